//
// Generated by NVIDIA NVVM Compiler
//
// Compiler Build ID: CL-36424714
// Cuda compilation tools, release 13.0, V13.0.88
// Based on NVVM 20.0.0
//

.version 9.0
.target sm_100
.address_size 64

	// .globl	msm6_pixel
.global .align 8 .b8 BLS12_377_P[48] = {1, 0, 0, 0, 0, 192, 8, 133, 0, 0, 0, 48, 68, 93, 11, 23, 0, 72, 9, 186, 47, 98, 243, 30, 143, 19, 245, 0, 243, 217, 34, 26, 59, 73, 161, 108, 192, 5, 59, 198, 234, 16, 197, 23, 70, 58, 174, 1};
.global .align 8 .b8 BLS12_377_ZERO[48];
.global .align 8 .b8 BLS12_377_ONE[48] = {104, 255, 255, 255, 255, 255, 205, 2, 177, 255, 255, 127, 131, 159, 64, 81, 242, 63, 125, 138, 169, 179, 125, 159, 5, 99, 124, 110, 183, 151, 78, 123, 232, 132, 60, 128, 191, 149, 244, 76, 154, 244, 253, 226, 97, 102, 141};
.global .align 8 .b8 BLS12_377_R2[48] = {34, 205, 0, 148, 108, 104, 134, 183, 177, 49, 4, 176, 170, 252, 41, 3, 109, 180, 214, 98, 17, 241, 165, 34, 172, 195, 125, 130, 3, 125, 223, 191, 249, 11, 121, 65, 240, 146, 126, 131, 136, 75, 145, 30, 203, 252, 109};
.global .align 8 .u64 BLS12_377_p0 = -8860621160618917889;
.global .align 8 .b8 BIGINT_ONE[48] = {1};
.global .align 8 .b8 BLS12_377_ZERO_PROJECTIVE[144] = {0, 0, 0, 0, 0, 0, 0, 0, 0, 0, 0, 0, 0, 0, 0, 0, 0, 0, 0, 0, 0, 0, 0, 0, 0, 0, 0, 0, 0, 0, 0, 0, 0, 0, 0, 0, 0, 0, 0, 0, 0, 0, 0, 0, 0, 0, 0, 0, 104, 255, 255, 255, 255, 255, 205, 2, 177, 255, 255, 127, 131, 159, 64, 81, 242, 63, 125, 138, 169, 179, 125, 159, 5, 99, 124, 110, 183, 151, 78, 123, 232, 132, 60, 128, 191, 149, 244, 76, 154, 244, 253, 226, 97, 102, 141};
.global .align 8 .b8 BLS12_377_ZERO_AFFINE[96] = {0, 0, 0, 0, 0, 0, 0, 0, 0, 0, 0, 0, 0, 0, 0, 0, 0, 0, 0, 0, 0, 0, 0, 0, 0, 0, 0, 0, 0, 0, 0, 0, 0, 0, 0, 0, 0, 0, 0, 0, 0, 0, 0, 0, 0, 0, 0, 0, 104, 255, 255, 255, 255, 255, 205, 2, 177, 255, 255, 127, 131, 159, 64, 81, 242, 63, 125, 138, 169, 179, 125, 159, 5, 99, 124, 110, 183, 151, 78, 123, 232, 132, 60, 128, 191, 149, 244, 76, 154, 244, 253, 226, 97, 102, 141};
.global .align 8 .b8 BLS12_377_R[32] = {1, 0, 0, 0, 0, 128, 17, 10, 1, 0, 0, 208, 254, 118, 170, 89, 1, 176, 55, 92, 30, 77, 180, 96, 86, 165, 44, 154, 94, 101, 171, 18};

.visible .entry msm6_pixel(
	.param .u64 .ptr .align 1 msm6_pixel_param_0,
	.param .u64 .ptr .align 1 msm6_pixel_param_1,
	.param .u64 .ptr .align 1 msm6_pixel_param_2,
	.param .u64 .ptr .align 1 msm6_pixel_param_3,
	.param .u32 msm6_pixel_param_4
)
{
	.local .align 16 .b8 	__local_depot0[512];
	.reg .b64 	%SP;
	.reg .b64 	%SPL;
	.reg .pred 	%p<3077>;
	.reg .b32 	%r<1833>;
	.reg .b64 	%rd<35562>;

	mov.u64 	%SPL, __local_depot0;
	ld.param.u64 	%rd5311, [msm6_pixel_param_2];
	ld.param.u64 	%rd5312, [msm6_pixel_param_3];
	cvta.to.global.u64 	%rd5313, %rd5312;
	add.u64 	%rd1, %SPL, 0;
	mov.u32 	%r43, %tid.x;
	shr.u32 	%r1, %r43, 6;
	cvt.u64.u32 	%rd5315, %r43;
	and.b32  	%r44, %r43, 960;
	cvt.u64.u32 	%rd5316, %r44;
	cvt.u32.u64 	%r45, %rd5315;
	cvt.u32.u64 	%r46, %rd5316;
	sub.s32 	%r47, %r45, %r46;
	mov.b64 	%rd5317, 1;
	shl.b64 	%rd2, %rd5317, %r47;
	mov.u32 	%r48, %ctaid.x;
	shl.b32 	%r1819, %r48, 7;
	mul.wide.u32 	%rd5318, %r48, 4;
	add.s64 	%rd5319, %rd5313, %rd5318;
	ld.global.u32 	%r3, [%rd5319];
	add.s32 	%r49, %r1819, %r3;
	setp.ge.u32 	%p3, %r1819, %r49;
	mov.b32 	%r1822, 0;
	@%p3 bra 	$L__BB0_18;
	cvta.to.global.u64 	%rd3, %rd5311;
	add.s32 	%r52, %r3, -1;
	and.b32  	%r4, %r3, 3;
	setp.lt.u32 	%p4, %r52, 3;
	mov.b32 	%r1822, 0;
	@%p4 bra 	$L__BB0_13;
	add.s32 	%r1824, %r1819, 1;
	and.b32  	%r54, %r3, -4;
	neg.s32 	%r1823, %r54;
	mul.wide.u32 	%rd5320, %r1, 8;
	add.s64 	%rd4, %rd3, %rd5320;
	mov.b32 	%r1822, 0;
$L__BB0_3:
	add.s32 	%r23, %r1824, -1;
	mul.wide.u32 	%rd5321, %r23, 32;
	add.s64 	%rd8, %rd4, %rd5321;
	ld.global.u64 	%rd5322, [%rd8];
	and.b64  	%rd5323, %rd5322, %rd2;
	setp.eq.s64 	%p5, %rd5323, 0;
	@%p5 bra 	$L__BB0_5;
	add.s32 	%r24, %r1822, 1;
	mul.wide.u32 	%rd5324, %r1822, 4;
	add.s64 	%rd5325, %rd1, %rd5324;
	st.local.u32 	[%rd5325], %r23;
	mov.u32 	%r1822, %r24;
$L__BB0_5:
	ld.global.u64 	%rd5326, [%rd8+32];
	and.b64  	%rd5327, %rd5326, %rd2;
	setp.eq.s64 	%p6, %rd5327, 0;
	@%p6 bra 	$L__BB0_7;
	add.s32 	%r26, %r1822, 1;
	mul.wide.u32 	%rd5328, %r1822, 4;
	add.s64 	%rd5329, %rd1, %rd5328;
	st.local.u32 	[%rd5329], %r1824;
	mov.u32 	%r1822, %r26;
$L__BB0_7:
	ld.global.u64 	%rd5330, [%rd8+64];
	and.b64  	%rd5331, %rd5330, %rd2;
	setp.eq.s64 	%p7, %rd5331, 0;
	@%p7 bra 	$L__BB0_9;
	add.s32 	%r55, %r1824, 1;
	add.s32 	%r28, %r1822, 1;
	mul.wide.u32 	%rd5332, %r1822, 4;
	add.s64 	%rd5333, %rd1, %rd5332;
	st.local.u32 	[%rd5333], %r55;
	mov.u32 	%r1822, %r28;
$L__BB0_9:
	ld.global.u64 	%rd5334, [%rd8+96];
	and.b64  	%rd5335, %rd5334, %rd2;
	setp.eq.s64 	%p8, %rd5335, 0;
	@%p8 bra 	$L__BB0_11;
	add.s32 	%r56, %r1824, 2;
	add.s32 	%r30, %r1822, 1;
	mul.wide.u32 	%rd5336, %r1822, 4;
	add.s64 	%rd5337, %rd1, %rd5336;
	st.local.u32 	[%rd5337], %r56;
	mov.u32 	%r1822, %r30;
$L__BB0_11:
	add.s32 	%r1824, %r1824, 4;
	add.s32 	%r1823, %r1823, 4;
	setp.eq.s32 	%p9, %r1823, 0;
	@%p9 bra 	$L__BB0_12;
	bra.uni 	$L__BB0_3;
$L__BB0_12:
	add.s32 	%r1819, %r1824, -1;
$L__BB0_13:
	setp.eq.s32 	%p10, %r4, 0;
	@%p10 bra 	$L__BB0_18;
	mul.wide.u32 	%rd5338, %r1819, 32;
	mul.wide.u32 	%rd5339, %r1, 8;
	add.s64 	%rd5340, %rd5338, %rd5339;
	add.s64 	%rd33290, %rd3, %rd5340;
	neg.s32 	%r1818, %r4;
$L__BB0_15:
	.pragma "nounroll";
	ld.global.u64 	%rd5341, [%rd33290];
	and.b64  	%rd5342, %rd5341, %rd2;
	setp.eq.s64 	%p11, %rd5342, 0;
	@%p11 bra 	$L__BB0_17;
	add.s32 	%r15, %r1822, 1;
	mul.wide.u32 	%rd5343, %r1822, 4;
	add.s64 	%rd5344, %rd1, %rd5343;
	st.local.u32 	[%rd5344], %r1819;
	mov.u32 	%r1822, %r15;
$L__BB0_17:
	add.s32 	%r1819, %r1819, 1;
	add.s64 	%rd33290, %rd33290, 32;
	add.s32 	%r1818, %r1818, 1;
	setp.ne.s32 	%p12, %r1818, 0;
	@%p12 bra 	$L__BB0_15;
$L__BB0_18:
	and.b32  	%r58, %r1822, -2;
	setp.eq.s32 	%p13, %r58, 0;
	mov.b32 	%r1831, 0;
	mov.b64 	%rd34792, 202099033278250856;
	mov.b64 	%rd34791, 5854854902718660529;
	mov.b64 	%rd34790, -6954204708835868686;
	mov.b64 	%rd34789, 8885205928937022213;
	mov.b64 	%rd34788, 5545221690922665192;
	mov.b64 	%rd34787, 39800542322357402;
	mov.b64 	%rd34781, 0;
	mov.u64 	%rd34782, %rd34781;
	mov.u64 	%rd34783, %rd34781;
	mov.u64 	%rd34784, %rd34781;
	mov.u64 	%rd34785, %rd34781;
	mov.u64 	%rd34786, %rd34781;
	mov.u64 	%rd34793, %rd34781;
	mov.u64 	%rd34794, %rd34781;
	mov.u64 	%rd34795, %rd34781;
	mov.u64 	%rd34796, %rd34781;
	mov.u64 	%rd34797, %rd34781;
	mov.u64 	%rd34798, %rd34781;
	@%p13 bra 	$L__BB0_28;
	mov.b32 	%r1831, 0;
	mov.b64 	%rd34792, 202099033278250856;
	mov.b64 	%rd34791, 5854854902718660529;
	mov.b64 	%rd34790, -6954204708835868686;
	mov.b64 	%rd34789, 8885205928937022213;
	mov.b64 	%rd34788, 5545221690922665192;
	mov.b64 	%rd34787, 39800542322357402;
	mov.b64 	%rd34781, 0;
	mov.u64 	%rd33309, %rd1;
$L__BB0_20:
	mov.u64 	%rd46, %rd34798;
	mov.u64 	%rd45, %rd34797;
	mov.u64 	%rd44, %rd34796;
	mov.u64 	%rd43, %rd34795;
	mov.u64 	%rd42, %rd34794;
	mov.u64 	%rd41, %rd34793;
	mov.u64 	%rd40, %rd34792;
	mov.u64 	%rd39, %rd34791;
	mov.u64 	%rd38, %rd34790;
	mov.u64 	%rd37, %rd34789;
	mov.u64 	%rd36, %rd34788;
	mov.u64 	%rd35, %rd34787;
	mov.u64 	%rd34, %rd34786;
	mov.u64 	%rd33, %rd34785;
	mov.u64 	%rd32, %rd34784;
	mov.u64 	%rd31, %rd34783;
	mov.u64 	%rd30, %rd34782;
	mov.u64 	%rd29, %rd34781;
	ld.param.u64 	%rd33280, [msm6_pixel_param_1];
	ld.local.v2.u32 	{%r60, %r61}, [%rd33309];
	cvta.to.global.u64 	%rd5360, %rd33280;
	mul.wide.u32 	%rd5361, %r60, 96;
	add.s64 	%rd191, %rd5360, %rd5361;
	mul.wide.u32 	%rd5362, %r61, 96;
	add.s64 	%rd192, %rd5360, %rd5362;
	ld.global.u64 	%rd33592, [%rd192];
	setp.ne.s64 	%p14, %rd33592, 0;
	@%p14 bra 	$L__BB0_38;
	ld.global.u64 	%rd5363, [%rd192+8];
	setp.ne.s64 	%p15, %rd5363, 0;
	@%p15 bra 	$L__BB0_38;
	ld.global.u64 	%rd5364, [%rd192+16];
	setp.ne.s64 	%p16, %rd5364, 0;
	@%p16 bra 	$L__BB0_38;
	ld.global.u64 	%rd5365, [%rd192+24];
	setp.ne.s64 	%p17, %rd5365, 0;
	@%p17 bra 	$L__BB0_38;
	ld.global.u64 	%rd5366, [%rd192+32];
	setp.ne.s64 	%p18, %rd5366, 0;
	@%p18 bra 	$L__BB0_38;
	ld.global.u64 	%rd5367, [%rd192+40];
	setp.ne.s64 	%p19, %rd5367, 0;
	@%p19 bra 	$L__BB0_38;
	ld.global.u8 	%rd9539, [%rd191];
	ld.global.u8 	%rd9540, [%rd191+1];
	shl.b64 	%rd9541, %rd9540, 8;
	or.b64  	%rd9542, %rd9541, %rd9539;
	ld.global.u8 	%rd9543, [%rd191+2];
	shl.b64 	%rd9544, %rd9543, 16;
	ld.global.u8 	%rd9545, [%rd191+3];
	shl.b64 	%rd9546, %rd9545, 24;
	or.b64  	%rd9547, %rd9546, %rd9544;
	or.b64  	%rd9548, %rd9547, %rd9542;
	ld.global.u8 	%rd9549, [%rd191+4];
	ld.global.u8 	%rd9550, [%rd191+5];
	shl.b64 	%rd9551, %rd9550, 8;
	or.b64  	%rd9552, %rd9551, %rd9549;
	ld.global.u8 	%rd9553, [%rd191+6];
	shl.b64 	%rd9554, %rd9553, 16;
	ld.global.u8 	%rd9555, [%rd191+7];
	shl.b64 	%rd9556, %rd9555, 24;
	or.b64  	%rd9557, %rd9556, %rd9554;
	or.b64  	%rd9558, %rd9557, %rd9552;
	shl.b64 	%rd9559, %rd9558, 32;
	or.b64  	%rd194, %rd9559, %rd9548;
	ld.global.u8 	%rd9560, [%rd191+8];
	ld.global.u8 	%rd9561, [%rd191+9];
	shl.b64 	%rd9562, %rd9561, 8;
	or.b64  	%rd9563, %rd9562, %rd9560;
	ld.global.u8 	%rd9564, [%rd191+10];
	shl.b64 	%rd9565, %rd9564, 16;
	ld.global.u8 	%rd9566, [%rd191+11];
	shl.b64 	%rd9567, %rd9566, 24;
	or.b64  	%rd9568, %rd9567, %rd9565;
	or.b64  	%rd9569, %rd9568, %rd9563;
	ld.global.u8 	%rd9570, [%rd191+12];
	ld.global.u8 	%rd9571, [%rd191+13];
	shl.b64 	%rd9572, %rd9571, 8;
	or.b64  	%rd9573, %rd9572, %rd9570;
	ld.global.u8 	%rd9574, [%rd191+14];
	shl.b64 	%rd9575, %rd9574, 16;
	ld.global.u8 	%rd9576, [%rd191+15];
	shl.b64 	%rd9577, %rd9576, 24;
	or.b64  	%rd9578, %rd9577, %rd9575;
	or.b64  	%rd9579, %rd9578, %rd9573;
	shl.b64 	%rd9580, %rd9579, 32;
	or.b64  	%rd9581, %rd9580, %rd9569;
	ld.global.u8 	%rd9582, [%rd191+16];
	ld.global.u8 	%rd9583, [%rd191+17];
	shl.b64 	%rd9584, %rd9583, 8;
	or.b64  	%rd9585, %rd9584, %rd9582;
	ld.global.u8 	%rd9586, [%rd191+18];
	shl.b64 	%rd9587, %rd9586, 16;
	ld.global.u8 	%rd9588, [%rd191+19];
	shl.b64 	%rd9589, %rd9588, 24;
	or.b64  	%rd9590, %rd9589, %rd9587;
	or.b64  	%rd9591, %rd9590, %rd9585;
	ld.global.u8 	%rd9592, [%rd191+20];
	ld.global.u8 	%rd9593, [%rd191+21];
	shl.b64 	%rd9594, %rd9593, 8;
	or.b64  	%rd9595, %rd9594, %rd9592;
	ld.global.u8 	%rd9596, [%rd191+22];
	shl.b64 	%rd9597, %rd9596, 16;
	ld.global.u8 	%rd9598, [%rd191+23];
	shl.b64 	%rd9599, %rd9598, 24;
	or.b64  	%rd9600, %rd9599, %rd9597;
	or.b64  	%rd9601, %rd9600, %rd9595;
	shl.b64 	%rd9602, %rd9601, 32;
	or.b64  	%rd9603, %rd9602, %rd9591;
	ld.global.u8 	%rd9604, [%rd191+24];
	ld.global.u8 	%rd9605, [%rd191+25];
	shl.b64 	%rd9606, %rd9605, 8;
	or.b64  	%rd9607, %rd9606, %rd9604;
	ld.global.u8 	%rd9608, [%rd191+26];
	shl.b64 	%rd9609, %rd9608, 16;
	ld.global.u8 	%rd9610, [%rd191+27];
	shl.b64 	%rd9611, %rd9610, 24;
	or.b64  	%rd9612, %rd9611, %rd9609;
	or.b64  	%rd9613, %rd9612, %rd9607;
	ld.global.u8 	%rd9614, [%rd191+28];
	ld.global.u8 	%rd9615, [%rd191+29];
	shl.b64 	%rd9616, %rd9615, 8;
	or.b64  	%rd9617, %rd9616, %rd9614;
	ld.global.u8 	%rd9618, [%rd191+30];
	shl.b64 	%rd9619, %rd9618, 16;
	ld.global.u8 	%rd9620, [%rd191+31];
	shl.b64 	%rd9621, %rd9620, 24;
	or.b64  	%rd9622, %rd9621, %rd9619;
	or.b64  	%rd9623, %rd9622, %rd9617;
	shl.b64 	%rd9624, %rd9623, 32;
	or.b64  	%rd9625, %rd9624, %rd9613;
	ld.global.u8 	%rd9626, [%rd191+32];
	ld.global.u8 	%rd9627, [%rd191+33];
	shl.b64 	%rd9628, %rd9627, 8;
	or.b64  	%rd9629, %rd9628, %rd9626;
	ld.global.u8 	%rd9630, [%rd191+34];
	shl.b64 	%rd9631, %rd9630, 16;
	ld.global.u8 	%rd9632, [%rd191+35];
	shl.b64 	%rd9633, %rd9632, 24;
	or.b64  	%rd9634, %rd9633, %rd9631;
	or.b64  	%rd9635, %rd9634, %rd9629;
	ld.global.u8 	%rd9636, [%rd191+36];
	ld.global.u8 	%rd9637, [%rd191+37];
	shl.b64 	%rd9638, %rd9637, 8;
	or.b64  	%rd9639, %rd9638, %rd9636;
	ld.global.u8 	%rd9640, [%rd191+38];
	shl.b64 	%rd9641, %rd9640, 16;
	ld.global.u8 	%rd9642, [%rd191+39];
	shl.b64 	%rd9643, %rd9642, 24;
	or.b64  	%rd9644, %rd9643, %rd9641;
	or.b64  	%rd9645, %rd9644, %rd9639;
	shl.b64 	%rd9646, %rd9645, 32;
	or.b64  	%rd9647, %rd9646, %rd9635;
	ld.global.u8 	%rd9648, [%rd191+40];
	ld.global.u8 	%rd9649, [%rd191+41];
	shl.b64 	%rd9650, %rd9649, 8;
	or.b64  	%rd9651, %rd9650, %rd9648;
	ld.global.u8 	%rd9652, [%rd191+42];
	shl.b64 	%rd9653, %rd9652, 16;
	ld.global.u8 	%rd9654, [%rd191+43];
	shl.b64 	%rd9655, %rd9654, 24;
	or.b64  	%rd9656, %rd9655, %rd9653;
	or.b64  	%rd9657, %rd9656, %rd9651;
	ld.global.u8 	%rd9658, [%rd191+44];
	ld.global.u8 	%rd9659, [%rd191+45];
	shl.b64 	%rd9660, %rd9659, 8;
	or.b64  	%rd9661, %rd9660, %rd9658;
	ld.global.u8 	%rd9662, [%rd191+46];
	shl.b64 	%rd9663, %rd9662, 16;
	ld.global.u8 	%rd9664, [%rd191+47];
	shl.b64 	%rd9665, %rd9664, 24;
	or.b64  	%rd9666, %rd9665, %rd9663;
	or.b64  	%rd9667, %rd9666, %rd9661;
	shl.b64 	%rd9668, %rd9667, 32;
	or.b64  	%rd9669, %rd9668, %rd9657;
	ld.global.u8 	%rd9670, [%rd191+48];
	ld.global.u8 	%rd9671, [%rd191+49];
	shl.b64 	%rd9672, %rd9671, 8;
	or.b64  	%rd9673, %rd9672, %rd9670;
	ld.global.u8 	%rd9674, [%rd191+50];
	shl.b64 	%rd9675, %rd9674, 16;
	ld.global.u8 	%rd9676, [%rd191+51];
	shl.b64 	%rd9677, %rd9676, 24;
	or.b64  	%rd9678, %rd9677, %rd9675;
	or.b64  	%rd9679, %rd9678, %rd9673;
	ld.global.u8 	%rd9680, [%rd191+52];
	ld.global.u8 	%rd9681, [%rd191+53];
	shl.b64 	%rd9682, %rd9681, 8;
	or.b64  	%rd9683, %rd9682, %rd9680;
	ld.global.u8 	%rd9684, [%rd191+54];
	shl.b64 	%rd9685, %rd9684, 16;
	ld.global.u8 	%rd9686, [%rd191+55];
	shl.b64 	%rd9687, %rd9686, 24;
	or.b64  	%rd9688, %rd9687, %rd9685;
	or.b64  	%rd9689, %rd9688, %rd9683;
	shl.b64 	%rd9690, %rd9689, 32;
	or.b64  	%rd33694, %rd9690, %rd9679;
	ld.global.u8 	%rd9691, [%rd191+56];
	ld.global.u8 	%rd9692, [%rd191+57];
	shl.b64 	%rd9693, %rd9692, 8;
	or.b64  	%rd9694, %rd9693, %rd9691;
	ld.global.u8 	%rd9695, [%rd191+58];
	shl.b64 	%rd9696, %rd9695, 16;
	ld.global.u8 	%rd9697, [%rd191+59];
	shl.b64 	%rd9698, %rd9697, 24;
	or.b64  	%rd9699, %rd9698, %rd9696;
	or.b64  	%rd9700, %rd9699, %rd9694;
	ld.global.u8 	%rd9701, [%rd191+60];
	ld.global.u8 	%rd9702, [%rd191+61];
	shl.b64 	%rd9703, %rd9702, 8;
	or.b64  	%rd9704, %rd9703, %rd9701;
	ld.global.u8 	%rd9705, [%rd191+62];
	shl.b64 	%rd9706, %rd9705, 16;
	ld.global.u8 	%rd9707, [%rd191+63];
	shl.b64 	%rd9708, %rd9707, 24;
	or.b64  	%rd9709, %rd9708, %rd9706;
	or.b64  	%rd9710, %rd9709, %rd9704;
	shl.b64 	%rd9711, %rd9710, 32;
	or.b64  	%rd33693, %rd9711, %rd9700;
	ld.global.u8 	%rd9712, [%rd191+64];
	ld.global.u8 	%rd9713, [%rd191+65];
	shl.b64 	%rd9714, %rd9713, 8;
	or.b64  	%rd9715, %rd9714, %rd9712;
	ld.global.u8 	%rd9716, [%rd191+66];
	shl.b64 	%rd9717, %rd9716, 16;
	ld.global.u8 	%rd9718, [%rd191+67];
	shl.b64 	%rd9719, %rd9718, 24;
	or.b64  	%rd9720, %rd9719, %rd9717;
	or.b64  	%rd9721, %rd9720, %rd9715;
	ld.global.u8 	%rd9722, [%rd191+68];
	ld.global.u8 	%rd9723, [%rd191+69];
	shl.b64 	%rd9724, %rd9723, 8;
	or.b64  	%rd9725, %rd9724, %rd9722;
	ld.global.u8 	%rd9726, [%rd191+70];
	shl.b64 	%rd9727, %rd9726, 16;
	ld.global.u8 	%rd9728, [%rd191+71];
	shl.b64 	%rd9729, %rd9728, 24;
	or.b64  	%rd9730, %rd9729, %rd9727;
	or.b64  	%rd9731, %rd9730, %rd9725;
	shl.b64 	%rd9732, %rd9731, 32;
	or.b64  	%rd33692, %rd9732, %rd9721;
	ld.global.u8 	%rd9733, [%rd191+72];
	ld.global.u8 	%rd9734, [%rd191+73];
	shl.b64 	%rd9735, %rd9734, 8;
	or.b64  	%rd9736, %rd9735, %rd9733;
	ld.global.u8 	%rd9737, [%rd191+74];
	shl.b64 	%rd9738, %rd9737, 16;
	ld.global.u8 	%rd9739, [%rd191+75];
	shl.b64 	%rd9740, %rd9739, 24;
	or.b64  	%rd9741, %rd9740, %rd9738;
	or.b64  	%rd9742, %rd9741, %rd9736;
	ld.global.u8 	%rd9743, [%rd191+76];
	ld.global.u8 	%rd9744, [%rd191+77];
	shl.b64 	%rd9745, %rd9744, 8;
	or.b64  	%rd9746, %rd9745, %rd9743;
	ld.global.u8 	%rd9747, [%rd191+78];
	shl.b64 	%rd9748, %rd9747, 16;
	ld.global.u8 	%rd9749, [%rd191+79];
	shl.b64 	%rd9750, %rd9749, 24;
	or.b64  	%rd9751, %rd9750, %rd9748;
	or.b64  	%rd9752, %rd9751, %rd9746;
	shl.b64 	%rd9753, %rd9752, 32;
	or.b64  	%rd33691, %rd9753, %rd9742;
	ld.global.u8 	%rd9754, [%rd191+80];
	ld.global.u8 	%rd9755, [%rd191+81];
	shl.b64 	%rd9756, %rd9755, 8;
	or.b64  	%rd9757, %rd9756, %rd9754;
	ld.global.u8 	%rd9758, [%rd191+82];
	shl.b64 	%rd9759, %rd9758, 16;
	ld.global.u8 	%rd9760, [%rd191+83];
	shl.b64 	%rd9761, %rd9760, 24;
	or.b64  	%rd9762, %rd9761, %rd9759;
	or.b64  	%rd9763, %rd9762, %rd9757;
	ld.global.u8 	%rd9764, [%rd191+84];
	ld.global.u8 	%rd9765, [%rd191+85];
	shl.b64 	%rd9766, %rd9765, 8;
	or.b64  	%rd9767, %rd9766, %rd9764;
	ld.global.u8 	%rd9768, [%rd191+86];
	shl.b64 	%rd9769, %rd9768, 16;
	ld.global.u8 	%rd9770, [%rd191+87];
	shl.b64 	%rd9771, %rd9770, 24;
	or.b64  	%rd9772, %rd9771, %rd9769;
	or.b64  	%rd9773, %rd9772, %rd9767;
	shl.b64 	%rd9774, %rd9773, 32;
	or.b64  	%rd33690, %rd9774, %rd9763;
	ld.global.u8 	%rd9775, [%rd191+88];
	ld.global.u8 	%rd9776, [%rd191+89];
	shl.b64 	%rd9777, %rd9776, 8;
	or.b64  	%rd9778, %rd9777, %rd9775;
	ld.global.u8 	%rd9779, [%rd191+90];
	shl.b64 	%rd9780, %rd9779, 16;
	ld.global.u8 	%rd9781, [%rd191+91];
	shl.b64 	%rd9782, %rd9781, 24;
	or.b64  	%rd9783, %rd9782, %rd9780;
	or.b64  	%rd9784, %rd9783, %rd9778;
	ld.global.u8 	%rd9785, [%rd191+92];
	ld.global.u8 	%rd9786, [%rd191+93];
	shl.b64 	%rd9787, %rd9786, 8;
	or.b64  	%rd9788, %rd9787, %rd9785;
	ld.global.u8 	%rd9789, [%rd191+94];
	shl.b64 	%rd9790, %rd9789, 16;
	ld.global.u8 	%rd9791, [%rd191+95];
	shl.b64 	%rd9792, %rd9791, 24;
	or.b64  	%rd9793, %rd9792, %rd9790;
	or.b64  	%rd9794, %rd9793, %rd9788;
	shl.b64 	%rd9795, %rd9794, 32;
	or.b64  	%rd33689, %rd9795, %rd9784;
	or.b64  	%rd9796, %rd194, %rd9581;
	or.b64  	%rd9797, %rd9796, %rd9603;
	or.b64  	%rd9798, %rd9797, %rd9625;
	or.b64  	%rd9799, %rd9798, %rd9647;
	or.b64  	%rd9800, %rd9799, %rd9669;
	setp.eq.s64 	%p482, %rd9800, 0;
	mov.b64 	%rd33683, 0;
	mov.u64 	%rd33684, %rd33683;
	mov.u64 	%rd33685, %rd33683;
	mov.u64 	%rd33686, %rd33683;
	mov.u64 	%rd33687, %rd33683;
	mov.u64 	%rd33688, %rd33683;
	mov.u64 	%rd33695, %rd33683;
	mov.u64 	%rd33696, %rd33683;
	mov.u64 	%rd33697, %rd33683;
	mov.u64 	%rd33698, %rd33683;
	mov.u64 	%rd33699, %rd33683;
	mov.u64 	%rd33700, %rd33683;
	@%p482 bra 	$L__BB0_467;
	mov.b64 	%rd33688, 39800542322357402;
	mov.b64 	%rd33687, 5545221690922665192;
	mov.b64 	%rd33686, 8885205928937022213;
	mov.b64 	%rd33685, -6954204708835868686;
	mov.b64 	%rd33684, 5854854902718660529;
	mov.b64 	%rd33683, 202099033278250856;
	mov.u64 	%rd33695, %rd9669;
	mov.u64 	%rd33696, %rd9647;
	mov.u64 	%rd33697, %rd9625;
	mov.u64 	%rd33698, %rd9603;
	mov.u64 	%rd33699, %rd9581;
	mov.u64 	%rd33700, %rd194;
	bra.uni 	$L__BB0_467;
$L__BB0_28:
	setp.ge.u32 	%p2493, %r1831, %r1822;
	@%p2493 bra 	$L__BB0_2744;
	sub.s32 	%r1832, %r1831, %r1822;
	mul.wide.u32 	%rd27751, %r1831, 4;
	add.s64 	%rd34799, %rd1, %rd27751;
$L__BB0_30:
	ld.param.u64 	%rd33281, [msm6_pixel_param_1];
	ld.local.u32 	%r39, [%rd34799];
	cvta.to.global.u64 	%rd27752, %rd33281;
	mul.wide.u32 	%rd27753, %r39, 96;
	add.s64 	%rd27754, %rd27752, %rd27753;
	ld.global.u64 	%rd4132, [%rd27754];
	setp.ne.s64 	%p2494, %rd4132, 0;
	@%p2494 bra 	$L__BB0_36;
	ld.param.u64 	%rd33282, [msm6_pixel_param_1];
	cvta.to.global.u64 	%rd27755, %rd33282;
	mul.wide.u32 	%rd27756, %r39, 96;
	add.s64 	%rd27757, %rd27755, %rd27756;
	ld.global.u64 	%rd27758, [%rd27757+8];
	setp.ne.s64 	%p2495, %rd27758, 0;
	@%p2495 bra 	$L__BB0_36;
	ld.param.u64 	%rd33283, [msm6_pixel_param_1];
	cvta.to.global.u64 	%rd27759, %rd33283;
	mul.wide.u32 	%rd27760, %r39, 96;
	add.s64 	%rd27761, %rd27759, %rd27760;
	ld.global.u64 	%rd27762, [%rd27761+16];
	setp.ne.s64 	%p2496, %rd27762, 0;
	@%p2496 bra 	$L__BB0_36;
	ld.param.u64 	%rd33284, [msm6_pixel_param_1];
	cvta.to.global.u64 	%rd27763, %rd33284;
	mul.wide.u32 	%rd27764, %r39, 96;
	add.s64 	%rd27765, %rd27763, %rd27764;
	ld.global.u64 	%rd27766, [%rd27765+24];
	setp.ne.s64 	%p2497, %rd27766, 0;
	@%p2497 bra 	$L__BB0_36;
	ld.param.u64 	%rd33285, [msm6_pixel_param_1];
	cvta.to.global.u64 	%rd27767, %rd33285;
	mul.wide.u32 	%rd27768, %r39, 96;
	add.s64 	%rd27769, %rd27767, %rd27768;
	ld.global.u64 	%rd27770, [%rd27769+32];
	setp.ne.s64 	%p2498, %rd27770, 0;
	@%p2498 bra 	$L__BB0_36;
	ld.param.u64 	%rd33286, [msm6_pixel_param_1];
	cvta.to.global.u64 	%rd27771, %rd33286;
	mul.wide.u32 	%rd27772, %r39, 96;
	add.s64 	%rd27773, %rd27771, %rd27772;
	ld.global.u64 	%rd27774, [%rd27773+40];
	setp.eq.s64 	%p2499, %rd27774, 0;
	@%p2499 bra 	$L__BB0_2743;
$L__BB0_36:
	or.b64  	%rd27775, %rd34781, %rd34782;
	or.b64  	%rd27776, %rd27775, %rd34783;
	or.b64  	%rd27777, %rd27776, %rd34784;
	or.b64  	%rd27778, %rd27777, %rd34785;
	or.b64  	%rd27779, %rd27778, %rd34786;
	setp.ne.s64 	%p2500, %rd27779, 0;
	@%p2500 bra 	$L__BB0_2234;
	ld.param.u64 	%rd33287, [msm6_pixel_param_1];
	cvta.to.global.u64 	%rd27786, %rd33287;
	mul.wide.u32 	%rd27787, %r39, 96;
	add.s64 	%rd27788, %rd27786, %rd27787;
	ld.global.u8 	%rd27789, [%rd27788+8];
	ld.global.u8 	%rd27790, [%rd27788+9];
	shl.b64 	%rd27791, %rd27790, 8;
	or.b64  	%rd27792, %rd27791, %rd27789;
	ld.global.u8 	%rd27793, [%rd27788+10];
	shl.b64 	%rd27794, %rd27793, 16;
	ld.global.u8 	%rd27795, [%rd27788+11];
	shl.b64 	%rd27796, %rd27795, 24;
	or.b64  	%rd27797, %rd27796, %rd27794;
	or.b64  	%rd27798, %rd27797, %rd27792;
	ld.global.u8 	%rd27799, [%rd27788+12];
	ld.global.u8 	%rd27800, [%rd27788+13];
	shl.b64 	%rd27801, %rd27800, 8;
	or.b64  	%rd27802, %rd27801, %rd27799;
	ld.global.u8 	%rd27803, [%rd27788+14];
	shl.b64 	%rd27804, %rd27803, 16;
	ld.global.u8 	%rd27805, [%rd27788+15];
	shl.b64 	%rd27806, %rd27805, 24;
	or.b64  	%rd27807, %rd27806, %rd27804;
	or.b64  	%rd27808, %rd27807, %rd27802;
	shl.b64 	%rd27809, %rd27808, 32;
	or.b64  	%rd34797, %rd27809, %rd27798;
	ld.global.u8 	%rd27810, [%rd27788+16];
	ld.global.u8 	%rd27811, [%rd27788+17];
	shl.b64 	%rd27812, %rd27811, 8;
	or.b64  	%rd27813, %rd27812, %rd27810;
	ld.global.u8 	%rd27814, [%rd27788+18];
	shl.b64 	%rd27815, %rd27814, 16;
	ld.global.u8 	%rd27816, [%rd27788+19];
	shl.b64 	%rd27817, %rd27816, 24;
	or.b64  	%rd27818, %rd27817, %rd27815;
	or.b64  	%rd27819, %rd27818, %rd27813;
	ld.global.u8 	%rd27820, [%rd27788+20];
	ld.global.u8 	%rd27821, [%rd27788+21];
	shl.b64 	%rd27822, %rd27821, 8;
	or.b64  	%rd27823, %rd27822, %rd27820;
	ld.global.u8 	%rd27824, [%rd27788+22];
	shl.b64 	%rd27825, %rd27824, 16;
	ld.global.u8 	%rd27826, [%rd27788+23];
	shl.b64 	%rd27827, %rd27826, 24;
	or.b64  	%rd27828, %rd27827, %rd27825;
	or.b64  	%rd27829, %rd27828, %rd27823;
	shl.b64 	%rd27830, %rd27829, 32;
	or.b64  	%rd34796, %rd27830, %rd27819;
	ld.global.u8 	%rd27831, [%rd27788+24];
	ld.global.u8 	%rd27832, [%rd27788+25];
	shl.b64 	%rd27833, %rd27832, 8;
	or.b64  	%rd27834, %rd27833, %rd27831;
	ld.global.u8 	%rd27835, [%rd27788+26];
	shl.b64 	%rd27836, %rd27835, 16;
	ld.global.u8 	%rd27837, [%rd27788+27];
	shl.b64 	%rd27838, %rd27837, 24;
	or.b64  	%rd27839, %rd27838, %rd27836;
	or.b64  	%rd27840, %rd27839, %rd27834;
	ld.global.u8 	%rd27841, [%rd27788+28];
	ld.global.u8 	%rd27842, [%rd27788+29];
	shl.b64 	%rd27843, %rd27842, 8;
	or.b64  	%rd27844, %rd27843, %rd27841;
	ld.global.u8 	%rd27845, [%rd27788+30];
	shl.b64 	%rd27846, %rd27845, 16;
	ld.global.u8 	%rd27847, [%rd27788+31];
	shl.b64 	%rd27848, %rd27847, 24;
	or.b64  	%rd27849, %rd27848, %rd27846;
	or.b64  	%rd27850, %rd27849, %rd27844;
	shl.b64 	%rd27851, %rd27850, 32;
	or.b64  	%rd34795, %rd27851, %rd27840;
	ld.global.u8 	%rd27852, [%rd27788+32];
	ld.global.u8 	%rd27853, [%rd27788+33];
	shl.b64 	%rd27854, %rd27853, 8;
	or.b64  	%rd27855, %rd27854, %rd27852;
	ld.global.u8 	%rd27856, [%rd27788+34];
	shl.b64 	%rd27857, %rd27856, 16;
	ld.global.u8 	%rd27858, [%rd27788+35];
	shl.b64 	%rd27859, %rd27858, 24;
	or.b64  	%rd27860, %rd27859, %rd27857;
	or.b64  	%rd27861, %rd27860, %rd27855;
	ld.global.u8 	%rd27862, [%rd27788+36];
	ld.global.u8 	%rd27863, [%rd27788+37];
	shl.b64 	%rd27864, %rd27863, 8;
	or.b64  	%rd27865, %rd27864, %rd27862;
	ld.global.u8 	%rd27866, [%rd27788+38];
	shl.b64 	%rd27867, %rd27866, 16;
	ld.global.u8 	%rd27868, [%rd27788+39];
	shl.b64 	%rd27869, %rd27868, 24;
	or.b64  	%rd27870, %rd27869, %rd27867;
	or.b64  	%rd27871, %rd27870, %rd27865;
	shl.b64 	%rd27872, %rd27871, 32;
	or.b64  	%rd34794, %rd27872, %rd27861;
	ld.global.u8 	%rd27873, [%rd27788+40];
	ld.global.u8 	%rd27874, [%rd27788+41];
	shl.b64 	%rd27875, %rd27874, 8;
	or.b64  	%rd27876, %rd27875, %rd27873;
	ld.global.u8 	%rd27877, [%rd27788+42];
	shl.b64 	%rd27878, %rd27877, 16;
	ld.global.u8 	%rd27879, [%rd27788+43];
	shl.b64 	%rd27880, %rd27879, 24;
	or.b64  	%rd27881, %rd27880, %rd27878;
	or.b64  	%rd27882, %rd27881, %rd27876;
	ld.global.u8 	%rd27883, [%rd27788+44];
	ld.global.u8 	%rd27884, [%rd27788+45];
	shl.b64 	%rd27885, %rd27884, 8;
	or.b64  	%rd27886, %rd27885, %rd27883;
	ld.global.u8 	%rd27887, [%rd27788+46];
	shl.b64 	%rd27888, %rd27887, 16;
	ld.global.u8 	%rd27889, [%rd27788+47];
	shl.b64 	%rd27890, %rd27889, 24;
	or.b64  	%rd27891, %rd27890, %rd27888;
	or.b64  	%rd27892, %rd27891, %rd27886;
	shl.b64 	%rd27893, %rd27892, 32;
	or.b64  	%rd34793, %rd27893, %rd27882;
	ld.global.u8 	%rd27894, [%rd27788+48];
	ld.global.u8 	%rd27895, [%rd27788+49];
	shl.b64 	%rd27896, %rd27895, 8;
	or.b64  	%rd27897, %rd27896, %rd27894;
	ld.global.u8 	%rd27898, [%rd27788+50];
	shl.b64 	%rd27899, %rd27898, 16;
	ld.global.u8 	%rd27900, [%rd27788+51];
	shl.b64 	%rd27901, %rd27900, 24;
	or.b64  	%rd27902, %rd27901, %rd27899;
	or.b64  	%rd27903, %rd27902, %rd27897;
	ld.global.u8 	%rd27904, [%rd27788+52];
	ld.global.u8 	%rd27905, [%rd27788+53];
	shl.b64 	%rd27906, %rd27905, 8;
	or.b64  	%rd27907, %rd27906, %rd27904;
	ld.global.u8 	%rd27908, [%rd27788+54];
	shl.b64 	%rd27909, %rd27908, 16;
	ld.global.u8 	%rd27910, [%rd27788+55];
	shl.b64 	%rd27911, %rd27910, 24;
	or.b64  	%rd27912, %rd27911, %rd27909;
	or.b64  	%rd27913, %rd27912, %rd27907;
	shl.b64 	%rd27914, %rd27913, 32;
	or.b64  	%rd34792, %rd27914, %rd27903;
	ld.global.u8 	%rd27915, [%rd27788+56];
	ld.global.u8 	%rd27916, [%rd27788+57];
	shl.b64 	%rd27917, %rd27916, 8;
	or.b64  	%rd27918, %rd27917, %rd27915;
	ld.global.u8 	%rd27919, [%rd27788+58];
	shl.b64 	%rd27920, %rd27919, 16;
	ld.global.u8 	%rd27921, [%rd27788+59];
	shl.b64 	%rd27922, %rd27921, 24;
	or.b64  	%rd27923, %rd27922, %rd27920;
	or.b64  	%rd27924, %rd27923, %rd27918;
	ld.global.u8 	%rd27925, [%rd27788+60];
	ld.global.u8 	%rd27926, [%rd27788+61];
	shl.b64 	%rd27927, %rd27926, 8;
	or.b64  	%rd27928, %rd27927, %rd27925;
	ld.global.u8 	%rd27929, [%rd27788+62];
	shl.b64 	%rd27930, %rd27929, 16;
	ld.global.u8 	%rd27931, [%rd27788+63];
	shl.b64 	%rd27932, %rd27931, 24;
	or.b64  	%rd27933, %rd27932, %rd27930;
	or.b64  	%rd27934, %rd27933, %rd27928;
	shl.b64 	%rd27935, %rd27934, 32;
	or.b64  	%rd34791, %rd27935, %rd27924;
	ld.global.u8 	%rd27936, [%rd27788+64];
	ld.global.u8 	%rd27937, [%rd27788+65];
	shl.b64 	%rd27938, %rd27937, 8;
	or.b64  	%rd27939, %rd27938, %rd27936;
	ld.global.u8 	%rd27940, [%rd27788+66];
	shl.b64 	%rd27941, %rd27940, 16;
	ld.global.u8 	%rd27942, [%rd27788+67];
	shl.b64 	%rd27943, %rd27942, 24;
	or.b64  	%rd27944, %rd27943, %rd27941;
	or.b64  	%rd27945, %rd27944, %rd27939;
	ld.global.u8 	%rd27946, [%rd27788+68];
	ld.global.u8 	%rd27947, [%rd27788+69];
	shl.b64 	%rd27948, %rd27947, 8;
	or.b64  	%rd27949, %rd27948, %rd27946;
	ld.global.u8 	%rd27950, [%rd27788+70];
	shl.b64 	%rd27951, %rd27950, 16;
	ld.global.u8 	%rd27952, [%rd27788+71];
	shl.b64 	%rd27953, %rd27952, 24;
	or.b64  	%rd27954, %rd27953, %rd27951;
	or.b64  	%rd27955, %rd27954, %rd27949;
	shl.b64 	%rd27956, %rd27955, 32;
	or.b64  	%rd34790, %rd27956, %rd27945;
	ld.global.u8 	%rd27957, [%rd27788+72];
	ld.global.u8 	%rd27958, [%rd27788+73];
	shl.b64 	%rd27959, %rd27958, 8;
	or.b64  	%rd27960, %rd27959, %rd27957;
	ld.global.u8 	%rd27961, [%rd27788+74];
	shl.b64 	%rd27962, %rd27961, 16;
	ld.global.u8 	%rd27963, [%rd27788+75];
	shl.b64 	%rd27964, %rd27963, 24;
	or.b64  	%rd27965, %rd27964, %rd27962;
	or.b64  	%rd27966, %rd27965, %rd27960;
	ld.global.u8 	%rd27967, [%rd27788+76];
	ld.global.u8 	%rd27968, [%rd27788+77];
	shl.b64 	%rd27969, %rd27968, 8;
	or.b64  	%rd27970, %rd27969, %rd27967;
	ld.global.u8 	%rd27971, [%rd27788+78];
	shl.b64 	%rd27972, %rd27971, 16;
	ld.global.u8 	%rd27973, [%rd27788+79];
	shl.b64 	%rd27974, %rd27973, 24;
	or.b64  	%rd27975, %rd27974, %rd27972;
	or.b64  	%rd27976, %rd27975, %rd27970;
	shl.b64 	%rd27977, %rd27976, 32;
	or.b64  	%rd34789, %rd27977, %rd27966;
	ld.global.u8 	%rd27978, [%rd27788+80];
	ld.global.u8 	%rd27979, [%rd27788+81];
	shl.b64 	%rd27980, %rd27979, 8;
	or.b64  	%rd27981, %rd27980, %rd27978;
	ld.global.u8 	%rd27982, [%rd27788+82];
	shl.b64 	%rd27983, %rd27982, 16;
	ld.global.u8 	%rd27984, [%rd27788+83];
	shl.b64 	%rd27985, %rd27984, 24;
	or.b64  	%rd27986, %rd27985, %rd27983;
	or.b64  	%rd27987, %rd27986, %rd27981;
	ld.global.u8 	%rd27988, [%rd27788+84];
	ld.global.u8 	%rd27989, [%rd27788+85];
	shl.b64 	%rd27990, %rd27989, 8;
	or.b64  	%rd27991, %rd27990, %rd27988;
	ld.global.u8 	%rd27992, [%rd27788+86];
	shl.b64 	%rd27993, %rd27992, 16;
	ld.global.u8 	%rd27994, [%rd27788+87];
	shl.b64 	%rd27995, %rd27994, 24;
	or.b64  	%rd27996, %rd27995, %rd27993;
	or.b64  	%rd27997, %rd27996, %rd27991;
	shl.b64 	%rd27998, %rd27997, 32;
	or.b64  	%rd34788, %rd27998, %rd27987;
	ld.global.u8 	%rd27999, [%rd27788+88];
	ld.global.u8 	%rd28000, [%rd27788+89];
	shl.b64 	%rd28001, %rd28000, 8;
	or.b64  	%rd28002, %rd28001, %rd27999;
	ld.global.u8 	%rd28003, [%rd27788+90];
	shl.b64 	%rd28004, %rd28003, 16;
	ld.global.u8 	%rd28005, [%rd27788+91];
	shl.b64 	%rd28006, %rd28005, 24;
	or.b64  	%rd28007, %rd28006, %rd28004;
	or.b64  	%rd28008, %rd28007, %rd28002;
	ld.global.u8 	%rd28009, [%rd27788+92];
	ld.global.u8 	%rd28010, [%rd27788+93];
	shl.b64 	%rd28011, %rd28010, 8;
	or.b64  	%rd28012, %rd28011, %rd28009;
	ld.global.u8 	%rd28013, [%rd27788+94];
	shl.b64 	%rd28014, %rd28013, 16;
	ld.global.u8 	%rd28015, [%rd27788+95];
	shl.b64 	%rd28016, %rd28015, 24;
	or.b64  	%rd28017, %rd28016, %rd28014;
	or.b64  	%rd28018, %rd28017, %rd28012;
	shl.b64 	%rd28019, %rd28018, 32;
	or.b64  	%rd34787, %rd28019, %rd28008;
	mov.b64 	%rd34786, 39800542322357402;
	mov.b64 	%rd34785, 5545221690922665192;
	mov.b64 	%rd34784, 8885205928937022213;
	mov.b64 	%rd34783, -6954204708835868686;
	mov.b64 	%rd34782, 5854854902718660529;
	mov.b64 	%rd34781, 202099033278250856;
	mov.u64 	%rd34798, %rd4132;
	bra.uni 	$L__BB0_2743;
$L__BB0_38:
	ld.global.u64 	%rd206, [%rd191];
	setp.ne.s64 	%p20, %rd206, 0;
	@%p20 bra 	$L__BB0_46;
	ld.global.u64 	%rd5368, [%rd191+8];
	setp.ne.s64 	%p21, %rd5368, 0;
	@%p21 bra 	$L__BB0_46;
	ld.global.u64 	%rd5369, [%rd191+16];
	setp.ne.s64 	%p22, %rd5369, 0;
	@%p22 bra 	$L__BB0_46;
	ld.global.u64 	%rd5370, [%rd191+24];
	setp.ne.s64 	%p23, %rd5370, 0;
	@%p23 bra 	$L__BB0_46;
	ld.global.u64 	%rd5371, [%rd191+32];
	setp.ne.s64 	%p24, %rd5371, 0;
	@%p24 bra 	$L__BB0_46;
	ld.global.u64 	%rd5372, [%rd191+40];
	setp.ne.s64 	%p25, %rd5372, 0;
	@%p25 bra 	$L__BB0_46;
	ld.global.u8 	%rd9291, [%rd192+8];
	ld.global.u8 	%rd9292, [%rd192+9];
	shl.b64 	%rd9293, %rd9292, 8;
	or.b64  	%rd9294, %rd9293, %rd9291;
	ld.global.u8 	%rd9295, [%rd192+10];
	shl.b64 	%rd9296, %rd9295, 16;
	ld.global.u8 	%rd9297, [%rd192+11];
	shl.b64 	%rd9298, %rd9297, 24;
	or.b64  	%rd9299, %rd9298, %rd9296;
	or.b64  	%rd9300, %rd9299, %rd9294;
	ld.global.u8 	%rd9301, [%rd192+12];
	ld.global.u8 	%rd9302, [%rd192+13];
	shl.b64 	%rd9303, %rd9302, 8;
	or.b64  	%rd9304, %rd9303, %rd9301;
	ld.global.u8 	%rd9305, [%rd192+14];
	shl.b64 	%rd9306, %rd9305, 16;
	ld.global.u8 	%rd9307, [%rd192+15];
	shl.b64 	%rd9308, %rd9307, 24;
	or.b64  	%rd9309, %rd9308, %rd9306;
	or.b64  	%rd9310, %rd9309, %rd9304;
	shl.b64 	%rd9311, %rd9310, 32;
	or.b64  	%rd9312, %rd9311, %rd9300;
	or.b64  	%rd9313, %rd33592, %rd9312;
	ld.global.u8 	%rd9314, [%rd192+16];
	ld.global.u8 	%rd9315, [%rd192+17];
	shl.b64 	%rd9316, %rd9315, 8;
	or.b64  	%rd9317, %rd9316, %rd9314;
	ld.global.u8 	%rd9318, [%rd192+18];
	shl.b64 	%rd9319, %rd9318, 16;
	ld.global.u8 	%rd9320, [%rd192+19];
	shl.b64 	%rd9321, %rd9320, 24;
	or.b64  	%rd9322, %rd9321, %rd9319;
	or.b64  	%rd9323, %rd9322, %rd9317;
	ld.global.u8 	%rd9324, [%rd192+20];
	ld.global.u8 	%rd9325, [%rd192+21];
	shl.b64 	%rd9326, %rd9325, 8;
	or.b64  	%rd9327, %rd9326, %rd9324;
	ld.global.u8 	%rd9328, [%rd192+22];
	shl.b64 	%rd9329, %rd9328, 16;
	ld.global.u8 	%rd9330, [%rd192+23];
	shl.b64 	%rd9331, %rd9330, 24;
	or.b64  	%rd9332, %rd9331, %rd9329;
	or.b64  	%rd9333, %rd9332, %rd9327;
	shl.b64 	%rd9334, %rd9333, 32;
	or.b64  	%rd9335, %rd9334, %rd9323;
	ld.global.u8 	%rd9336, [%rd192+24];
	ld.global.u8 	%rd9337, [%rd192+25];
	shl.b64 	%rd9338, %rd9337, 8;
	or.b64  	%rd9339, %rd9338, %rd9336;
	ld.global.u8 	%rd9340, [%rd192+26];
	shl.b64 	%rd9341, %rd9340, 16;
	ld.global.u8 	%rd9342, [%rd192+27];
	shl.b64 	%rd9343, %rd9342, 24;
	or.b64  	%rd9344, %rd9343, %rd9341;
	or.b64  	%rd9345, %rd9344, %rd9339;
	ld.global.u8 	%rd9346, [%rd192+28];
	ld.global.u8 	%rd9347, [%rd192+29];
	shl.b64 	%rd9348, %rd9347, 8;
	or.b64  	%rd9349, %rd9348, %rd9346;
	ld.global.u8 	%rd9350, [%rd192+30];
	shl.b64 	%rd9351, %rd9350, 16;
	ld.global.u8 	%rd9352, [%rd192+31];
	shl.b64 	%rd9353, %rd9352, 24;
	or.b64  	%rd9354, %rd9353, %rd9351;
	or.b64  	%rd9355, %rd9354, %rd9349;
	shl.b64 	%rd9356, %rd9355, 32;
	or.b64  	%rd9357, %rd9356, %rd9345;
	ld.global.u8 	%rd9358, [%rd192+32];
	ld.global.u8 	%rd9359, [%rd192+33];
	shl.b64 	%rd9360, %rd9359, 8;
	or.b64  	%rd9361, %rd9360, %rd9358;
	ld.global.u8 	%rd9362, [%rd192+34];
	shl.b64 	%rd9363, %rd9362, 16;
	ld.global.u8 	%rd9364, [%rd192+35];
	shl.b64 	%rd9365, %rd9364, 24;
	or.b64  	%rd9366, %rd9365, %rd9363;
	or.b64  	%rd9367, %rd9366, %rd9361;
	ld.global.u8 	%rd9368, [%rd192+36];
	ld.global.u8 	%rd9369, [%rd192+37];
	shl.b64 	%rd9370, %rd9369, 8;
	or.b64  	%rd9371, %rd9370, %rd9368;
	ld.global.u8 	%rd9372, [%rd192+38];
	shl.b64 	%rd9373, %rd9372, 16;
	ld.global.u8 	%rd9374, [%rd192+39];
	shl.b64 	%rd9375, %rd9374, 24;
	or.b64  	%rd9376, %rd9375, %rd9373;
	or.b64  	%rd9377, %rd9376, %rd9371;
	shl.b64 	%rd9378, %rd9377, 32;
	or.b64  	%rd9379, %rd9378, %rd9367;
	ld.global.u8 	%rd9380, [%rd192+40];
	ld.global.u8 	%rd9381, [%rd192+41];
	shl.b64 	%rd9382, %rd9381, 8;
	or.b64  	%rd9383, %rd9382, %rd9380;
	ld.global.u8 	%rd9384, [%rd192+42];
	shl.b64 	%rd9385, %rd9384, 16;
	ld.global.u8 	%rd9386, [%rd192+43];
	shl.b64 	%rd9387, %rd9386, 24;
	or.b64  	%rd9388, %rd9387, %rd9385;
	or.b64  	%rd9389, %rd9388, %rd9383;
	ld.global.u8 	%rd9390, [%rd192+44];
	ld.global.u8 	%rd9391, [%rd192+45];
	shl.b64 	%rd9392, %rd9391, 8;
	or.b64  	%rd9393, %rd9392, %rd9390;
	ld.global.u8 	%rd9394, [%rd192+46];
	shl.b64 	%rd9395, %rd9394, 16;
	ld.global.u8 	%rd9396, [%rd192+47];
	shl.b64 	%rd9397, %rd9396, 24;
	or.b64  	%rd9398, %rd9397, %rd9395;
	or.b64  	%rd9399, %rd9398, %rd9393;
	shl.b64 	%rd9400, %rd9399, 32;
	or.b64  	%rd9401, %rd9400, %rd9389;
	ld.global.u8 	%rd9402, [%rd192+48];
	ld.global.u8 	%rd9403, [%rd192+49];
	shl.b64 	%rd9404, %rd9403, 8;
	or.b64  	%rd9405, %rd9404, %rd9402;
	ld.global.u8 	%rd9406, [%rd192+50];
	shl.b64 	%rd9407, %rd9406, 16;
	ld.global.u8 	%rd9408, [%rd192+51];
	shl.b64 	%rd9409, %rd9408, 24;
	or.b64  	%rd9410, %rd9409, %rd9407;
	or.b64  	%rd9411, %rd9410, %rd9405;
	ld.global.u8 	%rd9412, [%rd192+52];
	ld.global.u8 	%rd9413, [%rd192+53];
	shl.b64 	%rd9414, %rd9413, 8;
	or.b64  	%rd9415, %rd9414, %rd9412;
	ld.global.u8 	%rd9416, [%rd192+54];
	shl.b64 	%rd9417, %rd9416, 16;
	ld.global.u8 	%rd9418, [%rd192+55];
	shl.b64 	%rd9419, %rd9418, 24;
	or.b64  	%rd9420, %rd9419, %rd9417;
	or.b64  	%rd9421, %rd9420, %rd9415;
	shl.b64 	%rd9422, %rd9421, 32;
	or.b64  	%rd33694, %rd9422, %rd9411;
	ld.global.u8 	%rd9423, [%rd192+56];
	ld.global.u8 	%rd9424, [%rd192+57];
	shl.b64 	%rd9425, %rd9424, 8;
	or.b64  	%rd9426, %rd9425, %rd9423;
	ld.global.u8 	%rd9427, [%rd192+58];
	shl.b64 	%rd9428, %rd9427, 16;
	ld.global.u8 	%rd9429, [%rd192+59];
	shl.b64 	%rd9430, %rd9429, 24;
	or.b64  	%rd9431, %rd9430, %rd9428;
	or.b64  	%rd9432, %rd9431, %rd9426;
	ld.global.u8 	%rd9433, [%rd192+60];
	ld.global.u8 	%rd9434, [%rd192+61];
	shl.b64 	%rd9435, %rd9434, 8;
	or.b64  	%rd9436, %rd9435, %rd9433;
	ld.global.u8 	%rd9437, [%rd192+62];
	shl.b64 	%rd9438, %rd9437, 16;
	ld.global.u8 	%rd9439, [%rd192+63];
	shl.b64 	%rd9440, %rd9439, 24;
	or.b64  	%rd9441, %rd9440, %rd9438;
	or.b64  	%rd9442, %rd9441, %rd9436;
	shl.b64 	%rd9443, %rd9442, 32;
	or.b64  	%rd33693, %rd9443, %rd9432;
	ld.global.u8 	%rd9444, [%rd192+64];
	ld.global.u8 	%rd9445, [%rd192+65];
	shl.b64 	%rd9446, %rd9445, 8;
	or.b64  	%rd9447, %rd9446, %rd9444;
	ld.global.u8 	%rd9448, [%rd192+66];
	shl.b64 	%rd9449, %rd9448, 16;
	ld.global.u8 	%rd9450, [%rd192+67];
	shl.b64 	%rd9451, %rd9450, 24;
	or.b64  	%rd9452, %rd9451, %rd9449;
	or.b64  	%rd9453, %rd9452, %rd9447;
	ld.global.u8 	%rd9454, [%rd192+68];
	ld.global.u8 	%rd9455, [%rd192+69];
	shl.b64 	%rd9456, %rd9455, 8;
	or.b64  	%rd9457, %rd9456, %rd9454;
	ld.global.u8 	%rd9458, [%rd192+70];
	shl.b64 	%rd9459, %rd9458, 16;
	ld.global.u8 	%rd9460, [%rd192+71];
	shl.b64 	%rd9461, %rd9460, 24;
	or.b64  	%rd9462, %rd9461, %rd9459;
	or.b64  	%rd9463, %rd9462, %rd9457;
	shl.b64 	%rd9464, %rd9463, 32;
	or.b64  	%rd33692, %rd9464, %rd9453;
	ld.global.u8 	%rd9465, [%rd192+72];
	ld.global.u8 	%rd9466, [%rd192+73];
	shl.b64 	%rd9467, %rd9466, 8;
	or.b64  	%rd9468, %rd9467, %rd9465;
	ld.global.u8 	%rd9469, [%rd192+74];
	shl.b64 	%rd9470, %rd9469, 16;
	ld.global.u8 	%rd9471, [%rd192+75];
	shl.b64 	%rd9472, %rd9471, 24;
	or.b64  	%rd9473, %rd9472, %rd9470;
	or.b64  	%rd9474, %rd9473, %rd9468;
	ld.global.u8 	%rd9475, [%rd192+76];
	ld.global.u8 	%rd9476, [%rd192+77];
	shl.b64 	%rd9477, %rd9476, 8;
	or.b64  	%rd9478, %rd9477, %rd9475;
	ld.global.u8 	%rd9479, [%rd192+78];
	shl.b64 	%rd9480, %rd9479, 16;
	ld.global.u8 	%rd9481, [%rd192+79];
	shl.b64 	%rd9482, %rd9481, 24;
	or.b64  	%rd9483, %rd9482, %rd9480;
	or.b64  	%rd9484, %rd9483, %rd9478;
	shl.b64 	%rd9485, %rd9484, 32;
	or.b64  	%rd33691, %rd9485, %rd9474;
	ld.global.u8 	%rd9486, [%rd192+80];
	ld.global.u8 	%rd9487, [%rd192+81];
	shl.b64 	%rd9488, %rd9487, 8;
	or.b64  	%rd9489, %rd9488, %rd9486;
	ld.global.u8 	%rd9490, [%rd192+82];
	shl.b64 	%rd9491, %rd9490, 16;
	ld.global.u8 	%rd9492, [%rd192+83];
	shl.b64 	%rd9493, %rd9492, 24;
	or.b64  	%rd9494, %rd9493, %rd9491;
	or.b64  	%rd9495, %rd9494, %rd9489;
	ld.global.u8 	%rd9496, [%rd192+84];
	ld.global.u8 	%rd9497, [%rd192+85];
	shl.b64 	%rd9498, %rd9497, 8;
	or.b64  	%rd9499, %rd9498, %rd9496;
	ld.global.u8 	%rd9500, [%rd192+86];
	shl.b64 	%rd9501, %rd9500, 16;
	ld.global.u8 	%rd9502, [%rd192+87];
	shl.b64 	%rd9503, %rd9502, 24;
	or.b64  	%rd9504, %rd9503, %rd9501;
	or.b64  	%rd9505, %rd9504, %rd9499;
	shl.b64 	%rd9506, %rd9505, 32;
	or.b64  	%rd33690, %rd9506, %rd9495;
	ld.global.u8 	%rd9507, [%rd192+88];
	ld.global.u8 	%rd9508, [%rd192+89];
	shl.b64 	%rd9509, %rd9508, 8;
	or.b64  	%rd9510, %rd9509, %rd9507;
	ld.global.u8 	%rd9511, [%rd192+90];
	shl.b64 	%rd9512, %rd9511, 16;
	ld.global.u8 	%rd9513, [%rd192+91];
	shl.b64 	%rd9514, %rd9513, 24;
	or.b64  	%rd9515, %rd9514, %rd9512;
	or.b64  	%rd9516, %rd9515, %rd9510;
	ld.global.u8 	%rd9517, [%rd192+92];
	ld.global.u8 	%rd9518, [%rd192+93];
	shl.b64 	%rd9519, %rd9518, 8;
	or.b64  	%rd9520, %rd9519, %rd9517;
	ld.global.u8 	%rd9521, [%rd192+94];
	shl.b64 	%rd9522, %rd9521, 16;
	ld.global.u8 	%rd9523, [%rd192+95];
	shl.b64 	%rd9524, %rd9523, 24;
	or.b64  	%rd9525, %rd9524, %rd9522;
	or.b64  	%rd9526, %rd9525, %rd9520;
	shl.b64 	%rd9527, %rd9526, 32;
	or.b64  	%rd33689, %rd9527, %rd9516;
	or.b64  	%rd9528, %rd9313, %rd9335;
	or.b64  	%rd9529, %rd9528, %rd9357;
	or.b64  	%rd9530, %rd9529, %rd9379;
	or.b64  	%rd9531, %rd9530, %rd9401;
	setp.eq.s64 	%p481, %rd9531, 0;
	mov.b64 	%rd33683, 0;
	mov.u64 	%rd33684, %rd33683;
	mov.u64 	%rd33685, %rd33683;
	mov.u64 	%rd33686, %rd33683;
	mov.u64 	%rd33687, %rd33683;
	mov.u64 	%rd33688, %rd33683;
	mov.u64 	%rd33695, %rd33683;
	mov.u64 	%rd33696, %rd33683;
	mov.u64 	%rd33697, %rd33683;
	mov.u64 	%rd33698, %rd33683;
	mov.u64 	%rd33699, %rd33683;
	mov.u64 	%rd33700, %rd33683;
	@%p481 bra 	$L__BB0_467;
	mov.b64 	%rd33688, 39800542322357402;
	mov.b64 	%rd33687, 5545221690922665192;
	mov.b64 	%rd33686, 8885205928937022213;
	mov.b64 	%rd33685, -6954204708835868686;
	mov.b64 	%rd33684, 5854854902718660529;
	mov.b64 	%rd33683, 202099033278250856;
	mov.u64 	%rd33695, %rd9401;
	mov.u64 	%rd33696, %rd9379;
	mov.u64 	%rd33697, %rd9357;
	mov.u64 	%rd33698, %rd9335;
	mov.u64 	%rd33699, %rd9312;
	mov.u64 	%rd33700, %rd33592;
	bra.uni 	$L__BB0_467;
$L__BB0_46:
	setp.eq.s64 	%p26, %rd206, %rd33592;
	@%p26 bra 	$L__BB0_57;
	ld.global.u8 	%rd5373, [%rd192+8];
	ld.global.u8 	%rd5374, [%rd192+9];
	shl.b64 	%rd5375, %rd5374, 8;
	or.b64  	%rd5376, %rd5375, %rd5373;
	ld.global.u8 	%rd5377, [%rd192+10];
	shl.b64 	%rd5378, %rd5377, 16;
	ld.global.u8 	%rd5379, [%rd192+11];
	shl.b64 	%rd5380, %rd5379, 24;
	or.b64  	%rd5381, %rd5380, %rd5378;
	or.b64  	%rd5382, %rd5381, %rd5376;
	ld.global.u8 	%rd5383, [%rd192+12];
	ld.global.u8 	%rd5384, [%rd192+13];
	shl.b64 	%rd5385, %rd5384, 8;
	or.b64  	%rd5386, %rd5385, %rd5383;
	ld.global.u8 	%rd5387, [%rd192+14];
	shl.b64 	%rd5388, %rd5387, 16;
	ld.global.u8 	%rd5389, [%rd192+15];
	shl.b64 	%rd5390, %rd5389, 24;
	or.b64  	%rd5391, %rd5390, %rd5388;
	or.b64  	%rd5392, %rd5391, %rd5386;
	shl.b64 	%rd5393, %rd5392, 32;
	or.b64  	%rd33586, %rd5393, %rd5382;
$L__BB0_48:
	ld.global.u8 	%rd5404, [%rd192+16];
	ld.global.u8 	%rd5405, [%rd192+17];
	shl.b64 	%rd5406, %rd5405, 8;
	or.b64  	%rd5407, %rd5406, %rd5404;
	ld.global.u8 	%rd5408, [%rd192+18];
	shl.b64 	%rd5409, %rd5408, 16;
	ld.global.u8 	%rd5410, [%rd192+19];
	shl.b64 	%rd5411, %rd5410, 24;
	or.b64  	%rd5412, %rd5411, %rd5409;
	or.b64  	%rd5413, %rd5412, %rd5407;
	ld.global.u8 	%rd5414, [%rd192+20];
	ld.global.u8 	%rd5415, [%rd192+21];
	shl.b64 	%rd5416, %rd5415, 8;
	or.b64  	%rd5417, %rd5416, %rd5414;
	ld.global.u8 	%rd5418, [%rd192+22];
	shl.b64 	%rd5419, %rd5418, 16;
	ld.global.u8 	%rd5420, [%rd192+23];
	shl.b64 	%rd5421, %rd5420, 24;
	or.b64  	%rd5422, %rd5421, %rd5419;
	or.b64  	%rd5423, %rd5422, %rd5417;
	shl.b64 	%rd5424, %rd5423, 32;
	or.b64  	%rd33590, %rd5424, %rd5413;
	ld.global.u8 	%rd5425, [%rd192+24];
	ld.global.u8 	%rd5426, [%rd192+25];
	shl.b64 	%rd5427, %rd5426, 8;
	or.b64  	%rd5428, %rd5427, %rd5425;
	ld.global.u8 	%rd5429, [%rd192+26];
	shl.b64 	%rd5430, %rd5429, 16;
	ld.global.u8 	%rd5431, [%rd192+27];
	shl.b64 	%rd5432, %rd5431, 24;
	or.b64  	%rd5433, %rd5432, %rd5430;
	or.b64  	%rd5434, %rd5433, %rd5428;
	ld.global.u8 	%rd5435, [%rd192+28];
	ld.global.u8 	%rd5436, [%rd192+29];
	shl.b64 	%rd5437, %rd5436, 8;
	or.b64  	%rd5438, %rd5437, %rd5435;
	ld.global.u8 	%rd5439, [%rd192+30];
	shl.b64 	%rd5440, %rd5439, 16;
	ld.global.u8 	%rd5441, [%rd192+31];
	shl.b64 	%rd5442, %rd5441, 24;
	or.b64  	%rd5443, %rd5442, %rd5440;
	or.b64  	%rd5444, %rd5443, %rd5438;
	shl.b64 	%rd5445, %rd5444, 32;
	or.b64  	%rd33589, %rd5445, %rd5434;
	ld.global.u8 	%rd5446, [%rd192+32];
	ld.global.u8 	%rd5447, [%rd192+33];
	shl.b64 	%rd5448, %rd5447, 8;
	or.b64  	%rd5449, %rd5448, %rd5446;
	ld.global.u8 	%rd5450, [%rd192+34];
	shl.b64 	%rd5451, %rd5450, 16;
	ld.global.u8 	%rd5452, [%rd192+35];
	shl.b64 	%rd5453, %rd5452, 24;
	or.b64  	%rd5454, %rd5453, %rd5451;
	or.b64  	%rd5455, %rd5454, %rd5449;
	ld.global.u8 	%rd5456, [%rd192+36];
	ld.global.u8 	%rd5457, [%rd192+37];
	shl.b64 	%rd5458, %rd5457, 8;
	or.b64  	%rd5459, %rd5458, %rd5456;
	ld.global.u8 	%rd5460, [%rd192+38];
	shl.b64 	%rd5461, %rd5460, 16;
	ld.global.u8 	%rd5462, [%rd192+39];
	shl.b64 	%rd5463, %rd5462, 24;
	or.b64  	%rd5464, %rd5463, %rd5461;
	or.b64  	%rd5465, %rd5464, %rd5459;
	shl.b64 	%rd5466, %rd5465, 32;
	or.b64  	%rd33588, %rd5466, %rd5455;
	ld.global.u8 	%rd5467, [%rd192+40];
	ld.global.u8 	%rd5468, [%rd192+41];
	shl.b64 	%rd5469, %rd5468, 8;
	or.b64  	%rd5470, %rd5469, %rd5467;
	ld.global.u8 	%rd5471, [%rd192+42];
	shl.b64 	%rd5472, %rd5471, 16;
	ld.global.u8 	%rd5473, [%rd192+43];
	shl.b64 	%rd5474, %rd5473, 24;
	or.b64  	%rd5475, %rd5474, %rd5472;
	or.b64  	%rd5476, %rd5475, %rd5470;
	ld.global.u8 	%rd5477, [%rd192+44];
	ld.global.u8 	%rd5478, [%rd192+45];
	shl.b64 	%rd5479, %rd5478, 8;
	or.b64  	%rd5480, %rd5479, %rd5477;
	ld.global.u8 	%rd5481, [%rd192+46];
	shl.b64 	%rd5482, %rd5481, 16;
	ld.global.u8 	%rd5483, [%rd192+47];
	shl.b64 	%rd5484, %rd5483, 24;
	or.b64  	%rd5485, %rd5484, %rd5482;
	or.b64  	%rd5486, %rd5485, %rd5480;
	shl.b64 	%rd5487, %rd5486, 32;
	or.b64  	%rd33587, %rd5487, %rd5476;
	ld.global.u64 	%rd614, [%rd191+40];
	setp.lt.u64 	%p38, %rd614, %rd33587;
	@%p38 bra 	$L__BB0_290;
	setp.le.u64 	%p39, %rd614, %rd33587;
	@%p39 bra 	$L__BB0_50;
	bra.uni 	$L__BB0_289;
$L__BB0_50:
	ld.global.u64 	%rd615, [%rd191+32];
	setp.lt.u64 	%p40, %rd615, %rd33588;
	@%p40 bra 	$L__BB0_290;
	setp.gt.u64 	%p41, %rd615, %rd33588;
	@%p41 bra 	$L__BB0_289;
	ld.global.u64 	%rd616, [%rd191+24];
	setp.lt.u64 	%p42, %rd616, %rd33589;
	@%p42 bra 	$L__BB0_290;
	setp.gt.u64 	%p43, %rd616, %rd33589;
	@%p43 bra 	$L__BB0_289;
	ld.global.u64 	%rd617, [%rd191+16];
	setp.lt.u64 	%p44, %rd617, %rd33590;
	@%p44 bra 	$L__BB0_290;
	setp.gt.u64 	%p45, %rd617, %rd33590;
	@%p45 bra 	$L__BB0_289;
	ld.global.u64 	%rd618, [%rd191+8];
	setp.lt.u64 	%p46, %rd618, %rd33586;
	@%p46 bra 	$L__BB0_290;
	bra.uni 	$L__BB0_288;
$L__BB0_57:
	ld.global.u64 	%rd219, [%rd191+8];
	ld.global.u64 	%rd33586, [%rd192+8];
	setp.ne.s64 	%p27, %rd219, %rd33586;
	@%p27 bra 	$L__BB0_48;
	ld.global.u64 	%rd221, [%rd191+16];
	ld.global.u64 	%rd5394, [%rd192+16];
	setp.ne.s64 	%p28, %rd221, %rd5394;
	mov.u64 	%rd33586, %rd219;
	@%p28 bra 	$L__BB0_48;
	ld.global.u64 	%rd222, [%rd191+24];
	ld.global.u64 	%rd5395, [%rd192+24];
	setp.ne.s64 	%p29, %rd222, %rd5395;
	mov.u64 	%rd33586, %rd219;
	@%p29 bra 	$L__BB0_48;
	ld.global.u64 	%rd223, [%rd191+32];
	ld.global.u64 	%rd5396, [%rd192+32];
	setp.ne.s64 	%p30, %rd223, %rd5396;
	mov.u64 	%rd33586, %rd219;
	@%p30 bra 	$L__BB0_48;
	ld.global.u64 	%rd224, [%rd191+40];
	ld.global.u64 	%rd5397, [%rd192+40];
	setp.ne.s64 	%p31, %rd224, %rd5397;
	mov.u64 	%rd33586, %rd219;
	@%p31 bra 	$L__BB0_48;
	ld.global.u64 	%rd225, [%rd191+48];
	ld.global.u64 	%rd5398, [%rd192+48];
	setp.ne.s64 	%p32, %rd225, %rd5398;
	mov.u64 	%rd33586, %rd219;
	@%p32 bra 	$L__BB0_48;
	ld.global.u64 	%rd226, [%rd191+56];
	ld.global.u64 	%rd5399, [%rd192+56];
	setp.ne.s64 	%p33, %rd226, %rd5399;
	mov.u64 	%rd33586, %rd219;
	@%p33 bra 	$L__BB0_48;
	ld.global.u64 	%rd227, [%rd191+64];
	ld.global.u64 	%rd5400, [%rd192+64];
	setp.ne.s64 	%p34, %rd227, %rd5400;
	mov.u64 	%rd33586, %rd219;
	@%p34 bra 	$L__BB0_48;
	ld.global.u64 	%rd228, [%rd191+72];
	ld.global.u64 	%rd5401, [%rd192+72];
	setp.ne.s64 	%p35, %rd228, %rd5401;
	mov.u64 	%rd33586, %rd219;
	@%p35 bra 	$L__BB0_48;
	ld.global.u64 	%rd229, [%rd191+80];
	ld.global.u64 	%rd5402, [%rd192+80];
	setp.ne.s64 	%p36, %rd229, %rd5402;
	mov.u64 	%rd33586, %rd219;
	@%p36 bra 	$L__BB0_48;
	ld.global.u64 	%rd230, [%rd191+88];
	ld.global.u64 	%rd5403, [%rd192+88];
	setp.ne.s64 	%p37, %rd230, %rd5403;
	mov.u64 	%rd33586, %rd219;
	@%p37 bra 	$L__BB0_48;
	// begin inline asm
	{
	.reg .u64 c;
	.reg .u64 nc;
	.reg .u64 t;
	mad.lo.cc.u64 %rd33843, %rd33592, %rd219, 0;
	madc.hi.cc.u64 c, %rd33592, %rd219, 0;
	madc.lo.cc.u64 %rd33842, %rd33592, %rd221, c;
	madc.hi.cc.u64 c, %rd33592, %rd221, 0;
	madc.lo.cc.u64 %rd33841, %rd33592, %rd222, c;
	madc.hi.cc.u64 c, %rd33592, %rd222, 0;
	madc.lo.cc.u64 %rd33840, %rd33592, %rd223, c;
	madc.hi.cc.u64 c, %rd33592, %rd223, 0;
	madc.lo.cc.u64 %rd33839, %rd33592, %rd224, c;
	madc.hi.u64 %rd33838, %rd33592, %rd224, 0;
	mad.lo.cc.u64 %rd33841, %rd219, %rd221, %rd33841;
	madc.hi.cc.u64 c, %rd219, %rd221, 0;
	addc.cc.u64 t, %rd33840, c;
	addc.u64 nc, 0, 0;
	mad.lo.cc.u64 %rd33840, %rd219, %rd222, t;
	madc.hi.cc.u64 c, %rd219, %rd222, nc;
	addc.cc.u64 t, %rd33839, c;
	addc.u64 nc, 0, 0;
	mad.lo.cc.u64 %rd33839, %rd219, %rd223, t;
	madc.hi.cc.u64 c, %rd219, %rd223, nc;
	addc.cc.u64 t, %rd33838, c;
	addc.u64 nc, 0, 0;
	mad.lo.cc.u64 %rd33838, %rd219, %rd224, t;
	madc.hi.u64 %rd33837, %rd219, %rd224, nc;
	mad.lo.cc.u64 %rd33839, %rd221, %rd222, %rd33839;
	madc.hi.cc.u64 c, %rd221, %rd222, 0;
	addc.cc.u64 t, %rd33838, c;
	addc.u64 nc, 0, 0;
	mad.lo.cc.u64 %rd33838, %rd221, %rd223, t;
	madc.hi.cc.u64 c, %rd221, %rd223, nc;
	addc.cc.u64 t, %rd33837, c;
	addc.u64 nc, 0, 0;
	mad.lo.cc.u64 %rd33837, %rd221, %rd224, t;
	madc.hi.u64 %rd33836, %rd221, %rd224, nc;
	mad.lo.cc.u64 %rd33837, %rd222, %rd223, %rd33837;
	madc.hi.cc.u64 c, %rd222, %rd223, 0;
	addc.cc.u64 t, %rd33836, c;
	addc.u64 nc, 0, 0;
	mad.lo.cc.u64 %rd33836, %rd222, %rd224, t;
	madc.hi.u64 %rd33835, %rd222, %rd224, nc;
	mad.lo.cc.u64 %rd33835, %rd223, %rd224, %rd33835;
	madc.hi.u64 %rd33834, %rd223, %rd224, 0;
	}
	// end inline asm
	shr.u64 	%rd33833, %rd33834, 63;
	mov.b64 	{%r138, %r139}, %rd33834;
	mov.b64 	{%r140, %r141}, %rd33835;
	shf.l.wrap.b32 	%r142, %r141, %r138, 1;
	shf.l.wrap.b32 	%r143, %r138, %r139, 1;
	mov.b64 	%rd33834, {%r142, %r143};
	mov.b64 	{%r144, %r145}, %rd33836;
	shf.l.wrap.b32 	%r146, %r145, %r140, 1;
	shf.l.wrap.b32 	%r147, %r140, %r141, 1;
	mov.b64 	%rd33835, {%r146, %r147};
	mov.b64 	{%r148, %r149}, %rd33837;
	shf.l.wrap.b32 	%r150, %r149, %r144, 1;
	shf.l.wrap.b32 	%r151, %r144, %r145, 1;
	mov.b64 	%rd33836, {%r150, %r151};
	mov.b64 	{%r152, %r153}, %rd33838;
	shf.l.wrap.b32 	%r154, %r153, %r148, 1;
	shf.l.wrap.b32 	%r155, %r148, %r149, 1;
	mov.b64 	%rd33837, {%r154, %r155};
	mov.b64 	{%r156, %r157}, %rd33839;
	shf.l.wrap.b32 	%r158, %r157, %r152, 1;
	shf.l.wrap.b32 	%r159, %r152, %r153, 1;
	mov.b64 	%rd33838, {%r158, %r159};
	mov.b64 	{%r160, %r161}, %rd33840;
	shf.l.wrap.b32 	%r162, %r161, %r156, 1;
	shf.l.wrap.b32 	%r163, %r156, %r157, 1;
	mov.b64 	%rd33839, {%r162, %r163};
	mov.b64 	{%r164, %r165}, %rd33841;
	shf.l.wrap.b32 	%r166, %r165, %r160, 1;
	shf.l.wrap.b32 	%r167, %r160, %r161, 1;
	mov.b64 	%rd33840, {%r166, %r167};
	mov.b64 	{%r168, %r169}, %rd33842;
	shf.l.wrap.b32 	%r170, %r169, %r164, 1;
	shf.l.wrap.b32 	%r171, %r164, %r165, 1;
	mov.b64 	%rd33841, {%r170, %r171};
	mov.b64 	{%r172, %r173}, %rd33843;
	shf.l.wrap.b32 	%r174, %r173, %r168, 1;
	shf.l.wrap.b32 	%r175, %r168, %r169, 1;
	mov.b64 	%rd33842, {%r174, %r175};
	shl.b64 	%rd33843, %rd33843, 1;
	// begin inline asm
	{
	mad.lo.cc.u64 %rd33844, %rd33592, %rd33592, 0;
	madc.hi.cc.u64 %rd33843, %rd33592, %rd33592, %rd33843;
	madc.lo.cc.u64 %rd33842, %rd219, %rd219, %rd33842;
	madc.hi.cc.u64 %rd33841, %rd219, %rd219, %rd33841;
	madc.lo.cc.u64 %rd33840, %rd221, %rd221, %rd33840;
	madc.hi.cc.u64 %rd33839, %rd221, %rd221, %rd33839;
	madc.lo.cc.u64 %rd33838, %rd222, %rd222, %rd33838;
	madc.hi.cc.u64 %rd33837, %rd222, %rd222, %rd33837;
	madc.lo.cc.u64 %rd33836, %rd223, %rd223, %rd33836;
	madc.hi.cc.u64 %rd33835, %rd223, %rd223, %rd33835;
	madc.lo.cc.u64 %rd33834, %rd224, %rd224, %rd33834;
	madc.hi.u64 %rd33833, %rd224, %rd224, %rd33833;
	}
	// end inline asm
	mul.lo.s64 	%rd7390, %rd33844, -8860621160618917889;
	mov.b64 	%rd7498, -8860621160618917887;
	mov.b64 	%rd7499, 1660523435060625408;
	mov.b64 	%rd7500, 2230234197602682880;
	mov.b64 	%rd7501, 1883307231910630287;
	mov.b64 	%rd7502, -4162727106559522501;
	mov.b64 	%rd7503, 121098312706494698;
	// begin inline asm
	{
	.reg .u64 c;
	.reg .u64 t;
	.reg .u64 nc;
	mad.lo.cc.u64 c, %rd7390, %rd7498, %rd33844;
	madc.hi.cc.u64 c, %rd7390, %rd7498, 0;
	addc.cc.u64 t, %rd33843, c;
	addc.u64 nc, 0, 0;
	mad.lo.cc.u64 %rd33843, %rd7390, %rd7499, t;
	madc.hi.cc.u64 c, %rd7390, %rd7499, nc;
	addc.cc.u64 t, %rd33842, c;
	addc.u64 nc, 0, 0;
	mad.lo.cc.u64 %rd33842, %rd7390, %rd7500, t;
	madc.hi.cc.u64 c, %rd7390, %rd7500, nc;
	addc.cc.u64 t, %rd33841, c;
	addc.u64 nc, 0, 0;
	mad.lo.cc.u64 %rd33841, %rd7390, %rd7501, t;
	madc.hi.cc.u64 c, %rd7390, %rd7501, nc;
	addc.cc.u64 t, %rd33840, c;
	addc.u64 nc, 0, 0;
	mad.lo.cc.u64 %rd33840, %rd7390, %rd7502, t;
	madc.hi.cc.u64 c, %rd7390, %rd7502, nc;
	addc.cc.u64 t, %rd33839, c;
	addc.u64 nc, 0, 0;
	mad.lo.cc.u64 %rd33839, %rd7390, %rd7503, t;
	madc.hi.cc.u64 c, %rd7390, %rd7503, nc;
	addc.cc.u64 %rd33838, %rd33838, c;
	addc.u64 %rd7428, 0, 0;
	}
	// end inline asm
	mul.lo.s64 	%rd7412, %rd33843, -8860621160618917889;
	// begin inline asm
	{
	.reg .u64 c;
	.reg .u64 t;
	.reg .u64 nc;
	mad.lo.cc.u64 c, %rd7412, %rd7498, %rd33843;
	madc.hi.cc.u64 c, %rd7412, %rd7498, 0;
	addc.cc.u64 t, %rd33842, c;
	addc.u64 nc, 0, 0;
	mad.lo.cc.u64 %rd33842, %rd7412, %rd7499, t;
	madc.hi.cc.u64 c, %rd7412, %rd7499, nc;
	addc.cc.u64 t, %rd33841, c;
	addc.u64 nc, 0, 0;
	mad.lo.cc.u64 %rd33841, %rd7412, %rd7500, t;
	madc.hi.cc.u64 c, %rd7412, %rd7500, nc;
	addc.cc.u64 t, %rd33840, c;
	addc.u64 nc, 0, 0;
	mad.lo.cc.u64 %rd33840, %rd7412, %rd7501, t;
	madc.hi.cc.u64 c, %rd7412, %rd7501, nc;
	addc.cc.u64 t, %rd33839, c;
	addc.u64 nc, 0, 0;
	mad.lo.cc.u64 %rd33839, %rd7412, %rd7502, t;
	madc.hi.cc.u64 c, %rd7412, %rd7502, nc;
	addc.cc.u64 t, %rd33838, c;
	addc.u64 nc, 0, 0;
	mad.lo.cc.u64 %rd33838, %rd7412, %rd7503, t;
	madc.hi.cc.u64 c, %rd7412, %rd7503, nc;
	addc.cc.u64 c, c, %rd7428;
	addc.u64 nc, 0, 0;
	addc.cc.u64 %rd33837, %rd33837, c;
	addc.u64 %rd7428, nc, 0;
	}
	// end inline asm
	mul.lo.s64 	%rd7435, %rd33842, -8860621160618917889;
	// begin inline asm
	{
	.reg .u64 c;
	.reg .u64 t;
	.reg .u64 nc;
	mad.lo.cc.u64 c, %rd7435, %rd7498, %rd33842;
	madc.hi.cc.u64 c, %rd7435, %rd7498, 0;
	addc.cc.u64 t, %rd33841, c;
	addc.u64 nc, 0, 0;
	mad.lo.cc.u64 %rd33841, %rd7435, %rd7499, t;
	madc.hi.cc.u64 c, %rd7435, %rd7499, nc;
	addc.cc.u64 t, %rd33840, c;
	addc.u64 nc, 0, 0;
	mad.lo.cc.u64 %rd33840, %rd7435, %rd7500, t;
	madc.hi.cc.u64 c, %rd7435, %rd7500, nc;
	addc.cc.u64 t, %rd33839, c;
	addc.u64 nc, 0, 0;
	mad.lo.cc.u64 %rd33839, %rd7435, %rd7501, t;
	madc.hi.cc.u64 c, %rd7435, %rd7501, nc;
	addc.cc.u64 t, %rd33838, c;
	addc.u64 nc, 0, 0;
	mad.lo.cc.u64 %rd33838, %rd7435, %rd7502, t;
	madc.hi.cc.u64 c, %rd7435, %rd7502, nc;
	addc.cc.u64 t, %rd33837, c;
	addc.u64 nc, 0, 0;
	mad.lo.cc.u64 %rd33837, %rd7435, %rd7503, t;
	madc.hi.cc.u64 c, %rd7435, %rd7503, nc;
	addc.cc.u64 c, c, %rd7428;
	addc.u64 nc, 0, 0;
	addc.cc.u64 %rd33836, %rd33836, c;
	addc.u64 %rd7428, nc, 0;
	}
	// end inline asm
	mul.lo.s64 	%rd7458, %rd33841, -8860621160618917889;
	// begin inline asm
	{
	.reg .u64 c;
	.reg .u64 t;
	.reg .u64 nc;
	mad.lo.cc.u64 c, %rd7458, %rd7498, %rd33841;
	madc.hi.cc.u64 c, %rd7458, %rd7498, 0;
	addc.cc.u64 t, %rd33840, c;
	addc.u64 nc, 0, 0;
	mad.lo.cc.u64 %rd33840, %rd7458, %rd7499, t;
	madc.hi.cc.u64 c, %rd7458, %rd7499, nc;
	addc.cc.u64 t, %rd33839, c;
	addc.u64 nc, 0, 0;
	mad.lo.cc.u64 %rd33839, %rd7458, %rd7500, t;
	madc.hi.cc.u64 c, %rd7458, %rd7500, nc;
	addc.cc.u64 t, %rd33838, c;
	addc.u64 nc, 0, 0;
	mad.lo.cc.u64 %rd33838, %rd7458, %rd7501, t;
	madc.hi.cc.u64 c, %rd7458, %rd7501, nc;
	addc.cc.u64 t, %rd33837, c;
	addc.u64 nc, 0, 0;
	mad.lo.cc.u64 %rd33837, %rd7458, %rd7502, t;
	madc.hi.cc.u64 c, %rd7458, %rd7502, nc;
	addc.cc.u64 t, %rd33836, c;
	addc.u64 nc, 0, 0;
	mad.lo.cc.u64 %rd33836, %rd7458, %rd7503, t;
	madc.hi.cc.u64 c, %rd7458, %rd7503, nc;
	addc.cc.u64 c, c, %rd7428;
	addc.u64 nc, 0, 0;
	addc.cc.u64 %rd33835, %rd33835, c;
	addc.u64 %rd7428, nc, 0;
	}
	// end inline asm
	mul.lo.s64 	%rd7481, %rd33840, -8860621160618917889;
	// begin inline asm
	{
	.reg .u64 c;
	.reg .u64 t;
	.reg .u64 nc;
	mad.lo.cc.u64 c, %rd7481, %rd7498, %rd33840;
	madc.hi.cc.u64 c, %rd7481, %rd7498, 0;
	addc.cc.u64 t, %rd33839, c;
	addc.u64 nc, 0, 0;
	mad.lo.cc.u64 %rd33839, %rd7481, %rd7499, t;
	madc.hi.cc.u64 c, %rd7481, %rd7499, nc;
	addc.cc.u64 t, %rd33838, c;
	addc.u64 nc, 0, 0;
	mad.lo.cc.u64 %rd33838, %rd7481, %rd7500, t;
	madc.hi.cc.u64 c, %rd7481, %rd7500, nc;
	addc.cc.u64 t, %rd33837, c;
	addc.u64 nc, 0, 0;
	mad.lo.cc.u64 %rd33837, %rd7481, %rd7501, t;
	madc.hi.cc.u64 c, %rd7481, %rd7501, nc;
	addc.cc.u64 t, %rd33836, c;
	addc.u64 nc, 0, 0;
	mad.lo.cc.u64 %rd33836, %rd7481, %rd7502, t;
	madc.hi.cc.u64 c, %rd7481, %rd7502, nc;
	addc.cc.u64 t, %rd33835, c;
	addc.u64 nc, 0, 0;
	mad.lo.cc.u64 %rd33835, %rd7481, %rd7503, t;
	madc.hi.cc.u64 c, %rd7481, %rd7503, nc;
	addc.cc.u64 c, c, %rd7428;
	addc.u64 nc, 0, 0;
	addc.cc.u64 %rd33834, %rd33834, c;
	addc.u64 %rd7428, nc, 0;
	}
	// end inline asm
	mul.lo.s64 	%rd7504, %rd33839, -8860621160618917889;
	// begin inline asm
	{
	.reg .u64 c;
	.reg .u64 t;
	.reg .u64 nc;
	mad.lo.cc.u64 c, %rd7504, %rd7498, %rd33839;
	madc.hi.cc.u64 c, %rd7504, %rd7498, 0;
	addc.cc.u64 t, %rd33838, c;
	addc.u64 nc, 0, 0;
	mad.lo.cc.u64 %rd33838, %rd7504, %rd7499, t;
	madc.hi.cc.u64 c, %rd7504, %rd7499, nc;
	addc.cc.u64 t, %rd33837, c;
	addc.u64 nc, 0, 0;
	mad.lo.cc.u64 %rd33837, %rd7504, %rd7500, t;
	madc.hi.cc.u64 c, %rd7504, %rd7500, nc;
	addc.cc.u64 t, %rd33836, c;
	addc.u64 nc, 0, 0;
	mad.lo.cc.u64 %rd33836, %rd7504, %rd7501, t;
	madc.hi.cc.u64 c, %rd7504, %rd7501, nc;
	addc.cc.u64 t, %rd33835, c;
	addc.u64 nc, 0, 0;
	mad.lo.cc.u64 %rd33835, %rd7504, %rd7502, t;
	madc.hi.cc.u64 c, %rd7504, %rd7502, nc;
	addc.cc.u64 t, %rd33834, c;
	addc.u64 nc, 0, 0;
	mad.lo.cc.u64 %rd33834, %rd7504, %rd7503, t;
	madc.hi.cc.u64 c, %rd7504, %rd7503, nc;
	addc.cc.u64 c, c, %rd7428;
	add.u64 %rd33833, %rd33833, c;
	}
	// end inline asm
	setp.lt.u64 	%p241, %rd33833, 121098312706494698;
	mov.u64 	%rd33472, %rd33833;
	mov.u64 	%rd33473, %rd33834;
	mov.u64 	%rd33474, %rd33835;
	mov.u64 	%rd33475, %rd33836;
	mov.u64 	%rd33476, %rd33837;
	mov.u64 	%rd33477, %rd33838;
	@%p241 bra 	$L__BB0_79;
	setp.ne.s64 	%p242, %rd33833, 121098312706494698;
	@%p242 bra 	$L__BB0_78;
	setp.lt.u64 	%p243, %rd33834, -4162727106559522501;
	mov.b64 	%rd33472, 121098312706494698;
	mov.u64 	%rd33473, %rd33834;
	mov.u64 	%rd33474, %rd33835;
	mov.u64 	%rd33475, %rd33836;
	mov.u64 	%rd33476, %rd33837;
	mov.u64 	%rd33477, %rd33838;
	@%p243 bra 	$L__BB0_79;
	setp.ne.s64 	%p244, %rd33834, -4162727106559522501;
	@%p244 bra 	$L__BB0_78;
	setp.lt.u64 	%p245, %rd33835, 1883307231910630287;
	mov.b64 	%rd33473, -4162727106559522501;
	mov.u64 	%rd33474, %rd33835;
	mov.u64 	%rd33475, %rd33836;
	mov.u64 	%rd33476, %rd33837;
	mov.u64 	%rd33477, %rd33838;
	@%p245 bra 	$L__BB0_79;
	setp.ne.s64 	%p246, %rd33835, 1883307231910630287;
	@%p246 bra 	$L__BB0_78;
	setp.lt.u64 	%p247, %rd33836, 2230234197602682880;
	mov.b64 	%rd33474, 1883307231910630287;
	mov.u64 	%rd33475, %rd33836;
	mov.u64 	%rd33476, %rd33837;
	mov.u64 	%rd33477, %rd33838;
	@%p247 bra 	$L__BB0_79;
	setp.ne.s64 	%p248, %rd33836, 2230234197602682880;
	@%p248 bra 	$L__BB0_78;
	setp.lt.u64 	%p249, %rd33837, 1660523435060625408;
	mov.b64 	%rd33475, 2230234197602682880;
	mov.u64 	%rd33476, %rd33837;
	mov.u64 	%rd33477, %rd33838;
	@%p249 bra 	$L__BB0_79;
	setp.eq.s64 	%p250, %rd33837, 1660523435060625408;
	setp.lt.u64 	%p251, %rd33838, -8860621160618917887;
	and.pred  	%p252, %p250, %p251;
	mov.b64 	%rd33476, 1660523435060625408;
	mov.u64 	%rd33477, %rd33838;
	@%p252 bra 	$L__BB0_79;
$L__BB0_78:
	mov.b64 	%rd7539, -8860621160618917887;
	mov.b64 	%rd7540, 1660523435060625408;
	mov.b64 	%rd7541, 2230234197602682880;
	mov.b64 	%rd7542, 1883307231910630287;
	mov.b64 	%rd7543, -4162727106559522501;
	mov.b64 	%rd7544, 121098312706494698;
	// begin inline asm
	sub.cc.u64 %rd33477, %rd33838, %rd7539;
	subc.cc.u64 %rd33476, %rd33837, %rd7540;
	subc.cc.u64 %rd33475, %rd33836, %rd7541;
	subc.cc.u64 %rd33474, %rd33835, %rd7542;
	subc.cc.u64 %rd33473, %rd33834, %rd7543;
	subc.u64 %rd33472, %rd33833, %rd7544;
	// end inline asm
$L__BB0_79:
	// begin inline asm
	{
	.reg .u64 c;
	.reg .u64 nc;
	.reg .u64 t;
	mad.lo.cc.u64 %rd33831, %rd225, %rd226, 0;
	madc.hi.cc.u64 c, %rd225, %rd226, 0;
	madc.lo.cc.u64 %rd33830, %rd225, %rd227, c;
	madc.hi.cc.u64 c, %rd225, %rd227, 0;
	madc.lo.cc.u64 %rd33829, %rd225, %rd228, c;
	madc.hi.cc.u64 c, %rd225, %rd228, 0;
	madc.lo.cc.u64 %rd33828, %rd225, %rd229, c;
	madc.hi.cc.u64 c, %rd225, %rd229, 0;
	madc.lo.cc.u64 %rd33827, %rd225, %rd230, c;
	madc.hi.u64 %rd33826, %rd225, %rd230, 0;
	mad.lo.cc.u64 %rd33829, %rd226, %rd227, %rd33829;
	madc.hi.cc.u64 c, %rd226, %rd227, 0;
	addc.cc.u64 t, %rd33828, c;
	addc.u64 nc, 0, 0;
	mad.lo.cc.u64 %rd33828, %rd226, %rd228, t;
	madc.hi.cc.u64 c, %rd226, %rd228, nc;
	addc.cc.u64 t, %rd33827, c;
	addc.u64 nc, 0, 0;
	mad.lo.cc.u64 %rd33827, %rd226, %rd229, t;
	madc.hi.cc.u64 c, %rd226, %rd229, nc;
	addc.cc.u64 t, %rd33826, c;
	addc.u64 nc, 0, 0;
	mad.lo.cc.u64 %rd33826, %rd226, %rd230, t;
	madc.hi.u64 %rd33825, %rd226, %rd230, nc;
	mad.lo.cc.u64 %rd33827, %rd227, %rd228, %rd33827;
	madc.hi.cc.u64 c, %rd227, %rd228, 0;
	addc.cc.u64 t, %rd33826, c;
	addc.u64 nc, 0, 0;
	mad.lo.cc.u64 %rd33826, %rd227, %rd229, t;
	madc.hi.cc.u64 c, %rd227, %rd229, nc;
	addc.cc.u64 t, %rd33825, c;
	addc.u64 nc, 0, 0;
	mad.lo.cc.u64 %rd33825, %rd227, %rd230, t;
	madc.hi.u64 %rd33824, %rd227, %rd230, nc;
	mad.lo.cc.u64 %rd33825, %rd228, %rd229, %rd33825;
	madc.hi.cc.u64 c, %rd228, %rd229, 0;
	addc.cc.u64 t, %rd33824, c;
	addc.u64 nc, 0, 0;
	mad.lo.cc.u64 %rd33824, %rd228, %rd230, t;
	madc.hi.u64 %rd33823, %rd228, %rd230, nc;
	mad.lo.cc.u64 %rd33823, %rd229, %rd230, %rd33823;
	madc.hi.u64 %rd33822, %rd229, %rd230, 0;
	}
	// end inline asm
	shr.u64 	%rd33821, %rd33822, 63;
	mov.b64 	{%r176, %r177}, %rd33822;
	mov.b64 	{%r178, %r179}, %rd33823;
	shf.l.wrap.b32 	%r180, %r179, %r176, 1;
	shf.l.wrap.b32 	%r181, %r176, %r177, 1;
	mov.b64 	%rd33822, {%r180, %r181};
	mov.b64 	{%r182, %r183}, %rd33824;
	shf.l.wrap.b32 	%r184, %r183, %r178, 1;
	shf.l.wrap.b32 	%r185, %r178, %r179, 1;
	mov.b64 	%rd33823, {%r184, %r185};
	mov.b64 	{%r186, %r187}, %rd33825;
	shf.l.wrap.b32 	%r188, %r187, %r182, 1;
	shf.l.wrap.b32 	%r189, %r182, %r183, 1;
	mov.b64 	%rd33824, {%r188, %r189};
	mov.b64 	{%r190, %r191}, %rd33826;
	shf.l.wrap.b32 	%r192, %r191, %r186, 1;
	shf.l.wrap.b32 	%r193, %r186, %r187, 1;
	mov.b64 	%rd33825, {%r192, %r193};
	mov.b64 	{%r194, %r195}, %rd33827;
	shf.l.wrap.b32 	%r196, %r195, %r190, 1;
	shf.l.wrap.b32 	%r197, %r190, %r191, 1;
	mov.b64 	%rd33826, {%r196, %r197};
	mov.b64 	{%r198, %r199}, %rd33828;
	shf.l.wrap.b32 	%r200, %r199, %r194, 1;
	shf.l.wrap.b32 	%r201, %r194, %r195, 1;
	mov.b64 	%rd33827, {%r200, %r201};
	mov.b64 	{%r202, %r203}, %rd33829;
	shf.l.wrap.b32 	%r204, %r203, %r198, 1;
	shf.l.wrap.b32 	%r205, %r198, %r199, 1;
	mov.b64 	%rd33828, {%r204, %r205};
	mov.b64 	{%r206, %r207}, %rd33830;
	shf.l.wrap.b32 	%r208, %r207, %r202, 1;
	shf.l.wrap.b32 	%r209, %r202, %r203, 1;
	mov.b64 	%rd33829, {%r208, %r209};
	mov.b64 	{%r210, %r211}, %rd33831;
	shf.l.wrap.b32 	%r212, %r211, %r206, 1;
	shf.l.wrap.b32 	%r213, %r206, %r207, 1;
	mov.b64 	%rd33830, {%r212, %r213};
	shl.b64 	%rd33831, %rd33831, 1;
	// begin inline asm
	{
	mad.lo.cc.u64 %rd33832, %rd225, %rd225, 0;
	madc.hi.cc.u64 %rd33831, %rd225, %rd225, %rd33831;
	madc.lo.cc.u64 %rd33830, %rd226, %rd226, %rd33830;
	madc.hi.cc.u64 %rd33829, %rd226, %rd226, %rd33829;
	madc.lo.cc.u64 %rd33828, %rd227, %rd227, %rd33828;
	madc.hi.cc.u64 %rd33827, %rd227, %rd227, %rd33827;
	madc.lo.cc.u64 %rd33826, %rd228, %rd228, %rd33826;
	madc.hi.cc.u64 %rd33825, %rd228, %rd228, %rd33825;
	madc.lo.cc.u64 %rd33824, %rd229, %rd229, %rd33824;
	madc.hi.cc.u64 %rd33823, %rd229, %rd229, %rd33823;
	madc.lo.cc.u64 %rd33822, %rd230, %rd230, %rd33822;
	madc.hi.u64 %rd33821, %rd230, %rd230, %rd33821;
	}
	// end inline asm
	mul.lo.s64 	%rd7619, %rd33832, -8860621160618917889;
	mov.b64 	%rd7727, -8860621160618917887;
	mov.b64 	%rd7728, 1660523435060625408;
	mov.b64 	%rd7729, 2230234197602682880;
	mov.b64 	%rd7730, 1883307231910630287;
	mov.b64 	%rd7731, -4162727106559522501;
	mov.b64 	%rd7732, 121098312706494698;
	// begin inline asm
	{
	.reg .u64 c;
	.reg .u64 t;
	.reg .u64 nc;
	mad.lo.cc.u64 c, %rd7619, %rd7727, %rd33832;
	madc.hi.cc.u64 c, %rd7619, %rd7727, 0;
	addc.cc.u64 t, %rd33831, c;
	addc.u64 nc, 0, 0;
	mad.lo.cc.u64 %rd33831, %rd7619, %rd7728, t;
	madc.hi.cc.u64 c, %rd7619, %rd7728, nc;
	addc.cc.u64 t, %rd33830, c;
	addc.u64 nc, 0, 0;
	mad.lo.cc.u64 %rd33830, %rd7619, %rd7729, t;
	madc.hi.cc.u64 c, %rd7619, %rd7729, nc;
	addc.cc.u64 t, %rd33829, c;
	addc.u64 nc, 0, 0;
	mad.lo.cc.u64 %rd33829, %rd7619, %rd7730, t;
	madc.hi.cc.u64 c, %rd7619, %rd7730, nc;
	addc.cc.u64 t, %rd33828, c;
	addc.u64 nc, 0, 0;
	mad.lo.cc.u64 %rd33828, %rd7619, %rd7731, t;
	madc.hi.cc.u64 c, %rd7619, %rd7731, nc;
	addc.cc.u64 t, %rd33827, c;
	addc.u64 nc, 0, 0;
	mad.lo.cc.u64 %rd33827, %rd7619, %rd7732, t;
	madc.hi.cc.u64 c, %rd7619, %rd7732, nc;
	addc.cc.u64 %rd33826, %rd33826, c;
	addc.u64 %rd7657, 0, 0;
	}
	// end inline asm
	mul.lo.s64 	%rd7641, %rd33831, -8860621160618917889;
	// begin inline asm
	{
	.reg .u64 c;
	.reg .u64 t;
	.reg .u64 nc;
	mad.lo.cc.u64 c, %rd7641, %rd7727, %rd33831;
	madc.hi.cc.u64 c, %rd7641, %rd7727, 0;
	addc.cc.u64 t, %rd33830, c;
	addc.u64 nc, 0, 0;
	mad.lo.cc.u64 %rd33830, %rd7641, %rd7728, t;
	madc.hi.cc.u64 c, %rd7641, %rd7728, nc;
	addc.cc.u64 t, %rd33829, c;
	addc.u64 nc, 0, 0;
	mad.lo.cc.u64 %rd33829, %rd7641, %rd7729, t;
	madc.hi.cc.u64 c, %rd7641, %rd7729, nc;
	addc.cc.u64 t, %rd33828, c;
	addc.u64 nc, 0, 0;
	mad.lo.cc.u64 %rd33828, %rd7641, %rd7730, t;
	madc.hi.cc.u64 c, %rd7641, %rd7730, nc;
	addc.cc.u64 t, %rd33827, c;
	addc.u64 nc, 0, 0;
	mad.lo.cc.u64 %rd33827, %rd7641, %rd7731, t;
	madc.hi.cc.u64 c, %rd7641, %rd7731, nc;
	addc.cc.u64 t, %rd33826, c;
	addc.u64 nc, 0, 0;
	mad.lo.cc.u64 %rd33826, %rd7641, %rd7732, t;
	madc.hi.cc.u64 c, %rd7641, %rd7732, nc;
	addc.cc.u64 c, c, %rd7657;
	addc.u64 nc, 0, 0;
	addc.cc.u64 %rd33825, %rd33825, c;
	addc.u64 %rd7657, nc, 0;
	}
	// end inline asm
	mul.lo.s64 	%rd7664, %rd33830, -8860621160618917889;
	// begin inline asm
	{
	.reg .u64 c;
	.reg .u64 t;
	.reg .u64 nc;
	mad.lo.cc.u64 c, %rd7664, %rd7727, %rd33830;
	madc.hi.cc.u64 c, %rd7664, %rd7727, 0;
	addc.cc.u64 t, %rd33829, c;
	addc.u64 nc, 0, 0;
	mad.lo.cc.u64 %rd33829, %rd7664, %rd7728, t;
	madc.hi.cc.u64 c, %rd7664, %rd7728, nc;
	addc.cc.u64 t, %rd33828, c;
	addc.u64 nc, 0, 0;
	mad.lo.cc.u64 %rd33828, %rd7664, %rd7729, t;
	madc.hi.cc.u64 c, %rd7664, %rd7729, nc;
	addc.cc.u64 t, %rd33827, c;
	addc.u64 nc, 0, 0;
	mad.lo.cc.u64 %rd33827, %rd7664, %rd7730, t;
	madc.hi.cc.u64 c, %rd7664, %rd7730, nc;
	addc.cc.u64 t, %rd33826, c;
	addc.u64 nc, 0, 0;
	mad.lo.cc.u64 %rd33826, %rd7664, %rd7731, t;
	madc.hi.cc.u64 c, %rd7664, %rd7731, nc;
	addc.cc.u64 t, %rd33825, c;
	addc.u64 nc, 0, 0;
	mad.lo.cc.u64 %rd33825, %rd7664, %rd7732, t;
	madc.hi.cc.u64 c, %rd7664, %rd7732, nc;
	addc.cc.u64 c, c, %rd7657;
	addc.u64 nc, 0, 0;
	addc.cc.u64 %rd33824, %rd33824, c;
	addc.u64 %rd7657, nc, 0;
	}
	// end inline asm
	mul.lo.s64 	%rd7687, %rd33829, -8860621160618917889;
	// begin inline asm
	{
	.reg .u64 c;
	.reg .u64 t;
	.reg .u64 nc;
	mad.lo.cc.u64 c, %rd7687, %rd7727, %rd33829;
	madc.hi.cc.u64 c, %rd7687, %rd7727, 0;
	addc.cc.u64 t, %rd33828, c;
	addc.u64 nc, 0, 0;
	mad.lo.cc.u64 %rd33828, %rd7687, %rd7728, t;
	madc.hi.cc.u64 c, %rd7687, %rd7728, nc;
	addc.cc.u64 t, %rd33827, c;
	addc.u64 nc, 0, 0;
	mad.lo.cc.u64 %rd33827, %rd7687, %rd7729, t;
	madc.hi.cc.u64 c, %rd7687, %rd7729, nc;
	addc.cc.u64 t, %rd33826, c;
	addc.u64 nc, 0, 0;
	mad.lo.cc.u64 %rd33826, %rd7687, %rd7730, t;
	madc.hi.cc.u64 c, %rd7687, %rd7730, nc;
	addc.cc.u64 t, %rd33825, c;
	addc.u64 nc, 0, 0;
	mad.lo.cc.u64 %rd33825, %rd7687, %rd7731, t;
	madc.hi.cc.u64 c, %rd7687, %rd7731, nc;
	addc.cc.u64 t, %rd33824, c;
	addc.u64 nc, 0, 0;
	mad.lo.cc.u64 %rd33824, %rd7687, %rd7732, t;
	madc.hi.cc.u64 c, %rd7687, %rd7732, nc;
	addc.cc.u64 c, c, %rd7657;
	addc.u64 nc, 0, 0;
	addc.cc.u64 %rd33823, %rd33823, c;
	addc.u64 %rd7657, nc, 0;
	}
	// end inline asm
	mul.lo.s64 	%rd7710, %rd33828, -8860621160618917889;
	// begin inline asm
	{
	.reg .u64 c;
	.reg .u64 t;
	.reg .u64 nc;
	mad.lo.cc.u64 c, %rd7710, %rd7727, %rd33828;
	madc.hi.cc.u64 c, %rd7710, %rd7727, 0;
	addc.cc.u64 t, %rd33827, c;
	addc.u64 nc, 0, 0;
	mad.lo.cc.u64 %rd33827, %rd7710, %rd7728, t;
	madc.hi.cc.u64 c, %rd7710, %rd7728, nc;
	addc.cc.u64 t, %rd33826, c;
	addc.u64 nc, 0, 0;
	mad.lo.cc.u64 %rd33826, %rd7710, %rd7729, t;
	madc.hi.cc.u64 c, %rd7710, %rd7729, nc;
	addc.cc.u64 t, %rd33825, c;
	addc.u64 nc, 0, 0;
	mad.lo.cc.u64 %rd33825, %rd7710, %rd7730, t;
	madc.hi.cc.u64 c, %rd7710, %rd7730, nc;
	addc.cc.u64 t, %rd33824, c;
	addc.u64 nc, 0, 0;
	mad.lo.cc.u64 %rd33824, %rd7710, %rd7731, t;
	madc.hi.cc.u64 c, %rd7710, %rd7731, nc;
	addc.cc.u64 t, %rd33823, c;
	addc.u64 nc, 0, 0;
	mad.lo.cc.u64 %rd33823, %rd7710, %rd7732, t;
	madc.hi.cc.u64 c, %rd7710, %rd7732, nc;
	addc.cc.u64 c, c, %rd7657;
	addc.u64 nc, 0, 0;
	addc.cc.u64 %rd33822, %rd33822, c;
	addc.u64 %rd7657, nc, 0;
	}
	// end inline asm
	mul.lo.s64 	%rd7733, %rd33827, -8860621160618917889;
	// begin inline asm
	{
	.reg .u64 c;
	.reg .u64 t;
	.reg .u64 nc;
	mad.lo.cc.u64 c, %rd7733, %rd7727, %rd33827;
	madc.hi.cc.u64 c, %rd7733, %rd7727, 0;
	addc.cc.u64 t, %rd33826, c;
	addc.u64 nc, 0, 0;
	mad.lo.cc.u64 %rd33826, %rd7733, %rd7728, t;
	madc.hi.cc.u64 c, %rd7733, %rd7728, nc;
	addc.cc.u64 t, %rd33825, c;
	addc.u64 nc, 0, 0;
	mad.lo.cc.u64 %rd33825, %rd7733, %rd7729, t;
	madc.hi.cc.u64 c, %rd7733, %rd7729, nc;
	addc.cc.u64 t, %rd33824, c;
	addc.u64 nc, 0, 0;
	mad.lo.cc.u64 %rd33824, %rd7733, %rd7730, t;
	madc.hi.cc.u64 c, %rd7733, %rd7730, nc;
	addc.cc.u64 t, %rd33823, c;
	addc.u64 nc, 0, 0;
	mad.lo.cc.u64 %rd33823, %rd7733, %rd7731, t;
	madc.hi.cc.u64 c, %rd7733, %rd7731, nc;
	addc.cc.u64 t, %rd33822, c;
	addc.u64 nc, 0, 0;
	mad.lo.cc.u64 %rd33822, %rd7733, %rd7732, t;
	madc.hi.cc.u64 c, %rd7733, %rd7732, nc;
	addc.cc.u64 c, c, %rd7657;
	add.u64 %rd33821, %rd33821, c;
	}
	// end inline asm
	setp.lt.u64 	%p253, %rd33821, 121098312706494698;
	mov.u64 	%rd33478, %rd33821;
	mov.u64 	%rd33479, %rd33822;
	mov.u64 	%rd33480, %rd33823;
	mov.u64 	%rd33481, %rd33824;
	mov.u64 	%rd33482, %rd33825;
	mov.u64 	%rd33483, %rd33826;
	@%p253 bra 	$L__BB0_90;
	setp.ne.s64 	%p254, %rd33821, 121098312706494698;
	@%p254 bra 	$L__BB0_89;
	setp.lt.u64 	%p255, %rd33822, -4162727106559522501;
	mov.b64 	%rd33478, 121098312706494698;
	mov.u64 	%rd33479, %rd33822;
	mov.u64 	%rd33480, %rd33823;
	mov.u64 	%rd33481, %rd33824;
	mov.u64 	%rd33482, %rd33825;
	mov.u64 	%rd33483, %rd33826;
	@%p255 bra 	$L__BB0_90;
	setp.ne.s64 	%p256, %rd33822, -4162727106559522501;
	@%p256 bra 	$L__BB0_89;
	setp.lt.u64 	%p257, %rd33823, 1883307231910630287;
	mov.b64 	%rd33479, -4162727106559522501;
	mov.u64 	%rd33480, %rd33823;
	mov.u64 	%rd33481, %rd33824;
	mov.u64 	%rd33482, %rd33825;
	mov.u64 	%rd33483, %rd33826;
	@%p257 bra 	$L__BB0_90;
	setp.ne.s64 	%p258, %rd33823, 1883307231910630287;
	@%p258 bra 	$L__BB0_89;
	setp.lt.u64 	%p259, %rd33824, 2230234197602682880;
	mov.b64 	%rd33480, 1883307231910630287;
	mov.u64 	%rd33481, %rd33824;
	mov.u64 	%rd33482, %rd33825;
	mov.u64 	%rd33483, %rd33826;
	@%p259 bra 	$L__BB0_90;
	setp.ne.s64 	%p260, %rd33824, 2230234197602682880;
	@%p260 bra 	$L__BB0_89;
	setp.lt.u64 	%p261, %rd33825, 1660523435060625408;
	mov.b64 	%rd33481, 2230234197602682880;
	mov.u64 	%rd33482, %rd33825;
	mov.u64 	%rd33483, %rd33826;
	@%p261 bra 	$L__BB0_90;
	setp.eq.s64 	%p262, %rd33825, 1660523435060625408;
	setp.lt.u64 	%p263, %rd33826, -8860621160618917887;
	and.pred  	%p264, %p262, %p263;
	mov.b64 	%rd33482, 1660523435060625408;
	mov.u64 	%rd33483, %rd33826;
	@%p264 bra 	$L__BB0_90;
$L__BB0_89:
	mov.b64 	%rd7768, -8860621160618917887;
	mov.b64 	%rd7769, 1660523435060625408;
	mov.b64 	%rd7770, 2230234197602682880;
	mov.b64 	%rd7771, 1883307231910630287;
	mov.b64 	%rd7772, -4162727106559522501;
	mov.b64 	%rd7773, 121098312706494698;
	// begin inline asm
	sub.cc.u64 %rd33483, %rd33826, %rd7768;
	subc.cc.u64 %rd33482, %rd33825, %rd7769;
	subc.cc.u64 %rd33481, %rd33824, %rd7770;
	subc.cc.u64 %rd33480, %rd33823, %rd7771;
	subc.cc.u64 %rd33479, %rd33822, %rd7772;
	subc.u64 %rd33478, %rd33821, %rd7773;
	// end inline asm
$L__BB0_90:
	// begin inline asm
	{
	.reg .u64 c;
	.reg .u64 nc;
	.reg .u64 t;
	mad.lo.cc.u64 %rd33819, %rd33483, %rd33482, 0;
	madc.hi.cc.u64 c, %rd33483, %rd33482, 0;
	madc.lo.cc.u64 %rd33818, %rd33483, %rd33481, c;
	madc.hi.cc.u64 c, %rd33483, %rd33481, 0;
	madc.lo.cc.u64 %rd33817, %rd33483, %rd33480, c;
	madc.hi.cc.u64 c, %rd33483, %rd33480, 0;
	madc.lo.cc.u64 %rd33816, %rd33483, %rd33479, c;
	madc.hi.cc.u64 c, %rd33483, %rd33479, 0;
	madc.lo.cc.u64 %rd33815, %rd33483, %rd33478, c;
	madc.hi.u64 %rd33814, %rd33483, %rd33478, 0;
	mad.lo.cc.u64 %rd33817, %rd33482, %rd33481, %rd33817;
	madc.hi.cc.u64 c, %rd33482, %rd33481, 0;
	addc.cc.u64 t, %rd33816, c;
	addc.u64 nc, 0, 0;
	mad.lo.cc.u64 %rd33816, %rd33482, %rd33480, t;
	madc.hi.cc.u64 c, %rd33482, %rd33480, nc;
	addc.cc.u64 t, %rd33815, c;
	addc.u64 nc, 0, 0;
	mad.lo.cc.u64 %rd33815, %rd33482, %rd33479, t;
	madc.hi.cc.u64 c, %rd33482, %rd33479, nc;
	addc.cc.u64 t, %rd33814, c;
	addc.u64 nc, 0, 0;
	mad.lo.cc.u64 %rd33814, %rd33482, %rd33478, t;
	madc.hi.u64 %rd33813, %rd33482, %rd33478, nc;
	mad.lo.cc.u64 %rd33815, %rd33481, %rd33480, %rd33815;
	madc.hi.cc.u64 c, %rd33481, %rd33480, 0;
	addc.cc.u64 t, %rd33814, c;
	addc.u64 nc, 0, 0;
	mad.lo.cc.u64 %rd33814, %rd33481, %rd33479, t;
	madc.hi.cc.u64 c, %rd33481, %rd33479, nc;
	addc.cc.u64 t, %rd33813, c;
	addc.u64 nc, 0, 0;
	mad.lo.cc.u64 %rd33813, %rd33481, %rd33478, t;
	madc.hi.u64 %rd33812, %rd33481, %rd33478, nc;
	mad.lo.cc.u64 %rd33813, %rd33480, %rd33479, %rd33813;
	madc.hi.cc.u64 c, %rd33480, %rd33479, 0;
	addc.cc.u64 t, %rd33812, c;
	addc.u64 nc, 0, 0;
	mad.lo.cc.u64 %rd33812, %rd33480, %rd33478, t;
	madc.hi.u64 %rd33811, %rd33480, %rd33478, nc;
	mad.lo.cc.u64 %rd33811, %rd33479, %rd33478, %rd33811;
	madc.hi.u64 %rd33810, %rd33479, %rd33478, 0;
	}
	// end inline asm
	shr.u64 	%rd33809, %rd33810, 63;
	mov.b64 	{%r214, %r215}, %rd33810;
	mov.b64 	{%r216, %r217}, %rd33811;
	shf.l.wrap.b32 	%r218, %r217, %r214, 1;
	shf.l.wrap.b32 	%r219, %r214, %r215, 1;
	mov.b64 	%rd33810, {%r218, %r219};
	mov.b64 	{%r220, %r221}, %rd33812;
	shf.l.wrap.b32 	%r222, %r221, %r216, 1;
	shf.l.wrap.b32 	%r223, %r216, %r217, 1;
	mov.b64 	%rd33811, {%r222, %r223};
	mov.b64 	{%r224, %r225}, %rd33813;
	shf.l.wrap.b32 	%r226, %r225, %r220, 1;
	shf.l.wrap.b32 	%r227, %r220, %r221, 1;
	mov.b64 	%rd33812, {%r226, %r227};
	mov.b64 	{%r228, %r229}, %rd33814;
	shf.l.wrap.b32 	%r230, %r229, %r224, 1;
	shf.l.wrap.b32 	%r231, %r224, %r225, 1;
	mov.b64 	%rd33813, {%r230, %r231};
	mov.b64 	{%r232, %r233}, %rd33815;
	shf.l.wrap.b32 	%r234, %r233, %r228, 1;
	shf.l.wrap.b32 	%r235, %r228, %r229, 1;
	mov.b64 	%rd33814, {%r234, %r235};
	mov.b64 	{%r236, %r237}, %rd33816;
	shf.l.wrap.b32 	%r238, %r237, %r232, 1;
	shf.l.wrap.b32 	%r239, %r232, %r233, 1;
	mov.b64 	%rd33815, {%r238, %r239};
	mov.b64 	{%r240, %r241}, %rd33817;
	shf.l.wrap.b32 	%r242, %r241, %r236, 1;
	shf.l.wrap.b32 	%r243, %r236, %r237, 1;
	mov.b64 	%rd33816, {%r242, %r243};
	mov.b64 	{%r244, %r245}, %rd33818;
	shf.l.wrap.b32 	%r246, %r245, %r240, 1;
	shf.l.wrap.b32 	%r247, %r240, %r241, 1;
	mov.b64 	%rd33817, {%r246, %r247};
	mov.b64 	{%r248, %r249}, %rd33819;
	shf.l.wrap.b32 	%r250, %r249, %r244, 1;
	shf.l.wrap.b32 	%r251, %r244, %r245, 1;
	mov.b64 	%rd33818, {%r250, %r251};
	shl.b64 	%rd33819, %rd33819, 1;
	// begin inline asm
	{
	mad.lo.cc.u64 %rd33820, %rd33483, %rd33483, 0;
	madc.hi.cc.u64 %rd33819, %rd33483, %rd33483, %rd33819;
	madc.lo.cc.u64 %rd33818, %rd33482, %rd33482, %rd33818;
	madc.hi.cc.u64 %rd33817, %rd33482, %rd33482, %rd33817;
	madc.lo.cc.u64 %rd33816, %rd33481, %rd33481, %rd33816;
	madc.hi.cc.u64 %rd33815, %rd33481, %rd33481, %rd33815;
	madc.lo.cc.u64 %rd33814, %rd33480, %rd33480, %rd33814;
	madc.hi.cc.u64 %rd33813, %rd33480, %rd33480, %rd33813;
	madc.lo.cc.u64 %rd33812, %rd33479, %rd33479, %rd33812;
	madc.hi.cc.u64 %rd33811, %rd33479, %rd33479, %rd33811;
	madc.lo.cc.u64 %rd33810, %rd33478, %rd33478, %rd33810;
	madc.hi.u64 %rd33809, %rd33478, %rd33478, %rd33809;
	}
	// end inline asm
	mul.lo.s64 	%rd7848, %rd33820, -8860621160618917889;
	mov.b64 	%rd7956, -8860621160618917887;
	mov.b64 	%rd7957, 1660523435060625408;
	mov.b64 	%rd7958, 2230234197602682880;
	mov.b64 	%rd7959, 1883307231910630287;
	mov.b64 	%rd7960, -4162727106559522501;
	mov.b64 	%rd7961, 121098312706494698;
	// begin inline asm
	{
	.reg .u64 c;
	.reg .u64 t;
	.reg .u64 nc;
	mad.lo.cc.u64 c, %rd7848, %rd7956, %rd33820;
	madc.hi.cc.u64 c, %rd7848, %rd7956, 0;
	addc.cc.u64 t, %rd33819, c;
	addc.u64 nc, 0, 0;
	mad.lo.cc.u64 %rd33819, %rd7848, %rd7957, t;
	madc.hi.cc.u64 c, %rd7848, %rd7957, nc;
	addc.cc.u64 t, %rd33818, c;
	addc.u64 nc, 0, 0;
	mad.lo.cc.u64 %rd33818, %rd7848, %rd7958, t;
	madc.hi.cc.u64 c, %rd7848, %rd7958, nc;
	addc.cc.u64 t, %rd33817, c;
	addc.u64 nc, 0, 0;
	mad.lo.cc.u64 %rd33817, %rd7848, %rd7959, t;
	madc.hi.cc.u64 c, %rd7848, %rd7959, nc;
	addc.cc.u64 t, %rd33816, c;
	addc.u64 nc, 0, 0;
	mad.lo.cc.u64 %rd33816, %rd7848, %rd7960, t;
	madc.hi.cc.u64 c, %rd7848, %rd7960, nc;
	addc.cc.u64 t, %rd33815, c;
	addc.u64 nc, 0, 0;
	mad.lo.cc.u64 %rd33815, %rd7848, %rd7961, t;
	madc.hi.cc.u64 c, %rd7848, %rd7961, nc;
	addc.cc.u64 %rd33814, %rd33814, c;
	addc.u64 %rd7886, 0, 0;
	}
	// end inline asm
	mul.lo.s64 	%rd7870, %rd33819, -8860621160618917889;
	// begin inline asm
	{
	.reg .u64 c;
	.reg .u64 t;
	.reg .u64 nc;
	mad.lo.cc.u64 c, %rd7870, %rd7956, %rd33819;
	madc.hi.cc.u64 c, %rd7870, %rd7956, 0;
	addc.cc.u64 t, %rd33818, c;
	addc.u64 nc, 0, 0;
	mad.lo.cc.u64 %rd33818, %rd7870, %rd7957, t;
	madc.hi.cc.u64 c, %rd7870, %rd7957, nc;
	addc.cc.u64 t, %rd33817, c;
	addc.u64 nc, 0, 0;
	mad.lo.cc.u64 %rd33817, %rd7870, %rd7958, t;
	madc.hi.cc.u64 c, %rd7870, %rd7958, nc;
	addc.cc.u64 t, %rd33816, c;
	addc.u64 nc, 0, 0;
	mad.lo.cc.u64 %rd33816, %rd7870, %rd7959, t;
	madc.hi.cc.u64 c, %rd7870, %rd7959, nc;
	addc.cc.u64 t, %rd33815, c;
	addc.u64 nc, 0, 0;
	mad.lo.cc.u64 %rd33815, %rd7870, %rd7960, t;
	madc.hi.cc.u64 c, %rd7870, %rd7960, nc;
	addc.cc.u64 t, %rd33814, c;
	addc.u64 nc, 0, 0;
	mad.lo.cc.u64 %rd33814, %rd7870, %rd7961, t;
	madc.hi.cc.u64 c, %rd7870, %rd7961, nc;
	addc.cc.u64 c, c, %rd7886;
	addc.u64 nc, 0, 0;
	addc.cc.u64 %rd33813, %rd33813, c;
	addc.u64 %rd7886, nc, 0;
	}
	// end inline asm
	mul.lo.s64 	%rd7893, %rd33818, -8860621160618917889;
	// begin inline asm
	{
	.reg .u64 c;
	.reg .u64 t;
	.reg .u64 nc;
	mad.lo.cc.u64 c, %rd7893, %rd7956, %rd33818;
	madc.hi.cc.u64 c, %rd7893, %rd7956, 0;
	addc.cc.u64 t, %rd33817, c;
	addc.u64 nc, 0, 0;
	mad.lo.cc.u64 %rd33817, %rd7893, %rd7957, t;
	madc.hi.cc.u64 c, %rd7893, %rd7957, nc;
	addc.cc.u64 t, %rd33816, c;
	addc.u64 nc, 0, 0;
	mad.lo.cc.u64 %rd33816, %rd7893, %rd7958, t;
	madc.hi.cc.u64 c, %rd7893, %rd7958, nc;
	addc.cc.u64 t, %rd33815, c;
	addc.u64 nc, 0, 0;
	mad.lo.cc.u64 %rd33815, %rd7893, %rd7959, t;
	madc.hi.cc.u64 c, %rd7893, %rd7959, nc;
	addc.cc.u64 t, %rd33814, c;
	addc.u64 nc, 0, 0;
	mad.lo.cc.u64 %rd33814, %rd7893, %rd7960, t;
	madc.hi.cc.u64 c, %rd7893, %rd7960, nc;
	addc.cc.u64 t, %rd33813, c;
	addc.u64 nc, 0, 0;
	mad.lo.cc.u64 %rd33813, %rd7893, %rd7961, t;
	madc.hi.cc.u64 c, %rd7893, %rd7961, nc;
	addc.cc.u64 c, c, %rd7886;
	addc.u64 nc, 0, 0;
	addc.cc.u64 %rd33812, %rd33812, c;
	addc.u64 %rd7886, nc, 0;
	}
	// end inline asm
	mul.lo.s64 	%rd7916, %rd33817, -8860621160618917889;
	// begin inline asm
	{
	.reg .u64 c;
	.reg .u64 t;
	.reg .u64 nc;
	mad.lo.cc.u64 c, %rd7916, %rd7956, %rd33817;
	madc.hi.cc.u64 c, %rd7916, %rd7956, 0;
	addc.cc.u64 t, %rd33816, c;
	addc.u64 nc, 0, 0;
	mad.lo.cc.u64 %rd33816, %rd7916, %rd7957, t;
	madc.hi.cc.u64 c, %rd7916, %rd7957, nc;
	addc.cc.u64 t, %rd33815, c;
	addc.u64 nc, 0, 0;
	mad.lo.cc.u64 %rd33815, %rd7916, %rd7958, t;
	madc.hi.cc.u64 c, %rd7916, %rd7958, nc;
	addc.cc.u64 t, %rd33814, c;
	addc.u64 nc, 0, 0;
	mad.lo.cc.u64 %rd33814, %rd7916, %rd7959, t;
	madc.hi.cc.u64 c, %rd7916, %rd7959, nc;
	addc.cc.u64 t, %rd33813, c;
	addc.u64 nc, 0, 0;
	mad.lo.cc.u64 %rd33813, %rd7916, %rd7960, t;
	madc.hi.cc.u64 c, %rd7916, %rd7960, nc;
	addc.cc.u64 t, %rd33812, c;
	addc.u64 nc, 0, 0;
	mad.lo.cc.u64 %rd33812, %rd7916, %rd7961, t;
	madc.hi.cc.u64 c, %rd7916, %rd7961, nc;
	addc.cc.u64 c, c, %rd7886;
	addc.u64 nc, 0, 0;
	addc.cc.u64 %rd33811, %rd33811, c;
	addc.u64 %rd7886, nc, 0;
	}
	// end inline asm
	mul.lo.s64 	%rd7939, %rd33816, -8860621160618917889;
	// begin inline asm
	{
	.reg .u64 c;
	.reg .u64 t;
	.reg .u64 nc;
	mad.lo.cc.u64 c, %rd7939, %rd7956, %rd33816;
	madc.hi.cc.u64 c, %rd7939, %rd7956, 0;
	addc.cc.u64 t, %rd33815, c;
	addc.u64 nc, 0, 0;
	mad.lo.cc.u64 %rd33815, %rd7939, %rd7957, t;
	madc.hi.cc.u64 c, %rd7939, %rd7957, nc;
	addc.cc.u64 t, %rd33814, c;
	addc.u64 nc, 0, 0;
	mad.lo.cc.u64 %rd33814, %rd7939, %rd7958, t;
	madc.hi.cc.u64 c, %rd7939, %rd7958, nc;
	addc.cc.u64 t, %rd33813, c;
	addc.u64 nc, 0, 0;
	mad.lo.cc.u64 %rd33813, %rd7939, %rd7959, t;
	madc.hi.cc.u64 c, %rd7939, %rd7959, nc;
	addc.cc.u64 t, %rd33812, c;
	addc.u64 nc, 0, 0;
	mad.lo.cc.u64 %rd33812, %rd7939, %rd7960, t;
	madc.hi.cc.u64 c, %rd7939, %rd7960, nc;
	addc.cc.u64 t, %rd33811, c;
	addc.u64 nc, 0, 0;
	mad.lo.cc.u64 %rd33811, %rd7939, %rd7961, t;
	madc.hi.cc.u64 c, %rd7939, %rd7961, nc;
	addc.cc.u64 c, c, %rd7886;
	addc.u64 nc, 0, 0;
	addc.cc.u64 %rd33810, %rd33810, c;
	addc.u64 %rd7886, nc, 0;
	}
	// end inline asm
	mul.lo.s64 	%rd7962, %rd33815, -8860621160618917889;
	// begin inline asm
	{
	.reg .u64 c;
	.reg .u64 t;
	.reg .u64 nc;
	mad.lo.cc.u64 c, %rd7962, %rd7956, %rd33815;
	madc.hi.cc.u64 c, %rd7962, %rd7956, 0;
	addc.cc.u64 t, %rd33814, c;
	addc.u64 nc, 0, 0;
	mad.lo.cc.u64 %rd33814, %rd7962, %rd7957, t;
	madc.hi.cc.u64 c, %rd7962, %rd7957, nc;
	addc.cc.u64 t, %rd33813, c;
	addc.u64 nc, 0, 0;
	mad.lo.cc.u64 %rd33813, %rd7962, %rd7958, t;
	madc.hi.cc.u64 c, %rd7962, %rd7958, nc;
	addc.cc.u64 t, %rd33812, c;
	addc.u64 nc, 0, 0;
	mad.lo.cc.u64 %rd33812, %rd7962, %rd7959, t;
	madc.hi.cc.u64 c, %rd7962, %rd7959, nc;
	addc.cc.u64 t, %rd33811, c;
	addc.u64 nc, 0, 0;
	mad.lo.cc.u64 %rd33811, %rd7962, %rd7960, t;
	madc.hi.cc.u64 c, %rd7962, %rd7960, nc;
	addc.cc.u64 t, %rd33810, c;
	addc.u64 nc, 0, 0;
	mad.lo.cc.u64 %rd33810, %rd7962, %rd7961, t;
	madc.hi.cc.u64 c, %rd7962, %rd7961, nc;
	addc.cc.u64 c, c, %rd7886;
	add.u64 %rd33809, %rd33809, c;
	}
	// end inline asm
	setp.lt.u64 	%p265, %rd33809, 121098312706494698;
	mov.u64 	%rd33484, %rd33809;
	mov.u64 	%rd33485, %rd33810;
	mov.u64 	%rd33486, %rd33811;
	mov.u64 	%rd33487, %rd33812;
	mov.u64 	%rd33488, %rd33813;
	mov.u64 	%rd33489, %rd33814;
	@%p265 bra 	$L__BB0_101;
	setp.ne.s64 	%p266, %rd33809, 121098312706494698;
	@%p266 bra 	$L__BB0_100;
	setp.lt.u64 	%p267, %rd33810, -4162727106559522501;
	mov.b64 	%rd33484, 121098312706494698;
	mov.u64 	%rd33485, %rd33810;
	mov.u64 	%rd33486, %rd33811;
	mov.u64 	%rd33487, %rd33812;
	mov.u64 	%rd33488, %rd33813;
	mov.u64 	%rd33489, %rd33814;
	@%p267 bra 	$L__BB0_101;
	setp.ne.s64 	%p268, %rd33810, -4162727106559522501;
	@%p268 bra 	$L__BB0_100;
	setp.lt.u64 	%p269, %rd33811, 1883307231910630287;
	mov.b64 	%rd33485, -4162727106559522501;
	mov.u64 	%rd33486, %rd33811;
	mov.u64 	%rd33487, %rd33812;
	mov.u64 	%rd33488, %rd33813;
	mov.u64 	%rd33489, %rd33814;
	@%p269 bra 	$L__BB0_101;
	setp.ne.s64 	%p270, %rd33811, 1883307231910630287;
	@%p270 bra 	$L__BB0_100;
	setp.lt.u64 	%p271, %rd33812, 2230234197602682880;
	mov.b64 	%rd33486, 1883307231910630287;
	mov.u64 	%rd33487, %rd33812;
	mov.u64 	%rd33488, %rd33813;
	mov.u64 	%rd33489, %rd33814;
	@%p271 bra 	$L__BB0_101;
	setp.ne.s64 	%p272, %rd33812, 2230234197602682880;
	@%p272 bra 	$L__BB0_100;
	setp.lt.u64 	%p273, %rd33813, 1660523435060625408;
	mov.b64 	%rd33487, 2230234197602682880;
	mov.u64 	%rd33488, %rd33813;
	mov.u64 	%rd33489, %rd33814;
	@%p273 bra 	$L__BB0_101;
	setp.eq.s64 	%p274, %rd33813, 1660523435060625408;
	setp.lt.u64 	%p275, %rd33814, -8860621160618917887;
	and.pred  	%p276, %p274, %p275;
	mov.b64 	%rd33488, 1660523435060625408;
	mov.u64 	%rd33489, %rd33814;
	@%p276 bra 	$L__BB0_101;
$L__BB0_100:
	mov.b64 	%rd7997, -8860621160618917887;
	mov.b64 	%rd7998, 1660523435060625408;
	mov.b64 	%rd7999, 2230234197602682880;
	mov.b64 	%rd8000, 1883307231910630287;
	mov.b64 	%rd8001, -4162727106559522501;
	mov.b64 	%rd8002, 121098312706494698;
	// begin inline asm
	sub.cc.u64 %rd33489, %rd33814, %rd7997;
	subc.cc.u64 %rd33488, %rd33813, %rd7998;
	subc.cc.u64 %rd33487, %rd33812, %rd7999;
	subc.cc.u64 %rd33486, %rd33811, %rd8000;
	subc.cc.u64 %rd33485, %rd33810, %rd8001;
	subc.u64 %rd33484, %rd33809, %rd8002;
	// end inline asm
$L__BB0_101:
	// begin inline asm
	add.cc.u64 %rd33495, %rd33592, %rd33483;
	addc.cc.u64 %rd8004, %rd219, %rd33482;
	addc.cc.u64 %rd8005, %rd221, %rd33481;
	addc.cc.u64 %rd8006, %rd222, %rd33480;
	addc.cc.u64 %rd8007, %rd223, %rd33479;
	addc.u64 %rd8008, %rd224, %rd33478;
	// end inline asm
	setp.lt.u64 	%p277, %rd8008, 121098312706494698;
	mov.u64 	%rd33490, %rd8008;
	mov.u64 	%rd33491, %rd8007;
	mov.u64 	%rd33492, %rd8006;
	mov.u64 	%rd33493, %rd8005;
	mov.u64 	%rd33494, %rd8004;
	@%p277 bra 	$L__BB0_112;
	setp.ne.s64 	%p278, %rd8008, 121098312706494698;
	@%p278 bra 	$L__BB0_111;
	setp.lt.u64 	%p279, %rd8007, -4162727106559522501;
	mov.b64 	%rd33490, 121098312706494698;
	mov.u64 	%rd33491, %rd8007;
	mov.u64 	%rd33492, %rd8006;
	mov.u64 	%rd33493, %rd8005;
	mov.u64 	%rd33494, %rd8004;
	@%p279 bra 	$L__BB0_112;
	setp.ne.s64 	%p280, %rd8007, -4162727106559522501;
	@%p280 bra 	$L__BB0_111;
	setp.lt.u64 	%p281, %rd8006, 1883307231910630287;
	mov.b64 	%rd33491, -4162727106559522501;
	mov.u64 	%rd33492, %rd8006;
	mov.u64 	%rd33493, %rd8005;
	mov.u64 	%rd33494, %rd8004;
	@%p281 bra 	$L__BB0_112;
	setp.ne.s64 	%p282, %rd8006, 1883307231910630287;
	@%p282 bra 	$L__BB0_111;
	setp.lt.u64 	%p283, %rd8005, 2230234197602682880;
	mov.b64 	%rd33492, 1883307231910630287;
	mov.u64 	%rd33493, %rd8005;
	mov.u64 	%rd33494, %rd8004;
	@%p283 bra 	$L__BB0_112;
	setp.ne.s64 	%p284, %rd8005, 2230234197602682880;
	@%p284 bra 	$L__BB0_111;
	setp.lt.u64 	%p285, %rd8004, 1660523435060625408;
	mov.b64 	%rd33493, 2230234197602682880;
	mov.u64 	%rd33494, %rd8004;
	@%p285 bra 	$L__BB0_112;
	setp.eq.s64 	%p286, %rd8004, 1660523435060625408;
	setp.lt.u64 	%p287, %rd33495, -8860621160618917887;
	and.pred  	%p288, %p286, %p287;
	mov.b64 	%rd33494, 1660523435060625408;
	@%p288 bra 	$L__BB0_112;
$L__BB0_111:
	mov.b64 	%rd8048, -8860621160618917887;
	mov.b64 	%rd8049, 1660523435060625408;
	mov.b64 	%rd8050, 2230234197602682880;
	mov.b64 	%rd8051, 1883307231910630287;
	mov.b64 	%rd8052, -4162727106559522501;
	mov.b64 	%rd8053, 121098312706494698;
	// begin inline asm
	sub.cc.u64 %rd33495, %rd33495, %rd8048;
	subc.cc.u64 %rd33494, %rd8004, %rd8049;
	subc.cc.u64 %rd33493, %rd8005, %rd8050;
	subc.cc.u64 %rd33492, %rd8006, %rd8051;
	subc.cc.u64 %rd33491, %rd8007, %rd8052;
	subc.u64 %rd33490, %rd8008, %rd8053;
	// end inline asm
$L__BB0_112:
	// begin inline asm
	{
	.reg .u64 c;
	.reg .u64 nc;
	.reg .u64 t;
	mad.lo.cc.u64 %rd33807, %rd33495, %rd33494, 0;
	madc.hi.cc.u64 c, %rd33495, %rd33494, 0;
	madc.lo.cc.u64 %rd33806, %rd33495, %rd33493, c;
	madc.hi.cc.u64 c, %rd33495, %rd33493, 0;
	madc.lo.cc.u64 %rd33805, %rd33495, %rd33492, c;
	madc.hi.cc.u64 c, %rd33495, %rd33492, 0;
	madc.lo.cc.u64 %rd33804, %rd33495, %rd33491, c;
	madc.hi.cc.u64 c, %rd33495, %rd33491, 0;
	madc.lo.cc.u64 %rd33803, %rd33495, %rd33490, c;
	madc.hi.u64 %rd33802, %rd33495, %rd33490, 0;
	mad.lo.cc.u64 %rd33805, %rd33494, %rd33493, %rd33805;
	madc.hi.cc.u64 c, %rd33494, %rd33493, 0;
	addc.cc.u64 t, %rd33804, c;
	addc.u64 nc, 0, 0;
	mad.lo.cc.u64 %rd33804, %rd33494, %rd33492, t;
	madc.hi.cc.u64 c, %rd33494, %rd33492, nc;
	addc.cc.u64 t, %rd33803, c;
	addc.u64 nc, 0, 0;
	mad.lo.cc.u64 %rd33803, %rd33494, %rd33491, t;
	madc.hi.cc.u64 c, %rd33494, %rd33491, nc;
	addc.cc.u64 t, %rd33802, c;
	addc.u64 nc, 0, 0;
	mad.lo.cc.u64 %rd33802, %rd33494, %rd33490, t;
	madc.hi.u64 %rd33801, %rd33494, %rd33490, nc;
	mad.lo.cc.u64 %rd33803, %rd33493, %rd33492, %rd33803;
	madc.hi.cc.u64 c, %rd33493, %rd33492, 0;
	addc.cc.u64 t, %rd33802, c;
	addc.u64 nc, 0, 0;
	mad.lo.cc.u64 %rd33802, %rd33493, %rd33491, t;
	madc.hi.cc.u64 c, %rd33493, %rd33491, nc;
	addc.cc.u64 t, %rd33801, c;
	addc.u64 nc, 0, 0;
	mad.lo.cc.u64 %rd33801, %rd33493, %rd33490, t;
	madc.hi.u64 %rd33800, %rd33493, %rd33490, nc;
	mad.lo.cc.u64 %rd33801, %rd33492, %rd33491, %rd33801;
	madc.hi.cc.u64 c, %rd33492, %rd33491, 0;
	addc.cc.u64 t, %rd33800, c;
	addc.u64 nc, 0, 0;
	mad.lo.cc.u64 %rd33800, %rd33492, %rd33490, t;
	madc.hi.u64 %rd33799, %rd33492, %rd33490, nc;
	mad.lo.cc.u64 %rd33799, %rd33491, %rd33490, %rd33799;
	madc.hi.u64 %rd33798, %rd33491, %rd33490, 0;
	}
	// end inline asm
	shr.u64 	%rd33797, %rd33798, 63;
	mov.b64 	{%r252, %r253}, %rd33798;
	mov.b64 	{%r254, %r255}, %rd33799;
	shf.l.wrap.b32 	%r256, %r255, %r252, 1;
	shf.l.wrap.b32 	%r257, %r252, %r253, 1;
	mov.b64 	%rd33798, {%r256, %r257};
	mov.b64 	{%r258, %r259}, %rd33800;
	shf.l.wrap.b32 	%r260, %r259, %r254, 1;
	shf.l.wrap.b32 	%r261, %r254, %r255, 1;
	mov.b64 	%rd33799, {%r260, %r261};
	mov.b64 	{%r262, %r263}, %rd33801;
	shf.l.wrap.b32 	%r264, %r263, %r258, 1;
	shf.l.wrap.b32 	%r265, %r258, %r259, 1;
	mov.b64 	%rd33800, {%r264, %r265};
	mov.b64 	{%r266, %r267}, %rd33802;
	shf.l.wrap.b32 	%r268, %r267, %r262, 1;
	shf.l.wrap.b32 	%r269, %r262, %r263, 1;
	mov.b64 	%rd33801, {%r268, %r269};
	mov.b64 	{%r270, %r271}, %rd33803;
	shf.l.wrap.b32 	%r272, %r271, %r266, 1;
	shf.l.wrap.b32 	%r273, %r266, %r267, 1;
	mov.b64 	%rd33802, {%r272, %r273};
	mov.b64 	{%r274, %r275}, %rd33804;
	shf.l.wrap.b32 	%r276, %r275, %r270, 1;
	shf.l.wrap.b32 	%r277, %r270, %r271, 1;
	mov.b64 	%rd33803, {%r276, %r277};
	mov.b64 	{%r278, %r279}, %rd33805;
	shf.l.wrap.b32 	%r280, %r279, %r274, 1;
	shf.l.wrap.b32 	%r281, %r274, %r275, 1;
	mov.b64 	%rd33804, {%r280, %r281};
	mov.b64 	{%r282, %r283}, %rd33806;
	shf.l.wrap.b32 	%r284, %r283, %r278, 1;
	shf.l.wrap.b32 	%r285, %r278, %r279, 1;
	mov.b64 	%rd33805, {%r284, %r285};
	mov.b64 	{%r286, %r287}, %rd33807;
	shf.l.wrap.b32 	%r288, %r287, %r282, 1;
	shf.l.wrap.b32 	%r289, %r282, %r283, 1;
	mov.b64 	%rd33806, {%r288, %r289};
	shl.b64 	%rd33807, %rd33807, 1;
	// begin inline asm
	{
	mad.lo.cc.u64 %rd33808, %rd33495, %rd33495, 0;
	madc.hi.cc.u64 %rd33807, %rd33495, %rd33495, %rd33807;
	madc.lo.cc.u64 %rd33806, %rd33494, %rd33494, %rd33806;
	madc.hi.cc.u64 %rd33805, %rd33494, %rd33494, %rd33805;
	madc.lo.cc.u64 %rd33804, %rd33493, %rd33493, %rd33804;
	madc.hi.cc.u64 %rd33803, %rd33493, %rd33493, %rd33803;
	madc.lo.cc.u64 %rd33802, %rd33492, %rd33492, %rd33802;
	madc.hi.cc.u64 %rd33801, %rd33492, %rd33492, %rd33801;
	madc.lo.cc.u64 %rd33800, %rd33491, %rd33491, %rd33800;
	madc.hi.cc.u64 %rd33799, %rd33491, %rd33491, %rd33799;
	madc.lo.cc.u64 %rd33798, %rd33490, %rd33490, %rd33798;
	madc.hi.u64 %rd33797, %rd33490, %rd33490, %rd33797;
	}
	// end inline asm
	mul.lo.s64 	%rd8128, %rd33808, -8860621160618917889;
	mov.b64 	%rd8236, -8860621160618917887;
	mov.b64 	%rd8237, 1660523435060625408;
	mov.b64 	%rd8238, 2230234197602682880;
	mov.b64 	%rd8239, 1883307231910630287;
	mov.b64 	%rd8240, -4162727106559522501;
	mov.b64 	%rd8241, 121098312706494698;
	// begin inline asm
	{
	.reg .u64 c;
	.reg .u64 t;
	.reg .u64 nc;
	mad.lo.cc.u64 c, %rd8128, %rd8236, %rd33808;
	madc.hi.cc.u64 c, %rd8128, %rd8236, 0;
	addc.cc.u64 t, %rd33807, c;
	addc.u64 nc, 0, 0;
	mad.lo.cc.u64 %rd33807, %rd8128, %rd8237, t;
	madc.hi.cc.u64 c, %rd8128, %rd8237, nc;
	addc.cc.u64 t, %rd33806, c;
	addc.u64 nc, 0, 0;
	mad.lo.cc.u64 %rd33806, %rd8128, %rd8238, t;
	madc.hi.cc.u64 c, %rd8128, %rd8238, nc;
	addc.cc.u64 t, %rd33805, c;
	addc.u64 nc, 0, 0;
	mad.lo.cc.u64 %rd33805, %rd8128, %rd8239, t;
	madc.hi.cc.u64 c, %rd8128, %rd8239, nc;
	addc.cc.u64 t, %rd33804, c;
	addc.u64 nc, 0, 0;
	mad.lo.cc.u64 %rd33804, %rd8128, %rd8240, t;
	madc.hi.cc.u64 c, %rd8128, %rd8240, nc;
	addc.cc.u64 t, %rd33803, c;
	addc.u64 nc, 0, 0;
	mad.lo.cc.u64 %rd33803, %rd8128, %rd8241, t;
	madc.hi.cc.u64 c, %rd8128, %rd8241, nc;
	addc.cc.u64 %rd33802, %rd33802, c;
	addc.u64 %rd8166, 0, 0;
	}
	// end inline asm
	mul.lo.s64 	%rd8150, %rd33807, -8860621160618917889;
	// begin inline asm
	{
	.reg .u64 c;
	.reg .u64 t;
	.reg .u64 nc;
	mad.lo.cc.u64 c, %rd8150, %rd8236, %rd33807;
	madc.hi.cc.u64 c, %rd8150, %rd8236, 0;
	addc.cc.u64 t, %rd33806, c;
	addc.u64 nc, 0, 0;
	mad.lo.cc.u64 %rd33806, %rd8150, %rd8237, t;
	madc.hi.cc.u64 c, %rd8150, %rd8237, nc;
	addc.cc.u64 t, %rd33805, c;
	addc.u64 nc, 0, 0;
	mad.lo.cc.u64 %rd33805, %rd8150, %rd8238, t;
	madc.hi.cc.u64 c, %rd8150, %rd8238, nc;
	addc.cc.u64 t, %rd33804, c;
	addc.u64 nc, 0, 0;
	mad.lo.cc.u64 %rd33804, %rd8150, %rd8239, t;
	madc.hi.cc.u64 c, %rd8150, %rd8239, nc;
	addc.cc.u64 t, %rd33803, c;
	addc.u64 nc, 0, 0;
	mad.lo.cc.u64 %rd33803, %rd8150, %rd8240, t;
	madc.hi.cc.u64 c, %rd8150, %rd8240, nc;
	addc.cc.u64 t, %rd33802, c;
	addc.u64 nc, 0, 0;
	mad.lo.cc.u64 %rd33802, %rd8150, %rd8241, t;
	madc.hi.cc.u64 c, %rd8150, %rd8241, nc;
	addc.cc.u64 c, c, %rd8166;
	addc.u64 nc, 0, 0;
	addc.cc.u64 %rd33801, %rd33801, c;
	addc.u64 %rd8166, nc, 0;
	}
	// end inline asm
	mul.lo.s64 	%rd8173, %rd33806, -8860621160618917889;
	// begin inline asm
	{
	.reg .u64 c;
	.reg .u64 t;
	.reg .u64 nc;
	mad.lo.cc.u64 c, %rd8173, %rd8236, %rd33806;
	madc.hi.cc.u64 c, %rd8173, %rd8236, 0;
	addc.cc.u64 t, %rd33805, c;
	addc.u64 nc, 0, 0;
	mad.lo.cc.u64 %rd33805, %rd8173, %rd8237, t;
	madc.hi.cc.u64 c, %rd8173, %rd8237, nc;
	addc.cc.u64 t, %rd33804, c;
	addc.u64 nc, 0, 0;
	mad.lo.cc.u64 %rd33804, %rd8173, %rd8238, t;
	madc.hi.cc.u64 c, %rd8173, %rd8238, nc;
	addc.cc.u64 t, %rd33803, c;
	addc.u64 nc, 0, 0;
	mad.lo.cc.u64 %rd33803, %rd8173, %rd8239, t;
	madc.hi.cc.u64 c, %rd8173, %rd8239, nc;
	addc.cc.u64 t, %rd33802, c;
	addc.u64 nc, 0, 0;
	mad.lo.cc.u64 %rd33802, %rd8173, %rd8240, t;
	madc.hi.cc.u64 c, %rd8173, %rd8240, nc;
	addc.cc.u64 t, %rd33801, c;
	addc.u64 nc, 0, 0;
	mad.lo.cc.u64 %rd33801, %rd8173, %rd8241, t;
	madc.hi.cc.u64 c, %rd8173, %rd8241, nc;
	addc.cc.u64 c, c, %rd8166;
	addc.u64 nc, 0, 0;
	addc.cc.u64 %rd33800, %rd33800, c;
	addc.u64 %rd8166, nc, 0;
	}
	// end inline asm
	mul.lo.s64 	%rd8196, %rd33805, -8860621160618917889;
	// begin inline asm
	{
	.reg .u64 c;
	.reg .u64 t;
	.reg .u64 nc;
	mad.lo.cc.u64 c, %rd8196, %rd8236, %rd33805;
	madc.hi.cc.u64 c, %rd8196, %rd8236, 0;
	addc.cc.u64 t, %rd33804, c;
	addc.u64 nc, 0, 0;
	mad.lo.cc.u64 %rd33804, %rd8196, %rd8237, t;
	madc.hi.cc.u64 c, %rd8196, %rd8237, nc;
	addc.cc.u64 t, %rd33803, c;
	addc.u64 nc, 0, 0;
	mad.lo.cc.u64 %rd33803, %rd8196, %rd8238, t;
	madc.hi.cc.u64 c, %rd8196, %rd8238, nc;
	addc.cc.u64 t, %rd33802, c;
	addc.u64 nc, 0, 0;
	mad.lo.cc.u64 %rd33802, %rd8196, %rd8239, t;
	madc.hi.cc.u64 c, %rd8196, %rd8239, nc;
	addc.cc.u64 t, %rd33801, c;
	addc.u64 nc, 0, 0;
	mad.lo.cc.u64 %rd33801, %rd8196, %rd8240, t;
	madc.hi.cc.u64 c, %rd8196, %rd8240, nc;
	addc.cc.u64 t, %rd33800, c;
	addc.u64 nc, 0, 0;
	mad.lo.cc.u64 %rd33800, %rd8196, %rd8241, t;
	madc.hi.cc.u64 c, %rd8196, %rd8241, nc;
	addc.cc.u64 c, c, %rd8166;
	addc.u64 nc, 0, 0;
	addc.cc.u64 %rd33799, %rd33799, c;
	addc.u64 %rd8166, nc, 0;
	}
	// end inline asm
	mul.lo.s64 	%rd8219, %rd33804, -8860621160618917889;
	// begin inline asm
	{
	.reg .u64 c;
	.reg .u64 t;
	.reg .u64 nc;
	mad.lo.cc.u64 c, %rd8219, %rd8236, %rd33804;
	madc.hi.cc.u64 c, %rd8219, %rd8236, 0;
	addc.cc.u64 t, %rd33803, c;
	addc.u64 nc, 0, 0;
	mad.lo.cc.u64 %rd33803, %rd8219, %rd8237, t;
	madc.hi.cc.u64 c, %rd8219, %rd8237, nc;
	addc.cc.u64 t, %rd33802, c;
	addc.u64 nc, 0, 0;
	mad.lo.cc.u64 %rd33802, %rd8219, %rd8238, t;
	madc.hi.cc.u64 c, %rd8219, %rd8238, nc;
	addc.cc.u64 t, %rd33801, c;
	addc.u64 nc, 0, 0;
	mad.lo.cc.u64 %rd33801, %rd8219, %rd8239, t;
	madc.hi.cc.u64 c, %rd8219, %rd8239, nc;
	addc.cc.u64 t, %rd33800, c;
	addc.u64 nc, 0, 0;
	mad.lo.cc.u64 %rd33800, %rd8219, %rd8240, t;
	madc.hi.cc.u64 c, %rd8219, %rd8240, nc;
	addc.cc.u64 t, %rd33799, c;
	addc.u64 nc, 0, 0;
	mad.lo.cc.u64 %rd33799, %rd8219, %rd8241, t;
	madc.hi.cc.u64 c, %rd8219, %rd8241, nc;
	addc.cc.u64 c, c, %rd8166;
	addc.u64 nc, 0, 0;
	addc.cc.u64 %rd33798, %rd33798, c;
	addc.u64 %rd8166, nc, 0;
	}
	// end inline asm
	mul.lo.s64 	%rd8242, %rd33803, -8860621160618917889;
	// begin inline asm
	{
	.reg .u64 c;
	.reg .u64 t;
	.reg .u64 nc;
	mad.lo.cc.u64 c, %rd8242, %rd8236, %rd33803;
	madc.hi.cc.u64 c, %rd8242, %rd8236, 0;
	addc.cc.u64 t, %rd33802, c;
	addc.u64 nc, 0, 0;
	mad.lo.cc.u64 %rd33802, %rd8242, %rd8237, t;
	madc.hi.cc.u64 c, %rd8242, %rd8237, nc;
	addc.cc.u64 t, %rd33801, c;
	addc.u64 nc, 0, 0;
	mad.lo.cc.u64 %rd33801, %rd8242, %rd8238, t;
	madc.hi.cc.u64 c, %rd8242, %rd8238, nc;
	addc.cc.u64 t, %rd33800, c;
	addc.u64 nc, 0, 0;
	mad.lo.cc.u64 %rd33800, %rd8242, %rd8239, t;
	madc.hi.cc.u64 c, %rd8242, %rd8239, nc;
	addc.cc.u64 t, %rd33799, c;
	addc.u64 nc, 0, 0;
	mad.lo.cc.u64 %rd33799, %rd8242, %rd8240, t;
	madc.hi.cc.u64 c, %rd8242, %rd8240, nc;
	addc.cc.u64 t, %rd33798, c;
	addc.u64 nc, 0, 0;
	mad.lo.cc.u64 %rd33798, %rd8242, %rd8241, t;
	madc.hi.cc.u64 c, %rd8242, %rd8241, nc;
	addc.cc.u64 c, c, %rd8166;
	add.u64 %rd33797, %rd33797, c;
	}
	// end inline asm
	setp.lt.u64 	%p289, %rd33797, 121098312706494698;
	mov.u64 	%rd33502, %rd33797;
	mov.u64 	%rd33503, %rd33798;
	mov.u64 	%rd33504, %rd33799;
	mov.u64 	%rd33505, %rd33800;
	mov.u64 	%rd33506, %rd33801;
	mov.u64 	%rd33507, %rd33802;
	@%p289 bra 	$L__BB0_123;
	setp.ne.s64 	%p290, %rd33797, 121098312706494698;
	@%p290 bra 	$L__BB0_122;
	setp.lt.u64 	%p291, %rd33798, -4162727106559522501;
	mov.b64 	%rd33502, 121098312706494698;
	mov.u64 	%rd33503, %rd33798;
	mov.u64 	%rd33504, %rd33799;
	mov.u64 	%rd33505, %rd33800;
	mov.u64 	%rd33506, %rd33801;
	mov.u64 	%rd33507, %rd33802;
	@%p291 bra 	$L__BB0_123;
	setp.ne.s64 	%p292, %rd33798, -4162727106559522501;
	@%p292 bra 	$L__BB0_122;
	setp.lt.u64 	%p293, %rd33799, 1883307231910630287;
	mov.b64 	%rd33503, -4162727106559522501;
	mov.u64 	%rd33504, %rd33799;
	mov.u64 	%rd33505, %rd33800;
	mov.u64 	%rd33506, %rd33801;
	mov.u64 	%rd33507, %rd33802;
	@%p293 bra 	$L__BB0_123;
	setp.ne.s64 	%p294, %rd33799, 1883307231910630287;
	@%p294 bra 	$L__BB0_122;
	setp.lt.u64 	%p295, %rd33800, 2230234197602682880;
	mov.b64 	%rd33504, 1883307231910630287;
	mov.u64 	%rd33505, %rd33800;
	mov.u64 	%rd33506, %rd33801;
	mov.u64 	%rd33507, %rd33802;
	@%p295 bra 	$L__BB0_123;
	setp.ne.s64 	%p296, %rd33800, 2230234197602682880;
	@%p296 bra 	$L__BB0_122;
	setp.lt.u64 	%p297, %rd33801, 1660523435060625408;
	mov.b64 	%rd33505, 2230234197602682880;
	mov.u64 	%rd33506, %rd33801;
	mov.u64 	%rd33507, %rd33802;
	@%p297 bra 	$L__BB0_123;
	setp.eq.s64 	%p298, %rd33801, 1660523435060625408;
	setp.lt.u64 	%p299, %rd33802, -8860621160618917887;
	and.pred  	%p300, %p298, %p299;
	mov.b64 	%rd33506, 1660523435060625408;
	mov.u64 	%rd33507, %rd33802;
	@%p300 bra 	$L__BB0_123;
$L__BB0_122:
	mov.b64 	%rd8277, -8860621160618917887;
	mov.b64 	%rd8278, 1660523435060625408;
	mov.b64 	%rd8279, 2230234197602682880;
	mov.b64 	%rd8280, 1883307231910630287;
	mov.b64 	%rd8281, -4162727106559522501;
	mov.b64 	%rd8282, 121098312706494698;
	// begin inline asm
	sub.cc.u64 %rd33507, %rd33802, %rd8277;
	subc.cc.u64 %rd33506, %rd33801, %rd8278;
	subc.cc.u64 %rd33505, %rd33800, %rd8279;
	subc.cc.u64 %rd33504, %rd33799, %rd8280;
	subc.cc.u64 %rd33503, %rd33798, %rd8281;
	subc.u64 %rd33502, %rd33797, %rd8282;
	// end inline asm
$L__BB0_123:
	setp.lt.u64 	%p301, %rd33472, %rd33502;
	@%p301 bra 	$L__BB0_134;
	setp.le.u64 	%p302, %rd33472, %rd33502;
	@%p302 bra 	$L__BB0_125;
	bra.uni 	$L__BB0_133;
$L__BB0_125:
	setp.lt.u64 	%p303, %rd33473, %rd33503;
	@%p303 bra 	$L__BB0_134;
	setp.gt.u64 	%p304, %rd33473, %rd33503;
	@%p304 bra 	$L__BB0_133;
	setp.lt.u64 	%p305, %rd33474, %rd33504;
	@%p305 bra 	$L__BB0_134;
	setp.gt.u64 	%p306, %rd33474, %rd33504;
	@%p306 bra 	$L__BB0_133;
	setp.lt.u64 	%p307, %rd33475, %rd33505;
	@%p307 bra 	$L__BB0_134;
	setp.gt.u64 	%p308, %rd33475, %rd33505;
	@%p308 bra 	$L__BB0_133;
	setp.lt.u64 	%p309, %rd33476, %rd33506;
	@%p309 bra 	$L__BB0_134;
	setp.gt.u64 	%p310, %rd33476, %rd33506;
	setp.gt.u64 	%p311, %rd33477, %rd33507;
	or.pred  	%p312, %p310, %p311;
	@%p312 bra 	$L__BB0_133;
	bra.uni 	$L__BB0_134;
$L__BB0_133:
	mov.b64 	%rd8295, -8860621160618917887;
	mov.b64 	%rd8296, 1660523435060625408;
	mov.b64 	%rd8297, 2230234197602682880;
	mov.b64 	%rd8298, 1883307231910630287;
	mov.b64 	%rd8299, -4162727106559522501;
	mov.b64 	%rd8300, 121098312706494698;
	// begin inline asm
	add.cc.u64 %rd33507, %rd33507, %rd8295;
	addc.cc.u64 %rd33506, %rd33506, %rd8296;
	addc.cc.u64 %rd33505, %rd33505, %rd8297;
	addc.cc.u64 %rd33504, %rd33504, %rd8298;
	addc.cc.u64 %rd33503, %rd33503, %rd8299;
	addc.u64 %rd33502, %rd33502, %rd8300;
	// end inline asm
$L__BB0_134:
	// begin inline asm
	sub.cc.u64 %rd33513, %rd33507, %rd33477;
	subc.cc.u64 %rd33512, %rd33506, %rd33476;
	subc.cc.u64 %rd33511, %rd33505, %rd33475;
	subc.cc.u64 %rd33510, %rd33504, %rd33474;
	subc.cc.u64 %rd33509, %rd33503, %rd33473;
	subc.u64 %rd33508, %rd33502, %rd33472;
	// end inline asm
	setp.lt.u64 	%p313, %rd33484, %rd33508;
	@%p313 bra 	$L__BB0_145;
	setp.le.u64 	%p314, %rd33484, %rd33508;
	@%p314 bra 	$L__BB0_136;
	bra.uni 	$L__BB0_144;
$L__BB0_136:
	setp.lt.u64 	%p315, %rd33485, %rd33509;
	@%p315 bra 	$L__BB0_145;
	setp.gt.u64 	%p316, %rd33485, %rd33509;
	@%p316 bra 	$L__BB0_144;
	setp.lt.u64 	%p317, %rd33486, %rd33510;
	@%p317 bra 	$L__BB0_145;
	setp.gt.u64 	%p318, %rd33486, %rd33510;
	@%p318 bra 	$L__BB0_144;
	setp.lt.u64 	%p319, %rd33487, %rd33511;
	@%p319 bra 	$L__BB0_145;
	setp.gt.u64 	%p320, %rd33487, %rd33511;
	@%p320 bra 	$L__BB0_144;
	setp.lt.u64 	%p321, %rd33488, %rd33512;
	@%p321 bra 	$L__BB0_145;
	setp.gt.u64 	%p322, %rd33488, %rd33512;
	setp.gt.u64 	%p323, %rd33489, %rd33513;
	or.pred  	%p324, %p322, %p323;
	@%p324 bra 	$L__BB0_144;
	bra.uni 	$L__BB0_145;
$L__BB0_144:
	mov.b64 	%rd8331, -8860621160618917887;
	mov.b64 	%rd8332, 1660523435060625408;
	mov.b64 	%rd8333, 2230234197602682880;
	mov.b64 	%rd8334, 1883307231910630287;
	mov.b64 	%rd8335, -4162727106559522501;
	mov.b64 	%rd8336, 121098312706494698;
	// begin inline asm
	add.cc.u64 %rd33513, %rd33513, %rd8331;
	addc.cc.u64 %rd33512, %rd33512, %rd8332;
	addc.cc.u64 %rd33511, %rd33511, %rd8333;
	addc.cc.u64 %rd33510, %rd33510, %rd8334;
	addc.cc.u64 %rd33509, %rd33509, %rd8335;
	addc.u64 %rd33508, %rd33508, %rd8336;
	// end inline asm
$L__BB0_145:
	// begin inline asm
	sub.cc.u64 %rd8337, %rd33513, %rd33489;
	subc.cc.u64 %rd8338, %rd33512, %rd33488;
	subc.cc.u64 %rd8339, %rd33511, %rd33487;
	subc.cc.u64 %rd8340, %rd33510, %rd33486;
	subc.cc.u64 %rd8341, %rd33509, %rd33485;
	subc.u64 %rd8342, %rd33508, %rd33484;
	// end inline asm
	// begin inline asm
	add.cc.u64 %rd33573, %rd8337, %rd8337;
	addc.cc.u64 %rd8356, %rd8338, %rd8338;
	addc.cc.u64 %rd8357, %rd8339, %rd8339;
	addc.cc.u64 %rd8358, %rd8340, %rd8340;
	addc.cc.u64 %rd8359, %rd8341, %rd8341;
	addc.u64 %rd8360, %rd8342, %rd8342;
	// end inline asm
	setp.lt.u64 	%p325, %rd8360, 121098312706494698;
	mov.u64 	%rd33568, %rd8360;
	mov.u64 	%rd33569, %rd8359;
	mov.u64 	%rd33570, %rd8358;
	mov.u64 	%rd33571, %rd8357;
	mov.u64 	%rd33572, %rd8356;
	@%p325 bra 	$L__BB0_156;
	setp.ne.s64 	%p326, %rd8360, 121098312706494698;
	@%p326 bra 	$L__BB0_155;
	setp.lt.u64 	%p327, %rd8359, -4162727106559522501;
	mov.b64 	%rd33568, 121098312706494698;
	mov.u64 	%rd33569, %rd8359;
	mov.u64 	%rd33570, %rd8358;
	mov.u64 	%rd33571, %rd8357;
	mov.u64 	%rd33572, %rd8356;
	@%p327 bra 	$L__BB0_156;
	setp.ne.s64 	%p328, %rd8359, -4162727106559522501;
	@%p328 bra 	$L__BB0_155;
	setp.lt.u64 	%p329, %rd8358, 1883307231910630287;
	mov.b64 	%rd33569, -4162727106559522501;
	mov.u64 	%rd33570, %rd8358;
	mov.u64 	%rd33571, %rd8357;
	mov.u64 	%rd33572, %rd8356;
	@%p329 bra 	$L__BB0_156;
	setp.ne.s64 	%p330, %rd8358, 1883307231910630287;
	@%p330 bra 	$L__BB0_155;
	setp.lt.u64 	%p331, %rd8357, 2230234197602682880;
	mov.b64 	%rd33570, 1883307231910630287;
	mov.u64 	%rd33571, %rd8357;
	mov.u64 	%rd33572, %rd8356;
	@%p331 bra 	$L__BB0_156;
	setp.ne.s64 	%p332, %rd8357, 2230234197602682880;
	@%p332 bra 	$L__BB0_155;
	setp.lt.u64 	%p333, %rd8356, 1660523435060625408;
	mov.b64 	%rd33571, 2230234197602682880;
	mov.u64 	%rd33572, %rd8356;
	@%p333 bra 	$L__BB0_156;
	setp.eq.s64 	%p334, %rd8356, 1660523435060625408;
	setp.lt.u64 	%p335, %rd33573, -8860621160618917887;
	and.pred  	%p336, %p334, %p335;
	mov.b64 	%rd33572, 1660523435060625408;
	@%p336 bra 	$L__BB0_156;
$L__BB0_155:
	mov.b64 	%rd8400, -8860621160618917887;
	mov.b64 	%rd8401, 1660523435060625408;
	mov.b64 	%rd8402, 2230234197602682880;
	mov.b64 	%rd8403, 1883307231910630287;
	mov.b64 	%rd8404, -4162727106559522501;
	mov.b64 	%rd8405, 121098312706494698;
	// begin inline asm
	sub.cc.u64 %rd33573, %rd33573, %rd8400;
	subc.cc.u64 %rd33572, %rd8356, %rd8401;
	subc.cc.u64 %rd33571, %rd8357, %rd8402;
	subc.cc.u64 %rd33570, %rd8358, %rd8403;
	subc.cc.u64 %rd33569, %rd8359, %rd8404;
	subc.u64 %rd33568, %rd8360, %rd8405;
	// end inline asm
$L__BB0_156:
	// begin inline asm
	add.cc.u64 %rd33525, %rd33477, %rd33477;
	addc.cc.u64 %rd8407, %rd33476, %rd33476;
	addc.cc.u64 %rd8408, %rd33475, %rd33475;
	addc.cc.u64 %rd8409, %rd33474, %rd33474;
	addc.cc.u64 %rd8410, %rd33473, %rd33473;
	addc.u64 %rd8411, %rd33472, %rd33472;
	// end inline asm
	setp.lt.u64 	%p337, %rd8411, 121098312706494698;
	mov.u64 	%rd33520, %rd8411;
	mov.u64 	%rd33521, %rd8410;
	mov.u64 	%rd33522, %rd8409;
	mov.u64 	%rd33523, %rd8408;
	mov.u64 	%rd33524, %rd8407;
	@%p337 bra 	$L__BB0_167;
	setp.ne.s64 	%p338, %rd8411, 121098312706494698;
	@%p338 bra 	$L__BB0_166;
	setp.lt.u64 	%p339, %rd8410, -4162727106559522501;
	mov.b64 	%rd33520, 121098312706494698;
	mov.u64 	%rd33521, %rd8410;
	mov.u64 	%rd33522, %rd8409;
	mov.u64 	%rd33523, %rd8408;
	mov.u64 	%rd33524, %rd8407;
	@%p339 bra 	$L__BB0_167;
	setp.ne.s64 	%p340, %rd8410, -4162727106559522501;
	@%p340 bra 	$L__BB0_166;
	setp.lt.u64 	%p341, %rd8409, 1883307231910630287;
	mov.b64 	%rd33521, -4162727106559522501;
	mov.u64 	%rd33522, %rd8409;
	mov.u64 	%rd33523, %rd8408;
	mov.u64 	%rd33524, %rd8407;
	@%p341 bra 	$L__BB0_167;
	setp.ne.s64 	%p342, %rd8409, 1883307231910630287;
	@%p342 bra 	$L__BB0_166;
	setp.lt.u64 	%p343, %rd8408, 2230234197602682880;
	mov.b64 	%rd33522, 1883307231910630287;
	mov.u64 	%rd33523, %rd8408;
	mov.u64 	%rd33524, %rd8407;
	@%p343 bra 	$L__BB0_167;
	setp.ne.s64 	%p344, %rd8408, 2230234197602682880;
	@%p344 bra 	$L__BB0_166;
	setp.lt.u64 	%p345, %rd8407, 1660523435060625408;
	mov.b64 	%rd33523, 2230234197602682880;
	mov.u64 	%rd33524, %rd8407;
	@%p345 bra 	$L__BB0_167;
	setp.eq.s64 	%p346, %rd8407, 1660523435060625408;
	setp.lt.u64 	%p347, %rd33525, -8860621160618917887;
	and.pred  	%p348, %p346, %p347;
	mov.b64 	%rd33524, 1660523435060625408;
	@%p348 bra 	$L__BB0_167;
$L__BB0_166:
	mov.b64 	%rd8451, -8860621160618917887;
	mov.b64 	%rd8452, 1660523435060625408;
	mov.b64 	%rd8453, 2230234197602682880;
	mov.b64 	%rd8454, 1883307231910630287;
	mov.b64 	%rd8455, -4162727106559522501;
	mov.b64 	%rd8456, 121098312706494698;
	// begin inline asm
	sub.cc.u64 %rd33525, %rd33525, %rd8451;
	subc.cc.u64 %rd33524, %rd8407, %rd8452;
	subc.cc.u64 %rd33523, %rd8408, %rd8453;
	subc.cc.u64 %rd33522, %rd8409, %rd8454;
	subc.cc.u64 %rd33521, %rd8410, %rd8455;
	subc.u64 %rd33520, %rd8411, %rd8456;
	// end inline asm
$L__BB0_167:
	// begin inline asm
	add.cc.u64 %rd33531, %rd33525, %rd33477;
	addc.cc.u64 %rd8458, %rd33524, %rd33476;
	addc.cc.u64 %rd8459, %rd33523, %rd33475;
	addc.cc.u64 %rd8460, %rd33522, %rd33474;
	addc.cc.u64 %rd8461, %rd33521, %rd33473;
	addc.u64 %rd8462, %rd33520, %rd33472;
	// end inline asm
	setp.lt.u64 	%p349, %rd8462, 121098312706494698;
	mov.u64 	%rd33526, %rd8462;
	mov.u64 	%rd33527, %rd8461;
	mov.u64 	%rd33528, %rd8460;
	mov.u64 	%rd33529, %rd8459;
	mov.u64 	%rd33530, %rd8458;
	@%p349 bra 	$L__BB0_178;
	setp.ne.s64 	%p350, %rd8462, 121098312706494698;
	@%p350 bra 	$L__BB0_177;
	setp.lt.u64 	%p351, %rd8461, -4162727106559522501;
	mov.b64 	%rd33526, 121098312706494698;
	mov.u64 	%rd33527, %rd8461;
	mov.u64 	%rd33528, %rd8460;
	mov.u64 	%rd33529, %rd8459;
	mov.u64 	%rd33530, %rd8458;
	@%p351 bra 	$L__BB0_178;
	setp.ne.s64 	%p352, %rd8461, -4162727106559522501;
	@%p352 bra 	$L__BB0_177;
	setp.lt.u64 	%p353, %rd8460, 1883307231910630287;
	mov.b64 	%rd33527, -4162727106559522501;
	mov.u64 	%rd33528, %rd8460;
	mov.u64 	%rd33529, %rd8459;
	mov.u64 	%rd33530, %rd8458;
	@%p353 bra 	$L__BB0_178;
	setp.ne.s64 	%p354, %rd8460, 1883307231910630287;
	@%p354 bra 	$L__BB0_177;
	setp.lt.u64 	%p355, %rd8459, 2230234197602682880;
	mov.b64 	%rd33528, 1883307231910630287;
	mov.u64 	%rd33529, %rd8459;
	mov.u64 	%rd33530, %rd8458;
	@%p355 bra 	$L__BB0_178;
	setp.ne.s64 	%p356, %rd8459, 2230234197602682880;
	@%p356 bra 	$L__BB0_177;
	setp.lt.u64 	%p357, %rd8458, 1660523435060625408;
	mov.b64 	%rd33529, 2230234197602682880;
	mov.u64 	%rd33530, %rd8458;
	@%p357 bra 	$L__BB0_178;
	setp.eq.s64 	%p358, %rd8458, 1660523435060625408;
	setp.lt.u64 	%p359, %rd33531, -8860621160618917887;
	and.pred  	%p360, %p358, %p359;
	mov.b64 	%rd33530, 1660523435060625408;
	@%p360 bra 	$L__BB0_178;
$L__BB0_177:
	mov.b64 	%rd8502, -8860621160618917887;
	mov.b64 	%rd8503, 1660523435060625408;
	mov.b64 	%rd8504, 2230234197602682880;
	mov.b64 	%rd8505, 1883307231910630287;
	mov.b64 	%rd8506, -4162727106559522501;
	mov.b64 	%rd8507, 121098312706494698;
	// begin inline asm
	sub.cc.u64 %rd33531, %rd33531, %rd8502;
	subc.cc.u64 %rd33530, %rd8458, %rd8503;
	subc.cc.u64 %rd33529, %rd8459, %rd8504;
	subc.cc.u64 %rd33528, %rd8460, %rd8505;
	subc.cc.u64 %rd33527, %rd8461, %rd8506;
	subc.u64 %rd33526, %rd8462, %rd8507;
	// end inline asm
$L__BB0_178:
	// begin inline asm
	{
	.reg .u64 c;
	.reg .u64 nc;
	.reg .u64 t;
	mad.lo.cc.u64 %rd33795, %rd33531, %rd33530, 0;
	madc.hi.cc.u64 c, %rd33531, %rd33530, 0;
	madc.lo.cc.u64 %rd33794, %rd33531, %rd33529, c;
	madc.hi.cc.u64 c, %rd33531, %rd33529, 0;
	madc.lo.cc.u64 %rd33793, %rd33531, %rd33528, c;
	madc.hi.cc.u64 c, %rd33531, %rd33528, 0;
	madc.lo.cc.u64 %rd33792, %rd33531, %rd33527, c;
	madc.hi.cc.u64 c, %rd33531, %rd33527, 0;
	madc.lo.cc.u64 %rd33791, %rd33531, %rd33526, c;
	madc.hi.u64 %rd33790, %rd33531, %rd33526, 0;
	mad.lo.cc.u64 %rd33793, %rd33530, %rd33529, %rd33793;
	madc.hi.cc.u64 c, %rd33530, %rd33529, 0;
	addc.cc.u64 t, %rd33792, c;
	addc.u64 nc, 0, 0;
	mad.lo.cc.u64 %rd33792, %rd33530, %rd33528, t;
	madc.hi.cc.u64 c, %rd33530, %rd33528, nc;
	addc.cc.u64 t, %rd33791, c;
	addc.u64 nc, 0, 0;
	mad.lo.cc.u64 %rd33791, %rd33530, %rd33527, t;
	madc.hi.cc.u64 c, %rd33530, %rd33527, nc;
	addc.cc.u64 t, %rd33790, c;
	addc.u64 nc, 0, 0;
	mad.lo.cc.u64 %rd33790, %rd33530, %rd33526, t;
	madc.hi.u64 %rd33789, %rd33530, %rd33526, nc;
	mad.lo.cc.u64 %rd33791, %rd33529, %rd33528, %rd33791;
	madc.hi.cc.u64 c, %rd33529, %rd33528, 0;
	addc.cc.u64 t, %rd33790, c;
	addc.u64 nc, 0, 0;
	mad.lo.cc.u64 %rd33790, %rd33529, %rd33527, t;
	madc.hi.cc.u64 c, %rd33529, %rd33527, nc;
	addc.cc.u64 t, %rd33789, c;
	addc.u64 nc, 0, 0;
	mad.lo.cc.u64 %rd33789, %rd33529, %rd33526, t;
	madc.hi.u64 %rd33788, %rd33529, %rd33526, nc;
	mad.lo.cc.u64 %rd33789, %rd33528, %rd33527, %rd33789;
	madc.hi.cc.u64 c, %rd33528, %rd33527, 0;
	addc.cc.u64 t, %rd33788, c;
	addc.u64 nc, 0, 0;
	mad.lo.cc.u64 %rd33788, %rd33528, %rd33526, t;
	madc.hi.u64 %rd33787, %rd33528, %rd33526, nc;
	mad.lo.cc.u64 %rd33787, %rd33527, %rd33526, %rd33787;
	madc.hi.u64 %rd33786, %rd33527, %rd33526, 0;
	}
	// end inline asm
	shr.u64 	%rd33785, %rd33786, 63;
	mov.b64 	{%r290, %r291}, %rd33786;
	mov.b64 	{%r292, %r293}, %rd33787;
	shf.l.wrap.b32 	%r294, %r293, %r290, 1;
	shf.l.wrap.b32 	%r295, %r290, %r291, 1;
	mov.b64 	%rd33786, {%r294, %r295};
	mov.b64 	{%r296, %r297}, %rd33788;
	shf.l.wrap.b32 	%r298, %r297, %r292, 1;
	shf.l.wrap.b32 	%r299, %r292, %r293, 1;
	mov.b64 	%rd33787, {%r298, %r299};
	mov.b64 	{%r300, %r301}, %rd33789;
	shf.l.wrap.b32 	%r302, %r301, %r296, 1;
	shf.l.wrap.b32 	%r303, %r296, %r297, 1;
	mov.b64 	%rd33788, {%r302, %r303};
	mov.b64 	{%r304, %r305}, %rd33790;
	shf.l.wrap.b32 	%r306, %r305, %r300, 1;
	shf.l.wrap.b32 	%r307, %r300, %r301, 1;
	mov.b64 	%rd33789, {%r306, %r307};
	mov.b64 	{%r308, %r309}, %rd33791;
	shf.l.wrap.b32 	%r310, %r309, %r304, 1;
	shf.l.wrap.b32 	%r311, %r304, %r305, 1;
	mov.b64 	%rd33790, {%r310, %r311};
	mov.b64 	{%r312, %r313}, %rd33792;
	shf.l.wrap.b32 	%r314, %r313, %r308, 1;
	shf.l.wrap.b32 	%r315, %r308, %r309, 1;
	mov.b64 	%rd33791, {%r314, %r315};
	mov.b64 	{%r316, %r317}, %rd33793;
	shf.l.wrap.b32 	%r318, %r317, %r312, 1;
	shf.l.wrap.b32 	%r319, %r312, %r313, 1;
	mov.b64 	%rd33792, {%r318, %r319};
	mov.b64 	{%r320, %r321}, %rd33794;
	shf.l.wrap.b32 	%r322, %r321, %r316, 1;
	shf.l.wrap.b32 	%r323, %r316, %r317, 1;
	mov.b64 	%rd33793, {%r322, %r323};
	mov.b64 	{%r324, %r325}, %rd33795;
	shf.l.wrap.b32 	%r326, %r325, %r320, 1;
	shf.l.wrap.b32 	%r327, %r320, %r321, 1;
	mov.b64 	%rd33794, {%r326, %r327};
	shl.b64 	%rd33795, %rd33795, 1;
	// begin inline asm
	{
	mad.lo.cc.u64 %rd33796, %rd33531, %rd33531, 0;
	madc.hi.cc.u64 %rd33795, %rd33531, %rd33531, %rd33795;
	madc.lo.cc.u64 %rd33794, %rd33530, %rd33530, %rd33794;
	madc.hi.cc.u64 %rd33793, %rd33530, %rd33530, %rd33793;
	madc.lo.cc.u64 %rd33792, %rd33529, %rd33529, %rd33792;
	madc.hi.cc.u64 %rd33791, %rd33529, %rd33529, %rd33791;
	madc.lo.cc.u64 %rd33790, %rd33528, %rd33528, %rd33790;
	madc.hi.cc.u64 %rd33789, %rd33528, %rd33528, %rd33789;
	madc.lo.cc.u64 %rd33788, %rd33527, %rd33527, %rd33788;
	madc.hi.cc.u64 %rd33787, %rd33527, %rd33527, %rd33787;
	madc.lo.cc.u64 %rd33786, %rd33526, %rd33526, %rd33786;
	madc.hi.u64 %rd33785, %rd33526, %rd33526, %rd33785;
	}
	// end inline asm
	mul.lo.s64 	%rd8582, %rd33796, -8860621160618917889;
	mov.b64 	%rd8690, -8860621160618917887;
	mov.b64 	%rd8691, 1660523435060625408;
	mov.b64 	%rd8692, 2230234197602682880;
	mov.b64 	%rd8693, 1883307231910630287;
	mov.b64 	%rd8694, -4162727106559522501;
	mov.b64 	%rd8695, 121098312706494698;
	// begin inline asm
	{
	.reg .u64 c;
	.reg .u64 t;
	.reg .u64 nc;
	mad.lo.cc.u64 c, %rd8582, %rd8690, %rd33796;
	madc.hi.cc.u64 c, %rd8582, %rd8690, 0;
	addc.cc.u64 t, %rd33795, c;
	addc.u64 nc, 0, 0;
	mad.lo.cc.u64 %rd33795, %rd8582, %rd8691, t;
	madc.hi.cc.u64 c, %rd8582, %rd8691, nc;
	addc.cc.u64 t, %rd33794, c;
	addc.u64 nc, 0, 0;
	mad.lo.cc.u64 %rd33794, %rd8582, %rd8692, t;
	madc.hi.cc.u64 c, %rd8582, %rd8692, nc;
	addc.cc.u64 t, %rd33793, c;
	addc.u64 nc, 0, 0;
	mad.lo.cc.u64 %rd33793, %rd8582, %rd8693, t;
	madc.hi.cc.u64 c, %rd8582, %rd8693, nc;
	addc.cc.u64 t, %rd33792, c;
	addc.u64 nc, 0, 0;
	mad.lo.cc.u64 %rd33792, %rd8582, %rd8694, t;
	madc.hi.cc.u64 c, %rd8582, %rd8694, nc;
	addc.cc.u64 t, %rd33791, c;
	addc.u64 nc, 0, 0;
	mad.lo.cc.u64 %rd33791, %rd8582, %rd8695, t;
	madc.hi.cc.u64 c, %rd8582, %rd8695, nc;
	addc.cc.u64 %rd33790, %rd33790, c;
	addc.u64 %rd8620, 0, 0;
	}
	// end inline asm
	mul.lo.s64 	%rd8604, %rd33795, -8860621160618917889;
	// begin inline asm
	{
	.reg .u64 c;
	.reg .u64 t;
	.reg .u64 nc;
	mad.lo.cc.u64 c, %rd8604, %rd8690, %rd33795;
	madc.hi.cc.u64 c, %rd8604, %rd8690, 0;
	addc.cc.u64 t, %rd33794, c;
	addc.u64 nc, 0, 0;
	mad.lo.cc.u64 %rd33794, %rd8604, %rd8691, t;
	madc.hi.cc.u64 c, %rd8604, %rd8691, nc;
	addc.cc.u64 t, %rd33793, c;
	addc.u64 nc, 0, 0;
	mad.lo.cc.u64 %rd33793, %rd8604, %rd8692, t;
	madc.hi.cc.u64 c, %rd8604, %rd8692, nc;
	addc.cc.u64 t, %rd33792, c;
	addc.u64 nc, 0, 0;
	mad.lo.cc.u64 %rd33792, %rd8604, %rd8693, t;
	madc.hi.cc.u64 c, %rd8604, %rd8693, nc;
	addc.cc.u64 t, %rd33791, c;
	addc.u64 nc, 0, 0;
	mad.lo.cc.u64 %rd33791, %rd8604, %rd8694, t;
	madc.hi.cc.u64 c, %rd8604, %rd8694, nc;
	addc.cc.u64 t, %rd33790, c;
	addc.u64 nc, 0, 0;
	mad.lo.cc.u64 %rd33790, %rd8604, %rd8695, t;
	madc.hi.cc.u64 c, %rd8604, %rd8695, nc;
	addc.cc.u64 c, c, %rd8620;
	addc.u64 nc, 0, 0;
	addc.cc.u64 %rd33789, %rd33789, c;
	addc.u64 %rd8620, nc, 0;
	}
	// end inline asm
	mul.lo.s64 	%rd8627, %rd33794, -8860621160618917889;
	// begin inline asm
	{
	.reg .u64 c;
	.reg .u64 t;
	.reg .u64 nc;
	mad.lo.cc.u64 c, %rd8627, %rd8690, %rd33794;
	madc.hi.cc.u64 c, %rd8627, %rd8690, 0;
	addc.cc.u64 t, %rd33793, c;
	addc.u64 nc, 0, 0;
	mad.lo.cc.u64 %rd33793, %rd8627, %rd8691, t;
	madc.hi.cc.u64 c, %rd8627, %rd8691, nc;
	addc.cc.u64 t, %rd33792, c;
	addc.u64 nc, 0, 0;
	mad.lo.cc.u64 %rd33792, %rd8627, %rd8692, t;
	madc.hi.cc.u64 c, %rd8627, %rd8692, nc;
	addc.cc.u64 t, %rd33791, c;
	addc.u64 nc, 0, 0;
	mad.lo.cc.u64 %rd33791, %rd8627, %rd8693, t;
	madc.hi.cc.u64 c, %rd8627, %rd8693, nc;
	addc.cc.u64 t, %rd33790, c;
	addc.u64 nc, 0, 0;
	mad.lo.cc.u64 %rd33790, %rd8627, %rd8694, t;
	madc.hi.cc.u64 c, %rd8627, %rd8694, nc;
	addc.cc.u64 t, %rd33789, c;
	addc.u64 nc, 0, 0;
	mad.lo.cc.u64 %rd33789, %rd8627, %rd8695, t;
	madc.hi.cc.u64 c, %rd8627, %rd8695, nc;
	addc.cc.u64 c, c, %rd8620;
	addc.u64 nc, 0, 0;
	addc.cc.u64 %rd33788, %rd33788, c;
	addc.u64 %rd8620, nc, 0;
	}
	// end inline asm
	mul.lo.s64 	%rd8650, %rd33793, -8860621160618917889;
	// begin inline asm
	{
	.reg .u64 c;
	.reg .u64 t;
	.reg .u64 nc;
	mad.lo.cc.u64 c, %rd8650, %rd8690, %rd33793;
	madc.hi.cc.u64 c, %rd8650, %rd8690, 0;
	addc.cc.u64 t, %rd33792, c;
	addc.u64 nc, 0, 0;
	mad.lo.cc.u64 %rd33792, %rd8650, %rd8691, t;
	madc.hi.cc.u64 c, %rd8650, %rd8691, nc;
	addc.cc.u64 t, %rd33791, c;
	addc.u64 nc, 0, 0;
	mad.lo.cc.u64 %rd33791, %rd8650, %rd8692, t;
	madc.hi.cc.u64 c, %rd8650, %rd8692, nc;
	addc.cc.u64 t, %rd33790, c;
	addc.u64 nc, 0, 0;
	mad.lo.cc.u64 %rd33790, %rd8650, %rd8693, t;
	madc.hi.cc.u64 c, %rd8650, %rd8693, nc;
	addc.cc.u64 t, %rd33789, c;
	addc.u64 nc, 0, 0;
	mad.lo.cc.u64 %rd33789, %rd8650, %rd8694, t;
	madc.hi.cc.u64 c, %rd8650, %rd8694, nc;
	addc.cc.u64 t, %rd33788, c;
	addc.u64 nc, 0, 0;
	mad.lo.cc.u64 %rd33788, %rd8650, %rd8695, t;
	madc.hi.cc.u64 c, %rd8650, %rd8695, nc;
	addc.cc.u64 c, c, %rd8620;
	addc.u64 nc, 0, 0;
	addc.cc.u64 %rd33787, %rd33787, c;
	addc.u64 %rd8620, nc, 0;
	}
	// end inline asm
	mul.lo.s64 	%rd8673, %rd33792, -8860621160618917889;
	// begin inline asm
	{
	.reg .u64 c;
	.reg .u64 t;
	.reg .u64 nc;
	mad.lo.cc.u64 c, %rd8673, %rd8690, %rd33792;
	madc.hi.cc.u64 c, %rd8673, %rd8690, 0;
	addc.cc.u64 t, %rd33791, c;
	addc.u64 nc, 0, 0;
	mad.lo.cc.u64 %rd33791, %rd8673, %rd8691, t;
	madc.hi.cc.u64 c, %rd8673, %rd8691, nc;
	addc.cc.u64 t, %rd33790, c;
	addc.u64 nc, 0, 0;
	mad.lo.cc.u64 %rd33790, %rd8673, %rd8692, t;
	madc.hi.cc.u64 c, %rd8673, %rd8692, nc;
	addc.cc.u64 t, %rd33789, c;
	addc.u64 nc, 0, 0;
	mad.lo.cc.u64 %rd33789, %rd8673, %rd8693, t;
	madc.hi.cc.u64 c, %rd8673, %rd8693, nc;
	addc.cc.u64 t, %rd33788, c;
	addc.u64 nc, 0, 0;
	mad.lo.cc.u64 %rd33788, %rd8673, %rd8694, t;
	madc.hi.cc.u64 c, %rd8673, %rd8694, nc;
	addc.cc.u64 t, %rd33787, c;
	addc.u64 nc, 0, 0;
	mad.lo.cc.u64 %rd33787, %rd8673, %rd8695, t;
	madc.hi.cc.u64 c, %rd8673, %rd8695, nc;
	addc.cc.u64 c, c, %rd8620;
	addc.u64 nc, 0, 0;
	addc.cc.u64 %rd33786, %rd33786, c;
	addc.u64 %rd8620, nc, 0;
	}
	// end inline asm
	mul.lo.s64 	%rd8696, %rd33791, -8860621160618917889;
	// begin inline asm
	{
	.reg .u64 c;
	.reg .u64 t;
	.reg .u64 nc;
	mad.lo.cc.u64 c, %rd8696, %rd8690, %rd33791;
	madc.hi.cc.u64 c, %rd8696, %rd8690, 0;
	addc.cc.u64 t, %rd33790, c;
	addc.u64 nc, 0, 0;
	mad.lo.cc.u64 %rd33790, %rd8696, %rd8691, t;
	madc.hi.cc.u64 c, %rd8696, %rd8691, nc;
	addc.cc.u64 t, %rd33789, c;
	addc.u64 nc, 0, 0;
	mad.lo.cc.u64 %rd33789, %rd8696, %rd8692, t;
	madc.hi.cc.u64 c, %rd8696, %rd8692, nc;
	addc.cc.u64 t, %rd33788, c;
	addc.u64 nc, 0, 0;
	mad.lo.cc.u64 %rd33788, %rd8696, %rd8693, t;
	madc.hi.cc.u64 c, %rd8696, %rd8693, nc;
	addc.cc.u64 t, %rd33787, c;
	addc.u64 nc, 0, 0;
	mad.lo.cc.u64 %rd33787, %rd8696, %rd8694, t;
	madc.hi.cc.u64 c, %rd8696, %rd8694, nc;
	addc.cc.u64 t, %rd33786, c;
	addc.u64 nc, 0, 0;
	mad.lo.cc.u64 %rd33786, %rd8696, %rd8695, t;
	madc.hi.cc.u64 c, %rd8696, %rd8695, nc;
	addc.cc.u64 c, c, %rd8620;
	add.u64 %rd33785, %rd33785, c;
	}
	// end inline asm
	setp.lt.u64 	%p361, %rd33785, 121098312706494698;
	mov.u64 	%rd33538, %rd33785;
	mov.u64 	%rd33539, %rd33786;
	mov.u64 	%rd33540, %rd33787;
	mov.u64 	%rd33541, %rd33788;
	mov.u64 	%rd33542, %rd33789;
	mov.u64 	%rd33543, %rd33790;
	@%p361 bra 	$L__BB0_189;
	setp.ne.s64 	%p362, %rd33785, 121098312706494698;
	@%p362 bra 	$L__BB0_188;
	setp.lt.u64 	%p363, %rd33786, -4162727106559522501;
	mov.b64 	%rd33538, 121098312706494698;
	mov.u64 	%rd33539, %rd33786;
	mov.u64 	%rd33540, %rd33787;
	mov.u64 	%rd33541, %rd33788;
	mov.u64 	%rd33542, %rd33789;
	mov.u64 	%rd33543, %rd33790;
	@%p363 bra 	$L__BB0_189;
	setp.ne.s64 	%p364, %rd33786, -4162727106559522501;
	@%p364 bra 	$L__BB0_188;
	setp.lt.u64 	%p365, %rd33787, 1883307231910630287;
	mov.b64 	%rd33539, -4162727106559522501;
	mov.u64 	%rd33540, %rd33787;
	mov.u64 	%rd33541, %rd33788;
	mov.u64 	%rd33542, %rd33789;
	mov.u64 	%rd33543, %rd33790;
	@%p365 bra 	$L__BB0_189;
	setp.ne.s64 	%p366, %rd33787, 1883307231910630287;
	@%p366 bra 	$L__BB0_188;
	setp.lt.u64 	%p367, %rd33788, 2230234197602682880;
	mov.b64 	%rd33540, 1883307231910630287;
	mov.u64 	%rd33541, %rd33788;
	mov.u64 	%rd33542, %rd33789;
	mov.u64 	%rd33543, %rd33790;
	@%p367 bra 	$L__BB0_189;
	setp.ne.s64 	%p368, %rd33788, 2230234197602682880;
	@%p368 bra 	$L__BB0_188;
	setp.lt.u64 	%p369, %rd33789, 1660523435060625408;
	mov.b64 	%rd33541, 2230234197602682880;
	mov.u64 	%rd33542, %rd33789;
	mov.u64 	%rd33543, %rd33790;
	@%p369 bra 	$L__BB0_189;
	setp.eq.s64 	%p370, %rd33789, 1660523435060625408;
	setp.lt.u64 	%p371, %rd33790, -8860621160618917887;
	and.pred  	%p372, %p370, %p371;
	mov.b64 	%rd33542, 1660523435060625408;
	mov.u64 	%rd33543, %rd33790;
	@%p372 bra 	$L__BB0_189;
$L__BB0_188:
	mov.b64 	%rd8731, -8860621160618917887;
	mov.b64 	%rd8732, 1660523435060625408;
	mov.b64 	%rd8733, 2230234197602682880;
	mov.b64 	%rd8734, 1883307231910630287;
	mov.b64 	%rd8735, -4162727106559522501;
	mov.b64 	%rd8736, 121098312706494698;
	// begin inline asm
	sub.cc.u64 %rd33543, %rd33790, %rd8731;
	subc.cc.u64 %rd33542, %rd33789, %rd8732;
	subc.cc.u64 %rd33541, %rd33788, %rd8733;
	subc.cc.u64 %rd33540, %rd33787, %rd8734;
	subc.cc.u64 %rd33539, %rd33786, %rd8735;
	subc.u64 %rd33538, %rd33785, %rd8736;
	// end inline asm
$L__BB0_189:
	setp.lt.u64 	%p373, %rd33568, %rd33538;
	@%p373 bra 	$L__BB0_200;
	setp.le.u64 	%p374, %rd33568, %rd33538;
	@%p374 bra 	$L__BB0_191;
	bra.uni 	$L__BB0_199;
$L__BB0_191:
	setp.lt.u64 	%p375, %rd33569, %rd33539;
	@%p375 bra 	$L__BB0_200;
	setp.gt.u64 	%p376, %rd33569, %rd33539;
	@%p376 bra 	$L__BB0_199;
	setp.lt.u64 	%p377, %rd33570, %rd33540;
	@%p377 bra 	$L__BB0_200;
	setp.gt.u64 	%p378, %rd33570, %rd33540;
	@%p378 bra 	$L__BB0_199;
	setp.lt.u64 	%p379, %rd33571, %rd33541;
	@%p379 bra 	$L__BB0_200;
	setp.gt.u64 	%p380, %rd33571, %rd33541;
	@%p380 bra 	$L__BB0_199;
	setp.lt.u64 	%p381, %rd33572, %rd33542;
	@%p381 bra 	$L__BB0_200;
	setp.gt.u64 	%p382, %rd33572, %rd33542;
	setp.gt.u64 	%p383, %rd33573, %rd33543;
	or.pred  	%p384, %p382, %p383;
	@%p384 bra 	$L__BB0_199;
	bra.uni 	$L__BB0_200;
$L__BB0_199:
	mov.b64 	%rd8749, -8860621160618917887;
	mov.b64 	%rd8750, 1660523435060625408;
	mov.b64 	%rd8751, 2230234197602682880;
	mov.b64 	%rd8752, 1883307231910630287;
	mov.b64 	%rd8753, -4162727106559522501;
	mov.b64 	%rd8754, 121098312706494698;
	// begin inline asm
	add.cc.u64 %rd33543, %rd33543, %rd8749;
	addc.cc.u64 %rd33542, %rd33542, %rd8750;
	addc.cc.u64 %rd33541, %rd33541, %rd8751;
	addc.cc.u64 %rd33540, %rd33540, %rd8752;
	addc.cc.u64 %rd33539, %rd33539, %rd8753;
	addc.u64 %rd33538, %rd33538, %rd8754;
	// end inline asm
$L__BB0_200:
	// begin inline asm
	sub.cc.u64 %rd33549, %rd33543, %rd33573;
	subc.cc.u64 %rd33548, %rd33542, %rd33572;
	subc.cc.u64 %rd33547, %rd33541, %rd33571;
	subc.cc.u64 %rd33546, %rd33540, %rd33570;
	subc.cc.u64 %rd33545, %rd33539, %rd33569;
	subc.u64 %rd33544, %rd33538, %rd33568;
	// end inline asm
	setp.lt.u64 	%p385, %rd33568, %rd33544;
	@%p385 bra 	$L__BB0_211;
	setp.le.u64 	%p386, %rd33568, %rd33544;
	@%p386 bra 	$L__BB0_202;
	bra.uni 	$L__BB0_210;
$L__BB0_202:
	setp.lt.u64 	%p387, %rd33569, %rd33545;
	@%p387 bra 	$L__BB0_211;
	setp.gt.u64 	%p388, %rd33569, %rd33545;
	@%p388 bra 	$L__BB0_210;
	setp.lt.u64 	%p389, %rd33570, %rd33546;
	@%p389 bra 	$L__BB0_211;
	setp.gt.u64 	%p390, %rd33570, %rd33546;
	@%p390 bra 	$L__BB0_210;
	setp.lt.u64 	%p391, %rd33571, %rd33547;
	@%p391 bra 	$L__BB0_211;
	setp.gt.u64 	%p392, %rd33571, %rd33547;
	@%p392 bra 	$L__BB0_210;
	setp.lt.u64 	%p393, %rd33572, %rd33548;
	@%p393 bra 	$L__BB0_211;
	setp.gt.u64 	%p394, %rd33572, %rd33548;
	setp.gt.u64 	%p395, %rd33573, %rd33549;
	or.pred  	%p396, %p394, %p395;
	@%p396 bra 	$L__BB0_210;
	bra.uni 	$L__BB0_211;
$L__BB0_210:
	mov.b64 	%rd8785, -8860621160618917887;
	mov.b64 	%rd8786, 1660523435060625408;
	mov.b64 	%rd8787, 2230234197602682880;
	mov.b64 	%rd8788, 1883307231910630287;
	mov.b64 	%rd8789, -4162727106559522501;
	mov.b64 	%rd8790, 121098312706494698;
	// begin inline asm
	add.cc.u64 %rd33549, %rd33549, %rd8785;
	addc.cc.u64 %rd33548, %rd33548, %rd8786;
	addc.cc.u64 %rd33547, %rd33547, %rd8787;
	addc.cc.u64 %rd33546, %rd33546, %rd8788;
	addc.cc.u64 %rd33545, %rd33545, %rd8789;
	addc.u64 %rd33544, %rd33544, %rd8790;
	// end inline asm
$L__BB0_211:
	// begin inline asm
	sub.cc.u64 %rd33700, %rd33549, %rd33573;
	subc.cc.u64 %rd33699, %rd33548, %rd33572;
	subc.cc.u64 %rd33698, %rd33547, %rd33571;
	subc.cc.u64 %rd33697, %rd33546, %rd33570;
	subc.cc.u64 %rd33696, %rd33545, %rd33569;
	subc.u64 %rd33695, %rd33544, %rd33568;
	// end inline asm
	// begin inline asm
	add.cc.u64 %rd33555, %rd33489, %rd33489;
	addc.cc.u64 %rd8810, %rd33488, %rd33488;
	addc.cc.u64 %rd8811, %rd33487, %rd33487;
	addc.cc.u64 %rd8812, %rd33486, %rd33486;
	addc.cc.u64 %rd8813, %rd33485, %rd33485;
	addc.u64 %rd8814, %rd33484, %rd33484;
	// end inline asm
	setp.lt.u64 	%p397, %rd8814, 121098312706494698;
	mov.u64 	%rd33550, %rd8814;
	mov.u64 	%rd33551, %rd8813;
	mov.u64 	%rd33552, %rd8812;
	mov.u64 	%rd33553, %rd8811;
	mov.u64 	%rd33554, %rd8810;
	@%p397 bra 	$L__BB0_222;
	setp.ne.s64 	%p398, %rd8814, 121098312706494698;
	@%p398 bra 	$L__BB0_221;
	setp.lt.u64 	%p399, %rd8813, -4162727106559522501;
	mov.b64 	%rd33550, 121098312706494698;
	mov.u64 	%rd33551, %rd8813;
	mov.u64 	%rd33552, %rd8812;
	mov.u64 	%rd33553, %rd8811;
	mov.u64 	%rd33554, %rd8810;
	@%p399 bra 	$L__BB0_222;
	setp.ne.s64 	%p400, %rd8813, -4162727106559522501;
	@%p400 bra 	$L__BB0_221;
	setp.lt.u64 	%p401, %rd8812, 1883307231910630287;
	mov.b64 	%rd33551, -4162727106559522501;
	mov.u64 	%rd33552, %rd8812;
	mov.u64 	%rd33553, %rd8811;
	mov.u64 	%rd33554, %rd8810;
	@%p401 bra 	$L__BB0_222;
	setp.ne.s64 	%p402, %rd8812, 1883307231910630287;
	@%p402 bra 	$L__BB0_221;
	setp.lt.u64 	%p403, %rd8811, 2230234197602682880;
	mov.b64 	%rd33552, 1883307231910630287;
	mov.u64 	%rd33553, %rd8811;
	mov.u64 	%rd33554, %rd8810;
	@%p403 bra 	$L__BB0_222;
	setp.ne.s64 	%p404, %rd8811, 2230234197602682880;
	@%p404 bra 	$L__BB0_221;
	setp.lt.u64 	%p405, %rd8810, 1660523435060625408;
	mov.b64 	%rd33553, 2230234197602682880;
	mov.u64 	%rd33554, %rd8810;
	@%p405 bra 	$L__BB0_222;
	setp.eq.s64 	%p406, %rd8810, 1660523435060625408;
	setp.lt.u64 	%p407, %rd33555, -8860621160618917887;
	and.pred  	%p408, %p406, %p407;
	mov.b64 	%rd33554, 1660523435060625408;
	@%p408 bra 	$L__BB0_222;
$L__BB0_221:
	mov.b64 	%rd8854, -8860621160618917887;
	mov.b64 	%rd8855, 1660523435060625408;
	mov.b64 	%rd8856, 2230234197602682880;
	mov.b64 	%rd8857, 1883307231910630287;
	mov.b64 	%rd8858, -4162727106559522501;
	mov.b64 	%rd8859, 121098312706494698;
	// begin inline asm
	sub.cc.u64 %rd33555, %rd33555, %rd8854;
	subc.cc.u64 %rd33554, %rd8810, %rd8855;
	subc.cc.u64 %rd33553, %rd8811, %rd8856;
	subc.cc.u64 %rd33552, %rd8812, %rd8857;
	subc.cc.u64 %rd33551, %rd8813, %rd8858;
	subc.u64 %rd33550, %rd8814, %rd8859;
	// end inline asm
$L__BB0_222:
	// begin inline asm
	add.cc.u64 %rd33561, %rd33555, %rd33555;
	addc.cc.u64 %rd8861, %rd33554, %rd33554;
	addc.cc.u64 %rd8862, %rd33553, %rd33553;
	addc.cc.u64 %rd8863, %rd33552, %rd33552;
	addc.cc.u64 %rd8864, %rd33551, %rd33551;
	addc.u64 %rd8865, %rd33550, %rd33550;
	// end inline asm
	setp.lt.u64 	%p409, %rd8865, 121098312706494698;
	mov.u64 	%rd33556, %rd8865;
	mov.u64 	%rd33557, %rd8864;
	mov.u64 	%rd33558, %rd8863;
	mov.u64 	%rd33559, %rd8862;
	mov.u64 	%rd33560, %rd8861;
	@%p409 bra 	$L__BB0_233;
	setp.ne.s64 	%p410, %rd8865, 121098312706494698;
	@%p410 bra 	$L__BB0_232;
	setp.lt.u64 	%p411, %rd8864, -4162727106559522501;
	mov.b64 	%rd33556, 121098312706494698;
	mov.u64 	%rd33557, %rd8864;
	mov.u64 	%rd33558, %rd8863;
	mov.u64 	%rd33559, %rd8862;
	mov.u64 	%rd33560, %rd8861;
	@%p411 bra 	$L__BB0_233;
	setp.ne.s64 	%p412, %rd8864, -4162727106559522501;
	@%p412 bra 	$L__BB0_232;
	setp.lt.u64 	%p413, %rd8863, 1883307231910630287;
	mov.b64 	%rd33557, -4162727106559522501;
	mov.u64 	%rd33558, %rd8863;
	mov.u64 	%rd33559, %rd8862;
	mov.u64 	%rd33560, %rd8861;
	@%p413 bra 	$L__BB0_233;
	setp.ne.s64 	%p414, %rd8863, 1883307231910630287;
	@%p414 bra 	$L__BB0_232;
	setp.lt.u64 	%p415, %rd8862, 2230234197602682880;
	mov.b64 	%rd33558, 1883307231910630287;
	mov.u64 	%rd33559, %rd8862;
	mov.u64 	%rd33560, %rd8861;
	@%p415 bra 	$L__BB0_233;
	setp.ne.s64 	%p416, %rd8862, 2230234197602682880;
	@%p416 bra 	$L__BB0_232;
	setp.lt.u64 	%p417, %rd8861, 1660523435060625408;
	mov.b64 	%rd33559, 2230234197602682880;
	mov.u64 	%rd33560, %rd8861;
	@%p417 bra 	$L__BB0_233;
	setp.eq.s64 	%p418, %rd8861, 1660523435060625408;
	setp.lt.u64 	%p419, %rd33561, -8860621160618917887;
	and.pred  	%p420, %p418, %p419;
	mov.b64 	%rd33560, 1660523435060625408;
	@%p420 bra 	$L__BB0_233;
$L__BB0_232:
	mov.b64 	%rd8905, -8860621160618917887;
	mov.b64 	%rd8906, 1660523435060625408;
	mov.b64 	%rd8907, 2230234197602682880;
	mov.b64 	%rd8908, 1883307231910630287;
	mov.b64 	%rd8909, -4162727106559522501;
	mov.b64 	%rd8910, 121098312706494698;
	// begin inline asm
	sub.cc.u64 %rd33561, %rd33561, %rd8905;
	subc.cc.u64 %rd33560, %rd8861, %rd8906;
	subc.cc.u64 %rd33559, %rd8862, %rd8907;
	subc.cc.u64 %rd33558, %rd8863, %rd8908;
	subc.cc.u64 %rd33557, %rd8864, %rd8909;
	subc.u64 %rd33556, %rd8865, %rd8910;
	// end inline asm
$L__BB0_233:
	// begin inline asm
	add.cc.u64 %rd33567, %rd33561, %rd33561;
	addc.cc.u64 %rd8912, %rd33560, %rd33560;
	addc.cc.u64 %rd8913, %rd33559, %rd33559;
	addc.cc.u64 %rd8914, %rd33558, %rd33558;
	addc.cc.u64 %rd8915, %rd33557, %rd33557;
	addc.u64 %rd8916, %rd33556, %rd33556;
	// end inline asm
	setp.lt.u64 	%p421, %rd8916, 121098312706494698;
	mov.u64 	%rd33562, %rd8916;
	mov.u64 	%rd33563, %rd8915;
	mov.u64 	%rd33564, %rd8914;
	mov.u64 	%rd33565, %rd8913;
	mov.u64 	%rd33566, %rd8912;
	@%p421 bra 	$L__BB0_244;
	setp.ne.s64 	%p422, %rd8916, 121098312706494698;
	@%p422 bra 	$L__BB0_243;
	setp.lt.u64 	%p423, %rd8915, -4162727106559522501;
	mov.b64 	%rd33562, 121098312706494698;
	mov.u64 	%rd33563, %rd8915;
	mov.u64 	%rd33564, %rd8914;
	mov.u64 	%rd33565, %rd8913;
	mov.u64 	%rd33566, %rd8912;
	@%p423 bra 	$L__BB0_244;
	setp.ne.s64 	%p424, %rd8915, -4162727106559522501;
	@%p424 bra 	$L__BB0_243;
	setp.lt.u64 	%p425, %rd8914, 1883307231910630287;
	mov.b64 	%rd33563, -4162727106559522501;
	mov.u64 	%rd33564, %rd8914;
	mov.u64 	%rd33565, %rd8913;
	mov.u64 	%rd33566, %rd8912;
	@%p425 bra 	$L__BB0_244;
	setp.ne.s64 	%p426, %rd8914, 1883307231910630287;
	@%p426 bra 	$L__BB0_243;
	setp.lt.u64 	%p427, %rd8913, 2230234197602682880;
	mov.b64 	%rd33564, 1883307231910630287;
	mov.u64 	%rd33565, %rd8913;
	mov.u64 	%rd33566, %rd8912;
	@%p427 bra 	$L__BB0_244;
	setp.ne.s64 	%p428, %rd8913, 2230234197602682880;
	@%p428 bra 	$L__BB0_243;
	setp.lt.u64 	%p429, %rd8912, 1660523435060625408;
	mov.b64 	%rd33565, 2230234197602682880;
	mov.u64 	%rd33566, %rd8912;
	@%p429 bra 	$L__BB0_244;
	setp.eq.s64 	%p430, %rd8912, 1660523435060625408;
	setp.lt.u64 	%p431, %rd33567, -8860621160618917887;
	and.pred  	%p432, %p430, %p431;
	mov.b64 	%rd33566, 1660523435060625408;
	@%p432 bra 	$L__BB0_244;
$L__BB0_243:
	mov.b64 	%rd8956, -8860621160618917887;
	mov.b64 	%rd8957, 1660523435060625408;
	mov.b64 	%rd8958, 2230234197602682880;
	mov.b64 	%rd8959, 1883307231910630287;
	mov.b64 	%rd8960, -4162727106559522501;
	mov.b64 	%rd8961, 121098312706494698;
	// begin inline asm
	sub.cc.u64 %rd33567, %rd33567, %rd8956;
	subc.cc.u64 %rd33566, %rd8912, %rd8957;
	subc.cc.u64 %rd33565, %rd8913, %rd8958;
	subc.cc.u64 %rd33564, %rd8914, %rd8959;
	subc.cc.u64 %rd33563, %rd8915, %rd8960;
	subc.u64 %rd33562, %rd8916, %rd8961;
	// end inline asm
$L__BB0_244:
	setp.lt.u64 	%p433, %rd33695, %rd33568;
	@%p433 bra 	$L__BB0_255;
	setp.le.u64 	%p434, %rd33695, %rd33568;
	@%p434 bra 	$L__BB0_246;
	bra.uni 	$L__BB0_254;
$L__BB0_246:
	setp.lt.u64 	%p435, %rd33696, %rd33569;
	@%p435 bra 	$L__BB0_255;
	setp.gt.u64 	%p436, %rd33696, %rd33569;
	@%p436 bra 	$L__BB0_254;
	setp.lt.u64 	%p437, %rd33697, %rd33570;
	@%p437 bra 	$L__BB0_255;
	setp.gt.u64 	%p438, %rd33697, %rd33570;
	@%p438 bra 	$L__BB0_254;
	setp.lt.u64 	%p439, %rd33698, %rd33571;
	@%p439 bra 	$L__BB0_255;
	setp.gt.u64 	%p440, %rd33698, %rd33571;
	@%p440 bra 	$L__BB0_254;
	setp.lt.u64 	%p441, %rd33699, %rd33572;
	@%p441 bra 	$L__BB0_255;
	setp.gt.u64 	%p442, %rd33699, %rd33572;
	setp.gt.u64 	%p443, %rd33700, %rd33573;
	or.pred  	%p444, %p442, %p443;
	@%p444 bra 	$L__BB0_254;
	bra.uni 	$L__BB0_255;
$L__BB0_254:
	mov.b64 	%rd8974, -8860621160618917887;
	mov.b64 	%rd8975, 1660523435060625408;
	mov.b64 	%rd8976, 2230234197602682880;
	mov.b64 	%rd8977, 1883307231910630287;
	mov.b64 	%rd8978, -4162727106559522501;
	mov.b64 	%rd8979, 121098312706494698;
	// begin inline asm
	add.cc.u64 %rd33573, %rd33573, %rd8974;
	addc.cc.u64 %rd33572, %rd33572, %rd8975;
	addc.cc.u64 %rd33571, %rd33571, %rd8976;
	addc.cc.u64 %rd33570, %rd33570, %rd8977;
	addc.cc.u64 %rd33569, %rd33569, %rd8978;
	addc.u64 %rd33568, %rd33568, %rd8979;
	// end inline asm
$L__BB0_255:
	// begin inline asm
	sub.cc.u64 %rd8980, %rd33573, %rd33700;
	subc.cc.u64 %rd8981, %rd33572, %rd33699;
	subc.cc.u64 %rd8982, %rd33571, %rd33698;
	subc.cc.u64 %rd8983, %rd33570, %rd33697;
	subc.cc.u64 %rd8984, %rd33569, %rd33696;
	subc.u64 %rd8985, %rd33568, %rd33695;
	// end inline asm
	// begin inline asm
	{
	.reg .u64 c;
	.reg .u64 nc;
	.reg .u64 t;
	mad.lo.cc.u64 %rd33784, %rd33531, %rd8980, 0;
	madc.hi.cc.u64 c, %rd33531, %rd8980, 0;
	madc.lo.cc.u64 %rd33783, %rd33531, %rd8981, c;
	madc.hi.cc.u64 c, %rd33531, %rd8981, 0;
	madc.lo.cc.u64 %rd33782, %rd33531, %rd8982, c;
	madc.hi.cc.u64 c, %rd33531, %rd8982, 0;
	madc.lo.cc.u64 %rd33781, %rd33531, %rd8983, c;
	madc.hi.cc.u64 c, %rd33531, %rd8983, 0;
	madc.lo.cc.u64 %rd33780, %rd33531, %rd8984, c;
	madc.hi.cc.u64 c, %rd33531, %rd8984, 0;
	madc.lo.cc.u64 %rd33779, %rd33531, %rd8985, c;
	madc.hi.u64 %rd33778, %rd33531, %rd8985, 0;
	mad.lo.cc.u64 %rd33783, %rd33530, %rd8980, %rd33783;
	madc.hi.cc.u64 c, %rd33530, %rd8980, 0;
	addc.cc.u64 t, %rd33782, c;
	addc.u64 nc, 0, 0;
	mad.lo.cc.u64 %rd33782, %rd33530, %rd8981, t;
	madc.hi.cc.u64 c, %rd33530, %rd8981, nc;
	addc.cc.u64 t, %rd33781, c;
	addc.u64 nc, 0, 0;
	mad.lo.cc.u64 %rd33781, %rd33530, %rd8982, t;
	madc.hi.cc.u64 c, %rd33530, %rd8982, nc;
	addc.cc.u64 t, %rd33780, c;
	addc.u64 nc, 0, 0;
	mad.lo.cc.u64 %rd33780, %rd33530, %rd8983, t;
	madc.hi.cc.u64 c, %rd33530, %rd8983, nc;
	addc.cc.u64 t, %rd33779, c;
	addc.u64 nc, 0, 0;
	mad.lo.cc.u64 %rd33779, %rd33530, %rd8984, t;
	madc.hi.cc.u64 c, %rd33530, %rd8984, nc;
	addc.cc.u64 t, %rd33778, c;
	addc.u64 nc, 0, 0;
	mad.lo.cc.u64 %rd33778, %rd33530, %rd8985, t;
	madc.hi.u64 %rd33777, %rd33530, %rd8985, nc;
	mad.lo.cc.u64 %rd33782, %rd33529, %rd8980, %rd33782;
	madc.hi.cc.u64 c, %rd33529, %rd8980, 0;
	addc.cc.u64 t, %rd33781, c;
	addc.u64 nc, 0, 0;
	mad.lo.cc.u64 %rd33781, %rd33529, %rd8981, t;
	madc.hi.cc.u64 c, %rd33529, %rd8981, nc;
	addc.cc.u64 t, %rd33780, c;
	addc.u64 nc, 0, 0;
	mad.lo.cc.u64 %rd33780, %rd33529, %rd8982, t;
	madc.hi.cc.u64 c, %rd33529, %rd8982, nc;
	addc.cc.u64 t, %rd33779, c;
	addc.u64 nc, 0, 0;
	mad.lo.cc.u64 %rd33779, %rd33529, %rd8983, t;
	madc.hi.cc.u64 c, %rd33529, %rd8983, nc;
	addc.cc.u64 t, %rd33778, c;
	addc.u64 nc, 0, 0;
	mad.lo.cc.u64 %rd33778, %rd33529, %rd8984, t;
	madc.hi.cc.u64 c, %rd33529, %rd8984, nc;
	addc.cc.u64 t, %rd33777, c;
	addc.u64 nc, 0, 0;
	mad.lo.cc.u64 %rd33777, %rd33529, %rd8985, t;
	madc.hi.u64 %rd33776, %rd33529, %rd8985, nc;
	mad.lo.cc.u64 %rd33781, %rd33528, %rd8980, %rd33781;
	madc.hi.cc.u64 c, %rd33528, %rd8980, 0;
	addc.cc.u64 t, %rd33780, c;
	addc.u64 nc, 0, 0;
	mad.lo.cc.u64 %rd33780, %rd33528, %rd8981, t;
	madc.hi.cc.u64 c, %rd33528, %rd8981, nc;
	addc.cc.u64 t, %rd33779, c;
	addc.u64 nc, 0, 0;
	mad.lo.cc.u64 %rd33779, %rd33528, %rd8982, t;
	madc.hi.cc.u64 c, %rd33528, %rd8982, nc;
	addc.cc.u64 t, %rd33778, c;
	addc.u64 nc, 0, 0;
	mad.lo.cc.u64 %rd33778, %rd33528, %rd8983, t;
	madc.hi.cc.u64 c, %rd33528, %rd8983, nc;
	addc.cc.u64 t, %rd33777, c;
	addc.u64 nc, 0, 0;
	mad.lo.cc.u64 %rd33777, %rd33528, %rd8984, t;
	madc.hi.cc.u64 c, %rd33528, %rd8984, nc;
	addc.cc.u64 t, %rd33776, c;
	addc.u64 nc, 0, 0;
	mad.lo.cc.u64 %rd33776, %rd33528, %rd8985, t;
	madc.hi.u64 %rd33775, %rd33528, %rd8985, nc;
	mad.lo.cc.u64 %rd33780, %rd33527, %rd8980, %rd33780;
	madc.hi.cc.u64 c, %rd33527, %rd8980, 0;
	addc.cc.u64 t, %rd33779, c;
	addc.u64 nc, 0, 0;
	mad.lo.cc.u64 %rd33779, %rd33527, %rd8981, t;
	madc.hi.cc.u64 c, %rd33527, %rd8981, nc;
	addc.cc.u64 t, %rd33778, c;
	addc.u64 nc, 0, 0;
	mad.lo.cc.u64 %rd33778, %rd33527, %rd8982, t;
	madc.hi.cc.u64 c, %rd33527, %rd8982, nc;
	addc.cc.u64 t, %rd33777, c;
	addc.u64 nc, 0, 0;
	mad.lo.cc.u64 %rd33777, %rd33527, %rd8983, t;
	madc.hi.cc.u64 c, %rd33527, %rd8983, nc;
	addc.cc.u64 t, %rd33776, c;
	addc.u64 nc, 0, 0;
	mad.lo.cc.u64 %rd33776, %rd33527, %rd8984, t;
	madc.hi.cc.u64 c, %rd33527, %rd8984, nc;
	addc.cc.u64 t, %rd33775, c;
	addc.u64 nc, 0, 0;
	mad.lo.cc.u64 %rd33775, %rd33527, %rd8985, t;
	madc.hi.u64 %rd33774, %rd33527, %rd8985, nc;
	mad.lo.cc.u64 %rd33779, %rd33526, %rd8980, %rd33779;
	madc.hi.cc.u64 c, %rd33526, %rd8980, 0;
	addc.cc.u64 t, %rd33778, c;
	addc.u64 nc, 0, 0;
	mad.lo.cc.u64 %rd33778, %rd33526, %rd8981, t;
	madc.hi.cc.u64 c, %rd33526, %rd8981, nc;
	addc.cc.u64 t, %rd33777, c;
	addc.u64 nc, 0, 0;
	mad.lo.cc.u64 %rd33777, %rd33526, %rd8982, t;
	madc.hi.cc.u64 c, %rd33526, %rd8982, nc;
	addc.cc.u64 t, %rd33776, c;
	addc.u64 nc, 0, 0;
	mad.lo.cc.u64 %rd33776, %rd33526, %rd8983, t;
	madc.hi.cc.u64 c, %rd33526, %rd8983, nc;
	addc.cc.u64 t, %rd33775, c;
	addc.u64 nc, 0, 0;
	mad.lo.cc.u64 %rd33775, %rd33526, %rd8984, t;
	madc.hi.cc.u64 c, %rd33526, %rd8984, nc;
	addc.cc.u64 t, %rd33774, c;
	addc.u64 nc, 0, 0;
	mad.lo.cc.u64 %rd33774, %rd33526, %rd8985, t;
	madc.hi.u64 %rd33773, %rd33526, %rd8985, nc;
	}
	// end inline asm
	mul.lo.s64 	%rd9048, %rd33784, -8860621160618917889;
	mov.b64 	%rd9156, -8860621160618917887;
	mov.b64 	%rd9157, 1660523435060625408;
	mov.b64 	%rd9158, 2230234197602682880;
	mov.b64 	%rd9159, 1883307231910630287;
	mov.b64 	%rd9160, -4162727106559522501;
	mov.b64 	%rd9161, 121098312706494698;
	// begin inline asm
	{
	.reg .u64 c;
	.reg .u64 t;
	.reg .u64 nc;
	mad.lo.cc.u64 c, %rd9048, %rd9156, %rd33784;
	madc.hi.cc.u64 c, %rd9048, %rd9156, 0;
	addc.cc.u64 t, %rd33783, c;
	addc.u64 nc, 0, 0;
	mad.lo.cc.u64 %rd33783, %rd9048, %rd9157, t;
	madc.hi.cc.u64 c, %rd9048, %rd9157, nc;
	addc.cc.u64 t, %rd33782, c;
	addc.u64 nc, 0, 0;
	mad.lo.cc.u64 %rd33782, %rd9048, %rd9158, t;
	madc.hi.cc.u64 c, %rd9048, %rd9158, nc;
	addc.cc.u64 t, %rd33781, c;
	addc.u64 nc, 0, 0;
	mad.lo.cc.u64 %rd33781, %rd9048, %rd9159, t;
	madc.hi.cc.u64 c, %rd9048, %rd9159, nc;
	addc.cc.u64 t, %rd33780, c;
	addc.u64 nc, 0, 0;
	mad.lo.cc.u64 %rd33780, %rd9048, %rd9160, t;
	madc.hi.cc.u64 c, %rd9048, %rd9160, nc;
	addc.cc.u64 t, %rd33779, c;
	addc.u64 nc, 0, 0;
	mad.lo.cc.u64 %rd33779, %rd9048, %rd9161, t;
	madc.hi.cc.u64 c, %rd9048, %rd9161, nc;
	addc.cc.u64 %rd33778, %rd33778, c;
	addc.u64 %rd9086, 0, 0;
	}
	// end inline asm
	mul.lo.s64 	%rd9070, %rd33783, -8860621160618917889;
	// begin inline asm
	{
	.reg .u64 c;
	.reg .u64 t;
	.reg .u64 nc;
	mad.lo.cc.u64 c, %rd9070, %rd9156, %rd33783;
	madc.hi.cc.u64 c, %rd9070, %rd9156, 0;
	addc.cc.u64 t, %rd33782, c;
	addc.u64 nc, 0, 0;
	mad.lo.cc.u64 %rd33782, %rd9070, %rd9157, t;
	madc.hi.cc.u64 c, %rd9070, %rd9157, nc;
	addc.cc.u64 t, %rd33781, c;
	addc.u64 nc, 0, 0;
	mad.lo.cc.u64 %rd33781, %rd9070, %rd9158, t;
	madc.hi.cc.u64 c, %rd9070, %rd9158, nc;
	addc.cc.u64 t, %rd33780, c;
	addc.u64 nc, 0, 0;
	mad.lo.cc.u64 %rd33780, %rd9070, %rd9159, t;
	madc.hi.cc.u64 c, %rd9070, %rd9159, nc;
	addc.cc.u64 t, %rd33779, c;
	addc.u64 nc, 0, 0;
	mad.lo.cc.u64 %rd33779, %rd9070, %rd9160, t;
	madc.hi.cc.u64 c, %rd9070, %rd9160, nc;
	addc.cc.u64 t, %rd33778, c;
	addc.u64 nc, 0, 0;
	mad.lo.cc.u64 %rd33778, %rd9070, %rd9161, t;
	madc.hi.cc.u64 c, %rd9070, %rd9161, nc;
	addc.cc.u64 c, c, %rd9086;
	addc.u64 nc, 0, 0;
	addc.cc.u64 %rd33777, %rd33777, c;
	addc.u64 %rd9086, nc, 0;
	}
	// end inline asm
	mul.lo.s64 	%rd9093, %rd33782, -8860621160618917889;
	// begin inline asm
	{
	.reg .u64 c;
	.reg .u64 t;
	.reg .u64 nc;
	mad.lo.cc.u64 c, %rd9093, %rd9156, %rd33782;
	madc.hi.cc.u64 c, %rd9093, %rd9156, 0;
	addc.cc.u64 t, %rd33781, c;
	addc.u64 nc, 0, 0;
	mad.lo.cc.u64 %rd33781, %rd9093, %rd9157, t;
	madc.hi.cc.u64 c, %rd9093, %rd9157, nc;
	addc.cc.u64 t, %rd33780, c;
	addc.u64 nc, 0, 0;
	mad.lo.cc.u64 %rd33780, %rd9093, %rd9158, t;
	madc.hi.cc.u64 c, %rd9093, %rd9158, nc;
	addc.cc.u64 t, %rd33779, c;
	addc.u64 nc, 0, 0;
	mad.lo.cc.u64 %rd33779, %rd9093, %rd9159, t;
	madc.hi.cc.u64 c, %rd9093, %rd9159, nc;
	addc.cc.u64 t, %rd33778, c;
	addc.u64 nc, 0, 0;
	mad.lo.cc.u64 %rd33778, %rd9093, %rd9160, t;
	madc.hi.cc.u64 c, %rd9093, %rd9160, nc;
	addc.cc.u64 t, %rd33777, c;
	addc.u64 nc, 0, 0;
	mad.lo.cc.u64 %rd33777, %rd9093, %rd9161, t;
	madc.hi.cc.u64 c, %rd9093, %rd9161, nc;
	addc.cc.u64 c, c, %rd9086;
	addc.u64 nc, 0, 0;
	addc.cc.u64 %rd33776, %rd33776, c;
	addc.u64 %rd9086, nc, 0;
	}
	// end inline asm
	mul.lo.s64 	%rd9116, %rd33781, -8860621160618917889;
	// begin inline asm
	{
	.reg .u64 c;
	.reg .u64 t;
	.reg .u64 nc;
	mad.lo.cc.u64 c, %rd9116, %rd9156, %rd33781;
	madc.hi.cc.u64 c, %rd9116, %rd9156, 0;
	addc.cc.u64 t, %rd33780, c;
	addc.u64 nc, 0, 0;
	mad.lo.cc.u64 %rd33780, %rd9116, %rd9157, t;
	madc.hi.cc.u64 c, %rd9116, %rd9157, nc;
	addc.cc.u64 t, %rd33779, c;
	addc.u64 nc, 0, 0;
	mad.lo.cc.u64 %rd33779, %rd9116, %rd9158, t;
	madc.hi.cc.u64 c, %rd9116, %rd9158, nc;
	addc.cc.u64 t, %rd33778, c;
	addc.u64 nc, 0, 0;
	mad.lo.cc.u64 %rd33778, %rd9116, %rd9159, t;
	madc.hi.cc.u64 c, %rd9116, %rd9159, nc;
	addc.cc.u64 t, %rd33777, c;
	addc.u64 nc, 0, 0;
	mad.lo.cc.u64 %rd33777, %rd9116, %rd9160, t;
	madc.hi.cc.u64 c, %rd9116, %rd9160, nc;
	addc.cc.u64 t, %rd33776, c;
	addc.u64 nc, 0, 0;
	mad.lo.cc.u64 %rd33776, %rd9116, %rd9161, t;
	madc.hi.cc.u64 c, %rd9116, %rd9161, nc;
	addc.cc.u64 c, c, %rd9086;
	addc.u64 nc, 0, 0;
	addc.cc.u64 %rd33775, %rd33775, c;
	addc.u64 %rd9086, nc, 0;
	}
	// end inline asm
	mul.lo.s64 	%rd9139, %rd33780, -8860621160618917889;
	// begin inline asm
	{
	.reg .u64 c;
	.reg .u64 t;
	.reg .u64 nc;
	mad.lo.cc.u64 c, %rd9139, %rd9156, %rd33780;
	madc.hi.cc.u64 c, %rd9139, %rd9156, 0;
	addc.cc.u64 t, %rd33779, c;
	addc.u64 nc, 0, 0;
	mad.lo.cc.u64 %rd33779, %rd9139, %rd9157, t;
	madc.hi.cc.u64 c, %rd9139, %rd9157, nc;
	addc.cc.u64 t, %rd33778, c;
	addc.u64 nc, 0, 0;
	mad.lo.cc.u64 %rd33778, %rd9139, %rd9158, t;
	madc.hi.cc.u64 c, %rd9139, %rd9158, nc;
	addc.cc.u64 t, %rd33777, c;
	addc.u64 nc, 0, 0;
	mad.lo.cc.u64 %rd33777, %rd9139, %rd9159, t;
	madc.hi.cc.u64 c, %rd9139, %rd9159, nc;
	addc.cc.u64 t, %rd33776, c;
	addc.u64 nc, 0, 0;
	mad.lo.cc.u64 %rd33776, %rd9139, %rd9160, t;
	madc.hi.cc.u64 c, %rd9139, %rd9160, nc;
	addc.cc.u64 t, %rd33775, c;
	addc.u64 nc, 0, 0;
	mad.lo.cc.u64 %rd33775, %rd9139, %rd9161, t;
	madc.hi.cc.u64 c, %rd9139, %rd9161, nc;
	addc.cc.u64 c, c, %rd9086;
	addc.u64 nc, 0, 0;
	addc.cc.u64 %rd33774, %rd33774, c;
	addc.u64 %rd9086, nc, 0;
	}
	// end inline asm
	mul.lo.s64 	%rd9162, %rd33779, -8860621160618917889;
	// begin inline asm
	{
	.reg .u64 c;
	.reg .u64 t;
	.reg .u64 nc;
	mad.lo.cc.u64 c, %rd9162, %rd9156, %rd33779;
	madc.hi.cc.u64 c, %rd9162, %rd9156, 0;
	addc.cc.u64 t, %rd33778, c;
	addc.u64 nc, 0, 0;
	mad.lo.cc.u64 %rd33778, %rd9162, %rd9157, t;
	madc.hi.cc.u64 c, %rd9162, %rd9157, nc;
	addc.cc.u64 t, %rd33777, c;
	addc.u64 nc, 0, 0;
	mad.lo.cc.u64 %rd33777, %rd9162, %rd9158, t;
	madc.hi.cc.u64 c, %rd9162, %rd9158, nc;
	addc.cc.u64 t, %rd33776, c;
	addc.u64 nc, 0, 0;
	mad.lo.cc.u64 %rd33776, %rd9162, %rd9159, t;
	madc.hi.cc.u64 c, %rd9162, %rd9159, nc;
	addc.cc.u64 t, %rd33775, c;
	addc.u64 nc, 0, 0;
	mad.lo.cc.u64 %rd33775, %rd9162, %rd9160, t;
	madc.hi.cc.u64 c, %rd9162, %rd9160, nc;
	addc.cc.u64 t, %rd33774, c;
	addc.u64 nc, 0, 0;
	mad.lo.cc.u64 %rd33774, %rd9162, %rd9161, t;
	madc.hi.cc.u64 c, %rd9162, %rd9161, nc;
	addc.cc.u64 c, c, %rd9086;
	add.u64 %rd33773, %rd33773, c;
	}
	// end inline asm
	setp.lt.u64 	%p445, %rd33773, 121098312706494698;
	mov.u64 	%rd33580, %rd33773;
	mov.u64 	%rd33581, %rd33774;
	mov.u64 	%rd33582, %rd33775;
	mov.u64 	%rd33583, %rd33776;
	mov.u64 	%rd33584, %rd33777;
	mov.u64 	%rd33585, %rd33778;
	@%p445 bra 	$L__BB0_266;
	setp.ne.s64 	%p446, %rd33773, 121098312706494698;
	@%p446 bra 	$L__BB0_265;
	setp.lt.u64 	%p447, %rd33774, -4162727106559522501;
	mov.b64 	%rd33580, 121098312706494698;
	mov.u64 	%rd33581, %rd33774;
	mov.u64 	%rd33582, %rd33775;
	mov.u64 	%rd33583, %rd33776;
	mov.u64 	%rd33584, %rd33777;
	mov.u64 	%rd33585, %rd33778;
	@%p447 bra 	$L__BB0_266;
	setp.ne.s64 	%p448, %rd33774, -4162727106559522501;
	@%p448 bra 	$L__BB0_265;
	setp.lt.u64 	%p449, %rd33775, 1883307231910630287;
	mov.b64 	%rd33581, -4162727106559522501;
	mov.u64 	%rd33582, %rd33775;
	mov.u64 	%rd33583, %rd33776;
	mov.u64 	%rd33584, %rd33777;
	mov.u64 	%rd33585, %rd33778;
	@%p449 bra 	$L__BB0_266;
	setp.ne.s64 	%p450, %rd33775, 1883307231910630287;
	@%p450 bra 	$L__BB0_265;
	setp.lt.u64 	%p451, %rd33776, 2230234197602682880;
	mov.b64 	%rd33582, 1883307231910630287;
	mov.u64 	%rd33583, %rd33776;
	mov.u64 	%rd33584, %rd33777;
	mov.u64 	%rd33585, %rd33778;
	@%p451 bra 	$L__BB0_266;
	setp.ne.s64 	%p452, %rd33776, 2230234197602682880;
	@%p452 bra 	$L__BB0_265;
	setp.lt.u64 	%p453, %rd33777, 1660523435060625408;
	mov.b64 	%rd33583, 2230234197602682880;
	mov.u64 	%rd33584, %rd33777;
	mov.u64 	%rd33585, %rd33778;
	@%p453 bra 	$L__BB0_266;
	setp.eq.s64 	%p454, %rd33777, 1660523435060625408;
	setp.lt.u64 	%p455, %rd33778, -8860621160618917887;
	and.pred  	%p456, %p454, %p455;
	mov.b64 	%rd33584, 1660523435060625408;
	mov.u64 	%rd33585, %rd33778;
	@%p456 bra 	$L__BB0_266;
$L__BB0_265:
	mov.b64 	%rd9197, -8860621160618917887;
	mov.b64 	%rd9198, 1660523435060625408;
	mov.b64 	%rd9199, 2230234197602682880;
	mov.b64 	%rd9200, 1883307231910630287;
	mov.b64 	%rd9201, -4162727106559522501;
	mov.b64 	%rd9202, 121098312706494698;
	// begin inline asm
	sub.cc.u64 %rd33585, %rd33778, %rd9197;
	subc.cc.u64 %rd33584, %rd33777, %rd9198;
	subc.cc.u64 %rd33583, %rd33776, %rd9199;
	subc.cc.u64 %rd33582, %rd33775, %rd9200;
	subc.cc.u64 %rd33581, %rd33774, %rd9201;
	subc.u64 %rd33580, %rd33773, %rd9202;
	// end inline asm
$L__BB0_266:
	setp.lt.u64 	%p457, %rd33562, %rd33580;
	@%p457 bra 	$L__BB0_277;
	setp.le.u64 	%p458, %rd33562, %rd33580;
	@%p458 bra 	$L__BB0_268;
	bra.uni 	$L__BB0_276;
$L__BB0_268:
	setp.lt.u64 	%p459, %rd33563, %rd33581;
	@%p459 bra 	$L__BB0_277;
	setp.gt.u64 	%p460, %rd33563, %rd33581;
	@%p460 bra 	$L__BB0_276;
	setp.lt.u64 	%p461, %rd33564, %rd33582;
	@%p461 bra 	$L__BB0_277;
	setp.gt.u64 	%p462, %rd33564, %rd33582;
	@%p462 bra 	$L__BB0_276;
	setp.lt.u64 	%p463, %rd33565, %rd33583;
	@%p463 bra 	$L__BB0_277;
	setp.gt.u64 	%p464, %rd33565, %rd33583;
	@%p464 bra 	$L__BB0_276;
	setp.lt.u64 	%p465, %rd33566, %rd33584;
	@%p465 bra 	$L__BB0_277;
	setp.gt.u64 	%p466, %rd33566, %rd33584;
	setp.gt.u64 	%p467, %rd33567, %rd33585;
	or.pred  	%p468, %p466, %p467;
	@%p468 bra 	$L__BB0_276;
	bra.uni 	$L__BB0_277;
$L__BB0_276:
	mov.b64 	%rd9215, -8860621160618917887;
	mov.b64 	%rd9216, 1660523435060625408;
	mov.b64 	%rd9217, 2230234197602682880;
	mov.b64 	%rd9218, 1883307231910630287;
	mov.b64 	%rd9219, -4162727106559522501;
	mov.b64 	%rd9220, 121098312706494698;
	// begin inline asm
	add.cc.u64 %rd33585, %rd33585, %rd9215;
	addc.cc.u64 %rd33584, %rd33584, %rd9216;
	addc.cc.u64 %rd33583, %rd33583, %rd9217;
	addc.cc.u64 %rd33582, %rd33582, %rd9218;
	addc.cc.u64 %rd33581, %rd33581, %rd9219;
	addc.u64 %rd33580, %rd33580, %rd9220;
	// end inline asm
$L__BB0_277:
	// begin inline asm
	sub.cc.u64 %rd33694, %rd33585, %rd33567;
	subc.cc.u64 %rd33693, %rd33584, %rd33566;
	subc.cc.u64 %rd33692, %rd33583, %rd33565;
	subc.cc.u64 %rd33691, %rd33582, %rd33564;
	subc.cc.u64 %rd33690, %rd33581, %rd33563;
	subc.u64 %rd33689, %rd33580, %rd33562;
	// end inline asm
	// begin inline asm
	add.cc.u64 %rd33683, %rd225, %rd225;
	addc.cc.u64 %rd9240, %rd226, %rd226;
	addc.cc.u64 %rd9241, %rd227, %rd227;
	addc.cc.u64 %rd9242, %rd228, %rd228;
	addc.cc.u64 %rd9243, %rd229, %rd229;
	addc.u64 %rd9244, %rd230, %rd230;
	// end inline asm
	setp.lt.u64 	%p469, %rd9244, 121098312706494698;
	mov.u64 	%rd33684, %rd9240;
	mov.u64 	%rd33685, %rd9241;
	mov.u64 	%rd33686, %rd9242;
	mov.u64 	%rd33687, %rd9243;
	mov.u64 	%rd33688, %rd9244;
	@%p469 bra 	$L__BB0_467;
	setp.ne.s64 	%p470, %rd9244, 121098312706494698;
	@%p470 bra 	$L__BB0_287;
	setp.lt.u64 	%p471, %rd9243, -4162727106559522501;
	mov.b64 	%rd33688, 121098312706494698;
	mov.u64 	%rd33684, %rd9240;
	mov.u64 	%rd33685, %rd9241;
	mov.u64 	%rd33686, %rd9242;
	mov.u64 	%rd33687, %rd9243;
	@%p471 bra 	$L__BB0_467;
	setp.ne.s64 	%p472, %rd9243, -4162727106559522501;
	@%p472 bra 	$L__BB0_287;
	setp.lt.u64 	%p473, %rd9242, 1883307231910630287;
	mov.b64 	%rd33687, -4162727106559522501;
	mov.u64 	%rd33684, %rd9240;
	mov.u64 	%rd33685, %rd9241;
	mov.u64 	%rd33686, %rd9242;
	@%p473 bra 	$L__BB0_467;
	setp.ne.s64 	%p474, %rd9242, 1883307231910630287;
	@%p474 bra 	$L__BB0_287;
	setp.lt.u64 	%p475, %rd9241, 2230234197602682880;
	mov.b64 	%rd33686, 1883307231910630287;
	mov.u64 	%rd33684, %rd9240;
	mov.u64 	%rd33685, %rd9241;
	@%p475 bra 	$L__BB0_467;
	setp.ne.s64 	%p476, %rd9241, 2230234197602682880;
	@%p476 bra 	$L__BB0_287;
	setp.lt.u64 	%p477, %rd9240, 1660523435060625408;
	mov.b64 	%rd33685, 2230234197602682880;
	mov.u64 	%rd33684, %rd9240;
	@%p477 bra 	$L__BB0_467;
	setp.eq.s64 	%p478, %rd9240, 1660523435060625408;
	setp.lt.u64 	%p479, %rd33683, -8860621160618917887;
	and.pred  	%p480, %p478, %p479;
	mov.b64 	%rd33684, 1660523435060625408;
	@%p480 bra 	$L__BB0_467;
$L__BB0_287:
	mov.b64 	%rd9284, -8860621160618917887;
	mov.b64 	%rd9285, 1660523435060625408;
	mov.b64 	%rd9286, 2230234197602682880;
	mov.b64 	%rd9287, 1883307231910630287;
	mov.b64 	%rd9288, -4162727106559522501;
	mov.b64 	%rd9289, 121098312706494698;
	// begin inline asm
	sub.cc.u64 %rd33683, %rd33683, %rd9284;
	subc.cc.u64 %rd33684, %rd9240, %rd9285;
	subc.cc.u64 %rd33685, %rd9241, %rd9286;
	subc.cc.u64 %rd33686, %rd9242, %rd9287;
	subc.cc.u64 %rd33687, %rd9243, %rd9288;
	subc.u64 %rd33688, %rd9244, %rd9289;
	// end inline asm
	bra.uni 	$L__BB0_467;
$L__BB0_288:
	setp.gt.u64 	%p47, %rd618, %rd33586;
	setp.gt.u64 	%p48, %rd206, %rd33592;
	or.pred  	%p49, %p47, %p48;
	@%p49 bra 	$L__BB0_289;
	bra.uni 	$L__BB0_290;
$L__BB0_289:
	mov.b64 	%rd5500, -8860621160618917887;
	mov.b64 	%rd5501, 1660523435060625408;
	mov.b64 	%rd5502, 2230234197602682880;
	mov.b64 	%rd5503, 1883307231910630287;
	mov.b64 	%rd5504, -4162727106559522501;
	mov.b64 	%rd5505, 121098312706494698;
	// begin inline asm
	add.cc.u64 %rd33592, %rd33592, %rd5500;
	addc.cc.u64 %rd33586, %rd33586, %rd5501;
	addc.cc.u64 %rd33590, %rd33590, %rd5502;
	addc.cc.u64 %rd33589, %rd33589, %rd5503;
	addc.cc.u64 %rd33588, %rd33588, %rd5504;
	addc.u64 %rd33587, %rd33587, %rd5505;
	// end inline asm
$L__BB0_290:
	ld.global.u64 	%rd631, [%rd191+8];
	ld.global.u64 	%rd632, [%rd191+16];
	ld.global.u64 	%rd633, [%rd191+24];
	ld.global.u64 	%rd634, [%rd191+32];
	// begin inline asm
	sub.cc.u64 %rd5506, %rd33592, %rd206;
	subc.cc.u64 %rd5507, %rd33586, %rd631;
	subc.cc.u64 %rd5508, %rd33590, %rd632;
	subc.cc.u64 %rd5509, %rd33589, %rd633;
	subc.cc.u64 %rd5510, %rd33588, %rd634;
	subc.u64 %rd5511, %rd33587, %rd614;
	// end inline asm
	// begin inline asm
	add.cc.u64 %rd33683, %rd5506, %rd5506;
	addc.cc.u64 %rd5525, %rd5507, %rd5507;
	addc.cc.u64 %rd5526, %rd5508, %rd5508;
	addc.cc.u64 %rd5527, %rd5509, %rd5509;
	addc.cc.u64 %rd5528, %rd5510, %rd5510;
	addc.u64 %rd5529, %rd5511, %rd5511;
	// end inline asm
	setp.lt.u64 	%p50, %rd5529, 121098312706494698;
	mov.u64 	%rd33593, %rd5529;
	mov.u64 	%rd33594, %rd5528;
	mov.u64 	%rd33595, %rd5527;
	mov.u64 	%rd33596, %rd5526;
	mov.u64 	%rd33597, %rd5525;
	mov.u64 	%rd33598, %rd33683;
	@%p50 bra 	$L__BB0_301;
	setp.ne.s64 	%p51, %rd5529, 121098312706494698;
	@%p51 bra 	$L__BB0_300;
	setp.lt.u64 	%p52, %rd5528, -4162727106559522501;
	mov.b64 	%rd33593, 121098312706494698;
	mov.u64 	%rd33594, %rd5528;
	mov.u64 	%rd33595, %rd5527;
	mov.u64 	%rd33596, %rd5526;
	mov.u64 	%rd33597, %rd5525;
	mov.u64 	%rd33598, %rd33683;
	@%p52 bra 	$L__BB0_301;
	setp.ne.s64 	%p53, %rd5528, -4162727106559522501;
	@%p53 bra 	$L__BB0_300;
	setp.lt.u64 	%p54, %rd5527, 1883307231910630287;
	mov.b64 	%rd33594, -4162727106559522501;
	mov.u64 	%rd33595, %rd5527;
	mov.u64 	%rd33596, %rd5526;
	mov.u64 	%rd33597, %rd5525;
	mov.u64 	%rd33598, %rd33683;
	@%p54 bra 	$L__BB0_301;
	setp.ne.s64 	%p55, %rd5527, 1883307231910630287;
	@%p55 bra 	$L__BB0_300;
	setp.lt.u64 	%p56, %rd5526, 2230234197602682880;
	mov.b64 	%rd33595, 1883307231910630287;
	mov.u64 	%rd33596, %rd5526;
	mov.u64 	%rd33597, %rd5525;
	mov.u64 	%rd33598, %rd33683;
	@%p56 bra 	$L__BB0_301;
	setp.ne.s64 	%p57, %rd5526, 2230234197602682880;
	@%p57 bra 	$L__BB0_300;
	setp.lt.u64 	%p58, %rd5525, 1660523435060625408;
	mov.b64 	%rd33596, 2230234197602682880;
	mov.u64 	%rd33597, %rd5525;
	mov.u64 	%rd33598, %rd33683;
	@%p58 bra 	$L__BB0_301;
	setp.eq.s64 	%p59, %rd5525, 1660523435060625408;
	setp.lt.u64 	%p60, %rd33683, -8860621160618917887;
	and.pred  	%p61, %p59, %p60;
	mov.b64 	%rd33597, 1660523435060625408;
	mov.u64 	%rd33598, %rd33683;
	@%p61 bra 	$L__BB0_301;
$L__BB0_300:
	mov.b64 	%rd5569, -8860621160618917887;
	mov.b64 	%rd5570, 1660523435060625408;
	mov.b64 	%rd5571, 2230234197602682880;
	mov.b64 	%rd5572, 1883307231910630287;
	mov.b64 	%rd5573, -4162727106559522501;
	mov.b64 	%rd5574, 121098312706494698;
	// begin inline asm
	sub.cc.u64 %rd33598, %rd33683, %rd5569;
	subc.cc.u64 %rd33597, %rd5525, %rd5570;
	subc.cc.u64 %rd33596, %rd5526, %rd5571;
	subc.cc.u64 %rd33595, %rd5527, %rd5572;
	subc.cc.u64 %rd33594, %rd5528, %rd5573;
	subc.u64 %rd33593, %rd5529, %rd5574;
	// end inline asm
$L__BB0_301:
	// begin inline asm
	{
	.reg .u64 c;
	.reg .u64 nc;
	.reg .u64 t;
	mad.lo.cc.u64 %rd33771, %rd33598, %rd33597, 0;
	madc.hi.cc.u64 c, %rd33598, %rd33597, 0;
	madc.lo.cc.u64 %rd33770, %rd33598, %rd33596, c;
	madc.hi.cc.u64 c, %rd33598, %rd33596, 0;
	madc.lo.cc.u64 %rd33769, %rd33598, %rd33595, c;
	madc.hi.cc.u64 c, %rd33598, %rd33595, 0;
	madc.lo.cc.u64 %rd33768, %rd33598, %rd33594, c;
	madc.hi.cc.u64 c, %rd33598, %rd33594, 0;
	madc.lo.cc.u64 %rd33767, %rd33598, %rd33593, c;
	madc.hi.u64 %rd33766, %rd33598, %rd33593, 0;
	mad.lo.cc.u64 %rd33769, %rd33597, %rd33596, %rd33769;
	madc.hi.cc.u64 c, %rd33597, %rd33596, 0;
	addc.cc.u64 t, %rd33768, c;
	addc.u64 nc, 0, 0;
	mad.lo.cc.u64 %rd33768, %rd33597, %rd33595, t;
	madc.hi.cc.u64 c, %rd33597, %rd33595, nc;
	addc.cc.u64 t, %rd33767, c;
	addc.u64 nc, 0, 0;
	mad.lo.cc.u64 %rd33767, %rd33597, %rd33594, t;
	madc.hi.cc.u64 c, %rd33597, %rd33594, nc;
	addc.cc.u64 t, %rd33766, c;
	addc.u64 nc, 0, 0;
	mad.lo.cc.u64 %rd33766, %rd33597, %rd33593, t;
	madc.hi.u64 %rd33765, %rd33597, %rd33593, nc;
	mad.lo.cc.u64 %rd33767, %rd33596, %rd33595, %rd33767;
	madc.hi.cc.u64 c, %rd33596, %rd33595, 0;
	addc.cc.u64 t, %rd33766, c;
	addc.u64 nc, 0, 0;
	mad.lo.cc.u64 %rd33766, %rd33596, %rd33594, t;
	madc.hi.cc.u64 c, %rd33596, %rd33594, nc;
	addc.cc.u64 t, %rd33765, c;
	addc.u64 nc, 0, 0;
	mad.lo.cc.u64 %rd33765, %rd33596, %rd33593, t;
	madc.hi.u64 %rd33764, %rd33596, %rd33593, nc;
	mad.lo.cc.u64 %rd33765, %rd33595, %rd33594, %rd33765;
	madc.hi.cc.u64 c, %rd33595, %rd33594, 0;
	addc.cc.u64 t, %rd33764, c;
	addc.u64 nc, 0, 0;
	mad.lo.cc.u64 %rd33764, %rd33595, %rd33593, t;
	madc.hi.u64 %rd33763, %rd33595, %rd33593, nc;
	mad.lo.cc.u64 %rd33763, %rd33594, %rd33593, %rd33763;
	madc.hi.u64 %rd33762, %rd33594, %rd33593, 0;
	}
	// end inline asm
	shr.u64 	%rd33761, %rd33762, 63;
	mov.b64 	{%r62, %r63}, %rd33762;
	mov.b64 	{%r64, %r65}, %rd33763;
	shf.l.wrap.b32 	%r66, %r65, %r62, 1;
	shf.l.wrap.b32 	%r67, %r62, %r63, 1;
	mov.b64 	%rd33762, {%r66, %r67};
	mov.b64 	{%r68, %r69}, %rd33764;
	shf.l.wrap.b32 	%r70, %r69, %r64, 1;
	shf.l.wrap.b32 	%r71, %r64, %r65, 1;
	mov.b64 	%rd33763, {%r70, %r71};
	mov.b64 	{%r72, %r73}, %rd33765;
	shf.l.wrap.b32 	%r74, %r73, %r68, 1;
	shf.l.wrap.b32 	%r75, %r68, %r69, 1;
	mov.b64 	%rd33764, {%r74, %r75};
	mov.b64 	{%r76, %r77}, %rd33766;
	shf.l.wrap.b32 	%r78, %r77, %r72, 1;
	shf.l.wrap.b32 	%r79, %r72, %r73, 1;
	mov.b64 	%rd33765, {%r78, %r79};
	mov.b64 	{%r80, %r81}, %rd33767;
	shf.l.wrap.b32 	%r82, %r81, %r76, 1;
	shf.l.wrap.b32 	%r83, %r76, %r77, 1;
	mov.b64 	%rd33766, {%r82, %r83};
	mov.b64 	{%r84, %r85}, %rd33768;
	shf.l.wrap.b32 	%r86, %r85, %r80, 1;
	shf.l.wrap.b32 	%r87, %r80, %r81, 1;
	mov.b64 	%rd33767, {%r86, %r87};
	mov.b64 	{%r88, %r89}, %rd33769;
	shf.l.wrap.b32 	%r90, %r89, %r84, 1;
	shf.l.wrap.b32 	%r91, %r84, %r85, 1;
	mov.b64 	%rd33768, {%r90, %r91};
	mov.b64 	{%r92, %r93}, %rd33770;
	shf.l.wrap.b32 	%r94, %r93, %r88, 1;
	shf.l.wrap.b32 	%r95, %r88, %r89, 1;
	mov.b64 	%rd33769, {%r94, %r95};
	mov.b64 	{%r96, %r97}, %rd33771;
	shf.l.wrap.b32 	%r98, %r97, %r92, 1;
	shf.l.wrap.b32 	%r99, %r92, %r93, 1;
	mov.b64 	%rd33770, {%r98, %r99};
	shl.b64 	%rd33771, %rd33771, 1;
	// begin inline asm
	{
	mad.lo.cc.u64 %rd33772, %rd33598, %rd33598, 0;
	madc.hi.cc.u64 %rd33771, %rd33598, %rd33598, %rd33771;
	madc.lo.cc.u64 %rd33770, %rd33597, %rd33597, %rd33770;
	madc.hi.cc.u64 %rd33769, %rd33597, %rd33597, %rd33769;
	madc.lo.cc.u64 %rd33768, %rd33596, %rd33596, %rd33768;
	madc.hi.cc.u64 %rd33767, %rd33596, %rd33596, %rd33767;
	madc.lo.cc.u64 %rd33766, %rd33595, %rd33595, %rd33766;
	madc.hi.cc.u64 %rd33765, %rd33595, %rd33595, %rd33765;
	madc.lo.cc.u64 %rd33764, %rd33594, %rd33594, %rd33764;
	madc.hi.cc.u64 %rd33763, %rd33594, %rd33594, %rd33763;
	madc.lo.cc.u64 %rd33762, %rd33593, %rd33593, %rd33762;
	madc.hi.u64 %rd33761, %rd33593, %rd33593, %rd33761;
	}
	// end inline asm
	mul.lo.s64 	%rd5649, %rd33772, -8860621160618917889;
	mov.b64 	%rd5757, -8860621160618917887;
	mov.b64 	%rd5758, 1660523435060625408;
	mov.b64 	%rd5759, 2230234197602682880;
	mov.b64 	%rd5760, 1883307231910630287;
	mov.b64 	%rd5761, -4162727106559522501;
	mov.b64 	%rd5762, 121098312706494698;
	// begin inline asm
	{
	.reg .u64 c;
	.reg .u64 t;
	.reg .u64 nc;
	mad.lo.cc.u64 c, %rd5649, %rd5757, %rd33772;
	madc.hi.cc.u64 c, %rd5649, %rd5757, 0;
	addc.cc.u64 t, %rd33771, c;
	addc.u64 nc, 0, 0;
	mad.lo.cc.u64 %rd33771, %rd5649, %rd5758, t;
	madc.hi.cc.u64 c, %rd5649, %rd5758, nc;
	addc.cc.u64 t, %rd33770, c;
	addc.u64 nc, 0, 0;
	mad.lo.cc.u64 %rd33770, %rd5649, %rd5759, t;
	madc.hi.cc.u64 c, %rd5649, %rd5759, nc;
	addc.cc.u64 t, %rd33769, c;
	addc.u64 nc, 0, 0;
	mad.lo.cc.u64 %rd33769, %rd5649, %rd5760, t;
	madc.hi.cc.u64 c, %rd5649, %rd5760, nc;
	addc.cc.u64 t, %rd33768, c;
	addc.u64 nc, 0, 0;
	mad.lo.cc.u64 %rd33768, %rd5649, %rd5761, t;
	madc.hi.cc.u64 c, %rd5649, %rd5761, nc;
	addc.cc.u64 t, %rd33767, c;
	addc.u64 nc, 0, 0;
	mad.lo.cc.u64 %rd33767, %rd5649, %rd5762, t;
	madc.hi.cc.u64 c, %rd5649, %rd5762, nc;
	addc.cc.u64 %rd33766, %rd33766, c;
	addc.u64 %rd5687, 0, 0;
	}
	// end inline asm
	mul.lo.s64 	%rd5671, %rd33771, -8860621160618917889;
	// begin inline asm
	{
	.reg .u64 c;
	.reg .u64 t;
	.reg .u64 nc;
	mad.lo.cc.u64 c, %rd5671, %rd5757, %rd33771;
	madc.hi.cc.u64 c, %rd5671, %rd5757, 0;
	addc.cc.u64 t, %rd33770, c;
	addc.u64 nc, 0, 0;
	mad.lo.cc.u64 %rd33770, %rd5671, %rd5758, t;
	madc.hi.cc.u64 c, %rd5671, %rd5758, nc;
	addc.cc.u64 t, %rd33769, c;
	addc.u64 nc, 0, 0;
	mad.lo.cc.u64 %rd33769, %rd5671, %rd5759, t;
	madc.hi.cc.u64 c, %rd5671, %rd5759, nc;
	addc.cc.u64 t, %rd33768, c;
	addc.u64 nc, 0, 0;
	mad.lo.cc.u64 %rd33768, %rd5671, %rd5760, t;
	madc.hi.cc.u64 c, %rd5671, %rd5760, nc;
	addc.cc.u64 t, %rd33767, c;
	addc.u64 nc, 0, 0;
	mad.lo.cc.u64 %rd33767, %rd5671, %rd5761, t;
	madc.hi.cc.u64 c, %rd5671, %rd5761, nc;
	addc.cc.u64 t, %rd33766, c;
	addc.u64 nc, 0, 0;
	mad.lo.cc.u64 %rd33766, %rd5671, %rd5762, t;
	madc.hi.cc.u64 c, %rd5671, %rd5762, nc;
	addc.cc.u64 c, c, %rd5687;
	addc.u64 nc, 0, 0;
	addc.cc.u64 %rd33765, %rd33765, c;
	addc.u64 %rd5687, nc, 0;
	}
	// end inline asm
	mul.lo.s64 	%rd5694, %rd33770, -8860621160618917889;
	// begin inline asm
	{
	.reg .u64 c;
	.reg .u64 t;
	.reg .u64 nc;
	mad.lo.cc.u64 c, %rd5694, %rd5757, %rd33770;
	madc.hi.cc.u64 c, %rd5694, %rd5757, 0;
	addc.cc.u64 t, %rd33769, c;
	addc.u64 nc, 0, 0;
	mad.lo.cc.u64 %rd33769, %rd5694, %rd5758, t;
	madc.hi.cc.u64 c, %rd5694, %rd5758, nc;
	addc.cc.u64 t, %rd33768, c;
	addc.u64 nc, 0, 0;
	mad.lo.cc.u64 %rd33768, %rd5694, %rd5759, t;
	madc.hi.cc.u64 c, %rd5694, %rd5759, nc;
	addc.cc.u64 t, %rd33767, c;
	addc.u64 nc, 0, 0;
	mad.lo.cc.u64 %rd33767, %rd5694, %rd5760, t;
	madc.hi.cc.u64 c, %rd5694, %rd5760, nc;
	addc.cc.u64 t, %rd33766, c;
	addc.u64 nc, 0, 0;
	mad.lo.cc.u64 %rd33766, %rd5694, %rd5761, t;
	madc.hi.cc.u64 c, %rd5694, %rd5761, nc;
	addc.cc.u64 t, %rd33765, c;
	addc.u64 nc, 0, 0;
	mad.lo.cc.u64 %rd33765, %rd5694, %rd5762, t;
	madc.hi.cc.u64 c, %rd5694, %rd5762, nc;
	addc.cc.u64 c, c, %rd5687;
	addc.u64 nc, 0, 0;
	addc.cc.u64 %rd33764, %rd33764, c;
	addc.u64 %rd5687, nc, 0;
	}
	// end inline asm
	mul.lo.s64 	%rd5717, %rd33769, -8860621160618917889;
	// begin inline asm
	{
	.reg .u64 c;
	.reg .u64 t;
	.reg .u64 nc;
	mad.lo.cc.u64 c, %rd5717, %rd5757, %rd33769;
	madc.hi.cc.u64 c, %rd5717, %rd5757, 0;
	addc.cc.u64 t, %rd33768, c;
	addc.u64 nc, 0, 0;
	mad.lo.cc.u64 %rd33768, %rd5717, %rd5758, t;
	madc.hi.cc.u64 c, %rd5717, %rd5758, nc;
	addc.cc.u64 t, %rd33767, c;
	addc.u64 nc, 0, 0;
	mad.lo.cc.u64 %rd33767, %rd5717, %rd5759, t;
	madc.hi.cc.u64 c, %rd5717, %rd5759, nc;
	addc.cc.u64 t, %rd33766, c;
	addc.u64 nc, 0, 0;
	mad.lo.cc.u64 %rd33766, %rd5717, %rd5760, t;
	madc.hi.cc.u64 c, %rd5717, %rd5760, nc;
	addc.cc.u64 t, %rd33765, c;
	addc.u64 nc, 0, 0;
	mad.lo.cc.u64 %rd33765, %rd5717, %rd5761, t;
	madc.hi.cc.u64 c, %rd5717, %rd5761, nc;
	addc.cc.u64 t, %rd33764, c;
	addc.u64 nc, 0, 0;
	mad.lo.cc.u64 %rd33764, %rd5717, %rd5762, t;
	madc.hi.cc.u64 c, %rd5717, %rd5762, nc;
	addc.cc.u64 c, c, %rd5687;
	addc.u64 nc, 0, 0;
	addc.cc.u64 %rd33763, %rd33763, c;
	addc.u64 %rd5687, nc, 0;
	}
	// end inline asm
	mul.lo.s64 	%rd5740, %rd33768, -8860621160618917889;
	// begin inline asm
	{
	.reg .u64 c;
	.reg .u64 t;
	.reg .u64 nc;
	mad.lo.cc.u64 c, %rd5740, %rd5757, %rd33768;
	madc.hi.cc.u64 c, %rd5740, %rd5757, 0;
	addc.cc.u64 t, %rd33767, c;
	addc.u64 nc, 0, 0;
	mad.lo.cc.u64 %rd33767, %rd5740, %rd5758, t;
	madc.hi.cc.u64 c, %rd5740, %rd5758, nc;
	addc.cc.u64 t, %rd33766, c;
	addc.u64 nc, 0, 0;
	mad.lo.cc.u64 %rd33766, %rd5740, %rd5759, t;
	madc.hi.cc.u64 c, %rd5740, %rd5759, nc;
	addc.cc.u64 t, %rd33765, c;
	addc.u64 nc, 0, 0;
	mad.lo.cc.u64 %rd33765, %rd5740, %rd5760, t;
	madc.hi.cc.u64 c, %rd5740, %rd5760, nc;
	addc.cc.u64 t, %rd33764, c;
	addc.u64 nc, 0, 0;
	mad.lo.cc.u64 %rd33764, %rd5740, %rd5761, t;
	madc.hi.cc.u64 c, %rd5740, %rd5761, nc;
	addc.cc.u64 t, %rd33763, c;
	addc.u64 nc, 0, 0;
	mad.lo.cc.u64 %rd33763, %rd5740, %rd5762, t;
	madc.hi.cc.u64 c, %rd5740, %rd5762, nc;
	addc.cc.u64 c, c, %rd5687;
	addc.u64 nc, 0, 0;
	addc.cc.u64 %rd33762, %rd33762, c;
	addc.u64 %rd5687, nc, 0;
	}
	// end inline asm
	mul.lo.s64 	%rd5763, %rd33767, -8860621160618917889;
	// begin inline asm
	{
	.reg .u64 c;
	.reg .u64 t;
	.reg .u64 nc;
	mad.lo.cc.u64 c, %rd5763, %rd5757, %rd33767;
	madc.hi.cc.u64 c, %rd5763, %rd5757, 0;
	addc.cc.u64 t, %rd33766, c;
	addc.u64 nc, 0, 0;
	mad.lo.cc.u64 %rd33766, %rd5763, %rd5758, t;
	madc.hi.cc.u64 c, %rd5763, %rd5758, nc;
	addc.cc.u64 t, %rd33765, c;
	addc.u64 nc, 0, 0;
	mad.lo.cc.u64 %rd33765, %rd5763, %rd5759, t;
	madc.hi.cc.u64 c, %rd5763, %rd5759, nc;
	addc.cc.u64 t, %rd33764, c;
	addc.u64 nc, 0, 0;
	mad.lo.cc.u64 %rd33764, %rd5763, %rd5760, t;
	madc.hi.cc.u64 c, %rd5763, %rd5760, nc;
	addc.cc.u64 t, %rd33763, c;
	addc.u64 nc, 0, 0;
	mad.lo.cc.u64 %rd33763, %rd5763, %rd5761, t;
	madc.hi.cc.u64 c, %rd5763, %rd5761, nc;
	addc.cc.u64 t, %rd33762, c;
	addc.u64 nc, 0, 0;
	mad.lo.cc.u64 %rd33762, %rd5763, %rd5762, t;
	madc.hi.cc.u64 c, %rd5763, %rd5762, nc;
	addc.cc.u64 c, c, %rd5687;
	add.u64 %rd33761, %rd33761, c;
	}
	// end inline asm
	setp.lt.u64 	%p62, %rd33761, 121098312706494698;
	mov.u64 	%rd33599, %rd33761;
	mov.u64 	%rd33600, %rd33762;
	mov.u64 	%rd33601, %rd33763;
	mov.u64 	%rd33602, %rd33764;
	mov.u64 	%rd33603, %rd33765;
	mov.u64 	%rd33604, %rd33766;
	@%p62 bra 	$L__BB0_312;
	setp.ne.s64 	%p63, %rd33761, 121098312706494698;
	@%p63 bra 	$L__BB0_311;
	setp.lt.u64 	%p64, %rd33762, -4162727106559522501;
	mov.b64 	%rd33599, 121098312706494698;
	mov.u64 	%rd33600, %rd33762;
	mov.u64 	%rd33601, %rd33763;
	mov.u64 	%rd33602, %rd33764;
	mov.u64 	%rd33603, %rd33765;
	mov.u64 	%rd33604, %rd33766;
	@%p64 bra 	$L__BB0_312;
	setp.ne.s64 	%p65, %rd33762, -4162727106559522501;
	@%p65 bra 	$L__BB0_311;
	setp.lt.u64 	%p66, %rd33763, 1883307231910630287;
	mov.b64 	%rd33600, -4162727106559522501;
	mov.u64 	%rd33601, %rd33763;
	mov.u64 	%rd33602, %rd33764;
	mov.u64 	%rd33603, %rd33765;
	mov.u64 	%rd33604, %rd33766;
	@%p66 bra 	$L__BB0_312;
	setp.ne.s64 	%p67, %rd33763, 1883307231910630287;
	@%p67 bra 	$L__BB0_311;
	setp.lt.u64 	%p68, %rd33764, 2230234197602682880;
	mov.b64 	%rd33601, 1883307231910630287;
	mov.u64 	%rd33602, %rd33764;
	mov.u64 	%rd33603, %rd33765;
	mov.u64 	%rd33604, %rd33766;
	@%p68 bra 	$L__BB0_312;
	setp.ne.s64 	%p69, %rd33764, 2230234197602682880;
	@%p69 bra 	$L__BB0_311;
	setp.lt.u64 	%p70, %rd33765, 1660523435060625408;
	mov.b64 	%rd33602, 2230234197602682880;
	mov.u64 	%rd33603, %rd33765;
	mov.u64 	%rd33604, %rd33766;
	@%p70 bra 	$L__BB0_312;
	setp.eq.s64 	%p71, %rd33765, 1660523435060625408;
	setp.lt.u64 	%p72, %rd33766, -8860621160618917887;
	and.pred  	%p73, %p71, %p72;
	mov.b64 	%rd33603, 1660523435060625408;
	mov.u64 	%rd33604, %rd33766;
	@%p73 bra 	$L__BB0_312;
$L__BB0_311:
	mov.b64 	%rd5798, -8860621160618917887;
	mov.b64 	%rd5799, 1660523435060625408;
	mov.b64 	%rd5800, 2230234197602682880;
	mov.b64 	%rd5801, 1883307231910630287;
	mov.b64 	%rd5802, -4162727106559522501;
	mov.b64 	%rd5803, 121098312706494698;
	// begin inline asm
	sub.cc.u64 %rd33604, %rd33766, %rd5798;
	subc.cc.u64 %rd33603, %rd33765, %rd5799;
	subc.cc.u64 %rd33602, %rd33764, %rd5800;
	subc.cc.u64 %rd33601, %rd33763, %rd5801;
	subc.cc.u64 %rd33600, %rd33762, %rd5802;
	subc.u64 %rd33599, %rd33761, %rd5803;
	// end inline asm
$L__BB0_312:
	// begin inline asm
	{
	.reg .u64 c;
	.reg .u64 nc;
	.reg .u64 t;
	mad.lo.cc.u64 %rd33760, %rd5506, %rd33604, 0;
	madc.hi.cc.u64 c, %rd5506, %rd33604, 0;
	madc.lo.cc.u64 %rd33759, %rd5506, %rd33603, c;
	madc.hi.cc.u64 c, %rd5506, %rd33603, 0;
	madc.lo.cc.u64 %rd33758, %rd5506, %rd33602, c;
	madc.hi.cc.u64 c, %rd5506, %rd33602, 0;
	madc.lo.cc.u64 %rd33757, %rd5506, %rd33601, c;
	madc.hi.cc.u64 c, %rd5506, %rd33601, 0;
	madc.lo.cc.u64 %rd33756, %rd5506, %rd33600, c;
	madc.hi.cc.u64 c, %rd5506, %rd33600, 0;
	madc.lo.cc.u64 %rd33755, %rd5506, %rd33599, c;
	madc.hi.u64 %rd33754, %rd5506, %rd33599, 0;
	mad.lo.cc.u64 %rd33759, %rd5507, %rd33604, %rd33759;
	madc.hi.cc.u64 c, %rd5507, %rd33604, 0;
	addc.cc.u64 t, %rd33758, c;
	addc.u64 nc, 0, 0;
	mad.lo.cc.u64 %rd33758, %rd5507, %rd33603, t;
	madc.hi.cc.u64 c, %rd5507, %rd33603, nc;
	addc.cc.u64 t, %rd33757, c;
	addc.u64 nc, 0, 0;
	mad.lo.cc.u64 %rd33757, %rd5507, %rd33602, t;
	madc.hi.cc.u64 c, %rd5507, %rd33602, nc;
	addc.cc.u64 t, %rd33756, c;
	addc.u64 nc, 0, 0;
	mad.lo.cc.u64 %rd33756, %rd5507, %rd33601, t;
	madc.hi.cc.u64 c, %rd5507, %rd33601, nc;
	addc.cc.u64 t, %rd33755, c;
	addc.u64 nc, 0, 0;
	mad.lo.cc.u64 %rd33755, %rd5507, %rd33600, t;
	madc.hi.cc.u64 c, %rd5507, %rd33600, nc;
	addc.cc.u64 t, %rd33754, c;
	addc.u64 nc, 0, 0;
	mad.lo.cc.u64 %rd33754, %rd5507, %rd33599, t;
	madc.hi.u64 %rd33753, %rd5507, %rd33599, nc;
	mad.lo.cc.u64 %rd33758, %rd5508, %rd33604, %rd33758;
	madc.hi.cc.u64 c, %rd5508, %rd33604, 0;
	addc.cc.u64 t, %rd33757, c;
	addc.u64 nc, 0, 0;
	mad.lo.cc.u64 %rd33757, %rd5508, %rd33603, t;
	madc.hi.cc.u64 c, %rd5508, %rd33603, nc;
	addc.cc.u64 t, %rd33756, c;
	addc.u64 nc, 0, 0;
	mad.lo.cc.u64 %rd33756, %rd5508, %rd33602, t;
	madc.hi.cc.u64 c, %rd5508, %rd33602, nc;
	addc.cc.u64 t, %rd33755, c;
	addc.u64 nc, 0, 0;
	mad.lo.cc.u64 %rd33755, %rd5508, %rd33601, t;
	madc.hi.cc.u64 c, %rd5508, %rd33601, nc;
	addc.cc.u64 t, %rd33754, c;
	addc.u64 nc, 0, 0;
	mad.lo.cc.u64 %rd33754, %rd5508, %rd33600, t;
	madc.hi.cc.u64 c, %rd5508, %rd33600, nc;
	addc.cc.u64 t, %rd33753, c;
	addc.u64 nc, 0, 0;
	mad.lo.cc.u64 %rd33753, %rd5508, %rd33599, t;
	madc.hi.u64 %rd33752, %rd5508, %rd33599, nc;
	mad.lo.cc.u64 %rd33757, %rd5509, %rd33604, %rd33757;
	madc.hi.cc.u64 c, %rd5509, %rd33604, 0;
	addc.cc.u64 t, %rd33756, c;
	addc.u64 nc, 0, 0;
	mad.lo.cc.u64 %rd33756, %rd5509, %rd33603, t;
	madc.hi.cc.u64 c, %rd5509, %rd33603, nc;
	addc.cc.u64 t, %rd33755, c;
	addc.u64 nc, 0, 0;
	mad.lo.cc.u64 %rd33755, %rd5509, %rd33602, t;
	madc.hi.cc.u64 c, %rd5509, %rd33602, nc;
	addc.cc.u64 t, %rd33754, c;
	addc.u64 nc, 0, 0;
	mad.lo.cc.u64 %rd33754, %rd5509, %rd33601, t;
	madc.hi.cc.u64 c, %rd5509, %rd33601, nc;
	addc.cc.u64 t, %rd33753, c;
	addc.u64 nc, 0, 0;
	mad.lo.cc.u64 %rd33753, %rd5509, %rd33600, t;
	madc.hi.cc.u64 c, %rd5509, %rd33600, nc;
	addc.cc.u64 t, %rd33752, c;
	addc.u64 nc, 0, 0;
	mad.lo.cc.u64 %rd33752, %rd5509, %rd33599, t;
	madc.hi.u64 %rd33751, %rd5509, %rd33599, nc;
	mad.lo.cc.u64 %rd33756, %rd5510, %rd33604, %rd33756;
	madc.hi.cc.u64 c, %rd5510, %rd33604, 0;
	addc.cc.u64 t, %rd33755, c;
	addc.u64 nc, 0, 0;
	mad.lo.cc.u64 %rd33755, %rd5510, %rd33603, t;
	madc.hi.cc.u64 c, %rd5510, %rd33603, nc;
	addc.cc.u64 t, %rd33754, c;
	addc.u64 nc, 0, 0;
	mad.lo.cc.u64 %rd33754, %rd5510, %rd33602, t;
	madc.hi.cc.u64 c, %rd5510, %rd33602, nc;
	addc.cc.u64 t, %rd33753, c;
	addc.u64 nc, 0, 0;
	mad.lo.cc.u64 %rd33753, %rd5510, %rd33601, t;
	madc.hi.cc.u64 c, %rd5510, %rd33601, nc;
	addc.cc.u64 t, %rd33752, c;
	addc.u64 nc, 0, 0;
	mad.lo.cc.u64 %rd33752, %rd5510, %rd33600, t;
	madc.hi.cc.u64 c, %rd5510, %rd33600, nc;
	addc.cc.u64 t, %rd33751, c;
	addc.u64 nc, 0, 0;
	mad.lo.cc.u64 %rd33751, %rd5510, %rd33599, t;
	madc.hi.u64 %rd33750, %rd5510, %rd33599, nc;
	mad.lo.cc.u64 %rd33755, %rd5511, %rd33604, %rd33755;
	madc.hi.cc.u64 c, %rd5511, %rd33604, 0;
	addc.cc.u64 t, %rd33754, c;
	addc.u64 nc, 0, 0;
	mad.lo.cc.u64 %rd33754, %rd5511, %rd33603, t;
	madc.hi.cc.u64 c, %rd5511, %rd33603, nc;
	addc.cc.u64 t, %rd33753, c;
	addc.u64 nc, 0, 0;
	mad.lo.cc.u64 %rd33753, %rd5511, %rd33602, t;
	madc.hi.cc.u64 c, %rd5511, %rd33602, nc;
	addc.cc.u64 t, %rd33752, c;
	addc.u64 nc, 0, 0;
	mad.lo.cc.u64 %rd33752, %rd5511, %rd33601, t;
	madc.hi.cc.u64 c, %rd5511, %rd33601, nc;
	addc.cc.u64 t, %rd33751, c;
	addc.u64 nc, 0, 0;
	mad.lo.cc.u64 %rd33751, %rd5511, %rd33600, t;
	madc.hi.cc.u64 c, %rd5511, %rd33600, nc;
	addc.cc.u64 t, %rd33750, c;
	addc.u64 nc, 0, 0;
	mad.lo.cc.u64 %rd33750, %rd5511, %rd33599, t;
	madc.hi.u64 %rd33749, %rd5511, %rd33599, nc;
	}
	// end inline asm
	mul.lo.s64 	%rd5854, %rd33760, -8860621160618917889;
	mov.b64 	%rd5962, -8860621160618917887;
	mov.b64 	%rd5963, 1660523435060625408;
	mov.b64 	%rd5964, 2230234197602682880;
	mov.b64 	%rd5965, 1883307231910630287;
	mov.b64 	%rd5966, -4162727106559522501;
	mov.b64 	%rd5967, 121098312706494698;
	// begin inline asm
	{
	.reg .u64 c;
	.reg .u64 t;
	.reg .u64 nc;
	mad.lo.cc.u64 c, %rd5854, %rd5962, %rd33760;
	madc.hi.cc.u64 c, %rd5854, %rd5962, 0;
	addc.cc.u64 t, %rd33759, c;
	addc.u64 nc, 0, 0;
	mad.lo.cc.u64 %rd33759, %rd5854, %rd5963, t;
	madc.hi.cc.u64 c, %rd5854, %rd5963, nc;
	addc.cc.u64 t, %rd33758, c;
	addc.u64 nc, 0, 0;
	mad.lo.cc.u64 %rd33758, %rd5854, %rd5964, t;
	madc.hi.cc.u64 c, %rd5854, %rd5964, nc;
	addc.cc.u64 t, %rd33757, c;
	addc.u64 nc, 0, 0;
	mad.lo.cc.u64 %rd33757, %rd5854, %rd5965, t;
	madc.hi.cc.u64 c, %rd5854, %rd5965, nc;
	addc.cc.u64 t, %rd33756, c;
	addc.u64 nc, 0, 0;
	mad.lo.cc.u64 %rd33756, %rd5854, %rd5966, t;
	madc.hi.cc.u64 c, %rd5854, %rd5966, nc;
	addc.cc.u64 t, %rd33755, c;
	addc.u64 nc, 0, 0;
	mad.lo.cc.u64 %rd33755, %rd5854, %rd5967, t;
	madc.hi.cc.u64 c, %rd5854, %rd5967, nc;
	addc.cc.u64 %rd33754, %rd33754, c;
	addc.u64 %rd5892, 0, 0;
	}
	// end inline asm
	mul.lo.s64 	%rd5876, %rd33759, -8860621160618917889;
	// begin inline asm
	{
	.reg .u64 c;
	.reg .u64 t;
	.reg .u64 nc;
	mad.lo.cc.u64 c, %rd5876, %rd5962, %rd33759;
	madc.hi.cc.u64 c, %rd5876, %rd5962, 0;
	addc.cc.u64 t, %rd33758, c;
	addc.u64 nc, 0, 0;
	mad.lo.cc.u64 %rd33758, %rd5876, %rd5963, t;
	madc.hi.cc.u64 c, %rd5876, %rd5963, nc;
	addc.cc.u64 t, %rd33757, c;
	addc.u64 nc, 0, 0;
	mad.lo.cc.u64 %rd33757, %rd5876, %rd5964, t;
	madc.hi.cc.u64 c, %rd5876, %rd5964, nc;
	addc.cc.u64 t, %rd33756, c;
	addc.u64 nc, 0, 0;
	mad.lo.cc.u64 %rd33756, %rd5876, %rd5965, t;
	madc.hi.cc.u64 c, %rd5876, %rd5965, nc;
	addc.cc.u64 t, %rd33755, c;
	addc.u64 nc, 0, 0;
	mad.lo.cc.u64 %rd33755, %rd5876, %rd5966, t;
	madc.hi.cc.u64 c, %rd5876, %rd5966, nc;
	addc.cc.u64 t, %rd33754, c;
	addc.u64 nc, 0, 0;
	mad.lo.cc.u64 %rd33754, %rd5876, %rd5967, t;
	madc.hi.cc.u64 c, %rd5876, %rd5967, nc;
	addc.cc.u64 c, c, %rd5892;
	addc.u64 nc, 0, 0;
	addc.cc.u64 %rd33753, %rd33753, c;
	addc.u64 %rd5892, nc, 0;
	}
	// end inline asm
	mul.lo.s64 	%rd5899, %rd33758, -8860621160618917889;
	// begin inline asm
	{
	.reg .u64 c;
	.reg .u64 t;
	.reg .u64 nc;
	mad.lo.cc.u64 c, %rd5899, %rd5962, %rd33758;
	madc.hi.cc.u64 c, %rd5899, %rd5962, 0;
	addc.cc.u64 t, %rd33757, c;
	addc.u64 nc, 0, 0;
	mad.lo.cc.u64 %rd33757, %rd5899, %rd5963, t;
	madc.hi.cc.u64 c, %rd5899, %rd5963, nc;
	addc.cc.u64 t, %rd33756, c;
	addc.u64 nc, 0, 0;
	mad.lo.cc.u64 %rd33756, %rd5899, %rd5964, t;
	madc.hi.cc.u64 c, %rd5899, %rd5964, nc;
	addc.cc.u64 t, %rd33755, c;
	addc.u64 nc, 0, 0;
	mad.lo.cc.u64 %rd33755, %rd5899, %rd5965, t;
	madc.hi.cc.u64 c, %rd5899, %rd5965, nc;
	addc.cc.u64 t, %rd33754, c;
	addc.u64 nc, 0, 0;
	mad.lo.cc.u64 %rd33754, %rd5899, %rd5966, t;
	madc.hi.cc.u64 c, %rd5899, %rd5966, nc;
	addc.cc.u64 t, %rd33753, c;
	addc.u64 nc, 0, 0;
	mad.lo.cc.u64 %rd33753, %rd5899, %rd5967, t;
	madc.hi.cc.u64 c, %rd5899, %rd5967, nc;
	addc.cc.u64 c, c, %rd5892;
	addc.u64 nc, 0, 0;
	addc.cc.u64 %rd33752, %rd33752, c;
	addc.u64 %rd5892, nc, 0;
	}
	// end inline asm
	mul.lo.s64 	%rd5922, %rd33757, -8860621160618917889;
	// begin inline asm
	{
	.reg .u64 c;
	.reg .u64 t;
	.reg .u64 nc;
	mad.lo.cc.u64 c, %rd5922, %rd5962, %rd33757;
	madc.hi.cc.u64 c, %rd5922, %rd5962, 0;
	addc.cc.u64 t, %rd33756, c;
	addc.u64 nc, 0, 0;
	mad.lo.cc.u64 %rd33756, %rd5922, %rd5963, t;
	madc.hi.cc.u64 c, %rd5922, %rd5963, nc;
	addc.cc.u64 t, %rd33755, c;
	addc.u64 nc, 0, 0;
	mad.lo.cc.u64 %rd33755, %rd5922, %rd5964, t;
	madc.hi.cc.u64 c, %rd5922, %rd5964, nc;
	addc.cc.u64 t, %rd33754, c;
	addc.u64 nc, 0, 0;
	mad.lo.cc.u64 %rd33754, %rd5922, %rd5965, t;
	madc.hi.cc.u64 c, %rd5922, %rd5965, nc;
	addc.cc.u64 t, %rd33753, c;
	addc.u64 nc, 0, 0;
	mad.lo.cc.u64 %rd33753, %rd5922, %rd5966, t;
	madc.hi.cc.u64 c, %rd5922, %rd5966, nc;
	addc.cc.u64 t, %rd33752, c;
	addc.u64 nc, 0, 0;
	mad.lo.cc.u64 %rd33752, %rd5922, %rd5967, t;
	madc.hi.cc.u64 c, %rd5922, %rd5967, nc;
	addc.cc.u64 c, c, %rd5892;
	addc.u64 nc, 0, 0;
	addc.cc.u64 %rd33751, %rd33751, c;
	addc.u64 %rd5892, nc, 0;
	}
	// end inline asm
	mul.lo.s64 	%rd5945, %rd33756, -8860621160618917889;
	// begin inline asm
	{
	.reg .u64 c;
	.reg .u64 t;
	.reg .u64 nc;
	mad.lo.cc.u64 c, %rd5945, %rd5962, %rd33756;
	madc.hi.cc.u64 c, %rd5945, %rd5962, 0;
	addc.cc.u64 t, %rd33755, c;
	addc.u64 nc, 0, 0;
	mad.lo.cc.u64 %rd33755, %rd5945, %rd5963, t;
	madc.hi.cc.u64 c, %rd5945, %rd5963, nc;
	addc.cc.u64 t, %rd33754, c;
	addc.u64 nc, 0, 0;
	mad.lo.cc.u64 %rd33754, %rd5945, %rd5964, t;
	madc.hi.cc.u64 c, %rd5945, %rd5964, nc;
	addc.cc.u64 t, %rd33753, c;
	addc.u64 nc, 0, 0;
	mad.lo.cc.u64 %rd33753, %rd5945, %rd5965, t;
	madc.hi.cc.u64 c, %rd5945, %rd5965, nc;
	addc.cc.u64 t, %rd33752, c;
	addc.u64 nc, 0, 0;
	mad.lo.cc.u64 %rd33752, %rd5945, %rd5966, t;
	madc.hi.cc.u64 c, %rd5945, %rd5966, nc;
	addc.cc.u64 t, %rd33751, c;
	addc.u64 nc, 0, 0;
	mad.lo.cc.u64 %rd33751, %rd5945, %rd5967, t;
	madc.hi.cc.u64 c, %rd5945, %rd5967, nc;
	addc.cc.u64 c, c, %rd5892;
	addc.u64 nc, 0, 0;
	addc.cc.u64 %rd33750, %rd33750, c;
	addc.u64 %rd5892, nc, 0;
	}
	// end inline asm
	mul.lo.s64 	%rd5968, %rd33755, -8860621160618917889;
	// begin inline asm
	{
	.reg .u64 c;
	.reg .u64 t;
	.reg .u64 nc;
	mad.lo.cc.u64 c, %rd5968, %rd5962, %rd33755;
	madc.hi.cc.u64 c, %rd5968, %rd5962, 0;
	addc.cc.u64 t, %rd33754, c;
	addc.u64 nc, 0, 0;
	mad.lo.cc.u64 %rd33754, %rd5968, %rd5963, t;
	madc.hi.cc.u64 c, %rd5968, %rd5963, nc;
	addc.cc.u64 t, %rd33753, c;
	addc.u64 nc, 0, 0;
	mad.lo.cc.u64 %rd33753, %rd5968, %rd5964, t;
	madc.hi.cc.u64 c, %rd5968, %rd5964, nc;
	addc.cc.u64 t, %rd33752, c;
	addc.u64 nc, 0, 0;
	mad.lo.cc.u64 %rd33752, %rd5968, %rd5965, t;
	madc.hi.cc.u64 c, %rd5968, %rd5965, nc;
	addc.cc.u64 t, %rd33751, c;
	addc.u64 nc, 0, 0;
	mad.lo.cc.u64 %rd33751, %rd5968, %rd5966, t;
	madc.hi.cc.u64 c, %rd5968, %rd5966, nc;
	addc.cc.u64 t, %rd33750, c;
	addc.u64 nc, 0, 0;
	mad.lo.cc.u64 %rd33750, %rd5968, %rd5967, t;
	madc.hi.cc.u64 c, %rd5968, %rd5967, nc;
	addc.cc.u64 c, c, %rd5892;
	add.u64 %rd33749, %rd33749, c;
	}
	// end inline asm
	setp.lt.u64 	%p74, %rd33749, 121098312706494698;
	mov.u64 	%rd33605, %rd33749;
	mov.u64 	%rd33606, %rd33750;
	mov.u64 	%rd33607, %rd33751;
	mov.u64 	%rd33608, %rd33752;
	mov.u64 	%rd33609, %rd33753;
	mov.u64 	%rd33610, %rd33754;
	@%p74 bra 	$L__BB0_323;
	setp.ne.s64 	%p75, %rd33749, 121098312706494698;
	@%p75 bra 	$L__BB0_322;
	setp.lt.u64 	%p76, %rd33750, -4162727106559522501;
	mov.b64 	%rd33605, 121098312706494698;
	mov.u64 	%rd33606, %rd33750;
	mov.u64 	%rd33607, %rd33751;
	mov.u64 	%rd33608, %rd33752;
	mov.u64 	%rd33609, %rd33753;
	mov.u64 	%rd33610, %rd33754;
	@%p76 bra 	$L__BB0_323;
	setp.ne.s64 	%p77, %rd33750, -4162727106559522501;
	@%p77 bra 	$L__BB0_322;
	setp.lt.u64 	%p78, %rd33751, 1883307231910630287;
	mov.b64 	%rd33606, -4162727106559522501;
	mov.u64 	%rd33607, %rd33751;
	mov.u64 	%rd33608, %rd33752;
	mov.u64 	%rd33609, %rd33753;
	mov.u64 	%rd33610, %rd33754;
	@%p78 bra 	$L__BB0_323;
	setp.ne.s64 	%p79, %rd33751, 1883307231910630287;
	@%p79 bra 	$L__BB0_322;
	setp.lt.u64 	%p80, %rd33752, 2230234197602682880;
	mov.b64 	%rd33607, 1883307231910630287;
	mov.u64 	%rd33608, %rd33752;
	mov.u64 	%rd33609, %rd33753;
	mov.u64 	%rd33610, %rd33754;
	@%p80 bra 	$L__BB0_323;
	setp.ne.s64 	%p81, %rd33752, 2230234197602682880;
	@%p81 bra 	$L__BB0_322;
	setp.lt.u64 	%p82, %rd33753, 1660523435060625408;
	mov.b64 	%rd33608, 2230234197602682880;
	mov.u64 	%rd33609, %rd33753;
	mov.u64 	%rd33610, %rd33754;
	@%p82 bra 	$L__BB0_323;
	setp.eq.s64 	%p83, %rd33753, 1660523435060625408;
	setp.lt.u64 	%p84, %rd33754, -8860621160618917887;
	and.pred  	%p85, %p83, %p84;
	mov.b64 	%rd33609, 1660523435060625408;
	mov.u64 	%rd33610, %rd33754;
	@%p85 bra 	$L__BB0_323;
$L__BB0_322:
	mov.b64 	%rd6003, -8860621160618917887;
	mov.b64 	%rd6004, 1660523435060625408;
	mov.b64 	%rd6005, 2230234197602682880;
	mov.b64 	%rd6006, 1883307231910630287;
	mov.b64 	%rd6007, -4162727106559522501;
	mov.b64 	%rd6008, 121098312706494698;
	// begin inline asm
	sub.cc.u64 %rd33610, %rd33754, %rd6003;
	subc.cc.u64 %rd33609, %rd33753, %rd6004;
	subc.cc.u64 %rd33608, %rd33752, %rd6005;
	subc.cc.u64 %rd33607, %rd33751, %rd6006;
	subc.cc.u64 %rd33606, %rd33750, %rd6007;
	subc.u64 %rd33605, %rd33749, %rd6008;
	// end inline asm
$L__BB0_323:
	ld.global.u8 	%rd6009, [%rd192+48];
	ld.global.u8 	%rd6010, [%rd192+49];
	shl.b64 	%rd6011, %rd6010, 8;
	or.b64  	%rd6012, %rd6011, %rd6009;
	ld.global.u8 	%rd6013, [%rd192+50];
	shl.b64 	%rd6014, %rd6013, 16;
	ld.global.u8 	%rd6015, [%rd192+51];
	shl.b64 	%rd6016, %rd6015, 24;
	or.b64  	%rd6017, %rd6016, %rd6014;
	or.b64  	%rd6018, %rd6017, %rd6012;
	ld.global.u8 	%rd6019, [%rd192+52];
	ld.global.u8 	%rd6020, [%rd192+53];
	shl.b64 	%rd6021, %rd6020, 8;
	or.b64  	%rd6022, %rd6021, %rd6019;
	ld.global.u8 	%rd6023, [%rd192+54];
	shl.b64 	%rd6024, %rd6023, 16;
	ld.global.u8 	%rd6025, [%rd192+55];
	shl.b64 	%rd6026, %rd6025, 24;
	or.b64  	%rd6027, %rd6026, %rd6024;
	or.b64  	%rd6028, %rd6027, %rd6022;
	shl.b64 	%rd6029, %rd6028, 32;
	or.b64  	%rd33616, %rd6029, %rd6018;
	ld.global.u8 	%rd6030, [%rd192+56];
	ld.global.u8 	%rd6031, [%rd192+57];
	shl.b64 	%rd6032, %rd6031, 8;
	or.b64  	%rd6033, %rd6032, %rd6030;
	ld.global.u8 	%rd6034, [%rd192+58];
	shl.b64 	%rd6035, %rd6034, 16;
	ld.global.u8 	%rd6036, [%rd192+59];
	shl.b64 	%rd6037, %rd6036, 24;
	or.b64  	%rd6038, %rd6037, %rd6035;
	or.b64  	%rd6039, %rd6038, %rd6033;
	ld.global.u8 	%rd6040, [%rd192+60];
	ld.global.u8 	%rd6041, [%rd192+61];
	shl.b64 	%rd6042, %rd6041, 8;
	or.b64  	%rd6043, %rd6042, %rd6040;
	ld.global.u8 	%rd6044, [%rd192+62];
	shl.b64 	%rd6045, %rd6044, 16;
	ld.global.u8 	%rd6046, [%rd192+63];
	shl.b64 	%rd6047, %rd6046, 24;
	or.b64  	%rd6048, %rd6047, %rd6045;
	or.b64  	%rd6049, %rd6048, %rd6043;
	shl.b64 	%rd6050, %rd6049, 32;
	or.b64  	%rd33615, %rd6050, %rd6039;
	ld.global.u8 	%rd6051, [%rd192+64];
	ld.global.u8 	%rd6052, [%rd192+65];
	shl.b64 	%rd6053, %rd6052, 8;
	or.b64  	%rd6054, %rd6053, %rd6051;
	ld.global.u8 	%rd6055, [%rd192+66];
	shl.b64 	%rd6056, %rd6055, 16;
	ld.global.u8 	%rd6057, [%rd192+67];
	shl.b64 	%rd6058, %rd6057, 24;
	or.b64  	%rd6059, %rd6058, %rd6056;
	or.b64  	%rd6060, %rd6059, %rd6054;
	ld.global.u8 	%rd6061, [%rd192+68];
	ld.global.u8 	%rd6062, [%rd192+69];
	shl.b64 	%rd6063, %rd6062, 8;
	or.b64  	%rd6064, %rd6063, %rd6061;
	ld.global.u8 	%rd6065, [%rd192+70];
	shl.b64 	%rd6066, %rd6065, 16;
	ld.global.u8 	%rd6067, [%rd192+71];
	shl.b64 	%rd6068, %rd6067, 24;
	or.b64  	%rd6069, %rd6068, %rd6066;
	or.b64  	%rd6070, %rd6069, %rd6064;
	shl.b64 	%rd6071, %rd6070, 32;
	or.b64  	%rd33614, %rd6071, %rd6060;
	ld.global.u8 	%rd6072, [%rd192+72];
	ld.global.u8 	%rd6073, [%rd192+73];
	shl.b64 	%rd6074, %rd6073, 8;
	or.b64  	%rd6075, %rd6074, %rd6072;
	ld.global.u8 	%rd6076, [%rd192+74];
	shl.b64 	%rd6077, %rd6076, 16;
	ld.global.u8 	%rd6078, [%rd192+75];
	shl.b64 	%rd6079, %rd6078, 24;
	or.b64  	%rd6080, %rd6079, %rd6077;
	or.b64  	%rd6081, %rd6080, %rd6075;
	ld.global.u8 	%rd6082, [%rd192+76];
	ld.global.u8 	%rd6083, [%rd192+77];
	shl.b64 	%rd6084, %rd6083, 8;
	or.b64  	%rd6085, %rd6084, %rd6082;
	ld.global.u8 	%rd6086, [%rd192+78];
	shl.b64 	%rd6087, %rd6086, 16;
	ld.global.u8 	%rd6088, [%rd192+79];
	shl.b64 	%rd6089, %rd6088, 24;
	or.b64  	%rd6090, %rd6089, %rd6087;
	or.b64  	%rd6091, %rd6090, %rd6085;
	shl.b64 	%rd6092, %rd6091, 32;
	or.b64  	%rd33613, %rd6092, %rd6081;
	ld.global.u8 	%rd6093, [%rd192+80];
	ld.global.u8 	%rd6094, [%rd192+81];
	shl.b64 	%rd6095, %rd6094, 8;
	or.b64  	%rd6096, %rd6095, %rd6093;
	ld.global.u8 	%rd6097, [%rd192+82];
	shl.b64 	%rd6098, %rd6097, 16;
	ld.global.u8 	%rd6099, [%rd192+83];
	shl.b64 	%rd6100, %rd6099, 24;
	or.b64  	%rd6101, %rd6100, %rd6098;
	or.b64  	%rd6102, %rd6101, %rd6096;
	ld.global.u8 	%rd6103, [%rd192+84];
	ld.global.u8 	%rd6104, [%rd192+85];
	shl.b64 	%rd6105, %rd6104, 8;
	or.b64  	%rd6106, %rd6105, %rd6103;
	ld.global.u8 	%rd6107, [%rd192+86];
	shl.b64 	%rd6108, %rd6107, 16;
	ld.global.u8 	%rd6109, [%rd192+87];
	shl.b64 	%rd6110, %rd6109, 24;
	or.b64  	%rd6111, %rd6110, %rd6108;
	or.b64  	%rd6112, %rd6111, %rd6106;
	shl.b64 	%rd6113, %rd6112, 32;
	or.b64  	%rd33612, %rd6113, %rd6102;
	ld.global.u8 	%rd6114, [%rd192+88];
	ld.global.u8 	%rd6115, [%rd192+89];
	shl.b64 	%rd6116, %rd6115, 8;
	or.b64  	%rd6117, %rd6116, %rd6114;
	ld.global.u8 	%rd6118, [%rd192+90];
	shl.b64 	%rd6119, %rd6118, 16;
	ld.global.u8 	%rd6120, [%rd192+91];
	shl.b64 	%rd6121, %rd6120, 24;
	or.b64  	%rd6122, %rd6121, %rd6119;
	or.b64  	%rd6123, %rd6122, %rd6117;
	ld.global.u8 	%rd6124, [%rd192+92];
	ld.global.u8 	%rd6125, [%rd192+93];
	shl.b64 	%rd6126, %rd6125, 8;
	or.b64  	%rd6127, %rd6126, %rd6124;
	ld.global.u8 	%rd6128, [%rd192+94];
	shl.b64 	%rd6129, %rd6128, 16;
	ld.global.u8 	%rd6130, [%rd192+95];
	shl.b64 	%rd6131, %rd6130, 24;
	or.b64  	%rd6132, %rd6131, %rd6129;
	or.b64  	%rd6133, %rd6132, %rd6127;
	shl.b64 	%rd6134, %rd6133, 32;
	or.b64  	%rd33611, %rd6134, %rd6123;
	ld.global.u64 	%rd713, [%rd191+88];
	setp.lt.u64 	%p86, %rd713, %rd33611;
	@%p86 bra 	$L__BB0_335;
	setp.le.u64 	%p87, %rd713, %rd33611;
	@%p87 bra 	$L__BB0_325;
	bra.uni 	$L__BB0_334;
$L__BB0_325:
	ld.global.u64 	%rd714, [%rd191+80];
	setp.lt.u64 	%p88, %rd714, %rd33612;
	@%p88 bra 	$L__BB0_335;
	setp.gt.u64 	%p89, %rd714, %rd33612;
	@%p89 bra 	$L__BB0_334;
	ld.global.u64 	%rd715, [%rd191+72];
	setp.lt.u64 	%p90, %rd715, %rd33613;
	@%p90 bra 	$L__BB0_335;
	setp.gt.u64 	%p91, %rd715, %rd33613;
	@%p91 bra 	$L__BB0_334;
	ld.global.u64 	%rd716, [%rd191+64];
	setp.lt.u64 	%p92, %rd716, %rd33614;
	@%p92 bra 	$L__BB0_335;
	setp.gt.u64 	%p93, %rd716, %rd33614;
	@%p93 bra 	$L__BB0_334;
	ld.global.u64 	%rd717, [%rd191+56];
	setp.lt.u64 	%p94, %rd717, %rd33615;
	@%p94 bra 	$L__BB0_335;
	setp.gt.u64 	%p95, %rd717, %rd33615;
	@%p95 bra 	$L__BB0_334;
	ld.global.u64 	%rd6135, [%rd191+48];
	setp.gt.u64 	%p96, %rd6135, %rd33616;
	@%p96 bra 	$L__BB0_334;
	bra.uni 	$L__BB0_335;
$L__BB0_334:
	mov.b64 	%rd6148, -8860621160618917887;
	mov.b64 	%rd6149, 1660523435060625408;
	mov.b64 	%rd6150, 2230234197602682880;
	mov.b64 	%rd6151, 1883307231910630287;
	mov.b64 	%rd6152, -4162727106559522501;
	mov.b64 	%rd6153, 121098312706494698;
	// begin inline asm
	add.cc.u64 %rd33616, %rd33616, %rd6148;
	addc.cc.u64 %rd33615, %rd33615, %rd6149;
	addc.cc.u64 %rd33614, %rd33614, %rd6150;
	addc.cc.u64 %rd33613, %rd33613, %rd6151;
	addc.cc.u64 %rd33612, %rd33612, %rd6152;
	addc.u64 %rd33611, %rd33611, %rd6153;
	// end inline asm
$L__BB0_335:
	ld.global.u64 	%rd730, [%rd191+48];
	ld.global.u64 	%rd731, [%rd191+56];
	ld.global.u64 	%rd732, [%rd191+64];
	ld.global.u64 	%rd733, [%rd191+72];
	ld.global.u64 	%rd734, [%rd191+80];
	// begin inline asm
	sub.cc.u64 %rd6154, %rd33616, %rd730;
	subc.cc.u64 %rd6155, %rd33615, %rd731;
	subc.cc.u64 %rd6156, %rd33614, %rd732;
	subc.cc.u64 %rd6157, %rd33613, %rd733;
	subc.cc.u64 %rd6158, %rd33612, %rd734;
	subc.u64 %rd6159, %rd33611, %rd713;
	// end inline asm
	// begin inline asm
	add.cc.u64 %rd33622, %rd6154, %rd6154;
	addc.cc.u64 %rd6173, %rd6155, %rd6155;
	addc.cc.u64 %rd6174, %rd6156, %rd6156;
	addc.cc.u64 %rd6175, %rd6157, %rd6157;
	addc.cc.u64 %rd6176, %rd6158, %rd6158;
	addc.u64 %rd6177, %rd6159, %rd6159;
	// end inline asm
	setp.lt.u64 	%p97, %rd6177, 121098312706494698;
	mov.u64 	%rd33617, %rd6177;
	mov.u64 	%rd33618, %rd6176;
	mov.u64 	%rd33619, %rd6175;
	mov.u64 	%rd33620, %rd6174;
	mov.u64 	%rd33621, %rd6173;
	@%p97 bra 	$L__BB0_346;
	setp.ne.s64 	%p98, %rd6177, 121098312706494698;
	@%p98 bra 	$L__BB0_345;
	setp.lt.u64 	%p99, %rd6176, -4162727106559522501;
	mov.b64 	%rd33617, 121098312706494698;
	mov.u64 	%rd33618, %rd6176;
	mov.u64 	%rd33619, %rd6175;
	mov.u64 	%rd33620, %rd6174;
	mov.u64 	%rd33621, %rd6173;
	@%p99 bra 	$L__BB0_346;
	setp.ne.s64 	%p100, %rd6176, -4162727106559522501;
	@%p100 bra 	$L__BB0_345;
	setp.lt.u64 	%p101, %rd6175, 1883307231910630287;
	mov.b64 	%rd33618, -4162727106559522501;
	mov.u64 	%rd33619, %rd6175;
	mov.u64 	%rd33620, %rd6174;
	mov.u64 	%rd33621, %rd6173;
	@%p101 bra 	$L__BB0_346;
	setp.ne.s64 	%p102, %rd6175, 1883307231910630287;
	@%p102 bra 	$L__BB0_345;
	setp.lt.u64 	%p103, %rd6174, 2230234197602682880;
	mov.b64 	%rd33619, 1883307231910630287;
	mov.u64 	%rd33620, %rd6174;
	mov.u64 	%rd33621, %rd6173;
	@%p103 bra 	$L__BB0_346;
	setp.ne.s64 	%p104, %rd6174, 2230234197602682880;
	@%p104 bra 	$L__BB0_345;
	setp.lt.u64 	%p105, %rd6173, 1660523435060625408;
	mov.b64 	%rd33620, 2230234197602682880;
	mov.u64 	%rd33621, %rd6173;
	@%p105 bra 	$L__BB0_346;
	setp.eq.s64 	%p106, %rd6173, 1660523435060625408;
	setp.lt.u64 	%p107, %rd33622, -8860621160618917887;
	and.pred  	%p108, %p106, %p107;
	mov.b64 	%rd33621, 1660523435060625408;
	@%p108 bra 	$L__BB0_346;
$L__BB0_345:
	mov.b64 	%rd6217, -8860621160618917887;
	mov.b64 	%rd6218, 1660523435060625408;
	mov.b64 	%rd6219, 2230234197602682880;
	mov.b64 	%rd6220, 1883307231910630287;
	mov.b64 	%rd6221, -4162727106559522501;
	mov.b64 	%rd6222, 121098312706494698;
	// begin inline asm
	sub.cc.u64 %rd33622, %rd33622, %rd6217;
	subc.cc.u64 %rd33621, %rd6173, %rd6218;
	subc.cc.u64 %rd33620, %rd6174, %rd6219;
	subc.cc.u64 %rd33619, %rd6175, %rd6220;
	subc.cc.u64 %rd33618, %rd6176, %rd6221;
	subc.u64 %rd33617, %rd6177, %rd6222;
	// end inline asm
$L__BB0_346:
	// begin inline asm
	{
	.reg .u64 c;
	.reg .u64 nc;
	.reg .u64 t;
	mad.lo.cc.u64 %rd33748, %rd206, %rd33604, 0;
	madc.hi.cc.u64 c, %rd206, %rd33604, 0;
	madc.lo.cc.u64 %rd33747, %rd206, %rd33603, c;
	madc.hi.cc.u64 c, %rd206, %rd33603, 0;
	madc.lo.cc.u64 %rd33746, %rd206, %rd33602, c;
	madc.hi.cc.u64 c, %rd206, %rd33602, 0;
	madc.lo.cc.u64 %rd33745, %rd206, %rd33601, c;
	madc.hi.cc.u64 c, %rd206, %rd33601, 0;
	madc.lo.cc.u64 %rd33744, %rd206, %rd33600, c;
	madc.hi.cc.u64 c, %rd206, %rd33600, 0;
	madc.lo.cc.u64 %rd33743, %rd206, %rd33599, c;
	madc.hi.u64 %rd33742, %rd206, %rd33599, 0;
	mad.lo.cc.u64 %rd33747, %rd631, %rd33604, %rd33747;
	madc.hi.cc.u64 c, %rd631, %rd33604, 0;
	addc.cc.u64 t, %rd33746, c;
	addc.u64 nc, 0, 0;
	mad.lo.cc.u64 %rd33746, %rd631, %rd33603, t;
	madc.hi.cc.u64 c, %rd631, %rd33603, nc;
	addc.cc.u64 t, %rd33745, c;
	addc.u64 nc, 0, 0;
	mad.lo.cc.u64 %rd33745, %rd631, %rd33602, t;
	madc.hi.cc.u64 c, %rd631, %rd33602, nc;
	addc.cc.u64 t, %rd33744, c;
	addc.u64 nc, 0, 0;
	mad.lo.cc.u64 %rd33744, %rd631, %rd33601, t;
	madc.hi.cc.u64 c, %rd631, %rd33601, nc;
	addc.cc.u64 t, %rd33743, c;
	addc.u64 nc, 0, 0;
	mad.lo.cc.u64 %rd33743, %rd631, %rd33600, t;
	madc.hi.cc.u64 c, %rd631, %rd33600, nc;
	addc.cc.u64 t, %rd33742, c;
	addc.u64 nc, 0, 0;
	mad.lo.cc.u64 %rd33742, %rd631, %rd33599, t;
	madc.hi.u64 %rd33741, %rd631, %rd33599, nc;
	mad.lo.cc.u64 %rd33746, %rd632, %rd33604, %rd33746;
	madc.hi.cc.u64 c, %rd632, %rd33604, 0;
	addc.cc.u64 t, %rd33745, c;
	addc.u64 nc, 0, 0;
	mad.lo.cc.u64 %rd33745, %rd632, %rd33603, t;
	madc.hi.cc.u64 c, %rd632, %rd33603, nc;
	addc.cc.u64 t, %rd33744, c;
	addc.u64 nc, 0, 0;
	mad.lo.cc.u64 %rd33744, %rd632, %rd33602, t;
	madc.hi.cc.u64 c, %rd632, %rd33602, nc;
	addc.cc.u64 t, %rd33743, c;
	addc.u64 nc, 0, 0;
	mad.lo.cc.u64 %rd33743, %rd632, %rd33601, t;
	madc.hi.cc.u64 c, %rd632, %rd33601, nc;
	addc.cc.u64 t, %rd33742, c;
	addc.u64 nc, 0, 0;
	mad.lo.cc.u64 %rd33742, %rd632, %rd33600, t;
	madc.hi.cc.u64 c, %rd632, %rd33600, nc;
	addc.cc.u64 t, %rd33741, c;
	addc.u64 nc, 0, 0;
	mad.lo.cc.u64 %rd33741, %rd632, %rd33599, t;
	madc.hi.u64 %rd33740, %rd632, %rd33599, nc;
	mad.lo.cc.u64 %rd33745, %rd633, %rd33604, %rd33745;
	madc.hi.cc.u64 c, %rd633, %rd33604, 0;
	addc.cc.u64 t, %rd33744, c;
	addc.u64 nc, 0, 0;
	mad.lo.cc.u64 %rd33744, %rd633, %rd33603, t;
	madc.hi.cc.u64 c, %rd633, %rd33603, nc;
	addc.cc.u64 t, %rd33743, c;
	addc.u64 nc, 0, 0;
	mad.lo.cc.u64 %rd33743, %rd633, %rd33602, t;
	madc.hi.cc.u64 c, %rd633, %rd33602, nc;
	addc.cc.u64 t, %rd33742, c;
	addc.u64 nc, 0, 0;
	mad.lo.cc.u64 %rd33742, %rd633, %rd33601, t;
	madc.hi.cc.u64 c, %rd633, %rd33601, nc;
	addc.cc.u64 t, %rd33741, c;
	addc.u64 nc, 0, 0;
	mad.lo.cc.u64 %rd33741, %rd633, %rd33600, t;
	madc.hi.cc.u64 c, %rd633, %rd33600, nc;
	addc.cc.u64 t, %rd33740, c;
	addc.u64 nc, 0, 0;
	mad.lo.cc.u64 %rd33740, %rd633, %rd33599, t;
	madc.hi.u64 %rd33739, %rd633, %rd33599, nc;
	mad.lo.cc.u64 %rd33744, %rd634, %rd33604, %rd33744;
	madc.hi.cc.u64 c, %rd634, %rd33604, 0;
	addc.cc.u64 t, %rd33743, c;
	addc.u64 nc, 0, 0;
	mad.lo.cc.u64 %rd33743, %rd634, %rd33603, t;
	madc.hi.cc.u64 c, %rd634, %rd33603, nc;
	addc.cc.u64 t, %rd33742, c;
	addc.u64 nc, 0, 0;
	mad.lo.cc.u64 %rd33742, %rd634, %rd33602, t;
	madc.hi.cc.u64 c, %rd634, %rd33602, nc;
	addc.cc.u64 t, %rd33741, c;
	addc.u64 nc, 0, 0;
	mad.lo.cc.u64 %rd33741, %rd634, %rd33601, t;
	madc.hi.cc.u64 c, %rd634, %rd33601, nc;
	addc.cc.u64 t, %rd33740, c;
	addc.u64 nc, 0, 0;
	mad.lo.cc.u64 %rd33740, %rd634, %rd33600, t;
	madc.hi.cc.u64 c, %rd634, %rd33600, nc;
	addc.cc.u64 t, %rd33739, c;
	addc.u64 nc, 0, 0;
	mad.lo.cc.u64 %rd33739, %rd634, %rd33599, t;
	madc.hi.u64 %rd33738, %rd634, %rd33599, nc;
	mad.lo.cc.u64 %rd33743, %rd614, %rd33604, %rd33743;
	madc.hi.cc.u64 c, %rd614, %rd33604, 0;
	addc.cc.u64 t, %rd33742, c;
	addc.u64 nc, 0, 0;
	mad.lo.cc.u64 %rd33742, %rd614, %rd33603, t;
	madc.hi.cc.u64 c, %rd614, %rd33603, nc;
	addc.cc.u64 t, %rd33741, c;
	addc.u64 nc, 0, 0;
	mad.lo.cc.u64 %rd33741, %rd614, %rd33602, t;
	madc.hi.cc.u64 c, %rd614, %rd33602, nc;
	addc.cc.u64 t, %rd33740, c;
	addc.u64 nc, 0, 0;
	mad.lo.cc.u64 %rd33740, %rd614, %rd33601, t;
	madc.hi.cc.u64 c, %rd614, %rd33601, nc;
	addc.cc.u64 t, %rd33739, c;
	addc.u64 nc, 0, 0;
	mad.lo.cc.u64 %rd33739, %rd614, %rd33600, t;
	madc.hi.cc.u64 c, %rd614, %rd33600, nc;
	addc.cc.u64 t, %rd33738, c;
	addc.u64 nc, 0, 0;
	mad.lo.cc.u64 %rd33738, %rd614, %rd33599, t;
	madc.hi.u64 %rd33737, %rd614, %rd33599, nc;
	}
	// end inline asm
	mul.lo.s64 	%rd6273, %rd33748, -8860621160618917889;
	mov.b64 	%rd6381, -8860621160618917887;
	mov.b64 	%rd6382, 1660523435060625408;
	mov.b64 	%rd6383, 2230234197602682880;
	mov.b64 	%rd6384, 1883307231910630287;
	mov.b64 	%rd6385, -4162727106559522501;
	mov.b64 	%rd6386, 121098312706494698;
	// begin inline asm
	{
	.reg .u64 c;
	.reg .u64 t;
	.reg .u64 nc;
	mad.lo.cc.u64 c, %rd6273, %rd6381, %rd33748;
	madc.hi.cc.u64 c, %rd6273, %rd6381, 0;
	addc.cc.u64 t, %rd33747, c;
	addc.u64 nc, 0, 0;
	mad.lo.cc.u64 %rd33747, %rd6273, %rd6382, t;
	madc.hi.cc.u64 c, %rd6273, %rd6382, nc;
	addc.cc.u64 t, %rd33746, c;
	addc.u64 nc, 0, 0;
	mad.lo.cc.u64 %rd33746, %rd6273, %rd6383, t;
	madc.hi.cc.u64 c, %rd6273, %rd6383, nc;
	addc.cc.u64 t, %rd33745, c;
	addc.u64 nc, 0, 0;
	mad.lo.cc.u64 %rd33745, %rd6273, %rd6384, t;
	madc.hi.cc.u64 c, %rd6273, %rd6384, nc;
	addc.cc.u64 t, %rd33744, c;
	addc.u64 nc, 0, 0;
	mad.lo.cc.u64 %rd33744, %rd6273, %rd6385, t;
	madc.hi.cc.u64 c, %rd6273, %rd6385, nc;
	addc.cc.u64 t, %rd33743, c;
	addc.u64 nc, 0, 0;
	mad.lo.cc.u64 %rd33743, %rd6273, %rd6386, t;
	madc.hi.cc.u64 c, %rd6273, %rd6386, nc;
	addc.cc.u64 %rd33742, %rd33742, c;
	addc.u64 %rd6311, 0, 0;
	}
	// end inline asm
	mul.lo.s64 	%rd6295, %rd33747, -8860621160618917889;
	// begin inline asm
	{
	.reg .u64 c;
	.reg .u64 t;
	.reg .u64 nc;
	mad.lo.cc.u64 c, %rd6295, %rd6381, %rd33747;
	madc.hi.cc.u64 c, %rd6295, %rd6381, 0;
	addc.cc.u64 t, %rd33746, c;
	addc.u64 nc, 0, 0;
	mad.lo.cc.u64 %rd33746, %rd6295, %rd6382, t;
	madc.hi.cc.u64 c, %rd6295, %rd6382, nc;
	addc.cc.u64 t, %rd33745, c;
	addc.u64 nc, 0, 0;
	mad.lo.cc.u64 %rd33745, %rd6295, %rd6383, t;
	madc.hi.cc.u64 c, %rd6295, %rd6383, nc;
	addc.cc.u64 t, %rd33744, c;
	addc.u64 nc, 0, 0;
	mad.lo.cc.u64 %rd33744, %rd6295, %rd6384, t;
	madc.hi.cc.u64 c, %rd6295, %rd6384, nc;
	addc.cc.u64 t, %rd33743, c;
	addc.u64 nc, 0, 0;
	mad.lo.cc.u64 %rd33743, %rd6295, %rd6385, t;
	madc.hi.cc.u64 c, %rd6295, %rd6385, nc;
	addc.cc.u64 t, %rd33742, c;
	addc.u64 nc, 0, 0;
	mad.lo.cc.u64 %rd33742, %rd6295, %rd6386, t;
	madc.hi.cc.u64 c, %rd6295, %rd6386, nc;
	addc.cc.u64 c, c, %rd6311;
	addc.u64 nc, 0, 0;
	addc.cc.u64 %rd33741, %rd33741, c;
	addc.u64 %rd6311, nc, 0;
	}
	// end inline asm
	mul.lo.s64 	%rd6318, %rd33746, -8860621160618917889;
	// begin inline asm
	{
	.reg .u64 c;
	.reg .u64 t;
	.reg .u64 nc;
	mad.lo.cc.u64 c, %rd6318, %rd6381, %rd33746;
	madc.hi.cc.u64 c, %rd6318, %rd6381, 0;
	addc.cc.u64 t, %rd33745, c;
	addc.u64 nc, 0, 0;
	mad.lo.cc.u64 %rd33745, %rd6318, %rd6382, t;
	madc.hi.cc.u64 c, %rd6318, %rd6382, nc;
	addc.cc.u64 t, %rd33744, c;
	addc.u64 nc, 0, 0;
	mad.lo.cc.u64 %rd33744, %rd6318, %rd6383, t;
	madc.hi.cc.u64 c, %rd6318, %rd6383, nc;
	addc.cc.u64 t, %rd33743, c;
	addc.u64 nc, 0, 0;
	mad.lo.cc.u64 %rd33743, %rd6318, %rd6384, t;
	madc.hi.cc.u64 c, %rd6318, %rd6384, nc;
	addc.cc.u64 t, %rd33742, c;
	addc.u64 nc, 0, 0;
	mad.lo.cc.u64 %rd33742, %rd6318, %rd6385, t;
	madc.hi.cc.u64 c, %rd6318, %rd6385, nc;
	addc.cc.u64 t, %rd33741, c;
	addc.u64 nc, 0, 0;
	mad.lo.cc.u64 %rd33741, %rd6318, %rd6386, t;
	madc.hi.cc.u64 c, %rd6318, %rd6386, nc;
	addc.cc.u64 c, c, %rd6311;
	addc.u64 nc, 0, 0;
	addc.cc.u64 %rd33740, %rd33740, c;
	addc.u64 %rd6311, nc, 0;
	}
	// end inline asm
	mul.lo.s64 	%rd6341, %rd33745, -8860621160618917889;
	// begin inline asm
	{
	.reg .u64 c;
	.reg .u64 t;
	.reg .u64 nc;
	mad.lo.cc.u64 c, %rd6341, %rd6381, %rd33745;
	madc.hi.cc.u64 c, %rd6341, %rd6381, 0;
	addc.cc.u64 t, %rd33744, c;
	addc.u64 nc, 0, 0;
	mad.lo.cc.u64 %rd33744, %rd6341, %rd6382, t;
	madc.hi.cc.u64 c, %rd6341, %rd6382, nc;
	addc.cc.u64 t, %rd33743, c;
	addc.u64 nc, 0, 0;
	mad.lo.cc.u64 %rd33743, %rd6341, %rd6383, t;
	madc.hi.cc.u64 c, %rd6341, %rd6383, nc;
	addc.cc.u64 t, %rd33742, c;
	addc.u64 nc, 0, 0;
	mad.lo.cc.u64 %rd33742, %rd6341, %rd6384, t;
	madc.hi.cc.u64 c, %rd6341, %rd6384, nc;
	addc.cc.u64 t, %rd33741, c;
	addc.u64 nc, 0, 0;
	mad.lo.cc.u64 %rd33741, %rd6341, %rd6385, t;
	madc.hi.cc.u64 c, %rd6341, %rd6385, nc;
	addc.cc.u64 t, %rd33740, c;
	addc.u64 nc, 0, 0;
	mad.lo.cc.u64 %rd33740, %rd6341, %rd6386, t;
	madc.hi.cc.u64 c, %rd6341, %rd6386, nc;
	addc.cc.u64 c, c, %rd6311;
	addc.u64 nc, 0, 0;
	addc.cc.u64 %rd33739, %rd33739, c;
	addc.u64 %rd6311, nc, 0;
	}
	// end inline asm
	mul.lo.s64 	%rd6364, %rd33744, -8860621160618917889;
	// begin inline asm
	{
	.reg .u64 c;
	.reg .u64 t;
	.reg .u64 nc;
	mad.lo.cc.u64 c, %rd6364, %rd6381, %rd33744;
	madc.hi.cc.u64 c, %rd6364, %rd6381, 0;
	addc.cc.u64 t, %rd33743, c;
	addc.u64 nc, 0, 0;
	mad.lo.cc.u64 %rd33743, %rd6364, %rd6382, t;
	madc.hi.cc.u64 c, %rd6364, %rd6382, nc;
	addc.cc.u64 t, %rd33742, c;
	addc.u64 nc, 0, 0;
	mad.lo.cc.u64 %rd33742, %rd6364, %rd6383, t;
	madc.hi.cc.u64 c, %rd6364, %rd6383, nc;
	addc.cc.u64 t, %rd33741, c;
	addc.u64 nc, 0, 0;
	mad.lo.cc.u64 %rd33741, %rd6364, %rd6384, t;
	madc.hi.cc.u64 c, %rd6364, %rd6384, nc;
	addc.cc.u64 t, %rd33740, c;
	addc.u64 nc, 0, 0;
	mad.lo.cc.u64 %rd33740, %rd6364, %rd6385, t;
	madc.hi.cc.u64 c, %rd6364, %rd6385, nc;
	addc.cc.u64 t, %rd33739, c;
	addc.u64 nc, 0, 0;
	mad.lo.cc.u64 %rd33739, %rd6364, %rd6386, t;
	madc.hi.cc.u64 c, %rd6364, %rd6386, nc;
	addc.cc.u64 c, c, %rd6311;
	addc.u64 nc, 0, 0;
	addc.cc.u64 %rd33738, %rd33738, c;
	addc.u64 %rd6311, nc, 0;
	}
	// end inline asm
	mul.lo.s64 	%rd6387, %rd33743, -8860621160618917889;
	// begin inline asm
	{
	.reg .u64 c;
	.reg .u64 t;
	.reg .u64 nc;
	mad.lo.cc.u64 c, %rd6387, %rd6381, %rd33743;
	madc.hi.cc.u64 c, %rd6387, %rd6381, 0;
	addc.cc.u64 t, %rd33742, c;
	addc.u64 nc, 0, 0;
	mad.lo.cc.u64 %rd33742, %rd6387, %rd6382, t;
	madc.hi.cc.u64 c, %rd6387, %rd6382, nc;
	addc.cc.u64 t, %rd33741, c;
	addc.u64 nc, 0, 0;
	mad.lo.cc.u64 %rd33741, %rd6387, %rd6383, t;
	madc.hi.cc.u64 c, %rd6387, %rd6383, nc;
	addc.cc.u64 t, %rd33740, c;
	addc.u64 nc, 0, 0;
	mad.lo.cc.u64 %rd33740, %rd6387, %rd6384, t;
	madc.hi.cc.u64 c, %rd6387, %rd6384, nc;
	addc.cc.u64 t, %rd33739, c;
	addc.u64 nc, 0, 0;
	mad.lo.cc.u64 %rd33739, %rd6387, %rd6385, t;
	madc.hi.cc.u64 c, %rd6387, %rd6385, nc;
	addc.cc.u64 t, %rd33738, c;
	addc.u64 nc, 0, 0;
	mad.lo.cc.u64 %rd33738, %rd6387, %rd6386, t;
	madc.hi.cc.u64 c, %rd6387, %rd6386, nc;
	addc.cc.u64 c, c, %rd6311;
	add.u64 %rd33737, %rd33737, c;
	}
	// end inline asm
	setp.lt.u64 	%p109, %rd33737, 121098312706494698;
	mov.u64 	%rd33653, %rd33737;
	mov.u64 	%rd33654, %rd33738;
	mov.u64 	%rd33655, %rd33739;
	mov.u64 	%rd33656, %rd33740;
	mov.u64 	%rd33657, %rd33741;
	mov.u64 	%rd33658, %rd33742;
	@%p109 bra 	$L__BB0_357;
	setp.ne.s64 	%p110, %rd33737, 121098312706494698;
	@%p110 bra 	$L__BB0_356;
	setp.lt.u64 	%p111, %rd33738, -4162727106559522501;
	mov.b64 	%rd33653, 121098312706494698;
	mov.u64 	%rd33654, %rd33738;
	mov.u64 	%rd33655, %rd33739;
	mov.u64 	%rd33656, %rd33740;
	mov.u64 	%rd33657, %rd33741;
	mov.u64 	%rd33658, %rd33742;
	@%p111 bra 	$L__BB0_357;
	setp.ne.s64 	%p112, %rd33738, -4162727106559522501;
	@%p112 bra 	$L__BB0_356;
	setp.lt.u64 	%p113, %rd33739, 1883307231910630287;
	mov.b64 	%rd33654, -4162727106559522501;
	mov.u64 	%rd33655, %rd33739;
	mov.u64 	%rd33656, %rd33740;
	mov.u64 	%rd33657, %rd33741;
	mov.u64 	%rd33658, %rd33742;
	@%p113 bra 	$L__BB0_357;
	setp.ne.s64 	%p114, %rd33739, 1883307231910630287;
	@%p114 bra 	$L__BB0_356;
	setp.lt.u64 	%p115, %rd33740, 2230234197602682880;
	mov.b64 	%rd33655, 1883307231910630287;
	mov.u64 	%rd33656, %rd33740;
	mov.u64 	%rd33657, %rd33741;
	mov.u64 	%rd33658, %rd33742;
	@%p115 bra 	$L__BB0_357;
	setp.ne.s64 	%p116, %rd33740, 2230234197602682880;
	@%p116 bra 	$L__BB0_356;
	setp.lt.u64 	%p117, %rd33741, 1660523435060625408;
	mov.b64 	%rd33656, 2230234197602682880;
	mov.u64 	%rd33657, %rd33741;
	mov.u64 	%rd33658, %rd33742;
	@%p117 bra 	$L__BB0_357;
	setp.eq.s64 	%p118, %rd33741, 1660523435060625408;
	setp.lt.u64 	%p119, %rd33742, -8860621160618917887;
	and.pred  	%p120, %p118, %p119;
	mov.b64 	%rd33657, 1660523435060625408;
	mov.u64 	%rd33658, %rd33742;
	@%p120 bra 	$L__BB0_357;
$L__BB0_356:
	mov.b64 	%rd6422, -8860621160618917887;
	mov.b64 	%rd6423, 1660523435060625408;
	mov.b64 	%rd6424, 2230234197602682880;
	mov.b64 	%rd6425, 1883307231910630287;
	mov.b64 	%rd6426, -4162727106559522501;
	mov.b64 	%rd6427, 121098312706494698;
	// begin inline asm
	sub.cc.u64 %rd33658, %rd33742, %rd6422;
	subc.cc.u64 %rd33657, %rd33741, %rd6423;
	subc.cc.u64 %rd33656, %rd33740, %rd6424;
	subc.cc.u64 %rd33655, %rd33739, %rd6425;
	subc.cc.u64 %rd33654, %rd33738, %rd6426;
	subc.u64 %rd33653, %rd33737, %rd6427;
	// end inline asm
$L__BB0_357:
	// begin inline asm
	{
	.reg .u64 c;
	.reg .u64 nc;
	.reg .u64 t;
	mad.lo.cc.u64 %rd33735, %rd33622, %rd33621, 0;
	madc.hi.cc.u64 c, %rd33622, %rd33621, 0;
	madc.lo.cc.u64 %rd33734, %rd33622, %rd33620, c;
	madc.hi.cc.u64 c, %rd33622, %rd33620, 0;
	madc.lo.cc.u64 %rd33733, %rd33622, %rd33619, c;
	madc.hi.cc.u64 c, %rd33622, %rd33619, 0;
	madc.lo.cc.u64 %rd33732, %rd33622, %rd33618, c;
	madc.hi.cc.u64 c, %rd33622, %rd33618, 0;
	madc.lo.cc.u64 %rd33731, %rd33622, %rd33617, c;
	madc.hi.u64 %rd33730, %rd33622, %rd33617, 0;
	mad.lo.cc.u64 %rd33733, %rd33621, %rd33620, %rd33733;
	madc.hi.cc.u64 c, %rd33621, %rd33620, 0;
	addc.cc.u64 t, %rd33732, c;
	addc.u64 nc, 0, 0;
	mad.lo.cc.u64 %rd33732, %rd33621, %rd33619, t;
	madc.hi.cc.u64 c, %rd33621, %rd33619, nc;
	addc.cc.u64 t, %rd33731, c;
	addc.u64 nc, 0, 0;
	mad.lo.cc.u64 %rd33731, %rd33621, %rd33618, t;
	madc.hi.cc.u64 c, %rd33621, %rd33618, nc;
	addc.cc.u64 t, %rd33730, c;
	addc.u64 nc, 0, 0;
	mad.lo.cc.u64 %rd33730, %rd33621, %rd33617, t;
	madc.hi.u64 %rd33729, %rd33621, %rd33617, nc;
	mad.lo.cc.u64 %rd33731, %rd33620, %rd33619, %rd33731;
	madc.hi.cc.u64 c, %rd33620, %rd33619, 0;
	addc.cc.u64 t, %rd33730, c;
	addc.u64 nc, 0, 0;
	mad.lo.cc.u64 %rd33730, %rd33620, %rd33618, t;
	madc.hi.cc.u64 c, %rd33620, %rd33618, nc;
	addc.cc.u64 t, %rd33729, c;
	addc.u64 nc, 0, 0;
	mad.lo.cc.u64 %rd33729, %rd33620, %rd33617, t;
	madc.hi.u64 %rd33728, %rd33620, %rd33617, nc;
	mad.lo.cc.u64 %rd33729, %rd33619, %rd33618, %rd33729;
	madc.hi.cc.u64 c, %rd33619, %rd33618, 0;
	addc.cc.u64 t, %rd33728, c;
	addc.u64 nc, 0, 0;
	mad.lo.cc.u64 %rd33728, %rd33619, %rd33617, t;
	madc.hi.u64 %rd33727, %rd33619, %rd33617, nc;
	mad.lo.cc.u64 %rd33727, %rd33618, %rd33617, %rd33727;
	madc.hi.u64 %rd33726, %rd33618, %rd33617, 0;
	}
	// end inline asm
	shr.u64 	%rd33725, %rd33726, 63;
	mov.b64 	{%r100, %r101}, %rd33726;
	mov.b64 	{%r102, %r103}, %rd33727;
	shf.l.wrap.b32 	%r104, %r103, %r100, 1;
	shf.l.wrap.b32 	%r105, %r100, %r101, 1;
	mov.b64 	%rd33726, {%r104, %r105};
	mov.b64 	{%r106, %r107}, %rd33728;
	shf.l.wrap.b32 	%r108, %r107, %r102, 1;
	shf.l.wrap.b32 	%r109, %r102, %r103, 1;
	mov.b64 	%rd33727, {%r108, %r109};
	mov.b64 	{%r110, %r111}, %rd33729;
	shf.l.wrap.b32 	%r112, %r111, %r106, 1;
	shf.l.wrap.b32 	%r113, %r106, %r107, 1;
	mov.b64 	%rd33728, {%r112, %r113};
	mov.b64 	{%r114, %r115}, %rd33730;
	shf.l.wrap.b32 	%r116, %r115, %r110, 1;
	shf.l.wrap.b32 	%r117, %r110, %r111, 1;
	mov.b64 	%rd33729, {%r116, %r117};
	mov.b64 	{%r118, %r119}, %rd33731;
	shf.l.wrap.b32 	%r120, %r119, %r114, 1;
	shf.l.wrap.b32 	%r121, %r114, %r115, 1;
	mov.b64 	%rd33730, {%r120, %r121};
	mov.b64 	{%r122, %r123}, %rd33732;
	shf.l.wrap.b32 	%r124, %r123, %r118, 1;
	shf.l.wrap.b32 	%r125, %r118, %r119, 1;
	mov.b64 	%rd33731, {%r124, %r125};
	mov.b64 	{%r126, %r127}, %rd33733;
	shf.l.wrap.b32 	%r128, %r127, %r122, 1;
	shf.l.wrap.b32 	%r129, %r122, %r123, 1;
	mov.b64 	%rd33732, {%r128, %r129};
	mov.b64 	{%r130, %r131}, %rd33734;
	shf.l.wrap.b32 	%r132, %r131, %r126, 1;
	shf.l.wrap.b32 	%r133, %r126, %r127, 1;
	mov.b64 	%rd33733, {%r132, %r133};
	mov.b64 	{%r134, %r135}, %rd33735;
	shf.l.wrap.b32 	%r136, %r135, %r130, 1;
	shf.l.wrap.b32 	%r137, %r130, %r131, 1;
	mov.b64 	%rd33734, {%r136, %r137};
	shl.b64 	%rd33735, %rd33735, 1;
	// begin inline asm
	{
	mad.lo.cc.u64 %rd33736, %rd33622, %rd33622, 0;
	madc.hi.cc.u64 %rd33735, %rd33622, %rd33622, %rd33735;
	madc.lo.cc.u64 %rd33734, %rd33621, %rd33621, %rd33734;
	madc.hi.cc.u64 %rd33733, %rd33621, %rd33621, %rd33733;
	madc.lo.cc.u64 %rd33732, %rd33620, %rd33620, %rd33732;
	madc.hi.cc.u64 %rd33731, %rd33620, %rd33620, %rd33731;
	madc.lo.cc.u64 %rd33730, %rd33619, %rd33619, %rd33730;
	madc.hi.cc.u64 %rd33729, %rd33619, %rd33619, %rd33729;
	madc.lo.cc.u64 %rd33728, %rd33618, %rd33618, %rd33728;
	madc.hi.cc.u64 %rd33727, %rd33618, %rd33618, %rd33727;
	madc.lo.cc.u64 %rd33726, %rd33617, %rd33617, %rd33726;
	madc.hi.u64 %rd33725, %rd33617, %rd33617, %rd33725;
	}
	// end inline asm
	mul.lo.s64 	%rd6502, %rd33736, -8860621160618917889;
	mov.b64 	%rd6610, -8860621160618917887;
	mov.b64 	%rd6611, 1660523435060625408;
	mov.b64 	%rd6612, 2230234197602682880;
	mov.b64 	%rd6613, 1883307231910630287;
	mov.b64 	%rd6614, -4162727106559522501;
	mov.b64 	%rd6615, 121098312706494698;
	// begin inline asm
	{
	.reg .u64 c;
	.reg .u64 t;
	.reg .u64 nc;
	mad.lo.cc.u64 c, %rd6502, %rd6610, %rd33736;
	madc.hi.cc.u64 c, %rd6502, %rd6610, 0;
	addc.cc.u64 t, %rd33735, c;
	addc.u64 nc, 0, 0;
	mad.lo.cc.u64 %rd33735, %rd6502, %rd6611, t;
	madc.hi.cc.u64 c, %rd6502, %rd6611, nc;
	addc.cc.u64 t, %rd33734, c;
	addc.u64 nc, 0, 0;
	mad.lo.cc.u64 %rd33734, %rd6502, %rd6612, t;
	madc.hi.cc.u64 c, %rd6502, %rd6612, nc;
	addc.cc.u64 t, %rd33733, c;
	addc.u64 nc, 0, 0;
	mad.lo.cc.u64 %rd33733, %rd6502, %rd6613, t;
	madc.hi.cc.u64 c, %rd6502, %rd6613, nc;
	addc.cc.u64 t, %rd33732, c;
	addc.u64 nc, 0, 0;
	mad.lo.cc.u64 %rd33732, %rd6502, %rd6614, t;
	madc.hi.cc.u64 c, %rd6502, %rd6614, nc;
	addc.cc.u64 t, %rd33731, c;
	addc.u64 nc, 0, 0;
	mad.lo.cc.u64 %rd33731, %rd6502, %rd6615, t;
	madc.hi.cc.u64 c, %rd6502, %rd6615, nc;
	addc.cc.u64 %rd33730, %rd33730, c;
	addc.u64 %rd6540, 0, 0;
	}
	// end inline asm
	mul.lo.s64 	%rd6524, %rd33735, -8860621160618917889;
	// begin inline asm
	{
	.reg .u64 c;
	.reg .u64 t;
	.reg .u64 nc;
	mad.lo.cc.u64 c, %rd6524, %rd6610, %rd33735;
	madc.hi.cc.u64 c, %rd6524, %rd6610, 0;
	addc.cc.u64 t, %rd33734, c;
	addc.u64 nc, 0, 0;
	mad.lo.cc.u64 %rd33734, %rd6524, %rd6611, t;
	madc.hi.cc.u64 c, %rd6524, %rd6611, nc;
	addc.cc.u64 t, %rd33733, c;
	addc.u64 nc, 0, 0;
	mad.lo.cc.u64 %rd33733, %rd6524, %rd6612, t;
	madc.hi.cc.u64 c, %rd6524, %rd6612, nc;
	addc.cc.u64 t, %rd33732, c;
	addc.u64 nc, 0, 0;
	mad.lo.cc.u64 %rd33732, %rd6524, %rd6613, t;
	madc.hi.cc.u64 c, %rd6524, %rd6613, nc;
	addc.cc.u64 t, %rd33731, c;
	addc.u64 nc, 0, 0;
	mad.lo.cc.u64 %rd33731, %rd6524, %rd6614, t;
	madc.hi.cc.u64 c, %rd6524, %rd6614, nc;
	addc.cc.u64 t, %rd33730, c;
	addc.u64 nc, 0, 0;
	mad.lo.cc.u64 %rd33730, %rd6524, %rd6615, t;
	madc.hi.cc.u64 c, %rd6524, %rd6615, nc;
	addc.cc.u64 c, c, %rd6540;
	addc.u64 nc, 0, 0;
	addc.cc.u64 %rd33729, %rd33729, c;
	addc.u64 %rd6540, nc, 0;
	}
	// end inline asm
	mul.lo.s64 	%rd6547, %rd33734, -8860621160618917889;
	// begin inline asm
	{
	.reg .u64 c;
	.reg .u64 t;
	.reg .u64 nc;
	mad.lo.cc.u64 c, %rd6547, %rd6610, %rd33734;
	madc.hi.cc.u64 c, %rd6547, %rd6610, 0;
	addc.cc.u64 t, %rd33733, c;
	addc.u64 nc, 0, 0;
	mad.lo.cc.u64 %rd33733, %rd6547, %rd6611, t;
	madc.hi.cc.u64 c, %rd6547, %rd6611, nc;
	addc.cc.u64 t, %rd33732, c;
	addc.u64 nc, 0, 0;
	mad.lo.cc.u64 %rd33732, %rd6547, %rd6612, t;
	madc.hi.cc.u64 c, %rd6547, %rd6612, nc;
	addc.cc.u64 t, %rd33731, c;
	addc.u64 nc, 0, 0;
	mad.lo.cc.u64 %rd33731, %rd6547, %rd6613, t;
	madc.hi.cc.u64 c, %rd6547, %rd6613, nc;
	addc.cc.u64 t, %rd33730, c;
	addc.u64 nc, 0, 0;
	mad.lo.cc.u64 %rd33730, %rd6547, %rd6614, t;
	madc.hi.cc.u64 c, %rd6547, %rd6614, nc;
	addc.cc.u64 t, %rd33729, c;
	addc.u64 nc, 0, 0;
	mad.lo.cc.u64 %rd33729, %rd6547, %rd6615, t;
	madc.hi.cc.u64 c, %rd6547, %rd6615, nc;
	addc.cc.u64 c, c, %rd6540;
	addc.u64 nc, 0, 0;
	addc.cc.u64 %rd33728, %rd33728, c;
	addc.u64 %rd6540, nc, 0;
	}
	// end inline asm
	mul.lo.s64 	%rd6570, %rd33733, -8860621160618917889;
	// begin inline asm
	{
	.reg .u64 c;
	.reg .u64 t;
	.reg .u64 nc;
	mad.lo.cc.u64 c, %rd6570, %rd6610, %rd33733;
	madc.hi.cc.u64 c, %rd6570, %rd6610, 0;
	addc.cc.u64 t, %rd33732, c;
	addc.u64 nc, 0, 0;
	mad.lo.cc.u64 %rd33732, %rd6570, %rd6611, t;
	madc.hi.cc.u64 c, %rd6570, %rd6611, nc;
	addc.cc.u64 t, %rd33731, c;
	addc.u64 nc, 0, 0;
	mad.lo.cc.u64 %rd33731, %rd6570, %rd6612, t;
	madc.hi.cc.u64 c, %rd6570, %rd6612, nc;
	addc.cc.u64 t, %rd33730, c;
	addc.u64 nc, 0, 0;
	mad.lo.cc.u64 %rd33730, %rd6570, %rd6613, t;
	madc.hi.cc.u64 c, %rd6570, %rd6613, nc;
	addc.cc.u64 t, %rd33729, c;
	addc.u64 nc, 0, 0;
	mad.lo.cc.u64 %rd33729, %rd6570, %rd6614, t;
	madc.hi.cc.u64 c, %rd6570, %rd6614, nc;
	addc.cc.u64 t, %rd33728, c;
	addc.u64 nc, 0, 0;
	mad.lo.cc.u64 %rd33728, %rd6570, %rd6615, t;
	madc.hi.cc.u64 c, %rd6570, %rd6615, nc;
	addc.cc.u64 c, c, %rd6540;
	addc.u64 nc, 0, 0;
	addc.cc.u64 %rd33727, %rd33727, c;
	addc.u64 %rd6540, nc, 0;
	}
	// end inline asm
	mul.lo.s64 	%rd6593, %rd33732, -8860621160618917889;
	// begin inline asm
	{
	.reg .u64 c;
	.reg .u64 t;
	.reg .u64 nc;
	mad.lo.cc.u64 c, %rd6593, %rd6610, %rd33732;
	madc.hi.cc.u64 c, %rd6593, %rd6610, 0;
	addc.cc.u64 t, %rd33731, c;
	addc.u64 nc, 0, 0;
	mad.lo.cc.u64 %rd33731, %rd6593, %rd6611, t;
	madc.hi.cc.u64 c, %rd6593, %rd6611, nc;
	addc.cc.u64 t, %rd33730, c;
	addc.u64 nc, 0, 0;
	mad.lo.cc.u64 %rd33730, %rd6593, %rd6612, t;
	madc.hi.cc.u64 c, %rd6593, %rd6612, nc;
	addc.cc.u64 t, %rd33729, c;
	addc.u64 nc, 0, 0;
	mad.lo.cc.u64 %rd33729, %rd6593, %rd6613, t;
	madc.hi.cc.u64 c, %rd6593, %rd6613, nc;
	addc.cc.u64 t, %rd33728, c;
	addc.u64 nc, 0, 0;
	mad.lo.cc.u64 %rd33728, %rd6593, %rd6614, t;
	madc.hi.cc.u64 c, %rd6593, %rd6614, nc;
	addc.cc.u64 t, %rd33727, c;
	addc.u64 nc, 0, 0;
	mad.lo.cc.u64 %rd33727, %rd6593, %rd6615, t;
	madc.hi.cc.u64 c, %rd6593, %rd6615, nc;
	addc.cc.u64 c, c, %rd6540;
	addc.u64 nc, 0, 0;
	addc.cc.u64 %rd33726, %rd33726, c;
	addc.u64 %rd6540, nc, 0;
	}
	// end inline asm
	mul.lo.s64 	%rd6616, %rd33731, -8860621160618917889;
	// begin inline asm
	{
	.reg .u64 c;
	.reg .u64 t;
	.reg .u64 nc;
	mad.lo.cc.u64 c, %rd6616, %rd6610, %rd33731;
	madc.hi.cc.u64 c, %rd6616, %rd6610, 0;
	addc.cc.u64 t, %rd33730, c;
	addc.u64 nc, 0, 0;
	mad.lo.cc.u64 %rd33730, %rd6616, %rd6611, t;
	madc.hi.cc.u64 c, %rd6616, %rd6611, nc;
	addc.cc.u64 t, %rd33729, c;
	addc.u64 nc, 0, 0;
	mad.lo.cc.u64 %rd33729, %rd6616, %rd6612, t;
	madc.hi.cc.u64 c, %rd6616, %rd6612, nc;
	addc.cc.u64 t, %rd33728, c;
	addc.u64 nc, 0, 0;
	mad.lo.cc.u64 %rd33728, %rd6616, %rd6613, t;
	madc.hi.cc.u64 c, %rd6616, %rd6613, nc;
	addc.cc.u64 t, %rd33727, c;
	addc.u64 nc, 0, 0;
	mad.lo.cc.u64 %rd33727, %rd6616, %rd6614, t;
	madc.hi.cc.u64 c, %rd6616, %rd6614, nc;
	addc.cc.u64 t, %rd33726, c;
	addc.u64 nc, 0, 0;
	mad.lo.cc.u64 %rd33726, %rd6616, %rd6615, t;
	madc.hi.cc.u64 c, %rd6616, %rd6615, nc;
	addc.cc.u64 c, c, %rd6540;
	add.u64 %rd33725, %rd33725, c;
	}
	// end inline asm
	setp.lt.u64 	%p121, %rd33725, 121098312706494698;
	mov.u64 	%rd33635, %rd33725;
	mov.u64 	%rd33636, %rd33726;
	mov.u64 	%rd33637, %rd33727;
	mov.u64 	%rd33638, %rd33728;
	mov.u64 	%rd33639, %rd33729;
	mov.u64 	%rd33640, %rd33730;
	@%p121 bra 	$L__BB0_368;
	setp.ne.s64 	%p122, %rd33725, 121098312706494698;
	@%p122 bra 	$L__BB0_367;
	setp.lt.u64 	%p123, %rd33726, -4162727106559522501;
	mov.b64 	%rd33635, 121098312706494698;
	mov.u64 	%rd33636, %rd33726;
	mov.u64 	%rd33637, %rd33727;
	mov.u64 	%rd33638, %rd33728;
	mov.u64 	%rd33639, %rd33729;
	mov.u64 	%rd33640, %rd33730;
	@%p123 bra 	$L__BB0_368;
	setp.ne.s64 	%p124, %rd33726, -4162727106559522501;
	@%p124 bra 	$L__BB0_367;
	setp.lt.u64 	%p125, %rd33727, 1883307231910630287;
	mov.b64 	%rd33636, -4162727106559522501;
	mov.u64 	%rd33637, %rd33727;
	mov.u64 	%rd33638, %rd33728;
	mov.u64 	%rd33639, %rd33729;
	mov.u64 	%rd33640, %rd33730;
	@%p125 bra 	$L__BB0_368;
	setp.ne.s64 	%p126, %rd33727, 1883307231910630287;
	@%p126 bra 	$L__BB0_367;
	setp.lt.u64 	%p127, %rd33728, 2230234197602682880;
	mov.b64 	%rd33637, 1883307231910630287;
	mov.u64 	%rd33638, %rd33728;
	mov.u64 	%rd33639, %rd33729;
	mov.u64 	%rd33640, %rd33730;
	@%p127 bra 	$L__BB0_368;
	setp.ne.s64 	%p128, %rd33728, 2230234197602682880;
	@%p128 bra 	$L__BB0_367;
	setp.lt.u64 	%p129, %rd33729, 1660523435060625408;
	mov.b64 	%rd33638, 2230234197602682880;
	mov.u64 	%rd33639, %rd33729;
	mov.u64 	%rd33640, %rd33730;
	@%p129 bra 	$L__BB0_368;
	setp.eq.s64 	%p130, %rd33729, 1660523435060625408;
	setp.lt.u64 	%p131, %rd33730, -8860621160618917887;
	and.pred  	%p132, %p130, %p131;
	mov.b64 	%rd33639, 1660523435060625408;
	mov.u64 	%rd33640, %rd33730;
	@%p132 bra 	$L__BB0_368;
$L__BB0_367:
	mov.b64 	%rd6651, -8860621160618917887;
	mov.b64 	%rd6652, 1660523435060625408;
	mov.b64 	%rd6653, 2230234197602682880;
	mov.b64 	%rd6654, 1883307231910630287;
	mov.b64 	%rd6655, -4162727106559522501;
	mov.b64 	%rd6656, 121098312706494698;
	// begin inline asm
	sub.cc.u64 %rd33640, %rd33730, %rd6651;
	subc.cc.u64 %rd33639, %rd33729, %rd6652;
	subc.cc.u64 %rd33638, %rd33728, %rd6653;
	subc.cc.u64 %rd33637, %rd33727, %rd6654;
	subc.cc.u64 %rd33636, %rd33726, %rd6655;
	subc.u64 %rd33635, %rd33725, %rd6656;
	// end inline asm
$L__BB0_368:
	setp.lt.u64 	%p133, %rd33605, %rd33635;
	@%p133 bra 	$L__BB0_379;
	setp.le.u64 	%p134, %rd33605, %rd33635;
	@%p134 bra 	$L__BB0_370;
	bra.uni 	$L__BB0_378;
$L__BB0_370:
	setp.lt.u64 	%p135, %rd33606, %rd33636;
	@%p135 bra 	$L__BB0_379;
	setp.gt.u64 	%p136, %rd33606, %rd33636;
	@%p136 bra 	$L__BB0_378;
	setp.lt.u64 	%p137, %rd33607, %rd33637;
	@%p137 bra 	$L__BB0_379;
	setp.gt.u64 	%p138, %rd33607, %rd33637;
	@%p138 bra 	$L__BB0_378;
	setp.lt.u64 	%p139, %rd33608, %rd33638;
	@%p139 bra 	$L__BB0_379;
	setp.gt.u64 	%p140, %rd33608, %rd33638;
	@%p140 bra 	$L__BB0_378;
	setp.lt.u64 	%p141, %rd33609, %rd33639;
	@%p141 bra 	$L__BB0_379;
	setp.gt.u64 	%p142, %rd33609, %rd33639;
	setp.gt.u64 	%p143, %rd33610, %rd33640;
	or.pred  	%p144, %p142, %p143;
	@%p144 bra 	$L__BB0_378;
	bra.uni 	$L__BB0_379;
$L__BB0_378:
	mov.b64 	%rd6669, -8860621160618917887;
	mov.b64 	%rd6670, 1660523435060625408;
	mov.b64 	%rd6671, 2230234197602682880;
	mov.b64 	%rd6672, 1883307231910630287;
	mov.b64 	%rd6673, -4162727106559522501;
	mov.b64 	%rd6674, 121098312706494698;
	// begin inline asm
	add.cc.u64 %rd33640, %rd33640, %rd6669;
	addc.cc.u64 %rd33639, %rd33639, %rd6670;
	addc.cc.u64 %rd33638, %rd33638, %rd6671;
	addc.cc.u64 %rd33637, %rd33637, %rd6672;
	addc.cc.u64 %rd33636, %rd33636, %rd6673;
	addc.u64 %rd33635, %rd33635, %rd6674;
	// end inline asm
$L__BB0_379:
	// begin inline asm
	sub.cc.u64 %rd33646, %rd33640, %rd33610;
	subc.cc.u64 %rd33645, %rd33639, %rd33609;
	subc.cc.u64 %rd33644, %rd33638, %rd33608;
	subc.cc.u64 %rd33643, %rd33637, %rd33607;
	subc.cc.u64 %rd33642, %rd33636, %rd33606;
	subc.u64 %rd33641, %rd33635, %rd33605;
	// end inline asm
	setp.lt.u64 	%p145, %rd33653, %rd33641;
	@%p145 bra 	$L__BB0_390;
	setp.le.u64 	%p146, %rd33653, %rd33641;
	@%p146 bra 	$L__BB0_381;
	bra.uni 	$L__BB0_389;
$L__BB0_381:
	setp.lt.u64 	%p147, %rd33654, %rd33642;
	@%p147 bra 	$L__BB0_390;
	setp.gt.u64 	%p148, %rd33654, %rd33642;
	@%p148 bra 	$L__BB0_389;
	setp.lt.u64 	%p149, %rd33655, %rd33643;
	@%p149 bra 	$L__BB0_390;
	setp.gt.u64 	%p150, %rd33655, %rd33643;
	@%p150 bra 	$L__BB0_389;
	setp.lt.u64 	%p151, %rd33656, %rd33644;
	@%p151 bra 	$L__BB0_390;
	setp.gt.u64 	%p152, %rd33656, %rd33644;
	@%p152 bra 	$L__BB0_389;
	setp.lt.u64 	%p153, %rd33657, %rd33645;
	@%p153 bra 	$L__BB0_390;
	setp.gt.u64 	%p154, %rd33657, %rd33645;
	setp.gt.u64 	%p155, %rd33658, %rd33646;
	or.pred  	%p156, %p154, %p155;
	@%p156 bra 	$L__BB0_389;
	bra.uni 	$L__BB0_390;
$L__BB0_389:
	mov.b64 	%rd6705, -8860621160618917887;
	mov.b64 	%rd6706, 1660523435060625408;
	mov.b64 	%rd6707, 2230234197602682880;
	mov.b64 	%rd6708, 1883307231910630287;
	mov.b64 	%rd6709, -4162727106559522501;
	mov.b64 	%rd6710, 121098312706494698;
	// begin inline asm
	add.cc.u64 %rd33646, %rd33646, %rd6705;
	addc.cc.u64 %rd33645, %rd33645, %rd6706;
	addc.cc.u64 %rd33644, %rd33644, %rd6707;
	addc.cc.u64 %rd33643, %rd33643, %rd6708;
	addc.cc.u64 %rd33642, %rd33642, %rd6709;
	addc.u64 %rd33641, %rd33641, %rd6710;
	// end inline asm
$L__BB0_390:
	// begin inline asm
	sub.cc.u64 %rd33652, %rd33646, %rd33658;
	subc.cc.u64 %rd33651, %rd33645, %rd33657;
	subc.cc.u64 %rd33650, %rd33644, %rd33656;
	subc.cc.u64 %rd33649, %rd33643, %rd33655;
	subc.cc.u64 %rd33648, %rd33642, %rd33654;
	subc.u64 %rd33647, %rd33641, %rd33653;
	// end inline asm
	setp.lt.u64 	%p157, %rd33653, %rd33647;
	@%p157 bra 	$L__BB0_401;
	setp.le.u64 	%p158, %rd33653, %rd33647;
	@%p158 bra 	$L__BB0_392;
	bra.uni 	$L__BB0_400;
$L__BB0_392:
	setp.lt.u64 	%p159, %rd33654, %rd33648;
	@%p159 bra 	$L__BB0_401;
	setp.gt.u64 	%p160, %rd33654, %rd33648;
	@%p160 bra 	$L__BB0_400;
	setp.lt.u64 	%p161, %rd33655, %rd33649;
	@%p161 bra 	$L__BB0_401;
	setp.gt.u64 	%p162, %rd33655, %rd33649;
	@%p162 bra 	$L__BB0_400;
	setp.lt.u64 	%p163, %rd33656, %rd33650;
	@%p163 bra 	$L__BB0_401;
	setp.gt.u64 	%p164, %rd33656, %rd33650;
	@%p164 bra 	$L__BB0_400;
	setp.lt.u64 	%p165, %rd33657, %rd33651;
	@%p165 bra 	$L__BB0_401;
	setp.gt.u64 	%p166, %rd33657, %rd33651;
	setp.gt.u64 	%p167, %rd33658, %rd33652;
	or.pred  	%p168, %p166, %p167;
	@%p168 bra 	$L__BB0_400;
	bra.uni 	$L__BB0_401;
$L__BB0_400:
	mov.b64 	%rd6741, -8860621160618917887;
	mov.b64 	%rd6742, 1660523435060625408;
	mov.b64 	%rd6743, 2230234197602682880;
	mov.b64 	%rd6744, 1883307231910630287;
	mov.b64 	%rd6745, -4162727106559522501;
	mov.b64 	%rd6746, 121098312706494698;
	// begin inline asm
	add.cc.u64 %rd33652, %rd33652, %rd6741;
	addc.cc.u64 %rd33651, %rd33651, %rd6742;
	addc.cc.u64 %rd33650, %rd33650, %rd6743;
	addc.cc.u64 %rd33649, %rd33649, %rd6744;
	addc.cc.u64 %rd33648, %rd33648, %rd6745;
	addc.u64 %rd33647, %rd33647, %rd6746;
	// end inline asm
$L__BB0_401:
	// begin inline asm
	sub.cc.u64 %rd33700, %rd33652, %rd33658;
	subc.cc.u64 %rd33699, %rd33651, %rd33657;
	subc.cc.u64 %rd33698, %rd33650, %rd33656;
	subc.cc.u64 %rd33697, %rd33649, %rd33655;
	subc.cc.u64 %rd33696, %rd33648, %rd33654;
	subc.u64 %rd33695, %rd33647, %rd33653;
	// end inline asm
	setp.lt.u64 	%p169, %rd33695, %rd33653;
	@%p169 bra 	$L__BB0_412;
	setp.le.u64 	%p170, %rd33695, %rd33653;
	@%p170 bra 	$L__BB0_403;
	bra.uni 	$L__BB0_411;
$L__BB0_403:
	setp.lt.u64 	%p171, %rd33696, %rd33654;
	@%p171 bra 	$L__BB0_412;
	setp.gt.u64 	%p172, %rd33696, %rd33654;
	@%p172 bra 	$L__BB0_411;
	setp.lt.u64 	%p173, %rd33697, %rd33655;
	@%p173 bra 	$L__BB0_412;
	setp.gt.u64 	%p174, %rd33697, %rd33655;
	@%p174 bra 	$L__BB0_411;
	setp.lt.u64 	%p175, %rd33698, %rd33656;
	@%p175 bra 	$L__BB0_412;
	setp.gt.u64 	%p176, %rd33698, %rd33656;
	@%p176 bra 	$L__BB0_411;
	setp.lt.u64 	%p177, %rd33699, %rd33657;
	@%p177 bra 	$L__BB0_412;
	setp.gt.u64 	%p178, %rd33699, %rd33657;
	setp.gt.u64 	%p179, %rd33700, %rd33658;
	or.pred  	%p180, %p178, %p179;
	@%p180 bra 	$L__BB0_411;
	bra.uni 	$L__BB0_412;
$L__BB0_411:
	mov.b64 	%rd6777, -8860621160618917887;
	mov.b64 	%rd6778, 1660523435060625408;
	mov.b64 	%rd6779, 2230234197602682880;
	mov.b64 	%rd6780, 1883307231910630287;
	mov.b64 	%rd6781, -4162727106559522501;
	mov.b64 	%rd6782, 121098312706494698;
	// begin inline asm
	add.cc.u64 %rd33658, %rd33658, %rd6777;
	addc.cc.u64 %rd33657, %rd33657, %rd6778;
	addc.cc.u64 %rd33656, %rd33656, %rd6779;
	addc.cc.u64 %rd33655, %rd33655, %rd6780;
	addc.cc.u64 %rd33654, %rd33654, %rd6781;
	addc.u64 %rd33653, %rd33653, %rd6782;
	// end inline asm
$L__BB0_412:
	// begin inline asm
	sub.cc.u64 %rd6783, %rd33658, %rd33700;
	subc.cc.u64 %rd6784, %rd33657, %rd33699;
	subc.cc.u64 %rd6785, %rd33656, %rd33698;
	subc.cc.u64 %rd6786, %rd33655, %rd33697;
	subc.cc.u64 %rd6787, %rd33654, %rd33696;
	subc.u64 %rd6788, %rd33653, %rd33695;
	// end inline asm
	// begin inline asm
	{
	.reg .u64 c;
	.reg .u64 nc;
	.reg .u64 t;
	mad.lo.cc.u64 %rd33724, %rd6783, %rd33622, 0;
	madc.hi.cc.u64 c, %rd6783, %rd33622, 0;
	madc.lo.cc.u64 %rd33723, %rd6783, %rd33621, c;
	madc.hi.cc.u64 c, %rd6783, %rd33621, 0;
	madc.lo.cc.u64 %rd33722, %rd6783, %rd33620, c;
	madc.hi.cc.u64 c, %rd6783, %rd33620, 0;
	madc.lo.cc.u64 %rd33721, %rd6783, %rd33619, c;
	madc.hi.cc.u64 c, %rd6783, %rd33619, 0;
	madc.lo.cc.u64 %rd33720, %rd6783, %rd33618, c;
	madc.hi.cc.u64 c, %rd6783, %rd33618, 0;
	madc.lo.cc.u64 %rd33719, %rd6783, %rd33617, c;
	madc.hi.u64 %rd33718, %rd6783, %rd33617, 0;
	mad.lo.cc.u64 %rd33723, %rd6784, %rd33622, %rd33723;
	madc.hi.cc.u64 c, %rd6784, %rd33622, 0;
	addc.cc.u64 t, %rd33722, c;
	addc.u64 nc, 0, 0;
	mad.lo.cc.u64 %rd33722, %rd6784, %rd33621, t;
	madc.hi.cc.u64 c, %rd6784, %rd33621, nc;
	addc.cc.u64 t, %rd33721, c;
	addc.u64 nc, 0, 0;
	mad.lo.cc.u64 %rd33721, %rd6784, %rd33620, t;
	madc.hi.cc.u64 c, %rd6784, %rd33620, nc;
	addc.cc.u64 t, %rd33720, c;
	addc.u64 nc, 0, 0;
	mad.lo.cc.u64 %rd33720, %rd6784, %rd33619, t;
	madc.hi.cc.u64 c, %rd6784, %rd33619, nc;
	addc.cc.u64 t, %rd33719, c;
	addc.u64 nc, 0, 0;
	mad.lo.cc.u64 %rd33719, %rd6784, %rd33618, t;
	madc.hi.cc.u64 c, %rd6784, %rd33618, nc;
	addc.cc.u64 t, %rd33718, c;
	addc.u64 nc, 0, 0;
	mad.lo.cc.u64 %rd33718, %rd6784, %rd33617, t;
	madc.hi.u64 %rd33717, %rd6784, %rd33617, nc;
	mad.lo.cc.u64 %rd33722, %rd6785, %rd33622, %rd33722;
	madc.hi.cc.u64 c, %rd6785, %rd33622, 0;
	addc.cc.u64 t, %rd33721, c;
	addc.u64 nc, 0, 0;
	mad.lo.cc.u64 %rd33721, %rd6785, %rd33621, t;
	madc.hi.cc.u64 c, %rd6785, %rd33621, nc;
	addc.cc.u64 t, %rd33720, c;
	addc.u64 nc, 0, 0;
	mad.lo.cc.u64 %rd33720, %rd6785, %rd33620, t;
	madc.hi.cc.u64 c, %rd6785, %rd33620, nc;
	addc.cc.u64 t, %rd33719, c;
	addc.u64 nc, 0, 0;
	mad.lo.cc.u64 %rd33719, %rd6785, %rd33619, t;
	madc.hi.cc.u64 c, %rd6785, %rd33619, nc;
	addc.cc.u64 t, %rd33718, c;
	addc.u64 nc, 0, 0;
	mad.lo.cc.u64 %rd33718, %rd6785, %rd33618, t;
	madc.hi.cc.u64 c, %rd6785, %rd33618, nc;
	addc.cc.u64 t, %rd33717, c;
	addc.u64 nc, 0, 0;
	mad.lo.cc.u64 %rd33717, %rd6785, %rd33617, t;
	madc.hi.u64 %rd33716, %rd6785, %rd33617, nc;
	mad.lo.cc.u64 %rd33721, %rd6786, %rd33622, %rd33721;
	madc.hi.cc.u64 c, %rd6786, %rd33622, 0;
	addc.cc.u64 t, %rd33720, c;
	addc.u64 nc, 0, 0;
	mad.lo.cc.u64 %rd33720, %rd6786, %rd33621, t;
	madc.hi.cc.u64 c, %rd6786, %rd33621, nc;
	addc.cc.u64 t, %rd33719, c;
	addc.u64 nc, 0, 0;
	mad.lo.cc.u64 %rd33719, %rd6786, %rd33620, t;
	madc.hi.cc.u64 c, %rd6786, %rd33620, nc;
	addc.cc.u64 t, %rd33718, c;
	addc.u64 nc, 0, 0;
	mad.lo.cc.u64 %rd33718, %rd6786, %rd33619, t;
	madc.hi.cc.u64 c, %rd6786, %rd33619, nc;
	addc.cc.u64 t, %rd33717, c;
	addc.u64 nc, 0, 0;
	mad.lo.cc.u64 %rd33717, %rd6786, %rd33618, t;
	madc.hi.cc.u64 c, %rd6786, %rd33618, nc;
	addc.cc.u64 t, %rd33716, c;
	addc.u64 nc, 0, 0;
	mad.lo.cc.u64 %rd33716, %rd6786, %rd33617, t;
	madc.hi.u64 %rd33715, %rd6786, %rd33617, nc;
	mad.lo.cc.u64 %rd33720, %rd6787, %rd33622, %rd33720;
	madc.hi.cc.u64 c, %rd6787, %rd33622, 0;
	addc.cc.u64 t, %rd33719, c;
	addc.u64 nc, 0, 0;
	mad.lo.cc.u64 %rd33719, %rd6787, %rd33621, t;
	madc.hi.cc.u64 c, %rd6787, %rd33621, nc;
	addc.cc.u64 t, %rd33718, c;
	addc.u64 nc, 0, 0;
	mad.lo.cc.u64 %rd33718, %rd6787, %rd33620, t;
	madc.hi.cc.u64 c, %rd6787, %rd33620, nc;
	addc.cc.u64 t, %rd33717, c;
	addc.u64 nc, 0, 0;
	mad.lo.cc.u64 %rd33717, %rd6787, %rd33619, t;
	madc.hi.cc.u64 c, %rd6787, %rd33619, nc;
	addc.cc.u64 t, %rd33716, c;
	addc.u64 nc, 0, 0;
	mad.lo.cc.u64 %rd33716, %rd6787, %rd33618, t;
	madc.hi.cc.u64 c, %rd6787, %rd33618, nc;
	addc.cc.u64 t, %rd33715, c;
	addc.u64 nc, 0, 0;
	mad.lo.cc.u64 %rd33715, %rd6787, %rd33617, t;
	madc.hi.u64 %rd33714, %rd6787, %rd33617, nc;
	mad.lo.cc.u64 %rd33719, %rd6788, %rd33622, %rd33719;
	madc.hi.cc.u64 c, %rd6788, %rd33622, 0;
	addc.cc.u64 t, %rd33718, c;
	addc.u64 nc, 0, 0;
	mad.lo.cc.u64 %rd33718, %rd6788, %rd33621, t;
	madc.hi.cc.u64 c, %rd6788, %rd33621, nc;
	addc.cc.u64 t, %rd33717, c;
	addc.u64 nc, 0, 0;
	mad.lo.cc.u64 %rd33717, %rd6788, %rd33620, t;
	madc.hi.cc.u64 c, %rd6788, %rd33620, nc;
	addc.cc.u64 t, %rd33716, c;
	addc.u64 nc, 0, 0;
	mad.lo.cc.u64 %rd33716, %rd6788, %rd33619, t;
	madc.hi.cc.u64 c, %rd6788, %rd33619, nc;
	addc.cc.u64 t, %rd33715, c;
	addc.u64 nc, 0, 0;
	mad.lo.cc.u64 %rd33715, %rd6788, %rd33618, t;
	madc.hi.cc.u64 c, %rd6788, %rd33618, nc;
	addc.cc.u64 t, %rd33714, c;
	addc.u64 nc, 0, 0;
	mad.lo.cc.u64 %rd33714, %rd6788, %rd33617, t;
	madc.hi.u64 %rd33713, %rd6788, %rd33617, nc;
	}
	// end inline asm
	mul.lo.s64 	%rd6851, %rd33724, -8860621160618917889;
	mov.b64 	%rd6959, -8860621160618917887;
	mov.b64 	%rd6960, 1660523435060625408;
	mov.b64 	%rd6961, 2230234197602682880;
	mov.b64 	%rd6962, 1883307231910630287;
	mov.b64 	%rd6963, -4162727106559522501;
	mov.b64 	%rd6964, 121098312706494698;
	// begin inline asm
	{
	.reg .u64 c;
	.reg .u64 t;
	.reg .u64 nc;
	mad.lo.cc.u64 c, %rd6851, %rd6959, %rd33724;
	madc.hi.cc.u64 c, %rd6851, %rd6959, 0;
	addc.cc.u64 t, %rd33723, c;
	addc.u64 nc, 0, 0;
	mad.lo.cc.u64 %rd33723, %rd6851, %rd6960, t;
	madc.hi.cc.u64 c, %rd6851, %rd6960, nc;
	addc.cc.u64 t, %rd33722, c;
	addc.u64 nc, 0, 0;
	mad.lo.cc.u64 %rd33722, %rd6851, %rd6961, t;
	madc.hi.cc.u64 c, %rd6851, %rd6961, nc;
	addc.cc.u64 t, %rd33721, c;
	addc.u64 nc, 0, 0;
	mad.lo.cc.u64 %rd33721, %rd6851, %rd6962, t;
	madc.hi.cc.u64 c, %rd6851, %rd6962, nc;
	addc.cc.u64 t, %rd33720, c;
	addc.u64 nc, 0, 0;
	mad.lo.cc.u64 %rd33720, %rd6851, %rd6963, t;
	madc.hi.cc.u64 c, %rd6851, %rd6963, nc;
	addc.cc.u64 t, %rd33719, c;
	addc.u64 nc, 0, 0;
	mad.lo.cc.u64 %rd33719, %rd6851, %rd6964, t;
	madc.hi.cc.u64 c, %rd6851, %rd6964, nc;
	addc.cc.u64 %rd33718, %rd33718, c;
	addc.u64 %rd6889, 0, 0;
	}
	// end inline asm
	mul.lo.s64 	%rd6873, %rd33723, -8860621160618917889;
	// begin inline asm
	{
	.reg .u64 c;
	.reg .u64 t;
	.reg .u64 nc;
	mad.lo.cc.u64 c, %rd6873, %rd6959, %rd33723;
	madc.hi.cc.u64 c, %rd6873, %rd6959, 0;
	addc.cc.u64 t, %rd33722, c;
	addc.u64 nc, 0, 0;
	mad.lo.cc.u64 %rd33722, %rd6873, %rd6960, t;
	madc.hi.cc.u64 c, %rd6873, %rd6960, nc;
	addc.cc.u64 t, %rd33721, c;
	addc.u64 nc, 0, 0;
	mad.lo.cc.u64 %rd33721, %rd6873, %rd6961, t;
	madc.hi.cc.u64 c, %rd6873, %rd6961, nc;
	addc.cc.u64 t, %rd33720, c;
	addc.u64 nc, 0, 0;
	mad.lo.cc.u64 %rd33720, %rd6873, %rd6962, t;
	madc.hi.cc.u64 c, %rd6873, %rd6962, nc;
	addc.cc.u64 t, %rd33719, c;
	addc.u64 nc, 0, 0;
	mad.lo.cc.u64 %rd33719, %rd6873, %rd6963, t;
	madc.hi.cc.u64 c, %rd6873, %rd6963, nc;
	addc.cc.u64 t, %rd33718, c;
	addc.u64 nc, 0, 0;
	mad.lo.cc.u64 %rd33718, %rd6873, %rd6964, t;
	madc.hi.cc.u64 c, %rd6873, %rd6964, nc;
	addc.cc.u64 c, c, %rd6889;
	addc.u64 nc, 0, 0;
	addc.cc.u64 %rd33717, %rd33717, c;
	addc.u64 %rd6889, nc, 0;
	}
	// end inline asm
	mul.lo.s64 	%rd6896, %rd33722, -8860621160618917889;
	// begin inline asm
	{
	.reg .u64 c;
	.reg .u64 t;
	.reg .u64 nc;
	mad.lo.cc.u64 c, %rd6896, %rd6959, %rd33722;
	madc.hi.cc.u64 c, %rd6896, %rd6959, 0;
	addc.cc.u64 t, %rd33721, c;
	addc.u64 nc, 0, 0;
	mad.lo.cc.u64 %rd33721, %rd6896, %rd6960, t;
	madc.hi.cc.u64 c, %rd6896, %rd6960, nc;
	addc.cc.u64 t, %rd33720, c;
	addc.u64 nc, 0, 0;
	mad.lo.cc.u64 %rd33720, %rd6896, %rd6961, t;
	madc.hi.cc.u64 c, %rd6896, %rd6961, nc;
	addc.cc.u64 t, %rd33719, c;
	addc.u64 nc, 0, 0;
	mad.lo.cc.u64 %rd33719, %rd6896, %rd6962, t;
	madc.hi.cc.u64 c, %rd6896, %rd6962, nc;
	addc.cc.u64 t, %rd33718, c;
	addc.u64 nc, 0, 0;
	mad.lo.cc.u64 %rd33718, %rd6896, %rd6963, t;
	madc.hi.cc.u64 c, %rd6896, %rd6963, nc;
	addc.cc.u64 t, %rd33717, c;
	addc.u64 nc, 0, 0;
	mad.lo.cc.u64 %rd33717, %rd6896, %rd6964, t;
	madc.hi.cc.u64 c, %rd6896, %rd6964, nc;
	addc.cc.u64 c, c, %rd6889;
	addc.u64 nc, 0, 0;
	addc.cc.u64 %rd33716, %rd33716, c;
	addc.u64 %rd6889, nc, 0;
	}
	// end inline asm
	mul.lo.s64 	%rd6919, %rd33721, -8860621160618917889;
	// begin inline asm
	{
	.reg .u64 c;
	.reg .u64 t;
	.reg .u64 nc;
	mad.lo.cc.u64 c, %rd6919, %rd6959, %rd33721;
	madc.hi.cc.u64 c, %rd6919, %rd6959, 0;
	addc.cc.u64 t, %rd33720, c;
	addc.u64 nc, 0, 0;
	mad.lo.cc.u64 %rd33720, %rd6919, %rd6960, t;
	madc.hi.cc.u64 c, %rd6919, %rd6960, nc;
	addc.cc.u64 t, %rd33719, c;
	addc.u64 nc, 0, 0;
	mad.lo.cc.u64 %rd33719, %rd6919, %rd6961, t;
	madc.hi.cc.u64 c, %rd6919, %rd6961, nc;
	addc.cc.u64 t, %rd33718, c;
	addc.u64 nc, 0, 0;
	mad.lo.cc.u64 %rd33718, %rd6919, %rd6962, t;
	madc.hi.cc.u64 c, %rd6919, %rd6962, nc;
	addc.cc.u64 t, %rd33717, c;
	addc.u64 nc, 0, 0;
	mad.lo.cc.u64 %rd33717, %rd6919, %rd6963, t;
	madc.hi.cc.u64 c, %rd6919, %rd6963, nc;
	addc.cc.u64 t, %rd33716, c;
	addc.u64 nc, 0, 0;
	mad.lo.cc.u64 %rd33716, %rd6919, %rd6964, t;
	madc.hi.cc.u64 c, %rd6919, %rd6964, nc;
	addc.cc.u64 c, c, %rd6889;
	addc.u64 nc, 0, 0;
	addc.cc.u64 %rd33715, %rd33715, c;
	addc.u64 %rd6889, nc, 0;
	}
	// end inline asm
	mul.lo.s64 	%rd6942, %rd33720, -8860621160618917889;
	// begin inline asm
	{
	.reg .u64 c;
	.reg .u64 t;
	.reg .u64 nc;
	mad.lo.cc.u64 c, %rd6942, %rd6959, %rd33720;
	madc.hi.cc.u64 c, %rd6942, %rd6959, 0;
	addc.cc.u64 t, %rd33719, c;
	addc.u64 nc, 0, 0;
	mad.lo.cc.u64 %rd33719, %rd6942, %rd6960, t;
	madc.hi.cc.u64 c, %rd6942, %rd6960, nc;
	addc.cc.u64 t, %rd33718, c;
	addc.u64 nc, 0, 0;
	mad.lo.cc.u64 %rd33718, %rd6942, %rd6961, t;
	madc.hi.cc.u64 c, %rd6942, %rd6961, nc;
	addc.cc.u64 t, %rd33717, c;
	addc.u64 nc, 0, 0;
	mad.lo.cc.u64 %rd33717, %rd6942, %rd6962, t;
	madc.hi.cc.u64 c, %rd6942, %rd6962, nc;
	addc.cc.u64 t, %rd33716, c;
	addc.u64 nc, 0, 0;
	mad.lo.cc.u64 %rd33716, %rd6942, %rd6963, t;
	madc.hi.cc.u64 c, %rd6942, %rd6963, nc;
	addc.cc.u64 t, %rd33715, c;
	addc.u64 nc, 0, 0;
	mad.lo.cc.u64 %rd33715, %rd6942, %rd6964, t;
	madc.hi.cc.u64 c, %rd6942, %rd6964, nc;
	addc.cc.u64 c, c, %rd6889;
	addc.u64 nc, 0, 0;
	addc.cc.u64 %rd33714, %rd33714, c;
	addc.u64 %rd6889, nc, 0;
	}
	// end inline asm
	mul.lo.s64 	%rd6965, %rd33719, -8860621160618917889;
	// begin inline asm
	{
	.reg .u64 c;
	.reg .u64 t;
	.reg .u64 nc;
	mad.lo.cc.u64 c, %rd6965, %rd6959, %rd33719;
	madc.hi.cc.u64 c, %rd6965, %rd6959, 0;
	addc.cc.u64 t, %rd33718, c;
	addc.u64 nc, 0, 0;
	mad.lo.cc.u64 %rd33718, %rd6965, %rd6960, t;
	madc.hi.cc.u64 c, %rd6965, %rd6960, nc;
	addc.cc.u64 t, %rd33717, c;
	addc.u64 nc, 0, 0;
	mad.lo.cc.u64 %rd33717, %rd6965, %rd6961, t;
	madc.hi.cc.u64 c, %rd6965, %rd6961, nc;
	addc.cc.u64 t, %rd33716, c;
	addc.u64 nc, 0, 0;
	mad.lo.cc.u64 %rd33716, %rd6965, %rd6962, t;
	madc.hi.cc.u64 c, %rd6965, %rd6962, nc;
	addc.cc.u64 t, %rd33715, c;
	addc.u64 nc, 0, 0;
	mad.lo.cc.u64 %rd33715, %rd6965, %rd6963, t;
	madc.hi.cc.u64 c, %rd6965, %rd6963, nc;
	addc.cc.u64 t, %rd33714, c;
	addc.u64 nc, 0, 0;
	mad.lo.cc.u64 %rd33714, %rd6965, %rd6964, t;
	madc.hi.cc.u64 c, %rd6965, %rd6964, nc;
	addc.cc.u64 c, c, %rd6889;
	add.u64 %rd33713, %rd33713, c;
	}
	// end inline asm
	setp.lt.u64 	%p181, %rd33713, 121098312706494698;
	mov.u64 	%rd33671, %rd33713;
	mov.u64 	%rd33672, %rd33714;
	mov.u64 	%rd33673, %rd33715;
	mov.u64 	%rd33674, %rd33716;
	mov.u64 	%rd33675, %rd33717;
	mov.u64 	%rd33676, %rd33718;
	@%p181 bra 	$L__BB0_423;
	setp.ne.s64 	%p182, %rd33713, 121098312706494698;
	@%p182 bra 	$L__BB0_422;
	setp.lt.u64 	%p183, %rd33714, -4162727106559522501;
	mov.b64 	%rd33671, 121098312706494698;
	mov.u64 	%rd33672, %rd33714;
	mov.u64 	%rd33673, %rd33715;
	mov.u64 	%rd33674, %rd33716;
	mov.u64 	%rd33675, %rd33717;
	mov.u64 	%rd33676, %rd33718;
	@%p183 bra 	$L__BB0_423;
	setp.ne.s64 	%p184, %rd33714, -4162727106559522501;
	@%p184 bra 	$L__BB0_422;
	setp.lt.u64 	%p185, %rd33715, 1883307231910630287;
	mov.b64 	%rd33672, -4162727106559522501;
	mov.u64 	%rd33673, %rd33715;
	mov.u64 	%rd33674, %rd33716;
	mov.u64 	%rd33675, %rd33717;
	mov.u64 	%rd33676, %rd33718;
	@%p185 bra 	$L__BB0_423;
	setp.ne.s64 	%p186, %rd33715, 1883307231910630287;
	@%p186 bra 	$L__BB0_422;
	setp.lt.u64 	%p187, %rd33716, 2230234197602682880;
	mov.b64 	%rd33673, 1883307231910630287;
	mov.u64 	%rd33674, %rd33716;
	mov.u64 	%rd33675, %rd33717;
	mov.u64 	%rd33676, %rd33718;
	@%p187 bra 	$L__BB0_423;
	setp.ne.s64 	%p188, %rd33716, 2230234197602682880;
	@%p188 bra 	$L__BB0_422;
	setp.lt.u64 	%p189, %rd33717, 1660523435060625408;
	mov.b64 	%rd33674, 2230234197602682880;
	mov.u64 	%rd33675, %rd33717;
	mov.u64 	%rd33676, %rd33718;
	@%p189 bra 	$L__BB0_423;
	setp.eq.s64 	%p190, %rd33717, 1660523435060625408;
	setp.lt.u64 	%p191, %rd33718, -8860621160618917887;
	and.pred  	%p192, %p190, %p191;
	mov.b64 	%rd33675, 1660523435060625408;
	mov.u64 	%rd33676, %rd33718;
	@%p192 bra 	$L__BB0_423;
$L__BB0_422:
	mov.b64 	%rd7000, -8860621160618917887;
	mov.b64 	%rd7001, 1660523435060625408;
	mov.b64 	%rd7002, 2230234197602682880;
	mov.b64 	%rd7003, 1883307231910630287;
	mov.b64 	%rd7004, -4162727106559522501;
	mov.b64 	%rd7005, 121098312706494698;
	// begin inline asm
	sub.cc.u64 %rd33676, %rd33718, %rd7000;
	subc.cc.u64 %rd33675, %rd33717, %rd7001;
	subc.cc.u64 %rd33674, %rd33716, %rd7002;
	subc.cc.u64 %rd33673, %rd33715, %rd7003;
	subc.cc.u64 %rd33672, %rd33714, %rd7004;
	subc.u64 %rd33671, %rd33713, %rd7005;
	// end inline asm
$L__BB0_423:
	// begin inline asm
	{
	.reg .u64 c;
	.reg .u64 nc;
	.reg .u64 t;
	mad.lo.cc.u64 %rd33712, %rd730, %rd33610, 0;
	madc.hi.cc.u64 c, %rd730, %rd33610, 0;
	madc.lo.cc.u64 %rd33711, %rd730, %rd33609, c;
	madc.hi.cc.u64 c, %rd730, %rd33609, 0;
	madc.lo.cc.u64 %rd33710, %rd730, %rd33608, c;
	madc.hi.cc.u64 c, %rd730, %rd33608, 0;
	madc.lo.cc.u64 %rd33709, %rd730, %rd33607, c;
	madc.hi.cc.u64 c, %rd730, %rd33607, 0;
	madc.lo.cc.u64 %rd33708, %rd730, %rd33606, c;
	madc.hi.cc.u64 c, %rd730, %rd33606, 0;
	madc.lo.cc.u64 %rd33707, %rd730, %rd33605, c;
	madc.hi.u64 %rd33706, %rd730, %rd33605, 0;
	mad.lo.cc.u64 %rd33711, %rd731, %rd33610, %rd33711;
	madc.hi.cc.u64 c, %rd731, %rd33610, 0;
	addc.cc.u64 t, %rd33710, c;
	addc.u64 nc, 0, 0;
	mad.lo.cc.u64 %rd33710, %rd731, %rd33609, t;
	madc.hi.cc.u64 c, %rd731, %rd33609, nc;
	addc.cc.u64 t, %rd33709, c;
	addc.u64 nc, 0, 0;
	mad.lo.cc.u64 %rd33709, %rd731, %rd33608, t;
	madc.hi.cc.u64 c, %rd731, %rd33608, nc;
	addc.cc.u64 t, %rd33708, c;
	addc.u64 nc, 0, 0;
	mad.lo.cc.u64 %rd33708, %rd731, %rd33607, t;
	madc.hi.cc.u64 c, %rd731, %rd33607, nc;
	addc.cc.u64 t, %rd33707, c;
	addc.u64 nc, 0, 0;
	mad.lo.cc.u64 %rd33707, %rd731, %rd33606, t;
	madc.hi.cc.u64 c, %rd731, %rd33606, nc;
	addc.cc.u64 t, %rd33706, c;
	addc.u64 nc, 0, 0;
	mad.lo.cc.u64 %rd33706, %rd731, %rd33605, t;
	madc.hi.u64 %rd33705, %rd731, %rd33605, nc;
	mad.lo.cc.u64 %rd33710, %rd732, %rd33610, %rd33710;
	madc.hi.cc.u64 c, %rd732, %rd33610, 0;
	addc.cc.u64 t, %rd33709, c;
	addc.u64 nc, 0, 0;
	mad.lo.cc.u64 %rd33709, %rd732, %rd33609, t;
	madc.hi.cc.u64 c, %rd732, %rd33609, nc;
	addc.cc.u64 t, %rd33708, c;
	addc.u64 nc, 0, 0;
	mad.lo.cc.u64 %rd33708, %rd732, %rd33608, t;
	madc.hi.cc.u64 c, %rd732, %rd33608, nc;
	addc.cc.u64 t, %rd33707, c;
	addc.u64 nc, 0, 0;
	mad.lo.cc.u64 %rd33707, %rd732, %rd33607, t;
	madc.hi.cc.u64 c, %rd732, %rd33607, nc;
	addc.cc.u64 t, %rd33706, c;
	addc.u64 nc, 0, 0;
	mad.lo.cc.u64 %rd33706, %rd732, %rd33606, t;
	madc.hi.cc.u64 c, %rd732, %rd33606, nc;
	addc.cc.u64 t, %rd33705, c;
	addc.u64 nc, 0, 0;
	mad.lo.cc.u64 %rd33705, %rd732, %rd33605, t;
	madc.hi.u64 %rd33704, %rd732, %rd33605, nc;
	mad.lo.cc.u64 %rd33709, %rd733, %rd33610, %rd33709;
	madc.hi.cc.u64 c, %rd733, %rd33610, 0;
	addc.cc.u64 t, %rd33708, c;
	addc.u64 nc, 0, 0;
	mad.lo.cc.u64 %rd33708, %rd733, %rd33609, t;
	madc.hi.cc.u64 c, %rd733, %rd33609, nc;
	addc.cc.u64 t, %rd33707, c;
	addc.u64 nc, 0, 0;
	mad.lo.cc.u64 %rd33707, %rd733, %rd33608, t;
	madc.hi.cc.u64 c, %rd733, %rd33608, nc;
	addc.cc.u64 t, %rd33706, c;
	addc.u64 nc, 0, 0;
	mad.lo.cc.u64 %rd33706, %rd733, %rd33607, t;
	madc.hi.cc.u64 c, %rd733, %rd33607, nc;
	addc.cc.u64 t, %rd33705, c;
	addc.u64 nc, 0, 0;
	mad.lo.cc.u64 %rd33705, %rd733, %rd33606, t;
	madc.hi.cc.u64 c, %rd733, %rd33606, nc;
	addc.cc.u64 t, %rd33704, c;
	addc.u64 nc, 0, 0;
	mad.lo.cc.u64 %rd33704, %rd733, %rd33605, t;
	madc.hi.u64 %rd33703, %rd733, %rd33605, nc;
	mad.lo.cc.u64 %rd33708, %rd734, %rd33610, %rd33708;
	madc.hi.cc.u64 c, %rd734, %rd33610, 0;
	addc.cc.u64 t, %rd33707, c;
	addc.u64 nc, 0, 0;
	mad.lo.cc.u64 %rd33707, %rd734, %rd33609, t;
	madc.hi.cc.u64 c, %rd734, %rd33609, nc;
	addc.cc.u64 t, %rd33706, c;
	addc.u64 nc, 0, 0;
	mad.lo.cc.u64 %rd33706, %rd734, %rd33608, t;
	madc.hi.cc.u64 c, %rd734, %rd33608, nc;
	addc.cc.u64 t, %rd33705, c;
	addc.u64 nc, 0, 0;
	mad.lo.cc.u64 %rd33705, %rd734, %rd33607, t;
	madc.hi.cc.u64 c, %rd734, %rd33607, nc;
	addc.cc.u64 t, %rd33704, c;
	addc.u64 nc, 0, 0;
	mad.lo.cc.u64 %rd33704, %rd734, %rd33606, t;
	madc.hi.cc.u64 c, %rd734, %rd33606, nc;
	addc.cc.u64 t, %rd33703, c;
	addc.u64 nc, 0, 0;
	mad.lo.cc.u64 %rd33703, %rd734, %rd33605, t;
	madc.hi.u64 %rd33702, %rd734, %rd33605, nc;
	mad.lo.cc.u64 %rd33707, %rd713, %rd33610, %rd33707;
	madc.hi.cc.u64 c, %rd713, %rd33610, 0;
	addc.cc.u64 t, %rd33706, c;
	addc.u64 nc, 0, 0;
	mad.lo.cc.u64 %rd33706, %rd713, %rd33609, t;
	madc.hi.cc.u64 c, %rd713, %rd33609, nc;
	addc.cc.u64 t, %rd33705, c;
	addc.u64 nc, 0, 0;
	mad.lo.cc.u64 %rd33705, %rd713, %rd33608, t;
	madc.hi.cc.u64 c, %rd713, %rd33608, nc;
	addc.cc.u64 t, %rd33704, c;
	addc.u64 nc, 0, 0;
	mad.lo.cc.u64 %rd33704, %rd713, %rd33607, t;
	madc.hi.cc.u64 c, %rd713, %rd33607, nc;
	addc.cc.u64 t, %rd33703, c;
	addc.u64 nc, 0, 0;
	mad.lo.cc.u64 %rd33703, %rd713, %rd33606, t;
	madc.hi.cc.u64 c, %rd713, %rd33606, nc;
	addc.cc.u64 t, %rd33702, c;
	addc.u64 nc, 0, 0;
	mad.lo.cc.u64 %rd33702, %rd713, %rd33605, t;
	madc.hi.u64 %rd33701, %rd713, %rd33605, nc;
	}
	// end inline asm
	mul.lo.s64 	%rd7056, %rd33712, -8860621160618917889;
	mov.b64 	%rd7164, -8860621160618917887;
	mov.b64 	%rd7165, 1660523435060625408;
	mov.b64 	%rd7166, 2230234197602682880;
	mov.b64 	%rd7167, 1883307231910630287;
	mov.b64 	%rd7168, -4162727106559522501;
	mov.b64 	%rd7169, 121098312706494698;
	// begin inline asm
	{
	.reg .u64 c;
	.reg .u64 t;
	.reg .u64 nc;
	mad.lo.cc.u64 c, %rd7056, %rd7164, %rd33712;
	madc.hi.cc.u64 c, %rd7056, %rd7164, 0;
	addc.cc.u64 t, %rd33711, c;
	addc.u64 nc, 0, 0;
	mad.lo.cc.u64 %rd33711, %rd7056, %rd7165, t;
	madc.hi.cc.u64 c, %rd7056, %rd7165, nc;
	addc.cc.u64 t, %rd33710, c;
	addc.u64 nc, 0, 0;
	mad.lo.cc.u64 %rd33710, %rd7056, %rd7166, t;
	madc.hi.cc.u64 c, %rd7056, %rd7166, nc;
	addc.cc.u64 t, %rd33709, c;
	addc.u64 nc, 0, 0;
	mad.lo.cc.u64 %rd33709, %rd7056, %rd7167, t;
	madc.hi.cc.u64 c, %rd7056, %rd7167, nc;
	addc.cc.u64 t, %rd33708, c;
	addc.u64 nc, 0, 0;
	mad.lo.cc.u64 %rd33708, %rd7056, %rd7168, t;
	madc.hi.cc.u64 c, %rd7056, %rd7168, nc;
	addc.cc.u64 t, %rd33707, c;
	addc.u64 nc, 0, 0;
	mad.lo.cc.u64 %rd33707, %rd7056, %rd7169, t;
	madc.hi.cc.u64 c, %rd7056, %rd7169, nc;
	addc.cc.u64 %rd33706, %rd33706, c;
	addc.u64 %rd7094, 0, 0;
	}
	// end inline asm
	mul.lo.s64 	%rd7078, %rd33711, -8860621160618917889;
	// begin inline asm
	{
	.reg .u64 c;
	.reg .u64 t;
	.reg .u64 nc;
	mad.lo.cc.u64 c, %rd7078, %rd7164, %rd33711;
	madc.hi.cc.u64 c, %rd7078, %rd7164, 0;
	addc.cc.u64 t, %rd33710, c;
	addc.u64 nc, 0, 0;
	mad.lo.cc.u64 %rd33710, %rd7078, %rd7165, t;
	madc.hi.cc.u64 c, %rd7078, %rd7165, nc;
	addc.cc.u64 t, %rd33709, c;
	addc.u64 nc, 0, 0;
	mad.lo.cc.u64 %rd33709, %rd7078, %rd7166, t;
	madc.hi.cc.u64 c, %rd7078, %rd7166, nc;
	addc.cc.u64 t, %rd33708, c;
	addc.u64 nc, 0, 0;
	mad.lo.cc.u64 %rd33708, %rd7078, %rd7167, t;
	madc.hi.cc.u64 c, %rd7078, %rd7167, nc;
	addc.cc.u64 t, %rd33707, c;
	addc.u64 nc, 0, 0;
	mad.lo.cc.u64 %rd33707, %rd7078, %rd7168, t;
	madc.hi.cc.u64 c, %rd7078, %rd7168, nc;
	addc.cc.u64 t, %rd33706, c;
	addc.u64 nc, 0, 0;
	mad.lo.cc.u64 %rd33706, %rd7078, %rd7169, t;
	madc.hi.cc.u64 c, %rd7078, %rd7169, nc;
	addc.cc.u64 c, c, %rd7094;
	addc.u64 nc, 0, 0;
	addc.cc.u64 %rd33705, %rd33705, c;
	addc.u64 %rd7094, nc, 0;
	}
	// end inline asm
	mul.lo.s64 	%rd7101, %rd33710, -8860621160618917889;
	// begin inline asm
	{
	.reg .u64 c;
	.reg .u64 t;
	.reg .u64 nc;
	mad.lo.cc.u64 c, %rd7101, %rd7164, %rd33710;
	madc.hi.cc.u64 c, %rd7101, %rd7164, 0;
	addc.cc.u64 t, %rd33709, c;
	addc.u64 nc, 0, 0;
	mad.lo.cc.u64 %rd33709, %rd7101, %rd7165, t;
	madc.hi.cc.u64 c, %rd7101, %rd7165, nc;
	addc.cc.u64 t, %rd33708, c;
	addc.u64 nc, 0, 0;
	mad.lo.cc.u64 %rd33708, %rd7101, %rd7166, t;
	madc.hi.cc.u64 c, %rd7101, %rd7166, nc;
	addc.cc.u64 t, %rd33707, c;
	addc.u64 nc, 0, 0;
	mad.lo.cc.u64 %rd33707, %rd7101, %rd7167, t;
	madc.hi.cc.u64 c, %rd7101, %rd7167, nc;
	addc.cc.u64 t, %rd33706, c;
	addc.u64 nc, 0, 0;
	mad.lo.cc.u64 %rd33706, %rd7101, %rd7168, t;
	madc.hi.cc.u64 c, %rd7101, %rd7168, nc;
	addc.cc.u64 t, %rd33705, c;
	addc.u64 nc, 0, 0;
	mad.lo.cc.u64 %rd33705, %rd7101, %rd7169, t;
	madc.hi.cc.u64 c, %rd7101, %rd7169, nc;
	addc.cc.u64 c, c, %rd7094;
	addc.u64 nc, 0, 0;
	addc.cc.u64 %rd33704, %rd33704, c;
	addc.u64 %rd7094, nc, 0;
	}
	// end inline asm
	mul.lo.s64 	%rd7124, %rd33709, -8860621160618917889;
	// begin inline asm
	{
	.reg .u64 c;
	.reg .u64 t;
	.reg .u64 nc;
	mad.lo.cc.u64 c, %rd7124, %rd7164, %rd33709;
	madc.hi.cc.u64 c, %rd7124, %rd7164, 0;
	addc.cc.u64 t, %rd33708, c;
	addc.u64 nc, 0, 0;
	mad.lo.cc.u64 %rd33708, %rd7124, %rd7165, t;
	madc.hi.cc.u64 c, %rd7124, %rd7165, nc;
	addc.cc.u64 t, %rd33707, c;
	addc.u64 nc, 0, 0;
	mad.lo.cc.u64 %rd33707, %rd7124, %rd7166, t;
	madc.hi.cc.u64 c, %rd7124, %rd7166, nc;
	addc.cc.u64 t, %rd33706, c;
	addc.u64 nc, 0, 0;
	mad.lo.cc.u64 %rd33706, %rd7124, %rd7167, t;
	madc.hi.cc.u64 c, %rd7124, %rd7167, nc;
	addc.cc.u64 t, %rd33705, c;
	addc.u64 nc, 0, 0;
	mad.lo.cc.u64 %rd33705, %rd7124, %rd7168, t;
	madc.hi.cc.u64 c, %rd7124, %rd7168, nc;
	addc.cc.u64 t, %rd33704, c;
	addc.u64 nc, 0, 0;
	mad.lo.cc.u64 %rd33704, %rd7124, %rd7169, t;
	madc.hi.cc.u64 c, %rd7124, %rd7169, nc;
	addc.cc.u64 c, c, %rd7094;
	addc.u64 nc, 0, 0;
	addc.cc.u64 %rd33703, %rd33703, c;
	addc.u64 %rd7094, nc, 0;
	}
	// end inline asm
	mul.lo.s64 	%rd7147, %rd33708, -8860621160618917889;
	// begin inline asm
	{
	.reg .u64 c;
	.reg .u64 t;
	.reg .u64 nc;
	mad.lo.cc.u64 c, %rd7147, %rd7164, %rd33708;
	madc.hi.cc.u64 c, %rd7147, %rd7164, 0;
	addc.cc.u64 t, %rd33707, c;
	addc.u64 nc, 0, 0;
	mad.lo.cc.u64 %rd33707, %rd7147, %rd7165, t;
	madc.hi.cc.u64 c, %rd7147, %rd7165, nc;
	addc.cc.u64 t, %rd33706, c;
	addc.u64 nc, 0, 0;
	mad.lo.cc.u64 %rd33706, %rd7147, %rd7166, t;
	madc.hi.cc.u64 c, %rd7147, %rd7166, nc;
	addc.cc.u64 t, %rd33705, c;
	addc.u64 nc, 0, 0;
	mad.lo.cc.u64 %rd33705, %rd7147, %rd7167, t;
	madc.hi.cc.u64 c, %rd7147, %rd7167, nc;
	addc.cc.u64 t, %rd33704, c;
	addc.u64 nc, 0, 0;
	mad.lo.cc.u64 %rd33704, %rd7147, %rd7168, t;
	madc.hi.cc.u64 c, %rd7147, %rd7168, nc;
	addc.cc.u64 t, %rd33703, c;
	addc.u64 nc, 0, 0;
	mad.lo.cc.u64 %rd33703, %rd7147, %rd7169, t;
	madc.hi.cc.u64 c, %rd7147, %rd7169, nc;
	addc.cc.u64 c, c, %rd7094;
	addc.u64 nc, 0, 0;
	addc.cc.u64 %rd33702, %rd33702, c;
	addc.u64 %rd7094, nc, 0;
	}
	// end inline asm
	mul.lo.s64 	%rd7170, %rd33707, -8860621160618917889;
	// begin inline asm
	{
	.reg .u64 c;
	.reg .u64 t;
	.reg .u64 nc;
	mad.lo.cc.u64 c, %rd7170, %rd7164, %rd33707;
	madc.hi.cc.u64 c, %rd7170, %rd7164, 0;
	addc.cc.u64 t, %rd33706, c;
	addc.u64 nc, 0, 0;
	mad.lo.cc.u64 %rd33706, %rd7170, %rd7165, t;
	madc.hi.cc.u64 c, %rd7170, %rd7165, nc;
	addc.cc.u64 t, %rd33705, c;
	addc.u64 nc, 0, 0;
	mad.lo.cc.u64 %rd33705, %rd7170, %rd7166, t;
	madc.hi.cc.u64 c, %rd7170, %rd7166, nc;
	addc.cc.u64 t, %rd33704, c;
	addc.u64 nc, 0, 0;
	mad.lo.cc.u64 %rd33704, %rd7170, %rd7167, t;
	madc.hi.cc.u64 c, %rd7170, %rd7167, nc;
	addc.cc.u64 t, %rd33703, c;
	addc.u64 nc, 0, 0;
	mad.lo.cc.u64 %rd33703, %rd7170, %rd7168, t;
	madc.hi.cc.u64 c, %rd7170, %rd7168, nc;
	addc.cc.u64 t, %rd33702, c;
	addc.u64 nc, 0, 0;
	mad.lo.cc.u64 %rd33702, %rd7170, %rd7169, t;
	madc.hi.cc.u64 c, %rd7170, %rd7169, nc;
	addc.cc.u64 c, c, %rd7094;
	add.u64 %rd33701, %rd33701, c;
	}
	// end inline asm
	setp.lt.u64 	%p193, %rd33701, 121098312706494698;
	mov.u64 	%rd33665, %rd33701;
	mov.u64 	%rd33666, %rd33702;
	mov.u64 	%rd33667, %rd33703;
	mov.u64 	%rd33668, %rd33704;
	mov.u64 	%rd33669, %rd33705;
	mov.u64 	%rd33670, %rd33706;
	@%p193 bra 	$L__BB0_434;
	setp.ne.s64 	%p194, %rd33701, 121098312706494698;
	@%p194 bra 	$L__BB0_433;
	setp.lt.u64 	%p195, %rd33702, -4162727106559522501;
	mov.b64 	%rd33665, 121098312706494698;
	mov.u64 	%rd33666, %rd33702;
	mov.u64 	%rd33667, %rd33703;
	mov.u64 	%rd33668, %rd33704;
	mov.u64 	%rd33669, %rd33705;
	mov.u64 	%rd33670, %rd33706;
	@%p195 bra 	$L__BB0_434;
	setp.ne.s64 	%p196, %rd33702, -4162727106559522501;
	@%p196 bra 	$L__BB0_433;
	setp.lt.u64 	%p197, %rd33703, 1883307231910630287;
	mov.b64 	%rd33666, -4162727106559522501;
	mov.u64 	%rd33667, %rd33703;
	mov.u64 	%rd33668, %rd33704;
	mov.u64 	%rd33669, %rd33705;
	mov.u64 	%rd33670, %rd33706;
	@%p197 bra 	$L__BB0_434;
	setp.ne.s64 	%p198, %rd33703, 1883307231910630287;
	@%p198 bra 	$L__BB0_433;
	setp.lt.u64 	%p199, %rd33704, 2230234197602682880;
	mov.b64 	%rd33667, 1883307231910630287;
	mov.u64 	%rd33668, %rd33704;
	mov.u64 	%rd33669, %rd33705;
	mov.u64 	%rd33670, %rd33706;
	@%p199 bra 	$L__BB0_434;
	setp.ne.s64 	%p200, %rd33704, 2230234197602682880;
	@%p200 bra 	$L__BB0_433;
	setp.lt.u64 	%p201, %rd33705, 1660523435060625408;
	mov.b64 	%rd33668, 2230234197602682880;
	mov.u64 	%rd33669, %rd33705;
	mov.u64 	%rd33670, %rd33706;
	@%p201 bra 	$L__BB0_434;
	setp.eq.s64 	%p202, %rd33705, 1660523435060625408;
	setp.lt.u64 	%p203, %rd33706, -8860621160618917887;
	and.pred  	%p204, %p202, %p203;
	mov.b64 	%rd33669, 1660523435060625408;
	mov.u64 	%rd33670, %rd33706;
	@%p204 bra 	$L__BB0_434;
$L__BB0_433:
	mov.b64 	%rd7205, -8860621160618917887;
	mov.b64 	%rd7206, 1660523435060625408;
	mov.b64 	%rd7207, 2230234197602682880;
	mov.b64 	%rd7208, 1883307231910630287;
	mov.b64 	%rd7209, -4162727106559522501;
	mov.b64 	%rd7210, 121098312706494698;
	// begin inline asm
	sub.cc.u64 %rd33670, %rd33706, %rd7205;
	subc.cc.u64 %rd33669, %rd33705, %rd7206;
	subc.cc.u64 %rd33668, %rd33704, %rd7207;
	subc.cc.u64 %rd33667, %rd33703, %rd7208;
	subc.cc.u64 %rd33666, %rd33702, %rd7209;
	subc.u64 %rd33665, %rd33701, %rd7210;
	// end inline asm
$L__BB0_434:
	setp.lt.u64 	%p205, %rd33665, %rd33671;
	@%p205 bra 	$L__BB0_445;
	setp.le.u64 	%p206, %rd33665, %rd33671;
	@%p206 bra 	$L__BB0_436;
	bra.uni 	$L__BB0_444;
$L__BB0_436:
	setp.lt.u64 	%p207, %rd33666, %rd33672;
	@%p207 bra 	$L__BB0_445;
	setp.gt.u64 	%p208, %rd33666, %rd33672;
	@%p208 bra 	$L__BB0_444;
	setp.lt.u64 	%p209, %rd33667, %rd33673;
	@%p209 bra 	$L__BB0_445;
	setp.gt.u64 	%p210, %rd33667, %rd33673;
	@%p210 bra 	$L__BB0_444;
	setp.lt.u64 	%p211, %rd33668, %rd33674;
	@%p211 bra 	$L__BB0_445;
	setp.gt.u64 	%p212, %rd33668, %rd33674;
	@%p212 bra 	$L__BB0_444;
	setp.lt.u64 	%p213, %rd33669, %rd33675;
	@%p213 bra 	$L__BB0_445;
	setp.gt.u64 	%p214, %rd33669, %rd33675;
	setp.gt.u64 	%p215, %rd33670, %rd33676;
	or.pred  	%p216, %p214, %p215;
	@%p216 bra 	$L__BB0_444;
	bra.uni 	$L__BB0_445;
$L__BB0_444:
	mov.b64 	%rd7223, -8860621160618917887;
	mov.b64 	%rd7224, 1660523435060625408;
	mov.b64 	%rd7225, 2230234197602682880;
	mov.b64 	%rd7226, 1883307231910630287;
	mov.b64 	%rd7227, -4162727106559522501;
	mov.b64 	%rd7228, 121098312706494698;
	// begin inline asm
	add.cc.u64 %rd33676, %rd33676, %rd7223;
	addc.cc.u64 %rd33675, %rd33675, %rd7224;
	addc.cc.u64 %rd33674, %rd33674, %rd7225;
	addc.cc.u64 %rd33673, %rd33673, %rd7226;
	addc.cc.u64 %rd33672, %rd33672, %rd7227;
	addc.u64 %rd33671, %rd33671, %rd7228;
	// end inline asm
$L__BB0_445:
	// begin inline asm
	sub.cc.u64 %rd33682, %rd33676, %rd33670;
	subc.cc.u64 %rd33681, %rd33675, %rd33669;
	subc.cc.u64 %rd33680, %rd33674, %rd33668;
	subc.cc.u64 %rd33679, %rd33673, %rd33667;
	subc.cc.u64 %rd33678, %rd33672, %rd33666;
	subc.u64 %rd33677, %rd33671, %rd33665;
	// end inline asm
	setp.lt.u64 	%p217, %rd33665, %rd33677;
	@%p217 bra 	$L__BB0_456;
	setp.le.u64 	%p218, %rd33665, %rd33677;
	@%p218 bra 	$L__BB0_447;
	bra.uni 	$L__BB0_455;
$L__BB0_447:
	setp.lt.u64 	%p219, %rd33666, %rd33678;
	@%p219 bra 	$L__BB0_456;
	setp.gt.u64 	%p220, %rd33666, %rd33678;
	@%p220 bra 	$L__BB0_455;
	setp.lt.u64 	%p221, %rd33667, %rd33679;
	@%p221 bra 	$L__BB0_456;
	setp.gt.u64 	%p222, %rd33667, %rd33679;
	@%p222 bra 	$L__BB0_455;
	setp.lt.u64 	%p223, %rd33668, %rd33680;
	@%p223 bra 	$L__BB0_456;
	setp.gt.u64 	%p224, %rd33668, %rd33680;
	@%p224 bra 	$L__BB0_455;
	setp.lt.u64 	%p225, %rd33669, %rd33681;
	@%p225 bra 	$L__BB0_456;
	setp.gt.u64 	%p226, %rd33669, %rd33681;
	setp.gt.u64 	%p227, %rd33670, %rd33682;
	or.pred  	%p228, %p226, %p227;
	@%p228 bra 	$L__BB0_455;
	bra.uni 	$L__BB0_456;
$L__BB0_455:
	mov.b64 	%rd7259, -8860621160618917887;
	mov.b64 	%rd7260, 1660523435060625408;
	mov.b64 	%rd7261, 2230234197602682880;
	mov.b64 	%rd7262, 1883307231910630287;
	mov.b64 	%rd7263, -4162727106559522501;
	mov.b64 	%rd7264, 121098312706494698;
	// begin inline asm
	add.cc.u64 %rd33682, %rd33682, %rd7259;
	addc.cc.u64 %rd33681, %rd33681, %rd7260;
	addc.cc.u64 %rd33680, %rd33680, %rd7261;
	addc.cc.u64 %rd33679, %rd33679, %rd7262;
	addc.cc.u64 %rd33678, %rd33678, %rd7263;
	addc.u64 %rd33677, %rd33677, %rd7264;
	// end inline asm
$L__BB0_456:
	// begin inline asm
	sub.cc.u64 %rd33694, %rd33682, %rd33670;
	subc.cc.u64 %rd33693, %rd33681, %rd33669;
	subc.cc.u64 %rd33692, %rd33680, %rd33668;
	subc.cc.u64 %rd33691, %rd33679, %rd33667;
	subc.cc.u64 %rd33690, %rd33678, %rd33666;
	subc.u64 %rd33689, %rd33677, %rd33665;
	// end inline asm
	mov.u64 	%rd33684, %rd5525;
	mov.u64 	%rd33685, %rd5526;
	mov.u64 	%rd33686, %rd5527;
	mov.u64 	%rd33687, %rd5528;
	mov.u64 	%rd33688, %rd5529;
	@%p50 bra 	$L__BB0_467;
	setp.ne.s64 	%p230, %rd5529, 121098312706494698;
	@%p230 bra 	$L__BB0_466;
	setp.lt.u64 	%p231, %rd5528, -4162727106559522501;
	mov.b64 	%rd33688, 121098312706494698;
	mov.u64 	%rd33684, %rd5525;
	mov.u64 	%rd33685, %rd5526;
	mov.u64 	%rd33686, %rd5527;
	mov.u64 	%rd33687, %rd5528;
	@%p231 bra 	$L__BB0_467;
	setp.ne.s64 	%p232, %rd5528, -4162727106559522501;
	@%p232 bra 	$L__BB0_466;
	setp.lt.u64 	%p233, %rd5527, 1883307231910630287;
	mov.b64 	%rd33687, -4162727106559522501;
	mov.u64 	%rd33684, %rd5525;
	mov.u64 	%rd33685, %rd5526;
	mov.u64 	%rd33686, %rd5527;
	@%p233 bra 	$L__BB0_467;
	setp.ne.s64 	%p234, %rd5527, 1883307231910630287;
	@%p234 bra 	$L__BB0_466;
	setp.lt.u64 	%p235, %rd5526, 2230234197602682880;
	mov.b64 	%rd33686, 1883307231910630287;
	mov.u64 	%rd33684, %rd5525;
	mov.u64 	%rd33685, %rd5526;
	@%p235 bra 	$L__BB0_467;
	setp.ne.s64 	%p236, %rd5526, 2230234197602682880;
	@%p236 bra 	$L__BB0_466;
	setp.lt.u64 	%p237, %rd5525, 1660523435060625408;
	mov.b64 	%rd33685, 2230234197602682880;
	mov.u64 	%rd33684, %rd5525;
	@%p237 bra 	$L__BB0_467;
	setp.eq.s64 	%p238, %rd5525, 1660523435060625408;
	setp.lt.u64 	%p239, %rd33683, -8860621160618917887;
	and.pred  	%p240, %p238, %p239;
	mov.b64 	%rd33684, 1660523435060625408;
	@%p240 bra 	$L__BB0_467;
$L__BB0_466:
	mov.b64 	%rd7310, -8860621160618917887;
	mov.b64 	%rd7311, 1660523435060625408;
	mov.b64 	%rd7312, 2230234197602682880;
	mov.b64 	%rd7313, 1883307231910630287;
	mov.b64 	%rd7314, -4162727106559522501;
	mov.b64 	%rd7315, 121098312706494698;
	// begin inline asm
	sub.cc.u64 %rd33683, %rd33683, %rd7310;
	subc.cc.u64 %rd33684, %rd5525, %rd7311;
	subc.cc.u64 %rd33685, %rd5526, %rd7312;
	subc.cc.u64 %rd33686, %rd5527, %rd7313;
	subc.cc.u64 %rd33687, %rd5528, %rd7314;
	subc.u64 %rd33688, %rd5529, %rd7315;
	// end inline asm
$L__BB0_467:
	or.b64  	%rd9807, %rd33683, %rd33684;
	or.b64  	%rd9808, %rd9807, %rd33685;
	or.b64  	%rd9809, %rd9808, %rd33686;
	or.b64  	%rd9810, %rd9809, %rd33687;
	or.b64  	%rd9811, %rd9810, %rd33688;
	setp.eq.s64 	%p483, %rd9811, 0;
	mov.u64 	%rd34781, %rd29;
	mov.u64 	%rd34782, %rd30;
	mov.u64 	%rd34783, %rd31;
	mov.u64 	%rd34784, %rd32;
	mov.u64 	%rd34785, %rd33;
	mov.u64 	%rd34786, %rd34;
	mov.u64 	%rd34787, %rd35;
	mov.u64 	%rd34788, %rd36;
	mov.u64 	%rd34789, %rd37;
	mov.u64 	%rd34790, %rd38;
	mov.u64 	%rd34791, %rd39;
	mov.u64 	%rd34792, %rd40;
	mov.u64 	%rd34793, %rd41;
	mov.u64 	%rd34794, %rd42;
	mov.u64 	%rd34795, %rd43;
	mov.u64 	%rd34796, %rd44;
	mov.u64 	%rd34797, %rd45;
	mov.u64 	%rd34798, %rd46;
	@%p483 bra 	$L__BB0_2233;
	or.b64  	%rd9812, %rd29, %rd30;
	or.b64  	%rd9813, %rd9812, %rd31;
	or.b64  	%rd9814, %rd9813, %rd32;
	or.b64  	%rd9815, %rd9814, %rd33;
	or.b64  	%rd9816, %rd9815, %rd34;
	setp.eq.s64 	%p484, %rd9816, 0;
	mov.u64 	%rd34781, %rd33683;
	mov.u64 	%rd34782, %rd33684;
	mov.u64 	%rd34783, %rd33685;
	mov.u64 	%rd34784, %rd33686;
	mov.u64 	%rd34785, %rd33687;
	mov.u64 	%rd34786, %rd33688;
	mov.u64 	%rd34787, %rd33689;
	mov.u64 	%rd34788, %rd33690;
	mov.u64 	%rd34789, %rd33691;
	mov.u64 	%rd34790, %rd33692;
	mov.u64 	%rd34791, %rd33693;
	mov.u64 	%rd34792, %rd33694;
	mov.u64 	%rd34793, %rd33695;
	mov.u64 	%rd34794, %rd33696;
	mov.u64 	%rd34795, %rd33697;
	mov.u64 	%rd34796, %rd33698;
	mov.u64 	%rd34797, %rd33699;
	mov.u64 	%rd34798, %rd33700;
	@%p484 bra 	$L__BB0_2233;
	setp.eq.s64 	%p485, %rd29, 202099033278250856;
	setp.eq.s64 	%p486, %rd30, 5854854902718660529;
	and.pred  	%p487, %p485, %p486;
	setp.eq.s64 	%p488, %rd31, -6954204708835868686;
	and.pred  	%p489, %p487, %p488;
	setp.eq.s64 	%p490, %rd32, 8885205928937022213;
	and.pred  	%p491, %p489, %p490;
	setp.eq.s64 	%p492, %rd33, 5545221690922665192;
	and.pred  	%p493, %p491, %p492;
	setp.eq.s64 	%p494, %rd34, 39800542322357402;
	and.pred  	%p1, %p493, %p494;
	setp.eq.s64 	%p495, %rd33683, 202099033278250856;
	setp.eq.s64 	%p496, %rd33684, 5854854902718660529;
	and.pred  	%p497, %p495, %p496;
	setp.eq.s64 	%p498, %rd33685, -6954204708835868686;
	and.pred  	%p499, %p497, %p498;
	setp.eq.s64 	%p500, %rd33686, 8885205928937022213;
	and.pred  	%p501, %p499, %p500;
	setp.eq.s64 	%p502, %rd33687, 5545221690922665192;
	and.pred  	%p503, %p501, %p502;
	setp.eq.s64 	%p504, %rd33688, 39800542322357402;
	and.pred  	%p2, %p503, %p504;
	and.pred  	%p506, %p1, %p2;
	not.pred 	%p507, %p506;
	@%p507 bra 	$L__BB0_881;
	or.b64  	%rd24054, %rd33700, %rd33699;
	or.b64  	%rd24055, %rd24054, %rd33698;
	or.b64  	%rd24056, %rd24055, %rd33697;
	or.b64  	%rd24057, %rd24056, %rd33696;
	or.b64  	%rd24058, %rd24057, %rd33695;
	setp.ne.s64 	%p2022, %rd24058, 0;
	@%p2022 bra 	$L__BB0_472;
	or.b64  	%rd24059, %rd46, %rd45;
	or.b64  	%rd24060, %rd24059, %rd44;
	or.b64  	%rd24061, %rd24060, %rd43;
	or.b64  	%rd24062, %rd24061, %rd42;
	or.b64  	%rd24063, %rd24062, %rd41;
	setp.ne.s64 	%p2023, %rd24063, 0;
	selp.b64 	%rd34781, 202099033278250856, 0, %p2023;
	selp.b64 	%rd34782, 5854854902718660529, 0, %p2023;
	selp.b64 	%rd34783, -6954204708835868686, 0, %p2023;
	selp.b64 	%rd34784, 8885205928937022213, 0, %p2023;
	selp.b64 	%rd34785, 5545221690922665192, 0, %p2023;
	selp.b64 	%rd34786, 39800542322357402, 0, %p2023;
	selp.b64 	%rd34794, %rd42, 0, %p2023;
	selp.b64 	%rd34795, %rd43, 0, %p2023;
	selp.b64 	%rd34796, %rd44, 0, %p2023;
	selp.b64 	%rd34797, %rd45, 0, %p2023;
	selp.b64 	%rd34798, %rd46, 0, %p2023;
	mov.u64 	%rd34787, %rd35;
	mov.u64 	%rd34788, %rd36;
	mov.u64 	%rd34789, %rd37;
	mov.u64 	%rd34790, %rd38;
	mov.u64 	%rd34791, %rd39;
	mov.u64 	%rd34792, %rd40;
	mov.u64 	%rd34793, %rd41;
	bra.uni 	$L__BB0_2233;
$L__BB0_472:
	or.b64  	%rd24070, %rd46, %rd45;
	or.b64  	%rd24071, %rd24070, %rd44;
	or.b64  	%rd24072, %rd24071, %rd43;
	or.b64  	%rd24073, %rd24072, %rd42;
	or.b64  	%rd24074, %rd24073, %rd41;
	mov.b64 	%rd34786, 39800542322357402;
	mov.b64 	%rd34785, 5545221690922665192;
	mov.b64 	%rd34784, 8885205928937022213;
	mov.b64 	%rd34783, -6954204708835868686;
	mov.b64 	%rd34782, 5854854902718660529;
	mov.b64 	%rd34781, 202099033278250856;
	setp.eq.s64 	%p2024, %rd24074, 0;
	mov.u64 	%rd34787, %rd33689;
	mov.u64 	%rd34788, %rd33690;
	mov.u64 	%rd34789, %rd33691;
	mov.u64 	%rd34790, %rd33692;
	mov.u64 	%rd34791, %rd33693;
	mov.u64 	%rd34792, %rd33694;
	mov.u64 	%rd34793, %rd33695;
	mov.u64 	%rd34794, %rd33696;
	mov.u64 	%rd34795, %rd33697;
	mov.u64 	%rd34796, %rd33698;
	mov.u64 	%rd34797, %rd33699;
	mov.u64 	%rd34798, %rd33700;
	@%p2024 bra 	$L__BB0_2233;
	setp.ne.s64 	%p2025, %rd46, %rd33700;
	setp.ne.s64 	%p2026, %rd45, %rd33699;
	or.pred  	%p2027, %p2025, %p2026;
	setp.ne.s64 	%p2028, %rd44, %rd33698;
	or.pred  	%p2029, %p2027, %p2028;
	setp.ne.s64 	%p2030, %rd43, %rd33697;
	or.pred  	%p2031, %p2029, %p2030;
	setp.ne.s64 	%p2032, %rd42, %rd33696;
	or.pred  	%p2033, %p2031, %p2032;
	setp.ne.s64 	%p2034, %rd41, %rd33695;
	or.pred  	%p2035, %p2033, %p2034;
	setp.ne.s64 	%p2036, %rd40, %rd33694;
	or.pred  	%p2037, %p2035, %p2036;
	setp.ne.s64 	%p2038, %rd39, %rd33693;
	or.pred  	%p2039, %p2037, %p2038;
	setp.ne.s64 	%p2040, %rd38, %rd33692;
	or.pred  	%p2041, %p2039, %p2040;
	setp.ne.s64 	%p2042, %rd37, %rd33691;
	or.pred  	%p2043, %p2041, %p2042;
	setp.ne.s64 	%p2044, %rd36, %rd33690;
	or.pred  	%p2045, %p2043, %p2044;
	setp.ne.s64 	%p2046, %rd35, %rd33689;
	or.pred  	%p2047, %p2045, %p2046;
	@%p2047 bra 	$L__BB0_702;
	// begin inline asm
	{
	.reg .u64 c;
	.reg .u64 nc;
	.reg .u64 t;
	mad.lo.cc.u64 %rd25777, %rd46, %rd45, 0;
	madc.hi.cc.u64 c, %rd46, %rd45, 0;
	madc.lo.cc.u64 %rd25778, %rd46, %rd44, c;
	madc.hi.cc.u64 c, %rd46, %rd44, 0;
	madc.lo.cc.u64 %rd25779, %rd46, %rd43, c;
	madc.hi.cc.u64 c, %rd46, %rd43, 0;
	madc.lo.cc.u64 %rd25780, %rd46, %rd42, c;
	madc.hi.cc.u64 c, %rd46, %rd42, 0;
	madc.lo.cc.u64 %rd25781, %rd46, %rd41, c;
	madc.hi.u64 %rd25782, %rd46, %rd41, 0;
	mad.lo.cc.u64 %rd25779, %rd45, %rd44, %rd25779;
	madc.hi.cc.u64 c, %rd45, %rd44, 0;
	addc.cc.u64 t, %rd25780, c;
	addc.u64 nc, 0, 0;
	mad.lo.cc.u64 %rd25780, %rd45, %rd43, t;
	madc.hi.cc.u64 c, %rd45, %rd43, nc;
	addc.cc.u64 t, %rd25781, c;
	addc.u64 nc, 0, 0;
	mad.lo.cc.u64 %rd25781, %rd45, %rd42, t;
	madc.hi.cc.u64 c, %rd45, %rd42, nc;
	addc.cc.u64 t, %rd25782, c;
	addc.u64 nc, 0, 0;
	mad.lo.cc.u64 %rd25782, %rd45, %rd41, t;
	madc.hi.u64 %rd25783, %rd45, %rd41, nc;
	mad.lo.cc.u64 %rd25781, %rd44, %rd43, %rd25781;
	madc.hi.cc.u64 c, %rd44, %rd43, 0;
	addc.cc.u64 t, %rd25782, c;
	addc.u64 nc, 0, 0;
	mad.lo.cc.u64 %rd25782, %rd44, %rd42, t;
	madc.hi.cc.u64 c, %rd44, %rd42, nc;
	addc.cc.u64 t, %rd25783, c;
	addc.u64 nc, 0, 0;
	mad.lo.cc.u64 %rd25783, %rd44, %rd41, t;
	madc.hi.u64 %rd25784, %rd44, %rd41, nc;
	mad.lo.cc.u64 %rd25783, %rd43, %rd42, %rd25783;
	madc.hi.cc.u64 c, %rd43, %rd42, 0;
	addc.cc.u64 t, %rd25784, c;
	addc.u64 nc, 0, 0;
	mad.lo.cc.u64 %rd25784, %rd43, %rd41, t;
	madc.hi.u64 %rd25785, %rd43, %rd41, nc;
	mad.lo.cc.u64 %rd25785, %rd42, %rd41, %rd25785;
	madc.hi.u64 %rd25786, %rd42, %rd41, 0;
	}
	// end inline asm
	shr.u64 	%rd25956, %rd25786, 63;
	mov.b64 	{%r1278, %r1279}, %rd25786;
	mov.b64 	{%r1280, %r1281}, %rd25785;
	shf.l.wrap.b32 	%r1282, %r1281, %r1278, 1;
	shf.l.wrap.b32 	%r1283, %r1278, %r1279, 1;
	mov.b64 	%rd25933, {%r1282, %r1283};
	mov.b64 	{%r1284, %r1285}, %rd25784;
	shf.l.wrap.b32 	%r1286, %r1285, %r1280, 1;
	shf.l.wrap.b32 	%r1287, %r1280, %r1281, 1;
	mov.b64 	%rd25910, {%r1286, %r1287};
	mov.b64 	{%r1288, %r1289}, %rd25783;
	shf.l.wrap.b32 	%r1290, %r1289, %r1284, 1;
	shf.l.wrap.b32 	%r1291, %r1284, %r1285, 1;
	mov.b64 	%rd25887, {%r1290, %r1291};
	mov.b64 	{%r1292, %r1293}, %rd25782;
	shf.l.wrap.b32 	%r1294, %r1293, %r1288, 1;
	shf.l.wrap.b32 	%r1295, %r1288, %r1289, 1;
	mov.b64 	%rd25864, {%r1294, %r1295};
	mov.b64 	{%r1296, %r1297}, %rd25781;
	shf.l.wrap.b32 	%r1298, %r1297, %r1292, 1;
	shf.l.wrap.b32 	%r1299, %r1292, %r1293, 1;
	mov.b64 	%rd33850, {%r1298, %r1299};
	mov.b64 	{%r1300, %r1301}, %rd25780;
	shf.l.wrap.b32 	%r1302, %r1301, %r1296, 1;
	shf.l.wrap.b32 	%r1303, %r1296, %r1297, 1;
	mov.b64 	%rd25841, {%r1302, %r1303};
	mov.b64 	{%r1304, %r1305}, %rd25779;
	shf.l.wrap.b32 	%r1306, %r1305, %r1300, 1;
	shf.l.wrap.b32 	%r1307, %r1300, %r1301, 1;
	mov.b64 	%rd25840, {%r1306, %r1307};
	mov.b64 	{%r1308, %r1309}, %rd25778;
	shf.l.wrap.b32 	%r1310, %r1309, %r1304, 1;
	shf.l.wrap.b32 	%r1311, %r1304, %r1305, 1;
	mov.b64 	%rd25839, {%r1310, %r1311};
	mov.b64 	{%r1312, %r1313}, %rd25777;
	shf.l.wrap.b32 	%r1314, %r1313, %r1308, 1;
	shf.l.wrap.b32 	%r1315, %r1308, %r1309, 1;
	mov.b64 	%rd25838, {%r1314, %r1315};
	shl.b64 	%rd25837, %rd25777, 1;
	// begin inline asm
	{
	mad.lo.cc.u64 %rd25836, %rd46, %rd46, 0;
	madc.hi.cc.u64 %rd25837, %rd46, %rd46, %rd25837;
	madc.lo.cc.u64 %rd25838, %rd45, %rd45, %rd25838;
	madc.hi.cc.u64 %rd25839, %rd45, %rd45, %rd25839;
	madc.lo.cc.u64 %rd25840, %rd44, %rd44, %rd25840;
	madc.hi.cc.u64 %rd25841, %rd44, %rd44, %rd25841;
	madc.lo.cc.u64 %rd33850, %rd43, %rd43, %rd33850;
	madc.hi.cc.u64 %rd25864, %rd43, %rd43, %rd25864;
	madc.lo.cc.u64 %rd25887, %rd42, %rd42, %rd25887;
	madc.hi.cc.u64 %rd25910, %rd42, %rd42, %rd25910;
	madc.lo.cc.u64 %rd25933, %rd41, %rd41, %rd25933;
	madc.hi.u64 %rd25956, %rd41, %rd41, %rd25956;
	}
	// end inline asm
	mul.lo.s64 	%rd25850, %rd25836, -8860621160618917889;
	mov.b64 	%rd25958, -8860621160618917887;
	mov.b64 	%rd25959, 1660523435060625408;
	mov.b64 	%rd25960, 2230234197602682880;
	mov.b64 	%rd25961, 1883307231910630287;
	mov.b64 	%rd25962, -4162727106559522501;
	mov.b64 	%rd25963, 121098312706494698;
	// begin inline asm
	{
	.reg .u64 c;
	.reg .u64 t;
	.reg .u64 nc;
	mad.lo.cc.u64 c, %rd25850, %rd25958, %rd25836;
	madc.hi.cc.u64 c, %rd25850, %rd25958, 0;
	addc.cc.u64 t, %rd25837, c;
	addc.u64 nc, 0, 0;
	mad.lo.cc.u64 %rd25837, %rd25850, %rd25959, t;
	madc.hi.cc.u64 c, %rd25850, %rd25959, nc;
	addc.cc.u64 t, %rd25838, c;
	addc.u64 nc, 0, 0;
	mad.lo.cc.u64 %rd25838, %rd25850, %rd25960, t;
	madc.hi.cc.u64 c, %rd25850, %rd25960, nc;
	addc.cc.u64 t, %rd25839, c;
	addc.u64 nc, 0, 0;
	mad.lo.cc.u64 %rd25839, %rd25850, %rd25961, t;
	madc.hi.cc.u64 c, %rd25850, %rd25961, nc;
	addc.cc.u64 t, %rd25840, c;
	addc.u64 nc, 0, 0;
	mad.lo.cc.u64 %rd25840, %rd25850, %rd25962, t;
	madc.hi.cc.u64 c, %rd25850, %rd25962, nc;
	addc.cc.u64 t, %rd25841, c;
	addc.u64 nc, 0, 0;
	mad.lo.cc.u64 %rd25841, %rd25850, %rd25963, t;
	madc.hi.cc.u64 c, %rd25850, %rd25963, nc;
	addc.cc.u64 %rd33850, %rd33850, c;
	addc.u64 %rd25888, 0, 0;
	}
	// end inline asm
	mul.lo.s64 	%rd25872, %rd25837, -8860621160618917889;
	// begin inline asm
	{
	.reg .u64 c;
	.reg .u64 t;
	.reg .u64 nc;
	mad.lo.cc.u64 c, %rd25872, %rd25958, %rd25837;
	madc.hi.cc.u64 c, %rd25872, %rd25958, 0;
	addc.cc.u64 t, %rd25838, c;
	addc.u64 nc, 0, 0;
	mad.lo.cc.u64 %rd25838, %rd25872, %rd25959, t;
	madc.hi.cc.u64 c, %rd25872, %rd25959, nc;
	addc.cc.u64 t, %rd25839, c;
	addc.u64 nc, 0, 0;
	mad.lo.cc.u64 %rd25839, %rd25872, %rd25960, t;
	madc.hi.cc.u64 c, %rd25872, %rd25960, nc;
	addc.cc.u64 t, %rd25840, c;
	addc.u64 nc, 0, 0;
	mad.lo.cc.u64 %rd25840, %rd25872, %rd25961, t;
	madc.hi.cc.u64 c, %rd25872, %rd25961, nc;
	addc.cc.u64 t, %rd25841, c;
	addc.u64 nc, 0, 0;
	mad.lo.cc.u64 %rd25841, %rd25872, %rd25962, t;
	madc.hi.cc.u64 c, %rd25872, %rd25962, nc;
	addc.cc.u64 t, %rd33850, c;
	addc.u64 nc, 0, 0;
	mad.lo.cc.u64 %rd33850, %rd25872, %rd25963, t;
	madc.hi.cc.u64 c, %rd25872, %rd25963, nc;
	addc.cc.u64 c, c, %rd25888;
	addc.u64 nc, 0, 0;
	addc.cc.u64 %rd25864, %rd25864, c;
	addc.u64 %rd25888, nc, 0;
	}
	// end inline asm
	mul.lo.s64 	%rd25895, %rd25838, -8860621160618917889;
	// begin inline asm
	{
	.reg .u64 c;
	.reg .u64 t;
	.reg .u64 nc;
	mad.lo.cc.u64 c, %rd25895, %rd25958, %rd25838;
	madc.hi.cc.u64 c, %rd25895, %rd25958, 0;
	addc.cc.u64 t, %rd25839, c;
	addc.u64 nc, 0, 0;
	mad.lo.cc.u64 %rd25839, %rd25895, %rd25959, t;
	madc.hi.cc.u64 c, %rd25895, %rd25959, nc;
	addc.cc.u64 t, %rd25840, c;
	addc.u64 nc, 0, 0;
	mad.lo.cc.u64 %rd25840, %rd25895, %rd25960, t;
	madc.hi.cc.u64 c, %rd25895, %rd25960, nc;
	addc.cc.u64 t, %rd25841, c;
	addc.u64 nc, 0, 0;
	mad.lo.cc.u64 %rd25841, %rd25895, %rd25961, t;
	madc.hi.cc.u64 c, %rd25895, %rd25961, nc;
	addc.cc.u64 t, %rd33850, c;
	addc.u64 nc, 0, 0;
	mad.lo.cc.u64 %rd33850, %rd25895, %rd25962, t;
	madc.hi.cc.u64 c, %rd25895, %rd25962, nc;
	addc.cc.u64 t, %rd25864, c;
	addc.u64 nc, 0, 0;
	mad.lo.cc.u64 %rd25864, %rd25895, %rd25963, t;
	madc.hi.cc.u64 c, %rd25895, %rd25963, nc;
	addc.cc.u64 c, c, %rd25888;
	addc.u64 nc, 0, 0;
	addc.cc.u64 %rd25887, %rd25887, c;
	addc.u64 %rd25888, nc, 0;
	}
	// end inline asm
	mul.lo.s64 	%rd25918, %rd25839, -8860621160618917889;
	// begin inline asm
	{
	.reg .u64 c;
	.reg .u64 t;
	.reg .u64 nc;
	mad.lo.cc.u64 c, %rd25918, %rd25958, %rd25839;
	madc.hi.cc.u64 c, %rd25918, %rd25958, 0;
	addc.cc.u64 t, %rd25840, c;
	addc.u64 nc, 0, 0;
	mad.lo.cc.u64 %rd25840, %rd25918, %rd25959, t;
	madc.hi.cc.u64 c, %rd25918, %rd25959, nc;
	addc.cc.u64 t, %rd25841, c;
	addc.u64 nc, 0, 0;
	mad.lo.cc.u64 %rd25841, %rd25918, %rd25960, t;
	madc.hi.cc.u64 c, %rd25918, %rd25960, nc;
	addc.cc.u64 t, %rd33850, c;
	addc.u64 nc, 0, 0;
	mad.lo.cc.u64 %rd33850, %rd25918, %rd25961, t;
	madc.hi.cc.u64 c, %rd25918, %rd25961, nc;
	addc.cc.u64 t, %rd25864, c;
	addc.u64 nc, 0, 0;
	mad.lo.cc.u64 %rd25864, %rd25918, %rd25962, t;
	madc.hi.cc.u64 c, %rd25918, %rd25962, nc;
	addc.cc.u64 t, %rd25887, c;
	addc.u64 nc, 0, 0;
	mad.lo.cc.u64 %rd25887, %rd25918, %rd25963, t;
	madc.hi.cc.u64 c, %rd25918, %rd25963, nc;
	addc.cc.u64 c, c, %rd25888;
	addc.u64 nc, 0, 0;
	addc.cc.u64 %rd25910, %rd25910, c;
	addc.u64 %rd25888, nc, 0;
	}
	// end inline asm
	mul.lo.s64 	%rd25941, %rd25840, -8860621160618917889;
	// begin inline asm
	{
	.reg .u64 c;
	.reg .u64 t;
	.reg .u64 nc;
	mad.lo.cc.u64 c, %rd25941, %rd25958, %rd25840;
	madc.hi.cc.u64 c, %rd25941, %rd25958, 0;
	addc.cc.u64 t, %rd25841, c;
	addc.u64 nc, 0, 0;
	mad.lo.cc.u64 %rd25841, %rd25941, %rd25959, t;
	madc.hi.cc.u64 c, %rd25941, %rd25959, nc;
	addc.cc.u64 t, %rd33850, c;
	addc.u64 nc, 0, 0;
	mad.lo.cc.u64 %rd33850, %rd25941, %rd25960, t;
	madc.hi.cc.u64 c, %rd25941, %rd25960, nc;
	addc.cc.u64 t, %rd25864, c;
	addc.u64 nc, 0, 0;
	mad.lo.cc.u64 %rd25864, %rd25941, %rd25961, t;
	madc.hi.cc.u64 c, %rd25941, %rd25961, nc;
	addc.cc.u64 t, %rd25887, c;
	addc.u64 nc, 0, 0;
	mad.lo.cc.u64 %rd25887, %rd25941, %rd25962, t;
	madc.hi.cc.u64 c, %rd25941, %rd25962, nc;
	addc.cc.u64 t, %rd25910, c;
	addc.u64 nc, 0, 0;
	mad.lo.cc.u64 %rd25910, %rd25941, %rd25963, t;
	madc.hi.cc.u64 c, %rd25941, %rd25963, nc;
	addc.cc.u64 c, c, %rd25888;
	addc.u64 nc, 0, 0;
	addc.cc.u64 %rd25933, %rd25933, c;
	addc.u64 %rd25888, nc, 0;
	}
	// end inline asm
	mul.lo.s64 	%rd25964, %rd25841, -8860621160618917889;
	// begin inline asm
	{
	.reg .u64 c;
	.reg .u64 t;
	.reg .u64 nc;
	mad.lo.cc.u64 c, %rd25964, %rd25958, %rd25841;
	madc.hi.cc.u64 c, %rd25964, %rd25958, 0;
	addc.cc.u64 t, %rd33850, c;
	addc.u64 nc, 0, 0;
	mad.lo.cc.u64 %rd33850, %rd25964, %rd25959, t;
	madc.hi.cc.u64 c, %rd25964, %rd25959, nc;
	addc.cc.u64 t, %rd25864, c;
	addc.u64 nc, 0, 0;
	mad.lo.cc.u64 %rd25864, %rd25964, %rd25960, t;
	madc.hi.cc.u64 c, %rd25964, %rd25960, nc;
	addc.cc.u64 t, %rd25887, c;
	addc.u64 nc, 0, 0;
	mad.lo.cc.u64 %rd25887, %rd25964, %rd25961, t;
	madc.hi.cc.u64 c, %rd25964, %rd25961, nc;
	addc.cc.u64 t, %rd25910, c;
	addc.u64 nc, 0, 0;
	mad.lo.cc.u64 %rd25910, %rd25964, %rd25962, t;
	madc.hi.cc.u64 c, %rd25964, %rd25962, nc;
	addc.cc.u64 t, %rd25933, c;
	addc.u64 nc, 0, 0;
	mad.lo.cc.u64 %rd25933, %rd25964, %rd25963, t;
	madc.hi.cc.u64 c, %rd25964, %rd25963, nc;
	addc.cc.u64 c, c, %rd25888;
	add.u64 %rd25956, %rd25956, c;
	}
	// end inline asm
	setp.lt.u64 	%p2252, %rd25956, 121098312706494698;
	mov.u64 	%rd33845, %rd25956;
	mov.u64 	%rd33846, %rd25933;
	mov.u64 	%rd33847, %rd25910;
	mov.u64 	%rd33848, %rd25887;
	mov.u64 	%rd33849, %rd25864;
	@%p2252 bra 	$L__BB0_485;
	setp.ne.s64 	%p2253, %rd25956, 121098312706494698;
	@%p2253 bra 	$L__BB0_484;
	setp.lt.u64 	%p2254, %rd25933, -4162727106559522501;
	mov.b64 	%rd33845, 121098312706494698;
	mov.u64 	%rd33846, %rd25933;
	mov.u64 	%rd33847, %rd25910;
	mov.u64 	%rd33848, %rd25887;
	mov.u64 	%rd33849, %rd25864;
	@%p2254 bra 	$L__BB0_485;
	setp.ne.s64 	%p2255, %rd25933, -4162727106559522501;
	@%p2255 bra 	$L__BB0_484;
	setp.lt.u64 	%p2256, %rd25910, 1883307231910630287;
	mov.b64 	%rd33846, -4162727106559522501;
	mov.u64 	%rd33847, %rd25910;
	mov.u64 	%rd33848, %rd25887;
	mov.u64 	%rd33849, %rd25864;
	@%p2256 bra 	$L__BB0_485;
	setp.ne.s64 	%p2257, %rd25910, 1883307231910630287;
	@%p2257 bra 	$L__BB0_484;
	setp.lt.u64 	%p2258, %rd25887, 2230234197602682880;
	mov.b64 	%rd33847, 1883307231910630287;
	mov.u64 	%rd33848, %rd25887;
	mov.u64 	%rd33849, %rd25864;
	@%p2258 bra 	$L__BB0_485;
	setp.ne.s64 	%p2259, %rd25887, 2230234197602682880;
	@%p2259 bra 	$L__BB0_484;
	setp.lt.u64 	%p2260, %rd25864, 1660523435060625408;
	mov.b64 	%rd33848, 2230234197602682880;
	mov.u64 	%rd33849, %rd25864;
	@%p2260 bra 	$L__BB0_485;
	setp.eq.s64 	%p2261, %rd25864, 1660523435060625408;
	setp.lt.u64 	%p2262, %rd33850, -8860621160618917887;
	and.pred  	%p2263, %p2261, %p2262;
	mov.b64 	%rd33849, 1660523435060625408;
	@%p2263 bra 	$L__BB0_485;
$L__BB0_484:
	mov.b64 	%rd25999, -8860621160618917887;
	mov.b64 	%rd26000, 1660523435060625408;
	mov.b64 	%rd26001, 2230234197602682880;
	mov.b64 	%rd26002, 1883307231910630287;
	mov.b64 	%rd26003, -4162727106559522501;
	mov.b64 	%rd26004, 121098312706494698;
	// begin inline asm
	sub.cc.u64 %rd33850, %rd33850, %rd25999;
	subc.cc.u64 %rd33849, %rd25864, %rd26000;
	subc.cc.u64 %rd33848, %rd25887, %rd26001;
	subc.cc.u64 %rd33847, %rd25910, %rd26002;
	subc.cc.u64 %rd33846, %rd25933, %rd26003;
	subc.u64 %rd33845, %rd25956, %rd26004;
	// end inline asm
$L__BB0_485:
	// begin inline asm
	{
	.reg .u64 c;
	.reg .u64 nc;
	.reg .u64 t;
	mad.lo.cc.u64 %rd26006, %rd40, %rd39, 0;
	madc.hi.cc.u64 c, %rd40, %rd39, 0;
	madc.lo.cc.u64 %rd26007, %rd40, %rd38, c;
	madc.hi.cc.u64 c, %rd40, %rd38, 0;
	madc.lo.cc.u64 %rd26008, %rd40, %rd37, c;
	madc.hi.cc.u64 c, %rd40, %rd37, 0;
	madc.lo.cc.u64 %rd26009, %rd40, %rd36, c;
	madc.hi.cc.u64 c, %rd40, %rd36, 0;
	madc.lo.cc.u64 %rd26010, %rd40, %rd35, c;
	madc.hi.u64 %rd26011, %rd40, %rd35, 0;
	mad.lo.cc.u64 %rd26008, %rd39, %rd38, %rd26008;
	madc.hi.cc.u64 c, %rd39, %rd38, 0;
	addc.cc.u64 t, %rd26009, c;
	addc.u64 nc, 0, 0;
	mad.lo.cc.u64 %rd26009, %rd39, %rd37, t;
	madc.hi.cc.u64 c, %rd39, %rd37, nc;
	addc.cc.u64 t, %rd26010, c;
	addc.u64 nc, 0, 0;
	mad.lo.cc.u64 %rd26010, %rd39, %rd36, t;
	madc.hi.cc.u64 c, %rd39, %rd36, nc;
	addc.cc.u64 t, %rd26011, c;
	addc.u64 nc, 0, 0;
	mad.lo.cc.u64 %rd26011, %rd39, %rd35, t;
	madc.hi.u64 %rd26012, %rd39, %rd35, nc;
	mad.lo.cc.u64 %rd26010, %rd38, %rd37, %rd26010;
	madc.hi.cc.u64 c, %rd38, %rd37, 0;
	addc.cc.u64 t, %rd26011, c;
	addc.u64 nc, 0, 0;
	mad.lo.cc.u64 %rd26011, %rd38, %rd36, t;
	madc.hi.cc.u64 c, %rd38, %rd36, nc;
	addc.cc.u64 t, %rd26012, c;
	addc.u64 nc, 0, 0;
	mad.lo.cc.u64 %rd26012, %rd38, %rd35, t;
	madc.hi.u64 %rd26013, %rd38, %rd35, nc;
	mad.lo.cc.u64 %rd26012, %rd37, %rd36, %rd26012;
	madc.hi.cc.u64 c, %rd37, %rd36, 0;
	addc.cc.u64 t, %rd26013, c;
	addc.u64 nc, 0, 0;
	mad.lo.cc.u64 %rd26013, %rd37, %rd35, t;
	madc.hi.u64 %rd26014, %rd37, %rd35, nc;
	mad.lo.cc.u64 %rd26014, %rd36, %rd35, %rd26014;
	madc.hi.u64 %rd26015, %rd36, %rd35, 0;
	}
	// end inline asm
	shr.u64 	%rd26185, %rd26015, 63;
	mov.b64 	{%r1316, %r1317}, %rd26015;
	mov.b64 	{%r1318, %r1319}, %rd26014;
	shf.l.wrap.b32 	%r1320, %r1319, %r1316, 1;
	shf.l.wrap.b32 	%r1321, %r1316, %r1317, 1;
	mov.b64 	%rd26162, {%r1320, %r1321};
	mov.b64 	{%r1322, %r1323}, %rd26013;
	shf.l.wrap.b32 	%r1324, %r1323, %r1318, 1;
	shf.l.wrap.b32 	%r1325, %r1318, %r1319, 1;
	mov.b64 	%rd26139, {%r1324, %r1325};
	mov.b64 	{%r1326, %r1327}, %rd26012;
	shf.l.wrap.b32 	%r1328, %r1327, %r1322, 1;
	shf.l.wrap.b32 	%r1329, %r1322, %r1323, 1;
	mov.b64 	%rd26116, {%r1328, %r1329};
	mov.b64 	{%r1330, %r1331}, %rd26011;
	shf.l.wrap.b32 	%r1332, %r1331, %r1326, 1;
	shf.l.wrap.b32 	%r1333, %r1326, %r1327, 1;
	mov.b64 	%rd26093, {%r1332, %r1333};
	mov.b64 	{%r1334, %r1335}, %rd26010;
	shf.l.wrap.b32 	%r1336, %r1335, %r1330, 1;
	shf.l.wrap.b32 	%r1337, %r1330, %r1331, 1;
	mov.b64 	%rd33856, {%r1336, %r1337};
	mov.b64 	{%r1338, %r1339}, %rd26009;
	shf.l.wrap.b32 	%r1340, %r1339, %r1334, 1;
	shf.l.wrap.b32 	%r1341, %r1334, %r1335, 1;
	mov.b64 	%rd26070, {%r1340, %r1341};
	mov.b64 	{%r1342, %r1343}, %rd26008;
	shf.l.wrap.b32 	%r1344, %r1343, %r1338, 1;
	shf.l.wrap.b32 	%r1345, %r1338, %r1339, 1;
	mov.b64 	%rd26069, {%r1344, %r1345};
	mov.b64 	{%r1346, %r1347}, %rd26007;
	shf.l.wrap.b32 	%r1348, %r1347, %r1342, 1;
	shf.l.wrap.b32 	%r1349, %r1342, %r1343, 1;
	mov.b64 	%rd26068, {%r1348, %r1349};
	mov.b64 	{%r1350, %r1351}, %rd26006;
	shf.l.wrap.b32 	%r1352, %r1351, %r1346, 1;
	shf.l.wrap.b32 	%r1353, %r1346, %r1347, 1;
	mov.b64 	%rd26067, {%r1352, %r1353};
	shl.b64 	%rd26066, %rd26006, 1;
	// begin inline asm
	{
	mad.lo.cc.u64 %rd26065, %rd40, %rd40, 0;
	madc.hi.cc.u64 %rd26066, %rd40, %rd40, %rd26066;
	madc.lo.cc.u64 %rd26067, %rd39, %rd39, %rd26067;
	madc.hi.cc.u64 %rd26068, %rd39, %rd39, %rd26068;
	madc.lo.cc.u64 %rd26069, %rd38, %rd38, %rd26069;
	madc.hi.cc.u64 %rd26070, %rd38, %rd38, %rd26070;
	madc.lo.cc.u64 %rd33856, %rd37, %rd37, %rd33856;
	madc.hi.cc.u64 %rd26093, %rd37, %rd37, %rd26093;
	madc.lo.cc.u64 %rd26116, %rd36, %rd36, %rd26116;
	madc.hi.cc.u64 %rd26139, %rd36, %rd36, %rd26139;
	madc.lo.cc.u64 %rd26162, %rd35, %rd35, %rd26162;
	madc.hi.u64 %rd26185, %rd35, %rd35, %rd26185;
	}
	// end inline asm
	mul.lo.s64 	%rd26079, %rd26065, -8860621160618917889;
	mov.b64 	%rd26187, -8860621160618917887;
	mov.b64 	%rd26188, 1660523435060625408;
	mov.b64 	%rd26189, 2230234197602682880;
	mov.b64 	%rd26190, 1883307231910630287;
	mov.b64 	%rd26191, -4162727106559522501;
	mov.b64 	%rd26192, 121098312706494698;
	// begin inline asm
	{
	.reg .u64 c;
	.reg .u64 t;
	.reg .u64 nc;
	mad.lo.cc.u64 c, %rd26079, %rd26187, %rd26065;
	madc.hi.cc.u64 c, %rd26079, %rd26187, 0;
	addc.cc.u64 t, %rd26066, c;
	addc.u64 nc, 0, 0;
	mad.lo.cc.u64 %rd26066, %rd26079, %rd26188, t;
	madc.hi.cc.u64 c, %rd26079, %rd26188, nc;
	addc.cc.u64 t, %rd26067, c;
	addc.u64 nc, 0, 0;
	mad.lo.cc.u64 %rd26067, %rd26079, %rd26189, t;
	madc.hi.cc.u64 c, %rd26079, %rd26189, nc;
	addc.cc.u64 t, %rd26068, c;
	addc.u64 nc, 0, 0;
	mad.lo.cc.u64 %rd26068, %rd26079, %rd26190, t;
	madc.hi.cc.u64 c, %rd26079, %rd26190, nc;
	addc.cc.u64 t, %rd26069, c;
	addc.u64 nc, 0, 0;
	mad.lo.cc.u64 %rd26069, %rd26079, %rd26191, t;
	madc.hi.cc.u64 c, %rd26079, %rd26191, nc;
	addc.cc.u64 t, %rd26070, c;
	addc.u64 nc, 0, 0;
	mad.lo.cc.u64 %rd26070, %rd26079, %rd26192, t;
	madc.hi.cc.u64 c, %rd26079, %rd26192, nc;
	addc.cc.u64 %rd33856, %rd33856, c;
	addc.u64 %rd26117, 0, 0;
	}
	// end inline asm
	mul.lo.s64 	%rd26101, %rd26066, -8860621160618917889;
	// begin inline asm
	{
	.reg .u64 c;
	.reg .u64 t;
	.reg .u64 nc;
	mad.lo.cc.u64 c, %rd26101, %rd26187, %rd26066;
	madc.hi.cc.u64 c, %rd26101, %rd26187, 0;
	addc.cc.u64 t, %rd26067, c;
	addc.u64 nc, 0, 0;
	mad.lo.cc.u64 %rd26067, %rd26101, %rd26188, t;
	madc.hi.cc.u64 c, %rd26101, %rd26188, nc;
	addc.cc.u64 t, %rd26068, c;
	addc.u64 nc, 0, 0;
	mad.lo.cc.u64 %rd26068, %rd26101, %rd26189, t;
	madc.hi.cc.u64 c, %rd26101, %rd26189, nc;
	addc.cc.u64 t, %rd26069, c;
	addc.u64 nc, 0, 0;
	mad.lo.cc.u64 %rd26069, %rd26101, %rd26190, t;
	madc.hi.cc.u64 c, %rd26101, %rd26190, nc;
	addc.cc.u64 t, %rd26070, c;
	addc.u64 nc, 0, 0;
	mad.lo.cc.u64 %rd26070, %rd26101, %rd26191, t;
	madc.hi.cc.u64 c, %rd26101, %rd26191, nc;
	addc.cc.u64 t, %rd33856, c;
	addc.u64 nc, 0, 0;
	mad.lo.cc.u64 %rd33856, %rd26101, %rd26192, t;
	madc.hi.cc.u64 c, %rd26101, %rd26192, nc;
	addc.cc.u64 c, c, %rd26117;
	addc.u64 nc, 0, 0;
	addc.cc.u64 %rd26093, %rd26093, c;
	addc.u64 %rd26117, nc, 0;
	}
	// end inline asm
	mul.lo.s64 	%rd26124, %rd26067, -8860621160618917889;
	// begin inline asm
	{
	.reg .u64 c;
	.reg .u64 t;
	.reg .u64 nc;
	mad.lo.cc.u64 c, %rd26124, %rd26187, %rd26067;
	madc.hi.cc.u64 c, %rd26124, %rd26187, 0;
	addc.cc.u64 t, %rd26068, c;
	addc.u64 nc, 0, 0;
	mad.lo.cc.u64 %rd26068, %rd26124, %rd26188, t;
	madc.hi.cc.u64 c, %rd26124, %rd26188, nc;
	addc.cc.u64 t, %rd26069, c;
	addc.u64 nc, 0, 0;
	mad.lo.cc.u64 %rd26069, %rd26124, %rd26189, t;
	madc.hi.cc.u64 c, %rd26124, %rd26189, nc;
	addc.cc.u64 t, %rd26070, c;
	addc.u64 nc, 0, 0;
	mad.lo.cc.u64 %rd26070, %rd26124, %rd26190, t;
	madc.hi.cc.u64 c, %rd26124, %rd26190, nc;
	addc.cc.u64 t, %rd33856, c;
	addc.u64 nc, 0, 0;
	mad.lo.cc.u64 %rd33856, %rd26124, %rd26191, t;
	madc.hi.cc.u64 c, %rd26124, %rd26191, nc;
	addc.cc.u64 t, %rd26093, c;
	addc.u64 nc, 0, 0;
	mad.lo.cc.u64 %rd26093, %rd26124, %rd26192, t;
	madc.hi.cc.u64 c, %rd26124, %rd26192, nc;
	addc.cc.u64 c, c, %rd26117;
	addc.u64 nc, 0, 0;
	addc.cc.u64 %rd26116, %rd26116, c;
	addc.u64 %rd26117, nc, 0;
	}
	// end inline asm
	mul.lo.s64 	%rd26147, %rd26068, -8860621160618917889;
	// begin inline asm
	{
	.reg .u64 c;
	.reg .u64 t;
	.reg .u64 nc;
	mad.lo.cc.u64 c, %rd26147, %rd26187, %rd26068;
	madc.hi.cc.u64 c, %rd26147, %rd26187, 0;
	addc.cc.u64 t, %rd26069, c;
	addc.u64 nc, 0, 0;
	mad.lo.cc.u64 %rd26069, %rd26147, %rd26188, t;
	madc.hi.cc.u64 c, %rd26147, %rd26188, nc;
	addc.cc.u64 t, %rd26070, c;
	addc.u64 nc, 0, 0;
	mad.lo.cc.u64 %rd26070, %rd26147, %rd26189, t;
	madc.hi.cc.u64 c, %rd26147, %rd26189, nc;
	addc.cc.u64 t, %rd33856, c;
	addc.u64 nc, 0, 0;
	mad.lo.cc.u64 %rd33856, %rd26147, %rd26190, t;
	madc.hi.cc.u64 c, %rd26147, %rd26190, nc;
	addc.cc.u64 t, %rd26093, c;
	addc.u64 nc, 0, 0;
	mad.lo.cc.u64 %rd26093, %rd26147, %rd26191, t;
	madc.hi.cc.u64 c, %rd26147, %rd26191, nc;
	addc.cc.u64 t, %rd26116, c;
	addc.u64 nc, 0, 0;
	mad.lo.cc.u64 %rd26116, %rd26147, %rd26192, t;
	madc.hi.cc.u64 c, %rd26147, %rd26192, nc;
	addc.cc.u64 c, c, %rd26117;
	addc.u64 nc, 0, 0;
	addc.cc.u64 %rd26139, %rd26139, c;
	addc.u64 %rd26117, nc, 0;
	}
	// end inline asm
	mul.lo.s64 	%rd26170, %rd26069, -8860621160618917889;
	// begin inline asm
	{
	.reg .u64 c;
	.reg .u64 t;
	.reg .u64 nc;
	mad.lo.cc.u64 c, %rd26170, %rd26187, %rd26069;
	madc.hi.cc.u64 c, %rd26170, %rd26187, 0;
	addc.cc.u64 t, %rd26070, c;
	addc.u64 nc, 0, 0;
	mad.lo.cc.u64 %rd26070, %rd26170, %rd26188, t;
	madc.hi.cc.u64 c, %rd26170, %rd26188, nc;
	addc.cc.u64 t, %rd33856, c;
	addc.u64 nc, 0, 0;
	mad.lo.cc.u64 %rd33856, %rd26170, %rd26189, t;
	madc.hi.cc.u64 c, %rd26170, %rd26189, nc;
	addc.cc.u64 t, %rd26093, c;
	addc.u64 nc, 0, 0;
	mad.lo.cc.u64 %rd26093, %rd26170, %rd26190, t;
	madc.hi.cc.u64 c, %rd26170, %rd26190, nc;
	addc.cc.u64 t, %rd26116, c;
	addc.u64 nc, 0, 0;
	mad.lo.cc.u64 %rd26116, %rd26170, %rd26191, t;
	madc.hi.cc.u64 c, %rd26170, %rd26191, nc;
	addc.cc.u64 t, %rd26139, c;
	addc.u64 nc, 0, 0;
	mad.lo.cc.u64 %rd26139, %rd26170, %rd26192, t;
	madc.hi.cc.u64 c, %rd26170, %rd26192, nc;
	addc.cc.u64 c, c, %rd26117;
	addc.u64 nc, 0, 0;
	addc.cc.u64 %rd26162, %rd26162, c;
	addc.u64 %rd26117, nc, 0;
	}
	// end inline asm
	mul.lo.s64 	%rd26193, %rd26070, -8860621160618917889;
	// begin inline asm
	{
	.reg .u64 c;
	.reg .u64 t;
	.reg .u64 nc;
	mad.lo.cc.u64 c, %rd26193, %rd26187, %rd26070;
	madc.hi.cc.u64 c, %rd26193, %rd26187, 0;
	addc.cc.u64 t, %rd33856, c;
	addc.u64 nc, 0, 0;
	mad.lo.cc.u64 %rd33856, %rd26193, %rd26188, t;
	madc.hi.cc.u64 c, %rd26193, %rd26188, nc;
	addc.cc.u64 t, %rd26093, c;
	addc.u64 nc, 0, 0;
	mad.lo.cc.u64 %rd26093, %rd26193, %rd26189, t;
	madc.hi.cc.u64 c, %rd26193, %rd26189, nc;
	addc.cc.u64 t, %rd26116, c;
	addc.u64 nc, 0, 0;
	mad.lo.cc.u64 %rd26116, %rd26193, %rd26190, t;
	madc.hi.cc.u64 c, %rd26193, %rd26190, nc;
	addc.cc.u64 t, %rd26139, c;
	addc.u64 nc, 0, 0;
	mad.lo.cc.u64 %rd26139, %rd26193, %rd26191, t;
	madc.hi.cc.u64 c, %rd26193, %rd26191, nc;
	addc.cc.u64 t, %rd26162, c;
	addc.u64 nc, 0, 0;
	mad.lo.cc.u64 %rd26162, %rd26193, %rd26192, t;
	madc.hi.cc.u64 c, %rd26193, %rd26192, nc;
	addc.cc.u64 c, c, %rd26117;
	add.u64 %rd26185, %rd26185, c;
	}
	// end inline asm
	setp.lt.u64 	%p2264, %rd26185, 121098312706494698;
	mov.u64 	%rd33851, %rd26185;
	mov.u64 	%rd33852, %rd26162;
	mov.u64 	%rd33853, %rd26139;
	mov.u64 	%rd33854, %rd26116;
	mov.u64 	%rd33855, %rd26093;
	@%p2264 bra 	$L__BB0_496;
	setp.ne.s64 	%p2265, %rd26185, 121098312706494698;
	@%p2265 bra 	$L__BB0_495;
	setp.lt.u64 	%p2266, %rd26162, -4162727106559522501;
	mov.b64 	%rd33851, 121098312706494698;
	mov.u64 	%rd33852, %rd26162;
	mov.u64 	%rd33853, %rd26139;
	mov.u64 	%rd33854, %rd26116;
	mov.u64 	%rd33855, %rd26093;
	@%p2266 bra 	$L__BB0_496;
	setp.ne.s64 	%p2267, %rd26162, -4162727106559522501;
	@%p2267 bra 	$L__BB0_495;
	setp.lt.u64 	%p2268, %rd26139, 1883307231910630287;
	mov.b64 	%rd33852, -4162727106559522501;
	mov.u64 	%rd33853, %rd26139;
	mov.u64 	%rd33854, %rd26116;
	mov.u64 	%rd33855, %rd26093;
	@%p2268 bra 	$L__BB0_496;
	setp.ne.s64 	%p2269, %rd26139, 1883307231910630287;
	@%p2269 bra 	$L__BB0_495;
	setp.lt.u64 	%p2270, %rd26116, 2230234197602682880;
	mov.b64 	%rd33853, 1883307231910630287;
	mov.u64 	%rd33854, %rd26116;
	mov.u64 	%rd33855, %rd26093;
	@%p2270 bra 	$L__BB0_496;
	setp.ne.s64 	%p2271, %rd26116, 2230234197602682880;
	@%p2271 bra 	$L__BB0_495;
	setp.lt.u64 	%p2272, %rd26093, 1660523435060625408;
	mov.b64 	%rd33854, 2230234197602682880;
	mov.u64 	%rd33855, %rd26093;
	@%p2272 bra 	$L__BB0_496;
	setp.eq.s64 	%p2273, %rd26093, 1660523435060625408;
	setp.lt.u64 	%p2274, %rd33856, -8860621160618917887;
	and.pred  	%p2275, %p2273, %p2274;
	mov.b64 	%rd33855, 1660523435060625408;
	@%p2275 bra 	$L__BB0_496;
$L__BB0_495:
	mov.b64 	%rd26228, -8860621160618917887;
	mov.b64 	%rd26229, 1660523435060625408;
	mov.b64 	%rd26230, 2230234197602682880;
	mov.b64 	%rd26231, 1883307231910630287;
	mov.b64 	%rd26232, -4162727106559522501;
	mov.b64 	%rd26233, 121098312706494698;
	// begin inline asm
	sub.cc.u64 %rd33856, %rd33856, %rd26228;
	subc.cc.u64 %rd33855, %rd26093, %rd26229;
	subc.cc.u64 %rd33854, %rd26116, %rd26230;
	subc.cc.u64 %rd33853, %rd26139, %rd26231;
	subc.cc.u64 %rd33852, %rd26162, %rd26232;
	subc.u64 %rd33851, %rd26185, %rd26233;
	// end inline asm
$L__BB0_496:
	// begin inline asm
	{
	.reg .u64 c;
	.reg .u64 nc;
	.reg .u64 t;
	mad.lo.cc.u64 %rd26235, %rd33856, %rd33855, 0;
	madc.hi.cc.u64 c, %rd33856, %rd33855, 0;
	madc.lo.cc.u64 %rd26236, %rd33856, %rd33854, c;
	madc.hi.cc.u64 c, %rd33856, %rd33854, 0;
	madc.lo.cc.u64 %rd26237, %rd33856, %rd33853, c;
	madc.hi.cc.u64 c, %rd33856, %rd33853, 0;
	madc.lo.cc.u64 %rd26238, %rd33856, %rd33852, c;
	madc.hi.cc.u64 c, %rd33856, %rd33852, 0;
	madc.lo.cc.u64 %rd26239, %rd33856, %rd33851, c;
	madc.hi.u64 %rd26240, %rd33856, %rd33851, 0;
	mad.lo.cc.u64 %rd26237, %rd33855, %rd33854, %rd26237;
	madc.hi.cc.u64 c, %rd33855, %rd33854, 0;
	addc.cc.u64 t, %rd26238, c;
	addc.u64 nc, 0, 0;
	mad.lo.cc.u64 %rd26238, %rd33855, %rd33853, t;
	madc.hi.cc.u64 c, %rd33855, %rd33853, nc;
	addc.cc.u64 t, %rd26239, c;
	addc.u64 nc, 0, 0;
	mad.lo.cc.u64 %rd26239, %rd33855, %rd33852, t;
	madc.hi.cc.u64 c, %rd33855, %rd33852, nc;
	addc.cc.u64 t, %rd26240, c;
	addc.u64 nc, 0, 0;
	mad.lo.cc.u64 %rd26240, %rd33855, %rd33851, t;
	madc.hi.u64 %rd26241, %rd33855, %rd33851, nc;
	mad.lo.cc.u64 %rd26239, %rd33854, %rd33853, %rd26239;
	madc.hi.cc.u64 c, %rd33854, %rd33853, 0;
	addc.cc.u64 t, %rd26240, c;
	addc.u64 nc, 0, 0;
	mad.lo.cc.u64 %rd26240, %rd33854, %rd33852, t;
	madc.hi.cc.u64 c, %rd33854, %rd33852, nc;
	addc.cc.u64 t, %rd26241, c;
	addc.u64 nc, 0, 0;
	mad.lo.cc.u64 %rd26241, %rd33854, %rd33851, t;
	madc.hi.u64 %rd26242, %rd33854, %rd33851, nc;
	mad.lo.cc.u64 %rd26241, %rd33853, %rd33852, %rd26241;
	madc.hi.cc.u64 c, %rd33853, %rd33852, 0;
	addc.cc.u64 t, %rd26242, c;
	addc.u64 nc, 0, 0;
	mad.lo.cc.u64 %rd26242, %rd33853, %rd33851, t;
	madc.hi.u64 %rd26243, %rd33853, %rd33851, nc;
	mad.lo.cc.u64 %rd26243, %rd33852, %rd33851, %rd26243;
	madc.hi.u64 %rd26244, %rd33852, %rd33851, 0;
	}
	// end inline asm
	shr.u64 	%rd26414, %rd26244, 63;
	mov.b64 	{%r1354, %r1355}, %rd26244;
	mov.b64 	{%r1356, %r1357}, %rd26243;
	shf.l.wrap.b32 	%r1358, %r1357, %r1354, 1;
	shf.l.wrap.b32 	%r1359, %r1354, %r1355, 1;
	mov.b64 	%rd26391, {%r1358, %r1359};
	mov.b64 	{%r1360, %r1361}, %rd26242;
	shf.l.wrap.b32 	%r1362, %r1361, %r1356, 1;
	shf.l.wrap.b32 	%r1363, %r1356, %r1357, 1;
	mov.b64 	%rd26368, {%r1362, %r1363};
	mov.b64 	{%r1364, %r1365}, %rd26241;
	shf.l.wrap.b32 	%r1366, %r1365, %r1360, 1;
	shf.l.wrap.b32 	%r1367, %r1360, %r1361, 1;
	mov.b64 	%rd26345, {%r1366, %r1367};
	mov.b64 	{%r1368, %r1369}, %rd26240;
	shf.l.wrap.b32 	%r1370, %r1369, %r1364, 1;
	shf.l.wrap.b32 	%r1371, %r1364, %r1365, 1;
	mov.b64 	%rd26322, {%r1370, %r1371};
	mov.b64 	{%r1372, %r1373}, %rd26239;
	shf.l.wrap.b32 	%r1374, %r1373, %r1368, 1;
	shf.l.wrap.b32 	%r1375, %r1368, %r1369, 1;
	mov.b64 	%rd33862, {%r1374, %r1375};
	mov.b64 	{%r1376, %r1377}, %rd26238;
	shf.l.wrap.b32 	%r1378, %r1377, %r1372, 1;
	shf.l.wrap.b32 	%r1379, %r1372, %r1373, 1;
	mov.b64 	%rd26299, {%r1378, %r1379};
	mov.b64 	{%r1380, %r1381}, %rd26237;
	shf.l.wrap.b32 	%r1382, %r1381, %r1376, 1;
	shf.l.wrap.b32 	%r1383, %r1376, %r1377, 1;
	mov.b64 	%rd26298, {%r1382, %r1383};
	mov.b64 	{%r1384, %r1385}, %rd26236;
	shf.l.wrap.b32 	%r1386, %r1385, %r1380, 1;
	shf.l.wrap.b32 	%r1387, %r1380, %r1381, 1;
	mov.b64 	%rd26297, {%r1386, %r1387};
	mov.b64 	{%r1388, %r1389}, %rd26235;
	shf.l.wrap.b32 	%r1390, %r1389, %r1384, 1;
	shf.l.wrap.b32 	%r1391, %r1384, %r1385, 1;
	mov.b64 	%rd26296, {%r1390, %r1391};
	shl.b64 	%rd26295, %rd26235, 1;
	// begin inline asm
	{
	mad.lo.cc.u64 %rd26294, %rd33856, %rd33856, 0;
	madc.hi.cc.u64 %rd26295, %rd33856, %rd33856, %rd26295;
	madc.lo.cc.u64 %rd26296, %rd33855, %rd33855, %rd26296;
	madc.hi.cc.u64 %rd26297, %rd33855, %rd33855, %rd26297;
	madc.lo.cc.u64 %rd26298, %rd33854, %rd33854, %rd26298;
	madc.hi.cc.u64 %rd26299, %rd33854, %rd33854, %rd26299;
	madc.lo.cc.u64 %rd33862, %rd33853, %rd33853, %rd33862;
	madc.hi.cc.u64 %rd26322, %rd33853, %rd33853, %rd26322;
	madc.lo.cc.u64 %rd26345, %rd33852, %rd33852, %rd26345;
	madc.hi.cc.u64 %rd26368, %rd33852, %rd33852, %rd26368;
	madc.lo.cc.u64 %rd26391, %rd33851, %rd33851, %rd26391;
	madc.hi.u64 %rd26414, %rd33851, %rd33851, %rd26414;
	}
	// end inline asm
	mul.lo.s64 	%rd26308, %rd26294, -8860621160618917889;
	mov.b64 	%rd26416, -8860621160618917887;
	mov.b64 	%rd26417, 1660523435060625408;
	mov.b64 	%rd26418, 2230234197602682880;
	mov.b64 	%rd26419, 1883307231910630287;
	mov.b64 	%rd26420, -4162727106559522501;
	mov.b64 	%rd26421, 121098312706494698;
	// begin inline asm
	{
	.reg .u64 c;
	.reg .u64 t;
	.reg .u64 nc;
	mad.lo.cc.u64 c, %rd26308, %rd26416, %rd26294;
	madc.hi.cc.u64 c, %rd26308, %rd26416, 0;
	addc.cc.u64 t, %rd26295, c;
	addc.u64 nc, 0, 0;
	mad.lo.cc.u64 %rd26295, %rd26308, %rd26417, t;
	madc.hi.cc.u64 c, %rd26308, %rd26417, nc;
	addc.cc.u64 t, %rd26296, c;
	addc.u64 nc, 0, 0;
	mad.lo.cc.u64 %rd26296, %rd26308, %rd26418, t;
	madc.hi.cc.u64 c, %rd26308, %rd26418, nc;
	addc.cc.u64 t, %rd26297, c;
	addc.u64 nc, 0, 0;
	mad.lo.cc.u64 %rd26297, %rd26308, %rd26419, t;
	madc.hi.cc.u64 c, %rd26308, %rd26419, nc;
	addc.cc.u64 t, %rd26298, c;
	addc.u64 nc, 0, 0;
	mad.lo.cc.u64 %rd26298, %rd26308, %rd26420, t;
	madc.hi.cc.u64 c, %rd26308, %rd26420, nc;
	addc.cc.u64 t, %rd26299, c;
	addc.u64 nc, 0, 0;
	mad.lo.cc.u64 %rd26299, %rd26308, %rd26421, t;
	madc.hi.cc.u64 c, %rd26308, %rd26421, nc;
	addc.cc.u64 %rd33862, %rd33862, c;
	addc.u64 %rd26346, 0, 0;
	}
	// end inline asm
	mul.lo.s64 	%rd26330, %rd26295, -8860621160618917889;
	// begin inline asm
	{
	.reg .u64 c;
	.reg .u64 t;
	.reg .u64 nc;
	mad.lo.cc.u64 c, %rd26330, %rd26416, %rd26295;
	madc.hi.cc.u64 c, %rd26330, %rd26416, 0;
	addc.cc.u64 t, %rd26296, c;
	addc.u64 nc, 0, 0;
	mad.lo.cc.u64 %rd26296, %rd26330, %rd26417, t;
	madc.hi.cc.u64 c, %rd26330, %rd26417, nc;
	addc.cc.u64 t, %rd26297, c;
	addc.u64 nc, 0, 0;
	mad.lo.cc.u64 %rd26297, %rd26330, %rd26418, t;
	madc.hi.cc.u64 c, %rd26330, %rd26418, nc;
	addc.cc.u64 t, %rd26298, c;
	addc.u64 nc, 0, 0;
	mad.lo.cc.u64 %rd26298, %rd26330, %rd26419, t;
	madc.hi.cc.u64 c, %rd26330, %rd26419, nc;
	addc.cc.u64 t, %rd26299, c;
	addc.u64 nc, 0, 0;
	mad.lo.cc.u64 %rd26299, %rd26330, %rd26420, t;
	madc.hi.cc.u64 c, %rd26330, %rd26420, nc;
	addc.cc.u64 t, %rd33862, c;
	addc.u64 nc, 0, 0;
	mad.lo.cc.u64 %rd33862, %rd26330, %rd26421, t;
	madc.hi.cc.u64 c, %rd26330, %rd26421, nc;
	addc.cc.u64 c, c, %rd26346;
	addc.u64 nc, 0, 0;
	addc.cc.u64 %rd26322, %rd26322, c;
	addc.u64 %rd26346, nc, 0;
	}
	// end inline asm
	mul.lo.s64 	%rd26353, %rd26296, -8860621160618917889;
	// begin inline asm
	{
	.reg .u64 c;
	.reg .u64 t;
	.reg .u64 nc;
	mad.lo.cc.u64 c, %rd26353, %rd26416, %rd26296;
	madc.hi.cc.u64 c, %rd26353, %rd26416, 0;
	addc.cc.u64 t, %rd26297, c;
	addc.u64 nc, 0, 0;
	mad.lo.cc.u64 %rd26297, %rd26353, %rd26417, t;
	madc.hi.cc.u64 c, %rd26353, %rd26417, nc;
	addc.cc.u64 t, %rd26298, c;
	addc.u64 nc, 0, 0;
	mad.lo.cc.u64 %rd26298, %rd26353, %rd26418, t;
	madc.hi.cc.u64 c, %rd26353, %rd26418, nc;
	addc.cc.u64 t, %rd26299, c;
	addc.u64 nc, 0, 0;
	mad.lo.cc.u64 %rd26299, %rd26353, %rd26419, t;
	madc.hi.cc.u64 c, %rd26353, %rd26419, nc;
	addc.cc.u64 t, %rd33862, c;
	addc.u64 nc, 0, 0;
	mad.lo.cc.u64 %rd33862, %rd26353, %rd26420, t;
	madc.hi.cc.u64 c, %rd26353, %rd26420, nc;
	addc.cc.u64 t, %rd26322, c;
	addc.u64 nc, 0, 0;
	mad.lo.cc.u64 %rd26322, %rd26353, %rd26421, t;
	madc.hi.cc.u64 c, %rd26353, %rd26421, nc;
	addc.cc.u64 c, c, %rd26346;
	addc.u64 nc, 0, 0;
	addc.cc.u64 %rd26345, %rd26345, c;
	addc.u64 %rd26346, nc, 0;
	}
	// end inline asm
	mul.lo.s64 	%rd26376, %rd26297, -8860621160618917889;
	// begin inline asm
	{
	.reg .u64 c;
	.reg .u64 t;
	.reg .u64 nc;
	mad.lo.cc.u64 c, %rd26376, %rd26416, %rd26297;
	madc.hi.cc.u64 c, %rd26376, %rd26416, 0;
	addc.cc.u64 t, %rd26298, c;
	addc.u64 nc, 0, 0;
	mad.lo.cc.u64 %rd26298, %rd26376, %rd26417, t;
	madc.hi.cc.u64 c, %rd26376, %rd26417, nc;
	addc.cc.u64 t, %rd26299, c;
	addc.u64 nc, 0, 0;
	mad.lo.cc.u64 %rd26299, %rd26376, %rd26418, t;
	madc.hi.cc.u64 c, %rd26376, %rd26418, nc;
	addc.cc.u64 t, %rd33862, c;
	addc.u64 nc, 0, 0;
	mad.lo.cc.u64 %rd33862, %rd26376, %rd26419, t;
	madc.hi.cc.u64 c, %rd26376, %rd26419, nc;
	addc.cc.u64 t, %rd26322, c;
	addc.u64 nc, 0, 0;
	mad.lo.cc.u64 %rd26322, %rd26376, %rd26420, t;
	madc.hi.cc.u64 c, %rd26376, %rd26420, nc;
	addc.cc.u64 t, %rd26345, c;
	addc.u64 nc, 0, 0;
	mad.lo.cc.u64 %rd26345, %rd26376, %rd26421, t;
	madc.hi.cc.u64 c, %rd26376, %rd26421, nc;
	addc.cc.u64 c, c, %rd26346;
	addc.u64 nc, 0, 0;
	addc.cc.u64 %rd26368, %rd26368, c;
	addc.u64 %rd26346, nc, 0;
	}
	// end inline asm
	mul.lo.s64 	%rd26399, %rd26298, -8860621160618917889;
	// begin inline asm
	{
	.reg .u64 c;
	.reg .u64 t;
	.reg .u64 nc;
	mad.lo.cc.u64 c, %rd26399, %rd26416, %rd26298;
	madc.hi.cc.u64 c, %rd26399, %rd26416, 0;
	addc.cc.u64 t, %rd26299, c;
	addc.u64 nc, 0, 0;
	mad.lo.cc.u64 %rd26299, %rd26399, %rd26417, t;
	madc.hi.cc.u64 c, %rd26399, %rd26417, nc;
	addc.cc.u64 t, %rd33862, c;
	addc.u64 nc, 0, 0;
	mad.lo.cc.u64 %rd33862, %rd26399, %rd26418, t;
	madc.hi.cc.u64 c, %rd26399, %rd26418, nc;
	addc.cc.u64 t, %rd26322, c;
	addc.u64 nc, 0, 0;
	mad.lo.cc.u64 %rd26322, %rd26399, %rd26419, t;
	madc.hi.cc.u64 c, %rd26399, %rd26419, nc;
	addc.cc.u64 t, %rd26345, c;
	addc.u64 nc, 0, 0;
	mad.lo.cc.u64 %rd26345, %rd26399, %rd26420, t;
	madc.hi.cc.u64 c, %rd26399, %rd26420, nc;
	addc.cc.u64 t, %rd26368, c;
	addc.u64 nc, 0, 0;
	mad.lo.cc.u64 %rd26368, %rd26399, %rd26421, t;
	madc.hi.cc.u64 c, %rd26399, %rd26421, nc;
	addc.cc.u64 c, c, %rd26346;
	addc.u64 nc, 0, 0;
	addc.cc.u64 %rd26391, %rd26391, c;
	addc.u64 %rd26346, nc, 0;
	}
	// end inline asm
	mul.lo.s64 	%rd26422, %rd26299, -8860621160618917889;
	// begin inline asm
	{
	.reg .u64 c;
	.reg .u64 t;
	.reg .u64 nc;
	mad.lo.cc.u64 c, %rd26422, %rd26416, %rd26299;
	madc.hi.cc.u64 c, %rd26422, %rd26416, 0;
	addc.cc.u64 t, %rd33862, c;
	addc.u64 nc, 0, 0;
	mad.lo.cc.u64 %rd33862, %rd26422, %rd26417, t;
	madc.hi.cc.u64 c, %rd26422, %rd26417, nc;
	addc.cc.u64 t, %rd26322, c;
	addc.u64 nc, 0, 0;
	mad.lo.cc.u64 %rd26322, %rd26422, %rd26418, t;
	madc.hi.cc.u64 c, %rd26422, %rd26418, nc;
	addc.cc.u64 t, %rd26345, c;
	addc.u64 nc, 0, 0;
	mad.lo.cc.u64 %rd26345, %rd26422, %rd26419, t;
	madc.hi.cc.u64 c, %rd26422, %rd26419, nc;
	addc.cc.u64 t, %rd26368, c;
	addc.u64 nc, 0, 0;
	mad.lo.cc.u64 %rd26368, %rd26422, %rd26420, t;
	madc.hi.cc.u64 c, %rd26422, %rd26420, nc;
	addc.cc.u64 t, %rd26391, c;
	addc.u64 nc, 0, 0;
	mad.lo.cc.u64 %rd26391, %rd26422, %rd26421, t;
	madc.hi.cc.u64 c, %rd26422, %rd26421, nc;
	addc.cc.u64 c, c, %rd26346;
	add.u64 %rd26414, %rd26414, c;
	}
	// end inline asm
	setp.lt.u64 	%p2276, %rd26414, 121098312706494698;
	mov.u64 	%rd33857, %rd26414;
	mov.u64 	%rd33858, %rd26391;
	mov.u64 	%rd33859, %rd26368;
	mov.u64 	%rd33860, %rd26345;
	mov.u64 	%rd33861, %rd26322;
	@%p2276 bra 	$L__BB0_507;
	setp.ne.s64 	%p2277, %rd26414, 121098312706494698;
	@%p2277 bra 	$L__BB0_506;
	setp.lt.u64 	%p2278, %rd26391, -4162727106559522501;
	mov.b64 	%rd33857, 121098312706494698;
	mov.u64 	%rd33858, %rd26391;
	mov.u64 	%rd33859, %rd26368;
	mov.u64 	%rd33860, %rd26345;
	mov.u64 	%rd33861, %rd26322;
	@%p2278 bra 	$L__BB0_507;
	setp.ne.s64 	%p2279, %rd26391, -4162727106559522501;
	@%p2279 bra 	$L__BB0_506;
	setp.lt.u64 	%p2280, %rd26368, 1883307231910630287;
	mov.b64 	%rd33858, -4162727106559522501;
	mov.u64 	%rd33859, %rd26368;
	mov.u64 	%rd33860, %rd26345;
	mov.u64 	%rd33861, %rd26322;
	@%p2280 bra 	$L__BB0_507;
	setp.ne.s64 	%p2281, %rd26368, 1883307231910630287;
	@%p2281 bra 	$L__BB0_506;
	setp.lt.u64 	%p2282, %rd26345, 2230234197602682880;
	mov.b64 	%rd33859, 1883307231910630287;
	mov.u64 	%rd33860, %rd26345;
	mov.u64 	%rd33861, %rd26322;
	@%p2282 bra 	$L__BB0_507;
	setp.ne.s64 	%p2283, %rd26345, 2230234197602682880;
	@%p2283 bra 	$L__BB0_506;
	setp.lt.u64 	%p2284, %rd26322, 1660523435060625408;
	mov.b64 	%rd33860, 2230234197602682880;
	mov.u64 	%rd33861, %rd26322;
	@%p2284 bra 	$L__BB0_507;
	setp.eq.s64 	%p2285, %rd26322, 1660523435060625408;
	setp.lt.u64 	%p2286, %rd33862, -8860621160618917887;
	and.pred  	%p2287, %p2285, %p2286;
	mov.b64 	%rd33861, 1660523435060625408;
	@%p2287 bra 	$L__BB0_507;
$L__BB0_506:
	mov.b64 	%rd26457, -8860621160618917887;
	mov.b64 	%rd26458, 1660523435060625408;
	mov.b64 	%rd26459, 2230234197602682880;
	mov.b64 	%rd26460, 1883307231910630287;
	mov.b64 	%rd26461, -4162727106559522501;
	mov.b64 	%rd26462, 121098312706494698;
	// begin inline asm
	sub.cc.u64 %rd33862, %rd33862, %rd26457;
	subc.cc.u64 %rd33861, %rd26322, %rd26458;
	subc.cc.u64 %rd33860, %rd26345, %rd26459;
	subc.cc.u64 %rd33859, %rd26368, %rd26460;
	subc.cc.u64 %rd33858, %rd26391, %rd26461;
	subc.u64 %rd33857, %rd26414, %rd26462;
	// end inline asm
$L__BB0_507:
	// begin inline asm
	add.cc.u64 %rd33868, %rd46, %rd33856;
	addc.cc.u64 %rd26464, %rd45, %rd33855;
	addc.cc.u64 %rd26465, %rd44, %rd33854;
	addc.cc.u64 %rd26466, %rd43, %rd33853;
	addc.cc.u64 %rd26467, %rd42, %rd33852;
	addc.u64 %rd26468, %rd41, %rd33851;
	// end inline asm
	setp.lt.u64 	%p2288, %rd26468, 121098312706494698;
	mov.u64 	%rd33863, %rd26468;
	mov.u64 	%rd33864, %rd26467;
	mov.u64 	%rd33865, %rd26466;
	mov.u64 	%rd33866, %rd26465;
	mov.u64 	%rd33867, %rd26464;
	@%p2288 bra 	$L__BB0_518;
	setp.ne.s64 	%p2289, %rd26468, 121098312706494698;
	@%p2289 bra 	$L__BB0_517;
	setp.lt.u64 	%p2290, %rd26467, -4162727106559522501;
	mov.b64 	%rd33863, 121098312706494698;
	mov.u64 	%rd33864, %rd26467;
	mov.u64 	%rd33865, %rd26466;
	mov.u64 	%rd33866, %rd26465;
	mov.u64 	%rd33867, %rd26464;
	@%p2290 bra 	$L__BB0_518;
	setp.ne.s64 	%p2291, %rd26467, -4162727106559522501;
	@%p2291 bra 	$L__BB0_517;
	setp.lt.u64 	%p2292, %rd26466, 1883307231910630287;
	mov.b64 	%rd33864, -4162727106559522501;
	mov.u64 	%rd33865, %rd26466;
	mov.u64 	%rd33866, %rd26465;
	mov.u64 	%rd33867, %rd26464;
	@%p2292 bra 	$L__BB0_518;
	setp.ne.s64 	%p2293, %rd26466, 1883307231910630287;
	@%p2293 bra 	$L__BB0_517;
	setp.lt.u64 	%p2294, %rd26465, 2230234197602682880;
	mov.b64 	%rd33865, 1883307231910630287;
	mov.u64 	%rd33866, %rd26465;
	mov.u64 	%rd33867, %rd26464;
	@%p2294 bra 	$L__BB0_518;
	setp.ne.s64 	%p2295, %rd26465, 2230234197602682880;
	@%p2295 bra 	$L__BB0_517;
	setp.lt.u64 	%p2296, %rd26464, 1660523435060625408;
	mov.b64 	%rd33866, 2230234197602682880;
	mov.u64 	%rd33867, %rd26464;
	@%p2296 bra 	$L__BB0_518;
	setp.eq.s64 	%p2297, %rd26464, 1660523435060625408;
	setp.lt.u64 	%p2298, %rd33868, -8860621160618917887;
	and.pred  	%p2299, %p2297, %p2298;
	mov.b64 	%rd33867, 1660523435060625408;
	@%p2299 bra 	$L__BB0_518;
$L__BB0_517:
	mov.b64 	%rd26508, -8860621160618917887;
	mov.b64 	%rd26509, 1660523435060625408;
	mov.b64 	%rd26510, 2230234197602682880;
	mov.b64 	%rd26511, 1883307231910630287;
	mov.b64 	%rd26512, -4162727106559522501;
	mov.b64 	%rd26513, 121098312706494698;
	// begin inline asm
	sub.cc.u64 %rd33868, %rd33868, %rd26508;
	subc.cc.u64 %rd33867, %rd26464, %rd26509;
	subc.cc.u64 %rd33866, %rd26465, %rd26510;
	subc.cc.u64 %rd33865, %rd26466, %rd26511;
	subc.cc.u64 %rd33864, %rd26467, %rd26512;
	subc.u64 %rd33863, %rd26468, %rd26513;
	// end inline asm
$L__BB0_518:
	// begin inline asm
	{
	.reg .u64 c;
	.reg .u64 nc;
	.reg .u64 t;
	mad.lo.cc.u64 %rd26515, %rd33868, %rd33867, 0;
	madc.hi.cc.u64 c, %rd33868, %rd33867, 0;
	madc.lo.cc.u64 %rd26516, %rd33868, %rd33866, c;
	madc.hi.cc.u64 c, %rd33868, %rd33866, 0;
	madc.lo.cc.u64 %rd26517, %rd33868, %rd33865, c;
	madc.hi.cc.u64 c, %rd33868, %rd33865, 0;
	madc.lo.cc.u64 %rd26518, %rd33868, %rd33864, c;
	madc.hi.cc.u64 c, %rd33868, %rd33864, 0;
	madc.lo.cc.u64 %rd26519, %rd33868, %rd33863, c;
	madc.hi.u64 %rd26520, %rd33868, %rd33863, 0;
	mad.lo.cc.u64 %rd26517, %rd33867, %rd33866, %rd26517;
	madc.hi.cc.u64 c, %rd33867, %rd33866, 0;
	addc.cc.u64 t, %rd26518, c;
	addc.u64 nc, 0, 0;
	mad.lo.cc.u64 %rd26518, %rd33867, %rd33865, t;
	madc.hi.cc.u64 c, %rd33867, %rd33865, nc;
	addc.cc.u64 t, %rd26519, c;
	addc.u64 nc, 0, 0;
	mad.lo.cc.u64 %rd26519, %rd33867, %rd33864, t;
	madc.hi.cc.u64 c, %rd33867, %rd33864, nc;
	addc.cc.u64 t, %rd26520, c;
	addc.u64 nc, 0, 0;
	mad.lo.cc.u64 %rd26520, %rd33867, %rd33863, t;
	madc.hi.u64 %rd26521, %rd33867, %rd33863, nc;
	mad.lo.cc.u64 %rd26519, %rd33866, %rd33865, %rd26519;
	madc.hi.cc.u64 c, %rd33866, %rd33865, 0;
	addc.cc.u64 t, %rd26520, c;
	addc.u64 nc, 0, 0;
	mad.lo.cc.u64 %rd26520, %rd33866, %rd33864, t;
	madc.hi.cc.u64 c, %rd33866, %rd33864, nc;
	addc.cc.u64 t, %rd26521, c;
	addc.u64 nc, 0, 0;
	mad.lo.cc.u64 %rd26521, %rd33866, %rd33863, t;
	madc.hi.u64 %rd26522, %rd33866, %rd33863, nc;
	mad.lo.cc.u64 %rd26521, %rd33865, %rd33864, %rd26521;
	madc.hi.cc.u64 c, %rd33865, %rd33864, 0;
	addc.cc.u64 t, %rd26522, c;
	addc.u64 nc, 0, 0;
	mad.lo.cc.u64 %rd26522, %rd33865, %rd33863, t;
	madc.hi.u64 %rd26523, %rd33865, %rd33863, nc;
	mad.lo.cc.u64 %rd26523, %rd33864, %rd33863, %rd26523;
	madc.hi.u64 %rd26524, %rd33864, %rd33863, 0;
	}
	// end inline asm
	shr.u64 	%rd26694, %rd26524, 63;
	mov.b64 	{%r1392, %r1393}, %rd26524;
	mov.b64 	{%r1394, %r1395}, %rd26523;
	shf.l.wrap.b32 	%r1396, %r1395, %r1392, 1;
	shf.l.wrap.b32 	%r1397, %r1392, %r1393, 1;
	mov.b64 	%rd26671, {%r1396, %r1397};
	mov.b64 	{%r1398, %r1399}, %rd26522;
	shf.l.wrap.b32 	%r1400, %r1399, %r1394, 1;
	shf.l.wrap.b32 	%r1401, %r1394, %r1395, 1;
	mov.b64 	%rd26648, {%r1400, %r1401};
	mov.b64 	{%r1402, %r1403}, %rd26521;
	shf.l.wrap.b32 	%r1404, %r1403, %r1398, 1;
	shf.l.wrap.b32 	%r1405, %r1398, %r1399, 1;
	mov.b64 	%rd26625, {%r1404, %r1405};
	mov.b64 	{%r1406, %r1407}, %rd26520;
	shf.l.wrap.b32 	%r1408, %r1407, %r1402, 1;
	shf.l.wrap.b32 	%r1409, %r1402, %r1403, 1;
	mov.b64 	%rd26602, {%r1408, %r1409};
	mov.b64 	{%r1410, %r1411}, %rd26519;
	shf.l.wrap.b32 	%r1412, %r1411, %r1406, 1;
	shf.l.wrap.b32 	%r1413, %r1406, %r1407, 1;
	mov.b64 	%rd33874, {%r1412, %r1413};
	mov.b64 	{%r1414, %r1415}, %rd26518;
	shf.l.wrap.b32 	%r1416, %r1415, %r1410, 1;
	shf.l.wrap.b32 	%r1417, %r1410, %r1411, 1;
	mov.b64 	%rd26579, {%r1416, %r1417};
	mov.b64 	{%r1418, %r1419}, %rd26517;
	shf.l.wrap.b32 	%r1420, %r1419, %r1414, 1;
	shf.l.wrap.b32 	%r1421, %r1414, %r1415, 1;
	mov.b64 	%rd26578, {%r1420, %r1421};
	mov.b64 	{%r1422, %r1423}, %rd26516;
	shf.l.wrap.b32 	%r1424, %r1423, %r1418, 1;
	shf.l.wrap.b32 	%r1425, %r1418, %r1419, 1;
	mov.b64 	%rd26577, {%r1424, %r1425};
	mov.b64 	{%r1426, %r1427}, %rd26515;
	shf.l.wrap.b32 	%r1428, %r1427, %r1422, 1;
	shf.l.wrap.b32 	%r1429, %r1422, %r1423, 1;
	mov.b64 	%rd26576, {%r1428, %r1429};
	shl.b64 	%rd26575, %rd26515, 1;
	// begin inline asm
	{
	mad.lo.cc.u64 %rd26574, %rd33868, %rd33868, 0;
	madc.hi.cc.u64 %rd26575, %rd33868, %rd33868, %rd26575;
	madc.lo.cc.u64 %rd26576, %rd33867, %rd33867, %rd26576;
	madc.hi.cc.u64 %rd26577, %rd33867, %rd33867, %rd26577;
	madc.lo.cc.u64 %rd26578, %rd33866, %rd33866, %rd26578;
	madc.hi.cc.u64 %rd26579, %rd33866, %rd33866, %rd26579;
	madc.lo.cc.u64 %rd33874, %rd33865, %rd33865, %rd33874;
	madc.hi.cc.u64 %rd26602, %rd33865, %rd33865, %rd26602;
	madc.lo.cc.u64 %rd26625, %rd33864, %rd33864, %rd26625;
	madc.hi.cc.u64 %rd26648, %rd33864, %rd33864, %rd26648;
	madc.lo.cc.u64 %rd26671, %rd33863, %rd33863, %rd26671;
	madc.hi.u64 %rd26694, %rd33863, %rd33863, %rd26694;
	}
	// end inline asm
	mul.lo.s64 	%rd26588, %rd26574, -8860621160618917889;
	mov.b64 	%rd26696, -8860621160618917887;
	mov.b64 	%rd26697, 1660523435060625408;
	mov.b64 	%rd26698, 2230234197602682880;
	mov.b64 	%rd26699, 1883307231910630287;
	mov.b64 	%rd26700, -4162727106559522501;
	mov.b64 	%rd26701, 121098312706494698;
	// begin inline asm
	{
	.reg .u64 c;
	.reg .u64 t;
	.reg .u64 nc;
	mad.lo.cc.u64 c, %rd26588, %rd26696, %rd26574;
	madc.hi.cc.u64 c, %rd26588, %rd26696, 0;
	addc.cc.u64 t, %rd26575, c;
	addc.u64 nc, 0, 0;
	mad.lo.cc.u64 %rd26575, %rd26588, %rd26697, t;
	madc.hi.cc.u64 c, %rd26588, %rd26697, nc;
	addc.cc.u64 t, %rd26576, c;
	addc.u64 nc, 0, 0;
	mad.lo.cc.u64 %rd26576, %rd26588, %rd26698, t;
	madc.hi.cc.u64 c, %rd26588, %rd26698, nc;
	addc.cc.u64 t, %rd26577, c;
	addc.u64 nc, 0, 0;
	mad.lo.cc.u64 %rd26577, %rd26588, %rd26699, t;
	madc.hi.cc.u64 c, %rd26588, %rd26699, nc;
	addc.cc.u64 t, %rd26578, c;
	addc.u64 nc, 0, 0;
	mad.lo.cc.u64 %rd26578, %rd26588, %rd26700, t;
	madc.hi.cc.u64 c, %rd26588, %rd26700, nc;
	addc.cc.u64 t, %rd26579, c;
	addc.u64 nc, 0, 0;
	mad.lo.cc.u64 %rd26579, %rd26588, %rd26701, t;
	madc.hi.cc.u64 c, %rd26588, %rd26701, nc;
	addc.cc.u64 %rd33874, %rd33874, c;
	addc.u64 %rd26626, 0, 0;
	}
	// end inline asm
	mul.lo.s64 	%rd26610, %rd26575, -8860621160618917889;
	// begin inline asm
	{
	.reg .u64 c;
	.reg .u64 t;
	.reg .u64 nc;
	mad.lo.cc.u64 c, %rd26610, %rd26696, %rd26575;
	madc.hi.cc.u64 c, %rd26610, %rd26696, 0;
	addc.cc.u64 t, %rd26576, c;
	addc.u64 nc, 0, 0;
	mad.lo.cc.u64 %rd26576, %rd26610, %rd26697, t;
	madc.hi.cc.u64 c, %rd26610, %rd26697, nc;
	addc.cc.u64 t, %rd26577, c;
	addc.u64 nc, 0, 0;
	mad.lo.cc.u64 %rd26577, %rd26610, %rd26698, t;
	madc.hi.cc.u64 c, %rd26610, %rd26698, nc;
	addc.cc.u64 t, %rd26578, c;
	addc.u64 nc, 0, 0;
	mad.lo.cc.u64 %rd26578, %rd26610, %rd26699, t;
	madc.hi.cc.u64 c, %rd26610, %rd26699, nc;
	addc.cc.u64 t, %rd26579, c;
	addc.u64 nc, 0, 0;
	mad.lo.cc.u64 %rd26579, %rd26610, %rd26700, t;
	madc.hi.cc.u64 c, %rd26610, %rd26700, nc;
	addc.cc.u64 t, %rd33874, c;
	addc.u64 nc, 0, 0;
	mad.lo.cc.u64 %rd33874, %rd26610, %rd26701, t;
	madc.hi.cc.u64 c, %rd26610, %rd26701, nc;
	addc.cc.u64 c, c, %rd26626;
	addc.u64 nc, 0, 0;
	addc.cc.u64 %rd26602, %rd26602, c;
	addc.u64 %rd26626, nc, 0;
	}
	// end inline asm
	mul.lo.s64 	%rd26633, %rd26576, -8860621160618917889;
	// begin inline asm
	{
	.reg .u64 c;
	.reg .u64 t;
	.reg .u64 nc;
	mad.lo.cc.u64 c, %rd26633, %rd26696, %rd26576;
	madc.hi.cc.u64 c, %rd26633, %rd26696, 0;
	addc.cc.u64 t, %rd26577, c;
	addc.u64 nc, 0, 0;
	mad.lo.cc.u64 %rd26577, %rd26633, %rd26697, t;
	madc.hi.cc.u64 c, %rd26633, %rd26697, nc;
	addc.cc.u64 t, %rd26578, c;
	addc.u64 nc, 0, 0;
	mad.lo.cc.u64 %rd26578, %rd26633, %rd26698, t;
	madc.hi.cc.u64 c, %rd26633, %rd26698, nc;
	addc.cc.u64 t, %rd26579, c;
	addc.u64 nc, 0, 0;
	mad.lo.cc.u64 %rd26579, %rd26633, %rd26699, t;
	madc.hi.cc.u64 c, %rd26633, %rd26699, nc;
	addc.cc.u64 t, %rd33874, c;
	addc.u64 nc, 0, 0;
	mad.lo.cc.u64 %rd33874, %rd26633, %rd26700, t;
	madc.hi.cc.u64 c, %rd26633, %rd26700, nc;
	addc.cc.u64 t, %rd26602, c;
	addc.u64 nc, 0, 0;
	mad.lo.cc.u64 %rd26602, %rd26633, %rd26701, t;
	madc.hi.cc.u64 c, %rd26633, %rd26701, nc;
	addc.cc.u64 c, c, %rd26626;
	addc.u64 nc, 0, 0;
	addc.cc.u64 %rd26625, %rd26625, c;
	addc.u64 %rd26626, nc, 0;
	}
	// end inline asm
	mul.lo.s64 	%rd26656, %rd26577, -8860621160618917889;
	// begin inline asm
	{
	.reg .u64 c;
	.reg .u64 t;
	.reg .u64 nc;
	mad.lo.cc.u64 c, %rd26656, %rd26696, %rd26577;
	madc.hi.cc.u64 c, %rd26656, %rd26696, 0;
	addc.cc.u64 t, %rd26578, c;
	addc.u64 nc, 0, 0;
	mad.lo.cc.u64 %rd26578, %rd26656, %rd26697, t;
	madc.hi.cc.u64 c, %rd26656, %rd26697, nc;
	addc.cc.u64 t, %rd26579, c;
	addc.u64 nc, 0, 0;
	mad.lo.cc.u64 %rd26579, %rd26656, %rd26698, t;
	madc.hi.cc.u64 c, %rd26656, %rd26698, nc;
	addc.cc.u64 t, %rd33874, c;
	addc.u64 nc, 0, 0;
	mad.lo.cc.u64 %rd33874, %rd26656, %rd26699, t;
	madc.hi.cc.u64 c, %rd26656, %rd26699, nc;
	addc.cc.u64 t, %rd26602, c;
	addc.u64 nc, 0, 0;
	mad.lo.cc.u64 %rd26602, %rd26656, %rd26700, t;
	madc.hi.cc.u64 c, %rd26656, %rd26700, nc;
	addc.cc.u64 t, %rd26625, c;
	addc.u64 nc, 0, 0;
	mad.lo.cc.u64 %rd26625, %rd26656, %rd26701, t;
	madc.hi.cc.u64 c, %rd26656, %rd26701, nc;
	addc.cc.u64 c, c, %rd26626;
	addc.u64 nc, 0, 0;
	addc.cc.u64 %rd26648, %rd26648, c;
	addc.u64 %rd26626, nc, 0;
	}
	// end inline asm
	mul.lo.s64 	%rd26679, %rd26578, -8860621160618917889;
	// begin inline asm
	{
	.reg .u64 c;
	.reg .u64 t;
	.reg .u64 nc;
	mad.lo.cc.u64 c, %rd26679, %rd26696, %rd26578;
	madc.hi.cc.u64 c, %rd26679, %rd26696, 0;
	addc.cc.u64 t, %rd26579, c;
	addc.u64 nc, 0, 0;
	mad.lo.cc.u64 %rd26579, %rd26679, %rd26697, t;
	madc.hi.cc.u64 c, %rd26679, %rd26697, nc;
	addc.cc.u64 t, %rd33874, c;
	addc.u64 nc, 0, 0;
	mad.lo.cc.u64 %rd33874, %rd26679, %rd26698, t;
	madc.hi.cc.u64 c, %rd26679, %rd26698, nc;
	addc.cc.u64 t, %rd26602, c;
	addc.u64 nc, 0, 0;
	mad.lo.cc.u64 %rd26602, %rd26679, %rd26699, t;
	madc.hi.cc.u64 c, %rd26679, %rd26699, nc;
	addc.cc.u64 t, %rd26625, c;
	addc.u64 nc, 0, 0;
	mad.lo.cc.u64 %rd26625, %rd26679, %rd26700, t;
	madc.hi.cc.u64 c, %rd26679, %rd26700, nc;
	addc.cc.u64 t, %rd26648, c;
	addc.u64 nc, 0, 0;
	mad.lo.cc.u64 %rd26648, %rd26679, %rd26701, t;
	madc.hi.cc.u64 c, %rd26679, %rd26701, nc;
	addc.cc.u64 c, c, %rd26626;
	addc.u64 nc, 0, 0;
	addc.cc.u64 %rd26671, %rd26671, c;
	addc.u64 %rd26626, nc, 0;
	}
	// end inline asm
	mul.lo.s64 	%rd26702, %rd26579, -8860621160618917889;
	// begin inline asm
	{
	.reg .u64 c;
	.reg .u64 t;
	.reg .u64 nc;
	mad.lo.cc.u64 c, %rd26702, %rd26696, %rd26579;
	madc.hi.cc.u64 c, %rd26702, %rd26696, 0;
	addc.cc.u64 t, %rd33874, c;
	addc.u64 nc, 0, 0;
	mad.lo.cc.u64 %rd33874, %rd26702, %rd26697, t;
	madc.hi.cc.u64 c, %rd26702, %rd26697, nc;
	addc.cc.u64 t, %rd26602, c;
	addc.u64 nc, 0, 0;
	mad.lo.cc.u64 %rd26602, %rd26702, %rd26698, t;
	madc.hi.cc.u64 c, %rd26702, %rd26698, nc;
	addc.cc.u64 t, %rd26625, c;
	addc.u64 nc, 0, 0;
	mad.lo.cc.u64 %rd26625, %rd26702, %rd26699, t;
	madc.hi.cc.u64 c, %rd26702, %rd26699, nc;
	addc.cc.u64 t, %rd26648, c;
	addc.u64 nc, 0, 0;
	mad.lo.cc.u64 %rd26648, %rd26702, %rd26700, t;
	madc.hi.cc.u64 c, %rd26702, %rd26700, nc;
	addc.cc.u64 t, %rd26671, c;
	addc.u64 nc, 0, 0;
	mad.lo.cc.u64 %rd26671, %rd26702, %rd26701, t;
	madc.hi.cc.u64 c, %rd26702, %rd26701, nc;
	addc.cc.u64 c, c, %rd26626;
	add.u64 %rd26694, %rd26694, c;
	}
	// end inline asm
	setp.lt.u64 	%p2300, %rd26694, 121098312706494698;
	mov.u64 	%rd33875, %rd26694;
	mov.u64 	%rd33876, %rd26671;
	mov.u64 	%rd33877, %rd26648;
	mov.u64 	%rd33878, %rd26625;
	mov.u64 	%rd33879, %rd26602;
	@%p2300 bra 	$L__BB0_529;
	setp.ne.s64 	%p2301, %rd26694, 121098312706494698;
	@%p2301 bra 	$L__BB0_528;
	setp.lt.u64 	%p2302, %rd26671, -4162727106559522501;
	mov.b64 	%rd33875, 121098312706494698;
	mov.u64 	%rd33876, %rd26671;
	mov.u64 	%rd33877, %rd26648;
	mov.u64 	%rd33878, %rd26625;
	mov.u64 	%rd33879, %rd26602;
	@%p2302 bra 	$L__BB0_529;
	setp.ne.s64 	%p2303, %rd26671, -4162727106559522501;
	@%p2303 bra 	$L__BB0_528;
	setp.lt.u64 	%p2304, %rd26648, 1883307231910630287;
	mov.b64 	%rd33876, -4162727106559522501;
	mov.u64 	%rd33877, %rd26648;
	mov.u64 	%rd33878, %rd26625;
	mov.u64 	%rd33879, %rd26602;
	@%p2304 bra 	$L__BB0_529;
	setp.ne.s64 	%p2305, %rd26648, 1883307231910630287;
	@%p2305 bra 	$L__BB0_528;
	setp.lt.u64 	%p2306, %rd26625, 2230234197602682880;
	mov.b64 	%rd33877, 1883307231910630287;
	mov.u64 	%rd33878, %rd26625;
	mov.u64 	%rd33879, %rd26602;
	@%p2306 bra 	$L__BB0_529;
	setp.ne.s64 	%p2307, %rd26625, 2230234197602682880;
	@%p2307 bra 	$L__BB0_528;
	setp.lt.u64 	%p2308, %rd26602, 1660523435060625408;
	mov.b64 	%rd33878, 2230234197602682880;
	mov.u64 	%rd33879, %rd26602;
	@%p2308 bra 	$L__BB0_529;
	setp.eq.s64 	%p2309, %rd26602, 1660523435060625408;
	setp.lt.u64 	%p2310, %rd33874, -8860621160618917887;
	and.pred  	%p2311, %p2309, %p2310;
	mov.b64 	%rd33879, 1660523435060625408;
	@%p2311 bra 	$L__BB0_529;
$L__BB0_528:
	mov.b64 	%rd26737, -8860621160618917887;
	mov.b64 	%rd26738, 1660523435060625408;
	mov.b64 	%rd26739, 2230234197602682880;
	mov.b64 	%rd26740, 1883307231910630287;
	mov.b64 	%rd26741, -4162727106559522501;
	mov.b64 	%rd26742, 121098312706494698;
	// begin inline asm
	sub.cc.u64 %rd33874, %rd33874, %rd26737;
	subc.cc.u64 %rd33879, %rd26602, %rd26738;
	subc.cc.u64 %rd33878, %rd26625, %rd26739;
	subc.cc.u64 %rd33877, %rd26648, %rd26740;
	subc.cc.u64 %rd33876, %rd26671, %rd26741;
	subc.u64 %rd33875, %rd26694, %rd26742;
	// end inline asm
$L__BB0_529:
	setp.lt.u64 	%p2312, %rd33845, %rd33875;
	@%p2312 bra 	$L__BB0_540;
	setp.le.u64 	%p2313, %rd33845, %rd33875;
	@%p2313 bra 	$L__BB0_531;
	bra.uni 	$L__BB0_539;
$L__BB0_531:
	setp.lt.u64 	%p2314, %rd33846, %rd33876;
	@%p2314 bra 	$L__BB0_540;
	setp.gt.u64 	%p2315, %rd33846, %rd33876;
	@%p2315 bra 	$L__BB0_539;
	setp.lt.u64 	%p2316, %rd33847, %rd33877;
	@%p2316 bra 	$L__BB0_540;
	setp.gt.u64 	%p2317, %rd33847, %rd33877;
	@%p2317 bra 	$L__BB0_539;
	setp.lt.u64 	%p2318, %rd33848, %rd33878;
	@%p2318 bra 	$L__BB0_540;
	setp.gt.u64 	%p2319, %rd33848, %rd33878;
	@%p2319 bra 	$L__BB0_539;
	setp.lt.u64 	%p2320, %rd33849, %rd33879;
	@%p2320 bra 	$L__BB0_540;
	setp.gt.u64 	%p2321, %rd33849, %rd33879;
	setp.gt.u64 	%p2322, %rd33850, %rd33874;
	or.pred  	%p2323, %p2321, %p2322;
	@%p2323 bra 	$L__BB0_539;
	bra.uni 	$L__BB0_540;
$L__BB0_539:
	mov.b64 	%rd26755, -8860621160618917887;
	mov.b64 	%rd26756, 1660523435060625408;
	mov.b64 	%rd26757, 2230234197602682880;
	mov.b64 	%rd26758, 1883307231910630287;
	mov.b64 	%rd26759, -4162727106559522501;
	mov.b64 	%rd26760, 121098312706494698;
	// begin inline asm
	add.cc.u64 %rd33874, %rd33874, %rd26755;
	addc.cc.u64 %rd33879, %rd33879, %rd26756;
	addc.cc.u64 %rd33878, %rd33878, %rd26757;
	addc.cc.u64 %rd33877, %rd33877, %rd26758;
	addc.cc.u64 %rd33876, %rd33876, %rd26759;
	addc.u64 %rd33875, %rd33875, %rd26760;
	// end inline asm
$L__BB0_540:
	// begin inline asm
	sub.cc.u64 %rd33886, %rd33874, %rd33850;
	subc.cc.u64 %rd33885, %rd33879, %rd33849;
	subc.cc.u64 %rd33884, %rd33878, %rd33848;
	subc.cc.u64 %rd33883, %rd33877, %rd33847;
	subc.cc.u64 %rd33882, %rd33876, %rd33846;
	subc.u64 %rd33881, %rd33875, %rd33845;
	// end inline asm
	setp.lt.u64 	%p2324, %rd33857, %rd33881;
	@%p2324 bra 	$L__BB0_551;
	setp.le.u64 	%p2325, %rd33857, %rd33881;
	@%p2325 bra 	$L__BB0_542;
	bra.uni 	$L__BB0_550;
$L__BB0_542:
	setp.lt.u64 	%p2326, %rd33858, %rd33882;
	@%p2326 bra 	$L__BB0_551;
	setp.gt.u64 	%p2327, %rd33858, %rd33882;
	@%p2327 bra 	$L__BB0_550;
	setp.lt.u64 	%p2328, %rd33859, %rd33883;
	@%p2328 bra 	$L__BB0_551;
	setp.gt.u64 	%p2329, %rd33859, %rd33883;
	@%p2329 bra 	$L__BB0_550;
	setp.lt.u64 	%p2330, %rd33860, %rd33884;
	@%p2330 bra 	$L__BB0_551;
	setp.gt.u64 	%p2331, %rd33860, %rd33884;
	@%p2331 bra 	$L__BB0_550;
	setp.lt.u64 	%p2332, %rd33861, %rd33885;
	@%p2332 bra 	$L__BB0_551;
	setp.gt.u64 	%p2333, %rd33861, %rd33885;
	setp.gt.u64 	%p2334, %rd33862, %rd33886;
	or.pred  	%p2335, %p2333, %p2334;
	@%p2335 bra 	$L__BB0_550;
	bra.uni 	$L__BB0_551;
$L__BB0_550:
	mov.b64 	%rd26791, -8860621160618917887;
	mov.b64 	%rd26792, 1660523435060625408;
	mov.b64 	%rd26793, 2230234197602682880;
	mov.b64 	%rd26794, 1883307231910630287;
	mov.b64 	%rd26795, -4162727106559522501;
	mov.b64 	%rd26796, 121098312706494698;
	// begin inline asm
	add.cc.u64 %rd33886, %rd33886, %rd26791;
	addc.cc.u64 %rd33885, %rd33885, %rd26792;
	addc.cc.u64 %rd33884, %rd33884, %rd26793;
	addc.cc.u64 %rd33883, %rd33883, %rd26794;
	addc.cc.u64 %rd33882, %rd33882, %rd26795;
	addc.u64 %rd33881, %rd33881, %rd26796;
	// end inline asm
$L__BB0_551:
	// begin inline asm
	sub.cc.u64 %rd26797, %rd33886, %rd33862;
	subc.cc.u64 %rd26798, %rd33885, %rd33861;
	subc.cc.u64 %rd26799, %rd33884, %rd33860;
	subc.cc.u64 %rd26800, %rd33883, %rd33859;
	subc.cc.u64 %rd26801, %rd33882, %rd33858;
	subc.u64 %rd26802, %rd33881, %rd33857;
	// end inline asm
	// begin inline asm
	add.cc.u64 %rd33946, %rd26797, %rd26797;
	addc.cc.u64 %rd26816, %rd26798, %rd26798;
	addc.cc.u64 %rd26817, %rd26799, %rd26799;
	addc.cc.u64 %rd26818, %rd26800, %rd26800;
	addc.cc.u64 %rd26819, %rd26801, %rd26801;
	addc.u64 %rd26820, %rd26802, %rd26802;
	// end inline asm
	setp.lt.u64 	%p2336, %rd26820, 121098312706494698;
	mov.u64 	%rd33941, %rd26820;
	mov.u64 	%rd33942, %rd26819;
	mov.u64 	%rd33943, %rd26818;
	mov.u64 	%rd33944, %rd26817;
	mov.u64 	%rd33945, %rd26816;
	@%p2336 bra 	$L__BB0_562;
	setp.ne.s64 	%p2337, %rd26820, 121098312706494698;
	@%p2337 bra 	$L__BB0_561;
	setp.lt.u64 	%p2338, %rd26819, -4162727106559522501;
	mov.b64 	%rd33941, 121098312706494698;
	mov.u64 	%rd33942, %rd26819;
	mov.u64 	%rd33943, %rd26818;
	mov.u64 	%rd33944, %rd26817;
	mov.u64 	%rd33945, %rd26816;
	@%p2338 bra 	$L__BB0_562;
	setp.ne.s64 	%p2339, %rd26819, -4162727106559522501;
	@%p2339 bra 	$L__BB0_561;
	setp.lt.u64 	%p2340, %rd26818, 1883307231910630287;
	mov.b64 	%rd33942, -4162727106559522501;
	mov.u64 	%rd33943, %rd26818;
	mov.u64 	%rd33944, %rd26817;
	mov.u64 	%rd33945, %rd26816;
	@%p2340 bra 	$L__BB0_562;
	setp.ne.s64 	%p2341, %rd26818, 1883307231910630287;
	@%p2341 bra 	$L__BB0_561;
	setp.lt.u64 	%p2342, %rd26817, 2230234197602682880;
	mov.b64 	%rd33943, 1883307231910630287;
	mov.u64 	%rd33944, %rd26817;
	mov.u64 	%rd33945, %rd26816;
	@%p2342 bra 	$L__BB0_562;
	setp.ne.s64 	%p2343, %rd26817, 2230234197602682880;
	@%p2343 bra 	$L__BB0_561;
	setp.lt.u64 	%p2344, %rd26816, 1660523435060625408;
	mov.b64 	%rd33944, 2230234197602682880;
	mov.u64 	%rd33945, %rd26816;
	@%p2344 bra 	$L__BB0_562;
	setp.eq.s64 	%p2345, %rd26816, 1660523435060625408;
	setp.lt.u64 	%p2346, %rd33946, -8860621160618917887;
	and.pred  	%p2347, %p2345, %p2346;
	mov.b64 	%rd33945, 1660523435060625408;
	@%p2347 bra 	$L__BB0_562;
$L__BB0_561:
	mov.b64 	%rd26860, -8860621160618917887;
	mov.b64 	%rd26861, 1660523435060625408;
	mov.b64 	%rd26862, 2230234197602682880;
	mov.b64 	%rd26863, 1883307231910630287;
	mov.b64 	%rd26864, -4162727106559522501;
	mov.b64 	%rd26865, 121098312706494698;
	// begin inline asm
	sub.cc.u64 %rd33946, %rd33946, %rd26860;
	subc.cc.u64 %rd33945, %rd26816, %rd26861;
	subc.cc.u64 %rd33944, %rd26817, %rd26862;
	subc.cc.u64 %rd33943, %rd26818, %rd26863;
	subc.cc.u64 %rd33942, %rd26819, %rd26864;
	subc.u64 %rd33941, %rd26820, %rd26865;
	// end inline asm
$L__BB0_562:
	// begin inline asm
	add.cc.u64 %rd33898, %rd33850, %rd33850;
	addc.cc.u64 %rd26867, %rd33849, %rd33849;
	addc.cc.u64 %rd26868, %rd33848, %rd33848;
	addc.cc.u64 %rd26869, %rd33847, %rd33847;
	addc.cc.u64 %rd26870, %rd33846, %rd33846;
	addc.u64 %rd26871, %rd33845, %rd33845;
	// end inline asm
	setp.lt.u64 	%p2348, %rd26871, 121098312706494698;
	mov.u64 	%rd33893, %rd26871;
	mov.u64 	%rd33894, %rd26870;
	mov.u64 	%rd33895, %rd26869;
	mov.u64 	%rd33896, %rd26868;
	mov.u64 	%rd33897, %rd26867;
	@%p2348 bra 	$L__BB0_573;
	setp.ne.s64 	%p2349, %rd26871, 121098312706494698;
	@%p2349 bra 	$L__BB0_572;
	setp.lt.u64 	%p2350, %rd26870, -4162727106559522501;
	mov.b64 	%rd33893, 121098312706494698;
	mov.u64 	%rd33894, %rd26870;
	mov.u64 	%rd33895, %rd26869;
	mov.u64 	%rd33896, %rd26868;
	mov.u64 	%rd33897, %rd26867;
	@%p2350 bra 	$L__BB0_573;
	setp.ne.s64 	%p2351, %rd26870, -4162727106559522501;
	@%p2351 bra 	$L__BB0_572;
	setp.lt.u64 	%p2352, %rd26869, 1883307231910630287;
	mov.b64 	%rd33894, -4162727106559522501;
	mov.u64 	%rd33895, %rd26869;
	mov.u64 	%rd33896, %rd26868;
	mov.u64 	%rd33897, %rd26867;
	@%p2352 bra 	$L__BB0_573;
	setp.ne.s64 	%p2353, %rd26869, 1883307231910630287;
	@%p2353 bra 	$L__BB0_572;
	setp.lt.u64 	%p2354, %rd26868, 2230234197602682880;
	mov.b64 	%rd33895, 1883307231910630287;
	mov.u64 	%rd33896, %rd26868;
	mov.u64 	%rd33897, %rd26867;
	@%p2354 bra 	$L__BB0_573;
	setp.ne.s64 	%p2355, %rd26868, 2230234197602682880;
	@%p2355 bra 	$L__BB0_572;
	setp.lt.u64 	%p2356, %rd26867, 1660523435060625408;
	mov.b64 	%rd33896, 2230234197602682880;
	mov.u64 	%rd33897, %rd26867;
	@%p2356 bra 	$L__BB0_573;
	setp.eq.s64 	%p2357, %rd26867, 1660523435060625408;
	setp.lt.u64 	%p2358, %rd33898, -8860621160618917887;
	and.pred  	%p2359, %p2357, %p2358;
	mov.b64 	%rd33897, 1660523435060625408;
	@%p2359 bra 	$L__BB0_573;
$L__BB0_572:
	mov.b64 	%rd26911, -8860621160618917887;
	mov.b64 	%rd26912, 1660523435060625408;
	mov.b64 	%rd26913, 2230234197602682880;
	mov.b64 	%rd26914, 1883307231910630287;
	mov.b64 	%rd26915, -4162727106559522501;
	mov.b64 	%rd26916, 121098312706494698;
	// begin inline asm
	sub.cc.u64 %rd33898, %rd33898, %rd26911;
	subc.cc.u64 %rd33897, %rd26867, %rd26912;
	subc.cc.u64 %rd33896, %rd26868, %rd26913;
	subc.cc.u64 %rd33895, %rd26869, %rd26914;
	subc.cc.u64 %rd33894, %rd26870, %rd26915;
	subc.u64 %rd33893, %rd26871, %rd26916;
	// end inline asm
$L__BB0_573:
	// begin inline asm
	add.cc.u64 %rd33904, %rd33898, %rd33850;
	addc.cc.u64 %rd26918, %rd33897, %rd33849;
	addc.cc.u64 %rd26919, %rd33896, %rd33848;
	addc.cc.u64 %rd26920, %rd33895, %rd33847;
	addc.cc.u64 %rd26921, %rd33894, %rd33846;
	addc.u64 %rd26922, %rd33893, %rd33845;
	// end inline asm
	setp.lt.u64 	%p2360, %rd26922, 121098312706494698;
	mov.u64 	%rd33899, %rd26922;
	mov.u64 	%rd33900, %rd26921;
	mov.u64 	%rd33901, %rd26920;
	mov.u64 	%rd33902, %rd26919;
	mov.u64 	%rd33903, %rd26918;
	@%p2360 bra 	$L__BB0_584;
	setp.ne.s64 	%p2361, %rd26922, 121098312706494698;
	@%p2361 bra 	$L__BB0_583;
	setp.lt.u64 	%p2362, %rd26921, -4162727106559522501;
	mov.b64 	%rd33899, 121098312706494698;
	mov.u64 	%rd33900, %rd26921;
	mov.u64 	%rd33901, %rd26920;
	mov.u64 	%rd33902, %rd26919;
	mov.u64 	%rd33903, %rd26918;
	@%p2362 bra 	$L__BB0_584;
	setp.ne.s64 	%p2363, %rd26921, -4162727106559522501;
	@%p2363 bra 	$L__BB0_583;
	setp.lt.u64 	%p2364, %rd26920, 1883307231910630287;
	mov.b64 	%rd33900, -4162727106559522501;
	mov.u64 	%rd33901, %rd26920;
	mov.u64 	%rd33902, %rd26919;
	mov.u64 	%rd33903, %rd26918;
	@%p2364 bra 	$L__BB0_584;
	setp.ne.s64 	%p2365, %rd26920, 1883307231910630287;
	@%p2365 bra 	$L__BB0_583;
	setp.lt.u64 	%p2366, %rd26919, 2230234197602682880;
	mov.b64 	%rd33901, 1883307231910630287;
	mov.u64 	%rd33902, %rd26919;
	mov.u64 	%rd33903, %rd26918;
	@%p2366 bra 	$L__BB0_584;
	setp.ne.s64 	%p2367, %rd26919, 2230234197602682880;
	@%p2367 bra 	$L__BB0_583;
	setp.lt.u64 	%p2368, %rd26918, 1660523435060625408;
	mov.b64 	%rd33902, 2230234197602682880;
	mov.u64 	%rd33903, %rd26918;
	@%p2368 bra 	$L__BB0_584;
	setp.eq.s64 	%p2369, %rd26918, 1660523435060625408;
	setp.lt.u64 	%p2370, %rd33904, -8860621160618917887;
	and.pred  	%p2371, %p2369, %p2370;
	mov.b64 	%rd33903, 1660523435060625408;
	@%p2371 bra 	$L__BB0_584;
$L__BB0_583:
	mov.b64 	%rd26962, -8860621160618917887;
	mov.b64 	%rd26963, 1660523435060625408;
	mov.b64 	%rd26964, 2230234197602682880;
	mov.b64 	%rd26965, 1883307231910630287;
	mov.b64 	%rd26966, -4162727106559522501;
	mov.b64 	%rd26967, 121098312706494698;
	// begin inline asm
	sub.cc.u64 %rd33904, %rd33904, %rd26962;
	subc.cc.u64 %rd33903, %rd26918, %rd26963;
	subc.cc.u64 %rd33902, %rd26919, %rd26964;
	subc.cc.u64 %rd33901, %rd26920, %rd26965;
	subc.cc.u64 %rd33900, %rd26921, %rd26966;
	subc.u64 %rd33899, %rd26922, %rd26967;
	// end inline asm
$L__BB0_584:
	// begin inline asm
	{
	.reg .u64 c;
	.reg .u64 nc;
	.reg .u64 t;
	mad.lo.cc.u64 %rd26969, %rd33904, %rd33903, 0;
	madc.hi.cc.u64 c, %rd33904, %rd33903, 0;
	madc.lo.cc.u64 %rd26970, %rd33904, %rd33902, c;
	madc.hi.cc.u64 c, %rd33904, %rd33902, 0;
	madc.lo.cc.u64 %rd26971, %rd33904, %rd33901, c;
	madc.hi.cc.u64 c, %rd33904, %rd33901, 0;
	madc.lo.cc.u64 %rd26972, %rd33904, %rd33900, c;
	madc.hi.cc.u64 c, %rd33904, %rd33900, 0;
	madc.lo.cc.u64 %rd26973, %rd33904, %rd33899, c;
	madc.hi.u64 %rd26974, %rd33904, %rd33899, 0;
	mad.lo.cc.u64 %rd26971, %rd33903, %rd33902, %rd26971;
	madc.hi.cc.u64 c, %rd33903, %rd33902, 0;
	addc.cc.u64 t, %rd26972, c;
	addc.u64 nc, 0, 0;
	mad.lo.cc.u64 %rd26972, %rd33903, %rd33901, t;
	madc.hi.cc.u64 c, %rd33903, %rd33901, nc;
	addc.cc.u64 t, %rd26973, c;
	addc.u64 nc, 0, 0;
	mad.lo.cc.u64 %rd26973, %rd33903, %rd33900, t;
	madc.hi.cc.u64 c, %rd33903, %rd33900, nc;
	addc.cc.u64 t, %rd26974, c;
	addc.u64 nc, 0, 0;
	mad.lo.cc.u64 %rd26974, %rd33903, %rd33899, t;
	madc.hi.u64 %rd26975, %rd33903, %rd33899, nc;
	mad.lo.cc.u64 %rd26973, %rd33902, %rd33901, %rd26973;
	madc.hi.cc.u64 c, %rd33902, %rd33901, 0;
	addc.cc.u64 t, %rd26974, c;
	addc.u64 nc, 0, 0;
	mad.lo.cc.u64 %rd26974, %rd33902, %rd33900, t;
	madc.hi.cc.u64 c, %rd33902, %rd33900, nc;
	addc.cc.u64 t, %rd26975, c;
	addc.u64 nc, 0, 0;
	mad.lo.cc.u64 %rd26975, %rd33902, %rd33899, t;
	madc.hi.u64 %rd26976, %rd33902, %rd33899, nc;
	mad.lo.cc.u64 %rd26975, %rd33901, %rd33900, %rd26975;
	madc.hi.cc.u64 c, %rd33901, %rd33900, 0;
	addc.cc.u64 t, %rd26976, c;
	addc.u64 nc, 0, 0;
	mad.lo.cc.u64 %rd26976, %rd33901, %rd33899, t;
	madc.hi.u64 %rd26977, %rd33901, %rd33899, nc;
	mad.lo.cc.u64 %rd26977, %rd33900, %rd33899, %rd26977;
	madc.hi.u64 %rd26978, %rd33900, %rd33899, 0;
	}
	// end inline asm
	shr.u64 	%rd27148, %rd26978, 63;
	mov.b64 	{%r1430, %r1431}, %rd26978;
	mov.b64 	{%r1432, %r1433}, %rd26977;
	shf.l.wrap.b32 	%r1434, %r1433, %r1430, 1;
	shf.l.wrap.b32 	%r1435, %r1430, %r1431, 1;
	mov.b64 	%rd27125, {%r1434, %r1435};
	mov.b64 	{%r1436, %r1437}, %rd26976;
	shf.l.wrap.b32 	%r1438, %r1437, %r1432, 1;
	shf.l.wrap.b32 	%r1439, %r1432, %r1433, 1;
	mov.b64 	%rd27102, {%r1438, %r1439};
	mov.b64 	{%r1440, %r1441}, %rd26975;
	shf.l.wrap.b32 	%r1442, %r1441, %r1436, 1;
	shf.l.wrap.b32 	%r1443, %r1436, %r1437, 1;
	mov.b64 	%rd27079, {%r1442, %r1443};
	mov.b64 	{%r1444, %r1445}, %rd26974;
	shf.l.wrap.b32 	%r1446, %r1445, %r1440, 1;
	shf.l.wrap.b32 	%r1447, %r1440, %r1441, 1;
	mov.b64 	%rd27056, {%r1446, %r1447};
	mov.b64 	{%r1448, %r1449}, %rd26973;
	shf.l.wrap.b32 	%r1450, %r1449, %r1444, 1;
	shf.l.wrap.b32 	%r1451, %r1444, %r1445, 1;
	mov.b64 	%rd33910, {%r1450, %r1451};
	mov.b64 	{%r1452, %r1453}, %rd26972;
	shf.l.wrap.b32 	%r1454, %r1453, %r1448, 1;
	shf.l.wrap.b32 	%r1455, %r1448, %r1449, 1;
	mov.b64 	%rd27033, {%r1454, %r1455};
	mov.b64 	{%r1456, %r1457}, %rd26971;
	shf.l.wrap.b32 	%r1458, %r1457, %r1452, 1;
	shf.l.wrap.b32 	%r1459, %r1452, %r1453, 1;
	mov.b64 	%rd27032, {%r1458, %r1459};
	mov.b64 	{%r1460, %r1461}, %rd26970;
	shf.l.wrap.b32 	%r1462, %r1461, %r1456, 1;
	shf.l.wrap.b32 	%r1463, %r1456, %r1457, 1;
	mov.b64 	%rd27031, {%r1462, %r1463};
	mov.b64 	{%r1464, %r1465}, %rd26969;
	shf.l.wrap.b32 	%r1466, %r1465, %r1460, 1;
	shf.l.wrap.b32 	%r1467, %r1460, %r1461, 1;
	mov.b64 	%rd27030, {%r1466, %r1467};
	shl.b64 	%rd27029, %rd26969, 1;
	// begin inline asm
	{
	mad.lo.cc.u64 %rd27028, %rd33904, %rd33904, 0;
	madc.hi.cc.u64 %rd27029, %rd33904, %rd33904, %rd27029;
	madc.lo.cc.u64 %rd27030, %rd33903, %rd33903, %rd27030;
	madc.hi.cc.u64 %rd27031, %rd33903, %rd33903, %rd27031;
	madc.lo.cc.u64 %rd27032, %rd33902, %rd33902, %rd27032;
	madc.hi.cc.u64 %rd27033, %rd33902, %rd33902, %rd27033;
	madc.lo.cc.u64 %rd33910, %rd33901, %rd33901, %rd33910;
	madc.hi.cc.u64 %rd27056, %rd33901, %rd33901, %rd27056;
	madc.lo.cc.u64 %rd27079, %rd33900, %rd33900, %rd27079;
	madc.hi.cc.u64 %rd27102, %rd33900, %rd33900, %rd27102;
	madc.lo.cc.u64 %rd27125, %rd33899, %rd33899, %rd27125;
	madc.hi.u64 %rd27148, %rd33899, %rd33899, %rd27148;
	}
	// end inline asm
	mul.lo.s64 	%rd27042, %rd27028, -8860621160618917889;
	mov.b64 	%rd27150, -8860621160618917887;
	mov.b64 	%rd27151, 1660523435060625408;
	mov.b64 	%rd27152, 2230234197602682880;
	mov.b64 	%rd27153, 1883307231910630287;
	mov.b64 	%rd27154, -4162727106559522501;
	mov.b64 	%rd27155, 121098312706494698;
	// begin inline asm
	{
	.reg .u64 c;
	.reg .u64 t;
	.reg .u64 nc;
	mad.lo.cc.u64 c, %rd27042, %rd27150, %rd27028;
	madc.hi.cc.u64 c, %rd27042, %rd27150, 0;
	addc.cc.u64 t, %rd27029, c;
	addc.u64 nc, 0, 0;
	mad.lo.cc.u64 %rd27029, %rd27042, %rd27151, t;
	madc.hi.cc.u64 c, %rd27042, %rd27151, nc;
	addc.cc.u64 t, %rd27030, c;
	addc.u64 nc, 0, 0;
	mad.lo.cc.u64 %rd27030, %rd27042, %rd27152, t;
	madc.hi.cc.u64 c, %rd27042, %rd27152, nc;
	addc.cc.u64 t, %rd27031, c;
	addc.u64 nc, 0, 0;
	mad.lo.cc.u64 %rd27031, %rd27042, %rd27153, t;
	madc.hi.cc.u64 c, %rd27042, %rd27153, nc;
	addc.cc.u64 t, %rd27032, c;
	addc.u64 nc, 0, 0;
	mad.lo.cc.u64 %rd27032, %rd27042, %rd27154, t;
	madc.hi.cc.u64 c, %rd27042, %rd27154, nc;
	addc.cc.u64 t, %rd27033, c;
	addc.u64 nc, 0, 0;
	mad.lo.cc.u64 %rd27033, %rd27042, %rd27155, t;
	madc.hi.cc.u64 c, %rd27042, %rd27155, nc;
	addc.cc.u64 %rd33910, %rd33910, c;
	addc.u64 %rd27080, 0, 0;
	}
	// end inline asm
	mul.lo.s64 	%rd27064, %rd27029, -8860621160618917889;
	// begin inline asm
	{
	.reg .u64 c;
	.reg .u64 t;
	.reg .u64 nc;
	mad.lo.cc.u64 c, %rd27064, %rd27150, %rd27029;
	madc.hi.cc.u64 c, %rd27064, %rd27150, 0;
	addc.cc.u64 t, %rd27030, c;
	addc.u64 nc, 0, 0;
	mad.lo.cc.u64 %rd27030, %rd27064, %rd27151, t;
	madc.hi.cc.u64 c, %rd27064, %rd27151, nc;
	addc.cc.u64 t, %rd27031, c;
	addc.u64 nc, 0, 0;
	mad.lo.cc.u64 %rd27031, %rd27064, %rd27152, t;
	madc.hi.cc.u64 c, %rd27064, %rd27152, nc;
	addc.cc.u64 t, %rd27032, c;
	addc.u64 nc, 0, 0;
	mad.lo.cc.u64 %rd27032, %rd27064, %rd27153, t;
	madc.hi.cc.u64 c, %rd27064, %rd27153, nc;
	addc.cc.u64 t, %rd27033, c;
	addc.u64 nc, 0, 0;
	mad.lo.cc.u64 %rd27033, %rd27064, %rd27154, t;
	madc.hi.cc.u64 c, %rd27064, %rd27154, nc;
	addc.cc.u64 t, %rd33910, c;
	addc.u64 nc, 0, 0;
	mad.lo.cc.u64 %rd33910, %rd27064, %rd27155, t;
	madc.hi.cc.u64 c, %rd27064, %rd27155, nc;
	addc.cc.u64 c, c, %rd27080;
	addc.u64 nc, 0, 0;
	addc.cc.u64 %rd27056, %rd27056, c;
	addc.u64 %rd27080, nc, 0;
	}
	// end inline asm
	mul.lo.s64 	%rd27087, %rd27030, -8860621160618917889;
	// begin inline asm
	{
	.reg .u64 c;
	.reg .u64 t;
	.reg .u64 nc;
	mad.lo.cc.u64 c, %rd27087, %rd27150, %rd27030;
	madc.hi.cc.u64 c, %rd27087, %rd27150, 0;
	addc.cc.u64 t, %rd27031, c;
	addc.u64 nc, 0, 0;
	mad.lo.cc.u64 %rd27031, %rd27087, %rd27151, t;
	madc.hi.cc.u64 c, %rd27087, %rd27151, nc;
	addc.cc.u64 t, %rd27032, c;
	addc.u64 nc, 0, 0;
	mad.lo.cc.u64 %rd27032, %rd27087, %rd27152, t;
	madc.hi.cc.u64 c, %rd27087, %rd27152, nc;
	addc.cc.u64 t, %rd27033, c;
	addc.u64 nc, 0, 0;
	mad.lo.cc.u64 %rd27033, %rd27087, %rd27153, t;
	madc.hi.cc.u64 c, %rd27087, %rd27153, nc;
	addc.cc.u64 t, %rd33910, c;
	addc.u64 nc, 0, 0;
	mad.lo.cc.u64 %rd33910, %rd27087, %rd27154, t;
	madc.hi.cc.u64 c, %rd27087, %rd27154, nc;
	addc.cc.u64 t, %rd27056, c;
	addc.u64 nc, 0, 0;
	mad.lo.cc.u64 %rd27056, %rd27087, %rd27155, t;
	madc.hi.cc.u64 c, %rd27087, %rd27155, nc;
	addc.cc.u64 c, c, %rd27080;
	addc.u64 nc, 0, 0;
	addc.cc.u64 %rd27079, %rd27079, c;
	addc.u64 %rd27080, nc, 0;
	}
	// end inline asm
	mul.lo.s64 	%rd27110, %rd27031, -8860621160618917889;
	// begin inline asm
	{
	.reg .u64 c;
	.reg .u64 t;
	.reg .u64 nc;
	mad.lo.cc.u64 c, %rd27110, %rd27150, %rd27031;
	madc.hi.cc.u64 c, %rd27110, %rd27150, 0;
	addc.cc.u64 t, %rd27032, c;
	addc.u64 nc, 0, 0;
	mad.lo.cc.u64 %rd27032, %rd27110, %rd27151, t;
	madc.hi.cc.u64 c, %rd27110, %rd27151, nc;
	addc.cc.u64 t, %rd27033, c;
	addc.u64 nc, 0, 0;
	mad.lo.cc.u64 %rd27033, %rd27110, %rd27152, t;
	madc.hi.cc.u64 c, %rd27110, %rd27152, nc;
	addc.cc.u64 t, %rd33910, c;
	addc.u64 nc, 0, 0;
	mad.lo.cc.u64 %rd33910, %rd27110, %rd27153, t;
	madc.hi.cc.u64 c, %rd27110, %rd27153, nc;
	addc.cc.u64 t, %rd27056, c;
	addc.u64 nc, 0, 0;
	mad.lo.cc.u64 %rd27056, %rd27110, %rd27154, t;
	madc.hi.cc.u64 c, %rd27110, %rd27154, nc;
	addc.cc.u64 t, %rd27079, c;
	addc.u64 nc, 0, 0;
	mad.lo.cc.u64 %rd27079, %rd27110, %rd27155, t;
	madc.hi.cc.u64 c, %rd27110, %rd27155, nc;
	addc.cc.u64 c, c, %rd27080;
	addc.u64 nc, 0, 0;
	addc.cc.u64 %rd27102, %rd27102, c;
	addc.u64 %rd27080, nc, 0;
	}
	// end inline asm
	mul.lo.s64 	%rd27133, %rd27032, -8860621160618917889;
	// begin inline asm
	{
	.reg .u64 c;
	.reg .u64 t;
	.reg .u64 nc;
	mad.lo.cc.u64 c, %rd27133, %rd27150, %rd27032;
	madc.hi.cc.u64 c, %rd27133, %rd27150, 0;
	addc.cc.u64 t, %rd27033, c;
	addc.u64 nc, 0, 0;
	mad.lo.cc.u64 %rd27033, %rd27133, %rd27151, t;
	madc.hi.cc.u64 c, %rd27133, %rd27151, nc;
	addc.cc.u64 t, %rd33910, c;
	addc.u64 nc, 0, 0;
	mad.lo.cc.u64 %rd33910, %rd27133, %rd27152, t;
	madc.hi.cc.u64 c, %rd27133, %rd27152, nc;
	addc.cc.u64 t, %rd27056, c;
	addc.u64 nc, 0, 0;
	mad.lo.cc.u64 %rd27056, %rd27133, %rd27153, t;
	madc.hi.cc.u64 c, %rd27133, %rd27153, nc;
	addc.cc.u64 t, %rd27079, c;
	addc.u64 nc, 0, 0;
	mad.lo.cc.u64 %rd27079, %rd27133, %rd27154, t;
	madc.hi.cc.u64 c, %rd27133, %rd27154, nc;
	addc.cc.u64 t, %rd27102, c;
	addc.u64 nc, 0, 0;
	mad.lo.cc.u64 %rd27102, %rd27133, %rd27155, t;
	madc.hi.cc.u64 c, %rd27133, %rd27155, nc;
	addc.cc.u64 c, c, %rd27080;
	addc.u64 nc, 0, 0;
	addc.cc.u64 %rd27125, %rd27125, c;
	addc.u64 %rd27080, nc, 0;
	}
	// end inline asm
	mul.lo.s64 	%rd27156, %rd27033, -8860621160618917889;
	// begin inline asm
	{
	.reg .u64 c;
	.reg .u64 t;
	.reg .u64 nc;
	mad.lo.cc.u64 c, %rd27156, %rd27150, %rd27033;
	madc.hi.cc.u64 c, %rd27156, %rd27150, 0;
	addc.cc.u64 t, %rd33910, c;
	addc.u64 nc, 0, 0;
	mad.lo.cc.u64 %rd33910, %rd27156, %rd27151, t;
	madc.hi.cc.u64 c, %rd27156, %rd27151, nc;
	addc.cc.u64 t, %rd27056, c;
	addc.u64 nc, 0, 0;
	mad.lo.cc.u64 %rd27056, %rd27156, %rd27152, t;
	madc.hi.cc.u64 c, %rd27156, %rd27152, nc;
	addc.cc.u64 t, %rd27079, c;
	addc.u64 nc, 0, 0;
	mad.lo.cc.u64 %rd27079, %rd27156, %rd27153, t;
	madc.hi.cc.u64 c, %rd27156, %rd27153, nc;
	addc.cc.u64 t, %rd27102, c;
	addc.u64 nc, 0, 0;
	mad.lo.cc.u64 %rd27102, %rd27156, %rd27154, t;
	madc.hi.cc.u64 c, %rd27156, %rd27154, nc;
	addc.cc.u64 t, %rd27125, c;
	addc.u64 nc, 0, 0;
	mad.lo.cc.u64 %rd27125, %rd27156, %rd27155, t;
	madc.hi.cc.u64 c, %rd27156, %rd27155, nc;
	addc.cc.u64 c, c, %rd27080;
	add.u64 %rd27148, %rd27148, c;
	}
	// end inline asm
	setp.lt.u64 	%p2372, %rd27148, 121098312706494698;
	mov.u64 	%rd33911, %rd27148;
	mov.u64 	%rd33912, %rd27125;
	mov.u64 	%rd33913, %rd27102;
	mov.u64 	%rd33914, %rd27079;
	mov.u64 	%rd33915, %rd27056;
	@%p2372 bra 	$L__BB0_595;
	setp.ne.s64 	%p2373, %rd27148, 121098312706494698;
	@%p2373 bra 	$L__BB0_594;
	setp.lt.u64 	%p2374, %rd27125, -4162727106559522501;
	mov.b64 	%rd33911, 121098312706494698;
	mov.u64 	%rd33912, %rd27125;
	mov.u64 	%rd33913, %rd27102;
	mov.u64 	%rd33914, %rd27079;
	mov.u64 	%rd33915, %rd27056;
	@%p2374 bra 	$L__BB0_595;
	setp.ne.s64 	%p2375, %rd27125, -4162727106559522501;
	@%p2375 bra 	$L__BB0_594;
	setp.lt.u64 	%p2376, %rd27102, 1883307231910630287;
	mov.b64 	%rd33912, -4162727106559522501;
	mov.u64 	%rd33913, %rd27102;
	mov.u64 	%rd33914, %rd27079;
	mov.u64 	%rd33915, %rd27056;
	@%p2376 bra 	$L__BB0_595;
	setp.ne.s64 	%p2377, %rd27102, 1883307231910630287;
	@%p2377 bra 	$L__BB0_594;
	setp.lt.u64 	%p2378, %rd27079, 2230234197602682880;
	mov.b64 	%rd33913, 1883307231910630287;
	mov.u64 	%rd33914, %rd27079;
	mov.u64 	%rd33915, %rd27056;
	@%p2378 bra 	$L__BB0_595;
	setp.ne.s64 	%p2379, %rd27079, 2230234197602682880;
	@%p2379 bra 	$L__BB0_594;
	setp.lt.u64 	%p2380, %rd27056, 1660523435060625408;
	mov.b64 	%rd33914, 2230234197602682880;
	mov.u64 	%rd33915, %rd27056;
	@%p2380 bra 	$L__BB0_595;
	setp.eq.s64 	%p2381, %rd27056, 1660523435060625408;
	setp.lt.u64 	%p2382, %rd33910, -8860621160618917887;
	and.pred  	%p2383, %p2381, %p2382;
	mov.b64 	%rd33915, 1660523435060625408;
	@%p2383 bra 	$L__BB0_595;
$L__BB0_594:
	mov.b64 	%rd27191, -8860621160618917887;
	mov.b64 	%rd27192, 1660523435060625408;
	mov.b64 	%rd27193, 2230234197602682880;
	mov.b64 	%rd27194, 1883307231910630287;
	mov.b64 	%rd27195, -4162727106559522501;
	mov.b64 	%rd27196, 121098312706494698;
	// begin inline asm
	sub.cc.u64 %rd33910, %rd33910, %rd27191;
	subc.cc.u64 %rd33915, %rd27056, %rd27192;
	subc.cc.u64 %rd33914, %rd27079, %rd27193;
	subc.cc.u64 %rd33913, %rd27102, %rd27194;
	subc.cc.u64 %rd33912, %rd27125, %rd27195;
	subc.u64 %rd33911, %rd27148, %rd27196;
	// end inline asm
$L__BB0_595:
	setp.lt.u64 	%p2384, %rd33941, %rd33911;
	@%p2384 bra 	$L__BB0_606;
	setp.le.u64 	%p2385, %rd33941, %rd33911;
	@%p2385 bra 	$L__BB0_597;
	bra.uni 	$L__BB0_605;
$L__BB0_597:
	setp.lt.u64 	%p2386, %rd33942, %rd33912;
	@%p2386 bra 	$L__BB0_606;
	setp.gt.u64 	%p2387, %rd33942, %rd33912;
	@%p2387 bra 	$L__BB0_605;
	setp.lt.u64 	%p2388, %rd33943, %rd33913;
	@%p2388 bra 	$L__BB0_606;
	setp.gt.u64 	%p2389, %rd33943, %rd33913;
	@%p2389 bra 	$L__BB0_605;
	setp.lt.u64 	%p2390, %rd33944, %rd33914;
	@%p2390 bra 	$L__BB0_606;
	setp.gt.u64 	%p2391, %rd33944, %rd33914;
	@%p2391 bra 	$L__BB0_605;
	setp.lt.u64 	%p2392, %rd33945, %rd33915;
	@%p2392 bra 	$L__BB0_606;
	setp.gt.u64 	%p2393, %rd33945, %rd33915;
	setp.gt.u64 	%p2394, %rd33946, %rd33910;
	or.pred  	%p2395, %p2393, %p2394;
	@%p2395 bra 	$L__BB0_605;
	bra.uni 	$L__BB0_606;
$L__BB0_605:
	mov.b64 	%rd27209, -8860621160618917887;
	mov.b64 	%rd27210, 1660523435060625408;
	mov.b64 	%rd27211, 2230234197602682880;
	mov.b64 	%rd27212, 1883307231910630287;
	mov.b64 	%rd27213, -4162727106559522501;
	mov.b64 	%rd27214, 121098312706494698;
	// begin inline asm
	add.cc.u64 %rd33910, %rd33910, %rd27209;
	addc.cc.u64 %rd33915, %rd33915, %rd27210;
	addc.cc.u64 %rd33914, %rd33914, %rd27211;
	addc.cc.u64 %rd33913, %rd33913, %rd27212;
	addc.cc.u64 %rd33912, %rd33912, %rd27213;
	addc.u64 %rd33911, %rd33911, %rd27214;
	// end inline asm
$L__BB0_606:
	// begin inline asm
	sub.cc.u64 %rd33922, %rd33910, %rd33946;
	subc.cc.u64 %rd33921, %rd33915, %rd33945;
	subc.cc.u64 %rd33920, %rd33914, %rd33944;
	subc.cc.u64 %rd33919, %rd33913, %rd33943;
	subc.cc.u64 %rd33918, %rd33912, %rd33942;
	subc.u64 %rd33917, %rd33911, %rd33941;
	// end inline asm
	setp.lt.u64 	%p2396, %rd33941, %rd33917;
	@%p2396 bra 	$L__BB0_617;
	setp.le.u64 	%p2397, %rd33941, %rd33917;
	@%p2397 bra 	$L__BB0_608;
	bra.uni 	$L__BB0_616;
$L__BB0_608:
	setp.lt.u64 	%p2398, %rd33942, %rd33918;
	@%p2398 bra 	$L__BB0_617;
	setp.gt.u64 	%p2399, %rd33942, %rd33918;
	@%p2399 bra 	$L__BB0_616;
	setp.lt.u64 	%p2400, %rd33943, %rd33919;
	@%p2400 bra 	$L__BB0_617;
	setp.gt.u64 	%p2401, %rd33943, %rd33919;
	@%p2401 bra 	$L__BB0_616;
	setp.lt.u64 	%p2402, %rd33944, %rd33920;
	@%p2402 bra 	$L__BB0_617;
	setp.gt.u64 	%p2403, %rd33944, %rd33920;
	@%p2403 bra 	$L__BB0_616;
	setp.lt.u64 	%p2404, %rd33945, %rd33921;
	@%p2404 bra 	$L__BB0_617;
	setp.gt.u64 	%p2405, %rd33945, %rd33921;
	setp.gt.u64 	%p2406, %rd33946, %rd33922;
	or.pred  	%p2407, %p2405, %p2406;
	@%p2407 bra 	$L__BB0_616;
	bra.uni 	$L__BB0_617;
$L__BB0_616:
	mov.b64 	%rd27245, -8860621160618917887;
	mov.b64 	%rd27246, 1660523435060625408;
	mov.b64 	%rd27247, 2230234197602682880;
	mov.b64 	%rd27248, 1883307231910630287;
	mov.b64 	%rd27249, -4162727106559522501;
	mov.b64 	%rd27250, 121098312706494698;
	// begin inline asm
	add.cc.u64 %rd33922, %rd33922, %rd27245;
	addc.cc.u64 %rd33921, %rd33921, %rd27246;
	addc.cc.u64 %rd33920, %rd33920, %rd27247;
	addc.cc.u64 %rd33919, %rd33919, %rd27248;
	addc.cc.u64 %rd33918, %rd33918, %rd27249;
	addc.u64 %rd33917, %rd33917, %rd27250;
	// end inline asm
$L__BB0_617:
	// begin inline asm
	sub.cc.u64 %rd34798, %rd33922, %rd33946;
	subc.cc.u64 %rd34797, %rd33921, %rd33945;
	subc.cc.u64 %rd34796, %rd33920, %rd33944;
	subc.cc.u64 %rd34795, %rd33919, %rd33943;
	subc.cc.u64 %rd34794, %rd33918, %rd33942;
	subc.u64 %rd34793, %rd33917, %rd33941;
	// end inline asm
	// begin inline asm
	add.cc.u64 %rd33928, %rd33862, %rd33862;
	addc.cc.u64 %rd27270, %rd33861, %rd33861;
	addc.cc.u64 %rd27271, %rd33860, %rd33860;
	addc.cc.u64 %rd27272, %rd33859, %rd33859;
	addc.cc.u64 %rd27273, %rd33858, %rd33858;
	addc.u64 %rd27274, %rd33857, %rd33857;
	// end inline asm
	setp.lt.u64 	%p2408, %rd27274, 121098312706494698;
	mov.u64 	%rd33923, %rd27274;
	mov.u64 	%rd33924, %rd27273;
	mov.u64 	%rd33925, %rd27272;
	mov.u64 	%rd33926, %rd27271;
	mov.u64 	%rd33927, %rd27270;
	@%p2408 bra 	$L__BB0_628;
	setp.ne.s64 	%p2409, %rd27274, 121098312706494698;
	@%p2409 bra 	$L__BB0_627;
	setp.lt.u64 	%p2410, %rd27273, -4162727106559522501;
	mov.b64 	%rd33923, 121098312706494698;
	mov.u64 	%rd33924, %rd27273;
	mov.u64 	%rd33925, %rd27272;
	mov.u64 	%rd33926, %rd27271;
	mov.u64 	%rd33927, %rd27270;
	@%p2410 bra 	$L__BB0_628;
	setp.ne.s64 	%p2411, %rd27273, -4162727106559522501;
	@%p2411 bra 	$L__BB0_627;
	setp.lt.u64 	%p2412, %rd27272, 1883307231910630287;
	mov.b64 	%rd33924, -4162727106559522501;
	mov.u64 	%rd33925, %rd27272;
	mov.u64 	%rd33926, %rd27271;
	mov.u64 	%rd33927, %rd27270;
	@%p2412 bra 	$L__BB0_628;
	setp.ne.s64 	%p2413, %rd27272, 1883307231910630287;
	@%p2413 bra 	$L__BB0_627;
	setp.lt.u64 	%p2414, %rd27271, 2230234197602682880;
	mov.b64 	%rd33925, 1883307231910630287;
	mov.u64 	%rd33926, %rd27271;
	mov.u64 	%rd33927, %rd27270;
	@%p2414 bra 	$L__BB0_628;
	setp.ne.s64 	%p2415, %rd27271, 2230234197602682880;
	@%p2415 bra 	$L__BB0_627;
	setp.lt.u64 	%p2416, %rd27270, 1660523435060625408;
	mov.b64 	%rd33926, 2230234197602682880;
	mov.u64 	%rd33927, %rd27270;
	@%p2416 bra 	$L__BB0_628;
	setp.eq.s64 	%p2417, %rd27270, 1660523435060625408;
	setp.lt.u64 	%p2418, %rd33928, -8860621160618917887;
	and.pred  	%p2419, %p2417, %p2418;
	mov.b64 	%rd33927, 1660523435060625408;
	@%p2419 bra 	$L__BB0_628;
$L__BB0_627:
	mov.b64 	%rd27314, -8860621160618917887;
	mov.b64 	%rd27315, 1660523435060625408;
	mov.b64 	%rd27316, 2230234197602682880;
	mov.b64 	%rd27317, 1883307231910630287;
	mov.b64 	%rd27318, -4162727106559522501;
	mov.b64 	%rd27319, 121098312706494698;
	// begin inline asm
	sub.cc.u64 %rd33928, %rd33928, %rd27314;
	subc.cc.u64 %rd33927, %rd27270, %rd27315;
	subc.cc.u64 %rd33926, %rd27271, %rd27316;
	subc.cc.u64 %rd33925, %rd27272, %rd27317;
	subc.cc.u64 %rd33924, %rd27273, %rd27318;
	subc.u64 %rd33923, %rd27274, %rd27319;
	// end inline asm
$L__BB0_628:
	// begin inline asm
	add.cc.u64 %rd33934, %rd33928, %rd33928;
	addc.cc.u64 %rd27321, %rd33927, %rd33927;
	addc.cc.u64 %rd27322, %rd33926, %rd33926;
	addc.cc.u64 %rd27323, %rd33925, %rd33925;
	addc.cc.u64 %rd27324, %rd33924, %rd33924;
	addc.u64 %rd27325, %rd33923, %rd33923;
	// end inline asm
	setp.lt.u64 	%p2420, %rd27325, 121098312706494698;
	mov.u64 	%rd33929, %rd27325;
	mov.u64 	%rd33930, %rd27324;
	mov.u64 	%rd33931, %rd27323;
	mov.u64 	%rd33932, %rd27322;
	mov.u64 	%rd33933, %rd27321;
	@%p2420 bra 	$L__BB0_639;
	setp.ne.s64 	%p2421, %rd27325, 121098312706494698;
	@%p2421 bra 	$L__BB0_638;
	setp.lt.u64 	%p2422, %rd27324, -4162727106559522501;
	mov.b64 	%rd33929, 121098312706494698;
	mov.u64 	%rd33930, %rd27324;
	mov.u64 	%rd33931, %rd27323;
	mov.u64 	%rd33932, %rd27322;
	mov.u64 	%rd33933, %rd27321;
	@%p2422 bra 	$L__BB0_639;
	setp.ne.s64 	%p2423, %rd27324, -4162727106559522501;
	@%p2423 bra 	$L__BB0_638;
	setp.lt.u64 	%p2424, %rd27323, 1883307231910630287;
	mov.b64 	%rd33930, -4162727106559522501;
	mov.u64 	%rd33931, %rd27323;
	mov.u64 	%rd33932, %rd27322;
	mov.u64 	%rd33933, %rd27321;
	@%p2424 bra 	$L__BB0_639;
	setp.ne.s64 	%p2425, %rd27323, 1883307231910630287;
	@%p2425 bra 	$L__BB0_638;
	setp.lt.u64 	%p2426, %rd27322, 2230234197602682880;
	mov.b64 	%rd33931, 1883307231910630287;
	mov.u64 	%rd33932, %rd27322;
	mov.u64 	%rd33933, %rd27321;
	@%p2426 bra 	$L__BB0_639;
	setp.ne.s64 	%p2427, %rd27322, 2230234197602682880;
	@%p2427 bra 	$L__BB0_638;
	setp.lt.u64 	%p2428, %rd27321, 1660523435060625408;
	mov.b64 	%rd33932, 2230234197602682880;
	mov.u64 	%rd33933, %rd27321;
	@%p2428 bra 	$L__BB0_639;
	setp.eq.s64 	%p2429, %rd27321, 1660523435060625408;
	setp.lt.u64 	%p2430, %rd33934, -8860621160618917887;
	and.pred  	%p2431, %p2429, %p2430;
	mov.b64 	%rd33933, 1660523435060625408;
	@%p2431 bra 	$L__BB0_639;
$L__BB0_638:
	mov.b64 	%rd27365, -8860621160618917887;
	mov.b64 	%rd27366, 1660523435060625408;
	mov.b64 	%rd27367, 2230234197602682880;
	mov.b64 	%rd27368, 1883307231910630287;
	mov.b64 	%rd27369, -4162727106559522501;
	mov.b64 	%rd27370, 121098312706494698;
	// begin inline asm
	sub.cc.u64 %rd33934, %rd33934, %rd27365;
	subc.cc.u64 %rd33933, %rd27321, %rd27366;
	subc.cc.u64 %rd33932, %rd27322, %rd27367;
	subc.cc.u64 %rd33931, %rd27323, %rd27368;
	subc.cc.u64 %rd33930, %rd27324, %rd27369;
	subc.u64 %rd33929, %rd27325, %rd27370;
	// end inline asm
$L__BB0_639:
	// begin inline asm
	add.cc.u64 %rd33940, %rd33934, %rd33934;
	addc.cc.u64 %rd27372, %rd33933, %rd33933;
	addc.cc.u64 %rd27373, %rd33932, %rd33932;
	addc.cc.u64 %rd27374, %rd33931, %rd33931;
	addc.cc.u64 %rd27375, %rd33930, %rd33930;
	addc.u64 %rd27376, %rd33929, %rd33929;
	// end inline asm
	setp.lt.u64 	%p2432, %rd27376, 121098312706494698;
	mov.u64 	%rd33935, %rd27376;
	mov.u64 	%rd33936, %rd27375;
	mov.u64 	%rd33937, %rd27374;
	mov.u64 	%rd33938, %rd27373;
	mov.u64 	%rd33939, %rd27372;
	@%p2432 bra 	$L__BB0_650;
	setp.ne.s64 	%p2433, %rd27376, 121098312706494698;
	@%p2433 bra 	$L__BB0_649;
	setp.lt.u64 	%p2434, %rd27375, -4162727106559522501;
	mov.b64 	%rd33935, 121098312706494698;
	mov.u64 	%rd33936, %rd27375;
	mov.u64 	%rd33937, %rd27374;
	mov.u64 	%rd33938, %rd27373;
	mov.u64 	%rd33939, %rd27372;
	@%p2434 bra 	$L__BB0_650;
	setp.ne.s64 	%p2435, %rd27375, -4162727106559522501;
	@%p2435 bra 	$L__BB0_649;
	setp.lt.u64 	%p2436, %rd27374, 1883307231910630287;
	mov.b64 	%rd33936, -4162727106559522501;
	mov.u64 	%rd33937, %rd27374;
	mov.u64 	%rd33938, %rd27373;
	mov.u64 	%rd33939, %rd27372;
	@%p2436 bra 	$L__BB0_650;
	setp.ne.s64 	%p2437, %rd27374, 1883307231910630287;
	@%p2437 bra 	$L__BB0_649;
	setp.lt.u64 	%p2438, %rd27373, 2230234197602682880;
	mov.b64 	%rd33937, 1883307231910630287;
	mov.u64 	%rd33938, %rd27373;
	mov.u64 	%rd33939, %rd27372;
	@%p2438 bra 	$L__BB0_650;
	setp.ne.s64 	%p2439, %rd27373, 2230234197602682880;
	@%p2439 bra 	$L__BB0_649;
	setp.lt.u64 	%p2440, %rd27372, 1660523435060625408;
	mov.b64 	%rd33938, 2230234197602682880;
	mov.u64 	%rd33939, %rd27372;
	@%p2440 bra 	$L__BB0_650;
	setp.eq.s64 	%p2441, %rd27372, 1660523435060625408;
	setp.lt.u64 	%p2442, %rd33940, -8860621160618917887;
	and.pred  	%p2443, %p2441, %p2442;
	mov.b64 	%rd33939, 1660523435060625408;
	@%p2443 bra 	$L__BB0_650;
$L__BB0_649:
	mov.b64 	%rd27416, -8860621160618917887;
	mov.b64 	%rd27417, 1660523435060625408;
	mov.b64 	%rd27418, 2230234197602682880;
	mov.b64 	%rd27419, 1883307231910630287;
	mov.b64 	%rd27420, -4162727106559522501;
	mov.b64 	%rd27421, 121098312706494698;
	// begin inline asm
	sub.cc.u64 %rd33940, %rd33940, %rd27416;
	subc.cc.u64 %rd33939, %rd27372, %rd27417;
	subc.cc.u64 %rd33938, %rd27373, %rd27418;
	subc.cc.u64 %rd33937, %rd27374, %rd27419;
	subc.cc.u64 %rd33936, %rd27375, %rd27420;
	subc.u64 %rd33935, %rd27376, %rd27421;
	// end inline asm
$L__BB0_650:
	setp.lt.u64 	%p2444, %rd34793, %rd33941;
	@%p2444 bra 	$L__BB0_661;
	setp.le.u64 	%p2445, %rd34793, %rd33941;
	@%p2445 bra 	$L__BB0_652;
	bra.uni 	$L__BB0_660;
$L__BB0_652:
	setp.lt.u64 	%p2446, %rd34794, %rd33942;
	@%p2446 bra 	$L__BB0_661;
	setp.gt.u64 	%p2447, %rd34794, %rd33942;
	@%p2447 bra 	$L__BB0_660;
	setp.lt.u64 	%p2448, %rd34795, %rd33943;
	@%p2448 bra 	$L__BB0_661;
	setp.gt.u64 	%p2449, %rd34795, %rd33943;
	@%p2449 bra 	$L__BB0_660;
	setp.lt.u64 	%p2450, %rd34796, %rd33944;
	@%p2450 bra 	$L__BB0_661;
	setp.gt.u64 	%p2451, %rd34796, %rd33944;
	@%p2451 bra 	$L__BB0_660;
	setp.lt.u64 	%p2452, %rd34797, %rd33945;
	@%p2452 bra 	$L__BB0_661;
	setp.gt.u64 	%p2453, %rd34797, %rd33945;
	setp.gt.u64 	%p2454, %rd34798, %rd33946;
	or.pred  	%p2455, %p2453, %p2454;
	@%p2455 bra 	$L__BB0_660;
	bra.uni 	$L__BB0_661;
$L__BB0_660:
	mov.b64 	%rd27434, -8860621160618917887;
	mov.b64 	%rd27435, 1660523435060625408;
	mov.b64 	%rd27436, 2230234197602682880;
	mov.b64 	%rd27437, 1883307231910630287;
	mov.b64 	%rd27438, -4162727106559522501;
	mov.b64 	%rd27439, 121098312706494698;
	// begin inline asm
	add.cc.u64 %rd33946, %rd33946, %rd27434;
	addc.cc.u64 %rd33945, %rd33945, %rd27435;
	addc.cc.u64 %rd33944, %rd33944, %rd27436;
	addc.cc.u64 %rd33943, %rd33943, %rd27437;
	addc.cc.u64 %rd33942, %rd33942, %rd27438;
	addc.u64 %rd33941, %rd33941, %rd27439;
	// end inline asm
$L__BB0_661:
	// begin inline asm
	sub.cc.u64 %rd27440, %rd33946, %rd34798;
	subc.cc.u64 %rd27441, %rd33945, %rd34797;
	subc.cc.u64 %rd27442, %rd33944, %rd34796;
	subc.cc.u64 %rd27443, %rd33943, %rd34795;
	subc.cc.u64 %rd27444, %rd33942, %rd34794;
	subc.u64 %rd27445, %rd33941, %rd34793;
	// end inline asm
	// begin inline asm
	{
	.reg .u64 c;
	.reg .u64 nc;
	.reg .u64 t;
	mad.lo.cc.u64 %rd27494, %rd33904, %rd27440, 0;
	madc.hi.cc.u64 c, %rd33904, %rd27440, 0;
	madc.lo.cc.u64 %rd27516, %rd33904, %rd27441, c;
	madc.hi.cc.u64 c, %rd33904, %rd27441, 0;
	madc.lo.cc.u64 %rd27517, %rd33904, %rd27442, c;
	madc.hi.cc.u64 c, %rd33904, %rd27442, 0;
	madc.lo.cc.u64 %rd27518, %rd33904, %rd27443, c;
	madc.hi.cc.u64 c, %rd33904, %rd27443, 0;
	madc.lo.cc.u64 %rd27519, %rd33904, %rd27444, c;
	madc.hi.cc.u64 c, %rd33904, %rd27444, 0;
	madc.lo.cc.u64 %rd27520, %rd33904, %rd27445, c;
	madc.hi.u64 %rd33952, %rd33904, %rd27445, 0;
	mad.lo.cc.u64 %rd27516, %rd33903, %rd27440, %rd27516;
	madc.hi.cc.u64 c, %rd33903, %rd27440, 0;
	addc.cc.u64 t, %rd27517, c;
	addc.u64 nc, 0, 0;
	mad.lo.cc.u64 %rd27517, %rd33903, %rd27441, t;
	madc.hi.cc.u64 c, %rd33903, %rd27441, nc;
	addc.cc.u64 t, %rd27518, c;
	addc.u64 nc, 0, 0;
	mad.lo.cc.u64 %rd27518, %rd33903, %rd27442, t;
	madc.hi.cc.u64 c, %rd33903, %rd27442, nc;
	addc.cc.u64 t, %rd27519, c;
	addc.u64 nc, 0, 0;
	mad.lo.cc.u64 %rd27519, %rd33903, %rd27443, t;
	madc.hi.cc.u64 c, %rd33903, %rd27443, nc;
	addc.cc.u64 t, %rd27520, c;
	addc.u64 nc, 0, 0;
	mad.lo.cc.u64 %rd27520, %rd33903, %rd27444, t;
	madc.hi.cc.u64 c, %rd33903, %rd27444, nc;
	addc.cc.u64 t, %rd33952, c;
	addc.u64 nc, 0, 0;
	mad.lo.cc.u64 %rd33952, %rd33903, %rd27445, t;
	madc.hi.u64 %rd27544, %rd33903, %rd27445, nc;
	mad.lo.cc.u64 %rd27517, %rd33902, %rd27440, %rd27517;
	madc.hi.cc.u64 c, %rd33902, %rd27440, 0;
	addc.cc.u64 t, %rd27518, c;
	addc.u64 nc, 0, 0;
	mad.lo.cc.u64 %rd27518, %rd33902, %rd27441, t;
	madc.hi.cc.u64 c, %rd33902, %rd27441, nc;
	addc.cc.u64 t, %rd27519, c;
	addc.u64 nc, 0, 0;
	mad.lo.cc.u64 %rd27519, %rd33902, %rd27442, t;
	madc.hi.cc.u64 c, %rd33902, %rd27442, nc;
	addc.cc.u64 t, %rd27520, c;
	addc.u64 nc, 0, 0;
	mad.lo.cc.u64 %rd27520, %rd33902, %rd27443, t;
	madc.hi.cc.u64 c, %rd33902, %rd27443, nc;
	addc.cc.u64 t, %rd33952, c;
	addc.u64 nc, 0, 0;
	mad.lo.cc.u64 %rd33952, %rd33902, %rd27444, t;
	madc.hi.cc.u64 c, %rd33902, %rd27444, nc;
	addc.cc.u64 t, %rd27544, c;
	addc.u64 nc, 0, 0;
	mad.lo.cc.u64 %rd27544, %rd33902, %rd27445, t;
	madc.hi.u64 %rd27567, %rd33902, %rd27445, nc;
	mad.lo.cc.u64 %rd27518, %rd33901, %rd27440, %rd27518;
	madc.hi.cc.u64 c, %rd33901, %rd27440, 0;
	addc.cc.u64 t, %rd27519, c;
	addc.u64 nc, 0, 0;
	mad.lo.cc.u64 %rd27519, %rd33901, %rd27441, t;
	madc.hi.cc.u64 c, %rd33901, %rd27441, nc;
	addc.cc.u64 t, %rd27520, c;
	addc.u64 nc, 0, 0;
	mad.lo.cc.u64 %rd27520, %rd33901, %rd27442, t;
	madc.hi.cc.u64 c, %rd33901, %rd27442, nc;
	addc.cc.u64 t, %rd33952, c;
	addc.u64 nc, 0, 0;
	mad.lo.cc.u64 %rd33952, %rd33901, %rd27443, t;
	madc.hi.cc.u64 c, %rd33901, %rd27443, nc;
	addc.cc.u64 t, %rd27544, c;
	addc.u64 nc, 0, 0;
	mad.lo.cc.u64 %rd27544, %rd33901, %rd27444, t;
	madc.hi.cc.u64 c, %rd33901, %rd27444, nc;
	addc.cc.u64 t, %rd27567, c;
	addc.u64 nc, 0, 0;
	mad.lo.cc.u64 %rd27567, %rd33901, %rd27445, t;
	madc.hi.u64 %rd27590, %rd33901, %rd27445, nc;
	mad.lo.cc.u64 %rd27519, %rd33900, %rd27440, %rd27519;
	madc.hi.cc.u64 c, %rd33900, %rd27440, 0;
	addc.cc.u64 t, %rd27520, c;
	addc.u64 nc, 0, 0;
	mad.lo.cc.u64 %rd27520, %rd33900, %rd27441, t;
	madc.hi.cc.u64 c, %rd33900, %rd27441, nc;
	addc.cc.u64 t, %rd33952, c;
	addc.u64 nc, 0, 0;
	mad.lo.cc.u64 %rd33952, %rd33900, %rd27442, t;
	madc.hi.cc.u64 c, %rd33900, %rd27442, nc;
	addc.cc.u64 t, %rd27544, c;
	addc.u64 nc, 0, 0;
	mad.lo.cc.u64 %rd27544, %rd33900, %rd27443, t;
	madc.hi.cc.u64 c, %rd33900, %rd27443, nc;
	addc.cc.u64 t, %rd27567, c;
	addc.u64 nc, 0, 0;
	mad.lo.cc.u64 %rd27567, %rd33900, %rd27444, t;
	madc.hi.cc.u64 c, %rd33900, %rd27444, nc;
	addc.cc.u64 t, %rd27590, c;
	addc.u64 nc, 0, 0;
	mad.lo.cc.u64 %rd27590, %rd33900, %rd27445, t;
	madc.hi.u64 %rd27613, %rd33900, %rd27445, nc;
	mad.lo.cc.u64 %rd27520, %rd33899, %rd27440, %rd27520;
	madc.hi.cc.u64 c, %rd33899, %rd27440, 0;
	addc.cc.u64 t, %rd33952, c;
	addc.u64 nc, 0, 0;
	mad.lo.cc.u64 %rd33952, %rd33899, %rd27441, t;
	madc.hi.cc.u64 c, %rd33899, %rd27441, nc;
	addc.cc.u64 t, %rd27544, c;
	addc.u64 nc, 0, 0;
	mad.lo.cc.u64 %rd27544, %rd33899, %rd27442, t;
	madc.hi.cc.u64 c, %rd33899, %rd27442, nc;
	addc.cc.u64 t, %rd27567, c;
	addc.u64 nc, 0, 0;
	mad.lo.cc.u64 %rd27567, %rd33899, %rd27443, t;
	madc.hi.cc.u64 c, %rd33899, %rd27443, nc;
	addc.cc.u64 t, %rd27590, c;
	addc.u64 nc, 0, 0;
	mad.lo.cc.u64 %rd27590, %rd33899, %rd27444, t;
	madc.hi.cc.u64 c, %rd33899, %rd27444, nc;
	addc.cc.u64 t, %rd27613, c;
	addc.u64 nc, 0, 0;
	mad.lo.cc.u64 %rd27613, %rd33899, %rd27445, t;
	madc.hi.u64 %rd27614, %rd33899, %rd27445, nc;
	}
	// end inline asm
	mul.lo.s64 	%rd27508, %rd27494, -8860621160618917889;
	mov.b64 	%rd27616, -8860621160618917887;
	mov.b64 	%rd27617, 1660523435060625408;
	mov.b64 	%rd27618, 2230234197602682880;
	mov.b64 	%rd27619, 1883307231910630287;
	mov.b64 	%rd27620, -4162727106559522501;
	mov.b64 	%rd27621, 121098312706494698;
	// begin inline asm
	{
	.reg .u64 c;
	.reg .u64 t;
	.reg .u64 nc;
	mad.lo.cc.u64 c, %rd27508, %rd27616, %rd27494;
	madc.hi.cc.u64 c, %rd27508, %rd27616, 0;
	addc.cc.u64 t, %rd27516, c;
	addc.u64 nc, 0, 0;
	mad.lo.cc.u64 %rd27516, %rd27508, %rd27617, t;
	madc.hi.cc.u64 c, %rd27508, %rd27617, nc;
	addc.cc.u64 t, %rd27517, c;
	addc.u64 nc, 0, 0;
	mad.lo.cc.u64 %rd27517, %rd27508, %rd27618, t;
	madc.hi.cc.u64 c, %rd27508, %rd27618, nc;
	addc.cc.u64 t, %rd27518, c;
	addc.u64 nc, 0, 0;
	mad.lo.cc.u64 %rd27518, %rd27508, %rd27619, t;
	madc.hi.cc.u64 c, %rd27508, %rd27619, nc;
	addc.cc.u64 t, %rd27519, c;
	addc.u64 nc, 0, 0;
	mad.lo.cc.u64 %rd27519, %rd27508, %rd27620, t;
	madc.hi.cc.u64 c, %rd27508, %rd27620, nc;
	addc.cc.u64 t, %rd27520, c;
	addc.u64 nc, 0, 0;
	mad.lo.cc.u64 %rd27520, %rd27508, %rd27621, t;
	madc.hi.cc.u64 c, %rd27508, %rd27621, nc;
	addc.cc.u64 %rd33952, %rd33952, c;
	addc.u64 %rd27546, 0, 0;
	}
	// end inline asm
	mul.lo.s64 	%rd27530, %rd27516, -8860621160618917889;
	// begin inline asm
	{
	.reg .u64 c;
	.reg .u64 t;
	.reg .u64 nc;
	mad.lo.cc.u64 c, %rd27530, %rd27616, %rd27516;
	madc.hi.cc.u64 c, %rd27530, %rd27616, 0;
	addc.cc.u64 t, %rd27517, c;
	addc.u64 nc, 0, 0;
	mad.lo.cc.u64 %rd27517, %rd27530, %rd27617, t;
	madc.hi.cc.u64 c, %rd27530, %rd27617, nc;
	addc.cc.u64 t, %rd27518, c;
	addc.u64 nc, 0, 0;
	mad.lo.cc.u64 %rd27518, %rd27530, %rd27618, t;
	madc.hi.cc.u64 c, %rd27530, %rd27618, nc;
	addc.cc.u64 t, %rd27519, c;
	addc.u64 nc, 0, 0;
	mad.lo.cc.u64 %rd27519, %rd27530, %rd27619, t;
	madc.hi.cc.u64 c, %rd27530, %rd27619, nc;
	addc.cc.u64 t, %rd27520, c;
	addc.u64 nc, 0, 0;
	mad.lo.cc.u64 %rd27520, %rd27530, %rd27620, t;
	madc.hi.cc.u64 c, %rd27530, %rd27620, nc;
	addc.cc.u64 t, %rd33952, c;
	addc.u64 nc, 0, 0;
	mad.lo.cc.u64 %rd33952, %rd27530, %rd27621, t;
	madc.hi.cc.u64 c, %rd27530, %rd27621, nc;
	addc.cc.u64 c, c, %rd27546;
	addc.u64 nc, 0, 0;
	addc.cc.u64 %rd27544, %rd27544, c;
	addc.u64 %rd27546, nc, 0;
	}
	// end inline asm
	mul.lo.s64 	%rd27553, %rd27517, -8860621160618917889;
	// begin inline asm
	{
	.reg .u64 c;
	.reg .u64 t;
	.reg .u64 nc;
	mad.lo.cc.u64 c, %rd27553, %rd27616, %rd27517;
	madc.hi.cc.u64 c, %rd27553, %rd27616, 0;
	addc.cc.u64 t, %rd27518, c;
	addc.u64 nc, 0, 0;
	mad.lo.cc.u64 %rd27518, %rd27553, %rd27617, t;
	madc.hi.cc.u64 c, %rd27553, %rd27617, nc;
	addc.cc.u64 t, %rd27519, c;
	addc.u64 nc, 0, 0;
	mad.lo.cc.u64 %rd27519, %rd27553, %rd27618, t;
	madc.hi.cc.u64 c, %rd27553, %rd27618, nc;
	addc.cc.u64 t, %rd27520, c;
	addc.u64 nc, 0, 0;
	mad.lo.cc.u64 %rd27520, %rd27553, %rd27619, t;
	madc.hi.cc.u64 c, %rd27553, %rd27619, nc;
	addc.cc.u64 t, %rd33952, c;
	addc.u64 nc, 0, 0;
	mad.lo.cc.u64 %rd33952, %rd27553, %rd27620, t;
	madc.hi.cc.u64 c, %rd27553, %rd27620, nc;
	addc.cc.u64 t, %rd27544, c;
	addc.u64 nc, 0, 0;
	mad.lo.cc.u64 %rd27544, %rd27553, %rd27621, t;
	madc.hi.cc.u64 c, %rd27553, %rd27621, nc;
	addc.cc.u64 c, c, %rd27546;
	addc.u64 nc, 0, 0;
	addc.cc.u64 %rd27567, %rd27567, c;
	addc.u64 %rd27546, nc, 0;
	}
	// end inline asm
	mul.lo.s64 	%rd27576, %rd27518, -8860621160618917889;
	// begin inline asm
	{
	.reg .u64 c;
	.reg .u64 t;
	.reg .u64 nc;
	mad.lo.cc.u64 c, %rd27576, %rd27616, %rd27518;
	madc.hi.cc.u64 c, %rd27576, %rd27616, 0;
	addc.cc.u64 t, %rd27519, c;
	addc.u64 nc, 0, 0;
	mad.lo.cc.u64 %rd27519, %rd27576, %rd27617, t;
	madc.hi.cc.u64 c, %rd27576, %rd27617, nc;
	addc.cc.u64 t, %rd27520, c;
	addc.u64 nc, 0, 0;
	mad.lo.cc.u64 %rd27520, %rd27576, %rd27618, t;
	madc.hi.cc.u64 c, %rd27576, %rd27618, nc;
	addc.cc.u64 t, %rd33952, c;
	addc.u64 nc, 0, 0;
	mad.lo.cc.u64 %rd33952, %rd27576, %rd27619, t;
	madc.hi.cc.u64 c, %rd27576, %rd27619, nc;
	addc.cc.u64 t, %rd27544, c;
	addc.u64 nc, 0, 0;
	mad.lo.cc.u64 %rd27544, %rd27576, %rd27620, t;
	madc.hi.cc.u64 c, %rd27576, %rd27620, nc;
	addc.cc.u64 t, %rd27567, c;
	addc.u64 nc, 0, 0;
	mad.lo.cc.u64 %rd27567, %rd27576, %rd27621, t;
	madc.hi.cc.u64 c, %rd27576, %rd27621, nc;
	addc.cc.u64 c, c, %rd27546;
	addc.u64 nc, 0, 0;
	addc.cc.u64 %rd27590, %rd27590, c;
	addc.u64 %rd27546, nc, 0;
	}
	// end inline asm
	mul.lo.s64 	%rd27599, %rd27519, -8860621160618917889;
	// begin inline asm
	{
	.reg .u64 c;
	.reg .u64 t;
	.reg .u64 nc;
	mad.lo.cc.u64 c, %rd27599, %rd27616, %rd27519;
	madc.hi.cc.u64 c, %rd27599, %rd27616, 0;
	addc.cc.u64 t, %rd27520, c;
	addc.u64 nc, 0, 0;
	mad.lo.cc.u64 %rd27520, %rd27599, %rd27617, t;
	madc.hi.cc.u64 c, %rd27599, %rd27617, nc;
	addc.cc.u64 t, %rd33952, c;
	addc.u64 nc, 0, 0;
	mad.lo.cc.u64 %rd33952, %rd27599, %rd27618, t;
	madc.hi.cc.u64 c, %rd27599, %rd27618, nc;
	addc.cc.u64 t, %rd27544, c;
	addc.u64 nc, 0, 0;
	mad.lo.cc.u64 %rd27544, %rd27599, %rd27619, t;
	madc.hi.cc.u64 c, %rd27599, %rd27619, nc;
	addc.cc.u64 t, %rd27567, c;
	addc.u64 nc, 0, 0;
	mad.lo.cc.u64 %rd27567, %rd27599, %rd27620, t;
	madc.hi.cc.u64 c, %rd27599, %rd27620, nc;
	addc.cc.u64 t, %rd27590, c;
	addc.u64 nc, 0, 0;
	mad.lo.cc.u64 %rd27590, %rd27599, %rd27621, t;
	madc.hi.cc.u64 c, %rd27599, %rd27621, nc;
	addc.cc.u64 c, c, %rd27546;
	addc.u64 nc, 0, 0;
	addc.cc.u64 %rd27613, %rd27613, c;
	addc.u64 %rd27546, nc, 0;
	}
	// end inline asm
	mul.lo.s64 	%rd27622, %rd27520, -8860621160618917889;
	// begin inline asm
	{
	.reg .u64 c;
	.reg .u64 t;
	.reg .u64 nc;
	mad.lo.cc.u64 c, %rd27622, %rd27616, %rd27520;
	madc.hi.cc.u64 c, %rd27622, %rd27616, 0;
	addc.cc.u64 t, %rd33952, c;
	addc.u64 nc, 0, 0;
	mad.lo.cc.u64 %rd33952, %rd27622, %rd27617, t;
	madc.hi.cc.u64 c, %rd27622, %rd27617, nc;
	addc.cc.u64 t, %rd27544, c;
	addc.u64 nc, 0, 0;
	mad.lo.cc.u64 %rd27544, %rd27622, %rd27618, t;
	madc.hi.cc.u64 c, %rd27622, %rd27618, nc;
	addc.cc.u64 t, %rd27567, c;
	addc.u64 nc, 0, 0;
	mad.lo.cc.u64 %rd27567, %rd27622, %rd27619, t;
	madc.hi.cc.u64 c, %rd27622, %rd27619, nc;
	addc.cc.u64 t, %rd27590, c;
	addc.u64 nc, 0, 0;
	mad.lo.cc.u64 %rd27590, %rd27622, %rd27620, t;
	madc.hi.cc.u64 c, %rd27622, %rd27620, nc;
	addc.cc.u64 t, %rd27613, c;
	addc.u64 nc, 0, 0;
	mad.lo.cc.u64 %rd27613, %rd27622, %rd27621, t;
	madc.hi.cc.u64 c, %rd27622, %rd27621, nc;
	addc.cc.u64 c, c, %rd27546;
	add.u64 %rd27614, %rd27614, c;
	}
	// end inline asm
	setp.lt.u64 	%p2456, %rd27614, 121098312706494698;
	mov.u64 	%rd33953, %rd27614;
	mov.u64 	%rd33954, %rd27613;
	mov.u64 	%rd33955, %rd27590;
	mov.u64 	%rd33956, %rd27567;
	mov.u64 	%rd33957, %rd27544;
	@%p2456 bra 	$L__BB0_672;
	setp.ne.s64 	%p2457, %rd27614, 121098312706494698;
	@%p2457 bra 	$L__BB0_671;
	setp.lt.u64 	%p2458, %rd27613, -4162727106559522501;
	mov.b64 	%rd33953, 121098312706494698;
	mov.u64 	%rd33954, %rd27613;
	mov.u64 	%rd33955, %rd27590;
	mov.u64 	%rd33956, %rd27567;
	mov.u64 	%rd33957, %rd27544;
	@%p2458 bra 	$L__BB0_672;
	setp.ne.s64 	%p2459, %rd27613, -4162727106559522501;
	@%p2459 bra 	$L__BB0_671;
	setp.lt.u64 	%p2460, %rd27590, 1883307231910630287;
	mov.b64 	%rd33954, -4162727106559522501;
	mov.u64 	%rd33955, %rd27590;
	mov.u64 	%rd33956, %rd27567;
	mov.u64 	%rd33957, %rd27544;
	@%p2460 bra 	$L__BB0_672;
	setp.ne.s64 	%p2461, %rd27590, 1883307231910630287;
	@%p2461 bra 	$L__BB0_671;
	setp.lt.u64 	%p2462, %rd27567, 2230234197602682880;
	mov.b64 	%rd33955, 1883307231910630287;
	mov.u64 	%rd33956, %rd27567;
	mov.u64 	%rd33957, %rd27544;
	@%p2462 bra 	$L__BB0_672;
	setp.ne.s64 	%p2463, %rd27567, 2230234197602682880;
	@%p2463 bra 	$L__BB0_671;
	setp.lt.u64 	%p2464, %rd27544, 1660523435060625408;
	mov.b64 	%rd33956, 2230234197602682880;
	mov.u64 	%rd33957, %rd27544;
	@%p2464 bra 	$L__BB0_672;
	setp.eq.s64 	%p2465, %rd27544, 1660523435060625408;
	setp.lt.u64 	%p2466, %rd33952, -8860621160618917887;
	and.pred  	%p2467, %p2465, %p2466;
	mov.b64 	%rd33957, 1660523435060625408;
	@%p2467 bra 	$L__BB0_672;
$L__BB0_671:
	mov.b64 	%rd27657, -8860621160618917887;
	mov.b64 	%rd27658, 1660523435060625408;
	mov.b64 	%rd27659, 2230234197602682880;
	mov.b64 	%rd27660, 1883307231910630287;
	mov.b64 	%rd27661, -4162727106559522501;
	mov.b64 	%rd27662, 121098312706494698;
	// begin inline asm
	sub.cc.u64 %rd33952, %rd33952, %rd27657;
	subc.cc.u64 %rd33957, %rd27544, %rd27658;
	subc.cc.u64 %rd33956, %rd27567, %rd27659;
	subc.cc.u64 %rd33955, %rd27590, %rd27660;
	subc.cc.u64 %rd33954, %rd27613, %rd27661;
	subc.u64 %rd33953, %rd27614, %rd27662;
	// end inline asm
$L__BB0_672:
	setp.lt.u64 	%p2468, %rd33935, %rd33953;
	@%p2468 bra 	$L__BB0_683;
	setp.le.u64 	%p2469, %rd33935, %rd33953;
	@%p2469 bra 	$L__BB0_674;
	bra.uni 	$L__BB0_682;
$L__BB0_674:
	setp.lt.u64 	%p2470, %rd33936, %rd33954;
	@%p2470 bra 	$L__BB0_683;
	setp.gt.u64 	%p2471, %rd33936, %rd33954;
	@%p2471 bra 	$L__BB0_682;
	setp.lt.u64 	%p2472, %rd33937, %rd33955;
	@%p2472 bra 	$L__BB0_683;
	setp.gt.u64 	%p2473, %rd33937, %rd33955;
	@%p2473 bra 	$L__BB0_682;
	setp.lt.u64 	%p2474, %rd33938, %rd33956;
	@%p2474 bra 	$L__BB0_683;
	setp.gt.u64 	%p2475, %rd33938, %rd33956;
	@%p2475 bra 	$L__BB0_682;
	setp.lt.u64 	%p2476, %rd33939, %rd33957;
	@%p2476 bra 	$L__BB0_683;
	setp.gt.u64 	%p2477, %rd33939, %rd33957;
	setp.gt.u64 	%p2478, %rd33940, %rd33952;
	or.pred  	%p2479, %p2477, %p2478;
	@%p2479 bra 	$L__BB0_682;
	bra.uni 	$L__BB0_683;
$L__BB0_682:
	mov.b64 	%rd27675, -8860621160618917887;
	mov.b64 	%rd27676, 1660523435060625408;
	mov.b64 	%rd27677, 2230234197602682880;
	mov.b64 	%rd27678, 1883307231910630287;
	mov.b64 	%rd27679, -4162727106559522501;
	mov.b64 	%rd27680, 121098312706494698;
	// begin inline asm
	add.cc.u64 %rd33952, %rd33952, %rd27675;
	addc.cc.u64 %rd33957, %rd33957, %rd27676;
	addc.cc.u64 %rd33956, %rd33956, %rd27677;
	addc.cc.u64 %rd33955, %rd33955, %rd27678;
	addc.cc.u64 %rd33954, %rd33954, %rd27679;
	addc.u64 %rd33953, %rd33953, %rd27680;
	// end inline asm
$L__BB0_683:
	// begin inline asm
	sub.cc.u64 %rd34792, %rd33952, %rd33940;
	subc.cc.u64 %rd34791, %rd33957, %rd33939;
	subc.cc.u64 %rd34790, %rd33956, %rd33938;
	subc.cc.u64 %rd34789, %rd33955, %rd33937;
	subc.cc.u64 %rd34788, %rd33954, %rd33936;
	subc.u64 %rd34787, %rd33953, %rd33935;
	// end inline asm
	// begin inline asm
	add.cc.u64 %rd34781, %rd40, %rd40;
	addc.cc.u64 %rd27700, %rd39, %rd39;
	addc.cc.u64 %rd27701, %rd38, %rd38;
	addc.cc.u64 %rd27702, %rd37, %rd37;
	addc.cc.u64 %rd27703, %rd36, %rd36;
	addc.u64 %rd27704, %rd35, %rd35;
	// end inline asm
	setp.lt.u64 	%p2480, %rd27704, 121098312706494698;
	mov.u64 	%rd34782, %rd27700;
	mov.u64 	%rd34783, %rd27701;
	mov.u64 	%rd34784, %rd27702;
	mov.u64 	%rd34785, %rd27703;
	mov.u64 	%rd34786, %rd27704;
	@%p2480 bra 	$L__BB0_2233;
	setp.ne.s64 	%p2481, %rd27704, 121098312706494698;
	@%p2481 bra 	$L__BB0_693;
	setp.lt.u64 	%p2482, %rd27703, -4162727106559522501;
	mov.b64 	%rd34786, 121098312706494698;
	mov.u64 	%rd34782, %rd27700;
	mov.u64 	%rd34783, %rd27701;
	mov.u64 	%rd34784, %rd27702;
	mov.u64 	%rd34785, %rd27703;
	@%p2482 bra 	$L__BB0_2233;
	setp.ne.s64 	%p2483, %rd27703, -4162727106559522501;
	@%p2483 bra 	$L__BB0_693;
	setp.lt.u64 	%p2484, %rd27702, 1883307231910630287;
	mov.b64 	%rd34785, -4162727106559522501;
	mov.u64 	%rd34782, %rd27700;
	mov.u64 	%rd34783, %rd27701;
	mov.u64 	%rd34784, %rd27702;
	@%p2484 bra 	$L__BB0_2233;
	setp.ne.s64 	%p2485, %rd27702, 1883307231910630287;
	@%p2485 bra 	$L__BB0_693;
	setp.lt.u64 	%p2486, %rd27701, 2230234197602682880;
	mov.b64 	%rd34784, 1883307231910630287;
	mov.u64 	%rd34782, %rd27700;
	mov.u64 	%rd34783, %rd27701;
	@%p2486 bra 	$L__BB0_2233;
	setp.ne.s64 	%p2487, %rd27701, 2230234197602682880;
	@%p2487 bra 	$L__BB0_693;
	setp.lt.u64 	%p2488, %rd27700, 1660523435060625408;
	mov.b64 	%rd34783, 2230234197602682880;
	mov.u64 	%rd34782, %rd27700;
	@%p2488 bra 	$L__BB0_2233;
	setp.eq.s64 	%p2489, %rd27700, 1660523435060625408;
	setp.lt.u64 	%p2490, %rd34781, -8860621160618917887;
	and.pred  	%p2491, %p2489, %p2490;
	mov.b64 	%rd34782, 1660523435060625408;
	@%p2491 bra 	$L__BB0_2233;
$L__BB0_693:
	mov.b64 	%rd27744, -8860621160618917887;
	mov.b64 	%rd27745, 1660523435060625408;
	mov.b64 	%rd27746, 2230234197602682880;
	mov.b64 	%rd27747, 1883307231910630287;
	mov.b64 	%rd27748, -4162727106559522501;
	mov.b64 	%rd27749, 121098312706494698;
	// begin inline asm
	sub.cc.u64 %rd34781, %rd34781, %rd27744;
	subc.cc.u64 %rd34782, %rd27700, %rd27745;
	subc.cc.u64 %rd34783, %rd27701, %rd27746;
	subc.cc.u64 %rd34784, %rd27702, %rd27747;
	subc.cc.u64 %rd34785, %rd27703, %rd27748;
	subc.u64 %rd34786, %rd27704, %rd27749;
	// end inline asm
	bra.uni 	$L__BB0_2233;
$L__BB0_694:
	setp.lt.u64 	%p2050, %rd42, %rd33696;
	@%p2050 bra 	$L__BB0_705;
	setp.gt.u64 	%p2051, %rd42, %rd33696;
	@%p2051 bra 	$L__BB0_704;
	setp.lt.u64 	%p2052, %rd43, %rd33697;
	@%p2052 bra 	$L__BB0_705;
	setp.gt.u64 	%p2053, %rd43, %rd33697;
	@%p2053 bra 	$L__BB0_704;
	setp.lt.u64 	%p2054, %rd44, %rd33698;
	@%p2054 bra 	$L__BB0_705;
	setp.gt.u64 	%p2055, %rd44, %rd33698;
	@%p2055 bra 	$L__BB0_704;
	setp.lt.u64 	%p2056, %rd45, %rd33699;
	@%p2056 bra 	$L__BB0_705;
	setp.gt.u64 	%p2057, %rd45, %rd33699;
	setp.gt.u64 	%p2058, %rd46, %rd33700;
	or.pred  	%p2059, %p2057, %p2058;
	@%p2059 bra 	$L__BB0_704;
	bra.uni 	$L__BB0_705;
$L__BB0_702:
	setp.lt.u64 	%p2048, %rd41, %rd33695;
	@%p2048 bra 	$L__BB0_705;
	setp.le.u64 	%p2049, %rd41, %rd33695;
	@%p2049 bra 	$L__BB0_694;
$L__BB0_704:
	mov.b64 	%rd24087, -8860621160618917887;
	mov.b64 	%rd24088, 1660523435060625408;
	mov.b64 	%rd24089, 2230234197602682880;
	mov.b64 	%rd24090, 1883307231910630287;
	mov.b64 	%rd24091, -4162727106559522501;
	mov.b64 	%rd24092, 121098312706494698;
	// begin inline asm
	add.cc.u64 %rd33700, %rd33700, %rd24087;
	addc.cc.u64 %rd33699, %rd33699, %rd24088;
	addc.cc.u64 %rd33698, %rd33698, %rd24089;
	addc.cc.u64 %rd33697, %rd33697, %rd24090;
	addc.cc.u64 %rd33696, %rd33696, %rd24091;
	addc.u64 %rd33695, %rd33695, %rd24092;
	// end inline asm
$L__BB0_705:
	// begin inline asm
	sub.cc.u64 %rd24093, %rd33700, %rd46;
	subc.cc.u64 %rd24094, %rd33699, %rd45;
	subc.cc.u64 %rd24095, %rd33698, %rd44;
	subc.cc.u64 %rd24096, %rd33697, %rd43;
	subc.cc.u64 %rd24097, %rd33696, %rd42;
	subc.u64 %rd24098, %rd33695, %rd41;
	// end inline asm
	// begin inline asm
	add.cc.u64 %rd34781, %rd24093, %rd24093;
	addc.cc.u64 %rd24112, %rd24094, %rd24094;
	addc.cc.u64 %rd24113, %rd24095, %rd24095;
	addc.cc.u64 %rd24114, %rd24096, %rd24096;
	addc.cc.u64 %rd24115, %rd24097, %rd24097;
	addc.u64 %rd24116, %rd24098, %rd24098;
	// end inline asm
	setp.lt.u64 	%p2060, %rd24116, 121098312706494698;
	mov.u64 	%rd33965, %rd24116;
	mov.u64 	%rd33966, %rd24115;
	mov.u64 	%rd33967, %rd24114;
	mov.u64 	%rd33968, %rd24113;
	mov.u64 	%rd33969, %rd24112;
	mov.u64 	%rd33970, %rd34781;
	@%p2060 bra 	$L__BB0_716;
	setp.ne.s64 	%p2061, %rd24116, 121098312706494698;
	@%p2061 bra 	$L__BB0_715;
	setp.lt.u64 	%p2062, %rd24115, -4162727106559522501;
	mov.b64 	%rd33965, 121098312706494698;
	mov.u64 	%rd33966, %rd24115;
	mov.u64 	%rd33967, %rd24114;
	mov.u64 	%rd33968, %rd24113;
	mov.u64 	%rd33969, %rd24112;
	mov.u64 	%rd33970, %rd34781;
	@%p2062 bra 	$L__BB0_716;
	setp.ne.s64 	%p2063, %rd24115, -4162727106559522501;
	@%p2063 bra 	$L__BB0_715;
	setp.lt.u64 	%p2064, %rd24114, 1883307231910630287;
	mov.b64 	%rd33966, -4162727106559522501;
	mov.u64 	%rd33967, %rd24114;
	mov.u64 	%rd33968, %rd24113;
	mov.u64 	%rd33969, %rd24112;
	mov.u64 	%rd33970, %rd34781;
	@%p2064 bra 	$L__BB0_716;
	setp.ne.s64 	%p2065, %rd24114, 1883307231910630287;
	@%p2065 bra 	$L__BB0_715;
	setp.lt.u64 	%p2066, %rd24113, 2230234197602682880;
	mov.b64 	%rd33967, 1883307231910630287;
	mov.u64 	%rd33968, %rd24113;
	mov.u64 	%rd33969, %rd24112;
	mov.u64 	%rd33970, %rd34781;
	@%p2066 bra 	$L__BB0_716;
	setp.ne.s64 	%p2067, %rd24113, 2230234197602682880;
	@%p2067 bra 	$L__BB0_715;
	setp.lt.u64 	%p2068, %rd24112, 1660523435060625408;
	mov.b64 	%rd33968, 2230234197602682880;
	mov.u64 	%rd33969, %rd24112;
	mov.u64 	%rd33970, %rd34781;
	@%p2068 bra 	$L__BB0_716;
	setp.eq.s64 	%p2069, %rd24112, 1660523435060625408;
	setp.lt.u64 	%p2070, %rd34781, -8860621160618917887;
	and.pred  	%p2071, %p2069, %p2070;
	mov.b64 	%rd33969, 1660523435060625408;
	mov.u64 	%rd33970, %rd34781;
	@%p2071 bra 	$L__BB0_716;
$L__BB0_715:
	mov.b64 	%rd24156, -8860621160618917887;
	mov.b64 	%rd24157, 1660523435060625408;
	mov.b64 	%rd24158, 2230234197602682880;
	mov.b64 	%rd24159, 1883307231910630287;
	mov.b64 	%rd24160, -4162727106559522501;
	mov.b64 	%rd24161, 121098312706494698;
	// begin inline asm
	sub.cc.u64 %rd33970, %rd34781, %rd24156;
	subc.cc.u64 %rd33969, %rd24112, %rd24157;
	subc.cc.u64 %rd33968, %rd24113, %rd24158;
	subc.cc.u64 %rd33967, %rd24114, %rd24159;
	subc.cc.u64 %rd33966, %rd24115, %rd24160;
	subc.u64 %rd33965, %rd24116, %rd24161;
	// end inline asm
$L__BB0_716:
	// begin inline asm
	{
	.reg .u64 c;
	.reg .u64 nc;
	.reg .u64 t;
	mad.lo.cc.u64 %rd24163, %rd33970, %rd33969, 0;
	madc.hi.cc.u64 c, %rd33970, %rd33969, 0;
	madc.lo.cc.u64 %rd24164, %rd33970, %rd33968, c;
	madc.hi.cc.u64 c, %rd33970, %rd33968, 0;
	madc.lo.cc.u64 %rd24165, %rd33970, %rd33967, c;
	madc.hi.cc.u64 c, %rd33970, %rd33967, 0;
	madc.lo.cc.u64 %rd24166, %rd33970, %rd33966, c;
	madc.hi.cc.u64 c, %rd33970, %rd33966, 0;
	madc.lo.cc.u64 %rd24167, %rd33970, %rd33965, c;
	madc.hi.u64 %rd24168, %rd33970, %rd33965, 0;
	mad.lo.cc.u64 %rd24165, %rd33969, %rd33968, %rd24165;
	madc.hi.cc.u64 c, %rd33969, %rd33968, 0;
	addc.cc.u64 t, %rd24166, c;
	addc.u64 nc, 0, 0;
	mad.lo.cc.u64 %rd24166, %rd33969, %rd33967, t;
	madc.hi.cc.u64 c, %rd33969, %rd33967, nc;
	addc.cc.u64 t, %rd24167, c;
	addc.u64 nc, 0, 0;
	mad.lo.cc.u64 %rd24167, %rd33969, %rd33966, t;
	madc.hi.cc.u64 c, %rd33969, %rd33966, nc;
	addc.cc.u64 t, %rd24168, c;
	addc.u64 nc, 0, 0;
	mad.lo.cc.u64 %rd24168, %rd33969, %rd33965, t;
	madc.hi.u64 %rd24169, %rd33969, %rd33965, nc;
	mad.lo.cc.u64 %rd24167, %rd33968, %rd33967, %rd24167;
	madc.hi.cc.u64 c, %rd33968, %rd33967, 0;
	addc.cc.u64 t, %rd24168, c;
	addc.u64 nc, 0, 0;
	mad.lo.cc.u64 %rd24168, %rd33968, %rd33966, t;
	madc.hi.cc.u64 c, %rd33968, %rd33966, nc;
	addc.cc.u64 t, %rd24169, c;
	addc.u64 nc, 0, 0;
	mad.lo.cc.u64 %rd24169, %rd33968, %rd33965, t;
	madc.hi.u64 %rd24170, %rd33968, %rd33965, nc;
	mad.lo.cc.u64 %rd24169, %rd33967, %rd33966, %rd24169;
	madc.hi.cc.u64 c, %rd33967, %rd33966, 0;
	addc.cc.u64 t, %rd24170, c;
	addc.u64 nc, 0, 0;
	mad.lo.cc.u64 %rd24170, %rd33967, %rd33965, t;
	madc.hi.u64 %rd24171, %rd33967, %rd33965, nc;
	mad.lo.cc.u64 %rd24171, %rd33966, %rd33965, %rd24171;
	madc.hi.u64 %rd24172, %rd33966, %rd33965, 0;
	}
	// end inline asm
	shr.u64 	%rd24342, %rd24172, 63;
	mov.b64 	{%r1202, %r1203}, %rd24172;
	mov.b64 	{%r1204, %r1205}, %rd24171;
	shf.l.wrap.b32 	%r1206, %r1205, %r1202, 1;
	shf.l.wrap.b32 	%r1207, %r1202, %r1203, 1;
	mov.b64 	%rd24319, {%r1206, %r1207};
	mov.b64 	{%r1208, %r1209}, %rd24170;
	shf.l.wrap.b32 	%r1210, %r1209, %r1204, 1;
	shf.l.wrap.b32 	%r1211, %r1204, %r1205, 1;
	mov.b64 	%rd24296, {%r1210, %r1211};
	mov.b64 	{%r1212, %r1213}, %rd24169;
	shf.l.wrap.b32 	%r1214, %r1213, %r1208, 1;
	shf.l.wrap.b32 	%r1215, %r1208, %r1209, 1;
	mov.b64 	%rd24273, {%r1214, %r1215};
	mov.b64 	{%r1216, %r1217}, %rd24168;
	shf.l.wrap.b32 	%r1218, %r1217, %r1212, 1;
	shf.l.wrap.b32 	%r1219, %r1212, %r1213, 1;
	mov.b64 	%rd24250, {%r1218, %r1219};
	mov.b64 	{%r1220, %r1221}, %rd24167;
	shf.l.wrap.b32 	%r1222, %r1221, %r1216, 1;
	shf.l.wrap.b32 	%r1223, %r1216, %r1217, 1;
	mov.b64 	%rd33976, {%r1222, %r1223};
	mov.b64 	{%r1224, %r1225}, %rd24166;
	shf.l.wrap.b32 	%r1226, %r1225, %r1220, 1;
	shf.l.wrap.b32 	%r1227, %r1220, %r1221, 1;
	mov.b64 	%rd24227, {%r1226, %r1227};
	mov.b64 	{%r1228, %r1229}, %rd24165;
	shf.l.wrap.b32 	%r1230, %r1229, %r1224, 1;
	shf.l.wrap.b32 	%r1231, %r1224, %r1225, 1;
	mov.b64 	%rd24226, {%r1230, %r1231};
	mov.b64 	{%r1232, %r1233}, %rd24164;
	shf.l.wrap.b32 	%r1234, %r1233, %r1228, 1;
	shf.l.wrap.b32 	%r1235, %r1228, %r1229, 1;
	mov.b64 	%rd24225, {%r1234, %r1235};
	mov.b64 	{%r1236, %r1237}, %rd24163;
	shf.l.wrap.b32 	%r1238, %r1237, %r1232, 1;
	shf.l.wrap.b32 	%r1239, %r1232, %r1233, 1;
	mov.b64 	%rd24224, {%r1238, %r1239};
	shl.b64 	%rd24223, %rd24163, 1;
	// begin inline asm
	{
	mad.lo.cc.u64 %rd24222, %rd33970, %rd33970, 0;
	madc.hi.cc.u64 %rd24223, %rd33970, %rd33970, %rd24223;
	madc.lo.cc.u64 %rd24224, %rd33969, %rd33969, %rd24224;
	madc.hi.cc.u64 %rd24225, %rd33969, %rd33969, %rd24225;
	madc.lo.cc.u64 %rd24226, %rd33968, %rd33968, %rd24226;
	madc.hi.cc.u64 %rd24227, %rd33968, %rd33968, %rd24227;
	madc.lo.cc.u64 %rd33976, %rd33967, %rd33967, %rd33976;
	madc.hi.cc.u64 %rd24250, %rd33967, %rd33967, %rd24250;
	madc.lo.cc.u64 %rd24273, %rd33966, %rd33966, %rd24273;
	madc.hi.cc.u64 %rd24296, %rd33966, %rd33966, %rd24296;
	madc.lo.cc.u64 %rd24319, %rd33965, %rd33965, %rd24319;
	madc.hi.u64 %rd24342, %rd33965, %rd33965, %rd24342;
	}
	// end inline asm
	mul.lo.s64 	%rd24236, %rd24222, -8860621160618917889;
	mov.b64 	%rd24344, -8860621160618917887;
	mov.b64 	%rd24345, 1660523435060625408;
	mov.b64 	%rd24346, 2230234197602682880;
	mov.b64 	%rd24347, 1883307231910630287;
	mov.b64 	%rd24348, -4162727106559522501;
	mov.b64 	%rd24349, 121098312706494698;
	// begin inline asm
	{
	.reg .u64 c;
	.reg .u64 t;
	.reg .u64 nc;
	mad.lo.cc.u64 c, %rd24236, %rd24344, %rd24222;
	madc.hi.cc.u64 c, %rd24236, %rd24344, 0;
	addc.cc.u64 t, %rd24223, c;
	addc.u64 nc, 0, 0;
	mad.lo.cc.u64 %rd24223, %rd24236, %rd24345, t;
	madc.hi.cc.u64 c, %rd24236, %rd24345, nc;
	addc.cc.u64 t, %rd24224, c;
	addc.u64 nc, 0, 0;
	mad.lo.cc.u64 %rd24224, %rd24236, %rd24346, t;
	madc.hi.cc.u64 c, %rd24236, %rd24346, nc;
	addc.cc.u64 t, %rd24225, c;
	addc.u64 nc, 0, 0;
	mad.lo.cc.u64 %rd24225, %rd24236, %rd24347, t;
	madc.hi.cc.u64 c, %rd24236, %rd24347, nc;
	addc.cc.u64 t, %rd24226, c;
	addc.u64 nc, 0, 0;
	mad.lo.cc.u64 %rd24226, %rd24236, %rd24348, t;
	madc.hi.cc.u64 c, %rd24236, %rd24348, nc;
	addc.cc.u64 t, %rd24227, c;
	addc.u64 nc, 0, 0;
	mad.lo.cc.u64 %rd24227, %rd24236, %rd24349, t;
	madc.hi.cc.u64 c, %rd24236, %rd24349, nc;
	addc.cc.u64 %rd33976, %rd33976, c;
	addc.u64 %rd24274, 0, 0;
	}
	// end inline asm
	mul.lo.s64 	%rd24258, %rd24223, -8860621160618917889;
	// begin inline asm
	{
	.reg .u64 c;
	.reg .u64 t;
	.reg .u64 nc;
	mad.lo.cc.u64 c, %rd24258, %rd24344, %rd24223;
	madc.hi.cc.u64 c, %rd24258, %rd24344, 0;
	addc.cc.u64 t, %rd24224, c;
	addc.u64 nc, 0, 0;
	mad.lo.cc.u64 %rd24224, %rd24258, %rd24345, t;
	madc.hi.cc.u64 c, %rd24258, %rd24345, nc;
	addc.cc.u64 t, %rd24225, c;
	addc.u64 nc, 0, 0;
	mad.lo.cc.u64 %rd24225, %rd24258, %rd24346, t;
	madc.hi.cc.u64 c, %rd24258, %rd24346, nc;
	addc.cc.u64 t, %rd24226, c;
	addc.u64 nc, 0, 0;
	mad.lo.cc.u64 %rd24226, %rd24258, %rd24347, t;
	madc.hi.cc.u64 c, %rd24258, %rd24347, nc;
	addc.cc.u64 t, %rd24227, c;
	addc.u64 nc, 0, 0;
	mad.lo.cc.u64 %rd24227, %rd24258, %rd24348, t;
	madc.hi.cc.u64 c, %rd24258, %rd24348, nc;
	addc.cc.u64 t, %rd33976, c;
	addc.u64 nc, 0, 0;
	mad.lo.cc.u64 %rd33976, %rd24258, %rd24349, t;
	madc.hi.cc.u64 c, %rd24258, %rd24349, nc;
	addc.cc.u64 c, c, %rd24274;
	addc.u64 nc, 0, 0;
	addc.cc.u64 %rd24250, %rd24250, c;
	addc.u64 %rd24274, nc, 0;
	}
	// end inline asm
	mul.lo.s64 	%rd24281, %rd24224, -8860621160618917889;
	// begin inline asm
	{
	.reg .u64 c;
	.reg .u64 t;
	.reg .u64 nc;
	mad.lo.cc.u64 c, %rd24281, %rd24344, %rd24224;
	madc.hi.cc.u64 c, %rd24281, %rd24344, 0;
	addc.cc.u64 t, %rd24225, c;
	addc.u64 nc, 0, 0;
	mad.lo.cc.u64 %rd24225, %rd24281, %rd24345, t;
	madc.hi.cc.u64 c, %rd24281, %rd24345, nc;
	addc.cc.u64 t, %rd24226, c;
	addc.u64 nc, 0, 0;
	mad.lo.cc.u64 %rd24226, %rd24281, %rd24346, t;
	madc.hi.cc.u64 c, %rd24281, %rd24346, nc;
	addc.cc.u64 t, %rd24227, c;
	addc.u64 nc, 0, 0;
	mad.lo.cc.u64 %rd24227, %rd24281, %rd24347, t;
	madc.hi.cc.u64 c, %rd24281, %rd24347, nc;
	addc.cc.u64 t, %rd33976, c;
	addc.u64 nc, 0, 0;
	mad.lo.cc.u64 %rd33976, %rd24281, %rd24348, t;
	madc.hi.cc.u64 c, %rd24281, %rd24348, nc;
	addc.cc.u64 t, %rd24250, c;
	addc.u64 nc, 0, 0;
	mad.lo.cc.u64 %rd24250, %rd24281, %rd24349, t;
	madc.hi.cc.u64 c, %rd24281, %rd24349, nc;
	addc.cc.u64 c, c, %rd24274;
	addc.u64 nc, 0, 0;
	addc.cc.u64 %rd24273, %rd24273, c;
	addc.u64 %rd24274, nc, 0;
	}
	// end inline asm
	mul.lo.s64 	%rd24304, %rd24225, -8860621160618917889;
	// begin inline asm
	{
	.reg .u64 c;
	.reg .u64 t;
	.reg .u64 nc;
	mad.lo.cc.u64 c, %rd24304, %rd24344, %rd24225;
	madc.hi.cc.u64 c, %rd24304, %rd24344, 0;
	addc.cc.u64 t, %rd24226, c;
	addc.u64 nc, 0, 0;
	mad.lo.cc.u64 %rd24226, %rd24304, %rd24345, t;
	madc.hi.cc.u64 c, %rd24304, %rd24345, nc;
	addc.cc.u64 t, %rd24227, c;
	addc.u64 nc, 0, 0;
	mad.lo.cc.u64 %rd24227, %rd24304, %rd24346, t;
	madc.hi.cc.u64 c, %rd24304, %rd24346, nc;
	addc.cc.u64 t, %rd33976, c;
	addc.u64 nc, 0, 0;
	mad.lo.cc.u64 %rd33976, %rd24304, %rd24347, t;
	madc.hi.cc.u64 c, %rd24304, %rd24347, nc;
	addc.cc.u64 t, %rd24250, c;
	addc.u64 nc, 0, 0;
	mad.lo.cc.u64 %rd24250, %rd24304, %rd24348, t;
	madc.hi.cc.u64 c, %rd24304, %rd24348, nc;
	addc.cc.u64 t, %rd24273, c;
	addc.u64 nc, 0, 0;
	mad.lo.cc.u64 %rd24273, %rd24304, %rd24349, t;
	madc.hi.cc.u64 c, %rd24304, %rd24349, nc;
	addc.cc.u64 c, c, %rd24274;
	addc.u64 nc, 0, 0;
	addc.cc.u64 %rd24296, %rd24296, c;
	addc.u64 %rd24274, nc, 0;
	}
	// end inline asm
	mul.lo.s64 	%rd24327, %rd24226, -8860621160618917889;
	// begin inline asm
	{
	.reg .u64 c;
	.reg .u64 t;
	.reg .u64 nc;
	mad.lo.cc.u64 c, %rd24327, %rd24344, %rd24226;
	madc.hi.cc.u64 c, %rd24327, %rd24344, 0;
	addc.cc.u64 t, %rd24227, c;
	addc.u64 nc, 0, 0;
	mad.lo.cc.u64 %rd24227, %rd24327, %rd24345, t;
	madc.hi.cc.u64 c, %rd24327, %rd24345, nc;
	addc.cc.u64 t, %rd33976, c;
	addc.u64 nc, 0, 0;
	mad.lo.cc.u64 %rd33976, %rd24327, %rd24346, t;
	madc.hi.cc.u64 c, %rd24327, %rd24346, nc;
	addc.cc.u64 t, %rd24250, c;
	addc.u64 nc, 0, 0;
	mad.lo.cc.u64 %rd24250, %rd24327, %rd24347, t;
	madc.hi.cc.u64 c, %rd24327, %rd24347, nc;
	addc.cc.u64 t, %rd24273, c;
	addc.u64 nc, 0, 0;
	mad.lo.cc.u64 %rd24273, %rd24327, %rd24348, t;
	madc.hi.cc.u64 c, %rd24327, %rd24348, nc;
	addc.cc.u64 t, %rd24296, c;
	addc.u64 nc, 0, 0;
	mad.lo.cc.u64 %rd24296, %rd24327, %rd24349, t;
	madc.hi.cc.u64 c, %rd24327, %rd24349, nc;
	addc.cc.u64 c, c, %rd24274;
	addc.u64 nc, 0, 0;
	addc.cc.u64 %rd24319, %rd24319, c;
	addc.u64 %rd24274, nc, 0;
	}
	// end inline asm
	mul.lo.s64 	%rd24350, %rd24227, -8860621160618917889;
	// begin inline asm
	{
	.reg .u64 c;
	.reg .u64 t;
	.reg .u64 nc;
	mad.lo.cc.u64 c, %rd24350, %rd24344, %rd24227;
	madc.hi.cc.u64 c, %rd24350, %rd24344, 0;
	addc.cc.u64 t, %rd33976, c;
	addc.u64 nc, 0, 0;
	mad.lo.cc.u64 %rd33976, %rd24350, %rd24345, t;
	madc.hi.cc.u64 c, %rd24350, %rd24345, nc;
	addc.cc.u64 t, %rd24250, c;
	addc.u64 nc, 0, 0;
	mad.lo.cc.u64 %rd24250, %rd24350, %rd24346, t;
	madc.hi.cc.u64 c, %rd24350, %rd24346, nc;
	addc.cc.u64 t, %rd24273, c;
	addc.u64 nc, 0, 0;
	mad.lo.cc.u64 %rd24273, %rd24350, %rd24347, t;
	madc.hi.cc.u64 c, %rd24350, %rd24347, nc;
	addc.cc.u64 t, %rd24296, c;
	addc.u64 nc, 0, 0;
	mad.lo.cc.u64 %rd24296, %rd24350, %rd24348, t;
	madc.hi.cc.u64 c, %rd24350, %rd24348, nc;
	addc.cc.u64 t, %rd24319, c;
	addc.u64 nc, 0, 0;
	mad.lo.cc.u64 %rd24319, %rd24350, %rd24349, t;
	madc.hi.cc.u64 c, %rd24350, %rd24349, nc;
	addc.cc.u64 c, c, %rd24274;
	add.u64 %rd24342, %rd24342, c;
	}
	// end inline asm
	setp.lt.u64 	%p2072, %rd24342, 121098312706494698;
	mov.u64 	%rd33971, %rd24342;
	mov.u64 	%rd33972, %rd24319;
	mov.u64 	%rd33973, %rd24296;
	mov.u64 	%rd33974, %rd24273;
	mov.u64 	%rd33975, %rd24250;
	@%p2072 bra 	$L__BB0_727;
	setp.ne.s64 	%p2073, %rd24342, 121098312706494698;
	@%p2073 bra 	$L__BB0_726;
	setp.lt.u64 	%p2074, %rd24319, -4162727106559522501;
	mov.b64 	%rd33971, 121098312706494698;
	mov.u64 	%rd33972, %rd24319;
	mov.u64 	%rd33973, %rd24296;
	mov.u64 	%rd33974, %rd24273;
	mov.u64 	%rd33975, %rd24250;
	@%p2074 bra 	$L__BB0_727;
	setp.ne.s64 	%p2075, %rd24319, -4162727106559522501;
	@%p2075 bra 	$L__BB0_726;
	setp.lt.u64 	%p2076, %rd24296, 1883307231910630287;
	mov.b64 	%rd33972, -4162727106559522501;
	mov.u64 	%rd33973, %rd24296;
	mov.u64 	%rd33974, %rd24273;
	mov.u64 	%rd33975, %rd24250;
	@%p2076 bra 	$L__BB0_727;
	setp.ne.s64 	%p2077, %rd24296, 1883307231910630287;
	@%p2077 bra 	$L__BB0_726;
	setp.lt.u64 	%p2078, %rd24273, 2230234197602682880;
	mov.b64 	%rd33973, 1883307231910630287;
	mov.u64 	%rd33974, %rd24273;
	mov.u64 	%rd33975, %rd24250;
	@%p2078 bra 	$L__BB0_727;
	setp.ne.s64 	%p2079, %rd24273, 2230234197602682880;
	@%p2079 bra 	$L__BB0_726;
	setp.lt.u64 	%p2080, %rd24250, 1660523435060625408;
	mov.b64 	%rd33974, 2230234197602682880;
	mov.u64 	%rd33975, %rd24250;
	@%p2080 bra 	$L__BB0_727;
	setp.eq.s64 	%p2081, %rd24250, 1660523435060625408;
	setp.lt.u64 	%p2082, %rd33976, -8860621160618917887;
	and.pred  	%p2083, %p2081, %p2082;
	mov.b64 	%rd33975, 1660523435060625408;
	@%p2083 bra 	$L__BB0_727;
$L__BB0_726:
	mov.b64 	%rd24385, -8860621160618917887;
	mov.b64 	%rd24386, 1660523435060625408;
	mov.b64 	%rd24387, 2230234197602682880;
	mov.b64 	%rd24388, 1883307231910630287;
	mov.b64 	%rd24389, -4162727106559522501;
	mov.b64 	%rd24390, 121098312706494698;
	// begin inline asm
	sub.cc.u64 %rd33976, %rd33976, %rd24385;
	subc.cc.u64 %rd33975, %rd24250, %rd24386;
	subc.cc.u64 %rd33974, %rd24273, %rd24387;
	subc.cc.u64 %rd33973, %rd24296, %rd24388;
	subc.cc.u64 %rd33972, %rd24319, %rd24389;
	subc.u64 %rd33971, %rd24342, %rd24390;
	// end inline asm
$L__BB0_727:
	// begin inline asm
	{
	.reg .u64 c;
	.reg .u64 nc;
	.reg .u64 t;
	mad.lo.cc.u64 %rd24427, %rd24093, %rd33976, 0;
	madc.hi.cc.u64 c, %rd24093, %rd33976, 0;
	madc.lo.cc.u64 %rd24449, %rd24093, %rd33975, c;
	madc.hi.cc.u64 c, %rd24093, %rd33975, 0;
	madc.lo.cc.u64 %rd24450, %rd24093, %rd33974, c;
	madc.hi.cc.u64 c, %rd24093, %rd33974, 0;
	madc.lo.cc.u64 %rd24451, %rd24093, %rd33973, c;
	madc.hi.cc.u64 c, %rd24093, %rd33973, 0;
	madc.lo.cc.u64 %rd24452, %rd24093, %rd33972, c;
	madc.hi.cc.u64 c, %rd24093, %rd33972, 0;
	madc.lo.cc.u64 %rd24453, %rd24093, %rd33971, c;
	madc.hi.u64 %rd33982, %rd24093, %rd33971, 0;
	mad.lo.cc.u64 %rd24449, %rd24094, %rd33976, %rd24449;
	madc.hi.cc.u64 c, %rd24094, %rd33976, 0;
	addc.cc.u64 t, %rd24450, c;
	addc.u64 nc, 0, 0;
	mad.lo.cc.u64 %rd24450, %rd24094, %rd33975, t;
	madc.hi.cc.u64 c, %rd24094, %rd33975, nc;
	addc.cc.u64 t, %rd24451, c;
	addc.u64 nc, 0, 0;
	mad.lo.cc.u64 %rd24451, %rd24094, %rd33974, t;
	madc.hi.cc.u64 c, %rd24094, %rd33974, nc;
	addc.cc.u64 t, %rd24452, c;
	addc.u64 nc, 0, 0;
	mad.lo.cc.u64 %rd24452, %rd24094, %rd33973, t;
	madc.hi.cc.u64 c, %rd24094, %rd33973, nc;
	addc.cc.u64 t, %rd24453, c;
	addc.u64 nc, 0, 0;
	mad.lo.cc.u64 %rd24453, %rd24094, %rd33972, t;
	madc.hi.cc.u64 c, %rd24094, %rd33972, nc;
	addc.cc.u64 t, %rd33982, c;
	addc.u64 nc, 0, 0;
	mad.lo.cc.u64 %rd33982, %rd24094, %rd33971, t;
	madc.hi.u64 %rd24477, %rd24094, %rd33971, nc;
	mad.lo.cc.u64 %rd24450, %rd24095, %rd33976, %rd24450;
	madc.hi.cc.u64 c, %rd24095, %rd33976, 0;
	addc.cc.u64 t, %rd24451, c;
	addc.u64 nc, 0, 0;
	mad.lo.cc.u64 %rd24451, %rd24095, %rd33975, t;
	madc.hi.cc.u64 c, %rd24095, %rd33975, nc;
	addc.cc.u64 t, %rd24452, c;
	addc.u64 nc, 0, 0;
	mad.lo.cc.u64 %rd24452, %rd24095, %rd33974, t;
	madc.hi.cc.u64 c, %rd24095, %rd33974, nc;
	addc.cc.u64 t, %rd24453, c;
	addc.u64 nc, 0, 0;
	mad.lo.cc.u64 %rd24453, %rd24095, %rd33973, t;
	madc.hi.cc.u64 c, %rd24095, %rd33973, nc;
	addc.cc.u64 t, %rd33982, c;
	addc.u64 nc, 0, 0;
	mad.lo.cc.u64 %rd33982, %rd24095, %rd33972, t;
	madc.hi.cc.u64 c, %rd24095, %rd33972, nc;
	addc.cc.u64 t, %rd24477, c;
	addc.u64 nc, 0, 0;
	mad.lo.cc.u64 %rd24477, %rd24095, %rd33971, t;
	madc.hi.u64 %rd24500, %rd24095, %rd33971, nc;
	mad.lo.cc.u64 %rd24451, %rd24096, %rd33976, %rd24451;
	madc.hi.cc.u64 c, %rd24096, %rd33976, 0;
	addc.cc.u64 t, %rd24452, c;
	addc.u64 nc, 0, 0;
	mad.lo.cc.u64 %rd24452, %rd24096, %rd33975, t;
	madc.hi.cc.u64 c, %rd24096, %rd33975, nc;
	addc.cc.u64 t, %rd24453, c;
	addc.u64 nc, 0, 0;
	mad.lo.cc.u64 %rd24453, %rd24096, %rd33974, t;
	madc.hi.cc.u64 c, %rd24096, %rd33974, nc;
	addc.cc.u64 t, %rd33982, c;
	addc.u64 nc, 0, 0;
	mad.lo.cc.u64 %rd33982, %rd24096, %rd33973, t;
	madc.hi.cc.u64 c, %rd24096, %rd33973, nc;
	addc.cc.u64 t, %rd24477, c;
	addc.u64 nc, 0, 0;
	mad.lo.cc.u64 %rd24477, %rd24096, %rd33972, t;
	madc.hi.cc.u64 c, %rd24096, %rd33972, nc;
	addc.cc.u64 t, %rd24500, c;
	addc.u64 nc, 0, 0;
	mad.lo.cc.u64 %rd24500, %rd24096, %rd33971, t;
	madc.hi.u64 %rd24523, %rd24096, %rd33971, nc;
	mad.lo.cc.u64 %rd24452, %rd24097, %rd33976, %rd24452;
	madc.hi.cc.u64 c, %rd24097, %rd33976, 0;
	addc.cc.u64 t, %rd24453, c;
	addc.u64 nc, 0, 0;
	mad.lo.cc.u64 %rd24453, %rd24097, %rd33975, t;
	madc.hi.cc.u64 c, %rd24097, %rd33975, nc;
	addc.cc.u64 t, %rd33982, c;
	addc.u64 nc, 0, 0;
	mad.lo.cc.u64 %rd33982, %rd24097, %rd33974, t;
	madc.hi.cc.u64 c, %rd24097, %rd33974, nc;
	addc.cc.u64 t, %rd24477, c;
	addc.u64 nc, 0, 0;
	mad.lo.cc.u64 %rd24477, %rd24097, %rd33973, t;
	madc.hi.cc.u64 c, %rd24097, %rd33973, nc;
	addc.cc.u64 t, %rd24500, c;
	addc.u64 nc, 0, 0;
	mad.lo.cc.u64 %rd24500, %rd24097, %rd33972, t;
	madc.hi.cc.u64 c, %rd24097, %rd33972, nc;
	addc.cc.u64 t, %rd24523, c;
	addc.u64 nc, 0, 0;
	mad.lo.cc.u64 %rd24523, %rd24097, %rd33971, t;
	madc.hi.u64 %rd24546, %rd24097, %rd33971, nc;
	mad.lo.cc.u64 %rd24453, %rd24098, %rd33976, %rd24453;
	madc.hi.cc.u64 c, %rd24098, %rd33976, 0;
	addc.cc.u64 t, %rd33982, c;
	addc.u64 nc, 0, 0;
	mad.lo.cc.u64 %rd33982, %rd24098, %rd33975, t;
	madc.hi.cc.u64 c, %rd24098, %rd33975, nc;
	addc.cc.u64 t, %rd24477, c;
	addc.u64 nc, 0, 0;
	mad.lo.cc.u64 %rd24477, %rd24098, %rd33974, t;
	madc.hi.cc.u64 c, %rd24098, %rd33974, nc;
	addc.cc.u64 t, %rd24500, c;
	addc.u64 nc, 0, 0;
	mad.lo.cc.u64 %rd24500, %rd24098, %rd33973, t;
	madc.hi.cc.u64 c, %rd24098, %rd33973, nc;
	addc.cc.u64 t, %rd24523, c;
	addc.u64 nc, 0, 0;
	mad.lo.cc.u64 %rd24523, %rd24098, %rd33972, t;
	madc.hi.cc.u64 c, %rd24098, %rd33972, nc;
	addc.cc.u64 t, %rd24546, c;
	addc.u64 nc, 0, 0;
	mad.lo.cc.u64 %rd24546, %rd24098, %rd33971, t;
	madc.hi.u64 %rd24547, %rd24098, %rd33971, nc;
	}
	// end inline asm
	mul.lo.s64 	%rd24441, %rd24427, -8860621160618917889;
	mov.b64 	%rd24549, -8860621160618917887;
	mov.b64 	%rd24550, 1660523435060625408;
	mov.b64 	%rd24551, 2230234197602682880;
	mov.b64 	%rd24552, 1883307231910630287;
	mov.b64 	%rd24553, -4162727106559522501;
	mov.b64 	%rd24554, 121098312706494698;
	// begin inline asm
	{
	.reg .u64 c;
	.reg .u64 t;
	.reg .u64 nc;
	mad.lo.cc.u64 c, %rd24441, %rd24549, %rd24427;
	madc.hi.cc.u64 c, %rd24441, %rd24549, 0;
	addc.cc.u64 t, %rd24449, c;
	addc.u64 nc, 0, 0;
	mad.lo.cc.u64 %rd24449, %rd24441, %rd24550, t;
	madc.hi.cc.u64 c, %rd24441, %rd24550, nc;
	addc.cc.u64 t, %rd24450, c;
	addc.u64 nc, 0, 0;
	mad.lo.cc.u64 %rd24450, %rd24441, %rd24551, t;
	madc.hi.cc.u64 c, %rd24441, %rd24551, nc;
	addc.cc.u64 t, %rd24451, c;
	addc.u64 nc, 0, 0;
	mad.lo.cc.u64 %rd24451, %rd24441, %rd24552, t;
	madc.hi.cc.u64 c, %rd24441, %rd24552, nc;
	addc.cc.u64 t, %rd24452, c;
	addc.u64 nc, 0, 0;
	mad.lo.cc.u64 %rd24452, %rd24441, %rd24553, t;
	madc.hi.cc.u64 c, %rd24441, %rd24553, nc;
	addc.cc.u64 t, %rd24453, c;
	addc.u64 nc, 0, 0;
	mad.lo.cc.u64 %rd24453, %rd24441, %rd24554, t;
	madc.hi.cc.u64 c, %rd24441, %rd24554, nc;
	addc.cc.u64 %rd33982, %rd33982, c;
	addc.u64 %rd24479, 0, 0;
	}
	// end inline asm
	mul.lo.s64 	%rd24463, %rd24449, -8860621160618917889;
	// begin inline asm
	{
	.reg .u64 c;
	.reg .u64 t;
	.reg .u64 nc;
	mad.lo.cc.u64 c, %rd24463, %rd24549, %rd24449;
	madc.hi.cc.u64 c, %rd24463, %rd24549, 0;
	addc.cc.u64 t, %rd24450, c;
	addc.u64 nc, 0, 0;
	mad.lo.cc.u64 %rd24450, %rd24463, %rd24550, t;
	madc.hi.cc.u64 c, %rd24463, %rd24550, nc;
	addc.cc.u64 t, %rd24451, c;
	addc.u64 nc, 0, 0;
	mad.lo.cc.u64 %rd24451, %rd24463, %rd24551, t;
	madc.hi.cc.u64 c, %rd24463, %rd24551, nc;
	addc.cc.u64 t, %rd24452, c;
	addc.u64 nc, 0, 0;
	mad.lo.cc.u64 %rd24452, %rd24463, %rd24552, t;
	madc.hi.cc.u64 c, %rd24463, %rd24552, nc;
	addc.cc.u64 t, %rd24453, c;
	addc.u64 nc, 0, 0;
	mad.lo.cc.u64 %rd24453, %rd24463, %rd24553, t;
	madc.hi.cc.u64 c, %rd24463, %rd24553, nc;
	addc.cc.u64 t, %rd33982, c;
	addc.u64 nc, 0, 0;
	mad.lo.cc.u64 %rd33982, %rd24463, %rd24554, t;
	madc.hi.cc.u64 c, %rd24463, %rd24554, nc;
	addc.cc.u64 c, c, %rd24479;
	addc.u64 nc, 0, 0;
	addc.cc.u64 %rd24477, %rd24477, c;
	addc.u64 %rd24479, nc, 0;
	}
	// end inline asm
	mul.lo.s64 	%rd24486, %rd24450, -8860621160618917889;
	// begin inline asm
	{
	.reg .u64 c;
	.reg .u64 t;
	.reg .u64 nc;
	mad.lo.cc.u64 c, %rd24486, %rd24549, %rd24450;
	madc.hi.cc.u64 c, %rd24486, %rd24549, 0;
	addc.cc.u64 t, %rd24451, c;
	addc.u64 nc, 0, 0;
	mad.lo.cc.u64 %rd24451, %rd24486, %rd24550, t;
	madc.hi.cc.u64 c, %rd24486, %rd24550, nc;
	addc.cc.u64 t, %rd24452, c;
	addc.u64 nc, 0, 0;
	mad.lo.cc.u64 %rd24452, %rd24486, %rd24551, t;
	madc.hi.cc.u64 c, %rd24486, %rd24551, nc;
	addc.cc.u64 t, %rd24453, c;
	addc.u64 nc, 0, 0;
	mad.lo.cc.u64 %rd24453, %rd24486, %rd24552, t;
	madc.hi.cc.u64 c, %rd24486, %rd24552, nc;
	addc.cc.u64 t, %rd33982, c;
	addc.u64 nc, 0, 0;
	mad.lo.cc.u64 %rd33982, %rd24486, %rd24553, t;
	madc.hi.cc.u64 c, %rd24486, %rd24553, nc;
	addc.cc.u64 t, %rd24477, c;
	addc.u64 nc, 0, 0;
	mad.lo.cc.u64 %rd24477, %rd24486, %rd24554, t;
	madc.hi.cc.u64 c, %rd24486, %rd24554, nc;
	addc.cc.u64 c, c, %rd24479;
	addc.u64 nc, 0, 0;
	addc.cc.u64 %rd24500, %rd24500, c;
	addc.u64 %rd24479, nc, 0;
	}
	// end inline asm
	mul.lo.s64 	%rd24509, %rd24451, -8860621160618917889;
	// begin inline asm
	{
	.reg .u64 c;
	.reg .u64 t;
	.reg .u64 nc;
	mad.lo.cc.u64 c, %rd24509, %rd24549, %rd24451;
	madc.hi.cc.u64 c, %rd24509, %rd24549, 0;
	addc.cc.u64 t, %rd24452, c;
	addc.u64 nc, 0, 0;
	mad.lo.cc.u64 %rd24452, %rd24509, %rd24550, t;
	madc.hi.cc.u64 c, %rd24509, %rd24550, nc;
	addc.cc.u64 t, %rd24453, c;
	addc.u64 nc, 0, 0;
	mad.lo.cc.u64 %rd24453, %rd24509, %rd24551, t;
	madc.hi.cc.u64 c, %rd24509, %rd24551, nc;
	addc.cc.u64 t, %rd33982, c;
	addc.u64 nc, 0, 0;
	mad.lo.cc.u64 %rd33982, %rd24509, %rd24552, t;
	madc.hi.cc.u64 c, %rd24509, %rd24552, nc;
	addc.cc.u64 t, %rd24477, c;
	addc.u64 nc, 0, 0;
	mad.lo.cc.u64 %rd24477, %rd24509, %rd24553, t;
	madc.hi.cc.u64 c, %rd24509, %rd24553, nc;
	addc.cc.u64 t, %rd24500, c;
	addc.u64 nc, 0, 0;
	mad.lo.cc.u64 %rd24500, %rd24509, %rd24554, t;
	madc.hi.cc.u64 c, %rd24509, %rd24554, nc;
	addc.cc.u64 c, c, %rd24479;
	addc.u64 nc, 0, 0;
	addc.cc.u64 %rd24523, %rd24523, c;
	addc.u64 %rd24479, nc, 0;
	}
	// end inline asm
	mul.lo.s64 	%rd24532, %rd24452, -8860621160618917889;
	// begin inline asm
	{
	.reg .u64 c;
	.reg .u64 t;
	.reg .u64 nc;
	mad.lo.cc.u64 c, %rd24532, %rd24549, %rd24452;
	madc.hi.cc.u64 c, %rd24532, %rd24549, 0;
	addc.cc.u64 t, %rd24453, c;
	addc.u64 nc, 0, 0;
	mad.lo.cc.u64 %rd24453, %rd24532, %rd24550, t;
	madc.hi.cc.u64 c, %rd24532, %rd24550, nc;
	addc.cc.u64 t, %rd33982, c;
	addc.u64 nc, 0, 0;
	mad.lo.cc.u64 %rd33982, %rd24532, %rd24551, t;
	madc.hi.cc.u64 c, %rd24532, %rd24551, nc;
	addc.cc.u64 t, %rd24477, c;
	addc.u64 nc, 0, 0;
	mad.lo.cc.u64 %rd24477, %rd24532, %rd24552, t;
	madc.hi.cc.u64 c, %rd24532, %rd24552, nc;
	addc.cc.u64 t, %rd24500, c;
	addc.u64 nc, 0, 0;
	mad.lo.cc.u64 %rd24500, %rd24532, %rd24553, t;
	madc.hi.cc.u64 c, %rd24532, %rd24553, nc;
	addc.cc.u64 t, %rd24523, c;
	addc.u64 nc, 0, 0;
	mad.lo.cc.u64 %rd24523, %rd24532, %rd24554, t;
	madc.hi.cc.u64 c, %rd24532, %rd24554, nc;
	addc.cc.u64 c, c, %rd24479;
	addc.u64 nc, 0, 0;
	addc.cc.u64 %rd24546, %rd24546, c;
	addc.u64 %rd24479, nc, 0;
	}
	// end inline asm
	mul.lo.s64 	%rd24555, %rd24453, -8860621160618917889;
	// begin inline asm
	{
	.reg .u64 c;
	.reg .u64 t;
	.reg .u64 nc;
	mad.lo.cc.u64 c, %rd24555, %rd24549, %rd24453;
	madc.hi.cc.u64 c, %rd24555, %rd24549, 0;
	addc.cc.u64 t, %rd33982, c;
	addc.u64 nc, 0, 0;
	mad.lo.cc.u64 %rd33982, %rd24555, %rd24550, t;
	madc.hi.cc.u64 c, %rd24555, %rd24550, nc;
	addc.cc.u64 t, %rd24477, c;
	addc.u64 nc, 0, 0;
	mad.lo.cc.u64 %rd24477, %rd24555, %rd24551, t;
	madc.hi.cc.u64 c, %rd24555, %rd24551, nc;
	addc.cc.u64 t, %rd24500, c;
	addc.u64 nc, 0, 0;
	mad.lo.cc.u64 %rd24500, %rd24555, %rd24552, t;
	madc.hi.cc.u64 c, %rd24555, %rd24552, nc;
	addc.cc.u64 t, %rd24523, c;
	addc.u64 nc, 0, 0;
	mad.lo.cc.u64 %rd24523, %rd24555, %rd24553, t;
	madc.hi.cc.u64 c, %rd24555, %rd24553, nc;
	addc.cc.u64 t, %rd24546, c;
	addc.u64 nc, 0, 0;
	mad.lo.cc.u64 %rd24546, %rd24555, %rd24554, t;
	madc.hi.cc.u64 c, %rd24555, %rd24554, nc;
	addc.cc.u64 c, c, %rd24479;
	add.u64 %rd24547, %rd24547, c;
	}
	// end inline asm
	setp.lt.u64 	%p2084, %rd24547, 121098312706494698;
	mov.u64 	%rd33977, %rd24547;
	mov.u64 	%rd33978, %rd24546;
	mov.u64 	%rd33979, %rd24523;
	mov.u64 	%rd33980, %rd24500;
	mov.u64 	%rd33981, %rd24477;
	@%p2084 bra 	$L__BB0_738;
	setp.ne.s64 	%p2085, %rd24547, 121098312706494698;
	@%p2085 bra 	$L__BB0_737;
	setp.lt.u64 	%p2086, %rd24546, -4162727106559522501;
	mov.b64 	%rd33977, 121098312706494698;
	mov.u64 	%rd33978, %rd24546;
	mov.u64 	%rd33979, %rd24523;
	mov.u64 	%rd33980, %rd24500;
	mov.u64 	%rd33981, %rd24477;
	@%p2086 bra 	$L__BB0_738;
	setp.ne.s64 	%p2087, %rd24546, -4162727106559522501;
	@%p2087 bra 	$L__BB0_737;
	setp.lt.u64 	%p2088, %rd24523, 1883307231910630287;
	mov.b64 	%rd33978, -4162727106559522501;
	mov.u64 	%rd33979, %rd24523;
	mov.u64 	%rd33980, %rd24500;
	mov.u64 	%rd33981, %rd24477;
	@%p2088 bra 	$L__BB0_738;
	setp.ne.s64 	%p2089, %rd24523, 1883307231910630287;
	@%p2089 bra 	$L__BB0_737;
	setp.lt.u64 	%p2090, %rd24500, 2230234197602682880;
	mov.b64 	%rd33979, 1883307231910630287;
	mov.u64 	%rd33980, %rd24500;
	mov.u64 	%rd33981, %rd24477;
	@%p2090 bra 	$L__BB0_738;
	setp.ne.s64 	%p2091, %rd24500, 2230234197602682880;
	@%p2091 bra 	$L__BB0_737;
	setp.lt.u64 	%p2092, %rd24477, 1660523435060625408;
	mov.b64 	%rd33980, 2230234197602682880;
	mov.u64 	%rd33981, %rd24477;
	@%p2092 bra 	$L__BB0_738;
	setp.eq.s64 	%p2093, %rd24477, 1660523435060625408;
	setp.lt.u64 	%p2094, %rd33982, -8860621160618917887;
	and.pred  	%p2095, %p2093, %p2094;
	mov.b64 	%rd33981, 1660523435060625408;
	@%p2095 bra 	$L__BB0_738;
$L__BB0_737:
	mov.b64 	%rd24590, -8860621160618917887;
	mov.b64 	%rd24591, 1660523435060625408;
	mov.b64 	%rd24592, 2230234197602682880;
	mov.b64 	%rd24593, 1883307231910630287;
	mov.b64 	%rd24594, -4162727106559522501;
	mov.b64 	%rd24595, 121098312706494698;
	// begin inline asm
	sub.cc.u64 %rd33982, %rd33982, %rd24590;
	subc.cc.u64 %rd33981, %rd24477, %rd24591;
	subc.cc.u64 %rd33980, %rd24500, %rd24592;
	subc.cc.u64 %rd33979, %rd24523, %rd24593;
	subc.cc.u64 %rd33978, %rd24546, %rd24594;
	subc.u64 %rd33977, %rd24547, %rd24595;
	// end inline asm
$L__BB0_738:
	setp.lt.u64 	%p2096, %rd35, %rd33689;
	@%p2096 bra 	$L__BB0_749;
	setp.le.u64 	%p2097, %rd35, %rd33689;
	@%p2097 bra 	$L__BB0_740;
	bra.uni 	$L__BB0_748;
$L__BB0_740:
	setp.lt.u64 	%p2098, %rd36, %rd33690;
	@%p2098 bra 	$L__BB0_749;
	setp.gt.u64 	%p2099, %rd36, %rd33690;
	@%p2099 bra 	$L__BB0_748;
	setp.lt.u64 	%p2100, %rd37, %rd33691;
	@%p2100 bra 	$L__BB0_749;
	setp.gt.u64 	%p2101, %rd37, %rd33691;
	@%p2101 bra 	$L__BB0_748;
	setp.lt.u64 	%p2102, %rd38, %rd33692;
	@%p2102 bra 	$L__BB0_749;
	setp.gt.u64 	%p2103, %rd38, %rd33692;
	@%p2103 bra 	$L__BB0_748;
	setp.lt.u64 	%p2104, %rd39, %rd33693;
	@%p2104 bra 	$L__BB0_749;
	setp.gt.u64 	%p2105, %rd39, %rd33693;
	setp.gt.u64 	%p2106, %rd40, %rd33694;
	or.pred  	%p2107, %p2105, %p2106;
	@%p2107 bra 	$L__BB0_748;
	bra.uni 	$L__BB0_749;
$L__BB0_748:
	mov.b64 	%rd24608, -8860621160618917887;
	mov.b64 	%rd24609, 1660523435060625408;
	mov.b64 	%rd24610, 2230234197602682880;
	mov.b64 	%rd24611, 1883307231910630287;
	mov.b64 	%rd24612, -4162727106559522501;
	mov.b64 	%rd24613, 121098312706494698;
	// begin inline asm
	add.cc.u64 %rd33694, %rd33694, %rd24608;
	addc.cc.u64 %rd33693, %rd33693, %rd24609;
	addc.cc.u64 %rd33692, %rd33692, %rd24610;
	addc.cc.u64 %rd33691, %rd33691, %rd24611;
	addc.cc.u64 %rd33690, %rd33690, %rd24612;
	addc.u64 %rd33689, %rd33689, %rd24613;
	// end inline asm
$L__BB0_749:
	// begin inline asm
	sub.cc.u64 %rd24614, %rd33694, %rd40;
	subc.cc.u64 %rd24615, %rd33693, %rd39;
	subc.cc.u64 %rd24616, %rd33692, %rd38;
	subc.cc.u64 %rd24617, %rd33691, %rd37;
	subc.cc.u64 %rd24618, %rd33690, %rd36;
	subc.u64 %rd24619, %rd33689, %rd35;
	// end inline asm
	// begin inline asm
	add.cc.u64 %rd33994, %rd24614, %rd24614;
	addc.cc.u64 %rd24633, %rd24615, %rd24615;
	addc.cc.u64 %rd24634, %rd24616, %rd24616;
	addc.cc.u64 %rd24635, %rd24617, %rd24617;
	addc.cc.u64 %rd24636, %rd24618, %rd24618;
	addc.u64 %rd24637, %rd24619, %rd24619;
	// end inline asm
	setp.lt.u64 	%p2108, %rd24637, 121098312706494698;
	mov.u64 	%rd33989, %rd24637;
	mov.u64 	%rd33990, %rd24636;
	mov.u64 	%rd33991, %rd24635;
	mov.u64 	%rd33992, %rd24634;
	mov.u64 	%rd33993, %rd24633;
	@%p2108 bra 	$L__BB0_760;
	setp.ne.s64 	%p2109, %rd24637, 121098312706494698;
	@%p2109 bra 	$L__BB0_759;
	setp.lt.u64 	%p2110, %rd24636, -4162727106559522501;
	mov.b64 	%rd33989, 121098312706494698;
	mov.u64 	%rd33990, %rd24636;
	mov.u64 	%rd33991, %rd24635;
	mov.u64 	%rd33992, %rd24634;
	mov.u64 	%rd33993, %rd24633;
	@%p2110 bra 	$L__BB0_760;
	setp.ne.s64 	%p2111, %rd24636, -4162727106559522501;
	@%p2111 bra 	$L__BB0_759;
	setp.lt.u64 	%p2112, %rd24635, 1883307231910630287;
	mov.b64 	%rd33990, -4162727106559522501;
	mov.u64 	%rd33991, %rd24635;
	mov.u64 	%rd33992, %rd24634;
	mov.u64 	%rd33993, %rd24633;
	@%p2112 bra 	$L__BB0_760;
	setp.ne.s64 	%p2113, %rd24635, 1883307231910630287;
	@%p2113 bra 	$L__BB0_759;
	setp.lt.u64 	%p2114, %rd24634, 2230234197602682880;
	mov.b64 	%rd33991, 1883307231910630287;
	mov.u64 	%rd33992, %rd24634;
	mov.u64 	%rd33993, %rd24633;
	@%p2114 bra 	$L__BB0_760;
	setp.ne.s64 	%p2115, %rd24634, 2230234197602682880;
	@%p2115 bra 	$L__BB0_759;
	setp.lt.u64 	%p2116, %rd24633, 1660523435060625408;
	mov.b64 	%rd33992, 2230234197602682880;
	mov.u64 	%rd33993, %rd24633;
	@%p2116 bra 	$L__BB0_760;
	setp.eq.s64 	%p2117, %rd24633, 1660523435060625408;
	setp.lt.u64 	%p2118, %rd33994, -8860621160618917887;
	and.pred  	%p2119, %p2117, %p2118;
	mov.b64 	%rd33993, 1660523435060625408;
	@%p2119 bra 	$L__BB0_760;
$L__BB0_759:
	mov.b64 	%rd24677, -8860621160618917887;
	mov.b64 	%rd24678, 1660523435060625408;
	mov.b64 	%rd24679, 2230234197602682880;
	mov.b64 	%rd24680, 1883307231910630287;
	mov.b64 	%rd24681, -4162727106559522501;
	mov.b64 	%rd24682, 121098312706494698;
	// begin inline asm
	sub.cc.u64 %rd33994, %rd33994, %rd24677;
	subc.cc.u64 %rd33993, %rd24633, %rd24678;
	subc.cc.u64 %rd33992, %rd24634, %rd24679;
	subc.cc.u64 %rd33991, %rd24635, %rd24680;
	subc.cc.u64 %rd33990, %rd24636, %rd24681;
	subc.u64 %rd33989, %rd24637, %rd24682;
	// end inline asm
$L__BB0_760:
	// begin inline asm
	{
	.reg .u64 c;
	.reg .u64 nc;
	.reg .u64 t;
	mad.lo.cc.u64 %rd24719, %rd46, %rd33976, 0;
	madc.hi.cc.u64 c, %rd46, %rd33976, 0;
	madc.lo.cc.u64 %rd24741, %rd46, %rd33975, c;
	madc.hi.cc.u64 c, %rd46, %rd33975, 0;
	madc.lo.cc.u64 %rd24742, %rd46, %rd33974, c;
	madc.hi.cc.u64 c, %rd46, %rd33974, 0;
	madc.lo.cc.u64 %rd24743, %rd46, %rd33973, c;
	madc.hi.cc.u64 c, %rd46, %rd33973, 0;
	madc.lo.cc.u64 %rd24744, %rd46, %rd33972, c;
	madc.hi.cc.u64 c, %rd46, %rd33972, 0;
	madc.lo.cc.u64 %rd24745, %rd46, %rd33971, c;
	madc.hi.u64 %rd34000, %rd46, %rd33971, 0;
	mad.lo.cc.u64 %rd24741, %rd45, %rd33976, %rd24741;
	madc.hi.cc.u64 c, %rd45, %rd33976, 0;
	addc.cc.u64 t, %rd24742, c;
	addc.u64 nc, 0, 0;
	mad.lo.cc.u64 %rd24742, %rd45, %rd33975, t;
	madc.hi.cc.u64 c, %rd45, %rd33975, nc;
	addc.cc.u64 t, %rd24743, c;
	addc.u64 nc, 0, 0;
	mad.lo.cc.u64 %rd24743, %rd45, %rd33974, t;
	madc.hi.cc.u64 c, %rd45, %rd33974, nc;
	addc.cc.u64 t, %rd24744, c;
	addc.u64 nc, 0, 0;
	mad.lo.cc.u64 %rd24744, %rd45, %rd33973, t;
	madc.hi.cc.u64 c, %rd45, %rd33973, nc;
	addc.cc.u64 t, %rd24745, c;
	addc.u64 nc, 0, 0;
	mad.lo.cc.u64 %rd24745, %rd45, %rd33972, t;
	madc.hi.cc.u64 c, %rd45, %rd33972, nc;
	addc.cc.u64 t, %rd34000, c;
	addc.u64 nc, 0, 0;
	mad.lo.cc.u64 %rd34000, %rd45, %rd33971, t;
	madc.hi.u64 %rd24769, %rd45, %rd33971, nc;
	mad.lo.cc.u64 %rd24742, %rd44, %rd33976, %rd24742;
	madc.hi.cc.u64 c, %rd44, %rd33976, 0;
	addc.cc.u64 t, %rd24743, c;
	addc.u64 nc, 0, 0;
	mad.lo.cc.u64 %rd24743, %rd44, %rd33975, t;
	madc.hi.cc.u64 c, %rd44, %rd33975, nc;
	addc.cc.u64 t, %rd24744, c;
	addc.u64 nc, 0, 0;
	mad.lo.cc.u64 %rd24744, %rd44, %rd33974, t;
	madc.hi.cc.u64 c, %rd44, %rd33974, nc;
	addc.cc.u64 t, %rd24745, c;
	addc.u64 nc, 0, 0;
	mad.lo.cc.u64 %rd24745, %rd44, %rd33973, t;
	madc.hi.cc.u64 c, %rd44, %rd33973, nc;
	addc.cc.u64 t, %rd34000, c;
	addc.u64 nc, 0, 0;
	mad.lo.cc.u64 %rd34000, %rd44, %rd33972, t;
	madc.hi.cc.u64 c, %rd44, %rd33972, nc;
	addc.cc.u64 t, %rd24769, c;
	addc.u64 nc, 0, 0;
	mad.lo.cc.u64 %rd24769, %rd44, %rd33971, t;
	madc.hi.u64 %rd24792, %rd44, %rd33971, nc;
	mad.lo.cc.u64 %rd24743, %rd43, %rd33976, %rd24743;
	madc.hi.cc.u64 c, %rd43, %rd33976, 0;
	addc.cc.u64 t, %rd24744, c;
	addc.u64 nc, 0, 0;
	mad.lo.cc.u64 %rd24744, %rd43, %rd33975, t;
	madc.hi.cc.u64 c, %rd43, %rd33975, nc;
	addc.cc.u64 t, %rd24745, c;
	addc.u64 nc, 0, 0;
	mad.lo.cc.u64 %rd24745, %rd43, %rd33974, t;
	madc.hi.cc.u64 c, %rd43, %rd33974, nc;
	addc.cc.u64 t, %rd34000, c;
	addc.u64 nc, 0, 0;
	mad.lo.cc.u64 %rd34000, %rd43, %rd33973, t;
	madc.hi.cc.u64 c, %rd43, %rd33973, nc;
	addc.cc.u64 t, %rd24769, c;
	addc.u64 nc, 0, 0;
	mad.lo.cc.u64 %rd24769, %rd43, %rd33972, t;
	madc.hi.cc.u64 c, %rd43, %rd33972, nc;
	addc.cc.u64 t, %rd24792, c;
	addc.u64 nc, 0, 0;
	mad.lo.cc.u64 %rd24792, %rd43, %rd33971, t;
	madc.hi.u64 %rd24815, %rd43, %rd33971, nc;
	mad.lo.cc.u64 %rd24744, %rd42, %rd33976, %rd24744;
	madc.hi.cc.u64 c, %rd42, %rd33976, 0;
	addc.cc.u64 t, %rd24745, c;
	addc.u64 nc, 0, 0;
	mad.lo.cc.u64 %rd24745, %rd42, %rd33975, t;
	madc.hi.cc.u64 c, %rd42, %rd33975, nc;
	addc.cc.u64 t, %rd34000, c;
	addc.u64 nc, 0, 0;
	mad.lo.cc.u64 %rd34000, %rd42, %rd33974, t;
	madc.hi.cc.u64 c, %rd42, %rd33974, nc;
	addc.cc.u64 t, %rd24769, c;
	addc.u64 nc, 0, 0;
	mad.lo.cc.u64 %rd24769, %rd42, %rd33973, t;
	madc.hi.cc.u64 c, %rd42, %rd33973, nc;
	addc.cc.u64 t, %rd24792, c;
	addc.u64 nc, 0, 0;
	mad.lo.cc.u64 %rd24792, %rd42, %rd33972, t;
	madc.hi.cc.u64 c, %rd42, %rd33972, nc;
	addc.cc.u64 t, %rd24815, c;
	addc.u64 nc, 0, 0;
	mad.lo.cc.u64 %rd24815, %rd42, %rd33971, t;
	madc.hi.u64 %rd24838, %rd42, %rd33971, nc;
	mad.lo.cc.u64 %rd24745, %rd41, %rd33976, %rd24745;
	madc.hi.cc.u64 c, %rd41, %rd33976, 0;
	addc.cc.u64 t, %rd34000, c;
	addc.u64 nc, 0, 0;
	mad.lo.cc.u64 %rd34000, %rd41, %rd33975, t;
	madc.hi.cc.u64 c, %rd41, %rd33975, nc;
	addc.cc.u64 t, %rd24769, c;
	addc.u64 nc, 0, 0;
	mad.lo.cc.u64 %rd24769, %rd41, %rd33974, t;
	madc.hi.cc.u64 c, %rd41, %rd33974, nc;
	addc.cc.u64 t, %rd24792, c;
	addc.u64 nc, 0, 0;
	mad.lo.cc.u64 %rd24792, %rd41, %rd33973, t;
	madc.hi.cc.u64 c, %rd41, %rd33973, nc;
	addc.cc.u64 t, %rd24815, c;
	addc.u64 nc, 0, 0;
	mad.lo.cc.u64 %rd24815, %rd41, %rd33972, t;
	madc.hi.cc.u64 c, %rd41, %rd33972, nc;
	addc.cc.u64 t, %rd24838, c;
	addc.u64 nc, 0, 0;
	mad.lo.cc.u64 %rd24838, %rd41, %rd33971, t;
	madc.hi.u64 %rd24839, %rd41, %rd33971, nc;
	}
	// end inline asm
	mul.lo.s64 	%rd24733, %rd24719, -8860621160618917889;
	mov.b64 	%rd24841, -8860621160618917887;
	mov.b64 	%rd24842, 1660523435060625408;
	mov.b64 	%rd24843, 2230234197602682880;
	mov.b64 	%rd24844, 1883307231910630287;
	mov.b64 	%rd24845, -4162727106559522501;
	mov.b64 	%rd24846, 121098312706494698;
	// begin inline asm
	{
	.reg .u64 c;
	.reg .u64 t;
	.reg .u64 nc;
	mad.lo.cc.u64 c, %rd24733, %rd24841, %rd24719;
	madc.hi.cc.u64 c, %rd24733, %rd24841, 0;
	addc.cc.u64 t, %rd24741, c;
	addc.u64 nc, 0, 0;
	mad.lo.cc.u64 %rd24741, %rd24733, %rd24842, t;
	madc.hi.cc.u64 c, %rd24733, %rd24842, nc;
	addc.cc.u64 t, %rd24742, c;
	addc.u64 nc, 0, 0;
	mad.lo.cc.u64 %rd24742, %rd24733, %rd24843, t;
	madc.hi.cc.u64 c, %rd24733, %rd24843, nc;
	addc.cc.u64 t, %rd24743, c;
	addc.u64 nc, 0, 0;
	mad.lo.cc.u64 %rd24743, %rd24733, %rd24844, t;
	madc.hi.cc.u64 c, %rd24733, %rd24844, nc;
	addc.cc.u64 t, %rd24744, c;
	addc.u64 nc, 0, 0;
	mad.lo.cc.u64 %rd24744, %rd24733, %rd24845, t;
	madc.hi.cc.u64 c, %rd24733, %rd24845, nc;
	addc.cc.u64 t, %rd24745, c;
	addc.u64 nc, 0, 0;
	mad.lo.cc.u64 %rd24745, %rd24733, %rd24846, t;
	madc.hi.cc.u64 c, %rd24733, %rd24846, nc;
	addc.cc.u64 %rd34000, %rd34000, c;
	addc.u64 %rd24771, 0, 0;
	}
	// end inline asm
	mul.lo.s64 	%rd24755, %rd24741, -8860621160618917889;
	// begin inline asm
	{
	.reg .u64 c;
	.reg .u64 t;
	.reg .u64 nc;
	mad.lo.cc.u64 c, %rd24755, %rd24841, %rd24741;
	madc.hi.cc.u64 c, %rd24755, %rd24841, 0;
	addc.cc.u64 t, %rd24742, c;
	addc.u64 nc, 0, 0;
	mad.lo.cc.u64 %rd24742, %rd24755, %rd24842, t;
	madc.hi.cc.u64 c, %rd24755, %rd24842, nc;
	addc.cc.u64 t, %rd24743, c;
	addc.u64 nc, 0, 0;
	mad.lo.cc.u64 %rd24743, %rd24755, %rd24843, t;
	madc.hi.cc.u64 c, %rd24755, %rd24843, nc;
	addc.cc.u64 t, %rd24744, c;
	addc.u64 nc, 0, 0;
	mad.lo.cc.u64 %rd24744, %rd24755, %rd24844, t;
	madc.hi.cc.u64 c, %rd24755, %rd24844, nc;
	addc.cc.u64 t, %rd24745, c;
	addc.u64 nc, 0, 0;
	mad.lo.cc.u64 %rd24745, %rd24755, %rd24845, t;
	madc.hi.cc.u64 c, %rd24755, %rd24845, nc;
	addc.cc.u64 t, %rd34000, c;
	addc.u64 nc, 0, 0;
	mad.lo.cc.u64 %rd34000, %rd24755, %rd24846, t;
	madc.hi.cc.u64 c, %rd24755, %rd24846, nc;
	addc.cc.u64 c, c, %rd24771;
	addc.u64 nc, 0, 0;
	addc.cc.u64 %rd24769, %rd24769, c;
	addc.u64 %rd24771, nc, 0;
	}
	// end inline asm
	mul.lo.s64 	%rd24778, %rd24742, -8860621160618917889;
	// begin inline asm
	{
	.reg .u64 c;
	.reg .u64 t;
	.reg .u64 nc;
	mad.lo.cc.u64 c, %rd24778, %rd24841, %rd24742;
	madc.hi.cc.u64 c, %rd24778, %rd24841, 0;
	addc.cc.u64 t, %rd24743, c;
	addc.u64 nc, 0, 0;
	mad.lo.cc.u64 %rd24743, %rd24778, %rd24842, t;
	madc.hi.cc.u64 c, %rd24778, %rd24842, nc;
	addc.cc.u64 t, %rd24744, c;
	addc.u64 nc, 0, 0;
	mad.lo.cc.u64 %rd24744, %rd24778, %rd24843, t;
	madc.hi.cc.u64 c, %rd24778, %rd24843, nc;
	addc.cc.u64 t, %rd24745, c;
	addc.u64 nc, 0, 0;
	mad.lo.cc.u64 %rd24745, %rd24778, %rd24844, t;
	madc.hi.cc.u64 c, %rd24778, %rd24844, nc;
	addc.cc.u64 t, %rd34000, c;
	addc.u64 nc, 0, 0;
	mad.lo.cc.u64 %rd34000, %rd24778, %rd24845, t;
	madc.hi.cc.u64 c, %rd24778, %rd24845, nc;
	addc.cc.u64 t, %rd24769, c;
	addc.u64 nc, 0, 0;
	mad.lo.cc.u64 %rd24769, %rd24778, %rd24846, t;
	madc.hi.cc.u64 c, %rd24778, %rd24846, nc;
	addc.cc.u64 c, c, %rd24771;
	addc.u64 nc, 0, 0;
	addc.cc.u64 %rd24792, %rd24792, c;
	addc.u64 %rd24771, nc, 0;
	}
	// end inline asm
	mul.lo.s64 	%rd24801, %rd24743, -8860621160618917889;
	// begin inline asm
	{
	.reg .u64 c;
	.reg .u64 t;
	.reg .u64 nc;
	mad.lo.cc.u64 c, %rd24801, %rd24841, %rd24743;
	madc.hi.cc.u64 c, %rd24801, %rd24841, 0;
	addc.cc.u64 t, %rd24744, c;
	addc.u64 nc, 0, 0;
	mad.lo.cc.u64 %rd24744, %rd24801, %rd24842, t;
	madc.hi.cc.u64 c, %rd24801, %rd24842, nc;
	addc.cc.u64 t, %rd24745, c;
	addc.u64 nc, 0, 0;
	mad.lo.cc.u64 %rd24745, %rd24801, %rd24843, t;
	madc.hi.cc.u64 c, %rd24801, %rd24843, nc;
	addc.cc.u64 t, %rd34000, c;
	addc.u64 nc, 0, 0;
	mad.lo.cc.u64 %rd34000, %rd24801, %rd24844, t;
	madc.hi.cc.u64 c, %rd24801, %rd24844, nc;
	addc.cc.u64 t, %rd24769, c;
	addc.u64 nc, 0, 0;
	mad.lo.cc.u64 %rd24769, %rd24801, %rd24845, t;
	madc.hi.cc.u64 c, %rd24801, %rd24845, nc;
	addc.cc.u64 t, %rd24792, c;
	addc.u64 nc, 0, 0;
	mad.lo.cc.u64 %rd24792, %rd24801, %rd24846, t;
	madc.hi.cc.u64 c, %rd24801, %rd24846, nc;
	addc.cc.u64 c, c, %rd24771;
	addc.u64 nc, 0, 0;
	addc.cc.u64 %rd24815, %rd24815, c;
	addc.u64 %rd24771, nc, 0;
	}
	// end inline asm
	mul.lo.s64 	%rd24824, %rd24744, -8860621160618917889;
	// begin inline asm
	{
	.reg .u64 c;
	.reg .u64 t;
	.reg .u64 nc;
	mad.lo.cc.u64 c, %rd24824, %rd24841, %rd24744;
	madc.hi.cc.u64 c, %rd24824, %rd24841, 0;
	addc.cc.u64 t, %rd24745, c;
	addc.u64 nc, 0, 0;
	mad.lo.cc.u64 %rd24745, %rd24824, %rd24842, t;
	madc.hi.cc.u64 c, %rd24824, %rd24842, nc;
	addc.cc.u64 t, %rd34000, c;
	addc.u64 nc, 0, 0;
	mad.lo.cc.u64 %rd34000, %rd24824, %rd24843, t;
	madc.hi.cc.u64 c, %rd24824, %rd24843, nc;
	addc.cc.u64 t, %rd24769, c;
	addc.u64 nc, 0, 0;
	mad.lo.cc.u64 %rd24769, %rd24824, %rd24844, t;
	madc.hi.cc.u64 c, %rd24824, %rd24844, nc;
	addc.cc.u64 t, %rd24792, c;
	addc.u64 nc, 0, 0;
	mad.lo.cc.u64 %rd24792, %rd24824, %rd24845, t;
	madc.hi.cc.u64 c, %rd24824, %rd24845, nc;
	addc.cc.u64 t, %rd24815, c;
	addc.u64 nc, 0, 0;
	mad.lo.cc.u64 %rd24815, %rd24824, %rd24846, t;
	madc.hi.cc.u64 c, %rd24824, %rd24846, nc;
	addc.cc.u64 c, c, %rd24771;
	addc.u64 nc, 0, 0;
	addc.cc.u64 %rd24838, %rd24838, c;
	addc.u64 %rd24771, nc, 0;
	}
	// end inline asm
	mul.lo.s64 	%rd24847, %rd24745, -8860621160618917889;
	// begin inline asm
	{
	.reg .u64 c;
	.reg .u64 t;
	.reg .u64 nc;
	mad.lo.cc.u64 c, %rd24847, %rd24841, %rd24745;
	madc.hi.cc.u64 c, %rd24847, %rd24841, 0;
	addc.cc.u64 t, %rd34000, c;
	addc.u64 nc, 0, 0;
	mad.lo.cc.u64 %rd34000, %rd24847, %rd24842, t;
	madc.hi.cc.u64 c, %rd24847, %rd24842, nc;
	addc.cc.u64 t, %rd24769, c;
	addc.u64 nc, 0, 0;
	mad.lo.cc.u64 %rd24769, %rd24847, %rd24843, t;
	madc.hi.cc.u64 c, %rd24847, %rd24843, nc;
	addc.cc.u64 t, %rd24792, c;
	addc.u64 nc, 0, 0;
	mad.lo.cc.u64 %rd24792, %rd24847, %rd24844, t;
	madc.hi.cc.u64 c, %rd24847, %rd24844, nc;
	addc.cc.u64 t, %rd24815, c;
	addc.u64 nc, 0, 0;
	mad.lo.cc.u64 %rd24815, %rd24847, %rd24845, t;
	madc.hi.cc.u64 c, %rd24847, %rd24845, nc;
	addc.cc.u64 t, %rd24838, c;
	addc.u64 nc, 0, 0;
	mad.lo.cc.u64 %rd24838, %rd24847, %rd24846, t;
	madc.hi.cc.u64 c, %rd24847, %rd24846, nc;
	addc.cc.u64 c, c, %rd24771;
	add.u64 %rd24839, %rd24839, c;
	}
	// end inline asm
	setp.lt.u64 	%p2120, %rd24839, 121098312706494698;
	mov.u64 	%rd34025, %rd24839;
	mov.u64 	%rd34026, %rd24838;
	mov.u64 	%rd34027, %rd24815;
	mov.u64 	%rd34028, %rd24792;
	mov.u64 	%rd34029, %rd24769;
	@%p2120 bra 	$L__BB0_771;
	setp.ne.s64 	%p2121, %rd24839, 121098312706494698;
	@%p2121 bra 	$L__BB0_770;
	setp.lt.u64 	%p2122, %rd24838, -4162727106559522501;
	mov.b64 	%rd34025, 121098312706494698;
	mov.u64 	%rd34026, %rd24838;
	mov.u64 	%rd34027, %rd24815;
	mov.u64 	%rd34028, %rd24792;
	mov.u64 	%rd34029, %rd24769;
	@%p2122 bra 	$L__BB0_771;
	setp.ne.s64 	%p2123, %rd24838, -4162727106559522501;
	@%p2123 bra 	$L__BB0_770;
	setp.lt.u64 	%p2124, %rd24815, 1883307231910630287;
	mov.b64 	%rd34026, -4162727106559522501;
	mov.u64 	%rd34027, %rd24815;
	mov.u64 	%rd34028, %rd24792;
	mov.u64 	%rd34029, %rd24769;
	@%p2124 bra 	$L__BB0_771;
	setp.ne.s64 	%p2125, %rd24815, 1883307231910630287;
	@%p2125 bra 	$L__BB0_770;
	setp.lt.u64 	%p2126, %rd24792, 2230234197602682880;
	mov.b64 	%rd34027, 1883307231910630287;
	mov.u64 	%rd34028, %rd24792;
	mov.u64 	%rd34029, %rd24769;
	@%p2126 bra 	$L__BB0_771;
	setp.ne.s64 	%p2127, %rd24792, 2230234197602682880;
	@%p2127 bra 	$L__BB0_770;
	setp.lt.u64 	%p2128, %rd24769, 1660523435060625408;
	mov.b64 	%rd34028, 2230234197602682880;
	mov.u64 	%rd34029, %rd24769;
	@%p2128 bra 	$L__BB0_771;
	setp.eq.s64 	%p2129, %rd24769, 1660523435060625408;
	setp.lt.u64 	%p2130, %rd34000, -8860621160618917887;
	and.pred  	%p2131, %p2129, %p2130;
	mov.b64 	%rd34029, 1660523435060625408;
	@%p2131 bra 	$L__BB0_771;
$L__BB0_770:
	mov.b64 	%rd24882, -8860621160618917887;
	mov.b64 	%rd24883, 1660523435060625408;
	mov.b64 	%rd24884, 2230234197602682880;
	mov.b64 	%rd24885, 1883307231910630287;
	mov.b64 	%rd24886, -4162727106559522501;
	mov.b64 	%rd24887, 121098312706494698;
	// begin inline asm
	sub.cc.u64 %rd34000, %rd34000, %rd24882;
	subc.cc.u64 %rd34029, %rd24769, %rd24883;
	subc.cc.u64 %rd34028, %rd24792, %rd24884;
	subc.cc.u64 %rd34027, %rd24815, %rd24885;
	subc.cc.u64 %rd34026, %rd24838, %rd24886;
	subc.u64 %rd34025, %rd24839, %rd24887;
	// end inline asm
$L__BB0_771:
	// begin inline asm
	{
	.reg .u64 c;
	.reg .u64 nc;
	.reg .u64 t;
	mad.lo.cc.u64 %rd24889, %rd33994, %rd33993, 0;
	madc.hi.cc.u64 c, %rd33994, %rd33993, 0;
	madc.lo.cc.u64 %rd24890, %rd33994, %rd33992, c;
	madc.hi.cc.u64 c, %rd33994, %rd33992, 0;
	madc.lo.cc.u64 %rd24891, %rd33994, %rd33991, c;
	madc.hi.cc.u64 c, %rd33994, %rd33991, 0;
	madc.lo.cc.u64 %rd24892, %rd33994, %rd33990, c;
	madc.hi.cc.u64 c, %rd33994, %rd33990, 0;
	madc.lo.cc.u64 %rd24893, %rd33994, %rd33989, c;
	madc.hi.u64 %rd24894, %rd33994, %rd33989, 0;
	mad.lo.cc.u64 %rd24891, %rd33993, %rd33992, %rd24891;
	madc.hi.cc.u64 c, %rd33993, %rd33992, 0;
	addc.cc.u64 t, %rd24892, c;
	addc.u64 nc, 0, 0;
	mad.lo.cc.u64 %rd24892, %rd33993, %rd33991, t;
	madc.hi.cc.u64 c, %rd33993, %rd33991, nc;
	addc.cc.u64 t, %rd24893, c;
	addc.u64 nc, 0, 0;
	mad.lo.cc.u64 %rd24893, %rd33993, %rd33990, t;
	madc.hi.cc.u64 c, %rd33993, %rd33990, nc;
	addc.cc.u64 t, %rd24894, c;
	addc.u64 nc, 0, 0;
	mad.lo.cc.u64 %rd24894, %rd33993, %rd33989, t;
	madc.hi.u64 %rd24895, %rd33993, %rd33989, nc;
	mad.lo.cc.u64 %rd24893, %rd33992, %rd33991, %rd24893;
	madc.hi.cc.u64 c, %rd33992, %rd33991, 0;
	addc.cc.u64 t, %rd24894, c;
	addc.u64 nc, 0, 0;
	mad.lo.cc.u64 %rd24894, %rd33992, %rd33990, t;
	madc.hi.cc.u64 c, %rd33992, %rd33990, nc;
	addc.cc.u64 t, %rd24895, c;
	addc.u64 nc, 0, 0;
	mad.lo.cc.u64 %rd24895, %rd33992, %rd33989, t;
	madc.hi.u64 %rd24896, %rd33992, %rd33989, nc;
	mad.lo.cc.u64 %rd24895, %rd33991, %rd33990, %rd24895;
	madc.hi.cc.u64 c, %rd33991, %rd33990, 0;
	addc.cc.u64 t, %rd24896, c;
	addc.u64 nc, 0, 0;
	mad.lo.cc.u64 %rd24896, %rd33991, %rd33989, t;
	madc.hi.u64 %rd24897, %rd33991, %rd33989, nc;
	mad.lo.cc.u64 %rd24897, %rd33990, %rd33989, %rd24897;
	madc.hi.u64 %rd24898, %rd33990, %rd33989, 0;
	}
	// end inline asm
	shr.u64 	%rd25068, %rd24898, 63;
	mov.b64 	{%r1240, %r1241}, %rd24898;
	mov.b64 	{%r1242, %r1243}, %rd24897;
	shf.l.wrap.b32 	%r1244, %r1243, %r1240, 1;
	shf.l.wrap.b32 	%r1245, %r1240, %r1241, 1;
	mov.b64 	%rd25045, {%r1244, %r1245};
	mov.b64 	{%r1246, %r1247}, %rd24896;
	shf.l.wrap.b32 	%r1248, %r1247, %r1242, 1;
	shf.l.wrap.b32 	%r1249, %r1242, %r1243, 1;
	mov.b64 	%rd25022, {%r1248, %r1249};
	mov.b64 	{%r1250, %r1251}, %rd24895;
	shf.l.wrap.b32 	%r1252, %r1251, %r1246, 1;
	shf.l.wrap.b32 	%r1253, %r1246, %r1247, 1;
	mov.b64 	%rd24999, {%r1252, %r1253};
	mov.b64 	{%r1254, %r1255}, %rd24894;
	shf.l.wrap.b32 	%r1256, %r1255, %r1250, 1;
	shf.l.wrap.b32 	%r1257, %r1250, %r1251, 1;
	mov.b64 	%rd24976, {%r1256, %r1257};
	mov.b64 	{%r1258, %r1259}, %rd24893;
	shf.l.wrap.b32 	%r1260, %r1259, %r1254, 1;
	shf.l.wrap.b32 	%r1261, %r1254, %r1255, 1;
	mov.b64 	%rd34006, {%r1260, %r1261};
	mov.b64 	{%r1262, %r1263}, %rd24892;
	shf.l.wrap.b32 	%r1264, %r1263, %r1258, 1;
	shf.l.wrap.b32 	%r1265, %r1258, %r1259, 1;
	mov.b64 	%rd24953, {%r1264, %r1265};
	mov.b64 	{%r1266, %r1267}, %rd24891;
	shf.l.wrap.b32 	%r1268, %r1267, %r1262, 1;
	shf.l.wrap.b32 	%r1269, %r1262, %r1263, 1;
	mov.b64 	%rd24952, {%r1268, %r1269};
	mov.b64 	{%r1270, %r1271}, %rd24890;
	shf.l.wrap.b32 	%r1272, %r1271, %r1266, 1;
	shf.l.wrap.b32 	%r1273, %r1266, %r1267, 1;
	mov.b64 	%rd24951, {%r1272, %r1273};
	mov.b64 	{%r1274, %r1275}, %rd24889;
	shf.l.wrap.b32 	%r1276, %r1275, %r1270, 1;
	shf.l.wrap.b32 	%r1277, %r1270, %r1271, 1;
	mov.b64 	%rd24950, {%r1276, %r1277};
	shl.b64 	%rd24949, %rd24889, 1;
	// begin inline asm
	{
	mad.lo.cc.u64 %rd24948, %rd33994, %rd33994, 0;
	madc.hi.cc.u64 %rd24949, %rd33994, %rd33994, %rd24949;
	madc.lo.cc.u64 %rd24950, %rd33993, %rd33993, %rd24950;
	madc.hi.cc.u64 %rd24951, %rd33993, %rd33993, %rd24951;
	madc.lo.cc.u64 %rd24952, %rd33992, %rd33992, %rd24952;
	madc.hi.cc.u64 %rd24953, %rd33992, %rd33992, %rd24953;
	madc.lo.cc.u64 %rd34006, %rd33991, %rd33991, %rd34006;
	madc.hi.cc.u64 %rd24976, %rd33991, %rd33991, %rd24976;
	madc.lo.cc.u64 %rd24999, %rd33990, %rd33990, %rd24999;
	madc.hi.cc.u64 %rd25022, %rd33990, %rd33990, %rd25022;
	madc.lo.cc.u64 %rd25045, %rd33989, %rd33989, %rd25045;
	madc.hi.u64 %rd25068, %rd33989, %rd33989, %rd25068;
	}
	// end inline asm
	mul.lo.s64 	%rd24962, %rd24948, -8860621160618917889;
	mov.b64 	%rd25070, -8860621160618917887;
	mov.b64 	%rd25071, 1660523435060625408;
	mov.b64 	%rd25072, 2230234197602682880;
	mov.b64 	%rd25073, 1883307231910630287;
	mov.b64 	%rd25074, -4162727106559522501;
	mov.b64 	%rd25075, 121098312706494698;
	// begin inline asm
	{
	.reg .u64 c;
	.reg .u64 t;
	.reg .u64 nc;
	mad.lo.cc.u64 c, %rd24962, %rd25070, %rd24948;
	madc.hi.cc.u64 c, %rd24962, %rd25070, 0;
	addc.cc.u64 t, %rd24949, c;
	addc.u64 nc, 0, 0;
	mad.lo.cc.u64 %rd24949, %rd24962, %rd25071, t;
	madc.hi.cc.u64 c, %rd24962, %rd25071, nc;
	addc.cc.u64 t, %rd24950, c;
	addc.u64 nc, 0, 0;
	mad.lo.cc.u64 %rd24950, %rd24962, %rd25072, t;
	madc.hi.cc.u64 c, %rd24962, %rd25072, nc;
	addc.cc.u64 t, %rd24951, c;
	addc.u64 nc, 0, 0;
	mad.lo.cc.u64 %rd24951, %rd24962, %rd25073, t;
	madc.hi.cc.u64 c, %rd24962, %rd25073, nc;
	addc.cc.u64 t, %rd24952, c;
	addc.u64 nc, 0, 0;
	mad.lo.cc.u64 %rd24952, %rd24962, %rd25074, t;
	madc.hi.cc.u64 c, %rd24962, %rd25074, nc;
	addc.cc.u64 t, %rd24953, c;
	addc.u64 nc, 0, 0;
	mad.lo.cc.u64 %rd24953, %rd24962, %rd25075, t;
	madc.hi.cc.u64 c, %rd24962, %rd25075, nc;
	addc.cc.u64 %rd34006, %rd34006, c;
	addc.u64 %rd25000, 0, 0;
	}
	// end inline asm
	mul.lo.s64 	%rd24984, %rd24949, -8860621160618917889;
	// begin inline asm
	{
	.reg .u64 c;
	.reg .u64 t;
	.reg .u64 nc;
	mad.lo.cc.u64 c, %rd24984, %rd25070, %rd24949;
	madc.hi.cc.u64 c, %rd24984, %rd25070, 0;
	addc.cc.u64 t, %rd24950, c;
	addc.u64 nc, 0, 0;
	mad.lo.cc.u64 %rd24950, %rd24984, %rd25071, t;
	madc.hi.cc.u64 c, %rd24984, %rd25071, nc;
	addc.cc.u64 t, %rd24951, c;
	addc.u64 nc, 0, 0;
	mad.lo.cc.u64 %rd24951, %rd24984, %rd25072, t;
	madc.hi.cc.u64 c, %rd24984, %rd25072, nc;
	addc.cc.u64 t, %rd24952, c;
	addc.u64 nc, 0, 0;
	mad.lo.cc.u64 %rd24952, %rd24984, %rd25073, t;
	madc.hi.cc.u64 c, %rd24984, %rd25073, nc;
	addc.cc.u64 t, %rd24953, c;
	addc.u64 nc, 0, 0;
	mad.lo.cc.u64 %rd24953, %rd24984, %rd25074, t;
	madc.hi.cc.u64 c, %rd24984, %rd25074, nc;
	addc.cc.u64 t, %rd34006, c;
	addc.u64 nc, 0, 0;
	mad.lo.cc.u64 %rd34006, %rd24984, %rd25075, t;
	madc.hi.cc.u64 c, %rd24984, %rd25075, nc;
	addc.cc.u64 c, c, %rd25000;
	addc.u64 nc, 0, 0;
	addc.cc.u64 %rd24976, %rd24976, c;
	addc.u64 %rd25000, nc, 0;
	}
	// end inline asm
	mul.lo.s64 	%rd25007, %rd24950, -8860621160618917889;
	// begin inline asm
	{
	.reg .u64 c;
	.reg .u64 t;
	.reg .u64 nc;
	mad.lo.cc.u64 c, %rd25007, %rd25070, %rd24950;
	madc.hi.cc.u64 c, %rd25007, %rd25070, 0;
	addc.cc.u64 t, %rd24951, c;
	addc.u64 nc, 0, 0;
	mad.lo.cc.u64 %rd24951, %rd25007, %rd25071, t;
	madc.hi.cc.u64 c, %rd25007, %rd25071, nc;
	addc.cc.u64 t, %rd24952, c;
	addc.u64 nc, 0, 0;
	mad.lo.cc.u64 %rd24952, %rd25007, %rd25072, t;
	madc.hi.cc.u64 c, %rd25007, %rd25072, nc;
	addc.cc.u64 t, %rd24953, c;
	addc.u64 nc, 0, 0;
	mad.lo.cc.u64 %rd24953, %rd25007, %rd25073, t;
	madc.hi.cc.u64 c, %rd25007, %rd25073, nc;
	addc.cc.u64 t, %rd34006, c;
	addc.u64 nc, 0, 0;
	mad.lo.cc.u64 %rd34006, %rd25007, %rd25074, t;
	madc.hi.cc.u64 c, %rd25007, %rd25074, nc;
	addc.cc.u64 t, %rd24976, c;
	addc.u64 nc, 0, 0;
	mad.lo.cc.u64 %rd24976, %rd25007, %rd25075, t;
	madc.hi.cc.u64 c, %rd25007, %rd25075, nc;
	addc.cc.u64 c, c, %rd25000;
	addc.u64 nc, 0, 0;
	addc.cc.u64 %rd24999, %rd24999, c;
	addc.u64 %rd25000, nc, 0;
	}
	// end inline asm
	mul.lo.s64 	%rd25030, %rd24951, -8860621160618917889;
	// begin inline asm
	{
	.reg .u64 c;
	.reg .u64 t;
	.reg .u64 nc;
	mad.lo.cc.u64 c, %rd25030, %rd25070, %rd24951;
	madc.hi.cc.u64 c, %rd25030, %rd25070, 0;
	addc.cc.u64 t, %rd24952, c;
	addc.u64 nc, 0, 0;
	mad.lo.cc.u64 %rd24952, %rd25030, %rd25071, t;
	madc.hi.cc.u64 c, %rd25030, %rd25071, nc;
	addc.cc.u64 t, %rd24953, c;
	addc.u64 nc, 0, 0;
	mad.lo.cc.u64 %rd24953, %rd25030, %rd25072, t;
	madc.hi.cc.u64 c, %rd25030, %rd25072, nc;
	addc.cc.u64 t, %rd34006, c;
	addc.u64 nc, 0, 0;
	mad.lo.cc.u64 %rd34006, %rd25030, %rd25073, t;
	madc.hi.cc.u64 c, %rd25030, %rd25073, nc;
	addc.cc.u64 t, %rd24976, c;
	addc.u64 nc, 0, 0;
	mad.lo.cc.u64 %rd24976, %rd25030, %rd25074, t;
	madc.hi.cc.u64 c, %rd25030, %rd25074, nc;
	addc.cc.u64 t, %rd24999, c;
	addc.u64 nc, 0, 0;
	mad.lo.cc.u64 %rd24999, %rd25030, %rd25075, t;
	madc.hi.cc.u64 c, %rd25030, %rd25075, nc;
	addc.cc.u64 c, c, %rd25000;
	addc.u64 nc, 0, 0;
	addc.cc.u64 %rd25022, %rd25022, c;
	addc.u64 %rd25000, nc, 0;
	}
	// end inline asm
	mul.lo.s64 	%rd25053, %rd24952, -8860621160618917889;
	// begin inline asm
	{
	.reg .u64 c;
	.reg .u64 t;
	.reg .u64 nc;
	mad.lo.cc.u64 c, %rd25053, %rd25070, %rd24952;
	madc.hi.cc.u64 c, %rd25053, %rd25070, 0;
	addc.cc.u64 t, %rd24953, c;
	addc.u64 nc, 0, 0;
	mad.lo.cc.u64 %rd24953, %rd25053, %rd25071, t;
	madc.hi.cc.u64 c, %rd25053, %rd25071, nc;
	addc.cc.u64 t, %rd34006, c;
	addc.u64 nc, 0, 0;
	mad.lo.cc.u64 %rd34006, %rd25053, %rd25072, t;
	madc.hi.cc.u64 c, %rd25053, %rd25072, nc;
	addc.cc.u64 t, %rd24976, c;
	addc.u64 nc, 0, 0;
	mad.lo.cc.u64 %rd24976, %rd25053, %rd25073, t;
	madc.hi.cc.u64 c, %rd25053, %rd25073, nc;
	addc.cc.u64 t, %rd24999, c;
	addc.u64 nc, 0, 0;
	mad.lo.cc.u64 %rd24999, %rd25053, %rd25074, t;
	madc.hi.cc.u64 c, %rd25053, %rd25074, nc;
	addc.cc.u64 t, %rd25022, c;
	addc.u64 nc, 0, 0;
	mad.lo.cc.u64 %rd25022, %rd25053, %rd25075, t;
	madc.hi.cc.u64 c, %rd25053, %rd25075, nc;
	addc.cc.u64 c, c, %rd25000;
	addc.u64 nc, 0, 0;
	addc.cc.u64 %rd25045, %rd25045, c;
	addc.u64 %rd25000, nc, 0;
	}
	// end inline asm
	mul.lo.s64 	%rd25076, %rd24953, -8860621160618917889;
	// begin inline asm
	{
	.reg .u64 c;
	.reg .u64 t;
	.reg .u64 nc;
	mad.lo.cc.u64 c, %rd25076, %rd25070, %rd24953;
	madc.hi.cc.u64 c, %rd25076, %rd25070, 0;
	addc.cc.u64 t, %rd34006, c;
	addc.u64 nc, 0, 0;
	mad.lo.cc.u64 %rd34006, %rd25076, %rd25071, t;
	madc.hi.cc.u64 c, %rd25076, %rd25071, nc;
	addc.cc.u64 t, %rd24976, c;
	addc.u64 nc, 0, 0;
	mad.lo.cc.u64 %rd24976, %rd25076, %rd25072, t;
	madc.hi.cc.u64 c, %rd25076, %rd25072, nc;
	addc.cc.u64 t, %rd24999, c;
	addc.u64 nc, 0, 0;
	mad.lo.cc.u64 %rd24999, %rd25076, %rd25073, t;
	madc.hi.cc.u64 c, %rd25076, %rd25073, nc;
	addc.cc.u64 t, %rd25022, c;
	addc.u64 nc, 0, 0;
	mad.lo.cc.u64 %rd25022, %rd25076, %rd25074, t;
	madc.hi.cc.u64 c, %rd25076, %rd25074, nc;
	addc.cc.u64 t, %rd25045, c;
	addc.u64 nc, 0, 0;
	mad.lo.cc.u64 %rd25045, %rd25076, %rd25075, t;
	madc.hi.cc.u64 c, %rd25076, %rd25075, nc;
	addc.cc.u64 c, c, %rd25000;
	add.u64 %rd25068, %rd25068, c;
	}
	// end inline asm
	setp.lt.u64 	%p2132, %rd25068, 121098312706494698;
	mov.u64 	%rd34007, %rd25068;
	mov.u64 	%rd34008, %rd25045;
	mov.u64 	%rd34009, %rd25022;
	mov.u64 	%rd34010, %rd24999;
	mov.u64 	%rd34011, %rd24976;
	@%p2132 bra 	$L__BB0_782;
	setp.ne.s64 	%p2133, %rd25068, 121098312706494698;
	@%p2133 bra 	$L__BB0_781;
	setp.lt.u64 	%p2134, %rd25045, -4162727106559522501;
	mov.b64 	%rd34007, 121098312706494698;
	mov.u64 	%rd34008, %rd25045;
	mov.u64 	%rd34009, %rd25022;
	mov.u64 	%rd34010, %rd24999;
	mov.u64 	%rd34011, %rd24976;
	@%p2134 bra 	$L__BB0_782;
	setp.ne.s64 	%p2135, %rd25045, -4162727106559522501;
	@%p2135 bra 	$L__BB0_781;
	setp.lt.u64 	%p2136, %rd25022, 1883307231910630287;
	mov.b64 	%rd34008, -4162727106559522501;
	mov.u64 	%rd34009, %rd25022;
	mov.u64 	%rd34010, %rd24999;
	mov.u64 	%rd34011, %rd24976;
	@%p2136 bra 	$L__BB0_782;
	setp.ne.s64 	%p2137, %rd25022, 1883307231910630287;
	@%p2137 bra 	$L__BB0_781;
	setp.lt.u64 	%p2138, %rd24999, 2230234197602682880;
	mov.b64 	%rd34009, 1883307231910630287;
	mov.u64 	%rd34010, %rd24999;
	mov.u64 	%rd34011, %rd24976;
	@%p2138 bra 	$L__BB0_782;
	setp.ne.s64 	%p2139, %rd24999, 2230234197602682880;
	@%p2139 bra 	$L__BB0_781;
	setp.lt.u64 	%p2140, %rd24976, 1660523435060625408;
	mov.b64 	%rd34010, 2230234197602682880;
	mov.u64 	%rd34011, %rd24976;
	@%p2140 bra 	$L__BB0_782;
	setp.eq.s64 	%p2141, %rd24976, 1660523435060625408;
	setp.lt.u64 	%p2142, %rd34006, -8860621160618917887;
	and.pred  	%p2143, %p2141, %p2142;
	mov.b64 	%rd34011, 1660523435060625408;
	@%p2143 bra 	$L__BB0_782;
$L__BB0_781:
	mov.b64 	%rd25111, -8860621160618917887;
	mov.b64 	%rd25112, 1660523435060625408;
	mov.b64 	%rd25113, 2230234197602682880;
	mov.b64 	%rd25114, 1883307231910630287;
	mov.b64 	%rd25115, -4162727106559522501;
	mov.b64 	%rd25116, 121098312706494698;
	// begin inline asm
	sub.cc.u64 %rd34006, %rd34006, %rd25111;
	subc.cc.u64 %rd34011, %rd24976, %rd25112;
	subc.cc.u64 %rd34010, %rd24999, %rd25113;
	subc.cc.u64 %rd34009, %rd25022, %rd25114;
	subc.cc.u64 %rd34008, %rd25045, %rd25115;
	subc.u64 %rd34007, %rd25068, %rd25116;
	// end inline asm
$L__BB0_782:
	setp.lt.u64 	%p2144, %rd33977, %rd34007;
	@%p2144 bra 	$L__BB0_793;
	setp.le.u64 	%p2145, %rd33977, %rd34007;
	@%p2145 bra 	$L__BB0_784;
	bra.uni 	$L__BB0_792;
$L__BB0_784:
	setp.lt.u64 	%p2146, %rd33978, %rd34008;
	@%p2146 bra 	$L__BB0_793;
	setp.gt.u64 	%p2147, %rd33978, %rd34008;
	@%p2147 bra 	$L__BB0_792;
	setp.lt.u64 	%p2148, %rd33979, %rd34009;
	@%p2148 bra 	$L__BB0_793;
	setp.gt.u64 	%p2149, %rd33979, %rd34009;
	@%p2149 bra 	$L__BB0_792;
	setp.lt.u64 	%p2150, %rd33980, %rd34010;
	@%p2150 bra 	$L__BB0_793;
	setp.gt.u64 	%p2151, %rd33980, %rd34010;
	@%p2151 bra 	$L__BB0_792;
	setp.lt.u64 	%p2152, %rd33981, %rd34011;
	@%p2152 bra 	$L__BB0_793;
	setp.gt.u64 	%p2153, %rd33981, %rd34011;
	setp.gt.u64 	%p2154, %rd33982, %rd34006;
	or.pred  	%p2155, %p2153, %p2154;
	@%p2155 bra 	$L__BB0_792;
	bra.uni 	$L__BB0_793;
$L__BB0_792:
	mov.b64 	%rd25129, -8860621160618917887;
	mov.b64 	%rd25130, 1660523435060625408;
	mov.b64 	%rd25131, 2230234197602682880;
	mov.b64 	%rd25132, 1883307231910630287;
	mov.b64 	%rd25133, -4162727106559522501;
	mov.b64 	%rd25134, 121098312706494698;
	// begin inline asm
	add.cc.u64 %rd34006, %rd34006, %rd25129;
	addc.cc.u64 %rd34011, %rd34011, %rd25130;
	addc.cc.u64 %rd34010, %rd34010, %rd25131;
	addc.cc.u64 %rd34009, %rd34009, %rd25132;
	addc.cc.u64 %rd34008, %rd34008, %rd25133;
	addc.u64 %rd34007, %rd34007, %rd25134;
	// end inline asm
$L__BB0_793:
	// begin inline asm
	sub.cc.u64 %rd34018, %rd34006, %rd33982;
	subc.cc.u64 %rd34017, %rd34011, %rd33981;
	subc.cc.u64 %rd34016, %rd34010, %rd33980;
	subc.cc.u64 %rd34015, %rd34009, %rd33979;
	subc.cc.u64 %rd34014, %rd34008, %rd33978;
	subc.u64 %rd34013, %rd34007, %rd33977;
	// end inline asm
	setp.lt.u64 	%p2156, %rd34025, %rd34013;
	@%p2156 bra 	$L__BB0_804;
	setp.le.u64 	%p2157, %rd34025, %rd34013;
	@%p2157 bra 	$L__BB0_795;
	bra.uni 	$L__BB0_803;
$L__BB0_795:
	setp.lt.u64 	%p2158, %rd34026, %rd34014;
	@%p2158 bra 	$L__BB0_804;
	setp.gt.u64 	%p2159, %rd34026, %rd34014;
	@%p2159 bra 	$L__BB0_803;
	setp.lt.u64 	%p2160, %rd34027, %rd34015;
	@%p2160 bra 	$L__BB0_804;
	setp.gt.u64 	%p2161, %rd34027, %rd34015;
	@%p2161 bra 	$L__BB0_803;
	setp.lt.u64 	%p2162, %rd34028, %rd34016;
	@%p2162 bra 	$L__BB0_804;
	setp.gt.u64 	%p2163, %rd34028, %rd34016;
	@%p2163 bra 	$L__BB0_803;
	setp.lt.u64 	%p2164, %rd34029, %rd34017;
	@%p2164 bra 	$L__BB0_804;
	setp.gt.u64 	%p2165, %rd34029, %rd34017;
	setp.gt.u64 	%p2166, %rd34000, %rd34018;
	or.pred  	%p2167, %p2165, %p2166;
	@%p2167 bra 	$L__BB0_803;
	bra.uni 	$L__BB0_804;
$L__BB0_803:
	mov.b64 	%rd25165, -8860621160618917887;
	mov.b64 	%rd25166, 1660523435060625408;
	mov.b64 	%rd25167, 2230234197602682880;
	mov.b64 	%rd25168, 1883307231910630287;
	mov.b64 	%rd25169, -4162727106559522501;
	mov.b64 	%rd25170, 121098312706494698;
	// begin inline asm
	add.cc.u64 %rd34018, %rd34018, %rd25165;
	addc.cc.u64 %rd34017, %rd34017, %rd25166;
	addc.cc.u64 %rd34016, %rd34016, %rd25167;
	addc.cc.u64 %rd34015, %rd34015, %rd25168;
	addc.cc.u64 %rd34014, %rd34014, %rd25169;
	addc.u64 %rd34013, %rd34013, %rd25170;
	// end inline asm
$L__BB0_804:
	// begin inline asm
	sub.cc.u64 %rd34024, %rd34018, %rd34000;
	subc.cc.u64 %rd34023, %rd34017, %rd34029;
	subc.cc.u64 %rd34022, %rd34016, %rd34028;
	subc.cc.u64 %rd34021, %rd34015, %rd34027;
	subc.cc.u64 %rd34020, %rd34014, %rd34026;
	subc.u64 %rd34019, %rd34013, %rd34025;
	// end inline asm
	setp.lt.u64 	%p2168, %rd34025, %rd34019;
	@%p2168 bra 	$L__BB0_815;
	setp.le.u64 	%p2169, %rd34025, %rd34019;
	@%p2169 bra 	$L__BB0_806;
	bra.uni 	$L__BB0_814;
$L__BB0_806:
	setp.lt.u64 	%p2170, %rd34026, %rd34020;
	@%p2170 bra 	$L__BB0_815;
	setp.gt.u64 	%p2171, %rd34026, %rd34020;
	@%p2171 bra 	$L__BB0_814;
	setp.lt.u64 	%p2172, %rd34027, %rd34021;
	@%p2172 bra 	$L__BB0_815;
	setp.gt.u64 	%p2173, %rd34027, %rd34021;
	@%p2173 bra 	$L__BB0_814;
	setp.lt.u64 	%p2174, %rd34028, %rd34022;
	@%p2174 bra 	$L__BB0_815;
	setp.gt.u64 	%p2175, %rd34028, %rd34022;
	@%p2175 bra 	$L__BB0_814;
	setp.lt.u64 	%p2176, %rd34029, %rd34023;
	@%p2176 bra 	$L__BB0_815;
	setp.gt.u64 	%p2177, %rd34029, %rd34023;
	setp.gt.u64 	%p2178, %rd34000, %rd34024;
	or.pred  	%p2179, %p2177, %p2178;
	@%p2179 bra 	$L__BB0_814;
	bra.uni 	$L__BB0_815;
$L__BB0_814:
	mov.b64 	%rd25201, -8860621160618917887;
	mov.b64 	%rd25202, 1660523435060625408;
	mov.b64 	%rd25203, 2230234197602682880;
	mov.b64 	%rd25204, 1883307231910630287;
	mov.b64 	%rd25205, -4162727106559522501;
	mov.b64 	%rd25206, 121098312706494698;
	// begin inline asm
	add.cc.u64 %rd34024, %rd34024, %rd25201;
	addc.cc.u64 %rd34023, %rd34023, %rd25202;
	addc.cc.u64 %rd34022, %rd34022, %rd25203;
	addc.cc.u64 %rd34021, %rd34021, %rd25204;
	addc.cc.u64 %rd34020, %rd34020, %rd25205;
	addc.u64 %rd34019, %rd34019, %rd25206;
	// end inline asm
$L__BB0_815:
	// begin inline asm
	sub.cc.u64 %rd34798, %rd34024, %rd34000;
	subc.cc.u64 %rd34797, %rd34023, %rd34029;
	subc.cc.u64 %rd34796, %rd34022, %rd34028;
	subc.cc.u64 %rd34795, %rd34021, %rd34027;
	subc.cc.u64 %rd34794, %rd34020, %rd34026;
	subc.u64 %rd34793, %rd34019, %rd34025;
	// end inline asm
	setp.lt.u64 	%p2180, %rd34793, %rd34025;
	@%p2180 bra 	$L__BB0_826;
	setp.le.u64 	%p2181, %rd34793, %rd34025;
	@%p2181 bra 	$L__BB0_817;
	bra.uni 	$L__BB0_825;
$L__BB0_817:
	setp.lt.u64 	%p2182, %rd34794, %rd34026;
	@%p2182 bra 	$L__BB0_826;
	setp.gt.u64 	%p2183, %rd34794, %rd34026;
	@%p2183 bra 	$L__BB0_825;
	setp.lt.u64 	%p2184, %rd34795, %rd34027;
	@%p2184 bra 	$L__BB0_826;
	setp.gt.u64 	%p2185, %rd34795, %rd34027;
	@%p2185 bra 	$L__BB0_825;
	setp.lt.u64 	%p2186, %rd34796, %rd34028;
	@%p2186 bra 	$L__BB0_826;
	setp.gt.u64 	%p2187, %rd34796, %rd34028;
	@%p2187 bra 	$L__BB0_825;
	setp.lt.u64 	%p2188, %rd34797, %rd34029;
	@%p2188 bra 	$L__BB0_826;
	setp.gt.u64 	%p2189, %rd34797, %rd34029;
	setp.gt.u64 	%p2190, %rd34798, %rd34000;
	or.pred  	%p2191, %p2189, %p2190;
	@%p2191 bra 	$L__BB0_825;
	bra.uni 	$L__BB0_826;
$L__BB0_825:
	mov.b64 	%rd25237, -8860621160618917887;
	mov.b64 	%rd25238, 1660523435060625408;
	mov.b64 	%rd25239, 2230234197602682880;
	mov.b64 	%rd25240, 1883307231910630287;
	mov.b64 	%rd25241, -4162727106559522501;
	mov.b64 	%rd25242, 121098312706494698;
	// begin inline asm
	add.cc.u64 %rd34000, %rd34000, %rd25237;
	addc.cc.u64 %rd34029, %rd34029, %rd25238;
	addc.cc.u64 %rd34028, %rd34028, %rd25239;
	addc.cc.u64 %rd34027, %rd34027, %rd25240;
	addc.cc.u64 %rd34026, %rd34026, %rd25241;
	addc.u64 %rd34025, %rd34025, %rd25242;
	// end inline asm
$L__BB0_826:
	// begin inline asm
	sub.cc.u64 %rd25243, %rd34000, %rd34798;
	subc.cc.u64 %rd25244, %rd34029, %rd34797;
	subc.cc.u64 %rd25245, %rd34028, %rd34796;
	subc.cc.u64 %rd25246, %rd34027, %rd34795;
	subc.cc.u64 %rd25247, %rd34026, %rd34794;
	subc.u64 %rd25248, %rd34025, %rd34793;
	// end inline asm
	// begin inline asm
	{
	.reg .u64 c;
	.reg .u64 nc;
	.reg .u64 t;
	mad.lo.cc.u64 %rd25297, %rd25243, %rd33994, 0;
	madc.hi.cc.u64 c, %rd25243, %rd33994, 0;
	madc.lo.cc.u64 %rd25319, %rd25243, %rd33993, c;
	madc.hi.cc.u64 c, %rd25243, %rd33993, 0;
	madc.lo.cc.u64 %rd25320, %rd25243, %rd33992, c;
	madc.hi.cc.u64 c, %rd25243, %rd33992, 0;
	madc.lo.cc.u64 %rd25321, %rd25243, %rd33991, c;
	madc.hi.cc.u64 c, %rd25243, %rd33991, 0;
	madc.lo.cc.u64 %rd25322, %rd25243, %rd33990, c;
	madc.hi.cc.u64 c, %rd25243, %rd33990, 0;
	madc.lo.cc.u64 %rd25323, %rd25243, %rd33989, c;
	madc.hi.u64 %rd34036, %rd25243, %rd33989, 0;
	mad.lo.cc.u64 %rd25319, %rd25244, %rd33994, %rd25319;
	madc.hi.cc.u64 c, %rd25244, %rd33994, 0;
	addc.cc.u64 t, %rd25320, c;
	addc.u64 nc, 0, 0;
	mad.lo.cc.u64 %rd25320, %rd25244, %rd33993, t;
	madc.hi.cc.u64 c, %rd25244, %rd33993, nc;
	addc.cc.u64 t, %rd25321, c;
	addc.u64 nc, 0, 0;
	mad.lo.cc.u64 %rd25321, %rd25244, %rd33992, t;
	madc.hi.cc.u64 c, %rd25244, %rd33992, nc;
	addc.cc.u64 t, %rd25322, c;
	addc.u64 nc, 0, 0;
	mad.lo.cc.u64 %rd25322, %rd25244, %rd33991, t;
	madc.hi.cc.u64 c, %rd25244, %rd33991, nc;
	addc.cc.u64 t, %rd25323, c;
	addc.u64 nc, 0, 0;
	mad.lo.cc.u64 %rd25323, %rd25244, %rd33990, t;
	madc.hi.cc.u64 c, %rd25244, %rd33990, nc;
	addc.cc.u64 t, %rd34036, c;
	addc.u64 nc, 0, 0;
	mad.lo.cc.u64 %rd34036, %rd25244, %rd33989, t;
	madc.hi.u64 %rd25347, %rd25244, %rd33989, nc;
	mad.lo.cc.u64 %rd25320, %rd25245, %rd33994, %rd25320;
	madc.hi.cc.u64 c, %rd25245, %rd33994, 0;
	addc.cc.u64 t, %rd25321, c;
	addc.u64 nc, 0, 0;
	mad.lo.cc.u64 %rd25321, %rd25245, %rd33993, t;
	madc.hi.cc.u64 c, %rd25245, %rd33993, nc;
	addc.cc.u64 t, %rd25322, c;
	addc.u64 nc, 0, 0;
	mad.lo.cc.u64 %rd25322, %rd25245, %rd33992, t;
	madc.hi.cc.u64 c, %rd25245, %rd33992, nc;
	addc.cc.u64 t, %rd25323, c;
	addc.u64 nc, 0, 0;
	mad.lo.cc.u64 %rd25323, %rd25245, %rd33991, t;
	madc.hi.cc.u64 c, %rd25245, %rd33991, nc;
	addc.cc.u64 t, %rd34036, c;
	addc.u64 nc, 0, 0;
	mad.lo.cc.u64 %rd34036, %rd25245, %rd33990, t;
	madc.hi.cc.u64 c, %rd25245, %rd33990, nc;
	addc.cc.u64 t, %rd25347, c;
	addc.u64 nc, 0, 0;
	mad.lo.cc.u64 %rd25347, %rd25245, %rd33989, t;
	madc.hi.u64 %rd25370, %rd25245, %rd33989, nc;
	mad.lo.cc.u64 %rd25321, %rd25246, %rd33994, %rd25321;
	madc.hi.cc.u64 c, %rd25246, %rd33994, 0;
	addc.cc.u64 t, %rd25322, c;
	addc.u64 nc, 0, 0;
	mad.lo.cc.u64 %rd25322, %rd25246, %rd33993, t;
	madc.hi.cc.u64 c, %rd25246, %rd33993, nc;
	addc.cc.u64 t, %rd25323, c;
	addc.u64 nc, 0, 0;
	mad.lo.cc.u64 %rd25323, %rd25246, %rd33992, t;
	madc.hi.cc.u64 c, %rd25246, %rd33992, nc;
	addc.cc.u64 t, %rd34036, c;
	addc.u64 nc, 0, 0;
	mad.lo.cc.u64 %rd34036, %rd25246, %rd33991, t;
	madc.hi.cc.u64 c, %rd25246, %rd33991, nc;
	addc.cc.u64 t, %rd25347, c;
	addc.u64 nc, 0, 0;
	mad.lo.cc.u64 %rd25347, %rd25246, %rd33990, t;
	madc.hi.cc.u64 c, %rd25246, %rd33990, nc;
	addc.cc.u64 t, %rd25370, c;
	addc.u64 nc, 0, 0;
	mad.lo.cc.u64 %rd25370, %rd25246, %rd33989, t;
	madc.hi.u64 %rd25393, %rd25246, %rd33989, nc;
	mad.lo.cc.u64 %rd25322, %rd25247, %rd33994, %rd25322;
	madc.hi.cc.u64 c, %rd25247, %rd33994, 0;
	addc.cc.u64 t, %rd25323, c;
	addc.u64 nc, 0, 0;
	mad.lo.cc.u64 %rd25323, %rd25247, %rd33993, t;
	madc.hi.cc.u64 c, %rd25247, %rd33993, nc;
	addc.cc.u64 t, %rd34036, c;
	addc.u64 nc, 0, 0;
	mad.lo.cc.u64 %rd34036, %rd25247, %rd33992, t;
	madc.hi.cc.u64 c, %rd25247, %rd33992, nc;
	addc.cc.u64 t, %rd25347, c;
	addc.u64 nc, 0, 0;
	mad.lo.cc.u64 %rd25347, %rd25247, %rd33991, t;
	madc.hi.cc.u64 c, %rd25247, %rd33991, nc;
	addc.cc.u64 t, %rd25370, c;
	addc.u64 nc, 0, 0;
	mad.lo.cc.u64 %rd25370, %rd25247, %rd33990, t;
	madc.hi.cc.u64 c, %rd25247, %rd33990, nc;
	addc.cc.u64 t, %rd25393, c;
	addc.u64 nc, 0, 0;
	mad.lo.cc.u64 %rd25393, %rd25247, %rd33989, t;
	madc.hi.u64 %rd25416, %rd25247, %rd33989, nc;
	mad.lo.cc.u64 %rd25323, %rd25248, %rd33994, %rd25323;
	madc.hi.cc.u64 c, %rd25248, %rd33994, 0;
	addc.cc.u64 t, %rd34036, c;
	addc.u64 nc, 0, 0;
	mad.lo.cc.u64 %rd34036, %rd25248, %rd33993, t;
	madc.hi.cc.u64 c, %rd25248, %rd33993, nc;
	addc.cc.u64 t, %rd25347, c;
	addc.u64 nc, 0, 0;
	mad.lo.cc.u64 %rd25347, %rd25248, %rd33992, t;
	madc.hi.cc.u64 c, %rd25248, %rd33992, nc;
	addc.cc.u64 t, %rd25370, c;
	addc.u64 nc, 0, 0;
	mad.lo.cc.u64 %rd25370, %rd25248, %rd33991, t;
	madc.hi.cc.u64 c, %rd25248, %rd33991, nc;
	addc.cc.u64 t, %rd25393, c;
	addc.u64 nc, 0, 0;
	mad.lo.cc.u64 %rd25393, %rd25248, %rd33990, t;
	madc.hi.cc.u64 c, %rd25248, %rd33990, nc;
	addc.cc.u64 t, %rd25416, c;
	addc.u64 nc, 0, 0;
	mad.lo.cc.u64 %rd25416, %rd25248, %rd33989, t;
	madc.hi.u64 %rd25417, %rd25248, %rd33989, nc;
	}
	// end inline asm
	mul.lo.s64 	%rd25311, %rd25297, -8860621160618917889;
	mov.b64 	%rd25419, -8860621160618917887;
	mov.b64 	%rd25420, 1660523435060625408;
	mov.b64 	%rd25421, 2230234197602682880;
	mov.b64 	%rd25422, 1883307231910630287;
	mov.b64 	%rd25423, -4162727106559522501;
	mov.b64 	%rd25424, 121098312706494698;
	// begin inline asm
	{
	.reg .u64 c;
	.reg .u64 t;
	.reg .u64 nc;
	mad.lo.cc.u64 c, %rd25311, %rd25419, %rd25297;
	madc.hi.cc.u64 c, %rd25311, %rd25419, 0;
	addc.cc.u64 t, %rd25319, c;
	addc.u64 nc, 0, 0;
	mad.lo.cc.u64 %rd25319, %rd25311, %rd25420, t;
	madc.hi.cc.u64 c, %rd25311, %rd25420, nc;
	addc.cc.u64 t, %rd25320, c;
	addc.u64 nc, 0, 0;
	mad.lo.cc.u64 %rd25320, %rd25311, %rd25421, t;
	madc.hi.cc.u64 c, %rd25311, %rd25421, nc;
	addc.cc.u64 t, %rd25321, c;
	addc.u64 nc, 0, 0;
	mad.lo.cc.u64 %rd25321, %rd25311, %rd25422, t;
	madc.hi.cc.u64 c, %rd25311, %rd25422, nc;
	addc.cc.u64 t, %rd25322, c;
	addc.u64 nc, 0, 0;
	mad.lo.cc.u64 %rd25322, %rd25311, %rd25423, t;
	madc.hi.cc.u64 c, %rd25311, %rd25423, nc;
	addc.cc.u64 t, %rd25323, c;
	addc.u64 nc, 0, 0;
	mad.lo.cc.u64 %rd25323, %rd25311, %rd25424, t;
	madc.hi.cc.u64 c, %rd25311, %rd25424, nc;
	addc.cc.u64 %rd34036, %rd34036, c;
	addc.u64 %rd25349, 0, 0;
	}
	// end inline asm
	mul.lo.s64 	%rd25333, %rd25319, -8860621160618917889;
	// begin inline asm
	{
	.reg .u64 c;
	.reg .u64 t;
	.reg .u64 nc;
	mad.lo.cc.u64 c, %rd25333, %rd25419, %rd25319;
	madc.hi.cc.u64 c, %rd25333, %rd25419, 0;
	addc.cc.u64 t, %rd25320, c;
	addc.u64 nc, 0, 0;
	mad.lo.cc.u64 %rd25320, %rd25333, %rd25420, t;
	madc.hi.cc.u64 c, %rd25333, %rd25420, nc;
	addc.cc.u64 t, %rd25321, c;
	addc.u64 nc, 0, 0;
	mad.lo.cc.u64 %rd25321, %rd25333, %rd25421, t;
	madc.hi.cc.u64 c, %rd25333, %rd25421, nc;
	addc.cc.u64 t, %rd25322, c;
	addc.u64 nc, 0, 0;
	mad.lo.cc.u64 %rd25322, %rd25333, %rd25422, t;
	madc.hi.cc.u64 c, %rd25333, %rd25422, nc;
	addc.cc.u64 t, %rd25323, c;
	addc.u64 nc, 0, 0;
	mad.lo.cc.u64 %rd25323, %rd25333, %rd25423, t;
	madc.hi.cc.u64 c, %rd25333, %rd25423, nc;
	addc.cc.u64 t, %rd34036, c;
	addc.u64 nc, 0, 0;
	mad.lo.cc.u64 %rd34036, %rd25333, %rd25424, t;
	madc.hi.cc.u64 c, %rd25333, %rd25424, nc;
	addc.cc.u64 c, c, %rd25349;
	addc.u64 nc, 0, 0;
	addc.cc.u64 %rd25347, %rd25347, c;
	addc.u64 %rd25349, nc, 0;
	}
	// end inline asm
	mul.lo.s64 	%rd25356, %rd25320, -8860621160618917889;
	// begin inline asm
	{
	.reg .u64 c;
	.reg .u64 t;
	.reg .u64 nc;
	mad.lo.cc.u64 c, %rd25356, %rd25419, %rd25320;
	madc.hi.cc.u64 c, %rd25356, %rd25419, 0;
	addc.cc.u64 t, %rd25321, c;
	addc.u64 nc, 0, 0;
	mad.lo.cc.u64 %rd25321, %rd25356, %rd25420, t;
	madc.hi.cc.u64 c, %rd25356, %rd25420, nc;
	addc.cc.u64 t, %rd25322, c;
	addc.u64 nc, 0, 0;
	mad.lo.cc.u64 %rd25322, %rd25356, %rd25421, t;
	madc.hi.cc.u64 c, %rd25356, %rd25421, nc;
	addc.cc.u64 t, %rd25323, c;
	addc.u64 nc, 0, 0;
	mad.lo.cc.u64 %rd25323, %rd25356, %rd25422, t;
	madc.hi.cc.u64 c, %rd25356, %rd25422, nc;
	addc.cc.u64 t, %rd34036, c;
	addc.u64 nc, 0, 0;
	mad.lo.cc.u64 %rd34036, %rd25356, %rd25423, t;
	madc.hi.cc.u64 c, %rd25356, %rd25423, nc;
	addc.cc.u64 t, %rd25347, c;
	addc.u64 nc, 0, 0;
	mad.lo.cc.u64 %rd25347, %rd25356, %rd25424, t;
	madc.hi.cc.u64 c, %rd25356, %rd25424, nc;
	addc.cc.u64 c, c, %rd25349;
	addc.u64 nc, 0, 0;
	addc.cc.u64 %rd25370, %rd25370, c;
	addc.u64 %rd25349, nc, 0;
	}
	// end inline asm
	mul.lo.s64 	%rd25379, %rd25321, -8860621160618917889;
	// begin inline asm
	{
	.reg .u64 c;
	.reg .u64 t;
	.reg .u64 nc;
	mad.lo.cc.u64 c, %rd25379, %rd25419, %rd25321;
	madc.hi.cc.u64 c, %rd25379, %rd25419, 0;
	addc.cc.u64 t, %rd25322, c;
	addc.u64 nc, 0, 0;
	mad.lo.cc.u64 %rd25322, %rd25379, %rd25420, t;
	madc.hi.cc.u64 c, %rd25379, %rd25420, nc;
	addc.cc.u64 t, %rd25323, c;
	addc.u64 nc, 0, 0;
	mad.lo.cc.u64 %rd25323, %rd25379, %rd25421, t;
	madc.hi.cc.u64 c, %rd25379, %rd25421, nc;
	addc.cc.u64 t, %rd34036, c;
	addc.u64 nc, 0, 0;
	mad.lo.cc.u64 %rd34036, %rd25379, %rd25422, t;
	madc.hi.cc.u64 c, %rd25379, %rd25422, nc;
	addc.cc.u64 t, %rd25347, c;
	addc.u64 nc, 0, 0;
	mad.lo.cc.u64 %rd25347, %rd25379, %rd25423, t;
	madc.hi.cc.u64 c, %rd25379, %rd25423, nc;
	addc.cc.u64 t, %rd25370, c;
	addc.u64 nc, 0, 0;
	mad.lo.cc.u64 %rd25370, %rd25379, %rd25424, t;
	madc.hi.cc.u64 c, %rd25379, %rd25424, nc;
	addc.cc.u64 c, c, %rd25349;
	addc.u64 nc, 0, 0;
	addc.cc.u64 %rd25393, %rd25393, c;
	addc.u64 %rd25349, nc, 0;
	}
	// end inline asm
	mul.lo.s64 	%rd25402, %rd25322, -8860621160618917889;
	// begin inline asm
	{
	.reg .u64 c;
	.reg .u64 t;
	.reg .u64 nc;
	mad.lo.cc.u64 c, %rd25402, %rd25419, %rd25322;
	madc.hi.cc.u64 c, %rd25402, %rd25419, 0;
	addc.cc.u64 t, %rd25323, c;
	addc.u64 nc, 0, 0;
	mad.lo.cc.u64 %rd25323, %rd25402, %rd25420, t;
	madc.hi.cc.u64 c, %rd25402, %rd25420, nc;
	addc.cc.u64 t, %rd34036, c;
	addc.u64 nc, 0, 0;
	mad.lo.cc.u64 %rd34036, %rd25402, %rd25421, t;
	madc.hi.cc.u64 c, %rd25402, %rd25421, nc;
	addc.cc.u64 t, %rd25347, c;
	addc.u64 nc, 0, 0;
	mad.lo.cc.u64 %rd25347, %rd25402, %rd25422, t;
	madc.hi.cc.u64 c, %rd25402, %rd25422, nc;
	addc.cc.u64 t, %rd25370, c;
	addc.u64 nc, 0, 0;
	mad.lo.cc.u64 %rd25370, %rd25402, %rd25423, t;
	madc.hi.cc.u64 c, %rd25402, %rd25423, nc;
	addc.cc.u64 t, %rd25393, c;
	addc.u64 nc, 0, 0;
	mad.lo.cc.u64 %rd25393, %rd25402, %rd25424, t;
	madc.hi.cc.u64 c, %rd25402, %rd25424, nc;
	addc.cc.u64 c, c, %rd25349;
	addc.u64 nc, 0, 0;
	addc.cc.u64 %rd25416, %rd25416, c;
	addc.u64 %rd25349, nc, 0;
	}
	// end inline asm
	mul.lo.s64 	%rd25425, %rd25323, -8860621160618917889;
	// begin inline asm
	{
	.reg .u64 c;
	.reg .u64 t;
	.reg .u64 nc;
	mad.lo.cc.u64 c, %rd25425, %rd25419, %rd25323;
	madc.hi.cc.u64 c, %rd25425, %rd25419, 0;
	addc.cc.u64 t, %rd34036, c;
	addc.u64 nc, 0, 0;
	mad.lo.cc.u64 %rd34036, %rd25425, %rd25420, t;
	madc.hi.cc.u64 c, %rd25425, %rd25420, nc;
	addc.cc.u64 t, %rd25347, c;
	addc.u64 nc, 0, 0;
	mad.lo.cc.u64 %rd25347, %rd25425, %rd25421, t;
	madc.hi.cc.u64 c, %rd25425, %rd25421, nc;
	addc.cc.u64 t, %rd25370, c;
	addc.u64 nc, 0, 0;
	mad.lo.cc.u64 %rd25370, %rd25425, %rd25422, t;
	madc.hi.cc.u64 c, %rd25425, %rd25422, nc;
	addc.cc.u64 t, %rd25393, c;
	addc.u64 nc, 0, 0;
	mad.lo.cc.u64 %rd25393, %rd25425, %rd25423, t;
	madc.hi.cc.u64 c, %rd25425, %rd25423, nc;
	addc.cc.u64 t, %rd25416, c;
	addc.u64 nc, 0, 0;
	mad.lo.cc.u64 %rd25416, %rd25425, %rd25424, t;
	madc.hi.cc.u64 c, %rd25425, %rd25424, nc;
	addc.cc.u64 c, c, %rd25349;
	add.u64 %rd25417, %rd25417, c;
	}
	// end inline asm
	setp.lt.u64 	%p2192, %rd25417, 121098312706494698;
	mov.u64 	%rd34043, %rd25417;
	mov.u64 	%rd34044, %rd25416;
	mov.u64 	%rd34045, %rd25393;
	mov.u64 	%rd34046, %rd25370;
	mov.u64 	%rd34047, %rd25347;
	@%p2192 bra 	$L__BB0_837;
	setp.ne.s64 	%p2193, %rd25417, 121098312706494698;
	@%p2193 bra 	$L__BB0_836;
	setp.lt.u64 	%p2194, %rd25416, -4162727106559522501;
	mov.b64 	%rd34043, 121098312706494698;
	mov.u64 	%rd34044, %rd25416;
	mov.u64 	%rd34045, %rd25393;
	mov.u64 	%rd34046, %rd25370;
	mov.u64 	%rd34047, %rd25347;
	@%p2194 bra 	$L__BB0_837;
	setp.ne.s64 	%p2195, %rd25416, -4162727106559522501;
	@%p2195 bra 	$L__BB0_836;
	setp.lt.u64 	%p2196, %rd25393, 1883307231910630287;
	mov.b64 	%rd34044, -4162727106559522501;
	mov.u64 	%rd34045, %rd25393;
	mov.u64 	%rd34046, %rd25370;
	mov.u64 	%rd34047, %rd25347;
	@%p2196 bra 	$L__BB0_837;
	setp.ne.s64 	%p2197, %rd25393, 1883307231910630287;
	@%p2197 bra 	$L__BB0_836;
	setp.lt.u64 	%p2198, %rd25370, 2230234197602682880;
	mov.b64 	%rd34045, 1883307231910630287;
	mov.u64 	%rd34046, %rd25370;
	mov.u64 	%rd34047, %rd25347;
	@%p2198 bra 	$L__BB0_837;
	setp.ne.s64 	%p2199, %rd25370, 2230234197602682880;
	@%p2199 bra 	$L__BB0_836;
	setp.lt.u64 	%p2200, %rd25347, 1660523435060625408;
	mov.b64 	%rd34046, 2230234197602682880;
	mov.u64 	%rd34047, %rd25347;
	@%p2200 bra 	$L__BB0_837;
	setp.eq.s64 	%p2201, %rd25347, 1660523435060625408;
	setp.lt.u64 	%p2202, %rd34036, -8860621160618917887;
	and.pred  	%p2203, %p2201, %p2202;
	mov.b64 	%rd34047, 1660523435060625408;
	@%p2203 bra 	$L__BB0_837;
$L__BB0_836:
	mov.b64 	%rd25460, -8860621160618917887;
	mov.b64 	%rd25461, 1660523435060625408;
	mov.b64 	%rd25462, 2230234197602682880;
	mov.b64 	%rd25463, 1883307231910630287;
	mov.b64 	%rd25464, -4162727106559522501;
	mov.b64 	%rd25465, 121098312706494698;
	// begin inline asm
	sub.cc.u64 %rd34036, %rd34036, %rd25460;
	subc.cc.u64 %rd34047, %rd25347, %rd25461;
	subc.cc.u64 %rd34046, %rd25370, %rd25462;
	subc.cc.u64 %rd34045, %rd25393, %rd25463;
	subc.cc.u64 %rd34044, %rd25416, %rd25464;
	subc.u64 %rd34043, %rd25417, %rd25465;
	// end inline asm
$L__BB0_837:
	// begin inline asm
	{
	.reg .u64 c;
	.reg .u64 nc;
	.reg .u64 t;
	mad.lo.cc.u64 %rd25502, %rd40, %rd33982, 0;
	madc.hi.cc.u64 c, %rd40, %rd33982, 0;
	madc.lo.cc.u64 %rd25524, %rd40, %rd33981, c;
	madc.hi.cc.u64 c, %rd40, %rd33981, 0;
	madc.lo.cc.u64 %rd25525, %rd40, %rd33980, c;
	madc.hi.cc.u64 c, %rd40, %rd33980, 0;
	madc.lo.cc.u64 %rd25526, %rd40, %rd33979, c;
	madc.hi.cc.u64 c, %rd40, %rd33979, 0;
	madc.lo.cc.u64 %rd25527, %rd40, %rd33978, c;
	madc.hi.cc.u64 c, %rd40, %rd33978, 0;
	madc.lo.cc.u64 %rd25528, %rd40, %rd33977, c;
	madc.hi.u64 %rd34042, %rd40, %rd33977, 0;
	mad.lo.cc.u64 %rd25524, %rd39, %rd33982, %rd25524;
	madc.hi.cc.u64 c, %rd39, %rd33982, 0;
	addc.cc.u64 t, %rd25525, c;
	addc.u64 nc, 0, 0;
	mad.lo.cc.u64 %rd25525, %rd39, %rd33981, t;
	madc.hi.cc.u64 c, %rd39, %rd33981, nc;
	addc.cc.u64 t, %rd25526, c;
	addc.u64 nc, 0, 0;
	mad.lo.cc.u64 %rd25526, %rd39, %rd33980, t;
	madc.hi.cc.u64 c, %rd39, %rd33980, nc;
	addc.cc.u64 t, %rd25527, c;
	addc.u64 nc, 0, 0;
	mad.lo.cc.u64 %rd25527, %rd39, %rd33979, t;
	madc.hi.cc.u64 c, %rd39, %rd33979, nc;
	addc.cc.u64 t, %rd25528, c;
	addc.u64 nc, 0, 0;
	mad.lo.cc.u64 %rd25528, %rd39, %rd33978, t;
	madc.hi.cc.u64 c, %rd39, %rd33978, nc;
	addc.cc.u64 t, %rd34042, c;
	addc.u64 nc, 0, 0;
	mad.lo.cc.u64 %rd34042, %rd39, %rd33977, t;
	madc.hi.u64 %rd25552, %rd39, %rd33977, nc;
	mad.lo.cc.u64 %rd25525, %rd38, %rd33982, %rd25525;
	madc.hi.cc.u64 c, %rd38, %rd33982, 0;
	addc.cc.u64 t, %rd25526, c;
	addc.u64 nc, 0, 0;
	mad.lo.cc.u64 %rd25526, %rd38, %rd33981, t;
	madc.hi.cc.u64 c, %rd38, %rd33981, nc;
	addc.cc.u64 t, %rd25527, c;
	addc.u64 nc, 0, 0;
	mad.lo.cc.u64 %rd25527, %rd38, %rd33980, t;
	madc.hi.cc.u64 c, %rd38, %rd33980, nc;
	addc.cc.u64 t, %rd25528, c;
	addc.u64 nc, 0, 0;
	mad.lo.cc.u64 %rd25528, %rd38, %rd33979, t;
	madc.hi.cc.u64 c, %rd38, %rd33979, nc;
	addc.cc.u64 t, %rd34042, c;
	addc.u64 nc, 0, 0;
	mad.lo.cc.u64 %rd34042, %rd38, %rd33978, t;
	madc.hi.cc.u64 c, %rd38, %rd33978, nc;
	addc.cc.u64 t, %rd25552, c;
	addc.u64 nc, 0, 0;
	mad.lo.cc.u64 %rd25552, %rd38, %rd33977, t;
	madc.hi.u64 %rd25575, %rd38, %rd33977, nc;
	mad.lo.cc.u64 %rd25526, %rd37, %rd33982, %rd25526;
	madc.hi.cc.u64 c, %rd37, %rd33982, 0;
	addc.cc.u64 t, %rd25527, c;
	addc.u64 nc, 0, 0;
	mad.lo.cc.u64 %rd25527, %rd37, %rd33981, t;
	madc.hi.cc.u64 c, %rd37, %rd33981, nc;
	addc.cc.u64 t, %rd25528, c;
	addc.u64 nc, 0, 0;
	mad.lo.cc.u64 %rd25528, %rd37, %rd33980, t;
	madc.hi.cc.u64 c, %rd37, %rd33980, nc;
	addc.cc.u64 t, %rd34042, c;
	addc.u64 nc, 0, 0;
	mad.lo.cc.u64 %rd34042, %rd37, %rd33979, t;
	madc.hi.cc.u64 c, %rd37, %rd33979, nc;
	addc.cc.u64 t, %rd25552, c;
	addc.u64 nc, 0, 0;
	mad.lo.cc.u64 %rd25552, %rd37, %rd33978, t;
	madc.hi.cc.u64 c, %rd37, %rd33978, nc;
	addc.cc.u64 t, %rd25575, c;
	addc.u64 nc, 0, 0;
	mad.lo.cc.u64 %rd25575, %rd37, %rd33977, t;
	madc.hi.u64 %rd25598, %rd37, %rd33977, nc;
	mad.lo.cc.u64 %rd25527, %rd36, %rd33982, %rd25527;
	madc.hi.cc.u64 c, %rd36, %rd33982, 0;
	addc.cc.u64 t, %rd25528, c;
	addc.u64 nc, 0, 0;
	mad.lo.cc.u64 %rd25528, %rd36, %rd33981, t;
	madc.hi.cc.u64 c, %rd36, %rd33981, nc;
	addc.cc.u64 t, %rd34042, c;
	addc.u64 nc, 0, 0;
	mad.lo.cc.u64 %rd34042, %rd36, %rd33980, t;
	madc.hi.cc.u64 c, %rd36, %rd33980, nc;
	addc.cc.u64 t, %rd25552, c;
	addc.u64 nc, 0, 0;
	mad.lo.cc.u64 %rd25552, %rd36, %rd33979, t;
	madc.hi.cc.u64 c, %rd36, %rd33979, nc;
	addc.cc.u64 t, %rd25575, c;
	addc.u64 nc, 0, 0;
	mad.lo.cc.u64 %rd25575, %rd36, %rd33978, t;
	madc.hi.cc.u64 c, %rd36, %rd33978, nc;
	addc.cc.u64 t, %rd25598, c;
	addc.u64 nc, 0, 0;
	mad.lo.cc.u64 %rd25598, %rd36, %rd33977, t;
	madc.hi.u64 %rd25621, %rd36, %rd33977, nc;
	mad.lo.cc.u64 %rd25528, %rd35, %rd33982, %rd25528;
	madc.hi.cc.u64 c, %rd35, %rd33982, 0;
	addc.cc.u64 t, %rd34042, c;
	addc.u64 nc, 0, 0;
	mad.lo.cc.u64 %rd34042, %rd35, %rd33981, t;
	madc.hi.cc.u64 c, %rd35, %rd33981, nc;
	addc.cc.u64 t, %rd25552, c;
	addc.u64 nc, 0, 0;
	mad.lo.cc.u64 %rd25552, %rd35, %rd33980, t;
	madc.hi.cc.u64 c, %rd35, %rd33980, nc;
	addc.cc.u64 t, %rd25575, c;
	addc.u64 nc, 0, 0;
	mad.lo.cc.u64 %rd25575, %rd35, %rd33979, t;
	madc.hi.cc.u64 c, %rd35, %rd33979, nc;
	addc.cc.u64 t, %rd25598, c;
	addc.u64 nc, 0, 0;
	mad.lo.cc.u64 %rd25598, %rd35, %rd33978, t;
	madc.hi.cc.u64 c, %rd35, %rd33978, nc;
	addc.cc.u64 t, %rd25621, c;
	addc.u64 nc, 0, 0;
	mad.lo.cc.u64 %rd25621, %rd35, %rd33977, t;
	madc.hi.u64 %rd25622, %rd35, %rd33977, nc;
	}
	// end inline asm
	mul.lo.s64 	%rd25516, %rd25502, -8860621160618917889;
	mov.b64 	%rd25624, -8860621160618917887;
	mov.b64 	%rd25625, 1660523435060625408;
	mov.b64 	%rd25626, 2230234197602682880;
	mov.b64 	%rd25627, 1883307231910630287;
	mov.b64 	%rd25628, -4162727106559522501;
	mov.b64 	%rd25629, 121098312706494698;
	// begin inline asm
	{
	.reg .u64 c;
	.reg .u64 t;
	.reg .u64 nc;
	mad.lo.cc.u64 c, %rd25516, %rd25624, %rd25502;
	madc.hi.cc.u64 c, %rd25516, %rd25624, 0;
	addc.cc.u64 t, %rd25524, c;
	addc.u64 nc, 0, 0;
	mad.lo.cc.u64 %rd25524, %rd25516, %rd25625, t;
	madc.hi.cc.u64 c, %rd25516, %rd25625, nc;
	addc.cc.u64 t, %rd25525, c;
	addc.u64 nc, 0, 0;
	mad.lo.cc.u64 %rd25525, %rd25516, %rd25626, t;
	madc.hi.cc.u64 c, %rd25516, %rd25626, nc;
	addc.cc.u64 t, %rd25526, c;
	addc.u64 nc, 0, 0;
	mad.lo.cc.u64 %rd25526, %rd25516, %rd25627, t;
	madc.hi.cc.u64 c, %rd25516, %rd25627, nc;
	addc.cc.u64 t, %rd25527, c;
	addc.u64 nc, 0, 0;
	mad.lo.cc.u64 %rd25527, %rd25516, %rd25628, t;
	madc.hi.cc.u64 c, %rd25516, %rd25628, nc;
	addc.cc.u64 t, %rd25528, c;
	addc.u64 nc, 0, 0;
	mad.lo.cc.u64 %rd25528, %rd25516, %rd25629, t;
	madc.hi.cc.u64 c, %rd25516, %rd25629, nc;
	addc.cc.u64 %rd34042, %rd34042, c;
	addc.u64 %rd25554, 0, 0;
	}
	// end inline asm
	mul.lo.s64 	%rd25538, %rd25524, -8860621160618917889;
	// begin inline asm
	{
	.reg .u64 c;
	.reg .u64 t;
	.reg .u64 nc;
	mad.lo.cc.u64 c, %rd25538, %rd25624, %rd25524;
	madc.hi.cc.u64 c, %rd25538, %rd25624, 0;
	addc.cc.u64 t, %rd25525, c;
	addc.u64 nc, 0, 0;
	mad.lo.cc.u64 %rd25525, %rd25538, %rd25625, t;
	madc.hi.cc.u64 c, %rd25538, %rd25625, nc;
	addc.cc.u64 t, %rd25526, c;
	addc.u64 nc, 0, 0;
	mad.lo.cc.u64 %rd25526, %rd25538, %rd25626, t;
	madc.hi.cc.u64 c, %rd25538, %rd25626, nc;
	addc.cc.u64 t, %rd25527, c;
	addc.u64 nc, 0, 0;
	mad.lo.cc.u64 %rd25527, %rd25538, %rd25627, t;
	madc.hi.cc.u64 c, %rd25538, %rd25627, nc;
	addc.cc.u64 t, %rd25528, c;
	addc.u64 nc, 0, 0;
	mad.lo.cc.u64 %rd25528, %rd25538, %rd25628, t;
	madc.hi.cc.u64 c, %rd25538, %rd25628, nc;
	addc.cc.u64 t, %rd34042, c;
	addc.u64 nc, 0, 0;
	mad.lo.cc.u64 %rd34042, %rd25538, %rd25629, t;
	madc.hi.cc.u64 c, %rd25538, %rd25629, nc;
	addc.cc.u64 c, c, %rd25554;
	addc.u64 nc, 0, 0;
	addc.cc.u64 %rd25552, %rd25552, c;
	addc.u64 %rd25554, nc, 0;
	}
	// end inline asm
	mul.lo.s64 	%rd25561, %rd25525, -8860621160618917889;
	// begin inline asm
	{
	.reg .u64 c;
	.reg .u64 t;
	.reg .u64 nc;
	mad.lo.cc.u64 c, %rd25561, %rd25624, %rd25525;
	madc.hi.cc.u64 c, %rd25561, %rd25624, 0;
	addc.cc.u64 t, %rd25526, c;
	addc.u64 nc, 0, 0;
	mad.lo.cc.u64 %rd25526, %rd25561, %rd25625, t;
	madc.hi.cc.u64 c, %rd25561, %rd25625, nc;
	addc.cc.u64 t, %rd25527, c;
	addc.u64 nc, 0, 0;
	mad.lo.cc.u64 %rd25527, %rd25561, %rd25626, t;
	madc.hi.cc.u64 c, %rd25561, %rd25626, nc;
	addc.cc.u64 t, %rd25528, c;
	addc.u64 nc, 0, 0;
	mad.lo.cc.u64 %rd25528, %rd25561, %rd25627, t;
	madc.hi.cc.u64 c, %rd25561, %rd25627, nc;
	addc.cc.u64 t, %rd34042, c;
	addc.u64 nc, 0, 0;
	mad.lo.cc.u64 %rd34042, %rd25561, %rd25628, t;
	madc.hi.cc.u64 c, %rd25561, %rd25628, nc;
	addc.cc.u64 t, %rd25552, c;
	addc.u64 nc, 0, 0;
	mad.lo.cc.u64 %rd25552, %rd25561, %rd25629, t;
	madc.hi.cc.u64 c, %rd25561, %rd25629, nc;
	addc.cc.u64 c, c, %rd25554;
	addc.u64 nc, 0, 0;
	addc.cc.u64 %rd25575, %rd25575, c;
	addc.u64 %rd25554, nc, 0;
	}
	// end inline asm
	mul.lo.s64 	%rd25584, %rd25526, -8860621160618917889;
	// begin inline asm
	{
	.reg .u64 c;
	.reg .u64 t;
	.reg .u64 nc;
	mad.lo.cc.u64 c, %rd25584, %rd25624, %rd25526;
	madc.hi.cc.u64 c, %rd25584, %rd25624, 0;
	addc.cc.u64 t, %rd25527, c;
	addc.u64 nc, 0, 0;
	mad.lo.cc.u64 %rd25527, %rd25584, %rd25625, t;
	madc.hi.cc.u64 c, %rd25584, %rd25625, nc;
	addc.cc.u64 t, %rd25528, c;
	addc.u64 nc, 0, 0;
	mad.lo.cc.u64 %rd25528, %rd25584, %rd25626, t;
	madc.hi.cc.u64 c, %rd25584, %rd25626, nc;
	addc.cc.u64 t, %rd34042, c;
	addc.u64 nc, 0, 0;
	mad.lo.cc.u64 %rd34042, %rd25584, %rd25627, t;
	madc.hi.cc.u64 c, %rd25584, %rd25627, nc;
	addc.cc.u64 t, %rd25552, c;
	addc.u64 nc, 0, 0;
	mad.lo.cc.u64 %rd25552, %rd25584, %rd25628, t;
	madc.hi.cc.u64 c, %rd25584, %rd25628, nc;
	addc.cc.u64 t, %rd25575, c;
	addc.u64 nc, 0, 0;
	mad.lo.cc.u64 %rd25575, %rd25584, %rd25629, t;
	madc.hi.cc.u64 c, %rd25584, %rd25629, nc;
	addc.cc.u64 c, c, %rd25554;
	addc.u64 nc, 0, 0;
	addc.cc.u64 %rd25598, %rd25598, c;
	addc.u64 %rd25554, nc, 0;
	}
	// end inline asm
	mul.lo.s64 	%rd25607, %rd25527, -8860621160618917889;
	// begin inline asm
	{
	.reg .u64 c;
	.reg .u64 t;
	.reg .u64 nc;
	mad.lo.cc.u64 c, %rd25607, %rd25624, %rd25527;
	madc.hi.cc.u64 c, %rd25607, %rd25624, 0;
	addc.cc.u64 t, %rd25528, c;
	addc.u64 nc, 0, 0;
	mad.lo.cc.u64 %rd25528, %rd25607, %rd25625, t;
	madc.hi.cc.u64 c, %rd25607, %rd25625, nc;
	addc.cc.u64 t, %rd34042, c;
	addc.u64 nc, 0, 0;
	mad.lo.cc.u64 %rd34042, %rd25607, %rd25626, t;
	madc.hi.cc.u64 c, %rd25607, %rd25626, nc;
	addc.cc.u64 t, %rd25552, c;
	addc.u64 nc, 0, 0;
	mad.lo.cc.u64 %rd25552, %rd25607, %rd25627, t;
	madc.hi.cc.u64 c, %rd25607, %rd25627, nc;
	addc.cc.u64 t, %rd25575, c;
	addc.u64 nc, 0, 0;
	mad.lo.cc.u64 %rd25575, %rd25607, %rd25628, t;
	madc.hi.cc.u64 c, %rd25607, %rd25628, nc;
	addc.cc.u64 t, %rd25598, c;
	addc.u64 nc, 0, 0;
	mad.lo.cc.u64 %rd25598, %rd25607, %rd25629, t;
	madc.hi.cc.u64 c, %rd25607, %rd25629, nc;
	addc.cc.u64 c, c, %rd25554;
	addc.u64 nc, 0, 0;
	addc.cc.u64 %rd25621, %rd25621, c;
	addc.u64 %rd25554, nc, 0;
	}
	// end inline asm
	mul.lo.s64 	%rd25630, %rd25528, -8860621160618917889;
	// begin inline asm
	{
	.reg .u64 c;
	.reg .u64 t;
	.reg .u64 nc;
	mad.lo.cc.u64 c, %rd25630, %rd25624, %rd25528;
	madc.hi.cc.u64 c, %rd25630, %rd25624, 0;
	addc.cc.u64 t, %rd34042, c;
	addc.u64 nc, 0, 0;
	mad.lo.cc.u64 %rd34042, %rd25630, %rd25625, t;
	madc.hi.cc.u64 c, %rd25630, %rd25625, nc;
	addc.cc.u64 t, %rd25552, c;
	addc.u64 nc, 0, 0;
	mad.lo.cc.u64 %rd25552, %rd25630, %rd25626, t;
	madc.hi.cc.u64 c, %rd25630, %rd25626, nc;
	addc.cc.u64 t, %rd25575, c;
	addc.u64 nc, 0, 0;
	mad.lo.cc.u64 %rd25575, %rd25630, %rd25627, t;
	madc.hi.cc.u64 c, %rd25630, %rd25627, nc;
	addc.cc.u64 t, %rd25598, c;
	addc.u64 nc, 0, 0;
	mad.lo.cc.u64 %rd25598, %rd25630, %rd25628, t;
	madc.hi.cc.u64 c, %rd25630, %rd25628, nc;
	addc.cc.u64 t, %rd25621, c;
	addc.u64 nc, 0, 0;
	mad.lo.cc.u64 %rd25621, %rd25630, %rd25629, t;
	madc.hi.cc.u64 c, %rd25630, %rd25629, nc;
	addc.cc.u64 c, c, %rd25554;
	add.u64 %rd25622, %rd25622, c;
	}
	// end inline asm
	setp.lt.u64 	%p2204, %rd25622, 121098312706494698;
	mov.u64 	%rd34037, %rd25622;
	mov.u64 	%rd34038, %rd25621;
	mov.u64 	%rd34039, %rd25598;
	mov.u64 	%rd34040, %rd25575;
	mov.u64 	%rd34041, %rd25552;
	@%p2204 bra 	$L__BB0_848;
	setp.ne.s64 	%p2205, %rd25622, 121098312706494698;
	@%p2205 bra 	$L__BB0_847;
	setp.lt.u64 	%p2206, %rd25621, -4162727106559522501;
	mov.b64 	%rd34037, 121098312706494698;
	mov.u64 	%rd34038, %rd25621;
	mov.u64 	%rd34039, %rd25598;
	mov.u64 	%rd34040, %rd25575;
	mov.u64 	%rd34041, %rd25552;
	@%p2206 bra 	$L__BB0_848;
	setp.ne.s64 	%p2207, %rd25621, -4162727106559522501;
	@%p2207 bra 	$L__BB0_847;
	setp.lt.u64 	%p2208, %rd25598, 1883307231910630287;
	mov.b64 	%rd34038, -4162727106559522501;
	mov.u64 	%rd34039, %rd25598;
	mov.u64 	%rd34040, %rd25575;
	mov.u64 	%rd34041, %rd25552;
	@%p2208 bra 	$L__BB0_848;
	setp.ne.s64 	%p2209, %rd25598, 1883307231910630287;
	@%p2209 bra 	$L__BB0_847;
	setp.lt.u64 	%p2210, %rd25575, 2230234197602682880;
	mov.b64 	%rd34039, 1883307231910630287;
	mov.u64 	%rd34040, %rd25575;
	mov.u64 	%rd34041, %rd25552;
	@%p2210 bra 	$L__BB0_848;
	setp.ne.s64 	%p2211, %rd25575, 2230234197602682880;
	@%p2211 bra 	$L__BB0_847;
	setp.lt.u64 	%p2212, %rd25552, 1660523435060625408;
	mov.b64 	%rd34040, 2230234197602682880;
	mov.u64 	%rd34041, %rd25552;
	@%p2212 bra 	$L__BB0_848;
	setp.eq.s64 	%p2213, %rd25552, 1660523435060625408;
	setp.lt.u64 	%p2214, %rd34042, -8860621160618917887;
	and.pred  	%p2215, %p2213, %p2214;
	mov.b64 	%rd34041, 1660523435060625408;
	@%p2215 bra 	$L__BB0_848;
$L__BB0_847:
	mov.b64 	%rd25665, -8860621160618917887;
	mov.b64 	%rd25666, 1660523435060625408;
	mov.b64 	%rd25667, 2230234197602682880;
	mov.b64 	%rd25668, 1883307231910630287;
	mov.b64 	%rd25669, -4162727106559522501;
	mov.b64 	%rd25670, 121098312706494698;
	// begin inline asm
	sub.cc.u64 %rd34042, %rd34042, %rd25665;
	subc.cc.u64 %rd34041, %rd25552, %rd25666;
	subc.cc.u64 %rd34040, %rd25575, %rd25667;
	subc.cc.u64 %rd34039, %rd25598, %rd25668;
	subc.cc.u64 %rd34038, %rd25621, %rd25669;
	subc.u64 %rd34037, %rd25622, %rd25670;
	// end inline asm
$L__BB0_848:
	setp.lt.u64 	%p2216, %rd34037, %rd34043;
	@%p2216 bra 	$L__BB0_859;
	setp.le.u64 	%p2217, %rd34037, %rd34043;
	@%p2217 bra 	$L__BB0_850;
	bra.uni 	$L__BB0_858;
$L__BB0_850:
	setp.lt.u64 	%p2218, %rd34038, %rd34044;
	@%p2218 bra 	$L__BB0_859;
	setp.gt.u64 	%p2219, %rd34038, %rd34044;
	@%p2219 bra 	$L__BB0_858;
	setp.lt.u64 	%p2220, %rd34039, %rd34045;
	@%p2220 bra 	$L__BB0_859;
	setp.gt.u64 	%p2221, %rd34039, %rd34045;
	@%p2221 bra 	$L__BB0_858;
	setp.lt.u64 	%p2222, %rd34040, %rd34046;
	@%p2222 bra 	$L__BB0_859;
	setp.gt.u64 	%p2223, %rd34040, %rd34046;
	@%p2223 bra 	$L__BB0_858;
	setp.lt.u64 	%p2224, %rd34041, %rd34047;
	@%p2224 bra 	$L__BB0_859;
	setp.gt.u64 	%p2225, %rd34041, %rd34047;
	setp.gt.u64 	%p2226, %rd34042, %rd34036;
	or.pred  	%p2227, %p2225, %p2226;
	@%p2227 bra 	$L__BB0_858;
	bra.uni 	$L__BB0_859;
$L__BB0_858:
	mov.b64 	%rd25683, -8860621160618917887;
	mov.b64 	%rd25684, 1660523435060625408;
	mov.b64 	%rd25685, 2230234197602682880;
	mov.b64 	%rd25686, 1883307231910630287;
	mov.b64 	%rd25687, -4162727106559522501;
	mov.b64 	%rd25688, 121098312706494698;
	// begin inline asm
	add.cc.u64 %rd34036, %rd34036, %rd25683;
	addc.cc.u64 %rd34047, %rd34047, %rd25684;
	addc.cc.u64 %rd34046, %rd34046, %rd25685;
	addc.cc.u64 %rd34045, %rd34045, %rd25686;
	addc.cc.u64 %rd34044, %rd34044, %rd25687;
	addc.u64 %rd34043, %rd34043, %rd25688;
	// end inline asm
$L__BB0_859:
	// begin inline asm
	sub.cc.u64 %rd34054, %rd34036, %rd34042;
	subc.cc.u64 %rd34053, %rd34047, %rd34041;
	subc.cc.u64 %rd34052, %rd34046, %rd34040;
	subc.cc.u64 %rd34051, %rd34045, %rd34039;
	subc.cc.u64 %rd34050, %rd34044, %rd34038;
	subc.u64 %rd34049, %rd34043, %rd34037;
	// end inline asm
	setp.lt.u64 	%p2228, %rd34037, %rd34049;
	@%p2228 bra 	$L__BB0_870;
	setp.le.u64 	%p2229, %rd34037, %rd34049;
	@%p2229 bra 	$L__BB0_861;
	bra.uni 	$L__BB0_869;
$L__BB0_861:
	setp.lt.u64 	%p2230, %rd34038, %rd34050;
	@%p2230 bra 	$L__BB0_870;
	setp.gt.u64 	%p2231, %rd34038, %rd34050;
	@%p2231 bra 	$L__BB0_869;
	setp.lt.u64 	%p2232, %rd34039, %rd34051;
	@%p2232 bra 	$L__BB0_870;
	setp.gt.u64 	%p2233, %rd34039, %rd34051;
	@%p2233 bra 	$L__BB0_869;
	setp.lt.u64 	%p2234, %rd34040, %rd34052;
	@%p2234 bra 	$L__BB0_870;
	setp.gt.u64 	%p2235, %rd34040, %rd34052;
	@%p2235 bra 	$L__BB0_869;
	setp.lt.u64 	%p2236, %rd34041, %rd34053;
	@%p2236 bra 	$L__BB0_870;
	setp.gt.u64 	%p2237, %rd34041, %rd34053;
	setp.gt.u64 	%p2238, %rd34042, %rd34054;
	or.pred  	%p2239, %p2237, %p2238;
	@%p2239 bra 	$L__BB0_869;
	bra.uni 	$L__BB0_870;
$L__BB0_869:
	mov.b64 	%rd25719, -8860621160618917887;
	mov.b64 	%rd25720, 1660523435060625408;
	mov.b64 	%rd25721, 2230234197602682880;
	mov.b64 	%rd25722, 1883307231910630287;
	mov.b64 	%rd25723, -4162727106559522501;
	mov.b64 	%rd25724, 121098312706494698;
	// begin inline asm
	add.cc.u64 %rd34054, %rd34054, %rd25719;
	addc.cc.u64 %rd34053, %rd34053, %rd25720;
	addc.cc.u64 %rd34052, %rd34052, %rd25721;
	addc.cc.u64 %rd34051, %rd34051, %rd25722;
	addc.cc.u64 %rd34050, %rd34050, %rd25723;
	addc.u64 %rd34049, %rd34049, %rd25724;
	// end inline asm
$L__BB0_870:
	// begin inline asm
	sub.cc.u64 %rd34792, %rd34054, %rd34042;
	subc.cc.u64 %rd34791, %rd34053, %rd34041;
	subc.cc.u64 %rd34790, %rd34052, %rd34040;
	subc.cc.u64 %rd34789, %rd34051, %rd34039;
	subc.cc.u64 %rd34788, %rd34050, %rd34038;
	subc.u64 %rd34787, %rd34049, %rd34037;
	// end inline asm
	mov.u64 	%rd34782, %rd24112;
	mov.u64 	%rd34783, %rd24113;
	mov.u64 	%rd34784, %rd24114;
	mov.u64 	%rd34785, %rd24115;
	mov.u64 	%rd34786, %rd24116;
	@%p2060 bra 	$L__BB0_2233;
	setp.ne.s64 	%p2241, %rd24116, 121098312706494698;
	@%p2241 bra 	$L__BB0_880;
	setp.lt.u64 	%p2242, %rd24115, -4162727106559522501;
	mov.b64 	%rd34786, 121098312706494698;
	mov.u64 	%rd34782, %rd24112;
	mov.u64 	%rd34783, %rd24113;
	mov.u64 	%rd34784, %rd24114;
	mov.u64 	%rd34785, %rd24115;
	@%p2242 bra 	$L__BB0_2233;
	setp.ne.s64 	%p2243, %rd24115, -4162727106559522501;
	@%p2243 bra 	$L__BB0_880;
	setp.lt.u64 	%p2244, %rd24114, 1883307231910630287;
	mov.b64 	%rd34785, -4162727106559522501;
	mov.u64 	%rd34782, %rd24112;
	mov.u64 	%rd34783, %rd24113;
	mov.u64 	%rd34784, %rd24114;
	@%p2244 bra 	$L__BB0_2233;
	setp.ne.s64 	%p2245, %rd24114, 1883307231910630287;
	@%p2245 bra 	$L__BB0_880;
	setp.lt.u64 	%p2246, %rd24113, 2230234197602682880;
	mov.b64 	%rd34784, 1883307231910630287;
	mov.u64 	%rd34782, %rd24112;
	mov.u64 	%rd34783, %rd24113;
	@%p2246 bra 	$L__BB0_2233;
	setp.ne.s64 	%p2247, %rd24113, 2230234197602682880;
	@%p2247 bra 	$L__BB0_880;
	setp.lt.u64 	%p2248, %rd24112, 1660523435060625408;
	mov.b64 	%rd34783, 2230234197602682880;
	mov.u64 	%rd34782, %rd24112;
	@%p2248 bra 	$L__BB0_2233;
	setp.eq.s64 	%p2249, %rd24112, 1660523435060625408;
	setp.lt.u64 	%p2250, %rd34781, -8860621160618917887;
	and.pred  	%p2251, %p2249, %p2250;
	mov.b64 	%rd34782, 1660523435060625408;
	@%p2251 bra 	$L__BB0_2233;
$L__BB0_880:
	mov.b64 	%rd25770, -8860621160618917887;
	mov.b64 	%rd25771, 1660523435060625408;
	mov.b64 	%rd25772, 2230234197602682880;
	mov.b64 	%rd25773, 1883307231910630287;
	mov.b64 	%rd25774, -4162727106559522501;
	mov.b64 	%rd25775, 121098312706494698;
	// begin inline asm
	sub.cc.u64 %rd34781, %rd34781, %rd25770;
	subc.cc.u64 %rd34782, %rd24112, %rd25771;
	subc.cc.u64 %rd34783, %rd24113, %rd25772;
	subc.cc.u64 %rd34784, %rd24114, %rd25773;
	subc.cc.u64 %rd34785, %rd24115, %rd25774;
	subc.u64 %rd34786, %rd24116, %rd25775;
	// end inline asm
	bra.uni 	$L__BB0_2233;
$L__BB0_881:
	not.pred 	%p508, %p1;
	@%p508 bra 	$L__BB0_1392;
	or.b64  	%rd18925, %rd46, %rd45;
	or.b64  	%rd18926, %rd18925, %rd44;
	or.b64  	%rd18927, %rd18926, %rd43;
	or.b64  	%rd18928, %rd18927, %rd42;
	or.b64  	%rd18929, %rd18928, %rd41;
	setp.eq.s64 	%p1446, %rd18929, 0;
	mov.u64 	%rd34781, %rd33683;
	mov.u64 	%rd34782, %rd33684;
	mov.u64 	%rd34783, %rd33685;
	mov.u64 	%rd34784, %rd33686;
	mov.u64 	%rd34785, %rd33687;
	mov.u64 	%rd34786, %rd33688;
	mov.u64 	%rd34787, %rd33689;
	mov.u64 	%rd34788, %rd33690;
	mov.u64 	%rd34789, %rd33691;
	mov.u64 	%rd34790, %rd33692;
	mov.u64 	%rd34791, %rd33693;
	mov.u64 	%rd34792, %rd33694;
	mov.u64 	%rd34793, %rd33695;
	mov.u64 	%rd34794, %rd33696;
	mov.u64 	%rd34795, %rd33697;
	mov.u64 	%rd34796, %rd33698;
	mov.u64 	%rd34797, %rd33699;
	mov.u64 	%rd34798, %rd33700;
	@%p1446 bra 	$L__BB0_2233;
	// begin inline asm
	{
	.reg .u64 c;
	.reg .u64 nc;
	.reg .u64 t;
	mad.lo.cc.u64 %rd18931, %rd33683, %rd33684, 0;
	madc.hi.cc.u64 c, %rd33683, %rd33684, 0;
	madc.lo.cc.u64 %rd18932, %rd33683, %rd33685, c;
	madc.hi.cc.u64 c, %rd33683, %rd33685, 0;
	madc.lo.cc.u64 %rd18933, %rd33683, %rd33686, c;
	madc.hi.cc.u64 c, %rd33683, %rd33686, 0;
	madc.lo.cc.u64 %rd18934, %rd33683, %rd33687, c;
	madc.hi.cc.u64 c, %rd33683, %rd33687, 0;
	madc.lo.cc.u64 %rd18935, %rd33683, %rd33688, c;
	madc.hi.u64 %rd18936, %rd33683, %rd33688, 0;
	mad.lo.cc.u64 %rd18933, %rd33684, %rd33685, %rd18933;
	madc.hi.cc.u64 c, %rd33684, %rd33685, 0;
	addc.cc.u64 t, %rd18934, c;
	addc.u64 nc, 0, 0;
	mad.lo.cc.u64 %rd18934, %rd33684, %rd33686, t;
	madc.hi.cc.u64 c, %rd33684, %rd33686, nc;
	addc.cc.u64 t, %rd18935, c;
	addc.u64 nc, 0, 0;
	mad.lo.cc.u64 %rd18935, %rd33684, %rd33687, t;
	madc.hi.cc.u64 c, %rd33684, %rd33687, nc;
	addc.cc.u64 t, %rd18936, c;
	addc.u64 nc, 0, 0;
	mad.lo.cc.u64 %rd18936, %rd33684, %rd33688, t;
	madc.hi.u64 %rd18937, %rd33684, %rd33688, nc;
	mad.lo.cc.u64 %rd18935, %rd33685, %rd33686, %rd18935;
	madc.hi.cc.u64 c, %rd33685, %rd33686, 0;
	addc.cc.u64 t, %rd18936, c;
	addc.u64 nc, 0, 0;
	mad.lo.cc.u64 %rd18936, %rd33685, %rd33687, t;
	madc.hi.cc.u64 c, %rd33685, %rd33687, nc;
	addc.cc.u64 t, %rd18937, c;
	addc.u64 nc, 0, 0;
	mad.lo.cc.u64 %rd18937, %rd33685, %rd33688, t;
	madc.hi.u64 %rd18938, %rd33685, %rd33688, nc;
	mad.lo.cc.u64 %rd18937, %rd33686, %rd33687, %rd18937;
	madc.hi.cc.u64 c, %rd33686, %rd33687, 0;
	addc.cc.u64 t, %rd18938, c;
	addc.u64 nc, 0, 0;
	mad.lo.cc.u64 %rd18938, %rd33686, %rd33688, t;
	madc.hi.u64 %rd18939, %rd33686, %rd33688, nc;
	mad.lo.cc.u64 %rd18939, %rd33687, %rd33688, %rd18939;
	madc.hi.u64 %rd18940, %rd33687, %rd33688, 0;
	}
	// end inline asm
	shr.u64 	%rd19110, %rd18940, 63;
	mov.b64 	{%r860, %r861}, %rd18940;
	mov.b64 	{%r862, %r863}, %rd18939;
	shf.l.wrap.b32 	%r864, %r863, %r860, 1;
	shf.l.wrap.b32 	%r865, %r860, %r861, 1;
	mov.b64 	%rd19087, {%r864, %r865};
	mov.b64 	{%r866, %r867}, %rd18938;
	shf.l.wrap.b32 	%r868, %r867, %r862, 1;
	shf.l.wrap.b32 	%r869, %r862, %r863, 1;
	mov.b64 	%rd19064, {%r868, %r869};
	mov.b64 	{%r870, %r871}, %rd18937;
	shf.l.wrap.b32 	%r872, %r871, %r866, 1;
	shf.l.wrap.b32 	%r873, %r866, %r867, 1;
	mov.b64 	%rd19041, {%r872, %r873};
	mov.b64 	{%r874, %r875}, %rd18936;
	shf.l.wrap.b32 	%r876, %r875, %r870, 1;
	shf.l.wrap.b32 	%r877, %r870, %r871, 1;
	mov.b64 	%rd19018, {%r876, %r877};
	mov.b64 	{%r878, %r879}, %rd18935;
	shf.l.wrap.b32 	%r880, %r879, %r874, 1;
	shf.l.wrap.b32 	%r881, %r874, %r875, 1;
	mov.b64 	%rd34060, {%r880, %r881};
	mov.b64 	{%r882, %r883}, %rd18934;
	shf.l.wrap.b32 	%r884, %r883, %r878, 1;
	shf.l.wrap.b32 	%r885, %r878, %r879, 1;
	mov.b64 	%rd18995, {%r884, %r885};
	mov.b64 	{%r886, %r887}, %rd18933;
	shf.l.wrap.b32 	%r888, %r887, %r882, 1;
	shf.l.wrap.b32 	%r889, %r882, %r883, 1;
	mov.b64 	%rd18994, {%r888, %r889};
	mov.b64 	{%r890, %r891}, %rd18932;
	shf.l.wrap.b32 	%r892, %r891, %r886, 1;
	shf.l.wrap.b32 	%r893, %r886, %r887, 1;
	mov.b64 	%rd18993, {%r892, %r893};
	mov.b64 	{%r894, %r895}, %rd18931;
	shf.l.wrap.b32 	%r896, %r895, %r890, 1;
	shf.l.wrap.b32 	%r897, %r890, %r891, 1;
	mov.b64 	%rd18992, {%r896, %r897};
	shl.b64 	%rd18991, %rd18931, 1;
	// begin inline asm
	{
	mad.lo.cc.u64 %rd18990, %rd33683, %rd33683, 0;
	madc.hi.cc.u64 %rd18991, %rd33683, %rd33683, %rd18991;
	madc.lo.cc.u64 %rd18992, %rd33684, %rd33684, %rd18992;
	madc.hi.cc.u64 %rd18993, %rd33684, %rd33684, %rd18993;
	madc.lo.cc.u64 %rd18994, %rd33685, %rd33685, %rd18994;
	madc.hi.cc.u64 %rd18995, %rd33685, %rd33685, %rd18995;
	madc.lo.cc.u64 %rd34060, %rd33686, %rd33686, %rd34060;
	madc.hi.cc.u64 %rd19018, %rd33686, %rd33686, %rd19018;
	madc.lo.cc.u64 %rd19041, %rd33687, %rd33687, %rd19041;
	madc.hi.cc.u64 %rd19064, %rd33687, %rd33687, %rd19064;
	madc.lo.cc.u64 %rd19087, %rd33688, %rd33688, %rd19087;
	madc.hi.u64 %rd19110, %rd33688, %rd33688, %rd19110;
	}
	// end inline asm
	mul.lo.s64 	%rd19004, %rd18990, -8860621160618917889;
	mov.b64 	%rd19112, -8860621160618917887;
	mov.b64 	%rd19113, 1660523435060625408;
	mov.b64 	%rd19114, 2230234197602682880;
	mov.b64 	%rd19115, 1883307231910630287;
	mov.b64 	%rd19116, -4162727106559522501;
	mov.b64 	%rd19117, 121098312706494698;
	// begin inline asm
	{
	.reg .u64 c;
	.reg .u64 t;
	.reg .u64 nc;
	mad.lo.cc.u64 c, %rd19004, %rd19112, %rd18990;
	madc.hi.cc.u64 c, %rd19004, %rd19112, 0;
	addc.cc.u64 t, %rd18991, c;
	addc.u64 nc, 0, 0;
	mad.lo.cc.u64 %rd18991, %rd19004, %rd19113, t;
	madc.hi.cc.u64 c, %rd19004, %rd19113, nc;
	addc.cc.u64 t, %rd18992, c;
	addc.u64 nc, 0, 0;
	mad.lo.cc.u64 %rd18992, %rd19004, %rd19114, t;
	madc.hi.cc.u64 c, %rd19004, %rd19114, nc;
	addc.cc.u64 t, %rd18993, c;
	addc.u64 nc, 0, 0;
	mad.lo.cc.u64 %rd18993, %rd19004, %rd19115, t;
	madc.hi.cc.u64 c, %rd19004, %rd19115, nc;
	addc.cc.u64 t, %rd18994, c;
	addc.u64 nc, 0, 0;
	mad.lo.cc.u64 %rd18994, %rd19004, %rd19116, t;
	madc.hi.cc.u64 c, %rd19004, %rd19116, nc;
	addc.cc.u64 t, %rd18995, c;
	addc.u64 nc, 0, 0;
	mad.lo.cc.u64 %rd18995, %rd19004, %rd19117, t;
	madc.hi.cc.u64 c, %rd19004, %rd19117, nc;
	addc.cc.u64 %rd34060, %rd34060, c;
	addc.u64 %rd19042, 0, 0;
	}
	// end inline asm
	mul.lo.s64 	%rd19026, %rd18991, -8860621160618917889;
	// begin inline asm
	{
	.reg .u64 c;
	.reg .u64 t;
	.reg .u64 nc;
	mad.lo.cc.u64 c, %rd19026, %rd19112, %rd18991;
	madc.hi.cc.u64 c, %rd19026, %rd19112, 0;
	addc.cc.u64 t, %rd18992, c;
	addc.u64 nc, 0, 0;
	mad.lo.cc.u64 %rd18992, %rd19026, %rd19113, t;
	madc.hi.cc.u64 c, %rd19026, %rd19113, nc;
	addc.cc.u64 t, %rd18993, c;
	addc.u64 nc, 0, 0;
	mad.lo.cc.u64 %rd18993, %rd19026, %rd19114, t;
	madc.hi.cc.u64 c, %rd19026, %rd19114, nc;
	addc.cc.u64 t, %rd18994, c;
	addc.u64 nc, 0, 0;
	mad.lo.cc.u64 %rd18994, %rd19026, %rd19115, t;
	madc.hi.cc.u64 c, %rd19026, %rd19115, nc;
	addc.cc.u64 t, %rd18995, c;
	addc.u64 nc, 0, 0;
	mad.lo.cc.u64 %rd18995, %rd19026, %rd19116, t;
	madc.hi.cc.u64 c, %rd19026, %rd19116, nc;
	addc.cc.u64 t, %rd34060, c;
	addc.u64 nc, 0, 0;
	mad.lo.cc.u64 %rd34060, %rd19026, %rd19117, t;
	madc.hi.cc.u64 c, %rd19026, %rd19117, nc;
	addc.cc.u64 c, c, %rd19042;
	addc.u64 nc, 0, 0;
	addc.cc.u64 %rd19018, %rd19018, c;
	addc.u64 %rd19042, nc, 0;
	}
	// end inline asm
	mul.lo.s64 	%rd19049, %rd18992, -8860621160618917889;
	// begin inline asm
	{
	.reg .u64 c;
	.reg .u64 t;
	.reg .u64 nc;
	mad.lo.cc.u64 c, %rd19049, %rd19112, %rd18992;
	madc.hi.cc.u64 c, %rd19049, %rd19112, 0;
	addc.cc.u64 t, %rd18993, c;
	addc.u64 nc, 0, 0;
	mad.lo.cc.u64 %rd18993, %rd19049, %rd19113, t;
	madc.hi.cc.u64 c, %rd19049, %rd19113, nc;
	addc.cc.u64 t, %rd18994, c;
	addc.u64 nc, 0, 0;
	mad.lo.cc.u64 %rd18994, %rd19049, %rd19114, t;
	madc.hi.cc.u64 c, %rd19049, %rd19114, nc;
	addc.cc.u64 t, %rd18995, c;
	addc.u64 nc, 0, 0;
	mad.lo.cc.u64 %rd18995, %rd19049, %rd19115, t;
	madc.hi.cc.u64 c, %rd19049, %rd19115, nc;
	addc.cc.u64 t, %rd34060, c;
	addc.u64 nc, 0, 0;
	mad.lo.cc.u64 %rd34060, %rd19049, %rd19116, t;
	madc.hi.cc.u64 c, %rd19049, %rd19116, nc;
	addc.cc.u64 t, %rd19018, c;
	addc.u64 nc, 0, 0;
	mad.lo.cc.u64 %rd19018, %rd19049, %rd19117, t;
	madc.hi.cc.u64 c, %rd19049, %rd19117, nc;
	addc.cc.u64 c, c, %rd19042;
	addc.u64 nc, 0, 0;
	addc.cc.u64 %rd19041, %rd19041, c;
	addc.u64 %rd19042, nc, 0;
	}
	// end inline asm
	mul.lo.s64 	%rd19072, %rd18993, -8860621160618917889;
	// begin inline asm
	{
	.reg .u64 c;
	.reg .u64 t;
	.reg .u64 nc;
	mad.lo.cc.u64 c, %rd19072, %rd19112, %rd18993;
	madc.hi.cc.u64 c, %rd19072, %rd19112, 0;
	addc.cc.u64 t, %rd18994, c;
	addc.u64 nc, 0, 0;
	mad.lo.cc.u64 %rd18994, %rd19072, %rd19113, t;
	madc.hi.cc.u64 c, %rd19072, %rd19113, nc;
	addc.cc.u64 t, %rd18995, c;
	addc.u64 nc, 0, 0;
	mad.lo.cc.u64 %rd18995, %rd19072, %rd19114, t;
	madc.hi.cc.u64 c, %rd19072, %rd19114, nc;
	addc.cc.u64 t, %rd34060, c;
	addc.u64 nc, 0, 0;
	mad.lo.cc.u64 %rd34060, %rd19072, %rd19115, t;
	madc.hi.cc.u64 c, %rd19072, %rd19115, nc;
	addc.cc.u64 t, %rd19018, c;
	addc.u64 nc, 0, 0;
	mad.lo.cc.u64 %rd19018, %rd19072, %rd19116, t;
	madc.hi.cc.u64 c, %rd19072, %rd19116, nc;
	addc.cc.u64 t, %rd19041, c;
	addc.u64 nc, 0, 0;
	mad.lo.cc.u64 %rd19041, %rd19072, %rd19117, t;
	madc.hi.cc.u64 c, %rd19072, %rd19117, nc;
	addc.cc.u64 c, c, %rd19042;
	addc.u64 nc, 0, 0;
	addc.cc.u64 %rd19064, %rd19064, c;
	addc.u64 %rd19042, nc, 0;
	}
	// end inline asm
	mul.lo.s64 	%rd19095, %rd18994, -8860621160618917889;
	// begin inline asm
	{
	.reg .u64 c;
	.reg .u64 t;
	.reg .u64 nc;
	mad.lo.cc.u64 c, %rd19095, %rd19112, %rd18994;
	madc.hi.cc.u64 c, %rd19095, %rd19112, 0;
	addc.cc.u64 t, %rd18995, c;
	addc.u64 nc, 0, 0;
	mad.lo.cc.u64 %rd18995, %rd19095, %rd19113, t;
	madc.hi.cc.u64 c, %rd19095, %rd19113, nc;
	addc.cc.u64 t, %rd34060, c;
	addc.u64 nc, 0, 0;
	mad.lo.cc.u64 %rd34060, %rd19095, %rd19114, t;
	madc.hi.cc.u64 c, %rd19095, %rd19114, nc;
	addc.cc.u64 t, %rd19018, c;
	addc.u64 nc, 0, 0;
	mad.lo.cc.u64 %rd19018, %rd19095, %rd19115, t;
	madc.hi.cc.u64 c, %rd19095, %rd19115, nc;
	addc.cc.u64 t, %rd19041, c;
	addc.u64 nc, 0, 0;
	mad.lo.cc.u64 %rd19041, %rd19095, %rd19116, t;
	madc.hi.cc.u64 c, %rd19095, %rd19116, nc;
	addc.cc.u64 t, %rd19064, c;
	addc.u64 nc, 0, 0;
	mad.lo.cc.u64 %rd19064, %rd19095, %rd19117, t;
	madc.hi.cc.u64 c, %rd19095, %rd19117, nc;
	addc.cc.u64 c, c, %rd19042;
	addc.u64 nc, 0, 0;
	addc.cc.u64 %rd19087, %rd19087, c;
	addc.u64 %rd19042, nc, 0;
	}
	// end inline asm
	mul.lo.s64 	%rd19118, %rd18995, -8860621160618917889;
	// begin inline asm
	{
	.reg .u64 c;
	.reg .u64 t;
	.reg .u64 nc;
	mad.lo.cc.u64 c, %rd19118, %rd19112, %rd18995;
	madc.hi.cc.u64 c, %rd19118, %rd19112, 0;
	addc.cc.u64 t, %rd34060, c;
	addc.u64 nc, 0, 0;
	mad.lo.cc.u64 %rd34060, %rd19118, %rd19113, t;
	madc.hi.cc.u64 c, %rd19118, %rd19113, nc;
	addc.cc.u64 t, %rd19018, c;
	addc.u64 nc, 0, 0;
	mad.lo.cc.u64 %rd19018, %rd19118, %rd19114, t;
	madc.hi.cc.u64 c, %rd19118, %rd19114, nc;
	addc.cc.u64 t, %rd19041, c;
	addc.u64 nc, 0, 0;
	mad.lo.cc.u64 %rd19041, %rd19118, %rd19115, t;
	madc.hi.cc.u64 c, %rd19118, %rd19115, nc;
	addc.cc.u64 t, %rd19064, c;
	addc.u64 nc, 0, 0;
	mad.lo.cc.u64 %rd19064, %rd19118, %rd19116, t;
	madc.hi.cc.u64 c, %rd19118, %rd19116, nc;
	addc.cc.u64 t, %rd19087, c;
	addc.u64 nc, 0, 0;
	mad.lo.cc.u64 %rd19087, %rd19118, %rd19117, t;
	madc.hi.cc.u64 c, %rd19118, %rd19117, nc;
	addc.cc.u64 c, c, %rd19042;
	add.u64 %rd19110, %rd19110, c;
	}
	// end inline asm
	setp.lt.u64 	%p1447, %rd19110, 121098312706494698;
	mov.u64 	%rd34055, %rd19110;
	mov.u64 	%rd34056, %rd19087;
	mov.u64 	%rd34057, %rd19064;
	mov.u64 	%rd34058, %rd19041;
	mov.u64 	%rd34059, %rd19018;
	@%p1447 bra 	$L__BB0_894;
	setp.ne.s64 	%p1448, %rd19110, 121098312706494698;
	@%p1448 bra 	$L__BB0_893;
	setp.lt.u64 	%p1449, %rd19087, -4162727106559522501;
	mov.b64 	%rd34055, 121098312706494698;
	mov.u64 	%rd34056, %rd19087;
	mov.u64 	%rd34057, %rd19064;
	mov.u64 	%rd34058, %rd19041;
	mov.u64 	%rd34059, %rd19018;
	@%p1449 bra 	$L__BB0_894;
	setp.ne.s64 	%p1450, %rd19087, -4162727106559522501;
	@%p1450 bra 	$L__BB0_893;
	setp.lt.u64 	%p1451, %rd19064, 1883307231910630287;
	mov.b64 	%rd34056, -4162727106559522501;
	mov.u64 	%rd34057, %rd19064;
	mov.u64 	%rd34058, %rd19041;
	mov.u64 	%rd34059, %rd19018;
	@%p1451 bra 	$L__BB0_894;
	setp.ne.s64 	%p1452, %rd19064, 1883307231910630287;
	@%p1452 bra 	$L__BB0_893;
	setp.lt.u64 	%p1453, %rd19041, 2230234197602682880;
	mov.b64 	%rd34057, 1883307231910630287;
	mov.u64 	%rd34058, %rd19041;
	mov.u64 	%rd34059, %rd19018;
	@%p1453 bra 	$L__BB0_894;
	setp.ne.s64 	%p1454, %rd19041, 2230234197602682880;
	@%p1454 bra 	$L__BB0_893;
	setp.lt.u64 	%p1455, %rd19018, 1660523435060625408;
	mov.b64 	%rd34058, 2230234197602682880;
	mov.u64 	%rd34059, %rd19018;
	@%p1455 bra 	$L__BB0_894;
	setp.eq.s64 	%p1456, %rd19018, 1660523435060625408;
	setp.lt.u64 	%p1457, %rd34060, -8860621160618917887;
	and.pred  	%p1458, %p1456, %p1457;
	mov.b64 	%rd34059, 1660523435060625408;
	@%p1458 bra 	$L__BB0_894;
$L__BB0_893:
	mov.b64 	%rd19153, -8860621160618917887;
	mov.b64 	%rd19154, 1660523435060625408;
	mov.b64 	%rd19155, 2230234197602682880;
	mov.b64 	%rd19156, 1883307231910630287;
	mov.b64 	%rd19157, -4162727106559522501;
	mov.b64 	%rd19158, 121098312706494698;
	// begin inline asm
	sub.cc.u64 %rd34060, %rd34060, %rd19153;
	subc.cc.u64 %rd34059, %rd19018, %rd19154;
	subc.cc.u64 %rd34058, %rd19041, %rd19155;
	subc.cc.u64 %rd34057, %rd19064, %rd19156;
	subc.cc.u64 %rd34056, %rd19087, %rd19157;
	subc.u64 %rd34055, %rd19110, %rd19158;
	// end inline asm
$L__BB0_894:
	// begin inline asm
	{
	.reg .u64 c;
	.reg .u64 nc;
	.reg .u64 t;
	mad.lo.cc.u64 %rd19195, %rd46, %rd34060, 0;
	madc.hi.cc.u64 c, %rd46, %rd34060, 0;
	madc.lo.cc.u64 %rd19217, %rd46, %rd34059, c;
	madc.hi.cc.u64 c, %rd46, %rd34059, 0;
	madc.lo.cc.u64 %rd19218, %rd46, %rd34058, c;
	madc.hi.cc.u64 c, %rd46, %rd34058, 0;
	madc.lo.cc.u64 %rd19219, %rd46, %rd34057, c;
	madc.hi.cc.u64 c, %rd46, %rd34057, 0;
	madc.lo.cc.u64 %rd19220, %rd46, %rd34056, c;
	madc.hi.cc.u64 c, %rd46, %rd34056, 0;
	madc.lo.cc.u64 %rd19221, %rd46, %rd34055, c;
	madc.hi.u64 %rd34066, %rd46, %rd34055, 0;
	mad.lo.cc.u64 %rd19217, %rd45, %rd34060, %rd19217;
	madc.hi.cc.u64 c, %rd45, %rd34060, 0;
	addc.cc.u64 t, %rd19218, c;
	addc.u64 nc, 0, 0;
	mad.lo.cc.u64 %rd19218, %rd45, %rd34059, t;
	madc.hi.cc.u64 c, %rd45, %rd34059, nc;
	addc.cc.u64 t, %rd19219, c;
	addc.u64 nc, 0, 0;
	mad.lo.cc.u64 %rd19219, %rd45, %rd34058, t;
	madc.hi.cc.u64 c, %rd45, %rd34058, nc;
	addc.cc.u64 t, %rd19220, c;
	addc.u64 nc, 0, 0;
	mad.lo.cc.u64 %rd19220, %rd45, %rd34057, t;
	madc.hi.cc.u64 c, %rd45, %rd34057, nc;
	addc.cc.u64 t, %rd19221, c;
	addc.u64 nc, 0, 0;
	mad.lo.cc.u64 %rd19221, %rd45, %rd34056, t;
	madc.hi.cc.u64 c, %rd45, %rd34056, nc;
	addc.cc.u64 t, %rd34066, c;
	addc.u64 nc, 0, 0;
	mad.lo.cc.u64 %rd34066, %rd45, %rd34055, t;
	madc.hi.u64 %rd19245, %rd45, %rd34055, nc;
	mad.lo.cc.u64 %rd19218, %rd44, %rd34060, %rd19218;
	madc.hi.cc.u64 c, %rd44, %rd34060, 0;
	addc.cc.u64 t, %rd19219, c;
	addc.u64 nc, 0, 0;
	mad.lo.cc.u64 %rd19219, %rd44, %rd34059, t;
	madc.hi.cc.u64 c, %rd44, %rd34059, nc;
	addc.cc.u64 t, %rd19220, c;
	addc.u64 nc, 0, 0;
	mad.lo.cc.u64 %rd19220, %rd44, %rd34058, t;
	madc.hi.cc.u64 c, %rd44, %rd34058, nc;
	addc.cc.u64 t, %rd19221, c;
	addc.u64 nc, 0, 0;
	mad.lo.cc.u64 %rd19221, %rd44, %rd34057, t;
	madc.hi.cc.u64 c, %rd44, %rd34057, nc;
	addc.cc.u64 t, %rd34066, c;
	addc.u64 nc, 0, 0;
	mad.lo.cc.u64 %rd34066, %rd44, %rd34056, t;
	madc.hi.cc.u64 c, %rd44, %rd34056, nc;
	addc.cc.u64 t, %rd19245, c;
	addc.u64 nc, 0, 0;
	mad.lo.cc.u64 %rd19245, %rd44, %rd34055, t;
	madc.hi.u64 %rd19268, %rd44, %rd34055, nc;
	mad.lo.cc.u64 %rd19219, %rd43, %rd34060, %rd19219;
	madc.hi.cc.u64 c, %rd43, %rd34060, 0;
	addc.cc.u64 t, %rd19220, c;
	addc.u64 nc, 0, 0;
	mad.lo.cc.u64 %rd19220, %rd43, %rd34059, t;
	madc.hi.cc.u64 c, %rd43, %rd34059, nc;
	addc.cc.u64 t, %rd19221, c;
	addc.u64 nc, 0, 0;
	mad.lo.cc.u64 %rd19221, %rd43, %rd34058, t;
	madc.hi.cc.u64 c, %rd43, %rd34058, nc;
	addc.cc.u64 t, %rd34066, c;
	addc.u64 nc, 0, 0;
	mad.lo.cc.u64 %rd34066, %rd43, %rd34057, t;
	madc.hi.cc.u64 c, %rd43, %rd34057, nc;
	addc.cc.u64 t, %rd19245, c;
	addc.u64 nc, 0, 0;
	mad.lo.cc.u64 %rd19245, %rd43, %rd34056, t;
	madc.hi.cc.u64 c, %rd43, %rd34056, nc;
	addc.cc.u64 t, %rd19268, c;
	addc.u64 nc, 0, 0;
	mad.lo.cc.u64 %rd19268, %rd43, %rd34055, t;
	madc.hi.u64 %rd19291, %rd43, %rd34055, nc;
	mad.lo.cc.u64 %rd19220, %rd42, %rd34060, %rd19220;
	madc.hi.cc.u64 c, %rd42, %rd34060, 0;
	addc.cc.u64 t, %rd19221, c;
	addc.u64 nc, 0, 0;
	mad.lo.cc.u64 %rd19221, %rd42, %rd34059, t;
	madc.hi.cc.u64 c, %rd42, %rd34059, nc;
	addc.cc.u64 t, %rd34066, c;
	addc.u64 nc, 0, 0;
	mad.lo.cc.u64 %rd34066, %rd42, %rd34058, t;
	madc.hi.cc.u64 c, %rd42, %rd34058, nc;
	addc.cc.u64 t, %rd19245, c;
	addc.u64 nc, 0, 0;
	mad.lo.cc.u64 %rd19245, %rd42, %rd34057, t;
	madc.hi.cc.u64 c, %rd42, %rd34057, nc;
	addc.cc.u64 t, %rd19268, c;
	addc.u64 nc, 0, 0;
	mad.lo.cc.u64 %rd19268, %rd42, %rd34056, t;
	madc.hi.cc.u64 c, %rd42, %rd34056, nc;
	addc.cc.u64 t, %rd19291, c;
	addc.u64 nc, 0, 0;
	mad.lo.cc.u64 %rd19291, %rd42, %rd34055, t;
	madc.hi.u64 %rd19314, %rd42, %rd34055, nc;
	mad.lo.cc.u64 %rd19221, %rd41, %rd34060, %rd19221;
	madc.hi.cc.u64 c, %rd41, %rd34060, 0;
	addc.cc.u64 t, %rd34066, c;
	addc.u64 nc, 0, 0;
	mad.lo.cc.u64 %rd34066, %rd41, %rd34059, t;
	madc.hi.cc.u64 c, %rd41, %rd34059, nc;
	addc.cc.u64 t, %rd19245, c;
	addc.u64 nc, 0, 0;
	mad.lo.cc.u64 %rd19245, %rd41, %rd34058, t;
	madc.hi.cc.u64 c, %rd41, %rd34058, nc;
	addc.cc.u64 t, %rd19268, c;
	addc.u64 nc, 0, 0;
	mad.lo.cc.u64 %rd19268, %rd41, %rd34057, t;
	madc.hi.cc.u64 c, %rd41, %rd34057, nc;
	addc.cc.u64 t, %rd19291, c;
	addc.u64 nc, 0, 0;
	mad.lo.cc.u64 %rd19291, %rd41, %rd34056, t;
	madc.hi.cc.u64 c, %rd41, %rd34056, nc;
	addc.cc.u64 t, %rd19314, c;
	addc.u64 nc, 0, 0;
	mad.lo.cc.u64 %rd19314, %rd41, %rd34055, t;
	madc.hi.u64 %rd19315, %rd41, %rd34055, nc;
	}
	// end inline asm
	mul.lo.s64 	%rd19209, %rd19195, -8860621160618917889;
	mov.b64 	%rd19317, -8860621160618917887;
	mov.b64 	%rd19318, 1660523435060625408;
	mov.b64 	%rd19319, 2230234197602682880;
	mov.b64 	%rd19320, 1883307231910630287;
	mov.b64 	%rd19321, -4162727106559522501;
	mov.b64 	%rd19322, 121098312706494698;
	// begin inline asm
	{
	.reg .u64 c;
	.reg .u64 t;
	.reg .u64 nc;
	mad.lo.cc.u64 c, %rd19209, %rd19317, %rd19195;
	madc.hi.cc.u64 c, %rd19209, %rd19317, 0;
	addc.cc.u64 t, %rd19217, c;
	addc.u64 nc, 0, 0;
	mad.lo.cc.u64 %rd19217, %rd19209, %rd19318, t;
	madc.hi.cc.u64 c, %rd19209, %rd19318, nc;
	addc.cc.u64 t, %rd19218, c;
	addc.u64 nc, 0, 0;
	mad.lo.cc.u64 %rd19218, %rd19209, %rd19319, t;
	madc.hi.cc.u64 c, %rd19209, %rd19319, nc;
	addc.cc.u64 t, %rd19219, c;
	addc.u64 nc, 0, 0;
	mad.lo.cc.u64 %rd19219, %rd19209, %rd19320, t;
	madc.hi.cc.u64 c, %rd19209, %rd19320, nc;
	addc.cc.u64 t, %rd19220, c;
	addc.u64 nc, 0, 0;
	mad.lo.cc.u64 %rd19220, %rd19209, %rd19321, t;
	madc.hi.cc.u64 c, %rd19209, %rd19321, nc;
	addc.cc.u64 t, %rd19221, c;
	addc.u64 nc, 0, 0;
	mad.lo.cc.u64 %rd19221, %rd19209, %rd19322, t;
	madc.hi.cc.u64 c, %rd19209, %rd19322, nc;
	addc.cc.u64 %rd34066, %rd34066, c;
	addc.u64 %rd19247, 0, 0;
	}
	// end inline asm
	mul.lo.s64 	%rd19231, %rd19217, -8860621160618917889;
	// begin inline asm
	{
	.reg .u64 c;
	.reg .u64 t;
	.reg .u64 nc;
	mad.lo.cc.u64 c, %rd19231, %rd19317, %rd19217;
	madc.hi.cc.u64 c, %rd19231, %rd19317, 0;
	addc.cc.u64 t, %rd19218, c;
	addc.u64 nc, 0, 0;
	mad.lo.cc.u64 %rd19218, %rd19231, %rd19318, t;
	madc.hi.cc.u64 c, %rd19231, %rd19318, nc;
	addc.cc.u64 t, %rd19219, c;
	addc.u64 nc, 0, 0;
	mad.lo.cc.u64 %rd19219, %rd19231, %rd19319, t;
	madc.hi.cc.u64 c, %rd19231, %rd19319, nc;
	addc.cc.u64 t, %rd19220, c;
	addc.u64 nc, 0, 0;
	mad.lo.cc.u64 %rd19220, %rd19231, %rd19320, t;
	madc.hi.cc.u64 c, %rd19231, %rd19320, nc;
	addc.cc.u64 t, %rd19221, c;
	addc.u64 nc, 0, 0;
	mad.lo.cc.u64 %rd19221, %rd19231, %rd19321, t;
	madc.hi.cc.u64 c, %rd19231, %rd19321, nc;
	addc.cc.u64 t, %rd34066, c;
	addc.u64 nc, 0, 0;
	mad.lo.cc.u64 %rd34066, %rd19231, %rd19322, t;
	madc.hi.cc.u64 c, %rd19231, %rd19322, nc;
	addc.cc.u64 c, c, %rd19247;
	addc.u64 nc, 0, 0;
	addc.cc.u64 %rd19245, %rd19245, c;
	addc.u64 %rd19247, nc, 0;
	}
	// end inline asm
	mul.lo.s64 	%rd19254, %rd19218, -8860621160618917889;
	// begin inline asm
	{
	.reg .u64 c;
	.reg .u64 t;
	.reg .u64 nc;
	mad.lo.cc.u64 c, %rd19254, %rd19317, %rd19218;
	madc.hi.cc.u64 c, %rd19254, %rd19317, 0;
	addc.cc.u64 t, %rd19219, c;
	addc.u64 nc, 0, 0;
	mad.lo.cc.u64 %rd19219, %rd19254, %rd19318, t;
	madc.hi.cc.u64 c, %rd19254, %rd19318, nc;
	addc.cc.u64 t, %rd19220, c;
	addc.u64 nc, 0, 0;
	mad.lo.cc.u64 %rd19220, %rd19254, %rd19319, t;
	madc.hi.cc.u64 c, %rd19254, %rd19319, nc;
	addc.cc.u64 t, %rd19221, c;
	addc.u64 nc, 0, 0;
	mad.lo.cc.u64 %rd19221, %rd19254, %rd19320, t;
	madc.hi.cc.u64 c, %rd19254, %rd19320, nc;
	addc.cc.u64 t, %rd34066, c;
	addc.u64 nc, 0, 0;
	mad.lo.cc.u64 %rd34066, %rd19254, %rd19321, t;
	madc.hi.cc.u64 c, %rd19254, %rd19321, nc;
	addc.cc.u64 t, %rd19245, c;
	addc.u64 nc, 0, 0;
	mad.lo.cc.u64 %rd19245, %rd19254, %rd19322, t;
	madc.hi.cc.u64 c, %rd19254, %rd19322, nc;
	addc.cc.u64 c, c, %rd19247;
	addc.u64 nc, 0, 0;
	addc.cc.u64 %rd19268, %rd19268, c;
	addc.u64 %rd19247, nc, 0;
	}
	// end inline asm
	mul.lo.s64 	%rd19277, %rd19219, -8860621160618917889;
	// begin inline asm
	{
	.reg .u64 c;
	.reg .u64 t;
	.reg .u64 nc;
	mad.lo.cc.u64 c, %rd19277, %rd19317, %rd19219;
	madc.hi.cc.u64 c, %rd19277, %rd19317, 0;
	addc.cc.u64 t, %rd19220, c;
	addc.u64 nc, 0, 0;
	mad.lo.cc.u64 %rd19220, %rd19277, %rd19318, t;
	madc.hi.cc.u64 c, %rd19277, %rd19318, nc;
	addc.cc.u64 t, %rd19221, c;
	addc.u64 nc, 0, 0;
	mad.lo.cc.u64 %rd19221, %rd19277, %rd19319, t;
	madc.hi.cc.u64 c, %rd19277, %rd19319, nc;
	addc.cc.u64 t, %rd34066, c;
	addc.u64 nc, 0, 0;
	mad.lo.cc.u64 %rd34066, %rd19277, %rd19320, t;
	madc.hi.cc.u64 c, %rd19277, %rd19320, nc;
	addc.cc.u64 t, %rd19245, c;
	addc.u64 nc, 0, 0;
	mad.lo.cc.u64 %rd19245, %rd19277, %rd19321, t;
	madc.hi.cc.u64 c, %rd19277, %rd19321, nc;
	addc.cc.u64 t, %rd19268, c;
	addc.u64 nc, 0, 0;
	mad.lo.cc.u64 %rd19268, %rd19277, %rd19322, t;
	madc.hi.cc.u64 c, %rd19277, %rd19322, nc;
	addc.cc.u64 c, c, %rd19247;
	addc.u64 nc, 0, 0;
	addc.cc.u64 %rd19291, %rd19291, c;
	addc.u64 %rd19247, nc, 0;
	}
	// end inline asm
	mul.lo.s64 	%rd19300, %rd19220, -8860621160618917889;
	// begin inline asm
	{
	.reg .u64 c;
	.reg .u64 t;
	.reg .u64 nc;
	mad.lo.cc.u64 c, %rd19300, %rd19317, %rd19220;
	madc.hi.cc.u64 c, %rd19300, %rd19317, 0;
	addc.cc.u64 t, %rd19221, c;
	addc.u64 nc, 0, 0;
	mad.lo.cc.u64 %rd19221, %rd19300, %rd19318, t;
	madc.hi.cc.u64 c, %rd19300, %rd19318, nc;
	addc.cc.u64 t, %rd34066, c;
	addc.u64 nc, 0, 0;
	mad.lo.cc.u64 %rd34066, %rd19300, %rd19319, t;
	madc.hi.cc.u64 c, %rd19300, %rd19319, nc;
	addc.cc.u64 t, %rd19245, c;
	addc.u64 nc, 0, 0;
	mad.lo.cc.u64 %rd19245, %rd19300, %rd19320, t;
	madc.hi.cc.u64 c, %rd19300, %rd19320, nc;
	addc.cc.u64 t, %rd19268, c;
	addc.u64 nc, 0, 0;
	mad.lo.cc.u64 %rd19268, %rd19300, %rd19321, t;
	madc.hi.cc.u64 c, %rd19300, %rd19321, nc;
	addc.cc.u64 t, %rd19291, c;
	addc.u64 nc, 0, 0;
	mad.lo.cc.u64 %rd19291, %rd19300, %rd19322, t;
	madc.hi.cc.u64 c, %rd19300, %rd19322, nc;
	addc.cc.u64 c, c, %rd19247;
	addc.u64 nc, 0, 0;
	addc.cc.u64 %rd19314, %rd19314, c;
	addc.u64 %rd19247, nc, 0;
	}
	// end inline asm
	mul.lo.s64 	%rd19323, %rd19221, -8860621160618917889;
	// begin inline asm
	{
	.reg .u64 c;
	.reg .u64 t;
	.reg .u64 nc;
	mad.lo.cc.u64 c, %rd19323, %rd19317, %rd19221;
	madc.hi.cc.u64 c, %rd19323, %rd19317, 0;
	addc.cc.u64 t, %rd34066, c;
	addc.u64 nc, 0, 0;
	mad.lo.cc.u64 %rd34066, %rd19323, %rd19318, t;
	madc.hi.cc.u64 c, %rd19323, %rd19318, nc;
	addc.cc.u64 t, %rd19245, c;
	addc.u64 nc, 0, 0;
	mad.lo.cc.u64 %rd19245, %rd19323, %rd19319, t;
	madc.hi.cc.u64 c, %rd19323, %rd19319, nc;
	addc.cc.u64 t, %rd19268, c;
	addc.u64 nc, 0, 0;
	mad.lo.cc.u64 %rd19268, %rd19323, %rd19320, t;
	madc.hi.cc.u64 c, %rd19323, %rd19320, nc;
	addc.cc.u64 t, %rd19291, c;
	addc.u64 nc, 0, 0;
	mad.lo.cc.u64 %rd19291, %rd19323, %rd19321, t;
	madc.hi.cc.u64 c, %rd19323, %rd19321, nc;
	addc.cc.u64 t, %rd19314, c;
	addc.u64 nc, 0, 0;
	mad.lo.cc.u64 %rd19314, %rd19323, %rd19322, t;
	madc.hi.cc.u64 c, %rd19323, %rd19322, nc;
	addc.cc.u64 c, c, %rd19247;
	add.u64 %rd19315, %rd19315, c;
	}
	// end inline asm
	setp.lt.u64 	%p1459, %rd19315, 121098312706494698;
	mov.u64 	%rd34205, %rd19315;
	mov.u64 	%rd34206, %rd19314;
	mov.u64 	%rd34207, %rd19291;
	mov.u64 	%rd34208, %rd19268;
	mov.u64 	%rd34065, %rd19245;
	@%p1459 bra 	$L__BB0_905;
	setp.ne.s64 	%p1460, %rd19315, 121098312706494698;
	@%p1460 bra 	$L__BB0_904;
	setp.lt.u64 	%p1461, %rd19314, -4162727106559522501;
	mov.b64 	%rd34205, 121098312706494698;
	mov.u64 	%rd34206, %rd19314;
	mov.u64 	%rd34207, %rd19291;
	mov.u64 	%rd34208, %rd19268;
	mov.u64 	%rd34065, %rd19245;
	@%p1461 bra 	$L__BB0_905;
	setp.ne.s64 	%p1462, %rd19314, -4162727106559522501;
	@%p1462 bra 	$L__BB0_904;
	setp.lt.u64 	%p1463, %rd19291, 1883307231910630287;
	mov.b64 	%rd34206, -4162727106559522501;
	mov.u64 	%rd34207, %rd19291;
	mov.u64 	%rd34208, %rd19268;
	mov.u64 	%rd34065, %rd19245;
	@%p1463 bra 	$L__BB0_905;
	setp.ne.s64 	%p1464, %rd19291, 1883307231910630287;
	@%p1464 bra 	$L__BB0_904;
	setp.lt.u64 	%p1465, %rd19268, 2230234197602682880;
	mov.b64 	%rd34207, 1883307231910630287;
	mov.u64 	%rd34208, %rd19268;
	mov.u64 	%rd34065, %rd19245;
	@%p1465 bra 	$L__BB0_905;
	setp.ne.s64 	%p1466, %rd19268, 2230234197602682880;
	@%p1466 bra 	$L__BB0_904;
	setp.lt.u64 	%p1467, %rd19245, 1660523435060625408;
	mov.b64 	%rd34208, 2230234197602682880;
	mov.u64 	%rd34065, %rd19245;
	@%p1467 bra 	$L__BB0_905;
	setp.eq.s64 	%p1468, %rd19245, 1660523435060625408;
	setp.lt.u64 	%p1469, %rd34066, -8860621160618917887;
	and.pred  	%p1470, %p1468, %p1469;
	mov.b64 	%rd34065, 1660523435060625408;
	@%p1470 bra 	$L__BB0_905;
$L__BB0_904:
	mov.b64 	%rd19358, -8860621160618917887;
	mov.b64 	%rd19359, 1660523435060625408;
	mov.b64 	%rd19360, 2230234197602682880;
	mov.b64 	%rd19361, 1883307231910630287;
	mov.b64 	%rd19362, -4162727106559522501;
	mov.b64 	%rd19363, 121098312706494698;
	// begin inline asm
	sub.cc.u64 %rd34066, %rd34066, %rd19358;
	subc.cc.u64 %rd34065, %rd19245, %rd19359;
	subc.cc.u64 %rd34208, %rd19268, %rd19360;
	subc.cc.u64 %rd34207, %rd19291, %rd19361;
	subc.cc.u64 %rd34206, %rd19314, %rd19362;
	subc.u64 %rd34205, %rd19315, %rd19363;
	// end inline asm
$L__BB0_905:
	// begin inline asm
	{
	.reg .u64 c;
	.reg .u64 nc;
	.reg .u64 t;
	mad.lo.cc.u64 %rd19400, %rd40, %rd33683, 0;
	madc.hi.cc.u64 c, %rd40, %rd33683, 0;
	madc.lo.cc.u64 %rd19422, %rd40, %rd33684, c;
	madc.hi.cc.u64 c, %rd40, %rd33684, 0;
	madc.lo.cc.u64 %rd19423, %rd40, %rd33685, c;
	madc.hi.cc.u64 c, %rd40, %rd33685, 0;
	madc.lo.cc.u64 %rd19424, %rd40, %rd33686, c;
	madc.hi.cc.u64 c, %rd40, %rd33686, 0;
	madc.lo.cc.u64 %rd19425, %rd40, %rd33687, c;
	madc.hi.cc.u64 c, %rd40, %rd33687, 0;
	madc.lo.cc.u64 %rd19426, %rd40, %rd33688, c;
	madc.hi.u64 %rd34072, %rd40, %rd33688, 0;
	mad.lo.cc.u64 %rd19422, %rd39, %rd33683, %rd19422;
	madc.hi.cc.u64 c, %rd39, %rd33683, 0;
	addc.cc.u64 t, %rd19423, c;
	addc.u64 nc, 0, 0;
	mad.lo.cc.u64 %rd19423, %rd39, %rd33684, t;
	madc.hi.cc.u64 c, %rd39, %rd33684, nc;
	addc.cc.u64 t, %rd19424, c;
	addc.u64 nc, 0, 0;
	mad.lo.cc.u64 %rd19424, %rd39, %rd33685, t;
	madc.hi.cc.u64 c, %rd39, %rd33685, nc;
	addc.cc.u64 t, %rd19425, c;
	addc.u64 nc, 0, 0;
	mad.lo.cc.u64 %rd19425, %rd39, %rd33686, t;
	madc.hi.cc.u64 c, %rd39, %rd33686, nc;
	addc.cc.u64 t, %rd19426, c;
	addc.u64 nc, 0, 0;
	mad.lo.cc.u64 %rd19426, %rd39, %rd33687, t;
	madc.hi.cc.u64 c, %rd39, %rd33687, nc;
	addc.cc.u64 t, %rd34072, c;
	addc.u64 nc, 0, 0;
	mad.lo.cc.u64 %rd34072, %rd39, %rd33688, t;
	madc.hi.u64 %rd19450, %rd39, %rd33688, nc;
	mad.lo.cc.u64 %rd19423, %rd38, %rd33683, %rd19423;
	madc.hi.cc.u64 c, %rd38, %rd33683, 0;
	addc.cc.u64 t, %rd19424, c;
	addc.u64 nc, 0, 0;
	mad.lo.cc.u64 %rd19424, %rd38, %rd33684, t;
	madc.hi.cc.u64 c, %rd38, %rd33684, nc;
	addc.cc.u64 t, %rd19425, c;
	addc.u64 nc, 0, 0;
	mad.lo.cc.u64 %rd19425, %rd38, %rd33685, t;
	madc.hi.cc.u64 c, %rd38, %rd33685, nc;
	addc.cc.u64 t, %rd19426, c;
	addc.u64 nc, 0, 0;
	mad.lo.cc.u64 %rd19426, %rd38, %rd33686, t;
	madc.hi.cc.u64 c, %rd38, %rd33686, nc;
	addc.cc.u64 t, %rd34072, c;
	addc.u64 nc, 0, 0;
	mad.lo.cc.u64 %rd34072, %rd38, %rd33687, t;
	madc.hi.cc.u64 c, %rd38, %rd33687, nc;
	addc.cc.u64 t, %rd19450, c;
	addc.u64 nc, 0, 0;
	mad.lo.cc.u64 %rd19450, %rd38, %rd33688, t;
	madc.hi.u64 %rd19473, %rd38, %rd33688, nc;
	mad.lo.cc.u64 %rd19424, %rd37, %rd33683, %rd19424;
	madc.hi.cc.u64 c, %rd37, %rd33683, 0;
	addc.cc.u64 t, %rd19425, c;
	addc.u64 nc, 0, 0;
	mad.lo.cc.u64 %rd19425, %rd37, %rd33684, t;
	madc.hi.cc.u64 c, %rd37, %rd33684, nc;
	addc.cc.u64 t, %rd19426, c;
	addc.u64 nc, 0, 0;
	mad.lo.cc.u64 %rd19426, %rd37, %rd33685, t;
	madc.hi.cc.u64 c, %rd37, %rd33685, nc;
	addc.cc.u64 t, %rd34072, c;
	addc.u64 nc, 0, 0;
	mad.lo.cc.u64 %rd34072, %rd37, %rd33686, t;
	madc.hi.cc.u64 c, %rd37, %rd33686, nc;
	addc.cc.u64 t, %rd19450, c;
	addc.u64 nc, 0, 0;
	mad.lo.cc.u64 %rd19450, %rd37, %rd33687, t;
	madc.hi.cc.u64 c, %rd37, %rd33687, nc;
	addc.cc.u64 t, %rd19473, c;
	addc.u64 nc, 0, 0;
	mad.lo.cc.u64 %rd19473, %rd37, %rd33688, t;
	madc.hi.u64 %rd19496, %rd37, %rd33688, nc;
	mad.lo.cc.u64 %rd19425, %rd36, %rd33683, %rd19425;
	madc.hi.cc.u64 c, %rd36, %rd33683, 0;
	addc.cc.u64 t, %rd19426, c;
	addc.u64 nc, 0, 0;
	mad.lo.cc.u64 %rd19426, %rd36, %rd33684, t;
	madc.hi.cc.u64 c, %rd36, %rd33684, nc;
	addc.cc.u64 t, %rd34072, c;
	addc.u64 nc, 0, 0;
	mad.lo.cc.u64 %rd34072, %rd36, %rd33685, t;
	madc.hi.cc.u64 c, %rd36, %rd33685, nc;
	addc.cc.u64 t, %rd19450, c;
	addc.u64 nc, 0, 0;
	mad.lo.cc.u64 %rd19450, %rd36, %rd33686, t;
	madc.hi.cc.u64 c, %rd36, %rd33686, nc;
	addc.cc.u64 t, %rd19473, c;
	addc.u64 nc, 0, 0;
	mad.lo.cc.u64 %rd19473, %rd36, %rd33687, t;
	madc.hi.cc.u64 c, %rd36, %rd33687, nc;
	addc.cc.u64 t, %rd19496, c;
	addc.u64 nc, 0, 0;
	mad.lo.cc.u64 %rd19496, %rd36, %rd33688, t;
	madc.hi.u64 %rd19519, %rd36, %rd33688, nc;
	mad.lo.cc.u64 %rd19426, %rd35, %rd33683, %rd19426;
	madc.hi.cc.u64 c, %rd35, %rd33683, 0;
	addc.cc.u64 t, %rd34072, c;
	addc.u64 nc, 0, 0;
	mad.lo.cc.u64 %rd34072, %rd35, %rd33684, t;
	madc.hi.cc.u64 c, %rd35, %rd33684, nc;
	addc.cc.u64 t, %rd19450, c;
	addc.u64 nc, 0, 0;
	mad.lo.cc.u64 %rd19450, %rd35, %rd33685, t;
	madc.hi.cc.u64 c, %rd35, %rd33685, nc;
	addc.cc.u64 t, %rd19473, c;
	addc.u64 nc, 0, 0;
	mad.lo.cc.u64 %rd19473, %rd35, %rd33686, t;
	madc.hi.cc.u64 c, %rd35, %rd33686, nc;
	addc.cc.u64 t, %rd19496, c;
	addc.u64 nc, 0, 0;
	mad.lo.cc.u64 %rd19496, %rd35, %rd33687, t;
	madc.hi.cc.u64 c, %rd35, %rd33687, nc;
	addc.cc.u64 t, %rd19519, c;
	addc.u64 nc, 0, 0;
	mad.lo.cc.u64 %rd19519, %rd35, %rd33688, t;
	madc.hi.u64 %rd19520, %rd35, %rd33688, nc;
	}
	// end inline asm
	mul.lo.s64 	%rd19414, %rd19400, -8860621160618917889;
	mov.b64 	%rd19522, -8860621160618917887;
	mov.b64 	%rd19523, 1660523435060625408;
	mov.b64 	%rd19524, 2230234197602682880;
	mov.b64 	%rd19525, 1883307231910630287;
	mov.b64 	%rd19526, -4162727106559522501;
	mov.b64 	%rd19527, 121098312706494698;
	// begin inline asm
	{
	.reg .u64 c;
	.reg .u64 t;
	.reg .u64 nc;
	mad.lo.cc.u64 c, %rd19414, %rd19522, %rd19400;
	madc.hi.cc.u64 c, %rd19414, %rd19522, 0;
	addc.cc.u64 t, %rd19422, c;
	addc.u64 nc, 0, 0;
	mad.lo.cc.u64 %rd19422, %rd19414, %rd19523, t;
	madc.hi.cc.u64 c, %rd19414, %rd19523, nc;
	addc.cc.u64 t, %rd19423, c;
	addc.u64 nc, 0, 0;
	mad.lo.cc.u64 %rd19423, %rd19414, %rd19524, t;
	madc.hi.cc.u64 c, %rd19414, %rd19524, nc;
	addc.cc.u64 t, %rd19424, c;
	addc.u64 nc, 0, 0;
	mad.lo.cc.u64 %rd19424, %rd19414, %rd19525, t;
	madc.hi.cc.u64 c, %rd19414, %rd19525, nc;
	addc.cc.u64 t, %rd19425, c;
	addc.u64 nc, 0, 0;
	mad.lo.cc.u64 %rd19425, %rd19414, %rd19526, t;
	madc.hi.cc.u64 c, %rd19414, %rd19526, nc;
	addc.cc.u64 t, %rd19426, c;
	addc.u64 nc, 0, 0;
	mad.lo.cc.u64 %rd19426, %rd19414, %rd19527, t;
	madc.hi.cc.u64 c, %rd19414, %rd19527, nc;
	addc.cc.u64 %rd34072, %rd34072, c;
	addc.u64 %rd19452, 0, 0;
	}
	// end inline asm
	mul.lo.s64 	%rd19436, %rd19422, -8860621160618917889;
	// begin inline asm
	{
	.reg .u64 c;
	.reg .u64 t;
	.reg .u64 nc;
	mad.lo.cc.u64 c, %rd19436, %rd19522, %rd19422;
	madc.hi.cc.u64 c, %rd19436, %rd19522, 0;
	addc.cc.u64 t, %rd19423, c;
	addc.u64 nc, 0, 0;
	mad.lo.cc.u64 %rd19423, %rd19436, %rd19523, t;
	madc.hi.cc.u64 c, %rd19436, %rd19523, nc;
	addc.cc.u64 t, %rd19424, c;
	addc.u64 nc, 0, 0;
	mad.lo.cc.u64 %rd19424, %rd19436, %rd19524, t;
	madc.hi.cc.u64 c, %rd19436, %rd19524, nc;
	addc.cc.u64 t, %rd19425, c;
	addc.u64 nc, 0, 0;
	mad.lo.cc.u64 %rd19425, %rd19436, %rd19525, t;
	madc.hi.cc.u64 c, %rd19436, %rd19525, nc;
	addc.cc.u64 t, %rd19426, c;
	addc.u64 nc, 0, 0;
	mad.lo.cc.u64 %rd19426, %rd19436, %rd19526, t;
	madc.hi.cc.u64 c, %rd19436, %rd19526, nc;
	addc.cc.u64 t, %rd34072, c;
	addc.u64 nc, 0, 0;
	mad.lo.cc.u64 %rd34072, %rd19436, %rd19527, t;
	madc.hi.cc.u64 c, %rd19436, %rd19527, nc;
	addc.cc.u64 c, c, %rd19452;
	addc.u64 nc, 0, 0;
	addc.cc.u64 %rd19450, %rd19450, c;
	addc.u64 %rd19452, nc, 0;
	}
	// end inline asm
	mul.lo.s64 	%rd19459, %rd19423, -8860621160618917889;
	// begin inline asm
	{
	.reg .u64 c;
	.reg .u64 t;
	.reg .u64 nc;
	mad.lo.cc.u64 c, %rd19459, %rd19522, %rd19423;
	madc.hi.cc.u64 c, %rd19459, %rd19522, 0;
	addc.cc.u64 t, %rd19424, c;
	addc.u64 nc, 0, 0;
	mad.lo.cc.u64 %rd19424, %rd19459, %rd19523, t;
	madc.hi.cc.u64 c, %rd19459, %rd19523, nc;
	addc.cc.u64 t, %rd19425, c;
	addc.u64 nc, 0, 0;
	mad.lo.cc.u64 %rd19425, %rd19459, %rd19524, t;
	madc.hi.cc.u64 c, %rd19459, %rd19524, nc;
	addc.cc.u64 t, %rd19426, c;
	addc.u64 nc, 0, 0;
	mad.lo.cc.u64 %rd19426, %rd19459, %rd19525, t;
	madc.hi.cc.u64 c, %rd19459, %rd19525, nc;
	addc.cc.u64 t, %rd34072, c;
	addc.u64 nc, 0, 0;
	mad.lo.cc.u64 %rd34072, %rd19459, %rd19526, t;
	madc.hi.cc.u64 c, %rd19459, %rd19526, nc;
	addc.cc.u64 t, %rd19450, c;
	addc.u64 nc, 0, 0;
	mad.lo.cc.u64 %rd19450, %rd19459, %rd19527, t;
	madc.hi.cc.u64 c, %rd19459, %rd19527, nc;
	addc.cc.u64 c, c, %rd19452;
	addc.u64 nc, 0, 0;
	addc.cc.u64 %rd19473, %rd19473, c;
	addc.u64 %rd19452, nc, 0;
	}
	// end inline asm
	mul.lo.s64 	%rd19482, %rd19424, -8860621160618917889;
	// begin inline asm
	{
	.reg .u64 c;
	.reg .u64 t;
	.reg .u64 nc;
	mad.lo.cc.u64 c, %rd19482, %rd19522, %rd19424;
	madc.hi.cc.u64 c, %rd19482, %rd19522, 0;
	addc.cc.u64 t, %rd19425, c;
	addc.u64 nc, 0, 0;
	mad.lo.cc.u64 %rd19425, %rd19482, %rd19523, t;
	madc.hi.cc.u64 c, %rd19482, %rd19523, nc;
	addc.cc.u64 t, %rd19426, c;
	addc.u64 nc, 0, 0;
	mad.lo.cc.u64 %rd19426, %rd19482, %rd19524, t;
	madc.hi.cc.u64 c, %rd19482, %rd19524, nc;
	addc.cc.u64 t, %rd34072, c;
	addc.u64 nc, 0, 0;
	mad.lo.cc.u64 %rd34072, %rd19482, %rd19525, t;
	madc.hi.cc.u64 c, %rd19482, %rd19525, nc;
	addc.cc.u64 t, %rd19450, c;
	addc.u64 nc, 0, 0;
	mad.lo.cc.u64 %rd19450, %rd19482, %rd19526, t;
	madc.hi.cc.u64 c, %rd19482, %rd19526, nc;
	addc.cc.u64 t, %rd19473, c;
	addc.u64 nc, 0, 0;
	mad.lo.cc.u64 %rd19473, %rd19482, %rd19527, t;
	madc.hi.cc.u64 c, %rd19482, %rd19527, nc;
	addc.cc.u64 c, c, %rd19452;
	addc.u64 nc, 0, 0;
	addc.cc.u64 %rd19496, %rd19496, c;
	addc.u64 %rd19452, nc, 0;
	}
	// end inline asm
	mul.lo.s64 	%rd19505, %rd19425, -8860621160618917889;
	// begin inline asm
	{
	.reg .u64 c;
	.reg .u64 t;
	.reg .u64 nc;
	mad.lo.cc.u64 c, %rd19505, %rd19522, %rd19425;
	madc.hi.cc.u64 c, %rd19505, %rd19522, 0;
	addc.cc.u64 t, %rd19426, c;
	addc.u64 nc, 0, 0;
	mad.lo.cc.u64 %rd19426, %rd19505, %rd19523, t;
	madc.hi.cc.u64 c, %rd19505, %rd19523, nc;
	addc.cc.u64 t, %rd34072, c;
	addc.u64 nc, 0, 0;
	mad.lo.cc.u64 %rd34072, %rd19505, %rd19524, t;
	madc.hi.cc.u64 c, %rd19505, %rd19524, nc;
	addc.cc.u64 t, %rd19450, c;
	addc.u64 nc, 0, 0;
	mad.lo.cc.u64 %rd19450, %rd19505, %rd19525, t;
	madc.hi.cc.u64 c, %rd19505, %rd19525, nc;
	addc.cc.u64 t, %rd19473, c;
	addc.u64 nc, 0, 0;
	mad.lo.cc.u64 %rd19473, %rd19505, %rd19526, t;
	madc.hi.cc.u64 c, %rd19505, %rd19526, nc;
	addc.cc.u64 t, %rd19496, c;
	addc.u64 nc, 0, 0;
	mad.lo.cc.u64 %rd19496, %rd19505, %rd19527, t;
	madc.hi.cc.u64 c, %rd19505, %rd19527, nc;
	addc.cc.u64 c, c, %rd19452;
	addc.u64 nc, 0, 0;
	addc.cc.u64 %rd19519, %rd19519, c;
	addc.u64 %rd19452, nc, 0;
	}
	// end inline asm
	mul.lo.s64 	%rd19528, %rd19426, -8860621160618917889;
	// begin inline asm
	{
	.reg .u64 c;
	.reg .u64 t;
	.reg .u64 nc;
	mad.lo.cc.u64 c, %rd19528, %rd19522, %rd19426;
	madc.hi.cc.u64 c, %rd19528, %rd19522, 0;
	addc.cc.u64 t, %rd34072, c;
	addc.u64 nc, 0, 0;
	mad.lo.cc.u64 %rd34072, %rd19528, %rd19523, t;
	madc.hi.cc.u64 c, %rd19528, %rd19523, nc;
	addc.cc.u64 t, %rd19450, c;
	addc.u64 nc, 0, 0;
	mad.lo.cc.u64 %rd19450, %rd19528, %rd19524, t;
	madc.hi.cc.u64 c, %rd19528, %rd19524, nc;
	addc.cc.u64 t, %rd19473, c;
	addc.u64 nc, 0, 0;
	mad.lo.cc.u64 %rd19473, %rd19528, %rd19525, t;
	madc.hi.cc.u64 c, %rd19528, %rd19525, nc;
	addc.cc.u64 t, %rd19496, c;
	addc.u64 nc, 0, 0;
	mad.lo.cc.u64 %rd19496, %rd19528, %rd19526, t;
	madc.hi.cc.u64 c, %rd19528, %rd19526, nc;
	addc.cc.u64 t, %rd19519, c;
	addc.u64 nc, 0, 0;
	mad.lo.cc.u64 %rd19519, %rd19528, %rd19527, t;
	madc.hi.cc.u64 c, %rd19528, %rd19527, nc;
	addc.cc.u64 c, c, %rd19452;
	add.u64 %rd19520, %rd19520, c;
	}
	// end inline asm
	setp.lt.u64 	%p1471, %rd19520, 121098312706494698;
	mov.u64 	%rd34067, %rd19520;
	mov.u64 	%rd34068, %rd19519;
	mov.u64 	%rd34069, %rd19496;
	mov.u64 	%rd34070, %rd19473;
	mov.u64 	%rd34071, %rd19450;
	@%p1471 bra 	$L__BB0_916;
	setp.ne.s64 	%p1472, %rd19520, 121098312706494698;
	@%p1472 bra 	$L__BB0_915;
	setp.lt.u64 	%p1473, %rd19519, -4162727106559522501;
	mov.b64 	%rd34067, 121098312706494698;
	mov.u64 	%rd34068, %rd19519;
	mov.u64 	%rd34069, %rd19496;
	mov.u64 	%rd34070, %rd19473;
	mov.u64 	%rd34071, %rd19450;
	@%p1473 bra 	$L__BB0_916;
	setp.ne.s64 	%p1474, %rd19519, -4162727106559522501;
	@%p1474 bra 	$L__BB0_915;
	setp.lt.u64 	%p1475, %rd19496, 1883307231910630287;
	mov.b64 	%rd34068, -4162727106559522501;
	mov.u64 	%rd34069, %rd19496;
	mov.u64 	%rd34070, %rd19473;
	mov.u64 	%rd34071, %rd19450;
	@%p1475 bra 	$L__BB0_916;
	setp.ne.s64 	%p1476, %rd19496, 1883307231910630287;
	@%p1476 bra 	$L__BB0_915;
	setp.lt.u64 	%p1477, %rd19473, 2230234197602682880;
	mov.b64 	%rd34069, 1883307231910630287;
	mov.u64 	%rd34070, %rd19473;
	mov.u64 	%rd34071, %rd19450;
	@%p1477 bra 	$L__BB0_916;
	setp.ne.s64 	%p1478, %rd19473, 2230234197602682880;
	@%p1478 bra 	$L__BB0_915;
	setp.lt.u64 	%p1479, %rd19450, 1660523435060625408;
	mov.b64 	%rd34070, 2230234197602682880;
	mov.u64 	%rd34071, %rd19450;
	@%p1479 bra 	$L__BB0_916;
	setp.eq.s64 	%p1480, %rd19450, 1660523435060625408;
	setp.lt.u64 	%p1481, %rd34072, -8860621160618917887;
	and.pred  	%p1482, %p1480, %p1481;
	mov.b64 	%rd34071, 1660523435060625408;
	@%p1482 bra 	$L__BB0_916;
$L__BB0_915:
	mov.b64 	%rd19563, -8860621160618917887;
	mov.b64 	%rd19564, 1660523435060625408;
	mov.b64 	%rd19565, 2230234197602682880;
	mov.b64 	%rd19566, 1883307231910630287;
	mov.b64 	%rd19567, -4162727106559522501;
	mov.b64 	%rd19568, 121098312706494698;
	// begin inline asm
	sub.cc.u64 %rd34072, %rd34072, %rd19563;
	subc.cc.u64 %rd34071, %rd19450, %rd19564;
	subc.cc.u64 %rd34070, %rd19473, %rd19565;
	subc.cc.u64 %rd34069, %rd19496, %rd19566;
	subc.cc.u64 %rd34068, %rd19519, %rd19567;
	subc.u64 %rd34067, %rd19520, %rd19568;
	// end inline asm
$L__BB0_916:
	// begin inline asm
	{
	.reg .u64 c;
	.reg .u64 nc;
	.reg .u64 t;
	mad.lo.cc.u64 %rd19605, %rd34072, %rd34060, 0;
	madc.hi.cc.u64 c, %rd34072, %rd34060, 0;
	madc.lo.cc.u64 %rd19627, %rd34072, %rd34059, c;
	madc.hi.cc.u64 c, %rd34072, %rd34059, 0;
	madc.lo.cc.u64 %rd19628, %rd34072, %rd34058, c;
	madc.hi.cc.u64 c, %rd34072, %rd34058, 0;
	madc.lo.cc.u64 %rd19629, %rd34072, %rd34057, c;
	madc.hi.cc.u64 c, %rd34072, %rd34057, 0;
	madc.lo.cc.u64 %rd19630, %rd34072, %rd34056, c;
	madc.hi.cc.u64 c, %rd34072, %rd34056, 0;
	madc.lo.cc.u64 %rd19631, %rd34072, %rd34055, c;
	madc.hi.u64 %rd34078, %rd34072, %rd34055, 0;
	mad.lo.cc.u64 %rd19627, %rd34071, %rd34060, %rd19627;
	madc.hi.cc.u64 c, %rd34071, %rd34060, 0;
	addc.cc.u64 t, %rd19628, c;
	addc.u64 nc, 0, 0;
	mad.lo.cc.u64 %rd19628, %rd34071, %rd34059, t;
	madc.hi.cc.u64 c, %rd34071, %rd34059, nc;
	addc.cc.u64 t, %rd19629, c;
	addc.u64 nc, 0, 0;
	mad.lo.cc.u64 %rd19629, %rd34071, %rd34058, t;
	madc.hi.cc.u64 c, %rd34071, %rd34058, nc;
	addc.cc.u64 t, %rd19630, c;
	addc.u64 nc, 0, 0;
	mad.lo.cc.u64 %rd19630, %rd34071, %rd34057, t;
	madc.hi.cc.u64 c, %rd34071, %rd34057, nc;
	addc.cc.u64 t, %rd19631, c;
	addc.u64 nc, 0, 0;
	mad.lo.cc.u64 %rd19631, %rd34071, %rd34056, t;
	madc.hi.cc.u64 c, %rd34071, %rd34056, nc;
	addc.cc.u64 t, %rd34078, c;
	addc.u64 nc, 0, 0;
	mad.lo.cc.u64 %rd34078, %rd34071, %rd34055, t;
	madc.hi.u64 %rd19655, %rd34071, %rd34055, nc;
	mad.lo.cc.u64 %rd19628, %rd34070, %rd34060, %rd19628;
	madc.hi.cc.u64 c, %rd34070, %rd34060, 0;
	addc.cc.u64 t, %rd19629, c;
	addc.u64 nc, 0, 0;
	mad.lo.cc.u64 %rd19629, %rd34070, %rd34059, t;
	madc.hi.cc.u64 c, %rd34070, %rd34059, nc;
	addc.cc.u64 t, %rd19630, c;
	addc.u64 nc, 0, 0;
	mad.lo.cc.u64 %rd19630, %rd34070, %rd34058, t;
	madc.hi.cc.u64 c, %rd34070, %rd34058, nc;
	addc.cc.u64 t, %rd19631, c;
	addc.u64 nc, 0, 0;
	mad.lo.cc.u64 %rd19631, %rd34070, %rd34057, t;
	madc.hi.cc.u64 c, %rd34070, %rd34057, nc;
	addc.cc.u64 t, %rd34078, c;
	addc.u64 nc, 0, 0;
	mad.lo.cc.u64 %rd34078, %rd34070, %rd34056, t;
	madc.hi.cc.u64 c, %rd34070, %rd34056, nc;
	addc.cc.u64 t, %rd19655, c;
	addc.u64 nc, 0, 0;
	mad.lo.cc.u64 %rd19655, %rd34070, %rd34055, t;
	madc.hi.u64 %rd19678, %rd34070, %rd34055, nc;
	mad.lo.cc.u64 %rd19629, %rd34069, %rd34060, %rd19629;
	madc.hi.cc.u64 c, %rd34069, %rd34060, 0;
	addc.cc.u64 t, %rd19630, c;
	addc.u64 nc, 0, 0;
	mad.lo.cc.u64 %rd19630, %rd34069, %rd34059, t;
	madc.hi.cc.u64 c, %rd34069, %rd34059, nc;
	addc.cc.u64 t, %rd19631, c;
	addc.u64 nc, 0, 0;
	mad.lo.cc.u64 %rd19631, %rd34069, %rd34058, t;
	madc.hi.cc.u64 c, %rd34069, %rd34058, nc;
	addc.cc.u64 t, %rd34078, c;
	addc.u64 nc, 0, 0;
	mad.lo.cc.u64 %rd34078, %rd34069, %rd34057, t;
	madc.hi.cc.u64 c, %rd34069, %rd34057, nc;
	addc.cc.u64 t, %rd19655, c;
	addc.u64 nc, 0, 0;
	mad.lo.cc.u64 %rd19655, %rd34069, %rd34056, t;
	madc.hi.cc.u64 c, %rd34069, %rd34056, nc;
	addc.cc.u64 t, %rd19678, c;
	addc.u64 nc, 0, 0;
	mad.lo.cc.u64 %rd19678, %rd34069, %rd34055, t;
	madc.hi.u64 %rd19701, %rd34069, %rd34055, nc;
	mad.lo.cc.u64 %rd19630, %rd34068, %rd34060, %rd19630;
	madc.hi.cc.u64 c, %rd34068, %rd34060, 0;
	addc.cc.u64 t, %rd19631, c;
	addc.u64 nc, 0, 0;
	mad.lo.cc.u64 %rd19631, %rd34068, %rd34059, t;
	madc.hi.cc.u64 c, %rd34068, %rd34059, nc;
	addc.cc.u64 t, %rd34078, c;
	addc.u64 nc, 0, 0;
	mad.lo.cc.u64 %rd34078, %rd34068, %rd34058, t;
	madc.hi.cc.u64 c, %rd34068, %rd34058, nc;
	addc.cc.u64 t, %rd19655, c;
	addc.u64 nc, 0, 0;
	mad.lo.cc.u64 %rd19655, %rd34068, %rd34057, t;
	madc.hi.cc.u64 c, %rd34068, %rd34057, nc;
	addc.cc.u64 t, %rd19678, c;
	addc.u64 nc, 0, 0;
	mad.lo.cc.u64 %rd19678, %rd34068, %rd34056, t;
	madc.hi.cc.u64 c, %rd34068, %rd34056, nc;
	addc.cc.u64 t, %rd19701, c;
	addc.u64 nc, 0, 0;
	mad.lo.cc.u64 %rd19701, %rd34068, %rd34055, t;
	madc.hi.u64 %rd19724, %rd34068, %rd34055, nc;
	mad.lo.cc.u64 %rd19631, %rd34067, %rd34060, %rd19631;
	madc.hi.cc.u64 c, %rd34067, %rd34060, 0;
	addc.cc.u64 t, %rd34078, c;
	addc.u64 nc, 0, 0;
	mad.lo.cc.u64 %rd34078, %rd34067, %rd34059, t;
	madc.hi.cc.u64 c, %rd34067, %rd34059, nc;
	addc.cc.u64 t, %rd19655, c;
	addc.u64 nc, 0, 0;
	mad.lo.cc.u64 %rd19655, %rd34067, %rd34058, t;
	madc.hi.cc.u64 c, %rd34067, %rd34058, nc;
	addc.cc.u64 t, %rd19678, c;
	addc.u64 nc, 0, 0;
	mad.lo.cc.u64 %rd19678, %rd34067, %rd34057, t;
	madc.hi.cc.u64 c, %rd34067, %rd34057, nc;
	addc.cc.u64 t, %rd19701, c;
	addc.u64 nc, 0, 0;
	mad.lo.cc.u64 %rd19701, %rd34067, %rd34056, t;
	madc.hi.cc.u64 c, %rd34067, %rd34056, nc;
	addc.cc.u64 t, %rd19724, c;
	addc.u64 nc, 0, 0;
	mad.lo.cc.u64 %rd19724, %rd34067, %rd34055, t;
	madc.hi.u64 %rd19725, %rd34067, %rd34055, nc;
	}
	// end inline asm
	mul.lo.s64 	%rd19619, %rd19605, -8860621160618917889;
	mov.b64 	%rd19727, -8860621160618917887;
	mov.b64 	%rd19728, 1660523435060625408;
	mov.b64 	%rd19729, 2230234197602682880;
	mov.b64 	%rd19730, 1883307231910630287;
	mov.b64 	%rd19731, -4162727106559522501;
	mov.b64 	%rd19732, 121098312706494698;
	// begin inline asm
	{
	.reg .u64 c;
	.reg .u64 t;
	.reg .u64 nc;
	mad.lo.cc.u64 c, %rd19619, %rd19727, %rd19605;
	madc.hi.cc.u64 c, %rd19619, %rd19727, 0;
	addc.cc.u64 t, %rd19627, c;
	addc.u64 nc, 0, 0;
	mad.lo.cc.u64 %rd19627, %rd19619, %rd19728, t;
	madc.hi.cc.u64 c, %rd19619, %rd19728, nc;
	addc.cc.u64 t, %rd19628, c;
	addc.u64 nc, 0, 0;
	mad.lo.cc.u64 %rd19628, %rd19619, %rd19729, t;
	madc.hi.cc.u64 c, %rd19619, %rd19729, nc;
	addc.cc.u64 t, %rd19629, c;
	addc.u64 nc, 0, 0;
	mad.lo.cc.u64 %rd19629, %rd19619, %rd19730, t;
	madc.hi.cc.u64 c, %rd19619, %rd19730, nc;
	addc.cc.u64 t, %rd19630, c;
	addc.u64 nc, 0, 0;
	mad.lo.cc.u64 %rd19630, %rd19619, %rd19731, t;
	madc.hi.cc.u64 c, %rd19619, %rd19731, nc;
	addc.cc.u64 t, %rd19631, c;
	addc.u64 nc, 0, 0;
	mad.lo.cc.u64 %rd19631, %rd19619, %rd19732, t;
	madc.hi.cc.u64 c, %rd19619, %rd19732, nc;
	addc.cc.u64 %rd34078, %rd34078, c;
	addc.u64 %rd19657, 0, 0;
	}
	// end inline asm
	mul.lo.s64 	%rd19641, %rd19627, -8860621160618917889;
	// begin inline asm
	{
	.reg .u64 c;
	.reg .u64 t;
	.reg .u64 nc;
	mad.lo.cc.u64 c, %rd19641, %rd19727, %rd19627;
	madc.hi.cc.u64 c, %rd19641, %rd19727, 0;
	addc.cc.u64 t, %rd19628, c;
	addc.u64 nc, 0, 0;
	mad.lo.cc.u64 %rd19628, %rd19641, %rd19728, t;
	madc.hi.cc.u64 c, %rd19641, %rd19728, nc;
	addc.cc.u64 t, %rd19629, c;
	addc.u64 nc, 0, 0;
	mad.lo.cc.u64 %rd19629, %rd19641, %rd19729, t;
	madc.hi.cc.u64 c, %rd19641, %rd19729, nc;
	addc.cc.u64 t, %rd19630, c;
	addc.u64 nc, 0, 0;
	mad.lo.cc.u64 %rd19630, %rd19641, %rd19730, t;
	madc.hi.cc.u64 c, %rd19641, %rd19730, nc;
	addc.cc.u64 t, %rd19631, c;
	addc.u64 nc, 0, 0;
	mad.lo.cc.u64 %rd19631, %rd19641, %rd19731, t;
	madc.hi.cc.u64 c, %rd19641, %rd19731, nc;
	addc.cc.u64 t, %rd34078, c;
	addc.u64 nc, 0, 0;
	mad.lo.cc.u64 %rd34078, %rd19641, %rd19732, t;
	madc.hi.cc.u64 c, %rd19641, %rd19732, nc;
	addc.cc.u64 c, c, %rd19657;
	addc.u64 nc, 0, 0;
	addc.cc.u64 %rd19655, %rd19655, c;
	addc.u64 %rd19657, nc, 0;
	}
	// end inline asm
	mul.lo.s64 	%rd19664, %rd19628, -8860621160618917889;
	// begin inline asm
	{
	.reg .u64 c;
	.reg .u64 t;
	.reg .u64 nc;
	mad.lo.cc.u64 c, %rd19664, %rd19727, %rd19628;
	madc.hi.cc.u64 c, %rd19664, %rd19727, 0;
	addc.cc.u64 t, %rd19629, c;
	addc.u64 nc, 0, 0;
	mad.lo.cc.u64 %rd19629, %rd19664, %rd19728, t;
	madc.hi.cc.u64 c, %rd19664, %rd19728, nc;
	addc.cc.u64 t, %rd19630, c;
	addc.u64 nc, 0, 0;
	mad.lo.cc.u64 %rd19630, %rd19664, %rd19729, t;
	madc.hi.cc.u64 c, %rd19664, %rd19729, nc;
	addc.cc.u64 t, %rd19631, c;
	addc.u64 nc, 0, 0;
	mad.lo.cc.u64 %rd19631, %rd19664, %rd19730, t;
	madc.hi.cc.u64 c, %rd19664, %rd19730, nc;
	addc.cc.u64 t, %rd34078, c;
	addc.u64 nc, 0, 0;
	mad.lo.cc.u64 %rd34078, %rd19664, %rd19731, t;
	madc.hi.cc.u64 c, %rd19664, %rd19731, nc;
	addc.cc.u64 t, %rd19655, c;
	addc.u64 nc, 0, 0;
	mad.lo.cc.u64 %rd19655, %rd19664, %rd19732, t;
	madc.hi.cc.u64 c, %rd19664, %rd19732, nc;
	addc.cc.u64 c, c, %rd19657;
	addc.u64 nc, 0, 0;
	addc.cc.u64 %rd19678, %rd19678, c;
	addc.u64 %rd19657, nc, 0;
	}
	// end inline asm
	mul.lo.s64 	%rd19687, %rd19629, -8860621160618917889;
	// begin inline asm
	{
	.reg .u64 c;
	.reg .u64 t;
	.reg .u64 nc;
	mad.lo.cc.u64 c, %rd19687, %rd19727, %rd19629;
	madc.hi.cc.u64 c, %rd19687, %rd19727, 0;
	addc.cc.u64 t, %rd19630, c;
	addc.u64 nc, 0, 0;
	mad.lo.cc.u64 %rd19630, %rd19687, %rd19728, t;
	madc.hi.cc.u64 c, %rd19687, %rd19728, nc;
	addc.cc.u64 t, %rd19631, c;
	addc.u64 nc, 0, 0;
	mad.lo.cc.u64 %rd19631, %rd19687, %rd19729, t;
	madc.hi.cc.u64 c, %rd19687, %rd19729, nc;
	addc.cc.u64 t, %rd34078, c;
	addc.u64 nc, 0, 0;
	mad.lo.cc.u64 %rd34078, %rd19687, %rd19730, t;
	madc.hi.cc.u64 c, %rd19687, %rd19730, nc;
	addc.cc.u64 t, %rd19655, c;
	addc.u64 nc, 0, 0;
	mad.lo.cc.u64 %rd19655, %rd19687, %rd19731, t;
	madc.hi.cc.u64 c, %rd19687, %rd19731, nc;
	addc.cc.u64 t, %rd19678, c;
	addc.u64 nc, 0, 0;
	mad.lo.cc.u64 %rd19678, %rd19687, %rd19732, t;
	madc.hi.cc.u64 c, %rd19687, %rd19732, nc;
	addc.cc.u64 c, c, %rd19657;
	addc.u64 nc, 0, 0;
	addc.cc.u64 %rd19701, %rd19701, c;
	addc.u64 %rd19657, nc, 0;
	}
	// end inline asm
	mul.lo.s64 	%rd19710, %rd19630, -8860621160618917889;
	// begin inline asm
	{
	.reg .u64 c;
	.reg .u64 t;
	.reg .u64 nc;
	mad.lo.cc.u64 c, %rd19710, %rd19727, %rd19630;
	madc.hi.cc.u64 c, %rd19710, %rd19727, 0;
	addc.cc.u64 t, %rd19631, c;
	addc.u64 nc, 0, 0;
	mad.lo.cc.u64 %rd19631, %rd19710, %rd19728, t;
	madc.hi.cc.u64 c, %rd19710, %rd19728, nc;
	addc.cc.u64 t, %rd34078, c;
	addc.u64 nc, 0, 0;
	mad.lo.cc.u64 %rd34078, %rd19710, %rd19729, t;
	madc.hi.cc.u64 c, %rd19710, %rd19729, nc;
	addc.cc.u64 t, %rd19655, c;
	addc.u64 nc, 0, 0;
	mad.lo.cc.u64 %rd19655, %rd19710, %rd19730, t;
	madc.hi.cc.u64 c, %rd19710, %rd19730, nc;
	addc.cc.u64 t, %rd19678, c;
	addc.u64 nc, 0, 0;
	mad.lo.cc.u64 %rd19678, %rd19710, %rd19731, t;
	madc.hi.cc.u64 c, %rd19710, %rd19731, nc;
	addc.cc.u64 t, %rd19701, c;
	addc.u64 nc, 0, 0;
	mad.lo.cc.u64 %rd19701, %rd19710, %rd19732, t;
	madc.hi.cc.u64 c, %rd19710, %rd19732, nc;
	addc.cc.u64 c, c, %rd19657;
	addc.u64 nc, 0, 0;
	addc.cc.u64 %rd19724, %rd19724, c;
	addc.u64 %rd19657, nc, 0;
	}
	// end inline asm
	mul.lo.s64 	%rd19733, %rd19631, -8860621160618917889;
	// begin inline asm
	{
	.reg .u64 c;
	.reg .u64 t;
	.reg .u64 nc;
	mad.lo.cc.u64 c, %rd19733, %rd19727, %rd19631;
	madc.hi.cc.u64 c, %rd19733, %rd19727, 0;
	addc.cc.u64 t, %rd34078, c;
	addc.u64 nc, 0, 0;
	mad.lo.cc.u64 %rd34078, %rd19733, %rd19728, t;
	madc.hi.cc.u64 c, %rd19733, %rd19728, nc;
	addc.cc.u64 t, %rd19655, c;
	addc.u64 nc, 0, 0;
	mad.lo.cc.u64 %rd19655, %rd19733, %rd19729, t;
	madc.hi.cc.u64 c, %rd19733, %rd19729, nc;
	addc.cc.u64 t, %rd19678, c;
	addc.u64 nc, 0, 0;
	mad.lo.cc.u64 %rd19678, %rd19733, %rd19730, t;
	madc.hi.cc.u64 c, %rd19733, %rd19730, nc;
	addc.cc.u64 t, %rd19701, c;
	addc.u64 nc, 0, 0;
	mad.lo.cc.u64 %rd19701, %rd19733, %rd19731, t;
	madc.hi.cc.u64 c, %rd19733, %rd19731, nc;
	addc.cc.u64 t, %rd19724, c;
	addc.u64 nc, 0, 0;
	mad.lo.cc.u64 %rd19724, %rd19733, %rd19732, t;
	madc.hi.cc.u64 c, %rd19733, %rd19732, nc;
	addc.cc.u64 c, c, %rd19657;
	add.u64 %rd19725, %rd19725, c;
	}
	// end inline asm
	setp.lt.u64 	%p1483, %rd19725, 121098312706494698;
	mov.u64 	%rd34073, %rd19725;
	mov.u64 	%rd34074, %rd19724;
	mov.u64 	%rd34075, %rd19701;
	mov.u64 	%rd34076, %rd19678;
	mov.u64 	%rd34077, %rd19655;
	@%p1483 bra 	$L__BB0_927;
	setp.ne.s64 	%p1484, %rd19725, 121098312706494698;
	@%p1484 bra 	$L__BB0_926;
	setp.lt.u64 	%p1485, %rd19724, -4162727106559522501;
	mov.b64 	%rd34073, 121098312706494698;
	mov.u64 	%rd34074, %rd19724;
	mov.u64 	%rd34075, %rd19701;
	mov.u64 	%rd34076, %rd19678;
	mov.u64 	%rd34077, %rd19655;
	@%p1485 bra 	$L__BB0_927;
	setp.ne.s64 	%p1486, %rd19724, -4162727106559522501;
	@%p1486 bra 	$L__BB0_926;
	setp.lt.u64 	%p1487, %rd19701, 1883307231910630287;
	mov.b64 	%rd34074, -4162727106559522501;
	mov.u64 	%rd34075, %rd19701;
	mov.u64 	%rd34076, %rd19678;
	mov.u64 	%rd34077, %rd19655;
	@%p1487 bra 	$L__BB0_927;
	setp.ne.s64 	%p1488, %rd19701, 1883307231910630287;
	@%p1488 bra 	$L__BB0_926;
	setp.lt.u64 	%p1489, %rd19678, 2230234197602682880;
	mov.b64 	%rd34075, 1883307231910630287;
	mov.u64 	%rd34076, %rd19678;
	mov.u64 	%rd34077, %rd19655;
	@%p1489 bra 	$L__BB0_927;
	setp.ne.s64 	%p1490, %rd19678, 2230234197602682880;
	@%p1490 bra 	$L__BB0_926;
	setp.lt.u64 	%p1491, %rd19655, 1660523435060625408;
	mov.b64 	%rd34076, 2230234197602682880;
	mov.u64 	%rd34077, %rd19655;
	@%p1491 bra 	$L__BB0_927;
	setp.eq.s64 	%p1492, %rd19655, 1660523435060625408;
	setp.lt.u64 	%p1493, %rd34078, -8860621160618917887;
	and.pred  	%p1494, %p1492, %p1493;
	mov.b64 	%rd34077, 1660523435060625408;
	@%p1494 bra 	$L__BB0_927;
$L__BB0_926:
	mov.b64 	%rd19768, -8860621160618917887;
	mov.b64 	%rd19769, 1660523435060625408;
	mov.b64 	%rd19770, 2230234197602682880;
	mov.b64 	%rd19771, 1883307231910630287;
	mov.b64 	%rd19772, -4162727106559522501;
	mov.b64 	%rd19773, 121098312706494698;
	// begin inline asm
	sub.cc.u64 %rd34078, %rd34078, %rd19768;
	subc.cc.u64 %rd34077, %rd19655, %rd19769;
	subc.cc.u64 %rd34076, %rd19678, %rd19770;
	subc.cc.u64 %rd34075, %rd19701, %rd19771;
	subc.cc.u64 %rd34074, %rd19724, %rd19772;
	subc.u64 %rd34073, %rd19725, %rd19773;
	// end inline asm
$L__BB0_927:
	setp.ne.s64 	%p1495, %rd33700, %rd34066;
	setp.ne.s64 	%p1496, %rd33699, %rd34065;
	or.pred  	%p1497, %p1495, %p1496;
	setp.ne.s64 	%p1498, %rd33698, %rd34208;
	or.pred  	%p1499, %p1497, %p1498;
	setp.ne.s64 	%p1500, %rd33697, %rd34207;
	or.pred  	%p1501, %p1499, %p1500;
	setp.ne.s64 	%p1502, %rd33696, %rd34206;
	or.pred  	%p1503, %p1501, %p1502;
	setp.ne.s64 	%p1504, %rd33695, %rd34205;
	or.pred  	%p1505, %p1503, %p1504;
	setp.ne.s64 	%p1506, %rd33694, %rd34078;
	or.pred  	%p1507, %p1505, %p1506;
	setp.ne.s64 	%p1508, %rd33693, %rd34077;
	or.pred  	%p1509, %p1507, %p1508;
	setp.ne.s64 	%p1510, %rd33692, %rd34076;
	or.pred  	%p1511, %p1509, %p1510;
	setp.ne.s64 	%p1512, %rd33691, %rd34075;
	or.pred  	%p1513, %p1511, %p1512;
	setp.ne.s64 	%p1514, %rd33690, %rd34074;
	or.pred  	%p1515, %p1513, %p1514;
	setp.ne.s64 	%p1516, %rd33689, %rd34073;
	or.pred  	%p1517, %p1515, %p1516;
	@%p1517 bra 	$L__BB0_1168;
	// begin inline asm
	{
	.reg .u64 c;
	.reg .u64 nc;
	.reg .u64 t;
	mad.lo.cc.u64 %rd21896, %rd33694, %rd33683, 0;
	madc.hi.cc.u64 c, %rd33694, %rd33683, 0;
	madc.lo.cc.u64 %rd21918, %rd33694, %rd33684, c;
	madc.hi.cc.u64 c, %rd33694, %rd33684, 0;
	madc.lo.cc.u64 %rd21919, %rd33694, %rd33685, c;
	madc.hi.cc.u64 c, %rd33694, %rd33685, 0;
	madc.lo.cc.u64 %rd21920, %rd33694, %rd33686, c;
	madc.hi.cc.u64 c, %rd33694, %rd33686, 0;
	madc.lo.cc.u64 %rd21921, %rd33694, %rd33687, c;
	madc.hi.cc.u64 c, %rd33694, %rd33687, 0;
	madc.lo.cc.u64 %rd21922, %rd33694, %rd33688, c;
	madc.hi.u64 %rd34079, %rd33694, %rd33688, 0;
	mad.lo.cc.u64 %rd21918, %rd33693, %rd33683, %rd21918;
	madc.hi.cc.u64 c, %rd33693, %rd33683, 0;
	addc.cc.u64 t, %rd21919, c;
	addc.u64 nc, 0, 0;
	mad.lo.cc.u64 %rd21919, %rd33693, %rd33684, t;
	madc.hi.cc.u64 c, %rd33693, %rd33684, nc;
	addc.cc.u64 t, %rd21920, c;
	addc.u64 nc, 0, 0;
	mad.lo.cc.u64 %rd21920, %rd33693, %rd33685, t;
	madc.hi.cc.u64 c, %rd33693, %rd33685, nc;
	addc.cc.u64 t, %rd21921, c;
	addc.u64 nc, 0, 0;
	mad.lo.cc.u64 %rd21921, %rd33693, %rd33686, t;
	madc.hi.cc.u64 c, %rd33693, %rd33686, nc;
	addc.cc.u64 t, %rd21922, c;
	addc.u64 nc, 0, 0;
	mad.lo.cc.u64 %rd21922, %rd33693, %rd33687, t;
	madc.hi.cc.u64 c, %rd33693, %rd33687, nc;
	addc.cc.u64 t, %rd34079, c;
	addc.u64 nc, 0, 0;
	mad.lo.cc.u64 %rd34079, %rd33693, %rd33688, t;
	madc.hi.u64 %rd21946, %rd33693, %rd33688, nc;
	mad.lo.cc.u64 %rd21919, %rd33692, %rd33683, %rd21919;
	madc.hi.cc.u64 c, %rd33692, %rd33683, 0;
	addc.cc.u64 t, %rd21920, c;
	addc.u64 nc, 0, 0;
	mad.lo.cc.u64 %rd21920, %rd33692, %rd33684, t;
	madc.hi.cc.u64 c, %rd33692, %rd33684, nc;
	addc.cc.u64 t, %rd21921, c;
	addc.u64 nc, 0, 0;
	mad.lo.cc.u64 %rd21921, %rd33692, %rd33685, t;
	madc.hi.cc.u64 c, %rd33692, %rd33685, nc;
	addc.cc.u64 t, %rd21922, c;
	addc.u64 nc, 0, 0;
	mad.lo.cc.u64 %rd21922, %rd33692, %rd33686, t;
	madc.hi.cc.u64 c, %rd33692, %rd33686, nc;
	addc.cc.u64 t, %rd34079, c;
	addc.u64 nc, 0, 0;
	mad.lo.cc.u64 %rd34079, %rd33692, %rd33687, t;
	madc.hi.cc.u64 c, %rd33692, %rd33687, nc;
	addc.cc.u64 t, %rd21946, c;
	addc.u64 nc, 0, 0;
	mad.lo.cc.u64 %rd21946, %rd33692, %rd33688, t;
	madc.hi.u64 %rd21969, %rd33692, %rd33688, nc;
	mad.lo.cc.u64 %rd21920, %rd33691, %rd33683, %rd21920;
	madc.hi.cc.u64 c, %rd33691, %rd33683, 0;
	addc.cc.u64 t, %rd21921, c;
	addc.u64 nc, 0, 0;
	mad.lo.cc.u64 %rd21921, %rd33691, %rd33684, t;
	madc.hi.cc.u64 c, %rd33691, %rd33684, nc;
	addc.cc.u64 t, %rd21922, c;
	addc.u64 nc, 0, 0;
	mad.lo.cc.u64 %rd21922, %rd33691, %rd33685, t;
	madc.hi.cc.u64 c, %rd33691, %rd33685, nc;
	addc.cc.u64 t, %rd34079, c;
	addc.u64 nc, 0, 0;
	mad.lo.cc.u64 %rd34079, %rd33691, %rd33686, t;
	madc.hi.cc.u64 c, %rd33691, %rd33686, nc;
	addc.cc.u64 t, %rd21946, c;
	addc.u64 nc, 0, 0;
	mad.lo.cc.u64 %rd21946, %rd33691, %rd33687, t;
	madc.hi.cc.u64 c, %rd33691, %rd33687, nc;
	addc.cc.u64 t, %rd21969, c;
	addc.u64 nc, 0, 0;
	mad.lo.cc.u64 %rd21969, %rd33691, %rd33688, t;
	madc.hi.u64 %rd21992, %rd33691, %rd33688, nc;
	mad.lo.cc.u64 %rd21921, %rd33690, %rd33683, %rd21921;
	madc.hi.cc.u64 c, %rd33690, %rd33683, 0;
	addc.cc.u64 t, %rd21922, c;
	addc.u64 nc, 0, 0;
	mad.lo.cc.u64 %rd21922, %rd33690, %rd33684, t;
	madc.hi.cc.u64 c, %rd33690, %rd33684, nc;
	addc.cc.u64 t, %rd34079, c;
	addc.u64 nc, 0, 0;
	mad.lo.cc.u64 %rd34079, %rd33690, %rd33685, t;
	madc.hi.cc.u64 c, %rd33690, %rd33685, nc;
	addc.cc.u64 t, %rd21946, c;
	addc.u64 nc, 0, 0;
	mad.lo.cc.u64 %rd21946, %rd33690, %rd33686, t;
	madc.hi.cc.u64 c, %rd33690, %rd33686, nc;
	addc.cc.u64 t, %rd21969, c;
	addc.u64 nc, 0, 0;
	mad.lo.cc.u64 %rd21969, %rd33690, %rd33687, t;
	madc.hi.cc.u64 c, %rd33690, %rd33687, nc;
	addc.cc.u64 t, %rd21992, c;
	addc.u64 nc, 0, 0;
	mad.lo.cc.u64 %rd21992, %rd33690, %rd33688, t;
	madc.hi.u64 %rd22015, %rd33690, %rd33688, nc;
	mad.lo.cc.u64 %rd21922, %rd33689, %rd33683, %rd21922;
	madc.hi.cc.u64 c, %rd33689, %rd33683, 0;
	addc.cc.u64 t, %rd34079, c;
	addc.u64 nc, 0, 0;
	mad.lo.cc.u64 %rd34079, %rd33689, %rd33684, t;
	madc.hi.cc.u64 c, %rd33689, %rd33684, nc;
	addc.cc.u64 t, %rd21946, c;
	addc.u64 nc, 0, 0;
	mad.lo.cc.u64 %rd21946, %rd33689, %rd33685, t;
	madc.hi.cc.u64 c, %rd33689, %rd33685, nc;
	addc.cc.u64 t, %rd21969, c;
	addc.u64 nc, 0, 0;
	mad.lo.cc.u64 %rd21969, %rd33689, %rd33686, t;
	madc.hi.cc.u64 c, %rd33689, %rd33686, nc;
	addc.cc.u64 t, %rd21992, c;
	addc.u64 nc, 0, 0;
	mad.lo.cc.u64 %rd21992, %rd33689, %rd33687, t;
	madc.hi.cc.u64 c, %rd33689, %rd33687, nc;
	addc.cc.u64 t, %rd22015, c;
	addc.u64 nc, 0, 0;
	mad.lo.cc.u64 %rd22015, %rd33689, %rd33688, t;
	madc.hi.u64 %rd22016, %rd33689, %rd33688, nc;
	}
	// end inline asm
	mul.lo.s64 	%rd21910, %rd21896, -8860621160618917889;
	mov.b64 	%rd22018, -8860621160618917887;
	mov.b64 	%rd22019, 1660523435060625408;
	mov.b64 	%rd22020, 2230234197602682880;
	mov.b64 	%rd22021, 1883307231910630287;
	mov.b64 	%rd22022, -4162727106559522501;
	mov.b64 	%rd22023, 121098312706494698;
	// begin inline asm
	{
	.reg .u64 c;
	.reg .u64 t;
	.reg .u64 nc;
	mad.lo.cc.u64 c, %rd21910, %rd22018, %rd21896;
	madc.hi.cc.u64 c, %rd21910, %rd22018, 0;
	addc.cc.u64 t, %rd21918, c;
	addc.u64 nc, 0, 0;
	mad.lo.cc.u64 %rd21918, %rd21910, %rd22019, t;
	madc.hi.cc.u64 c, %rd21910, %rd22019, nc;
	addc.cc.u64 t, %rd21919, c;
	addc.u64 nc, 0, 0;
	mad.lo.cc.u64 %rd21919, %rd21910, %rd22020, t;
	madc.hi.cc.u64 c, %rd21910, %rd22020, nc;
	addc.cc.u64 t, %rd21920, c;
	addc.u64 nc, 0, 0;
	mad.lo.cc.u64 %rd21920, %rd21910, %rd22021, t;
	madc.hi.cc.u64 c, %rd21910, %rd22021, nc;
	addc.cc.u64 t, %rd21921, c;
	addc.u64 nc, 0, 0;
	mad.lo.cc.u64 %rd21921, %rd21910, %rd22022, t;
	madc.hi.cc.u64 c, %rd21910, %rd22022, nc;
	addc.cc.u64 t, %rd21922, c;
	addc.u64 nc, 0, 0;
	mad.lo.cc.u64 %rd21922, %rd21910, %rd22023, t;
	madc.hi.cc.u64 c, %rd21910, %rd22023, nc;
	addc.cc.u64 %rd34079, %rd34079, c;
	addc.u64 %rd21948, 0, 0;
	}
	// end inline asm
	mul.lo.s64 	%rd21932, %rd21918, -8860621160618917889;
	// begin inline asm
	{
	.reg .u64 c;
	.reg .u64 t;
	.reg .u64 nc;
	mad.lo.cc.u64 c, %rd21932, %rd22018, %rd21918;
	madc.hi.cc.u64 c, %rd21932, %rd22018, 0;
	addc.cc.u64 t, %rd21919, c;
	addc.u64 nc, 0, 0;
	mad.lo.cc.u64 %rd21919, %rd21932, %rd22019, t;
	madc.hi.cc.u64 c, %rd21932, %rd22019, nc;
	addc.cc.u64 t, %rd21920, c;
	addc.u64 nc, 0, 0;
	mad.lo.cc.u64 %rd21920, %rd21932, %rd22020, t;
	madc.hi.cc.u64 c, %rd21932, %rd22020, nc;
	addc.cc.u64 t, %rd21921, c;
	addc.u64 nc, 0, 0;
	mad.lo.cc.u64 %rd21921, %rd21932, %rd22021, t;
	madc.hi.cc.u64 c, %rd21932, %rd22021, nc;
	addc.cc.u64 t, %rd21922, c;
	addc.u64 nc, 0, 0;
	mad.lo.cc.u64 %rd21922, %rd21932, %rd22022, t;
	madc.hi.cc.u64 c, %rd21932, %rd22022, nc;
	addc.cc.u64 t, %rd34079, c;
	addc.u64 nc, 0, 0;
	mad.lo.cc.u64 %rd34079, %rd21932, %rd22023, t;
	madc.hi.cc.u64 c, %rd21932, %rd22023, nc;
	addc.cc.u64 c, c, %rd21948;
	addc.u64 nc, 0, 0;
	addc.cc.u64 %rd21946, %rd21946, c;
	addc.u64 %rd21948, nc, 0;
	}
	// end inline asm
	mul.lo.s64 	%rd21955, %rd21919, -8860621160618917889;
	// begin inline asm
	{
	.reg .u64 c;
	.reg .u64 t;
	.reg .u64 nc;
	mad.lo.cc.u64 c, %rd21955, %rd22018, %rd21919;
	madc.hi.cc.u64 c, %rd21955, %rd22018, 0;
	addc.cc.u64 t, %rd21920, c;
	addc.u64 nc, 0, 0;
	mad.lo.cc.u64 %rd21920, %rd21955, %rd22019, t;
	madc.hi.cc.u64 c, %rd21955, %rd22019, nc;
	addc.cc.u64 t, %rd21921, c;
	addc.u64 nc, 0, 0;
	mad.lo.cc.u64 %rd21921, %rd21955, %rd22020, t;
	madc.hi.cc.u64 c, %rd21955, %rd22020, nc;
	addc.cc.u64 t, %rd21922, c;
	addc.u64 nc, 0, 0;
	mad.lo.cc.u64 %rd21922, %rd21955, %rd22021, t;
	madc.hi.cc.u64 c, %rd21955, %rd22021, nc;
	addc.cc.u64 t, %rd34079, c;
	addc.u64 nc, 0, 0;
	mad.lo.cc.u64 %rd34079, %rd21955, %rd22022, t;
	madc.hi.cc.u64 c, %rd21955, %rd22022, nc;
	addc.cc.u64 t, %rd21946, c;
	addc.u64 nc, 0, 0;
	mad.lo.cc.u64 %rd21946, %rd21955, %rd22023, t;
	madc.hi.cc.u64 c, %rd21955, %rd22023, nc;
	addc.cc.u64 c, c, %rd21948;
	addc.u64 nc, 0, 0;
	addc.cc.u64 %rd21969, %rd21969, c;
	addc.u64 %rd21948, nc, 0;
	}
	// end inline asm
	mul.lo.s64 	%rd21978, %rd21920, -8860621160618917889;
	// begin inline asm
	{
	.reg .u64 c;
	.reg .u64 t;
	.reg .u64 nc;
	mad.lo.cc.u64 c, %rd21978, %rd22018, %rd21920;
	madc.hi.cc.u64 c, %rd21978, %rd22018, 0;
	addc.cc.u64 t, %rd21921, c;
	addc.u64 nc, 0, 0;
	mad.lo.cc.u64 %rd21921, %rd21978, %rd22019, t;
	madc.hi.cc.u64 c, %rd21978, %rd22019, nc;
	addc.cc.u64 t, %rd21922, c;
	addc.u64 nc, 0, 0;
	mad.lo.cc.u64 %rd21922, %rd21978, %rd22020, t;
	madc.hi.cc.u64 c, %rd21978, %rd22020, nc;
	addc.cc.u64 t, %rd34079, c;
	addc.u64 nc, 0, 0;
	mad.lo.cc.u64 %rd34079, %rd21978, %rd22021, t;
	madc.hi.cc.u64 c, %rd21978, %rd22021, nc;
	addc.cc.u64 t, %rd21946, c;
	addc.u64 nc, 0, 0;
	mad.lo.cc.u64 %rd21946, %rd21978, %rd22022, t;
	madc.hi.cc.u64 c, %rd21978, %rd22022, nc;
	addc.cc.u64 t, %rd21969, c;
	addc.u64 nc, 0, 0;
	mad.lo.cc.u64 %rd21969, %rd21978, %rd22023, t;
	madc.hi.cc.u64 c, %rd21978, %rd22023, nc;
	addc.cc.u64 c, c, %rd21948;
	addc.u64 nc, 0, 0;
	addc.cc.u64 %rd21992, %rd21992, c;
	addc.u64 %rd21948, nc, 0;
	}
	// end inline asm
	mul.lo.s64 	%rd22001, %rd21921, -8860621160618917889;
	// begin inline asm
	{
	.reg .u64 c;
	.reg .u64 t;
	.reg .u64 nc;
	mad.lo.cc.u64 c, %rd22001, %rd22018, %rd21921;
	madc.hi.cc.u64 c, %rd22001, %rd22018, 0;
	addc.cc.u64 t, %rd21922, c;
	addc.u64 nc, 0, 0;
	mad.lo.cc.u64 %rd21922, %rd22001, %rd22019, t;
	madc.hi.cc.u64 c, %rd22001, %rd22019, nc;
	addc.cc.u64 t, %rd34079, c;
	addc.u64 nc, 0, 0;
	mad.lo.cc.u64 %rd34079, %rd22001, %rd22020, t;
	madc.hi.cc.u64 c, %rd22001, %rd22020, nc;
	addc.cc.u64 t, %rd21946, c;
	addc.u64 nc, 0, 0;
	mad.lo.cc.u64 %rd21946, %rd22001, %rd22021, t;
	madc.hi.cc.u64 c, %rd22001, %rd22021, nc;
	addc.cc.u64 t, %rd21969, c;
	addc.u64 nc, 0, 0;
	mad.lo.cc.u64 %rd21969, %rd22001, %rd22022, t;
	madc.hi.cc.u64 c, %rd22001, %rd22022, nc;
	addc.cc.u64 t, %rd21992, c;
	addc.u64 nc, 0, 0;
	mad.lo.cc.u64 %rd21992, %rd22001, %rd22023, t;
	madc.hi.cc.u64 c, %rd22001, %rd22023, nc;
	addc.cc.u64 c, c, %rd21948;
	addc.u64 nc, 0, 0;
	addc.cc.u64 %rd22015, %rd22015, c;
	addc.u64 %rd21948, nc, 0;
	}
	// end inline asm
	mul.lo.s64 	%rd22024, %rd21922, -8860621160618917889;
	// begin inline asm
	{
	.reg .u64 c;
	.reg .u64 t;
	.reg .u64 nc;
	mad.lo.cc.u64 c, %rd22024, %rd22018, %rd21922;
	madc.hi.cc.u64 c, %rd22024, %rd22018, 0;
	addc.cc.u64 t, %rd34079, c;
	addc.u64 nc, 0, 0;
	mad.lo.cc.u64 %rd34079, %rd22024, %rd22019, t;
	madc.hi.cc.u64 c, %rd22024, %rd22019, nc;
	addc.cc.u64 t, %rd21946, c;
	addc.u64 nc, 0, 0;
	mad.lo.cc.u64 %rd21946, %rd22024, %rd22020, t;
	madc.hi.cc.u64 c, %rd22024, %rd22020, nc;
	addc.cc.u64 t, %rd21969, c;
	addc.u64 nc, 0, 0;
	mad.lo.cc.u64 %rd21969, %rd22024, %rd22021, t;
	madc.hi.cc.u64 c, %rd22024, %rd22021, nc;
	addc.cc.u64 t, %rd21992, c;
	addc.u64 nc, 0, 0;
	mad.lo.cc.u64 %rd21992, %rd22024, %rd22022, t;
	madc.hi.cc.u64 c, %rd22024, %rd22022, nc;
	addc.cc.u64 t, %rd22015, c;
	addc.u64 nc, 0, 0;
	mad.lo.cc.u64 %rd22015, %rd22024, %rd22023, t;
	madc.hi.cc.u64 c, %rd22024, %rd22023, nc;
	addc.cc.u64 c, c, %rd21948;
	add.u64 %rd22016, %rd22016, c;
	}
	// end inline asm
	setp.lt.u64 	%p1770, %rd22016, 121098312706494698;
	mov.u64 	%rd34080, %rd21946;
	mov.u64 	%rd34081, %rd21969;
	mov.u64 	%rd34082, %rd21992;
	mov.u64 	%rd34083, %rd22015;
	mov.u64 	%rd34084, %rd22016;
	@%p1770 bra 	$L__BB0_939;
	setp.ne.s64 	%p1771, %rd22016, 121098312706494698;
	@%p1771 bra 	$L__BB0_938;
	setp.lt.u64 	%p1772, %rd22015, -4162727106559522501;
	mov.b64 	%rd34084, 121098312706494698;
	mov.u64 	%rd34080, %rd21946;
	mov.u64 	%rd34081, %rd21969;
	mov.u64 	%rd34082, %rd21992;
	mov.u64 	%rd34083, %rd22015;
	@%p1772 bra 	$L__BB0_939;
	setp.ne.s64 	%p1773, %rd22015, -4162727106559522501;
	@%p1773 bra 	$L__BB0_938;
	setp.lt.u64 	%p1774, %rd21992, 1883307231910630287;
	mov.b64 	%rd34083, -4162727106559522501;
	mov.u64 	%rd34080, %rd21946;
	mov.u64 	%rd34081, %rd21969;
	mov.u64 	%rd34082, %rd21992;
	@%p1774 bra 	$L__BB0_939;
	setp.ne.s64 	%p1775, %rd21992, 1883307231910630287;
	@%p1775 bra 	$L__BB0_938;
	setp.lt.u64 	%p1776, %rd21969, 2230234197602682880;
	mov.b64 	%rd34082, 1883307231910630287;
	mov.u64 	%rd34080, %rd21946;
	mov.u64 	%rd34081, %rd21969;
	@%p1776 bra 	$L__BB0_939;
	setp.ne.s64 	%p1777, %rd21969, 2230234197602682880;
	@%p1777 bra 	$L__BB0_938;
	setp.lt.u64 	%p1778, %rd21946, 1660523435060625408;
	mov.b64 	%rd34081, 2230234197602682880;
	mov.u64 	%rd34080, %rd21946;
	@%p1778 bra 	$L__BB0_939;
	setp.eq.s64 	%p1779, %rd21946, 1660523435060625408;
	setp.lt.u64 	%p1780, %rd34079, -8860621160618917887;
	and.pred  	%p1781, %p1779, %p1780;
	mov.b64 	%rd34080, 1660523435060625408;
	@%p1781 bra 	$L__BB0_939;
$L__BB0_938:
	mov.b64 	%rd22059, -8860621160618917887;
	mov.b64 	%rd22060, 1660523435060625408;
	mov.b64 	%rd22061, 2230234197602682880;
	mov.b64 	%rd22062, 1883307231910630287;
	mov.b64 	%rd22063, -4162727106559522501;
	mov.b64 	%rd22064, 121098312706494698;
	// begin inline asm
	sub.cc.u64 %rd34079, %rd34079, %rd22059;
	subc.cc.u64 %rd34080, %rd21946, %rd22060;
	subc.cc.u64 %rd34081, %rd21969, %rd22061;
	subc.cc.u64 %rd34082, %rd21992, %rd22062;
	subc.cc.u64 %rd34083, %rd22015, %rd22063;
	subc.u64 %rd34084, %rd22016, %rd22064;
	// end inline asm
$L__BB0_939:
	// begin inline asm
	add.cc.u64 %rd34781, %rd34079, %rd34079;
	addc.cc.u64 %rd22066, %rd34080, %rd34080;
	addc.cc.u64 %rd22067, %rd34081, %rd34081;
	addc.cc.u64 %rd22068, %rd34082, %rd34082;
	addc.cc.u64 %rd22069, %rd34083, %rd34083;
	addc.u64 %rd22070, %rd34084, %rd34084;
	// end inline asm
	setp.lt.u64 	%p1782, %rd22070, 121098312706494698;
	mov.u64 	%rd34782, %rd22066;
	mov.u64 	%rd34783, %rd22067;
	mov.u64 	%rd34784, %rd22068;
	mov.u64 	%rd34785, %rd22069;
	mov.u64 	%rd34786, %rd22070;
	@%p1782 bra 	$L__BB0_950;
	setp.ne.s64 	%p1783, %rd22070, 121098312706494698;
	@%p1783 bra 	$L__BB0_949;
	setp.lt.u64 	%p1784, %rd22069, -4162727106559522501;
	mov.b64 	%rd34786, 121098312706494698;
	mov.u64 	%rd34782, %rd22066;
	mov.u64 	%rd34783, %rd22067;
	mov.u64 	%rd34784, %rd22068;
	mov.u64 	%rd34785, %rd22069;
	@%p1784 bra 	$L__BB0_950;
	setp.ne.s64 	%p1785, %rd22069, -4162727106559522501;
	@%p1785 bra 	$L__BB0_949;
	setp.lt.u64 	%p1786, %rd22068, 1883307231910630287;
	mov.b64 	%rd34785, -4162727106559522501;
	mov.u64 	%rd34782, %rd22066;
	mov.u64 	%rd34783, %rd22067;
	mov.u64 	%rd34784, %rd22068;
	@%p1786 bra 	$L__BB0_950;
	setp.ne.s64 	%p1787, %rd22068, 1883307231910630287;
	@%p1787 bra 	$L__BB0_949;
	setp.lt.u64 	%p1788, %rd22067, 2230234197602682880;
	mov.b64 	%rd34784, 1883307231910630287;
	mov.u64 	%rd34782, %rd22066;
	mov.u64 	%rd34783, %rd22067;
	@%p1788 bra 	$L__BB0_950;
	setp.ne.s64 	%p1789, %rd22067, 2230234197602682880;
	@%p1789 bra 	$L__BB0_949;
	setp.lt.u64 	%p1790, %rd22066, 1660523435060625408;
	mov.b64 	%rd34783, 2230234197602682880;
	mov.u64 	%rd34782, %rd22066;
	@%p1790 bra 	$L__BB0_950;
	setp.eq.s64 	%p1791, %rd22066, 1660523435060625408;
	setp.lt.u64 	%p1792, %rd34781, -8860621160618917887;
	and.pred  	%p1793, %p1791, %p1792;
	mov.b64 	%rd34782, 1660523435060625408;
	@%p1793 bra 	$L__BB0_950;
$L__BB0_949:
	mov.b64 	%rd22110, -8860621160618917887;
	mov.b64 	%rd22111, 1660523435060625408;
	mov.b64 	%rd22112, 2230234197602682880;
	mov.b64 	%rd22113, 1883307231910630287;
	mov.b64 	%rd22114, -4162727106559522501;
	mov.b64 	%rd22115, 121098312706494698;
	// begin inline asm
	sub.cc.u64 %rd34781, %rd34781, %rd22110;
	subc.cc.u64 %rd34782, %rd22066, %rd22111;
	subc.cc.u64 %rd34783, %rd22067, %rd22112;
	subc.cc.u64 %rd34784, %rd22068, %rd22113;
	subc.cc.u64 %rd34785, %rd22069, %rd22114;
	subc.u64 %rd34786, %rd22070, %rd22115;
	// end inline asm
$L__BB0_950:
	// begin inline asm
	{
	.reg .u64 c;
	.reg .u64 nc;
	.reg .u64 t;
	mad.lo.cc.u64 %rd22117, %rd33700, %rd33699, 0;
	madc.hi.cc.u64 c, %rd33700, %rd33699, 0;
	madc.lo.cc.u64 %rd22118, %rd33700, %rd33698, c;
	madc.hi.cc.u64 c, %rd33700, %rd33698, 0;
	madc.lo.cc.u64 %rd22119, %rd33700, %rd33697, c;
	madc.hi.cc.u64 c, %rd33700, %rd33697, 0;
	madc.lo.cc.u64 %rd22120, %rd33700, %rd33696, c;
	madc.hi.cc.u64 c, %rd33700, %rd33696, 0;
	madc.lo.cc.u64 %rd22121, %rd33700, %rd33695, c;
	madc.hi.u64 %rd22122, %rd33700, %rd33695, 0;
	mad.lo.cc.u64 %rd22119, %rd33699, %rd33698, %rd22119;
	madc.hi.cc.u64 c, %rd33699, %rd33698, 0;
	addc.cc.u64 t, %rd22120, c;
	addc.u64 nc, 0, 0;
	mad.lo.cc.u64 %rd22120, %rd33699, %rd33697, t;
	madc.hi.cc.u64 c, %rd33699, %rd33697, nc;
	addc.cc.u64 t, %rd22121, c;
	addc.u64 nc, 0, 0;
	mad.lo.cc.u64 %rd22121, %rd33699, %rd33696, t;
	madc.hi.cc.u64 c, %rd33699, %rd33696, nc;
	addc.cc.u64 t, %rd22122, c;
	addc.u64 nc, 0, 0;
	mad.lo.cc.u64 %rd22122, %rd33699, %rd33695, t;
	madc.hi.u64 %rd22123, %rd33699, %rd33695, nc;
	mad.lo.cc.u64 %rd22121, %rd33698, %rd33697, %rd22121;
	madc.hi.cc.u64 c, %rd33698, %rd33697, 0;
	addc.cc.u64 t, %rd22122, c;
	addc.u64 nc, 0, 0;
	mad.lo.cc.u64 %rd22122, %rd33698, %rd33696, t;
	madc.hi.cc.u64 c, %rd33698, %rd33696, nc;
	addc.cc.u64 t, %rd22123, c;
	addc.u64 nc, 0, 0;
	mad.lo.cc.u64 %rd22123, %rd33698, %rd33695, t;
	madc.hi.u64 %rd22124, %rd33698, %rd33695, nc;
	mad.lo.cc.u64 %rd22123, %rd33697, %rd33696, %rd22123;
	madc.hi.cc.u64 c, %rd33697, %rd33696, 0;
	addc.cc.u64 t, %rd22124, c;
	addc.u64 nc, 0, 0;
	mad.lo.cc.u64 %rd22124, %rd33697, %rd33695, t;
	madc.hi.u64 %rd22125, %rd33697, %rd33695, nc;
	mad.lo.cc.u64 %rd22125, %rd33696, %rd33695, %rd22125;
	madc.hi.u64 %rd22126, %rd33696, %rd33695, 0;
	}
	// end inline asm
	shr.u64 	%rd22296, %rd22126, 63;
	mov.b64 	{%r1012, %r1013}, %rd22126;
	mov.b64 	{%r1014, %r1015}, %rd22125;
	shf.l.wrap.b32 	%r1016, %r1015, %r1012, 1;
	shf.l.wrap.b32 	%r1017, %r1012, %r1013, 1;
	mov.b64 	%rd22273, {%r1016, %r1017};
	mov.b64 	{%r1018, %r1019}, %rd22124;
	shf.l.wrap.b32 	%r1020, %r1019, %r1014, 1;
	shf.l.wrap.b32 	%r1021, %r1014, %r1015, 1;
	mov.b64 	%rd22250, {%r1020, %r1021};
	mov.b64 	{%r1022, %r1023}, %rd22123;
	shf.l.wrap.b32 	%r1024, %r1023, %r1018, 1;
	shf.l.wrap.b32 	%r1025, %r1018, %r1019, 1;
	mov.b64 	%rd22227, {%r1024, %r1025};
	mov.b64 	{%r1026, %r1027}, %rd22122;
	shf.l.wrap.b32 	%r1028, %r1027, %r1022, 1;
	shf.l.wrap.b32 	%r1029, %r1022, %r1023, 1;
	mov.b64 	%rd22204, {%r1028, %r1029};
	mov.b64 	{%r1030, %r1031}, %rd22121;
	shf.l.wrap.b32 	%r1032, %r1031, %r1026, 1;
	shf.l.wrap.b32 	%r1033, %r1026, %r1027, 1;
	mov.b64 	%rd34096, {%r1032, %r1033};
	mov.b64 	{%r1034, %r1035}, %rd22120;
	shf.l.wrap.b32 	%r1036, %r1035, %r1030, 1;
	shf.l.wrap.b32 	%r1037, %r1030, %r1031, 1;
	mov.b64 	%rd22181, {%r1036, %r1037};
	mov.b64 	{%r1038, %r1039}, %rd22119;
	shf.l.wrap.b32 	%r1040, %r1039, %r1034, 1;
	shf.l.wrap.b32 	%r1041, %r1034, %r1035, 1;
	mov.b64 	%rd22180, {%r1040, %r1041};
	mov.b64 	{%r1042, %r1043}, %rd22118;
	shf.l.wrap.b32 	%r1044, %r1043, %r1038, 1;
	shf.l.wrap.b32 	%r1045, %r1038, %r1039, 1;
	mov.b64 	%rd22179, {%r1044, %r1045};
	mov.b64 	{%r1046, %r1047}, %rd22117;
	shf.l.wrap.b32 	%r1048, %r1047, %r1042, 1;
	shf.l.wrap.b32 	%r1049, %r1042, %r1043, 1;
	mov.b64 	%rd22178, {%r1048, %r1049};
	shl.b64 	%rd22177, %rd22117, 1;
	// begin inline asm
	{
	mad.lo.cc.u64 %rd22176, %rd33700, %rd33700, 0;
	madc.hi.cc.u64 %rd22177, %rd33700, %rd33700, %rd22177;
	madc.lo.cc.u64 %rd22178, %rd33699, %rd33699, %rd22178;
	madc.hi.cc.u64 %rd22179, %rd33699, %rd33699, %rd22179;
	madc.lo.cc.u64 %rd22180, %rd33698, %rd33698, %rd22180;
	madc.hi.cc.u64 %rd22181, %rd33698, %rd33698, %rd22181;
	madc.lo.cc.u64 %rd34096, %rd33697, %rd33697, %rd34096;
	madc.hi.cc.u64 %rd22204, %rd33697, %rd33697, %rd22204;
	madc.lo.cc.u64 %rd22227, %rd33696, %rd33696, %rd22227;
	madc.hi.cc.u64 %rd22250, %rd33696, %rd33696, %rd22250;
	madc.lo.cc.u64 %rd22273, %rd33695, %rd33695, %rd22273;
	madc.hi.u64 %rd22296, %rd33695, %rd33695, %rd22296;
	}
	// end inline asm
	mul.lo.s64 	%rd22190, %rd22176, -8860621160618917889;
	mov.b64 	%rd22298, -8860621160618917887;
	mov.b64 	%rd22299, 1660523435060625408;
	mov.b64 	%rd22300, 2230234197602682880;
	mov.b64 	%rd22301, 1883307231910630287;
	mov.b64 	%rd22302, -4162727106559522501;
	mov.b64 	%rd22303, 121098312706494698;
	// begin inline asm
	{
	.reg .u64 c;
	.reg .u64 t;
	.reg .u64 nc;
	mad.lo.cc.u64 c, %rd22190, %rd22298, %rd22176;
	madc.hi.cc.u64 c, %rd22190, %rd22298, 0;
	addc.cc.u64 t, %rd22177, c;
	addc.u64 nc, 0, 0;
	mad.lo.cc.u64 %rd22177, %rd22190, %rd22299, t;
	madc.hi.cc.u64 c, %rd22190, %rd22299, nc;
	addc.cc.u64 t, %rd22178, c;
	addc.u64 nc, 0, 0;
	mad.lo.cc.u64 %rd22178, %rd22190, %rd22300, t;
	madc.hi.cc.u64 c, %rd22190, %rd22300, nc;
	addc.cc.u64 t, %rd22179, c;
	addc.u64 nc, 0, 0;
	mad.lo.cc.u64 %rd22179, %rd22190, %rd22301, t;
	madc.hi.cc.u64 c, %rd22190, %rd22301, nc;
	addc.cc.u64 t, %rd22180, c;
	addc.u64 nc, 0, 0;
	mad.lo.cc.u64 %rd22180, %rd22190, %rd22302, t;
	madc.hi.cc.u64 c, %rd22190, %rd22302, nc;
	addc.cc.u64 t, %rd22181, c;
	addc.u64 nc, 0, 0;
	mad.lo.cc.u64 %rd22181, %rd22190, %rd22303, t;
	madc.hi.cc.u64 c, %rd22190, %rd22303, nc;
	addc.cc.u64 %rd34096, %rd34096, c;
	addc.u64 %rd22228, 0, 0;
	}
	// end inline asm
	mul.lo.s64 	%rd22212, %rd22177, -8860621160618917889;
	// begin inline asm
	{
	.reg .u64 c;
	.reg .u64 t;
	.reg .u64 nc;
	mad.lo.cc.u64 c, %rd22212, %rd22298, %rd22177;
	madc.hi.cc.u64 c, %rd22212, %rd22298, 0;
	addc.cc.u64 t, %rd22178, c;
	addc.u64 nc, 0, 0;
	mad.lo.cc.u64 %rd22178, %rd22212, %rd22299, t;
	madc.hi.cc.u64 c, %rd22212, %rd22299, nc;
	addc.cc.u64 t, %rd22179, c;
	addc.u64 nc, 0, 0;
	mad.lo.cc.u64 %rd22179, %rd22212, %rd22300, t;
	madc.hi.cc.u64 c, %rd22212, %rd22300, nc;
	addc.cc.u64 t, %rd22180, c;
	addc.u64 nc, 0, 0;
	mad.lo.cc.u64 %rd22180, %rd22212, %rd22301, t;
	madc.hi.cc.u64 c, %rd22212, %rd22301, nc;
	addc.cc.u64 t, %rd22181, c;
	addc.u64 nc, 0, 0;
	mad.lo.cc.u64 %rd22181, %rd22212, %rd22302, t;
	madc.hi.cc.u64 c, %rd22212, %rd22302, nc;
	addc.cc.u64 t, %rd34096, c;
	addc.u64 nc, 0, 0;
	mad.lo.cc.u64 %rd34096, %rd22212, %rd22303, t;
	madc.hi.cc.u64 c, %rd22212, %rd22303, nc;
	addc.cc.u64 c, c, %rd22228;
	addc.u64 nc, 0, 0;
	addc.cc.u64 %rd22204, %rd22204, c;
	addc.u64 %rd22228, nc, 0;
	}
	// end inline asm
	mul.lo.s64 	%rd22235, %rd22178, -8860621160618917889;
	// begin inline asm
	{
	.reg .u64 c;
	.reg .u64 t;
	.reg .u64 nc;
	mad.lo.cc.u64 c, %rd22235, %rd22298, %rd22178;
	madc.hi.cc.u64 c, %rd22235, %rd22298, 0;
	addc.cc.u64 t, %rd22179, c;
	addc.u64 nc, 0, 0;
	mad.lo.cc.u64 %rd22179, %rd22235, %rd22299, t;
	madc.hi.cc.u64 c, %rd22235, %rd22299, nc;
	addc.cc.u64 t, %rd22180, c;
	addc.u64 nc, 0, 0;
	mad.lo.cc.u64 %rd22180, %rd22235, %rd22300, t;
	madc.hi.cc.u64 c, %rd22235, %rd22300, nc;
	addc.cc.u64 t, %rd22181, c;
	addc.u64 nc, 0, 0;
	mad.lo.cc.u64 %rd22181, %rd22235, %rd22301, t;
	madc.hi.cc.u64 c, %rd22235, %rd22301, nc;
	addc.cc.u64 t, %rd34096, c;
	addc.u64 nc, 0, 0;
	mad.lo.cc.u64 %rd34096, %rd22235, %rd22302, t;
	madc.hi.cc.u64 c, %rd22235, %rd22302, nc;
	addc.cc.u64 t, %rd22204, c;
	addc.u64 nc, 0, 0;
	mad.lo.cc.u64 %rd22204, %rd22235, %rd22303, t;
	madc.hi.cc.u64 c, %rd22235, %rd22303, nc;
	addc.cc.u64 c, c, %rd22228;
	addc.u64 nc, 0, 0;
	addc.cc.u64 %rd22227, %rd22227, c;
	addc.u64 %rd22228, nc, 0;
	}
	// end inline asm
	mul.lo.s64 	%rd22258, %rd22179, -8860621160618917889;
	// begin inline asm
	{
	.reg .u64 c;
	.reg .u64 t;
	.reg .u64 nc;
	mad.lo.cc.u64 c, %rd22258, %rd22298, %rd22179;
	madc.hi.cc.u64 c, %rd22258, %rd22298, 0;
	addc.cc.u64 t, %rd22180, c;
	addc.u64 nc, 0, 0;
	mad.lo.cc.u64 %rd22180, %rd22258, %rd22299, t;
	madc.hi.cc.u64 c, %rd22258, %rd22299, nc;
	addc.cc.u64 t, %rd22181, c;
	addc.u64 nc, 0, 0;
	mad.lo.cc.u64 %rd22181, %rd22258, %rd22300, t;
	madc.hi.cc.u64 c, %rd22258, %rd22300, nc;
	addc.cc.u64 t, %rd34096, c;
	addc.u64 nc, 0, 0;
	mad.lo.cc.u64 %rd34096, %rd22258, %rd22301, t;
	madc.hi.cc.u64 c, %rd22258, %rd22301, nc;
	addc.cc.u64 t, %rd22204, c;
	addc.u64 nc, 0, 0;
	mad.lo.cc.u64 %rd22204, %rd22258, %rd22302, t;
	madc.hi.cc.u64 c, %rd22258, %rd22302, nc;
	addc.cc.u64 t, %rd22227, c;
	addc.u64 nc, 0, 0;
	mad.lo.cc.u64 %rd22227, %rd22258, %rd22303, t;
	madc.hi.cc.u64 c, %rd22258, %rd22303, nc;
	addc.cc.u64 c, c, %rd22228;
	addc.u64 nc, 0, 0;
	addc.cc.u64 %rd22250, %rd22250, c;
	addc.u64 %rd22228, nc, 0;
	}
	// end inline asm
	mul.lo.s64 	%rd22281, %rd22180, -8860621160618917889;
	// begin inline asm
	{
	.reg .u64 c;
	.reg .u64 t;
	.reg .u64 nc;
	mad.lo.cc.u64 c, %rd22281, %rd22298, %rd22180;
	madc.hi.cc.u64 c, %rd22281, %rd22298, 0;
	addc.cc.u64 t, %rd22181, c;
	addc.u64 nc, 0, 0;
	mad.lo.cc.u64 %rd22181, %rd22281, %rd22299, t;
	madc.hi.cc.u64 c, %rd22281, %rd22299, nc;
	addc.cc.u64 t, %rd34096, c;
	addc.u64 nc, 0, 0;
	mad.lo.cc.u64 %rd34096, %rd22281, %rd22300, t;
	madc.hi.cc.u64 c, %rd22281, %rd22300, nc;
	addc.cc.u64 t, %rd22204, c;
	addc.u64 nc, 0, 0;
	mad.lo.cc.u64 %rd22204, %rd22281, %rd22301, t;
	madc.hi.cc.u64 c, %rd22281, %rd22301, nc;
	addc.cc.u64 t, %rd22227, c;
	addc.u64 nc, 0, 0;
	mad.lo.cc.u64 %rd22227, %rd22281, %rd22302, t;
	madc.hi.cc.u64 c, %rd22281, %rd22302, nc;
	addc.cc.u64 t, %rd22250, c;
	addc.u64 nc, 0, 0;
	mad.lo.cc.u64 %rd22250, %rd22281, %rd22303, t;
	madc.hi.cc.u64 c, %rd22281, %rd22303, nc;
	addc.cc.u64 c, c, %rd22228;
	addc.u64 nc, 0, 0;
	addc.cc.u64 %rd22273, %rd22273, c;
	addc.u64 %rd22228, nc, 0;
	}
	// end inline asm
	mul.lo.s64 	%rd22304, %rd22181, -8860621160618917889;
	// begin inline asm
	{
	.reg .u64 c;
	.reg .u64 t;
	.reg .u64 nc;
	mad.lo.cc.u64 c, %rd22304, %rd22298, %rd22181;
	madc.hi.cc.u64 c, %rd22304, %rd22298, 0;
	addc.cc.u64 t, %rd34096, c;
	addc.u64 nc, 0, 0;
	mad.lo.cc.u64 %rd34096, %rd22304, %rd22299, t;
	madc.hi.cc.u64 c, %rd22304, %rd22299, nc;
	addc.cc.u64 t, %rd22204, c;
	addc.u64 nc, 0, 0;
	mad.lo.cc.u64 %rd22204, %rd22304, %rd22300, t;
	madc.hi.cc.u64 c, %rd22304, %rd22300, nc;
	addc.cc.u64 t, %rd22227, c;
	addc.u64 nc, 0, 0;
	mad.lo.cc.u64 %rd22227, %rd22304, %rd22301, t;
	madc.hi.cc.u64 c, %rd22304, %rd22301, nc;
	addc.cc.u64 t, %rd22250, c;
	addc.u64 nc, 0, 0;
	mad.lo.cc.u64 %rd22250, %rd22304, %rd22302, t;
	madc.hi.cc.u64 c, %rd22304, %rd22302, nc;
	addc.cc.u64 t, %rd22273, c;
	addc.u64 nc, 0, 0;
	mad.lo.cc.u64 %rd22273, %rd22304, %rd22303, t;
	madc.hi.cc.u64 c, %rd22304, %rd22303, nc;
	addc.cc.u64 c, c, %rd22228;
	add.u64 %rd22296, %rd22296, c;
	}
	// end inline asm
	setp.lt.u64 	%p1794, %rd22296, 121098312706494698;
	mov.u64 	%rd34091, %rd22296;
	mov.u64 	%rd34092, %rd22273;
	mov.u64 	%rd34093, %rd22250;
	mov.u64 	%rd34094, %rd22227;
	mov.u64 	%rd34095, %rd22204;
	@%p1794 bra 	$L__BB0_961;
	setp.ne.s64 	%p1795, %rd22296, 121098312706494698;
	@%p1795 bra 	$L__BB0_960;
	setp.lt.u64 	%p1796, %rd22273, -4162727106559522501;
	mov.b64 	%rd34091, 121098312706494698;
	mov.u64 	%rd34092, %rd22273;
	mov.u64 	%rd34093, %rd22250;
	mov.u64 	%rd34094, %rd22227;
	mov.u64 	%rd34095, %rd22204;
	@%p1796 bra 	$L__BB0_961;
	setp.ne.s64 	%p1797, %rd22273, -4162727106559522501;
	@%p1797 bra 	$L__BB0_960;
	setp.lt.u64 	%p1798, %rd22250, 1883307231910630287;
	mov.b64 	%rd34092, -4162727106559522501;
	mov.u64 	%rd34093, %rd22250;
	mov.u64 	%rd34094, %rd22227;
	mov.u64 	%rd34095, %rd22204;
	@%p1798 bra 	$L__BB0_961;
	setp.ne.s64 	%p1799, %rd22250, 1883307231910630287;
	@%p1799 bra 	$L__BB0_960;
	setp.lt.u64 	%p1800, %rd22227, 2230234197602682880;
	mov.b64 	%rd34093, 1883307231910630287;
	mov.u64 	%rd34094, %rd22227;
	mov.u64 	%rd34095, %rd22204;
	@%p1800 bra 	$L__BB0_961;
	setp.ne.s64 	%p1801, %rd22227, 2230234197602682880;
	@%p1801 bra 	$L__BB0_960;
	setp.lt.u64 	%p1802, %rd22204, 1660523435060625408;
	mov.b64 	%rd34094, 2230234197602682880;
	mov.u64 	%rd34095, %rd22204;
	@%p1802 bra 	$L__BB0_961;
	setp.eq.s64 	%p1803, %rd22204, 1660523435060625408;
	setp.lt.u64 	%p1804, %rd34096, -8860621160618917887;
	and.pred  	%p1805, %p1803, %p1804;
	mov.b64 	%rd34095, 1660523435060625408;
	@%p1805 bra 	$L__BB0_961;
$L__BB0_960:
	mov.b64 	%rd22339, -8860621160618917887;
	mov.b64 	%rd22340, 1660523435060625408;
	mov.b64 	%rd22341, 2230234197602682880;
	mov.b64 	%rd22342, 1883307231910630287;
	mov.b64 	%rd22343, -4162727106559522501;
	mov.b64 	%rd22344, 121098312706494698;
	// begin inline asm
	sub.cc.u64 %rd34096, %rd34096, %rd22339;
	subc.cc.u64 %rd34095, %rd22204, %rd22340;
	subc.cc.u64 %rd34094, %rd22227, %rd22341;
	subc.cc.u64 %rd34093, %rd22250, %rd22342;
	subc.cc.u64 %rd34092, %rd22273, %rd22343;
	subc.u64 %rd34091, %rd22296, %rd22344;
	// end inline asm
$L__BB0_961:
	// begin inline asm
	{
	.reg .u64 c;
	.reg .u64 nc;
	.reg .u64 t;
	mad.lo.cc.u64 %rd22346, %rd33694, %rd33693, 0;
	madc.hi.cc.u64 c, %rd33694, %rd33693, 0;
	madc.lo.cc.u64 %rd22347, %rd33694, %rd33692, c;
	madc.hi.cc.u64 c, %rd33694, %rd33692, 0;
	madc.lo.cc.u64 %rd22348, %rd33694, %rd33691, c;
	madc.hi.cc.u64 c, %rd33694, %rd33691, 0;
	madc.lo.cc.u64 %rd22349, %rd33694, %rd33690, c;
	madc.hi.cc.u64 c, %rd33694, %rd33690, 0;
	madc.lo.cc.u64 %rd22350, %rd33694, %rd33689, c;
	madc.hi.u64 %rd22351, %rd33694, %rd33689, 0;
	mad.lo.cc.u64 %rd22348, %rd33693, %rd33692, %rd22348;
	madc.hi.cc.u64 c, %rd33693, %rd33692, 0;
	addc.cc.u64 t, %rd22349, c;
	addc.u64 nc, 0, 0;
	mad.lo.cc.u64 %rd22349, %rd33693, %rd33691, t;
	madc.hi.cc.u64 c, %rd33693, %rd33691, nc;
	addc.cc.u64 t, %rd22350, c;
	addc.u64 nc, 0, 0;
	mad.lo.cc.u64 %rd22350, %rd33693, %rd33690, t;
	madc.hi.cc.u64 c, %rd33693, %rd33690, nc;
	addc.cc.u64 t, %rd22351, c;
	addc.u64 nc, 0, 0;
	mad.lo.cc.u64 %rd22351, %rd33693, %rd33689, t;
	madc.hi.u64 %rd22352, %rd33693, %rd33689, nc;
	mad.lo.cc.u64 %rd22350, %rd33692, %rd33691, %rd22350;
	madc.hi.cc.u64 c, %rd33692, %rd33691, 0;
	addc.cc.u64 t, %rd22351, c;
	addc.u64 nc, 0, 0;
	mad.lo.cc.u64 %rd22351, %rd33692, %rd33690, t;
	madc.hi.cc.u64 c, %rd33692, %rd33690, nc;
	addc.cc.u64 t, %rd22352, c;
	addc.u64 nc, 0, 0;
	mad.lo.cc.u64 %rd22352, %rd33692, %rd33689, t;
	madc.hi.u64 %rd22353, %rd33692, %rd33689, nc;
	mad.lo.cc.u64 %rd22352, %rd33691, %rd33690, %rd22352;
	madc.hi.cc.u64 c, %rd33691, %rd33690, 0;
	addc.cc.u64 t, %rd22353, c;
	addc.u64 nc, 0, 0;
	mad.lo.cc.u64 %rd22353, %rd33691, %rd33689, t;
	madc.hi.u64 %rd22354, %rd33691, %rd33689, nc;
	mad.lo.cc.u64 %rd22354, %rd33690, %rd33689, %rd22354;
	madc.hi.u64 %rd22355, %rd33690, %rd33689, 0;
	}
	// end inline asm
	shr.u64 	%rd22525, %rd22355, 63;
	mov.b64 	{%r1050, %r1051}, %rd22355;
	mov.b64 	{%r1052, %r1053}, %rd22354;
	shf.l.wrap.b32 	%r1054, %r1053, %r1050, 1;
	shf.l.wrap.b32 	%r1055, %r1050, %r1051, 1;
	mov.b64 	%rd22502, {%r1054, %r1055};
	mov.b64 	{%r1056, %r1057}, %rd22353;
	shf.l.wrap.b32 	%r1058, %r1057, %r1052, 1;
	shf.l.wrap.b32 	%r1059, %r1052, %r1053, 1;
	mov.b64 	%rd22479, {%r1058, %r1059};
	mov.b64 	{%r1060, %r1061}, %rd22352;
	shf.l.wrap.b32 	%r1062, %r1061, %r1056, 1;
	shf.l.wrap.b32 	%r1063, %r1056, %r1057, 1;
	mov.b64 	%rd22456, {%r1062, %r1063};
	mov.b64 	{%r1064, %r1065}, %rd22351;
	shf.l.wrap.b32 	%r1066, %r1065, %r1060, 1;
	shf.l.wrap.b32 	%r1067, %r1060, %r1061, 1;
	mov.b64 	%rd22433, {%r1066, %r1067};
	mov.b64 	{%r1068, %r1069}, %rd22350;
	shf.l.wrap.b32 	%r1070, %r1069, %r1064, 1;
	shf.l.wrap.b32 	%r1071, %r1064, %r1065, 1;
	mov.b64 	%rd34102, {%r1070, %r1071};
	mov.b64 	{%r1072, %r1073}, %rd22349;
	shf.l.wrap.b32 	%r1074, %r1073, %r1068, 1;
	shf.l.wrap.b32 	%r1075, %r1068, %r1069, 1;
	mov.b64 	%rd22410, {%r1074, %r1075};
	mov.b64 	{%r1076, %r1077}, %rd22348;
	shf.l.wrap.b32 	%r1078, %r1077, %r1072, 1;
	shf.l.wrap.b32 	%r1079, %r1072, %r1073, 1;
	mov.b64 	%rd22409, {%r1078, %r1079};
	mov.b64 	{%r1080, %r1081}, %rd22347;
	shf.l.wrap.b32 	%r1082, %r1081, %r1076, 1;
	shf.l.wrap.b32 	%r1083, %r1076, %r1077, 1;
	mov.b64 	%rd22408, {%r1082, %r1083};
	mov.b64 	{%r1084, %r1085}, %rd22346;
	shf.l.wrap.b32 	%r1086, %r1085, %r1080, 1;
	shf.l.wrap.b32 	%r1087, %r1080, %r1081, 1;
	mov.b64 	%rd22407, {%r1086, %r1087};
	shl.b64 	%rd22406, %rd22346, 1;
	// begin inline asm
	{
	mad.lo.cc.u64 %rd22405, %rd33694, %rd33694, 0;
	madc.hi.cc.u64 %rd22406, %rd33694, %rd33694, %rd22406;
	madc.lo.cc.u64 %rd22407, %rd33693, %rd33693, %rd22407;
	madc.hi.cc.u64 %rd22408, %rd33693, %rd33693, %rd22408;
	madc.lo.cc.u64 %rd22409, %rd33692, %rd33692, %rd22409;
	madc.hi.cc.u64 %rd22410, %rd33692, %rd33692, %rd22410;
	madc.lo.cc.u64 %rd34102, %rd33691, %rd33691, %rd34102;
	madc.hi.cc.u64 %rd22433, %rd33691, %rd33691, %rd22433;
	madc.lo.cc.u64 %rd22456, %rd33690, %rd33690, %rd22456;
	madc.hi.cc.u64 %rd22479, %rd33690, %rd33690, %rd22479;
	madc.lo.cc.u64 %rd22502, %rd33689, %rd33689, %rd22502;
	madc.hi.u64 %rd22525, %rd33689, %rd33689, %rd22525;
	}
	// end inline asm
	mul.lo.s64 	%rd22419, %rd22405, -8860621160618917889;
	mov.b64 	%rd22527, -8860621160618917887;
	mov.b64 	%rd22528, 1660523435060625408;
	mov.b64 	%rd22529, 2230234197602682880;
	mov.b64 	%rd22530, 1883307231910630287;
	mov.b64 	%rd22531, -4162727106559522501;
	mov.b64 	%rd22532, 121098312706494698;
	// begin inline asm
	{
	.reg .u64 c;
	.reg .u64 t;
	.reg .u64 nc;
	mad.lo.cc.u64 c, %rd22419, %rd22527, %rd22405;
	madc.hi.cc.u64 c, %rd22419, %rd22527, 0;
	addc.cc.u64 t, %rd22406, c;
	addc.u64 nc, 0, 0;
	mad.lo.cc.u64 %rd22406, %rd22419, %rd22528, t;
	madc.hi.cc.u64 c, %rd22419, %rd22528, nc;
	addc.cc.u64 t, %rd22407, c;
	addc.u64 nc, 0, 0;
	mad.lo.cc.u64 %rd22407, %rd22419, %rd22529, t;
	madc.hi.cc.u64 c, %rd22419, %rd22529, nc;
	addc.cc.u64 t, %rd22408, c;
	addc.u64 nc, 0, 0;
	mad.lo.cc.u64 %rd22408, %rd22419, %rd22530, t;
	madc.hi.cc.u64 c, %rd22419, %rd22530, nc;
	addc.cc.u64 t, %rd22409, c;
	addc.u64 nc, 0, 0;
	mad.lo.cc.u64 %rd22409, %rd22419, %rd22531, t;
	madc.hi.cc.u64 c, %rd22419, %rd22531, nc;
	addc.cc.u64 t, %rd22410, c;
	addc.u64 nc, 0, 0;
	mad.lo.cc.u64 %rd22410, %rd22419, %rd22532, t;
	madc.hi.cc.u64 c, %rd22419, %rd22532, nc;
	addc.cc.u64 %rd34102, %rd34102, c;
	addc.u64 %rd22457, 0, 0;
	}
	// end inline asm
	mul.lo.s64 	%rd22441, %rd22406, -8860621160618917889;
	// begin inline asm
	{
	.reg .u64 c;
	.reg .u64 t;
	.reg .u64 nc;
	mad.lo.cc.u64 c, %rd22441, %rd22527, %rd22406;
	madc.hi.cc.u64 c, %rd22441, %rd22527, 0;
	addc.cc.u64 t, %rd22407, c;
	addc.u64 nc, 0, 0;
	mad.lo.cc.u64 %rd22407, %rd22441, %rd22528, t;
	madc.hi.cc.u64 c, %rd22441, %rd22528, nc;
	addc.cc.u64 t, %rd22408, c;
	addc.u64 nc, 0, 0;
	mad.lo.cc.u64 %rd22408, %rd22441, %rd22529, t;
	madc.hi.cc.u64 c, %rd22441, %rd22529, nc;
	addc.cc.u64 t, %rd22409, c;
	addc.u64 nc, 0, 0;
	mad.lo.cc.u64 %rd22409, %rd22441, %rd22530, t;
	madc.hi.cc.u64 c, %rd22441, %rd22530, nc;
	addc.cc.u64 t, %rd22410, c;
	addc.u64 nc, 0, 0;
	mad.lo.cc.u64 %rd22410, %rd22441, %rd22531, t;
	madc.hi.cc.u64 c, %rd22441, %rd22531, nc;
	addc.cc.u64 t, %rd34102, c;
	addc.u64 nc, 0, 0;
	mad.lo.cc.u64 %rd34102, %rd22441, %rd22532, t;
	madc.hi.cc.u64 c, %rd22441, %rd22532, nc;
	addc.cc.u64 c, c, %rd22457;
	addc.u64 nc, 0, 0;
	addc.cc.u64 %rd22433, %rd22433, c;
	addc.u64 %rd22457, nc, 0;
	}
	// end inline asm
	mul.lo.s64 	%rd22464, %rd22407, -8860621160618917889;
	// begin inline asm
	{
	.reg .u64 c;
	.reg .u64 t;
	.reg .u64 nc;
	mad.lo.cc.u64 c, %rd22464, %rd22527, %rd22407;
	madc.hi.cc.u64 c, %rd22464, %rd22527, 0;
	addc.cc.u64 t, %rd22408, c;
	addc.u64 nc, 0, 0;
	mad.lo.cc.u64 %rd22408, %rd22464, %rd22528, t;
	madc.hi.cc.u64 c, %rd22464, %rd22528, nc;
	addc.cc.u64 t, %rd22409, c;
	addc.u64 nc, 0, 0;
	mad.lo.cc.u64 %rd22409, %rd22464, %rd22529, t;
	madc.hi.cc.u64 c, %rd22464, %rd22529, nc;
	addc.cc.u64 t, %rd22410, c;
	addc.u64 nc, 0, 0;
	mad.lo.cc.u64 %rd22410, %rd22464, %rd22530, t;
	madc.hi.cc.u64 c, %rd22464, %rd22530, nc;
	addc.cc.u64 t, %rd34102, c;
	addc.u64 nc, 0, 0;
	mad.lo.cc.u64 %rd34102, %rd22464, %rd22531, t;
	madc.hi.cc.u64 c, %rd22464, %rd22531, nc;
	addc.cc.u64 t, %rd22433, c;
	addc.u64 nc, 0, 0;
	mad.lo.cc.u64 %rd22433, %rd22464, %rd22532, t;
	madc.hi.cc.u64 c, %rd22464, %rd22532, nc;
	addc.cc.u64 c, c, %rd22457;
	addc.u64 nc, 0, 0;
	addc.cc.u64 %rd22456, %rd22456, c;
	addc.u64 %rd22457, nc, 0;
	}
	// end inline asm
	mul.lo.s64 	%rd22487, %rd22408, -8860621160618917889;
	// begin inline asm
	{
	.reg .u64 c;
	.reg .u64 t;
	.reg .u64 nc;
	mad.lo.cc.u64 c, %rd22487, %rd22527, %rd22408;
	madc.hi.cc.u64 c, %rd22487, %rd22527, 0;
	addc.cc.u64 t, %rd22409, c;
	addc.u64 nc, 0, 0;
	mad.lo.cc.u64 %rd22409, %rd22487, %rd22528, t;
	madc.hi.cc.u64 c, %rd22487, %rd22528, nc;
	addc.cc.u64 t, %rd22410, c;
	addc.u64 nc, 0, 0;
	mad.lo.cc.u64 %rd22410, %rd22487, %rd22529, t;
	madc.hi.cc.u64 c, %rd22487, %rd22529, nc;
	addc.cc.u64 t, %rd34102, c;
	addc.u64 nc, 0, 0;
	mad.lo.cc.u64 %rd34102, %rd22487, %rd22530, t;
	madc.hi.cc.u64 c, %rd22487, %rd22530, nc;
	addc.cc.u64 t, %rd22433, c;
	addc.u64 nc, 0, 0;
	mad.lo.cc.u64 %rd22433, %rd22487, %rd22531, t;
	madc.hi.cc.u64 c, %rd22487, %rd22531, nc;
	addc.cc.u64 t, %rd22456, c;
	addc.u64 nc, 0, 0;
	mad.lo.cc.u64 %rd22456, %rd22487, %rd22532, t;
	madc.hi.cc.u64 c, %rd22487, %rd22532, nc;
	addc.cc.u64 c, c, %rd22457;
	addc.u64 nc, 0, 0;
	addc.cc.u64 %rd22479, %rd22479, c;
	addc.u64 %rd22457, nc, 0;
	}
	// end inline asm
	mul.lo.s64 	%rd22510, %rd22409, -8860621160618917889;
	// begin inline asm
	{
	.reg .u64 c;
	.reg .u64 t;
	.reg .u64 nc;
	mad.lo.cc.u64 c, %rd22510, %rd22527, %rd22409;
	madc.hi.cc.u64 c, %rd22510, %rd22527, 0;
	addc.cc.u64 t, %rd22410, c;
	addc.u64 nc, 0, 0;
	mad.lo.cc.u64 %rd22410, %rd22510, %rd22528, t;
	madc.hi.cc.u64 c, %rd22510, %rd22528, nc;
	addc.cc.u64 t, %rd34102, c;
	addc.u64 nc, 0, 0;
	mad.lo.cc.u64 %rd34102, %rd22510, %rd22529, t;
	madc.hi.cc.u64 c, %rd22510, %rd22529, nc;
	addc.cc.u64 t, %rd22433, c;
	addc.u64 nc, 0, 0;
	mad.lo.cc.u64 %rd22433, %rd22510, %rd22530, t;
	madc.hi.cc.u64 c, %rd22510, %rd22530, nc;
	addc.cc.u64 t, %rd22456, c;
	addc.u64 nc, 0, 0;
	mad.lo.cc.u64 %rd22456, %rd22510, %rd22531, t;
	madc.hi.cc.u64 c, %rd22510, %rd22531, nc;
	addc.cc.u64 t, %rd22479, c;
	addc.u64 nc, 0, 0;
	mad.lo.cc.u64 %rd22479, %rd22510, %rd22532, t;
	madc.hi.cc.u64 c, %rd22510, %rd22532, nc;
	addc.cc.u64 c, c, %rd22457;
	addc.u64 nc, 0, 0;
	addc.cc.u64 %rd22502, %rd22502, c;
	addc.u64 %rd22457, nc, 0;
	}
	// end inline asm
	mul.lo.s64 	%rd22533, %rd22410, -8860621160618917889;
	// begin inline asm
	{
	.reg .u64 c;
	.reg .u64 t;
	.reg .u64 nc;
	mad.lo.cc.u64 c, %rd22533, %rd22527, %rd22410;
	madc.hi.cc.u64 c, %rd22533, %rd22527, 0;
	addc.cc.u64 t, %rd34102, c;
	addc.u64 nc, 0, 0;
	mad.lo.cc.u64 %rd34102, %rd22533, %rd22528, t;
	madc.hi.cc.u64 c, %rd22533, %rd22528, nc;
	addc.cc.u64 t, %rd22433, c;
	addc.u64 nc, 0, 0;
	mad.lo.cc.u64 %rd22433, %rd22533, %rd22529, t;
	madc.hi.cc.u64 c, %rd22533, %rd22529, nc;
	addc.cc.u64 t, %rd22456, c;
	addc.u64 nc, 0, 0;
	mad.lo.cc.u64 %rd22456, %rd22533, %rd22530, t;
	madc.hi.cc.u64 c, %rd22533, %rd22530, nc;
	addc.cc.u64 t, %rd22479, c;
	addc.u64 nc, 0, 0;
	mad.lo.cc.u64 %rd22479, %rd22533, %rd22531, t;
	madc.hi.cc.u64 c, %rd22533, %rd22531, nc;
	addc.cc.u64 t, %rd22502, c;
	addc.u64 nc, 0, 0;
	mad.lo.cc.u64 %rd22502, %rd22533, %rd22532, t;
	madc.hi.cc.u64 c, %rd22533, %rd22532, nc;
	addc.cc.u64 c, c, %rd22457;
	add.u64 %rd22525, %rd22525, c;
	}
	// end inline asm
	setp.lt.u64 	%p1806, %rd22525, 121098312706494698;
	mov.u64 	%rd34097, %rd22525;
	mov.u64 	%rd34098, %rd22502;
	mov.u64 	%rd34099, %rd22479;
	mov.u64 	%rd34100, %rd22456;
	mov.u64 	%rd34101, %rd22433;
	@%p1806 bra 	$L__BB0_972;
	setp.ne.s64 	%p1807, %rd22525, 121098312706494698;
	@%p1807 bra 	$L__BB0_971;
	setp.lt.u64 	%p1808, %rd22502, -4162727106559522501;
	mov.b64 	%rd34097, 121098312706494698;
	mov.u64 	%rd34098, %rd22502;
	mov.u64 	%rd34099, %rd22479;
	mov.u64 	%rd34100, %rd22456;
	mov.u64 	%rd34101, %rd22433;
	@%p1808 bra 	$L__BB0_972;
	setp.ne.s64 	%p1809, %rd22502, -4162727106559522501;
	@%p1809 bra 	$L__BB0_971;
	setp.lt.u64 	%p1810, %rd22479, 1883307231910630287;
	mov.b64 	%rd34098, -4162727106559522501;
	mov.u64 	%rd34099, %rd22479;
	mov.u64 	%rd34100, %rd22456;
	mov.u64 	%rd34101, %rd22433;
	@%p1810 bra 	$L__BB0_972;
	setp.ne.s64 	%p1811, %rd22479, 1883307231910630287;
	@%p1811 bra 	$L__BB0_971;
	setp.lt.u64 	%p1812, %rd22456, 2230234197602682880;
	mov.b64 	%rd34099, 1883307231910630287;
	mov.u64 	%rd34100, %rd22456;
	mov.u64 	%rd34101, %rd22433;
	@%p1812 bra 	$L__BB0_972;
	setp.ne.s64 	%p1813, %rd22456, 2230234197602682880;
	@%p1813 bra 	$L__BB0_971;
	setp.lt.u64 	%p1814, %rd22433, 1660523435060625408;
	mov.b64 	%rd34100, 2230234197602682880;
	mov.u64 	%rd34101, %rd22433;
	@%p1814 bra 	$L__BB0_972;
	setp.eq.s64 	%p1815, %rd22433, 1660523435060625408;
	setp.lt.u64 	%p1816, %rd34102, -8860621160618917887;
	and.pred  	%p1817, %p1815, %p1816;
	mov.b64 	%rd34101, 1660523435060625408;
	@%p1817 bra 	$L__BB0_972;
$L__BB0_971:
	mov.b64 	%rd22568, -8860621160618917887;
	mov.b64 	%rd22569, 1660523435060625408;
	mov.b64 	%rd22570, 2230234197602682880;
	mov.b64 	%rd22571, 1883307231910630287;
	mov.b64 	%rd22572, -4162727106559522501;
	mov.b64 	%rd22573, 121098312706494698;
	// begin inline asm
	sub.cc.u64 %rd34102, %rd34102, %rd22568;
	subc.cc.u64 %rd34101, %rd22433, %rd22569;
	subc.cc.u64 %rd34100, %rd22456, %rd22570;
	subc.cc.u64 %rd34099, %rd22479, %rd22571;
	subc.cc.u64 %rd34098, %rd22502, %rd22572;
	subc.u64 %rd34097, %rd22525, %rd22573;
	// end inline asm
$L__BB0_972:
	// begin inline asm
	{
	.reg .u64 c;
	.reg .u64 nc;
	.reg .u64 t;
	mad.lo.cc.u64 %rd22575, %rd34102, %rd34101, 0;
	madc.hi.cc.u64 c, %rd34102, %rd34101, 0;
	madc.lo.cc.u64 %rd22576, %rd34102, %rd34100, c;
	madc.hi.cc.u64 c, %rd34102, %rd34100, 0;
	madc.lo.cc.u64 %rd22577, %rd34102, %rd34099, c;
	madc.hi.cc.u64 c, %rd34102, %rd34099, 0;
	madc.lo.cc.u64 %rd22578, %rd34102, %rd34098, c;
	madc.hi.cc.u64 c, %rd34102, %rd34098, 0;
	madc.lo.cc.u64 %rd22579, %rd34102, %rd34097, c;
	madc.hi.u64 %rd22580, %rd34102, %rd34097, 0;
	mad.lo.cc.u64 %rd22577, %rd34101, %rd34100, %rd22577;
	madc.hi.cc.u64 c, %rd34101, %rd34100, 0;
	addc.cc.u64 t, %rd22578, c;
	addc.u64 nc, 0, 0;
	mad.lo.cc.u64 %rd22578, %rd34101, %rd34099, t;
	madc.hi.cc.u64 c, %rd34101, %rd34099, nc;
	addc.cc.u64 t, %rd22579, c;
	addc.u64 nc, 0, 0;
	mad.lo.cc.u64 %rd22579, %rd34101, %rd34098, t;
	madc.hi.cc.u64 c, %rd34101, %rd34098, nc;
	addc.cc.u64 t, %rd22580, c;
	addc.u64 nc, 0, 0;
	mad.lo.cc.u64 %rd22580, %rd34101, %rd34097, t;
	madc.hi.u64 %rd22581, %rd34101, %rd34097, nc;
	mad.lo.cc.u64 %rd22579, %rd34100, %rd34099, %rd22579;
	madc.hi.cc.u64 c, %rd34100, %rd34099, 0;
	addc.cc.u64 t, %rd22580, c;
	addc.u64 nc, 0, 0;
	mad.lo.cc.u64 %rd22580, %rd34100, %rd34098, t;
	madc.hi.cc.u64 c, %rd34100, %rd34098, nc;
	addc.cc.u64 t, %rd22581, c;
	addc.u64 nc, 0, 0;
	mad.lo.cc.u64 %rd22581, %rd34100, %rd34097, t;
	madc.hi.u64 %rd22582, %rd34100, %rd34097, nc;
	mad.lo.cc.u64 %rd22581, %rd34099, %rd34098, %rd22581;
	madc.hi.cc.u64 c, %rd34099, %rd34098, 0;
	addc.cc.u64 t, %rd22582, c;
	addc.u64 nc, 0, 0;
	mad.lo.cc.u64 %rd22582, %rd34099, %rd34097, t;
	madc.hi.u64 %rd22583, %rd34099, %rd34097, nc;
	mad.lo.cc.u64 %rd22583, %rd34098, %rd34097, %rd22583;
	madc.hi.u64 %rd22584, %rd34098, %rd34097, 0;
	}
	// end inline asm
	shr.u64 	%rd22754, %rd22584, 63;
	mov.b64 	{%r1088, %r1089}, %rd22584;
	mov.b64 	{%r1090, %r1091}, %rd22583;
	shf.l.wrap.b32 	%r1092, %r1091, %r1088, 1;
	shf.l.wrap.b32 	%r1093, %r1088, %r1089, 1;
	mov.b64 	%rd22731, {%r1092, %r1093};
	mov.b64 	{%r1094, %r1095}, %rd22582;
	shf.l.wrap.b32 	%r1096, %r1095, %r1090, 1;
	shf.l.wrap.b32 	%r1097, %r1090, %r1091, 1;
	mov.b64 	%rd22708, {%r1096, %r1097};
	mov.b64 	{%r1098, %r1099}, %rd22581;
	shf.l.wrap.b32 	%r1100, %r1099, %r1094, 1;
	shf.l.wrap.b32 	%r1101, %r1094, %r1095, 1;
	mov.b64 	%rd22685, {%r1100, %r1101};
	mov.b64 	{%r1102, %r1103}, %rd22580;
	shf.l.wrap.b32 	%r1104, %r1103, %r1098, 1;
	shf.l.wrap.b32 	%r1105, %r1098, %r1099, 1;
	mov.b64 	%rd22662, {%r1104, %r1105};
	mov.b64 	{%r1106, %r1107}, %rd22579;
	shf.l.wrap.b32 	%r1108, %r1107, %r1102, 1;
	shf.l.wrap.b32 	%r1109, %r1102, %r1103, 1;
	mov.b64 	%rd34108, {%r1108, %r1109};
	mov.b64 	{%r1110, %r1111}, %rd22578;
	shf.l.wrap.b32 	%r1112, %r1111, %r1106, 1;
	shf.l.wrap.b32 	%r1113, %r1106, %r1107, 1;
	mov.b64 	%rd22639, {%r1112, %r1113};
	mov.b64 	{%r1114, %r1115}, %rd22577;
	shf.l.wrap.b32 	%r1116, %r1115, %r1110, 1;
	shf.l.wrap.b32 	%r1117, %r1110, %r1111, 1;
	mov.b64 	%rd22638, {%r1116, %r1117};
	mov.b64 	{%r1118, %r1119}, %rd22576;
	shf.l.wrap.b32 	%r1120, %r1119, %r1114, 1;
	shf.l.wrap.b32 	%r1121, %r1114, %r1115, 1;
	mov.b64 	%rd22637, {%r1120, %r1121};
	mov.b64 	{%r1122, %r1123}, %rd22575;
	shf.l.wrap.b32 	%r1124, %r1123, %r1118, 1;
	shf.l.wrap.b32 	%r1125, %r1118, %r1119, 1;
	mov.b64 	%rd22636, {%r1124, %r1125};
	shl.b64 	%rd22635, %rd22575, 1;
	// begin inline asm
	{
	mad.lo.cc.u64 %rd22634, %rd34102, %rd34102, 0;
	madc.hi.cc.u64 %rd22635, %rd34102, %rd34102, %rd22635;
	madc.lo.cc.u64 %rd22636, %rd34101, %rd34101, %rd22636;
	madc.hi.cc.u64 %rd22637, %rd34101, %rd34101, %rd22637;
	madc.lo.cc.u64 %rd22638, %rd34100, %rd34100, %rd22638;
	madc.hi.cc.u64 %rd22639, %rd34100, %rd34100, %rd22639;
	madc.lo.cc.u64 %rd34108, %rd34099, %rd34099, %rd34108;
	madc.hi.cc.u64 %rd22662, %rd34099, %rd34099, %rd22662;
	madc.lo.cc.u64 %rd22685, %rd34098, %rd34098, %rd22685;
	madc.hi.cc.u64 %rd22708, %rd34098, %rd34098, %rd22708;
	madc.lo.cc.u64 %rd22731, %rd34097, %rd34097, %rd22731;
	madc.hi.u64 %rd22754, %rd34097, %rd34097, %rd22754;
	}
	// end inline asm
	mul.lo.s64 	%rd22648, %rd22634, -8860621160618917889;
	mov.b64 	%rd22756, -8860621160618917887;
	mov.b64 	%rd22757, 1660523435060625408;
	mov.b64 	%rd22758, 2230234197602682880;
	mov.b64 	%rd22759, 1883307231910630287;
	mov.b64 	%rd22760, -4162727106559522501;
	mov.b64 	%rd22761, 121098312706494698;
	// begin inline asm
	{
	.reg .u64 c;
	.reg .u64 t;
	.reg .u64 nc;
	mad.lo.cc.u64 c, %rd22648, %rd22756, %rd22634;
	madc.hi.cc.u64 c, %rd22648, %rd22756, 0;
	addc.cc.u64 t, %rd22635, c;
	addc.u64 nc, 0, 0;
	mad.lo.cc.u64 %rd22635, %rd22648, %rd22757, t;
	madc.hi.cc.u64 c, %rd22648, %rd22757, nc;
	addc.cc.u64 t, %rd22636, c;
	addc.u64 nc, 0, 0;
	mad.lo.cc.u64 %rd22636, %rd22648, %rd22758, t;
	madc.hi.cc.u64 c, %rd22648, %rd22758, nc;
	addc.cc.u64 t, %rd22637, c;
	addc.u64 nc, 0, 0;
	mad.lo.cc.u64 %rd22637, %rd22648, %rd22759, t;
	madc.hi.cc.u64 c, %rd22648, %rd22759, nc;
	addc.cc.u64 t, %rd22638, c;
	addc.u64 nc, 0, 0;
	mad.lo.cc.u64 %rd22638, %rd22648, %rd22760, t;
	madc.hi.cc.u64 c, %rd22648, %rd22760, nc;
	addc.cc.u64 t, %rd22639, c;
	addc.u64 nc, 0, 0;
	mad.lo.cc.u64 %rd22639, %rd22648, %rd22761, t;
	madc.hi.cc.u64 c, %rd22648, %rd22761, nc;
	addc.cc.u64 %rd34108, %rd34108, c;
	addc.u64 %rd22686, 0, 0;
	}
	// end inline asm
	mul.lo.s64 	%rd22670, %rd22635, -8860621160618917889;
	// begin inline asm
	{
	.reg .u64 c;
	.reg .u64 t;
	.reg .u64 nc;
	mad.lo.cc.u64 c, %rd22670, %rd22756, %rd22635;
	madc.hi.cc.u64 c, %rd22670, %rd22756, 0;
	addc.cc.u64 t, %rd22636, c;
	addc.u64 nc, 0, 0;
	mad.lo.cc.u64 %rd22636, %rd22670, %rd22757, t;
	madc.hi.cc.u64 c, %rd22670, %rd22757, nc;
	addc.cc.u64 t, %rd22637, c;
	addc.u64 nc, 0, 0;
	mad.lo.cc.u64 %rd22637, %rd22670, %rd22758, t;
	madc.hi.cc.u64 c, %rd22670, %rd22758, nc;
	addc.cc.u64 t, %rd22638, c;
	addc.u64 nc, 0, 0;
	mad.lo.cc.u64 %rd22638, %rd22670, %rd22759, t;
	madc.hi.cc.u64 c, %rd22670, %rd22759, nc;
	addc.cc.u64 t, %rd22639, c;
	addc.u64 nc, 0, 0;
	mad.lo.cc.u64 %rd22639, %rd22670, %rd22760, t;
	madc.hi.cc.u64 c, %rd22670, %rd22760, nc;
	addc.cc.u64 t, %rd34108, c;
	addc.u64 nc, 0, 0;
	mad.lo.cc.u64 %rd34108, %rd22670, %rd22761, t;
	madc.hi.cc.u64 c, %rd22670, %rd22761, nc;
	addc.cc.u64 c, c, %rd22686;
	addc.u64 nc, 0, 0;
	addc.cc.u64 %rd22662, %rd22662, c;
	addc.u64 %rd22686, nc, 0;
	}
	// end inline asm
	mul.lo.s64 	%rd22693, %rd22636, -8860621160618917889;
	// begin inline asm
	{
	.reg .u64 c;
	.reg .u64 t;
	.reg .u64 nc;
	mad.lo.cc.u64 c, %rd22693, %rd22756, %rd22636;
	madc.hi.cc.u64 c, %rd22693, %rd22756, 0;
	addc.cc.u64 t, %rd22637, c;
	addc.u64 nc, 0, 0;
	mad.lo.cc.u64 %rd22637, %rd22693, %rd22757, t;
	madc.hi.cc.u64 c, %rd22693, %rd22757, nc;
	addc.cc.u64 t, %rd22638, c;
	addc.u64 nc, 0, 0;
	mad.lo.cc.u64 %rd22638, %rd22693, %rd22758, t;
	madc.hi.cc.u64 c, %rd22693, %rd22758, nc;
	addc.cc.u64 t, %rd22639, c;
	addc.u64 nc, 0, 0;
	mad.lo.cc.u64 %rd22639, %rd22693, %rd22759, t;
	madc.hi.cc.u64 c, %rd22693, %rd22759, nc;
	addc.cc.u64 t, %rd34108, c;
	addc.u64 nc, 0, 0;
	mad.lo.cc.u64 %rd34108, %rd22693, %rd22760, t;
	madc.hi.cc.u64 c, %rd22693, %rd22760, nc;
	addc.cc.u64 t, %rd22662, c;
	addc.u64 nc, 0, 0;
	mad.lo.cc.u64 %rd22662, %rd22693, %rd22761, t;
	madc.hi.cc.u64 c, %rd22693, %rd22761, nc;
	addc.cc.u64 c, c, %rd22686;
	addc.u64 nc, 0, 0;
	addc.cc.u64 %rd22685, %rd22685, c;
	addc.u64 %rd22686, nc, 0;
	}
	// end inline asm
	mul.lo.s64 	%rd22716, %rd22637, -8860621160618917889;
	// begin inline asm
	{
	.reg .u64 c;
	.reg .u64 t;
	.reg .u64 nc;
	mad.lo.cc.u64 c, %rd22716, %rd22756, %rd22637;
	madc.hi.cc.u64 c, %rd22716, %rd22756, 0;
	addc.cc.u64 t, %rd22638, c;
	addc.u64 nc, 0, 0;
	mad.lo.cc.u64 %rd22638, %rd22716, %rd22757, t;
	madc.hi.cc.u64 c, %rd22716, %rd22757, nc;
	addc.cc.u64 t, %rd22639, c;
	addc.u64 nc, 0, 0;
	mad.lo.cc.u64 %rd22639, %rd22716, %rd22758, t;
	madc.hi.cc.u64 c, %rd22716, %rd22758, nc;
	addc.cc.u64 t, %rd34108, c;
	addc.u64 nc, 0, 0;
	mad.lo.cc.u64 %rd34108, %rd22716, %rd22759, t;
	madc.hi.cc.u64 c, %rd22716, %rd22759, nc;
	addc.cc.u64 t, %rd22662, c;
	addc.u64 nc, 0, 0;
	mad.lo.cc.u64 %rd22662, %rd22716, %rd22760, t;
	madc.hi.cc.u64 c, %rd22716, %rd22760, nc;
	addc.cc.u64 t, %rd22685, c;
	addc.u64 nc, 0, 0;
	mad.lo.cc.u64 %rd22685, %rd22716, %rd22761, t;
	madc.hi.cc.u64 c, %rd22716, %rd22761, nc;
	addc.cc.u64 c, c, %rd22686;
	addc.u64 nc, 0, 0;
	addc.cc.u64 %rd22708, %rd22708, c;
	addc.u64 %rd22686, nc, 0;
	}
	// end inline asm
	mul.lo.s64 	%rd22739, %rd22638, -8860621160618917889;
	// begin inline asm
	{
	.reg .u64 c;
	.reg .u64 t;
	.reg .u64 nc;
	mad.lo.cc.u64 c, %rd22739, %rd22756, %rd22638;
	madc.hi.cc.u64 c, %rd22739, %rd22756, 0;
	addc.cc.u64 t, %rd22639, c;
	addc.u64 nc, 0, 0;
	mad.lo.cc.u64 %rd22639, %rd22739, %rd22757, t;
	madc.hi.cc.u64 c, %rd22739, %rd22757, nc;
	addc.cc.u64 t, %rd34108, c;
	addc.u64 nc, 0, 0;
	mad.lo.cc.u64 %rd34108, %rd22739, %rd22758, t;
	madc.hi.cc.u64 c, %rd22739, %rd22758, nc;
	addc.cc.u64 t, %rd22662, c;
	addc.u64 nc, 0, 0;
	mad.lo.cc.u64 %rd22662, %rd22739, %rd22759, t;
	madc.hi.cc.u64 c, %rd22739, %rd22759, nc;
	addc.cc.u64 t, %rd22685, c;
	addc.u64 nc, 0, 0;
	mad.lo.cc.u64 %rd22685, %rd22739, %rd22760, t;
	madc.hi.cc.u64 c, %rd22739, %rd22760, nc;
	addc.cc.u64 t, %rd22708, c;
	addc.u64 nc, 0, 0;
	mad.lo.cc.u64 %rd22708, %rd22739, %rd22761, t;
	madc.hi.cc.u64 c, %rd22739, %rd22761, nc;
	addc.cc.u64 c, c, %rd22686;
	addc.u64 nc, 0, 0;
	addc.cc.u64 %rd22731, %rd22731, c;
	addc.u64 %rd22686, nc, 0;
	}
	// end inline asm
	mul.lo.s64 	%rd22762, %rd22639, -8860621160618917889;
	// begin inline asm
	{
	.reg .u64 c;
	.reg .u64 t;
	.reg .u64 nc;
	mad.lo.cc.u64 c, %rd22762, %rd22756, %rd22639;
	madc.hi.cc.u64 c, %rd22762, %rd22756, 0;
	addc.cc.u64 t, %rd34108, c;
	addc.u64 nc, 0, 0;
	mad.lo.cc.u64 %rd34108, %rd22762, %rd22757, t;
	madc.hi.cc.u64 c, %rd22762, %rd22757, nc;
	addc.cc.u64 t, %rd22662, c;
	addc.u64 nc, 0, 0;
	mad.lo.cc.u64 %rd22662, %rd22762, %rd22758, t;
	madc.hi.cc.u64 c, %rd22762, %rd22758, nc;
	addc.cc.u64 t, %rd22685, c;
	addc.u64 nc, 0, 0;
	mad.lo.cc.u64 %rd22685, %rd22762, %rd22759, t;
	madc.hi.cc.u64 c, %rd22762, %rd22759, nc;
	addc.cc.u64 t, %rd22708, c;
	addc.u64 nc, 0, 0;
	mad.lo.cc.u64 %rd22708, %rd22762, %rd22760, t;
	madc.hi.cc.u64 c, %rd22762, %rd22760, nc;
	addc.cc.u64 t, %rd22731, c;
	addc.u64 nc, 0, 0;
	mad.lo.cc.u64 %rd22731, %rd22762, %rd22761, t;
	madc.hi.cc.u64 c, %rd22762, %rd22761, nc;
	addc.cc.u64 c, c, %rd22686;
	add.u64 %rd22754, %rd22754, c;
	}
	// end inline asm
	setp.lt.u64 	%p1818, %rd22754, 121098312706494698;
	mov.u64 	%rd34103, %rd22754;
	mov.u64 	%rd34104, %rd22731;
	mov.u64 	%rd34105, %rd22708;
	mov.u64 	%rd34106, %rd22685;
	mov.u64 	%rd34107, %rd22662;
	@%p1818 bra 	$L__BB0_983;
	setp.ne.s64 	%p1819, %rd22754, 121098312706494698;
	@%p1819 bra 	$L__BB0_982;
	setp.lt.u64 	%p1820, %rd22731, -4162727106559522501;
	mov.b64 	%rd34103, 121098312706494698;
	mov.u64 	%rd34104, %rd22731;
	mov.u64 	%rd34105, %rd22708;
	mov.u64 	%rd34106, %rd22685;
	mov.u64 	%rd34107, %rd22662;
	@%p1820 bra 	$L__BB0_983;
	setp.ne.s64 	%p1821, %rd22731, -4162727106559522501;
	@%p1821 bra 	$L__BB0_982;
	setp.lt.u64 	%p1822, %rd22708, 1883307231910630287;
	mov.b64 	%rd34104, -4162727106559522501;
	mov.u64 	%rd34105, %rd22708;
	mov.u64 	%rd34106, %rd22685;
	mov.u64 	%rd34107, %rd22662;
	@%p1822 bra 	$L__BB0_983;
	setp.ne.s64 	%p1823, %rd22708, 1883307231910630287;
	@%p1823 bra 	$L__BB0_982;
	setp.lt.u64 	%p1824, %rd22685, 2230234197602682880;
	mov.b64 	%rd34105, 1883307231910630287;
	mov.u64 	%rd34106, %rd22685;
	mov.u64 	%rd34107, %rd22662;
	@%p1824 bra 	$L__BB0_983;
	setp.ne.s64 	%p1825, %rd22685, 2230234197602682880;
	@%p1825 bra 	$L__BB0_982;
	setp.lt.u64 	%p1826, %rd22662, 1660523435060625408;
	mov.b64 	%rd34106, 2230234197602682880;
	mov.u64 	%rd34107, %rd22662;
	@%p1826 bra 	$L__BB0_983;
	setp.eq.s64 	%p1827, %rd22662, 1660523435060625408;
	setp.lt.u64 	%p1828, %rd34108, -8860621160618917887;
	and.pred  	%p1829, %p1827, %p1828;
	mov.b64 	%rd34107, 1660523435060625408;
	@%p1829 bra 	$L__BB0_983;
$L__BB0_982:
	mov.b64 	%rd22797, -8860621160618917887;
	mov.b64 	%rd22798, 1660523435060625408;
	mov.b64 	%rd22799, 2230234197602682880;
	mov.b64 	%rd22800, 1883307231910630287;
	mov.b64 	%rd22801, -4162727106559522501;
	mov.b64 	%rd22802, 121098312706494698;
	// begin inline asm
	sub.cc.u64 %rd34108, %rd34108, %rd22797;
	subc.cc.u64 %rd34107, %rd22662, %rd22798;
	subc.cc.u64 %rd34106, %rd22685, %rd22799;
	subc.cc.u64 %rd34105, %rd22708, %rd22800;
	subc.cc.u64 %rd34104, %rd22731, %rd22801;
	subc.u64 %rd34103, %rd22754, %rd22802;
	// end inline asm
$L__BB0_983:
	// begin inline asm
	add.cc.u64 %rd34114, %rd33700, %rd34102;
	addc.cc.u64 %rd22804, %rd33699, %rd34101;
	addc.cc.u64 %rd22805, %rd33698, %rd34100;
	addc.cc.u64 %rd22806, %rd33697, %rd34099;
	addc.cc.u64 %rd22807, %rd33696, %rd34098;
	addc.u64 %rd22808, %rd33695, %rd34097;
	// end inline asm
	setp.lt.u64 	%p1830, %rd22808, 121098312706494698;
	mov.u64 	%rd34109, %rd22808;
	mov.u64 	%rd34110, %rd22807;
	mov.u64 	%rd34111, %rd22806;
	mov.u64 	%rd34112, %rd22805;
	mov.u64 	%rd34113, %rd22804;
	@%p1830 bra 	$L__BB0_994;
	setp.ne.s64 	%p1831, %rd22808, 121098312706494698;
	@%p1831 bra 	$L__BB0_993;
	setp.lt.u64 	%p1832, %rd22807, -4162727106559522501;
	mov.b64 	%rd34109, 121098312706494698;
	mov.u64 	%rd34110, %rd22807;
	mov.u64 	%rd34111, %rd22806;
	mov.u64 	%rd34112, %rd22805;
	mov.u64 	%rd34113, %rd22804;
	@%p1832 bra 	$L__BB0_994;
	setp.ne.s64 	%p1833, %rd22807, -4162727106559522501;
	@%p1833 bra 	$L__BB0_993;
	setp.lt.u64 	%p1834, %rd22806, 1883307231910630287;
	mov.b64 	%rd34110, -4162727106559522501;
	mov.u64 	%rd34111, %rd22806;
	mov.u64 	%rd34112, %rd22805;
	mov.u64 	%rd34113, %rd22804;
	@%p1834 bra 	$L__BB0_994;
	setp.ne.s64 	%p1835, %rd22806, 1883307231910630287;
	@%p1835 bra 	$L__BB0_993;
	setp.lt.u64 	%p1836, %rd22805, 2230234197602682880;
	mov.b64 	%rd34111, 1883307231910630287;
	mov.u64 	%rd34112, %rd22805;
	mov.u64 	%rd34113, %rd22804;
	@%p1836 bra 	$L__BB0_994;
	setp.ne.s64 	%p1837, %rd22805, 2230234197602682880;
	@%p1837 bra 	$L__BB0_993;
	setp.lt.u64 	%p1838, %rd22804, 1660523435060625408;
	mov.b64 	%rd34112, 2230234197602682880;
	mov.u64 	%rd34113, %rd22804;
	@%p1838 bra 	$L__BB0_994;
	setp.eq.s64 	%p1839, %rd22804, 1660523435060625408;
	setp.lt.u64 	%p1840, %rd34114, -8860621160618917887;
	and.pred  	%p1841, %p1839, %p1840;
	mov.b64 	%rd34113, 1660523435060625408;
	@%p1841 bra 	$L__BB0_994;
$L__BB0_993:
	mov.b64 	%rd22848, -8860621160618917887;
	mov.b64 	%rd22849, 1660523435060625408;
	mov.b64 	%rd22850, 2230234197602682880;
	mov.b64 	%rd22851, 1883307231910630287;
	mov.b64 	%rd22852, -4162727106559522501;
	mov.b64 	%rd22853, 121098312706494698;
	// begin inline asm
	sub.cc.u64 %rd34114, %rd34114, %rd22848;
	subc.cc.u64 %rd34113, %rd22804, %rd22849;
	subc.cc.u64 %rd34112, %rd22805, %rd22850;
	subc.cc.u64 %rd34111, %rd22806, %rd22851;
	subc.cc.u64 %rd34110, %rd22807, %rd22852;
	subc.u64 %rd34109, %rd22808, %rd22853;
	// end inline asm
$L__BB0_994:
	// begin inline asm
	{
	.reg .u64 c;
	.reg .u64 nc;
	.reg .u64 t;
	mad.lo.cc.u64 %rd22855, %rd34114, %rd34113, 0;
	madc.hi.cc.u64 c, %rd34114, %rd34113, 0;
	madc.lo.cc.u64 %rd22856, %rd34114, %rd34112, c;
	madc.hi.cc.u64 c, %rd34114, %rd34112, 0;
	madc.lo.cc.u64 %rd22857, %rd34114, %rd34111, c;
	madc.hi.cc.u64 c, %rd34114, %rd34111, 0;
	madc.lo.cc.u64 %rd22858, %rd34114, %rd34110, c;
	madc.hi.cc.u64 c, %rd34114, %rd34110, 0;
	madc.lo.cc.u64 %rd22859, %rd34114, %rd34109, c;
	madc.hi.u64 %rd22860, %rd34114, %rd34109, 0;
	mad.lo.cc.u64 %rd22857, %rd34113, %rd34112, %rd22857;
	madc.hi.cc.u64 c, %rd34113, %rd34112, 0;
	addc.cc.u64 t, %rd22858, c;
	addc.u64 nc, 0, 0;
	mad.lo.cc.u64 %rd22858, %rd34113, %rd34111, t;
	madc.hi.cc.u64 c, %rd34113, %rd34111, nc;
	addc.cc.u64 t, %rd22859, c;
	addc.u64 nc, 0, 0;
	mad.lo.cc.u64 %rd22859, %rd34113, %rd34110, t;
	madc.hi.cc.u64 c, %rd34113, %rd34110, nc;
	addc.cc.u64 t, %rd22860, c;
	addc.u64 nc, 0, 0;
	mad.lo.cc.u64 %rd22860, %rd34113, %rd34109, t;
	madc.hi.u64 %rd22861, %rd34113, %rd34109, nc;
	mad.lo.cc.u64 %rd22859, %rd34112, %rd34111, %rd22859;
	madc.hi.cc.u64 c, %rd34112, %rd34111, 0;
	addc.cc.u64 t, %rd22860, c;
	addc.u64 nc, 0, 0;
	mad.lo.cc.u64 %rd22860, %rd34112, %rd34110, t;
	madc.hi.cc.u64 c, %rd34112, %rd34110, nc;
	addc.cc.u64 t, %rd22861, c;
	addc.u64 nc, 0, 0;
	mad.lo.cc.u64 %rd22861, %rd34112, %rd34109, t;
	madc.hi.u64 %rd22862, %rd34112, %rd34109, nc;
	mad.lo.cc.u64 %rd22861, %rd34111, %rd34110, %rd22861;
	madc.hi.cc.u64 c, %rd34111, %rd34110, 0;
	addc.cc.u64 t, %rd22862, c;
	addc.u64 nc, 0, 0;
	mad.lo.cc.u64 %rd22862, %rd34111, %rd34109, t;
	madc.hi.u64 %rd22863, %rd34111, %rd34109, nc;
	mad.lo.cc.u64 %rd22863, %rd34110, %rd34109, %rd22863;
	madc.hi.u64 %rd22864, %rd34110, %rd34109, 0;
	}
	// end inline asm
	shr.u64 	%rd23034, %rd22864, 63;
	mov.b64 	{%r1126, %r1127}, %rd22864;
	mov.b64 	{%r1128, %r1129}, %rd22863;
	shf.l.wrap.b32 	%r1130, %r1129, %r1126, 1;
	shf.l.wrap.b32 	%r1131, %r1126, %r1127, 1;
	mov.b64 	%rd23011, {%r1130, %r1131};
	mov.b64 	{%r1132, %r1133}, %rd22862;
	shf.l.wrap.b32 	%r1134, %r1133, %r1128, 1;
	shf.l.wrap.b32 	%r1135, %r1128, %r1129, 1;
	mov.b64 	%rd22988, {%r1134, %r1135};
	mov.b64 	{%r1136, %r1137}, %rd22861;
	shf.l.wrap.b32 	%r1138, %r1137, %r1132, 1;
	shf.l.wrap.b32 	%r1139, %r1132, %r1133, 1;
	mov.b64 	%rd22965, {%r1138, %r1139};
	mov.b64 	{%r1140, %r1141}, %rd22860;
	shf.l.wrap.b32 	%r1142, %r1141, %r1136, 1;
	shf.l.wrap.b32 	%r1143, %r1136, %r1137, 1;
	mov.b64 	%rd22942, {%r1142, %r1143};
	mov.b64 	{%r1144, %r1145}, %rd22859;
	shf.l.wrap.b32 	%r1146, %r1145, %r1140, 1;
	shf.l.wrap.b32 	%r1147, %r1140, %r1141, 1;
	mov.b64 	%rd34120, {%r1146, %r1147};
	mov.b64 	{%r1148, %r1149}, %rd22858;
	shf.l.wrap.b32 	%r1150, %r1149, %r1144, 1;
	shf.l.wrap.b32 	%r1151, %r1144, %r1145, 1;
	mov.b64 	%rd22919, {%r1150, %r1151};
	mov.b64 	{%r1152, %r1153}, %rd22857;
	shf.l.wrap.b32 	%r1154, %r1153, %r1148, 1;
	shf.l.wrap.b32 	%r1155, %r1148, %r1149, 1;
	mov.b64 	%rd22918, {%r1154, %r1155};
	mov.b64 	{%r1156, %r1157}, %rd22856;
	shf.l.wrap.b32 	%r1158, %r1157, %r1152, 1;
	shf.l.wrap.b32 	%r1159, %r1152, %r1153, 1;
	mov.b64 	%rd22917, {%r1158, %r1159};
	mov.b64 	{%r1160, %r1161}, %rd22855;
	shf.l.wrap.b32 	%r1162, %r1161, %r1156, 1;
	shf.l.wrap.b32 	%r1163, %r1156, %r1157, 1;
	mov.b64 	%rd22916, {%r1162, %r1163};
	shl.b64 	%rd22915, %rd22855, 1;
	// begin inline asm
	{
	mad.lo.cc.u64 %rd22914, %rd34114, %rd34114, 0;
	madc.hi.cc.u64 %rd22915, %rd34114, %rd34114, %rd22915;
	madc.lo.cc.u64 %rd22916, %rd34113, %rd34113, %rd22916;
	madc.hi.cc.u64 %rd22917, %rd34113, %rd34113, %rd22917;
	madc.lo.cc.u64 %rd22918, %rd34112, %rd34112, %rd22918;
	madc.hi.cc.u64 %rd22919, %rd34112, %rd34112, %rd22919;
	madc.lo.cc.u64 %rd34120, %rd34111, %rd34111, %rd34120;
	madc.hi.cc.u64 %rd22942, %rd34111, %rd34111, %rd22942;
	madc.lo.cc.u64 %rd22965, %rd34110, %rd34110, %rd22965;
	madc.hi.cc.u64 %rd22988, %rd34110, %rd34110, %rd22988;
	madc.lo.cc.u64 %rd23011, %rd34109, %rd34109, %rd23011;
	madc.hi.u64 %rd23034, %rd34109, %rd34109, %rd23034;
	}
	// end inline asm
	mul.lo.s64 	%rd22928, %rd22914, -8860621160618917889;
	mov.b64 	%rd23036, -8860621160618917887;
	mov.b64 	%rd23037, 1660523435060625408;
	mov.b64 	%rd23038, 2230234197602682880;
	mov.b64 	%rd23039, 1883307231910630287;
	mov.b64 	%rd23040, -4162727106559522501;
	mov.b64 	%rd23041, 121098312706494698;
	// begin inline asm
	{
	.reg .u64 c;
	.reg .u64 t;
	.reg .u64 nc;
	mad.lo.cc.u64 c, %rd22928, %rd23036, %rd22914;
	madc.hi.cc.u64 c, %rd22928, %rd23036, 0;
	addc.cc.u64 t, %rd22915, c;
	addc.u64 nc, 0, 0;
	mad.lo.cc.u64 %rd22915, %rd22928, %rd23037, t;
	madc.hi.cc.u64 c, %rd22928, %rd23037, nc;
	addc.cc.u64 t, %rd22916, c;
	addc.u64 nc, 0, 0;
	mad.lo.cc.u64 %rd22916, %rd22928, %rd23038, t;
	madc.hi.cc.u64 c, %rd22928, %rd23038, nc;
	addc.cc.u64 t, %rd22917, c;
	addc.u64 nc, 0, 0;
	mad.lo.cc.u64 %rd22917, %rd22928, %rd23039, t;
	madc.hi.cc.u64 c, %rd22928, %rd23039, nc;
	addc.cc.u64 t, %rd22918, c;
	addc.u64 nc, 0, 0;
	mad.lo.cc.u64 %rd22918, %rd22928, %rd23040, t;
	madc.hi.cc.u64 c, %rd22928, %rd23040, nc;
	addc.cc.u64 t, %rd22919, c;
	addc.u64 nc, 0, 0;
	mad.lo.cc.u64 %rd22919, %rd22928, %rd23041, t;
	madc.hi.cc.u64 c, %rd22928, %rd23041, nc;
	addc.cc.u64 %rd34120, %rd34120, c;
	addc.u64 %rd22966, 0, 0;
	}
	// end inline asm
	mul.lo.s64 	%rd22950, %rd22915, -8860621160618917889;
	// begin inline asm
	{
	.reg .u64 c;
	.reg .u64 t;
	.reg .u64 nc;
	mad.lo.cc.u64 c, %rd22950, %rd23036, %rd22915;
	madc.hi.cc.u64 c, %rd22950, %rd23036, 0;
	addc.cc.u64 t, %rd22916, c;
	addc.u64 nc, 0, 0;
	mad.lo.cc.u64 %rd22916, %rd22950, %rd23037, t;
	madc.hi.cc.u64 c, %rd22950, %rd23037, nc;
	addc.cc.u64 t, %rd22917, c;
	addc.u64 nc, 0, 0;
	mad.lo.cc.u64 %rd22917, %rd22950, %rd23038, t;
	madc.hi.cc.u64 c, %rd22950, %rd23038, nc;
	addc.cc.u64 t, %rd22918, c;
	addc.u64 nc, 0, 0;
	mad.lo.cc.u64 %rd22918, %rd22950, %rd23039, t;
	madc.hi.cc.u64 c, %rd22950, %rd23039, nc;
	addc.cc.u64 t, %rd22919, c;
	addc.u64 nc, 0, 0;
	mad.lo.cc.u64 %rd22919, %rd22950, %rd23040, t;
	madc.hi.cc.u64 c, %rd22950, %rd23040, nc;
	addc.cc.u64 t, %rd34120, c;
	addc.u64 nc, 0, 0;
	mad.lo.cc.u64 %rd34120, %rd22950, %rd23041, t;
	madc.hi.cc.u64 c, %rd22950, %rd23041, nc;
	addc.cc.u64 c, c, %rd22966;
	addc.u64 nc, 0, 0;
	addc.cc.u64 %rd22942, %rd22942, c;
	addc.u64 %rd22966, nc, 0;
	}
	// end inline asm
	mul.lo.s64 	%rd22973, %rd22916, -8860621160618917889;
	// begin inline asm
	{
	.reg .u64 c;
	.reg .u64 t;
	.reg .u64 nc;
	mad.lo.cc.u64 c, %rd22973, %rd23036, %rd22916;
	madc.hi.cc.u64 c, %rd22973, %rd23036, 0;
	addc.cc.u64 t, %rd22917, c;
	addc.u64 nc, 0, 0;
	mad.lo.cc.u64 %rd22917, %rd22973, %rd23037, t;
	madc.hi.cc.u64 c, %rd22973, %rd23037, nc;
	addc.cc.u64 t, %rd22918, c;
	addc.u64 nc, 0, 0;
	mad.lo.cc.u64 %rd22918, %rd22973, %rd23038, t;
	madc.hi.cc.u64 c, %rd22973, %rd23038, nc;
	addc.cc.u64 t, %rd22919, c;
	addc.u64 nc, 0, 0;
	mad.lo.cc.u64 %rd22919, %rd22973, %rd23039, t;
	madc.hi.cc.u64 c, %rd22973, %rd23039, nc;
	addc.cc.u64 t, %rd34120, c;
	addc.u64 nc, 0, 0;
	mad.lo.cc.u64 %rd34120, %rd22973, %rd23040, t;
	madc.hi.cc.u64 c, %rd22973, %rd23040, nc;
	addc.cc.u64 t, %rd22942, c;
	addc.u64 nc, 0, 0;
	mad.lo.cc.u64 %rd22942, %rd22973, %rd23041, t;
	madc.hi.cc.u64 c, %rd22973, %rd23041, nc;
	addc.cc.u64 c, c, %rd22966;
	addc.u64 nc, 0, 0;
	addc.cc.u64 %rd22965, %rd22965, c;
	addc.u64 %rd22966, nc, 0;
	}
	// end inline asm
	mul.lo.s64 	%rd22996, %rd22917, -8860621160618917889;
	// begin inline asm
	{
	.reg .u64 c;
	.reg .u64 t;
	.reg .u64 nc;
	mad.lo.cc.u64 c, %rd22996, %rd23036, %rd22917;
	madc.hi.cc.u64 c, %rd22996, %rd23036, 0;
	addc.cc.u64 t, %rd22918, c;
	addc.u64 nc, 0, 0;
	mad.lo.cc.u64 %rd22918, %rd22996, %rd23037, t;
	madc.hi.cc.u64 c, %rd22996, %rd23037, nc;
	addc.cc.u64 t, %rd22919, c;
	addc.u64 nc, 0, 0;
	mad.lo.cc.u64 %rd22919, %rd22996, %rd23038, t;
	madc.hi.cc.u64 c, %rd22996, %rd23038, nc;
	addc.cc.u64 t, %rd34120, c;
	addc.u64 nc, 0, 0;
	mad.lo.cc.u64 %rd34120, %rd22996, %rd23039, t;
	madc.hi.cc.u64 c, %rd22996, %rd23039, nc;
	addc.cc.u64 t, %rd22942, c;
	addc.u64 nc, 0, 0;
	mad.lo.cc.u64 %rd22942, %rd22996, %rd23040, t;
	madc.hi.cc.u64 c, %rd22996, %rd23040, nc;
	addc.cc.u64 t, %rd22965, c;
	addc.u64 nc, 0, 0;
	mad.lo.cc.u64 %rd22965, %rd22996, %rd23041, t;
	madc.hi.cc.u64 c, %rd22996, %rd23041, nc;
	addc.cc.u64 c, c, %rd22966;
	addc.u64 nc, 0, 0;
	addc.cc.u64 %rd22988, %rd22988, c;
	addc.u64 %rd22966, nc, 0;
	}
	// end inline asm
	mul.lo.s64 	%rd23019, %rd22918, -8860621160618917889;
	// begin inline asm
	{
	.reg .u64 c;
	.reg .u64 t;
	.reg .u64 nc;
	mad.lo.cc.u64 c, %rd23019, %rd23036, %rd22918;
	madc.hi.cc.u64 c, %rd23019, %rd23036, 0;
	addc.cc.u64 t, %rd22919, c;
	addc.u64 nc, 0, 0;
	mad.lo.cc.u64 %rd22919, %rd23019, %rd23037, t;
	madc.hi.cc.u64 c, %rd23019, %rd23037, nc;
	addc.cc.u64 t, %rd34120, c;
	addc.u64 nc, 0, 0;
	mad.lo.cc.u64 %rd34120, %rd23019, %rd23038, t;
	madc.hi.cc.u64 c, %rd23019, %rd23038, nc;
	addc.cc.u64 t, %rd22942, c;
	addc.u64 nc, 0, 0;
	mad.lo.cc.u64 %rd22942, %rd23019, %rd23039, t;
	madc.hi.cc.u64 c, %rd23019, %rd23039, nc;
	addc.cc.u64 t, %rd22965, c;
	addc.u64 nc, 0, 0;
	mad.lo.cc.u64 %rd22965, %rd23019, %rd23040, t;
	madc.hi.cc.u64 c, %rd23019, %rd23040, nc;
	addc.cc.u64 t, %rd22988, c;
	addc.u64 nc, 0, 0;
	mad.lo.cc.u64 %rd22988, %rd23019, %rd23041, t;
	madc.hi.cc.u64 c, %rd23019, %rd23041, nc;
	addc.cc.u64 c, c, %rd22966;
	addc.u64 nc, 0, 0;
	addc.cc.u64 %rd23011, %rd23011, c;
	addc.u64 %rd22966, nc, 0;
	}
	// end inline asm
	mul.lo.s64 	%rd23042, %rd22919, -8860621160618917889;
	// begin inline asm
	{
	.reg .u64 c;
	.reg .u64 t;
	.reg .u64 nc;
	mad.lo.cc.u64 c, %rd23042, %rd23036, %rd22919;
	madc.hi.cc.u64 c, %rd23042, %rd23036, 0;
	addc.cc.u64 t, %rd34120, c;
	addc.u64 nc, 0, 0;
	mad.lo.cc.u64 %rd34120, %rd23042, %rd23037, t;
	madc.hi.cc.u64 c, %rd23042, %rd23037, nc;
	addc.cc.u64 t, %rd22942, c;
	addc.u64 nc, 0, 0;
	mad.lo.cc.u64 %rd22942, %rd23042, %rd23038, t;
	madc.hi.cc.u64 c, %rd23042, %rd23038, nc;
	addc.cc.u64 t, %rd22965, c;
	addc.u64 nc, 0, 0;
	mad.lo.cc.u64 %rd22965, %rd23042, %rd23039, t;
	madc.hi.cc.u64 c, %rd23042, %rd23039, nc;
	addc.cc.u64 t, %rd22988, c;
	addc.u64 nc, 0, 0;
	mad.lo.cc.u64 %rd22988, %rd23042, %rd23040, t;
	madc.hi.cc.u64 c, %rd23042, %rd23040, nc;
	addc.cc.u64 t, %rd23011, c;
	addc.u64 nc, 0, 0;
	mad.lo.cc.u64 %rd23011, %rd23042, %rd23041, t;
	madc.hi.cc.u64 c, %rd23042, %rd23041, nc;
	addc.cc.u64 c, c, %rd22966;
	add.u64 %rd23034, %rd23034, c;
	}
	// end inline asm
	setp.lt.u64 	%p1842, %rd23034, 121098312706494698;
	mov.u64 	%rd34121, %rd23034;
	mov.u64 	%rd34122, %rd23011;
	mov.u64 	%rd34123, %rd22988;
	mov.u64 	%rd34124, %rd22965;
	mov.u64 	%rd34125, %rd22942;
	@%p1842 bra 	$L__BB0_1005;
	setp.ne.s64 	%p1843, %rd23034, 121098312706494698;
	@%p1843 bra 	$L__BB0_1004;
	setp.lt.u64 	%p1844, %rd23011, -4162727106559522501;
	mov.b64 	%rd34121, 121098312706494698;
	mov.u64 	%rd34122, %rd23011;
	mov.u64 	%rd34123, %rd22988;
	mov.u64 	%rd34124, %rd22965;
	mov.u64 	%rd34125, %rd22942;
	@%p1844 bra 	$L__BB0_1005;
	setp.ne.s64 	%p1845, %rd23011, -4162727106559522501;
	@%p1845 bra 	$L__BB0_1004;
	setp.lt.u64 	%p1846, %rd22988, 1883307231910630287;
	mov.b64 	%rd34122, -4162727106559522501;
	mov.u64 	%rd34123, %rd22988;
	mov.u64 	%rd34124, %rd22965;
	mov.u64 	%rd34125, %rd22942;
	@%p1846 bra 	$L__BB0_1005;
	setp.ne.s64 	%p1847, %rd22988, 1883307231910630287;
	@%p1847 bra 	$L__BB0_1004;
	setp.lt.u64 	%p1848, %rd22965, 2230234197602682880;
	mov.b64 	%rd34123, 1883307231910630287;
	mov.u64 	%rd34124, %rd22965;
	mov.u64 	%rd34125, %rd22942;
	@%p1848 bra 	$L__BB0_1005;
	setp.ne.s64 	%p1849, %rd22965, 2230234197602682880;
	@%p1849 bra 	$L__BB0_1004;
	setp.lt.u64 	%p1850, %rd22942, 1660523435060625408;
	mov.b64 	%rd34124, 2230234197602682880;
	mov.u64 	%rd34125, %rd22942;
	@%p1850 bra 	$L__BB0_1005;
	setp.eq.s64 	%p1851, %rd22942, 1660523435060625408;
	setp.lt.u64 	%p1852, %rd34120, -8860621160618917887;
	and.pred  	%p1853, %p1851, %p1852;
	mov.b64 	%rd34125, 1660523435060625408;
	@%p1853 bra 	$L__BB0_1005;
$L__BB0_1004:
	mov.b64 	%rd23077, -8860621160618917887;
	mov.b64 	%rd23078, 1660523435060625408;
	mov.b64 	%rd23079, 2230234197602682880;
	mov.b64 	%rd23080, 1883307231910630287;
	mov.b64 	%rd23081, -4162727106559522501;
	mov.b64 	%rd23082, 121098312706494698;
	// begin inline asm
	sub.cc.u64 %rd34120, %rd34120, %rd23077;
	subc.cc.u64 %rd34125, %rd22942, %rd23078;
	subc.cc.u64 %rd34124, %rd22965, %rd23079;
	subc.cc.u64 %rd34123, %rd22988, %rd23080;
	subc.cc.u64 %rd34122, %rd23011, %rd23081;
	subc.u64 %rd34121, %rd23034, %rd23082;
	// end inline asm
$L__BB0_1005:
	setp.lt.u64 	%p1854, %rd34091, %rd34121;
	@%p1854 bra 	$L__BB0_1016;
	setp.le.u64 	%p1855, %rd34091, %rd34121;
	@%p1855 bra 	$L__BB0_1007;
	bra.uni 	$L__BB0_1015;
$L__BB0_1007:
	setp.lt.u64 	%p1856, %rd34092, %rd34122;
	@%p1856 bra 	$L__BB0_1016;
	setp.gt.u64 	%p1857, %rd34092, %rd34122;
	@%p1857 bra 	$L__BB0_1015;
	setp.lt.u64 	%p1858, %rd34093, %rd34123;
	@%p1858 bra 	$L__BB0_1016;
	setp.gt.u64 	%p1859, %rd34093, %rd34123;
	@%p1859 bra 	$L__BB0_1015;
	setp.lt.u64 	%p1860, %rd34094, %rd34124;
	@%p1860 bra 	$L__BB0_1016;
	setp.gt.u64 	%p1861, %rd34094, %rd34124;
	@%p1861 bra 	$L__BB0_1015;
	setp.lt.u64 	%p1862, %rd34095, %rd34125;
	@%p1862 bra 	$L__BB0_1016;
	setp.gt.u64 	%p1863, %rd34095, %rd34125;
	setp.gt.u64 	%p1864, %rd34096, %rd34120;
	or.pred  	%p1865, %p1863, %p1864;
	@%p1865 bra 	$L__BB0_1015;
	bra.uni 	$L__BB0_1016;
$L__BB0_1015:
	mov.b64 	%rd23095, -8860621160618917887;
	mov.b64 	%rd23096, 1660523435060625408;
	mov.b64 	%rd23097, 2230234197602682880;
	mov.b64 	%rd23098, 1883307231910630287;
	mov.b64 	%rd23099, -4162727106559522501;
	mov.b64 	%rd23100, 121098312706494698;
	// begin inline asm
	add.cc.u64 %rd34120, %rd34120, %rd23095;
	addc.cc.u64 %rd34125, %rd34125, %rd23096;
	addc.cc.u64 %rd34124, %rd34124, %rd23097;
	addc.cc.u64 %rd34123, %rd34123, %rd23098;
	addc.cc.u64 %rd34122, %rd34122, %rd23099;
	addc.u64 %rd34121, %rd34121, %rd23100;
	// end inline asm
$L__BB0_1016:
	// begin inline asm
	sub.cc.u64 %rd34132, %rd34120, %rd34096;
	subc.cc.u64 %rd34131, %rd34125, %rd34095;
	subc.cc.u64 %rd34130, %rd34124, %rd34094;
	subc.cc.u64 %rd34129, %rd34123, %rd34093;
	subc.cc.u64 %rd34128, %rd34122, %rd34092;
	subc.u64 %rd34127, %rd34121, %rd34091;
	// end inline asm
	setp.lt.u64 	%p1866, %rd34103, %rd34127;
	@%p1866 bra 	$L__BB0_1027;
	setp.le.u64 	%p1867, %rd34103, %rd34127;
	@%p1867 bra 	$L__BB0_1018;
	bra.uni 	$L__BB0_1026;
$L__BB0_1018:
	setp.lt.u64 	%p1868, %rd34104, %rd34128;
	@%p1868 bra 	$L__BB0_1027;
	setp.gt.u64 	%p1869, %rd34104, %rd34128;
	@%p1869 bra 	$L__BB0_1026;
	setp.lt.u64 	%p1870, %rd34105, %rd34129;
	@%p1870 bra 	$L__BB0_1027;
	setp.gt.u64 	%p1871, %rd34105, %rd34129;
	@%p1871 bra 	$L__BB0_1026;
	setp.lt.u64 	%p1872, %rd34106, %rd34130;
	@%p1872 bra 	$L__BB0_1027;
	setp.gt.u64 	%p1873, %rd34106, %rd34130;
	@%p1873 bra 	$L__BB0_1026;
	setp.lt.u64 	%p1874, %rd34107, %rd34131;
	@%p1874 bra 	$L__BB0_1027;
	setp.gt.u64 	%p1875, %rd34107, %rd34131;
	setp.gt.u64 	%p1876, %rd34108, %rd34132;
	or.pred  	%p1877, %p1875, %p1876;
	@%p1877 bra 	$L__BB0_1026;
	bra.uni 	$L__BB0_1027;
$L__BB0_1026:
	mov.b64 	%rd23131, -8860621160618917887;
	mov.b64 	%rd23132, 1660523435060625408;
	mov.b64 	%rd23133, 2230234197602682880;
	mov.b64 	%rd23134, 1883307231910630287;
	mov.b64 	%rd23135, -4162727106559522501;
	mov.b64 	%rd23136, 121098312706494698;
	// begin inline asm
	add.cc.u64 %rd34132, %rd34132, %rd23131;
	addc.cc.u64 %rd34131, %rd34131, %rd23132;
	addc.cc.u64 %rd34130, %rd34130, %rd23133;
	addc.cc.u64 %rd34129, %rd34129, %rd23134;
	addc.cc.u64 %rd34128, %rd34128, %rd23135;
	addc.u64 %rd34127, %rd34127, %rd23136;
	// end inline asm
$L__BB0_1027:
	// begin inline asm
	sub.cc.u64 %rd23137, %rd34132, %rd34108;
	subc.cc.u64 %rd23138, %rd34131, %rd34107;
	subc.cc.u64 %rd23139, %rd34130, %rd34106;
	subc.cc.u64 %rd23140, %rd34129, %rd34105;
	subc.cc.u64 %rd23141, %rd34128, %rd34104;
	subc.u64 %rd23142, %rd34127, %rd34103;
	// end inline asm
	// begin inline asm
	add.cc.u64 %rd34174, %rd23137, %rd23137;
	addc.cc.u64 %rd23156, %rd23138, %rd23138;
	addc.cc.u64 %rd23157, %rd23139, %rd23139;
	addc.cc.u64 %rd23158, %rd23140, %rd23140;
	addc.cc.u64 %rd23159, %rd23141, %rd23141;
	addc.u64 %rd23160, %rd23142, %rd23142;
	// end inline asm
	setp.lt.u64 	%p1878, %rd23160, 121098312706494698;
	mov.u64 	%rd34169, %rd23160;
	mov.u64 	%rd34170, %rd23159;
	mov.u64 	%rd34171, %rd23158;
	mov.u64 	%rd34172, %rd23157;
	mov.u64 	%rd34173, %rd23156;
	@%p1878 bra 	$L__BB0_1038;
	setp.ne.s64 	%p1879, %rd23160, 121098312706494698;
	@%p1879 bra 	$L__BB0_1037;
	setp.lt.u64 	%p1880, %rd23159, -4162727106559522501;
	mov.b64 	%rd34169, 121098312706494698;
	mov.u64 	%rd34170, %rd23159;
	mov.u64 	%rd34171, %rd23158;
	mov.u64 	%rd34172, %rd23157;
	mov.u64 	%rd34173, %rd23156;
	@%p1880 bra 	$L__BB0_1038;
	setp.ne.s64 	%p1881, %rd23159, -4162727106559522501;
	@%p1881 bra 	$L__BB0_1037;
	setp.lt.u64 	%p1882, %rd23158, 1883307231910630287;
	mov.b64 	%rd34170, -4162727106559522501;
	mov.u64 	%rd34171, %rd23158;
	mov.u64 	%rd34172, %rd23157;
	mov.u64 	%rd34173, %rd23156;
	@%p1882 bra 	$L__BB0_1038;
	setp.ne.s64 	%p1883, %rd23158, 1883307231910630287;
	@%p1883 bra 	$L__BB0_1037;
	setp.lt.u64 	%p1884, %rd23157, 2230234197602682880;
	mov.b64 	%rd34171, 1883307231910630287;
	mov.u64 	%rd34172, %rd23157;
	mov.u64 	%rd34173, %rd23156;
	@%p1884 bra 	$L__BB0_1038;
	setp.ne.s64 	%p1885, %rd23157, 2230234197602682880;
	@%p1885 bra 	$L__BB0_1037;
	setp.lt.u64 	%p1886, %rd23156, 1660523435060625408;
	mov.b64 	%rd34172, 2230234197602682880;
	mov.u64 	%rd34173, %rd23156;
	@%p1886 bra 	$L__BB0_1038;
	setp.eq.s64 	%p1887, %rd23156, 1660523435060625408;
	setp.lt.u64 	%p1888, %rd34174, -8860621160618917887;
	and.pred  	%p1889, %p1887, %p1888;
	mov.b64 	%rd34173, 1660523435060625408;
	@%p1889 bra 	$L__BB0_1038;
$L__BB0_1037:
	mov.b64 	%rd23200, -8860621160618917887;
	mov.b64 	%rd23201, 1660523435060625408;
	mov.b64 	%rd23202, 2230234197602682880;
	mov.b64 	%rd23203, 1883307231910630287;
	mov.b64 	%rd23204, -4162727106559522501;
	mov.b64 	%rd23205, 121098312706494698;
	// begin inline asm
	sub.cc.u64 %rd34174, %rd34174, %rd23200;
	subc.cc.u64 %rd34173, %rd23156, %rd23201;
	subc.cc.u64 %rd34172, %rd23157, %rd23202;
	subc.cc.u64 %rd34171, %rd23158, %rd23203;
	subc.cc.u64 %rd34170, %rd23159, %rd23204;
	subc.u64 %rd34169, %rd23160, %rd23205;
	// end inline asm
$L__BB0_1038:
	// begin inline asm
	add.cc.u64 %rd34144, %rd34096, %rd34096;
	addc.cc.u64 %rd23207, %rd34095, %rd34095;
	addc.cc.u64 %rd23208, %rd34094, %rd34094;
	addc.cc.u64 %rd23209, %rd34093, %rd34093;
	addc.cc.u64 %rd23210, %rd34092, %rd34092;
	addc.u64 %rd23211, %rd34091, %rd34091;
	// end inline asm
	setp.lt.u64 	%p1890, %rd23211, 121098312706494698;
	mov.u64 	%rd34139, %rd23211;
	mov.u64 	%rd34140, %rd23210;
	mov.u64 	%rd34141, %rd23209;
	mov.u64 	%rd34142, %rd23208;
	mov.u64 	%rd34143, %rd23207;
	@%p1890 bra 	$L__BB0_1049;
	setp.ne.s64 	%p1891, %rd23211, 121098312706494698;
	@%p1891 bra 	$L__BB0_1048;
	setp.lt.u64 	%p1892, %rd23210, -4162727106559522501;
	mov.b64 	%rd34139, 121098312706494698;
	mov.u64 	%rd34140, %rd23210;
	mov.u64 	%rd34141, %rd23209;
	mov.u64 	%rd34142, %rd23208;
	mov.u64 	%rd34143, %rd23207;
	@%p1892 bra 	$L__BB0_1049;
	setp.ne.s64 	%p1893, %rd23210, -4162727106559522501;
	@%p1893 bra 	$L__BB0_1048;
	setp.lt.u64 	%p1894, %rd23209, 1883307231910630287;
	mov.b64 	%rd34140, -4162727106559522501;
	mov.u64 	%rd34141, %rd23209;
	mov.u64 	%rd34142, %rd23208;
	mov.u64 	%rd34143, %rd23207;
	@%p1894 bra 	$L__BB0_1049;
	setp.ne.s64 	%p1895, %rd23209, 1883307231910630287;
	@%p1895 bra 	$L__BB0_1048;
	setp.lt.u64 	%p1896, %rd23208, 2230234197602682880;
	mov.b64 	%rd34141, 1883307231910630287;
	mov.u64 	%rd34142, %rd23208;
	mov.u64 	%rd34143, %rd23207;
	@%p1896 bra 	$L__BB0_1049;
	setp.ne.s64 	%p1897, %rd23208, 2230234197602682880;
	@%p1897 bra 	$L__BB0_1048;
	setp.lt.u64 	%p1898, %rd23207, 1660523435060625408;
	mov.b64 	%rd34142, 2230234197602682880;
	mov.u64 	%rd34143, %rd23207;
	@%p1898 bra 	$L__BB0_1049;
	setp.eq.s64 	%p1899, %rd23207, 1660523435060625408;
	setp.lt.u64 	%p1900, %rd34144, -8860621160618917887;
	and.pred  	%p1901, %p1899, %p1900;
	mov.b64 	%rd34143, 1660523435060625408;
	@%p1901 bra 	$L__BB0_1049;
$L__BB0_1048:
	mov.b64 	%rd23251, -8860621160618917887;
	mov.b64 	%rd23252, 1660523435060625408;
	mov.b64 	%rd23253, 2230234197602682880;
	mov.b64 	%rd23254, 1883307231910630287;
	mov.b64 	%rd23255, -4162727106559522501;
	mov.b64 	%rd23256, 121098312706494698;
	// begin inline asm
	sub.cc.u64 %rd34144, %rd34144, %rd23251;
	subc.cc.u64 %rd34143, %rd23207, %rd23252;
	subc.cc.u64 %rd34142, %rd23208, %rd23253;
	subc.cc.u64 %rd34141, %rd23209, %rd23254;
	subc.cc.u64 %rd34140, %rd23210, %rd23255;
	subc.u64 %rd34139, %rd23211, %rd23256;
	// end inline asm
$L__BB0_1049:
	// begin inline asm
	add.cc.u64 %rd34150, %rd34144, %rd34096;
	addc.cc.u64 %rd23258, %rd34143, %rd34095;
	addc.cc.u64 %rd23259, %rd34142, %rd34094;
	addc.cc.u64 %rd23260, %rd34141, %rd34093;
	addc.cc.u64 %rd23261, %rd34140, %rd34092;
	addc.u64 %rd23262, %rd34139, %rd34091;
	// end inline asm
	setp.lt.u64 	%p1902, %rd23262, 121098312706494698;
	mov.u64 	%rd34145, %rd23262;
	mov.u64 	%rd34146, %rd23261;
	mov.u64 	%rd34147, %rd23260;
	mov.u64 	%rd34148, %rd23259;
	mov.u64 	%rd34149, %rd23258;
	@%p1902 bra 	$L__BB0_1060;
	setp.ne.s64 	%p1903, %rd23262, 121098312706494698;
	@%p1903 bra 	$L__BB0_1059;
	setp.lt.u64 	%p1904, %rd23261, -4162727106559522501;
	mov.b64 	%rd34145, 121098312706494698;
	mov.u64 	%rd34146, %rd23261;
	mov.u64 	%rd34147, %rd23260;
	mov.u64 	%rd34148, %rd23259;
	mov.u64 	%rd34149, %rd23258;
	@%p1904 bra 	$L__BB0_1060;
	setp.ne.s64 	%p1905, %rd23261, -4162727106559522501;
	@%p1905 bra 	$L__BB0_1059;
	setp.lt.u64 	%p1906, %rd23260, 1883307231910630287;
	mov.b64 	%rd34146, -4162727106559522501;
	mov.u64 	%rd34147, %rd23260;
	mov.u64 	%rd34148, %rd23259;
	mov.u64 	%rd34149, %rd23258;
	@%p1906 bra 	$L__BB0_1060;
	setp.ne.s64 	%p1907, %rd23260, 1883307231910630287;
	@%p1907 bra 	$L__BB0_1059;
	setp.lt.u64 	%p1908, %rd23259, 2230234197602682880;
	mov.b64 	%rd34147, 1883307231910630287;
	mov.u64 	%rd34148, %rd23259;
	mov.u64 	%rd34149, %rd23258;
	@%p1908 bra 	$L__BB0_1060;
	setp.ne.s64 	%p1909, %rd23259, 2230234197602682880;
	@%p1909 bra 	$L__BB0_1059;
	setp.lt.u64 	%p1910, %rd23258, 1660523435060625408;
	mov.b64 	%rd34148, 2230234197602682880;
	mov.u64 	%rd34149, %rd23258;
	@%p1910 bra 	$L__BB0_1060;
	setp.eq.s64 	%p1911, %rd23258, 1660523435060625408;
	setp.lt.u64 	%p1912, %rd34150, -8860621160618917887;
	and.pred  	%p1913, %p1911, %p1912;
	mov.b64 	%rd34149, 1660523435060625408;
	@%p1913 bra 	$L__BB0_1060;
$L__BB0_1059:
	mov.b64 	%rd23302, -8860621160618917887;
	mov.b64 	%rd23303, 1660523435060625408;
	mov.b64 	%rd23304, 2230234197602682880;
	mov.b64 	%rd23305, 1883307231910630287;
	mov.b64 	%rd23306, -4162727106559522501;
	mov.b64 	%rd23307, 121098312706494698;
	// begin inline asm
	sub.cc.u64 %rd34150, %rd34150, %rd23302;
	subc.cc.u64 %rd34149, %rd23258, %rd23303;
	subc.cc.u64 %rd34148, %rd23259, %rd23304;
	subc.cc.u64 %rd34147, %rd23260, %rd23305;
	subc.cc.u64 %rd34146, %rd23261, %rd23306;
	subc.u64 %rd34145, %rd23262, %rd23307;
	// end inline asm
$L__BB0_1060:
	// begin inline asm
	{
	.reg .u64 c;
	.reg .u64 nc;
	.reg .u64 t;
	mad.lo.cc.u64 %rd23309, %rd34150, %rd34149, 0;
	madc.hi.cc.u64 c, %rd34150, %rd34149, 0;
	madc.lo.cc.u64 %rd23310, %rd34150, %rd34148, c;
	madc.hi.cc.u64 c, %rd34150, %rd34148, 0;
	madc.lo.cc.u64 %rd23311, %rd34150, %rd34147, c;
	madc.hi.cc.u64 c, %rd34150, %rd34147, 0;
	madc.lo.cc.u64 %rd23312, %rd34150, %rd34146, c;
	madc.hi.cc.u64 c, %rd34150, %rd34146, 0;
	madc.lo.cc.u64 %rd23313, %rd34150, %rd34145, c;
	madc.hi.u64 %rd23314, %rd34150, %rd34145, 0;
	mad.lo.cc.u64 %rd23311, %rd34149, %rd34148, %rd23311;
	madc.hi.cc.u64 c, %rd34149, %rd34148, 0;
	addc.cc.u64 t, %rd23312, c;
	addc.u64 nc, 0, 0;
	mad.lo.cc.u64 %rd23312, %rd34149, %rd34147, t;
	madc.hi.cc.u64 c, %rd34149, %rd34147, nc;
	addc.cc.u64 t, %rd23313, c;
	addc.u64 nc, 0, 0;
	mad.lo.cc.u64 %rd23313, %rd34149, %rd34146, t;
	madc.hi.cc.u64 c, %rd34149, %rd34146, nc;
	addc.cc.u64 t, %rd23314, c;
	addc.u64 nc, 0, 0;
	mad.lo.cc.u64 %rd23314, %rd34149, %rd34145, t;
	madc.hi.u64 %rd23315, %rd34149, %rd34145, nc;
	mad.lo.cc.u64 %rd23313, %rd34148, %rd34147, %rd23313;
	madc.hi.cc.u64 c, %rd34148, %rd34147, 0;
	addc.cc.u64 t, %rd23314, c;
	addc.u64 nc, 0, 0;
	mad.lo.cc.u64 %rd23314, %rd34148, %rd34146, t;
	madc.hi.cc.u64 c, %rd34148, %rd34146, nc;
	addc.cc.u64 t, %rd23315, c;
	addc.u64 nc, 0, 0;
	mad.lo.cc.u64 %rd23315, %rd34148, %rd34145, t;
	madc.hi.u64 %rd23316, %rd34148, %rd34145, nc;
	mad.lo.cc.u64 %rd23315, %rd34147, %rd34146, %rd23315;
	madc.hi.cc.u64 c, %rd34147, %rd34146, 0;
	addc.cc.u64 t, %rd23316, c;
	addc.u64 nc, 0, 0;
	mad.lo.cc.u64 %rd23316, %rd34147, %rd34145, t;
	madc.hi.u64 %rd23317, %rd34147, %rd34145, nc;
	mad.lo.cc.u64 %rd23317, %rd34146, %rd34145, %rd23317;
	madc.hi.u64 %rd23318, %rd34146, %rd34145, 0;
	}
	// end inline asm
	shr.u64 	%rd23488, %rd23318, 63;
	mov.b64 	{%r1164, %r1165}, %rd23318;
	mov.b64 	{%r1166, %r1167}, %rd23317;
	shf.l.wrap.b32 	%r1168, %r1167, %r1164, 1;
	shf.l.wrap.b32 	%r1169, %r1164, %r1165, 1;
	mov.b64 	%rd23465, {%r1168, %r1169};
	mov.b64 	{%r1170, %r1171}, %rd23316;
	shf.l.wrap.b32 	%r1172, %r1171, %r1166, 1;
	shf.l.wrap.b32 	%r1173, %r1166, %r1167, 1;
	mov.b64 	%rd23442, {%r1172, %r1173};
	mov.b64 	{%r1174, %r1175}, %rd23315;
	shf.l.wrap.b32 	%r1176, %r1175, %r1170, 1;
	shf.l.wrap.b32 	%r1177, %r1170, %r1171, 1;
	mov.b64 	%rd23419, {%r1176, %r1177};
	mov.b64 	{%r1178, %r1179}, %rd23314;
	shf.l.wrap.b32 	%r1180, %r1179, %r1174, 1;
	shf.l.wrap.b32 	%r1181, %r1174, %r1175, 1;
	mov.b64 	%rd23396, {%r1180, %r1181};
	mov.b64 	{%r1182, %r1183}, %rd23313;
	shf.l.wrap.b32 	%r1184, %r1183, %r1178, 1;
	shf.l.wrap.b32 	%r1185, %r1178, %r1179, 1;
	mov.b64 	%rd34156, {%r1184, %r1185};
	mov.b64 	{%r1186, %r1187}, %rd23312;
	shf.l.wrap.b32 	%r1188, %r1187, %r1182, 1;
	shf.l.wrap.b32 	%r1189, %r1182, %r1183, 1;
	mov.b64 	%rd23373, {%r1188, %r1189};
	mov.b64 	{%r1190, %r1191}, %rd23311;
	shf.l.wrap.b32 	%r1192, %r1191, %r1186, 1;
	shf.l.wrap.b32 	%r1193, %r1186, %r1187, 1;
	mov.b64 	%rd23372, {%r1192, %r1193};
	mov.b64 	{%r1194, %r1195}, %rd23310;
	shf.l.wrap.b32 	%r1196, %r1195, %r1190, 1;
	shf.l.wrap.b32 	%r1197, %r1190, %r1191, 1;
	mov.b64 	%rd23371, {%r1196, %r1197};
	mov.b64 	{%r1198, %r1199}, %rd23309;
	shf.l.wrap.b32 	%r1200, %r1199, %r1194, 1;
	shf.l.wrap.b32 	%r1201, %r1194, %r1195, 1;
	mov.b64 	%rd23370, {%r1200, %r1201};
	shl.b64 	%rd23369, %rd23309, 1;
	// begin inline asm
	{
	mad.lo.cc.u64 %rd23368, %rd34150, %rd34150, 0;
	madc.hi.cc.u64 %rd23369, %rd34150, %rd34150, %rd23369;
	madc.lo.cc.u64 %rd23370, %rd34149, %rd34149, %rd23370;
	madc.hi.cc.u64 %rd23371, %rd34149, %rd34149, %rd23371;
	madc.lo.cc.u64 %rd23372, %rd34148, %rd34148, %rd23372;
	madc.hi.cc.u64 %rd23373, %rd34148, %rd34148, %rd23373;
	madc.lo.cc.u64 %rd34156, %rd34147, %rd34147, %rd34156;
	madc.hi.cc.u64 %rd23396, %rd34147, %rd34147, %rd23396;
	madc.lo.cc.u64 %rd23419, %rd34146, %rd34146, %rd23419;
	madc.hi.cc.u64 %rd23442, %rd34146, %rd34146, %rd23442;
	madc.lo.cc.u64 %rd23465, %rd34145, %rd34145, %rd23465;
	madc.hi.u64 %rd23488, %rd34145, %rd34145, %rd23488;
	}
	// end inline asm
	mul.lo.s64 	%rd23382, %rd23368, -8860621160618917889;
	mov.b64 	%rd23490, -8860621160618917887;
	mov.b64 	%rd23491, 1660523435060625408;
	mov.b64 	%rd23492, 2230234197602682880;
	mov.b64 	%rd23493, 1883307231910630287;
	mov.b64 	%rd23494, -4162727106559522501;
	mov.b64 	%rd23495, 121098312706494698;
	// begin inline asm
	{
	.reg .u64 c;
	.reg .u64 t;
	.reg .u64 nc;
	mad.lo.cc.u64 c, %rd23382, %rd23490, %rd23368;
	madc.hi.cc.u64 c, %rd23382, %rd23490, 0;
	addc.cc.u64 t, %rd23369, c;
	addc.u64 nc, 0, 0;
	mad.lo.cc.u64 %rd23369, %rd23382, %rd23491, t;
	madc.hi.cc.u64 c, %rd23382, %rd23491, nc;
	addc.cc.u64 t, %rd23370, c;
	addc.u64 nc, 0, 0;
	mad.lo.cc.u64 %rd23370, %rd23382, %rd23492, t;
	madc.hi.cc.u64 c, %rd23382, %rd23492, nc;
	addc.cc.u64 t, %rd23371, c;
	addc.u64 nc, 0, 0;
	mad.lo.cc.u64 %rd23371, %rd23382, %rd23493, t;
	madc.hi.cc.u64 c, %rd23382, %rd23493, nc;
	addc.cc.u64 t, %rd23372, c;
	addc.u64 nc, 0, 0;
	mad.lo.cc.u64 %rd23372, %rd23382, %rd23494, t;
	madc.hi.cc.u64 c, %rd23382, %rd23494, nc;
	addc.cc.u64 t, %rd23373, c;
	addc.u64 nc, 0, 0;
	mad.lo.cc.u64 %rd23373, %rd23382, %rd23495, t;
	madc.hi.cc.u64 c, %rd23382, %rd23495, nc;
	addc.cc.u64 %rd34156, %rd34156, c;
	addc.u64 %rd23420, 0, 0;
	}
	// end inline asm
	mul.lo.s64 	%rd23404, %rd23369, -8860621160618917889;
	// begin inline asm
	{
	.reg .u64 c;
	.reg .u64 t;
	.reg .u64 nc;
	mad.lo.cc.u64 c, %rd23404, %rd23490, %rd23369;
	madc.hi.cc.u64 c, %rd23404, %rd23490, 0;
	addc.cc.u64 t, %rd23370, c;
	addc.u64 nc, 0, 0;
	mad.lo.cc.u64 %rd23370, %rd23404, %rd23491, t;
	madc.hi.cc.u64 c, %rd23404, %rd23491, nc;
	addc.cc.u64 t, %rd23371, c;
	addc.u64 nc, 0, 0;
	mad.lo.cc.u64 %rd23371, %rd23404, %rd23492, t;
	madc.hi.cc.u64 c, %rd23404, %rd23492, nc;
	addc.cc.u64 t, %rd23372, c;
	addc.u64 nc, 0, 0;
	mad.lo.cc.u64 %rd23372, %rd23404, %rd23493, t;
	madc.hi.cc.u64 c, %rd23404, %rd23493, nc;
	addc.cc.u64 t, %rd23373, c;
	addc.u64 nc, 0, 0;
	mad.lo.cc.u64 %rd23373, %rd23404, %rd23494, t;
	madc.hi.cc.u64 c, %rd23404, %rd23494, nc;
	addc.cc.u64 t, %rd34156, c;
	addc.u64 nc, 0, 0;
	mad.lo.cc.u64 %rd34156, %rd23404, %rd23495, t;
	madc.hi.cc.u64 c, %rd23404, %rd23495, nc;
	addc.cc.u64 c, c, %rd23420;
	addc.u64 nc, 0, 0;
	addc.cc.u64 %rd23396, %rd23396, c;
	addc.u64 %rd23420, nc, 0;
	}
	// end inline asm
	mul.lo.s64 	%rd23427, %rd23370, -8860621160618917889;
	// begin inline asm
	{
	.reg .u64 c;
	.reg .u64 t;
	.reg .u64 nc;
	mad.lo.cc.u64 c, %rd23427, %rd23490, %rd23370;
	madc.hi.cc.u64 c, %rd23427, %rd23490, 0;
	addc.cc.u64 t, %rd23371, c;
	addc.u64 nc, 0, 0;
	mad.lo.cc.u64 %rd23371, %rd23427, %rd23491, t;
	madc.hi.cc.u64 c, %rd23427, %rd23491, nc;
	addc.cc.u64 t, %rd23372, c;
	addc.u64 nc, 0, 0;
	mad.lo.cc.u64 %rd23372, %rd23427, %rd23492, t;
	madc.hi.cc.u64 c, %rd23427, %rd23492, nc;
	addc.cc.u64 t, %rd23373, c;
	addc.u64 nc, 0, 0;
	mad.lo.cc.u64 %rd23373, %rd23427, %rd23493, t;
	madc.hi.cc.u64 c, %rd23427, %rd23493, nc;
	addc.cc.u64 t, %rd34156, c;
	addc.u64 nc, 0, 0;
	mad.lo.cc.u64 %rd34156, %rd23427, %rd23494, t;
	madc.hi.cc.u64 c, %rd23427, %rd23494, nc;
	addc.cc.u64 t, %rd23396, c;
	addc.u64 nc, 0, 0;
	mad.lo.cc.u64 %rd23396, %rd23427, %rd23495, t;
	madc.hi.cc.u64 c, %rd23427, %rd23495, nc;
	addc.cc.u64 c, c, %rd23420;
	addc.u64 nc, 0, 0;
	addc.cc.u64 %rd23419, %rd23419, c;
	addc.u64 %rd23420, nc, 0;
	}
	// end inline asm
	mul.lo.s64 	%rd23450, %rd23371, -8860621160618917889;
	// begin inline asm
	{
	.reg .u64 c;
	.reg .u64 t;
	.reg .u64 nc;
	mad.lo.cc.u64 c, %rd23450, %rd23490, %rd23371;
	madc.hi.cc.u64 c, %rd23450, %rd23490, 0;
	addc.cc.u64 t, %rd23372, c;
	addc.u64 nc, 0, 0;
	mad.lo.cc.u64 %rd23372, %rd23450, %rd23491, t;
	madc.hi.cc.u64 c, %rd23450, %rd23491, nc;
	addc.cc.u64 t, %rd23373, c;
	addc.u64 nc, 0, 0;
	mad.lo.cc.u64 %rd23373, %rd23450, %rd23492, t;
	madc.hi.cc.u64 c, %rd23450, %rd23492, nc;
	addc.cc.u64 t, %rd34156, c;
	addc.u64 nc, 0, 0;
	mad.lo.cc.u64 %rd34156, %rd23450, %rd23493, t;
	madc.hi.cc.u64 c, %rd23450, %rd23493, nc;
	addc.cc.u64 t, %rd23396, c;
	addc.u64 nc, 0, 0;
	mad.lo.cc.u64 %rd23396, %rd23450, %rd23494, t;
	madc.hi.cc.u64 c, %rd23450, %rd23494, nc;
	addc.cc.u64 t, %rd23419, c;
	addc.u64 nc, 0, 0;
	mad.lo.cc.u64 %rd23419, %rd23450, %rd23495, t;
	madc.hi.cc.u64 c, %rd23450, %rd23495, nc;
	addc.cc.u64 c, c, %rd23420;
	addc.u64 nc, 0, 0;
	addc.cc.u64 %rd23442, %rd23442, c;
	addc.u64 %rd23420, nc, 0;
	}
	// end inline asm
	mul.lo.s64 	%rd23473, %rd23372, -8860621160618917889;
	// begin inline asm
	{
	.reg .u64 c;
	.reg .u64 t;
	.reg .u64 nc;
	mad.lo.cc.u64 c, %rd23473, %rd23490, %rd23372;
	madc.hi.cc.u64 c, %rd23473, %rd23490, 0;
	addc.cc.u64 t, %rd23373, c;
	addc.u64 nc, 0, 0;
	mad.lo.cc.u64 %rd23373, %rd23473, %rd23491, t;
	madc.hi.cc.u64 c, %rd23473, %rd23491, nc;
	addc.cc.u64 t, %rd34156, c;
	addc.u64 nc, 0, 0;
	mad.lo.cc.u64 %rd34156, %rd23473, %rd23492, t;
	madc.hi.cc.u64 c, %rd23473, %rd23492, nc;
	addc.cc.u64 t, %rd23396, c;
	addc.u64 nc, 0, 0;
	mad.lo.cc.u64 %rd23396, %rd23473, %rd23493, t;
	madc.hi.cc.u64 c, %rd23473, %rd23493, nc;
	addc.cc.u64 t, %rd23419, c;
	addc.u64 nc, 0, 0;
	mad.lo.cc.u64 %rd23419, %rd23473, %rd23494, t;
	madc.hi.cc.u64 c, %rd23473, %rd23494, nc;
	addc.cc.u64 t, %rd23442, c;
	addc.u64 nc, 0, 0;
	mad.lo.cc.u64 %rd23442, %rd23473, %rd23495, t;
	madc.hi.cc.u64 c, %rd23473, %rd23495, nc;
	addc.cc.u64 c, c, %rd23420;
	addc.u64 nc, 0, 0;
	addc.cc.u64 %rd23465, %rd23465, c;
	addc.u64 %rd23420, nc, 0;
	}
	// end inline asm
	mul.lo.s64 	%rd23496, %rd23373, -8860621160618917889;
	// begin inline asm
	{
	.reg .u64 c;
	.reg .u64 t;
	.reg .u64 nc;
	mad.lo.cc.u64 c, %rd23496, %rd23490, %rd23373;
	madc.hi.cc.u64 c, %rd23496, %rd23490, 0;
	addc.cc.u64 t, %rd34156, c;
	addc.u64 nc, 0, 0;
	mad.lo.cc.u64 %rd34156, %rd23496, %rd23491, t;
	madc.hi.cc.u64 c, %rd23496, %rd23491, nc;
	addc.cc.u64 t, %rd23396, c;
	addc.u64 nc, 0, 0;
	mad.lo.cc.u64 %rd23396, %rd23496, %rd23492, t;
	madc.hi.cc.u64 c, %rd23496, %rd23492, nc;
	addc.cc.u64 t, %rd23419, c;
	addc.u64 nc, 0, 0;
	mad.lo.cc.u64 %rd23419, %rd23496, %rd23493, t;
	madc.hi.cc.u64 c, %rd23496, %rd23493, nc;
	addc.cc.u64 t, %rd23442, c;
	addc.u64 nc, 0, 0;
	mad.lo.cc.u64 %rd23442, %rd23496, %rd23494, t;
	madc.hi.cc.u64 c, %rd23496, %rd23494, nc;
	addc.cc.u64 t, %rd23465, c;
	addc.u64 nc, 0, 0;
	mad.lo.cc.u64 %rd23465, %rd23496, %rd23495, t;
	madc.hi.cc.u64 c, %rd23496, %rd23495, nc;
	addc.cc.u64 c, c, %rd23420;
	add.u64 %rd23488, %rd23488, c;
	}
	// end inline asm
	setp.lt.u64 	%p1914, %rd23488, 121098312706494698;
	mov.u64 	%rd34163, %rd23488;
	mov.u64 	%rd34164, %rd23465;
	mov.u64 	%rd34165, %rd23442;
	mov.u64 	%rd34166, %rd23419;
	mov.u64 	%rd34167, %rd23396;
	@%p1914 bra 	$L__BB0_1071;
	setp.ne.s64 	%p1915, %rd23488, 121098312706494698;
	@%p1915 bra 	$L__BB0_1070;
	setp.lt.u64 	%p1916, %rd23465, -4162727106559522501;
	mov.b64 	%rd34163, 121098312706494698;
	mov.u64 	%rd34164, %rd23465;
	mov.u64 	%rd34165, %rd23442;
	mov.u64 	%rd34166, %rd23419;
	mov.u64 	%rd34167, %rd23396;
	@%p1916 bra 	$L__BB0_1071;
	setp.ne.s64 	%p1917, %rd23465, -4162727106559522501;
	@%p1917 bra 	$L__BB0_1070;
	setp.lt.u64 	%p1918, %rd23442, 1883307231910630287;
	mov.b64 	%rd34164, -4162727106559522501;
	mov.u64 	%rd34165, %rd23442;
	mov.u64 	%rd34166, %rd23419;
	mov.u64 	%rd34167, %rd23396;
	@%p1918 bra 	$L__BB0_1071;
	setp.ne.s64 	%p1919, %rd23442, 1883307231910630287;
	@%p1919 bra 	$L__BB0_1070;
	setp.lt.u64 	%p1920, %rd23419, 2230234197602682880;
	mov.b64 	%rd34165, 1883307231910630287;
	mov.u64 	%rd34166, %rd23419;
	mov.u64 	%rd34167, %rd23396;
	@%p1920 bra 	$L__BB0_1071;
	setp.ne.s64 	%p1921, %rd23419, 2230234197602682880;
	@%p1921 bra 	$L__BB0_1070;
	setp.lt.u64 	%p1922, %rd23396, 1660523435060625408;
	mov.b64 	%rd34166, 2230234197602682880;
	mov.u64 	%rd34167, %rd23396;
	@%p1922 bra 	$L__BB0_1071;
	setp.eq.s64 	%p1923, %rd23396, 1660523435060625408;
	setp.lt.u64 	%p1924, %rd34156, -8860621160618917887;
	and.pred  	%p1925, %p1923, %p1924;
	mov.b64 	%rd34167, 1660523435060625408;
	@%p1925 bra 	$L__BB0_1071;
$L__BB0_1070:
	mov.b64 	%rd23531, -8860621160618917887;
	mov.b64 	%rd23532, 1660523435060625408;
	mov.b64 	%rd23533, 2230234197602682880;
	mov.b64 	%rd23534, 1883307231910630287;
	mov.b64 	%rd23535, -4162727106559522501;
	mov.b64 	%rd23536, 121098312706494698;
	// begin inline asm
	sub.cc.u64 %rd34156, %rd34156, %rd23531;
	subc.cc.u64 %rd34167, %rd23396, %rd23532;
	subc.cc.u64 %rd34166, %rd23419, %rd23533;
	subc.cc.u64 %rd34165, %rd23442, %rd23534;
	subc.cc.u64 %rd34164, %rd23465, %rd23535;
	subc.u64 %rd34163, %rd23488, %rd23536;
	// end inline asm
$L__BB0_1071:
	// begin inline asm
	add.cc.u64 %rd34162, %rd34174, %rd34174;
	addc.cc.u64 %rd23538, %rd34173, %rd34173;
	addc.cc.u64 %rd23539, %rd34172, %rd34172;
	addc.cc.u64 %rd23540, %rd34171, %rd34171;
	addc.cc.u64 %rd23541, %rd34170, %rd34170;
	addc.u64 %rd23542, %rd34169, %rd34169;
	// end inline asm
	setp.lt.u64 	%p1926, %rd23542, 121098312706494698;
	mov.u64 	%rd34157, %rd23542;
	mov.u64 	%rd34158, %rd23541;
	mov.u64 	%rd34159, %rd23540;
	mov.u64 	%rd34160, %rd23539;
	mov.u64 	%rd34161, %rd23538;
	@%p1926 bra 	$L__BB0_1082;
	setp.ne.s64 	%p1927, %rd23542, 121098312706494698;
	@%p1927 bra 	$L__BB0_1081;
	setp.lt.u64 	%p1928, %rd23541, -4162727106559522501;
	mov.b64 	%rd34157, 121098312706494698;
	mov.u64 	%rd34158, %rd23541;
	mov.u64 	%rd34159, %rd23540;
	mov.u64 	%rd34160, %rd23539;
	mov.u64 	%rd34161, %rd23538;
	@%p1928 bra 	$L__BB0_1082;
	setp.ne.s64 	%p1929, %rd23541, -4162727106559522501;
	@%p1929 bra 	$L__BB0_1081;
	setp.lt.u64 	%p1930, %rd23540, 1883307231910630287;
	mov.b64 	%rd34158, -4162727106559522501;
	mov.u64 	%rd34159, %rd23540;
	mov.u64 	%rd34160, %rd23539;
	mov.u64 	%rd34161, %rd23538;
	@%p1930 bra 	$L__BB0_1082;
	setp.ne.s64 	%p1931, %rd23540, 1883307231910630287;
	@%p1931 bra 	$L__BB0_1081;
	setp.lt.u64 	%p1932, %rd23539, 2230234197602682880;
	mov.b64 	%rd34159, 1883307231910630287;
	mov.u64 	%rd34160, %rd23539;
	mov.u64 	%rd34161, %rd23538;
	@%p1932 bra 	$L__BB0_1082;
	setp.ne.s64 	%p1933, %rd23539, 2230234197602682880;
	@%p1933 bra 	$L__BB0_1081;
	setp.lt.u64 	%p1934, %rd23538, 1660523435060625408;
	mov.b64 	%rd34160, 2230234197602682880;
	mov.u64 	%rd34161, %rd23538;
	@%p1934 bra 	$L__BB0_1082;
	setp.eq.s64 	%p1935, %rd23538, 1660523435060625408;
	setp.lt.u64 	%p1936, %rd34162, -8860621160618917887;
	and.pred  	%p1937, %p1935, %p1936;
	mov.b64 	%rd34161, 1660523435060625408;
	@%p1937 bra 	$L__BB0_1082;
$L__BB0_1081:
	mov.b64 	%rd23582, -8860621160618917887;
	mov.b64 	%rd23583, 1660523435060625408;
	mov.b64 	%rd23584, 2230234197602682880;
	mov.b64 	%rd23585, 1883307231910630287;
	mov.b64 	%rd23586, -4162727106559522501;
	mov.b64 	%rd23587, 121098312706494698;
	// begin inline asm
	sub.cc.u64 %rd34162, %rd34162, %rd23582;
	subc.cc.u64 %rd34161, %rd23538, %rd23583;
	subc.cc.u64 %rd34160, %rd23539, %rd23584;
	subc.cc.u64 %rd34159, %rd23540, %rd23585;
	subc.cc.u64 %rd34158, %rd23541, %rd23586;
	subc.u64 %rd34157, %rd23542, %rd23587;
	// end inline asm
$L__BB0_1082:
	setp.lt.u64 	%p1938, %rd34157, %rd34163;
	@%p1938 bra 	$L__BB0_1093;
	setp.le.u64 	%p1939, %rd34157, %rd34163;
	@%p1939 bra 	$L__BB0_1084;
	bra.uni 	$L__BB0_1092;
$L__BB0_1084:
	setp.lt.u64 	%p1940, %rd34158, %rd34164;
	@%p1940 bra 	$L__BB0_1093;
	setp.gt.u64 	%p1941, %rd34158, %rd34164;
	@%p1941 bra 	$L__BB0_1092;
	setp.lt.u64 	%p1942, %rd34159, %rd34165;
	@%p1942 bra 	$L__BB0_1093;
	setp.gt.u64 	%p1943, %rd34159, %rd34165;
	@%p1943 bra 	$L__BB0_1092;
	setp.lt.u64 	%p1944, %rd34160, %rd34166;
	@%p1944 bra 	$L__BB0_1093;
	setp.gt.u64 	%p1945, %rd34160, %rd34166;
	@%p1945 bra 	$L__BB0_1092;
	setp.lt.u64 	%p1946, %rd34161, %rd34167;
	@%p1946 bra 	$L__BB0_1093;
	setp.gt.u64 	%p1947, %rd34161, %rd34167;
	setp.gt.u64 	%p1948, %rd34162, %rd34156;
	or.pred  	%p1949, %p1947, %p1948;
	@%p1949 bra 	$L__BB0_1092;
	bra.uni 	$L__BB0_1093;
$L__BB0_1092:
	mov.b64 	%rd23600, -8860621160618917887;
	mov.b64 	%rd23601, 1660523435060625408;
	mov.b64 	%rd23602, 2230234197602682880;
	mov.b64 	%rd23603, 1883307231910630287;
	mov.b64 	%rd23604, -4162727106559522501;
	mov.b64 	%rd23605, 121098312706494698;
	// begin inline asm
	add.cc.u64 %rd34156, %rd34156, %rd23600;
	addc.cc.u64 %rd34167, %rd34167, %rd23601;
	addc.cc.u64 %rd34166, %rd34166, %rd23602;
	addc.cc.u64 %rd34165, %rd34165, %rd23603;
	addc.cc.u64 %rd34164, %rd34164, %rd23604;
	addc.u64 %rd34163, %rd34163, %rd23605;
	// end inline asm
$L__BB0_1093:
	// begin inline asm
	sub.cc.u64 %rd34798, %rd34156, %rd34162;
	subc.cc.u64 %rd34797, %rd34167, %rd34161;
	subc.cc.u64 %rd34796, %rd34166, %rd34160;
	subc.cc.u64 %rd34795, %rd34165, %rd34159;
	subc.cc.u64 %rd34794, %rd34164, %rd34158;
	subc.u64 %rd34793, %rd34163, %rd34157;
	// end inline asm
	setp.lt.u64 	%p1950, %rd34793, %rd34169;
	@%p1950 bra 	$L__BB0_1104;
	setp.le.u64 	%p1951, %rd34793, %rd34169;
	@%p1951 bra 	$L__BB0_1095;
	bra.uni 	$L__BB0_1103;
$L__BB0_1095:
	setp.lt.u64 	%p1952, %rd34794, %rd34170;
	@%p1952 bra 	$L__BB0_1104;
	setp.gt.u64 	%p1953, %rd34794, %rd34170;
	@%p1953 bra 	$L__BB0_1103;
	setp.lt.u64 	%p1954, %rd34795, %rd34171;
	@%p1954 bra 	$L__BB0_1104;
	setp.gt.u64 	%p1955, %rd34795, %rd34171;
	@%p1955 bra 	$L__BB0_1103;
	setp.lt.u64 	%p1956, %rd34796, %rd34172;
	@%p1956 bra 	$L__BB0_1104;
	setp.gt.u64 	%p1957, %rd34796, %rd34172;
	@%p1957 bra 	$L__BB0_1103;
	setp.lt.u64 	%p1958, %rd34797, %rd34173;
	@%p1958 bra 	$L__BB0_1104;
	setp.gt.u64 	%p1959, %rd34797, %rd34173;
	setp.gt.u64 	%p1960, %rd34798, %rd34174;
	or.pred  	%p1961, %p1959, %p1960;
	@%p1961 bra 	$L__BB0_1103;
	bra.uni 	$L__BB0_1104;
$L__BB0_1103:
	mov.b64 	%rd23636, -8860621160618917887;
	mov.b64 	%rd23637, 1660523435060625408;
	mov.b64 	%rd23638, 2230234197602682880;
	mov.b64 	%rd23639, 1883307231910630287;
	mov.b64 	%rd23640, -4162727106559522501;
	mov.b64 	%rd23641, 121098312706494698;
	// begin inline asm
	add.cc.u64 %rd34174, %rd34174, %rd23636;
	addc.cc.u64 %rd34173, %rd34173, %rd23637;
	addc.cc.u64 %rd34172, %rd34172, %rd23638;
	addc.cc.u64 %rd34171, %rd34171, %rd23639;
	addc.cc.u64 %rd34170, %rd34170, %rd23640;
	addc.u64 %rd34169, %rd34169, %rd23641;
	// end inline asm
$L__BB0_1104:
	// begin inline asm
	sub.cc.u64 %rd23642, %rd34174, %rd34798;
	subc.cc.u64 %rd23643, %rd34173, %rd34797;
	subc.cc.u64 %rd23644, %rd34172, %rd34796;
	subc.cc.u64 %rd23645, %rd34171, %rd34795;
	subc.cc.u64 %rd23646, %rd34170, %rd34794;
	subc.u64 %rd23647, %rd34169, %rd34793;
	// end inline asm
	// begin inline asm
	{
	.reg .u64 c;
	.reg .u64 nc;
	.reg .u64 t;
	mad.lo.cc.u64 %rd23696, %rd23642, %rd34150, 0;
	madc.hi.cc.u64 c, %rd23642, %rd34150, 0;
	madc.lo.cc.u64 %rd23718, %rd23642, %rd34149, c;
	madc.hi.cc.u64 c, %rd23642, %rd34149, 0;
	madc.lo.cc.u64 %rd23719, %rd23642, %rd34148, c;
	madc.hi.cc.u64 c, %rd23642, %rd34148, 0;
	madc.lo.cc.u64 %rd23720, %rd23642, %rd34147, c;
	madc.hi.cc.u64 c, %rd23642, %rd34147, 0;
	madc.lo.cc.u64 %rd23721, %rd23642, %rd34146, c;
	madc.hi.cc.u64 c, %rd23642, %rd34146, 0;
	madc.lo.cc.u64 %rd23722, %rd23642, %rd34145, c;
	madc.hi.u64 %rd34180, %rd23642, %rd34145, 0;
	mad.lo.cc.u64 %rd23718, %rd23643, %rd34150, %rd23718;
	madc.hi.cc.u64 c, %rd23643, %rd34150, 0;
	addc.cc.u64 t, %rd23719, c;
	addc.u64 nc, 0, 0;
	mad.lo.cc.u64 %rd23719, %rd23643, %rd34149, t;
	madc.hi.cc.u64 c, %rd23643, %rd34149, nc;
	addc.cc.u64 t, %rd23720, c;
	addc.u64 nc, 0, 0;
	mad.lo.cc.u64 %rd23720, %rd23643, %rd34148, t;
	madc.hi.cc.u64 c, %rd23643, %rd34148, nc;
	addc.cc.u64 t, %rd23721, c;
	addc.u64 nc, 0, 0;
	mad.lo.cc.u64 %rd23721, %rd23643, %rd34147, t;
	madc.hi.cc.u64 c, %rd23643, %rd34147, nc;
	addc.cc.u64 t, %rd23722, c;
	addc.u64 nc, 0, 0;
	mad.lo.cc.u64 %rd23722, %rd23643, %rd34146, t;
	madc.hi.cc.u64 c, %rd23643, %rd34146, nc;
	addc.cc.u64 t, %rd34180, c;
	addc.u64 nc, 0, 0;
	mad.lo.cc.u64 %rd34180, %rd23643, %rd34145, t;
	madc.hi.u64 %rd23746, %rd23643, %rd34145, nc;
	mad.lo.cc.u64 %rd23719, %rd23644, %rd34150, %rd23719;
	madc.hi.cc.u64 c, %rd23644, %rd34150, 0;
	addc.cc.u64 t, %rd23720, c;
	addc.u64 nc, 0, 0;
	mad.lo.cc.u64 %rd23720, %rd23644, %rd34149, t;
	madc.hi.cc.u64 c, %rd23644, %rd34149, nc;
	addc.cc.u64 t, %rd23721, c;
	addc.u64 nc, 0, 0;
	mad.lo.cc.u64 %rd23721, %rd23644, %rd34148, t;
	madc.hi.cc.u64 c, %rd23644, %rd34148, nc;
	addc.cc.u64 t, %rd23722, c;
	addc.u64 nc, 0, 0;
	mad.lo.cc.u64 %rd23722, %rd23644, %rd34147, t;
	madc.hi.cc.u64 c, %rd23644, %rd34147, nc;
	addc.cc.u64 t, %rd34180, c;
	addc.u64 nc, 0, 0;
	mad.lo.cc.u64 %rd34180, %rd23644, %rd34146, t;
	madc.hi.cc.u64 c, %rd23644, %rd34146, nc;
	addc.cc.u64 t, %rd23746, c;
	addc.u64 nc, 0, 0;
	mad.lo.cc.u64 %rd23746, %rd23644, %rd34145, t;
	madc.hi.u64 %rd23769, %rd23644, %rd34145, nc;
	mad.lo.cc.u64 %rd23720, %rd23645, %rd34150, %rd23720;
	madc.hi.cc.u64 c, %rd23645, %rd34150, 0;
	addc.cc.u64 t, %rd23721, c;
	addc.u64 nc, 0, 0;
	mad.lo.cc.u64 %rd23721, %rd23645, %rd34149, t;
	madc.hi.cc.u64 c, %rd23645, %rd34149, nc;
	addc.cc.u64 t, %rd23722, c;
	addc.u64 nc, 0, 0;
	mad.lo.cc.u64 %rd23722, %rd23645, %rd34148, t;
	madc.hi.cc.u64 c, %rd23645, %rd34148, nc;
	addc.cc.u64 t, %rd34180, c;
	addc.u64 nc, 0, 0;
	mad.lo.cc.u64 %rd34180, %rd23645, %rd34147, t;
	madc.hi.cc.u64 c, %rd23645, %rd34147, nc;
	addc.cc.u64 t, %rd23746, c;
	addc.u64 nc, 0, 0;
	mad.lo.cc.u64 %rd23746, %rd23645, %rd34146, t;
	madc.hi.cc.u64 c, %rd23645, %rd34146, nc;
	addc.cc.u64 t, %rd23769, c;
	addc.u64 nc, 0, 0;
	mad.lo.cc.u64 %rd23769, %rd23645, %rd34145, t;
	madc.hi.u64 %rd23792, %rd23645, %rd34145, nc;
	mad.lo.cc.u64 %rd23721, %rd23646, %rd34150, %rd23721;
	madc.hi.cc.u64 c, %rd23646, %rd34150, 0;
	addc.cc.u64 t, %rd23722, c;
	addc.u64 nc, 0, 0;
	mad.lo.cc.u64 %rd23722, %rd23646, %rd34149, t;
	madc.hi.cc.u64 c, %rd23646, %rd34149, nc;
	addc.cc.u64 t, %rd34180, c;
	addc.u64 nc, 0, 0;
	mad.lo.cc.u64 %rd34180, %rd23646, %rd34148, t;
	madc.hi.cc.u64 c, %rd23646, %rd34148, nc;
	addc.cc.u64 t, %rd23746, c;
	addc.u64 nc, 0, 0;
	mad.lo.cc.u64 %rd23746, %rd23646, %rd34147, t;
	madc.hi.cc.u64 c, %rd23646, %rd34147, nc;
	addc.cc.u64 t, %rd23769, c;
	addc.u64 nc, 0, 0;
	mad.lo.cc.u64 %rd23769, %rd23646, %rd34146, t;
	madc.hi.cc.u64 c, %rd23646, %rd34146, nc;
	addc.cc.u64 t, %rd23792, c;
	addc.u64 nc, 0, 0;
	mad.lo.cc.u64 %rd23792, %rd23646, %rd34145, t;
	madc.hi.u64 %rd23815, %rd23646, %rd34145, nc;
	mad.lo.cc.u64 %rd23722, %rd23647, %rd34150, %rd23722;
	madc.hi.cc.u64 c, %rd23647, %rd34150, 0;
	addc.cc.u64 t, %rd34180, c;
	addc.u64 nc, 0, 0;
	mad.lo.cc.u64 %rd34180, %rd23647, %rd34149, t;
	madc.hi.cc.u64 c, %rd23647, %rd34149, nc;
	addc.cc.u64 t, %rd23746, c;
	addc.u64 nc, 0, 0;
	mad.lo.cc.u64 %rd23746, %rd23647, %rd34148, t;
	madc.hi.cc.u64 c, %rd23647, %rd34148, nc;
	addc.cc.u64 t, %rd23769, c;
	addc.u64 nc, 0, 0;
	mad.lo.cc.u64 %rd23769, %rd23647, %rd34147, t;
	madc.hi.cc.u64 c, %rd23647, %rd34147, nc;
	addc.cc.u64 t, %rd23792, c;
	addc.u64 nc, 0, 0;
	mad.lo.cc.u64 %rd23792, %rd23647, %rd34146, t;
	madc.hi.cc.u64 c, %rd23647, %rd34146, nc;
	addc.cc.u64 t, %rd23815, c;
	addc.u64 nc, 0, 0;
	mad.lo.cc.u64 %rd23815, %rd23647, %rd34145, t;
	madc.hi.u64 %rd23816, %rd23647, %rd34145, nc;
	}
	// end inline asm
	mul.lo.s64 	%rd23710, %rd23696, -8860621160618917889;
	mov.b64 	%rd23818, -8860621160618917887;
	mov.b64 	%rd23819, 1660523435060625408;
	mov.b64 	%rd23820, 2230234197602682880;
	mov.b64 	%rd23821, 1883307231910630287;
	mov.b64 	%rd23822, -4162727106559522501;
	mov.b64 	%rd23823, 121098312706494698;
	// begin inline asm
	{
	.reg .u64 c;
	.reg .u64 t;
	.reg .u64 nc;
	mad.lo.cc.u64 c, %rd23710, %rd23818, %rd23696;
	madc.hi.cc.u64 c, %rd23710, %rd23818, 0;
	addc.cc.u64 t, %rd23718, c;
	addc.u64 nc, 0, 0;
	mad.lo.cc.u64 %rd23718, %rd23710, %rd23819, t;
	madc.hi.cc.u64 c, %rd23710, %rd23819, nc;
	addc.cc.u64 t, %rd23719, c;
	addc.u64 nc, 0, 0;
	mad.lo.cc.u64 %rd23719, %rd23710, %rd23820, t;
	madc.hi.cc.u64 c, %rd23710, %rd23820, nc;
	addc.cc.u64 t, %rd23720, c;
	addc.u64 nc, 0, 0;
	mad.lo.cc.u64 %rd23720, %rd23710, %rd23821, t;
	madc.hi.cc.u64 c, %rd23710, %rd23821, nc;
	addc.cc.u64 t, %rd23721, c;
	addc.u64 nc, 0, 0;
	mad.lo.cc.u64 %rd23721, %rd23710, %rd23822, t;
	madc.hi.cc.u64 c, %rd23710, %rd23822, nc;
	addc.cc.u64 t, %rd23722, c;
	addc.u64 nc, 0, 0;
	mad.lo.cc.u64 %rd23722, %rd23710, %rd23823, t;
	madc.hi.cc.u64 c, %rd23710, %rd23823, nc;
	addc.cc.u64 %rd34180, %rd34180, c;
	addc.u64 %rd23748, 0, 0;
	}
	// end inline asm
	mul.lo.s64 	%rd23732, %rd23718, -8860621160618917889;
	// begin inline asm
	{
	.reg .u64 c;
	.reg .u64 t;
	.reg .u64 nc;
	mad.lo.cc.u64 c, %rd23732, %rd23818, %rd23718;
	madc.hi.cc.u64 c, %rd23732, %rd23818, 0;
	addc.cc.u64 t, %rd23719, c;
	addc.u64 nc, 0, 0;
	mad.lo.cc.u64 %rd23719, %rd23732, %rd23819, t;
	madc.hi.cc.u64 c, %rd23732, %rd23819, nc;
	addc.cc.u64 t, %rd23720, c;
	addc.u64 nc, 0, 0;
	mad.lo.cc.u64 %rd23720, %rd23732, %rd23820, t;
	madc.hi.cc.u64 c, %rd23732, %rd23820, nc;
	addc.cc.u64 t, %rd23721, c;
	addc.u64 nc, 0, 0;
	mad.lo.cc.u64 %rd23721, %rd23732, %rd23821, t;
	madc.hi.cc.u64 c, %rd23732, %rd23821, nc;
	addc.cc.u64 t, %rd23722, c;
	addc.u64 nc, 0, 0;
	mad.lo.cc.u64 %rd23722, %rd23732, %rd23822, t;
	madc.hi.cc.u64 c, %rd23732, %rd23822, nc;
	addc.cc.u64 t, %rd34180, c;
	addc.u64 nc, 0, 0;
	mad.lo.cc.u64 %rd34180, %rd23732, %rd23823, t;
	madc.hi.cc.u64 c, %rd23732, %rd23823, nc;
	addc.cc.u64 c, c, %rd23748;
	addc.u64 nc, 0, 0;
	addc.cc.u64 %rd23746, %rd23746, c;
	addc.u64 %rd23748, nc, 0;
	}
	// end inline asm
	mul.lo.s64 	%rd23755, %rd23719, -8860621160618917889;
	// begin inline asm
	{
	.reg .u64 c;
	.reg .u64 t;
	.reg .u64 nc;
	mad.lo.cc.u64 c, %rd23755, %rd23818, %rd23719;
	madc.hi.cc.u64 c, %rd23755, %rd23818, 0;
	addc.cc.u64 t, %rd23720, c;
	addc.u64 nc, 0, 0;
	mad.lo.cc.u64 %rd23720, %rd23755, %rd23819, t;
	madc.hi.cc.u64 c, %rd23755, %rd23819, nc;
	addc.cc.u64 t, %rd23721, c;
	addc.u64 nc, 0, 0;
	mad.lo.cc.u64 %rd23721, %rd23755, %rd23820, t;
	madc.hi.cc.u64 c, %rd23755, %rd23820, nc;
	addc.cc.u64 t, %rd23722, c;
	addc.u64 nc, 0, 0;
	mad.lo.cc.u64 %rd23722, %rd23755, %rd23821, t;
	madc.hi.cc.u64 c, %rd23755, %rd23821, nc;
	addc.cc.u64 t, %rd34180, c;
	addc.u64 nc, 0, 0;
	mad.lo.cc.u64 %rd34180, %rd23755, %rd23822, t;
	madc.hi.cc.u64 c, %rd23755, %rd23822, nc;
	addc.cc.u64 t, %rd23746, c;
	addc.u64 nc, 0, 0;
	mad.lo.cc.u64 %rd23746, %rd23755, %rd23823, t;
	madc.hi.cc.u64 c, %rd23755, %rd23823, nc;
	addc.cc.u64 c, c, %rd23748;
	addc.u64 nc, 0, 0;
	addc.cc.u64 %rd23769, %rd23769, c;
	addc.u64 %rd23748, nc, 0;
	}
	// end inline asm
	mul.lo.s64 	%rd23778, %rd23720, -8860621160618917889;
	// begin inline asm
	{
	.reg .u64 c;
	.reg .u64 t;
	.reg .u64 nc;
	mad.lo.cc.u64 c, %rd23778, %rd23818, %rd23720;
	madc.hi.cc.u64 c, %rd23778, %rd23818, 0;
	addc.cc.u64 t, %rd23721, c;
	addc.u64 nc, 0, 0;
	mad.lo.cc.u64 %rd23721, %rd23778, %rd23819, t;
	madc.hi.cc.u64 c, %rd23778, %rd23819, nc;
	addc.cc.u64 t, %rd23722, c;
	addc.u64 nc, 0, 0;
	mad.lo.cc.u64 %rd23722, %rd23778, %rd23820, t;
	madc.hi.cc.u64 c, %rd23778, %rd23820, nc;
	addc.cc.u64 t, %rd34180, c;
	addc.u64 nc, 0, 0;
	mad.lo.cc.u64 %rd34180, %rd23778, %rd23821, t;
	madc.hi.cc.u64 c, %rd23778, %rd23821, nc;
	addc.cc.u64 t, %rd23746, c;
	addc.u64 nc, 0, 0;
	mad.lo.cc.u64 %rd23746, %rd23778, %rd23822, t;
	madc.hi.cc.u64 c, %rd23778, %rd23822, nc;
	addc.cc.u64 t, %rd23769, c;
	addc.u64 nc, 0, 0;
	mad.lo.cc.u64 %rd23769, %rd23778, %rd23823, t;
	madc.hi.cc.u64 c, %rd23778, %rd23823, nc;
	addc.cc.u64 c, c, %rd23748;
	addc.u64 nc, 0, 0;
	addc.cc.u64 %rd23792, %rd23792, c;
	addc.u64 %rd23748, nc, 0;
	}
	// end inline asm
	mul.lo.s64 	%rd23801, %rd23721, -8860621160618917889;
	// begin inline asm
	{
	.reg .u64 c;
	.reg .u64 t;
	.reg .u64 nc;
	mad.lo.cc.u64 c, %rd23801, %rd23818, %rd23721;
	madc.hi.cc.u64 c, %rd23801, %rd23818, 0;
	addc.cc.u64 t, %rd23722, c;
	addc.u64 nc, 0, 0;
	mad.lo.cc.u64 %rd23722, %rd23801, %rd23819, t;
	madc.hi.cc.u64 c, %rd23801, %rd23819, nc;
	addc.cc.u64 t, %rd34180, c;
	addc.u64 nc, 0, 0;
	mad.lo.cc.u64 %rd34180, %rd23801, %rd23820, t;
	madc.hi.cc.u64 c, %rd23801, %rd23820, nc;
	addc.cc.u64 t, %rd23746, c;
	addc.u64 nc, 0, 0;
	mad.lo.cc.u64 %rd23746, %rd23801, %rd23821, t;
	madc.hi.cc.u64 c, %rd23801, %rd23821, nc;
	addc.cc.u64 t, %rd23769, c;
	addc.u64 nc, 0, 0;
	mad.lo.cc.u64 %rd23769, %rd23801, %rd23822, t;
	madc.hi.cc.u64 c, %rd23801, %rd23822, nc;
	addc.cc.u64 t, %rd23792, c;
	addc.u64 nc, 0, 0;
	mad.lo.cc.u64 %rd23792, %rd23801, %rd23823, t;
	madc.hi.cc.u64 c, %rd23801, %rd23823, nc;
	addc.cc.u64 c, c, %rd23748;
	addc.u64 nc, 0, 0;
	addc.cc.u64 %rd23815, %rd23815, c;
	addc.u64 %rd23748, nc, 0;
	}
	// end inline asm
	mul.lo.s64 	%rd23824, %rd23722, -8860621160618917889;
	// begin inline asm
	{
	.reg .u64 c;
	.reg .u64 t;
	.reg .u64 nc;
	mad.lo.cc.u64 c, %rd23824, %rd23818, %rd23722;
	madc.hi.cc.u64 c, %rd23824, %rd23818, 0;
	addc.cc.u64 t, %rd34180, c;
	addc.u64 nc, 0, 0;
	mad.lo.cc.u64 %rd34180, %rd23824, %rd23819, t;
	madc.hi.cc.u64 c, %rd23824, %rd23819, nc;
	addc.cc.u64 t, %rd23746, c;
	addc.u64 nc, 0, 0;
	mad.lo.cc.u64 %rd23746, %rd23824, %rd23820, t;
	madc.hi.cc.u64 c, %rd23824, %rd23820, nc;
	addc.cc.u64 t, %rd23769, c;
	addc.u64 nc, 0, 0;
	mad.lo.cc.u64 %rd23769, %rd23824, %rd23821, t;
	madc.hi.cc.u64 c, %rd23824, %rd23821, nc;
	addc.cc.u64 t, %rd23792, c;
	addc.u64 nc, 0, 0;
	mad.lo.cc.u64 %rd23792, %rd23824, %rd23822, t;
	madc.hi.cc.u64 c, %rd23824, %rd23822, nc;
	addc.cc.u64 t, %rd23815, c;
	addc.u64 nc, 0, 0;
	mad.lo.cc.u64 %rd23815, %rd23824, %rd23823, t;
	madc.hi.cc.u64 c, %rd23824, %rd23823, nc;
	addc.cc.u64 c, c, %rd23748;
	add.u64 %rd23816, %rd23816, c;
	}
	// end inline asm
	setp.lt.u64 	%p1962, %rd23816, 121098312706494698;
	mov.u64 	%rd34199, %rd23816;
	mov.u64 	%rd34200, %rd23815;
	mov.u64 	%rd34201, %rd23792;
	mov.u64 	%rd34202, %rd23769;
	mov.u64 	%rd34203, %rd23746;
	@%p1962 bra 	$L__BB0_1115;
	setp.ne.s64 	%p1963, %rd23816, 121098312706494698;
	@%p1963 bra 	$L__BB0_1114;
	setp.lt.u64 	%p1964, %rd23815, -4162727106559522501;
	mov.b64 	%rd34199, 121098312706494698;
	mov.u64 	%rd34200, %rd23815;
	mov.u64 	%rd34201, %rd23792;
	mov.u64 	%rd34202, %rd23769;
	mov.u64 	%rd34203, %rd23746;
	@%p1964 bra 	$L__BB0_1115;
	setp.ne.s64 	%p1965, %rd23815, -4162727106559522501;
	@%p1965 bra 	$L__BB0_1114;
	setp.lt.u64 	%p1966, %rd23792, 1883307231910630287;
	mov.b64 	%rd34200, -4162727106559522501;
	mov.u64 	%rd34201, %rd23792;
	mov.u64 	%rd34202, %rd23769;
	mov.u64 	%rd34203, %rd23746;
	@%p1966 bra 	$L__BB0_1115;
	setp.ne.s64 	%p1967, %rd23792, 1883307231910630287;
	@%p1967 bra 	$L__BB0_1114;
	setp.lt.u64 	%p1968, %rd23769, 2230234197602682880;
	mov.b64 	%rd34201, 1883307231910630287;
	mov.u64 	%rd34202, %rd23769;
	mov.u64 	%rd34203, %rd23746;
	@%p1968 bra 	$L__BB0_1115;
	setp.ne.s64 	%p1969, %rd23769, 2230234197602682880;
	@%p1969 bra 	$L__BB0_1114;
	setp.lt.u64 	%p1970, %rd23746, 1660523435060625408;
	mov.b64 	%rd34202, 2230234197602682880;
	mov.u64 	%rd34203, %rd23746;
	@%p1970 bra 	$L__BB0_1115;
	setp.eq.s64 	%p1971, %rd23746, 1660523435060625408;
	setp.lt.u64 	%p1972, %rd34180, -8860621160618917887;
	and.pred  	%p1973, %p1971, %p1972;
	mov.b64 	%rd34203, 1660523435060625408;
	@%p1973 bra 	$L__BB0_1115;
$L__BB0_1114:
	mov.b64 	%rd23859, -8860621160618917887;
	mov.b64 	%rd23860, 1660523435060625408;
	mov.b64 	%rd23861, 2230234197602682880;
	mov.b64 	%rd23862, 1883307231910630287;
	mov.b64 	%rd23863, -4162727106559522501;
	mov.b64 	%rd23864, 121098312706494698;
	// begin inline asm
	sub.cc.u64 %rd34180, %rd34180, %rd23859;
	subc.cc.u64 %rd34203, %rd23746, %rd23860;
	subc.cc.u64 %rd34202, %rd23769, %rd23861;
	subc.cc.u64 %rd34201, %rd23792, %rd23862;
	subc.cc.u64 %rd34200, %rd23815, %rd23863;
	subc.u64 %rd34199, %rd23816, %rd23864;
	// end inline asm
$L__BB0_1115:
	// begin inline asm
	add.cc.u64 %rd34186, %rd34108, %rd34108;
	addc.cc.u64 %rd23866, %rd34107, %rd34107;
	addc.cc.u64 %rd23867, %rd34106, %rd34106;
	addc.cc.u64 %rd23868, %rd34105, %rd34105;
	addc.cc.u64 %rd23869, %rd34104, %rd34104;
	addc.u64 %rd23870, %rd34103, %rd34103;
	// end inline asm
	setp.lt.u64 	%p1974, %rd23870, 121098312706494698;
	mov.u64 	%rd34181, %rd23870;
	mov.u64 	%rd34182, %rd23869;
	mov.u64 	%rd34183, %rd23868;
	mov.u64 	%rd34184, %rd23867;
	mov.u64 	%rd34185, %rd23866;
	@%p1974 bra 	$L__BB0_1126;
	setp.ne.s64 	%p1975, %rd23870, 121098312706494698;
	@%p1975 bra 	$L__BB0_1125;
	setp.lt.u64 	%p1976, %rd23869, -4162727106559522501;
	mov.b64 	%rd34181, 121098312706494698;
	mov.u64 	%rd34182, %rd23869;
	mov.u64 	%rd34183, %rd23868;
	mov.u64 	%rd34184, %rd23867;
	mov.u64 	%rd34185, %rd23866;
	@%p1976 bra 	$L__BB0_1126;
	setp.ne.s64 	%p1977, %rd23869, -4162727106559522501;
	@%p1977 bra 	$L__BB0_1125;
	setp.lt.u64 	%p1978, %rd23868, 1883307231910630287;
	mov.b64 	%rd34182, -4162727106559522501;
	mov.u64 	%rd34183, %rd23868;
	mov.u64 	%rd34184, %rd23867;
	mov.u64 	%rd34185, %rd23866;
	@%p1978 bra 	$L__BB0_1126;
	setp.ne.s64 	%p1979, %rd23868, 1883307231910630287;
	@%p1979 bra 	$L__BB0_1125;
	setp.lt.u64 	%p1980, %rd23867, 2230234197602682880;
	mov.b64 	%rd34183, 1883307231910630287;
	mov.u64 	%rd34184, %rd23867;
	mov.u64 	%rd34185, %rd23866;
	@%p1980 bra 	$L__BB0_1126;
	setp.ne.s64 	%p1981, %rd23867, 2230234197602682880;
	@%p1981 bra 	$L__BB0_1125;
	setp.lt.u64 	%p1982, %rd23866, 1660523435060625408;
	mov.b64 	%rd34184, 2230234197602682880;
	mov.u64 	%rd34185, %rd23866;
	@%p1982 bra 	$L__BB0_1126;
	setp.eq.s64 	%p1983, %rd23866, 1660523435060625408;
	setp.lt.u64 	%p1984, %rd34186, -8860621160618917887;
	and.pred  	%p1985, %p1983, %p1984;
	mov.b64 	%rd34185, 1660523435060625408;
	@%p1985 bra 	$L__BB0_1126;
$L__BB0_1125:
	mov.b64 	%rd23910, -8860621160618917887;
	mov.b64 	%rd23911, 1660523435060625408;
	mov.b64 	%rd23912, 2230234197602682880;
	mov.b64 	%rd23913, 1883307231910630287;
	mov.b64 	%rd23914, -4162727106559522501;
	mov.b64 	%rd23915, 121098312706494698;
	// begin inline asm
	sub.cc.u64 %rd34186, %rd34186, %rd23910;
	subc.cc.u64 %rd34185, %rd23866, %rd23911;
	subc.cc.u64 %rd34184, %rd23867, %rd23912;
	subc.cc.u64 %rd34183, %rd23868, %rd23913;
	subc.cc.u64 %rd34182, %rd23869, %rd23914;
	subc.u64 %rd34181, %rd23870, %rd23915;
	// end inline asm
$L__BB0_1126:
	// begin inline asm
	add.cc.u64 %rd34192, %rd34186, %rd34186;
	addc.cc.u64 %rd23917, %rd34185, %rd34185;
	addc.cc.u64 %rd23918, %rd34184, %rd34184;
	addc.cc.u64 %rd23919, %rd34183, %rd34183;
	addc.cc.u64 %rd23920, %rd34182, %rd34182;
	addc.u64 %rd23921, %rd34181, %rd34181;
	// end inline asm
	setp.lt.u64 	%p1986, %rd23921, 121098312706494698;
	mov.u64 	%rd34187, %rd23921;
	mov.u64 	%rd34188, %rd23920;
	mov.u64 	%rd34189, %rd23919;
	mov.u64 	%rd34190, %rd23918;
	mov.u64 	%rd34191, %rd23917;
	@%p1986 bra 	$L__BB0_1137;
	setp.ne.s64 	%p1987, %rd23921, 121098312706494698;
	@%p1987 bra 	$L__BB0_1136;
	setp.lt.u64 	%p1988, %rd23920, -4162727106559522501;
	mov.b64 	%rd34187, 121098312706494698;
	mov.u64 	%rd34188, %rd23920;
	mov.u64 	%rd34189, %rd23919;
	mov.u64 	%rd34190, %rd23918;
	mov.u64 	%rd34191, %rd23917;
	@%p1988 bra 	$L__BB0_1137;
	setp.ne.s64 	%p1989, %rd23920, -4162727106559522501;
	@%p1989 bra 	$L__BB0_1136;
	setp.lt.u64 	%p1990, %rd23919, 1883307231910630287;
	mov.b64 	%rd34188, -4162727106559522501;
	mov.u64 	%rd34189, %rd23919;
	mov.u64 	%rd34190, %rd23918;
	mov.u64 	%rd34191, %rd23917;
	@%p1990 bra 	$L__BB0_1137;
	setp.ne.s64 	%p1991, %rd23919, 1883307231910630287;
	@%p1991 bra 	$L__BB0_1136;
	setp.lt.u64 	%p1992, %rd23918, 2230234197602682880;
	mov.b64 	%rd34189, 1883307231910630287;
	mov.u64 	%rd34190, %rd23918;
	mov.u64 	%rd34191, %rd23917;
	@%p1992 bra 	$L__BB0_1137;
	setp.ne.s64 	%p1993, %rd23918, 2230234197602682880;
	@%p1993 bra 	$L__BB0_1136;
	setp.lt.u64 	%p1994, %rd23917, 1660523435060625408;
	mov.b64 	%rd34190, 2230234197602682880;
	mov.u64 	%rd34191, %rd23917;
	@%p1994 bra 	$L__BB0_1137;
	setp.eq.s64 	%p1995, %rd23917, 1660523435060625408;
	setp.lt.u64 	%p1996, %rd34192, -8860621160618917887;
	and.pred  	%p1997, %p1995, %p1996;
	mov.b64 	%rd34191, 1660523435060625408;
	@%p1997 bra 	$L__BB0_1137;
$L__BB0_1136:
	mov.b64 	%rd23961, -8860621160618917887;
	mov.b64 	%rd23962, 1660523435060625408;
	mov.b64 	%rd23963, 2230234197602682880;
	mov.b64 	%rd23964, 1883307231910630287;
	mov.b64 	%rd23965, -4162727106559522501;
	mov.b64 	%rd23966, 121098312706494698;
	// begin inline asm
	sub.cc.u64 %rd34192, %rd34192, %rd23961;
	subc.cc.u64 %rd34191, %rd23917, %rd23962;
	subc.cc.u64 %rd34190, %rd23918, %rd23963;
	subc.cc.u64 %rd34189, %rd23919, %rd23964;
	subc.cc.u64 %rd34188, %rd23920, %rd23965;
	subc.u64 %rd34187, %rd23921, %rd23966;
	// end inline asm
$L__BB0_1137:
	// begin inline asm
	add.cc.u64 %rd34198, %rd34192, %rd34192;
	addc.cc.u64 %rd23968, %rd34191, %rd34191;
	addc.cc.u64 %rd23969, %rd34190, %rd34190;
	addc.cc.u64 %rd23970, %rd34189, %rd34189;
	addc.cc.u64 %rd23971, %rd34188, %rd34188;
	addc.u64 %rd23972, %rd34187, %rd34187;
	// end inline asm
	setp.lt.u64 	%p1998, %rd23972, 121098312706494698;
	mov.u64 	%rd34193, %rd23972;
	mov.u64 	%rd34194, %rd23971;
	mov.u64 	%rd34195, %rd23970;
	mov.u64 	%rd34196, %rd23969;
	mov.u64 	%rd34197, %rd23968;
	@%p1998 bra 	$L__BB0_1148;
	setp.ne.s64 	%p1999, %rd23972, 121098312706494698;
	@%p1999 bra 	$L__BB0_1147;
	setp.lt.u64 	%p2000, %rd23971, -4162727106559522501;
	mov.b64 	%rd34193, 121098312706494698;
	mov.u64 	%rd34194, %rd23971;
	mov.u64 	%rd34195, %rd23970;
	mov.u64 	%rd34196, %rd23969;
	mov.u64 	%rd34197, %rd23968;
	@%p2000 bra 	$L__BB0_1148;
	setp.ne.s64 	%p2001, %rd23971, -4162727106559522501;
	@%p2001 bra 	$L__BB0_1147;
	setp.lt.u64 	%p2002, %rd23970, 1883307231910630287;
	mov.b64 	%rd34194, -4162727106559522501;
	mov.u64 	%rd34195, %rd23970;
	mov.u64 	%rd34196, %rd23969;
	mov.u64 	%rd34197, %rd23968;
	@%p2002 bra 	$L__BB0_1148;
	setp.ne.s64 	%p2003, %rd23970, 1883307231910630287;
	@%p2003 bra 	$L__BB0_1147;
	setp.lt.u64 	%p2004, %rd23969, 2230234197602682880;
	mov.b64 	%rd34195, 1883307231910630287;
	mov.u64 	%rd34196, %rd23969;
	mov.u64 	%rd34197, %rd23968;
	@%p2004 bra 	$L__BB0_1148;
	setp.ne.s64 	%p2005, %rd23969, 2230234197602682880;
	@%p2005 bra 	$L__BB0_1147;
	setp.lt.u64 	%p2006, %rd23968, 1660523435060625408;
	mov.b64 	%rd34196, 2230234197602682880;
	mov.u64 	%rd34197, %rd23968;
	@%p2006 bra 	$L__BB0_1148;
	setp.eq.s64 	%p2007, %rd23968, 1660523435060625408;
	setp.lt.u64 	%p2008, %rd34198, -8860621160618917887;
	and.pred  	%p2009, %p2007, %p2008;
	mov.b64 	%rd34197, 1660523435060625408;
	@%p2009 bra 	$L__BB0_1148;
$L__BB0_1147:
	mov.b64 	%rd24012, -8860621160618917887;
	mov.b64 	%rd24013, 1660523435060625408;
	mov.b64 	%rd24014, 2230234197602682880;
	mov.b64 	%rd24015, 1883307231910630287;
	mov.b64 	%rd24016, -4162727106559522501;
	mov.b64 	%rd24017, 121098312706494698;
	// begin inline asm
	sub.cc.u64 %rd34198, %rd34198, %rd24012;
	subc.cc.u64 %rd34197, %rd23968, %rd24013;
	subc.cc.u64 %rd34196, %rd23969, %rd24014;
	subc.cc.u64 %rd34195, %rd23970, %rd24015;
	subc.cc.u64 %rd34194, %rd23971, %rd24016;
	subc.u64 %rd34193, %rd23972, %rd24017;
	// end inline asm
$L__BB0_1148:
	setp.lt.u64 	%p2010, %rd34193, %rd34199;
	@%p2010 bra 	$L__BB0_1159;
	setp.le.u64 	%p2011, %rd34193, %rd34199;
	@%p2011 bra 	$L__BB0_1150;
	bra.uni 	$L__BB0_1158;
$L__BB0_1150:
	setp.lt.u64 	%p2012, %rd34194, %rd34200;
	@%p2012 bra 	$L__BB0_1159;
	setp.gt.u64 	%p2013, %rd34194, %rd34200;
	@%p2013 bra 	$L__BB0_1158;
	setp.lt.u64 	%p2014, %rd34195, %rd34201;
	@%p2014 bra 	$L__BB0_1159;
	setp.gt.u64 	%p2015, %rd34195, %rd34201;
	@%p2015 bra 	$L__BB0_1158;
	setp.lt.u64 	%p2016, %rd34196, %rd34202;
	@%p2016 bra 	$L__BB0_1159;
	setp.gt.u64 	%p2017, %rd34196, %rd34202;
	@%p2017 bra 	$L__BB0_1158;
	setp.lt.u64 	%p2018, %rd34197, %rd34203;
	@%p2018 bra 	$L__BB0_1159;
	setp.gt.u64 	%p2019, %rd34197, %rd34203;
	setp.gt.u64 	%p2020, %rd34198, %rd34180;
	or.pred  	%p2021, %p2019, %p2020;
	@%p2021 bra 	$L__BB0_1158;
	bra.uni 	$L__BB0_1159;
$L__BB0_1158:
	mov.b64 	%rd24030, -8860621160618917887;
	mov.b64 	%rd24031, 1660523435060625408;
	mov.b64 	%rd24032, 2230234197602682880;
	mov.b64 	%rd24033, 1883307231910630287;
	mov.b64 	%rd24034, -4162727106559522501;
	mov.b64 	%rd24035, 121098312706494698;
	// begin inline asm
	add.cc.u64 %rd34180, %rd34180, %rd24030;
	addc.cc.u64 %rd34203, %rd34203, %rd24031;
	addc.cc.u64 %rd34202, %rd34202, %rd24032;
	addc.cc.u64 %rd34201, %rd34201, %rd24033;
	addc.cc.u64 %rd34200, %rd34200, %rd24034;
	addc.u64 %rd34199, %rd34199, %rd24035;
	// end inline asm
$L__BB0_1159:
	// begin inline asm
	sub.cc.u64 %rd34792, %rd34180, %rd34198;
	subc.cc.u64 %rd34791, %rd34203, %rd34197;
	subc.cc.u64 %rd34790, %rd34202, %rd34196;
	subc.cc.u64 %rd34789, %rd34201, %rd34195;
	subc.cc.u64 %rd34788, %rd34200, %rd34194;
	subc.u64 %rd34787, %rd34199, %rd34193;
	// end inline asm
	bra.uni 	$L__BB0_2233;
$L__BB0_1160:
	setp.lt.u64 	%p1520, %rd33696, %rd34206;
	@%p1520 bra 	$L__BB0_1171;
	setp.gt.u64 	%p1521, %rd33696, %rd34206;
	@%p1521 bra 	$L__BB0_1170;
	setp.lt.u64 	%p1522, %rd33697, %rd34207;
	@%p1522 bra 	$L__BB0_1171;
	setp.gt.u64 	%p1523, %rd33697, %rd34207;
	@%p1523 bra 	$L__BB0_1170;
	setp.lt.u64 	%p1524, %rd33698, %rd34208;
	@%p1524 bra 	$L__BB0_1171;
	setp.gt.u64 	%p1525, %rd33698, %rd34208;
	@%p1525 bra 	$L__BB0_1170;
	setp.lt.u64 	%p1526, %rd33699, %rd34065;
	@%p1526 bra 	$L__BB0_1171;
	setp.gt.u64 	%p1527, %rd33699, %rd34065;
	setp.gt.u64 	%p1528, %rd33700, %rd34066;
	or.pred  	%p1529, %p1527, %p1528;
	@%p1529 bra 	$L__BB0_1170;
	bra.uni 	$L__BB0_1171;
$L__BB0_1168:
	setp.lt.u64 	%p1518, %rd33695, %rd34205;
	@%p1518 bra 	$L__BB0_1171;
	setp.le.u64 	%p1519, %rd33695, %rd34205;
	@%p1519 bra 	$L__BB0_1160;
$L__BB0_1170:
	mov.b64 	%rd19786, -8860621160618917887;
	mov.b64 	%rd19787, 1660523435060625408;
	mov.b64 	%rd19788, 2230234197602682880;
	mov.b64 	%rd19789, 1883307231910630287;
	mov.b64 	%rd19790, -4162727106559522501;
	mov.b64 	%rd19791, 121098312706494698;
	// begin inline asm
	add.cc.u64 %rd34066, %rd34066, %rd19786;
	addc.cc.u64 %rd34065, %rd34065, %rd19787;
	addc.cc.u64 %rd34208, %rd34208, %rd19788;
	addc.cc.u64 %rd34207, %rd34207, %rd19789;
	addc.cc.u64 %rd34206, %rd34206, %rd19790;
	addc.u64 %rd34205, %rd34205, %rd19791;
	// end inline asm
$L__BB0_1171:
	// begin inline asm
	sub.cc.u64 %rd19792, %rd34066, %rd33700;
	subc.cc.u64 %rd19793, %rd34065, %rd33699;
	subc.cc.u64 %rd19794, %rd34208, %rd33698;
	subc.cc.u64 %rd19795, %rd34207, %rd33697;
	subc.cc.u64 %rd19796, %rd34206, %rd33696;
	subc.u64 %rd19797, %rd34205, %rd33695;
	// end inline asm
	// begin inline asm
	{
	.reg .u64 c;
	.reg .u64 nc;
	.reg .u64 t;
	mad.lo.cc.u64 %rd19811, %rd19792, %rd19793, 0;
	madc.hi.cc.u64 c, %rd19792, %rd19793, 0;
	madc.lo.cc.u64 %rd19812, %rd19792, %rd19794, c;
	madc.hi.cc.u64 c, %rd19792, %rd19794, 0;
	madc.lo.cc.u64 %rd19813, %rd19792, %rd19795, c;
	madc.hi.cc.u64 c, %rd19792, %rd19795, 0;
	madc.lo.cc.u64 %rd19814, %rd19792, %rd19796, c;
	madc.hi.cc.u64 c, %rd19792, %rd19796, 0;
	madc.lo.cc.u64 %rd19815, %rd19792, %rd19797, c;
	madc.hi.u64 %rd19816, %rd19792, %rd19797, 0;
	mad.lo.cc.u64 %rd19813, %rd19793, %rd19794, %rd19813;
	madc.hi.cc.u64 c, %rd19793, %rd19794, 0;
	addc.cc.u64 t, %rd19814, c;
	addc.u64 nc, 0, 0;
	mad.lo.cc.u64 %rd19814, %rd19793, %rd19795, t;
	madc.hi.cc.u64 c, %rd19793, %rd19795, nc;
	addc.cc.u64 t, %rd19815, c;
	addc.u64 nc, 0, 0;
	mad.lo.cc.u64 %rd19815, %rd19793, %rd19796, t;
	madc.hi.cc.u64 c, %rd19793, %rd19796, nc;
	addc.cc.u64 t, %rd19816, c;
	addc.u64 nc, 0, 0;
	mad.lo.cc.u64 %rd19816, %rd19793, %rd19797, t;
	madc.hi.u64 %rd19817, %rd19793, %rd19797, nc;
	mad.lo.cc.u64 %rd19815, %rd19794, %rd19795, %rd19815;
	madc.hi.cc.u64 c, %rd19794, %rd19795, 0;
	addc.cc.u64 t, %rd19816, c;
	addc.u64 nc, 0, 0;
	mad.lo.cc.u64 %rd19816, %rd19794, %rd19796, t;
	madc.hi.cc.u64 c, %rd19794, %rd19796, nc;
	addc.cc.u64 t, %rd19817, c;
	addc.u64 nc, 0, 0;
	mad.lo.cc.u64 %rd19817, %rd19794, %rd19797, t;
	madc.hi.u64 %rd19818, %rd19794, %rd19797, nc;
	mad.lo.cc.u64 %rd19817, %rd19795, %rd19796, %rd19817;
	madc.hi.cc.u64 c, %rd19795, %rd19796, 0;
	addc.cc.u64 t, %rd19818, c;
	addc.u64 nc, 0, 0;
	mad.lo.cc.u64 %rd19818, %rd19795, %rd19797, t;
	madc.hi.u64 %rd19819, %rd19795, %rd19797, nc;
	mad.lo.cc.u64 %rd19819, %rd19796, %rd19797, %rd19819;
	madc.hi.u64 %rd19820, %rd19796, %rd19797, 0;
	}
	// end inline asm
	shr.u64 	%rd19990, %rd19820, 63;
	mov.b64 	{%r898, %r899}, %rd19820;
	mov.b64 	{%r900, %r901}, %rd19819;
	shf.l.wrap.b32 	%r902, %r901, %r898, 1;
	shf.l.wrap.b32 	%r903, %r898, %r899, 1;
	mov.b64 	%rd19967, {%r902, %r903};
	mov.b64 	{%r904, %r905}, %rd19818;
	shf.l.wrap.b32 	%r906, %r905, %r900, 1;
	shf.l.wrap.b32 	%r907, %r900, %r901, 1;
	mov.b64 	%rd19944, {%r906, %r907};
	mov.b64 	{%r908, %r909}, %rd19817;
	shf.l.wrap.b32 	%r910, %r909, %r904, 1;
	shf.l.wrap.b32 	%r911, %r904, %r905, 1;
	mov.b64 	%rd19921, {%r910, %r911};
	mov.b64 	{%r912, %r913}, %rd19816;
	shf.l.wrap.b32 	%r914, %r913, %r908, 1;
	shf.l.wrap.b32 	%r915, %r908, %r909, 1;
	mov.b64 	%rd19898, {%r914, %r915};
	mov.b64 	{%r916, %r917}, %rd19815;
	shf.l.wrap.b32 	%r918, %r917, %r912, 1;
	shf.l.wrap.b32 	%r919, %r912, %r913, 1;
	mov.b64 	%rd34216, {%r918, %r919};
	mov.b64 	{%r920, %r921}, %rd19814;
	shf.l.wrap.b32 	%r922, %r921, %r916, 1;
	shf.l.wrap.b32 	%r923, %r916, %r917, 1;
	mov.b64 	%rd19875, {%r922, %r923};
	mov.b64 	{%r924, %r925}, %rd19813;
	shf.l.wrap.b32 	%r926, %r925, %r920, 1;
	shf.l.wrap.b32 	%r927, %r920, %r921, 1;
	mov.b64 	%rd19874, {%r926, %r927};
	mov.b64 	{%r928, %r929}, %rd19812;
	shf.l.wrap.b32 	%r930, %r929, %r924, 1;
	shf.l.wrap.b32 	%r931, %r924, %r925, 1;
	mov.b64 	%rd19873, {%r930, %r931};
	mov.b64 	{%r932, %r933}, %rd19811;
	shf.l.wrap.b32 	%r934, %r933, %r928, 1;
	shf.l.wrap.b32 	%r935, %r928, %r929, 1;
	mov.b64 	%rd19872, {%r934, %r935};
	shl.b64 	%rd19871, %rd19811, 1;
	// begin inline asm
	{
	mad.lo.cc.u64 %rd19870, %rd19792, %rd19792, 0;
	madc.hi.cc.u64 %rd19871, %rd19792, %rd19792, %rd19871;
	madc.lo.cc.u64 %rd19872, %rd19793, %rd19793, %rd19872;
	madc.hi.cc.u64 %rd19873, %rd19793, %rd19793, %rd19873;
	madc.lo.cc.u64 %rd19874, %rd19794, %rd19794, %rd19874;
	madc.hi.cc.u64 %rd19875, %rd19794, %rd19794, %rd19875;
	madc.lo.cc.u64 %rd34216, %rd19795, %rd19795, %rd34216;
	madc.hi.cc.u64 %rd19898, %rd19795, %rd19795, %rd19898;
	madc.lo.cc.u64 %rd19921, %rd19796, %rd19796, %rd19921;
	madc.hi.cc.u64 %rd19944, %rd19796, %rd19796, %rd19944;
	madc.lo.cc.u64 %rd19967, %rd19797, %rd19797, %rd19967;
	madc.hi.u64 %rd19990, %rd19797, %rd19797, %rd19990;
	}
	// end inline asm
	mul.lo.s64 	%rd19884, %rd19870, -8860621160618917889;
	mov.b64 	%rd19992, -8860621160618917887;
	mov.b64 	%rd19993, 1660523435060625408;
	mov.b64 	%rd19994, 2230234197602682880;
	mov.b64 	%rd19995, 1883307231910630287;
	mov.b64 	%rd19996, -4162727106559522501;
	mov.b64 	%rd19997, 121098312706494698;
	// begin inline asm
	{
	.reg .u64 c;
	.reg .u64 t;
	.reg .u64 nc;
	mad.lo.cc.u64 c, %rd19884, %rd19992, %rd19870;
	madc.hi.cc.u64 c, %rd19884, %rd19992, 0;
	addc.cc.u64 t, %rd19871, c;
	addc.u64 nc, 0, 0;
	mad.lo.cc.u64 %rd19871, %rd19884, %rd19993, t;
	madc.hi.cc.u64 c, %rd19884, %rd19993, nc;
	addc.cc.u64 t, %rd19872, c;
	addc.u64 nc, 0, 0;
	mad.lo.cc.u64 %rd19872, %rd19884, %rd19994, t;
	madc.hi.cc.u64 c, %rd19884, %rd19994, nc;
	addc.cc.u64 t, %rd19873, c;
	addc.u64 nc, 0, 0;
	mad.lo.cc.u64 %rd19873, %rd19884, %rd19995, t;
	madc.hi.cc.u64 c, %rd19884, %rd19995, nc;
	addc.cc.u64 t, %rd19874, c;
	addc.u64 nc, 0, 0;
	mad.lo.cc.u64 %rd19874, %rd19884, %rd19996, t;
	madc.hi.cc.u64 c, %rd19884, %rd19996, nc;
	addc.cc.u64 t, %rd19875, c;
	addc.u64 nc, 0, 0;
	mad.lo.cc.u64 %rd19875, %rd19884, %rd19997, t;
	madc.hi.cc.u64 c, %rd19884, %rd19997, nc;
	addc.cc.u64 %rd34216, %rd34216, c;
	addc.u64 %rd19922, 0, 0;
	}
	// end inline asm
	mul.lo.s64 	%rd19906, %rd19871, -8860621160618917889;
	// begin inline asm
	{
	.reg .u64 c;
	.reg .u64 t;
	.reg .u64 nc;
	mad.lo.cc.u64 c, %rd19906, %rd19992, %rd19871;
	madc.hi.cc.u64 c, %rd19906, %rd19992, 0;
	addc.cc.u64 t, %rd19872, c;
	addc.u64 nc, 0, 0;
	mad.lo.cc.u64 %rd19872, %rd19906, %rd19993, t;
	madc.hi.cc.u64 c, %rd19906, %rd19993, nc;
	addc.cc.u64 t, %rd19873, c;
	addc.u64 nc, 0, 0;
	mad.lo.cc.u64 %rd19873, %rd19906, %rd19994, t;
	madc.hi.cc.u64 c, %rd19906, %rd19994, nc;
	addc.cc.u64 t, %rd19874, c;
	addc.u64 nc, 0, 0;
	mad.lo.cc.u64 %rd19874, %rd19906, %rd19995, t;
	madc.hi.cc.u64 c, %rd19906, %rd19995, nc;
	addc.cc.u64 t, %rd19875, c;
	addc.u64 nc, 0, 0;
	mad.lo.cc.u64 %rd19875, %rd19906, %rd19996, t;
	madc.hi.cc.u64 c, %rd19906, %rd19996, nc;
	addc.cc.u64 t, %rd34216, c;
	addc.u64 nc, 0, 0;
	mad.lo.cc.u64 %rd34216, %rd19906, %rd19997, t;
	madc.hi.cc.u64 c, %rd19906, %rd19997, nc;
	addc.cc.u64 c, c, %rd19922;
	addc.u64 nc, 0, 0;
	addc.cc.u64 %rd19898, %rd19898, c;
	addc.u64 %rd19922, nc, 0;
	}
	// end inline asm
	mul.lo.s64 	%rd19929, %rd19872, -8860621160618917889;
	// begin inline asm
	{
	.reg .u64 c;
	.reg .u64 t;
	.reg .u64 nc;
	mad.lo.cc.u64 c, %rd19929, %rd19992, %rd19872;
	madc.hi.cc.u64 c, %rd19929, %rd19992, 0;
	addc.cc.u64 t, %rd19873, c;
	addc.u64 nc, 0, 0;
	mad.lo.cc.u64 %rd19873, %rd19929, %rd19993, t;
	madc.hi.cc.u64 c, %rd19929, %rd19993, nc;
	addc.cc.u64 t, %rd19874, c;
	addc.u64 nc, 0, 0;
	mad.lo.cc.u64 %rd19874, %rd19929, %rd19994, t;
	madc.hi.cc.u64 c, %rd19929, %rd19994, nc;
	addc.cc.u64 t, %rd19875, c;
	addc.u64 nc, 0, 0;
	mad.lo.cc.u64 %rd19875, %rd19929, %rd19995, t;
	madc.hi.cc.u64 c, %rd19929, %rd19995, nc;
	addc.cc.u64 t, %rd34216, c;
	addc.u64 nc, 0, 0;
	mad.lo.cc.u64 %rd34216, %rd19929, %rd19996, t;
	madc.hi.cc.u64 c, %rd19929, %rd19996, nc;
	addc.cc.u64 t, %rd19898, c;
	addc.u64 nc, 0, 0;
	mad.lo.cc.u64 %rd19898, %rd19929, %rd19997, t;
	madc.hi.cc.u64 c, %rd19929, %rd19997, nc;
	addc.cc.u64 c, c, %rd19922;
	addc.u64 nc, 0, 0;
	addc.cc.u64 %rd19921, %rd19921, c;
	addc.u64 %rd19922, nc, 0;
	}
	// end inline asm
	mul.lo.s64 	%rd19952, %rd19873, -8860621160618917889;
	// begin inline asm
	{
	.reg .u64 c;
	.reg .u64 t;
	.reg .u64 nc;
	mad.lo.cc.u64 c, %rd19952, %rd19992, %rd19873;
	madc.hi.cc.u64 c, %rd19952, %rd19992, 0;
	addc.cc.u64 t, %rd19874, c;
	addc.u64 nc, 0, 0;
	mad.lo.cc.u64 %rd19874, %rd19952, %rd19993, t;
	madc.hi.cc.u64 c, %rd19952, %rd19993, nc;
	addc.cc.u64 t, %rd19875, c;
	addc.u64 nc, 0, 0;
	mad.lo.cc.u64 %rd19875, %rd19952, %rd19994, t;
	madc.hi.cc.u64 c, %rd19952, %rd19994, nc;
	addc.cc.u64 t, %rd34216, c;
	addc.u64 nc, 0, 0;
	mad.lo.cc.u64 %rd34216, %rd19952, %rd19995, t;
	madc.hi.cc.u64 c, %rd19952, %rd19995, nc;
	addc.cc.u64 t, %rd19898, c;
	addc.u64 nc, 0, 0;
	mad.lo.cc.u64 %rd19898, %rd19952, %rd19996, t;
	madc.hi.cc.u64 c, %rd19952, %rd19996, nc;
	addc.cc.u64 t, %rd19921, c;
	addc.u64 nc, 0, 0;
	mad.lo.cc.u64 %rd19921, %rd19952, %rd19997, t;
	madc.hi.cc.u64 c, %rd19952, %rd19997, nc;
	addc.cc.u64 c, c, %rd19922;
	addc.u64 nc, 0, 0;
	addc.cc.u64 %rd19944, %rd19944, c;
	addc.u64 %rd19922, nc, 0;
	}
	// end inline asm
	mul.lo.s64 	%rd19975, %rd19874, -8860621160618917889;
	// begin inline asm
	{
	.reg .u64 c;
	.reg .u64 t;
	.reg .u64 nc;
	mad.lo.cc.u64 c, %rd19975, %rd19992, %rd19874;
	madc.hi.cc.u64 c, %rd19975, %rd19992, 0;
	addc.cc.u64 t, %rd19875, c;
	addc.u64 nc, 0, 0;
	mad.lo.cc.u64 %rd19875, %rd19975, %rd19993, t;
	madc.hi.cc.u64 c, %rd19975, %rd19993, nc;
	addc.cc.u64 t, %rd34216, c;
	addc.u64 nc, 0, 0;
	mad.lo.cc.u64 %rd34216, %rd19975, %rd19994, t;
	madc.hi.cc.u64 c, %rd19975, %rd19994, nc;
	addc.cc.u64 t, %rd19898, c;
	addc.u64 nc, 0, 0;
	mad.lo.cc.u64 %rd19898, %rd19975, %rd19995, t;
	madc.hi.cc.u64 c, %rd19975, %rd19995, nc;
	addc.cc.u64 t, %rd19921, c;
	addc.u64 nc, 0, 0;
	mad.lo.cc.u64 %rd19921, %rd19975, %rd19996, t;
	madc.hi.cc.u64 c, %rd19975, %rd19996, nc;
	addc.cc.u64 t, %rd19944, c;
	addc.u64 nc, 0, 0;
	mad.lo.cc.u64 %rd19944, %rd19975, %rd19997, t;
	madc.hi.cc.u64 c, %rd19975, %rd19997, nc;
	addc.cc.u64 c, c, %rd19922;
	addc.u64 nc, 0, 0;
	addc.cc.u64 %rd19967, %rd19967, c;
	addc.u64 %rd19922, nc, 0;
	}
	// end inline asm
	mul.lo.s64 	%rd19998, %rd19875, -8860621160618917889;
	// begin inline asm
	{
	.reg .u64 c;
	.reg .u64 t;
	.reg .u64 nc;
	mad.lo.cc.u64 c, %rd19998, %rd19992, %rd19875;
	madc.hi.cc.u64 c, %rd19998, %rd19992, 0;
	addc.cc.u64 t, %rd34216, c;
	addc.u64 nc, 0, 0;
	mad.lo.cc.u64 %rd34216, %rd19998, %rd19993, t;
	madc.hi.cc.u64 c, %rd19998, %rd19993, nc;
	addc.cc.u64 t, %rd19898, c;
	addc.u64 nc, 0, 0;
	mad.lo.cc.u64 %rd19898, %rd19998, %rd19994, t;
	madc.hi.cc.u64 c, %rd19998, %rd19994, nc;
	addc.cc.u64 t, %rd19921, c;
	addc.u64 nc, 0, 0;
	mad.lo.cc.u64 %rd19921, %rd19998, %rd19995, t;
	madc.hi.cc.u64 c, %rd19998, %rd19995, nc;
	addc.cc.u64 t, %rd19944, c;
	addc.u64 nc, 0, 0;
	mad.lo.cc.u64 %rd19944, %rd19998, %rd19996, t;
	madc.hi.cc.u64 c, %rd19998, %rd19996, nc;
	addc.cc.u64 t, %rd19967, c;
	addc.u64 nc, 0, 0;
	mad.lo.cc.u64 %rd19967, %rd19998, %rd19997, t;
	madc.hi.cc.u64 c, %rd19998, %rd19997, nc;
	addc.cc.u64 c, c, %rd19922;
	add.u64 %rd19990, %rd19990, c;
	}
	// end inline asm
	setp.lt.u64 	%p1530, %rd19990, 121098312706494698;
	mov.u64 	%rd34211, %rd19990;
	mov.u64 	%rd34212, %rd19967;
	mov.u64 	%rd34213, %rd19944;
	mov.u64 	%rd34214, %rd19921;
	mov.u64 	%rd34215, %rd19898;
	@%p1530 bra 	$L__BB0_1182;
	setp.ne.s64 	%p1531, %rd19990, 121098312706494698;
	@%p1531 bra 	$L__BB0_1181;
	setp.lt.u64 	%p1532, %rd19967, -4162727106559522501;
	mov.b64 	%rd34211, 121098312706494698;
	mov.u64 	%rd34212, %rd19967;
	mov.u64 	%rd34213, %rd19944;
	mov.u64 	%rd34214, %rd19921;
	mov.u64 	%rd34215, %rd19898;
	@%p1532 bra 	$L__BB0_1182;
	setp.ne.s64 	%p1533, %rd19967, -4162727106559522501;
	@%p1533 bra 	$L__BB0_1181;
	setp.lt.u64 	%p1534, %rd19944, 1883307231910630287;
	mov.b64 	%rd34212, -4162727106559522501;
	mov.u64 	%rd34213, %rd19944;
	mov.u64 	%rd34214, %rd19921;
	mov.u64 	%rd34215, %rd19898;
	@%p1534 bra 	$L__BB0_1182;
	setp.ne.s64 	%p1535, %rd19944, 1883307231910630287;
	@%p1535 bra 	$L__BB0_1181;
	setp.lt.u64 	%p1536, %rd19921, 2230234197602682880;
	mov.b64 	%rd34213, 1883307231910630287;
	mov.u64 	%rd34214, %rd19921;
	mov.u64 	%rd34215, %rd19898;
	@%p1536 bra 	$L__BB0_1182;
	setp.ne.s64 	%p1537, %rd19921, 2230234197602682880;
	@%p1537 bra 	$L__BB0_1181;
	setp.lt.u64 	%p1538, %rd19898, 1660523435060625408;
	mov.b64 	%rd34214, 2230234197602682880;
	mov.u64 	%rd34215, %rd19898;
	@%p1538 bra 	$L__BB0_1182;
	setp.eq.s64 	%p1539, %rd19898, 1660523435060625408;
	setp.lt.u64 	%p1540, %rd34216, -8860621160618917887;
	and.pred  	%p1541, %p1539, %p1540;
	mov.b64 	%rd34215, 1660523435060625408;
	@%p1541 bra 	$L__BB0_1182;
$L__BB0_1181:
	mov.b64 	%rd20033, -8860621160618917887;
	mov.b64 	%rd20034, 1660523435060625408;
	mov.b64 	%rd20035, 2230234197602682880;
	mov.b64 	%rd20036, 1883307231910630287;
	mov.b64 	%rd20037, -4162727106559522501;
	mov.b64 	%rd20038, 121098312706494698;
	// begin inline asm
	sub.cc.u64 %rd34216, %rd34216, %rd20033;
	subc.cc.u64 %rd34215, %rd19898, %rd20034;
	subc.cc.u64 %rd34214, %rd19921, %rd20035;
	subc.cc.u64 %rd34213, %rd19944, %rd20036;
	subc.cc.u64 %rd34212, %rd19967, %rd20037;
	subc.u64 %rd34211, %rd19990, %rd20038;
	// end inline asm
$L__BB0_1182:
	// begin inline asm
	add.cc.u64 %rd34222, %rd34216, %rd34216;
	addc.cc.u64 %rd20040, %rd34215, %rd34215;
	addc.cc.u64 %rd20041, %rd34214, %rd34214;
	addc.cc.u64 %rd20042, %rd34213, %rd34213;
	addc.cc.u64 %rd20043, %rd34212, %rd34212;
	addc.u64 %rd20044, %rd34211, %rd34211;
	// end inline asm
	setp.lt.u64 	%p1542, %rd20044, 121098312706494698;
	mov.u64 	%rd34217, %rd20044;
	mov.u64 	%rd34218, %rd20043;
	mov.u64 	%rd34219, %rd20042;
	mov.u64 	%rd34220, %rd20041;
	mov.u64 	%rd34221, %rd20040;
	@%p1542 bra 	$L__BB0_1193;
	setp.ne.s64 	%p1543, %rd20044, 121098312706494698;
	@%p1543 bra 	$L__BB0_1192;
	setp.lt.u64 	%p1544, %rd20043, -4162727106559522501;
	mov.b64 	%rd34217, 121098312706494698;
	mov.u64 	%rd34218, %rd20043;
	mov.u64 	%rd34219, %rd20042;
	mov.u64 	%rd34220, %rd20041;
	mov.u64 	%rd34221, %rd20040;
	@%p1544 bra 	$L__BB0_1193;
	setp.ne.s64 	%p1545, %rd20043, -4162727106559522501;
	@%p1545 bra 	$L__BB0_1192;
	setp.lt.u64 	%p1546, %rd20042, 1883307231910630287;
	mov.b64 	%rd34218, -4162727106559522501;
	mov.u64 	%rd34219, %rd20042;
	mov.u64 	%rd34220, %rd20041;
	mov.u64 	%rd34221, %rd20040;
	@%p1546 bra 	$L__BB0_1193;
	setp.ne.s64 	%p1547, %rd20042, 1883307231910630287;
	@%p1547 bra 	$L__BB0_1192;
	setp.lt.u64 	%p1548, %rd20041, 2230234197602682880;
	mov.b64 	%rd34219, 1883307231910630287;
	mov.u64 	%rd34220, %rd20041;
	mov.u64 	%rd34221, %rd20040;
	@%p1548 bra 	$L__BB0_1193;
	setp.ne.s64 	%p1549, %rd20041, 2230234197602682880;
	@%p1549 bra 	$L__BB0_1192;
	setp.lt.u64 	%p1550, %rd20040, 1660523435060625408;
	mov.b64 	%rd34220, 2230234197602682880;
	mov.u64 	%rd34221, %rd20040;
	@%p1550 bra 	$L__BB0_1193;
	setp.eq.s64 	%p1551, %rd20040, 1660523435060625408;
	setp.lt.u64 	%p1552, %rd34222, -8860621160618917887;
	and.pred  	%p1553, %p1551, %p1552;
	mov.b64 	%rd34221, 1660523435060625408;
	@%p1553 bra 	$L__BB0_1193;
$L__BB0_1192:
	mov.b64 	%rd20084, -8860621160618917887;
	mov.b64 	%rd20085, 1660523435060625408;
	mov.b64 	%rd20086, 2230234197602682880;
	mov.b64 	%rd20087, 1883307231910630287;
	mov.b64 	%rd20088, -4162727106559522501;
	mov.b64 	%rd20089, 121098312706494698;
	// begin inline asm
	sub.cc.u64 %rd34222, %rd34222, %rd20084;
	subc.cc.u64 %rd34221, %rd20040, %rd20085;
	subc.cc.u64 %rd34220, %rd20041, %rd20086;
	subc.cc.u64 %rd34219, %rd20042, %rd20087;
	subc.cc.u64 %rd34218, %rd20043, %rd20088;
	subc.u64 %rd34217, %rd20044, %rd20089;
	// end inline asm
$L__BB0_1193:
	// begin inline asm
	add.cc.u64 %rd34228, %rd34222, %rd34222;
	addc.cc.u64 %rd20091, %rd34221, %rd34221;
	addc.cc.u64 %rd20092, %rd34220, %rd34220;
	addc.cc.u64 %rd20093, %rd34219, %rd34219;
	addc.cc.u64 %rd20094, %rd34218, %rd34218;
	addc.u64 %rd20095, %rd34217, %rd34217;
	// end inline asm
	setp.lt.u64 	%p1554, %rd20095, 121098312706494698;
	mov.u64 	%rd34223, %rd20095;
	mov.u64 	%rd34224, %rd20094;
	mov.u64 	%rd34225, %rd20093;
	mov.u64 	%rd34226, %rd20092;
	mov.u64 	%rd34227, %rd20091;
	@%p1554 bra 	$L__BB0_1204;
	setp.ne.s64 	%p1555, %rd20095, 121098312706494698;
	@%p1555 bra 	$L__BB0_1203;
	setp.lt.u64 	%p1556, %rd20094, -4162727106559522501;
	mov.b64 	%rd34223, 121098312706494698;
	mov.u64 	%rd34224, %rd20094;
	mov.u64 	%rd34225, %rd20093;
	mov.u64 	%rd34226, %rd20092;
	mov.u64 	%rd34227, %rd20091;
	@%p1556 bra 	$L__BB0_1204;
	setp.ne.s64 	%p1557, %rd20094, -4162727106559522501;
	@%p1557 bra 	$L__BB0_1203;
	setp.lt.u64 	%p1558, %rd20093, 1883307231910630287;
	mov.b64 	%rd34224, -4162727106559522501;
	mov.u64 	%rd34225, %rd20093;
	mov.u64 	%rd34226, %rd20092;
	mov.u64 	%rd34227, %rd20091;
	@%p1558 bra 	$L__BB0_1204;
	setp.ne.s64 	%p1559, %rd20093, 1883307231910630287;
	@%p1559 bra 	$L__BB0_1203;
	setp.lt.u64 	%p1560, %rd20092, 2230234197602682880;
	mov.b64 	%rd34225, 1883307231910630287;
	mov.u64 	%rd34226, %rd20092;
	mov.u64 	%rd34227, %rd20091;
	@%p1560 bra 	$L__BB0_1204;
	setp.ne.s64 	%p1561, %rd20092, 2230234197602682880;
	@%p1561 bra 	$L__BB0_1203;
	setp.lt.u64 	%p1562, %rd20091, 1660523435060625408;
	mov.b64 	%rd34226, 2230234197602682880;
	mov.u64 	%rd34227, %rd20091;
	@%p1562 bra 	$L__BB0_1204;
	setp.eq.s64 	%p1563, %rd20091, 1660523435060625408;
	setp.lt.u64 	%p1564, %rd34228, -8860621160618917887;
	and.pred  	%p1565, %p1563, %p1564;
	mov.b64 	%rd34227, 1660523435060625408;
	@%p1565 bra 	$L__BB0_1204;
$L__BB0_1203:
	mov.b64 	%rd20135, -8860621160618917887;
	mov.b64 	%rd20136, 1660523435060625408;
	mov.b64 	%rd20137, 2230234197602682880;
	mov.b64 	%rd20138, 1883307231910630287;
	mov.b64 	%rd20139, -4162727106559522501;
	mov.b64 	%rd20140, 121098312706494698;
	// begin inline asm
	sub.cc.u64 %rd34228, %rd34228, %rd20135;
	subc.cc.u64 %rd34227, %rd20091, %rd20136;
	subc.cc.u64 %rd34226, %rd20092, %rd20137;
	subc.cc.u64 %rd34225, %rd20093, %rd20138;
	subc.cc.u64 %rd34224, %rd20094, %rd20139;
	subc.u64 %rd34223, %rd20095, %rd20140;
	// end inline asm
$L__BB0_1204:
	// begin inline asm
	{
	.reg .u64 c;
	.reg .u64 nc;
	.reg .u64 t;
	mad.lo.cc.u64 %rd20177, %rd19792, %rd34228, 0;
	madc.hi.cc.u64 c, %rd19792, %rd34228, 0;
	madc.lo.cc.u64 %rd20199, %rd19792, %rd34227, c;
	madc.hi.cc.u64 c, %rd19792, %rd34227, 0;
	madc.lo.cc.u64 %rd20200, %rd19792, %rd34226, c;
	madc.hi.cc.u64 c, %rd19792, %rd34226, 0;
	madc.lo.cc.u64 %rd20201, %rd19792, %rd34225, c;
	madc.hi.cc.u64 c, %rd19792, %rd34225, 0;
	madc.lo.cc.u64 %rd20202, %rd19792, %rd34224, c;
	madc.hi.cc.u64 c, %rd19792, %rd34224, 0;
	madc.lo.cc.u64 %rd20203, %rd19792, %rd34223, c;
	madc.hi.u64 %rd34234, %rd19792, %rd34223, 0;
	mad.lo.cc.u64 %rd20199, %rd19793, %rd34228, %rd20199;
	madc.hi.cc.u64 c, %rd19793, %rd34228, 0;
	addc.cc.u64 t, %rd20200, c;
	addc.u64 nc, 0, 0;
	mad.lo.cc.u64 %rd20200, %rd19793, %rd34227, t;
	madc.hi.cc.u64 c, %rd19793, %rd34227, nc;
	addc.cc.u64 t, %rd20201, c;
	addc.u64 nc, 0, 0;
	mad.lo.cc.u64 %rd20201, %rd19793, %rd34226, t;
	madc.hi.cc.u64 c, %rd19793, %rd34226, nc;
	addc.cc.u64 t, %rd20202, c;
	addc.u64 nc, 0, 0;
	mad.lo.cc.u64 %rd20202, %rd19793, %rd34225, t;
	madc.hi.cc.u64 c, %rd19793, %rd34225, nc;
	addc.cc.u64 t, %rd20203, c;
	addc.u64 nc, 0, 0;
	mad.lo.cc.u64 %rd20203, %rd19793, %rd34224, t;
	madc.hi.cc.u64 c, %rd19793, %rd34224, nc;
	addc.cc.u64 t, %rd34234, c;
	addc.u64 nc, 0, 0;
	mad.lo.cc.u64 %rd34234, %rd19793, %rd34223, t;
	madc.hi.u64 %rd20227, %rd19793, %rd34223, nc;
	mad.lo.cc.u64 %rd20200, %rd19794, %rd34228, %rd20200;
	madc.hi.cc.u64 c, %rd19794, %rd34228, 0;
	addc.cc.u64 t, %rd20201, c;
	addc.u64 nc, 0, 0;
	mad.lo.cc.u64 %rd20201, %rd19794, %rd34227, t;
	madc.hi.cc.u64 c, %rd19794, %rd34227, nc;
	addc.cc.u64 t, %rd20202, c;
	addc.u64 nc, 0, 0;
	mad.lo.cc.u64 %rd20202, %rd19794, %rd34226, t;
	madc.hi.cc.u64 c, %rd19794, %rd34226, nc;
	addc.cc.u64 t, %rd20203, c;
	addc.u64 nc, 0, 0;
	mad.lo.cc.u64 %rd20203, %rd19794, %rd34225, t;
	madc.hi.cc.u64 c, %rd19794, %rd34225, nc;
	addc.cc.u64 t, %rd34234, c;
	addc.u64 nc, 0, 0;
	mad.lo.cc.u64 %rd34234, %rd19794, %rd34224, t;
	madc.hi.cc.u64 c, %rd19794, %rd34224, nc;
	addc.cc.u64 t, %rd20227, c;
	addc.u64 nc, 0, 0;
	mad.lo.cc.u64 %rd20227, %rd19794, %rd34223, t;
	madc.hi.u64 %rd20250, %rd19794, %rd34223, nc;
	mad.lo.cc.u64 %rd20201, %rd19795, %rd34228, %rd20201;
	madc.hi.cc.u64 c, %rd19795, %rd34228, 0;
	addc.cc.u64 t, %rd20202, c;
	addc.u64 nc, 0, 0;
	mad.lo.cc.u64 %rd20202, %rd19795, %rd34227, t;
	madc.hi.cc.u64 c, %rd19795, %rd34227, nc;
	addc.cc.u64 t, %rd20203, c;
	addc.u64 nc, 0, 0;
	mad.lo.cc.u64 %rd20203, %rd19795, %rd34226, t;
	madc.hi.cc.u64 c, %rd19795, %rd34226, nc;
	addc.cc.u64 t, %rd34234, c;
	addc.u64 nc, 0, 0;
	mad.lo.cc.u64 %rd34234, %rd19795, %rd34225, t;
	madc.hi.cc.u64 c, %rd19795, %rd34225, nc;
	addc.cc.u64 t, %rd20227, c;
	addc.u64 nc, 0, 0;
	mad.lo.cc.u64 %rd20227, %rd19795, %rd34224, t;
	madc.hi.cc.u64 c, %rd19795, %rd34224, nc;
	addc.cc.u64 t, %rd20250, c;
	addc.u64 nc, 0, 0;
	mad.lo.cc.u64 %rd20250, %rd19795, %rd34223, t;
	madc.hi.u64 %rd20273, %rd19795, %rd34223, nc;
	mad.lo.cc.u64 %rd20202, %rd19796, %rd34228, %rd20202;
	madc.hi.cc.u64 c, %rd19796, %rd34228, 0;
	addc.cc.u64 t, %rd20203, c;
	addc.u64 nc, 0, 0;
	mad.lo.cc.u64 %rd20203, %rd19796, %rd34227, t;
	madc.hi.cc.u64 c, %rd19796, %rd34227, nc;
	addc.cc.u64 t, %rd34234, c;
	addc.u64 nc, 0, 0;
	mad.lo.cc.u64 %rd34234, %rd19796, %rd34226, t;
	madc.hi.cc.u64 c, %rd19796, %rd34226, nc;
	addc.cc.u64 t, %rd20227, c;
	addc.u64 nc, 0, 0;
	mad.lo.cc.u64 %rd20227, %rd19796, %rd34225, t;
	madc.hi.cc.u64 c, %rd19796, %rd34225, nc;
	addc.cc.u64 t, %rd20250, c;
	addc.u64 nc, 0, 0;
	mad.lo.cc.u64 %rd20250, %rd19796, %rd34224, t;
	madc.hi.cc.u64 c, %rd19796, %rd34224, nc;
	addc.cc.u64 t, %rd20273, c;
	addc.u64 nc, 0, 0;
	mad.lo.cc.u64 %rd20273, %rd19796, %rd34223, t;
	madc.hi.u64 %rd20296, %rd19796, %rd34223, nc;
	mad.lo.cc.u64 %rd20203, %rd19797, %rd34228, %rd20203;
	madc.hi.cc.u64 c, %rd19797, %rd34228, 0;
	addc.cc.u64 t, %rd34234, c;
	addc.u64 nc, 0, 0;
	mad.lo.cc.u64 %rd34234, %rd19797, %rd34227, t;
	madc.hi.cc.u64 c, %rd19797, %rd34227, nc;
	addc.cc.u64 t, %rd20227, c;
	addc.u64 nc, 0, 0;
	mad.lo.cc.u64 %rd20227, %rd19797, %rd34226, t;
	madc.hi.cc.u64 c, %rd19797, %rd34226, nc;
	addc.cc.u64 t, %rd20250, c;
	addc.u64 nc, 0, 0;
	mad.lo.cc.u64 %rd20250, %rd19797, %rd34225, t;
	madc.hi.cc.u64 c, %rd19797, %rd34225, nc;
	addc.cc.u64 t, %rd20273, c;
	addc.u64 nc, 0, 0;
	mad.lo.cc.u64 %rd20273, %rd19797, %rd34224, t;
	madc.hi.cc.u64 c, %rd19797, %rd34224, nc;
	addc.cc.u64 t, %rd20296, c;
	addc.u64 nc, 0, 0;
	mad.lo.cc.u64 %rd20296, %rd19797, %rd34223, t;
	madc.hi.u64 %rd20297, %rd19797, %rd34223, nc;
	}
	// end inline asm
	mul.lo.s64 	%rd20191, %rd20177, -8860621160618917889;
	mov.b64 	%rd20299, -8860621160618917887;
	mov.b64 	%rd20300, 1660523435060625408;
	mov.b64 	%rd20301, 2230234197602682880;
	mov.b64 	%rd20302, 1883307231910630287;
	mov.b64 	%rd20303, -4162727106559522501;
	mov.b64 	%rd20304, 121098312706494698;
	// begin inline asm
	{
	.reg .u64 c;
	.reg .u64 t;
	.reg .u64 nc;
	mad.lo.cc.u64 c, %rd20191, %rd20299, %rd20177;
	madc.hi.cc.u64 c, %rd20191, %rd20299, 0;
	addc.cc.u64 t, %rd20199, c;
	addc.u64 nc, 0, 0;
	mad.lo.cc.u64 %rd20199, %rd20191, %rd20300, t;
	madc.hi.cc.u64 c, %rd20191, %rd20300, nc;
	addc.cc.u64 t, %rd20200, c;
	addc.u64 nc, 0, 0;
	mad.lo.cc.u64 %rd20200, %rd20191, %rd20301, t;
	madc.hi.cc.u64 c, %rd20191, %rd20301, nc;
	addc.cc.u64 t, %rd20201, c;
	addc.u64 nc, 0, 0;
	mad.lo.cc.u64 %rd20201, %rd20191, %rd20302, t;
	madc.hi.cc.u64 c, %rd20191, %rd20302, nc;
	addc.cc.u64 t, %rd20202, c;
	addc.u64 nc, 0, 0;
	mad.lo.cc.u64 %rd20202, %rd20191, %rd20303, t;
	madc.hi.cc.u64 c, %rd20191, %rd20303, nc;
	addc.cc.u64 t, %rd20203, c;
	addc.u64 nc, 0, 0;
	mad.lo.cc.u64 %rd20203, %rd20191, %rd20304, t;
	madc.hi.cc.u64 c, %rd20191, %rd20304, nc;
	addc.cc.u64 %rd34234, %rd34234, c;
	addc.u64 %rd20229, 0, 0;
	}
	// end inline asm
	mul.lo.s64 	%rd20213, %rd20199, -8860621160618917889;
	// begin inline asm
	{
	.reg .u64 c;
	.reg .u64 t;
	.reg .u64 nc;
	mad.lo.cc.u64 c, %rd20213, %rd20299, %rd20199;
	madc.hi.cc.u64 c, %rd20213, %rd20299, 0;
	addc.cc.u64 t, %rd20200, c;
	addc.u64 nc, 0, 0;
	mad.lo.cc.u64 %rd20200, %rd20213, %rd20300, t;
	madc.hi.cc.u64 c, %rd20213, %rd20300, nc;
	addc.cc.u64 t, %rd20201, c;
	addc.u64 nc, 0, 0;
	mad.lo.cc.u64 %rd20201, %rd20213, %rd20301, t;
	madc.hi.cc.u64 c, %rd20213, %rd20301, nc;
	addc.cc.u64 t, %rd20202, c;
	addc.u64 nc, 0, 0;
	mad.lo.cc.u64 %rd20202, %rd20213, %rd20302, t;
	madc.hi.cc.u64 c, %rd20213, %rd20302, nc;
	addc.cc.u64 t, %rd20203, c;
	addc.u64 nc, 0, 0;
	mad.lo.cc.u64 %rd20203, %rd20213, %rd20303, t;
	madc.hi.cc.u64 c, %rd20213, %rd20303, nc;
	addc.cc.u64 t, %rd34234, c;
	addc.u64 nc, 0, 0;
	mad.lo.cc.u64 %rd34234, %rd20213, %rd20304, t;
	madc.hi.cc.u64 c, %rd20213, %rd20304, nc;
	addc.cc.u64 c, c, %rd20229;
	addc.u64 nc, 0, 0;
	addc.cc.u64 %rd20227, %rd20227, c;
	addc.u64 %rd20229, nc, 0;
	}
	// end inline asm
	mul.lo.s64 	%rd20236, %rd20200, -8860621160618917889;
	// begin inline asm
	{
	.reg .u64 c;
	.reg .u64 t;
	.reg .u64 nc;
	mad.lo.cc.u64 c, %rd20236, %rd20299, %rd20200;
	madc.hi.cc.u64 c, %rd20236, %rd20299, 0;
	addc.cc.u64 t, %rd20201, c;
	addc.u64 nc, 0, 0;
	mad.lo.cc.u64 %rd20201, %rd20236, %rd20300, t;
	madc.hi.cc.u64 c, %rd20236, %rd20300, nc;
	addc.cc.u64 t, %rd20202, c;
	addc.u64 nc, 0, 0;
	mad.lo.cc.u64 %rd20202, %rd20236, %rd20301, t;
	madc.hi.cc.u64 c, %rd20236, %rd20301, nc;
	addc.cc.u64 t, %rd20203, c;
	addc.u64 nc, 0, 0;
	mad.lo.cc.u64 %rd20203, %rd20236, %rd20302, t;
	madc.hi.cc.u64 c, %rd20236, %rd20302, nc;
	addc.cc.u64 t, %rd34234, c;
	addc.u64 nc, 0, 0;
	mad.lo.cc.u64 %rd34234, %rd20236, %rd20303, t;
	madc.hi.cc.u64 c, %rd20236, %rd20303, nc;
	addc.cc.u64 t, %rd20227, c;
	addc.u64 nc, 0, 0;
	mad.lo.cc.u64 %rd20227, %rd20236, %rd20304, t;
	madc.hi.cc.u64 c, %rd20236, %rd20304, nc;
	addc.cc.u64 c, c, %rd20229;
	addc.u64 nc, 0, 0;
	addc.cc.u64 %rd20250, %rd20250, c;
	addc.u64 %rd20229, nc, 0;
	}
	// end inline asm
	mul.lo.s64 	%rd20259, %rd20201, -8860621160618917889;
	// begin inline asm
	{
	.reg .u64 c;
	.reg .u64 t;
	.reg .u64 nc;
	mad.lo.cc.u64 c, %rd20259, %rd20299, %rd20201;
	madc.hi.cc.u64 c, %rd20259, %rd20299, 0;
	addc.cc.u64 t, %rd20202, c;
	addc.u64 nc, 0, 0;
	mad.lo.cc.u64 %rd20202, %rd20259, %rd20300, t;
	madc.hi.cc.u64 c, %rd20259, %rd20300, nc;
	addc.cc.u64 t, %rd20203, c;
	addc.u64 nc, 0, 0;
	mad.lo.cc.u64 %rd20203, %rd20259, %rd20301, t;
	madc.hi.cc.u64 c, %rd20259, %rd20301, nc;
	addc.cc.u64 t, %rd34234, c;
	addc.u64 nc, 0, 0;
	mad.lo.cc.u64 %rd34234, %rd20259, %rd20302, t;
	madc.hi.cc.u64 c, %rd20259, %rd20302, nc;
	addc.cc.u64 t, %rd20227, c;
	addc.u64 nc, 0, 0;
	mad.lo.cc.u64 %rd20227, %rd20259, %rd20303, t;
	madc.hi.cc.u64 c, %rd20259, %rd20303, nc;
	addc.cc.u64 t, %rd20250, c;
	addc.u64 nc, 0, 0;
	mad.lo.cc.u64 %rd20250, %rd20259, %rd20304, t;
	madc.hi.cc.u64 c, %rd20259, %rd20304, nc;
	addc.cc.u64 c, c, %rd20229;
	addc.u64 nc, 0, 0;
	addc.cc.u64 %rd20273, %rd20273, c;
	addc.u64 %rd20229, nc, 0;
	}
	// end inline asm
	mul.lo.s64 	%rd20282, %rd20202, -8860621160618917889;
	// begin inline asm
	{
	.reg .u64 c;
	.reg .u64 t;
	.reg .u64 nc;
	mad.lo.cc.u64 c, %rd20282, %rd20299, %rd20202;
	madc.hi.cc.u64 c, %rd20282, %rd20299, 0;
	addc.cc.u64 t, %rd20203, c;
	addc.u64 nc, 0, 0;
	mad.lo.cc.u64 %rd20203, %rd20282, %rd20300, t;
	madc.hi.cc.u64 c, %rd20282, %rd20300, nc;
	addc.cc.u64 t, %rd34234, c;
	addc.u64 nc, 0, 0;
	mad.lo.cc.u64 %rd34234, %rd20282, %rd20301, t;
	madc.hi.cc.u64 c, %rd20282, %rd20301, nc;
	addc.cc.u64 t, %rd20227, c;
	addc.u64 nc, 0, 0;
	mad.lo.cc.u64 %rd20227, %rd20282, %rd20302, t;
	madc.hi.cc.u64 c, %rd20282, %rd20302, nc;
	addc.cc.u64 t, %rd20250, c;
	addc.u64 nc, 0, 0;
	mad.lo.cc.u64 %rd20250, %rd20282, %rd20303, t;
	madc.hi.cc.u64 c, %rd20282, %rd20303, nc;
	addc.cc.u64 t, %rd20273, c;
	addc.u64 nc, 0, 0;
	mad.lo.cc.u64 %rd20273, %rd20282, %rd20304, t;
	madc.hi.cc.u64 c, %rd20282, %rd20304, nc;
	addc.cc.u64 c, c, %rd20229;
	addc.u64 nc, 0, 0;
	addc.cc.u64 %rd20296, %rd20296, c;
	addc.u64 %rd20229, nc, 0;
	}
	// end inline asm
	mul.lo.s64 	%rd20305, %rd20203, -8860621160618917889;
	// begin inline asm
	{
	.reg .u64 c;
	.reg .u64 t;
	.reg .u64 nc;
	mad.lo.cc.u64 c, %rd20305, %rd20299, %rd20203;
	madc.hi.cc.u64 c, %rd20305, %rd20299, 0;
	addc.cc.u64 t, %rd34234, c;
	addc.u64 nc, 0, 0;
	mad.lo.cc.u64 %rd34234, %rd20305, %rd20300, t;
	madc.hi.cc.u64 c, %rd20305, %rd20300, nc;
	addc.cc.u64 t, %rd20227, c;
	addc.u64 nc, 0, 0;
	mad.lo.cc.u64 %rd20227, %rd20305, %rd20301, t;
	madc.hi.cc.u64 c, %rd20305, %rd20301, nc;
	addc.cc.u64 t, %rd20250, c;
	addc.u64 nc, 0, 0;
	mad.lo.cc.u64 %rd20250, %rd20305, %rd20302, t;
	madc.hi.cc.u64 c, %rd20305, %rd20302, nc;
	addc.cc.u64 t, %rd20273, c;
	addc.u64 nc, 0, 0;
	mad.lo.cc.u64 %rd20273, %rd20305, %rd20303, t;
	madc.hi.cc.u64 c, %rd20305, %rd20303, nc;
	addc.cc.u64 t, %rd20296, c;
	addc.u64 nc, 0, 0;
	mad.lo.cc.u64 %rd20296, %rd20305, %rd20304, t;
	madc.hi.cc.u64 c, %rd20305, %rd20304, nc;
	addc.cc.u64 c, c, %rd20229;
	add.u64 %rd20297, %rd20297, c;
	}
	// end inline asm
	setp.lt.u64 	%p1566, %rd20297, 121098312706494698;
	mov.u64 	%rd34229, %rd20297;
	mov.u64 	%rd34230, %rd20296;
	mov.u64 	%rd34231, %rd20273;
	mov.u64 	%rd34232, %rd20250;
	mov.u64 	%rd34233, %rd20227;
	@%p1566 bra 	$L__BB0_1215;
	setp.ne.s64 	%p1567, %rd20297, 121098312706494698;
	@%p1567 bra 	$L__BB0_1214;
	setp.lt.u64 	%p1568, %rd20296, -4162727106559522501;
	mov.b64 	%rd34229, 121098312706494698;
	mov.u64 	%rd34230, %rd20296;
	mov.u64 	%rd34231, %rd20273;
	mov.u64 	%rd34232, %rd20250;
	mov.u64 	%rd34233, %rd20227;
	@%p1568 bra 	$L__BB0_1215;
	setp.ne.s64 	%p1569, %rd20296, -4162727106559522501;
	@%p1569 bra 	$L__BB0_1214;
	setp.lt.u64 	%p1570, %rd20273, 1883307231910630287;
	mov.b64 	%rd34230, -4162727106559522501;
	mov.u64 	%rd34231, %rd20273;
	mov.u64 	%rd34232, %rd20250;
	mov.u64 	%rd34233, %rd20227;
	@%p1570 bra 	$L__BB0_1215;
	setp.ne.s64 	%p1571, %rd20273, 1883307231910630287;
	@%p1571 bra 	$L__BB0_1214;
	setp.lt.u64 	%p1572, %rd20250, 2230234197602682880;
	mov.b64 	%rd34231, 1883307231910630287;
	mov.u64 	%rd34232, %rd20250;
	mov.u64 	%rd34233, %rd20227;
	@%p1572 bra 	$L__BB0_1215;
	setp.ne.s64 	%p1573, %rd20250, 2230234197602682880;
	@%p1573 bra 	$L__BB0_1214;
	setp.lt.u64 	%p1574, %rd20227, 1660523435060625408;
	mov.b64 	%rd34232, 2230234197602682880;
	mov.u64 	%rd34233, %rd20227;
	@%p1574 bra 	$L__BB0_1215;
	setp.eq.s64 	%p1575, %rd20227, 1660523435060625408;
	setp.lt.u64 	%p1576, %rd34234, -8860621160618917887;
	and.pred  	%p1577, %p1575, %p1576;
	mov.b64 	%rd34233, 1660523435060625408;
	@%p1577 bra 	$L__BB0_1215;
$L__BB0_1214:
	mov.b64 	%rd20340, -8860621160618917887;
	mov.b64 	%rd20341, 1660523435060625408;
	mov.b64 	%rd20342, 2230234197602682880;
	mov.b64 	%rd20343, 1883307231910630287;
	mov.b64 	%rd20344, -4162727106559522501;
	mov.b64 	%rd20345, 121098312706494698;
	// begin inline asm
	sub.cc.u64 %rd34234, %rd34234, %rd20340;
	subc.cc.u64 %rd34233, %rd20227, %rd20341;
	subc.cc.u64 %rd34232, %rd20250, %rd20342;
	subc.cc.u64 %rd34231, %rd20273, %rd20343;
	subc.cc.u64 %rd34230, %rd20296, %rd20344;
	subc.u64 %rd34229, %rd20297, %rd20345;
	// end inline asm
$L__BB0_1215:
	setp.lt.u64 	%p1578, %rd33689, %rd34073;
	@%p1578 bra 	$L__BB0_1226;
	setp.le.u64 	%p1579, %rd33689, %rd34073;
	@%p1579 bra 	$L__BB0_1217;
	bra.uni 	$L__BB0_1225;
$L__BB0_1217:
	setp.lt.u64 	%p1580, %rd33690, %rd34074;
	@%p1580 bra 	$L__BB0_1226;
	setp.gt.u64 	%p1581, %rd33690, %rd34074;
	@%p1581 bra 	$L__BB0_1225;
	setp.lt.u64 	%p1582, %rd33691, %rd34075;
	@%p1582 bra 	$L__BB0_1226;
	setp.gt.u64 	%p1583, %rd33691, %rd34075;
	@%p1583 bra 	$L__BB0_1225;
	setp.lt.u64 	%p1584, %rd33692, %rd34076;
	@%p1584 bra 	$L__BB0_1226;
	setp.gt.u64 	%p1585, %rd33692, %rd34076;
	@%p1585 bra 	$L__BB0_1225;
	setp.lt.u64 	%p1586, %rd33693, %rd34077;
	@%p1586 bra 	$L__BB0_1226;
	setp.gt.u64 	%p1587, %rd33693, %rd34077;
	setp.gt.u64 	%p1588, %rd33694, %rd34078;
	or.pred  	%p1589, %p1587, %p1588;
	@%p1589 bra 	$L__BB0_1225;
	bra.uni 	$L__BB0_1226;
$L__BB0_1225:
	mov.b64 	%rd20358, -8860621160618917887;
	mov.b64 	%rd20359, 1660523435060625408;
	mov.b64 	%rd20360, 2230234197602682880;
	mov.b64 	%rd20361, 1883307231910630287;
	mov.b64 	%rd20362, -4162727106559522501;
	mov.b64 	%rd20363, 121098312706494698;
	// begin inline asm
	add.cc.u64 %rd34078, %rd34078, %rd20358;
	addc.cc.u64 %rd34077, %rd34077, %rd20359;
	addc.cc.u64 %rd34076, %rd34076, %rd20360;
	addc.cc.u64 %rd34075, %rd34075, %rd20361;
	addc.cc.u64 %rd34074, %rd34074, %rd20362;
	addc.u64 %rd34073, %rd34073, %rd20363;
	// end inline asm
$L__BB0_1226:
	// begin inline asm
	sub.cc.u64 %rd20364, %rd34078, %rd33694;
	subc.cc.u64 %rd20365, %rd34077, %rd33693;
	subc.cc.u64 %rd20366, %rd34076, %rd33692;
	subc.cc.u64 %rd20367, %rd34075, %rd33691;
	subc.cc.u64 %rd20368, %rd34074, %rd33690;
	subc.u64 %rd20369, %rd34073, %rd33689;
	// end inline asm
	// begin inline asm
	add.cc.u64 %rd34246, %rd20364, %rd20364;
	addc.cc.u64 %rd20383, %rd20365, %rd20365;
	addc.cc.u64 %rd20384, %rd20366, %rd20366;
	addc.cc.u64 %rd20385, %rd20367, %rd20367;
	addc.cc.u64 %rd20386, %rd20368, %rd20368;
	addc.u64 %rd20387, %rd20369, %rd20369;
	// end inline asm
	setp.lt.u64 	%p1590, %rd20387, 121098312706494698;
	mov.u64 	%rd34241, %rd20387;
	mov.u64 	%rd34242, %rd20386;
	mov.u64 	%rd34243, %rd20385;
	mov.u64 	%rd34244, %rd20384;
	mov.u64 	%rd34245, %rd20383;
	@%p1590 bra 	$L__BB0_1237;
	setp.ne.s64 	%p1591, %rd20387, 121098312706494698;
	@%p1591 bra 	$L__BB0_1236;
	setp.lt.u64 	%p1592, %rd20386, -4162727106559522501;
	mov.b64 	%rd34241, 121098312706494698;
	mov.u64 	%rd34242, %rd20386;
	mov.u64 	%rd34243, %rd20385;
	mov.u64 	%rd34244, %rd20384;
	mov.u64 	%rd34245, %rd20383;
	@%p1592 bra 	$L__BB0_1237;
	setp.ne.s64 	%p1593, %rd20386, -4162727106559522501;
	@%p1593 bra 	$L__BB0_1236;
	setp.lt.u64 	%p1594, %rd20385, 1883307231910630287;
	mov.b64 	%rd34242, -4162727106559522501;
	mov.u64 	%rd34243, %rd20385;
	mov.u64 	%rd34244, %rd20384;
	mov.u64 	%rd34245, %rd20383;
	@%p1594 bra 	$L__BB0_1237;
	setp.ne.s64 	%p1595, %rd20385, 1883307231910630287;
	@%p1595 bra 	$L__BB0_1236;
	setp.lt.u64 	%p1596, %rd20384, 2230234197602682880;
	mov.b64 	%rd34243, 1883307231910630287;
	mov.u64 	%rd34244, %rd20384;
	mov.u64 	%rd34245, %rd20383;
	@%p1596 bra 	$L__BB0_1237;
	setp.ne.s64 	%p1597, %rd20384, 2230234197602682880;
	@%p1597 bra 	$L__BB0_1236;
	setp.lt.u64 	%p1598, %rd20383, 1660523435060625408;
	mov.b64 	%rd34244, 2230234197602682880;
	mov.u64 	%rd34245, %rd20383;
	@%p1598 bra 	$L__BB0_1237;
	setp.eq.s64 	%p1599, %rd20383, 1660523435060625408;
	setp.lt.u64 	%p1600, %rd34246, -8860621160618917887;
	and.pred  	%p1601, %p1599, %p1600;
	mov.b64 	%rd34245, 1660523435060625408;
	@%p1601 bra 	$L__BB0_1237;
$L__BB0_1236:
	mov.b64 	%rd20427, -8860621160618917887;
	mov.b64 	%rd20428, 1660523435060625408;
	mov.b64 	%rd20429, 2230234197602682880;
	mov.b64 	%rd20430, 1883307231910630287;
	mov.b64 	%rd20431, -4162727106559522501;
	mov.b64 	%rd20432, 121098312706494698;
	// begin inline asm
	sub.cc.u64 %rd34246, %rd34246, %rd20427;
	subc.cc.u64 %rd34245, %rd20383, %rd20428;
	subc.cc.u64 %rd34244, %rd20384, %rd20429;
	subc.cc.u64 %rd34243, %rd20385, %rd20430;
	subc.cc.u64 %rd34242, %rd20386, %rd20431;
	subc.u64 %rd34241, %rd20387, %rd20432;
	// end inline asm
$L__BB0_1237:
	// begin inline asm
	{
	.reg .u64 c;
	.reg .u64 nc;
	.reg .u64 t;
	mad.lo.cc.u64 %rd20469, %rd33700, %rd34228, 0;
	madc.hi.cc.u64 c, %rd33700, %rd34228, 0;
	madc.lo.cc.u64 %rd20491, %rd33700, %rd34227, c;
	madc.hi.cc.u64 c, %rd33700, %rd34227, 0;
	madc.lo.cc.u64 %rd20492, %rd33700, %rd34226, c;
	madc.hi.cc.u64 c, %rd33700, %rd34226, 0;
	madc.lo.cc.u64 %rd20493, %rd33700, %rd34225, c;
	madc.hi.cc.u64 c, %rd33700, %rd34225, 0;
	madc.lo.cc.u64 %rd20494, %rd33700, %rd34224, c;
	madc.hi.cc.u64 c, %rd33700, %rd34224, 0;
	madc.lo.cc.u64 %rd20495, %rd33700, %rd34223, c;
	madc.hi.u64 %rd34252, %rd33700, %rd34223, 0;
	mad.lo.cc.u64 %rd20491, %rd33699, %rd34228, %rd20491;
	madc.hi.cc.u64 c, %rd33699, %rd34228, 0;
	addc.cc.u64 t, %rd20492, c;
	addc.u64 nc, 0, 0;
	mad.lo.cc.u64 %rd20492, %rd33699, %rd34227, t;
	madc.hi.cc.u64 c, %rd33699, %rd34227, nc;
	addc.cc.u64 t, %rd20493, c;
	addc.u64 nc, 0, 0;
	mad.lo.cc.u64 %rd20493, %rd33699, %rd34226, t;
	madc.hi.cc.u64 c, %rd33699, %rd34226, nc;
	addc.cc.u64 t, %rd20494, c;
	addc.u64 nc, 0, 0;
	mad.lo.cc.u64 %rd20494, %rd33699, %rd34225, t;
	madc.hi.cc.u64 c, %rd33699, %rd34225, nc;
	addc.cc.u64 t, %rd20495, c;
	addc.u64 nc, 0, 0;
	mad.lo.cc.u64 %rd20495, %rd33699, %rd34224, t;
	madc.hi.cc.u64 c, %rd33699, %rd34224, nc;
	addc.cc.u64 t, %rd34252, c;
	addc.u64 nc, 0, 0;
	mad.lo.cc.u64 %rd34252, %rd33699, %rd34223, t;
	madc.hi.u64 %rd20519, %rd33699, %rd34223, nc;
	mad.lo.cc.u64 %rd20492, %rd33698, %rd34228, %rd20492;
	madc.hi.cc.u64 c, %rd33698, %rd34228, 0;
	addc.cc.u64 t, %rd20493, c;
	addc.u64 nc, 0, 0;
	mad.lo.cc.u64 %rd20493, %rd33698, %rd34227, t;
	madc.hi.cc.u64 c, %rd33698, %rd34227, nc;
	addc.cc.u64 t, %rd20494, c;
	addc.u64 nc, 0, 0;
	mad.lo.cc.u64 %rd20494, %rd33698, %rd34226, t;
	madc.hi.cc.u64 c, %rd33698, %rd34226, nc;
	addc.cc.u64 t, %rd20495, c;
	addc.u64 nc, 0, 0;
	mad.lo.cc.u64 %rd20495, %rd33698, %rd34225, t;
	madc.hi.cc.u64 c, %rd33698, %rd34225, nc;
	addc.cc.u64 t, %rd34252, c;
	addc.u64 nc, 0, 0;
	mad.lo.cc.u64 %rd34252, %rd33698, %rd34224, t;
	madc.hi.cc.u64 c, %rd33698, %rd34224, nc;
	addc.cc.u64 t, %rd20519, c;
	addc.u64 nc, 0, 0;
	mad.lo.cc.u64 %rd20519, %rd33698, %rd34223, t;
	madc.hi.u64 %rd20542, %rd33698, %rd34223, nc;
	mad.lo.cc.u64 %rd20493, %rd33697, %rd34228, %rd20493;
	madc.hi.cc.u64 c, %rd33697, %rd34228, 0;
	addc.cc.u64 t, %rd20494, c;
	addc.u64 nc, 0, 0;
	mad.lo.cc.u64 %rd20494, %rd33697, %rd34227, t;
	madc.hi.cc.u64 c, %rd33697, %rd34227, nc;
	addc.cc.u64 t, %rd20495, c;
	addc.u64 nc, 0, 0;
	mad.lo.cc.u64 %rd20495, %rd33697, %rd34226, t;
	madc.hi.cc.u64 c, %rd33697, %rd34226, nc;
	addc.cc.u64 t, %rd34252, c;
	addc.u64 nc, 0, 0;
	mad.lo.cc.u64 %rd34252, %rd33697, %rd34225, t;
	madc.hi.cc.u64 c, %rd33697, %rd34225, nc;
	addc.cc.u64 t, %rd20519, c;
	addc.u64 nc, 0, 0;
	mad.lo.cc.u64 %rd20519, %rd33697, %rd34224, t;
	madc.hi.cc.u64 c, %rd33697, %rd34224, nc;
	addc.cc.u64 t, %rd20542, c;
	addc.u64 nc, 0, 0;
	mad.lo.cc.u64 %rd20542, %rd33697, %rd34223, t;
	madc.hi.u64 %rd20565, %rd33697, %rd34223, nc;
	mad.lo.cc.u64 %rd20494, %rd33696, %rd34228, %rd20494;
	madc.hi.cc.u64 c, %rd33696, %rd34228, 0;
	addc.cc.u64 t, %rd20495, c;
	addc.u64 nc, 0, 0;
	mad.lo.cc.u64 %rd20495, %rd33696, %rd34227, t;
	madc.hi.cc.u64 c, %rd33696, %rd34227, nc;
	addc.cc.u64 t, %rd34252, c;
	addc.u64 nc, 0, 0;
	mad.lo.cc.u64 %rd34252, %rd33696, %rd34226, t;
	madc.hi.cc.u64 c, %rd33696, %rd34226, nc;
	addc.cc.u64 t, %rd20519, c;
	addc.u64 nc, 0, 0;
	mad.lo.cc.u64 %rd20519, %rd33696, %rd34225, t;
	madc.hi.cc.u64 c, %rd33696, %rd34225, nc;
	addc.cc.u64 t, %rd20542, c;
	addc.u64 nc, 0, 0;
	mad.lo.cc.u64 %rd20542, %rd33696, %rd34224, t;
	madc.hi.cc.u64 c, %rd33696, %rd34224, nc;
	addc.cc.u64 t, %rd20565, c;
	addc.u64 nc, 0, 0;
	mad.lo.cc.u64 %rd20565, %rd33696, %rd34223, t;
	madc.hi.u64 %rd20588, %rd33696, %rd34223, nc;
	mad.lo.cc.u64 %rd20495, %rd33695, %rd34228, %rd20495;
	madc.hi.cc.u64 c, %rd33695, %rd34228, 0;
	addc.cc.u64 t, %rd34252, c;
	addc.u64 nc, 0, 0;
	mad.lo.cc.u64 %rd34252, %rd33695, %rd34227, t;
	madc.hi.cc.u64 c, %rd33695, %rd34227, nc;
	addc.cc.u64 t, %rd20519, c;
	addc.u64 nc, 0, 0;
	mad.lo.cc.u64 %rd20519, %rd33695, %rd34226, t;
	madc.hi.cc.u64 c, %rd33695, %rd34226, nc;
	addc.cc.u64 t, %rd20542, c;
	addc.u64 nc, 0, 0;
	mad.lo.cc.u64 %rd20542, %rd33695, %rd34225, t;
	madc.hi.cc.u64 c, %rd33695, %rd34225, nc;
	addc.cc.u64 t, %rd20565, c;
	addc.u64 nc, 0, 0;
	mad.lo.cc.u64 %rd20565, %rd33695, %rd34224, t;
	madc.hi.cc.u64 c, %rd33695, %rd34224, nc;
	addc.cc.u64 t, %rd20588, c;
	addc.u64 nc, 0, 0;
	mad.lo.cc.u64 %rd20588, %rd33695, %rd34223, t;
	madc.hi.u64 %rd20589, %rd33695, %rd34223, nc;
	}
	// end inline asm
	mul.lo.s64 	%rd20483, %rd20469, -8860621160618917889;
	mov.b64 	%rd20591, -8860621160618917887;
	mov.b64 	%rd20592, 1660523435060625408;
	mov.b64 	%rd20593, 2230234197602682880;
	mov.b64 	%rd20594, 1883307231910630287;
	mov.b64 	%rd20595, -4162727106559522501;
	mov.b64 	%rd20596, 121098312706494698;
	// begin inline asm
	{
	.reg .u64 c;
	.reg .u64 t;
	.reg .u64 nc;
	mad.lo.cc.u64 c, %rd20483, %rd20591, %rd20469;
	madc.hi.cc.u64 c, %rd20483, %rd20591, 0;
	addc.cc.u64 t, %rd20491, c;
	addc.u64 nc, 0, 0;
	mad.lo.cc.u64 %rd20491, %rd20483, %rd20592, t;
	madc.hi.cc.u64 c, %rd20483, %rd20592, nc;
	addc.cc.u64 t, %rd20492, c;
	addc.u64 nc, 0, 0;
	mad.lo.cc.u64 %rd20492, %rd20483, %rd20593, t;
	madc.hi.cc.u64 c, %rd20483, %rd20593, nc;
	addc.cc.u64 t, %rd20493, c;
	addc.u64 nc, 0, 0;
	mad.lo.cc.u64 %rd20493, %rd20483, %rd20594, t;
	madc.hi.cc.u64 c, %rd20483, %rd20594, nc;
	addc.cc.u64 t, %rd20494, c;
	addc.u64 nc, 0, 0;
	mad.lo.cc.u64 %rd20494, %rd20483, %rd20595, t;
	madc.hi.cc.u64 c, %rd20483, %rd20595, nc;
	addc.cc.u64 t, %rd20495, c;
	addc.u64 nc, 0, 0;
	mad.lo.cc.u64 %rd20495, %rd20483, %rd20596, t;
	madc.hi.cc.u64 c, %rd20483, %rd20596, nc;
	addc.cc.u64 %rd34252, %rd34252, c;
	addc.u64 %rd20521, 0, 0;
	}
	// end inline asm
	mul.lo.s64 	%rd20505, %rd20491, -8860621160618917889;
	// begin inline asm
	{
	.reg .u64 c;
	.reg .u64 t;
	.reg .u64 nc;
	mad.lo.cc.u64 c, %rd20505, %rd20591, %rd20491;
	madc.hi.cc.u64 c, %rd20505, %rd20591, 0;
	addc.cc.u64 t, %rd20492, c;
	addc.u64 nc, 0, 0;
	mad.lo.cc.u64 %rd20492, %rd20505, %rd20592, t;
	madc.hi.cc.u64 c, %rd20505, %rd20592, nc;
	addc.cc.u64 t, %rd20493, c;
	addc.u64 nc, 0, 0;
	mad.lo.cc.u64 %rd20493, %rd20505, %rd20593, t;
	madc.hi.cc.u64 c, %rd20505, %rd20593, nc;
	addc.cc.u64 t, %rd20494, c;
	addc.u64 nc, 0, 0;
	mad.lo.cc.u64 %rd20494, %rd20505, %rd20594, t;
	madc.hi.cc.u64 c, %rd20505, %rd20594, nc;
	addc.cc.u64 t, %rd20495, c;
	addc.u64 nc, 0, 0;
	mad.lo.cc.u64 %rd20495, %rd20505, %rd20595, t;
	madc.hi.cc.u64 c, %rd20505, %rd20595, nc;
	addc.cc.u64 t, %rd34252, c;
	addc.u64 nc, 0, 0;
	mad.lo.cc.u64 %rd34252, %rd20505, %rd20596, t;
	madc.hi.cc.u64 c, %rd20505, %rd20596, nc;
	addc.cc.u64 c, c, %rd20521;
	addc.u64 nc, 0, 0;
	addc.cc.u64 %rd20519, %rd20519, c;
	addc.u64 %rd20521, nc, 0;
	}
	// end inline asm
	mul.lo.s64 	%rd20528, %rd20492, -8860621160618917889;
	// begin inline asm
	{
	.reg .u64 c;
	.reg .u64 t;
	.reg .u64 nc;
	mad.lo.cc.u64 c, %rd20528, %rd20591, %rd20492;
	madc.hi.cc.u64 c, %rd20528, %rd20591, 0;
	addc.cc.u64 t, %rd20493, c;
	addc.u64 nc, 0, 0;
	mad.lo.cc.u64 %rd20493, %rd20528, %rd20592, t;
	madc.hi.cc.u64 c, %rd20528, %rd20592, nc;
	addc.cc.u64 t, %rd20494, c;
	addc.u64 nc, 0, 0;
	mad.lo.cc.u64 %rd20494, %rd20528, %rd20593, t;
	madc.hi.cc.u64 c, %rd20528, %rd20593, nc;
	addc.cc.u64 t, %rd20495, c;
	addc.u64 nc, 0, 0;
	mad.lo.cc.u64 %rd20495, %rd20528, %rd20594, t;
	madc.hi.cc.u64 c, %rd20528, %rd20594, nc;
	addc.cc.u64 t, %rd34252, c;
	addc.u64 nc, 0, 0;
	mad.lo.cc.u64 %rd34252, %rd20528, %rd20595, t;
	madc.hi.cc.u64 c, %rd20528, %rd20595, nc;
	addc.cc.u64 t, %rd20519, c;
	addc.u64 nc, 0, 0;
	mad.lo.cc.u64 %rd20519, %rd20528, %rd20596, t;
	madc.hi.cc.u64 c, %rd20528, %rd20596, nc;
	addc.cc.u64 c, c, %rd20521;
	addc.u64 nc, 0, 0;
	addc.cc.u64 %rd20542, %rd20542, c;
	addc.u64 %rd20521, nc, 0;
	}
	// end inline asm
	mul.lo.s64 	%rd20551, %rd20493, -8860621160618917889;
	// begin inline asm
	{
	.reg .u64 c;
	.reg .u64 t;
	.reg .u64 nc;
	mad.lo.cc.u64 c, %rd20551, %rd20591, %rd20493;
	madc.hi.cc.u64 c, %rd20551, %rd20591, 0;
	addc.cc.u64 t, %rd20494, c;
	addc.u64 nc, 0, 0;
	mad.lo.cc.u64 %rd20494, %rd20551, %rd20592, t;
	madc.hi.cc.u64 c, %rd20551, %rd20592, nc;
	addc.cc.u64 t, %rd20495, c;
	addc.u64 nc, 0, 0;
	mad.lo.cc.u64 %rd20495, %rd20551, %rd20593, t;
	madc.hi.cc.u64 c, %rd20551, %rd20593, nc;
	addc.cc.u64 t, %rd34252, c;
	addc.u64 nc, 0, 0;
	mad.lo.cc.u64 %rd34252, %rd20551, %rd20594, t;
	madc.hi.cc.u64 c, %rd20551, %rd20594, nc;
	addc.cc.u64 t, %rd20519, c;
	addc.u64 nc, 0, 0;
	mad.lo.cc.u64 %rd20519, %rd20551, %rd20595, t;
	madc.hi.cc.u64 c, %rd20551, %rd20595, nc;
	addc.cc.u64 t, %rd20542, c;
	addc.u64 nc, 0, 0;
	mad.lo.cc.u64 %rd20542, %rd20551, %rd20596, t;
	madc.hi.cc.u64 c, %rd20551, %rd20596, nc;
	addc.cc.u64 c, c, %rd20521;
	addc.u64 nc, 0, 0;
	addc.cc.u64 %rd20565, %rd20565, c;
	addc.u64 %rd20521, nc, 0;
	}
	// end inline asm
	mul.lo.s64 	%rd20574, %rd20494, -8860621160618917889;
	// begin inline asm
	{
	.reg .u64 c;
	.reg .u64 t;
	.reg .u64 nc;
	mad.lo.cc.u64 c, %rd20574, %rd20591, %rd20494;
	madc.hi.cc.u64 c, %rd20574, %rd20591, 0;
	addc.cc.u64 t, %rd20495, c;
	addc.u64 nc, 0, 0;
	mad.lo.cc.u64 %rd20495, %rd20574, %rd20592, t;
	madc.hi.cc.u64 c, %rd20574, %rd20592, nc;
	addc.cc.u64 t, %rd34252, c;
	addc.u64 nc, 0, 0;
	mad.lo.cc.u64 %rd34252, %rd20574, %rd20593, t;
	madc.hi.cc.u64 c, %rd20574, %rd20593, nc;
	addc.cc.u64 t, %rd20519, c;
	addc.u64 nc, 0, 0;
	mad.lo.cc.u64 %rd20519, %rd20574, %rd20594, t;
	madc.hi.cc.u64 c, %rd20574, %rd20594, nc;
	addc.cc.u64 t, %rd20542, c;
	addc.u64 nc, 0, 0;
	mad.lo.cc.u64 %rd20542, %rd20574, %rd20595, t;
	madc.hi.cc.u64 c, %rd20574, %rd20595, nc;
	addc.cc.u64 t, %rd20565, c;
	addc.u64 nc, 0, 0;
	mad.lo.cc.u64 %rd20565, %rd20574, %rd20596, t;
	madc.hi.cc.u64 c, %rd20574, %rd20596, nc;
	addc.cc.u64 c, c, %rd20521;
	addc.u64 nc, 0, 0;
	addc.cc.u64 %rd20588, %rd20588, c;
	addc.u64 %rd20521, nc, 0;
	}
	// end inline asm
	mul.lo.s64 	%rd20597, %rd20495, -8860621160618917889;
	// begin inline asm
	{
	.reg .u64 c;
	.reg .u64 t;
	.reg .u64 nc;
	mad.lo.cc.u64 c, %rd20597, %rd20591, %rd20495;
	madc.hi.cc.u64 c, %rd20597, %rd20591, 0;
	addc.cc.u64 t, %rd34252, c;
	addc.u64 nc, 0, 0;
	mad.lo.cc.u64 %rd34252, %rd20597, %rd20592, t;
	madc.hi.cc.u64 c, %rd20597, %rd20592, nc;
	addc.cc.u64 t, %rd20519, c;
	addc.u64 nc, 0, 0;
	mad.lo.cc.u64 %rd20519, %rd20597, %rd20593, t;
	madc.hi.cc.u64 c, %rd20597, %rd20593, nc;
	addc.cc.u64 t, %rd20542, c;
	addc.u64 nc, 0, 0;
	mad.lo.cc.u64 %rd20542, %rd20597, %rd20594, t;
	madc.hi.cc.u64 c, %rd20597, %rd20594, nc;
	addc.cc.u64 t, %rd20565, c;
	addc.u64 nc, 0, 0;
	mad.lo.cc.u64 %rd20565, %rd20597, %rd20595, t;
	madc.hi.cc.u64 c, %rd20597, %rd20595, nc;
	addc.cc.u64 t, %rd20588, c;
	addc.u64 nc, 0, 0;
	mad.lo.cc.u64 %rd20588, %rd20597, %rd20596, t;
	madc.hi.cc.u64 c, %rd20597, %rd20596, nc;
	addc.cc.u64 c, c, %rd20521;
	add.u64 %rd20589, %rd20589, c;
	}
	// end inline asm
	setp.lt.u64 	%p1602, %rd20589, 121098312706494698;
	mov.u64 	%rd34294, %rd20589;
	mov.u64 	%rd34293, %rd20588;
	mov.u64 	%rd34292, %rd20565;
	mov.u64 	%rd34291, %rd20542;
	mov.u64 	%rd34290, %rd20519;
	@%p1602 bra 	$L__BB0_1248;
	setp.ne.s64 	%p1603, %rd20589, 121098312706494698;
	@%p1603 bra 	$L__BB0_1247;
	setp.lt.u64 	%p1604, %rd20588, -4162727106559522501;
	mov.b64 	%rd34294, 121098312706494698;
	mov.u64 	%rd34293, %rd20588;
	mov.u64 	%rd34292, %rd20565;
	mov.u64 	%rd34291, %rd20542;
	mov.u64 	%rd34290, %rd20519;
	@%p1604 bra 	$L__BB0_1248;
	setp.ne.s64 	%p1605, %rd20588, -4162727106559522501;
	@%p1605 bra 	$L__BB0_1247;
	setp.lt.u64 	%p1606, %rd20565, 1883307231910630287;
	mov.b64 	%rd34293, -4162727106559522501;
	mov.u64 	%rd34292, %rd20565;
	mov.u64 	%rd34291, %rd20542;
	mov.u64 	%rd34290, %rd20519;
	@%p1606 bra 	$L__BB0_1248;
	setp.ne.s64 	%p1607, %rd20565, 1883307231910630287;
	@%p1607 bra 	$L__BB0_1247;
	setp.lt.u64 	%p1608, %rd20542, 2230234197602682880;
	mov.b64 	%rd34292, 1883307231910630287;
	mov.u64 	%rd34291, %rd20542;
	mov.u64 	%rd34290, %rd20519;
	@%p1608 bra 	$L__BB0_1248;
	setp.ne.s64 	%p1609, %rd20542, 2230234197602682880;
	@%p1609 bra 	$L__BB0_1247;
	setp.lt.u64 	%p1610, %rd20519, 1660523435060625408;
	mov.b64 	%rd34291, 2230234197602682880;
	mov.u64 	%rd34290, %rd20519;
	@%p1610 bra 	$L__BB0_1248;
	setp.eq.s64 	%p1611, %rd20519, 1660523435060625408;
	setp.lt.u64 	%p1612, %rd34252, -8860621160618917887;
	and.pred  	%p1613, %p1611, %p1612;
	mov.b64 	%rd34290, 1660523435060625408;
	@%p1613 bra 	$L__BB0_1248;
$L__BB0_1247:
	mov.b64 	%rd20632, -8860621160618917887;
	mov.b64 	%rd20633, 1660523435060625408;
	mov.b64 	%rd20634, 2230234197602682880;
	mov.b64 	%rd20635, 1883307231910630287;
	mov.b64 	%rd20636, -4162727106559522501;
	mov.b64 	%rd20637, 121098312706494698;
	// begin inline asm
	sub.cc.u64 %rd34252, %rd34252, %rd20632;
	subc.cc.u64 %rd34290, %rd20519, %rd20633;
	subc.cc.u64 %rd34291, %rd20542, %rd20634;
	subc.cc.u64 %rd34292, %rd20565, %rd20635;
	subc.cc.u64 %rd34293, %rd20588, %rd20636;
	subc.u64 %rd34294, %rd20589, %rd20637;
	// end inline asm
$L__BB0_1248:
	// begin inline asm
	{
	.reg .u64 c;
	.reg .u64 nc;
	.reg .u64 t;
	mad.lo.cc.u64 %rd20639, %rd34246, %rd34245, 0;
	madc.hi.cc.u64 c, %rd34246, %rd34245, 0;
	madc.lo.cc.u64 %rd20640, %rd34246, %rd34244, c;
	madc.hi.cc.u64 c, %rd34246, %rd34244, 0;
	madc.lo.cc.u64 %rd20641, %rd34246, %rd34243, c;
	madc.hi.cc.u64 c, %rd34246, %rd34243, 0;
	madc.lo.cc.u64 %rd20642, %rd34246, %rd34242, c;
	madc.hi.cc.u64 c, %rd34246, %rd34242, 0;
	madc.lo.cc.u64 %rd20643, %rd34246, %rd34241, c;
	madc.hi.u64 %rd20644, %rd34246, %rd34241, 0;
	mad.lo.cc.u64 %rd20641, %rd34245, %rd34244, %rd20641;
	madc.hi.cc.u64 c, %rd34245, %rd34244, 0;
	addc.cc.u64 t, %rd20642, c;
	addc.u64 nc, 0, 0;
	mad.lo.cc.u64 %rd20642, %rd34245, %rd34243, t;
	madc.hi.cc.u64 c, %rd34245, %rd34243, nc;
	addc.cc.u64 t, %rd20643, c;
	addc.u64 nc, 0, 0;
	mad.lo.cc.u64 %rd20643, %rd34245, %rd34242, t;
	madc.hi.cc.u64 c, %rd34245, %rd34242, nc;
	addc.cc.u64 t, %rd20644, c;
	addc.u64 nc, 0, 0;
	mad.lo.cc.u64 %rd20644, %rd34245, %rd34241, t;
	madc.hi.u64 %rd20645, %rd34245, %rd34241, nc;
	mad.lo.cc.u64 %rd20643, %rd34244, %rd34243, %rd20643;
	madc.hi.cc.u64 c, %rd34244, %rd34243, 0;
	addc.cc.u64 t, %rd20644, c;
	addc.u64 nc, 0, 0;
	mad.lo.cc.u64 %rd20644, %rd34244, %rd34242, t;
	madc.hi.cc.u64 c, %rd34244, %rd34242, nc;
	addc.cc.u64 t, %rd20645, c;
	addc.u64 nc, 0, 0;
	mad.lo.cc.u64 %rd20645, %rd34244, %rd34241, t;
	madc.hi.u64 %rd20646, %rd34244, %rd34241, nc;
	mad.lo.cc.u64 %rd20645, %rd34243, %rd34242, %rd20645;
	madc.hi.cc.u64 c, %rd34243, %rd34242, 0;
	addc.cc.u64 t, %rd20646, c;
	addc.u64 nc, 0, 0;
	mad.lo.cc.u64 %rd20646, %rd34243, %rd34241, t;
	madc.hi.u64 %rd20647, %rd34243, %rd34241, nc;
	mad.lo.cc.u64 %rd20647, %rd34242, %rd34241, %rd20647;
	madc.hi.u64 %rd20648, %rd34242, %rd34241, 0;
	}
	// end inline asm
	shr.u64 	%rd20818, %rd20648, 63;
	mov.b64 	{%r936, %r937}, %rd20648;
	mov.b64 	{%r938, %r939}, %rd20647;
	shf.l.wrap.b32 	%r940, %r939, %r936, 1;
	shf.l.wrap.b32 	%r941, %r936, %r937, 1;
	mov.b64 	%rd20795, {%r940, %r941};
	mov.b64 	{%r942, %r943}, %rd20646;
	shf.l.wrap.b32 	%r944, %r943, %r938, 1;
	shf.l.wrap.b32 	%r945, %r938, %r939, 1;
	mov.b64 	%rd20772, {%r944, %r945};
	mov.b64 	{%r946, %r947}, %rd20645;
	shf.l.wrap.b32 	%r948, %r947, %r942, 1;
	shf.l.wrap.b32 	%r949, %r942, %r943, 1;
	mov.b64 	%rd20749, {%r948, %r949};
	mov.b64 	{%r950, %r951}, %rd20644;
	shf.l.wrap.b32 	%r952, %r951, %r946, 1;
	shf.l.wrap.b32 	%r953, %r946, %r947, 1;
	mov.b64 	%rd20726, {%r952, %r953};
	mov.b64 	{%r954, %r955}, %rd20643;
	shf.l.wrap.b32 	%r956, %r955, %r950, 1;
	shf.l.wrap.b32 	%r957, %r950, %r951, 1;
	mov.b64 	%rd34258, {%r956, %r957};
	mov.b64 	{%r958, %r959}, %rd20642;
	shf.l.wrap.b32 	%r960, %r959, %r954, 1;
	shf.l.wrap.b32 	%r961, %r954, %r955, 1;
	mov.b64 	%rd20703, {%r960, %r961};
	mov.b64 	{%r962, %r963}, %rd20641;
	shf.l.wrap.b32 	%r964, %r963, %r958, 1;
	shf.l.wrap.b32 	%r965, %r958, %r959, 1;
	mov.b64 	%rd20702, {%r964, %r965};
	mov.b64 	{%r966, %r967}, %rd20640;
	shf.l.wrap.b32 	%r968, %r967, %r962, 1;
	shf.l.wrap.b32 	%r969, %r962, %r963, 1;
	mov.b64 	%rd20701, {%r968, %r969};
	mov.b64 	{%r970, %r971}, %rd20639;
	shf.l.wrap.b32 	%r972, %r971, %r966, 1;
	shf.l.wrap.b32 	%r973, %r966, %r967, 1;
	mov.b64 	%rd20700, {%r972, %r973};
	shl.b64 	%rd20699, %rd20639, 1;
	// begin inline asm
	{
	mad.lo.cc.u64 %rd20698, %rd34246, %rd34246, 0;
	madc.hi.cc.u64 %rd20699, %rd34246, %rd34246, %rd20699;
	madc.lo.cc.u64 %rd20700, %rd34245, %rd34245, %rd20700;
	madc.hi.cc.u64 %rd20701, %rd34245, %rd34245, %rd20701;
	madc.lo.cc.u64 %rd20702, %rd34244, %rd34244, %rd20702;
	madc.hi.cc.u64 %rd20703, %rd34244, %rd34244, %rd20703;
	madc.lo.cc.u64 %rd34258, %rd34243, %rd34243, %rd34258;
	madc.hi.cc.u64 %rd20726, %rd34243, %rd34243, %rd20726;
	madc.lo.cc.u64 %rd20749, %rd34242, %rd34242, %rd20749;
	madc.hi.cc.u64 %rd20772, %rd34242, %rd34242, %rd20772;
	madc.lo.cc.u64 %rd20795, %rd34241, %rd34241, %rd20795;
	madc.hi.u64 %rd20818, %rd34241, %rd34241, %rd20818;
	}
	// end inline asm
	mul.lo.s64 	%rd20712, %rd20698, -8860621160618917889;
	mov.b64 	%rd20820, -8860621160618917887;
	mov.b64 	%rd20821, 1660523435060625408;
	mov.b64 	%rd20822, 2230234197602682880;
	mov.b64 	%rd20823, 1883307231910630287;
	mov.b64 	%rd20824, -4162727106559522501;
	mov.b64 	%rd20825, 121098312706494698;
	// begin inline asm
	{
	.reg .u64 c;
	.reg .u64 t;
	.reg .u64 nc;
	mad.lo.cc.u64 c, %rd20712, %rd20820, %rd20698;
	madc.hi.cc.u64 c, %rd20712, %rd20820, 0;
	addc.cc.u64 t, %rd20699, c;
	addc.u64 nc, 0, 0;
	mad.lo.cc.u64 %rd20699, %rd20712, %rd20821, t;
	madc.hi.cc.u64 c, %rd20712, %rd20821, nc;
	addc.cc.u64 t, %rd20700, c;
	addc.u64 nc, 0, 0;
	mad.lo.cc.u64 %rd20700, %rd20712, %rd20822, t;
	madc.hi.cc.u64 c, %rd20712, %rd20822, nc;
	addc.cc.u64 t, %rd20701, c;
	addc.u64 nc, 0, 0;
	mad.lo.cc.u64 %rd20701, %rd20712, %rd20823, t;
	madc.hi.cc.u64 c, %rd20712, %rd20823, nc;
	addc.cc.u64 t, %rd20702, c;
	addc.u64 nc, 0, 0;
	mad.lo.cc.u64 %rd20702, %rd20712, %rd20824, t;
	madc.hi.cc.u64 c, %rd20712, %rd20824, nc;
	addc.cc.u64 t, %rd20703, c;
	addc.u64 nc, 0, 0;
	mad.lo.cc.u64 %rd20703, %rd20712, %rd20825, t;
	madc.hi.cc.u64 c, %rd20712, %rd20825, nc;
	addc.cc.u64 %rd34258, %rd34258, c;
	addc.u64 %rd20750, 0, 0;
	}
	// end inline asm
	mul.lo.s64 	%rd20734, %rd20699, -8860621160618917889;
	// begin inline asm
	{
	.reg .u64 c;
	.reg .u64 t;
	.reg .u64 nc;
	mad.lo.cc.u64 c, %rd20734, %rd20820, %rd20699;
	madc.hi.cc.u64 c, %rd20734, %rd20820, 0;
	addc.cc.u64 t, %rd20700, c;
	addc.u64 nc, 0, 0;
	mad.lo.cc.u64 %rd20700, %rd20734, %rd20821, t;
	madc.hi.cc.u64 c, %rd20734, %rd20821, nc;
	addc.cc.u64 t, %rd20701, c;
	addc.u64 nc, 0, 0;
	mad.lo.cc.u64 %rd20701, %rd20734, %rd20822, t;
	madc.hi.cc.u64 c, %rd20734, %rd20822, nc;
	addc.cc.u64 t, %rd20702, c;
	addc.u64 nc, 0, 0;
	mad.lo.cc.u64 %rd20702, %rd20734, %rd20823, t;
	madc.hi.cc.u64 c, %rd20734, %rd20823, nc;
	addc.cc.u64 t, %rd20703, c;
	addc.u64 nc, 0, 0;
	mad.lo.cc.u64 %rd20703, %rd20734, %rd20824, t;
	madc.hi.cc.u64 c, %rd20734, %rd20824, nc;
	addc.cc.u64 t, %rd34258, c;
	addc.u64 nc, 0, 0;
	mad.lo.cc.u64 %rd34258, %rd20734, %rd20825, t;
	madc.hi.cc.u64 c, %rd20734, %rd20825, nc;
	addc.cc.u64 c, c, %rd20750;
	addc.u64 nc, 0, 0;
	addc.cc.u64 %rd20726, %rd20726, c;
	addc.u64 %rd20750, nc, 0;
	}
	// end inline asm
	mul.lo.s64 	%rd20757, %rd20700, -8860621160618917889;
	// begin inline asm
	{
	.reg .u64 c;
	.reg .u64 t;
	.reg .u64 nc;
	mad.lo.cc.u64 c, %rd20757, %rd20820, %rd20700;
	madc.hi.cc.u64 c, %rd20757, %rd20820, 0;
	addc.cc.u64 t, %rd20701, c;
	addc.u64 nc, 0, 0;
	mad.lo.cc.u64 %rd20701, %rd20757, %rd20821, t;
	madc.hi.cc.u64 c, %rd20757, %rd20821, nc;
	addc.cc.u64 t, %rd20702, c;
	addc.u64 nc, 0, 0;
	mad.lo.cc.u64 %rd20702, %rd20757, %rd20822, t;
	madc.hi.cc.u64 c, %rd20757, %rd20822, nc;
	addc.cc.u64 t, %rd20703, c;
	addc.u64 nc, 0, 0;
	mad.lo.cc.u64 %rd20703, %rd20757, %rd20823, t;
	madc.hi.cc.u64 c, %rd20757, %rd20823, nc;
	addc.cc.u64 t, %rd34258, c;
	addc.u64 nc, 0, 0;
	mad.lo.cc.u64 %rd34258, %rd20757, %rd20824, t;
	madc.hi.cc.u64 c, %rd20757, %rd20824, nc;
	addc.cc.u64 t, %rd20726, c;
	addc.u64 nc, 0, 0;
	mad.lo.cc.u64 %rd20726, %rd20757, %rd20825, t;
	madc.hi.cc.u64 c, %rd20757, %rd20825, nc;
	addc.cc.u64 c, c, %rd20750;
	addc.u64 nc, 0, 0;
	addc.cc.u64 %rd20749, %rd20749, c;
	addc.u64 %rd20750, nc, 0;
	}
	// end inline asm
	mul.lo.s64 	%rd20780, %rd20701, -8860621160618917889;
	// begin inline asm
	{
	.reg .u64 c;
	.reg .u64 t;
	.reg .u64 nc;
	mad.lo.cc.u64 c, %rd20780, %rd20820, %rd20701;
	madc.hi.cc.u64 c, %rd20780, %rd20820, 0;
	addc.cc.u64 t, %rd20702, c;
	addc.u64 nc, 0, 0;
	mad.lo.cc.u64 %rd20702, %rd20780, %rd20821, t;
	madc.hi.cc.u64 c, %rd20780, %rd20821, nc;
	addc.cc.u64 t, %rd20703, c;
	addc.u64 nc, 0, 0;
	mad.lo.cc.u64 %rd20703, %rd20780, %rd20822, t;
	madc.hi.cc.u64 c, %rd20780, %rd20822, nc;
	addc.cc.u64 t, %rd34258, c;
	addc.u64 nc, 0, 0;
	mad.lo.cc.u64 %rd34258, %rd20780, %rd20823, t;
	madc.hi.cc.u64 c, %rd20780, %rd20823, nc;
	addc.cc.u64 t, %rd20726, c;
	addc.u64 nc, 0, 0;
	mad.lo.cc.u64 %rd20726, %rd20780, %rd20824, t;
	madc.hi.cc.u64 c, %rd20780, %rd20824, nc;
	addc.cc.u64 t, %rd20749, c;
	addc.u64 nc, 0, 0;
	mad.lo.cc.u64 %rd20749, %rd20780, %rd20825, t;
	madc.hi.cc.u64 c, %rd20780, %rd20825, nc;
	addc.cc.u64 c, c, %rd20750;
	addc.u64 nc, 0, 0;
	addc.cc.u64 %rd20772, %rd20772, c;
	addc.u64 %rd20750, nc, 0;
	}
	// end inline asm
	mul.lo.s64 	%rd20803, %rd20702, -8860621160618917889;
	// begin inline asm
	{
	.reg .u64 c;
	.reg .u64 t;
	.reg .u64 nc;
	mad.lo.cc.u64 c, %rd20803, %rd20820, %rd20702;
	madc.hi.cc.u64 c, %rd20803, %rd20820, 0;
	addc.cc.u64 t, %rd20703, c;
	addc.u64 nc, 0, 0;
	mad.lo.cc.u64 %rd20703, %rd20803, %rd20821, t;
	madc.hi.cc.u64 c, %rd20803, %rd20821, nc;
	addc.cc.u64 t, %rd34258, c;
	addc.u64 nc, 0, 0;
	mad.lo.cc.u64 %rd34258, %rd20803, %rd20822, t;
	madc.hi.cc.u64 c, %rd20803, %rd20822, nc;
	addc.cc.u64 t, %rd20726, c;
	addc.u64 nc, 0, 0;
	mad.lo.cc.u64 %rd20726, %rd20803, %rd20823, t;
	madc.hi.cc.u64 c, %rd20803, %rd20823, nc;
	addc.cc.u64 t, %rd20749, c;
	addc.u64 nc, 0, 0;
	mad.lo.cc.u64 %rd20749, %rd20803, %rd20824, t;
	madc.hi.cc.u64 c, %rd20803, %rd20824, nc;
	addc.cc.u64 t, %rd20772, c;
	addc.u64 nc, 0, 0;
	mad.lo.cc.u64 %rd20772, %rd20803, %rd20825, t;
	madc.hi.cc.u64 c, %rd20803, %rd20825, nc;
	addc.cc.u64 c, c, %rd20750;
	addc.u64 nc, 0, 0;
	addc.cc.u64 %rd20795, %rd20795, c;
	addc.u64 %rd20750, nc, 0;
	}
	// end inline asm
	mul.lo.s64 	%rd20826, %rd20703, -8860621160618917889;
	// begin inline asm
	{
	.reg .u64 c;
	.reg .u64 t;
	.reg .u64 nc;
	mad.lo.cc.u64 c, %rd20826, %rd20820, %rd20703;
	madc.hi.cc.u64 c, %rd20826, %rd20820, 0;
	addc.cc.u64 t, %rd34258, c;
	addc.u64 nc, 0, 0;
	mad.lo.cc.u64 %rd34258, %rd20826, %rd20821, t;
	madc.hi.cc.u64 c, %rd20826, %rd20821, nc;
	addc.cc.u64 t, %rd20726, c;
	addc.u64 nc, 0, 0;
	mad.lo.cc.u64 %rd20726, %rd20826, %rd20822, t;
	madc.hi.cc.u64 c, %rd20826, %rd20822, nc;
	addc.cc.u64 t, %rd20749, c;
	addc.u64 nc, 0, 0;
	mad.lo.cc.u64 %rd20749, %rd20826, %rd20823, t;
	madc.hi.cc.u64 c, %rd20826, %rd20823, nc;
	addc.cc.u64 t, %rd20772, c;
	addc.u64 nc, 0, 0;
	mad.lo.cc.u64 %rd20772, %rd20826, %rd20824, t;
	madc.hi.cc.u64 c, %rd20826, %rd20824, nc;
	addc.cc.u64 t, %rd20795, c;
	addc.u64 nc, 0, 0;
	mad.lo.cc.u64 %rd20795, %rd20826, %rd20825, t;
	madc.hi.cc.u64 c, %rd20826, %rd20825, nc;
	addc.cc.u64 c, c, %rd20750;
	add.u64 %rd20818, %rd20818, c;
	}
	// end inline asm
	setp.lt.u64 	%p1614, %rd20818, 121098312706494698;
	mov.u64 	%rd34264, %rd20818;
	mov.u64 	%rd34263, %rd20795;
	mov.u64 	%rd34262, %rd20772;
	mov.u64 	%rd34261, %rd20749;
	mov.u64 	%rd34260, %rd20726;
	@%p1614 bra 	$L__BB0_1259;
	setp.ne.s64 	%p1615, %rd20818, 121098312706494698;
	@%p1615 bra 	$L__BB0_1258;
	setp.lt.u64 	%p1616, %rd20795, -4162727106559522501;
	mov.b64 	%rd34264, 121098312706494698;
	mov.u64 	%rd34263, %rd20795;
	mov.u64 	%rd34262, %rd20772;
	mov.u64 	%rd34261, %rd20749;
	mov.u64 	%rd34260, %rd20726;
	@%p1616 bra 	$L__BB0_1259;
	setp.ne.s64 	%p1617, %rd20795, -4162727106559522501;
	@%p1617 bra 	$L__BB0_1258;
	setp.lt.u64 	%p1618, %rd20772, 1883307231910630287;
	mov.b64 	%rd34263, -4162727106559522501;
	mov.u64 	%rd34262, %rd20772;
	mov.u64 	%rd34261, %rd20749;
	mov.u64 	%rd34260, %rd20726;
	@%p1618 bra 	$L__BB0_1259;
	setp.ne.s64 	%p1619, %rd20772, 1883307231910630287;
	@%p1619 bra 	$L__BB0_1258;
	setp.lt.u64 	%p1620, %rd20749, 2230234197602682880;
	mov.b64 	%rd34262, 1883307231910630287;
	mov.u64 	%rd34261, %rd20749;
	mov.u64 	%rd34260, %rd20726;
	@%p1620 bra 	$L__BB0_1259;
	setp.ne.s64 	%p1621, %rd20749, 2230234197602682880;
	@%p1621 bra 	$L__BB0_1258;
	setp.lt.u64 	%p1622, %rd20726, 1660523435060625408;
	mov.b64 	%rd34261, 2230234197602682880;
	mov.u64 	%rd34260, %rd20726;
	@%p1622 bra 	$L__BB0_1259;
	setp.eq.s64 	%p1623, %rd20726, 1660523435060625408;
	setp.lt.u64 	%p1624, %rd34258, -8860621160618917887;
	and.pred  	%p1625, %p1623, %p1624;
	mov.b64 	%rd34260, 1660523435060625408;
	@%p1625 bra 	$L__BB0_1259;
$L__BB0_1258:
	mov.b64 	%rd20861, -8860621160618917887;
	mov.b64 	%rd20862, 1660523435060625408;
	mov.b64 	%rd20863, 2230234197602682880;
	mov.b64 	%rd20864, 1883307231910630287;
	mov.b64 	%rd20865, -4162727106559522501;
	mov.b64 	%rd20866, 121098312706494698;
	// begin inline asm
	sub.cc.u64 %rd34258, %rd34258, %rd20861;
	subc.cc.u64 %rd34260, %rd20726, %rd20862;
	subc.cc.u64 %rd34261, %rd20749, %rd20863;
	subc.cc.u64 %rd34262, %rd20772, %rd20864;
	subc.cc.u64 %rd34263, %rd20795, %rd20865;
	subc.u64 %rd34264, %rd20818, %rd20866;
	// end inline asm
$L__BB0_1259:
	setp.lt.u64 	%p1626, %rd34229, %rd34264;
	@%p1626 bra 	$L__BB0_1270;
	setp.le.u64 	%p1627, %rd34229, %rd34264;
	@%p1627 bra 	$L__BB0_1261;
	bra.uni 	$L__BB0_1269;
$L__BB0_1261:
	setp.lt.u64 	%p1628, %rd34230, %rd34263;
	@%p1628 bra 	$L__BB0_1270;
	setp.gt.u64 	%p1629, %rd34230, %rd34263;
	@%p1629 bra 	$L__BB0_1269;
	setp.lt.u64 	%p1630, %rd34231, %rd34262;
	@%p1630 bra 	$L__BB0_1270;
	setp.gt.u64 	%p1631, %rd34231, %rd34262;
	@%p1631 bra 	$L__BB0_1269;
	setp.lt.u64 	%p1632, %rd34232, %rd34261;
	@%p1632 bra 	$L__BB0_1270;
	setp.gt.u64 	%p1633, %rd34232, %rd34261;
	@%p1633 bra 	$L__BB0_1269;
	setp.lt.u64 	%p1634, %rd34233, %rd34260;
	@%p1634 bra 	$L__BB0_1270;
	setp.gt.u64 	%p1635, %rd34233, %rd34260;
	setp.gt.u64 	%p1636, %rd34234, %rd34258;
	or.pred  	%p1637, %p1635, %p1636;
	@%p1637 bra 	$L__BB0_1269;
	bra.uni 	$L__BB0_1270;
$L__BB0_1269:
	mov.b64 	%rd20879, -8860621160618917887;
	mov.b64 	%rd20880, 1660523435060625408;
	mov.b64 	%rd20881, 2230234197602682880;
	mov.b64 	%rd20882, 1883307231910630287;
	mov.b64 	%rd20883, -4162727106559522501;
	mov.b64 	%rd20884, 121098312706494698;
	// begin inline asm
	add.cc.u64 %rd34258, %rd34258, %rd20879;
	addc.cc.u64 %rd34260, %rd34260, %rd20880;
	addc.cc.u64 %rd34261, %rd34261, %rd20881;
	addc.cc.u64 %rd34262, %rd34262, %rd20882;
	addc.cc.u64 %rd34263, %rd34263, %rd20883;
	addc.u64 %rd34264, %rd34264, %rd20884;
	// end inline asm
$L__BB0_1270:
	// begin inline asm
	sub.cc.u64 %rd34265, %rd34258, %rd34234;
	subc.cc.u64 %rd34266, %rd34260, %rd34233;
	subc.cc.u64 %rd34267, %rd34261, %rd34232;
	subc.cc.u64 %rd34268, %rd34262, %rd34231;
	subc.cc.u64 %rd34269, %rd34263, %rd34230;
	subc.u64 %rd34270, %rd34264, %rd34229;
	// end inline asm
	setp.lt.u64 	%p1638, %rd34294, %rd34270;
	@%p1638 bra 	$L__BB0_1281;
	setp.le.u64 	%p1639, %rd34294, %rd34270;
	@%p1639 bra 	$L__BB0_1272;
	bra.uni 	$L__BB0_1280;
$L__BB0_1272:
	setp.lt.u64 	%p1640, %rd34293, %rd34269;
	@%p1640 bra 	$L__BB0_1281;
	setp.gt.u64 	%p1641, %rd34293, %rd34269;
	@%p1641 bra 	$L__BB0_1280;
	setp.lt.u64 	%p1642, %rd34292, %rd34268;
	@%p1642 bra 	$L__BB0_1281;
	setp.gt.u64 	%p1643, %rd34292, %rd34268;
	@%p1643 bra 	$L__BB0_1280;
	setp.lt.u64 	%p1644, %rd34291, %rd34267;
	@%p1644 bra 	$L__BB0_1281;
	setp.gt.u64 	%p1645, %rd34291, %rd34267;
	@%p1645 bra 	$L__BB0_1280;
	setp.lt.u64 	%p1646, %rd34290, %rd34266;
	@%p1646 bra 	$L__BB0_1281;
	setp.gt.u64 	%p1647, %rd34290, %rd34266;
	setp.gt.u64 	%p1648, %rd34252, %rd34265;
	or.pred  	%p1649, %p1647, %p1648;
	@%p1649 bra 	$L__BB0_1280;
	bra.uni 	$L__BB0_1281;
$L__BB0_1280:
	mov.b64 	%rd20915, -8860621160618917887;
	mov.b64 	%rd20916, 1660523435060625408;
	mov.b64 	%rd20917, 2230234197602682880;
	mov.b64 	%rd20918, 1883307231910630287;
	mov.b64 	%rd20919, -4162727106559522501;
	mov.b64 	%rd20920, 121098312706494698;
	// begin inline asm
	add.cc.u64 %rd34265, %rd34265, %rd20915;
	addc.cc.u64 %rd34266, %rd34266, %rd20916;
	addc.cc.u64 %rd34267, %rd34267, %rd20917;
	addc.cc.u64 %rd34268, %rd34268, %rd20918;
	addc.cc.u64 %rd34269, %rd34269, %rd20919;
	addc.u64 %rd34270, %rd34270, %rd20920;
	// end inline asm
$L__BB0_1281:
	// begin inline asm
	sub.cc.u64 %rd34271, %rd34265, %rd34252;
	subc.cc.u64 %rd34272, %rd34266, %rd34290;
	subc.cc.u64 %rd34273, %rd34267, %rd34291;
	subc.cc.u64 %rd34274, %rd34268, %rd34292;
	subc.cc.u64 %rd34275, %rd34269, %rd34293;
	subc.u64 %rd34276, %rd34270, %rd34294;
	// end inline asm
	setp.lt.u64 	%p1650, %rd34294, %rd34276;
	@%p1650 bra 	$L__BB0_1292;
	setp.le.u64 	%p1651, %rd34294, %rd34276;
	@%p1651 bra 	$L__BB0_1283;
	bra.uni 	$L__BB0_1291;
$L__BB0_1283:
	setp.lt.u64 	%p1652, %rd34293, %rd34275;
	@%p1652 bra 	$L__BB0_1292;
	setp.gt.u64 	%p1653, %rd34293, %rd34275;
	@%p1653 bra 	$L__BB0_1291;
	setp.lt.u64 	%p1654, %rd34292, %rd34274;
	@%p1654 bra 	$L__BB0_1292;
	setp.gt.u64 	%p1655, %rd34292, %rd34274;
	@%p1655 bra 	$L__BB0_1291;
	setp.lt.u64 	%p1656, %rd34291, %rd34273;
	@%p1656 bra 	$L__BB0_1292;
	setp.gt.u64 	%p1657, %rd34291, %rd34273;
	@%p1657 bra 	$L__BB0_1291;
	setp.lt.u64 	%p1658, %rd34290, %rd34272;
	@%p1658 bra 	$L__BB0_1292;
	setp.gt.u64 	%p1659, %rd34290, %rd34272;
	setp.gt.u64 	%p1660, %rd34252, %rd34271;
	or.pred  	%p1661, %p1659, %p1660;
	@%p1661 bra 	$L__BB0_1291;
	bra.uni 	$L__BB0_1292;
$L__BB0_1291:
	mov.b64 	%rd20951, -8860621160618917887;
	mov.b64 	%rd20952, 1660523435060625408;
	mov.b64 	%rd20953, 2230234197602682880;
	mov.b64 	%rd20954, 1883307231910630287;
	mov.b64 	%rd20955, -4162727106559522501;
	mov.b64 	%rd20956, 121098312706494698;
	// begin inline asm
	add.cc.u64 %rd34271, %rd34271, %rd20951;
	addc.cc.u64 %rd34272, %rd34272, %rd20952;
	addc.cc.u64 %rd34273, %rd34273, %rd20953;
	addc.cc.u64 %rd34274, %rd34274, %rd20954;
	addc.cc.u64 %rd34275, %rd34275, %rd20955;
	addc.u64 %rd34276, %rd34276, %rd20956;
	// end inline asm
$L__BB0_1292:
	// begin inline asm
	sub.cc.u64 %rd34798, %rd34271, %rd34252;
	subc.cc.u64 %rd34797, %rd34272, %rd34290;
	subc.cc.u64 %rd34796, %rd34273, %rd34291;
	subc.cc.u64 %rd34795, %rd34274, %rd34292;
	subc.cc.u64 %rd34794, %rd34275, %rd34293;
	subc.u64 %rd34793, %rd34276, %rd34294;
	// end inline asm
	// begin inline asm
	{
	.reg .u64 c;
	.reg .u64 nc;
	.reg .u64 t;
	mad.lo.cc.u64 %rd21011, %rd33694, %rd34234, 0;
	madc.hi.cc.u64 c, %rd33694, %rd34234, 0;
	madc.lo.cc.u64 %rd21033, %rd33694, %rd34233, c;
	madc.hi.cc.u64 c, %rd33694, %rd34233, 0;
	madc.lo.cc.u64 %rd21034, %rd33694, %rd34232, c;
	madc.hi.cc.u64 c, %rd33694, %rd34232, 0;
	madc.lo.cc.u64 %rd21035, %rd33694, %rd34231, c;
	madc.hi.cc.u64 c, %rd33694, %rd34231, 0;
	madc.lo.cc.u64 %rd21036, %rd33694, %rd34230, c;
	madc.hi.cc.u64 c, %rd33694, %rd34230, 0;
	madc.lo.cc.u64 %rd21037, %rd33694, %rd34229, c;
	madc.hi.u64 %rd34282, %rd33694, %rd34229, 0;
	mad.lo.cc.u64 %rd21033, %rd33693, %rd34234, %rd21033;
	madc.hi.cc.u64 c, %rd33693, %rd34234, 0;
	addc.cc.u64 t, %rd21034, c;
	addc.u64 nc, 0, 0;
	mad.lo.cc.u64 %rd21034, %rd33693, %rd34233, t;
	madc.hi.cc.u64 c, %rd33693, %rd34233, nc;
	addc.cc.u64 t, %rd21035, c;
	addc.u64 nc, 0, 0;
	mad.lo.cc.u64 %rd21035, %rd33693, %rd34232, t;
	madc.hi.cc.u64 c, %rd33693, %rd34232, nc;
	addc.cc.u64 t, %rd21036, c;
	addc.u64 nc, 0, 0;
	mad.lo.cc.u64 %rd21036, %rd33693, %rd34231, t;
	madc.hi.cc.u64 c, %rd33693, %rd34231, nc;
	addc.cc.u64 t, %rd21037, c;
	addc.u64 nc, 0, 0;
	mad.lo.cc.u64 %rd21037, %rd33693, %rd34230, t;
	madc.hi.cc.u64 c, %rd33693, %rd34230, nc;
	addc.cc.u64 t, %rd34282, c;
	addc.u64 nc, 0, 0;
	mad.lo.cc.u64 %rd34282, %rd33693, %rd34229, t;
	madc.hi.u64 %rd21061, %rd33693, %rd34229, nc;
	mad.lo.cc.u64 %rd21034, %rd33692, %rd34234, %rd21034;
	madc.hi.cc.u64 c, %rd33692, %rd34234, 0;
	addc.cc.u64 t, %rd21035, c;
	addc.u64 nc, 0, 0;
	mad.lo.cc.u64 %rd21035, %rd33692, %rd34233, t;
	madc.hi.cc.u64 c, %rd33692, %rd34233, nc;
	addc.cc.u64 t, %rd21036, c;
	addc.u64 nc, 0, 0;
	mad.lo.cc.u64 %rd21036, %rd33692, %rd34232, t;
	madc.hi.cc.u64 c, %rd33692, %rd34232, nc;
	addc.cc.u64 t, %rd21037, c;
	addc.u64 nc, 0, 0;
	mad.lo.cc.u64 %rd21037, %rd33692, %rd34231, t;
	madc.hi.cc.u64 c, %rd33692, %rd34231, nc;
	addc.cc.u64 t, %rd34282, c;
	addc.u64 nc, 0, 0;
	mad.lo.cc.u64 %rd34282, %rd33692, %rd34230, t;
	madc.hi.cc.u64 c, %rd33692, %rd34230, nc;
	addc.cc.u64 t, %rd21061, c;
	addc.u64 nc, 0, 0;
	mad.lo.cc.u64 %rd21061, %rd33692, %rd34229, t;
	madc.hi.u64 %rd21084, %rd33692, %rd34229, nc;
	mad.lo.cc.u64 %rd21035, %rd33691, %rd34234, %rd21035;
	madc.hi.cc.u64 c, %rd33691, %rd34234, 0;
	addc.cc.u64 t, %rd21036, c;
	addc.u64 nc, 0, 0;
	mad.lo.cc.u64 %rd21036, %rd33691, %rd34233, t;
	madc.hi.cc.u64 c, %rd33691, %rd34233, nc;
	addc.cc.u64 t, %rd21037, c;
	addc.u64 nc, 0, 0;
	mad.lo.cc.u64 %rd21037, %rd33691, %rd34232, t;
	madc.hi.cc.u64 c, %rd33691, %rd34232, nc;
	addc.cc.u64 t, %rd34282, c;
	addc.u64 nc, 0, 0;
	mad.lo.cc.u64 %rd34282, %rd33691, %rd34231, t;
	madc.hi.cc.u64 c, %rd33691, %rd34231, nc;
	addc.cc.u64 t, %rd21061, c;
	addc.u64 nc, 0, 0;
	mad.lo.cc.u64 %rd21061, %rd33691, %rd34230, t;
	madc.hi.cc.u64 c, %rd33691, %rd34230, nc;
	addc.cc.u64 t, %rd21084, c;
	addc.u64 nc, 0, 0;
	mad.lo.cc.u64 %rd21084, %rd33691, %rd34229, t;
	madc.hi.u64 %rd21107, %rd33691, %rd34229, nc;
	mad.lo.cc.u64 %rd21036, %rd33690, %rd34234, %rd21036;
	madc.hi.cc.u64 c, %rd33690, %rd34234, 0;
	addc.cc.u64 t, %rd21037, c;
	addc.u64 nc, 0, 0;
	mad.lo.cc.u64 %rd21037, %rd33690, %rd34233, t;
	madc.hi.cc.u64 c, %rd33690, %rd34233, nc;
	addc.cc.u64 t, %rd34282, c;
	addc.u64 nc, 0, 0;
	mad.lo.cc.u64 %rd34282, %rd33690, %rd34232, t;
	madc.hi.cc.u64 c, %rd33690, %rd34232, nc;
	addc.cc.u64 t, %rd21061, c;
	addc.u64 nc, 0, 0;
	mad.lo.cc.u64 %rd21061, %rd33690, %rd34231, t;
	madc.hi.cc.u64 c, %rd33690, %rd34231, nc;
	addc.cc.u64 t, %rd21084, c;
	addc.u64 nc, 0, 0;
	mad.lo.cc.u64 %rd21084, %rd33690, %rd34230, t;
	madc.hi.cc.u64 c, %rd33690, %rd34230, nc;
	addc.cc.u64 t, %rd21107, c;
	addc.u64 nc, 0, 0;
	mad.lo.cc.u64 %rd21107, %rd33690, %rd34229, t;
	madc.hi.u64 %rd21130, %rd33690, %rd34229, nc;
	mad.lo.cc.u64 %rd21037, %rd33689, %rd34234, %rd21037;
	madc.hi.cc.u64 c, %rd33689, %rd34234, 0;
	addc.cc.u64 t, %rd34282, c;
	addc.u64 nc, 0, 0;
	mad.lo.cc.u64 %rd34282, %rd33689, %rd34233, t;
	madc.hi.cc.u64 c, %rd33689, %rd34233, nc;
	addc.cc.u64 t, %rd21061, c;
	addc.u64 nc, 0, 0;
	mad.lo.cc.u64 %rd21061, %rd33689, %rd34232, t;
	madc.hi.cc.u64 c, %rd33689, %rd34232, nc;
	addc.cc.u64 t, %rd21084, c;
	addc.u64 nc, 0, 0;
	mad.lo.cc.u64 %rd21084, %rd33689, %rd34231, t;
	madc.hi.cc.u64 c, %rd33689, %rd34231, nc;
	addc.cc.u64 t, %rd21107, c;
	addc.u64 nc, 0, 0;
	mad.lo.cc.u64 %rd21107, %rd33689, %rd34230, t;
	madc.hi.cc.u64 c, %rd33689, %rd34230, nc;
	addc.cc.u64 t, %rd21130, c;
	addc.u64 nc, 0, 0;
	mad.lo.cc.u64 %rd21130, %rd33689, %rd34229, t;
	madc.hi.u64 %rd21131, %rd33689, %rd34229, nc;
	}
	// end inline asm
	mul.lo.s64 	%rd21025, %rd21011, -8860621160618917889;
	mov.b64 	%rd21133, -8860621160618917887;
	mov.b64 	%rd21134, 1660523435060625408;
	mov.b64 	%rd21135, 2230234197602682880;
	mov.b64 	%rd21136, 1883307231910630287;
	mov.b64 	%rd21137, -4162727106559522501;
	mov.b64 	%rd21138, 121098312706494698;
	// begin inline asm
	{
	.reg .u64 c;
	.reg .u64 t;
	.reg .u64 nc;
	mad.lo.cc.u64 c, %rd21025, %rd21133, %rd21011;
	madc.hi.cc.u64 c, %rd21025, %rd21133, 0;
	addc.cc.u64 t, %rd21033, c;
	addc.u64 nc, 0, 0;
	mad.lo.cc.u64 %rd21033, %rd21025, %rd21134, t;
	madc.hi.cc.u64 c, %rd21025, %rd21134, nc;
	addc.cc.u64 t, %rd21034, c;
	addc.u64 nc, 0, 0;
	mad.lo.cc.u64 %rd21034, %rd21025, %rd21135, t;
	madc.hi.cc.u64 c, %rd21025, %rd21135, nc;
	addc.cc.u64 t, %rd21035, c;
	addc.u64 nc, 0, 0;
	mad.lo.cc.u64 %rd21035, %rd21025, %rd21136, t;
	madc.hi.cc.u64 c, %rd21025, %rd21136, nc;
	addc.cc.u64 t, %rd21036, c;
	addc.u64 nc, 0, 0;
	mad.lo.cc.u64 %rd21036, %rd21025, %rd21137, t;
	madc.hi.cc.u64 c, %rd21025, %rd21137, nc;
	addc.cc.u64 t, %rd21037, c;
	addc.u64 nc, 0, 0;
	mad.lo.cc.u64 %rd21037, %rd21025, %rd21138, t;
	madc.hi.cc.u64 c, %rd21025, %rd21138, nc;
	addc.cc.u64 %rd34282, %rd34282, c;
	addc.u64 %rd21063, 0, 0;
	}
	// end inline asm
	mul.lo.s64 	%rd21047, %rd21033, -8860621160618917889;
	// begin inline asm
	{
	.reg .u64 c;
	.reg .u64 t;
	.reg .u64 nc;
	mad.lo.cc.u64 c, %rd21047, %rd21133, %rd21033;
	madc.hi.cc.u64 c, %rd21047, %rd21133, 0;
	addc.cc.u64 t, %rd21034, c;
	addc.u64 nc, 0, 0;
	mad.lo.cc.u64 %rd21034, %rd21047, %rd21134, t;
	madc.hi.cc.u64 c, %rd21047, %rd21134, nc;
	addc.cc.u64 t, %rd21035, c;
	addc.u64 nc, 0, 0;
	mad.lo.cc.u64 %rd21035, %rd21047, %rd21135, t;
	madc.hi.cc.u64 c, %rd21047, %rd21135, nc;
	addc.cc.u64 t, %rd21036, c;
	addc.u64 nc, 0, 0;
	mad.lo.cc.u64 %rd21036, %rd21047, %rd21136, t;
	madc.hi.cc.u64 c, %rd21047, %rd21136, nc;
	addc.cc.u64 t, %rd21037, c;
	addc.u64 nc, 0, 0;
	mad.lo.cc.u64 %rd21037, %rd21047, %rd21137, t;
	madc.hi.cc.u64 c, %rd21047, %rd21137, nc;
	addc.cc.u64 t, %rd34282, c;
	addc.u64 nc, 0, 0;
	mad.lo.cc.u64 %rd34282, %rd21047, %rd21138, t;
	madc.hi.cc.u64 c, %rd21047, %rd21138, nc;
	addc.cc.u64 c, c, %rd21063;
	addc.u64 nc, 0, 0;
	addc.cc.u64 %rd21061, %rd21061, c;
	addc.u64 %rd21063, nc, 0;
	}
	// end inline asm
	mul.lo.s64 	%rd21070, %rd21034, -8860621160618917889;
	// begin inline asm
	{
	.reg .u64 c;
	.reg .u64 t;
	.reg .u64 nc;
	mad.lo.cc.u64 c, %rd21070, %rd21133, %rd21034;
	madc.hi.cc.u64 c, %rd21070, %rd21133, 0;
	addc.cc.u64 t, %rd21035, c;
	addc.u64 nc, 0, 0;
	mad.lo.cc.u64 %rd21035, %rd21070, %rd21134, t;
	madc.hi.cc.u64 c, %rd21070, %rd21134, nc;
	addc.cc.u64 t, %rd21036, c;
	addc.u64 nc, 0, 0;
	mad.lo.cc.u64 %rd21036, %rd21070, %rd21135, t;
	madc.hi.cc.u64 c, %rd21070, %rd21135, nc;
	addc.cc.u64 t, %rd21037, c;
	addc.u64 nc, 0, 0;
	mad.lo.cc.u64 %rd21037, %rd21070, %rd21136, t;
	madc.hi.cc.u64 c, %rd21070, %rd21136, nc;
	addc.cc.u64 t, %rd34282, c;
	addc.u64 nc, 0, 0;
	mad.lo.cc.u64 %rd34282, %rd21070, %rd21137, t;
	madc.hi.cc.u64 c, %rd21070, %rd21137, nc;
	addc.cc.u64 t, %rd21061, c;
	addc.u64 nc, 0, 0;
	mad.lo.cc.u64 %rd21061, %rd21070, %rd21138, t;
	madc.hi.cc.u64 c, %rd21070, %rd21138, nc;
	addc.cc.u64 c, c, %rd21063;
	addc.u64 nc, 0, 0;
	addc.cc.u64 %rd21084, %rd21084, c;
	addc.u64 %rd21063, nc, 0;
	}
	// end inline asm
	mul.lo.s64 	%rd21093, %rd21035, -8860621160618917889;
	// begin inline asm
	{
	.reg .u64 c;
	.reg .u64 t;
	.reg .u64 nc;
	mad.lo.cc.u64 c, %rd21093, %rd21133, %rd21035;
	madc.hi.cc.u64 c, %rd21093, %rd21133, 0;
	addc.cc.u64 t, %rd21036, c;
	addc.u64 nc, 0, 0;
	mad.lo.cc.u64 %rd21036, %rd21093, %rd21134, t;
	madc.hi.cc.u64 c, %rd21093, %rd21134, nc;
	addc.cc.u64 t, %rd21037, c;
	addc.u64 nc, 0, 0;
	mad.lo.cc.u64 %rd21037, %rd21093, %rd21135, t;
	madc.hi.cc.u64 c, %rd21093, %rd21135, nc;
	addc.cc.u64 t, %rd34282, c;
	addc.u64 nc, 0, 0;
	mad.lo.cc.u64 %rd34282, %rd21093, %rd21136, t;
	madc.hi.cc.u64 c, %rd21093, %rd21136, nc;
	addc.cc.u64 t, %rd21061, c;
	addc.u64 nc, 0, 0;
	mad.lo.cc.u64 %rd21061, %rd21093, %rd21137, t;
	madc.hi.cc.u64 c, %rd21093, %rd21137, nc;
	addc.cc.u64 t, %rd21084, c;
	addc.u64 nc, 0, 0;
	mad.lo.cc.u64 %rd21084, %rd21093, %rd21138, t;
	madc.hi.cc.u64 c, %rd21093, %rd21138, nc;
	addc.cc.u64 c, c, %rd21063;
	addc.u64 nc, 0, 0;
	addc.cc.u64 %rd21107, %rd21107, c;
	addc.u64 %rd21063, nc, 0;
	}
	// end inline asm
	mul.lo.s64 	%rd21116, %rd21036, -8860621160618917889;
	// begin inline asm
	{
	.reg .u64 c;
	.reg .u64 t;
	.reg .u64 nc;
	mad.lo.cc.u64 c, %rd21116, %rd21133, %rd21036;
	madc.hi.cc.u64 c, %rd21116, %rd21133, 0;
	addc.cc.u64 t, %rd21037, c;
	addc.u64 nc, 0, 0;
	mad.lo.cc.u64 %rd21037, %rd21116, %rd21134, t;
	madc.hi.cc.u64 c, %rd21116, %rd21134, nc;
	addc.cc.u64 t, %rd34282, c;
	addc.u64 nc, 0, 0;
	mad.lo.cc.u64 %rd34282, %rd21116, %rd21135, t;
	madc.hi.cc.u64 c, %rd21116, %rd21135, nc;
	addc.cc.u64 t, %rd21061, c;
	addc.u64 nc, 0, 0;
	mad.lo.cc.u64 %rd21061, %rd21116, %rd21136, t;
	madc.hi.cc.u64 c, %rd21116, %rd21136, nc;
	addc.cc.u64 t, %rd21084, c;
	addc.u64 nc, 0, 0;
	mad.lo.cc.u64 %rd21084, %rd21116, %rd21137, t;
	madc.hi.cc.u64 c, %rd21116, %rd21137, nc;
	addc.cc.u64 t, %rd21107, c;
	addc.u64 nc, 0, 0;
	mad.lo.cc.u64 %rd21107, %rd21116, %rd21138, t;
	madc.hi.cc.u64 c, %rd21116, %rd21138, nc;
	addc.cc.u64 c, c, %rd21063;
	addc.u64 nc, 0, 0;
	addc.cc.u64 %rd21130, %rd21130, c;
	addc.u64 %rd21063, nc, 0;
	}
	// end inline asm
	mul.lo.s64 	%rd21139, %rd21037, -8860621160618917889;
	// begin inline asm
	{
	.reg .u64 c;
	.reg .u64 t;
	.reg .u64 nc;
	mad.lo.cc.u64 c, %rd21139, %rd21133, %rd21037;
	madc.hi.cc.u64 c, %rd21139, %rd21133, 0;
	addc.cc.u64 t, %rd34282, c;
	addc.u64 nc, 0, 0;
	mad.lo.cc.u64 %rd34282, %rd21139, %rd21134, t;
	madc.hi.cc.u64 c, %rd21139, %rd21134, nc;
	addc.cc.u64 t, %rd21061, c;
	addc.u64 nc, 0, 0;
	mad.lo.cc.u64 %rd21061, %rd21139, %rd21135, t;
	madc.hi.cc.u64 c, %rd21139, %rd21135, nc;
	addc.cc.u64 t, %rd21084, c;
	addc.u64 nc, 0, 0;
	mad.lo.cc.u64 %rd21084, %rd21139, %rd21136, t;
	madc.hi.cc.u64 c, %rd21139, %rd21136, nc;
	addc.cc.u64 t, %rd21107, c;
	addc.u64 nc, 0, 0;
	mad.lo.cc.u64 %rd21107, %rd21139, %rd21137, t;
	madc.hi.cc.u64 c, %rd21139, %rd21137, nc;
	addc.cc.u64 t, %rd21130, c;
	addc.u64 nc, 0, 0;
	mad.lo.cc.u64 %rd21130, %rd21139, %rd21138, t;
	madc.hi.cc.u64 c, %rd21139, %rd21138, nc;
	addc.cc.u64 c, c, %rd21063;
	add.u64 %rd21131, %rd21131, c;
	}
	// end inline asm
	setp.lt.u64 	%p1662, %rd21131, 121098312706494698;
	mov.u64 	%rd34277, %rd21131;
	mov.u64 	%rd34278, %rd21130;
	mov.u64 	%rd34279, %rd21107;
	mov.u64 	%rd34280, %rd21084;
	mov.u64 	%rd34281, %rd21061;
	@%p1662 bra 	$L__BB0_1303;
	setp.ne.s64 	%p1663, %rd21131, 121098312706494698;
	@%p1663 bra 	$L__BB0_1302;
	setp.lt.u64 	%p1664, %rd21130, -4162727106559522501;
	mov.b64 	%rd34277, 121098312706494698;
	mov.u64 	%rd34278, %rd21130;
	mov.u64 	%rd34279, %rd21107;
	mov.u64 	%rd34280, %rd21084;
	mov.u64 	%rd34281, %rd21061;
	@%p1664 bra 	$L__BB0_1303;
	setp.ne.s64 	%p1665, %rd21130, -4162727106559522501;
	@%p1665 bra 	$L__BB0_1302;
	setp.lt.u64 	%p1666, %rd21107, 1883307231910630287;
	mov.b64 	%rd34278, -4162727106559522501;
	mov.u64 	%rd34279, %rd21107;
	mov.u64 	%rd34280, %rd21084;
	mov.u64 	%rd34281, %rd21061;
	@%p1666 bra 	$L__BB0_1303;
	setp.ne.s64 	%p1667, %rd21107, 1883307231910630287;
	@%p1667 bra 	$L__BB0_1302;
	setp.lt.u64 	%p1668, %rd21084, 2230234197602682880;
	mov.b64 	%rd34279, 1883307231910630287;
	mov.u64 	%rd34280, %rd21084;
	mov.u64 	%rd34281, %rd21061;
	@%p1668 bra 	$L__BB0_1303;
	setp.ne.s64 	%p1669, %rd21084, 2230234197602682880;
	@%p1669 bra 	$L__BB0_1302;
	setp.lt.u64 	%p1670, %rd21061, 1660523435060625408;
	mov.b64 	%rd34280, 2230234197602682880;
	mov.u64 	%rd34281, %rd21061;
	@%p1670 bra 	$L__BB0_1303;
	setp.eq.s64 	%p1671, %rd21061, 1660523435060625408;
	setp.lt.u64 	%p1672, %rd34282, -8860621160618917887;
	and.pred  	%p1673, %p1671, %p1672;
	mov.b64 	%rd34281, 1660523435060625408;
	@%p1673 bra 	$L__BB0_1303;
$L__BB0_1302:
	mov.b64 	%rd21174, -8860621160618917887;
	mov.b64 	%rd21175, 1660523435060625408;
	mov.b64 	%rd21176, 2230234197602682880;
	mov.b64 	%rd21177, 1883307231910630287;
	mov.b64 	%rd21178, -4162727106559522501;
	mov.b64 	%rd21179, 121098312706494698;
	// begin inline asm
	sub.cc.u64 %rd34282, %rd34282, %rd21174;
	subc.cc.u64 %rd34281, %rd21061, %rd21175;
	subc.cc.u64 %rd34280, %rd21084, %rd21176;
	subc.cc.u64 %rd34279, %rd21107, %rd21177;
	subc.cc.u64 %rd34278, %rd21130, %rd21178;
	subc.u64 %rd34277, %rd21131, %rd21179;
	// end inline asm
$L__BB0_1303:
	// begin inline asm
	add.cc.u64 %rd34288, %rd34282, %rd34282;
	addc.cc.u64 %rd21181, %rd34281, %rd34281;
	addc.cc.u64 %rd21182, %rd34280, %rd34280;
	addc.cc.u64 %rd21183, %rd34279, %rd34279;
	addc.cc.u64 %rd21184, %rd34278, %rd34278;
	addc.u64 %rd21185, %rd34277, %rd34277;
	// end inline asm
	setp.lt.u64 	%p1674, %rd21185, 121098312706494698;
	mov.u64 	%rd34283, %rd21185;
	mov.u64 	%rd34284, %rd21184;
	mov.u64 	%rd34285, %rd21183;
	mov.u64 	%rd34286, %rd21182;
	mov.u64 	%rd34287, %rd21181;
	@%p1674 bra 	$L__BB0_1314;
	setp.ne.s64 	%p1675, %rd21185, 121098312706494698;
	@%p1675 bra 	$L__BB0_1313;
	setp.lt.u64 	%p1676, %rd21184, -4162727106559522501;
	mov.b64 	%rd34283, 121098312706494698;
	mov.u64 	%rd34284, %rd21184;
	mov.u64 	%rd34285, %rd21183;
	mov.u64 	%rd34286, %rd21182;
	mov.u64 	%rd34287, %rd21181;
	@%p1676 bra 	$L__BB0_1314;
	setp.ne.s64 	%p1677, %rd21184, -4162727106559522501;
	@%p1677 bra 	$L__BB0_1313;
	setp.lt.u64 	%p1678, %rd21183, 1883307231910630287;
	mov.b64 	%rd34284, -4162727106559522501;
	mov.u64 	%rd34285, %rd21183;
	mov.u64 	%rd34286, %rd21182;
	mov.u64 	%rd34287, %rd21181;
	@%p1678 bra 	$L__BB0_1314;
	setp.ne.s64 	%p1679, %rd21183, 1883307231910630287;
	@%p1679 bra 	$L__BB0_1313;
	setp.lt.u64 	%p1680, %rd21182, 2230234197602682880;
	mov.b64 	%rd34285, 1883307231910630287;
	mov.u64 	%rd34286, %rd21182;
	mov.u64 	%rd34287, %rd21181;
	@%p1680 bra 	$L__BB0_1314;
	setp.ne.s64 	%p1681, %rd21182, 2230234197602682880;
	@%p1681 bra 	$L__BB0_1313;
	setp.lt.u64 	%p1682, %rd21181, 1660523435060625408;
	mov.b64 	%rd34286, 2230234197602682880;
	mov.u64 	%rd34287, %rd21181;
	@%p1682 bra 	$L__BB0_1314;
	setp.eq.s64 	%p1683, %rd21181, 1660523435060625408;
	setp.lt.u64 	%p1684, %rd34288, -8860621160618917887;
	and.pred  	%p1685, %p1683, %p1684;
	mov.b64 	%rd34287, 1660523435060625408;
	@%p1685 bra 	$L__BB0_1314;
$L__BB0_1313:
	mov.b64 	%rd21225, -8860621160618917887;
	mov.b64 	%rd21226, 1660523435060625408;
	mov.b64 	%rd21227, 2230234197602682880;
	mov.b64 	%rd21228, 1883307231910630287;
	mov.b64 	%rd21229, -4162727106559522501;
	mov.b64 	%rd21230, 121098312706494698;
	// begin inline asm
	sub.cc.u64 %rd34288, %rd34288, %rd21225;
	subc.cc.u64 %rd34287, %rd21181, %rd21226;
	subc.cc.u64 %rd34286, %rd21182, %rd21227;
	subc.cc.u64 %rd34285, %rd21183, %rd21228;
	subc.cc.u64 %rd34284, %rd21184, %rd21229;
	subc.u64 %rd34283, %rd21185, %rd21230;
	// end inline asm
$L__BB0_1314:
	setp.lt.u64 	%p1686, %rd34793, %rd34294;
	@%p1686 bra 	$L__BB0_1325;
	setp.le.u64 	%p1687, %rd34793, %rd34294;
	@%p1687 bra 	$L__BB0_1316;
	bra.uni 	$L__BB0_1324;
$L__BB0_1316:
	setp.lt.u64 	%p1688, %rd34794, %rd34293;
	@%p1688 bra 	$L__BB0_1325;
	setp.gt.u64 	%p1689, %rd34794, %rd34293;
	@%p1689 bra 	$L__BB0_1324;
	setp.lt.u64 	%p1690, %rd34795, %rd34292;
	@%p1690 bra 	$L__BB0_1325;
	setp.gt.u64 	%p1691, %rd34795, %rd34292;
	@%p1691 bra 	$L__BB0_1324;
	setp.lt.u64 	%p1692, %rd34796, %rd34291;
	@%p1692 bra 	$L__BB0_1325;
	setp.gt.u64 	%p1693, %rd34796, %rd34291;
	@%p1693 bra 	$L__BB0_1324;
	setp.lt.u64 	%p1694, %rd34797, %rd34290;
	@%p1694 bra 	$L__BB0_1325;
	setp.gt.u64 	%p1695, %rd34797, %rd34290;
	setp.gt.u64 	%p1696, %rd34798, %rd34252;
	or.pred  	%p1697, %p1695, %p1696;
	@%p1697 bra 	$L__BB0_1324;
	bra.uni 	$L__BB0_1325;
$L__BB0_1324:
	mov.b64 	%rd21243, -8860621160618917887;
	mov.b64 	%rd21244, 1660523435060625408;
	mov.b64 	%rd21245, 2230234197602682880;
	mov.b64 	%rd21246, 1883307231910630287;
	mov.b64 	%rd21247, -4162727106559522501;
	mov.b64 	%rd21248, 121098312706494698;
	// begin inline asm
	add.cc.u64 %rd34252, %rd34252, %rd21243;
	addc.cc.u64 %rd34290, %rd34290, %rd21244;
	addc.cc.u64 %rd34291, %rd34291, %rd21245;
	addc.cc.u64 %rd34292, %rd34292, %rd21246;
	addc.cc.u64 %rd34293, %rd34293, %rd21247;
	addc.u64 %rd34294, %rd34294, %rd21248;
	// end inline asm
$L__BB0_1325:
	// begin inline asm
	sub.cc.u64 %rd21249, %rd34252, %rd34798;
	subc.cc.u64 %rd21250, %rd34290, %rd34797;
	subc.cc.u64 %rd21251, %rd34291, %rd34796;
	subc.cc.u64 %rd21252, %rd34292, %rd34795;
	subc.cc.u64 %rd21253, %rd34293, %rd34794;
	subc.u64 %rd21254, %rd34294, %rd34793;
	// end inline asm
	// begin inline asm
	{
	.reg .u64 c;
	.reg .u64 nc;
	.reg .u64 t;
	mad.lo.cc.u64 %rd21303, %rd21249, %rd34246, 0;
	madc.hi.cc.u64 c, %rd21249, %rd34246, 0;
	madc.lo.cc.u64 %rd21325, %rd21249, %rd34245, c;
	madc.hi.cc.u64 c, %rd21249, %rd34245, 0;
	madc.lo.cc.u64 %rd21326, %rd21249, %rd34244, c;
	madc.hi.cc.u64 c, %rd21249, %rd34244, 0;
	madc.lo.cc.u64 %rd21327, %rd21249, %rd34243, c;
	madc.hi.cc.u64 c, %rd21249, %rd34243, 0;
	madc.lo.cc.u64 %rd21328, %rd21249, %rd34242, c;
	madc.hi.cc.u64 c, %rd21249, %rd34242, 0;
	madc.lo.cc.u64 %rd21329, %rd21249, %rd34241, c;
	madc.hi.u64 %rd34300, %rd21249, %rd34241, 0;
	mad.lo.cc.u64 %rd21325, %rd21250, %rd34246, %rd21325;
	madc.hi.cc.u64 c, %rd21250, %rd34246, 0;
	addc.cc.u64 t, %rd21326, c;
	addc.u64 nc, 0, 0;
	mad.lo.cc.u64 %rd21326, %rd21250, %rd34245, t;
	madc.hi.cc.u64 c, %rd21250, %rd34245, nc;
	addc.cc.u64 t, %rd21327, c;
	addc.u64 nc, 0, 0;
	mad.lo.cc.u64 %rd21327, %rd21250, %rd34244, t;
	madc.hi.cc.u64 c, %rd21250, %rd34244, nc;
	addc.cc.u64 t, %rd21328, c;
	addc.u64 nc, 0, 0;
	mad.lo.cc.u64 %rd21328, %rd21250, %rd34243, t;
	madc.hi.cc.u64 c, %rd21250, %rd34243, nc;
	addc.cc.u64 t, %rd21329, c;
	addc.u64 nc, 0, 0;
	mad.lo.cc.u64 %rd21329, %rd21250, %rd34242, t;
	madc.hi.cc.u64 c, %rd21250, %rd34242, nc;
	addc.cc.u64 t, %rd34300, c;
	addc.u64 nc, 0, 0;
	mad.lo.cc.u64 %rd34300, %rd21250, %rd34241, t;
	madc.hi.u64 %rd21353, %rd21250, %rd34241, nc;
	mad.lo.cc.u64 %rd21326, %rd21251, %rd34246, %rd21326;
	madc.hi.cc.u64 c, %rd21251, %rd34246, 0;
	addc.cc.u64 t, %rd21327, c;
	addc.u64 nc, 0, 0;
	mad.lo.cc.u64 %rd21327, %rd21251, %rd34245, t;
	madc.hi.cc.u64 c, %rd21251, %rd34245, nc;
	addc.cc.u64 t, %rd21328, c;
	addc.u64 nc, 0, 0;
	mad.lo.cc.u64 %rd21328, %rd21251, %rd34244, t;
	madc.hi.cc.u64 c, %rd21251, %rd34244, nc;
	addc.cc.u64 t, %rd21329, c;
	addc.u64 nc, 0, 0;
	mad.lo.cc.u64 %rd21329, %rd21251, %rd34243, t;
	madc.hi.cc.u64 c, %rd21251, %rd34243, nc;
	addc.cc.u64 t, %rd34300, c;
	addc.u64 nc, 0, 0;
	mad.lo.cc.u64 %rd34300, %rd21251, %rd34242, t;
	madc.hi.cc.u64 c, %rd21251, %rd34242, nc;
	addc.cc.u64 t, %rd21353, c;
	addc.u64 nc, 0, 0;
	mad.lo.cc.u64 %rd21353, %rd21251, %rd34241, t;
	madc.hi.u64 %rd21376, %rd21251, %rd34241, nc;
	mad.lo.cc.u64 %rd21327, %rd21252, %rd34246, %rd21327;
	madc.hi.cc.u64 c, %rd21252, %rd34246, 0;
	addc.cc.u64 t, %rd21328, c;
	addc.u64 nc, 0, 0;
	mad.lo.cc.u64 %rd21328, %rd21252, %rd34245, t;
	madc.hi.cc.u64 c, %rd21252, %rd34245, nc;
	addc.cc.u64 t, %rd21329, c;
	addc.u64 nc, 0, 0;
	mad.lo.cc.u64 %rd21329, %rd21252, %rd34244, t;
	madc.hi.cc.u64 c, %rd21252, %rd34244, nc;
	addc.cc.u64 t, %rd34300, c;
	addc.u64 nc, 0, 0;
	mad.lo.cc.u64 %rd34300, %rd21252, %rd34243, t;
	madc.hi.cc.u64 c, %rd21252, %rd34243, nc;
	addc.cc.u64 t, %rd21353, c;
	addc.u64 nc, 0, 0;
	mad.lo.cc.u64 %rd21353, %rd21252, %rd34242, t;
	madc.hi.cc.u64 c, %rd21252, %rd34242, nc;
	addc.cc.u64 t, %rd21376, c;
	addc.u64 nc, 0, 0;
	mad.lo.cc.u64 %rd21376, %rd21252, %rd34241, t;
	madc.hi.u64 %rd21399, %rd21252, %rd34241, nc;
	mad.lo.cc.u64 %rd21328, %rd21253, %rd34246, %rd21328;
	madc.hi.cc.u64 c, %rd21253, %rd34246, 0;
	addc.cc.u64 t, %rd21329, c;
	addc.u64 nc, 0, 0;
	mad.lo.cc.u64 %rd21329, %rd21253, %rd34245, t;
	madc.hi.cc.u64 c, %rd21253, %rd34245, nc;
	addc.cc.u64 t, %rd34300, c;
	addc.u64 nc, 0, 0;
	mad.lo.cc.u64 %rd34300, %rd21253, %rd34244, t;
	madc.hi.cc.u64 c, %rd21253, %rd34244, nc;
	addc.cc.u64 t, %rd21353, c;
	addc.u64 nc, 0, 0;
	mad.lo.cc.u64 %rd21353, %rd21253, %rd34243, t;
	madc.hi.cc.u64 c, %rd21253, %rd34243, nc;
	addc.cc.u64 t, %rd21376, c;
	addc.u64 nc, 0, 0;
	mad.lo.cc.u64 %rd21376, %rd21253, %rd34242, t;
	madc.hi.cc.u64 c, %rd21253, %rd34242, nc;
	addc.cc.u64 t, %rd21399, c;
	addc.u64 nc, 0, 0;
	mad.lo.cc.u64 %rd21399, %rd21253, %rd34241, t;
	madc.hi.u64 %rd21422, %rd21253, %rd34241, nc;
	mad.lo.cc.u64 %rd21329, %rd21254, %rd34246, %rd21329;
	madc.hi.cc.u64 c, %rd21254, %rd34246, 0;
	addc.cc.u64 t, %rd34300, c;
	addc.u64 nc, 0, 0;
	mad.lo.cc.u64 %rd34300, %rd21254, %rd34245, t;
	madc.hi.cc.u64 c, %rd21254, %rd34245, nc;
	addc.cc.u64 t, %rd21353, c;
	addc.u64 nc, 0, 0;
	mad.lo.cc.u64 %rd21353, %rd21254, %rd34244, t;
	madc.hi.cc.u64 c, %rd21254, %rd34244, nc;
	addc.cc.u64 t, %rd21376, c;
	addc.u64 nc, 0, 0;
	mad.lo.cc.u64 %rd21376, %rd21254, %rd34243, t;
	madc.hi.cc.u64 c, %rd21254, %rd34243, nc;
	addc.cc.u64 t, %rd21399, c;
	addc.u64 nc, 0, 0;
	mad.lo.cc.u64 %rd21399, %rd21254, %rd34242, t;
	madc.hi.cc.u64 c, %rd21254, %rd34242, nc;
	addc.cc.u64 t, %rd21422, c;
	addc.u64 nc, 0, 0;
	mad.lo.cc.u64 %rd21422, %rd21254, %rd34241, t;
	madc.hi.u64 %rd21423, %rd21254, %rd34241, nc;
	}
	// end inline asm
	mul.lo.s64 	%rd21317, %rd21303, -8860621160618917889;
	mov.b64 	%rd21425, -8860621160618917887;
	mov.b64 	%rd21426, 1660523435060625408;
	mov.b64 	%rd21427, 2230234197602682880;
	mov.b64 	%rd21428, 1883307231910630287;
	mov.b64 	%rd21429, -4162727106559522501;
	mov.b64 	%rd21430, 121098312706494698;
	// begin inline asm
	{
	.reg .u64 c;
	.reg .u64 t;
	.reg .u64 nc;
	mad.lo.cc.u64 c, %rd21317, %rd21425, %rd21303;
	madc.hi.cc.u64 c, %rd21317, %rd21425, 0;
	addc.cc.u64 t, %rd21325, c;
	addc.u64 nc, 0, 0;
	mad.lo.cc.u64 %rd21325, %rd21317, %rd21426, t;
	madc.hi.cc.u64 c, %rd21317, %rd21426, nc;
	addc.cc.u64 t, %rd21326, c;
	addc.u64 nc, 0, 0;
	mad.lo.cc.u64 %rd21326, %rd21317, %rd21427, t;
	madc.hi.cc.u64 c, %rd21317, %rd21427, nc;
	addc.cc.u64 t, %rd21327, c;
	addc.u64 nc, 0, 0;
	mad.lo.cc.u64 %rd21327, %rd21317, %rd21428, t;
	madc.hi.cc.u64 c, %rd21317, %rd21428, nc;
	addc.cc.u64 t, %rd21328, c;
	addc.u64 nc, 0, 0;
	mad.lo.cc.u64 %rd21328, %rd21317, %rd21429, t;
	madc.hi.cc.u64 c, %rd21317, %rd21429, nc;
	addc.cc.u64 t, %rd21329, c;
	addc.u64 nc, 0, 0;
	mad.lo.cc.u64 %rd21329, %rd21317, %rd21430, t;
	madc.hi.cc.u64 c, %rd21317, %rd21430, nc;
	addc.cc.u64 %rd34300, %rd34300, c;
	addc.u64 %rd21355, 0, 0;
	}
	// end inline asm
	mul.lo.s64 	%rd21339, %rd21325, -8860621160618917889;
	// begin inline asm
	{
	.reg .u64 c;
	.reg .u64 t;
	.reg .u64 nc;
	mad.lo.cc.u64 c, %rd21339, %rd21425, %rd21325;
	madc.hi.cc.u64 c, %rd21339, %rd21425, 0;
	addc.cc.u64 t, %rd21326, c;
	addc.u64 nc, 0, 0;
	mad.lo.cc.u64 %rd21326, %rd21339, %rd21426, t;
	madc.hi.cc.u64 c, %rd21339, %rd21426, nc;
	addc.cc.u64 t, %rd21327, c;
	addc.u64 nc, 0, 0;
	mad.lo.cc.u64 %rd21327, %rd21339, %rd21427, t;
	madc.hi.cc.u64 c, %rd21339, %rd21427, nc;
	addc.cc.u64 t, %rd21328, c;
	addc.u64 nc, 0, 0;
	mad.lo.cc.u64 %rd21328, %rd21339, %rd21428, t;
	madc.hi.cc.u64 c, %rd21339, %rd21428, nc;
	addc.cc.u64 t, %rd21329, c;
	addc.u64 nc, 0, 0;
	mad.lo.cc.u64 %rd21329, %rd21339, %rd21429, t;
	madc.hi.cc.u64 c, %rd21339, %rd21429, nc;
	addc.cc.u64 t, %rd34300, c;
	addc.u64 nc, 0, 0;
	mad.lo.cc.u64 %rd34300, %rd21339, %rd21430, t;
	madc.hi.cc.u64 c, %rd21339, %rd21430, nc;
	addc.cc.u64 c, c, %rd21355;
	addc.u64 nc, 0, 0;
	addc.cc.u64 %rd21353, %rd21353, c;
	addc.u64 %rd21355, nc, 0;
	}
	// end inline asm
	mul.lo.s64 	%rd21362, %rd21326, -8860621160618917889;
	// begin inline asm
	{
	.reg .u64 c;
	.reg .u64 t;
	.reg .u64 nc;
	mad.lo.cc.u64 c, %rd21362, %rd21425, %rd21326;
	madc.hi.cc.u64 c, %rd21362, %rd21425, 0;
	addc.cc.u64 t, %rd21327, c;
	addc.u64 nc, 0, 0;
	mad.lo.cc.u64 %rd21327, %rd21362, %rd21426, t;
	madc.hi.cc.u64 c, %rd21362, %rd21426, nc;
	addc.cc.u64 t, %rd21328, c;
	addc.u64 nc, 0, 0;
	mad.lo.cc.u64 %rd21328, %rd21362, %rd21427, t;
	madc.hi.cc.u64 c, %rd21362, %rd21427, nc;
	addc.cc.u64 t, %rd21329, c;
	addc.u64 nc, 0, 0;
	mad.lo.cc.u64 %rd21329, %rd21362, %rd21428, t;
	madc.hi.cc.u64 c, %rd21362, %rd21428, nc;
	addc.cc.u64 t, %rd34300, c;
	addc.u64 nc, 0, 0;
	mad.lo.cc.u64 %rd34300, %rd21362, %rd21429, t;
	madc.hi.cc.u64 c, %rd21362, %rd21429, nc;
	addc.cc.u64 t, %rd21353, c;
	addc.u64 nc, 0, 0;
	mad.lo.cc.u64 %rd21353, %rd21362, %rd21430, t;
	madc.hi.cc.u64 c, %rd21362, %rd21430, nc;
	addc.cc.u64 c, c, %rd21355;
	addc.u64 nc, 0, 0;
	addc.cc.u64 %rd21376, %rd21376, c;
	addc.u64 %rd21355, nc, 0;
	}
	// end inline asm
	mul.lo.s64 	%rd21385, %rd21327, -8860621160618917889;
	// begin inline asm
	{
	.reg .u64 c;
	.reg .u64 t;
	.reg .u64 nc;
	mad.lo.cc.u64 c, %rd21385, %rd21425, %rd21327;
	madc.hi.cc.u64 c, %rd21385, %rd21425, 0;
	addc.cc.u64 t, %rd21328, c;
	addc.u64 nc, 0, 0;
	mad.lo.cc.u64 %rd21328, %rd21385, %rd21426, t;
	madc.hi.cc.u64 c, %rd21385, %rd21426, nc;
	addc.cc.u64 t, %rd21329, c;
	addc.u64 nc, 0, 0;
	mad.lo.cc.u64 %rd21329, %rd21385, %rd21427, t;
	madc.hi.cc.u64 c, %rd21385, %rd21427, nc;
	addc.cc.u64 t, %rd34300, c;
	addc.u64 nc, 0, 0;
	mad.lo.cc.u64 %rd34300, %rd21385, %rd21428, t;
	madc.hi.cc.u64 c, %rd21385, %rd21428, nc;
	addc.cc.u64 t, %rd21353, c;
	addc.u64 nc, 0, 0;
	mad.lo.cc.u64 %rd21353, %rd21385, %rd21429, t;
	madc.hi.cc.u64 c, %rd21385, %rd21429, nc;
	addc.cc.u64 t, %rd21376, c;
	addc.u64 nc, 0, 0;
	mad.lo.cc.u64 %rd21376, %rd21385, %rd21430, t;
	madc.hi.cc.u64 c, %rd21385, %rd21430, nc;
	addc.cc.u64 c, c, %rd21355;
	addc.u64 nc, 0, 0;
	addc.cc.u64 %rd21399, %rd21399, c;
	addc.u64 %rd21355, nc, 0;
	}
	// end inline asm
	mul.lo.s64 	%rd21408, %rd21328, -8860621160618917889;
	// begin inline asm
	{
	.reg .u64 c;
	.reg .u64 t;
	.reg .u64 nc;
	mad.lo.cc.u64 c, %rd21408, %rd21425, %rd21328;
	madc.hi.cc.u64 c, %rd21408, %rd21425, 0;
	addc.cc.u64 t, %rd21329, c;
	addc.u64 nc, 0, 0;
	mad.lo.cc.u64 %rd21329, %rd21408, %rd21426, t;
	madc.hi.cc.u64 c, %rd21408, %rd21426, nc;
	addc.cc.u64 t, %rd34300, c;
	addc.u64 nc, 0, 0;
	mad.lo.cc.u64 %rd34300, %rd21408, %rd21427, t;
	madc.hi.cc.u64 c, %rd21408, %rd21427, nc;
	addc.cc.u64 t, %rd21353, c;
	addc.u64 nc, 0, 0;
	mad.lo.cc.u64 %rd21353, %rd21408, %rd21428, t;
	madc.hi.cc.u64 c, %rd21408, %rd21428, nc;
	addc.cc.u64 t, %rd21376, c;
	addc.u64 nc, 0, 0;
	mad.lo.cc.u64 %rd21376, %rd21408, %rd21429, t;
	madc.hi.cc.u64 c, %rd21408, %rd21429, nc;
	addc.cc.u64 t, %rd21399, c;
	addc.u64 nc, 0, 0;
	mad.lo.cc.u64 %rd21399, %rd21408, %rd21430, t;
	madc.hi.cc.u64 c, %rd21408, %rd21430, nc;
	addc.cc.u64 c, c, %rd21355;
	addc.u64 nc, 0, 0;
	addc.cc.u64 %rd21422, %rd21422, c;
	addc.u64 %rd21355, nc, 0;
	}
	// end inline asm
	mul.lo.s64 	%rd21431, %rd21329, -8860621160618917889;
	// begin inline asm
	{
	.reg .u64 c;
	.reg .u64 t;
	.reg .u64 nc;
	mad.lo.cc.u64 c, %rd21431, %rd21425, %rd21329;
	madc.hi.cc.u64 c, %rd21431, %rd21425, 0;
	addc.cc.u64 t, %rd34300, c;
	addc.u64 nc, 0, 0;
	mad.lo.cc.u64 %rd34300, %rd21431, %rd21426, t;
	madc.hi.cc.u64 c, %rd21431, %rd21426, nc;
	addc.cc.u64 t, %rd21353, c;
	addc.u64 nc, 0, 0;
	mad.lo.cc.u64 %rd21353, %rd21431, %rd21427, t;
	madc.hi.cc.u64 c, %rd21431, %rd21427, nc;
	addc.cc.u64 t, %rd21376, c;
	addc.u64 nc, 0, 0;
	mad.lo.cc.u64 %rd21376, %rd21431, %rd21428, t;
	madc.hi.cc.u64 c, %rd21431, %rd21428, nc;
	addc.cc.u64 t, %rd21399, c;
	addc.u64 nc, 0, 0;
	mad.lo.cc.u64 %rd21399, %rd21431, %rd21429, t;
	madc.hi.cc.u64 c, %rd21431, %rd21429, nc;
	addc.cc.u64 t, %rd21422, c;
	addc.u64 nc, 0, 0;
	mad.lo.cc.u64 %rd21422, %rd21431, %rd21430, t;
	madc.hi.cc.u64 c, %rd21431, %rd21430, nc;
	addc.cc.u64 c, c, %rd21355;
	add.u64 %rd21423, %rd21423, c;
	}
	// end inline asm
	setp.lt.u64 	%p1698, %rd21423, 121098312706494698;
	mov.u64 	%rd34306, %rd21423;
	mov.u64 	%rd34305, %rd21422;
	mov.u64 	%rd34304, %rd21399;
	mov.u64 	%rd34303, %rd21376;
	mov.u64 	%rd34302, %rd21353;
	@%p1698 bra 	$L__BB0_1336;
	setp.ne.s64 	%p1699, %rd21423, 121098312706494698;
	@%p1699 bra 	$L__BB0_1335;
	setp.lt.u64 	%p1700, %rd21422, -4162727106559522501;
	mov.b64 	%rd34306, 121098312706494698;
	mov.u64 	%rd34305, %rd21422;
	mov.u64 	%rd34304, %rd21399;
	mov.u64 	%rd34303, %rd21376;
	mov.u64 	%rd34302, %rd21353;
	@%p1700 bra 	$L__BB0_1336;
	setp.ne.s64 	%p1701, %rd21422, -4162727106559522501;
	@%p1701 bra 	$L__BB0_1335;
	setp.lt.u64 	%p1702, %rd21399, 1883307231910630287;
	mov.b64 	%rd34305, -4162727106559522501;
	mov.u64 	%rd34304, %rd21399;
	mov.u64 	%rd34303, %rd21376;
	mov.u64 	%rd34302, %rd21353;
	@%p1702 bra 	$L__BB0_1336;
	setp.ne.s64 	%p1703, %rd21399, 1883307231910630287;
	@%p1703 bra 	$L__BB0_1335;
	setp.lt.u64 	%p1704, %rd21376, 2230234197602682880;
	mov.b64 	%rd34304, 1883307231910630287;
	mov.u64 	%rd34303, %rd21376;
	mov.u64 	%rd34302, %rd21353;
	@%p1704 bra 	$L__BB0_1336;
	setp.ne.s64 	%p1705, %rd21376, 2230234197602682880;
	@%p1705 bra 	$L__BB0_1335;
	setp.lt.u64 	%p1706, %rd21353, 1660523435060625408;
	mov.b64 	%rd34303, 2230234197602682880;
	mov.u64 	%rd34302, %rd21353;
	@%p1706 bra 	$L__BB0_1336;
	setp.eq.s64 	%p1707, %rd21353, 1660523435060625408;
	setp.lt.u64 	%p1708, %rd34300, -8860621160618917887;
	and.pred  	%p1709, %p1707, %p1708;
	mov.b64 	%rd34302, 1660523435060625408;
	@%p1709 bra 	$L__BB0_1336;
$L__BB0_1335:
	mov.b64 	%rd21466, -8860621160618917887;
	mov.b64 	%rd21467, 1660523435060625408;
	mov.b64 	%rd21468, 2230234197602682880;
	mov.b64 	%rd21469, 1883307231910630287;
	mov.b64 	%rd21470, -4162727106559522501;
	mov.b64 	%rd21471, 121098312706494698;
	// begin inline asm
	sub.cc.u64 %rd34300, %rd34300, %rd21466;
	subc.cc.u64 %rd34302, %rd21353, %rd21467;
	subc.cc.u64 %rd34303, %rd21376, %rd21468;
	subc.cc.u64 %rd34304, %rd21399, %rd21469;
	subc.cc.u64 %rd34305, %rd21422, %rd21470;
	subc.u64 %rd34306, %rd21423, %rd21471;
	// end inline asm
$L__BB0_1336:
	setp.lt.u64 	%p1710, %rd34283, %rd34306;
	@%p1710 bra 	$L__BB0_1347;
	setp.le.u64 	%p1711, %rd34283, %rd34306;
	@%p1711 bra 	$L__BB0_1338;
	bra.uni 	$L__BB0_1346;
$L__BB0_1338:
	setp.lt.u64 	%p1712, %rd34284, %rd34305;
	@%p1712 bra 	$L__BB0_1347;
	setp.gt.u64 	%p1713, %rd34284, %rd34305;
	@%p1713 bra 	$L__BB0_1346;
	setp.lt.u64 	%p1714, %rd34285, %rd34304;
	@%p1714 bra 	$L__BB0_1347;
	setp.gt.u64 	%p1715, %rd34285, %rd34304;
	@%p1715 bra 	$L__BB0_1346;
	setp.lt.u64 	%p1716, %rd34286, %rd34303;
	@%p1716 bra 	$L__BB0_1347;
	setp.gt.u64 	%p1717, %rd34286, %rd34303;
	@%p1717 bra 	$L__BB0_1346;
	setp.lt.u64 	%p1718, %rd34287, %rd34302;
	@%p1718 bra 	$L__BB0_1347;
	setp.gt.u64 	%p1719, %rd34287, %rd34302;
	setp.gt.u64 	%p1720, %rd34288, %rd34300;
	or.pred  	%p1721, %p1719, %p1720;
	@%p1721 bra 	$L__BB0_1346;
	bra.uni 	$L__BB0_1347;
$L__BB0_1346:
	mov.b64 	%rd21484, -8860621160618917887;
	mov.b64 	%rd21485, 1660523435060625408;
	mov.b64 	%rd21486, 2230234197602682880;
	mov.b64 	%rd21487, 1883307231910630287;
	mov.b64 	%rd21488, -4162727106559522501;
	mov.b64 	%rd21489, 121098312706494698;
	// begin inline asm
	add.cc.u64 %rd34300, %rd34300, %rd21484;
	addc.cc.u64 %rd34302, %rd34302, %rd21485;
	addc.cc.u64 %rd34303, %rd34303, %rd21486;
	addc.cc.u64 %rd34304, %rd34304, %rd21487;
	addc.cc.u64 %rd34305, %rd34305, %rd21488;
	addc.u64 %rd34306, %rd34306, %rd21489;
	// end inline asm
$L__BB0_1347:
	// begin inline asm
	sub.cc.u64 %rd34792, %rd34300, %rd34288;
	subc.cc.u64 %rd34791, %rd34302, %rd34287;
	subc.cc.u64 %rd34790, %rd34303, %rd34286;
	subc.cc.u64 %rd34789, %rd34304, %rd34285;
	subc.cc.u64 %rd34788, %rd34305, %rd34284;
	subc.u64 %rd34787, %rd34306, %rd34283;
	// end inline asm
	// begin inline asm
	add.cc.u64 %rd34307, %rd33683, %rd19792;
	addc.cc.u64 %rd21509, %rd33684, %rd19793;
	addc.cc.u64 %rd21510, %rd33685, %rd19794;
	addc.cc.u64 %rd21511, %rd33686, %rd19795;
	addc.cc.u64 %rd21512, %rd33687, %rd19796;
	addc.u64 %rd21513, %rd33688, %rd19797;
	// end inline asm
	setp.lt.u64 	%p1722, %rd21513, 121098312706494698;
	mov.u64 	%rd34308, %rd21509;
	mov.u64 	%rd34309, %rd21510;
	mov.u64 	%rd34310, %rd21511;
	mov.u64 	%rd34311, %rd21512;
	mov.u64 	%rd34312, %rd21513;
	@%p1722 bra 	$L__BB0_1358;
	setp.ne.s64 	%p1723, %rd21513, 121098312706494698;
	@%p1723 bra 	$L__BB0_1357;
	setp.lt.u64 	%p1724, %rd21512, -4162727106559522501;
	mov.b64 	%rd34312, 121098312706494698;
	mov.u64 	%rd34308, %rd21509;
	mov.u64 	%rd34309, %rd21510;
	mov.u64 	%rd34310, %rd21511;
	mov.u64 	%rd34311, %rd21512;
	@%p1724 bra 	$L__BB0_1358;
	setp.ne.s64 	%p1725, %rd21512, -4162727106559522501;
	@%p1725 bra 	$L__BB0_1357;
	setp.lt.u64 	%p1726, %rd21511, 1883307231910630287;
	mov.b64 	%rd34311, -4162727106559522501;
	mov.u64 	%rd34308, %rd21509;
	mov.u64 	%rd34309, %rd21510;
	mov.u64 	%rd34310, %rd21511;
	@%p1726 bra 	$L__BB0_1358;
	setp.ne.s64 	%p1727, %rd21511, 1883307231910630287;
	@%p1727 bra 	$L__BB0_1357;
	setp.lt.u64 	%p1728, %rd21510, 2230234197602682880;
	mov.b64 	%rd34310, 1883307231910630287;
	mov.u64 	%rd34308, %rd21509;
	mov.u64 	%rd34309, %rd21510;
	@%p1728 bra 	$L__BB0_1358;
	setp.ne.s64 	%p1729, %rd21510, 2230234197602682880;
	@%p1729 bra 	$L__BB0_1357;
	setp.lt.u64 	%p1730, %rd21509, 1660523435060625408;
	mov.b64 	%rd34309, 2230234197602682880;
	mov.u64 	%rd34308, %rd21509;
	@%p1730 bra 	$L__BB0_1358;
	setp.eq.s64 	%p1731, %rd21509, 1660523435060625408;
	setp.lt.u64 	%p1732, %rd34307, -8860621160618917887;
	and.pred  	%p1733, %p1731, %p1732;
	mov.b64 	%rd34308, 1660523435060625408;
	@%p1733 bra 	$L__BB0_1358;
$L__BB0_1357:
	mov.b64 	%rd21553, -8860621160618917887;
	mov.b64 	%rd21554, 1660523435060625408;
	mov.b64 	%rd21555, 2230234197602682880;
	mov.b64 	%rd21556, 1883307231910630287;
	mov.b64 	%rd21557, -4162727106559522501;
	mov.b64 	%rd21558, 121098312706494698;
	// begin inline asm
	sub.cc.u64 %rd34307, %rd34307, %rd21553;
	subc.cc.u64 %rd34308, %rd21509, %rd21554;
	subc.cc.u64 %rd34309, %rd21510, %rd21555;
	subc.cc.u64 %rd34310, %rd21511, %rd21556;
	subc.cc.u64 %rd34311, %rd21512, %rd21557;
	subc.u64 %rd34312, %rd21513, %rd21558;
	// end inline asm
$L__BB0_1358:
	// begin inline asm
	{
	.reg .u64 c;
	.reg .u64 nc;
	.reg .u64 t;
	mad.lo.cc.u64 %rd21560, %rd34307, %rd34308, 0;
	madc.hi.cc.u64 c, %rd34307, %rd34308, 0;
	madc.lo.cc.u64 %rd21561, %rd34307, %rd34309, c;
	madc.hi.cc.u64 c, %rd34307, %rd34309, 0;
	madc.lo.cc.u64 %rd21562, %rd34307, %rd34310, c;
	madc.hi.cc.u64 c, %rd34307, %rd34310, 0;
	madc.lo.cc.u64 %rd21563, %rd34307, %rd34311, c;
	madc.hi.cc.u64 c, %rd34307, %rd34311, 0;
	madc.lo.cc.u64 %rd21564, %rd34307, %rd34312, c;
	madc.hi.u64 %rd21565, %rd34307, %rd34312, 0;
	mad.lo.cc.u64 %rd21562, %rd34308, %rd34309, %rd21562;
	madc.hi.cc.u64 c, %rd34308, %rd34309, 0;
	addc.cc.u64 t, %rd21563, c;
	addc.u64 nc, 0, 0;
	mad.lo.cc.u64 %rd21563, %rd34308, %rd34310, t;
	madc.hi.cc.u64 c, %rd34308, %rd34310, nc;
	addc.cc.u64 t, %rd21564, c;
	addc.u64 nc, 0, 0;
	mad.lo.cc.u64 %rd21564, %rd34308, %rd34311, t;
	madc.hi.cc.u64 c, %rd34308, %rd34311, nc;
	addc.cc.u64 t, %rd21565, c;
	addc.u64 nc, 0, 0;
	mad.lo.cc.u64 %rd21565, %rd34308, %rd34312, t;
	madc.hi.u64 %rd21566, %rd34308, %rd34312, nc;
	mad.lo.cc.u64 %rd21564, %rd34309, %rd34310, %rd21564;
	madc.hi.cc.u64 c, %rd34309, %rd34310, 0;
	addc.cc.u64 t, %rd21565, c;
	addc.u64 nc, 0, 0;
	mad.lo.cc.u64 %rd21565, %rd34309, %rd34311, t;
	madc.hi.cc.u64 c, %rd34309, %rd34311, nc;
	addc.cc.u64 t, %rd21566, c;
	addc.u64 nc, 0, 0;
	mad.lo.cc.u64 %rd21566, %rd34309, %rd34312, t;
	madc.hi.u64 %rd21567, %rd34309, %rd34312, nc;
	mad.lo.cc.u64 %rd21566, %rd34310, %rd34311, %rd21566;
	madc.hi.cc.u64 c, %rd34310, %rd34311, 0;
	addc.cc.u64 t, %rd21567, c;
	addc.u64 nc, 0, 0;
	mad.lo.cc.u64 %rd21567, %rd34310, %rd34312, t;
	madc.hi.u64 %rd21568, %rd34310, %rd34312, nc;
	mad.lo.cc.u64 %rd21568, %rd34311, %rd34312, %rd21568;
	madc.hi.u64 %rd21569, %rd34311, %rd34312, 0;
	}
	// end inline asm
	shr.u64 	%rd21739, %rd21569, 63;
	mov.b64 	{%r974, %r975}, %rd21569;
	mov.b64 	{%r976, %r977}, %rd21568;
	shf.l.wrap.b32 	%r978, %r977, %r974, 1;
	shf.l.wrap.b32 	%r979, %r974, %r975, 1;
	mov.b64 	%rd21716, {%r978, %r979};
	mov.b64 	{%r980, %r981}, %rd21567;
	shf.l.wrap.b32 	%r982, %r981, %r976, 1;
	shf.l.wrap.b32 	%r983, %r976, %r977, 1;
	mov.b64 	%rd21693, {%r982, %r983};
	mov.b64 	{%r984, %r985}, %rd21566;
	shf.l.wrap.b32 	%r986, %r985, %r980, 1;
	shf.l.wrap.b32 	%r987, %r980, %r981, 1;
	mov.b64 	%rd21670, {%r986, %r987};
	mov.b64 	{%r988, %r989}, %rd21565;
	shf.l.wrap.b32 	%r990, %r989, %r984, 1;
	shf.l.wrap.b32 	%r991, %r984, %r985, 1;
	mov.b64 	%rd21647, {%r990, %r991};
	mov.b64 	{%r992, %r993}, %rd21564;
	shf.l.wrap.b32 	%r994, %r993, %r988, 1;
	shf.l.wrap.b32 	%r995, %r988, %r989, 1;
	mov.b64 	%rd34313, {%r994, %r995};
	mov.b64 	{%r996, %r997}, %rd21563;
	shf.l.wrap.b32 	%r998, %r997, %r992, 1;
	shf.l.wrap.b32 	%r999, %r992, %r993, 1;
	mov.b64 	%rd21624, {%r998, %r999};
	mov.b64 	{%r1000, %r1001}, %rd21562;
	shf.l.wrap.b32 	%r1002, %r1001, %r996, 1;
	shf.l.wrap.b32 	%r1003, %r996, %r997, 1;
	mov.b64 	%rd21623, {%r1002, %r1003};
	mov.b64 	{%r1004, %r1005}, %rd21561;
	shf.l.wrap.b32 	%r1006, %r1005, %r1000, 1;
	shf.l.wrap.b32 	%r1007, %r1000, %r1001, 1;
	mov.b64 	%rd21622, {%r1006, %r1007};
	mov.b64 	{%r1008, %r1009}, %rd21560;
	shf.l.wrap.b32 	%r1010, %r1009, %r1004, 1;
	shf.l.wrap.b32 	%r1011, %r1004, %r1005, 1;
	mov.b64 	%rd21621, {%r1010, %r1011};
	shl.b64 	%rd21620, %rd21560, 1;
	// begin inline asm
	{
	mad.lo.cc.u64 %rd21619, %rd34307, %rd34307, 0;
	madc.hi.cc.u64 %rd21620, %rd34307, %rd34307, %rd21620;
	madc.lo.cc.u64 %rd21621, %rd34308, %rd34308, %rd21621;
	madc.hi.cc.u64 %rd21622, %rd34308, %rd34308, %rd21622;
	madc.lo.cc.u64 %rd21623, %rd34309, %rd34309, %rd21623;
	madc.hi.cc.u64 %rd21624, %rd34309, %rd34309, %rd21624;
	madc.lo.cc.u64 %rd34313, %rd34310, %rd34310, %rd34313;
	madc.hi.cc.u64 %rd21647, %rd34310, %rd34310, %rd21647;
	madc.lo.cc.u64 %rd21670, %rd34311, %rd34311, %rd21670;
	madc.hi.cc.u64 %rd21693, %rd34311, %rd34311, %rd21693;
	madc.lo.cc.u64 %rd21716, %rd34312, %rd34312, %rd21716;
	madc.hi.u64 %rd21739, %rd34312, %rd34312, %rd21739;
	}
	// end inline asm
	mul.lo.s64 	%rd21633, %rd21619, -8860621160618917889;
	mov.b64 	%rd21741, -8860621160618917887;
	mov.b64 	%rd21742, 1660523435060625408;
	mov.b64 	%rd21743, 2230234197602682880;
	mov.b64 	%rd21744, 1883307231910630287;
	mov.b64 	%rd21745, -4162727106559522501;
	mov.b64 	%rd21746, 121098312706494698;
	// begin inline asm
	{
	.reg .u64 c;
	.reg .u64 t;
	.reg .u64 nc;
	mad.lo.cc.u64 c, %rd21633, %rd21741, %rd21619;
	madc.hi.cc.u64 c, %rd21633, %rd21741, 0;
	addc.cc.u64 t, %rd21620, c;
	addc.u64 nc, 0, 0;
	mad.lo.cc.u64 %rd21620, %rd21633, %rd21742, t;
	madc.hi.cc.u64 c, %rd21633, %rd21742, nc;
	addc.cc.u64 t, %rd21621, c;
	addc.u64 nc, 0, 0;
	mad.lo.cc.u64 %rd21621, %rd21633, %rd21743, t;
	madc.hi.cc.u64 c, %rd21633, %rd21743, nc;
	addc.cc.u64 t, %rd21622, c;
	addc.u64 nc, 0, 0;
	mad.lo.cc.u64 %rd21622, %rd21633, %rd21744, t;
	madc.hi.cc.u64 c, %rd21633, %rd21744, nc;
	addc.cc.u64 t, %rd21623, c;
	addc.u64 nc, 0, 0;
	mad.lo.cc.u64 %rd21623, %rd21633, %rd21745, t;
	madc.hi.cc.u64 c, %rd21633, %rd21745, nc;
	addc.cc.u64 t, %rd21624, c;
	addc.u64 nc, 0, 0;
	mad.lo.cc.u64 %rd21624, %rd21633, %rd21746, t;
	madc.hi.cc.u64 c, %rd21633, %rd21746, nc;
	addc.cc.u64 %rd34313, %rd34313, c;
	addc.u64 %rd21671, 0, 0;
	}
	// end inline asm
	mul.lo.s64 	%rd21655, %rd21620, -8860621160618917889;
	// begin inline asm
	{
	.reg .u64 c;
	.reg .u64 t;
	.reg .u64 nc;
	mad.lo.cc.u64 c, %rd21655, %rd21741, %rd21620;
	madc.hi.cc.u64 c, %rd21655, %rd21741, 0;
	addc.cc.u64 t, %rd21621, c;
	addc.u64 nc, 0, 0;
	mad.lo.cc.u64 %rd21621, %rd21655, %rd21742, t;
	madc.hi.cc.u64 c, %rd21655, %rd21742, nc;
	addc.cc.u64 t, %rd21622, c;
	addc.u64 nc, 0, 0;
	mad.lo.cc.u64 %rd21622, %rd21655, %rd21743, t;
	madc.hi.cc.u64 c, %rd21655, %rd21743, nc;
	addc.cc.u64 t, %rd21623, c;
	addc.u64 nc, 0, 0;
	mad.lo.cc.u64 %rd21623, %rd21655, %rd21744, t;
	madc.hi.cc.u64 c, %rd21655, %rd21744, nc;
	addc.cc.u64 t, %rd21624, c;
	addc.u64 nc, 0, 0;
	mad.lo.cc.u64 %rd21624, %rd21655, %rd21745, t;
	madc.hi.cc.u64 c, %rd21655, %rd21745, nc;
	addc.cc.u64 t, %rd34313, c;
	addc.u64 nc, 0, 0;
	mad.lo.cc.u64 %rd34313, %rd21655, %rd21746, t;
	madc.hi.cc.u64 c, %rd21655, %rd21746, nc;
	addc.cc.u64 c, c, %rd21671;
	addc.u64 nc, 0, 0;
	addc.cc.u64 %rd21647, %rd21647, c;
	addc.u64 %rd21671, nc, 0;
	}
	// end inline asm
	mul.lo.s64 	%rd21678, %rd21621, -8860621160618917889;
	// begin inline asm
	{
	.reg .u64 c;
	.reg .u64 t;
	.reg .u64 nc;
	mad.lo.cc.u64 c, %rd21678, %rd21741, %rd21621;
	madc.hi.cc.u64 c, %rd21678, %rd21741, 0;
	addc.cc.u64 t, %rd21622, c;
	addc.u64 nc, 0, 0;
	mad.lo.cc.u64 %rd21622, %rd21678, %rd21742, t;
	madc.hi.cc.u64 c, %rd21678, %rd21742, nc;
	addc.cc.u64 t, %rd21623, c;
	addc.u64 nc, 0, 0;
	mad.lo.cc.u64 %rd21623, %rd21678, %rd21743, t;
	madc.hi.cc.u64 c, %rd21678, %rd21743, nc;
	addc.cc.u64 t, %rd21624, c;
	addc.u64 nc, 0, 0;
	mad.lo.cc.u64 %rd21624, %rd21678, %rd21744, t;
	madc.hi.cc.u64 c, %rd21678, %rd21744, nc;
	addc.cc.u64 t, %rd34313, c;
	addc.u64 nc, 0, 0;
	mad.lo.cc.u64 %rd34313, %rd21678, %rd21745, t;
	madc.hi.cc.u64 c, %rd21678, %rd21745, nc;
	addc.cc.u64 t, %rd21647, c;
	addc.u64 nc, 0, 0;
	mad.lo.cc.u64 %rd21647, %rd21678, %rd21746, t;
	madc.hi.cc.u64 c, %rd21678, %rd21746, nc;
	addc.cc.u64 c, c, %rd21671;
	addc.u64 nc, 0, 0;
	addc.cc.u64 %rd21670, %rd21670, c;
	addc.u64 %rd21671, nc, 0;
	}
	// end inline asm
	mul.lo.s64 	%rd21701, %rd21622, -8860621160618917889;
	// begin inline asm
	{
	.reg .u64 c;
	.reg .u64 t;
	.reg .u64 nc;
	mad.lo.cc.u64 c, %rd21701, %rd21741, %rd21622;
	madc.hi.cc.u64 c, %rd21701, %rd21741, 0;
	addc.cc.u64 t, %rd21623, c;
	addc.u64 nc, 0, 0;
	mad.lo.cc.u64 %rd21623, %rd21701, %rd21742, t;
	madc.hi.cc.u64 c, %rd21701, %rd21742, nc;
	addc.cc.u64 t, %rd21624, c;
	addc.u64 nc, 0, 0;
	mad.lo.cc.u64 %rd21624, %rd21701, %rd21743, t;
	madc.hi.cc.u64 c, %rd21701, %rd21743, nc;
	addc.cc.u64 t, %rd34313, c;
	addc.u64 nc, 0, 0;
	mad.lo.cc.u64 %rd34313, %rd21701, %rd21744, t;
	madc.hi.cc.u64 c, %rd21701, %rd21744, nc;
	addc.cc.u64 t, %rd21647, c;
	addc.u64 nc, 0, 0;
	mad.lo.cc.u64 %rd21647, %rd21701, %rd21745, t;
	madc.hi.cc.u64 c, %rd21701, %rd21745, nc;
	addc.cc.u64 t, %rd21670, c;
	addc.u64 nc, 0, 0;
	mad.lo.cc.u64 %rd21670, %rd21701, %rd21746, t;
	madc.hi.cc.u64 c, %rd21701, %rd21746, nc;
	addc.cc.u64 c, c, %rd21671;
	addc.u64 nc, 0, 0;
	addc.cc.u64 %rd21693, %rd21693, c;
	addc.u64 %rd21671, nc, 0;
	}
	// end inline asm
	mul.lo.s64 	%rd21724, %rd21623, -8860621160618917889;
	// begin inline asm
	{
	.reg .u64 c;
	.reg .u64 t;
	.reg .u64 nc;
	mad.lo.cc.u64 c, %rd21724, %rd21741, %rd21623;
	madc.hi.cc.u64 c, %rd21724, %rd21741, 0;
	addc.cc.u64 t, %rd21624, c;
	addc.u64 nc, 0, 0;
	mad.lo.cc.u64 %rd21624, %rd21724, %rd21742, t;
	madc.hi.cc.u64 c, %rd21724, %rd21742, nc;
	addc.cc.u64 t, %rd34313, c;
	addc.u64 nc, 0, 0;
	mad.lo.cc.u64 %rd34313, %rd21724, %rd21743, t;
	madc.hi.cc.u64 c, %rd21724, %rd21743, nc;
	addc.cc.u64 t, %rd21647, c;
	addc.u64 nc, 0, 0;
	mad.lo.cc.u64 %rd21647, %rd21724, %rd21744, t;
	madc.hi.cc.u64 c, %rd21724, %rd21744, nc;
	addc.cc.u64 t, %rd21670, c;
	addc.u64 nc, 0, 0;
	mad.lo.cc.u64 %rd21670, %rd21724, %rd21745, t;
	madc.hi.cc.u64 c, %rd21724, %rd21745, nc;
	addc.cc.u64 t, %rd21693, c;
	addc.u64 nc, 0, 0;
	mad.lo.cc.u64 %rd21693, %rd21724, %rd21746, t;
	madc.hi.cc.u64 c, %rd21724, %rd21746, nc;
	addc.cc.u64 c, c, %rd21671;
	addc.u64 nc, 0, 0;
	addc.cc.u64 %rd21716, %rd21716, c;
	addc.u64 %rd21671, nc, 0;
	}
	// end inline asm
	mul.lo.s64 	%rd21747, %rd21624, -8860621160618917889;
	// begin inline asm
	{
	.reg .u64 c;
	.reg .u64 t;
	.reg .u64 nc;
	mad.lo.cc.u64 c, %rd21747, %rd21741, %rd21624;
	madc.hi.cc.u64 c, %rd21747, %rd21741, 0;
	addc.cc.u64 t, %rd34313, c;
	addc.u64 nc, 0, 0;
	mad.lo.cc.u64 %rd34313, %rd21747, %rd21742, t;
	madc.hi.cc.u64 c, %rd21747, %rd21742, nc;
	addc.cc.u64 t, %rd21647, c;
	addc.u64 nc, 0, 0;
	mad.lo.cc.u64 %rd21647, %rd21747, %rd21743, t;
	madc.hi.cc.u64 c, %rd21747, %rd21743, nc;
	addc.cc.u64 t, %rd21670, c;
	addc.u64 nc, 0, 0;
	mad.lo.cc.u64 %rd21670, %rd21747, %rd21744, t;
	madc.hi.cc.u64 c, %rd21747, %rd21744, nc;
	addc.cc.u64 t, %rd21693, c;
	addc.u64 nc, 0, 0;
	mad.lo.cc.u64 %rd21693, %rd21747, %rd21745, t;
	madc.hi.cc.u64 c, %rd21747, %rd21745, nc;
	addc.cc.u64 t, %rd21716, c;
	addc.u64 nc, 0, 0;
	mad.lo.cc.u64 %rd21716, %rd21747, %rd21746, t;
	madc.hi.cc.u64 c, %rd21747, %rd21746, nc;
	addc.cc.u64 c, c, %rd21671;
	add.u64 %rd21739, %rd21739, c;
	}
	// end inline asm
	setp.lt.u64 	%p1734, %rd21739, 121098312706494698;
	mov.u64 	%rd34320, %rd21647;
	mov.u64 	%rd34321, %rd21670;
	mov.u64 	%rd34322, %rd21693;
	mov.u64 	%rd34323, %rd21716;
	mov.u64 	%rd34324, %rd21739;
	@%p1734 bra 	$L__BB0_1369;
	setp.ne.s64 	%p1735, %rd21739, 121098312706494698;
	@%p1735 bra 	$L__BB0_1368;
	setp.lt.u64 	%p1736, %rd21716, -4162727106559522501;
	mov.b64 	%rd34324, 121098312706494698;
	mov.u64 	%rd34320, %rd21647;
	mov.u64 	%rd34321, %rd21670;
	mov.u64 	%rd34322, %rd21693;
	mov.u64 	%rd34323, %rd21716;
	@%p1736 bra 	$L__BB0_1369;
	setp.ne.s64 	%p1737, %rd21716, -4162727106559522501;
	@%p1737 bra 	$L__BB0_1368;
	setp.lt.u64 	%p1738, %rd21693, 1883307231910630287;
	mov.b64 	%rd34323, -4162727106559522501;
	mov.u64 	%rd34320, %rd21647;
	mov.u64 	%rd34321, %rd21670;
	mov.u64 	%rd34322, %rd21693;
	@%p1738 bra 	$L__BB0_1369;
	setp.ne.s64 	%p1739, %rd21693, 1883307231910630287;
	@%p1739 bra 	$L__BB0_1368;
	setp.lt.u64 	%p1740, %rd21670, 2230234197602682880;
	mov.b64 	%rd34322, 1883307231910630287;
	mov.u64 	%rd34320, %rd21647;
	mov.u64 	%rd34321, %rd21670;
	@%p1740 bra 	$L__BB0_1369;
	setp.ne.s64 	%p1741, %rd21670, 2230234197602682880;
	@%p1741 bra 	$L__BB0_1368;
	setp.lt.u64 	%p1742, %rd21647, 1660523435060625408;
	mov.b64 	%rd34321, 2230234197602682880;
	mov.u64 	%rd34320, %rd21647;
	@%p1742 bra 	$L__BB0_1369;
	setp.eq.s64 	%p1743, %rd21647, 1660523435060625408;
	setp.lt.u64 	%p1744, %rd34313, -8860621160618917887;
	and.pred  	%p1745, %p1743, %p1744;
	mov.b64 	%rd34320, 1660523435060625408;
	@%p1745 bra 	$L__BB0_1369;
$L__BB0_1368:
	mov.b64 	%rd21782, -8860621160618917887;
	mov.b64 	%rd21783, 1660523435060625408;
	mov.b64 	%rd21784, 2230234197602682880;
	mov.b64 	%rd21785, 1883307231910630287;
	mov.b64 	%rd21786, -4162727106559522501;
	mov.b64 	%rd21787, 121098312706494698;
	// begin inline asm
	sub.cc.u64 %rd34313, %rd34313, %rd21782;
	subc.cc.u64 %rd34320, %rd21647, %rd21783;
	subc.cc.u64 %rd34321, %rd21670, %rd21784;
	subc.cc.u64 %rd34322, %rd21693, %rd21785;
	subc.cc.u64 %rd34323, %rd21716, %rd21786;
	subc.u64 %rd34324, %rd21739, %rd21787;
	// end inline asm
$L__BB0_1369:
	setp.lt.u64 	%p1746, %rd34055, %rd34324;
	@%p1746 bra 	$L__BB0_1380;
	setp.le.u64 	%p1747, %rd34055, %rd34324;
	@%p1747 bra 	$L__BB0_1371;
	bra.uni 	$L__BB0_1379;
$L__BB0_1371:
	setp.lt.u64 	%p1748, %rd34056, %rd34323;
	@%p1748 bra 	$L__BB0_1380;
	setp.gt.u64 	%p1749, %rd34056, %rd34323;
	@%p1749 bra 	$L__BB0_1379;
	setp.lt.u64 	%p1750, %rd34057, %rd34322;
	@%p1750 bra 	$L__BB0_1380;
	setp.gt.u64 	%p1751, %rd34057, %rd34322;
	@%p1751 bra 	$L__BB0_1379;
	setp.lt.u64 	%p1752, %rd34058, %rd34321;
	@%p1752 bra 	$L__BB0_1380;
	setp.gt.u64 	%p1753, %rd34058, %rd34321;
	@%p1753 bra 	$L__BB0_1379;
	setp.lt.u64 	%p1754, %rd34059, %rd34320;
	@%p1754 bra 	$L__BB0_1380;
	setp.gt.u64 	%p1755, %rd34059, %rd34320;
	setp.gt.u64 	%p1756, %rd34060, %rd34313;
	or.pred  	%p1757, %p1755, %p1756;
	@%p1757 bra 	$L__BB0_1379;
	bra.uni 	$L__BB0_1380;
$L__BB0_1379:
	mov.b64 	%rd21800, -8860621160618917887;
	mov.b64 	%rd21801, 1660523435060625408;
	mov.b64 	%rd21802, 2230234197602682880;
	mov.b64 	%rd21803, 1883307231910630287;
	mov.b64 	%rd21804, -4162727106559522501;
	mov.b64 	%rd21805, 121098312706494698;
	// begin inline asm
	add.cc.u64 %rd34313, %rd34313, %rd21800;
	addc.cc.u64 %rd34320, %rd34320, %rd21801;
	addc.cc.u64 %rd34321, %rd34321, %rd21802;
	addc.cc.u64 %rd34322, %rd34322, %rd21803;
	addc.cc.u64 %rd34323, %rd34323, %rd21804;
	addc.u64 %rd34324, %rd34324, %rd21805;
	// end inline asm
$L__BB0_1380:
	// begin inline asm
	sub.cc.u64 %rd34325, %rd34313, %rd34060;
	subc.cc.u64 %rd34326, %rd34320, %rd34059;
	subc.cc.u64 %rd34327, %rd34321, %rd34058;
	subc.cc.u64 %rd34328, %rd34322, %rd34057;
	subc.cc.u64 %rd34329, %rd34323, %rd34056;
	subc.u64 %rd34330, %rd34324, %rd34055;
	// end inline asm
	setp.lt.u64 	%p1758, %rd34211, %rd34330;
	@%p1758 bra 	$L__BB0_1391;
	setp.le.u64 	%p1759, %rd34211, %rd34330;
	@%p1759 bra 	$L__BB0_1382;
	bra.uni 	$L__BB0_1390;
$L__BB0_1382:
	setp.lt.u64 	%p1760, %rd34212, %rd34329;
	@%p1760 bra 	$L__BB0_1391;
	setp.gt.u64 	%p1761, %rd34212, %rd34329;
	@%p1761 bra 	$L__BB0_1390;
	setp.lt.u64 	%p1762, %rd34213, %rd34328;
	@%p1762 bra 	$L__BB0_1391;
	setp.gt.u64 	%p1763, %rd34213, %rd34328;
	@%p1763 bra 	$L__BB0_1390;
	setp.lt.u64 	%p1764, %rd34214, %rd34327;
	@%p1764 bra 	$L__BB0_1391;
	setp.gt.u64 	%p1765, %rd34214, %rd34327;
	@%p1765 bra 	$L__BB0_1390;
	setp.lt.u64 	%p1766, %rd34215, %rd34326;
	@%p1766 bra 	$L__BB0_1391;
	setp.gt.u64 	%p1767, %rd34215, %rd34326;
	setp.gt.u64 	%p1768, %rd34216, %rd34325;
	or.pred  	%p1769, %p1767, %p1768;
	@%p1769 bra 	$L__BB0_1390;
	bra.uni 	$L__BB0_1391;
$L__BB0_1390:
	mov.b64 	%rd21836, -8860621160618917887;
	mov.b64 	%rd21837, 1660523435060625408;
	mov.b64 	%rd21838, 2230234197602682880;
	mov.b64 	%rd21839, 1883307231910630287;
	mov.b64 	%rd21840, -4162727106559522501;
	mov.b64 	%rd21841, 121098312706494698;
	// begin inline asm
	add.cc.u64 %rd34325, %rd34325, %rd21836;
	addc.cc.u64 %rd34326, %rd34326, %rd21837;
	addc.cc.u64 %rd34327, %rd34327, %rd21838;
	addc.cc.u64 %rd34328, %rd34328, %rd21839;
	addc.cc.u64 %rd34329, %rd34329, %rd21840;
	addc.u64 %rd34330, %rd34330, %rd21841;
	// end inline asm
$L__BB0_1391:
	// begin inline asm
	sub.cc.u64 %rd34781, %rd34325, %rd34216;
	subc.cc.u64 %rd34782, %rd34326, %rd34215;
	subc.cc.u64 %rd34783, %rd34327, %rd34214;
	subc.cc.u64 %rd34784, %rd34328, %rd34213;
	subc.cc.u64 %rd34785, %rd34329, %rd34212;
	subc.u64 %rd34786, %rd34330, %rd34211;
	// end inline asm
	bra.uni 	$L__BB0_2233;
$L__BB0_1392:
	not.pred 	%p509, %p2;
	@%p509 bra 	$L__BB0_1903;
	or.b64  	%rd13796, %rd33700, %rd33699;
	or.b64  	%rd13797, %rd13796, %rd33698;
	or.b64  	%rd13798, %rd13797, %rd33697;
	or.b64  	%rd13799, %rd13798, %rd33696;
	or.b64  	%rd13800, %rd13799, %rd33695;
	setp.eq.s64 	%p870, %rd13800, 0;
	mov.u64 	%rd34781, %rd29;
	mov.u64 	%rd34782, %rd30;
	mov.u64 	%rd34783, %rd31;
	mov.u64 	%rd34784, %rd32;
	mov.u64 	%rd34785, %rd33;
	mov.u64 	%rd34786, %rd34;
	mov.u64 	%rd34787, %rd35;
	mov.u64 	%rd34788, %rd36;
	mov.u64 	%rd34789, %rd37;
	mov.u64 	%rd34790, %rd38;
	mov.u64 	%rd34791, %rd39;
	mov.u64 	%rd34792, %rd40;
	mov.u64 	%rd34793, %rd41;
	mov.u64 	%rd34794, %rd42;
	mov.u64 	%rd34795, %rd43;
	mov.u64 	%rd34796, %rd44;
	mov.u64 	%rd34797, %rd45;
	mov.u64 	%rd34798, %rd46;
	@%p870 bra 	$L__BB0_2233;
	// begin inline asm
	{
	.reg .u64 c;
	.reg .u64 nc;
	.reg .u64 t;
	mad.lo.cc.u64 %rd13802, %rd29, %rd30, 0;
	madc.hi.cc.u64 c, %rd29, %rd30, 0;
	madc.lo.cc.u64 %rd13803, %rd29, %rd31, c;
	madc.hi.cc.u64 c, %rd29, %rd31, 0;
	madc.lo.cc.u64 %rd13804, %rd29, %rd32, c;
	madc.hi.cc.u64 c, %rd29, %rd32, 0;
	madc.lo.cc.u64 %rd13805, %rd29, %rd33, c;
	madc.hi.cc.u64 c, %rd29, %rd33, 0;
	madc.lo.cc.u64 %rd13806, %rd29, %rd34, c;
	madc.hi.u64 %rd13807, %rd29, %rd34, 0;
	mad.lo.cc.u64 %rd13804, %rd30, %rd31, %rd13804;
	madc.hi.cc.u64 c, %rd30, %rd31, 0;
	addc.cc.u64 t, %rd13805, c;
	addc.u64 nc, 0, 0;
	mad.lo.cc.u64 %rd13805, %rd30, %rd32, t;
	madc.hi.cc.u64 c, %rd30, %rd32, nc;
	addc.cc.u64 t, %rd13806, c;
	addc.u64 nc, 0, 0;
	mad.lo.cc.u64 %rd13806, %rd30, %rd33, t;
	madc.hi.cc.u64 c, %rd30, %rd33, nc;
	addc.cc.u64 t, %rd13807, c;
	addc.u64 nc, 0, 0;
	mad.lo.cc.u64 %rd13807, %rd30, %rd34, t;
	madc.hi.u64 %rd13808, %rd30, %rd34, nc;
	mad.lo.cc.u64 %rd13806, %rd31, %rd32, %rd13806;
	madc.hi.cc.u64 c, %rd31, %rd32, 0;
	addc.cc.u64 t, %rd13807, c;
	addc.u64 nc, 0, 0;
	mad.lo.cc.u64 %rd13807, %rd31, %rd33, t;
	madc.hi.cc.u64 c, %rd31, %rd33, nc;
	addc.cc.u64 t, %rd13808, c;
	addc.u64 nc, 0, 0;
	mad.lo.cc.u64 %rd13808, %rd31, %rd34, t;
	madc.hi.u64 %rd13809, %rd31, %rd34, nc;
	mad.lo.cc.u64 %rd13808, %rd32, %rd33, %rd13808;
	madc.hi.cc.u64 c, %rd32, %rd33, 0;
	addc.cc.u64 t, %rd13809, c;
	addc.u64 nc, 0, 0;
	mad.lo.cc.u64 %rd13809, %rd32, %rd34, t;
	madc.hi.u64 %rd13810, %rd32, %rd34, nc;
	mad.lo.cc.u64 %rd13810, %rd33, %rd34, %rd13810;
	madc.hi.u64 %rd13811, %rd33, %rd34, 0;
	}
	// end inline asm
	shr.u64 	%rd13981, %rd13811, 63;
	mov.b64 	{%r518, %r519}, %rd13811;
	mov.b64 	{%r520, %r521}, %rd13810;
	shf.l.wrap.b32 	%r522, %r521, %r518, 1;
	shf.l.wrap.b32 	%r523, %r518, %r519, 1;
	mov.b64 	%rd13958, {%r522, %r523};
	mov.b64 	{%r524, %r525}, %rd13809;
	shf.l.wrap.b32 	%r526, %r525, %r520, 1;
	shf.l.wrap.b32 	%r527, %r520, %r521, 1;
	mov.b64 	%rd13935, {%r526, %r527};
	mov.b64 	{%r528, %r529}, %rd13808;
	shf.l.wrap.b32 	%r530, %r529, %r524, 1;
	shf.l.wrap.b32 	%r531, %r524, %r525, 1;
	mov.b64 	%rd13912, {%r530, %r531};
	mov.b64 	{%r532, %r533}, %rd13807;
	shf.l.wrap.b32 	%r534, %r533, %r528, 1;
	shf.l.wrap.b32 	%r535, %r528, %r529, 1;
	mov.b64 	%rd13889, {%r534, %r535};
	mov.b64 	{%r536, %r537}, %rd13806;
	shf.l.wrap.b32 	%r538, %r537, %r532, 1;
	shf.l.wrap.b32 	%r539, %r532, %r533, 1;
	mov.b64 	%rd34336, {%r538, %r539};
	mov.b64 	{%r540, %r541}, %rd13805;
	shf.l.wrap.b32 	%r542, %r541, %r536, 1;
	shf.l.wrap.b32 	%r543, %r536, %r537, 1;
	mov.b64 	%rd13866, {%r542, %r543};
	mov.b64 	{%r544, %r545}, %rd13804;
	shf.l.wrap.b32 	%r546, %r545, %r540, 1;
	shf.l.wrap.b32 	%r547, %r540, %r541, 1;
	mov.b64 	%rd13865, {%r546, %r547};
	mov.b64 	{%r548, %r549}, %rd13803;
	shf.l.wrap.b32 	%r550, %r549, %r544, 1;
	shf.l.wrap.b32 	%r551, %r544, %r545, 1;
	mov.b64 	%rd13864, {%r550, %r551};
	mov.b64 	{%r552, %r553}, %rd13802;
	shf.l.wrap.b32 	%r554, %r553, %r548, 1;
	shf.l.wrap.b32 	%r555, %r548, %r549, 1;
	mov.b64 	%rd13863, {%r554, %r555};
	shl.b64 	%rd13862, %rd13802, 1;
	// begin inline asm
	{
	mad.lo.cc.u64 %rd13861, %rd29, %rd29, 0;
	madc.hi.cc.u64 %rd13862, %rd29, %rd29, %rd13862;
	madc.lo.cc.u64 %rd13863, %rd30, %rd30, %rd13863;
	madc.hi.cc.u64 %rd13864, %rd30, %rd30, %rd13864;
	madc.lo.cc.u64 %rd13865, %rd31, %rd31, %rd13865;
	madc.hi.cc.u64 %rd13866, %rd31, %rd31, %rd13866;
	madc.lo.cc.u64 %rd34336, %rd32, %rd32, %rd34336;
	madc.hi.cc.u64 %rd13889, %rd32, %rd32, %rd13889;
	madc.lo.cc.u64 %rd13912, %rd33, %rd33, %rd13912;
	madc.hi.cc.u64 %rd13935, %rd33, %rd33, %rd13935;
	madc.lo.cc.u64 %rd13958, %rd34, %rd34, %rd13958;
	madc.hi.u64 %rd13981, %rd34, %rd34, %rd13981;
	}
	// end inline asm
	mul.lo.s64 	%rd13875, %rd13861, -8860621160618917889;
	mov.b64 	%rd13983, -8860621160618917887;
	mov.b64 	%rd13984, 1660523435060625408;
	mov.b64 	%rd13985, 2230234197602682880;
	mov.b64 	%rd13986, 1883307231910630287;
	mov.b64 	%rd13987, -4162727106559522501;
	mov.b64 	%rd13988, 121098312706494698;
	// begin inline asm
	{
	.reg .u64 c;
	.reg .u64 t;
	.reg .u64 nc;
	mad.lo.cc.u64 c, %rd13875, %rd13983, %rd13861;
	madc.hi.cc.u64 c, %rd13875, %rd13983, 0;
	addc.cc.u64 t, %rd13862, c;
	addc.u64 nc, 0, 0;
	mad.lo.cc.u64 %rd13862, %rd13875, %rd13984, t;
	madc.hi.cc.u64 c, %rd13875, %rd13984, nc;
	addc.cc.u64 t, %rd13863, c;
	addc.u64 nc, 0, 0;
	mad.lo.cc.u64 %rd13863, %rd13875, %rd13985, t;
	madc.hi.cc.u64 c, %rd13875, %rd13985, nc;
	addc.cc.u64 t, %rd13864, c;
	addc.u64 nc, 0, 0;
	mad.lo.cc.u64 %rd13864, %rd13875, %rd13986, t;
	madc.hi.cc.u64 c, %rd13875, %rd13986, nc;
	addc.cc.u64 t, %rd13865, c;
	addc.u64 nc, 0, 0;
	mad.lo.cc.u64 %rd13865, %rd13875, %rd13987, t;
	madc.hi.cc.u64 c, %rd13875, %rd13987, nc;
	addc.cc.u64 t, %rd13866, c;
	addc.u64 nc, 0, 0;
	mad.lo.cc.u64 %rd13866, %rd13875, %rd13988, t;
	madc.hi.cc.u64 c, %rd13875, %rd13988, nc;
	addc.cc.u64 %rd34336, %rd34336, c;
	addc.u64 %rd13913, 0, 0;
	}
	// end inline asm
	mul.lo.s64 	%rd13897, %rd13862, -8860621160618917889;
	// begin inline asm
	{
	.reg .u64 c;
	.reg .u64 t;
	.reg .u64 nc;
	mad.lo.cc.u64 c, %rd13897, %rd13983, %rd13862;
	madc.hi.cc.u64 c, %rd13897, %rd13983, 0;
	addc.cc.u64 t, %rd13863, c;
	addc.u64 nc, 0, 0;
	mad.lo.cc.u64 %rd13863, %rd13897, %rd13984, t;
	madc.hi.cc.u64 c, %rd13897, %rd13984, nc;
	addc.cc.u64 t, %rd13864, c;
	addc.u64 nc, 0, 0;
	mad.lo.cc.u64 %rd13864, %rd13897, %rd13985, t;
	madc.hi.cc.u64 c, %rd13897, %rd13985, nc;
	addc.cc.u64 t, %rd13865, c;
	addc.u64 nc, 0, 0;
	mad.lo.cc.u64 %rd13865, %rd13897, %rd13986, t;
	madc.hi.cc.u64 c, %rd13897, %rd13986, nc;
	addc.cc.u64 t, %rd13866, c;
	addc.u64 nc, 0, 0;
	mad.lo.cc.u64 %rd13866, %rd13897, %rd13987, t;
	madc.hi.cc.u64 c, %rd13897, %rd13987, nc;
	addc.cc.u64 t, %rd34336, c;
	addc.u64 nc, 0, 0;
	mad.lo.cc.u64 %rd34336, %rd13897, %rd13988, t;
	madc.hi.cc.u64 c, %rd13897, %rd13988, nc;
	addc.cc.u64 c, c, %rd13913;
	addc.u64 nc, 0, 0;
	addc.cc.u64 %rd13889, %rd13889, c;
	addc.u64 %rd13913, nc, 0;
	}
	// end inline asm
	mul.lo.s64 	%rd13920, %rd13863, -8860621160618917889;
	// begin inline asm
	{
	.reg .u64 c;
	.reg .u64 t;
	.reg .u64 nc;
	mad.lo.cc.u64 c, %rd13920, %rd13983, %rd13863;
	madc.hi.cc.u64 c, %rd13920, %rd13983, 0;
	addc.cc.u64 t, %rd13864, c;
	addc.u64 nc, 0, 0;
	mad.lo.cc.u64 %rd13864, %rd13920, %rd13984, t;
	madc.hi.cc.u64 c, %rd13920, %rd13984, nc;
	addc.cc.u64 t, %rd13865, c;
	addc.u64 nc, 0, 0;
	mad.lo.cc.u64 %rd13865, %rd13920, %rd13985, t;
	madc.hi.cc.u64 c, %rd13920, %rd13985, nc;
	addc.cc.u64 t, %rd13866, c;
	addc.u64 nc, 0, 0;
	mad.lo.cc.u64 %rd13866, %rd13920, %rd13986, t;
	madc.hi.cc.u64 c, %rd13920, %rd13986, nc;
	addc.cc.u64 t, %rd34336, c;
	addc.u64 nc, 0, 0;
	mad.lo.cc.u64 %rd34336, %rd13920, %rd13987, t;
	madc.hi.cc.u64 c, %rd13920, %rd13987, nc;
	addc.cc.u64 t, %rd13889, c;
	addc.u64 nc, 0, 0;
	mad.lo.cc.u64 %rd13889, %rd13920, %rd13988, t;
	madc.hi.cc.u64 c, %rd13920, %rd13988, nc;
	addc.cc.u64 c, c, %rd13913;
	addc.u64 nc, 0, 0;
	addc.cc.u64 %rd13912, %rd13912, c;
	addc.u64 %rd13913, nc, 0;
	}
	// end inline asm
	mul.lo.s64 	%rd13943, %rd13864, -8860621160618917889;
	// begin inline asm
	{
	.reg .u64 c;
	.reg .u64 t;
	.reg .u64 nc;
	mad.lo.cc.u64 c, %rd13943, %rd13983, %rd13864;
	madc.hi.cc.u64 c, %rd13943, %rd13983, 0;
	addc.cc.u64 t, %rd13865, c;
	addc.u64 nc, 0, 0;
	mad.lo.cc.u64 %rd13865, %rd13943, %rd13984, t;
	madc.hi.cc.u64 c, %rd13943, %rd13984, nc;
	addc.cc.u64 t, %rd13866, c;
	addc.u64 nc, 0, 0;
	mad.lo.cc.u64 %rd13866, %rd13943, %rd13985, t;
	madc.hi.cc.u64 c, %rd13943, %rd13985, nc;
	addc.cc.u64 t, %rd34336, c;
	addc.u64 nc, 0, 0;
	mad.lo.cc.u64 %rd34336, %rd13943, %rd13986, t;
	madc.hi.cc.u64 c, %rd13943, %rd13986, nc;
	addc.cc.u64 t, %rd13889, c;
	addc.u64 nc, 0, 0;
	mad.lo.cc.u64 %rd13889, %rd13943, %rd13987, t;
	madc.hi.cc.u64 c, %rd13943, %rd13987, nc;
	addc.cc.u64 t, %rd13912, c;
	addc.u64 nc, 0, 0;
	mad.lo.cc.u64 %rd13912, %rd13943, %rd13988, t;
	madc.hi.cc.u64 c, %rd13943, %rd13988, nc;
	addc.cc.u64 c, c, %rd13913;
	addc.u64 nc, 0, 0;
	addc.cc.u64 %rd13935, %rd13935, c;
	addc.u64 %rd13913, nc, 0;
	}
	// end inline asm
	mul.lo.s64 	%rd13966, %rd13865, -8860621160618917889;
	// begin inline asm
	{
	.reg .u64 c;
	.reg .u64 t;
	.reg .u64 nc;
	mad.lo.cc.u64 c, %rd13966, %rd13983, %rd13865;
	madc.hi.cc.u64 c, %rd13966, %rd13983, 0;
	addc.cc.u64 t, %rd13866, c;
	addc.u64 nc, 0, 0;
	mad.lo.cc.u64 %rd13866, %rd13966, %rd13984, t;
	madc.hi.cc.u64 c, %rd13966, %rd13984, nc;
	addc.cc.u64 t, %rd34336, c;
	addc.u64 nc, 0, 0;
	mad.lo.cc.u64 %rd34336, %rd13966, %rd13985, t;
	madc.hi.cc.u64 c, %rd13966, %rd13985, nc;
	addc.cc.u64 t, %rd13889, c;
	addc.u64 nc, 0, 0;
	mad.lo.cc.u64 %rd13889, %rd13966, %rd13986, t;
	madc.hi.cc.u64 c, %rd13966, %rd13986, nc;
	addc.cc.u64 t, %rd13912, c;
	addc.u64 nc, 0, 0;
	mad.lo.cc.u64 %rd13912, %rd13966, %rd13987, t;
	madc.hi.cc.u64 c, %rd13966, %rd13987, nc;
	addc.cc.u64 t, %rd13935, c;
	addc.u64 nc, 0, 0;
	mad.lo.cc.u64 %rd13935, %rd13966, %rd13988, t;
	madc.hi.cc.u64 c, %rd13966, %rd13988, nc;
	addc.cc.u64 c, c, %rd13913;
	addc.u64 nc, 0, 0;
	addc.cc.u64 %rd13958, %rd13958, c;
	addc.u64 %rd13913, nc, 0;
	}
	// end inline asm
	mul.lo.s64 	%rd13989, %rd13866, -8860621160618917889;
	// begin inline asm
	{
	.reg .u64 c;
	.reg .u64 t;
	.reg .u64 nc;
	mad.lo.cc.u64 c, %rd13989, %rd13983, %rd13866;
	madc.hi.cc.u64 c, %rd13989, %rd13983, 0;
	addc.cc.u64 t, %rd34336, c;
	addc.u64 nc, 0, 0;
	mad.lo.cc.u64 %rd34336, %rd13989, %rd13984, t;
	madc.hi.cc.u64 c, %rd13989, %rd13984, nc;
	addc.cc.u64 t, %rd13889, c;
	addc.u64 nc, 0, 0;
	mad.lo.cc.u64 %rd13889, %rd13989, %rd13985, t;
	madc.hi.cc.u64 c, %rd13989, %rd13985, nc;
	addc.cc.u64 t, %rd13912, c;
	addc.u64 nc, 0, 0;
	mad.lo.cc.u64 %rd13912, %rd13989, %rd13986, t;
	madc.hi.cc.u64 c, %rd13989, %rd13986, nc;
	addc.cc.u64 t, %rd13935, c;
	addc.u64 nc, 0, 0;
	mad.lo.cc.u64 %rd13935, %rd13989, %rd13987, t;
	madc.hi.cc.u64 c, %rd13989, %rd13987, nc;
	addc.cc.u64 t, %rd13958, c;
	addc.u64 nc, 0, 0;
	mad.lo.cc.u64 %rd13958, %rd13989, %rd13988, t;
	madc.hi.cc.u64 c, %rd13989, %rd13988, nc;
	addc.cc.u64 c, c, %rd13913;
	add.u64 %rd13981, %rd13981, c;
	}
	// end inline asm
	setp.lt.u64 	%p871, %rd13981, 121098312706494698;
	mov.u64 	%rd34331, %rd13981;
	mov.u64 	%rd34332, %rd13958;
	mov.u64 	%rd34333, %rd13935;
	mov.u64 	%rd34334, %rd13912;
	mov.u64 	%rd34335, %rd13889;
	@%p871 bra 	$L__BB0_1405;
	setp.ne.s64 	%p872, %rd13981, 121098312706494698;
	@%p872 bra 	$L__BB0_1404;
	setp.lt.u64 	%p873, %rd13958, -4162727106559522501;
	mov.b64 	%rd34331, 121098312706494698;
	mov.u64 	%rd34332, %rd13958;
	mov.u64 	%rd34333, %rd13935;
	mov.u64 	%rd34334, %rd13912;
	mov.u64 	%rd34335, %rd13889;
	@%p873 bra 	$L__BB0_1405;
	setp.ne.s64 	%p874, %rd13958, -4162727106559522501;
	@%p874 bra 	$L__BB0_1404;
	setp.lt.u64 	%p875, %rd13935, 1883307231910630287;
	mov.b64 	%rd34332, -4162727106559522501;
	mov.u64 	%rd34333, %rd13935;
	mov.u64 	%rd34334, %rd13912;
	mov.u64 	%rd34335, %rd13889;
	@%p875 bra 	$L__BB0_1405;
	setp.ne.s64 	%p876, %rd13935, 1883307231910630287;
	@%p876 bra 	$L__BB0_1404;
	setp.lt.u64 	%p877, %rd13912, 2230234197602682880;
	mov.b64 	%rd34333, 1883307231910630287;
	mov.u64 	%rd34334, %rd13912;
	mov.u64 	%rd34335, %rd13889;
	@%p877 bra 	$L__BB0_1405;
	setp.ne.s64 	%p878, %rd13912, 2230234197602682880;
	@%p878 bra 	$L__BB0_1404;
	setp.lt.u64 	%p879, %rd13889, 1660523435060625408;
	mov.b64 	%rd34334, 2230234197602682880;
	mov.u64 	%rd34335, %rd13889;
	@%p879 bra 	$L__BB0_1405;
	setp.eq.s64 	%p880, %rd13889, 1660523435060625408;
	setp.lt.u64 	%p881, %rd34336, -8860621160618917887;
	and.pred  	%p882, %p880, %p881;
	mov.b64 	%rd34335, 1660523435060625408;
	@%p882 bra 	$L__BB0_1405;
$L__BB0_1404:
	mov.b64 	%rd14024, -8860621160618917887;
	mov.b64 	%rd14025, 1660523435060625408;
	mov.b64 	%rd14026, 2230234197602682880;
	mov.b64 	%rd14027, 1883307231910630287;
	mov.b64 	%rd14028, -4162727106559522501;
	mov.b64 	%rd14029, 121098312706494698;
	// begin inline asm
	sub.cc.u64 %rd34336, %rd34336, %rd14024;
	subc.cc.u64 %rd34335, %rd13889, %rd14025;
	subc.cc.u64 %rd34334, %rd13912, %rd14026;
	subc.cc.u64 %rd34333, %rd13935, %rd14027;
	subc.cc.u64 %rd34332, %rd13958, %rd14028;
	subc.u64 %rd34331, %rd13981, %rd14029;
	// end inline asm
$L__BB0_1405:
	// begin inline asm
	{
	.reg .u64 c;
	.reg .u64 nc;
	.reg .u64 t;
	mad.lo.cc.u64 %rd14066, %rd33700, %rd34336, 0;
	madc.hi.cc.u64 c, %rd33700, %rd34336, 0;
	madc.lo.cc.u64 %rd14088, %rd33700, %rd34335, c;
	madc.hi.cc.u64 c, %rd33700, %rd34335, 0;
	madc.lo.cc.u64 %rd14089, %rd33700, %rd34334, c;
	madc.hi.cc.u64 c, %rd33700, %rd34334, 0;
	madc.lo.cc.u64 %rd14090, %rd33700, %rd34333, c;
	madc.hi.cc.u64 c, %rd33700, %rd34333, 0;
	madc.lo.cc.u64 %rd14091, %rd33700, %rd34332, c;
	madc.hi.cc.u64 c, %rd33700, %rd34332, 0;
	madc.lo.cc.u64 %rd14092, %rd33700, %rd34331, c;
	madc.hi.u64 %rd34342, %rd33700, %rd34331, 0;
	mad.lo.cc.u64 %rd14088, %rd33699, %rd34336, %rd14088;
	madc.hi.cc.u64 c, %rd33699, %rd34336, 0;
	addc.cc.u64 t, %rd14089, c;
	addc.u64 nc, 0, 0;
	mad.lo.cc.u64 %rd14089, %rd33699, %rd34335, t;
	madc.hi.cc.u64 c, %rd33699, %rd34335, nc;
	addc.cc.u64 t, %rd14090, c;
	addc.u64 nc, 0, 0;
	mad.lo.cc.u64 %rd14090, %rd33699, %rd34334, t;
	madc.hi.cc.u64 c, %rd33699, %rd34334, nc;
	addc.cc.u64 t, %rd14091, c;
	addc.u64 nc, 0, 0;
	mad.lo.cc.u64 %rd14091, %rd33699, %rd34333, t;
	madc.hi.cc.u64 c, %rd33699, %rd34333, nc;
	addc.cc.u64 t, %rd14092, c;
	addc.u64 nc, 0, 0;
	mad.lo.cc.u64 %rd14092, %rd33699, %rd34332, t;
	madc.hi.cc.u64 c, %rd33699, %rd34332, nc;
	addc.cc.u64 t, %rd34342, c;
	addc.u64 nc, 0, 0;
	mad.lo.cc.u64 %rd34342, %rd33699, %rd34331, t;
	madc.hi.u64 %rd14116, %rd33699, %rd34331, nc;
	mad.lo.cc.u64 %rd14089, %rd33698, %rd34336, %rd14089;
	madc.hi.cc.u64 c, %rd33698, %rd34336, 0;
	addc.cc.u64 t, %rd14090, c;
	addc.u64 nc, 0, 0;
	mad.lo.cc.u64 %rd14090, %rd33698, %rd34335, t;
	madc.hi.cc.u64 c, %rd33698, %rd34335, nc;
	addc.cc.u64 t, %rd14091, c;
	addc.u64 nc, 0, 0;
	mad.lo.cc.u64 %rd14091, %rd33698, %rd34334, t;
	madc.hi.cc.u64 c, %rd33698, %rd34334, nc;
	addc.cc.u64 t, %rd14092, c;
	addc.u64 nc, 0, 0;
	mad.lo.cc.u64 %rd14092, %rd33698, %rd34333, t;
	madc.hi.cc.u64 c, %rd33698, %rd34333, nc;
	addc.cc.u64 t, %rd34342, c;
	addc.u64 nc, 0, 0;
	mad.lo.cc.u64 %rd34342, %rd33698, %rd34332, t;
	madc.hi.cc.u64 c, %rd33698, %rd34332, nc;
	addc.cc.u64 t, %rd14116, c;
	addc.u64 nc, 0, 0;
	mad.lo.cc.u64 %rd14116, %rd33698, %rd34331, t;
	madc.hi.u64 %rd14139, %rd33698, %rd34331, nc;
	mad.lo.cc.u64 %rd14090, %rd33697, %rd34336, %rd14090;
	madc.hi.cc.u64 c, %rd33697, %rd34336, 0;
	addc.cc.u64 t, %rd14091, c;
	addc.u64 nc, 0, 0;
	mad.lo.cc.u64 %rd14091, %rd33697, %rd34335, t;
	madc.hi.cc.u64 c, %rd33697, %rd34335, nc;
	addc.cc.u64 t, %rd14092, c;
	addc.u64 nc, 0, 0;
	mad.lo.cc.u64 %rd14092, %rd33697, %rd34334, t;
	madc.hi.cc.u64 c, %rd33697, %rd34334, nc;
	addc.cc.u64 t, %rd34342, c;
	addc.u64 nc, 0, 0;
	mad.lo.cc.u64 %rd34342, %rd33697, %rd34333, t;
	madc.hi.cc.u64 c, %rd33697, %rd34333, nc;
	addc.cc.u64 t, %rd14116, c;
	addc.u64 nc, 0, 0;
	mad.lo.cc.u64 %rd14116, %rd33697, %rd34332, t;
	madc.hi.cc.u64 c, %rd33697, %rd34332, nc;
	addc.cc.u64 t, %rd14139, c;
	addc.u64 nc, 0, 0;
	mad.lo.cc.u64 %rd14139, %rd33697, %rd34331, t;
	madc.hi.u64 %rd14162, %rd33697, %rd34331, nc;
	mad.lo.cc.u64 %rd14091, %rd33696, %rd34336, %rd14091;
	madc.hi.cc.u64 c, %rd33696, %rd34336, 0;
	addc.cc.u64 t, %rd14092, c;
	addc.u64 nc, 0, 0;
	mad.lo.cc.u64 %rd14092, %rd33696, %rd34335, t;
	madc.hi.cc.u64 c, %rd33696, %rd34335, nc;
	addc.cc.u64 t, %rd34342, c;
	addc.u64 nc, 0, 0;
	mad.lo.cc.u64 %rd34342, %rd33696, %rd34334, t;
	madc.hi.cc.u64 c, %rd33696, %rd34334, nc;
	addc.cc.u64 t, %rd14116, c;
	addc.u64 nc, 0, 0;
	mad.lo.cc.u64 %rd14116, %rd33696, %rd34333, t;
	madc.hi.cc.u64 c, %rd33696, %rd34333, nc;
	addc.cc.u64 t, %rd14139, c;
	addc.u64 nc, 0, 0;
	mad.lo.cc.u64 %rd14139, %rd33696, %rd34332, t;
	madc.hi.cc.u64 c, %rd33696, %rd34332, nc;
	addc.cc.u64 t, %rd14162, c;
	addc.u64 nc, 0, 0;
	mad.lo.cc.u64 %rd14162, %rd33696, %rd34331, t;
	madc.hi.u64 %rd14185, %rd33696, %rd34331, nc;
	mad.lo.cc.u64 %rd14092, %rd33695, %rd34336, %rd14092;
	madc.hi.cc.u64 c, %rd33695, %rd34336, 0;
	addc.cc.u64 t, %rd34342, c;
	addc.u64 nc, 0, 0;
	mad.lo.cc.u64 %rd34342, %rd33695, %rd34335, t;
	madc.hi.cc.u64 c, %rd33695, %rd34335, nc;
	addc.cc.u64 t, %rd14116, c;
	addc.u64 nc, 0, 0;
	mad.lo.cc.u64 %rd14116, %rd33695, %rd34334, t;
	madc.hi.cc.u64 c, %rd33695, %rd34334, nc;
	addc.cc.u64 t, %rd14139, c;
	addc.u64 nc, 0, 0;
	mad.lo.cc.u64 %rd14139, %rd33695, %rd34333, t;
	madc.hi.cc.u64 c, %rd33695, %rd34333, nc;
	addc.cc.u64 t, %rd14162, c;
	addc.u64 nc, 0, 0;
	mad.lo.cc.u64 %rd14162, %rd33695, %rd34332, t;
	madc.hi.cc.u64 c, %rd33695, %rd34332, nc;
	addc.cc.u64 t, %rd14185, c;
	addc.u64 nc, 0, 0;
	mad.lo.cc.u64 %rd14185, %rd33695, %rd34331, t;
	madc.hi.u64 %rd14186, %rd33695, %rd34331, nc;
	}
	// end inline asm
	mul.lo.s64 	%rd14080, %rd14066, -8860621160618917889;
	mov.b64 	%rd14188, -8860621160618917887;
	mov.b64 	%rd14189, 1660523435060625408;
	mov.b64 	%rd14190, 2230234197602682880;
	mov.b64 	%rd14191, 1883307231910630287;
	mov.b64 	%rd14192, -4162727106559522501;
	mov.b64 	%rd14193, 121098312706494698;
	// begin inline asm
	{
	.reg .u64 c;
	.reg .u64 t;
	.reg .u64 nc;
	mad.lo.cc.u64 c, %rd14080, %rd14188, %rd14066;
	madc.hi.cc.u64 c, %rd14080, %rd14188, 0;
	addc.cc.u64 t, %rd14088, c;
	addc.u64 nc, 0, 0;
	mad.lo.cc.u64 %rd14088, %rd14080, %rd14189, t;
	madc.hi.cc.u64 c, %rd14080, %rd14189, nc;
	addc.cc.u64 t, %rd14089, c;
	addc.u64 nc, 0, 0;
	mad.lo.cc.u64 %rd14089, %rd14080, %rd14190, t;
	madc.hi.cc.u64 c, %rd14080, %rd14190, nc;
	addc.cc.u64 t, %rd14090, c;
	addc.u64 nc, 0, 0;
	mad.lo.cc.u64 %rd14090, %rd14080, %rd14191, t;
	madc.hi.cc.u64 c, %rd14080, %rd14191, nc;
	addc.cc.u64 t, %rd14091, c;
	addc.u64 nc, 0, 0;
	mad.lo.cc.u64 %rd14091, %rd14080, %rd14192, t;
	madc.hi.cc.u64 c, %rd14080, %rd14192, nc;
	addc.cc.u64 t, %rd14092, c;
	addc.u64 nc, 0, 0;
	mad.lo.cc.u64 %rd14092, %rd14080, %rd14193, t;
	madc.hi.cc.u64 c, %rd14080, %rd14193, nc;
	addc.cc.u64 %rd34342, %rd34342, c;
	addc.u64 %rd14118, 0, 0;
	}
	// end inline asm
	mul.lo.s64 	%rd14102, %rd14088, -8860621160618917889;
	// begin inline asm
	{
	.reg .u64 c;
	.reg .u64 t;
	.reg .u64 nc;
	mad.lo.cc.u64 c, %rd14102, %rd14188, %rd14088;
	madc.hi.cc.u64 c, %rd14102, %rd14188, 0;
	addc.cc.u64 t, %rd14089, c;
	addc.u64 nc, 0, 0;
	mad.lo.cc.u64 %rd14089, %rd14102, %rd14189, t;
	madc.hi.cc.u64 c, %rd14102, %rd14189, nc;
	addc.cc.u64 t, %rd14090, c;
	addc.u64 nc, 0, 0;
	mad.lo.cc.u64 %rd14090, %rd14102, %rd14190, t;
	madc.hi.cc.u64 c, %rd14102, %rd14190, nc;
	addc.cc.u64 t, %rd14091, c;
	addc.u64 nc, 0, 0;
	mad.lo.cc.u64 %rd14091, %rd14102, %rd14191, t;
	madc.hi.cc.u64 c, %rd14102, %rd14191, nc;
	addc.cc.u64 t, %rd14092, c;
	addc.u64 nc, 0, 0;
	mad.lo.cc.u64 %rd14092, %rd14102, %rd14192, t;
	madc.hi.cc.u64 c, %rd14102, %rd14192, nc;
	addc.cc.u64 t, %rd34342, c;
	addc.u64 nc, 0, 0;
	mad.lo.cc.u64 %rd34342, %rd14102, %rd14193, t;
	madc.hi.cc.u64 c, %rd14102, %rd14193, nc;
	addc.cc.u64 c, c, %rd14118;
	addc.u64 nc, 0, 0;
	addc.cc.u64 %rd14116, %rd14116, c;
	addc.u64 %rd14118, nc, 0;
	}
	// end inline asm
	mul.lo.s64 	%rd14125, %rd14089, -8860621160618917889;
	// begin inline asm
	{
	.reg .u64 c;
	.reg .u64 t;
	.reg .u64 nc;
	mad.lo.cc.u64 c, %rd14125, %rd14188, %rd14089;
	madc.hi.cc.u64 c, %rd14125, %rd14188, 0;
	addc.cc.u64 t, %rd14090, c;
	addc.u64 nc, 0, 0;
	mad.lo.cc.u64 %rd14090, %rd14125, %rd14189, t;
	madc.hi.cc.u64 c, %rd14125, %rd14189, nc;
	addc.cc.u64 t, %rd14091, c;
	addc.u64 nc, 0, 0;
	mad.lo.cc.u64 %rd14091, %rd14125, %rd14190, t;
	madc.hi.cc.u64 c, %rd14125, %rd14190, nc;
	addc.cc.u64 t, %rd14092, c;
	addc.u64 nc, 0, 0;
	mad.lo.cc.u64 %rd14092, %rd14125, %rd14191, t;
	madc.hi.cc.u64 c, %rd14125, %rd14191, nc;
	addc.cc.u64 t, %rd34342, c;
	addc.u64 nc, 0, 0;
	mad.lo.cc.u64 %rd34342, %rd14125, %rd14192, t;
	madc.hi.cc.u64 c, %rd14125, %rd14192, nc;
	addc.cc.u64 t, %rd14116, c;
	addc.u64 nc, 0, 0;
	mad.lo.cc.u64 %rd14116, %rd14125, %rd14193, t;
	madc.hi.cc.u64 c, %rd14125, %rd14193, nc;
	addc.cc.u64 c, c, %rd14118;
	addc.u64 nc, 0, 0;
	addc.cc.u64 %rd14139, %rd14139, c;
	addc.u64 %rd14118, nc, 0;
	}
	// end inline asm
	mul.lo.s64 	%rd14148, %rd14090, -8860621160618917889;
	// begin inline asm
	{
	.reg .u64 c;
	.reg .u64 t;
	.reg .u64 nc;
	mad.lo.cc.u64 c, %rd14148, %rd14188, %rd14090;
	madc.hi.cc.u64 c, %rd14148, %rd14188, 0;
	addc.cc.u64 t, %rd14091, c;
	addc.u64 nc, 0, 0;
	mad.lo.cc.u64 %rd14091, %rd14148, %rd14189, t;
	madc.hi.cc.u64 c, %rd14148, %rd14189, nc;
	addc.cc.u64 t, %rd14092, c;
	addc.u64 nc, 0, 0;
	mad.lo.cc.u64 %rd14092, %rd14148, %rd14190, t;
	madc.hi.cc.u64 c, %rd14148, %rd14190, nc;
	addc.cc.u64 t, %rd34342, c;
	addc.u64 nc, 0, 0;
	mad.lo.cc.u64 %rd34342, %rd14148, %rd14191, t;
	madc.hi.cc.u64 c, %rd14148, %rd14191, nc;
	addc.cc.u64 t, %rd14116, c;
	addc.u64 nc, 0, 0;
	mad.lo.cc.u64 %rd14116, %rd14148, %rd14192, t;
	madc.hi.cc.u64 c, %rd14148, %rd14192, nc;
	addc.cc.u64 t, %rd14139, c;
	addc.u64 nc, 0, 0;
	mad.lo.cc.u64 %rd14139, %rd14148, %rd14193, t;
	madc.hi.cc.u64 c, %rd14148, %rd14193, nc;
	addc.cc.u64 c, c, %rd14118;
	addc.u64 nc, 0, 0;
	addc.cc.u64 %rd14162, %rd14162, c;
	addc.u64 %rd14118, nc, 0;
	}
	// end inline asm
	mul.lo.s64 	%rd14171, %rd14091, -8860621160618917889;
	// begin inline asm
	{
	.reg .u64 c;
	.reg .u64 t;
	.reg .u64 nc;
	mad.lo.cc.u64 c, %rd14171, %rd14188, %rd14091;
	madc.hi.cc.u64 c, %rd14171, %rd14188, 0;
	addc.cc.u64 t, %rd14092, c;
	addc.u64 nc, 0, 0;
	mad.lo.cc.u64 %rd14092, %rd14171, %rd14189, t;
	madc.hi.cc.u64 c, %rd14171, %rd14189, nc;
	addc.cc.u64 t, %rd34342, c;
	addc.u64 nc, 0, 0;
	mad.lo.cc.u64 %rd34342, %rd14171, %rd14190, t;
	madc.hi.cc.u64 c, %rd14171, %rd14190, nc;
	addc.cc.u64 t, %rd14116, c;
	addc.u64 nc, 0, 0;
	mad.lo.cc.u64 %rd14116, %rd14171, %rd14191, t;
	madc.hi.cc.u64 c, %rd14171, %rd14191, nc;
	addc.cc.u64 t, %rd14139, c;
	addc.u64 nc, 0, 0;
	mad.lo.cc.u64 %rd14139, %rd14171, %rd14192, t;
	madc.hi.cc.u64 c, %rd14171, %rd14192, nc;
	addc.cc.u64 t, %rd14162, c;
	addc.u64 nc, 0, 0;
	mad.lo.cc.u64 %rd14162, %rd14171, %rd14193, t;
	madc.hi.cc.u64 c, %rd14171, %rd14193, nc;
	addc.cc.u64 c, c, %rd14118;
	addc.u64 nc, 0, 0;
	addc.cc.u64 %rd14185, %rd14185, c;
	addc.u64 %rd14118, nc, 0;
	}
	// end inline asm
	mul.lo.s64 	%rd14194, %rd14092, -8860621160618917889;
	// begin inline asm
	{
	.reg .u64 c;
	.reg .u64 t;
	.reg .u64 nc;
	mad.lo.cc.u64 c, %rd14194, %rd14188, %rd14092;
	madc.hi.cc.u64 c, %rd14194, %rd14188, 0;
	addc.cc.u64 t, %rd34342, c;
	addc.u64 nc, 0, 0;
	mad.lo.cc.u64 %rd34342, %rd14194, %rd14189, t;
	madc.hi.cc.u64 c, %rd14194, %rd14189, nc;
	addc.cc.u64 t, %rd14116, c;
	addc.u64 nc, 0, 0;
	mad.lo.cc.u64 %rd14116, %rd14194, %rd14190, t;
	madc.hi.cc.u64 c, %rd14194, %rd14190, nc;
	addc.cc.u64 t, %rd14139, c;
	addc.u64 nc, 0, 0;
	mad.lo.cc.u64 %rd14139, %rd14194, %rd14191, t;
	madc.hi.cc.u64 c, %rd14194, %rd14191, nc;
	addc.cc.u64 t, %rd14162, c;
	addc.u64 nc, 0, 0;
	mad.lo.cc.u64 %rd14162, %rd14194, %rd14192, t;
	madc.hi.cc.u64 c, %rd14194, %rd14192, nc;
	addc.cc.u64 t, %rd14185, c;
	addc.u64 nc, 0, 0;
	mad.lo.cc.u64 %rd14185, %rd14194, %rd14193, t;
	madc.hi.cc.u64 c, %rd14194, %rd14193, nc;
	addc.cc.u64 c, c, %rd14118;
	add.u64 %rd14186, %rd14186, c;
	}
	// end inline asm
	setp.lt.u64 	%p883, %rd14186, 121098312706494698;
	mov.u64 	%rd34481, %rd14186;
	mov.u64 	%rd34482, %rd14185;
	mov.u64 	%rd34483, %rd14162;
	mov.u64 	%rd34484, %rd14139;
	mov.u64 	%rd34341, %rd14116;
	@%p883 bra 	$L__BB0_1416;
	setp.ne.s64 	%p884, %rd14186, 121098312706494698;
	@%p884 bra 	$L__BB0_1415;
	setp.lt.u64 	%p885, %rd14185, -4162727106559522501;
	mov.b64 	%rd34481, 121098312706494698;
	mov.u64 	%rd34482, %rd14185;
	mov.u64 	%rd34483, %rd14162;
	mov.u64 	%rd34484, %rd14139;
	mov.u64 	%rd34341, %rd14116;
	@%p885 bra 	$L__BB0_1416;
	setp.ne.s64 	%p886, %rd14185, -4162727106559522501;
	@%p886 bra 	$L__BB0_1415;
	setp.lt.u64 	%p887, %rd14162, 1883307231910630287;
	mov.b64 	%rd34482, -4162727106559522501;
	mov.u64 	%rd34483, %rd14162;
	mov.u64 	%rd34484, %rd14139;
	mov.u64 	%rd34341, %rd14116;
	@%p887 bra 	$L__BB0_1416;
	setp.ne.s64 	%p888, %rd14162, 1883307231910630287;
	@%p888 bra 	$L__BB0_1415;
	setp.lt.u64 	%p889, %rd14139, 2230234197602682880;
	mov.b64 	%rd34483, 1883307231910630287;
	mov.u64 	%rd34484, %rd14139;
	mov.u64 	%rd34341, %rd14116;
	@%p889 bra 	$L__BB0_1416;
	setp.ne.s64 	%p890, %rd14139, 2230234197602682880;
	@%p890 bra 	$L__BB0_1415;
	setp.lt.u64 	%p891, %rd14116, 1660523435060625408;
	mov.b64 	%rd34484, 2230234197602682880;
	mov.u64 	%rd34341, %rd14116;
	@%p891 bra 	$L__BB0_1416;
	setp.eq.s64 	%p892, %rd14116, 1660523435060625408;
	setp.lt.u64 	%p893, %rd34342, -8860621160618917887;
	and.pred  	%p894, %p892, %p893;
	mov.b64 	%rd34341, 1660523435060625408;
	@%p894 bra 	$L__BB0_1416;
$L__BB0_1415:
	mov.b64 	%rd14229, -8860621160618917887;
	mov.b64 	%rd14230, 1660523435060625408;
	mov.b64 	%rd14231, 2230234197602682880;
	mov.b64 	%rd14232, 1883307231910630287;
	mov.b64 	%rd14233, -4162727106559522501;
	mov.b64 	%rd14234, 121098312706494698;
	// begin inline asm
	sub.cc.u64 %rd34342, %rd34342, %rd14229;
	subc.cc.u64 %rd34341, %rd14116, %rd14230;
	subc.cc.u64 %rd34484, %rd14139, %rd14231;
	subc.cc.u64 %rd34483, %rd14162, %rd14232;
	subc.cc.u64 %rd34482, %rd14185, %rd14233;
	subc.u64 %rd34481, %rd14186, %rd14234;
	// end inline asm
$L__BB0_1416:
	// begin inline asm
	{
	.reg .u64 c;
	.reg .u64 nc;
	.reg .u64 t;
	mad.lo.cc.u64 %rd14271, %rd33694, %rd29, 0;
	madc.hi.cc.u64 c, %rd33694, %rd29, 0;
	madc.lo.cc.u64 %rd14293, %rd33694, %rd30, c;
	madc.hi.cc.u64 c, %rd33694, %rd30, 0;
	madc.lo.cc.u64 %rd14294, %rd33694, %rd31, c;
	madc.hi.cc.u64 c, %rd33694, %rd31, 0;
	madc.lo.cc.u64 %rd14295, %rd33694, %rd32, c;
	madc.hi.cc.u64 c, %rd33694, %rd32, 0;
	madc.lo.cc.u64 %rd14296, %rd33694, %rd33, c;
	madc.hi.cc.u64 c, %rd33694, %rd33, 0;
	madc.lo.cc.u64 %rd14297, %rd33694, %rd34, c;
	madc.hi.u64 %rd34348, %rd33694, %rd34, 0;
	mad.lo.cc.u64 %rd14293, %rd33693, %rd29, %rd14293;
	madc.hi.cc.u64 c, %rd33693, %rd29, 0;
	addc.cc.u64 t, %rd14294, c;
	addc.u64 nc, 0, 0;
	mad.lo.cc.u64 %rd14294, %rd33693, %rd30, t;
	madc.hi.cc.u64 c, %rd33693, %rd30, nc;
	addc.cc.u64 t, %rd14295, c;
	addc.u64 nc, 0, 0;
	mad.lo.cc.u64 %rd14295, %rd33693, %rd31, t;
	madc.hi.cc.u64 c, %rd33693, %rd31, nc;
	addc.cc.u64 t, %rd14296, c;
	addc.u64 nc, 0, 0;
	mad.lo.cc.u64 %rd14296, %rd33693, %rd32, t;
	madc.hi.cc.u64 c, %rd33693, %rd32, nc;
	addc.cc.u64 t, %rd14297, c;
	addc.u64 nc, 0, 0;
	mad.lo.cc.u64 %rd14297, %rd33693, %rd33, t;
	madc.hi.cc.u64 c, %rd33693, %rd33, nc;
	addc.cc.u64 t, %rd34348, c;
	addc.u64 nc, 0, 0;
	mad.lo.cc.u64 %rd34348, %rd33693, %rd34, t;
	madc.hi.u64 %rd14321, %rd33693, %rd34, nc;
	mad.lo.cc.u64 %rd14294, %rd33692, %rd29, %rd14294;
	madc.hi.cc.u64 c, %rd33692, %rd29, 0;
	addc.cc.u64 t, %rd14295, c;
	addc.u64 nc, 0, 0;
	mad.lo.cc.u64 %rd14295, %rd33692, %rd30, t;
	madc.hi.cc.u64 c, %rd33692, %rd30, nc;
	addc.cc.u64 t, %rd14296, c;
	addc.u64 nc, 0, 0;
	mad.lo.cc.u64 %rd14296, %rd33692, %rd31, t;
	madc.hi.cc.u64 c, %rd33692, %rd31, nc;
	addc.cc.u64 t, %rd14297, c;
	addc.u64 nc, 0, 0;
	mad.lo.cc.u64 %rd14297, %rd33692, %rd32, t;
	madc.hi.cc.u64 c, %rd33692, %rd32, nc;
	addc.cc.u64 t, %rd34348, c;
	addc.u64 nc, 0, 0;
	mad.lo.cc.u64 %rd34348, %rd33692, %rd33, t;
	madc.hi.cc.u64 c, %rd33692, %rd33, nc;
	addc.cc.u64 t, %rd14321, c;
	addc.u64 nc, 0, 0;
	mad.lo.cc.u64 %rd14321, %rd33692, %rd34, t;
	madc.hi.u64 %rd14344, %rd33692, %rd34, nc;
	mad.lo.cc.u64 %rd14295, %rd33691, %rd29, %rd14295;
	madc.hi.cc.u64 c, %rd33691, %rd29, 0;
	addc.cc.u64 t, %rd14296, c;
	addc.u64 nc, 0, 0;
	mad.lo.cc.u64 %rd14296, %rd33691, %rd30, t;
	madc.hi.cc.u64 c, %rd33691, %rd30, nc;
	addc.cc.u64 t, %rd14297, c;
	addc.u64 nc, 0, 0;
	mad.lo.cc.u64 %rd14297, %rd33691, %rd31, t;
	madc.hi.cc.u64 c, %rd33691, %rd31, nc;
	addc.cc.u64 t, %rd34348, c;
	addc.u64 nc, 0, 0;
	mad.lo.cc.u64 %rd34348, %rd33691, %rd32, t;
	madc.hi.cc.u64 c, %rd33691, %rd32, nc;
	addc.cc.u64 t, %rd14321, c;
	addc.u64 nc, 0, 0;
	mad.lo.cc.u64 %rd14321, %rd33691, %rd33, t;
	madc.hi.cc.u64 c, %rd33691, %rd33, nc;
	addc.cc.u64 t, %rd14344, c;
	addc.u64 nc, 0, 0;
	mad.lo.cc.u64 %rd14344, %rd33691, %rd34, t;
	madc.hi.u64 %rd14367, %rd33691, %rd34, nc;
	mad.lo.cc.u64 %rd14296, %rd33690, %rd29, %rd14296;
	madc.hi.cc.u64 c, %rd33690, %rd29, 0;
	addc.cc.u64 t, %rd14297, c;
	addc.u64 nc, 0, 0;
	mad.lo.cc.u64 %rd14297, %rd33690, %rd30, t;
	madc.hi.cc.u64 c, %rd33690, %rd30, nc;
	addc.cc.u64 t, %rd34348, c;
	addc.u64 nc, 0, 0;
	mad.lo.cc.u64 %rd34348, %rd33690, %rd31, t;
	madc.hi.cc.u64 c, %rd33690, %rd31, nc;
	addc.cc.u64 t, %rd14321, c;
	addc.u64 nc, 0, 0;
	mad.lo.cc.u64 %rd14321, %rd33690, %rd32, t;
	madc.hi.cc.u64 c, %rd33690, %rd32, nc;
	addc.cc.u64 t, %rd14344, c;
	addc.u64 nc, 0, 0;
	mad.lo.cc.u64 %rd14344, %rd33690, %rd33, t;
	madc.hi.cc.u64 c, %rd33690, %rd33, nc;
	addc.cc.u64 t, %rd14367, c;
	addc.u64 nc, 0, 0;
	mad.lo.cc.u64 %rd14367, %rd33690, %rd34, t;
	madc.hi.u64 %rd14390, %rd33690, %rd34, nc;
	mad.lo.cc.u64 %rd14297, %rd33689, %rd29, %rd14297;
	madc.hi.cc.u64 c, %rd33689, %rd29, 0;
	addc.cc.u64 t, %rd34348, c;
	addc.u64 nc, 0, 0;
	mad.lo.cc.u64 %rd34348, %rd33689, %rd30, t;
	madc.hi.cc.u64 c, %rd33689, %rd30, nc;
	addc.cc.u64 t, %rd14321, c;
	addc.u64 nc, 0, 0;
	mad.lo.cc.u64 %rd14321, %rd33689, %rd31, t;
	madc.hi.cc.u64 c, %rd33689, %rd31, nc;
	addc.cc.u64 t, %rd14344, c;
	addc.u64 nc, 0, 0;
	mad.lo.cc.u64 %rd14344, %rd33689, %rd32, t;
	madc.hi.cc.u64 c, %rd33689, %rd32, nc;
	addc.cc.u64 t, %rd14367, c;
	addc.u64 nc, 0, 0;
	mad.lo.cc.u64 %rd14367, %rd33689, %rd33, t;
	madc.hi.cc.u64 c, %rd33689, %rd33, nc;
	addc.cc.u64 t, %rd14390, c;
	addc.u64 nc, 0, 0;
	mad.lo.cc.u64 %rd14390, %rd33689, %rd34, t;
	madc.hi.u64 %rd14391, %rd33689, %rd34, nc;
	}
	// end inline asm
	mul.lo.s64 	%rd14285, %rd14271, -8860621160618917889;
	mov.b64 	%rd14393, -8860621160618917887;
	mov.b64 	%rd14394, 1660523435060625408;
	mov.b64 	%rd14395, 2230234197602682880;
	mov.b64 	%rd14396, 1883307231910630287;
	mov.b64 	%rd14397, -4162727106559522501;
	mov.b64 	%rd14398, 121098312706494698;
	// begin inline asm
	{
	.reg .u64 c;
	.reg .u64 t;
	.reg .u64 nc;
	mad.lo.cc.u64 c, %rd14285, %rd14393, %rd14271;
	madc.hi.cc.u64 c, %rd14285, %rd14393, 0;
	addc.cc.u64 t, %rd14293, c;
	addc.u64 nc, 0, 0;
	mad.lo.cc.u64 %rd14293, %rd14285, %rd14394, t;
	madc.hi.cc.u64 c, %rd14285, %rd14394, nc;
	addc.cc.u64 t, %rd14294, c;
	addc.u64 nc, 0, 0;
	mad.lo.cc.u64 %rd14294, %rd14285, %rd14395, t;
	madc.hi.cc.u64 c, %rd14285, %rd14395, nc;
	addc.cc.u64 t, %rd14295, c;
	addc.u64 nc, 0, 0;
	mad.lo.cc.u64 %rd14295, %rd14285, %rd14396, t;
	madc.hi.cc.u64 c, %rd14285, %rd14396, nc;
	addc.cc.u64 t, %rd14296, c;
	addc.u64 nc, 0, 0;
	mad.lo.cc.u64 %rd14296, %rd14285, %rd14397, t;
	madc.hi.cc.u64 c, %rd14285, %rd14397, nc;
	addc.cc.u64 t, %rd14297, c;
	addc.u64 nc, 0, 0;
	mad.lo.cc.u64 %rd14297, %rd14285, %rd14398, t;
	madc.hi.cc.u64 c, %rd14285, %rd14398, nc;
	addc.cc.u64 %rd34348, %rd34348, c;
	addc.u64 %rd14323, 0, 0;
	}
	// end inline asm
	mul.lo.s64 	%rd14307, %rd14293, -8860621160618917889;
	// begin inline asm
	{
	.reg .u64 c;
	.reg .u64 t;
	.reg .u64 nc;
	mad.lo.cc.u64 c, %rd14307, %rd14393, %rd14293;
	madc.hi.cc.u64 c, %rd14307, %rd14393, 0;
	addc.cc.u64 t, %rd14294, c;
	addc.u64 nc, 0, 0;
	mad.lo.cc.u64 %rd14294, %rd14307, %rd14394, t;
	madc.hi.cc.u64 c, %rd14307, %rd14394, nc;
	addc.cc.u64 t, %rd14295, c;
	addc.u64 nc, 0, 0;
	mad.lo.cc.u64 %rd14295, %rd14307, %rd14395, t;
	madc.hi.cc.u64 c, %rd14307, %rd14395, nc;
	addc.cc.u64 t, %rd14296, c;
	addc.u64 nc, 0, 0;
	mad.lo.cc.u64 %rd14296, %rd14307, %rd14396, t;
	madc.hi.cc.u64 c, %rd14307, %rd14396, nc;
	addc.cc.u64 t, %rd14297, c;
	addc.u64 nc, 0, 0;
	mad.lo.cc.u64 %rd14297, %rd14307, %rd14397, t;
	madc.hi.cc.u64 c, %rd14307, %rd14397, nc;
	addc.cc.u64 t, %rd34348, c;
	addc.u64 nc, 0, 0;
	mad.lo.cc.u64 %rd34348, %rd14307, %rd14398, t;
	madc.hi.cc.u64 c, %rd14307, %rd14398, nc;
	addc.cc.u64 c, c, %rd14323;
	addc.u64 nc, 0, 0;
	addc.cc.u64 %rd14321, %rd14321, c;
	addc.u64 %rd14323, nc, 0;
	}
	// end inline asm
	mul.lo.s64 	%rd14330, %rd14294, -8860621160618917889;
	// begin inline asm
	{
	.reg .u64 c;
	.reg .u64 t;
	.reg .u64 nc;
	mad.lo.cc.u64 c, %rd14330, %rd14393, %rd14294;
	madc.hi.cc.u64 c, %rd14330, %rd14393, 0;
	addc.cc.u64 t, %rd14295, c;
	addc.u64 nc, 0, 0;
	mad.lo.cc.u64 %rd14295, %rd14330, %rd14394, t;
	madc.hi.cc.u64 c, %rd14330, %rd14394, nc;
	addc.cc.u64 t, %rd14296, c;
	addc.u64 nc, 0, 0;
	mad.lo.cc.u64 %rd14296, %rd14330, %rd14395, t;
	madc.hi.cc.u64 c, %rd14330, %rd14395, nc;
	addc.cc.u64 t, %rd14297, c;
	addc.u64 nc, 0, 0;
	mad.lo.cc.u64 %rd14297, %rd14330, %rd14396, t;
	madc.hi.cc.u64 c, %rd14330, %rd14396, nc;
	addc.cc.u64 t, %rd34348, c;
	addc.u64 nc, 0, 0;
	mad.lo.cc.u64 %rd34348, %rd14330, %rd14397, t;
	madc.hi.cc.u64 c, %rd14330, %rd14397, nc;
	addc.cc.u64 t, %rd14321, c;
	addc.u64 nc, 0, 0;
	mad.lo.cc.u64 %rd14321, %rd14330, %rd14398, t;
	madc.hi.cc.u64 c, %rd14330, %rd14398, nc;
	addc.cc.u64 c, c, %rd14323;
	addc.u64 nc, 0, 0;
	addc.cc.u64 %rd14344, %rd14344, c;
	addc.u64 %rd14323, nc, 0;
	}
	// end inline asm
	mul.lo.s64 	%rd14353, %rd14295, -8860621160618917889;
	// begin inline asm
	{
	.reg .u64 c;
	.reg .u64 t;
	.reg .u64 nc;
	mad.lo.cc.u64 c, %rd14353, %rd14393, %rd14295;
	madc.hi.cc.u64 c, %rd14353, %rd14393, 0;
	addc.cc.u64 t, %rd14296, c;
	addc.u64 nc, 0, 0;
	mad.lo.cc.u64 %rd14296, %rd14353, %rd14394, t;
	madc.hi.cc.u64 c, %rd14353, %rd14394, nc;
	addc.cc.u64 t, %rd14297, c;
	addc.u64 nc, 0, 0;
	mad.lo.cc.u64 %rd14297, %rd14353, %rd14395, t;
	madc.hi.cc.u64 c, %rd14353, %rd14395, nc;
	addc.cc.u64 t, %rd34348, c;
	addc.u64 nc, 0, 0;
	mad.lo.cc.u64 %rd34348, %rd14353, %rd14396, t;
	madc.hi.cc.u64 c, %rd14353, %rd14396, nc;
	addc.cc.u64 t, %rd14321, c;
	addc.u64 nc, 0, 0;
	mad.lo.cc.u64 %rd14321, %rd14353, %rd14397, t;
	madc.hi.cc.u64 c, %rd14353, %rd14397, nc;
	addc.cc.u64 t, %rd14344, c;
	addc.u64 nc, 0, 0;
	mad.lo.cc.u64 %rd14344, %rd14353, %rd14398, t;
	madc.hi.cc.u64 c, %rd14353, %rd14398, nc;
	addc.cc.u64 c, c, %rd14323;
	addc.u64 nc, 0, 0;
	addc.cc.u64 %rd14367, %rd14367, c;
	addc.u64 %rd14323, nc, 0;
	}
	// end inline asm
	mul.lo.s64 	%rd14376, %rd14296, -8860621160618917889;
	// begin inline asm
	{
	.reg .u64 c;
	.reg .u64 t;
	.reg .u64 nc;
	mad.lo.cc.u64 c, %rd14376, %rd14393, %rd14296;
	madc.hi.cc.u64 c, %rd14376, %rd14393, 0;
	addc.cc.u64 t, %rd14297, c;
	addc.u64 nc, 0, 0;
	mad.lo.cc.u64 %rd14297, %rd14376, %rd14394, t;
	madc.hi.cc.u64 c, %rd14376, %rd14394, nc;
	addc.cc.u64 t, %rd34348, c;
	addc.u64 nc, 0, 0;
	mad.lo.cc.u64 %rd34348, %rd14376, %rd14395, t;
	madc.hi.cc.u64 c, %rd14376, %rd14395, nc;
	addc.cc.u64 t, %rd14321, c;
	addc.u64 nc, 0, 0;
	mad.lo.cc.u64 %rd14321, %rd14376, %rd14396, t;
	madc.hi.cc.u64 c, %rd14376, %rd14396, nc;
	addc.cc.u64 t, %rd14344, c;
	addc.u64 nc, 0, 0;
	mad.lo.cc.u64 %rd14344, %rd14376, %rd14397, t;
	madc.hi.cc.u64 c, %rd14376, %rd14397, nc;
	addc.cc.u64 t, %rd14367, c;
	addc.u64 nc, 0, 0;
	mad.lo.cc.u64 %rd14367, %rd14376, %rd14398, t;
	madc.hi.cc.u64 c, %rd14376, %rd14398, nc;
	addc.cc.u64 c, c, %rd14323;
	addc.u64 nc, 0, 0;
	addc.cc.u64 %rd14390, %rd14390, c;
	addc.u64 %rd14323, nc, 0;
	}
	// end inline asm
	mul.lo.s64 	%rd14399, %rd14297, -8860621160618917889;
	// begin inline asm
	{
	.reg .u64 c;
	.reg .u64 t;
	.reg .u64 nc;
	mad.lo.cc.u64 c, %rd14399, %rd14393, %rd14297;
	madc.hi.cc.u64 c, %rd14399, %rd14393, 0;
	addc.cc.u64 t, %rd34348, c;
	addc.u64 nc, 0, 0;
	mad.lo.cc.u64 %rd34348, %rd14399, %rd14394, t;
	madc.hi.cc.u64 c, %rd14399, %rd14394, nc;
	addc.cc.u64 t, %rd14321, c;
	addc.u64 nc, 0, 0;
	mad.lo.cc.u64 %rd14321, %rd14399, %rd14395, t;
	madc.hi.cc.u64 c, %rd14399, %rd14395, nc;
	addc.cc.u64 t, %rd14344, c;
	addc.u64 nc, 0, 0;
	mad.lo.cc.u64 %rd14344, %rd14399, %rd14396, t;
	madc.hi.cc.u64 c, %rd14399, %rd14396, nc;
	addc.cc.u64 t, %rd14367, c;
	addc.u64 nc, 0, 0;
	mad.lo.cc.u64 %rd14367, %rd14399, %rd14397, t;
	madc.hi.cc.u64 c, %rd14399, %rd14397, nc;
	addc.cc.u64 t, %rd14390, c;
	addc.u64 nc, 0, 0;
	mad.lo.cc.u64 %rd14390, %rd14399, %rd14398, t;
	madc.hi.cc.u64 c, %rd14399, %rd14398, nc;
	addc.cc.u64 c, c, %rd14323;
	add.u64 %rd14391, %rd14391, c;
	}
	// end inline asm
	setp.lt.u64 	%p895, %rd14391, 121098312706494698;
	mov.u64 	%rd34343, %rd14391;
	mov.u64 	%rd34344, %rd14390;
	mov.u64 	%rd34345, %rd14367;
	mov.u64 	%rd34346, %rd14344;
	mov.u64 	%rd34347, %rd14321;
	@%p895 bra 	$L__BB0_1427;
	setp.ne.s64 	%p896, %rd14391, 121098312706494698;
	@%p896 bra 	$L__BB0_1426;
	setp.lt.u64 	%p897, %rd14390, -4162727106559522501;
	mov.b64 	%rd34343, 121098312706494698;
	mov.u64 	%rd34344, %rd14390;
	mov.u64 	%rd34345, %rd14367;
	mov.u64 	%rd34346, %rd14344;
	mov.u64 	%rd34347, %rd14321;
	@%p897 bra 	$L__BB0_1427;
	setp.ne.s64 	%p898, %rd14390, -4162727106559522501;
	@%p898 bra 	$L__BB0_1426;
	setp.lt.u64 	%p899, %rd14367, 1883307231910630287;
	mov.b64 	%rd34344, -4162727106559522501;
	mov.u64 	%rd34345, %rd14367;
	mov.u64 	%rd34346, %rd14344;
	mov.u64 	%rd34347, %rd14321;
	@%p899 bra 	$L__BB0_1427;
	setp.ne.s64 	%p900, %rd14367, 1883307231910630287;
	@%p900 bra 	$L__BB0_1426;
	setp.lt.u64 	%p901, %rd14344, 2230234197602682880;
	mov.b64 	%rd34345, 1883307231910630287;
	mov.u64 	%rd34346, %rd14344;
	mov.u64 	%rd34347, %rd14321;
	@%p901 bra 	$L__BB0_1427;
	setp.ne.s64 	%p902, %rd14344, 2230234197602682880;
	@%p902 bra 	$L__BB0_1426;
	setp.lt.u64 	%p903, %rd14321, 1660523435060625408;
	mov.b64 	%rd34346, 2230234197602682880;
	mov.u64 	%rd34347, %rd14321;
	@%p903 bra 	$L__BB0_1427;
	setp.eq.s64 	%p904, %rd14321, 1660523435060625408;
	setp.lt.u64 	%p905, %rd34348, -8860621160618917887;
	and.pred  	%p906, %p904, %p905;
	mov.b64 	%rd34347, 1660523435060625408;
	@%p906 bra 	$L__BB0_1427;
$L__BB0_1426:
	mov.b64 	%rd14434, -8860621160618917887;
	mov.b64 	%rd14435, 1660523435060625408;
	mov.b64 	%rd14436, 2230234197602682880;
	mov.b64 	%rd14437, 1883307231910630287;
	mov.b64 	%rd14438, -4162727106559522501;
	mov.b64 	%rd14439, 121098312706494698;
	// begin inline asm
	sub.cc.u64 %rd34348, %rd34348, %rd14434;
	subc.cc.u64 %rd34347, %rd14321, %rd14435;
	subc.cc.u64 %rd34346, %rd14344, %rd14436;
	subc.cc.u64 %rd34345, %rd14367, %rd14437;
	subc.cc.u64 %rd34344, %rd14390, %rd14438;
	subc.u64 %rd34343, %rd14391, %rd14439;
	// end inline asm
$L__BB0_1427:
	// begin inline asm
	{
	.reg .u64 c;
	.reg .u64 nc;
	.reg .u64 t;
	mad.lo.cc.u64 %rd14476, %rd34348, %rd34336, 0;
	madc.hi.cc.u64 c, %rd34348, %rd34336, 0;
	madc.lo.cc.u64 %rd14498, %rd34348, %rd34335, c;
	madc.hi.cc.u64 c, %rd34348, %rd34335, 0;
	madc.lo.cc.u64 %rd14499, %rd34348, %rd34334, c;
	madc.hi.cc.u64 c, %rd34348, %rd34334, 0;
	madc.lo.cc.u64 %rd14500, %rd34348, %rd34333, c;
	madc.hi.cc.u64 c, %rd34348, %rd34333, 0;
	madc.lo.cc.u64 %rd14501, %rd34348, %rd34332, c;
	madc.hi.cc.u64 c, %rd34348, %rd34332, 0;
	madc.lo.cc.u64 %rd14502, %rd34348, %rd34331, c;
	madc.hi.u64 %rd34354, %rd34348, %rd34331, 0;
	mad.lo.cc.u64 %rd14498, %rd34347, %rd34336, %rd14498;
	madc.hi.cc.u64 c, %rd34347, %rd34336, 0;
	addc.cc.u64 t, %rd14499, c;
	addc.u64 nc, 0, 0;
	mad.lo.cc.u64 %rd14499, %rd34347, %rd34335, t;
	madc.hi.cc.u64 c, %rd34347, %rd34335, nc;
	addc.cc.u64 t, %rd14500, c;
	addc.u64 nc, 0, 0;
	mad.lo.cc.u64 %rd14500, %rd34347, %rd34334, t;
	madc.hi.cc.u64 c, %rd34347, %rd34334, nc;
	addc.cc.u64 t, %rd14501, c;
	addc.u64 nc, 0, 0;
	mad.lo.cc.u64 %rd14501, %rd34347, %rd34333, t;
	madc.hi.cc.u64 c, %rd34347, %rd34333, nc;
	addc.cc.u64 t, %rd14502, c;
	addc.u64 nc, 0, 0;
	mad.lo.cc.u64 %rd14502, %rd34347, %rd34332, t;
	madc.hi.cc.u64 c, %rd34347, %rd34332, nc;
	addc.cc.u64 t, %rd34354, c;
	addc.u64 nc, 0, 0;
	mad.lo.cc.u64 %rd34354, %rd34347, %rd34331, t;
	madc.hi.u64 %rd14526, %rd34347, %rd34331, nc;
	mad.lo.cc.u64 %rd14499, %rd34346, %rd34336, %rd14499;
	madc.hi.cc.u64 c, %rd34346, %rd34336, 0;
	addc.cc.u64 t, %rd14500, c;
	addc.u64 nc, 0, 0;
	mad.lo.cc.u64 %rd14500, %rd34346, %rd34335, t;
	madc.hi.cc.u64 c, %rd34346, %rd34335, nc;
	addc.cc.u64 t, %rd14501, c;
	addc.u64 nc, 0, 0;
	mad.lo.cc.u64 %rd14501, %rd34346, %rd34334, t;
	madc.hi.cc.u64 c, %rd34346, %rd34334, nc;
	addc.cc.u64 t, %rd14502, c;
	addc.u64 nc, 0, 0;
	mad.lo.cc.u64 %rd14502, %rd34346, %rd34333, t;
	madc.hi.cc.u64 c, %rd34346, %rd34333, nc;
	addc.cc.u64 t, %rd34354, c;
	addc.u64 nc, 0, 0;
	mad.lo.cc.u64 %rd34354, %rd34346, %rd34332, t;
	madc.hi.cc.u64 c, %rd34346, %rd34332, nc;
	addc.cc.u64 t, %rd14526, c;
	addc.u64 nc, 0, 0;
	mad.lo.cc.u64 %rd14526, %rd34346, %rd34331, t;
	madc.hi.u64 %rd14549, %rd34346, %rd34331, nc;
	mad.lo.cc.u64 %rd14500, %rd34345, %rd34336, %rd14500;
	madc.hi.cc.u64 c, %rd34345, %rd34336, 0;
	addc.cc.u64 t, %rd14501, c;
	addc.u64 nc, 0, 0;
	mad.lo.cc.u64 %rd14501, %rd34345, %rd34335, t;
	madc.hi.cc.u64 c, %rd34345, %rd34335, nc;
	addc.cc.u64 t, %rd14502, c;
	addc.u64 nc, 0, 0;
	mad.lo.cc.u64 %rd14502, %rd34345, %rd34334, t;
	madc.hi.cc.u64 c, %rd34345, %rd34334, nc;
	addc.cc.u64 t, %rd34354, c;
	addc.u64 nc, 0, 0;
	mad.lo.cc.u64 %rd34354, %rd34345, %rd34333, t;
	madc.hi.cc.u64 c, %rd34345, %rd34333, nc;
	addc.cc.u64 t, %rd14526, c;
	addc.u64 nc, 0, 0;
	mad.lo.cc.u64 %rd14526, %rd34345, %rd34332, t;
	madc.hi.cc.u64 c, %rd34345, %rd34332, nc;
	addc.cc.u64 t, %rd14549, c;
	addc.u64 nc, 0, 0;
	mad.lo.cc.u64 %rd14549, %rd34345, %rd34331, t;
	madc.hi.u64 %rd14572, %rd34345, %rd34331, nc;
	mad.lo.cc.u64 %rd14501, %rd34344, %rd34336, %rd14501;
	madc.hi.cc.u64 c, %rd34344, %rd34336, 0;
	addc.cc.u64 t, %rd14502, c;
	addc.u64 nc, 0, 0;
	mad.lo.cc.u64 %rd14502, %rd34344, %rd34335, t;
	madc.hi.cc.u64 c, %rd34344, %rd34335, nc;
	addc.cc.u64 t, %rd34354, c;
	addc.u64 nc, 0, 0;
	mad.lo.cc.u64 %rd34354, %rd34344, %rd34334, t;
	madc.hi.cc.u64 c, %rd34344, %rd34334, nc;
	addc.cc.u64 t, %rd14526, c;
	addc.u64 nc, 0, 0;
	mad.lo.cc.u64 %rd14526, %rd34344, %rd34333, t;
	madc.hi.cc.u64 c, %rd34344, %rd34333, nc;
	addc.cc.u64 t, %rd14549, c;
	addc.u64 nc, 0, 0;
	mad.lo.cc.u64 %rd14549, %rd34344, %rd34332, t;
	madc.hi.cc.u64 c, %rd34344, %rd34332, nc;
	addc.cc.u64 t, %rd14572, c;
	addc.u64 nc, 0, 0;
	mad.lo.cc.u64 %rd14572, %rd34344, %rd34331, t;
	madc.hi.u64 %rd14595, %rd34344, %rd34331, nc;
	mad.lo.cc.u64 %rd14502, %rd34343, %rd34336, %rd14502;
	madc.hi.cc.u64 c, %rd34343, %rd34336, 0;
	addc.cc.u64 t, %rd34354, c;
	addc.u64 nc, 0, 0;
	mad.lo.cc.u64 %rd34354, %rd34343, %rd34335, t;
	madc.hi.cc.u64 c, %rd34343, %rd34335, nc;
	addc.cc.u64 t, %rd14526, c;
	addc.u64 nc, 0, 0;
	mad.lo.cc.u64 %rd14526, %rd34343, %rd34334, t;
	madc.hi.cc.u64 c, %rd34343, %rd34334, nc;
	addc.cc.u64 t, %rd14549, c;
	addc.u64 nc, 0, 0;
	mad.lo.cc.u64 %rd14549, %rd34343, %rd34333, t;
	madc.hi.cc.u64 c, %rd34343, %rd34333, nc;
	addc.cc.u64 t, %rd14572, c;
	addc.u64 nc, 0, 0;
	mad.lo.cc.u64 %rd14572, %rd34343, %rd34332, t;
	madc.hi.cc.u64 c, %rd34343, %rd34332, nc;
	addc.cc.u64 t, %rd14595, c;
	addc.u64 nc, 0, 0;
	mad.lo.cc.u64 %rd14595, %rd34343, %rd34331, t;
	madc.hi.u64 %rd14596, %rd34343, %rd34331, nc;
	}
	// end inline asm
	mul.lo.s64 	%rd14490, %rd14476, -8860621160618917889;
	mov.b64 	%rd14598, -8860621160618917887;
	mov.b64 	%rd14599, 1660523435060625408;
	mov.b64 	%rd14600, 2230234197602682880;
	mov.b64 	%rd14601, 1883307231910630287;
	mov.b64 	%rd14602, -4162727106559522501;
	mov.b64 	%rd14603, 121098312706494698;
	// begin inline asm
	{
	.reg .u64 c;
	.reg .u64 t;
	.reg .u64 nc;
	mad.lo.cc.u64 c, %rd14490, %rd14598, %rd14476;
	madc.hi.cc.u64 c, %rd14490, %rd14598, 0;
	addc.cc.u64 t, %rd14498, c;
	addc.u64 nc, 0, 0;
	mad.lo.cc.u64 %rd14498, %rd14490, %rd14599, t;
	madc.hi.cc.u64 c, %rd14490, %rd14599, nc;
	addc.cc.u64 t, %rd14499, c;
	addc.u64 nc, 0, 0;
	mad.lo.cc.u64 %rd14499, %rd14490, %rd14600, t;
	madc.hi.cc.u64 c, %rd14490, %rd14600, nc;
	addc.cc.u64 t, %rd14500, c;
	addc.u64 nc, 0, 0;
	mad.lo.cc.u64 %rd14500, %rd14490, %rd14601, t;
	madc.hi.cc.u64 c, %rd14490, %rd14601, nc;
	addc.cc.u64 t, %rd14501, c;
	addc.u64 nc, 0, 0;
	mad.lo.cc.u64 %rd14501, %rd14490, %rd14602, t;
	madc.hi.cc.u64 c, %rd14490, %rd14602, nc;
	addc.cc.u64 t, %rd14502, c;
	addc.u64 nc, 0, 0;
	mad.lo.cc.u64 %rd14502, %rd14490, %rd14603, t;
	madc.hi.cc.u64 c, %rd14490, %rd14603, nc;
	addc.cc.u64 %rd34354, %rd34354, c;
	addc.u64 %rd14528, 0, 0;
	}
	// end inline asm
	mul.lo.s64 	%rd14512, %rd14498, -8860621160618917889;
	// begin inline asm
	{
	.reg .u64 c;
	.reg .u64 t;
	.reg .u64 nc;
	mad.lo.cc.u64 c, %rd14512, %rd14598, %rd14498;
	madc.hi.cc.u64 c, %rd14512, %rd14598, 0;
	addc.cc.u64 t, %rd14499, c;
	addc.u64 nc, 0, 0;
	mad.lo.cc.u64 %rd14499, %rd14512, %rd14599, t;
	madc.hi.cc.u64 c, %rd14512, %rd14599, nc;
	addc.cc.u64 t, %rd14500, c;
	addc.u64 nc, 0, 0;
	mad.lo.cc.u64 %rd14500, %rd14512, %rd14600, t;
	madc.hi.cc.u64 c, %rd14512, %rd14600, nc;
	addc.cc.u64 t, %rd14501, c;
	addc.u64 nc, 0, 0;
	mad.lo.cc.u64 %rd14501, %rd14512, %rd14601, t;
	madc.hi.cc.u64 c, %rd14512, %rd14601, nc;
	addc.cc.u64 t, %rd14502, c;
	addc.u64 nc, 0, 0;
	mad.lo.cc.u64 %rd14502, %rd14512, %rd14602, t;
	madc.hi.cc.u64 c, %rd14512, %rd14602, nc;
	addc.cc.u64 t, %rd34354, c;
	addc.u64 nc, 0, 0;
	mad.lo.cc.u64 %rd34354, %rd14512, %rd14603, t;
	madc.hi.cc.u64 c, %rd14512, %rd14603, nc;
	addc.cc.u64 c, c, %rd14528;
	addc.u64 nc, 0, 0;
	addc.cc.u64 %rd14526, %rd14526, c;
	addc.u64 %rd14528, nc, 0;
	}
	// end inline asm
	mul.lo.s64 	%rd14535, %rd14499, -8860621160618917889;
	// begin inline asm
	{
	.reg .u64 c;
	.reg .u64 t;
	.reg .u64 nc;
	mad.lo.cc.u64 c, %rd14535, %rd14598, %rd14499;
	madc.hi.cc.u64 c, %rd14535, %rd14598, 0;
	addc.cc.u64 t, %rd14500, c;
	addc.u64 nc, 0, 0;
	mad.lo.cc.u64 %rd14500, %rd14535, %rd14599, t;
	madc.hi.cc.u64 c, %rd14535, %rd14599, nc;
	addc.cc.u64 t, %rd14501, c;
	addc.u64 nc, 0, 0;
	mad.lo.cc.u64 %rd14501, %rd14535, %rd14600, t;
	madc.hi.cc.u64 c, %rd14535, %rd14600, nc;
	addc.cc.u64 t, %rd14502, c;
	addc.u64 nc, 0, 0;
	mad.lo.cc.u64 %rd14502, %rd14535, %rd14601, t;
	madc.hi.cc.u64 c, %rd14535, %rd14601, nc;
	addc.cc.u64 t, %rd34354, c;
	addc.u64 nc, 0, 0;
	mad.lo.cc.u64 %rd34354, %rd14535, %rd14602, t;
	madc.hi.cc.u64 c, %rd14535, %rd14602, nc;
	addc.cc.u64 t, %rd14526, c;
	addc.u64 nc, 0, 0;
	mad.lo.cc.u64 %rd14526, %rd14535, %rd14603, t;
	madc.hi.cc.u64 c, %rd14535, %rd14603, nc;
	addc.cc.u64 c, c, %rd14528;
	addc.u64 nc, 0, 0;
	addc.cc.u64 %rd14549, %rd14549, c;
	addc.u64 %rd14528, nc, 0;
	}
	// end inline asm
	mul.lo.s64 	%rd14558, %rd14500, -8860621160618917889;
	// begin inline asm
	{
	.reg .u64 c;
	.reg .u64 t;
	.reg .u64 nc;
	mad.lo.cc.u64 c, %rd14558, %rd14598, %rd14500;
	madc.hi.cc.u64 c, %rd14558, %rd14598, 0;
	addc.cc.u64 t, %rd14501, c;
	addc.u64 nc, 0, 0;
	mad.lo.cc.u64 %rd14501, %rd14558, %rd14599, t;
	madc.hi.cc.u64 c, %rd14558, %rd14599, nc;
	addc.cc.u64 t, %rd14502, c;
	addc.u64 nc, 0, 0;
	mad.lo.cc.u64 %rd14502, %rd14558, %rd14600, t;
	madc.hi.cc.u64 c, %rd14558, %rd14600, nc;
	addc.cc.u64 t, %rd34354, c;
	addc.u64 nc, 0, 0;
	mad.lo.cc.u64 %rd34354, %rd14558, %rd14601, t;
	madc.hi.cc.u64 c, %rd14558, %rd14601, nc;
	addc.cc.u64 t, %rd14526, c;
	addc.u64 nc, 0, 0;
	mad.lo.cc.u64 %rd14526, %rd14558, %rd14602, t;
	madc.hi.cc.u64 c, %rd14558, %rd14602, nc;
	addc.cc.u64 t, %rd14549, c;
	addc.u64 nc, 0, 0;
	mad.lo.cc.u64 %rd14549, %rd14558, %rd14603, t;
	madc.hi.cc.u64 c, %rd14558, %rd14603, nc;
	addc.cc.u64 c, c, %rd14528;
	addc.u64 nc, 0, 0;
	addc.cc.u64 %rd14572, %rd14572, c;
	addc.u64 %rd14528, nc, 0;
	}
	// end inline asm
	mul.lo.s64 	%rd14581, %rd14501, -8860621160618917889;
	// begin inline asm
	{
	.reg .u64 c;
	.reg .u64 t;
	.reg .u64 nc;
	mad.lo.cc.u64 c, %rd14581, %rd14598, %rd14501;
	madc.hi.cc.u64 c, %rd14581, %rd14598, 0;
	addc.cc.u64 t, %rd14502, c;
	addc.u64 nc, 0, 0;
	mad.lo.cc.u64 %rd14502, %rd14581, %rd14599, t;
	madc.hi.cc.u64 c, %rd14581, %rd14599, nc;
	addc.cc.u64 t, %rd34354, c;
	addc.u64 nc, 0, 0;
	mad.lo.cc.u64 %rd34354, %rd14581, %rd14600, t;
	madc.hi.cc.u64 c, %rd14581, %rd14600, nc;
	addc.cc.u64 t, %rd14526, c;
	addc.u64 nc, 0, 0;
	mad.lo.cc.u64 %rd14526, %rd14581, %rd14601, t;
	madc.hi.cc.u64 c, %rd14581, %rd14601, nc;
	addc.cc.u64 t, %rd14549, c;
	addc.u64 nc, 0, 0;
	mad.lo.cc.u64 %rd14549, %rd14581, %rd14602, t;
	madc.hi.cc.u64 c, %rd14581, %rd14602, nc;
	addc.cc.u64 t, %rd14572, c;
	addc.u64 nc, 0, 0;
	mad.lo.cc.u64 %rd14572, %rd14581, %rd14603, t;
	madc.hi.cc.u64 c, %rd14581, %rd14603, nc;
	addc.cc.u64 c, c, %rd14528;
	addc.u64 nc, 0, 0;
	addc.cc.u64 %rd14595, %rd14595, c;
	addc.u64 %rd14528, nc, 0;
	}
	// end inline asm
	mul.lo.s64 	%rd14604, %rd14502, -8860621160618917889;
	// begin inline asm
	{
	.reg .u64 c;
	.reg .u64 t;
	.reg .u64 nc;
	mad.lo.cc.u64 c, %rd14604, %rd14598, %rd14502;
	madc.hi.cc.u64 c, %rd14604, %rd14598, 0;
	addc.cc.u64 t, %rd34354, c;
	addc.u64 nc, 0, 0;
	mad.lo.cc.u64 %rd34354, %rd14604, %rd14599, t;
	madc.hi.cc.u64 c, %rd14604, %rd14599, nc;
	addc.cc.u64 t, %rd14526, c;
	addc.u64 nc, 0, 0;
	mad.lo.cc.u64 %rd14526, %rd14604, %rd14600, t;
	madc.hi.cc.u64 c, %rd14604, %rd14600, nc;
	addc.cc.u64 t, %rd14549, c;
	addc.u64 nc, 0, 0;
	mad.lo.cc.u64 %rd14549, %rd14604, %rd14601, t;
	madc.hi.cc.u64 c, %rd14604, %rd14601, nc;
	addc.cc.u64 t, %rd14572, c;
	addc.u64 nc, 0, 0;
	mad.lo.cc.u64 %rd14572, %rd14604, %rd14602, t;
	madc.hi.cc.u64 c, %rd14604, %rd14602, nc;
	addc.cc.u64 t, %rd14595, c;
	addc.u64 nc, 0, 0;
	mad.lo.cc.u64 %rd14595, %rd14604, %rd14603, t;
	madc.hi.cc.u64 c, %rd14604, %rd14603, nc;
	addc.cc.u64 c, c, %rd14528;
	add.u64 %rd14596, %rd14596, c;
	}
	// end inline asm
	setp.lt.u64 	%p907, %rd14596, 121098312706494698;
	mov.u64 	%rd34349, %rd14596;
	mov.u64 	%rd34350, %rd14595;
	mov.u64 	%rd34351, %rd14572;
	mov.u64 	%rd34352, %rd14549;
	mov.u64 	%rd34353, %rd14526;
	@%p907 bra 	$L__BB0_1438;
	setp.ne.s64 	%p908, %rd14596, 121098312706494698;
	@%p908 bra 	$L__BB0_1437;
	setp.lt.u64 	%p909, %rd14595, -4162727106559522501;
	mov.b64 	%rd34349, 121098312706494698;
	mov.u64 	%rd34350, %rd14595;
	mov.u64 	%rd34351, %rd14572;
	mov.u64 	%rd34352, %rd14549;
	mov.u64 	%rd34353, %rd14526;
	@%p909 bra 	$L__BB0_1438;
	setp.ne.s64 	%p910, %rd14595, -4162727106559522501;
	@%p910 bra 	$L__BB0_1437;
	setp.lt.u64 	%p911, %rd14572, 1883307231910630287;
	mov.b64 	%rd34350, -4162727106559522501;
	mov.u64 	%rd34351, %rd14572;
	mov.u64 	%rd34352, %rd14549;
	mov.u64 	%rd34353, %rd14526;
	@%p911 bra 	$L__BB0_1438;
	setp.ne.s64 	%p912, %rd14572, 1883307231910630287;
	@%p912 bra 	$L__BB0_1437;
	setp.lt.u64 	%p913, %rd14549, 2230234197602682880;
	mov.b64 	%rd34351, 1883307231910630287;
	mov.u64 	%rd34352, %rd14549;
	mov.u64 	%rd34353, %rd14526;
	@%p913 bra 	$L__BB0_1438;
	setp.ne.s64 	%p914, %rd14549, 2230234197602682880;
	@%p914 bra 	$L__BB0_1437;
	setp.lt.u64 	%p915, %rd14526, 1660523435060625408;
	mov.b64 	%rd34352, 2230234197602682880;
	mov.u64 	%rd34353, %rd14526;
	@%p915 bra 	$L__BB0_1438;
	setp.eq.s64 	%p916, %rd14526, 1660523435060625408;
	setp.lt.u64 	%p917, %rd34354, -8860621160618917887;
	and.pred  	%p918, %p916, %p917;
	mov.b64 	%rd34353, 1660523435060625408;
	@%p918 bra 	$L__BB0_1438;
$L__BB0_1437:
	mov.b64 	%rd14639, -8860621160618917887;
	mov.b64 	%rd14640, 1660523435060625408;
	mov.b64 	%rd14641, 2230234197602682880;
	mov.b64 	%rd14642, 1883307231910630287;
	mov.b64 	%rd14643, -4162727106559522501;
	mov.b64 	%rd14644, 121098312706494698;
	// begin inline asm
	sub.cc.u64 %rd34354, %rd34354, %rd14639;
	subc.cc.u64 %rd34353, %rd14526, %rd14640;
	subc.cc.u64 %rd34352, %rd14549, %rd14641;
	subc.cc.u64 %rd34351, %rd14572, %rd14642;
	subc.cc.u64 %rd34350, %rd14595, %rd14643;
	subc.u64 %rd34349, %rd14596, %rd14644;
	// end inline asm
$L__BB0_1438:
	setp.ne.s64 	%p919, %rd46, %rd34342;
	setp.ne.s64 	%p920, %rd45, %rd34341;
	or.pred  	%p921, %p919, %p920;
	setp.ne.s64 	%p922, %rd44, %rd34484;
	or.pred  	%p923, %p921, %p922;
	setp.ne.s64 	%p924, %rd43, %rd34483;
	or.pred  	%p925, %p923, %p924;
	setp.ne.s64 	%p926, %rd42, %rd34482;
	or.pred  	%p927, %p925, %p926;
	setp.ne.s64 	%p928, %rd41, %rd34481;
	or.pred  	%p929, %p927, %p928;
	setp.ne.s64 	%p930, %rd40, %rd34354;
	or.pred  	%p931, %p929, %p930;
	setp.ne.s64 	%p932, %rd39, %rd34353;
	or.pred  	%p933, %p931, %p932;
	setp.ne.s64 	%p934, %rd38, %rd34352;
	or.pred  	%p935, %p933, %p934;
	setp.ne.s64 	%p936, %rd37, %rd34351;
	or.pred  	%p937, %p935, %p936;
	setp.ne.s64 	%p938, %rd36, %rd34350;
	or.pred  	%p939, %p937, %p938;
	setp.ne.s64 	%p940, %rd35, %rd34349;
	or.pred  	%p941, %p939, %p940;
	@%p941 bra 	$L__BB0_1679;
	// begin inline asm
	{
	.reg .u64 c;
	.reg .u64 nc;
	.reg .u64 t;
	mad.lo.cc.u64 %rd16767, %rd40, %rd29, 0;
	madc.hi.cc.u64 c, %rd40, %rd29, 0;
	madc.lo.cc.u64 %rd16789, %rd40, %rd30, c;
	madc.hi.cc.u64 c, %rd40, %rd30, 0;
	madc.lo.cc.u64 %rd16790, %rd40, %rd31, c;
	madc.hi.cc.u64 c, %rd40, %rd31, 0;
	madc.lo.cc.u64 %rd16791, %rd40, %rd32, c;
	madc.hi.cc.u64 c, %rd40, %rd32, 0;
	madc.lo.cc.u64 %rd16792, %rd40, %rd33, c;
	madc.hi.cc.u64 c, %rd40, %rd33, 0;
	madc.lo.cc.u64 %rd16793, %rd40, %rd34, c;
	madc.hi.u64 %rd34355, %rd40, %rd34, 0;
	mad.lo.cc.u64 %rd16789, %rd39, %rd29, %rd16789;
	madc.hi.cc.u64 c, %rd39, %rd29, 0;
	addc.cc.u64 t, %rd16790, c;
	addc.u64 nc, 0, 0;
	mad.lo.cc.u64 %rd16790, %rd39, %rd30, t;
	madc.hi.cc.u64 c, %rd39, %rd30, nc;
	addc.cc.u64 t, %rd16791, c;
	addc.u64 nc, 0, 0;
	mad.lo.cc.u64 %rd16791, %rd39, %rd31, t;
	madc.hi.cc.u64 c, %rd39, %rd31, nc;
	addc.cc.u64 t, %rd16792, c;
	addc.u64 nc, 0, 0;
	mad.lo.cc.u64 %rd16792, %rd39, %rd32, t;
	madc.hi.cc.u64 c, %rd39, %rd32, nc;
	addc.cc.u64 t, %rd16793, c;
	addc.u64 nc, 0, 0;
	mad.lo.cc.u64 %rd16793, %rd39, %rd33, t;
	madc.hi.cc.u64 c, %rd39, %rd33, nc;
	addc.cc.u64 t, %rd34355, c;
	addc.u64 nc, 0, 0;
	mad.lo.cc.u64 %rd34355, %rd39, %rd34, t;
	madc.hi.u64 %rd16817, %rd39, %rd34, nc;
	mad.lo.cc.u64 %rd16790, %rd38, %rd29, %rd16790;
	madc.hi.cc.u64 c, %rd38, %rd29, 0;
	addc.cc.u64 t, %rd16791, c;
	addc.u64 nc, 0, 0;
	mad.lo.cc.u64 %rd16791, %rd38, %rd30, t;
	madc.hi.cc.u64 c, %rd38, %rd30, nc;
	addc.cc.u64 t, %rd16792, c;
	addc.u64 nc, 0, 0;
	mad.lo.cc.u64 %rd16792, %rd38, %rd31, t;
	madc.hi.cc.u64 c, %rd38, %rd31, nc;
	addc.cc.u64 t, %rd16793, c;
	addc.u64 nc, 0, 0;
	mad.lo.cc.u64 %rd16793, %rd38, %rd32, t;
	madc.hi.cc.u64 c, %rd38, %rd32, nc;
	addc.cc.u64 t, %rd34355, c;
	addc.u64 nc, 0, 0;
	mad.lo.cc.u64 %rd34355, %rd38, %rd33, t;
	madc.hi.cc.u64 c, %rd38, %rd33, nc;
	addc.cc.u64 t, %rd16817, c;
	addc.u64 nc, 0, 0;
	mad.lo.cc.u64 %rd16817, %rd38, %rd34, t;
	madc.hi.u64 %rd16840, %rd38, %rd34, nc;
	mad.lo.cc.u64 %rd16791, %rd37, %rd29, %rd16791;
	madc.hi.cc.u64 c, %rd37, %rd29, 0;
	addc.cc.u64 t, %rd16792, c;
	addc.u64 nc, 0, 0;
	mad.lo.cc.u64 %rd16792, %rd37, %rd30, t;
	madc.hi.cc.u64 c, %rd37, %rd30, nc;
	addc.cc.u64 t, %rd16793, c;
	addc.u64 nc, 0, 0;
	mad.lo.cc.u64 %rd16793, %rd37, %rd31, t;
	madc.hi.cc.u64 c, %rd37, %rd31, nc;
	addc.cc.u64 t, %rd34355, c;
	addc.u64 nc, 0, 0;
	mad.lo.cc.u64 %rd34355, %rd37, %rd32, t;
	madc.hi.cc.u64 c, %rd37, %rd32, nc;
	addc.cc.u64 t, %rd16817, c;
	addc.u64 nc, 0, 0;
	mad.lo.cc.u64 %rd16817, %rd37, %rd33, t;
	madc.hi.cc.u64 c, %rd37, %rd33, nc;
	addc.cc.u64 t, %rd16840, c;
	addc.u64 nc, 0, 0;
	mad.lo.cc.u64 %rd16840, %rd37, %rd34, t;
	madc.hi.u64 %rd16863, %rd37, %rd34, nc;
	mad.lo.cc.u64 %rd16792, %rd36, %rd29, %rd16792;
	madc.hi.cc.u64 c, %rd36, %rd29, 0;
	addc.cc.u64 t, %rd16793, c;
	addc.u64 nc, 0, 0;
	mad.lo.cc.u64 %rd16793, %rd36, %rd30, t;
	madc.hi.cc.u64 c, %rd36, %rd30, nc;
	addc.cc.u64 t, %rd34355, c;
	addc.u64 nc, 0, 0;
	mad.lo.cc.u64 %rd34355, %rd36, %rd31, t;
	madc.hi.cc.u64 c, %rd36, %rd31, nc;
	addc.cc.u64 t, %rd16817, c;
	addc.u64 nc, 0, 0;
	mad.lo.cc.u64 %rd16817, %rd36, %rd32, t;
	madc.hi.cc.u64 c, %rd36, %rd32, nc;
	addc.cc.u64 t, %rd16840, c;
	addc.u64 nc, 0, 0;
	mad.lo.cc.u64 %rd16840, %rd36, %rd33, t;
	madc.hi.cc.u64 c, %rd36, %rd33, nc;
	addc.cc.u64 t, %rd16863, c;
	addc.u64 nc, 0, 0;
	mad.lo.cc.u64 %rd16863, %rd36, %rd34, t;
	madc.hi.u64 %rd16886, %rd36, %rd34, nc;
	mad.lo.cc.u64 %rd16793, %rd35, %rd29, %rd16793;
	madc.hi.cc.u64 c, %rd35, %rd29, 0;
	addc.cc.u64 t, %rd34355, c;
	addc.u64 nc, 0, 0;
	mad.lo.cc.u64 %rd34355, %rd35, %rd30, t;
	madc.hi.cc.u64 c, %rd35, %rd30, nc;
	addc.cc.u64 t, %rd16817, c;
	addc.u64 nc, 0, 0;
	mad.lo.cc.u64 %rd16817, %rd35, %rd31, t;
	madc.hi.cc.u64 c, %rd35, %rd31, nc;
	addc.cc.u64 t, %rd16840, c;
	addc.u64 nc, 0, 0;
	mad.lo.cc.u64 %rd16840, %rd35, %rd32, t;
	madc.hi.cc.u64 c, %rd35, %rd32, nc;
	addc.cc.u64 t, %rd16863, c;
	addc.u64 nc, 0, 0;
	mad.lo.cc.u64 %rd16863, %rd35, %rd33, t;
	madc.hi.cc.u64 c, %rd35, %rd33, nc;
	addc.cc.u64 t, %rd16886, c;
	addc.u64 nc, 0, 0;
	mad.lo.cc.u64 %rd16886, %rd35, %rd34, t;
	madc.hi.u64 %rd16887, %rd35, %rd34, nc;
	}
	// end inline asm
	mul.lo.s64 	%rd16781, %rd16767, -8860621160618917889;
	mov.b64 	%rd16889, -8860621160618917887;
	mov.b64 	%rd16890, 1660523435060625408;
	mov.b64 	%rd16891, 2230234197602682880;
	mov.b64 	%rd16892, 1883307231910630287;
	mov.b64 	%rd16893, -4162727106559522501;
	mov.b64 	%rd16894, 121098312706494698;
	// begin inline asm
	{
	.reg .u64 c;
	.reg .u64 t;
	.reg .u64 nc;
	mad.lo.cc.u64 c, %rd16781, %rd16889, %rd16767;
	madc.hi.cc.u64 c, %rd16781, %rd16889, 0;
	addc.cc.u64 t, %rd16789, c;
	addc.u64 nc, 0, 0;
	mad.lo.cc.u64 %rd16789, %rd16781, %rd16890, t;
	madc.hi.cc.u64 c, %rd16781, %rd16890, nc;
	addc.cc.u64 t, %rd16790, c;
	addc.u64 nc, 0, 0;
	mad.lo.cc.u64 %rd16790, %rd16781, %rd16891, t;
	madc.hi.cc.u64 c, %rd16781, %rd16891, nc;
	addc.cc.u64 t, %rd16791, c;
	addc.u64 nc, 0, 0;
	mad.lo.cc.u64 %rd16791, %rd16781, %rd16892, t;
	madc.hi.cc.u64 c, %rd16781, %rd16892, nc;
	addc.cc.u64 t, %rd16792, c;
	addc.u64 nc, 0, 0;
	mad.lo.cc.u64 %rd16792, %rd16781, %rd16893, t;
	madc.hi.cc.u64 c, %rd16781, %rd16893, nc;
	addc.cc.u64 t, %rd16793, c;
	addc.u64 nc, 0, 0;
	mad.lo.cc.u64 %rd16793, %rd16781, %rd16894, t;
	madc.hi.cc.u64 c, %rd16781, %rd16894, nc;
	addc.cc.u64 %rd34355, %rd34355, c;
	addc.u64 %rd16819, 0, 0;
	}
	// end inline asm
	mul.lo.s64 	%rd16803, %rd16789, -8860621160618917889;
	// begin inline asm
	{
	.reg .u64 c;
	.reg .u64 t;
	.reg .u64 nc;
	mad.lo.cc.u64 c, %rd16803, %rd16889, %rd16789;
	madc.hi.cc.u64 c, %rd16803, %rd16889, 0;
	addc.cc.u64 t, %rd16790, c;
	addc.u64 nc, 0, 0;
	mad.lo.cc.u64 %rd16790, %rd16803, %rd16890, t;
	madc.hi.cc.u64 c, %rd16803, %rd16890, nc;
	addc.cc.u64 t, %rd16791, c;
	addc.u64 nc, 0, 0;
	mad.lo.cc.u64 %rd16791, %rd16803, %rd16891, t;
	madc.hi.cc.u64 c, %rd16803, %rd16891, nc;
	addc.cc.u64 t, %rd16792, c;
	addc.u64 nc, 0, 0;
	mad.lo.cc.u64 %rd16792, %rd16803, %rd16892, t;
	madc.hi.cc.u64 c, %rd16803, %rd16892, nc;
	addc.cc.u64 t, %rd16793, c;
	addc.u64 nc, 0, 0;
	mad.lo.cc.u64 %rd16793, %rd16803, %rd16893, t;
	madc.hi.cc.u64 c, %rd16803, %rd16893, nc;
	addc.cc.u64 t, %rd34355, c;
	addc.u64 nc, 0, 0;
	mad.lo.cc.u64 %rd34355, %rd16803, %rd16894, t;
	madc.hi.cc.u64 c, %rd16803, %rd16894, nc;
	addc.cc.u64 c, c, %rd16819;
	addc.u64 nc, 0, 0;
	addc.cc.u64 %rd16817, %rd16817, c;
	addc.u64 %rd16819, nc, 0;
	}
	// end inline asm
	mul.lo.s64 	%rd16826, %rd16790, -8860621160618917889;
	// begin inline asm
	{
	.reg .u64 c;
	.reg .u64 t;
	.reg .u64 nc;
	mad.lo.cc.u64 c, %rd16826, %rd16889, %rd16790;
	madc.hi.cc.u64 c, %rd16826, %rd16889, 0;
	addc.cc.u64 t, %rd16791, c;
	addc.u64 nc, 0, 0;
	mad.lo.cc.u64 %rd16791, %rd16826, %rd16890, t;
	madc.hi.cc.u64 c, %rd16826, %rd16890, nc;
	addc.cc.u64 t, %rd16792, c;
	addc.u64 nc, 0, 0;
	mad.lo.cc.u64 %rd16792, %rd16826, %rd16891, t;
	madc.hi.cc.u64 c, %rd16826, %rd16891, nc;
	addc.cc.u64 t, %rd16793, c;
	addc.u64 nc, 0, 0;
	mad.lo.cc.u64 %rd16793, %rd16826, %rd16892, t;
	madc.hi.cc.u64 c, %rd16826, %rd16892, nc;
	addc.cc.u64 t, %rd34355, c;
	addc.u64 nc, 0, 0;
	mad.lo.cc.u64 %rd34355, %rd16826, %rd16893, t;
	madc.hi.cc.u64 c, %rd16826, %rd16893, nc;
	addc.cc.u64 t, %rd16817, c;
	addc.u64 nc, 0, 0;
	mad.lo.cc.u64 %rd16817, %rd16826, %rd16894, t;
	madc.hi.cc.u64 c, %rd16826, %rd16894, nc;
	addc.cc.u64 c, c, %rd16819;
	addc.u64 nc, 0, 0;
	addc.cc.u64 %rd16840, %rd16840, c;
	addc.u64 %rd16819, nc, 0;
	}
	// end inline asm
	mul.lo.s64 	%rd16849, %rd16791, -8860621160618917889;
	// begin inline asm
	{
	.reg .u64 c;
	.reg .u64 t;
	.reg .u64 nc;
	mad.lo.cc.u64 c, %rd16849, %rd16889, %rd16791;
	madc.hi.cc.u64 c, %rd16849, %rd16889, 0;
	addc.cc.u64 t, %rd16792, c;
	addc.u64 nc, 0, 0;
	mad.lo.cc.u64 %rd16792, %rd16849, %rd16890, t;
	madc.hi.cc.u64 c, %rd16849, %rd16890, nc;
	addc.cc.u64 t, %rd16793, c;
	addc.u64 nc, 0, 0;
	mad.lo.cc.u64 %rd16793, %rd16849, %rd16891, t;
	madc.hi.cc.u64 c, %rd16849, %rd16891, nc;
	addc.cc.u64 t, %rd34355, c;
	addc.u64 nc, 0, 0;
	mad.lo.cc.u64 %rd34355, %rd16849, %rd16892, t;
	madc.hi.cc.u64 c, %rd16849, %rd16892, nc;
	addc.cc.u64 t, %rd16817, c;
	addc.u64 nc, 0, 0;
	mad.lo.cc.u64 %rd16817, %rd16849, %rd16893, t;
	madc.hi.cc.u64 c, %rd16849, %rd16893, nc;
	addc.cc.u64 t, %rd16840, c;
	addc.u64 nc, 0, 0;
	mad.lo.cc.u64 %rd16840, %rd16849, %rd16894, t;
	madc.hi.cc.u64 c, %rd16849, %rd16894, nc;
	addc.cc.u64 c, c, %rd16819;
	addc.u64 nc, 0, 0;
	addc.cc.u64 %rd16863, %rd16863, c;
	addc.u64 %rd16819, nc, 0;
	}
	// end inline asm
	mul.lo.s64 	%rd16872, %rd16792, -8860621160618917889;
	// begin inline asm
	{
	.reg .u64 c;
	.reg .u64 t;
	.reg .u64 nc;
	mad.lo.cc.u64 c, %rd16872, %rd16889, %rd16792;
	madc.hi.cc.u64 c, %rd16872, %rd16889, 0;
	addc.cc.u64 t, %rd16793, c;
	addc.u64 nc, 0, 0;
	mad.lo.cc.u64 %rd16793, %rd16872, %rd16890, t;
	madc.hi.cc.u64 c, %rd16872, %rd16890, nc;
	addc.cc.u64 t, %rd34355, c;
	addc.u64 nc, 0, 0;
	mad.lo.cc.u64 %rd34355, %rd16872, %rd16891, t;
	madc.hi.cc.u64 c, %rd16872, %rd16891, nc;
	addc.cc.u64 t, %rd16817, c;
	addc.u64 nc, 0, 0;
	mad.lo.cc.u64 %rd16817, %rd16872, %rd16892, t;
	madc.hi.cc.u64 c, %rd16872, %rd16892, nc;
	addc.cc.u64 t, %rd16840, c;
	addc.u64 nc, 0, 0;
	mad.lo.cc.u64 %rd16840, %rd16872, %rd16893, t;
	madc.hi.cc.u64 c, %rd16872, %rd16893, nc;
	addc.cc.u64 t, %rd16863, c;
	addc.u64 nc, 0, 0;
	mad.lo.cc.u64 %rd16863, %rd16872, %rd16894, t;
	madc.hi.cc.u64 c, %rd16872, %rd16894, nc;
	addc.cc.u64 c, c, %rd16819;
	addc.u64 nc, 0, 0;
	addc.cc.u64 %rd16886, %rd16886, c;
	addc.u64 %rd16819, nc, 0;
	}
	// end inline asm
	mul.lo.s64 	%rd16895, %rd16793, -8860621160618917889;
	// begin inline asm
	{
	.reg .u64 c;
	.reg .u64 t;
	.reg .u64 nc;
	mad.lo.cc.u64 c, %rd16895, %rd16889, %rd16793;
	madc.hi.cc.u64 c, %rd16895, %rd16889, 0;
	addc.cc.u64 t, %rd34355, c;
	addc.u64 nc, 0, 0;
	mad.lo.cc.u64 %rd34355, %rd16895, %rd16890, t;
	madc.hi.cc.u64 c, %rd16895, %rd16890, nc;
	addc.cc.u64 t, %rd16817, c;
	addc.u64 nc, 0, 0;
	mad.lo.cc.u64 %rd16817, %rd16895, %rd16891, t;
	madc.hi.cc.u64 c, %rd16895, %rd16891, nc;
	addc.cc.u64 t, %rd16840, c;
	addc.u64 nc, 0, 0;
	mad.lo.cc.u64 %rd16840, %rd16895, %rd16892, t;
	madc.hi.cc.u64 c, %rd16895, %rd16892, nc;
	addc.cc.u64 t, %rd16863, c;
	addc.u64 nc, 0, 0;
	mad.lo.cc.u64 %rd16863, %rd16895, %rd16893, t;
	madc.hi.cc.u64 c, %rd16895, %rd16893, nc;
	addc.cc.u64 t, %rd16886, c;
	addc.u64 nc, 0, 0;
	mad.lo.cc.u64 %rd16886, %rd16895, %rd16894, t;
	madc.hi.cc.u64 c, %rd16895, %rd16894, nc;
	addc.cc.u64 c, c, %rd16819;
	add.u64 %rd16887, %rd16887, c;
	}
	// end inline asm
	setp.lt.u64 	%p1194, %rd16887, 121098312706494698;
	mov.u64 	%rd34356, %rd16817;
	mov.u64 	%rd34357, %rd16840;
	mov.u64 	%rd34358, %rd16863;
	mov.u64 	%rd34359, %rd16886;
	mov.u64 	%rd34360, %rd16887;
	@%p1194 bra 	$L__BB0_1450;
	setp.ne.s64 	%p1195, %rd16887, 121098312706494698;
	@%p1195 bra 	$L__BB0_1449;
	setp.lt.u64 	%p1196, %rd16886, -4162727106559522501;
	mov.b64 	%rd34360, 121098312706494698;
	mov.u64 	%rd34356, %rd16817;
	mov.u64 	%rd34357, %rd16840;
	mov.u64 	%rd34358, %rd16863;
	mov.u64 	%rd34359, %rd16886;
	@%p1196 bra 	$L__BB0_1450;
	setp.ne.s64 	%p1197, %rd16886, -4162727106559522501;
	@%p1197 bra 	$L__BB0_1449;
	setp.lt.u64 	%p1198, %rd16863, 1883307231910630287;
	mov.b64 	%rd34359, -4162727106559522501;
	mov.u64 	%rd34356, %rd16817;
	mov.u64 	%rd34357, %rd16840;
	mov.u64 	%rd34358, %rd16863;
	@%p1198 bra 	$L__BB0_1450;
	setp.ne.s64 	%p1199, %rd16863, 1883307231910630287;
	@%p1199 bra 	$L__BB0_1449;
	setp.lt.u64 	%p1200, %rd16840, 2230234197602682880;
	mov.b64 	%rd34358, 1883307231910630287;
	mov.u64 	%rd34356, %rd16817;
	mov.u64 	%rd34357, %rd16840;
	@%p1200 bra 	$L__BB0_1450;
	setp.ne.s64 	%p1201, %rd16840, 2230234197602682880;
	@%p1201 bra 	$L__BB0_1449;
	setp.lt.u64 	%p1202, %rd16817, 1660523435060625408;
	mov.b64 	%rd34357, 2230234197602682880;
	mov.u64 	%rd34356, %rd16817;
	@%p1202 bra 	$L__BB0_1450;
	setp.eq.s64 	%p1203, %rd16817, 1660523435060625408;
	setp.lt.u64 	%p1204, %rd34355, -8860621160618917887;
	and.pred  	%p1205, %p1203, %p1204;
	mov.b64 	%rd34356, 1660523435060625408;
	@%p1205 bra 	$L__BB0_1450;
$L__BB0_1449:
	mov.b64 	%rd16930, -8860621160618917887;
	mov.b64 	%rd16931, 1660523435060625408;
	mov.b64 	%rd16932, 2230234197602682880;
	mov.b64 	%rd16933, 1883307231910630287;
	mov.b64 	%rd16934, -4162727106559522501;
	mov.b64 	%rd16935, 121098312706494698;
	// begin inline asm
	sub.cc.u64 %rd34355, %rd34355, %rd16930;
	subc.cc.u64 %rd34356, %rd16817, %rd16931;
	subc.cc.u64 %rd34357, %rd16840, %rd16932;
	subc.cc.u64 %rd34358, %rd16863, %rd16933;
	subc.cc.u64 %rd34359, %rd16886, %rd16934;
	subc.u64 %rd34360, %rd16887, %rd16935;
	// end inline asm
$L__BB0_1450:
	// begin inline asm
	add.cc.u64 %rd34781, %rd34355, %rd34355;
	addc.cc.u64 %rd16937, %rd34356, %rd34356;
	addc.cc.u64 %rd16938, %rd34357, %rd34357;
	addc.cc.u64 %rd16939, %rd34358, %rd34358;
	addc.cc.u64 %rd16940, %rd34359, %rd34359;
	addc.u64 %rd16941, %rd34360, %rd34360;
	// end inline asm
	setp.lt.u64 	%p1206, %rd16941, 121098312706494698;
	mov.u64 	%rd34782, %rd16937;
	mov.u64 	%rd34783, %rd16938;
	mov.u64 	%rd34784, %rd16939;
	mov.u64 	%rd34785, %rd16940;
	mov.u64 	%rd34786, %rd16941;
	@%p1206 bra 	$L__BB0_1461;
	setp.ne.s64 	%p1207, %rd16941, 121098312706494698;
	@%p1207 bra 	$L__BB0_1460;
	setp.lt.u64 	%p1208, %rd16940, -4162727106559522501;
	mov.b64 	%rd34786, 121098312706494698;
	mov.u64 	%rd34782, %rd16937;
	mov.u64 	%rd34783, %rd16938;
	mov.u64 	%rd34784, %rd16939;
	mov.u64 	%rd34785, %rd16940;
	@%p1208 bra 	$L__BB0_1461;
	setp.ne.s64 	%p1209, %rd16940, -4162727106559522501;
	@%p1209 bra 	$L__BB0_1460;
	setp.lt.u64 	%p1210, %rd16939, 1883307231910630287;
	mov.b64 	%rd34785, -4162727106559522501;
	mov.u64 	%rd34782, %rd16937;
	mov.u64 	%rd34783, %rd16938;
	mov.u64 	%rd34784, %rd16939;
	@%p1210 bra 	$L__BB0_1461;
	setp.ne.s64 	%p1211, %rd16939, 1883307231910630287;
	@%p1211 bra 	$L__BB0_1460;
	setp.lt.u64 	%p1212, %rd16938, 2230234197602682880;
	mov.b64 	%rd34784, 1883307231910630287;
	mov.u64 	%rd34782, %rd16937;
	mov.u64 	%rd34783, %rd16938;
	@%p1212 bra 	$L__BB0_1461;
	setp.ne.s64 	%p1213, %rd16938, 2230234197602682880;
	@%p1213 bra 	$L__BB0_1460;
	setp.lt.u64 	%p1214, %rd16937, 1660523435060625408;
	mov.b64 	%rd34783, 2230234197602682880;
	mov.u64 	%rd34782, %rd16937;
	@%p1214 bra 	$L__BB0_1461;
	setp.eq.s64 	%p1215, %rd16937, 1660523435060625408;
	setp.lt.u64 	%p1216, %rd34781, -8860621160618917887;
	and.pred  	%p1217, %p1215, %p1216;
	mov.b64 	%rd34782, 1660523435060625408;
	@%p1217 bra 	$L__BB0_1461;
$L__BB0_1460:
	mov.b64 	%rd16981, -8860621160618917887;
	mov.b64 	%rd16982, 1660523435060625408;
	mov.b64 	%rd16983, 2230234197602682880;
	mov.b64 	%rd16984, 1883307231910630287;
	mov.b64 	%rd16985, -4162727106559522501;
	mov.b64 	%rd16986, 121098312706494698;
	// begin inline asm
	sub.cc.u64 %rd34781, %rd34781, %rd16981;
	subc.cc.u64 %rd34782, %rd16937, %rd16982;
	subc.cc.u64 %rd34783, %rd16938, %rd16983;
	subc.cc.u64 %rd34784, %rd16939, %rd16984;
	subc.cc.u64 %rd34785, %rd16940, %rd16985;
	subc.u64 %rd34786, %rd16941, %rd16986;
	// end inline asm
$L__BB0_1461:
	// begin inline asm
	{
	.reg .u64 c;
	.reg .u64 nc;
	.reg .u64 t;
	mad.lo.cc.u64 %rd16988, %rd46, %rd45, 0;
	madc.hi.cc.u64 c, %rd46, %rd45, 0;
	madc.lo.cc.u64 %rd16989, %rd46, %rd44, c;
	madc.hi.cc.u64 c, %rd46, %rd44, 0;
	madc.lo.cc.u64 %rd16990, %rd46, %rd43, c;
	madc.hi.cc.u64 c, %rd46, %rd43, 0;
	madc.lo.cc.u64 %rd16991, %rd46, %rd42, c;
	madc.hi.cc.u64 c, %rd46, %rd42, 0;
	madc.lo.cc.u64 %rd16992, %rd46, %rd41, c;
	madc.hi.u64 %rd16993, %rd46, %rd41, 0;
	mad.lo.cc.u64 %rd16990, %rd45, %rd44, %rd16990;
	madc.hi.cc.u64 c, %rd45, %rd44, 0;
	addc.cc.u64 t, %rd16991, c;
	addc.u64 nc, 0, 0;
	mad.lo.cc.u64 %rd16991, %rd45, %rd43, t;
	madc.hi.cc.u64 c, %rd45, %rd43, nc;
	addc.cc.u64 t, %rd16992, c;
	addc.u64 nc, 0, 0;
	mad.lo.cc.u64 %rd16992, %rd45, %rd42, t;
	madc.hi.cc.u64 c, %rd45, %rd42, nc;
	addc.cc.u64 t, %rd16993, c;
	addc.u64 nc, 0, 0;
	mad.lo.cc.u64 %rd16993, %rd45, %rd41, t;
	madc.hi.u64 %rd16994, %rd45, %rd41, nc;
	mad.lo.cc.u64 %rd16992, %rd44, %rd43, %rd16992;
	madc.hi.cc.u64 c, %rd44, %rd43, 0;
	addc.cc.u64 t, %rd16993, c;
	addc.u64 nc, 0, 0;
	mad.lo.cc.u64 %rd16993, %rd44, %rd42, t;
	madc.hi.cc.u64 c, %rd44, %rd42, nc;
	addc.cc.u64 t, %rd16994, c;
	addc.u64 nc, 0, 0;
	mad.lo.cc.u64 %rd16994, %rd44, %rd41, t;
	madc.hi.u64 %rd16995, %rd44, %rd41, nc;
	mad.lo.cc.u64 %rd16994, %rd43, %rd42, %rd16994;
	madc.hi.cc.u64 c, %rd43, %rd42, 0;
	addc.cc.u64 t, %rd16995, c;
	addc.u64 nc, 0, 0;
	mad.lo.cc.u64 %rd16995, %rd43, %rd41, t;
	madc.hi.u64 %rd16996, %rd43, %rd41, nc;
	mad.lo.cc.u64 %rd16996, %rd42, %rd41, %rd16996;
	madc.hi.u64 %rd16997, %rd42, %rd41, 0;
	}
	// end inline asm
	shr.u64 	%rd17167, %rd16997, 63;
	mov.b64 	{%r670, %r671}, %rd16997;
	mov.b64 	{%r672, %r673}, %rd16996;
	shf.l.wrap.b32 	%r674, %r673, %r670, 1;
	shf.l.wrap.b32 	%r675, %r670, %r671, 1;
	mov.b64 	%rd17144, {%r674, %r675};
	mov.b64 	{%r676, %r677}, %rd16995;
	shf.l.wrap.b32 	%r678, %r677, %r672, 1;
	shf.l.wrap.b32 	%r679, %r672, %r673, 1;
	mov.b64 	%rd17121, {%r678, %r679};
	mov.b64 	{%r680, %r681}, %rd16994;
	shf.l.wrap.b32 	%r682, %r681, %r676, 1;
	shf.l.wrap.b32 	%r683, %r676, %r677, 1;
	mov.b64 	%rd17098, {%r682, %r683};
	mov.b64 	{%r684, %r685}, %rd16993;
	shf.l.wrap.b32 	%r686, %r685, %r680, 1;
	shf.l.wrap.b32 	%r687, %r680, %r681, 1;
	mov.b64 	%rd17075, {%r686, %r687};
	mov.b64 	{%r688, %r689}, %rd16992;
	shf.l.wrap.b32 	%r690, %r689, %r684, 1;
	shf.l.wrap.b32 	%r691, %r684, %r685, 1;
	mov.b64 	%rd34367, {%r690, %r691};
	mov.b64 	{%r692, %r693}, %rd16991;
	shf.l.wrap.b32 	%r694, %r693, %r688, 1;
	shf.l.wrap.b32 	%r695, %r688, %r689, 1;
	mov.b64 	%rd17052, {%r694, %r695};
	mov.b64 	{%r696, %r697}, %rd16990;
	shf.l.wrap.b32 	%r698, %r697, %r692, 1;
	shf.l.wrap.b32 	%r699, %r692, %r693, 1;
	mov.b64 	%rd17051, {%r698, %r699};
	mov.b64 	{%r700, %r701}, %rd16989;
	shf.l.wrap.b32 	%r702, %r701, %r696, 1;
	shf.l.wrap.b32 	%r703, %r696, %r697, 1;
	mov.b64 	%rd17050, {%r702, %r703};
	mov.b64 	{%r704, %r705}, %rd16988;
	shf.l.wrap.b32 	%r706, %r705, %r700, 1;
	shf.l.wrap.b32 	%r707, %r700, %r701, 1;
	mov.b64 	%rd17049, {%r706, %r707};
	shl.b64 	%rd17048, %rd16988, 1;
	// begin inline asm
	{
	mad.lo.cc.u64 %rd17047, %rd46, %rd46, 0;
	madc.hi.cc.u64 %rd17048, %rd46, %rd46, %rd17048;
	madc.lo.cc.u64 %rd17049, %rd45, %rd45, %rd17049;
	madc.hi.cc.u64 %rd17050, %rd45, %rd45, %rd17050;
	madc.lo.cc.u64 %rd17051, %rd44, %rd44, %rd17051;
	madc.hi.cc.u64 %rd17052, %rd44, %rd44, %rd17052;
	madc.lo.cc.u64 %rd34367, %rd43, %rd43, %rd34367;
	madc.hi.cc.u64 %rd17075, %rd43, %rd43, %rd17075;
	madc.lo.cc.u64 %rd17098, %rd42, %rd42, %rd17098;
	madc.hi.cc.u64 %rd17121, %rd42, %rd42, %rd17121;
	madc.lo.cc.u64 %rd17144, %rd41, %rd41, %rd17144;
	madc.hi.u64 %rd17167, %rd41, %rd41, %rd17167;
	}
	// end inline asm
	mul.lo.s64 	%rd17061, %rd17047, -8860621160618917889;
	mov.b64 	%rd17169, -8860621160618917887;
	mov.b64 	%rd17170, 1660523435060625408;
	mov.b64 	%rd17171, 2230234197602682880;
	mov.b64 	%rd17172, 1883307231910630287;
	mov.b64 	%rd17173, -4162727106559522501;
	mov.b64 	%rd17174, 121098312706494698;
	// begin inline asm
	{
	.reg .u64 c;
	.reg .u64 t;
	.reg .u64 nc;
	mad.lo.cc.u64 c, %rd17061, %rd17169, %rd17047;
	madc.hi.cc.u64 c, %rd17061, %rd17169, 0;
	addc.cc.u64 t, %rd17048, c;
	addc.u64 nc, 0, 0;
	mad.lo.cc.u64 %rd17048, %rd17061, %rd17170, t;
	madc.hi.cc.u64 c, %rd17061, %rd17170, nc;
	addc.cc.u64 t, %rd17049, c;
	addc.u64 nc, 0, 0;
	mad.lo.cc.u64 %rd17049, %rd17061, %rd17171, t;
	madc.hi.cc.u64 c, %rd17061, %rd17171, nc;
	addc.cc.u64 t, %rd17050, c;
	addc.u64 nc, 0, 0;
	mad.lo.cc.u64 %rd17050, %rd17061, %rd17172, t;
	madc.hi.cc.u64 c, %rd17061, %rd17172, nc;
	addc.cc.u64 t, %rd17051, c;
	addc.u64 nc, 0, 0;
	mad.lo.cc.u64 %rd17051, %rd17061, %rd17173, t;
	madc.hi.cc.u64 c, %rd17061, %rd17173, nc;
	addc.cc.u64 t, %rd17052, c;
	addc.u64 nc, 0, 0;
	mad.lo.cc.u64 %rd17052, %rd17061, %rd17174, t;
	madc.hi.cc.u64 c, %rd17061, %rd17174, nc;
	addc.cc.u64 %rd34367, %rd34367, c;
	addc.u64 %rd17099, 0, 0;
	}
	// end inline asm
	mul.lo.s64 	%rd17083, %rd17048, -8860621160618917889;
	// begin inline asm
	{
	.reg .u64 c;
	.reg .u64 t;
	.reg .u64 nc;
	mad.lo.cc.u64 c, %rd17083, %rd17169, %rd17048;
	madc.hi.cc.u64 c, %rd17083, %rd17169, 0;
	addc.cc.u64 t, %rd17049, c;
	addc.u64 nc, 0, 0;
	mad.lo.cc.u64 %rd17049, %rd17083, %rd17170, t;
	madc.hi.cc.u64 c, %rd17083, %rd17170, nc;
	addc.cc.u64 t, %rd17050, c;
	addc.u64 nc, 0, 0;
	mad.lo.cc.u64 %rd17050, %rd17083, %rd17171, t;
	madc.hi.cc.u64 c, %rd17083, %rd17171, nc;
	addc.cc.u64 t, %rd17051, c;
	addc.u64 nc, 0, 0;
	mad.lo.cc.u64 %rd17051, %rd17083, %rd17172, t;
	madc.hi.cc.u64 c, %rd17083, %rd17172, nc;
	addc.cc.u64 t, %rd17052, c;
	addc.u64 nc, 0, 0;
	mad.lo.cc.u64 %rd17052, %rd17083, %rd17173, t;
	madc.hi.cc.u64 c, %rd17083, %rd17173, nc;
	addc.cc.u64 t, %rd34367, c;
	addc.u64 nc, 0, 0;
	mad.lo.cc.u64 %rd34367, %rd17083, %rd17174, t;
	madc.hi.cc.u64 c, %rd17083, %rd17174, nc;
	addc.cc.u64 c, c, %rd17099;
	addc.u64 nc, 0, 0;
	addc.cc.u64 %rd17075, %rd17075, c;
	addc.u64 %rd17099, nc, 0;
	}
	// end inline asm
	mul.lo.s64 	%rd17106, %rd17049, -8860621160618917889;
	// begin inline asm
	{
	.reg .u64 c;
	.reg .u64 t;
	.reg .u64 nc;
	mad.lo.cc.u64 c, %rd17106, %rd17169, %rd17049;
	madc.hi.cc.u64 c, %rd17106, %rd17169, 0;
	addc.cc.u64 t, %rd17050, c;
	addc.u64 nc, 0, 0;
	mad.lo.cc.u64 %rd17050, %rd17106, %rd17170, t;
	madc.hi.cc.u64 c, %rd17106, %rd17170, nc;
	addc.cc.u64 t, %rd17051, c;
	addc.u64 nc, 0, 0;
	mad.lo.cc.u64 %rd17051, %rd17106, %rd17171, t;
	madc.hi.cc.u64 c, %rd17106, %rd17171, nc;
	addc.cc.u64 t, %rd17052, c;
	addc.u64 nc, 0, 0;
	mad.lo.cc.u64 %rd17052, %rd17106, %rd17172, t;
	madc.hi.cc.u64 c, %rd17106, %rd17172, nc;
	addc.cc.u64 t, %rd34367, c;
	addc.u64 nc, 0, 0;
	mad.lo.cc.u64 %rd34367, %rd17106, %rd17173, t;
	madc.hi.cc.u64 c, %rd17106, %rd17173, nc;
	addc.cc.u64 t, %rd17075, c;
	addc.u64 nc, 0, 0;
	mad.lo.cc.u64 %rd17075, %rd17106, %rd17174, t;
	madc.hi.cc.u64 c, %rd17106, %rd17174, nc;
	addc.cc.u64 c, c, %rd17099;
	addc.u64 nc, 0, 0;
	addc.cc.u64 %rd17098, %rd17098, c;
	addc.u64 %rd17099, nc, 0;
	}
	// end inline asm
	mul.lo.s64 	%rd17129, %rd17050, -8860621160618917889;
	// begin inline asm
	{
	.reg .u64 c;
	.reg .u64 t;
	.reg .u64 nc;
	mad.lo.cc.u64 c, %rd17129, %rd17169, %rd17050;
	madc.hi.cc.u64 c, %rd17129, %rd17169, 0;
	addc.cc.u64 t, %rd17051, c;
	addc.u64 nc, 0, 0;
	mad.lo.cc.u64 %rd17051, %rd17129, %rd17170, t;
	madc.hi.cc.u64 c, %rd17129, %rd17170, nc;
	addc.cc.u64 t, %rd17052, c;
	addc.u64 nc, 0, 0;
	mad.lo.cc.u64 %rd17052, %rd17129, %rd17171, t;
	madc.hi.cc.u64 c, %rd17129, %rd17171, nc;
	addc.cc.u64 t, %rd34367, c;
	addc.u64 nc, 0, 0;
	mad.lo.cc.u64 %rd34367, %rd17129, %rd17172, t;
	madc.hi.cc.u64 c, %rd17129, %rd17172, nc;
	addc.cc.u64 t, %rd17075, c;
	addc.u64 nc, 0, 0;
	mad.lo.cc.u64 %rd17075, %rd17129, %rd17173, t;
	madc.hi.cc.u64 c, %rd17129, %rd17173, nc;
	addc.cc.u64 t, %rd17098, c;
	addc.u64 nc, 0, 0;
	mad.lo.cc.u64 %rd17098, %rd17129, %rd17174, t;
	madc.hi.cc.u64 c, %rd17129, %rd17174, nc;
	addc.cc.u64 c, c, %rd17099;
	addc.u64 nc, 0, 0;
	addc.cc.u64 %rd17121, %rd17121, c;
	addc.u64 %rd17099, nc, 0;
	}
	// end inline asm
	mul.lo.s64 	%rd17152, %rd17051, -8860621160618917889;
	// begin inline asm
	{
	.reg .u64 c;
	.reg .u64 t;
	.reg .u64 nc;
	mad.lo.cc.u64 c, %rd17152, %rd17169, %rd17051;
	madc.hi.cc.u64 c, %rd17152, %rd17169, 0;
	addc.cc.u64 t, %rd17052, c;
	addc.u64 nc, 0, 0;
	mad.lo.cc.u64 %rd17052, %rd17152, %rd17170, t;
	madc.hi.cc.u64 c, %rd17152, %rd17170, nc;
	addc.cc.u64 t, %rd34367, c;
	addc.u64 nc, 0, 0;
	mad.lo.cc.u64 %rd34367, %rd17152, %rd17171, t;
	madc.hi.cc.u64 c, %rd17152, %rd17171, nc;
	addc.cc.u64 t, %rd17075, c;
	addc.u64 nc, 0, 0;
	mad.lo.cc.u64 %rd17075, %rd17152, %rd17172, t;
	madc.hi.cc.u64 c, %rd17152, %rd17172, nc;
	addc.cc.u64 t, %rd17098, c;
	addc.u64 nc, 0, 0;
	mad.lo.cc.u64 %rd17098, %rd17152, %rd17173, t;
	madc.hi.cc.u64 c, %rd17152, %rd17173, nc;
	addc.cc.u64 t, %rd17121, c;
	addc.u64 nc, 0, 0;
	mad.lo.cc.u64 %rd17121, %rd17152, %rd17174, t;
	madc.hi.cc.u64 c, %rd17152, %rd17174, nc;
	addc.cc.u64 c, c, %rd17099;
	addc.u64 nc, 0, 0;
	addc.cc.u64 %rd17144, %rd17144, c;
	addc.u64 %rd17099, nc, 0;
	}
	// end inline asm
	mul.lo.s64 	%rd17175, %rd17052, -8860621160618917889;
	// begin inline asm
	{
	.reg .u64 c;
	.reg .u64 t;
	.reg .u64 nc;
	mad.lo.cc.u64 c, %rd17175, %rd17169, %rd17052;
	madc.hi.cc.u64 c, %rd17175, %rd17169, 0;
	addc.cc.u64 t, %rd34367, c;
	addc.u64 nc, 0, 0;
	mad.lo.cc.u64 %rd34367, %rd17175, %rd17170, t;
	madc.hi.cc.u64 c, %rd17175, %rd17170, nc;
	addc.cc.u64 t, %rd17075, c;
	addc.u64 nc, 0, 0;
	mad.lo.cc.u64 %rd17075, %rd17175, %rd17171, t;
	madc.hi.cc.u64 c, %rd17175, %rd17171, nc;
	addc.cc.u64 t, %rd17098, c;
	addc.u64 nc, 0, 0;
	mad.lo.cc.u64 %rd17098, %rd17175, %rd17172, t;
	madc.hi.cc.u64 c, %rd17175, %rd17172, nc;
	addc.cc.u64 t, %rd17121, c;
	addc.u64 nc, 0, 0;
	mad.lo.cc.u64 %rd17121, %rd17175, %rd17173, t;
	madc.hi.cc.u64 c, %rd17175, %rd17173, nc;
	addc.cc.u64 t, %rd17144, c;
	addc.u64 nc, 0, 0;
	mad.lo.cc.u64 %rd17144, %rd17175, %rd17174, t;
	madc.hi.cc.u64 c, %rd17175, %rd17174, nc;
	addc.cc.u64 c, c, %rd17099;
	add.u64 %rd17167, %rd17167, c;
	}
	// end inline asm
	setp.lt.u64 	%p1218, %rd17167, 121098312706494698;
	mov.u64 	%rd34368, %rd17075;
	mov.u64 	%rd34369, %rd17098;
	mov.u64 	%rd34370, %rd17121;
	mov.u64 	%rd34371, %rd17144;
	mov.u64 	%rd34372, %rd17167;
	@%p1218 bra 	$L__BB0_1472;
	setp.ne.s64 	%p1219, %rd17167, 121098312706494698;
	@%p1219 bra 	$L__BB0_1471;
	setp.lt.u64 	%p1220, %rd17144, -4162727106559522501;
	mov.b64 	%rd34372, 121098312706494698;
	mov.u64 	%rd34368, %rd17075;
	mov.u64 	%rd34369, %rd17098;
	mov.u64 	%rd34370, %rd17121;
	mov.u64 	%rd34371, %rd17144;
	@%p1220 bra 	$L__BB0_1472;
	setp.ne.s64 	%p1221, %rd17144, -4162727106559522501;
	@%p1221 bra 	$L__BB0_1471;
	setp.lt.u64 	%p1222, %rd17121, 1883307231910630287;
	mov.b64 	%rd34371, -4162727106559522501;
	mov.u64 	%rd34368, %rd17075;
	mov.u64 	%rd34369, %rd17098;
	mov.u64 	%rd34370, %rd17121;
	@%p1222 bra 	$L__BB0_1472;
	setp.ne.s64 	%p1223, %rd17121, 1883307231910630287;
	@%p1223 bra 	$L__BB0_1471;
	setp.lt.u64 	%p1224, %rd17098, 2230234197602682880;
	mov.b64 	%rd34370, 1883307231910630287;
	mov.u64 	%rd34368, %rd17075;
	mov.u64 	%rd34369, %rd17098;
	@%p1224 bra 	$L__BB0_1472;
	setp.ne.s64 	%p1225, %rd17098, 2230234197602682880;
	@%p1225 bra 	$L__BB0_1471;
	setp.lt.u64 	%p1226, %rd17075, 1660523435060625408;
	mov.b64 	%rd34369, 2230234197602682880;
	mov.u64 	%rd34368, %rd17075;
	@%p1226 bra 	$L__BB0_1472;
	setp.eq.s64 	%p1227, %rd17075, 1660523435060625408;
	setp.lt.u64 	%p1228, %rd34367, -8860621160618917887;
	and.pred  	%p1229, %p1227, %p1228;
	mov.b64 	%rd34368, 1660523435060625408;
	@%p1229 bra 	$L__BB0_1472;
$L__BB0_1471:
	mov.b64 	%rd17210, -8860621160618917887;
	mov.b64 	%rd17211, 1660523435060625408;
	mov.b64 	%rd17212, 2230234197602682880;
	mov.b64 	%rd17213, 1883307231910630287;
	mov.b64 	%rd17214, -4162727106559522501;
	mov.b64 	%rd17215, 121098312706494698;
	// begin inline asm
	sub.cc.u64 %rd34367, %rd34367, %rd17210;
	subc.cc.u64 %rd34368, %rd17075, %rd17211;
	subc.cc.u64 %rd34369, %rd17098, %rd17212;
	subc.cc.u64 %rd34370, %rd17121, %rd17213;
	subc.cc.u64 %rd34371, %rd17144, %rd17214;
	subc.u64 %rd34372, %rd17167, %rd17215;
	// end inline asm
$L__BB0_1472:
	// begin inline asm
	{
	.reg .u64 c;
	.reg .u64 nc;
	.reg .u64 t;
	mad.lo.cc.u64 %rd17217, %rd40, %rd39, 0;
	madc.hi.cc.u64 c, %rd40, %rd39, 0;
	madc.lo.cc.u64 %rd17218, %rd40, %rd38, c;
	madc.hi.cc.u64 c, %rd40, %rd38, 0;
	madc.lo.cc.u64 %rd17219, %rd40, %rd37, c;
	madc.hi.cc.u64 c, %rd40, %rd37, 0;
	madc.lo.cc.u64 %rd17220, %rd40, %rd36, c;
	madc.hi.cc.u64 c, %rd40, %rd36, 0;
	madc.lo.cc.u64 %rd17221, %rd40, %rd35, c;
	madc.hi.u64 %rd17222, %rd40, %rd35, 0;
	mad.lo.cc.u64 %rd17219, %rd39, %rd38, %rd17219;
	madc.hi.cc.u64 c, %rd39, %rd38, 0;
	addc.cc.u64 t, %rd17220, c;
	addc.u64 nc, 0, 0;
	mad.lo.cc.u64 %rd17220, %rd39, %rd37, t;
	madc.hi.cc.u64 c, %rd39, %rd37, nc;
	addc.cc.u64 t, %rd17221, c;
	addc.u64 nc, 0, 0;
	mad.lo.cc.u64 %rd17221, %rd39, %rd36, t;
	madc.hi.cc.u64 c, %rd39, %rd36, nc;
	addc.cc.u64 t, %rd17222, c;
	addc.u64 nc, 0, 0;
	mad.lo.cc.u64 %rd17222, %rd39, %rd35, t;
	madc.hi.u64 %rd17223, %rd39, %rd35, nc;
	mad.lo.cc.u64 %rd17221, %rd38, %rd37, %rd17221;
	madc.hi.cc.u64 c, %rd38, %rd37, 0;
	addc.cc.u64 t, %rd17222, c;
	addc.u64 nc, 0, 0;
	mad.lo.cc.u64 %rd17222, %rd38, %rd36, t;
	madc.hi.cc.u64 c, %rd38, %rd36, nc;
	addc.cc.u64 t, %rd17223, c;
	addc.u64 nc, 0, 0;
	mad.lo.cc.u64 %rd17223, %rd38, %rd35, t;
	madc.hi.u64 %rd17224, %rd38, %rd35, nc;
	mad.lo.cc.u64 %rd17223, %rd37, %rd36, %rd17223;
	madc.hi.cc.u64 c, %rd37, %rd36, 0;
	addc.cc.u64 t, %rd17224, c;
	addc.u64 nc, 0, 0;
	mad.lo.cc.u64 %rd17224, %rd37, %rd35, t;
	madc.hi.u64 %rd17225, %rd37, %rd35, nc;
	mad.lo.cc.u64 %rd17225, %rd36, %rd35, %rd17225;
	madc.hi.u64 %rd17226, %rd36, %rd35, 0;
	}
	// end inline asm
	shr.u64 	%rd17396, %rd17226, 63;
	mov.b64 	{%r708, %r709}, %rd17226;
	mov.b64 	{%r710, %r711}, %rd17225;
	shf.l.wrap.b32 	%r712, %r711, %r708, 1;
	shf.l.wrap.b32 	%r713, %r708, %r709, 1;
	mov.b64 	%rd17373, {%r712, %r713};
	mov.b64 	{%r714, %r715}, %rd17224;
	shf.l.wrap.b32 	%r716, %r715, %r710, 1;
	shf.l.wrap.b32 	%r717, %r710, %r711, 1;
	mov.b64 	%rd17350, {%r716, %r717};
	mov.b64 	{%r718, %r719}, %rd17223;
	shf.l.wrap.b32 	%r720, %r719, %r714, 1;
	shf.l.wrap.b32 	%r721, %r714, %r715, 1;
	mov.b64 	%rd17327, {%r720, %r721};
	mov.b64 	{%r722, %r723}, %rd17222;
	shf.l.wrap.b32 	%r724, %r723, %r718, 1;
	shf.l.wrap.b32 	%r725, %r718, %r719, 1;
	mov.b64 	%rd17304, {%r724, %r725};
	mov.b64 	{%r726, %r727}, %rd17221;
	shf.l.wrap.b32 	%r728, %r727, %r722, 1;
	shf.l.wrap.b32 	%r729, %r722, %r723, 1;
	mov.b64 	%rd34373, {%r728, %r729};
	mov.b64 	{%r730, %r731}, %rd17220;
	shf.l.wrap.b32 	%r732, %r731, %r726, 1;
	shf.l.wrap.b32 	%r733, %r726, %r727, 1;
	mov.b64 	%rd17281, {%r732, %r733};
	mov.b64 	{%r734, %r735}, %rd17219;
	shf.l.wrap.b32 	%r736, %r735, %r730, 1;
	shf.l.wrap.b32 	%r737, %r730, %r731, 1;
	mov.b64 	%rd17280, {%r736, %r737};
	mov.b64 	{%r738, %r739}, %rd17218;
	shf.l.wrap.b32 	%r740, %r739, %r734, 1;
	shf.l.wrap.b32 	%r741, %r734, %r735, 1;
	mov.b64 	%rd17279, {%r740, %r741};
	mov.b64 	{%r742, %r743}, %rd17217;
	shf.l.wrap.b32 	%r744, %r743, %r738, 1;
	shf.l.wrap.b32 	%r745, %r738, %r739, 1;
	mov.b64 	%rd17278, {%r744, %r745};
	shl.b64 	%rd17277, %rd17217, 1;
	// begin inline asm
	{
	mad.lo.cc.u64 %rd17276, %rd40, %rd40, 0;
	madc.hi.cc.u64 %rd17277, %rd40, %rd40, %rd17277;
	madc.lo.cc.u64 %rd17278, %rd39, %rd39, %rd17278;
	madc.hi.cc.u64 %rd17279, %rd39, %rd39, %rd17279;
	madc.lo.cc.u64 %rd17280, %rd38, %rd38, %rd17280;
	madc.hi.cc.u64 %rd17281, %rd38, %rd38, %rd17281;
	madc.lo.cc.u64 %rd34373, %rd37, %rd37, %rd34373;
	madc.hi.cc.u64 %rd17304, %rd37, %rd37, %rd17304;
	madc.lo.cc.u64 %rd17327, %rd36, %rd36, %rd17327;
	madc.hi.cc.u64 %rd17350, %rd36, %rd36, %rd17350;
	madc.lo.cc.u64 %rd17373, %rd35, %rd35, %rd17373;
	madc.hi.u64 %rd17396, %rd35, %rd35, %rd17396;
	}
	// end inline asm
	mul.lo.s64 	%rd17290, %rd17276, -8860621160618917889;
	mov.b64 	%rd17398, -8860621160618917887;
	mov.b64 	%rd17399, 1660523435060625408;
	mov.b64 	%rd17400, 2230234197602682880;
	mov.b64 	%rd17401, 1883307231910630287;
	mov.b64 	%rd17402, -4162727106559522501;
	mov.b64 	%rd17403, 121098312706494698;
	// begin inline asm
	{
	.reg .u64 c;
	.reg .u64 t;
	.reg .u64 nc;
	mad.lo.cc.u64 c, %rd17290, %rd17398, %rd17276;
	madc.hi.cc.u64 c, %rd17290, %rd17398, 0;
	addc.cc.u64 t, %rd17277, c;
	addc.u64 nc, 0, 0;
	mad.lo.cc.u64 %rd17277, %rd17290, %rd17399, t;
	madc.hi.cc.u64 c, %rd17290, %rd17399, nc;
	addc.cc.u64 t, %rd17278, c;
	addc.u64 nc, 0, 0;
	mad.lo.cc.u64 %rd17278, %rd17290, %rd17400, t;
	madc.hi.cc.u64 c, %rd17290, %rd17400, nc;
	addc.cc.u64 t, %rd17279, c;
	addc.u64 nc, 0, 0;
	mad.lo.cc.u64 %rd17279, %rd17290, %rd17401, t;
	madc.hi.cc.u64 c, %rd17290, %rd17401, nc;
	addc.cc.u64 t, %rd17280, c;
	addc.u64 nc, 0, 0;
	mad.lo.cc.u64 %rd17280, %rd17290, %rd17402, t;
	madc.hi.cc.u64 c, %rd17290, %rd17402, nc;
	addc.cc.u64 t, %rd17281, c;
	addc.u64 nc, 0, 0;
	mad.lo.cc.u64 %rd17281, %rd17290, %rd17403, t;
	madc.hi.cc.u64 c, %rd17290, %rd17403, nc;
	addc.cc.u64 %rd34373, %rd34373, c;
	addc.u64 %rd17328, 0, 0;
	}
	// end inline asm
	mul.lo.s64 	%rd17312, %rd17277, -8860621160618917889;
	// begin inline asm
	{
	.reg .u64 c;
	.reg .u64 t;
	.reg .u64 nc;
	mad.lo.cc.u64 c, %rd17312, %rd17398, %rd17277;
	madc.hi.cc.u64 c, %rd17312, %rd17398, 0;
	addc.cc.u64 t, %rd17278, c;
	addc.u64 nc, 0, 0;
	mad.lo.cc.u64 %rd17278, %rd17312, %rd17399, t;
	madc.hi.cc.u64 c, %rd17312, %rd17399, nc;
	addc.cc.u64 t, %rd17279, c;
	addc.u64 nc, 0, 0;
	mad.lo.cc.u64 %rd17279, %rd17312, %rd17400, t;
	madc.hi.cc.u64 c, %rd17312, %rd17400, nc;
	addc.cc.u64 t, %rd17280, c;
	addc.u64 nc, 0, 0;
	mad.lo.cc.u64 %rd17280, %rd17312, %rd17401, t;
	madc.hi.cc.u64 c, %rd17312, %rd17401, nc;
	addc.cc.u64 t, %rd17281, c;
	addc.u64 nc, 0, 0;
	mad.lo.cc.u64 %rd17281, %rd17312, %rd17402, t;
	madc.hi.cc.u64 c, %rd17312, %rd17402, nc;
	addc.cc.u64 t, %rd34373, c;
	addc.u64 nc, 0, 0;
	mad.lo.cc.u64 %rd34373, %rd17312, %rd17403, t;
	madc.hi.cc.u64 c, %rd17312, %rd17403, nc;
	addc.cc.u64 c, c, %rd17328;
	addc.u64 nc, 0, 0;
	addc.cc.u64 %rd17304, %rd17304, c;
	addc.u64 %rd17328, nc, 0;
	}
	// end inline asm
	mul.lo.s64 	%rd17335, %rd17278, -8860621160618917889;
	// begin inline asm
	{
	.reg .u64 c;
	.reg .u64 t;
	.reg .u64 nc;
	mad.lo.cc.u64 c, %rd17335, %rd17398, %rd17278;
	madc.hi.cc.u64 c, %rd17335, %rd17398, 0;
	addc.cc.u64 t, %rd17279, c;
	addc.u64 nc, 0, 0;
	mad.lo.cc.u64 %rd17279, %rd17335, %rd17399, t;
	madc.hi.cc.u64 c, %rd17335, %rd17399, nc;
	addc.cc.u64 t, %rd17280, c;
	addc.u64 nc, 0, 0;
	mad.lo.cc.u64 %rd17280, %rd17335, %rd17400, t;
	madc.hi.cc.u64 c, %rd17335, %rd17400, nc;
	addc.cc.u64 t, %rd17281, c;
	addc.u64 nc, 0, 0;
	mad.lo.cc.u64 %rd17281, %rd17335, %rd17401, t;
	madc.hi.cc.u64 c, %rd17335, %rd17401, nc;
	addc.cc.u64 t, %rd34373, c;
	addc.u64 nc, 0, 0;
	mad.lo.cc.u64 %rd34373, %rd17335, %rd17402, t;
	madc.hi.cc.u64 c, %rd17335, %rd17402, nc;
	addc.cc.u64 t, %rd17304, c;
	addc.u64 nc, 0, 0;
	mad.lo.cc.u64 %rd17304, %rd17335, %rd17403, t;
	madc.hi.cc.u64 c, %rd17335, %rd17403, nc;
	addc.cc.u64 c, c, %rd17328;
	addc.u64 nc, 0, 0;
	addc.cc.u64 %rd17327, %rd17327, c;
	addc.u64 %rd17328, nc, 0;
	}
	// end inline asm
	mul.lo.s64 	%rd17358, %rd17279, -8860621160618917889;
	// begin inline asm
	{
	.reg .u64 c;
	.reg .u64 t;
	.reg .u64 nc;
	mad.lo.cc.u64 c, %rd17358, %rd17398, %rd17279;
	madc.hi.cc.u64 c, %rd17358, %rd17398, 0;
	addc.cc.u64 t, %rd17280, c;
	addc.u64 nc, 0, 0;
	mad.lo.cc.u64 %rd17280, %rd17358, %rd17399, t;
	madc.hi.cc.u64 c, %rd17358, %rd17399, nc;
	addc.cc.u64 t, %rd17281, c;
	addc.u64 nc, 0, 0;
	mad.lo.cc.u64 %rd17281, %rd17358, %rd17400, t;
	madc.hi.cc.u64 c, %rd17358, %rd17400, nc;
	addc.cc.u64 t, %rd34373, c;
	addc.u64 nc, 0, 0;
	mad.lo.cc.u64 %rd34373, %rd17358, %rd17401, t;
	madc.hi.cc.u64 c, %rd17358, %rd17401, nc;
	addc.cc.u64 t, %rd17304, c;
	addc.u64 nc, 0, 0;
	mad.lo.cc.u64 %rd17304, %rd17358, %rd17402, t;
	madc.hi.cc.u64 c, %rd17358, %rd17402, nc;
	addc.cc.u64 t, %rd17327, c;
	addc.u64 nc, 0, 0;
	mad.lo.cc.u64 %rd17327, %rd17358, %rd17403, t;
	madc.hi.cc.u64 c, %rd17358, %rd17403, nc;
	addc.cc.u64 c, c, %rd17328;
	addc.u64 nc, 0, 0;
	addc.cc.u64 %rd17350, %rd17350, c;
	addc.u64 %rd17328, nc, 0;
	}
	// end inline asm
	mul.lo.s64 	%rd17381, %rd17280, -8860621160618917889;
	// begin inline asm
	{
	.reg .u64 c;
	.reg .u64 t;
	.reg .u64 nc;
	mad.lo.cc.u64 c, %rd17381, %rd17398, %rd17280;
	madc.hi.cc.u64 c, %rd17381, %rd17398, 0;
	addc.cc.u64 t, %rd17281, c;
	addc.u64 nc, 0, 0;
	mad.lo.cc.u64 %rd17281, %rd17381, %rd17399, t;
	madc.hi.cc.u64 c, %rd17381, %rd17399, nc;
	addc.cc.u64 t, %rd34373, c;
	addc.u64 nc, 0, 0;
	mad.lo.cc.u64 %rd34373, %rd17381, %rd17400, t;
	madc.hi.cc.u64 c, %rd17381, %rd17400, nc;
	addc.cc.u64 t, %rd17304, c;
	addc.u64 nc, 0, 0;
	mad.lo.cc.u64 %rd17304, %rd17381, %rd17401, t;
	madc.hi.cc.u64 c, %rd17381, %rd17401, nc;
	addc.cc.u64 t, %rd17327, c;
	addc.u64 nc, 0, 0;
	mad.lo.cc.u64 %rd17327, %rd17381, %rd17402, t;
	madc.hi.cc.u64 c, %rd17381, %rd17402, nc;
	addc.cc.u64 t, %rd17350, c;
	addc.u64 nc, 0, 0;
	mad.lo.cc.u64 %rd17350, %rd17381, %rd17403, t;
	madc.hi.cc.u64 c, %rd17381, %rd17403, nc;
	addc.cc.u64 c, c, %rd17328;
	addc.u64 nc, 0, 0;
	addc.cc.u64 %rd17373, %rd17373, c;
	addc.u64 %rd17328, nc, 0;
	}
	// end inline asm
	mul.lo.s64 	%rd17404, %rd17281, -8860621160618917889;
	// begin inline asm
	{
	.reg .u64 c;
	.reg .u64 t;
	.reg .u64 nc;
	mad.lo.cc.u64 c, %rd17404, %rd17398, %rd17281;
	madc.hi.cc.u64 c, %rd17404, %rd17398, 0;
	addc.cc.u64 t, %rd34373, c;
	addc.u64 nc, 0, 0;
	mad.lo.cc.u64 %rd34373, %rd17404, %rd17399, t;
	madc.hi.cc.u64 c, %rd17404, %rd17399, nc;
	addc.cc.u64 t, %rd17304, c;
	addc.u64 nc, 0, 0;
	mad.lo.cc.u64 %rd17304, %rd17404, %rd17400, t;
	madc.hi.cc.u64 c, %rd17404, %rd17400, nc;
	addc.cc.u64 t, %rd17327, c;
	addc.u64 nc, 0, 0;
	mad.lo.cc.u64 %rd17327, %rd17404, %rd17401, t;
	madc.hi.cc.u64 c, %rd17404, %rd17401, nc;
	addc.cc.u64 t, %rd17350, c;
	addc.u64 nc, 0, 0;
	mad.lo.cc.u64 %rd17350, %rd17404, %rd17402, t;
	madc.hi.cc.u64 c, %rd17404, %rd17402, nc;
	addc.cc.u64 t, %rd17373, c;
	addc.u64 nc, 0, 0;
	mad.lo.cc.u64 %rd17373, %rd17404, %rd17403, t;
	madc.hi.cc.u64 c, %rd17404, %rd17403, nc;
	addc.cc.u64 c, c, %rd17328;
	add.u64 %rd17396, %rd17396, c;
	}
	// end inline asm
	setp.lt.u64 	%p1230, %rd17396, 121098312706494698;
	mov.u64 	%rd34374, %rd17304;
	mov.u64 	%rd34375, %rd17327;
	mov.u64 	%rd34376, %rd17350;
	mov.u64 	%rd34377, %rd17373;
	mov.u64 	%rd34378, %rd17396;
	@%p1230 bra 	$L__BB0_1483;
	setp.ne.s64 	%p1231, %rd17396, 121098312706494698;
	@%p1231 bra 	$L__BB0_1482;
	setp.lt.u64 	%p1232, %rd17373, -4162727106559522501;
	mov.b64 	%rd34378, 121098312706494698;
	mov.u64 	%rd34374, %rd17304;
	mov.u64 	%rd34375, %rd17327;
	mov.u64 	%rd34376, %rd17350;
	mov.u64 	%rd34377, %rd17373;
	@%p1232 bra 	$L__BB0_1483;
	setp.ne.s64 	%p1233, %rd17373, -4162727106559522501;
	@%p1233 bra 	$L__BB0_1482;
	setp.lt.u64 	%p1234, %rd17350, 1883307231910630287;
	mov.b64 	%rd34377, -4162727106559522501;
	mov.u64 	%rd34374, %rd17304;
	mov.u64 	%rd34375, %rd17327;
	mov.u64 	%rd34376, %rd17350;
	@%p1234 bra 	$L__BB0_1483;
	setp.ne.s64 	%p1235, %rd17350, 1883307231910630287;
	@%p1235 bra 	$L__BB0_1482;
	setp.lt.u64 	%p1236, %rd17327, 2230234197602682880;
	mov.b64 	%rd34376, 1883307231910630287;
	mov.u64 	%rd34374, %rd17304;
	mov.u64 	%rd34375, %rd17327;
	@%p1236 bra 	$L__BB0_1483;
	setp.ne.s64 	%p1237, %rd17327, 2230234197602682880;
	@%p1237 bra 	$L__BB0_1482;
	setp.lt.u64 	%p1238, %rd17304, 1660523435060625408;
	mov.b64 	%rd34375, 2230234197602682880;
	mov.u64 	%rd34374, %rd17304;
	@%p1238 bra 	$L__BB0_1483;
	setp.eq.s64 	%p1239, %rd17304, 1660523435060625408;
	setp.lt.u64 	%p1240, %rd34373, -8860621160618917887;
	and.pred  	%p1241, %p1239, %p1240;
	mov.b64 	%rd34374, 1660523435060625408;
	@%p1241 bra 	$L__BB0_1483;
$L__BB0_1482:
	mov.b64 	%rd17439, -8860621160618917887;
	mov.b64 	%rd17440, 1660523435060625408;
	mov.b64 	%rd17441, 2230234197602682880;
	mov.b64 	%rd17442, 1883307231910630287;
	mov.b64 	%rd17443, -4162727106559522501;
	mov.b64 	%rd17444, 121098312706494698;
	// begin inline asm
	sub.cc.u64 %rd34373, %rd34373, %rd17439;
	subc.cc.u64 %rd34374, %rd17304, %rd17440;
	subc.cc.u64 %rd34375, %rd17327, %rd17441;
	subc.cc.u64 %rd34376, %rd17350, %rd17442;
	subc.cc.u64 %rd34377, %rd17373, %rd17443;
	subc.u64 %rd34378, %rd17396, %rd17444;
	// end inline asm
$L__BB0_1483:
	// begin inline asm
	{
	.reg .u64 c;
	.reg .u64 nc;
	.reg .u64 t;
	mad.lo.cc.u64 %rd17446, %rd34373, %rd34374, 0;
	madc.hi.cc.u64 c, %rd34373, %rd34374, 0;
	madc.lo.cc.u64 %rd17447, %rd34373, %rd34375, c;
	madc.hi.cc.u64 c, %rd34373, %rd34375, 0;
	madc.lo.cc.u64 %rd17448, %rd34373, %rd34376, c;
	madc.hi.cc.u64 c, %rd34373, %rd34376, 0;
	madc.lo.cc.u64 %rd17449, %rd34373, %rd34377, c;
	madc.hi.cc.u64 c, %rd34373, %rd34377, 0;
	madc.lo.cc.u64 %rd17450, %rd34373, %rd34378, c;
	madc.hi.u64 %rd17451, %rd34373, %rd34378, 0;
	mad.lo.cc.u64 %rd17448, %rd34374, %rd34375, %rd17448;
	madc.hi.cc.u64 c, %rd34374, %rd34375, 0;
	addc.cc.u64 t, %rd17449, c;
	addc.u64 nc, 0, 0;
	mad.lo.cc.u64 %rd17449, %rd34374, %rd34376, t;
	madc.hi.cc.u64 c, %rd34374, %rd34376, nc;
	addc.cc.u64 t, %rd17450, c;
	addc.u64 nc, 0, 0;
	mad.lo.cc.u64 %rd17450, %rd34374, %rd34377, t;
	madc.hi.cc.u64 c, %rd34374, %rd34377, nc;
	addc.cc.u64 t, %rd17451, c;
	addc.u64 nc, 0, 0;
	mad.lo.cc.u64 %rd17451, %rd34374, %rd34378, t;
	madc.hi.u64 %rd17452, %rd34374, %rd34378, nc;
	mad.lo.cc.u64 %rd17450, %rd34375, %rd34376, %rd17450;
	madc.hi.cc.u64 c, %rd34375, %rd34376, 0;
	addc.cc.u64 t, %rd17451, c;
	addc.u64 nc, 0, 0;
	mad.lo.cc.u64 %rd17451, %rd34375, %rd34377, t;
	madc.hi.cc.u64 c, %rd34375, %rd34377, nc;
	addc.cc.u64 t, %rd17452, c;
	addc.u64 nc, 0, 0;
	mad.lo.cc.u64 %rd17452, %rd34375, %rd34378, t;
	madc.hi.u64 %rd17453, %rd34375, %rd34378, nc;
	mad.lo.cc.u64 %rd17452, %rd34376, %rd34377, %rd17452;
	madc.hi.cc.u64 c, %rd34376, %rd34377, 0;
	addc.cc.u64 t, %rd17453, c;
	addc.u64 nc, 0, 0;
	mad.lo.cc.u64 %rd17453, %rd34376, %rd34378, t;
	madc.hi.u64 %rd17454, %rd34376, %rd34378, nc;
	mad.lo.cc.u64 %rd17454, %rd34377, %rd34378, %rd17454;
	madc.hi.u64 %rd17455, %rd34377, %rd34378, 0;
	}
	// end inline asm
	shr.u64 	%rd17625, %rd17455, 63;
	mov.b64 	{%r746, %r747}, %rd17455;
	mov.b64 	{%r748, %r749}, %rd17454;
	shf.l.wrap.b32 	%r750, %r749, %r746, 1;
	shf.l.wrap.b32 	%r751, %r746, %r747, 1;
	mov.b64 	%rd17602, {%r750, %r751};
	mov.b64 	{%r752, %r753}, %rd17453;
	shf.l.wrap.b32 	%r754, %r753, %r748, 1;
	shf.l.wrap.b32 	%r755, %r748, %r749, 1;
	mov.b64 	%rd17579, {%r754, %r755};
	mov.b64 	{%r756, %r757}, %rd17452;
	shf.l.wrap.b32 	%r758, %r757, %r752, 1;
	shf.l.wrap.b32 	%r759, %r752, %r753, 1;
	mov.b64 	%rd17556, {%r758, %r759};
	mov.b64 	{%r760, %r761}, %rd17451;
	shf.l.wrap.b32 	%r762, %r761, %r756, 1;
	shf.l.wrap.b32 	%r763, %r756, %r757, 1;
	mov.b64 	%rd17533, {%r762, %r763};
	mov.b64 	{%r764, %r765}, %rd17450;
	shf.l.wrap.b32 	%r766, %r765, %r760, 1;
	shf.l.wrap.b32 	%r767, %r760, %r761, 1;
	mov.b64 	%rd34379, {%r766, %r767};
	mov.b64 	{%r768, %r769}, %rd17449;
	shf.l.wrap.b32 	%r770, %r769, %r764, 1;
	shf.l.wrap.b32 	%r771, %r764, %r765, 1;
	mov.b64 	%rd17510, {%r770, %r771};
	mov.b64 	{%r772, %r773}, %rd17448;
	shf.l.wrap.b32 	%r774, %r773, %r768, 1;
	shf.l.wrap.b32 	%r775, %r768, %r769, 1;
	mov.b64 	%rd17509, {%r774, %r775};
	mov.b64 	{%r776, %r777}, %rd17447;
	shf.l.wrap.b32 	%r778, %r777, %r772, 1;
	shf.l.wrap.b32 	%r779, %r772, %r773, 1;
	mov.b64 	%rd17508, {%r778, %r779};
	mov.b64 	{%r780, %r781}, %rd17446;
	shf.l.wrap.b32 	%r782, %r781, %r776, 1;
	shf.l.wrap.b32 	%r783, %r776, %r777, 1;
	mov.b64 	%rd17507, {%r782, %r783};
	shl.b64 	%rd17506, %rd17446, 1;
	// begin inline asm
	{
	mad.lo.cc.u64 %rd17505, %rd34373, %rd34373, 0;
	madc.hi.cc.u64 %rd17506, %rd34373, %rd34373, %rd17506;
	madc.lo.cc.u64 %rd17507, %rd34374, %rd34374, %rd17507;
	madc.hi.cc.u64 %rd17508, %rd34374, %rd34374, %rd17508;
	madc.lo.cc.u64 %rd17509, %rd34375, %rd34375, %rd17509;
	madc.hi.cc.u64 %rd17510, %rd34375, %rd34375, %rd17510;
	madc.lo.cc.u64 %rd34379, %rd34376, %rd34376, %rd34379;
	madc.hi.cc.u64 %rd17533, %rd34376, %rd34376, %rd17533;
	madc.lo.cc.u64 %rd17556, %rd34377, %rd34377, %rd17556;
	madc.hi.cc.u64 %rd17579, %rd34377, %rd34377, %rd17579;
	madc.lo.cc.u64 %rd17602, %rd34378, %rd34378, %rd17602;
	madc.hi.u64 %rd17625, %rd34378, %rd34378, %rd17625;
	}
	// end inline asm
	mul.lo.s64 	%rd17519, %rd17505, -8860621160618917889;
	mov.b64 	%rd17627, -8860621160618917887;
	mov.b64 	%rd17628, 1660523435060625408;
	mov.b64 	%rd17629, 2230234197602682880;
	mov.b64 	%rd17630, 1883307231910630287;
	mov.b64 	%rd17631, -4162727106559522501;
	mov.b64 	%rd17632, 121098312706494698;
	// begin inline asm
	{
	.reg .u64 c;
	.reg .u64 t;
	.reg .u64 nc;
	mad.lo.cc.u64 c, %rd17519, %rd17627, %rd17505;
	madc.hi.cc.u64 c, %rd17519, %rd17627, 0;
	addc.cc.u64 t, %rd17506, c;
	addc.u64 nc, 0, 0;
	mad.lo.cc.u64 %rd17506, %rd17519, %rd17628, t;
	madc.hi.cc.u64 c, %rd17519, %rd17628, nc;
	addc.cc.u64 t, %rd17507, c;
	addc.u64 nc, 0, 0;
	mad.lo.cc.u64 %rd17507, %rd17519, %rd17629, t;
	madc.hi.cc.u64 c, %rd17519, %rd17629, nc;
	addc.cc.u64 t, %rd17508, c;
	addc.u64 nc, 0, 0;
	mad.lo.cc.u64 %rd17508, %rd17519, %rd17630, t;
	madc.hi.cc.u64 c, %rd17519, %rd17630, nc;
	addc.cc.u64 t, %rd17509, c;
	addc.u64 nc, 0, 0;
	mad.lo.cc.u64 %rd17509, %rd17519, %rd17631, t;
	madc.hi.cc.u64 c, %rd17519, %rd17631, nc;
	addc.cc.u64 t, %rd17510, c;
	addc.u64 nc, 0, 0;
	mad.lo.cc.u64 %rd17510, %rd17519, %rd17632, t;
	madc.hi.cc.u64 c, %rd17519, %rd17632, nc;
	addc.cc.u64 %rd34379, %rd34379, c;
	addc.u64 %rd17557, 0, 0;
	}
	// end inline asm
	mul.lo.s64 	%rd17541, %rd17506, -8860621160618917889;
	// begin inline asm
	{
	.reg .u64 c;
	.reg .u64 t;
	.reg .u64 nc;
	mad.lo.cc.u64 c, %rd17541, %rd17627, %rd17506;
	madc.hi.cc.u64 c, %rd17541, %rd17627, 0;
	addc.cc.u64 t, %rd17507, c;
	addc.u64 nc, 0, 0;
	mad.lo.cc.u64 %rd17507, %rd17541, %rd17628, t;
	madc.hi.cc.u64 c, %rd17541, %rd17628, nc;
	addc.cc.u64 t, %rd17508, c;
	addc.u64 nc, 0, 0;
	mad.lo.cc.u64 %rd17508, %rd17541, %rd17629, t;
	madc.hi.cc.u64 c, %rd17541, %rd17629, nc;
	addc.cc.u64 t, %rd17509, c;
	addc.u64 nc, 0, 0;
	mad.lo.cc.u64 %rd17509, %rd17541, %rd17630, t;
	madc.hi.cc.u64 c, %rd17541, %rd17630, nc;
	addc.cc.u64 t, %rd17510, c;
	addc.u64 nc, 0, 0;
	mad.lo.cc.u64 %rd17510, %rd17541, %rd17631, t;
	madc.hi.cc.u64 c, %rd17541, %rd17631, nc;
	addc.cc.u64 t, %rd34379, c;
	addc.u64 nc, 0, 0;
	mad.lo.cc.u64 %rd34379, %rd17541, %rd17632, t;
	madc.hi.cc.u64 c, %rd17541, %rd17632, nc;
	addc.cc.u64 c, c, %rd17557;
	addc.u64 nc, 0, 0;
	addc.cc.u64 %rd17533, %rd17533, c;
	addc.u64 %rd17557, nc, 0;
	}
	// end inline asm
	mul.lo.s64 	%rd17564, %rd17507, -8860621160618917889;
	// begin inline asm
	{
	.reg .u64 c;
	.reg .u64 t;
	.reg .u64 nc;
	mad.lo.cc.u64 c, %rd17564, %rd17627, %rd17507;
	madc.hi.cc.u64 c, %rd17564, %rd17627, 0;
	addc.cc.u64 t, %rd17508, c;
	addc.u64 nc, 0, 0;
	mad.lo.cc.u64 %rd17508, %rd17564, %rd17628, t;
	madc.hi.cc.u64 c, %rd17564, %rd17628, nc;
	addc.cc.u64 t, %rd17509, c;
	addc.u64 nc, 0, 0;
	mad.lo.cc.u64 %rd17509, %rd17564, %rd17629, t;
	madc.hi.cc.u64 c, %rd17564, %rd17629, nc;
	addc.cc.u64 t, %rd17510, c;
	addc.u64 nc, 0, 0;
	mad.lo.cc.u64 %rd17510, %rd17564, %rd17630, t;
	madc.hi.cc.u64 c, %rd17564, %rd17630, nc;
	addc.cc.u64 t, %rd34379, c;
	addc.u64 nc, 0, 0;
	mad.lo.cc.u64 %rd34379, %rd17564, %rd17631, t;
	madc.hi.cc.u64 c, %rd17564, %rd17631, nc;
	addc.cc.u64 t, %rd17533, c;
	addc.u64 nc, 0, 0;
	mad.lo.cc.u64 %rd17533, %rd17564, %rd17632, t;
	madc.hi.cc.u64 c, %rd17564, %rd17632, nc;
	addc.cc.u64 c, c, %rd17557;
	addc.u64 nc, 0, 0;
	addc.cc.u64 %rd17556, %rd17556, c;
	addc.u64 %rd17557, nc, 0;
	}
	// end inline asm
	mul.lo.s64 	%rd17587, %rd17508, -8860621160618917889;
	// begin inline asm
	{
	.reg .u64 c;
	.reg .u64 t;
	.reg .u64 nc;
	mad.lo.cc.u64 c, %rd17587, %rd17627, %rd17508;
	madc.hi.cc.u64 c, %rd17587, %rd17627, 0;
	addc.cc.u64 t, %rd17509, c;
	addc.u64 nc, 0, 0;
	mad.lo.cc.u64 %rd17509, %rd17587, %rd17628, t;
	madc.hi.cc.u64 c, %rd17587, %rd17628, nc;
	addc.cc.u64 t, %rd17510, c;
	addc.u64 nc, 0, 0;
	mad.lo.cc.u64 %rd17510, %rd17587, %rd17629, t;
	madc.hi.cc.u64 c, %rd17587, %rd17629, nc;
	addc.cc.u64 t, %rd34379, c;
	addc.u64 nc, 0, 0;
	mad.lo.cc.u64 %rd34379, %rd17587, %rd17630, t;
	madc.hi.cc.u64 c, %rd17587, %rd17630, nc;
	addc.cc.u64 t, %rd17533, c;
	addc.u64 nc, 0, 0;
	mad.lo.cc.u64 %rd17533, %rd17587, %rd17631, t;
	madc.hi.cc.u64 c, %rd17587, %rd17631, nc;
	addc.cc.u64 t, %rd17556, c;
	addc.u64 nc, 0, 0;
	mad.lo.cc.u64 %rd17556, %rd17587, %rd17632, t;
	madc.hi.cc.u64 c, %rd17587, %rd17632, nc;
	addc.cc.u64 c, c, %rd17557;
	addc.u64 nc, 0, 0;
	addc.cc.u64 %rd17579, %rd17579, c;
	addc.u64 %rd17557, nc, 0;
	}
	// end inline asm
	mul.lo.s64 	%rd17610, %rd17509, -8860621160618917889;
	// begin inline asm
	{
	.reg .u64 c;
	.reg .u64 t;
	.reg .u64 nc;
	mad.lo.cc.u64 c, %rd17610, %rd17627, %rd17509;
	madc.hi.cc.u64 c, %rd17610, %rd17627, 0;
	addc.cc.u64 t, %rd17510, c;
	addc.u64 nc, 0, 0;
	mad.lo.cc.u64 %rd17510, %rd17610, %rd17628, t;
	madc.hi.cc.u64 c, %rd17610, %rd17628, nc;
	addc.cc.u64 t, %rd34379, c;
	addc.u64 nc, 0, 0;
	mad.lo.cc.u64 %rd34379, %rd17610, %rd17629, t;
	madc.hi.cc.u64 c, %rd17610, %rd17629, nc;
	addc.cc.u64 t, %rd17533, c;
	addc.u64 nc, 0, 0;
	mad.lo.cc.u64 %rd17533, %rd17610, %rd17630, t;
	madc.hi.cc.u64 c, %rd17610, %rd17630, nc;
	addc.cc.u64 t, %rd17556, c;
	addc.u64 nc, 0, 0;
	mad.lo.cc.u64 %rd17556, %rd17610, %rd17631, t;
	madc.hi.cc.u64 c, %rd17610, %rd17631, nc;
	addc.cc.u64 t, %rd17579, c;
	addc.u64 nc, 0, 0;
	mad.lo.cc.u64 %rd17579, %rd17610, %rd17632, t;
	madc.hi.cc.u64 c, %rd17610, %rd17632, nc;
	addc.cc.u64 c, c, %rd17557;
	addc.u64 nc, 0, 0;
	addc.cc.u64 %rd17602, %rd17602, c;
	addc.u64 %rd17557, nc, 0;
	}
	// end inline asm
	mul.lo.s64 	%rd17633, %rd17510, -8860621160618917889;
	// begin inline asm
	{
	.reg .u64 c;
	.reg .u64 t;
	.reg .u64 nc;
	mad.lo.cc.u64 c, %rd17633, %rd17627, %rd17510;
	madc.hi.cc.u64 c, %rd17633, %rd17627, 0;
	addc.cc.u64 t, %rd34379, c;
	addc.u64 nc, 0, 0;
	mad.lo.cc.u64 %rd34379, %rd17633, %rd17628, t;
	madc.hi.cc.u64 c, %rd17633, %rd17628, nc;
	addc.cc.u64 t, %rd17533, c;
	addc.u64 nc, 0, 0;
	mad.lo.cc.u64 %rd17533, %rd17633, %rd17629, t;
	madc.hi.cc.u64 c, %rd17633, %rd17629, nc;
	addc.cc.u64 t, %rd17556, c;
	addc.u64 nc, 0, 0;
	mad.lo.cc.u64 %rd17556, %rd17633, %rd17630, t;
	madc.hi.cc.u64 c, %rd17633, %rd17630, nc;
	addc.cc.u64 t, %rd17579, c;
	addc.u64 nc, 0, 0;
	mad.lo.cc.u64 %rd17579, %rd17633, %rd17631, t;
	madc.hi.cc.u64 c, %rd17633, %rd17631, nc;
	addc.cc.u64 t, %rd17602, c;
	addc.u64 nc, 0, 0;
	mad.lo.cc.u64 %rd17602, %rd17633, %rd17632, t;
	madc.hi.cc.u64 c, %rd17633, %rd17632, nc;
	addc.cc.u64 c, c, %rd17557;
	add.u64 %rd17625, %rd17625, c;
	}
	// end inline asm
	setp.lt.u64 	%p1242, %rd17625, 121098312706494698;
	mov.u64 	%rd34380, %rd17533;
	mov.u64 	%rd34381, %rd17556;
	mov.u64 	%rd34382, %rd17579;
	mov.u64 	%rd34383, %rd17602;
	mov.u64 	%rd34384, %rd17625;
	@%p1242 bra 	$L__BB0_1494;
	setp.ne.s64 	%p1243, %rd17625, 121098312706494698;
	@%p1243 bra 	$L__BB0_1493;
	setp.lt.u64 	%p1244, %rd17602, -4162727106559522501;
	mov.b64 	%rd34384, 121098312706494698;
	mov.u64 	%rd34380, %rd17533;
	mov.u64 	%rd34381, %rd17556;
	mov.u64 	%rd34382, %rd17579;
	mov.u64 	%rd34383, %rd17602;
	@%p1244 bra 	$L__BB0_1494;
	setp.ne.s64 	%p1245, %rd17602, -4162727106559522501;
	@%p1245 bra 	$L__BB0_1493;
	setp.lt.u64 	%p1246, %rd17579, 1883307231910630287;
	mov.b64 	%rd34383, -4162727106559522501;
	mov.u64 	%rd34380, %rd17533;
	mov.u64 	%rd34381, %rd17556;
	mov.u64 	%rd34382, %rd17579;
	@%p1246 bra 	$L__BB0_1494;
	setp.ne.s64 	%p1247, %rd17579, 1883307231910630287;
	@%p1247 bra 	$L__BB0_1493;
	setp.lt.u64 	%p1248, %rd17556, 2230234197602682880;
	mov.b64 	%rd34382, 1883307231910630287;
	mov.u64 	%rd34380, %rd17533;
	mov.u64 	%rd34381, %rd17556;
	@%p1248 bra 	$L__BB0_1494;
	setp.ne.s64 	%p1249, %rd17556, 2230234197602682880;
	@%p1249 bra 	$L__BB0_1493;
	setp.lt.u64 	%p1250, %rd17533, 1660523435060625408;
	mov.b64 	%rd34381, 2230234197602682880;
	mov.u64 	%rd34380, %rd17533;
	@%p1250 bra 	$L__BB0_1494;
	setp.eq.s64 	%p1251, %rd17533, 1660523435060625408;
	setp.lt.u64 	%p1252, %rd34379, -8860621160618917887;
	and.pred  	%p1253, %p1251, %p1252;
	mov.b64 	%rd34380, 1660523435060625408;
	@%p1253 bra 	$L__BB0_1494;
$L__BB0_1493:
	mov.b64 	%rd17668, -8860621160618917887;
	mov.b64 	%rd17669, 1660523435060625408;
	mov.b64 	%rd17670, 2230234197602682880;
	mov.b64 	%rd17671, 1883307231910630287;
	mov.b64 	%rd17672, -4162727106559522501;
	mov.b64 	%rd17673, 121098312706494698;
	// begin inline asm
	sub.cc.u64 %rd34379, %rd34379, %rd17668;
	subc.cc.u64 %rd34380, %rd17533, %rd17669;
	subc.cc.u64 %rd34381, %rd17556, %rd17670;
	subc.cc.u64 %rd34382, %rd17579, %rd17671;
	subc.cc.u64 %rd34383, %rd17602, %rd17672;
	subc.u64 %rd34384, %rd17625, %rd17673;
	// end inline asm
$L__BB0_1494:
	// begin inline asm
	add.cc.u64 %rd34385, %rd46, %rd34373;
	addc.cc.u64 %rd17675, %rd45, %rd34374;
	addc.cc.u64 %rd17676, %rd44, %rd34375;
	addc.cc.u64 %rd17677, %rd43, %rd34376;
	addc.cc.u64 %rd17678, %rd42, %rd34377;
	addc.u64 %rd17679, %rd41, %rd34378;
	// end inline asm
	setp.lt.u64 	%p1254, %rd17679, 121098312706494698;
	mov.u64 	%rd34386, %rd17675;
	mov.u64 	%rd34387, %rd17676;
	mov.u64 	%rd34388, %rd17677;
	mov.u64 	%rd34389, %rd17678;
	mov.u64 	%rd34390, %rd17679;
	@%p1254 bra 	$L__BB0_1505;
	setp.ne.s64 	%p1255, %rd17679, 121098312706494698;
	@%p1255 bra 	$L__BB0_1504;
	setp.lt.u64 	%p1256, %rd17678, -4162727106559522501;
	mov.b64 	%rd34390, 121098312706494698;
	mov.u64 	%rd34386, %rd17675;
	mov.u64 	%rd34387, %rd17676;
	mov.u64 	%rd34388, %rd17677;
	mov.u64 	%rd34389, %rd17678;
	@%p1256 bra 	$L__BB0_1505;
	setp.ne.s64 	%p1257, %rd17678, -4162727106559522501;
	@%p1257 bra 	$L__BB0_1504;
	setp.lt.u64 	%p1258, %rd17677, 1883307231910630287;
	mov.b64 	%rd34389, -4162727106559522501;
	mov.u64 	%rd34386, %rd17675;
	mov.u64 	%rd34387, %rd17676;
	mov.u64 	%rd34388, %rd17677;
	@%p1258 bra 	$L__BB0_1505;
	setp.ne.s64 	%p1259, %rd17677, 1883307231910630287;
	@%p1259 bra 	$L__BB0_1504;
	setp.lt.u64 	%p1260, %rd17676, 2230234197602682880;
	mov.b64 	%rd34388, 1883307231910630287;
	mov.u64 	%rd34386, %rd17675;
	mov.u64 	%rd34387, %rd17676;
	@%p1260 bra 	$L__BB0_1505;
	setp.ne.s64 	%p1261, %rd17676, 2230234197602682880;
	@%p1261 bra 	$L__BB0_1504;
	setp.lt.u64 	%p1262, %rd17675, 1660523435060625408;
	mov.b64 	%rd34387, 2230234197602682880;
	mov.u64 	%rd34386, %rd17675;
	@%p1262 bra 	$L__BB0_1505;
	setp.eq.s64 	%p1263, %rd17675, 1660523435060625408;
	setp.lt.u64 	%p1264, %rd34385, -8860621160618917887;
	and.pred  	%p1265, %p1263, %p1264;
	mov.b64 	%rd34386, 1660523435060625408;
	@%p1265 bra 	$L__BB0_1505;
$L__BB0_1504:
	mov.b64 	%rd17719, -8860621160618917887;
	mov.b64 	%rd17720, 1660523435060625408;
	mov.b64 	%rd17721, 2230234197602682880;
	mov.b64 	%rd17722, 1883307231910630287;
	mov.b64 	%rd17723, -4162727106559522501;
	mov.b64 	%rd17724, 121098312706494698;
	// begin inline asm
	sub.cc.u64 %rd34385, %rd34385, %rd17719;
	subc.cc.u64 %rd34386, %rd17675, %rd17720;
	subc.cc.u64 %rd34387, %rd17676, %rd17721;
	subc.cc.u64 %rd34388, %rd17677, %rd17722;
	subc.cc.u64 %rd34389, %rd17678, %rd17723;
	subc.u64 %rd34390, %rd17679, %rd17724;
	// end inline asm
$L__BB0_1505:
	// begin inline asm
	{
	.reg .u64 c;
	.reg .u64 nc;
	.reg .u64 t;
	mad.lo.cc.u64 %rd17726, %rd34385, %rd34386, 0;
	madc.hi.cc.u64 c, %rd34385, %rd34386, 0;
	madc.lo.cc.u64 %rd17727, %rd34385, %rd34387, c;
	madc.hi.cc.u64 c, %rd34385, %rd34387, 0;
	madc.lo.cc.u64 %rd17728, %rd34385, %rd34388, c;
	madc.hi.cc.u64 c, %rd34385, %rd34388, 0;
	madc.lo.cc.u64 %rd17729, %rd34385, %rd34389, c;
	madc.hi.cc.u64 c, %rd34385, %rd34389, 0;
	madc.lo.cc.u64 %rd17730, %rd34385, %rd34390, c;
	madc.hi.u64 %rd17731, %rd34385, %rd34390, 0;
	mad.lo.cc.u64 %rd17728, %rd34386, %rd34387, %rd17728;
	madc.hi.cc.u64 c, %rd34386, %rd34387, 0;
	addc.cc.u64 t, %rd17729, c;
	addc.u64 nc, 0, 0;
	mad.lo.cc.u64 %rd17729, %rd34386, %rd34388, t;
	madc.hi.cc.u64 c, %rd34386, %rd34388, nc;
	addc.cc.u64 t, %rd17730, c;
	addc.u64 nc, 0, 0;
	mad.lo.cc.u64 %rd17730, %rd34386, %rd34389, t;
	madc.hi.cc.u64 c, %rd34386, %rd34389, nc;
	addc.cc.u64 t, %rd17731, c;
	addc.u64 nc, 0, 0;
	mad.lo.cc.u64 %rd17731, %rd34386, %rd34390, t;
	madc.hi.u64 %rd17732, %rd34386, %rd34390, nc;
	mad.lo.cc.u64 %rd17730, %rd34387, %rd34388, %rd17730;
	madc.hi.cc.u64 c, %rd34387, %rd34388, 0;
	addc.cc.u64 t, %rd17731, c;
	addc.u64 nc, 0, 0;
	mad.lo.cc.u64 %rd17731, %rd34387, %rd34389, t;
	madc.hi.cc.u64 c, %rd34387, %rd34389, nc;
	addc.cc.u64 t, %rd17732, c;
	addc.u64 nc, 0, 0;
	mad.lo.cc.u64 %rd17732, %rd34387, %rd34390, t;
	madc.hi.u64 %rd17733, %rd34387, %rd34390, nc;
	mad.lo.cc.u64 %rd17732, %rd34388, %rd34389, %rd17732;
	madc.hi.cc.u64 c, %rd34388, %rd34389, 0;
	addc.cc.u64 t, %rd17733, c;
	addc.u64 nc, 0, 0;
	mad.lo.cc.u64 %rd17733, %rd34388, %rd34390, t;
	madc.hi.u64 %rd17734, %rd34388, %rd34390, nc;
	mad.lo.cc.u64 %rd17734, %rd34389, %rd34390, %rd17734;
	madc.hi.u64 %rd17735, %rd34389, %rd34390, 0;
	}
	// end inline asm
	shr.u64 	%rd17905, %rd17735, 63;
	mov.b64 	{%r784, %r785}, %rd17735;
	mov.b64 	{%r786, %r787}, %rd17734;
	shf.l.wrap.b32 	%r788, %r787, %r784, 1;
	shf.l.wrap.b32 	%r789, %r784, %r785, 1;
	mov.b64 	%rd17882, {%r788, %r789};
	mov.b64 	{%r790, %r791}, %rd17733;
	shf.l.wrap.b32 	%r792, %r791, %r786, 1;
	shf.l.wrap.b32 	%r793, %r786, %r787, 1;
	mov.b64 	%rd17859, {%r792, %r793};
	mov.b64 	{%r794, %r795}, %rd17732;
	shf.l.wrap.b32 	%r796, %r795, %r790, 1;
	shf.l.wrap.b32 	%r797, %r790, %r791, 1;
	mov.b64 	%rd17836, {%r796, %r797};
	mov.b64 	{%r798, %r799}, %rd17731;
	shf.l.wrap.b32 	%r800, %r799, %r794, 1;
	shf.l.wrap.b32 	%r801, %r794, %r795, 1;
	mov.b64 	%rd17813, {%r800, %r801};
	mov.b64 	{%r802, %r803}, %rd17730;
	shf.l.wrap.b32 	%r804, %r803, %r798, 1;
	shf.l.wrap.b32 	%r805, %r798, %r799, 1;
	mov.b64 	%rd34391, {%r804, %r805};
	mov.b64 	{%r806, %r807}, %rd17729;
	shf.l.wrap.b32 	%r808, %r807, %r802, 1;
	shf.l.wrap.b32 	%r809, %r802, %r803, 1;
	mov.b64 	%rd17790, {%r808, %r809};
	mov.b64 	{%r810, %r811}, %rd17728;
	shf.l.wrap.b32 	%r812, %r811, %r806, 1;
	shf.l.wrap.b32 	%r813, %r806, %r807, 1;
	mov.b64 	%rd17789, {%r812, %r813};
	mov.b64 	{%r814, %r815}, %rd17727;
	shf.l.wrap.b32 	%r816, %r815, %r810, 1;
	shf.l.wrap.b32 	%r817, %r810, %r811, 1;
	mov.b64 	%rd17788, {%r816, %r817};
	mov.b64 	{%r818, %r819}, %rd17726;
	shf.l.wrap.b32 	%r820, %r819, %r814, 1;
	shf.l.wrap.b32 	%r821, %r814, %r815, 1;
	mov.b64 	%rd17787, {%r820, %r821};
	shl.b64 	%rd17786, %rd17726, 1;
	// begin inline asm
	{
	mad.lo.cc.u64 %rd17785, %rd34385, %rd34385, 0;
	madc.hi.cc.u64 %rd17786, %rd34385, %rd34385, %rd17786;
	madc.lo.cc.u64 %rd17787, %rd34386, %rd34386, %rd17787;
	madc.hi.cc.u64 %rd17788, %rd34386, %rd34386, %rd17788;
	madc.lo.cc.u64 %rd17789, %rd34387, %rd34387, %rd17789;
	madc.hi.cc.u64 %rd17790, %rd34387, %rd34387, %rd17790;
	madc.lo.cc.u64 %rd34391, %rd34388, %rd34388, %rd34391;
	madc.hi.cc.u64 %rd17813, %rd34388, %rd34388, %rd17813;
	madc.lo.cc.u64 %rd17836, %rd34389, %rd34389, %rd17836;
	madc.hi.cc.u64 %rd17859, %rd34389, %rd34389, %rd17859;
	madc.lo.cc.u64 %rd17882, %rd34390, %rd34390, %rd17882;
	madc.hi.u64 %rd17905, %rd34390, %rd34390, %rd17905;
	}
	// end inline asm
	mul.lo.s64 	%rd17799, %rd17785, -8860621160618917889;
	mov.b64 	%rd17907, -8860621160618917887;
	mov.b64 	%rd17908, 1660523435060625408;
	mov.b64 	%rd17909, 2230234197602682880;
	mov.b64 	%rd17910, 1883307231910630287;
	mov.b64 	%rd17911, -4162727106559522501;
	mov.b64 	%rd17912, 121098312706494698;
	// begin inline asm
	{
	.reg .u64 c;
	.reg .u64 t;
	.reg .u64 nc;
	mad.lo.cc.u64 c, %rd17799, %rd17907, %rd17785;
	madc.hi.cc.u64 c, %rd17799, %rd17907, 0;
	addc.cc.u64 t, %rd17786, c;
	addc.u64 nc, 0, 0;
	mad.lo.cc.u64 %rd17786, %rd17799, %rd17908, t;
	madc.hi.cc.u64 c, %rd17799, %rd17908, nc;
	addc.cc.u64 t, %rd17787, c;
	addc.u64 nc, 0, 0;
	mad.lo.cc.u64 %rd17787, %rd17799, %rd17909, t;
	madc.hi.cc.u64 c, %rd17799, %rd17909, nc;
	addc.cc.u64 t, %rd17788, c;
	addc.u64 nc, 0, 0;
	mad.lo.cc.u64 %rd17788, %rd17799, %rd17910, t;
	madc.hi.cc.u64 c, %rd17799, %rd17910, nc;
	addc.cc.u64 t, %rd17789, c;
	addc.u64 nc, 0, 0;
	mad.lo.cc.u64 %rd17789, %rd17799, %rd17911, t;
	madc.hi.cc.u64 c, %rd17799, %rd17911, nc;
	addc.cc.u64 t, %rd17790, c;
	addc.u64 nc, 0, 0;
	mad.lo.cc.u64 %rd17790, %rd17799, %rd17912, t;
	madc.hi.cc.u64 c, %rd17799, %rd17912, nc;
	addc.cc.u64 %rd34391, %rd34391, c;
	addc.u64 %rd17837, 0, 0;
	}
	// end inline asm
	mul.lo.s64 	%rd17821, %rd17786, -8860621160618917889;
	// begin inline asm
	{
	.reg .u64 c;
	.reg .u64 t;
	.reg .u64 nc;
	mad.lo.cc.u64 c, %rd17821, %rd17907, %rd17786;
	madc.hi.cc.u64 c, %rd17821, %rd17907, 0;
	addc.cc.u64 t, %rd17787, c;
	addc.u64 nc, 0, 0;
	mad.lo.cc.u64 %rd17787, %rd17821, %rd17908, t;
	madc.hi.cc.u64 c, %rd17821, %rd17908, nc;
	addc.cc.u64 t, %rd17788, c;
	addc.u64 nc, 0, 0;
	mad.lo.cc.u64 %rd17788, %rd17821, %rd17909, t;
	madc.hi.cc.u64 c, %rd17821, %rd17909, nc;
	addc.cc.u64 t, %rd17789, c;
	addc.u64 nc, 0, 0;
	mad.lo.cc.u64 %rd17789, %rd17821, %rd17910, t;
	madc.hi.cc.u64 c, %rd17821, %rd17910, nc;
	addc.cc.u64 t, %rd17790, c;
	addc.u64 nc, 0, 0;
	mad.lo.cc.u64 %rd17790, %rd17821, %rd17911, t;
	madc.hi.cc.u64 c, %rd17821, %rd17911, nc;
	addc.cc.u64 t, %rd34391, c;
	addc.u64 nc, 0, 0;
	mad.lo.cc.u64 %rd34391, %rd17821, %rd17912, t;
	madc.hi.cc.u64 c, %rd17821, %rd17912, nc;
	addc.cc.u64 c, c, %rd17837;
	addc.u64 nc, 0, 0;
	addc.cc.u64 %rd17813, %rd17813, c;
	addc.u64 %rd17837, nc, 0;
	}
	// end inline asm
	mul.lo.s64 	%rd17844, %rd17787, -8860621160618917889;
	// begin inline asm
	{
	.reg .u64 c;
	.reg .u64 t;
	.reg .u64 nc;
	mad.lo.cc.u64 c, %rd17844, %rd17907, %rd17787;
	madc.hi.cc.u64 c, %rd17844, %rd17907, 0;
	addc.cc.u64 t, %rd17788, c;
	addc.u64 nc, 0, 0;
	mad.lo.cc.u64 %rd17788, %rd17844, %rd17908, t;
	madc.hi.cc.u64 c, %rd17844, %rd17908, nc;
	addc.cc.u64 t, %rd17789, c;
	addc.u64 nc, 0, 0;
	mad.lo.cc.u64 %rd17789, %rd17844, %rd17909, t;
	madc.hi.cc.u64 c, %rd17844, %rd17909, nc;
	addc.cc.u64 t, %rd17790, c;
	addc.u64 nc, 0, 0;
	mad.lo.cc.u64 %rd17790, %rd17844, %rd17910, t;
	madc.hi.cc.u64 c, %rd17844, %rd17910, nc;
	addc.cc.u64 t, %rd34391, c;
	addc.u64 nc, 0, 0;
	mad.lo.cc.u64 %rd34391, %rd17844, %rd17911, t;
	madc.hi.cc.u64 c, %rd17844, %rd17911, nc;
	addc.cc.u64 t, %rd17813, c;
	addc.u64 nc, 0, 0;
	mad.lo.cc.u64 %rd17813, %rd17844, %rd17912, t;
	madc.hi.cc.u64 c, %rd17844, %rd17912, nc;
	addc.cc.u64 c, c, %rd17837;
	addc.u64 nc, 0, 0;
	addc.cc.u64 %rd17836, %rd17836, c;
	addc.u64 %rd17837, nc, 0;
	}
	// end inline asm
	mul.lo.s64 	%rd17867, %rd17788, -8860621160618917889;
	// begin inline asm
	{
	.reg .u64 c;
	.reg .u64 t;
	.reg .u64 nc;
	mad.lo.cc.u64 c, %rd17867, %rd17907, %rd17788;
	madc.hi.cc.u64 c, %rd17867, %rd17907, 0;
	addc.cc.u64 t, %rd17789, c;
	addc.u64 nc, 0, 0;
	mad.lo.cc.u64 %rd17789, %rd17867, %rd17908, t;
	madc.hi.cc.u64 c, %rd17867, %rd17908, nc;
	addc.cc.u64 t, %rd17790, c;
	addc.u64 nc, 0, 0;
	mad.lo.cc.u64 %rd17790, %rd17867, %rd17909, t;
	madc.hi.cc.u64 c, %rd17867, %rd17909, nc;
	addc.cc.u64 t, %rd34391, c;
	addc.u64 nc, 0, 0;
	mad.lo.cc.u64 %rd34391, %rd17867, %rd17910, t;
	madc.hi.cc.u64 c, %rd17867, %rd17910, nc;
	addc.cc.u64 t, %rd17813, c;
	addc.u64 nc, 0, 0;
	mad.lo.cc.u64 %rd17813, %rd17867, %rd17911, t;
	madc.hi.cc.u64 c, %rd17867, %rd17911, nc;
	addc.cc.u64 t, %rd17836, c;
	addc.u64 nc, 0, 0;
	mad.lo.cc.u64 %rd17836, %rd17867, %rd17912, t;
	madc.hi.cc.u64 c, %rd17867, %rd17912, nc;
	addc.cc.u64 c, c, %rd17837;
	addc.u64 nc, 0, 0;
	addc.cc.u64 %rd17859, %rd17859, c;
	addc.u64 %rd17837, nc, 0;
	}
	// end inline asm
	mul.lo.s64 	%rd17890, %rd17789, -8860621160618917889;
	// begin inline asm
	{
	.reg .u64 c;
	.reg .u64 t;
	.reg .u64 nc;
	mad.lo.cc.u64 c, %rd17890, %rd17907, %rd17789;
	madc.hi.cc.u64 c, %rd17890, %rd17907, 0;
	addc.cc.u64 t, %rd17790, c;
	addc.u64 nc, 0, 0;
	mad.lo.cc.u64 %rd17790, %rd17890, %rd17908, t;
	madc.hi.cc.u64 c, %rd17890, %rd17908, nc;
	addc.cc.u64 t, %rd34391, c;
	addc.u64 nc, 0, 0;
	mad.lo.cc.u64 %rd34391, %rd17890, %rd17909, t;
	madc.hi.cc.u64 c, %rd17890, %rd17909, nc;
	addc.cc.u64 t, %rd17813, c;
	addc.u64 nc, 0, 0;
	mad.lo.cc.u64 %rd17813, %rd17890, %rd17910, t;
	madc.hi.cc.u64 c, %rd17890, %rd17910, nc;
	addc.cc.u64 t, %rd17836, c;
	addc.u64 nc, 0, 0;
	mad.lo.cc.u64 %rd17836, %rd17890, %rd17911, t;
	madc.hi.cc.u64 c, %rd17890, %rd17911, nc;
	addc.cc.u64 t, %rd17859, c;
	addc.u64 nc, 0, 0;
	mad.lo.cc.u64 %rd17859, %rd17890, %rd17912, t;
	madc.hi.cc.u64 c, %rd17890, %rd17912, nc;
	addc.cc.u64 c, c, %rd17837;
	addc.u64 nc, 0, 0;
	addc.cc.u64 %rd17882, %rd17882, c;
	addc.u64 %rd17837, nc, 0;
	}
	// end inline asm
	mul.lo.s64 	%rd17913, %rd17790, -8860621160618917889;
	// begin inline asm
	{
	.reg .u64 c;
	.reg .u64 t;
	.reg .u64 nc;
	mad.lo.cc.u64 c, %rd17913, %rd17907, %rd17790;
	madc.hi.cc.u64 c, %rd17913, %rd17907, 0;
	addc.cc.u64 t, %rd34391, c;
	addc.u64 nc, 0, 0;
	mad.lo.cc.u64 %rd34391, %rd17913, %rd17908, t;
	madc.hi.cc.u64 c, %rd17913, %rd17908, nc;
	addc.cc.u64 t, %rd17813, c;
	addc.u64 nc, 0, 0;
	mad.lo.cc.u64 %rd17813, %rd17913, %rd17909, t;
	madc.hi.cc.u64 c, %rd17913, %rd17909, nc;
	addc.cc.u64 t, %rd17836, c;
	addc.u64 nc, 0, 0;
	mad.lo.cc.u64 %rd17836, %rd17913, %rd17910, t;
	madc.hi.cc.u64 c, %rd17913, %rd17910, nc;
	addc.cc.u64 t, %rd17859, c;
	addc.u64 nc, 0, 0;
	mad.lo.cc.u64 %rd17859, %rd17913, %rd17911, t;
	madc.hi.cc.u64 c, %rd17913, %rd17911, nc;
	addc.cc.u64 t, %rd17882, c;
	addc.u64 nc, 0, 0;
	mad.lo.cc.u64 %rd17882, %rd17913, %rd17912, t;
	madc.hi.cc.u64 c, %rd17913, %rd17912, nc;
	addc.cc.u64 c, c, %rd17837;
	add.u64 %rd17905, %rd17905, c;
	}
	// end inline asm
	setp.lt.u64 	%p1266, %rd17905, 121098312706494698;
	mov.u64 	%rd34401, %rd17813;
	mov.u64 	%rd34400, %rd17836;
	mov.u64 	%rd34399, %rd17859;
	mov.u64 	%rd34398, %rd17882;
	mov.u64 	%rd34397, %rd17905;
	@%p1266 bra 	$L__BB0_1516;
	setp.ne.s64 	%p1267, %rd17905, 121098312706494698;
	@%p1267 bra 	$L__BB0_1515;
	setp.lt.u64 	%p1268, %rd17882, -4162727106559522501;
	mov.b64 	%rd34397, 121098312706494698;
	mov.u64 	%rd34401, %rd17813;
	mov.u64 	%rd34400, %rd17836;
	mov.u64 	%rd34399, %rd17859;
	mov.u64 	%rd34398, %rd17882;
	@%p1268 bra 	$L__BB0_1516;
	setp.ne.s64 	%p1269, %rd17882, -4162727106559522501;
	@%p1269 bra 	$L__BB0_1515;
	setp.lt.u64 	%p1270, %rd17859, 1883307231910630287;
	mov.b64 	%rd34398, -4162727106559522501;
	mov.u64 	%rd34401, %rd17813;
	mov.u64 	%rd34400, %rd17836;
	mov.u64 	%rd34399, %rd17859;
	@%p1270 bra 	$L__BB0_1516;
	setp.ne.s64 	%p1271, %rd17859, 1883307231910630287;
	@%p1271 bra 	$L__BB0_1515;
	setp.lt.u64 	%p1272, %rd17836, 2230234197602682880;
	mov.b64 	%rd34399, 1883307231910630287;
	mov.u64 	%rd34401, %rd17813;
	mov.u64 	%rd34400, %rd17836;
	@%p1272 bra 	$L__BB0_1516;
	setp.ne.s64 	%p1273, %rd17836, 2230234197602682880;
	@%p1273 bra 	$L__BB0_1515;
	setp.lt.u64 	%p1274, %rd17813, 1660523435060625408;
	mov.b64 	%rd34400, 2230234197602682880;
	mov.u64 	%rd34401, %rd17813;
	@%p1274 bra 	$L__BB0_1516;
	setp.eq.s64 	%p1275, %rd17813, 1660523435060625408;
	setp.lt.u64 	%p1276, %rd34391, -8860621160618917887;
	and.pred  	%p1277, %p1275, %p1276;
	mov.b64 	%rd34401, 1660523435060625408;
	@%p1277 bra 	$L__BB0_1516;
$L__BB0_1515:
	mov.b64 	%rd17948, -8860621160618917887;
	mov.b64 	%rd17949, 1660523435060625408;
	mov.b64 	%rd17950, 2230234197602682880;
	mov.b64 	%rd17951, 1883307231910630287;
	mov.b64 	%rd17952, -4162727106559522501;
	mov.b64 	%rd17953, 121098312706494698;
	// begin inline asm
	sub.cc.u64 %rd34391, %rd34391, %rd17948;
	subc.cc.u64 %rd34401, %rd17813, %rd17949;
	subc.cc.u64 %rd34400, %rd17836, %rd17950;
	subc.cc.u64 %rd34399, %rd17859, %rd17951;
	subc.cc.u64 %rd34398, %rd17882, %rd17952;
	subc.u64 %rd34397, %rd17905, %rd17953;
	// end inline asm
$L__BB0_1516:
	setp.lt.u64 	%p1278, %rd34372, %rd34397;
	@%p1278 bra 	$L__BB0_1527;
	setp.le.u64 	%p1279, %rd34372, %rd34397;
	@%p1279 bra 	$L__BB0_1518;
	bra.uni 	$L__BB0_1526;
$L__BB0_1518:
	setp.lt.u64 	%p1280, %rd34371, %rd34398;
	@%p1280 bra 	$L__BB0_1527;
	setp.gt.u64 	%p1281, %rd34371, %rd34398;
	@%p1281 bra 	$L__BB0_1526;
	setp.lt.u64 	%p1282, %rd34370, %rd34399;
	@%p1282 bra 	$L__BB0_1527;
	setp.gt.u64 	%p1283, %rd34370, %rd34399;
	@%p1283 bra 	$L__BB0_1526;
	setp.lt.u64 	%p1284, %rd34369, %rd34400;
	@%p1284 bra 	$L__BB0_1527;
	setp.gt.u64 	%p1285, %rd34369, %rd34400;
	@%p1285 bra 	$L__BB0_1526;
	setp.lt.u64 	%p1286, %rd34368, %rd34401;
	@%p1286 bra 	$L__BB0_1527;
	setp.gt.u64 	%p1287, %rd34368, %rd34401;
	setp.gt.u64 	%p1288, %rd34367, %rd34391;
	or.pred  	%p1289, %p1287, %p1288;
	@%p1289 bra 	$L__BB0_1526;
	bra.uni 	$L__BB0_1527;
$L__BB0_1526:
	mov.b64 	%rd17966, -8860621160618917887;
	mov.b64 	%rd17967, 1660523435060625408;
	mov.b64 	%rd17968, 2230234197602682880;
	mov.b64 	%rd17969, 1883307231910630287;
	mov.b64 	%rd17970, -4162727106559522501;
	mov.b64 	%rd17971, 121098312706494698;
	// begin inline asm
	add.cc.u64 %rd34391, %rd34391, %rd17966;
	addc.cc.u64 %rd34401, %rd34401, %rd17967;
	addc.cc.u64 %rd34400, %rd34400, %rd17968;
	addc.cc.u64 %rd34399, %rd34399, %rd17969;
	addc.cc.u64 %rd34398, %rd34398, %rd17970;
	addc.u64 %rd34397, %rd34397, %rd17971;
	// end inline asm
$L__BB0_1527:
	// begin inline asm
	sub.cc.u64 %rd34408, %rd34391, %rd34367;
	subc.cc.u64 %rd34407, %rd34401, %rd34368;
	subc.cc.u64 %rd34406, %rd34400, %rd34369;
	subc.cc.u64 %rd34405, %rd34399, %rd34370;
	subc.cc.u64 %rd34404, %rd34398, %rd34371;
	subc.u64 %rd34403, %rd34397, %rd34372;
	// end inline asm
	setp.lt.u64 	%p1290, %rd34384, %rd34403;
	@%p1290 bra 	$L__BB0_1538;
	setp.le.u64 	%p1291, %rd34384, %rd34403;
	@%p1291 bra 	$L__BB0_1529;
	bra.uni 	$L__BB0_1537;
$L__BB0_1529:
	setp.lt.u64 	%p1292, %rd34383, %rd34404;
	@%p1292 bra 	$L__BB0_1538;
	setp.gt.u64 	%p1293, %rd34383, %rd34404;
	@%p1293 bra 	$L__BB0_1537;
	setp.lt.u64 	%p1294, %rd34382, %rd34405;
	@%p1294 bra 	$L__BB0_1538;
	setp.gt.u64 	%p1295, %rd34382, %rd34405;
	@%p1295 bra 	$L__BB0_1537;
	setp.lt.u64 	%p1296, %rd34381, %rd34406;
	@%p1296 bra 	$L__BB0_1538;
	setp.gt.u64 	%p1297, %rd34381, %rd34406;
	@%p1297 bra 	$L__BB0_1537;
	setp.lt.u64 	%p1298, %rd34380, %rd34407;
	@%p1298 bra 	$L__BB0_1538;
	setp.gt.u64 	%p1299, %rd34380, %rd34407;
	setp.gt.u64 	%p1300, %rd34379, %rd34408;
	or.pred  	%p1301, %p1299, %p1300;
	@%p1301 bra 	$L__BB0_1537;
	bra.uni 	$L__BB0_1538;
$L__BB0_1537:
	mov.b64 	%rd18002, -8860621160618917887;
	mov.b64 	%rd18003, 1660523435060625408;
	mov.b64 	%rd18004, 2230234197602682880;
	mov.b64 	%rd18005, 1883307231910630287;
	mov.b64 	%rd18006, -4162727106559522501;
	mov.b64 	%rd18007, 121098312706494698;
	// begin inline asm
	add.cc.u64 %rd34408, %rd34408, %rd18002;
	addc.cc.u64 %rd34407, %rd34407, %rd18003;
	addc.cc.u64 %rd34406, %rd34406, %rd18004;
	addc.cc.u64 %rd34405, %rd34405, %rd18005;
	addc.cc.u64 %rd34404, %rd34404, %rd18006;
	addc.u64 %rd34403, %rd34403, %rd18007;
	// end inline asm
$L__BB0_1538:
	// begin inline asm
	sub.cc.u64 %rd18008, %rd34408, %rd34379;
	subc.cc.u64 %rd18009, %rd34407, %rd34380;
	subc.cc.u64 %rd18010, %rd34406, %rd34381;
	subc.cc.u64 %rd18011, %rd34405, %rd34382;
	subc.cc.u64 %rd18012, %rd34404, %rd34383;
	subc.u64 %rd18013, %rd34403, %rd34384;
	// end inline asm
	// begin inline asm
	add.cc.u64 %rd34450, %rd18008, %rd18008;
	addc.cc.u64 %rd18027, %rd18009, %rd18009;
	addc.cc.u64 %rd18028, %rd18010, %rd18010;
	addc.cc.u64 %rd18029, %rd18011, %rd18011;
	addc.cc.u64 %rd18030, %rd18012, %rd18012;
	addc.u64 %rd18031, %rd18013, %rd18013;
	// end inline asm
	setp.lt.u64 	%p1302, %rd18031, 121098312706494698;
	mov.u64 	%rd34449, %rd18027;
	mov.u64 	%rd34448, %rd18028;
	mov.u64 	%rd34447, %rd18029;
	mov.u64 	%rd34446, %rd18030;
	mov.u64 	%rd34445, %rd18031;
	@%p1302 bra 	$L__BB0_1549;
	setp.ne.s64 	%p1303, %rd18031, 121098312706494698;
	@%p1303 bra 	$L__BB0_1548;
	setp.lt.u64 	%p1304, %rd18030, -4162727106559522501;
	mov.b64 	%rd34445, 121098312706494698;
	mov.u64 	%rd34449, %rd18027;
	mov.u64 	%rd34448, %rd18028;
	mov.u64 	%rd34447, %rd18029;
	mov.u64 	%rd34446, %rd18030;
	@%p1304 bra 	$L__BB0_1549;
	setp.ne.s64 	%p1305, %rd18030, -4162727106559522501;
	@%p1305 bra 	$L__BB0_1548;
	setp.lt.u64 	%p1306, %rd18029, 1883307231910630287;
	mov.b64 	%rd34446, -4162727106559522501;
	mov.u64 	%rd34449, %rd18027;
	mov.u64 	%rd34448, %rd18028;
	mov.u64 	%rd34447, %rd18029;
	@%p1306 bra 	$L__BB0_1549;
	setp.ne.s64 	%p1307, %rd18029, 1883307231910630287;
	@%p1307 bra 	$L__BB0_1548;
	setp.lt.u64 	%p1308, %rd18028, 2230234197602682880;
	mov.b64 	%rd34447, 1883307231910630287;
	mov.u64 	%rd34449, %rd18027;
	mov.u64 	%rd34448, %rd18028;
	@%p1308 bra 	$L__BB0_1549;
	setp.ne.s64 	%p1309, %rd18028, 2230234197602682880;
	@%p1309 bra 	$L__BB0_1548;
	setp.lt.u64 	%p1310, %rd18027, 1660523435060625408;
	mov.b64 	%rd34448, 2230234197602682880;
	mov.u64 	%rd34449, %rd18027;
	@%p1310 bra 	$L__BB0_1549;
	setp.eq.s64 	%p1311, %rd18027, 1660523435060625408;
	setp.lt.u64 	%p1312, %rd34450, -8860621160618917887;
	and.pred  	%p1313, %p1311, %p1312;
	mov.b64 	%rd34449, 1660523435060625408;
	@%p1313 bra 	$L__BB0_1549;
$L__BB0_1548:
	mov.b64 	%rd18071, -8860621160618917887;
	mov.b64 	%rd18072, 1660523435060625408;
	mov.b64 	%rd18073, 2230234197602682880;
	mov.b64 	%rd18074, 1883307231910630287;
	mov.b64 	%rd18075, -4162727106559522501;
	mov.b64 	%rd18076, 121098312706494698;
	// begin inline asm
	sub.cc.u64 %rd34450, %rd34450, %rd18071;
	subc.cc.u64 %rd34449, %rd18027, %rd18072;
	subc.cc.u64 %rd34448, %rd18028, %rd18073;
	subc.cc.u64 %rd34447, %rd18029, %rd18074;
	subc.cc.u64 %rd34446, %rd18030, %rd18075;
	subc.u64 %rd34445, %rd18031, %rd18076;
	// end inline asm
$L__BB0_1549:
	// begin inline asm
	add.cc.u64 %rd34420, %rd34367, %rd34367;
	addc.cc.u64 %rd18078, %rd34368, %rd34368;
	addc.cc.u64 %rd18079, %rd34369, %rd34369;
	addc.cc.u64 %rd18080, %rd34370, %rd34370;
	addc.cc.u64 %rd18081, %rd34371, %rd34371;
	addc.u64 %rd18082, %rd34372, %rd34372;
	// end inline asm
	setp.lt.u64 	%p1314, %rd18082, 121098312706494698;
	mov.u64 	%rd34415, %rd18082;
	mov.u64 	%rd34416, %rd18081;
	mov.u64 	%rd34417, %rd18080;
	mov.u64 	%rd34418, %rd18079;
	mov.u64 	%rd34419, %rd18078;
	@%p1314 bra 	$L__BB0_1560;
	setp.ne.s64 	%p1315, %rd18082, 121098312706494698;
	@%p1315 bra 	$L__BB0_1559;
	setp.lt.u64 	%p1316, %rd18081, -4162727106559522501;
	mov.b64 	%rd34415, 121098312706494698;
	mov.u64 	%rd34416, %rd18081;
	mov.u64 	%rd34417, %rd18080;
	mov.u64 	%rd34418, %rd18079;
	mov.u64 	%rd34419, %rd18078;
	@%p1316 bra 	$L__BB0_1560;
	setp.ne.s64 	%p1317, %rd18081, -4162727106559522501;
	@%p1317 bra 	$L__BB0_1559;
	setp.lt.u64 	%p1318, %rd18080, 1883307231910630287;
	mov.b64 	%rd34416, -4162727106559522501;
	mov.u64 	%rd34417, %rd18080;
	mov.u64 	%rd34418, %rd18079;
	mov.u64 	%rd34419, %rd18078;
	@%p1318 bra 	$L__BB0_1560;
	setp.ne.s64 	%p1319, %rd18080, 1883307231910630287;
	@%p1319 bra 	$L__BB0_1559;
	setp.lt.u64 	%p1320, %rd18079, 2230234197602682880;
	mov.b64 	%rd34417, 1883307231910630287;
	mov.u64 	%rd34418, %rd18079;
	mov.u64 	%rd34419, %rd18078;
	@%p1320 bra 	$L__BB0_1560;
	setp.ne.s64 	%p1321, %rd18079, 2230234197602682880;
	@%p1321 bra 	$L__BB0_1559;
	setp.lt.u64 	%p1322, %rd18078, 1660523435060625408;
	mov.b64 	%rd34418, 2230234197602682880;
	mov.u64 	%rd34419, %rd18078;
	@%p1322 bra 	$L__BB0_1560;
	setp.eq.s64 	%p1323, %rd18078, 1660523435060625408;
	setp.lt.u64 	%p1324, %rd34420, -8860621160618917887;
	and.pred  	%p1325, %p1323, %p1324;
	mov.b64 	%rd34419, 1660523435060625408;
	@%p1325 bra 	$L__BB0_1560;
$L__BB0_1559:
	mov.b64 	%rd18122, -8860621160618917887;
	mov.b64 	%rd18123, 1660523435060625408;
	mov.b64 	%rd18124, 2230234197602682880;
	mov.b64 	%rd18125, 1883307231910630287;
	mov.b64 	%rd18126, -4162727106559522501;
	mov.b64 	%rd18127, 121098312706494698;
	// begin inline asm
	sub.cc.u64 %rd34420, %rd34420, %rd18122;
	subc.cc.u64 %rd34419, %rd18078, %rd18123;
	subc.cc.u64 %rd34418, %rd18079, %rd18124;
	subc.cc.u64 %rd34417, %rd18080, %rd18125;
	subc.cc.u64 %rd34416, %rd18081, %rd18126;
	subc.u64 %rd34415, %rd18082, %rd18127;
	// end inline asm
$L__BB0_1560:
	// begin inline asm
	add.cc.u64 %rd34426, %rd34420, %rd34367;
	addc.cc.u64 %rd18129, %rd34419, %rd34368;
	addc.cc.u64 %rd18130, %rd34418, %rd34369;
	addc.cc.u64 %rd18131, %rd34417, %rd34370;
	addc.cc.u64 %rd18132, %rd34416, %rd34371;
	addc.u64 %rd18133, %rd34415, %rd34372;
	// end inline asm
	setp.lt.u64 	%p1326, %rd18133, 121098312706494698;
	mov.u64 	%rd34421, %rd18133;
	mov.u64 	%rd34422, %rd18132;
	mov.u64 	%rd34423, %rd18131;
	mov.u64 	%rd34424, %rd18130;
	mov.u64 	%rd34425, %rd18129;
	@%p1326 bra 	$L__BB0_1571;
	setp.ne.s64 	%p1327, %rd18133, 121098312706494698;
	@%p1327 bra 	$L__BB0_1570;
	setp.lt.u64 	%p1328, %rd18132, -4162727106559522501;
	mov.b64 	%rd34421, 121098312706494698;
	mov.u64 	%rd34422, %rd18132;
	mov.u64 	%rd34423, %rd18131;
	mov.u64 	%rd34424, %rd18130;
	mov.u64 	%rd34425, %rd18129;
	@%p1328 bra 	$L__BB0_1571;
	setp.ne.s64 	%p1329, %rd18132, -4162727106559522501;
	@%p1329 bra 	$L__BB0_1570;
	setp.lt.u64 	%p1330, %rd18131, 1883307231910630287;
	mov.b64 	%rd34422, -4162727106559522501;
	mov.u64 	%rd34423, %rd18131;
	mov.u64 	%rd34424, %rd18130;
	mov.u64 	%rd34425, %rd18129;
	@%p1330 bra 	$L__BB0_1571;
	setp.ne.s64 	%p1331, %rd18131, 1883307231910630287;
	@%p1331 bra 	$L__BB0_1570;
	setp.lt.u64 	%p1332, %rd18130, 2230234197602682880;
	mov.b64 	%rd34423, 1883307231910630287;
	mov.u64 	%rd34424, %rd18130;
	mov.u64 	%rd34425, %rd18129;
	@%p1332 bra 	$L__BB0_1571;
	setp.ne.s64 	%p1333, %rd18130, 2230234197602682880;
	@%p1333 bra 	$L__BB0_1570;
	setp.lt.u64 	%p1334, %rd18129, 1660523435060625408;
	mov.b64 	%rd34424, 2230234197602682880;
	mov.u64 	%rd34425, %rd18129;
	@%p1334 bra 	$L__BB0_1571;
	setp.eq.s64 	%p1335, %rd18129, 1660523435060625408;
	setp.lt.u64 	%p1336, %rd34426, -8860621160618917887;
	and.pred  	%p1337, %p1335, %p1336;
	mov.b64 	%rd34425, 1660523435060625408;
	@%p1337 bra 	$L__BB0_1571;
$L__BB0_1570:
	mov.b64 	%rd18173, -8860621160618917887;
	mov.b64 	%rd18174, 1660523435060625408;
	mov.b64 	%rd18175, 2230234197602682880;
	mov.b64 	%rd18176, 1883307231910630287;
	mov.b64 	%rd18177, -4162727106559522501;
	mov.b64 	%rd18178, 121098312706494698;
	// begin inline asm
	sub.cc.u64 %rd34426, %rd34426, %rd18173;
	subc.cc.u64 %rd34425, %rd18129, %rd18174;
	subc.cc.u64 %rd34424, %rd18130, %rd18175;
	subc.cc.u64 %rd34423, %rd18131, %rd18176;
	subc.cc.u64 %rd34422, %rd18132, %rd18177;
	subc.u64 %rd34421, %rd18133, %rd18178;
	// end inline asm
$L__BB0_1571:
	// begin inline asm
	{
	.reg .u64 c;
	.reg .u64 nc;
	.reg .u64 t;
	mad.lo.cc.u64 %rd18180, %rd34426, %rd34425, 0;
	madc.hi.cc.u64 c, %rd34426, %rd34425, 0;
	madc.lo.cc.u64 %rd18181, %rd34426, %rd34424, c;
	madc.hi.cc.u64 c, %rd34426, %rd34424, 0;
	madc.lo.cc.u64 %rd18182, %rd34426, %rd34423, c;
	madc.hi.cc.u64 c, %rd34426, %rd34423, 0;
	madc.lo.cc.u64 %rd18183, %rd34426, %rd34422, c;
	madc.hi.cc.u64 c, %rd34426, %rd34422, 0;
	madc.lo.cc.u64 %rd18184, %rd34426, %rd34421, c;
	madc.hi.u64 %rd18185, %rd34426, %rd34421, 0;
	mad.lo.cc.u64 %rd18182, %rd34425, %rd34424, %rd18182;
	madc.hi.cc.u64 c, %rd34425, %rd34424, 0;
	addc.cc.u64 t, %rd18183, c;
	addc.u64 nc, 0, 0;
	mad.lo.cc.u64 %rd18183, %rd34425, %rd34423, t;
	madc.hi.cc.u64 c, %rd34425, %rd34423, nc;
	addc.cc.u64 t, %rd18184, c;
	addc.u64 nc, 0, 0;
	mad.lo.cc.u64 %rd18184, %rd34425, %rd34422, t;
	madc.hi.cc.u64 c, %rd34425, %rd34422, nc;
	addc.cc.u64 t, %rd18185, c;
	addc.u64 nc, 0, 0;
	mad.lo.cc.u64 %rd18185, %rd34425, %rd34421, t;
	madc.hi.u64 %rd18186, %rd34425, %rd34421, nc;
	mad.lo.cc.u64 %rd18184, %rd34424, %rd34423, %rd18184;
	madc.hi.cc.u64 c, %rd34424, %rd34423, 0;
	addc.cc.u64 t, %rd18185, c;
	addc.u64 nc, 0, 0;
	mad.lo.cc.u64 %rd18185, %rd34424, %rd34422, t;
	madc.hi.cc.u64 c, %rd34424, %rd34422, nc;
	addc.cc.u64 t, %rd18186, c;
	addc.u64 nc, 0, 0;
	mad.lo.cc.u64 %rd18186, %rd34424, %rd34421, t;
	madc.hi.u64 %rd18187, %rd34424, %rd34421, nc;
	mad.lo.cc.u64 %rd18186, %rd34423, %rd34422, %rd18186;
	madc.hi.cc.u64 c, %rd34423, %rd34422, 0;
	addc.cc.u64 t, %rd18187, c;
	addc.u64 nc, 0, 0;
	mad.lo.cc.u64 %rd18187, %rd34423, %rd34421, t;
	madc.hi.u64 %rd18188, %rd34423, %rd34421, nc;
	mad.lo.cc.u64 %rd18188, %rd34422, %rd34421, %rd18188;
	madc.hi.u64 %rd18189, %rd34422, %rd34421, 0;
	}
	// end inline asm
	shr.u64 	%rd18359, %rd18189, 63;
	mov.b64 	{%r822, %r823}, %rd18189;
	mov.b64 	{%r824, %r825}, %rd18188;
	shf.l.wrap.b32 	%r826, %r825, %r822, 1;
	shf.l.wrap.b32 	%r827, %r822, %r823, 1;
	mov.b64 	%rd18336, {%r826, %r827};
	mov.b64 	{%r828, %r829}, %rd18187;
	shf.l.wrap.b32 	%r830, %r829, %r824, 1;
	shf.l.wrap.b32 	%r831, %r824, %r825, 1;
	mov.b64 	%rd18313, {%r830, %r831};
	mov.b64 	{%r832, %r833}, %rd18186;
	shf.l.wrap.b32 	%r834, %r833, %r828, 1;
	shf.l.wrap.b32 	%r835, %r828, %r829, 1;
	mov.b64 	%rd18290, {%r834, %r835};
	mov.b64 	{%r836, %r837}, %rd18185;
	shf.l.wrap.b32 	%r838, %r837, %r832, 1;
	shf.l.wrap.b32 	%r839, %r832, %r833, 1;
	mov.b64 	%rd18267, {%r838, %r839};
	mov.b64 	{%r840, %r841}, %rd18184;
	shf.l.wrap.b32 	%r842, %r841, %r836, 1;
	shf.l.wrap.b32 	%r843, %r836, %r837, 1;
	mov.b64 	%rd34432, {%r842, %r843};
	mov.b64 	{%r844, %r845}, %rd18183;
	shf.l.wrap.b32 	%r846, %r845, %r840, 1;
	shf.l.wrap.b32 	%r847, %r840, %r841, 1;
	mov.b64 	%rd18244, {%r846, %r847};
	mov.b64 	{%r848, %r849}, %rd18182;
	shf.l.wrap.b32 	%r850, %r849, %r844, 1;
	shf.l.wrap.b32 	%r851, %r844, %r845, 1;
	mov.b64 	%rd18243, {%r850, %r851};
	mov.b64 	{%r852, %r853}, %rd18181;
	shf.l.wrap.b32 	%r854, %r853, %r848, 1;
	shf.l.wrap.b32 	%r855, %r848, %r849, 1;
	mov.b64 	%rd18242, {%r854, %r855};
	mov.b64 	{%r856, %r857}, %rd18180;
	shf.l.wrap.b32 	%r858, %r857, %r852, 1;
	shf.l.wrap.b32 	%r859, %r852, %r853, 1;
	mov.b64 	%rd18241, {%r858, %r859};
	shl.b64 	%rd18240, %rd18180, 1;
	// begin inline asm
	{
	mad.lo.cc.u64 %rd18239, %rd34426, %rd34426, 0;
	madc.hi.cc.u64 %rd18240, %rd34426, %rd34426, %rd18240;
	madc.lo.cc.u64 %rd18241, %rd34425, %rd34425, %rd18241;
	madc.hi.cc.u64 %rd18242, %rd34425, %rd34425, %rd18242;
	madc.lo.cc.u64 %rd18243, %rd34424, %rd34424, %rd18243;
	madc.hi.cc.u64 %rd18244, %rd34424, %rd34424, %rd18244;
	madc.lo.cc.u64 %rd34432, %rd34423, %rd34423, %rd34432;
	madc.hi.cc.u64 %rd18267, %rd34423, %rd34423, %rd18267;
	madc.lo.cc.u64 %rd18290, %rd34422, %rd34422, %rd18290;
	madc.hi.cc.u64 %rd18313, %rd34422, %rd34422, %rd18313;
	madc.lo.cc.u64 %rd18336, %rd34421, %rd34421, %rd18336;
	madc.hi.u64 %rd18359, %rd34421, %rd34421, %rd18359;
	}
	// end inline asm
	mul.lo.s64 	%rd18253, %rd18239, -8860621160618917889;
	mov.b64 	%rd18361, -8860621160618917887;
	mov.b64 	%rd18362, 1660523435060625408;
	mov.b64 	%rd18363, 2230234197602682880;
	mov.b64 	%rd18364, 1883307231910630287;
	mov.b64 	%rd18365, -4162727106559522501;
	mov.b64 	%rd18366, 121098312706494698;
	// begin inline asm
	{
	.reg .u64 c;
	.reg .u64 t;
	.reg .u64 nc;
	mad.lo.cc.u64 c, %rd18253, %rd18361, %rd18239;
	madc.hi.cc.u64 c, %rd18253, %rd18361, 0;
	addc.cc.u64 t, %rd18240, c;
	addc.u64 nc, 0, 0;
	mad.lo.cc.u64 %rd18240, %rd18253, %rd18362, t;
	madc.hi.cc.u64 c, %rd18253, %rd18362, nc;
	addc.cc.u64 t, %rd18241, c;
	addc.u64 nc, 0, 0;
	mad.lo.cc.u64 %rd18241, %rd18253, %rd18363, t;
	madc.hi.cc.u64 c, %rd18253, %rd18363, nc;
	addc.cc.u64 t, %rd18242, c;
	addc.u64 nc, 0, 0;
	mad.lo.cc.u64 %rd18242, %rd18253, %rd18364, t;
	madc.hi.cc.u64 c, %rd18253, %rd18364, nc;
	addc.cc.u64 t, %rd18243, c;
	addc.u64 nc, 0, 0;
	mad.lo.cc.u64 %rd18243, %rd18253, %rd18365, t;
	madc.hi.cc.u64 c, %rd18253, %rd18365, nc;
	addc.cc.u64 t, %rd18244, c;
	addc.u64 nc, 0, 0;
	mad.lo.cc.u64 %rd18244, %rd18253, %rd18366, t;
	madc.hi.cc.u64 c, %rd18253, %rd18366, nc;
	addc.cc.u64 %rd34432, %rd34432, c;
	addc.u64 %rd18291, 0, 0;
	}
	// end inline asm
	mul.lo.s64 	%rd18275, %rd18240, -8860621160618917889;
	// begin inline asm
	{
	.reg .u64 c;
	.reg .u64 t;
	.reg .u64 nc;
	mad.lo.cc.u64 c, %rd18275, %rd18361, %rd18240;
	madc.hi.cc.u64 c, %rd18275, %rd18361, 0;
	addc.cc.u64 t, %rd18241, c;
	addc.u64 nc, 0, 0;
	mad.lo.cc.u64 %rd18241, %rd18275, %rd18362, t;
	madc.hi.cc.u64 c, %rd18275, %rd18362, nc;
	addc.cc.u64 t, %rd18242, c;
	addc.u64 nc, 0, 0;
	mad.lo.cc.u64 %rd18242, %rd18275, %rd18363, t;
	madc.hi.cc.u64 c, %rd18275, %rd18363, nc;
	addc.cc.u64 t, %rd18243, c;
	addc.u64 nc, 0, 0;
	mad.lo.cc.u64 %rd18243, %rd18275, %rd18364, t;
	madc.hi.cc.u64 c, %rd18275, %rd18364, nc;
	addc.cc.u64 t, %rd18244, c;
	addc.u64 nc, 0, 0;
	mad.lo.cc.u64 %rd18244, %rd18275, %rd18365, t;
	madc.hi.cc.u64 c, %rd18275, %rd18365, nc;
	addc.cc.u64 t, %rd34432, c;
	addc.u64 nc, 0, 0;
	mad.lo.cc.u64 %rd34432, %rd18275, %rd18366, t;
	madc.hi.cc.u64 c, %rd18275, %rd18366, nc;
	addc.cc.u64 c, c, %rd18291;
	addc.u64 nc, 0, 0;
	addc.cc.u64 %rd18267, %rd18267, c;
	addc.u64 %rd18291, nc, 0;
	}
	// end inline asm
	mul.lo.s64 	%rd18298, %rd18241, -8860621160618917889;
	// begin inline asm
	{
	.reg .u64 c;
	.reg .u64 t;
	.reg .u64 nc;
	mad.lo.cc.u64 c, %rd18298, %rd18361, %rd18241;
	madc.hi.cc.u64 c, %rd18298, %rd18361, 0;
	addc.cc.u64 t, %rd18242, c;
	addc.u64 nc, 0, 0;
	mad.lo.cc.u64 %rd18242, %rd18298, %rd18362, t;
	madc.hi.cc.u64 c, %rd18298, %rd18362, nc;
	addc.cc.u64 t, %rd18243, c;
	addc.u64 nc, 0, 0;
	mad.lo.cc.u64 %rd18243, %rd18298, %rd18363, t;
	madc.hi.cc.u64 c, %rd18298, %rd18363, nc;
	addc.cc.u64 t, %rd18244, c;
	addc.u64 nc, 0, 0;
	mad.lo.cc.u64 %rd18244, %rd18298, %rd18364, t;
	madc.hi.cc.u64 c, %rd18298, %rd18364, nc;
	addc.cc.u64 t, %rd34432, c;
	addc.u64 nc, 0, 0;
	mad.lo.cc.u64 %rd34432, %rd18298, %rd18365, t;
	madc.hi.cc.u64 c, %rd18298, %rd18365, nc;
	addc.cc.u64 t, %rd18267, c;
	addc.u64 nc, 0, 0;
	mad.lo.cc.u64 %rd18267, %rd18298, %rd18366, t;
	madc.hi.cc.u64 c, %rd18298, %rd18366, nc;
	addc.cc.u64 c, c, %rd18291;
	addc.u64 nc, 0, 0;
	addc.cc.u64 %rd18290, %rd18290, c;
	addc.u64 %rd18291, nc, 0;
	}
	// end inline asm
	mul.lo.s64 	%rd18321, %rd18242, -8860621160618917889;
	// begin inline asm
	{
	.reg .u64 c;
	.reg .u64 t;
	.reg .u64 nc;
	mad.lo.cc.u64 c, %rd18321, %rd18361, %rd18242;
	madc.hi.cc.u64 c, %rd18321, %rd18361, 0;
	addc.cc.u64 t, %rd18243, c;
	addc.u64 nc, 0, 0;
	mad.lo.cc.u64 %rd18243, %rd18321, %rd18362, t;
	madc.hi.cc.u64 c, %rd18321, %rd18362, nc;
	addc.cc.u64 t, %rd18244, c;
	addc.u64 nc, 0, 0;
	mad.lo.cc.u64 %rd18244, %rd18321, %rd18363, t;
	madc.hi.cc.u64 c, %rd18321, %rd18363, nc;
	addc.cc.u64 t, %rd34432, c;
	addc.u64 nc, 0, 0;
	mad.lo.cc.u64 %rd34432, %rd18321, %rd18364, t;
	madc.hi.cc.u64 c, %rd18321, %rd18364, nc;
	addc.cc.u64 t, %rd18267, c;
	addc.u64 nc, 0, 0;
	mad.lo.cc.u64 %rd18267, %rd18321, %rd18365, t;
	madc.hi.cc.u64 c, %rd18321, %rd18365, nc;
	addc.cc.u64 t, %rd18290, c;
	addc.u64 nc, 0, 0;
	mad.lo.cc.u64 %rd18290, %rd18321, %rd18366, t;
	madc.hi.cc.u64 c, %rd18321, %rd18366, nc;
	addc.cc.u64 c, c, %rd18291;
	addc.u64 nc, 0, 0;
	addc.cc.u64 %rd18313, %rd18313, c;
	addc.u64 %rd18291, nc, 0;
	}
	// end inline asm
	mul.lo.s64 	%rd18344, %rd18243, -8860621160618917889;
	// begin inline asm
	{
	.reg .u64 c;
	.reg .u64 t;
	.reg .u64 nc;
	mad.lo.cc.u64 c, %rd18344, %rd18361, %rd18243;
	madc.hi.cc.u64 c, %rd18344, %rd18361, 0;
	addc.cc.u64 t, %rd18244, c;
	addc.u64 nc, 0, 0;
	mad.lo.cc.u64 %rd18244, %rd18344, %rd18362, t;
	madc.hi.cc.u64 c, %rd18344, %rd18362, nc;
	addc.cc.u64 t, %rd34432, c;
	addc.u64 nc, 0, 0;
	mad.lo.cc.u64 %rd34432, %rd18344, %rd18363, t;
	madc.hi.cc.u64 c, %rd18344, %rd18363, nc;
	addc.cc.u64 t, %rd18267, c;
	addc.u64 nc, 0, 0;
	mad.lo.cc.u64 %rd18267, %rd18344, %rd18364, t;
	madc.hi.cc.u64 c, %rd18344, %rd18364, nc;
	addc.cc.u64 t, %rd18290, c;
	addc.u64 nc, 0, 0;
	mad.lo.cc.u64 %rd18290, %rd18344, %rd18365, t;
	madc.hi.cc.u64 c, %rd18344, %rd18365, nc;
	addc.cc.u64 t, %rd18313, c;
	addc.u64 nc, 0, 0;
	mad.lo.cc.u64 %rd18313, %rd18344, %rd18366, t;
	madc.hi.cc.u64 c, %rd18344, %rd18366, nc;
	addc.cc.u64 c, c, %rd18291;
	addc.u64 nc, 0, 0;
	addc.cc.u64 %rd18336, %rd18336, c;
	addc.u64 %rd18291, nc, 0;
	}
	// end inline asm
	mul.lo.s64 	%rd18367, %rd18244, -8860621160618917889;
	// begin inline asm
	{
	.reg .u64 c;
	.reg .u64 t;
	.reg .u64 nc;
	mad.lo.cc.u64 c, %rd18367, %rd18361, %rd18244;
	madc.hi.cc.u64 c, %rd18367, %rd18361, 0;
	addc.cc.u64 t, %rd34432, c;
	addc.u64 nc, 0, 0;
	mad.lo.cc.u64 %rd34432, %rd18367, %rd18362, t;
	madc.hi.cc.u64 c, %rd18367, %rd18362, nc;
	addc.cc.u64 t, %rd18267, c;
	addc.u64 nc, 0, 0;
	mad.lo.cc.u64 %rd18267, %rd18367, %rd18363, t;
	madc.hi.cc.u64 c, %rd18367, %rd18363, nc;
	addc.cc.u64 t, %rd18290, c;
	addc.u64 nc, 0, 0;
	mad.lo.cc.u64 %rd18290, %rd18367, %rd18364, t;
	madc.hi.cc.u64 c, %rd18367, %rd18364, nc;
	addc.cc.u64 t, %rd18313, c;
	addc.u64 nc, 0, 0;
	mad.lo.cc.u64 %rd18313, %rd18367, %rd18365, t;
	madc.hi.cc.u64 c, %rd18367, %rd18365, nc;
	addc.cc.u64 t, %rd18336, c;
	addc.u64 nc, 0, 0;
	mad.lo.cc.u64 %rd18336, %rd18367, %rd18366, t;
	madc.hi.cc.u64 c, %rd18367, %rd18366, nc;
	addc.cc.u64 c, c, %rd18291;
	add.u64 %rd18359, %rd18359, c;
	}
	// end inline asm
	setp.lt.u64 	%p1338, %rd18359, 121098312706494698;
	mov.u64 	%rd34439, %rd18359;
	mov.u64 	%rd34440, %rd18336;
	mov.u64 	%rd34441, %rd18313;
	mov.u64 	%rd34442, %rd18290;
	mov.u64 	%rd34443, %rd18267;
	@%p1338 bra 	$L__BB0_1582;
	setp.ne.s64 	%p1339, %rd18359, 121098312706494698;
	@%p1339 bra 	$L__BB0_1581;
	setp.lt.u64 	%p1340, %rd18336, -4162727106559522501;
	mov.b64 	%rd34439, 121098312706494698;
	mov.u64 	%rd34440, %rd18336;
	mov.u64 	%rd34441, %rd18313;
	mov.u64 	%rd34442, %rd18290;
	mov.u64 	%rd34443, %rd18267;
	@%p1340 bra 	$L__BB0_1582;
	setp.ne.s64 	%p1341, %rd18336, -4162727106559522501;
	@%p1341 bra 	$L__BB0_1581;
	setp.lt.u64 	%p1342, %rd18313, 1883307231910630287;
	mov.b64 	%rd34440, -4162727106559522501;
	mov.u64 	%rd34441, %rd18313;
	mov.u64 	%rd34442, %rd18290;
	mov.u64 	%rd34443, %rd18267;
	@%p1342 bra 	$L__BB0_1582;
	setp.ne.s64 	%p1343, %rd18313, 1883307231910630287;
	@%p1343 bra 	$L__BB0_1581;
	setp.lt.u64 	%p1344, %rd18290, 2230234197602682880;
	mov.b64 	%rd34441, 1883307231910630287;
	mov.u64 	%rd34442, %rd18290;
	mov.u64 	%rd34443, %rd18267;
	@%p1344 bra 	$L__BB0_1582;
	setp.ne.s64 	%p1345, %rd18290, 2230234197602682880;
	@%p1345 bra 	$L__BB0_1581;
	setp.lt.u64 	%p1346, %rd18267, 1660523435060625408;
	mov.b64 	%rd34442, 2230234197602682880;
	mov.u64 	%rd34443, %rd18267;
	@%p1346 bra 	$L__BB0_1582;
	setp.eq.s64 	%p1347, %rd18267, 1660523435060625408;
	setp.lt.u64 	%p1348, %rd34432, -8860621160618917887;
	and.pred  	%p1349, %p1347, %p1348;
	mov.b64 	%rd34443, 1660523435060625408;
	@%p1349 bra 	$L__BB0_1582;
$L__BB0_1581:
	mov.b64 	%rd18402, -8860621160618917887;
	mov.b64 	%rd18403, 1660523435060625408;
	mov.b64 	%rd18404, 2230234197602682880;
	mov.b64 	%rd18405, 1883307231910630287;
	mov.b64 	%rd18406, -4162727106559522501;
	mov.b64 	%rd18407, 121098312706494698;
	// begin inline asm
	sub.cc.u64 %rd34432, %rd34432, %rd18402;
	subc.cc.u64 %rd34443, %rd18267, %rd18403;
	subc.cc.u64 %rd34442, %rd18290, %rd18404;
	subc.cc.u64 %rd34441, %rd18313, %rd18405;
	subc.cc.u64 %rd34440, %rd18336, %rd18406;
	subc.u64 %rd34439, %rd18359, %rd18407;
	// end inline asm
$L__BB0_1582:
	// begin inline asm
	add.cc.u64 %rd34438, %rd34450, %rd34450;
	addc.cc.u64 %rd18409, %rd34449, %rd34449;
	addc.cc.u64 %rd18410, %rd34448, %rd34448;
	addc.cc.u64 %rd18411, %rd34447, %rd34447;
	addc.cc.u64 %rd18412, %rd34446, %rd34446;
	addc.u64 %rd18413, %rd34445, %rd34445;
	// end inline asm
	setp.lt.u64 	%p1350, %rd18413, 121098312706494698;
	mov.u64 	%rd34433, %rd18413;
	mov.u64 	%rd34434, %rd18412;
	mov.u64 	%rd34435, %rd18411;
	mov.u64 	%rd34436, %rd18410;
	mov.u64 	%rd34437, %rd18409;
	@%p1350 bra 	$L__BB0_1593;
	setp.ne.s64 	%p1351, %rd18413, 121098312706494698;
	@%p1351 bra 	$L__BB0_1592;
	setp.lt.u64 	%p1352, %rd18412, -4162727106559522501;
	mov.b64 	%rd34433, 121098312706494698;
	mov.u64 	%rd34434, %rd18412;
	mov.u64 	%rd34435, %rd18411;
	mov.u64 	%rd34436, %rd18410;
	mov.u64 	%rd34437, %rd18409;
	@%p1352 bra 	$L__BB0_1593;
	setp.ne.s64 	%p1353, %rd18412, -4162727106559522501;
	@%p1353 bra 	$L__BB0_1592;
	setp.lt.u64 	%p1354, %rd18411, 1883307231910630287;
	mov.b64 	%rd34434, -4162727106559522501;
	mov.u64 	%rd34435, %rd18411;
	mov.u64 	%rd34436, %rd18410;
	mov.u64 	%rd34437, %rd18409;
	@%p1354 bra 	$L__BB0_1593;
	setp.ne.s64 	%p1355, %rd18411, 1883307231910630287;
	@%p1355 bra 	$L__BB0_1592;
	setp.lt.u64 	%p1356, %rd18410, 2230234197602682880;
	mov.b64 	%rd34435, 1883307231910630287;
	mov.u64 	%rd34436, %rd18410;
	mov.u64 	%rd34437, %rd18409;
	@%p1356 bra 	$L__BB0_1593;
	setp.ne.s64 	%p1357, %rd18410, 2230234197602682880;
	@%p1357 bra 	$L__BB0_1592;
	setp.lt.u64 	%p1358, %rd18409, 1660523435060625408;
	mov.b64 	%rd34436, 2230234197602682880;
	mov.u64 	%rd34437, %rd18409;
	@%p1358 bra 	$L__BB0_1593;
	setp.eq.s64 	%p1359, %rd18409, 1660523435060625408;
	setp.lt.u64 	%p1360, %rd34438, -8860621160618917887;
	and.pred  	%p1361, %p1359, %p1360;
	mov.b64 	%rd34437, 1660523435060625408;
	@%p1361 bra 	$L__BB0_1593;
$L__BB0_1592:
	mov.b64 	%rd18453, -8860621160618917887;
	mov.b64 	%rd18454, 1660523435060625408;
	mov.b64 	%rd18455, 2230234197602682880;
	mov.b64 	%rd18456, 1883307231910630287;
	mov.b64 	%rd18457, -4162727106559522501;
	mov.b64 	%rd18458, 121098312706494698;
	// begin inline asm
	sub.cc.u64 %rd34438, %rd34438, %rd18453;
	subc.cc.u64 %rd34437, %rd18409, %rd18454;
	subc.cc.u64 %rd34436, %rd18410, %rd18455;
	subc.cc.u64 %rd34435, %rd18411, %rd18456;
	subc.cc.u64 %rd34434, %rd18412, %rd18457;
	subc.u64 %rd34433, %rd18413, %rd18458;
	// end inline asm
$L__BB0_1593:
	setp.lt.u64 	%p1362, %rd34433, %rd34439;
	@%p1362 bra 	$L__BB0_1604;
	setp.le.u64 	%p1363, %rd34433, %rd34439;
	@%p1363 bra 	$L__BB0_1595;
	bra.uni 	$L__BB0_1603;
$L__BB0_1595:
	setp.lt.u64 	%p1364, %rd34434, %rd34440;
	@%p1364 bra 	$L__BB0_1604;
	setp.gt.u64 	%p1365, %rd34434, %rd34440;
	@%p1365 bra 	$L__BB0_1603;
	setp.lt.u64 	%p1366, %rd34435, %rd34441;
	@%p1366 bra 	$L__BB0_1604;
	setp.gt.u64 	%p1367, %rd34435, %rd34441;
	@%p1367 bra 	$L__BB0_1603;
	setp.lt.u64 	%p1368, %rd34436, %rd34442;
	@%p1368 bra 	$L__BB0_1604;
	setp.gt.u64 	%p1369, %rd34436, %rd34442;
	@%p1369 bra 	$L__BB0_1603;
	setp.lt.u64 	%p1370, %rd34437, %rd34443;
	@%p1370 bra 	$L__BB0_1604;
	setp.gt.u64 	%p1371, %rd34437, %rd34443;
	setp.gt.u64 	%p1372, %rd34438, %rd34432;
	or.pred  	%p1373, %p1371, %p1372;
	@%p1373 bra 	$L__BB0_1603;
	bra.uni 	$L__BB0_1604;
$L__BB0_1603:
	mov.b64 	%rd18471, -8860621160618917887;
	mov.b64 	%rd18472, 1660523435060625408;
	mov.b64 	%rd18473, 2230234197602682880;
	mov.b64 	%rd18474, 1883307231910630287;
	mov.b64 	%rd18475, -4162727106559522501;
	mov.b64 	%rd18476, 121098312706494698;
	// begin inline asm
	add.cc.u64 %rd34432, %rd34432, %rd18471;
	addc.cc.u64 %rd34443, %rd34443, %rd18472;
	addc.cc.u64 %rd34442, %rd34442, %rd18473;
	addc.cc.u64 %rd34441, %rd34441, %rd18474;
	addc.cc.u64 %rd34440, %rd34440, %rd18475;
	addc.u64 %rd34439, %rd34439, %rd18476;
	// end inline asm
$L__BB0_1604:
	// begin inline asm
	sub.cc.u64 %rd34798, %rd34432, %rd34438;
	subc.cc.u64 %rd34797, %rd34443, %rd34437;
	subc.cc.u64 %rd34796, %rd34442, %rd34436;
	subc.cc.u64 %rd34795, %rd34441, %rd34435;
	subc.cc.u64 %rd34794, %rd34440, %rd34434;
	subc.u64 %rd34793, %rd34439, %rd34433;
	// end inline asm
	setp.lt.u64 	%p1374, %rd34793, %rd34445;
	@%p1374 bra 	$L__BB0_1615;
	setp.le.u64 	%p1375, %rd34793, %rd34445;
	@%p1375 bra 	$L__BB0_1606;
	bra.uni 	$L__BB0_1614;
$L__BB0_1606:
	setp.lt.u64 	%p1376, %rd34794, %rd34446;
	@%p1376 bra 	$L__BB0_1615;
	setp.gt.u64 	%p1377, %rd34794, %rd34446;
	@%p1377 bra 	$L__BB0_1614;
	setp.lt.u64 	%p1378, %rd34795, %rd34447;
	@%p1378 bra 	$L__BB0_1615;
	setp.gt.u64 	%p1379, %rd34795, %rd34447;
	@%p1379 bra 	$L__BB0_1614;
	setp.lt.u64 	%p1380, %rd34796, %rd34448;
	@%p1380 bra 	$L__BB0_1615;
	setp.gt.u64 	%p1381, %rd34796, %rd34448;
	@%p1381 bra 	$L__BB0_1614;
	setp.lt.u64 	%p1382, %rd34797, %rd34449;
	@%p1382 bra 	$L__BB0_1615;
	setp.gt.u64 	%p1383, %rd34797, %rd34449;
	setp.gt.u64 	%p1384, %rd34798, %rd34450;
	or.pred  	%p1385, %p1383, %p1384;
	@%p1385 bra 	$L__BB0_1614;
	bra.uni 	$L__BB0_1615;
$L__BB0_1614:
	mov.b64 	%rd18507, -8860621160618917887;
	mov.b64 	%rd18508, 1660523435060625408;
	mov.b64 	%rd18509, 2230234197602682880;
	mov.b64 	%rd18510, 1883307231910630287;
	mov.b64 	%rd18511, -4162727106559522501;
	mov.b64 	%rd18512, 121098312706494698;
	// begin inline asm
	add.cc.u64 %rd34450, %rd34450, %rd18507;
	addc.cc.u64 %rd34449, %rd34449, %rd18508;
	addc.cc.u64 %rd34448, %rd34448, %rd18509;
	addc.cc.u64 %rd34447, %rd34447, %rd18510;
	addc.cc.u64 %rd34446, %rd34446, %rd18511;
	addc.u64 %rd34445, %rd34445, %rd18512;
	// end inline asm
$L__BB0_1615:
	// begin inline asm
	sub.cc.u64 %rd18513, %rd34450, %rd34798;
	subc.cc.u64 %rd18514, %rd34449, %rd34797;
	subc.cc.u64 %rd18515, %rd34448, %rd34796;
	subc.cc.u64 %rd18516, %rd34447, %rd34795;
	subc.cc.u64 %rd18517, %rd34446, %rd34794;
	subc.u64 %rd18518, %rd34445, %rd34793;
	// end inline asm
	// begin inline asm
	{
	.reg .u64 c;
	.reg .u64 nc;
	.reg .u64 t;
	mad.lo.cc.u64 %rd18567, %rd18513, %rd34426, 0;
	madc.hi.cc.u64 c, %rd18513, %rd34426, 0;
	madc.lo.cc.u64 %rd18589, %rd18513, %rd34425, c;
	madc.hi.cc.u64 c, %rd18513, %rd34425, 0;
	madc.lo.cc.u64 %rd18590, %rd18513, %rd34424, c;
	madc.hi.cc.u64 c, %rd18513, %rd34424, 0;
	madc.lo.cc.u64 %rd18591, %rd18513, %rd34423, c;
	madc.hi.cc.u64 c, %rd18513, %rd34423, 0;
	madc.lo.cc.u64 %rd18592, %rd18513, %rd34422, c;
	madc.hi.cc.u64 c, %rd18513, %rd34422, 0;
	madc.lo.cc.u64 %rd18593, %rd18513, %rd34421, c;
	madc.hi.u64 %rd34456, %rd18513, %rd34421, 0;
	mad.lo.cc.u64 %rd18589, %rd18514, %rd34426, %rd18589;
	madc.hi.cc.u64 c, %rd18514, %rd34426, 0;
	addc.cc.u64 t, %rd18590, c;
	addc.u64 nc, 0, 0;
	mad.lo.cc.u64 %rd18590, %rd18514, %rd34425, t;
	madc.hi.cc.u64 c, %rd18514, %rd34425, nc;
	addc.cc.u64 t, %rd18591, c;
	addc.u64 nc, 0, 0;
	mad.lo.cc.u64 %rd18591, %rd18514, %rd34424, t;
	madc.hi.cc.u64 c, %rd18514, %rd34424, nc;
	addc.cc.u64 t, %rd18592, c;
	addc.u64 nc, 0, 0;
	mad.lo.cc.u64 %rd18592, %rd18514, %rd34423, t;
	madc.hi.cc.u64 c, %rd18514, %rd34423, nc;
	addc.cc.u64 t, %rd18593, c;
	addc.u64 nc, 0, 0;
	mad.lo.cc.u64 %rd18593, %rd18514, %rd34422, t;
	madc.hi.cc.u64 c, %rd18514, %rd34422, nc;
	addc.cc.u64 t, %rd34456, c;
	addc.u64 nc, 0, 0;
	mad.lo.cc.u64 %rd34456, %rd18514, %rd34421, t;
	madc.hi.u64 %rd18617, %rd18514, %rd34421, nc;
	mad.lo.cc.u64 %rd18590, %rd18515, %rd34426, %rd18590;
	madc.hi.cc.u64 c, %rd18515, %rd34426, 0;
	addc.cc.u64 t, %rd18591, c;
	addc.u64 nc, 0, 0;
	mad.lo.cc.u64 %rd18591, %rd18515, %rd34425, t;
	madc.hi.cc.u64 c, %rd18515, %rd34425, nc;
	addc.cc.u64 t, %rd18592, c;
	addc.u64 nc, 0, 0;
	mad.lo.cc.u64 %rd18592, %rd18515, %rd34424, t;
	madc.hi.cc.u64 c, %rd18515, %rd34424, nc;
	addc.cc.u64 t, %rd18593, c;
	addc.u64 nc, 0, 0;
	mad.lo.cc.u64 %rd18593, %rd18515, %rd34423, t;
	madc.hi.cc.u64 c, %rd18515, %rd34423, nc;
	addc.cc.u64 t, %rd34456, c;
	addc.u64 nc, 0, 0;
	mad.lo.cc.u64 %rd34456, %rd18515, %rd34422, t;
	madc.hi.cc.u64 c, %rd18515, %rd34422, nc;
	addc.cc.u64 t, %rd18617, c;
	addc.u64 nc, 0, 0;
	mad.lo.cc.u64 %rd18617, %rd18515, %rd34421, t;
	madc.hi.u64 %rd18640, %rd18515, %rd34421, nc;
	mad.lo.cc.u64 %rd18591, %rd18516, %rd34426, %rd18591;
	madc.hi.cc.u64 c, %rd18516, %rd34426, 0;
	addc.cc.u64 t, %rd18592, c;
	addc.u64 nc, 0, 0;
	mad.lo.cc.u64 %rd18592, %rd18516, %rd34425, t;
	madc.hi.cc.u64 c, %rd18516, %rd34425, nc;
	addc.cc.u64 t, %rd18593, c;
	addc.u64 nc, 0, 0;
	mad.lo.cc.u64 %rd18593, %rd18516, %rd34424, t;
	madc.hi.cc.u64 c, %rd18516, %rd34424, nc;
	addc.cc.u64 t, %rd34456, c;
	addc.u64 nc, 0, 0;
	mad.lo.cc.u64 %rd34456, %rd18516, %rd34423, t;
	madc.hi.cc.u64 c, %rd18516, %rd34423, nc;
	addc.cc.u64 t, %rd18617, c;
	addc.u64 nc, 0, 0;
	mad.lo.cc.u64 %rd18617, %rd18516, %rd34422, t;
	madc.hi.cc.u64 c, %rd18516, %rd34422, nc;
	addc.cc.u64 t, %rd18640, c;
	addc.u64 nc, 0, 0;
	mad.lo.cc.u64 %rd18640, %rd18516, %rd34421, t;
	madc.hi.u64 %rd18663, %rd18516, %rd34421, nc;
	mad.lo.cc.u64 %rd18592, %rd18517, %rd34426, %rd18592;
	madc.hi.cc.u64 c, %rd18517, %rd34426, 0;
	addc.cc.u64 t, %rd18593, c;
	addc.u64 nc, 0, 0;
	mad.lo.cc.u64 %rd18593, %rd18517, %rd34425, t;
	madc.hi.cc.u64 c, %rd18517, %rd34425, nc;
	addc.cc.u64 t, %rd34456, c;
	addc.u64 nc, 0, 0;
	mad.lo.cc.u64 %rd34456, %rd18517, %rd34424, t;
	madc.hi.cc.u64 c, %rd18517, %rd34424, nc;
	addc.cc.u64 t, %rd18617, c;
	addc.u64 nc, 0, 0;
	mad.lo.cc.u64 %rd18617, %rd18517, %rd34423, t;
	madc.hi.cc.u64 c, %rd18517, %rd34423, nc;
	addc.cc.u64 t, %rd18640, c;
	addc.u64 nc, 0, 0;
	mad.lo.cc.u64 %rd18640, %rd18517, %rd34422, t;
	madc.hi.cc.u64 c, %rd18517, %rd34422, nc;
	addc.cc.u64 t, %rd18663, c;
	addc.u64 nc, 0, 0;
	mad.lo.cc.u64 %rd18663, %rd18517, %rd34421, t;
	madc.hi.u64 %rd18686, %rd18517, %rd34421, nc;
	mad.lo.cc.u64 %rd18593, %rd18518, %rd34426, %rd18593;
	madc.hi.cc.u64 c, %rd18518, %rd34426, 0;
	addc.cc.u64 t, %rd34456, c;
	addc.u64 nc, 0, 0;
	mad.lo.cc.u64 %rd34456, %rd18518, %rd34425, t;
	madc.hi.cc.u64 c, %rd18518, %rd34425, nc;
	addc.cc.u64 t, %rd18617, c;
	addc.u64 nc, 0, 0;
	mad.lo.cc.u64 %rd18617, %rd18518, %rd34424, t;
	madc.hi.cc.u64 c, %rd18518, %rd34424, nc;
	addc.cc.u64 t, %rd18640, c;
	addc.u64 nc, 0, 0;
	mad.lo.cc.u64 %rd18640, %rd18518, %rd34423, t;
	madc.hi.cc.u64 c, %rd18518, %rd34423, nc;
	addc.cc.u64 t, %rd18663, c;
	addc.u64 nc, 0, 0;
	mad.lo.cc.u64 %rd18663, %rd18518, %rd34422, t;
	madc.hi.cc.u64 c, %rd18518, %rd34422, nc;
	addc.cc.u64 t, %rd18686, c;
	addc.u64 nc, 0, 0;
	mad.lo.cc.u64 %rd18686, %rd18518, %rd34421, t;
	madc.hi.u64 %rd18687, %rd18518, %rd34421, nc;
	}
	// end inline asm
	mul.lo.s64 	%rd18581, %rd18567, -8860621160618917889;
	mov.b64 	%rd18689, -8860621160618917887;
	mov.b64 	%rd18690, 1660523435060625408;
	mov.b64 	%rd18691, 2230234197602682880;
	mov.b64 	%rd18692, 1883307231910630287;
	mov.b64 	%rd18693, -4162727106559522501;
	mov.b64 	%rd18694, 121098312706494698;
	// begin inline asm
	{
	.reg .u64 c;
	.reg .u64 t;
	.reg .u64 nc;
	mad.lo.cc.u64 c, %rd18581, %rd18689, %rd18567;
	madc.hi.cc.u64 c, %rd18581, %rd18689, 0;
	addc.cc.u64 t, %rd18589, c;
	addc.u64 nc, 0, 0;
	mad.lo.cc.u64 %rd18589, %rd18581, %rd18690, t;
	madc.hi.cc.u64 c, %rd18581, %rd18690, nc;
	addc.cc.u64 t, %rd18590, c;
	addc.u64 nc, 0, 0;
	mad.lo.cc.u64 %rd18590, %rd18581, %rd18691, t;
	madc.hi.cc.u64 c, %rd18581, %rd18691, nc;
	addc.cc.u64 t, %rd18591, c;
	addc.u64 nc, 0, 0;
	mad.lo.cc.u64 %rd18591, %rd18581, %rd18692, t;
	madc.hi.cc.u64 c, %rd18581, %rd18692, nc;
	addc.cc.u64 t, %rd18592, c;
	addc.u64 nc, 0, 0;
	mad.lo.cc.u64 %rd18592, %rd18581, %rd18693, t;
	madc.hi.cc.u64 c, %rd18581, %rd18693, nc;
	addc.cc.u64 t, %rd18593, c;
	addc.u64 nc, 0, 0;
	mad.lo.cc.u64 %rd18593, %rd18581, %rd18694, t;
	madc.hi.cc.u64 c, %rd18581, %rd18694, nc;
	addc.cc.u64 %rd34456, %rd34456, c;
	addc.u64 %rd18619, 0, 0;
	}
	// end inline asm
	mul.lo.s64 	%rd18603, %rd18589, -8860621160618917889;
	// begin inline asm
	{
	.reg .u64 c;
	.reg .u64 t;
	.reg .u64 nc;
	mad.lo.cc.u64 c, %rd18603, %rd18689, %rd18589;
	madc.hi.cc.u64 c, %rd18603, %rd18689, 0;
	addc.cc.u64 t, %rd18590, c;
	addc.u64 nc, 0, 0;
	mad.lo.cc.u64 %rd18590, %rd18603, %rd18690, t;
	madc.hi.cc.u64 c, %rd18603, %rd18690, nc;
	addc.cc.u64 t, %rd18591, c;
	addc.u64 nc, 0, 0;
	mad.lo.cc.u64 %rd18591, %rd18603, %rd18691, t;
	madc.hi.cc.u64 c, %rd18603, %rd18691, nc;
	addc.cc.u64 t, %rd18592, c;
	addc.u64 nc, 0, 0;
	mad.lo.cc.u64 %rd18592, %rd18603, %rd18692, t;
	madc.hi.cc.u64 c, %rd18603, %rd18692, nc;
	addc.cc.u64 t, %rd18593, c;
	addc.u64 nc, 0, 0;
	mad.lo.cc.u64 %rd18593, %rd18603, %rd18693, t;
	madc.hi.cc.u64 c, %rd18603, %rd18693, nc;
	addc.cc.u64 t, %rd34456, c;
	addc.u64 nc, 0, 0;
	mad.lo.cc.u64 %rd34456, %rd18603, %rd18694, t;
	madc.hi.cc.u64 c, %rd18603, %rd18694, nc;
	addc.cc.u64 c, c, %rd18619;
	addc.u64 nc, 0, 0;
	addc.cc.u64 %rd18617, %rd18617, c;
	addc.u64 %rd18619, nc, 0;
	}
	// end inline asm
	mul.lo.s64 	%rd18626, %rd18590, -8860621160618917889;
	// begin inline asm
	{
	.reg .u64 c;
	.reg .u64 t;
	.reg .u64 nc;
	mad.lo.cc.u64 c, %rd18626, %rd18689, %rd18590;
	madc.hi.cc.u64 c, %rd18626, %rd18689, 0;
	addc.cc.u64 t, %rd18591, c;
	addc.u64 nc, 0, 0;
	mad.lo.cc.u64 %rd18591, %rd18626, %rd18690, t;
	madc.hi.cc.u64 c, %rd18626, %rd18690, nc;
	addc.cc.u64 t, %rd18592, c;
	addc.u64 nc, 0, 0;
	mad.lo.cc.u64 %rd18592, %rd18626, %rd18691, t;
	madc.hi.cc.u64 c, %rd18626, %rd18691, nc;
	addc.cc.u64 t, %rd18593, c;
	addc.u64 nc, 0, 0;
	mad.lo.cc.u64 %rd18593, %rd18626, %rd18692, t;
	madc.hi.cc.u64 c, %rd18626, %rd18692, nc;
	addc.cc.u64 t, %rd34456, c;
	addc.u64 nc, 0, 0;
	mad.lo.cc.u64 %rd34456, %rd18626, %rd18693, t;
	madc.hi.cc.u64 c, %rd18626, %rd18693, nc;
	addc.cc.u64 t, %rd18617, c;
	addc.u64 nc, 0, 0;
	mad.lo.cc.u64 %rd18617, %rd18626, %rd18694, t;
	madc.hi.cc.u64 c, %rd18626, %rd18694, nc;
	addc.cc.u64 c, c, %rd18619;
	addc.u64 nc, 0, 0;
	addc.cc.u64 %rd18640, %rd18640, c;
	addc.u64 %rd18619, nc, 0;
	}
	// end inline asm
	mul.lo.s64 	%rd18649, %rd18591, -8860621160618917889;
	// begin inline asm
	{
	.reg .u64 c;
	.reg .u64 t;
	.reg .u64 nc;
	mad.lo.cc.u64 c, %rd18649, %rd18689, %rd18591;
	madc.hi.cc.u64 c, %rd18649, %rd18689, 0;
	addc.cc.u64 t, %rd18592, c;
	addc.u64 nc, 0, 0;
	mad.lo.cc.u64 %rd18592, %rd18649, %rd18690, t;
	madc.hi.cc.u64 c, %rd18649, %rd18690, nc;
	addc.cc.u64 t, %rd18593, c;
	addc.u64 nc, 0, 0;
	mad.lo.cc.u64 %rd18593, %rd18649, %rd18691, t;
	madc.hi.cc.u64 c, %rd18649, %rd18691, nc;
	addc.cc.u64 t, %rd34456, c;
	addc.u64 nc, 0, 0;
	mad.lo.cc.u64 %rd34456, %rd18649, %rd18692, t;
	madc.hi.cc.u64 c, %rd18649, %rd18692, nc;
	addc.cc.u64 t, %rd18617, c;
	addc.u64 nc, 0, 0;
	mad.lo.cc.u64 %rd18617, %rd18649, %rd18693, t;
	madc.hi.cc.u64 c, %rd18649, %rd18693, nc;
	addc.cc.u64 t, %rd18640, c;
	addc.u64 nc, 0, 0;
	mad.lo.cc.u64 %rd18640, %rd18649, %rd18694, t;
	madc.hi.cc.u64 c, %rd18649, %rd18694, nc;
	addc.cc.u64 c, c, %rd18619;
	addc.u64 nc, 0, 0;
	addc.cc.u64 %rd18663, %rd18663, c;
	addc.u64 %rd18619, nc, 0;
	}
	// end inline asm
	mul.lo.s64 	%rd18672, %rd18592, -8860621160618917889;
	// begin inline asm
	{
	.reg .u64 c;
	.reg .u64 t;
	.reg .u64 nc;
	mad.lo.cc.u64 c, %rd18672, %rd18689, %rd18592;
	madc.hi.cc.u64 c, %rd18672, %rd18689, 0;
	addc.cc.u64 t, %rd18593, c;
	addc.u64 nc, 0, 0;
	mad.lo.cc.u64 %rd18593, %rd18672, %rd18690, t;
	madc.hi.cc.u64 c, %rd18672, %rd18690, nc;
	addc.cc.u64 t, %rd34456, c;
	addc.u64 nc, 0, 0;
	mad.lo.cc.u64 %rd34456, %rd18672, %rd18691, t;
	madc.hi.cc.u64 c, %rd18672, %rd18691, nc;
	addc.cc.u64 t, %rd18617, c;
	addc.u64 nc, 0, 0;
	mad.lo.cc.u64 %rd18617, %rd18672, %rd18692, t;
	madc.hi.cc.u64 c, %rd18672, %rd18692, nc;
	addc.cc.u64 t, %rd18640, c;
	addc.u64 nc, 0, 0;
	mad.lo.cc.u64 %rd18640, %rd18672, %rd18693, t;
	madc.hi.cc.u64 c, %rd18672, %rd18693, nc;
	addc.cc.u64 t, %rd18663, c;
	addc.u64 nc, 0, 0;
	mad.lo.cc.u64 %rd18663, %rd18672, %rd18694, t;
	madc.hi.cc.u64 c, %rd18672, %rd18694, nc;
	addc.cc.u64 c, c, %rd18619;
	addc.u64 nc, 0, 0;
	addc.cc.u64 %rd18686, %rd18686, c;
	addc.u64 %rd18619, nc, 0;
	}
	// end inline asm
	mul.lo.s64 	%rd18695, %rd18593, -8860621160618917889;
	// begin inline asm
	{
	.reg .u64 c;
	.reg .u64 t;
	.reg .u64 nc;
	mad.lo.cc.u64 c, %rd18695, %rd18689, %rd18593;
	madc.hi.cc.u64 c, %rd18695, %rd18689, 0;
	addc.cc.u64 t, %rd34456, c;
	addc.u64 nc, 0, 0;
	mad.lo.cc.u64 %rd34456, %rd18695, %rd18690, t;
	madc.hi.cc.u64 c, %rd18695, %rd18690, nc;
	addc.cc.u64 t, %rd18617, c;
	addc.u64 nc, 0, 0;
	mad.lo.cc.u64 %rd18617, %rd18695, %rd18691, t;
	madc.hi.cc.u64 c, %rd18695, %rd18691, nc;
	addc.cc.u64 t, %rd18640, c;
	addc.u64 nc, 0, 0;
	mad.lo.cc.u64 %rd18640, %rd18695, %rd18692, t;
	madc.hi.cc.u64 c, %rd18695, %rd18692, nc;
	addc.cc.u64 t, %rd18663, c;
	addc.u64 nc, 0, 0;
	mad.lo.cc.u64 %rd18663, %rd18695, %rd18693, t;
	madc.hi.cc.u64 c, %rd18695, %rd18693, nc;
	addc.cc.u64 t, %rd18686, c;
	addc.u64 nc, 0, 0;
	mad.lo.cc.u64 %rd18686, %rd18695, %rd18694, t;
	madc.hi.cc.u64 c, %rd18695, %rd18694, nc;
	addc.cc.u64 c, c, %rd18619;
	add.u64 %rd18687, %rd18687, c;
	}
	// end inline asm
	setp.lt.u64 	%p1386, %rd18687, 121098312706494698;
	mov.u64 	%rd34475, %rd18687;
	mov.u64 	%rd34476, %rd18686;
	mov.u64 	%rd34477, %rd18663;
	mov.u64 	%rd34478, %rd18640;
	mov.u64 	%rd34479, %rd18617;
	@%p1386 bra 	$L__BB0_1626;
	setp.ne.s64 	%p1387, %rd18687, 121098312706494698;
	@%p1387 bra 	$L__BB0_1625;
	setp.lt.u64 	%p1388, %rd18686, -4162727106559522501;
	mov.b64 	%rd34475, 121098312706494698;
	mov.u64 	%rd34476, %rd18686;
	mov.u64 	%rd34477, %rd18663;
	mov.u64 	%rd34478, %rd18640;
	mov.u64 	%rd34479, %rd18617;
	@%p1388 bra 	$L__BB0_1626;
	setp.ne.s64 	%p1389, %rd18686, -4162727106559522501;
	@%p1389 bra 	$L__BB0_1625;
	setp.lt.u64 	%p1390, %rd18663, 1883307231910630287;
	mov.b64 	%rd34476, -4162727106559522501;
	mov.u64 	%rd34477, %rd18663;
	mov.u64 	%rd34478, %rd18640;
	mov.u64 	%rd34479, %rd18617;
	@%p1390 bra 	$L__BB0_1626;
	setp.ne.s64 	%p1391, %rd18663, 1883307231910630287;
	@%p1391 bra 	$L__BB0_1625;
	setp.lt.u64 	%p1392, %rd18640, 2230234197602682880;
	mov.b64 	%rd34477, 1883307231910630287;
	mov.u64 	%rd34478, %rd18640;
	mov.u64 	%rd34479, %rd18617;
	@%p1392 bra 	$L__BB0_1626;
	setp.ne.s64 	%p1393, %rd18640, 2230234197602682880;
	@%p1393 bra 	$L__BB0_1625;
	setp.lt.u64 	%p1394, %rd18617, 1660523435060625408;
	mov.b64 	%rd34478, 2230234197602682880;
	mov.u64 	%rd34479, %rd18617;
	@%p1394 bra 	$L__BB0_1626;
	setp.eq.s64 	%p1395, %rd18617, 1660523435060625408;
	setp.lt.u64 	%p1396, %rd34456, -8860621160618917887;
	and.pred  	%p1397, %p1395, %p1396;
	mov.b64 	%rd34479, 1660523435060625408;
	@%p1397 bra 	$L__BB0_1626;
$L__BB0_1625:
	mov.b64 	%rd18730, -8860621160618917887;
	mov.b64 	%rd18731, 1660523435060625408;
	mov.b64 	%rd18732, 2230234197602682880;
	mov.b64 	%rd18733, 1883307231910630287;
	mov.b64 	%rd18734, -4162727106559522501;
	mov.b64 	%rd18735, 121098312706494698;
	// begin inline asm
	sub.cc.u64 %rd34456, %rd34456, %rd18730;
	subc.cc.u64 %rd34479, %rd18617, %rd18731;
	subc.cc.u64 %rd34478, %rd18640, %rd18732;
	subc.cc.u64 %rd34477, %rd18663, %rd18733;
	subc.cc.u64 %rd34476, %rd18686, %rd18734;
	subc.u64 %rd34475, %rd18687, %rd18735;
	// end inline asm
$L__BB0_1626:
	// begin inline asm
	add.cc.u64 %rd34462, %rd34379, %rd34379;
	addc.cc.u64 %rd18737, %rd34380, %rd34380;
	addc.cc.u64 %rd18738, %rd34381, %rd34381;
	addc.cc.u64 %rd18739, %rd34382, %rd34382;
	addc.cc.u64 %rd18740, %rd34383, %rd34383;
	addc.u64 %rd18741, %rd34384, %rd34384;
	// end inline asm
	setp.lt.u64 	%p1398, %rd18741, 121098312706494698;
	mov.u64 	%rd34457, %rd18741;
	mov.u64 	%rd34458, %rd18740;
	mov.u64 	%rd34459, %rd18739;
	mov.u64 	%rd34460, %rd18738;
	mov.u64 	%rd34461, %rd18737;
	@%p1398 bra 	$L__BB0_1637;
	setp.ne.s64 	%p1399, %rd18741, 121098312706494698;
	@%p1399 bra 	$L__BB0_1636;
	setp.lt.u64 	%p1400, %rd18740, -4162727106559522501;
	mov.b64 	%rd34457, 121098312706494698;
	mov.u64 	%rd34458, %rd18740;
	mov.u64 	%rd34459, %rd18739;
	mov.u64 	%rd34460, %rd18738;
	mov.u64 	%rd34461, %rd18737;
	@%p1400 bra 	$L__BB0_1637;
	setp.ne.s64 	%p1401, %rd18740, -4162727106559522501;
	@%p1401 bra 	$L__BB0_1636;
	setp.lt.u64 	%p1402, %rd18739, 1883307231910630287;
	mov.b64 	%rd34458, -4162727106559522501;
	mov.u64 	%rd34459, %rd18739;
	mov.u64 	%rd34460, %rd18738;
	mov.u64 	%rd34461, %rd18737;
	@%p1402 bra 	$L__BB0_1637;
	setp.ne.s64 	%p1403, %rd18739, 1883307231910630287;
	@%p1403 bra 	$L__BB0_1636;
	setp.lt.u64 	%p1404, %rd18738, 2230234197602682880;
	mov.b64 	%rd34459, 1883307231910630287;
	mov.u64 	%rd34460, %rd18738;
	mov.u64 	%rd34461, %rd18737;
	@%p1404 bra 	$L__BB0_1637;
	setp.ne.s64 	%p1405, %rd18738, 2230234197602682880;
	@%p1405 bra 	$L__BB0_1636;
	setp.lt.u64 	%p1406, %rd18737, 1660523435060625408;
	mov.b64 	%rd34460, 2230234197602682880;
	mov.u64 	%rd34461, %rd18737;
	@%p1406 bra 	$L__BB0_1637;
	setp.eq.s64 	%p1407, %rd18737, 1660523435060625408;
	setp.lt.u64 	%p1408, %rd34462, -8860621160618917887;
	and.pred  	%p1409, %p1407, %p1408;
	mov.b64 	%rd34461, 1660523435060625408;
	@%p1409 bra 	$L__BB0_1637;
$L__BB0_1636:
	mov.b64 	%rd18781, -8860621160618917887;
	mov.b64 	%rd18782, 1660523435060625408;
	mov.b64 	%rd18783, 2230234197602682880;
	mov.b64 	%rd18784, 1883307231910630287;
	mov.b64 	%rd18785, -4162727106559522501;
	mov.b64 	%rd18786, 121098312706494698;
	// begin inline asm
	sub.cc.u64 %rd34462, %rd34462, %rd18781;
	subc.cc.u64 %rd34461, %rd18737, %rd18782;
	subc.cc.u64 %rd34460, %rd18738, %rd18783;
	subc.cc.u64 %rd34459, %rd18739, %rd18784;
	subc.cc.u64 %rd34458, %rd18740, %rd18785;
	subc.u64 %rd34457, %rd18741, %rd18786;
	// end inline asm
$L__BB0_1637:
	// begin inline asm
	add.cc.u64 %rd34468, %rd34462, %rd34462;
	addc.cc.u64 %rd18788, %rd34461, %rd34461;
	addc.cc.u64 %rd18789, %rd34460, %rd34460;
	addc.cc.u64 %rd18790, %rd34459, %rd34459;
	addc.cc.u64 %rd18791, %rd34458, %rd34458;
	addc.u64 %rd18792, %rd34457, %rd34457;
	// end inline asm
	setp.lt.u64 	%p1410, %rd18792, 121098312706494698;
	mov.u64 	%rd34463, %rd18792;
	mov.u64 	%rd34464, %rd18791;
	mov.u64 	%rd34465, %rd18790;
	mov.u64 	%rd34466, %rd18789;
	mov.u64 	%rd34467, %rd18788;
	@%p1410 bra 	$L__BB0_1648;
	setp.ne.s64 	%p1411, %rd18792, 121098312706494698;
	@%p1411 bra 	$L__BB0_1647;
	setp.lt.u64 	%p1412, %rd18791, -4162727106559522501;
	mov.b64 	%rd34463, 121098312706494698;
	mov.u64 	%rd34464, %rd18791;
	mov.u64 	%rd34465, %rd18790;
	mov.u64 	%rd34466, %rd18789;
	mov.u64 	%rd34467, %rd18788;
	@%p1412 bra 	$L__BB0_1648;
	setp.ne.s64 	%p1413, %rd18791, -4162727106559522501;
	@%p1413 bra 	$L__BB0_1647;
	setp.lt.u64 	%p1414, %rd18790, 1883307231910630287;
	mov.b64 	%rd34464, -4162727106559522501;
	mov.u64 	%rd34465, %rd18790;
	mov.u64 	%rd34466, %rd18789;
	mov.u64 	%rd34467, %rd18788;
	@%p1414 bra 	$L__BB0_1648;
	setp.ne.s64 	%p1415, %rd18790, 1883307231910630287;
	@%p1415 bra 	$L__BB0_1647;
	setp.lt.u64 	%p1416, %rd18789, 2230234197602682880;
	mov.b64 	%rd34465, 1883307231910630287;
	mov.u64 	%rd34466, %rd18789;
	mov.u64 	%rd34467, %rd18788;
	@%p1416 bra 	$L__BB0_1648;
	setp.ne.s64 	%p1417, %rd18789, 2230234197602682880;
	@%p1417 bra 	$L__BB0_1647;
	setp.lt.u64 	%p1418, %rd18788, 1660523435060625408;
	mov.b64 	%rd34466, 2230234197602682880;
	mov.u64 	%rd34467, %rd18788;
	@%p1418 bra 	$L__BB0_1648;
	setp.eq.s64 	%p1419, %rd18788, 1660523435060625408;
	setp.lt.u64 	%p1420, %rd34468, -8860621160618917887;
	and.pred  	%p1421, %p1419, %p1420;
	mov.b64 	%rd34467, 1660523435060625408;
	@%p1421 bra 	$L__BB0_1648;
$L__BB0_1647:
	mov.b64 	%rd18832, -8860621160618917887;
	mov.b64 	%rd18833, 1660523435060625408;
	mov.b64 	%rd18834, 2230234197602682880;
	mov.b64 	%rd18835, 1883307231910630287;
	mov.b64 	%rd18836, -4162727106559522501;
	mov.b64 	%rd18837, 121098312706494698;
	// begin inline asm
	sub.cc.u64 %rd34468, %rd34468, %rd18832;
	subc.cc.u64 %rd34467, %rd18788, %rd18833;
	subc.cc.u64 %rd34466, %rd18789, %rd18834;
	subc.cc.u64 %rd34465, %rd18790, %rd18835;
	subc.cc.u64 %rd34464, %rd18791, %rd18836;
	subc.u64 %rd34463, %rd18792, %rd18837;
	// end inline asm
$L__BB0_1648:
	// begin inline asm
	add.cc.u64 %rd34474, %rd34468, %rd34468;
	addc.cc.u64 %rd18839, %rd34467, %rd34467;
	addc.cc.u64 %rd18840, %rd34466, %rd34466;
	addc.cc.u64 %rd18841, %rd34465, %rd34465;
	addc.cc.u64 %rd18842, %rd34464, %rd34464;
	addc.u64 %rd18843, %rd34463, %rd34463;
	// end inline asm
	setp.lt.u64 	%p1422, %rd18843, 121098312706494698;
	mov.u64 	%rd34469, %rd18843;
	mov.u64 	%rd34470, %rd18842;
	mov.u64 	%rd34471, %rd18841;
	mov.u64 	%rd34472, %rd18840;
	mov.u64 	%rd34473, %rd18839;
	@%p1422 bra 	$L__BB0_1659;
	setp.ne.s64 	%p1423, %rd18843, 121098312706494698;
	@%p1423 bra 	$L__BB0_1658;
	setp.lt.u64 	%p1424, %rd18842, -4162727106559522501;
	mov.b64 	%rd34469, 121098312706494698;
	mov.u64 	%rd34470, %rd18842;
	mov.u64 	%rd34471, %rd18841;
	mov.u64 	%rd34472, %rd18840;
	mov.u64 	%rd34473, %rd18839;
	@%p1424 bra 	$L__BB0_1659;
	setp.ne.s64 	%p1425, %rd18842, -4162727106559522501;
	@%p1425 bra 	$L__BB0_1658;
	setp.lt.u64 	%p1426, %rd18841, 1883307231910630287;
	mov.b64 	%rd34470, -4162727106559522501;
	mov.u64 	%rd34471, %rd18841;
	mov.u64 	%rd34472, %rd18840;
	mov.u64 	%rd34473, %rd18839;
	@%p1426 bra 	$L__BB0_1659;
	setp.ne.s64 	%p1427, %rd18841, 1883307231910630287;
	@%p1427 bra 	$L__BB0_1658;
	setp.lt.u64 	%p1428, %rd18840, 2230234197602682880;
	mov.b64 	%rd34471, 1883307231910630287;
	mov.u64 	%rd34472, %rd18840;
	mov.u64 	%rd34473, %rd18839;
	@%p1428 bra 	$L__BB0_1659;
	setp.ne.s64 	%p1429, %rd18840, 2230234197602682880;
	@%p1429 bra 	$L__BB0_1658;
	setp.lt.u64 	%p1430, %rd18839, 1660523435060625408;
	mov.b64 	%rd34472, 2230234197602682880;
	mov.u64 	%rd34473, %rd18839;
	@%p1430 bra 	$L__BB0_1659;
	setp.eq.s64 	%p1431, %rd18839, 1660523435060625408;
	setp.lt.u64 	%p1432, %rd34474, -8860621160618917887;
	and.pred  	%p1433, %p1431, %p1432;
	mov.b64 	%rd34473, 1660523435060625408;
	@%p1433 bra 	$L__BB0_1659;
$L__BB0_1658:
	mov.b64 	%rd18883, -8860621160618917887;
	mov.b64 	%rd18884, 1660523435060625408;
	mov.b64 	%rd18885, 2230234197602682880;
	mov.b64 	%rd18886, 1883307231910630287;
	mov.b64 	%rd18887, -4162727106559522501;
	mov.b64 	%rd18888, 121098312706494698;
	// begin inline asm
	sub.cc.u64 %rd34474, %rd34474, %rd18883;
	subc.cc.u64 %rd34473, %rd18839, %rd18884;
	subc.cc.u64 %rd34472, %rd18840, %rd18885;
	subc.cc.u64 %rd34471, %rd18841, %rd18886;
	subc.cc.u64 %rd34470, %rd18842, %rd18887;
	subc.u64 %rd34469, %rd18843, %rd18888;
	// end inline asm
$L__BB0_1659:
	setp.lt.u64 	%p1434, %rd34469, %rd34475;
	@%p1434 bra 	$L__BB0_1670;
	setp.le.u64 	%p1435, %rd34469, %rd34475;
	@%p1435 bra 	$L__BB0_1661;
	bra.uni 	$L__BB0_1669;
$L__BB0_1661:
	setp.lt.u64 	%p1436, %rd34470, %rd34476;
	@%p1436 bra 	$L__BB0_1670;
	setp.gt.u64 	%p1437, %rd34470, %rd34476;
	@%p1437 bra 	$L__BB0_1669;
	setp.lt.u64 	%p1438, %rd34471, %rd34477;
	@%p1438 bra 	$L__BB0_1670;
	setp.gt.u64 	%p1439, %rd34471, %rd34477;
	@%p1439 bra 	$L__BB0_1669;
	setp.lt.u64 	%p1440, %rd34472, %rd34478;
	@%p1440 bra 	$L__BB0_1670;
	setp.gt.u64 	%p1441, %rd34472, %rd34478;
	@%p1441 bra 	$L__BB0_1669;
	setp.lt.u64 	%p1442, %rd34473, %rd34479;
	@%p1442 bra 	$L__BB0_1670;
	setp.gt.u64 	%p1443, %rd34473, %rd34479;
	setp.gt.u64 	%p1444, %rd34474, %rd34456;
	or.pred  	%p1445, %p1443, %p1444;
	@%p1445 bra 	$L__BB0_1669;
	bra.uni 	$L__BB0_1670;
$L__BB0_1669:
	mov.b64 	%rd18901, -8860621160618917887;
	mov.b64 	%rd18902, 1660523435060625408;
	mov.b64 	%rd18903, 2230234197602682880;
	mov.b64 	%rd18904, 1883307231910630287;
	mov.b64 	%rd18905, -4162727106559522501;
	mov.b64 	%rd18906, 121098312706494698;
	// begin inline asm
	add.cc.u64 %rd34456, %rd34456, %rd18901;
	addc.cc.u64 %rd34479, %rd34479, %rd18902;
	addc.cc.u64 %rd34478, %rd34478, %rd18903;
	addc.cc.u64 %rd34477, %rd34477, %rd18904;
	addc.cc.u64 %rd34476, %rd34476, %rd18905;
	addc.u64 %rd34475, %rd34475, %rd18906;
	// end inline asm
$L__BB0_1670:
	// begin inline asm
	sub.cc.u64 %rd34792, %rd34456, %rd34474;
	subc.cc.u64 %rd34791, %rd34479, %rd34473;
	subc.cc.u64 %rd34790, %rd34478, %rd34472;
	subc.cc.u64 %rd34789, %rd34477, %rd34471;
	subc.cc.u64 %rd34788, %rd34476, %rd34470;
	subc.u64 %rd34787, %rd34475, %rd34469;
	// end inline asm
	bra.uni 	$L__BB0_2233;
$L__BB0_1671:
	setp.lt.u64 	%p944, %rd42, %rd34482;
	@%p944 bra 	$L__BB0_1682;
	setp.gt.u64 	%p945, %rd42, %rd34482;
	@%p945 bra 	$L__BB0_1681;
	setp.lt.u64 	%p946, %rd43, %rd34483;
	@%p946 bra 	$L__BB0_1682;
	setp.gt.u64 	%p947, %rd43, %rd34483;
	@%p947 bra 	$L__BB0_1681;
	setp.lt.u64 	%p948, %rd44, %rd34484;
	@%p948 bra 	$L__BB0_1682;
	setp.gt.u64 	%p949, %rd44, %rd34484;
	@%p949 bra 	$L__BB0_1681;
	setp.lt.u64 	%p950, %rd45, %rd34341;
	@%p950 bra 	$L__BB0_1682;
	setp.gt.u64 	%p951, %rd45, %rd34341;
	setp.gt.u64 	%p952, %rd46, %rd34342;
	or.pred  	%p953, %p951, %p952;
	@%p953 bra 	$L__BB0_1681;
	bra.uni 	$L__BB0_1682;
$L__BB0_1679:
	setp.lt.u64 	%p942, %rd41, %rd34481;
	@%p942 bra 	$L__BB0_1682;
	setp.le.u64 	%p943, %rd41, %rd34481;
	@%p943 bra 	$L__BB0_1671;
$L__BB0_1681:
	mov.b64 	%rd14657, -8860621160618917887;
	mov.b64 	%rd14658, 1660523435060625408;
	mov.b64 	%rd14659, 2230234197602682880;
	mov.b64 	%rd14660, 1883307231910630287;
	mov.b64 	%rd14661, -4162727106559522501;
	mov.b64 	%rd14662, 121098312706494698;
	// begin inline asm
	add.cc.u64 %rd34342, %rd34342, %rd14657;
	addc.cc.u64 %rd34341, %rd34341, %rd14658;
	addc.cc.u64 %rd34484, %rd34484, %rd14659;
	addc.cc.u64 %rd34483, %rd34483, %rd14660;
	addc.cc.u64 %rd34482, %rd34482, %rd14661;
	addc.u64 %rd34481, %rd34481, %rd14662;
	// end inline asm
$L__BB0_1682:
	// begin inline asm
	sub.cc.u64 %rd14663, %rd34342, %rd46;
	subc.cc.u64 %rd14664, %rd34341, %rd45;
	subc.cc.u64 %rd14665, %rd34484, %rd44;
	subc.cc.u64 %rd14666, %rd34483, %rd43;
	subc.cc.u64 %rd14667, %rd34482, %rd42;
	subc.u64 %rd14668, %rd34481, %rd41;
	// end inline asm
	// begin inline asm
	{
	.reg .u64 c;
	.reg .u64 nc;
	.reg .u64 t;
	mad.lo.cc.u64 %rd14682, %rd14663, %rd14664, 0;
	madc.hi.cc.u64 c, %rd14663, %rd14664, 0;
	madc.lo.cc.u64 %rd14683, %rd14663, %rd14665, c;
	madc.hi.cc.u64 c, %rd14663, %rd14665, 0;
	madc.lo.cc.u64 %rd14684, %rd14663, %rd14666, c;
	madc.hi.cc.u64 c, %rd14663, %rd14666, 0;
	madc.lo.cc.u64 %rd14685, %rd14663, %rd14667, c;
	madc.hi.cc.u64 c, %rd14663, %rd14667, 0;
	madc.lo.cc.u64 %rd14686, %rd14663, %rd14668, c;
	madc.hi.u64 %rd14687, %rd14663, %rd14668, 0;
	mad.lo.cc.u64 %rd14684, %rd14664, %rd14665, %rd14684;
	madc.hi.cc.u64 c, %rd14664, %rd14665, 0;
	addc.cc.u64 t, %rd14685, c;
	addc.u64 nc, 0, 0;
	mad.lo.cc.u64 %rd14685, %rd14664, %rd14666, t;
	madc.hi.cc.u64 c, %rd14664, %rd14666, nc;
	addc.cc.u64 t, %rd14686, c;
	addc.u64 nc, 0, 0;
	mad.lo.cc.u64 %rd14686, %rd14664, %rd14667, t;
	madc.hi.cc.u64 c, %rd14664, %rd14667, nc;
	addc.cc.u64 t, %rd14687, c;
	addc.u64 nc, 0, 0;
	mad.lo.cc.u64 %rd14687, %rd14664, %rd14668, t;
	madc.hi.u64 %rd14688, %rd14664, %rd14668, nc;
	mad.lo.cc.u64 %rd14686, %rd14665, %rd14666, %rd14686;
	madc.hi.cc.u64 c, %rd14665, %rd14666, 0;
	addc.cc.u64 t, %rd14687, c;
	addc.u64 nc, 0, 0;
	mad.lo.cc.u64 %rd14687, %rd14665, %rd14667, t;
	madc.hi.cc.u64 c, %rd14665, %rd14667, nc;
	addc.cc.u64 t, %rd14688, c;
	addc.u64 nc, 0, 0;
	mad.lo.cc.u64 %rd14688, %rd14665, %rd14668, t;
	madc.hi.u64 %rd14689, %rd14665, %rd14668, nc;
	mad.lo.cc.u64 %rd14688, %rd14666, %rd14667, %rd14688;
	madc.hi.cc.u64 c, %rd14666, %rd14667, 0;
	addc.cc.u64 t, %rd14689, c;
	addc.u64 nc, 0, 0;
	mad.lo.cc.u64 %rd14689, %rd14666, %rd14668, t;
	madc.hi.u64 %rd14690, %rd14666, %rd14668, nc;
	mad.lo.cc.u64 %rd14690, %rd14667, %rd14668, %rd14690;
	madc.hi.u64 %rd14691, %rd14667, %rd14668, 0;
	}
	// end inline asm
	shr.u64 	%rd14861, %rd14691, 63;
	mov.b64 	{%r556, %r557}, %rd14691;
	mov.b64 	{%r558, %r559}, %rd14690;
	shf.l.wrap.b32 	%r560, %r559, %r556, 1;
	shf.l.wrap.b32 	%r561, %r556, %r557, 1;
	mov.b64 	%rd14838, {%r560, %r561};
	mov.b64 	{%r562, %r563}, %rd14689;
	shf.l.wrap.b32 	%r564, %r563, %r558, 1;
	shf.l.wrap.b32 	%r565, %r558, %r559, 1;
	mov.b64 	%rd14815, {%r564, %r565};
	mov.b64 	{%r566, %r567}, %rd14688;
	shf.l.wrap.b32 	%r568, %r567, %r562, 1;
	shf.l.wrap.b32 	%r569, %r562, %r563, 1;
	mov.b64 	%rd14792, {%r568, %r569};
	mov.b64 	{%r570, %r571}, %rd14687;
	shf.l.wrap.b32 	%r572, %r571, %r566, 1;
	shf.l.wrap.b32 	%r573, %r566, %r567, 1;
	mov.b64 	%rd14769, {%r572, %r573};
	mov.b64 	{%r574, %r575}, %rd14686;
	shf.l.wrap.b32 	%r576, %r575, %r570, 1;
	shf.l.wrap.b32 	%r577, %r570, %r571, 1;
	mov.b64 	%rd34492, {%r576, %r577};
	mov.b64 	{%r578, %r579}, %rd14685;
	shf.l.wrap.b32 	%r580, %r579, %r574, 1;
	shf.l.wrap.b32 	%r581, %r574, %r575, 1;
	mov.b64 	%rd14746, {%r580, %r581};
	mov.b64 	{%r582, %r583}, %rd14684;
	shf.l.wrap.b32 	%r584, %r583, %r578, 1;
	shf.l.wrap.b32 	%r585, %r578, %r579, 1;
	mov.b64 	%rd14745, {%r584, %r585};
	mov.b64 	{%r586, %r587}, %rd14683;
	shf.l.wrap.b32 	%r588, %r587, %r582, 1;
	shf.l.wrap.b32 	%r589, %r582, %r583, 1;
	mov.b64 	%rd14744, {%r588, %r589};
	mov.b64 	{%r590, %r591}, %rd14682;
	shf.l.wrap.b32 	%r592, %r591, %r586, 1;
	shf.l.wrap.b32 	%r593, %r586, %r587, 1;
	mov.b64 	%rd14743, {%r592, %r593};
	shl.b64 	%rd14742, %rd14682, 1;
	// begin inline asm
	{
	mad.lo.cc.u64 %rd14741, %rd14663, %rd14663, 0;
	madc.hi.cc.u64 %rd14742, %rd14663, %rd14663, %rd14742;
	madc.lo.cc.u64 %rd14743, %rd14664, %rd14664, %rd14743;
	madc.hi.cc.u64 %rd14744, %rd14664, %rd14664, %rd14744;
	madc.lo.cc.u64 %rd14745, %rd14665, %rd14665, %rd14745;
	madc.hi.cc.u64 %rd14746, %rd14665, %rd14665, %rd14746;
	madc.lo.cc.u64 %rd34492, %rd14666, %rd14666, %rd34492;
	madc.hi.cc.u64 %rd14769, %rd14666, %rd14666, %rd14769;
	madc.lo.cc.u64 %rd14792, %rd14667, %rd14667, %rd14792;
	madc.hi.cc.u64 %rd14815, %rd14667, %rd14667, %rd14815;
	madc.lo.cc.u64 %rd14838, %rd14668, %rd14668, %rd14838;
	madc.hi.u64 %rd14861, %rd14668, %rd14668, %rd14861;
	}
	// end inline asm
	mul.lo.s64 	%rd14755, %rd14741, -8860621160618917889;
	mov.b64 	%rd14863, -8860621160618917887;
	mov.b64 	%rd14864, 1660523435060625408;
	mov.b64 	%rd14865, 2230234197602682880;
	mov.b64 	%rd14866, 1883307231910630287;
	mov.b64 	%rd14867, -4162727106559522501;
	mov.b64 	%rd14868, 121098312706494698;
	// begin inline asm
	{
	.reg .u64 c;
	.reg .u64 t;
	.reg .u64 nc;
	mad.lo.cc.u64 c, %rd14755, %rd14863, %rd14741;
	madc.hi.cc.u64 c, %rd14755, %rd14863, 0;
	addc.cc.u64 t, %rd14742, c;
	addc.u64 nc, 0, 0;
	mad.lo.cc.u64 %rd14742, %rd14755, %rd14864, t;
	madc.hi.cc.u64 c, %rd14755, %rd14864, nc;
	addc.cc.u64 t, %rd14743, c;
	addc.u64 nc, 0, 0;
	mad.lo.cc.u64 %rd14743, %rd14755, %rd14865, t;
	madc.hi.cc.u64 c, %rd14755, %rd14865, nc;
	addc.cc.u64 t, %rd14744, c;
	addc.u64 nc, 0, 0;
	mad.lo.cc.u64 %rd14744, %rd14755, %rd14866, t;
	madc.hi.cc.u64 c, %rd14755, %rd14866, nc;
	addc.cc.u64 t, %rd14745, c;
	addc.u64 nc, 0, 0;
	mad.lo.cc.u64 %rd14745, %rd14755, %rd14867, t;
	madc.hi.cc.u64 c, %rd14755, %rd14867, nc;
	addc.cc.u64 t, %rd14746, c;
	addc.u64 nc, 0, 0;
	mad.lo.cc.u64 %rd14746, %rd14755, %rd14868, t;
	madc.hi.cc.u64 c, %rd14755, %rd14868, nc;
	addc.cc.u64 %rd34492, %rd34492, c;
	addc.u64 %rd14793, 0, 0;
	}
	// end inline asm
	mul.lo.s64 	%rd14777, %rd14742, -8860621160618917889;
	// begin inline asm
	{
	.reg .u64 c;
	.reg .u64 t;
	.reg .u64 nc;
	mad.lo.cc.u64 c, %rd14777, %rd14863, %rd14742;
	madc.hi.cc.u64 c, %rd14777, %rd14863, 0;
	addc.cc.u64 t, %rd14743, c;
	addc.u64 nc, 0, 0;
	mad.lo.cc.u64 %rd14743, %rd14777, %rd14864, t;
	madc.hi.cc.u64 c, %rd14777, %rd14864, nc;
	addc.cc.u64 t, %rd14744, c;
	addc.u64 nc, 0, 0;
	mad.lo.cc.u64 %rd14744, %rd14777, %rd14865, t;
	madc.hi.cc.u64 c, %rd14777, %rd14865, nc;
	addc.cc.u64 t, %rd14745, c;
	addc.u64 nc, 0, 0;
	mad.lo.cc.u64 %rd14745, %rd14777, %rd14866, t;
	madc.hi.cc.u64 c, %rd14777, %rd14866, nc;
	addc.cc.u64 t, %rd14746, c;
	addc.u64 nc, 0, 0;
	mad.lo.cc.u64 %rd14746, %rd14777, %rd14867, t;
	madc.hi.cc.u64 c, %rd14777, %rd14867, nc;
	addc.cc.u64 t, %rd34492, c;
	addc.u64 nc, 0, 0;
	mad.lo.cc.u64 %rd34492, %rd14777, %rd14868, t;
	madc.hi.cc.u64 c, %rd14777, %rd14868, nc;
	addc.cc.u64 c, c, %rd14793;
	addc.u64 nc, 0, 0;
	addc.cc.u64 %rd14769, %rd14769, c;
	addc.u64 %rd14793, nc, 0;
	}
	// end inline asm
	mul.lo.s64 	%rd14800, %rd14743, -8860621160618917889;
	// begin inline asm
	{
	.reg .u64 c;
	.reg .u64 t;
	.reg .u64 nc;
	mad.lo.cc.u64 c, %rd14800, %rd14863, %rd14743;
	madc.hi.cc.u64 c, %rd14800, %rd14863, 0;
	addc.cc.u64 t, %rd14744, c;
	addc.u64 nc, 0, 0;
	mad.lo.cc.u64 %rd14744, %rd14800, %rd14864, t;
	madc.hi.cc.u64 c, %rd14800, %rd14864, nc;
	addc.cc.u64 t, %rd14745, c;
	addc.u64 nc, 0, 0;
	mad.lo.cc.u64 %rd14745, %rd14800, %rd14865, t;
	madc.hi.cc.u64 c, %rd14800, %rd14865, nc;
	addc.cc.u64 t, %rd14746, c;
	addc.u64 nc, 0, 0;
	mad.lo.cc.u64 %rd14746, %rd14800, %rd14866, t;
	madc.hi.cc.u64 c, %rd14800, %rd14866, nc;
	addc.cc.u64 t, %rd34492, c;
	addc.u64 nc, 0, 0;
	mad.lo.cc.u64 %rd34492, %rd14800, %rd14867, t;
	madc.hi.cc.u64 c, %rd14800, %rd14867, nc;
	addc.cc.u64 t, %rd14769, c;
	addc.u64 nc, 0, 0;
	mad.lo.cc.u64 %rd14769, %rd14800, %rd14868, t;
	madc.hi.cc.u64 c, %rd14800, %rd14868, nc;
	addc.cc.u64 c, c, %rd14793;
	addc.u64 nc, 0, 0;
	addc.cc.u64 %rd14792, %rd14792, c;
	addc.u64 %rd14793, nc, 0;
	}
	// end inline asm
	mul.lo.s64 	%rd14823, %rd14744, -8860621160618917889;
	// begin inline asm
	{
	.reg .u64 c;
	.reg .u64 t;
	.reg .u64 nc;
	mad.lo.cc.u64 c, %rd14823, %rd14863, %rd14744;
	madc.hi.cc.u64 c, %rd14823, %rd14863, 0;
	addc.cc.u64 t, %rd14745, c;
	addc.u64 nc, 0, 0;
	mad.lo.cc.u64 %rd14745, %rd14823, %rd14864, t;
	madc.hi.cc.u64 c, %rd14823, %rd14864, nc;
	addc.cc.u64 t, %rd14746, c;
	addc.u64 nc, 0, 0;
	mad.lo.cc.u64 %rd14746, %rd14823, %rd14865, t;
	madc.hi.cc.u64 c, %rd14823, %rd14865, nc;
	addc.cc.u64 t, %rd34492, c;
	addc.u64 nc, 0, 0;
	mad.lo.cc.u64 %rd34492, %rd14823, %rd14866, t;
	madc.hi.cc.u64 c, %rd14823, %rd14866, nc;
	addc.cc.u64 t, %rd14769, c;
	addc.u64 nc, 0, 0;
	mad.lo.cc.u64 %rd14769, %rd14823, %rd14867, t;
	madc.hi.cc.u64 c, %rd14823, %rd14867, nc;
	addc.cc.u64 t, %rd14792, c;
	addc.u64 nc, 0, 0;
	mad.lo.cc.u64 %rd14792, %rd14823, %rd14868, t;
	madc.hi.cc.u64 c, %rd14823, %rd14868, nc;
	addc.cc.u64 c, c, %rd14793;
	addc.u64 nc, 0, 0;
	addc.cc.u64 %rd14815, %rd14815, c;
	addc.u64 %rd14793, nc, 0;
	}
	// end inline asm
	mul.lo.s64 	%rd14846, %rd14745, -8860621160618917889;
	// begin inline asm
	{
	.reg .u64 c;
	.reg .u64 t;
	.reg .u64 nc;
	mad.lo.cc.u64 c, %rd14846, %rd14863, %rd14745;
	madc.hi.cc.u64 c, %rd14846, %rd14863, 0;
	addc.cc.u64 t, %rd14746, c;
	addc.u64 nc, 0, 0;
	mad.lo.cc.u64 %rd14746, %rd14846, %rd14864, t;
	madc.hi.cc.u64 c, %rd14846, %rd14864, nc;
	addc.cc.u64 t, %rd34492, c;
	addc.u64 nc, 0, 0;
	mad.lo.cc.u64 %rd34492, %rd14846, %rd14865, t;
	madc.hi.cc.u64 c, %rd14846, %rd14865, nc;
	addc.cc.u64 t, %rd14769, c;
	addc.u64 nc, 0, 0;
	mad.lo.cc.u64 %rd14769, %rd14846, %rd14866, t;
	madc.hi.cc.u64 c, %rd14846, %rd14866, nc;
	addc.cc.u64 t, %rd14792, c;
	addc.u64 nc, 0, 0;
	mad.lo.cc.u64 %rd14792, %rd14846, %rd14867, t;
	madc.hi.cc.u64 c, %rd14846, %rd14867, nc;
	addc.cc.u64 t, %rd14815, c;
	addc.u64 nc, 0, 0;
	mad.lo.cc.u64 %rd14815, %rd14846, %rd14868, t;
	madc.hi.cc.u64 c, %rd14846, %rd14868, nc;
	addc.cc.u64 c, c, %rd14793;
	addc.u64 nc, 0, 0;
	addc.cc.u64 %rd14838, %rd14838, c;
	addc.u64 %rd14793, nc, 0;
	}
	// end inline asm
	mul.lo.s64 	%rd14869, %rd14746, -8860621160618917889;
	// begin inline asm
	{
	.reg .u64 c;
	.reg .u64 t;
	.reg .u64 nc;
	mad.lo.cc.u64 c, %rd14869, %rd14863, %rd14746;
	madc.hi.cc.u64 c, %rd14869, %rd14863, 0;
	addc.cc.u64 t, %rd34492, c;
	addc.u64 nc, 0, 0;
	mad.lo.cc.u64 %rd34492, %rd14869, %rd14864, t;
	madc.hi.cc.u64 c, %rd14869, %rd14864, nc;
	addc.cc.u64 t, %rd14769, c;
	addc.u64 nc, 0, 0;
	mad.lo.cc.u64 %rd14769, %rd14869, %rd14865, t;
	madc.hi.cc.u64 c, %rd14869, %rd14865, nc;
	addc.cc.u64 t, %rd14792, c;
	addc.u64 nc, 0, 0;
	mad.lo.cc.u64 %rd14792, %rd14869, %rd14866, t;
	madc.hi.cc.u64 c, %rd14869, %rd14866, nc;
	addc.cc.u64 t, %rd14815, c;
	addc.u64 nc, 0, 0;
	mad.lo.cc.u64 %rd14815, %rd14869, %rd14867, t;
	madc.hi.cc.u64 c, %rd14869, %rd14867, nc;
	addc.cc.u64 t, %rd14838, c;
	addc.u64 nc, 0, 0;
	mad.lo.cc.u64 %rd14838, %rd14869, %rd14868, t;
	madc.hi.cc.u64 c, %rd14869, %rd14868, nc;
	addc.cc.u64 c, c, %rd14793;
	add.u64 %rd14861, %rd14861, c;
	}
	// end inline asm
	setp.lt.u64 	%p954, %rd14861, 121098312706494698;
	mov.u64 	%rd34487, %rd14861;
	mov.u64 	%rd34488, %rd14838;
	mov.u64 	%rd34489, %rd14815;
	mov.u64 	%rd34490, %rd14792;
	mov.u64 	%rd34491, %rd14769;
	@%p954 bra 	$L__BB0_1693;
	setp.ne.s64 	%p955, %rd14861, 121098312706494698;
	@%p955 bra 	$L__BB0_1692;
	setp.lt.u64 	%p956, %rd14838, -4162727106559522501;
	mov.b64 	%rd34487, 121098312706494698;
	mov.u64 	%rd34488, %rd14838;
	mov.u64 	%rd34489, %rd14815;
	mov.u64 	%rd34490, %rd14792;
	mov.u64 	%rd34491, %rd14769;
	@%p956 bra 	$L__BB0_1693;
	setp.ne.s64 	%p957, %rd14838, -4162727106559522501;
	@%p957 bra 	$L__BB0_1692;
	setp.lt.u64 	%p958, %rd14815, 1883307231910630287;
	mov.b64 	%rd34488, -4162727106559522501;
	mov.u64 	%rd34489, %rd14815;
	mov.u64 	%rd34490, %rd14792;
	mov.u64 	%rd34491, %rd14769;
	@%p958 bra 	$L__BB0_1693;
	setp.ne.s64 	%p959, %rd14815, 1883307231910630287;
	@%p959 bra 	$L__BB0_1692;
	setp.lt.u64 	%p960, %rd14792, 2230234197602682880;
	mov.b64 	%rd34489, 1883307231910630287;
	mov.u64 	%rd34490, %rd14792;
	mov.u64 	%rd34491, %rd14769;
	@%p960 bra 	$L__BB0_1693;
	setp.ne.s64 	%p961, %rd14792, 2230234197602682880;
	@%p961 bra 	$L__BB0_1692;
	setp.lt.u64 	%p962, %rd14769, 1660523435060625408;
	mov.b64 	%rd34490, 2230234197602682880;
	mov.u64 	%rd34491, %rd14769;
	@%p962 bra 	$L__BB0_1693;
	setp.eq.s64 	%p963, %rd14769, 1660523435060625408;
	setp.lt.u64 	%p964, %rd34492, -8860621160618917887;
	and.pred  	%p965, %p963, %p964;
	mov.b64 	%rd34491, 1660523435060625408;
	@%p965 bra 	$L__BB0_1693;
$L__BB0_1692:
	mov.b64 	%rd14904, -8860621160618917887;
	mov.b64 	%rd14905, 1660523435060625408;
	mov.b64 	%rd14906, 2230234197602682880;
	mov.b64 	%rd14907, 1883307231910630287;
	mov.b64 	%rd14908, -4162727106559522501;
	mov.b64 	%rd14909, 121098312706494698;
	// begin inline asm
	sub.cc.u64 %rd34492, %rd34492, %rd14904;
	subc.cc.u64 %rd34491, %rd14769, %rd14905;
	subc.cc.u64 %rd34490, %rd14792, %rd14906;
	subc.cc.u64 %rd34489, %rd14815, %rd14907;
	subc.cc.u64 %rd34488, %rd14838, %rd14908;
	subc.u64 %rd34487, %rd14861, %rd14909;
	// end inline asm
$L__BB0_1693:
	// begin inline asm
	add.cc.u64 %rd34498, %rd34492, %rd34492;
	addc.cc.u64 %rd14911, %rd34491, %rd34491;
	addc.cc.u64 %rd14912, %rd34490, %rd34490;
	addc.cc.u64 %rd14913, %rd34489, %rd34489;
	addc.cc.u64 %rd14914, %rd34488, %rd34488;
	addc.u64 %rd14915, %rd34487, %rd34487;
	// end inline asm
	setp.lt.u64 	%p966, %rd14915, 121098312706494698;
	mov.u64 	%rd34493, %rd14915;
	mov.u64 	%rd34494, %rd14914;
	mov.u64 	%rd34495, %rd14913;
	mov.u64 	%rd34496, %rd14912;
	mov.u64 	%rd34497, %rd14911;
	@%p966 bra 	$L__BB0_1704;
	setp.ne.s64 	%p967, %rd14915, 121098312706494698;
	@%p967 bra 	$L__BB0_1703;
	setp.lt.u64 	%p968, %rd14914, -4162727106559522501;
	mov.b64 	%rd34493, 121098312706494698;
	mov.u64 	%rd34494, %rd14914;
	mov.u64 	%rd34495, %rd14913;
	mov.u64 	%rd34496, %rd14912;
	mov.u64 	%rd34497, %rd14911;
	@%p968 bra 	$L__BB0_1704;
	setp.ne.s64 	%p969, %rd14914, -4162727106559522501;
	@%p969 bra 	$L__BB0_1703;
	setp.lt.u64 	%p970, %rd14913, 1883307231910630287;
	mov.b64 	%rd34494, -4162727106559522501;
	mov.u64 	%rd34495, %rd14913;
	mov.u64 	%rd34496, %rd14912;
	mov.u64 	%rd34497, %rd14911;
	@%p970 bra 	$L__BB0_1704;
	setp.ne.s64 	%p971, %rd14913, 1883307231910630287;
	@%p971 bra 	$L__BB0_1703;
	setp.lt.u64 	%p972, %rd14912, 2230234197602682880;
	mov.b64 	%rd34495, 1883307231910630287;
	mov.u64 	%rd34496, %rd14912;
	mov.u64 	%rd34497, %rd14911;
	@%p972 bra 	$L__BB0_1704;
	setp.ne.s64 	%p973, %rd14912, 2230234197602682880;
	@%p973 bra 	$L__BB0_1703;
	setp.lt.u64 	%p974, %rd14911, 1660523435060625408;
	mov.b64 	%rd34496, 2230234197602682880;
	mov.u64 	%rd34497, %rd14911;
	@%p974 bra 	$L__BB0_1704;
	setp.eq.s64 	%p975, %rd14911, 1660523435060625408;
	setp.lt.u64 	%p976, %rd34498, -8860621160618917887;
	and.pred  	%p977, %p975, %p976;
	mov.b64 	%rd34497, 1660523435060625408;
	@%p977 bra 	$L__BB0_1704;
$L__BB0_1703:
	mov.b64 	%rd14955, -8860621160618917887;
	mov.b64 	%rd14956, 1660523435060625408;
	mov.b64 	%rd14957, 2230234197602682880;
	mov.b64 	%rd14958, 1883307231910630287;
	mov.b64 	%rd14959, -4162727106559522501;
	mov.b64 	%rd14960, 121098312706494698;
	// begin inline asm
	sub.cc.u64 %rd34498, %rd34498, %rd14955;
	subc.cc.u64 %rd34497, %rd14911, %rd14956;
	subc.cc.u64 %rd34496, %rd14912, %rd14957;
	subc.cc.u64 %rd34495, %rd14913, %rd14958;
	subc.cc.u64 %rd34494, %rd14914, %rd14959;
	subc.u64 %rd34493, %rd14915, %rd14960;
	// end inline asm
$L__BB0_1704:
	// begin inline asm
	add.cc.u64 %rd34504, %rd34498, %rd34498;
	addc.cc.u64 %rd14962, %rd34497, %rd34497;
	addc.cc.u64 %rd14963, %rd34496, %rd34496;
	addc.cc.u64 %rd14964, %rd34495, %rd34495;
	addc.cc.u64 %rd14965, %rd34494, %rd34494;
	addc.u64 %rd14966, %rd34493, %rd34493;
	// end inline asm
	setp.lt.u64 	%p978, %rd14966, 121098312706494698;
	mov.u64 	%rd34499, %rd14966;
	mov.u64 	%rd34500, %rd14965;
	mov.u64 	%rd34501, %rd14964;
	mov.u64 	%rd34502, %rd14963;
	mov.u64 	%rd34503, %rd14962;
	@%p978 bra 	$L__BB0_1715;
	setp.ne.s64 	%p979, %rd14966, 121098312706494698;
	@%p979 bra 	$L__BB0_1714;
	setp.lt.u64 	%p980, %rd14965, -4162727106559522501;
	mov.b64 	%rd34499, 121098312706494698;
	mov.u64 	%rd34500, %rd14965;
	mov.u64 	%rd34501, %rd14964;
	mov.u64 	%rd34502, %rd14963;
	mov.u64 	%rd34503, %rd14962;
	@%p980 bra 	$L__BB0_1715;
	setp.ne.s64 	%p981, %rd14965, -4162727106559522501;
	@%p981 bra 	$L__BB0_1714;
	setp.lt.u64 	%p982, %rd14964, 1883307231910630287;
	mov.b64 	%rd34500, -4162727106559522501;
	mov.u64 	%rd34501, %rd14964;
	mov.u64 	%rd34502, %rd14963;
	mov.u64 	%rd34503, %rd14962;
	@%p982 bra 	$L__BB0_1715;
	setp.ne.s64 	%p983, %rd14964, 1883307231910630287;
	@%p983 bra 	$L__BB0_1714;
	setp.lt.u64 	%p984, %rd14963, 2230234197602682880;
	mov.b64 	%rd34501, 1883307231910630287;
	mov.u64 	%rd34502, %rd14963;
	mov.u64 	%rd34503, %rd14962;
	@%p984 bra 	$L__BB0_1715;
	setp.ne.s64 	%p985, %rd14963, 2230234197602682880;
	@%p985 bra 	$L__BB0_1714;
	setp.lt.u64 	%p986, %rd14962, 1660523435060625408;
	mov.b64 	%rd34502, 2230234197602682880;
	mov.u64 	%rd34503, %rd14962;
	@%p986 bra 	$L__BB0_1715;
	setp.eq.s64 	%p987, %rd14962, 1660523435060625408;
	setp.lt.u64 	%p988, %rd34504, -8860621160618917887;
	and.pred  	%p989, %p987, %p988;
	mov.b64 	%rd34503, 1660523435060625408;
	@%p989 bra 	$L__BB0_1715;
$L__BB0_1714:
	mov.b64 	%rd15006, -8860621160618917887;
	mov.b64 	%rd15007, 1660523435060625408;
	mov.b64 	%rd15008, 2230234197602682880;
	mov.b64 	%rd15009, 1883307231910630287;
	mov.b64 	%rd15010, -4162727106559522501;
	mov.b64 	%rd15011, 121098312706494698;
	// begin inline asm
	sub.cc.u64 %rd34504, %rd34504, %rd15006;
	subc.cc.u64 %rd34503, %rd14962, %rd15007;
	subc.cc.u64 %rd34502, %rd14963, %rd15008;
	subc.cc.u64 %rd34501, %rd14964, %rd15009;
	subc.cc.u64 %rd34500, %rd14965, %rd15010;
	subc.u64 %rd34499, %rd14966, %rd15011;
	// end inline asm
$L__BB0_1715:
	// begin inline asm
	{
	.reg .u64 c;
	.reg .u64 nc;
	.reg .u64 t;
	mad.lo.cc.u64 %rd15048, %rd14663, %rd34504, 0;
	madc.hi.cc.u64 c, %rd14663, %rd34504, 0;
	madc.lo.cc.u64 %rd15070, %rd14663, %rd34503, c;
	madc.hi.cc.u64 c, %rd14663, %rd34503, 0;
	madc.lo.cc.u64 %rd15071, %rd14663, %rd34502, c;
	madc.hi.cc.u64 c, %rd14663, %rd34502, 0;
	madc.lo.cc.u64 %rd15072, %rd14663, %rd34501, c;
	madc.hi.cc.u64 c, %rd14663, %rd34501, 0;
	madc.lo.cc.u64 %rd15073, %rd14663, %rd34500, c;
	madc.hi.cc.u64 c, %rd14663, %rd34500, 0;
	madc.lo.cc.u64 %rd15074, %rd14663, %rd34499, c;
	madc.hi.u64 %rd34510, %rd14663, %rd34499, 0;
	mad.lo.cc.u64 %rd15070, %rd14664, %rd34504, %rd15070;
	madc.hi.cc.u64 c, %rd14664, %rd34504, 0;
	addc.cc.u64 t, %rd15071, c;
	addc.u64 nc, 0, 0;
	mad.lo.cc.u64 %rd15071, %rd14664, %rd34503, t;
	madc.hi.cc.u64 c, %rd14664, %rd34503, nc;
	addc.cc.u64 t, %rd15072, c;
	addc.u64 nc, 0, 0;
	mad.lo.cc.u64 %rd15072, %rd14664, %rd34502, t;
	madc.hi.cc.u64 c, %rd14664, %rd34502, nc;
	addc.cc.u64 t, %rd15073, c;
	addc.u64 nc, 0, 0;
	mad.lo.cc.u64 %rd15073, %rd14664, %rd34501, t;
	madc.hi.cc.u64 c, %rd14664, %rd34501, nc;
	addc.cc.u64 t, %rd15074, c;
	addc.u64 nc, 0, 0;
	mad.lo.cc.u64 %rd15074, %rd14664, %rd34500, t;
	madc.hi.cc.u64 c, %rd14664, %rd34500, nc;
	addc.cc.u64 t, %rd34510, c;
	addc.u64 nc, 0, 0;
	mad.lo.cc.u64 %rd34510, %rd14664, %rd34499, t;
	madc.hi.u64 %rd15098, %rd14664, %rd34499, nc;
	mad.lo.cc.u64 %rd15071, %rd14665, %rd34504, %rd15071;
	madc.hi.cc.u64 c, %rd14665, %rd34504, 0;
	addc.cc.u64 t, %rd15072, c;
	addc.u64 nc, 0, 0;
	mad.lo.cc.u64 %rd15072, %rd14665, %rd34503, t;
	madc.hi.cc.u64 c, %rd14665, %rd34503, nc;
	addc.cc.u64 t, %rd15073, c;
	addc.u64 nc, 0, 0;
	mad.lo.cc.u64 %rd15073, %rd14665, %rd34502, t;
	madc.hi.cc.u64 c, %rd14665, %rd34502, nc;
	addc.cc.u64 t, %rd15074, c;
	addc.u64 nc, 0, 0;
	mad.lo.cc.u64 %rd15074, %rd14665, %rd34501, t;
	madc.hi.cc.u64 c, %rd14665, %rd34501, nc;
	addc.cc.u64 t, %rd34510, c;
	addc.u64 nc, 0, 0;
	mad.lo.cc.u64 %rd34510, %rd14665, %rd34500, t;
	madc.hi.cc.u64 c, %rd14665, %rd34500, nc;
	addc.cc.u64 t, %rd15098, c;
	addc.u64 nc, 0, 0;
	mad.lo.cc.u64 %rd15098, %rd14665, %rd34499, t;
	madc.hi.u64 %rd15121, %rd14665, %rd34499, nc;
	mad.lo.cc.u64 %rd15072, %rd14666, %rd34504, %rd15072;
	madc.hi.cc.u64 c, %rd14666, %rd34504, 0;
	addc.cc.u64 t, %rd15073, c;
	addc.u64 nc, 0, 0;
	mad.lo.cc.u64 %rd15073, %rd14666, %rd34503, t;
	madc.hi.cc.u64 c, %rd14666, %rd34503, nc;
	addc.cc.u64 t, %rd15074, c;
	addc.u64 nc, 0, 0;
	mad.lo.cc.u64 %rd15074, %rd14666, %rd34502, t;
	madc.hi.cc.u64 c, %rd14666, %rd34502, nc;
	addc.cc.u64 t, %rd34510, c;
	addc.u64 nc, 0, 0;
	mad.lo.cc.u64 %rd34510, %rd14666, %rd34501, t;
	madc.hi.cc.u64 c, %rd14666, %rd34501, nc;
	addc.cc.u64 t, %rd15098, c;
	addc.u64 nc, 0, 0;
	mad.lo.cc.u64 %rd15098, %rd14666, %rd34500, t;
	madc.hi.cc.u64 c, %rd14666, %rd34500, nc;
	addc.cc.u64 t, %rd15121, c;
	addc.u64 nc, 0, 0;
	mad.lo.cc.u64 %rd15121, %rd14666, %rd34499, t;
	madc.hi.u64 %rd15144, %rd14666, %rd34499, nc;
	mad.lo.cc.u64 %rd15073, %rd14667, %rd34504, %rd15073;
	madc.hi.cc.u64 c, %rd14667, %rd34504, 0;
	addc.cc.u64 t, %rd15074, c;
	addc.u64 nc, 0, 0;
	mad.lo.cc.u64 %rd15074, %rd14667, %rd34503, t;
	madc.hi.cc.u64 c, %rd14667, %rd34503, nc;
	addc.cc.u64 t, %rd34510, c;
	addc.u64 nc, 0, 0;
	mad.lo.cc.u64 %rd34510, %rd14667, %rd34502, t;
	madc.hi.cc.u64 c, %rd14667, %rd34502, nc;
	addc.cc.u64 t, %rd15098, c;
	addc.u64 nc, 0, 0;
	mad.lo.cc.u64 %rd15098, %rd14667, %rd34501, t;
	madc.hi.cc.u64 c, %rd14667, %rd34501, nc;
	addc.cc.u64 t, %rd15121, c;
	addc.u64 nc, 0, 0;
	mad.lo.cc.u64 %rd15121, %rd14667, %rd34500, t;
	madc.hi.cc.u64 c, %rd14667, %rd34500, nc;
	addc.cc.u64 t, %rd15144, c;
	addc.u64 nc, 0, 0;
	mad.lo.cc.u64 %rd15144, %rd14667, %rd34499, t;
	madc.hi.u64 %rd15167, %rd14667, %rd34499, nc;
	mad.lo.cc.u64 %rd15074, %rd14668, %rd34504, %rd15074;
	madc.hi.cc.u64 c, %rd14668, %rd34504, 0;
	addc.cc.u64 t, %rd34510, c;
	addc.u64 nc, 0, 0;
	mad.lo.cc.u64 %rd34510, %rd14668, %rd34503, t;
	madc.hi.cc.u64 c, %rd14668, %rd34503, nc;
	addc.cc.u64 t, %rd15098, c;
	addc.u64 nc, 0, 0;
	mad.lo.cc.u64 %rd15098, %rd14668, %rd34502, t;
	madc.hi.cc.u64 c, %rd14668, %rd34502, nc;
	addc.cc.u64 t, %rd15121, c;
	addc.u64 nc, 0, 0;
	mad.lo.cc.u64 %rd15121, %rd14668, %rd34501, t;
	madc.hi.cc.u64 c, %rd14668, %rd34501, nc;
	addc.cc.u64 t, %rd15144, c;
	addc.u64 nc, 0, 0;
	mad.lo.cc.u64 %rd15144, %rd14668, %rd34500, t;
	madc.hi.cc.u64 c, %rd14668, %rd34500, nc;
	addc.cc.u64 t, %rd15167, c;
	addc.u64 nc, 0, 0;
	mad.lo.cc.u64 %rd15167, %rd14668, %rd34499, t;
	madc.hi.u64 %rd15168, %rd14668, %rd34499, nc;
	}
	// end inline asm
	mul.lo.s64 	%rd15062, %rd15048, -8860621160618917889;
	mov.b64 	%rd15170, -8860621160618917887;
	mov.b64 	%rd15171, 1660523435060625408;
	mov.b64 	%rd15172, 2230234197602682880;
	mov.b64 	%rd15173, 1883307231910630287;
	mov.b64 	%rd15174, -4162727106559522501;
	mov.b64 	%rd15175, 121098312706494698;
	// begin inline asm
	{
	.reg .u64 c;
	.reg .u64 t;
	.reg .u64 nc;
	mad.lo.cc.u64 c, %rd15062, %rd15170, %rd15048;
	madc.hi.cc.u64 c, %rd15062, %rd15170, 0;
	addc.cc.u64 t, %rd15070, c;
	addc.u64 nc, 0, 0;
	mad.lo.cc.u64 %rd15070, %rd15062, %rd15171, t;
	madc.hi.cc.u64 c, %rd15062, %rd15171, nc;
	addc.cc.u64 t, %rd15071, c;
	addc.u64 nc, 0, 0;
	mad.lo.cc.u64 %rd15071, %rd15062, %rd15172, t;
	madc.hi.cc.u64 c, %rd15062, %rd15172, nc;
	addc.cc.u64 t, %rd15072, c;
	addc.u64 nc, 0, 0;
	mad.lo.cc.u64 %rd15072, %rd15062, %rd15173, t;
	madc.hi.cc.u64 c, %rd15062, %rd15173, nc;
	addc.cc.u64 t, %rd15073, c;
	addc.u64 nc, 0, 0;
	mad.lo.cc.u64 %rd15073, %rd15062, %rd15174, t;
	madc.hi.cc.u64 c, %rd15062, %rd15174, nc;
	addc.cc.u64 t, %rd15074, c;
	addc.u64 nc, 0, 0;
	mad.lo.cc.u64 %rd15074, %rd15062, %rd15175, t;
	madc.hi.cc.u64 c, %rd15062, %rd15175, nc;
	addc.cc.u64 %rd34510, %rd34510, c;
	addc.u64 %rd15100, 0, 0;
	}
	// end inline asm
	mul.lo.s64 	%rd15084, %rd15070, -8860621160618917889;
	// begin inline asm
	{
	.reg .u64 c;
	.reg .u64 t;
	.reg .u64 nc;
	mad.lo.cc.u64 c, %rd15084, %rd15170, %rd15070;
	madc.hi.cc.u64 c, %rd15084, %rd15170, 0;
	addc.cc.u64 t, %rd15071, c;
	addc.u64 nc, 0, 0;
	mad.lo.cc.u64 %rd15071, %rd15084, %rd15171, t;
	madc.hi.cc.u64 c, %rd15084, %rd15171, nc;
	addc.cc.u64 t, %rd15072, c;
	addc.u64 nc, 0, 0;
	mad.lo.cc.u64 %rd15072, %rd15084, %rd15172, t;
	madc.hi.cc.u64 c, %rd15084, %rd15172, nc;
	addc.cc.u64 t, %rd15073, c;
	addc.u64 nc, 0, 0;
	mad.lo.cc.u64 %rd15073, %rd15084, %rd15173, t;
	madc.hi.cc.u64 c, %rd15084, %rd15173, nc;
	addc.cc.u64 t, %rd15074, c;
	addc.u64 nc, 0, 0;
	mad.lo.cc.u64 %rd15074, %rd15084, %rd15174, t;
	madc.hi.cc.u64 c, %rd15084, %rd15174, nc;
	addc.cc.u64 t, %rd34510, c;
	addc.u64 nc, 0, 0;
	mad.lo.cc.u64 %rd34510, %rd15084, %rd15175, t;
	madc.hi.cc.u64 c, %rd15084, %rd15175, nc;
	addc.cc.u64 c, c, %rd15100;
	addc.u64 nc, 0, 0;
	addc.cc.u64 %rd15098, %rd15098, c;
	addc.u64 %rd15100, nc, 0;
	}
	// end inline asm
	mul.lo.s64 	%rd15107, %rd15071, -8860621160618917889;
	// begin inline asm
	{
	.reg .u64 c;
	.reg .u64 t;
	.reg .u64 nc;
	mad.lo.cc.u64 c, %rd15107, %rd15170, %rd15071;
	madc.hi.cc.u64 c, %rd15107, %rd15170, 0;
	addc.cc.u64 t, %rd15072, c;
	addc.u64 nc, 0, 0;
	mad.lo.cc.u64 %rd15072, %rd15107, %rd15171, t;
	madc.hi.cc.u64 c, %rd15107, %rd15171, nc;
	addc.cc.u64 t, %rd15073, c;
	addc.u64 nc, 0, 0;
	mad.lo.cc.u64 %rd15073, %rd15107, %rd15172, t;
	madc.hi.cc.u64 c, %rd15107, %rd15172, nc;
	addc.cc.u64 t, %rd15074, c;
	addc.u64 nc, 0, 0;
	mad.lo.cc.u64 %rd15074, %rd15107, %rd15173, t;
	madc.hi.cc.u64 c, %rd15107, %rd15173, nc;
	addc.cc.u64 t, %rd34510, c;
	addc.u64 nc, 0, 0;
	mad.lo.cc.u64 %rd34510, %rd15107, %rd15174, t;
	madc.hi.cc.u64 c, %rd15107, %rd15174, nc;
	addc.cc.u64 t, %rd15098, c;
	addc.u64 nc, 0, 0;
	mad.lo.cc.u64 %rd15098, %rd15107, %rd15175, t;
	madc.hi.cc.u64 c, %rd15107, %rd15175, nc;
	addc.cc.u64 c, c, %rd15100;
	addc.u64 nc, 0, 0;
	addc.cc.u64 %rd15121, %rd15121, c;
	addc.u64 %rd15100, nc, 0;
	}
	// end inline asm
	mul.lo.s64 	%rd15130, %rd15072, -8860621160618917889;
	// begin inline asm
	{
	.reg .u64 c;
	.reg .u64 t;
	.reg .u64 nc;
	mad.lo.cc.u64 c, %rd15130, %rd15170, %rd15072;
	madc.hi.cc.u64 c, %rd15130, %rd15170, 0;
	addc.cc.u64 t, %rd15073, c;
	addc.u64 nc, 0, 0;
	mad.lo.cc.u64 %rd15073, %rd15130, %rd15171, t;
	madc.hi.cc.u64 c, %rd15130, %rd15171, nc;
	addc.cc.u64 t, %rd15074, c;
	addc.u64 nc, 0, 0;
	mad.lo.cc.u64 %rd15074, %rd15130, %rd15172, t;
	madc.hi.cc.u64 c, %rd15130, %rd15172, nc;
	addc.cc.u64 t, %rd34510, c;
	addc.u64 nc, 0, 0;
	mad.lo.cc.u64 %rd34510, %rd15130, %rd15173, t;
	madc.hi.cc.u64 c, %rd15130, %rd15173, nc;
	addc.cc.u64 t, %rd15098, c;
	addc.u64 nc, 0, 0;
	mad.lo.cc.u64 %rd15098, %rd15130, %rd15174, t;
	madc.hi.cc.u64 c, %rd15130, %rd15174, nc;
	addc.cc.u64 t, %rd15121, c;
	addc.u64 nc, 0, 0;
	mad.lo.cc.u64 %rd15121, %rd15130, %rd15175, t;
	madc.hi.cc.u64 c, %rd15130, %rd15175, nc;
	addc.cc.u64 c, c, %rd15100;
	addc.u64 nc, 0, 0;
	addc.cc.u64 %rd15144, %rd15144, c;
	addc.u64 %rd15100, nc, 0;
	}
	// end inline asm
	mul.lo.s64 	%rd15153, %rd15073, -8860621160618917889;
	// begin inline asm
	{
	.reg .u64 c;
	.reg .u64 t;
	.reg .u64 nc;
	mad.lo.cc.u64 c, %rd15153, %rd15170, %rd15073;
	madc.hi.cc.u64 c, %rd15153, %rd15170, 0;
	addc.cc.u64 t, %rd15074, c;
	addc.u64 nc, 0, 0;
	mad.lo.cc.u64 %rd15074, %rd15153, %rd15171, t;
	madc.hi.cc.u64 c, %rd15153, %rd15171, nc;
	addc.cc.u64 t, %rd34510, c;
	addc.u64 nc, 0, 0;
	mad.lo.cc.u64 %rd34510, %rd15153, %rd15172, t;
	madc.hi.cc.u64 c, %rd15153, %rd15172, nc;
	addc.cc.u64 t, %rd15098, c;
	addc.u64 nc, 0, 0;
	mad.lo.cc.u64 %rd15098, %rd15153, %rd15173, t;
	madc.hi.cc.u64 c, %rd15153, %rd15173, nc;
	addc.cc.u64 t, %rd15121, c;
	addc.u64 nc, 0, 0;
	mad.lo.cc.u64 %rd15121, %rd15153, %rd15174, t;
	madc.hi.cc.u64 c, %rd15153, %rd15174, nc;
	addc.cc.u64 t, %rd15144, c;
	addc.u64 nc, 0, 0;
	mad.lo.cc.u64 %rd15144, %rd15153, %rd15175, t;
	madc.hi.cc.u64 c, %rd15153, %rd15175, nc;
	addc.cc.u64 c, c, %rd15100;
	addc.u64 nc, 0, 0;
	addc.cc.u64 %rd15167, %rd15167, c;
	addc.u64 %rd15100, nc, 0;
	}
	// end inline asm
	mul.lo.s64 	%rd15176, %rd15074, -8860621160618917889;
	// begin inline asm
	{
	.reg .u64 c;
	.reg .u64 t;
	.reg .u64 nc;
	mad.lo.cc.u64 c, %rd15176, %rd15170, %rd15074;
	madc.hi.cc.u64 c, %rd15176, %rd15170, 0;
	addc.cc.u64 t, %rd34510, c;
	addc.u64 nc, 0, 0;
	mad.lo.cc.u64 %rd34510, %rd15176, %rd15171, t;
	madc.hi.cc.u64 c, %rd15176, %rd15171, nc;
	addc.cc.u64 t, %rd15098, c;
	addc.u64 nc, 0, 0;
	mad.lo.cc.u64 %rd15098, %rd15176, %rd15172, t;
	madc.hi.cc.u64 c, %rd15176, %rd15172, nc;
	addc.cc.u64 t, %rd15121, c;
	addc.u64 nc, 0, 0;
	mad.lo.cc.u64 %rd15121, %rd15176, %rd15173, t;
	madc.hi.cc.u64 c, %rd15176, %rd15173, nc;
	addc.cc.u64 t, %rd15144, c;
	addc.u64 nc, 0, 0;
	mad.lo.cc.u64 %rd15144, %rd15176, %rd15174, t;
	madc.hi.cc.u64 c, %rd15176, %rd15174, nc;
	addc.cc.u64 t, %rd15167, c;
	addc.u64 nc, 0, 0;
	mad.lo.cc.u64 %rd15167, %rd15176, %rd15175, t;
	madc.hi.cc.u64 c, %rd15176, %rd15175, nc;
	addc.cc.u64 c, c, %rd15100;
	add.u64 %rd15168, %rd15168, c;
	}
	// end inline asm
	setp.lt.u64 	%p990, %rd15168, 121098312706494698;
	mov.u64 	%rd34505, %rd15168;
	mov.u64 	%rd34506, %rd15167;
	mov.u64 	%rd34507, %rd15144;
	mov.u64 	%rd34508, %rd15121;
	mov.u64 	%rd34509, %rd15098;
	@%p990 bra 	$L__BB0_1726;
	setp.ne.s64 	%p991, %rd15168, 121098312706494698;
	@%p991 bra 	$L__BB0_1725;
	setp.lt.u64 	%p992, %rd15167, -4162727106559522501;
	mov.b64 	%rd34505, 121098312706494698;
	mov.u64 	%rd34506, %rd15167;
	mov.u64 	%rd34507, %rd15144;
	mov.u64 	%rd34508, %rd15121;
	mov.u64 	%rd34509, %rd15098;
	@%p992 bra 	$L__BB0_1726;
	setp.ne.s64 	%p993, %rd15167, -4162727106559522501;
	@%p993 bra 	$L__BB0_1725;
	setp.lt.u64 	%p994, %rd15144, 1883307231910630287;
	mov.b64 	%rd34506, -4162727106559522501;
	mov.u64 	%rd34507, %rd15144;
	mov.u64 	%rd34508, %rd15121;
	mov.u64 	%rd34509, %rd15098;
	@%p994 bra 	$L__BB0_1726;
	setp.ne.s64 	%p995, %rd15144, 1883307231910630287;
	@%p995 bra 	$L__BB0_1725;
	setp.lt.u64 	%p996, %rd15121, 2230234197602682880;
	mov.b64 	%rd34507, 1883307231910630287;
	mov.u64 	%rd34508, %rd15121;
	mov.u64 	%rd34509, %rd15098;
	@%p996 bra 	$L__BB0_1726;
	setp.ne.s64 	%p997, %rd15121, 2230234197602682880;
	@%p997 bra 	$L__BB0_1725;
	setp.lt.u64 	%p998, %rd15098, 1660523435060625408;
	mov.b64 	%rd34508, 2230234197602682880;
	mov.u64 	%rd34509, %rd15098;
	@%p998 bra 	$L__BB0_1726;
	setp.eq.s64 	%p999, %rd15098, 1660523435060625408;
	setp.lt.u64 	%p1000, %rd34510, -8860621160618917887;
	and.pred  	%p1001, %p999, %p1000;
	mov.b64 	%rd34509, 1660523435060625408;
	@%p1001 bra 	$L__BB0_1726;
$L__BB0_1725:
	mov.b64 	%rd15211, -8860621160618917887;
	mov.b64 	%rd15212, 1660523435060625408;
	mov.b64 	%rd15213, 2230234197602682880;
	mov.b64 	%rd15214, 1883307231910630287;
	mov.b64 	%rd15215, -4162727106559522501;
	mov.b64 	%rd15216, 121098312706494698;
	// begin inline asm
	sub.cc.u64 %rd34510, %rd34510, %rd15211;
	subc.cc.u64 %rd34509, %rd15098, %rd15212;
	subc.cc.u64 %rd34508, %rd15121, %rd15213;
	subc.cc.u64 %rd34507, %rd15144, %rd15214;
	subc.cc.u64 %rd34506, %rd15167, %rd15215;
	subc.u64 %rd34505, %rd15168, %rd15216;
	// end inline asm
$L__BB0_1726:
	setp.lt.u64 	%p1002, %rd35, %rd34349;
	@%p1002 bra 	$L__BB0_1737;
	setp.le.u64 	%p1003, %rd35, %rd34349;
	@%p1003 bra 	$L__BB0_1728;
	bra.uni 	$L__BB0_1736;
$L__BB0_1728:
	setp.lt.u64 	%p1004, %rd36, %rd34350;
	@%p1004 bra 	$L__BB0_1737;
	setp.gt.u64 	%p1005, %rd36, %rd34350;
	@%p1005 bra 	$L__BB0_1736;
	setp.lt.u64 	%p1006, %rd37, %rd34351;
	@%p1006 bra 	$L__BB0_1737;
	setp.gt.u64 	%p1007, %rd37, %rd34351;
	@%p1007 bra 	$L__BB0_1736;
	setp.lt.u64 	%p1008, %rd38, %rd34352;
	@%p1008 bra 	$L__BB0_1737;
	setp.gt.u64 	%p1009, %rd38, %rd34352;
	@%p1009 bra 	$L__BB0_1736;
	setp.lt.u64 	%p1010, %rd39, %rd34353;
	@%p1010 bra 	$L__BB0_1737;
	setp.gt.u64 	%p1011, %rd39, %rd34353;
	setp.gt.u64 	%p1012, %rd40, %rd34354;
	or.pred  	%p1013, %p1011, %p1012;
	@%p1013 bra 	$L__BB0_1736;
	bra.uni 	$L__BB0_1737;
$L__BB0_1736:
	mov.b64 	%rd15229, -8860621160618917887;
	mov.b64 	%rd15230, 1660523435060625408;
	mov.b64 	%rd15231, 2230234197602682880;
	mov.b64 	%rd15232, 1883307231910630287;
	mov.b64 	%rd15233, -4162727106559522501;
	mov.b64 	%rd15234, 121098312706494698;
	// begin inline asm
	add.cc.u64 %rd34354, %rd34354, %rd15229;
	addc.cc.u64 %rd34353, %rd34353, %rd15230;
	addc.cc.u64 %rd34352, %rd34352, %rd15231;
	addc.cc.u64 %rd34351, %rd34351, %rd15232;
	addc.cc.u64 %rd34350, %rd34350, %rd15233;
	addc.u64 %rd34349, %rd34349, %rd15234;
	// end inline asm
$L__BB0_1737:
	// begin inline asm
	sub.cc.u64 %rd15235, %rd34354, %rd40;
	subc.cc.u64 %rd15236, %rd34353, %rd39;
	subc.cc.u64 %rd15237, %rd34352, %rd38;
	subc.cc.u64 %rd15238, %rd34351, %rd37;
	subc.cc.u64 %rd15239, %rd34350, %rd36;
	subc.u64 %rd15240, %rd34349, %rd35;
	// end inline asm
	// begin inline asm
	add.cc.u64 %rd34522, %rd15235, %rd15235;
	addc.cc.u64 %rd15254, %rd15236, %rd15236;
	addc.cc.u64 %rd15255, %rd15237, %rd15237;
	addc.cc.u64 %rd15256, %rd15238, %rd15238;
	addc.cc.u64 %rd15257, %rd15239, %rd15239;
	addc.u64 %rd15258, %rd15240, %rd15240;
	// end inline asm
	setp.lt.u64 	%p1014, %rd15258, 121098312706494698;
	mov.u64 	%rd34517, %rd15258;
	mov.u64 	%rd34518, %rd15257;
	mov.u64 	%rd34519, %rd15256;
	mov.u64 	%rd34520, %rd15255;
	mov.u64 	%rd34521, %rd15254;
	@%p1014 bra 	$L__BB0_1748;
	setp.ne.s64 	%p1015, %rd15258, 121098312706494698;
	@%p1015 bra 	$L__BB0_1747;
	setp.lt.u64 	%p1016, %rd15257, -4162727106559522501;
	mov.b64 	%rd34517, 121098312706494698;
	mov.u64 	%rd34518, %rd15257;
	mov.u64 	%rd34519, %rd15256;
	mov.u64 	%rd34520, %rd15255;
	mov.u64 	%rd34521, %rd15254;
	@%p1016 bra 	$L__BB0_1748;
	setp.ne.s64 	%p1017, %rd15257, -4162727106559522501;
	@%p1017 bra 	$L__BB0_1747;
	setp.lt.u64 	%p1018, %rd15256, 1883307231910630287;
	mov.b64 	%rd34518, -4162727106559522501;
	mov.u64 	%rd34519, %rd15256;
	mov.u64 	%rd34520, %rd15255;
	mov.u64 	%rd34521, %rd15254;
	@%p1018 bra 	$L__BB0_1748;
	setp.ne.s64 	%p1019, %rd15256, 1883307231910630287;
	@%p1019 bra 	$L__BB0_1747;
	setp.lt.u64 	%p1020, %rd15255, 2230234197602682880;
	mov.b64 	%rd34519, 1883307231910630287;
	mov.u64 	%rd34520, %rd15255;
	mov.u64 	%rd34521, %rd15254;
	@%p1020 bra 	$L__BB0_1748;
	setp.ne.s64 	%p1021, %rd15255, 2230234197602682880;
	@%p1021 bra 	$L__BB0_1747;
	setp.lt.u64 	%p1022, %rd15254, 1660523435060625408;
	mov.b64 	%rd34520, 2230234197602682880;
	mov.u64 	%rd34521, %rd15254;
	@%p1022 bra 	$L__BB0_1748;
	setp.eq.s64 	%p1023, %rd15254, 1660523435060625408;
	setp.lt.u64 	%p1024, %rd34522, -8860621160618917887;
	and.pred  	%p1025, %p1023, %p1024;
	mov.b64 	%rd34521, 1660523435060625408;
	@%p1025 bra 	$L__BB0_1748;
$L__BB0_1747:
	mov.b64 	%rd15298, -8860621160618917887;
	mov.b64 	%rd15299, 1660523435060625408;
	mov.b64 	%rd15300, 2230234197602682880;
	mov.b64 	%rd15301, 1883307231910630287;
	mov.b64 	%rd15302, -4162727106559522501;
	mov.b64 	%rd15303, 121098312706494698;
	// begin inline asm
	sub.cc.u64 %rd34522, %rd34522, %rd15298;
	subc.cc.u64 %rd34521, %rd15254, %rd15299;
	subc.cc.u64 %rd34520, %rd15255, %rd15300;
	subc.cc.u64 %rd34519, %rd15256, %rd15301;
	subc.cc.u64 %rd34518, %rd15257, %rd15302;
	subc.u64 %rd34517, %rd15258, %rd15303;
	// end inline asm
$L__BB0_1748:
	// begin inline asm
	{
	.reg .u64 c;
	.reg .u64 nc;
	.reg .u64 t;
	mad.lo.cc.u64 %rd15340, %rd46, %rd34504, 0;
	madc.hi.cc.u64 c, %rd46, %rd34504, 0;
	madc.lo.cc.u64 %rd15362, %rd46, %rd34503, c;
	madc.hi.cc.u64 c, %rd46, %rd34503, 0;
	madc.lo.cc.u64 %rd15363, %rd46, %rd34502, c;
	madc.hi.cc.u64 c, %rd46, %rd34502, 0;
	madc.lo.cc.u64 %rd15364, %rd46, %rd34501, c;
	madc.hi.cc.u64 c, %rd46, %rd34501, 0;
	madc.lo.cc.u64 %rd15365, %rd46, %rd34500, c;
	madc.hi.cc.u64 c, %rd46, %rd34500, 0;
	madc.lo.cc.u64 %rd15366, %rd46, %rd34499, c;
	madc.hi.u64 %rd34528, %rd46, %rd34499, 0;
	mad.lo.cc.u64 %rd15362, %rd45, %rd34504, %rd15362;
	madc.hi.cc.u64 c, %rd45, %rd34504, 0;
	addc.cc.u64 t, %rd15363, c;
	addc.u64 nc, 0, 0;
	mad.lo.cc.u64 %rd15363, %rd45, %rd34503, t;
	madc.hi.cc.u64 c, %rd45, %rd34503, nc;
	addc.cc.u64 t, %rd15364, c;
	addc.u64 nc, 0, 0;
	mad.lo.cc.u64 %rd15364, %rd45, %rd34502, t;
	madc.hi.cc.u64 c, %rd45, %rd34502, nc;
	addc.cc.u64 t, %rd15365, c;
	addc.u64 nc, 0, 0;
	mad.lo.cc.u64 %rd15365, %rd45, %rd34501, t;
	madc.hi.cc.u64 c, %rd45, %rd34501, nc;
	addc.cc.u64 t, %rd15366, c;
	addc.u64 nc, 0, 0;
	mad.lo.cc.u64 %rd15366, %rd45, %rd34500, t;
	madc.hi.cc.u64 c, %rd45, %rd34500, nc;
	addc.cc.u64 t, %rd34528, c;
	addc.u64 nc, 0, 0;
	mad.lo.cc.u64 %rd34528, %rd45, %rd34499, t;
	madc.hi.u64 %rd15390, %rd45, %rd34499, nc;
	mad.lo.cc.u64 %rd15363, %rd44, %rd34504, %rd15363;
	madc.hi.cc.u64 c, %rd44, %rd34504, 0;
	addc.cc.u64 t, %rd15364, c;
	addc.u64 nc, 0, 0;
	mad.lo.cc.u64 %rd15364, %rd44, %rd34503, t;
	madc.hi.cc.u64 c, %rd44, %rd34503, nc;
	addc.cc.u64 t, %rd15365, c;
	addc.u64 nc, 0, 0;
	mad.lo.cc.u64 %rd15365, %rd44, %rd34502, t;
	madc.hi.cc.u64 c, %rd44, %rd34502, nc;
	addc.cc.u64 t, %rd15366, c;
	addc.u64 nc, 0, 0;
	mad.lo.cc.u64 %rd15366, %rd44, %rd34501, t;
	madc.hi.cc.u64 c, %rd44, %rd34501, nc;
	addc.cc.u64 t, %rd34528, c;
	addc.u64 nc, 0, 0;
	mad.lo.cc.u64 %rd34528, %rd44, %rd34500, t;
	madc.hi.cc.u64 c, %rd44, %rd34500, nc;
	addc.cc.u64 t, %rd15390, c;
	addc.u64 nc, 0, 0;
	mad.lo.cc.u64 %rd15390, %rd44, %rd34499, t;
	madc.hi.u64 %rd15413, %rd44, %rd34499, nc;
	mad.lo.cc.u64 %rd15364, %rd43, %rd34504, %rd15364;
	madc.hi.cc.u64 c, %rd43, %rd34504, 0;
	addc.cc.u64 t, %rd15365, c;
	addc.u64 nc, 0, 0;
	mad.lo.cc.u64 %rd15365, %rd43, %rd34503, t;
	madc.hi.cc.u64 c, %rd43, %rd34503, nc;
	addc.cc.u64 t, %rd15366, c;
	addc.u64 nc, 0, 0;
	mad.lo.cc.u64 %rd15366, %rd43, %rd34502, t;
	madc.hi.cc.u64 c, %rd43, %rd34502, nc;
	addc.cc.u64 t, %rd34528, c;
	addc.u64 nc, 0, 0;
	mad.lo.cc.u64 %rd34528, %rd43, %rd34501, t;
	madc.hi.cc.u64 c, %rd43, %rd34501, nc;
	addc.cc.u64 t, %rd15390, c;
	addc.u64 nc, 0, 0;
	mad.lo.cc.u64 %rd15390, %rd43, %rd34500, t;
	madc.hi.cc.u64 c, %rd43, %rd34500, nc;
	addc.cc.u64 t, %rd15413, c;
	addc.u64 nc, 0, 0;
	mad.lo.cc.u64 %rd15413, %rd43, %rd34499, t;
	madc.hi.u64 %rd15436, %rd43, %rd34499, nc;
	mad.lo.cc.u64 %rd15365, %rd42, %rd34504, %rd15365;
	madc.hi.cc.u64 c, %rd42, %rd34504, 0;
	addc.cc.u64 t, %rd15366, c;
	addc.u64 nc, 0, 0;
	mad.lo.cc.u64 %rd15366, %rd42, %rd34503, t;
	madc.hi.cc.u64 c, %rd42, %rd34503, nc;
	addc.cc.u64 t, %rd34528, c;
	addc.u64 nc, 0, 0;
	mad.lo.cc.u64 %rd34528, %rd42, %rd34502, t;
	madc.hi.cc.u64 c, %rd42, %rd34502, nc;
	addc.cc.u64 t, %rd15390, c;
	addc.u64 nc, 0, 0;
	mad.lo.cc.u64 %rd15390, %rd42, %rd34501, t;
	madc.hi.cc.u64 c, %rd42, %rd34501, nc;
	addc.cc.u64 t, %rd15413, c;
	addc.u64 nc, 0, 0;
	mad.lo.cc.u64 %rd15413, %rd42, %rd34500, t;
	madc.hi.cc.u64 c, %rd42, %rd34500, nc;
	addc.cc.u64 t, %rd15436, c;
	addc.u64 nc, 0, 0;
	mad.lo.cc.u64 %rd15436, %rd42, %rd34499, t;
	madc.hi.u64 %rd15459, %rd42, %rd34499, nc;
	mad.lo.cc.u64 %rd15366, %rd41, %rd34504, %rd15366;
	madc.hi.cc.u64 c, %rd41, %rd34504, 0;
	addc.cc.u64 t, %rd34528, c;
	addc.u64 nc, 0, 0;
	mad.lo.cc.u64 %rd34528, %rd41, %rd34503, t;
	madc.hi.cc.u64 c, %rd41, %rd34503, nc;
	addc.cc.u64 t, %rd15390, c;
	addc.u64 nc, 0, 0;
	mad.lo.cc.u64 %rd15390, %rd41, %rd34502, t;
	madc.hi.cc.u64 c, %rd41, %rd34502, nc;
	addc.cc.u64 t, %rd15413, c;
	addc.u64 nc, 0, 0;
	mad.lo.cc.u64 %rd15413, %rd41, %rd34501, t;
	madc.hi.cc.u64 c, %rd41, %rd34501, nc;
	addc.cc.u64 t, %rd15436, c;
	addc.u64 nc, 0, 0;
	mad.lo.cc.u64 %rd15436, %rd41, %rd34500, t;
	madc.hi.cc.u64 c, %rd41, %rd34500, nc;
	addc.cc.u64 t, %rd15459, c;
	addc.u64 nc, 0, 0;
	mad.lo.cc.u64 %rd15459, %rd41, %rd34499, t;
	madc.hi.u64 %rd15460, %rd41, %rd34499, nc;
	}
	// end inline asm
	mul.lo.s64 	%rd15354, %rd15340, -8860621160618917889;
	mov.b64 	%rd15462, -8860621160618917887;
	mov.b64 	%rd15463, 1660523435060625408;
	mov.b64 	%rd15464, 2230234197602682880;
	mov.b64 	%rd15465, 1883307231910630287;
	mov.b64 	%rd15466, -4162727106559522501;
	mov.b64 	%rd15467, 121098312706494698;
	// begin inline asm
	{
	.reg .u64 c;
	.reg .u64 t;
	.reg .u64 nc;
	mad.lo.cc.u64 c, %rd15354, %rd15462, %rd15340;
	madc.hi.cc.u64 c, %rd15354, %rd15462, 0;
	addc.cc.u64 t, %rd15362, c;
	addc.u64 nc, 0, 0;
	mad.lo.cc.u64 %rd15362, %rd15354, %rd15463, t;
	madc.hi.cc.u64 c, %rd15354, %rd15463, nc;
	addc.cc.u64 t, %rd15363, c;
	addc.u64 nc, 0, 0;
	mad.lo.cc.u64 %rd15363, %rd15354, %rd15464, t;
	madc.hi.cc.u64 c, %rd15354, %rd15464, nc;
	addc.cc.u64 t, %rd15364, c;
	addc.u64 nc, 0, 0;
	mad.lo.cc.u64 %rd15364, %rd15354, %rd15465, t;
	madc.hi.cc.u64 c, %rd15354, %rd15465, nc;
	addc.cc.u64 t, %rd15365, c;
	addc.u64 nc, 0, 0;
	mad.lo.cc.u64 %rd15365, %rd15354, %rd15466, t;
	madc.hi.cc.u64 c, %rd15354, %rd15466, nc;
	addc.cc.u64 t, %rd15366, c;
	addc.u64 nc, 0, 0;
	mad.lo.cc.u64 %rd15366, %rd15354, %rd15467, t;
	madc.hi.cc.u64 c, %rd15354, %rd15467, nc;
	addc.cc.u64 %rd34528, %rd34528, c;
	addc.u64 %rd15392, 0, 0;
	}
	// end inline asm
	mul.lo.s64 	%rd15376, %rd15362, -8860621160618917889;
	// begin inline asm
	{
	.reg .u64 c;
	.reg .u64 t;
	.reg .u64 nc;
	mad.lo.cc.u64 c, %rd15376, %rd15462, %rd15362;
	madc.hi.cc.u64 c, %rd15376, %rd15462, 0;
	addc.cc.u64 t, %rd15363, c;
	addc.u64 nc, 0, 0;
	mad.lo.cc.u64 %rd15363, %rd15376, %rd15463, t;
	madc.hi.cc.u64 c, %rd15376, %rd15463, nc;
	addc.cc.u64 t, %rd15364, c;
	addc.u64 nc, 0, 0;
	mad.lo.cc.u64 %rd15364, %rd15376, %rd15464, t;
	madc.hi.cc.u64 c, %rd15376, %rd15464, nc;
	addc.cc.u64 t, %rd15365, c;
	addc.u64 nc, 0, 0;
	mad.lo.cc.u64 %rd15365, %rd15376, %rd15465, t;
	madc.hi.cc.u64 c, %rd15376, %rd15465, nc;
	addc.cc.u64 t, %rd15366, c;
	addc.u64 nc, 0, 0;
	mad.lo.cc.u64 %rd15366, %rd15376, %rd15466, t;
	madc.hi.cc.u64 c, %rd15376, %rd15466, nc;
	addc.cc.u64 t, %rd34528, c;
	addc.u64 nc, 0, 0;
	mad.lo.cc.u64 %rd34528, %rd15376, %rd15467, t;
	madc.hi.cc.u64 c, %rd15376, %rd15467, nc;
	addc.cc.u64 c, c, %rd15392;
	addc.u64 nc, 0, 0;
	addc.cc.u64 %rd15390, %rd15390, c;
	addc.u64 %rd15392, nc, 0;
	}
	// end inline asm
	mul.lo.s64 	%rd15399, %rd15363, -8860621160618917889;
	// begin inline asm
	{
	.reg .u64 c;
	.reg .u64 t;
	.reg .u64 nc;
	mad.lo.cc.u64 c, %rd15399, %rd15462, %rd15363;
	madc.hi.cc.u64 c, %rd15399, %rd15462, 0;
	addc.cc.u64 t, %rd15364, c;
	addc.u64 nc, 0, 0;
	mad.lo.cc.u64 %rd15364, %rd15399, %rd15463, t;
	madc.hi.cc.u64 c, %rd15399, %rd15463, nc;
	addc.cc.u64 t, %rd15365, c;
	addc.u64 nc, 0, 0;
	mad.lo.cc.u64 %rd15365, %rd15399, %rd15464, t;
	madc.hi.cc.u64 c, %rd15399, %rd15464, nc;
	addc.cc.u64 t, %rd15366, c;
	addc.u64 nc, 0, 0;
	mad.lo.cc.u64 %rd15366, %rd15399, %rd15465, t;
	madc.hi.cc.u64 c, %rd15399, %rd15465, nc;
	addc.cc.u64 t, %rd34528, c;
	addc.u64 nc, 0, 0;
	mad.lo.cc.u64 %rd34528, %rd15399, %rd15466, t;
	madc.hi.cc.u64 c, %rd15399, %rd15466, nc;
	addc.cc.u64 t, %rd15390, c;
	addc.u64 nc, 0, 0;
	mad.lo.cc.u64 %rd15390, %rd15399, %rd15467, t;
	madc.hi.cc.u64 c, %rd15399, %rd15467, nc;
	addc.cc.u64 c, c, %rd15392;
	addc.u64 nc, 0, 0;
	addc.cc.u64 %rd15413, %rd15413, c;
	addc.u64 %rd15392, nc, 0;
	}
	// end inline asm
	mul.lo.s64 	%rd15422, %rd15364, -8860621160618917889;
	// begin inline asm
	{
	.reg .u64 c;
	.reg .u64 t;
	.reg .u64 nc;
	mad.lo.cc.u64 c, %rd15422, %rd15462, %rd15364;
	madc.hi.cc.u64 c, %rd15422, %rd15462, 0;
	addc.cc.u64 t, %rd15365, c;
	addc.u64 nc, 0, 0;
	mad.lo.cc.u64 %rd15365, %rd15422, %rd15463, t;
	madc.hi.cc.u64 c, %rd15422, %rd15463, nc;
	addc.cc.u64 t, %rd15366, c;
	addc.u64 nc, 0, 0;
	mad.lo.cc.u64 %rd15366, %rd15422, %rd15464, t;
	madc.hi.cc.u64 c, %rd15422, %rd15464, nc;
	addc.cc.u64 t, %rd34528, c;
	addc.u64 nc, 0, 0;
	mad.lo.cc.u64 %rd34528, %rd15422, %rd15465, t;
	madc.hi.cc.u64 c, %rd15422, %rd15465, nc;
	addc.cc.u64 t, %rd15390, c;
	addc.u64 nc, 0, 0;
	mad.lo.cc.u64 %rd15390, %rd15422, %rd15466, t;
	madc.hi.cc.u64 c, %rd15422, %rd15466, nc;
	addc.cc.u64 t, %rd15413, c;
	addc.u64 nc, 0, 0;
	mad.lo.cc.u64 %rd15413, %rd15422, %rd15467, t;
	madc.hi.cc.u64 c, %rd15422, %rd15467, nc;
	addc.cc.u64 c, c, %rd15392;
	addc.u64 nc, 0, 0;
	addc.cc.u64 %rd15436, %rd15436, c;
	addc.u64 %rd15392, nc, 0;
	}
	// end inline asm
	mul.lo.s64 	%rd15445, %rd15365, -8860621160618917889;
	// begin inline asm
	{
	.reg .u64 c;
	.reg .u64 t;
	.reg .u64 nc;
	mad.lo.cc.u64 c, %rd15445, %rd15462, %rd15365;
	madc.hi.cc.u64 c, %rd15445, %rd15462, 0;
	addc.cc.u64 t, %rd15366, c;
	addc.u64 nc, 0, 0;
	mad.lo.cc.u64 %rd15366, %rd15445, %rd15463, t;
	madc.hi.cc.u64 c, %rd15445, %rd15463, nc;
	addc.cc.u64 t, %rd34528, c;
	addc.u64 nc, 0, 0;
	mad.lo.cc.u64 %rd34528, %rd15445, %rd15464, t;
	madc.hi.cc.u64 c, %rd15445, %rd15464, nc;
	addc.cc.u64 t, %rd15390, c;
	addc.u64 nc, 0, 0;
	mad.lo.cc.u64 %rd15390, %rd15445, %rd15465, t;
	madc.hi.cc.u64 c, %rd15445, %rd15465, nc;
	addc.cc.u64 t, %rd15413, c;
	addc.u64 nc, 0, 0;
	mad.lo.cc.u64 %rd15413, %rd15445, %rd15466, t;
	madc.hi.cc.u64 c, %rd15445, %rd15466, nc;
	addc.cc.u64 t, %rd15436, c;
	addc.u64 nc, 0, 0;
	mad.lo.cc.u64 %rd15436, %rd15445, %rd15467, t;
	madc.hi.cc.u64 c, %rd15445, %rd15467, nc;
	addc.cc.u64 c, c, %rd15392;
	addc.u64 nc, 0, 0;
	addc.cc.u64 %rd15459, %rd15459, c;
	addc.u64 %rd15392, nc, 0;
	}
	// end inline asm
	mul.lo.s64 	%rd15468, %rd15366, -8860621160618917889;
	// begin inline asm
	{
	.reg .u64 c;
	.reg .u64 t;
	.reg .u64 nc;
	mad.lo.cc.u64 c, %rd15468, %rd15462, %rd15366;
	madc.hi.cc.u64 c, %rd15468, %rd15462, 0;
	addc.cc.u64 t, %rd34528, c;
	addc.u64 nc, 0, 0;
	mad.lo.cc.u64 %rd34528, %rd15468, %rd15463, t;
	madc.hi.cc.u64 c, %rd15468, %rd15463, nc;
	addc.cc.u64 t, %rd15390, c;
	addc.u64 nc, 0, 0;
	mad.lo.cc.u64 %rd15390, %rd15468, %rd15464, t;
	madc.hi.cc.u64 c, %rd15468, %rd15464, nc;
	addc.cc.u64 t, %rd15413, c;
	addc.u64 nc, 0, 0;
	mad.lo.cc.u64 %rd15413, %rd15468, %rd15465, t;
	madc.hi.cc.u64 c, %rd15468, %rd15465, nc;
	addc.cc.u64 t, %rd15436, c;
	addc.u64 nc, 0, 0;
	mad.lo.cc.u64 %rd15436, %rd15468, %rd15466, t;
	madc.hi.cc.u64 c, %rd15468, %rd15466, nc;
	addc.cc.u64 t, %rd15459, c;
	addc.u64 nc, 0, 0;
	mad.lo.cc.u64 %rd15459, %rd15468, %rd15467, t;
	madc.hi.cc.u64 c, %rd15468, %rd15467, nc;
	addc.cc.u64 c, c, %rd15392;
	add.u64 %rd15460, %rd15460, c;
	}
	// end inline asm
	setp.lt.u64 	%p1026, %rd15460, 121098312706494698;
	mov.u64 	%rd34570, %rd15460;
	mov.u64 	%rd34569, %rd15459;
	mov.u64 	%rd34568, %rd15436;
	mov.u64 	%rd34567, %rd15413;
	mov.u64 	%rd34566, %rd15390;
	@%p1026 bra 	$L__BB0_1759;
	setp.ne.s64 	%p1027, %rd15460, 121098312706494698;
	@%p1027 bra 	$L__BB0_1758;
	setp.lt.u64 	%p1028, %rd15459, -4162727106559522501;
	mov.b64 	%rd34570, 121098312706494698;
	mov.u64 	%rd34569, %rd15459;
	mov.u64 	%rd34568, %rd15436;
	mov.u64 	%rd34567, %rd15413;
	mov.u64 	%rd34566, %rd15390;
	@%p1028 bra 	$L__BB0_1759;
	setp.ne.s64 	%p1029, %rd15459, -4162727106559522501;
	@%p1029 bra 	$L__BB0_1758;
	setp.lt.u64 	%p1030, %rd15436, 1883307231910630287;
	mov.b64 	%rd34569, -4162727106559522501;
	mov.u64 	%rd34568, %rd15436;
	mov.u64 	%rd34567, %rd15413;
	mov.u64 	%rd34566, %rd15390;
	@%p1030 bra 	$L__BB0_1759;
	setp.ne.s64 	%p1031, %rd15436, 1883307231910630287;
	@%p1031 bra 	$L__BB0_1758;
	setp.lt.u64 	%p1032, %rd15413, 2230234197602682880;
	mov.b64 	%rd34568, 1883307231910630287;
	mov.u64 	%rd34567, %rd15413;
	mov.u64 	%rd34566, %rd15390;
	@%p1032 bra 	$L__BB0_1759;
	setp.ne.s64 	%p1033, %rd15413, 2230234197602682880;
	@%p1033 bra 	$L__BB0_1758;
	setp.lt.u64 	%p1034, %rd15390, 1660523435060625408;
	mov.b64 	%rd34567, 2230234197602682880;
	mov.u64 	%rd34566, %rd15390;
	@%p1034 bra 	$L__BB0_1759;
	setp.eq.s64 	%p1035, %rd15390, 1660523435060625408;
	setp.lt.u64 	%p1036, %rd34528, -8860621160618917887;
	and.pred  	%p1037, %p1035, %p1036;
	mov.b64 	%rd34566, 1660523435060625408;
	@%p1037 bra 	$L__BB0_1759;
$L__BB0_1758:
	mov.b64 	%rd15503, -8860621160618917887;
	mov.b64 	%rd15504, 1660523435060625408;
	mov.b64 	%rd15505, 2230234197602682880;
	mov.b64 	%rd15506, 1883307231910630287;
	mov.b64 	%rd15507, -4162727106559522501;
	mov.b64 	%rd15508, 121098312706494698;
	// begin inline asm
	sub.cc.u64 %rd34528, %rd34528, %rd15503;
	subc.cc.u64 %rd34566, %rd15390, %rd15504;
	subc.cc.u64 %rd34567, %rd15413, %rd15505;
	subc.cc.u64 %rd34568, %rd15436, %rd15506;
	subc.cc.u64 %rd34569, %rd15459, %rd15507;
	subc.u64 %rd34570, %rd15460, %rd15508;
	// end inline asm
$L__BB0_1759:
	// begin inline asm
	{
	.reg .u64 c;
	.reg .u64 nc;
	.reg .u64 t;
	mad.lo.cc.u64 %rd15510, %rd34522, %rd34521, 0;
	madc.hi.cc.u64 c, %rd34522, %rd34521, 0;
	madc.lo.cc.u64 %rd15511, %rd34522, %rd34520, c;
	madc.hi.cc.u64 c, %rd34522, %rd34520, 0;
	madc.lo.cc.u64 %rd15512, %rd34522, %rd34519, c;
	madc.hi.cc.u64 c, %rd34522, %rd34519, 0;
	madc.lo.cc.u64 %rd15513, %rd34522, %rd34518, c;
	madc.hi.cc.u64 c, %rd34522, %rd34518, 0;
	madc.lo.cc.u64 %rd15514, %rd34522, %rd34517, c;
	madc.hi.u64 %rd15515, %rd34522, %rd34517, 0;
	mad.lo.cc.u64 %rd15512, %rd34521, %rd34520, %rd15512;
	madc.hi.cc.u64 c, %rd34521, %rd34520, 0;
	addc.cc.u64 t, %rd15513, c;
	addc.u64 nc, 0, 0;
	mad.lo.cc.u64 %rd15513, %rd34521, %rd34519, t;
	madc.hi.cc.u64 c, %rd34521, %rd34519, nc;
	addc.cc.u64 t, %rd15514, c;
	addc.u64 nc, 0, 0;
	mad.lo.cc.u64 %rd15514, %rd34521, %rd34518, t;
	madc.hi.cc.u64 c, %rd34521, %rd34518, nc;
	addc.cc.u64 t, %rd15515, c;
	addc.u64 nc, 0, 0;
	mad.lo.cc.u64 %rd15515, %rd34521, %rd34517, t;
	madc.hi.u64 %rd15516, %rd34521, %rd34517, nc;
	mad.lo.cc.u64 %rd15514, %rd34520, %rd34519, %rd15514;
	madc.hi.cc.u64 c, %rd34520, %rd34519, 0;
	addc.cc.u64 t, %rd15515, c;
	addc.u64 nc, 0, 0;
	mad.lo.cc.u64 %rd15515, %rd34520, %rd34518, t;
	madc.hi.cc.u64 c, %rd34520, %rd34518, nc;
	addc.cc.u64 t, %rd15516, c;
	addc.u64 nc, 0, 0;
	mad.lo.cc.u64 %rd15516, %rd34520, %rd34517, t;
	madc.hi.u64 %rd15517, %rd34520, %rd34517, nc;
	mad.lo.cc.u64 %rd15516, %rd34519, %rd34518, %rd15516;
	madc.hi.cc.u64 c, %rd34519, %rd34518, 0;
	addc.cc.u64 t, %rd15517, c;
	addc.u64 nc, 0, 0;
	mad.lo.cc.u64 %rd15517, %rd34519, %rd34517, t;
	madc.hi.u64 %rd15518, %rd34519, %rd34517, nc;
	mad.lo.cc.u64 %rd15518, %rd34518, %rd34517, %rd15518;
	madc.hi.u64 %rd15519, %rd34518, %rd34517, 0;
	}
	// end inline asm
	shr.u64 	%rd15689, %rd15519, 63;
	mov.b64 	{%r594, %r595}, %rd15519;
	mov.b64 	{%r596, %r597}, %rd15518;
	shf.l.wrap.b32 	%r598, %r597, %r594, 1;
	shf.l.wrap.b32 	%r599, %r594, %r595, 1;
	mov.b64 	%rd15666, {%r598, %r599};
	mov.b64 	{%r600, %r601}, %rd15517;
	shf.l.wrap.b32 	%r602, %r601, %r596, 1;
	shf.l.wrap.b32 	%r603, %r596, %r597, 1;
	mov.b64 	%rd15643, {%r602, %r603};
	mov.b64 	{%r604, %r605}, %rd15516;
	shf.l.wrap.b32 	%r606, %r605, %r600, 1;
	shf.l.wrap.b32 	%r607, %r600, %r601, 1;
	mov.b64 	%rd15620, {%r606, %r607};
	mov.b64 	{%r608, %r609}, %rd15515;
	shf.l.wrap.b32 	%r610, %r609, %r604, 1;
	shf.l.wrap.b32 	%r611, %r604, %r605, 1;
	mov.b64 	%rd15597, {%r610, %r611};
	mov.b64 	{%r612, %r613}, %rd15514;
	shf.l.wrap.b32 	%r614, %r613, %r608, 1;
	shf.l.wrap.b32 	%r615, %r608, %r609, 1;
	mov.b64 	%rd34534, {%r614, %r615};
	mov.b64 	{%r616, %r617}, %rd15513;
	shf.l.wrap.b32 	%r618, %r617, %r612, 1;
	shf.l.wrap.b32 	%r619, %r612, %r613, 1;
	mov.b64 	%rd15574, {%r618, %r619};
	mov.b64 	{%r620, %r621}, %rd15512;
	shf.l.wrap.b32 	%r622, %r621, %r616, 1;
	shf.l.wrap.b32 	%r623, %r616, %r617, 1;
	mov.b64 	%rd15573, {%r622, %r623};
	mov.b64 	{%r624, %r625}, %rd15511;
	shf.l.wrap.b32 	%r626, %r625, %r620, 1;
	shf.l.wrap.b32 	%r627, %r620, %r621, 1;
	mov.b64 	%rd15572, {%r626, %r627};
	mov.b64 	{%r628, %r629}, %rd15510;
	shf.l.wrap.b32 	%r630, %r629, %r624, 1;
	shf.l.wrap.b32 	%r631, %r624, %r625, 1;
	mov.b64 	%rd15571, {%r630, %r631};
	shl.b64 	%rd15570, %rd15510, 1;
	// begin inline asm
	{
	mad.lo.cc.u64 %rd15569, %rd34522, %rd34522, 0;
	madc.hi.cc.u64 %rd15570, %rd34522, %rd34522, %rd15570;
	madc.lo.cc.u64 %rd15571, %rd34521, %rd34521, %rd15571;
	madc.hi.cc.u64 %rd15572, %rd34521, %rd34521, %rd15572;
	madc.lo.cc.u64 %rd15573, %rd34520, %rd34520, %rd15573;
	madc.hi.cc.u64 %rd15574, %rd34520, %rd34520, %rd15574;
	madc.lo.cc.u64 %rd34534, %rd34519, %rd34519, %rd34534;
	madc.hi.cc.u64 %rd15597, %rd34519, %rd34519, %rd15597;
	madc.lo.cc.u64 %rd15620, %rd34518, %rd34518, %rd15620;
	madc.hi.cc.u64 %rd15643, %rd34518, %rd34518, %rd15643;
	madc.lo.cc.u64 %rd15666, %rd34517, %rd34517, %rd15666;
	madc.hi.u64 %rd15689, %rd34517, %rd34517, %rd15689;
	}
	// end inline asm
	mul.lo.s64 	%rd15583, %rd15569, -8860621160618917889;
	mov.b64 	%rd15691, -8860621160618917887;
	mov.b64 	%rd15692, 1660523435060625408;
	mov.b64 	%rd15693, 2230234197602682880;
	mov.b64 	%rd15694, 1883307231910630287;
	mov.b64 	%rd15695, -4162727106559522501;
	mov.b64 	%rd15696, 121098312706494698;
	// begin inline asm
	{
	.reg .u64 c;
	.reg .u64 t;
	.reg .u64 nc;
	mad.lo.cc.u64 c, %rd15583, %rd15691, %rd15569;
	madc.hi.cc.u64 c, %rd15583, %rd15691, 0;
	addc.cc.u64 t, %rd15570, c;
	addc.u64 nc, 0, 0;
	mad.lo.cc.u64 %rd15570, %rd15583, %rd15692, t;
	madc.hi.cc.u64 c, %rd15583, %rd15692, nc;
	addc.cc.u64 t, %rd15571, c;
	addc.u64 nc, 0, 0;
	mad.lo.cc.u64 %rd15571, %rd15583, %rd15693, t;
	madc.hi.cc.u64 c, %rd15583, %rd15693, nc;
	addc.cc.u64 t, %rd15572, c;
	addc.u64 nc, 0, 0;
	mad.lo.cc.u64 %rd15572, %rd15583, %rd15694, t;
	madc.hi.cc.u64 c, %rd15583, %rd15694, nc;
	addc.cc.u64 t, %rd15573, c;
	addc.u64 nc, 0, 0;
	mad.lo.cc.u64 %rd15573, %rd15583, %rd15695, t;
	madc.hi.cc.u64 c, %rd15583, %rd15695, nc;
	addc.cc.u64 t, %rd15574, c;
	addc.u64 nc, 0, 0;
	mad.lo.cc.u64 %rd15574, %rd15583, %rd15696, t;
	madc.hi.cc.u64 c, %rd15583, %rd15696, nc;
	addc.cc.u64 %rd34534, %rd34534, c;
	addc.u64 %rd15621, 0, 0;
	}
	// end inline asm
	mul.lo.s64 	%rd15605, %rd15570, -8860621160618917889;
	// begin inline asm
	{
	.reg .u64 c;
	.reg .u64 t;
	.reg .u64 nc;
	mad.lo.cc.u64 c, %rd15605, %rd15691, %rd15570;
	madc.hi.cc.u64 c, %rd15605, %rd15691, 0;
	addc.cc.u64 t, %rd15571, c;
	addc.u64 nc, 0, 0;
	mad.lo.cc.u64 %rd15571, %rd15605, %rd15692, t;
	madc.hi.cc.u64 c, %rd15605, %rd15692, nc;
	addc.cc.u64 t, %rd15572, c;
	addc.u64 nc, 0, 0;
	mad.lo.cc.u64 %rd15572, %rd15605, %rd15693, t;
	madc.hi.cc.u64 c, %rd15605, %rd15693, nc;
	addc.cc.u64 t, %rd15573, c;
	addc.u64 nc, 0, 0;
	mad.lo.cc.u64 %rd15573, %rd15605, %rd15694, t;
	madc.hi.cc.u64 c, %rd15605, %rd15694, nc;
	addc.cc.u64 t, %rd15574, c;
	addc.u64 nc, 0, 0;
	mad.lo.cc.u64 %rd15574, %rd15605, %rd15695, t;
	madc.hi.cc.u64 c, %rd15605, %rd15695, nc;
	addc.cc.u64 t, %rd34534, c;
	addc.u64 nc, 0, 0;
	mad.lo.cc.u64 %rd34534, %rd15605, %rd15696, t;
	madc.hi.cc.u64 c, %rd15605, %rd15696, nc;
	addc.cc.u64 c, c, %rd15621;
	addc.u64 nc, 0, 0;
	addc.cc.u64 %rd15597, %rd15597, c;
	addc.u64 %rd15621, nc, 0;
	}
	// end inline asm
	mul.lo.s64 	%rd15628, %rd15571, -8860621160618917889;
	// begin inline asm
	{
	.reg .u64 c;
	.reg .u64 t;
	.reg .u64 nc;
	mad.lo.cc.u64 c, %rd15628, %rd15691, %rd15571;
	madc.hi.cc.u64 c, %rd15628, %rd15691, 0;
	addc.cc.u64 t, %rd15572, c;
	addc.u64 nc, 0, 0;
	mad.lo.cc.u64 %rd15572, %rd15628, %rd15692, t;
	madc.hi.cc.u64 c, %rd15628, %rd15692, nc;
	addc.cc.u64 t, %rd15573, c;
	addc.u64 nc, 0, 0;
	mad.lo.cc.u64 %rd15573, %rd15628, %rd15693, t;
	madc.hi.cc.u64 c, %rd15628, %rd15693, nc;
	addc.cc.u64 t, %rd15574, c;
	addc.u64 nc, 0, 0;
	mad.lo.cc.u64 %rd15574, %rd15628, %rd15694, t;
	madc.hi.cc.u64 c, %rd15628, %rd15694, nc;
	addc.cc.u64 t, %rd34534, c;
	addc.u64 nc, 0, 0;
	mad.lo.cc.u64 %rd34534, %rd15628, %rd15695, t;
	madc.hi.cc.u64 c, %rd15628, %rd15695, nc;
	addc.cc.u64 t, %rd15597, c;
	addc.u64 nc, 0, 0;
	mad.lo.cc.u64 %rd15597, %rd15628, %rd15696, t;
	madc.hi.cc.u64 c, %rd15628, %rd15696, nc;
	addc.cc.u64 c, c, %rd15621;
	addc.u64 nc, 0, 0;
	addc.cc.u64 %rd15620, %rd15620, c;
	addc.u64 %rd15621, nc, 0;
	}
	// end inline asm
	mul.lo.s64 	%rd15651, %rd15572, -8860621160618917889;
	// begin inline asm
	{
	.reg .u64 c;
	.reg .u64 t;
	.reg .u64 nc;
	mad.lo.cc.u64 c, %rd15651, %rd15691, %rd15572;
	madc.hi.cc.u64 c, %rd15651, %rd15691, 0;
	addc.cc.u64 t, %rd15573, c;
	addc.u64 nc, 0, 0;
	mad.lo.cc.u64 %rd15573, %rd15651, %rd15692, t;
	madc.hi.cc.u64 c, %rd15651, %rd15692, nc;
	addc.cc.u64 t, %rd15574, c;
	addc.u64 nc, 0, 0;
	mad.lo.cc.u64 %rd15574, %rd15651, %rd15693, t;
	madc.hi.cc.u64 c, %rd15651, %rd15693, nc;
	addc.cc.u64 t, %rd34534, c;
	addc.u64 nc, 0, 0;
	mad.lo.cc.u64 %rd34534, %rd15651, %rd15694, t;
	madc.hi.cc.u64 c, %rd15651, %rd15694, nc;
	addc.cc.u64 t, %rd15597, c;
	addc.u64 nc, 0, 0;
	mad.lo.cc.u64 %rd15597, %rd15651, %rd15695, t;
	madc.hi.cc.u64 c, %rd15651, %rd15695, nc;
	addc.cc.u64 t, %rd15620, c;
	addc.u64 nc, 0, 0;
	mad.lo.cc.u64 %rd15620, %rd15651, %rd15696, t;
	madc.hi.cc.u64 c, %rd15651, %rd15696, nc;
	addc.cc.u64 c, c, %rd15621;
	addc.u64 nc, 0, 0;
	addc.cc.u64 %rd15643, %rd15643, c;
	addc.u64 %rd15621, nc, 0;
	}
	// end inline asm
	mul.lo.s64 	%rd15674, %rd15573, -8860621160618917889;
	// begin inline asm
	{
	.reg .u64 c;
	.reg .u64 t;
	.reg .u64 nc;
	mad.lo.cc.u64 c, %rd15674, %rd15691, %rd15573;
	madc.hi.cc.u64 c, %rd15674, %rd15691, 0;
	addc.cc.u64 t, %rd15574, c;
	addc.u64 nc, 0, 0;
	mad.lo.cc.u64 %rd15574, %rd15674, %rd15692, t;
	madc.hi.cc.u64 c, %rd15674, %rd15692, nc;
	addc.cc.u64 t, %rd34534, c;
	addc.u64 nc, 0, 0;
	mad.lo.cc.u64 %rd34534, %rd15674, %rd15693, t;
	madc.hi.cc.u64 c, %rd15674, %rd15693, nc;
	addc.cc.u64 t, %rd15597, c;
	addc.u64 nc, 0, 0;
	mad.lo.cc.u64 %rd15597, %rd15674, %rd15694, t;
	madc.hi.cc.u64 c, %rd15674, %rd15694, nc;
	addc.cc.u64 t, %rd15620, c;
	addc.u64 nc, 0, 0;
	mad.lo.cc.u64 %rd15620, %rd15674, %rd15695, t;
	madc.hi.cc.u64 c, %rd15674, %rd15695, nc;
	addc.cc.u64 t, %rd15643, c;
	addc.u64 nc, 0, 0;
	mad.lo.cc.u64 %rd15643, %rd15674, %rd15696, t;
	madc.hi.cc.u64 c, %rd15674, %rd15696, nc;
	addc.cc.u64 c, c, %rd15621;
	addc.u64 nc, 0, 0;
	addc.cc.u64 %rd15666, %rd15666, c;
	addc.u64 %rd15621, nc, 0;
	}
	// end inline asm
	mul.lo.s64 	%rd15697, %rd15574, -8860621160618917889;
	// begin inline asm
	{
	.reg .u64 c;
	.reg .u64 t;
	.reg .u64 nc;
	mad.lo.cc.u64 c, %rd15697, %rd15691, %rd15574;
	madc.hi.cc.u64 c, %rd15697, %rd15691, 0;
	addc.cc.u64 t, %rd34534, c;
	addc.u64 nc, 0, 0;
	mad.lo.cc.u64 %rd34534, %rd15697, %rd15692, t;
	madc.hi.cc.u64 c, %rd15697, %rd15692, nc;
	addc.cc.u64 t, %rd15597, c;
	addc.u64 nc, 0, 0;
	mad.lo.cc.u64 %rd15597, %rd15697, %rd15693, t;
	madc.hi.cc.u64 c, %rd15697, %rd15693, nc;
	addc.cc.u64 t, %rd15620, c;
	addc.u64 nc, 0, 0;
	mad.lo.cc.u64 %rd15620, %rd15697, %rd15694, t;
	madc.hi.cc.u64 c, %rd15697, %rd15694, nc;
	addc.cc.u64 t, %rd15643, c;
	addc.u64 nc, 0, 0;
	mad.lo.cc.u64 %rd15643, %rd15697, %rd15695, t;
	madc.hi.cc.u64 c, %rd15697, %rd15695, nc;
	addc.cc.u64 t, %rd15666, c;
	addc.u64 nc, 0, 0;
	mad.lo.cc.u64 %rd15666, %rd15697, %rd15696, t;
	madc.hi.cc.u64 c, %rd15697, %rd15696, nc;
	addc.cc.u64 c, c, %rd15621;
	add.u64 %rd15689, %rd15689, c;
	}
	// end inline asm
	setp.lt.u64 	%p1038, %rd15689, 121098312706494698;
	mov.u64 	%rd34540, %rd15689;
	mov.u64 	%rd34539, %rd15666;
	mov.u64 	%rd34538, %rd15643;
	mov.u64 	%rd34537, %rd15620;
	mov.u64 	%rd34536, %rd15597;
	@%p1038 bra 	$L__BB0_1770;
	setp.ne.s64 	%p1039, %rd15689, 121098312706494698;
	@%p1039 bra 	$L__BB0_1769;
	setp.lt.u64 	%p1040, %rd15666, -4162727106559522501;
	mov.b64 	%rd34540, 121098312706494698;
	mov.u64 	%rd34539, %rd15666;
	mov.u64 	%rd34538, %rd15643;
	mov.u64 	%rd34537, %rd15620;
	mov.u64 	%rd34536, %rd15597;
	@%p1040 bra 	$L__BB0_1770;
	setp.ne.s64 	%p1041, %rd15666, -4162727106559522501;
	@%p1041 bra 	$L__BB0_1769;
	setp.lt.u64 	%p1042, %rd15643, 1883307231910630287;
	mov.b64 	%rd34539, -4162727106559522501;
	mov.u64 	%rd34538, %rd15643;
	mov.u64 	%rd34537, %rd15620;
	mov.u64 	%rd34536, %rd15597;
	@%p1042 bra 	$L__BB0_1770;
	setp.ne.s64 	%p1043, %rd15643, 1883307231910630287;
	@%p1043 bra 	$L__BB0_1769;
	setp.lt.u64 	%p1044, %rd15620, 2230234197602682880;
	mov.b64 	%rd34538, 1883307231910630287;
	mov.u64 	%rd34537, %rd15620;
	mov.u64 	%rd34536, %rd15597;
	@%p1044 bra 	$L__BB0_1770;
	setp.ne.s64 	%p1045, %rd15620, 2230234197602682880;
	@%p1045 bra 	$L__BB0_1769;
	setp.lt.u64 	%p1046, %rd15597, 1660523435060625408;
	mov.b64 	%rd34537, 2230234197602682880;
	mov.u64 	%rd34536, %rd15597;
	@%p1046 bra 	$L__BB0_1770;
	setp.eq.s64 	%p1047, %rd15597, 1660523435060625408;
	setp.lt.u64 	%p1048, %rd34534, -8860621160618917887;
	and.pred  	%p1049, %p1047, %p1048;
	mov.b64 	%rd34536, 1660523435060625408;
	@%p1049 bra 	$L__BB0_1770;
$L__BB0_1769:
	mov.b64 	%rd15732, -8860621160618917887;
	mov.b64 	%rd15733, 1660523435060625408;
	mov.b64 	%rd15734, 2230234197602682880;
	mov.b64 	%rd15735, 1883307231910630287;
	mov.b64 	%rd15736, -4162727106559522501;
	mov.b64 	%rd15737, 121098312706494698;
	// begin inline asm
	sub.cc.u64 %rd34534, %rd34534, %rd15732;
	subc.cc.u64 %rd34536, %rd15597, %rd15733;
	subc.cc.u64 %rd34537, %rd15620, %rd15734;
	subc.cc.u64 %rd34538, %rd15643, %rd15735;
	subc.cc.u64 %rd34539, %rd15666, %rd15736;
	subc.u64 %rd34540, %rd15689, %rd15737;
	// end inline asm
$L__BB0_1770:
	setp.lt.u64 	%p1050, %rd34505, %rd34540;
	@%p1050 bra 	$L__BB0_1781;
	setp.le.u64 	%p1051, %rd34505, %rd34540;
	@%p1051 bra 	$L__BB0_1772;
	bra.uni 	$L__BB0_1780;
$L__BB0_1772:
	setp.lt.u64 	%p1052, %rd34506, %rd34539;
	@%p1052 bra 	$L__BB0_1781;
	setp.gt.u64 	%p1053, %rd34506, %rd34539;
	@%p1053 bra 	$L__BB0_1780;
	setp.lt.u64 	%p1054, %rd34507, %rd34538;
	@%p1054 bra 	$L__BB0_1781;
	setp.gt.u64 	%p1055, %rd34507, %rd34538;
	@%p1055 bra 	$L__BB0_1780;
	setp.lt.u64 	%p1056, %rd34508, %rd34537;
	@%p1056 bra 	$L__BB0_1781;
	setp.gt.u64 	%p1057, %rd34508, %rd34537;
	@%p1057 bra 	$L__BB0_1780;
	setp.lt.u64 	%p1058, %rd34509, %rd34536;
	@%p1058 bra 	$L__BB0_1781;
	setp.gt.u64 	%p1059, %rd34509, %rd34536;
	setp.gt.u64 	%p1060, %rd34510, %rd34534;
	or.pred  	%p1061, %p1059, %p1060;
	@%p1061 bra 	$L__BB0_1780;
	bra.uni 	$L__BB0_1781;
$L__BB0_1780:
	mov.b64 	%rd15750, -8860621160618917887;
	mov.b64 	%rd15751, 1660523435060625408;
	mov.b64 	%rd15752, 2230234197602682880;
	mov.b64 	%rd15753, 1883307231910630287;
	mov.b64 	%rd15754, -4162727106559522501;
	mov.b64 	%rd15755, 121098312706494698;
	// begin inline asm
	add.cc.u64 %rd34534, %rd34534, %rd15750;
	addc.cc.u64 %rd34536, %rd34536, %rd15751;
	addc.cc.u64 %rd34537, %rd34537, %rd15752;
	addc.cc.u64 %rd34538, %rd34538, %rd15753;
	addc.cc.u64 %rd34539, %rd34539, %rd15754;
	addc.u64 %rd34540, %rd34540, %rd15755;
	// end inline asm
$L__BB0_1781:
	// begin inline asm
	sub.cc.u64 %rd34541, %rd34534, %rd34510;
	subc.cc.u64 %rd34542, %rd34536, %rd34509;
	subc.cc.u64 %rd34543, %rd34537, %rd34508;
	subc.cc.u64 %rd34544, %rd34538, %rd34507;
	subc.cc.u64 %rd34545, %rd34539, %rd34506;
	subc.u64 %rd34546, %rd34540, %rd34505;
	// end inline asm
	setp.lt.u64 	%p1062, %rd34570, %rd34546;
	@%p1062 bra 	$L__BB0_1792;
	setp.le.u64 	%p1063, %rd34570, %rd34546;
	@%p1063 bra 	$L__BB0_1783;
	bra.uni 	$L__BB0_1791;
$L__BB0_1783:
	setp.lt.u64 	%p1064, %rd34569, %rd34545;
	@%p1064 bra 	$L__BB0_1792;
	setp.gt.u64 	%p1065, %rd34569, %rd34545;
	@%p1065 bra 	$L__BB0_1791;
	setp.lt.u64 	%p1066, %rd34568, %rd34544;
	@%p1066 bra 	$L__BB0_1792;
	setp.gt.u64 	%p1067, %rd34568, %rd34544;
	@%p1067 bra 	$L__BB0_1791;
	setp.lt.u64 	%p1068, %rd34567, %rd34543;
	@%p1068 bra 	$L__BB0_1792;
	setp.gt.u64 	%p1069, %rd34567, %rd34543;
	@%p1069 bra 	$L__BB0_1791;
	setp.lt.u64 	%p1070, %rd34566, %rd34542;
	@%p1070 bra 	$L__BB0_1792;
	setp.gt.u64 	%p1071, %rd34566, %rd34542;
	setp.gt.u64 	%p1072, %rd34528, %rd34541;
	or.pred  	%p1073, %p1071, %p1072;
	@%p1073 bra 	$L__BB0_1791;
	bra.uni 	$L__BB0_1792;
$L__BB0_1791:
	mov.b64 	%rd15786, -8860621160618917887;
	mov.b64 	%rd15787, 1660523435060625408;
	mov.b64 	%rd15788, 2230234197602682880;
	mov.b64 	%rd15789, 1883307231910630287;
	mov.b64 	%rd15790, -4162727106559522501;
	mov.b64 	%rd15791, 121098312706494698;
	// begin inline asm
	add.cc.u64 %rd34541, %rd34541, %rd15786;
	addc.cc.u64 %rd34542, %rd34542, %rd15787;
	addc.cc.u64 %rd34543, %rd34543, %rd15788;
	addc.cc.u64 %rd34544, %rd34544, %rd15789;
	addc.cc.u64 %rd34545, %rd34545, %rd15790;
	addc.u64 %rd34546, %rd34546, %rd15791;
	// end inline asm
$L__BB0_1792:
	// begin inline asm
	sub.cc.u64 %rd34547, %rd34541, %rd34528;
	subc.cc.u64 %rd34548, %rd34542, %rd34566;
	subc.cc.u64 %rd34549, %rd34543, %rd34567;
	subc.cc.u64 %rd34550, %rd34544, %rd34568;
	subc.cc.u64 %rd34551, %rd34545, %rd34569;
	subc.u64 %rd34552, %rd34546, %rd34570;
	// end inline asm
	setp.lt.u64 	%p1074, %rd34570, %rd34552;
	@%p1074 bra 	$L__BB0_1803;
	setp.le.u64 	%p1075, %rd34570, %rd34552;
	@%p1075 bra 	$L__BB0_1794;
	bra.uni 	$L__BB0_1802;
$L__BB0_1794:
	setp.lt.u64 	%p1076, %rd34569, %rd34551;
	@%p1076 bra 	$L__BB0_1803;
	setp.gt.u64 	%p1077, %rd34569, %rd34551;
	@%p1077 bra 	$L__BB0_1802;
	setp.lt.u64 	%p1078, %rd34568, %rd34550;
	@%p1078 bra 	$L__BB0_1803;
	setp.gt.u64 	%p1079, %rd34568, %rd34550;
	@%p1079 bra 	$L__BB0_1802;
	setp.lt.u64 	%p1080, %rd34567, %rd34549;
	@%p1080 bra 	$L__BB0_1803;
	setp.gt.u64 	%p1081, %rd34567, %rd34549;
	@%p1081 bra 	$L__BB0_1802;
	setp.lt.u64 	%p1082, %rd34566, %rd34548;
	@%p1082 bra 	$L__BB0_1803;
	setp.gt.u64 	%p1083, %rd34566, %rd34548;
	setp.gt.u64 	%p1084, %rd34528, %rd34547;
	or.pred  	%p1085, %p1083, %p1084;
	@%p1085 bra 	$L__BB0_1802;
	bra.uni 	$L__BB0_1803;
$L__BB0_1802:
	mov.b64 	%rd15822, -8860621160618917887;
	mov.b64 	%rd15823, 1660523435060625408;
	mov.b64 	%rd15824, 2230234197602682880;
	mov.b64 	%rd15825, 1883307231910630287;
	mov.b64 	%rd15826, -4162727106559522501;
	mov.b64 	%rd15827, 121098312706494698;
	// begin inline asm
	add.cc.u64 %rd34547, %rd34547, %rd15822;
	addc.cc.u64 %rd34548, %rd34548, %rd15823;
	addc.cc.u64 %rd34549, %rd34549, %rd15824;
	addc.cc.u64 %rd34550, %rd34550, %rd15825;
	addc.cc.u64 %rd34551, %rd34551, %rd15826;
	addc.u64 %rd34552, %rd34552, %rd15827;
	// end inline asm
$L__BB0_1803:
	// begin inline asm
	sub.cc.u64 %rd34798, %rd34547, %rd34528;
	subc.cc.u64 %rd34797, %rd34548, %rd34566;
	subc.cc.u64 %rd34796, %rd34549, %rd34567;
	subc.cc.u64 %rd34795, %rd34550, %rd34568;
	subc.cc.u64 %rd34794, %rd34551, %rd34569;
	subc.u64 %rd34793, %rd34552, %rd34570;
	// end inline asm
	// begin inline asm
	{
	.reg .u64 c;
	.reg .u64 nc;
	.reg .u64 t;
	mad.lo.cc.u64 %rd15882, %rd40, %rd34510, 0;
	madc.hi.cc.u64 c, %rd40, %rd34510, 0;
	madc.lo.cc.u64 %rd15904, %rd40, %rd34509, c;
	madc.hi.cc.u64 c, %rd40, %rd34509, 0;
	madc.lo.cc.u64 %rd15905, %rd40, %rd34508, c;
	madc.hi.cc.u64 c, %rd40, %rd34508, 0;
	madc.lo.cc.u64 %rd15906, %rd40, %rd34507, c;
	madc.hi.cc.u64 c, %rd40, %rd34507, 0;
	madc.lo.cc.u64 %rd15907, %rd40, %rd34506, c;
	madc.hi.cc.u64 c, %rd40, %rd34506, 0;
	madc.lo.cc.u64 %rd15908, %rd40, %rd34505, c;
	madc.hi.u64 %rd34558, %rd40, %rd34505, 0;
	mad.lo.cc.u64 %rd15904, %rd39, %rd34510, %rd15904;
	madc.hi.cc.u64 c, %rd39, %rd34510, 0;
	addc.cc.u64 t, %rd15905, c;
	addc.u64 nc, 0, 0;
	mad.lo.cc.u64 %rd15905, %rd39, %rd34509, t;
	madc.hi.cc.u64 c, %rd39, %rd34509, nc;
	addc.cc.u64 t, %rd15906, c;
	addc.u64 nc, 0, 0;
	mad.lo.cc.u64 %rd15906, %rd39, %rd34508, t;
	madc.hi.cc.u64 c, %rd39, %rd34508, nc;
	addc.cc.u64 t, %rd15907, c;
	addc.u64 nc, 0, 0;
	mad.lo.cc.u64 %rd15907, %rd39, %rd34507, t;
	madc.hi.cc.u64 c, %rd39, %rd34507, nc;
	addc.cc.u64 t, %rd15908, c;
	addc.u64 nc, 0, 0;
	mad.lo.cc.u64 %rd15908, %rd39, %rd34506, t;
	madc.hi.cc.u64 c, %rd39, %rd34506, nc;
	addc.cc.u64 t, %rd34558, c;
	addc.u64 nc, 0, 0;
	mad.lo.cc.u64 %rd34558, %rd39, %rd34505, t;
	madc.hi.u64 %rd15932, %rd39, %rd34505, nc;
	mad.lo.cc.u64 %rd15905, %rd38, %rd34510, %rd15905;
	madc.hi.cc.u64 c, %rd38, %rd34510, 0;
	addc.cc.u64 t, %rd15906, c;
	addc.u64 nc, 0, 0;
	mad.lo.cc.u64 %rd15906, %rd38, %rd34509, t;
	madc.hi.cc.u64 c, %rd38, %rd34509, nc;
	addc.cc.u64 t, %rd15907, c;
	addc.u64 nc, 0, 0;
	mad.lo.cc.u64 %rd15907, %rd38, %rd34508, t;
	madc.hi.cc.u64 c, %rd38, %rd34508, nc;
	addc.cc.u64 t, %rd15908, c;
	addc.u64 nc, 0, 0;
	mad.lo.cc.u64 %rd15908, %rd38, %rd34507, t;
	madc.hi.cc.u64 c, %rd38, %rd34507, nc;
	addc.cc.u64 t, %rd34558, c;
	addc.u64 nc, 0, 0;
	mad.lo.cc.u64 %rd34558, %rd38, %rd34506, t;
	madc.hi.cc.u64 c, %rd38, %rd34506, nc;
	addc.cc.u64 t, %rd15932, c;
	addc.u64 nc, 0, 0;
	mad.lo.cc.u64 %rd15932, %rd38, %rd34505, t;
	madc.hi.u64 %rd15955, %rd38, %rd34505, nc;
	mad.lo.cc.u64 %rd15906, %rd37, %rd34510, %rd15906;
	madc.hi.cc.u64 c, %rd37, %rd34510, 0;
	addc.cc.u64 t, %rd15907, c;
	addc.u64 nc, 0, 0;
	mad.lo.cc.u64 %rd15907, %rd37, %rd34509, t;
	madc.hi.cc.u64 c, %rd37, %rd34509, nc;
	addc.cc.u64 t, %rd15908, c;
	addc.u64 nc, 0, 0;
	mad.lo.cc.u64 %rd15908, %rd37, %rd34508, t;
	madc.hi.cc.u64 c, %rd37, %rd34508, nc;
	addc.cc.u64 t, %rd34558, c;
	addc.u64 nc, 0, 0;
	mad.lo.cc.u64 %rd34558, %rd37, %rd34507, t;
	madc.hi.cc.u64 c, %rd37, %rd34507, nc;
	addc.cc.u64 t, %rd15932, c;
	addc.u64 nc, 0, 0;
	mad.lo.cc.u64 %rd15932, %rd37, %rd34506, t;
	madc.hi.cc.u64 c, %rd37, %rd34506, nc;
	addc.cc.u64 t, %rd15955, c;
	addc.u64 nc, 0, 0;
	mad.lo.cc.u64 %rd15955, %rd37, %rd34505, t;
	madc.hi.u64 %rd15978, %rd37, %rd34505, nc;
	mad.lo.cc.u64 %rd15907, %rd36, %rd34510, %rd15907;
	madc.hi.cc.u64 c, %rd36, %rd34510, 0;
	addc.cc.u64 t, %rd15908, c;
	addc.u64 nc, 0, 0;
	mad.lo.cc.u64 %rd15908, %rd36, %rd34509, t;
	madc.hi.cc.u64 c, %rd36, %rd34509, nc;
	addc.cc.u64 t, %rd34558, c;
	addc.u64 nc, 0, 0;
	mad.lo.cc.u64 %rd34558, %rd36, %rd34508, t;
	madc.hi.cc.u64 c, %rd36, %rd34508, nc;
	addc.cc.u64 t, %rd15932, c;
	addc.u64 nc, 0, 0;
	mad.lo.cc.u64 %rd15932, %rd36, %rd34507, t;
	madc.hi.cc.u64 c, %rd36, %rd34507, nc;
	addc.cc.u64 t, %rd15955, c;
	addc.u64 nc, 0, 0;
	mad.lo.cc.u64 %rd15955, %rd36, %rd34506, t;
	madc.hi.cc.u64 c, %rd36, %rd34506, nc;
	addc.cc.u64 t, %rd15978, c;
	addc.u64 nc, 0, 0;
	mad.lo.cc.u64 %rd15978, %rd36, %rd34505, t;
	madc.hi.u64 %rd16001, %rd36, %rd34505, nc;
	mad.lo.cc.u64 %rd15908, %rd35, %rd34510, %rd15908;
	madc.hi.cc.u64 c, %rd35, %rd34510, 0;
	addc.cc.u64 t, %rd34558, c;
	addc.u64 nc, 0, 0;
	mad.lo.cc.u64 %rd34558, %rd35, %rd34509, t;
	madc.hi.cc.u64 c, %rd35, %rd34509, nc;
	addc.cc.u64 t, %rd15932, c;
	addc.u64 nc, 0, 0;
	mad.lo.cc.u64 %rd15932, %rd35, %rd34508, t;
	madc.hi.cc.u64 c, %rd35, %rd34508, nc;
	addc.cc.u64 t, %rd15955, c;
	addc.u64 nc, 0, 0;
	mad.lo.cc.u64 %rd15955, %rd35, %rd34507, t;
	madc.hi.cc.u64 c, %rd35, %rd34507, nc;
	addc.cc.u64 t, %rd15978, c;
	addc.u64 nc, 0, 0;
	mad.lo.cc.u64 %rd15978, %rd35, %rd34506, t;
	madc.hi.cc.u64 c, %rd35, %rd34506, nc;
	addc.cc.u64 t, %rd16001, c;
	addc.u64 nc, 0, 0;
	mad.lo.cc.u64 %rd16001, %rd35, %rd34505, t;
	madc.hi.u64 %rd16002, %rd35, %rd34505, nc;
	}
	// end inline asm
	mul.lo.s64 	%rd15896, %rd15882, -8860621160618917889;
	mov.b64 	%rd16004, -8860621160618917887;
	mov.b64 	%rd16005, 1660523435060625408;
	mov.b64 	%rd16006, 2230234197602682880;
	mov.b64 	%rd16007, 1883307231910630287;
	mov.b64 	%rd16008, -4162727106559522501;
	mov.b64 	%rd16009, 121098312706494698;
	// begin inline asm
	{
	.reg .u64 c;
	.reg .u64 t;
	.reg .u64 nc;
	mad.lo.cc.u64 c, %rd15896, %rd16004, %rd15882;
	madc.hi.cc.u64 c, %rd15896, %rd16004, 0;
	addc.cc.u64 t, %rd15904, c;
	addc.u64 nc, 0, 0;
	mad.lo.cc.u64 %rd15904, %rd15896, %rd16005, t;
	madc.hi.cc.u64 c, %rd15896, %rd16005, nc;
	addc.cc.u64 t, %rd15905, c;
	addc.u64 nc, 0, 0;
	mad.lo.cc.u64 %rd15905, %rd15896, %rd16006, t;
	madc.hi.cc.u64 c, %rd15896, %rd16006, nc;
	addc.cc.u64 t, %rd15906, c;
	addc.u64 nc, 0, 0;
	mad.lo.cc.u64 %rd15906, %rd15896, %rd16007, t;
	madc.hi.cc.u64 c, %rd15896, %rd16007, nc;
	addc.cc.u64 t, %rd15907, c;
	addc.u64 nc, 0, 0;
	mad.lo.cc.u64 %rd15907, %rd15896, %rd16008, t;
	madc.hi.cc.u64 c, %rd15896, %rd16008, nc;
	addc.cc.u64 t, %rd15908, c;
	addc.u64 nc, 0, 0;
	mad.lo.cc.u64 %rd15908, %rd15896, %rd16009, t;
	madc.hi.cc.u64 c, %rd15896, %rd16009, nc;
	addc.cc.u64 %rd34558, %rd34558, c;
	addc.u64 %rd15934, 0, 0;
	}
	// end inline asm
	mul.lo.s64 	%rd15918, %rd15904, -8860621160618917889;
	// begin inline asm
	{
	.reg .u64 c;
	.reg .u64 t;
	.reg .u64 nc;
	mad.lo.cc.u64 c, %rd15918, %rd16004, %rd15904;
	madc.hi.cc.u64 c, %rd15918, %rd16004, 0;
	addc.cc.u64 t, %rd15905, c;
	addc.u64 nc, 0, 0;
	mad.lo.cc.u64 %rd15905, %rd15918, %rd16005, t;
	madc.hi.cc.u64 c, %rd15918, %rd16005, nc;
	addc.cc.u64 t, %rd15906, c;
	addc.u64 nc, 0, 0;
	mad.lo.cc.u64 %rd15906, %rd15918, %rd16006, t;
	madc.hi.cc.u64 c, %rd15918, %rd16006, nc;
	addc.cc.u64 t, %rd15907, c;
	addc.u64 nc, 0, 0;
	mad.lo.cc.u64 %rd15907, %rd15918, %rd16007, t;
	madc.hi.cc.u64 c, %rd15918, %rd16007, nc;
	addc.cc.u64 t, %rd15908, c;
	addc.u64 nc, 0, 0;
	mad.lo.cc.u64 %rd15908, %rd15918, %rd16008, t;
	madc.hi.cc.u64 c, %rd15918, %rd16008, nc;
	addc.cc.u64 t, %rd34558, c;
	addc.u64 nc, 0, 0;
	mad.lo.cc.u64 %rd34558, %rd15918, %rd16009, t;
	madc.hi.cc.u64 c, %rd15918, %rd16009, nc;
	addc.cc.u64 c, c, %rd15934;
	addc.u64 nc, 0, 0;
	addc.cc.u64 %rd15932, %rd15932, c;
	addc.u64 %rd15934, nc, 0;
	}
	// end inline asm
	mul.lo.s64 	%rd15941, %rd15905, -8860621160618917889;
	// begin inline asm
	{
	.reg .u64 c;
	.reg .u64 t;
	.reg .u64 nc;
	mad.lo.cc.u64 c, %rd15941, %rd16004, %rd15905;
	madc.hi.cc.u64 c, %rd15941, %rd16004, 0;
	addc.cc.u64 t, %rd15906, c;
	addc.u64 nc, 0, 0;
	mad.lo.cc.u64 %rd15906, %rd15941, %rd16005, t;
	madc.hi.cc.u64 c, %rd15941, %rd16005, nc;
	addc.cc.u64 t, %rd15907, c;
	addc.u64 nc, 0, 0;
	mad.lo.cc.u64 %rd15907, %rd15941, %rd16006, t;
	madc.hi.cc.u64 c, %rd15941, %rd16006, nc;
	addc.cc.u64 t, %rd15908, c;
	addc.u64 nc, 0, 0;
	mad.lo.cc.u64 %rd15908, %rd15941, %rd16007, t;
	madc.hi.cc.u64 c, %rd15941, %rd16007, nc;
	addc.cc.u64 t, %rd34558, c;
	addc.u64 nc, 0, 0;
	mad.lo.cc.u64 %rd34558, %rd15941, %rd16008, t;
	madc.hi.cc.u64 c, %rd15941, %rd16008, nc;
	addc.cc.u64 t, %rd15932, c;
	addc.u64 nc, 0, 0;
	mad.lo.cc.u64 %rd15932, %rd15941, %rd16009, t;
	madc.hi.cc.u64 c, %rd15941, %rd16009, nc;
	addc.cc.u64 c, c, %rd15934;
	addc.u64 nc, 0, 0;
	addc.cc.u64 %rd15955, %rd15955, c;
	addc.u64 %rd15934, nc, 0;
	}
	// end inline asm
	mul.lo.s64 	%rd15964, %rd15906, -8860621160618917889;
	// begin inline asm
	{
	.reg .u64 c;
	.reg .u64 t;
	.reg .u64 nc;
	mad.lo.cc.u64 c, %rd15964, %rd16004, %rd15906;
	madc.hi.cc.u64 c, %rd15964, %rd16004, 0;
	addc.cc.u64 t, %rd15907, c;
	addc.u64 nc, 0, 0;
	mad.lo.cc.u64 %rd15907, %rd15964, %rd16005, t;
	madc.hi.cc.u64 c, %rd15964, %rd16005, nc;
	addc.cc.u64 t, %rd15908, c;
	addc.u64 nc, 0, 0;
	mad.lo.cc.u64 %rd15908, %rd15964, %rd16006, t;
	madc.hi.cc.u64 c, %rd15964, %rd16006, nc;
	addc.cc.u64 t, %rd34558, c;
	addc.u64 nc, 0, 0;
	mad.lo.cc.u64 %rd34558, %rd15964, %rd16007, t;
	madc.hi.cc.u64 c, %rd15964, %rd16007, nc;
	addc.cc.u64 t, %rd15932, c;
	addc.u64 nc, 0, 0;
	mad.lo.cc.u64 %rd15932, %rd15964, %rd16008, t;
	madc.hi.cc.u64 c, %rd15964, %rd16008, nc;
	addc.cc.u64 t, %rd15955, c;
	addc.u64 nc, 0, 0;
	mad.lo.cc.u64 %rd15955, %rd15964, %rd16009, t;
	madc.hi.cc.u64 c, %rd15964, %rd16009, nc;
	addc.cc.u64 c, c, %rd15934;
	addc.u64 nc, 0, 0;
	addc.cc.u64 %rd15978, %rd15978, c;
	addc.u64 %rd15934, nc, 0;
	}
	// end inline asm
	mul.lo.s64 	%rd15987, %rd15907, -8860621160618917889;
	// begin inline asm
	{
	.reg .u64 c;
	.reg .u64 t;
	.reg .u64 nc;
	mad.lo.cc.u64 c, %rd15987, %rd16004, %rd15907;
	madc.hi.cc.u64 c, %rd15987, %rd16004, 0;
	addc.cc.u64 t, %rd15908, c;
	addc.u64 nc, 0, 0;
	mad.lo.cc.u64 %rd15908, %rd15987, %rd16005, t;
	madc.hi.cc.u64 c, %rd15987, %rd16005, nc;
	addc.cc.u64 t, %rd34558, c;
	addc.u64 nc, 0, 0;
	mad.lo.cc.u64 %rd34558, %rd15987, %rd16006, t;
	madc.hi.cc.u64 c, %rd15987, %rd16006, nc;
	addc.cc.u64 t, %rd15932, c;
	addc.u64 nc, 0, 0;
	mad.lo.cc.u64 %rd15932, %rd15987, %rd16007, t;
	madc.hi.cc.u64 c, %rd15987, %rd16007, nc;
	addc.cc.u64 t, %rd15955, c;
	addc.u64 nc, 0, 0;
	mad.lo.cc.u64 %rd15955, %rd15987, %rd16008, t;
	madc.hi.cc.u64 c, %rd15987, %rd16008, nc;
	addc.cc.u64 t, %rd15978, c;
	addc.u64 nc, 0, 0;
	mad.lo.cc.u64 %rd15978, %rd15987, %rd16009, t;
	madc.hi.cc.u64 c, %rd15987, %rd16009, nc;
	addc.cc.u64 c, c, %rd15934;
	addc.u64 nc, 0, 0;
	addc.cc.u64 %rd16001, %rd16001, c;
	addc.u64 %rd15934, nc, 0;
	}
	// end inline asm
	mul.lo.s64 	%rd16010, %rd15908, -8860621160618917889;
	// begin inline asm
	{
	.reg .u64 c;
	.reg .u64 t;
	.reg .u64 nc;
	mad.lo.cc.u64 c, %rd16010, %rd16004, %rd15908;
	madc.hi.cc.u64 c, %rd16010, %rd16004, 0;
	addc.cc.u64 t, %rd34558, c;
	addc.u64 nc, 0, 0;
	mad.lo.cc.u64 %rd34558, %rd16010, %rd16005, t;
	madc.hi.cc.u64 c, %rd16010, %rd16005, nc;
	addc.cc.u64 t, %rd15932, c;
	addc.u64 nc, 0, 0;
	mad.lo.cc.u64 %rd15932, %rd16010, %rd16006, t;
	madc.hi.cc.u64 c, %rd16010, %rd16006, nc;
	addc.cc.u64 t, %rd15955, c;
	addc.u64 nc, 0, 0;
	mad.lo.cc.u64 %rd15955, %rd16010, %rd16007, t;
	madc.hi.cc.u64 c, %rd16010, %rd16007, nc;
	addc.cc.u64 t, %rd15978, c;
	addc.u64 nc, 0, 0;
	mad.lo.cc.u64 %rd15978, %rd16010, %rd16008, t;
	madc.hi.cc.u64 c, %rd16010, %rd16008, nc;
	addc.cc.u64 t, %rd16001, c;
	addc.u64 nc, 0, 0;
	mad.lo.cc.u64 %rd16001, %rd16010, %rd16009, t;
	madc.hi.cc.u64 c, %rd16010, %rd16009, nc;
	addc.cc.u64 c, c, %rd15934;
	add.u64 %rd16002, %rd16002, c;
	}
	// end inline asm
	setp.lt.u64 	%p1086, %rd16002, 121098312706494698;
	mov.u64 	%rd34553, %rd16002;
	mov.u64 	%rd34554, %rd16001;
	mov.u64 	%rd34555, %rd15978;
	mov.u64 	%rd34556, %rd15955;
	mov.u64 	%rd34557, %rd15932;
	@%p1086 bra 	$L__BB0_1814;
	setp.ne.s64 	%p1087, %rd16002, 121098312706494698;
	@%p1087 bra 	$L__BB0_1813;
	setp.lt.u64 	%p1088, %rd16001, -4162727106559522501;
	mov.b64 	%rd34553, 121098312706494698;
	mov.u64 	%rd34554, %rd16001;
	mov.u64 	%rd34555, %rd15978;
	mov.u64 	%rd34556, %rd15955;
	mov.u64 	%rd34557, %rd15932;
	@%p1088 bra 	$L__BB0_1814;
	setp.ne.s64 	%p1089, %rd16001, -4162727106559522501;
	@%p1089 bra 	$L__BB0_1813;
	setp.lt.u64 	%p1090, %rd15978, 1883307231910630287;
	mov.b64 	%rd34554, -4162727106559522501;
	mov.u64 	%rd34555, %rd15978;
	mov.u64 	%rd34556, %rd15955;
	mov.u64 	%rd34557, %rd15932;
	@%p1090 bra 	$L__BB0_1814;
	setp.ne.s64 	%p1091, %rd15978, 1883307231910630287;
	@%p1091 bra 	$L__BB0_1813;
	setp.lt.u64 	%p1092, %rd15955, 2230234197602682880;
	mov.b64 	%rd34555, 1883307231910630287;
	mov.u64 	%rd34556, %rd15955;
	mov.u64 	%rd34557, %rd15932;
	@%p1092 bra 	$L__BB0_1814;
	setp.ne.s64 	%p1093, %rd15955, 2230234197602682880;
	@%p1093 bra 	$L__BB0_1813;
	setp.lt.u64 	%p1094, %rd15932, 1660523435060625408;
	mov.b64 	%rd34556, 2230234197602682880;
	mov.u64 	%rd34557, %rd15932;
	@%p1094 bra 	$L__BB0_1814;
	setp.eq.s64 	%p1095, %rd15932, 1660523435060625408;
	setp.lt.u64 	%p1096, %rd34558, -8860621160618917887;
	and.pred  	%p1097, %p1095, %p1096;
	mov.b64 	%rd34557, 1660523435060625408;
	@%p1097 bra 	$L__BB0_1814;
$L__BB0_1813:
	mov.b64 	%rd16045, -8860621160618917887;
	mov.b64 	%rd16046, 1660523435060625408;
	mov.b64 	%rd16047, 2230234197602682880;
	mov.b64 	%rd16048, 1883307231910630287;
	mov.b64 	%rd16049, -4162727106559522501;
	mov.b64 	%rd16050, 121098312706494698;
	// begin inline asm
	sub.cc.u64 %rd34558, %rd34558, %rd16045;
	subc.cc.u64 %rd34557, %rd15932, %rd16046;
	subc.cc.u64 %rd34556, %rd15955, %rd16047;
	subc.cc.u64 %rd34555, %rd15978, %rd16048;
	subc.cc.u64 %rd34554, %rd16001, %rd16049;
	subc.u64 %rd34553, %rd16002, %rd16050;
	// end inline asm
$L__BB0_1814:
	// begin inline asm
	add.cc.u64 %rd34564, %rd34558, %rd34558;
	addc.cc.u64 %rd16052, %rd34557, %rd34557;
	addc.cc.u64 %rd16053, %rd34556, %rd34556;
	addc.cc.u64 %rd16054, %rd34555, %rd34555;
	addc.cc.u64 %rd16055, %rd34554, %rd34554;
	addc.u64 %rd16056, %rd34553, %rd34553;
	// end inline asm
	setp.lt.u64 	%p1098, %rd16056, 121098312706494698;
	mov.u64 	%rd34559, %rd16056;
	mov.u64 	%rd34560, %rd16055;
	mov.u64 	%rd34561, %rd16054;
	mov.u64 	%rd34562, %rd16053;
	mov.u64 	%rd34563, %rd16052;
	@%p1098 bra 	$L__BB0_1825;
	setp.ne.s64 	%p1099, %rd16056, 121098312706494698;
	@%p1099 bra 	$L__BB0_1824;
	setp.lt.u64 	%p1100, %rd16055, -4162727106559522501;
	mov.b64 	%rd34559, 121098312706494698;
	mov.u64 	%rd34560, %rd16055;
	mov.u64 	%rd34561, %rd16054;
	mov.u64 	%rd34562, %rd16053;
	mov.u64 	%rd34563, %rd16052;
	@%p1100 bra 	$L__BB0_1825;
	setp.ne.s64 	%p1101, %rd16055, -4162727106559522501;
	@%p1101 bra 	$L__BB0_1824;
	setp.lt.u64 	%p1102, %rd16054, 1883307231910630287;
	mov.b64 	%rd34560, -4162727106559522501;
	mov.u64 	%rd34561, %rd16054;
	mov.u64 	%rd34562, %rd16053;
	mov.u64 	%rd34563, %rd16052;
	@%p1102 bra 	$L__BB0_1825;
	setp.ne.s64 	%p1103, %rd16054, 1883307231910630287;
	@%p1103 bra 	$L__BB0_1824;
	setp.lt.u64 	%p1104, %rd16053, 2230234197602682880;
	mov.b64 	%rd34561, 1883307231910630287;
	mov.u64 	%rd34562, %rd16053;
	mov.u64 	%rd34563, %rd16052;
	@%p1104 bra 	$L__BB0_1825;
	setp.ne.s64 	%p1105, %rd16053, 2230234197602682880;
	@%p1105 bra 	$L__BB0_1824;
	setp.lt.u64 	%p1106, %rd16052, 1660523435060625408;
	mov.b64 	%rd34562, 2230234197602682880;
	mov.u64 	%rd34563, %rd16052;
	@%p1106 bra 	$L__BB0_1825;
	setp.eq.s64 	%p1107, %rd16052, 1660523435060625408;
	setp.lt.u64 	%p1108, %rd34564, -8860621160618917887;
	and.pred  	%p1109, %p1107, %p1108;
	mov.b64 	%rd34563, 1660523435060625408;
	@%p1109 bra 	$L__BB0_1825;
$L__BB0_1824:
	mov.b64 	%rd16096, -8860621160618917887;
	mov.b64 	%rd16097, 1660523435060625408;
	mov.b64 	%rd16098, 2230234197602682880;
	mov.b64 	%rd16099, 1883307231910630287;
	mov.b64 	%rd16100, -4162727106559522501;
	mov.b64 	%rd16101, 121098312706494698;
	// begin inline asm
	sub.cc.u64 %rd34564, %rd34564, %rd16096;
	subc.cc.u64 %rd34563, %rd16052, %rd16097;
	subc.cc.u64 %rd34562, %rd16053, %rd16098;
	subc.cc.u64 %rd34561, %rd16054, %rd16099;
	subc.cc.u64 %rd34560, %rd16055, %rd16100;
	subc.u64 %rd34559, %rd16056, %rd16101;
	// end inline asm
$L__BB0_1825:
	setp.lt.u64 	%p1110, %rd34793, %rd34570;
	@%p1110 bra 	$L__BB0_1836;
	setp.le.u64 	%p1111, %rd34793, %rd34570;
	@%p1111 bra 	$L__BB0_1827;
	bra.uni 	$L__BB0_1835;
$L__BB0_1827:
	setp.lt.u64 	%p1112, %rd34794, %rd34569;
	@%p1112 bra 	$L__BB0_1836;
	setp.gt.u64 	%p1113, %rd34794, %rd34569;
	@%p1113 bra 	$L__BB0_1835;
	setp.lt.u64 	%p1114, %rd34795, %rd34568;
	@%p1114 bra 	$L__BB0_1836;
	setp.gt.u64 	%p1115, %rd34795, %rd34568;
	@%p1115 bra 	$L__BB0_1835;
	setp.lt.u64 	%p1116, %rd34796, %rd34567;
	@%p1116 bra 	$L__BB0_1836;
	setp.gt.u64 	%p1117, %rd34796, %rd34567;
	@%p1117 bra 	$L__BB0_1835;
	setp.lt.u64 	%p1118, %rd34797, %rd34566;
	@%p1118 bra 	$L__BB0_1836;
	setp.gt.u64 	%p1119, %rd34797, %rd34566;
	setp.gt.u64 	%p1120, %rd34798, %rd34528;
	or.pred  	%p1121, %p1119, %p1120;
	@%p1121 bra 	$L__BB0_1835;
	bra.uni 	$L__BB0_1836;
$L__BB0_1835:
	mov.b64 	%rd16114, -8860621160618917887;
	mov.b64 	%rd16115, 1660523435060625408;
	mov.b64 	%rd16116, 2230234197602682880;
	mov.b64 	%rd16117, 1883307231910630287;
	mov.b64 	%rd16118, -4162727106559522501;
	mov.b64 	%rd16119, 121098312706494698;
	// begin inline asm
	add.cc.u64 %rd34528, %rd34528, %rd16114;
	addc.cc.u64 %rd34566, %rd34566, %rd16115;
	addc.cc.u64 %rd34567, %rd34567, %rd16116;
	addc.cc.u64 %rd34568, %rd34568, %rd16117;
	addc.cc.u64 %rd34569, %rd34569, %rd16118;
	addc.u64 %rd34570, %rd34570, %rd16119;
	// end inline asm
$L__BB0_1836:
	// begin inline asm
	sub.cc.u64 %rd16120, %rd34528, %rd34798;
	subc.cc.u64 %rd16121, %rd34566, %rd34797;
	subc.cc.u64 %rd16122, %rd34567, %rd34796;
	subc.cc.u64 %rd16123, %rd34568, %rd34795;
	subc.cc.u64 %rd16124, %rd34569, %rd34794;
	subc.u64 %rd16125, %rd34570, %rd34793;
	// end inline asm
	// begin inline asm
	{
	.reg .u64 c;
	.reg .u64 nc;
	.reg .u64 t;
	mad.lo.cc.u64 %rd16174, %rd16120, %rd34522, 0;
	madc.hi.cc.u64 c, %rd16120, %rd34522, 0;
	madc.lo.cc.u64 %rd16196, %rd16120, %rd34521, c;
	madc.hi.cc.u64 c, %rd16120, %rd34521, 0;
	madc.lo.cc.u64 %rd16197, %rd16120, %rd34520, c;
	madc.hi.cc.u64 c, %rd16120, %rd34520, 0;
	madc.lo.cc.u64 %rd16198, %rd16120, %rd34519, c;
	madc.hi.cc.u64 c, %rd16120, %rd34519, 0;
	madc.lo.cc.u64 %rd16199, %rd16120, %rd34518, c;
	madc.hi.cc.u64 c, %rd16120, %rd34518, 0;
	madc.lo.cc.u64 %rd16200, %rd16120, %rd34517, c;
	madc.hi.u64 %rd34576, %rd16120, %rd34517, 0;
	mad.lo.cc.u64 %rd16196, %rd16121, %rd34522, %rd16196;
	madc.hi.cc.u64 c, %rd16121, %rd34522, 0;
	addc.cc.u64 t, %rd16197, c;
	addc.u64 nc, 0, 0;
	mad.lo.cc.u64 %rd16197, %rd16121, %rd34521, t;
	madc.hi.cc.u64 c, %rd16121, %rd34521, nc;
	addc.cc.u64 t, %rd16198, c;
	addc.u64 nc, 0, 0;
	mad.lo.cc.u64 %rd16198, %rd16121, %rd34520, t;
	madc.hi.cc.u64 c, %rd16121, %rd34520, nc;
	addc.cc.u64 t, %rd16199, c;
	addc.u64 nc, 0, 0;
	mad.lo.cc.u64 %rd16199, %rd16121, %rd34519, t;
	madc.hi.cc.u64 c, %rd16121, %rd34519, nc;
	addc.cc.u64 t, %rd16200, c;
	addc.u64 nc, 0, 0;
	mad.lo.cc.u64 %rd16200, %rd16121, %rd34518, t;
	madc.hi.cc.u64 c, %rd16121, %rd34518, nc;
	addc.cc.u64 t, %rd34576, c;
	addc.u64 nc, 0, 0;
	mad.lo.cc.u64 %rd34576, %rd16121, %rd34517, t;
	madc.hi.u64 %rd16224, %rd16121, %rd34517, nc;
	mad.lo.cc.u64 %rd16197, %rd16122, %rd34522, %rd16197;
	madc.hi.cc.u64 c, %rd16122, %rd34522, 0;
	addc.cc.u64 t, %rd16198, c;
	addc.u64 nc, 0, 0;
	mad.lo.cc.u64 %rd16198, %rd16122, %rd34521, t;
	madc.hi.cc.u64 c, %rd16122, %rd34521, nc;
	addc.cc.u64 t, %rd16199, c;
	addc.u64 nc, 0, 0;
	mad.lo.cc.u64 %rd16199, %rd16122, %rd34520, t;
	madc.hi.cc.u64 c, %rd16122, %rd34520, nc;
	addc.cc.u64 t, %rd16200, c;
	addc.u64 nc, 0, 0;
	mad.lo.cc.u64 %rd16200, %rd16122, %rd34519, t;
	madc.hi.cc.u64 c, %rd16122, %rd34519, nc;
	addc.cc.u64 t, %rd34576, c;
	addc.u64 nc, 0, 0;
	mad.lo.cc.u64 %rd34576, %rd16122, %rd34518, t;
	madc.hi.cc.u64 c, %rd16122, %rd34518, nc;
	addc.cc.u64 t, %rd16224, c;
	addc.u64 nc, 0, 0;
	mad.lo.cc.u64 %rd16224, %rd16122, %rd34517, t;
	madc.hi.u64 %rd16247, %rd16122, %rd34517, nc;
	mad.lo.cc.u64 %rd16198, %rd16123, %rd34522, %rd16198;
	madc.hi.cc.u64 c, %rd16123, %rd34522, 0;
	addc.cc.u64 t, %rd16199, c;
	addc.u64 nc, 0, 0;
	mad.lo.cc.u64 %rd16199, %rd16123, %rd34521, t;
	madc.hi.cc.u64 c, %rd16123, %rd34521, nc;
	addc.cc.u64 t, %rd16200, c;
	addc.u64 nc, 0, 0;
	mad.lo.cc.u64 %rd16200, %rd16123, %rd34520, t;
	madc.hi.cc.u64 c, %rd16123, %rd34520, nc;
	addc.cc.u64 t, %rd34576, c;
	addc.u64 nc, 0, 0;
	mad.lo.cc.u64 %rd34576, %rd16123, %rd34519, t;
	madc.hi.cc.u64 c, %rd16123, %rd34519, nc;
	addc.cc.u64 t, %rd16224, c;
	addc.u64 nc, 0, 0;
	mad.lo.cc.u64 %rd16224, %rd16123, %rd34518, t;
	madc.hi.cc.u64 c, %rd16123, %rd34518, nc;
	addc.cc.u64 t, %rd16247, c;
	addc.u64 nc, 0, 0;
	mad.lo.cc.u64 %rd16247, %rd16123, %rd34517, t;
	madc.hi.u64 %rd16270, %rd16123, %rd34517, nc;
	mad.lo.cc.u64 %rd16199, %rd16124, %rd34522, %rd16199;
	madc.hi.cc.u64 c, %rd16124, %rd34522, 0;
	addc.cc.u64 t, %rd16200, c;
	addc.u64 nc, 0, 0;
	mad.lo.cc.u64 %rd16200, %rd16124, %rd34521, t;
	madc.hi.cc.u64 c, %rd16124, %rd34521, nc;
	addc.cc.u64 t, %rd34576, c;
	addc.u64 nc, 0, 0;
	mad.lo.cc.u64 %rd34576, %rd16124, %rd34520, t;
	madc.hi.cc.u64 c, %rd16124, %rd34520, nc;
	addc.cc.u64 t, %rd16224, c;
	addc.u64 nc, 0, 0;
	mad.lo.cc.u64 %rd16224, %rd16124, %rd34519, t;
	madc.hi.cc.u64 c, %rd16124, %rd34519, nc;
	addc.cc.u64 t, %rd16247, c;
	addc.u64 nc, 0, 0;
	mad.lo.cc.u64 %rd16247, %rd16124, %rd34518, t;
	madc.hi.cc.u64 c, %rd16124, %rd34518, nc;
	addc.cc.u64 t, %rd16270, c;
	addc.u64 nc, 0, 0;
	mad.lo.cc.u64 %rd16270, %rd16124, %rd34517, t;
	madc.hi.u64 %rd16293, %rd16124, %rd34517, nc;
	mad.lo.cc.u64 %rd16200, %rd16125, %rd34522, %rd16200;
	madc.hi.cc.u64 c, %rd16125, %rd34522, 0;
	addc.cc.u64 t, %rd34576, c;
	addc.u64 nc, 0, 0;
	mad.lo.cc.u64 %rd34576, %rd16125, %rd34521, t;
	madc.hi.cc.u64 c, %rd16125, %rd34521, nc;
	addc.cc.u64 t, %rd16224, c;
	addc.u64 nc, 0, 0;
	mad.lo.cc.u64 %rd16224, %rd16125, %rd34520, t;
	madc.hi.cc.u64 c, %rd16125, %rd34520, nc;
	addc.cc.u64 t, %rd16247, c;
	addc.u64 nc, 0, 0;
	mad.lo.cc.u64 %rd16247, %rd16125, %rd34519, t;
	madc.hi.cc.u64 c, %rd16125, %rd34519, nc;
	addc.cc.u64 t, %rd16270, c;
	addc.u64 nc, 0, 0;
	mad.lo.cc.u64 %rd16270, %rd16125, %rd34518, t;
	madc.hi.cc.u64 c, %rd16125, %rd34518, nc;
	addc.cc.u64 t, %rd16293, c;
	addc.u64 nc, 0, 0;
	mad.lo.cc.u64 %rd16293, %rd16125, %rd34517, t;
	madc.hi.u64 %rd16294, %rd16125, %rd34517, nc;
	}
	// end inline asm
	mul.lo.s64 	%rd16188, %rd16174, -8860621160618917889;
	mov.b64 	%rd16296, -8860621160618917887;
	mov.b64 	%rd16297, 1660523435060625408;
	mov.b64 	%rd16298, 2230234197602682880;
	mov.b64 	%rd16299, 1883307231910630287;
	mov.b64 	%rd16300, -4162727106559522501;
	mov.b64 	%rd16301, 121098312706494698;
	// begin inline asm
	{
	.reg .u64 c;
	.reg .u64 t;
	.reg .u64 nc;
	mad.lo.cc.u64 c, %rd16188, %rd16296, %rd16174;
	madc.hi.cc.u64 c, %rd16188, %rd16296, 0;
	addc.cc.u64 t, %rd16196, c;
	addc.u64 nc, 0, 0;
	mad.lo.cc.u64 %rd16196, %rd16188, %rd16297, t;
	madc.hi.cc.u64 c, %rd16188, %rd16297, nc;
	addc.cc.u64 t, %rd16197, c;
	addc.u64 nc, 0, 0;
	mad.lo.cc.u64 %rd16197, %rd16188, %rd16298, t;
	madc.hi.cc.u64 c, %rd16188, %rd16298, nc;
	addc.cc.u64 t, %rd16198, c;
	addc.u64 nc, 0, 0;
	mad.lo.cc.u64 %rd16198, %rd16188, %rd16299, t;
	madc.hi.cc.u64 c, %rd16188, %rd16299, nc;
	addc.cc.u64 t, %rd16199, c;
	addc.u64 nc, 0, 0;
	mad.lo.cc.u64 %rd16199, %rd16188, %rd16300, t;
	madc.hi.cc.u64 c, %rd16188, %rd16300, nc;
	addc.cc.u64 t, %rd16200, c;
	addc.u64 nc, 0, 0;
	mad.lo.cc.u64 %rd16200, %rd16188, %rd16301, t;
	madc.hi.cc.u64 c, %rd16188, %rd16301, nc;
	addc.cc.u64 %rd34576, %rd34576, c;
	addc.u64 %rd16226, 0, 0;
	}
	// end inline asm
	mul.lo.s64 	%rd16210, %rd16196, -8860621160618917889;
	// begin inline asm
	{
	.reg .u64 c;
	.reg .u64 t;
	.reg .u64 nc;
	mad.lo.cc.u64 c, %rd16210, %rd16296, %rd16196;
	madc.hi.cc.u64 c, %rd16210, %rd16296, 0;
	addc.cc.u64 t, %rd16197, c;
	addc.u64 nc, 0, 0;
	mad.lo.cc.u64 %rd16197, %rd16210, %rd16297, t;
	madc.hi.cc.u64 c, %rd16210, %rd16297, nc;
	addc.cc.u64 t, %rd16198, c;
	addc.u64 nc, 0, 0;
	mad.lo.cc.u64 %rd16198, %rd16210, %rd16298, t;
	madc.hi.cc.u64 c, %rd16210, %rd16298, nc;
	addc.cc.u64 t, %rd16199, c;
	addc.u64 nc, 0, 0;
	mad.lo.cc.u64 %rd16199, %rd16210, %rd16299, t;
	madc.hi.cc.u64 c, %rd16210, %rd16299, nc;
	addc.cc.u64 t, %rd16200, c;
	addc.u64 nc, 0, 0;
	mad.lo.cc.u64 %rd16200, %rd16210, %rd16300, t;
	madc.hi.cc.u64 c, %rd16210, %rd16300, nc;
	addc.cc.u64 t, %rd34576, c;
	addc.u64 nc, 0, 0;
	mad.lo.cc.u64 %rd34576, %rd16210, %rd16301, t;
	madc.hi.cc.u64 c, %rd16210, %rd16301, nc;
	addc.cc.u64 c, c, %rd16226;
	addc.u64 nc, 0, 0;
	addc.cc.u64 %rd16224, %rd16224, c;
	addc.u64 %rd16226, nc, 0;
	}
	// end inline asm
	mul.lo.s64 	%rd16233, %rd16197, -8860621160618917889;
	// begin inline asm
	{
	.reg .u64 c;
	.reg .u64 t;
	.reg .u64 nc;
	mad.lo.cc.u64 c, %rd16233, %rd16296, %rd16197;
	madc.hi.cc.u64 c, %rd16233, %rd16296, 0;
	addc.cc.u64 t, %rd16198, c;
	addc.u64 nc, 0, 0;
	mad.lo.cc.u64 %rd16198, %rd16233, %rd16297, t;
	madc.hi.cc.u64 c, %rd16233, %rd16297, nc;
	addc.cc.u64 t, %rd16199, c;
	addc.u64 nc, 0, 0;
	mad.lo.cc.u64 %rd16199, %rd16233, %rd16298, t;
	madc.hi.cc.u64 c, %rd16233, %rd16298, nc;
	addc.cc.u64 t, %rd16200, c;
	addc.u64 nc, 0, 0;
	mad.lo.cc.u64 %rd16200, %rd16233, %rd16299, t;
	madc.hi.cc.u64 c, %rd16233, %rd16299, nc;
	addc.cc.u64 t, %rd34576, c;
	addc.u64 nc, 0, 0;
	mad.lo.cc.u64 %rd34576, %rd16233, %rd16300, t;
	madc.hi.cc.u64 c, %rd16233, %rd16300, nc;
	addc.cc.u64 t, %rd16224, c;
	addc.u64 nc, 0, 0;
	mad.lo.cc.u64 %rd16224, %rd16233, %rd16301, t;
	madc.hi.cc.u64 c, %rd16233, %rd16301, nc;
	addc.cc.u64 c, c, %rd16226;
	addc.u64 nc, 0, 0;
	addc.cc.u64 %rd16247, %rd16247, c;
	addc.u64 %rd16226, nc, 0;
	}
	// end inline asm
	mul.lo.s64 	%rd16256, %rd16198, -8860621160618917889;
	// begin inline asm
	{
	.reg .u64 c;
	.reg .u64 t;
	.reg .u64 nc;
	mad.lo.cc.u64 c, %rd16256, %rd16296, %rd16198;
	madc.hi.cc.u64 c, %rd16256, %rd16296, 0;
	addc.cc.u64 t, %rd16199, c;
	addc.u64 nc, 0, 0;
	mad.lo.cc.u64 %rd16199, %rd16256, %rd16297, t;
	madc.hi.cc.u64 c, %rd16256, %rd16297, nc;
	addc.cc.u64 t, %rd16200, c;
	addc.u64 nc, 0, 0;
	mad.lo.cc.u64 %rd16200, %rd16256, %rd16298, t;
	madc.hi.cc.u64 c, %rd16256, %rd16298, nc;
	addc.cc.u64 t, %rd34576, c;
	addc.u64 nc, 0, 0;
	mad.lo.cc.u64 %rd34576, %rd16256, %rd16299, t;
	madc.hi.cc.u64 c, %rd16256, %rd16299, nc;
	addc.cc.u64 t, %rd16224, c;
	addc.u64 nc, 0, 0;
	mad.lo.cc.u64 %rd16224, %rd16256, %rd16300, t;
	madc.hi.cc.u64 c, %rd16256, %rd16300, nc;
	addc.cc.u64 t, %rd16247, c;
	addc.u64 nc, 0, 0;
	mad.lo.cc.u64 %rd16247, %rd16256, %rd16301, t;
	madc.hi.cc.u64 c, %rd16256, %rd16301, nc;
	addc.cc.u64 c, c, %rd16226;
	addc.u64 nc, 0, 0;
	addc.cc.u64 %rd16270, %rd16270, c;
	addc.u64 %rd16226, nc, 0;
	}
	// end inline asm
	mul.lo.s64 	%rd16279, %rd16199, -8860621160618917889;
	// begin inline asm
	{
	.reg .u64 c;
	.reg .u64 t;
	.reg .u64 nc;
	mad.lo.cc.u64 c, %rd16279, %rd16296, %rd16199;
	madc.hi.cc.u64 c, %rd16279, %rd16296, 0;
	addc.cc.u64 t, %rd16200, c;
	addc.u64 nc, 0, 0;
	mad.lo.cc.u64 %rd16200, %rd16279, %rd16297, t;
	madc.hi.cc.u64 c, %rd16279, %rd16297, nc;
	addc.cc.u64 t, %rd34576, c;
	addc.u64 nc, 0, 0;
	mad.lo.cc.u64 %rd34576, %rd16279, %rd16298, t;
	madc.hi.cc.u64 c, %rd16279, %rd16298, nc;
	addc.cc.u64 t, %rd16224, c;
	addc.u64 nc, 0, 0;
	mad.lo.cc.u64 %rd16224, %rd16279, %rd16299, t;
	madc.hi.cc.u64 c, %rd16279, %rd16299, nc;
	addc.cc.u64 t, %rd16247, c;
	addc.u64 nc, 0, 0;
	mad.lo.cc.u64 %rd16247, %rd16279, %rd16300, t;
	madc.hi.cc.u64 c, %rd16279, %rd16300, nc;
	addc.cc.u64 t, %rd16270, c;
	addc.u64 nc, 0, 0;
	mad.lo.cc.u64 %rd16270, %rd16279, %rd16301, t;
	madc.hi.cc.u64 c, %rd16279, %rd16301, nc;
	addc.cc.u64 c, c, %rd16226;
	addc.u64 nc, 0, 0;
	addc.cc.u64 %rd16293, %rd16293, c;
	addc.u64 %rd16226, nc, 0;
	}
	// end inline asm
	mul.lo.s64 	%rd16302, %rd16200, -8860621160618917889;
	// begin inline asm
	{
	.reg .u64 c;
	.reg .u64 t;
	.reg .u64 nc;
	mad.lo.cc.u64 c, %rd16302, %rd16296, %rd16200;
	madc.hi.cc.u64 c, %rd16302, %rd16296, 0;
	addc.cc.u64 t, %rd34576, c;
	addc.u64 nc, 0, 0;
	mad.lo.cc.u64 %rd34576, %rd16302, %rd16297, t;
	madc.hi.cc.u64 c, %rd16302, %rd16297, nc;
	addc.cc.u64 t, %rd16224, c;
	addc.u64 nc, 0, 0;
	mad.lo.cc.u64 %rd16224, %rd16302, %rd16298, t;
	madc.hi.cc.u64 c, %rd16302, %rd16298, nc;
	addc.cc.u64 t, %rd16247, c;
	addc.u64 nc, 0, 0;
	mad.lo.cc.u64 %rd16247, %rd16302, %rd16299, t;
	madc.hi.cc.u64 c, %rd16302, %rd16299, nc;
	addc.cc.u64 t, %rd16270, c;
	addc.u64 nc, 0, 0;
	mad.lo.cc.u64 %rd16270, %rd16302, %rd16300, t;
	madc.hi.cc.u64 c, %rd16302, %rd16300, nc;
	addc.cc.u64 t, %rd16293, c;
	addc.u64 nc, 0, 0;
	mad.lo.cc.u64 %rd16293, %rd16302, %rd16301, t;
	madc.hi.cc.u64 c, %rd16302, %rd16301, nc;
	addc.cc.u64 c, c, %rd16226;
	add.u64 %rd16294, %rd16294, c;
	}
	// end inline asm
	setp.lt.u64 	%p1122, %rd16294, 121098312706494698;
	mov.u64 	%rd34582, %rd16294;
	mov.u64 	%rd34581, %rd16293;
	mov.u64 	%rd34580, %rd16270;
	mov.u64 	%rd34579, %rd16247;
	mov.u64 	%rd34578, %rd16224;
	@%p1122 bra 	$L__BB0_1847;
	setp.ne.s64 	%p1123, %rd16294, 121098312706494698;
	@%p1123 bra 	$L__BB0_1846;
	setp.lt.u64 	%p1124, %rd16293, -4162727106559522501;
	mov.b64 	%rd34582, 121098312706494698;
	mov.u64 	%rd34581, %rd16293;
	mov.u64 	%rd34580, %rd16270;
	mov.u64 	%rd34579, %rd16247;
	mov.u64 	%rd34578, %rd16224;
	@%p1124 bra 	$L__BB0_1847;
	setp.ne.s64 	%p1125, %rd16293, -4162727106559522501;
	@%p1125 bra 	$L__BB0_1846;
	setp.lt.u64 	%p1126, %rd16270, 1883307231910630287;
	mov.b64 	%rd34581, -4162727106559522501;
	mov.u64 	%rd34580, %rd16270;
	mov.u64 	%rd34579, %rd16247;
	mov.u64 	%rd34578, %rd16224;
	@%p1126 bra 	$L__BB0_1847;
	setp.ne.s64 	%p1127, %rd16270, 1883307231910630287;
	@%p1127 bra 	$L__BB0_1846;
	setp.lt.u64 	%p1128, %rd16247, 2230234197602682880;
	mov.b64 	%rd34580, 1883307231910630287;
	mov.u64 	%rd34579, %rd16247;
	mov.u64 	%rd34578, %rd16224;
	@%p1128 bra 	$L__BB0_1847;
	setp.ne.s64 	%p1129, %rd16247, 2230234197602682880;
	@%p1129 bra 	$L__BB0_1846;
	setp.lt.u64 	%p1130, %rd16224, 1660523435060625408;
	mov.b64 	%rd34579, 2230234197602682880;
	mov.u64 	%rd34578, %rd16224;
	@%p1130 bra 	$L__BB0_1847;
	setp.eq.s64 	%p1131, %rd16224, 1660523435060625408;
	setp.lt.u64 	%p1132, %rd34576, -8860621160618917887;
	and.pred  	%p1133, %p1131, %p1132;
	mov.b64 	%rd34578, 1660523435060625408;
	@%p1133 bra 	$L__BB0_1847;
$L__BB0_1846:
	mov.b64 	%rd16337, -8860621160618917887;
	mov.b64 	%rd16338, 1660523435060625408;
	mov.b64 	%rd16339, 2230234197602682880;
	mov.b64 	%rd16340, 1883307231910630287;
	mov.b64 	%rd16341, -4162727106559522501;
	mov.b64 	%rd16342, 121098312706494698;
	// begin inline asm
	sub.cc.u64 %rd34576, %rd34576, %rd16337;
	subc.cc.u64 %rd34578, %rd16224, %rd16338;
	subc.cc.u64 %rd34579, %rd16247, %rd16339;
	subc.cc.u64 %rd34580, %rd16270, %rd16340;
	subc.cc.u64 %rd34581, %rd16293, %rd16341;
	subc.u64 %rd34582, %rd16294, %rd16342;
	// end inline asm
$L__BB0_1847:
	setp.lt.u64 	%p1134, %rd34559, %rd34582;
	@%p1134 bra 	$L__BB0_1858;
	setp.le.u64 	%p1135, %rd34559, %rd34582;
	@%p1135 bra 	$L__BB0_1849;
	bra.uni 	$L__BB0_1857;
$L__BB0_1849:
	setp.lt.u64 	%p1136, %rd34560, %rd34581;
	@%p1136 bra 	$L__BB0_1858;
	setp.gt.u64 	%p1137, %rd34560, %rd34581;
	@%p1137 bra 	$L__BB0_1857;
	setp.lt.u64 	%p1138, %rd34561, %rd34580;
	@%p1138 bra 	$L__BB0_1858;
	setp.gt.u64 	%p1139, %rd34561, %rd34580;
	@%p1139 bra 	$L__BB0_1857;
	setp.lt.u64 	%p1140, %rd34562, %rd34579;
	@%p1140 bra 	$L__BB0_1858;
	setp.gt.u64 	%p1141, %rd34562, %rd34579;
	@%p1141 bra 	$L__BB0_1857;
	setp.lt.u64 	%p1142, %rd34563, %rd34578;
	@%p1142 bra 	$L__BB0_1858;
	setp.gt.u64 	%p1143, %rd34563, %rd34578;
	setp.gt.u64 	%p1144, %rd34564, %rd34576;
	or.pred  	%p1145, %p1143, %p1144;
	@%p1145 bra 	$L__BB0_1857;
	bra.uni 	$L__BB0_1858;
$L__BB0_1857:
	mov.b64 	%rd16355, -8860621160618917887;
	mov.b64 	%rd16356, 1660523435060625408;
	mov.b64 	%rd16357, 2230234197602682880;
	mov.b64 	%rd16358, 1883307231910630287;
	mov.b64 	%rd16359, -4162727106559522501;
	mov.b64 	%rd16360, 121098312706494698;
	// begin inline asm
	add.cc.u64 %rd34576, %rd34576, %rd16355;
	addc.cc.u64 %rd34578, %rd34578, %rd16356;
	addc.cc.u64 %rd34579, %rd34579, %rd16357;
	addc.cc.u64 %rd34580, %rd34580, %rd16358;
	addc.cc.u64 %rd34581, %rd34581, %rd16359;
	addc.u64 %rd34582, %rd34582, %rd16360;
	// end inline asm
$L__BB0_1858:
	// begin inline asm
	sub.cc.u64 %rd34792, %rd34576, %rd34564;
	subc.cc.u64 %rd34791, %rd34578, %rd34563;
	subc.cc.u64 %rd34790, %rd34579, %rd34562;
	subc.cc.u64 %rd34789, %rd34580, %rd34561;
	subc.cc.u64 %rd34788, %rd34581, %rd34560;
	subc.u64 %rd34787, %rd34582, %rd34559;
	// end inline asm
	// begin inline asm
	add.cc.u64 %rd34583, %rd29, %rd14663;
	addc.cc.u64 %rd16380, %rd30, %rd14664;
	addc.cc.u64 %rd16381, %rd31, %rd14665;
	addc.cc.u64 %rd16382, %rd32, %rd14666;
	addc.cc.u64 %rd16383, %rd33, %rd14667;
	addc.u64 %rd16384, %rd34, %rd14668;
	// end inline asm
	setp.lt.u64 	%p1146, %rd16384, 121098312706494698;
	mov.u64 	%rd34584, %rd16380;
	mov.u64 	%rd34585, %rd16381;
	mov.u64 	%rd34586, %rd16382;
	mov.u64 	%rd34587, %rd16383;
	mov.u64 	%rd34588, %rd16384;
	@%p1146 bra 	$L__BB0_1869;
	setp.ne.s64 	%p1147, %rd16384, 121098312706494698;
	@%p1147 bra 	$L__BB0_1868;
	setp.lt.u64 	%p1148, %rd16383, -4162727106559522501;
	mov.b64 	%rd34588, 121098312706494698;
	mov.u64 	%rd34584, %rd16380;
	mov.u64 	%rd34585, %rd16381;
	mov.u64 	%rd34586, %rd16382;
	mov.u64 	%rd34587, %rd16383;
	@%p1148 bra 	$L__BB0_1869;
	setp.ne.s64 	%p1149, %rd16383, -4162727106559522501;
	@%p1149 bra 	$L__BB0_1868;
	setp.lt.u64 	%p1150, %rd16382, 1883307231910630287;
	mov.b64 	%rd34587, -4162727106559522501;
	mov.u64 	%rd34584, %rd16380;
	mov.u64 	%rd34585, %rd16381;
	mov.u64 	%rd34586, %rd16382;
	@%p1150 bra 	$L__BB0_1869;
	setp.ne.s64 	%p1151, %rd16382, 1883307231910630287;
	@%p1151 bra 	$L__BB0_1868;
	setp.lt.u64 	%p1152, %rd16381, 2230234197602682880;
	mov.b64 	%rd34586, 1883307231910630287;
	mov.u64 	%rd34584, %rd16380;
	mov.u64 	%rd34585, %rd16381;
	@%p1152 bra 	$L__BB0_1869;
	setp.ne.s64 	%p1153, %rd16381, 2230234197602682880;
	@%p1153 bra 	$L__BB0_1868;
	setp.lt.u64 	%p1154, %rd16380, 1660523435060625408;
	mov.b64 	%rd34585, 2230234197602682880;
	mov.u64 	%rd34584, %rd16380;
	@%p1154 bra 	$L__BB0_1869;
	setp.eq.s64 	%p1155, %rd16380, 1660523435060625408;
	setp.lt.u64 	%p1156, %rd34583, -8860621160618917887;
	and.pred  	%p1157, %p1155, %p1156;
	mov.b64 	%rd34584, 1660523435060625408;
	@%p1157 bra 	$L__BB0_1869;
$L__BB0_1868:
	mov.b64 	%rd16424, -8860621160618917887;
	mov.b64 	%rd16425, 1660523435060625408;
	mov.b64 	%rd16426, 2230234197602682880;
	mov.b64 	%rd16427, 1883307231910630287;
	mov.b64 	%rd16428, -4162727106559522501;
	mov.b64 	%rd16429, 121098312706494698;
	// begin inline asm
	sub.cc.u64 %rd34583, %rd34583, %rd16424;
	subc.cc.u64 %rd34584, %rd16380, %rd16425;
	subc.cc.u64 %rd34585, %rd16381, %rd16426;
	subc.cc.u64 %rd34586, %rd16382, %rd16427;
	subc.cc.u64 %rd34587, %rd16383, %rd16428;
	subc.u64 %rd34588, %rd16384, %rd16429;
	// end inline asm
$L__BB0_1869:
	// begin inline asm
	{
	.reg .u64 c;
	.reg .u64 nc;
	.reg .u64 t;
	mad.lo.cc.u64 %rd16431, %rd34583, %rd34584, 0;
	madc.hi.cc.u64 c, %rd34583, %rd34584, 0;
	madc.lo.cc.u64 %rd16432, %rd34583, %rd34585, c;
	madc.hi.cc.u64 c, %rd34583, %rd34585, 0;
	madc.lo.cc.u64 %rd16433, %rd34583, %rd34586, c;
	madc.hi.cc.u64 c, %rd34583, %rd34586, 0;
	madc.lo.cc.u64 %rd16434, %rd34583, %rd34587, c;
	madc.hi.cc.u64 c, %rd34583, %rd34587, 0;
	madc.lo.cc.u64 %rd16435, %rd34583, %rd34588, c;
	madc.hi.u64 %rd16436, %rd34583, %rd34588, 0;
	mad.lo.cc.u64 %rd16433, %rd34584, %rd34585, %rd16433;
	madc.hi.cc.u64 c, %rd34584, %rd34585, 0;
	addc.cc.u64 t, %rd16434, c;
	addc.u64 nc, 0, 0;
	mad.lo.cc.u64 %rd16434, %rd34584, %rd34586, t;
	madc.hi.cc.u64 c, %rd34584, %rd34586, nc;
	addc.cc.u64 t, %rd16435, c;
	addc.u64 nc, 0, 0;
	mad.lo.cc.u64 %rd16435, %rd34584, %rd34587, t;
	madc.hi.cc.u64 c, %rd34584, %rd34587, nc;
	addc.cc.u64 t, %rd16436, c;
	addc.u64 nc, 0, 0;
	mad.lo.cc.u64 %rd16436, %rd34584, %rd34588, t;
	madc.hi.u64 %rd16437, %rd34584, %rd34588, nc;
	mad.lo.cc.u64 %rd16435, %rd34585, %rd34586, %rd16435;
	madc.hi.cc.u64 c, %rd34585, %rd34586, 0;
	addc.cc.u64 t, %rd16436, c;
	addc.u64 nc, 0, 0;
	mad.lo.cc.u64 %rd16436, %rd34585, %rd34587, t;
	madc.hi.cc.u64 c, %rd34585, %rd34587, nc;
	addc.cc.u64 t, %rd16437, c;
	addc.u64 nc, 0, 0;
	mad.lo.cc.u64 %rd16437, %rd34585, %rd34588, t;
	madc.hi.u64 %rd16438, %rd34585, %rd34588, nc;
	mad.lo.cc.u64 %rd16437, %rd34586, %rd34587, %rd16437;
	madc.hi.cc.u64 c, %rd34586, %rd34587, 0;
	addc.cc.u64 t, %rd16438, c;
	addc.u64 nc, 0, 0;
	mad.lo.cc.u64 %rd16438, %rd34586, %rd34588, t;
	madc.hi.u64 %rd16439, %rd34586, %rd34588, nc;
	mad.lo.cc.u64 %rd16439, %rd34587, %rd34588, %rd16439;
	madc.hi.u64 %rd16440, %rd34587, %rd34588, 0;
	}
	// end inline asm
	shr.u64 	%rd16610, %rd16440, 63;
	mov.b64 	{%r632, %r633}, %rd16440;
	mov.b64 	{%r634, %r635}, %rd16439;
	shf.l.wrap.b32 	%r636, %r635, %r632, 1;
	shf.l.wrap.b32 	%r637, %r632, %r633, 1;
	mov.b64 	%rd16587, {%r636, %r637};
	mov.b64 	{%r638, %r639}, %rd16438;
	shf.l.wrap.b32 	%r640, %r639, %r634, 1;
	shf.l.wrap.b32 	%r641, %r634, %r635, 1;
	mov.b64 	%rd16564, {%r640, %r641};
	mov.b64 	{%r642, %r643}, %rd16437;
	shf.l.wrap.b32 	%r644, %r643, %r638, 1;
	shf.l.wrap.b32 	%r645, %r638, %r639, 1;
	mov.b64 	%rd16541, {%r644, %r645};
	mov.b64 	{%r646, %r647}, %rd16436;
	shf.l.wrap.b32 	%r648, %r647, %r642, 1;
	shf.l.wrap.b32 	%r649, %r642, %r643, 1;
	mov.b64 	%rd16518, {%r648, %r649};
	mov.b64 	{%r650, %r651}, %rd16435;
	shf.l.wrap.b32 	%r652, %r651, %r646, 1;
	shf.l.wrap.b32 	%r653, %r646, %r647, 1;
	mov.b64 	%rd34589, {%r652, %r653};
	mov.b64 	{%r654, %r655}, %rd16434;
	shf.l.wrap.b32 	%r656, %r655, %r650, 1;
	shf.l.wrap.b32 	%r657, %r650, %r651, 1;
	mov.b64 	%rd16495, {%r656, %r657};
	mov.b64 	{%r658, %r659}, %rd16433;
	shf.l.wrap.b32 	%r660, %r659, %r654, 1;
	shf.l.wrap.b32 	%r661, %r654, %r655, 1;
	mov.b64 	%rd16494, {%r660, %r661};
	mov.b64 	{%r662, %r663}, %rd16432;
	shf.l.wrap.b32 	%r664, %r663, %r658, 1;
	shf.l.wrap.b32 	%r665, %r658, %r659, 1;
	mov.b64 	%rd16493, {%r664, %r665};
	mov.b64 	{%r666, %r667}, %rd16431;
	shf.l.wrap.b32 	%r668, %r667, %r662, 1;
	shf.l.wrap.b32 	%r669, %r662, %r663, 1;
	mov.b64 	%rd16492, {%r668, %r669};
	shl.b64 	%rd16491, %rd16431, 1;
	// begin inline asm
	{
	mad.lo.cc.u64 %rd16490, %rd34583, %rd34583, 0;
	madc.hi.cc.u64 %rd16491, %rd34583, %rd34583, %rd16491;
	madc.lo.cc.u64 %rd16492, %rd34584, %rd34584, %rd16492;
	madc.hi.cc.u64 %rd16493, %rd34584, %rd34584, %rd16493;
	madc.lo.cc.u64 %rd16494, %rd34585, %rd34585, %rd16494;
	madc.hi.cc.u64 %rd16495, %rd34585, %rd34585, %rd16495;
	madc.lo.cc.u64 %rd34589, %rd34586, %rd34586, %rd34589;
	madc.hi.cc.u64 %rd16518, %rd34586, %rd34586, %rd16518;
	madc.lo.cc.u64 %rd16541, %rd34587, %rd34587, %rd16541;
	madc.hi.cc.u64 %rd16564, %rd34587, %rd34587, %rd16564;
	madc.lo.cc.u64 %rd16587, %rd34588, %rd34588, %rd16587;
	madc.hi.u64 %rd16610, %rd34588, %rd34588, %rd16610;
	}
	// end inline asm
	mul.lo.s64 	%rd16504, %rd16490, -8860621160618917889;
	mov.b64 	%rd16612, -8860621160618917887;
	mov.b64 	%rd16613, 1660523435060625408;
	mov.b64 	%rd16614, 2230234197602682880;
	mov.b64 	%rd16615, 1883307231910630287;
	mov.b64 	%rd16616, -4162727106559522501;
	mov.b64 	%rd16617, 121098312706494698;
	// begin inline asm
	{
	.reg .u64 c;
	.reg .u64 t;
	.reg .u64 nc;
	mad.lo.cc.u64 c, %rd16504, %rd16612, %rd16490;
	madc.hi.cc.u64 c, %rd16504, %rd16612, 0;
	addc.cc.u64 t, %rd16491, c;
	addc.u64 nc, 0, 0;
	mad.lo.cc.u64 %rd16491, %rd16504, %rd16613, t;
	madc.hi.cc.u64 c, %rd16504, %rd16613, nc;
	addc.cc.u64 t, %rd16492, c;
	addc.u64 nc, 0, 0;
	mad.lo.cc.u64 %rd16492, %rd16504, %rd16614, t;
	madc.hi.cc.u64 c, %rd16504, %rd16614, nc;
	addc.cc.u64 t, %rd16493, c;
	addc.u64 nc, 0, 0;
	mad.lo.cc.u64 %rd16493, %rd16504, %rd16615, t;
	madc.hi.cc.u64 c, %rd16504, %rd16615, nc;
	addc.cc.u64 t, %rd16494, c;
	addc.u64 nc, 0, 0;
	mad.lo.cc.u64 %rd16494, %rd16504, %rd16616, t;
	madc.hi.cc.u64 c, %rd16504, %rd16616, nc;
	addc.cc.u64 t, %rd16495, c;
	addc.u64 nc, 0, 0;
	mad.lo.cc.u64 %rd16495, %rd16504, %rd16617, t;
	madc.hi.cc.u64 c, %rd16504, %rd16617, nc;
	addc.cc.u64 %rd34589, %rd34589, c;
	addc.u64 %rd16542, 0, 0;
	}
	// end inline asm
	mul.lo.s64 	%rd16526, %rd16491, -8860621160618917889;
	// begin inline asm
	{
	.reg .u64 c;
	.reg .u64 t;
	.reg .u64 nc;
	mad.lo.cc.u64 c, %rd16526, %rd16612, %rd16491;
	madc.hi.cc.u64 c, %rd16526, %rd16612, 0;
	addc.cc.u64 t, %rd16492, c;
	addc.u64 nc, 0, 0;
	mad.lo.cc.u64 %rd16492, %rd16526, %rd16613, t;
	madc.hi.cc.u64 c, %rd16526, %rd16613, nc;
	addc.cc.u64 t, %rd16493, c;
	addc.u64 nc, 0, 0;
	mad.lo.cc.u64 %rd16493, %rd16526, %rd16614, t;
	madc.hi.cc.u64 c, %rd16526, %rd16614, nc;
	addc.cc.u64 t, %rd16494, c;
	addc.u64 nc, 0, 0;
	mad.lo.cc.u64 %rd16494, %rd16526, %rd16615, t;
	madc.hi.cc.u64 c, %rd16526, %rd16615, nc;
	addc.cc.u64 t, %rd16495, c;
	addc.u64 nc, 0, 0;
	mad.lo.cc.u64 %rd16495, %rd16526, %rd16616, t;
	madc.hi.cc.u64 c, %rd16526, %rd16616, nc;
	addc.cc.u64 t, %rd34589, c;
	addc.u64 nc, 0, 0;
	mad.lo.cc.u64 %rd34589, %rd16526, %rd16617, t;
	madc.hi.cc.u64 c, %rd16526, %rd16617, nc;
	addc.cc.u64 c, c, %rd16542;
	addc.u64 nc, 0, 0;
	addc.cc.u64 %rd16518, %rd16518, c;
	addc.u64 %rd16542, nc, 0;
	}
	// end inline asm
	mul.lo.s64 	%rd16549, %rd16492, -8860621160618917889;
	// begin inline asm
	{
	.reg .u64 c;
	.reg .u64 t;
	.reg .u64 nc;
	mad.lo.cc.u64 c, %rd16549, %rd16612, %rd16492;
	madc.hi.cc.u64 c, %rd16549, %rd16612, 0;
	addc.cc.u64 t, %rd16493, c;
	addc.u64 nc, 0, 0;
	mad.lo.cc.u64 %rd16493, %rd16549, %rd16613, t;
	madc.hi.cc.u64 c, %rd16549, %rd16613, nc;
	addc.cc.u64 t, %rd16494, c;
	addc.u64 nc, 0, 0;
	mad.lo.cc.u64 %rd16494, %rd16549, %rd16614, t;
	madc.hi.cc.u64 c, %rd16549, %rd16614, nc;
	addc.cc.u64 t, %rd16495, c;
	addc.u64 nc, 0, 0;
	mad.lo.cc.u64 %rd16495, %rd16549, %rd16615, t;
	madc.hi.cc.u64 c, %rd16549, %rd16615, nc;
	addc.cc.u64 t, %rd34589, c;
	addc.u64 nc, 0, 0;
	mad.lo.cc.u64 %rd34589, %rd16549, %rd16616, t;
	madc.hi.cc.u64 c, %rd16549, %rd16616, nc;
	addc.cc.u64 t, %rd16518, c;
	addc.u64 nc, 0, 0;
	mad.lo.cc.u64 %rd16518, %rd16549, %rd16617, t;
	madc.hi.cc.u64 c, %rd16549, %rd16617, nc;
	addc.cc.u64 c, c, %rd16542;
	addc.u64 nc, 0, 0;
	addc.cc.u64 %rd16541, %rd16541, c;
	addc.u64 %rd16542, nc, 0;
	}
	// end inline asm
	mul.lo.s64 	%rd16572, %rd16493, -8860621160618917889;
	// begin inline asm
	{
	.reg .u64 c;
	.reg .u64 t;
	.reg .u64 nc;
	mad.lo.cc.u64 c, %rd16572, %rd16612, %rd16493;
	madc.hi.cc.u64 c, %rd16572, %rd16612, 0;
	addc.cc.u64 t, %rd16494, c;
	addc.u64 nc, 0, 0;
	mad.lo.cc.u64 %rd16494, %rd16572, %rd16613, t;
	madc.hi.cc.u64 c, %rd16572, %rd16613, nc;
	addc.cc.u64 t, %rd16495, c;
	addc.u64 nc, 0, 0;
	mad.lo.cc.u64 %rd16495, %rd16572, %rd16614, t;
	madc.hi.cc.u64 c, %rd16572, %rd16614, nc;
	addc.cc.u64 t, %rd34589, c;
	addc.u64 nc, 0, 0;
	mad.lo.cc.u64 %rd34589, %rd16572, %rd16615, t;
	madc.hi.cc.u64 c, %rd16572, %rd16615, nc;
	addc.cc.u64 t, %rd16518, c;
	addc.u64 nc, 0, 0;
	mad.lo.cc.u64 %rd16518, %rd16572, %rd16616, t;
	madc.hi.cc.u64 c, %rd16572, %rd16616, nc;
	addc.cc.u64 t, %rd16541, c;
	addc.u64 nc, 0, 0;
	mad.lo.cc.u64 %rd16541, %rd16572, %rd16617, t;
	madc.hi.cc.u64 c, %rd16572, %rd16617, nc;
	addc.cc.u64 c, c, %rd16542;
	addc.u64 nc, 0, 0;
	addc.cc.u64 %rd16564, %rd16564, c;
	addc.u64 %rd16542, nc, 0;
	}
	// end inline asm
	mul.lo.s64 	%rd16595, %rd16494, -8860621160618917889;
	// begin inline asm
	{
	.reg .u64 c;
	.reg .u64 t;
	.reg .u64 nc;
	mad.lo.cc.u64 c, %rd16595, %rd16612, %rd16494;
	madc.hi.cc.u64 c, %rd16595, %rd16612, 0;
	addc.cc.u64 t, %rd16495, c;
	addc.u64 nc, 0, 0;
	mad.lo.cc.u64 %rd16495, %rd16595, %rd16613, t;
	madc.hi.cc.u64 c, %rd16595, %rd16613, nc;
	addc.cc.u64 t, %rd34589, c;
	addc.u64 nc, 0, 0;
	mad.lo.cc.u64 %rd34589, %rd16595, %rd16614, t;
	madc.hi.cc.u64 c, %rd16595, %rd16614, nc;
	addc.cc.u64 t, %rd16518, c;
	addc.u64 nc, 0, 0;
	mad.lo.cc.u64 %rd16518, %rd16595, %rd16615, t;
	madc.hi.cc.u64 c, %rd16595, %rd16615, nc;
	addc.cc.u64 t, %rd16541, c;
	addc.u64 nc, 0, 0;
	mad.lo.cc.u64 %rd16541, %rd16595, %rd16616, t;
	madc.hi.cc.u64 c, %rd16595, %rd16616, nc;
	addc.cc.u64 t, %rd16564, c;
	addc.u64 nc, 0, 0;
	mad.lo.cc.u64 %rd16564, %rd16595, %rd16617, t;
	madc.hi.cc.u64 c, %rd16595, %rd16617, nc;
	addc.cc.u64 c, c, %rd16542;
	addc.u64 nc, 0, 0;
	addc.cc.u64 %rd16587, %rd16587, c;
	addc.u64 %rd16542, nc, 0;
	}
	// end inline asm
	mul.lo.s64 	%rd16618, %rd16495, -8860621160618917889;
	// begin inline asm
	{
	.reg .u64 c;
	.reg .u64 t;
	.reg .u64 nc;
	mad.lo.cc.u64 c, %rd16618, %rd16612, %rd16495;
	madc.hi.cc.u64 c, %rd16618, %rd16612, 0;
	addc.cc.u64 t, %rd34589, c;
	addc.u64 nc, 0, 0;
	mad.lo.cc.u64 %rd34589, %rd16618, %rd16613, t;
	madc.hi.cc.u64 c, %rd16618, %rd16613, nc;
	addc.cc.u64 t, %rd16518, c;
	addc.u64 nc, 0, 0;
	mad.lo.cc.u64 %rd16518, %rd16618, %rd16614, t;
	madc.hi.cc.u64 c, %rd16618, %rd16614, nc;
	addc.cc.u64 t, %rd16541, c;
	addc.u64 nc, 0, 0;
	mad.lo.cc.u64 %rd16541, %rd16618, %rd16615, t;
	madc.hi.cc.u64 c, %rd16618, %rd16615, nc;
	addc.cc.u64 t, %rd16564, c;
	addc.u64 nc, 0, 0;
	mad.lo.cc.u64 %rd16564, %rd16618, %rd16616, t;
	madc.hi.cc.u64 c, %rd16618, %rd16616, nc;
	addc.cc.u64 t, %rd16587, c;
	addc.u64 nc, 0, 0;
	mad.lo.cc.u64 %rd16587, %rd16618, %rd16617, t;
	madc.hi.cc.u64 c, %rd16618, %rd16617, nc;
	addc.cc.u64 c, c, %rd16542;
	add.u64 %rd16610, %rd16610, c;
	}
	// end inline asm
	setp.lt.u64 	%p1158, %rd16610, 121098312706494698;
	mov.u64 	%rd34596, %rd16518;
	mov.u64 	%rd34597, %rd16541;
	mov.u64 	%rd34598, %rd16564;
	mov.u64 	%rd34599, %rd16587;
	mov.u64 	%rd34600, %rd16610;
	@%p1158 bra 	$L__BB0_1880;
	setp.ne.s64 	%p1159, %rd16610, 121098312706494698;
	@%p1159 bra 	$L__BB0_1879;
	setp.lt.u64 	%p1160, %rd16587, -4162727106559522501;
	mov.b64 	%rd34600, 121098312706494698;
	mov.u64 	%rd34596, %rd16518;
	mov.u64 	%rd34597, %rd16541;
	mov.u64 	%rd34598, %rd16564;
	mov.u64 	%rd34599, %rd16587;
	@%p1160 bra 	$L__BB0_1880;
	setp.ne.s64 	%p1161, %rd16587, -4162727106559522501;
	@%p1161 bra 	$L__BB0_1879;
	setp.lt.u64 	%p1162, %rd16564, 1883307231910630287;
	mov.b64 	%rd34599, -4162727106559522501;
	mov.u64 	%rd34596, %rd16518;
	mov.u64 	%rd34597, %rd16541;
	mov.u64 	%rd34598, %rd16564;
	@%p1162 bra 	$L__BB0_1880;
	setp.ne.s64 	%p1163, %rd16564, 1883307231910630287;
	@%p1163 bra 	$L__BB0_1879;
	setp.lt.u64 	%p1164, %rd16541, 2230234197602682880;
	mov.b64 	%rd34598, 1883307231910630287;
	mov.u64 	%rd34596, %rd16518;
	mov.u64 	%rd34597, %rd16541;
	@%p1164 bra 	$L__BB0_1880;
	setp.ne.s64 	%p1165, %rd16541, 2230234197602682880;
	@%p1165 bra 	$L__BB0_1879;
	setp.lt.u64 	%p1166, %rd16518, 1660523435060625408;
	mov.b64 	%rd34597, 2230234197602682880;
	mov.u64 	%rd34596, %rd16518;
	@%p1166 bra 	$L__BB0_1880;
	setp.eq.s64 	%p1167, %rd16518, 1660523435060625408;
	setp.lt.u64 	%p1168, %rd34589, -8860621160618917887;
	and.pred  	%p1169, %p1167, %p1168;
	mov.b64 	%rd34596, 1660523435060625408;
	@%p1169 bra 	$L__BB0_1880;
$L__BB0_1879:
	mov.b64 	%rd16653, -8860621160618917887;
	mov.b64 	%rd16654, 1660523435060625408;
	mov.b64 	%rd16655, 2230234197602682880;
	mov.b64 	%rd16656, 1883307231910630287;
	mov.b64 	%rd16657, -4162727106559522501;
	mov.b64 	%rd16658, 121098312706494698;
	// begin inline asm
	sub.cc.u64 %rd34589, %rd34589, %rd16653;
	subc.cc.u64 %rd34596, %rd16518, %rd16654;
	subc.cc.u64 %rd34597, %rd16541, %rd16655;
	subc.cc.u64 %rd34598, %rd16564, %rd16656;
	subc.cc.u64 %rd34599, %rd16587, %rd16657;
	subc.u64 %rd34600, %rd16610, %rd16658;
	// end inline asm
$L__BB0_1880:
	setp.lt.u64 	%p1170, %rd34331, %rd34600;
	@%p1170 bra 	$L__BB0_1891;
	setp.le.u64 	%p1171, %rd34331, %rd34600;
	@%p1171 bra 	$L__BB0_1882;
	bra.uni 	$L__BB0_1890;
$L__BB0_1882:
	setp.lt.u64 	%p1172, %rd34332, %rd34599;
	@%p1172 bra 	$L__BB0_1891;
	setp.gt.u64 	%p1173, %rd34332, %rd34599;
	@%p1173 bra 	$L__BB0_1890;
	setp.lt.u64 	%p1174, %rd34333, %rd34598;
	@%p1174 bra 	$L__BB0_1891;
	setp.gt.u64 	%p1175, %rd34333, %rd34598;
	@%p1175 bra 	$L__BB0_1890;
	setp.lt.u64 	%p1176, %rd34334, %rd34597;
	@%p1176 bra 	$L__BB0_1891;
	setp.gt.u64 	%p1177, %rd34334, %rd34597;
	@%p1177 bra 	$L__BB0_1890;
	setp.lt.u64 	%p1178, %rd34335, %rd34596;
	@%p1178 bra 	$L__BB0_1891;
	setp.gt.u64 	%p1179, %rd34335, %rd34596;
	setp.gt.u64 	%p1180, %rd34336, %rd34589;
	or.pred  	%p1181, %p1179, %p1180;
	@%p1181 bra 	$L__BB0_1890;
	bra.uni 	$L__BB0_1891;
$L__BB0_1890:
	mov.b64 	%rd16671, -8860621160618917887;
	mov.b64 	%rd16672, 1660523435060625408;
	mov.b64 	%rd16673, 2230234197602682880;
	mov.b64 	%rd16674, 1883307231910630287;
	mov.b64 	%rd16675, -4162727106559522501;
	mov.b64 	%rd16676, 121098312706494698;
	// begin inline asm
	add.cc.u64 %rd34589, %rd34589, %rd16671;
	addc.cc.u64 %rd34596, %rd34596, %rd16672;
	addc.cc.u64 %rd34597, %rd34597, %rd16673;
	addc.cc.u64 %rd34598, %rd34598, %rd16674;
	addc.cc.u64 %rd34599, %rd34599, %rd16675;
	addc.u64 %rd34600, %rd34600, %rd16676;
	// end inline asm
$L__BB0_1891:
	// begin inline asm
	sub.cc.u64 %rd34601, %rd34589, %rd34336;
	subc.cc.u64 %rd34602, %rd34596, %rd34335;
	subc.cc.u64 %rd34603, %rd34597, %rd34334;
	subc.cc.u64 %rd34604, %rd34598, %rd34333;
	subc.cc.u64 %rd34605, %rd34599, %rd34332;
	subc.u64 %rd34606, %rd34600, %rd34331;
	// end inline asm
	setp.lt.u64 	%p1182, %rd34487, %rd34606;
	@%p1182 bra 	$L__BB0_1902;
	setp.le.u64 	%p1183, %rd34487, %rd34606;
	@%p1183 bra 	$L__BB0_1893;
	bra.uni 	$L__BB0_1901;
$L__BB0_1893:
	setp.lt.u64 	%p1184, %rd34488, %rd34605;
	@%p1184 bra 	$L__BB0_1902;
	setp.gt.u64 	%p1185, %rd34488, %rd34605;
	@%p1185 bra 	$L__BB0_1901;
	setp.lt.u64 	%p1186, %rd34489, %rd34604;
	@%p1186 bra 	$L__BB0_1902;
	setp.gt.u64 	%p1187, %rd34489, %rd34604;
	@%p1187 bra 	$L__BB0_1901;
	setp.lt.u64 	%p1188, %rd34490, %rd34603;
	@%p1188 bra 	$L__BB0_1902;
	setp.gt.u64 	%p1189, %rd34490, %rd34603;
	@%p1189 bra 	$L__BB0_1901;
	setp.lt.u64 	%p1190, %rd34491, %rd34602;
	@%p1190 bra 	$L__BB0_1902;
	setp.gt.u64 	%p1191, %rd34491, %rd34602;
	setp.gt.u64 	%p1192, %rd34492, %rd34601;
	or.pred  	%p1193, %p1191, %p1192;
	@%p1193 bra 	$L__BB0_1901;
	bra.uni 	$L__BB0_1902;
$L__BB0_1901:
	mov.b64 	%rd16707, -8860621160618917887;
	mov.b64 	%rd16708, 1660523435060625408;
	mov.b64 	%rd16709, 2230234197602682880;
	mov.b64 	%rd16710, 1883307231910630287;
	mov.b64 	%rd16711, -4162727106559522501;
	mov.b64 	%rd16712, 121098312706494698;
	// begin inline asm
	add.cc.u64 %rd34601, %rd34601, %rd16707;
	addc.cc.u64 %rd34602, %rd34602, %rd16708;
	addc.cc.u64 %rd34603, %rd34603, %rd16709;
	addc.cc.u64 %rd34604, %rd34604, %rd16710;
	addc.cc.u64 %rd34605, %rd34605, %rd16711;
	addc.u64 %rd34606, %rd34606, %rd16712;
	// end inline asm
$L__BB0_1902:
	// begin inline asm
	sub.cc.u64 %rd34781, %rd34601, %rd34492;
	subc.cc.u64 %rd34782, %rd34602, %rd34491;
	subc.cc.u64 %rd34783, %rd34603, %rd34490;
	subc.cc.u64 %rd34784, %rd34604, %rd34489;
	subc.cc.u64 %rd34785, %rd34605, %rd34488;
	subc.u64 %rd34786, %rd34606, %rd34487;
	// end inline asm
	bra.uni 	$L__BB0_2233;
$L__BB0_1903:
	// begin inline asm
	{
	.reg .u64 c;
	.reg .u64 nc;
	.reg .u64 t;
	mad.lo.cc.u64 %rd9818, %rd29, %rd30, 0;
	madc.hi.cc.u64 c, %rd29, %rd30, 0;
	madc.lo.cc.u64 %rd9819, %rd29, %rd31, c;
	madc.hi.cc.u64 c, %rd29, %rd31, 0;
	madc.lo.cc.u64 %rd9820, %rd29, %rd32, c;
	madc.hi.cc.u64 c, %rd29, %rd32, 0;
	madc.lo.cc.u64 %rd9821, %rd29, %rd33, c;
	madc.hi.cc.u64 c, %rd29, %rd33, 0;
	madc.lo.cc.u64 %rd9822, %rd29, %rd34, c;
	madc.hi.u64 %rd9823, %rd29, %rd34, 0;
	mad.lo.cc.u64 %rd9820, %rd30, %rd31, %rd9820;
	madc.hi.cc.u64 c, %rd30, %rd31, 0;
	addc.cc.u64 t, %rd9821, c;
	addc.u64 nc, 0, 0;
	mad.lo.cc.u64 %rd9821, %rd30, %rd32, t;
	madc.hi.cc.u64 c, %rd30, %rd32, nc;
	addc.cc.u64 t, %rd9822, c;
	addc.u64 nc, 0, 0;
	mad.lo.cc.u64 %rd9822, %rd30, %rd33, t;
	madc.hi.cc.u64 c, %rd30, %rd33, nc;
	addc.cc.u64 t, %rd9823, c;
	addc.u64 nc, 0, 0;
	mad.lo.cc.u64 %rd9823, %rd30, %rd34, t;
	madc.hi.u64 %rd9824, %rd30, %rd34, nc;
	mad.lo.cc.u64 %rd9822, %rd31, %rd32, %rd9822;
	madc.hi.cc.u64 c, %rd31, %rd32, 0;
	addc.cc.u64 t, %rd9823, c;
	addc.u64 nc, 0, 0;
	mad.lo.cc.u64 %rd9823, %rd31, %rd33, t;
	madc.hi.cc.u64 c, %rd31, %rd33, nc;
	addc.cc.u64 t, %rd9824, c;
	addc.u64 nc, 0, 0;
	mad.lo.cc.u64 %rd9824, %rd31, %rd34, t;
	madc.hi.u64 %rd9825, %rd31, %rd34, nc;
	mad.lo.cc.u64 %rd9824, %rd32, %rd33, %rd9824;
	madc.hi.cc.u64 c, %rd32, %rd33, 0;
	addc.cc.u64 t, %rd9825, c;
	addc.u64 nc, 0, 0;
	mad.lo.cc.u64 %rd9825, %rd32, %rd34, t;
	madc.hi.u64 %rd9826, %rd32, %rd34, nc;
	mad.lo.cc.u64 %rd9826, %rd33, %rd34, %rd9826;
	madc.hi.u64 %rd9827, %rd33, %rd34, 0;
	}
	// end inline asm
	shr.u64 	%rd9997, %rd9827, 63;
	mov.b64 	{%r328, %r329}, %rd9827;
	mov.b64 	{%r330, %r331}, %rd9826;
	shf.l.wrap.b32 	%r332, %r331, %r328, 1;
	shf.l.wrap.b32 	%r333, %r328, %r329, 1;
	mov.b64 	%rd9974, {%r332, %r333};
	mov.b64 	{%r334, %r335}, %rd9825;
	shf.l.wrap.b32 	%r336, %r335, %r330, 1;
	shf.l.wrap.b32 	%r337, %r330, %r331, 1;
	mov.b64 	%rd9951, {%r336, %r337};
	mov.b64 	{%r338, %r339}, %rd9824;
	shf.l.wrap.b32 	%r340, %r339, %r334, 1;
	shf.l.wrap.b32 	%r341, %r334, %r335, 1;
	mov.b64 	%rd9928, {%r340, %r341};
	mov.b64 	{%r342, %r343}, %rd9823;
	shf.l.wrap.b32 	%r344, %r343, %r338, 1;
	shf.l.wrap.b32 	%r345, %r338, %r339, 1;
	mov.b64 	%rd9905, {%r344, %r345};
	mov.b64 	{%r346, %r347}, %rd9822;
	shf.l.wrap.b32 	%r348, %r347, %r342, 1;
	shf.l.wrap.b32 	%r349, %r342, %r343, 1;
	mov.b64 	%rd34612, {%r348, %r349};
	mov.b64 	{%r350, %r351}, %rd9821;
	shf.l.wrap.b32 	%r352, %r351, %r346, 1;
	shf.l.wrap.b32 	%r353, %r346, %r347, 1;
	mov.b64 	%rd9882, {%r352, %r353};
	mov.b64 	{%r354, %r355}, %rd9820;
	shf.l.wrap.b32 	%r356, %r355, %r350, 1;
	shf.l.wrap.b32 	%r357, %r350, %r351, 1;
	mov.b64 	%rd9881, {%r356, %r357};
	mov.b64 	{%r358, %r359}, %rd9819;
	shf.l.wrap.b32 	%r360, %r359, %r354, 1;
	shf.l.wrap.b32 	%r361, %r354, %r355, 1;
	mov.b64 	%rd9880, {%r360, %r361};
	mov.b64 	{%r362, %r363}, %rd9818;
	shf.l.wrap.b32 	%r364, %r363, %r358, 1;
	shf.l.wrap.b32 	%r365, %r358, %r359, 1;
	mov.b64 	%rd9879, {%r364, %r365};
	shl.b64 	%rd9878, %rd9818, 1;
	// begin inline asm
	{
	mad.lo.cc.u64 %rd9877, %rd29, %rd29, 0;
	madc.hi.cc.u64 %rd9878, %rd29, %rd29, %rd9878;
	madc.lo.cc.u64 %rd9879, %rd30, %rd30, %rd9879;
	madc.hi.cc.u64 %rd9880, %rd30, %rd30, %rd9880;
	madc.lo.cc.u64 %rd9881, %rd31, %rd31, %rd9881;
	madc.hi.cc.u64 %rd9882, %rd31, %rd31, %rd9882;
	madc.lo.cc.u64 %rd34612, %rd32, %rd32, %rd34612;
	madc.hi.cc.u64 %rd9905, %rd32, %rd32, %rd9905;
	madc.lo.cc.u64 %rd9928, %rd33, %rd33, %rd9928;
	madc.hi.cc.u64 %rd9951, %rd33, %rd33, %rd9951;
	madc.lo.cc.u64 %rd9974, %rd34, %rd34, %rd9974;
	madc.hi.u64 %rd9997, %rd34, %rd34, %rd9997;
	}
	// end inline asm
	mul.lo.s64 	%rd9891, %rd9877, -8860621160618917889;
	mov.b64 	%rd9999, -8860621160618917887;
	mov.b64 	%rd10000, 1660523435060625408;
	mov.b64 	%rd10001, 2230234197602682880;
	mov.b64 	%rd10002, 1883307231910630287;
	mov.b64 	%rd10003, -4162727106559522501;
	mov.b64 	%rd10004, 121098312706494698;
	// begin inline asm
	{
	.reg .u64 c;
	.reg .u64 t;
	.reg .u64 nc;
	mad.lo.cc.u64 c, %rd9891, %rd9999, %rd9877;
	madc.hi.cc.u64 c, %rd9891, %rd9999, 0;
	addc.cc.u64 t, %rd9878, c;
	addc.u64 nc, 0, 0;
	mad.lo.cc.u64 %rd9878, %rd9891, %rd10000, t;
	madc.hi.cc.u64 c, %rd9891, %rd10000, nc;
	addc.cc.u64 t, %rd9879, c;
	addc.u64 nc, 0, 0;
	mad.lo.cc.u64 %rd9879, %rd9891, %rd10001, t;
	madc.hi.cc.u64 c, %rd9891, %rd10001, nc;
	addc.cc.u64 t, %rd9880, c;
	addc.u64 nc, 0, 0;
	mad.lo.cc.u64 %rd9880, %rd9891, %rd10002, t;
	madc.hi.cc.u64 c, %rd9891, %rd10002, nc;
	addc.cc.u64 t, %rd9881, c;
	addc.u64 nc, 0, 0;
	mad.lo.cc.u64 %rd9881, %rd9891, %rd10003, t;
	madc.hi.cc.u64 c, %rd9891, %rd10003, nc;
	addc.cc.u64 t, %rd9882, c;
	addc.u64 nc, 0, 0;
	mad.lo.cc.u64 %rd9882, %rd9891, %rd10004, t;
	madc.hi.cc.u64 c, %rd9891, %rd10004, nc;
	addc.cc.u64 %rd34612, %rd34612, c;
	addc.u64 %rd9929, 0, 0;
	}
	// end inline asm
	mul.lo.s64 	%rd9913, %rd9878, -8860621160618917889;
	// begin inline asm
	{
	.reg .u64 c;
	.reg .u64 t;
	.reg .u64 nc;
	mad.lo.cc.u64 c, %rd9913, %rd9999, %rd9878;
	madc.hi.cc.u64 c, %rd9913, %rd9999, 0;
	addc.cc.u64 t, %rd9879, c;
	addc.u64 nc, 0, 0;
	mad.lo.cc.u64 %rd9879, %rd9913, %rd10000, t;
	madc.hi.cc.u64 c, %rd9913, %rd10000, nc;
	addc.cc.u64 t, %rd9880, c;
	addc.u64 nc, 0, 0;
	mad.lo.cc.u64 %rd9880, %rd9913, %rd10001, t;
	madc.hi.cc.u64 c, %rd9913, %rd10001, nc;
	addc.cc.u64 t, %rd9881, c;
	addc.u64 nc, 0, 0;
	mad.lo.cc.u64 %rd9881, %rd9913, %rd10002, t;
	madc.hi.cc.u64 c, %rd9913, %rd10002, nc;
	addc.cc.u64 t, %rd9882, c;
	addc.u64 nc, 0, 0;
	mad.lo.cc.u64 %rd9882, %rd9913, %rd10003, t;
	madc.hi.cc.u64 c, %rd9913, %rd10003, nc;
	addc.cc.u64 t, %rd34612, c;
	addc.u64 nc, 0, 0;
	mad.lo.cc.u64 %rd34612, %rd9913, %rd10004, t;
	madc.hi.cc.u64 c, %rd9913, %rd10004, nc;
	addc.cc.u64 c, c, %rd9929;
	addc.u64 nc, 0, 0;
	addc.cc.u64 %rd9905, %rd9905, c;
	addc.u64 %rd9929, nc, 0;
	}
	// end inline asm
	mul.lo.s64 	%rd9936, %rd9879, -8860621160618917889;
	// begin inline asm
	{
	.reg .u64 c;
	.reg .u64 t;
	.reg .u64 nc;
	mad.lo.cc.u64 c, %rd9936, %rd9999, %rd9879;
	madc.hi.cc.u64 c, %rd9936, %rd9999, 0;
	addc.cc.u64 t, %rd9880, c;
	addc.u64 nc, 0, 0;
	mad.lo.cc.u64 %rd9880, %rd9936, %rd10000, t;
	madc.hi.cc.u64 c, %rd9936, %rd10000, nc;
	addc.cc.u64 t, %rd9881, c;
	addc.u64 nc, 0, 0;
	mad.lo.cc.u64 %rd9881, %rd9936, %rd10001, t;
	madc.hi.cc.u64 c, %rd9936, %rd10001, nc;
	addc.cc.u64 t, %rd9882, c;
	addc.u64 nc, 0, 0;
	mad.lo.cc.u64 %rd9882, %rd9936, %rd10002, t;
	madc.hi.cc.u64 c, %rd9936, %rd10002, nc;
	addc.cc.u64 t, %rd34612, c;
	addc.u64 nc, 0, 0;
	mad.lo.cc.u64 %rd34612, %rd9936, %rd10003, t;
	madc.hi.cc.u64 c, %rd9936, %rd10003, nc;
	addc.cc.u64 t, %rd9905, c;
	addc.u64 nc, 0, 0;
	mad.lo.cc.u64 %rd9905, %rd9936, %rd10004, t;
	madc.hi.cc.u64 c, %rd9936, %rd10004, nc;
	addc.cc.u64 c, c, %rd9929;
	addc.u64 nc, 0, 0;
	addc.cc.u64 %rd9928, %rd9928, c;
	addc.u64 %rd9929, nc, 0;
	}
	// end inline asm
	mul.lo.s64 	%rd9959, %rd9880, -8860621160618917889;
	// begin inline asm
	{
	.reg .u64 c;
	.reg .u64 t;
	.reg .u64 nc;
	mad.lo.cc.u64 c, %rd9959, %rd9999, %rd9880;
	madc.hi.cc.u64 c, %rd9959, %rd9999, 0;
	addc.cc.u64 t, %rd9881, c;
	addc.u64 nc, 0, 0;
	mad.lo.cc.u64 %rd9881, %rd9959, %rd10000, t;
	madc.hi.cc.u64 c, %rd9959, %rd10000, nc;
	addc.cc.u64 t, %rd9882, c;
	addc.u64 nc, 0, 0;
	mad.lo.cc.u64 %rd9882, %rd9959, %rd10001, t;
	madc.hi.cc.u64 c, %rd9959, %rd10001, nc;
	addc.cc.u64 t, %rd34612, c;
	addc.u64 nc, 0, 0;
	mad.lo.cc.u64 %rd34612, %rd9959, %rd10002, t;
	madc.hi.cc.u64 c, %rd9959, %rd10002, nc;
	addc.cc.u64 t, %rd9905, c;
	addc.u64 nc, 0, 0;
	mad.lo.cc.u64 %rd9905, %rd9959, %rd10003, t;
	madc.hi.cc.u64 c, %rd9959, %rd10003, nc;
	addc.cc.u64 t, %rd9928, c;
	addc.u64 nc, 0, 0;
	mad.lo.cc.u64 %rd9928, %rd9959, %rd10004, t;
	madc.hi.cc.u64 c, %rd9959, %rd10004, nc;
	addc.cc.u64 c, c, %rd9929;
	addc.u64 nc, 0, 0;
	addc.cc.u64 %rd9951, %rd9951, c;
	addc.u64 %rd9929, nc, 0;
	}
	// end inline asm
	mul.lo.s64 	%rd9982, %rd9881, -8860621160618917889;
	// begin inline asm
	{
	.reg .u64 c;
	.reg .u64 t;
	.reg .u64 nc;
	mad.lo.cc.u64 c, %rd9982, %rd9999, %rd9881;
	madc.hi.cc.u64 c, %rd9982, %rd9999, 0;
	addc.cc.u64 t, %rd9882, c;
	addc.u64 nc, 0, 0;
	mad.lo.cc.u64 %rd9882, %rd9982, %rd10000, t;
	madc.hi.cc.u64 c, %rd9982, %rd10000, nc;
	addc.cc.u64 t, %rd34612, c;
	addc.u64 nc, 0, 0;
	mad.lo.cc.u64 %rd34612, %rd9982, %rd10001, t;
	madc.hi.cc.u64 c, %rd9982, %rd10001, nc;
	addc.cc.u64 t, %rd9905, c;
	addc.u64 nc, 0, 0;
	mad.lo.cc.u64 %rd9905, %rd9982, %rd10002, t;
	madc.hi.cc.u64 c, %rd9982, %rd10002, nc;
	addc.cc.u64 t, %rd9928, c;
	addc.u64 nc, 0, 0;
	mad.lo.cc.u64 %rd9928, %rd9982, %rd10003, t;
	madc.hi.cc.u64 c, %rd9982, %rd10003, nc;
	addc.cc.u64 t, %rd9951, c;
	addc.u64 nc, 0, 0;
	mad.lo.cc.u64 %rd9951, %rd9982, %rd10004, t;
	madc.hi.cc.u64 c, %rd9982, %rd10004, nc;
	addc.cc.u64 c, c, %rd9929;
	addc.u64 nc, 0, 0;
	addc.cc.u64 %rd9974, %rd9974, c;
	addc.u64 %rd9929, nc, 0;
	}
	// end inline asm
	mul.lo.s64 	%rd10005, %rd9882, -8860621160618917889;
	// begin inline asm
	{
	.reg .u64 c;
	.reg .u64 t;
	.reg .u64 nc;
	mad.lo.cc.u64 c, %rd10005, %rd9999, %rd9882;
	madc.hi.cc.u64 c, %rd10005, %rd9999, 0;
	addc.cc.u64 t, %rd34612, c;
	addc.u64 nc, 0, 0;
	mad.lo.cc.u64 %rd34612, %rd10005, %rd10000, t;
	madc.hi.cc.u64 c, %rd10005, %rd10000, nc;
	addc.cc.u64 t, %rd9905, c;
	addc.u64 nc, 0, 0;
	mad.lo.cc.u64 %rd9905, %rd10005, %rd10001, t;
	madc.hi.cc.u64 c, %rd10005, %rd10001, nc;
	addc.cc.u64 t, %rd9928, c;
	addc.u64 nc, 0, 0;
	mad.lo.cc.u64 %rd9928, %rd10005, %rd10002, t;
	madc.hi.cc.u64 c, %rd10005, %rd10002, nc;
	addc.cc.u64 t, %rd9951, c;
	addc.u64 nc, 0, 0;
	mad.lo.cc.u64 %rd9951, %rd10005, %rd10003, t;
	madc.hi.cc.u64 c, %rd10005, %rd10003, nc;
	addc.cc.u64 t, %rd9974, c;
	addc.u64 nc, 0, 0;
	mad.lo.cc.u64 %rd9974, %rd10005, %rd10004, t;
	madc.hi.cc.u64 c, %rd10005, %rd10004, nc;
	addc.cc.u64 c, c, %rd9929;
	add.u64 %rd9997, %rd9997, c;
	}
	// end inline asm
	setp.lt.u64 	%p510, %rd9997, 121098312706494698;
	mov.u64 	%rd34607, %rd9997;
	mov.u64 	%rd34608, %rd9974;
	mov.u64 	%rd34609, %rd9951;
	mov.u64 	%rd34610, %rd9928;
	mov.u64 	%rd34611, %rd9905;
	@%p510 bra 	$L__BB0_1914;
	setp.ne.s64 	%p511, %rd9997, 121098312706494698;
	@%p511 bra 	$L__BB0_1913;
	setp.lt.u64 	%p512, %rd9974, -4162727106559522501;
	mov.b64 	%rd34607, 121098312706494698;
	mov.u64 	%rd34608, %rd9974;
	mov.u64 	%rd34609, %rd9951;
	mov.u64 	%rd34610, %rd9928;
	mov.u64 	%rd34611, %rd9905;
	@%p512 bra 	$L__BB0_1914;
	setp.ne.s64 	%p513, %rd9974, -4162727106559522501;
	@%p513 bra 	$L__BB0_1913;
	setp.lt.u64 	%p514, %rd9951, 1883307231910630287;
	mov.b64 	%rd34608, -4162727106559522501;
	mov.u64 	%rd34609, %rd9951;
	mov.u64 	%rd34610, %rd9928;
	mov.u64 	%rd34611, %rd9905;
	@%p514 bra 	$L__BB0_1914;
	setp.ne.s64 	%p515, %rd9951, 1883307231910630287;
	@%p515 bra 	$L__BB0_1913;
	setp.lt.u64 	%p516, %rd9928, 2230234197602682880;
	mov.b64 	%rd34609, 1883307231910630287;
	mov.u64 	%rd34610, %rd9928;
	mov.u64 	%rd34611, %rd9905;
	@%p516 bra 	$L__BB0_1914;
	setp.ne.s64 	%p517, %rd9928, 2230234197602682880;
	@%p517 bra 	$L__BB0_1913;
	setp.lt.u64 	%p518, %rd9905, 1660523435060625408;
	mov.b64 	%rd34610, 2230234197602682880;
	mov.u64 	%rd34611, %rd9905;
	@%p518 bra 	$L__BB0_1914;
	setp.eq.s64 	%p519, %rd9905, 1660523435060625408;
	setp.lt.u64 	%p520, %rd34612, -8860621160618917887;
	and.pred  	%p521, %p519, %p520;
	mov.b64 	%rd34611, 1660523435060625408;
	@%p521 bra 	$L__BB0_1914;
$L__BB0_1913:
	mov.b64 	%rd10040, -8860621160618917887;
	mov.b64 	%rd10041, 1660523435060625408;
	mov.b64 	%rd10042, 2230234197602682880;
	mov.b64 	%rd10043, 1883307231910630287;
	mov.b64 	%rd10044, -4162727106559522501;
	mov.b64 	%rd10045, 121098312706494698;
	// begin inline asm
	sub.cc.u64 %rd34612, %rd34612, %rd10040;
	subc.cc.u64 %rd34611, %rd9905, %rd10041;
	subc.cc.u64 %rd34610, %rd9928, %rd10042;
	subc.cc.u64 %rd34609, %rd9951, %rd10043;
	subc.cc.u64 %rd34608, %rd9974, %rd10044;
	subc.u64 %rd34607, %rd9997, %rd10045;
	// end inline asm
$L__BB0_1914:
	// begin inline asm
	{
	.reg .u64 c;
	.reg .u64 nc;
	.reg .u64 t;
	mad.lo.cc.u64 %rd10047, %rd33683, %rd33684, 0;
	madc.hi.cc.u64 c, %rd33683, %rd33684, 0;
	madc.lo.cc.u64 %rd10048, %rd33683, %rd33685, c;
	madc.hi.cc.u64 c, %rd33683, %rd33685, 0;
	madc.lo.cc.u64 %rd10049, %rd33683, %rd33686, c;
	madc.hi.cc.u64 c, %rd33683, %rd33686, 0;
	madc.lo.cc.u64 %rd10050, %rd33683, %rd33687, c;
	madc.hi.cc.u64 c, %rd33683, %rd33687, 0;
	madc.lo.cc.u64 %rd10051, %rd33683, %rd33688, c;
	madc.hi.u64 %rd10052, %rd33683, %rd33688, 0;
	mad.lo.cc.u64 %rd10049, %rd33684, %rd33685, %rd10049;
	madc.hi.cc.u64 c, %rd33684, %rd33685, 0;
	addc.cc.u64 t, %rd10050, c;
	addc.u64 nc, 0, 0;
	mad.lo.cc.u64 %rd10050, %rd33684, %rd33686, t;
	madc.hi.cc.u64 c, %rd33684, %rd33686, nc;
	addc.cc.u64 t, %rd10051, c;
	addc.u64 nc, 0, 0;
	mad.lo.cc.u64 %rd10051, %rd33684, %rd33687, t;
	madc.hi.cc.u64 c, %rd33684, %rd33687, nc;
	addc.cc.u64 t, %rd10052, c;
	addc.u64 nc, 0, 0;
	mad.lo.cc.u64 %rd10052, %rd33684, %rd33688, t;
	madc.hi.u64 %rd10053, %rd33684, %rd33688, nc;
	mad.lo.cc.u64 %rd10051, %rd33685, %rd33686, %rd10051;
	madc.hi.cc.u64 c, %rd33685, %rd33686, 0;
	addc.cc.u64 t, %rd10052, c;
	addc.u64 nc, 0, 0;
	mad.lo.cc.u64 %rd10052, %rd33685, %rd33687, t;
	madc.hi.cc.u64 c, %rd33685, %rd33687, nc;
	addc.cc.u64 t, %rd10053, c;
	addc.u64 nc, 0, 0;
	mad.lo.cc.u64 %rd10053, %rd33685, %rd33688, t;
	madc.hi.u64 %rd10054, %rd33685, %rd33688, nc;
	mad.lo.cc.u64 %rd10053, %rd33686, %rd33687, %rd10053;
	madc.hi.cc.u64 c, %rd33686, %rd33687, 0;
	addc.cc.u64 t, %rd10054, c;
	addc.u64 nc, 0, 0;
	mad.lo.cc.u64 %rd10054, %rd33686, %rd33688, t;
	madc.hi.u64 %rd10055, %rd33686, %rd33688, nc;
	mad.lo.cc.u64 %rd10055, %rd33687, %rd33688, %rd10055;
	madc.hi.u64 %rd10056, %rd33687, %rd33688, 0;
	}
	// end inline asm
	shr.u64 	%rd10226, %rd10056, 63;
	mov.b64 	{%r366, %r367}, %rd10056;
	mov.b64 	{%r368, %r369}, %rd10055;
	shf.l.wrap.b32 	%r370, %r369, %r366, 1;
	shf.l.wrap.b32 	%r371, %r366, %r367, 1;
	mov.b64 	%rd10203, {%r370, %r371};
	mov.b64 	{%r372, %r373}, %rd10054;
	shf.l.wrap.b32 	%r374, %r373, %r368, 1;
	shf.l.wrap.b32 	%r375, %r368, %r369, 1;
	mov.b64 	%rd10180, {%r374, %r375};
	mov.b64 	{%r376, %r377}, %rd10053;
	shf.l.wrap.b32 	%r378, %r377, %r372, 1;
	shf.l.wrap.b32 	%r379, %r372, %r373, 1;
	mov.b64 	%rd10157, {%r378, %r379};
	mov.b64 	{%r380, %r381}, %rd10052;
	shf.l.wrap.b32 	%r382, %r381, %r376, 1;
	shf.l.wrap.b32 	%r383, %r376, %r377, 1;
	mov.b64 	%rd10134, {%r382, %r383};
	mov.b64 	{%r384, %r385}, %rd10051;
	shf.l.wrap.b32 	%r386, %r385, %r380, 1;
	shf.l.wrap.b32 	%r387, %r380, %r381, 1;
	mov.b64 	%rd34618, {%r386, %r387};
	mov.b64 	{%r388, %r389}, %rd10050;
	shf.l.wrap.b32 	%r390, %r389, %r384, 1;
	shf.l.wrap.b32 	%r391, %r384, %r385, 1;
	mov.b64 	%rd10111, {%r390, %r391};
	mov.b64 	{%r392, %r393}, %rd10049;
	shf.l.wrap.b32 	%r394, %r393, %r388, 1;
	shf.l.wrap.b32 	%r395, %r388, %r389, 1;
	mov.b64 	%rd10110, {%r394, %r395};
	mov.b64 	{%r396, %r397}, %rd10048;
	shf.l.wrap.b32 	%r398, %r397, %r392, 1;
	shf.l.wrap.b32 	%r399, %r392, %r393, 1;
	mov.b64 	%rd10109, {%r398, %r399};
	mov.b64 	{%r400, %r401}, %rd10047;
	shf.l.wrap.b32 	%r402, %r401, %r396, 1;
	shf.l.wrap.b32 	%r403, %r396, %r397, 1;
	mov.b64 	%rd10108, {%r402, %r403};
	shl.b64 	%rd10107, %rd10047, 1;
	// begin inline asm
	{
	mad.lo.cc.u64 %rd10106, %rd33683, %rd33683, 0;
	madc.hi.cc.u64 %rd10107, %rd33683, %rd33683, %rd10107;
	madc.lo.cc.u64 %rd10108, %rd33684, %rd33684, %rd10108;
	madc.hi.cc.u64 %rd10109, %rd33684, %rd33684, %rd10109;
	madc.lo.cc.u64 %rd10110, %rd33685, %rd33685, %rd10110;
	madc.hi.cc.u64 %rd10111, %rd33685, %rd33685, %rd10111;
	madc.lo.cc.u64 %rd34618, %rd33686, %rd33686, %rd34618;
	madc.hi.cc.u64 %rd10134, %rd33686, %rd33686, %rd10134;
	madc.lo.cc.u64 %rd10157, %rd33687, %rd33687, %rd10157;
	madc.hi.cc.u64 %rd10180, %rd33687, %rd33687, %rd10180;
	madc.lo.cc.u64 %rd10203, %rd33688, %rd33688, %rd10203;
	madc.hi.u64 %rd10226, %rd33688, %rd33688, %rd10226;
	}
	// end inline asm
	mul.lo.s64 	%rd10120, %rd10106, -8860621160618917889;
	mov.b64 	%rd10228, -8860621160618917887;
	mov.b64 	%rd10229, 1660523435060625408;
	mov.b64 	%rd10230, 2230234197602682880;
	mov.b64 	%rd10231, 1883307231910630287;
	mov.b64 	%rd10232, -4162727106559522501;
	mov.b64 	%rd10233, 121098312706494698;
	// begin inline asm
	{
	.reg .u64 c;
	.reg .u64 t;
	.reg .u64 nc;
	mad.lo.cc.u64 c, %rd10120, %rd10228, %rd10106;
	madc.hi.cc.u64 c, %rd10120, %rd10228, 0;
	addc.cc.u64 t, %rd10107, c;
	addc.u64 nc, 0, 0;
	mad.lo.cc.u64 %rd10107, %rd10120, %rd10229, t;
	madc.hi.cc.u64 c, %rd10120, %rd10229, nc;
	addc.cc.u64 t, %rd10108, c;
	addc.u64 nc, 0, 0;
	mad.lo.cc.u64 %rd10108, %rd10120, %rd10230, t;
	madc.hi.cc.u64 c, %rd10120, %rd10230, nc;
	addc.cc.u64 t, %rd10109, c;
	addc.u64 nc, 0, 0;
	mad.lo.cc.u64 %rd10109, %rd10120, %rd10231, t;
	madc.hi.cc.u64 c, %rd10120, %rd10231, nc;
	addc.cc.u64 t, %rd10110, c;
	addc.u64 nc, 0, 0;
	mad.lo.cc.u64 %rd10110, %rd10120, %rd10232, t;
	madc.hi.cc.u64 c, %rd10120, %rd10232, nc;
	addc.cc.u64 t, %rd10111, c;
	addc.u64 nc, 0, 0;
	mad.lo.cc.u64 %rd10111, %rd10120, %rd10233, t;
	madc.hi.cc.u64 c, %rd10120, %rd10233, nc;
	addc.cc.u64 %rd34618, %rd34618, c;
	addc.u64 %rd10158, 0, 0;
	}
	// end inline asm
	mul.lo.s64 	%rd10142, %rd10107, -8860621160618917889;
	// begin inline asm
	{
	.reg .u64 c;
	.reg .u64 t;
	.reg .u64 nc;
	mad.lo.cc.u64 c, %rd10142, %rd10228, %rd10107;
	madc.hi.cc.u64 c, %rd10142, %rd10228, 0;
	addc.cc.u64 t, %rd10108, c;
	addc.u64 nc, 0, 0;
	mad.lo.cc.u64 %rd10108, %rd10142, %rd10229, t;
	madc.hi.cc.u64 c, %rd10142, %rd10229, nc;
	addc.cc.u64 t, %rd10109, c;
	addc.u64 nc, 0, 0;
	mad.lo.cc.u64 %rd10109, %rd10142, %rd10230, t;
	madc.hi.cc.u64 c, %rd10142, %rd10230, nc;
	addc.cc.u64 t, %rd10110, c;
	addc.u64 nc, 0, 0;
	mad.lo.cc.u64 %rd10110, %rd10142, %rd10231, t;
	madc.hi.cc.u64 c, %rd10142, %rd10231, nc;
	addc.cc.u64 t, %rd10111, c;
	addc.u64 nc, 0, 0;
	mad.lo.cc.u64 %rd10111, %rd10142, %rd10232, t;
	madc.hi.cc.u64 c, %rd10142, %rd10232, nc;
	addc.cc.u64 t, %rd34618, c;
	addc.u64 nc, 0, 0;
	mad.lo.cc.u64 %rd34618, %rd10142, %rd10233, t;
	madc.hi.cc.u64 c, %rd10142, %rd10233, nc;
	addc.cc.u64 c, c, %rd10158;
	addc.u64 nc, 0, 0;
	addc.cc.u64 %rd10134, %rd10134, c;
	addc.u64 %rd10158, nc, 0;
	}
	// end inline asm
	mul.lo.s64 	%rd10165, %rd10108, -8860621160618917889;
	// begin inline asm
	{
	.reg .u64 c;
	.reg .u64 t;
	.reg .u64 nc;
	mad.lo.cc.u64 c, %rd10165, %rd10228, %rd10108;
	madc.hi.cc.u64 c, %rd10165, %rd10228, 0;
	addc.cc.u64 t, %rd10109, c;
	addc.u64 nc, 0, 0;
	mad.lo.cc.u64 %rd10109, %rd10165, %rd10229, t;
	madc.hi.cc.u64 c, %rd10165, %rd10229, nc;
	addc.cc.u64 t, %rd10110, c;
	addc.u64 nc, 0, 0;
	mad.lo.cc.u64 %rd10110, %rd10165, %rd10230, t;
	madc.hi.cc.u64 c, %rd10165, %rd10230, nc;
	addc.cc.u64 t, %rd10111, c;
	addc.u64 nc, 0, 0;
	mad.lo.cc.u64 %rd10111, %rd10165, %rd10231, t;
	madc.hi.cc.u64 c, %rd10165, %rd10231, nc;
	addc.cc.u64 t, %rd34618, c;
	addc.u64 nc, 0, 0;
	mad.lo.cc.u64 %rd34618, %rd10165, %rd10232, t;
	madc.hi.cc.u64 c, %rd10165, %rd10232, nc;
	addc.cc.u64 t, %rd10134, c;
	addc.u64 nc, 0, 0;
	mad.lo.cc.u64 %rd10134, %rd10165, %rd10233, t;
	madc.hi.cc.u64 c, %rd10165, %rd10233, nc;
	addc.cc.u64 c, c, %rd10158;
	addc.u64 nc, 0, 0;
	addc.cc.u64 %rd10157, %rd10157, c;
	addc.u64 %rd10158, nc, 0;
	}
	// end inline asm
	mul.lo.s64 	%rd10188, %rd10109, -8860621160618917889;
	// begin inline asm
	{
	.reg .u64 c;
	.reg .u64 t;
	.reg .u64 nc;
	mad.lo.cc.u64 c, %rd10188, %rd10228, %rd10109;
	madc.hi.cc.u64 c, %rd10188, %rd10228, 0;
	addc.cc.u64 t, %rd10110, c;
	addc.u64 nc, 0, 0;
	mad.lo.cc.u64 %rd10110, %rd10188, %rd10229, t;
	madc.hi.cc.u64 c, %rd10188, %rd10229, nc;
	addc.cc.u64 t, %rd10111, c;
	addc.u64 nc, 0, 0;
	mad.lo.cc.u64 %rd10111, %rd10188, %rd10230, t;
	madc.hi.cc.u64 c, %rd10188, %rd10230, nc;
	addc.cc.u64 t, %rd34618, c;
	addc.u64 nc, 0, 0;
	mad.lo.cc.u64 %rd34618, %rd10188, %rd10231, t;
	madc.hi.cc.u64 c, %rd10188, %rd10231, nc;
	addc.cc.u64 t, %rd10134, c;
	addc.u64 nc, 0, 0;
	mad.lo.cc.u64 %rd10134, %rd10188, %rd10232, t;
	madc.hi.cc.u64 c, %rd10188, %rd10232, nc;
	addc.cc.u64 t, %rd10157, c;
	addc.u64 nc, 0, 0;
	mad.lo.cc.u64 %rd10157, %rd10188, %rd10233, t;
	madc.hi.cc.u64 c, %rd10188, %rd10233, nc;
	addc.cc.u64 c, c, %rd10158;
	addc.u64 nc, 0, 0;
	addc.cc.u64 %rd10180, %rd10180, c;
	addc.u64 %rd10158, nc, 0;
	}
	// end inline asm
	mul.lo.s64 	%rd10211, %rd10110, -8860621160618917889;
	// begin inline asm
	{
	.reg .u64 c;
	.reg .u64 t;
	.reg .u64 nc;
	mad.lo.cc.u64 c, %rd10211, %rd10228, %rd10110;
	madc.hi.cc.u64 c, %rd10211, %rd10228, 0;
	addc.cc.u64 t, %rd10111, c;
	addc.u64 nc, 0, 0;
	mad.lo.cc.u64 %rd10111, %rd10211, %rd10229, t;
	madc.hi.cc.u64 c, %rd10211, %rd10229, nc;
	addc.cc.u64 t, %rd34618, c;
	addc.u64 nc, 0, 0;
	mad.lo.cc.u64 %rd34618, %rd10211, %rd10230, t;
	madc.hi.cc.u64 c, %rd10211, %rd10230, nc;
	addc.cc.u64 t, %rd10134, c;
	addc.u64 nc, 0, 0;
	mad.lo.cc.u64 %rd10134, %rd10211, %rd10231, t;
	madc.hi.cc.u64 c, %rd10211, %rd10231, nc;
	addc.cc.u64 t, %rd10157, c;
	addc.u64 nc, 0, 0;
	mad.lo.cc.u64 %rd10157, %rd10211, %rd10232, t;
	madc.hi.cc.u64 c, %rd10211, %rd10232, nc;
	addc.cc.u64 t, %rd10180, c;
	addc.u64 nc, 0, 0;
	mad.lo.cc.u64 %rd10180, %rd10211, %rd10233, t;
	madc.hi.cc.u64 c, %rd10211, %rd10233, nc;
	addc.cc.u64 c, c, %rd10158;
	addc.u64 nc, 0, 0;
	addc.cc.u64 %rd10203, %rd10203, c;
	addc.u64 %rd10158, nc, 0;
	}
	// end inline asm
	mul.lo.s64 	%rd10234, %rd10111, -8860621160618917889;
	// begin inline asm
	{
	.reg .u64 c;
	.reg .u64 t;
	.reg .u64 nc;
	mad.lo.cc.u64 c, %rd10234, %rd10228, %rd10111;
	madc.hi.cc.u64 c, %rd10234, %rd10228, 0;
	addc.cc.u64 t, %rd34618, c;
	addc.u64 nc, 0, 0;
	mad.lo.cc.u64 %rd34618, %rd10234, %rd10229, t;
	madc.hi.cc.u64 c, %rd10234, %rd10229, nc;
	addc.cc.u64 t, %rd10134, c;
	addc.u64 nc, 0, 0;
	mad.lo.cc.u64 %rd10134, %rd10234, %rd10230, t;
	madc.hi.cc.u64 c, %rd10234, %rd10230, nc;
	addc.cc.u64 t, %rd10157, c;
	addc.u64 nc, 0, 0;
	mad.lo.cc.u64 %rd10157, %rd10234, %rd10231, t;
	madc.hi.cc.u64 c, %rd10234, %rd10231, nc;
	addc.cc.u64 t, %rd10180, c;
	addc.u64 nc, 0, 0;
	mad.lo.cc.u64 %rd10180, %rd10234, %rd10232, t;
	madc.hi.cc.u64 c, %rd10234, %rd10232, nc;
	addc.cc.u64 t, %rd10203, c;
	addc.u64 nc, 0, 0;
	mad.lo.cc.u64 %rd10203, %rd10234, %rd10233, t;
	madc.hi.cc.u64 c, %rd10234, %rd10233, nc;
	addc.cc.u64 c, c, %rd10158;
	add.u64 %rd10226, %rd10226, c;
	}
	// end inline asm
	setp.lt.u64 	%p522, %rd10226, 121098312706494698;
	mov.u64 	%rd34613, %rd10226;
	mov.u64 	%rd34614, %rd10203;
	mov.u64 	%rd34615, %rd10180;
	mov.u64 	%rd34616, %rd10157;
	mov.u64 	%rd34617, %rd10134;
	@%p522 bra 	$L__BB0_1925;
	setp.ne.s64 	%p523, %rd10226, 121098312706494698;
	@%p523 bra 	$L__BB0_1924;
	setp.lt.u64 	%p524, %rd10203, -4162727106559522501;
	mov.b64 	%rd34613, 121098312706494698;
	mov.u64 	%rd34614, %rd10203;
	mov.u64 	%rd34615, %rd10180;
	mov.u64 	%rd34616, %rd10157;
	mov.u64 	%rd34617, %rd10134;
	@%p524 bra 	$L__BB0_1925;
	setp.ne.s64 	%p525, %rd10203, -4162727106559522501;
	@%p525 bra 	$L__BB0_1924;
	setp.lt.u64 	%p526, %rd10180, 1883307231910630287;
	mov.b64 	%rd34614, -4162727106559522501;
	mov.u64 	%rd34615, %rd10180;
	mov.u64 	%rd34616, %rd10157;
	mov.u64 	%rd34617, %rd10134;
	@%p526 bra 	$L__BB0_1925;
	setp.ne.s64 	%p527, %rd10180, 1883307231910630287;
	@%p527 bra 	$L__BB0_1924;
	setp.lt.u64 	%p528, %rd10157, 2230234197602682880;
	mov.b64 	%rd34615, 1883307231910630287;
	mov.u64 	%rd34616, %rd10157;
	mov.u64 	%rd34617, %rd10134;
	@%p528 bra 	$L__BB0_1925;
	setp.ne.s64 	%p529, %rd10157, 2230234197602682880;
	@%p529 bra 	$L__BB0_1924;
	setp.lt.u64 	%p530, %rd10134, 1660523435060625408;
	mov.b64 	%rd34616, 2230234197602682880;
	mov.u64 	%rd34617, %rd10134;
	@%p530 bra 	$L__BB0_1925;
	setp.eq.s64 	%p531, %rd10134, 1660523435060625408;
	setp.lt.u64 	%p532, %rd34618, -8860621160618917887;
	and.pred  	%p533, %p531, %p532;
	mov.b64 	%rd34617, 1660523435060625408;
	@%p533 bra 	$L__BB0_1925;
$L__BB0_1924:
	mov.b64 	%rd10269, -8860621160618917887;
	mov.b64 	%rd10270, 1660523435060625408;
	mov.b64 	%rd10271, 2230234197602682880;
	mov.b64 	%rd10272, 1883307231910630287;
	mov.b64 	%rd10273, -4162727106559522501;
	mov.b64 	%rd10274, 121098312706494698;
	// begin inline asm
	sub.cc.u64 %rd34618, %rd34618, %rd10269;
	subc.cc.u64 %rd34617, %rd10134, %rd10270;
	subc.cc.u64 %rd34616, %rd10157, %rd10271;
	subc.cc.u64 %rd34615, %rd10180, %rd10272;
	subc.cc.u64 %rd34614, %rd10203, %rd10273;
	subc.u64 %rd34613, %rd10226, %rd10274;
	// end inline asm
$L__BB0_1925:
	// begin inline asm
	{
	.reg .u64 c;
	.reg .u64 nc;
	.reg .u64 t;
	mad.lo.cc.u64 %rd10311, %rd46, %rd34618, 0;
	madc.hi.cc.u64 c, %rd46, %rd34618, 0;
	madc.lo.cc.u64 %rd10333, %rd46, %rd34617, c;
	madc.hi.cc.u64 c, %rd46, %rd34617, 0;
	madc.lo.cc.u64 %rd10334, %rd46, %rd34616, c;
	madc.hi.cc.u64 c, %rd46, %rd34616, 0;
	madc.lo.cc.u64 %rd10335, %rd46, %rd34615, c;
	madc.hi.cc.u64 c, %rd46, %rd34615, 0;
	madc.lo.cc.u64 %rd10336, %rd46, %rd34614, c;
	madc.hi.cc.u64 c, %rd46, %rd34614, 0;
	madc.lo.cc.u64 %rd10337, %rd46, %rd34613, c;
	madc.hi.u64 %rd34624, %rd46, %rd34613, 0;
	mad.lo.cc.u64 %rd10333, %rd45, %rd34618, %rd10333;
	madc.hi.cc.u64 c, %rd45, %rd34618, 0;
	addc.cc.u64 t, %rd10334, c;
	addc.u64 nc, 0, 0;
	mad.lo.cc.u64 %rd10334, %rd45, %rd34617, t;
	madc.hi.cc.u64 c, %rd45, %rd34617, nc;
	addc.cc.u64 t, %rd10335, c;
	addc.u64 nc, 0, 0;
	mad.lo.cc.u64 %rd10335, %rd45, %rd34616, t;
	madc.hi.cc.u64 c, %rd45, %rd34616, nc;
	addc.cc.u64 t, %rd10336, c;
	addc.u64 nc, 0, 0;
	mad.lo.cc.u64 %rd10336, %rd45, %rd34615, t;
	madc.hi.cc.u64 c, %rd45, %rd34615, nc;
	addc.cc.u64 t, %rd10337, c;
	addc.u64 nc, 0, 0;
	mad.lo.cc.u64 %rd10337, %rd45, %rd34614, t;
	madc.hi.cc.u64 c, %rd45, %rd34614, nc;
	addc.cc.u64 t, %rd34624, c;
	addc.u64 nc, 0, 0;
	mad.lo.cc.u64 %rd34624, %rd45, %rd34613, t;
	madc.hi.u64 %rd10361, %rd45, %rd34613, nc;
	mad.lo.cc.u64 %rd10334, %rd44, %rd34618, %rd10334;
	madc.hi.cc.u64 c, %rd44, %rd34618, 0;
	addc.cc.u64 t, %rd10335, c;
	addc.u64 nc, 0, 0;
	mad.lo.cc.u64 %rd10335, %rd44, %rd34617, t;
	madc.hi.cc.u64 c, %rd44, %rd34617, nc;
	addc.cc.u64 t, %rd10336, c;
	addc.u64 nc, 0, 0;
	mad.lo.cc.u64 %rd10336, %rd44, %rd34616, t;
	madc.hi.cc.u64 c, %rd44, %rd34616, nc;
	addc.cc.u64 t, %rd10337, c;
	addc.u64 nc, 0, 0;
	mad.lo.cc.u64 %rd10337, %rd44, %rd34615, t;
	madc.hi.cc.u64 c, %rd44, %rd34615, nc;
	addc.cc.u64 t, %rd34624, c;
	addc.u64 nc, 0, 0;
	mad.lo.cc.u64 %rd34624, %rd44, %rd34614, t;
	madc.hi.cc.u64 c, %rd44, %rd34614, nc;
	addc.cc.u64 t, %rd10361, c;
	addc.u64 nc, 0, 0;
	mad.lo.cc.u64 %rd10361, %rd44, %rd34613, t;
	madc.hi.u64 %rd10384, %rd44, %rd34613, nc;
	mad.lo.cc.u64 %rd10335, %rd43, %rd34618, %rd10335;
	madc.hi.cc.u64 c, %rd43, %rd34618, 0;
	addc.cc.u64 t, %rd10336, c;
	addc.u64 nc, 0, 0;
	mad.lo.cc.u64 %rd10336, %rd43, %rd34617, t;
	madc.hi.cc.u64 c, %rd43, %rd34617, nc;
	addc.cc.u64 t, %rd10337, c;
	addc.u64 nc, 0, 0;
	mad.lo.cc.u64 %rd10337, %rd43, %rd34616, t;
	madc.hi.cc.u64 c, %rd43, %rd34616, nc;
	addc.cc.u64 t, %rd34624, c;
	addc.u64 nc, 0, 0;
	mad.lo.cc.u64 %rd34624, %rd43, %rd34615, t;
	madc.hi.cc.u64 c, %rd43, %rd34615, nc;
	addc.cc.u64 t, %rd10361, c;
	addc.u64 nc, 0, 0;
	mad.lo.cc.u64 %rd10361, %rd43, %rd34614, t;
	madc.hi.cc.u64 c, %rd43, %rd34614, nc;
	addc.cc.u64 t, %rd10384, c;
	addc.u64 nc, 0, 0;
	mad.lo.cc.u64 %rd10384, %rd43, %rd34613, t;
	madc.hi.u64 %rd10407, %rd43, %rd34613, nc;
	mad.lo.cc.u64 %rd10336, %rd42, %rd34618, %rd10336;
	madc.hi.cc.u64 c, %rd42, %rd34618, 0;
	addc.cc.u64 t, %rd10337, c;
	addc.u64 nc, 0, 0;
	mad.lo.cc.u64 %rd10337, %rd42, %rd34617, t;
	madc.hi.cc.u64 c, %rd42, %rd34617, nc;
	addc.cc.u64 t, %rd34624, c;
	addc.u64 nc, 0, 0;
	mad.lo.cc.u64 %rd34624, %rd42, %rd34616, t;
	madc.hi.cc.u64 c, %rd42, %rd34616, nc;
	addc.cc.u64 t, %rd10361, c;
	addc.u64 nc, 0, 0;
	mad.lo.cc.u64 %rd10361, %rd42, %rd34615, t;
	madc.hi.cc.u64 c, %rd42, %rd34615, nc;
	addc.cc.u64 t, %rd10384, c;
	addc.u64 nc, 0, 0;
	mad.lo.cc.u64 %rd10384, %rd42, %rd34614, t;
	madc.hi.cc.u64 c, %rd42, %rd34614, nc;
	addc.cc.u64 t, %rd10407, c;
	addc.u64 nc, 0, 0;
	mad.lo.cc.u64 %rd10407, %rd42, %rd34613, t;
	madc.hi.u64 %rd10430, %rd42, %rd34613, nc;
	mad.lo.cc.u64 %rd10337, %rd41, %rd34618, %rd10337;
	madc.hi.cc.u64 c, %rd41, %rd34618, 0;
	addc.cc.u64 t, %rd34624, c;
	addc.u64 nc, 0, 0;
	mad.lo.cc.u64 %rd34624, %rd41, %rd34617, t;
	madc.hi.cc.u64 c, %rd41, %rd34617, nc;
	addc.cc.u64 t, %rd10361, c;
	addc.u64 nc, 0, 0;
	mad.lo.cc.u64 %rd10361, %rd41, %rd34616, t;
	madc.hi.cc.u64 c, %rd41, %rd34616, nc;
	addc.cc.u64 t, %rd10384, c;
	addc.u64 nc, 0, 0;
	mad.lo.cc.u64 %rd10384, %rd41, %rd34615, t;
	madc.hi.cc.u64 c, %rd41, %rd34615, nc;
	addc.cc.u64 t, %rd10407, c;
	addc.u64 nc, 0, 0;
	mad.lo.cc.u64 %rd10407, %rd41, %rd34614, t;
	madc.hi.cc.u64 c, %rd41, %rd34614, nc;
	addc.cc.u64 t, %rd10430, c;
	addc.u64 nc, 0, 0;
	mad.lo.cc.u64 %rd10430, %rd41, %rd34613, t;
	madc.hi.u64 %rd10431, %rd41, %rd34613, nc;
	}
	// end inline asm
	mul.lo.s64 	%rd10325, %rd10311, -8860621160618917889;
	mov.b64 	%rd10433, -8860621160618917887;
	mov.b64 	%rd10434, 1660523435060625408;
	mov.b64 	%rd10435, 2230234197602682880;
	mov.b64 	%rd10436, 1883307231910630287;
	mov.b64 	%rd10437, -4162727106559522501;
	mov.b64 	%rd10438, 121098312706494698;
	// begin inline asm
	{
	.reg .u64 c;
	.reg .u64 t;
	.reg .u64 nc;
	mad.lo.cc.u64 c, %rd10325, %rd10433, %rd10311;
	madc.hi.cc.u64 c, %rd10325, %rd10433, 0;
	addc.cc.u64 t, %rd10333, c;
	addc.u64 nc, 0, 0;
	mad.lo.cc.u64 %rd10333, %rd10325, %rd10434, t;
	madc.hi.cc.u64 c, %rd10325, %rd10434, nc;
	addc.cc.u64 t, %rd10334, c;
	addc.u64 nc, 0, 0;
	mad.lo.cc.u64 %rd10334, %rd10325, %rd10435, t;
	madc.hi.cc.u64 c, %rd10325, %rd10435, nc;
	addc.cc.u64 t, %rd10335, c;
	addc.u64 nc, 0, 0;
	mad.lo.cc.u64 %rd10335, %rd10325, %rd10436, t;
	madc.hi.cc.u64 c, %rd10325, %rd10436, nc;
	addc.cc.u64 t, %rd10336, c;
	addc.u64 nc, 0, 0;
	mad.lo.cc.u64 %rd10336, %rd10325, %rd10437, t;
	madc.hi.cc.u64 c, %rd10325, %rd10437, nc;
	addc.cc.u64 t, %rd10337, c;
	addc.u64 nc, 0, 0;
	mad.lo.cc.u64 %rd10337, %rd10325, %rd10438, t;
	madc.hi.cc.u64 c, %rd10325, %rd10438, nc;
	addc.cc.u64 %rd34624, %rd34624, c;
	addc.u64 %rd10363, 0, 0;
	}
	// end inline asm
	mul.lo.s64 	%rd10347, %rd10333, -8860621160618917889;
	// begin inline asm
	{
	.reg .u64 c;
	.reg .u64 t;
	.reg .u64 nc;
	mad.lo.cc.u64 c, %rd10347, %rd10433, %rd10333;
	madc.hi.cc.u64 c, %rd10347, %rd10433, 0;
	addc.cc.u64 t, %rd10334, c;
	addc.u64 nc, 0, 0;
	mad.lo.cc.u64 %rd10334, %rd10347, %rd10434, t;
	madc.hi.cc.u64 c, %rd10347, %rd10434, nc;
	addc.cc.u64 t, %rd10335, c;
	addc.u64 nc, 0, 0;
	mad.lo.cc.u64 %rd10335, %rd10347, %rd10435, t;
	madc.hi.cc.u64 c, %rd10347, %rd10435, nc;
	addc.cc.u64 t, %rd10336, c;
	addc.u64 nc, 0, 0;
	mad.lo.cc.u64 %rd10336, %rd10347, %rd10436, t;
	madc.hi.cc.u64 c, %rd10347, %rd10436, nc;
	addc.cc.u64 t, %rd10337, c;
	addc.u64 nc, 0, 0;
	mad.lo.cc.u64 %rd10337, %rd10347, %rd10437, t;
	madc.hi.cc.u64 c, %rd10347, %rd10437, nc;
	addc.cc.u64 t, %rd34624, c;
	addc.u64 nc, 0, 0;
	mad.lo.cc.u64 %rd34624, %rd10347, %rd10438, t;
	madc.hi.cc.u64 c, %rd10347, %rd10438, nc;
	addc.cc.u64 c, c, %rd10363;
	addc.u64 nc, 0, 0;
	addc.cc.u64 %rd10361, %rd10361, c;
	addc.u64 %rd10363, nc, 0;
	}
	// end inline asm
	mul.lo.s64 	%rd10370, %rd10334, -8860621160618917889;
	// begin inline asm
	{
	.reg .u64 c;
	.reg .u64 t;
	.reg .u64 nc;
	mad.lo.cc.u64 c, %rd10370, %rd10433, %rd10334;
	madc.hi.cc.u64 c, %rd10370, %rd10433, 0;
	addc.cc.u64 t, %rd10335, c;
	addc.u64 nc, 0, 0;
	mad.lo.cc.u64 %rd10335, %rd10370, %rd10434, t;
	madc.hi.cc.u64 c, %rd10370, %rd10434, nc;
	addc.cc.u64 t, %rd10336, c;
	addc.u64 nc, 0, 0;
	mad.lo.cc.u64 %rd10336, %rd10370, %rd10435, t;
	madc.hi.cc.u64 c, %rd10370, %rd10435, nc;
	addc.cc.u64 t, %rd10337, c;
	addc.u64 nc, 0, 0;
	mad.lo.cc.u64 %rd10337, %rd10370, %rd10436, t;
	madc.hi.cc.u64 c, %rd10370, %rd10436, nc;
	addc.cc.u64 t, %rd34624, c;
	addc.u64 nc, 0, 0;
	mad.lo.cc.u64 %rd34624, %rd10370, %rd10437, t;
	madc.hi.cc.u64 c, %rd10370, %rd10437, nc;
	addc.cc.u64 t, %rd10361, c;
	addc.u64 nc, 0, 0;
	mad.lo.cc.u64 %rd10361, %rd10370, %rd10438, t;
	madc.hi.cc.u64 c, %rd10370, %rd10438, nc;
	addc.cc.u64 c, c, %rd10363;
	addc.u64 nc, 0, 0;
	addc.cc.u64 %rd10384, %rd10384, c;
	addc.u64 %rd10363, nc, 0;
	}
	// end inline asm
	mul.lo.s64 	%rd10393, %rd10335, -8860621160618917889;
	// begin inline asm
	{
	.reg .u64 c;
	.reg .u64 t;
	.reg .u64 nc;
	mad.lo.cc.u64 c, %rd10393, %rd10433, %rd10335;
	madc.hi.cc.u64 c, %rd10393, %rd10433, 0;
	addc.cc.u64 t, %rd10336, c;
	addc.u64 nc, 0, 0;
	mad.lo.cc.u64 %rd10336, %rd10393, %rd10434, t;
	madc.hi.cc.u64 c, %rd10393, %rd10434, nc;
	addc.cc.u64 t, %rd10337, c;
	addc.u64 nc, 0, 0;
	mad.lo.cc.u64 %rd10337, %rd10393, %rd10435, t;
	madc.hi.cc.u64 c, %rd10393, %rd10435, nc;
	addc.cc.u64 t, %rd34624, c;
	addc.u64 nc, 0, 0;
	mad.lo.cc.u64 %rd34624, %rd10393, %rd10436, t;
	madc.hi.cc.u64 c, %rd10393, %rd10436, nc;
	addc.cc.u64 t, %rd10361, c;
	addc.u64 nc, 0, 0;
	mad.lo.cc.u64 %rd10361, %rd10393, %rd10437, t;
	madc.hi.cc.u64 c, %rd10393, %rd10437, nc;
	addc.cc.u64 t, %rd10384, c;
	addc.u64 nc, 0, 0;
	mad.lo.cc.u64 %rd10384, %rd10393, %rd10438, t;
	madc.hi.cc.u64 c, %rd10393, %rd10438, nc;
	addc.cc.u64 c, c, %rd10363;
	addc.u64 nc, 0, 0;
	addc.cc.u64 %rd10407, %rd10407, c;
	addc.u64 %rd10363, nc, 0;
	}
	// end inline asm
	mul.lo.s64 	%rd10416, %rd10336, -8860621160618917889;
	// begin inline asm
	{
	.reg .u64 c;
	.reg .u64 t;
	.reg .u64 nc;
	mad.lo.cc.u64 c, %rd10416, %rd10433, %rd10336;
	madc.hi.cc.u64 c, %rd10416, %rd10433, 0;
	addc.cc.u64 t, %rd10337, c;
	addc.u64 nc, 0, 0;
	mad.lo.cc.u64 %rd10337, %rd10416, %rd10434, t;
	madc.hi.cc.u64 c, %rd10416, %rd10434, nc;
	addc.cc.u64 t, %rd34624, c;
	addc.u64 nc, 0, 0;
	mad.lo.cc.u64 %rd34624, %rd10416, %rd10435, t;
	madc.hi.cc.u64 c, %rd10416, %rd10435, nc;
	addc.cc.u64 t, %rd10361, c;
	addc.u64 nc, 0, 0;
	mad.lo.cc.u64 %rd10361, %rd10416, %rd10436, t;
	madc.hi.cc.u64 c, %rd10416, %rd10436, nc;
	addc.cc.u64 t, %rd10384, c;
	addc.u64 nc, 0, 0;
	mad.lo.cc.u64 %rd10384, %rd10416, %rd10437, t;
	madc.hi.cc.u64 c, %rd10416, %rd10437, nc;
	addc.cc.u64 t, %rd10407, c;
	addc.u64 nc, 0, 0;
	mad.lo.cc.u64 %rd10407, %rd10416, %rd10438, t;
	madc.hi.cc.u64 c, %rd10416, %rd10438, nc;
	addc.cc.u64 c, c, %rd10363;
	addc.u64 nc, 0, 0;
	addc.cc.u64 %rd10430, %rd10430, c;
	addc.u64 %rd10363, nc, 0;
	}
	// end inline asm
	mul.lo.s64 	%rd10439, %rd10337, -8860621160618917889;
	// begin inline asm
	{
	.reg .u64 c;
	.reg .u64 t;
	.reg .u64 nc;
	mad.lo.cc.u64 c, %rd10439, %rd10433, %rd10337;
	madc.hi.cc.u64 c, %rd10439, %rd10433, 0;
	addc.cc.u64 t, %rd34624, c;
	addc.u64 nc, 0, 0;
	mad.lo.cc.u64 %rd34624, %rd10439, %rd10434, t;
	madc.hi.cc.u64 c, %rd10439, %rd10434, nc;
	addc.cc.u64 t, %rd10361, c;
	addc.u64 nc, 0, 0;
	mad.lo.cc.u64 %rd10361, %rd10439, %rd10435, t;
	madc.hi.cc.u64 c, %rd10439, %rd10435, nc;
	addc.cc.u64 t, %rd10384, c;
	addc.u64 nc, 0, 0;
	mad.lo.cc.u64 %rd10384, %rd10439, %rd10436, t;
	madc.hi.cc.u64 c, %rd10439, %rd10436, nc;
	addc.cc.u64 t, %rd10407, c;
	addc.u64 nc, 0, 0;
	mad.lo.cc.u64 %rd10407, %rd10439, %rd10437, t;
	madc.hi.cc.u64 c, %rd10439, %rd10437, nc;
	addc.cc.u64 t, %rd10430, c;
	addc.u64 nc, 0, 0;
	mad.lo.cc.u64 %rd10430, %rd10439, %rd10438, t;
	madc.hi.cc.u64 c, %rd10439, %rd10438, nc;
	addc.cc.u64 c, c, %rd10363;
	add.u64 %rd10431, %rd10431, c;
	}
	// end inline asm
	setp.lt.u64 	%p534, %rd10431, 121098312706494698;
	mov.u64 	%rd34619, %rd10431;
	mov.u64 	%rd34620, %rd10430;
	mov.u64 	%rd34621, %rd10407;
	mov.u64 	%rd34622, %rd10384;
	mov.u64 	%rd34623, %rd10361;
	@%p534 bra 	$L__BB0_1936;
	setp.ne.s64 	%p535, %rd10431, 121098312706494698;
	@%p535 bra 	$L__BB0_1935;
	setp.lt.u64 	%p536, %rd10430, -4162727106559522501;
	mov.b64 	%rd34619, 121098312706494698;
	mov.u64 	%rd34620, %rd10430;
	mov.u64 	%rd34621, %rd10407;
	mov.u64 	%rd34622, %rd10384;
	mov.u64 	%rd34623, %rd10361;
	@%p536 bra 	$L__BB0_1936;
	setp.ne.s64 	%p537, %rd10430, -4162727106559522501;
	@%p537 bra 	$L__BB0_1935;
	setp.lt.u64 	%p538, %rd10407, 1883307231910630287;
	mov.b64 	%rd34620, -4162727106559522501;
	mov.u64 	%rd34621, %rd10407;
	mov.u64 	%rd34622, %rd10384;
	mov.u64 	%rd34623, %rd10361;
	@%p538 bra 	$L__BB0_1936;
	setp.ne.s64 	%p539, %rd10407, 1883307231910630287;
	@%p539 bra 	$L__BB0_1935;
	setp.lt.u64 	%p540, %rd10384, 2230234197602682880;
	mov.b64 	%rd34621, 1883307231910630287;
	mov.u64 	%rd34622, %rd10384;
	mov.u64 	%rd34623, %rd10361;
	@%p540 bra 	$L__BB0_1936;
	setp.ne.s64 	%p541, %rd10384, 2230234197602682880;
	@%p541 bra 	$L__BB0_1935;
	setp.lt.u64 	%p542, %rd10361, 1660523435060625408;
	mov.b64 	%rd34622, 2230234197602682880;
	mov.u64 	%rd34623, %rd10361;
	@%p542 bra 	$L__BB0_1936;
	setp.eq.s64 	%p543, %rd10361, 1660523435060625408;
	setp.lt.u64 	%p544, %rd34624, -8860621160618917887;
	and.pred  	%p545, %p543, %p544;
	mov.b64 	%rd34623, 1660523435060625408;
	@%p545 bra 	$L__BB0_1936;
$L__BB0_1935:
	mov.b64 	%rd10474, -8860621160618917887;
	mov.b64 	%rd10475, 1660523435060625408;
	mov.b64 	%rd10476, 2230234197602682880;
	mov.b64 	%rd10477, 1883307231910630287;
	mov.b64 	%rd10478, -4162727106559522501;
	mov.b64 	%rd10479, 121098312706494698;
	// begin inline asm
	sub.cc.u64 %rd34624, %rd34624, %rd10474;
	subc.cc.u64 %rd34623, %rd10361, %rd10475;
	subc.cc.u64 %rd34622, %rd10384, %rd10476;
	subc.cc.u64 %rd34621, %rd10407, %rd10477;
	subc.cc.u64 %rd34620, %rd10430, %rd10478;
	subc.u64 %rd34619, %rd10431, %rd10479;
	// end inline asm
$L__BB0_1936:
	// begin inline asm
	{
	.reg .u64 c;
	.reg .u64 nc;
	.reg .u64 t;
	mad.lo.cc.u64 %rd10516, %rd33700, %rd34612, 0;
	madc.hi.cc.u64 c, %rd33700, %rd34612, 0;
	madc.lo.cc.u64 %rd10538, %rd33700, %rd34611, c;
	madc.hi.cc.u64 c, %rd33700, %rd34611, 0;
	madc.lo.cc.u64 %rd10539, %rd33700, %rd34610, c;
	madc.hi.cc.u64 c, %rd33700, %rd34610, 0;
	madc.lo.cc.u64 %rd10540, %rd33700, %rd34609, c;
	madc.hi.cc.u64 c, %rd33700, %rd34609, 0;
	madc.lo.cc.u64 %rd10541, %rd33700, %rd34608, c;
	madc.hi.cc.u64 c, %rd33700, %rd34608, 0;
	madc.lo.cc.u64 %rd10542, %rd33700, %rd34607, c;
	madc.hi.u64 %rd34630, %rd33700, %rd34607, 0;
	mad.lo.cc.u64 %rd10538, %rd33699, %rd34612, %rd10538;
	madc.hi.cc.u64 c, %rd33699, %rd34612, 0;
	addc.cc.u64 t, %rd10539, c;
	addc.u64 nc, 0, 0;
	mad.lo.cc.u64 %rd10539, %rd33699, %rd34611, t;
	madc.hi.cc.u64 c, %rd33699, %rd34611, nc;
	addc.cc.u64 t, %rd10540, c;
	addc.u64 nc, 0, 0;
	mad.lo.cc.u64 %rd10540, %rd33699, %rd34610, t;
	madc.hi.cc.u64 c, %rd33699, %rd34610, nc;
	addc.cc.u64 t, %rd10541, c;
	addc.u64 nc, 0, 0;
	mad.lo.cc.u64 %rd10541, %rd33699, %rd34609, t;
	madc.hi.cc.u64 c, %rd33699, %rd34609, nc;
	addc.cc.u64 t, %rd10542, c;
	addc.u64 nc, 0, 0;
	mad.lo.cc.u64 %rd10542, %rd33699, %rd34608, t;
	madc.hi.cc.u64 c, %rd33699, %rd34608, nc;
	addc.cc.u64 t, %rd34630, c;
	addc.u64 nc, 0, 0;
	mad.lo.cc.u64 %rd34630, %rd33699, %rd34607, t;
	madc.hi.u64 %rd10566, %rd33699, %rd34607, nc;
	mad.lo.cc.u64 %rd10539, %rd33698, %rd34612, %rd10539;
	madc.hi.cc.u64 c, %rd33698, %rd34612, 0;
	addc.cc.u64 t, %rd10540, c;
	addc.u64 nc, 0, 0;
	mad.lo.cc.u64 %rd10540, %rd33698, %rd34611, t;
	madc.hi.cc.u64 c, %rd33698, %rd34611, nc;
	addc.cc.u64 t, %rd10541, c;
	addc.u64 nc, 0, 0;
	mad.lo.cc.u64 %rd10541, %rd33698, %rd34610, t;
	madc.hi.cc.u64 c, %rd33698, %rd34610, nc;
	addc.cc.u64 t, %rd10542, c;
	addc.u64 nc, 0, 0;
	mad.lo.cc.u64 %rd10542, %rd33698, %rd34609, t;
	madc.hi.cc.u64 c, %rd33698, %rd34609, nc;
	addc.cc.u64 t, %rd34630, c;
	addc.u64 nc, 0, 0;
	mad.lo.cc.u64 %rd34630, %rd33698, %rd34608, t;
	madc.hi.cc.u64 c, %rd33698, %rd34608, nc;
	addc.cc.u64 t, %rd10566, c;
	addc.u64 nc, 0, 0;
	mad.lo.cc.u64 %rd10566, %rd33698, %rd34607, t;
	madc.hi.u64 %rd10589, %rd33698, %rd34607, nc;
	mad.lo.cc.u64 %rd10540, %rd33697, %rd34612, %rd10540;
	madc.hi.cc.u64 c, %rd33697, %rd34612, 0;
	addc.cc.u64 t, %rd10541, c;
	addc.u64 nc, 0, 0;
	mad.lo.cc.u64 %rd10541, %rd33697, %rd34611, t;
	madc.hi.cc.u64 c, %rd33697, %rd34611, nc;
	addc.cc.u64 t, %rd10542, c;
	addc.u64 nc, 0, 0;
	mad.lo.cc.u64 %rd10542, %rd33697, %rd34610, t;
	madc.hi.cc.u64 c, %rd33697, %rd34610, nc;
	addc.cc.u64 t, %rd34630, c;
	addc.u64 nc, 0, 0;
	mad.lo.cc.u64 %rd34630, %rd33697, %rd34609, t;
	madc.hi.cc.u64 c, %rd33697, %rd34609, nc;
	addc.cc.u64 t, %rd10566, c;
	addc.u64 nc, 0, 0;
	mad.lo.cc.u64 %rd10566, %rd33697, %rd34608, t;
	madc.hi.cc.u64 c, %rd33697, %rd34608, nc;
	addc.cc.u64 t, %rd10589, c;
	addc.u64 nc, 0, 0;
	mad.lo.cc.u64 %rd10589, %rd33697, %rd34607, t;
	madc.hi.u64 %rd10612, %rd33697, %rd34607, nc;
	mad.lo.cc.u64 %rd10541, %rd33696, %rd34612, %rd10541;
	madc.hi.cc.u64 c, %rd33696, %rd34612, 0;
	addc.cc.u64 t, %rd10542, c;
	addc.u64 nc, 0, 0;
	mad.lo.cc.u64 %rd10542, %rd33696, %rd34611, t;
	madc.hi.cc.u64 c, %rd33696, %rd34611, nc;
	addc.cc.u64 t, %rd34630, c;
	addc.u64 nc, 0, 0;
	mad.lo.cc.u64 %rd34630, %rd33696, %rd34610, t;
	madc.hi.cc.u64 c, %rd33696, %rd34610, nc;
	addc.cc.u64 t, %rd10566, c;
	addc.u64 nc, 0, 0;
	mad.lo.cc.u64 %rd10566, %rd33696, %rd34609, t;
	madc.hi.cc.u64 c, %rd33696, %rd34609, nc;
	addc.cc.u64 t, %rd10589, c;
	addc.u64 nc, 0, 0;
	mad.lo.cc.u64 %rd10589, %rd33696, %rd34608, t;
	madc.hi.cc.u64 c, %rd33696, %rd34608, nc;
	addc.cc.u64 t, %rd10612, c;
	addc.u64 nc, 0, 0;
	mad.lo.cc.u64 %rd10612, %rd33696, %rd34607, t;
	madc.hi.u64 %rd10635, %rd33696, %rd34607, nc;
	mad.lo.cc.u64 %rd10542, %rd33695, %rd34612, %rd10542;
	madc.hi.cc.u64 c, %rd33695, %rd34612, 0;
	addc.cc.u64 t, %rd34630, c;
	addc.u64 nc, 0, 0;
	mad.lo.cc.u64 %rd34630, %rd33695, %rd34611, t;
	madc.hi.cc.u64 c, %rd33695, %rd34611, nc;
	addc.cc.u64 t, %rd10566, c;
	addc.u64 nc, 0, 0;
	mad.lo.cc.u64 %rd10566, %rd33695, %rd34610, t;
	madc.hi.cc.u64 c, %rd33695, %rd34610, nc;
	addc.cc.u64 t, %rd10589, c;
	addc.u64 nc, 0, 0;
	mad.lo.cc.u64 %rd10589, %rd33695, %rd34609, t;
	madc.hi.cc.u64 c, %rd33695, %rd34609, nc;
	addc.cc.u64 t, %rd10612, c;
	addc.u64 nc, 0, 0;
	mad.lo.cc.u64 %rd10612, %rd33695, %rd34608, t;
	madc.hi.cc.u64 c, %rd33695, %rd34608, nc;
	addc.cc.u64 t, %rd10635, c;
	addc.u64 nc, 0, 0;
	mad.lo.cc.u64 %rd10635, %rd33695, %rd34607, t;
	madc.hi.u64 %rd10636, %rd33695, %rd34607, nc;
	}
	// end inline asm
	mul.lo.s64 	%rd10530, %rd10516, -8860621160618917889;
	mov.b64 	%rd10638, -8860621160618917887;
	mov.b64 	%rd10639, 1660523435060625408;
	mov.b64 	%rd10640, 2230234197602682880;
	mov.b64 	%rd10641, 1883307231910630287;
	mov.b64 	%rd10642, -4162727106559522501;
	mov.b64 	%rd10643, 121098312706494698;
	// begin inline asm
	{
	.reg .u64 c;
	.reg .u64 t;
	.reg .u64 nc;
	mad.lo.cc.u64 c, %rd10530, %rd10638, %rd10516;
	madc.hi.cc.u64 c, %rd10530, %rd10638, 0;
	addc.cc.u64 t, %rd10538, c;
	addc.u64 nc, 0, 0;
	mad.lo.cc.u64 %rd10538, %rd10530, %rd10639, t;
	madc.hi.cc.u64 c, %rd10530, %rd10639, nc;
	addc.cc.u64 t, %rd10539, c;
	addc.u64 nc, 0, 0;
	mad.lo.cc.u64 %rd10539, %rd10530, %rd10640, t;
	madc.hi.cc.u64 c, %rd10530, %rd10640, nc;
	addc.cc.u64 t, %rd10540, c;
	addc.u64 nc, 0, 0;
	mad.lo.cc.u64 %rd10540, %rd10530, %rd10641, t;
	madc.hi.cc.u64 c, %rd10530, %rd10641, nc;
	addc.cc.u64 t, %rd10541, c;
	addc.u64 nc, 0, 0;
	mad.lo.cc.u64 %rd10541, %rd10530, %rd10642, t;
	madc.hi.cc.u64 c, %rd10530, %rd10642, nc;
	addc.cc.u64 t, %rd10542, c;
	addc.u64 nc, 0, 0;
	mad.lo.cc.u64 %rd10542, %rd10530, %rd10643, t;
	madc.hi.cc.u64 c, %rd10530, %rd10643, nc;
	addc.cc.u64 %rd34630, %rd34630, c;
	addc.u64 %rd10568, 0, 0;
	}
	// end inline asm
	mul.lo.s64 	%rd10552, %rd10538, -8860621160618917889;
	// begin inline asm
	{
	.reg .u64 c;
	.reg .u64 t;
	.reg .u64 nc;
	mad.lo.cc.u64 c, %rd10552, %rd10638, %rd10538;
	madc.hi.cc.u64 c, %rd10552, %rd10638, 0;
	addc.cc.u64 t, %rd10539, c;
	addc.u64 nc, 0, 0;
	mad.lo.cc.u64 %rd10539, %rd10552, %rd10639, t;
	madc.hi.cc.u64 c, %rd10552, %rd10639, nc;
	addc.cc.u64 t, %rd10540, c;
	addc.u64 nc, 0, 0;
	mad.lo.cc.u64 %rd10540, %rd10552, %rd10640, t;
	madc.hi.cc.u64 c, %rd10552, %rd10640, nc;
	addc.cc.u64 t, %rd10541, c;
	addc.u64 nc, 0, 0;
	mad.lo.cc.u64 %rd10541, %rd10552, %rd10641, t;
	madc.hi.cc.u64 c, %rd10552, %rd10641, nc;
	addc.cc.u64 t, %rd10542, c;
	addc.u64 nc, 0, 0;
	mad.lo.cc.u64 %rd10542, %rd10552, %rd10642, t;
	madc.hi.cc.u64 c, %rd10552, %rd10642, nc;
	addc.cc.u64 t, %rd34630, c;
	addc.u64 nc, 0, 0;
	mad.lo.cc.u64 %rd34630, %rd10552, %rd10643, t;
	madc.hi.cc.u64 c, %rd10552, %rd10643, nc;
	addc.cc.u64 c, c, %rd10568;
	addc.u64 nc, 0, 0;
	addc.cc.u64 %rd10566, %rd10566, c;
	addc.u64 %rd10568, nc, 0;
	}
	// end inline asm
	mul.lo.s64 	%rd10575, %rd10539, -8860621160618917889;
	// begin inline asm
	{
	.reg .u64 c;
	.reg .u64 t;
	.reg .u64 nc;
	mad.lo.cc.u64 c, %rd10575, %rd10638, %rd10539;
	madc.hi.cc.u64 c, %rd10575, %rd10638, 0;
	addc.cc.u64 t, %rd10540, c;
	addc.u64 nc, 0, 0;
	mad.lo.cc.u64 %rd10540, %rd10575, %rd10639, t;
	madc.hi.cc.u64 c, %rd10575, %rd10639, nc;
	addc.cc.u64 t, %rd10541, c;
	addc.u64 nc, 0, 0;
	mad.lo.cc.u64 %rd10541, %rd10575, %rd10640, t;
	madc.hi.cc.u64 c, %rd10575, %rd10640, nc;
	addc.cc.u64 t, %rd10542, c;
	addc.u64 nc, 0, 0;
	mad.lo.cc.u64 %rd10542, %rd10575, %rd10641, t;
	madc.hi.cc.u64 c, %rd10575, %rd10641, nc;
	addc.cc.u64 t, %rd34630, c;
	addc.u64 nc, 0, 0;
	mad.lo.cc.u64 %rd34630, %rd10575, %rd10642, t;
	madc.hi.cc.u64 c, %rd10575, %rd10642, nc;
	addc.cc.u64 t, %rd10566, c;
	addc.u64 nc, 0, 0;
	mad.lo.cc.u64 %rd10566, %rd10575, %rd10643, t;
	madc.hi.cc.u64 c, %rd10575, %rd10643, nc;
	addc.cc.u64 c, c, %rd10568;
	addc.u64 nc, 0, 0;
	addc.cc.u64 %rd10589, %rd10589, c;
	addc.u64 %rd10568, nc, 0;
	}
	// end inline asm
	mul.lo.s64 	%rd10598, %rd10540, -8860621160618917889;
	// begin inline asm
	{
	.reg .u64 c;
	.reg .u64 t;
	.reg .u64 nc;
	mad.lo.cc.u64 c, %rd10598, %rd10638, %rd10540;
	madc.hi.cc.u64 c, %rd10598, %rd10638, 0;
	addc.cc.u64 t, %rd10541, c;
	addc.u64 nc, 0, 0;
	mad.lo.cc.u64 %rd10541, %rd10598, %rd10639, t;
	madc.hi.cc.u64 c, %rd10598, %rd10639, nc;
	addc.cc.u64 t, %rd10542, c;
	addc.u64 nc, 0, 0;
	mad.lo.cc.u64 %rd10542, %rd10598, %rd10640, t;
	madc.hi.cc.u64 c, %rd10598, %rd10640, nc;
	addc.cc.u64 t, %rd34630, c;
	addc.u64 nc, 0, 0;
	mad.lo.cc.u64 %rd34630, %rd10598, %rd10641, t;
	madc.hi.cc.u64 c, %rd10598, %rd10641, nc;
	addc.cc.u64 t, %rd10566, c;
	addc.u64 nc, 0, 0;
	mad.lo.cc.u64 %rd10566, %rd10598, %rd10642, t;
	madc.hi.cc.u64 c, %rd10598, %rd10642, nc;
	addc.cc.u64 t, %rd10589, c;
	addc.u64 nc, 0, 0;
	mad.lo.cc.u64 %rd10589, %rd10598, %rd10643, t;
	madc.hi.cc.u64 c, %rd10598, %rd10643, nc;
	addc.cc.u64 c, c, %rd10568;
	addc.u64 nc, 0, 0;
	addc.cc.u64 %rd10612, %rd10612, c;
	addc.u64 %rd10568, nc, 0;
	}
	// end inline asm
	mul.lo.s64 	%rd10621, %rd10541, -8860621160618917889;
	// begin inline asm
	{
	.reg .u64 c;
	.reg .u64 t;
	.reg .u64 nc;
	mad.lo.cc.u64 c, %rd10621, %rd10638, %rd10541;
	madc.hi.cc.u64 c, %rd10621, %rd10638, 0;
	addc.cc.u64 t, %rd10542, c;
	addc.u64 nc, 0, 0;
	mad.lo.cc.u64 %rd10542, %rd10621, %rd10639, t;
	madc.hi.cc.u64 c, %rd10621, %rd10639, nc;
	addc.cc.u64 t, %rd34630, c;
	addc.u64 nc, 0, 0;
	mad.lo.cc.u64 %rd34630, %rd10621, %rd10640, t;
	madc.hi.cc.u64 c, %rd10621, %rd10640, nc;
	addc.cc.u64 t, %rd10566, c;
	addc.u64 nc, 0, 0;
	mad.lo.cc.u64 %rd10566, %rd10621, %rd10641, t;
	madc.hi.cc.u64 c, %rd10621, %rd10641, nc;
	addc.cc.u64 t, %rd10589, c;
	addc.u64 nc, 0, 0;
	mad.lo.cc.u64 %rd10589, %rd10621, %rd10642, t;
	madc.hi.cc.u64 c, %rd10621, %rd10642, nc;
	addc.cc.u64 t, %rd10612, c;
	addc.u64 nc, 0, 0;
	mad.lo.cc.u64 %rd10612, %rd10621, %rd10643, t;
	madc.hi.cc.u64 c, %rd10621, %rd10643, nc;
	addc.cc.u64 c, c, %rd10568;
	addc.u64 nc, 0, 0;
	addc.cc.u64 %rd10635, %rd10635, c;
	addc.u64 %rd10568, nc, 0;
	}
	// end inline asm
	mul.lo.s64 	%rd10644, %rd10542, -8860621160618917889;
	// begin inline asm
	{
	.reg .u64 c;
	.reg .u64 t;
	.reg .u64 nc;
	mad.lo.cc.u64 c, %rd10644, %rd10638, %rd10542;
	madc.hi.cc.u64 c, %rd10644, %rd10638, 0;
	addc.cc.u64 t, %rd34630, c;
	addc.u64 nc, 0, 0;
	mad.lo.cc.u64 %rd34630, %rd10644, %rd10639, t;
	madc.hi.cc.u64 c, %rd10644, %rd10639, nc;
	addc.cc.u64 t, %rd10566, c;
	addc.u64 nc, 0, 0;
	mad.lo.cc.u64 %rd10566, %rd10644, %rd10640, t;
	madc.hi.cc.u64 c, %rd10644, %rd10640, nc;
	addc.cc.u64 t, %rd10589, c;
	addc.u64 nc, 0, 0;
	mad.lo.cc.u64 %rd10589, %rd10644, %rd10641, t;
	madc.hi.cc.u64 c, %rd10644, %rd10641, nc;
	addc.cc.u64 t, %rd10612, c;
	addc.u64 nc, 0, 0;
	mad.lo.cc.u64 %rd10612, %rd10644, %rd10642, t;
	madc.hi.cc.u64 c, %rd10644, %rd10642, nc;
	addc.cc.u64 t, %rd10635, c;
	addc.u64 nc, 0, 0;
	mad.lo.cc.u64 %rd10635, %rd10644, %rd10643, t;
	madc.hi.cc.u64 c, %rd10644, %rd10643, nc;
	addc.cc.u64 c, c, %rd10568;
	add.u64 %rd10636, %rd10636, c;
	}
	// end inline asm
	setp.lt.u64 	%p546, %rd10636, 121098312706494698;
	mov.u64 	%rd34660, %rd10636;
	mov.u64 	%rd34659, %rd10635;
	mov.u64 	%rd34658, %rd10612;
	mov.u64 	%rd34657, %rd10589;
	mov.u64 	%rd34656, %rd10566;
	@%p546 bra 	$L__BB0_1947;
	setp.ne.s64 	%p547, %rd10636, 121098312706494698;
	@%p547 bra 	$L__BB0_1946;
	setp.lt.u64 	%p548, %rd10635, -4162727106559522501;
	mov.b64 	%rd34660, 121098312706494698;
	mov.u64 	%rd34659, %rd10635;
	mov.u64 	%rd34658, %rd10612;
	mov.u64 	%rd34657, %rd10589;
	mov.u64 	%rd34656, %rd10566;
	@%p548 bra 	$L__BB0_1947;
	setp.ne.s64 	%p549, %rd10635, -4162727106559522501;
	@%p549 bra 	$L__BB0_1946;
	setp.lt.u64 	%p550, %rd10612, 1883307231910630287;
	mov.b64 	%rd34659, -4162727106559522501;
	mov.u64 	%rd34658, %rd10612;
	mov.u64 	%rd34657, %rd10589;
	mov.u64 	%rd34656, %rd10566;
	@%p550 bra 	$L__BB0_1947;
	setp.ne.s64 	%p551, %rd10612, 1883307231910630287;
	@%p551 bra 	$L__BB0_1946;
	setp.lt.u64 	%p552, %rd10589, 2230234197602682880;
	mov.b64 	%rd34658, 1883307231910630287;
	mov.u64 	%rd34657, %rd10589;
	mov.u64 	%rd34656, %rd10566;
	@%p552 bra 	$L__BB0_1947;
	setp.ne.s64 	%p553, %rd10589, 2230234197602682880;
	@%p553 bra 	$L__BB0_1946;
	setp.lt.u64 	%p554, %rd10566, 1660523435060625408;
	mov.b64 	%rd34657, 2230234197602682880;
	mov.u64 	%rd34656, %rd10566;
	@%p554 bra 	$L__BB0_1947;
	setp.eq.s64 	%p555, %rd10566, 1660523435060625408;
	setp.lt.u64 	%p556, %rd34630, -8860621160618917887;
	and.pred  	%p557, %p555, %p556;
	mov.b64 	%rd34656, 1660523435060625408;
	@%p557 bra 	$L__BB0_1947;
$L__BB0_1946:
	mov.b64 	%rd10679, -8860621160618917887;
	mov.b64 	%rd10680, 1660523435060625408;
	mov.b64 	%rd10681, 2230234197602682880;
	mov.b64 	%rd10682, 1883307231910630287;
	mov.b64 	%rd10683, -4162727106559522501;
	mov.b64 	%rd10684, 121098312706494698;
	// begin inline asm
	sub.cc.u64 %rd34630, %rd34630, %rd10679;
	subc.cc.u64 %rd34656, %rd10566, %rd10680;
	subc.cc.u64 %rd34657, %rd10589, %rd10681;
	subc.cc.u64 %rd34658, %rd10612, %rd10682;
	subc.cc.u64 %rd34659, %rd10635, %rd10683;
	subc.u64 %rd34660, %rd10636, %rd10684;
	// end inline asm
$L__BB0_1947:
	// begin inline asm
	{
	.reg .u64 c;
	.reg .u64 nc;
	.reg .u64 t;
	mad.lo.cc.u64 %rd10721, %rd40, %rd33683, 0;
	madc.hi.cc.u64 c, %rd40, %rd33683, 0;
	madc.lo.cc.u64 %rd10743, %rd40, %rd33684, c;
	madc.hi.cc.u64 c, %rd40, %rd33684, 0;
	madc.lo.cc.u64 %rd10744, %rd40, %rd33685, c;
	madc.hi.cc.u64 c, %rd40, %rd33685, 0;
	madc.lo.cc.u64 %rd10745, %rd40, %rd33686, c;
	madc.hi.cc.u64 c, %rd40, %rd33686, 0;
	madc.lo.cc.u64 %rd10746, %rd40, %rd33687, c;
	madc.hi.cc.u64 c, %rd40, %rd33687, 0;
	madc.lo.cc.u64 %rd10747, %rd40, %rd33688, c;
	madc.hi.u64 %rd34636, %rd40, %rd33688, 0;
	mad.lo.cc.u64 %rd10743, %rd39, %rd33683, %rd10743;
	madc.hi.cc.u64 c, %rd39, %rd33683, 0;
	addc.cc.u64 t, %rd10744, c;
	addc.u64 nc, 0, 0;
	mad.lo.cc.u64 %rd10744, %rd39, %rd33684, t;
	madc.hi.cc.u64 c, %rd39, %rd33684, nc;
	addc.cc.u64 t, %rd10745, c;
	addc.u64 nc, 0, 0;
	mad.lo.cc.u64 %rd10745, %rd39, %rd33685, t;
	madc.hi.cc.u64 c, %rd39, %rd33685, nc;
	addc.cc.u64 t, %rd10746, c;
	addc.u64 nc, 0, 0;
	mad.lo.cc.u64 %rd10746, %rd39, %rd33686, t;
	madc.hi.cc.u64 c, %rd39, %rd33686, nc;
	addc.cc.u64 t, %rd10747, c;
	addc.u64 nc, 0, 0;
	mad.lo.cc.u64 %rd10747, %rd39, %rd33687, t;
	madc.hi.cc.u64 c, %rd39, %rd33687, nc;
	addc.cc.u64 t, %rd34636, c;
	addc.u64 nc, 0, 0;
	mad.lo.cc.u64 %rd34636, %rd39, %rd33688, t;
	madc.hi.u64 %rd10771, %rd39, %rd33688, nc;
	mad.lo.cc.u64 %rd10744, %rd38, %rd33683, %rd10744;
	madc.hi.cc.u64 c, %rd38, %rd33683, 0;
	addc.cc.u64 t, %rd10745, c;
	addc.u64 nc, 0, 0;
	mad.lo.cc.u64 %rd10745, %rd38, %rd33684, t;
	madc.hi.cc.u64 c, %rd38, %rd33684, nc;
	addc.cc.u64 t, %rd10746, c;
	addc.u64 nc, 0, 0;
	mad.lo.cc.u64 %rd10746, %rd38, %rd33685, t;
	madc.hi.cc.u64 c, %rd38, %rd33685, nc;
	addc.cc.u64 t, %rd10747, c;
	addc.u64 nc, 0, 0;
	mad.lo.cc.u64 %rd10747, %rd38, %rd33686, t;
	madc.hi.cc.u64 c, %rd38, %rd33686, nc;
	addc.cc.u64 t, %rd34636, c;
	addc.u64 nc, 0, 0;
	mad.lo.cc.u64 %rd34636, %rd38, %rd33687, t;
	madc.hi.cc.u64 c, %rd38, %rd33687, nc;
	addc.cc.u64 t, %rd10771, c;
	addc.u64 nc, 0, 0;
	mad.lo.cc.u64 %rd10771, %rd38, %rd33688, t;
	madc.hi.u64 %rd10794, %rd38, %rd33688, nc;
	mad.lo.cc.u64 %rd10745, %rd37, %rd33683, %rd10745;
	madc.hi.cc.u64 c, %rd37, %rd33683, 0;
	addc.cc.u64 t, %rd10746, c;
	addc.u64 nc, 0, 0;
	mad.lo.cc.u64 %rd10746, %rd37, %rd33684, t;
	madc.hi.cc.u64 c, %rd37, %rd33684, nc;
	addc.cc.u64 t, %rd10747, c;
	addc.u64 nc, 0, 0;
	mad.lo.cc.u64 %rd10747, %rd37, %rd33685, t;
	madc.hi.cc.u64 c, %rd37, %rd33685, nc;
	addc.cc.u64 t, %rd34636, c;
	addc.u64 nc, 0, 0;
	mad.lo.cc.u64 %rd34636, %rd37, %rd33686, t;
	madc.hi.cc.u64 c, %rd37, %rd33686, nc;
	addc.cc.u64 t, %rd10771, c;
	addc.u64 nc, 0, 0;
	mad.lo.cc.u64 %rd10771, %rd37, %rd33687, t;
	madc.hi.cc.u64 c, %rd37, %rd33687, nc;
	addc.cc.u64 t, %rd10794, c;
	addc.u64 nc, 0, 0;
	mad.lo.cc.u64 %rd10794, %rd37, %rd33688, t;
	madc.hi.u64 %rd10817, %rd37, %rd33688, nc;
	mad.lo.cc.u64 %rd10746, %rd36, %rd33683, %rd10746;
	madc.hi.cc.u64 c, %rd36, %rd33683, 0;
	addc.cc.u64 t, %rd10747, c;
	addc.u64 nc, 0, 0;
	mad.lo.cc.u64 %rd10747, %rd36, %rd33684, t;
	madc.hi.cc.u64 c, %rd36, %rd33684, nc;
	addc.cc.u64 t, %rd34636, c;
	addc.u64 nc, 0, 0;
	mad.lo.cc.u64 %rd34636, %rd36, %rd33685, t;
	madc.hi.cc.u64 c, %rd36, %rd33685, nc;
	addc.cc.u64 t, %rd10771, c;
	addc.u64 nc, 0, 0;
	mad.lo.cc.u64 %rd10771, %rd36, %rd33686, t;
	madc.hi.cc.u64 c, %rd36, %rd33686, nc;
	addc.cc.u64 t, %rd10794, c;
	addc.u64 nc, 0, 0;
	mad.lo.cc.u64 %rd10794, %rd36, %rd33687, t;
	madc.hi.cc.u64 c, %rd36, %rd33687, nc;
	addc.cc.u64 t, %rd10817, c;
	addc.u64 nc, 0, 0;
	mad.lo.cc.u64 %rd10817, %rd36, %rd33688, t;
	madc.hi.u64 %rd10840, %rd36, %rd33688, nc;
	mad.lo.cc.u64 %rd10747, %rd35, %rd33683, %rd10747;
	madc.hi.cc.u64 c, %rd35, %rd33683, 0;
	addc.cc.u64 t, %rd34636, c;
	addc.u64 nc, 0, 0;
	mad.lo.cc.u64 %rd34636, %rd35, %rd33684, t;
	madc.hi.cc.u64 c, %rd35, %rd33684, nc;
	addc.cc.u64 t, %rd10771, c;
	addc.u64 nc, 0, 0;
	mad.lo.cc.u64 %rd10771, %rd35, %rd33685, t;
	madc.hi.cc.u64 c, %rd35, %rd33685, nc;
	addc.cc.u64 t, %rd10794, c;
	addc.u64 nc, 0, 0;
	mad.lo.cc.u64 %rd10794, %rd35, %rd33686, t;
	madc.hi.cc.u64 c, %rd35, %rd33686, nc;
	addc.cc.u64 t, %rd10817, c;
	addc.u64 nc, 0, 0;
	mad.lo.cc.u64 %rd10817, %rd35, %rd33687, t;
	madc.hi.cc.u64 c, %rd35, %rd33687, nc;
	addc.cc.u64 t, %rd10840, c;
	addc.u64 nc, 0, 0;
	mad.lo.cc.u64 %rd10840, %rd35, %rd33688, t;
	madc.hi.u64 %rd10841, %rd35, %rd33688, nc;
	}
	// end inline asm
	mul.lo.s64 	%rd10735, %rd10721, -8860621160618917889;
	mov.b64 	%rd10843, -8860621160618917887;
	mov.b64 	%rd10844, 1660523435060625408;
	mov.b64 	%rd10845, 2230234197602682880;
	mov.b64 	%rd10846, 1883307231910630287;
	mov.b64 	%rd10847, -4162727106559522501;
	mov.b64 	%rd10848, 121098312706494698;
	// begin inline asm
	{
	.reg .u64 c;
	.reg .u64 t;
	.reg .u64 nc;
	mad.lo.cc.u64 c, %rd10735, %rd10843, %rd10721;
	madc.hi.cc.u64 c, %rd10735, %rd10843, 0;
	addc.cc.u64 t, %rd10743, c;
	addc.u64 nc, 0, 0;
	mad.lo.cc.u64 %rd10743, %rd10735, %rd10844, t;
	madc.hi.cc.u64 c, %rd10735, %rd10844, nc;
	addc.cc.u64 t, %rd10744, c;
	addc.u64 nc, 0, 0;
	mad.lo.cc.u64 %rd10744, %rd10735, %rd10845, t;
	madc.hi.cc.u64 c, %rd10735, %rd10845, nc;
	addc.cc.u64 t, %rd10745, c;
	addc.u64 nc, 0, 0;
	mad.lo.cc.u64 %rd10745, %rd10735, %rd10846, t;
	madc.hi.cc.u64 c, %rd10735, %rd10846, nc;
	addc.cc.u64 t, %rd10746, c;
	addc.u64 nc, 0, 0;
	mad.lo.cc.u64 %rd10746, %rd10735, %rd10847, t;
	madc.hi.cc.u64 c, %rd10735, %rd10847, nc;
	addc.cc.u64 t, %rd10747, c;
	addc.u64 nc, 0, 0;
	mad.lo.cc.u64 %rd10747, %rd10735, %rd10848, t;
	madc.hi.cc.u64 c, %rd10735, %rd10848, nc;
	addc.cc.u64 %rd34636, %rd34636, c;
	addc.u64 %rd10773, 0, 0;
	}
	// end inline asm
	mul.lo.s64 	%rd10757, %rd10743, -8860621160618917889;
	// begin inline asm
	{
	.reg .u64 c;
	.reg .u64 t;
	.reg .u64 nc;
	mad.lo.cc.u64 c, %rd10757, %rd10843, %rd10743;
	madc.hi.cc.u64 c, %rd10757, %rd10843, 0;
	addc.cc.u64 t, %rd10744, c;
	addc.u64 nc, 0, 0;
	mad.lo.cc.u64 %rd10744, %rd10757, %rd10844, t;
	madc.hi.cc.u64 c, %rd10757, %rd10844, nc;
	addc.cc.u64 t, %rd10745, c;
	addc.u64 nc, 0, 0;
	mad.lo.cc.u64 %rd10745, %rd10757, %rd10845, t;
	madc.hi.cc.u64 c, %rd10757, %rd10845, nc;
	addc.cc.u64 t, %rd10746, c;
	addc.u64 nc, 0, 0;
	mad.lo.cc.u64 %rd10746, %rd10757, %rd10846, t;
	madc.hi.cc.u64 c, %rd10757, %rd10846, nc;
	addc.cc.u64 t, %rd10747, c;
	addc.u64 nc, 0, 0;
	mad.lo.cc.u64 %rd10747, %rd10757, %rd10847, t;
	madc.hi.cc.u64 c, %rd10757, %rd10847, nc;
	addc.cc.u64 t, %rd34636, c;
	addc.u64 nc, 0, 0;
	mad.lo.cc.u64 %rd34636, %rd10757, %rd10848, t;
	madc.hi.cc.u64 c, %rd10757, %rd10848, nc;
	addc.cc.u64 c, c, %rd10773;
	addc.u64 nc, 0, 0;
	addc.cc.u64 %rd10771, %rd10771, c;
	addc.u64 %rd10773, nc, 0;
	}
	// end inline asm
	mul.lo.s64 	%rd10780, %rd10744, -8860621160618917889;
	// begin inline asm
	{
	.reg .u64 c;
	.reg .u64 t;
	.reg .u64 nc;
	mad.lo.cc.u64 c, %rd10780, %rd10843, %rd10744;
	madc.hi.cc.u64 c, %rd10780, %rd10843, 0;
	addc.cc.u64 t, %rd10745, c;
	addc.u64 nc, 0, 0;
	mad.lo.cc.u64 %rd10745, %rd10780, %rd10844, t;
	madc.hi.cc.u64 c, %rd10780, %rd10844, nc;
	addc.cc.u64 t, %rd10746, c;
	addc.u64 nc, 0, 0;
	mad.lo.cc.u64 %rd10746, %rd10780, %rd10845, t;
	madc.hi.cc.u64 c, %rd10780, %rd10845, nc;
	addc.cc.u64 t, %rd10747, c;
	addc.u64 nc, 0, 0;
	mad.lo.cc.u64 %rd10747, %rd10780, %rd10846, t;
	madc.hi.cc.u64 c, %rd10780, %rd10846, nc;
	addc.cc.u64 t, %rd34636, c;
	addc.u64 nc, 0, 0;
	mad.lo.cc.u64 %rd34636, %rd10780, %rd10847, t;
	madc.hi.cc.u64 c, %rd10780, %rd10847, nc;
	addc.cc.u64 t, %rd10771, c;
	addc.u64 nc, 0, 0;
	mad.lo.cc.u64 %rd10771, %rd10780, %rd10848, t;
	madc.hi.cc.u64 c, %rd10780, %rd10848, nc;
	addc.cc.u64 c, c, %rd10773;
	addc.u64 nc, 0, 0;
	addc.cc.u64 %rd10794, %rd10794, c;
	addc.u64 %rd10773, nc, 0;
	}
	// end inline asm
	mul.lo.s64 	%rd10803, %rd10745, -8860621160618917889;
	// begin inline asm
	{
	.reg .u64 c;
	.reg .u64 t;
	.reg .u64 nc;
	mad.lo.cc.u64 c, %rd10803, %rd10843, %rd10745;
	madc.hi.cc.u64 c, %rd10803, %rd10843, 0;
	addc.cc.u64 t, %rd10746, c;
	addc.u64 nc, 0, 0;
	mad.lo.cc.u64 %rd10746, %rd10803, %rd10844, t;
	madc.hi.cc.u64 c, %rd10803, %rd10844, nc;
	addc.cc.u64 t, %rd10747, c;
	addc.u64 nc, 0, 0;
	mad.lo.cc.u64 %rd10747, %rd10803, %rd10845, t;
	madc.hi.cc.u64 c, %rd10803, %rd10845, nc;
	addc.cc.u64 t, %rd34636, c;
	addc.u64 nc, 0, 0;
	mad.lo.cc.u64 %rd34636, %rd10803, %rd10846, t;
	madc.hi.cc.u64 c, %rd10803, %rd10846, nc;
	addc.cc.u64 t, %rd10771, c;
	addc.u64 nc, 0, 0;
	mad.lo.cc.u64 %rd10771, %rd10803, %rd10847, t;
	madc.hi.cc.u64 c, %rd10803, %rd10847, nc;
	addc.cc.u64 t, %rd10794, c;
	addc.u64 nc, 0, 0;
	mad.lo.cc.u64 %rd10794, %rd10803, %rd10848, t;
	madc.hi.cc.u64 c, %rd10803, %rd10848, nc;
	addc.cc.u64 c, c, %rd10773;
	addc.u64 nc, 0, 0;
	addc.cc.u64 %rd10817, %rd10817, c;
	addc.u64 %rd10773, nc, 0;
	}
	// end inline asm
	mul.lo.s64 	%rd10826, %rd10746, -8860621160618917889;
	// begin inline asm
	{
	.reg .u64 c;
	.reg .u64 t;
	.reg .u64 nc;
	mad.lo.cc.u64 c, %rd10826, %rd10843, %rd10746;
	madc.hi.cc.u64 c, %rd10826, %rd10843, 0;
	addc.cc.u64 t, %rd10747, c;
	addc.u64 nc, 0, 0;
	mad.lo.cc.u64 %rd10747, %rd10826, %rd10844, t;
	madc.hi.cc.u64 c, %rd10826, %rd10844, nc;
	addc.cc.u64 t, %rd34636, c;
	addc.u64 nc, 0, 0;
	mad.lo.cc.u64 %rd34636, %rd10826, %rd10845, t;
	madc.hi.cc.u64 c, %rd10826, %rd10845, nc;
	addc.cc.u64 t, %rd10771, c;
	addc.u64 nc, 0, 0;
	mad.lo.cc.u64 %rd10771, %rd10826, %rd10846, t;
	madc.hi.cc.u64 c, %rd10826, %rd10846, nc;
	addc.cc.u64 t, %rd10794, c;
	addc.u64 nc, 0, 0;
	mad.lo.cc.u64 %rd10794, %rd10826, %rd10847, t;
	madc.hi.cc.u64 c, %rd10826, %rd10847, nc;
	addc.cc.u64 t, %rd10817, c;
	addc.u64 nc, 0, 0;
	mad.lo.cc.u64 %rd10817, %rd10826, %rd10848, t;
	madc.hi.cc.u64 c, %rd10826, %rd10848, nc;
	addc.cc.u64 c, c, %rd10773;
	addc.u64 nc, 0, 0;
	addc.cc.u64 %rd10840, %rd10840, c;
	addc.u64 %rd10773, nc, 0;
	}
	// end inline asm
	mul.lo.s64 	%rd10849, %rd10747, -8860621160618917889;
	// begin inline asm
	{
	.reg .u64 c;
	.reg .u64 t;
	.reg .u64 nc;
	mad.lo.cc.u64 c, %rd10849, %rd10843, %rd10747;
	madc.hi.cc.u64 c, %rd10849, %rd10843, 0;
	addc.cc.u64 t, %rd34636, c;
	addc.u64 nc, 0, 0;
	mad.lo.cc.u64 %rd34636, %rd10849, %rd10844, t;
	madc.hi.cc.u64 c, %rd10849, %rd10844, nc;
	addc.cc.u64 t, %rd10771, c;
	addc.u64 nc, 0, 0;
	mad.lo.cc.u64 %rd10771, %rd10849, %rd10845, t;
	madc.hi.cc.u64 c, %rd10849, %rd10845, nc;
	addc.cc.u64 t, %rd10794, c;
	addc.u64 nc, 0, 0;
	mad.lo.cc.u64 %rd10794, %rd10849, %rd10846, t;
	madc.hi.cc.u64 c, %rd10849, %rd10846, nc;
	addc.cc.u64 t, %rd10817, c;
	addc.u64 nc, 0, 0;
	mad.lo.cc.u64 %rd10817, %rd10849, %rd10847, t;
	madc.hi.cc.u64 c, %rd10849, %rd10847, nc;
	addc.cc.u64 t, %rd10840, c;
	addc.u64 nc, 0, 0;
	mad.lo.cc.u64 %rd10840, %rd10849, %rd10848, t;
	madc.hi.cc.u64 c, %rd10849, %rd10848, nc;
	addc.cc.u64 c, c, %rd10773;
	add.u64 %rd10841, %rd10841, c;
	}
	// end inline asm
	setp.lt.u64 	%p558, %rd10841, 121098312706494698;
	mov.u64 	%rd34631, %rd10841;
	mov.u64 	%rd34632, %rd10840;
	mov.u64 	%rd34633, %rd10817;
	mov.u64 	%rd34634, %rd10794;
	mov.u64 	%rd34635, %rd10771;
	@%p558 bra 	$L__BB0_1958;
	setp.ne.s64 	%p559, %rd10841, 121098312706494698;
	@%p559 bra 	$L__BB0_1957;
	setp.lt.u64 	%p560, %rd10840, -4162727106559522501;
	mov.b64 	%rd34631, 121098312706494698;
	mov.u64 	%rd34632, %rd10840;
	mov.u64 	%rd34633, %rd10817;
	mov.u64 	%rd34634, %rd10794;
	mov.u64 	%rd34635, %rd10771;
	@%p560 bra 	$L__BB0_1958;
	setp.ne.s64 	%p561, %rd10840, -4162727106559522501;
	@%p561 bra 	$L__BB0_1957;
	setp.lt.u64 	%p562, %rd10817, 1883307231910630287;
	mov.b64 	%rd34632, -4162727106559522501;
	mov.u64 	%rd34633, %rd10817;
	mov.u64 	%rd34634, %rd10794;
	mov.u64 	%rd34635, %rd10771;
	@%p562 bra 	$L__BB0_1958;
	setp.ne.s64 	%p563, %rd10817, 1883307231910630287;
	@%p563 bra 	$L__BB0_1957;
	setp.lt.u64 	%p564, %rd10794, 2230234197602682880;
	mov.b64 	%rd34633, 1883307231910630287;
	mov.u64 	%rd34634, %rd10794;
	mov.u64 	%rd34635, %rd10771;
	@%p564 bra 	$L__BB0_1958;
	setp.ne.s64 	%p565, %rd10794, 2230234197602682880;
	@%p565 bra 	$L__BB0_1957;
	setp.lt.u64 	%p566, %rd10771, 1660523435060625408;
	mov.b64 	%rd34634, 2230234197602682880;
	mov.u64 	%rd34635, %rd10771;
	@%p566 bra 	$L__BB0_1958;
	setp.eq.s64 	%p567, %rd10771, 1660523435060625408;
	setp.lt.u64 	%p568, %rd34636, -8860621160618917887;
	and.pred  	%p569, %p567, %p568;
	mov.b64 	%rd34635, 1660523435060625408;
	@%p569 bra 	$L__BB0_1958;
$L__BB0_1957:
	mov.b64 	%rd10884, -8860621160618917887;
	mov.b64 	%rd10885, 1660523435060625408;
	mov.b64 	%rd10886, 2230234197602682880;
	mov.b64 	%rd10887, 1883307231910630287;
	mov.b64 	%rd10888, -4162727106559522501;
	mov.b64 	%rd10889, 121098312706494698;
	// begin inline asm
	sub.cc.u64 %rd34636, %rd34636, %rd10884;
	subc.cc.u64 %rd34635, %rd10771, %rd10885;
	subc.cc.u64 %rd34634, %rd10794, %rd10886;
	subc.cc.u64 %rd34633, %rd10817, %rd10887;
	subc.cc.u64 %rd34632, %rd10840, %rd10888;
	subc.u64 %rd34631, %rd10841, %rd10889;
	// end inline asm
$L__BB0_1958:
	// begin inline asm
	{
	.reg .u64 c;
	.reg .u64 nc;
	.reg .u64 t;
	mad.lo.cc.u64 %rd10926, %rd34636, %rd34618, 0;
	madc.hi.cc.u64 c, %rd34636, %rd34618, 0;
	madc.lo.cc.u64 %rd10948, %rd34636, %rd34617, c;
	madc.hi.cc.u64 c, %rd34636, %rd34617, 0;
	madc.lo.cc.u64 %rd10949, %rd34636, %rd34616, c;
	madc.hi.cc.u64 c, %rd34636, %rd34616, 0;
	madc.lo.cc.u64 %rd10950, %rd34636, %rd34615, c;
	madc.hi.cc.u64 c, %rd34636, %rd34615, 0;
	madc.lo.cc.u64 %rd10951, %rd34636, %rd34614, c;
	madc.hi.cc.u64 c, %rd34636, %rd34614, 0;
	madc.lo.cc.u64 %rd10952, %rd34636, %rd34613, c;
	madc.hi.u64 %rd34642, %rd34636, %rd34613, 0;
	mad.lo.cc.u64 %rd10948, %rd34635, %rd34618, %rd10948;
	madc.hi.cc.u64 c, %rd34635, %rd34618, 0;
	addc.cc.u64 t, %rd10949, c;
	addc.u64 nc, 0, 0;
	mad.lo.cc.u64 %rd10949, %rd34635, %rd34617, t;
	madc.hi.cc.u64 c, %rd34635, %rd34617, nc;
	addc.cc.u64 t, %rd10950, c;
	addc.u64 nc, 0, 0;
	mad.lo.cc.u64 %rd10950, %rd34635, %rd34616, t;
	madc.hi.cc.u64 c, %rd34635, %rd34616, nc;
	addc.cc.u64 t, %rd10951, c;
	addc.u64 nc, 0, 0;
	mad.lo.cc.u64 %rd10951, %rd34635, %rd34615, t;
	madc.hi.cc.u64 c, %rd34635, %rd34615, nc;
	addc.cc.u64 t, %rd10952, c;
	addc.u64 nc, 0, 0;
	mad.lo.cc.u64 %rd10952, %rd34635, %rd34614, t;
	madc.hi.cc.u64 c, %rd34635, %rd34614, nc;
	addc.cc.u64 t, %rd34642, c;
	addc.u64 nc, 0, 0;
	mad.lo.cc.u64 %rd34642, %rd34635, %rd34613, t;
	madc.hi.u64 %rd10976, %rd34635, %rd34613, nc;
	mad.lo.cc.u64 %rd10949, %rd34634, %rd34618, %rd10949;
	madc.hi.cc.u64 c, %rd34634, %rd34618, 0;
	addc.cc.u64 t, %rd10950, c;
	addc.u64 nc, 0, 0;
	mad.lo.cc.u64 %rd10950, %rd34634, %rd34617, t;
	madc.hi.cc.u64 c, %rd34634, %rd34617, nc;
	addc.cc.u64 t, %rd10951, c;
	addc.u64 nc, 0, 0;
	mad.lo.cc.u64 %rd10951, %rd34634, %rd34616, t;
	madc.hi.cc.u64 c, %rd34634, %rd34616, nc;
	addc.cc.u64 t, %rd10952, c;
	addc.u64 nc, 0, 0;
	mad.lo.cc.u64 %rd10952, %rd34634, %rd34615, t;
	madc.hi.cc.u64 c, %rd34634, %rd34615, nc;
	addc.cc.u64 t, %rd34642, c;
	addc.u64 nc, 0, 0;
	mad.lo.cc.u64 %rd34642, %rd34634, %rd34614, t;
	madc.hi.cc.u64 c, %rd34634, %rd34614, nc;
	addc.cc.u64 t, %rd10976, c;
	addc.u64 nc, 0, 0;
	mad.lo.cc.u64 %rd10976, %rd34634, %rd34613, t;
	madc.hi.u64 %rd10999, %rd34634, %rd34613, nc;
	mad.lo.cc.u64 %rd10950, %rd34633, %rd34618, %rd10950;
	madc.hi.cc.u64 c, %rd34633, %rd34618, 0;
	addc.cc.u64 t, %rd10951, c;
	addc.u64 nc, 0, 0;
	mad.lo.cc.u64 %rd10951, %rd34633, %rd34617, t;
	madc.hi.cc.u64 c, %rd34633, %rd34617, nc;
	addc.cc.u64 t, %rd10952, c;
	addc.u64 nc, 0, 0;
	mad.lo.cc.u64 %rd10952, %rd34633, %rd34616, t;
	madc.hi.cc.u64 c, %rd34633, %rd34616, nc;
	addc.cc.u64 t, %rd34642, c;
	addc.u64 nc, 0, 0;
	mad.lo.cc.u64 %rd34642, %rd34633, %rd34615, t;
	madc.hi.cc.u64 c, %rd34633, %rd34615, nc;
	addc.cc.u64 t, %rd10976, c;
	addc.u64 nc, 0, 0;
	mad.lo.cc.u64 %rd10976, %rd34633, %rd34614, t;
	madc.hi.cc.u64 c, %rd34633, %rd34614, nc;
	addc.cc.u64 t, %rd10999, c;
	addc.u64 nc, 0, 0;
	mad.lo.cc.u64 %rd10999, %rd34633, %rd34613, t;
	madc.hi.u64 %rd11022, %rd34633, %rd34613, nc;
	mad.lo.cc.u64 %rd10951, %rd34632, %rd34618, %rd10951;
	madc.hi.cc.u64 c, %rd34632, %rd34618, 0;
	addc.cc.u64 t, %rd10952, c;
	addc.u64 nc, 0, 0;
	mad.lo.cc.u64 %rd10952, %rd34632, %rd34617, t;
	madc.hi.cc.u64 c, %rd34632, %rd34617, nc;
	addc.cc.u64 t, %rd34642, c;
	addc.u64 nc, 0, 0;
	mad.lo.cc.u64 %rd34642, %rd34632, %rd34616, t;
	madc.hi.cc.u64 c, %rd34632, %rd34616, nc;
	addc.cc.u64 t, %rd10976, c;
	addc.u64 nc, 0, 0;
	mad.lo.cc.u64 %rd10976, %rd34632, %rd34615, t;
	madc.hi.cc.u64 c, %rd34632, %rd34615, nc;
	addc.cc.u64 t, %rd10999, c;
	addc.u64 nc, 0, 0;
	mad.lo.cc.u64 %rd10999, %rd34632, %rd34614, t;
	madc.hi.cc.u64 c, %rd34632, %rd34614, nc;
	addc.cc.u64 t, %rd11022, c;
	addc.u64 nc, 0, 0;
	mad.lo.cc.u64 %rd11022, %rd34632, %rd34613, t;
	madc.hi.u64 %rd11045, %rd34632, %rd34613, nc;
	mad.lo.cc.u64 %rd10952, %rd34631, %rd34618, %rd10952;
	madc.hi.cc.u64 c, %rd34631, %rd34618, 0;
	addc.cc.u64 t, %rd34642, c;
	addc.u64 nc, 0, 0;
	mad.lo.cc.u64 %rd34642, %rd34631, %rd34617, t;
	madc.hi.cc.u64 c, %rd34631, %rd34617, nc;
	addc.cc.u64 t, %rd10976, c;
	addc.u64 nc, 0, 0;
	mad.lo.cc.u64 %rd10976, %rd34631, %rd34616, t;
	madc.hi.cc.u64 c, %rd34631, %rd34616, nc;
	addc.cc.u64 t, %rd10999, c;
	addc.u64 nc, 0, 0;
	mad.lo.cc.u64 %rd10999, %rd34631, %rd34615, t;
	madc.hi.cc.u64 c, %rd34631, %rd34615, nc;
	addc.cc.u64 t, %rd11022, c;
	addc.u64 nc, 0, 0;
	mad.lo.cc.u64 %rd11022, %rd34631, %rd34614, t;
	madc.hi.cc.u64 c, %rd34631, %rd34614, nc;
	addc.cc.u64 t, %rd11045, c;
	addc.u64 nc, 0, 0;
	mad.lo.cc.u64 %rd11045, %rd34631, %rd34613, t;
	madc.hi.u64 %rd11046, %rd34631, %rd34613, nc;
	}
	// end inline asm
	mul.lo.s64 	%rd10940, %rd10926, -8860621160618917889;
	mov.b64 	%rd11048, -8860621160618917887;
	mov.b64 	%rd11049, 1660523435060625408;
	mov.b64 	%rd11050, 2230234197602682880;
	mov.b64 	%rd11051, 1883307231910630287;
	mov.b64 	%rd11052, -4162727106559522501;
	mov.b64 	%rd11053, 121098312706494698;
	// begin inline asm
	{
	.reg .u64 c;
	.reg .u64 t;
	.reg .u64 nc;
	mad.lo.cc.u64 c, %rd10940, %rd11048, %rd10926;
	madc.hi.cc.u64 c, %rd10940, %rd11048, 0;
	addc.cc.u64 t, %rd10948, c;
	addc.u64 nc, 0, 0;
	mad.lo.cc.u64 %rd10948, %rd10940, %rd11049, t;
	madc.hi.cc.u64 c, %rd10940, %rd11049, nc;
	addc.cc.u64 t, %rd10949, c;
	addc.u64 nc, 0, 0;
	mad.lo.cc.u64 %rd10949, %rd10940, %rd11050, t;
	madc.hi.cc.u64 c, %rd10940, %rd11050, nc;
	addc.cc.u64 t, %rd10950, c;
	addc.u64 nc, 0, 0;
	mad.lo.cc.u64 %rd10950, %rd10940, %rd11051, t;
	madc.hi.cc.u64 c, %rd10940, %rd11051, nc;
	addc.cc.u64 t, %rd10951, c;
	addc.u64 nc, 0, 0;
	mad.lo.cc.u64 %rd10951, %rd10940, %rd11052, t;
	madc.hi.cc.u64 c, %rd10940, %rd11052, nc;
	addc.cc.u64 t, %rd10952, c;
	addc.u64 nc, 0, 0;
	mad.lo.cc.u64 %rd10952, %rd10940, %rd11053, t;
	madc.hi.cc.u64 c, %rd10940, %rd11053, nc;
	addc.cc.u64 %rd34642, %rd34642, c;
	addc.u64 %rd10978, 0, 0;
	}
	// end inline asm
	mul.lo.s64 	%rd10962, %rd10948, -8860621160618917889;
	// begin inline asm
	{
	.reg .u64 c;
	.reg .u64 t;
	.reg .u64 nc;
	mad.lo.cc.u64 c, %rd10962, %rd11048, %rd10948;
	madc.hi.cc.u64 c, %rd10962, %rd11048, 0;
	addc.cc.u64 t, %rd10949, c;
	addc.u64 nc, 0, 0;
	mad.lo.cc.u64 %rd10949, %rd10962, %rd11049, t;
	madc.hi.cc.u64 c, %rd10962, %rd11049, nc;
	addc.cc.u64 t, %rd10950, c;
	addc.u64 nc, 0, 0;
	mad.lo.cc.u64 %rd10950, %rd10962, %rd11050, t;
	madc.hi.cc.u64 c, %rd10962, %rd11050, nc;
	addc.cc.u64 t, %rd10951, c;
	addc.u64 nc, 0, 0;
	mad.lo.cc.u64 %rd10951, %rd10962, %rd11051, t;
	madc.hi.cc.u64 c, %rd10962, %rd11051, nc;
	addc.cc.u64 t, %rd10952, c;
	addc.u64 nc, 0, 0;
	mad.lo.cc.u64 %rd10952, %rd10962, %rd11052, t;
	madc.hi.cc.u64 c, %rd10962, %rd11052, nc;
	addc.cc.u64 t, %rd34642, c;
	addc.u64 nc, 0, 0;
	mad.lo.cc.u64 %rd34642, %rd10962, %rd11053, t;
	madc.hi.cc.u64 c, %rd10962, %rd11053, nc;
	addc.cc.u64 c, c, %rd10978;
	addc.u64 nc, 0, 0;
	addc.cc.u64 %rd10976, %rd10976, c;
	addc.u64 %rd10978, nc, 0;
	}
	// end inline asm
	mul.lo.s64 	%rd10985, %rd10949, -8860621160618917889;
	// begin inline asm
	{
	.reg .u64 c;
	.reg .u64 t;
	.reg .u64 nc;
	mad.lo.cc.u64 c, %rd10985, %rd11048, %rd10949;
	madc.hi.cc.u64 c, %rd10985, %rd11048, 0;
	addc.cc.u64 t, %rd10950, c;
	addc.u64 nc, 0, 0;
	mad.lo.cc.u64 %rd10950, %rd10985, %rd11049, t;
	madc.hi.cc.u64 c, %rd10985, %rd11049, nc;
	addc.cc.u64 t, %rd10951, c;
	addc.u64 nc, 0, 0;
	mad.lo.cc.u64 %rd10951, %rd10985, %rd11050, t;
	madc.hi.cc.u64 c, %rd10985, %rd11050, nc;
	addc.cc.u64 t, %rd10952, c;
	addc.u64 nc, 0, 0;
	mad.lo.cc.u64 %rd10952, %rd10985, %rd11051, t;
	madc.hi.cc.u64 c, %rd10985, %rd11051, nc;
	addc.cc.u64 t, %rd34642, c;
	addc.u64 nc, 0, 0;
	mad.lo.cc.u64 %rd34642, %rd10985, %rd11052, t;
	madc.hi.cc.u64 c, %rd10985, %rd11052, nc;
	addc.cc.u64 t, %rd10976, c;
	addc.u64 nc, 0, 0;
	mad.lo.cc.u64 %rd10976, %rd10985, %rd11053, t;
	madc.hi.cc.u64 c, %rd10985, %rd11053, nc;
	addc.cc.u64 c, c, %rd10978;
	addc.u64 nc, 0, 0;
	addc.cc.u64 %rd10999, %rd10999, c;
	addc.u64 %rd10978, nc, 0;
	}
	// end inline asm
	mul.lo.s64 	%rd11008, %rd10950, -8860621160618917889;
	// begin inline asm
	{
	.reg .u64 c;
	.reg .u64 t;
	.reg .u64 nc;
	mad.lo.cc.u64 c, %rd11008, %rd11048, %rd10950;
	madc.hi.cc.u64 c, %rd11008, %rd11048, 0;
	addc.cc.u64 t, %rd10951, c;
	addc.u64 nc, 0, 0;
	mad.lo.cc.u64 %rd10951, %rd11008, %rd11049, t;
	madc.hi.cc.u64 c, %rd11008, %rd11049, nc;
	addc.cc.u64 t, %rd10952, c;
	addc.u64 nc, 0, 0;
	mad.lo.cc.u64 %rd10952, %rd11008, %rd11050, t;
	madc.hi.cc.u64 c, %rd11008, %rd11050, nc;
	addc.cc.u64 t, %rd34642, c;
	addc.u64 nc, 0, 0;
	mad.lo.cc.u64 %rd34642, %rd11008, %rd11051, t;
	madc.hi.cc.u64 c, %rd11008, %rd11051, nc;
	addc.cc.u64 t, %rd10976, c;
	addc.u64 nc, 0, 0;
	mad.lo.cc.u64 %rd10976, %rd11008, %rd11052, t;
	madc.hi.cc.u64 c, %rd11008, %rd11052, nc;
	addc.cc.u64 t, %rd10999, c;
	addc.u64 nc, 0, 0;
	mad.lo.cc.u64 %rd10999, %rd11008, %rd11053, t;
	madc.hi.cc.u64 c, %rd11008, %rd11053, nc;
	addc.cc.u64 c, c, %rd10978;
	addc.u64 nc, 0, 0;
	addc.cc.u64 %rd11022, %rd11022, c;
	addc.u64 %rd10978, nc, 0;
	}
	// end inline asm
	mul.lo.s64 	%rd11031, %rd10951, -8860621160618917889;
	// begin inline asm
	{
	.reg .u64 c;
	.reg .u64 t;
	.reg .u64 nc;
	mad.lo.cc.u64 c, %rd11031, %rd11048, %rd10951;
	madc.hi.cc.u64 c, %rd11031, %rd11048, 0;
	addc.cc.u64 t, %rd10952, c;
	addc.u64 nc, 0, 0;
	mad.lo.cc.u64 %rd10952, %rd11031, %rd11049, t;
	madc.hi.cc.u64 c, %rd11031, %rd11049, nc;
	addc.cc.u64 t, %rd34642, c;
	addc.u64 nc, 0, 0;
	mad.lo.cc.u64 %rd34642, %rd11031, %rd11050, t;
	madc.hi.cc.u64 c, %rd11031, %rd11050, nc;
	addc.cc.u64 t, %rd10976, c;
	addc.u64 nc, 0, 0;
	mad.lo.cc.u64 %rd10976, %rd11031, %rd11051, t;
	madc.hi.cc.u64 c, %rd11031, %rd11051, nc;
	addc.cc.u64 t, %rd10999, c;
	addc.u64 nc, 0, 0;
	mad.lo.cc.u64 %rd10999, %rd11031, %rd11052, t;
	madc.hi.cc.u64 c, %rd11031, %rd11052, nc;
	addc.cc.u64 t, %rd11022, c;
	addc.u64 nc, 0, 0;
	mad.lo.cc.u64 %rd11022, %rd11031, %rd11053, t;
	madc.hi.cc.u64 c, %rd11031, %rd11053, nc;
	addc.cc.u64 c, c, %rd10978;
	addc.u64 nc, 0, 0;
	addc.cc.u64 %rd11045, %rd11045, c;
	addc.u64 %rd10978, nc, 0;
	}
	// end inline asm
	mul.lo.s64 	%rd11054, %rd10952, -8860621160618917889;
	// begin inline asm
	{
	.reg .u64 c;
	.reg .u64 t;
	.reg .u64 nc;
	mad.lo.cc.u64 c, %rd11054, %rd11048, %rd10952;
	madc.hi.cc.u64 c, %rd11054, %rd11048, 0;
	addc.cc.u64 t, %rd34642, c;
	addc.u64 nc, 0, 0;
	mad.lo.cc.u64 %rd34642, %rd11054, %rd11049, t;
	madc.hi.cc.u64 c, %rd11054, %rd11049, nc;
	addc.cc.u64 t, %rd10976, c;
	addc.u64 nc, 0, 0;
	mad.lo.cc.u64 %rd10976, %rd11054, %rd11050, t;
	madc.hi.cc.u64 c, %rd11054, %rd11050, nc;
	addc.cc.u64 t, %rd10999, c;
	addc.u64 nc, 0, 0;
	mad.lo.cc.u64 %rd10999, %rd11054, %rd11051, t;
	madc.hi.cc.u64 c, %rd11054, %rd11051, nc;
	addc.cc.u64 t, %rd11022, c;
	addc.u64 nc, 0, 0;
	mad.lo.cc.u64 %rd11022, %rd11054, %rd11052, t;
	madc.hi.cc.u64 c, %rd11054, %rd11052, nc;
	addc.cc.u64 t, %rd11045, c;
	addc.u64 nc, 0, 0;
	mad.lo.cc.u64 %rd11045, %rd11054, %rd11053, t;
	madc.hi.cc.u64 c, %rd11054, %rd11053, nc;
	addc.cc.u64 c, c, %rd10978;
	add.u64 %rd11046, %rd11046, c;
	}
	// end inline asm
	setp.lt.u64 	%p570, %rd11046, 121098312706494698;
	mov.u64 	%rd34637, %rd11046;
	mov.u64 	%rd34638, %rd11045;
	mov.u64 	%rd34639, %rd11022;
	mov.u64 	%rd34640, %rd10999;
	mov.u64 	%rd34641, %rd10976;
	@%p570 bra 	$L__BB0_1969;
	setp.ne.s64 	%p571, %rd11046, 121098312706494698;
	@%p571 bra 	$L__BB0_1968;
	setp.lt.u64 	%p572, %rd11045, -4162727106559522501;
	mov.b64 	%rd34637, 121098312706494698;
	mov.u64 	%rd34638, %rd11045;
	mov.u64 	%rd34639, %rd11022;
	mov.u64 	%rd34640, %rd10999;
	mov.u64 	%rd34641, %rd10976;
	@%p572 bra 	$L__BB0_1969;
	setp.ne.s64 	%p573, %rd11045, -4162727106559522501;
	@%p573 bra 	$L__BB0_1968;
	setp.lt.u64 	%p574, %rd11022, 1883307231910630287;
	mov.b64 	%rd34638, -4162727106559522501;
	mov.u64 	%rd34639, %rd11022;
	mov.u64 	%rd34640, %rd10999;
	mov.u64 	%rd34641, %rd10976;
	@%p574 bra 	$L__BB0_1969;
	setp.ne.s64 	%p575, %rd11022, 1883307231910630287;
	@%p575 bra 	$L__BB0_1968;
	setp.lt.u64 	%p576, %rd10999, 2230234197602682880;
	mov.b64 	%rd34639, 1883307231910630287;
	mov.u64 	%rd34640, %rd10999;
	mov.u64 	%rd34641, %rd10976;
	@%p576 bra 	$L__BB0_1969;
	setp.ne.s64 	%p577, %rd10999, 2230234197602682880;
	@%p577 bra 	$L__BB0_1968;
	setp.lt.u64 	%p578, %rd10976, 1660523435060625408;
	mov.b64 	%rd34640, 2230234197602682880;
	mov.u64 	%rd34641, %rd10976;
	@%p578 bra 	$L__BB0_1969;
	setp.eq.s64 	%p579, %rd10976, 1660523435060625408;
	setp.lt.u64 	%p580, %rd34642, -8860621160618917887;
	and.pred  	%p581, %p579, %p580;
	mov.b64 	%rd34641, 1660523435060625408;
	@%p581 bra 	$L__BB0_1969;
$L__BB0_1968:
	mov.b64 	%rd11089, -8860621160618917887;
	mov.b64 	%rd11090, 1660523435060625408;
	mov.b64 	%rd11091, 2230234197602682880;
	mov.b64 	%rd11092, 1883307231910630287;
	mov.b64 	%rd11093, -4162727106559522501;
	mov.b64 	%rd11094, 121098312706494698;
	// begin inline asm
	sub.cc.u64 %rd34642, %rd34642, %rd11089;
	subc.cc.u64 %rd34641, %rd10976, %rd11090;
	subc.cc.u64 %rd34640, %rd10999, %rd11091;
	subc.cc.u64 %rd34639, %rd11022, %rd11092;
	subc.cc.u64 %rd34638, %rd11045, %rd11093;
	subc.u64 %rd34637, %rd11046, %rd11094;
	// end inline asm
$L__BB0_1969:
	// begin inline asm
	{
	.reg .u64 c;
	.reg .u64 nc;
	.reg .u64 t;
	mad.lo.cc.u64 %rd11131, %rd33694, %rd29, 0;
	madc.hi.cc.u64 c, %rd33694, %rd29, 0;
	madc.lo.cc.u64 %rd11153, %rd33694, %rd30, c;
	madc.hi.cc.u64 c, %rd33694, %rd30, 0;
	madc.lo.cc.u64 %rd11154, %rd33694, %rd31, c;
	madc.hi.cc.u64 c, %rd33694, %rd31, 0;
	madc.lo.cc.u64 %rd11155, %rd33694, %rd32, c;
	madc.hi.cc.u64 c, %rd33694, %rd32, 0;
	madc.lo.cc.u64 %rd11156, %rd33694, %rd33, c;
	madc.hi.cc.u64 c, %rd33694, %rd33, 0;
	madc.lo.cc.u64 %rd11157, %rd33694, %rd34, c;
	madc.hi.u64 %rd34648, %rd33694, %rd34, 0;
	mad.lo.cc.u64 %rd11153, %rd33693, %rd29, %rd11153;
	madc.hi.cc.u64 c, %rd33693, %rd29, 0;
	addc.cc.u64 t, %rd11154, c;
	addc.u64 nc, 0, 0;
	mad.lo.cc.u64 %rd11154, %rd33693, %rd30, t;
	madc.hi.cc.u64 c, %rd33693, %rd30, nc;
	addc.cc.u64 t, %rd11155, c;
	addc.u64 nc, 0, 0;
	mad.lo.cc.u64 %rd11155, %rd33693, %rd31, t;
	madc.hi.cc.u64 c, %rd33693, %rd31, nc;
	addc.cc.u64 t, %rd11156, c;
	addc.u64 nc, 0, 0;
	mad.lo.cc.u64 %rd11156, %rd33693, %rd32, t;
	madc.hi.cc.u64 c, %rd33693, %rd32, nc;
	addc.cc.u64 t, %rd11157, c;
	addc.u64 nc, 0, 0;
	mad.lo.cc.u64 %rd11157, %rd33693, %rd33, t;
	madc.hi.cc.u64 c, %rd33693, %rd33, nc;
	addc.cc.u64 t, %rd34648, c;
	addc.u64 nc, 0, 0;
	mad.lo.cc.u64 %rd34648, %rd33693, %rd34, t;
	madc.hi.u64 %rd11181, %rd33693, %rd34, nc;
	mad.lo.cc.u64 %rd11154, %rd33692, %rd29, %rd11154;
	madc.hi.cc.u64 c, %rd33692, %rd29, 0;
	addc.cc.u64 t, %rd11155, c;
	addc.u64 nc, 0, 0;
	mad.lo.cc.u64 %rd11155, %rd33692, %rd30, t;
	madc.hi.cc.u64 c, %rd33692, %rd30, nc;
	addc.cc.u64 t, %rd11156, c;
	addc.u64 nc, 0, 0;
	mad.lo.cc.u64 %rd11156, %rd33692, %rd31, t;
	madc.hi.cc.u64 c, %rd33692, %rd31, nc;
	addc.cc.u64 t, %rd11157, c;
	addc.u64 nc, 0, 0;
	mad.lo.cc.u64 %rd11157, %rd33692, %rd32, t;
	madc.hi.cc.u64 c, %rd33692, %rd32, nc;
	addc.cc.u64 t, %rd34648, c;
	addc.u64 nc, 0, 0;
	mad.lo.cc.u64 %rd34648, %rd33692, %rd33, t;
	madc.hi.cc.u64 c, %rd33692, %rd33, nc;
	addc.cc.u64 t, %rd11181, c;
	addc.u64 nc, 0, 0;
	mad.lo.cc.u64 %rd11181, %rd33692, %rd34, t;
	madc.hi.u64 %rd11204, %rd33692, %rd34, nc;
	mad.lo.cc.u64 %rd11155, %rd33691, %rd29, %rd11155;
	madc.hi.cc.u64 c, %rd33691, %rd29, 0;
	addc.cc.u64 t, %rd11156, c;
	addc.u64 nc, 0, 0;
	mad.lo.cc.u64 %rd11156, %rd33691, %rd30, t;
	madc.hi.cc.u64 c, %rd33691, %rd30, nc;
	addc.cc.u64 t, %rd11157, c;
	addc.u64 nc, 0, 0;
	mad.lo.cc.u64 %rd11157, %rd33691, %rd31, t;
	madc.hi.cc.u64 c, %rd33691, %rd31, nc;
	addc.cc.u64 t, %rd34648, c;
	addc.u64 nc, 0, 0;
	mad.lo.cc.u64 %rd34648, %rd33691, %rd32, t;
	madc.hi.cc.u64 c, %rd33691, %rd32, nc;
	addc.cc.u64 t, %rd11181, c;
	addc.u64 nc, 0, 0;
	mad.lo.cc.u64 %rd11181, %rd33691, %rd33, t;
	madc.hi.cc.u64 c, %rd33691, %rd33, nc;
	addc.cc.u64 t, %rd11204, c;
	addc.u64 nc, 0, 0;
	mad.lo.cc.u64 %rd11204, %rd33691, %rd34, t;
	madc.hi.u64 %rd11227, %rd33691, %rd34, nc;
	mad.lo.cc.u64 %rd11156, %rd33690, %rd29, %rd11156;
	madc.hi.cc.u64 c, %rd33690, %rd29, 0;
	addc.cc.u64 t, %rd11157, c;
	addc.u64 nc, 0, 0;
	mad.lo.cc.u64 %rd11157, %rd33690, %rd30, t;
	madc.hi.cc.u64 c, %rd33690, %rd30, nc;
	addc.cc.u64 t, %rd34648, c;
	addc.u64 nc, 0, 0;
	mad.lo.cc.u64 %rd34648, %rd33690, %rd31, t;
	madc.hi.cc.u64 c, %rd33690, %rd31, nc;
	addc.cc.u64 t, %rd11181, c;
	addc.u64 nc, 0, 0;
	mad.lo.cc.u64 %rd11181, %rd33690, %rd32, t;
	madc.hi.cc.u64 c, %rd33690, %rd32, nc;
	addc.cc.u64 t, %rd11204, c;
	addc.u64 nc, 0, 0;
	mad.lo.cc.u64 %rd11204, %rd33690, %rd33, t;
	madc.hi.cc.u64 c, %rd33690, %rd33, nc;
	addc.cc.u64 t, %rd11227, c;
	addc.u64 nc, 0, 0;
	mad.lo.cc.u64 %rd11227, %rd33690, %rd34, t;
	madc.hi.u64 %rd11250, %rd33690, %rd34, nc;
	mad.lo.cc.u64 %rd11157, %rd33689, %rd29, %rd11157;
	madc.hi.cc.u64 c, %rd33689, %rd29, 0;
	addc.cc.u64 t, %rd34648, c;
	addc.u64 nc, 0, 0;
	mad.lo.cc.u64 %rd34648, %rd33689, %rd30, t;
	madc.hi.cc.u64 c, %rd33689, %rd30, nc;
	addc.cc.u64 t, %rd11181, c;
	addc.u64 nc, 0, 0;
	mad.lo.cc.u64 %rd11181, %rd33689, %rd31, t;
	madc.hi.cc.u64 c, %rd33689, %rd31, nc;
	addc.cc.u64 t, %rd11204, c;
	addc.u64 nc, 0, 0;
	mad.lo.cc.u64 %rd11204, %rd33689, %rd32, t;
	madc.hi.cc.u64 c, %rd33689, %rd32, nc;
	addc.cc.u64 t, %rd11227, c;
	addc.u64 nc, 0, 0;
	mad.lo.cc.u64 %rd11227, %rd33689, %rd33, t;
	madc.hi.cc.u64 c, %rd33689, %rd33, nc;
	addc.cc.u64 t, %rd11250, c;
	addc.u64 nc, 0, 0;
	mad.lo.cc.u64 %rd11250, %rd33689, %rd34, t;
	madc.hi.u64 %rd11251, %rd33689, %rd34, nc;
	}
	// end inline asm
	mul.lo.s64 	%rd11145, %rd11131, -8860621160618917889;
	mov.b64 	%rd11253, -8860621160618917887;
	mov.b64 	%rd11254, 1660523435060625408;
	mov.b64 	%rd11255, 2230234197602682880;
	mov.b64 	%rd11256, 1883307231910630287;
	mov.b64 	%rd11257, -4162727106559522501;
	mov.b64 	%rd11258, 121098312706494698;
	// begin inline asm
	{
	.reg .u64 c;
	.reg .u64 t;
	.reg .u64 nc;
	mad.lo.cc.u64 c, %rd11145, %rd11253, %rd11131;
	madc.hi.cc.u64 c, %rd11145, %rd11253, 0;
	addc.cc.u64 t, %rd11153, c;
	addc.u64 nc, 0, 0;
	mad.lo.cc.u64 %rd11153, %rd11145, %rd11254, t;
	madc.hi.cc.u64 c, %rd11145, %rd11254, nc;
	addc.cc.u64 t, %rd11154, c;
	addc.u64 nc, 0, 0;
	mad.lo.cc.u64 %rd11154, %rd11145, %rd11255, t;
	madc.hi.cc.u64 c, %rd11145, %rd11255, nc;
	addc.cc.u64 t, %rd11155, c;
	addc.u64 nc, 0, 0;
	mad.lo.cc.u64 %rd11155, %rd11145, %rd11256, t;
	madc.hi.cc.u64 c, %rd11145, %rd11256, nc;
	addc.cc.u64 t, %rd11156, c;
	addc.u64 nc, 0, 0;
	mad.lo.cc.u64 %rd11156, %rd11145, %rd11257, t;
	madc.hi.cc.u64 c, %rd11145, %rd11257, nc;
	addc.cc.u64 t, %rd11157, c;
	addc.u64 nc, 0, 0;
	mad.lo.cc.u64 %rd11157, %rd11145, %rd11258, t;
	madc.hi.cc.u64 c, %rd11145, %rd11258, nc;
	addc.cc.u64 %rd34648, %rd34648, c;
	addc.u64 %rd11183, 0, 0;
	}
	// end inline asm
	mul.lo.s64 	%rd11167, %rd11153, -8860621160618917889;
	// begin inline asm
	{
	.reg .u64 c;
	.reg .u64 t;
	.reg .u64 nc;
	mad.lo.cc.u64 c, %rd11167, %rd11253, %rd11153;
	madc.hi.cc.u64 c, %rd11167, %rd11253, 0;
	addc.cc.u64 t, %rd11154, c;
	addc.u64 nc, 0, 0;
	mad.lo.cc.u64 %rd11154, %rd11167, %rd11254, t;
	madc.hi.cc.u64 c, %rd11167, %rd11254, nc;
	addc.cc.u64 t, %rd11155, c;
	addc.u64 nc, 0, 0;
	mad.lo.cc.u64 %rd11155, %rd11167, %rd11255, t;
	madc.hi.cc.u64 c, %rd11167, %rd11255, nc;
	addc.cc.u64 t, %rd11156, c;
	addc.u64 nc, 0, 0;
	mad.lo.cc.u64 %rd11156, %rd11167, %rd11256, t;
	madc.hi.cc.u64 c, %rd11167, %rd11256, nc;
	addc.cc.u64 t, %rd11157, c;
	addc.u64 nc, 0, 0;
	mad.lo.cc.u64 %rd11157, %rd11167, %rd11257, t;
	madc.hi.cc.u64 c, %rd11167, %rd11257, nc;
	addc.cc.u64 t, %rd34648, c;
	addc.u64 nc, 0, 0;
	mad.lo.cc.u64 %rd34648, %rd11167, %rd11258, t;
	madc.hi.cc.u64 c, %rd11167, %rd11258, nc;
	addc.cc.u64 c, c, %rd11183;
	addc.u64 nc, 0, 0;
	addc.cc.u64 %rd11181, %rd11181, c;
	addc.u64 %rd11183, nc, 0;
	}
	// end inline asm
	mul.lo.s64 	%rd11190, %rd11154, -8860621160618917889;
	// begin inline asm
	{
	.reg .u64 c;
	.reg .u64 t;
	.reg .u64 nc;
	mad.lo.cc.u64 c, %rd11190, %rd11253, %rd11154;
	madc.hi.cc.u64 c, %rd11190, %rd11253, 0;
	addc.cc.u64 t, %rd11155, c;
	addc.u64 nc, 0, 0;
	mad.lo.cc.u64 %rd11155, %rd11190, %rd11254, t;
	madc.hi.cc.u64 c, %rd11190, %rd11254, nc;
	addc.cc.u64 t, %rd11156, c;
	addc.u64 nc, 0, 0;
	mad.lo.cc.u64 %rd11156, %rd11190, %rd11255, t;
	madc.hi.cc.u64 c, %rd11190, %rd11255, nc;
	addc.cc.u64 t, %rd11157, c;
	addc.u64 nc, 0, 0;
	mad.lo.cc.u64 %rd11157, %rd11190, %rd11256, t;
	madc.hi.cc.u64 c, %rd11190, %rd11256, nc;
	addc.cc.u64 t, %rd34648, c;
	addc.u64 nc, 0, 0;
	mad.lo.cc.u64 %rd34648, %rd11190, %rd11257, t;
	madc.hi.cc.u64 c, %rd11190, %rd11257, nc;
	addc.cc.u64 t, %rd11181, c;
	addc.u64 nc, 0, 0;
	mad.lo.cc.u64 %rd11181, %rd11190, %rd11258, t;
	madc.hi.cc.u64 c, %rd11190, %rd11258, nc;
	addc.cc.u64 c, c, %rd11183;
	addc.u64 nc, 0, 0;
	addc.cc.u64 %rd11204, %rd11204, c;
	addc.u64 %rd11183, nc, 0;
	}
	// end inline asm
	mul.lo.s64 	%rd11213, %rd11155, -8860621160618917889;
	// begin inline asm
	{
	.reg .u64 c;
	.reg .u64 t;
	.reg .u64 nc;
	mad.lo.cc.u64 c, %rd11213, %rd11253, %rd11155;
	madc.hi.cc.u64 c, %rd11213, %rd11253, 0;
	addc.cc.u64 t, %rd11156, c;
	addc.u64 nc, 0, 0;
	mad.lo.cc.u64 %rd11156, %rd11213, %rd11254, t;
	madc.hi.cc.u64 c, %rd11213, %rd11254, nc;
	addc.cc.u64 t, %rd11157, c;
	addc.u64 nc, 0, 0;
	mad.lo.cc.u64 %rd11157, %rd11213, %rd11255, t;
	madc.hi.cc.u64 c, %rd11213, %rd11255, nc;
	addc.cc.u64 t, %rd34648, c;
	addc.u64 nc, 0, 0;
	mad.lo.cc.u64 %rd34648, %rd11213, %rd11256, t;
	madc.hi.cc.u64 c, %rd11213, %rd11256, nc;
	addc.cc.u64 t, %rd11181, c;
	addc.u64 nc, 0, 0;
	mad.lo.cc.u64 %rd11181, %rd11213, %rd11257, t;
	madc.hi.cc.u64 c, %rd11213, %rd11257, nc;
	addc.cc.u64 t, %rd11204, c;
	addc.u64 nc, 0, 0;
	mad.lo.cc.u64 %rd11204, %rd11213, %rd11258, t;
	madc.hi.cc.u64 c, %rd11213, %rd11258, nc;
	addc.cc.u64 c, c, %rd11183;
	addc.u64 nc, 0, 0;
	addc.cc.u64 %rd11227, %rd11227, c;
	addc.u64 %rd11183, nc, 0;
	}
	// end inline asm
	mul.lo.s64 	%rd11236, %rd11156, -8860621160618917889;
	// begin inline asm
	{
	.reg .u64 c;
	.reg .u64 t;
	.reg .u64 nc;
	mad.lo.cc.u64 c, %rd11236, %rd11253, %rd11156;
	madc.hi.cc.u64 c, %rd11236, %rd11253, 0;
	addc.cc.u64 t, %rd11157, c;
	addc.u64 nc, 0, 0;
	mad.lo.cc.u64 %rd11157, %rd11236, %rd11254, t;
	madc.hi.cc.u64 c, %rd11236, %rd11254, nc;
	addc.cc.u64 t, %rd34648, c;
	addc.u64 nc, 0, 0;
	mad.lo.cc.u64 %rd34648, %rd11236, %rd11255, t;
	madc.hi.cc.u64 c, %rd11236, %rd11255, nc;
	addc.cc.u64 t, %rd11181, c;
	addc.u64 nc, 0, 0;
	mad.lo.cc.u64 %rd11181, %rd11236, %rd11256, t;
	madc.hi.cc.u64 c, %rd11236, %rd11256, nc;
	addc.cc.u64 t, %rd11204, c;
	addc.u64 nc, 0, 0;
	mad.lo.cc.u64 %rd11204, %rd11236, %rd11257, t;
	madc.hi.cc.u64 c, %rd11236, %rd11257, nc;
	addc.cc.u64 t, %rd11227, c;
	addc.u64 nc, 0, 0;
	mad.lo.cc.u64 %rd11227, %rd11236, %rd11258, t;
	madc.hi.cc.u64 c, %rd11236, %rd11258, nc;
	addc.cc.u64 c, c, %rd11183;
	addc.u64 nc, 0, 0;
	addc.cc.u64 %rd11250, %rd11250, c;
	addc.u64 %rd11183, nc, 0;
	}
	// end inline asm
	mul.lo.s64 	%rd11259, %rd11157, -8860621160618917889;
	// begin inline asm
	{
	.reg .u64 c;
	.reg .u64 t;
	.reg .u64 nc;
	mad.lo.cc.u64 c, %rd11259, %rd11253, %rd11157;
	madc.hi.cc.u64 c, %rd11259, %rd11253, 0;
	addc.cc.u64 t, %rd34648, c;
	addc.u64 nc, 0, 0;
	mad.lo.cc.u64 %rd34648, %rd11259, %rd11254, t;
	madc.hi.cc.u64 c, %rd11259, %rd11254, nc;
	addc.cc.u64 t, %rd11181, c;
	addc.u64 nc, 0, 0;
	mad.lo.cc.u64 %rd11181, %rd11259, %rd11255, t;
	madc.hi.cc.u64 c, %rd11259, %rd11255, nc;
	addc.cc.u64 t, %rd11204, c;
	addc.u64 nc, 0, 0;
	mad.lo.cc.u64 %rd11204, %rd11259, %rd11256, t;
	madc.hi.cc.u64 c, %rd11259, %rd11256, nc;
	addc.cc.u64 t, %rd11227, c;
	addc.u64 nc, 0, 0;
	mad.lo.cc.u64 %rd11227, %rd11259, %rd11257, t;
	madc.hi.cc.u64 c, %rd11259, %rd11257, nc;
	addc.cc.u64 t, %rd11250, c;
	addc.u64 nc, 0, 0;
	mad.lo.cc.u64 %rd11250, %rd11259, %rd11258, t;
	madc.hi.cc.u64 c, %rd11259, %rd11258, nc;
	addc.cc.u64 c, c, %rd11183;
	add.u64 %rd11251, %rd11251, c;
	}
	// end inline asm
	setp.lt.u64 	%p582, %rd11251, 121098312706494698;
	mov.u64 	%rd34643, %rd11251;
	mov.u64 	%rd34644, %rd11250;
	mov.u64 	%rd34645, %rd11227;
	mov.u64 	%rd34646, %rd11204;
	mov.u64 	%rd34647, %rd11181;
	@%p582 bra 	$L__BB0_1980;
	setp.ne.s64 	%p583, %rd11251, 121098312706494698;
	@%p583 bra 	$L__BB0_1979;
	setp.lt.u64 	%p584, %rd11250, -4162727106559522501;
	mov.b64 	%rd34643, 121098312706494698;
	mov.u64 	%rd34644, %rd11250;
	mov.u64 	%rd34645, %rd11227;
	mov.u64 	%rd34646, %rd11204;
	mov.u64 	%rd34647, %rd11181;
	@%p584 bra 	$L__BB0_1980;
	setp.ne.s64 	%p585, %rd11250, -4162727106559522501;
	@%p585 bra 	$L__BB0_1979;
	setp.lt.u64 	%p586, %rd11227, 1883307231910630287;
	mov.b64 	%rd34644, -4162727106559522501;
	mov.u64 	%rd34645, %rd11227;
	mov.u64 	%rd34646, %rd11204;
	mov.u64 	%rd34647, %rd11181;
	@%p586 bra 	$L__BB0_1980;
	setp.ne.s64 	%p587, %rd11227, 1883307231910630287;
	@%p587 bra 	$L__BB0_1979;
	setp.lt.u64 	%p588, %rd11204, 2230234197602682880;
	mov.b64 	%rd34645, 1883307231910630287;
	mov.u64 	%rd34646, %rd11204;
	mov.u64 	%rd34647, %rd11181;
	@%p588 bra 	$L__BB0_1980;
	setp.ne.s64 	%p589, %rd11204, 2230234197602682880;
	@%p589 bra 	$L__BB0_1979;
	setp.lt.u64 	%p590, %rd11181, 1660523435060625408;
	mov.b64 	%rd34646, 2230234197602682880;
	mov.u64 	%rd34647, %rd11181;
	@%p590 bra 	$L__BB0_1980;
	setp.eq.s64 	%p591, %rd11181, 1660523435060625408;
	setp.lt.u64 	%p592, %rd34648, -8860621160618917887;
	and.pred  	%p593, %p591, %p592;
	mov.b64 	%rd34647, 1660523435060625408;
	@%p593 bra 	$L__BB0_1980;
$L__BB0_1979:
	mov.b64 	%rd11294, -8860621160618917887;
	mov.b64 	%rd11295, 1660523435060625408;
	mov.b64 	%rd11296, 2230234197602682880;
	mov.b64 	%rd11297, 1883307231910630287;
	mov.b64 	%rd11298, -4162727106559522501;
	mov.b64 	%rd11299, 121098312706494698;
	// begin inline asm
	sub.cc.u64 %rd34648, %rd34648, %rd11294;
	subc.cc.u64 %rd34647, %rd11181, %rd11295;
	subc.cc.u64 %rd34646, %rd11204, %rd11296;
	subc.cc.u64 %rd34645, %rd11227, %rd11297;
	subc.cc.u64 %rd34644, %rd11250, %rd11298;
	subc.u64 %rd34643, %rd11251, %rd11299;
	// end inline asm
$L__BB0_1980:
	// begin inline asm
	{
	.reg .u64 c;
	.reg .u64 nc;
	.reg .u64 t;
	mad.lo.cc.u64 %rd11336, %rd34648, %rd34612, 0;
	madc.hi.cc.u64 c, %rd34648, %rd34612, 0;
	madc.lo.cc.u64 %rd11358, %rd34648, %rd34611, c;
	madc.hi.cc.u64 c, %rd34648, %rd34611, 0;
	madc.lo.cc.u64 %rd11359, %rd34648, %rd34610, c;
	madc.hi.cc.u64 c, %rd34648, %rd34610, 0;
	madc.lo.cc.u64 %rd11360, %rd34648, %rd34609, c;
	madc.hi.cc.u64 c, %rd34648, %rd34609, 0;
	madc.lo.cc.u64 %rd11361, %rd34648, %rd34608, c;
	madc.hi.cc.u64 c, %rd34648, %rd34608, 0;
	madc.lo.cc.u64 %rd11362, %rd34648, %rd34607, c;
	madc.hi.u64 %rd34654, %rd34648, %rd34607, 0;
	mad.lo.cc.u64 %rd11358, %rd34647, %rd34612, %rd11358;
	madc.hi.cc.u64 c, %rd34647, %rd34612, 0;
	addc.cc.u64 t, %rd11359, c;
	addc.u64 nc, 0, 0;
	mad.lo.cc.u64 %rd11359, %rd34647, %rd34611, t;
	madc.hi.cc.u64 c, %rd34647, %rd34611, nc;
	addc.cc.u64 t, %rd11360, c;
	addc.u64 nc, 0, 0;
	mad.lo.cc.u64 %rd11360, %rd34647, %rd34610, t;
	madc.hi.cc.u64 c, %rd34647, %rd34610, nc;
	addc.cc.u64 t, %rd11361, c;
	addc.u64 nc, 0, 0;
	mad.lo.cc.u64 %rd11361, %rd34647, %rd34609, t;
	madc.hi.cc.u64 c, %rd34647, %rd34609, nc;
	addc.cc.u64 t, %rd11362, c;
	addc.u64 nc, 0, 0;
	mad.lo.cc.u64 %rd11362, %rd34647, %rd34608, t;
	madc.hi.cc.u64 c, %rd34647, %rd34608, nc;
	addc.cc.u64 t, %rd34654, c;
	addc.u64 nc, 0, 0;
	mad.lo.cc.u64 %rd34654, %rd34647, %rd34607, t;
	madc.hi.u64 %rd11386, %rd34647, %rd34607, nc;
	mad.lo.cc.u64 %rd11359, %rd34646, %rd34612, %rd11359;
	madc.hi.cc.u64 c, %rd34646, %rd34612, 0;
	addc.cc.u64 t, %rd11360, c;
	addc.u64 nc, 0, 0;
	mad.lo.cc.u64 %rd11360, %rd34646, %rd34611, t;
	madc.hi.cc.u64 c, %rd34646, %rd34611, nc;
	addc.cc.u64 t, %rd11361, c;
	addc.u64 nc, 0, 0;
	mad.lo.cc.u64 %rd11361, %rd34646, %rd34610, t;
	madc.hi.cc.u64 c, %rd34646, %rd34610, nc;
	addc.cc.u64 t, %rd11362, c;
	addc.u64 nc, 0, 0;
	mad.lo.cc.u64 %rd11362, %rd34646, %rd34609, t;
	madc.hi.cc.u64 c, %rd34646, %rd34609, nc;
	addc.cc.u64 t, %rd34654, c;
	addc.u64 nc, 0, 0;
	mad.lo.cc.u64 %rd34654, %rd34646, %rd34608, t;
	madc.hi.cc.u64 c, %rd34646, %rd34608, nc;
	addc.cc.u64 t, %rd11386, c;
	addc.u64 nc, 0, 0;
	mad.lo.cc.u64 %rd11386, %rd34646, %rd34607, t;
	madc.hi.u64 %rd11409, %rd34646, %rd34607, nc;
	mad.lo.cc.u64 %rd11360, %rd34645, %rd34612, %rd11360;
	madc.hi.cc.u64 c, %rd34645, %rd34612, 0;
	addc.cc.u64 t, %rd11361, c;
	addc.u64 nc, 0, 0;
	mad.lo.cc.u64 %rd11361, %rd34645, %rd34611, t;
	madc.hi.cc.u64 c, %rd34645, %rd34611, nc;
	addc.cc.u64 t, %rd11362, c;
	addc.u64 nc, 0, 0;
	mad.lo.cc.u64 %rd11362, %rd34645, %rd34610, t;
	madc.hi.cc.u64 c, %rd34645, %rd34610, nc;
	addc.cc.u64 t, %rd34654, c;
	addc.u64 nc, 0, 0;
	mad.lo.cc.u64 %rd34654, %rd34645, %rd34609, t;
	madc.hi.cc.u64 c, %rd34645, %rd34609, nc;
	addc.cc.u64 t, %rd11386, c;
	addc.u64 nc, 0, 0;
	mad.lo.cc.u64 %rd11386, %rd34645, %rd34608, t;
	madc.hi.cc.u64 c, %rd34645, %rd34608, nc;
	addc.cc.u64 t, %rd11409, c;
	addc.u64 nc, 0, 0;
	mad.lo.cc.u64 %rd11409, %rd34645, %rd34607, t;
	madc.hi.u64 %rd11432, %rd34645, %rd34607, nc;
	mad.lo.cc.u64 %rd11361, %rd34644, %rd34612, %rd11361;
	madc.hi.cc.u64 c, %rd34644, %rd34612, 0;
	addc.cc.u64 t, %rd11362, c;
	addc.u64 nc, 0, 0;
	mad.lo.cc.u64 %rd11362, %rd34644, %rd34611, t;
	madc.hi.cc.u64 c, %rd34644, %rd34611, nc;
	addc.cc.u64 t, %rd34654, c;
	addc.u64 nc, 0, 0;
	mad.lo.cc.u64 %rd34654, %rd34644, %rd34610, t;
	madc.hi.cc.u64 c, %rd34644, %rd34610, nc;
	addc.cc.u64 t, %rd11386, c;
	addc.u64 nc, 0, 0;
	mad.lo.cc.u64 %rd11386, %rd34644, %rd34609, t;
	madc.hi.cc.u64 c, %rd34644, %rd34609, nc;
	addc.cc.u64 t, %rd11409, c;
	addc.u64 nc, 0, 0;
	mad.lo.cc.u64 %rd11409, %rd34644, %rd34608, t;
	madc.hi.cc.u64 c, %rd34644, %rd34608, nc;
	addc.cc.u64 t, %rd11432, c;
	addc.u64 nc, 0, 0;
	mad.lo.cc.u64 %rd11432, %rd34644, %rd34607, t;
	madc.hi.u64 %rd11455, %rd34644, %rd34607, nc;
	mad.lo.cc.u64 %rd11362, %rd34643, %rd34612, %rd11362;
	madc.hi.cc.u64 c, %rd34643, %rd34612, 0;
	addc.cc.u64 t, %rd34654, c;
	addc.u64 nc, 0, 0;
	mad.lo.cc.u64 %rd34654, %rd34643, %rd34611, t;
	madc.hi.cc.u64 c, %rd34643, %rd34611, nc;
	addc.cc.u64 t, %rd11386, c;
	addc.u64 nc, 0, 0;
	mad.lo.cc.u64 %rd11386, %rd34643, %rd34610, t;
	madc.hi.cc.u64 c, %rd34643, %rd34610, nc;
	addc.cc.u64 t, %rd11409, c;
	addc.u64 nc, 0, 0;
	mad.lo.cc.u64 %rd11409, %rd34643, %rd34609, t;
	madc.hi.cc.u64 c, %rd34643, %rd34609, nc;
	addc.cc.u64 t, %rd11432, c;
	addc.u64 nc, 0, 0;
	mad.lo.cc.u64 %rd11432, %rd34643, %rd34608, t;
	madc.hi.cc.u64 c, %rd34643, %rd34608, nc;
	addc.cc.u64 t, %rd11455, c;
	addc.u64 nc, 0, 0;
	mad.lo.cc.u64 %rd11455, %rd34643, %rd34607, t;
	madc.hi.u64 %rd11456, %rd34643, %rd34607, nc;
	}
	// end inline asm
	mul.lo.s64 	%rd11350, %rd11336, -8860621160618917889;
	mov.b64 	%rd11458, -8860621160618917887;
	mov.b64 	%rd11459, 1660523435060625408;
	mov.b64 	%rd11460, 2230234197602682880;
	mov.b64 	%rd11461, 1883307231910630287;
	mov.b64 	%rd11462, -4162727106559522501;
	mov.b64 	%rd11463, 121098312706494698;
	// begin inline asm
	{
	.reg .u64 c;
	.reg .u64 t;
	.reg .u64 nc;
	mad.lo.cc.u64 c, %rd11350, %rd11458, %rd11336;
	madc.hi.cc.u64 c, %rd11350, %rd11458, 0;
	addc.cc.u64 t, %rd11358, c;
	addc.u64 nc, 0, 0;
	mad.lo.cc.u64 %rd11358, %rd11350, %rd11459, t;
	madc.hi.cc.u64 c, %rd11350, %rd11459, nc;
	addc.cc.u64 t, %rd11359, c;
	addc.u64 nc, 0, 0;
	mad.lo.cc.u64 %rd11359, %rd11350, %rd11460, t;
	madc.hi.cc.u64 c, %rd11350, %rd11460, nc;
	addc.cc.u64 t, %rd11360, c;
	addc.u64 nc, 0, 0;
	mad.lo.cc.u64 %rd11360, %rd11350, %rd11461, t;
	madc.hi.cc.u64 c, %rd11350, %rd11461, nc;
	addc.cc.u64 t, %rd11361, c;
	addc.u64 nc, 0, 0;
	mad.lo.cc.u64 %rd11361, %rd11350, %rd11462, t;
	madc.hi.cc.u64 c, %rd11350, %rd11462, nc;
	addc.cc.u64 t, %rd11362, c;
	addc.u64 nc, 0, 0;
	mad.lo.cc.u64 %rd11362, %rd11350, %rd11463, t;
	madc.hi.cc.u64 c, %rd11350, %rd11463, nc;
	addc.cc.u64 %rd34654, %rd34654, c;
	addc.u64 %rd11388, 0, 0;
	}
	// end inline asm
	mul.lo.s64 	%rd11372, %rd11358, -8860621160618917889;
	// begin inline asm
	{
	.reg .u64 c;
	.reg .u64 t;
	.reg .u64 nc;
	mad.lo.cc.u64 c, %rd11372, %rd11458, %rd11358;
	madc.hi.cc.u64 c, %rd11372, %rd11458, 0;
	addc.cc.u64 t, %rd11359, c;
	addc.u64 nc, 0, 0;
	mad.lo.cc.u64 %rd11359, %rd11372, %rd11459, t;
	madc.hi.cc.u64 c, %rd11372, %rd11459, nc;
	addc.cc.u64 t, %rd11360, c;
	addc.u64 nc, 0, 0;
	mad.lo.cc.u64 %rd11360, %rd11372, %rd11460, t;
	madc.hi.cc.u64 c, %rd11372, %rd11460, nc;
	addc.cc.u64 t, %rd11361, c;
	addc.u64 nc, 0, 0;
	mad.lo.cc.u64 %rd11361, %rd11372, %rd11461, t;
	madc.hi.cc.u64 c, %rd11372, %rd11461, nc;
	addc.cc.u64 t, %rd11362, c;
	addc.u64 nc, 0, 0;
	mad.lo.cc.u64 %rd11362, %rd11372, %rd11462, t;
	madc.hi.cc.u64 c, %rd11372, %rd11462, nc;
	addc.cc.u64 t, %rd34654, c;
	addc.u64 nc, 0, 0;
	mad.lo.cc.u64 %rd34654, %rd11372, %rd11463, t;
	madc.hi.cc.u64 c, %rd11372, %rd11463, nc;
	addc.cc.u64 c, c, %rd11388;
	addc.u64 nc, 0, 0;
	addc.cc.u64 %rd11386, %rd11386, c;
	addc.u64 %rd11388, nc, 0;
	}
	// end inline asm
	mul.lo.s64 	%rd11395, %rd11359, -8860621160618917889;
	// begin inline asm
	{
	.reg .u64 c;
	.reg .u64 t;
	.reg .u64 nc;
	mad.lo.cc.u64 c, %rd11395, %rd11458, %rd11359;
	madc.hi.cc.u64 c, %rd11395, %rd11458, 0;
	addc.cc.u64 t, %rd11360, c;
	addc.u64 nc, 0, 0;
	mad.lo.cc.u64 %rd11360, %rd11395, %rd11459, t;
	madc.hi.cc.u64 c, %rd11395, %rd11459, nc;
	addc.cc.u64 t, %rd11361, c;
	addc.u64 nc, 0, 0;
	mad.lo.cc.u64 %rd11361, %rd11395, %rd11460, t;
	madc.hi.cc.u64 c, %rd11395, %rd11460, nc;
	addc.cc.u64 t, %rd11362, c;
	addc.u64 nc, 0, 0;
	mad.lo.cc.u64 %rd11362, %rd11395, %rd11461, t;
	madc.hi.cc.u64 c, %rd11395, %rd11461, nc;
	addc.cc.u64 t, %rd34654, c;
	addc.u64 nc, 0, 0;
	mad.lo.cc.u64 %rd34654, %rd11395, %rd11462, t;
	madc.hi.cc.u64 c, %rd11395, %rd11462, nc;
	addc.cc.u64 t, %rd11386, c;
	addc.u64 nc, 0, 0;
	mad.lo.cc.u64 %rd11386, %rd11395, %rd11463, t;
	madc.hi.cc.u64 c, %rd11395, %rd11463, nc;
	addc.cc.u64 c, c, %rd11388;
	addc.u64 nc, 0, 0;
	addc.cc.u64 %rd11409, %rd11409, c;
	addc.u64 %rd11388, nc, 0;
	}
	// end inline asm
	mul.lo.s64 	%rd11418, %rd11360, -8860621160618917889;
	// begin inline asm
	{
	.reg .u64 c;
	.reg .u64 t;
	.reg .u64 nc;
	mad.lo.cc.u64 c, %rd11418, %rd11458, %rd11360;
	madc.hi.cc.u64 c, %rd11418, %rd11458, 0;
	addc.cc.u64 t, %rd11361, c;
	addc.u64 nc, 0, 0;
	mad.lo.cc.u64 %rd11361, %rd11418, %rd11459, t;
	madc.hi.cc.u64 c, %rd11418, %rd11459, nc;
	addc.cc.u64 t, %rd11362, c;
	addc.u64 nc, 0, 0;
	mad.lo.cc.u64 %rd11362, %rd11418, %rd11460, t;
	madc.hi.cc.u64 c, %rd11418, %rd11460, nc;
	addc.cc.u64 t, %rd34654, c;
	addc.u64 nc, 0, 0;
	mad.lo.cc.u64 %rd34654, %rd11418, %rd11461, t;
	madc.hi.cc.u64 c, %rd11418, %rd11461, nc;
	addc.cc.u64 t, %rd11386, c;
	addc.u64 nc, 0, 0;
	mad.lo.cc.u64 %rd11386, %rd11418, %rd11462, t;
	madc.hi.cc.u64 c, %rd11418, %rd11462, nc;
	addc.cc.u64 t, %rd11409, c;
	addc.u64 nc, 0, 0;
	mad.lo.cc.u64 %rd11409, %rd11418, %rd11463, t;
	madc.hi.cc.u64 c, %rd11418, %rd11463, nc;
	addc.cc.u64 c, c, %rd11388;
	addc.u64 nc, 0, 0;
	addc.cc.u64 %rd11432, %rd11432, c;
	addc.u64 %rd11388, nc, 0;
	}
	// end inline asm
	mul.lo.s64 	%rd11441, %rd11361, -8860621160618917889;
	// begin inline asm
	{
	.reg .u64 c;
	.reg .u64 t;
	.reg .u64 nc;
	mad.lo.cc.u64 c, %rd11441, %rd11458, %rd11361;
	madc.hi.cc.u64 c, %rd11441, %rd11458, 0;
	addc.cc.u64 t, %rd11362, c;
	addc.u64 nc, 0, 0;
	mad.lo.cc.u64 %rd11362, %rd11441, %rd11459, t;
	madc.hi.cc.u64 c, %rd11441, %rd11459, nc;
	addc.cc.u64 t, %rd34654, c;
	addc.u64 nc, 0, 0;
	mad.lo.cc.u64 %rd34654, %rd11441, %rd11460, t;
	madc.hi.cc.u64 c, %rd11441, %rd11460, nc;
	addc.cc.u64 t, %rd11386, c;
	addc.u64 nc, 0, 0;
	mad.lo.cc.u64 %rd11386, %rd11441, %rd11461, t;
	madc.hi.cc.u64 c, %rd11441, %rd11461, nc;
	addc.cc.u64 t, %rd11409, c;
	addc.u64 nc, 0, 0;
	mad.lo.cc.u64 %rd11409, %rd11441, %rd11462, t;
	madc.hi.cc.u64 c, %rd11441, %rd11462, nc;
	addc.cc.u64 t, %rd11432, c;
	addc.u64 nc, 0, 0;
	mad.lo.cc.u64 %rd11432, %rd11441, %rd11463, t;
	madc.hi.cc.u64 c, %rd11441, %rd11463, nc;
	addc.cc.u64 c, c, %rd11388;
	addc.u64 nc, 0, 0;
	addc.cc.u64 %rd11455, %rd11455, c;
	addc.u64 %rd11388, nc, 0;
	}
	// end inline asm
	mul.lo.s64 	%rd11464, %rd11362, -8860621160618917889;
	// begin inline asm
	{
	.reg .u64 c;
	.reg .u64 t;
	.reg .u64 nc;
	mad.lo.cc.u64 c, %rd11464, %rd11458, %rd11362;
	madc.hi.cc.u64 c, %rd11464, %rd11458, 0;
	addc.cc.u64 t, %rd34654, c;
	addc.u64 nc, 0, 0;
	mad.lo.cc.u64 %rd34654, %rd11464, %rd11459, t;
	madc.hi.cc.u64 c, %rd11464, %rd11459, nc;
	addc.cc.u64 t, %rd11386, c;
	addc.u64 nc, 0, 0;
	mad.lo.cc.u64 %rd11386, %rd11464, %rd11460, t;
	madc.hi.cc.u64 c, %rd11464, %rd11460, nc;
	addc.cc.u64 t, %rd11409, c;
	addc.u64 nc, 0, 0;
	mad.lo.cc.u64 %rd11409, %rd11464, %rd11461, t;
	madc.hi.cc.u64 c, %rd11464, %rd11461, nc;
	addc.cc.u64 t, %rd11432, c;
	addc.u64 nc, 0, 0;
	mad.lo.cc.u64 %rd11432, %rd11464, %rd11462, t;
	madc.hi.cc.u64 c, %rd11464, %rd11462, nc;
	addc.cc.u64 t, %rd11455, c;
	addc.u64 nc, 0, 0;
	mad.lo.cc.u64 %rd11455, %rd11464, %rd11463, t;
	madc.hi.cc.u64 c, %rd11464, %rd11463, nc;
	addc.cc.u64 c, c, %rd11388;
	add.u64 %rd11456, %rd11456, c;
	}
	// end inline asm
	setp.lt.u64 	%p594, %rd11456, 121098312706494698;
	mov.u64 	%rd34690, %rd11456;
	mov.u64 	%rd34689, %rd11455;
	mov.u64 	%rd34688, %rd11432;
	mov.u64 	%rd34687, %rd11409;
	mov.u64 	%rd34686, %rd11386;
	@%p594 bra 	$L__BB0_1991;
	setp.ne.s64 	%p595, %rd11456, 121098312706494698;
	@%p595 bra 	$L__BB0_1990;
	setp.lt.u64 	%p596, %rd11455, -4162727106559522501;
	mov.b64 	%rd34690, 121098312706494698;
	mov.u64 	%rd34689, %rd11455;
	mov.u64 	%rd34688, %rd11432;
	mov.u64 	%rd34687, %rd11409;
	mov.u64 	%rd34686, %rd11386;
	@%p596 bra 	$L__BB0_1991;
	setp.ne.s64 	%p597, %rd11455, -4162727106559522501;
	@%p597 bra 	$L__BB0_1990;
	setp.lt.u64 	%p598, %rd11432, 1883307231910630287;
	mov.b64 	%rd34689, -4162727106559522501;
	mov.u64 	%rd34688, %rd11432;
	mov.u64 	%rd34687, %rd11409;
	mov.u64 	%rd34686, %rd11386;
	@%p598 bra 	$L__BB0_1991;
	setp.ne.s64 	%p599, %rd11432, 1883307231910630287;
	@%p599 bra 	$L__BB0_1990;
	setp.lt.u64 	%p600, %rd11409, 2230234197602682880;
	mov.b64 	%rd34688, 1883307231910630287;
	mov.u64 	%rd34687, %rd11409;
	mov.u64 	%rd34686, %rd11386;
	@%p600 bra 	$L__BB0_1991;
	setp.ne.s64 	%p601, %rd11409, 2230234197602682880;
	@%p601 bra 	$L__BB0_1990;
	setp.lt.u64 	%p602, %rd11386, 1660523435060625408;
	mov.b64 	%rd34687, 2230234197602682880;
	mov.u64 	%rd34686, %rd11386;
	@%p602 bra 	$L__BB0_1991;
	setp.eq.s64 	%p603, %rd11386, 1660523435060625408;
	setp.lt.u64 	%p604, %rd34654, -8860621160618917887;
	and.pred  	%p605, %p603, %p604;
	mov.b64 	%rd34686, 1660523435060625408;
	@%p605 bra 	$L__BB0_1991;
$L__BB0_1990:
	mov.b64 	%rd11499, -8860621160618917887;
	mov.b64 	%rd11500, 1660523435060625408;
	mov.b64 	%rd11501, 2230234197602682880;
	mov.b64 	%rd11502, 1883307231910630287;
	mov.b64 	%rd11503, -4162727106559522501;
	mov.b64 	%rd11504, 121098312706494698;
	// begin inline asm
	sub.cc.u64 %rd34654, %rd34654, %rd11499;
	subc.cc.u64 %rd34686, %rd11386, %rd11500;
	subc.cc.u64 %rd34687, %rd11409, %rd11501;
	subc.cc.u64 %rd34688, %rd11432, %rd11502;
	subc.cc.u64 %rd34689, %rd11455, %rd11503;
	subc.u64 %rd34690, %rd11456, %rd11504;
	// end inline asm
$L__BB0_1991:
	setp.lt.u64 	%p606, %rd34619, %rd34660;
	@%p606 bra 	$L__BB0_2002;
	setp.le.u64 	%p607, %rd34619, %rd34660;
	@%p607 bra 	$L__BB0_1993;
	bra.uni 	$L__BB0_2001;
$L__BB0_1993:
	setp.lt.u64 	%p608, %rd34620, %rd34659;
	@%p608 bra 	$L__BB0_2002;
	setp.gt.u64 	%p609, %rd34620, %rd34659;
	@%p609 bra 	$L__BB0_2001;
	setp.lt.u64 	%p610, %rd34621, %rd34658;
	@%p610 bra 	$L__BB0_2002;
	setp.gt.u64 	%p611, %rd34621, %rd34658;
	@%p611 bra 	$L__BB0_2001;
	setp.lt.u64 	%p612, %rd34622, %rd34657;
	@%p612 bra 	$L__BB0_2002;
	setp.gt.u64 	%p613, %rd34622, %rd34657;
	@%p613 bra 	$L__BB0_2001;
	setp.lt.u64 	%p614, %rd34623, %rd34656;
	@%p614 bra 	$L__BB0_2002;
	setp.gt.u64 	%p615, %rd34623, %rd34656;
	setp.gt.u64 	%p616, %rd34624, %rd34630;
	or.pred  	%p617, %p615, %p616;
	@%p617 bra 	$L__BB0_2001;
	bra.uni 	$L__BB0_2002;
$L__BB0_2001:
	mov.b64 	%rd11517, -8860621160618917887;
	mov.b64 	%rd11518, 1660523435060625408;
	mov.b64 	%rd11519, 2230234197602682880;
	mov.b64 	%rd11520, 1883307231910630287;
	mov.b64 	%rd11521, -4162727106559522501;
	mov.b64 	%rd11522, 121098312706494698;
	// begin inline asm
	add.cc.u64 %rd34630, %rd34630, %rd11517;
	addc.cc.u64 %rd34656, %rd34656, %rd11518;
	addc.cc.u64 %rd34657, %rd34657, %rd11519;
	addc.cc.u64 %rd34658, %rd34658, %rd11520;
	addc.cc.u64 %rd34659, %rd34659, %rd11521;
	addc.u64 %rd34660, %rd34660, %rd11522;
	// end inline asm
$L__BB0_2002:
	// begin inline asm
	sub.cc.u64 %rd11523, %rd34630, %rd34624;
	subc.cc.u64 %rd11524, %rd34656, %rd34623;
	subc.cc.u64 %rd11525, %rd34657, %rd34622;
	subc.cc.u64 %rd11526, %rd34658, %rd34621;
	subc.cc.u64 %rd11527, %rd34659, %rd34620;
	subc.u64 %rd11528, %rd34660, %rd34619;
	// end inline asm
	// begin inline asm
	{
	.reg .u64 c;
	.reg .u64 nc;
	.reg .u64 t;
	mad.lo.cc.u64 %rd11542, %rd11523, %rd11524, 0;
	madc.hi.cc.u64 c, %rd11523, %rd11524, 0;
	madc.lo.cc.u64 %rd11543, %rd11523, %rd11525, c;
	madc.hi.cc.u64 c, %rd11523, %rd11525, 0;
	madc.lo.cc.u64 %rd11544, %rd11523, %rd11526, c;
	madc.hi.cc.u64 c, %rd11523, %rd11526, 0;
	madc.lo.cc.u64 %rd11545, %rd11523, %rd11527, c;
	madc.hi.cc.u64 c, %rd11523, %rd11527, 0;
	madc.lo.cc.u64 %rd11546, %rd11523, %rd11528, c;
	madc.hi.u64 %rd11547, %rd11523, %rd11528, 0;
	mad.lo.cc.u64 %rd11544, %rd11524, %rd11525, %rd11544;
	madc.hi.cc.u64 c, %rd11524, %rd11525, 0;
	addc.cc.u64 t, %rd11545, c;
	addc.u64 nc, 0, 0;
	mad.lo.cc.u64 %rd11545, %rd11524, %rd11526, t;
	madc.hi.cc.u64 c, %rd11524, %rd11526, nc;
	addc.cc.u64 t, %rd11546, c;
	addc.u64 nc, 0, 0;
	mad.lo.cc.u64 %rd11546, %rd11524, %rd11527, t;
	madc.hi.cc.u64 c, %rd11524, %rd11527, nc;
	addc.cc.u64 t, %rd11547, c;
	addc.u64 nc, 0, 0;
	mad.lo.cc.u64 %rd11547, %rd11524, %rd11528, t;
	madc.hi.u64 %rd11548, %rd11524, %rd11528, nc;
	mad.lo.cc.u64 %rd11546, %rd11525, %rd11526, %rd11546;
	madc.hi.cc.u64 c, %rd11525, %rd11526, 0;
	addc.cc.u64 t, %rd11547, c;
	addc.u64 nc, 0, 0;
	mad.lo.cc.u64 %rd11547, %rd11525, %rd11527, t;
	madc.hi.cc.u64 c, %rd11525, %rd11527, nc;
	addc.cc.u64 t, %rd11548, c;
	addc.u64 nc, 0, 0;
	mad.lo.cc.u64 %rd11548, %rd11525, %rd11528, t;
	madc.hi.u64 %rd11549, %rd11525, %rd11528, nc;
	mad.lo.cc.u64 %rd11548, %rd11526, %rd11527, %rd11548;
	madc.hi.cc.u64 c, %rd11526, %rd11527, 0;
	addc.cc.u64 t, %rd11549, c;
	addc.u64 nc, 0, 0;
	mad.lo.cc.u64 %rd11549, %rd11526, %rd11528, t;
	madc.hi.u64 %rd11550, %rd11526, %rd11528, nc;
	mad.lo.cc.u64 %rd11550, %rd11527, %rd11528, %rd11550;
	madc.hi.u64 %rd11551, %rd11527, %rd11528, 0;
	}
	// end inline asm
	shr.u64 	%rd11721, %rd11551, 63;
	mov.b64 	{%r404, %r405}, %rd11551;
	mov.b64 	{%r406, %r407}, %rd11550;
	shf.l.wrap.b32 	%r408, %r407, %r404, 1;
	shf.l.wrap.b32 	%r409, %r404, %r405, 1;
	mov.b64 	%rd11698, {%r408, %r409};
	mov.b64 	{%r410, %r411}, %rd11549;
	shf.l.wrap.b32 	%r412, %r411, %r406, 1;
	shf.l.wrap.b32 	%r413, %r406, %r407, 1;
	mov.b64 	%rd11675, {%r412, %r413};
	mov.b64 	{%r414, %r415}, %rd11548;
	shf.l.wrap.b32 	%r416, %r415, %r410, 1;
	shf.l.wrap.b32 	%r417, %r410, %r411, 1;
	mov.b64 	%rd11652, {%r416, %r417};
	mov.b64 	{%r418, %r419}, %rd11547;
	shf.l.wrap.b32 	%r420, %r419, %r414, 1;
	shf.l.wrap.b32 	%r421, %r414, %r415, 1;
	mov.b64 	%rd11629, {%r420, %r421};
	mov.b64 	{%r422, %r423}, %rd11546;
	shf.l.wrap.b32 	%r424, %r423, %r418, 1;
	shf.l.wrap.b32 	%r425, %r418, %r419, 1;
	mov.b64 	%rd34666, {%r424, %r425};
	mov.b64 	{%r426, %r427}, %rd11545;
	shf.l.wrap.b32 	%r428, %r427, %r422, 1;
	shf.l.wrap.b32 	%r429, %r422, %r423, 1;
	mov.b64 	%rd11606, {%r428, %r429};
	mov.b64 	{%r430, %r431}, %rd11544;
	shf.l.wrap.b32 	%r432, %r431, %r426, 1;
	shf.l.wrap.b32 	%r433, %r426, %r427, 1;
	mov.b64 	%rd11605, {%r432, %r433};
	mov.b64 	{%r434, %r435}, %rd11543;
	shf.l.wrap.b32 	%r436, %r435, %r430, 1;
	shf.l.wrap.b32 	%r437, %r430, %r431, 1;
	mov.b64 	%rd11604, {%r436, %r437};
	mov.b64 	{%r438, %r439}, %rd11542;
	shf.l.wrap.b32 	%r440, %r439, %r434, 1;
	shf.l.wrap.b32 	%r441, %r434, %r435, 1;
	mov.b64 	%rd11603, {%r440, %r441};
	shl.b64 	%rd11602, %rd11542, 1;
	// begin inline asm
	{
	mad.lo.cc.u64 %rd11601, %rd11523, %rd11523, 0;
	madc.hi.cc.u64 %rd11602, %rd11523, %rd11523, %rd11602;
	madc.lo.cc.u64 %rd11603, %rd11524, %rd11524, %rd11603;
	madc.hi.cc.u64 %rd11604, %rd11524, %rd11524, %rd11604;
	madc.lo.cc.u64 %rd11605, %rd11525, %rd11525, %rd11605;
	madc.hi.cc.u64 %rd11606, %rd11525, %rd11525, %rd11606;
	madc.lo.cc.u64 %rd34666, %rd11526, %rd11526, %rd34666;
	madc.hi.cc.u64 %rd11629, %rd11526, %rd11526, %rd11629;
	madc.lo.cc.u64 %rd11652, %rd11527, %rd11527, %rd11652;
	madc.hi.cc.u64 %rd11675, %rd11527, %rd11527, %rd11675;
	madc.lo.cc.u64 %rd11698, %rd11528, %rd11528, %rd11698;
	madc.hi.u64 %rd11721, %rd11528, %rd11528, %rd11721;
	}
	// end inline asm
	mul.lo.s64 	%rd11615, %rd11601, -8860621160618917889;
	mov.b64 	%rd11723, -8860621160618917887;
	mov.b64 	%rd11724, 1660523435060625408;
	mov.b64 	%rd11725, 2230234197602682880;
	mov.b64 	%rd11726, 1883307231910630287;
	mov.b64 	%rd11727, -4162727106559522501;
	mov.b64 	%rd11728, 121098312706494698;
	// begin inline asm
	{
	.reg .u64 c;
	.reg .u64 t;
	.reg .u64 nc;
	mad.lo.cc.u64 c, %rd11615, %rd11723, %rd11601;
	madc.hi.cc.u64 c, %rd11615, %rd11723, 0;
	addc.cc.u64 t, %rd11602, c;
	addc.u64 nc, 0, 0;
	mad.lo.cc.u64 %rd11602, %rd11615, %rd11724, t;
	madc.hi.cc.u64 c, %rd11615, %rd11724, nc;
	addc.cc.u64 t, %rd11603, c;
	addc.u64 nc, 0, 0;
	mad.lo.cc.u64 %rd11603, %rd11615, %rd11725, t;
	madc.hi.cc.u64 c, %rd11615, %rd11725, nc;
	addc.cc.u64 t, %rd11604, c;
	addc.u64 nc, 0, 0;
	mad.lo.cc.u64 %rd11604, %rd11615, %rd11726, t;
	madc.hi.cc.u64 c, %rd11615, %rd11726, nc;
	addc.cc.u64 t, %rd11605, c;
	addc.u64 nc, 0, 0;
	mad.lo.cc.u64 %rd11605, %rd11615, %rd11727, t;
	madc.hi.cc.u64 c, %rd11615, %rd11727, nc;
	addc.cc.u64 t, %rd11606, c;
	addc.u64 nc, 0, 0;
	mad.lo.cc.u64 %rd11606, %rd11615, %rd11728, t;
	madc.hi.cc.u64 c, %rd11615, %rd11728, nc;
	addc.cc.u64 %rd34666, %rd34666, c;
	addc.u64 %rd11653, 0, 0;
	}
	// end inline asm
	mul.lo.s64 	%rd11637, %rd11602, -8860621160618917889;
	// begin inline asm
	{
	.reg .u64 c;
	.reg .u64 t;
	.reg .u64 nc;
	mad.lo.cc.u64 c, %rd11637, %rd11723, %rd11602;
	madc.hi.cc.u64 c, %rd11637, %rd11723, 0;
	addc.cc.u64 t, %rd11603, c;
	addc.u64 nc, 0, 0;
	mad.lo.cc.u64 %rd11603, %rd11637, %rd11724, t;
	madc.hi.cc.u64 c, %rd11637, %rd11724, nc;
	addc.cc.u64 t, %rd11604, c;
	addc.u64 nc, 0, 0;
	mad.lo.cc.u64 %rd11604, %rd11637, %rd11725, t;
	madc.hi.cc.u64 c, %rd11637, %rd11725, nc;
	addc.cc.u64 t, %rd11605, c;
	addc.u64 nc, 0, 0;
	mad.lo.cc.u64 %rd11605, %rd11637, %rd11726, t;
	madc.hi.cc.u64 c, %rd11637, %rd11726, nc;
	addc.cc.u64 t, %rd11606, c;
	addc.u64 nc, 0, 0;
	mad.lo.cc.u64 %rd11606, %rd11637, %rd11727, t;
	madc.hi.cc.u64 c, %rd11637, %rd11727, nc;
	addc.cc.u64 t, %rd34666, c;
	addc.u64 nc, 0, 0;
	mad.lo.cc.u64 %rd34666, %rd11637, %rd11728, t;
	madc.hi.cc.u64 c, %rd11637, %rd11728, nc;
	addc.cc.u64 c, c, %rd11653;
	addc.u64 nc, 0, 0;
	addc.cc.u64 %rd11629, %rd11629, c;
	addc.u64 %rd11653, nc, 0;
	}
	// end inline asm
	mul.lo.s64 	%rd11660, %rd11603, -8860621160618917889;
	// begin inline asm
	{
	.reg .u64 c;
	.reg .u64 t;
	.reg .u64 nc;
	mad.lo.cc.u64 c, %rd11660, %rd11723, %rd11603;
	madc.hi.cc.u64 c, %rd11660, %rd11723, 0;
	addc.cc.u64 t, %rd11604, c;
	addc.u64 nc, 0, 0;
	mad.lo.cc.u64 %rd11604, %rd11660, %rd11724, t;
	madc.hi.cc.u64 c, %rd11660, %rd11724, nc;
	addc.cc.u64 t, %rd11605, c;
	addc.u64 nc, 0, 0;
	mad.lo.cc.u64 %rd11605, %rd11660, %rd11725, t;
	madc.hi.cc.u64 c, %rd11660, %rd11725, nc;
	addc.cc.u64 t, %rd11606, c;
	addc.u64 nc, 0, 0;
	mad.lo.cc.u64 %rd11606, %rd11660, %rd11726, t;
	madc.hi.cc.u64 c, %rd11660, %rd11726, nc;
	addc.cc.u64 t, %rd34666, c;
	addc.u64 nc, 0, 0;
	mad.lo.cc.u64 %rd34666, %rd11660, %rd11727, t;
	madc.hi.cc.u64 c, %rd11660, %rd11727, nc;
	addc.cc.u64 t, %rd11629, c;
	addc.u64 nc, 0, 0;
	mad.lo.cc.u64 %rd11629, %rd11660, %rd11728, t;
	madc.hi.cc.u64 c, %rd11660, %rd11728, nc;
	addc.cc.u64 c, c, %rd11653;
	addc.u64 nc, 0, 0;
	addc.cc.u64 %rd11652, %rd11652, c;
	addc.u64 %rd11653, nc, 0;
	}
	// end inline asm
	mul.lo.s64 	%rd11683, %rd11604, -8860621160618917889;
	// begin inline asm
	{
	.reg .u64 c;
	.reg .u64 t;
	.reg .u64 nc;
	mad.lo.cc.u64 c, %rd11683, %rd11723, %rd11604;
	madc.hi.cc.u64 c, %rd11683, %rd11723, 0;
	addc.cc.u64 t, %rd11605, c;
	addc.u64 nc, 0, 0;
	mad.lo.cc.u64 %rd11605, %rd11683, %rd11724, t;
	madc.hi.cc.u64 c, %rd11683, %rd11724, nc;
	addc.cc.u64 t, %rd11606, c;
	addc.u64 nc, 0, 0;
	mad.lo.cc.u64 %rd11606, %rd11683, %rd11725, t;
	madc.hi.cc.u64 c, %rd11683, %rd11725, nc;
	addc.cc.u64 t, %rd34666, c;
	addc.u64 nc, 0, 0;
	mad.lo.cc.u64 %rd34666, %rd11683, %rd11726, t;
	madc.hi.cc.u64 c, %rd11683, %rd11726, nc;
	addc.cc.u64 t, %rd11629, c;
	addc.u64 nc, 0, 0;
	mad.lo.cc.u64 %rd11629, %rd11683, %rd11727, t;
	madc.hi.cc.u64 c, %rd11683, %rd11727, nc;
	addc.cc.u64 t, %rd11652, c;
	addc.u64 nc, 0, 0;
	mad.lo.cc.u64 %rd11652, %rd11683, %rd11728, t;
	madc.hi.cc.u64 c, %rd11683, %rd11728, nc;
	addc.cc.u64 c, c, %rd11653;
	addc.u64 nc, 0, 0;
	addc.cc.u64 %rd11675, %rd11675, c;
	addc.u64 %rd11653, nc, 0;
	}
	// end inline asm
	mul.lo.s64 	%rd11706, %rd11605, -8860621160618917889;
	// begin inline asm
	{
	.reg .u64 c;
	.reg .u64 t;
	.reg .u64 nc;
	mad.lo.cc.u64 c, %rd11706, %rd11723, %rd11605;
	madc.hi.cc.u64 c, %rd11706, %rd11723, 0;
	addc.cc.u64 t, %rd11606, c;
	addc.u64 nc, 0, 0;
	mad.lo.cc.u64 %rd11606, %rd11706, %rd11724, t;
	madc.hi.cc.u64 c, %rd11706, %rd11724, nc;
	addc.cc.u64 t, %rd34666, c;
	addc.u64 nc, 0, 0;
	mad.lo.cc.u64 %rd34666, %rd11706, %rd11725, t;
	madc.hi.cc.u64 c, %rd11706, %rd11725, nc;
	addc.cc.u64 t, %rd11629, c;
	addc.u64 nc, 0, 0;
	mad.lo.cc.u64 %rd11629, %rd11706, %rd11726, t;
	madc.hi.cc.u64 c, %rd11706, %rd11726, nc;
	addc.cc.u64 t, %rd11652, c;
	addc.u64 nc, 0, 0;
	mad.lo.cc.u64 %rd11652, %rd11706, %rd11727, t;
	madc.hi.cc.u64 c, %rd11706, %rd11727, nc;
	addc.cc.u64 t, %rd11675, c;
	addc.u64 nc, 0, 0;
	mad.lo.cc.u64 %rd11675, %rd11706, %rd11728, t;
	madc.hi.cc.u64 c, %rd11706, %rd11728, nc;
	addc.cc.u64 c, c, %rd11653;
	addc.u64 nc, 0, 0;
	addc.cc.u64 %rd11698, %rd11698, c;
	addc.u64 %rd11653, nc, 0;
	}
	// end inline asm
	mul.lo.s64 	%rd11729, %rd11606, -8860621160618917889;
	// begin inline asm
	{
	.reg .u64 c;
	.reg .u64 t;
	.reg .u64 nc;
	mad.lo.cc.u64 c, %rd11729, %rd11723, %rd11606;
	madc.hi.cc.u64 c, %rd11729, %rd11723, 0;
	addc.cc.u64 t, %rd34666, c;
	addc.u64 nc, 0, 0;
	mad.lo.cc.u64 %rd34666, %rd11729, %rd11724, t;
	madc.hi.cc.u64 c, %rd11729, %rd11724, nc;
	addc.cc.u64 t, %rd11629, c;
	addc.u64 nc, 0, 0;
	mad.lo.cc.u64 %rd11629, %rd11729, %rd11725, t;
	madc.hi.cc.u64 c, %rd11729, %rd11725, nc;
	addc.cc.u64 t, %rd11652, c;
	addc.u64 nc, 0, 0;
	mad.lo.cc.u64 %rd11652, %rd11729, %rd11726, t;
	madc.hi.cc.u64 c, %rd11729, %rd11726, nc;
	addc.cc.u64 t, %rd11675, c;
	addc.u64 nc, 0, 0;
	mad.lo.cc.u64 %rd11675, %rd11729, %rd11727, t;
	madc.hi.cc.u64 c, %rd11729, %rd11727, nc;
	addc.cc.u64 t, %rd11698, c;
	addc.u64 nc, 0, 0;
	mad.lo.cc.u64 %rd11698, %rd11729, %rd11728, t;
	madc.hi.cc.u64 c, %rd11729, %rd11728, nc;
	addc.cc.u64 c, c, %rd11653;
	add.u64 %rd11721, %rd11721, c;
	}
	// end inline asm
	setp.lt.u64 	%p618, %rd11721, 121098312706494698;
	mov.u64 	%rd34661, %rd11721;
	mov.u64 	%rd34662, %rd11698;
	mov.u64 	%rd34663, %rd11675;
	mov.u64 	%rd34664, %rd11652;
	mov.u64 	%rd34665, %rd11629;
	@%p618 bra 	$L__BB0_2013;
	setp.ne.s64 	%p619, %rd11721, 121098312706494698;
	@%p619 bra 	$L__BB0_2012;
	setp.lt.u64 	%p620, %rd11698, -4162727106559522501;
	mov.b64 	%rd34661, 121098312706494698;
	mov.u64 	%rd34662, %rd11698;
	mov.u64 	%rd34663, %rd11675;
	mov.u64 	%rd34664, %rd11652;
	mov.u64 	%rd34665, %rd11629;
	@%p620 bra 	$L__BB0_2013;
	setp.ne.s64 	%p621, %rd11698, -4162727106559522501;
	@%p621 bra 	$L__BB0_2012;
	setp.lt.u64 	%p622, %rd11675, 1883307231910630287;
	mov.b64 	%rd34662, -4162727106559522501;
	mov.u64 	%rd34663, %rd11675;
	mov.u64 	%rd34664, %rd11652;
	mov.u64 	%rd34665, %rd11629;
	@%p622 bra 	$L__BB0_2013;
	setp.ne.s64 	%p623, %rd11675, 1883307231910630287;
	@%p623 bra 	$L__BB0_2012;
	setp.lt.u64 	%p624, %rd11652, 2230234197602682880;
	mov.b64 	%rd34663, 1883307231910630287;
	mov.u64 	%rd34664, %rd11652;
	mov.u64 	%rd34665, %rd11629;
	@%p624 bra 	$L__BB0_2013;
	setp.ne.s64 	%p625, %rd11652, 2230234197602682880;
	@%p625 bra 	$L__BB0_2012;
	setp.lt.u64 	%p626, %rd11629, 1660523435060625408;
	mov.b64 	%rd34664, 2230234197602682880;
	mov.u64 	%rd34665, %rd11629;
	@%p626 bra 	$L__BB0_2013;
	setp.eq.s64 	%p627, %rd11629, 1660523435060625408;
	setp.lt.u64 	%p628, %rd34666, -8860621160618917887;
	and.pred  	%p629, %p627, %p628;
	mov.b64 	%rd34665, 1660523435060625408;
	@%p629 bra 	$L__BB0_2013;
$L__BB0_2012:
	mov.b64 	%rd11764, -8860621160618917887;
	mov.b64 	%rd11765, 1660523435060625408;
	mov.b64 	%rd11766, 2230234197602682880;
	mov.b64 	%rd11767, 1883307231910630287;
	mov.b64 	%rd11768, -4162727106559522501;
	mov.b64 	%rd11769, 121098312706494698;
	// begin inline asm
	sub.cc.u64 %rd34666, %rd34666, %rd11764;
	subc.cc.u64 %rd34665, %rd11629, %rd11765;
	subc.cc.u64 %rd34664, %rd11652, %rd11766;
	subc.cc.u64 %rd34663, %rd11675, %rd11767;
	subc.cc.u64 %rd34662, %rd11698, %rd11768;
	subc.u64 %rd34661, %rd11721, %rd11769;
	// end inline asm
$L__BB0_2013:
	// begin inline asm
	add.cc.u64 %rd34672, %rd34666, %rd34666;
	addc.cc.u64 %rd11771, %rd34665, %rd34665;
	addc.cc.u64 %rd11772, %rd34664, %rd34664;
	addc.cc.u64 %rd11773, %rd34663, %rd34663;
	addc.cc.u64 %rd11774, %rd34662, %rd34662;
	addc.u64 %rd11775, %rd34661, %rd34661;
	// end inline asm
	setp.lt.u64 	%p630, %rd11775, 121098312706494698;
	mov.u64 	%rd34667, %rd11775;
	mov.u64 	%rd34668, %rd11774;
	mov.u64 	%rd34669, %rd11773;
	mov.u64 	%rd34670, %rd11772;
	mov.u64 	%rd34671, %rd11771;
	@%p630 bra 	$L__BB0_2024;
	setp.ne.s64 	%p631, %rd11775, 121098312706494698;
	@%p631 bra 	$L__BB0_2023;
	setp.lt.u64 	%p632, %rd11774, -4162727106559522501;
	mov.b64 	%rd34667, 121098312706494698;
	mov.u64 	%rd34668, %rd11774;
	mov.u64 	%rd34669, %rd11773;
	mov.u64 	%rd34670, %rd11772;
	mov.u64 	%rd34671, %rd11771;
	@%p632 bra 	$L__BB0_2024;
	setp.ne.s64 	%p633, %rd11774, -4162727106559522501;
	@%p633 bra 	$L__BB0_2023;
	setp.lt.u64 	%p634, %rd11773, 1883307231910630287;
	mov.b64 	%rd34668, -4162727106559522501;
	mov.u64 	%rd34669, %rd11773;
	mov.u64 	%rd34670, %rd11772;
	mov.u64 	%rd34671, %rd11771;
	@%p634 bra 	$L__BB0_2024;
	setp.ne.s64 	%p635, %rd11773, 1883307231910630287;
	@%p635 bra 	$L__BB0_2023;
	setp.lt.u64 	%p636, %rd11772, 2230234197602682880;
	mov.b64 	%rd34669, 1883307231910630287;
	mov.u64 	%rd34670, %rd11772;
	mov.u64 	%rd34671, %rd11771;
	@%p636 bra 	$L__BB0_2024;
	setp.ne.s64 	%p637, %rd11772, 2230234197602682880;
	@%p637 bra 	$L__BB0_2023;
	setp.lt.u64 	%p638, %rd11771, 1660523435060625408;
	mov.b64 	%rd34670, 2230234197602682880;
	mov.u64 	%rd34671, %rd11771;
	@%p638 bra 	$L__BB0_2024;
	setp.eq.s64 	%p639, %rd11771, 1660523435060625408;
	setp.lt.u64 	%p640, %rd34672, -8860621160618917887;
	and.pred  	%p641, %p639, %p640;
	mov.b64 	%rd34671, 1660523435060625408;
	@%p641 bra 	$L__BB0_2024;
$L__BB0_2023:
	mov.b64 	%rd11815, -8860621160618917887;
	mov.b64 	%rd11816, 1660523435060625408;
	mov.b64 	%rd11817, 2230234197602682880;
	mov.b64 	%rd11818, 1883307231910630287;
	mov.b64 	%rd11819, -4162727106559522501;
	mov.b64 	%rd11820, 121098312706494698;
	// begin inline asm
	sub.cc.u64 %rd34672, %rd34672, %rd11815;
	subc.cc.u64 %rd34671, %rd11771, %rd11816;
	subc.cc.u64 %rd34670, %rd11772, %rd11817;
	subc.cc.u64 %rd34669, %rd11773, %rd11818;
	subc.cc.u64 %rd34668, %rd11774, %rd11819;
	subc.u64 %rd34667, %rd11775, %rd11820;
	// end inline asm
$L__BB0_2024:
	// begin inline asm
	add.cc.u64 %rd34678, %rd34672, %rd34672;
	addc.cc.u64 %rd11822, %rd34671, %rd34671;
	addc.cc.u64 %rd11823, %rd34670, %rd34670;
	addc.cc.u64 %rd11824, %rd34669, %rd34669;
	addc.cc.u64 %rd11825, %rd34668, %rd34668;
	addc.u64 %rd11826, %rd34667, %rd34667;
	// end inline asm
	setp.lt.u64 	%p642, %rd11826, 121098312706494698;
	mov.u64 	%rd34673, %rd11826;
	mov.u64 	%rd34674, %rd11825;
	mov.u64 	%rd34675, %rd11824;
	mov.u64 	%rd34676, %rd11823;
	mov.u64 	%rd34677, %rd11822;
	@%p642 bra 	$L__BB0_2035;
	setp.ne.s64 	%p643, %rd11826, 121098312706494698;
	@%p643 bra 	$L__BB0_2034;
	setp.lt.u64 	%p644, %rd11825, -4162727106559522501;
	mov.b64 	%rd34673, 121098312706494698;
	mov.u64 	%rd34674, %rd11825;
	mov.u64 	%rd34675, %rd11824;
	mov.u64 	%rd34676, %rd11823;
	mov.u64 	%rd34677, %rd11822;
	@%p644 bra 	$L__BB0_2035;
	setp.ne.s64 	%p645, %rd11825, -4162727106559522501;
	@%p645 bra 	$L__BB0_2034;
	setp.lt.u64 	%p646, %rd11824, 1883307231910630287;
	mov.b64 	%rd34674, -4162727106559522501;
	mov.u64 	%rd34675, %rd11824;
	mov.u64 	%rd34676, %rd11823;
	mov.u64 	%rd34677, %rd11822;
	@%p646 bra 	$L__BB0_2035;
	setp.ne.s64 	%p647, %rd11824, 1883307231910630287;
	@%p647 bra 	$L__BB0_2034;
	setp.lt.u64 	%p648, %rd11823, 2230234197602682880;
	mov.b64 	%rd34675, 1883307231910630287;
	mov.u64 	%rd34676, %rd11823;
	mov.u64 	%rd34677, %rd11822;
	@%p648 bra 	$L__BB0_2035;
	setp.ne.s64 	%p649, %rd11823, 2230234197602682880;
	@%p649 bra 	$L__BB0_2034;
	setp.lt.u64 	%p650, %rd11822, 1660523435060625408;
	mov.b64 	%rd34676, 2230234197602682880;
	mov.u64 	%rd34677, %rd11822;
	@%p650 bra 	$L__BB0_2035;
	setp.eq.s64 	%p651, %rd11822, 1660523435060625408;
	setp.lt.u64 	%p652, %rd34678, -8860621160618917887;
	and.pred  	%p653, %p651, %p652;
	mov.b64 	%rd34677, 1660523435060625408;
	@%p653 bra 	$L__BB0_2035;
$L__BB0_2034:
	mov.b64 	%rd11866, -8860621160618917887;
	mov.b64 	%rd11867, 1660523435060625408;
	mov.b64 	%rd11868, 2230234197602682880;
	mov.b64 	%rd11869, 1883307231910630287;
	mov.b64 	%rd11870, -4162727106559522501;
	mov.b64 	%rd11871, 121098312706494698;
	// begin inline asm
	sub.cc.u64 %rd34678, %rd34678, %rd11866;
	subc.cc.u64 %rd34677, %rd11822, %rd11867;
	subc.cc.u64 %rd34676, %rd11823, %rd11868;
	subc.cc.u64 %rd34675, %rd11824, %rd11869;
	subc.cc.u64 %rd34674, %rd11825, %rd11870;
	subc.u64 %rd34673, %rd11826, %rd11871;
	// end inline asm
$L__BB0_2035:
	// begin inline asm
	{
	.reg .u64 c;
	.reg .u64 nc;
	.reg .u64 t;
	mad.lo.cc.u64 %rd11908, %rd11523, %rd34678, 0;
	madc.hi.cc.u64 c, %rd11523, %rd34678, 0;
	madc.lo.cc.u64 %rd11930, %rd11523, %rd34677, c;
	madc.hi.cc.u64 c, %rd11523, %rd34677, 0;
	madc.lo.cc.u64 %rd11931, %rd11523, %rd34676, c;
	madc.hi.cc.u64 c, %rd11523, %rd34676, 0;
	madc.lo.cc.u64 %rd11932, %rd11523, %rd34675, c;
	madc.hi.cc.u64 c, %rd11523, %rd34675, 0;
	madc.lo.cc.u64 %rd11933, %rd11523, %rd34674, c;
	madc.hi.cc.u64 c, %rd11523, %rd34674, 0;
	madc.lo.cc.u64 %rd11934, %rd11523, %rd34673, c;
	madc.hi.u64 %rd34684, %rd11523, %rd34673, 0;
	mad.lo.cc.u64 %rd11930, %rd11524, %rd34678, %rd11930;
	madc.hi.cc.u64 c, %rd11524, %rd34678, 0;
	addc.cc.u64 t, %rd11931, c;
	addc.u64 nc, 0, 0;
	mad.lo.cc.u64 %rd11931, %rd11524, %rd34677, t;
	madc.hi.cc.u64 c, %rd11524, %rd34677, nc;
	addc.cc.u64 t, %rd11932, c;
	addc.u64 nc, 0, 0;
	mad.lo.cc.u64 %rd11932, %rd11524, %rd34676, t;
	madc.hi.cc.u64 c, %rd11524, %rd34676, nc;
	addc.cc.u64 t, %rd11933, c;
	addc.u64 nc, 0, 0;
	mad.lo.cc.u64 %rd11933, %rd11524, %rd34675, t;
	madc.hi.cc.u64 c, %rd11524, %rd34675, nc;
	addc.cc.u64 t, %rd11934, c;
	addc.u64 nc, 0, 0;
	mad.lo.cc.u64 %rd11934, %rd11524, %rd34674, t;
	madc.hi.cc.u64 c, %rd11524, %rd34674, nc;
	addc.cc.u64 t, %rd34684, c;
	addc.u64 nc, 0, 0;
	mad.lo.cc.u64 %rd34684, %rd11524, %rd34673, t;
	madc.hi.u64 %rd11958, %rd11524, %rd34673, nc;
	mad.lo.cc.u64 %rd11931, %rd11525, %rd34678, %rd11931;
	madc.hi.cc.u64 c, %rd11525, %rd34678, 0;
	addc.cc.u64 t, %rd11932, c;
	addc.u64 nc, 0, 0;
	mad.lo.cc.u64 %rd11932, %rd11525, %rd34677, t;
	madc.hi.cc.u64 c, %rd11525, %rd34677, nc;
	addc.cc.u64 t, %rd11933, c;
	addc.u64 nc, 0, 0;
	mad.lo.cc.u64 %rd11933, %rd11525, %rd34676, t;
	madc.hi.cc.u64 c, %rd11525, %rd34676, nc;
	addc.cc.u64 t, %rd11934, c;
	addc.u64 nc, 0, 0;
	mad.lo.cc.u64 %rd11934, %rd11525, %rd34675, t;
	madc.hi.cc.u64 c, %rd11525, %rd34675, nc;
	addc.cc.u64 t, %rd34684, c;
	addc.u64 nc, 0, 0;
	mad.lo.cc.u64 %rd34684, %rd11525, %rd34674, t;
	madc.hi.cc.u64 c, %rd11525, %rd34674, nc;
	addc.cc.u64 t, %rd11958, c;
	addc.u64 nc, 0, 0;
	mad.lo.cc.u64 %rd11958, %rd11525, %rd34673, t;
	madc.hi.u64 %rd11981, %rd11525, %rd34673, nc;
	mad.lo.cc.u64 %rd11932, %rd11526, %rd34678, %rd11932;
	madc.hi.cc.u64 c, %rd11526, %rd34678, 0;
	addc.cc.u64 t, %rd11933, c;
	addc.u64 nc, 0, 0;
	mad.lo.cc.u64 %rd11933, %rd11526, %rd34677, t;
	madc.hi.cc.u64 c, %rd11526, %rd34677, nc;
	addc.cc.u64 t, %rd11934, c;
	addc.u64 nc, 0, 0;
	mad.lo.cc.u64 %rd11934, %rd11526, %rd34676, t;
	madc.hi.cc.u64 c, %rd11526, %rd34676, nc;
	addc.cc.u64 t, %rd34684, c;
	addc.u64 nc, 0, 0;
	mad.lo.cc.u64 %rd34684, %rd11526, %rd34675, t;
	madc.hi.cc.u64 c, %rd11526, %rd34675, nc;
	addc.cc.u64 t, %rd11958, c;
	addc.u64 nc, 0, 0;
	mad.lo.cc.u64 %rd11958, %rd11526, %rd34674, t;
	madc.hi.cc.u64 c, %rd11526, %rd34674, nc;
	addc.cc.u64 t, %rd11981, c;
	addc.u64 nc, 0, 0;
	mad.lo.cc.u64 %rd11981, %rd11526, %rd34673, t;
	madc.hi.u64 %rd12004, %rd11526, %rd34673, nc;
	mad.lo.cc.u64 %rd11933, %rd11527, %rd34678, %rd11933;
	madc.hi.cc.u64 c, %rd11527, %rd34678, 0;
	addc.cc.u64 t, %rd11934, c;
	addc.u64 nc, 0, 0;
	mad.lo.cc.u64 %rd11934, %rd11527, %rd34677, t;
	madc.hi.cc.u64 c, %rd11527, %rd34677, nc;
	addc.cc.u64 t, %rd34684, c;
	addc.u64 nc, 0, 0;
	mad.lo.cc.u64 %rd34684, %rd11527, %rd34676, t;
	madc.hi.cc.u64 c, %rd11527, %rd34676, nc;
	addc.cc.u64 t, %rd11958, c;
	addc.u64 nc, 0, 0;
	mad.lo.cc.u64 %rd11958, %rd11527, %rd34675, t;
	madc.hi.cc.u64 c, %rd11527, %rd34675, nc;
	addc.cc.u64 t, %rd11981, c;
	addc.u64 nc, 0, 0;
	mad.lo.cc.u64 %rd11981, %rd11527, %rd34674, t;
	madc.hi.cc.u64 c, %rd11527, %rd34674, nc;
	addc.cc.u64 t, %rd12004, c;
	addc.u64 nc, 0, 0;
	mad.lo.cc.u64 %rd12004, %rd11527, %rd34673, t;
	madc.hi.u64 %rd12027, %rd11527, %rd34673, nc;
	mad.lo.cc.u64 %rd11934, %rd11528, %rd34678, %rd11934;
	madc.hi.cc.u64 c, %rd11528, %rd34678, 0;
	addc.cc.u64 t, %rd34684, c;
	addc.u64 nc, 0, 0;
	mad.lo.cc.u64 %rd34684, %rd11528, %rd34677, t;
	madc.hi.cc.u64 c, %rd11528, %rd34677, nc;
	addc.cc.u64 t, %rd11958, c;
	addc.u64 nc, 0, 0;
	mad.lo.cc.u64 %rd11958, %rd11528, %rd34676, t;
	madc.hi.cc.u64 c, %rd11528, %rd34676, nc;
	addc.cc.u64 t, %rd11981, c;
	addc.u64 nc, 0, 0;
	mad.lo.cc.u64 %rd11981, %rd11528, %rd34675, t;
	madc.hi.cc.u64 c, %rd11528, %rd34675, nc;
	addc.cc.u64 t, %rd12004, c;
	addc.u64 nc, 0, 0;
	mad.lo.cc.u64 %rd12004, %rd11528, %rd34674, t;
	madc.hi.cc.u64 c, %rd11528, %rd34674, nc;
	addc.cc.u64 t, %rd12027, c;
	addc.u64 nc, 0, 0;
	mad.lo.cc.u64 %rd12027, %rd11528, %rd34673, t;
	madc.hi.u64 %rd12028, %rd11528, %rd34673, nc;
	}
	// end inline asm
	mul.lo.s64 	%rd11922, %rd11908, -8860621160618917889;
	mov.b64 	%rd12030, -8860621160618917887;
	mov.b64 	%rd12031, 1660523435060625408;
	mov.b64 	%rd12032, 2230234197602682880;
	mov.b64 	%rd12033, 1883307231910630287;
	mov.b64 	%rd12034, -4162727106559522501;
	mov.b64 	%rd12035, 121098312706494698;
	// begin inline asm
	{
	.reg .u64 c;
	.reg .u64 t;
	.reg .u64 nc;
	mad.lo.cc.u64 c, %rd11922, %rd12030, %rd11908;
	madc.hi.cc.u64 c, %rd11922, %rd12030, 0;
	addc.cc.u64 t, %rd11930, c;
	addc.u64 nc, 0, 0;
	mad.lo.cc.u64 %rd11930, %rd11922, %rd12031, t;
	madc.hi.cc.u64 c, %rd11922, %rd12031, nc;
	addc.cc.u64 t, %rd11931, c;
	addc.u64 nc, 0, 0;
	mad.lo.cc.u64 %rd11931, %rd11922, %rd12032, t;
	madc.hi.cc.u64 c, %rd11922, %rd12032, nc;
	addc.cc.u64 t, %rd11932, c;
	addc.u64 nc, 0, 0;
	mad.lo.cc.u64 %rd11932, %rd11922, %rd12033, t;
	madc.hi.cc.u64 c, %rd11922, %rd12033, nc;
	addc.cc.u64 t, %rd11933, c;
	addc.u64 nc, 0, 0;
	mad.lo.cc.u64 %rd11933, %rd11922, %rd12034, t;
	madc.hi.cc.u64 c, %rd11922, %rd12034, nc;
	addc.cc.u64 t, %rd11934, c;
	addc.u64 nc, 0, 0;
	mad.lo.cc.u64 %rd11934, %rd11922, %rd12035, t;
	madc.hi.cc.u64 c, %rd11922, %rd12035, nc;
	addc.cc.u64 %rd34684, %rd34684, c;
	addc.u64 %rd11960, 0, 0;
	}
	// end inline asm
	mul.lo.s64 	%rd11944, %rd11930, -8860621160618917889;
	// begin inline asm
	{
	.reg .u64 c;
	.reg .u64 t;
	.reg .u64 nc;
	mad.lo.cc.u64 c, %rd11944, %rd12030, %rd11930;
	madc.hi.cc.u64 c, %rd11944, %rd12030, 0;
	addc.cc.u64 t, %rd11931, c;
	addc.u64 nc, 0, 0;
	mad.lo.cc.u64 %rd11931, %rd11944, %rd12031, t;
	madc.hi.cc.u64 c, %rd11944, %rd12031, nc;
	addc.cc.u64 t, %rd11932, c;
	addc.u64 nc, 0, 0;
	mad.lo.cc.u64 %rd11932, %rd11944, %rd12032, t;
	madc.hi.cc.u64 c, %rd11944, %rd12032, nc;
	addc.cc.u64 t, %rd11933, c;
	addc.u64 nc, 0, 0;
	mad.lo.cc.u64 %rd11933, %rd11944, %rd12033, t;
	madc.hi.cc.u64 c, %rd11944, %rd12033, nc;
	addc.cc.u64 t, %rd11934, c;
	addc.u64 nc, 0, 0;
	mad.lo.cc.u64 %rd11934, %rd11944, %rd12034, t;
	madc.hi.cc.u64 c, %rd11944, %rd12034, nc;
	addc.cc.u64 t, %rd34684, c;
	addc.u64 nc, 0, 0;
	mad.lo.cc.u64 %rd34684, %rd11944, %rd12035, t;
	madc.hi.cc.u64 c, %rd11944, %rd12035, nc;
	addc.cc.u64 c, c, %rd11960;
	addc.u64 nc, 0, 0;
	addc.cc.u64 %rd11958, %rd11958, c;
	addc.u64 %rd11960, nc, 0;
	}
	// end inline asm
	mul.lo.s64 	%rd11967, %rd11931, -8860621160618917889;
	// begin inline asm
	{
	.reg .u64 c;
	.reg .u64 t;
	.reg .u64 nc;
	mad.lo.cc.u64 c, %rd11967, %rd12030, %rd11931;
	madc.hi.cc.u64 c, %rd11967, %rd12030, 0;
	addc.cc.u64 t, %rd11932, c;
	addc.u64 nc, 0, 0;
	mad.lo.cc.u64 %rd11932, %rd11967, %rd12031, t;
	madc.hi.cc.u64 c, %rd11967, %rd12031, nc;
	addc.cc.u64 t, %rd11933, c;
	addc.u64 nc, 0, 0;
	mad.lo.cc.u64 %rd11933, %rd11967, %rd12032, t;
	madc.hi.cc.u64 c, %rd11967, %rd12032, nc;
	addc.cc.u64 t, %rd11934, c;
	addc.u64 nc, 0, 0;
	mad.lo.cc.u64 %rd11934, %rd11967, %rd12033, t;
	madc.hi.cc.u64 c, %rd11967, %rd12033, nc;
	addc.cc.u64 t, %rd34684, c;
	addc.u64 nc, 0, 0;
	mad.lo.cc.u64 %rd34684, %rd11967, %rd12034, t;
	madc.hi.cc.u64 c, %rd11967, %rd12034, nc;
	addc.cc.u64 t, %rd11958, c;
	addc.u64 nc, 0, 0;
	mad.lo.cc.u64 %rd11958, %rd11967, %rd12035, t;
	madc.hi.cc.u64 c, %rd11967, %rd12035, nc;
	addc.cc.u64 c, c, %rd11960;
	addc.u64 nc, 0, 0;
	addc.cc.u64 %rd11981, %rd11981, c;
	addc.u64 %rd11960, nc, 0;
	}
	// end inline asm
	mul.lo.s64 	%rd11990, %rd11932, -8860621160618917889;
	// begin inline asm
	{
	.reg .u64 c;
	.reg .u64 t;
	.reg .u64 nc;
	mad.lo.cc.u64 c, %rd11990, %rd12030, %rd11932;
	madc.hi.cc.u64 c, %rd11990, %rd12030, 0;
	addc.cc.u64 t, %rd11933, c;
	addc.u64 nc, 0, 0;
	mad.lo.cc.u64 %rd11933, %rd11990, %rd12031, t;
	madc.hi.cc.u64 c, %rd11990, %rd12031, nc;
	addc.cc.u64 t, %rd11934, c;
	addc.u64 nc, 0, 0;
	mad.lo.cc.u64 %rd11934, %rd11990, %rd12032, t;
	madc.hi.cc.u64 c, %rd11990, %rd12032, nc;
	addc.cc.u64 t, %rd34684, c;
	addc.u64 nc, 0, 0;
	mad.lo.cc.u64 %rd34684, %rd11990, %rd12033, t;
	madc.hi.cc.u64 c, %rd11990, %rd12033, nc;
	addc.cc.u64 t, %rd11958, c;
	addc.u64 nc, 0, 0;
	mad.lo.cc.u64 %rd11958, %rd11990, %rd12034, t;
	madc.hi.cc.u64 c, %rd11990, %rd12034, nc;
	addc.cc.u64 t, %rd11981, c;
	addc.u64 nc, 0, 0;
	mad.lo.cc.u64 %rd11981, %rd11990, %rd12035, t;
	madc.hi.cc.u64 c, %rd11990, %rd12035, nc;
	addc.cc.u64 c, c, %rd11960;
	addc.u64 nc, 0, 0;
	addc.cc.u64 %rd12004, %rd12004, c;
	addc.u64 %rd11960, nc, 0;
	}
	// end inline asm
	mul.lo.s64 	%rd12013, %rd11933, -8860621160618917889;
	// begin inline asm
	{
	.reg .u64 c;
	.reg .u64 t;
	.reg .u64 nc;
	mad.lo.cc.u64 c, %rd12013, %rd12030, %rd11933;
	madc.hi.cc.u64 c, %rd12013, %rd12030, 0;
	addc.cc.u64 t, %rd11934, c;
	addc.u64 nc, 0, 0;
	mad.lo.cc.u64 %rd11934, %rd12013, %rd12031, t;
	madc.hi.cc.u64 c, %rd12013, %rd12031, nc;
	addc.cc.u64 t, %rd34684, c;
	addc.u64 nc, 0, 0;
	mad.lo.cc.u64 %rd34684, %rd12013, %rd12032, t;
	madc.hi.cc.u64 c, %rd12013, %rd12032, nc;
	addc.cc.u64 t, %rd11958, c;
	addc.u64 nc, 0, 0;
	mad.lo.cc.u64 %rd11958, %rd12013, %rd12033, t;
	madc.hi.cc.u64 c, %rd12013, %rd12033, nc;
	addc.cc.u64 t, %rd11981, c;
	addc.u64 nc, 0, 0;
	mad.lo.cc.u64 %rd11981, %rd12013, %rd12034, t;
	madc.hi.cc.u64 c, %rd12013, %rd12034, nc;
	addc.cc.u64 t, %rd12004, c;
	addc.u64 nc, 0, 0;
	mad.lo.cc.u64 %rd12004, %rd12013, %rd12035, t;
	madc.hi.cc.u64 c, %rd12013, %rd12035, nc;
	addc.cc.u64 c, c, %rd11960;
	addc.u64 nc, 0, 0;
	addc.cc.u64 %rd12027, %rd12027, c;
	addc.u64 %rd11960, nc, 0;
	}
	// end inline asm
	mul.lo.s64 	%rd12036, %rd11934, -8860621160618917889;
	// begin inline asm
	{
	.reg .u64 c;
	.reg .u64 t;
	.reg .u64 nc;
	mad.lo.cc.u64 c, %rd12036, %rd12030, %rd11934;
	madc.hi.cc.u64 c, %rd12036, %rd12030, 0;
	addc.cc.u64 t, %rd34684, c;
	addc.u64 nc, 0, 0;
	mad.lo.cc.u64 %rd34684, %rd12036, %rd12031, t;
	madc.hi.cc.u64 c, %rd12036, %rd12031, nc;
	addc.cc.u64 t, %rd11958, c;
	addc.u64 nc, 0, 0;
	mad.lo.cc.u64 %rd11958, %rd12036, %rd12032, t;
	madc.hi.cc.u64 c, %rd12036, %rd12032, nc;
	addc.cc.u64 t, %rd11981, c;
	addc.u64 nc, 0, 0;
	mad.lo.cc.u64 %rd11981, %rd12036, %rd12033, t;
	madc.hi.cc.u64 c, %rd12036, %rd12033, nc;
	addc.cc.u64 t, %rd12004, c;
	addc.u64 nc, 0, 0;
	mad.lo.cc.u64 %rd12004, %rd12036, %rd12034, t;
	madc.hi.cc.u64 c, %rd12036, %rd12034, nc;
	addc.cc.u64 t, %rd12027, c;
	addc.u64 nc, 0, 0;
	mad.lo.cc.u64 %rd12027, %rd12036, %rd12035, t;
	madc.hi.cc.u64 c, %rd12036, %rd12035, nc;
	addc.cc.u64 c, c, %rd11960;
	add.u64 %rd12028, %rd12028, c;
	}
	// end inline asm
	setp.lt.u64 	%p654, %rd12028, 121098312706494698;
	mov.u64 	%rd34679, %rd12028;
	mov.u64 	%rd34680, %rd12027;
	mov.u64 	%rd34681, %rd12004;
	mov.u64 	%rd34682, %rd11981;
	mov.u64 	%rd34683, %rd11958;
	@%p654 bra 	$L__BB0_2046;
	setp.ne.s64 	%p655, %rd12028, 121098312706494698;
	@%p655 bra 	$L__BB0_2045;
	setp.lt.u64 	%p656, %rd12027, -4162727106559522501;
	mov.b64 	%rd34679, 121098312706494698;
	mov.u64 	%rd34680, %rd12027;
	mov.u64 	%rd34681, %rd12004;
	mov.u64 	%rd34682, %rd11981;
	mov.u64 	%rd34683, %rd11958;
	@%p656 bra 	$L__BB0_2046;
	setp.ne.s64 	%p657, %rd12027, -4162727106559522501;
	@%p657 bra 	$L__BB0_2045;
	setp.lt.u64 	%p658, %rd12004, 1883307231910630287;
	mov.b64 	%rd34680, -4162727106559522501;
	mov.u64 	%rd34681, %rd12004;
	mov.u64 	%rd34682, %rd11981;
	mov.u64 	%rd34683, %rd11958;
	@%p658 bra 	$L__BB0_2046;
	setp.ne.s64 	%p659, %rd12004, 1883307231910630287;
	@%p659 bra 	$L__BB0_2045;
	setp.lt.u64 	%p660, %rd11981, 2230234197602682880;
	mov.b64 	%rd34681, 1883307231910630287;
	mov.u64 	%rd34682, %rd11981;
	mov.u64 	%rd34683, %rd11958;
	@%p660 bra 	$L__BB0_2046;
	setp.ne.s64 	%p661, %rd11981, 2230234197602682880;
	@%p661 bra 	$L__BB0_2045;
	setp.lt.u64 	%p662, %rd11958, 1660523435060625408;
	mov.b64 	%rd34682, 2230234197602682880;
	mov.u64 	%rd34683, %rd11958;
	@%p662 bra 	$L__BB0_2046;
	setp.eq.s64 	%p663, %rd11958, 1660523435060625408;
	setp.lt.u64 	%p664, %rd34684, -8860621160618917887;
	and.pred  	%p665, %p663, %p664;
	mov.b64 	%rd34683, 1660523435060625408;
	@%p665 bra 	$L__BB0_2046;
$L__BB0_2045:
	mov.b64 	%rd12071, -8860621160618917887;
	mov.b64 	%rd12072, 1660523435060625408;
	mov.b64 	%rd12073, 2230234197602682880;
	mov.b64 	%rd12074, 1883307231910630287;
	mov.b64 	%rd12075, -4162727106559522501;
	mov.b64 	%rd12076, 121098312706494698;
	// begin inline asm
	sub.cc.u64 %rd34684, %rd34684, %rd12071;
	subc.cc.u64 %rd34683, %rd11958, %rd12072;
	subc.cc.u64 %rd34682, %rd11981, %rd12073;
	subc.cc.u64 %rd34681, %rd12004, %rd12074;
	subc.cc.u64 %rd34680, %rd12027, %rd12075;
	subc.u64 %rd34679, %rd12028, %rd12076;
	// end inline asm
$L__BB0_2046:
	setp.lt.u64 	%p666, %rd34637, %rd34690;
	@%p666 bra 	$L__BB0_2057;
	setp.le.u64 	%p667, %rd34637, %rd34690;
	@%p667 bra 	$L__BB0_2048;
	bra.uni 	$L__BB0_2056;
$L__BB0_2048:
	setp.lt.u64 	%p668, %rd34638, %rd34689;
	@%p668 bra 	$L__BB0_2057;
	setp.gt.u64 	%p669, %rd34638, %rd34689;
	@%p669 bra 	$L__BB0_2056;
	setp.lt.u64 	%p670, %rd34639, %rd34688;
	@%p670 bra 	$L__BB0_2057;
	setp.gt.u64 	%p671, %rd34639, %rd34688;
	@%p671 bra 	$L__BB0_2056;
	setp.lt.u64 	%p672, %rd34640, %rd34687;
	@%p672 bra 	$L__BB0_2057;
	setp.gt.u64 	%p673, %rd34640, %rd34687;
	@%p673 bra 	$L__BB0_2056;
	setp.lt.u64 	%p674, %rd34641, %rd34686;
	@%p674 bra 	$L__BB0_2057;
	setp.gt.u64 	%p675, %rd34641, %rd34686;
	setp.gt.u64 	%p676, %rd34642, %rd34654;
	or.pred  	%p677, %p675, %p676;
	@%p677 bra 	$L__BB0_2056;
	bra.uni 	$L__BB0_2057;
$L__BB0_2056:
	mov.b64 	%rd12089, -8860621160618917887;
	mov.b64 	%rd12090, 1660523435060625408;
	mov.b64 	%rd12091, 2230234197602682880;
	mov.b64 	%rd12092, 1883307231910630287;
	mov.b64 	%rd12093, -4162727106559522501;
	mov.b64 	%rd12094, 121098312706494698;
	// begin inline asm
	add.cc.u64 %rd34654, %rd34654, %rd12089;
	addc.cc.u64 %rd34686, %rd34686, %rd12090;
	addc.cc.u64 %rd34687, %rd34687, %rd12091;
	addc.cc.u64 %rd34688, %rd34688, %rd12092;
	addc.cc.u64 %rd34689, %rd34689, %rd12093;
	addc.u64 %rd34690, %rd34690, %rd12094;
	// end inline asm
$L__BB0_2057:
	// begin inline asm
	sub.cc.u64 %rd12095, %rd34654, %rd34642;
	subc.cc.u64 %rd12096, %rd34686, %rd34641;
	subc.cc.u64 %rd12097, %rd34687, %rd34640;
	subc.cc.u64 %rd12098, %rd34688, %rd34639;
	subc.cc.u64 %rd12099, %rd34689, %rd34638;
	subc.u64 %rd12100, %rd34690, %rd34637;
	// end inline asm
	// begin inline asm
	add.cc.u64 %rd34696, %rd12095, %rd12095;
	addc.cc.u64 %rd12114, %rd12096, %rd12096;
	addc.cc.u64 %rd12115, %rd12097, %rd12097;
	addc.cc.u64 %rd12116, %rd12098, %rd12098;
	addc.cc.u64 %rd12117, %rd12099, %rd12099;
	addc.u64 %rd12118, %rd12100, %rd12100;
	// end inline asm
	setp.lt.u64 	%p678, %rd12118, 121098312706494698;
	mov.u64 	%rd34691, %rd12118;
	mov.u64 	%rd34692, %rd12117;
	mov.u64 	%rd34693, %rd12116;
	mov.u64 	%rd34694, %rd12115;
	mov.u64 	%rd34695, %rd12114;
	@%p678 bra 	$L__BB0_2068;
	setp.ne.s64 	%p679, %rd12118, 121098312706494698;
	@%p679 bra 	$L__BB0_2067;
	setp.lt.u64 	%p680, %rd12117, -4162727106559522501;
	mov.b64 	%rd34691, 121098312706494698;
	mov.u64 	%rd34692, %rd12117;
	mov.u64 	%rd34693, %rd12116;
	mov.u64 	%rd34694, %rd12115;
	mov.u64 	%rd34695, %rd12114;
	@%p680 bra 	$L__BB0_2068;
	setp.ne.s64 	%p681, %rd12117, -4162727106559522501;
	@%p681 bra 	$L__BB0_2067;
	setp.lt.u64 	%p682, %rd12116, 1883307231910630287;
	mov.b64 	%rd34692, -4162727106559522501;
	mov.u64 	%rd34693, %rd12116;
	mov.u64 	%rd34694, %rd12115;
	mov.u64 	%rd34695, %rd12114;
	@%p682 bra 	$L__BB0_2068;
	setp.ne.s64 	%p683, %rd12116, 1883307231910630287;
	@%p683 bra 	$L__BB0_2067;
	setp.lt.u64 	%p684, %rd12115, 2230234197602682880;
	mov.b64 	%rd34693, 1883307231910630287;
	mov.u64 	%rd34694, %rd12115;
	mov.u64 	%rd34695, %rd12114;
	@%p684 bra 	$L__BB0_2068;
	setp.ne.s64 	%p685, %rd12115, 2230234197602682880;
	@%p685 bra 	$L__BB0_2067;
	setp.lt.u64 	%p686, %rd12114, 1660523435060625408;
	mov.b64 	%rd34694, 2230234197602682880;
	mov.u64 	%rd34695, %rd12114;
	@%p686 bra 	$L__BB0_2068;
	setp.eq.s64 	%p687, %rd12114, 1660523435060625408;
	setp.lt.u64 	%p688, %rd34696, -8860621160618917887;
	and.pred  	%p689, %p687, %p688;
	mov.b64 	%rd34695, 1660523435060625408;
	@%p689 bra 	$L__BB0_2068;
$L__BB0_2067:
	mov.b64 	%rd12158, -8860621160618917887;
	mov.b64 	%rd12159, 1660523435060625408;
	mov.b64 	%rd12160, 2230234197602682880;
	mov.b64 	%rd12161, 1883307231910630287;
	mov.b64 	%rd12162, -4162727106559522501;
	mov.b64 	%rd12163, 121098312706494698;
	// begin inline asm
	sub.cc.u64 %rd34696, %rd34696, %rd12158;
	subc.cc.u64 %rd34695, %rd12114, %rd12159;
	subc.cc.u64 %rd34694, %rd12115, %rd12160;
	subc.cc.u64 %rd34693, %rd12116, %rd12161;
	subc.cc.u64 %rd34692, %rd12117, %rd12162;
	subc.u64 %rd34691, %rd12118, %rd12163;
	// end inline asm
$L__BB0_2068:
	// begin inline asm
	{
	.reg .u64 c;
	.reg .u64 nc;
	.reg .u64 t;
	mad.lo.cc.u64 %rd12200, %rd34624, %rd34678, 0;
	madc.hi.cc.u64 c, %rd34624, %rd34678, 0;
	madc.lo.cc.u64 %rd12222, %rd34624, %rd34677, c;
	madc.hi.cc.u64 c, %rd34624, %rd34677, 0;
	madc.lo.cc.u64 %rd12223, %rd34624, %rd34676, c;
	madc.hi.cc.u64 c, %rd34624, %rd34676, 0;
	madc.lo.cc.u64 %rd12224, %rd34624, %rd34675, c;
	madc.hi.cc.u64 c, %rd34624, %rd34675, 0;
	madc.lo.cc.u64 %rd12225, %rd34624, %rd34674, c;
	madc.hi.cc.u64 c, %rd34624, %rd34674, 0;
	madc.lo.cc.u64 %rd12226, %rd34624, %rd34673, c;
	madc.hi.u64 %rd34702, %rd34624, %rd34673, 0;
	mad.lo.cc.u64 %rd12222, %rd34623, %rd34678, %rd12222;
	madc.hi.cc.u64 c, %rd34623, %rd34678, 0;
	addc.cc.u64 t, %rd12223, c;
	addc.u64 nc, 0, 0;
	mad.lo.cc.u64 %rd12223, %rd34623, %rd34677, t;
	madc.hi.cc.u64 c, %rd34623, %rd34677, nc;
	addc.cc.u64 t, %rd12224, c;
	addc.u64 nc, 0, 0;
	mad.lo.cc.u64 %rd12224, %rd34623, %rd34676, t;
	madc.hi.cc.u64 c, %rd34623, %rd34676, nc;
	addc.cc.u64 t, %rd12225, c;
	addc.u64 nc, 0, 0;
	mad.lo.cc.u64 %rd12225, %rd34623, %rd34675, t;
	madc.hi.cc.u64 c, %rd34623, %rd34675, nc;
	addc.cc.u64 t, %rd12226, c;
	addc.u64 nc, 0, 0;
	mad.lo.cc.u64 %rd12226, %rd34623, %rd34674, t;
	madc.hi.cc.u64 c, %rd34623, %rd34674, nc;
	addc.cc.u64 t, %rd34702, c;
	addc.u64 nc, 0, 0;
	mad.lo.cc.u64 %rd34702, %rd34623, %rd34673, t;
	madc.hi.u64 %rd12250, %rd34623, %rd34673, nc;
	mad.lo.cc.u64 %rd12223, %rd34622, %rd34678, %rd12223;
	madc.hi.cc.u64 c, %rd34622, %rd34678, 0;
	addc.cc.u64 t, %rd12224, c;
	addc.u64 nc, 0, 0;
	mad.lo.cc.u64 %rd12224, %rd34622, %rd34677, t;
	madc.hi.cc.u64 c, %rd34622, %rd34677, nc;
	addc.cc.u64 t, %rd12225, c;
	addc.u64 nc, 0, 0;
	mad.lo.cc.u64 %rd12225, %rd34622, %rd34676, t;
	madc.hi.cc.u64 c, %rd34622, %rd34676, nc;
	addc.cc.u64 t, %rd12226, c;
	addc.u64 nc, 0, 0;
	mad.lo.cc.u64 %rd12226, %rd34622, %rd34675, t;
	madc.hi.cc.u64 c, %rd34622, %rd34675, nc;
	addc.cc.u64 t, %rd34702, c;
	addc.u64 nc, 0, 0;
	mad.lo.cc.u64 %rd34702, %rd34622, %rd34674, t;
	madc.hi.cc.u64 c, %rd34622, %rd34674, nc;
	addc.cc.u64 t, %rd12250, c;
	addc.u64 nc, 0, 0;
	mad.lo.cc.u64 %rd12250, %rd34622, %rd34673, t;
	madc.hi.u64 %rd12273, %rd34622, %rd34673, nc;
	mad.lo.cc.u64 %rd12224, %rd34621, %rd34678, %rd12224;
	madc.hi.cc.u64 c, %rd34621, %rd34678, 0;
	addc.cc.u64 t, %rd12225, c;
	addc.u64 nc, 0, 0;
	mad.lo.cc.u64 %rd12225, %rd34621, %rd34677, t;
	madc.hi.cc.u64 c, %rd34621, %rd34677, nc;
	addc.cc.u64 t, %rd12226, c;
	addc.u64 nc, 0, 0;
	mad.lo.cc.u64 %rd12226, %rd34621, %rd34676, t;
	madc.hi.cc.u64 c, %rd34621, %rd34676, nc;
	addc.cc.u64 t, %rd34702, c;
	addc.u64 nc, 0, 0;
	mad.lo.cc.u64 %rd34702, %rd34621, %rd34675, t;
	madc.hi.cc.u64 c, %rd34621, %rd34675, nc;
	addc.cc.u64 t, %rd12250, c;
	addc.u64 nc, 0, 0;
	mad.lo.cc.u64 %rd12250, %rd34621, %rd34674, t;
	madc.hi.cc.u64 c, %rd34621, %rd34674, nc;
	addc.cc.u64 t, %rd12273, c;
	addc.u64 nc, 0, 0;
	mad.lo.cc.u64 %rd12273, %rd34621, %rd34673, t;
	madc.hi.u64 %rd12296, %rd34621, %rd34673, nc;
	mad.lo.cc.u64 %rd12225, %rd34620, %rd34678, %rd12225;
	madc.hi.cc.u64 c, %rd34620, %rd34678, 0;
	addc.cc.u64 t, %rd12226, c;
	addc.u64 nc, 0, 0;
	mad.lo.cc.u64 %rd12226, %rd34620, %rd34677, t;
	madc.hi.cc.u64 c, %rd34620, %rd34677, nc;
	addc.cc.u64 t, %rd34702, c;
	addc.u64 nc, 0, 0;
	mad.lo.cc.u64 %rd34702, %rd34620, %rd34676, t;
	madc.hi.cc.u64 c, %rd34620, %rd34676, nc;
	addc.cc.u64 t, %rd12250, c;
	addc.u64 nc, 0, 0;
	mad.lo.cc.u64 %rd12250, %rd34620, %rd34675, t;
	madc.hi.cc.u64 c, %rd34620, %rd34675, nc;
	addc.cc.u64 t, %rd12273, c;
	addc.u64 nc, 0, 0;
	mad.lo.cc.u64 %rd12273, %rd34620, %rd34674, t;
	madc.hi.cc.u64 c, %rd34620, %rd34674, nc;
	addc.cc.u64 t, %rd12296, c;
	addc.u64 nc, 0, 0;
	mad.lo.cc.u64 %rd12296, %rd34620, %rd34673, t;
	madc.hi.u64 %rd12319, %rd34620, %rd34673, nc;
	mad.lo.cc.u64 %rd12226, %rd34619, %rd34678, %rd12226;
	madc.hi.cc.u64 c, %rd34619, %rd34678, 0;
	addc.cc.u64 t, %rd34702, c;
	addc.u64 nc, 0, 0;
	mad.lo.cc.u64 %rd34702, %rd34619, %rd34677, t;
	madc.hi.cc.u64 c, %rd34619, %rd34677, nc;
	addc.cc.u64 t, %rd12250, c;
	addc.u64 nc, 0, 0;
	mad.lo.cc.u64 %rd12250, %rd34619, %rd34676, t;
	madc.hi.cc.u64 c, %rd34619, %rd34676, nc;
	addc.cc.u64 t, %rd12273, c;
	addc.u64 nc, 0, 0;
	mad.lo.cc.u64 %rd12273, %rd34619, %rd34675, t;
	madc.hi.cc.u64 c, %rd34619, %rd34675, nc;
	addc.cc.u64 t, %rd12296, c;
	addc.u64 nc, 0, 0;
	mad.lo.cc.u64 %rd12296, %rd34619, %rd34674, t;
	madc.hi.cc.u64 c, %rd34619, %rd34674, nc;
	addc.cc.u64 t, %rd12319, c;
	addc.u64 nc, 0, 0;
	mad.lo.cc.u64 %rd12319, %rd34619, %rd34673, t;
	madc.hi.u64 %rd12320, %rd34619, %rd34673, nc;
	}
	// end inline asm
	mul.lo.s64 	%rd12214, %rd12200, -8860621160618917889;
	mov.b64 	%rd12322, -8860621160618917887;
	mov.b64 	%rd12323, 1660523435060625408;
	mov.b64 	%rd12324, 2230234197602682880;
	mov.b64 	%rd12325, 1883307231910630287;
	mov.b64 	%rd12326, -4162727106559522501;
	mov.b64 	%rd12327, 121098312706494698;
	// begin inline asm
	{
	.reg .u64 c;
	.reg .u64 t;
	.reg .u64 nc;
	mad.lo.cc.u64 c, %rd12214, %rd12322, %rd12200;
	madc.hi.cc.u64 c, %rd12214, %rd12322, 0;
	addc.cc.u64 t, %rd12222, c;
	addc.u64 nc, 0, 0;
	mad.lo.cc.u64 %rd12222, %rd12214, %rd12323, t;
	madc.hi.cc.u64 c, %rd12214, %rd12323, nc;
	addc.cc.u64 t, %rd12223, c;
	addc.u64 nc, 0, 0;
	mad.lo.cc.u64 %rd12223, %rd12214, %rd12324, t;
	madc.hi.cc.u64 c, %rd12214, %rd12324, nc;
	addc.cc.u64 t, %rd12224, c;
	addc.u64 nc, 0, 0;
	mad.lo.cc.u64 %rd12224, %rd12214, %rd12325, t;
	madc.hi.cc.u64 c, %rd12214, %rd12325, nc;
	addc.cc.u64 t, %rd12225, c;
	addc.u64 nc, 0, 0;
	mad.lo.cc.u64 %rd12225, %rd12214, %rd12326, t;
	madc.hi.cc.u64 c, %rd12214, %rd12326, nc;
	addc.cc.u64 t, %rd12226, c;
	addc.u64 nc, 0, 0;
	mad.lo.cc.u64 %rd12226, %rd12214, %rd12327, t;
	madc.hi.cc.u64 c, %rd12214, %rd12327, nc;
	addc.cc.u64 %rd34702, %rd34702, c;
	addc.u64 %rd12252, 0, 0;
	}
	// end inline asm
	mul.lo.s64 	%rd12236, %rd12222, -8860621160618917889;
	// begin inline asm
	{
	.reg .u64 c;
	.reg .u64 t;
	.reg .u64 nc;
	mad.lo.cc.u64 c, %rd12236, %rd12322, %rd12222;
	madc.hi.cc.u64 c, %rd12236, %rd12322, 0;
	addc.cc.u64 t, %rd12223, c;
	addc.u64 nc, 0, 0;
	mad.lo.cc.u64 %rd12223, %rd12236, %rd12323, t;
	madc.hi.cc.u64 c, %rd12236, %rd12323, nc;
	addc.cc.u64 t, %rd12224, c;
	addc.u64 nc, 0, 0;
	mad.lo.cc.u64 %rd12224, %rd12236, %rd12324, t;
	madc.hi.cc.u64 c, %rd12236, %rd12324, nc;
	addc.cc.u64 t, %rd12225, c;
	addc.u64 nc, 0, 0;
	mad.lo.cc.u64 %rd12225, %rd12236, %rd12325, t;
	madc.hi.cc.u64 c, %rd12236, %rd12325, nc;
	addc.cc.u64 t, %rd12226, c;
	addc.u64 nc, 0, 0;
	mad.lo.cc.u64 %rd12226, %rd12236, %rd12326, t;
	madc.hi.cc.u64 c, %rd12236, %rd12326, nc;
	addc.cc.u64 t, %rd34702, c;
	addc.u64 nc, 0, 0;
	mad.lo.cc.u64 %rd34702, %rd12236, %rd12327, t;
	madc.hi.cc.u64 c, %rd12236, %rd12327, nc;
	addc.cc.u64 c, c, %rd12252;
	addc.u64 nc, 0, 0;
	addc.cc.u64 %rd12250, %rd12250, c;
	addc.u64 %rd12252, nc, 0;
	}
	// end inline asm
	mul.lo.s64 	%rd12259, %rd12223, -8860621160618917889;
	// begin inline asm
	{
	.reg .u64 c;
	.reg .u64 t;
	.reg .u64 nc;
	mad.lo.cc.u64 c, %rd12259, %rd12322, %rd12223;
	madc.hi.cc.u64 c, %rd12259, %rd12322, 0;
	addc.cc.u64 t, %rd12224, c;
	addc.u64 nc, 0, 0;
	mad.lo.cc.u64 %rd12224, %rd12259, %rd12323, t;
	madc.hi.cc.u64 c, %rd12259, %rd12323, nc;
	addc.cc.u64 t, %rd12225, c;
	addc.u64 nc, 0, 0;
	mad.lo.cc.u64 %rd12225, %rd12259, %rd12324, t;
	madc.hi.cc.u64 c, %rd12259, %rd12324, nc;
	addc.cc.u64 t, %rd12226, c;
	addc.u64 nc, 0, 0;
	mad.lo.cc.u64 %rd12226, %rd12259, %rd12325, t;
	madc.hi.cc.u64 c, %rd12259, %rd12325, nc;
	addc.cc.u64 t, %rd34702, c;
	addc.u64 nc, 0, 0;
	mad.lo.cc.u64 %rd34702, %rd12259, %rd12326, t;
	madc.hi.cc.u64 c, %rd12259, %rd12326, nc;
	addc.cc.u64 t, %rd12250, c;
	addc.u64 nc, 0, 0;
	mad.lo.cc.u64 %rd12250, %rd12259, %rd12327, t;
	madc.hi.cc.u64 c, %rd12259, %rd12327, nc;
	addc.cc.u64 c, c, %rd12252;
	addc.u64 nc, 0, 0;
	addc.cc.u64 %rd12273, %rd12273, c;
	addc.u64 %rd12252, nc, 0;
	}
	// end inline asm
	mul.lo.s64 	%rd12282, %rd12224, -8860621160618917889;
	// begin inline asm
	{
	.reg .u64 c;
	.reg .u64 t;
	.reg .u64 nc;
	mad.lo.cc.u64 c, %rd12282, %rd12322, %rd12224;
	madc.hi.cc.u64 c, %rd12282, %rd12322, 0;
	addc.cc.u64 t, %rd12225, c;
	addc.u64 nc, 0, 0;
	mad.lo.cc.u64 %rd12225, %rd12282, %rd12323, t;
	madc.hi.cc.u64 c, %rd12282, %rd12323, nc;
	addc.cc.u64 t, %rd12226, c;
	addc.u64 nc, 0, 0;
	mad.lo.cc.u64 %rd12226, %rd12282, %rd12324, t;
	madc.hi.cc.u64 c, %rd12282, %rd12324, nc;
	addc.cc.u64 t, %rd34702, c;
	addc.u64 nc, 0, 0;
	mad.lo.cc.u64 %rd34702, %rd12282, %rd12325, t;
	madc.hi.cc.u64 c, %rd12282, %rd12325, nc;
	addc.cc.u64 t, %rd12250, c;
	addc.u64 nc, 0, 0;
	mad.lo.cc.u64 %rd12250, %rd12282, %rd12326, t;
	madc.hi.cc.u64 c, %rd12282, %rd12326, nc;
	addc.cc.u64 t, %rd12273, c;
	addc.u64 nc, 0, 0;
	mad.lo.cc.u64 %rd12273, %rd12282, %rd12327, t;
	madc.hi.cc.u64 c, %rd12282, %rd12327, nc;
	addc.cc.u64 c, c, %rd12252;
	addc.u64 nc, 0, 0;
	addc.cc.u64 %rd12296, %rd12296, c;
	addc.u64 %rd12252, nc, 0;
	}
	// end inline asm
	mul.lo.s64 	%rd12305, %rd12225, -8860621160618917889;
	// begin inline asm
	{
	.reg .u64 c;
	.reg .u64 t;
	.reg .u64 nc;
	mad.lo.cc.u64 c, %rd12305, %rd12322, %rd12225;
	madc.hi.cc.u64 c, %rd12305, %rd12322, 0;
	addc.cc.u64 t, %rd12226, c;
	addc.u64 nc, 0, 0;
	mad.lo.cc.u64 %rd12226, %rd12305, %rd12323, t;
	madc.hi.cc.u64 c, %rd12305, %rd12323, nc;
	addc.cc.u64 t, %rd34702, c;
	addc.u64 nc, 0, 0;
	mad.lo.cc.u64 %rd34702, %rd12305, %rd12324, t;
	madc.hi.cc.u64 c, %rd12305, %rd12324, nc;
	addc.cc.u64 t, %rd12250, c;
	addc.u64 nc, 0, 0;
	mad.lo.cc.u64 %rd12250, %rd12305, %rd12325, t;
	madc.hi.cc.u64 c, %rd12305, %rd12325, nc;
	addc.cc.u64 t, %rd12273, c;
	addc.u64 nc, 0, 0;
	mad.lo.cc.u64 %rd12273, %rd12305, %rd12326, t;
	madc.hi.cc.u64 c, %rd12305, %rd12326, nc;
	addc.cc.u64 t, %rd12296, c;
	addc.u64 nc, 0, 0;
	mad.lo.cc.u64 %rd12296, %rd12305, %rd12327, t;
	madc.hi.cc.u64 c, %rd12305, %rd12327, nc;
	addc.cc.u64 c, c, %rd12252;
	addc.u64 nc, 0, 0;
	addc.cc.u64 %rd12319, %rd12319, c;
	addc.u64 %rd12252, nc, 0;
	}
	// end inline asm
	mul.lo.s64 	%rd12328, %rd12226, -8860621160618917889;
	// begin inline asm
	{
	.reg .u64 c;
	.reg .u64 t;
	.reg .u64 nc;
	mad.lo.cc.u64 c, %rd12328, %rd12322, %rd12226;
	madc.hi.cc.u64 c, %rd12328, %rd12322, 0;
	addc.cc.u64 t, %rd34702, c;
	addc.u64 nc, 0, 0;
	mad.lo.cc.u64 %rd34702, %rd12328, %rd12323, t;
	madc.hi.cc.u64 c, %rd12328, %rd12323, nc;
	addc.cc.u64 t, %rd12250, c;
	addc.u64 nc, 0, 0;
	mad.lo.cc.u64 %rd12250, %rd12328, %rd12324, t;
	madc.hi.cc.u64 c, %rd12328, %rd12324, nc;
	addc.cc.u64 t, %rd12273, c;
	addc.u64 nc, 0, 0;
	mad.lo.cc.u64 %rd12273, %rd12328, %rd12325, t;
	madc.hi.cc.u64 c, %rd12328, %rd12325, nc;
	addc.cc.u64 t, %rd12296, c;
	addc.u64 nc, 0, 0;
	mad.lo.cc.u64 %rd12296, %rd12328, %rd12326, t;
	madc.hi.cc.u64 c, %rd12328, %rd12326, nc;
	addc.cc.u64 t, %rd12319, c;
	addc.u64 nc, 0, 0;
	mad.lo.cc.u64 %rd12319, %rd12328, %rd12327, t;
	madc.hi.cc.u64 c, %rd12328, %rd12327, nc;
	addc.cc.u64 c, c, %rd12252;
	add.u64 %rd12320, %rd12320, c;
	}
	// end inline asm
	setp.lt.u64 	%p690, %rd12320, 121098312706494698;
	mov.u64 	%rd34744, %rd12320;
	mov.u64 	%rd34743, %rd12319;
	mov.u64 	%rd34742, %rd12296;
	mov.u64 	%rd34741, %rd12273;
	mov.u64 	%rd34740, %rd12250;
	@%p690 bra 	$L__BB0_2079;
	setp.ne.s64 	%p691, %rd12320, 121098312706494698;
	@%p691 bra 	$L__BB0_2078;
	setp.lt.u64 	%p692, %rd12319, -4162727106559522501;
	mov.b64 	%rd34744, 121098312706494698;
	mov.u64 	%rd34743, %rd12319;
	mov.u64 	%rd34742, %rd12296;
	mov.u64 	%rd34741, %rd12273;
	mov.u64 	%rd34740, %rd12250;
	@%p692 bra 	$L__BB0_2079;
	setp.ne.s64 	%p693, %rd12319, -4162727106559522501;
	@%p693 bra 	$L__BB0_2078;
	setp.lt.u64 	%p694, %rd12296, 1883307231910630287;
	mov.b64 	%rd34743, -4162727106559522501;
	mov.u64 	%rd34742, %rd12296;
	mov.u64 	%rd34741, %rd12273;
	mov.u64 	%rd34740, %rd12250;
	@%p694 bra 	$L__BB0_2079;
	setp.ne.s64 	%p695, %rd12296, 1883307231910630287;
	@%p695 bra 	$L__BB0_2078;
	setp.lt.u64 	%p696, %rd12273, 2230234197602682880;
	mov.b64 	%rd34742, 1883307231910630287;
	mov.u64 	%rd34741, %rd12273;
	mov.u64 	%rd34740, %rd12250;
	@%p696 bra 	$L__BB0_2079;
	setp.ne.s64 	%p697, %rd12273, 2230234197602682880;
	@%p697 bra 	$L__BB0_2078;
	setp.lt.u64 	%p698, %rd12250, 1660523435060625408;
	mov.b64 	%rd34741, 2230234197602682880;
	mov.u64 	%rd34740, %rd12250;
	@%p698 bra 	$L__BB0_2079;
	setp.eq.s64 	%p699, %rd12250, 1660523435060625408;
	setp.lt.u64 	%p700, %rd34702, -8860621160618917887;
	and.pred  	%p701, %p699, %p700;
	mov.b64 	%rd34740, 1660523435060625408;
	@%p701 bra 	$L__BB0_2079;
$L__BB0_2078:
	mov.b64 	%rd12363, -8860621160618917887;
	mov.b64 	%rd12364, 1660523435060625408;
	mov.b64 	%rd12365, 2230234197602682880;
	mov.b64 	%rd12366, 1883307231910630287;
	mov.b64 	%rd12367, -4162727106559522501;
	mov.b64 	%rd12368, 121098312706494698;
	// begin inline asm
	sub.cc.u64 %rd34702, %rd34702, %rd12363;
	subc.cc.u64 %rd34740, %rd12250, %rd12364;
	subc.cc.u64 %rd34741, %rd12273, %rd12365;
	subc.cc.u64 %rd34742, %rd12296, %rd12366;
	subc.cc.u64 %rd34743, %rd12319, %rd12367;
	subc.u64 %rd34744, %rd12320, %rd12368;
	// end inline asm
$L__BB0_2079:
	// begin inline asm
	{
	.reg .u64 c;
	.reg .u64 nc;
	.reg .u64 t;
	mad.lo.cc.u64 %rd12370, %rd34696, %rd34695, 0;
	madc.hi.cc.u64 c, %rd34696, %rd34695, 0;
	madc.lo.cc.u64 %rd12371, %rd34696, %rd34694, c;
	madc.hi.cc.u64 c, %rd34696, %rd34694, 0;
	madc.lo.cc.u64 %rd12372, %rd34696, %rd34693, c;
	madc.hi.cc.u64 c, %rd34696, %rd34693, 0;
	madc.lo.cc.u64 %rd12373, %rd34696, %rd34692, c;
	madc.hi.cc.u64 c, %rd34696, %rd34692, 0;
	madc.lo.cc.u64 %rd12374, %rd34696, %rd34691, c;
	madc.hi.u64 %rd12375, %rd34696, %rd34691, 0;
	mad.lo.cc.u64 %rd12372, %rd34695, %rd34694, %rd12372;
	madc.hi.cc.u64 c, %rd34695, %rd34694, 0;
	addc.cc.u64 t, %rd12373, c;
	addc.u64 nc, 0, 0;
	mad.lo.cc.u64 %rd12373, %rd34695, %rd34693, t;
	madc.hi.cc.u64 c, %rd34695, %rd34693, nc;
	addc.cc.u64 t, %rd12374, c;
	addc.u64 nc, 0, 0;
	mad.lo.cc.u64 %rd12374, %rd34695, %rd34692, t;
	madc.hi.cc.u64 c, %rd34695, %rd34692, nc;
	addc.cc.u64 t, %rd12375, c;
	addc.u64 nc, 0, 0;
	mad.lo.cc.u64 %rd12375, %rd34695, %rd34691, t;
	madc.hi.u64 %rd12376, %rd34695, %rd34691, nc;
	mad.lo.cc.u64 %rd12374, %rd34694, %rd34693, %rd12374;
	madc.hi.cc.u64 c, %rd34694, %rd34693, 0;
	addc.cc.u64 t, %rd12375, c;
	addc.u64 nc, 0, 0;
	mad.lo.cc.u64 %rd12375, %rd34694, %rd34692, t;
	madc.hi.cc.u64 c, %rd34694, %rd34692, nc;
	addc.cc.u64 t, %rd12376, c;
	addc.u64 nc, 0, 0;
	mad.lo.cc.u64 %rd12376, %rd34694, %rd34691, t;
	madc.hi.u64 %rd12377, %rd34694, %rd34691, nc;
	mad.lo.cc.u64 %rd12376, %rd34693, %rd34692, %rd12376;
	madc.hi.cc.u64 c, %rd34693, %rd34692, 0;
	addc.cc.u64 t, %rd12377, c;
	addc.u64 nc, 0, 0;
	mad.lo.cc.u64 %rd12377, %rd34693, %rd34691, t;
	madc.hi.u64 %rd12378, %rd34693, %rd34691, nc;
	mad.lo.cc.u64 %rd12378, %rd34692, %rd34691, %rd12378;
	madc.hi.u64 %rd12379, %rd34692, %rd34691, 0;
	}
	// end inline asm
	shr.u64 	%rd12549, %rd12379, 63;
	mov.b64 	{%r442, %r443}, %rd12379;
	mov.b64 	{%r444, %r445}, %rd12378;
	shf.l.wrap.b32 	%r446, %r445, %r442, 1;
	shf.l.wrap.b32 	%r447, %r442, %r443, 1;
	mov.b64 	%rd12526, {%r446, %r447};
	mov.b64 	{%r448, %r449}, %rd12377;
	shf.l.wrap.b32 	%r450, %r449, %r444, 1;
	shf.l.wrap.b32 	%r451, %r444, %r445, 1;
	mov.b64 	%rd12503, {%r450, %r451};
	mov.b64 	{%r452, %r453}, %rd12376;
	shf.l.wrap.b32 	%r454, %r453, %r448, 1;
	shf.l.wrap.b32 	%r455, %r448, %r449, 1;
	mov.b64 	%rd12480, {%r454, %r455};
	mov.b64 	{%r456, %r457}, %rd12375;
	shf.l.wrap.b32 	%r458, %r457, %r452, 1;
	shf.l.wrap.b32 	%r459, %r452, %r453, 1;
	mov.b64 	%rd12457, {%r458, %r459};
	mov.b64 	{%r460, %r461}, %rd12374;
	shf.l.wrap.b32 	%r462, %r461, %r456, 1;
	shf.l.wrap.b32 	%r463, %r456, %r457, 1;
	mov.b64 	%rd34708, {%r462, %r463};
	mov.b64 	{%r464, %r465}, %rd12373;
	shf.l.wrap.b32 	%r466, %r465, %r460, 1;
	shf.l.wrap.b32 	%r467, %r460, %r461, 1;
	mov.b64 	%rd12434, {%r466, %r467};
	mov.b64 	{%r468, %r469}, %rd12372;
	shf.l.wrap.b32 	%r470, %r469, %r464, 1;
	shf.l.wrap.b32 	%r471, %r464, %r465, 1;
	mov.b64 	%rd12433, {%r470, %r471};
	mov.b64 	{%r472, %r473}, %rd12371;
	shf.l.wrap.b32 	%r474, %r473, %r468, 1;
	shf.l.wrap.b32 	%r475, %r468, %r469, 1;
	mov.b64 	%rd12432, {%r474, %r475};
	mov.b64 	{%r476, %r477}, %rd12370;
	shf.l.wrap.b32 	%r478, %r477, %r472, 1;
	shf.l.wrap.b32 	%r479, %r472, %r473, 1;
	mov.b64 	%rd12431, {%r478, %r479};
	shl.b64 	%rd12430, %rd12370, 1;
	// begin inline asm
	{
	mad.lo.cc.u64 %rd12429, %rd34696, %rd34696, 0;
	madc.hi.cc.u64 %rd12430, %rd34696, %rd34696, %rd12430;
	madc.lo.cc.u64 %rd12431, %rd34695, %rd34695, %rd12431;
	madc.hi.cc.u64 %rd12432, %rd34695, %rd34695, %rd12432;
	madc.lo.cc.u64 %rd12433, %rd34694, %rd34694, %rd12433;
	madc.hi.cc.u64 %rd12434, %rd34694, %rd34694, %rd12434;
	madc.lo.cc.u64 %rd34708, %rd34693, %rd34693, %rd34708;
	madc.hi.cc.u64 %rd12457, %rd34693, %rd34693, %rd12457;
	madc.lo.cc.u64 %rd12480, %rd34692, %rd34692, %rd12480;
	madc.hi.cc.u64 %rd12503, %rd34692, %rd34692, %rd12503;
	madc.lo.cc.u64 %rd12526, %rd34691, %rd34691, %rd12526;
	madc.hi.u64 %rd12549, %rd34691, %rd34691, %rd12549;
	}
	// end inline asm
	mul.lo.s64 	%rd12443, %rd12429, -8860621160618917889;
	mov.b64 	%rd12551, -8860621160618917887;
	mov.b64 	%rd12552, 1660523435060625408;
	mov.b64 	%rd12553, 2230234197602682880;
	mov.b64 	%rd12554, 1883307231910630287;
	mov.b64 	%rd12555, -4162727106559522501;
	mov.b64 	%rd12556, 121098312706494698;
	// begin inline asm
	{
	.reg .u64 c;
	.reg .u64 t;
	.reg .u64 nc;
	mad.lo.cc.u64 c, %rd12443, %rd12551, %rd12429;
	madc.hi.cc.u64 c, %rd12443, %rd12551, 0;
	addc.cc.u64 t, %rd12430, c;
	addc.u64 nc, 0, 0;
	mad.lo.cc.u64 %rd12430, %rd12443, %rd12552, t;
	madc.hi.cc.u64 c, %rd12443, %rd12552, nc;
	addc.cc.u64 t, %rd12431, c;
	addc.u64 nc, 0, 0;
	mad.lo.cc.u64 %rd12431, %rd12443, %rd12553, t;
	madc.hi.cc.u64 c, %rd12443, %rd12553, nc;
	addc.cc.u64 t, %rd12432, c;
	addc.u64 nc, 0, 0;
	mad.lo.cc.u64 %rd12432, %rd12443, %rd12554, t;
	madc.hi.cc.u64 c, %rd12443, %rd12554, nc;
	addc.cc.u64 t, %rd12433, c;
	addc.u64 nc, 0, 0;
	mad.lo.cc.u64 %rd12433, %rd12443, %rd12555, t;
	madc.hi.cc.u64 c, %rd12443, %rd12555, nc;
	addc.cc.u64 t, %rd12434, c;
	addc.u64 nc, 0, 0;
	mad.lo.cc.u64 %rd12434, %rd12443, %rd12556, t;
	madc.hi.cc.u64 c, %rd12443, %rd12556, nc;
	addc.cc.u64 %rd34708, %rd34708, c;
	addc.u64 %rd12481, 0, 0;
	}
	// end inline asm
	mul.lo.s64 	%rd12465, %rd12430, -8860621160618917889;
	// begin inline asm
	{
	.reg .u64 c;
	.reg .u64 t;
	.reg .u64 nc;
	mad.lo.cc.u64 c, %rd12465, %rd12551, %rd12430;
	madc.hi.cc.u64 c, %rd12465, %rd12551, 0;
	addc.cc.u64 t, %rd12431, c;
	addc.u64 nc, 0, 0;
	mad.lo.cc.u64 %rd12431, %rd12465, %rd12552, t;
	madc.hi.cc.u64 c, %rd12465, %rd12552, nc;
	addc.cc.u64 t, %rd12432, c;
	addc.u64 nc, 0, 0;
	mad.lo.cc.u64 %rd12432, %rd12465, %rd12553, t;
	madc.hi.cc.u64 c, %rd12465, %rd12553, nc;
	addc.cc.u64 t, %rd12433, c;
	addc.u64 nc, 0, 0;
	mad.lo.cc.u64 %rd12433, %rd12465, %rd12554, t;
	madc.hi.cc.u64 c, %rd12465, %rd12554, nc;
	addc.cc.u64 t, %rd12434, c;
	addc.u64 nc, 0, 0;
	mad.lo.cc.u64 %rd12434, %rd12465, %rd12555, t;
	madc.hi.cc.u64 c, %rd12465, %rd12555, nc;
	addc.cc.u64 t, %rd34708, c;
	addc.u64 nc, 0, 0;
	mad.lo.cc.u64 %rd34708, %rd12465, %rd12556, t;
	madc.hi.cc.u64 c, %rd12465, %rd12556, nc;
	addc.cc.u64 c, c, %rd12481;
	addc.u64 nc, 0, 0;
	addc.cc.u64 %rd12457, %rd12457, c;
	addc.u64 %rd12481, nc, 0;
	}
	// end inline asm
	mul.lo.s64 	%rd12488, %rd12431, -8860621160618917889;
	// begin inline asm
	{
	.reg .u64 c;
	.reg .u64 t;
	.reg .u64 nc;
	mad.lo.cc.u64 c, %rd12488, %rd12551, %rd12431;
	madc.hi.cc.u64 c, %rd12488, %rd12551, 0;
	addc.cc.u64 t, %rd12432, c;
	addc.u64 nc, 0, 0;
	mad.lo.cc.u64 %rd12432, %rd12488, %rd12552, t;
	madc.hi.cc.u64 c, %rd12488, %rd12552, nc;
	addc.cc.u64 t, %rd12433, c;
	addc.u64 nc, 0, 0;
	mad.lo.cc.u64 %rd12433, %rd12488, %rd12553, t;
	madc.hi.cc.u64 c, %rd12488, %rd12553, nc;
	addc.cc.u64 t, %rd12434, c;
	addc.u64 nc, 0, 0;
	mad.lo.cc.u64 %rd12434, %rd12488, %rd12554, t;
	madc.hi.cc.u64 c, %rd12488, %rd12554, nc;
	addc.cc.u64 t, %rd34708, c;
	addc.u64 nc, 0, 0;
	mad.lo.cc.u64 %rd34708, %rd12488, %rd12555, t;
	madc.hi.cc.u64 c, %rd12488, %rd12555, nc;
	addc.cc.u64 t, %rd12457, c;
	addc.u64 nc, 0, 0;
	mad.lo.cc.u64 %rd12457, %rd12488, %rd12556, t;
	madc.hi.cc.u64 c, %rd12488, %rd12556, nc;
	addc.cc.u64 c, c, %rd12481;
	addc.u64 nc, 0, 0;
	addc.cc.u64 %rd12480, %rd12480, c;
	addc.u64 %rd12481, nc, 0;
	}
	// end inline asm
	mul.lo.s64 	%rd12511, %rd12432, -8860621160618917889;
	// begin inline asm
	{
	.reg .u64 c;
	.reg .u64 t;
	.reg .u64 nc;
	mad.lo.cc.u64 c, %rd12511, %rd12551, %rd12432;
	madc.hi.cc.u64 c, %rd12511, %rd12551, 0;
	addc.cc.u64 t, %rd12433, c;
	addc.u64 nc, 0, 0;
	mad.lo.cc.u64 %rd12433, %rd12511, %rd12552, t;
	madc.hi.cc.u64 c, %rd12511, %rd12552, nc;
	addc.cc.u64 t, %rd12434, c;
	addc.u64 nc, 0, 0;
	mad.lo.cc.u64 %rd12434, %rd12511, %rd12553, t;
	madc.hi.cc.u64 c, %rd12511, %rd12553, nc;
	addc.cc.u64 t, %rd34708, c;
	addc.u64 nc, 0, 0;
	mad.lo.cc.u64 %rd34708, %rd12511, %rd12554, t;
	madc.hi.cc.u64 c, %rd12511, %rd12554, nc;
	addc.cc.u64 t, %rd12457, c;
	addc.u64 nc, 0, 0;
	mad.lo.cc.u64 %rd12457, %rd12511, %rd12555, t;
	madc.hi.cc.u64 c, %rd12511, %rd12555, nc;
	addc.cc.u64 t, %rd12480, c;
	addc.u64 nc, 0, 0;
	mad.lo.cc.u64 %rd12480, %rd12511, %rd12556, t;
	madc.hi.cc.u64 c, %rd12511, %rd12556, nc;
	addc.cc.u64 c, c, %rd12481;
	addc.u64 nc, 0, 0;
	addc.cc.u64 %rd12503, %rd12503, c;
	addc.u64 %rd12481, nc, 0;
	}
	// end inline asm
	mul.lo.s64 	%rd12534, %rd12433, -8860621160618917889;
	// begin inline asm
	{
	.reg .u64 c;
	.reg .u64 t;
	.reg .u64 nc;
	mad.lo.cc.u64 c, %rd12534, %rd12551, %rd12433;
	madc.hi.cc.u64 c, %rd12534, %rd12551, 0;
	addc.cc.u64 t, %rd12434, c;
	addc.u64 nc, 0, 0;
	mad.lo.cc.u64 %rd12434, %rd12534, %rd12552, t;
	madc.hi.cc.u64 c, %rd12534, %rd12552, nc;
	addc.cc.u64 t, %rd34708, c;
	addc.u64 nc, 0, 0;
	mad.lo.cc.u64 %rd34708, %rd12534, %rd12553, t;
	madc.hi.cc.u64 c, %rd12534, %rd12553, nc;
	addc.cc.u64 t, %rd12457, c;
	addc.u64 nc, 0, 0;
	mad.lo.cc.u64 %rd12457, %rd12534, %rd12554, t;
	madc.hi.cc.u64 c, %rd12534, %rd12554, nc;
	addc.cc.u64 t, %rd12480, c;
	addc.u64 nc, 0, 0;
	mad.lo.cc.u64 %rd12480, %rd12534, %rd12555, t;
	madc.hi.cc.u64 c, %rd12534, %rd12555, nc;
	addc.cc.u64 t, %rd12503, c;
	addc.u64 nc, 0, 0;
	mad.lo.cc.u64 %rd12503, %rd12534, %rd12556, t;
	madc.hi.cc.u64 c, %rd12534, %rd12556, nc;
	addc.cc.u64 c, c, %rd12481;
	addc.u64 nc, 0, 0;
	addc.cc.u64 %rd12526, %rd12526, c;
	addc.u64 %rd12481, nc, 0;
	}
	// end inline asm
	mul.lo.s64 	%rd12557, %rd12434, -8860621160618917889;
	// begin inline asm
	{
	.reg .u64 c;
	.reg .u64 t;
	.reg .u64 nc;
	mad.lo.cc.u64 c, %rd12557, %rd12551, %rd12434;
	madc.hi.cc.u64 c, %rd12557, %rd12551, 0;
	addc.cc.u64 t, %rd34708, c;
	addc.u64 nc, 0, 0;
	mad.lo.cc.u64 %rd34708, %rd12557, %rd12552, t;
	madc.hi.cc.u64 c, %rd12557, %rd12552, nc;
	addc.cc.u64 t, %rd12457, c;
	addc.u64 nc, 0, 0;
	mad.lo.cc.u64 %rd12457, %rd12557, %rd12553, t;
	madc.hi.cc.u64 c, %rd12557, %rd12553, nc;
	addc.cc.u64 t, %rd12480, c;
	addc.u64 nc, 0, 0;
	mad.lo.cc.u64 %rd12480, %rd12557, %rd12554, t;
	madc.hi.cc.u64 c, %rd12557, %rd12554, nc;
	addc.cc.u64 t, %rd12503, c;
	addc.u64 nc, 0, 0;
	mad.lo.cc.u64 %rd12503, %rd12557, %rd12555, t;
	madc.hi.cc.u64 c, %rd12557, %rd12555, nc;
	addc.cc.u64 t, %rd12526, c;
	addc.u64 nc, 0, 0;
	mad.lo.cc.u64 %rd12526, %rd12557, %rd12556, t;
	madc.hi.cc.u64 c, %rd12557, %rd12556, nc;
	addc.cc.u64 c, c, %rd12481;
	add.u64 %rd12549, %rd12549, c;
	}
	// end inline asm
	setp.lt.u64 	%p702, %rd12549, 121098312706494698;
	mov.u64 	%rd34714, %rd12549;
	mov.u64 	%rd34713, %rd12526;
	mov.u64 	%rd34712, %rd12503;
	mov.u64 	%rd34711, %rd12480;
	mov.u64 	%rd34710, %rd12457;
	@%p702 bra 	$L__BB0_2090;
	setp.ne.s64 	%p703, %rd12549, 121098312706494698;
	@%p703 bra 	$L__BB0_2089;
	setp.lt.u64 	%p704, %rd12526, -4162727106559522501;
	mov.b64 	%rd34714, 121098312706494698;
	mov.u64 	%rd34713, %rd12526;
	mov.u64 	%rd34712, %rd12503;
	mov.u64 	%rd34711, %rd12480;
	mov.u64 	%rd34710, %rd12457;
	@%p704 bra 	$L__BB0_2090;
	setp.ne.s64 	%p705, %rd12526, -4162727106559522501;
	@%p705 bra 	$L__BB0_2089;
	setp.lt.u64 	%p706, %rd12503, 1883307231910630287;
	mov.b64 	%rd34713, -4162727106559522501;
	mov.u64 	%rd34712, %rd12503;
	mov.u64 	%rd34711, %rd12480;
	mov.u64 	%rd34710, %rd12457;
	@%p706 bra 	$L__BB0_2090;
	setp.ne.s64 	%p707, %rd12503, 1883307231910630287;
	@%p707 bra 	$L__BB0_2089;
	setp.lt.u64 	%p708, %rd12480, 2230234197602682880;
	mov.b64 	%rd34712, 1883307231910630287;
	mov.u64 	%rd34711, %rd12480;
	mov.u64 	%rd34710, %rd12457;
	@%p708 bra 	$L__BB0_2090;
	setp.ne.s64 	%p709, %rd12480, 2230234197602682880;
	@%p709 bra 	$L__BB0_2089;
	setp.lt.u64 	%p710, %rd12457, 1660523435060625408;
	mov.b64 	%rd34711, 2230234197602682880;
	mov.u64 	%rd34710, %rd12457;
	@%p710 bra 	$L__BB0_2090;
	setp.eq.s64 	%p711, %rd12457, 1660523435060625408;
	setp.lt.u64 	%p712, %rd34708, -8860621160618917887;
	and.pred  	%p713, %p711, %p712;
	mov.b64 	%rd34710, 1660523435060625408;
	@%p713 bra 	$L__BB0_2090;
$L__BB0_2089:
	mov.b64 	%rd12592, -8860621160618917887;
	mov.b64 	%rd12593, 1660523435060625408;
	mov.b64 	%rd12594, 2230234197602682880;
	mov.b64 	%rd12595, 1883307231910630287;
	mov.b64 	%rd12596, -4162727106559522501;
	mov.b64 	%rd12597, 121098312706494698;
	// begin inline asm
	sub.cc.u64 %rd34708, %rd34708, %rd12592;
	subc.cc.u64 %rd34710, %rd12457, %rd12593;
	subc.cc.u64 %rd34711, %rd12480, %rd12594;
	subc.cc.u64 %rd34712, %rd12503, %rd12595;
	subc.cc.u64 %rd34713, %rd12526, %rd12596;
	subc.u64 %rd34714, %rd12549, %rd12597;
	// end inline asm
$L__BB0_2090:
	setp.lt.u64 	%p714, %rd34679, %rd34714;
	@%p714 bra 	$L__BB0_2101;
	setp.le.u64 	%p715, %rd34679, %rd34714;
	@%p715 bra 	$L__BB0_2092;
	bra.uni 	$L__BB0_2100;
$L__BB0_2092:
	setp.lt.u64 	%p716, %rd34680, %rd34713;
	@%p716 bra 	$L__BB0_2101;
	setp.gt.u64 	%p717, %rd34680, %rd34713;
	@%p717 bra 	$L__BB0_2100;
	setp.lt.u64 	%p718, %rd34681, %rd34712;
	@%p718 bra 	$L__BB0_2101;
	setp.gt.u64 	%p719, %rd34681, %rd34712;
	@%p719 bra 	$L__BB0_2100;
	setp.lt.u64 	%p720, %rd34682, %rd34711;
	@%p720 bra 	$L__BB0_2101;
	setp.gt.u64 	%p721, %rd34682, %rd34711;
	@%p721 bra 	$L__BB0_2100;
	setp.lt.u64 	%p722, %rd34683, %rd34710;
	@%p722 bra 	$L__BB0_2101;
	setp.gt.u64 	%p723, %rd34683, %rd34710;
	setp.gt.u64 	%p724, %rd34684, %rd34708;
	or.pred  	%p725, %p723, %p724;
	@%p725 bra 	$L__BB0_2100;
	bra.uni 	$L__BB0_2101;
$L__BB0_2100:
	mov.b64 	%rd12610, -8860621160618917887;
	mov.b64 	%rd12611, 1660523435060625408;
	mov.b64 	%rd12612, 2230234197602682880;
	mov.b64 	%rd12613, 1883307231910630287;
	mov.b64 	%rd12614, -4162727106559522501;
	mov.b64 	%rd12615, 121098312706494698;
	// begin inline asm
	add.cc.u64 %rd34708, %rd34708, %rd12610;
	addc.cc.u64 %rd34710, %rd34710, %rd12611;
	addc.cc.u64 %rd34711, %rd34711, %rd12612;
	addc.cc.u64 %rd34712, %rd34712, %rd12613;
	addc.cc.u64 %rd34713, %rd34713, %rd12614;
	addc.u64 %rd34714, %rd34714, %rd12615;
	// end inline asm
$L__BB0_2101:
	// begin inline asm
	sub.cc.u64 %rd34715, %rd34708, %rd34684;
	subc.cc.u64 %rd34716, %rd34710, %rd34683;
	subc.cc.u64 %rd34717, %rd34711, %rd34682;
	subc.cc.u64 %rd34718, %rd34712, %rd34681;
	subc.cc.u64 %rd34719, %rd34713, %rd34680;
	subc.u64 %rd34720, %rd34714, %rd34679;
	// end inline asm
	setp.lt.u64 	%p726, %rd34744, %rd34720;
	@%p726 bra 	$L__BB0_2112;
	setp.le.u64 	%p727, %rd34744, %rd34720;
	@%p727 bra 	$L__BB0_2103;
	bra.uni 	$L__BB0_2111;
$L__BB0_2103:
	setp.lt.u64 	%p728, %rd34743, %rd34719;
	@%p728 bra 	$L__BB0_2112;
	setp.gt.u64 	%p729, %rd34743, %rd34719;
	@%p729 bra 	$L__BB0_2111;
	setp.lt.u64 	%p730, %rd34742, %rd34718;
	@%p730 bra 	$L__BB0_2112;
	setp.gt.u64 	%p731, %rd34742, %rd34718;
	@%p731 bra 	$L__BB0_2111;
	setp.lt.u64 	%p732, %rd34741, %rd34717;
	@%p732 bra 	$L__BB0_2112;
	setp.gt.u64 	%p733, %rd34741, %rd34717;
	@%p733 bra 	$L__BB0_2111;
	setp.lt.u64 	%p734, %rd34740, %rd34716;
	@%p734 bra 	$L__BB0_2112;
	setp.gt.u64 	%p735, %rd34740, %rd34716;
	setp.gt.u64 	%p736, %rd34702, %rd34715;
	or.pred  	%p737, %p735, %p736;
	@%p737 bra 	$L__BB0_2111;
	bra.uni 	$L__BB0_2112;
$L__BB0_2111:
	mov.b64 	%rd12646, -8860621160618917887;
	mov.b64 	%rd12647, 1660523435060625408;
	mov.b64 	%rd12648, 2230234197602682880;
	mov.b64 	%rd12649, 1883307231910630287;
	mov.b64 	%rd12650, -4162727106559522501;
	mov.b64 	%rd12651, 121098312706494698;
	// begin inline asm
	add.cc.u64 %rd34715, %rd34715, %rd12646;
	addc.cc.u64 %rd34716, %rd34716, %rd12647;
	addc.cc.u64 %rd34717, %rd34717, %rd12648;
	addc.cc.u64 %rd34718, %rd34718, %rd12649;
	addc.cc.u64 %rd34719, %rd34719, %rd12650;
	addc.u64 %rd34720, %rd34720, %rd12651;
	// end inline asm
$L__BB0_2112:
	// begin inline asm
	sub.cc.u64 %rd34721, %rd34715, %rd34702;
	subc.cc.u64 %rd34722, %rd34716, %rd34740;
	subc.cc.u64 %rd34723, %rd34717, %rd34741;
	subc.cc.u64 %rd34724, %rd34718, %rd34742;
	subc.cc.u64 %rd34725, %rd34719, %rd34743;
	subc.u64 %rd34726, %rd34720, %rd34744;
	// end inline asm
	setp.lt.u64 	%p738, %rd34744, %rd34726;
	@%p738 bra 	$L__BB0_2123;
	setp.le.u64 	%p739, %rd34744, %rd34726;
	@%p739 bra 	$L__BB0_2114;
	bra.uni 	$L__BB0_2122;
$L__BB0_2114:
	setp.lt.u64 	%p740, %rd34743, %rd34725;
	@%p740 bra 	$L__BB0_2123;
	setp.gt.u64 	%p741, %rd34743, %rd34725;
	@%p741 bra 	$L__BB0_2122;
	setp.lt.u64 	%p742, %rd34742, %rd34724;
	@%p742 bra 	$L__BB0_2123;
	setp.gt.u64 	%p743, %rd34742, %rd34724;
	@%p743 bra 	$L__BB0_2122;
	setp.lt.u64 	%p744, %rd34741, %rd34723;
	@%p744 bra 	$L__BB0_2123;
	setp.gt.u64 	%p745, %rd34741, %rd34723;
	@%p745 bra 	$L__BB0_2122;
	setp.lt.u64 	%p746, %rd34740, %rd34722;
	@%p746 bra 	$L__BB0_2123;
	setp.gt.u64 	%p747, %rd34740, %rd34722;
	setp.gt.u64 	%p748, %rd34702, %rd34721;
	or.pred  	%p749, %p747, %p748;
	@%p749 bra 	$L__BB0_2122;
	bra.uni 	$L__BB0_2123;
$L__BB0_2122:
	mov.b64 	%rd12682, -8860621160618917887;
	mov.b64 	%rd12683, 1660523435060625408;
	mov.b64 	%rd12684, 2230234197602682880;
	mov.b64 	%rd12685, 1883307231910630287;
	mov.b64 	%rd12686, -4162727106559522501;
	mov.b64 	%rd12687, 121098312706494698;
	// begin inline asm
	add.cc.u64 %rd34721, %rd34721, %rd12682;
	addc.cc.u64 %rd34722, %rd34722, %rd12683;
	addc.cc.u64 %rd34723, %rd34723, %rd12684;
	addc.cc.u64 %rd34724, %rd34724, %rd12685;
	addc.cc.u64 %rd34725, %rd34725, %rd12686;
	addc.u64 %rd34726, %rd34726, %rd12687;
	// end inline asm
$L__BB0_2123:
	// begin inline asm
	sub.cc.u64 %rd34798, %rd34721, %rd34702;
	subc.cc.u64 %rd34797, %rd34722, %rd34740;
	subc.cc.u64 %rd34796, %rd34723, %rd34741;
	subc.cc.u64 %rd34795, %rd34724, %rd34742;
	subc.cc.u64 %rd34794, %rd34725, %rd34743;
	subc.u64 %rd34793, %rd34726, %rd34744;
	// end inline asm
	// begin inline asm
	{
	.reg .u64 c;
	.reg .u64 nc;
	.reg .u64 t;
	mad.lo.cc.u64 %rd12742, %rd34642, %rd34684, 0;
	madc.hi.cc.u64 c, %rd34642, %rd34684, 0;
	madc.lo.cc.u64 %rd12764, %rd34642, %rd34683, c;
	madc.hi.cc.u64 c, %rd34642, %rd34683, 0;
	madc.lo.cc.u64 %rd12765, %rd34642, %rd34682, c;
	madc.hi.cc.u64 c, %rd34642, %rd34682, 0;
	madc.lo.cc.u64 %rd12766, %rd34642, %rd34681, c;
	madc.hi.cc.u64 c, %rd34642, %rd34681, 0;
	madc.lo.cc.u64 %rd12767, %rd34642, %rd34680, c;
	madc.hi.cc.u64 c, %rd34642, %rd34680, 0;
	madc.lo.cc.u64 %rd12768, %rd34642, %rd34679, c;
	madc.hi.u64 %rd34732, %rd34642, %rd34679, 0;
	mad.lo.cc.u64 %rd12764, %rd34641, %rd34684, %rd12764;
	madc.hi.cc.u64 c, %rd34641, %rd34684, 0;
	addc.cc.u64 t, %rd12765, c;
	addc.u64 nc, 0, 0;
	mad.lo.cc.u64 %rd12765, %rd34641, %rd34683, t;
	madc.hi.cc.u64 c, %rd34641, %rd34683, nc;
	addc.cc.u64 t, %rd12766, c;
	addc.u64 nc, 0, 0;
	mad.lo.cc.u64 %rd12766, %rd34641, %rd34682, t;
	madc.hi.cc.u64 c, %rd34641, %rd34682, nc;
	addc.cc.u64 t, %rd12767, c;
	addc.u64 nc, 0, 0;
	mad.lo.cc.u64 %rd12767, %rd34641, %rd34681, t;
	madc.hi.cc.u64 c, %rd34641, %rd34681, nc;
	addc.cc.u64 t, %rd12768, c;
	addc.u64 nc, 0, 0;
	mad.lo.cc.u64 %rd12768, %rd34641, %rd34680, t;
	madc.hi.cc.u64 c, %rd34641, %rd34680, nc;
	addc.cc.u64 t, %rd34732, c;
	addc.u64 nc, 0, 0;
	mad.lo.cc.u64 %rd34732, %rd34641, %rd34679, t;
	madc.hi.u64 %rd12792, %rd34641, %rd34679, nc;
	mad.lo.cc.u64 %rd12765, %rd34640, %rd34684, %rd12765;
	madc.hi.cc.u64 c, %rd34640, %rd34684, 0;
	addc.cc.u64 t, %rd12766, c;
	addc.u64 nc, 0, 0;
	mad.lo.cc.u64 %rd12766, %rd34640, %rd34683, t;
	madc.hi.cc.u64 c, %rd34640, %rd34683, nc;
	addc.cc.u64 t, %rd12767, c;
	addc.u64 nc, 0, 0;
	mad.lo.cc.u64 %rd12767, %rd34640, %rd34682, t;
	madc.hi.cc.u64 c, %rd34640, %rd34682, nc;
	addc.cc.u64 t, %rd12768, c;
	addc.u64 nc, 0, 0;
	mad.lo.cc.u64 %rd12768, %rd34640, %rd34681, t;
	madc.hi.cc.u64 c, %rd34640, %rd34681, nc;
	addc.cc.u64 t, %rd34732, c;
	addc.u64 nc, 0, 0;
	mad.lo.cc.u64 %rd34732, %rd34640, %rd34680, t;
	madc.hi.cc.u64 c, %rd34640, %rd34680, nc;
	addc.cc.u64 t, %rd12792, c;
	addc.u64 nc, 0, 0;
	mad.lo.cc.u64 %rd12792, %rd34640, %rd34679, t;
	madc.hi.u64 %rd12815, %rd34640, %rd34679, nc;
	mad.lo.cc.u64 %rd12766, %rd34639, %rd34684, %rd12766;
	madc.hi.cc.u64 c, %rd34639, %rd34684, 0;
	addc.cc.u64 t, %rd12767, c;
	addc.u64 nc, 0, 0;
	mad.lo.cc.u64 %rd12767, %rd34639, %rd34683, t;
	madc.hi.cc.u64 c, %rd34639, %rd34683, nc;
	addc.cc.u64 t, %rd12768, c;
	addc.u64 nc, 0, 0;
	mad.lo.cc.u64 %rd12768, %rd34639, %rd34682, t;
	madc.hi.cc.u64 c, %rd34639, %rd34682, nc;
	addc.cc.u64 t, %rd34732, c;
	addc.u64 nc, 0, 0;
	mad.lo.cc.u64 %rd34732, %rd34639, %rd34681, t;
	madc.hi.cc.u64 c, %rd34639, %rd34681, nc;
	addc.cc.u64 t, %rd12792, c;
	addc.u64 nc, 0, 0;
	mad.lo.cc.u64 %rd12792, %rd34639, %rd34680, t;
	madc.hi.cc.u64 c, %rd34639, %rd34680, nc;
	addc.cc.u64 t, %rd12815, c;
	addc.u64 nc, 0, 0;
	mad.lo.cc.u64 %rd12815, %rd34639, %rd34679, t;
	madc.hi.u64 %rd12838, %rd34639, %rd34679, nc;
	mad.lo.cc.u64 %rd12767, %rd34638, %rd34684, %rd12767;
	madc.hi.cc.u64 c, %rd34638, %rd34684, 0;
	addc.cc.u64 t, %rd12768, c;
	addc.u64 nc, 0, 0;
	mad.lo.cc.u64 %rd12768, %rd34638, %rd34683, t;
	madc.hi.cc.u64 c, %rd34638, %rd34683, nc;
	addc.cc.u64 t, %rd34732, c;
	addc.u64 nc, 0, 0;
	mad.lo.cc.u64 %rd34732, %rd34638, %rd34682, t;
	madc.hi.cc.u64 c, %rd34638, %rd34682, nc;
	addc.cc.u64 t, %rd12792, c;
	addc.u64 nc, 0, 0;
	mad.lo.cc.u64 %rd12792, %rd34638, %rd34681, t;
	madc.hi.cc.u64 c, %rd34638, %rd34681, nc;
	addc.cc.u64 t, %rd12815, c;
	addc.u64 nc, 0, 0;
	mad.lo.cc.u64 %rd12815, %rd34638, %rd34680, t;
	madc.hi.cc.u64 c, %rd34638, %rd34680, nc;
	addc.cc.u64 t, %rd12838, c;
	addc.u64 nc, 0, 0;
	mad.lo.cc.u64 %rd12838, %rd34638, %rd34679, t;
	madc.hi.u64 %rd12861, %rd34638, %rd34679, nc;
	mad.lo.cc.u64 %rd12768, %rd34637, %rd34684, %rd12768;
	madc.hi.cc.u64 c, %rd34637, %rd34684, 0;
	addc.cc.u64 t, %rd34732, c;
	addc.u64 nc, 0, 0;
	mad.lo.cc.u64 %rd34732, %rd34637, %rd34683, t;
	madc.hi.cc.u64 c, %rd34637, %rd34683, nc;
	addc.cc.u64 t, %rd12792, c;
	addc.u64 nc, 0, 0;
	mad.lo.cc.u64 %rd12792, %rd34637, %rd34682, t;
	madc.hi.cc.u64 c, %rd34637, %rd34682, nc;
	addc.cc.u64 t, %rd12815, c;
	addc.u64 nc, 0, 0;
	mad.lo.cc.u64 %rd12815, %rd34637, %rd34681, t;
	madc.hi.cc.u64 c, %rd34637, %rd34681, nc;
	addc.cc.u64 t, %rd12838, c;
	addc.u64 nc, 0, 0;
	mad.lo.cc.u64 %rd12838, %rd34637, %rd34680, t;
	madc.hi.cc.u64 c, %rd34637, %rd34680, nc;
	addc.cc.u64 t, %rd12861, c;
	addc.u64 nc, 0, 0;
	mad.lo.cc.u64 %rd12861, %rd34637, %rd34679, t;
	madc.hi.u64 %rd12862, %rd34637, %rd34679, nc;
	}
	// end inline asm
	mul.lo.s64 	%rd12756, %rd12742, -8860621160618917889;
	mov.b64 	%rd12864, -8860621160618917887;
	mov.b64 	%rd12865, 1660523435060625408;
	mov.b64 	%rd12866, 2230234197602682880;
	mov.b64 	%rd12867, 1883307231910630287;
	mov.b64 	%rd12868, -4162727106559522501;
	mov.b64 	%rd12869, 121098312706494698;
	// begin inline asm
	{
	.reg .u64 c;
	.reg .u64 t;
	.reg .u64 nc;
	mad.lo.cc.u64 c, %rd12756, %rd12864, %rd12742;
	madc.hi.cc.u64 c, %rd12756, %rd12864, 0;
	addc.cc.u64 t, %rd12764, c;
	addc.u64 nc, 0, 0;
	mad.lo.cc.u64 %rd12764, %rd12756, %rd12865, t;
	madc.hi.cc.u64 c, %rd12756, %rd12865, nc;
	addc.cc.u64 t, %rd12765, c;
	addc.u64 nc, 0, 0;
	mad.lo.cc.u64 %rd12765, %rd12756, %rd12866, t;
	madc.hi.cc.u64 c, %rd12756, %rd12866, nc;
	addc.cc.u64 t, %rd12766, c;
	addc.u64 nc, 0, 0;
	mad.lo.cc.u64 %rd12766, %rd12756, %rd12867, t;
	madc.hi.cc.u64 c, %rd12756, %rd12867, nc;
	addc.cc.u64 t, %rd12767, c;
	addc.u64 nc, 0, 0;
	mad.lo.cc.u64 %rd12767, %rd12756, %rd12868, t;
	madc.hi.cc.u64 c, %rd12756, %rd12868, nc;
	addc.cc.u64 t, %rd12768, c;
	addc.u64 nc, 0, 0;
	mad.lo.cc.u64 %rd12768, %rd12756, %rd12869, t;
	madc.hi.cc.u64 c, %rd12756, %rd12869, nc;
	addc.cc.u64 %rd34732, %rd34732, c;
	addc.u64 %rd12794, 0, 0;
	}
	// end inline asm
	mul.lo.s64 	%rd12778, %rd12764, -8860621160618917889;
	// begin inline asm
	{
	.reg .u64 c;
	.reg .u64 t;
	.reg .u64 nc;
	mad.lo.cc.u64 c, %rd12778, %rd12864, %rd12764;
	madc.hi.cc.u64 c, %rd12778, %rd12864, 0;
	addc.cc.u64 t, %rd12765, c;
	addc.u64 nc, 0, 0;
	mad.lo.cc.u64 %rd12765, %rd12778, %rd12865, t;
	madc.hi.cc.u64 c, %rd12778, %rd12865, nc;
	addc.cc.u64 t, %rd12766, c;
	addc.u64 nc, 0, 0;
	mad.lo.cc.u64 %rd12766, %rd12778, %rd12866, t;
	madc.hi.cc.u64 c, %rd12778, %rd12866, nc;
	addc.cc.u64 t, %rd12767, c;
	addc.u64 nc, 0, 0;
	mad.lo.cc.u64 %rd12767, %rd12778, %rd12867, t;
	madc.hi.cc.u64 c, %rd12778, %rd12867, nc;
	addc.cc.u64 t, %rd12768, c;
	addc.u64 nc, 0, 0;
	mad.lo.cc.u64 %rd12768, %rd12778, %rd12868, t;
	madc.hi.cc.u64 c, %rd12778, %rd12868, nc;
	addc.cc.u64 t, %rd34732, c;
	addc.u64 nc, 0, 0;
	mad.lo.cc.u64 %rd34732, %rd12778, %rd12869, t;
	madc.hi.cc.u64 c, %rd12778, %rd12869, nc;
	addc.cc.u64 c, c, %rd12794;
	addc.u64 nc, 0, 0;
	addc.cc.u64 %rd12792, %rd12792, c;
	addc.u64 %rd12794, nc, 0;
	}
	// end inline asm
	mul.lo.s64 	%rd12801, %rd12765, -8860621160618917889;
	// begin inline asm
	{
	.reg .u64 c;
	.reg .u64 t;
	.reg .u64 nc;
	mad.lo.cc.u64 c, %rd12801, %rd12864, %rd12765;
	madc.hi.cc.u64 c, %rd12801, %rd12864, 0;
	addc.cc.u64 t, %rd12766, c;
	addc.u64 nc, 0, 0;
	mad.lo.cc.u64 %rd12766, %rd12801, %rd12865, t;
	madc.hi.cc.u64 c, %rd12801, %rd12865, nc;
	addc.cc.u64 t, %rd12767, c;
	addc.u64 nc, 0, 0;
	mad.lo.cc.u64 %rd12767, %rd12801, %rd12866, t;
	madc.hi.cc.u64 c, %rd12801, %rd12866, nc;
	addc.cc.u64 t, %rd12768, c;
	addc.u64 nc, 0, 0;
	mad.lo.cc.u64 %rd12768, %rd12801, %rd12867, t;
	madc.hi.cc.u64 c, %rd12801, %rd12867, nc;
	addc.cc.u64 t, %rd34732, c;
	addc.u64 nc, 0, 0;
	mad.lo.cc.u64 %rd34732, %rd12801, %rd12868, t;
	madc.hi.cc.u64 c, %rd12801, %rd12868, nc;
	addc.cc.u64 t, %rd12792, c;
	addc.u64 nc, 0, 0;
	mad.lo.cc.u64 %rd12792, %rd12801, %rd12869, t;
	madc.hi.cc.u64 c, %rd12801, %rd12869, nc;
	addc.cc.u64 c, c, %rd12794;
	addc.u64 nc, 0, 0;
	addc.cc.u64 %rd12815, %rd12815, c;
	addc.u64 %rd12794, nc, 0;
	}
	// end inline asm
	mul.lo.s64 	%rd12824, %rd12766, -8860621160618917889;
	// begin inline asm
	{
	.reg .u64 c;
	.reg .u64 t;
	.reg .u64 nc;
	mad.lo.cc.u64 c, %rd12824, %rd12864, %rd12766;
	madc.hi.cc.u64 c, %rd12824, %rd12864, 0;
	addc.cc.u64 t, %rd12767, c;
	addc.u64 nc, 0, 0;
	mad.lo.cc.u64 %rd12767, %rd12824, %rd12865, t;
	madc.hi.cc.u64 c, %rd12824, %rd12865, nc;
	addc.cc.u64 t, %rd12768, c;
	addc.u64 nc, 0, 0;
	mad.lo.cc.u64 %rd12768, %rd12824, %rd12866, t;
	madc.hi.cc.u64 c, %rd12824, %rd12866, nc;
	addc.cc.u64 t, %rd34732, c;
	addc.u64 nc, 0, 0;
	mad.lo.cc.u64 %rd34732, %rd12824, %rd12867, t;
	madc.hi.cc.u64 c, %rd12824, %rd12867, nc;
	addc.cc.u64 t, %rd12792, c;
	addc.u64 nc, 0, 0;
	mad.lo.cc.u64 %rd12792, %rd12824, %rd12868, t;
	madc.hi.cc.u64 c, %rd12824, %rd12868, nc;
	addc.cc.u64 t, %rd12815, c;
	addc.u64 nc, 0, 0;
	mad.lo.cc.u64 %rd12815, %rd12824, %rd12869, t;
	madc.hi.cc.u64 c, %rd12824, %rd12869, nc;
	addc.cc.u64 c, c, %rd12794;
	addc.u64 nc, 0, 0;
	addc.cc.u64 %rd12838, %rd12838, c;
	addc.u64 %rd12794, nc, 0;
	}
	// end inline asm
	mul.lo.s64 	%rd12847, %rd12767, -8860621160618917889;
	// begin inline asm
	{
	.reg .u64 c;
	.reg .u64 t;
	.reg .u64 nc;
	mad.lo.cc.u64 c, %rd12847, %rd12864, %rd12767;
	madc.hi.cc.u64 c, %rd12847, %rd12864, 0;
	addc.cc.u64 t, %rd12768, c;
	addc.u64 nc, 0, 0;
	mad.lo.cc.u64 %rd12768, %rd12847, %rd12865, t;
	madc.hi.cc.u64 c, %rd12847, %rd12865, nc;
	addc.cc.u64 t, %rd34732, c;
	addc.u64 nc, 0, 0;
	mad.lo.cc.u64 %rd34732, %rd12847, %rd12866, t;
	madc.hi.cc.u64 c, %rd12847, %rd12866, nc;
	addc.cc.u64 t, %rd12792, c;
	addc.u64 nc, 0, 0;
	mad.lo.cc.u64 %rd12792, %rd12847, %rd12867, t;
	madc.hi.cc.u64 c, %rd12847, %rd12867, nc;
	addc.cc.u64 t, %rd12815, c;
	addc.u64 nc, 0, 0;
	mad.lo.cc.u64 %rd12815, %rd12847, %rd12868, t;
	madc.hi.cc.u64 c, %rd12847, %rd12868, nc;
	addc.cc.u64 t, %rd12838, c;
	addc.u64 nc, 0, 0;
	mad.lo.cc.u64 %rd12838, %rd12847, %rd12869, t;
	madc.hi.cc.u64 c, %rd12847, %rd12869, nc;
	addc.cc.u64 c, c, %rd12794;
	addc.u64 nc, 0, 0;
	addc.cc.u64 %rd12861, %rd12861, c;
	addc.u64 %rd12794, nc, 0;
	}
	// end inline asm
	mul.lo.s64 	%rd12870, %rd12768, -8860621160618917889;
	// begin inline asm
	{
	.reg .u64 c;
	.reg .u64 t;
	.reg .u64 nc;
	mad.lo.cc.u64 c, %rd12870, %rd12864, %rd12768;
	madc.hi.cc.u64 c, %rd12870, %rd12864, 0;
	addc.cc.u64 t, %rd34732, c;
	addc.u64 nc, 0, 0;
	mad.lo.cc.u64 %rd34732, %rd12870, %rd12865, t;
	madc.hi.cc.u64 c, %rd12870, %rd12865, nc;
	addc.cc.u64 t, %rd12792, c;
	addc.u64 nc, 0, 0;
	mad.lo.cc.u64 %rd12792, %rd12870, %rd12866, t;
	madc.hi.cc.u64 c, %rd12870, %rd12866, nc;
	addc.cc.u64 t, %rd12815, c;
	addc.u64 nc, 0, 0;
	mad.lo.cc.u64 %rd12815, %rd12870, %rd12867, t;
	madc.hi.cc.u64 c, %rd12870, %rd12867, nc;
	addc.cc.u64 t, %rd12838, c;
	addc.u64 nc, 0, 0;
	mad.lo.cc.u64 %rd12838, %rd12870, %rd12868, t;
	madc.hi.cc.u64 c, %rd12870, %rd12868, nc;
	addc.cc.u64 t, %rd12861, c;
	addc.u64 nc, 0, 0;
	mad.lo.cc.u64 %rd12861, %rd12870, %rd12869, t;
	madc.hi.cc.u64 c, %rd12870, %rd12869, nc;
	addc.cc.u64 c, c, %rd12794;
	add.u64 %rd12862, %rd12862, c;
	}
	// end inline asm
	setp.lt.u64 	%p750, %rd12862, 121098312706494698;
	mov.u64 	%rd34727, %rd12862;
	mov.u64 	%rd34728, %rd12861;
	mov.u64 	%rd34729, %rd12838;
	mov.u64 	%rd34730, %rd12815;
	mov.u64 	%rd34731, %rd12792;
	@%p750 bra 	$L__BB0_2134;
	setp.ne.s64 	%p751, %rd12862, 121098312706494698;
	@%p751 bra 	$L__BB0_2133;
	setp.lt.u64 	%p752, %rd12861, -4162727106559522501;
	mov.b64 	%rd34727, 121098312706494698;
	mov.u64 	%rd34728, %rd12861;
	mov.u64 	%rd34729, %rd12838;
	mov.u64 	%rd34730, %rd12815;
	mov.u64 	%rd34731, %rd12792;
	@%p752 bra 	$L__BB0_2134;
	setp.ne.s64 	%p753, %rd12861, -4162727106559522501;
	@%p753 bra 	$L__BB0_2133;
	setp.lt.u64 	%p754, %rd12838, 1883307231910630287;
	mov.b64 	%rd34728, -4162727106559522501;
	mov.u64 	%rd34729, %rd12838;
	mov.u64 	%rd34730, %rd12815;
	mov.u64 	%rd34731, %rd12792;
	@%p754 bra 	$L__BB0_2134;
	setp.ne.s64 	%p755, %rd12838, 1883307231910630287;
	@%p755 bra 	$L__BB0_2133;
	setp.lt.u64 	%p756, %rd12815, 2230234197602682880;
	mov.b64 	%rd34729, 1883307231910630287;
	mov.u64 	%rd34730, %rd12815;
	mov.u64 	%rd34731, %rd12792;
	@%p756 bra 	$L__BB0_2134;
	setp.ne.s64 	%p757, %rd12815, 2230234197602682880;
	@%p757 bra 	$L__BB0_2133;
	setp.lt.u64 	%p758, %rd12792, 1660523435060625408;
	mov.b64 	%rd34730, 2230234197602682880;
	mov.u64 	%rd34731, %rd12792;
	@%p758 bra 	$L__BB0_2134;
	setp.eq.s64 	%p759, %rd12792, 1660523435060625408;
	setp.lt.u64 	%p760, %rd34732, -8860621160618917887;
	and.pred  	%p761, %p759, %p760;
	mov.b64 	%rd34731, 1660523435060625408;
	@%p761 bra 	$L__BB0_2134;
$L__BB0_2133:
	mov.b64 	%rd12905, -8860621160618917887;
	mov.b64 	%rd12906, 1660523435060625408;
	mov.b64 	%rd12907, 2230234197602682880;
	mov.b64 	%rd12908, 1883307231910630287;
	mov.b64 	%rd12909, -4162727106559522501;
	mov.b64 	%rd12910, 121098312706494698;
	// begin inline asm
	sub.cc.u64 %rd34732, %rd34732, %rd12905;
	subc.cc.u64 %rd34731, %rd12792, %rd12906;
	subc.cc.u64 %rd34730, %rd12815, %rd12907;
	subc.cc.u64 %rd34729, %rd12838, %rd12908;
	subc.cc.u64 %rd34728, %rd12861, %rd12909;
	subc.u64 %rd34727, %rd12862, %rd12910;
	// end inline asm
$L__BB0_2134:
	// begin inline asm
	add.cc.u64 %rd34738, %rd34732, %rd34732;
	addc.cc.u64 %rd12912, %rd34731, %rd34731;
	addc.cc.u64 %rd12913, %rd34730, %rd34730;
	addc.cc.u64 %rd12914, %rd34729, %rd34729;
	addc.cc.u64 %rd12915, %rd34728, %rd34728;
	addc.u64 %rd12916, %rd34727, %rd34727;
	// end inline asm
	setp.lt.u64 	%p762, %rd12916, 121098312706494698;
	mov.u64 	%rd34733, %rd12916;
	mov.u64 	%rd34734, %rd12915;
	mov.u64 	%rd34735, %rd12914;
	mov.u64 	%rd34736, %rd12913;
	mov.u64 	%rd34737, %rd12912;
	@%p762 bra 	$L__BB0_2145;
	setp.ne.s64 	%p763, %rd12916, 121098312706494698;
	@%p763 bra 	$L__BB0_2144;
	setp.lt.u64 	%p764, %rd12915, -4162727106559522501;
	mov.b64 	%rd34733, 121098312706494698;
	mov.u64 	%rd34734, %rd12915;
	mov.u64 	%rd34735, %rd12914;
	mov.u64 	%rd34736, %rd12913;
	mov.u64 	%rd34737, %rd12912;
	@%p764 bra 	$L__BB0_2145;
	setp.ne.s64 	%p765, %rd12915, -4162727106559522501;
	@%p765 bra 	$L__BB0_2144;
	setp.lt.u64 	%p766, %rd12914, 1883307231910630287;
	mov.b64 	%rd34734, -4162727106559522501;
	mov.u64 	%rd34735, %rd12914;
	mov.u64 	%rd34736, %rd12913;
	mov.u64 	%rd34737, %rd12912;
	@%p766 bra 	$L__BB0_2145;
	setp.ne.s64 	%p767, %rd12914, 1883307231910630287;
	@%p767 bra 	$L__BB0_2144;
	setp.lt.u64 	%p768, %rd12913, 2230234197602682880;
	mov.b64 	%rd34735, 1883307231910630287;
	mov.u64 	%rd34736, %rd12913;
	mov.u64 	%rd34737, %rd12912;
	@%p768 bra 	$L__BB0_2145;
	setp.ne.s64 	%p769, %rd12913, 2230234197602682880;
	@%p769 bra 	$L__BB0_2144;
	setp.lt.u64 	%p770, %rd12912, 1660523435060625408;
	mov.b64 	%rd34736, 2230234197602682880;
	mov.u64 	%rd34737, %rd12912;
	@%p770 bra 	$L__BB0_2145;
	setp.eq.s64 	%p771, %rd12912, 1660523435060625408;
	setp.lt.u64 	%p772, %rd34738, -8860621160618917887;
	and.pred  	%p773, %p771, %p772;
	mov.b64 	%rd34737, 1660523435060625408;
	@%p773 bra 	$L__BB0_2145;
$L__BB0_2144:
	mov.b64 	%rd12956, -8860621160618917887;
	mov.b64 	%rd12957, 1660523435060625408;
	mov.b64 	%rd12958, 2230234197602682880;
	mov.b64 	%rd12959, 1883307231910630287;
	mov.b64 	%rd12960, -4162727106559522501;
	mov.b64 	%rd12961, 121098312706494698;
	// begin inline asm
	sub.cc.u64 %rd34738, %rd34738, %rd12956;
	subc.cc.u64 %rd34737, %rd12912, %rd12957;
	subc.cc.u64 %rd34736, %rd12913, %rd12958;
	subc.cc.u64 %rd34735, %rd12914, %rd12959;
	subc.cc.u64 %rd34734, %rd12915, %rd12960;
	subc.u64 %rd34733, %rd12916, %rd12961;
	// end inline asm
$L__BB0_2145:
	setp.lt.u64 	%p774, %rd34793, %rd34744;
	@%p774 bra 	$L__BB0_2156;
	setp.le.u64 	%p775, %rd34793, %rd34744;
	@%p775 bra 	$L__BB0_2147;
	bra.uni 	$L__BB0_2155;
$L__BB0_2147:
	setp.lt.u64 	%p776, %rd34794, %rd34743;
	@%p776 bra 	$L__BB0_2156;
	setp.gt.u64 	%p777, %rd34794, %rd34743;
	@%p777 bra 	$L__BB0_2155;
	setp.lt.u64 	%p778, %rd34795, %rd34742;
	@%p778 bra 	$L__BB0_2156;
	setp.gt.u64 	%p779, %rd34795, %rd34742;
	@%p779 bra 	$L__BB0_2155;
	setp.lt.u64 	%p780, %rd34796, %rd34741;
	@%p780 bra 	$L__BB0_2156;
	setp.gt.u64 	%p781, %rd34796, %rd34741;
	@%p781 bra 	$L__BB0_2155;
	setp.lt.u64 	%p782, %rd34797, %rd34740;
	@%p782 bra 	$L__BB0_2156;
	setp.gt.u64 	%p783, %rd34797, %rd34740;
	setp.gt.u64 	%p784, %rd34798, %rd34702;
	or.pred  	%p785, %p783, %p784;
	@%p785 bra 	$L__BB0_2155;
	bra.uni 	$L__BB0_2156;
$L__BB0_2155:
	mov.b64 	%rd12974, -8860621160618917887;
	mov.b64 	%rd12975, 1660523435060625408;
	mov.b64 	%rd12976, 2230234197602682880;
	mov.b64 	%rd12977, 1883307231910630287;
	mov.b64 	%rd12978, -4162727106559522501;
	mov.b64 	%rd12979, 121098312706494698;
	// begin inline asm
	add.cc.u64 %rd34702, %rd34702, %rd12974;
	addc.cc.u64 %rd34740, %rd34740, %rd12975;
	addc.cc.u64 %rd34741, %rd34741, %rd12976;
	addc.cc.u64 %rd34742, %rd34742, %rd12977;
	addc.cc.u64 %rd34743, %rd34743, %rd12978;
	addc.u64 %rd34744, %rd34744, %rd12979;
	// end inline asm
$L__BB0_2156:
	// begin inline asm
	sub.cc.u64 %rd12980, %rd34702, %rd34798;
	subc.cc.u64 %rd12981, %rd34740, %rd34797;
	subc.cc.u64 %rd12982, %rd34741, %rd34796;
	subc.cc.u64 %rd12983, %rd34742, %rd34795;
	subc.cc.u64 %rd12984, %rd34743, %rd34794;
	subc.u64 %rd12985, %rd34744, %rd34793;
	// end inline asm
	// begin inline asm
	{
	.reg .u64 c;
	.reg .u64 nc;
	.reg .u64 t;
	mad.lo.cc.u64 %rd13034, %rd12980, %rd34696, 0;
	madc.hi.cc.u64 c, %rd12980, %rd34696, 0;
	madc.lo.cc.u64 %rd13056, %rd12980, %rd34695, c;
	madc.hi.cc.u64 c, %rd12980, %rd34695, 0;
	madc.lo.cc.u64 %rd13057, %rd12980, %rd34694, c;
	madc.hi.cc.u64 c, %rd12980, %rd34694, 0;
	madc.lo.cc.u64 %rd13058, %rd12980, %rd34693, c;
	madc.hi.cc.u64 c, %rd12980, %rd34693, 0;
	madc.lo.cc.u64 %rd13059, %rd12980, %rd34692, c;
	madc.hi.cc.u64 c, %rd12980, %rd34692, 0;
	madc.lo.cc.u64 %rd13060, %rd12980, %rd34691, c;
	madc.hi.u64 %rd34750, %rd12980, %rd34691, 0;
	mad.lo.cc.u64 %rd13056, %rd12981, %rd34696, %rd13056;
	madc.hi.cc.u64 c, %rd12981, %rd34696, 0;
	addc.cc.u64 t, %rd13057, c;
	addc.u64 nc, 0, 0;
	mad.lo.cc.u64 %rd13057, %rd12981, %rd34695, t;
	madc.hi.cc.u64 c, %rd12981, %rd34695, nc;
	addc.cc.u64 t, %rd13058, c;
	addc.u64 nc, 0, 0;
	mad.lo.cc.u64 %rd13058, %rd12981, %rd34694, t;
	madc.hi.cc.u64 c, %rd12981, %rd34694, nc;
	addc.cc.u64 t, %rd13059, c;
	addc.u64 nc, 0, 0;
	mad.lo.cc.u64 %rd13059, %rd12981, %rd34693, t;
	madc.hi.cc.u64 c, %rd12981, %rd34693, nc;
	addc.cc.u64 t, %rd13060, c;
	addc.u64 nc, 0, 0;
	mad.lo.cc.u64 %rd13060, %rd12981, %rd34692, t;
	madc.hi.cc.u64 c, %rd12981, %rd34692, nc;
	addc.cc.u64 t, %rd34750, c;
	addc.u64 nc, 0, 0;
	mad.lo.cc.u64 %rd34750, %rd12981, %rd34691, t;
	madc.hi.u64 %rd13084, %rd12981, %rd34691, nc;
	mad.lo.cc.u64 %rd13057, %rd12982, %rd34696, %rd13057;
	madc.hi.cc.u64 c, %rd12982, %rd34696, 0;
	addc.cc.u64 t, %rd13058, c;
	addc.u64 nc, 0, 0;
	mad.lo.cc.u64 %rd13058, %rd12982, %rd34695, t;
	madc.hi.cc.u64 c, %rd12982, %rd34695, nc;
	addc.cc.u64 t, %rd13059, c;
	addc.u64 nc, 0, 0;
	mad.lo.cc.u64 %rd13059, %rd12982, %rd34694, t;
	madc.hi.cc.u64 c, %rd12982, %rd34694, nc;
	addc.cc.u64 t, %rd13060, c;
	addc.u64 nc, 0, 0;
	mad.lo.cc.u64 %rd13060, %rd12982, %rd34693, t;
	madc.hi.cc.u64 c, %rd12982, %rd34693, nc;
	addc.cc.u64 t, %rd34750, c;
	addc.u64 nc, 0, 0;
	mad.lo.cc.u64 %rd34750, %rd12982, %rd34692, t;
	madc.hi.cc.u64 c, %rd12982, %rd34692, nc;
	addc.cc.u64 t, %rd13084, c;
	addc.u64 nc, 0, 0;
	mad.lo.cc.u64 %rd13084, %rd12982, %rd34691, t;
	madc.hi.u64 %rd13107, %rd12982, %rd34691, nc;
	mad.lo.cc.u64 %rd13058, %rd12983, %rd34696, %rd13058;
	madc.hi.cc.u64 c, %rd12983, %rd34696, 0;
	addc.cc.u64 t, %rd13059, c;
	addc.u64 nc, 0, 0;
	mad.lo.cc.u64 %rd13059, %rd12983, %rd34695, t;
	madc.hi.cc.u64 c, %rd12983, %rd34695, nc;
	addc.cc.u64 t, %rd13060, c;
	addc.u64 nc, 0, 0;
	mad.lo.cc.u64 %rd13060, %rd12983, %rd34694, t;
	madc.hi.cc.u64 c, %rd12983, %rd34694, nc;
	addc.cc.u64 t, %rd34750, c;
	addc.u64 nc, 0, 0;
	mad.lo.cc.u64 %rd34750, %rd12983, %rd34693, t;
	madc.hi.cc.u64 c, %rd12983, %rd34693, nc;
	addc.cc.u64 t, %rd13084, c;
	addc.u64 nc, 0, 0;
	mad.lo.cc.u64 %rd13084, %rd12983, %rd34692, t;
	madc.hi.cc.u64 c, %rd12983, %rd34692, nc;
	addc.cc.u64 t, %rd13107, c;
	addc.u64 nc, 0, 0;
	mad.lo.cc.u64 %rd13107, %rd12983, %rd34691, t;
	madc.hi.u64 %rd13130, %rd12983, %rd34691, nc;
	mad.lo.cc.u64 %rd13059, %rd12984, %rd34696, %rd13059;
	madc.hi.cc.u64 c, %rd12984, %rd34696, 0;
	addc.cc.u64 t, %rd13060, c;
	addc.u64 nc, 0, 0;
	mad.lo.cc.u64 %rd13060, %rd12984, %rd34695, t;
	madc.hi.cc.u64 c, %rd12984, %rd34695, nc;
	addc.cc.u64 t, %rd34750, c;
	addc.u64 nc, 0, 0;
	mad.lo.cc.u64 %rd34750, %rd12984, %rd34694, t;
	madc.hi.cc.u64 c, %rd12984, %rd34694, nc;
	addc.cc.u64 t, %rd13084, c;
	addc.u64 nc, 0, 0;
	mad.lo.cc.u64 %rd13084, %rd12984, %rd34693, t;
	madc.hi.cc.u64 c, %rd12984, %rd34693, nc;
	addc.cc.u64 t, %rd13107, c;
	addc.u64 nc, 0, 0;
	mad.lo.cc.u64 %rd13107, %rd12984, %rd34692, t;
	madc.hi.cc.u64 c, %rd12984, %rd34692, nc;
	addc.cc.u64 t, %rd13130, c;
	addc.u64 nc, 0, 0;
	mad.lo.cc.u64 %rd13130, %rd12984, %rd34691, t;
	madc.hi.u64 %rd13153, %rd12984, %rd34691, nc;
	mad.lo.cc.u64 %rd13060, %rd12985, %rd34696, %rd13060;
	madc.hi.cc.u64 c, %rd12985, %rd34696, 0;
	addc.cc.u64 t, %rd34750, c;
	addc.u64 nc, 0, 0;
	mad.lo.cc.u64 %rd34750, %rd12985, %rd34695, t;
	madc.hi.cc.u64 c, %rd12985, %rd34695, nc;
	addc.cc.u64 t, %rd13084, c;
	addc.u64 nc, 0, 0;
	mad.lo.cc.u64 %rd13084, %rd12985, %rd34694, t;
	madc.hi.cc.u64 c, %rd12985, %rd34694, nc;
	addc.cc.u64 t, %rd13107, c;
	addc.u64 nc, 0, 0;
	mad.lo.cc.u64 %rd13107, %rd12985, %rd34693, t;
	madc.hi.cc.u64 c, %rd12985, %rd34693, nc;
	addc.cc.u64 t, %rd13130, c;
	addc.u64 nc, 0, 0;
	mad.lo.cc.u64 %rd13130, %rd12985, %rd34692, t;
	madc.hi.cc.u64 c, %rd12985, %rd34692, nc;
	addc.cc.u64 t, %rd13153, c;
	addc.u64 nc, 0, 0;
	mad.lo.cc.u64 %rd13153, %rd12985, %rd34691, t;
	madc.hi.u64 %rd13154, %rd12985, %rd34691, nc;
	}
	// end inline asm
	mul.lo.s64 	%rd13048, %rd13034, -8860621160618917889;
	mov.b64 	%rd13156, -8860621160618917887;
	mov.b64 	%rd13157, 1660523435060625408;
	mov.b64 	%rd13158, 2230234197602682880;
	mov.b64 	%rd13159, 1883307231910630287;
	mov.b64 	%rd13160, -4162727106559522501;
	mov.b64 	%rd13161, 121098312706494698;
	// begin inline asm
	{
	.reg .u64 c;
	.reg .u64 t;
	.reg .u64 nc;
	mad.lo.cc.u64 c, %rd13048, %rd13156, %rd13034;
	madc.hi.cc.u64 c, %rd13048, %rd13156, 0;
	addc.cc.u64 t, %rd13056, c;
	addc.u64 nc, 0, 0;
	mad.lo.cc.u64 %rd13056, %rd13048, %rd13157, t;
	madc.hi.cc.u64 c, %rd13048, %rd13157, nc;
	addc.cc.u64 t, %rd13057, c;
	addc.u64 nc, 0, 0;
	mad.lo.cc.u64 %rd13057, %rd13048, %rd13158, t;
	madc.hi.cc.u64 c, %rd13048, %rd13158, nc;
	addc.cc.u64 t, %rd13058, c;
	addc.u64 nc, 0, 0;
	mad.lo.cc.u64 %rd13058, %rd13048, %rd13159, t;
	madc.hi.cc.u64 c, %rd13048, %rd13159, nc;
	addc.cc.u64 t, %rd13059, c;
	addc.u64 nc, 0, 0;
	mad.lo.cc.u64 %rd13059, %rd13048, %rd13160, t;
	madc.hi.cc.u64 c, %rd13048, %rd13160, nc;
	addc.cc.u64 t, %rd13060, c;
	addc.u64 nc, 0, 0;
	mad.lo.cc.u64 %rd13060, %rd13048, %rd13161, t;
	madc.hi.cc.u64 c, %rd13048, %rd13161, nc;
	addc.cc.u64 %rd34750, %rd34750, c;
	addc.u64 %rd13086, 0, 0;
	}
	// end inline asm
	mul.lo.s64 	%rd13070, %rd13056, -8860621160618917889;
	// begin inline asm
	{
	.reg .u64 c;
	.reg .u64 t;
	.reg .u64 nc;
	mad.lo.cc.u64 c, %rd13070, %rd13156, %rd13056;
	madc.hi.cc.u64 c, %rd13070, %rd13156, 0;
	addc.cc.u64 t, %rd13057, c;
	addc.u64 nc, 0, 0;
	mad.lo.cc.u64 %rd13057, %rd13070, %rd13157, t;
	madc.hi.cc.u64 c, %rd13070, %rd13157, nc;
	addc.cc.u64 t, %rd13058, c;
	addc.u64 nc, 0, 0;
	mad.lo.cc.u64 %rd13058, %rd13070, %rd13158, t;
	madc.hi.cc.u64 c, %rd13070, %rd13158, nc;
	addc.cc.u64 t, %rd13059, c;
	addc.u64 nc, 0, 0;
	mad.lo.cc.u64 %rd13059, %rd13070, %rd13159, t;
	madc.hi.cc.u64 c, %rd13070, %rd13159, nc;
	addc.cc.u64 t, %rd13060, c;
	addc.u64 nc, 0, 0;
	mad.lo.cc.u64 %rd13060, %rd13070, %rd13160, t;
	madc.hi.cc.u64 c, %rd13070, %rd13160, nc;
	addc.cc.u64 t, %rd34750, c;
	addc.u64 nc, 0, 0;
	mad.lo.cc.u64 %rd34750, %rd13070, %rd13161, t;
	madc.hi.cc.u64 c, %rd13070, %rd13161, nc;
	addc.cc.u64 c, c, %rd13086;
	addc.u64 nc, 0, 0;
	addc.cc.u64 %rd13084, %rd13084, c;
	addc.u64 %rd13086, nc, 0;
	}
	// end inline asm
	mul.lo.s64 	%rd13093, %rd13057, -8860621160618917889;
	// begin inline asm
	{
	.reg .u64 c;
	.reg .u64 t;
	.reg .u64 nc;
	mad.lo.cc.u64 c, %rd13093, %rd13156, %rd13057;
	madc.hi.cc.u64 c, %rd13093, %rd13156, 0;
	addc.cc.u64 t, %rd13058, c;
	addc.u64 nc, 0, 0;
	mad.lo.cc.u64 %rd13058, %rd13093, %rd13157, t;
	madc.hi.cc.u64 c, %rd13093, %rd13157, nc;
	addc.cc.u64 t, %rd13059, c;
	addc.u64 nc, 0, 0;
	mad.lo.cc.u64 %rd13059, %rd13093, %rd13158, t;
	madc.hi.cc.u64 c, %rd13093, %rd13158, nc;
	addc.cc.u64 t, %rd13060, c;
	addc.u64 nc, 0, 0;
	mad.lo.cc.u64 %rd13060, %rd13093, %rd13159, t;
	madc.hi.cc.u64 c, %rd13093, %rd13159, nc;
	addc.cc.u64 t, %rd34750, c;
	addc.u64 nc, 0, 0;
	mad.lo.cc.u64 %rd34750, %rd13093, %rd13160, t;
	madc.hi.cc.u64 c, %rd13093, %rd13160, nc;
	addc.cc.u64 t, %rd13084, c;
	addc.u64 nc, 0, 0;
	mad.lo.cc.u64 %rd13084, %rd13093, %rd13161, t;
	madc.hi.cc.u64 c, %rd13093, %rd13161, nc;
	addc.cc.u64 c, c, %rd13086;
	addc.u64 nc, 0, 0;
	addc.cc.u64 %rd13107, %rd13107, c;
	addc.u64 %rd13086, nc, 0;
	}
	// end inline asm
	mul.lo.s64 	%rd13116, %rd13058, -8860621160618917889;
	// begin inline asm
	{
	.reg .u64 c;
	.reg .u64 t;
	.reg .u64 nc;
	mad.lo.cc.u64 c, %rd13116, %rd13156, %rd13058;
	madc.hi.cc.u64 c, %rd13116, %rd13156, 0;
	addc.cc.u64 t, %rd13059, c;
	addc.u64 nc, 0, 0;
	mad.lo.cc.u64 %rd13059, %rd13116, %rd13157, t;
	madc.hi.cc.u64 c, %rd13116, %rd13157, nc;
	addc.cc.u64 t, %rd13060, c;
	addc.u64 nc, 0, 0;
	mad.lo.cc.u64 %rd13060, %rd13116, %rd13158, t;
	madc.hi.cc.u64 c, %rd13116, %rd13158, nc;
	addc.cc.u64 t, %rd34750, c;
	addc.u64 nc, 0, 0;
	mad.lo.cc.u64 %rd34750, %rd13116, %rd13159, t;
	madc.hi.cc.u64 c, %rd13116, %rd13159, nc;
	addc.cc.u64 t, %rd13084, c;
	addc.u64 nc, 0, 0;
	mad.lo.cc.u64 %rd13084, %rd13116, %rd13160, t;
	madc.hi.cc.u64 c, %rd13116, %rd13160, nc;
	addc.cc.u64 t, %rd13107, c;
	addc.u64 nc, 0, 0;
	mad.lo.cc.u64 %rd13107, %rd13116, %rd13161, t;
	madc.hi.cc.u64 c, %rd13116, %rd13161, nc;
	addc.cc.u64 c, c, %rd13086;
	addc.u64 nc, 0, 0;
	addc.cc.u64 %rd13130, %rd13130, c;
	addc.u64 %rd13086, nc, 0;
	}
	// end inline asm
	mul.lo.s64 	%rd13139, %rd13059, -8860621160618917889;
	// begin inline asm
	{
	.reg .u64 c;
	.reg .u64 t;
	.reg .u64 nc;
	mad.lo.cc.u64 c, %rd13139, %rd13156, %rd13059;
	madc.hi.cc.u64 c, %rd13139, %rd13156, 0;
	addc.cc.u64 t, %rd13060, c;
	addc.u64 nc, 0, 0;
	mad.lo.cc.u64 %rd13060, %rd13139, %rd13157, t;
	madc.hi.cc.u64 c, %rd13139, %rd13157, nc;
	addc.cc.u64 t, %rd34750, c;
	addc.u64 nc, 0, 0;
	mad.lo.cc.u64 %rd34750, %rd13139, %rd13158, t;
	madc.hi.cc.u64 c, %rd13139, %rd13158, nc;
	addc.cc.u64 t, %rd13084, c;
	addc.u64 nc, 0, 0;
	mad.lo.cc.u64 %rd13084, %rd13139, %rd13159, t;
	madc.hi.cc.u64 c, %rd13139, %rd13159, nc;
	addc.cc.u64 t, %rd13107, c;
	addc.u64 nc, 0, 0;
	mad.lo.cc.u64 %rd13107, %rd13139, %rd13160, t;
	madc.hi.cc.u64 c, %rd13139, %rd13160, nc;
	addc.cc.u64 t, %rd13130, c;
	addc.u64 nc, 0, 0;
	mad.lo.cc.u64 %rd13130, %rd13139, %rd13161, t;
	madc.hi.cc.u64 c, %rd13139, %rd13161, nc;
	addc.cc.u64 c, c, %rd13086;
	addc.u64 nc, 0, 0;
	addc.cc.u64 %rd13153, %rd13153, c;
	addc.u64 %rd13086, nc, 0;
	}
	// end inline asm
	mul.lo.s64 	%rd13162, %rd13060, -8860621160618917889;
	// begin inline asm
	{
	.reg .u64 c;
	.reg .u64 t;
	.reg .u64 nc;
	mad.lo.cc.u64 c, %rd13162, %rd13156, %rd13060;
	madc.hi.cc.u64 c, %rd13162, %rd13156, 0;
	addc.cc.u64 t, %rd34750, c;
	addc.u64 nc, 0, 0;
	mad.lo.cc.u64 %rd34750, %rd13162, %rd13157, t;
	madc.hi.cc.u64 c, %rd13162, %rd13157, nc;
	addc.cc.u64 t, %rd13084, c;
	addc.u64 nc, 0, 0;
	mad.lo.cc.u64 %rd13084, %rd13162, %rd13158, t;
	madc.hi.cc.u64 c, %rd13162, %rd13158, nc;
	addc.cc.u64 t, %rd13107, c;
	addc.u64 nc, 0, 0;
	mad.lo.cc.u64 %rd13107, %rd13162, %rd13159, t;
	madc.hi.cc.u64 c, %rd13162, %rd13159, nc;
	addc.cc.u64 t, %rd13130, c;
	addc.u64 nc, 0, 0;
	mad.lo.cc.u64 %rd13130, %rd13162, %rd13160, t;
	madc.hi.cc.u64 c, %rd13162, %rd13160, nc;
	addc.cc.u64 t, %rd13153, c;
	addc.u64 nc, 0, 0;
	mad.lo.cc.u64 %rd13153, %rd13162, %rd13161, t;
	madc.hi.cc.u64 c, %rd13162, %rd13161, nc;
	addc.cc.u64 c, c, %rd13086;
	add.u64 %rd13154, %rd13154, c;
	}
	// end inline asm
	setp.lt.u64 	%p786, %rd13154, 121098312706494698;
	mov.u64 	%rd34756, %rd13154;
	mov.u64 	%rd34755, %rd13153;
	mov.u64 	%rd34754, %rd13130;
	mov.u64 	%rd34753, %rd13107;
	mov.u64 	%rd34752, %rd13084;
	@%p786 bra 	$L__BB0_2167;
	setp.ne.s64 	%p787, %rd13154, 121098312706494698;
	@%p787 bra 	$L__BB0_2166;
	setp.lt.u64 	%p788, %rd13153, -4162727106559522501;
	mov.b64 	%rd34756, 121098312706494698;
	mov.u64 	%rd34755, %rd13153;
	mov.u64 	%rd34754, %rd13130;
	mov.u64 	%rd34753, %rd13107;
	mov.u64 	%rd34752, %rd13084;
	@%p788 bra 	$L__BB0_2167;
	setp.ne.s64 	%p789, %rd13153, -4162727106559522501;
	@%p789 bra 	$L__BB0_2166;
	setp.lt.u64 	%p790, %rd13130, 1883307231910630287;
	mov.b64 	%rd34755, -4162727106559522501;
	mov.u64 	%rd34754, %rd13130;
	mov.u64 	%rd34753, %rd13107;
	mov.u64 	%rd34752, %rd13084;
	@%p790 bra 	$L__BB0_2167;
	setp.ne.s64 	%p791, %rd13130, 1883307231910630287;
	@%p791 bra 	$L__BB0_2166;
	setp.lt.u64 	%p792, %rd13107, 2230234197602682880;
	mov.b64 	%rd34754, 1883307231910630287;
	mov.u64 	%rd34753, %rd13107;
	mov.u64 	%rd34752, %rd13084;
	@%p792 bra 	$L__BB0_2167;
	setp.ne.s64 	%p793, %rd13107, 2230234197602682880;
	@%p793 bra 	$L__BB0_2166;
	setp.lt.u64 	%p794, %rd13084, 1660523435060625408;
	mov.b64 	%rd34753, 2230234197602682880;
	mov.u64 	%rd34752, %rd13084;
	@%p794 bra 	$L__BB0_2167;
	setp.eq.s64 	%p795, %rd13084, 1660523435060625408;
	setp.lt.u64 	%p796, %rd34750, -8860621160618917887;
	and.pred  	%p797, %p795, %p796;
	mov.b64 	%rd34752, 1660523435060625408;
	@%p797 bra 	$L__BB0_2167;
$L__BB0_2166:
	mov.b64 	%rd13197, -8860621160618917887;
	mov.b64 	%rd13198, 1660523435060625408;
	mov.b64 	%rd13199, 2230234197602682880;
	mov.b64 	%rd13200, 1883307231910630287;
	mov.b64 	%rd13201, -4162727106559522501;
	mov.b64 	%rd13202, 121098312706494698;
	// begin inline asm
	sub.cc.u64 %rd34750, %rd34750, %rd13197;
	subc.cc.u64 %rd34752, %rd13084, %rd13198;
	subc.cc.u64 %rd34753, %rd13107, %rd13199;
	subc.cc.u64 %rd34754, %rd13130, %rd13200;
	subc.cc.u64 %rd34755, %rd13153, %rd13201;
	subc.u64 %rd34756, %rd13154, %rd13202;
	// end inline asm
$L__BB0_2167:
	setp.lt.u64 	%p798, %rd34733, %rd34756;
	@%p798 bra 	$L__BB0_2178;
	setp.le.u64 	%p799, %rd34733, %rd34756;
	@%p799 bra 	$L__BB0_2169;
	bra.uni 	$L__BB0_2177;
$L__BB0_2169:
	setp.lt.u64 	%p800, %rd34734, %rd34755;
	@%p800 bra 	$L__BB0_2178;
	setp.gt.u64 	%p801, %rd34734, %rd34755;
	@%p801 bra 	$L__BB0_2177;
	setp.lt.u64 	%p802, %rd34735, %rd34754;
	@%p802 bra 	$L__BB0_2178;
	setp.gt.u64 	%p803, %rd34735, %rd34754;
	@%p803 bra 	$L__BB0_2177;
	setp.lt.u64 	%p804, %rd34736, %rd34753;
	@%p804 bra 	$L__BB0_2178;
	setp.gt.u64 	%p805, %rd34736, %rd34753;
	@%p805 bra 	$L__BB0_2177;
	setp.lt.u64 	%p806, %rd34737, %rd34752;
	@%p806 bra 	$L__BB0_2178;
	setp.gt.u64 	%p807, %rd34737, %rd34752;
	setp.gt.u64 	%p808, %rd34738, %rd34750;
	or.pred  	%p809, %p807, %p808;
	@%p809 bra 	$L__BB0_2177;
	bra.uni 	$L__BB0_2178;
$L__BB0_2177:
	mov.b64 	%rd13215, -8860621160618917887;
	mov.b64 	%rd13216, 1660523435060625408;
	mov.b64 	%rd13217, 2230234197602682880;
	mov.b64 	%rd13218, 1883307231910630287;
	mov.b64 	%rd13219, -4162727106559522501;
	mov.b64 	%rd13220, 121098312706494698;
	// begin inline asm
	add.cc.u64 %rd34750, %rd34750, %rd13215;
	addc.cc.u64 %rd34752, %rd34752, %rd13216;
	addc.cc.u64 %rd34753, %rd34753, %rd13217;
	addc.cc.u64 %rd34754, %rd34754, %rd13218;
	addc.cc.u64 %rd34755, %rd34755, %rd13219;
	addc.u64 %rd34756, %rd34756, %rd13220;
	// end inline asm
$L__BB0_2178:
	// begin inline asm
	sub.cc.u64 %rd34792, %rd34750, %rd34738;
	subc.cc.u64 %rd34791, %rd34752, %rd34737;
	subc.cc.u64 %rd34790, %rd34753, %rd34736;
	subc.cc.u64 %rd34789, %rd34754, %rd34735;
	subc.cc.u64 %rd34788, %rd34755, %rd34734;
	subc.u64 %rd34787, %rd34756, %rd34733;
	// end inline asm
	// begin inline asm
	add.cc.u64 %rd34757, %rd29, %rd33683;
	addc.cc.u64 %rd13240, %rd30, %rd33684;
	addc.cc.u64 %rd13241, %rd31, %rd33685;
	addc.cc.u64 %rd13242, %rd32, %rd33686;
	addc.cc.u64 %rd13243, %rd33, %rd33687;
	addc.u64 %rd13244, %rd34, %rd33688;
	// end inline asm
	setp.lt.u64 	%p810, %rd13244, 121098312706494698;
	mov.u64 	%rd34758, %rd13240;
	mov.u64 	%rd34759, %rd13241;
	mov.u64 	%rd34760, %rd13242;
	mov.u64 	%rd34761, %rd13243;
	mov.u64 	%rd34762, %rd13244;
	@%p810 bra 	$L__BB0_2189;
	setp.ne.s64 	%p811, %rd13244, 121098312706494698;
	@%p811 bra 	$L__BB0_2188;
	setp.lt.u64 	%p812, %rd13243, -4162727106559522501;
	mov.b64 	%rd34762, 121098312706494698;
	mov.u64 	%rd34758, %rd13240;
	mov.u64 	%rd34759, %rd13241;
	mov.u64 	%rd34760, %rd13242;
	mov.u64 	%rd34761, %rd13243;
	@%p812 bra 	$L__BB0_2189;
	setp.ne.s64 	%p813, %rd13243, -4162727106559522501;
	@%p813 bra 	$L__BB0_2188;
	setp.lt.u64 	%p814, %rd13242, 1883307231910630287;
	mov.b64 	%rd34761, -4162727106559522501;
	mov.u64 	%rd34758, %rd13240;
	mov.u64 	%rd34759, %rd13241;
	mov.u64 	%rd34760, %rd13242;
	@%p814 bra 	$L__BB0_2189;
	setp.ne.s64 	%p815, %rd13242, 1883307231910630287;
	@%p815 bra 	$L__BB0_2188;
	setp.lt.u64 	%p816, %rd13241, 2230234197602682880;
	mov.b64 	%rd34760, 1883307231910630287;
	mov.u64 	%rd34758, %rd13240;
	mov.u64 	%rd34759, %rd13241;
	@%p816 bra 	$L__BB0_2189;
	setp.ne.s64 	%p817, %rd13241, 2230234197602682880;
	@%p817 bra 	$L__BB0_2188;
	setp.lt.u64 	%p818, %rd13240, 1660523435060625408;
	mov.b64 	%rd34759, 2230234197602682880;
	mov.u64 	%rd34758, %rd13240;
	@%p818 bra 	$L__BB0_2189;
	setp.eq.s64 	%p819, %rd13240, 1660523435060625408;
	setp.lt.u64 	%p820, %rd34757, -8860621160618917887;
	and.pred  	%p821, %p819, %p820;
	mov.b64 	%rd34758, 1660523435060625408;
	@%p821 bra 	$L__BB0_2189;
$L__BB0_2188:
	mov.b64 	%rd13284, -8860621160618917887;
	mov.b64 	%rd13285, 1660523435060625408;
	mov.b64 	%rd13286, 2230234197602682880;
	mov.b64 	%rd13287, 1883307231910630287;
	mov.b64 	%rd13288, -4162727106559522501;
	mov.b64 	%rd13289, 121098312706494698;
	// begin inline asm
	sub.cc.u64 %rd34757, %rd34757, %rd13284;
	subc.cc.u64 %rd34758, %rd13240, %rd13285;
	subc.cc.u64 %rd34759, %rd13241, %rd13286;
	subc.cc.u64 %rd34760, %rd13242, %rd13287;
	subc.cc.u64 %rd34761, %rd13243, %rd13288;
	subc.u64 %rd34762, %rd13244, %rd13289;
	// end inline asm
$L__BB0_2189:
	// begin inline asm
	{
	.reg .u64 c;
	.reg .u64 nc;
	.reg .u64 t;
	mad.lo.cc.u64 %rd13291, %rd34757, %rd34758, 0;
	madc.hi.cc.u64 c, %rd34757, %rd34758, 0;
	madc.lo.cc.u64 %rd13292, %rd34757, %rd34759, c;
	madc.hi.cc.u64 c, %rd34757, %rd34759, 0;
	madc.lo.cc.u64 %rd13293, %rd34757, %rd34760, c;
	madc.hi.cc.u64 c, %rd34757, %rd34760, 0;
	madc.lo.cc.u64 %rd13294, %rd34757, %rd34761, c;
	madc.hi.cc.u64 c, %rd34757, %rd34761, 0;
	madc.lo.cc.u64 %rd13295, %rd34757, %rd34762, c;
	madc.hi.u64 %rd13296, %rd34757, %rd34762, 0;
	mad.lo.cc.u64 %rd13293, %rd34758, %rd34759, %rd13293;
	madc.hi.cc.u64 c, %rd34758, %rd34759, 0;
	addc.cc.u64 t, %rd13294, c;
	addc.u64 nc, 0, 0;
	mad.lo.cc.u64 %rd13294, %rd34758, %rd34760, t;
	madc.hi.cc.u64 c, %rd34758, %rd34760, nc;
	addc.cc.u64 t, %rd13295, c;
	addc.u64 nc, 0, 0;
	mad.lo.cc.u64 %rd13295, %rd34758, %rd34761, t;
	madc.hi.cc.u64 c, %rd34758, %rd34761, nc;
	addc.cc.u64 t, %rd13296, c;
	addc.u64 nc, 0, 0;
	mad.lo.cc.u64 %rd13296, %rd34758, %rd34762, t;
	madc.hi.u64 %rd13297, %rd34758, %rd34762, nc;
	mad.lo.cc.u64 %rd13295, %rd34759, %rd34760, %rd13295;
	madc.hi.cc.u64 c, %rd34759, %rd34760, 0;
	addc.cc.u64 t, %rd13296, c;
	addc.u64 nc, 0, 0;
	mad.lo.cc.u64 %rd13296, %rd34759, %rd34761, t;
	madc.hi.cc.u64 c, %rd34759, %rd34761, nc;
	addc.cc.u64 t, %rd13297, c;
	addc.u64 nc, 0, 0;
	mad.lo.cc.u64 %rd13297, %rd34759, %rd34762, t;
	madc.hi.u64 %rd13298, %rd34759, %rd34762, nc;
	mad.lo.cc.u64 %rd13297, %rd34760, %rd34761, %rd13297;
	madc.hi.cc.u64 c, %rd34760, %rd34761, 0;
	addc.cc.u64 t, %rd13298, c;
	addc.u64 nc, 0, 0;
	mad.lo.cc.u64 %rd13298, %rd34760, %rd34762, t;
	madc.hi.u64 %rd13299, %rd34760, %rd34762, nc;
	mad.lo.cc.u64 %rd13299, %rd34761, %rd34762, %rd13299;
	madc.hi.u64 %rd13300, %rd34761, %rd34762, 0;
	}
	// end inline asm
	shr.u64 	%rd13470, %rd13300, 63;
	mov.b64 	{%r480, %r481}, %rd13300;
	mov.b64 	{%r482, %r483}, %rd13299;
	shf.l.wrap.b32 	%r484, %r483, %r480, 1;
	shf.l.wrap.b32 	%r485, %r480, %r481, 1;
	mov.b64 	%rd13447, {%r484, %r485};
	mov.b64 	{%r486, %r487}, %rd13298;
	shf.l.wrap.b32 	%r488, %r487, %r482, 1;
	shf.l.wrap.b32 	%r489, %r482, %r483, 1;
	mov.b64 	%rd13424, {%r488, %r489};
	mov.b64 	{%r490, %r491}, %rd13297;
	shf.l.wrap.b32 	%r492, %r491, %r486, 1;
	shf.l.wrap.b32 	%r493, %r486, %r487, 1;
	mov.b64 	%rd13401, {%r492, %r493};
	mov.b64 	{%r494, %r495}, %rd13296;
	shf.l.wrap.b32 	%r496, %r495, %r490, 1;
	shf.l.wrap.b32 	%r497, %r490, %r491, 1;
	mov.b64 	%rd13378, {%r496, %r497};
	mov.b64 	{%r498, %r499}, %rd13295;
	shf.l.wrap.b32 	%r500, %r499, %r494, 1;
	shf.l.wrap.b32 	%r501, %r494, %r495, 1;
	mov.b64 	%rd34763, {%r500, %r501};
	mov.b64 	{%r502, %r503}, %rd13294;
	shf.l.wrap.b32 	%r504, %r503, %r498, 1;
	shf.l.wrap.b32 	%r505, %r498, %r499, 1;
	mov.b64 	%rd13355, {%r504, %r505};
	mov.b64 	{%r506, %r507}, %rd13293;
	shf.l.wrap.b32 	%r508, %r507, %r502, 1;
	shf.l.wrap.b32 	%r509, %r502, %r503, 1;
	mov.b64 	%rd13354, {%r508, %r509};
	mov.b64 	{%r510, %r511}, %rd13292;
	shf.l.wrap.b32 	%r512, %r511, %r506, 1;
	shf.l.wrap.b32 	%r513, %r506, %r507, 1;
	mov.b64 	%rd13353, {%r512, %r513};
	mov.b64 	{%r514, %r515}, %rd13291;
	shf.l.wrap.b32 	%r516, %r515, %r510, 1;
	shf.l.wrap.b32 	%r517, %r510, %r511, 1;
	mov.b64 	%rd13352, {%r516, %r517};
	shl.b64 	%rd13351, %rd13291, 1;
	// begin inline asm
	{
	mad.lo.cc.u64 %rd13350, %rd34757, %rd34757, 0;
	madc.hi.cc.u64 %rd13351, %rd34757, %rd34757, %rd13351;
	madc.lo.cc.u64 %rd13352, %rd34758, %rd34758, %rd13352;
	madc.hi.cc.u64 %rd13353, %rd34758, %rd34758, %rd13353;
	madc.lo.cc.u64 %rd13354, %rd34759, %rd34759, %rd13354;
	madc.hi.cc.u64 %rd13355, %rd34759, %rd34759, %rd13355;
	madc.lo.cc.u64 %rd34763, %rd34760, %rd34760, %rd34763;
	madc.hi.cc.u64 %rd13378, %rd34760, %rd34760, %rd13378;
	madc.lo.cc.u64 %rd13401, %rd34761, %rd34761, %rd13401;
	madc.hi.cc.u64 %rd13424, %rd34761, %rd34761, %rd13424;
	madc.lo.cc.u64 %rd13447, %rd34762, %rd34762, %rd13447;
	madc.hi.u64 %rd13470, %rd34762, %rd34762, %rd13470;
	}
	// end inline asm
	mul.lo.s64 	%rd13364, %rd13350, -8860621160618917889;
	mov.b64 	%rd13472, -8860621160618917887;
	mov.b64 	%rd13473, 1660523435060625408;
	mov.b64 	%rd13474, 2230234197602682880;
	mov.b64 	%rd13475, 1883307231910630287;
	mov.b64 	%rd13476, -4162727106559522501;
	mov.b64 	%rd13477, 121098312706494698;
	// begin inline asm
	{
	.reg .u64 c;
	.reg .u64 t;
	.reg .u64 nc;
	mad.lo.cc.u64 c, %rd13364, %rd13472, %rd13350;
	madc.hi.cc.u64 c, %rd13364, %rd13472, 0;
	addc.cc.u64 t, %rd13351, c;
	addc.u64 nc, 0, 0;
	mad.lo.cc.u64 %rd13351, %rd13364, %rd13473, t;
	madc.hi.cc.u64 c, %rd13364, %rd13473, nc;
	addc.cc.u64 t, %rd13352, c;
	addc.u64 nc, 0, 0;
	mad.lo.cc.u64 %rd13352, %rd13364, %rd13474, t;
	madc.hi.cc.u64 c, %rd13364, %rd13474, nc;
	addc.cc.u64 t, %rd13353, c;
	addc.u64 nc, 0, 0;
	mad.lo.cc.u64 %rd13353, %rd13364, %rd13475, t;
	madc.hi.cc.u64 c, %rd13364, %rd13475, nc;
	addc.cc.u64 t, %rd13354, c;
	addc.u64 nc, 0, 0;
	mad.lo.cc.u64 %rd13354, %rd13364, %rd13476, t;
	madc.hi.cc.u64 c, %rd13364, %rd13476, nc;
	addc.cc.u64 t, %rd13355, c;
	addc.u64 nc, 0, 0;
	mad.lo.cc.u64 %rd13355, %rd13364, %rd13477, t;
	madc.hi.cc.u64 c, %rd13364, %rd13477, nc;
	addc.cc.u64 %rd34763, %rd34763, c;
	addc.u64 %rd13402, 0, 0;
	}
	// end inline asm
	mul.lo.s64 	%rd13386, %rd13351, -8860621160618917889;
	// begin inline asm
	{
	.reg .u64 c;
	.reg .u64 t;
	.reg .u64 nc;
	mad.lo.cc.u64 c, %rd13386, %rd13472, %rd13351;
	madc.hi.cc.u64 c, %rd13386, %rd13472, 0;
	addc.cc.u64 t, %rd13352, c;
	addc.u64 nc, 0, 0;
	mad.lo.cc.u64 %rd13352, %rd13386, %rd13473, t;
	madc.hi.cc.u64 c, %rd13386, %rd13473, nc;
	addc.cc.u64 t, %rd13353, c;
	addc.u64 nc, 0, 0;
	mad.lo.cc.u64 %rd13353, %rd13386, %rd13474, t;
	madc.hi.cc.u64 c, %rd13386, %rd13474, nc;
	addc.cc.u64 t, %rd13354, c;
	addc.u64 nc, 0, 0;
	mad.lo.cc.u64 %rd13354, %rd13386, %rd13475, t;
	madc.hi.cc.u64 c, %rd13386, %rd13475, nc;
	addc.cc.u64 t, %rd13355, c;
	addc.u64 nc, 0, 0;
	mad.lo.cc.u64 %rd13355, %rd13386, %rd13476, t;
	madc.hi.cc.u64 c, %rd13386, %rd13476, nc;
	addc.cc.u64 t, %rd34763, c;
	addc.u64 nc, 0, 0;
	mad.lo.cc.u64 %rd34763, %rd13386, %rd13477, t;
	madc.hi.cc.u64 c, %rd13386, %rd13477, nc;
	addc.cc.u64 c, c, %rd13402;
	addc.u64 nc, 0, 0;
	addc.cc.u64 %rd13378, %rd13378, c;
	addc.u64 %rd13402, nc, 0;
	}
	// end inline asm
	mul.lo.s64 	%rd13409, %rd13352, -8860621160618917889;
	// begin inline asm
	{
	.reg .u64 c;
	.reg .u64 t;
	.reg .u64 nc;
	mad.lo.cc.u64 c, %rd13409, %rd13472, %rd13352;
	madc.hi.cc.u64 c, %rd13409, %rd13472, 0;
	addc.cc.u64 t, %rd13353, c;
	addc.u64 nc, 0, 0;
	mad.lo.cc.u64 %rd13353, %rd13409, %rd13473, t;
	madc.hi.cc.u64 c, %rd13409, %rd13473, nc;
	addc.cc.u64 t, %rd13354, c;
	addc.u64 nc, 0, 0;
	mad.lo.cc.u64 %rd13354, %rd13409, %rd13474, t;
	madc.hi.cc.u64 c, %rd13409, %rd13474, nc;
	addc.cc.u64 t, %rd13355, c;
	addc.u64 nc, 0, 0;
	mad.lo.cc.u64 %rd13355, %rd13409, %rd13475, t;
	madc.hi.cc.u64 c, %rd13409, %rd13475, nc;
	addc.cc.u64 t, %rd34763, c;
	addc.u64 nc, 0, 0;
	mad.lo.cc.u64 %rd34763, %rd13409, %rd13476, t;
	madc.hi.cc.u64 c, %rd13409, %rd13476, nc;
	addc.cc.u64 t, %rd13378, c;
	addc.u64 nc, 0, 0;
	mad.lo.cc.u64 %rd13378, %rd13409, %rd13477, t;
	madc.hi.cc.u64 c, %rd13409, %rd13477, nc;
	addc.cc.u64 c, c, %rd13402;
	addc.u64 nc, 0, 0;
	addc.cc.u64 %rd13401, %rd13401, c;
	addc.u64 %rd13402, nc, 0;
	}
	// end inline asm
	mul.lo.s64 	%rd13432, %rd13353, -8860621160618917889;
	// begin inline asm
	{
	.reg .u64 c;
	.reg .u64 t;
	.reg .u64 nc;
	mad.lo.cc.u64 c, %rd13432, %rd13472, %rd13353;
	madc.hi.cc.u64 c, %rd13432, %rd13472, 0;
	addc.cc.u64 t, %rd13354, c;
	addc.u64 nc, 0, 0;
	mad.lo.cc.u64 %rd13354, %rd13432, %rd13473, t;
	madc.hi.cc.u64 c, %rd13432, %rd13473, nc;
	addc.cc.u64 t, %rd13355, c;
	addc.u64 nc, 0, 0;
	mad.lo.cc.u64 %rd13355, %rd13432, %rd13474, t;
	madc.hi.cc.u64 c, %rd13432, %rd13474, nc;
	addc.cc.u64 t, %rd34763, c;
	addc.u64 nc, 0, 0;
	mad.lo.cc.u64 %rd34763, %rd13432, %rd13475, t;
	madc.hi.cc.u64 c, %rd13432, %rd13475, nc;
	addc.cc.u64 t, %rd13378, c;
	addc.u64 nc, 0, 0;
	mad.lo.cc.u64 %rd13378, %rd13432, %rd13476, t;
	madc.hi.cc.u64 c, %rd13432, %rd13476, nc;
	addc.cc.u64 t, %rd13401, c;
	addc.u64 nc, 0, 0;
	mad.lo.cc.u64 %rd13401, %rd13432, %rd13477, t;
	madc.hi.cc.u64 c, %rd13432, %rd13477, nc;
	addc.cc.u64 c, c, %rd13402;
	addc.u64 nc, 0, 0;
	addc.cc.u64 %rd13424, %rd13424, c;
	addc.u64 %rd13402, nc, 0;
	}
	// end inline asm
	mul.lo.s64 	%rd13455, %rd13354, -8860621160618917889;
	// begin inline asm
	{
	.reg .u64 c;
	.reg .u64 t;
	.reg .u64 nc;
	mad.lo.cc.u64 c, %rd13455, %rd13472, %rd13354;
	madc.hi.cc.u64 c, %rd13455, %rd13472, 0;
	addc.cc.u64 t, %rd13355, c;
	addc.u64 nc, 0, 0;
	mad.lo.cc.u64 %rd13355, %rd13455, %rd13473, t;
	madc.hi.cc.u64 c, %rd13455, %rd13473, nc;
	addc.cc.u64 t, %rd34763, c;
	addc.u64 nc, 0, 0;
	mad.lo.cc.u64 %rd34763, %rd13455, %rd13474, t;
	madc.hi.cc.u64 c, %rd13455, %rd13474, nc;
	addc.cc.u64 t, %rd13378, c;
	addc.u64 nc, 0, 0;
	mad.lo.cc.u64 %rd13378, %rd13455, %rd13475, t;
	madc.hi.cc.u64 c, %rd13455, %rd13475, nc;
	addc.cc.u64 t, %rd13401, c;
	addc.u64 nc, 0, 0;
	mad.lo.cc.u64 %rd13401, %rd13455, %rd13476, t;
	madc.hi.cc.u64 c, %rd13455, %rd13476, nc;
	addc.cc.u64 t, %rd13424, c;
	addc.u64 nc, 0, 0;
	mad.lo.cc.u64 %rd13424, %rd13455, %rd13477, t;
	madc.hi.cc.u64 c, %rd13455, %rd13477, nc;
	addc.cc.u64 c, c, %rd13402;
	addc.u64 nc, 0, 0;
	addc.cc.u64 %rd13447, %rd13447, c;
	addc.u64 %rd13402, nc, 0;
	}
	// end inline asm
	mul.lo.s64 	%rd13478, %rd13355, -8860621160618917889;
	// begin inline asm
	{
	.reg .u64 c;
	.reg .u64 t;
	.reg .u64 nc;
	mad.lo.cc.u64 c, %rd13478, %rd13472, %rd13355;
	madc.hi.cc.u64 c, %rd13478, %rd13472, 0;
	addc.cc.u64 t, %rd34763, c;
	addc.u64 nc, 0, 0;
	mad.lo.cc.u64 %rd34763, %rd13478, %rd13473, t;
	madc.hi.cc.u64 c, %rd13478, %rd13473, nc;
	addc.cc.u64 t, %rd13378, c;
	addc.u64 nc, 0, 0;
	mad.lo.cc.u64 %rd13378, %rd13478, %rd13474, t;
	madc.hi.cc.u64 c, %rd13478, %rd13474, nc;
	addc.cc.u64 t, %rd13401, c;
	addc.u64 nc, 0, 0;
	mad.lo.cc.u64 %rd13401, %rd13478, %rd13475, t;
	madc.hi.cc.u64 c, %rd13478, %rd13475, nc;
	addc.cc.u64 t, %rd13424, c;
	addc.u64 nc, 0, 0;
	mad.lo.cc.u64 %rd13424, %rd13478, %rd13476, t;
	madc.hi.cc.u64 c, %rd13478, %rd13476, nc;
	addc.cc.u64 t, %rd13447, c;
	addc.u64 nc, 0, 0;
	mad.lo.cc.u64 %rd13447, %rd13478, %rd13477, t;
	madc.hi.cc.u64 c, %rd13478, %rd13477, nc;
	addc.cc.u64 c, c, %rd13402;
	add.u64 %rd13470, %rd13470, c;
	}
	// end inline asm
	setp.lt.u64 	%p822, %rd13470, 121098312706494698;
	mov.u64 	%rd34770, %rd13378;
	mov.u64 	%rd34771, %rd13401;
	mov.u64 	%rd34772, %rd13424;
	mov.u64 	%rd34773, %rd13447;
	mov.u64 	%rd34774, %rd13470;
	@%p822 bra 	$L__BB0_2200;
	setp.ne.s64 	%p823, %rd13470, 121098312706494698;
	@%p823 bra 	$L__BB0_2199;
	setp.lt.u64 	%p824, %rd13447, -4162727106559522501;
	mov.b64 	%rd34774, 121098312706494698;
	mov.u64 	%rd34770, %rd13378;
	mov.u64 	%rd34771, %rd13401;
	mov.u64 	%rd34772, %rd13424;
	mov.u64 	%rd34773, %rd13447;
	@%p824 bra 	$L__BB0_2200;
	setp.ne.s64 	%p825, %rd13447, -4162727106559522501;
	@%p825 bra 	$L__BB0_2199;
	setp.lt.u64 	%p826, %rd13424, 1883307231910630287;
	mov.b64 	%rd34773, -4162727106559522501;
	mov.u64 	%rd34770, %rd13378;
	mov.u64 	%rd34771, %rd13401;
	mov.u64 	%rd34772, %rd13424;
	@%p826 bra 	$L__BB0_2200;
	setp.ne.s64 	%p827, %rd13424, 1883307231910630287;
	@%p827 bra 	$L__BB0_2199;
	setp.lt.u64 	%p828, %rd13401, 2230234197602682880;
	mov.b64 	%rd34772, 1883307231910630287;
	mov.u64 	%rd34770, %rd13378;
	mov.u64 	%rd34771, %rd13401;
	@%p828 bra 	$L__BB0_2200;
	setp.ne.s64 	%p829, %rd13401, 2230234197602682880;
	@%p829 bra 	$L__BB0_2199;
	setp.lt.u64 	%p830, %rd13378, 1660523435060625408;
	mov.b64 	%rd34771, 2230234197602682880;
	mov.u64 	%rd34770, %rd13378;
	@%p830 bra 	$L__BB0_2200;
	setp.eq.s64 	%p831, %rd13378, 1660523435060625408;
	setp.lt.u64 	%p832, %rd34763, -8860621160618917887;
	and.pred  	%p833, %p831, %p832;
	mov.b64 	%rd34770, 1660523435060625408;
	@%p833 bra 	$L__BB0_2200;
$L__BB0_2199:
	mov.b64 	%rd13513, -8860621160618917887;
	mov.b64 	%rd13514, 1660523435060625408;
	mov.b64 	%rd13515, 2230234197602682880;
	mov.b64 	%rd13516, 1883307231910630287;
	mov.b64 	%rd13517, -4162727106559522501;
	mov.b64 	%rd13518, 121098312706494698;
	// begin inline asm
	sub.cc.u64 %rd34763, %rd34763, %rd13513;
	subc.cc.u64 %rd34770, %rd13378, %rd13514;
	subc.cc.u64 %rd34771, %rd13401, %rd13515;
	subc.cc.u64 %rd34772, %rd13424, %rd13516;
	subc.cc.u64 %rd34773, %rd13447, %rd13517;
	subc.u64 %rd34774, %rd13470, %rd13518;
	// end inline asm
$L__BB0_2200:
	setp.lt.u64 	%p834, %rd34607, %rd34774;
	@%p834 bra 	$L__BB0_2211;
	setp.le.u64 	%p835, %rd34607, %rd34774;
	@%p835 bra 	$L__BB0_2202;
	bra.uni 	$L__BB0_2210;
$L__BB0_2202:
	setp.lt.u64 	%p836, %rd34608, %rd34773;
	@%p836 bra 	$L__BB0_2211;
	setp.gt.u64 	%p837, %rd34608, %rd34773;
	@%p837 bra 	$L__BB0_2210;
	setp.lt.u64 	%p838, %rd34609, %rd34772;
	@%p838 bra 	$L__BB0_2211;
	setp.gt.u64 	%p839, %rd34609, %rd34772;
	@%p839 bra 	$L__BB0_2210;
	setp.lt.u64 	%p840, %rd34610, %rd34771;
	@%p840 bra 	$L__BB0_2211;
	setp.gt.u64 	%p841, %rd34610, %rd34771;
	@%p841 bra 	$L__BB0_2210;
	setp.lt.u64 	%p842, %rd34611, %rd34770;
	@%p842 bra 	$L__BB0_2211;
	setp.gt.u64 	%p843, %rd34611, %rd34770;
	setp.gt.u64 	%p844, %rd34612, %rd34763;
	or.pred  	%p845, %p843, %p844;
	@%p845 bra 	$L__BB0_2210;
	bra.uni 	$L__BB0_2211;
$L__BB0_2210:
	mov.b64 	%rd13531, -8860621160618917887;
	mov.b64 	%rd13532, 1660523435060625408;
	mov.b64 	%rd13533, 2230234197602682880;
	mov.b64 	%rd13534, 1883307231910630287;
	mov.b64 	%rd13535, -4162727106559522501;
	mov.b64 	%rd13536, 121098312706494698;
	// begin inline asm
	add.cc.u64 %rd34763, %rd34763, %rd13531;
	addc.cc.u64 %rd34770, %rd34770, %rd13532;
	addc.cc.u64 %rd34771, %rd34771, %rd13533;
	addc.cc.u64 %rd34772, %rd34772, %rd13534;
	addc.cc.u64 %rd34773, %rd34773, %rd13535;
	addc.u64 %rd34774, %rd34774, %rd13536;
	// end inline asm
$L__BB0_2211:
	// begin inline asm
	sub.cc.u64 %rd34775, %rd34763, %rd34612;
	subc.cc.u64 %rd34776, %rd34770, %rd34611;
	subc.cc.u64 %rd34777, %rd34771, %rd34610;
	subc.cc.u64 %rd34778, %rd34772, %rd34609;
	subc.cc.u64 %rd34779, %rd34773, %rd34608;
	subc.u64 %rd34780, %rd34774, %rd34607;
	// end inline asm
	setp.lt.u64 	%p846, %rd34613, %rd34780;
	@%p846 bra 	$L__BB0_2222;
	setp.le.u64 	%p847, %rd34613, %rd34780;
	@%p847 bra 	$L__BB0_2213;
	bra.uni 	$L__BB0_2221;
$L__BB0_2213:
	setp.lt.u64 	%p848, %rd34614, %rd34779;
	@%p848 bra 	$L__BB0_2222;
	setp.gt.u64 	%p849, %rd34614, %rd34779;
	@%p849 bra 	$L__BB0_2221;
	setp.lt.u64 	%p850, %rd34615, %rd34778;
	@%p850 bra 	$L__BB0_2222;
	setp.gt.u64 	%p851, %rd34615, %rd34778;
	@%p851 bra 	$L__BB0_2221;
	setp.lt.u64 	%p852, %rd34616, %rd34777;
	@%p852 bra 	$L__BB0_2222;
	setp.gt.u64 	%p853, %rd34616, %rd34777;
	@%p853 bra 	$L__BB0_2221;
	setp.lt.u64 	%p854, %rd34617, %rd34776;
	@%p854 bra 	$L__BB0_2222;
	setp.gt.u64 	%p855, %rd34617, %rd34776;
	setp.gt.u64 	%p856, %rd34618, %rd34775;
	or.pred  	%p857, %p855, %p856;
	@%p857 bra 	$L__BB0_2221;
	bra.uni 	$L__BB0_2222;
$L__BB0_2221:
	mov.b64 	%rd13567, -8860621160618917887;
	mov.b64 	%rd13568, 1660523435060625408;
	mov.b64 	%rd13569, 2230234197602682880;
	mov.b64 	%rd13570, 1883307231910630287;
	mov.b64 	%rd13571, -4162727106559522501;
	mov.b64 	%rd13572, 121098312706494698;
	// begin inline asm
	add.cc.u64 %rd34775, %rd34775, %rd13567;
	addc.cc.u64 %rd34776, %rd34776, %rd13568;
	addc.cc.u64 %rd34777, %rd34777, %rd13569;
	addc.cc.u64 %rd34778, %rd34778, %rd13570;
	addc.cc.u64 %rd34779, %rd34779, %rd13571;
	addc.u64 %rd34780, %rd34780, %rd13572;
	// end inline asm
$L__BB0_2222:
	// begin inline asm
	sub.cc.u64 %rd13573, %rd34775, %rd34618;
	subc.cc.u64 %rd13574, %rd34776, %rd34617;
	subc.cc.u64 %rd13575, %rd34777, %rd34616;
	subc.cc.u64 %rd13576, %rd34778, %rd34615;
	subc.cc.u64 %rd13577, %rd34779, %rd34614;
	subc.u64 %rd13578, %rd34780, %rd34613;
	// end inline asm
	// begin inline asm
	{
	.reg .u64 c;
	.reg .u64 nc;
	.reg .u64 t;
	mad.lo.cc.u64 %rd13627, %rd13573, %rd11523, 0;
	madc.hi.cc.u64 c, %rd13573, %rd11523, 0;
	madc.lo.cc.u64 %rd13649, %rd13573, %rd11524, c;
	madc.hi.cc.u64 c, %rd13573, %rd11524, 0;
	madc.lo.cc.u64 %rd13650, %rd13573, %rd11525, c;
	madc.hi.cc.u64 c, %rd13573, %rd11525, 0;
	madc.lo.cc.u64 %rd13651, %rd13573, %rd11526, c;
	madc.hi.cc.u64 c, %rd13573, %rd11526, 0;
	madc.lo.cc.u64 %rd13652, %rd13573, %rd11527, c;
	madc.hi.cc.u64 c, %rd13573, %rd11527, 0;
	madc.lo.cc.u64 %rd13653, %rd13573, %rd11528, c;
	madc.hi.u64 %rd34781, %rd13573, %rd11528, 0;
	mad.lo.cc.u64 %rd13649, %rd13574, %rd11523, %rd13649;
	madc.hi.cc.u64 c, %rd13574, %rd11523, 0;
	addc.cc.u64 t, %rd13650, c;
	addc.u64 nc, 0, 0;
	mad.lo.cc.u64 %rd13650, %rd13574, %rd11524, t;
	madc.hi.cc.u64 c, %rd13574, %rd11524, nc;
	addc.cc.u64 t, %rd13651, c;
	addc.u64 nc, 0, 0;
	mad.lo.cc.u64 %rd13651, %rd13574, %rd11525, t;
	madc.hi.cc.u64 c, %rd13574, %rd11525, nc;
	addc.cc.u64 t, %rd13652, c;
	addc.u64 nc, 0, 0;
	mad.lo.cc.u64 %rd13652, %rd13574, %rd11526, t;
	madc.hi.cc.u64 c, %rd13574, %rd11526, nc;
	addc.cc.u64 t, %rd13653, c;
	addc.u64 nc, 0, 0;
	mad.lo.cc.u64 %rd13653, %rd13574, %rd11527, t;
	madc.hi.cc.u64 c, %rd13574, %rd11527, nc;
	addc.cc.u64 t, %rd34781, c;
	addc.u64 nc, 0, 0;
	mad.lo.cc.u64 %rd34781, %rd13574, %rd11528, t;
	madc.hi.u64 %rd13677, %rd13574, %rd11528, nc;
	mad.lo.cc.u64 %rd13650, %rd13575, %rd11523, %rd13650;
	madc.hi.cc.u64 c, %rd13575, %rd11523, 0;
	addc.cc.u64 t, %rd13651, c;
	addc.u64 nc, 0, 0;
	mad.lo.cc.u64 %rd13651, %rd13575, %rd11524, t;
	madc.hi.cc.u64 c, %rd13575, %rd11524, nc;
	addc.cc.u64 t, %rd13652, c;
	addc.u64 nc, 0, 0;
	mad.lo.cc.u64 %rd13652, %rd13575, %rd11525, t;
	madc.hi.cc.u64 c, %rd13575, %rd11525, nc;
	addc.cc.u64 t, %rd13653, c;
	addc.u64 nc, 0, 0;
	mad.lo.cc.u64 %rd13653, %rd13575, %rd11526, t;
	madc.hi.cc.u64 c, %rd13575, %rd11526, nc;
	addc.cc.u64 t, %rd34781, c;
	addc.u64 nc, 0, 0;
	mad.lo.cc.u64 %rd34781, %rd13575, %rd11527, t;
	madc.hi.cc.u64 c, %rd13575, %rd11527, nc;
	addc.cc.u64 t, %rd13677, c;
	addc.u64 nc, 0, 0;
	mad.lo.cc.u64 %rd13677, %rd13575, %rd11528, t;
	madc.hi.u64 %rd13700, %rd13575, %rd11528, nc;
	mad.lo.cc.u64 %rd13651, %rd13576, %rd11523, %rd13651;
	madc.hi.cc.u64 c, %rd13576, %rd11523, 0;
	addc.cc.u64 t, %rd13652, c;
	addc.u64 nc, 0, 0;
	mad.lo.cc.u64 %rd13652, %rd13576, %rd11524, t;
	madc.hi.cc.u64 c, %rd13576, %rd11524, nc;
	addc.cc.u64 t, %rd13653, c;
	addc.u64 nc, 0, 0;
	mad.lo.cc.u64 %rd13653, %rd13576, %rd11525, t;
	madc.hi.cc.u64 c, %rd13576, %rd11525, nc;
	addc.cc.u64 t, %rd34781, c;
	addc.u64 nc, 0, 0;
	mad.lo.cc.u64 %rd34781, %rd13576, %rd11526, t;
	madc.hi.cc.u64 c, %rd13576, %rd11526, nc;
	addc.cc.u64 t, %rd13677, c;
	addc.u64 nc, 0, 0;
	mad.lo.cc.u64 %rd13677, %rd13576, %rd11527, t;
	madc.hi.cc.u64 c, %rd13576, %rd11527, nc;
	addc.cc.u64 t, %rd13700, c;
	addc.u64 nc, 0, 0;
	mad.lo.cc.u64 %rd13700, %rd13576, %rd11528, t;
	madc.hi.u64 %rd13723, %rd13576, %rd11528, nc;
	mad.lo.cc.u64 %rd13652, %rd13577, %rd11523, %rd13652;
	madc.hi.cc.u64 c, %rd13577, %rd11523, 0;
	addc.cc.u64 t, %rd13653, c;
	addc.u64 nc, 0, 0;
	mad.lo.cc.u64 %rd13653, %rd13577, %rd11524, t;
	madc.hi.cc.u64 c, %rd13577, %rd11524, nc;
	addc.cc.u64 t, %rd34781, c;
	addc.u64 nc, 0, 0;
	mad.lo.cc.u64 %rd34781, %rd13577, %rd11525, t;
	madc.hi.cc.u64 c, %rd13577, %rd11525, nc;
	addc.cc.u64 t, %rd13677, c;
	addc.u64 nc, 0, 0;
	mad.lo.cc.u64 %rd13677, %rd13577, %rd11526, t;
	madc.hi.cc.u64 c, %rd13577, %rd11526, nc;
	addc.cc.u64 t, %rd13700, c;
	addc.u64 nc, 0, 0;
	mad.lo.cc.u64 %rd13700, %rd13577, %rd11527, t;
	madc.hi.cc.u64 c, %rd13577, %rd11527, nc;
	addc.cc.u64 t, %rd13723, c;
	addc.u64 nc, 0, 0;
	mad.lo.cc.u64 %rd13723, %rd13577, %rd11528, t;
	madc.hi.u64 %rd13746, %rd13577, %rd11528, nc;
	mad.lo.cc.u64 %rd13653, %rd13578, %rd11523, %rd13653;
	madc.hi.cc.u64 c, %rd13578, %rd11523, 0;
	addc.cc.u64 t, %rd34781, c;
	addc.u64 nc, 0, 0;
	mad.lo.cc.u64 %rd34781, %rd13578, %rd11524, t;
	madc.hi.cc.u64 c, %rd13578, %rd11524, nc;
	addc.cc.u64 t, %rd13677, c;
	addc.u64 nc, 0, 0;
	mad.lo.cc.u64 %rd13677, %rd13578, %rd11525, t;
	madc.hi.cc.u64 c, %rd13578, %rd11525, nc;
	addc.cc.u64 t, %rd13700, c;
	addc.u64 nc, 0, 0;
	mad.lo.cc.u64 %rd13700, %rd13578, %rd11526, t;
	madc.hi.cc.u64 c, %rd13578, %rd11526, nc;
	addc.cc.u64 t, %rd13723, c;
	addc.u64 nc, 0, 0;
	mad.lo.cc.u64 %rd13723, %rd13578, %rd11527, t;
	madc.hi.cc.u64 c, %rd13578, %rd11527, nc;
	addc.cc.u64 t, %rd13746, c;
	addc.u64 nc, 0, 0;
	mad.lo.cc.u64 %rd13746, %rd13578, %rd11528, t;
	madc.hi.u64 %rd13747, %rd13578, %rd11528, nc;
	}
	// end inline asm
	mul.lo.s64 	%rd13641, %rd13627, -8860621160618917889;
	mov.b64 	%rd13749, -8860621160618917887;
	mov.b64 	%rd13750, 1660523435060625408;
	mov.b64 	%rd13751, 2230234197602682880;
	mov.b64 	%rd13752, 1883307231910630287;
	mov.b64 	%rd13753, -4162727106559522501;
	mov.b64 	%rd13754, 121098312706494698;
	// begin inline asm
	{
	.reg .u64 c;
	.reg .u64 t;
	.reg .u64 nc;
	mad.lo.cc.u64 c, %rd13641, %rd13749, %rd13627;
	madc.hi.cc.u64 c, %rd13641, %rd13749, 0;
	addc.cc.u64 t, %rd13649, c;
	addc.u64 nc, 0, 0;
	mad.lo.cc.u64 %rd13649, %rd13641, %rd13750, t;
	madc.hi.cc.u64 c, %rd13641, %rd13750, nc;
	addc.cc.u64 t, %rd13650, c;
	addc.u64 nc, 0, 0;
	mad.lo.cc.u64 %rd13650, %rd13641, %rd13751, t;
	madc.hi.cc.u64 c, %rd13641, %rd13751, nc;
	addc.cc.u64 t, %rd13651, c;
	addc.u64 nc, 0, 0;
	mad.lo.cc.u64 %rd13651, %rd13641, %rd13752, t;
	madc.hi.cc.u64 c, %rd13641, %rd13752, nc;
	addc.cc.u64 t, %rd13652, c;
	addc.u64 nc, 0, 0;
	mad.lo.cc.u64 %rd13652, %rd13641, %rd13753, t;
	madc.hi.cc.u64 c, %rd13641, %rd13753, nc;
	addc.cc.u64 t, %rd13653, c;
	addc.u64 nc, 0, 0;
	mad.lo.cc.u64 %rd13653, %rd13641, %rd13754, t;
	madc.hi.cc.u64 c, %rd13641, %rd13754, nc;
	addc.cc.u64 %rd34781, %rd34781, c;
	addc.u64 %rd13679, 0, 0;
	}
	// end inline asm
	mul.lo.s64 	%rd13663, %rd13649, -8860621160618917889;
	// begin inline asm
	{
	.reg .u64 c;
	.reg .u64 t;
	.reg .u64 nc;
	mad.lo.cc.u64 c, %rd13663, %rd13749, %rd13649;
	madc.hi.cc.u64 c, %rd13663, %rd13749, 0;
	addc.cc.u64 t, %rd13650, c;
	addc.u64 nc, 0, 0;
	mad.lo.cc.u64 %rd13650, %rd13663, %rd13750, t;
	madc.hi.cc.u64 c, %rd13663, %rd13750, nc;
	addc.cc.u64 t, %rd13651, c;
	addc.u64 nc, 0, 0;
	mad.lo.cc.u64 %rd13651, %rd13663, %rd13751, t;
	madc.hi.cc.u64 c, %rd13663, %rd13751, nc;
	addc.cc.u64 t, %rd13652, c;
	addc.u64 nc, 0, 0;
	mad.lo.cc.u64 %rd13652, %rd13663, %rd13752, t;
	madc.hi.cc.u64 c, %rd13663, %rd13752, nc;
	addc.cc.u64 t, %rd13653, c;
	addc.u64 nc, 0, 0;
	mad.lo.cc.u64 %rd13653, %rd13663, %rd13753, t;
	madc.hi.cc.u64 c, %rd13663, %rd13753, nc;
	addc.cc.u64 t, %rd34781, c;
	addc.u64 nc, 0, 0;
	mad.lo.cc.u64 %rd34781, %rd13663, %rd13754, t;
	madc.hi.cc.u64 c, %rd13663, %rd13754, nc;
	addc.cc.u64 c, c, %rd13679;
	addc.u64 nc, 0, 0;
	addc.cc.u64 %rd13677, %rd13677, c;
	addc.u64 %rd13679, nc, 0;
	}
	// end inline asm
	mul.lo.s64 	%rd13686, %rd13650, -8860621160618917889;
	// begin inline asm
	{
	.reg .u64 c;
	.reg .u64 t;
	.reg .u64 nc;
	mad.lo.cc.u64 c, %rd13686, %rd13749, %rd13650;
	madc.hi.cc.u64 c, %rd13686, %rd13749, 0;
	addc.cc.u64 t, %rd13651, c;
	addc.u64 nc, 0, 0;
	mad.lo.cc.u64 %rd13651, %rd13686, %rd13750, t;
	madc.hi.cc.u64 c, %rd13686, %rd13750, nc;
	addc.cc.u64 t, %rd13652, c;
	addc.u64 nc, 0, 0;
	mad.lo.cc.u64 %rd13652, %rd13686, %rd13751, t;
	madc.hi.cc.u64 c, %rd13686, %rd13751, nc;
	addc.cc.u64 t, %rd13653, c;
	addc.u64 nc, 0, 0;
	mad.lo.cc.u64 %rd13653, %rd13686, %rd13752, t;
	madc.hi.cc.u64 c, %rd13686, %rd13752, nc;
	addc.cc.u64 t, %rd34781, c;
	addc.u64 nc, 0, 0;
	mad.lo.cc.u64 %rd34781, %rd13686, %rd13753, t;
	madc.hi.cc.u64 c, %rd13686, %rd13753, nc;
	addc.cc.u64 t, %rd13677, c;
	addc.u64 nc, 0, 0;
	mad.lo.cc.u64 %rd13677, %rd13686, %rd13754, t;
	madc.hi.cc.u64 c, %rd13686, %rd13754, nc;
	addc.cc.u64 c, c, %rd13679;
	addc.u64 nc, 0, 0;
	addc.cc.u64 %rd13700, %rd13700, c;
	addc.u64 %rd13679, nc, 0;
	}
	// end inline asm
	mul.lo.s64 	%rd13709, %rd13651, -8860621160618917889;
	// begin inline asm
	{
	.reg .u64 c;
	.reg .u64 t;
	.reg .u64 nc;
	mad.lo.cc.u64 c, %rd13709, %rd13749, %rd13651;
	madc.hi.cc.u64 c, %rd13709, %rd13749, 0;
	addc.cc.u64 t, %rd13652, c;
	addc.u64 nc, 0, 0;
	mad.lo.cc.u64 %rd13652, %rd13709, %rd13750, t;
	madc.hi.cc.u64 c, %rd13709, %rd13750, nc;
	addc.cc.u64 t, %rd13653, c;
	addc.u64 nc, 0, 0;
	mad.lo.cc.u64 %rd13653, %rd13709, %rd13751, t;
	madc.hi.cc.u64 c, %rd13709, %rd13751, nc;
	addc.cc.u64 t, %rd34781, c;
	addc.u64 nc, 0, 0;
	mad.lo.cc.u64 %rd34781, %rd13709, %rd13752, t;
	madc.hi.cc.u64 c, %rd13709, %rd13752, nc;
	addc.cc.u64 t, %rd13677, c;
	addc.u64 nc, 0, 0;
	mad.lo.cc.u64 %rd13677, %rd13709, %rd13753, t;
	madc.hi.cc.u64 c, %rd13709, %rd13753, nc;
	addc.cc.u64 t, %rd13700, c;
	addc.u64 nc, 0, 0;
	mad.lo.cc.u64 %rd13700, %rd13709, %rd13754, t;
	madc.hi.cc.u64 c, %rd13709, %rd13754, nc;
	addc.cc.u64 c, c, %rd13679;
	addc.u64 nc, 0, 0;
	addc.cc.u64 %rd13723, %rd13723, c;
	addc.u64 %rd13679, nc, 0;
	}
	// end inline asm
	mul.lo.s64 	%rd13732, %rd13652, -8860621160618917889;
	// begin inline asm
	{
	.reg .u64 c;
	.reg .u64 t;
	.reg .u64 nc;
	mad.lo.cc.u64 c, %rd13732, %rd13749, %rd13652;
	madc.hi.cc.u64 c, %rd13732, %rd13749, 0;
	addc.cc.u64 t, %rd13653, c;
	addc.u64 nc, 0, 0;
	mad.lo.cc.u64 %rd13653, %rd13732, %rd13750, t;
	madc.hi.cc.u64 c, %rd13732, %rd13750, nc;
	addc.cc.u64 t, %rd34781, c;
	addc.u64 nc, 0, 0;
	mad.lo.cc.u64 %rd34781, %rd13732, %rd13751, t;
	madc.hi.cc.u64 c, %rd13732, %rd13751, nc;
	addc.cc.u64 t, %rd13677, c;
	addc.u64 nc, 0, 0;
	mad.lo.cc.u64 %rd13677, %rd13732, %rd13752, t;
	madc.hi.cc.u64 c, %rd13732, %rd13752, nc;
	addc.cc.u64 t, %rd13700, c;
	addc.u64 nc, 0, 0;
	mad.lo.cc.u64 %rd13700, %rd13732, %rd13753, t;
	madc.hi.cc.u64 c, %rd13732, %rd13753, nc;
	addc.cc.u64 t, %rd13723, c;
	addc.u64 nc, 0, 0;
	mad.lo.cc.u64 %rd13723, %rd13732, %rd13754, t;
	madc.hi.cc.u64 c, %rd13732, %rd13754, nc;
	addc.cc.u64 c, c, %rd13679;
	addc.u64 nc, 0, 0;
	addc.cc.u64 %rd13746, %rd13746, c;
	addc.u64 %rd13679, nc, 0;
	}
	// end inline asm
	mul.lo.s64 	%rd13755, %rd13653, -8860621160618917889;
	// begin inline asm
	{
	.reg .u64 c;
	.reg .u64 t;
	.reg .u64 nc;
	mad.lo.cc.u64 c, %rd13755, %rd13749, %rd13653;
	madc.hi.cc.u64 c, %rd13755, %rd13749, 0;
	addc.cc.u64 t, %rd34781, c;
	addc.u64 nc, 0, 0;
	mad.lo.cc.u64 %rd34781, %rd13755, %rd13750, t;
	madc.hi.cc.u64 c, %rd13755, %rd13750, nc;
	addc.cc.u64 t, %rd13677, c;
	addc.u64 nc, 0, 0;
	mad.lo.cc.u64 %rd13677, %rd13755, %rd13751, t;
	madc.hi.cc.u64 c, %rd13755, %rd13751, nc;
	addc.cc.u64 t, %rd13700, c;
	addc.u64 nc, 0, 0;
	mad.lo.cc.u64 %rd13700, %rd13755, %rd13752, t;
	madc.hi.cc.u64 c, %rd13755, %rd13752, nc;
	addc.cc.u64 t, %rd13723, c;
	addc.u64 nc, 0, 0;
	mad.lo.cc.u64 %rd13723, %rd13755, %rd13753, t;
	madc.hi.cc.u64 c, %rd13755, %rd13753, nc;
	addc.cc.u64 t, %rd13746, c;
	addc.u64 nc, 0, 0;
	mad.lo.cc.u64 %rd13746, %rd13755, %rd13754, t;
	madc.hi.cc.u64 c, %rd13755, %rd13754, nc;
	addc.cc.u64 c, c, %rd13679;
	add.u64 %rd13747, %rd13747, c;
	}
	// end inline asm
	setp.lt.u64 	%p858, %rd13747, 121098312706494698;
	mov.u64 	%rd34782, %rd13677;
	mov.u64 	%rd34783, %rd13700;
	mov.u64 	%rd34784, %rd13723;
	mov.u64 	%rd34785, %rd13746;
	mov.u64 	%rd34786, %rd13747;
	@%p858 bra 	$L__BB0_2233;
	setp.ne.s64 	%p859, %rd13747, 121098312706494698;
	@%p859 bra 	$L__BB0_2232;
	setp.lt.u64 	%p860, %rd13746, -4162727106559522501;
	mov.b64 	%rd34786, 121098312706494698;
	mov.u64 	%rd34782, %rd13677;
	mov.u64 	%rd34783, %rd13700;
	mov.u64 	%rd34784, %rd13723;
	mov.u64 	%rd34785, %rd13746;
	@%p860 bra 	$L__BB0_2233;
	setp.ne.s64 	%p861, %rd13746, -4162727106559522501;
	@%p861 bra 	$L__BB0_2232;
	setp.lt.u64 	%p862, %rd13723, 1883307231910630287;
	mov.b64 	%rd34785, -4162727106559522501;
	mov.u64 	%rd34782, %rd13677;
	mov.u64 	%rd34783, %rd13700;
	mov.u64 	%rd34784, %rd13723;
	@%p862 bra 	$L__BB0_2233;
	setp.ne.s64 	%p863, %rd13723, 1883307231910630287;
	@%p863 bra 	$L__BB0_2232;
	setp.lt.u64 	%p864, %rd13700, 2230234197602682880;
	mov.b64 	%rd34784, 1883307231910630287;
	mov.u64 	%rd34782, %rd13677;
	mov.u64 	%rd34783, %rd13700;
	@%p864 bra 	$L__BB0_2233;
	setp.ne.s64 	%p865, %rd13700, 2230234197602682880;
	@%p865 bra 	$L__BB0_2232;
	setp.lt.u64 	%p866, %rd13677, 1660523435060625408;
	mov.b64 	%rd34783, 2230234197602682880;
	mov.u64 	%rd34782, %rd13677;
	@%p866 bra 	$L__BB0_2233;
	setp.eq.s64 	%p867, %rd13677, 1660523435060625408;
	setp.lt.u64 	%p868, %rd34781, -8860621160618917887;
	and.pred  	%p869, %p867, %p868;
	mov.b64 	%rd34782, 1660523435060625408;
	@%p869 bra 	$L__BB0_2233;
$L__BB0_2232:
	mov.b64 	%rd13790, -8860621160618917887;
	mov.b64 	%rd13791, 1660523435060625408;
	mov.b64 	%rd13792, 2230234197602682880;
	mov.b64 	%rd13793, 1883307231910630287;
	mov.b64 	%rd13794, -4162727106559522501;
	mov.b64 	%rd13795, 121098312706494698;
	// begin inline asm
	sub.cc.u64 %rd34781, %rd34781, %rd13790;
	subc.cc.u64 %rd34782, %rd13677, %rd13791;
	subc.cc.u64 %rd34783, %rd13700, %rd13792;
	subc.cc.u64 %rd34784, %rd13723, %rd13793;
	subc.cc.u64 %rd34785, %rd13746, %rd13794;
	subc.u64 %rd34786, %rd13747, %rd13795;
	// end inline asm
$L__BB0_2233:
	add.s32 	%r1831, %r1831, 2;
	add.s64 	%rd33309, %rd33309, 8;
	setp.lt.u32 	%p2492, %r1831, %r58;
	@%p2492 bra 	$L__BB0_20;
	bra.uni 	$L__BB0_28;
$L__BB0_2234:
	// begin inline asm
	{
	.reg .u64 c;
	.reg .u64 nc;
	.reg .u64 t;
	mad.lo.cc.u64 %rd35452, %rd34781, %rd34782, 0;
	madc.hi.cc.u64 c, %rd34781, %rd34782, 0;
	madc.lo.cc.u64 %rd35451, %rd34781, %rd34783, c;
	madc.hi.cc.u64 c, %rd34781, %rd34783, 0;
	madc.lo.cc.u64 %rd35450, %rd34781, %rd34784, c;
	madc.hi.cc.u64 c, %rd34781, %rd34784, 0;
	madc.lo.cc.u64 %rd35449, %rd34781, %rd34785, c;
	madc.hi.cc.u64 c, %rd34781, %rd34785, 0;
	madc.lo.cc.u64 %rd28085, %rd34781, %rd34786, c;
	madc.hi.u64 %rd28086, %rd34781, %rd34786, 0;
	mad.lo.cc.u64 %rd35450, %rd34782, %rd34783, %rd35450;
	madc.hi.cc.u64 c, %rd34782, %rd34783, 0;
	addc.cc.u64 t, %rd35449, c;
	addc.u64 nc, 0, 0;
	mad.lo.cc.u64 %rd35449, %rd34782, %rd34784, t;
	madc.hi.cc.u64 c, %rd34782, %rd34784, nc;
	addc.cc.u64 t, %rd28085, c;
	addc.u64 nc, 0, 0;
	mad.lo.cc.u64 %rd28085, %rd34782, %rd34785, t;
	madc.hi.cc.u64 c, %rd34782, %rd34785, nc;
	addc.cc.u64 t, %rd28086, c;
	addc.u64 nc, 0, 0;
	mad.lo.cc.u64 %rd28086, %rd34782, %rd34786, t;
	madc.hi.u64 %rd35446, %rd34782, %rd34786, nc;
	mad.lo.cc.u64 %rd28085, %rd34783, %rd34784, %rd28085;
	madc.hi.cc.u64 c, %rd34783, %rd34784, 0;
	addc.cc.u64 t, %rd28086, c;
	addc.u64 nc, 0, 0;
	mad.lo.cc.u64 %rd28086, %rd34783, %rd34785, t;
	madc.hi.cc.u64 c, %rd34783, %rd34785, nc;
	addc.cc.u64 t, %rd35446, c;
	addc.u64 nc, 0, 0;
	mad.lo.cc.u64 %rd35446, %rd34783, %rd34786, t;
	madc.hi.u64 %rd35445, %rd34783, %rd34786, nc;
	mad.lo.cc.u64 %rd35446, %rd34784, %rd34785, %rd35446;
	madc.hi.cc.u64 c, %rd34784, %rd34785, 0;
	addc.cc.u64 t, %rd35445, c;
	addc.u64 nc, 0, 0;
	mad.lo.cc.u64 %rd35445, %rd34784, %rd34786, t;
	madc.hi.u64 %rd35444, %rd34784, %rd34786, nc;
	mad.lo.cc.u64 %rd35444, %rd34785, %rd34786, %rd35444;
	madc.hi.u64 %rd35443, %rd34785, %rd34786, 0;
	}
	// end inline asm
	shr.u64 	%rd35442, %rd35443, 63;
	mov.b64 	{%r1469, %r1470}, %rd35443;
	mov.b64 	{%r1471, %r1472}, %rd35444;
	shf.l.wrap.b32 	%r1473, %r1472, %r1469, 1;
	shf.l.wrap.b32 	%r1474, %r1469, %r1470, 1;
	mov.b64 	%rd35443, {%r1473, %r1474};
	mov.b64 	{%r1475, %r1476}, %rd35445;
	shf.l.wrap.b32 	%r1477, %r1476, %r1471, 1;
	shf.l.wrap.b32 	%r1478, %r1471, %r1472, 1;
	mov.b64 	%rd35444, {%r1477, %r1478};
	mov.b64 	{%r1479, %r1480}, %rd35446;
	shf.l.wrap.b32 	%r1481, %r1480, %r1475, 1;
	shf.l.wrap.b32 	%r1482, %r1475, %r1476, 1;
	mov.b64 	%rd35445, {%r1481, %r1482};
	mov.b64 	{%r1483, %r1484}, %rd28086;
	shf.l.wrap.b32 	%r1485, %r1484, %r1479, 1;
	shf.l.wrap.b32 	%r1486, %r1479, %r1480, 1;
	mov.b64 	%rd35446, {%r1485, %r1486};
	mov.b64 	{%r1487, %r1488}, %rd28085;
	shf.l.wrap.b32 	%r1489, %r1488, %r1483, 1;
	shf.l.wrap.b32 	%r1490, %r1483, %r1484, 1;
	mov.b64 	%rd28086, {%r1489, %r1490};
	mov.b64 	{%r1491, %r1492}, %rd35449;
	shf.l.wrap.b32 	%r1493, %r1492, %r1487, 1;
	shf.l.wrap.b32 	%r1494, %r1487, %r1488, 1;
	mov.b64 	%rd28085, {%r1493, %r1494};
	mov.b64 	{%r1495, %r1496}, %rd35450;
	shf.l.wrap.b32 	%r1497, %r1496, %r1491, 1;
	shf.l.wrap.b32 	%r1498, %r1491, %r1492, 1;
	mov.b64 	%rd35449, {%r1497, %r1498};
	mov.b64 	{%r1499, %r1500}, %rd35451;
	shf.l.wrap.b32 	%r1501, %r1500, %r1495, 1;
	shf.l.wrap.b32 	%r1502, %r1495, %r1496, 1;
	mov.b64 	%rd35450, {%r1501, %r1502};
	mov.b64 	{%r1503, %r1504}, %rd35452;
	shf.l.wrap.b32 	%r1505, %r1504, %r1499, 1;
	shf.l.wrap.b32 	%r1506, %r1499, %r1500, 1;
	mov.b64 	%rd35451, {%r1505, %r1506};
	shl.b64 	%rd35452, %rd35452, 1;
	// begin inline asm
	{
	mad.lo.cc.u64 %rd35453, %rd34781, %rd34781, 0;
	madc.hi.cc.u64 %rd35452, %rd34781, %rd34781, %rd35452;
	madc.lo.cc.u64 %rd35451, %rd34782, %rd34782, %rd35451;
	madc.hi.cc.u64 %rd35450, %rd34782, %rd34782, %rd35450;
	madc.lo.cc.u64 %rd35449, %rd34783, %rd34783, %rd35449;
	madc.hi.cc.u64 %rd28085, %rd34783, %rd34783, %rd28085;
	madc.lo.cc.u64 %rd28086, %rd34784, %rd34784, %rd28086;
	madc.hi.cc.u64 %rd35446, %rd34784, %rd34784, %rd35446;
	madc.lo.cc.u64 %rd35445, %rd34785, %rd34785, %rd35445;
	madc.hi.cc.u64 %rd35444, %rd34785, %rd34785, %rd35444;
	madc.lo.cc.u64 %rd35443, %rd34786, %rd34786, %rd35443;
	madc.hi.u64 %rd35442, %rd34786, %rd34786, %rd35442;
	}
	// end inline asm
	mul.lo.s64 	%rd28094, %rd35453, -8860621160618917889;
	mov.b64 	%rd28202, -8860621160618917887;
	mov.b64 	%rd28203, 1660523435060625408;
	mov.b64 	%rd28204, 2230234197602682880;
	mov.b64 	%rd28205, 1883307231910630287;
	mov.b64 	%rd28206, -4162727106559522501;
	mov.b64 	%rd28207, 121098312706494698;
	// begin inline asm
	{
	.reg .u64 c;
	.reg .u64 t;
	.reg .u64 nc;
	mad.lo.cc.u64 c, %rd28094, %rd28202, %rd35453;
	madc.hi.cc.u64 c, %rd28094, %rd28202, 0;
	addc.cc.u64 t, %rd35452, c;
	addc.u64 nc, 0, 0;
	mad.lo.cc.u64 %rd35452, %rd28094, %rd28203, t;
	madc.hi.cc.u64 c, %rd28094, %rd28203, nc;
	addc.cc.u64 t, %rd35451, c;
	addc.u64 nc, 0, 0;
	mad.lo.cc.u64 %rd35451, %rd28094, %rd28204, t;
	madc.hi.cc.u64 c, %rd28094, %rd28204, nc;
	addc.cc.u64 t, %rd35450, c;
	addc.u64 nc, 0, 0;
	mad.lo.cc.u64 %rd35450, %rd28094, %rd28205, t;
	madc.hi.cc.u64 c, %rd28094, %rd28205, nc;
	addc.cc.u64 t, %rd35449, c;
	addc.u64 nc, 0, 0;
	mad.lo.cc.u64 %rd35449, %rd28094, %rd28206, t;
	madc.hi.cc.u64 c, %rd28094, %rd28206, nc;
	addc.cc.u64 t, %rd28085, c;
	addc.u64 nc, 0, 0;
	mad.lo.cc.u64 %rd28085, %rd28094, %rd28207, t;
	madc.hi.cc.u64 c, %rd28094, %rd28207, nc;
	addc.cc.u64 %rd28086, %rd28086, c;
	addc.u64 %rd28132, 0, 0;
	}
	// end inline asm
	mul.lo.s64 	%rd28116, %rd35452, -8860621160618917889;
	// begin inline asm
	{
	.reg .u64 c;
	.reg .u64 t;
	.reg .u64 nc;
	mad.lo.cc.u64 c, %rd28116, %rd28202, %rd35452;
	madc.hi.cc.u64 c, %rd28116, %rd28202, 0;
	addc.cc.u64 t, %rd35451, c;
	addc.u64 nc, 0, 0;
	mad.lo.cc.u64 %rd35451, %rd28116, %rd28203, t;
	madc.hi.cc.u64 c, %rd28116, %rd28203, nc;
	addc.cc.u64 t, %rd35450, c;
	addc.u64 nc, 0, 0;
	mad.lo.cc.u64 %rd35450, %rd28116, %rd28204, t;
	madc.hi.cc.u64 c, %rd28116, %rd28204, nc;
	addc.cc.u64 t, %rd35449, c;
	addc.u64 nc, 0, 0;
	mad.lo.cc.u64 %rd35449, %rd28116, %rd28205, t;
	madc.hi.cc.u64 c, %rd28116, %rd28205, nc;
	addc.cc.u64 t, %rd28085, c;
	addc.u64 nc, 0, 0;
	mad.lo.cc.u64 %rd28085, %rd28116, %rd28206, t;
	madc.hi.cc.u64 c, %rd28116, %rd28206, nc;
	addc.cc.u64 t, %rd28086, c;
	addc.u64 nc, 0, 0;
	mad.lo.cc.u64 %rd28086, %rd28116, %rd28207, t;
	madc.hi.cc.u64 c, %rd28116, %rd28207, nc;
	addc.cc.u64 c, c, %rd28132;
	addc.u64 nc, 0, 0;
	addc.cc.u64 %rd35446, %rd35446, c;
	addc.u64 %rd28132, nc, 0;
	}
	// end inline asm
	mul.lo.s64 	%rd28139, %rd35451, -8860621160618917889;
	// begin inline asm
	{
	.reg .u64 c;
	.reg .u64 t;
	.reg .u64 nc;
	mad.lo.cc.u64 c, %rd28139, %rd28202, %rd35451;
	madc.hi.cc.u64 c, %rd28139, %rd28202, 0;
	addc.cc.u64 t, %rd35450, c;
	addc.u64 nc, 0, 0;
	mad.lo.cc.u64 %rd35450, %rd28139, %rd28203, t;
	madc.hi.cc.u64 c, %rd28139, %rd28203, nc;
	addc.cc.u64 t, %rd35449, c;
	addc.u64 nc, 0, 0;
	mad.lo.cc.u64 %rd35449, %rd28139, %rd28204, t;
	madc.hi.cc.u64 c, %rd28139, %rd28204, nc;
	addc.cc.u64 t, %rd28085, c;
	addc.u64 nc, 0, 0;
	mad.lo.cc.u64 %rd28085, %rd28139, %rd28205, t;
	madc.hi.cc.u64 c, %rd28139, %rd28205, nc;
	addc.cc.u64 t, %rd28086, c;
	addc.u64 nc, 0, 0;
	mad.lo.cc.u64 %rd28086, %rd28139, %rd28206, t;
	madc.hi.cc.u64 c, %rd28139, %rd28206, nc;
	addc.cc.u64 t, %rd35446, c;
	addc.u64 nc, 0, 0;
	mad.lo.cc.u64 %rd35446, %rd28139, %rd28207, t;
	madc.hi.cc.u64 c, %rd28139, %rd28207, nc;
	addc.cc.u64 c, c, %rd28132;
	addc.u64 nc, 0, 0;
	addc.cc.u64 %rd35445, %rd35445, c;
	addc.u64 %rd28132, nc, 0;
	}
	// end inline asm
	mul.lo.s64 	%rd28162, %rd35450, -8860621160618917889;
	// begin inline asm
	{
	.reg .u64 c;
	.reg .u64 t;
	.reg .u64 nc;
	mad.lo.cc.u64 c, %rd28162, %rd28202, %rd35450;
	madc.hi.cc.u64 c, %rd28162, %rd28202, 0;
	addc.cc.u64 t, %rd35449, c;
	addc.u64 nc, 0, 0;
	mad.lo.cc.u64 %rd35449, %rd28162, %rd28203, t;
	madc.hi.cc.u64 c, %rd28162, %rd28203, nc;
	addc.cc.u64 t, %rd28085, c;
	addc.u64 nc, 0, 0;
	mad.lo.cc.u64 %rd28085, %rd28162, %rd28204, t;
	madc.hi.cc.u64 c, %rd28162, %rd28204, nc;
	addc.cc.u64 t, %rd28086, c;
	addc.u64 nc, 0, 0;
	mad.lo.cc.u64 %rd28086, %rd28162, %rd28205, t;
	madc.hi.cc.u64 c, %rd28162, %rd28205, nc;
	addc.cc.u64 t, %rd35446, c;
	addc.u64 nc, 0, 0;
	mad.lo.cc.u64 %rd35446, %rd28162, %rd28206, t;
	madc.hi.cc.u64 c, %rd28162, %rd28206, nc;
	addc.cc.u64 t, %rd35445, c;
	addc.u64 nc, 0, 0;
	mad.lo.cc.u64 %rd35445, %rd28162, %rd28207, t;
	madc.hi.cc.u64 c, %rd28162, %rd28207, nc;
	addc.cc.u64 c, c, %rd28132;
	addc.u64 nc, 0, 0;
	addc.cc.u64 %rd35444, %rd35444, c;
	addc.u64 %rd28132, nc, 0;
	}
	// end inline asm
	mul.lo.s64 	%rd28185, %rd35449, -8860621160618917889;
	// begin inline asm
	{
	.reg .u64 c;
	.reg .u64 t;
	.reg .u64 nc;
	mad.lo.cc.u64 c, %rd28185, %rd28202, %rd35449;
	madc.hi.cc.u64 c, %rd28185, %rd28202, 0;
	addc.cc.u64 t, %rd28085, c;
	addc.u64 nc, 0, 0;
	mad.lo.cc.u64 %rd28085, %rd28185, %rd28203, t;
	madc.hi.cc.u64 c, %rd28185, %rd28203, nc;
	addc.cc.u64 t, %rd28086, c;
	addc.u64 nc, 0, 0;
	mad.lo.cc.u64 %rd28086, %rd28185, %rd28204, t;
	madc.hi.cc.u64 c, %rd28185, %rd28204, nc;
	addc.cc.u64 t, %rd35446, c;
	addc.u64 nc, 0, 0;
	mad.lo.cc.u64 %rd35446, %rd28185, %rd28205, t;
	madc.hi.cc.u64 c, %rd28185, %rd28205, nc;
	addc.cc.u64 t, %rd35445, c;
	addc.u64 nc, 0, 0;
	mad.lo.cc.u64 %rd35445, %rd28185, %rd28206, t;
	madc.hi.cc.u64 c, %rd28185, %rd28206, nc;
	addc.cc.u64 t, %rd35444, c;
	addc.u64 nc, 0, 0;
	mad.lo.cc.u64 %rd35444, %rd28185, %rd28207, t;
	madc.hi.cc.u64 c, %rd28185, %rd28207, nc;
	addc.cc.u64 c, c, %rd28132;
	addc.u64 nc, 0, 0;
	addc.cc.u64 %rd35443, %rd35443, c;
	addc.u64 %rd28132, nc, 0;
	}
	// end inline asm
	mul.lo.s64 	%rd28208, %rd28085, -8860621160618917889;
	// begin inline asm
	{
	.reg .u64 c;
	.reg .u64 t;
	.reg .u64 nc;
	mad.lo.cc.u64 c, %rd28208, %rd28202, %rd28085;
	madc.hi.cc.u64 c, %rd28208, %rd28202, 0;
	addc.cc.u64 t, %rd28086, c;
	addc.u64 nc, 0, 0;
	mad.lo.cc.u64 %rd28086, %rd28208, %rd28203, t;
	madc.hi.cc.u64 c, %rd28208, %rd28203, nc;
	addc.cc.u64 t, %rd35446, c;
	addc.u64 nc, 0, 0;
	mad.lo.cc.u64 %rd35446, %rd28208, %rd28204, t;
	madc.hi.cc.u64 c, %rd28208, %rd28204, nc;
	addc.cc.u64 t, %rd35445, c;
	addc.u64 nc, 0, 0;
	mad.lo.cc.u64 %rd35445, %rd28208, %rd28205, t;
	madc.hi.cc.u64 c, %rd28208, %rd28205, nc;
	addc.cc.u64 t, %rd35444, c;
	addc.u64 nc, 0, 0;
	mad.lo.cc.u64 %rd35444, %rd28208, %rd28206, t;
	madc.hi.cc.u64 c, %rd28208, %rd28206, nc;
	addc.cc.u64 t, %rd35443, c;
	addc.u64 nc, 0, 0;
	mad.lo.cc.u64 %rd35443, %rd28208, %rd28207, t;
	madc.hi.cc.u64 c, %rd28208, %rd28207, nc;
	addc.cc.u64 c, c, %rd28132;
	add.u64 %rd35442, %rd35442, c;
	}
	// end inline asm
	setp.lt.u64 	%p2501, %rd35442, 121098312706494698;
	mov.u64 	%rd35034, %rd35442;
	mov.u64 	%rd35035, %rd35443;
	mov.u64 	%rd35036, %rd35444;
	mov.u64 	%rd35037, %rd35445;
	mov.u64 	%rd35038, %rd35446;
	mov.u64 	%rd35039, %rd28086;
	@%p2501 bra 	$L__BB0_2245;
	setp.ne.s64 	%p2502, %rd35442, 121098312706494698;
	@%p2502 bra 	$L__BB0_2244;
	setp.lt.u64 	%p2503, %rd35443, -4162727106559522501;
	mov.b64 	%rd35034, 121098312706494698;
	mov.u64 	%rd35035, %rd35443;
	mov.u64 	%rd35036, %rd35444;
	mov.u64 	%rd35037, %rd35445;
	mov.u64 	%rd35038, %rd35446;
	mov.u64 	%rd35039, %rd28086;
	@%p2503 bra 	$L__BB0_2245;
	setp.ne.s64 	%p2504, %rd35443, -4162727106559522501;
	@%p2504 bra 	$L__BB0_2244;
	setp.lt.u64 	%p2505, %rd35444, 1883307231910630287;
	mov.b64 	%rd35035, -4162727106559522501;
	mov.u64 	%rd35036, %rd35444;
	mov.u64 	%rd35037, %rd35445;
	mov.u64 	%rd35038, %rd35446;
	mov.u64 	%rd35039, %rd28086;
	@%p2505 bra 	$L__BB0_2245;
	setp.ne.s64 	%p2506, %rd35444, 1883307231910630287;
	@%p2506 bra 	$L__BB0_2244;
	setp.lt.u64 	%p2507, %rd35445, 2230234197602682880;
	mov.b64 	%rd35036, 1883307231910630287;
	mov.u64 	%rd35037, %rd35445;
	mov.u64 	%rd35038, %rd35446;
	mov.u64 	%rd35039, %rd28086;
	@%p2507 bra 	$L__BB0_2245;
	setp.ne.s64 	%p2508, %rd35445, 2230234197602682880;
	@%p2508 bra 	$L__BB0_2244;
	setp.lt.u64 	%p2509, %rd35446, 1660523435060625408;
	mov.b64 	%rd35037, 2230234197602682880;
	mov.u64 	%rd35038, %rd35446;
	mov.u64 	%rd35039, %rd28086;
	@%p2509 bra 	$L__BB0_2245;
	setp.eq.s64 	%p2510, %rd35446, 1660523435060625408;
	setp.lt.u64 	%p2511, %rd28086, -8860621160618917887;
	and.pred  	%p2512, %p2510, %p2511;
	mov.b64 	%rd35038, 1660523435060625408;
	mov.u64 	%rd35039, %rd28086;
	@%p2512 bra 	$L__BB0_2245;
$L__BB0_2244:
	mov.b64 	%rd28243, -8860621160618917887;
	mov.b64 	%rd28244, 1660523435060625408;
	mov.b64 	%rd28245, 2230234197602682880;
	mov.b64 	%rd28246, 1883307231910630287;
	mov.b64 	%rd28247, -4162727106559522501;
	mov.b64 	%rd28248, 121098312706494698;
	// begin inline asm
	sub.cc.u64 %rd35039, %rd28086, %rd28243;
	subc.cc.u64 %rd35038, %rd35446, %rd28244;
	subc.cc.u64 %rd35037, %rd35445, %rd28245;
	subc.cc.u64 %rd35036, %rd35444, %rd28246;
	subc.cc.u64 %rd35035, %rd35443, %rd28247;
	subc.u64 %rd35034, %rd35442, %rd28248;
	// end inline asm
$L__BB0_2245:
	ld.param.u64 	%rd33288, [msm6_pixel_param_1];
	cvta.to.global.u64 	%rd28421, %rd33288;
	mul.wide.u32 	%rd28422, %r39, 96;
	add.s64 	%rd28423, %rd28421, %rd28422;
	ld.global.u64 	%rd28262, [%rd28423+8];
	ld.global.u64 	%rd28263, [%rd28423+16];
	ld.global.u64 	%rd28264, [%rd28423+24];
	ld.global.u64 	%rd28265, [%rd28423+32];
	ld.global.u64 	%rd28266, [%rd28423+40];
	// begin inline asm
	{
	.reg .u64 c;
	.reg .u64 nc;
	.reg .u64 t;
	mad.lo.cc.u64 %rd35435, %rd4132, %rd35039, 0;
	madc.hi.cc.u64 c, %rd4132, %rd35039, 0;
	madc.lo.cc.u64 %rd28250, %rd4132, %rd35038, c;
	madc.hi.cc.u64 c, %rd4132, %rd35038, 0;
	madc.lo.cc.u64 %rd28251, %rd4132, %rd35037, c;
	madc.hi.cc.u64 c, %rd4132, %rd35037, 0;
	madc.lo.cc.u64 %rd28252, %rd4132, %rd35036, c;
	madc.hi.cc.u64 c, %rd4132, %rd35036, 0;
	madc.lo.cc.u64 %rd28253, %rd4132, %rd35035, c;
	madc.hi.cc.u64 c, %rd4132, %rd35035, 0;
	madc.lo.cc.u64 %rd28254, %rd4132, %rd35034, c;
	madc.hi.u64 %rd28255, %rd4132, %rd35034, 0;
	mad.lo.cc.u64 %rd28250, %rd28262, %rd35039, %rd28250;
	madc.hi.cc.u64 c, %rd28262, %rd35039, 0;
	addc.cc.u64 t, %rd28251, c;
	addc.u64 nc, 0, 0;
	mad.lo.cc.u64 %rd28251, %rd28262, %rd35038, t;
	madc.hi.cc.u64 c, %rd28262, %rd35038, nc;
	addc.cc.u64 t, %rd28252, c;
	addc.u64 nc, 0, 0;
	mad.lo.cc.u64 %rd28252, %rd28262, %rd35037, t;
	madc.hi.cc.u64 c, %rd28262, %rd35037, nc;
	addc.cc.u64 t, %rd28253, c;
	addc.u64 nc, 0, 0;
	mad.lo.cc.u64 %rd28253, %rd28262, %rd35036, t;
	madc.hi.cc.u64 c, %rd28262, %rd35036, nc;
	addc.cc.u64 t, %rd28254, c;
	addc.u64 nc, 0, 0;
	mad.lo.cc.u64 %rd28254, %rd28262, %rd35035, t;
	madc.hi.cc.u64 c, %rd28262, %rd35035, nc;
	addc.cc.u64 t, %rd28255, c;
	addc.u64 nc, 0, 0;
	mad.lo.cc.u64 %rd28255, %rd28262, %rd35034, t;
	madc.hi.u64 %rd28256, %rd28262, %rd35034, nc;
	mad.lo.cc.u64 %rd28251, %rd28263, %rd35039, %rd28251;
	madc.hi.cc.u64 c, %rd28263, %rd35039, 0;
	addc.cc.u64 t, %rd28252, c;
	addc.u64 nc, 0, 0;
	mad.lo.cc.u64 %rd28252, %rd28263, %rd35038, t;
	madc.hi.cc.u64 c, %rd28263, %rd35038, nc;
	addc.cc.u64 t, %rd28253, c;
	addc.u64 nc, 0, 0;
	mad.lo.cc.u64 %rd28253, %rd28263, %rd35037, t;
	madc.hi.cc.u64 c, %rd28263, %rd35037, nc;
	addc.cc.u64 t, %rd28254, c;
	addc.u64 nc, 0, 0;
	mad.lo.cc.u64 %rd28254, %rd28263, %rd35036, t;
	madc.hi.cc.u64 c, %rd28263, %rd35036, nc;
	addc.cc.u64 t, %rd28255, c;
	addc.u64 nc, 0, 0;
	mad.lo.cc.u64 %rd28255, %rd28263, %rd35035, t;
	madc.hi.cc.u64 c, %rd28263, %rd35035, nc;
	addc.cc.u64 t, %rd28256, c;
	addc.u64 nc, 0, 0;
	mad.lo.cc.u64 %rd28256, %rd28263, %rd35034, t;
	madc.hi.u64 %rd28257, %rd28263, %rd35034, nc;
	mad.lo.cc.u64 %rd28252, %rd28264, %rd35039, %rd28252;
	madc.hi.cc.u64 c, %rd28264, %rd35039, 0;
	addc.cc.u64 t, %rd28253, c;
	addc.u64 nc, 0, 0;
	mad.lo.cc.u64 %rd28253, %rd28264, %rd35038, t;
	madc.hi.cc.u64 c, %rd28264, %rd35038, nc;
	addc.cc.u64 t, %rd28254, c;
	addc.u64 nc, 0, 0;
	mad.lo.cc.u64 %rd28254, %rd28264, %rd35037, t;
	madc.hi.cc.u64 c, %rd28264, %rd35037, nc;
	addc.cc.u64 t, %rd28255, c;
	addc.u64 nc, 0, 0;
	mad.lo.cc.u64 %rd28255, %rd28264, %rd35036, t;
	madc.hi.cc.u64 c, %rd28264, %rd35036, nc;
	addc.cc.u64 t, %rd28256, c;
	addc.u64 nc, 0, 0;
	mad.lo.cc.u64 %rd28256, %rd28264, %rd35035, t;
	madc.hi.cc.u64 c, %rd28264, %rd35035, nc;
	addc.cc.u64 t, %rd28257, c;
	addc.u64 nc, 0, 0;
	mad.lo.cc.u64 %rd28257, %rd28264, %rd35034, t;
	madc.hi.u64 %rd28258, %rd28264, %rd35034, nc;
	mad.lo.cc.u64 %rd28253, %rd28265, %rd35039, %rd28253;
	madc.hi.cc.u64 c, %rd28265, %rd35039, 0;
	addc.cc.u64 t, %rd28254, c;
	addc.u64 nc, 0, 0;
	mad.lo.cc.u64 %rd28254, %rd28265, %rd35038, t;
	madc.hi.cc.u64 c, %rd28265, %rd35038, nc;
	addc.cc.u64 t, %rd28255, c;
	addc.u64 nc, 0, 0;
	mad.lo.cc.u64 %rd28255, %rd28265, %rd35037, t;
	madc.hi.cc.u64 c, %rd28265, %rd35037, nc;
	addc.cc.u64 t, %rd28256, c;
	addc.u64 nc, 0, 0;
	mad.lo.cc.u64 %rd28256, %rd28265, %rd35036, t;
	madc.hi.cc.u64 c, %rd28265, %rd35036, nc;
	addc.cc.u64 t, %rd28257, c;
	addc.u64 nc, 0, 0;
	mad.lo.cc.u64 %rd28257, %rd28265, %rd35035, t;
	madc.hi.cc.u64 c, %rd28265, %rd35035, nc;
	addc.cc.u64 t, %rd28258, c;
	addc.u64 nc, 0, 0;
	mad.lo.cc.u64 %rd28258, %rd28265, %rd35034, t;
	madc.hi.u64 %rd28259, %rd28265, %rd35034, nc;
	mad.lo.cc.u64 %rd28254, %rd28266, %rd35039, %rd28254;
	madc.hi.cc.u64 c, %rd28266, %rd35039, 0;
	addc.cc.u64 t, %rd28255, c;
	addc.u64 nc, 0, 0;
	mad.lo.cc.u64 %rd28255, %rd28266, %rd35038, t;
	madc.hi.cc.u64 c, %rd28266, %rd35038, nc;
	addc.cc.u64 t, %rd28256, c;
	addc.u64 nc, 0, 0;
	mad.lo.cc.u64 %rd28256, %rd28266, %rd35037, t;
	madc.hi.cc.u64 c, %rd28266, %rd35037, nc;
	addc.cc.u64 t, %rd28257, c;
	addc.u64 nc, 0, 0;
	mad.lo.cc.u64 %rd28257, %rd28266, %rd35036, t;
	madc.hi.cc.u64 c, %rd28266, %rd35036, nc;
	addc.cc.u64 t, %rd28258, c;
	addc.u64 nc, 0, 0;
	mad.lo.cc.u64 %rd28258, %rd28266, %rd35035, t;
	madc.hi.cc.u64 c, %rd28266, %rd35035, nc;
	addc.cc.u64 t, %rd28259, c;
	addc.u64 nc, 0, 0;
	mad.lo.cc.u64 %rd28259, %rd28266, %rd35034, t;
	madc.hi.u64 %rd35424, %rd28266, %rd35034, nc;
	}
	// end inline asm
	mul.lo.s64 	%rd28299, %rd35435, -8860621160618917889;
	mov.b64 	%rd28407, -8860621160618917887;
	mov.b64 	%rd28408, 1660523435060625408;
	mov.b64 	%rd28409, 2230234197602682880;
	mov.b64 	%rd28410, 1883307231910630287;
	mov.b64 	%rd28411, -4162727106559522501;
	mov.b64 	%rd28412, 121098312706494698;
	// begin inline asm
	{
	.reg .u64 c;
	.reg .u64 t;
	.reg .u64 nc;
	mad.lo.cc.u64 c, %rd28299, %rd28407, %rd35435;
	madc.hi.cc.u64 c, %rd28299, %rd28407, 0;
	addc.cc.u64 t, %rd28250, c;
	addc.u64 nc, 0, 0;
	mad.lo.cc.u64 %rd28250, %rd28299, %rd28408, t;
	madc.hi.cc.u64 c, %rd28299, %rd28408, nc;
	addc.cc.u64 t, %rd28251, c;
	addc.u64 nc, 0, 0;
	mad.lo.cc.u64 %rd28251, %rd28299, %rd28409, t;
	madc.hi.cc.u64 c, %rd28299, %rd28409, nc;
	addc.cc.u64 t, %rd28252, c;
	addc.u64 nc, 0, 0;
	mad.lo.cc.u64 %rd28252, %rd28299, %rd28410, t;
	madc.hi.cc.u64 c, %rd28299, %rd28410, nc;
	addc.cc.u64 t, %rd28253, c;
	addc.u64 nc, 0, 0;
	mad.lo.cc.u64 %rd28253, %rd28299, %rd28411, t;
	madc.hi.cc.u64 c, %rd28299, %rd28411, nc;
	addc.cc.u64 t, %rd28254, c;
	addc.u64 nc, 0, 0;
	mad.lo.cc.u64 %rd28254, %rd28299, %rd28412, t;
	madc.hi.cc.u64 c, %rd28299, %rd28412, nc;
	addc.cc.u64 %rd28255, %rd28255, c;
	addc.u64 %rd28337, 0, 0;
	}
	// end inline asm
	mul.lo.s64 	%rd28321, %rd28250, -8860621160618917889;
	// begin inline asm
	{
	.reg .u64 c;
	.reg .u64 t;
	.reg .u64 nc;
	mad.lo.cc.u64 c, %rd28321, %rd28407, %rd28250;
	madc.hi.cc.u64 c, %rd28321, %rd28407, 0;
	addc.cc.u64 t, %rd28251, c;
	addc.u64 nc, 0, 0;
	mad.lo.cc.u64 %rd28251, %rd28321, %rd28408, t;
	madc.hi.cc.u64 c, %rd28321, %rd28408, nc;
	addc.cc.u64 t, %rd28252, c;
	addc.u64 nc, 0, 0;
	mad.lo.cc.u64 %rd28252, %rd28321, %rd28409, t;
	madc.hi.cc.u64 c, %rd28321, %rd28409, nc;
	addc.cc.u64 t, %rd28253, c;
	addc.u64 nc, 0, 0;
	mad.lo.cc.u64 %rd28253, %rd28321, %rd28410, t;
	madc.hi.cc.u64 c, %rd28321, %rd28410, nc;
	addc.cc.u64 t, %rd28254, c;
	addc.u64 nc, 0, 0;
	mad.lo.cc.u64 %rd28254, %rd28321, %rd28411, t;
	madc.hi.cc.u64 c, %rd28321, %rd28411, nc;
	addc.cc.u64 t, %rd28255, c;
	addc.u64 nc, 0, 0;
	mad.lo.cc.u64 %rd28255, %rd28321, %rd28412, t;
	madc.hi.cc.u64 c, %rd28321, %rd28412, nc;
	addc.cc.u64 c, c, %rd28337;
	addc.u64 nc, 0, 0;
	addc.cc.u64 %rd28256, %rd28256, c;
	addc.u64 %rd28337, nc, 0;
	}
	// end inline asm
	mul.lo.s64 	%rd28344, %rd28251, -8860621160618917889;
	// begin inline asm
	{
	.reg .u64 c;
	.reg .u64 t;
	.reg .u64 nc;
	mad.lo.cc.u64 c, %rd28344, %rd28407, %rd28251;
	madc.hi.cc.u64 c, %rd28344, %rd28407, 0;
	addc.cc.u64 t, %rd28252, c;
	addc.u64 nc, 0, 0;
	mad.lo.cc.u64 %rd28252, %rd28344, %rd28408, t;
	madc.hi.cc.u64 c, %rd28344, %rd28408, nc;
	addc.cc.u64 t, %rd28253, c;
	addc.u64 nc, 0, 0;
	mad.lo.cc.u64 %rd28253, %rd28344, %rd28409, t;
	madc.hi.cc.u64 c, %rd28344, %rd28409, nc;
	addc.cc.u64 t, %rd28254, c;
	addc.u64 nc, 0, 0;
	mad.lo.cc.u64 %rd28254, %rd28344, %rd28410, t;
	madc.hi.cc.u64 c, %rd28344, %rd28410, nc;
	addc.cc.u64 t, %rd28255, c;
	addc.u64 nc, 0, 0;
	mad.lo.cc.u64 %rd28255, %rd28344, %rd28411, t;
	madc.hi.cc.u64 c, %rd28344, %rd28411, nc;
	addc.cc.u64 t, %rd28256, c;
	addc.u64 nc, 0, 0;
	mad.lo.cc.u64 %rd28256, %rd28344, %rd28412, t;
	madc.hi.cc.u64 c, %rd28344, %rd28412, nc;
	addc.cc.u64 c, c, %rd28337;
	addc.u64 nc, 0, 0;
	addc.cc.u64 %rd28257, %rd28257, c;
	addc.u64 %rd28337, nc, 0;
	}
	// end inline asm
	mul.lo.s64 	%rd28367, %rd28252, -8860621160618917889;
	// begin inline asm
	{
	.reg .u64 c;
	.reg .u64 t;
	.reg .u64 nc;
	mad.lo.cc.u64 c, %rd28367, %rd28407, %rd28252;
	madc.hi.cc.u64 c, %rd28367, %rd28407, 0;
	addc.cc.u64 t, %rd28253, c;
	addc.u64 nc, 0, 0;
	mad.lo.cc.u64 %rd28253, %rd28367, %rd28408, t;
	madc.hi.cc.u64 c, %rd28367, %rd28408, nc;
	addc.cc.u64 t, %rd28254, c;
	addc.u64 nc, 0, 0;
	mad.lo.cc.u64 %rd28254, %rd28367, %rd28409, t;
	madc.hi.cc.u64 c, %rd28367, %rd28409, nc;
	addc.cc.u64 t, %rd28255, c;
	addc.u64 nc, 0, 0;
	mad.lo.cc.u64 %rd28255, %rd28367, %rd28410, t;
	madc.hi.cc.u64 c, %rd28367, %rd28410, nc;
	addc.cc.u64 t, %rd28256, c;
	addc.u64 nc, 0, 0;
	mad.lo.cc.u64 %rd28256, %rd28367, %rd28411, t;
	madc.hi.cc.u64 c, %rd28367, %rd28411, nc;
	addc.cc.u64 t, %rd28257, c;
	addc.u64 nc, 0, 0;
	mad.lo.cc.u64 %rd28257, %rd28367, %rd28412, t;
	madc.hi.cc.u64 c, %rd28367, %rd28412, nc;
	addc.cc.u64 c, c, %rd28337;
	addc.u64 nc, 0, 0;
	addc.cc.u64 %rd28258, %rd28258, c;
	addc.u64 %rd28337, nc, 0;
	}
	// end inline asm
	mul.lo.s64 	%rd28390, %rd28253, -8860621160618917889;
	// begin inline asm
	{
	.reg .u64 c;
	.reg .u64 t;
	.reg .u64 nc;
	mad.lo.cc.u64 c, %rd28390, %rd28407, %rd28253;
	madc.hi.cc.u64 c, %rd28390, %rd28407, 0;
	addc.cc.u64 t, %rd28254, c;
	addc.u64 nc, 0, 0;
	mad.lo.cc.u64 %rd28254, %rd28390, %rd28408, t;
	madc.hi.cc.u64 c, %rd28390, %rd28408, nc;
	addc.cc.u64 t, %rd28255, c;
	addc.u64 nc, 0, 0;
	mad.lo.cc.u64 %rd28255, %rd28390, %rd28409, t;
	madc.hi.cc.u64 c, %rd28390, %rd28409, nc;
	addc.cc.u64 t, %rd28256, c;
	addc.u64 nc, 0, 0;
	mad.lo.cc.u64 %rd28256, %rd28390, %rd28410, t;
	madc.hi.cc.u64 c, %rd28390, %rd28410, nc;
	addc.cc.u64 t, %rd28257, c;
	addc.u64 nc, 0, 0;
	mad.lo.cc.u64 %rd28257, %rd28390, %rd28411, t;
	madc.hi.cc.u64 c, %rd28390, %rd28411, nc;
	addc.cc.u64 t, %rd28258, c;
	addc.u64 nc, 0, 0;
	mad.lo.cc.u64 %rd28258, %rd28390, %rd28412, t;
	madc.hi.cc.u64 c, %rd28390, %rd28412, nc;
	addc.cc.u64 c, c, %rd28337;
	addc.u64 nc, 0, 0;
	addc.cc.u64 %rd28259, %rd28259, c;
	addc.u64 %rd28337, nc, 0;
	}
	// end inline asm
	mul.lo.s64 	%rd28413, %rd28254, -8860621160618917889;
	// begin inline asm
	{
	.reg .u64 c;
	.reg .u64 t;
	.reg .u64 nc;
	mad.lo.cc.u64 c, %rd28413, %rd28407, %rd28254;
	madc.hi.cc.u64 c, %rd28413, %rd28407, 0;
	addc.cc.u64 t, %rd28255, c;
	addc.u64 nc, 0, 0;
	mad.lo.cc.u64 %rd28255, %rd28413, %rd28408, t;
	madc.hi.cc.u64 c, %rd28413, %rd28408, nc;
	addc.cc.u64 t, %rd28256, c;
	addc.u64 nc, 0, 0;
	mad.lo.cc.u64 %rd28256, %rd28413, %rd28409, t;
	madc.hi.cc.u64 c, %rd28413, %rd28409, nc;
	addc.cc.u64 t, %rd28257, c;
	addc.u64 nc, 0, 0;
	mad.lo.cc.u64 %rd28257, %rd28413, %rd28410, t;
	madc.hi.cc.u64 c, %rd28413, %rd28410, nc;
	addc.cc.u64 t, %rd28258, c;
	addc.u64 nc, 0, 0;
	mad.lo.cc.u64 %rd28258, %rd28413, %rd28411, t;
	madc.hi.cc.u64 c, %rd28413, %rd28411, nc;
	addc.cc.u64 t, %rd28259, c;
	addc.u64 nc, 0, 0;
	mad.lo.cc.u64 %rd28259, %rd28413, %rd28412, t;
	madc.hi.cc.u64 c, %rd28413, %rd28412, nc;
	addc.cc.u64 c, c, %rd28337;
	add.u64 %rd35424, %rd35424, c;
	}
	// end inline asm
	setp.lt.u64 	%p2513, %rd35424, 121098312706494698;
	mov.u64 	%rd35189, %rd35424;
	mov.u64 	%rd35188, %rd28259;
	mov.u64 	%rd35187, %rd28258;
	mov.u64 	%rd35186, %rd28257;
	mov.u64 	%rd35044, %rd28256;
	mov.u64 	%rd35045, %rd28255;
	@%p2513 bra 	$L__BB0_2256;
	setp.ne.s64 	%p2514, %rd35424, 121098312706494698;
	@%p2514 bra 	$L__BB0_2255;
	setp.lt.u64 	%p2515, %rd28259, -4162727106559522501;
	mov.b64 	%rd35189, 121098312706494698;
	mov.u64 	%rd35188, %rd28259;
	mov.u64 	%rd35187, %rd28258;
	mov.u64 	%rd35186, %rd28257;
	mov.u64 	%rd35044, %rd28256;
	mov.u64 	%rd35045, %rd28255;
	@%p2515 bra 	$L__BB0_2256;
	setp.ne.s64 	%p2516, %rd28259, -4162727106559522501;
	@%p2516 bra 	$L__BB0_2255;
	setp.lt.u64 	%p2517, %rd28258, 1883307231910630287;
	mov.b64 	%rd35188, -4162727106559522501;
	mov.u64 	%rd35187, %rd28258;
	mov.u64 	%rd35186, %rd28257;
	mov.u64 	%rd35044, %rd28256;
	mov.u64 	%rd35045, %rd28255;
	@%p2517 bra 	$L__BB0_2256;
	setp.ne.s64 	%p2518, %rd28258, 1883307231910630287;
	@%p2518 bra 	$L__BB0_2255;
	setp.lt.u64 	%p2519, %rd28257, 2230234197602682880;
	mov.b64 	%rd35187, 1883307231910630287;
	mov.u64 	%rd35186, %rd28257;
	mov.u64 	%rd35044, %rd28256;
	mov.u64 	%rd35045, %rd28255;
	@%p2519 bra 	$L__BB0_2256;
	setp.ne.s64 	%p2520, %rd28257, 2230234197602682880;
	@%p2520 bra 	$L__BB0_2255;
	setp.lt.u64 	%p2521, %rd28256, 1660523435060625408;
	mov.b64 	%rd35186, 2230234197602682880;
	mov.u64 	%rd35044, %rd28256;
	mov.u64 	%rd35045, %rd28255;
	@%p2521 bra 	$L__BB0_2256;
	setp.eq.s64 	%p2522, %rd28256, 1660523435060625408;
	setp.lt.u64 	%p2523, %rd28255, -8860621160618917887;
	and.pred  	%p2524, %p2522, %p2523;
	mov.b64 	%rd35044, 1660523435060625408;
	mov.u64 	%rd35045, %rd28255;
	@%p2524 bra 	$L__BB0_2256;
$L__BB0_2255:
	mov.b64 	%rd28451, -8860621160618917887;
	mov.b64 	%rd28452, 1660523435060625408;
	mov.b64 	%rd28453, 2230234197602682880;
	mov.b64 	%rd28454, 1883307231910630287;
	mov.b64 	%rd28455, -4162727106559522501;
	mov.b64 	%rd28456, 121098312706494698;
	// begin inline asm
	sub.cc.u64 %rd35045, %rd28255, %rd28451;
	subc.cc.u64 %rd35044, %rd28256, %rd28452;
	subc.cc.u64 %rd35186, %rd28257, %rd28453;
	subc.cc.u64 %rd35187, %rd28258, %rd28454;
	subc.cc.u64 %rd35188, %rd28259, %rd28455;
	subc.u64 %rd35189, %rd35424, %rd28456;
	// end inline asm
$L__BB0_2256:
	ld.param.u64 	%rd33289, [msm6_pixel_param_1];
	cvta.to.global.u64 	%rd28629, %rd33289;
	mul.wide.u32 	%rd28630, %r39, 96;
	add.s64 	%rd28631, %rd28629, %rd28630;
	ld.global.u64 	%rd28469, [%rd28631+48];
	ld.global.u64 	%rd28470, [%rd28631+56];
	ld.global.u64 	%rd28471, [%rd28631+64];
	ld.global.u64 	%rd28472, [%rd28631+72];
	ld.global.u64 	%rd28473, [%rd28631+80];
	ld.global.u64 	%rd28474, [%rd28631+88];
	// begin inline asm
	{
	.reg .u64 c;
	.reg .u64 nc;
	.reg .u64 t;
	mad.lo.cc.u64 %rd35423, %rd28469, %rd34781, 0;
	madc.hi.cc.u64 c, %rd28469, %rd34781, 0;
	madc.lo.cc.u64 %rd28458, %rd28469, %rd34782, c;
	madc.hi.cc.u64 c, %rd28469, %rd34782, 0;
	madc.lo.cc.u64 %rd28459, %rd28469, %rd34783, c;
	madc.hi.cc.u64 c, %rd28469, %rd34783, 0;
	madc.lo.cc.u64 %rd28460, %rd28469, %rd34784, c;
	madc.hi.cc.u64 c, %rd28469, %rd34784, 0;
	madc.lo.cc.u64 %rd28461, %rd28469, %rd34785, c;
	madc.hi.cc.u64 c, %rd28469, %rd34785, 0;
	madc.lo.cc.u64 %rd28462, %rd28469, %rd34786, c;
	madc.hi.u64 %rd28463, %rd28469, %rd34786, 0;
	mad.lo.cc.u64 %rd28458, %rd28470, %rd34781, %rd28458;
	madc.hi.cc.u64 c, %rd28470, %rd34781, 0;
	addc.cc.u64 t, %rd28459, c;
	addc.u64 nc, 0, 0;
	mad.lo.cc.u64 %rd28459, %rd28470, %rd34782, t;
	madc.hi.cc.u64 c, %rd28470, %rd34782, nc;
	addc.cc.u64 t, %rd28460, c;
	addc.u64 nc, 0, 0;
	mad.lo.cc.u64 %rd28460, %rd28470, %rd34783, t;
	madc.hi.cc.u64 c, %rd28470, %rd34783, nc;
	addc.cc.u64 t, %rd28461, c;
	addc.u64 nc, 0, 0;
	mad.lo.cc.u64 %rd28461, %rd28470, %rd34784, t;
	madc.hi.cc.u64 c, %rd28470, %rd34784, nc;
	addc.cc.u64 t, %rd28462, c;
	addc.u64 nc, 0, 0;
	mad.lo.cc.u64 %rd28462, %rd28470, %rd34785, t;
	madc.hi.cc.u64 c, %rd28470, %rd34785, nc;
	addc.cc.u64 t, %rd28463, c;
	addc.u64 nc, 0, 0;
	mad.lo.cc.u64 %rd28463, %rd28470, %rd34786, t;
	madc.hi.u64 %rd28464, %rd28470, %rd34786, nc;
	mad.lo.cc.u64 %rd28459, %rd28471, %rd34781, %rd28459;
	madc.hi.cc.u64 c, %rd28471, %rd34781, 0;
	addc.cc.u64 t, %rd28460, c;
	addc.u64 nc, 0, 0;
	mad.lo.cc.u64 %rd28460, %rd28471, %rd34782, t;
	madc.hi.cc.u64 c, %rd28471, %rd34782, nc;
	addc.cc.u64 t, %rd28461, c;
	addc.u64 nc, 0, 0;
	mad.lo.cc.u64 %rd28461, %rd28471, %rd34783, t;
	madc.hi.cc.u64 c, %rd28471, %rd34783, nc;
	addc.cc.u64 t, %rd28462, c;
	addc.u64 nc, 0, 0;
	mad.lo.cc.u64 %rd28462, %rd28471, %rd34784, t;
	madc.hi.cc.u64 c, %rd28471, %rd34784, nc;
	addc.cc.u64 t, %rd28463, c;
	addc.u64 nc, 0, 0;
	mad.lo.cc.u64 %rd28463, %rd28471, %rd34785, t;
	madc.hi.cc.u64 c, %rd28471, %rd34785, nc;
	addc.cc.u64 t, %rd28464, c;
	addc.u64 nc, 0, 0;
	mad.lo.cc.u64 %rd28464, %rd28471, %rd34786, t;
	madc.hi.u64 %rd28465, %rd28471, %rd34786, nc;
	mad.lo.cc.u64 %rd28460, %rd28472, %rd34781, %rd28460;
	madc.hi.cc.u64 c, %rd28472, %rd34781, 0;
	addc.cc.u64 t, %rd28461, c;
	addc.u64 nc, 0, 0;
	mad.lo.cc.u64 %rd28461, %rd28472, %rd34782, t;
	madc.hi.cc.u64 c, %rd28472, %rd34782, nc;
	addc.cc.u64 t, %rd28462, c;
	addc.u64 nc, 0, 0;
	mad.lo.cc.u64 %rd28462, %rd28472, %rd34783, t;
	madc.hi.cc.u64 c, %rd28472, %rd34783, nc;
	addc.cc.u64 t, %rd28463, c;
	addc.u64 nc, 0, 0;
	mad.lo.cc.u64 %rd28463, %rd28472, %rd34784, t;
	madc.hi.cc.u64 c, %rd28472, %rd34784, nc;
	addc.cc.u64 t, %rd28464, c;
	addc.u64 nc, 0, 0;
	mad.lo.cc.u64 %rd28464, %rd28472, %rd34785, t;
	madc.hi.cc.u64 c, %rd28472, %rd34785, nc;
	addc.cc.u64 t, %rd28465, c;
	addc.u64 nc, 0, 0;
	mad.lo.cc.u64 %rd28465, %rd28472, %rd34786, t;
	madc.hi.u64 %rd28466, %rd28472, %rd34786, nc;
	mad.lo.cc.u64 %rd28461, %rd28473, %rd34781, %rd28461;
	madc.hi.cc.u64 c, %rd28473, %rd34781, 0;
	addc.cc.u64 t, %rd28462, c;
	addc.u64 nc, 0, 0;
	mad.lo.cc.u64 %rd28462, %rd28473, %rd34782, t;
	madc.hi.cc.u64 c, %rd28473, %rd34782, nc;
	addc.cc.u64 t, %rd28463, c;
	addc.u64 nc, 0, 0;
	mad.lo.cc.u64 %rd28463, %rd28473, %rd34783, t;
	madc.hi.cc.u64 c, %rd28473, %rd34783, nc;
	addc.cc.u64 t, %rd28464, c;
	addc.u64 nc, 0, 0;
	mad.lo.cc.u64 %rd28464, %rd28473, %rd34784, t;
	madc.hi.cc.u64 c, %rd28473, %rd34784, nc;
	addc.cc.u64 t, %rd28465, c;
	addc.u64 nc, 0, 0;
	mad.lo.cc.u64 %rd28465, %rd28473, %rd34785, t;
	madc.hi.cc.u64 c, %rd28473, %rd34785, nc;
	addc.cc.u64 t, %rd28466, c;
	addc.u64 nc, 0, 0;
	mad.lo.cc.u64 %rd28466, %rd28473, %rd34786, t;
	madc.hi.u64 %rd28467, %rd28473, %rd34786, nc;
	mad.lo.cc.u64 %rd28462, %rd28474, %rd34781, %rd28462;
	madc.hi.cc.u64 c, %rd28474, %rd34781, 0;
	addc.cc.u64 t, %rd28463, c;
	addc.u64 nc, 0, 0;
	mad.lo.cc.u64 %rd28463, %rd28474, %rd34782, t;
	madc.hi.cc.u64 c, %rd28474, %rd34782, nc;
	addc.cc.u64 t, %rd28464, c;
	addc.u64 nc, 0, 0;
	mad.lo.cc.u64 %rd28464, %rd28474, %rd34783, t;
	madc.hi.cc.u64 c, %rd28474, %rd34783, nc;
	addc.cc.u64 t, %rd28465, c;
	addc.u64 nc, 0, 0;
	mad.lo.cc.u64 %rd28465, %rd28474, %rd34784, t;
	madc.hi.cc.u64 c, %rd28474, %rd34784, nc;
	addc.cc.u64 t, %rd28466, c;
	addc.u64 nc, 0, 0;
	mad.lo.cc.u64 %rd28466, %rd28474, %rd34785, t;
	madc.hi.cc.u64 c, %rd28474, %rd34785, nc;
	addc.cc.u64 t, %rd28467, c;
	addc.u64 nc, 0, 0;
	mad.lo.cc.u64 %rd28467, %rd28474, %rd34786, t;
	madc.hi.u64 %rd35412, %rd28474, %rd34786, nc;
	}
	// end inline asm
	mul.lo.s64 	%rd28507, %rd35423, -8860621160618917889;
	mov.b64 	%rd28615, -8860621160618917887;
	mov.b64 	%rd28616, 1660523435060625408;
	mov.b64 	%rd28617, 2230234197602682880;
	mov.b64 	%rd28618, 1883307231910630287;
	mov.b64 	%rd28619, -4162727106559522501;
	mov.b64 	%rd28620, 121098312706494698;
	// begin inline asm
	{
	.reg .u64 c;
	.reg .u64 t;
	.reg .u64 nc;
	mad.lo.cc.u64 c, %rd28507, %rd28615, %rd35423;
	madc.hi.cc.u64 c, %rd28507, %rd28615, 0;
	addc.cc.u64 t, %rd28458, c;
	addc.u64 nc, 0, 0;
	mad.lo.cc.u64 %rd28458, %rd28507, %rd28616, t;
	madc.hi.cc.u64 c, %rd28507, %rd28616, nc;
	addc.cc.u64 t, %rd28459, c;
	addc.u64 nc, 0, 0;
	mad.lo.cc.u64 %rd28459, %rd28507, %rd28617, t;
	madc.hi.cc.u64 c, %rd28507, %rd28617, nc;
	addc.cc.u64 t, %rd28460, c;
	addc.u64 nc, 0, 0;
	mad.lo.cc.u64 %rd28460, %rd28507, %rd28618, t;
	madc.hi.cc.u64 c, %rd28507, %rd28618, nc;
	addc.cc.u64 t, %rd28461, c;
	addc.u64 nc, 0, 0;
	mad.lo.cc.u64 %rd28461, %rd28507, %rd28619, t;
	madc.hi.cc.u64 c, %rd28507, %rd28619, nc;
	addc.cc.u64 t, %rd28462, c;
	addc.u64 nc, 0, 0;
	mad.lo.cc.u64 %rd28462, %rd28507, %rd28620, t;
	madc.hi.cc.u64 c, %rd28507, %rd28620, nc;
	addc.cc.u64 %rd28463, %rd28463, c;
	addc.u64 %rd28545, 0, 0;
	}
	// end inline asm
	mul.lo.s64 	%rd28529, %rd28458, -8860621160618917889;
	// begin inline asm
	{
	.reg .u64 c;
	.reg .u64 t;
	.reg .u64 nc;
	mad.lo.cc.u64 c, %rd28529, %rd28615, %rd28458;
	madc.hi.cc.u64 c, %rd28529, %rd28615, 0;
	addc.cc.u64 t, %rd28459, c;
	addc.u64 nc, 0, 0;
	mad.lo.cc.u64 %rd28459, %rd28529, %rd28616, t;
	madc.hi.cc.u64 c, %rd28529, %rd28616, nc;
	addc.cc.u64 t, %rd28460, c;
	addc.u64 nc, 0, 0;
	mad.lo.cc.u64 %rd28460, %rd28529, %rd28617, t;
	madc.hi.cc.u64 c, %rd28529, %rd28617, nc;
	addc.cc.u64 t, %rd28461, c;
	addc.u64 nc, 0, 0;
	mad.lo.cc.u64 %rd28461, %rd28529, %rd28618, t;
	madc.hi.cc.u64 c, %rd28529, %rd28618, nc;
	addc.cc.u64 t, %rd28462, c;
	addc.u64 nc, 0, 0;
	mad.lo.cc.u64 %rd28462, %rd28529, %rd28619, t;
	madc.hi.cc.u64 c, %rd28529, %rd28619, nc;
	addc.cc.u64 t, %rd28463, c;
	addc.u64 nc, 0, 0;
	mad.lo.cc.u64 %rd28463, %rd28529, %rd28620, t;
	madc.hi.cc.u64 c, %rd28529, %rd28620, nc;
	addc.cc.u64 c, c, %rd28545;
	addc.u64 nc, 0, 0;
	addc.cc.u64 %rd28464, %rd28464, c;
	addc.u64 %rd28545, nc, 0;
	}
	// end inline asm
	mul.lo.s64 	%rd28552, %rd28459, -8860621160618917889;
	// begin inline asm
	{
	.reg .u64 c;
	.reg .u64 t;
	.reg .u64 nc;
	mad.lo.cc.u64 c, %rd28552, %rd28615, %rd28459;
	madc.hi.cc.u64 c, %rd28552, %rd28615, 0;
	addc.cc.u64 t, %rd28460, c;
	addc.u64 nc, 0, 0;
	mad.lo.cc.u64 %rd28460, %rd28552, %rd28616, t;
	madc.hi.cc.u64 c, %rd28552, %rd28616, nc;
	addc.cc.u64 t, %rd28461, c;
	addc.u64 nc, 0, 0;
	mad.lo.cc.u64 %rd28461, %rd28552, %rd28617, t;
	madc.hi.cc.u64 c, %rd28552, %rd28617, nc;
	addc.cc.u64 t, %rd28462, c;
	addc.u64 nc, 0, 0;
	mad.lo.cc.u64 %rd28462, %rd28552, %rd28618, t;
	madc.hi.cc.u64 c, %rd28552, %rd28618, nc;
	addc.cc.u64 t, %rd28463, c;
	addc.u64 nc, 0, 0;
	mad.lo.cc.u64 %rd28463, %rd28552, %rd28619, t;
	madc.hi.cc.u64 c, %rd28552, %rd28619, nc;
	addc.cc.u64 t, %rd28464, c;
	addc.u64 nc, 0, 0;
	mad.lo.cc.u64 %rd28464, %rd28552, %rd28620, t;
	madc.hi.cc.u64 c, %rd28552, %rd28620, nc;
	addc.cc.u64 c, c, %rd28545;
	addc.u64 nc, 0, 0;
	addc.cc.u64 %rd28465, %rd28465, c;
	addc.u64 %rd28545, nc, 0;
	}
	// end inline asm
	mul.lo.s64 	%rd28575, %rd28460, -8860621160618917889;
	// begin inline asm
	{
	.reg .u64 c;
	.reg .u64 t;
	.reg .u64 nc;
	mad.lo.cc.u64 c, %rd28575, %rd28615, %rd28460;
	madc.hi.cc.u64 c, %rd28575, %rd28615, 0;
	addc.cc.u64 t, %rd28461, c;
	addc.u64 nc, 0, 0;
	mad.lo.cc.u64 %rd28461, %rd28575, %rd28616, t;
	madc.hi.cc.u64 c, %rd28575, %rd28616, nc;
	addc.cc.u64 t, %rd28462, c;
	addc.u64 nc, 0, 0;
	mad.lo.cc.u64 %rd28462, %rd28575, %rd28617, t;
	madc.hi.cc.u64 c, %rd28575, %rd28617, nc;
	addc.cc.u64 t, %rd28463, c;
	addc.u64 nc, 0, 0;
	mad.lo.cc.u64 %rd28463, %rd28575, %rd28618, t;
	madc.hi.cc.u64 c, %rd28575, %rd28618, nc;
	addc.cc.u64 t, %rd28464, c;
	addc.u64 nc, 0, 0;
	mad.lo.cc.u64 %rd28464, %rd28575, %rd28619, t;
	madc.hi.cc.u64 c, %rd28575, %rd28619, nc;
	addc.cc.u64 t, %rd28465, c;
	addc.u64 nc, 0, 0;
	mad.lo.cc.u64 %rd28465, %rd28575, %rd28620, t;
	madc.hi.cc.u64 c, %rd28575, %rd28620, nc;
	addc.cc.u64 c, c, %rd28545;
	addc.u64 nc, 0, 0;
	addc.cc.u64 %rd28466, %rd28466, c;
	addc.u64 %rd28545, nc, 0;
	}
	// end inline asm
	mul.lo.s64 	%rd28598, %rd28461, -8860621160618917889;
	// begin inline asm
	{
	.reg .u64 c;
	.reg .u64 t;
	.reg .u64 nc;
	mad.lo.cc.u64 c, %rd28598, %rd28615, %rd28461;
	madc.hi.cc.u64 c, %rd28598, %rd28615, 0;
	addc.cc.u64 t, %rd28462, c;
	addc.u64 nc, 0, 0;
	mad.lo.cc.u64 %rd28462, %rd28598, %rd28616, t;
	madc.hi.cc.u64 c, %rd28598, %rd28616, nc;
	addc.cc.u64 t, %rd28463, c;
	addc.u64 nc, 0, 0;
	mad.lo.cc.u64 %rd28463, %rd28598, %rd28617, t;
	madc.hi.cc.u64 c, %rd28598, %rd28617, nc;
	addc.cc.u64 t, %rd28464, c;
	addc.u64 nc, 0, 0;
	mad.lo.cc.u64 %rd28464, %rd28598, %rd28618, t;
	madc.hi.cc.u64 c, %rd28598, %rd28618, nc;
	addc.cc.u64 t, %rd28465, c;
	addc.u64 nc, 0, 0;
	mad.lo.cc.u64 %rd28465, %rd28598, %rd28619, t;
	madc.hi.cc.u64 c, %rd28598, %rd28619, nc;
	addc.cc.u64 t, %rd28466, c;
	addc.u64 nc, 0, 0;
	mad.lo.cc.u64 %rd28466, %rd28598, %rd28620, t;
	madc.hi.cc.u64 c, %rd28598, %rd28620, nc;
	addc.cc.u64 c, c, %rd28545;
	addc.u64 nc, 0, 0;
	addc.cc.u64 %rd28467, %rd28467, c;
	addc.u64 %rd28545, nc, 0;
	}
	// end inline asm
	mul.lo.s64 	%rd28621, %rd28462, -8860621160618917889;
	// begin inline asm
	{
	.reg .u64 c;
	.reg .u64 t;
	.reg .u64 nc;
	mad.lo.cc.u64 c, %rd28621, %rd28615, %rd28462;
	madc.hi.cc.u64 c, %rd28621, %rd28615, 0;
	addc.cc.u64 t, %rd28463, c;
	addc.u64 nc, 0, 0;
	mad.lo.cc.u64 %rd28463, %rd28621, %rd28616, t;
	madc.hi.cc.u64 c, %rd28621, %rd28616, nc;
	addc.cc.u64 t, %rd28464, c;
	addc.u64 nc, 0, 0;
	mad.lo.cc.u64 %rd28464, %rd28621, %rd28617, t;
	madc.hi.cc.u64 c, %rd28621, %rd28617, nc;
	addc.cc.u64 t, %rd28465, c;
	addc.u64 nc, 0, 0;
	mad.lo.cc.u64 %rd28465, %rd28621, %rd28618, t;
	madc.hi.cc.u64 c, %rd28621, %rd28618, nc;
	addc.cc.u64 t, %rd28466, c;
	addc.u64 nc, 0, 0;
	mad.lo.cc.u64 %rd28466, %rd28621, %rd28619, t;
	madc.hi.cc.u64 c, %rd28621, %rd28619, nc;
	addc.cc.u64 t, %rd28467, c;
	addc.u64 nc, 0, 0;
	mad.lo.cc.u64 %rd28467, %rd28621, %rd28620, t;
	madc.hi.cc.u64 c, %rd28621, %rd28620, nc;
	addc.cc.u64 c, c, %rd28545;
	add.u64 %rd35412, %rd35412, c;
	}
	// end inline asm
	setp.lt.u64 	%p2525, %rd35412, 121098312706494698;
	mov.u64 	%rd35046, %rd35412;
	mov.u64 	%rd35047, %rd28467;
	mov.u64 	%rd35048, %rd28466;
	mov.u64 	%rd35049, %rd28465;
	mov.u64 	%rd35050, %rd28464;
	mov.u64 	%rd35051, %rd28463;
	@%p2525 bra 	$L__BB0_2267;
	setp.ne.s64 	%p2526, %rd35412, 121098312706494698;
	@%p2526 bra 	$L__BB0_2266;
	setp.lt.u64 	%p2527, %rd28467, -4162727106559522501;
	mov.b64 	%rd35046, 121098312706494698;
	mov.u64 	%rd35047, %rd28467;
	mov.u64 	%rd35048, %rd28466;
	mov.u64 	%rd35049, %rd28465;
	mov.u64 	%rd35050, %rd28464;
	mov.u64 	%rd35051, %rd28463;
	@%p2527 bra 	$L__BB0_2267;
	setp.ne.s64 	%p2528, %rd28467, -4162727106559522501;
	@%p2528 bra 	$L__BB0_2266;
	setp.lt.u64 	%p2529, %rd28466, 1883307231910630287;
	mov.b64 	%rd35047, -4162727106559522501;
	mov.u64 	%rd35048, %rd28466;
	mov.u64 	%rd35049, %rd28465;
	mov.u64 	%rd35050, %rd28464;
	mov.u64 	%rd35051, %rd28463;
	@%p2529 bra 	$L__BB0_2267;
	setp.ne.s64 	%p2530, %rd28466, 1883307231910630287;
	@%p2530 bra 	$L__BB0_2266;
	setp.lt.u64 	%p2531, %rd28465, 2230234197602682880;
	mov.b64 	%rd35048, 1883307231910630287;
	mov.u64 	%rd35049, %rd28465;
	mov.u64 	%rd35050, %rd28464;
	mov.u64 	%rd35051, %rd28463;
	@%p2531 bra 	$L__BB0_2267;
	setp.ne.s64 	%p2532, %rd28465, 2230234197602682880;
	@%p2532 bra 	$L__BB0_2266;
	setp.lt.u64 	%p2533, %rd28464, 1660523435060625408;
	mov.b64 	%rd35049, 2230234197602682880;
	mov.u64 	%rd35050, %rd28464;
	mov.u64 	%rd35051, %rd28463;
	@%p2533 bra 	$L__BB0_2267;
	setp.eq.s64 	%p2534, %rd28464, 1660523435060625408;
	setp.lt.u64 	%p2535, %rd28463, -8860621160618917887;
	and.pred  	%p2536, %p2534, %p2535;
	mov.b64 	%rd35050, 1660523435060625408;
	mov.u64 	%rd35051, %rd28463;
	@%p2536 bra 	$L__BB0_2267;
$L__BB0_2266:
	mov.b64 	%rd28659, -8860621160618917887;
	mov.b64 	%rd28660, 1660523435060625408;
	mov.b64 	%rd28661, 2230234197602682880;
	mov.b64 	%rd28662, 1883307231910630287;
	mov.b64 	%rd28663, -4162727106559522501;
	mov.b64 	%rd28664, 121098312706494698;
	// begin inline asm
	sub.cc.u64 %rd35051, %rd28463, %rd28659;
	subc.cc.u64 %rd35050, %rd28464, %rd28660;
	subc.cc.u64 %rd35049, %rd28465, %rd28661;
	subc.cc.u64 %rd35048, %rd28466, %rd28662;
	subc.cc.u64 %rd35047, %rd28467, %rd28663;
	subc.u64 %rd35046, %rd35412, %rd28664;
	// end inline asm
$L__BB0_2267:
	// begin inline asm
	{
	.reg .u64 c;
	.reg .u64 nc;
	.reg .u64 t;
	mad.lo.cc.u64 %rd35411, %rd35051, %rd35039, 0;
	madc.hi.cc.u64 c, %rd35051, %rd35039, 0;
	madc.lo.cc.u64 %rd28666, %rd35051, %rd35038, c;
	madc.hi.cc.u64 c, %rd35051, %rd35038, 0;
	madc.lo.cc.u64 %rd28667, %rd35051, %rd35037, c;
	madc.hi.cc.u64 c, %rd35051, %rd35037, 0;
	madc.lo.cc.u64 %rd28668, %rd35051, %rd35036, c;
	madc.hi.cc.u64 c, %rd35051, %rd35036, 0;
	madc.lo.cc.u64 %rd28669, %rd35051, %rd35035, c;
	madc.hi.cc.u64 c, %rd35051, %rd35035, 0;
	madc.lo.cc.u64 %rd28670, %rd35051, %rd35034, c;
	madc.hi.u64 %rd28671, %rd35051, %rd35034, 0;
	mad.lo.cc.u64 %rd28666, %rd35050, %rd35039, %rd28666;
	madc.hi.cc.u64 c, %rd35050, %rd35039, 0;
	addc.cc.u64 t, %rd28667, c;
	addc.u64 nc, 0, 0;
	mad.lo.cc.u64 %rd28667, %rd35050, %rd35038, t;
	madc.hi.cc.u64 c, %rd35050, %rd35038, nc;
	addc.cc.u64 t, %rd28668, c;
	addc.u64 nc, 0, 0;
	mad.lo.cc.u64 %rd28668, %rd35050, %rd35037, t;
	madc.hi.cc.u64 c, %rd35050, %rd35037, nc;
	addc.cc.u64 t, %rd28669, c;
	addc.u64 nc, 0, 0;
	mad.lo.cc.u64 %rd28669, %rd35050, %rd35036, t;
	madc.hi.cc.u64 c, %rd35050, %rd35036, nc;
	addc.cc.u64 t, %rd28670, c;
	addc.u64 nc, 0, 0;
	mad.lo.cc.u64 %rd28670, %rd35050, %rd35035, t;
	madc.hi.cc.u64 c, %rd35050, %rd35035, nc;
	addc.cc.u64 t, %rd28671, c;
	addc.u64 nc, 0, 0;
	mad.lo.cc.u64 %rd28671, %rd35050, %rd35034, t;
	madc.hi.u64 %rd28672, %rd35050, %rd35034, nc;
	mad.lo.cc.u64 %rd28667, %rd35049, %rd35039, %rd28667;
	madc.hi.cc.u64 c, %rd35049, %rd35039, 0;
	addc.cc.u64 t, %rd28668, c;
	addc.u64 nc, 0, 0;
	mad.lo.cc.u64 %rd28668, %rd35049, %rd35038, t;
	madc.hi.cc.u64 c, %rd35049, %rd35038, nc;
	addc.cc.u64 t, %rd28669, c;
	addc.u64 nc, 0, 0;
	mad.lo.cc.u64 %rd28669, %rd35049, %rd35037, t;
	madc.hi.cc.u64 c, %rd35049, %rd35037, nc;
	addc.cc.u64 t, %rd28670, c;
	addc.u64 nc, 0, 0;
	mad.lo.cc.u64 %rd28670, %rd35049, %rd35036, t;
	madc.hi.cc.u64 c, %rd35049, %rd35036, nc;
	addc.cc.u64 t, %rd28671, c;
	addc.u64 nc, 0, 0;
	mad.lo.cc.u64 %rd28671, %rd35049, %rd35035, t;
	madc.hi.cc.u64 c, %rd35049, %rd35035, nc;
	addc.cc.u64 t, %rd28672, c;
	addc.u64 nc, 0, 0;
	mad.lo.cc.u64 %rd28672, %rd35049, %rd35034, t;
	madc.hi.u64 %rd28673, %rd35049, %rd35034, nc;
	mad.lo.cc.u64 %rd28668, %rd35048, %rd35039, %rd28668;
	madc.hi.cc.u64 c, %rd35048, %rd35039, 0;
	addc.cc.u64 t, %rd28669, c;
	addc.u64 nc, 0, 0;
	mad.lo.cc.u64 %rd28669, %rd35048, %rd35038, t;
	madc.hi.cc.u64 c, %rd35048, %rd35038, nc;
	addc.cc.u64 t, %rd28670, c;
	addc.u64 nc, 0, 0;
	mad.lo.cc.u64 %rd28670, %rd35048, %rd35037, t;
	madc.hi.cc.u64 c, %rd35048, %rd35037, nc;
	addc.cc.u64 t, %rd28671, c;
	addc.u64 nc, 0, 0;
	mad.lo.cc.u64 %rd28671, %rd35048, %rd35036, t;
	madc.hi.cc.u64 c, %rd35048, %rd35036, nc;
	addc.cc.u64 t, %rd28672, c;
	addc.u64 nc, 0, 0;
	mad.lo.cc.u64 %rd28672, %rd35048, %rd35035, t;
	madc.hi.cc.u64 c, %rd35048, %rd35035, nc;
	addc.cc.u64 t, %rd28673, c;
	addc.u64 nc, 0, 0;
	mad.lo.cc.u64 %rd28673, %rd35048, %rd35034, t;
	madc.hi.u64 %rd28674, %rd35048, %rd35034, nc;
	mad.lo.cc.u64 %rd28669, %rd35047, %rd35039, %rd28669;
	madc.hi.cc.u64 c, %rd35047, %rd35039, 0;
	addc.cc.u64 t, %rd28670, c;
	addc.u64 nc, 0, 0;
	mad.lo.cc.u64 %rd28670, %rd35047, %rd35038, t;
	madc.hi.cc.u64 c, %rd35047, %rd35038, nc;
	addc.cc.u64 t, %rd28671, c;
	addc.u64 nc, 0, 0;
	mad.lo.cc.u64 %rd28671, %rd35047, %rd35037, t;
	madc.hi.cc.u64 c, %rd35047, %rd35037, nc;
	addc.cc.u64 t, %rd28672, c;
	addc.u64 nc, 0, 0;
	mad.lo.cc.u64 %rd28672, %rd35047, %rd35036, t;
	madc.hi.cc.u64 c, %rd35047, %rd35036, nc;
	addc.cc.u64 t, %rd28673, c;
	addc.u64 nc, 0, 0;
	mad.lo.cc.u64 %rd28673, %rd35047, %rd35035, t;
	madc.hi.cc.u64 c, %rd35047, %rd35035, nc;
	addc.cc.u64 t, %rd28674, c;
	addc.u64 nc, 0, 0;
	mad.lo.cc.u64 %rd28674, %rd35047, %rd35034, t;
	madc.hi.u64 %rd28675, %rd35047, %rd35034, nc;
	mad.lo.cc.u64 %rd28670, %rd35046, %rd35039, %rd28670;
	madc.hi.cc.u64 c, %rd35046, %rd35039, 0;
	addc.cc.u64 t, %rd28671, c;
	addc.u64 nc, 0, 0;
	mad.lo.cc.u64 %rd28671, %rd35046, %rd35038, t;
	madc.hi.cc.u64 c, %rd35046, %rd35038, nc;
	addc.cc.u64 t, %rd28672, c;
	addc.u64 nc, 0, 0;
	mad.lo.cc.u64 %rd28672, %rd35046, %rd35037, t;
	madc.hi.cc.u64 c, %rd35046, %rd35037, nc;
	addc.cc.u64 t, %rd28673, c;
	addc.u64 nc, 0, 0;
	mad.lo.cc.u64 %rd28673, %rd35046, %rd35036, t;
	madc.hi.cc.u64 c, %rd35046, %rd35036, nc;
	addc.cc.u64 t, %rd28674, c;
	addc.u64 nc, 0, 0;
	mad.lo.cc.u64 %rd28674, %rd35046, %rd35035, t;
	madc.hi.cc.u64 c, %rd35046, %rd35035, nc;
	addc.cc.u64 t, %rd28675, c;
	addc.u64 nc, 0, 0;
	mad.lo.cc.u64 %rd28675, %rd35046, %rd35034, t;
	madc.hi.u64 %rd35400, %rd35046, %rd35034, nc;
	}
	// end inline asm
	mul.lo.s64 	%rd28715, %rd35411, -8860621160618917889;
	mov.b64 	%rd28823, -8860621160618917887;
	mov.b64 	%rd28824, 1660523435060625408;
	mov.b64 	%rd28825, 2230234197602682880;
	mov.b64 	%rd28826, 1883307231910630287;
	mov.b64 	%rd28827, -4162727106559522501;
	mov.b64 	%rd28828, 121098312706494698;
	// begin inline asm
	{
	.reg .u64 c;
	.reg .u64 t;
	.reg .u64 nc;
	mad.lo.cc.u64 c, %rd28715, %rd28823, %rd35411;
	madc.hi.cc.u64 c, %rd28715, %rd28823, 0;
	addc.cc.u64 t, %rd28666, c;
	addc.u64 nc, 0, 0;
	mad.lo.cc.u64 %rd28666, %rd28715, %rd28824, t;
	madc.hi.cc.u64 c, %rd28715, %rd28824, nc;
	addc.cc.u64 t, %rd28667, c;
	addc.u64 nc, 0, 0;
	mad.lo.cc.u64 %rd28667, %rd28715, %rd28825, t;
	madc.hi.cc.u64 c, %rd28715, %rd28825, nc;
	addc.cc.u64 t, %rd28668, c;
	addc.u64 nc, 0, 0;
	mad.lo.cc.u64 %rd28668, %rd28715, %rd28826, t;
	madc.hi.cc.u64 c, %rd28715, %rd28826, nc;
	addc.cc.u64 t, %rd28669, c;
	addc.u64 nc, 0, 0;
	mad.lo.cc.u64 %rd28669, %rd28715, %rd28827, t;
	madc.hi.cc.u64 c, %rd28715, %rd28827, nc;
	addc.cc.u64 t, %rd28670, c;
	addc.u64 nc, 0, 0;
	mad.lo.cc.u64 %rd28670, %rd28715, %rd28828, t;
	madc.hi.cc.u64 c, %rd28715, %rd28828, nc;
	addc.cc.u64 %rd28671, %rd28671, c;
	addc.u64 %rd28753, 0, 0;
	}
	// end inline asm
	mul.lo.s64 	%rd28737, %rd28666, -8860621160618917889;
	// begin inline asm
	{
	.reg .u64 c;
	.reg .u64 t;
	.reg .u64 nc;
	mad.lo.cc.u64 c, %rd28737, %rd28823, %rd28666;
	madc.hi.cc.u64 c, %rd28737, %rd28823, 0;
	addc.cc.u64 t, %rd28667, c;
	addc.u64 nc, 0, 0;
	mad.lo.cc.u64 %rd28667, %rd28737, %rd28824, t;
	madc.hi.cc.u64 c, %rd28737, %rd28824, nc;
	addc.cc.u64 t, %rd28668, c;
	addc.u64 nc, 0, 0;
	mad.lo.cc.u64 %rd28668, %rd28737, %rd28825, t;
	madc.hi.cc.u64 c, %rd28737, %rd28825, nc;
	addc.cc.u64 t, %rd28669, c;
	addc.u64 nc, 0, 0;
	mad.lo.cc.u64 %rd28669, %rd28737, %rd28826, t;
	madc.hi.cc.u64 c, %rd28737, %rd28826, nc;
	addc.cc.u64 t, %rd28670, c;
	addc.u64 nc, 0, 0;
	mad.lo.cc.u64 %rd28670, %rd28737, %rd28827, t;
	madc.hi.cc.u64 c, %rd28737, %rd28827, nc;
	addc.cc.u64 t, %rd28671, c;
	addc.u64 nc, 0, 0;
	mad.lo.cc.u64 %rd28671, %rd28737, %rd28828, t;
	madc.hi.cc.u64 c, %rd28737, %rd28828, nc;
	addc.cc.u64 c, c, %rd28753;
	addc.u64 nc, 0, 0;
	addc.cc.u64 %rd28672, %rd28672, c;
	addc.u64 %rd28753, nc, 0;
	}
	// end inline asm
	mul.lo.s64 	%rd28760, %rd28667, -8860621160618917889;
	// begin inline asm
	{
	.reg .u64 c;
	.reg .u64 t;
	.reg .u64 nc;
	mad.lo.cc.u64 c, %rd28760, %rd28823, %rd28667;
	madc.hi.cc.u64 c, %rd28760, %rd28823, 0;
	addc.cc.u64 t, %rd28668, c;
	addc.u64 nc, 0, 0;
	mad.lo.cc.u64 %rd28668, %rd28760, %rd28824, t;
	madc.hi.cc.u64 c, %rd28760, %rd28824, nc;
	addc.cc.u64 t, %rd28669, c;
	addc.u64 nc, 0, 0;
	mad.lo.cc.u64 %rd28669, %rd28760, %rd28825, t;
	madc.hi.cc.u64 c, %rd28760, %rd28825, nc;
	addc.cc.u64 t, %rd28670, c;
	addc.u64 nc, 0, 0;
	mad.lo.cc.u64 %rd28670, %rd28760, %rd28826, t;
	madc.hi.cc.u64 c, %rd28760, %rd28826, nc;
	addc.cc.u64 t, %rd28671, c;
	addc.u64 nc, 0, 0;
	mad.lo.cc.u64 %rd28671, %rd28760, %rd28827, t;
	madc.hi.cc.u64 c, %rd28760, %rd28827, nc;
	addc.cc.u64 t, %rd28672, c;
	addc.u64 nc, 0, 0;
	mad.lo.cc.u64 %rd28672, %rd28760, %rd28828, t;
	madc.hi.cc.u64 c, %rd28760, %rd28828, nc;
	addc.cc.u64 c, c, %rd28753;
	addc.u64 nc, 0, 0;
	addc.cc.u64 %rd28673, %rd28673, c;
	addc.u64 %rd28753, nc, 0;
	}
	// end inline asm
	mul.lo.s64 	%rd28783, %rd28668, -8860621160618917889;
	// begin inline asm
	{
	.reg .u64 c;
	.reg .u64 t;
	.reg .u64 nc;
	mad.lo.cc.u64 c, %rd28783, %rd28823, %rd28668;
	madc.hi.cc.u64 c, %rd28783, %rd28823, 0;
	addc.cc.u64 t, %rd28669, c;
	addc.u64 nc, 0, 0;
	mad.lo.cc.u64 %rd28669, %rd28783, %rd28824, t;
	madc.hi.cc.u64 c, %rd28783, %rd28824, nc;
	addc.cc.u64 t, %rd28670, c;
	addc.u64 nc, 0, 0;
	mad.lo.cc.u64 %rd28670, %rd28783, %rd28825, t;
	madc.hi.cc.u64 c, %rd28783, %rd28825, nc;
	addc.cc.u64 t, %rd28671, c;
	addc.u64 nc, 0, 0;
	mad.lo.cc.u64 %rd28671, %rd28783, %rd28826, t;
	madc.hi.cc.u64 c, %rd28783, %rd28826, nc;
	addc.cc.u64 t, %rd28672, c;
	addc.u64 nc, 0, 0;
	mad.lo.cc.u64 %rd28672, %rd28783, %rd28827, t;
	madc.hi.cc.u64 c, %rd28783, %rd28827, nc;
	addc.cc.u64 t, %rd28673, c;
	addc.u64 nc, 0, 0;
	mad.lo.cc.u64 %rd28673, %rd28783, %rd28828, t;
	madc.hi.cc.u64 c, %rd28783, %rd28828, nc;
	addc.cc.u64 c, c, %rd28753;
	addc.u64 nc, 0, 0;
	addc.cc.u64 %rd28674, %rd28674, c;
	addc.u64 %rd28753, nc, 0;
	}
	// end inline asm
	mul.lo.s64 	%rd28806, %rd28669, -8860621160618917889;
	// begin inline asm
	{
	.reg .u64 c;
	.reg .u64 t;
	.reg .u64 nc;
	mad.lo.cc.u64 c, %rd28806, %rd28823, %rd28669;
	madc.hi.cc.u64 c, %rd28806, %rd28823, 0;
	addc.cc.u64 t, %rd28670, c;
	addc.u64 nc, 0, 0;
	mad.lo.cc.u64 %rd28670, %rd28806, %rd28824, t;
	madc.hi.cc.u64 c, %rd28806, %rd28824, nc;
	addc.cc.u64 t, %rd28671, c;
	addc.u64 nc, 0, 0;
	mad.lo.cc.u64 %rd28671, %rd28806, %rd28825, t;
	madc.hi.cc.u64 c, %rd28806, %rd28825, nc;
	addc.cc.u64 t, %rd28672, c;
	addc.u64 nc, 0, 0;
	mad.lo.cc.u64 %rd28672, %rd28806, %rd28826, t;
	madc.hi.cc.u64 c, %rd28806, %rd28826, nc;
	addc.cc.u64 t, %rd28673, c;
	addc.u64 nc, 0, 0;
	mad.lo.cc.u64 %rd28673, %rd28806, %rd28827, t;
	madc.hi.cc.u64 c, %rd28806, %rd28827, nc;
	addc.cc.u64 t, %rd28674, c;
	addc.u64 nc, 0, 0;
	mad.lo.cc.u64 %rd28674, %rd28806, %rd28828, t;
	madc.hi.cc.u64 c, %rd28806, %rd28828, nc;
	addc.cc.u64 c, c, %rd28753;
	addc.u64 nc, 0, 0;
	addc.cc.u64 %rd28675, %rd28675, c;
	addc.u64 %rd28753, nc, 0;
	}
	// end inline asm
	mul.lo.s64 	%rd28829, %rd28670, -8860621160618917889;
	// begin inline asm
	{
	.reg .u64 c;
	.reg .u64 t;
	.reg .u64 nc;
	mad.lo.cc.u64 c, %rd28829, %rd28823, %rd28670;
	madc.hi.cc.u64 c, %rd28829, %rd28823, 0;
	addc.cc.u64 t, %rd28671, c;
	addc.u64 nc, 0, 0;
	mad.lo.cc.u64 %rd28671, %rd28829, %rd28824, t;
	madc.hi.cc.u64 c, %rd28829, %rd28824, nc;
	addc.cc.u64 t, %rd28672, c;
	addc.u64 nc, 0, 0;
	mad.lo.cc.u64 %rd28672, %rd28829, %rd28825, t;
	madc.hi.cc.u64 c, %rd28829, %rd28825, nc;
	addc.cc.u64 t, %rd28673, c;
	addc.u64 nc, 0, 0;
	mad.lo.cc.u64 %rd28673, %rd28829, %rd28826, t;
	madc.hi.cc.u64 c, %rd28829, %rd28826, nc;
	addc.cc.u64 t, %rd28674, c;
	addc.u64 nc, 0, 0;
	mad.lo.cc.u64 %rd28674, %rd28829, %rd28827, t;
	madc.hi.cc.u64 c, %rd28829, %rd28827, nc;
	addc.cc.u64 t, %rd28675, c;
	addc.u64 nc, 0, 0;
	mad.lo.cc.u64 %rd28675, %rd28829, %rd28828, t;
	madc.hi.cc.u64 c, %rd28829, %rd28828, nc;
	addc.cc.u64 c, c, %rd28753;
	add.u64 %rd35400, %rd35400, c;
	}
	// end inline asm
	setp.lt.u64 	%p2537, %rd35400, 121098312706494698;
	mov.u64 	%rd35052, %rd35400;
	mov.u64 	%rd35053, %rd28675;
	mov.u64 	%rd35054, %rd28674;
	mov.u64 	%rd35055, %rd28673;
	mov.u64 	%rd35056, %rd28672;
	mov.u64 	%rd35057, %rd28671;
	@%p2537 bra 	$L__BB0_2278;
	setp.ne.s64 	%p2538, %rd35400, 121098312706494698;
	@%p2538 bra 	$L__BB0_2277;
	setp.lt.u64 	%p2539, %rd28675, -4162727106559522501;
	mov.b64 	%rd35052, 121098312706494698;
	mov.u64 	%rd35053, %rd28675;
	mov.u64 	%rd35054, %rd28674;
	mov.u64 	%rd35055, %rd28673;
	mov.u64 	%rd35056, %rd28672;
	mov.u64 	%rd35057, %rd28671;
	@%p2539 bra 	$L__BB0_2278;
	setp.ne.s64 	%p2540, %rd28675, -4162727106559522501;
	@%p2540 bra 	$L__BB0_2277;
	setp.lt.u64 	%p2541, %rd28674, 1883307231910630287;
	mov.b64 	%rd35053, -4162727106559522501;
	mov.u64 	%rd35054, %rd28674;
	mov.u64 	%rd35055, %rd28673;
	mov.u64 	%rd35056, %rd28672;
	mov.u64 	%rd35057, %rd28671;
	@%p2541 bra 	$L__BB0_2278;
	setp.ne.s64 	%p2542, %rd28674, 1883307231910630287;
	@%p2542 bra 	$L__BB0_2277;
	setp.lt.u64 	%p2543, %rd28673, 2230234197602682880;
	mov.b64 	%rd35054, 1883307231910630287;
	mov.u64 	%rd35055, %rd28673;
	mov.u64 	%rd35056, %rd28672;
	mov.u64 	%rd35057, %rd28671;
	@%p2543 bra 	$L__BB0_2278;
	setp.ne.s64 	%p2544, %rd28673, 2230234197602682880;
	@%p2544 bra 	$L__BB0_2277;
	setp.lt.u64 	%p2545, %rd28672, 1660523435060625408;
	mov.b64 	%rd35055, 2230234197602682880;
	mov.u64 	%rd35056, %rd28672;
	mov.u64 	%rd35057, %rd28671;
	@%p2545 bra 	$L__BB0_2278;
	setp.eq.s64 	%p2546, %rd28672, 1660523435060625408;
	setp.lt.u64 	%p2547, %rd28671, -8860621160618917887;
	and.pred  	%p2548, %p2546, %p2547;
	mov.b64 	%rd35056, 1660523435060625408;
	mov.u64 	%rd35057, %rd28671;
	@%p2548 bra 	$L__BB0_2278;
$L__BB0_2277:
	mov.b64 	%rd28864, -8860621160618917887;
	mov.b64 	%rd28865, 1660523435060625408;
	mov.b64 	%rd28866, 2230234197602682880;
	mov.b64 	%rd28867, 1883307231910630287;
	mov.b64 	%rd28868, -4162727106559522501;
	mov.b64 	%rd28869, 121098312706494698;
	// begin inline asm
	sub.cc.u64 %rd35057, %rd28671, %rd28864;
	subc.cc.u64 %rd35056, %rd28672, %rd28865;
	subc.cc.u64 %rd35055, %rd28673, %rd28866;
	subc.cc.u64 %rd35054, %rd28674, %rd28867;
	subc.cc.u64 %rd35053, %rd28675, %rd28868;
	subc.u64 %rd35052, %rd35400, %rd28869;
	// end inline asm
$L__BB0_2278:
	setp.ne.s64 	%p2549, %rd34798, %rd35045;
	setp.ne.s64 	%p2550, %rd34797, %rd35044;
	or.pred  	%p2551, %p2549, %p2550;
	setp.ne.s64 	%p2552, %rd34796, %rd35186;
	or.pred  	%p2553, %p2551, %p2552;
	setp.ne.s64 	%p2554, %rd34795, %rd35187;
	or.pred  	%p2555, %p2553, %p2554;
	setp.ne.s64 	%p2556, %rd34794, %rd35188;
	or.pred  	%p2557, %p2555, %p2556;
	setp.ne.s64 	%p2558, %rd34793, %rd35189;
	or.pred  	%p2559, %p2557, %p2558;
	setp.ne.s64 	%p2560, %rd34792, %rd35057;
	or.pred  	%p2561, %p2559, %p2560;
	setp.ne.s64 	%p2562, %rd34791, %rd35056;
	or.pred  	%p2563, %p2561, %p2562;
	setp.ne.s64 	%p2564, %rd34790, %rd35055;
	or.pred  	%p2565, %p2563, %p2564;
	setp.ne.s64 	%p2566, %rd34789, %rd35054;
	or.pred  	%p2567, %p2565, %p2566;
	setp.ne.s64 	%p2568, %rd34788, %rd35053;
	or.pred  	%p2569, %p2567, %p2568;
	setp.ne.s64 	%p2570, %rd34787, %rd35052;
	or.pred  	%p2571, %p2569, %p2570;
	@%p2571 bra 	$L__BB0_2519;
	// begin inline asm
	{
	.reg .u64 c;
	.reg .u64 nc;
	.reg .u64 t;
	mad.lo.cc.u64 %rd35393, %rd34792, %rd34781, 0;
	madc.hi.cc.u64 c, %rd34792, %rd34781, 0;
	madc.lo.cc.u64 %rd35392, %rd34792, %rd34782, c;
	madc.hi.cc.u64 c, %rd34792, %rd34782, 0;
	madc.lo.cc.u64 %rd35391, %rd34792, %rd34783, c;
	madc.hi.cc.u64 c, %rd34792, %rd34783, 0;
	madc.lo.cc.u64 %rd35390, %rd34792, %rd34784, c;
	madc.hi.cc.u64 c, %rd34792, %rd34784, 0;
	madc.lo.cc.u64 %rd35389, %rd34792, %rd34785, c;
	madc.hi.cc.u64 c, %rd34792, %rd34785, 0;
	madc.lo.cc.u64 %rd35388, %rd34792, %rd34786, c;
	madc.hi.u64 %rd35387, %rd34792, %rd34786, 0;
	mad.lo.cc.u64 %rd35392, %rd34791, %rd34781, %rd35392;
	madc.hi.cc.u64 c, %rd34791, %rd34781, 0;
	addc.cc.u64 t, %rd35391, c;
	addc.u64 nc, 0, 0;
	mad.lo.cc.u64 %rd35391, %rd34791, %rd34782, t;
	madc.hi.cc.u64 c, %rd34791, %rd34782, nc;
	addc.cc.u64 t, %rd35390, c;
	addc.u64 nc, 0, 0;
	mad.lo.cc.u64 %rd35390, %rd34791, %rd34783, t;
	madc.hi.cc.u64 c, %rd34791, %rd34783, nc;
	addc.cc.u64 t, %rd35389, c;
	addc.u64 nc, 0, 0;
	mad.lo.cc.u64 %rd35389, %rd34791, %rd34784, t;
	madc.hi.cc.u64 c, %rd34791, %rd34784, nc;
	addc.cc.u64 t, %rd35388, c;
	addc.u64 nc, 0, 0;
	mad.lo.cc.u64 %rd35388, %rd34791, %rd34785, t;
	madc.hi.cc.u64 c, %rd34791, %rd34785, nc;
	addc.cc.u64 t, %rd35387, c;
	addc.u64 nc, 0, 0;
	mad.lo.cc.u64 %rd35387, %rd34791, %rd34786, t;
	madc.hi.u64 %rd35386, %rd34791, %rd34786, nc;
	mad.lo.cc.u64 %rd35391, %rd34790, %rd34781, %rd35391;
	madc.hi.cc.u64 c, %rd34790, %rd34781, 0;
	addc.cc.u64 t, %rd35390, c;
	addc.u64 nc, 0, 0;
	mad.lo.cc.u64 %rd35390, %rd34790, %rd34782, t;
	madc.hi.cc.u64 c, %rd34790, %rd34782, nc;
	addc.cc.u64 t, %rd35389, c;
	addc.u64 nc, 0, 0;
	mad.lo.cc.u64 %rd35389, %rd34790, %rd34783, t;
	madc.hi.cc.u64 c, %rd34790, %rd34783, nc;
	addc.cc.u64 t, %rd35388, c;
	addc.u64 nc, 0, 0;
	mad.lo.cc.u64 %rd35388, %rd34790, %rd34784, t;
	madc.hi.cc.u64 c, %rd34790, %rd34784, nc;
	addc.cc.u64 t, %rd35387, c;
	addc.u64 nc, 0, 0;
	mad.lo.cc.u64 %rd35387, %rd34790, %rd34785, t;
	madc.hi.cc.u64 c, %rd34790, %rd34785, nc;
	addc.cc.u64 t, %rd35386, c;
	addc.u64 nc, 0, 0;
	mad.lo.cc.u64 %rd35386, %rd34790, %rd34786, t;
	madc.hi.u64 %rd35385, %rd34790, %rd34786, nc;
	mad.lo.cc.u64 %rd35390, %rd34789, %rd34781, %rd35390;
	madc.hi.cc.u64 c, %rd34789, %rd34781, 0;
	addc.cc.u64 t, %rd35389, c;
	addc.u64 nc, 0, 0;
	mad.lo.cc.u64 %rd35389, %rd34789, %rd34782, t;
	madc.hi.cc.u64 c, %rd34789, %rd34782, nc;
	addc.cc.u64 t, %rd35388, c;
	addc.u64 nc, 0, 0;
	mad.lo.cc.u64 %rd35388, %rd34789, %rd34783, t;
	madc.hi.cc.u64 c, %rd34789, %rd34783, nc;
	addc.cc.u64 t, %rd35387, c;
	addc.u64 nc, 0, 0;
	mad.lo.cc.u64 %rd35387, %rd34789, %rd34784, t;
	madc.hi.cc.u64 c, %rd34789, %rd34784, nc;
	addc.cc.u64 t, %rd35386, c;
	addc.u64 nc, 0, 0;
	mad.lo.cc.u64 %rd35386, %rd34789, %rd34785, t;
	madc.hi.cc.u64 c, %rd34789, %rd34785, nc;
	addc.cc.u64 t, %rd35385, c;
	addc.u64 nc, 0, 0;
	mad.lo.cc.u64 %rd35385, %rd34789, %rd34786, t;
	madc.hi.u64 %rd35384, %rd34789, %rd34786, nc;
	mad.lo.cc.u64 %rd35389, %rd34788, %rd34781, %rd35389;
	madc.hi.cc.u64 c, %rd34788, %rd34781, 0;
	addc.cc.u64 t, %rd35388, c;
	addc.u64 nc, 0, 0;
	mad.lo.cc.u64 %rd35388, %rd34788, %rd34782, t;
	madc.hi.cc.u64 c, %rd34788, %rd34782, nc;
	addc.cc.u64 t, %rd35387, c;
	addc.u64 nc, 0, 0;
	mad.lo.cc.u64 %rd35387, %rd34788, %rd34783, t;
	madc.hi.cc.u64 c, %rd34788, %rd34783, nc;
	addc.cc.u64 t, %rd35386, c;
	addc.u64 nc, 0, 0;
	mad.lo.cc.u64 %rd35386, %rd34788, %rd34784, t;
	madc.hi.cc.u64 c, %rd34788, %rd34784, nc;
	addc.cc.u64 t, %rd35385, c;
	addc.u64 nc, 0, 0;
	mad.lo.cc.u64 %rd35385, %rd34788, %rd34785, t;
	madc.hi.cc.u64 c, %rd34788, %rd34785, nc;
	addc.cc.u64 t, %rd35384, c;
	addc.u64 nc, 0, 0;
	mad.lo.cc.u64 %rd35384, %rd34788, %rd34786, t;
	madc.hi.u64 %rd35383, %rd34788, %rd34786, nc;
	mad.lo.cc.u64 %rd35388, %rd34787, %rd34781, %rd35388;
	madc.hi.cc.u64 c, %rd34787, %rd34781, 0;
	addc.cc.u64 t, %rd35387, c;
	addc.u64 nc, 0, 0;
	mad.lo.cc.u64 %rd35387, %rd34787, %rd34782, t;
	madc.hi.cc.u64 c, %rd34787, %rd34782, nc;
	addc.cc.u64 t, %rd35386, c;
	addc.u64 nc, 0, 0;
	mad.lo.cc.u64 %rd35386, %rd34787, %rd34783, t;
	madc.hi.cc.u64 c, %rd34787, %rd34783, nc;
	addc.cc.u64 t, %rd35385, c;
	addc.u64 nc, 0, 0;
	mad.lo.cc.u64 %rd35385, %rd34787, %rd34784, t;
	madc.hi.cc.u64 c, %rd34787, %rd34784, nc;
	addc.cc.u64 t, %rd35384, c;
	addc.u64 nc, 0, 0;
	mad.lo.cc.u64 %rd35384, %rd34787, %rd34785, t;
	madc.hi.cc.u64 c, %rd34787, %rd34785, nc;
	addc.cc.u64 t, %rd35383, c;
	addc.u64 nc, 0, 0;
	mad.lo.cc.u64 %rd35383, %rd34787, %rd34786, t;
	madc.hi.u64 %rd35382, %rd34787, %rd34786, nc;
	}
	// end inline asm
	mul.lo.s64 	%rd31006, %rd35393, -8860621160618917889;
	mov.b64 	%rd31114, -8860621160618917887;
	mov.b64 	%rd31115, 1660523435060625408;
	mov.b64 	%rd31116, 2230234197602682880;
	mov.b64 	%rd31117, 1883307231910630287;
	mov.b64 	%rd31118, -4162727106559522501;
	mov.b64 	%rd31119, 121098312706494698;
	// begin inline asm
	{
	.reg .u64 c;
	.reg .u64 t;
	.reg .u64 nc;
	mad.lo.cc.u64 c, %rd31006, %rd31114, %rd35393;
	madc.hi.cc.u64 c, %rd31006, %rd31114, 0;
	addc.cc.u64 t, %rd35392, c;
	addc.u64 nc, 0, 0;
	mad.lo.cc.u64 %rd35392, %rd31006, %rd31115, t;
	madc.hi.cc.u64 c, %rd31006, %rd31115, nc;
	addc.cc.u64 t, %rd35391, c;
	addc.u64 nc, 0, 0;
	mad.lo.cc.u64 %rd35391, %rd31006, %rd31116, t;
	madc.hi.cc.u64 c, %rd31006, %rd31116, nc;
	addc.cc.u64 t, %rd35390, c;
	addc.u64 nc, 0, 0;
	mad.lo.cc.u64 %rd35390, %rd31006, %rd31117, t;
	madc.hi.cc.u64 c, %rd31006, %rd31117, nc;
	addc.cc.u64 t, %rd35389, c;
	addc.u64 nc, 0, 0;
	mad.lo.cc.u64 %rd35389, %rd31006, %rd31118, t;
	madc.hi.cc.u64 c, %rd31006, %rd31118, nc;
	addc.cc.u64 t, %rd35388, c;
	addc.u64 nc, 0, 0;
	mad.lo.cc.u64 %rd35388, %rd31006, %rd31119, t;
	madc.hi.cc.u64 c, %rd31006, %rd31119, nc;
	addc.cc.u64 %rd35387, %rd35387, c;
	addc.u64 %rd31044, 0, 0;
	}
	// end inline asm
	mul.lo.s64 	%rd31028, %rd35392, -8860621160618917889;
	// begin inline asm
	{
	.reg .u64 c;
	.reg .u64 t;
	.reg .u64 nc;
	mad.lo.cc.u64 c, %rd31028, %rd31114, %rd35392;
	madc.hi.cc.u64 c, %rd31028, %rd31114, 0;
	addc.cc.u64 t, %rd35391, c;
	addc.u64 nc, 0, 0;
	mad.lo.cc.u64 %rd35391, %rd31028, %rd31115, t;
	madc.hi.cc.u64 c, %rd31028, %rd31115, nc;
	addc.cc.u64 t, %rd35390, c;
	addc.u64 nc, 0, 0;
	mad.lo.cc.u64 %rd35390, %rd31028, %rd31116, t;
	madc.hi.cc.u64 c, %rd31028, %rd31116, nc;
	addc.cc.u64 t, %rd35389, c;
	addc.u64 nc, 0, 0;
	mad.lo.cc.u64 %rd35389, %rd31028, %rd31117, t;
	madc.hi.cc.u64 c, %rd31028, %rd31117, nc;
	addc.cc.u64 t, %rd35388, c;
	addc.u64 nc, 0, 0;
	mad.lo.cc.u64 %rd35388, %rd31028, %rd31118, t;
	madc.hi.cc.u64 c, %rd31028, %rd31118, nc;
	addc.cc.u64 t, %rd35387, c;
	addc.u64 nc, 0, 0;
	mad.lo.cc.u64 %rd35387, %rd31028, %rd31119, t;
	madc.hi.cc.u64 c, %rd31028, %rd31119, nc;
	addc.cc.u64 c, c, %rd31044;
	addc.u64 nc, 0, 0;
	addc.cc.u64 %rd35386, %rd35386, c;
	addc.u64 %rd31044, nc, 0;
	}
	// end inline asm
	mul.lo.s64 	%rd31051, %rd35391, -8860621160618917889;
	// begin inline asm
	{
	.reg .u64 c;
	.reg .u64 t;
	.reg .u64 nc;
	mad.lo.cc.u64 c, %rd31051, %rd31114, %rd35391;
	madc.hi.cc.u64 c, %rd31051, %rd31114, 0;
	addc.cc.u64 t, %rd35390, c;
	addc.u64 nc, 0, 0;
	mad.lo.cc.u64 %rd35390, %rd31051, %rd31115, t;
	madc.hi.cc.u64 c, %rd31051, %rd31115, nc;
	addc.cc.u64 t, %rd35389, c;
	addc.u64 nc, 0, 0;
	mad.lo.cc.u64 %rd35389, %rd31051, %rd31116, t;
	madc.hi.cc.u64 c, %rd31051, %rd31116, nc;
	addc.cc.u64 t, %rd35388, c;
	addc.u64 nc, 0, 0;
	mad.lo.cc.u64 %rd35388, %rd31051, %rd31117, t;
	madc.hi.cc.u64 c, %rd31051, %rd31117, nc;
	addc.cc.u64 t, %rd35387, c;
	addc.u64 nc, 0, 0;
	mad.lo.cc.u64 %rd35387, %rd31051, %rd31118, t;
	madc.hi.cc.u64 c, %rd31051, %rd31118, nc;
	addc.cc.u64 t, %rd35386, c;
	addc.u64 nc, 0, 0;
	mad.lo.cc.u64 %rd35386, %rd31051, %rd31119, t;
	madc.hi.cc.u64 c, %rd31051, %rd31119, nc;
	addc.cc.u64 c, c, %rd31044;
	addc.u64 nc, 0, 0;
	addc.cc.u64 %rd35385, %rd35385, c;
	addc.u64 %rd31044, nc, 0;
	}
	// end inline asm
	mul.lo.s64 	%rd31074, %rd35390, -8860621160618917889;
	// begin inline asm
	{
	.reg .u64 c;
	.reg .u64 t;
	.reg .u64 nc;
	mad.lo.cc.u64 c, %rd31074, %rd31114, %rd35390;
	madc.hi.cc.u64 c, %rd31074, %rd31114, 0;
	addc.cc.u64 t, %rd35389, c;
	addc.u64 nc, 0, 0;
	mad.lo.cc.u64 %rd35389, %rd31074, %rd31115, t;
	madc.hi.cc.u64 c, %rd31074, %rd31115, nc;
	addc.cc.u64 t, %rd35388, c;
	addc.u64 nc, 0, 0;
	mad.lo.cc.u64 %rd35388, %rd31074, %rd31116, t;
	madc.hi.cc.u64 c, %rd31074, %rd31116, nc;
	addc.cc.u64 t, %rd35387, c;
	addc.u64 nc, 0, 0;
	mad.lo.cc.u64 %rd35387, %rd31074, %rd31117, t;
	madc.hi.cc.u64 c, %rd31074, %rd31117, nc;
	addc.cc.u64 t, %rd35386, c;
	addc.u64 nc, 0, 0;
	mad.lo.cc.u64 %rd35386, %rd31074, %rd31118, t;
	madc.hi.cc.u64 c, %rd31074, %rd31118, nc;
	addc.cc.u64 t, %rd35385, c;
	addc.u64 nc, 0, 0;
	mad.lo.cc.u64 %rd35385, %rd31074, %rd31119, t;
	madc.hi.cc.u64 c, %rd31074, %rd31119, nc;
	addc.cc.u64 c, c, %rd31044;
	addc.u64 nc, 0, 0;
	addc.cc.u64 %rd35384, %rd35384, c;
	addc.u64 %rd31044, nc, 0;
	}
	// end inline asm
	mul.lo.s64 	%rd31097, %rd35389, -8860621160618917889;
	// begin inline asm
	{
	.reg .u64 c;
	.reg .u64 t;
	.reg .u64 nc;
	mad.lo.cc.u64 c, %rd31097, %rd31114, %rd35389;
	madc.hi.cc.u64 c, %rd31097, %rd31114, 0;
	addc.cc.u64 t, %rd35388, c;
	addc.u64 nc, 0, 0;
	mad.lo.cc.u64 %rd35388, %rd31097, %rd31115, t;
	madc.hi.cc.u64 c, %rd31097, %rd31115, nc;
	addc.cc.u64 t, %rd35387, c;
	addc.u64 nc, 0, 0;
	mad.lo.cc.u64 %rd35387, %rd31097, %rd31116, t;
	madc.hi.cc.u64 c, %rd31097, %rd31116, nc;
	addc.cc.u64 t, %rd35386, c;
	addc.u64 nc, 0, 0;
	mad.lo.cc.u64 %rd35386, %rd31097, %rd31117, t;
	madc.hi.cc.u64 c, %rd31097, %rd31117, nc;
	addc.cc.u64 t, %rd35385, c;
	addc.u64 nc, 0, 0;
	mad.lo.cc.u64 %rd35385, %rd31097, %rd31118, t;
	madc.hi.cc.u64 c, %rd31097, %rd31118, nc;
	addc.cc.u64 t, %rd35384, c;
	addc.u64 nc, 0, 0;
	mad.lo.cc.u64 %rd35384, %rd31097, %rd31119, t;
	madc.hi.cc.u64 c, %rd31097, %rd31119, nc;
	addc.cc.u64 c, c, %rd31044;
	addc.u64 nc, 0, 0;
	addc.cc.u64 %rd35383, %rd35383, c;
	addc.u64 %rd31044, nc, 0;
	}
	// end inline asm
	mul.lo.s64 	%rd31120, %rd35388, -8860621160618917889;
	// begin inline asm
	{
	.reg .u64 c;
	.reg .u64 t;
	.reg .u64 nc;
	mad.lo.cc.u64 c, %rd31120, %rd31114, %rd35388;
	madc.hi.cc.u64 c, %rd31120, %rd31114, 0;
	addc.cc.u64 t, %rd35387, c;
	addc.u64 nc, 0, 0;
	mad.lo.cc.u64 %rd35387, %rd31120, %rd31115, t;
	madc.hi.cc.u64 c, %rd31120, %rd31115, nc;
	addc.cc.u64 t, %rd35386, c;
	addc.u64 nc, 0, 0;
	mad.lo.cc.u64 %rd35386, %rd31120, %rd31116, t;
	madc.hi.cc.u64 c, %rd31120, %rd31116, nc;
	addc.cc.u64 t, %rd35385, c;
	addc.u64 nc, 0, 0;
	mad.lo.cc.u64 %rd35385, %rd31120, %rd31117, t;
	madc.hi.cc.u64 c, %rd31120, %rd31117, nc;
	addc.cc.u64 t, %rd35384, c;
	addc.u64 nc, 0, 0;
	mad.lo.cc.u64 %rd35384, %rd31120, %rd31118, t;
	madc.hi.cc.u64 c, %rd31120, %rd31118, nc;
	addc.cc.u64 t, %rd35383, c;
	addc.u64 nc, 0, 0;
	mad.lo.cc.u64 %rd35383, %rd31120, %rd31119, t;
	madc.hi.cc.u64 c, %rd31120, %rd31119, nc;
	addc.cc.u64 c, c, %rd31044;
	add.u64 %rd35382, %rd35382, c;
	}
	// end inline asm
	setp.lt.u64 	%p2824, %rd35382, 121098312706494698;
	mov.u64 	%rd35058, %rd35387;
	mov.u64 	%rd35059, %rd35386;
	mov.u64 	%rd35060, %rd35385;
	mov.u64 	%rd35061, %rd35384;
	mov.u64 	%rd35062, %rd35383;
	mov.u64 	%rd35063, %rd35382;
	@%p2824 bra 	$L__BB0_2290;
	setp.ne.s64 	%p2825, %rd35382, 121098312706494698;
	@%p2825 bra 	$L__BB0_2289;
	setp.lt.u64 	%p2826, %rd35383, -4162727106559522501;
	mov.b64 	%rd35063, 121098312706494698;
	mov.u64 	%rd35058, %rd35387;
	mov.u64 	%rd35059, %rd35386;
	mov.u64 	%rd35060, %rd35385;
	mov.u64 	%rd35061, %rd35384;
	mov.u64 	%rd35062, %rd35383;
	@%p2826 bra 	$L__BB0_2290;
	setp.ne.s64 	%p2827, %rd35383, -4162727106559522501;
	@%p2827 bra 	$L__BB0_2289;
	setp.lt.u64 	%p2828, %rd35384, 1883307231910630287;
	mov.b64 	%rd35062, -4162727106559522501;
	mov.u64 	%rd35058, %rd35387;
	mov.u64 	%rd35059, %rd35386;
	mov.u64 	%rd35060, %rd35385;
	mov.u64 	%rd35061, %rd35384;
	@%p2828 bra 	$L__BB0_2290;
	setp.ne.s64 	%p2829, %rd35384, 1883307231910630287;
	@%p2829 bra 	$L__BB0_2289;
	setp.lt.u64 	%p2830, %rd35385, 2230234197602682880;
	mov.b64 	%rd35061, 1883307231910630287;
	mov.u64 	%rd35058, %rd35387;
	mov.u64 	%rd35059, %rd35386;
	mov.u64 	%rd35060, %rd35385;
	@%p2830 bra 	$L__BB0_2290;
	setp.ne.s64 	%p2831, %rd35385, 2230234197602682880;
	@%p2831 bra 	$L__BB0_2289;
	setp.lt.u64 	%p2832, %rd35386, 1660523435060625408;
	mov.b64 	%rd35060, 2230234197602682880;
	mov.u64 	%rd35058, %rd35387;
	mov.u64 	%rd35059, %rd35386;
	@%p2832 bra 	$L__BB0_2290;
	setp.eq.s64 	%p2833, %rd35386, 1660523435060625408;
	setp.lt.u64 	%p2834, %rd35387, -8860621160618917887;
	and.pred  	%p2835, %p2833, %p2834;
	mov.b64 	%rd35059, 1660523435060625408;
	mov.u64 	%rd35058, %rd35387;
	@%p2835 bra 	$L__BB0_2290;
$L__BB0_2289:
	mov.b64 	%rd31155, -8860621160618917887;
	mov.b64 	%rd31156, 1660523435060625408;
	mov.b64 	%rd31157, 2230234197602682880;
	mov.b64 	%rd31158, 1883307231910630287;
	mov.b64 	%rd31159, -4162727106559522501;
	mov.b64 	%rd31160, 121098312706494698;
	// begin inline asm
	sub.cc.u64 %rd35058, %rd35387, %rd31155;
	subc.cc.u64 %rd35059, %rd35386, %rd31156;
	subc.cc.u64 %rd35060, %rd35385, %rd31157;
	subc.cc.u64 %rd35061, %rd35384, %rd31158;
	subc.cc.u64 %rd35062, %rd35383, %rd31159;
	subc.u64 %rd35063, %rd35382, %rd31160;
	// end inline asm
$L__BB0_2290:
	// begin inline asm
	add.cc.u64 %rd34781, %rd35058, %rd35058;
	addc.cc.u64 %rd31162, %rd35059, %rd35059;
	addc.cc.u64 %rd31163, %rd35060, %rd35060;
	addc.cc.u64 %rd31164, %rd35061, %rd35061;
	addc.cc.u64 %rd31165, %rd35062, %rd35062;
	addc.u64 %rd31166, %rd35063, %rd35063;
	// end inline asm
	setp.lt.u64 	%p2836, %rd31166, 121098312706494698;
	mov.u64 	%rd34782, %rd31162;
	mov.u64 	%rd34783, %rd31163;
	mov.u64 	%rd34784, %rd31164;
	mov.u64 	%rd34785, %rd31165;
	mov.u64 	%rd34786, %rd31166;
	@%p2836 bra 	$L__BB0_2301;
	setp.ne.s64 	%p2837, %rd31166, 121098312706494698;
	@%p2837 bra 	$L__BB0_2300;
	setp.lt.u64 	%p2838, %rd31165, -4162727106559522501;
	mov.b64 	%rd34786, 121098312706494698;
	mov.u64 	%rd34782, %rd31162;
	mov.u64 	%rd34783, %rd31163;
	mov.u64 	%rd34784, %rd31164;
	mov.u64 	%rd34785, %rd31165;
	@%p2838 bra 	$L__BB0_2301;
	setp.ne.s64 	%p2839, %rd31165, -4162727106559522501;
	@%p2839 bra 	$L__BB0_2300;
	setp.lt.u64 	%p2840, %rd31164, 1883307231910630287;
	mov.b64 	%rd34785, -4162727106559522501;
	mov.u64 	%rd34782, %rd31162;
	mov.u64 	%rd34783, %rd31163;
	mov.u64 	%rd34784, %rd31164;
	@%p2840 bra 	$L__BB0_2301;
	setp.ne.s64 	%p2841, %rd31164, 1883307231910630287;
	@%p2841 bra 	$L__BB0_2300;
	setp.lt.u64 	%p2842, %rd31163, 2230234197602682880;
	mov.b64 	%rd34784, 1883307231910630287;
	mov.u64 	%rd34782, %rd31162;
	mov.u64 	%rd34783, %rd31163;
	@%p2842 bra 	$L__BB0_2301;
	setp.ne.s64 	%p2843, %rd31163, 2230234197602682880;
	@%p2843 bra 	$L__BB0_2300;
	setp.lt.u64 	%p2844, %rd31162, 1660523435060625408;
	mov.b64 	%rd34783, 2230234197602682880;
	mov.u64 	%rd34782, %rd31162;
	@%p2844 bra 	$L__BB0_2301;
	setp.eq.s64 	%p2845, %rd31162, 1660523435060625408;
	setp.lt.u64 	%p2846, %rd34781, -8860621160618917887;
	and.pred  	%p2847, %p2845, %p2846;
	mov.b64 	%rd34782, 1660523435060625408;
	@%p2847 bra 	$L__BB0_2301;
$L__BB0_2300:
	mov.b64 	%rd31206, -8860621160618917887;
	mov.b64 	%rd31207, 1660523435060625408;
	mov.b64 	%rd31208, 2230234197602682880;
	mov.b64 	%rd31209, 1883307231910630287;
	mov.b64 	%rd31210, -4162727106559522501;
	mov.b64 	%rd31211, 121098312706494698;
	// begin inline asm
	sub.cc.u64 %rd34781, %rd34781, %rd31206;
	subc.cc.u64 %rd34782, %rd31162, %rd31207;
	subc.cc.u64 %rd34783, %rd31163, %rd31208;
	subc.cc.u64 %rd34784, %rd31164, %rd31209;
	subc.cc.u64 %rd34785, %rd31165, %rd31210;
	subc.u64 %rd34786, %rd31166, %rd31211;
	// end inline asm
$L__BB0_2301:
	// begin inline asm
	{
	.reg .u64 c;
	.reg .u64 nc;
	.reg .u64 t;
	mad.lo.cc.u64 %rd35374, %rd34798, %rd34797, 0;
	madc.hi.cc.u64 c, %rd34798, %rd34797, 0;
	madc.lo.cc.u64 %rd35373, %rd34798, %rd34796, c;
	madc.hi.cc.u64 c, %rd34798, %rd34796, 0;
	madc.lo.cc.u64 %rd31275, %rd34798, %rd34795, c;
	madc.hi.cc.u64 c, %rd34798, %rd34795, 0;
	madc.lo.cc.u64 %rd31276, %rd34798, %rd34794, c;
	madc.hi.cc.u64 c, %rd34798, %rd34794, 0;
	madc.lo.cc.u64 %rd31277, %rd34798, %rd34793, c;
	madc.hi.u64 %rd31278, %rd34798, %rd34793, 0;
	mad.lo.cc.u64 %rd31275, %rd34797, %rd34796, %rd31275;
	madc.hi.cc.u64 c, %rd34797, %rd34796, 0;
	addc.cc.u64 t, %rd31276, c;
	addc.u64 nc, 0, 0;
	mad.lo.cc.u64 %rd31276, %rd34797, %rd34795, t;
	madc.hi.cc.u64 c, %rd34797, %rd34795, nc;
	addc.cc.u64 t, %rd31277, c;
	addc.u64 nc, 0, 0;
	mad.lo.cc.u64 %rd31277, %rd34797, %rd34794, t;
	madc.hi.cc.u64 c, %rd34797, %rd34794, nc;
	addc.cc.u64 t, %rd31278, c;
	addc.u64 nc, 0, 0;
	mad.lo.cc.u64 %rd31278, %rd34797, %rd34793, t;
	madc.hi.u64 %rd31300, %rd34797, %rd34793, nc;
	mad.lo.cc.u64 %rd31277, %rd34796, %rd34795, %rd31277;
	madc.hi.cc.u64 c, %rd34796, %rd34795, 0;
	addc.cc.u64 t, %rd31278, c;
	addc.u64 nc, 0, 0;
	mad.lo.cc.u64 %rd31278, %rd34796, %rd34794, t;
	madc.hi.cc.u64 c, %rd34796, %rd34794, nc;
	addc.cc.u64 t, %rd31300, c;
	addc.u64 nc, 0, 0;
	mad.lo.cc.u64 %rd31300, %rd34796, %rd34793, t;
	madc.hi.u64 %rd31323, %rd34796, %rd34793, nc;
	mad.lo.cc.u64 %rd31300, %rd34795, %rd34794, %rd31300;
	madc.hi.cc.u64 c, %rd34795, %rd34794, 0;
	addc.cc.u64 t, %rd31323, c;
	addc.u64 nc, 0, 0;
	mad.lo.cc.u64 %rd31323, %rd34795, %rd34793, t;
	madc.hi.u64 %rd35366, %rd34795, %rd34793, nc;
	mad.lo.cc.u64 %rd35366, %rd34794, %rd34793, %rd35366;
	madc.hi.u64 %rd35365, %rd34794, %rd34793, 0;
	}
	// end inline asm
	shr.u64 	%rd35364, %rd35365, 63;
	mov.b64 	{%r1621, %r1622}, %rd35365;
	mov.b64 	{%r1623, %r1624}, %rd35366;
	shf.l.wrap.b32 	%r1625, %r1624, %r1621, 1;
	shf.l.wrap.b32 	%r1626, %r1621, %r1622, 1;
	mov.b64 	%rd35365, {%r1625, %r1626};
	mov.b64 	{%r1627, %r1628}, %rd31323;
	shf.l.wrap.b32 	%r1629, %r1628, %r1623, 1;
	shf.l.wrap.b32 	%r1630, %r1623, %r1624, 1;
	mov.b64 	%rd35366, {%r1629, %r1630};
	mov.b64 	{%r1631, %r1632}, %rd31300;
	shf.l.wrap.b32 	%r1633, %r1632, %r1627, 1;
	shf.l.wrap.b32 	%r1634, %r1627, %r1628, 1;
	mov.b64 	%rd31323, {%r1633, %r1634};
	mov.b64 	{%r1635, %r1636}, %rd31278;
	shf.l.wrap.b32 	%r1637, %r1636, %r1631, 1;
	shf.l.wrap.b32 	%r1638, %r1631, %r1632, 1;
	mov.b64 	%rd31300, {%r1637, %r1638};
	mov.b64 	{%r1639, %r1640}, %rd31277;
	shf.l.wrap.b32 	%r1641, %r1640, %r1635, 1;
	shf.l.wrap.b32 	%r1642, %r1635, %r1636, 1;
	mov.b64 	%rd31278, {%r1641, %r1642};
	mov.b64 	{%r1643, %r1644}, %rd31276;
	shf.l.wrap.b32 	%r1645, %r1644, %r1639, 1;
	shf.l.wrap.b32 	%r1646, %r1639, %r1640, 1;
	mov.b64 	%rd31277, {%r1645, %r1646};
	mov.b64 	{%r1647, %r1648}, %rd31275;
	shf.l.wrap.b32 	%r1649, %r1648, %r1643, 1;
	shf.l.wrap.b32 	%r1650, %r1643, %r1644, 1;
	mov.b64 	%rd31276, {%r1649, %r1650};
	mov.b64 	{%r1651, %r1652}, %rd35373;
	shf.l.wrap.b32 	%r1653, %r1652, %r1647, 1;
	shf.l.wrap.b32 	%r1654, %r1647, %r1648, 1;
	mov.b64 	%rd31275, {%r1653, %r1654};
	mov.b64 	{%r1655, %r1656}, %rd35374;
	shf.l.wrap.b32 	%r1657, %r1656, %r1651, 1;
	shf.l.wrap.b32 	%r1658, %r1651, %r1652, 1;
	mov.b64 	%rd35373, {%r1657, %r1658};
	shl.b64 	%rd35374, %rd35374, 1;
	// begin inline asm
	{
	mad.lo.cc.u64 %rd4084, %rd34798, %rd34798, 0;
	madc.hi.cc.u64 %rd35374, %rd34798, %rd34798, %rd35374;
	madc.lo.cc.u64 %rd35373, %rd34797, %rd34797, %rd35373;
	madc.hi.cc.u64 %rd31275, %rd34797, %rd34797, %rd31275;
	madc.lo.cc.u64 %rd31276, %rd34796, %rd34796, %rd31276;
	madc.hi.cc.u64 %rd31277, %rd34796, %rd34796, %rd31277;
	madc.lo.cc.u64 %rd31278, %rd34795, %rd34795, %rd31278;
	madc.hi.cc.u64 %rd31300, %rd34795, %rd34795, %rd31300;
	madc.lo.cc.u64 %rd31323, %rd34794, %rd34794, %rd31323;
	madc.hi.cc.u64 %rd35366, %rd34794, %rd34794, %rd35366;
	madc.lo.cc.u64 %rd35365, %rd34793, %rd34793, %rd35365;
	madc.hi.u64 %rd35364, %rd34793, %rd34793, %rd35364;
	}
	// end inline asm
	mul.lo.s64 	%rd31286, %rd4084, -8860621160618917889;
	mov.b64 	%rd31394, -8860621160618917887;
	mov.b64 	%rd31395, 1660523435060625408;
	mov.b64 	%rd31396, 2230234197602682880;
	mov.b64 	%rd31397, 1883307231910630287;
	mov.b64 	%rd31398, -4162727106559522501;
	mov.b64 	%rd31399, 121098312706494698;
	// begin inline asm
	{
	.reg .u64 c;
	.reg .u64 t;
	.reg .u64 nc;
	mad.lo.cc.u64 c, %rd31286, %rd31394, %rd4084;
	madc.hi.cc.u64 c, %rd31286, %rd31394, 0;
	addc.cc.u64 t, %rd35374, c;
	addc.u64 nc, 0, 0;
	mad.lo.cc.u64 %rd35374, %rd31286, %rd31395, t;
	madc.hi.cc.u64 c, %rd31286, %rd31395, nc;
	addc.cc.u64 t, %rd35373, c;
	addc.u64 nc, 0, 0;
	mad.lo.cc.u64 %rd35373, %rd31286, %rd31396, t;
	madc.hi.cc.u64 c, %rd31286, %rd31396, nc;
	addc.cc.u64 t, %rd31275, c;
	addc.u64 nc, 0, 0;
	mad.lo.cc.u64 %rd31275, %rd31286, %rd31397, t;
	madc.hi.cc.u64 c, %rd31286, %rd31397, nc;
	addc.cc.u64 t, %rd31276, c;
	addc.u64 nc, 0, 0;
	mad.lo.cc.u64 %rd31276, %rd31286, %rd31398, t;
	madc.hi.cc.u64 c, %rd31286, %rd31398, nc;
	addc.cc.u64 t, %rd31277, c;
	addc.u64 nc, 0, 0;
	mad.lo.cc.u64 %rd31277, %rd31286, %rd31399, t;
	madc.hi.cc.u64 c, %rd31286, %rd31399, nc;
	addc.cc.u64 %rd31278, %rd31278, c;
	addc.u64 %rd31324, 0, 0;
	}
	// end inline asm
	mul.lo.s64 	%rd31308, %rd35374, -8860621160618917889;
	// begin inline asm
	{
	.reg .u64 c;
	.reg .u64 t;
	.reg .u64 nc;
	mad.lo.cc.u64 c, %rd31308, %rd31394, %rd35374;
	madc.hi.cc.u64 c, %rd31308, %rd31394, 0;
	addc.cc.u64 t, %rd35373, c;
	addc.u64 nc, 0, 0;
	mad.lo.cc.u64 %rd35373, %rd31308, %rd31395, t;
	madc.hi.cc.u64 c, %rd31308, %rd31395, nc;
	addc.cc.u64 t, %rd31275, c;
	addc.u64 nc, 0, 0;
	mad.lo.cc.u64 %rd31275, %rd31308, %rd31396, t;
	madc.hi.cc.u64 c, %rd31308, %rd31396, nc;
	addc.cc.u64 t, %rd31276, c;
	addc.u64 nc, 0, 0;
	mad.lo.cc.u64 %rd31276, %rd31308, %rd31397, t;
	madc.hi.cc.u64 c, %rd31308, %rd31397, nc;
	addc.cc.u64 t, %rd31277, c;
	addc.u64 nc, 0, 0;
	mad.lo.cc.u64 %rd31277, %rd31308, %rd31398, t;
	madc.hi.cc.u64 c, %rd31308, %rd31398, nc;
	addc.cc.u64 t, %rd31278, c;
	addc.u64 nc, 0, 0;
	mad.lo.cc.u64 %rd31278, %rd31308, %rd31399, t;
	madc.hi.cc.u64 c, %rd31308, %rd31399, nc;
	addc.cc.u64 c, c, %rd31324;
	addc.u64 nc, 0, 0;
	addc.cc.u64 %rd31300, %rd31300, c;
	addc.u64 %rd31324, nc, 0;
	}
	// end inline asm
	mul.lo.s64 	%rd31331, %rd35373, -8860621160618917889;
	// begin inline asm
	{
	.reg .u64 c;
	.reg .u64 t;
	.reg .u64 nc;
	mad.lo.cc.u64 c, %rd31331, %rd31394, %rd35373;
	madc.hi.cc.u64 c, %rd31331, %rd31394, 0;
	addc.cc.u64 t, %rd31275, c;
	addc.u64 nc, 0, 0;
	mad.lo.cc.u64 %rd31275, %rd31331, %rd31395, t;
	madc.hi.cc.u64 c, %rd31331, %rd31395, nc;
	addc.cc.u64 t, %rd31276, c;
	addc.u64 nc, 0, 0;
	mad.lo.cc.u64 %rd31276, %rd31331, %rd31396, t;
	madc.hi.cc.u64 c, %rd31331, %rd31396, nc;
	addc.cc.u64 t, %rd31277, c;
	addc.u64 nc, 0, 0;
	mad.lo.cc.u64 %rd31277, %rd31331, %rd31397, t;
	madc.hi.cc.u64 c, %rd31331, %rd31397, nc;
	addc.cc.u64 t, %rd31278, c;
	addc.u64 nc, 0, 0;
	mad.lo.cc.u64 %rd31278, %rd31331, %rd31398, t;
	madc.hi.cc.u64 c, %rd31331, %rd31398, nc;
	addc.cc.u64 t, %rd31300, c;
	addc.u64 nc, 0, 0;
	mad.lo.cc.u64 %rd31300, %rd31331, %rd31399, t;
	madc.hi.cc.u64 c, %rd31331, %rd31399, nc;
	addc.cc.u64 c, c, %rd31324;
	addc.u64 nc, 0, 0;
	addc.cc.u64 %rd31323, %rd31323, c;
	addc.u64 %rd31324, nc, 0;
	}
	// end inline asm
	mul.lo.s64 	%rd31354, %rd31275, -8860621160618917889;
	// begin inline asm
	{
	.reg .u64 c;
	.reg .u64 t;
	.reg .u64 nc;
	mad.lo.cc.u64 c, %rd31354, %rd31394, %rd31275;
	madc.hi.cc.u64 c, %rd31354, %rd31394, 0;
	addc.cc.u64 t, %rd31276, c;
	addc.u64 nc, 0, 0;
	mad.lo.cc.u64 %rd31276, %rd31354, %rd31395, t;
	madc.hi.cc.u64 c, %rd31354, %rd31395, nc;
	addc.cc.u64 t, %rd31277, c;
	addc.u64 nc, 0, 0;
	mad.lo.cc.u64 %rd31277, %rd31354, %rd31396, t;
	madc.hi.cc.u64 c, %rd31354, %rd31396, nc;
	addc.cc.u64 t, %rd31278, c;
	addc.u64 nc, 0, 0;
	mad.lo.cc.u64 %rd31278, %rd31354, %rd31397, t;
	madc.hi.cc.u64 c, %rd31354, %rd31397, nc;
	addc.cc.u64 t, %rd31300, c;
	addc.u64 nc, 0, 0;
	mad.lo.cc.u64 %rd31300, %rd31354, %rd31398, t;
	madc.hi.cc.u64 c, %rd31354, %rd31398, nc;
	addc.cc.u64 t, %rd31323, c;
	addc.u64 nc, 0, 0;
	mad.lo.cc.u64 %rd31323, %rd31354, %rd31399, t;
	madc.hi.cc.u64 c, %rd31354, %rd31399, nc;
	addc.cc.u64 c, c, %rd31324;
	addc.u64 nc, 0, 0;
	addc.cc.u64 %rd35366, %rd35366, c;
	addc.u64 %rd31324, nc, 0;
	}
	// end inline asm
	mul.lo.s64 	%rd31377, %rd31276, -8860621160618917889;
	// begin inline asm
	{
	.reg .u64 c;
	.reg .u64 t;
	.reg .u64 nc;
	mad.lo.cc.u64 c, %rd31377, %rd31394, %rd31276;
	madc.hi.cc.u64 c, %rd31377, %rd31394, 0;
	addc.cc.u64 t, %rd31277, c;
	addc.u64 nc, 0, 0;
	mad.lo.cc.u64 %rd31277, %rd31377, %rd31395, t;
	madc.hi.cc.u64 c, %rd31377, %rd31395, nc;
	addc.cc.u64 t, %rd31278, c;
	addc.u64 nc, 0, 0;
	mad.lo.cc.u64 %rd31278, %rd31377, %rd31396, t;
	madc.hi.cc.u64 c, %rd31377, %rd31396, nc;
	addc.cc.u64 t, %rd31300, c;
	addc.u64 nc, 0, 0;
	mad.lo.cc.u64 %rd31300, %rd31377, %rd31397, t;
	madc.hi.cc.u64 c, %rd31377, %rd31397, nc;
	addc.cc.u64 t, %rd31323, c;
	addc.u64 nc, 0, 0;
	mad.lo.cc.u64 %rd31323, %rd31377, %rd31398, t;
	madc.hi.cc.u64 c, %rd31377, %rd31398, nc;
	addc.cc.u64 t, %rd35366, c;
	addc.u64 nc, 0, 0;
	mad.lo.cc.u64 %rd35366, %rd31377, %rd31399, t;
	madc.hi.cc.u64 c, %rd31377, %rd31399, nc;
	addc.cc.u64 c, c, %rd31324;
	addc.u64 nc, 0, 0;
	addc.cc.u64 %rd35365, %rd35365, c;
	addc.u64 %rd31324, nc, 0;
	}
	// end inline asm
	mul.lo.s64 	%rd31400, %rd31277, -8860621160618917889;
	// begin inline asm
	{
	.reg .u64 c;
	.reg .u64 t;
	.reg .u64 nc;
	mad.lo.cc.u64 c, %rd31400, %rd31394, %rd31277;
	madc.hi.cc.u64 c, %rd31400, %rd31394, 0;
	addc.cc.u64 t, %rd31278, c;
	addc.u64 nc, 0, 0;
	mad.lo.cc.u64 %rd31278, %rd31400, %rd31395, t;
	madc.hi.cc.u64 c, %rd31400, %rd31395, nc;
	addc.cc.u64 t, %rd31300, c;
	addc.u64 nc, 0, 0;
	mad.lo.cc.u64 %rd31300, %rd31400, %rd31396, t;
	madc.hi.cc.u64 c, %rd31400, %rd31396, nc;
	addc.cc.u64 t, %rd31323, c;
	addc.u64 nc, 0, 0;
	mad.lo.cc.u64 %rd31323, %rd31400, %rd31397, t;
	madc.hi.cc.u64 c, %rd31400, %rd31397, nc;
	addc.cc.u64 t, %rd35366, c;
	addc.u64 nc, 0, 0;
	mad.lo.cc.u64 %rd35366, %rd31400, %rd31398, t;
	madc.hi.cc.u64 c, %rd31400, %rd31398, nc;
	addc.cc.u64 t, %rd35365, c;
	addc.u64 nc, 0, 0;
	mad.lo.cc.u64 %rd35365, %rd31400, %rd31399, t;
	madc.hi.cc.u64 c, %rd31400, %rd31399, nc;
	addc.cc.u64 c, c, %rd31324;
	add.u64 %rd35364, %rd35364, c;
	}
	// end inline asm
	setp.lt.u64 	%p2848, %rd35364, 121098312706494698;
	mov.u64 	%rd35070, %rd35364;
	mov.u64 	%rd35071, %rd35365;
	mov.u64 	%rd35072, %rd35366;
	mov.u64 	%rd35073, %rd31323;
	mov.u64 	%rd35074, %rd31300;
	mov.u64 	%rd35075, %rd31278;
	@%p2848 bra 	$L__BB0_2312;
	setp.ne.s64 	%p2849, %rd35364, 121098312706494698;
	@%p2849 bra 	$L__BB0_2311;
	setp.lt.u64 	%p2850, %rd35365, -4162727106559522501;
	mov.b64 	%rd35070, 121098312706494698;
	mov.u64 	%rd35071, %rd35365;
	mov.u64 	%rd35072, %rd35366;
	mov.u64 	%rd35073, %rd31323;
	mov.u64 	%rd35074, %rd31300;
	mov.u64 	%rd35075, %rd31278;
	@%p2850 bra 	$L__BB0_2312;
	setp.ne.s64 	%p2851, %rd35365, -4162727106559522501;
	@%p2851 bra 	$L__BB0_2311;
	setp.lt.u64 	%p2852, %rd35366, 1883307231910630287;
	mov.b64 	%rd35071, -4162727106559522501;
	mov.u64 	%rd35072, %rd35366;
	mov.u64 	%rd35073, %rd31323;
	mov.u64 	%rd35074, %rd31300;
	mov.u64 	%rd35075, %rd31278;
	@%p2852 bra 	$L__BB0_2312;
	setp.ne.s64 	%p2853, %rd35366, 1883307231910630287;
	@%p2853 bra 	$L__BB0_2311;
	setp.lt.u64 	%p2854, %rd31323, 2230234197602682880;
	mov.b64 	%rd35072, 1883307231910630287;
	mov.u64 	%rd35073, %rd31323;
	mov.u64 	%rd35074, %rd31300;
	mov.u64 	%rd35075, %rd31278;
	@%p2854 bra 	$L__BB0_2312;
	setp.ne.s64 	%p2855, %rd31323, 2230234197602682880;
	@%p2855 bra 	$L__BB0_2311;
	setp.lt.u64 	%p2856, %rd31300, 1660523435060625408;
	mov.b64 	%rd35073, 2230234197602682880;
	mov.u64 	%rd35074, %rd31300;
	mov.u64 	%rd35075, %rd31278;
	@%p2856 bra 	$L__BB0_2312;
	setp.eq.s64 	%p2857, %rd31300, 1660523435060625408;
	setp.lt.u64 	%p2858, %rd31278, -8860621160618917887;
	and.pred  	%p2859, %p2857, %p2858;
	mov.b64 	%rd35074, 1660523435060625408;
	mov.u64 	%rd35075, %rd31278;
	@%p2859 bra 	$L__BB0_2312;
$L__BB0_2311:
	mov.b64 	%rd31435, -8860621160618917887;
	mov.b64 	%rd31436, 1660523435060625408;
	mov.b64 	%rd31437, 2230234197602682880;
	mov.b64 	%rd31438, 1883307231910630287;
	mov.b64 	%rd31439, -4162727106559522501;
	mov.b64 	%rd31440, 121098312706494698;
	// begin inline asm
	sub.cc.u64 %rd35075, %rd31278, %rd31435;
	subc.cc.u64 %rd35074, %rd31300, %rd31436;
	subc.cc.u64 %rd35073, %rd31323, %rd31437;
	subc.cc.u64 %rd35072, %rd35366, %rd31438;
	subc.cc.u64 %rd35071, %rd35365, %rd31439;
	subc.u64 %rd35070, %rd35364, %rd31440;
	// end inline asm
$L__BB0_2312:
	// begin inline asm
	{
	.reg .u64 c;
	.reg .u64 nc;
	.reg .u64 t;
	mad.lo.cc.u64 %rd35362, %rd34792, %rd34791, 0;
	madc.hi.cc.u64 c, %rd34792, %rd34791, 0;
	madc.lo.cc.u64 %rd35361, %rd34792, %rd34790, c;
	madc.hi.cc.u64 c, %rd34792, %rd34790, 0;
	madc.lo.cc.u64 %rd31504, %rd34792, %rd34789, c;
	madc.hi.cc.u64 c, %rd34792, %rd34789, 0;
	madc.lo.cc.u64 %rd31505, %rd34792, %rd34788, c;
	madc.hi.cc.u64 c, %rd34792, %rd34788, 0;
	madc.lo.cc.u64 %rd31506, %rd34792, %rd34787, c;
	madc.hi.u64 %rd31507, %rd34792, %rd34787, 0;
	mad.lo.cc.u64 %rd31504, %rd34791, %rd34790, %rd31504;
	madc.hi.cc.u64 c, %rd34791, %rd34790, 0;
	addc.cc.u64 t, %rd31505, c;
	addc.u64 nc, 0, 0;
	mad.lo.cc.u64 %rd31505, %rd34791, %rd34789, t;
	madc.hi.cc.u64 c, %rd34791, %rd34789, nc;
	addc.cc.u64 t, %rd31506, c;
	addc.u64 nc, 0, 0;
	mad.lo.cc.u64 %rd31506, %rd34791, %rd34788, t;
	madc.hi.cc.u64 c, %rd34791, %rd34788, nc;
	addc.cc.u64 t, %rd31507, c;
	addc.u64 nc, 0, 0;
	mad.lo.cc.u64 %rd31507, %rd34791, %rd34787, t;
	madc.hi.u64 %rd31529, %rd34791, %rd34787, nc;
	mad.lo.cc.u64 %rd31506, %rd34790, %rd34789, %rd31506;
	madc.hi.cc.u64 c, %rd34790, %rd34789, 0;
	addc.cc.u64 t, %rd31507, c;
	addc.u64 nc, 0, 0;
	mad.lo.cc.u64 %rd31507, %rd34790, %rd34788, t;
	madc.hi.cc.u64 c, %rd34790, %rd34788, nc;
	addc.cc.u64 t, %rd31529, c;
	addc.u64 nc, 0, 0;
	mad.lo.cc.u64 %rd31529, %rd34790, %rd34787, t;
	madc.hi.u64 %rd31552, %rd34790, %rd34787, nc;
	mad.lo.cc.u64 %rd31529, %rd34789, %rd34788, %rd31529;
	madc.hi.cc.u64 c, %rd34789, %rd34788, 0;
	addc.cc.u64 t, %rd31552, c;
	addc.u64 nc, 0, 0;
	mad.lo.cc.u64 %rd31552, %rd34789, %rd34787, t;
	madc.hi.u64 %rd35354, %rd34789, %rd34787, nc;
	mad.lo.cc.u64 %rd35354, %rd34788, %rd34787, %rd35354;
	madc.hi.u64 %rd35353, %rd34788, %rd34787, 0;
	}
	// end inline asm
	shr.u64 	%rd35352, %rd35353, 63;
	mov.b64 	{%r1659, %r1660}, %rd35353;
	mov.b64 	{%r1661, %r1662}, %rd35354;
	shf.l.wrap.b32 	%r1663, %r1662, %r1659, 1;
	shf.l.wrap.b32 	%r1664, %r1659, %r1660, 1;
	mov.b64 	%rd35353, {%r1663, %r1664};
	mov.b64 	{%r1665, %r1666}, %rd31552;
	shf.l.wrap.b32 	%r1667, %r1666, %r1661, 1;
	shf.l.wrap.b32 	%r1668, %r1661, %r1662, 1;
	mov.b64 	%rd35354, {%r1667, %r1668};
	mov.b64 	{%r1669, %r1670}, %rd31529;
	shf.l.wrap.b32 	%r1671, %r1670, %r1665, 1;
	shf.l.wrap.b32 	%r1672, %r1665, %r1666, 1;
	mov.b64 	%rd31552, {%r1671, %r1672};
	mov.b64 	{%r1673, %r1674}, %rd31507;
	shf.l.wrap.b32 	%r1675, %r1674, %r1669, 1;
	shf.l.wrap.b32 	%r1676, %r1669, %r1670, 1;
	mov.b64 	%rd31529, {%r1675, %r1676};
	mov.b64 	{%r1677, %r1678}, %rd31506;
	shf.l.wrap.b32 	%r1679, %r1678, %r1673, 1;
	shf.l.wrap.b32 	%r1680, %r1673, %r1674, 1;
	mov.b64 	%rd31507, {%r1679, %r1680};
	mov.b64 	{%r1681, %r1682}, %rd31505;
	shf.l.wrap.b32 	%r1683, %r1682, %r1677, 1;
	shf.l.wrap.b32 	%r1684, %r1677, %r1678, 1;
	mov.b64 	%rd31506, {%r1683, %r1684};
	mov.b64 	{%r1685, %r1686}, %rd31504;
	shf.l.wrap.b32 	%r1687, %r1686, %r1681, 1;
	shf.l.wrap.b32 	%r1688, %r1681, %r1682, 1;
	mov.b64 	%rd31505, {%r1687, %r1688};
	mov.b64 	{%r1689, %r1690}, %rd35361;
	shf.l.wrap.b32 	%r1691, %r1690, %r1685, 1;
	shf.l.wrap.b32 	%r1692, %r1685, %r1686, 1;
	mov.b64 	%rd31504, {%r1691, %r1692};
	mov.b64 	{%r1693, %r1694}, %rd35362;
	shf.l.wrap.b32 	%r1695, %r1694, %r1689, 1;
	shf.l.wrap.b32 	%r1696, %r1689, %r1690, 1;
	mov.b64 	%rd35361, {%r1695, %r1696};
	shl.b64 	%rd35362, %rd35362, 1;
	// begin inline asm
	{
	mad.lo.cc.u64 %rd4096, %rd34792, %rd34792, 0;
	madc.hi.cc.u64 %rd35362, %rd34792, %rd34792, %rd35362;
	madc.lo.cc.u64 %rd35361, %rd34791, %rd34791, %rd35361;
	madc.hi.cc.u64 %rd31504, %rd34791, %rd34791, %rd31504;
	madc.lo.cc.u64 %rd31505, %rd34790, %rd34790, %rd31505;
	madc.hi.cc.u64 %rd31506, %rd34790, %rd34790, %rd31506;
	madc.lo.cc.u64 %rd31507, %rd34789, %rd34789, %rd31507;
	madc.hi.cc.u64 %rd31529, %rd34789, %rd34789, %rd31529;
	madc.lo.cc.u64 %rd31552, %rd34788, %rd34788, %rd31552;
	madc.hi.cc.u64 %rd35354, %rd34788, %rd34788, %rd35354;
	madc.lo.cc.u64 %rd35353, %rd34787, %rd34787, %rd35353;
	madc.hi.u64 %rd35352, %rd34787, %rd34787, %rd35352;
	}
	// end inline asm
	mul.lo.s64 	%rd31515, %rd4096, -8860621160618917889;
	mov.b64 	%rd31623, -8860621160618917887;
	mov.b64 	%rd31624, 1660523435060625408;
	mov.b64 	%rd31625, 2230234197602682880;
	mov.b64 	%rd31626, 1883307231910630287;
	mov.b64 	%rd31627, -4162727106559522501;
	mov.b64 	%rd31628, 121098312706494698;
	// begin inline asm
	{
	.reg .u64 c;
	.reg .u64 t;
	.reg .u64 nc;
	mad.lo.cc.u64 c, %rd31515, %rd31623, %rd4096;
	madc.hi.cc.u64 c, %rd31515, %rd31623, 0;
	addc.cc.u64 t, %rd35362, c;
	addc.u64 nc, 0, 0;
	mad.lo.cc.u64 %rd35362, %rd31515, %rd31624, t;
	madc.hi.cc.u64 c, %rd31515, %rd31624, nc;
	addc.cc.u64 t, %rd35361, c;
	addc.u64 nc, 0, 0;
	mad.lo.cc.u64 %rd35361, %rd31515, %rd31625, t;
	madc.hi.cc.u64 c, %rd31515, %rd31625, nc;
	addc.cc.u64 t, %rd31504, c;
	addc.u64 nc, 0, 0;
	mad.lo.cc.u64 %rd31504, %rd31515, %rd31626, t;
	madc.hi.cc.u64 c, %rd31515, %rd31626, nc;
	addc.cc.u64 t, %rd31505, c;
	addc.u64 nc, 0, 0;
	mad.lo.cc.u64 %rd31505, %rd31515, %rd31627, t;
	madc.hi.cc.u64 c, %rd31515, %rd31627, nc;
	addc.cc.u64 t, %rd31506, c;
	addc.u64 nc, 0, 0;
	mad.lo.cc.u64 %rd31506, %rd31515, %rd31628, t;
	madc.hi.cc.u64 c, %rd31515, %rd31628, nc;
	addc.cc.u64 %rd31507, %rd31507, c;
	addc.u64 %rd31553, 0, 0;
	}
	// end inline asm
	mul.lo.s64 	%rd31537, %rd35362, -8860621160618917889;
	// begin inline asm
	{
	.reg .u64 c;
	.reg .u64 t;
	.reg .u64 nc;
	mad.lo.cc.u64 c, %rd31537, %rd31623, %rd35362;
	madc.hi.cc.u64 c, %rd31537, %rd31623, 0;
	addc.cc.u64 t, %rd35361, c;
	addc.u64 nc, 0, 0;
	mad.lo.cc.u64 %rd35361, %rd31537, %rd31624, t;
	madc.hi.cc.u64 c, %rd31537, %rd31624, nc;
	addc.cc.u64 t, %rd31504, c;
	addc.u64 nc, 0, 0;
	mad.lo.cc.u64 %rd31504, %rd31537, %rd31625, t;
	madc.hi.cc.u64 c, %rd31537, %rd31625, nc;
	addc.cc.u64 t, %rd31505, c;
	addc.u64 nc, 0, 0;
	mad.lo.cc.u64 %rd31505, %rd31537, %rd31626, t;
	madc.hi.cc.u64 c, %rd31537, %rd31626, nc;
	addc.cc.u64 t, %rd31506, c;
	addc.u64 nc, 0, 0;
	mad.lo.cc.u64 %rd31506, %rd31537, %rd31627, t;
	madc.hi.cc.u64 c, %rd31537, %rd31627, nc;
	addc.cc.u64 t, %rd31507, c;
	addc.u64 nc, 0, 0;
	mad.lo.cc.u64 %rd31507, %rd31537, %rd31628, t;
	madc.hi.cc.u64 c, %rd31537, %rd31628, nc;
	addc.cc.u64 c, c, %rd31553;
	addc.u64 nc, 0, 0;
	addc.cc.u64 %rd31529, %rd31529, c;
	addc.u64 %rd31553, nc, 0;
	}
	// end inline asm
	mul.lo.s64 	%rd31560, %rd35361, -8860621160618917889;
	// begin inline asm
	{
	.reg .u64 c;
	.reg .u64 t;
	.reg .u64 nc;
	mad.lo.cc.u64 c, %rd31560, %rd31623, %rd35361;
	madc.hi.cc.u64 c, %rd31560, %rd31623, 0;
	addc.cc.u64 t, %rd31504, c;
	addc.u64 nc, 0, 0;
	mad.lo.cc.u64 %rd31504, %rd31560, %rd31624, t;
	madc.hi.cc.u64 c, %rd31560, %rd31624, nc;
	addc.cc.u64 t, %rd31505, c;
	addc.u64 nc, 0, 0;
	mad.lo.cc.u64 %rd31505, %rd31560, %rd31625, t;
	madc.hi.cc.u64 c, %rd31560, %rd31625, nc;
	addc.cc.u64 t, %rd31506, c;
	addc.u64 nc, 0, 0;
	mad.lo.cc.u64 %rd31506, %rd31560, %rd31626, t;
	madc.hi.cc.u64 c, %rd31560, %rd31626, nc;
	addc.cc.u64 t, %rd31507, c;
	addc.u64 nc, 0, 0;
	mad.lo.cc.u64 %rd31507, %rd31560, %rd31627, t;
	madc.hi.cc.u64 c, %rd31560, %rd31627, nc;
	addc.cc.u64 t, %rd31529, c;
	addc.u64 nc, 0, 0;
	mad.lo.cc.u64 %rd31529, %rd31560, %rd31628, t;
	madc.hi.cc.u64 c, %rd31560, %rd31628, nc;
	addc.cc.u64 c, c, %rd31553;
	addc.u64 nc, 0, 0;
	addc.cc.u64 %rd31552, %rd31552, c;
	addc.u64 %rd31553, nc, 0;
	}
	// end inline asm
	mul.lo.s64 	%rd31583, %rd31504, -8860621160618917889;
	// begin inline asm
	{
	.reg .u64 c;
	.reg .u64 t;
	.reg .u64 nc;
	mad.lo.cc.u64 c, %rd31583, %rd31623, %rd31504;
	madc.hi.cc.u64 c, %rd31583, %rd31623, 0;
	addc.cc.u64 t, %rd31505, c;
	addc.u64 nc, 0, 0;
	mad.lo.cc.u64 %rd31505, %rd31583, %rd31624, t;
	madc.hi.cc.u64 c, %rd31583, %rd31624, nc;
	addc.cc.u64 t, %rd31506, c;
	addc.u64 nc, 0, 0;
	mad.lo.cc.u64 %rd31506, %rd31583, %rd31625, t;
	madc.hi.cc.u64 c, %rd31583, %rd31625, nc;
	addc.cc.u64 t, %rd31507, c;
	addc.u64 nc, 0, 0;
	mad.lo.cc.u64 %rd31507, %rd31583, %rd31626, t;
	madc.hi.cc.u64 c, %rd31583, %rd31626, nc;
	addc.cc.u64 t, %rd31529, c;
	addc.u64 nc, 0, 0;
	mad.lo.cc.u64 %rd31529, %rd31583, %rd31627, t;
	madc.hi.cc.u64 c, %rd31583, %rd31627, nc;
	addc.cc.u64 t, %rd31552, c;
	addc.u64 nc, 0, 0;
	mad.lo.cc.u64 %rd31552, %rd31583, %rd31628, t;
	madc.hi.cc.u64 c, %rd31583, %rd31628, nc;
	addc.cc.u64 c, c, %rd31553;
	addc.u64 nc, 0, 0;
	addc.cc.u64 %rd35354, %rd35354, c;
	addc.u64 %rd31553, nc, 0;
	}
	// end inline asm
	mul.lo.s64 	%rd31606, %rd31505, -8860621160618917889;
	// begin inline asm
	{
	.reg .u64 c;
	.reg .u64 t;
	.reg .u64 nc;
	mad.lo.cc.u64 c, %rd31606, %rd31623, %rd31505;
	madc.hi.cc.u64 c, %rd31606, %rd31623, 0;
	addc.cc.u64 t, %rd31506, c;
	addc.u64 nc, 0, 0;
	mad.lo.cc.u64 %rd31506, %rd31606, %rd31624, t;
	madc.hi.cc.u64 c, %rd31606, %rd31624, nc;
	addc.cc.u64 t, %rd31507, c;
	addc.u64 nc, 0, 0;
	mad.lo.cc.u64 %rd31507, %rd31606, %rd31625, t;
	madc.hi.cc.u64 c, %rd31606, %rd31625, nc;
	addc.cc.u64 t, %rd31529, c;
	addc.u64 nc, 0, 0;
	mad.lo.cc.u64 %rd31529, %rd31606, %rd31626, t;
	madc.hi.cc.u64 c, %rd31606, %rd31626, nc;
	addc.cc.u64 t, %rd31552, c;
	addc.u64 nc, 0, 0;
	mad.lo.cc.u64 %rd31552, %rd31606, %rd31627, t;
	madc.hi.cc.u64 c, %rd31606, %rd31627, nc;
	addc.cc.u64 t, %rd35354, c;
	addc.u64 nc, 0, 0;
	mad.lo.cc.u64 %rd35354, %rd31606, %rd31628, t;
	madc.hi.cc.u64 c, %rd31606, %rd31628, nc;
	addc.cc.u64 c, c, %rd31553;
	addc.u64 nc, 0, 0;
	addc.cc.u64 %rd35353, %rd35353, c;
	addc.u64 %rd31553, nc, 0;
	}
	// end inline asm
	mul.lo.s64 	%rd31629, %rd31506, -8860621160618917889;
	// begin inline asm
	{
	.reg .u64 c;
	.reg .u64 t;
	.reg .u64 nc;
	mad.lo.cc.u64 c, %rd31629, %rd31623, %rd31506;
	madc.hi.cc.u64 c, %rd31629, %rd31623, 0;
	addc.cc.u64 t, %rd31507, c;
	addc.u64 nc, 0, 0;
	mad.lo.cc.u64 %rd31507, %rd31629, %rd31624, t;
	madc.hi.cc.u64 c, %rd31629, %rd31624, nc;
	addc.cc.u64 t, %rd31529, c;
	addc.u64 nc, 0, 0;
	mad.lo.cc.u64 %rd31529, %rd31629, %rd31625, t;
	madc.hi.cc.u64 c, %rd31629, %rd31625, nc;
	addc.cc.u64 t, %rd31552, c;
	addc.u64 nc, 0, 0;
	mad.lo.cc.u64 %rd31552, %rd31629, %rd31626, t;
	madc.hi.cc.u64 c, %rd31629, %rd31626, nc;
	addc.cc.u64 t, %rd35354, c;
	addc.u64 nc, 0, 0;
	mad.lo.cc.u64 %rd35354, %rd31629, %rd31627, t;
	madc.hi.cc.u64 c, %rd31629, %rd31627, nc;
	addc.cc.u64 t, %rd35353, c;
	addc.u64 nc, 0, 0;
	mad.lo.cc.u64 %rd35353, %rd31629, %rd31628, t;
	madc.hi.cc.u64 c, %rd31629, %rd31628, nc;
	addc.cc.u64 c, c, %rd31553;
	add.u64 %rd35352, %rd35352, c;
	}
	// end inline asm
	setp.lt.u64 	%p2860, %rd35352, 121098312706494698;
	mov.u64 	%rd35076, %rd35352;
	mov.u64 	%rd35077, %rd35353;
	mov.u64 	%rd35078, %rd35354;
	mov.u64 	%rd35079, %rd31552;
	mov.u64 	%rd35080, %rd31529;
	mov.u64 	%rd35081, %rd31507;
	@%p2860 bra 	$L__BB0_2323;
	setp.ne.s64 	%p2861, %rd35352, 121098312706494698;
	@%p2861 bra 	$L__BB0_2322;
	setp.lt.u64 	%p2862, %rd35353, -4162727106559522501;
	mov.b64 	%rd35076, 121098312706494698;
	mov.u64 	%rd35077, %rd35353;
	mov.u64 	%rd35078, %rd35354;
	mov.u64 	%rd35079, %rd31552;
	mov.u64 	%rd35080, %rd31529;
	mov.u64 	%rd35081, %rd31507;
	@%p2862 bra 	$L__BB0_2323;
	setp.ne.s64 	%p2863, %rd35353, -4162727106559522501;
	@%p2863 bra 	$L__BB0_2322;
	setp.lt.u64 	%p2864, %rd35354, 1883307231910630287;
	mov.b64 	%rd35077, -4162727106559522501;
	mov.u64 	%rd35078, %rd35354;
	mov.u64 	%rd35079, %rd31552;
	mov.u64 	%rd35080, %rd31529;
	mov.u64 	%rd35081, %rd31507;
	@%p2864 bra 	$L__BB0_2323;
	setp.ne.s64 	%p2865, %rd35354, 1883307231910630287;
	@%p2865 bra 	$L__BB0_2322;
	setp.lt.u64 	%p2866, %rd31552, 2230234197602682880;
	mov.b64 	%rd35078, 1883307231910630287;
	mov.u64 	%rd35079, %rd31552;
	mov.u64 	%rd35080, %rd31529;
	mov.u64 	%rd35081, %rd31507;
	@%p2866 bra 	$L__BB0_2323;
	setp.ne.s64 	%p2867, %rd31552, 2230234197602682880;
	@%p2867 bra 	$L__BB0_2322;
	setp.lt.u64 	%p2868, %rd31529, 1660523435060625408;
	mov.b64 	%rd35079, 2230234197602682880;
	mov.u64 	%rd35080, %rd31529;
	mov.u64 	%rd35081, %rd31507;
	@%p2868 bra 	$L__BB0_2323;
	setp.eq.s64 	%p2869, %rd31529, 1660523435060625408;
	setp.lt.u64 	%p2870, %rd31507, -8860621160618917887;
	and.pred  	%p2871, %p2869, %p2870;
	mov.b64 	%rd35080, 1660523435060625408;
	mov.u64 	%rd35081, %rd31507;
	@%p2871 bra 	$L__BB0_2323;
$L__BB0_2322:
	mov.b64 	%rd31664, -8860621160618917887;
	mov.b64 	%rd31665, 1660523435060625408;
	mov.b64 	%rd31666, 2230234197602682880;
	mov.b64 	%rd31667, 1883307231910630287;
	mov.b64 	%rd31668, -4162727106559522501;
	mov.b64 	%rd31669, 121098312706494698;
	// begin inline asm
	sub.cc.u64 %rd35081, %rd31507, %rd31664;
	subc.cc.u64 %rd35080, %rd31529, %rd31665;
	subc.cc.u64 %rd35079, %rd31552, %rd31666;
	subc.cc.u64 %rd35078, %rd35354, %rd31667;
	subc.cc.u64 %rd35077, %rd35353, %rd31668;
	subc.u64 %rd35076, %rd35352, %rd31669;
	// end inline asm
$L__BB0_2323:
	// begin inline asm
	{
	.reg .u64 c;
	.reg .u64 nc;
	.reg .u64 t;
	mad.lo.cc.u64 %rd35344, %rd35081, %rd35080, 0;
	madc.hi.cc.u64 c, %rd35081, %rd35080, 0;
	madc.lo.cc.u64 %rd35343, %rd35081, %rd35079, c;
	madc.hi.cc.u64 c, %rd35081, %rd35079, 0;
	madc.lo.cc.u64 %rd31733, %rd35081, %rd35078, c;
	madc.hi.cc.u64 c, %rd35081, %rd35078, 0;
	madc.lo.cc.u64 %rd31734, %rd35081, %rd35077, c;
	madc.hi.cc.u64 c, %rd35081, %rd35077, 0;
	madc.lo.cc.u64 %rd31735, %rd35081, %rd35076, c;
	madc.hi.u64 %rd31736, %rd35081, %rd35076, 0;
	mad.lo.cc.u64 %rd31733, %rd35080, %rd35079, %rd31733;
	madc.hi.cc.u64 c, %rd35080, %rd35079, 0;
	addc.cc.u64 t, %rd31734, c;
	addc.u64 nc, 0, 0;
	mad.lo.cc.u64 %rd31734, %rd35080, %rd35078, t;
	madc.hi.cc.u64 c, %rd35080, %rd35078, nc;
	addc.cc.u64 t, %rd31735, c;
	addc.u64 nc, 0, 0;
	mad.lo.cc.u64 %rd31735, %rd35080, %rd35077, t;
	madc.hi.cc.u64 c, %rd35080, %rd35077, nc;
	addc.cc.u64 t, %rd31736, c;
	addc.u64 nc, 0, 0;
	mad.lo.cc.u64 %rd31736, %rd35080, %rd35076, t;
	madc.hi.u64 %rd31758, %rd35080, %rd35076, nc;
	mad.lo.cc.u64 %rd31735, %rd35079, %rd35078, %rd31735;
	madc.hi.cc.u64 c, %rd35079, %rd35078, 0;
	addc.cc.u64 t, %rd31736, c;
	addc.u64 nc, 0, 0;
	mad.lo.cc.u64 %rd31736, %rd35079, %rd35077, t;
	madc.hi.cc.u64 c, %rd35079, %rd35077, nc;
	addc.cc.u64 t, %rd31758, c;
	addc.u64 nc, 0, 0;
	mad.lo.cc.u64 %rd31758, %rd35079, %rd35076, t;
	madc.hi.u64 %rd31781, %rd35079, %rd35076, nc;
	mad.lo.cc.u64 %rd31758, %rd35078, %rd35077, %rd31758;
	madc.hi.cc.u64 c, %rd35078, %rd35077, 0;
	addc.cc.u64 t, %rd31781, c;
	addc.u64 nc, 0, 0;
	mad.lo.cc.u64 %rd31781, %rd35078, %rd35076, t;
	madc.hi.u64 %rd35336, %rd35078, %rd35076, nc;
	mad.lo.cc.u64 %rd35336, %rd35077, %rd35076, %rd35336;
	madc.hi.u64 %rd35335, %rd35077, %rd35076, 0;
	}
	// end inline asm
	shr.u64 	%rd35334, %rd35335, 63;
	mov.b64 	{%r1697, %r1698}, %rd35335;
	mov.b64 	{%r1699, %r1700}, %rd35336;
	shf.l.wrap.b32 	%r1701, %r1700, %r1697, 1;
	shf.l.wrap.b32 	%r1702, %r1697, %r1698, 1;
	mov.b64 	%rd35335, {%r1701, %r1702};
	mov.b64 	{%r1703, %r1704}, %rd31781;
	shf.l.wrap.b32 	%r1705, %r1704, %r1699, 1;
	shf.l.wrap.b32 	%r1706, %r1699, %r1700, 1;
	mov.b64 	%rd35336, {%r1705, %r1706};
	mov.b64 	{%r1707, %r1708}, %rd31758;
	shf.l.wrap.b32 	%r1709, %r1708, %r1703, 1;
	shf.l.wrap.b32 	%r1710, %r1703, %r1704, 1;
	mov.b64 	%rd31781, {%r1709, %r1710};
	mov.b64 	{%r1711, %r1712}, %rd31736;
	shf.l.wrap.b32 	%r1713, %r1712, %r1707, 1;
	shf.l.wrap.b32 	%r1714, %r1707, %r1708, 1;
	mov.b64 	%rd31758, {%r1713, %r1714};
	mov.b64 	{%r1715, %r1716}, %rd31735;
	shf.l.wrap.b32 	%r1717, %r1716, %r1711, 1;
	shf.l.wrap.b32 	%r1718, %r1711, %r1712, 1;
	mov.b64 	%rd31736, {%r1717, %r1718};
	mov.b64 	{%r1719, %r1720}, %rd31734;
	shf.l.wrap.b32 	%r1721, %r1720, %r1715, 1;
	shf.l.wrap.b32 	%r1722, %r1715, %r1716, 1;
	mov.b64 	%rd31735, {%r1721, %r1722};
	mov.b64 	{%r1723, %r1724}, %rd31733;
	shf.l.wrap.b32 	%r1725, %r1724, %r1719, 1;
	shf.l.wrap.b32 	%r1726, %r1719, %r1720, 1;
	mov.b64 	%rd31734, {%r1725, %r1726};
	mov.b64 	{%r1727, %r1728}, %rd35343;
	shf.l.wrap.b32 	%r1729, %r1728, %r1723, 1;
	shf.l.wrap.b32 	%r1730, %r1723, %r1724, 1;
	mov.b64 	%rd31733, {%r1729, %r1730};
	mov.b64 	{%r1731, %r1732}, %rd35344;
	shf.l.wrap.b32 	%r1733, %r1732, %r1727, 1;
	shf.l.wrap.b32 	%r1734, %r1727, %r1728, 1;
	mov.b64 	%rd35343, {%r1733, %r1734};
	shl.b64 	%rd35344, %rd35344, 1;
	// begin inline asm
	{
	mad.lo.cc.u64 %rd4114, %rd35081, %rd35081, 0;
	madc.hi.cc.u64 %rd35344, %rd35081, %rd35081, %rd35344;
	madc.lo.cc.u64 %rd35343, %rd35080, %rd35080, %rd35343;
	madc.hi.cc.u64 %rd31733, %rd35080, %rd35080, %rd31733;
	madc.lo.cc.u64 %rd31734, %rd35079, %rd35079, %rd31734;
	madc.hi.cc.u64 %rd31735, %rd35079, %rd35079, %rd31735;
	madc.lo.cc.u64 %rd31736, %rd35078, %rd35078, %rd31736;
	madc.hi.cc.u64 %rd31758, %rd35078, %rd35078, %rd31758;
	madc.lo.cc.u64 %rd31781, %rd35077, %rd35077, %rd31781;
	madc.hi.cc.u64 %rd35336, %rd35077, %rd35077, %rd35336;
	madc.lo.cc.u64 %rd35335, %rd35076, %rd35076, %rd35335;
	madc.hi.u64 %rd35334, %rd35076, %rd35076, %rd35334;
	}
	// end inline asm
	mul.lo.s64 	%rd31744, %rd4114, -8860621160618917889;
	mov.b64 	%rd31852, -8860621160618917887;
	mov.b64 	%rd31853, 1660523435060625408;
	mov.b64 	%rd31854, 2230234197602682880;
	mov.b64 	%rd31855, 1883307231910630287;
	mov.b64 	%rd31856, -4162727106559522501;
	mov.b64 	%rd31857, 121098312706494698;
	// begin inline asm
	{
	.reg .u64 c;
	.reg .u64 t;
	.reg .u64 nc;
	mad.lo.cc.u64 c, %rd31744, %rd31852, %rd4114;
	madc.hi.cc.u64 c, %rd31744, %rd31852, 0;
	addc.cc.u64 t, %rd35344, c;
	addc.u64 nc, 0, 0;
	mad.lo.cc.u64 %rd35344, %rd31744, %rd31853, t;
	madc.hi.cc.u64 c, %rd31744, %rd31853, nc;
	addc.cc.u64 t, %rd35343, c;
	addc.u64 nc, 0, 0;
	mad.lo.cc.u64 %rd35343, %rd31744, %rd31854, t;
	madc.hi.cc.u64 c, %rd31744, %rd31854, nc;
	addc.cc.u64 t, %rd31733, c;
	addc.u64 nc, 0, 0;
	mad.lo.cc.u64 %rd31733, %rd31744, %rd31855, t;
	madc.hi.cc.u64 c, %rd31744, %rd31855, nc;
	addc.cc.u64 t, %rd31734, c;
	addc.u64 nc, 0, 0;
	mad.lo.cc.u64 %rd31734, %rd31744, %rd31856, t;
	madc.hi.cc.u64 c, %rd31744, %rd31856, nc;
	addc.cc.u64 t, %rd31735, c;
	addc.u64 nc, 0, 0;
	mad.lo.cc.u64 %rd31735, %rd31744, %rd31857, t;
	madc.hi.cc.u64 c, %rd31744, %rd31857, nc;
	addc.cc.u64 %rd31736, %rd31736, c;
	addc.u64 %rd31782, 0, 0;
	}
	// end inline asm
	mul.lo.s64 	%rd31766, %rd35344, -8860621160618917889;
	// begin inline asm
	{
	.reg .u64 c;
	.reg .u64 t;
	.reg .u64 nc;
	mad.lo.cc.u64 c, %rd31766, %rd31852, %rd35344;
	madc.hi.cc.u64 c, %rd31766, %rd31852, 0;
	addc.cc.u64 t, %rd35343, c;
	addc.u64 nc, 0, 0;
	mad.lo.cc.u64 %rd35343, %rd31766, %rd31853, t;
	madc.hi.cc.u64 c, %rd31766, %rd31853, nc;
	addc.cc.u64 t, %rd31733, c;
	addc.u64 nc, 0, 0;
	mad.lo.cc.u64 %rd31733, %rd31766, %rd31854, t;
	madc.hi.cc.u64 c, %rd31766, %rd31854, nc;
	addc.cc.u64 t, %rd31734, c;
	addc.u64 nc, 0, 0;
	mad.lo.cc.u64 %rd31734, %rd31766, %rd31855, t;
	madc.hi.cc.u64 c, %rd31766, %rd31855, nc;
	addc.cc.u64 t, %rd31735, c;
	addc.u64 nc, 0, 0;
	mad.lo.cc.u64 %rd31735, %rd31766, %rd31856, t;
	madc.hi.cc.u64 c, %rd31766, %rd31856, nc;
	addc.cc.u64 t, %rd31736, c;
	addc.u64 nc, 0, 0;
	mad.lo.cc.u64 %rd31736, %rd31766, %rd31857, t;
	madc.hi.cc.u64 c, %rd31766, %rd31857, nc;
	addc.cc.u64 c, c, %rd31782;
	addc.u64 nc, 0, 0;
	addc.cc.u64 %rd31758, %rd31758, c;
	addc.u64 %rd31782, nc, 0;
	}
	// end inline asm
	mul.lo.s64 	%rd31789, %rd35343, -8860621160618917889;
	// begin inline asm
	{
	.reg .u64 c;
	.reg .u64 t;
	.reg .u64 nc;
	mad.lo.cc.u64 c, %rd31789, %rd31852, %rd35343;
	madc.hi.cc.u64 c, %rd31789, %rd31852, 0;
	addc.cc.u64 t, %rd31733, c;
	addc.u64 nc, 0, 0;
	mad.lo.cc.u64 %rd31733, %rd31789, %rd31853, t;
	madc.hi.cc.u64 c, %rd31789, %rd31853, nc;
	addc.cc.u64 t, %rd31734, c;
	addc.u64 nc, 0, 0;
	mad.lo.cc.u64 %rd31734, %rd31789, %rd31854, t;
	madc.hi.cc.u64 c, %rd31789, %rd31854, nc;
	addc.cc.u64 t, %rd31735, c;
	addc.u64 nc, 0, 0;
	mad.lo.cc.u64 %rd31735, %rd31789, %rd31855, t;
	madc.hi.cc.u64 c, %rd31789, %rd31855, nc;
	addc.cc.u64 t, %rd31736, c;
	addc.u64 nc, 0, 0;
	mad.lo.cc.u64 %rd31736, %rd31789, %rd31856, t;
	madc.hi.cc.u64 c, %rd31789, %rd31856, nc;
	addc.cc.u64 t, %rd31758, c;
	addc.u64 nc, 0, 0;
	mad.lo.cc.u64 %rd31758, %rd31789, %rd31857, t;
	madc.hi.cc.u64 c, %rd31789, %rd31857, nc;
	addc.cc.u64 c, c, %rd31782;
	addc.u64 nc, 0, 0;
	addc.cc.u64 %rd31781, %rd31781, c;
	addc.u64 %rd31782, nc, 0;
	}
	// end inline asm
	mul.lo.s64 	%rd31812, %rd31733, -8860621160618917889;
	// begin inline asm
	{
	.reg .u64 c;
	.reg .u64 t;
	.reg .u64 nc;
	mad.lo.cc.u64 c, %rd31812, %rd31852, %rd31733;
	madc.hi.cc.u64 c, %rd31812, %rd31852, 0;
	addc.cc.u64 t, %rd31734, c;
	addc.u64 nc, 0, 0;
	mad.lo.cc.u64 %rd31734, %rd31812, %rd31853, t;
	madc.hi.cc.u64 c, %rd31812, %rd31853, nc;
	addc.cc.u64 t, %rd31735, c;
	addc.u64 nc, 0, 0;
	mad.lo.cc.u64 %rd31735, %rd31812, %rd31854, t;
	madc.hi.cc.u64 c, %rd31812, %rd31854, nc;
	addc.cc.u64 t, %rd31736, c;
	addc.u64 nc, 0, 0;
	mad.lo.cc.u64 %rd31736, %rd31812, %rd31855, t;
	madc.hi.cc.u64 c, %rd31812, %rd31855, nc;
	addc.cc.u64 t, %rd31758, c;
	addc.u64 nc, 0, 0;
	mad.lo.cc.u64 %rd31758, %rd31812, %rd31856, t;
	madc.hi.cc.u64 c, %rd31812, %rd31856, nc;
	addc.cc.u64 t, %rd31781, c;
	addc.u64 nc, 0, 0;
	mad.lo.cc.u64 %rd31781, %rd31812, %rd31857, t;
	madc.hi.cc.u64 c, %rd31812, %rd31857, nc;
	addc.cc.u64 c, c, %rd31782;
	addc.u64 nc, 0, 0;
	addc.cc.u64 %rd35336, %rd35336, c;
	addc.u64 %rd31782, nc, 0;
	}
	// end inline asm
	mul.lo.s64 	%rd31835, %rd31734, -8860621160618917889;
	// begin inline asm
	{
	.reg .u64 c;
	.reg .u64 t;
	.reg .u64 nc;
	mad.lo.cc.u64 c, %rd31835, %rd31852, %rd31734;
	madc.hi.cc.u64 c, %rd31835, %rd31852, 0;
	addc.cc.u64 t, %rd31735, c;
	addc.u64 nc, 0, 0;
	mad.lo.cc.u64 %rd31735, %rd31835, %rd31853, t;
	madc.hi.cc.u64 c, %rd31835, %rd31853, nc;
	addc.cc.u64 t, %rd31736, c;
	addc.u64 nc, 0, 0;
	mad.lo.cc.u64 %rd31736, %rd31835, %rd31854, t;
	madc.hi.cc.u64 c, %rd31835, %rd31854, nc;
	addc.cc.u64 t, %rd31758, c;
	addc.u64 nc, 0, 0;
	mad.lo.cc.u64 %rd31758, %rd31835, %rd31855, t;
	madc.hi.cc.u64 c, %rd31835, %rd31855, nc;
	addc.cc.u64 t, %rd31781, c;
	addc.u64 nc, 0, 0;
	mad.lo.cc.u64 %rd31781, %rd31835, %rd31856, t;
	madc.hi.cc.u64 c, %rd31835, %rd31856, nc;
	addc.cc.u64 t, %rd35336, c;
	addc.u64 nc, 0, 0;
	mad.lo.cc.u64 %rd35336, %rd31835, %rd31857, t;
	madc.hi.cc.u64 c, %rd31835, %rd31857, nc;
	addc.cc.u64 c, c, %rd31782;
	addc.u64 nc, 0, 0;
	addc.cc.u64 %rd35335, %rd35335, c;
	addc.u64 %rd31782, nc, 0;
	}
	// end inline asm
	mul.lo.s64 	%rd31858, %rd31735, -8860621160618917889;
	// begin inline asm
	{
	.reg .u64 c;
	.reg .u64 t;
	.reg .u64 nc;
	mad.lo.cc.u64 c, %rd31858, %rd31852, %rd31735;
	madc.hi.cc.u64 c, %rd31858, %rd31852, 0;
	addc.cc.u64 t, %rd31736, c;
	addc.u64 nc, 0, 0;
	mad.lo.cc.u64 %rd31736, %rd31858, %rd31853, t;
	madc.hi.cc.u64 c, %rd31858, %rd31853, nc;
	addc.cc.u64 t, %rd31758, c;
	addc.u64 nc, 0, 0;
	mad.lo.cc.u64 %rd31758, %rd31858, %rd31854, t;
	madc.hi.cc.u64 c, %rd31858, %rd31854, nc;
	addc.cc.u64 t, %rd31781, c;
	addc.u64 nc, 0, 0;
	mad.lo.cc.u64 %rd31781, %rd31858, %rd31855, t;
	madc.hi.cc.u64 c, %rd31858, %rd31855, nc;
	addc.cc.u64 t, %rd35336, c;
	addc.u64 nc, 0, 0;
	mad.lo.cc.u64 %rd35336, %rd31858, %rd31856, t;
	madc.hi.cc.u64 c, %rd31858, %rd31856, nc;
	addc.cc.u64 t, %rd35335, c;
	addc.u64 nc, 0, 0;
	mad.lo.cc.u64 %rd35335, %rd31858, %rd31857, t;
	madc.hi.cc.u64 c, %rd31858, %rd31857, nc;
	addc.cc.u64 c, c, %rd31782;
	add.u64 %rd35334, %rd35334, c;
	}
	// end inline asm
	setp.lt.u64 	%p2872, %rd35334, 121098312706494698;
	mov.u64 	%rd35082, %rd35334;
	mov.u64 	%rd35083, %rd35335;
	mov.u64 	%rd35084, %rd35336;
	mov.u64 	%rd35085, %rd31781;
	mov.u64 	%rd35086, %rd31758;
	mov.u64 	%rd35087, %rd31736;
	@%p2872 bra 	$L__BB0_2334;
	setp.ne.s64 	%p2873, %rd35334, 121098312706494698;
	@%p2873 bra 	$L__BB0_2333;
	setp.lt.u64 	%p2874, %rd35335, -4162727106559522501;
	mov.b64 	%rd35082, 121098312706494698;
	mov.u64 	%rd35083, %rd35335;
	mov.u64 	%rd35084, %rd35336;
	mov.u64 	%rd35085, %rd31781;
	mov.u64 	%rd35086, %rd31758;
	mov.u64 	%rd35087, %rd31736;
	@%p2874 bra 	$L__BB0_2334;
	setp.ne.s64 	%p2875, %rd35335, -4162727106559522501;
	@%p2875 bra 	$L__BB0_2333;
	setp.lt.u64 	%p2876, %rd35336, 1883307231910630287;
	mov.b64 	%rd35083, -4162727106559522501;
	mov.u64 	%rd35084, %rd35336;
	mov.u64 	%rd35085, %rd31781;
	mov.u64 	%rd35086, %rd31758;
	mov.u64 	%rd35087, %rd31736;
	@%p2876 bra 	$L__BB0_2334;
	setp.ne.s64 	%p2877, %rd35336, 1883307231910630287;
	@%p2877 bra 	$L__BB0_2333;
	setp.lt.u64 	%p2878, %rd31781, 2230234197602682880;
	mov.b64 	%rd35084, 1883307231910630287;
	mov.u64 	%rd35085, %rd31781;
	mov.u64 	%rd35086, %rd31758;
	mov.u64 	%rd35087, %rd31736;
	@%p2878 bra 	$L__BB0_2334;
	setp.ne.s64 	%p2879, %rd31781, 2230234197602682880;
	@%p2879 bra 	$L__BB0_2333;
	setp.lt.u64 	%p2880, %rd31758, 1660523435060625408;
	mov.b64 	%rd35085, 2230234197602682880;
	mov.u64 	%rd35086, %rd31758;
	mov.u64 	%rd35087, %rd31736;
	@%p2880 bra 	$L__BB0_2334;
	setp.eq.s64 	%p2881, %rd31758, 1660523435060625408;
	setp.lt.u64 	%p2882, %rd31736, -8860621160618917887;
	and.pred  	%p2883, %p2881, %p2882;
	mov.b64 	%rd35086, 1660523435060625408;
	mov.u64 	%rd35087, %rd31736;
	@%p2883 bra 	$L__BB0_2334;
$L__BB0_2333:
	mov.b64 	%rd31893, -8860621160618917887;
	mov.b64 	%rd31894, 1660523435060625408;
	mov.b64 	%rd31895, 2230234197602682880;
	mov.b64 	%rd31896, 1883307231910630287;
	mov.b64 	%rd31897, -4162727106559522501;
	mov.b64 	%rd31898, 121098312706494698;
	// begin inline asm
	sub.cc.u64 %rd35087, %rd31736, %rd31893;
	subc.cc.u64 %rd35086, %rd31758, %rd31894;
	subc.cc.u64 %rd35085, %rd31781, %rd31895;
	subc.cc.u64 %rd35084, %rd35336, %rd31896;
	subc.cc.u64 %rd35083, %rd35335, %rd31897;
	subc.u64 %rd35082, %rd35334, %rd31898;
	// end inline asm
$L__BB0_2334:
	// begin inline asm
	add.cc.u64 %rd35093, %rd34798, %rd35081;
	addc.cc.u64 %rd31900, %rd34797, %rd35080;
	addc.cc.u64 %rd31901, %rd34796, %rd35079;
	addc.cc.u64 %rd31902, %rd34795, %rd35078;
	addc.cc.u64 %rd31903, %rd34794, %rd35077;
	addc.u64 %rd31904, %rd34793, %rd35076;
	// end inline asm
	setp.lt.u64 	%p2884, %rd31904, 121098312706494698;
	mov.u64 	%rd35088, %rd31904;
	mov.u64 	%rd35089, %rd31903;
	mov.u64 	%rd35090, %rd31902;
	mov.u64 	%rd35091, %rd31901;
	mov.u64 	%rd35092, %rd31900;
	@%p2884 bra 	$L__BB0_2345;
	setp.ne.s64 	%p2885, %rd31904, 121098312706494698;
	@%p2885 bra 	$L__BB0_2344;
	setp.lt.u64 	%p2886, %rd31903, -4162727106559522501;
	mov.b64 	%rd35088, 121098312706494698;
	mov.u64 	%rd35089, %rd31903;
	mov.u64 	%rd35090, %rd31902;
	mov.u64 	%rd35091, %rd31901;
	mov.u64 	%rd35092, %rd31900;
	@%p2886 bra 	$L__BB0_2345;
	setp.ne.s64 	%p2887, %rd31903, -4162727106559522501;
	@%p2887 bra 	$L__BB0_2344;
	setp.lt.u64 	%p2888, %rd31902, 1883307231910630287;
	mov.b64 	%rd35089, -4162727106559522501;
	mov.u64 	%rd35090, %rd31902;
	mov.u64 	%rd35091, %rd31901;
	mov.u64 	%rd35092, %rd31900;
	@%p2888 bra 	$L__BB0_2345;
	setp.ne.s64 	%p2889, %rd31902, 1883307231910630287;
	@%p2889 bra 	$L__BB0_2344;
	setp.lt.u64 	%p2890, %rd31901, 2230234197602682880;
	mov.b64 	%rd35090, 1883307231910630287;
	mov.u64 	%rd35091, %rd31901;
	mov.u64 	%rd35092, %rd31900;
	@%p2890 bra 	$L__BB0_2345;
	setp.ne.s64 	%p2891, %rd31901, 2230234197602682880;
	@%p2891 bra 	$L__BB0_2344;
	setp.lt.u64 	%p2892, %rd31900, 1660523435060625408;
	mov.b64 	%rd35091, 2230234197602682880;
	mov.u64 	%rd35092, %rd31900;
	@%p2892 bra 	$L__BB0_2345;
	setp.eq.s64 	%p2893, %rd31900, 1660523435060625408;
	setp.lt.u64 	%p2894, %rd35093, -8860621160618917887;
	and.pred  	%p2895, %p2893, %p2894;
	mov.b64 	%rd35092, 1660523435060625408;
	@%p2895 bra 	$L__BB0_2345;
$L__BB0_2344:
	mov.b64 	%rd31944, -8860621160618917887;
	mov.b64 	%rd31945, 1660523435060625408;
	mov.b64 	%rd31946, 2230234197602682880;
	mov.b64 	%rd31947, 1883307231910630287;
	mov.b64 	%rd31948, -4162727106559522501;
	mov.b64 	%rd31949, 121098312706494698;
	// begin inline asm
	sub.cc.u64 %rd35093, %rd35093, %rd31944;
	subc.cc.u64 %rd35092, %rd31900, %rd31945;
	subc.cc.u64 %rd35091, %rd31901, %rd31946;
	subc.cc.u64 %rd35090, %rd31902, %rd31947;
	subc.cc.u64 %rd35089, %rd31903, %rd31948;
	subc.u64 %rd35088, %rd31904, %rd31949;
	// end inline asm
$L__BB0_2345:
	// begin inline asm
	{
	.reg .u64 c;
	.reg .u64 nc;
	.reg .u64 t;
	mad.lo.cc.u64 %rd35329, %rd35093, %rd35092, 0;
	madc.hi.cc.u64 c, %rd35093, %rd35092, 0;
	madc.lo.cc.u64 %rd35330, %rd35093, %rd35091, c;
	madc.hi.cc.u64 c, %rd35093, %rd35091, 0;
	madc.lo.cc.u64 %rd32013, %rd35093, %rd35090, c;
	madc.hi.cc.u64 c, %rd35093, %rd35090, 0;
	madc.lo.cc.u64 %rd32014, %rd35093, %rd35089, c;
	madc.hi.cc.u64 c, %rd35093, %rd35089, 0;
	madc.lo.cc.u64 %rd32015, %rd35093, %rd35088, c;
	madc.hi.u64 %rd32016, %rd35093, %rd35088, 0;
	mad.lo.cc.u64 %rd32013, %rd35092, %rd35091, %rd32013;
	madc.hi.cc.u64 c, %rd35092, %rd35091, 0;
	addc.cc.u64 t, %rd32014, c;
	addc.u64 nc, 0, 0;
	mad.lo.cc.u64 %rd32014, %rd35092, %rd35090, t;
	madc.hi.cc.u64 c, %rd35092, %rd35090, nc;
	addc.cc.u64 t, %rd32015, c;
	addc.u64 nc, 0, 0;
	mad.lo.cc.u64 %rd32015, %rd35092, %rd35089, t;
	madc.hi.cc.u64 c, %rd35092, %rd35089, nc;
	addc.cc.u64 t, %rd32016, c;
	addc.u64 nc, 0, 0;
	mad.lo.cc.u64 %rd32016, %rd35092, %rd35088, t;
	madc.hi.u64 %rd32038, %rd35092, %rd35088, nc;
	mad.lo.cc.u64 %rd32015, %rd35091, %rd35090, %rd32015;
	madc.hi.cc.u64 c, %rd35091, %rd35090, 0;
	addc.cc.u64 t, %rd32016, c;
	addc.u64 nc, 0, 0;
	mad.lo.cc.u64 %rd32016, %rd35091, %rd35089, t;
	madc.hi.cc.u64 c, %rd35091, %rd35089, nc;
	addc.cc.u64 t, %rd32038, c;
	addc.u64 nc, 0, 0;
	mad.lo.cc.u64 %rd32038, %rd35091, %rd35088, t;
	madc.hi.u64 %rd32061, %rd35091, %rd35088, nc;
	mad.lo.cc.u64 %rd32038, %rd35090, %rd35089, %rd32038;
	madc.hi.cc.u64 c, %rd35090, %rd35089, 0;
	addc.cc.u64 t, %rd32061, c;
	addc.u64 nc, 0, 0;
	mad.lo.cc.u64 %rd32061, %rd35090, %rd35088, t;
	madc.hi.u64 %rd35349, %rd35090, %rd35088, nc;
	mad.lo.cc.u64 %rd35349, %rd35089, %rd35088, %rd35349;
	madc.hi.u64 %rd35350, %rd35089, %rd35088, 0;
	}
	// end inline asm
	shr.u64 	%rd35351, %rd35350, 63;
	mov.b64 	{%r1735, %r1736}, %rd35350;
	mov.b64 	{%r1737, %r1738}, %rd35349;
	shf.l.wrap.b32 	%r1739, %r1738, %r1735, 1;
	shf.l.wrap.b32 	%r1740, %r1735, %r1736, 1;
	mov.b64 	%rd35350, {%r1739, %r1740};
	mov.b64 	{%r1741, %r1742}, %rd32061;
	shf.l.wrap.b32 	%r1743, %r1742, %r1737, 1;
	shf.l.wrap.b32 	%r1744, %r1737, %r1738, 1;
	mov.b64 	%rd35349, {%r1743, %r1744};
	mov.b64 	{%r1745, %r1746}, %rd32038;
	shf.l.wrap.b32 	%r1747, %r1746, %r1741, 1;
	shf.l.wrap.b32 	%r1748, %r1741, %r1742, 1;
	mov.b64 	%rd32061, {%r1747, %r1748};
	mov.b64 	{%r1749, %r1750}, %rd32016;
	shf.l.wrap.b32 	%r1751, %r1750, %r1745, 1;
	shf.l.wrap.b32 	%r1752, %r1745, %r1746, 1;
	mov.b64 	%rd32038, {%r1751, %r1752};
	mov.b64 	{%r1753, %r1754}, %rd32015;
	shf.l.wrap.b32 	%r1755, %r1754, %r1749, 1;
	shf.l.wrap.b32 	%r1756, %r1749, %r1750, 1;
	mov.b64 	%rd32016, {%r1755, %r1756};
	mov.b64 	{%r1757, %r1758}, %rd32014;
	shf.l.wrap.b32 	%r1759, %r1758, %r1753, 1;
	shf.l.wrap.b32 	%r1760, %r1753, %r1754, 1;
	mov.b64 	%rd32015, {%r1759, %r1760};
	mov.b64 	{%r1761, %r1762}, %rd32013;
	shf.l.wrap.b32 	%r1763, %r1762, %r1757, 1;
	shf.l.wrap.b32 	%r1764, %r1757, %r1758, 1;
	mov.b64 	%rd32014, {%r1763, %r1764};
	mov.b64 	{%r1765, %r1766}, %rd35330;
	shf.l.wrap.b32 	%r1767, %r1766, %r1761, 1;
	shf.l.wrap.b32 	%r1768, %r1761, %r1762, 1;
	mov.b64 	%rd32013, {%r1767, %r1768};
	mov.b64 	{%r1769, %r1770}, %rd35329;
	shf.l.wrap.b32 	%r1771, %r1770, %r1765, 1;
	shf.l.wrap.b32 	%r1772, %r1765, %r1766, 1;
	mov.b64 	%rd35330, {%r1771, %r1772};
	shl.b64 	%rd35329, %rd35329, 1;
	// begin inline asm
	{
	mad.lo.cc.u64 %rd4131, %rd35093, %rd35093, 0;
	madc.hi.cc.u64 %rd35329, %rd35093, %rd35093, %rd35329;
	madc.lo.cc.u64 %rd35330, %rd35092, %rd35092, %rd35330;
	madc.hi.cc.u64 %rd32013, %rd35092, %rd35092, %rd32013;
	madc.lo.cc.u64 %rd32014, %rd35091, %rd35091, %rd32014;
	madc.hi.cc.u64 %rd32015, %rd35091, %rd35091, %rd32015;
	madc.lo.cc.u64 %rd32016, %rd35090, %rd35090, %rd32016;
	madc.hi.cc.u64 %rd32038, %rd35090, %rd35090, %rd32038;
	madc.lo.cc.u64 %rd32061, %rd35089, %rd35089, %rd32061;
	madc.hi.cc.u64 %rd35349, %rd35089, %rd35089, %rd35349;
	madc.lo.cc.u64 %rd35350, %rd35088, %rd35088, %rd35350;
	madc.hi.u64 %rd35351, %rd35088, %rd35088, %rd35351;
	}
	// end inline asm
	mul.lo.s64 	%rd32024, %rd4131, -8860621160618917889;
	mov.b64 	%rd32132, -8860621160618917887;
	mov.b64 	%rd32133, 1660523435060625408;
	mov.b64 	%rd32134, 2230234197602682880;
	mov.b64 	%rd32135, 1883307231910630287;
	mov.b64 	%rd32136, -4162727106559522501;
	mov.b64 	%rd32137, 121098312706494698;
	// begin inline asm
	{
	.reg .u64 c;
	.reg .u64 t;
	.reg .u64 nc;
	mad.lo.cc.u64 c, %rd32024, %rd32132, %rd4131;
	madc.hi.cc.u64 c, %rd32024, %rd32132, 0;
	addc.cc.u64 t, %rd35329, c;
	addc.u64 nc, 0, 0;
	mad.lo.cc.u64 %rd35329, %rd32024, %rd32133, t;
	madc.hi.cc.u64 c, %rd32024, %rd32133, nc;
	addc.cc.u64 t, %rd35330, c;
	addc.u64 nc, 0, 0;
	mad.lo.cc.u64 %rd35330, %rd32024, %rd32134, t;
	madc.hi.cc.u64 c, %rd32024, %rd32134, nc;
	addc.cc.u64 t, %rd32013, c;
	addc.u64 nc, 0, 0;
	mad.lo.cc.u64 %rd32013, %rd32024, %rd32135, t;
	madc.hi.cc.u64 c, %rd32024, %rd32135, nc;
	addc.cc.u64 t, %rd32014, c;
	addc.u64 nc, 0, 0;
	mad.lo.cc.u64 %rd32014, %rd32024, %rd32136, t;
	madc.hi.cc.u64 c, %rd32024, %rd32136, nc;
	addc.cc.u64 t, %rd32015, c;
	addc.u64 nc, 0, 0;
	mad.lo.cc.u64 %rd32015, %rd32024, %rd32137, t;
	madc.hi.cc.u64 c, %rd32024, %rd32137, nc;
	addc.cc.u64 %rd32016, %rd32016, c;
	addc.u64 %rd32062, 0, 0;
	}
	// end inline asm
	mul.lo.s64 	%rd32046, %rd35329, -8860621160618917889;
	// begin inline asm
	{
	.reg .u64 c;
	.reg .u64 t;
	.reg .u64 nc;
	mad.lo.cc.u64 c, %rd32046, %rd32132, %rd35329;
	madc.hi.cc.u64 c, %rd32046, %rd32132, 0;
	addc.cc.u64 t, %rd35330, c;
	addc.u64 nc, 0, 0;
	mad.lo.cc.u64 %rd35330, %rd32046, %rd32133, t;
	madc.hi.cc.u64 c, %rd32046, %rd32133, nc;
	addc.cc.u64 t, %rd32013, c;
	addc.u64 nc, 0, 0;
	mad.lo.cc.u64 %rd32013, %rd32046, %rd32134, t;
	madc.hi.cc.u64 c, %rd32046, %rd32134, nc;
	addc.cc.u64 t, %rd32014, c;
	addc.u64 nc, 0, 0;
	mad.lo.cc.u64 %rd32014, %rd32046, %rd32135, t;
	madc.hi.cc.u64 c, %rd32046, %rd32135, nc;
	addc.cc.u64 t, %rd32015, c;
	addc.u64 nc, 0, 0;
	mad.lo.cc.u64 %rd32015, %rd32046, %rd32136, t;
	madc.hi.cc.u64 c, %rd32046, %rd32136, nc;
	addc.cc.u64 t, %rd32016, c;
	addc.u64 nc, 0, 0;
	mad.lo.cc.u64 %rd32016, %rd32046, %rd32137, t;
	madc.hi.cc.u64 c, %rd32046, %rd32137, nc;
	addc.cc.u64 c, c, %rd32062;
	addc.u64 nc, 0, 0;
	addc.cc.u64 %rd32038, %rd32038, c;
	addc.u64 %rd32062, nc, 0;
	}
	// end inline asm
	mul.lo.s64 	%rd32069, %rd35330, -8860621160618917889;
	// begin inline asm
	{
	.reg .u64 c;
	.reg .u64 t;
	.reg .u64 nc;
	mad.lo.cc.u64 c, %rd32069, %rd32132, %rd35330;
	madc.hi.cc.u64 c, %rd32069, %rd32132, 0;
	addc.cc.u64 t, %rd32013, c;
	addc.u64 nc, 0, 0;
	mad.lo.cc.u64 %rd32013, %rd32069, %rd32133, t;
	madc.hi.cc.u64 c, %rd32069, %rd32133, nc;
	addc.cc.u64 t, %rd32014, c;
	addc.u64 nc, 0, 0;
	mad.lo.cc.u64 %rd32014, %rd32069, %rd32134, t;
	madc.hi.cc.u64 c, %rd32069, %rd32134, nc;
	addc.cc.u64 t, %rd32015, c;
	addc.u64 nc, 0, 0;
	mad.lo.cc.u64 %rd32015, %rd32069, %rd32135, t;
	madc.hi.cc.u64 c, %rd32069, %rd32135, nc;
	addc.cc.u64 t, %rd32016, c;
	addc.u64 nc, 0, 0;
	mad.lo.cc.u64 %rd32016, %rd32069, %rd32136, t;
	madc.hi.cc.u64 c, %rd32069, %rd32136, nc;
	addc.cc.u64 t, %rd32038, c;
	addc.u64 nc, 0, 0;
	mad.lo.cc.u64 %rd32038, %rd32069, %rd32137, t;
	madc.hi.cc.u64 c, %rd32069, %rd32137, nc;
	addc.cc.u64 c, c, %rd32062;
	addc.u64 nc, 0, 0;
	addc.cc.u64 %rd32061, %rd32061, c;
	addc.u64 %rd32062, nc, 0;
	}
	// end inline asm
	mul.lo.s64 	%rd32092, %rd32013, -8860621160618917889;
	// begin inline asm
	{
	.reg .u64 c;
	.reg .u64 t;
	.reg .u64 nc;
	mad.lo.cc.u64 c, %rd32092, %rd32132, %rd32013;
	madc.hi.cc.u64 c, %rd32092, %rd32132, 0;
	addc.cc.u64 t, %rd32014, c;
	addc.u64 nc, 0, 0;
	mad.lo.cc.u64 %rd32014, %rd32092, %rd32133, t;
	madc.hi.cc.u64 c, %rd32092, %rd32133, nc;
	addc.cc.u64 t, %rd32015, c;
	addc.u64 nc, 0, 0;
	mad.lo.cc.u64 %rd32015, %rd32092, %rd32134, t;
	madc.hi.cc.u64 c, %rd32092, %rd32134, nc;
	addc.cc.u64 t, %rd32016, c;
	addc.u64 nc, 0, 0;
	mad.lo.cc.u64 %rd32016, %rd32092, %rd32135, t;
	madc.hi.cc.u64 c, %rd32092, %rd32135, nc;
	addc.cc.u64 t, %rd32038, c;
	addc.u64 nc, 0, 0;
	mad.lo.cc.u64 %rd32038, %rd32092, %rd32136, t;
	madc.hi.cc.u64 c, %rd32092, %rd32136, nc;
	addc.cc.u64 t, %rd32061, c;
	addc.u64 nc, 0, 0;
	mad.lo.cc.u64 %rd32061, %rd32092, %rd32137, t;
	madc.hi.cc.u64 c, %rd32092, %rd32137, nc;
	addc.cc.u64 c, c, %rd32062;
	addc.u64 nc, 0, 0;
	addc.cc.u64 %rd35349, %rd35349, c;
	addc.u64 %rd32062, nc, 0;
	}
	// end inline asm
	mul.lo.s64 	%rd32115, %rd32014, -8860621160618917889;
	// begin inline asm
	{
	.reg .u64 c;
	.reg .u64 t;
	.reg .u64 nc;
	mad.lo.cc.u64 c, %rd32115, %rd32132, %rd32014;
	madc.hi.cc.u64 c, %rd32115, %rd32132, 0;
	addc.cc.u64 t, %rd32015, c;
	addc.u64 nc, 0, 0;
	mad.lo.cc.u64 %rd32015, %rd32115, %rd32133, t;
	madc.hi.cc.u64 c, %rd32115, %rd32133, nc;
	addc.cc.u64 t, %rd32016, c;
	addc.u64 nc, 0, 0;
	mad.lo.cc.u64 %rd32016, %rd32115, %rd32134, t;
	madc.hi.cc.u64 c, %rd32115, %rd32134, nc;
	addc.cc.u64 t, %rd32038, c;
	addc.u64 nc, 0, 0;
	mad.lo.cc.u64 %rd32038, %rd32115, %rd32135, t;
	madc.hi.cc.u64 c, %rd32115, %rd32135, nc;
	addc.cc.u64 t, %rd32061, c;
	addc.u64 nc, 0, 0;
	mad.lo.cc.u64 %rd32061, %rd32115, %rd32136, t;
	madc.hi.cc.u64 c, %rd32115, %rd32136, nc;
	addc.cc.u64 t, %rd35349, c;
	addc.u64 nc, 0, 0;
	mad.lo.cc.u64 %rd35349, %rd32115, %rd32137, t;
	madc.hi.cc.u64 c, %rd32115, %rd32137, nc;
	addc.cc.u64 c, c, %rd32062;
	addc.u64 nc, 0, 0;
	addc.cc.u64 %rd35350, %rd35350, c;
	addc.u64 %rd32062, nc, 0;
	}
	// end inline asm
	mul.lo.s64 	%rd32138, %rd32015, -8860621160618917889;
	// begin inline asm
	{
	.reg .u64 c;
	.reg .u64 t;
	.reg .u64 nc;
	mad.lo.cc.u64 c, %rd32138, %rd32132, %rd32015;
	madc.hi.cc.u64 c, %rd32138, %rd32132, 0;
	addc.cc.u64 t, %rd32016, c;
	addc.u64 nc, 0, 0;
	mad.lo.cc.u64 %rd32016, %rd32138, %rd32133, t;
	madc.hi.cc.u64 c, %rd32138, %rd32133, nc;
	addc.cc.u64 t, %rd32038, c;
	addc.u64 nc, 0, 0;
	mad.lo.cc.u64 %rd32038, %rd32138, %rd32134, t;
	madc.hi.cc.u64 c, %rd32138, %rd32134, nc;
	addc.cc.u64 t, %rd32061, c;
	addc.u64 nc, 0, 0;
	mad.lo.cc.u64 %rd32061, %rd32138, %rd32135, t;
	madc.hi.cc.u64 c, %rd32138, %rd32135, nc;
	addc.cc.u64 t, %rd35349, c;
	addc.u64 nc, 0, 0;
	mad.lo.cc.u64 %rd35349, %rd32138, %rd32136, t;
	madc.hi.cc.u64 c, %rd32138, %rd32136, nc;
	addc.cc.u64 t, %rd35350, c;
	addc.u64 nc, 0, 0;
	mad.lo.cc.u64 %rd35350, %rd32138, %rd32137, t;
	madc.hi.cc.u64 c, %rd32138, %rd32137, nc;
	addc.cc.u64 c, c, %rd32062;
	add.u64 %rd35351, %rd35351, c;
	}
	// end inline asm
	setp.lt.u64 	%p2896, %rd35351, 121098312706494698;
	mov.u64 	%rd35105, %rd35351;
	mov.u64 	%rd35104, %rd35350;
	mov.u64 	%rd35103, %rd35349;
	mov.u64 	%rd35102, %rd32061;
	mov.u64 	%rd35101, %rd32038;
	mov.u64 	%rd35100, %rd32016;
	@%p2896 bra 	$L__BB0_2356;
	setp.ne.s64 	%p2897, %rd35351, 121098312706494698;
	@%p2897 bra 	$L__BB0_2355;
	setp.lt.u64 	%p2898, %rd35350, -4162727106559522501;
	mov.b64 	%rd35105, 121098312706494698;
	mov.u64 	%rd35104, %rd35350;
	mov.u64 	%rd35103, %rd35349;
	mov.u64 	%rd35102, %rd32061;
	mov.u64 	%rd35101, %rd32038;
	mov.u64 	%rd35100, %rd32016;
	@%p2898 bra 	$L__BB0_2356;
	setp.ne.s64 	%p2899, %rd35350, -4162727106559522501;
	@%p2899 bra 	$L__BB0_2355;
	setp.lt.u64 	%p2900, %rd35349, 1883307231910630287;
	mov.b64 	%rd35104, -4162727106559522501;
	mov.u64 	%rd35103, %rd35349;
	mov.u64 	%rd35102, %rd32061;
	mov.u64 	%rd35101, %rd32038;
	mov.u64 	%rd35100, %rd32016;
	@%p2900 bra 	$L__BB0_2356;
	setp.ne.s64 	%p2901, %rd35349, 1883307231910630287;
	@%p2901 bra 	$L__BB0_2355;
	setp.lt.u64 	%p2902, %rd32061, 2230234197602682880;
	mov.b64 	%rd35103, 1883307231910630287;
	mov.u64 	%rd35102, %rd32061;
	mov.u64 	%rd35101, %rd32038;
	mov.u64 	%rd35100, %rd32016;
	@%p2902 bra 	$L__BB0_2356;
	setp.ne.s64 	%p2903, %rd32061, 2230234197602682880;
	@%p2903 bra 	$L__BB0_2355;
	setp.lt.u64 	%p2904, %rd32038, 1660523435060625408;
	mov.b64 	%rd35102, 2230234197602682880;
	mov.u64 	%rd35101, %rd32038;
	mov.u64 	%rd35100, %rd32016;
	@%p2904 bra 	$L__BB0_2356;
	setp.eq.s64 	%p2905, %rd32038, 1660523435060625408;
	setp.lt.u64 	%p2906, %rd32016, -8860621160618917887;
	and.pred  	%p2907, %p2905, %p2906;
	mov.b64 	%rd35101, 1660523435060625408;
	mov.u64 	%rd35100, %rd32016;
	@%p2907 bra 	$L__BB0_2356;
$L__BB0_2355:
	mov.b64 	%rd32173, -8860621160618917887;
	mov.b64 	%rd32174, 1660523435060625408;
	mov.b64 	%rd32175, 2230234197602682880;
	mov.b64 	%rd32176, 1883307231910630287;
	mov.b64 	%rd32177, -4162727106559522501;
	mov.b64 	%rd32178, 121098312706494698;
	// begin inline asm
	sub.cc.u64 %rd35100, %rd32016, %rd32173;
	subc.cc.u64 %rd35101, %rd32038, %rd32174;
	subc.cc.u64 %rd35102, %rd32061, %rd32175;
	subc.cc.u64 %rd35103, %rd35349, %rd32176;
	subc.cc.u64 %rd35104, %rd35350, %rd32177;
	subc.u64 %rd35105, %rd35351, %rd32178;
	// end inline asm
$L__BB0_2356:
	setp.lt.u64 	%p2908, %rd35070, %rd35105;
	@%p2908 bra 	$L__BB0_2367;
	setp.le.u64 	%p2909, %rd35070, %rd35105;
	@%p2909 bra 	$L__BB0_2358;
	bra.uni 	$L__BB0_2366;
$L__BB0_2358:
	setp.lt.u64 	%p2910, %rd35071, %rd35104;
	@%p2910 bra 	$L__BB0_2367;
	setp.gt.u64 	%p2911, %rd35071, %rd35104;
	@%p2911 bra 	$L__BB0_2366;
	setp.lt.u64 	%p2912, %rd35072, %rd35103;
	@%p2912 bra 	$L__BB0_2367;
	setp.gt.u64 	%p2913, %rd35072, %rd35103;
	@%p2913 bra 	$L__BB0_2366;
	setp.lt.u64 	%p2914, %rd35073, %rd35102;
	@%p2914 bra 	$L__BB0_2367;
	setp.gt.u64 	%p2915, %rd35073, %rd35102;
	@%p2915 bra 	$L__BB0_2366;
	setp.lt.u64 	%p2916, %rd35074, %rd35101;
	@%p2916 bra 	$L__BB0_2367;
	setp.gt.u64 	%p2917, %rd35074, %rd35101;
	setp.gt.u64 	%p2918, %rd35075, %rd35100;
	or.pred  	%p2919, %p2917, %p2918;
	@%p2919 bra 	$L__BB0_2366;
	bra.uni 	$L__BB0_2367;
$L__BB0_2366:
	mov.b64 	%rd32191, -8860621160618917887;
	mov.b64 	%rd32192, 1660523435060625408;
	mov.b64 	%rd32193, 2230234197602682880;
	mov.b64 	%rd32194, 1883307231910630287;
	mov.b64 	%rd32195, -4162727106559522501;
	mov.b64 	%rd32196, 121098312706494698;
	// begin inline asm
	add.cc.u64 %rd35100, %rd35100, %rd32191;
	addc.cc.u64 %rd35101, %rd35101, %rd32192;
	addc.cc.u64 %rd35102, %rd35102, %rd32193;
	addc.cc.u64 %rd35103, %rd35103, %rd32194;
	addc.cc.u64 %rd35104, %rd35104, %rd32195;
	addc.u64 %rd35105, %rd35105, %rd32196;
	// end inline asm
$L__BB0_2367:
	// begin inline asm
	sub.cc.u64 %rd35106, %rd35100, %rd35075;
	subc.cc.u64 %rd35107, %rd35101, %rd35074;
	subc.cc.u64 %rd35108, %rd35102, %rd35073;
	subc.cc.u64 %rd35109, %rd35103, %rd35072;
	subc.cc.u64 %rd35110, %rd35104, %rd35071;
	subc.u64 %rd35111, %rd35105, %rd35070;
	// end inline asm
	setp.lt.u64 	%p2920, %rd35082, %rd35111;
	@%p2920 bra 	$L__BB0_2378;
	setp.le.u64 	%p2921, %rd35082, %rd35111;
	@%p2921 bra 	$L__BB0_2369;
	bra.uni 	$L__BB0_2377;
$L__BB0_2369:
	setp.lt.u64 	%p2922, %rd35083, %rd35110;
	@%p2922 bra 	$L__BB0_2378;
	setp.gt.u64 	%p2923, %rd35083, %rd35110;
	@%p2923 bra 	$L__BB0_2377;
	setp.lt.u64 	%p2924, %rd35084, %rd35109;
	@%p2924 bra 	$L__BB0_2378;
	setp.gt.u64 	%p2925, %rd35084, %rd35109;
	@%p2925 bra 	$L__BB0_2377;
	setp.lt.u64 	%p2926, %rd35085, %rd35108;
	@%p2926 bra 	$L__BB0_2378;
	setp.gt.u64 	%p2927, %rd35085, %rd35108;
	@%p2927 bra 	$L__BB0_2377;
	setp.lt.u64 	%p2928, %rd35086, %rd35107;
	@%p2928 bra 	$L__BB0_2378;
	setp.gt.u64 	%p2929, %rd35086, %rd35107;
	setp.gt.u64 	%p2930, %rd35087, %rd35106;
	or.pred  	%p2931, %p2929, %p2930;
	@%p2931 bra 	$L__BB0_2377;
	bra.uni 	$L__BB0_2378;
$L__BB0_2377:
	mov.b64 	%rd32227, -8860621160618917887;
	mov.b64 	%rd32228, 1660523435060625408;
	mov.b64 	%rd32229, 2230234197602682880;
	mov.b64 	%rd32230, 1883307231910630287;
	mov.b64 	%rd32231, -4162727106559522501;
	mov.b64 	%rd32232, 121098312706494698;
	// begin inline asm
	add.cc.u64 %rd35106, %rd35106, %rd32227;
	addc.cc.u64 %rd35107, %rd35107, %rd32228;
	addc.cc.u64 %rd35108, %rd35108, %rd32229;
	addc.cc.u64 %rd35109, %rd35109, %rd32230;
	addc.cc.u64 %rd35110, %rd35110, %rd32231;
	addc.u64 %rd35111, %rd35111, %rd32232;
	// end inline asm
$L__BB0_2378:
	// begin inline asm
	sub.cc.u64 %rd32233, %rd35106, %rd35087;
	subc.cc.u64 %rd32234, %rd35107, %rd35086;
	subc.cc.u64 %rd32235, %rd35108, %rd35085;
	subc.cc.u64 %rd32236, %rd35109, %rd35084;
	subc.cc.u64 %rd32237, %rd35110, %rd35083;
	subc.u64 %rd32238, %rd35111, %rd35082;
	// end inline asm
	// begin inline asm
	add.cc.u64 %rd35148, %rd32233, %rd32233;
	addc.cc.u64 %rd32252, %rd32234, %rd32234;
	addc.cc.u64 %rd32253, %rd32235, %rd32235;
	addc.cc.u64 %rd32254, %rd32236, %rd32236;
	addc.cc.u64 %rd32255, %rd32237, %rd32237;
	addc.u64 %rd32256, %rd32238, %rd32238;
	// end inline asm
	setp.lt.u64 	%p2932, %rd32256, 121098312706494698;
	mov.u64 	%rd35153, %rd32256;
	mov.u64 	%rd35152, %rd32255;
	mov.u64 	%rd35151, %rd32254;
	mov.u64 	%rd35150, %rd32253;
	mov.u64 	%rd35149, %rd32252;
	@%p2932 bra 	$L__BB0_2389;
	setp.ne.s64 	%p2933, %rd32256, 121098312706494698;
	@%p2933 bra 	$L__BB0_2388;
	setp.lt.u64 	%p2934, %rd32255, -4162727106559522501;
	mov.b64 	%rd35153, 121098312706494698;
	mov.u64 	%rd35152, %rd32255;
	mov.u64 	%rd35151, %rd32254;
	mov.u64 	%rd35150, %rd32253;
	mov.u64 	%rd35149, %rd32252;
	@%p2934 bra 	$L__BB0_2389;
	setp.ne.s64 	%p2935, %rd32255, -4162727106559522501;
	@%p2935 bra 	$L__BB0_2388;
	setp.lt.u64 	%p2936, %rd32254, 1883307231910630287;
	mov.b64 	%rd35152, -4162727106559522501;
	mov.u64 	%rd35151, %rd32254;
	mov.u64 	%rd35150, %rd32253;
	mov.u64 	%rd35149, %rd32252;
	@%p2936 bra 	$L__BB0_2389;
	setp.ne.s64 	%p2937, %rd32254, 1883307231910630287;
	@%p2937 bra 	$L__BB0_2388;
	setp.lt.u64 	%p2938, %rd32253, 2230234197602682880;
	mov.b64 	%rd35151, 1883307231910630287;
	mov.u64 	%rd35150, %rd32253;
	mov.u64 	%rd35149, %rd32252;
	@%p2938 bra 	$L__BB0_2389;
	setp.ne.s64 	%p2939, %rd32253, 2230234197602682880;
	@%p2939 bra 	$L__BB0_2388;
	setp.lt.u64 	%p2940, %rd32252, 1660523435060625408;
	mov.b64 	%rd35150, 2230234197602682880;
	mov.u64 	%rd35149, %rd32252;
	@%p2940 bra 	$L__BB0_2389;
	setp.eq.s64 	%p2941, %rd32252, 1660523435060625408;
	setp.lt.u64 	%p2942, %rd35148, -8860621160618917887;
	and.pred  	%p2943, %p2941, %p2942;
	mov.b64 	%rd35149, 1660523435060625408;
	@%p2943 bra 	$L__BB0_2389;
$L__BB0_2388:
	mov.b64 	%rd32296, -8860621160618917887;
	mov.b64 	%rd32297, 1660523435060625408;
	mov.b64 	%rd32298, 2230234197602682880;
	mov.b64 	%rd32299, 1883307231910630287;
	mov.b64 	%rd32300, -4162727106559522501;
	mov.b64 	%rd32301, 121098312706494698;
	// begin inline asm
	sub.cc.u64 %rd35148, %rd35148, %rd32296;
	subc.cc.u64 %rd35149, %rd32252, %rd32297;
	subc.cc.u64 %rd35150, %rd32253, %rd32298;
	subc.cc.u64 %rd35151, %rd32254, %rd32299;
	subc.cc.u64 %rd35152, %rd32255, %rd32300;
	subc.u64 %rd35153, %rd32256, %rd32301;
	// end inline asm
$L__BB0_2389:
	// begin inline asm
	add.cc.u64 %rd35123, %rd35075, %rd35075;
	addc.cc.u64 %rd32303, %rd35074, %rd35074;
	addc.cc.u64 %rd32304, %rd35073, %rd35073;
	addc.cc.u64 %rd32305, %rd35072, %rd35072;
	addc.cc.u64 %rd32306, %rd35071, %rd35071;
	addc.u64 %rd32307, %rd35070, %rd35070;
	// end inline asm
	setp.lt.u64 	%p2944, %rd32307, 121098312706494698;
	mov.u64 	%rd35118, %rd32307;
	mov.u64 	%rd35119, %rd32306;
	mov.u64 	%rd35120, %rd32305;
	mov.u64 	%rd35121, %rd32304;
	mov.u64 	%rd35122, %rd32303;
	@%p2944 bra 	$L__BB0_2400;
	setp.ne.s64 	%p2945, %rd32307, 121098312706494698;
	@%p2945 bra 	$L__BB0_2399;
	setp.lt.u64 	%p2946, %rd32306, -4162727106559522501;
	mov.b64 	%rd35118, 121098312706494698;
	mov.u64 	%rd35119, %rd32306;
	mov.u64 	%rd35120, %rd32305;
	mov.u64 	%rd35121, %rd32304;
	mov.u64 	%rd35122, %rd32303;
	@%p2946 bra 	$L__BB0_2400;
	setp.ne.s64 	%p2947, %rd32306, -4162727106559522501;
	@%p2947 bra 	$L__BB0_2399;
	setp.lt.u64 	%p2948, %rd32305, 1883307231910630287;
	mov.b64 	%rd35119, -4162727106559522501;
	mov.u64 	%rd35120, %rd32305;
	mov.u64 	%rd35121, %rd32304;
	mov.u64 	%rd35122, %rd32303;
	@%p2948 bra 	$L__BB0_2400;
	setp.ne.s64 	%p2949, %rd32305, 1883307231910630287;
	@%p2949 bra 	$L__BB0_2399;
	setp.lt.u64 	%p2950, %rd32304, 2230234197602682880;
	mov.b64 	%rd35120, 1883307231910630287;
	mov.u64 	%rd35121, %rd32304;
	mov.u64 	%rd35122, %rd32303;
	@%p2950 bra 	$L__BB0_2400;
	setp.ne.s64 	%p2951, %rd32304, 2230234197602682880;
	@%p2951 bra 	$L__BB0_2399;
	setp.lt.u64 	%p2952, %rd32303, 1660523435060625408;
	mov.b64 	%rd35121, 2230234197602682880;
	mov.u64 	%rd35122, %rd32303;
	@%p2952 bra 	$L__BB0_2400;
	setp.eq.s64 	%p2953, %rd32303, 1660523435060625408;
	setp.lt.u64 	%p2954, %rd35123, -8860621160618917887;
	and.pred  	%p2955, %p2953, %p2954;
	mov.b64 	%rd35122, 1660523435060625408;
	@%p2955 bra 	$L__BB0_2400;
$L__BB0_2399:
	mov.b64 	%rd32347, -8860621160618917887;
	mov.b64 	%rd32348, 1660523435060625408;
	mov.b64 	%rd32349, 2230234197602682880;
	mov.b64 	%rd32350, 1883307231910630287;
	mov.b64 	%rd32351, -4162727106559522501;
	mov.b64 	%rd32352, 121098312706494698;
	// begin inline asm
	sub.cc.u64 %rd35123, %rd35123, %rd32347;
	subc.cc.u64 %rd35122, %rd32303, %rd32348;
	subc.cc.u64 %rd35121, %rd32304, %rd32349;
	subc.cc.u64 %rd35120, %rd32305, %rd32350;
	subc.cc.u64 %rd35119, %rd32306, %rd32351;
	subc.u64 %rd35118, %rd32307, %rd32352;
	// end inline asm
$L__BB0_2400:
	// begin inline asm
	add.cc.u64 %rd35129, %rd35123, %rd35075;
	addc.cc.u64 %rd32354, %rd35122, %rd35074;
	addc.cc.u64 %rd32355, %rd35121, %rd35073;
	addc.cc.u64 %rd32356, %rd35120, %rd35072;
	addc.cc.u64 %rd32357, %rd35119, %rd35071;
	addc.u64 %rd32358, %rd35118, %rd35070;
	// end inline asm
	setp.lt.u64 	%p2956, %rd32358, 121098312706494698;
	mov.u64 	%rd35124, %rd32358;
	mov.u64 	%rd35125, %rd32357;
	mov.u64 	%rd35126, %rd32356;
	mov.u64 	%rd35127, %rd32355;
	mov.u64 	%rd35128, %rd32354;
	@%p2956 bra 	$L__BB0_2411;
	setp.ne.s64 	%p2957, %rd32358, 121098312706494698;
	@%p2957 bra 	$L__BB0_2410;
	setp.lt.u64 	%p2958, %rd32357, -4162727106559522501;
	mov.b64 	%rd35124, 121098312706494698;
	mov.u64 	%rd35125, %rd32357;
	mov.u64 	%rd35126, %rd32356;
	mov.u64 	%rd35127, %rd32355;
	mov.u64 	%rd35128, %rd32354;
	@%p2958 bra 	$L__BB0_2411;
	setp.ne.s64 	%p2959, %rd32357, -4162727106559522501;
	@%p2959 bra 	$L__BB0_2410;
	setp.lt.u64 	%p2960, %rd32356, 1883307231910630287;
	mov.b64 	%rd35125, -4162727106559522501;
	mov.u64 	%rd35126, %rd32356;
	mov.u64 	%rd35127, %rd32355;
	mov.u64 	%rd35128, %rd32354;
	@%p2960 bra 	$L__BB0_2411;
	setp.ne.s64 	%p2961, %rd32356, 1883307231910630287;
	@%p2961 bra 	$L__BB0_2410;
	setp.lt.u64 	%p2962, %rd32355, 2230234197602682880;
	mov.b64 	%rd35126, 1883307231910630287;
	mov.u64 	%rd35127, %rd32355;
	mov.u64 	%rd35128, %rd32354;
	@%p2962 bra 	$L__BB0_2411;
	setp.ne.s64 	%p2963, %rd32355, 2230234197602682880;
	@%p2963 bra 	$L__BB0_2410;
	setp.lt.u64 	%p2964, %rd32354, 1660523435060625408;
	mov.b64 	%rd35127, 2230234197602682880;
	mov.u64 	%rd35128, %rd32354;
	@%p2964 bra 	$L__BB0_2411;
	setp.eq.s64 	%p2965, %rd32354, 1660523435060625408;
	setp.lt.u64 	%p2966, %rd35129, -8860621160618917887;
	and.pred  	%p2967, %p2965, %p2966;
	mov.b64 	%rd35128, 1660523435060625408;
	@%p2967 bra 	$L__BB0_2411;
$L__BB0_2410:
	mov.b64 	%rd32398, -8860621160618917887;
	mov.b64 	%rd32399, 1660523435060625408;
	mov.b64 	%rd32400, 2230234197602682880;
	mov.b64 	%rd32401, 1883307231910630287;
	mov.b64 	%rd32402, -4162727106559522501;
	mov.b64 	%rd32403, 121098312706494698;
	// begin inline asm
	sub.cc.u64 %rd35129, %rd35129, %rd32398;
	subc.cc.u64 %rd35128, %rd32354, %rd32399;
	subc.cc.u64 %rd35127, %rd32355, %rd32400;
	subc.cc.u64 %rd35126, %rd32356, %rd32401;
	subc.cc.u64 %rd35125, %rd32357, %rd32402;
	subc.u64 %rd35124, %rd32358, %rd32403;
	// end inline asm
$L__BB0_2411:
	// begin inline asm
	{
	.reg .u64 c;
	.reg .u64 nc;
	.reg .u64 t;
	mad.lo.cc.u64 %rd35377, %rd35129, %rd35128, 0;
	madc.hi.cc.u64 c, %rd35129, %rd35128, 0;
	madc.lo.cc.u64 %rd35378, %rd35129, %rd35127, c;
	madc.hi.cc.u64 c, %rd35129, %rd35127, 0;
	madc.lo.cc.u64 %rd32467, %rd35129, %rd35126, c;
	madc.hi.cc.u64 c, %rd35129, %rd35126, 0;
	madc.lo.cc.u64 %rd32468, %rd35129, %rd35125, c;
	madc.hi.cc.u64 c, %rd35129, %rd35125, 0;
	madc.lo.cc.u64 %rd32469, %rd35129, %rd35124, c;
	madc.hi.u64 %rd32470, %rd35129, %rd35124, 0;
	mad.lo.cc.u64 %rd32467, %rd35128, %rd35127, %rd32467;
	madc.hi.cc.u64 c, %rd35128, %rd35127, 0;
	addc.cc.u64 t, %rd32468, c;
	addc.u64 nc, 0, 0;
	mad.lo.cc.u64 %rd32468, %rd35128, %rd35126, t;
	madc.hi.cc.u64 c, %rd35128, %rd35126, nc;
	addc.cc.u64 t, %rd32469, c;
	addc.u64 nc, 0, 0;
	mad.lo.cc.u64 %rd32469, %rd35128, %rd35125, t;
	madc.hi.cc.u64 c, %rd35128, %rd35125, nc;
	addc.cc.u64 t, %rd32470, c;
	addc.u64 nc, 0, 0;
	mad.lo.cc.u64 %rd32470, %rd35128, %rd35124, t;
	madc.hi.u64 %rd32492, %rd35128, %rd35124, nc;
	mad.lo.cc.u64 %rd32469, %rd35127, %rd35126, %rd32469;
	madc.hi.cc.u64 c, %rd35127, %rd35126, 0;
	addc.cc.u64 t, %rd32470, c;
	addc.u64 nc, 0, 0;
	mad.lo.cc.u64 %rd32470, %rd35127, %rd35125, t;
	madc.hi.cc.u64 c, %rd35127, %rd35125, nc;
	addc.cc.u64 t, %rd32492, c;
	addc.u64 nc, 0, 0;
	mad.lo.cc.u64 %rd32492, %rd35127, %rd35124, t;
	madc.hi.u64 %rd32515, %rd35127, %rd35124, nc;
	mad.lo.cc.u64 %rd32492, %rd35126, %rd35125, %rd32492;
	madc.hi.cc.u64 c, %rd35126, %rd35125, 0;
	addc.cc.u64 t, %rd32515, c;
	addc.u64 nc, 0, 0;
	mad.lo.cc.u64 %rd32515, %rd35126, %rd35124, t;
	madc.hi.u64 %rd35397, %rd35126, %rd35124, nc;
	mad.lo.cc.u64 %rd35397, %rd35125, %rd35124, %rd35397;
	madc.hi.u64 %rd35398, %rd35125, %rd35124, 0;
	}
	// end inline asm
	shr.u64 	%rd35399, %rd35398, 63;
	mov.b64 	{%r1773, %r1774}, %rd35398;
	mov.b64 	{%r1775, %r1776}, %rd35397;
	shf.l.wrap.b32 	%r1777, %r1776, %r1773, 1;
	shf.l.wrap.b32 	%r1778, %r1773, %r1774, 1;
	mov.b64 	%rd35398, {%r1777, %r1778};
	mov.b64 	{%r1779, %r1780}, %rd32515;
	shf.l.wrap.b32 	%r1781, %r1780, %r1775, 1;
	shf.l.wrap.b32 	%r1782, %r1775, %r1776, 1;
	mov.b64 	%rd35397, {%r1781, %r1782};
	mov.b64 	{%r1783, %r1784}, %rd32492;
	shf.l.wrap.b32 	%r1785, %r1784, %r1779, 1;
	shf.l.wrap.b32 	%r1786, %r1779, %r1780, 1;
	mov.b64 	%rd32515, {%r1785, %r1786};
	mov.b64 	{%r1787, %r1788}, %rd32470;
	shf.l.wrap.b32 	%r1789, %r1788, %r1783, 1;
	shf.l.wrap.b32 	%r1790, %r1783, %r1784, 1;
	mov.b64 	%rd32492, {%r1789, %r1790};
	mov.b64 	{%r1791, %r1792}, %rd32469;
	shf.l.wrap.b32 	%r1793, %r1792, %r1787, 1;
	shf.l.wrap.b32 	%r1794, %r1787, %r1788, 1;
	mov.b64 	%rd32470, {%r1793, %r1794};
	mov.b64 	{%r1795, %r1796}, %rd32468;
	shf.l.wrap.b32 	%r1797, %r1796, %r1791, 1;
	shf.l.wrap.b32 	%r1798, %r1791, %r1792, 1;
	mov.b64 	%rd32469, {%r1797, %r1798};
	mov.b64 	{%r1799, %r1800}, %rd32467;
	shf.l.wrap.b32 	%r1801, %r1800, %r1795, 1;
	shf.l.wrap.b32 	%r1802, %r1795, %r1796, 1;
	mov.b64 	%rd32468, {%r1801, %r1802};
	mov.b64 	{%r1803, %r1804}, %rd35378;
	shf.l.wrap.b32 	%r1805, %r1804, %r1799, 1;
	shf.l.wrap.b32 	%r1806, %r1799, %r1800, 1;
	mov.b64 	%rd32467, {%r1805, %r1806};
	mov.b64 	{%r1807, %r1808}, %rd35377;
	shf.l.wrap.b32 	%r1809, %r1808, %r1803, 1;
	shf.l.wrap.b32 	%r1810, %r1803, %r1804, 1;
	mov.b64 	%rd35378, {%r1809, %r1810};
	shl.b64 	%rd35377, %rd35377, 1;
	// begin inline asm
	{
	mad.lo.cc.u64 %rd4083, %rd35129, %rd35129, 0;
	madc.hi.cc.u64 %rd35377, %rd35129, %rd35129, %rd35377;
	madc.lo.cc.u64 %rd35378, %rd35128, %rd35128, %rd35378;
	madc.hi.cc.u64 %rd32467, %rd35128, %rd35128, %rd32467;
	madc.lo.cc.u64 %rd32468, %rd35127, %rd35127, %rd32468;
	madc.hi.cc.u64 %rd32469, %rd35127, %rd35127, %rd32469;
	madc.lo.cc.u64 %rd32470, %rd35126, %rd35126, %rd32470;
	madc.hi.cc.u64 %rd32492, %rd35126, %rd35126, %rd32492;
	madc.lo.cc.u64 %rd32515, %rd35125, %rd35125, %rd32515;
	madc.hi.cc.u64 %rd35397, %rd35125, %rd35125, %rd35397;
	madc.lo.cc.u64 %rd35398, %rd35124, %rd35124, %rd35398;
	madc.hi.u64 %rd35399, %rd35124, %rd35124, %rd35399;
	}
	// end inline asm
	mul.lo.s64 	%rd32478, %rd4083, -8860621160618917889;
	mov.b64 	%rd32586, -8860621160618917887;
	mov.b64 	%rd32587, 1660523435060625408;
	mov.b64 	%rd32588, 2230234197602682880;
	mov.b64 	%rd32589, 1883307231910630287;
	mov.b64 	%rd32590, -4162727106559522501;
	mov.b64 	%rd32591, 121098312706494698;
	// begin inline asm
	{
	.reg .u64 c;
	.reg .u64 t;
	.reg .u64 nc;
	mad.lo.cc.u64 c, %rd32478, %rd32586, %rd4083;
	madc.hi.cc.u64 c, %rd32478, %rd32586, 0;
	addc.cc.u64 t, %rd35377, c;
	addc.u64 nc, 0, 0;
	mad.lo.cc.u64 %rd35377, %rd32478, %rd32587, t;
	madc.hi.cc.u64 c, %rd32478, %rd32587, nc;
	addc.cc.u64 t, %rd35378, c;
	addc.u64 nc, 0, 0;
	mad.lo.cc.u64 %rd35378, %rd32478, %rd32588, t;
	madc.hi.cc.u64 c, %rd32478, %rd32588, nc;
	addc.cc.u64 t, %rd32467, c;
	addc.u64 nc, 0, 0;
	mad.lo.cc.u64 %rd32467, %rd32478, %rd32589, t;
	madc.hi.cc.u64 c, %rd32478, %rd32589, nc;
	addc.cc.u64 t, %rd32468, c;
	addc.u64 nc, 0, 0;
	mad.lo.cc.u64 %rd32468, %rd32478, %rd32590, t;
	madc.hi.cc.u64 c, %rd32478, %rd32590, nc;
	addc.cc.u64 t, %rd32469, c;
	addc.u64 nc, 0, 0;
	mad.lo.cc.u64 %rd32469, %rd32478, %rd32591, t;
	madc.hi.cc.u64 c, %rd32478, %rd32591, nc;
	addc.cc.u64 %rd32470, %rd32470, c;
	addc.u64 %rd32516, 0, 0;
	}
	// end inline asm
	mul.lo.s64 	%rd32500, %rd35377, -8860621160618917889;
	// begin inline asm
	{
	.reg .u64 c;
	.reg .u64 t;
	.reg .u64 nc;
	mad.lo.cc.u64 c, %rd32500, %rd32586, %rd35377;
	madc.hi.cc.u64 c, %rd32500, %rd32586, 0;
	addc.cc.u64 t, %rd35378, c;
	addc.u64 nc, 0, 0;
	mad.lo.cc.u64 %rd35378, %rd32500, %rd32587, t;
	madc.hi.cc.u64 c, %rd32500, %rd32587, nc;
	addc.cc.u64 t, %rd32467, c;
	addc.u64 nc, 0, 0;
	mad.lo.cc.u64 %rd32467, %rd32500, %rd32588, t;
	madc.hi.cc.u64 c, %rd32500, %rd32588, nc;
	addc.cc.u64 t, %rd32468, c;
	addc.u64 nc, 0, 0;
	mad.lo.cc.u64 %rd32468, %rd32500, %rd32589, t;
	madc.hi.cc.u64 c, %rd32500, %rd32589, nc;
	addc.cc.u64 t, %rd32469, c;
	addc.u64 nc, 0, 0;
	mad.lo.cc.u64 %rd32469, %rd32500, %rd32590, t;
	madc.hi.cc.u64 c, %rd32500, %rd32590, nc;
	addc.cc.u64 t, %rd32470, c;
	addc.u64 nc, 0, 0;
	mad.lo.cc.u64 %rd32470, %rd32500, %rd32591, t;
	madc.hi.cc.u64 c, %rd32500, %rd32591, nc;
	addc.cc.u64 c, c, %rd32516;
	addc.u64 nc, 0, 0;
	addc.cc.u64 %rd32492, %rd32492, c;
	addc.u64 %rd32516, nc, 0;
	}
	// end inline asm
	mul.lo.s64 	%rd32523, %rd35378, -8860621160618917889;
	// begin inline asm
	{
	.reg .u64 c;
	.reg .u64 t;
	.reg .u64 nc;
	mad.lo.cc.u64 c, %rd32523, %rd32586, %rd35378;
	madc.hi.cc.u64 c, %rd32523, %rd32586, 0;
	addc.cc.u64 t, %rd32467, c;
	addc.u64 nc, 0, 0;
	mad.lo.cc.u64 %rd32467, %rd32523, %rd32587, t;
	madc.hi.cc.u64 c, %rd32523, %rd32587, nc;
	addc.cc.u64 t, %rd32468, c;
	addc.u64 nc, 0, 0;
	mad.lo.cc.u64 %rd32468, %rd32523, %rd32588, t;
	madc.hi.cc.u64 c, %rd32523, %rd32588, nc;
	addc.cc.u64 t, %rd32469, c;
	addc.u64 nc, 0, 0;
	mad.lo.cc.u64 %rd32469, %rd32523, %rd32589, t;
	madc.hi.cc.u64 c, %rd32523, %rd32589, nc;
	addc.cc.u64 t, %rd32470, c;
	addc.u64 nc, 0, 0;
	mad.lo.cc.u64 %rd32470, %rd32523, %rd32590, t;
	madc.hi.cc.u64 c, %rd32523, %rd32590, nc;
	addc.cc.u64 t, %rd32492, c;
	addc.u64 nc, 0, 0;
	mad.lo.cc.u64 %rd32492, %rd32523, %rd32591, t;
	madc.hi.cc.u64 c, %rd32523, %rd32591, nc;
	addc.cc.u64 c, c, %rd32516;
	addc.u64 nc, 0, 0;
	addc.cc.u64 %rd32515, %rd32515, c;
	addc.u64 %rd32516, nc, 0;
	}
	// end inline asm
	mul.lo.s64 	%rd32546, %rd32467, -8860621160618917889;
	// begin inline asm
	{
	.reg .u64 c;
	.reg .u64 t;
	.reg .u64 nc;
	mad.lo.cc.u64 c, %rd32546, %rd32586, %rd32467;
	madc.hi.cc.u64 c, %rd32546, %rd32586, 0;
	addc.cc.u64 t, %rd32468, c;
	addc.u64 nc, 0, 0;
	mad.lo.cc.u64 %rd32468, %rd32546, %rd32587, t;
	madc.hi.cc.u64 c, %rd32546, %rd32587, nc;
	addc.cc.u64 t, %rd32469, c;
	addc.u64 nc, 0, 0;
	mad.lo.cc.u64 %rd32469, %rd32546, %rd32588, t;
	madc.hi.cc.u64 c, %rd32546, %rd32588, nc;
	addc.cc.u64 t, %rd32470, c;
	addc.u64 nc, 0, 0;
	mad.lo.cc.u64 %rd32470, %rd32546, %rd32589, t;
	madc.hi.cc.u64 c, %rd32546, %rd32589, nc;
	addc.cc.u64 t, %rd32492, c;
	addc.u64 nc, 0, 0;
	mad.lo.cc.u64 %rd32492, %rd32546, %rd32590, t;
	madc.hi.cc.u64 c, %rd32546, %rd32590, nc;
	addc.cc.u64 t, %rd32515, c;
	addc.u64 nc, 0, 0;
	mad.lo.cc.u64 %rd32515, %rd32546, %rd32591, t;
	madc.hi.cc.u64 c, %rd32546, %rd32591, nc;
	addc.cc.u64 c, c, %rd32516;
	addc.u64 nc, 0, 0;
	addc.cc.u64 %rd35397, %rd35397, c;
	addc.u64 %rd32516, nc, 0;
	}
	// end inline asm
	mul.lo.s64 	%rd32569, %rd32468, -8860621160618917889;
	// begin inline asm
	{
	.reg .u64 c;
	.reg .u64 t;
	.reg .u64 nc;
	mad.lo.cc.u64 c, %rd32569, %rd32586, %rd32468;
	madc.hi.cc.u64 c, %rd32569, %rd32586, 0;
	addc.cc.u64 t, %rd32469, c;
	addc.u64 nc, 0, 0;
	mad.lo.cc.u64 %rd32469, %rd32569, %rd32587, t;
	madc.hi.cc.u64 c, %rd32569, %rd32587, nc;
	addc.cc.u64 t, %rd32470, c;
	addc.u64 nc, 0, 0;
	mad.lo.cc.u64 %rd32470, %rd32569, %rd32588, t;
	madc.hi.cc.u64 c, %rd32569, %rd32588, nc;
	addc.cc.u64 t, %rd32492, c;
	addc.u64 nc, 0, 0;
	mad.lo.cc.u64 %rd32492, %rd32569, %rd32589, t;
	madc.hi.cc.u64 c, %rd32569, %rd32589, nc;
	addc.cc.u64 t, %rd32515, c;
	addc.u64 nc, 0, 0;
	mad.lo.cc.u64 %rd32515, %rd32569, %rd32590, t;
	madc.hi.cc.u64 c, %rd32569, %rd32590, nc;
	addc.cc.u64 t, %rd35397, c;
	addc.u64 nc, 0, 0;
	mad.lo.cc.u64 %rd35397, %rd32569, %rd32591, t;
	madc.hi.cc.u64 c, %rd32569, %rd32591, nc;
	addc.cc.u64 c, c, %rd32516;
	addc.u64 nc, 0, 0;
	addc.cc.u64 %rd35398, %rd35398, c;
	addc.u64 %rd32516, nc, 0;
	}
	// end inline asm
	mul.lo.s64 	%rd32592, %rd32469, -8860621160618917889;
	// begin inline asm
	{
	.reg .u64 c;
	.reg .u64 t;
	.reg .u64 nc;
	mad.lo.cc.u64 c, %rd32592, %rd32586, %rd32469;
	madc.hi.cc.u64 c, %rd32592, %rd32586, 0;
	addc.cc.u64 t, %rd32470, c;
	addc.u64 nc, 0, 0;
	mad.lo.cc.u64 %rd32470, %rd32592, %rd32587, t;
	madc.hi.cc.u64 c, %rd32592, %rd32587, nc;
	addc.cc.u64 t, %rd32492, c;
	addc.u64 nc, 0, 0;
	mad.lo.cc.u64 %rd32492, %rd32592, %rd32588, t;
	madc.hi.cc.u64 c, %rd32592, %rd32588, nc;
	addc.cc.u64 t, %rd32515, c;
	addc.u64 nc, 0, 0;
	mad.lo.cc.u64 %rd32515, %rd32592, %rd32589, t;
	madc.hi.cc.u64 c, %rd32592, %rd32589, nc;
	addc.cc.u64 t, %rd35397, c;
	addc.u64 nc, 0, 0;
	mad.lo.cc.u64 %rd35397, %rd32592, %rd32590, t;
	madc.hi.cc.u64 c, %rd32592, %rd32590, nc;
	addc.cc.u64 t, %rd35398, c;
	addc.u64 nc, 0, 0;
	mad.lo.cc.u64 %rd35398, %rd32592, %rd32591, t;
	madc.hi.cc.u64 c, %rd32592, %rd32591, nc;
	addc.cc.u64 c, c, %rd32516;
	add.u64 %rd35399, %rd35399, c;
	}
	// end inline asm
	setp.lt.u64 	%p2968, %rd35399, 121098312706494698;
	mov.u64 	%rd35147, %rd35399;
	mov.u64 	%rd35146, %rd35398;
	mov.u64 	%rd35145, %rd35397;
	mov.u64 	%rd35144, %rd32515;
	mov.u64 	%rd35143, %rd32492;
	mov.u64 	%rd35142, %rd32470;
	@%p2968 bra 	$L__BB0_2422;
	setp.ne.s64 	%p2969, %rd35399, 121098312706494698;
	@%p2969 bra 	$L__BB0_2421;
	setp.lt.u64 	%p2970, %rd35398, -4162727106559522501;
	mov.b64 	%rd35147, 121098312706494698;
	mov.u64 	%rd35146, %rd35398;
	mov.u64 	%rd35145, %rd35397;
	mov.u64 	%rd35144, %rd32515;
	mov.u64 	%rd35143, %rd32492;
	mov.u64 	%rd35142, %rd32470;
	@%p2970 bra 	$L__BB0_2422;
	setp.ne.s64 	%p2971, %rd35398, -4162727106559522501;
	@%p2971 bra 	$L__BB0_2421;
	setp.lt.u64 	%p2972, %rd35397, 1883307231910630287;
	mov.b64 	%rd35146, -4162727106559522501;
	mov.u64 	%rd35145, %rd35397;
	mov.u64 	%rd35144, %rd32515;
	mov.u64 	%rd35143, %rd32492;
	mov.u64 	%rd35142, %rd32470;
	@%p2972 bra 	$L__BB0_2422;
	setp.ne.s64 	%p2973, %rd35397, 1883307231910630287;
	@%p2973 bra 	$L__BB0_2421;
	setp.lt.u64 	%p2974, %rd32515, 2230234197602682880;
	mov.b64 	%rd35145, 1883307231910630287;
	mov.u64 	%rd35144, %rd32515;
	mov.u64 	%rd35143, %rd32492;
	mov.u64 	%rd35142, %rd32470;
	@%p2974 bra 	$L__BB0_2422;
	setp.ne.s64 	%p2975, %rd32515, 2230234197602682880;
	@%p2975 bra 	$L__BB0_2421;
	setp.lt.u64 	%p2976, %rd32492, 1660523435060625408;
	mov.b64 	%rd35144, 2230234197602682880;
	mov.u64 	%rd35143, %rd32492;
	mov.u64 	%rd35142, %rd32470;
	@%p2976 bra 	$L__BB0_2422;
	setp.eq.s64 	%p2977, %rd32492, 1660523435060625408;
	setp.lt.u64 	%p2978, %rd32470, -8860621160618917887;
	and.pred  	%p2979, %p2977, %p2978;
	mov.b64 	%rd35143, 1660523435060625408;
	mov.u64 	%rd35142, %rd32470;
	@%p2979 bra 	$L__BB0_2422;
$L__BB0_2421:
	mov.b64 	%rd32627, -8860621160618917887;
	mov.b64 	%rd32628, 1660523435060625408;
	mov.b64 	%rd32629, 2230234197602682880;
	mov.b64 	%rd32630, 1883307231910630287;
	mov.b64 	%rd32631, -4162727106559522501;
	mov.b64 	%rd32632, 121098312706494698;
	// begin inline asm
	sub.cc.u64 %rd35142, %rd32470, %rd32627;
	subc.cc.u64 %rd35143, %rd32492, %rd32628;
	subc.cc.u64 %rd35144, %rd32515, %rd32629;
	subc.cc.u64 %rd35145, %rd35397, %rd32630;
	subc.cc.u64 %rd35146, %rd35398, %rd32631;
	subc.u64 %rd35147, %rd35399, %rd32632;
	// end inline asm
$L__BB0_2422:
	// begin inline asm
	add.cc.u64 %rd35141, %rd35148, %rd35148;
	addc.cc.u64 %rd32634, %rd35149, %rd35149;
	addc.cc.u64 %rd32635, %rd35150, %rd35150;
	addc.cc.u64 %rd32636, %rd35151, %rd35151;
	addc.cc.u64 %rd32637, %rd35152, %rd35152;
	addc.u64 %rd32638, %rd35153, %rd35153;
	// end inline asm
	setp.lt.u64 	%p2980, %rd32638, 121098312706494698;
	mov.u64 	%rd35136, %rd32638;
	mov.u64 	%rd35137, %rd32637;
	mov.u64 	%rd35138, %rd32636;
	mov.u64 	%rd35139, %rd32635;
	mov.u64 	%rd35140, %rd32634;
	@%p2980 bra 	$L__BB0_2433;
	setp.ne.s64 	%p2981, %rd32638, 121098312706494698;
	@%p2981 bra 	$L__BB0_2432;
	setp.lt.u64 	%p2982, %rd32637, -4162727106559522501;
	mov.b64 	%rd35136, 121098312706494698;
	mov.u64 	%rd35137, %rd32637;
	mov.u64 	%rd35138, %rd32636;
	mov.u64 	%rd35139, %rd32635;
	mov.u64 	%rd35140, %rd32634;
	@%p2982 bra 	$L__BB0_2433;
	setp.ne.s64 	%p2983, %rd32637, -4162727106559522501;
	@%p2983 bra 	$L__BB0_2432;
	setp.lt.u64 	%p2984, %rd32636, 1883307231910630287;
	mov.b64 	%rd35137, -4162727106559522501;
	mov.u64 	%rd35138, %rd32636;
	mov.u64 	%rd35139, %rd32635;
	mov.u64 	%rd35140, %rd32634;
	@%p2984 bra 	$L__BB0_2433;
	setp.ne.s64 	%p2985, %rd32636, 1883307231910630287;
	@%p2985 bra 	$L__BB0_2432;
	setp.lt.u64 	%p2986, %rd32635, 2230234197602682880;
	mov.b64 	%rd35138, 1883307231910630287;
	mov.u64 	%rd35139, %rd32635;
	mov.u64 	%rd35140, %rd32634;
	@%p2986 bra 	$L__BB0_2433;
	setp.ne.s64 	%p2987, %rd32635, 2230234197602682880;
	@%p2987 bra 	$L__BB0_2432;
	setp.lt.u64 	%p2988, %rd32634, 1660523435060625408;
	mov.b64 	%rd35139, 2230234197602682880;
	mov.u64 	%rd35140, %rd32634;
	@%p2988 bra 	$L__BB0_2433;
	setp.eq.s64 	%p2989, %rd32634, 1660523435060625408;
	setp.lt.u64 	%p2990, %rd35141, -8860621160618917887;
	and.pred  	%p2991, %p2989, %p2990;
	mov.b64 	%rd35140, 1660523435060625408;
	@%p2991 bra 	$L__BB0_2433;
$L__BB0_2432:
	mov.b64 	%rd32678, -8860621160618917887;
	mov.b64 	%rd32679, 1660523435060625408;
	mov.b64 	%rd32680, 2230234197602682880;
	mov.b64 	%rd32681, 1883307231910630287;
	mov.b64 	%rd32682, -4162727106559522501;
	mov.b64 	%rd32683, 121098312706494698;
	// begin inline asm
	sub.cc.u64 %rd35141, %rd35141, %rd32678;
	subc.cc.u64 %rd35140, %rd32634, %rd32679;
	subc.cc.u64 %rd35139, %rd32635, %rd32680;
	subc.cc.u64 %rd35138, %rd32636, %rd32681;
	subc.cc.u64 %rd35137, %rd32637, %rd32682;
	subc.u64 %rd35136, %rd32638, %rd32683;
	// end inline asm
$L__BB0_2433:
	setp.lt.u64 	%p2992, %rd35136, %rd35147;
	@%p2992 bra 	$L__BB0_2444;
	setp.le.u64 	%p2993, %rd35136, %rd35147;
	@%p2993 bra 	$L__BB0_2435;
	bra.uni 	$L__BB0_2443;
$L__BB0_2435:
	setp.lt.u64 	%p2994, %rd35137, %rd35146;
	@%p2994 bra 	$L__BB0_2444;
	setp.gt.u64 	%p2995, %rd35137, %rd35146;
	@%p2995 bra 	$L__BB0_2443;
	setp.lt.u64 	%p2996, %rd35138, %rd35145;
	@%p2996 bra 	$L__BB0_2444;
	setp.gt.u64 	%p2997, %rd35138, %rd35145;
	@%p2997 bra 	$L__BB0_2443;
	setp.lt.u64 	%p2998, %rd35139, %rd35144;
	@%p2998 bra 	$L__BB0_2444;
	setp.gt.u64 	%p2999, %rd35139, %rd35144;
	@%p2999 bra 	$L__BB0_2443;
	setp.lt.u64 	%p3000, %rd35140, %rd35143;
	@%p3000 bra 	$L__BB0_2444;
	setp.gt.u64 	%p3001, %rd35140, %rd35143;
	setp.gt.u64 	%p3002, %rd35141, %rd35142;
	or.pred  	%p3003, %p3001, %p3002;
	@%p3003 bra 	$L__BB0_2443;
	bra.uni 	$L__BB0_2444;
$L__BB0_2443:
	mov.b64 	%rd32696, -8860621160618917887;
	mov.b64 	%rd32697, 1660523435060625408;
	mov.b64 	%rd32698, 2230234197602682880;
	mov.b64 	%rd32699, 1883307231910630287;
	mov.b64 	%rd32700, -4162727106559522501;
	mov.b64 	%rd32701, 121098312706494698;
	// begin inline asm
	add.cc.u64 %rd35142, %rd35142, %rd32696;
	addc.cc.u64 %rd35143, %rd35143, %rd32697;
	addc.cc.u64 %rd35144, %rd35144, %rd32698;
	addc.cc.u64 %rd35145, %rd35145, %rd32699;
	addc.cc.u64 %rd35146, %rd35146, %rd32700;
	addc.u64 %rd35147, %rd35147, %rd32701;
	// end inline asm
$L__BB0_2444:
	// begin inline asm
	sub.cc.u64 %rd34798, %rd35142, %rd35141;
	subc.cc.u64 %rd34797, %rd35143, %rd35140;
	subc.cc.u64 %rd34796, %rd35144, %rd35139;
	subc.cc.u64 %rd34795, %rd35145, %rd35138;
	subc.cc.u64 %rd34794, %rd35146, %rd35137;
	subc.u64 %rd34793, %rd35147, %rd35136;
	// end inline asm
	setp.lt.u64 	%p3004, %rd34793, %rd35153;
	@%p3004 bra 	$L__BB0_2455;
	setp.le.u64 	%p3005, %rd34793, %rd35153;
	@%p3005 bra 	$L__BB0_2446;
	bra.uni 	$L__BB0_2454;
$L__BB0_2446:
	setp.lt.u64 	%p3006, %rd34794, %rd35152;
	@%p3006 bra 	$L__BB0_2455;
	setp.gt.u64 	%p3007, %rd34794, %rd35152;
	@%p3007 bra 	$L__BB0_2454;
	setp.lt.u64 	%p3008, %rd34795, %rd35151;
	@%p3008 bra 	$L__BB0_2455;
	setp.gt.u64 	%p3009, %rd34795, %rd35151;
	@%p3009 bra 	$L__BB0_2454;
	setp.lt.u64 	%p3010, %rd34796, %rd35150;
	@%p3010 bra 	$L__BB0_2455;
	setp.gt.u64 	%p3011, %rd34796, %rd35150;
	@%p3011 bra 	$L__BB0_2454;
	setp.lt.u64 	%p3012, %rd34797, %rd35149;
	@%p3012 bra 	$L__BB0_2455;
	setp.gt.u64 	%p3013, %rd34797, %rd35149;
	setp.gt.u64 	%p3014, %rd34798, %rd35148;
	or.pred  	%p3015, %p3013, %p3014;
	@%p3015 bra 	$L__BB0_2454;
	bra.uni 	$L__BB0_2455;
$L__BB0_2454:
	mov.b64 	%rd32732, -8860621160618917887;
	mov.b64 	%rd32733, 1660523435060625408;
	mov.b64 	%rd32734, 2230234197602682880;
	mov.b64 	%rd32735, 1883307231910630287;
	mov.b64 	%rd32736, -4162727106559522501;
	mov.b64 	%rd32737, 121098312706494698;
	// begin inline asm
	add.cc.u64 %rd35148, %rd35148, %rd32732;
	addc.cc.u64 %rd35149, %rd35149, %rd32733;
	addc.cc.u64 %rd35150, %rd35150, %rd32734;
	addc.cc.u64 %rd35151, %rd35151, %rd32735;
	addc.cc.u64 %rd35152, %rd35152, %rd32736;
	addc.u64 %rd35153, %rd35153, %rd32737;
	// end inline asm
$L__BB0_2455:
	// begin inline asm
	sub.cc.u64 %rd32738, %rd35148, %rd34798;
	subc.cc.u64 %rd32739, %rd35149, %rd34797;
	subc.cc.u64 %rd32740, %rd35150, %rd34796;
	subc.cc.u64 %rd32741, %rd35151, %rd34795;
	subc.cc.u64 %rd32742, %rd35152, %rd34794;
	subc.u64 %rd32743, %rd35153, %rd34793;
	// end inline asm
	// begin inline asm
	{
	.reg .u64 c;
	.reg .u64 nc;
	.reg .u64 t;
	mad.lo.cc.u64 %rd35436, %rd32738, %rd35129, 0;
	madc.hi.cc.u64 c, %rd32738, %rd35129, 0;
	madc.lo.cc.u64 %rd4022, %rd32738, %rd35128, c;
	madc.hi.cc.u64 c, %rd32738, %rd35128, 0;
	madc.lo.cc.u64 %rd4021, %rd32738, %rd35127, c;
	madc.hi.cc.u64 c, %rd32738, %rd35127, 0;
	madc.lo.cc.u64 %rd4020, %rd32738, %rd35126, c;
	madc.hi.cc.u64 c, %rd32738, %rd35126, 0;
	madc.lo.cc.u64 %rd4019, %rd32738, %rd35125, c;
	madc.hi.cc.u64 c, %rd32738, %rd35125, 0;
	madc.lo.cc.u64 %rd4018, %rd32738, %rd35124, c;
	madc.hi.u64 %rd4005, %rd32738, %rd35124, 0;
	mad.lo.cc.u64 %rd4022, %rd32739, %rd35129, %rd4022;
	madc.hi.cc.u64 c, %rd32739, %rd35129, 0;
	addc.cc.u64 t, %rd4021, c;
	addc.u64 nc, 0, 0;
	mad.lo.cc.u64 %rd4021, %rd32739, %rd35128, t;
	madc.hi.cc.u64 c, %rd32739, %rd35128, nc;
	addc.cc.u64 t, %rd4020, c;
	addc.u64 nc, 0, 0;
	mad.lo.cc.u64 %rd4020, %rd32739, %rd35127, t;
	madc.hi.cc.u64 c, %rd32739, %rd35127, nc;
	addc.cc.u64 t, %rd4019, c;
	addc.u64 nc, 0, 0;
	mad.lo.cc.u64 %rd4019, %rd32739, %rd35126, t;
	madc.hi.cc.u64 c, %rd32739, %rd35126, nc;
	addc.cc.u64 t, %rd4018, c;
	addc.u64 nc, 0, 0;
	mad.lo.cc.u64 %rd4018, %rd32739, %rd35125, t;
	madc.hi.cc.u64 c, %rd32739, %rd35125, nc;
	addc.cc.u64 t, %rd4005, c;
	addc.u64 nc, 0, 0;
	mad.lo.cc.u64 %rd4005, %rd32739, %rd35124, t;
	madc.hi.u64 %rd4004, %rd32739, %rd35124, nc;
	mad.lo.cc.u64 %rd4021, %rd32740, %rd35129, %rd4021;
	madc.hi.cc.u64 c, %rd32740, %rd35129, 0;
	addc.cc.u64 t, %rd4020, c;
	addc.u64 nc, 0, 0;
	mad.lo.cc.u64 %rd4020, %rd32740, %rd35128, t;
	madc.hi.cc.u64 c, %rd32740, %rd35128, nc;
	addc.cc.u64 t, %rd4019, c;
	addc.u64 nc, 0, 0;
	mad.lo.cc.u64 %rd4019, %rd32740, %rd35127, t;
	madc.hi.cc.u64 c, %rd32740, %rd35127, nc;
	addc.cc.u64 t, %rd4018, c;
	addc.u64 nc, 0, 0;
	mad.lo.cc.u64 %rd4018, %rd32740, %rd35126, t;
	madc.hi.cc.u64 c, %rd32740, %rd35126, nc;
	addc.cc.u64 t, %rd4005, c;
	addc.u64 nc, 0, 0;
	mad.lo.cc.u64 %rd4005, %rd32740, %rd35125, t;
	madc.hi.cc.u64 c, %rd32740, %rd35125, nc;
	addc.cc.u64 t, %rd4004, c;
	addc.u64 nc, 0, 0;
	mad.lo.cc.u64 %rd4004, %rd32740, %rd35124, t;
	madc.hi.u64 %rd4003, %rd32740, %rd35124, nc;
	mad.lo.cc.u64 %rd4020, %rd32741, %rd35129, %rd4020;
	madc.hi.cc.u64 c, %rd32741, %rd35129, 0;
	addc.cc.u64 t, %rd4019, c;
	addc.u64 nc, 0, 0;
	mad.lo.cc.u64 %rd4019, %rd32741, %rd35128, t;
	madc.hi.cc.u64 c, %rd32741, %rd35128, nc;
	addc.cc.u64 t, %rd4018, c;
	addc.u64 nc, 0, 0;
	mad.lo.cc.u64 %rd4018, %rd32741, %rd35127, t;
	madc.hi.cc.u64 c, %rd32741, %rd35127, nc;
	addc.cc.u64 t, %rd4005, c;
	addc.u64 nc, 0, 0;
	mad.lo.cc.u64 %rd4005, %rd32741, %rd35126, t;
	madc.hi.cc.u64 c, %rd32741, %rd35126, nc;
	addc.cc.u64 t, %rd4004, c;
	addc.u64 nc, 0, 0;
	mad.lo.cc.u64 %rd4004, %rd32741, %rd35125, t;
	madc.hi.cc.u64 c, %rd32741, %rd35125, nc;
	addc.cc.u64 t, %rd4003, c;
	addc.u64 nc, 0, 0;
	mad.lo.cc.u64 %rd4003, %rd32741, %rd35124, t;
	madc.hi.u64 %rd4002, %rd32741, %rd35124, nc;
	mad.lo.cc.u64 %rd4019, %rd32742, %rd35129, %rd4019;
	madc.hi.cc.u64 c, %rd32742, %rd35129, 0;
	addc.cc.u64 t, %rd4018, c;
	addc.u64 nc, 0, 0;
	mad.lo.cc.u64 %rd4018, %rd32742, %rd35128, t;
	madc.hi.cc.u64 c, %rd32742, %rd35128, nc;
	addc.cc.u64 t, %rd4005, c;
	addc.u64 nc, 0, 0;
	mad.lo.cc.u64 %rd4005, %rd32742, %rd35127, t;
	madc.hi.cc.u64 c, %rd32742, %rd35127, nc;
	addc.cc.u64 t, %rd4004, c;
	addc.u64 nc, 0, 0;
	mad.lo.cc.u64 %rd4004, %rd32742, %rd35126, t;
	madc.hi.cc.u64 c, %rd32742, %rd35126, nc;
	addc.cc.u64 t, %rd4003, c;
	addc.u64 nc, 0, 0;
	mad.lo.cc.u64 %rd4003, %rd32742, %rd35125, t;
	madc.hi.cc.u64 c, %rd32742, %rd35125, nc;
	addc.cc.u64 t, %rd4002, c;
	addc.u64 nc, 0, 0;
	mad.lo.cc.u64 %rd4002, %rd32742, %rd35124, t;
	madc.hi.u64 %rd4001, %rd32742, %rd35124, nc;
	mad.lo.cc.u64 %rd4018, %rd32743, %rd35129, %rd4018;
	madc.hi.cc.u64 c, %rd32743, %rd35129, 0;
	addc.cc.u64 t, %rd4005, c;
	addc.u64 nc, 0, 0;
	mad.lo.cc.u64 %rd4005, %rd32743, %rd35128, t;
	madc.hi.cc.u64 c, %rd32743, %rd35128, nc;
	addc.cc.u64 t, %rd4004, c;
	addc.u64 nc, 0, 0;
	mad.lo.cc.u64 %rd4004, %rd32743, %rd35127, t;
	madc.hi.cc.u64 c, %rd32743, %rd35127, nc;
	addc.cc.u64 t, %rd4003, c;
	addc.u64 nc, 0, 0;
	mad.lo.cc.u64 %rd4003, %rd32743, %rd35126, t;
	madc.hi.cc.u64 c, %rd32743, %rd35126, nc;
	addc.cc.u64 t, %rd4002, c;
	addc.u64 nc, 0, 0;
	mad.lo.cc.u64 %rd4002, %rd32743, %rd35125, t;
	madc.hi.cc.u64 c, %rd32743, %rd35125, nc;
	addc.cc.u64 t, %rd4001, c;
	addc.u64 nc, 0, 0;
	mad.lo.cc.u64 %rd4001, %rd32743, %rd35124, t;
	madc.hi.u64 %rd35459, %rd32743, %rd35124, nc;
	}
	// end inline asm
	mul.lo.s64 	%rd32806, %rd35436, -8860621160618917889;
	mov.b64 	%rd32914, -8860621160618917887;
	mov.b64 	%rd32915, 1660523435060625408;
	mov.b64 	%rd32916, 2230234197602682880;
	mov.b64 	%rd32917, 1883307231910630287;
	mov.b64 	%rd32918, -4162727106559522501;
	mov.b64 	%rd32919, 121098312706494698;
	// begin inline asm
	{
	.reg .u64 c;
	.reg .u64 t;
	.reg .u64 nc;
	mad.lo.cc.u64 c, %rd32806, %rd32914, %rd35436;
	madc.hi.cc.u64 c, %rd32806, %rd32914, 0;
	addc.cc.u64 t, %rd4022, c;
	addc.u64 nc, 0, 0;
	mad.lo.cc.u64 %rd4022, %rd32806, %rd32915, t;
	madc.hi.cc.u64 c, %rd32806, %rd32915, nc;
	addc.cc.u64 t, %rd4021, c;
	addc.u64 nc, 0, 0;
	mad.lo.cc.u64 %rd4021, %rd32806, %rd32916, t;
	madc.hi.cc.u64 c, %rd32806, %rd32916, nc;
	addc.cc.u64 t, %rd4020, c;
	addc.u64 nc, 0, 0;
	mad.lo.cc.u64 %rd4020, %rd32806, %rd32917, t;
	madc.hi.cc.u64 c, %rd32806, %rd32917, nc;
	addc.cc.u64 t, %rd4019, c;
	addc.u64 nc, 0, 0;
	mad.lo.cc.u64 %rd4019, %rd32806, %rd32918, t;
	madc.hi.cc.u64 c, %rd32806, %rd32918, nc;
	addc.cc.u64 t, %rd4018, c;
	addc.u64 nc, 0, 0;
	mad.lo.cc.u64 %rd4018, %rd32806, %rd32919, t;
	madc.hi.cc.u64 c, %rd32806, %rd32919, nc;
	addc.cc.u64 %rd4005, %rd4005, c;
	addc.u64 %rd32844, 0, 0;
	}
	// end inline asm
	mul.lo.s64 	%rd32828, %rd4022, -8860621160618917889;
	// begin inline asm
	{
	.reg .u64 c;
	.reg .u64 t;
	.reg .u64 nc;
	mad.lo.cc.u64 c, %rd32828, %rd32914, %rd4022;
	madc.hi.cc.u64 c, %rd32828, %rd32914, 0;
	addc.cc.u64 t, %rd4021, c;
	addc.u64 nc, 0, 0;
	mad.lo.cc.u64 %rd4021, %rd32828, %rd32915, t;
	madc.hi.cc.u64 c, %rd32828, %rd32915, nc;
	addc.cc.u64 t, %rd4020, c;
	addc.u64 nc, 0, 0;
	mad.lo.cc.u64 %rd4020, %rd32828, %rd32916, t;
	madc.hi.cc.u64 c, %rd32828, %rd32916, nc;
	addc.cc.u64 t, %rd4019, c;
	addc.u64 nc, 0, 0;
	mad.lo.cc.u64 %rd4019, %rd32828, %rd32917, t;
	madc.hi.cc.u64 c, %rd32828, %rd32917, nc;
	addc.cc.u64 t, %rd4018, c;
	addc.u64 nc, 0, 0;
	mad.lo.cc.u64 %rd4018, %rd32828, %rd32918, t;
	madc.hi.cc.u64 c, %rd32828, %rd32918, nc;
	addc.cc.u64 t, %rd4005, c;
	addc.u64 nc, 0, 0;
	mad.lo.cc.u64 %rd4005, %rd32828, %rd32919, t;
	madc.hi.cc.u64 c, %rd32828, %rd32919, nc;
	addc.cc.u64 c, c, %rd32844;
	addc.u64 nc, 0, 0;
	addc.cc.u64 %rd4004, %rd4004, c;
	addc.u64 %rd32844, nc, 0;
	}
	// end inline asm
	mul.lo.s64 	%rd32851, %rd4021, -8860621160618917889;
	// begin inline asm
	{
	.reg .u64 c;
	.reg .u64 t;
	.reg .u64 nc;
	mad.lo.cc.u64 c, %rd32851, %rd32914, %rd4021;
	madc.hi.cc.u64 c, %rd32851, %rd32914, 0;
	addc.cc.u64 t, %rd4020, c;
	addc.u64 nc, 0, 0;
	mad.lo.cc.u64 %rd4020, %rd32851, %rd32915, t;
	madc.hi.cc.u64 c, %rd32851, %rd32915, nc;
	addc.cc.u64 t, %rd4019, c;
	addc.u64 nc, 0, 0;
	mad.lo.cc.u64 %rd4019, %rd32851, %rd32916, t;
	madc.hi.cc.u64 c, %rd32851, %rd32916, nc;
	addc.cc.u64 t, %rd4018, c;
	addc.u64 nc, 0, 0;
	mad.lo.cc.u64 %rd4018, %rd32851, %rd32917, t;
	madc.hi.cc.u64 c, %rd32851, %rd32917, nc;
	addc.cc.u64 t, %rd4005, c;
	addc.u64 nc, 0, 0;
	mad.lo.cc.u64 %rd4005, %rd32851, %rd32918, t;
	madc.hi.cc.u64 c, %rd32851, %rd32918, nc;
	addc.cc.u64 t, %rd4004, c;
	addc.u64 nc, 0, 0;
	mad.lo.cc.u64 %rd4004, %rd32851, %rd32919, t;
	madc.hi.cc.u64 c, %rd32851, %rd32919, nc;
	addc.cc.u64 c, c, %rd32844;
	addc.u64 nc, 0, 0;
	addc.cc.u64 %rd4003, %rd4003, c;
	addc.u64 %rd32844, nc, 0;
	}
	// end inline asm
	mul.lo.s64 	%rd32874, %rd4020, -8860621160618917889;
	// begin inline asm
	{
	.reg .u64 c;
	.reg .u64 t;
	.reg .u64 nc;
	mad.lo.cc.u64 c, %rd32874, %rd32914, %rd4020;
	madc.hi.cc.u64 c, %rd32874, %rd32914, 0;
	addc.cc.u64 t, %rd4019, c;
	addc.u64 nc, 0, 0;
	mad.lo.cc.u64 %rd4019, %rd32874, %rd32915, t;
	madc.hi.cc.u64 c, %rd32874, %rd32915, nc;
	addc.cc.u64 t, %rd4018, c;
	addc.u64 nc, 0, 0;
	mad.lo.cc.u64 %rd4018, %rd32874, %rd32916, t;
	madc.hi.cc.u64 c, %rd32874, %rd32916, nc;
	addc.cc.u64 t, %rd4005, c;
	addc.u64 nc, 0, 0;
	mad.lo.cc.u64 %rd4005, %rd32874, %rd32917, t;
	madc.hi.cc.u64 c, %rd32874, %rd32917, nc;
	addc.cc.u64 t, %rd4004, c;
	addc.u64 nc, 0, 0;
	mad.lo.cc.u64 %rd4004, %rd32874, %rd32918, t;
	madc.hi.cc.u64 c, %rd32874, %rd32918, nc;
	addc.cc.u64 t, %rd4003, c;
	addc.u64 nc, 0, 0;
	mad.lo.cc.u64 %rd4003, %rd32874, %rd32919, t;
	madc.hi.cc.u64 c, %rd32874, %rd32919, nc;
	addc.cc.u64 c, c, %rd32844;
	addc.u64 nc, 0, 0;
	addc.cc.u64 %rd4002, %rd4002, c;
	addc.u64 %rd32844, nc, 0;
	}
	// end inline asm
	mul.lo.s64 	%rd32897, %rd4019, -8860621160618917889;
	// begin inline asm
	{
	.reg .u64 c;
	.reg .u64 t;
	.reg .u64 nc;
	mad.lo.cc.u64 c, %rd32897, %rd32914, %rd4019;
	madc.hi.cc.u64 c, %rd32897, %rd32914, 0;
	addc.cc.u64 t, %rd4018, c;
	addc.u64 nc, 0, 0;
	mad.lo.cc.u64 %rd4018, %rd32897, %rd32915, t;
	madc.hi.cc.u64 c, %rd32897, %rd32915, nc;
	addc.cc.u64 t, %rd4005, c;
	addc.u64 nc, 0, 0;
	mad.lo.cc.u64 %rd4005, %rd32897, %rd32916, t;
	madc.hi.cc.u64 c, %rd32897, %rd32916, nc;
	addc.cc.u64 t, %rd4004, c;
	addc.u64 nc, 0, 0;
	mad.lo.cc.u64 %rd4004, %rd32897, %rd32917, t;
	madc.hi.cc.u64 c, %rd32897, %rd32917, nc;
	addc.cc.u64 t, %rd4003, c;
	addc.u64 nc, 0, 0;
	mad.lo.cc.u64 %rd4003, %rd32897, %rd32918, t;
	madc.hi.cc.u64 c, %rd32897, %rd32918, nc;
	addc.cc.u64 t, %rd4002, c;
	addc.u64 nc, 0, 0;
	mad.lo.cc.u64 %rd4002, %rd32897, %rd32919, t;
	madc.hi.cc.u64 c, %rd32897, %rd32919, nc;
	addc.cc.u64 c, c, %rd32844;
	addc.u64 nc, 0, 0;
	addc.cc.u64 %rd4001, %rd4001, c;
	addc.u64 %rd32844, nc, 0;
	}
	// end inline asm
	mul.lo.s64 	%rd32920, %rd4018, -8860621160618917889;
	// begin inline asm
	{
	.reg .u64 c;
	.reg .u64 t;
	.reg .u64 nc;
	mad.lo.cc.u64 c, %rd32920, %rd32914, %rd4018;
	madc.hi.cc.u64 c, %rd32920, %rd32914, 0;
	addc.cc.u64 t, %rd4005, c;
	addc.u64 nc, 0, 0;
	mad.lo.cc.u64 %rd4005, %rd32920, %rd32915, t;
	madc.hi.cc.u64 c, %rd32920, %rd32915, nc;
	addc.cc.u64 t, %rd4004, c;
	addc.u64 nc, 0, 0;
	mad.lo.cc.u64 %rd4004, %rd32920, %rd32916, t;
	madc.hi.cc.u64 c, %rd32920, %rd32916, nc;
	addc.cc.u64 t, %rd4003, c;
	addc.u64 nc, 0, 0;
	mad.lo.cc.u64 %rd4003, %rd32920, %rd32917, t;
	madc.hi.cc.u64 c, %rd32920, %rd32917, nc;
	addc.cc.u64 t, %rd4002, c;
	addc.u64 nc, 0, 0;
	mad.lo.cc.u64 %rd4002, %rd32920, %rd32918, t;
	madc.hi.cc.u64 c, %rd32920, %rd32918, nc;
	addc.cc.u64 t, %rd4001, c;
	addc.u64 nc, 0, 0;
	mad.lo.cc.u64 %rd4001, %rd32920, %rd32919, t;
	madc.hi.cc.u64 c, %rd32920, %rd32919, nc;
	addc.cc.u64 c, c, %rd32844;
	add.u64 %rd35459, %rd35459, c;
	}
	// end inline asm
	setp.lt.u64 	%p3016, %rd35459, 121098312706494698;
	mov.u64 	%rd35183, %rd35459;
	mov.u64 	%rd35182, %rd4001;
	mov.u64 	%rd35181, %rd4002;
	mov.u64 	%rd35180, %rd4003;
	mov.u64 	%rd35179, %rd4004;
	mov.u64 	%rd35178, %rd4005;
	@%p3016 bra 	$L__BB0_2466;
	setp.ne.s64 	%p3017, %rd35459, 121098312706494698;
	@%p3017 bra 	$L__BB0_2465;
	setp.lt.u64 	%p3018, %rd4001, -4162727106559522501;
	mov.b64 	%rd35183, 121098312706494698;
	mov.u64 	%rd35182, %rd4001;
	mov.u64 	%rd35181, %rd4002;
	mov.u64 	%rd35180, %rd4003;
	mov.u64 	%rd35179, %rd4004;
	mov.u64 	%rd35178, %rd4005;
	@%p3018 bra 	$L__BB0_2466;
	setp.ne.s64 	%p3019, %rd4001, -4162727106559522501;
	@%p3019 bra 	$L__BB0_2465;
	setp.lt.u64 	%p3020, %rd4002, 1883307231910630287;
	mov.b64 	%rd35182, -4162727106559522501;
	mov.u64 	%rd35181, %rd4002;
	mov.u64 	%rd35180, %rd4003;
	mov.u64 	%rd35179, %rd4004;
	mov.u64 	%rd35178, %rd4005;
	@%p3020 bra 	$L__BB0_2466;
	setp.ne.s64 	%p3021, %rd4002, 1883307231910630287;
	@%p3021 bra 	$L__BB0_2465;
	setp.lt.u64 	%p3022, %rd4003, 2230234197602682880;
	mov.b64 	%rd35181, 1883307231910630287;
	mov.u64 	%rd35180, %rd4003;
	mov.u64 	%rd35179, %rd4004;
	mov.u64 	%rd35178, %rd4005;
	@%p3022 bra 	$L__BB0_2466;
	setp.ne.s64 	%p3023, %rd4003, 2230234197602682880;
	@%p3023 bra 	$L__BB0_2465;
	setp.lt.u64 	%p3024, %rd4004, 1660523435060625408;
	mov.b64 	%rd35180, 2230234197602682880;
	mov.u64 	%rd35179, %rd4004;
	mov.u64 	%rd35178, %rd4005;
	@%p3024 bra 	$L__BB0_2466;
	setp.eq.s64 	%p3025, %rd4004, 1660523435060625408;
	setp.lt.u64 	%p3026, %rd4005, -8860621160618917887;
	and.pred  	%p3027, %p3025, %p3026;
	mov.b64 	%rd35179, 1660523435060625408;
	mov.u64 	%rd35178, %rd4005;
	@%p3027 bra 	$L__BB0_2466;
$L__BB0_2465:
	mov.b64 	%rd32955, -8860621160618917887;
	mov.b64 	%rd32956, 1660523435060625408;
	mov.b64 	%rd32957, 2230234197602682880;
	mov.b64 	%rd32958, 1883307231910630287;
	mov.b64 	%rd32959, -4162727106559522501;
	mov.b64 	%rd32960, 121098312706494698;
	// begin inline asm
	sub.cc.u64 %rd35178, %rd4005, %rd32955;
	subc.cc.u64 %rd35179, %rd4004, %rd32956;
	subc.cc.u64 %rd35180, %rd4003, %rd32957;
	subc.cc.u64 %rd35181, %rd4002, %rd32958;
	subc.cc.u64 %rd35182, %rd4001, %rd32959;
	subc.u64 %rd35183, %rd35459, %rd32960;
	// end inline asm
$L__BB0_2466:
	// begin inline asm
	add.cc.u64 %rd35165, %rd35087, %rd35087;
	addc.cc.u64 %rd32962, %rd35086, %rd35086;
	addc.cc.u64 %rd32963, %rd35085, %rd35085;
	addc.cc.u64 %rd32964, %rd35084, %rd35084;
	addc.cc.u64 %rd32965, %rd35083, %rd35083;
	addc.u64 %rd32966, %rd35082, %rd35082;
	// end inline asm
	setp.lt.u64 	%p3028, %rd32966, 121098312706494698;
	mov.u64 	%rd35160, %rd32966;
	mov.u64 	%rd35161, %rd32965;
	mov.u64 	%rd35162, %rd32964;
	mov.u64 	%rd35163, %rd32963;
	mov.u64 	%rd35164, %rd32962;
	@%p3028 bra 	$L__BB0_2477;
	setp.ne.s64 	%p3029, %rd32966, 121098312706494698;
	@%p3029 bra 	$L__BB0_2476;
	setp.lt.u64 	%p3030, %rd32965, -4162727106559522501;
	mov.b64 	%rd35160, 121098312706494698;
	mov.u64 	%rd35161, %rd32965;
	mov.u64 	%rd35162, %rd32964;
	mov.u64 	%rd35163, %rd32963;
	mov.u64 	%rd35164, %rd32962;
	@%p3030 bra 	$L__BB0_2477;
	setp.ne.s64 	%p3031, %rd32965, -4162727106559522501;
	@%p3031 bra 	$L__BB0_2476;
	setp.lt.u64 	%p3032, %rd32964, 1883307231910630287;
	mov.b64 	%rd35161, -4162727106559522501;
	mov.u64 	%rd35162, %rd32964;
	mov.u64 	%rd35163, %rd32963;
	mov.u64 	%rd35164, %rd32962;
	@%p3032 bra 	$L__BB0_2477;
	setp.ne.s64 	%p3033, %rd32964, 1883307231910630287;
	@%p3033 bra 	$L__BB0_2476;
	setp.lt.u64 	%p3034, %rd32963, 2230234197602682880;
	mov.b64 	%rd35162, 1883307231910630287;
	mov.u64 	%rd35163, %rd32963;
	mov.u64 	%rd35164, %rd32962;
	@%p3034 bra 	$L__BB0_2477;
	setp.ne.s64 	%p3035, %rd32963, 2230234197602682880;
	@%p3035 bra 	$L__BB0_2476;
	setp.lt.u64 	%p3036, %rd32962, 1660523435060625408;
	mov.b64 	%rd35163, 2230234197602682880;
	mov.u64 	%rd35164, %rd32962;
	@%p3036 bra 	$L__BB0_2477;
	setp.eq.s64 	%p3037, %rd32962, 1660523435060625408;
	setp.lt.u64 	%p3038, %rd35165, -8860621160618917887;
	and.pred  	%p3039, %p3037, %p3038;
	mov.b64 	%rd35164, 1660523435060625408;
	@%p3039 bra 	$L__BB0_2477;
$L__BB0_2476:
	mov.b64 	%rd33006, -8860621160618917887;
	mov.b64 	%rd33007, 1660523435060625408;
	mov.b64 	%rd33008, 2230234197602682880;
	mov.b64 	%rd33009, 1883307231910630287;
	mov.b64 	%rd33010, -4162727106559522501;
	mov.b64 	%rd33011, 121098312706494698;
	// begin inline asm
	sub.cc.u64 %rd35165, %rd35165, %rd33006;
	subc.cc.u64 %rd35164, %rd32962, %rd33007;
	subc.cc.u64 %rd35163, %rd32963, %rd33008;
	subc.cc.u64 %rd35162, %rd32964, %rd33009;
	subc.cc.u64 %rd35161, %rd32965, %rd33010;
	subc.u64 %rd35160, %rd32966, %rd33011;
	// end inline asm
$L__BB0_2477:
	// begin inline asm
	add.cc.u64 %rd35171, %rd35165, %rd35165;
	addc.cc.u64 %rd33013, %rd35164, %rd35164;
	addc.cc.u64 %rd33014, %rd35163, %rd35163;
	addc.cc.u64 %rd33015, %rd35162, %rd35162;
	addc.cc.u64 %rd33016, %rd35161, %rd35161;
	addc.u64 %rd33017, %rd35160, %rd35160;
	// end inline asm
	setp.lt.u64 	%p3040, %rd33017, 121098312706494698;
	mov.u64 	%rd35166, %rd33017;
	mov.u64 	%rd35167, %rd33016;
	mov.u64 	%rd35168, %rd33015;
	mov.u64 	%rd35169, %rd33014;
	mov.u64 	%rd35170, %rd33013;
	@%p3040 bra 	$L__BB0_2488;
	setp.ne.s64 	%p3041, %rd33017, 121098312706494698;
	@%p3041 bra 	$L__BB0_2487;
	setp.lt.u64 	%p3042, %rd33016, -4162727106559522501;
	mov.b64 	%rd35166, 121098312706494698;
	mov.u64 	%rd35167, %rd33016;
	mov.u64 	%rd35168, %rd33015;
	mov.u64 	%rd35169, %rd33014;
	mov.u64 	%rd35170, %rd33013;
	@%p3042 bra 	$L__BB0_2488;
	setp.ne.s64 	%p3043, %rd33016, -4162727106559522501;
	@%p3043 bra 	$L__BB0_2487;
	setp.lt.u64 	%p3044, %rd33015, 1883307231910630287;
	mov.b64 	%rd35167, -4162727106559522501;
	mov.u64 	%rd35168, %rd33015;
	mov.u64 	%rd35169, %rd33014;
	mov.u64 	%rd35170, %rd33013;
	@%p3044 bra 	$L__BB0_2488;
	setp.ne.s64 	%p3045, %rd33015, 1883307231910630287;
	@%p3045 bra 	$L__BB0_2487;
	setp.lt.u64 	%p3046, %rd33014, 2230234197602682880;
	mov.b64 	%rd35168, 1883307231910630287;
	mov.u64 	%rd35169, %rd33014;
	mov.u64 	%rd35170, %rd33013;
	@%p3046 bra 	$L__BB0_2488;
	setp.ne.s64 	%p3047, %rd33014, 2230234197602682880;
	@%p3047 bra 	$L__BB0_2487;
	setp.lt.u64 	%p3048, %rd33013, 1660523435060625408;
	mov.b64 	%rd35169, 2230234197602682880;
	mov.u64 	%rd35170, %rd33013;
	@%p3048 bra 	$L__BB0_2488;
	setp.eq.s64 	%p3049, %rd33013, 1660523435060625408;
	setp.lt.u64 	%p3050, %rd35171, -8860621160618917887;
	and.pred  	%p3051, %p3049, %p3050;
	mov.b64 	%rd35170, 1660523435060625408;
	@%p3051 bra 	$L__BB0_2488;
$L__BB0_2487:
	mov.b64 	%rd33057, -8860621160618917887;
	mov.b64 	%rd33058, 1660523435060625408;
	mov.b64 	%rd33059, 2230234197602682880;
	mov.b64 	%rd33060, 1883307231910630287;
	mov.b64 	%rd33061, -4162727106559522501;
	mov.b64 	%rd33062, 121098312706494698;
	// begin inline asm
	sub.cc.u64 %rd35171, %rd35171, %rd33057;
	subc.cc.u64 %rd35170, %rd33013, %rd33058;
	subc.cc.u64 %rd35169, %rd33014, %rd33059;
	subc.cc.u64 %rd35168, %rd33015, %rd33060;
	subc.cc.u64 %rd35167, %rd33016, %rd33061;
	subc.u64 %rd35166, %rd33017, %rd33062;
	// end inline asm
$L__BB0_2488:
	// begin inline asm
	add.cc.u64 %rd35177, %rd35171, %rd35171;
	addc.cc.u64 %rd33064, %rd35170, %rd35170;
	addc.cc.u64 %rd33065, %rd35169, %rd35169;
	addc.cc.u64 %rd33066, %rd35168, %rd35168;
	addc.cc.u64 %rd33067, %rd35167, %rd35167;
	addc.u64 %rd33068, %rd35166, %rd35166;
	// end inline asm
	setp.lt.u64 	%p3052, %rd33068, 121098312706494698;
	mov.u64 	%rd35172, %rd33068;
	mov.u64 	%rd35173, %rd33067;
	mov.u64 	%rd35174, %rd33066;
	mov.u64 	%rd35175, %rd33065;
	mov.u64 	%rd35176, %rd33064;
	@%p3052 bra 	$L__BB0_2499;
	setp.ne.s64 	%p3053, %rd33068, 121098312706494698;
	@%p3053 bra 	$L__BB0_2498;
	setp.lt.u64 	%p3054, %rd33067, -4162727106559522501;
	mov.b64 	%rd35172, 121098312706494698;
	mov.u64 	%rd35173, %rd33067;
	mov.u64 	%rd35174, %rd33066;
	mov.u64 	%rd35175, %rd33065;
	mov.u64 	%rd35176, %rd33064;
	@%p3054 bra 	$L__BB0_2499;
	setp.ne.s64 	%p3055, %rd33067, -4162727106559522501;
	@%p3055 bra 	$L__BB0_2498;
	setp.lt.u64 	%p3056, %rd33066, 1883307231910630287;
	mov.b64 	%rd35173, -4162727106559522501;
	mov.u64 	%rd35174, %rd33066;
	mov.u64 	%rd35175, %rd33065;
	mov.u64 	%rd35176, %rd33064;
	@%p3056 bra 	$L__BB0_2499;
	setp.ne.s64 	%p3057, %rd33066, 1883307231910630287;
	@%p3057 bra 	$L__BB0_2498;
	setp.lt.u64 	%p3058, %rd33065, 2230234197602682880;
	mov.b64 	%rd35174, 1883307231910630287;
	mov.u64 	%rd35175, %rd33065;
	mov.u64 	%rd35176, %rd33064;
	@%p3058 bra 	$L__BB0_2499;
	setp.ne.s64 	%p3059, %rd33065, 2230234197602682880;
	@%p3059 bra 	$L__BB0_2498;
	setp.lt.u64 	%p3060, %rd33064, 1660523435060625408;
	mov.b64 	%rd35175, 2230234197602682880;
	mov.u64 	%rd35176, %rd33064;
	@%p3060 bra 	$L__BB0_2499;
	setp.eq.s64 	%p3061, %rd33064, 1660523435060625408;
	setp.lt.u64 	%p3062, %rd35177, -8860621160618917887;
	and.pred  	%p3063, %p3061, %p3062;
	mov.b64 	%rd35176, 1660523435060625408;
	@%p3063 bra 	$L__BB0_2499;
$L__BB0_2498:
	mov.b64 	%rd33108, -8860621160618917887;
	mov.b64 	%rd33109, 1660523435060625408;
	mov.b64 	%rd33110, 2230234197602682880;
	mov.b64 	%rd33111, 1883307231910630287;
	mov.b64 	%rd33112, -4162727106559522501;
	mov.b64 	%rd33113, 121098312706494698;
	// begin inline asm
	sub.cc.u64 %rd35177, %rd35177, %rd33108;
	subc.cc.u64 %rd35176, %rd33064, %rd33109;
	subc.cc.u64 %rd35175, %rd33065, %rd33110;
	subc.cc.u64 %rd35174, %rd33066, %rd33111;
	subc.cc.u64 %rd35173, %rd33067, %rd33112;
	subc.u64 %rd35172, %rd33068, %rd33113;
	// end inline asm
$L__BB0_2499:
	setp.lt.u64 	%p3064, %rd35172, %rd35183;
	@%p3064 bra 	$L__BB0_2510;
	setp.le.u64 	%p3065, %rd35172, %rd35183;
	@%p3065 bra 	$L__BB0_2501;
	bra.uni 	$L__BB0_2509;
$L__BB0_2501:
	setp.lt.u64 	%p3066, %rd35173, %rd35182;
	@%p3066 bra 	$L__BB0_2510;
	setp.gt.u64 	%p3067, %rd35173, %rd35182;
	@%p3067 bra 	$L__BB0_2509;
	setp.lt.u64 	%p3068, %rd35174, %rd35181;
	@%p3068 bra 	$L__BB0_2510;
	setp.gt.u64 	%p3069, %rd35174, %rd35181;
	@%p3069 bra 	$L__BB0_2509;
	setp.lt.u64 	%p3070, %rd35175, %rd35180;
	@%p3070 bra 	$L__BB0_2510;
	setp.gt.u64 	%p3071, %rd35175, %rd35180;
	@%p3071 bra 	$L__BB0_2509;
	setp.lt.u64 	%p3072, %rd35176, %rd35179;
	@%p3072 bra 	$L__BB0_2510;
	setp.gt.u64 	%p3073, %rd35176, %rd35179;
	setp.gt.u64 	%p3074, %rd35177, %rd35178;
	or.pred  	%p3075, %p3073, %p3074;
	@%p3075 bra 	$L__BB0_2509;
	bra.uni 	$L__BB0_2510;
$L__BB0_2509:
	mov.b64 	%rd33126, -8860621160618917887;
	mov.b64 	%rd33127, 1660523435060625408;
	mov.b64 	%rd33128, 2230234197602682880;
	mov.b64 	%rd33129, 1883307231910630287;
	mov.b64 	%rd33130, -4162727106559522501;
	mov.b64 	%rd33131, 121098312706494698;
	// begin inline asm
	add.cc.u64 %rd35178, %rd35178, %rd33126;
	addc.cc.u64 %rd35179, %rd35179, %rd33127;
	addc.cc.u64 %rd35180, %rd35180, %rd33128;
	addc.cc.u64 %rd35181, %rd35181, %rd33129;
	addc.cc.u64 %rd35182, %rd35182, %rd33130;
	addc.u64 %rd35183, %rd35183, %rd33131;
	// end inline asm
$L__BB0_2510:
	// begin inline asm
	sub.cc.u64 %rd34792, %rd35178, %rd35177;
	subc.cc.u64 %rd34791, %rd35179, %rd35176;
	subc.cc.u64 %rd34790, %rd35180, %rd35175;
	subc.cc.u64 %rd34789, %rd35181, %rd35174;
	subc.cc.u64 %rd34788, %rd35182, %rd35173;
	subc.u64 %rd34787, %rd35183, %rd35172;
	// end inline asm
	bra.uni 	$L__BB0_2743;
$L__BB0_2511:
	setp.lt.u64 	%p2574, %rd34794, %rd35188;
	@%p2574 bra 	$L__BB0_2522;
	setp.gt.u64 	%p2575, %rd34794, %rd35188;
	@%p2575 bra 	$L__BB0_2521;
	setp.lt.u64 	%p2576, %rd34795, %rd35187;
	@%p2576 bra 	$L__BB0_2522;
	setp.gt.u64 	%p2577, %rd34795, %rd35187;
	@%p2577 bra 	$L__BB0_2521;
	setp.lt.u64 	%p2578, %rd34796, %rd35186;
	@%p2578 bra 	$L__BB0_2522;
	setp.gt.u64 	%p2579, %rd34796, %rd35186;
	@%p2579 bra 	$L__BB0_2521;
	setp.lt.u64 	%p2580, %rd34797, %rd35044;
	@%p2580 bra 	$L__BB0_2522;
	setp.gt.u64 	%p2581, %rd34797, %rd35044;
	setp.gt.u64 	%p2582, %rd34798, %rd35045;
	or.pred  	%p2583, %p2581, %p2582;
	@%p2583 bra 	$L__BB0_2521;
	bra.uni 	$L__BB0_2522;
$L__BB0_2519:
	setp.lt.u64 	%p2572, %rd34793, %rd35189;
	@%p2572 bra 	$L__BB0_2522;
	setp.le.u64 	%p2573, %rd34793, %rd35189;
	@%p2573 bra 	$L__BB0_2511;
$L__BB0_2521:
	mov.b64 	%rd28882, -8860621160618917887;
	mov.b64 	%rd28883, 1660523435060625408;
	mov.b64 	%rd28884, 2230234197602682880;
	mov.b64 	%rd28885, 1883307231910630287;
	mov.b64 	%rd28886, -4162727106559522501;
	mov.b64 	%rd28887, 121098312706494698;
	// begin inline asm
	add.cc.u64 %rd35045, %rd35045, %rd28882;
	addc.cc.u64 %rd35044, %rd35044, %rd28883;
	addc.cc.u64 %rd35186, %rd35186, %rd28884;
	addc.cc.u64 %rd35187, %rd35187, %rd28885;
	addc.cc.u64 %rd35188, %rd35188, %rd28886;
	addc.u64 %rd35189, %rd35189, %rd28887;
	// end inline asm
$L__BB0_2522:
	// begin inline asm
	sub.cc.u64 %rd28888, %rd35045, %rd34798;
	subc.cc.u64 %rd28889, %rd35044, %rd34797;
	subc.cc.u64 %rd28890, %rd35186, %rd34796;
	subc.cc.u64 %rd28891, %rd35187, %rd34795;
	subc.cc.u64 %rd28892, %rd35188, %rd34794;
	subc.u64 %rd28893, %rd35189, %rd34793;
	// end inline asm
	// begin inline asm
	{
	.reg .u64 c;
	.reg .u64 nc;
	.reg .u64 t;
	mad.lo.cc.u64 %rd35461, %rd28888, %rd28889, 0;
	madc.hi.cc.u64 c, %rd28888, %rd28889, 0;
	madc.lo.cc.u64 %rd28968, %rd28888, %rd28890, c;
	madc.hi.cc.u64 c, %rd28888, %rd28890, 0;
	madc.lo.cc.u64 %rd28969, %rd28888, %rd28891, c;
	madc.hi.cc.u64 c, %rd28888, %rd28891, 0;
	madc.lo.cc.u64 %rd28970, %rd28888, %rd28892, c;
	madc.hi.cc.u64 c, %rd28888, %rd28892, 0;
	madc.lo.cc.u64 %rd28971, %rd28888, %rd28893, c;
	madc.hi.u64 %rd28972, %rd28888, %rd28893, 0;
	mad.lo.cc.u64 %rd28969, %rd28889, %rd28890, %rd28969;
	madc.hi.cc.u64 c, %rd28889, %rd28890, 0;
	addc.cc.u64 t, %rd28970, c;
	addc.u64 nc, 0, 0;
	mad.lo.cc.u64 %rd28970, %rd28889, %rd28891, t;
	madc.hi.cc.u64 c, %rd28889, %rd28891, nc;
	addc.cc.u64 t, %rd28971, c;
	addc.u64 nc, 0, 0;
	mad.lo.cc.u64 %rd28971, %rd28889, %rd28892, t;
	madc.hi.cc.u64 c, %rd28889, %rd28892, nc;
	addc.cc.u64 t, %rd28972, c;
	addc.u64 nc, 0, 0;
	mad.lo.cc.u64 %rd28972, %rd28889, %rd28893, t;
	madc.hi.u64 %rd28994, %rd28889, %rd28893, nc;
	mad.lo.cc.u64 %rd28971, %rd28890, %rd28891, %rd28971;
	madc.hi.cc.u64 c, %rd28890, %rd28891, 0;
	addc.cc.u64 t, %rd28972, c;
	addc.u64 nc, 0, 0;
	mad.lo.cc.u64 %rd28972, %rd28890, %rd28892, t;
	madc.hi.cc.u64 c, %rd28890, %rd28892, nc;
	addc.cc.u64 t, %rd28994, c;
	addc.u64 nc, 0, 0;
	mad.lo.cc.u64 %rd28994, %rd28890, %rd28893, t;
	madc.hi.u64 %rd29017, %rd28890, %rd28893, nc;
	mad.lo.cc.u64 %rd28994, %rd28891, %rd28892, %rd28994;
	madc.hi.cc.u64 c, %rd28891, %rd28892, 0;
	addc.cc.u64 t, %rd29017, c;
	addc.u64 nc, 0, 0;
	mad.lo.cc.u64 %rd29017, %rd28891, %rd28893, t;
	madc.hi.u64 %rd29040, %rd28891, %rd28893, nc;
	mad.lo.cc.u64 %rd29040, %rd28892, %rd28893, %rd29040;
	madc.hi.u64 %rd35470, %rd28892, %rd28893, 0;
	}
	// end inline asm
	shr.u64 	%rd35471, %rd35470, 63;
	mov.b64 	{%r1507, %r1508}, %rd35470;
	mov.b64 	{%r1509, %r1510}, %rd29040;
	shf.l.wrap.b32 	%r1511, %r1510, %r1507, 1;
	shf.l.wrap.b32 	%r1512, %r1507, %r1508, 1;
	mov.b64 	%rd35470, {%r1511, %r1512};
	mov.b64 	{%r1513, %r1514}, %rd29017;
	shf.l.wrap.b32 	%r1515, %r1514, %r1509, 1;
	shf.l.wrap.b32 	%r1516, %r1509, %r1510, 1;
	mov.b64 	%rd29040, {%r1515, %r1516};
	mov.b64 	{%r1517, %r1518}, %rd28994;
	shf.l.wrap.b32 	%r1519, %r1518, %r1513, 1;
	shf.l.wrap.b32 	%r1520, %r1513, %r1514, 1;
	mov.b64 	%rd29017, {%r1519, %r1520};
	mov.b64 	{%r1521, %r1522}, %rd28972;
	shf.l.wrap.b32 	%r1523, %r1522, %r1517, 1;
	shf.l.wrap.b32 	%r1524, %r1517, %r1518, 1;
	mov.b64 	%rd28994, {%r1523, %r1524};
	mov.b64 	{%r1525, %r1526}, %rd28971;
	shf.l.wrap.b32 	%r1527, %r1526, %r1521, 1;
	shf.l.wrap.b32 	%r1528, %r1521, %r1522, 1;
	mov.b64 	%rd28972, {%r1527, %r1528};
	mov.b64 	{%r1529, %r1530}, %rd28970;
	shf.l.wrap.b32 	%r1531, %r1530, %r1525, 1;
	shf.l.wrap.b32 	%r1532, %r1525, %r1526, 1;
	mov.b64 	%rd28971, {%r1531, %r1532};
	mov.b64 	{%r1533, %r1534}, %rd28969;
	shf.l.wrap.b32 	%r1535, %r1534, %r1529, 1;
	shf.l.wrap.b32 	%r1536, %r1529, %r1530, 1;
	mov.b64 	%rd28970, {%r1535, %r1536};
	mov.b64 	{%r1537, %r1538}, %rd28968;
	shf.l.wrap.b32 	%r1539, %r1538, %r1533, 1;
	shf.l.wrap.b32 	%r1540, %r1533, %r1534, 1;
	mov.b64 	%rd28969, {%r1539, %r1540};
	mov.b64 	{%r1541, %r1542}, %rd35461;
	shf.l.wrap.b32 	%r1543, %r1542, %r1537, 1;
	shf.l.wrap.b32 	%r1544, %r1537, %r1538, 1;
	mov.b64 	%rd28968, {%r1543, %r1544};
	shl.b64 	%rd35461, %rd35461, 1;
	// begin inline asm
	{
	mad.lo.cc.u64 %rd3999, %rd28888, %rd28888, 0;
	madc.hi.cc.u64 %rd35461, %rd28888, %rd28888, %rd35461;
	madc.lo.cc.u64 %rd28968, %rd28889, %rd28889, %rd28968;
	madc.hi.cc.u64 %rd28969, %rd28889, %rd28889, %rd28969;
	madc.lo.cc.u64 %rd28970, %rd28890, %rd28890, %rd28970;
	madc.hi.cc.u64 %rd28971, %rd28890, %rd28890, %rd28971;
	madc.lo.cc.u64 %rd28972, %rd28891, %rd28891, %rd28972;
	madc.hi.cc.u64 %rd28994, %rd28891, %rd28891, %rd28994;
	madc.lo.cc.u64 %rd29017, %rd28892, %rd28892, %rd29017;
	madc.hi.cc.u64 %rd29040, %rd28892, %rd28892, %rd29040;
	madc.lo.cc.u64 %rd35470, %rd28893, %rd28893, %rd35470;
	madc.hi.u64 %rd35471, %rd28893, %rd28893, %rd35471;
	}
	// end inline asm
	mul.lo.s64 	%rd28980, %rd3999, -8860621160618917889;
	mov.b64 	%rd29088, -8860621160618917887;
	mov.b64 	%rd29089, 1660523435060625408;
	mov.b64 	%rd29090, 2230234197602682880;
	mov.b64 	%rd29091, 1883307231910630287;
	mov.b64 	%rd29092, -4162727106559522501;
	mov.b64 	%rd29093, 121098312706494698;
	// begin inline asm
	{
	.reg .u64 c;
	.reg .u64 t;
	.reg .u64 nc;
	mad.lo.cc.u64 c, %rd28980, %rd29088, %rd3999;
	madc.hi.cc.u64 c, %rd28980, %rd29088, 0;
	addc.cc.u64 t, %rd35461, c;
	addc.u64 nc, 0, 0;
	mad.lo.cc.u64 %rd35461, %rd28980, %rd29089, t;
	madc.hi.cc.u64 c, %rd28980, %rd29089, nc;
	addc.cc.u64 t, %rd28968, c;
	addc.u64 nc, 0, 0;
	mad.lo.cc.u64 %rd28968, %rd28980, %rd29090, t;
	madc.hi.cc.u64 c, %rd28980, %rd29090, nc;
	addc.cc.u64 t, %rd28969, c;
	addc.u64 nc, 0, 0;
	mad.lo.cc.u64 %rd28969, %rd28980, %rd29091, t;
	madc.hi.cc.u64 c, %rd28980, %rd29091, nc;
	addc.cc.u64 t, %rd28970, c;
	addc.u64 nc, 0, 0;
	mad.lo.cc.u64 %rd28970, %rd28980, %rd29092, t;
	madc.hi.cc.u64 c, %rd28980, %rd29092, nc;
	addc.cc.u64 t, %rd28971, c;
	addc.u64 nc, 0, 0;
	mad.lo.cc.u64 %rd28971, %rd28980, %rd29093, t;
	madc.hi.cc.u64 c, %rd28980, %rd29093, nc;
	addc.cc.u64 %rd28972, %rd28972, c;
	addc.u64 %rd29018, 0, 0;
	}
	// end inline asm
	mul.lo.s64 	%rd29002, %rd35461, -8860621160618917889;
	// begin inline asm
	{
	.reg .u64 c;
	.reg .u64 t;
	.reg .u64 nc;
	mad.lo.cc.u64 c, %rd29002, %rd29088, %rd35461;
	madc.hi.cc.u64 c, %rd29002, %rd29088, 0;
	addc.cc.u64 t, %rd28968, c;
	addc.u64 nc, 0, 0;
	mad.lo.cc.u64 %rd28968, %rd29002, %rd29089, t;
	madc.hi.cc.u64 c, %rd29002, %rd29089, nc;
	addc.cc.u64 t, %rd28969, c;
	addc.u64 nc, 0, 0;
	mad.lo.cc.u64 %rd28969, %rd29002, %rd29090, t;
	madc.hi.cc.u64 c, %rd29002, %rd29090, nc;
	addc.cc.u64 t, %rd28970, c;
	addc.u64 nc, 0, 0;
	mad.lo.cc.u64 %rd28970, %rd29002, %rd29091, t;
	madc.hi.cc.u64 c, %rd29002, %rd29091, nc;
	addc.cc.u64 t, %rd28971, c;
	addc.u64 nc, 0, 0;
	mad.lo.cc.u64 %rd28971, %rd29002, %rd29092, t;
	madc.hi.cc.u64 c, %rd29002, %rd29092, nc;
	addc.cc.u64 t, %rd28972, c;
	addc.u64 nc, 0, 0;
	mad.lo.cc.u64 %rd28972, %rd29002, %rd29093, t;
	madc.hi.cc.u64 c, %rd29002, %rd29093, nc;
	addc.cc.u64 c, c, %rd29018;
	addc.u64 nc, 0, 0;
	addc.cc.u64 %rd28994, %rd28994, c;
	addc.u64 %rd29018, nc, 0;
	}
	// end inline asm
	mul.lo.s64 	%rd29025, %rd28968, -8860621160618917889;
	// begin inline asm
	{
	.reg .u64 c;
	.reg .u64 t;
	.reg .u64 nc;
	mad.lo.cc.u64 c, %rd29025, %rd29088, %rd28968;
	madc.hi.cc.u64 c, %rd29025, %rd29088, 0;
	addc.cc.u64 t, %rd28969, c;
	addc.u64 nc, 0, 0;
	mad.lo.cc.u64 %rd28969, %rd29025, %rd29089, t;
	madc.hi.cc.u64 c, %rd29025, %rd29089, nc;
	addc.cc.u64 t, %rd28970, c;
	addc.u64 nc, 0, 0;
	mad.lo.cc.u64 %rd28970, %rd29025, %rd29090, t;
	madc.hi.cc.u64 c, %rd29025, %rd29090, nc;
	addc.cc.u64 t, %rd28971, c;
	addc.u64 nc, 0, 0;
	mad.lo.cc.u64 %rd28971, %rd29025, %rd29091, t;
	madc.hi.cc.u64 c, %rd29025, %rd29091, nc;
	addc.cc.u64 t, %rd28972, c;
	addc.u64 nc, 0, 0;
	mad.lo.cc.u64 %rd28972, %rd29025, %rd29092, t;
	madc.hi.cc.u64 c, %rd29025, %rd29092, nc;
	addc.cc.u64 t, %rd28994, c;
	addc.u64 nc, 0, 0;
	mad.lo.cc.u64 %rd28994, %rd29025, %rd29093, t;
	madc.hi.cc.u64 c, %rd29025, %rd29093, nc;
	addc.cc.u64 c, c, %rd29018;
	addc.u64 nc, 0, 0;
	addc.cc.u64 %rd29017, %rd29017, c;
	addc.u64 %rd29018, nc, 0;
	}
	// end inline asm
	mul.lo.s64 	%rd29048, %rd28969, -8860621160618917889;
	// begin inline asm
	{
	.reg .u64 c;
	.reg .u64 t;
	.reg .u64 nc;
	mad.lo.cc.u64 c, %rd29048, %rd29088, %rd28969;
	madc.hi.cc.u64 c, %rd29048, %rd29088, 0;
	addc.cc.u64 t, %rd28970, c;
	addc.u64 nc, 0, 0;
	mad.lo.cc.u64 %rd28970, %rd29048, %rd29089, t;
	madc.hi.cc.u64 c, %rd29048, %rd29089, nc;
	addc.cc.u64 t, %rd28971, c;
	addc.u64 nc, 0, 0;
	mad.lo.cc.u64 %rd28971, %rd29048, %rd29090, t;
	madc.hi.cc.u64 c, %rd29048, %rd29090, nc;
	addc.cc.u64 t, %rd28972, c;
	addc.u64 nc, 0, 0;
	mad.lo.cc.u64 %rd28972, %rd29048, %rd29091, t;
	madc.hi.cc.u64 c, %rd29048, %rd29091, nc;
	addc.cc.u64 t, %rd28994, c;
	addc.u64 nc, 0, 0;
	mad.lo.cc.u64 %rd28994, %rd29048, %rd29092, t;
	madc.hi.cc.u64 c, %rd29048, %rd29092, nc;
	addc.cc.u64 t, %rd29017, c;
	addc.u64 nc, 0, 0;
	mad.lo.cc.u64 %rd29017, %rd29048, %rd29093, t;
	madc.hi.cc.u64 c, %rd29048, %rd29093, nc;
	addc.cc.u64 c, c, %rd29018;
	addc.u64 nc, 0, 0;
	addc.cc.u64 %rd29040, %rd29040, c;
	addc.u64 %rd29018, nc, 0;
	}
	// end inline asm
	mul.lo.s64 	%rd29071, %rd28970, -8860621160618917889;
	// begin inline asm
	{
	.reg .u64 c;
	.reg .u64 t;
	.reg .u64 nc;
	mad.lo.cc.u64 c, %rd29071, %rd29088, %rd28970;
	madc.hi.cc.u64 c, %rd29071, %rd29088, 0;
	addc.cc.u64 t, %rd28971, c;
	addc.u64 nc, 0, 0;
	mad.lo.cc.u64 %rd28971, %rd29071, %rd29089, t;
	madc.hi.cc.u64 c, %rd29071, %rd29089, nc;
	addc.cc.u64 t, %rd28972, c;
	addc.u64 nc, 0, 0;
	mad.lo.cc.u64 %rd28972, %rd29071, %rd29090, t;
	madc.hi.cc.u64 c, %rd29071, %rd29090, nc;
	addc.cc.u64 t, %rd28994, c;
	addc.u64 nc, 0, 0;
	mad.lo.cc.u64 %rd28994, %rd29071, %rd29091, t;
	madc.hi.cc.u64 c, %rd29071, %rd29091, nc;
	addc.cc.u64 t, %rd29017, c;
	addc.u64 nc, 0, 0;
	mad.lo.cc.u64 %rd29017, %rd29071, %rd29092, t;
	madc.hi.cc.u64 c, %rd29071, %rd29092, nc;
	addc.cc.u64 t, %rd29040, c;
	addc.u64 nc, 0, 0;
	mad.lo.cc.u64 %rd29040, %rd29071, %rd29093, t;
	madc.hi.cc.u64 c, %rd29071, %rd29093, nc;
	addc.cc.u64 c, c, %rd29018;
	addc.u64 nc, 0, 0;
	addc.cc.u64 %rd35470, %rd35470, c;
	addc.u64 %rd29018, nc, 0;
	}
	// end inline asm
	mul.lo.s64 	%rd29094, %rd28971, -8860621160618917889;
	// begin inline asm
	{
	.reg .u64 c;
	.reg .u64 t;
	.reg .u64 nc;
	mad.lo.cc.u64 c, %rd29094, %rd29088, %rd28971;
	madc.hi.cc.u64 c, %rd29094, %rd29088, 0;
	addc.cc.u64 t, %rd28972, c;
	addc.u64 nc, 0, 0;
	mad.lo.cc.u64 %rd28972, %rd29094, %rd29089, t;
	madc.hi.cc.u64 c, %rd29094, %rd29089, nc;
	addc.cc.u64 t, %rd28994, c;
	addc.u64 nc, 0, 0;
	mad.lo.cc.u64 %rd28994, %rd29094, %rd29090, t;
	madc.hi.cc.u64 c, %rd29094, %rd29090, nc;
	addc.cc.u64 t, %rd29017, c;
	addc.u64 nc, 0, 0;
	mad.lo.cc.u64 %rd29017, %rd29094, %rd29091, t;
	madc.hi.cc.u64 c, %rd29094, %rd29091, nc;
	addc.cc.u64 t, %rd29040, c;
	addc.u64 nc, 0, 0;
	mad.lo.cc.u64 %rd29040, %rd29094, %rd29092, t;
	madc.hi.cc.u64 c, %rd29094, %rd29092, nc;
	addc.cc.u64 t, %rd35470, c;
	addc.u64 nc, 0, 0;
	mad.lo.cc.u64 %rd35470, %rd29094, %rd29093, t;
	madc.hi.cc.u64 c, %rd29094, %rd29093, nc;
	addc.cc.u64 c, c, %rd29018;
	add.u64 %rd35471, %rd35471, c;
	}
	// end inline asm
	setp.lt.u64 	%p2584, %rd35471, 121098312706494698;
	mov.u64 	%rd35190, %rd35471;
	mov.u64 	%rd35191, %rd35470;
	mov.u64 	%rd35192, %rd29040;
	mov.u64 	%rd35193, %rd29017;
	mov.u64 	%rd35194, %rd28994;
	mov.u64 	%rd35195, %rd28972;
	@%p2584 bra 	$L__BB0_2533;
	setp.ne.s64 	%p2585, %rd35471, 121098312706494698;
	@%p2585 bra 	$L__BB0_2532;
	setp.lt.u64 	%p2586, %rd35470, -4162727106559522501;
	mov.b64 	%rd35190, 121098312706494698;
	mov.u64 	%rd35191, %rd35470;
	mov.u64 	%rd35192, %rd29040;
	mov.u64 	%rd35193, %rd29017;
	mov.u64 	%rd35194, %rd28994;
	mov.u64 	%rd35195, %rd28972;
	@%p2586 bra 	$L__BB0_2533;
	setp.ne.s64 	%p2587, %rd35470, -4162727106559522501;
	@%p2587 bra 	$L__BB0_2532;
	setp.lt.u64 	%p2588, %rd29040, 1883307231910630287;
	mov.b64 	%rd35191, -4162727106559522501;
	mov.u64 	%rd35192, %rd29040;
	mov.u64 	%rd35193, %rd29017;
	mov.u64 	%rd35194, %rd28994;
	mov.u64 	%rd35195, %rd28972;
	@%p2588 bra 	$L__BB0_2533;
	setp.ne.s64 	%p2589, %rd29040, 1883307231910630287;
	@%p2589 bra 	$L__BB0_2532;
	setp.lt.u64 	%p2590, %rd29017, 2230234197602682880;
	mov.b64 	%rd35192, 1883307231910630287;
	mov.u64 	%rd35193, %rd29017;
	mov.u64 	%rd35194, %rd28994;
	mov.u64 	%rd35195, %rd28972;
	@%p2590 bra 	$L__BB0_2533;
	setp.ne.s64 	%p2591, %rd29017, 2230234197602682880;
	@%p2591 bra 	$L__BB0_2532;
	setp.lt.u64 	%p2592, %rd28994, 1660523435060625408;
	mov.b64 	%rd35193, 2230234197602682880;
	mov.u64 	%rd35194, %rd28994;
	mov.u64 	%rd35195, %rd28972;
	@%p2592 bra 	$L__BB0_2533;
	setp.eq.s64 	%p2593, %rd28994, 1660523435060625408;
	setp.lt.u64 	%p2594, %rd28972, -8860621160618917887;
	and.pred  	%p2595, %p2593, %p2594;
	mov.b64 	%rd35194, 1660523435060625408;
	mov.u64 	%rd35195, %rd28972;
	@%p2595 bra 	$L__BB0_2533;
$L__BB0_2532:
	mov.b64 	%rd29129, -8860621160618917887;
	mov.b64 	%rd29130, 1660523435060625408;
	mov.b64 	%rd29131, 2230234197602682880;
	mov.b64 	%rd29132, 1883307231910630287;
	mov.b64 	%rd29133, -4162727106559522501;
	mov.b64 	%rd29134, 121098312706494698;
	// begin inline asm
	sub.cc.u64 %rd35195, %rd28972, %rd29129;
	subc.cc.u64 %rd35194, %rd28994, %rd29130;
	subc.cc.u64 %rd35193, %rd29017, %rd29131;
	subc.cc.u64 %rd35192, %rd29040, %rd29132;
	subc.cc.u64 %rd35191, %rd35470, %rd29133;
	subc.u64 %rd35190, %rd35471, %rd29134;
	// end inline asm
$L__BB0_2533:
	// begin inline asm
	add.cc.u64 %rd35201, %rd35195, %rd35195;
	addc.cc.u64 %rd29136, %rd35194, %rd35194;
	addc.cc.u64 %rd29137, %rd35193, %rd35193;
	addc.cc.u64 %rd29138, %rd35192, %rd35192;
	addc.cc.u64 %rd29139, %rd35191, %rd35191;
	addc.u64 %rd29140, %rd35190, %rd35190;
	// end inline asm
	setp.lt.u64 	%p2596, %rd29140, 121098312706494698;
	mov.u64 	%rd35196, %rd29140;
	mov.u64 	%rd35197, %rd29139;
	mov.u64 	%rd35198, %rd29138;
	mov.u64 	%rd35199, %rd29137;
	mov.u64 	%rd35200, %rd29136;
	@%p2596 bra 	$L__BB0_2544;
	setp.ne.s64 	%p2597, %rd29140, 121098312706494698;
	@%p2597 bra 	$L__BB0_2543;
	setp.lt.u64 	%p2598, %rd29139, -4162727106559522501;
	mov.b64 	%rd35196, 121098312706494698;
	mov.u64 	%rd35197, %rd29139;
	mov.u64 	%rd35198, %rd29138;
	mov.u64 	%rd35199, %rd29137;
	mov.u64 	%rd35200, %rd29136;
	@%p2598 bra 	$L__BB0_2544;
	setp.ne.s64 	%p2599, %rd29139, -4162727106559522501;
	@%p2599 bra 	$L__BB0_2543;
	setp.lt.u64 	%p2600, %rd29138, 1883307231910630287;
	mov.b64 	%rd35197, -4162727106559522501;
	mov.u64 	%rd35198, %rd29138;
	mov.u64 	%rd35199, %rd29137;
	mov.u64 	%rd35200, %rd29136;
	@%p2600 bra 	$L__BB0_2544;
	setp.ne.s64 	%p2601, %rd29138, 1883307231910630287;
	@%p2601 bra 	$L__BB0_2543;
	setp.lt.u64 	%p2602, %rd29137, 2230234197602682880;
	mov.b64 	%rd35198, 1883307231910630287;
	mov.u64 	%rd35199, %rd29137;
	mov.u64 	%rd35200, %rd29136;
	@%p2602 bra 	$L__BB0_2544;
	setp.ne.s64 	%p2603, %rd29137, 2230234197602682880;
	@%p2603 bra 	$L__BB0_2543;
	setp.lt.u64 	%p2604, %rd29136, 1660523435060625408;
	mov.b64 	%rd35199, 2230234197602682880;
	mov.u64 	%rd35200, %rd29136;
	@%p2604 bra 	$L__BB0_2544;
	setp.eq.s64 	%p2605, %rd29136, 1660523435060625408;
	setp.lt.u64 	%p2606, %rd35201, -8860621160618917887;
	and.pred  	%p2607, %p2605, %p2606;
	mov.b64 	%rd35200, 1660523435060625408;
	@%p2607 bra 	$L__BB0_2544;
$L__BB0_2543:
	mov.b64 	%rd29180, -8860621160618917887;
	mov.b64 	%rd29181, 1660523435060625408;
	mov.b64 	%rd29182, 2230234197602682880;
	mov.b64 	%rd29183, 1883307231910630287;
	mov.b64 	%rd29184, -4162727106559522501;
	mov.b64 	%rd29185, 121098312706494698;
	// begin inline asm
	sub.cc.u64 %rd35201, %rd35201, %rd29180;
	subc.cc.u64 %rd35200, %rd29136, %rd29181;
	subc.cc.u64 %rd35199, %rd29137, %rd29182;
	subc.cc.u64 %rd35198, %rd29138, %rd29183;
	subc.cc.u64 %rd35197, %rd29139, %rd29184;
	subc.u64 %rd35196, %rd29140, %rd29185;
	// end inline asm
$L__BB0_2544:
	// begin inline asm
	add.cc.u64 %rd35207, %rd35201, %rd35201;
	addc.cc.u64 %rd29187, %rd35200, %rd35200;
	addc.cc.u64 %rd29188, %rd35199, %rd35199;
	addc.cc.u64 %rd29189, %rd35198, %rd35198;
	addc.cc.u64 %rd29190, %rd35197, %rd35197;
	addc.u64 %rd29191, %rd35196, %rd35196;
	// end inline asm
	setp.lt.u64 	%p2608, %rd29191, 121098312706494698;
	mov.u64 	%rd35202, %rd29191;
	mov.u64 	%rd35203, %rd29190;
	mov.u64 	%rd35204, %rd29189;
	mov.u64 	%rd35205, %rd29188;
	mov.u64 	%rd35206, %rd29187;
	@%p2608 bra 	$L__BB0_2555;
	setp.ne.s64 	%p2609, %rd29191, 121098312706494698;
	@%p2609 bra 	$L__BB0_2554;
	setp.lt.u64 	%p2610, %rd29190, -4162727106559522501;
	mov.b64 	%rd35202, 121098312706494698;
	mov.u64 	%rd35203, %rd29190;
	mov.u64 	%rd35204, %rd29189;
	mov.u64 	%rd35205, %rd29188;
	mov.u64 	%rd35206, %rd29187;
	@%p2610 bra 	$L__BB0_2555;
	setp.ne.s64 	%p2611, %rd29190, -4162727106559522501;
	@%p2611 bra 	$L__BB0_2554;
	setp.lt.u64 	%p2612, %rd29189, 1883307231910630287;
	mov.b64 	%rd35203, -4162727106559522501;
	mov.u64 	%rd35204, %rd29189;
	mov.u64 	%rd35205, %rd29188;
	mov.u64 	%rd35206, %rd29187;
	@%p2612 bra 	$L__BB0_2555;
	setp.ne.s64 	%p2613, %rd29189, 1883307231910630287;
	@%p2613 bra 	$L__BB0_2554;
	setp.lt.u64 	%p2614, %rd29188, 2230234197602682880;
	mov.b64 	%rd35204, 1883307231910630287;
	mov.u64 	%rd35205, %rd29188;
	mov.u64 	%rd35206, %rd29187;
	@%p2614 bra 	$L__BB0_2555;
	setp.ne.s64 	%p2615, %rd29188, 2230234197602682880;
	@%p2615 bra 	$L__BB0_2554;
	setp.lt.u64 	%p2616, %rd29187, 1660523435060625408;
	mov.b64 	%rd35205, 2230234197602682880;
	mov.u64 	%rd35206, %rd29187;
	@%p2616 bra 	$L__BB0_2555;
	setp.eq.s64 	%p2617, %rd29187, 1660523435060625408;
	setp.lt.u64 	%p2618, %rd35207, -8860621160618917887;
	and.pred  	%p2619, %p2617, %p2618;
	mov.b64 	%rd35206, 1660523435060625408;
	@%p2619 bra 	$L__BB0_2555;
$L__BB0_2554:
	mov.b64 	%rd29231, -8860621160618917887;
	mov.b64 	%rd29232, 1660523435060625408;
	mov.b64 	%rd29233, 2230234197602682880;
	mov.b64 	%rd29234, 1883307231910630287;
	mov.b64 	%rd29235, -4162727106559522501;
	mov.b64 	%rd29236, 121098312706494698;
	// begin inline asm
	sub.cc.u64 %rd35207, %rd35207, %rd29231;
	subc.cc.u64 %rd35206, %rd29187, %rd29232;
	subc.cc.u64 %rd35205, %rd29188, %rd29233;
	subc.cc.u64 %rd35204, %rd29189, %rd29234;
	subc.cc.u64 %rd35203, %rd29190, %rd29235;
	subc.u64 %rd35202, %rd29191, %rd29236;
	// end inline asm
$L__BB0_2555:
	// begin inline asm
	{
	.reg .u64 c;
	.reg .u64 nc;
	.reg .u64 t;
	mad.lo.cc.u64 %rd35472, %rd28888, %rd35207, 0;
	madc.hi.cc.u64 c, %rd28888, %rd35207, 0;
	madc.lo.cc.u64 %rd3986, %rd28888, %rd35206, c;
	madc.hi.cc.u64 c, %rd28888, %rd35206, 0;
	madc.lo.cc.u64 %rd3985, %rd28888, %rd35205, c;
	madc.hi.cc.u64 c, %rd28888, %rd35205, 0;
	madc.lo.cc.u64 %rd3984, %rd28888, %rd35204, c;
	madc.hi.cc.u64 c, %rd28888, %rd35204, 0;
	madc.lo.cc.u64 %rd3983, %rd28888, %rd35203, c;
	madc.hi.cc.u64 c, %rd28888, %rd35203, 0;
	madc.lo.cc.u64 %rd3982, %rd28888, %rd35202, c;
	madc.hi.u64 %rd3981, %rd28888, %rd35202, 0;
	mad.lo.cc.u64 %rd3986, %rd28889, %rd35207, %rd3986;
	madc.hi.cc.u64 c, %rd28889, %rd35207, 0;
	addc.cc.u64 t, %rd3985, c;
	addc.u64 nc, 0, 0;
	mad.lo.cc.u64 %rd3985, %rd28889, %rd35206, t;
	madc.hi.cc.u64 c, %rd28889, %rd35206, nc;
	addc.cc.u64 t, %rd3984, c;
	addc.u64 nc, 0, 0;
	mad.lo.cc.u64 %rd3984, %rd28889, %rd35205, t;
	madc.hi.cc.u64 c, %rd28889, %rd35205, nc;
	addc.cc.u64 t, %rd3983, c;
	addc.u64 nc, 0, 0;
	mad.lo.cc.u64 %rd3983, %rd28889, %rd35204, t;
	madc.hi.cc.u64 c, %rd28889, %rd35204, nc;
	addc.cc.u64 t, %rd3982, c;
	addc.u64 nc, 0, 0;
	mad.lo.cc.u64 %rd3982, %rd28889, %rd35203, t;
	madc.hi.cc.u64 c, %rd28889, %rd35203, nc;
	addc.cc.u64 t, %rd3981, c;
	addc.u64 nc, 0, 0;
	mad.lo.cc.u64 %rd3981, %rd28889, %rd35202, t;
	madc.hi.u64 %rd3980, %rd28889, %rd35202, nc;
	mad.lo.cc.u64 %rd3985, %rd28890, %rd35207, %rd3985;
	madc.hi.cc.u64 c, %rd28890, %rd35207, 0;
	addc.cc.u64 t, %rd3984, c;
	addc.u64 nc, 0, 0;
	mad.lo.cc.u64 %rd3984, %rd28890, %rd35206, t;
	madc.hi.cc.u64 c, %rd28890, %rd35206, nc;
	addc.cc.u64 t, %rd3983, c;
	addc.u64 nc, 0, 0;
	mad.lo.cc.u64 %rd3983, %rd28890, %rd35205, t;
	madc.hi.cc.u64 c, %rd28890, %rd35205, nc;
	addc.cc.u64 t, %rd3982, c;
	addc.u64 nc, 0, 0;
	mad.lo.cc.u64 %rd3982, %rd28890, %rd35204, t;
	madc.hi.cc.u64 c, %rd28890, %rd35204, nc;
	addc.cc.u64 t, %rd3981, c;
	addc.u64 nc, 0, 0;
	mad.lo.cc.u64 %rd3981, %rd28890, %rd35203, t;
	madc.hi.cc.u64 c, %rd28890, %rd35203, nc;
	addc.cc.u64 t, %rd3980, c;
	addc.u64 nc, 0, 0;
	mad.lo.cc.u64 %rd3980, %rd28890, %rd35202, t;
	madc.hi.u64 %rd3979, %rd28890, %rd35202, nc;
	mad.lo.cc.u64 %rd3984, %rd28891, %rd35207, %rd3984;
	madc.hi.cc.u64 c, %rd28891, %rd35207, 0;
	addc.cc.u64 t, %rd3983, c;
	addc.u64 nc, 0, 0;
	mad.lo.cc.u64 %rd3983, %rd28891, %rd35206, t;
	madc.hi.cc.u64 c, %rd28891, %rd35206, nc;
	addc.cc.u64 t, %rd3982, c;
	addc.u64 nc, 0, 0;
	mad.lo.cc.u64 %rd3982, %rd28891, %rd35205, t;
	madc.hi.cc.u64 c, %rd28891, %rd35205, nc;
	addc.cc.u64 t, %rd3981, c;
	addc.u64 nc, 0, 0;
	mad.lo.cc.u64 %rd3981, %rd28891, %rd35204, t;
	madc.hi.cc.u64 c, %rd28891, %rd35204, nc;
	addc.cc.u64 t, %rd3980, c;
	addc.u64 nc, 0, 0;
	mad.lo.cc.u64 %rd3980, %rd28891, %rd35203, t;
	madc.hi.cc.u64 c, %rd28891, %rd35203, nc;
	addc.cc.u64 t, %rd3979, c;
	addc.u64 nc, 0, 0;
	mad.lo.cc.u64 %rd3979, %rd28891, %rd35202, t;
	madc.hi.u64 %rd3978, %rd28891, %rd35202, nc;
	mad.lo.cc.u64 %rd3983, %rd28892, %rd35207, %rd3983;
	madc.hi.cc.u64 c, %rd28892, %rd35207, 0;
	addc.cc.u64 t, %rd3982, c;
	addc.u64 nc, 0, 0;
	mad.lo.cc.u64 %rd3982, %rd28892, %rd35206, t;
	madc.hi.cc.u64 c, %rd28892, %rd35206, nc;
	addc.cc.u64 t, %rd3981, c;
	addc.u64 nc, 0, 0;
	mad.lo.cc.u64 %rd3981, %rd28892, %rd35205, t;
	madc.hi.cc.u64 c, %rd28892, %rd35205, nc;
	addc.cc.u64 t, %rd3980, c;
	addc.u64 nc, 0, 0;
	mad.lo.cc.u64 %rd3980, %rd28892, %rd35204, t;
	madc.hi.cc.u64 c, %rd28892, %rd35204, nc;
	addc.cc.u64 t, %rd3979, c;
	addc.u64 nc, 0, 0;
	mad.lo.cc.u64 %rd3979, %rd28892, %rd35203, t;
	madc.hi.cc.u64 c, %rd28892, %rd35203, nc;
	addc.cc.u64 t, %rd3978, c;
	addc.u64 nc, 0, 0;
	mad.lo.cc.u64 %rd3978, %rd28892, %rd35202, t;
	madc.hi.u64 %rd3977, %rd28892, %rd35202, nc;
	mad.lo.cc.u64 %rd3982, %rd28893, %rd35207, %rd3982;
	madc.hi.cc.u64 c, %rd28893, %rd35207, 0;
	addc.cc.u64 t, %rd3981, c;
	addc.u64 nc, 0, 0;
	mad.lo.cc.u64 %rd3981, %rd28893, %rd35206, t;
	madc.hi.cc.u64 c, %rd28893, %rd35206, nc;
	addc.cc.u64 t, %rd3980, c;
	addc.u64 nc, 0, 0;
	mad.lo.cc.u64 %rd3980, %rd28893, %rd35205, t;
	madc.hi.cc.u64 c, %rd28893, %rd35205, nc;
	addc.cc.u64 t, %rd3979, c;
	addc.u64 nc, 0, 0;
	mad.lo.cc.u64 %rd3979, %rd28893, %rd35204, t;
	madc.hi.cc.u64 c, %rd28893, %rd35204, nc;
	addc.cc.u64 t, %rd3978, c;
	addc.u64 nc, 0, 0;
	mad.lo.cc.u64 %rd3978, %rd28893, %rd35203, t;
	madc.hi.cc.u64 c, %rd28893, %rd35203, nc;
	addc.cc.u64 t, %rd3977, c;
	addc.u64 nc, 0, 0;
	mad.lo.cc.u64 %rd3977, %rd28893, %rd35202, t;
	madc.hi.u64 %rd35483, %rd28893, %rd35202, nc;
	}
	// end inline asm
	mul.lo.s64 	%rd29287, %rd35472, -8860621160618917889;
	mov.b64 	%rd29395, -8860621160618917887;
	mov.b64 	%rd29396, 1660523435060625408;
	mov.b64 	%rd29397, 2230234197602682880;
	mov.b64 	%rd29398, 1883307231910630287;
	mov.b64 	%rd29399, -4162727106559522501;
	mov.b64 	%rd29400, 121098312706494698;
	// begin inline asm
	{
	.reg .u64 c;
	.reg .u64 t;
	.reg .u64 nc;
	mad.lo.cc.u64 c, %rd29287, %rd29395, %rd35472;
	madc.hi.cc.u64 c, %rd29287, %rd29395, 0;
	addc.cc.u64 t, %rd3986, c;
	addc.u64 nc, 0, 0;
	mad.lo.cc.u64 %rd3986, %rd29287, %rd29396, t;
	madc.hi.cc.u64 c, %rd29287, %rd29396, nc;
	addc.cc.u64 t, %rd3985, c;
	addc.u64 nc, 0, 0;
	mad.lo.cc.u64 %rd3985, %rd29287, %rd29397, t;
	madc.hi.cc.u64 c, %rd29287, %rd29397, nc;
	addc.cc.u64 t, %rd3984, c;
	addc.u64 nc, 0, 0;
	mad.lo.cc.u64 %rd3984, %rd29287, %rd29398, t;
	madc.hi.cc.u64 c, %rd29287, %rd29398, nc;
	addc.cc.u64 t, %rd3983, c;
	addc.u64 nc, 0, 0;
	mad.lo.cc.u64 %rd3983, %rd29287, %rd29399, t;
	madc.hi.cc.u64 c, %rd29287, %rd29399, nc;
	addc.cc.u64 t, %rd3982, c;
	addc.u64 nc, 0, 0;
	mad.lo.cc.u64 %rd3982, %rd29287, %rd29400, t;
	madc.hi.cc.u64 c, %rd29287, %rd29400, nc;
	addc.cc.u64 %rd3981, %rd3981, c;
	addc.u64 %rd29325, 0, 0;
	}
	// end inline asm
	mul.lo.s64 	%rd29309, %rd3986, -8860621160618917889;
	// begin inline asm
	{
	.reg .u64 c;
	.reg .u64 t;
	.reg .u64 nc;
	mad.lo.cc.u64 c, %rd29309, %rd29395, %rd3986;
	madc.hi.cc.u64 c, %rd29309, %rd29395, 0;
	addc.cc.u64 t, %rd3985, c;
	addc.u64 nc, 0, 0;
	mad.lo.cc.u64 %rd3985, %rd29309, %rd29396, t;
	madc.hi.cc.u64 c, %rd29309, %rd29396, nc;
	addc.cc.u64 t, %rd3984, c;
	addc.u64 nc, 0, 0;
	mad.lo.cc.u64 %rd3984, %rd29309, %rd29397, t;
	madc.hi.cc.u64 c, %rd29309, %rd29397, nc;
	addc.cc.u64 t, %rd3983, c;
	addc.u64 nc, 0, 0;
	mad.lo.cc.u64 %rd3983, %rd29309, %rd29398, t;
	madc.hi.cc.u64 c, %rd29309, %rd29398, nc;
	addc.cc.u64 t, %rd3982, c;
	addc.u64 nc, 0, 0;
	mad.lo.cc.u64 %rd3982, %rd29309, %rd29399, t;
	madc.hi.cc.u64 c, %rd29309, %rd29399, nc;
	addc.cc.u64 t, %rd3981, c;
	addc.u64 nc, 0, 0;
	mad.lo.cc.u64 %rd3981, %rd29309, %rd29400, t;
	madc.hi.cc.u64 c, %rd29309, %rd29400, nc;
	addc.cc.u64 c, c, %rd29325;
	addc.u64 nc, 0, 0;
	addc.cc.u64 %rd3980, %rd3980, c;
	addc.u64 %rd29325, nc, 0;
	}
	// end inline asm
	mul.lo.s64 	%rd29332, %rd3985, -8860621160618917889;
	// begin inline asm
	{
	.reg .u64 c;
	.reg .u64 t;
	.reg .u64 nc;
	mad.lo.cc.u64 c, %rd29332, %rd29395, %rd3985;
	madc.hi.cc.u64 c, %rd29332, %rd29395, 0;
	addc.cc.u64 t, %rd3984, c;
	addc.u64 nc, 0, 0;
	mad.lo.cc.u64 %rd3984, %rd29332, %rd29396, t;
	madc.hi.cc.u64 c, %rd29332, %rd29396, nc;
	addc.cc.u64 t, %rd3983, c;
	addc.u64 nc, 0, 0;
	mad.lo.cc.u64 %rd3983, %rd29332, %rd29397, t;
	madc.hi.cc.u64 c, %rd29332, %rd29397, nc;
	addc.cc.u64 t, %rd3982, c;
	addc.u64 nc, 0, 0;
	mad.lo.cc.u64 %rd3982, %rd29332, %rd29398, t;
	madc.hi.cc.u64 c, %rd29332, %rd29398, nc;
	addc.cc.u64 t, %rd3981, c;
	addc.u64 nc, 0, 0;
	mad.lo.cc.u64 %rd3981, %rd29332, %rd29399, t;
	madc.hi.cc.u64 c, %rd29332, %rd29399, nc;
	addc.cc.u64 t, %rd3980, c;
	addc.u64 nc, 0, 0;
	mad.lo.cc.u64 %rd3980, %rd29332, %rd29400, t;
	madc.hi.cc.u64 c, %rd29332, %rd29400, nc;
	addc.cc.u64 c, c, %rd29325;
	addc.u64 nc, 0, 0;
	addc.cc.u64 %rd3979, %rd3979, c;
	addc.u64 %rd29325, nc, 0;
	}
	// end inline asm
	mul.lo.s64 	%rd29355, %rd3984, -8860621160618917889;
	// begin inline asm
	{
	.reg .u64 c;
	.reg .u64 t;
	.reg .u64 nc;
	mad.lo.cc.u64 c, %rd29355, %rd29395, %rd3984;
	madc.hi.cc.u64 c, %rd29355, %rd29395, 0;
	addc.cc.u64 t, %rd3983, c;
	addc.u64 nc, 0, 0;
	mad.lo.cc.u64 %rd3983, %rd29355, %rd29396, t;
	madc.hi.cc.u64 c, %rd29355, %rd29396, nc;
	addc.cc.u64 t, %rd3982, c;
	addc.u64 nc, 0, 0;
	mad.lo.cc.u64 %rd3982, %rd29355, %rd29397, t;
	madc.hi.cc.u64 c, %rd29355, %rd29397, nc;
	addc.cc.u64 t, %rd3981, c;
	addc.u64 nc, 0, 0;
	mad.lo.cc.u64 %rd3981, %rd29355, %rd29398, t;
	madc.hi.cc.u64 c, %rd29355, %rd29398, nc;
	addc.cc.u64 t, %rd3980, c;
	addc.u64 nc, 0, 0;
	mad.lo.cc.u64 %rd3980, %rd29355, %rd29399, t;
	madc.hi.cc.u64 c, %rd29355, %rd29399, nc;
	addc.cc.u64 t, %rd3979, c;
	addc.u64 nc, 0, 0;
	mad.lo.cc.u64 %rd3979, %rd29355, %rd29400, t;
	madc.hi.cc.u64 c, %rd29355, %rd29400, nc;
	addc.cc.u64 c, c, %rd29325;
	addc.u64 nc, 0, 0;
	addc.cc.u64 %rd3978, %rd3978, c;
	addc.u64 %rd29325, nc, 0;
	}
	// end inline asm
	mul.lo.s64 	%rd29378, %rd3983, -8860621160618917889;
	// begin inline asm
	{
	.reg .u64 c;
	.reg .u64 t;
	.reg .u64 nc;
	mad.lo.cc.u64 c, %rd29378, %rd29395, %rd3983;
	madc.hi.cc.u64 c, %rd29378, %rd29395, 0;
	addc.cc.u64 t, %rd3982, c;
	addc.u64 nc, 0, 0;
	mad.lo.cc.u64 %rd3982, %rd29378, %rd29396, t;
	madc.hi.cc.u64 c, %rd29378, %rd29396, nc;
	addc.cc.u64 t, %rd3981, c;
	addc.u64 nc, 0, 0;
	mad.lo.cc.u64 %rd3981, %rd29378, %rd29397, t;
	madc.hi.cc.u64 c, %rd29378, %rd29397, nc;
	addc.cc.u64 t, %rd3980, c;
	addc.u64 nc, 0, 0;
	mad.lo.cc.u64 %rd3980, %rd29378, %rd29398, t;
	madc.hi.cc.u64 c, %rd29378, %rd29398, nc;
	addc.cc.u64 t, %rd3979, c;
	addc.u64 nc, 0, 0;
	mad.lo.cc.u64 %rd3979, %rd29378, %rd29399, t;
	madc.hi.cc.u64 c, %rd29378, %rd29399, nc;
	addc.cc.u64 t, %rd3978, c;
	addc.u64 nc, 0, 0;
	mad.lo.cc.u64 %rd3978, %rd29378, %rd29400, t;
	madc.hi.cc.u64 c, %rd29378, %rd29400, nc;
	addc.cc.u64 c, c, %rd29325;
	addc.u64 nc, 0, 0;
	addc.cc.u64 %rd3977, %rd3977, c;
	addc.u64 %rd29325, nc, 0;
	}
	// end inline asm
	mul.lo.s64 	%rd29401, %rd3982, -8860621160618917889;
	// begin inline asm
	{
	.reg .u64 c;
	.reg .u64 t;
	.reg .u64 nc;
	mad.lo.cc.u64 c, %rd29401, %rd29395, %rd3982;
	madc.hi.cc.u64 c, %rd29401, %rd29395, 0;
	addc.cc.u64 t, %rd3981, c;
	addc.u64 nc, 0, 0;
	mad.lo.cc.u64 %rd3981, %rd29401, %rd29396, t;
	madc.hi.cc.u64 c, %rd29401, %rd29396, nc;
	addc.cc.u64 t, %rd3980, c;
	addc.u64 nc, 0, 0;
	mad.lo.cc.u64 %rd3980, %rd29401, %rd29397, t;
	madc.hi.cc.u64 c, %rd29401, %rd29397, nc;
	addc.cc.u64 t, %rd3979, c;
	addc.u64 nc, 0, 0;
	mad.lo.cc.u64 %rd3979, %rd29401, %rd29398, t;
	madc.hi.cc.u64 c, %rd29401, %rd29398, nc;
	addc.cc.u64 t, %rd3978, c;
	addc.u64 nc, 0, 0;
	mad.lo.cc.u64 %rd3978, %rd29401, %rd29399, t;
	madc.hi.cc.u64 c, %rd29401, %rd29399, nc;
	addc.cc.u64 t, %rd3977, c;
	addc.u64 nc, 0, 0;
	mad.lo.cc.u64 %rd3977, %rd29401, %rd29400, t;
	madc.hi.cc.u64 c, %rd29401, %rd29400, nc;
	addc.cc.u64 c, c, %rd29325;
	add.u64 %rd35483, %rd35483, c;
	}
	// end inline asm
	setp.lt.u64 	%p2620, %rd35483, 121098312706494698;
	mov.u64 	%rd35208, %rd35483;
	mov.u64 	%rd35209, %rd3977;
	mov.u64 	%rd35210, %rd3978;
	mov.u64 	%rd35211, %rd3979;
	mov.u64 	%rd35212, %rd3980;
	mov.u64 	%rd35213, %rd3981;
	@%p2620 bra 	$L__BB0_2566;
	setp.ne.s64 	%p2621, %rd35483, 121098312706494698;
	@%p2621 bra 	$L__BB0_2565;
	setp.lt.u64 	%p2622, %rd3977, -4162727106559522501;
	mov.b64 	%rd35208, 121098312706494698;
	mov.u64 	%rd35209, %rd3977;
	mov.u64 	%rd35210, %rd3978;
	mov.u64 	%rd35211, %rd3979;
	mov.u64 	%rd35212, %rd3980;
	mov.u64 	%rd35213, %rd3981;
	@%p2622 bra 	$L__BB0_2566;
	setp.ne.s64 	%p2623, %rd3977, -4162727106559522501;
	@%p2623 bra 	$L__BB0_2565;
	setp.lt.u64 	%p2624, %rd3978, 1883307231910630287;
	mov.b64 	%rd35209, -4162727106559522501;
	mov.u64 	%rd35210, %rd3978;
	mov.u64 	%rd35211, %rd3979;
	mov.u64 	%rd35212, %rd3980;
	mov.u64 	%rd35213, %rd3981;
	@%p2624 bra 	$L__BB0_2566;
	setp.ne.s64 	%p2625, %rd3978, 1883307231910630287;
	@%p2625 bra 	$L__BB0_2565;
	setp.lt.u64 	%p2626, %rd3979, 2230234197602682880;
	mov.b64 	%rd35210, 1883307231910630287;
	mov.u64 	%rd35211, %rd3979;
	mov.u64 	%rd35212, %rd3980;
	mov.u64 	%rd35213, %rd3981;
	@%p2626 bra 	$L__BB0_2566;
	setp.ne.s64 	%p2627, %rd3979, 2230234197602682880;
	@%p2627 bra 	$L__BB0_2565;
	setp.lt.u64 	%p2628, %rd3980, 1660523435060625408;
	mov.b64 	%rd35211, 2230234197602682880;
	mov.u64 	%rd35212, %rd3980;
	mov.u64 	%rd35213, %rd3981;
	@%p2628 bra 	$L__BB0_2566;
	setp.eq.s64 	%p2629, %rd3980, 1660523435060625408;
	setp.lt.u64 	%p2630, %rd3981, -8860621160618917887;
	and.pred  	%p2631, %p2629, %p2630;
	mov.b64 	%rd35212, 1660523435060625408;
	mov.u64 	%rd35213, %rd3981;
	@%p2631 bra 	$L__BB0_2566;
$L__BB0_2565:
	mov.b64 	%rd29436, -8860621160618917887;
	mov.b64 	%rd29437, 1660523435060625408;
	mov.b64 	%rd29438, 2230234197602682880;
	mov.b64 	%rd29439, 1883307231910630287;
	mov.b64 	%rd29440, -4162727106559522501;
	mov.b64 	%rd29441, 121098312706494698;
	// begin inline asm
	sub.cc.u64 %rd35213, %rd3981, %rd29436;
	subc.cc.u64 %rd35212, %rd3980, %rd29437;
	subc.cc.u64 %rd35211, %rd3979, %rd29438;
	subc.cc.u64 %rd35210, %rd3978, %rd29439;
	subc.cc.u64 %rd35209, %rd3977, %rd29440;
	subc.u64 %rd35208, %rd35483, %rd29441;
	// end inline asm
$L__BB0_2566:
	setp.lt.u64 	%p2632, %rd34787, %rd35052;
	@%p2632 bra 	$L__BB0_2577;
	setp.le.u64 	%p2633, %rd34787, %rd35052;
	@%p2633 bra 	$L__BB0_2568;
	bra.uni 	$L__BB0_2576;
$L__BB0_2568:
	setp.lt.u64 	%p2634, %rd34788, %rd35053;
	@%p2634 bra 	$L__BB0_2577;
	setp.gt.u64 	%p2635, %rd34788, %rd35053;
	@%p2635 bra 	$L__BB0_2576;
	setp.lt.u64 	%p2636, %rd34789, %rd35054;
	@%p2636 bra 	$L__BB0_2577;
	setp.gt.u64 	%p2637, %rd34789, %rd35054;
	@%p2637 bra 	$L__BB0_2576;
	setp.lt.u64 	%p2638, %rd34790, %rd35055;
	@%p2638 bra 	$L__BB0_2577;
	setp.gt.u64 	%p2639, %rd34790, %rd35055;
	@%p2639 bra 	$L__BB0_2576;
	setp.lt.u64 	%p2640, %rd34791, %rd35056;
	@%p2640 bra 	$L__BB0_2577;
	setp.gt.u64 	%p2641, %rd34791, %rd35056;
	setp.gt.u64 	%p2642, %rd34792, %rd35057;
	or.pred  	%p2643, %p2641, %p2642;
	@%p2643 bra 	$L__BB0_2576;
	bra.uni 	$L__BB0_2577;
$L__BB0_2576:
	mov.b64 	%rd29454, -8860621160618917887;
	mov.b64 	%rd29455, 1660523435060625408;
	mov.b64 	%rd29456, 2230234197602682880;
	mov.b64 	%rd29457, 1883307231910630287;
	mov.b64 	%rd29458, -4162727106559522501;
	mov.b64 	%rd29459, 121098312706494698;
	// begin inline asm
	add.cc.u64 %rd35057, %rd35057, %rd29454;
	addc.cc.u64 %rd35056, %rd35056, %rd29455;
	addc.cc.u64 %rd35055, %rd35055, %rd29456;
	addc.cc.u64 %rd35054, %rd35054, %rd29457;
	addc.cc.u64 %rd35053, %rd35053, %rd29458;
	addc.u64 %rd35052, %rd35052, %rd29459;
	// end inline asm
$L__BB0_2577:
	// begin inline asm
	sub.cc.u64 %rd29460, %rd35057, %rd34792;
	subc.cc.u64 %rd29461, %rd35056, %rd34791;
	subc.cc.u64 %rd29462, %rd35055, %rd34790;
	subc.cc.u64 %rd29463, %rd35054, %rd34789;
	subc.cc.u64 %rd29464, %rd35053, %rd34788;
	subc.u64 %rd29465, %rd35052, %rd34787;
	// end inline asm
	// begin inline asm
	add.cc.u64 %rd35225, %rd29460, %rd29460;
	addc.cc.u64 %rd29479, %rd29461, %rd29461;
	addc.cc.u64 %rd29480, %rd29462, %rd29462;
	addc.cc.u64 %rd29481, %rd29463, %rd29463;
	addc.cc.u64 %rd29482, %rd29464, %rd29464;
	addc.u64 %rd29483, %rd29465, %rd29465;
	// end inline asm
	setp.lt.u64 	%p2644, %rd29483, 121098312706494698;
	mov.u64 	%rd35220, %rd29483;
	mov.u64 	%rd35221, %rd29482;
	mov.u64 	%rd35222, %rd29481;
	mov.u64 	%rd35223, %rd29480;
	mov.u64 	%rd35224, %rd29479;
	@%p2644 bra 	$L__BB0_2588;
	setp.ne.s64 	%p2645, %rd29483, 121098312706494698;
	@%p2645 bra 	$L__BB0_2587;
	setp.lt.u64 	%p2646, %rd29482, -4162727106559522501;
	mov.b64 	%rd35220, 121098312706494698;
	mov.u64 	%rd35221, %rd29482;
	mov.u64 	%rd35222, %rd29481;
	mov.u64 	%rd35223, %rd29480;
	mov.u64 	%rd35224, %rd29479;
	@%p2646 bra 	$L__BB0_2588;
	setp.ne.s64 	%p2647, %rd29482, -4162727106559522501;
	@%p2647 bra 	$L__BB0_2587;
	setp.lt.u64 	%p2648, %rd29481, 1883307231910630287;
	mov.b64 	%rd35221, -4162727106559522501;
	mov.u64 	%rd35222, %rd29481;
	mov.u64 	%rd35223, %rd29480;
	mov.u64 	%rd35224, %rd29479;
	@%p2648 bra 	$L__BB0_2588;
	setp.ne.s64 	%p2649, %rd29481, 1883307231910630287;
	@%p2649 bra 	$L__BB0_2587;
	setp.lt.u64 	%p2650, %rd29480, 2230234197602682880;
	mov.b64 	%rd35222, 1883307231910630287;
	mov.u64 	%rd35223, %rd29480;
	mov.u64 	%rd35224, %rd29479;
	@%p2650 bra 	$L__BB0_2588;
	setp.ne.s64 	%p2651, %rd29480, 2230234197602682880;
	@%p2651 bra 	$L__BB0_2587;
	setp.lt.u64 	%p2652, %rd29479, 1660523435060625408;
	mov.b64 	%rd35223, 2230234197602682880;
	mov.u64 	%rd35224, %rd29479;
	@%p2652 bra 	$L__BB0_2588;
	setp.eq.s64 	%p2653, %rd29479, 1660523435060625408;
	setp.lt.u64 	%p2654, %rd35225, -8860621160618917887;
	and.pred  	%p2655, %p2653, %p2654;
	mov.b64 	%rd35224, 1660523435060625408;
	@%p2655 bra 	$L__BB0_2588;
$L__BB0_2587:
	mov.b64 	%rd29523, -8860621160618917887;
	mov.b64 	%rd29524, 1660523435060625408;
	mov.b64 	%rd29525, 2230234197602682880;
	mov.b64 	%rd29526, 1883307231910630287;
	mov.b64 	%rd29527, -4162727106559522501;
	mov.b64 	%rd29528, 121098312706494698;
	// begin inline asm
	sub.cc.u64 %rd35225, %rd35225, %rd29523;
	subc.cc.u64 %rd35224, %rd29479, %rd29524;
	subc.cc.u64 %rd35223, %rd29480, %rd29525;
	subc.cc.u64 %rd35222, %rd29481, %rd29526;
	subc.cc.u64 %rd35221, %rd29482, %rd29527;
	subc.u64 %rd35220, %rd29483, %rd29528;
	// end inline asm
$L__BB0_2588:
	// begin inline asm
	{
	.reg .u64 c;
	.reg .u64 nc;
	.reg .u64 t;
	mad.lo.cc.u64 %rd35484, %rd34798, %rd35207, 0;
	madc.hi.cc.u64 c, %rd34798, %rd35207, 0;
	madc.lo.cc.u64 %rd3974, %rd34798, %rd35206, c;
	madc.hi.cc.u64 c, %rd34798, %rd35206, 0;
	madc.lo.cc.u64 %rd3973, %rd34798, %rd35205, c;
	madc.hi.cc.u64 c, %rd34798, %rd35205, 0;
	madc.lo.cc.u64 %rd3972, %rd34798, %rd35204, c;
	madc.hi.cc.u64 c, %rd34798, %rd35204, 0;
	madc.lo.cc.u64 %rd3971, %rd34798, %rd35203, c;
	madc.hi.cc.u64 c, %rd34798, %rd35203, 0;
	madc.lo.cc.u64 %rd3970, %rd34798, %rd35202, c;
	madc.hi.u64 %rd3969, %rd34798, %rd35202, 0;
	mad.lo.cc.u64 %rd3974, %rd34797, %rd35207, %rd3974;
	madc.hi.cc.u64 c, %rd34797, %rd35207, 0;
	addc.cc.u64 t, %rd3973, c;
	addc.u64 nc, 0, 0;
	mad.lo.cc.u64 %rd3973, %rd34797, %rd35206, t;
	madc.hi.cc.u64 c, %rd34797, %rd35206, nc;
	addc.cc.u64 t, %rd3972, c;
	addc.u64 nc, 0, 0;
	mad.lo.cc.u64 %rd3972, %rd34797, %rd35205, t;
	madc.hi.cc.u64 c, %rd34797, %rd35205, nc;
	addc.cc.u64 t, %rd3971, c;
	addc.u64 nc, 0, 0;
	mad.lo.cc.u64 %rd3971, %rd34797, %rd35204, t;
	madc.hi.cc.u64 c, %rd34797, %rd35204, nc;
	addc.cc.u64 t, %rd3970, c;
	addc.u64 nc, 0, 0;
	mad.lo.cc.u64 %rd3970, %rd34797, %rd35203, t;
	madc.hi.cc.u64 c, %rd34797, %rd35203, nc;
	addc.cc.u64 t, %rd3969, c;
	addc.u64 nc, 0, 0;
	mad.lo.cc.u64 %rd3969, %rd34797, %rd35202, t;
	madc.hi.u64 %rd3968, %rd34797, %rd35202, nc;
	mad.lo.cc.u64 %rd3973, %rd34796, %rd35207, %rd3973;
	madc.hi.cc.u64 c, %rd34796, %rd35207, 0;
	addc.cc.u64 t, %rd3972, c;
	addc.u64 nc, 0, 0;
	mad.lo.cc.u64 %rd3972, %rd34796, %rd35206, t;
	madc.hi.cc.u64 c, %rd34796, %rd35206, nc;
	addc.cc.u64 t, %rd3971, c;
	addc.u64 nc, 0, 0;
	mad.lo.cc.u64 %rd3971, %rd34796, %rd35205, t;
	madc.hi.cc.u64 c, %rd34796, %rd35205, nc;
	addc.cc.u64 t, %rd3970, c;
	addc.u64 nc, 0, 0;
	mad.lo.cc.u64 %rd3970, %rd34796, %rd35204, t;
	madc.hi.cc.u64 c, %rd34796, %rd35204, nc;
	addc.cc.u64 t, %rd3969, c;
	addc.u64 nc, 0, 0;
	mad.lo.cc.u64 %rd3969, %rd34796, %rd35203, t;
	madc.hi.cc.u64 c, %rd34796, %rd35203, nc;
	addc.cc.u64 t, %rd3968, c;
	addc.u64 nc, 0, 0;
	mad.lo.cc.u64 %rd3968, %rd34796, %rd35202, t;
	madc.hi.u64 %rd3967, %rd34796, %rd35202, nc;
	mad.lo.cc.u64 %rd3972, %rd34795, %rd35207, %rd3972;
	madc.hi.cc.u64 c, %rd34795, %rd35207, 0;
	addc.cc.u64 t, %rd3971, c;
	addc.u64 nc, 0, 0;
	mad.lo.cc.u64 %rd3971, %rd34795, %rd35206, t;
	madc.hi.cc.u64 c, %rd34795, %rd35206, nc;
	addc.cc.u64 t, %rd3970, c;
	addc.u64 nc, 0, 0;
	mad.lo.cc.u64 %rd3970, %rd34795, %rd35205, t;
	madc.hi.cc.u64 c, %rd34795, %rd35205, nc;
	addc.cc.u64 t, %rd3969, c;
	addc.u64 nc, 0, 0;
	mad.lo.cc.u64 %rd3969, %rd34795, %rd35204, t;
	madc.hi.cc.u64 c, %rd34795, %rd35204, nc;
	addc.cc.u64 t, %rd3968, c;
	addc.u64 nc, 0, 0;
	mad.lo.cc.u64 %rd3968, %rd34795, %rd35203, t;
	madc.hi.cc.u64 c, %rd34795, %rd35203, nc;
	addc.cc.u64 t, %rd3967, c;
	addc.u64 nc, 0, 0;
	mad.lo.cc.u64 %rd3967, %rd34795, %rd35202, t;
	madc.hi.u64 %rd3966, %rd34795, %rd35202, nc;
	mad.lo.cc.u64 %rd3971, %rd34794, %rd35207, %rd3971;
	madc.hi.cc.u64 c, %rd34794, %rd35207, 0;
	addc.cc.u64 t, %rd3970, c;
	addc.u64 nc, 0, 0;
	mad.lo.cc.u64 %rd3970, %rd34794, %rd35206, t;
	madc.hi.cc.u64 c, %rd34794, %rd35206, nc;
	addc.cc.u64 t, %rd3969, c;
	addc.u64 nc, 0, 0;
	mad.lo.cc.u64 %rd3969, %rd34794, %rd35205, t;
	madc.hi.cc.u64 c, %rd34794, %rd35205, nc;
	addc.cc.u64 t, %rd3968, c;
	addc.u64 nc, 0, 0;
	mad.lo.cc.u64 %rd3968, %rd34794, %rd35204, t;
	madc.hi.cc.u64 c, %rd34794, %rd35204, nc;
	addc.cc.u64 t, %rd3967, c;
	addc.u64 nc, 0, 0;
	mad.lo.cc.u64 %rd3967, %rd34794, %rd35203, t;
	madc.hi.cc.u64 c, %rd34794, %rd35203, nc;
	addc.cc.u64 t, %rd3966, c;
	addc.u64 nc, 0, 0;
	mad.lo.cc.u64 %rd3966, %rd34794, %rd35202, t;
	madc.hi.u64 %rd3965, %rd34794, %rd35202, nc;
	mad.lo.cc.u64 %rd3970, %rd34793, %rd35207, %rd3970;
	madc.hi.cc.u64 c, %rd34793, %rd35207, 0;
	addc.cc.u64 t, %rd3969, c;
	addc.u64 nc, 0, 0;
	mad.lo.cc.u64 %rd3969, %rd34793, %rd35206, t;
	madc.hi.cc.u64 c, %rd34793, %rd35206, nc;
	addc.cc.u64 t, %rd3968, c;
	addc.u64 nc, 0, 0;
	mad.lo.cc.u64 %rd3968, %rd34793, %rd35205, t;
	madc.hi.cc.u64 c, %rd34793, %rd35205, nc;
	addc.cc.u64 t, %rd3967, c;
	addc.u64 nc, 0, 0;
	mad.lo.cc.u64 %rd3967, %rd34793, %rd35204, t;
	madc.hi.cc.u64 c, %rd34793, %rd35204, nc;
	addc.cc.u64 t, %rd3966, c;
	addc.u64 nc, 0, 0;
	mad.lo.cc.u64 %rd3966, %rd34793, %rd35203, t;
	madc.hi.cc.u64 c, %rd34793, %rd35203, nc;
	addc.cc.u64 t, %rd3965, c;
	addc.u64 nc, 0, 0;
	mad.lo.cc.u64 %rd3965, %rd34793, %rd35202, t;
	madc.hi.u64 %rd35495, %rd34793, %rd35202, nc;
	}
	// end inline asm
	mul.lo.s64 	%rd29579, %rd35484, -8860621160618917889;
	mov.b64 	%rd29687, -8860621160618917887;
	mov.b64 	%rd29688, 1660523435060625408;
	mov.b64 	%rd29689, 2230234197602682880;
	mov.b64 	%rd29690, 1883307231910630287;
	mov.b64 	%rd29691, -4162727106559522501;
	mov.b64 	%rd29692, 121098312706494698;
	// begin inline asm
	{
	.reg .u64 c;
	.reg .u64 t;
	.reg .u64 nc;
	mad.lo.cc.u64 c, %rd29579, %rd29687, %rd35484;
	madc.hi.cc.u64 c, %rd29579, %rd29687, 0;
	addc.cc.u64 t, %rd3974, c;
	addc.u64 nc, 0, 0;
	mad.lo.cc.u64 %rd3974, %rd29579, %rd29688, t;
	madc.hi.cc.u64 c, %rd29579, %rd29688, nc;
	addc.cc.u64 t, %rd3973, c;
	addc.u64 nc, 0, 0;
	mad.lo.cc.u64 %rd3973, %rd29579, %rd29689, t;
	madc.hi.cc.u64 c, %rd29579, %rd29689, nc;
	addc.cc.u64 t, %rd3972, c;
	addc.u64 nc, 0, 0;
	mad.lo.cc.u64 %rd3972, %rd29579, %rd29690, t;
	madc.hi.cc.u64 c, %rd29579, %rd29690, nc;
	addc.cc.u64 t, %rd3971, c;
	addc.u64 nc, 0, 0;
	mad.lo.cc.u64 %rd3971, %rd29579, %rd29691, t;
	madc.hi.cc.u64 c, %rd29579, %rd29691, nc;
	addc.cc.u64 t, %rd3970, c;
	addc.u64 nc, 0, 0;
	mad.lo.cc.u64 %rd3970, %rd29579, %rd29692, t;
	madc.hi.cc.u64 c, %rd29579, %rd29692, nc;
	addc.cc.u64 %rd3969, %rd3969, c;
	addc.u64 %rd29617, 0, 0;
	}
	// end inline asm
	mul.lo.s64 	%rd29601, %rd3974, -8860621160618917889;
	// begin inline asm
	{
	.reg .u64 c;
	.reg .u64 t;
	.reg .u64 nc;
	mad.lo.cc.u64 c, %rd29601, %rd29687, %rd3974;
	madc.hi.cc.u64 c, %rd29601, %rd29687, 0;
	addc.cc.u64 t, %rd3973, c;
	addc.u64 nc, 0, 0;
	mad.lo.cc.u64 %rd3973, %rd29601, %rd29688, t;
	madc.hi.cc.u64 c, %rd29601, %rd29688, nc;
	addc.cc.u64 t, %rd3972, c;
	addc.u64 nc, 0, 0;
	mad.lo.cc.u64 %rd3972, %rd29601, %rd29689, t;
	madc.hi.cc.u64 c, %rd29601, %rd29689, nc;
	addc.cc.u64 t, %rd3971, c;
	addc.u64 nc, 0, 0;
	mad.lo.cc.u64 %rd3971, %rd29601, %rd29690, t;
	madc.hi.cc.u64 c, %rd29601, %rd29690, nc;
	addc.cc.u64 t, %rd3970, c;
	addc.u64 nc, 0, 0;
	mad.lo.cc.u64 %rd3970, %rd29601, %rd29691, t;
	madc.hi.cc.u64 c, %rd29601, %rd29691, nc;
	addc.cc.u64 t, %rd3969, c;
	addc.u64 nc, 0, 0;
	mad.lo.cc.u64 %rd3969, %rd29601, %rd29692, t;
	madc.hi.cc.u64 c, %rd29601, %rd29692, nc;
	addc.cc.u64 c, c, %rd29617;
	addc.u64 nc, 0, 0;
	addc.cc.u64 %rd3968, %rd3968, c;
	addc.u64 %rd29617, nc, 0;
	}
	// end inline asm
	mul.lo.s64 	%rd29624, %rd3973, -8860621160618917889;
	// begin inline asm
	{
	.reg .u64 c;
	.reg .u64 t;
	.reg .u64 nc;
	mad.lo.cc.u64 c, %rd29624, %rd29687, %rd3973;
	madc.hi.cc.u64 c, %rd29624, %rd29687, 0;
	addc.cc.u64 t, %rd3972, c;
	addc.u64 nc, 0, 0;
	mad.lo.cc.u64 %rd3972, %rd29624, %rd29688, t;
	madc.hi.cc.u64 c, %rd29624, %rd29688, nc;
	addc.cc.u64 t, %rd3971, c;
	addc.u64 nc, 0, 0;
	mad.lo.cc.u64 %rd3971, %rd29624, %rd29689, t;
	madc.hi.cc.u64 c, %rd29624, %rd29689, nc;
	addc.cc.u64 t, %rd3970, c;
	addc.u64 nc, 0, 0;
	mad.lo.cc.u64 %rd3970, %rd29624, %rd29690, t;
	madc.hi.cc.u64 c, %rd29624, %rd29690, nc;
	addc.cc.u64 t, %rd3969, c;
	addc.u64 nc, 0, 0;
	mad.lo.cc.u64 %rd3969, %rd29624, %rd29691, t;
	madc.hi.cc.u64 c, %rd29624, %rd29691, nc;
	addc.cc.u64 t, %rd3968, c;
	addc.u64 nc, 0, 0;
	mad.lo.cc.u64 %rd3968, %rd29624, %rd29692, t;
	madc.hi.cc.u64 c, %rd29624, %rd29692, nc;
	addc.cc.u64 c, c, %rd29617;
	addc.u64 nc, 0, 0;
	addc.cc.u64 %rd3967, %rd3967, c;
	addc.u64 %rd29617, nc, 0;
	}
	// end inline asm
	mul.lo.s64 	%rd29647, %rd3972, -8860621160618917889;
	// begin inline asm
	{
	.reg .u64 c;
	.reg .u64 t;
	.reg .u64 nc;
	mad.lo.cc.u64 c, %rd29647, %rd29687, %rd3972;
	madc.hi.cc.u64 c, %rd29647, %rd29687, 0;
	addc.cc.u64 t, %rd3971, c;
	addc.u64 nc, 0, 0;
	mad.lo.cc.u64 %rd3971, %rd29647, %rd29688, t;
	madc.hi.cc.u64 c, %rd29647, %rd29688, nc;
	addc.cc.u64 t, %rd3970, c;
	addc.u64 nc, 0, 0;
	mad.lo.cc.u64 %rd3970, %rd29647, %rd29689, t;
	madc.hi.cc.u64 c, %rd29647, %rd29689, nc;
	addc.cc.u64 t, %rd3969, c;
	addc.u64 nc, 0, 0;
	mad.lo.cc.u64 %rd3969, %rd29647, %rd29690, t;
	madc.hi.cc.u64 c, %rd29647, %rd29690, nc;
	addc.cc.u64 t, %rd3968, c;
	addc.u64 nc, 0, 0;
	mad.lo.cc.u64 %rd3968, %rd29647, %rd29691, t;
	madc.hi.cc.u64 c, %rd29647, %rd29691, nc;
	addc.cc.u64 t, %rd3967, c;
	addc.u64 nc, 0, 0;
	mad.lo.cc.u64 %rd3967, %rd29647, %rd29692, t;
	madc.hi.cc.u64 c, %rd29647, %rd29692, nc;
	addc.cc.u64 c, c, %rd29617;
	addc.u64 nc, 0, 0;
	addc.cc.u64 %rd3966, %rd3966, c;
	addc.u64 %rd29617, nc, 0;
	}
	// end inline asm
	mul.lo.s64 	%rd29670, %rd3971, -8860621160618917889;
	// begin inline asm
	{
	.reg .u64 c;
	.reg .u64 t;
	.reg .u64 nc;
	mad.lo.cc.u64 c, %rd29670, %rd29687, %rd3971;
	madc.hi.cc.u64 c, %rd29670, %rd29687, 0;
	addc.cc.u64 t, %rd3970, c;
	addc.u64 nc, 0, 0;
	mad.lo.cc.u64 %rd3970, %rd29670, %rd29688, t;
	madc.hi.cc.u64 c, %rd29670, %rd29688, nc;
	addc.cc.u64 t, %rd3969, c;
	addc.u64 nc, 0, 0;
	mad.lo.cc.u64 %rd3969, %rd29670, %rd29689, t;
	madc.hi.cc.u64 c, %rd29670, %rd29689, nc;
	addc.cc.u64 t, %rd3968, c;
	addc.u64 nc, 0, 0;
	mad.lo.cc.u64 %rd3968, %rd29670, %rd29690, t;
	madc.hi.cc.u64 c, %rd29670, %rd29690, nc;
	addc.cc.u64 t, %rd3967, c;
	addc.u64 nc, 0, 0;
	mad.lo.cc.u64 %rd3967, %rd29670, %rd29691, t;
	madc.hi.cc.u64 c, %rd29670, %rd29691, nc;
	addc.cc.u64 t, %rd3966, c;
	addc.u64 nc, 0, 0;
	mad.lo.cc.u64 %rd3966, %rd29670, %rd29692, t;
	madc.hi.cc.u64 c, %rd29670, %rd29692, nc;
	addc.cc.u64 c, c, %rd29617;
	addc.u64 nc, 0, 0;
	addc.cc.u64 %rd3965, %rd3965, c;
	addc.u64 %rd29617, nc, 0;
	}
	// end inline asm
	mul.lo.s64 	%rd29693, %rd3970, -8860621160618917889;
	// begin inline asm
	{
	.reg .u64 c;
	.reg .u64 t;
	.reg .u64 nc;
	mad.lo.cc.u64 c, %rd29693, %rd29687, %rd3970;
	madc.hi.cc.u64 c, %rd29693, %rd29687, 0;
	addc.cc.u64 t, %rd3969, c;
	addc.u64 nc, 0, 0;
	mad.lo.cc.u64 %rd3969, %rd29693, %rd29688, t;
	madc.hi.cc.u64 c, %rd29693, %rd29688, nc;
	addc.cc.u64 t, %rd3968, c;
	addc.u64 nc, 0, 0;
	mad.lo.cc.u64 %rd3968, %rd29693, %rd29689, t;
	madc.hi.cc.u64 c, %rd29693, %rd29689, nc;
	addc.cc.u64 t, %rd3967, c;
	addc.u64 nc, 0, 0;
	mad.lo.cc.u64 %rd3967, %rd29693, %rd29690, t;
	madc.hi.cc.u64 c, %rd29693, %rd29690, nc;
	addc.cc.u64 t, %rd3966, c;
	addc.u64 nc, 0, 0;
	mad.lo.cc.u64 %rd3966, %rd29693, %rd29691, t;
	madc.hi.cc.u64 c, %rd29693, %rd29691, nc;
	addc.cc.u64 t, %rd3965, c;
	addc.u64 nc, 0, 0;
	mad.lo.cc.u64 %rd3965, %rd29693, %rd29692, t;
	madc.hi.cc.u64 c, %rd29693, %rd29692, nc;
	addc.cc.u64 c, c, %rd29617;
	add.u64 %rd35495, %rd35495, c;
	}
	// end inline asm
	setp.lt.u64 	%p2656, %rd35495, 121098312706494698;
	mov.u64 	%rd35273, %rd35495;
	mov.u64 	%rd35272, %rd3965;
	mov.u64 	%rd35271, %rd3966;
	mov.u64 	%rd35270, %rd3967;
	mov.u64 	%rd35269, %rd3968;
	mov.u64 	%rd35268, %rd3969;
	@%p2656 bra 	$L__BB0_2599;
	setp.ne.s64 	%p2657, %rd35495, 121098312706494698;
	@%p2657 bra 	$L__BB0_2598;
	setp.lt.u64 	%p2658, %rd3965, -4162727106559522501;
	mov.b64 	%rd35273, 121098312706494698;
	mov.u64 	%rd35272, %rd3965;
	mov.u64 	%rd35271, %rd3966;
	mov.u64 	%rd35270, %rd3967;
	mov.u64 	%rd35269, %rd3968;
	mov.u64 	%rd35268, %rd3969;
	@%p2658 bra 	$L__BB0_2599;
	setp.ne.s64 	%p2659, %rd3965, -4162727106559522501;
	@%p2659 bra 	$L__BB0_2598;
	setp.lt.u64 	%p2660, %rd3966, 1883307231910630287;
	mov.b64 	%rd35272, -4162727106559522501;
	mov.u64 	%rd35271, %rd3966;
	mov.u64 	%rd35270, %rd3967;
	mov.u64 	%rd35269, %rd3968;
	mov.u64 	%rd35268, %rd3969;
	@%p2660 bra 	$L__BB0_2599;
	setp.ne.s64 	%p2661, %rd3966, 1883307231910630287;
	@%p2661 bra 	$L__BB0_2598;
	setp.lt.u64 	%p2662, %rd3967, 2230234197602682880;
	mov.b64 	%rd35271, 1883307231910630287;
	mov.u64 	%rd35270, %rd3967;
	mov.u64 	%rd35269, %rd3968;
	mov.u64 	%rd35268, %rd3969;
	@%p2662 bra 	$L__BB0_2599;
	setp.ne.s64 	%p2663, %rd3967, 2230234197602682880;
	@%p2663 bra 	$L__BB0_2598;
	setp.lt.u64 	%p2664, %rd3968, 1660523435060625408;
	mov.b64 	%rd35270, 2230234197602682880;
	mov.u64 	%rd35269, %rd3968;
	mov.u64 	%rd35268, %rd3969;
	@%p2664 bra 	$L__BB0_2599;
	setp.eq.s64 	%p2665, %rd3968, 1660523435060625408;
	setp.lt.u64 	%p2666, %rd3969, -8860621160618917887;
	and.pred  	%p2667, %p2665, %p2666;
	mov.b64 	%rd35269, 1660523435060625408;
	mov.u64 	%rd35268, %rd3969;
	@%p2667 bra 	$L__BB0_2599;
$L__BB0_2598:
	mov.b64 	%rd29728, -8860621160618917887;
	mov.b64 	%rd29729, 1660523435060625408;
	mov.b64 	%rd29730, 2230234197602682880;
	mov.b64 	%rd29731, 1883307231910630287;
	mov.b64 	%rd29732, -4162727106559522501;
	mov.b64 	%rd29733, 121098312706494698;
	// begin inline asm
	sub.cc.u64 %rd35268, %rd3969, %rd29728;
	subc.cc.u64 %rd35269, %rd3968, %rd29729;
	subc.cc.u64 %rd35270, %rd3967, %rd29730;
	subc.cc.u64 %rd35271, %rd3966, %rd29731;
	subc.cc.u64 %rd35272, %rd3965, %rd29732;
	subc.u64 %rd35273, %rd35495, %rd29733;
	// end inline asm
$L__BB0_2599:
	// begin inline asm
	{
	.reg .u64 c;
	.reg .u64 nc;
	.reg .u64 t;
	mad.lo.cc.u64 %rd35497, %rd35225, %rd35224, 0;
	madc.hi.cc.u64 c, %rd35225, %rd35224, 0;
	madc.lo.cc.u64 %rd29796, %rd35225, %rd35223, c;
	madc.hi.cc.u64 c, %rd35225, %rd35223, 0;
	madc.lo.cc.u64 %rd29797, %rd35225, %rd35222, c;
	madc.hi.cc.u64 c, %rd35225, %rd35222, 0;
	madc.lo.cc.u64 %rd29798, %rd35225, %rd35221, c;
	madc.hi.cc.u64 c, %rd35225, %rd35221, 0;
	madc.lo.cc.u64 %rd29799, %rd35225, %rd35220, c;
	madc.hi.u64 %rd29800, %rd35225, %rd35220, 0;
	mad.lo.cc.u64 %rd29797, %rd35224, %rd35223, %rd29797;
	madc.hi.cc.u64 c, %rd35224, %rd35223, 0;
	addc.cc.u64 t, %rd29798, c;
	addc.u64 nc, 0, 0;
	mad.lo.cc.u64 %rd29798, %rd35224, %rd35222, t;
	madc.hi.cc.u64 c, %rd35224, %rd35222, nc;
	addc.cc.u64 t, %rd29799, c;
	addc.u64 nc, 0, 0;
	mad.lo.cc.u64 %rd29799, %rd35224, %rd35221, t;
	madc.hi.cc.u64 c, %rd35224, %rd35221, nc;
	addc.cc.u64 t, %rd29800, c;
	addc.u64 nc, 0, 0;
	mad.lo.cc.u64 %rd29800, %rd35224, %rd35220, t;
	madc.hi.u64 %rd29822, %rd35224, %rd35220, nc;
	mad.lo.cc.u64 %rd29799, %rd35223, %rd35222, %rd29799;
	madc.hi.cc.u64 c, %rd35223, %rd35222, 0;
	addc.cc.u64 t, %rd29800, c;
	addc.u64 nc, 0, 0;
	mad.lo.cc.u64 %rd29800, %rd35223, %rd35221, t;
	madc.hi.cc.u64 c, %rd35223, %rd35221, nc;
	addc.cc.u64 t, %rd29822, c;
	addc.u64 nc, 0, 0;
	mad.lo.cc.u64 %rd29822, %rd35223, %rd35220, t;
	madc.hi.u64 %rd29845, %rd35223, %rd35220, nc;
	mad.lo.cc.u64 %rd29822, %rd35222, %rd35221, %rd29822;
	madc.hi.cc.u64 c, %rd35222, %rd35221, 0;
	addc.cc.u64 t, %rd29845, c;
	addc.u64 nc, 0, 0;
	mad.lo.cc.u64 %rd29845, %rd35222, %rd35220, t;
	madc.hi.u64 %rd29868, %rd35222, %rd35220, nc;
	mad.lo.cc.u64 %rd29868, %rd35221, %rd35220, %rd29868;
	madc.hi.u64 %rd35506, %rd35221, %rd35220, 0;
	}
	// end inline asm
	shr.u64 	%rd35507, %rd35506, 63;
	mov.b64 	{%r1545, %r1546}, %rd35506;
	mov.b64 	{%r1547, %r1548}, %rd29868;
	shf.l.wrap.b32 	%r1549, %r1548, %r1545, 1;
	shf.l.wrap.b32 	%r1550, %r1545, %r1546, 1;
	mov.b64 	%rd35506, {%r1549, %r1550};
	mov.b64 	{%r1551, %r1552}, %rd29845;
	shf.l.wrap.b32 	%r1553, %r1552, %r1547, 1;
	shf.l.wrap.b32 	%r1554, %r1547, %r1548, 1;
	mov.b64 	%rd29868, {%r1553, %r1554};
	mov.b64 	{%r1555, %r1556}, %rd29822;
	shf.l.wrap.b32 	%r1557, %r1556, %r1551, 1;
	shf.l.wrap.b32 	%r1558, %r1551, %r1552, 1;
	mov.b64 	%rd29845, {%r1557, %r1558};
	mov.b64 	{%r1559, %r1560}, %rd29800;
	shf.l.wrap.b32 	%r1561, %r1560, %r1555, 1;
	shf.l.wrap.b32 	%r1562, %r1555, %r1556, 1;
	mov.b64 	%rd29822, {%r1561, %r1562};
	mov.b64 	{%r1563, %r1564}, %rd29799;
	shf.l.wrap.b32 	%r1565, %r1564, %r1559, 1;
	shf.l.wrap.b32 	%r1566, %r1559, %r1560, 1;
	mov.b64 	%rd29800, {%r1565, %r1566};
	mov.b64 	{%r1567, %r1568}, %rd29798;
	shf.l.wrap.b32 	%r1569, %r1568, %r1563, 1;
	shf.l.wrap.b32 	%r1570, %r1563, %r1564, 1;
	mov.b64 	%rd29799, {%r1569, %r1570};
	mov.b64 	{%r1571, %r1572}, %rd29797;
	shf.l.wrap.b32 	%r1573, %r1572, %r1567, 1;
	shf.l.wrap.b32 	%r1574, %r1567, %r1568, 1;
	mov.b64 	%rd29798, {%r1573, %r1574};
	mov.b64 	{%r1575, %r1576}, %rd29796;
	shf.l.wrap.b32 	%r1577, %r1576, %r1571, 1;
	shf.l.wrap.b32 	%r1578, %r1571, %r1572, 1;
	mov.b64 	%rd29797, {%r1577, %r1578};
	mov.b64 	{%r1579, %r1580}, %rd35497;
	shf.l.wrap.b32 	%r1581, %r1580, %r1575, 1;
	shf.l.wrap.b32 	%r1582, %r1575, %r1576, 1;
	mov.b64 	%rd29796, {%r1581, %r1582};
	shl.b64 	%rd35497, %rd35497, 1;
	// begin inline asm
	{
	mad.lo.cc.u64 %rd3963, %rd35225, %rd35225, 0;
	madc.hi.cc.u64 %rd35497, %rd35225, %rd35225, %rd35497;
	madc.lo.cc.u64 %rd29796, %rd35224, %rd35224, %rd29796;
	madc.hi.cc.u64 %rd29797, %rd35224, %rd35224, %rd29797;
	madc.lo.cc.u64 %rd29798, %rd35223, %rd35223, %rd29798;
	madc.hi.cc.u64 %rd29799, %rd35223, %rd35223, %rd29799;
	madc.lo.cc.u64 %rd29800, %rd35222, %rd35222, %rd29800;
	madc.hi.cc.u64 %rd29822, %rd35222, %rd35222, %rd29822;
	madc.lo.cc.u64 %rd29845, %rd35221, %rd35221, %rd29845;
	madc.hi.cc.u64 %rd29868, %rd35221, %rd35221, %rd29868;
	madc.lo.cc.u64 %rd35506, %rd35220, %rd35220, %rd35506;
	madc.hi.u64 %rd35507, %rd35220, %rd35220, %rd35507;
	}
	// end inline asm
	mul.lo.s64 	%rd29808, %rd3963, -8860621160618917889;
	mov.b64 	%rd29916, -8860621160618917887;
	mov.b64 	%rd29917, 1660523435060625408;
	mov.b64 	%rd29918, 2230234197602682880;
	mov.b64 	%rd29919, 1883307231910630287;
	mov.b64 	%rd29920, -4162727106559522501;
	mov.b64 	%rd29921, 121098312706494698;
	// begin inline asm
	{
	.reg .u64 c;
	.reg .u64 t;
	.reg .u64 nc;
	mad.lo.cc.u64 c, %rd29808, %rd29916, %rd3963;
	madc.hi.cc.u64 c, %rd29808, %rd29916, 0;
	addc.cc.u64 t, %rd35497, c;
	addc.u64 nc, 0, 0;
	mad.lo.cc.u64 %rd35497, %rd29808, %rd29917, t;
	madc.hi.cc.u64 c, %rd29808, %rd29917, nc;
	addc.cc.u64 t, %rd29796, c;
	addc.u64 nc, 0, 0;
	mad.lo.cc.u64 %rd29796, %rd29808, %rd29918, t;
	madc.hi.cc.u64 c, %rd29808, %rd29918, nc;
	addc.cc.u64 t, %rd29797, c;
	addc.u64 nc, 0, 0;
	mad.lo.cc.u64 %rd29797, %rd29808, %rd29919, t;
	madc.hi.cc.u64 c, %rd29808, %rd29919, nc;
	addc.cc.u64 t, %rd29798, c;
	addc.u64 nc, 0, 0;
	mad.lo.cc.u64 %rd29798, %rd29808, %rd29920, t;
	madc.hi.cc.u64 c, %rd29808, %rd29920, nc;
	addc.cc.u64 t, %rd29799, c;
	addc.u64 nc, 0, 0;
	mad.lo.cc.u64 %rd29799, %rd29808, %rd29921, t;
	madc.hi.cc.u64 c, %rd29808, %rd29921, nc;
	addc.cc.u64 %rd29800, %rd29800, c;
	addc.u64 %rd29846, 0, 0;
	}
	// end inline asm
	mul.lo.s64 	%rd29830, %rd35497, -8860621160618917889;
	// begin inline asm
	{
	.reg .u64 c;
	.reg .u64 t;
	.reg .u64 nc;
	mad.lo.cc.u64 c, %rd29830, %rd29916, %rd35497;
	madc.hi.cc.u64 c, %rd29830, %rd29916, 0;
	addc.cc.u64 t, %rd29796, c;
	addc.u64 nc, 0, 0;
	mad.lo.cc.u64 %rd29796, %rd29830, %rd29917, t;
	madc.hi.cc.u64 c, %rd29830, %rd29917, nc;
	addc.cc.u64 t, %rd29797, c;
	addc.u64 nc, 0, 0;
	mad.lo.cc.u64 %rd29797, %rd29830, %rd29918, t;
	madc.hi.cc.u64 c, %rd29830, %rd29918, nc;
	addc.cc.u64 t, %rd29798, c;
	addc.u64 nc, 0, 0;
	mad.lo.cc.u64 %rd29798, %rd29830, %rd29919, t;
	madc.hi.cc.u64 c, %rd29830, %rd29919, nc;
	addc.cc.u64 t, %rd29799, c;
	addc.u64 nc, 0, 0;
	mad.lo.cc.u64 %rd29799, %rd29830, %rd29920, t;
	madc.hi.cc.u64 c, %rd29830, %rd29920, nc;
	addc.cc.u64 t, %rd29800, c;
	addc.u64 nc, 0, 0;
	mad.lo.cc.u64 %rd29800, %rd29830, %rd29921, t;
	madc.hi.cc.u64 c, %rd29830, %rd29921, nc;
	addc.cc.u64 c, c, %rd29846;
	addc.u64 nc, 0, 0;
	addc.cc.u64 %rd29822, %rd29822, c;
	addc.u64 %rd29846, nc, 0;
	}
	// end inline asm
	mul.lo.s64 	%rd29853, %rd29796, -8860621160618917889;
	// begin inline asm
	{
	.reg .u64 c;
	.reg .u64 t;
	.reg .u64 nc;
	mad.lo.cc.u64 c, %rd29853, %rd29916, %rd29796;
	madc.hi.cc.u64 c, %rd29853, %rd29916, 0;
	addc.cc.u64 t, %rd29797, c;
	addc.u64 nc, 0, 0;
	mad.lo.cc.u64 %rd29797, %rd29853, %rd29917, t;
	madc.hi.cc.u64 c, %rd29853, %rd29917, nc;
	addc.cc.u64 t, %rd29798, c;
	addc.u64 nc, 0, 0;
	mad.lo.cc.u64 %rd29798, %rd29853, %rd29918, t;
	madc.hi.cc.u64 c, %rd29853, %rd29918, nc;
	addc.cc.u64 t, %rd29799, c;
	addc.u64 nc, 0, 0;
	mad.lo.cc.u64 %rd29799, %rd29853, %rd29919, t;
	madc.hi.cc.u64 c, %rd29853, %rd29919, nc;
	addc.cc.u64 t, %rd29800, c;
	addc.u64 nc, 0, 0;
	mad.lo.cc.u64 %rd29800, %rd29853, %rd29920, t;
	madc.hi.cc.u64 c, %rd29853, %rd29920, nc;
	addc.cc.u64 t, %rd29822, c;
	addc.u64 nc, 0, 0;
	mad.lo.cc.u64 %rd29822, %rd29853, %rd29921, t;
	madc.hi.cc.u64 c, %rd29853, %rd29921, nc;
	addc.cc.u64 c, c, %rd29846;
	addc.u64 nc, 0, 0;
	addc.cc.u64 %rd29845, %rd29845, c;
	addc.u64 %rd29846, nc, 0;
	}
	// end inline asm
	mul.lo.s64 	%rd29876, %rd29797, -8860621160618917889;
	// begin inline asm
	{
	.reg .u64 c;
	.reg .u64 t;
	.reg .u64 nc;
	mad.lo.cc.u64 c, %rd29876, %rd29916, %rd29797;
	madc.hi.cc.u64 c, %rd29876, %rd29916, 0;
	addc.cc.u64 t, %rd29798, c;
	addc.u64 nc, 0, 0;
	mad.lo.cc.u64 %rd29798, %rd29876, %rd29917, t;
	madc.hi.cc.u64 c, %rd29876, %rd29917, nc;
	addc.cc.u64 t, %rd29799, c;
	addc.u64 nc, 0, 0;
	mad.lo.cc.u64 %rd29799, %rd29876, %rd29918, t;
	madc.hi.cc.u64 c, %rd29876, %rd29918, nc;
	addc.cc.u64 t, %rd29800, c;
	addc.u64 nc, 0, 0;
	mad.lo.cc.u64 %rd29800, %rd29876, %rd29919, t;
	madc.hi.cc.u64 c, %rd29876, %rd29919, nc;
	addc.cc.u64 t, %rd29822, c;
	addc.u64 nc, 0, 0;
	mad.lo.cc.u64 %rd29822, %rd29876, %rd29920, t;
	madc.hi.cc.u64 c, %rd29876, %rd29920, nc;
	addc.cc.u64 t, %rd29845, c;
	addc.u64 nc, 0, 0;
	mad.lo.cc.u64 %rd29845, %rd29876, %rd29921, t;
	madc.hi.cc.u64 c, %rd29876, %rd29921, nc;
	addc.cc.u64 c, c, %rd29846;
	addc.u64 nc, 0, 0;
	addc.cc.u64 %rd29868, %rd29868, c;
	addc.u64 %rd29846, nc, 0;
	}
	// end inline asm
	mul.lo.s64 	%rd29899, %rd29798, -8860621160618917889;
	// begin inline asm
	{
	.reg .u64 c;
	.reg .u64 t;
	.reg .u64 nc;
	mad.lo.cc.u64 c, %rd29899, %rd29916, %rd29798;
	madc.hi.cc.u64 c, %rd29899, %rd29916, 0;
	addc.cc.u64 t, %rd29799, c;
	addc.u64 nc, 0, 0;
	mad.lo.cc.u64 %rd29799, %rd29899, %rd29917, t;
	madc.hi.cc.u64 c, %rd29899, %rd29917, nc;
	addc.cc.u64 t, %rd29800, c;
	addc.u64 nc, 0, 0;
	mad.lo.cc.u64 %rd29800, %rd29899, %rd29918, t;
	madc.hi.cc.u64 c, %rd29899, %rd29918, nc;
	addc.cc.u64 t, %rd29822, c;
	addc.u64 nc, 0, 0;
	mad.lo.cc.u64 %rd29822, %rd29899, %rd29919, t;
	madc.hi.cc.u64 c, %rd29899, %rd29919, nc;
	addc.cc.u64 t, %rd29845, c;
	addc.u64 nc, 0, 0;
	mad.lo.cc.u64 %rd29845, %rd29899, %rd29920, t;
	madc.hi.cc.u64 c, %rd29899, %rd29920, nc;
	addc.cc.u64 t, %rd29868, c;
	addc.u64 nc, 0, 0;
	mad.lo.cc.u64 %rd29868, %rd29899, %rd29921, t;
	madc.hi.cc.u64 c, %rd29899, %rd29921, nc;
	addc.cc.u64 c, c, %rd29846;
	addc.u64 nc, 0, 0;
	addc.cc.u64 %rd35506, %rd35506, c;
	addc.u64 %rd29846, nc, 0;
	}
	// end inline asm
	mul.lo.s64 	%rd29922, %rd29799, -8860621160618917889;
	// begin inline asm
	{
	.reg .u64 c;
	.reg .u64 t;
	.reg .u64 nc;
	mad.lo.cc.u64 c, %rd29922, %rd29916, %rd29799;
	madc.hi.cc.u64 c, %rd29922, %rd29916, 0;
	addc.cc.u64 t, %rd29800, c;
	addc.u64 nc, 0, 0;
	mad.lo.cc.u64 %rd29800, %rd29922, %rd29917, t;
	madc.hi.cc.u64 c, %rd29922, %rd29917, nc;
	addc.cc.u64 t, %rd29822, c;
	addc.u64 nc, 0, 0;
	mad.lo.cc.u64 %rd29822, %rd29922, %rd29918, t;
	madc.hi.cc.u64 c, %rd29922, %rd29918, nc;
	addc.cc.u64 t, %rd29845, c;
	addc.u64 nc, 0, 0;
	mad.lo.cc.u64 %rd29845, %rd29922, %rd29919, t;
	madc.hi.cc.u64 c, %rd29922, %rd29919, nc;
	addc.cc.u64 t, %rd29868, c;
	addc.u64 nc, 0, 0;
	mad.lo.cc.u64 %rd29868, %rd29922, %rd29920, t;
	madc.hi.cc.u64 c, %rd29922, %rd29920, nc;
	addc.cc.u64 t, %rd35506, c;
	addc.u64 nc, 0, 0;
	mad.lo.cc.u64 %rd35506, %rd29922, %rd29921, t;
	madc.hi.cc.u64 c, %rd29922, %rd29921, nc;
	addc.cc.u64 c, c, %rd29846;
	add.u64 %rd35507, %rd35507, c;
	}
	// end inline asm
	setp.lt.u64 	%p2668, %rd35507, 121098312706494698;
	mov.u64 	%rd35243, %rd35507;
	mov.u64 	%rd35242, %rd35506;
	mov.u64 	%rd35241, %rd29868;
	mov.u64 	%rd35240, %rd29845;
	mov.u64 	%rd35239, %rd29822;
	mov.u64 	%rd35238, %rd29800;
	@%p2668 bra 	$L__BB0_2610;
	setp.ne.s64 	%p2669, %rd35507, 121098312706494698;
	@%p2669 bra 	$L__BB0_2609;
	setp.lt.u64 	%p2670, %rd35506, -4162727106559522501;
	mov.b64 	%rd35243, 121098312706494698;
	mov.u64 	%rd35242, %rd35506;
	mov.u64 	%rd35241, %rd29868;
	mov.u64 	%rd35240, %rd29845;
	mov.u64 	%rd35239, %rd29822;
	mov.u64 	%rd35238, %rd29800;
	@%p2670 bra 	$L__BB0_2610;
	setp.ne.s64 	%p2671, %rd35506, -4162727106559522501;
	@%p2671 bra 	$L__BB0_2609;
	setp.lt.u64 	%p2672, %rd29868, 1883307231910630287;
	mov.b64 	%rd35242, -4162727106559522501;
	mov.u64 	%rd35241, %rd29868;
	mov.u64 	%rd35240, %rd29845;
	mov.u64 	%rd35239, %rd29822;
	mov.u64 	%rd35238, %rd29800;
	@%p2672 bra 	$L__BB0_2610;
	setp.ne.s64 	%p2673, %rd29868, 1883307231910630287;
	@%p2673 bra 	$L__BB0_2609;
	setp.lt.u64 	%p2674, %rd29845, 2230234197602682880;
	mov.b64 	%rd35241, 1883307231910630287;
	mov.u64 	%rd35240, %rd29845;
	mov.u64 	%rd35239, %rd29822;
	mov.u64 	%rd35238, %rd29800;
	@%p2674 bra 	$L__BB0_2610;
	setp.ne.s64 	%p2675, %rd29845, 2230234197602682880;
	@%p2675 bra 	$L__BB0_2609;
	setp.lt.u64 	%p2676, %rd29822, 1660523435060625408;
	mov.b64 	%rd35240, 2230234197602682880;
	mov.u64 	%rd35239, %rd29822;
	mov.u64 	%rd35238, %rd29800;
	@%p2676 bra 	$L__BB0_2610;
	setp.eq.s64 	%p2677, %rd29822, 1660523435060625408;
	setp.lt.u64 	%p2678, %rd29800, -8860621160618917887;
	and.pred  	%p2679, %p2677, %p2678;
	mov.b64 	%rd35239, 1660523435060625408;
	mov.u64 	%rd35238, %rd29800;
	@%p2679 bra 	$L__BB0_2610;
$L__BB0_2609:
	mov.b64 	%rd29957, -8860621160618917887;
	mov.b64 	%rd29958, 1660523435060625408;
	mov.b64 	%rd29959, 2230234197602682880;
	mov.b64 	%rd29960, 1883307231910630287;
	mov.b64 	%rd29961, -4162727106559522501;
	mov.b64 	%rd29962, 121098312706494698;
	// begin inline asm
	sub.cc.u64 %rd35238, %rd29800, %rd29957;
	subc.cc.u64 %rd35239, %rd29822, %rd29958;
	subc.cc.u64 %rd35240, %rd29845, %rd29959;
	subc.cc.u64 %rd35241, %rd29868, %rd29960;
	subc.cc.u64 %rd35242, %rd35506, %rd29961;
	subc.u64 %rd35243, %rd35507, %rd29962;
	// end inline asm
$L__BB0_2610:
	setp.lt.u64 	%p2680, %rd35208, %rd35243;
	@%p2680 bra 	$L__BB0_2621;
	setp.le.u64 	%p2681, %rd35208, %rd35243;
	@%p2681 bra 	$L__BB0_2612;
	bra.uni 	$L__BB0_2620;
$L__BB0_2612:
	setp.lt.u64 	%p2682, %rd35209, %rd35242;
	@%p2682 bra 	$L__BB0_2621;
	setp.gt.u64 	%p2683, %rd35209, %rd35242;
	@%p2683 bra 	$L__BB0_2620;
	setp.lt.u64 	%p2684, %rd35210, %rd35241;
	@%p2684 bra 	$L__BB0_2621;
	setp.gt.u64 	%p2685, %rd35210, %rd35241;
	@%p2685 bra 	$L__BB0_2620;
	setp.lt.u64 	%p2686, %rd35211, %rd35240;
	@%p2686 bra 	$L__BB0_2621;
	setp.gt.u64 	%p2687, %rd35211, %rd35240;
	@%p2687 bra 	$L__BB0_2620;
	setp.lt.u64 	%p2688, %rd35212, %rd35239;
	@%p2688 bra 	$L__BB0_2621;
	setp.gt.u64 	%p2689, %rd35212, %rd35239;
	setp.gt.u64 	%p2690, %rd35213, %rd35238;
	or.pred  	%p2691, %p2689, %p2690;
	@%p2691 bra 	$L__BB0_2620;
	bra.uni 	$L__BB0_2621;
$L__BB0_2620:
	mov.b64 	%rd29975, -8860621160618917887;
	mov.b64 	%rd29976, 1660523435060625408;
	mov.b64 	%rd29977, 2230234197602682880;
	mov.b64 	%rd29978, 1883307231910630287;
	mov.b64 	%rd29979, -4162727106559522501;
	mov.b64 	%rd29980, 121098312706494698;
	// begin inline asm
	add.cc.u64 %rd35238, %rd35238, %rd29975;
	addc.cc.u64 %rd35239, %rd35239, %rd29976;
	addc.cc.u64 %rd35240, %rd35240, %rd29977;
	addc.cc.u64 %rd35241, %rd35241, %rd29978;
	addc.cc.u64 %rd35242, %rd35242, %rd29979;
	addc.u64 %rd35243, %rd35243, %rd29980;
	// end inline asm
$L__BB0_2621:
	// begin inline asm
	sub.cc.u64 %rd35244, %rd35238, %rd35213;
	subc.cc.u64 %rd35245, %rd35239, %rd35212;
	subc.cc.u64 %rd35246, %rd35240, %rd35211;
	subc.cc.u64 %rd35247, %rd35241, %rd35210;
	subc.cc.u64 %rd35248, %rd35242, %rd35209;
	subc.u64 %rd35249, %rd35243, %rd35208;
	// end inline asm
	setp.lt.u64 	%p2692, %rd35273, %rd35249;
	@%p2692 bra 	$L__BB0_2632;
	setp.le.u64 	%p2693, %rd35273, %rd35249;
	@%p2693 bra 	$L__BB0_2623;
	bra.uni 	$L__BB0_2631;
$L__BB0_2623:
	setp.lt.u64 	%p2694, %rd35272, %rd35248;
	@%p2694 bra 	$L__BB0_2632;
	setp.gt.u64 	%p2695, %rd35272, %rd35248;
	@%p2695 bra 	$L__BB0_2631;
	setp.lt.u64 	%p2696, %rd35271, %rd35247;
	@%p2696 bra 	$L__BB0_2632;
	setp.gt.u64 	%p2697, %rd35271, %rd35247;
	@%p2697 bra 	$L__BB0_2631;
	setp.lt.u64 	%p2698, %rd35270, %rd35246;
	@%p2698 bra 	$L__BB0_2632;
	setp.gt.u64 	%p2699, %rd35270, %rd35246;
	@%p2699 bra 	$L__BB0_2631;
	setp.lt.u64 	%p2700, %rd35269, %rd35245;
	@%p2700 bra 	$L__BB0_2632;
	setp.gt.u64 	%p2701, %rd35269, %rd35245;
	setp.gt.u64 	%p2702, %rd35268, %rd35244;
	or.pred  	%p2703, %p2701, %p2702;
	@%p2703 bra 	$L__BB0_2631;
	bra.uni 	$L__BB0_2632;
$L__BB0_2631:
	mov.b64 	%rd30011, -8860621160618917887;
	mov.b64 	%rd30012, 1660523435060625408;
	mov.b64 	%rd30013, 2230234197602682880;
	mov.b64 	%rd30014, 1883307231910630287;
	mov.b64 	%rd30015, -4162727106559522501;
	mov.b64 	%rd30016, 121098312706494698;
	// begin inline asm
	add.cc.u64 %rd35244, %rd35244, %rd30011;
	addc.cc.u64 %rd35245, %rd35245, %rd30012;
	addc.cc.u64 %rd35246, %rd35246, %rd30013;
	addc.cc.u64 %rd35247, %rd35247, %rd30014;
	addc.cc.u64 %rd35248, %rd35248, %rd30015;
	addc.u64 %rd35249, %rd35249, %rd30016;
	// end inline asm
$L__BB0_2632:
	// begin inline asm
	sub.cc.u64 %rd35250, %rd35244, %rd35268;
	subc.cc.u64 %rd35251, %rd35245, %rd35269;
	subc.cc.u64 %rd35252, %rd35246, %rd35270;
	subc.cc.u64 %rd35253, %rd35247, %rd35271;
	subc.cc.u64 %rd35254, %rd35248, %rd35272;
	subc.u64 %rd35255, %rd35249, %rd35273;
	// end inline asm
	setp.lt.u64 	%p2704, %rd35273, %rd35255;
	@%p2704 bra 	$L__BB0_2643;
	setp.le.u64 	%p2705, %rd35273, %rd35255;
	@%p2705 bra 	$L__BB0_2634;
	bra.uni 	$L__BB0_2642;
$L__BB0_2634:
	setp.lt.u64 	%p2706, %rd35272, %rd35254;
	@%p2706 bra 	$L__BB0_2643;
	setp.gt.u64 	%p2707, %rd35272, %rd35254;
	@%p2707 bra 	$L__BB0_2642;
	setp.lt.u64 	%p2708, %rd35271, %rd35253;
	@%p2708 bra 	$L__BB0_2643;
	setp.gt.u64 	%p2709, %rd35271, %rd35253;
	@%p2709 bra 	$L__BB0_2642;
	setp.lt.u64 	%p2710, %rd35270, %rd35252;
	@%p2710 bra 	$L__BB0_2643;
	setp.gt.u64 	%p2711, %rd35270, %rd35252;
	@%p2711 bra 	$L__BB0_2642;
	setp.lt.u64 	%p2712, %rd35269, %rd35251;
	@%p2712 bra 	$L__BB0_2643;
	setp.gt.u64 	%p2713, %rd35269, %rd35251;
	setp.gt.u64 	%p2714, %rd35268, %rd35250;
	or.pred  	%p2715, %p2713, %p2714;
	@%p2715 bra 	$L__BB0_2642;
	bra.uni 	$L__BB0_2643;
$L__BB0_2642:
	mov.b64 	%rd30047, -8860621160618917887;
	mov.b64 	%rd30048, 1660523435060625408;
	mov.b64 	%rd30049, 2230234197602682880;
	mov.b64 	%rd30050, 1883307231910630287;
	mov.b64 	%rd30051, -4162727106559522501;
	mov.b64 	%rd30052, 121098312706494698;
	// begin inline asm
	add.cc.u64 %rd35250, %rd35250, %rd30047;
	addc.cc.u64 %rd35251, %rd35251, %rd30048;
	addc.cc.u64 %rd35252, %rd35252, %rd30049;
	addc.cc.u64 %rd35253, %rd35253, %rd30050;
	addc.cc.u64 %rd35254, %rd35254, %rd30051;
	addc.u64 %rd35255, %rd35255, %rd30052;
	// end inline asm
$L__BB0_2643:
	// begin inline asm
	sub.cc.u64 %rd34798, %rd35250, %rd35268;
	subc.cc.u64 %rd34797, %rd35251, %rd35269;
	subc.cc.u64 %rd34796, %rd35252, %rd35270;
	subc.cc.u64 %rd34795, %rd35253, %rd35271;
	subc.cc.u64 %rd34794, %rd35254, %rd35272;
	subc.u64 %rd34793, %rd35255, %rd35273;
	// end inline asm
	// begin inline asm
	{
	.reg .u64 c;
	.reg .u64 nc;
	.reg .u64 t;
	mad.lo.cc.u64 %rd35508, %rd34792, %rd35213, 0;
	madc.hi.cc.u64 c, %rd34792, %rd35213, 0;
	madc.lo.cc.u64 %rd3950, %rd34792, %rd35212, c;
	madc.hi.cc.u64 c, %rd34792, %rd35212, 0;
	madc.lo.cc.u64 %rd3949, %rd34792, %rd35211, c;
	madc.hi.cc.u64 c, %rd34792, %rd35211, 0;
	madc.lo.cc.u64 %rd3948, %rd34792, %rd35210, c;
	madc.hi.cc.u64 c, %rd34792, %rd35210, 0;
	madc.lo.cc.u64 %rd3947, %rd34792, %rd35209, c;
	madc.hi.cc.u64 c, %rd34792, %rd35209, 0;
	madc.lo.cc.u64 %rd3946, %rd34792, %rd35208, c;
	madc.hi.u64 %rd3945, %rd34792, %rd35208, 0;
	mad.lo.cc.u64 %rd3950, %rd34791, %rd35213, %rd3950;
	madc.hi.cc.u64 c, %rd34791, %rd35213, 0;
	addc.cc.u64 t, %rd3949, c;
	addc.u64 nc, 0, 0;
	mad.lo.cc.u64 %rd3949, %rd34791, %rd35212, t;
	madc.hi.cc.u64 c, %rd34791, %rd35212, nc;
	addc.cc.u64 t, %rd3948, c;
	addc.u64 nc, 0, 0;
	mad.lo.cc.u64 %rd3948, %rd34791, %rd35211, t;
	madc.hi.cc.u64 c, %rd34791, %rd35211, nc;
	addc.cc.u64 t, %rd3947, c;
	addc.u64 nc, 0, 0;
	mad.lo.cc.u64 %rd3947, %rd34791, %rd35210, t;
	madc.hi.cc.u64 c, %rd34791, %rd35210, nc;
	addc.cc.u64 t, %rd3946, c;
	addc.u64 nc, 0, 0;
	mad.lo.cc.u64 %rd3946, %rd34791, %rd35209, t;
	madc.hi.cc.u64 c, %rd34791, %rd35209, nc;
	addc.cc.u64 t, %rd3945, c;
	addc.u64 nc, 0, 0;
	mad.lo.cc.u64 %rd3945, %rd34791, %rd35208, t;
	madc.hi.u64 %rd3944, %rd34791, %rd35208, nc;
	mad.lo.cc.u64 %rd3949, %rd34790, %rd35213, %rd3949;
	madc.hi.cc.u64 c, %rd34790, %rd35213, 0;
	addc.cc.u64 t, %rd3948, c;
	addc.u64 nc, 0, 0;
	mad.lo.cc.u64 %rd3948, %rd34790, %rd35212, t;
	madc.hi.cc.u64 c, %rd34790, %rd35212, nc;
	addc.cc.u64 t, %rd3947, c;
	addc.u64 nc, 0, 0;
	mad.lo.cc.u64 %rd3947, %rd34790, %rd35211, t;
	madc.hi.cc.u64 c, %rd34790, %rd35211, nc;
	addc.cc.u64 t, %rd3946, c;
	addc.u64 nc, 0, 0;
	mad.lo.cc.u64 %rd3946, %rd34790, %rd35210, t;
	madc.hi.cc.u64 c, %rd34790, %rd35210, nc;
	addc.cc.u64 t, %rd3945, c;
	addc.u64 nc, 0, 0;
	mad.lo.cc.u64 %rd3945, %rd34790, %rd35209, t;
	madc.hi.cc.u64 c, %rd34790, %rd35209, nc;
	addc.cc.u64 t, %rd3944, c;
	addc.u64 nc, 0, 0;
	mad.lo.cc.u64 %rd3944, %rd34790, %rd35208, t;
	madc.hi.u64 %rd3943, %rd34790, %rd35208, nc;
	mad.lo.cc.u64 %rd3948, %rd34789, %rd35213, %rd3948;
	madc.hi.cc.u64 c, %rd34789, %rd35213, 0;
	addc.cc.u64 t, %rd3947, c;
	addc.u64 nc, 0, 0;
	mad.lo.cc.u64 %rd3947, %rd34789, %rd35212, t;
	madc.hi.cc.u64 c, %rd34789, %rd35212, nc;
	addc.cc.u64 t, %rd3946, c;
	addc.u64 nc, 0, 0;
	mad.lo.cc.u64 %rd3946, %rd34789, %rd35211, t;
	madc.hi.cc.u64 c, %rd34789, %rd35211, nc;
	addc.cc.u64 t, %rd3945, c;
	addc.u64 nc, 0, 0;
	mad.lo.cc.u64 %rd3945, %rd34789, %rd35210, t;
	madc.hi.cc.u64 c, %rd34789, %rd35210, nc;
	addc.cc.u64 t, %rd3944, c;
	addc.u64 nc, 0, 0;
	mad.lo.cc.u64 %rd3944, %rd34789, %rd35209, t;
	madc.hi.cc.u64 c, %rd34789, %rd35209, nc;
	addc.cc.u64 t, %rd3943, c;
	addc.u64 nc, 0, 0;
	mad.lo.cc.u64 %rd3943, %rd34789, %rd35208, t;
	madc.hi.u64 %rd3942, %rd34789, %rd35208, nc;
	mad.lo.cc.u64 %rd3947, %rd34788, %rd35213, %rd3947;
	madc.hi.cc.u64 c, %rd34788, %rd35213, 0;
	addc.cc.u64 t, %rd3946, c;
	addc.u64 nc, 0, 0;
	mad.lo.cc.u64 %rd3946, %rd34788, %rd35212, t;
	madc.hi.cc.u64 c, %rd34788, %rd35212, nc;
	addc.cc.u64 t, %rd3945, c;
	addc.u64 nc, 0, 0;
	mad.lo.cc.u64 %rd3945, %rd34788, %rd35211, t;
	madc.hi.cc.u64 c, %rd34788, %rd35211, nc;
	addc.cc.u64 t, %rd3944, c;
	addc.u64 nc, 0, 0;
	mad.lo.cc.u64 %rd3944, %rd34788, %rd35210, t;
	madc.hi.cc.u64 c, %rd34788, %rd35210, nc;
	addc.cc.u64 t, %rd3943, c;
	addc.u64 nc, 0, 0;
	mad.lo.cc.u64 %rd3943, %rd34788, %rd35209, t;
	madc.hi.cc.u64 c, %rd34788, %rd35209, nc;
	addc.cc.u64 t, %rd3942, c;
	addc.u64 nc, 0, 0;
	mad.lo.cc.u64 %rd3942, %rd34788, %rd35208, t;
	madc.hi.u64 %rd3941, %rd34788, %rd35208, nc;
	mad.lo.cc.u64 %rd3946, %rd34787, %rd35213, %rd3946;
	madc.hi.cc.u64 c, %rd34787, %rd35213, 0;
	addc.cc.u64 t, %rd3945, c;
	addc.u64 nc, 0, 0;
	mad.lo.cc.u64 %rd3945, %rd34787, %rd35212, t;
	madc.hi.cc.u64 c, %rd34787, %rd35212, nc;
	addc.cc.u64 t, %rd3944, c;
	addc.u64 nc, 0, 0;
	mad.lo.cc.u64 %rd3944, %rd34787, %rd35211, t;
	madc.hi.cc.u64 c, %rd34787, %rd35211, nc;
	addc.cc.u64 t, %rd3943, c;
	addc.u64 nc, 0, 0;
	mad.lo.cc.u64 %rd3943, %rd34787, %rd35210, t;
	madc.hi.cc.u64 c, %rd34787, %rd35210, nc;
	addc.cc.u64 t, %rd3942, c;
	addc.u64 nc, 0, 0;
	mad.lo.cc.u64 %rd3942, %rd34787, %rd35209, t;
	madc.hi.cc.u64 c, %rd34787, %rd35209, nc;
	addc.cc.u64 t, %rd3941, c;
	addc.u64 nc, 0, 0;
	mad.lo.cc.u64 %rd3941, %rd34787, %rd35208, t;
	madc.hi.u64 %rd35519, %rd34787, %rd35208, nc;
	}
	// end inline asm
	mul.lo.s64 	%rd30121, %rd35508, -8860621160618917889;
	mov.b64 	%rd30229, -8860621160618917887;
	mov.b64 	%rd30230, 1660523435060625408;
	mov.b64 	%rd30231, 2230234197602682880;
	mov.b64 	%rd30232, 1883307231910630287;
	mov.b64 	%rd30233, -4162727106559522501;
	mov.b64 	%rd30234, 121098312706494698;
	// begin inline asm
	{
	.reg .u64 c;
	.reg .u64 t;
	.reg .u64 nc;
	mad.lo.cc.u64 c, %rd30121, %rd30229, %rd35508;
	madc.hi.cc.u64 c, %rd30121, %rd30229, 0;
	addc.cc.u64 t, %rd3950, c;
	addc.u64 nc, 0, 0;
	mad.lo.cc.u64 %rd3950, %rd30121, %rd30230, t;
	madc.hi.cc.u64 c, %rd30121, %rd30230, nc;
	addc.cc.u64 t, %rd3949, c;
	addc.u64 nc, 0, 0;
	mad.lo.cc.u64 %rd3949, %rd30121, %rd30231, t;
	madc.hi.cc.u64 c, %rd30121, %rd30231, nc;
	addc.cc.u64 t, %rd3948, c;
	addc.u64 nc, 0, 0;
	mad.lo.cc.u64 %rd3948, %rd30121, %rd30232, t;
	madc.hi.cc.u64 c, %rd30121, %rd30232, nc;
	addc.cc.u64 t, %rd3947, c;
	addc.u64 nc, 0, 0;
	mad.lo.cc.u64 %rd3947, %rd30121, %rd30233, t;
	madc.hi.cc.u64 c, %rd30121, %rd30233, nc;
	addc.cc.u64 t, %rd3946, c;
	addc.u64 nc, 0, 0;
	mad.lo.cc.u64 %rd3946, %rd30121, %rd30234, t;
	madc.hi.cc.u64 c, %rd30121, %rd30234, nc;
	addc.cc.u64 %rd3945, %rd3945, c;
	addc.u64 %rd30159, 0, 0;
	}
	// end inline asm
	mul.lo.s64 	%rd30143, %rd3950, -8860621160618917889;
	// begin inline asm
	{
	.reg .u64 c;
	.reg .u64 t;
	.reg .u64 nc;
	mad.lo.cc.u64 c, %rd30143, %rd30229, %rd3950;
	madc.hi.cc.u64 c, %rd30143, %rd30229, 0;
	addc.cc.u64 t, %rd3949, c;
	addc.u64 nc, 0, 0;
	mad.lo.cc.u64 %rd3949, %rd30143, %rd30230, t;
	madc.hi.cc.u64 c, %rd30143, %rd30230, nc;
	addc.cc.u64 t, %rd3948, c;
	addc.u64 nc, 0, 0;
	mad.lo.cc.u64 %rd3948, %rd30143, %rd30231, t;
	madc.hi.cc.u64 c, %rd30143, %rd30231, nc;
	addc.cc.u64 t, %rd3947, c;
	addc.u64 nc, 0, 0;
	mad.lo.cc.u64 %rd3947, %rd30143, %rd30232, t;
	madc.hi.cc.u64 c, %rd30143, %rd30232, nc;
	addc.cc.u64 t, %rd3946, c;
	addc.u64 nc, 0, 0;
	mad.lo.cc.u64 %rd3946, %rd30143, %rd30233, t;
	madc.hi.cc.u64 c, %rd30143, %rd30233, nc;
	addc.cc.u64 t, %rd3945, c;
	addc.u64 nc, 0, 0;
	mad.lo.cc.u64 %rd3945, %rd30143, %rd30234, t;
	madc.hi.cc.u64 c, %rd30143, %rd30234, nc;
	addc.cc.u64 c, c, %rd30159;
	addc.u64 nc, 0, 0;
	addc.cc.u64 %rd3944, %rd3944, c;
	addc.u64 %rd30159, nc, 0;
	}
	// end inline asm
	mul.lo.s64 	%rd30166, %rd3949, -8860621160618917889;
	// begin inline asm
	{
	.reg .u64 c;
	.reg .u64 t;
	.reg .u64 nc;
	mad.lo.cc.u64 c, %rd30166, %rd30229, %rd3949;
	madc.hi.cc.u64 c, %rd30166, %rd30229, 0;
	addc.cc.u64 t, %rd3948, c;
	addc.u64 nc, 0, 0;
	mad.lo.cc.u64 %rd3948, %rd30166, %rd30230, t;
	madc.hi.cc.u64 c, %rd30166, %rd30230, nc;
	addc.cc.u64 t, %rd3947, c;
	addc.u64 nc, 0, 0;
	mad.lo.cc.u64 %rd3947, %rd30166, %rd30231, t;
	madc.hi.cc.u64 c, %rd30166, %rd30231, nc;
	addc.cc.u64 t, %rd3946, c;
	addc.u64 nc, 0, 0;
	mad.lo.cc.u64 %rd3946, %rd30166, %rd30232, t;
	madc.hi.cc.u64 c, %rd30166, %rd30232, nc;
	addc.cc.u64 t, %rd3945, c;
	addc.u64 nc, 0, 0;
	mad.lo.cc.u64 %rd3945, %rd30166, %rd30233, t;
	madc.hi.cc.u64 c, %rd30166, %rd30233, nc;
	addc.cc.u64 t, %rd3944, c;
	addc.u64 nc, 0, 0;
	mad.lo.cc.u64 %rd3944, %rd30166, %rd30234, t;
	madc.hi.cc.u64 c, %rd30166, %rd30234, nc;
	addc.cc.u64 c, c, %rd30159;
	addc.u64 nc, 0, 0;
	addc.cc.u64 %rd3943, %rd3943, c;
	addc.u64 %rd30159, nc, 0;
	}
	// end inline asm
	mul.lo.s64 	%rd30189, %rd3948, -8860621160618917889;
	// begin inline asm
	{
	.reg .u64 c;
	.reg .u64 t;
	.reg .u64 nc;
	mad.lo.cc.u64 c, %rd30189, %rd30229, %rd3948;
	madc.hi.cc.u64 c, %rd30189, %rd30229, 0;
	addc.cc.u64 t, %rd3947, c;
	addc.u64 nc, 0, 0;
	mad.lo.cc.u64 %rd3947, %rd30189, %rd30230, t;
	madc.hi.cc.u64 c, %rd30189, %rd30230, nc;
	addc.cc.u64 t, %rd3946, c;
	addc.u64 nc, 0, 0;
	mad.lo.cc.u64 %rd3946, %rd30189, %rd30231, t;
	madc.hi.cc.u64 c, %rd30189, %rd30231, nc;
	addc.cc.u64 t, %rd3945, c;
	addc.u64 nc, 0, 0;
	mad.lo.cc.u64 %rd3945, %rd30189, %rd30232, t;
	madc.hi.cc.u64 c, %rd30189, %rd30232, nc;
	addc.cc.u64 t, %rd3944, c;
	addc.u64 nc, 0, 0;
	mad.lo.cc.u64 %rd3944, %rd30189, %rd30233, t;
	madc.hi.cc.u64 c, %rd30189, %rd30233, nc;
	addc.cc.u64 t, %rd3943, c;
	addc.u64 nc, 0, 0;
	mad.lo.cc.u64 %rd3943, %rd30189, %rd30234, t;
	madc.hi.cc.u64 c, %rd30189, %rd30234, nc;
	addc.cc.u64 c, c, %rd30159;
	addc.u64 nc, 0, 0;
	addc.cc.u64 %rd3942, %rd3942, c;
	addc.u64 %rd30159, nc, 0;
	}
	// end inline asm
	mul.lo.s64 	%rd30212, %rd3947, -8860621160618917889;
	// begin inline asm
	{
	.reg .u64 c;
	.reg .u64 t;
	.reg .u64 nc;
	mad.lo.cc.u64 c, %rd30212, %rd30229, %rd3947;
	madc.hi.cc.u64 c, %rd30212, %rd30229, 0;
	addc.cc.u64 t, %rd3946, c;
	addc.u64 nc, 0, 0;
	mad.lo.cc.u64 %rd3946, %rd30212, %rd30230, t;
	madc.hi.cc.u64 c, %rd30212, %rd30230, nc;
	addc.cc.u64 t, %rd3945, c;
	addc.u64 nc, 0, 0;
	mad.lo.cc.u64 %rd3945, %rd30212, %rd30231, t;
	madc.hi.cc.u64 c, %rd30212, %rd30231, nc;
	addc.cc.u64 t, %rd3944, c;
	addc.u64 nc, 0, 0;
	mad.lo.cc.u64 %rd3944, %rd30212, %rd30232, t;
	madc.hi.cc.u64 c, %rd30212, %rd30232, nc;
	addc.cc.u64 t, %rd3943, c;
	addc.u64 nc, 0, 0;
	mad.lo.cc.u64 %rd3943, %rd30212, %rd30233, t;
	madc.hi.cc.u64 c, %rd30212, %rd30233, nc;
	addc.cc.u64 t, %rd3942, c;
	addc.u64 nc, 0, 0;
	mad.lo.cc.u64 %rd3942, %rd30212, %rd30234, t;
	madc.hi.cc.u64 c, %rd30212, %rd30234, nc;
	addc.cc.u64 c, c, %rd30159;
	addc.u64 nc, 0, 0;
	addc.cc.u64 %rd3941, %rd3941, c;
	addc.u64 %rd30159, nc, 0;
	}
	// end inline asm
	mul.lo.s64 	%rd30235, %rd3946, -8860621160618917889;
	// begin inline asm
	{
	.reg .u64 c;
	.reg .u64 t;
	.reg .u64 nc;
	mad.lo.cc.u64 c, %rd30235, %rd30229, %rd3946;
	madc.hi.cc.u64 c, %rd30235, %rd30229, 0;
	addc.cc.u64 t, %rd3945, c;
	addc.u64 nc, 0, 0;
	mad.lo.cc.u64 %rd3945, %rd30235, %rd30230, t;
	madc.hi.cc.u64 c, %rd30235, %rd30230, nc;
	addc.cc.u64 t, %rd3944, c;
	addc.u64 nc, 0, 0;
	mad.lo.cc.u64 %rd3944, %rd30235, %rd30231, t;
	madc.hi.cc.u64 c, %rd30235, %rd30231, nc;
	addc.cc.u64 t, %rd3943, c;
	addc.u64 nc, 0, 0;
	mad.lo.cc.u64 %rd3943, %rd30235, %rd30232, t;
	madc.hi.cc.u64 c, %rd30235, %rd30232, nc;
	addc.cc.u64 t, %rd3942, c;
	addc.u64 nc, 0, 0;
	mad.lo.cc.u64 %rd3942, %rd30235, %rd30233, t;
	madc.hi.cc.u64 c, %rd30235, %rd30233, nc;
	addc.cc.u64 t, %rd3941, c;
	addc.u64 nc, 0, 0;
	mad.lo.cc.u64 %rd3941, %rd30235, %rd30234, t;
	madc.hi.cc.u64 c, %rd30235, %rd30234, nc;
	addc.cc.u64 c, c, %rd30159;
	add.u64 %rd35519, %rd35519, c;
	}
	// end inline asm
	setp.lt.u64 	%p2716, %rd35519, 121098312706494698;
	mov.u64 	%rd35256, %rd35519;
	mov.u64 	%rd35257, %rd3941;
	mov.u64 	%rd35258, %rd3942;
	mov.u64 	%rd35259, %rd3943;
	mov.u64 	%rd35260, %rd3944;
	mov.u64 	%rd35261, %rd3945;
	@%p2716 bra 	$L__BB0_2654;
	setp.ne.s64 	%p2717, %rd35519, 121098312706494698;
	@%p2717 bra 	$L__BB0_2653;
	setp.lt.u64 	%p2718, %rd3941, -4162727106559522501;
	mov.b64 	%rd35256, 121098312706494698;
	mov.u64 	%rd35257, %rd3941;
	mov.u64 	%rd35258, %rd3942;
	mov.u64 	%rd35259, %rd3943;
	mov.u64 	%rd35260, %rd3944;
	mov.u64 	%rd35261, %rd3945;
	@%p2718 bra 	$L__BB0_2654;
	setp.ne.s64 	%p2719, %rd3941, -4162727106559522501;
	@%p2719 bra 	$L__BB0_2653;
	setp.lt.u64 	%p2720, %rd3942, 1883307231910630287;
	mov.b64 	%rd35257, -4162727106559522501;
	mov.u64 	%rd35258, %rd3942;
	mov.u64 	%rd35259, %rd3943;
	mov.u64 	%rd35260, %rd3944;
	mov.u64 	%rd35261, %rd3945;
	@%p2720 bra 	$L__BB0_2654;
	setp.ne.s64 	%p2721, %rd3942, 1883307231910630287;
	@%p2721 bra 	$L__BB0_2653;
	setp.lt.u64 	%p2722, %rd3943, 2230234197602682880;
	mov.b64 	%rd35258, 1883307231910630287;
	mov.u64 	%rd35259, %rd3943;
	mov.u64 	%rd35260, %rd3944;
	mov.u64 	%rd35261, %rd3945;
	@%p2722 bra 	$L__BB0_2654;
	setp.ne.s64 	%p2723, %rd3943, 2230234197602682880;
	@%p2723 bra 	$L__BB0_2653;
	setp.lt.u64 	%p2724, %rd3944, 1660523435060625408;
	mov.b64 	%rd35259, 2230234197602682880;
	mov.u64 	%rd35260, %rd3944;
	mov.u64 	%rd35261, %rd3945;
	@%p2724 bra 	$L__BB0_2654;
	setp.eq.s64 	%p2725, %rd3944, 1660523435060625408;
	setp.lt.u64 	%p2726, %rd3945, -8860621160618917887;
	and.pred  	%p2727, %p2725, %p2726;
	mov.b64 	%rd35260, 1660523435060625408;
	mov.u64 	%rd35261, %rd3945;
	@%p2727 bra 	$L__BB0_2654;
$L__BB0_2653:
	mov.b64 	%rd30270, -8860621160618917887;
	mov.b64 	%rd30271, 1660523435060625408;
	mov.b64 	%rd30272, 2230234197602682880;
	mov.b64 	%rd30273, 1883307231910630287;
	mov.b64 	%rd30274, -4162727106559522501;
	mov.b64 	%rd30275, 121098312706494698;
	// begin inline asm
	sub.cc.u64 %rd35261, %rd3945, %rd30270;
	subc.cc.u64 %rd35260, %rd3944, %rd30271;
	subc.cc.u64 %rd35259, %rd3943, %rd30272;
	subc.cc.u64 %rd35258, %rd3942, %rd30273;
	subc.cc.u64 %rd35257, %rd3941, %rd30274;
	subc.u64 %rd35256, %rd35519, %rd30275;
	// end inline asm
$L__BB0_2654:
	// begin inline asm
	add.cc.u64 %rd35267, %rd35261, %rd35261;
	addc.cc.u64 %rd30277, %rd35260, %rd35260;
	addc.cc.u64 %rd30278, %rd35259, %rd35259;
	addc.cc.u64 %rd30279, %rd35258, %rd35258;
	addc.cc.u64 %rd30280, %rd35257, %rd35257;
	addc.u64 %rd30281, %rd35256, %rd35256;
	// end inline asm
	setp.lt.u64 	%p2728, %rd30281, 121098312706494698;
	mov.u64 	%rd35262, %rd30281;
	mov.u64 	%rd35263, %rd30280;
	mov.u64 	%rd35264, %rd30279;
	mov.u64 	%rd35265, %rd30278;
	mov.u64 	%rd35266, %rd30277;
	@%p2728 bra 	$L__BB0_2665;
	setp.ne.s64 	%p2729, %rd30281, 121098312706494698;
	@%p2729 bra 	$L__BB0_2664;
	setp.lt.u64 	%p2730, %rd30280, -4162727106559522501;
	mov.b64 	%rd35262, 121098312706494698;
	mov.u64 	%rd35263, %rd30280;
	mov.u64 	%rd35264, %rd30279;
	mov.u64 	%rd35265, %rd30278;
	mov.u64 	%rd35266, %rd30277;
	@%p2730 bra 	$L__BB0_2665;
	setp.ne.s64 	%p2731, %rd30280, -4162727106559522501;
	@%p2731 bra 	$L__BB0_2664;
	setp.lt.u64 	%p2732, %rd30279, 1883307231910630287;
	mov.b64 	%rd35263, -4162727106559522501;
	mov.u64 	%rd35264, %rd30279;
	mov.u64 	%rd35265, %rd30278;
	mov.u64 	%rd35266, %rd30277;
	@%p2732 bra 	$L__BB0_2665;
	setp.ne.s64 	%p2733, %rd30279, 1883307231910630287;
	@%p2733 bra 	$L__BB0_2664;
	setp.lt.u64 	%p2734, %rd30278, 2230234197602682880;
	mov.b64 	%rd35264, 1883307231910630287;
	mov.u64 	%rd35265, %rd30278;
	mov.u64 	%rd35266, %rd30277;
	@%p2734 bra 	$L__BB0_2665;
	setp.ne.s64 	%p2735, %rd30278, 2230234197602682880;
	@%p2735 bra 	$L__BB0_2664;
	setp.lt.u64 	%p2736, %rd30277, 1660523435060625408;
	mov.b64 	%rd35265, 2230234197602682880;
	mov.u64 	%rd35266, %rd30277;
	@%p2736 bra 	$L__BB0_2665;
	setp.eq.s64 	%p2737, %rd30277, 1660523435060625408;
	setp.lt.u64 	%p2738, %rd35267, -8860621160618917887;
	and.pred  	%p2739, %p2737, %p2738;
	mov.b64 	%rd35266, 1660523435060625408;
	@%p2739 bra 	$L__BB0_2665;
$L__BB0_2664:
	mov.b64 	%rd30321, -8860621160618917887;
	mov.b64 	%rd30322, 1660523435060625408;
	mov.b64 	%rd30323, 2230234197602682880;
	mov.b64 	%rd30324, 1883307231910630287;
	mov.b64 	%rd30325, -4162727106559522501;
	mov.b64 	%rd30326, 121098312706494698;
	// begin inline asm
	sub.cc.u64 %rd35267, %rd35267, %rd30321;
	subc.cc.u64 %rd35266, %rd30277, %rd30322;
	subc.cc.u64 %rd35265, %rd30278, %rd30323;
	subc.cc.u64 %rd35264, %rd30279, %rd30324;
	subc.cc.u64 %rd35263, %rd30280, %rd30325;
	subc.u64 %rd35262, %rd30281, %rd30326;
	// end inline asm
$L__BB0_2665:
	setp.lt.u64 	%p2740, %rd34793, %rd35273;
	@%p2740 bra 	$L__BB0_2676;
	setp.le.u64 	%p2741, %rd34793, %rd35273;
	@%p2741 bra 	$L__BB0_2667;
	bra.uni 	$L__BB0_2675;
$L__BB0_2667:
	setp.lt.u64 	%p2742, %rd34794, %rd35272;
	@%p2742 bra 	$L__BB0_2676;
	setp.gt.u64 	%p2743, %rd34794, %rd35272;
	@%p2743 bra 	$L__BB0_2675;
	setp.lt.u64 	%p2744, %rd34795, %rd35271;
	@%p2744 bra 	$L__BB0_2676;
	setp.gt.u64 	%p2745, %rd34795, %rd35271;
	@%p2745 bra 	$L__BB0_2675;
	setp.lt.u64 	%p2746, %rd34796, %rd35270;
	@%p2746 bra 	$L__BB0_2676;
	setp.gt.u64 	%p2747, %rd34796, %rd35270;
	@%p2747 bra 	$L__BB0_2675;
	setp.lt.u64 	%p2748, %rd34797, %rd35269;
	@%p2748 bra 	$L__BB0_2676;
	setp.gt.u64 	%p2749, %rd34797, %rd35269;
	setp.gt.u64 	%p2750, %rd34798, %rd35268;
	or.pred  	%p2751, %p2749, %p2750;
	@%p2751 bra 	$L__BB0_2675;
	bra.uni 	$L__BB0_2676;
$L__BB0_2675:
	mov.b64 	%rd30339, -8860621160618917887;
	mov.b64 	%rd30340, 1660523435060625408;
	mov.b64 	%rd30341, 2230234197602682880;
	mov.b64 	%rd30342, 1883307231910630287;
	mov.b64 	%rd30343, -4162727106559522501;
	mov.b64 	%rd30344, 121098312706494698;
	// begin inline asm
	add.cc.u64 %rd35268, %rd35268, %rd30339;
	addc.cc.u64 %rd35269, %rd35269, %rd30340;
	addc.cc.u64 %rd35270, %rd35270, %rd30341;
	addc.cc.u64 %rd35271, %rd35271, %rd30342;
	addc.cc.u64 %rd35272, %rd35272, %rd30343;
	addc.u64 %rd35273, %rd35273, %rd30344;
	// end inline asm
$L__BB0_2676:
	// begin inline asm
	sub.cc.u64 %rd30345, %rd35268, %rd34798;
	subc.cc.u64 %rd30346, %rd35269, %rd34797;
	subc.cc.u64 %rd30347, %rd35270, %rd34796;
	subc.cc.u64 %rd30348, %rd35271, %rd34795;
	subc.cc.u64 %rd30349, %rd35272, %rd34794;
	subc.u64 %rd30350, %rd35273, %rd34793;
	// end inline asm
	// begin inline asm
	{
	.reg .u64 c;
	.reg .u64 nc;
	.reg .u64 t;
	mad.lo.cc.u64 %rd35520, %rd30345, %rd35225, 0;
	madc.hi.cc.u64 c, %rd30345, %rd35225, 0;
	madc.lo.cc.u64 %rd3938, %rd30345, %rd35224, c;
	madc.hi.cc.u64 c, %rd30345, %rd35224, 0;
	madc.lo.cc.u64 %rd3937, %rd30345, %rd35223, c;
	madc.hi.cc.u64 c, %rd30345, %rd35223, 0;
	madc.lo.cc.u64 %rd3936, %rd30345, %rd35222, c;
	madc.hi.cc.u64 c, %rd30345, %rd35222, 0;
	madc.lo.cc.u64 %rd3935, %rd30345, %rd35221, c;
	madc.hi.cc.u64 c, %rd30345, %rd35221, 0;
	madc.lo.cc.u64 %rd3934, %rd30345, %rd35220, c;
	madc.hi.u64 %rd3933, %rd30345, %rd35220, 0;
	mad.lo.cc.u64 %rd3938, %rd30346, %rd35225, %rd3938;
	madc.hi.cc.u64 c, %rd30346, %rd35225, 0;
	addc.cc.u64 t, %rd3937, c;
	addc.u64 nc, 0, 0;
	mad.lo.cc.u64 %rd3937, %rd30346, %rd35224, t;
	madc.hi.cc.u64 c, %rd30346, %rd35224, nc;
	addc.cc.u64 t, %rd3936, c;
	addc.u64 nc, 0, 0;
	mad.lo.cc.u64 %rd3936, %rd30346, %rd35223, t;
	madc.hi.cc.u64 c, %rd30346, %rd35223, nc;
	addc.cc.u64 t, %rd3935, c;
	addc.u64 nc, 0, 0;
	mad.lo.cc.u64 %rd3935, %rd30346, %rd35222, t;
	madc.hi.cc.u64 c, %rd30346, %rd35222, nc;
	addc.cc.u64 t, %rd3934, c;
	addc.u64 nc, 0, 0;
	mad.lo.cc.u64 %rd3934, %rd30346, %rd35221, t;
	madc.hi.cc.u64 c, %rd30346, %rd35221, nc;
	addc.cc.u64 t, %rd3933, c;
	addc.u64 nc, 0, 0;
	mad.lo.cc.u64 %rd3933, %rd30346, %rd35220, t;
	madc.hi.u64 %rd3932, %rd30346, %rd35220, nc;
	mad.lo.cc.u64 %rd3937, %rd30347, %rd35225, %rd3937;
	madc.hi.cc.u64 c, %rd30347, %rd35225, 0;
	addc.cc.u64 t, %rd3936, c;
	addc.u64 nc, 0, 0;
	mad.lo.cc.u64 %rd3936, %rd30347, %rd35224, t;
	madc.hi.cc.u64 c, %rd30347, %rd35224, nc;
	addc.cc.u64 t, %rd3935, c;
	addc.u64 nc, 0, 0;
	mad.lo.cc.u64 %rd3935, %rd30347, %rd35223, t;
	madc.hi.cc.u64 c, %rd30347, %rd35223, nc;
	addc.cc.u64 t, %rd3934, c;
	addc.u64 nc, 0, 0;
	mad.lo.cc.u64 %rd3934, %rd30347, %rd35222, t;
	madc.hi.cc.u64 c, %rd30347, %rd35222, nc;
	addc.cc.u64 t, %rd3933, c;
	addc.u64 nc, 0, 0;
	mad.lo.cc.u64 %rd3933, %rd30347, %rd35221, t;
	madc.hi.cc.u64 c, %rd30347, %rd35221, nc;
	addc.cc.u64 t, %rd3932, c;
	addc.u64 nc, 0, 0;
	mad.lo.cc.u64 %rd3932, %rd30347, %rd35220, t;
	madc.hi.u64 %rd3931, %rd30347, %rd35220, nc;
	mad.lo.cc.u64 %rd3936, %rd30348, %rd35225, %rd3936;
	madc.hi.cc.u64 c, %rd30348, %rd35225, 0;
	addc.cc.u64 t, %rd3935, c;
	addc.u64 nc, 0, 0;
	mad.lo.cc.u64 %rd3935, %rd30348, %rd35224, t;
	madc.hi.cc.u64 c, %rd30348, %rd35224, nc;
	addc.cc.u64 t, %rd3934, c;
	addc.u64 nc, 0, 0;
	mad.lo.cc.u64 %rd3934, %rd30348, %rd35223, t;
	madc.hi.cc.u64 c, %rd30348, %rd35223, nc;
	addc.cc.u64 t, %rd3933, c;
	addc.u64 nc, 0, 0;
	mad.lo.cc.u64 %rd3933, %rd30348, %rd35222, t;
	madc.hi.cc.u64 c, %rd30348, %rd35222, nc;
	addc.cc.u64 t, %rd3932, c;
	addc.u64 nc, 0, 0;
	mad.lo.cc.u64 %rd3932, %rd30348, %rd35221, t;
	madc.hi.cc.u64 c, %rd30348, %rd35221, nc;
	addc.cc.u64 t, %rd3931, c;
	addc.u64 nc, 0, 0;
	mad.lo.cc.u64 %rd3931, %rd30348, %rd35220, t;
	madc.hi.u64 %rd3930, %rd30348, %rd35220, nc;
	mad.lo.cc.u64 %rd3935, %rd30349, %rd35225, %rd3935;
	madc.hi.cc.u64 c, %rd30349, %rd35225, 0;
	addc.cc.u64 t, %rd3934, c;
	addc.u64 nc, 0, 0;
	mad.lo.cc.u64 %rd3934, %rd30349, %rd35224, t;
	madc.hi.cc.u64 c, %rd30349, %rd35224, nc;
	addc.cc.u64 t, %rd3933, c;
	addc.u64 nc, 0, 0;
	mad.lo.cc.u64 %rd3933, %rd30349, %rd35223, t;
	madc.hi.cc.u64 c, %rd30349, %rd35223, nc;
	addc.cc.u64 t, %rd3932, c;
	addc.u64 nc, 0, 0;
	mad.lo.cc.u64 %rd3932, %rd30349, %rd35222, t;
	madc.hi.cc.u64 c, %rd30349, %rd35222, nc;
	addc.cc.u64 t, %rd3931, c;
	addc.u64 nc, 0, 0;
	mad.lo.cc.u64 %rd3931, %rd30349, %rd35221, t;
	madc.hi.cc.u64 c, %rd30349, %rd35221, nc;
	addc.cc.u64 t, %rd3930, c;
	addc.u64 nc, 0, 0;
	mad.lo.cc.u64 %rd3930, %rd30349, %rd35220, t;
	madc.hi.u64 %rd3929, %rd30349, %rd35220, nc;
	mad.lo.cc.u64 %rd3934, %rd30350, %rd35225, %rd3934;
	madc.hi.cc.u64 c, %rd30350, %rd35225, 0;
	addc.cc.u64 t, %rd3933, c;
	addc.u64 nc, 0, 0;
	mad.lo.cc.u64 %rd3933, %rd30350, %rd35224, t;
	madc.hi.cc.u64 c, %rd30350, %rd35224, nc;
	addc.cc.u64 t, %rd3932, c;
	addc.u64 nc, 0, 0;
	mad.lo.cc.u64 %rd3932, %rd30350, %rd35223, t;
	madc.hi.cc.u64 c, %rd30350, %rd35223, nc;
	addc.cc.u64 t, %rd3931, c;
	addc.u64 nc, 0, 0;
	mad.lo.cc.u64 %rd3931, %rd30350, %rd35222, t;
	madc.hi.cc.u64 c, %rd30350, %rd35222, nc;
	addc.cc.u64 t, %rd3930, c;
	addc.u64 nc, 0, 0;
	mad.lo.cc.u64 %rd3930, %rd30350, %rd35221, t;
	madc.hi.cc.u64 c, %rd30350, %rd35221, nc;
	addc.cc.u64 t, %rd3929, c;
	addc.u64 nc, 0, 0;
	mad.lo.cc.u64 %rd3929, %rd30350, %rd35220, t;
	madc.hi.u64 %rd35531, %rd30350, %rd35220, nc;
	}
	// end inline asm
	mul.lo.s64 	%rd30413, %rd35520, -8860621160618917889;
	mov.b64 	%rd30521, -8860621160618917887;
	mov.b64 	%rd30522, 1660523435060625408;
	mov.b64 	%rd30523, 2230234197602682880;
	mov.b64 	%rd30524, 1883307231910630287;
	mov.b64 	%rd30525, -4162727106559522501;
	mov.b64 	%rd30526, 121098312706494698;
	// begin inline asm
	{
	.reg .u64 c;
	.reg .u64 t;
	.reg .u64 nc;
	mad.lo.cc.u64 c, %rd30413, %rd30521, %rd35520;
	madc.hi.cc.u64 c, %rd30413, %rd30521, 0;
	addc.cc.u64 t, %rd3938, c;
	addc.u64 nc, 0, 0;
	mad.lo.cc.u64 %rd3938, %rd30413, %rd30522, t;
	madc.hi.cc.u64 c, %rd30413, %rd30522, nc;
	addc.cc.u64 t, %rd3937, c;
	addc.u64 nc, 0, 0;
	mad.lo.cc.u64 %rd3937, %rd30413, %rd30523, t;
	madc.hi.cc.u64 c, %rd30413, %rd30523, nc;
	addc.cc.u64 t, %rd3936, c;
	addc.u64 nc, 0, 0;
	mad.lo.cc.u64 %rd3936, %rd30413, %rd30524, t;
	madc.hi.cc.u64 c, %rd30413, %rd30524, nc;
	addc.cc.u64 t, %rd3935, c;
	addc.u64 nc, 0, 0;
	mad.lo.cc.u64 %rd3935, %rd30413, %rd30525, t;
	madc.hi.cc.u64 c, %rd30413, %rd30525, nc;
	addc.cc.u64 t, %rd3934, c;
	addc.u64 nc, 0, 0;
	mad.lo.cc.u64 %rd3934, %rd30413, %rd30526, t;
	madc.hi.cc.u64 c, %rd30413, %rd30526, nc;
	addc.cc.u64 %rd3933, %rd3933, c;
	addc.u64 %rd30451, 0, 0;
	}
	// end inline asm
	mul.lo.s64 	%rd30435, %rd3938, -8860621160618917889;
	// begin inline asm
	{
	.reg .u64 c;
	.reg .u64 t;
	.reg .u64 nc;
	mad.lo.cc.u64 c, %rd30435, %rd30521, %rd3938;
	madc.hi.cc.u64 c, %rd30435, %rd30521, 0;
	addc.cc.u64 t, %rd3937, c;
	addc.u64 nc, 0, 0;
	mad.lo.cc.u64 %rd3937, %rd30435, %rd30522, t;
	madc.hi.cc.u64 c, %rd30435, %rd30522, nc;
	addc.cc.u64 t, %rd3936, c;
	addc.u64 nc, 0, 0;
	mad.lo.cc.u64 %rd3936, %rd30435, %rd30523, t;
	madc.hi.cc.u64 c, %rd30435, %rd30523, nc;
	addc.cc.u64 t, %rd3935, c;
	addc.u64 nc, 0, 0;
	mad.lo.cc.u64 %rd3935, %rd30435, %rd30524, t;
	madc.hi.cc.u64 c, %rd30435, %rd30524, nc;
	addc.cc.u64 t, %rd3934, c;
	addc.u64 nc, 0, 0;
	mad.lo.cc.u64 %rd3934, %rd30435, %rd30525, t;
	madc.hi.cc.u64 c, %rd30435, %rd30525, nc;
	addc.cc.u64 t, %rd3933, c;
	addc.u64 nc, 0, 0;
	mad.lo.cc.u64 %rd3933, %rd30435, %rd30526, t;
	madc.hi.cc.u64 c, %rd30435, %rd30526, nc;
	addc.cc.u64 c, c, %rd30451;
	addc.u64 nc, 0, 0;
	addc.cc.u64 %rd3932, %rd3932, c;
	addc.u64 %rd30451, nc, 0;
	}
	// end inline asm
	mul.lo.s64 	%rd30458, %rd3937, -8860621160618917889;
	// begin inline asm
	{
	.reg .u64 c;
	.reg .u64 t;
	.reg .u64 nc;
	mad.lo.cc.u64 c, %rd30458, %rd30521, %rd3937;
	madc.hi.cc.u64 c, %rd30458, %rd30521, 0;
	addc.cc.u64 t, %rd3936, c;
	addc.u64 nc, 0, 0;
	mad.lo.cc.u64 %rd3936, %rd30458, %rd30522, t;
	madc.hi.cc.u64 c, %rd30458, %rd30522, nc;
	addc.cc.u64 t, %rd3935, c;
	addc.u64 nc, 0, 0;
	mad.lo.cc.u64 %rd3935, %rd30458, %rd30523, t;
	madc.hi.cc.u64 c, %rd30458, %rd30523, nc;
	addc.cc.u64 t, %rd3934, c;
	addc.u64 nc, 0, 0;
	mad.lo.cc.u64 %rd3934, %rd30458, %rd30524, t;
	madc.hi.cc.u64 c, %rd30458, %rd30524, nc;
	addc.cc.u64 t, %rd3933, c;
	addc.u64 nc, 0, 0;
	mad.lo.cc.u64 %rd3933, %rd30458, %rd30525, t;
	madc.hi.cc.u64 c, %rd30458, %rd30525, nc;
	addc.cc.u64 t, %rd3932, c;
	addc.u64 nc, 0, 0;
	mad.lo.cc.u64 %rd3932, %rd30458, %rd30526, t;
	madc.hi.cc.u64 c, %rd30458, %rd30526, nc;
	addc.cc.u64 c, c, %rd30451;
	addc.u64 nc, 0, 0;
	addc.cc.u64 %rd3931, %rd3931, c;
	addc.u64 %rd30451, nc, 0;
	}
	// end inline asm
	mul.lo.s64 	%rd30481, %rd3936, -8860621160618917889;
	// begin inline asm
	{
	.reg .u64 c;
	.reg .u64 t;
	.reg .u64 nc;
	mad.lo.cc.u64 c, %rd30481, %rd30521, %rd3936;
	madc.hi.cc.u64 c, %rd30481, %rd30521, 0;
	addc.cc.u64 t, %rd3935, c;
	addc.u64 nc, 0, 0;
	mad.lo.cc.u64 %rd3935, %rd30481, %rd30522, t;
	madc.hi.cc.u64 c, %rd30481, %rd30522, nc;
	addc.cc.u64 t, %rd3934, c;
	addc.u64 nc, 0, 0;
	mad.lo.cc.u64 %rd3934, %rd30481, %rd30523, t;
	madc.hi.cc.u64 c, %rd30481, %rd30523, nc;
	addc.cc.u64 t, %rd3933, c;
	addc.u64 nc, 0, 0;
	mad.lo.cc.u64 %rd3933, %rd30481, %rd30524, t;
	madc.hi.cc.u64 c, %rd30481, %rd30524, nc;
	addc.cc.u64 t, %rd3932, c;
	addc.u64 nc, 0, 0;
	mad.lo.cc.u64 %rd3932, %rd30481, %rd30525, t;
	madc.hi.cc.u64 c, %rd30481, %rd30525, nc;
	addc.cc.u64 t, %rd3931, c;
	addc.u64 nc, 0, 0;
	mad.lo.cc.u64 %rd3931, %rd30481, %rd30526, t;
	madc.hi.cc.u64 c, %rd30481, %rd30526, nc;
	addc.cc.u64 c, c, %rd30451;
	addc.u64 nc, 0, 0;
	addc.cc.u64 %rd3930, %rd3930, c;
	addc.u64 %rd30451, nc, 0;
	}
	// end inline asm
	mul.lo.s64 	%rd30504, %rd3935, -8860621160618917889;
	// begin inline asm
	{
	.reg .u64 c;
	.reg .u64 t;
	.reg .u64 nc;
	mad.lo.cc.u64 c, %rd30504, %rd30521, %rd3935;
	madc.hi.cc.u64 c, %rd30504, %rd30521, 0;
	addc.cc.u64 t, %rd3934, c;
	addc.u64 nc, 0, 0;
	mad.lo.cc.u64 %rd3934, %rd30504, %rd30522, t;
	madc.hi.cc.u64 c, %rd30504, %rd30522, nc;
	addc.cc.u64 t, %rd3933, c;
	addc.u64 nc, 0, 0;
	mad.lo.cc.u64 %rd3933, %rd30504, %rd30523, t;
	madc.hi.cc.u64 c, %rd30504, %rd30523, nc;
	addc.cc.u64 t, %rd3932, c;
	addc.u64 nc, 0, 0;
	mad.lo.cc.u64 %rd3932, %rd30504, %rd30524, t;
	madc.hi.cc.u64 c, %rd30504, %rd30524, nc;
	addc.cc.u64 t, %rd3931, c;
	addc.u64 nc, 0, 0;
	mad.lo.cc.u64 %rd3931, %rd30504, %rd30525, t;
	madc.hi.cc.u64 c, %rd30504, %rd30525, nc;
	addc.cc.u64 t, %rd3930, c;
	addc.u64 nc, 0, 0;
	mad.lo.cc.u64 %rd3930, %rd30504, %rd30526, t;
	madc.hi.cc.u64 c, %rd30504, %rd30526, nc;
	addc.cc.u64 c, c, %rd30451;
	addc.u64 nc, 0, 0;
	addc.cc.u64 %rd3929, %rd3929, c;
	addc.u64 %rd30451, nc, 0;
	}
	// end inline asm
	mul.lo.s64 	%rd30527, %rd3934, -8860621160618917889;
	// begin inline asm
	{
	.reg .u64 c;
	.reg .u64 t;
	.reg .u64 nc;
	mad.lo.cc.u64 c, %rd30527, %rd30521, %rd3934;
	madc.hi.cc.u64 c, %rd30527, %rd30521, 0;
	addc.cc.u64 t, %rd3933, c;
	addc.u64 nc, 0, 0;
	mad.lo.cc.u64 %rd3933, %rd30527, %rd30522, t;
	madc.hi.cc.u64 c, %rd30527, %rd30522, nc;
	addc.cc.u64 t, %rd3932, c;
	addc.u64 nc, 0, 0;
	mad.lo.cc.u64 %rd3932, %rd30527, %rd30523, t;
	madc.hi.cc.u64 c, %rd30527, %rd30523, nc;
	addc.cc.u64 t, %rd3931, c;
	addc.u64 nc, 0, 0;
	mad.lo.cc.u64 %rd3931, %rd30527, %rd30524, t;
	madc.hi.cc.u64 c, %rd30527, %rd30524, nc;
	addc.cc.u64 t, %rd3930, c;
	addc.u64 nc, 0, 0;
	mad.lo.cc.u64 %rd3930, %rd30527, %rd30525, t;
	madc.hi.cc.u64 c, %rd30527, %rd30525, nc;
	addc.cc.u64 t, %rd3929, c;
	addc.u64 nc, 0, 0;
	mad.lo.cc.u64 %rd3929, %rd30527, %rd30526, t;
	madc.hi.cc.u64 c, %rd30527, %rd30526, nc;
	addc.cc.u64 c, c, %rd30451;
	add.u64 %rd35531, %rd35531, c;
	}
	// end inline asm
	setp.lt.u64 	%p2752, %rd35531, 121098312706494698;
	mov.u64 	%rd35285, %rd35531;
	mov.u64 	%rd35284, %rd3929;
	mov.u64 	%rd35283, %rd3930;
	mov.u64 	%rd35282, %rd3931;
	mov.u64 	%rd35281, %rd3932;
	mov.u64 	%rd35280, %rd3933;
	@%p2752 bra 	$L__BB0_2687;
	setp.ne.s64 	%p2753, %rd35531, 121098312706494698;
	@%p2753 bra 	$L__BB0_2686;
	setp.lt.u64 	%p2754, %rd3929, -4162727106559522501;
	mov.b64 	%rd35285, 121098312706494698;
	mov.u64 	%rd35284, %rd3929;
	mov.u64 	%rd35283, %rd3930;
	mov.u64 	%rd35282, %rd3931;
	mov.u64 	%rd35281, %rd3932;
	mov.u64 	%rd35280, %rd3933;
	@%p2754 bra 	$L__BB0_2687;
	setp.ne.s64 	%p2755, %rd3929, -4162727106559522501;
	@%p2755 bra 	$L__BB0_2686;
	setp.lt.u64 	%p2756, %rd3930, 1883307231910630287;
	mov.b64 	%rd35284, -4162727106559522501;
	mov.u64 	%rd35283, %rd3930;
	mov.u64 	%rd35282, %rd3931;
	mov.u64 	%rd35281, %rd3932;
	mov.u64 	%rd35280, %rd3933;
	@%p2756 bra 	$L__BB0_2687;
	setp.ne.s64 	%p2757, %rd3930, 1883307231910630287;
	@%p2757 bra 	$L__BB0_2686;
	setp.lt.u64 	%p2758, %rd3931, 2230234197602682880;
	mov.b64 	%rd35283, 1883307231910630287;
	mov.u64 	%rd35282, %rd3931;
	mov.u64 	%rd35281, %rd3932;
	mov.u64 	%rd35280, %rd3933;
	@%p2758 bra 	$L__BB0_2687;
	setp.ne.s64 	%p2759, %rd3931, 2230234197602682880;
	@%p2759 bra 	$L__BB0_2686;
	setp.lt.u64 	%p2760, %rd3932, 1660523435060625408;
	mov.b64 	%rd35282, 2230234197602682880;
	mov.u64 	%rd35281, %rd3932;
	mov.u64 	%rd35280, %rd3933;
	@%p2760 bra 	$L__BB0_2687;
	setp.eq.s64 	%p2761, %rd3932, 1660523435060625408;
	setp.lt.u64 	%p2762, %rd3933, -8860621160618917887;
	and.pred  	%p2763, %p2761, %p2762;
	mov.b64 	%rd35281, 1660523435060625408;
	mov.u64 	%rd35280, %rd3933;
	@%p2763 bra 	$L__BB0_2687;
$L__BB0_2686:
	mov.b64 	%rd30562, -8860621160618917887;
	mov.b64 	%rd30563, 1660523435060625408;
	mov.b64 	%rd30564, 2230234197602682880;
	mov.b64 	%rd30565, 1883307231910630287;
	mov.b64 	%rd30566, -4162727106559522501;
	mov.b64 	%rd30567, 121098312706494698;
	// begin inline asm
	sub.cc.u64 %rd35280, %rd3933, %rd30562;
	subc.cc.u64 %rd35281, %rd3932, %rd30563;
	subc.cc.u64 %rd35282, %rd3931, %rd30564;
	subc.cc.u64 %rd35283, %rd3930, %rd30565;
	subc.cc.u64 %rd35284, %rd3929, %rd30566;
	subc.u64 %rd35285, %rd35531, %rd30567;
	// end inline asm
$L__BB0_2687:
	setp.lt.u64 	%p2764, %rd35262, %rd35285;
	@%p2764 bra 	$L__BB0_2698;
	setp.le.u64 	%p2765, %rd35262, %rd35285;
	@%p2765 bra 	$L__BB0_2689;
	bra.uni 	$L__BB0_2697;
$L__BB0_2689:
	setp.lt.u64 	%p2766, %rd35263, %rd35284;
	@%p2766 bra 	$L__BB0_2698;
	setp.gt.u64 	%p2767, %rd35263, %rd35284;
	@%p2767 bra 	$L__BB0_2697;
	setp.lt.u64 	%p2768, %rd35264, %rd35283;
	@%p2768 bra 	$L__BB0_2698;
	setp.gt.u64 	%p2769, %rd35264, %rd35283;
	@%p2769 bra 	$L__BB0_2697;
	setp.lt.u64 	%p2770, %rd35265, %rd35282;
	@%p2770 bra 	$L__BB0_2698;
	setp.gt.u64 	%p2771, %rd35265, %rd35282;
	@%p2771 bra 	$L__BB0_2697;
	setp.lt.u64 	%p2772, %rd35266, %rd35281;
	@%p2772 bra 	$L__BB0_2698;
	setp.gt.u64 	%p2773, %rd35266, %rd35281;
	setp.gt.u64 	%p2774, %rd35267, %rd35280;
	or.pred  	%p2775, %p2773, %p2774;
	@%p2775 bra 	$L__BB0_2697;
	bra.uni 	$L__BB0_2698;
$L__BB0_2697:
	mov.b64 	%rd30580, -8860621160618917887;
	mov.b64 	%rd30581, 1660523435060625408;
	mov.b64 	%rd30582, 2230234197602682880;
	mov.b64 	%rd30583, 1883307231910630287;
	mov.b64 	%rd30584, -4162727106559522501;
	mov.b64 	%rd30585, 121098312706494698;
	// begin inline asm
	add.cc.u64 %rd35280, %rd35280, %rd30580;
	addc.cc.u64 %rd35281, %rd35281, %rd30581;
	addc.cc.u64 %rd35282, %rd35282, %rd30582;
	addc.cc.u64 %rd35283, %rd35283, %rd30583;
	addc.cc.u64 %rd35284, %rd35284, %rd30584;
	addc.u64 %rd35285, %rd35285, %rd30585;
	// end inline asm
$L__BB0_2698:
	// begin inline asm
	sub.cc.u64 %rd34792, %rd35280, %rd35267;
	subc.cc.u64 %rd34791, %rd35281, %rd35266;
	subc.cc.u64 %rd34790, %rd35282, %rd35265;
	subc.cc.u64 %rd34789, %rd35283, %rd35264;
	subc.cc.u64 %rd34788, %rd35284, %rd35263;
	subc.u64 %rd34787, %rd35285, %rd35262;
	// end inline asm
	// begin inline asm
	add.cc.u64 %rd35286, %rd34781, %rd28888;
	addc.cc.u64 %rd30605, %rd34782, %rd28889;
	addc.cc.u64 %rd30606, %rd34783, %rd28890;
	addc.cc.u64 %rd30607, %rd34784, %rd28891;
	addc.cc.u64 %rd30608, %rd34785, %rd28892;
	addc.u64 %rd30609, %rd34786, %rd28893;
	// end inline asm
	setp.lt.u64 	%p2776, %rd30609, 121098312706494698;
	mov.u64 	%rd35287, %rd30605;
	mov.u64 	%rd35288, %rd30606;
	mov.u64 	%rd35289, %rd30607;
	mov.u64 	%rd35290, %rd30608;
	mov.u64 	%rd35291, %rd30609;
	@%p2776 bra 	$L__BB0_2709;
	setp.ne.s64 	%p2777, %rd30609, 121098312706494698;
	@%p2777 bra 	$L__BB0_2708;
	setp.lt.u64 	%p2778, %rd30608, -4162727106559522501;
	mov.b64 	%rd35291, 121098312706494698;
	mov.u64 	%rd35287, %rd30605;
	mov.u64 	%rd35288, %rd30606;
	mov.u64 	%rd35289, %rd30607;
	mov.u64 	%rd35290, %rd30608;
	@%p2778 bra 	$L__BB0_2709;
	setp.ne.s64 	%p2779, %rd30608, -4162727106559522501;
	@%p2779 bra 	$L__BB0_2708;
	setp.lt.u64 	%p2780, %rd30607, 1883307231910630287;
	mov.b64 	%rd35290, -4162727106559522501;
	mov.u64 	%rd35287, %rd30605;
	mov.u64 	%rd35288, %rd30606;
	mov.u64 	%rd35289, %rd30607;
	@%p2780 bra 	$L__BB0_2709;
	setp.ne.s64 	%p2781, %rd30607, 1883307231910630287;
	@%p2781 bra 	$L__BB0_2708;
	setp.lt.u64 	%p2782, %rd30606, 2230234197602682880;
	mov.b64 	%rd35289, 1883307231910630287;
	mov.u64 	%rd35287, %rd30605;
	mov.u64 	%rd35288, %rd30606;
	@%p2782 bra 	$L__BB0_2709;
	setp.ne.s64 	%p2783, %rd30606, 2230234197602682880;
	@%p2783 bra 	$L__BB0_2708;
	setp.lt.u64 	%p2784, %rd30605, 1660523435060625408;
	mov.b64 	%rd35288, 2230234197602682880;
	mov.u64 	%rd35287, %rd30605;
	@%p2784 bra 	$L__BB0_2709;
	setp.eq.s64 	%p2785, %rd30605, 1660523435060625408;
	setp.lt.u64 	%p2786, %rd35286, -8860621160618917887;
	and.pred  	%p2787, %p2785, %p2786;
	mov.b64 	%rd35287, 1660523435060625408;
	@%p2787 bra 	$L__BB0_2709;
$L__BB0_2708:
	mov.b64 	%rd30649, -8860621160618917887;
	mov.b64 	%rd30650, 1660523435060625408;
	mov.b64 	%rd30651, 2230234197602682880;
	mov.b64 	%rd30652, 1883307231910630287;
	mov.b64 	%rd30653, -4162727106559522501;
	mov.b64 	%rd30654, 121098312706494698;
	// begin inline asm
	sub.cc.u64 %rd35286, %rd35286, %rd30649;
	subc.cc.u64 %rd35287, %rd30605, %rd30650;
	subc.cc.u64 %rd35288, %rd30606, %rd30651;
	subc.cc.u64 %rd35289, %rd30607, %rd30652;
	subc.cc.u64 %rd35290, %rd30608, %rd30653;
	subc.u64 %rd35291, %rd30609, %rd30654;
	// end inline asm
$L__BB0_2709:
	// begin inline asm
	{
	.reg .u64 c;
	.reg .u64 nc;
	.reg .u64 t;
	mad.lo.cc.u64 %rd35533, %rd35286, %rd35287, 0;
	madc.hi.cc.u64 c, %rd35286, %rd35287, 0;
	madc.lo.cc.u64 %rd30717, %rd35286, %rd35288, c;
	madc.hi.cc.u64 c, %rd35286, %rd35288, 0;
	madc.lo.cc.u64 %rd30718, %rd35286, %rd35289, c;
	madc.hi.cc.u64 c, %rd35286, %rd35289, 0;
	madc.lo.cc.u64 %rd30719, %rd35286, %rd35290, c;
	madc.hi.cc.u64 c, %rd35286, %rd35290, 0;
	madc.lo.cc.u64 %rd30720, %rd35286, %rd35291, c;
	madc.hi.u64 %rd30721, %rd35286, %rd35291, 0;
	mad.lo.cc.u64 %rd30718, %rd35287, %rd35288, %rd30718;
	madc.hi.cc.u64 c, %rd35287, %rd35288, 0;
	addc.cc.u64 t, %rd30719, c;
	addc.u64 nc, 0, 0;
	mad.lo.cc.u64 %rd30719, %rd35287, %rd35289, t;
	madc.hi.cc.u64 c, %rd35287, %rd35289, nc;
	addc.cc.u64 t, %rd30720, c;
	addc.u64 nc, 0, 0;
	mad.lo.cc.u64 %rd30720, %rd35287, %rd35290, t;
	madc.hi.cc.u64 c, %rd35287, %rd35290, nc;
	addc.cc.u64 t, %rd30721, c;
	addc.u64 nc, 0, 0;
	mad.lo.cc.u64 %rd30721, %rd35287, %rd35291, t;
	madc.hi.u64 %rd30743, %rd35287, %rd35291, nc;
	mad.lo.cc.u64 %rd30720, %rd35288, %rd35289, %rd30720;
	madc.hi.cc.u64 c, %rd35288, %rd35289, 0;
	addc.cc.u64 t, %rd30721, c;
	addc.u64 nc, 0, 0;
	mad.lo.cc.u64 %rd30721, %rd35288, %rd35290, t;
	madc.hi.cc.u64 c, %rd35288, %rd35290, nc;
	addc.cc.u64 t, %rd30743, c;
	addc.u64 nc, 0, 0;
	mad.lo.cc.u64 %rd30743, %rd35288, %rd35291, t;
	madc.hi.u64 %rd30766, %rd35288, %rd35291, nc;
	mad.lo.cc.u64 %rd30743, %rd35289, %rd35290, %rd30743;
	madc.hi.cc.u64 c, %rd35289, %rd35290, 0;
	addc.cc.u64 t, %rd30766, c;
	addc.u64 nc, 0, 0;
	mad.lo.cc.u64 %rd30766, %rd35289, %rd35291, t;
	madc.hi.u64 %rd30789, %rd35289, %rd35291, nc;
	mad.lo.cc.u64 %rd30789, %rd35290, %rd35291, %rd30789;
	madc.hi.u64 %rd35542, %rd35290, %rd35291, 0;
	}
	// end inline asm
	shr.u64 	%rd35543, %rd35542, 63;
	mov.b64 	{%r1583, %r1584}, %rd35542;
	mov.b64 	{%r1585, %r1586}, %rd30789;
	shf.l.wrap.b32 	%r1587, %r1586, %r1583, 1;
	shf.l.wrap.b32 	%r1588, %r1583, %r1584, 1;
	mov.b64 	%rd35542, {%r1587, %r1588};
	mov.b64 	{%r1589, %r1590}, %rd30766;
	shf.l.wrap.b32 	%r1591, %r1590, %r1585, 1;
	shf.l.wrap.b32 	%r1592, %r1585, %r1586, 1;
	mov.b64 	%rd30789, {%r1591, %r1592};
	mov.b64 	{%r1593, %r1594}, %rd30743;
	shf.l.wrap.b32 	%r1595, %r1594, %r1589, 1;
	shf.l.wrap.b32 	%r1596, %r1589, %r1590, 1;
	mov.b64 	%rd30766, {%r1595, %r1596};
	mov.b64 	{%r1597, %r1598}, %rd30721;
	shf.l.wrap.b32 	%r1599, %r1598, %r1593, 1;
	shf.l.wrap.b32 	%r1600, %r1593, %r1594, 1;
	mov.b64 	%rd30743, {%r1599, %r1600};
	mov.b64 	{%r1601, %r1602}, %rd30720;
	shf.l.wrap.b32 	%r1603, %r1602, %r1597, 1;
	shf.l.wrap.b32 	%r1604, %r1597, %r1598, 1;
	mov.b64 	%rd30721, {%r1603, %r1604};
	mov.b64 	{%r1605, %r1606}, %rd30719;
	shf.l.wrap.b32 	%r1607, %r1606, %r1601, 1;
	shf.l.wrap.b32 	%r1608, %r1601, %r1602, 1;
	mov.b64 	%rd30720, {%r1607, %r1608};
	mov.b64 	{%r1609, %r1610}, %rd30718;
	shf.l.wrap.b32 	%r1611, %r1610, %r1605, 1;
	shf.l.wrap.b32 	%r1612, %r1605, %r1606, 1;
	mov.b64 	%rd30719, {%r1611, %r1612};
	mov.b64 	{%r1613, %r1614}, %rd30717;
	shf.l.wrap.b32 	%r1615, %r1614, %r1609, 1;
	shf.l.wrap.b32 	%r1616, %r1609, %r1610, 1;
	mov.b64 	%rd30718, {%r1615, %r1616};
	mov.b64 	{%r1617, %r1618}, %rd35533;
	shf.l.wrap.b32 	%r1619, %r1618, %r1613, 1;
	shf.l.wrap.b32 	%r1620, %r1613, %r1614, 1;
	mov.b64 	%rd30717, {%r1619, %r1620};
	shl.b64 	%rd35533, %rd35533, 1;
	// begin inline asm
	{
	mad.lo.cc.u64 %rd3927, %rd35286, %rd35286, 0;
	madc.hi.cc.u64 %rd35533, %rd35286, %rd35286, %rd35533;
	madc.lo.cc.u64 %rd30717, %rd35287, %rd35287, %rd30717;
	madc.hi.cc.u64 %rd30718, %rd35287, %rd35287, %rd30718;
	madc.lo.cc.u64 %rd30719, %rd35288, %rd35288, %rd30719;
	madc.hi.cc.u64 %rd30720, %rd35288, %rd35288, %rd30720;
	madc.lo.cc.u64 %rd30721, %rd35289, %rd35289, %rd30721;
	madc.hi.cc.u64 %rd30743, %rd35289, %rd35289, %rd30743;
	madc.lo.cc.u64 %rd30766, %rd35290, %rd35290, %rd30766;
	madc.hi.cc.u64 %rd30789, %rd35290, %rd35290, %rd30789;
	madc.lo.cc.u64 %rd35542, %rd35291, %rd35291, %rd35542;
	madc.hi.u64 %rd35543, %rd35291, %rd35291, %rd35543;
	}
	// end inline asm
	mul.lo.s64 	%rd30729, %rd3927, -8860621160618917889;
	mov.b64 	%rd30837, -8860621160618917887;
	mov.b64 	%rd30838, 1660523435060625408;
	mov.b64 	%rd30839, 2230234197602682880;
	mov.b64 	%rd30840, 1883307231910630287;
	mov.b64 	%rd30841, -4162727106559522501;
	mov.b64 	%rd30842, 121098312706494698;
	// begin inline asm
	{
	.reg .u64 c;
	.reg .u64 t;
	.reg .u64 nc;
	mad.lo.cc.u64 c, %rd30729, %rd30837, %rd3927;
	madc.hi.cc.u64 c, %rd30729, %rd30837, 0;
	addc.cc.u64 t, %rd35533, c;
	addc.u64 nc, 0, 0;
	mad.lo.cc.u64 %rd35533, %rd30729, %rd30838, t;
	madc.hi.cc.u64 c, %rd30729, %rd30838, nc;
	addc.cc.u64 t, %rd30717, c;
	addc.u64 nc, 0, 0;
	mad.lo.cc.u64 %rd30717, %rd30729, %rd30839, t;
	madc.hi.cc.u64 c, %rd30729, %rd30839, nc;
	addc.cc.u64 t, %rd30718, c;
	addc.u64 nc, 0, 0;
	mad.lo.cc.u64 %rd30718, %rd30729, %rd30840, t;
	madc.hi.cc.u64 c, %rd30729, %rd30840, nc;
	addc.cc.u64 t, %rd30719, c;
	addc.u64 nc, 0, 0;
	mad.lo.cc.u64 %rd30719, %rd30729, %rd30841, t;
	madc.hi.cc.u64 c, %rd30729, %rd30841, nc;
	addc.cc.u64 t, %rd30720, c;
	addc.u64 nc, 0, 0;
	mad.lo.cc.u64 %rd30720, %rd30729, %rd30842, t;
	madc.hi.cc.u64 c, %rd30729, %rd30842, nc;
	addc.cc.u64 %rd30721, %rd30721, c;
	addc.u64 %rd30767, 0, 0;
	}
	// end inline asm
	mul.lo.s64 	%rd30751, %rd35533, -8860621160618917889;
	// begin inline asm
	{
	.reg .u64 c;
	.reg .u64 t;
	.reg .u64 nc;
	mad.lo.cc.u64 c, %rd30751, %rd30837, %rd35533;
	madc.hi.cc.u64 c, %rd30751, %rd30837, 0;
	addc.cc.u64 t, %rd30717, c;
	addc.u64 nc, 0, 0;
	mad.lo.cc.u64 %rd30717, %rd30751, %rd30838, t;
	madc.hi.cc.u64 c, %rd30751, %rd30838, nc;
	addc.cc.u64 t, %rd30718, c;
	addc.u64 nc, 0, 0;
	mad.lo.cc.u64 %rd30718, %rd30751, %rd30839, t;
	madc.hi.cc.u64 c, %rd30751, %rd30839, nc;
	addc.cc.u64 t, %rd30719, c;
	addc.u64 nc, 0, 0;
	mad.lo.cc.u64 %rd30719, %rd30751, %rd30840, t;
	madc.hi.cc.u64 c, %rd30751, %rd30840, nc;
	addc.cc.u64 t, %rd30720, c;
	addc.u64 nc, 0, 0;
	mad.lo.cc.u64 %rd30720, %rd30751, %rd30841, t;
	madc.hi.cc.u64 c, %rd30751, %rd30841, nc;
	addc.cc.u64 t, %rd30721, c;
	addc.u64 nc, 0, 0;
	mad.lo.cc.u64 %rd30721, %rd30751, %rd30842, t;
	madc.hi.cc.u64 c, %rd30751, %rd30842, nc;
	addc.cc.u64 c, c, %rd30767;
	addc.u64 nc, 0, 0;
	addc.cc.u64 %rd30743, %rd30743, c;
	addc.u64 %rd30767, nc, 0;
	}
	// end inline asm
	mul.lo.s64 	%rd30774, %rd30717, -8860621160618917889;
	// begin inline asm
	{
	.reg .u64 c;
	.reg .u64 t;
	.reg .u64 nc;
	mad.lo.cc.u64 c, %rd30774, %rd30837, %rd30717;
	madc.hi.cc.u64 c, %rd30774, %rd30837, 0;
	addc.cc.u64 t, %rd30718, c;
	addc.u64 nc, 0, 0;
	mad.lo.cc.u64 %rd30718, %rd30774, %rd30838, t;
	madc.hi.cc.u64 c, %rd30774, %rd30838, nc;
	addc.cc.u64 t, %rd30719, c;
	addc.u64 nc, 0, 0;
	mad.lo.cc.u64 %rd30719, %rd30774, %rd30839, t;
	madc.hi.cc.u64 c, %rd30774, %rd30839, nc;
	addc.cc.u64 t, %rd30720, c;
	addc.u64 nc, 0, 0;
	mad.lo.cc.u64 %rd30720, %rd30774, %rd30840, t;
	madc.hi.cc.u64 c, %rd30774, %rd30840, nc;
	addc.cc.u64 t, %rd30721, c;
	addc.u64 nc, 0, 0;
	mad.lo.cc.u64 %rd30721, %rd30774, %rd30841, t;
	madc.hi.cc.u64 c, %rd30774, %rd30841, nc;
	addc.cc.u64 t, %rd30743, c;
	addc.u64 nc, 0, 0;
	mad.lo.cc.u64 %rd30743, %rd30774, %rd30842, t;
	madc.hi.cc.u64 c, %rd30774, %rd30842, nc;
	addc.cc.u64 c, c, %rd30767;
	addc.u64 nc, 0, 0;
	addc.cc.u64 %rd30766, %rd30766, c;
	addc.u64 %rd30767, nc, 0;
	}
	// end inline asm
	mul.lo.s64 	%rd30797, %rd30718, -8860621160618917889;
	// begin inline asm
	{
	.reg .u64 c;
	.reg .u64 t;
	.reg .u64 nc;
	mad.lo.cc.u64 c, %rd30797, %rd30837, %rd30718;
	madc.hi.cc.u64 c, %rd30797, %rd30837, 0;
	addc.cc.u64 t, %rd30719, c;
	addc.u64 nc, 0, 0;
	mad.lo.cc.u64 %rd30719, %rd30797, %rd30838, t;
	madc.hi.cc.u64 c, %rd30797, %rd30838, nc;
	addc.cc.u64 t, %rd30720, c;
	addc.u64 nc, 0, 0;
	mad.lo.cc.u64 %rd30720, %rd30797, %rd30839, t;
	madc.hi.cc.u64 c, %rd30797, %rd30839, nc;
	addc.cc.u64 t, %rd30721, c;
	addc.u64 nc, 0, 0;
	mad.lo.cc.u64 %rd30721, %rd30797, %rd30840, t;
	madc.hi.cc.u64 c, %rd30797, %rd30840, nc;
	addc.cc.u64 t, %rd30743, c;
	addc.u64 nc, 0, 0;
	mad.lo.cc.u64 %rd30743, %rd30797, %rd30841, t;
	madc.hi.cc.u64 c, %rd30797, %rd30841, nc;
	addc.cc.u64 t, %rd30766, c;
	addc.u64 nc, 0, 0;
	mad.lo.cc.u64 %rd30766, %rd30797, %rd30842, t;
	madc.hi.cc.u64 c, %rd30797, %rd30842, nc;
	addc.cc.u64 c, c, %rd30767;
	addc.u64 nc, 0, 0;
	addc.cc.u64 %rd30789, %rd30789, c;
	addc.u64 %rd30767, nc, 0;
	}
	// end inline asm
	mul.lo.s64 	%rd30820, %rd30719, -8860621160618917889;
	// begin inline asm
	{
	.reg .u64 c;
	.reg .u64 t;
	.reg .u64 nc;
	mad.lo.cc.u64 c, %rd30820, %rd30837, %rd30719;
	madc.hi.cc.u64 c, %rd30820, %rd30837, 0;
	addc.cc.u64 t, %rd30720, c;
	addc.u64 nc, 0, 0;
	mad.lo.cc.u64 %rd30720, %rd30820, %rd30838, t;
	madc.hi.cc.u64 c, %rd30820, %rd30838, nc;
	addc.cc.u64 t, %rd30721, c;
	addc.u64 nc, 0, 0;
	mad.lo.cc.u64 %rd30721, %rd30820, %rd30839, t;
	madc.hi.cc.u64 c, %rd30820, %rd30839, nc;
	addc.cc.u64 t, %rd30743, c;
	addc.u64 nc, 0, 0;
	mad.lo.cc.u64 %rd30743, %rd30820, %rd30840, t;
	madc.hi.cc.u64 c, %rd30820, %rd30840, nc;
	addc.cc.u64 t, %rd30766, c;
	addc.u64 nc, 0, 0;
	mad.lo.cc.u64 %rd30766, %rd30820, %rd30841, t;
	madc.hi.cc.u64 c, %rd30820, %rd30841, nc;
	addc.cc.u64 t, %rd30789, c;
	addc.u64 nc, 0, 0;
	mad.lo.cc.u64 %rd30789, %rd30820, %rd30842, t;
	madc.hi.cc.u64 c, %rd30820, %rd30842, nc;
	addc.cc.u64 c, c, %rd30767;
	addc.u64 nc, 0, 0;
	addc.cc.u64 %rd35542, %rd35542, c;
	addc.u64 %rd30767, nc, 0;
	}
	// end inline asm
	mul.lo.s64 	%rd30843, %rd30720, -8860621160618917889;
	// begin inline asm
	{
	.reg .u64 c;
	.reg .u64 t;
	.reg .u64 nc;
	mad.lo.cc.u64 c, %rd30843, %rd30837, %rd30720;
	madc.hi.cc.u64 c, %rd30843, %rd30837, 0;
	addc.cc.u64 t, %rd30721, c;
	addc.u64 nc, 0, 0;
	mad.lo.cc.u64 %rd30721, %rd30843, %rd30838, t;
	madc.hi.cc.u64 c, %rd30843, %rd30838, nc;
	addc.cc.u64 t, %rd30743, c;
	addc.u64 nc, 0, 0;
	mad.lo.cc.u64 %rd30743, %rd30843, %rd30839, t;
	madc.hi.cc.u64 c, %rd30843, %rd30839, nc;
	addc.cc.u64 t, %rd30766, c;
	addc.u64 nc, 0, 0;
	mad.lo.cc.u64 %rd30766, %rd30843, %rd30840, t;
	madc.hi.cc.u64 c, %rd30843, %rd30840, nc;
	addc.cc.u64 t, %rd30789, c;
	addc.u64 nc, 0, 0;
	mad.lo.cc.u64 %rd30789, %rd30843, %rd30841, t;
	madc.hi.cc.u64 c, %rd30843, %rd30841, nc;
	addc.cc.u64 t, %rd35542, c;
	addc.u64 nc, 0, 0;
	mad.lo.cc.u64 %rd35542, %rd30843, %rd30842, t;
	madc.hi.cc.u64 c, %rd30843, %rd30842, nc;
	addc.cc.u64 c, c, %rd30767;
	add.u64 %rd35543, %rd35543, c;
	}
	// end inline asm
	setp.lt.u64 	%p2788, %rd35543, 121098312706494698;
	mov.u64 	%rd35298, %rd30721;
	mov.u64 	%rd35299, %rd30743;
	mov.u64 	%rd35300, %rd30766;
	mov.u64 	%rd35301, %rd30789;
	mov.u64 	%rd35302, %rd35542;
	mov.u64 	%rd35303, %rd35543;
	@%p2788 bra 	$L__BB0_2720;
	setp.ne.s64 	%p2789, %rd35543, 121098312706494698;
	@%p2789 bra 	$L__BB0_2719;
	setp.lt.u64 	%p2790, %rd35542, -4162727106559522501;
	mov.b64 	%rd35303, 121098312706494698;
	mov.u64 	%rd35298, %rd30721;
	mov.u64 	%rd35299, %rd30743;
	mov.u64 	%rd35300, %rd30766;
	mov.u64 	%rd35301, %rd30789;
	mov.u64 	%rd35302, %rd35542;
	@%p2790 bra 	$L__BB0_2720;
	setp.ne.s64 	%p2791, %rd35542, -4162727106559522501;
	@%p2791 bra 	$L__BB0_2719;
	setp.lt.u64 	%p2792, %rd30789, 1883307231910630287;
	mov.b64 	%rd35302, -4162727106559522501;
	mov.u64 	%rd35298, %rd30721;
	mov.u64 	%rd35299, %rd30743;
	mov.u64 	%rd35300, %rd30766;
	mov.u64 	%rd35301, %rd30789;
	@%p2792 bra 	$L__BB0_2720;
	setp.ne.s64 	%p2793, %rd30789, 1883307231910630287;
	@%p2793 bra 	$L__BB0_2719;
	setp.lt.u64 	%p2794, %rd30766, 2230234197602682880;
	mov.b64 	%rd35301, 1883307231910630287;
	mov.u64 	%rd35298, %rd30721;
	mov.u64 	%rd35299, %rd30743;
	mov.u64 	%rd35300, %rd30766;
	@%p2794 bra 	$L__BB0_2720;
	setp.ne.s64 	%p2795, %rd30766, 2230234197602682880;
	@%p2795 bra 	$L__BB0_2719;
	setp.lt.u64 	%p2796, %rd30743, 1660523435060625408;
	mov.b64 	%rd35300, 2230234197602682880;
	mov.u64 	%rd35298, %rd30721;
	mov.u64 	%rd35299, %rd30743;
	@%p2796 bra 	$L__BB0_2720;
	setp.eq.s64 	%p2797, %rd30743, 1660523435060625408;
	setp.lt.u64 	%p2798, %rd30721, -8860621160618917887;
	and.pred  	%p2799, %p2797, %p2798;
	mov.b64 	%rd35299, 1660523435060625408;
	mov.u64 	%rd35298, %rd30721;
	@%p2799 bra 	$L__BB0_2720;
$L__BB0_2719:
	mov.b64 	%rd30878, -8860621160618917887;
	mov.b64 	%rd30879, 1660523435060625408;
	mov.b64 	%rd30880, 2230234197602682880;
	mov.b64 	%rd30881, 1883307231910630287;
	mov.b64 	%rd30882, -4162727106559522501;
	mov.b64 	%rd30883, 121098312706494698;
	// begin inline asm
	sub.cc.u64 %rd35298, %rd30721, %rd30878;
	subc.cc.u64 %rd35299, %rd30743, %rd30879;
	subc.cc.u64 %rd35300, %rd30766, %rd30880;
	subc.cc.u64 %rd35301, %rd30789, %rd30881;
	subc.cc.u64 %rd35302, %rd35542, %rd30882;
	subc.u64 %rd35303, %rd35543, %rd30883;
	// end inline asm
$L__BB0_2720:
	setp.lt.u64 	%p2800, %rd35034, %rd35303;
	@%p2800 bra 	$L__BB0_2731;
	setp.le.u64 	%p2801, %rd35034, %rd35303;
	@%p2801 bra 	$L__BB0_2722;
	bra.uni 	$L__BB0_2730;
$L__BB0_2722:
	setp.lt.u64 	%p2802, %rd35035, %rd35302;
	@%p2802 bra 	$L__BB0_2731;
	setp.gt.u64 	%p2803, %rd35035, %rd35302;
	@%p2803 bra 	$L__BB0_2730;
	setp.lt.u64 	%p2804, %rd35036, %rd35301;
	@%p2804 bra 	$L__BB0_2731;
	setp.gt.u64 	%p2805, %rd35036, %rd35301;
	@%p2805 bra 	$L__BB0_2730;
	setp.lt.u64 	%p2806, %rd35037, %rd35300;
	@%p2806 bra 	$L__BB0_2731;
	setp.gt.u64 	%p2807, %rd35037, %rd35300;
	@%p2807 bra 	$L__BB0_2730;
	setp.lt.u64 	%p2808, %rd35038, %rd35299;
	@%p2808 bra 	$L__BB0_2731;
	setp.gt.u64 	%p2809, %rd35038, %rd35299;
	setp.gt.u64 	%p2810, %rd35039, %rd35298;
	or.pred  	%p2811, %p2809, %p2810;
	@%p2811 bra 	$L__BB0_2730;
	bra.uni 	$L__BB0_2731;
$L__BB0_2730:
	mov.b64 	%rd30896, -8860621160618917887;
	mov.b64 	%rd30897, 1660523435060625408;
	mov.b64 	%rd30898, 2230234197602682880;
	mov.b64 	%rd30899, 1883307231910630287;
	mov.b64 	%rd30900, -4162727106559522501;
	mov.b64 	%rd30901, 121098312706494698;
	// begin inline asm
	add.cc.u64 %rd35298, %rd35298, %rd30896;
	addc.cc.u64 %rd35299, %rd35299, %rd30897;
	addc.cc.u64 %rd35300, %rd35300, %rd30898;
	addc.cc.u64 %rd35301, %rd35301, %rd30899;
	addc.cc.u64 %rd35302, %rd35302, %rd30900;
	addc.u64 %rd35303, %rd35303, %rd30901;
	// end inline asm
$L__BB0_2731:
	// begin inline asm
	sub.cc.u64 %rd35304, %rd35298, %rd35039;
	subc.cc.u64 %rd35305, %rd35299, %rd35038;
	subc.cc.u64 %rd35306, %rd35300, %rd35037;
	subc.cc.u64 %rd35307, %rd35301, %rd35036;
	subc.cc.u64 %rd35308, %rd35302, %rd35035;
	subc.u64 %rd35309, %rd35303, %rd35034;
	// end inline asm
	setp.lt.u64 	%p2812, %rd35190, %rd35309;
	@%p2812 bra 	$L__BB0_2742;
	setp.le.u64 	%p2813, %rd35190, %rd35309;
	@%p2813 bra 	$L__BB0_2733;
	bra.uni 	$L__BB0_2741;
$L__BB0_2733:
	setp.lt.u64 	%p2814, %rd35191, %rd35308;
	@%p2814 bra 	$L__BB0_2742;
	setp.gt.u64 	%p2815, %rd35191, %rd35308;
	@%p2815 bra 	$L__BB0_2741;
	setp.lt.u64 	%p2816, %rd35192, %rd35307;
	@%p2816 bra 	$L__BB0_2742;
	setp.gt.u64 	%p2817, %rd35192, %rd35307;
	@%p2817 bra 	$L__BB0_2741;
	setp.lt.u64 	%p2818, %rd35193, %rd35306;
	@%p2818 bra 	$L__BB0_2742;
	setp.gt.u64 	%p2819, %rd35193, %rd35306;
	@%p2819 bra 	$L__BB0_2741;
	setp.lt.u64 	%p2820, %rd35194, %rd35305;
	@%p2820 bra 	$L__BB0_2742;
	setp.gt.u64 	%p2821, %rd35194, %rd35305;
	setp.gt.u64 	%p2822, %rd35195, %rd35304;
	or.pred  	%p2823, %p2821, %p2822;
	@%p2823 bra 	$L__BB0_2741;
	bra.uni 	$L__BB0_2742;
$L__BB0_2741:
	mov.b64 	%rd30932, -8860621160618917887;
	mov.b64 	%rd30933, 1660523435060625408;
	mov.b64 	%rd30934, 2230234197602682880;
	mov.b64 	%rd30935, 1883307231910630287;
	mov.b64 	%rd30936, -4162727106559522501;
	mov.b64 	%rd30937, 121098312706494698;
	// begin inline asm
	add.cc.u64 %rd35304, %rd35304, %rd30932;
	addc.cc.u64 %rd35305, %rd35305, %rd30933;
	addc.cc.u64 %rd35306, %rd35306, %rd30934;
	addc.cc.u64 %rd35307, %rd35307, %rd30935;
	addc.cc.u64 %rd35308, %rd35308, %rd30936;
	addc.u64 %rd35309, %rd35309, %rd30937;
	// end inline asm
$L__BB0_2742:
	// begin inline asm
	sub.cc.u64 %rd34781, %rd35304, %rd35195;
	subc.cc.u64 %rd34782, %rd35305, %rd35194;
	subc.cc.u64 %rd34783, %rd35306, %rd35193;
	subc.cc.u64 %rd34784, %rd35307, %rd35192;
	subc.cc.u64 %rd34785, %rd35308, %rd35191;
	subc.u64 %rd34786, %rd35309, %rd35190;
	// end inline asm
$L__BB0_2743:
	add.s32 	%r1832, %r1832, 1;
	setp.ne.s32 	%p3076, %r1832, 0;
	add.s64 	%rd34799, %rd34799, 4;
	@%p3076 bra 	$L__BB0_30;
$L__BB0_2744:
	ld.param.u32 	%r1814, [msm6_pixel_param_4];
	ld.param.u64 	%rd33279, [msm6_pixel_param_0];
	cvta.to.global.u64 	%rd33150, %rd33279;
	mov.u32 	%r1811, %tid.x;
	mov.u32 	%r1812, %ctaid.x;
	mad.lo.s32 	%r1813, %r1814, %r1811, %r1812;
	mul.wide.u32 	%rd33151, %r1813, 144;
	add.s64 	%rd33152, %rd33150, %rd33151;
	shr.u64 	%rd33153, %rd34798, 56;
	st.global.u8 	[%rd33152+7], %rd33153;
	shr.u64 	%rd33154, %rd34798, 48;
	st.global.u8 	[%rd33152+6], %rd33154;
	shr.u64 	%rd33155, %rd34798, 40;
	st.global.u8 	[%rd33152+5], %rd33155;
	shr.u64 	%rd33156, %rd34798, 32;
	st.global.u8 	[%rd33152+4], %rd33156;
	shr.u64 	%rd33157, %rd34798, 24;
	st.global.u8 	[%rd33152+3], %rd33157;
	shr.u64 	%rd33158, %rd34798, 16;
	st.global.u8 	[%rd33152+2], %rd33158;
	shr.u64 	%rd33159, %rd34798, 8;
	st.global.u8 	[%rd33152+1], %rd33159;
	st.global.u8 	[%rd33152], %rd34798;
	shr.u64 	%rd33160, %rd34797, 56;
	st.global.u8 	[%rd33152+15], %rd33160;
	shr.u64 	%rd33161, %rd34797, 48;
	st.global.u8 	[%rd33152+14], %rd33161;
	shr.u64 	%rd33162, %rd34797, 40;
	st.global.u8 	[%rd33152+13], %rd33162;
	shr.u64 	%rd33163, %rd34797, 32;
	st.global.u8 	[%rd33152+12], %rd33163;
	shr.u64 	%rd33164, %rd34797, 24;
	st.global.u8 	[%rd33152+11], %rd33164;
	shr.u64 	%rd33165, %rd34797, 16;
	st.global.u8 	[%rd33152+10], %rd33165;
	shr.u64 	%rd33166, %rd34797, 8;
	st.global.u8 	[%rd33152+9], %rd33166;
	st.global.u8 	[%rd33152+8], %rd34797;
	shr.u64 	%rd33167, %rd34796, 56;
	st.global.u8 	[%rd33152+23], %rd33167;
	shr.u64 	%rd33168, %rd34796, 48;
	st.global.u8 	[%rd33152+22], %rd33168;
	shr.u64 	%rd33169, %rd34796, 40;
	st.global.u8 	[%rd33152+21], %rd33169;
	shr.u64 	%rd33170, %rd34796, 32;
	st.global.u8 	[%rd33152+20], %rd33170;
	shr.u64 	%rd33171, %rd34796, 24;
	st.global.u8 	[%rd33152+19], %rd33171;
	shr.u64 	%rd33172, %rd34796, 16;
	st.global.u8 	[%rd33152+18], %rd33172;
	shr.u64 	%rd33173, %rd34796, 8;
	st.global.u8 	[%rd33152+17], %rd33173;
	st.global.u8 	[%rd33152+16], %rd34796;
	shr.u64 	%rd33174, %rd34795, 56;
	st.global.u8 	[%rd33152+31], %rd33174;
	shr.u64 	%rd33175, %rd34795, 48;
	st.global.u8 	[%rd33152+30], %rd33175;
	shr.u64 	%rd33176, %rd34795, 40;
	st.global.u8 	[%rd33152+29], %rd33176;
	shr.u64 	%rd33177, %rd34795, 32;
	st.global.u8 	[%rd33152+28], %rd33177;
	shr.u64 	%rd33178, %rd34795, 24;
	st.global.u8 	[%rd33152+27], %rd33178;
	shr.u64 	%rd33179, %rd34795, 16;
	st.global.u8 	[%rd33152+26], %rd33179;
	shr.u64 	%rd33180, %rd34795, 8;
	st.global.u8 	[%rd33152+25], %rd33180;
	st.global.u8 	[%rd33152+24], %rd34795;
	shr.u64 	%rd33181, %rd34794, 56;
	st.global.u8 	[%rd33152+39], %rd33181;
	shr.u64 	%rd33182, %rd34794, 48;
	st.global.u8 	[%rd33152+38], %rd33182;
	shr.u64 	%rd33183, %rd34794, 40;
	st.global.u8 	[%rd33152+37], %rd33183;
	shr.u64 	%rd33184, %rd34794, 32;
	st.global.u8 	[%rd33152+36], %rd33184;
	shr.u64 	%rd33185, %rd34794, 24;
	st.global.u8 	[%rd33152+35], %rd33185;
	shr.u64 	%rd33186, %rd34794, 16;
	st.global.u8 	[%rd33152+34], %rd33186;
	shr.u64 	%rd33187, %rd34794, 8;
	st.global.u8 	[%rd33152+33], %rd33187;
	st.global.u8 	[%rd33152+32], %rd34794;
	shr.u64 	%rd33188, %rd34793, 56;
	st.global.u8 	[%rd33152+47], %rd33188;
	shr.u64 	%rd33189, %rd34793, 48;
	st.global.u8 	[%rd33152+46], %rd33189;
	shr.u64 	%rd33190, %rd34793, 40;
	st.global.u8 	[%rd33152+45], %rd33190;
	shr.u64 	%rd33191, %rd34793, 32;
	st.global.u8 	[%rd33152+44], %rd33191;
	shr.u64 	%rd33192, %rd34793, 24;
	st.global.u8 	[%rd33152+43], %rd33192;
	shr.u64 	%rd33193, %rd34793, 16;
	st.global.u8 	[%rd33152+42], %rd33193;
	shr.u64 	%rd33194, %rd34793, 8;
	st.global.u8 	[%rd33152+41], %rd33194;
	st.global.u8 	[%rd33152+40], %rd34793;
	shr.u64 	%rd33195, %rd34792, 56;
	st.global.u8 	[%rd33152+55], %rd33195;
	shr.u64 	%rd33196, %rd34792, 48;
	st.global.u8 	[%rd33152+54], %rd33196;
	shr.u64 	%rd33197, %rd34792, 40;
	st.global.u8 	[%rd33152+53], %rd33197;
	shr.u64 	%rd33198, %rd34792, 32;
	st.global.u8 	[%rd33152+52], %rd33198;
	shr.u64 	%rd33199, %rd34792, 24;
	st.global.u8 	[%rd33152+51], %rd33199;
	shr.u64 	%rd33200, %rd34792, 16;
	st.global.u8 	[%rd33152+50], %rd33200;
	shr.u64 	%rd33201, %rd34792, 8;
	st.global.u8 	[%rd33152+49], %rd33201;
	st.global.u8 	[%rd33152+48], %rd34792;
	shr.u64 	%rd33202, %rd34791, 56;
	st.global.u8 	[%rd33152+63], %rd33202;
	shr.u64 	%rd33203, %rd34791, 48;
	st.global.u8 	[%rd33152+62], %rd33203;
	shr.u64 	%rd33204, %rd34791, 40;
	st.global.u8 	[%rd33152+61], %rd33204;
	shr.u64 	%rd33205, %rd34791, 32;
	st.global.u8 	[%rd33152+60], %rd33205;
	shr.u64 	%rd33206, %rd34791, 24;
	st.global.u8 	[%rd33152+59], %rd33206;
	shr.u64 	%rd33207, %rd34791, 16;
	st.global.u8 	[%rd33152+58], %rd33207;
	shr.u64 	%rd33208, %rd34791, 8;
	st.global.u8 	[%rd33152+57], %rd33208;
	st.global.u8 	[%rd33152+56], %rd34791;
	shr.u64 	%rd33209, %rd34790, 56;
	st.global.u8 	[%rd33152+71], %rd33209;
	shr.u64 	%rd33210, %rd34790, 48;
	st.global.u8 	[%rd33152+70], %rd33210;
	shr.u64 	%rd33211, %rd34790, 40;
	st.global.u8 	[%rd33152+69], %rd33211;
	shr.u64 	%rd33212, %rd34790, 32;
	st.global.u8 	[%rd33152+68], %rd33212;
	shr.u64 	%rd33213, %rd34790, 24;
	st.global.u8 	[%rd33152+67], %rd33213;
	shr.u64 	%rd33214, %rd34790, 16;
	st.global.u8 	[%rd33152+66], %rd33214;
	shr.u64 	%rd33215, %rd34790, 8;
	st.global.u8 	[%rd33152+65], %rd33215;
	st.global.u8 	[%rd33152+64], %rd34790;
	shr.u64 	%rd33216, %rd34789, 56;
	st.global.u8 	[%rd33152+79], %rd33216;
	shr.u64 	%rd33217, %rd34789, 48;
	st.global.u8 	[%rd33152+78], %rd33217;
	shr.u64 	%rd33218, %rd34789, 40;
	st.global.u8 	[%rd33152+77], %rd33218;
	shr.u64 	%rd33219, %rd34789, 32;
	st.global.u8 	[%rd33152+76], %rd33219;
	shr.u64 	%rd33220, %rd34789, 24;
	st.global.u8 	[%rd33152+75], %rd33220;
	shr.u64 	%rd33221, %rd34789, 16;
	st.global.u8 	[%rd33152+74], %rd33221;
	shr.u64 	%rd33222, %rd34789, 8;
	st.global.u8 	[%rd33152+73], %rd33222;
	st.global.u8 	[%rd33152+72], %rd34789;
	shr.u64 	%rd33223, %rd34788, 56;
	st.global.u8 	[%rd33152+87], %rd33223;
	shr.u64 	%rd33224, %rd34788, 48;
	st.global.u8 	[%rd33152+86], %rd33224;
	shr.u64 	%rd33225, %rd34788, 40;
	st.global.u8 	[%rd33152+85], %rd33225;
	shr.u64 	%rd33226, %rd34788, 32;
	st.global.u8 	[%rd33152+84], %rd33226;
	shr.u64 	%rd33227, %rd34788, 24;
	st.global.u8 	[%rd33152+83], %rd33227;
	shr.u64 	%rd33228, %rd34788, 16;
	st.global.u8 	[%rd33152+82], %rd33228;
	shr.u64 	%rd33229, %rd34788, 8;
	st.global.u8 	[%rd33152+81], %rd33229;
	st.global.u8 	[%rd33152+80], %rd34788;
	shr.u64 	%rd33230, %rd34787, 56;
	st.global.u8 	[%rd33152+95], %rd33230;
	shr.u64 	%rd33231, %rd34787, 48;
	st.global.u8 	[%rd33152+94], %rd33231;
	shr.u64 	%rd33232, %rd34787, 40;
	st.global.u8 	[%rd33152+93], %rd33232;
	shr.u64 	%rd33233, %rd34787, 32;
	st.global.u8 	[%rd33152+92], %rd33233;
	shr.u64 	%rd33234, %rd34787, 24;
	st.global.u8 	[%rd33152+91], %rd33234;
	shr.u64 	%rd33235, %rd34787, 16;
	st.global.u8 	[%rd33152+90], %rd33235;
	shr.u64 	%rd33236, %rd34787, 8;
	st.global.u8 	[%rd33152+89], %rd33236;
	st.global.u8 	[%rd33152+88], %rd34787;
	shr.u64 	%rd33237, %rd34781, 56;
	st.global.u8 	[%rd33152+103], %rd33237;
	shr.u64 	%rd33238, %rd34781, 48;
	st.global.u8 	[%rd33152+102], %rd33238;
	shr.u64 	%rd33239, %rd34781, 40;
	st.global.u8 	[%rd33152+101], %rd33239;
	shr.u64 	%rd33240, %rd34781, 32;
	st.global.u8 	[%rd33152+100], %rd33240;
	shr.u64 	%rd33241, %rd34781, 24;
	st.global.u8 	[%rd33152+99], %rd33241;
	shr.u64 	%rd33242, %rd34781, 16;
	st.global.u8 	[%rd33152+98], %rd33242;
	shr.u64 	%rd33243, %rd34781, 8;
	st.global.u8 	[%rd33152+97], %rd33243;
	st.global.u8 	[%rd33152+96], %rd34781;
	shr.u64 	%rd33244, %rd34782, 56;
	st.global.u8 	[%rd33152+111], %rd33244;
	shr.u64 	%rd33245, %rd34782, 48;
	st.global.u8 	[%rd33152+110], %rd33245;
	shr.u64 	%rd33246, %rd34782, 40;
	st.global.u8 	[%rd33152+109], %rd33246;
	shr.u64 	%rd33247, %rd34782, 32;
	st.global.u8 	[%rd33152+108], %rd33247;
	shr.u64 	%rd33248, %rd34782, 24;
	st.global.u8 	[%rd33152+107], %rd33248;
	shr.u64 	%rd33249, %rd34782, 16;
	st.global.u8 	[%rd33152+106], %rd33249;
	shr.u64 	%rd33250, %rd34782, 8;
	st.global.u8 	[%rd33152+105], %rd33250;
	st.global.u8 	[%rd33152+104], %rd34782;
	shr.u64 	%rd33251, %rd34783, 56;
	st.global.u8 	[%rd33152+119], %rd33251;
	shr.u64 	%rd33252, %rd34783, 48;
	st.global.u8 	[%rd33152+118], %rd33252;
	shr.u64 	%rd33253, %rd34783, 40;
	st.global.u8 	[%rd33152+117], %rd33253;
	shr.u64 	%rd33254, %rd34783, 32;
	st.global.u8 	[%rd33152+116], %rd33254;
	shr.u64 	%rd33255, %rd34783, 24;
	st.global.u8 	[%rd33152+115], %rd33255;
	shr.u64 	%rd33256, %rd34783, 16;
	st.global.u8 	[%rd33152+114], %rd33256;
	shr.u64 	%rd33257, %rd34783, 8;
	st.global.u8 	[%rd33152+113], %rd33257;
	st.global.u8 	[%rd33152+112], %rd34783;
	shr.u64 	%rd33258, %rd34784, 56;
	st.global.u8 	[%rd33152+127], %rd33258;
	shr.u64 	%rd33259, %rd34784, 48;
	st.global.u8 	[%rd33152+126], %rd33259;
	shr.u64 	%rd33260, %rd34784, 40;
	st.global.u8 	[%rd33152+125], %rd33260;
	shr.u64 	%rd33261, %rd34784, 32;
	st.global.u8 	[%rd33152+124], %rd33261;
	shr.u64 	%rd33262, %rd34784, 24;
	st.global.u8 	[%rd33152+123], %rd33262;
	shr.u64 	%rd33263, %rd34784, 16;
	st.global.u8 	[%rd33152+122], %rd33263;
	shr.u64 	%rd33264, %rd34784, 8;
	st.global.u8 	[%rd33152+121], %rd33264;
	st.global.u8 	[%rd33152+120], %rd34784;
	shr.u64 	%rd33265, %rd34785, 56;
	st.global.u8 	[%rd33152+135], %rd33265;
	shr.u64 	%rd33266, %rd34785, 48;
	st.global.u8 	[%rd33152+134], %rd33266;
	shr.u64 	%rd33267, %rd34785, 40;
	st.global.u8 	[%rd33152+133], %rd33267;
	shr.u64 	%rd33268, %rd34785, 32;
	st.global.u8 	[%rd33152+132], %rd33268;
	shr.u64 	%rd33269, %rd34785, 24;
	st.global.u8 	[%rd33152+131], %rd33269;
	shr.u64 	%rd33270, %rd34785, 16;
	st.global.u8 	[%rd33152+130], %rd33270;
	shr.u64 	%rd33271, %rd34785, 8;
	st.global.u8 	[%rd33152+129], %rd33271;
	st.global.u8 	[%rd33152+128], %rd34785;
	shr.u64 	%rd33272, %rd34786, 56;
	st.global.u8 	[%rd33152+143], %rd33272;
	shr.u64 	%rd33273, %rd34786, 48;
	st.global.u8 	[%rd33152+142], %rd33273;
	shr.u64 	%rd33274, %rd34786, 40;
	st.global.u8 	[%rd33152+141], %rd33274;
	shr.u64 	%rd33275, %rd34786, 32;
	st.global.u8 	[%rd33152+140], %rd33275;
	shr.u64 	%rd33276, %rd34786, 24;
	st.global.u8 	[%rd33152+139], %rd33276;
	shr.u64 	%rd33277, %rd34786, 16;
	st.global.u8 	[%rd33152+138], %rd33277;
	shr.u64 	%rd33278, %rd34786, 8;
	st.global.u8 	[%rd33152+137], %rd33278;
	st.global.u8 	[%rd33152+136], %rd34786;
	ret;

}
	// .globl	msm6_collapse_rows
.visible .entry msm6_collapse_rows(
	.param .u64 .ptr .align 1 msm6_collapse_rows_param_0,
	.param .u64 .ptr .align 1 msm6_collapse_rows_param_1,
	.param .u32 msm6_collapse_rows_param_2
)
{
	.reg .pred 	%p<2008>;
	.reg .b32 	%r<1160>;
	.reg .b64 	%rd<23635>;

	ld.param.u64 	%rd2928, [msm6_collapse_rows_param_1];
	ld.param.u32 	%r7, [msm6_collapse_rows_param_2];
	cvta.to.global.u64 	%rd1, %rd2928;
	mov.u32 	%r8, %tid.x;
	mul.lo.s32 	%r9, %r7, %r8;
	add.s32 	%r10, %r9, %r7;
	mul.wide.u32 	%rd2929, %r9, 144;
	add.s64 	%rd2930, %rd1, %rd2929;
	ld.global.u8 	%rd2931, [%rd2930];
	ld.global.u8 	%rd2932, [%rd2930+1];
	shl.b64 	%rd2933, %rd2932, 8;
	or.b64  	%rd2934, %rd2933, %rd2931;
	ld.global.u8 	%rd2935, [%rd2930+2];
	shl.b64 	%rd2936, %rd2935, 16;
	ld.global.u8 	%rd2937, [%rd2930+3];
	shl.b64 	%rd2938, %rd2937, 24;
	or.b64  	%rd2939, %rd2938, %rd2936;
	or.b64  	%rd2940, %rd2939, %rd2934;
	ld.global.u8 	%rd2941, [%rd2930+4];
	ld.global.u8 	%rd2942, [%rd2930+5];
	shl.b64 	%rd2943, %rd2942, 8;
	or.b64  	%rd2944, %rd2943, %rd2941;
	ld.global.u8 	%rd2945, [%rd2930+6];
	shl.b64 	%rd2946, %rd2945, 16;
	ld.global.u8 	%rd2947, [%rd2930+7];
	shl.b64 	%rd2948, %rd2947, 24;
	or.b64  	%rd2949, %rd2948, %rd2946;
	or.b64  	%rd2950, %rd2949, %rd2944;
	shl.b64 	%rd2951, %rd2950, 32;
	or.b64  	%rd23616, %rd2951, %rd2940;
	ld.global.u8 	%rd2952, [%rd2930+8];
	ld.global.u8 	%rd2953, [%rd2930+9];
	shl.b64 	%rd2954, %rd2953, 8;
	or.b64  	%rd2955, %rd2954, %rd2952;
	ld.global.u8 	%rd2956, [%rd2930+10];
	shl.b64 	%rd2957, %rd2956, 16;
	ld.global.u8 	%rd2958, [%rd2930+11];
	shl.b64 	%rd2959, %rd2958, 24;
	or.b64  	%rd2960, %rd2959, %rd2957;
	or.b64  	%rd2961, %rd2960, %rd2955;
	ld.global.u8 	%rd2962, [%rd2930+12];
	ld.global.u8 	%rd2963, [%rd2930+13];
	shl.b64 	%rd2964, %rd2963, 8;
	or.b64  	%rd2965, %rd2964, %rd2962;
	ld.global.u8 	%rd2966, [%rd2930+14];
	shl.b64 	%rd2967, %rd2966, 16;
	ld.global.u8 	%rd2968, [%rd2930+15];
	shl.b64 	%rd2969, %rd2968, 24;
	or.b64  	%rd2970, %rd2969, %rd2967;
	or.b64  	%rd2971, %rd2970, %rd2965;
	shl.b64 	%rd2972, %rd2971, 32;
	or.b64  	%rd23615, %rd2972, %rd2961;
	ld.global.u8 	%rd2973, [%rd2930+16];
	ld.global.u8 	%rd2974, [%rd2930+17];
	shl.b64 	%rd2975, %rd2974, 8;
	or.b64  	%rd2976, %rd2975, %rd2973;
	ld.global.u8 	%rd2977, [%rd2930+18];
	shl.b64 	%rd2978, %rd2977, 16;
	ld.global.u8 	%rd2979, [%rd2930+19];
	shl.b64 	%rd2980, %rd2979, 24;
	or.b64  	%rd2981, %rd2980, %rd2978;
	or.b64  	%rd2982, %rd2981, %rd2976;
	ld.global.u8 	%rd2983, [%rd2930+20];
	ld.global.u8 	%rd2984, [%rd2930+21];
	shl.b64 	%rd2985, %rd2984, 8;
	or.b64  	%rd2986, %rd2985, %rd2983;
	ld.global.u8 	%rd2987, [%rd2930+22];
	shl.b64 	%rd2988, %rd2987, 16;
	ld.global.u8 	%rd2989, [%rd2930+23];
	shl.b64 	%rd2990, %rd2989, 24;
	or.b64  	%rd2991, %rd2990, %rd2988;
	or.b64  	%rd2992, %rd2991, %rd2986;
	shl.b64 	%rd2993, %rd2992, 32;
	or.b64  	%rd23614, %rd2993, %rd2982;
	ld.global.u8 	%rd2994, [%rd2930+24];
	ld.global.u8 	%rd2995, [%rd2930+25];
	shl.b64 	%rd2996, %rd2995, 8;
	or.b64  	%rd2997, %rd2996, %rd2994;
	ld.global.u8 	%rd2998, [%rd2930+26];
	shl.b64 	%rd2999, %rd2998, 16;
	ld.global.u8 	%rd3000, [%rd2930+27];
	shl.b64 	%rd3001, %rd3000, 24;
	or.b64  	%rd3002, %rd3001, %rd2999;
	or.b64  	%rd3003, %rd3002, %rd2997;
	ld.global.u8 	%rd3004, [%rd2930+28];
	ld.global.u8 	%rd3005, [%rd2930+29];
	shl.b64 	%rd3006, %rd3005, 8;
	or.b64  	%rd3007, %rd3006, %rd3004;
	ld.global.u8 	%rd3008, [%rd2930+30];
	shl.b64 	%rd3009, %rd3008, 16;
	ld.global.u8 	%rd3010, [%rd2930+31];
	shl.b64 	%rd3011, %rd3010, 24;
	or.b64  	%rd3012, %rd3011, %rd3009;
	or.b64  	%rd3013, %rd3012, %rd3007;
	shl.b64 	%rd3014, %rd3013, 32;
	or.b64  	%rd23613, %rd3014, %rd3003;
	ld.global.u8 	%rd3015, [%rd2930+32];
	ld.global.u8 	%rd3016, [%rd2930+33];
	shl.b64 	%rd3017, %rd3016, 8;
	or.b64  	%rd3018, %rd3017, %rd3015;
	ld.global.u8 	%rd3019, [%rd2930+34];
	shl.b64 	%rd3020, %rd3019, 16;
	ld.global.u8 	%rd3021, [%rd2930+35];
	shl.b64 	%rd3022, %rd3021, 24;
	or.b64  	%rd3023, %rd3022, %rd3020;
	or.b64  	%rd3024, %rd3023, %rd3018;
	ld.global.u8 	%rd3025, [%rd2930+36];
	ld.global.u8 	%rd3026, [%rd2930+37];
	shl.b64 	%rd3027, %rd3026, 8;
	or.b64  	%rd3028, %rd3027, %rd3025;
	ld.global.u8 	%rd3029, [%rd2930+38];
	shl.b64 	%rd3030, %rd3029, 16;
	ld.global.u8 	%rd3031, [%rd2930+39];
	shl.b64 	%rd3032, %rd3031, 24;
	or.b64  	%rd3033, %rd3032, %rd3030;
	or.b64  	%rd3034, %rd3033, %rd3028;
	shl.b64 	%rd3035, %rd3034, 32;
	or.b64  	%rd23612, %rd3035, %rd3024;
	ld.global.u8 	%rd3036, [%rd2930+40];
	ld.global.u8 	%rd3037, [%rd2930+41];
	shl.b64 	%rd3038, %rd3037, 8;
	or.b64  	%rd3039, %rd3038, %rd3036;
	ld.global.u8 	%rd3040, [%rd2930+42];
	shl.b64 	%rd3041, %rd3040, 16;
	ld.global.u8 	%rd3042, [%rd2930+43];
	shl.b64 	%rd3043, %rd3042, 24;
	or.b64  	%rd3044, %rd3043, %rd3041;
	or.b64  	%rd3045, %rd3044, %rd3039;
	ld.global.u8 	%rd3046, [%rd2930+44];
	ld.global.u8 	%rd3047, [%rd2930+45];
	shl.b64 	%rd3048, %rd3047, 8;
	or.b64  	%rd3049, %rd3048, %rd3046;
	ld.global.u8 	%rd3050, [%rd2930+46];
	shl.b64 	%rd3051, %rd3050, 16;
	ld.global.u8 	%rd3052, [%rd2930+47];
	shl.b64 	%rd3053, %rd3052, 24;
	or.b64  	%rd3054, %rd3053, %rd3051;
	or.b64  	%rd3055, %rd3054, %rd3049;
	shl.b64 	%rd3056, %rd3055, 32;
	or.b64  	%rd23611, %rd3056, %rd3045;
	ld.global.u8 	%rd3057, [%rd2930+48];
	ld.global.u8 	%rd3058, [%rd2930+49];
	shl.b64 	%rd3059, %rd3058, 8;
	or.b64  	%rd3060, %rd3059, %rd3057;
	ld.global.u8 	%rd3061, [%rd2930+50];
	shl.b64 	%rd3062, %rd3061, 16;
	ld.global.u8 	%rd3063, [%rd2930+51];
	shl.b64 	%rd3064, %rd3063, 24;
	or.b64  	%rd3065, %rd3064, %rd3062;
	or.b64  	%rd3066, %rd3065, %rd3060;
	ld.global.u8 	%rd3067, [%rd2930+52];
	ld.global.u8 	%rd3068, [%rd2930+53];
	shl.b64 	%rd3069, %rd3068, 8;
	or.b64  	%rd3070, %rd3069, %rd3067;
	ld.global.u8 	%rd3071, [%rd2930+54];
	shl.b64 	%rd3072, %rd3071, 16;
	ld.global.u8 	%rd3073, [%rd2930+55];
	shl.b64 	%rd3074, %rd3073, 24;
	or.b64  	%rd3075, %rd3074, %rd3072;
	or.b64  	%rd3076, %rd3075, %rd3070;
	shl.b64 	%rd3077, %rd3076, 32;
	or.b64  	%rd23610, %rd3077, %rd3066;
	ld.global.u8 	%rd3078, [%rd2930+56];
	ld.global.u8 	%rd3079, [%rd2930+57];
	shl.b64 	%rd3080, %rd3079, 8;
	or.b64  	%rd3081, %rd3080, %rd3078;
	ld.global.u8 	%rd3082, [%rd2930+58];
	shl.b64 	%rd3083, %rd3082, 16;
	ld.global.u8 	%rd3084, [%rd2930+59];
	shl.b64 	%rd3085, %rd3084, 24;
	or.b64  	%rd3086, %rd3085, %rd3083;
	or.b64  	%rd3087, %rd3086, %rd3081;
	ld.global.u8 	%rd3088, [%rd2930+60];
	ld.global.u8 	%rd3089, [%rd2930+61];
	shl.b64 	%rd3090, %rd3089, 8;
	or.b64  	%rd3091, %rd3090, %rd3088;
	ld.global.u8 	%rd3092, [%rd2930+62];
	shl.b64 	%rd3093, %rd3092, 16;
	ld.global.u8 	%rd3094, [%rd2930+63];
	shl.b64 	%rd3095, %rd3094, 24;
	or.b64  	%rd3096, %rd3095, %rd3093;
	or.b64  	%rd3097, %rd3096, %rd3091;
	shl.b64 	%rd3098, %rd3097, 32;
	or.b64  	%rd23609, %rd3098, %rd3087;
	ld.global.u8 	%rd3099, [%rd2930+64];
	ld.global.u8 	%rd3100, [%rd2930+65];
	shl.b64 	%rd3101, %rd3100, 8;
	or.b64  	%rd3102, %rd3101, %rd3099;
	ld.global.u8 	%rd3103, [%rd2930+66];
	shl.b64 	%rd3104, %rd3103, 16;
	ld.global.u8 	%rd3105, [%rd2930+67];
	shl.b64 	%rd3106, %rd3105, 24;
	or.b64  	%rd3107, %rd3106, %rd3104;
	or.b64  	%rd3108, %rd3107, %rd3102;
	ld.global.u8 	%rd3109, [%rd2930+68];
	ld.global.u8 	%rd3110, [%rd2930+69];
	shl.b64 	%rd3111, %rd3110, 8;
	or.b64  	%rd3112, %rd3111, %rd3109;
	ld.global.u8 	%rd3113, [%rd2930+70];
	shl.b64 	%rd3114, %rd3113, 16;
	ld.global.u8 	%rd3115, [%rd2930+71];
	shl.b64 	%rd3116, %rd3115, 24;
	or.b64  	%rd3117, %rd3116, %rd3114;
	or.b64  	%rd3118, %rd3117, %rd3112;
	shl.b64 	%rd3119, %rd3118, 32;
	or.b64  	%rd23608, %rd3119, %rd3108;
	ld.global.u8 	%rd3120, [%rd2930+72];
	ld.global.u8 	%rd3121, [%rd2930+73];
	shl.b64 	%rd3122, %rd3121, 8;
	or.b64  	%rd3123, %rd3122, %rd3120;
	ld.global.u8 	%rd3124, [%rd2930+74];
	shl.b64 	%rd3125, %rd3124, 16;
	ld.global.u8 	%rd3126, [%rd2930+75];
	shl.b64 	%rd3127, %rd3126, 24;
	or.b64  	%rd3128, %rd3127, %rd3125;
	or.b64  	%rd3129, %rd3128, %rd3123;
	ld.global.u8 	%rd3130, [%rd2930+76];
	ld.global.u8 	%rd3131, [%rd2930+77];
	shl.b64 	%rd3132, %rd3131, 8;
	or.b64  	%rd3133, %rd3132, %rd3130;
	ld.global.u8 	%rd3134, [%rd2930+78];
	shl.b64 	%rd3135, %rd3134, 16;
	ld.global.u8 	%rd3136, [%rd2930+79];
	shl.b64 	%rd3137, %rd3136, 24;
	or.b64  	%rd3138, %rd3137, %rd3135;
	or.b64  	%rd3139, %rd3138, %rd3133;
	shl.b64 	%rd3140, %rd3139, 32;
	or.b64  	%rd23607, %rd3140, %rd3129;
	ld.global.u8 	%rd3141, [%rd2930+80];
	ld.global.u8 	%rd3142, [%rd2930+81];
	shl.b64 	%rd3143, %rd3142, 8;
	or.b64  	%rd3144, %rd3143, %rd3141;
	ld.global.u8 	%rd3145, [%rd2930+82];
	shl.b64 	%rd3146, %rd3145, 16;
	ld.global.u8 	%rd3147, [%rd2930+83];
	shl.b64 	%rd3148, %rd3147, 24;
	or.b64  	%rd3149, %rd3148, %rd3146;
	or.b64  	%rd3150, %rd3149, %rd3144;
	ld.global.u8 	%rd3151, [%rd2930+84];
	ld.global.u8 	%rd3152, [%rd2930+85];
	shl.b64 	%rd3153, %rd3152, 8;
	or.b64  	%rd3154, %rd3153, %rd3151;
	ld.global.u8 	%rd3155, [%rd2930+86];
	shl.b64 	%rd3156, %rd3155, 16;
	ld.global.u8 	%rd3157, [%rd2930+87];
	shl.b64 	%rd3158, %rd3157, 24;
	or.b64  	%rd3159, %rd3158, %rd3156;
	or.b64  	%rd3160, %rd3159, %rd3154;
	shl.b64 	%rd3161, %rd3160, 32;
	or.b64  	%rd23606, %rd3161, %rd3150;
	ld.global.u8 	%rd3162, [%rd2930+88];
	ld.global.u8 	%rd3163, [%rd2930+89];
	shl.b64 	%rd3164, %rd3163, 8;
	or.b64  	%rd3165, %rd3164, %rd3162;
	ld.global.u8 	%rd3166, [%rd2930+90];
	shl.b64 	%rd3167, %rd3166, 16;
	ld.global.u8 	%rd3168, [%rd2930+91];
	shl.b64 	%rd3169, %rd3168, 24;
	or.b64  	%rd3170, %rd3169, %rd3167;
	or.b64  	%rd3171, %rd3170, %rd3165;
	ld.global.u8 	%rd3172, [%rd2930+92];
	ld.global.u8 	%rd3173, [%rd2930+93];
	shl.b64 	%rd3174, %rd3173, 8;
	or.b64  	%rd3175, %rd3174, %rd3172;
	ld.global.u8 	%rd3176, [%rd2930+94];
	shl.b64 	%rd3177, %rd3176, 16;
	ld.global.u8 	%rd3178, [%rd2930+95];
	shl.b64 	%rd3179, %rd3178, 24;
	or.b64  	%rd3180, %rd3179, %rd3177;
	or.b64  	%rd3181, %rd3180, %rd3175;
	shl.b64 	%rd3182, %rd3181, 32;
	or.b64  	%rd23605, %rd3182, %rd3171;
	ld.global.u8 	%rd3183, [%rd2930+96];
	ld.global.u8 	%rd3184, [%rd2930+97];
	shl.b64 	%rd3185, %rd3184, 8;
	or.b64  	%rd3186, %rd3185, %rd3183;
	ld.global.u8 	%rd3187, [%rd2930+98];
	shl.b64 	%rd3188, %rd3187, 16;
	ld.global.u8 	%rd3189, [%rd2930+99];
	shl.b64 	%rd3190, %rd3189, 24;
	or.b64  	%rd3191, %rd3190, %rd3188;
	or.b64  	%rd3192, %rd3191, %rd3186;
	ld.global.u8 	%rd3193, [%rd2930+100];
	ld.global.u8 	%rd3194, [%rd2930+101];
	shl.b64 	%rd3195, %rd3194, 8;
	or.b64  	%rd3196, %rd3195, %rd3193;
	ld.global.u8 	%rd3197, [%rd2930+102];
	shl.b64 	%rd3198, %rd3197, 16;
	ld.global.u8 	%rd3199, [%rd2930+103];
	shl.b64 	%rd3200, %rd3199, 24;
	or.b64  	%rd3201, %rd3200, %rd3198;
	or.b64  	%rd3202, %rd3201, %rd3196;
	shl.b64 	%rd3203, %rd3202, 32;
	or.b64  	%rd23599, %rd3203, %rd3192;
	ld.global.u8 	%rd3204, [%rd2930+104];
	ld.global.u8 	%rd3205, [%rd2930+105];
	shl.b64 	%rd3206, %rd3205, 8;
	or.b64  	%rd3207, %rd3206, %rd3204;
	ld.global.u8 	%rd3208, [%rd2930+106];
	shl.b64 	%rd3209, %rd3208, 16;
	ld.global.u8 	%rd3210, [%rd2930+107];
	shl.b64 	%rd3211, %rd3210, 24;
	or.b64  	%rd3212, %rd3211, %rd3209;
	or.b64  	%rd3213, %rd3212, %rd3207;
	ld.global.u8 	%rd3214, [%rd2930+108];
	ld.global.u8 	%rd3215, [%rd2930+109];
	shl.b64 	%rd3216, %rd3215, 8;
	or.b64  	%rd3217, %rd3216, %rd3214;
	ld.global.u8 	%rd3218, [%rd2930+110];
	shl.b64 	%rd3219, %rd3218, 16;
	ld.global.u8 	%rd3220, [%rd2930+111];
	shl.b64 	%rd3221, %rd3220, 24;
	or.b64  	%rd3222, %rd3221, %rd3219;
	or.b64  	%rd3223, %rd3222, %rd3217;
	shl.b64 	%rd3224, %rd3223, 32;
	or.b64  	%rd23600, %rd3224, %rd3213;
	ld.global.u8 	%rd3225, [%rd2930+112];
	ld.global.u8 	%rd3226, [%rd2930+113];
	shl.b64 	%rd3227, %rd3226, 8;
	or.b64  	%rd3228, %rd3227, %rd3225;
	ld.global.u8 	%rd3229, [%rd2930+114];
	shl.b64 	%rd3230, %rd3229, 16;
	ld.global.u8 	%rd3231, [%rd2930+115];
	shl.b64 	%rd3232, %rd3231, 24;
	or.b64  	%rd3233, %rd3232, %rd3230;
	or.b64  	%rd3234, %rd3233, %rd3228;
	ld.global.u8 	%rd3235, [%rd2930+116];
	ld.global.u8 	%rd3236, [%rd2930+117];
	shl.b64 	%rd3237, %rd3236, 8;
	or.b64  	%rd3238, %rd3237, %rd3235;
	ld.global.u8 	%rd3239, [%rd2930+118];
	shl.b64 	%rd3240, %rd3239, 16;
	ld.global.u8 	%rd3241, [%rd2930+119];
	shl.b64 	%rd3242, %rd3241, 24;
	or.b64  	%rd3243, %rd3242, %rd3240;
	or.b64  	%rd3244, %rd3243, %rd3238;
	shl.b64 	%rd3245, %rd3244, 32;
	or.b64  	%rd23601, %rd3245, %rd3234;
	ld.global.u8 	%rd3246, [%rd2930+120];
	ld.global.u8 	%rd3247, [%rd2930+121];
	shl.b64 	%rd3248, %rd3247, 8;
	or.b64  	%rd3249, %rd3248, %rd3246;
	ld.global.u8 	%rd3250, [%rd2930+122];
	shl.b64 	%rd3251, %rd3250, 16;
	ld.global.u8 	%rd3252, [%rd2930+123];
	shl.b64 	%rd3253, %rd3252, 24;
	or.b64  	%rd3254, %rd3253, %rd3251;
	or.b64  	%rd3255, %rd3254, %rd3249;
	ld.global.u8 	%rd3256, [%rd2930+124];
	ld.global.u8 	%rd3257, [%rd2930+125];
	shl.b64 	%rd3258, %rd3257, 8;
	or.b64  	%rd3259, %rd3258, %rd3256;
	ld.global.u8 	%rd3260, [%rd2930+126];
	shl.b64 	%rd3261, %rd3260, 16;
	ld.global.u8 	%rd3262, [%rd2930+127];
	shl.b64 	%rd3263, %rd3262, 24;
	or.b64  	%rd3264, %rd3263, %rd3261;
	or.b64  	%rd3265, %rd3264, %rd3259;
	shl.b64 	%rd3266, %rd3265, 32;
	or.b64  	%rd23602, %rd3266, %rd3255;
	ld.global.u8 	%rd3267, [%rd2930+128];
	ld.global.u8 	%rd3268, [%rd2930+129];
	shl.b64 	%rd3269, %rd3268, 8;
	or.b64  	%rd3270, %rd3269, %rd3267;
	ld.global.u8 	%rd3271, [%rd2930+130];
	shl.b64 	%rd3272, %rd3271, 16;
	ld.global.u8 	%rd3273, [%rd2930+131];
	shl.b64 	%rd3274, %rd3273, 24;
	or.b64  	%rd3275, %rd3274, %rd3272;
	or.b64  	%rd3276, %rd3275, %rd3270;
	ld.global.u8 	%rd3277, [%rd2930+132];
	ld.global.u8 	%rd3278, [%rd2930+133];
	shl.b64 	%rd3279, %rd3278, 8;
	or.b64  	%rd3280, %rd3279, %rd3277;
	ld.global.u8 	%rd3281, [%rd2930+134];
	shl.b64 	%rd3282, %rd3281, 16;
	ld.global.u8 	%rd3283, [%rd2930+135];
	shl.b64 	%rd3284, %rd3283, 24;
	or.b64  	%rd3285, %rd3284, %rd3282;
	or.b64  	%rd3286, %rd3285, %rd3280;
	shl.b64 	%rd3287, %rd3286, 32;
	or.b64  	%rd23603, %rd3287, %rd3276;
	ld.global.u8 	%rd3288, [%rd2930+136];
	ld.global.u8 	%rd3289, [%rd2930+137];
	shl.b64 	%rd3290, %rd3289, 8;
	or.b64  	%rd3291, %rd3290, %rd3288;
	ld.global.u8 	%rd3292, [%rd2930+138];
	shl.b64 	%rd3293, %rd3292, 16;
	ld.global.u8 	%rd3294, [%rd2930+139];
	shl.b64 	%rd3295, %rd3294, 24;
	or.b64  	%rd3296, %rd3295, %rd3293;
	or.b64  	%rd3297, %rd3296, %rd3291;
	ld.global.u8 	%rd3298, [%rd2930+140];
	ld.global.u8 	%rd3299, [%rd2930+141];
	shl.b64 	%rd3300, %rd3299, 8;
	or.b64  	%rd3301, %rd3300, %rd3298;
	ld.global.u8 	%rd3302, [%rd2930+142];
	shl.b64 	%rd3303, %rd3302, 16;
	ld.global.u8 	%rd3304, [%rd2930+143];
	shl.b64 	%rd3305, %rd3304, 24;
	or.b64  	%rd3306, %rd3305, %rd3303;
	or.b64  	%rd3307, %rd3306, %rd3301;
	shl.b64 	%rd3308, %rd3307, 32;
	or.b64  	%rd23604, %rd3308, %rd3297;
	add.s32 	%r1, %r9, 1;
	setp.ge.u32 	%p2, %r1, %r10;
	@%p2 bra 	$L__BB1_1801;
	neg.s32 	%r1158, %r7;
	mul.wide.u32 	%rd3309, %r1, 144;
	add.s64 	%rd3310, %rd3309, %rd1;
	add.s64 	%rd22643, %rd3310, 72;
$L__BB1_2:
	mov.u64 	%rd39, %rd23616;
	mov.u64 	%rd38, %rd23615;
	mov.u64 	%rd37, %rd23614;
	mov.u64 	%rd36, %rd23613;
	mov.u64 	%rd35, %rd23612;
	mov.u64 	%rd34, %rd23611;
	mov.u64 	%rd33, %rd23610;
	mov.u64 	%rd32, %rd23609;
	mov.u64 	%rd31, %rd23608;
	mov.u64 	%rd30, %rd23607;
	mov.u64 	%rd29, %rd23606;
	mov.u64 	%rd28, %rd23605;
	ld.global.u64 	%rd40, [%rd22643+24];
	setp.ne.s64 	%p3, %rd40, 0;
	@%p3 bra 	$L__BB1_8;
	ld.global.u64 	%rd3311, [%rd22643+32];
	setp.ne.s64 	%p4, %rd3311, 0;
	@%p4 bra 	$L__BB1_8;
	ld.global.u64 	%rd3312, [%rd22643+40];
	setp.ne.s64 	%p5, %rd3312, 0;
	@%p5 bra 	$L__BB1_8;
	ld.global.u64 	%rd3313, [%rd22643+48];
	setp.ne.s64 	%p6, %rd3313, 0;
	@%p6 bra 	$L__BB1_8;
	ld.global.u64 	%rd3314, [%rd22643+56];
	setp.ne.s64 	%p7, %rd3314, 0;
	@%p7 bra 	$L__BB1_8;
	ld.global.u64 	%rd3315, [%rd22643+64];
	setp.eq.s64 	%p8, %rd3315, 0;
	mov.u64 	%rd23605, %rd28;
	mov.u64 	%rd23606, %rd29;
	mov.u64 	%rd23607, %rd30;
	mov.u64 	%rd23608, %rd31;
	mov.u64 	%rd23609, %rd32;
	mov.u64 	%rd23610, %rd33;
	mov.u64 	%rd23611, %rd34;
	mov.u64 	%rd23612, %rd35;
	mov.u64 	%rd23613, %rd36;
	mov.u64 	%rd23614, %rd37;
	mov.u64 	%rd23615, %rd38;
	mov.u64 	%rd23616, %rd39;
	@%p8 bra 	$L__BB1_1800;
$L__BB1_8:
	or.b64  	%rd3316, %rd23599, %rd23600;
	or.b64  	%rd3317, %rd3316, %rd23601;
	or.b64  	%rd3318, %rd3317, %rd23602;
	or.b64  	%rd3319, %rd3318, %rd23603;
	or.b64  	%rd3320, %rd3319, %rd23604;
	setp.ne.s64 	%p9, %rd3320, 0;
	@%p9 bra 	$L__BB1_10;
	ld.global.u8 	%rd22156, [%rd22643+-72];
	ld.global.u8 	%rd22157, [%rd22643+-71];
	shl.b64 	%rd22158, %rd22157, 8;
	or.b64  	%rd22159, %rd22158, %rd22156;
	ld.global.u8 	%rd22160, [%rd22643+-70];
	shl.b64 	%rd22161, %rd22160, 16;
	ld.global.u8 	%rd22162, [%rd22643+-69];
	shl.b64 	%rd22163, %rd22162, 24;
	or.b64  	%rd22164, %rd22163, %rd22161;
	or.b64  	%rd22165, %rd22164, %rd22159;
	ld.global.u8 	%rd22166, [%rd22643+-68];
	ld.global.u8 	%rd22167, [%rd22643+-67];
	shl.b64 	%rd22168, %rd22167, 8;
	or.b64  	%rd22169, %rd22168, %rd22166;
	ld.global.u8 	%rd22170, [%rd22643+-66];
	shl.b64 	%rd22171, %rd22170, 16;
	ld.global.u8 	%rd22172, [%rd22643+-65];
	shl.b64 	%rd22173, %rd22172, 24;
	or.b64  	%rd22174, %rd22173, %rd22171;
	or.b64  	%rd22175, %rd22174, %rd22169;
	shl.b64 	%rd22176, %rd22175, 32;
	or.b64  	%rd23616, %rd22176, %rd22165;
	ld.global.u8 	%rd22177, [%rd22643+-64];
	ld.global.u8 	%rd22178, [%rd22643+-63];
	shl.b64 	%rd22179, %rd22178, 8;
	or.b64  	%rd22180, %rd22179, %rd22177;
	ld.global.u8 	%rd22181, [%rd22643+-62];
	shl.b64 	%rd22182, %rd22181, 16;
	ld.global.u8 	%rd22183, [%rd22643+-61];
	shl.b64 	%rd22184, %rd22183, 24;
	or.b64  	%rd22185, %rd22184, %rd22182;
	or.b64  	%rd22186, %rd22185, %rd22180;
	ld.global.u8 	%rd22187, [%rd22643+-60];
	ld.global.u8 	%rd22188, [%rd22643+-59];
	shl.b64 	%rd22189, %rd22188, 8;
	or.b64  	%rd22190, %rd22189, %rd22187;
	ld.global.u8 	%rd22191, [%rd22643+-58];
	shl.b64 	%rd22192, %rd22191, 16;
	ld.global.u8 	%rd22193, [%rd22643+-57];
	shl.b64 	%rd22194, %rd22193, 24;
	or.b64  	%rd22195, %rd22194, %rd22192;
	or.b64  	%rd22196, %rd22195, %rd22190;
	shl.b64 	%rd22197, %rd22196, 32;
	or.b64  	%rd23615, %rd22197, %rd22186;
	ld.global.u8 	%rd22198, [%rd22643+-56];
	ld.global.u8 	%rd22199, [%rd22643+-55];
	shl.b64 	%rd22200, %rd22199, 8;
	or.b64  	%rd22201, %rd22200, %rd22198;
	ld.global.u8 	%rd22202, [%rd22643+-54];
	shl.b64 	%rd22203, %rd22202, 16;
	ld.global.u8 	%rd22204, [%rd22643+-53];
	shl.b64 	%rd22205, %rd22204, 24;
	or.b64  	%rd22206, %rd22205, %rd22203;
	or.b64  	%rd22207, %rd22206, %rd22201;
	ld.global.u8 	%rd22208, [%rd22643+-52];
	ld.global.u8 	%rd22209, [%rd22643+-51];
	shl.b64 	%rd22210, %rd22209, 8;
	or.b64  	%rd22211, %rd22210, %rd22208;
	ld.global.u8 	%rd22212, [%rd22643+-50];
	shl.b64 	%rd22213, %rd22212, 16;
	ld.global.u8 	%rd22214, [%rd22643+-49];
	shl.b64 	%rd22215, %rd22214, 24;
	or.b64  	%rd22216, %rd22215, %rd22213;
	or.b64  	%rd22217, %rd22216, %rd22211;
	shl.b64 	%rd22218, %rd22217, 32;
	or.b64  	%rd23614, %rd22218, %rd22207;
	ld.global.u8 	%rd22219, [%rd22643+-48];
	ld.global.u8 	%rd22220, [%rd22643+-47];
	shl.b64 	%rd22221, %rd22220, 8;
	or.b64  	%rd22222, %rd22221, %rd22219;
	ld.global.u8 	%rd22223, [%rd22643+-46];
	shl.b64 	%rd22224, %rd22223, 16;
	ld.global.u8 	%rd22225, [%rd22643+-45];
	shl.b64 	%rd22226, %rd22225, 24;
	or.b64  	%rd22227, %rd22226, %rd22224;
	or.b64  	%rd22228, %rd22227, %rd22222;
	ld.global.u8 	%rd22229, [%rd22643+-44];
	ld.global.u8 	%rd22230, [%rd22643+-43];
	shl.b64 	%rd22231, %rd22230, 8;
	or.b64  	%rd22232, %rd22231, %rd22229;
	ld.global.u8 	%rd22233, [%rd22643+-42];
	shl.b64 	%rd22234, %rd22233, 16;
	ld.global.u8 	%rd22235, [%rd22643+-41];
	shl.b64 	%rd22236, %rd22235, 24;
	or.b64  	%rd22237, %rd22236, %rd22234;
	or.b64  	%rd22238, %rd22237, %rd22232;
	shl.b64 	%rd22239, %rd22238, 32;
	or.b64  	%rd23613, %rd22239, %rd22228;
	ld.global.u8 	%rd22240, [%rd22643+-40];
	ld.global.u8 	%rd22241, [%rd22643+-39];
	shl.b64 	%rd22242, %rd22241, 8;
	or.b64  	%rd22243, %rd22242, %rd22240;
	ld.global.u8 	%rd22244, [%rd22643+-38];
	shl.b64 	%rd22245, %rd22244, 16;
	ld.global.u8 	%rd22246, [%rd22643+-37];
	shl.b64 	%rd22247, %rd22246, 24;
	or.b64  	%rd22248, %rd22247, %rd22245;
	or.b64  	%rd22249, %rd22248, %rd22243;
	ld.global.u8 	%rd22250, [%rd22643+-36];
	ld.global.u8 	%rd22251, [%rd22643+-35];
	shl.b64 	%rd22252, %rd22251, 8;
	or.b64  	%rd22253, %rd22252, %rd22250;
	ld.global.u8 	%rd22254, [%rd22643+-34];
	shl.b64 	%rd22255, %rd22254, 16;
	ld.global.u8 	%rd22256, [%rd22643+-33];
	shl.b64 	%rd22257, %rd22256, 24;
	or.b64  	%rd22258, %rd22257, %rd22255;
	or.b64  	%rd22259, %rd22258, %rd22253;
	shl.b64 	%rd22260, %rd22259, 32;
	or.b64  	%rd23612, %rd22260, %rd22249;
	ld.global.u8 	%rd22261, [%rd22643+-32];
	ld.global.u8 	%rd22262, [%rd22643+-31];
	shl.b64 	%rd22263, %rd22262, 8;
	or.b64  	%rd22264, %rd22263, %rd22261;
	ld.global.u8 	%rd22265, [%rd22643+-30];
	shl.b64 	%rd22266, %rd22265, 16;
	ld.global.u8 	%rd22267, [%rd22643+-29];
	shl.b64 	%rd22268, %rd22267, 24;
	or.b64  	%rd22269, %rd22268, %rd22266;
	or.b64  	%rd22270, %rd22269, %rd22264;
	ld.global.u8 	%rd22271, [%rd22643+-28];
	ld.global.u8 	%rd22272, [%rd22643+-27];
	shl.b64 	%rd22273, %rd22272, 8;
	or.b64  	%rd22274, %rd22273, %rd22271;
	ld.global.u8 	%rd22275, [%rd22643+-26];
	shl.b64 	%rd22276, %rd22275, 16;
	ld.global.u8 	%rd22277, [%rd22643+-25];
	shl.b64 	%rd22278, %rd22277, 24;
	or.b64  	%rd22279, %rd22278, %rd22276;
	or.b64  	%rd22280, %rd22279, %rd22274;
	shl.b64 	%rd22281, %rd22280, 32;
	or.b64  	%rd23611, %rd22281, %rd22270;
	ld.global.u8 	%rd22282, [%rd22643+-24];
	ld.global.u8 	%rd22283, [%rd22643+-23];
	shl.b64 	%rd22284, %rd22283, 8;
	or.b64  	%rd22285, %rd22284, %rd22282;
	ld.global.u8 	%rd22286, [%rd22643+-22];
	shl.b64 	%rd22287, %rd22286, 16;
	ld.global.u8 	%rd22288, [%rd22643+-21];
	shl.b64 	%rd22289, %rd22288, 24;
	or.b64  	%rd22290, %rd22289, %rd22287;
	or.b64  	%rd22291, %rd22290, %rd22285;
	ld.global.u8 	%rd22292, [%rd22643+-20];
	ld.global.u8 	%rd22293, [%rd22643+-19];
	shl.b64 	%rd22294, %rd22293, 8;
	or.b64  	%rd22295, %rd22294, %rd22292;
	ld.global.u8 	%rd22296, [%rd22643+-18];
	shl.b64 	%rd22297, %rd22296, 16;
	ld.global.u8 	%rd22298, [%rd22643+-17];
	shl.b64 	%rd22299, %rd22298, 24;
	or.b64  	%rd22300, %rd22299, %rd22297;
	or.b64  	%rd22301, %rd22300, %rd22295;
	shl.b64 	%rd22302, %rd22301, 32;
	or.b64  	%rd23610, %rd22302, %rd22291;
	ld.global.u8 	%rd22303, [%rd22643+-16];
	ld.global.u8 	%rd22304, [%rd22643+-15];
	shl.b64 	%rd22305, %rd22304, 8;
	or.b64  	%rd22306, %rd22305, %rd22303;
	ld.global.u8 	%rd22307, [%rd22643+-14];
	shl.b64 	%rd22308, %rd22307, 16;
	ld.global.u8 	%rd22309, [%rd22643+-13];
	shl.b64 	%rd22310, %rd22309, 24;
	or.b64  	%rd22311, %rd22310, %rd22308;
	or.b64  	%rd22312, %rd22311, %rd22306;
	ld.global.u8 	%rd22313, [%rd22643+-12];
	ld.global.u8 	%rd22314, [%rd22643+-11];
	shl.b64 	%rd22315, %rd22314, 8;
	or.b64  	%rd22316, %rd22315, %rd22313;
	ld.global.u8 	%rd22317, [%rd22643+-10];
	shl.b64 	%rd22318, %rd22317, 16;
	ld.global.u8 	%rd22319, [%rd22643+-9];
	shl.b64 	%rd22320, %rd22319, 24;
	or.b64  	%rd22321, %rd22320, %rd22318;
	or.b64  	%rd22322, %rd22321, %rd22316;
	shl.b64 	%rd22323, %rd22322, 32;
	or.b64  	%rd23609, %rd22323, %rd22312;
	ld.global.u8 	%rd22324, [%rd22643+-8];
	ld.global.u8 	%rd22325, [%rd22643+-7];
	shl.b64 	%rd22326, %rd22325, 8;
	or.b64  	%rd22327, %rd22326, %rd22324;
	ld.global.u8 	%rd22328, [%rd22643+-6];
	shl.b64 	%rd22329, %rd22328, 16;
	ld.global.u8 	%rd22330, [%rd22643+-5];
	shl.b64 	%rd22331, %rd22330, 24;
	or.b64  	%rd22332, %rd22331, %rd22329;
	or.b64  	%rd22333, %rd22332, %rd22327;
	ld.global.u8 	%rd22334, [%rd22643+-4];
	ld.global.u8 	%rd22335, [%rd22643+-3];
	shl.b64 	%rd22336, %rd22335, 8;
	or.b64  	%rd22337, %rd22336, %rd22334;
	ld.global.u8 	%rd22338, [%rd22643+-2];
	shl.b64 	%rd22339, %rd22338, 16;
	ld.global.u8 	%rd22340, [%rd22643+-1];
	shl.b64 	%rd22341, %rd22340, 24;
	or.b64  	%rd22342, %rd22341, %rd22339;
	or.b64  	%rd22343, %rd22342, %rd22337;
	shl.b64 	%rd22344, %rd22343, 32;
	or.b64  	%rd23608, %rd22344, %rd22333;
	ld.global.u8 	%rd22345, [%rd22643];
	ld.global.u8 	%rd22346, [%rd22643+1];
	shl.b64 	%rd22347, %rd22346, 8;
	or.b64  	%rd22348, %rd22347, %rd22345;
	ld.global.u8 	%rd22349, [%rd22643+2];
	shl.b64 	%rd22350, %rd22349, 16;
	ld.global.u8 	%rd22351, [%rd22643+3];
	shl.b64 	%rd22352, %rd22351, 24;
	or.b64  	%rd22353, %rd22352, %rd22350;
	or.b64  	%rd22354, %rd22353, %rd22348;
	ld.global.u8 	%rd22355, [%rd22643+4];
	ld.global.u8 	%rd22356, [%rd22643+5];
	shl.b64 	%rd22357, %rd22356, 8;
	or.b64  	%rd22358, %rd22357, %rd22355;
	ld.global.u8 	%rd22359, [%rd22643+6];
	shl.b64 	%rd22360, %rd22359, 16;
	ld.global.u8 	%rd22361, [%rd22643+7];
	shl.b64 	%rd22362, %rd22361, 24;
	or.b64  	%rd22363, %rd22362, %rd22360;
	or.b64  	%rd22364, %rd22363, %rd22358;
	shl.b64 	%rd22365, %rd22364, 32;
	or.b64  	%rd23607, %rd22365, %rd22354;
	ld.global.u8 	%rd22366, [%rd22643+8];
	ld.global.u8 	%rd22367, [%rd22643+9];
	shl.b64 	%rd22368, %rd22367, 8;
	or.b64  	%rd22369, %rd22368, %rd22366;
	ld.global.u8 	%rd22370, [%rd22643+10];
	shl.b64 	%rd22371, %rd22370, 16;
	ld.global.u8 	%rd22372, [%rd22643+11];
	shl.b64 	%rd22373, %rd22372, 24;
	or.b64  	%rd22374, %rd22373, %rd22371;
	or.b64  	%rd22375, %rd22374, %rd22369;
	ld.global.u8 	%rd22376, [%rd22643+12];
	ld.global.u8 	%rd22377, [%rd22643+13];
	shl.b64 	%rd22378, %rd22377, 8;
	or.b64  	%rd22379, %rd22378, %rd22376;
	ld.global.u8 	%rd22380, [%rd22643+14];
	shl.b64 	%rd22381, %rd22380, 16;
	ld.global.u8 	%rd22382, [%rd22643+15];
	shl.b64 	%rd22383, %rd22382, 24;
	or.b64  	%rd22384, %rd22383, %rd22381;
	or.b64  	%rd22385, %rd22384, %rd22379;
	shl.b64 	%rd22386, %rd22385, 32;
	or.b64  	%rd23606, %rd22386, %rd22375;
	ld.global.u8 	%rd22387, [%rd22643+16];
	ld.global.u8 	%rd22388, [%rd22643+17];
	shl.b64 	%rd22389, %rd22388, 8;
	or.b64  	%rd22390, %rd22389, %rd22387;
	ld.global.u8 	%rd22391, [%rd22643+18];
	shl.b64 	%rd22392, %rd22391, 16;
	ld.global.u8 	%rd22393, [%rd22643+19];
	shl.b64 	%rd22394, %rd22393, 24;
	or.b64  	%rd22395, %rd22394, %rd22392;
	or.b64  	%rd22396, %rd22395, %rd22390;
	ld.global.u8 	%rd22397, [%rd22643+20];
	ld.global.u8 	%rd22398, [%rd22643+21];
	shl.b64 	%rd22399, %rd22398, 8;
	or.b64  	%rd22400, %rd22399, %rd22397;
	ld.global.u8 	%rd22401, [%rd22643+22];
	shl.b64 	%rd22402, %rd22401, 16;
	ld.global.u8 	%rd22403, [%rd22643+23];
	shl.b64 	%rd22404, %rd22403, 24;
	or.b64  	%rd22405, %rd22404, %rd22402;
	or.b64  	%rd22406, %rd22405, %rd22400;
	shl.b64 	%rd22407, %rd22406, 32;
	or.b64  	%rd23605, %rd22407, %rd22396;
	ld.global.u8 	%rd22408, [%rd22643+32];
	ld.global.u8 	%rd22409, [%rd22643+33];
	shl.b64 	%rd22410, %rd22409, 8;
	or.b64  	%rd22411, %rd22410, %rd22408;
	ld.global.u8 	%rd22412, [%rd22643+34];
	shl.b64 	%rd22413, %rd22412, 16;
	ld.global.u8 	%rd22414, [%rd22643+35];
	shl.b64 	%rd22415, %rd22414, 24;
	or.b64  	%rd22416, %rd22415, %rd22413;
	or.b64  	%rd22417, %rd22416, %rd22411;
	ld.global.u8 	%rd22418, [%rd22643+36];
	ld.global.u8 	%rd22419, [%rd22643+37];
	shl.b64 	%rd22420, %rd22419, 8;
	or.b64  	%rd22421, %rd22420, %rd22418;
	ld.global.u8 	%rd22422, [%rd22643+38];
	shl.b64 	%rd22423, %rd22422, 16;
	ld.global.u8 	%rd22424, [%rd22643+39];
	shl.b64 	%rd22425, %rd22424, 24;
	or.b64  	%rd22426, %rd22425, %rd22423;
	or.b64  	%rd22427, %rd22426, %rd22421;
	shl.b64 	%rd22428, %rd22427, 32;
	or.b64  	%rd23600, %rd22428, %rd22417;
	ld.global.u8 	%rd22429, [%rd22643+40];
	ld.global.u8 	%rd22430, [%rd22643+41];
	shl.b64 	%rd22431, %rd22430, 8;
	or.b64  	%rd22432, %rd22431, %rd22429;
	ld.global.u8 	%rd22433, [%rd22643+42];
	shl.b64 	%rd22434, %rd22433, 16;
	ld.global.u8 	%rd22435, [%rd22643+43];
	shl.b64 	%rd22436, %rd22435, 24;
	or.b64  	%rd22437, %rd22436, %rd22434;
	or.b64  	%rd22438, %rd22437, %rd22432;
	ld.global.u8 	%rd22439, [%rd22643+44];
	ld.global.u8 	%rd22440, [%rd22643+45];
	shl.b64 	%rd22441, %rd22440, 8;
	or.b64  	%rd22442, %rd22441, %rd22439;
	ld.global.u8 	%rd22443, [%rd22643+46];
	shl.b64 	%rd22444, %rd22443, 16;
	ld.global.u8 	%rd22445, [%rd22643+47];
	shl.b64 	%rd22446, %rd22445, 24;
	or.b64  	%rd22447, %rd22446, %rd22444;
	or.b64  	%rd22448, %rd22447, %rd22442;
	shl.b64 	%rd22449, %rd22448, 32;
	or.b64  	%rd23601, %rd22449, %rd22438;
	ld.global.u8 	%rd22450, [%rd22643+48];
	ld.global.u8 	%rd22451, [%rd22643+49];
	shl.b64 	%rd22452, %rd22451, 8;
	or.b64  	%rd22453, %rd22452, %rd22450;
	ld.global.u8 	%rd22454, [%rd22643+50];
	shl.b64 	%rd22455, %rd22454, 16;
	ld.global.u8 	%rd22456, [%rd22643+51];
	shl.b64 	%rd22457, %rd22456, 24;
	or.b64  	%rd22458, %rd22457, %rd22455;
	or.b64  	%rd22459, %rd22458, %rd22453;
	ld.global.u8 	%rd22460, [%rd22643+52];
	ld.global.u8 	%rd22461, [%rd22643+53];
	shl.b64 	%rd22462, %rd22461, 8;
	or.b64  	%rd22463, %rd22462, %rd22460;
	ld.global.u8 	%rd22464, [%rd22643+54];
	shl.b64 	%rd22465, %rd22464, 16;
	ld.global.u8 	%rd22466, [%rd22643+55];
	shl.b64 	%rd22467, %rd22466, 24;
	or.b64  	%rd22468, %rd22467, %rd22465;
	or.b64  	%rd22469, %rd22468, %rd22463;
	shl.b64 	%rd22470, %rd22469, 32;
	or.b64  	%rd23602, %rd22470, %rd22459;
	ld.global.u8 	%rd22471, [%rd22643+56];
	ld.global.u8 	%rd22472, [%rd22643+57];
	shl.b64 	%rd22473, %rd22472, 8;
	or.b64  	%rd22474, %rd22473, %rd22471;
	ld.global.u8 	%rd22475, [%rd22643+58];
	shl.b64 	%rd22476, %rd22475, 16;
	ld.global.u8 	%rd22477, [%rd22643+59];
	shl.b64 	%rd22478, %rd22477, 24;
	or.b64  	%rd22479, %rd22478, %rd22476;
	or.b64  	%rd22480, %rd22479, %rd22474;
	ld.global.u8 	%rd22481, [%rd22643+60];
	ld.global.u8 	%rd22482, [%rd22643+61];
	shl.b64 	%rd22483, %rd22482, 8;
	or.b64  	%rd22484, %rd22483, %rd22481;
	ld.global.u8 	%rd22485, [%rd22643+62];
	shl.b64 	%rd22486, %rd22485, 16;
	ld.global.u8 	%rd22487, [%rd22643+63];
	shl.b64 	%rd22488, %rd22487, 24;
	or.b64  	%rd22489, %rd22488, %rd22486;
	or.b64  	%rd22490, %rd22489, %rd22484;
	shl.b64 	%rd22491, %rd22490, 32;
	or.b64  	%rd23603, %rd22491, %rd22480;
	ld.global.u8 	%rd22492, [%rd22643+64];
	ld.global.u8 	%rd22493, [%rd22643+65];
	shl.b64 	%rd22494, %rd22493, 8;
	or.b64  	%rd22495, %rd22494, %rd22492;
	ld.global.u8 	%rd22496, [%rd22643+66];
	shl.b64 	%rd22497, %rd22496, 16;
	ld.global.u8 	%rd22498, [%rd22643+67];
	shl.b64 	%rd22499, %rd22498, 24;
	or.b64  	%rd22500, %rd22499, %rd22497;
	or.b64  	%rd22501, %rd22500, %rd22495;
	ld.global.u8 	%rd22502, [%rd22643+68];
	ld.global.u8 	%rd22503, [%rd22643+69];
	shl.b64 	%rd22504, %rd22503, 8;
	or.b64  	%rd22505, %rd22504, %rd22502;
	ld.global.u8 	%rd22506, [%rd22643+70];
	shl.b64 	%rd22507, %rd22506, 16;
	ld.global.u8 	%rd22508, [%rd22643+71];
	shl.b64 	%rd22509, %rd22508, 24;
	or.b64  	%rd22510, %rd22509, %rd22507;
	or.b64  	%rd22511, %rd22510, %rd22505;
	shl.b64 	%rd22512, %rd22511, 32;
	or.b64  	%rd23604, %rd22512, %rd22501;
	mov.u64 	%rd23599, %rd40;
	bra.uni 	$L__BB1_1800;
$L__BB1_10:
	setp.eq.s64 	%p10, %rd23599, 202099033278250856;
	setp.eq.s64 	%p11, %rd23600, 5854854902718660529;
	and.pred  	%p12, %p10, %p11;
	setp.eq.s64 	%p13, %rd23601, -6954204708835868686;
	and.pred  	%p14, %p12, %p13;
	setp.eq.s64 	%p15, %rd23602, 8885205928937022213;
	and.pred  	%p16, %p14, %p15;
	setp.eq.s64 	%p17, %rd23603, 5545221690922665192;
	and.pred  	%p18, %p16, %p17;
	setp.eq.s64 	%p19, %rd23604, 39800542322357402;
	and.pred  	%p1, %p18, %p19;
	setp.ne.s64 	%p20, %rd40, 202099033278250856;
	mov.b32 	%r1159, 0;
	@%p20 bra 	$L__BB1_16;
	ld.global.u64 	%rd3321, [%rd22643+32];
	setp.ne.s64 	%p21, %rd3321, 5854854902718660529;
	@%p21 bra 	$L__BB1_16;
	ld.global.u64 	%rd3322, [%rd22643+40];
	setp.ne.s64 	%p22, %rd3322, -6954204708835868686;
	@%p22 bra 	$L__BB1_16;
	ld.global.u64 	%rd3323, [%rd22643+48];
	setp.ne.s64 	%p23, %rd3323, 8885205928937022213;
	@%p23 bra 	$L__BB1_16;
	ld.global.u64 	%rd3324, [%rd22643+56];
	setp.ne.s64 	%p24, %rd3324, 5545221690922665192;
	@%p24 bra 	$L__BB1_16;
	ld.global.u64 	%rd3325, [%rd22643+64];
	setp.eq.s64 	%p25, %rd3325, 39800542322357402;
	selp.u32 	%r1159, 1, 0, %p25;
$L__BB1_16:
	setp.eq.s32 	%p26, %r1159, 0;
	not.pred 	%p27, %p1;
	or.pred  	%p28, %p27, %p26;
	@%p28 bra 	$L__BB1_428;
	ld.global.u8 	%rd18203, [%rd22643+-72];
	ld.global.u8 	%rd18204, [%rd22643+-71];
	shl.b64 	%rd18205, %rd18204, 8;
	or.b64  	%rd18206, %rd18205, %rd18203;
	ld.global.u8 	%rd18207, [%rd22643+-70];
	shl.b64 	%rd18208, %rd18207, 16;
	ld.global.u8 	%rd18209, [%rd22643+-69];
	shl.b64 	%rd18210, %rd18209, 24;
	or.b64  	%rd18211, %rd18210, %rd18208;
	or.b64  	%rd18212, %rd18211, %rd18206;
	ld.global.u8 	%rd18213, [%rd22643+-68];
	ld.global.u8 	%rd18214, [%rd22643+-67];
	shl.b64 	%rd18215, %rd18214, 8;
	or.b64  	%rd18216, %rd18215, %rd18213;
	ld.global.u8 	%rd18217, [%rd22643+-66];
	shl.b64 	%rd18218, %rd18217, 16;
	ld.global.u8 	%rd18219, [%rd22643+-65];
	shl.b64 	%rd18220, %rd18219, 24;
	or.b64  	%rd18221, %rd18220, %rd18218;
	or.b64  	%rd18222, %rd18221, %rd18216;
	shl.b64 	%rd18223, %rd18222, 32;
	or.b64  	%rd23616, %rd18223, %rd18212;
	ld.global.u8 	%rd18224, [%rd22643+-64];
	ld.global.u8 	%rd18225, [%rd22643+-63];
	shl.b64 	%rd18226, %rd18225, 8;
	or.b64  	%rd18227, %rd18226, %rd18224;
	ld.global.u8 	%rd18228, [%rd22643+-62];
	shl.b64 	%rd18229, %rd18228, 16;
	ld.global.u8 	%rd18230, [%rd22643+-61];
	shl.b64 	%rd18231, %rd18230, 24;
	or.b64  	%rd18232, %rd18231, %rd18229;
	or.b64  	%rd18233, %rd18232, %rd18227;
	ld.global.u8 	%rd18234, [%rd22643+-60];
	ld.global.u8 	%rd18235, [%rd22643+-59];
	shl.b64 	%rd18236, %rd18235, 8;
	or.b64  	%rd18237, %rd18236, %rd18234;
	ld.global.u8 	%rd18238, [%rd22643+-58];
	shl.b64 	%rd18239, %rd18238, 16;
	ld.global.u8 	%rd18240, [%rd22643+-57];
	shl.b64 	%rd18241, %rd18240, 24;
	or.b64  	%rd18242, %rd18241, %rd18239;
	or.b64  	%rd18243, %rd18242, %rd18237;
	shl.b64 	%rd18244, %rd18243, 32;
	or.b64  	%rd23615, %rd18244, %rd18233;
	ld.global.u8 	%rd18246, [%rd22643+-56];
	ld.global.u8 	%rd18247, [%rd22643+-55];
	shl.b64 	%rd18248, %rd18247, 8;
	or.b64  	%rd18249, %rd18248, %rd18246;
	ld.global.u8 	%rd18250, [%rd22643+-54];
	shl.b64 	%rd18251, %rd18250, 16;
	ld.global.u8 	%rd18252, [%rd22643+-53];
	shl.b64 	%rd18253, %rd18252, 24;
	or.b64  	%rd18254, %rd18253, %rd18251;
	or.b64  	%rd18255, %rd18254, %rd18249;
	ld.global.u8 	%rd18256, [%rd22643+-52];
	ld.global.u8 	%rd18257, [%rd22643+-51];
	shl.b64 	%rd18258, %rd18257, 8;
	or.b64  	%rd18259, %rd18258, %rd18256;
	ld.global.u8 	%rd18260, [%rd22643+-50];
	shl.b64 	%rd18261, %rd18260, 16;
	ld.global.u8 	%rd18262, [%rd22643+-49];
	shl.b64 	%rd18263, %rd18262, 24;
	or.b64  	%rd18264, %rd18263, %rd18261;
	or.b64  	%rd18265, %rd18264, %rd18259;
	shl.b64 	%rd18266, %rd18265, 32;
	or.b64  	%rd23614, %rd18266, %rd18255;
	ld.global.u8 	%rd18268, [%rd22643+-48];
	ld.global.u8 	%rd18269, [%rd22643+-47];
	shl.b64 	%rd18270, %rd18269, 8;
	or.b64  	%rd18271, %rd18270, %rd18268;
	ld.global.u8 	%rd18272, [%rd22643+-46];
	shl.b64 	%rd18273, %rd18272, 16;
	ld.global.u8 	%rd18274, [%rd22643+-45];
	shl.b64 	%rd18275, %rd18274, 24;
	or.b64  	%rd18276, %rd18275, %rd18273;
	or.b64  	%rd18277, %rd18276, %rd18271;
	ld.global.u8 	%rd18278, [%rd22643+-44];
	ld.global.u8 	%rd18279, [%rd22643+-43];
	shl.b64 	%rd18280, %rd18279, 8;
	or.b64  	%rd18281, %rd18280, %rd18278;
	ld.global.u8 	%rd18282, [%rd22643+-42];
	shl.b64 	%rd18283, %rd18282, 16;
	ld.global.u8 	%rd18284, [%rd22643+-41];
	shl.b64 	%rd18285, %rd18284, 24;
	or.b64  	%rd18286, %rd18285, %rd18283;
	or.b64  	%rd18287, %rd18286, %rd18281;
	shl.b64 	%rd18288, %rd18287, 32;
	or.b64  	%rd23613, %rd18288, %rd18277;
	ld.global.u8 	%rd18290, [%rd22643+-40];
	ld.global.u8 	%rd18291, [%rd22643+-39];
	shl.b64 	%rd18292, %rd18291, 8;
	or.b64  	%rd18293, %rd18292, %rd18290;
	ld.global.u8 	%rd18294, [%rd22643+-38];
	shl.b64 	%rd18295, %rd18294, 16;
	ld.global.u8 	%rd18296, [%rd22643+-37];
	shl.b64 	%rd18297, %rd18296, 24;
	or.b64  	%rd18298, %rd18297, %rd18295;
	or.b64  	%rd18299, %rd18298, %rd18293;
	ld.global.u8 	%rd18300, [%rd22643+-36];
	ld.global.u8 	%rd18301, [%rd22643+-35];
	shl.b64 	%rd18302, %rd18301, 8;
	or.b64  	%rd18303, %rd18302, %rd18300;
	ld.global.u8 	%rd18304, [%rd22643+-34];
	shl.b64 	%rd18305, %rd18304, 16;
	ld.global.u8 	%rd18306, [%rd22643+-33];
	shl.b64 	%rd18307, %rd18306, 24;
	or.b64  	%rd18308, %rd18307, %rd18305;
	or.b64  	%rd18309, %rd18308, %rd18303;
	shl.b64 	%rd18310, %rd18309, 32;
	or.b64  	%rd23612, %rd18310, %rd18299;
	ld.global.u8 	%rd18312, [%rd22643+-32];
	ld.global.u8 	%rd18313, [%rd22643+-31];
	shl.b64 	%rd18314, %rd18313, 8;
	or.b64  	%rd18315, %rd18314, %rd18312;
	ld.global.u8 	%rd18316, [%rd22643+-30];
	shl.b64 	%rd18317, %rd18316, 16;
	ld.global.u8 	%rd18318, [%rd22643+-29];
	shl.b64 	%rd18319, %rd18318, 24;
	or.b64  	%rd18320, %rd18319, %rd18317;
	or.b64  	%rd18321, %rd18320, %rd18315;
	ld.global.u8 	%rd18322, [%rd22643+-28];
	ld.global.u8 	%rd18323, [%rd22643+-27];
	shl.b64 	%rd18324, %rd18323, 8;
	or.b64  	%rd18325, %rd18324, %rd18322;
	ld.global.u8 	%rd18326, [%rd22643+-26];
	shl.b64 	%rd18327, %rd18326, 16;
	ld.global.u8 	%rd18328, [%rd22643+-25];
	shl.b64 	%rd18329, %rd18328, 24;
	or.b64  	%rd18330, %rd18329, %rd18327;
	or.b64  	%rd18331, %rd18330, %rd18325;
	shl.b64 	%rd18332, %rd18331, 32;
	or.b64  	%rd23611, %rd18332, %rd18321;
	ld.global.u8 	%rd18334, [%rd22643+-24];
	ld.global.u8 	%rd18335, [%rd22643+-23];
	shl.b64 	%rd18336, %rd18335, 8;
	or.b64  	%rd18337, %rd18336, %rd18334;
	ld.global.u8 	%rd18338, [%rd22643+-22];
	shl.b64 	%rd18339, %rd18338, 16;
	ld.global.u8 	%rd18340, [%rd22643+-21];
	shl.b64 	%rd18341, %rd18340, 24;
	or.b64  	%rd18342, %rd18341, %rd18339;
	or.b64  	%rd18343, %rd18342, %rd18337;
	ld.global.u8 	%rd18344, [%rd22643+-20];
	ld.global.u8 	%rd18345, [%rd22643+-19];
	shl.b64 	%rd18346, %rd18345, 8;
	or.b64  	%rd18347, %rd18346, %rd18344;
	ld.global.u8 	%rd18348, [%rd22643+-18];
	shl.b64 	%rd18349, %rd18348, 16;
	ld.global.u8 	%rd18350, [%rd22643+-17];
	shl.b64 	%rd18351, %rd18350, 24;
	or.b64  	%rd18352, %rd18351, %rd18349;
	or.b64  	%rd18353, %rd18352, %rd18347;
	shl.b64 	%rd18354, %rd18353, 32;
	or.b64  	%rd23610, %rd18354, %rd18343;
	ld.global.u8 	%rd18355, [%rd22643+-16];
	ld.global.u8 	%rd18356, [%rd22643+-15];
	shl.b64 	%rd18357, %rd18356, 8;
	or.b64  	%rd18358, %rd18357, %rd18355;
	ld.global.u8 	%rd18359, [%rd22643+-14];
	shl.b64 	%rd18360, %rd18359, 16;
	ld.global.u8 	%rd18361, [%rd22643+-13];
	shl.b64 	%rd18362, %rd18361, 24;
	or.b64  	%rd18363, %rd18362, %rd18360;
	or.b64  	%rd18364, %rd18363, %rd18358;
	ld.global.u8 	%rd18365, [%rd22643+-12];
	ld.global.u8 	%rd18366, [%rd22643+-11];
	shl.b64 	%rd18367, %rd18366, 8;
	or.b64  	%rd18368, %rd18367, %rd18365;
	ld.global.u8 	%rd18369, [%rd22643+-10];
	shl.b64 	%rd18370, %rd18369, 16;
	ld.global.u8 	%rd18371, [%rd22643+-9];
	shl.b64 	%rd18372, %rd18371, 24;
	or.b64  	%rd18373, %rd18372, %rd18370;
	or.b64  	%rd18374, %rd18373, %rd18368;
	shl.b64 	%rd18375, %rd18374, 32;
	or.b64  	%rd23609, %rd18375, %rd18364;
	ld.global.u8 	%rd18376, [%rd22643+-8];
	ld.global.u8 	%rd18377, [%rd22643+-7];
	shl.b64 	%rd18378, %rd18377, 8;
	or.b64  	%rd18379, %rd18378, %rd18376;
	ld.global.u8 	%rd18380, [%rd22643+-6];
	shl.b64 	%rd18381, %rd18380, 16;
	ld.global.u8 	%rd18382, [%rd22643+-5];
	shl.b64 	%rd18383, %rd18382, 24;
	or.b64  	%rd18384, %rd18383, %rd18381;
	or.b64  	%rd18385, %rd18384, %rd18379;
	ld.global.u8 	%rd18386, [%rd22643+-4];
	ld.global.u8 	%rd18387, [%rd22643+-3];
	shl.b64 	%rd18388, %rd18387, 8;
	or.b64  	%rd18389, %rd18388, %rd18386;
	ld.global.u8 	%rd18390, [%rd22643+-2];
	shl.b64 	%rd18391, %rd18390, 16;
	ld.global.u8 	%rd18392, [%rd22643+-1];
	shl.b64 	%rd18393, %rd18392, 24;
	or.b64  	%rd18394, %rd18393, %rd18391;
	or.b64  	%rd18395, %rd18394, %rd18389;
	shl.b64 	%rd18396, %rd18395, 32;
	or.b64  	%rd23608, %rd18396, %rd18385;
	ld.global.u8 	%rd18397, [%rd22643];
	ld.global.u8 	%rd18398, [%rd22643+1];
	shl.b64 	%rd18399, %rd18398, 8;
	or.b64  	%rd18400, %rd18399, %rd18397;
	ld.global.u8 	%rd18401, [%rd22643+2];
	shl.b64 	%rd18402, %rd18401, 16;
	ld.global.u8 	%rd18403, [%rd22643+3];
	shl.b64 	%rd18404, %rd18403, 24;
	or.b64  	%rd18405, %rd18404, %rd18402;
	or.b64  	%rd18406, %rd18405, %rd18400;
	ld.global.u8 	%rd18407, [%rd22643+4];
	ld.global.u8 	%rd18408, [%rd22643+5];
	shl.b64 	%rd18409, %rd18408, 8;
	or.b64  	%rd18410, %rd18409, %rd18407;
	ld.global.u8 	%rd18411, [%rd22643+6];
	shl.b64 	%rd18412, %rd18411, 16;
	ld.global.u8 	%rd18413, [%rd22643+7];
	shl.b64 	%rd18414, %rd18413, 24;
	or.b64  	%rd18415, %rd18414, %rd18412;
	or.b64  	%rd18416, %rd18415, %rd18410;
	shl.b64 	%rd18417, %rd18416, 32;
	or.b64  	%rd23607, %rd18417, %rd18406;
	ld.global.u8 	%rd18418, [%rd22643+8];
	ld.global.u8 	%rd18419, [%rd22643+9];
	shl.b64 	%rd18420, %rd18419, 8;
	or.b64  	%rd18421, %rd18420, %rd18418;
	ld.global.u8 	%rd18422, [%rd22643+10];
	shl.b64 	%rd18423, %rd18422, 16;
	ld.global.u8 	%rd18424, [%rd22643+11];
	shl.b64 	%rd18425, %rd18424, 24;
	or.b64  	%rd18426, %rd18425, %rd18423;
	or.b64  	%rd18427, %rd18426, %rd18421;
	ld.global.u8 	%rd18428, [%rd22643+12];
	ld.global.u8 	%rd18429, [%rd22643+13];
	shl.b64 	%rd18430, %rd18429, 8;
	or.b64  	%rd18431, %rd18430, %rd18428;
	ld.global.u8 	%rd18432, [%rd22643+14];
	shl.b64 	%rd18433, %rd18432, 16;
	ld.global.u8 	%rd18434, [%rd22643+15];
	shl.b64 	%rd18435, %rd18434, 24;
	or.b64  	%rd18436, %rd18435, %rd18433;
	or.b64  	%rd18437, %rd18436, %rd18431;
	shl.b64 	%rd18438, %rd18437, 32;
	or.b64  	%rd23606, %rd18438, %rd18427;
	ld.global.u8 	%rd18439, [%rd22643+16];
	ld.global.u8 	%rd18440, [%rd22643+17];
	shl.b64 	%rd18441, %rd18440, 8;
	or.b64  	%rd18442, %rd18441, %rd18439;
	ld.global.u8 	%rd18443, [%rd22643+18];
	shl.b64 	%rd18444, %rd18443, 16;
	ld.global.u8 	%rd18445, [%rd22643+19];
	shl.b64 	%rd18446, %rd18445, 24;
	or.b64  	%rd18447, %rd18446, %rd18444;
	or.b64  	%rd18448, %rd18447, %rd18442;
	ld.global.u8 	%rd18449, [%rd22643+20];
	ld.global.u8 	%rd18450, [%rd22643+21];
	shl.b64 	%rd18451, %rd18450, 8;
	or.b64  	%rd18452, %rd18451, %rd18449;
	ld.global.u8 	%rd18453, [%rd22643+22];
	shl.b64 	%rd18454, %rd18453, 16;
	ld.global.u8 	%rd18455, [%rd22643+23];
	shl.b64 	%rd18456, %rd18455, 24;
	or.b64  	%rd18457, %rd18456, %rd18454;
	or.b64  	%rd18458, %rd18457, %rd18452;
	shl.b64 	%rd18459, %rd18458, 32;
	or.b64  	%rd23605, %rd18459, %rd18448;
	or.b64  	%rd18460, %rd23616, %rd23615;
	or.b64  	%rd18461, %rd18460, %rd23614;
	or.b64  	%rd18462, %rd18461, %rd23613;
	or.b64  	%rd18463, %rd18462, %rd23612;
	or.b64  	%rd18464, %rd18463, %rd23611;
	setp.ne.s64 	%p1537, %rd18464, 0;
	@%p1537 bra 	$L__BB1_19;
	or.b64  	%rd18465, %rd39, %rd38;
	or.b64  	%rd18466, %rd18465, %rd37;
	or.b64  	%rd18467, %rd18466, %rd36;
	or.b64  	%rd18468, %rd18467, %rd35;
	or.b64  	%rd18469, %rd18468, %rd34;
	setp.ne.s64 	%p1538, %rd18469, 0;
	selp.b64 	%rd23599, 202099033278250856, 0, %p1538;
	selp.b64 	%rd23600, 5854854902718660529, 0, %p1538;
	selp.b64 	%rd23601, -6954204708835868686, 0, %p1538;
	selp.b64 	%rd23602, 8885205928937022213, 0, %p1538;
	selp.b64 	%rd23603, 5545221690922665192, 0, %p1538;
	selp.b64 	%rd23604, 39800542322357402, 0, %p1538;
	selp.b64 	%rd23612, %rd35, 0, %p1538;
	selp.b64 	%rd23613, %rd36, 0, %p1538;
	selp.b64 	%rd23614, %rd37, 0, %p1538;
	selp.b64 	%rd23615, %rd38, 0, %p1538;
	selp.b64 	%rd23616, %rd39, 0, %p1538;
	mov.u64 	%rd23605, %rd28;
	mov.u64 	%rd23606, %rd29;
	mov.u64 	%rd23607, %rd30;
	mov.u64 	%rd23608, %rd31;
	mov.u64 	%rd23609, %rd32;
	mov.u64 	%rd23610, %rd33;
	mov.u64 	%rd23611, %rd34;
	bra.uni 	$L__BB1_1800;
$L__BB1_19:
	or.b64  	%rd18476, %rd39, %rd38;
	or.b64  	%rd18477, %rd18476, %rd37;
	or.b64  	%rd18478, %rd18477, %rd36;
	or.b64  	%rd18479, %rd18478, %rd35;
	or.b64  	%rd18480, %rd18479, %rd34;
	mov.b64 	%rd23604, 39800542322357402;
	mov.b64 	%rd23603, 5545221690922665192;
	mov.b64 	%rd23602, 8885205928937022213;
	mov.b64 	%rd23601, -6954204708835868686;
	mov.b64 	%rd23600, 5854854902718660529;
	mov.b64 	%rd23599, 202099033278250856;
	setp.eq.s64 	%p1539, %rd18480, 0;
	@%p1539 bra 	$L__BB1_1800;
	setp.ne.s64 	%p1540, %rd39, %rd23616;
	setp.ne.s64 	%p1541, %rd38, %rd23615;
	or.pred  	%p1542, %p1540, %p1541;
	setp.ne.s64 	%p1543, %rd37, %rd23614;
	or.pred  	%p1544, %p1542, %p1543;
	setp.ne.s64 	%p1545, %rd36, %rd23613;
	or.pred  	%p1546, %p1544, %p1545;
	setp.ne.s64 	%p1547, %rd35, %rd23612;
	or.pred  	%p1548, %p1546, %p1547;
	setp.ne.s64 	%p1549, %rd34, %rd23611;
	or.pred  	%p1550, %p1548, %p1549;
	setp.ne.s64 	%p1551, %rd33, %rd23610;
	or.pred  	%p1552, %p1550, %p1551;
	setp.ne.s64 	%p1553, %rd32, %rd23609;
	or.pred  	%p1554, %p1552, %p1553;
	setp.ne.s64 	%p1555, %rd31, %rd23608;
	or.pred  	%p1556, %p1554, %p1555;
	setp.ne.s64 	%p1557, %rd30, %rd23607;
	or.pred  	%p1558, %p1556, %p1557;
	setp.ne.s64 	%p1559, %rd29, %rd23606;
	or.pred  	%p1560, %p1558, %p1559;
	setp.ne.s64 	%p1561, %rd28, %rd23605;
	or.pred  	%p1562, %p1560, %p1561;
	@%p1562 bra 	$L__BB1_249;
	// begin inline asm
	{
	.reg .u64 c;
	.reg .u64 nc;
	.reg .u64 t;
	mad.lo.cc.u64 %rd20183, %rd39, %rd38, 0;
	madc.hi.cc.u64 c, %rd39, %rd38, 0;
	madc.lo.cc.u64 %rd20184, %rd39, %rd37, c;
	madc.hi.cc.u64 c, %rd39, %rd37, 0;
	madc.lo.cc.u64 %rd20185, %rd39, %rd36, c;
	madc.hi.cc.u64 c, %rd39, %rd36, 0;
	madc.lo.cc.u64 %rd20186, %rd39, %rd35, c;
	madc.hi.cc.u64 c, %rd39, %rd35, 0;
	madc.lo.cc.u64 %rd20187, %rd39, %rd34, c;
	madc.hi.u64 %rd20188, %rd39, %rd34, 0;
	mad.lo.cc.u64 %rd20185, %rd38, %rd37, %rd20185;
	madc.hi.cc.u64 c, %rd38, %rd37, 0;
	addc.cc.u64 t, %rd20186, c;
	addc.u64 nc, 0, 0;
	mad.lo.cc.u64 %rd20186, %rd38, %rd36, t;
	madc.hi.cc.u64 c, %rd38, %rd36, nc;
	addc.cc.u64 t, %rd20187, c;
	addc.u64 nc, 0, 0;
	mad.lo.cc.u64 %rd20187, %rd38, %rd35, t;
	madc.hi.cc.u64 c, %rd38, %rd35, nc;
	addc.cc.u64 t, %rd20188, c;
	addc.u64 nc, 0, 0;
	mad.lo.cc.u64 %rd20188, %rd38, %rd34, t;
	madc.hi.u64 %rd20189, %rd38, %rd34, nc;
	mad.lo.cc.u64 %rd20187, %rd37, %rd36, %rd20187;
	madc.hi.cc.u64 c, %rd37, %rd36, 0;
	addc.cc.u64 t, %rd20188, c;
	addc.u64 nc, 0, 0;
	mad.lo.cc.u64 %rd20188, %rd37, %rd35, t;
	madc.hi.cc.u64 c, %rd37, %rd35, nc;
	addc.cc.u64 t, %rd20189, c;
	addc.u64 nc, 0, 0;
	mad.lo.cc.u64 %rd20189, %rd37, %rd34, t;
	madc.hi.u64 %rd20190, %rd37, %rd34, nc;
	mad.lo.cc.u64 %rd20189, %rd36, %rd35, %rd20189;
	madc.hi.cc.u64 c, %rd36, %rd35, 0;
	addc.cc.u64 t, %rd20190, c;
	addc.u64 nc, 0, 0;
	mad.lo.cc.u64 %rd20190, %rd36, %rd34, t;
	madc.hi.u64 %rd20191, %rd36, %rd34, nc;
	mad.lo.cc.u64 %rd20191, %rd35, %rd34, %rd20191;
	madc.hi.u64 %rd20192, %rd35, %rd34, 0;
	}
	// end inline asm
	shr.u64 	%rd20362, %rd20192, 63;
	mov.b64 	{%r967, %r968}, %rd20192;
	mov.b64 	{%r969, %r970}, %rd20191;
	shf.l.wrap.b32 	%r971, %r970, %r967, 1;
	shf.l.wrap.b32 	%r972, %r967, %r968, 1;
	mov.b64 	%rd20339, {%r971, %r972};
	mov.b64 	{%r973, %r974}, %rd20190;
	shf.l.wrap.b32 	%r975, %r974, %r969, 1;
	shf.l.wrap.b32 	%r976, %r969, %r970, 1;
	mov.b64 	%rd20316, {%r975, %r976};
	mov.b64 	{%r977, %r978}, %rd20189;
	shf.l.wrap.b32 	%r979, %r978, %r973, 1;
	shf.l.wrap.b32 	%r980, %r973, %r974, 1;
	mov.b64 	%rd20293, {%r979, %r980};
	mov.b64 	{%r981, %r982}, %rd20188;
	shf.l.wrap.b32 	%r983, %r982, %r977, 1;
	shf.l.wrap.b32 	%r984, %r977, %r978, 1;
	mov.b64 	%rd20270, {%r983, %r984};
	mov.b64 	{%r985, %r986}, %rd20187;
	shf.l.wrap.b32 	%r987, %r986, %r981, 1;
	shf.l.wrap.b32 	%r988, %r981, %r982, 1;
	mov.b64 	%rd22667, {%r987, %r988};
	mov.b64 	{%r989, %r990}, %rd20186;
	shf.l.wrap.b32 	%r991, %r990, %r985, 1;
	shf.l.wrap.b32 	%r992, %r985, %r986, 1;
	mov.b64 	%rd20247, {%r991, %r992};
	mov.b64 	{%r993, %r994}, %rd20185;
	shf.l.wrap.b32 	%r995, %r994, %r989, 1;
	shf.l.wrap.b32 	%r996, %r989, %r990, 1;
	mov.b64 	%rd20246, {%r995, %r996};
	mov.b64 	{%r997, %r998}, %rd20184;
	shf.l.wrap.b32 	%r999, %r998, %r993, 1;
	shf.l.wrap.b32 	%r1000, %r993, %r994, 1;
	mov.b64 	%rd20245, {%r999, %r1000};
	mov.b64 	{%r1001, %r1002}, %rd20183;
	shf.l.wrap.b32 	%r1003, %r1002, %r997, 1;
	shf.l.wrap.b32 	%r1004, %r997, %r998, 1;
	mov.b64 	%rd20244, {%r1003, %r1004};
	shl.b64 	%rd20243, %rd20183, 1;
	// begin inline asm
	{
	mad.lo.cc.u64 %rd20242, %rd39, %rd39, 0;
	madc.hi.cc.u64 %rd20243, %rd39, %rd39, %rd20243;
	madc.lo.cc.u64 %rd20244, %rd38, %rd38, %rd20244;
	madc.hi.cc.u64 %rd20245, %rd38, %rd38, %rd20245;
	madc.lo.cc.u64 %rd20246, %rd37, %rd37, %rd20246;
	madc.hi.cc.u64 %rd20247, %rd37, %rd37, %rd20247;
	madc.lo.cc.u64 %rd22667, %rd36, %rd36, %rd22667;
	madc.hi.cc.u64 %rd20270, %rd36, %rd36, %rd20270;
	madc.lo.cc.u64 %rd20293, %rd35, %rd35, %rd20293;
	madc.hi.cc.u64 %rd20316, %rd35, %rd35, %rd20316;
	madc.lo.cc.u64 %rd20339, %rd34, %rd34, %rd20339;
	madc.hi.u64 %rd20362, %rd34, %rd34, %rd20362;
	}
	// end inline asm
	mul.lo.s64 	%rd20256, %rd20242, -8860621160618917889;
	mov.b64 	%rd20364, -8860621160618917887;
	mov.b64 	%rd20365, 1660523435060625408;
	mov.b64 	%rd20366, 2230234197602682880;
	mov.b64 	%rd20367, 1883307231910630287;
	mov.b64 	%rd20368, -4162727106559522501;
	mov.b64 	%rd20369, 121098312706494698;
	// begin inline asm
	{
	.reg .u64 c;
	.reg .u64 t;
	.reg .u64 nc;
	mad.lo.cc.u64 c, %rd20256, %rd20364, %rd20242;
	madc.hi.cc.u64 c, %rd20256, %rd20364, 0;
	addc.cc.u64 t, %rd20243, c;
	addc.u64 nc, 0, 0;
	mad.lo.cc.u64 %rd20243, %rd20256, %rd20365, t;
	madc.hi.cc.u64 c, %rd20256, %rd20365, nc;
	addc.cc.u64 t, %rd20244, c;
	addc.u64 nc, 0, 0;
	mad.lo.cc.u64 %rd20244, %rd20256, %rd20366, t;
	madc.hi.cc.u64 c, %rd20256, %rd20366, nc;
	addc.cc.u64 t, %rd20245, c;
	addc.u64 nc, 0, 0;
	mad.lo.cc.u64 %rd20245, %rd20256, %rd20367, t;
	madc.hi.cc.u64 c, %rd20256, %rd20367, nc;
	addc.cc.u64 t, %rd20246, c;
	addc.u64 nc, 0, 0;
	mad.lo.cc.u64 %rd20246, %rd20256, %rd20368, t;
	madc.hi.cc.u64 c, %rd20256, %rd20368, nc;
	addc.cc.u64 t, %rd20247, c;
	addc.u64 nc, 0, 0;
	mad.lo.cc.u64 %rd20247, %rd20256, %rd20369, t;
	madc.hi.cc.u64 c, %rd20256, %rd20369, nc;
	addc.cc.u64 %rd22667, %rd22667, c;
	addc.u64 %rd20294, 0, 0;
	}
	// end inline asm
	mul.lo.s64 	%rd20278, %rd20243, -8860621160618917889;
	// begin inline asm
	{
	.reg .u64 c;
	.reg .u64 t;
	.reg .u64 nc;
	mad.lo.cc.u64 c, %rd20278, %rd20364, %rd20243;
	madc.hi.cc.u64 c, %rd20278, %rd20364, 0;
	addc.cc.u64 t, %rd20244, c;
	addc.u64 nc, 0, 0;
	mad.lo.cc.u64 %rd20244, %rd20278, %rd20365, t;
	madc.hi.cc.u64 c, %rd20278, %rd20365, nc;
	addc.cc.u64 t, %rd20245, c;
	addc.u64 nc, 0, 0;
	mad.lo.cc.u64 %rd20245, %rd20278, %rd20366, t;
	madc.hi.cc.u64 c, %rd20278, %rd20366, nc;
	addc.cc.u64 t, %rd20246, c;
	addc.u64 nc, 0, 0;
	mad.lo.cc.u64 %rd20246, %rd20278, %rd20367, t;
	madc.hi.cc.u64 c, %rd20278, %rd20367, nc;
	addc.cc.u64 t, %rd20247, c;
	addc.u64 nc, 0, 0;
	mad.lo.cc.u64 %rd20247, %rd20278, %rd20368, t;
	madc.hi.cc.u64 c, %rd20278, %rd20368, nc;
	addc.cc.u64 t, %rd22667, c;
	addc.u64 nc, 0, 0;
	mad.lo.cc.u64 %rd22667, %rd20278, %rd20369, t;
	madc.hi.cc.u64 c, %rd20278, %rd20369, nc;
	addc.cc.u64 c, c, %rd20294;
	addc.u64 nc, 0, 0;
	addc.cc.u64 %rd20270, %rd20270, c;
	addc.u64 %rd20294, nc, 0;
	}
	// end inline asm
	mul.lo.s64 	%rd20301, %rd20244, -8860621160618917889;
	// begin inline asm
	{
	.reg .u64 c;
	.reg .u64 t;
	.reg .u64 nc;
	mad.lo.cc.u64 c, %rd20301, %rd20364, %rd20244;
	madc.hi.cc.u64 c, %rd20301, %rd20364, 0;
	addc.cc.u64 t, %rd20245, c;
	addc.u64 nc, 0, 0;
	mad.lo.cc.u64 %rd20245, %rd20301, %rd20365, t;
	madc.hi.cc.u64 c, %rd20301, %rd20365, nc;
	addc.cc.u64 t, %rd20246, c;
	addc.u64 nc, 0, 0;
	mad.lo.cc.u64 %rd20246, %rd20301, %rd20366, t;
	madc.hi.cc.u64 c, %rd20301, %rd20366, nc;
	addc.cc.u64 t, %rd20247, c;
	addc.u64 nc, 0, 0;
	mad.lo.cc.u64 %rd20247, %rd20301, %rd20367, t;
	madc.hi.cc.u64 c, %rd20301, %rd20367, nc;
	addc.cc.u64 t, %rd22667, c;
	addc.u64 nc, 0, 0;
	mad.lo.cc.u64 %rd22667, %rd20301, %rd20368, t;
	madc.hi.cc.u64 c, %rd20301, %rd20368, nc;
	addc.cc.u64 t, %rd20270, c;
	addc.u64 nc, 0, 0;
	mad.lo.cc.u64 %rd20270, %rd20301, %rd20369, t;
	madc.hi.cc.u64 c, %rd20301, %rd20369, nc;
	addc.cc.u64 c, c, %rd20294;
	addc.u64 nc, 0, 0;
	addc.cc.u64 %rd20293, %rd20293, c;
	addc.u64 %rd20294, nc, 0;
	}
	// end inline asm
	mul.lo.s64 	%rd20324, %rd20245, -8860621160618917889;
	// begin inline asm
	{
	.reg .u64 c;
	.reg .u64 t;
	.reg .u64 nc;
	mad.lo.cc.u64 c, %rd20324, %rd20364, %rd20245;
	madc.hi.cc.u64 c, %rd20324, %rd20364, 0;
	addc.cc.u64 t, %rd20246, c;
	addc.u64 nc, 0, 0;
	mad.lo.cc.u64 %rd20246, %rd20324, %rd20365, t;
	madc.hi.cc.u64 c, %rd20324, %rd20365, nc;
	addc.cc.u64 t, %rd20247, c;
	addc.u64 nc, 0, 0;
	mad.lo.cc.u64 %rd20247, %rd20324, %rd20366, t;
	madc.hi.cc.u64 c, %rd20324, %rd20366, nc;
	addc.cc.u64 t, %rd22667, c;
	addc.u64 nc, 0, 0;
	mad.lo.cc.u64 %rd22667, %rd20324, %rd20367, t;
	madc.hi.cc.u64 c, %rd20324, %rd20367, nc;
	addc.cc.u64 t, %rd20270, c;
	addc.u64 nc, 0, 0;
	mad.lo.cc.u64 %rd20270, %rd20324, %rd20368, t;
	madc.hi.cc.u64 c, %rd20324, %rd20368, nc;
	addc.cc.u64 t, %rd20293, c;
	addc.u64 nc, 0, 0;
	mad.lo.cc.u64 %rd20293, %rd20324, %rd20369, t;
	madc.hi.cc.u64 c, %rd20324, %rd20369, nc;
	addc.cc.u64 c, c, %rd20294;
	addc.u64 nc, 0, 0;
	addc.cc.u64 %rd20316, %rd20316, c;
	addc.u64 %rd20294, nc, 0;
	}
	// end inline asm
	mul.lo.s64 	%rd20347, %rd20246, -8860621160618917889;
	// begin inline asm
	{
	.reg .u64 c;
	.reg .u64 t;
	.reg .u64 nc;
	mad.lo.cc.u64 c, %rd20347, %rd20364, %rd20246;
	madc.hi.cc.u64 c, %rd20347, %rd20364, 0;
	addc.cc.u64 t, %rd20247, c;
	addc.u64 nc, 0, 0;
	mad.lo.cc.u64 %rd20247, %rd20347, %rd20365, t;
	madc.hi.cc.u64 c, %rd20347, %rd20365, nc;
	addc.cc.u64 t, %rd22667, c;
	addc.u64 nc, 0, 0;
	mad.lo.cc.u64 %rd22667, %rd20347, %rd20366, t;
	madc.hi.cc.u64 c, %rd20347, %rd20366, nc;
	addc.cc.u64 t, %rd20270, c;
	addc.u64 nc, 0, 0;
	mad.lo.cc.u64 %rd20270, %rd20347, %rd20367, t;
	madc.hi.cc.u64 c, %rd20347, %rd20367, nc;
	addc.cc.u64 t, %rd20293, c;
	addc.u64 nc, 0, 0;
	mad.lo.cc.u64 %rd20293, %rd20347, %rd20368, t;
	madc.hi.cc.u64 c, %rd20347, %rd20368, nc;
	addc.cc.u64 t, %rd20316, c;
	addc.u64 nc, 0, 0;
	mad.lo.cc.u64 %rd20316, %rd20347, %rd20369, t;
	madc.hi.cc.u64 c, %rd20347, %rd20369, nc;
	addc.cc.u64 c, c, %rd20294;
	addc.u64 nc, 0, 0;
	addc.cc.u64 %rd20339, %rd20339, c;
	addc.u64 %rd20294, nc, 0;
	}
	// end inline asm
	mul.lo.s64 	%rd20370, %rd20247, -8860621160618917889;
	// begin inline asm
	{
	.reg .u64 c;
	.reg .u64 t;
	.reg .u64 nc;
	mad.lo.cc.u64 c, %rd20370, %rd20364, %rd20247;
	madc.hi.cc.u64 c, %rd20370, %rd20364, 0;
	addc.cc.u64 t, %rd22667, c;
	addc.u64 nc, 0, 0;
	mad.lo.cc.u64 %rd22667, %rd20370, %rd20365, t;
	madc.hi.cc.u64 c, %rd20370, %rd20365, nc;
	addc.cc.u64 t, %rd20270, c;
	addc.u64 nc, 0, 0;
	mad.lo.cc.u64 %rd20270, %rd20370, %rd20366, t;
	madc.hi.cc.u64 c, %rd20370, %rd20366, nc;
	addc.cc.u64 t, %rd20293, c;
	addc.u64 nc, 0, 0;
	mad.lo.cc.u64 %rd20293, %rd20370, %rd20367, t;
	madc.hi.cc.u64 c, %rd20370, %rd20367, nc;
	addc.cc.u64 t, %rd20316, c;
	addc.u64 nc, 0, 0;
	mad.lo.cc.u64 %rd20316, %rd20370, %rd20368, t;
	madc.hi.cc.u64 c, %rd20370, %rd20368, nc;
	addc.cc.u64 t, %rd20339, c;
	addc.u64 nc, 0, 0;
	mad.lo.cc.u64 %rd20339, %rd20370, %rd20369, t;
	madc.hi.cc.u64 c, %rd20370, %rd20369, nc;
	addc.cc.u64 c, c, %rd20294;
	add.u64 %rd20362, %rd20362, c;
	}
	// end inline asm
	setp.lt.u64 	%p1767, %rd20362, 121098312706494698;
	mov.u64 	%rd22662, %rd20362;
	mov.u64 	%rd22663, %rd20339;
	mov.u64 	%rd22664, %rd20316;
	mov.u64 	%rd22665, %rd20293;
	mov.u64 	%rd22666, %rd20270;
	@%p1767 bra 	$L__BB1_32;
	setp.ne.s64 	%p1768, %rd20362, 121098312706494698;
	@%p1768 bra 	$L__BB1_31;
	setp.lt.u64 	%p1769, %rd20339, -4162727106559522501;
	mov.b64 	%rd22662, 121098312706494698;
	mov.u64 	%rd22663, %rd20339;
	mov.u64 	%rd22664, %rd20316;
	mov.u64 	%rd22665, %rd20293;
	mov.u64 	%rd22666, %rd20270;
	@%p1769 bra 	$L__BB1_32;
	setp.ne.s64 	%p1770, %rd20339, -4162727106559522501;
	@%p1770 bra 	$L__BB1_31;
	setp.lt.u64 	%p1771, %rd20316, 1883307231910630287;
	mov.b64 	%rd22663, -4162727106559522501;
	mov.u64 	%rd22664, %rd20316;
	mov.u64 	%rd22665, %rd20293;
	mov.u64 	%rd22666, %rd20270;
	@%p1771 bra 	$L__BB1_32;
	setp.ne.s64 	%p1772, %rd20316, 1883307231910630287;
	@%p1772 bra 	$L__BB1_31;
	setp.lt.u64 	%p1773, %rd20293, 2230234197602682880;
	mov.b64 	%rd22664, 1883307231910630287;
	mov.u64 	%rd22665, %rd20293;
	mov.u64 	%rd22666, %rd20270;
	@%p1773 bra 	$L__BB1_32;
	setp.ne.s64 	%p1774, %rd20293, 2230234197602682880;
	@%p1774 bra 	$L__BB1_31;
	setp.lt.u64 	%p1775, %rd20270, 1660523435060625408;
	mov.b64 	%rd22665, 2230234197602682880;
	mov.u64 	%rd22666, %rd20270;
	@%p1775 bra 	$L__BB1_32;
	setp.eq.s64 	%p1776, %rd20270, 1660523435060625408;
	setp.lt.u64 	%p1777, %rd22667, -8860621160618917887;
	and.pred  	%p1778, %p1776, %p1777;
	mov.b64 	%rd22666, 1660523435060625408;
	@%p1778 bra 	$L__BB1_32;
$L__BB1_31:
	mov.b64 	%rd20405, -8860621160618917887;
	mov.b64 	%rd20406, 1660523435060625408;
	mov.b64 	%rd20407, 2230234197602682880;
	mov.b64 	%rd20408, 1883307231910630287;
	mov.b64 	%rd20409, -4162727106559522501;
	mov.b64 	%rd20410, 121098312706494698;
	// begin inline asm
	sub.cc.u64 %rd22667, %rd22667, %rd20405;
	subc.cc.u64 %rd22666, %rd20270, %rd20406;
	subc.cc.u64 %rd22665, %rd20293, %rd20407;
	subc.cc.u64 %rd22664, %rd20316, %rd20408;
	subc.cc.u64 %rd22663, %rd20339, %rd20409;
	subc.u64 %rd22662, %rd20362, %rd20410;
	// end inline asm
$L__BB1_32:
	// begin inline asm
	{
	.reg .u64 c;
	.reg .u64 nc;
	.reg .u64 t;
	mad.lo.cc.u64 %rd20412, %rd33, %rd32, 0;
	madc.hi.cc.u64 c, %rd33, %rd32, 0;
	madc.lo.cc.u64 %rd20413, %rd33, %rd31, c;
	madc.hi.cc.u64 c, %rd33, %rd31, 0;
	madc.lo.cc.u64 %rd20414, %rd33, %rd30, c;
	madc.hi.cc.u64 c, %rd33, %rd30, 0;
	madc.lo.cc.u64 %rd20415, %rd33, %rd29, c;
	madc.hi.cc.u64 c, %rd33, %rd29, 0;
	madc.lo.cc.u64 %rd20416, %rd33, %rd28, c;
	madc.hi.u64 %rd20417, %rd33, %rd28, 0;
	mad.lo.cc.u64 %rd20414, %rd32, %rd31, %rd20414;
	madc.hi.cc.u64 c, %rd32, %rd31, 0;
	addc.cc.u64 t, %rd20415, c;
	addc.u64 nc, 0, 0;
	mad.lo.cc.u64 %rd20415, %rd32, %rd30, t;
	madc.hi.cc.u64 c, %rd32, %rd30, nc;
	addc.cc.u64 t, %rd20416, c;
	addc.u64 nc, 0, 0;
	mad.lo.cc.u64 %rd20416, %rd32, %rd29, t;
	madc.hi.cc.u64 c, %rd32, %rd29, nc;
	addc.cc.u64 t, %rd20417, c;
	addc.u64 nc, 0, 0;
	mad.lo.cc.u64 %rd20417, %rd32, %rd28, t;
	madc.hi.u64 %rd20418, %rd32, %rd28, nc;
	mad.lo.cc.u64 %rd20416, %rd31, %rd30, %rd20416;
	madc.hi.cc.u64 c, %rd31, %rd30, 0;
	addc.cc.u64 t, %rd20417, c;
	addc.u64 nc, 0, 0;
	mad.lo.cc.u64 %rd20417, %rd31, %rd29, t;
	madc.hi.cc.u64 c, %rd31, %rd29, nc;
	addc.cc.u64 t, %rd20418, c;
	addc.u64 nc, 0, 0;
	mad.lo.cc.u64 %rd20418, %rd31, %rd28, t;
	madc.hi.u64 %rd20419, %rd31, %rd28, nc;
	mad.lo.cc.u64 %rd20418, %rd30, %rd29, %rd20418;
	madc.hi.cc.u64 c, %rd30, %rd29, 0;
	addc.cc.u64 t, %rd20419, c;
	addc.u64 nc, 0, 0;
	mad.lo.cc.u64 %rd20419, %rd30, %rd28, t;
	madc.hi.u64 %rd20420, %rd30, %rd28, nc;
	mad.lo.cc.u64 %rd20420, %rd29, %rd28, %rd20420;
	madc.hi.u64 %rd20421, %rd29, %rd28, 0;
	}
	// end inline asm
	shr.u64 	%rd20591, %rd20421, 63;
	mov.b64 	{%r1005, %r1006}, %rd20421;
	mov.b64 	{%r1007, %r1008}, %rd20420;
	shf.l.wrap.b32 	%r1009, %r1008, %r1005, 1;
	shf.l.wrap.b32 	%r1010, %r1005, %r1006, 1;
	mov.b64 	%rd20568, {%r1009, %r1010};
	mov.b64 	{%r1011, %r1012}, %rd20419;
	shf.l.wrap.b32 	%r1013, %r1012, %r1007, 1;
	shf.l.wrap.b32 	%r1014, %r1007, %r1008, 1;
	mov.b64 	%rd20545, {%r1013, %r1014};
	mov.b64 	{%r1015, %r1016}, %rd20418;
	shf.l.wrap.b32 	%r1017, %r1016, %r1011, 1;
	shf.l.wrap.b32 	%r1018, %r1011, %r1012, 1;
	mov.b64 	%rd20522, {%r1017, %r1018};
	mov.b64 	{%r1019, %r1020}, %rd20417;
	shf.l.wrap.b32 	%r1021, %r1020, %r1015, 1;
	shf.l.wrap.b32 	%r1022, %r1015, %r1016, 1;
	mov.b64 	%rd20499, {%r1021, %r1022};
	mov.b64 	{%r1023, %r1024}, %rd20416;
	shf.l.wrap.b32 	%r1025, %r1024, %r1019, 1;
	shf.l.wrap.b32 	%r1026, %r1019, %r1020, 1;
	mov.b64 	%rd22673, {%r1025, %r1026};
	mov.b64 	{%r1027, %r1028}, %rd20415;
	shf.l.wrap.b32 	%r1029, %r1028, %r1023, 1;
	shf.l.wrap.b32 	%r1030, %r1023, %r1024, 1;
	mov.b64 	%rd20476, {%r1029, %r1030};
	mov.b64 	{%r1031, %r1032}, %rd20414;
	shf.l.wrap.b32 	%r1033, %r1032, %r1027, 1;
	shf.l.wrap.b32 	%r1034, %r1027, %r1028, 1;
	mov.b64 	%rd20475, {%r1033, %r1034};
	mov.b64 	{%r1035, %r1036}, %rd20413;
	shf.l.wrap.b32 	%r1037, %r1036, %r1031, 1;
	shf.l.wrap.b32 	%r1038, %r1031, %r1032, 1;
	mov.b64 	%rd20474, {%r1037, %r1038};
	mov.b64 	{%r1039, %r1040}, %rd20412;
	shf.l.wrap.b32 	%r1041, %r1040, %r1035, 1;
	shf.l.wrap.b32 	%r1042, %r1035, %r1036, 1;
	mov.b64 	%rd20473, {%r1041, %r1042};
	shl.b64 	%rd20472, %rd20412, 1;
	// begin inline asm
	{
	mad.lo.cc.u64 %rd20471, %rd33, %rd33, 0;
	madc.hi.cc.u64 %rd20472, %rd33, %rd33, %rd20472;
	madc.lo.cc.u64 %rd20473, %rd32, %rd32, %rd20473;
	madc.hi.cc.u64 %rd20474, %rd32, %rd32, %rd20474;
	madc.lo.cc.u64 %rd20475, %rd31, %rd31, %rd20475;
	madc.hi.cc.u64 %rd20476, %rd31, %rd31, %rd20476;
	madc.lo.cc.u64 %rd22673, %rd30, %rd30, %rd22673;
	madc.hi.cc.u64 %rd20499, %rd30, %rd30, %rd20499;
	madc.lo.cc.u64 %rd20522, %rd29, %rd29, %rd20522;
	madc.hi.cc.u64 %rd20545, %rd29, %rd29, %rd20545;
	madc.lo.cc.u64 %rd20568, %rd28, %rd28, %rd20568;
	madc.hi.u64 %rd20591, %rd28, %rd28, %rd20591;
	}
	// end inline asm
	mul.lo.s64 	%rd20485, %rd20471, -8860621160618917889;
	mov.b64 	%rd20593, -8860621160618917887;
	mov.b64 	%rd20594, 1660523435060625408;
	mov.b64 	%rd20595, 2230234197602682880;
	mov.b64 	%rd20596, 1883307231910630287;
	mov.b64 	%rd20597, -4162727106559522501;
	mov.b64 	%rd20598, 121098312706494698;
	// begin inline asm
	{
	.reg .u64 c;
	.reg .u64 t;
	.reg .u64 nc;
	mad.lo.cc.u64 c, %rd20485, %rd20593, %rd20471;
	madc.hi.cc.u64 c, %rd20485, %rd20593, 0;
	addc.cc.u64 t, %rd20472, c;
	addc.u64 nc, 0, 0;
	mad.lo.cc.u64 %rd20472, %rd20485, %rd20594, t;
	madc.hi.cc.u64 c, %rd20485, %rd20594, nc;
	addc.cc.u64 t, %rd20473, c;
	addc.u64 nc, 0, 0;
	mad.lo.cc.u64 %rd20473, %rd20485, %rd20595, t;
	madc.hi.cc.u64 c, %rd20485, %rd20595, nc;
	addc.cc.u64 t, %rd20474, c;
	addc.u64 nc, 0, 0;
	mad.lo.cc.u64 %rd20474, %rd20485, %rd20596, t;
	madc.hi.cc.u64 c, %rd20485, %rd20596, nc;
	addc.cc.u64 t, %rd20475, c;
	addc.u64 nc, 0, 0;
	mad.lo.cc.u64 %rd20475, %rd20485, %rd20597, t;
	madc.hi.cc.u64 c, %rd20485, %rd20597, nc;
	addc.cc.u64 t, %rd20476, c;
	addc.u64 nc, 0, 0;
	mad.lo.cc.u64 %rd20476, %rd20485, %rd20598, t;
	madc.hi.cc.u64 c, %rd20485, %rd20598, nc;
	addc.cc.u64 %rd22673, %rd22673, c;
	addc.u64 %rd20523, 0, 0;
	}
	// end inline asm
	mul.lo.s64 	%rd20507, %rd20472, -8860621160618917889;
	// begin inline asm
	{
	.reg .u64 c;
	.reg .u64 t;
	.reg .u64 nc;
	mad.lo.cc.u64 c, %rd20507, %rd20593, %rd20472;
	madc.hi.cc.u64 c, %rd20507, %rd20593, 0;
	addc.cc.u64 t, %rd20473, c;
	addc.u64 nc, 0, 0;
	mad.lo.cc.u64 %rd20473, %rd20507, %rd20594, t;
	madc.hi.cc.u64 c, %rd20507, %rd20594, nc;
	addc.cc.u64 t, %rd20474, c;
	addc.u64 nc, 0, 0;
	mad.lo.cc.u64 %rd20474, %rd20507, %rd20595, t;
	madc.hi.cc.u64 c, %rd20507, %rd20595, nc;
	addc.cc.u64 t, %rd20475, c;
	addc.u64 nc, 0, 0;
	mad.lo.cc.u64 %rd20475, %rd20507, %rd20596, t;
	madc.hi.cc.u64 c, %rd20507, %rd20596, nc;
	addc.cc.u64 t, %rd20476, c;
	addc.u64 nc, 0, 0;
	mad.lo.cc.u64 %rd20476, %rd20507, %rd20597, t;
	madc.hi.cc.u64 c, %rd20507, %rd20597, nc;
	addc.cc.u64 t, %rd22673, c;
	addc.u64 nc, 0, 0;
	mad.lo.cc.u64 %rd22673, %rd20507, %rd20598, t;
	madc.hi.cc.u64 c, %rd20507, %rd20598, nc;
	addc.cc.u64 c, c, %rd20523;
	addc.u64 nc, 0, 0;
	addc.cc.u64 %rd20499, %rd20499, c;
	addc.u64 %rd20523, nc, 0;
	}
	// end inline asm
	mul.lo.s64 	%rd20530, %rd20473, -8860621160618917889;
	// begin inline asm
	{
	.reg .u64 c;
	.reg .u64 t;
	.reg .u64 nc;
	mad.lo.cc.u64 c, %rd20530, %rd20593, %rd20473;
	madc.hi.cc.u64 c, %rd20530, %rd20593, 0;
	addc.cc.u64 t, %rd20474, c;
	addc.u64 nc, 0, 0;
	mad.lo.cc.u64 %rd20474, %rd20530, %rd20594, t;
	madc.hi.cc.u64 c, %rd20530, %rd20594, nc;
	addc.cc.u64 t, %rd20475, c;
	addc.u64 nc, 0, 0;
	mad.lo.cc.u64 %rd20475, %rd20530, %rd20595, t;
	madc.hi.cc.u64 c, %rd20530, %rd20595, nc;
	addc.cc.u64 t, %rd20476, c;
	addc.u64 nc, 0, 0;
	mad.lo.cc.u64 %rd20476, %rd20530, %rd20596, t;
	madc.hi.cc.u64 c, %rd20530, %rd20596, nc;
	addc.cc.u64 t, %rd22673, c;
	addc.u64 nc, 0, 0;
	mad.lo.cc.u64 %rd22673, %rd20530, %rd20597, t;
	madc.hi.cc.u64 c, %rd20530, %rd20597, nc;
	addc.cc.u64 t, %rd20499, c;
	addc.u64 nc, 0, 0;
	mad.lo.cc.u64 %rd20499, %rd20530, %rd20598, t;
	madc.hi.cc.u64 c, %rd20530, %rd20598, nc;
	addc.cc.u64 c, c, %rd20523;
	addc.u64 nc, 0, 0;
	addc.cc.u64 %rd20522, %rd20522, c;
	addc.u64 %rd20523, nc, 0;
	}
	// end inline asm
	mul.lo.s64 	%rd20553, %rd20474, -8860621160618917889;
	// begin inline asm
	{
	.reg .u64 c;
	.reg .u64 t;
	.reg .u64 nc;
	mad.lo.cc.u64 c, %rd20553, %rd20593, %rd20474;
	madc.hi.cc.u64 c, %rd20553, %rd20593, 0;
	addc.cc.u64 t, %rd20475, c;
	addc.u64 nc, 0, 0;
	mad.lo.cc.u64 %rd20475, %rd20553, %rd20594, t;
	madc.hi.cc.u64 c, %rd20553, %rd20594, nc;
	addc.cc.u64 t, %rd20476, c;
	addc.u64 nc, 0, 0;
	mad.lo.cc.u64 %rd20476, %rd20553, %rd20595, t;
	madc.hi.cc.u64 c, %rd20553, %rd20595, nc;
	addc.cc.u64 t, %rd22673, c;
	addc.u64 nc, 0, 0;
	mad.lo.cc.u64 %rd22673, %rd20553, %rd20596, t;
	madc.hi.cc.u64 c, %rd20553, %rd20596, nc;
	addc.cc.u64 t, %rd20499, c;
	addc.u64 nc, 0, 0;
	mad.lo.cc.u64 %rd20499, %rd20553, %rd20597, t;
	madc.hi.cc.u64 c, %rd20553, %rd20597, nc;
	addc.cc.u64 t, %rd20522, c;
	addc.u64 nc, 0, 0;
	mad.lo.cc.u64 %rd20522, %rd20553, %rd20598, t;
	madc.hi.cc.u64 c, %rd20553, %rd20598, nc;
	addc.cc.u64 c, c, %rd20523;
	addc.u64 nc, 0, 0;
	addc.cc.u64 %rd20545, %rd20545, c;
	addc.u64 %rd20523, nc, 0;
	}
	// end inline asm
	mul.lo.s64 	%rd20576, %rd20475, -8860621160618917889;
	// begin inline asm
	{
	.reg .u64 c;
	.reg .u64 t;
	.reg .u64 nc;
	mad.lo.cc.u64 c, %rd20576, %rd20593, %rd20475;
	madc.hi.cc.u64 c, %rd20576, %rd20593, 0;
	addc.cc.u64 t, %rd20476, c;
	addc.u64 nc, 0, 0;
	mad.lo.cc.u64 %rd20476, %rd20576, %rd20594, t;
	madc.hi.cc.u64 c, %rd20576, %rd20594, nc;
	addc.cc.u64 t, %rd22673, c;
	addc.u64 nc, 0, 0;
	mad.lo.cc.u64 %rd22673, %rd20576, %rd20595, t;
	madc.hi.cc.u64 c, %rd20576, %rd20595, nc;
	addc.cc.u64 t, %rd20499, c;
	addc.u64 nc, 0, 0;
	mad.lo.cc.u64 %rd20499, %rd20576, %rd20596, t;
	madc.hi.cc.u64 c, %rd20576, %rd20596, nc;
	addc.cc.u64 t, %rd20522, c;
	addc.u64 nc, 0, 0;
	mad.lo.cc.u64 %rd20522, %rd20576, %rd20597, t;
	madc.hi.cc.u64 c, %rd20576, %rd20597, nc;
	addc.cc.u64 t, %rd20545, c;
	addc.u64 nc, 0, 0;
	mad.lo.cc.u64 %rd20545, %rd20576, %rd20598, t;
	madc.hi.cc.u64 c, %rd20576, %rd20598, nc;
	addc.cc.u64 c, c, %rd20523;
	addc.u64 nc, 0, 0;
	addc.cc.u64 %rd20568, %rd20568, c;
	addc.u64 %rd20523, nc, 0;
	}
	// end inline asm
	mul.lo.s64 	%rd20599, %rd20476, -8860621160618917889;
	// begin inline asm
	{
	.reg .u64 c;
	.reg .u64 t;
	.reg .u64 nc;
	mad.lo.cc.u64 c, %rd20599, %rd20593, %rd20476;
	madc.hi.cc.u64 c, %rd20599, %rd20593, 0;
	addc.cc.u64 t, %rd22673, c;
	addc.u64 nc, 0, 0;
	mad.lo.cc.u64 %rd22673, %rd20599, %rd20594, t;
	madc.hi.cc.u64 c, %rd20599, %rd20594, nc;
	addc.cc.u64 t, %rd20499, c;
	addc.u64 nc, 0, 0;
	mad.lo.cc.u64 %rd20499, %rd20599, %rd20595, t;
	madc.hi.cc.u64 c, %rd20599, %rd20595, nc;
	addc.cc.u64 t, %rd20522, c;
	addc.u64 nc, 0, 0;
	mad.lo.cc.u64 %rd20522, %rd20599, %rd20596, t;
	madc.hi.cc.u64 c, %rd20599, %rd20596, nc;
	addc.cc.u64 t, %rd20545, c;
	addc.u64 nc, 0, 0;
	mad.lo.cc.u64 %rd20545, %rd20599, %rd20597, t;
	madc.hi.cc.u64 c, %rd20599, %rd20597, nc;
	addc.cc.u64 t, %rd20568, c;
	addc.u64 nc, 0, 0;
	mad.lo.cc.u64 %rd20568, %rd20599, %rd20598, t;
	madc.hi.cc.u64 c, %rd20599, %rd20598, nc;
	addc.cc.u64 c, c, %rd20523;
	add.u64 %rd20591, %rd20591, c;
	}
	// end inline asm
	setp.lt.u64 	%p1779, %rd20591, 121098312706494698;
	mov.u64 	%rd22668, %rd20591;
	mov.u64 	%rd22669, %rd20568;
	mov.u64 	%rd22670, %rd20545;
	mov.u64 	%rd22671, %rd20522;
	mov.u64 	%rd22672, %rd20499;
	@%p1779 bra 	$L__BB1_43;
	setp.ne.s64 	%p1780, %rd20591, 121098312706494698;
	@%p1780 bra 	$L__BB1_42;
	setp.lt.u64 	%p1781, %rd20568, -4162727106559522501;
	mov.b64 	%rd22668, 121098312706494698;
	mov.u64 	%rd22669, %rd20568;
	mov.u64 	%rd22670, %rd20545;
	mov.u64 	%rd22671, %rd20522;
	mov.u64 	%rd22672, %rd20499;
	@%p1781 bra 	$L__BB1_43;
	setp.ne.s64 	%p1782, %rd20568, -4162727106559522501;
	@%p1782 bra 	$L__BB1_42;
	setp.lt.u64 	%p1783, %rd20545, 1883307231910630287;
	mov.b64 	%rd22669, -4162727106559522501;
	mov.u64 	%rd22670, %rd20545;
	mov.u64 	%rd22671, %rd20522;
	mov.u64 	%rd22672, %rd20499;
	@%p1783 bra 	$L__BB1_43;
	setp.ne.s64 	%p1784, %rd20545, 1883307231910630287;
	@%p1784 bra 	$L__BB1_42;
	setp.lt.u64 	%p1785, %rd20522, 2230234197602682880;
	mov.b64 	%rd22670, 1883307231910630287;
	mov.u64 	%rd22671, %rd20522;
	mov.u64 	%rd22672, %rd20499;
	@%p1785 bra 	$L__BB1_43;
	setp.ne.s64 	%p1786, %rd20522, 2230234197602682880;
	@%p1786 bra 	$L__BB1_42;
	setp.lt.u64 	%p1787, %rd20499, 1660523435060625408;
	mov.b64 	%rd22671, 2230234197602682880;
	mov.u64 	%rd22672, %rd20499;
	@%p1787 bra 	$L__BB1_43;
	setp.eq.s64 	%p1788, %rd20499, 1660523435060625408;
	setp.lt.u64 	%p1789, %rd22673, -8860621160618917887;
	and.pred  	%p1790, %p1788, %p1789;
	mov.b64 	%rd22672, 1660523435060625408;
	@%p1790 bra 	$L__BB1_43;
$L__BB1_42:
	mov.b64 	%rd20634, -8860621160618917887;
	mov.b64 	%rd20635, 1660523435060625408;
	mov.b64 	%rd20636, 2230234197602682880;
	mov.b64 	%rd20637, 1883307231910630287;
	mov.b64 	%rd20638, -4162727106559522501;
	mov.b64 	%rd20639, 121098312706494698;
	// begin inline asm
	sub.cc.u64 %rd22673, %rd22673, %rd20634;
	subc.cc.u64 %rd22672, %rd20499, %rd20635;
	subc.cc.u64 %rd22671, %rd20522, %rd20636;
	subc.cc.u64 %rd22670, %rd20545, %rd20637;
	subc.cc.u64 %rd22669, %rd20568, %rd20638;
	subc.u64 %rd22668, %rd20591, %rd20639;
	// end inline asm
$L__BB1_43:
	// begin inline asm
	{
	.reg .u64 c;
	.reg .u64 nc;
	.reg .u64 t;
	mad.lo.cc.u64 %rd20641, %rd22673, %rd22672, 0;
	madc.hi.cc.u64 c, %rd22673, %rd22672, 0;
	madc.lo.cc.u64 %rd20642, %rd22673, %rd22671, c;
	madc.hi.cc.u64 c, %rd22673, %rd22671, 0;
	madc.lo.cc.u64 %rd20643, %rd22673, %rd22670, c;
	madc.hi.cc.u64 c, %rd22673, %rd22670, 0;
	madc.lo.cc.u64 %rd20644, %rd22673, %rd22669, c;
	madc.hi.cc.u64 c, %rd22673, %rd22669, 0;
	madc.lo.cc.u64 %rd20645, %rd22673, %rd22668, c;
	madc.hi.u64 %rd20646, %rd22673, %rd22668, 0;
	mad.lo.cc.u64 %rd20643, %rd22672, %rd22671, %rd20643;
	madc.hi.cc.u64 c, %rd22672, %rd22671, 0;
	addc.cc.u64 t, %rd20644, c;
	addc.u64 nc, 0, 0;
	mad.lo.cc.u64 %rd20644, %rd22672, %rd22670, t;
	madc.hi.cc.u64 c, %rd22672, %rd22670, nc;
	addc.cc.u64 t, %rd20645, c;
	addc.u64 nc, 0, 0;
	mad.lo.cc.u64 %rd20645, %rd22672, %rd22669, t;
	madc.hi.cc.u64 c, %rd22672, %rd22669, nc;
	addc.cc.u64 t, %rd20646, c;
	addc.u64 nc, 0, 0;
	mad.lo.cc.u64 %rd20646, %rd22672, %rd22668, t;
	madc.hi.u64 %rd20647, %rd22672, %rd22668, nc;
	mad.lo.cc.u64 %rd20645, %rd22671, %rd22670, %rd20645;
	madc.hi.cc.u64 c, %rd22671, %rd22670, 0;
	addc.cc.u64 t, %rd20646, c;
	addc.u64 nc, 0, 0;
	mad.lo.cc.u64 %rd20646, %rd22671, %rd22669, t;
	madc.hi.cc.u64 c, %rd22671, %rd22669, nc;
	addc.cc.u64 t, %rd20647, c;
	addc.u64 nc, 0, 0;
	mad.lo.cc.u64 %rd20647, %rd22671, %rd22668, t;
	madc.hi.u64 %rd20648, %rd22671, %rd22668, nc;
	mad.lo.cc.u64 %rd20647, %rd22670, %rd22669, %rd20647;
	madc.hi.cc.u64 c, %rd22670, %rd22669, 0;
	addc.cc.u64 t, %rd20648, c;
	addc.u64 nc, 0, 0;
	mad.lo.cc.u64 %rd20648, %rd22670, %rd22668, t;
	madc.hi.u64 %rd20649, %rd22670, %rd22668, nc;
	mad.lo.cc.u64 %rd20649, %rd22669, %rd22668, %rd20649;
	madc.hi.u64 %rd20650, %rd22669, %rd22668, 0;
	}
	// end inline asm
	shr.u64 	%rd20820, %rd20650, 63;
	mov.b64 	{%r1043, %r1044}, %rd20650;
	mov.b64 	{%r1045, %r1046}, %rd20649;
	shf.l.wrap.b32 	%r1047, %r1046, %r1043, 1;
	shf.l.wrap.b32 	%r1048, %r1043, %r1044, 1;
	mov.b64 	%rd20797, {%r1047, %r1048};
	mov.b64 	{%r1049, %r1050}, %rd20648;
	shf.l.wrap.b32 	%r1051, %r1050, %r1045, 1;
	shf.l.wrap.b32 	%r1052, %r1045, %r1046, 1;
	mov.b64 	%rd20774, {%r1051, %r1052};
	mov.b64 	{%r1053, %r1054}, %rd20647;
	shf.l.wrap.b32 	%r1055, %r1054, %r1049, 1;
	shf.l.wrap.b32 	%r1056, %r1049, %r1050, 1;
	mov.b64 	%rd20751, {%r1055, %r1056};
	mov.b64 	{%r1057, %r1058}, %rd20646;
	shf.l.wrap.b32 	%r1059, %r1058, %r1053, 1;
	shf.l.wrap.b32 	%r1060, %r1053, %r1054, 1;
	mov.b64 	%rd20728, {%r1059, %r1060};
	mov.b64 	{%r1061, %r1062}, %rd20645;
	shf.l.wrap.b32 	%r1063, %r1062, %r1057, 1;
	shf.l.wrap.b32 	%r1064, %r1057, %r1058, 1;
	mov.b64 	%rd22679, {%r1063, %r1064};
	mov.b64 	{%r1065, %r1066}, %rd20644;
	shf.l.wrap.b32 	%r1067, %r1066, %r1061, 1;
	shf.l.wrap.b32 	%r1068, %r1061, %r1062, 1;
	mov.b64 	%rd20705, {%r1067, %r1068};
	mov.b64 	{%r1069, %r1070}, %rd20643;
	shf.l.wrap.b32 	%r1071, %r1070, %r1065, 1;
	shf.l.wrap.b32 	%r1072, %r1065, %r1066, 1;
	mov.b64 	%rd20704, {%r1071, %r1072};
	mov.b64 	{%r1073, %r1074}, %rd20642;
	shf.l.wrap.b32 	%r1075, %r1074, %r1069, 1;
	shf.l.wrap.b32 	%r1076, %r1069, %r1070, 1;
	mov.b64 	%rd20703, {%r1075, %r1076};
	mov.b64 	{%r1077, %r1078}, %rd20641;
	shf.l.wrap.b32 	%r1079, %r1078, %r1073, 1;
	shf.l.wrap.b32 	%r1080, %r1073, %r1074, 1;
	mov.b64 	%rd20702, {%r1079, %r1080};
	shl.b64 	%rd20701, %rd20641, 1;
	// begin inline asm
	{
	mad.lo.cc.u64 %rd20700, %rd22673, %rd22673, 0;
	madc.hi.cc.u64 %rd20701, %rd22673, %rd22673, %rd20701;
	madc.lo.cc.u64 %rd20702, %rd22672, %rd22672, %rd20702;
	madc.hi.cc.u64 %rd20703, %rd22672, %rd22672, %rd20703;
	madc.lo.cc.u64 %rd20704, %rd22671, %rd22671, %rd20704;
	madc.hi.cc.u64 %rd20705, %rd22671, %rd22671, %rd20705;
	madc.lo.cc.u64 %rd22679, %rd22670, %rd22670, %rd22679;
	madc.hi.cc.u64 %rd20728, %rd22670, %rd22670, %rd20728;
	madc.lo.cc.u64 %rd20751, %rd22669, %rd22669, %rd20751;
	madc.hi.cc.u64 %rd20774, %rd22669, %rd22669, %rd20774;
	madc.lo.cc.u64 %rd20797, %rd22668, %rd22668, %rd20797;
	madc.hi.u64 %rd20820, %rd22668, %rd22668, %rd20820;
	}
	// end inline asm
	mul.lo.s64 	%rd20714, %rd20700, -8860621160618917889;
	mov.b64 	%rd20822, -8860621160618917887;
	mov.b64 	%rd20823, 1660523435060625408;
	mov.b64 	%rd20824, 2230234197602682880;
	mov.b64 	%rd20825, 1883307231910630287;
	mov.b64 	%rd20826, -4162727106559522501;
	mov.b64 	%rd20827, 121098312706494698;
	// begin inline asm
	{
	.reg .u64 c;
	.reg .u64 t;
	.reg .u64 nc;
	mad.lo.cc.u64 c, %rd20714, %rd20822, %rd20700;
	madc.hi.cc.u64 c, %rd20714, %rd20822, 0;
	addc.cc.u64 t, %rd20701, c;
	addc.u64 nc, 0, 0;
	mad.lo.cc.u64 %rd20701, %rd20714, %rd20823, t;
	madc.hi.cc.u64 c, %rd20714, %rd20823, nc;
	addc.cc.u64 t, %rd20702, c;
	addc.u64 nc, 0, 0;
	mad.lo.cc.u64 %rd20702, %rd20714, %rd20824, t;
	madc.hi.cc.u64 c, %rd20714, %rd20824, nc;
	addc.cc.u64 t, %rd20703, c;
	addc.u64 nc, 0, 0;
	mad.lo.cc.u64 %rd20703, %rd20714, %rd20825, t;
	madc.hi.cc.u64 c, %rd20714, %rd20825, nc;
	addc.cc.u64 t, %rd20704, c;
	addc.u64 nc, 0, 0;
	mad.lo.cc.u64 %rd20704, %rd20714, %rd20826, t;
	madc.hi.cc.u64 c, %rd20714, %rd20826, nc;
	addc.cc.u64 t, %rd20705, c;
	addc.u64 nc, 0, 0;
	mad.lo.cc.u64 %rd20705, %rd20714, %rd20827, t;
	madc.hi.cc.u64 c, %rd20714, %rd20827, nc;
	addc.cc.u64 %rd22679, %rd22679, c;
	addc.u64 %rd20752, 0, 0;
	}
	// end inline asm
	mul.lo.s64 	%rd20736, %rd20701, -8860621160618917889;
	// begin inline asm
	{
	.reg .u64 c;
	.reg .u64 t;
	.reg .u64 nc;
	mad.lo.cc.u64 c, %rd20736, %rd20822, %rd20701;
	madc.hi.cc.u64 c, %rd20736, %rd20822, 0;
	addc.cc.u64 t, %rd20702, c;
	addc.u64 nc, 0, 0;
	mad.lo.cc.u64 %rd20702, %rd20736, %rd20823, t;
	madc.hi.cc.u64 c, %rd20736, %rd20823, nc;
	addc.cc.u64 t, %rd20703, c;
	addc.u64 nc, 0, 0;
	mad.lo.cc.u64 %rd20703, %rd20736, %rd20824, t;
	madc.hi.cc.u64 c, %rd20736, %rd20824, nc;
	addc.cc.u64 t, %rd20704, c;
	addc.u64 nc, 0, 0;
	mad.lo.cc.u64 %rd20704, %rd20736, %rd20825, t;
	madc.hi.cc.u64 c, %rd20736, %rd20825, nc;
	addc.cc.u64 t, %rd20705, c;
	addc.u64 nc, 0, 0;
	mad.lo.cc.u64 %rd20705, %rd20736, %rd20826, t;
	madc.hi.cc.u64 c, %rd20736, %rd20826, nc;
	addc.cc.u64 t, %rd22679, c;
	addc.u64 nc, 0, 0;
	mad.lo.cc.u64 %rd22679, %rd20736, %rd20827, t;
	madc.hi.cc.u64 c, %rd20736, %rd20827, nc;
	addc.cc.u64 c, c, %rd20752;
	addc.u64 nc, 0, 0;
	addc.cc.u64 %rd20728, %rd20728, c;
	addc.u64 %rd20752, nc, 0;
	}
	// end inline asm
	mul.lo.s64 	%rd20759, %rd20702, -8860621160618917889;
	// begin inline asm
	{
	.reg .u64 c;
	.reg .u64 t;
	.reg .u64 nc;
	mad.lo.cc.u64 c, %rd20759, %rd20822, %rd20702;
	madc.hi.cc.u64 c, %rd20759, %rd20822, 0;
	addc.cc.u64 t, %rd20703, c;
	addc.u64 nc, 0, 0;
	mad.lo.cc.u64 %rd20703, %rd20759, %rd20823, t;
	madc.hi.cc.u64 c, %rd20759, %rd20823, nc;
	addc.cc.u64 t, %rd20704, c;
	addc.u64 nc, 0, 0;
	mad.lo.cc.u64 %rd20704, %rd20759, %rd20824, t;
	madc.hi.cc.u64 c, %rd20759, %rd20824, nc;
	addc.cc.u64 t, %rd20705, c;
	addc.u64 nc, 0, 0;
	mad.lo.cc.u64 %rd20705, %rd20759, %rd20825, t;
	madc.hi.cc.u64 c, %rd20759, %rd20825, nc;
	addc.cc.u64 t, %rd22679, c;
	addc.u64 nc, 0, 0;
	mad.lo.cc.u64 %rd22679, %rd20759, %rd20826, t;
	madc.hi.cc.u64 c, %rd20759, %rd20826, nc;
	addc.cc.u64 t, %rd20728, c;
	addc.u64 nc, 0, 0;
	mad.lo.cc.u64 %rd20728, %rd20759, %rd20827, t;
	madc.hi.cc.u64 c, %rd20759, %rd20827, nc;
	addc.cc.u64 c, c, %rd20752;
	addc.u64 nc, 0, 0;
	addc.cc.u64 %rd20751, %rd20751, c;
	addc.u64 %rd20752, nc, 0;
	}
	// end inline asm
	mul.lo.s64 	%rd20782, %rd20703, -8860621160618917889;
	// begin inline asm
	{
	.reg .u64 c;
	.reg .u64 t;
	.reg .u64 nc;
	mad.lo.cc.u64 c, %rd20782, %rd20822, %rd20703;
	madc.hi.cc.u64 c, %rd20782, %rd20822, 0;
	addc.cc.u64 t, %rd20704, c;
	addc.u64 nc, 0, 0;
	mad.lo.cc.u64 %rd20704, %rd20782, %rd20823, t;
	madc.hi.cc.u64 c, %rd20782, %rd20823, nc;
	addc.cc.u64 t, %rd20705, c;
	addc.u64 nc, 0, 0;
	mad.lo.cc.u64 %rd20705, %rd20782, %rd20824, t;
	madc.hi.cc.u64 c, %rd20782, %rd20824, nc;
	addc.cc.u64 t, %rd22679, c;
	addc.u64 nc, 0, 0;
	mad.lo.cc.u64 %rd22679, %rd20782, %rd20825, t;
	madc.hi.cc.u64 c, %rd20782, %rd20825, nc;
	addc.cc.u64 t, %rd20728, c;
	addc.u64 nc, 0, 0;
	mad.lo.cc.u64 %rd20728, %rd20782, %rd20826, t;
	madc.hi.cc.u64 c, %rd20782, %rd20826, nc;
	addc.cc.u64 t, %rd20751, c;
	addc.u64 nc, 0, 0;
	mad.lo.cc.u64 %rd20751, %rd20782, %rd20827, t;
	madc.hi.cc.u64 c, %rd20782, %rd20827, nc;
	addc.cc.u64 c, c, %rd20752;
	addc.u64 nc, 0, 0;
	addc.cc.u64 %rd20774, %rd20774, c;
	addc.u64 %rd20752, nc, 0;
	}
	// end inline asm
	mul.lo.s64 	%rd20805, %rd20704, -8860621160618917889;
	// begin inline asm
	{
	.reg .u64 c;
	.reg .u64 t;
	.reg .u64 nc;
	mad.lo.cc.u64 c, %rd20805, %rd20822, %rd20704;
	madc.hi.cc.u64 c, %rd20805, %rd20822, 0;
	addc.cc.u64 t, %rd20705, c;
	addc.u64 nc, 0, 0;
	mad.lo.cc.u64 %rd20705, %rd20805, %rd20823, t;
	madc.hi.cc.u64 c, %rd20805, %rd20823, nc;
	addc.cc.u64 t, %rd22679, c;
	addc.u64 nc, 0, 0;
	mad.lo.cc.u64 %rd22679, %rd20805, %rd20824, t;
	madc.hi.cc.u64 c, %rd20805, %rd20824, nc;
	addc.cc.u64 t, %rd20728, c;
	addc.u64 nc, 0, 0;
	mad.lo.cc.u64 %rd20728, %rd20805, %rd20825, t;
	madc.hi.cc.u64 c, %rd20805, %rd20825, nc;
	addc.cc.u64 t, %rd20751, c;
	addc.u64 nc, 0, 0;
	mad.lo.cc.u64 %rd20751, %rd20805, %rd20826, t;
	madc.hi.cc.u64 c, %rd20805, %rd20826, nc;
	addc.cc.u64 t, %rd20774, c;
	addc.u64 nc, 0, 0;
	mad.lo.cc.u64 %rd20774, %rd20805, %rd20827, t;
	madc.hi.cc.u64 c, %rd20805, %rd20827, nc;
	addc.cc.u64 c, c, %rd20752;
	addc.u64 nc, 0, 0;
	addc.cc.u64 %rd20797, %rd20797, c;
	addc.u64 %rd20752, nc, 0;
	}
	// end inline asm
	mul.lo.s64 	%rd20828, %rd20705, -8860621160618917889;
	// begin inline asm
	{
	.reg .u64 c;
	.reg .u64 t;
	.reg .u64 nc;
	mad.lo.cc.u64 c, %rd20828, %rd20822, %rd20705;
	madc.hi.cc.u64 c, %rd20828, %rd20822, 0;
	addc.cc.u64 t, %rd22679, c;
	addc.u64 nc, 0, 0;
	mad.lo.cc.u64 %rd22679, %rd20828, %rd20823, t;
	madc.hi.cc.u64 c, %rd20828, %rd20823, nc;
	addc.cc.u64 t, %rd20728, c;
	addc.u64 nc, 0, 0;
	mad.lo.cc.u64 %rd20728, %rd20828, %rd20824, t;
	madc.hi.cc.u64 c, %rd20828, %rd20824, nc;
	addc.cc.u64 t, %rd20751, c;
	addc.u64 nc, 0, 0;
	mad.lo.cc.u64 %rd20751, %rd20828, %rd20825, t;
	madc.hi.cc.u64 c, %rd20828, %rd20825, nc;
	addc.cc.u64 t, %rd20774, c;
	addc.u64 nc, 0, 0;
	mad.lo.cc.u64 %rd20774, %rd20828, %rd20826, t;
	madc.hi.cc.u64 c, %rd20828, %rd20826, nc;
	addc.cc.u64 t, %rd20797, c;
	addc.u64 nc, 0, 0;
	mad.lo.cc.u64 %rd20797, %rd20828, %rd20827, t;
	madc.hi.cc.u64 c, %rd20828, %rd20827, nc;
	addc.cc.u64 c, c, %rd20752;
	add.u64 %rd20820, %rd20820, c;
	}
	// end inline asm
	setp.lt.u64 	%p1791, %rd20820, 121098312706494698;
	mov.u64 	%rd22674, %rd20820;
	mov.u64 	%rd22675, %rd20797;
	mov.u64 	%rd22676, %rd20774;
	mov.u64 	%rd22677, %rd20751;
	mov.u64 	%rd22678, %rd20728;
	@%p1791 bra 	$L__BB1_54;
	setp.ne.s64 	%p1792, %rd20820, 121098312706494698;
	@%p1792 bra 	$L__BB1_53;
	setp.lt.u64 	%p1793, %rd20797, -4162727106559522501;
	mov.b64 	%rd22674, 121098312706494698;
	mov.u64 	%rd22675, %rd20797;
	mov.u64 	%rd22676, %rd20774;
	mov.u64 	%rd22677, %rd20751;
	mov.u64 	%rd22678, %rd20728;
	@%p1793 bra 	$L__BB1_54;
	setp.ne.s64 	%p1794, %rd20797, -4162727106559522501;
	@%p1794 bra 	$L__BB1_53;
	setp.lt.u64 	%p1795, %rd20774, 1883307231910630287;
	mov.b64 	%rd22675, -4162727106559522501;
	mov.u64 	%rd22676, %rd20774;
	mov.u64 	%rd22677, %rd20751;
	mov.u64 	%rd22678, %rd20728;
	@%p1795 bra 	$L__BB1_54;
	setp.ne.s64 	%p1796, %rd20774, 1883307231910630287;
	@%p1796 bra 	$L__BB1_53;
	setp.lt.u64 	%p1797, %rd20751, 2230234197602682880;
	mov.b64 	%rd22676, 1883307231910630287;
	mov.u64 	%rd22677, %rd20751;
	mov.u64 	%rd22678, %rd20728;
	@%p1797 bra 	$L__BB1_54;
	setp.ne.s64 	%p1798, %rd20751, 2230234197602682880;
	@%p1798 bra 	$L__BB1_53;
	setp.lt.u64 	%p1799, %rd20728, 1660523435060625408;
	mov.b64 	%rd22677, 2230234197602682880;
	mov.u64 	%rd22678, %rd20728;
	@%p1799 bra 	$L__BB1_54;
	setp.eq.s64 	%p1800, %rd20728, 1660523435060625408;
	setp.lt.u64 	%p1801, %rd22679, -8860621160618917887;
	and.pred  	%p1802, %p1800, %p1801;
	mov.b64 	%rd22678, 1660523435060625408;
	@%p1802 bra 	$L__BB1_54;
$L__BB1_53:
	mov.b64 	%rd20863, -8860621160618917887;
	mov.b64 	%rd20864, 1660523435060625408;
	mov.b64 	%rd20865, 2230234197602682880;
	mov.b64 	%rd20866, 1883307231910630287;
	mov.b64 	%rd20867, -4162727106559522501;
	mov.b64 	%rd20868, 121098312706494698;
	// begin inline asm
	sub.cc.u64 %rd22679, %rd22679, %rd20863;
	subc.cc.u64 %rd22678, %rd20728, %rd20864;
	subc.cc.u64 %rd22677, %rd20751, %rd20865;
	subc.cc.u64 %rd22676, %rd20774, %rd20866;
	subc.cc.u64 %rd22675, %rd20797, %rd20867;
	subc.u64 %rd22674, %rd20820, %rd20868;
	// end inline asm
$L__BB1_54:
	// begin inline asm
	add.cc.u64 %rd22685, %rd39, %rd22673;
	addc.cc.u64 %rd20870, %rd38, %rd22672;
	addc.cc.u64 %rd20871, %rd37, %rd22671;
	addc.cc.u64 %rd20872, %rd36, %rd22670;
	addc.cc.u64 %rd20873, %rd35, %rd22669;
	addc.u64 %rd20874, %rd34, %rd22668;
	// end inline asm
	setp.lt.u64 	%p1803, %rd20874, 121098312706494698;
	mov.u64 	%rd22680, %rd20874;
	mov.u64 	%rd22681, %rd20873;
	mov.u64 	%rd22682, %rd20872;
	mov.u64 	%rd22683, %rd20871;
	mov.u64 	%rd22684, %rd20870;
	@%p1803 bra 	$L__BB1_65;
	setp.ne.s64 	%p1804, %rd20874, 121098312706494698;
	@%p1804 bra 	$L__BB1_64;
	setp.lt.u64 	%p1805, %rd20873, -4162727106559522501;
	mov.b64 	%rd22680, 121098312706494698;
	mov.u64 	%rd22681, %rd20873;
	mov.u64 	%rd22682, %rd20872;
	mov.u64 	%rd22683, %rd20871;
	mov.u64 	%rd22684, %rd20870;
	@%p1805 bra 	$L__BB1_65;
	setp.ne.s64 	%p1806, %rd20873, -4162727106559522501;
	@%p1806 bra 	$L__BB1_64;
	setp.lt.u64 	%p1807, %rd20872, 1883307231910630287;
	mov.b64 	%rd22681, -4162727106559522501;
	mov.u64 	%rd22682, %rd20872;
	mov.u64 	%rd22683, %rd20871;
	mov.u64 	%rd22684, %rd20870;
	@%p1807 bra 	$L__BB1_65;
	setp.ne.s64 	%p1808, %rd20872, 1883307231910630287;
	@%p1808 bra 	$L__BB1_64;
	setp.lt.u64 	%p1809, %rd20871, 2230234197602682880;
	mov.b64 	%rd22682, 1883307231910630287;
	mov.u64 	%rd22683, %rd20871;
	mov.u64 	%rd22684, %rd20870;
	@%p1809 bra 	$L__BB1_65;
	setp.ne.s64 	%p1810, %rd20871, 2230234197602682880;
	@%p1810 bra 	$L__BB1_64;
	setp.lt.u64 	%p1811, %rd20870, 1660523435060625408;
	mov.b64 	%rd22683, 2230234197602682880;
	mov.u64 	%rd22684, %rd20870;
	@%p1811 bra 	$L__BB1_65;
	setp.eq.s64 	%p1812, %rd20870, 1660523435060625408;
	setp.lt.u64 	%p1813, %rd22685, -8860621160618917887;
	and.pred  	%p1814, %p1812, %p1813;
	mov.b64 	%rd22684, 1660523435060625408;
	@%p1814 bra 	$L__BB1_65;
$L__BB1_64:
	mov.b64 	%rd20914, -8860621160618917887;
	mov.b64 	%rd20915, 1660523435060625408;
	mov.b64 	%rd20916, 2230234197602682880;
	mov.b64 	%rd20917, 1883307231910630287;
	mov.b64 	%rd20918, -4162727106559522501;
	mov.b64 	%rd20919, 121098312706494698;
	// begin inline asm
	sub.cc.u64 %rd22685, %rd22685, %rd20914;
	subc.cc.u64 %rd22684, %rd20870, %rd20915;
	subc.cc.u64 %rd22683, %rd20871, %rd20916;
	subc.cc.u64 %rd22682, %rd20872, %rd20917;
	subc.cc.u64 %rd22681, %rd20873, %rd20918;
	subc.u64 %rd22680, %rd20874, %rd20919;
	// end inline asm
$L__BB1_65:
	// begin inline asm
	{
	.reg .u64 c;
	.reg .u64 nc;
	.reg .u64 t;
	mad.lo.cc.u64 %rd20921, %rd22685, %rd22684, 0;
	madc.hi.cc.u64 c, %rd22685, %rd22684, 0;
	madc.lo.cc.u64 %rd20922, %rd22685, %rd22683, c;
	madc.hi.cc.u64 c, %rd22685, %rd22683, 0;
	madc.lo.cc.u64 %rd20923, %rd22685, %rd22682, c;
	madc.hi.cc.u64 c, %rd22685, %rd22682, 0;
	madc.lo.cc.u64 %rd20924, %rd22685, %rd22681, c;
	madc.hi.cc.u64 c, %rd22685, %rd22681, 0;
	madc.lo.cc.u64 %rd20925, %rd22685, %rd22680, c;
	madc.hi.u64 %rd20926, %rd22685, %rd22680, 0;
	mad.lo.cc.u64 %rd20923, %rd22684, %rd22683, %rd20923;
	madc.hi.cc.u64 c, %rd22684, %rd22683, 0;
	addc.cc.u64 t, %rd20924, c;
	addc.u64 nc, 0, 0;
	mad.lo.cc.u64 %rd20924, %rd22684, %rd22682, t;
	madc.hi.cc.u64 c, %rd22684, %rd22682, nc;
	addc.cc.u64 t, %rd20925, c;
	addc.u64 nc, 0, 0;
	mad.lo.cc.u64 %rd20925, %rd22684, %rd22681, t;
	madc.hi.cc.u64 c, %rd22684, %rd22681, nc;
	addc.cc.u64 t, %rd20926, c;
	addc.u64 nc, 0, 0;
	mad.lo.cc.u64 %rd20926, %rd22684, %rd22680, t;
	madc.hi.u64 %rd20927, %rd22684, %rd22680, nc;
	mad.lo.cc.u64 %rd20925, %rd22683, %rd22682, %rd20925;
	madc.hi.cc.u64 c, %rd22683, %rd22682, 0;
	addc.cc.u64 t, %rd20926, c;
	addc.u64 nc, 0, 0;
	mad.lo.cc.u64 %rd20926, %rd22683, %rd22681, t;
	madc.hi.cc.u64 c, %rd22683, %rd22681, nc;
	addc.cc.u64 t, %rd20927, c;
	addc.u64 nc, 0, 0;
	mad.lo.cc.u64 %rd20927, %rd22683, %rd22680, t;
	madc.hi.u64 %rd20928, %rd22683, %rd22680, nc;
	mad.lo.cc.u64 %rd20927, %rd22682, %rd22681, %rd20927;
	madc.hi.cc.u64 c, %rd22682, %rd22681, 0;
	addc.cc.u64 t, %rd20928, c;
	addc.u64 nc, 0, 0;
	mad.lo.cc.u64 %rd20928, %rd22682, %rd22680, t;
	madc.hi.u64 %rd20929, %rd22682, %rd22680, nc;
	mad.lo.cc.u64 %rd20929, %rd22681, %rd22680, %rd20929;
	madc.hi.u64 %rd20930, %rd22681, %rd22680, 0;
	}
	// end inline asm
	shr.u64 	%rd21100, %rd20930, 63;
	mov.b64 	{%r1081, %r1082}, %rd20930;
	mov.b64 	{%r1083, %r1084}, %rd20929;
	shf.l.wrap.b32 	%r1085, %r1084, %r1081, 1;
	shf.l.wrap.b32 	%r1086, %r1081, %r1082, 1;
	mov.b64 	%rd21077, {%r1085, %r1086};
	mov.b64 	{%r1087, %r1088}, %rd20928;
	shf.l.wrap.b32 	%r1089, %r1088, %r1083, 1;
	shf.l.wrap.b32 	%r1090, %r1083, %r1084, 1;
	mov.b64 	%rd21054, {%r1089, %r1090};
	mov.b64 	{%r1091, %r1092}, %rd20927;
	shf.l.wrap.b32 	%r1093, %r1092, %r1087, 1;
	shf.l.wrap.b32 	%r1094, %r1087, %r1088, 1;
	mov.b64 	%rd21031, {%r1093, %r1094};
	mov.b64 	{%r1095, %r1096}, %rd20926;
	shf.l.wrap.b32 	%r1097, %r1096, %r1091, 1;
	shf.l.wrap.b32 	%r1098, %r1091, %r1092, 1;
	mov.b64 	%rd21008, {%r1097, %r1098};
	mov.b64 	{%r1099, %r1100}, %rd20925;
	shf.l.wrap.b32 	%r1101, %r1100, %r1095, 1;
	shf.l.wrap.b32 	%r1102, %r1095, %r1096, 1;
	mov.b64 	%rd22691, {%r1101, %r1102};
	mov.b64 	{%r1103, %r1104}, %rd20924;
	shf.l.wrap.b32 	%r1105, %r1104, %r1099, 1;
	shf.l.wrap.b32 	%r1106, %r1099, %r1100, 1;
	mov.b64 	%rd20985, {%r1105, %r1106};
	mov.b64 	{%r1107, %r1108}, %rd20923;
	shf.l.wrap.b32 	%r1109, %r1108, %r1103, 1;
	shf.l.wrap.b32 	%r1110, %r1103, %r1104, 1;
	mov.b64 	%rd20984, {%r1109, %r1110};
	mov.b64 	{%r1111, %r1112}, %rd20922;
	shf.l.wrap.b32 	%r1113, %r1112, %r1107, 1;
	shf.l.wrap.b32 	%r1114, %r1107, %r1108, 1;
	mov.b64 	%rd20983, {%r1113, %r1114};
	mov.b64 	{%r1115, %r1116}, %rd20921;
	shf.l.wrap.b32 	%r1117, %r1116, %r1111, 1;
	shf.l.wrap.b32 	%r1118, %r1111, %r1112, 1;
	mov.b64 	%rd20982, {%r1117, %r1118};
	shl.b64 	%rd20981, %rd20921, 1;
	// begin inline asm
	{
	mad.lo.cc.u64 %rd20980, %rd22685, %rd22685, 0;
	madc.hi.cc.u64 %rd20981, %rd22685, %rd22685, %rd20981;
	madc.lo.cc.u64 %rd20982, %rd22684, %rd22684, %rd20982;
	madc.hi.cc.u64 %rd20983, %rd22684, %rd22684, %rd20983;
	madc.lo.cc.u64 %rd20984, %rd22683, %rd22683, %rd20984;
	madc.hi.cc.u64 %rd20985, %rd22683, %rd22683, %rd20985;
	madc.lo.cc.u64 %rd22691, %rd22682, %rd22682, %rd22691;
	madc.hi.cc.u64 %rd21008, %rd22682, %rd22682, %rd21008;
	madc.lo.cc.u64 %rd21031, %rd22681, %rd22681, %rd21031;
	madc.hi.cc.u64 %rd21054, %rd22681, %rd22681, %rd21054;
	madc.lo.cc.u64 %rd21077, %rd22680, %rd22680, %rd21077;
	madc.hi.u64 %rd21100, %rd22680, %rd22680, %rd21100;
	}
	// end inline asm
	mul.lo.s64 	%rd20994, %rd20980, -8860621160618917889;
	mov.b64 	%rd21102, -8860621160618917887;
	mov.b64 	%rd21103, 1660523435060625408;
	mov.b64 	%rd21104, 2230234197602682880;
	mov.b64 	%rd21105, 1883307231910630287;
	mov.b64 	%rd21106, -4162727106559522501;
	mov.b64 	%rd21107, 121098312706494698;
	// begin inline asm
	{
	.reg .u64 c;
	.reg .u64 t;
	.reg .u64 nc;
	mad.lo.cc.u64 c, %rd20994, %rd21102, %rd20980;
	madc.hi.cc.u64 c, %rd20994, %rd21102, 0;
	addc.cc.u64 t, %rd20981, c;
	addc.u64 nc, 0, 0;
	mad.lo.cc.u64 %rd20981, %rd20994, %rd21103, t;
	madc.hi.cc.u64 c, %rd20994, %rd21103, nc;
	addc.cc.u64 t, %rd20982, c;
	addc.u64 nc, 0, 0;
	mad.lo.cc.u64 %rd20982, %rd20994, %rd21104, t;
	madc.hi.cc.u64 c, %rd20994, %rd21104, nc;
	addc.cc.u64 t, %rd20983, c;
	addc.u64 nc, 0, 0;
	mad.lo.cc.u64 %rd20983, %rd20994, %rd21105, t;
	madc.hi.cc.u64 c, %rd20994, %rd21105, nc;
	addc.cc.u64 t, %rd20984, c;
	addc.u64 nc, 0, 0;
	mad.lo.cc.u64 %rd20984, %rd20994, %rd21106, t;
	madc.hi.cc.u64 c, %rd20994, %rd21106, nc;
	addc.cc.u64 t, %rd20985, c;
	addc.u64 nc, 0, 0;
	mad.lo.cc.u64 %rd20985, %rd20994, %rd21107, t;
	madc.hi.cc.u64 c, %rd20994, %rd21107, nc;
	addc.cc.u64 %rd22691, %rd22691, c;
	addc.u64 %rd21032, 0, 0;
	}
	// end inline asm
	mul.lo.s64 	%rd21016, %rd20981, -8860621160618917889;
	// begin inline asm
	{
	.reg .u64 c;
	.reg .u64 t;
	.reg .u64 nc;
	mad.lo.cc.u64 c, %rd21016, %rd21102, %rd20981;
	madc.hi.cc.u64 c, %rd21016, %rd21102, 0;
	addc.cc.u64 t, %rd20982, c;
	addc.u64 nc, 0, 0;
	mad.lo.cc.u64 %rd20982, %rd21016, %rd21103, t;
	madc.hi.cc.u64 c, %rd21016, %rd21103, nc;
	addc.cc.u64 t, %rd20983, c;
	addc.u64 nc, 0, 0;
	mad.lo.cc.u64 %rd20983, %rd21016, %rd21104, t;
	madc.hi.cc.u64 c, %rd21016, %rd21104, nc;
	addc.cc.u64 t, %rd20984, c;
	addc.u64 nc, 0, 0;
	mad.lo.cc.u64 %rd20984, %rd21016, %rd21105, t;
	madc.hi.cc.u64 c, %rd21016, %rd21105, nc;
	addc.cc.u64 t, %rd20985, c;
	addc.u64 nc, 0, 0;
	mad.lo.cc.u64 %rd20985, %rd21016, %rd21106, t;
	madc.hi.cc.u64 c, %rd21016, %rd21106, nc;
	addc.cc.u64 t, %rd22691, c;
	addc.u64 nc, 0, 0;
	mad.lo.cc.u64 %rd22691, %rd21016, %rd21107, t;
	madc.hi.cc.u64 c, %rd21016, %rd21107, nc;
	addc.cc.u64 c, c, %rd21032;
	addc.u64 nc, 0, 0;
	addc.cc.u64 %rd21008, %rd21008, c;
	addc.u64 %rd21032, nc, 0;
	}
	// end inline asm
	mul.lo.s64 	%rd21039, %rd20982, -8860621160618917889;
	// begin inline asm
	{
	.reg .u64 c;
	.reg .u64 t;
	.reg .u64 nc;
	mad.lo.cc.u64 c, %rd21039, %rd21102, %rd20982;
	madc.hi.cc.u64 c, %rd21039, %rd21102, 0;
	addc.cc.u64 t, %rd20983, c;
	addc.u64 nc, 0, 0;
	mad.lo.cc.u64 %rd20983, %rd21039, %rd21103, t;
	madc.hi.cc.u64 c, %rd21039, %rd21103, nc;
	addc.cc.u64 t, %rd20984, c;
	addc.u64 nc, 0, 0;
	mad.lo.cc.u64 %rd20984, %rd21039, %rd21104, t;
	madc.hi.cc.u64 c, %rd21039, %rd21104, nc;
	addc.cc.u64 t, %rd20985, c;
	addc.u64 nc, 0, 0;
	mad.lo.cc.u64 %rd20985, %rd21039, %rd21105, t;
	madc.hi.cc.u64 c, %rd21039, %rd21105, nc;
	addc.cc.u64 t, %rd22691, c;
	addc.u64 nc, 0, 0;
	mad.lo.cc.u64 %rd22691, %rd21039, %rd21106, t;
	madc.hi.cc.u64 c, %rd21039, %rd21106, nc;
	addc.cc.u64 t, %rd21008, c;
	addc.u64 nc, 0, 0;
	mad.lo.cc.u64 %rd21008, %rd21039, %rd21107, t;
	madc.hi.cc.u64 c, %rd21039, %rd21107, nc;
	addc.cc.u64 c, c, %rd21032;
	addc.u64 nc, 0, 0;
	addc.cc.u64 %rd21031, %rd21031, c;
	addc.u64 %rd21032, nc, 0;
	}
	// end inline asm
	mul.lo.s64 	%rd21062, %rd20983, -8860621160618917889;
	// begin inline asm
	{
	.reg .u64 c;
	.reg .u64 t;
	.reg .u64 nc;
	mad.lo.cc.u64 c, %rd21062, %rd21102, %rd20983;
	madc.hi.cc.u64 c, %rd21062, %rd21102, 0;
	addc.cc.u64 t, %rd20984, c;
	addc.u64 nc, 0, 0;
	mad.lo.cc.u64 %rd20984, %rd21062, %rd21103, t;
	madc.hi.cc.u64 c, %rd21062, %rd21103, nc;
	addc.cc.u64 t, %rd20985, c;
	addc.u64 nc, 0, 0;
	mad.lo.cc.u64 %rd20985, %rd21062, %rd21104, t;
	madc.hi.cc.u64 c, %rd21062, %rd21104, nc;
	addc.cc.u64 t, %rd22691, c;
	addc.u64 nc, 0, 0;
	mad.lo.cc.u64 %rd22691, %rd21062, %rd21105, t;
	madc.hi.cc.u64 c, %rd21062, %rd21105, nc;
	addc.cc.u64 t, %rd21008, c;
	addc.u64 nc, 0, 0;
	mad.lo.cc.u64 %rd21008, %rd21062, %rd21106, t;
	madc.hi.cc.u64 c, %rd21062, %rd21106, nc;
	addc.cc.u64 t, %rd21031, c;
	addc.u64 nc, 0, 0;
	mad.lo.cc.u64 %rd21031, %rd21062, %rd21107, t;
	madc.hi.cc.u64 c, %rd21062, %rd21107, nc;
	addc.cc.u64 c, c, %rd21032;
	addc.u64 nc, 0, 0;
	addc.cc.u64 %rd21054, %rd21054, c;
	addc.u64 %rd21032, nc, 0;
	}
	// end inline asm
	mul.lo.s64 	%rd21085, %rd20984, -8860621160618917889;
	// begin inline asm
	{
	.reg .u64 c;
	.reg .u64 t;
	.reg .u64 nc;
	mad.lo.cc.u64 c, %rd21085, %rd21102, %rd20984;
	madc.hi.cc.u64 c, %rd21085, %rd21102, 0;
	addc.cc.u64 t, %rd20985, c;
	addc.u64 nc, 0, 0;
	mad.lo.cc.u64 %rd20985, %rd21085, %rd21103, t;
	madc.hi.cc.u64 c, %rd21085, %rd21103, nc;
	addc.cc.u64 t, %rd22691, c;
	addc.u64 nc, 0, 0;
	mad.lo.cc.u64 %rd22691, %rd21085, %rd21104, t;
	madc.hi.cc.u64 c, %rd21085, %rd21104, nc;
	addc.cc.u64 t, %rd21008, c;
	addc.u64 nc, 0, 0;
	mad.lo.cc.u64 %rd21008, %rd21085, %rd21105, t;
	madc.hi.cc.u64 c, %rd21085, %rd21105, nc;
	addc.cc.u64 t, %rd21031, c;
	addc.u64 nc, 0, 0;
	mad.lo.cc.u64 %rd21031, %rd21085, %rd21106, t;
	madc.hi.cc.u64 c, %rd21085, %rd21106, nc;
	addc.cc.u64 t, %rd21054, c;
	addc.u64 nc, 0, 0;
	mad.lo.cc.u64 %rd21054, %rd21085, %rd21107, t;
	madc.hi.cc.u64 c, %rd21085, %rd21107, nc;
	addc.cc.u64 c, c, %rd21032;
	addc.u64 nc, 0, 0;
	addc.cc.u64 %rd21077, %rd21077, c;
	addc.u64 %rd21032, nc, 0;
	}
	// end inline asm
	mul.lo.s64 	%rd21108, %rd20985, -8860621160618917889;
	// begin inline asm
	{
	.reg .u64 c;
	.reg .u64 t;
	.reg .u64 nc;
	mad.lo.cc.u64 c, %rd21108, %rd21102, %rd20985;
	madc.hi.cc.u64 c, %rd21108, %rd21102, 0;
	addc.cc.u64 t, %rd22691, c;
	addc.u64 nc, 0, 0;
	mad.lo.cc.u64 %rd22691, %rd21108, %rd21103, t;
	madc.hi.cc.u64 c, %rd21108, %rd21103, nc;
	addc.cc.u64 t, %rd21008, c;
	addc.u64 nc, 0, 0;
	mad.lo.cc.u64 %rd21008, %rd21108, %rd21104, t;
	madc.hi.cc.u64 c, %rd21108, %rd21104, nc;
	addc.cc.u64 t, %rd21031, c;
	addc.u64 nc, 0, 0;
	mad.lo.cc.u64 %rd21031, %rd21108, %rd21105, t;
	madc.hi.cc.u64 c, %rd21108, %rd21105, nc;
	addc.cc.u64 t, %rd21054, c;
	addc.u64 nc, 0, 0;
	mad.lo.cc.u64 %rd21054, %rd21108, %rd21106, t;
	madc.hi.cc.u64 c, %rd21108, %rd21106, nc;
	addc.cc.u64 t, %rd21077, c;
	addc.u64 nc, 0, 0;
	mad.lo.cc.u64 %rd21077, %rd21108, %rd21107, t;
	madc.hi.cc.u64 c, %rd21108, %rd21107, nc;
	addc.cc.u64 c, c, %rd21032;
	add.u64 %rd21100, %rd21100, c;
	}
	// end inline asm
	setp.lt.u64 	%p1815, %rd21100, 121098312706494698;
	mov.u64 	%rd22692, %rd21100;
	mov.u64 	%rd22693, %rd21077;
	mov.u64 	%rd22694, %rd21054;
	mov.u64 	%rd22695, %rd21031;
	mov.u64 	%rd22696, %rd21008;
	@%p1815 bra 	$L__BB1_76;
	setp.ne.s64 	%p1816, %rd21100, 121098312706494698;
	@%p1816 bra 	$L__BB1_75;
	setp.lt.u64 	%p1817, %rd21077, -4162727106559522501;
	mov.b64 	%rd22692, 121098312706494698;
	mov.u64 	%rd22693, %rd21077;
	mov.u64 	%rd22694, %rd21054;
	mov.u64 	%rd22695, %rd21031;
	mov.u64 	%rd22696, %rd21008;
	@%p1817 bra 	$L__BB1_76;
	setp.ne.s64 	%p1818, %rd21077, -4162727106559522501;
	@%p1818 bra 	$L__BB1_75;
	setp.lt.u64 	%p1819, %rd21054, 1883307231910630287;
	mov.b64 	%rd22693, -4162727106559522501;
	mov.u64 	%rd22694, %rd21054;
	mov.u64 	%rd22695, %rd21031;
	mov.u64 	%rd22696, %rd21008;
	@%p1819 bra 	$L__BB1_76;
	setp.ne.s64 	%p1820, %rd21054, 1883307231910630287;
	@%p1820 bra 	$L__BB1_75;
	setp.lt.u64 	%p1821, %rd21031, 2230234197602682880;
	mov.b64 	%rd22694, 1883307231910630287;
	mov.u64 	%rd22695, %rd21031;
	mov.u64 	%rd22696, %rd21008;
	@%p1821 bra 	$L__BB1_76;
	setp.ne.s64 	%p1822, %rd21031, 2230234197602682880;
	@%p1822 bra 	$L__BB1_75;
	setp.lt.u64 	%p1823, %rd21008, 1660523435060625408;
	mov.b64 	%rd22695, 2230234197602682880;
	mov.u64 	%rd22696, %rd21008;
	@%p1823 bra 	$L__BB1_76;
	setp.eq.s64 	%p1824, %rd21008, 1660523435060625408;
	setp.lt.u64 	%p1825, %rd22691, -8860621160618917887;
	and.pred  	%p1826, %p1824, %p1825;
	mov.b64 	%rd22696, 1660523435060625408;
	@%p1826 bra 	$L__BB1_76;
$L__BB1_75:
	mov.b64 	%rd21143, -8860621160618917887;
	mov.b64 	%rd21144, 1660523435060625408;
	mov.b64 	%rd21145, 2230234197602682880;
	mov.b64 	%rd21146, 1883307231910630287;
	mov.b64 	%rd21147, -4162727106559522501;
	mov.b64 	%rd21148, 121098312706494698;
	// begin inline asm
	sub.cc.u64 %rd22691, %rd22691, %rd21143;
	subc.cc.u64 %rd22696, %rd21008, %rd21144;
	subc.cc.u64 %rd22695, %rd21031, %rd21145;
	subc.cc.u64 %rd22694, %rd21054, %rd21146;
	subc.cc.u64 %rd22693, %rd21077, %rd21147;
	subc.u64 %rd22692, %rd21100, %rd21148;
	// end inline asm
$L__BB1_76:
	setp.lt.u64 	%p1827, %rd22662, %rd22692;
	@%p1827 bra 	$L__BB1_87;
	setp.le.u64 	%p1828, %rd22662, %rd22692;
	@%p1828 bra 	$L__BB1_78;
	bra.uni 	$L__BB1_86;
$L__BB1_78:
	setp.lt.u64 	%p1829, %rd22663, %rd22693;
	@%p1829 bra 	$L__BB1_87;
	setp.gt.u64 	%p1830, %rd22663, %rd22693;
	@%p1830 bra 	$L__BB1_86;
	setp.lt.u64 	%p1831, %rd22664, %rd22694;
	@%p1831 bra 	$L__BB1_87;
	setp.gt.u64 	%p1832, %rd22664, %rd22694;
	@%p1832 bra 	$L__BB1_86;
	setp.lt.u64 	%p1833, %rd22665, %rd22695;
	@%p1833 bra 	$L__BB1_87;
	setp.gt.u64 	%p1834, %rd22665, %rd22695;
	@%p1834 bra 	$L__BB1_86;
	setp.lt.u64 	%p1835, %rd22666, %rd22696;
	@%p1835 bra 	$L__BB1_87;
	setp.gt.u64 	%p1836, %rd22666, %rd22696;
	setp.gt.u64 	%p1837, %rd22667, %rd22691;
	or.pred  	%p1838, %p1836, %p1837;
	@%p1838 bra 	$L__BB1_86;
	bra.uni 	$L__BB1_87;
$L__BB1_86:
	mov.b64 	%rd21161, -8860621160618917887;
	mov.b64 	%rd21162, 1660523435060625408;
	mov.b64 	%rd21163, 2230234197602682880;
	mov.b64 	%rd21164, 1883307231910630287;
	mov.b64 	%rd21165, -4162727106559522501;
	mov.b64 	%rd21166, 121098312706494698;
	// begin inline asm
	add.cc.u64 %rd22691, %rd22691, %rd21161;
	addc.cc.u64 %rd22696, %rd22696, %rd21162;
	addc.cc.u64 %rd22695, %rd22695, %rd21163;
	addc.cc.u64 %rd22694, %rd22694, %rd21164;
	addc.cc.u64 %rd22693, %rd22693, %rd21165;
	addc.u64 %rd22692, %rd22692, %rd21166;
	// end inline asm
$L__BB1_87:
	// begin inline asm
	sub.cc.u64 %rd22703, %rd22691, %rd22667;
	subc.cc.u64 %rd22702, %rd22696, %rd22666;
	subc.cc.u64 %rd22701, %rd22695, %rd22665;
	subc.cc.u64 %rd22700, %rd22694, %rd22664;
	subc.cc.u64 %rd22699, %rd22693, %rd22663;
	subc.u64 %rd22698, %rd22692, %rd22662;
	// end inline asm
	setp.lt.u64 	%p1839, %rd22674, %rd22698;
	@%p1839 bra 	$L__BB1_98;
	setp.le.u64 	%p1840, %rd22674, %rd22698;
	@%p1840 bra 	$L__BB1_89;
	bra.uni 	$L__BB1_97;
$L__BB1_89:
	setp.lt.u64 	%p1841, %rd22675, %rd22699;
	@%p1841 bra 	$L__BB1_98;
	setp.gt.u64 	%p1842, %rd22675, %rd22699;
	@%p1842 bra 	$L__BB1_97;
	setp.lt.u64 	%p1843, %rd22676, %rd22700;
	@%p1843 bra 	$L__BB1_98;
	setp.gt.u64 	%p1844, %rd22676, %rd22700;
	@%p1844 bra 	$L__BB1_97;
	setp.lt.u64 	%p1845, %rd22677, %rd22701;
	@%p1845 bra 	$L__BB1_98;
	setp.gt.u64 	%p1846, %rd22677, %rd22701;
	@%p1846 bra 	$L__BB1_97;
	setp.lt.u64 	%p1847, %rd22678, %rd22702;
	@%p1847 bra 	$L__BB1_98;
	setp.gt.u64 	%p1848, %rd22678, %rd22702;
	setp.gt.u64 	%p1849, %rd22679, %rd22703;
	or.pred  	%p1850, %p1848, %p1849;
	@%p1850 bra 	$L__BB1_97;
	bra.uni 	$L__BB1_98;
$L__BB1_97:
	mov.b64 	%rd21197, -8860621160618917887;
	mov.b64 	%rd21198, 1660523435060625408;
	mov.b64 	%rd21199, 2230234197602682880;
	mov.b64 	%rd21200, 1883307231910630287;
	mov.b64 	%rd21201, -4162727106559522501;
	mov.b64 	%rd21202, 121098312706494698;
	// begin inline asm
	add.cc.u64 %rd22703, %rd22703, %rd21197;
	addc.cc.u64 %rd22702, %rd22702, %rd21198;
	addc.cc.u64 %rd22701, %rd22701, %rd21199;
	addc.cc.u64 %rd22700, %rd22700, %rd21200;
	addc.cc.u64 %rd22699, %rd22699, %rd21201;
	addc.u64 %rd22698, %rd22698, %rd21202;
	// end inline asm
$L__BB1_98:
	// begin inline asm
	sub.cc.u64 %rd21203, %rd22703, %rd22679;
	subc.cc.u64 %rd21204, %rd22702, %rd22678;
	subc.cc.u64 %rd21205, %rd22701, %rd22677;
	subc.cc.u64 %rd21206, %rd22700, %rd22676;
	subc.cc.u64 %rd21207, %rd22699, %rd22675;
	subc.u64 %rd21208, %rd22698, %rd22674;
	// end inline asm
	// begin inline asm
	add.cc.u64 %rd22763, %rd21203, %rd21203;
	addc.cc.u64 %rd21222, %rd21204, %rd21204;
	addc.cc.u64 %rd21223, %rd21205, %rd21205;
	addc.cc.u64 %rd21224, %rd21206, %rd21206;
	addc.cc.u64 %rd21225, %rd21207, %rd21207;
	addc.u64 %rd21226, %rd21208, %rd21208;
	// end inline asm
	setp.lt.u64 	%p1851, %rd21226, 121098312706494698;
	mov.u64 	%rd22758, %rd21226;
	mov.u64 	%rd22759, %rd21225;
	mov.u64 	%rd22760, %rd21224;
	mov.u64 	%rd22761, %rd21223;
	mov.u64 	%rd22762, %rd21222;
	@%p1851 bra 	$L__BB1_109;
	setp.ne.s64 	%p1852, %rd21226, 121098312706494698;
	@%p1852 bra 	$L__BB1_108;
	setp.lt.u64 	%p1853, %rd21225, -4162727106559522501;
	mov.b64 	%rd22758, 121098312706494698;
	mov.u64 	%rd22759, %rd21225;
	mov.u64 	%rd22760, %rd21224;
	mov.u64 	%rd22761, %rd21223;
	mov.u64 	%rd22762, %rd21222;
	@%p1853 bra 	$L__BB1_109;
	setp.ne.s64 	%p1854, %rd21225, -4162727106559522501;
	@%p1854 bra 	$L__BB1_108;
	setp.lt.u64 	%p1855, %rd21224, 1883307231910630287;
	mov.b64 	%rd22759, -4162727106559522501;
	mov.u64 	%rd22760, %rd21224;
	mov.u64 	%rd22761, %rd21223;
	mov.u64 	%rd22762, %rd21222;
	@%p1855 bra 	$L__BB1_109;
	setp.ne.s64 	%p1856, %rd21224, 1883307231910630287;
	@%p1856 bra 	$L__BB1_108;
	setp.lt.u64 	%p1857, %rd21223, 2230234197602682880;
	mov.b64 	%rd22760, 1883307231910630287;
	mov.u64 	%rd22761, %rd21223;
	mov.u64 	%rd22762, %rd21222;
	@%p1857 bra 	$L__BB1_109;
	setp.ne.s64 	%p1858, %rd21223, 2230234197602682880;
	@%p1858 bra 	$L__BB1_108;
	setp.lt.u64 	%p1859, %rd21222, 1660523435060625408;
	mov.b64 	%rd22761, 2230234197602682880;
	mov.u64 	%rd22762, %rd21222;
	@%p1859 bra 	$L__BB1_109;
	setp.eq.s64 	%p1860, %rd21222, 1660523435060625408;
	setp.lt.u64 	%p1861, %rd22763, -8860621160618917887;
	and.pred  	%p1862, %p1860, %p1861;
	mov.b64 	%rd22762, 1660523435060625408;
	@%p1862 bra 	$L__BB1_109;
$L__BB1_108:
	mov.b64 	%rd21266, -8860621160618917887;
	mov.b64 	%rd21267, 1660523435060625408;
	mov.b64 	%rd21268, 2230234197602682880;
	mov.b64 	%rd21269, 1883307231910630287;
	mov.b64 	%rd21270, -4162727106559522501;
	mov.b64 	%rd21271, 121098312706494698;
	// begin inline asm
	sub.cc.u64 %rd22763, %rd22763, %rd21266;
	subc.cc.u64 %rd22762, %rd21222, %rd21267;
	subc.cc.u64 %rd22761, %rd21223, %rd21268;
	subc.cc.u64 %rd22760, %rd21224, %rd21269;
	subc.cc.u64 %rd22759, %rd21225, %rd21270;
	subc.u64 %rd22758, %rd21226, %rd21271;
	// end inline asm
$L__BB1_109:
	// begin inline asm
	add.cc.u64 %rd22715, %rd22667, %rd22667;
	addc.cc.u64 %rd21273, %rd22666, %rd22666;
	addc.cc.u64 %rd21274, %rd22665, %rd22665;
	addc.cc.u64 %rd21275, %rd22664, %rd22664;
	addc.cc.u64 %rd21276, %rd22663, %rd22663;
	addc.u64 %rd21277, %rd22662, %rd22662;
	// end inline asm
	setp.lt.u64 	%p1863, %rd21277, 121098312706494698;
	mov.u64 	%rd22710, %rd21277;
	mov.u64 	%rd22711, %rd21276;
	mov.u64 	%rd22712, %rd21275;
	mov.u64 	%rd22713, %rd21274;
	mov.u64 	%rd22714, %rd21273;
	@%p1863 bra 	$L__BB1_120;
	setp.ne.s64 	%p1864, %rd21277, 121098312706494698;
	@%p1864 bra 	$L__BB1_119;
	setp.lt.u64 	%p1865, %rd21276, -4162727106559522501;
	mov.b64 	%rd22710, 121098312706494698;
	mov.u64 	%rd22711, %rd21276;
	mov.u64 	%rd22712, %rd21275;
	mov.u64 	%rd22713, %rd21274;
	mov.u64 	%rd22714, %rd21273;
	@%p1865 bra 	$L__BB1_120;
	setp.ne.s64 	%p1866, %rd21276, -4162727106559522501;
	@%p1866 bra 	$L__BB1_119;
	setp.lt.u64 	%p1867, %rd21275, 1883307231910630287;
	mov.b64 	%rd22711, -4162727106559522501;
	mov.u64 	%rd22712, %rd21275;
	mov.u64 	%rd22713, %rd21274;
	mov.u64 	%rd22714, %rd21273;
	@%p1867 bra 	$L__BB1_120;
	setp.ne.s64 	%p1868, %rd21275, 1883307231910630287;
	@%p1868 bra 	$L__BB1_119;
	setp.lt.u64 	%p1869, %rd21274, 2230234197602682880;
	mov.b64 	%rd22712, 1883307231910630287;
	mov.u64 	%rd22713, %rd21274;
	mov.u64 	%rd22714, %rd21273;
	@%p1869 bra 	$L__BB1_120;
	setp.ne.s64 	%p1870, %rd21274, 2230234197602682880;
	@%p1870 bra 	$L__BB1_119;
	setp.lt.u64 	%p1871, %rd21273, 1660523435060625408;
	mov.b64 	%rd22713, 2230234197602682880;
	mov.u64 	%rd22714, %rd21273;
	@%p1871 bra 	$L__BB1_120;
	setp.eq.s64 	%p1872, %rd21273, 1660523435060625408;
	setp.lt.u64 	%p1873, %rd22715, -8860621160618917887;
	and.pred  	%p1874, %p1872, %p1873;
	mov.b64 	%rd22714, 1660523435060625408;
	@%p1874 bra 	$L__BB1_120;
$L__BB1_119:
	mov.b64 	%rd21317, -8860621160618917887;
	mov.b64 	%rd21318, 1660523435060625408;
	mov.b64 	%rd21319, 2230234197602682880;
	mov.b64 	%rd21320, 1883307231910630287;
	mov.b64 	%rd21321, -4162727106559522501;
	mov.b64 	%rd21322, 121098312706494698;
	// begin inline asm
	sub.cc.u64 %rd22715, %rd22715, %rd21317;
	subc.cc.u64 %rd22714, %rd21273, %rd21318;
	subc.cc.u64 %rd22713, %rd21274, %rd21319;
	subc.cc.u64 %rd22712, %rd21275, %rd21320;
	subc.cc.u64 %rd22711, %rd21276, %rd21321;
	subc.u64 %rd22710, %rd21277, %rd21322;
	// end inline asm
$L__BB1_120:
	// begin inline asm
	add.cc.u64 %rd22721, %rd22715, %rd22667;
	addc.cc.u64 %rd21324, %rd22714, %rd22666;
	addc.cc.u64 %rd21325, %rd22713, %rd22665;
	addc.cc.u64 %rd21326, %rd22712, %rd22664;
	addc.cc.u64 %rd21327, %rd22711, %rd22663;
	addc.u64 %rd21328, %rd22710, %rd22662;
	// end inline asm
	setp.lt.u64 	%p1875, %rd21328, 121098312706494698;
	mov.u64 	%rd22716, %rd21328;
	mov.u64 	%rd22717, %rd21327;
	mov.u64 	%rd22718, %rd21326;
	mov.u64 	%rd22719, %rd21325;
	mov.u64 	%rd22720, %rd21324;
	@%p1875 bra 	$L__BB1_131;
	setp.ne.s64 	%p1876, %rd21328, 121098312706494698;
	@%p1876 bra 	$L__BB1_130;
	setp.lt.u64 	%p1877, %rd21327, -4162727106559522501;
	mov.b64 	%rd22716, 121098312706494698;
	mov.u64 	%rd22717, %rd21327;
	mov.u64 	%rd22718, %rd21326;
	mov.u64 	%rd22719, %rd21325;
	mov.u64 	%rd22720, %rd21324;
	@%p1877 bra 	$L__BB1_131;
	setp.ne.s64 	%p1878, %rd21327, -4162727106559522501;
	@%p1878 bra 	$L__BB1_130;
	setp.lt.u64 	%p1879, %rd21326, 1883307231910630287;
	mov.b64 	%rd22717, -4162727106559522501;
	mov.u64 	%rd22718, %rd21326;
	mov.u64 	%rd22719, %rd21325;
	mov.u64 	%rd22720, %rd21324;
	@%p1879 bra 	$L__BB1_131;
	setp.ne.s64 	%p1880, %rd21326, 1883307231910630287;
	@%p1880 bra 	$L__BB1_130;
	setp.lt.u64 	%p1881, %rd21325, 2230234197602682880;
	mov.b64 	%rd22718, 1883307231910630287;
	mov.u64 	%rd22719, %rd21325;
	mov.u64 	%rd22720, %rd21324;
	@%p1881 bra 	$L__BB1_131;
	setp.ne.s64 	%p1882, %rd21325, 2230234197602682880;
	@%p1882 bra 	$L__BB1_130;
	setp.lt.u64 	%p1883, %rd21324, 1660523435060625408;
	mov.b64 	%rd22719, 2230234197602682880;
	mov.u64 	%rd22720, %rd21324;
	@%p1883 bra 	$L__BB1_131;
	setp.eq.s64 	%p1884, %rd21324, 1660523435060625408;
	setp.lt.u64 	%p1885, %rd22721, -8860621160618917887;
	and.pred  	%p1886, %p1884, %p1885;
	mov.b64 	%rd22720, 1660523435060625408;
	@%p1886 bra 	$L__BB1_131;
$L__BB1_130:
	mov.b64 	%rd21368, -8860621160618917887;
	mov.b64 	%rd21369, 1660523435060625408;
	mov.b64 	%rd21370, 2230234197602682880;
	mov.b64 	%rd21371, 1883307231910630287;
	mov.b64 	%rd21372, -4162727106559522501;
	mov.b64 	%rd21373, 121098312706494698;
	// begin inline asm
	sub.cc.u64 %rd22721, %rd22721, %rd21368;
	subc.cc.u64 %rd22720, %rd21324, %rd21369;
	subc.cc.u64 %rd22719, %rd21325, %rd21370;
	subc.cc.u64 %rd22718, %rd21326, %rd21371;
	subc.cc.u64 %rd22717, %rd21327, %rd21372;
	subc.u64 %rd22716, %rd21328, %rd21373;
	// end inline asm
$L__BB1_131:
	// begin inline asm
	{
	.reg .u64 c;
	.reg .u64 nc;
	.reg .u64 t;
	mad.lo.cc.u64 %rd21375, %rd22721, %rd22720, 0;
	madc.hi.cc.u64 c, %rd22721, %rd22720, 0;
	madc.lo.cc.u64 %rd21376, %rd22721, %rd22719, c;
	madc.hi.cc.u64 c, %rd22721, %rd22719, 0;
	madc.lo.cc.u64 %rd21377, %rd22721, %rd22718, c;
	madc.hi.cc.u64 c, %rd22721, %rd22718, 0;
	madc.lo.cc.u64 %rd21378, %rd22721, %rd22717, c;
	madc.hi.cc.u64 c, %rd22721, %rd22717, 0;
	madc.lo.cc.u64 %rd21379, %rd22721, %rd22716, c;
	madc.hi.u64 %rd21380, %rd22721, %rd22716, 0;
	mad.lo.cc.u64 %rd21377, %rd22720, %rd22719, %rd21377;
	madc.hi.cc.u64 c, %rd22720, %rd22719, 0;
	addc.cc.u64 t, %rd21378, c;
	addc.u64 nc, 0, 0;
	mad.lo.cc.u64 %rd21378, %rd22720, %rd22718, t;
	madc.hi.cc.u64 c, %rd22720, %rd22718, nc;
	addc.cc.u64 t, %rd21379, c;
	addc.u64 nc, 0, 0;
	mad.lo.cc.u64 %rd21379, %rd22720, %rd22717, t;
	madc.hi.cc.u64 c, %rd22720, %rd22717, nc;
	addc.cc.u64 t, %rd21380, c;
	addc.u64 nc, 0, 0;
	mad.lo.cc.u64 %rd21380, %rd22720, %rd22716, t;
	madc.hi.u64 %rd21381, %rd22720, %rd22716, nc;
	mad.lo.cc.u64 %rd21379, %rd22719, %rd22718, %rd21379;
	madc.hi.cc.u64 c, %rd22719, %rd22718, 0;
	addc.cc.u64 t, %rd21380, c;
	addc.u64 nc, 0, 0;
	mad.lo.cc.u64 %rd21380, %rd22719, %rd22717, t;
	madc.hi.cc.u64 c, %rd22719, %rd22717, nc;
	addc.cc.u64 t, %rd21381, c;
	addc.u64 nc, 0, 0;
	mad.lo.cc.u64 %rd21381, %rd22719, %rd22716, t;
	madc.hi.u64 %rd21382, %rd22719, %rd22716, nc;
	mad.lo.cc.u64 %rd21381, %rd22718, %rd22717, %rd21381;
	madc.hi.cc.u64 c, %rd22718, %rd22717, 0;
	addc.cc.u64 t, %rd21382, c;
	addc.u64 nc, 0, 0;
	mad.lo.cc.u64 %rd21382, %rd22718, %rd22716, t;
	madc.hi.u64 %rd21383, %rd22718, %rd22716, nc;
	mad.lo.cc.u64 %rd21383, %rd22717, %rd22716, %rd21383;
	madc.hi.u64 %rd21384, %rd22717, %rd22716, 0;
	}
	// end inline asm
	shr.u64 	%rd21554, %rd21384, 63;
	mov.b64 	{%r1119, %r1120}, %rd21384;
	mov.b64 	{%r1121, %r1122}, %rd21383;
	shf.l.wrap.b32 	%r1123, %r1122, %r1119, 1;
	shf.l.wrap.b32 	%r1124, %r1119, %r1120, 1;
	mov.b64 	%rd21531, {%r1123, %r1124};
	mov.b64 	{%r1125, %r1126}, %rd21382;
	shf.l.wrap.b32 	%r1127, %r1126, %r1121, 1;
	shf.l.wrap.b32 	%r1128, %r1121, %r1122, 1;
	mov.b64 	%rd21508, {%r1127, %r1128};
	mov.b64 	{%r1129, %r1130}, %rd21381;
	shf.l.wrap.b32 	%r1131, %r1130, %r1125, 1;
	shf.l.wrap.b32 	%r1132, %r1125, %r1126, 1;
	mov.b64 	%rd21485, {%r1131, %r1132};
	mov.b64 	{%r1133, %r1134}, %rd21380;
	shf.l.wrap.b32 	%r1135, %r1134, %r1129, 1;
	shf.l.wrap.b32 	%r1136, %r1129, %r1130, 1;
	mov.b64 	%rd21462, {%r1135, %r1136};
	mov.b64 	{%r1137, %r1138}, %rd21379;
	shf.l.wrap.b32 	%r1139, %r1138, %r1133, 1;
	shf.l.wrap.b32 	%r1140, %r1133, %r1134, 1;
	mov.b64 	%rd22727, {%r1139, %r1140};
	mov.b64 	{%r1141, %r1142}, %rd21378;
	shf.l.wrap.b32 	%r1143, %r1142, %r1137, 1;
	shf.l.wrap.b32 	%r1144, %r1137, %r1138, 1;
	mov.b64 	%rd21439, {%r1143, %r1144};
	mov.b64 	{%r1145, %r1146}, %rd21377;
	shf.l.wrap.b32 	%r1147, %r1146, %r1141, 1;
	shf.l.wrap.b32 	%r1148, %r1141, %r1142, 1;
	mov.b64 	%rd21438, {%r1147, %r1148};
	mov.b64 	{%r1149, %r1150}, %rd21376;
	shf.l.wrap.b32 	%r1151, %r1150, %r1145, 1;
	shf.l.wrap.b32 	%r1152, %r1145, %r1146, 1;
	mov.b64 	%rd21437, {%r1151, %r1152};
	mov.b64 	{%r1153, %r1154}, %rd21375;
	shf.l.wrap.b32 	%r1155, %r1154, %r1149, 1;
	shf.l.wrap.b32 	%r1156, %r1149, %r1150, 1;
	mov.b64 	%rd21436, {%r1155, %r1156};
	shl.b64 	%rd21435, %rd21375, 1;
	// begin inline asm
	{
	mad.lo.cc.u64 %rd21434, %rd22721, %rd22721, 0;
	madc.hi.cc.u64 %rd21435, %rd22721, %rd22721, %rd21435;
	madc.lo.cc.u64 %rd21436, %rd22720, %rd22720, %rd21436;
	madc.hi.cc.u64 %rd21437, %rd22720, %rd22720, %rd21437;
	madc.lo.cc.u64 %rd21438, %rd22719, %rd22719, %rd21438;
	madc.hi.cc.u64 %rd21439, %rd22719, %rd22719, %rd21439;
	madc.lo.cc.u64 %rd22727, %rd22718, %rd22718, %rd22727;
	madc.hi.cc.u64 %rd21462, %rd22718, %rd22718, %rd21462;
	madc.lo.cc.u64 %rd21485, %rd22717, %rd22717, %rd21485;
	madc.hi.cc.u64 %rd21508, %rd22717, %rd22717, %rd21508;
	madc.lo.cc.u64 %rd21531, %rd22716, %rd22716, %rd21531;
	madc.hi.u64 %rd21554, %rd22716, %rd22716, %rd21554;
	}
	// end inline asm
	mul.lo.s64 	%rd21448, %rd21434, -8860621160618917889;
	mov.b64 	%rd21556, -8860621160618917887;
	mov.b64 	%rd21557, 1660523435060625408;
	mov.b64 	%rd21558, 2230234197602682880;
	mov.b64 	%rd21559, 1883307231910630287;
	mov.b64 	%rd21560, -4162727106559522501;
	mov.b64 	%rd21561, 121098312706494698;
	// begin inline asm
	{
	.reg .u64 c;
	.reg .u64 t;
	.reg .u64 nc;
	mad.lo.cc.u64 c, %rd21448, %rd21556, %rd21434;
	madc.hi.cc.u64 c, %rd21448, %rd21556, 0;
	addc.cc.u64 t, %rd21435, c;
	addc.u64 nc, 0, 0;
	mad.lo.cc.u64 %rd21435, %rd21448, %rd21557, t;
	madc.hi.cc.u64 c, %rd21448, %rd21557, nc;
	addc.cc.u64 t, %rd21436, c;
	addc.u64 nc, 0, 0;
	mad.lo.cc.u64 %rd21436, %rd21448, %rd21558, t;
	madc.hi.cc.u64 c, %rd21448, %rd21558, nc;
	addc.cc.u64 t, %rd21437, c;
	addc.u64 nc, 0, 0;
	mad.lo.cc.u64 %rd21437, %rd21448, %rd21559, t;
	madc.hi.cc.u64 c, %rd21448, %rd21559, nc;
	addc.cc.u64 t, %rd21438, c;
	addc.u64 nc, 0, 0;
	mad.lo.cc.u64 %rd21438, %rd21448, %rd21560, t;
	madc.hi.cc.u64 c, %rd21448, %rd21560, nc;
	addc.cc.u64 t, %rd21439, c;
	addc.u64 nc, 0, 0;
	mad.lo.cc.u64 %rd21439, %rd21448, %rd21561, t;
	madc.hi.cc.u64 c, %rd21448, %rd21561, nc;
	addc.cc.u64 %rd22727, %rd22727, c;
	addc.u64 %rd21486, 0, 0;
	}
	// end inline asm
	mul.lo.s64 	%rd21470, %rd21435, -8860621160618917889;
	// begin inline asm
	{
	.reg .u64 c;
	.reg .u64 t;
	.reg .u64 nc;
	mad.lo.cc.u64 c, %rd21470, %rd21556, %rd21435;
	madc.hi.cc.u64 c, %rd21470, %rd21556, 0;
	addc.cc.u64 t, %rd21436, c;
	addc.u64 nc, 0, 0;
	mad.lo.cc.u64 %rd21436, %rd21470, %rd21557, t;
	madc.hi.cc.u64 c, %rd21470, %rd21557, nc;
	addc.cc.u64 t, %rd21437, c;
	addc.u64 nc, 0, 0;
	mad.lo.cc.u64 %rd21437, %rd21470, %rd21558, t;
	madc.hi.cc.u64 c, %rd21470, %rd21558, nc;
	addc.cc.u64 t, %rd21438, c;
	addc.u64 nc, 0, 0;
	mad.lo.cc.u64 %rd21438, %rd21470, %rd21559, t;
	madc.hi.cc.u64 c, %rd21470, %rd21559, nc;
	addc.cc.u64 t, %rd21439, c;
	addc.u64 nc, 0, 0;
	mad.lo.cc.u64 %rd21439, %rd21470, %rd21560, t;
	madc.hi.cc.u64 c, %rd21470, %rd21560, nc;
	addc.cc.u64 t, %rd22727, c;
	addc.u64 nc, 0, 0;
	mad.lo.cc.u64 %rd22727, %rd21470, %rd21561, t;
	madc.hi.cc.u64 c, %rd21470, %rd21561, nc;
	addc.cc.u64 c, c, %rd21486;
	addc.u64 nc, 0, 0;
	addc.cc.u64 %rd21462, %rd21462, c;
	addc.u64 %rd21486, nc, 0;
	}
	// end inline asm
	mul.lo.s64 	%rd21493, %rd21436, -8860621160618917889;
	// begin inline asm
	{
	.reg .u64 c;
	.reg .u64 t;
	.reg .u64 nc;
	mad.lo.cc.u64 c, %rd21493, %rd21556, %rd21436;
	madc.hi.cc.u64 c, %rd21493, %rd21556, 0;
	addc.cc.u64 t, %rd21437, c;
	addc.u64 nc, 0, 0;
	mad.lo.cc.u64 %rd21437, %rd21493, %rd21557, t;
	madc.hi.cc.u64 c, %rd21493, %rd21557, nc;
	addc.cc.u64 t, %rd21438, c;
	addc.u64 nc, 0, 0;
	mad.lo.cc.u64 %rd21438, %rd21493, %rd21558, t;
	madc.hi.cc.u64 c, %rd21493, %rd21558, nc;
	addc.cc.u64 t, %rd21439, c;
	addc.u64 nc, 0, 0;
	mad.lo.cc.u64 %rd21439, %rd21493, %rd21559, t;
	madc.hi.cc.u64 c, %rd21493, %rd21559, nc;
	addc.cc.u64 t, %rd22727, c;
	addc.u64 nc, 0, 0;
	mad.lo.cc.u64 %rd22727, %rd21493, %rd21560, t;
	madc.hi.cc.u64 c, %rd21493, %rd21560, nc;
	addc.cc.u64 t, %rd21462, c;
	addc.u64 nc, 0, 0;
	mad.lo.cc.u64 %rd21462, %rd21493, %rd21561, t;
	madc.hi.cc.u64 c, %rd21493, %rd21561, nc;
	addc.cc.u64 c, c, %rd21486;
	addc.u64 nc, 0, 0;
	addc.cc.u64 %rd21485, %rd21485, c;
	addc.u64 %rd21486, nc, 0;
	}
	// end inline asm
	mul.lo.s64 	%rd21516, %rd21437, -8860621160618917889;
	// begin inline asm
	{
	.reg .u64 c;
	.reg .u64 t;
	.reg .u64 nc;
	mad.lo.cc.u64 c, %rd21516, %rd21556, %rd21437;
	madc.hi.cc.u64 c, %rd21516, %rd21556, 0;
	addc.cc.u64 t, %rd21438, c;
	addc.u64 nc, 0, 0;
	mad.lo.cc.u64 %rd21438, %rd21516, %rd21557, t;
	madc.hi.cc.u64 c, %rd21516, %rd21557, nc;
	addc.cc.u64 t, %rd21439, c;
	addc.u64 nc, 0, 0;
	mad.lo.cc.u64 %rd21439, %rd21516, %rd21558, t;
	madc.hi.cc.u64 c, %rd21516, %rd21558, nc;
	addc.cc.u64 t, %rd22727, c;
	addc.u64 nc, 0, 0;
	mad.lo.cc.u64 %rd22727, %rd21516, %rd21559, t;
	madc.hi.cc.u64 c, %rd21516, %rd21559, nc;
	addc.cc.u64 t, %rd21462, c;
	addc.u64 nc, 0, 0;
	mad.lo.cc.u64 %rd21462, %rd21516, %rd21560, t;
	madc.hi.cc.u64 c, %rd21516, %rd21560, nc;
	addc.cc.u64 t, %rd21485, c;
	addc.u64 nc, 0, 0;
	mad.lo.cc.u64 %rd21485, %rd21516, %rd21561, t;
	madc.hi.cc.u64 c, %rd21516, %rd21561, nc;
	addc.cc.u64 c, c, %rd21486;
	addc.u64 nc, 0, 0;
	addc.cc.u64 %rd21508, %rd21508, c;
	addc.u64 %rd21486, nc, 0;
	}
	// end inline asm
	mul.lo.s64 	%rd21539, %rd21438, -8860621160618917889;
	// begin inline asm
	{
	.reg .u64 c;
	.reg .u64 t;
	.reg .u64 nc;
	mad.lo.cc.u64 c, %rd21539, %rd21556, %rd21438;
	madc.hi.cc.u64 c, %rd21539, %rd21556, 0;
	addc.cc.u64 t, %rd21439, c;
	addc.u64 nc, 0, 0;
	mad.lo.cc.u64 %rd21439, %rd21539, %rd21557, t;
	madc.hi.cc.u64 c, %rd21539, %rd21557, nc;
	addc.cc.u64 t, %rd22727, c;
	addc.u64 nc, 0, 0;
	mad.lo.cc.u64 %rd22727, %rd21539, %rd21558, t;
	madc.hi.cc.u64 c, %rd21539, %rd21558, nc;
	addc.cc.u64 t, %rd21462, c;
	addc.u64 nc, 0, 0;
	mad.lo.cc.u64 %rd21462, %rd21539, %rd21559, t;
	madc.hi.cc.u64 c, %rd21539, %rd21559, nc;
	addc.cc.u64 t, %rd21485, c;
	addc.u64 nc, 0, 0;
	mad.lo.cc.u64 %rd21485, %rd21539, %rd21560, t;
	madc.hi.cc.u64 c, %rd21539, %rd21560, nc;
	addc.cc.u64 t, %rd21508, c;
	addc.u64 nc, 0, 0;
	mad.lo.cc.u64 %rd21508, %rd21539, %rd21561, t;
	madc.hi.cc.u64 c, %rd21539, %rd21561, nc;
	addc.cc.u64 c, c, %rd21486;
	addc.u64 nc, 0, 0;
	addc.cc.u64 %rd21531, %rd21531, c;
	addc.u64 %rd21486, nc, 0;
	}
	// end inline asm
	mul.lo.s64 	%rd21562, %rd21439, -8860621160618917889;
	// begin inline asm
	{
	.reg .u64 c;
	.reg .u64 t;
	.reg .u64 nc;
	mad.lo.cc.u64 c, %rd21562, %rd21556, %rd21439;
	madc.hi.cc.u64 c, %rd21562, %rd21556, 0;
	addc.cc.u64 t, %rd22727, c;
	addc.u64 nc, 0, 0;
	mad.lo.cc.u64 %rd22727, %rd21562, %rd21557, t;
	madc.hi.cc.u64 c, %rd21562, %rd21557, nc;
	addc.cc.u64 t, %rd21462, c;
	addc.u64 nc, 0, 0;
	mad.lo.cc.u64 %rd21462, %rd21562, %rd21558, t;
	madc.hi.cc.u64 c, %rd21562, %rd21558, nc;
	addc.cc.u64 t, %rd21485, c;
	addc.u64 nc, 0, 0;
	mad.lo.cc.u64 %rd21485, %rd21562, %rd21559, t;
	madc.hi.cc.u64 c, %rd21562, %rd21559, nc;
	addc.cc.u64 t, %rd21508, c;
	addc.u64 nc, 0, 0;
	mad.lo.cc.u64 %rd21508, %rd21562, %rd21560, t;
	madc.hi.cc.u64 c, %rd21562, %rd21560, nc;
	addc.cc.u64 t, %rd21531, c;
	addc.u64 nc, 0, 0;
	mad.lo.cc.u64 %rd21531, %rd21562, %rd21561, t;
	madc.hi.cc.u64 c, %rd21562, %rd21561, nc;
	addc.cc.u64 c, c, %rd21486;
	add.u64 %rd21554, %rd21554, c;
	}
	// end inline asm
	setp.lt.u64 	%p1887, %rd21554, 121098312706494698;
	mov.u64 	%rd22728, %rd21554;
	mov.u64 	%rd22729, %rd21531;
	mov.u64 	%rd22730, %rd21508;
	mov.u64 	%rd22731, %rd21485;
	mov.u64 	%rd22732, %rd21462;
	@%p1887 bra 	$L__BB1_142;
	setp.ne.s64 	%p1888, %rd21554, 121098312706494698;
	@%p1888 bra 	$L__BB1_141;
	setp.lt.u64 	%p1889, %rd21531, -4162727106559522501;
	mov.b64 	%rd22728, 121098312706494698;
	mov.u64 	%rd22729, %rd21531;
	mov.u64 	%rd22730, %rd21508;
	mov.u64 	%rd22731, %rd21485;
	mov.u64 	%rd22732, %rd21462;
	@%p1889 bra 	$L__BB1_142;
	setp.ne.s64 	%p1890, %rd21531, -4162727106559522501;
	@%p1890 bra 	$L__BB1_141;
	setp.lt.u64 	%p1891, %rd21508, 1883307231910630287;
	mov.b64 	%rd22729, -4162727106559522501;
	mov.u64 	%rd22730, %rd21508;
	mov.u64 	%rd22731, %rd21485;
	mov.u64 	%rd22732, %rd21462;
	@%p1891 bra 	$L__BB1_142;
	setp.ne.s64 	%p1892, %rd21508, 1883307231910630287;
	@%p1892 bra 	$L__BB1_141;
	setp.lt.u64 	%p1893, %rd21485, 2230234197602682880;
	mov.b64 	%rd22730, 1883307231910630287;
	mov.u64 	%rd22731, %rd21485;
	mov.u64 	%rd22732, %rd21462;
	@%p1893 bra 	$L__BB1_142;
	setp.ne.s64 	%p1894, %rd21485, 2230234197602682880;
	@%p1894 bra 	$L__BB1_141;
	setp.lt.u64 	%p1895, %rd21462, 1660523435060625408;
	mov.b64 	%rd22731, 2230234197602682880;
	mov.u64 	%rd22732, %rd21462;
	@%p1895 bra 	$L__BB1_142;
	setp.eq.s64 	%p1896, %rd21462, 1660523435060625408;
	setp.lt.u64 	%p1897, %rd22727, -8860621160618917887;
	and.pred  	%p1898, %p1896, %p1897;
	mov.b64 	%rd22732, 1660523435060625408;
	@%p1898 bra 	$L__BB1_142;
$L__BB1_141:
	mov.b64 	%rd21597, -8860621160618917887;
	mov.b64 	%rd21598, 1660523435060625408;
	mov.b64 	%rd21599, 2230234197602682880;
	mov.b64 	%rd21600, 1883307231910630287;
	mov.b64 	%rd21601, -4162727106559522501;
	mov.b64 	%rd21602, 121098312706494698;
	// begin inline asm
	sub.cc.u64 %rd22727, %rd22727, %rd21597;
	subc.cc.u64 %rd22732, %rd21462, %rd21598;
	subc.cc.u64 %rd22731, %rd21485, %rd21599;
	subc.cc.u64 %rd22730, %rd21508, %rd21600;
	subc.cc.u64 %rd22729, %rd21531, %rd21601;
	subc.u64 %rd22728, %rd21554, %rd21602;
	// end inline asm
$L__BB1_142:
	setp.lt.u64 	%p1899, %rd22758, %rd22728;
	@%p1899 bra 	$L__BB1_153;
	setp.le.u64 	%p1900, %rd22758, %rd22728;
	@%p1900 bra 	$L__BB1_144;
	bra.uni 	$L__BB1_152;
$L__BB1_144:
	setp.lt.u64 	%p1901, %rd22759, %rd22729;
	@%p1901 bra 	$L__BB1_153;
	setp.gt.u64 	%p1902, %rd22759, %rd22729;
	@%p1902 bra 	$L__BB1_152;
	setp.lt.u64 	%p1903, %rd22760, %rd22730;
	@%p1903 bra 	$L__BB1_153;
	setp.gt.u64 	%p1904, %rd22760, %rd22730;
	@%p1904 bra 	$L__BB1_152;
	setp.lt.u64 	%p1905, %rd22761, %rd22731;
	@%p1905 bra 	$L__BB1_153;
	setp.gt.u64 	%p1906, %rd22761, %rd22731;
	@%p1906 bra 	$L__BB1_152;
	setp.lt.u64 	%p1907, %rd22762, %rd22732;
	@%p1907 bra 	$L__BB1_153;
	setp.gt.u64 	%p1908, %rd22762, %rd22732;
	setp.gt.u64 	%p1909, %rd22763, %rd22727;
	or.pred  	%p1910, %p1908, %p1909;
	@%p1910 bra 	$L__BB1_152;
	bra.uni 	$L__BB1_153;
$L__BB1_152:
	mov.b64 	%rd21615, -8860621160618917887;
	mov.b64 	%rd21616, 1660523435060625408;
	mov.b64 	%rd21617, 2230234197602682880;
	mov.b64 	%rd21618, 1883307231910630287;
	mov.b64 	%rd21619, -4162727106559522501;
	mov.b64 	%rd21620, 121098312706494698;
	// begin inline asm
	add.cc.u64 %rd22727, %rd22727, %rd21615;
	addc.cc.u64 %rd22732, %rd22732, %rd21616;
	addc.cc.u64 %rd22731, %rd22731, %rd21617;
	addc.cc.u64 %rd22730, %rd22730, %rd21618;
	addc.cc.u64 %rd22729, %rd22729, %rd21619;
	addc.u64 %rd22728, %rd22728, %rd21620;
	// end inline asm
$L__BB1_153:
	// begin inline asm
	sub.cc.u64 %rd22739, %rd22727, %rd22763;
	subc.cc.u64 %rd22738, %rd22732, %rd22762;
	subc.cc.u64 %rd22737, %rd22731, %rd22761;
	subc.cc.u64 %rd22736, %rd22730, %rd22760;
	subc.cc.u64 %rd22735, %rd22729, %rd22759;
	subc.u64 %rd22734, %rd22728, %rd22758;
	// end inline asm
	setp.lt.u64 	%p1911, %rd22758, %rd22734;
	@%p1911 bra 	$L__BB1_164;
	setp.le.u64 	%p1912, %rd22758, %rd22734;
	@%p1912 bra 	$L__BB1_155;
	bra.uni 	$L__BB1_163;
$L__BB1_155:
	setp.lt.u64 	%p1913, %rd22759, %rd22735;
	@%p1913 bra 	$L__BB1_164;
	setp.gt.u64 	%p1914, %rd22759, %rd22735;
	@%p1914 bra 	$L__BB1_163;
	setp.lt.u64 	%p1915, %rd22760, %rd22736;
	@%p1915 bra 	$L__BB1_164;
	setp.gt.u64 	%p1916, %rd22760, %rd22736;
	@%p1916 bra 	$L__BB1_163;
	setp.lt.u64 	%p1917, %rd22761, %rd22737;
	@%p1917 bra 	$L__BB1_164;
	setp.gt.u64 	%p1918, %rd22761, %rd22737;
	@%p1918 bra 	$L__BB1_163;
	setp.lt.u64 	%p1919, %rd22762, %rd22738;
	@%p1919 bra 	$L__BB1_164;
	setp.gt.u64 	%p1920, %rd22762, %rd22738;
	setp.gt.u64 	%p1921, %rd22763, %rd22739;
	or.pred  	%p1922, %p1920, %p1921;
	@%p1922 bra 	$L__BB1_163;
	bra.uni 	$L__BB1_164;
$L__BB1_163:
	mov.b64 	%rd21651, -8860621160618917887;
	mov.b64 	%rd21652, 1660523435060625408;
	mov.b64 	%rd21653, 2230234197602682880;
	mov.b64 	%rd21654, 1883307231910630287;
	mov.b64 	%rd21655, -4162727106559522501;
	mov.b64 	%rd21656, 121098312706494698;
	// begin inline asm
	add.cc.u64 %rd22739, %rd22739, %rd21651;
	addc.cc.u64 %rd22738, %rd22738, %rd21652;
	addc.cc.u64 %rd22737, %rd22737, %rd21653;
	addc.cc.u64 %rd22736, %rd22736, %rd21654;
	addc.cc.u64 %rd22735, %rd22735, %rd21655;
	addc.u64 %rd22734, %rd22734, %rd21656;
	// end inline asm
$L__BB1_164:
	// begin inline asm
	sub.cc.u64 %rd23616, %rd22739, %rd22763;
	subc.cc.u64 %rd23615, %rd22738, %rd22762;
	subc.cc.u64 %rd23614, %rd22737, %rd22761;
	subc.cc.u64 %rd23613, %rd22736, %rd22760;
	subc.cc.u64 %rd23612, %rd22735, %rd22759;
	subc.u64 %rd23611, %rd22734, %rd22758;
	// end inline asm
	// begin inline asm
	add.cc.u64 %rd22745, %rd22679, %rd22679;
	addc.cc.u64 %rd21676, %rd22678, %rd22678;
	addc.cc.u64 %rd21677, %rd22677, %rd22677;
	addc.cc.u64 %rd21678, %rd22676, %rd22676;
	addc.cc.u64 %rd21679, %rd22675, %rd22675;
	addc.u64 %rd21680, %rd22674, %rd22674;
	// end inline asm
	setp.lt.u64 	%p1923, %rd21680, 121098312706494698;
	mov.u64 	%rd22740, %rd21680;
	mov.u64 	%rd22741, %rd21679;
	mov.u64 	%rd22742, %rd21678;
	mov.u64 	%rd22743, %rd21677;
	mov.u64 	%rd22744, %rd21676;
	@%p1923 bra 	$L__BB1_175;
	setp.ne.s64 	%p1924, %rd21680, 121098312706494698;
	@%p1924 bra 	$L__BB1_174;
	setp.lt.u64 	%p1925, %rd21679, -4162727106559522501;
	mov.b64 	%rd22740, 121098312706494698;
	mov.u64 	%rd22741, %rd21679;
	mov.u64 	%rd22742, %rd21678;
	mov.u64 	%rd22743, %rd21677;
	mov.u64 	%rd22744, %rd21676;
	@%p1925 bra 	$L__BB1_175;
	setp.ne.s64 	%p1926, %rd21679, -4162727106559522501;
	@%p1926 bra 	$L__BB1_174;
	setp.lt.u64 	%p1927, %rd21678, 1883307231910630287;
	mov.b64 	%rd22741, -4162727106559522501;
	mov.u64 	%rd22742, %rd21678;
	mov.u64 	%rd22743, %rd21677;
	mov.u64 	%rd22744, %rd21676;
	@%p1927 bra 	$L__BB1_175;
	setp.ne.s64 	%p1928, %rd21678, 1883307231910630287;
	@%p1928 bra 	$L__BB1_174;
	setp.lt.u64 	%p1929, %rd21677, 2230234197602682880;
	mov.b64 	%rd22742, 1883307231910630287;
	mov.u64 	%rd22743, %rd21677;
	mov.u64 	%rd22744, %rd21676;
	@%p1929 bra 	$L__BB1_175;
	setp.ne.s64 	%p1930, %rd21677, 2230234197602682880;
	@%p1930 bra 	$L__BB1_174;
	setp.lt.u64 	%p1931, %rd21676, 1660523435060625408;
	mov.b64 	%rd22743, 2230234197602682880;
	mov.u64 	%rd22744, %rd21676;
	@%p1931 bra 	$L__BB1_175;
	setp.eq.s64 	%p1932, %rd21676, 1660523435060625408;
	setp.lt.u64 	%p1933, %rd22745, -8860621160618917887;
	and.pred  	%p1934, %p1932, %p1933;
	mov.b64 	%rd22744, 1660523435060625408;
	@%p1934 bra 	$L__BB1_175;
$L__BB1_174:
	mov.b64 	%rd21720, -8860621160618917887;
	mov.b64 	%rd21721, 1660523435060625408;
	mov.b64 	%rd21722, 2230234197602682880;
	mov.b64 	%rd21723, 1883307231910630287;
	mov.b64 	%rd21724, -4162727106559522501;
	mov.b64 	%rd21725, 121098312706494698;
	// begin inline asm
	sub.cc.u64 %rd22745, %rd22745, %rd21720;
	subc.cc.u64 %rd22744, %rd21676, %rd21721;
	subc.cc.u64 %rd22743, %rd21677, %rd21722;
	subc.cc.u64 %rd22742, %rd21678, %rd21723;
	subc.cc.u64 %rd22741, %rd21679, %rd21724;
	subc.u64 %rd22740, %rd21680, %rd21725;
	// end inline asm
$L__BB1_175:
	// begin inline asm
	add.cc.u64 %rd22751, %rd22745, %rd22745;
	addc.cc.u64 %rd21727, %rd22744, %rd22744;
	addc.cc.u64 %rd21728, %rd22743, %rd22743;
	addc.cc.u64 %rd21729, %rd22742, %rd22742;
	addc.cc.u64 %rd21730, %rd22741, %rd22741;
	addc.u64 %rd21731, %rd22740, %rd22740;
	// end inline asm
	setp.lt.u64 	%p1935, %rd21731, 121098312706494698;
	mov.u64 	%rd22746, %rd21731;
	mov.u64 	%rd22747, %rd21730;
	mov.u64 	%rd22748, %rd21729;
	mov.u64 	%rd22749, %rd21728;
	mov.u64 	%rd22750, %rd21727;
	@%p1935 bra 	$L__BB1_186;
	setp.ne.s64 	%p1936, %rd21731, 121098312706494698;
	@%p1936 bra 	$L__BB1_185;
	setp.lt.u64 	%p1937, %rd21730, -4162727106559522501;
	mov.b64 	%rd22746, 121098312706494698;
	mov.u64 	%rd22747, %rd21730;
	mov.u64 	%rd22748, %rd21729;
	mov.u64 	%rd22749, %rd21728;
	mov.u64 	%rd22750, %rd21727;
	@%p1937 bra 	$L__BB1_186;
	setp.ne.s64 	%p1938, %rd21730, -4162727106559522501;
	@%p1938 bra 	$L__BB1_185;
	setp.lt.u64 	%p1939, %rd21729, 1883307231910630287;
	mov.b64 	%rd22747, -4162727106559522501;
	mov.u64 	%rd22748, %rd21729;
	mov.u64 	%rd22749, %rd21728;
	mov.u64 	%rd22750, %rd21727;
	@%p1939 bra 	$L__BB1_186;
	setp.ne.s64 	%p1940, %rd21729, 1883307231910630287;
	@%p1940 bra 	$L__BB1_185;
	setp.lt.u64 	%p1941, %rd21728, 2230234197602682880;
	mov.b64 	%rd22748, 1883307231910630287;
	mov.u64 	%rd22749, %rd21728;
	mov.u64 	%rd22750, %rd21727;
	@%p1941 bra 	$L__BB1_186;
	setp.ne.s64 	%p1942, %rd21728, 2230234197602682880;
	@%p1942 bra 	$L__BB1_185;
	setp.lt.u64 	%p1943, %rd21727, 1660523435060625408;
	mov.b64 	%rd22749, 2230234197602682880;
	mov.u64 	%rd22750, %rd21727;
	@%p1943 bra 	$L__BB1_186;
	setp.eq.s64 	%p1944, %rd21727, 1660523435060625408;
	setp.lt.u64 	%p1945, %rd22751, -8860621160618917887;
	and.pred  	%p1946, %p1944, %p1945;
	mov.b64 	%rd22750, 1660523435060625408;
	@%p1946 bra 	$L__BB1_186;
$L__BB1_185:
	mov.b64 	%rd21771, -8860621160618917887;
	mov.b64 	%rd21772, 1660523435060625408;
	mov.b64 	%rd21773, 2230234197602682880;
	mov.b64 	%rd21774, 1883307231910630287;
	mov.b64 	%rd21775, -4162727106559522501;
	mov.b64 	%rd21776, 121098312706494698;
	// begin inline asm
	sub.cc.u64 %rd22751, %rd22751, %rd21771;
	subc.cc.u64 %rd22750, %rd21727, %rd21772;
	subc.cc.u64 %rd22749, %rd21728, %rd21773;
	subc.cc.u64 %rd22748, %rd21729, %rd21774;
	subc.cc.u64 %rd22747, %rd21730, %rd21775;
	subc.u64 %rd22746, %rd21731, %rd21776;
	// end inline asm
$L__BB1_186:
	// begin inline asm
	add.cc.u64 %rd22757, %rd22751, %rd22751;
	addc.cc.u64 %rd21778, %rd22750, %rd22750;
	addc.cc.u64 %rd21779, %rd22749, %rd22749;
	addc.cc.u64 %rd21780, %rd22748, %rd22748;
	addc.cc.u64 %rd21781, %rd22747, %rd22747;
	addc.u64 %rd21782, %rd22746, %rd22746;
	// end inline asm
	setp.lt.u64 	%p1947, %rd21782, 121098312706494698;
	mov.u64 	%rd22752, %rd21782;
	mov.u64 	%rd22753, %rd21781;
	mov.u64 	%rd22754, %rd21780;
	mov.u64 	%rd22755, %rd21779;
	mov.u64 	%rd22756, %rd21778;
	@%p1947 bra 	$L__BB1_197;
	setp.ne.s64 	%p1948, %rd21782, 121098312706494698;
	@%p1948 bra 	$L__BB1_196;
	setp.lt.u64 	%p1949, %rd21781, -4162727106559522501;
	mov.b64 	%rd22752, 121098312706494698;
	mov.u64 	%rd22753, %rd21781;
	mov.u64 	%rd22754, %rd21780;
	mov.u64 	%rd22755, %rd21779;
	mov.u64 	%rd22756, %rd21778;
	@%p1949 bra 	$L__BB1_197;
	setp.ne.s64 	%p1950, %rd21781, -4162727106559522501;
	@%p1950 bra 	$L__BB1_196;
	setp.lt.u64 	%p1951, %rd21780, 1883307231910630287;
	mov.b64 	%rd22753, -4162727106559522501;
	mov.u64 	%rd22754, %rd21780;
	mov.u64 	%rd22755, %rd21779;
	mov.u64 	%rd22756, %rd21778;
	@%p1951 bra 	$L__BB1_197;
	setp.ne.s64 	%p1952, %rd21780, 1883307231910630287;
	@%p1952 bra 	$L__BB1_196;
	setp.lt.u64 	%p1953, %rd21779, 2230234197602682880;
	mov.b64 	%rd22754, 1883307231910630287;
	mov.u64 	%rd22755, %rd21779;
	mov.u64 	%rd22756, %rd21778;
	@%p1953 bra 	$L__BB1_197;
	setp.ne.s64 	%p1954, %rd21779, 2230234197602682880;
	@%p1954 bra 	$L__BB1_196;
	setp.lt.u64 	%p1955, %rd21778, 1660523435060625408;
	mov.b64 	%rd22755, 2230234197602682880;
	mov.u64 	%rd22756, %rd21778;
	@%p1955 bra 	$L__BB1_197;
	setp.eq.s64 	%p1956, %rd21778, 1660523435060625408;
	setp.lt.u64 	%p1957, %rd22757, -8860621160618917887;
	and.pred  	%p1958, %p1956, %p1957;
	mov.b64 	%rd22756, 1660523435060625408;
	@%p1958 bra 	$L__BB1_197;
$L__BB1_196:
	mov.b64 	%rd21822, -8860621160618917887;
	mov.b64 	%rd21823, 1660523435060625408;
	mov.b64 	%rd21824, 2230234197602682880;
	mov.b64 	%rd21825, 1883307231910630287;
	mov.b64 	%rd21826, -4162727106559522501;
	mov.b64 	%rd21827, 121098312706494698;
	// begin inline asm
	sub.cc.u64 %rd22757, %rd22757, %rd21822;
	subc.cc.u64 %rd22756, %rd21778, %rd21823;
	subc.cc.u64 %rd22755, %rd21779, %rd21824;
	subc.cc.u64 %rd22754, %rd21780, %rd21825;
	subc.cc.u64 %rd22753, %rd21781, %rd21826;
	subc.u64 %rd22752, %rd21782, %rd21827;
	// end inline asm
$L__BB1_197:
	setp.lt.u64 	%p1959, %rd23611, %rd22758;
	@%p1959 bra 	$L__BB1_208;
	setp.le.u64 	%p1960, %rd23611, %rd22758;
	@%p1960 bra 	$L__BB1_199;
	bra.uni 	$L__BB1_207;
$L__BB1_199:
	setp.lt.u64 	%p1961, %rd23612, %rd22759;
	@%p1961 bra 	$L__BB1_208;
	setp.gt.u64 	%p1962, %rd23612, %rd22759;
	@%p1962 bra 	$L__BB1_207;
	setp.lt.u64 	%p1963, %rd23613, %rd22760;
	@%p1963 bra 	$L__BB1_208;
	setp.gt.u64 	%p1964, %rd23613, %rd22760;
	@%p1964 bra 	$L__BB1_207;
	setp.lt.u64 	%p1965, %rd23614, %rd22761;
	@%p1965 bra 	$L__BB1_208;
	setp.gt.u64 	%p1966, %rd23614, %rd22761;
	@%p1966 bra 	$L__BB1_207;
	setp.lt.u64 	%p1967, %rd23615, %rd22762;
	@%p1967 bra 	$L__BB1_208;
	setp.gt.u64 	%p1968, %rd23615, %rd22762;
	setp.gt.u64 	%p1969, %rd23616, %rd22763;
	or.pred  	%p1970, %p1968, %p1969;
	@%p1970 bra 	$L__BB1_207;
	bra.uni 	$L__BB1_208;
$L__BB1_207:
	mov.b64 	%rd21840, -8860621160618917887;
	mov.b64 	%rd21841, 1660523435060625408;
	mov.b64 	%rd21842, 2230234197602682880;
	mov.b64 	%rd21843, 1883307231910630287;
	mov.b64 	%rd21844, -4162727106559522501;
	mov.b64 	%rd21845, 121098312706494698;
	// begin inline asm
	add.cc.u64 %rd22763, %rd22763, %rd21840;
	addc.cc.u64 %rd22762, %rd22762, %rd21841;
	addc.cc.u64 %rd22761, %rd22761, %rd21842;
	addc.cc.u64 %rd22760, %rd22760, %rd21843;
	addc.cc.u64 %rd22759, %rd22759, %rd21844;
	addc.u64 %rd22758, %rd22758, %rd21845;
	// end inline asm
$L__BB1_208:
	// begin inline asm
	sub.cc.u64 %rd21846, %rd22763, %rd23616;
	subc.cc.u64 %rd21847, %rd22762, %rd23615;
	subc.cc.u64 %rd21848, %rd22761, %rd23614;
	subc.cc.u64 %rd21849, %rd22760, %rd23613;
	subc.cc.u64 %rd21850, %rd22759, %rd23612;
	subc.u64 %rd21851, %rd22758, %rd23611;
	// end inline asm
	// begin inline asm
	{
	.reg .u64 c;
	.reg .u64 nc;
	.reg .u64 t;
	mad.lo.cc.u64 %rd21900, %rd22721, %rd21846, 0;
	madc.hi.cc.u64 c, %rd22721, %rd21846, 0;
	madc.lo.cc.u64 %rd21922, %rd22721, %rd21847, c;
	madc.hi.cc.u64 c, %rd22721, %rd21847, 0;
	madc.lo.cc.u64 %rd21923, %rd22721, %rd21848, c;
	madc.hi.cc.u64 c, %rd22721, %rd21848, 0;
	madc.lo.cc.u64 %rd21924, %rd22721, %rd21849, c;
	madc.hi.cc.u64 c, %rd22721, %rd21849, 0;
	madc.lo.cc.u64 %rd21925, %rd22721, %rd21850, c;
	madc.hi.cc.u64 c, %rd22721, %rd21850, 0;
	madc.lo.cc.u64 %rd21926, %rd22721, %rd21851, c;
	madc.hi.u64 %rd22769, %rd22721, %rd21851, 0;
	mad.lo.cc.u64 %rd21922, %rd22720, %rd21846, %rd21922;
	madc.hi.cc.u64 c, %rd22720, %rd21846, 0;
	addc.cc.u64 t, %rd21923, c;
	addc.u64 nc, 0, 0;
	mad.lo.cc.u64 %rd21923, %rd22720, %rd21847, t;
	madc.hi.cc.u64 c, %rd22720, %rd21847, nc;
	addc.cc.u64 t, %rd21924, c;
	addc.u64 nc, 0, 0;
	mad.lo.cc.u64 %rd21924, %rd22720, %rd21848, t;
	madc.hi.cc.u64 c, %rd22720, %rd21848, nc;
	addc.cc.u64 t, %rd21925, c;
	addc.u64 nc, 0, 0;
	mad.lo.cc.u64 %rd21925, %rd22720, %rd21849, t;
	madc.hi.cc.u64 c, %rd22720, %rd21849, nc;
	addc.cc.u64 t, %rd21926, c;
	addc.u64 nc, 0, 0;
	mad.lo.cc.u64 %rd21926, %rd22720, %rd21850, t;
	madc.hi.cc.u64 c, %rd22720, %rd21850, nc;
	addc.cc.u64 t, %rd22769, c;
	addc.u64 nc, 0, 0;
	mad.lo.cc.u64 %rd22769, %rd22720, %rd21851, t;
	madc.hi.u64 %rd21950, %rd22720, %rd21851, nc;
	mad.lo.cc.u64 %rd21923, %rd22719, %rd21846, %rd21923;
	madc.hi.cc.u64 c, %rd22719, %rd21846, 0;
	addc.cc.u64 t, %rd21924, c;
	addc.u64 nc, 0, 0;
	mad.lo.cc.u64 %rd21924, %rd22719, %rd21847, t;
	madc.hi.cc.u64 c, %rd22719, %rd21847, nc;
	addc.cc.u64 t, %rd21925, c;
	addc.u64 nc, 0, 0;
	mad.lo.cc.u64 %rd21925, %rd22719, %rd21848, t;
	madc.hi.cc.u64 c, %rd22719, %rd21848, nc;
	addc.cc.u64 t, %rd21926, c;
	addc.u64 nc, 0, 0;
	mad.lo.cc.u64 %rd21926, %rd22719, %rd21849, t;
	madc.hi.cc.u64 c, %rd22719, %rd21849, nc;
	addc.cc.u64 t, %rd22769, c;
	addc.u64 nc, 0, 0;
	mad.lo.cc.u64 %rd22769, %rd22719, %rd21850, t;
	madc.hi.cc.u64 c, %rd22719, %rd21850, nc;
	addc.cc.u64 t, %rd21950, c;
	addc.u64 nc, 0, 0;
	mad.lo.cc.u64 %rd21950, %rd22719, %rd21851, t;
	madc.hi.u64 %rd21973, %rd22719, %rd21851, nc;
	mad.lo.cc.u64 %rd21924, %rd22718, %rd21846, %rd21924;
	madc.hi.cc.u64 c, %rd22718, %rd21846, 0;
	addc.cc.u64 t, %rd21925, c;
	addc.u64 nc, 0, 0;
	mad.lo.cc.u64 %rd21925, %rd22718, %rd21847, t;
	madc.hi.cc.u64 c, %rd22718, %rd21847, nc;
	addc.cc.u64 t, %rd21926, c;
	addc.u64 nc, 0, 0;
	mad.lo.cc.u64 %rd21926, %rd22718, %rd21848, t;
	madc.hi.cc.u64 c, %rd22718, %rd21848, nc;
	addc.cc.u64 t, %rd22769, c;
	addc.u64 nc, 0, 0;
	mad.lo.cc.u64 %rd22769, %rd22718, %rd21849, t;
	madc.hi.cc.u64 c, %rd22718, %rd21849, nc;
	addc.cc.u64 t, %rd21950, c;
	addc.u64 nc, 0, 0;
	mad.lo.cc.u64 %rd21950, %rd22718, %rd21850, t;
	madc.hi.cc.u64 c, %rd22718, %rd21850, nc;
	addc.cc.u64 t, %rd21973, c;
	addc.u64 nc, 0, 0;
	mad.lo.cc.u64 %rd21973, %rd22718, %rd21851, t;
	madc.hi.u64 %rd21996, %rd22718, %rd21851, nc;
	mad.lo.cc.u64 %rd21925, %rd22717, %rd21846, %rd21925;
	madc.hi.cc.u64 c, %rd22717, %rd21846, 0;
	addc.cc.u64 t, %rd21926, c;
	addc.u64 nc, 0, 0;
	mad.lo.cc.u64 %rd21926, %rd22717, %rd21847, t;
	madc.hi.cc.u64 c, %rd22717, %rd21847, nc;
	addc.cc.u64 t, %rd22769, c;
	addc.u64 nc, 0, 0;
	mad.lo.cc.u64 %rd22769, %rd22717, %rd21848, t;
	madc.hi.cc.u64 c, %rd22717, %rd21848, nc;
	addc.cc.u64 t, %rd21950, c;
	addc.u64 nc, 0, 0;
	mad.lo.cc.u64 %rd21950, %rd22717, %rd21849, t;
	madc.hi.cc.u64 c, %rd22717, %rd21849, nc;
	addc.cc.u64 t, %rd21973, c;
	addc.u64 nc, 0, 0;
	mad.lo.cc.u64 %rd21973, %rd22717, %rd21850, t;
	madc.hi.cc.u64 c, %rd22717, %rd21850, nc;
	addc.cc.u64 t, %rd21996, c;
	addc.u64 nc, 0, 0;
	mad.lo.cc.u64 %rd21996, %rd22717, %rd21851, t;
	madc.hi.u64 %rd22019, %rd22717, %rd21851, nc;
	mad.lo.cc.u64 %rd21926, %rd22716, %rd21846, %rd21926;
	madc.hi.cc.u64 c, %rd22716, %rd21846, 0;
	addc.cc.u64 t, %rd22769, c;
	addc.u64 nc, 0, 0;
	mad.lo.cc.u64 %rd22769, %rd22716, %rd21847, t;
	madc.hi.cc.u64 c, %rd22716, %rd21847, nc;
	addc.cc.u64 t, %rd21950, c;
	addc.u64 nc, 0, 0;
	mad.lo.cc.u64 %rd21950, %rd22716, %rd21848, t;
	madc.hi.cc.u64 c, %rd22716, %rd21848, nc;
	addc.cc.u64 t, %rd21973, c;
	addc.u64 nc, 0, 0;
	mad.lo.cc.u64 %rd21973, %rd22716, %rd21849, t;
	madc.hi.cc.u64 c, %rd22716, %rd21849, nc;
	addc.cc.u64 t, %rd21996, c;
	addc.u64 nc, 0, 0;
	mad.lo.cc.u64 %rd21996, %rd22716, %rd21850, t;
	madc.hi.cc.u64 c, %rd22716, %rd21850, nc;
	addc.cc.u64 t, %rd22019, c;
	addc.u64 nc, 0, 0;
	mad.lo.cc.u64 %rd22019, %rd22716, %rd21851, t;
	madc.hi.u64 %rd22020, %rd22716, %rd21851, nc;
	}
	// end inline asm
	mul.lo.s64 	%rd21914, %rd21900, -8860621160618917889;
	mov.b64 	%rd22022, -8860621160618917887;
	mov.b64 	%rd22023, 1660523435060625408;
	mov.b64 	%rd22024, 2230234197602682880;
	mov.b64 	%rd22025, 1883307231910630287;
	mov.b64 	%rd22026, -4162727106559522501;
	mov.b64 	%rd22027, 121098312706494698;
	// begin inline asm
	{
	.reg .u64 c;
	.reg .u64 t;
	.reg .u64 nc;
	mad.lo.cc.u64 c, %rd21914, %rd22022, %rd21900;
	madc.hi.cc.u64 c, %rd21914, %rd22022, 0;
	addc.cc.u64 t, %rd21922, c;
	addc.u64 nc, 0, 0;
	mad.lo.cc.u64 %rd21922, %rd21914, %rd22023, t;
	madc.hi.cc.u64 c, %rd21914, %rd22023, nc;
	addc.cc.u64 t, %rd21923, c;
	addc.u64 nc, 0, 0;
	mad.lo.cc.u64 %rd21923, %rd21914, %rd22024, t;
	madc.hi.cc.u64 c, %rd21914, %rd22024, nc;
	addc.cc.u64 t, %rd21924, c;
	addc.u64 nc, 0, 0;
	mad.lo.cc.u64 %rd21924, %rd21914, %rd22025, t;
	madc.hi.cc.u64 c, %rd21914, %rd22025, nc;
	addc.cc.u64 t, %rd21925, c;
	addc.u64 nc, 0, 0;
	mad.lo.cc.u64 %rd21925, %rd21914, %rd22026, t;
	madc.hi.cc.u64 c, %rd21914, %rd22026, nc;
	addc.cc.u64 t, %rd21926, c;
	addc.u64 nc, 0, 0;
	mad.lo.cc.u64 %rd21926, %rd21914, %rd22027, t;
	madc.hi.cc.u64 c, %rd21914, %rd22027, nc;
	addc.cc.u64 %rd22769, %rd22769, c;
	addc.u64 %rd21952, 0, 0;
	}
	// end inline asm
	mul.lo.s64 	%rd21936, %rd21922, -8860621160618917889;
	// begin inline asm
	{
	.reg .u64 c;
	.reg .u64 t;
	.reg .u64 nc;
	mad.lo.cc.u64 c, %rd21936, %rd22022, %rd21922;
	madc.hi.cc.u64 c, %rd21936, %rd22022, 0;
	addc.cc.u64 t, %rd21923, c;
	addc.u64 nc, 0, 0;
	mad.lo.cc.u64 %rd21923, %rd21936, %rd22023, t;
	madc.hi.cc.u64 c, %rd21936, %rd22023, nc;
	addc.cc.u64 t, %rd21924, c;
	addc.u64 nc, 0, 0;
	mad.lo.cc.u64 %rd21924, %rd21936, %rd22024, t;
	madc.hi.cc.u64 c, %rd21936, %rd22024, nc;
	addc.cc.u64 t, %rd21925, c;
	addc.u64 nc, 0, 0;
	mad.lo.cc.u64 %rd21925, %rd21936, %rd22025, t;
	madc.hi.cc.u64 c, %rd21936, %rd22025, nc;
	addc.cc.u64 t, %rd21926, c;
	addc.u64 nc, 0, 0;
	mad.lo.cc.u64 %rd21926, %rd21936, %rd22026, t;
	madc.hi.cc.u64 c, %rd21936, %rd22026, nc;
	addc.cc.u64 t, %rd22769, c;
	addc.u64 nc, 0, 0;
	mad.lo.cc.u64 %rd22769, %rd21936, %rd22027, t;
	madc.hi.cc.u64 c, %rd21936, %rd22027, nc;
	addc.cc.u64 c, c, %rd21952;
	addc.u64 nc, 0, 0;
	addc.cc.u64 %rd21950, %rd21950, c;
	addc.u64 %rd21952, nc, 0;
	}
	// end inline asm
	mul.lo.s64 	%rd21959, %rd21923, -8860621160618917889;
	// begin inline asm
	{
	.reg .u64 c;
	.reg .u64 t;
	.reg .u64 nc;
	mad.lo.cc.u64 c, %rd21959, %rd22022, %rd21923;
	madc.hi.cc.u64 c, %rd21959, %rd22022, 0;
	addc.cc.u64 t, %rd21924, c;
	addc.u64 nc, 0, 0;
	mad.lo.cc.u64 %rd21924, %rd21959, %rd22023, t;
	madc.hi.cc.u64 c, %rd21959, %rd22023, nc;
	addc.cc.u64 t, %rd21925, c;
	addc.u64 nc, 0, 0;
	mad.lo.cc.u64 %rd21925, %rd21959, %rd22024, t;
	madc.hi.cc.u64 c, %rd21959, %rd22024, nc;
	addc.cc.u64 t, %rd21926, c;
	addc.u64 nc, 0, 0;
	mad.lo.cc.u64 %rd21926, %rd21959, %rd22025, t;
	madc.hi.cc.u64 c, %rd21959, %rd22025, nc;
	addc.cc.u64 t, %rd22769, c;
	addc.u64 nc, 0, 0;
	mad.lo.cc.u64 %rd22769, %rd21959, %rd22026, t;
	madc.hi.cc.u64 c, %rd21959, %rd22026, nc;
	addc.cc.u64 t, %rd21950, c;
	addc.u64 nc, 0, 0;
	mad.lo.cc.u64 %rd21950, %rd21959, %rd22027, t;
	madc.hi.cc.u64 c, %rd21959, %rd22027, nc;
	addc.cc.u64 c, c, %rd21952;
	addc.u64 nc, 0, 0;
	addc.cc.u64 %rd21973, %rd21973, c;
	addc.u64 %rd21952, nc, 0;
	}
	// end inline asm
	mul.lo.s64 	%rd21982, %rd21924, -8860621160618917889;
	// begin inline asm
	{
	.reg .u64 c;
	.reg .u64 t;
	.reg .u64 nc;
	mad.lo.cc.u64 c, %rd21982, %rd22022, %rd21924;
	madc.hi.cc.u64 c, %rd21982, %rd22022, 0;
	addc.cc.u64 t, %rd21925, c;
	addc.u64 nc, 0, 0;
	mad.lo.cc.u64 %rd21925, %rd21982, %rd22023, t;
	madc.hi.cc.u64 c, %rd21982, %rd22023, nc;
	addc.cc.u64 t, %rd21926, c;
	addc.u64 nc, 0, 0;
	mad.lo.cc.u64 %rd21926, %rd21982, %rd22024, t;
	madc.hi.cc.u64 c, %rd21982, %rd22024, nc;
	addc.cc.u64 t, %rd22769, c;
	addc.u64 nc, 0, 0;
	mad.lo.cc.u64 %rd22769, %rd21982, %rd22025, t;
	madc.hi.cc.u64 c, %rd21982, %rd22025, nc;
	addc.cc.u64 t, %rd21950, c;
	addc.u64 nc, 0, 0;
	mad.lo.cc.u64 %rd21950, %rd21982, %rd22026, t;
	madc.hi.cc.u64 c, %rd21982, %rd22026, nc;
	addc.cc.u64 t, %rd21973, c;
	addc.u64 nc, 0, 0;
	mad.lo.cc.u64 %rd21973, %rd21982, %rd22027, t;
	madc.hi.cc.u64 c, %rd21982, %rd22027, nc;
	addc.cc.u64 c, c, %rd21952;
	addc.u64 nc, 0, 0;
	addc.cc.u64 %rd21996, %rd21996, c;
	addc.u64 %rd21952, nc, 0;
	}
	// end inline asm
	mul.lo.s64 	%rd22005, %rd21925, -8860621160618917889;
	// begin inline asm
	{
	.reg .u64 c;
	.reg .u64 t;
	.reg .u64 nc;
	mad.lo.cc.u64 c, %rd22005, %rd22022, %rd21925;
	madc.hi.cc.u64 c, %rd22005, %rd22022, 0;
	addc.cc.u64 t, %rd21926, c;
	addc.u64 nc, 0, 0;
	mad.lo.cc.u64 %rd21926, %rd22005, %rd22023, t;
	madc.hi.cc.u64 c, %rd22005, %rd22023, nc;
	addc.cc.u64 t, %rd22769, c;
	addc.u64 nc, 0, 0;
	mad.lo.cc.u64 %rd22769, %rd22005, %rd22024, t;
	madc.hi.cc.u64 c, %rd22005, %rd22024, nc;
	addc.cc.u64 t, %rd21950, c;
	addc.u64 nc, 0, 0;
	mad.lo.cc.u64 %rd21950, %rd22005, %rd22025, t;
	madc.hi.cc.u64 c, %rd22005, %rd22025, nc;
	addc.cc.u64 t, %rd21973, c;
	addc.u64 nc, 0, 0;
	mad.lo.cc.u64 %rd21973, %rd22005, %rd22026, t;
	madc.hi.cc.u64 c, %rd22005, %rd22026, nc;
	addc.cc.u64 t, %rd21996, c;
	addc.u64 nc, 0, 0;
	mad.lo.cc.u64 %rd21996, %rd22005, %rd22027, t;
	madc.hi.cc.u64 c, %rd22005, %rd22027, nc;
	addc.cc.u64 c, c, %rd21952;
	addc.u64 nc, 0, 0;
	addc.cc.u64 %rd22019, %rd22019, c;
	addc.u64 %rd21952, nc, 0;
	}
	// end inline asm
	mul.lo.s64 	%rd22028, %rd21926, -8860621160618917889;
	// begin inline asm
	{
	.reg .u64 c;
	.reg .u64 t;
	.reg .u64 nc;
	mad.lo.cc.u64 c, %rd22028, %rd22022, %rd21926;
	madc.hi.cc.u64 c, %rd22028, %rd22022, 0;
	addc.cc.u64 t, %rd22769, c;
	addc.u64 nc, 0, 0;
	mad.lo.cc.u64 %rd22769, %rd22028, %rd22023, t;
	madc.hi.cc.u64 c, %rd22028, %rd22023, nc;
	addc.cc.u64 t, %rd21950, c;
	addc.u64 nc, 0, 0;
	mad.lo.cc.u64 %rd21950, %rd22028, %rd22024, t;
	madc.hi.cc.u64 c, %rd22028, %rd22024, nc;
	addc.cc.u64 t, %rd21973, c;
	addc.u64 nc, 0, 0;
	mad.lo.cc.u64 %rd21973, %rd22028, %rd22025, t;
	madc.hi.cc.u64 c, %rd22028, %rd22025, nc;
	addc.cc.u64 t, %rd21996, c;
	addc.u64 nc, 0, 0;
	mad.lo.cc.u64 %rd21996, %rd22028, %rd22026, t;
	madc.hi.cc.u64 c, %rd22028, %rd22026, nc;
	addc.cc.u64 t, %rd22019, c;
	addc.u64 nc, 0, 0;
	mad.lo.cc.u64 %rd22019, %rd22028, %rd22027, t;
	madc.hi.cc.u64 c, %rd22028, %rd22027, nc;
	addc.cc.u64 c, c, %rd21952;
	add.u64 %rd22020, %rd22020, c;
	}
	// end inline asm
	setp.lt.u64 	%p1971, %rd22020, 121098312706494698;
	mov.u64 	%rd22770, %rd22020;
	mov.u64 	%rd22771, %rd22019;
	mov.u64 	%rd22772, %rd21996;
	mov.u64 	%rd22773, %rd21973;
	mov.u64 	%rd22774, %rd21950;
	@%p1971 bra 	$L__BB1_219;
	setp.ne.s64 	%p1972, %rd22020, 121098312706494698;
	@%p1972 bra 	$L__BB1_218;
	setp.lt.u64 	%p1973, %rd22019, -4162727106559522501;
	mov.b64 	%rd22770, 121098312706494698;
	mov.u64 	%rd22771, %rd22019;
	mov.u64 	%rd22772, %rd21996;
	mov.u64 	%rd22773, %rd21973;
	mov.u64 	%rd22774, %rd21950;
	@%p1973 bra 	$L__BB1_219;
	setp.ne.s64 	%p1974, %rd22019, -4162727106559522501;
	@%p1974 bra 	$L__BB1_218;
	setp.lt.u64 	%p1975, %rd21996, 1883307231910630287;
	mov.b64 	%rd22771, -4162727106559522501;
	mov.u64 	%rd22772, %rd21996;
	mov.u64 	%rd22773, %rd21973;
	mov.u64 	%rd22774, %rd21950;
	@%p1975 bra 	$L__BB1_219;
	setp.ne.s64 	%p1976, %rd21996, 1883307231910630287;
	@%p1976 bra 	$L__BB1_218;
	setp.lt.u64 	%p1977, %rd21973, 2230234197602682880;
	mov.b64 	%rd22772, 1883307231910630287;
	mov.u64 	%rd22773, %rd21973;
	mov.u64 	%rd22774, %rd21950;
	@%p1977 bra 	$L__BB1_219;
	setp.ne.s64 	%p1978, %rd21973, 2230234197602682880;
	@%p1978 bra 	$L__BB1_218;
	setp.lt.u64 	%p1979, %rd21950, 1660523435060625408;
	mov.b64 	%rd22773, 2230234197602682880;
	mov.u64 	%rd22774, %rd21950;
	@%p1979 bra 	$L__BB1_219;
	setp.eq.s64 	%p1980, %rd21950, 1660523435060625408;
	setp.lt.u64 	%p1981, %rd22769, -8860621160618917887;
	and.pred  	%p1982, %p1980, %p1981;
	mov.b64 	%rd22774, 1660523435060625408;
	@%p1982 bra 	$L__BB1_219;
$L__BB1_218:
	mov.b64 	%rd22063, -8860621160618917887;
	mov.b64 	%rd22064, 1660523435060625408;
	mov.b64 	%rd22065, 2230234197602682880;
	mov.b64 	%rd22066, 1883307231910630287;
	mov.b64 	%rd22067, -4162727106559522501;
	mov.b64 	%rd22068, 121098312706494698;
	// begin inline asm
	sub.cc.u64 %rd22769, %rd22769, %rd22063;
	subc.cc.u64 %rd22774, %rd21950, %rd22064;
	subc.cc.u64 %rd22773, %rd21973, %rd22065;
	subc.cc.u64 %rd22772, %rd21996, %rd22066;
	subc.cc.u64 %rd22771, %rd22019, %rd22067;
	subc.u64 %rd22770, %rd22020, %rd22068;
	// end inline asm
$L__BB1_219:
	setp.lt.u64 	%p1983, %rd22752, %rd22770;
	@%p1983 bra 	$L__BB1_230;
	setp.le.u64 	%p1984, %rd22752, %rd22770;
	@%p1984 bra 	$L__BB1_221;
	bra.uni 	$L__BB1_229;
$L__BB1_221:
	setp.lt.u64 	%p1985, %rd22753, %rd22771;
	@%p1985 bra 	$L__BB1_230;
	setp.gt.u64 	%p1986, %rd22753, %rd22771;
	@%p1986 bra 	$L__BB1_229;
	setp.lt.u64 	%p1987, %rd22754, %rd22772;
	@%p1987 bra 	$L__BB1_230;
	setp.gt.u64 	%p1988, %rd22754, %rd22772;
	@%p1988 bra 	$L__BB1_229;
	setp.lt.u64 	%p1989, %rd22755, %rd22773;
	@%p1989 bra 	$L__BB1_230;
	setp.gt.u64 	%p1990, %rd22755, %rd22773;
	@%p1990 bra 	$L__BB1_229;
	setp.lt.u64 	%p1991, %rd22756, %rd22774;
	@%p1991 bra 	$L__BB1_230;
	setp.gt.u64 	%p1992, %rd22756, %rd22774;
	setp.gt.u64 	%p1993, %rd22757, %rd22769;
	or.pred  	%p1994, %p1992, %p1993;
	@%p1994 bra 	$L__BB1_229;
	bra.uni 	$L__BB1_230;
$L__BB1_229:
	mov.b64 	%rd22081, -8860621160618917887;
	mov.b64 	%rd22082, 1660523435060625408;
	mov.b64 	%rd22083, 2230234197602682880;
	mov.b64 	%rd22084, 1883307231910630287;
	mov.b64 	%rd22085, -4162727106559522501;
	mov.b64 	%rd22086, 121098312706494698;
	// begin inline asm
	add.cc.u64 %rd22769, %rd22769, %rd22081;
	addc.cc.u64 %rd22774, %rd22774, %rd22082;
	addc.cc.u64 %rd22773, %rd22773, %rd22083;
	addc.cc.u64 %rd22772, %rd22772, %rd22084;
	addc.cc.u64 %rd22771, %rd22771, %rd22085;
	addc.u64 %rd22770, %rd22770, %rd22086;
	// end inline asm
$L__BB1_230:
	// begin inline asm
	sub.cc.u64 %rd23610, %rd22769, %rd22757;
	subc.cc.u64 %rd23609, %rd22774, %rd22756;
	subc.cc.u64 %rd23608, %rd22773, %rd22755;
	subc.cc.u64 %rd23607, %rd22772, %rd22754;
	subc.cc.u64 %rd23606, %rd22771, %rd22753;
	subc.u64 %rd23605, %rd22770, %rd22752;
	// end inline asm
	// begin inline asm
	add.cc.u64 %rd23599, %rd33, %rd33;
	addc.cc.u64 %rd22106, %rd32, %rd32;
	addc.cc.u64 %rd22107, %rd31, %rd31;
	addc.cc.u64 %rd22108, %rd30, %rd30;
	addc.cc.u64 %rd22109, %rd29, %rd29;
	addc.u64 %rd22110, %rd28, %rd28;
	// end inline asm
	setp.lt.u64 	%p1995, %rd22110, 121098312706494698;
	mov.u64 	%rd23600, %rd22106;
	mov.u64 	%rd23601, %rd22107;
	mov.u64 	%rd23602, %rd22108;
	mov.u64 	%rd23603, %rd22109;
	mov.u64 	%rd23604, %rd22110;
	@%p1995 bra 	$L__BB1_1800;
	setp.ne.s64 	%p1996, %rd22110, 121098312706494698;
	@%p1996 bra 	$L__BB1_240;
	setp.lt.u64 	%p1997, %rd22109, -4162727106559522501;
	mov.b64 	%rd23604, 121098312706494698;
	mov.u64 	%rd23600, %rd22106;
	mov.u64 	%rd23601, %rd22107;
	mov.u64 	%rd23602, %rd22108;
	mov.u64 	%rd23603, %rd22109;
	@%p1997 bra 	$L__BB1_1800;
	setp.ne.s64 	%p1998, %rd22109, -4162727106559522501;
	@%p1998 bra 	$L__BB1_240;
	setp.lt.u64 	%p1999, %rd22108, 1883307231910630287;
	mov.b64 	%rd23603, -4162727106559522501;
	mov.u64 	%rd23600, %rd22106;
	mov.u64 	%rd23601, %rd22107;
	mov.u64 	%rd23602, %rd22108;
	@%p1999 bra 	$L__BB1_1800;
	setp.ne.s64 	%p2000, %rd22108, 1883307231910630287;
	@%p2000 bra 	$L__BB1_240;
	setp.lt.u64 	%p2001, %rd22107, 2230234197602682880;
	mov.b64 	%rd23602, 1883307231910630287;
	mov.u64 	%rd23600, %rd22106;
	mov.u64 	%rd23601, %rd22107;
	@%p2001 bra 	$L__BB1_1800;
	setp.ne.s64 	%p2002, %rd22107, 2230234197602682880;
	@%p2002 bra 	$L__BB1_240;
	setp.lt.u64 	%p2003, %rd22106, 1660523435060625408;
	mov.b64 	%rd23601, 2230234197602682880;
	mov.u64 	%rd23600, %rd22106;
	@%p2003 bra 	$L__BB1_1800;
	setp.eq.s64 	%p2004, %rd22106, 1660523435060625408;
	setp.lt.u64 	%p2005, %rd23599, -8860621160618917887;
	and.pred  	%p2006, %p2004, %p2005;
	mov.b64 	%rd23600, 1660523435060625408;
	@%p2006 bra 	$L__BB1_1800;
$L__BB1_240:
	mov.b64 	%rd22150, -8860621160618917887;
	mov.b64 	%rd22151, 1660523435060625408;
	mov.b64 	%rd22152, 2230234197602682880;
	mov.b64 	%rd22153, 1883307231910630287;
	mov.b64 	%rd22154, -4162727106559522501;
	mov.b64 	%rd22155, 121098312706494698;
	// begin inline asm
	sub.cc.u64 %rd23599, %rd23599, %rd22150;
	subc.cc.u64 %rd23600, %rd22106, %rd22151;
	subc.cc.u64 %rd23601, %rd22107, %rd22152;
	subc.cc.u64 %rd23602, %rd22108, %rd22153;
	subc.cc.u64 %rd23603, %rd22109, %rd22154;
	subc.u64 %rd23604, %rd22110, %rd22155;
	// end inline asm
	bra.uni 	$L__BB1_1800;
$L__BB1_241:
	setp.lt.u64 	%p1565, %rd35, %rd23612;
	@%p1565 bra 	$L__BB1_252;
	setp.gt.u64 	%p1566, %rd35, %rd23612;
	@%p1566 bra 	$L__BB1_251;
	setp.lt.u64 	%p1567, %rd36, %rd23613;
	@%p1567 bra 	$L__BB1_252;
	setp.gt.u64 	%p1568, %rd36, %rd23613;
	@%p1568 bra 	$L__BB1_251;
	setp.lt.u64 	%p1569, %rd37, %rd23614;
	@%p1569 bra 	$L__BB1_252;
	setp.gt.u64 	%p1570, %rd37, %rd23614;
	@%p1570 bra 	$L__BB1_251;
	setp.lt.u64 	%p1571, %rd38, %rd23615;
	@%p1571 bra 	$L__BB1_252;
	setp.gt.u64 	%p1572, %rd38, %rd23615;
	setp.gt.u64 	%p1573, %rd39, %rd23616;
	or.pred  	%p1574, %p1572, %p1573;
	@%p1574 bra 	$L__BB1_251;
	bra.uni 	$L__BB1_252;
$L__BB1_249:
	setp.lt.u64 	%p1563, %rd34, %rd23611;
	@%p1563 bra 	$L__BB1_252;
	setp.le.u64 	%p1564, %rd34, %rd23611;
	@%p1564 bra 	$L__BB1_241;
$L__BB1_251:
	mov.b64 	%rd18493, -8860621160618917887;
	mov.b64 	%rd18494, 1660523435060625408;
	mov.b64 	%rd18495, 2230234197602682880;
	mov.b64 	%rd18496, 1883307231910630287;
	mov.b64 	%rd18497, -4162727106559522501;
	mov.b64 	%rd18498, 121098312706494698;
	// begin inline asm
	add.cc.u64 %rd23616, %rd23616, %rd18493;
	addc.cc.u64 %rd23615, %rd23615, %rd18494;
	addc.cc.u64 %rd23614, %rd23614, %rd18495;
	addc.cc.u64 %rd23613, %rd23613, %rd18496;
	addc.cc.u64 %rd23612, %rd23612, %rd18497;
	addc.u64 %rd23611, %rd23611, %rd18498;
	// end inline asm
$L__BB1_252:
	// begin inline asm
	sub.cc.u64 %rd18499, %rd23616, %rd39;
	subc.cc.u64 %rd18500, %rd23615, %rd38;
	subc.cc.u64 %rd18501, %rd23614, %rd37;
	subc.cc.u64 %rd18502, %rd23613, %rd36;
	subc.cc.u64 %rd18503, %rd23612, %rd35;
	subc.u64 %rd18504, %rd23611, %rd34;
	// end inline asm
	// begin inline asm
	add.cc.u64 %rd23599, %rd18499, %rd18499;
	addc.cc.u64 %rd18518, %rd18500, %rd18500;
	addc.cc.u64 %rd18519, %rd18501, %rd18501;
	addc.cc.u64 %rd18520, %rd18502, %rd18502;
	addc.cc.u64 %rd18521, %rd18503, %rd18503;
	addc.u64 %rd18522, %rd18504, %rd18504;
	// end inline asm
	setp.lt.u64 	%p1575, %rd18522, 121098312706494698;
	mov.u64 	%rd22782, %rd18522;
	mov.u64 	%rd22783, %rd18521;
	mov.u64 	%rd22784, %rd18520;
	mov.u64 	%rd22785, %rd18519;
	mov.u64 	%rd22786, %rd18518;
	mov.u64 	%rd22787, %rd23599;
	@%p1575 bra 	$L__BB1_263;
	setp.ne.s64 	%p1576, %rd18522, 121098312706494698;
	@%p1576 bra 	$L__BB1_262;
	setp.lt.u64 	%p1577, %rd18521, -4162727106559522501;
	mov.b64 	%rd22782, 121098312706494698;
	mov.u64 	%rd22783, %rd18521;
	mov.u64 	%rd22784, %rd18520;
	mov.u64 	%rd22785, %rd18519;
	mov.u64 	%rd22786, %rd18518;
	mov.u64 	%rd22787, %rd23599;
	@%p1577 bra 	$L__BB1_263;
	setp.ne.s64 	%p1578, %rd18521, -4162727106559522501;
	@%p1578 bra 	$L__BB1_262;
	setp.lt.u64 	%p1579, %rd18520, 1883307231910630287;
	mov.b64 	%rd22783, -4162727106559522501;
	mov.u64 	%rd22784, %rd18520;
	mov.u64 	%rd22785, %rd18519;
	mov.u64 	%rd22786, %rd18518;
	mov.u64 	%rd22787, %rd23599;
	@%p1579 bra 	$L__BB1_263;
	setp.ne.s64 	%p1580, %rd18520, 1883307231910630287;
	@%p1580 bra 	$L__BB1_262;
	setp.lt.u64 	%p1581, %rd18519, 2230234197602682880;
	mov.b64 	%rd22784, 1883307231910630287;
	mov.u64 	%rd22785, %rd18519;
	mov.u64 	%rd22786, %rd18518;
	mov.u64 	%rd22787, %rd23599;
	@%p1581 bra 	$L__BB1_263;
	setp.ne.s64 	%p1582, %rd18519, 2230234197602682880;
	@%p1582 bra 	$L__BB1_262;
	setp.lt.u64 	%p1583, %rd18518, 1660523435060625408;
	mov.b64 	%rd22785, 2230234197602682880;
	mov.u64 	%rd22786, %rd18518;
	mov.u64 	%rd22787, %rd23599;
	@%p1583 bra 	$L__BB1_263;
	setp.eq.s64 	%p1584, %rd18518, 1660523435060625408;
	setp.lt.u64 	%p1585, %rd23599, -8860621160618917887;
	and.pred  	%p1586, %p1584, %p1585;
	mov.b64 	%rd22786, 1660523435060625408;
	mov.u64 	%rd22787, %rd23599;
	@%p1586 bra 	$L__BB1_263;
$L__BB1_262:
	mov.b64 	%rd18562, -8860621160618917887;
	mov.b64 	%rd18563, 1660523435060625408;
	mov.b64 	%rd18564, 2230234197602682880;
	mov.b64 	%rd18565, 1883307231910630287;
	mov.b64 	%rd18566, -4162727106559522501;
	mov.b64 	%rd18567, 121098312706494698;
	// begin inline asm
	sub.cc.u64 %rd22787, %rd23599, %rd18562;
	subc.cc.u64 %rd22786, %rd18518, %rd18563;
	subc.cc.u64 %rd22785, %rd18519, %rd18564;
	subc.cc.u64 %rd22784, %rd18520, %rd18565;
	subc.cc.u64 %rd22783, %rd18521, %rd18566;
	subc.u64 %rd22782, %rd18522, %rd18567;
	// end inline asm
$L__BB1_263:
	// begin inline asm
	{
	.reg .u64 c;
	.reg .u64 nc;
	.reg .u64 t;
	mad.lo.cc.u64 %rd18569, %rd22787, %rd22786, 0;
	madc.hi.cc.u64 c, %rd22787, %rd22786, 0;
	madc.lo.cc.u64 %rd18570, %rd22787, %rd22785, c;
	madc.hi.cc.u64 c, %rd22787, %rd22785, 0;
	madc.lo.cc.u64 %rd18571, %rd22787, %rd22784, c;
	madc.hi.cc.u64 c, %rd22787, %rd22784, 0;
	madc.lo.cc.u64 %rd18572, %rd22787, %rd22783, c;
	madc.hi.cc.u64 c, %rd22787, %rd22783, 0;
	madc.lo.cc.u64 %rd18573, %rd22787, %rd22782, c;
	madc.hi.u64 %rd18574, %rd22787, %rd22782, 0;
	mad.lo.cc.u64 %rd18571, %rd22786, %rd22785, %rd18571;
	madc.hi.cc.u64 c, %rd22786, %rd22785, 0;
	addc.cc.u64 t, %rd18572, c;
	addc.u64 nc, 0, 0;
	mad.lo.cc.u64 %rd18572, %rd22786, %rd22784, t;
	madc.hi.cc.u64 c, %rd22786, %rd22784, nc;
	addc.cc.u64 t, %rd18573, c;
	addc.u64 nc, 0, 0;
	mad.lo.cc.u64 %rd18573, %rd22786, %rd22783, t;
	madc.hi.cc.u64 c, %rd22786, %rd22783, nc;
	addc.cc.u64 t, %rd18574, c;
	addc.u64 nc, 0, 0;
	mad.lo.cc.u64 %rd18574, %rd22786, %rd22782, t;
	madc.hi.u64 %rd18575, %rd22786, %rd22782, nc;
	mad.lo.cc.u64 %rd18573, %rd22785, %rd22784, %rd18573;
	madc.hi.cc.u64 c, %rd22785, %rd22784, 0;
	addc.cc.u64 t, %rd18574, c;
	addc.u64 nc, 0, 0;
	mad.lo.cc.u64 %rd18574, %rd22785, %rd22783, t;
	madc.hi.cc.u64 c, %rd22785, %rd22783, nc;
	addc.cc.u64 t, %rd18575, c;
	addc.u64 nc, 0, 0;
	mad.lo.cc.u64 %rd18575, %rd22785, %rd22782, t;
	madc.hi.u64 %rd18576, %rd22785, %rd22782, nc;
	mad.lo.cc.u64 %rd18575, %rd22784, %rd22783, %rd18575;
	madc.hi.cc.u64 c, %rd22784, %rd22783, 0;
	addc.cc.u64 t, %rd18576, c;
	addc.u64 nc, 0, 0;
	mad.lo.cc.u64 %rd18576, %rd22784, %rd22782, t;
	madc.hi.u64 %rd18577, %rd22784, %rd22782, nc;
	mad.lo.cc.u64 %rd18577, %rd22783, %rd22782, %rd18577;
	madc.hi.u64 %rd18578, %rd22783, %rd22782, 0;
	}
	// end inline asm
	shr.u64 	%rd18748, %rd18578, 63;
	mov.b64 	{%r891, %r892}, %rd18578;
	mov.b64 	{%r893, %r894}, %rd18577;
	shf.l.wrap.b32 	%r895, %r894, %r891, 1;
	shf.l.wrap.b32 	%r896, %r891, %r892, 1;
	mov.b64 	%rd18725, {%r895, %r896};
	mov.b64 	{%r897, %r898}, %rd18576;
	shf.l.wrap.b32 	%r899, %r898, %r893, 1;
	shf.l.wrap.b32 	%r900, %r893, %r894, 1;
	mov.b64 	%rd18702, {%r899, %r900};
	mov.b64 	{%r901, %r902}, %rd18575;
	shf.l.wrap.b32 	%r903, %r902, %r897, 1;
	shf.l.wrap.b32 	%r904, %r897, %r898, 1;
	mov.b64 	%rd18679, {%r903, %r904};
	mov.b64 	{%r905, %r906}, %rd18574;
	shf.l.wrap.b32 	%r907, %r906, %r901, 1;
	shf.l.wrap.b32 	%r908, %r901, %r902, 1;
	mov.b64 	%rd18656, {%r907, %r908};
	mov.b64 	{%r909, %r910}, %rd18573;
	shf.l.wrap.b32 	%r911, %r910, %r905, 1;
	shf.l.wrap.b32 	%r912, %r905, %r906, 1;
	mov.b64 	%rd22793, {%r911, %r912};
	mov.b64 	{%r913, %r914}, %rd18572;
	shf.l.wrap.b32 	%r915, %r914, %r909, 1;
	shf.l.wrap.b32 	%r916, %r909, %r910, 1;
	mov.b64 	%rd18633, {%r915, %r916};
	mov.b64 	{%r917, %r918}, %rd18571;
	shf.l.wrap.b32 	%r919, %r918, %r913, 1;
	shf.l.wrap.b32 	%r920, %r913, %r914, 1;
	mov.b64 	%rd18632, {%r919, %r920};
	mov.b64 	{%r921, %r922}, %rd18570;
	shf.l.wrap.b32 	%r923, %r922, %r917, 1;
	shf.l.wrap.b32 	%r924, %r917, %r918, 1;
	mov.b64 	%rd18631, {%r923, %r924};
	mov.b64 	{%r925, %r926}, %rd18569;
	shf.l.wrap.b32 	%r927, %r926, %r921, 1;
	shf.l.wrap.b32 	%r928, %r921, %r922, 1;
	mov.b64 	%rd18630, {%r927, %r928};
	shl.b64 	%rd18629, %rd18569, 1;
	// begin inline asm
	{
	mad.lo.cc.u64 %rd18628, %rd22787, %rd22787, 0;
	madc.hi.cc.u64 %rd18629, %rd22787, %rd22787, %rd18629;
	madc.lo.cc.u64 %rd18630, %rd22786, %rd22786, %rd18630;
	madc.hi.cc.u64 %rd18631, %rd22786, %rd22786, %rd18631;
	madc.lo.cc.u64 %rd18632, %rd22785, %rd22785, %rd18632;
	madc.hi.cc.u64 %rd18633, %rd22785, %rd22785, %rd18633;
	madc.lo.cc.u64 %rd22793, %rd22784, %rd22784, %rd22793;
	madc.hi.cc.u64 %rd18656, %rd22784, %rd22784, %rd18656;
	madc.lo.cc.u64 %rd18679, %rd22783, %rd22783, %rd18679;
	madc.hi.cc.u64 %rd18702, %rd22783, %rd22783, %rd18702;
	madc.lo.cc.u64 %rd18725, %rd22782, %rd22782, %rd18725;
	madc.hi.u64 %rd18748, %rd22782, %rd22782, %rd18748;
	}
	// end inline asm
	mul.lo.s64 	%rd18642, %rd18628, -8860621160618917889;
	mov.b64 	%rd18750, -8860621160618917887;
	mov.b64 	%rd18751, 1660523435060625408;
	mov.b64 	%rd18752, 2230234197602682880;
	mov.b64 	%rd18753, 1883307231910630287;
	mov.b64 	%rd18754, -4162727106559522501;
	mov.b64 	%rd18755, 121098312706494698;
	// begin inline asm
	{
	.reg .u64 c;
	.reg .u64 t;
	.reg .u64 nc;
	mad.lo.cc.u64 c, %rd18642, %rd18750, %rd18628;
	madc.hi.cc.u64 c, %rd18642, %rd18750, 0;
	addc.cc.u64 t, %rd18629, c;
	addc.u64 nc, 0, 0;
	mad.lo.cc.u64 %rd18629, %rd18642, %rd18751, t;
	madc.hi.cc.u64 c, %rd18642, %rd18751, nc;
	addc.cc.u64 t, %rd18630, c;
	addc.u64 nc, 0, 0;
	mad.lo.cc.u64 %rd18630, %rd18642, %rd18752, t;
	madc.hi.cc.u64 c, %rd18642, %rd18752, nc;
	addc.cc.u64 t, %rd18631, c;
	addc.u64 nc, 0, 0;
	mad.lo.cc.u64 %rd18631, %rd18642, %rd18753, t;
	madc.hi.cc.u64 c, %rd18642, %rd18753, nc;
	addc.cc.u64 t, %rd18632, c;
	addc.u64 nc, 0, 0;
	mad.lo.cc.u64 %rd18632, %rd18642, %rd18754, t;
	madc.hi.cc.u64 c, %rd18642, %rd18754, nc;
	addc.cc.u64 t, %rd18633, c;
	addc.u64 nc, 0, 0;
	mad.lo.cc.u64 %rd18633, %rd18642, %rd18755, t;
	madc.hi.cc.u64 c, %rd18642, %rd18755, nc;
	addc.cc.u64 %rd22793, %rd22793, c;
	addc.u64 %rd18680, 0, 0;
	}
	// end inline asm
	mul.lo.s64 	%rd18664, %rd18629, -8860621160618917889;
	// begin inline asm
	{
	.reg .u64 c;
	.reg .u64 t;
	.reg .u64 nc;
	mad.lo.cc.u64 c, %rd18664, %rd18750, %rd18629;
	madc.hi.cc.u64 c, %rd18664, %rd18750, 0;
	addc.cc.u64 t, %rd18630, c;
	addc.u64 nc, 0, 0;
	mad.lo.cc.u64 %rd18630, %rd18664, %rd18751, t;
	madc.hi.cc.u64 c, %rd18664, %rd18751, nc;
	addc.cc.u64 t, %rd18631, c;
	addc.u64 nc, 0, 0;
	mad.lo.cc.u64 %rd18631, %rd18664, %rd18752, t;
	madc.hi.cc.u64 c, %rd18664, %rd18752, nc;
	addc.cc.u64 t, %rd18632, c;
	addc.u64 nc, 0, 0;
	mad.lo.cc.u64 %rd18632, %rd18664, %rd18753, t;
	madc.hi.cc.u64 c, %rd18664, %rd18753, nc;
	addc.cc.u64 t, %rd18633, c;
	addc.u64 nc, 0, 0;
	mad.lo.cc.u64 %rd18633, %rd18664, %rd18754, t;
	madc.hi.cc.u64 c, %rd18664, %rd18754, nc;
	addc.cc.u64 t, %rd22793, c;
	addc.u64 nc, 0, 0;
	mad.lo.cc.u64 %rd22793, %rd18664, %rd18755, t;
	madc.hi.cc.u64 c, %rd18664, %rd18755, nc;
	addc.cc.u64 c, c, %rd18680;
	addc.u64 nc, 0, 0;
	addc.cc.u64 %rd18656, %rd18656, c;
	addc.u64 %rd18680, nc, 0;
	}
	// end inline asm
	mul.lo.s64 	%rd18687, %rd18630, -8860621160618917889;
	// begin inline asm
	{
	.reg .u64 c;
	.reg .u64 t;
	.reg .u64 nc;
	mad.lo.cc.u64 c, %rd18687, %rd18750, %rd18630;
	madc.hi.cc.u64 c, %rd18687, %rd18750, 0;
	addc.cc.u64 t, %rd18631, c;
	addc.u64 nc, 0, 0;
	mad.lo.cc.u64 %rd18631, %rd18687, %rd18751, t;
	madc.hi.cc.u64 c, %rd18687, %rd18751, nc;
	addc.cc.u64 t, %rd18632, c;
	addc.u64 nc, 0, 0;
	mad.lo.cc.u64 %rd18632, %rd18687, %rd18752, t;
	madc.hi.cc.u64 c, %rd18687, %rd18752, nc;
	addc.cc.u64 t, %rd18633, c;
	addc.u64 nc, 0, 0;
	mad.lo.cc.u64 %rd18633, %rd18687, %rd18753, t;
	madc.hi.cc.u64 c, %rd18687, %rd18753, nc;
	addc.cc.u64 t, %rd22793, c;
	addc.u64 nc, 0, 0;
	mad.lo.cc.u64 %rd22793, %rd18687, %rd18754, t;
	madc.hi.cc.u64 c, %rd18687, %rd18754, nc;
	addc.cc.u64 t, %rd18656, c;
	addc.u64 nc, 0, 0;
	mad.lo.cc.u64 %rd18656, %rd18687, %rd18755, t;
	madc.hi.cc.u64 c, %rd18687, %rd18755, nc;
	addc.cc.u64 c, c, %rd18680;
	addc.u64 nc, 0, 0;
	addc.cc.u64 %rd18679, %rd18679, c;
	addc.u64 %rd18680, nc, 0;
	}
	// end inline asm
	mul.lo.s64 	%rd18710, %rd18631, -8860621160618917889;
	// begin inline asm
	{
	.reg .u64 c;
	.reg .u64 t;
	.reg .u64 nc;
	mad.lo.cc.u64 c, %rd18710, %rd18750, %rd18631;
	madc.hi.cc.u64 c, %rd18710, %rd18750, 0;
	addc.cc.u64 t, %rd18632, c;
	addc.u64 nc, 0, 0;
	mad.lo.cc.u64 %rd18632, %rd18710, %rd18751, t;
	madc.hi.cc.u64 c, %rd18710, %rd18751, nc;
	addc.cc.u64 t, %rd18633, c;
	addc.u64 nc, 0, 0;
	mad.lo.cc.u64 %rd18633, %rd18710, %rd18752, t;
	madc.hi.cc.u64 c, %rd18710, %rd18752, nc;
	addc.cc.u64 t, %rd22793, c;
	addc.u64 nc, 0, 0;
	mad.lo.cc.u64 %rd22793, %rd18710, %rd18753, t;
	madc.hi.cc.u64 c, %rd18710, %rd18753, nc;
	addc.cc.u64 t, %rd18656, c;
	addc.u64 nc, 0, 0;
	mad.lo.cc.u64 %rd18656, %rd18710, %rd18754, t;
	madc.hi.cc.u64 c, %rd18710, %rd18754, nc;
	addc.cc.u64 t, %rd18679, c;
	addc.u64 nc, 0, 0;
	mad.lo.cc.u64 %rd18679, %rd18710, %rd18755, t;
	madc.hi.cc.u64 c, %rd18710, %rd18755, nc;
	addc.cc.u64 c, c, %rd18680;
	addc.u64 nc, 0, 0;
	addc.cc.u64 %rd18702, %rd18702, c;
	addc.u64 %rd18680, nc, 0;
	}
	// end inline asm
	mul.lo.s64 	%rd18733, %rd18632, -8860621160618917889;
	// begin inline asm
	{
	.reg .u64 c;
	.reg .u64 t;
	.reg .u64 nc;
	mad.lo.cc.u64 c, %rd18733, %rd18750, %rd18632;
	madc.hi.cc.u64 c, %rd18733, %rd18750, 0;
	addc.cc.u64 t, %rd18633, c;
	addc.u64 nc, 0, 0;
	mad.lo.cc.u64 %rd18633, %rd18733, %rd18751, t;
	madc.hi.cc.u64 c, %rd18733, %rd18751, nc;
	addc.cc.u64 t, %rd22793, c;
	addc.u64 nc, 0, 0;
	mad.lo.cc.u64 %rd22793, %rd18733, %rd18752, t;
	madc.hi.cc.u64 c, %rd18733, %rd18752, nc;
	addc.cc.u64 t, %rd18656, c;
	addc.u64 nc, 0, 0;
	mad.lo.cc.u64 %rd18656, %rd18733, %rd18753, t;
	madc.hi.cc.u64 c, %rd18733, %rd18753, nc;
	addc.cc.u64 t, %rd18679, c;
	addc.u64 nc, 0, 0;
	mad.lo.cc.u64 %rd18679, %rd18733, %rd18754, t;
	madc.hi.cc.u64 c, %rd18733, %rd18754, nc;
	addc.cc.u64 t, %rd18702, c;
	addc.u64 nc, 0, 0;
	mad.lo.cc.u64 %rd18702, %rd18733, %rd18755, t;
	madc.hi.cc.u64 c, %rd18733, %rd18755, nc;
	addc.cc.u64 c, c, %rd18680;
	addc.u64 nc, 0, 0;
	addc.cc.u64 %rd18725, %rd18725, c;
	addc.u64 %rd18680, nc, 0;
	}
	// end inline asm
	mul.lo.s64 	%rd18756, %rd18633, -8860621160618917889;
	// begin inline asm
	{
	.reg .u64 c;
	.reg .u64 t;
	.reg .u64 nc;
	mad.lo.cc.u64 c, %rd18756, %rd18750, %rd18633;
	madc.hi.cc.u64 c, %rd18756, %rd18750, 0;
	addc.cc.u64 t, %rd22793, c;
	addc.u64 nc, 0, 0;
	mad.lo.cc.u64 %rd22793, %rd18756, %rd18751, t;
	madc.hi.cc.u64 c, %rd18756, %rd18751, nc;
	addc.cc.u64 t, %rd18656, c;
	addc.u64 nc, 0, 0;
	mad.lo.cc.u64 %rd18656, %rd18756, %rd18752, t;
	madc.hi.cc.u64 c, %rd18756, %rd18752, nc;
	addc.cc.u64 t, %rd18679, c;
	addc.u64 nc, 0, 0;
	mad.lo.cc.u64 %rd18679, %rd18756, %rd18753, t;
	madc.hi.cc.u64 c, %rd18756, %rd18753, nc;
	addc.cc.u64 t, %rd18702, c;
	addc.u64 nc, 0, 0;
	mad.lo.cc.u64 %rd18702, %rd18756, %rd18754, t;
	madc.hi.cc.u64 c, %rd18756, %rd18754, nc;
	addc.cc.u64 t, %rd18725, c;
	addc.u64 nc, 0, 0;
	mad.lo.cc.u64 %rd18725, %rd18756, %rd18755, t;
	madc.hi.cc.u64 c, %rd18756, %rd18755, nc;
	addc.cc.u64 c, c, %rd18680;
	add.u64 %rd18748, %rd18748, c;
	}
	// end inline asm
	setp.lt.u64 	%p1587, %rd18748, 121098312706494698;
	mov.u64 	%rd22788, %rd18748;
	mov.u64 	%rd22789, %rd18725;
	mov.u64 	%rd22790, %rd18702;
	mov.u64 	%rd22791, %rd18679;
	mov.u64 	%rd22792, %rd18656;
	@%p1587 bra 	$L__BB1_274;
	setp.ne.s64 	%p1588, %rd18748, 121098312706494698;
	@%p1588 bra 	$L__BB1_273;
	setp.lt.u64 	%p1589, %rd18725, -4162727106559522501;
	mov.b64 	%rd22788, 121098312706494698;
	mov.u64 	%rd22789, %rd18725;
	mov.u64 	%rd22790, %rd18702;
	mov.u64 	%rd22791, %rd18679;
	mov.u64 	%rd22792, %rd18656;
	@%p1589 bra 	$L__BB1_274;
	setp.ne.s64 	%p1590, %rd18725, -4162727106559522501;
	@%p1590 bra 	$L__BB1_273;
	setp.lt.u64 	%p1591, %rd18702, 1883307231910630287;
	mov.b64 	%rd22789, -4162727106559522501;
	mov.u64 	%rd22790, %rd18702;
	mov.u64 	%rd22791, %rd18679;
	mov.u64 	%rd22792, %rd18656;
	@%p1591 bra 	$L__BB1_274;
	setp.ne.s64 	%p1592, %rd18702, 1883307231910630287;
	@%p1592 bra 	$L__BB1_273;
	setp.lt.u64 	%p1593, %rd18679, 2230234197602682880;
	mov.b64 	%rd22790, 1883307231910630287;
	mov.u64 	%rd22791, %rd18679;
	mov.u64 	%rd22792, %rd18656;
	@%p1593 bra 	$L__BB1_274;
	setp.ne.s64 	%p1594, %rd18679, 2230234197602682880;
	@%p1594 bra 	$L__BB1_273;
	setp.lt.u64 	%p1595, %rd18656, 1660523435060625408;
	mov.b64 	%rd22791, 2230234197602682880;
	mov.u64 	%rd22792, %rd18656;
	@%p1595 bra 	$L__BB1_274;
	setp.eq.s64 	%p1596, %rd18656, 1660523435060625408;
	setp.lt.u64 	%p1597, %rd22793, -8860621160618917887;
	and.pred  	%p1598, %p1596, %p1597;
	mov.b64 	%rd22792, 1660523435060625408;
	@%p1598 bra 	$L__BB1_274;
$L__BB1_273:
	mov.b64 	%rd18791, -8860621160618917887;
	mov.b64 	%rd18792, 1660523435060625408;
	mov.b64 	%rd18793, 2230234197602682880;
	mov.b64 	%rd18794, 1883307231910630287;
	mov.b64 	%rd18795, -4162727106559522501;
	mov.b64 	%rd18796, 121098312706494698;
	// begin inline asm
	sub.cc.u64 %rd22793, %rd22793, %rd18791;
	subc.cc.u64 %rd22792, %rd18656, %rd18792;
	subc.cc.u64 %rd22791, %rd18679, %rd18793;
	subc.cc.u64 %rd22790, %rd18702, %rd18794;
	subc.cc.u64 %rd22789, %rd18725, %rd18795;
	subc.u64 %rd22788, %rd18748, %rd18796;
	// end inline asm
$L__BB1_274:
	// begin inline asm
	{
	.reg .u64 c;
	.reg .u64 nc;
	.reg .u64 t;
	mad.lo.cc.u64 %rd18833, %rd18499, %rd22793, 0;
	madc.hi.cc.u64 c, %rd18499, %rd22793, 0;
	madc.lo.cc.u64 %rd18855, %rd18499, %rd22792, c;
	madc.hi.cc.u64 c, %rd18499, %rd22792, 0;
	madc.lo.cc.u64 %rd18856, %rd18499, %rd22791, c;
	madc.hi.cc.u64 c, %rd18499, %rd22791, 0;
	madc.lo.cc.u64 %rd18857, %rd18499, %rd22790, c;
	madc.hi.cc.u64 c, %rd18499, %rd22790, 0;
	madc.lo.cc.u64 %rd18858, %rd18499, %rd22789, c;
	madc.hi.cc.u64 c, %rd18499, %rd22789, 0;
	madc.lo.cc.u64 %rd18859, %rd18499, %rd22788, c;
	madc.hi.u64 %rd22799, %rd18499, %rd22788, 0;
	mad.lo.cc.u64 %rd18855, %rd18500, %rd22793, %rd18855;
	madc.hi.cc.u64 c, %rd18500, %rd22793, 0;
	addc.cc.u64 t, %rd18856, c;
	addc.u64 nc, 0, 0;
	mad.lo.cc.u64 %rd18856, %rd18500, %rd22792, t;
	madc.hi.cc.u64 c, %rd18500, %rd22792, nc;
	addc.cc.u64 t, %rd18857, c;
	addc.u64 nc, 0, 0;
	mad.lo.cc.u64 %rd18857, %rd18500, %rd22791, t;
	madc.hi.cc.u64 c, %rd18500, %rd22791, nc;
	addc.cc.u64 t, %rd18858, c;
	addc.u64 nc, 0, 0;
	mad.lo.cc.u64 %rd18858, %rd18500, %rd22790, t;
	madc.hi.cc.u64 c, %rd18500, %rd22790, nc;
	addc.cc.u64 t, %rd18859, c;
	addc.u64 nc, 0, 0;
	mad.lo.cc.u64 %rd18859, %rd18500, %rd22789, t;
	madc.hi.cc.u64 c, %rd18500, %rd22789, nc;
	addc.cc.u64 t, %rd22799, c;
	addc.u64 nc, 0, 0;
	mad.lo.cc.u64 %rd22799, %rd18500, %rd22788, t;
	madc.hi.u64 %rd18883, %rd18500, %rd22788, nc;
	mad.lo.cc.u64 %rd18856, %rd18501, %rd22793, %rd18856;
	madc.hi.cc.u64 c, %rd18501, %rd22793, 0;
	addc.cc.u64 t, %rd18857, c;
	addc.u64 nc, 0, 0;
	mad.lo.cc.u64 %rd18857, %rd18501, %rd22792, t;
	madc.hi.cc.u64 c, %rd18501, %rd22792, nc;
	addc.cc.u64 t, %rd18858, c;
	addc.u64 nc, 0, 0;
	mad.lo.cc.u64 %rd18858, %rd18501, %rd22791, t;
	madc.hi.cc.u64 c, %rd18501, %rd22791, nc;
	addc.cc.u64 t, %rd18859, c;
	addc.u64 nc, 0, 0;
	mad.lo.cc.u64 %rd18859, %rd18501, %rd22790, t;
	madc.hi.cc.u64 c, %rd18501, %rd22790, nc;
	addc.cc.u64 t, %rd22799, c;
	addc.u64 nc, 0, 0;
	mad.lo.cc.u64 %rd22799, %rd18501, %rd22789, t;
	madc.hi.cc.u64 c, %rd18501, %rd22789, nc;
	addc.cc.u64 t, %rd18883, c;
	addc.u64 nc, 0, 0;
	mad.lo.cc.u64 %rd18883, %rd18501, %rd22788, t;
	madc.hi.u64 %rd18906, %rd18501, %rd22788, nc;
	mad.lo.cc.u64 %rd18857, %rd18502, %rd22793, %rd18857;
	madc.hi.cc.u64 c, %rd18502, %rd22793, 0;
	addc.cc.u64 t, %rd18858, c;
	addc.u64 nc, 0, 0;
	mad.lo.cc.u64 %rd18858, %rd18502, %rd22792, t;
	madc.hi.cc.u64 c, %rd18502, %rd22792, nc;
	addc.cc.u64 t, %rd18859, c;
	addc.u64 nc, 0, 0;
	mad.lo.cc.u64 %rd18859, %rd18502, %rd22791, t;
	madc.hi.cc.u64 c, %rd18502, %rd22791, nc;
	addc.cc.u64 t, %rd22799, c;
	addc.u64 nc, 0, 0;
	mad.lo.cc.u64 %rd22799, %rd18502, %rd22790, t;
	madc.hi.cc.u64 c, %rd18502, %rd22790, nc;
	addc.cc.u64 t, %rd18883, c;
	addc.u64 nc, 0, 0;
	mad.lo.cc.u64 %rd18883, %rd18502, %rd22789, t;
	madc.hi.cc.u64 c, %rd18502, %rd22789, nc;
	addc.cc.u64 t, %rd18906, c;
	addc.u64 nc, 0, 0;
	mad.lo.cc.u64 %rd18906, %rd18502, %rd22788, t;
	madc.hi.u64 %rd18929, %rd18502, %rd22788, nc;
	mad.lo.cc.u64 %rd18858, %rd18503, %rd22793, %rd18858;
	madc.hi.cc.u64 c, %rd18503, %rd22793, 0;
	addc.cc.u64 t, %rd18859, c;
	addc.u64 nc, 0, 0;
	mad.lo.cc.u64 %rd18859, %rd18503, %rd22792, t;
	madc.hi.cc.u64 c, %rd18503, %rd22792, nc;
	addc.cc.u64 t, %rd22799, c;
	addc.u64 nc, 0, 0;
	mad.lo.cc.u64 %rd22799, %rd18503, %rd22791, t;
	madc.hi.cc.u64 c, %rd18503, %rd22791, nc;
	addc.cc.u64 t, %rd18883, c;
	addc.u64 nc, 0, 0;
	mad.lo.cc.u64 %rd18883, %rd18503, %rd22790, t;
	madc.hi.cc.u64 c, %rd18503, %rd22790, nc;
	addc.cc.u64 t, %rd18906, c;
	addc.u64 nc, 0, 0;
	mad.lo.cc.u64 %rd18906, %rd18503, %rd22789, t;
	madc.hi.cc.u64 c, %rd18503, %rd22789, nc;
	addc.cc.u64 t, %rd18929, c;
	addc.u64 nc, 0, 0;
	mad.lo.cc.u64 %rd18929, %rd18503, %rd22788, t;
	madc.hi.u64 %rd18952, %rd18503, %rd22788, nc;
	mad.lo.cc.u64 %rd18859, %rd18504, %rd22793, %rd18859;
	madc.hi.cc.u64 c, %rd18504, %rd22793, 0;
	addc.cc.u64 t, %rd22799, c;
	addc.u64 nc, 0, 0;
	mad.lo.cc.u64 %rd22799, %rd18504, %rd22792, t;
	madc.hi.cc.u64 c, %rd18504, %rd22792, nc;
	addc.cc.u64 t, %rd18883, c;
	addc.u64 nc, 0, 0;
	mad.lo.cc.u64 %rd18883, %rd18504, %rd22791, t;
	madc.hi.cc.u64 c, %rd18504, %rd22791, nc;
	addc.cc.u64 t, %rd18906, c;
	addc.u64 nc, 0, 0;
	mad.lo.cc.u64 %rd18906, %rd18504, %rd22790, t;
	madc.hi.cc.u64 c, %rd18504, %rd22790, nc;
	addc.cc.u64 t, %rd18929, c;
	addc.u64 nc, 0, 0;
	mad.lo.cc.u64 %rd18929, %rd18504, %rd22789, t;
	madc.hi.cc.u64 c, %rd18504, %rd22789, nc;
	addc.cc.u64 t, %rd18952, c;
	addc.u64 nc, 0, 0;
	mad.lo.cc.u64 %rd18952, %rd18504, %rd22788, t;
	madc.hi.u64 %rd18953, %rd18504, %rd22788, nc;
	}
	// end inline asm
	mul.lo.s64 	%rd18847, %rd18833, -8860621160618917889;
	mov.b64 	%rd18955, -8860621160618917887;
	mov.b64 	%rd18956, 1660523435060625408;
	mov.b64 	%rd18957, 2230234197602682880;
	mov.b64 	%rd18958, 1883307231910630287;
	mov.b64 	%rd18959, -4162727106559522501;
	mov.b64 	%rd18960, 121098312706494698;
	// begin inline asm
	{
	.reg .u64 c;
	.reg .u64 t;
	.reg .u64 nc;
	mad.lo.cc.u64 c, %rd18847, %rd18955, %rd18833;
	madc.hi.cc.u64 c, %rd18847, %rd18955, 0;
	addc.cc.u64 t, %rd18855, c;
	addc.u64 nc, 0, 0;
	mad.lo.cc.u64 %rd18855, %rd18847, %rd18956, t;
	madc.hi.cc.u64 c, %rd18847, %rd18956, nc;
	addc.cc.u64 t, %rd18856, c;
	addc.u64 nc, 0, 0;
	mad.lo.cc.u64 %rd18856, %rd18847, %rd18957, t;
	madc.hi.cc.u64 c, %rd18847, %rd18957, nc;
	addc.cc.u64 t, %rd18857, c;
	addc.u64 nc, 0, 0;
	mad.lo.cc.u64 %rd18857, %rd18847, %rd18958, t;
	madc.hi.cc.u64 c, %rd18847, %rd18958, nc;
	addc.cc.u64 t, %rd18858, c;
	addc.u64 nc, 0, 0;
	mad.lo.cc.u64 %rd18858, %rd18847, %rd18959, t;
	madc.hi.cc.u64 c, %rd18847, %rd18959, nc;
	addc.cc.u64 t, %rd18859, c;
	addc.u64 nc, 0, 0;
	mad.lo.cc.u64 %rd18859, %rd18847, %rd18960, t;
	madc.hi.cc.u64 c, %rd18847, %rd18960, nc;
	addc.cc.u64 %rd22799, %rd22799, c;
	addc.u64 %rd18885, 0, 0;
	}
	// end inline asm
	mul.lo.s64 	%rd18869, %rd18855, -8860621160618917889;
	// begin inline asm
	{
	.reg .u64 c;
	.reg .u64 t;
	.reg .u64 nc;
	mad.lo.cc.u64 c, %rd18869, %rd18955, %rd18855;
	madc.hi.cc.u64 c, %rd18869, %rd18955, 0;
	addc.cc.u64 t, %rd18856, c;
	addc.u64 nc, 0, 0;
	mad.lo.cc.u64 %rd18856, %rd18869, %rd18956, t;
	madc.hi.cc.u64 c, %rd18869, %rd18956, nc;
	addc.cc.u64 t, %rd18857, c;
	addc.u64 nc, 0, 0;
	mad.lo.cc.u64 %rd18857, %rd18869, %rd18957, t;
	madc.hi.cc.u64 c, %rd18869, %rd18957, nc;
	addc.cc.u64 t, %rd18858, c;
	addc.u64 nc, 0, 0;
	mad.lo.cc.u64 %rd18858, %rd18869, %rd18958, t;
	madc.hi.cc.u64 c, %rd18869, %rd18958, nc;
	addc.cc.u64 t, %rd18859, c;
	addc.u64 nc, 0, 0;
	mad.lo.cc.u64 %rd18859, %rd18869, %rd18959, t;
	madc.hi.cc.u64 c, %rd18869, %rd18959, nc;
	addc.cc.u64 t, %rd22799, c;
	addc.u64 nc, 0, 0;
	mad.lo.cc.u64 %rd22799, %rd18869, %rd18960, t;
	madc.hi.cc.u64 c, %rd18869, %rd18960, nc;
	addc.cc.u64 c, c, %rd18885;
	addc.u64 nc, 0, 0;
	addc.cc.u64 %rd18883, %rd18883, c;
	addc.u64 %rd18885, nc, 0;
	}
	// end inline asm
	mul.lo.s64 	%rd18892, %rd18856, -8860621160618917889;
	// begin inline asm
	{
	.reg .u64 c;
	.reg .u64 t;
	.reg .u64 nc;
	mad.lo.cc.u64 c, %rd18892, %rd18955, %rd18856;
	madc.hi.cc.u64 c, %rd18892, %rd18955, 0;
	addc.cc.u64 t, %rd18857, c;
	addc.u64 nc, 0, 0;
	mad.lo.cc.u64 %rd18857, %rd18892, %rd18956, t;
	madc.hi.cc.u64 c, %rd18892, %rd18956, nc;
	addc.cc.u64 t, %rd18858, c;
	addc.u64 nc, 0, 0;
	mad.lo.cc.u64 %rd18858, %rd18892, %rd18957, t;
	madc.hi.cc.u64 c, %rd18892, %rd18957, nc;
	addc.cc.u64 t, %rd18859, c;
	addc.u64 nc, 0, 0;
	mad.lo.cc.u64 %rd18859, %rd18892, %rd18958, t;
	madc.hi.cc.u64 c, %rd18892, %rd18958, nc;
	addc.cc.u64 t, %rd22799, c;
	addc.u64 nc, 0, 0;
	mad.lo.cc.u64 %rd22799, %rd18892, %rd18959, t;
	madc.hi.cc.u64 c, %rd18892, %rd18959, nc;
	addc.cc.u64 t, %rd18883, c;
	addc.u64 nc, 0, 0;
	mad.lo.cc.u64 %rd18883, %rd18892, %rd18960, t;
	madc.hi.cc.u64 c, %rd18892, %rd18960, nc;
	addc.cc.u64 c, c, %rd18885;
	addc.u64 nc, 0, 0;
	addc.cc.u64 %rd18906, %rd18906, c;
	addc.u64 %rd18885, nc, 0;
	}
	// end inline asm
	mul.lo.s64 	%rd18915, %rd18857, -8860621160618917889;
	// begin inline asm
	{
	.reg .u64 c;
	.reg .u64 t;
	.reg .u64 nc;
	mad.lo.cc.u64 c, %rd18915, %rd18955, %rd18857;
	madc.hi.cc.u64 c, %rd18915, %rd18955, 0;
	addc.cc.u64 t, %rd18858, c;
	addc.u64 nc, 0, 0;
	mad.lo.cc.u64 %rd18858, %rd18915, %rd18956, t;
	madc.hi.cc.u64 c, %rd18915, %rd18956, nc;
	addc.cc.u64 t, %rd18859, c;
	addc.u64 nc, 0, 0;
	mad.lo.cc.u64 %rd18859, %rd18915, %rd18957, t;
	madc.hi.cc.u64 c, %rd18915, %rd18957, nc;
	addc.cc.u64 t, %rd22799, c;
	addc.u64 nc, 0, 0;
	mad.lo.cc.u64 %rd22799, %rd18915, %rd18958, t;
	madc.hi.cc.u64 c, %rd18915, %rd18958, nc;
	addc.cc.u64 t, %rd18883, c;
	addc.u64 nc, 0, 0;
	mad.lo.cc.u64 %rd18883, %rd18915, %rd18959, t;
	madc.hi.cc.u64 c, %rd18915, %rd18959, nc;
	addc.cc.u64 t, %rd18906, c;
	addc.u64 nc, 0, 0;
	mad.lo.cc.u64 %rd18906, %rd18915, %rd18960, t;
	madc.hi.cc.u64 c, %rd18915, %rd18960, nc;
	addc.cc.u64 c, c, %rd18885;
	addc.u64 nc, 0, 0;
	addc.cc.u64 %rd18929, %rd18929, c;
	addc.u64 %rd18885, nc, 0;
	}
	// end inline asm
	mul.lo.s64 	%rd18938, %rd18858, -8860621160618917889;
	// begin inline asm
	{
	.reg .u64 c;
	.reg .u64 t;
	.reg .u64 nc;
	mad.lo.cc.u64 c, %rd18938, %rd18955, %rd18858;
	madc.hi.cc.u64 c, %rd18938, %rd18955, 0;
	addc.cc.u64 t, %rd18859, c;
	addc.u64 nc, 0, 0;
	mad.lo.cc.u64 %rd18859, %rd18938, %rd18956, t;
	madc.hi.cc.u64 c, %rd18938, %rd18956, nc;
	addc.cc.u64 t, %rd22799, c;
	addc.u64 nc, 0, 0;
	mad.lo.cc.u64 %rd22799, %rd18938, %rd18957, t;
	madc.hi.cc.u64 c, %rd18938, %rd18957, nc;
	addc.cc.u64 t, %rd18883, c;
	addc.u64 nc, 0, 0;
	mad.lo.cc.u64 %rd18883, %rd18938, %rd18958, t;
	madc.hi.cc.u64 c, %rd18938, %rd18958, nc;
	addc.cc.u64 t, %rd18906, c;
	addc.u64 nc, 0, 0;
	mad.lo.cc.u64 %rd18906, %rd18938, %rd18959, t;
	madc.hi.cc.u64 c, %rd18938, %rd18959, nc;
	addc.cc.u64 t, %rd18929, c;
	addc.u64 nc, 0, 0;
	mad.lo.cc.u64 %rd18929, %rd18938, %rd18960, t;
	madc.hi.cc.u64 c, %rd18938, %rd18960, nc;
	addc.cc.u64 c, c, %rd18885;
	addc.u64 nc, 0, 0;
	addc.cc.u64 %rd18952, %rd18952, c;
	addc.u64 %rd18885, nc, 0;
	}
	// end inline asm
	mul.lo.s64 	%rd18961, %rd18859, -8860621160618917889;
	// begin inline asm
	{
	.reg .u64 c;
	.reg .u64 t;
	.reg .u64 nc;
	mad.lo.cc.u64 c, %rd18961, %rd18955, %rd18859;
	madc.hi.cc.u64 c, %rd18961, %rd18955, 0;
	addc.cc.u64 t, %rd22799, c;
	addc.u64 nc, 0, 0;
	mad.lo.cc.u64 %rd22799, %rd18961, %rd18956, t;
	madc.hi.cc.u64 c, %rd18961, %rd18956, nc;
	addc.cc.u64 t, %rd18883, c;
	addc.u64 nc, 0, 0;
	mad.lo.cc.u64 %rd18883, %rd18961, %rd18957, t;
	madc.hi.cc.u64 c, %rd18961, %rd18957, nc;
	addc.cc.u64 t, %rd18906, c;
	addc.u64 nc, 0, 0;
	mad.lo.cc.u64 %rd18906, %rd18961, %rd18958, t;
	madc.hi.cc.u64 c, %rd18961, %rd18958, nc;
	addc.cc.u64 t, %rd18929, c;
	addc.u64 nc, 0, 0;
	mad.lo.cc.u64 %rd18929, %rd18961, %rd18959, t;
	madc.hi.cc.u64 c, %rd18961, %rd18959, nc;
	addc.cc.u64 t, %rd18952, c;
	addc.u64 nc, 0, 0;
	mad.lo.cc.u64 %rd18952, %rd18961, %rd18960, t;
	madc.hi.cc.u64 c, %rd18961, %rd18960, nc;
	addc.cc.u64 c, c, %rd18885;
	add.u64 %rd18953, %rd18953, c;
	}
	// end inline asm
	setp.lt.u64 	%p1599, %rd18953, 121098312706494698;
	mov.u64 	%rd22794, %rd18953;
	mov.u64 	%rd22795, %rd18952;
	mov.u64 	%rd22796, %rd18929;
	mov.u64 	%rd22797, %rd18906;
	mov.u64 	%rd22798, %rd18883;
	@%p1599 bra 	$L__BB1_285;
	setp.ne.s64 	%p1600, %rd18953, 121098312706494698;
	@%p1600 bra 	$L__BB1_284;
	setp.lt.u64 	%p1601, %rd18952, -4162727106559522501;
	mov.b64 	%rd22794, 121098312706494698;
	mov.u64 	%rd22795, %rd18952;
	mov.u64 	%rd22796, %rd18929;
	mov.u64 	%rd22797, %rd18906;
	mov.u64 	%rd22798, %rd18883;
	@%p1601 bra 	$L__BB1_285;
	setp.ne.s64 	%p1602, %rd18952, -4162727106559522501;
	@%p1602 bra 	$L__BB1_284;
	setp.lt.u64 	%p1603, %rd18929, 1883307231910630287;
	mov.b64 	%rd22795, -4162727106559522501;
	mov.u64 	%rd22796, %rd18929;
	mov.u64 	%rd22797, %rd18906;
	mov.u64 	%rd22798, %rd18883;
	@%p1603 bra 	$L__BB1_285;
	setp.ne.s64 	%p1604, %rd18929, 1883307231910630287;
	@%p1604 bra 	$L__BB1_284;
	setp.lt.u64 	%p1605, %rd18906, 2230234197602682880;
	mov.b64 	%rd22796, 1883307231910630287;
	mov.u64 	%rd22797, %rd18906;
	mov.u64 	%rd22798, %rd18883;
	@%p1605 bra 	$L__BB1_285;
	setp.ne.s64 	%p1606, %rd18906, 2230234197602682880;
	@%p1606 bra 	$L__BB1_284;
	setp.lt.u64 	%p1607, %rd18883, 1660523435060625408;
	mov.b64 	%rd22797, 2230234197602682880;
	mov.u64 	%rd22798, %rd18883;
	@%p1607 bra 	$L__BB1_285;
	setp.eq.s64 	%p1608, %rd18883, 1660523435060625408;
	setp.lt.u64 	%p1609, %rd22799, -8860621160618917887;
	and.pred  	%p1610, %p1608, %p1609;
	mov.b64 	%rd22798, 1660523435060625408;
	@%p1610 bra 	$L__BB1_285;
$L__BB1_284:
	mov.b64 	%rd18996, -8860621160618917887;
	mov.b64 	%rd18997, 1660523435060625408;
	mov.b64 	%rd18998, 2230234197602682880;
	mov.b64 	%rd18999, 1883307231910630287;
	mov.b64 	%rd19000, -4162727106559522501;
	mov.b64 	%rd19001, 121098312706494698;
	// begin inline asm
	sub.cc.u64 %rd22799, %rd22799, %rd18996;
	subc.cc.u64 %rd22798, %rd18883, %rd18997;
	subc.cc.u64 %rd22797, %rd18906, %rd18998;
	subc.cc.u64 %rd22796, %rd18929, %rd18999;
	subc.cc.u64 %rd22795, %rd18952, %rd19000;
	subc.u64 %rd22794, %rd18953, %rd19001;
	// end inline asm
$L__BB1_285:
	setp.lt.u64 	%p1611, %rd28, %rd23605;
	@%p1611 bra 	$L__BB1_296;
	setp.le.u64 	%p1612, %rd28, %rd23605;
	@%p1612 bra 	$L__BB1_287;
	bra.uni 	$L__BB1_295;
$L__BB1_287:
	setp.lt.u64 	%p1613, %rd29, %rd23606;
	@%p1613 bra 	$L__BB1_296;
	setp.gt.u64 	%p1614, %rd29, %rd23606;
	@%p1614 bra 	$L__BB1_295;
	setp.lt.u64 	%p1615, %rd30, %rd23607;
	@%p1615 bra 	$L__BB1_296;
	setp.gt.u64 	%p1616, %rd30, %rd23607;
	@%p1616 bra 	$L__BB1_295;
	setp.lt.u64 	%p1617, %rd31, %rd23608;
	@%p1617 bra 	$L__BB1_296;
	setp.gt.u64 	%p1618, %rd31, %rd23608;
	@%p1618 bra 	$L__BB1_295;
	setp.lt.u64 	%p1619, %rd32, %rd23609;
	@%p1619 bra 	$L__BB1_296;
	setp.gt.u64 	%p1620, %rd32, %rd23609;
	setp.gt.u64 	%p1621, %rd33, %rd23610;
	or.pred  	%p1622, %p1620, %p1621;
	@%p1622 bra 	$L__BB1_295;
	bra.uni 	$L__BB1_296;
$L__BB1_295:
	mov.b64 	%rd19014, -8860621160618917887;
	mov.b64 	%rd19015, 1660523435060625408;
	mov.b64 	%rd19016, 2230234197602682880;
	mov.b64 	%rd19017, 1883307231910630287;
	mov.b64 	%rd19018, -4162727106559522501;
	mov.b64 	%rd19019, 121098312706494698;
	// begin inline asm
	add.cc.u64 %rd23610, %rd23610, %rd19014;
	addc.cc.u64 %rd23609, %rd23609, %rd19015;
	addc.cc.u64 %rd23608, %rd23608, %rd19016;
	addc.cc.u64 %rd23607, %rd23607, %rd19017;
	addc.cc.u64 %rd23606, %rd23606, %rd19018;
	addc.u64 %rd23605, %rd23605, %rd19019;
	// end inline asm
$L__BB1_296:
	// begin inline asm
	sub.cc.u64 %rd19020, %rd23610, %rd33;
	subc.cc.u64 %rd19021, %rd23609, %rd32;
	subc.cc.u64 %rd19022, %rd23608, %rd31;
	subc.cc.u64 %rd19023, %rd23607, %rd30;
	subc.cc.u64 %rd19024, %rd23606, %rd29;
	subc.u64 %rd19025, %rd23605, %rd28;
	// end inline asm
	// begin inline asm
	add.cc.u64 %rd22811, %rd19020, %rd19020;
	addc.cc.u64 %rd19039, %rd19021, %rd19021;
	addc.cc.u64 %rd19040, %rd19022, %rd19022;
	addc.cc.u64 %rd19041, %rd19023, %rd19023;
	addc.cc.u64 %rd19042, %rd19024, %rd19024;
	addc.u64 %rd19043, %rd19025, %rd19025;
	// end inline asm
	setp.lt.u64 	%p1623, %rd19043, 121098312706494698;
	mov.u64 	%rd22806, %rd19043;
	mov.u64 	%rd22807, %rd19042;
	mov.u64 	%rd22808, %rd19041;
	mov.u64 	%rd22809, %rd19040;
	mov.u64 	%rd22810, %rd19039;
	@%p1623 bra 	$L__BB1_307;
	setp.ne.s64 	%p1624, %rd19043, 121098312706494698;
	@%p1624 bra 	$L__BB1_306;
	setp.lt.u64 	%p1625, %rd19042, -4162727106559522501;
	mov.b64 	%rd22806, 121098312706494698;
	mov.u64 	%rd22807, %rd19042;
	mov.u64 	%rd22808, %rd19041;
	mov.u64 	%rd22809, %rd19040;
	mov.u64 	%rd22810, %rd19039;
	@%p1625 bra 	$L__BB1_307;
	setp.ne.s64 	%p1626, %rd19042, -4162727106559522501;
	@%p1626 bra 	$L__BB1_306;
	setp.lt.u64 	%p1627, %rd19041, 1883307231910630287;
	mov.b64 	%rd22807, -4162727106559522501;
	mov.u64 	%rd22808, %rd19041;
	mov.u64 	%rd22809, %rd19040;
	mov.u64 	%rd22810, %rd19039;
	@%p1627 bra 	$L__BB1_307;
	setp.ne.s64 	%p1628, %rd19041, 1883307231910630287;
	@%p1628 bra 	$L__BB1_306;
	setp.lt.u64 	%p1629, %rd19040, 2230234197602682880;
	mov.b64 	%rd22808, 1883307231910630287;
	mov.u64 	%rd22809, %rd19040;
	mov.u64 	%rd22810, %rd19039;
	@%p1629 bra 	$L__BB1_307;
	setp.ne.s64 	%p1630, %rd19040, 2230234197602682880;
	@%p1630 bra 	$L__BB1_306;
	setp.lt.u64 	%p1631, %rd19039, 1660523435060625408;
	mov.b64 	%rd22809, 2230234197602682880;
	mov.u64 	%rd22810, %rd19039;
	@%p1631 bra 	$L__BB1_307;
	setp.eq.s64 	%p1632, %rd19039, 1660523435060625408;
	setp.lt.u64 	%p1633, %rd22811, -8860621160618917887;
	and.pred  	%p1634, %p1632, %p1633;
	mov.b64 	%rd22810, 1660523435060625408;
	@%p1634 bra 	$L__BB1_307;
$L__BB1_306:
	mov.b64 	%rd19083, -8860621160618917887;
	mov.b64 	%rd19084, 1660523435060625408;
	mov.b64 	%rd19085, 2230234197602682880;
	mov.b64 	%rd19086, 1883307231910630287;
	mov.b64 	%rd19087, -4162727106559522501;
	mov.b64 	%rd19088, 121098312706494698;
	// begin inline asm
	sub.cc.u64 %rd22811, %rd22811, %rd19083;
	subc.cc.u64 %rd22810, %rd19039, %rd19084;
	subc.cc.u64 %rd22809, %rd19040, %rd19085;
	subc.cc.u64 %rd22808, %rd19041, %rd19086;
	subc.cc.u64 %rd22807, %rd19042, %rd19087;
	subc.u64 %rd22806, %rd19043, %rd19088;
	// end inline asm
$L__BB1_307:
	// begin inline asm
	{
	.reg .u64 c;
	.reg .u64 nc;
	.reg .u64 t;
	mad.lo.cc.u64 %rd19125, %rd39, %rd22793, 0;
	madc.hi.cc.u64 c, %rd39, %rd22793, 0;
	madc.lo.cc.u64 %rd19147, %rd39, %rd22792, c;
	madc.hi.cc.u64 c, %rd39, %rd22792, 0;
	madc.lo.cc.u64 %rd19148, %rd39, %rd22791, c;
	madc.hi.cc.u64 c, %rd39, %rd22791, 0;
	madc.lo.cc.u64 %rd19149, %rd39, %rd22790, c;
	madc.hi.cc.u64 c, %rd39, %rd22790, 0;
	madc.lo.cc.u64 %rd19150, %rd39, %rd22789, c;
	madc.hi.cc.u64 c, %rd39, %rd22789, 0;
	madc.lo.cc.u64 %rd19151, %rd39, %rd22788, c;
	madc.hi.u64 %rd22817, %rd39, %rd22788, 0;
	mad.lo.cc.u64 %rd19147, %rd38, %rd22793, %rd19147;
	madc.hi.cc.u64 c, %rd38, %rd22793, 0;
	addc.cc.u64 t, %rd19148, c;
	addc.u64 nc, 0, 0;
	mad.lo.cc.u64 %rd19148, %rd38, %rd22792, t;
	madc.hi.cc.u64 c, %rd38, %rd22792, nc;
	addc.cc.u64 t, %rd19149, c;
	addc.u64 nc, 0, 0;
	mad.lo.cc.u64 %rd19149, %rd38, %rd22791, t;
	madc.hi.cc.u64 c, %rd38, %rd22791, nc;
	addc.cc.u64 t, %rd19150, c;
	addc.u64 nc, 0, 0;
	mad.lo.cc.u64 %rd19150, %rd38, %rd22790, t;
	madc.hi.cc.u64 c, %rd38, %rd22790, nc;
	addc.cc.u64 t, %rd19151, c;
	addc.u64 nc, 0, 0;
	mad.lo.cc.u64 %rd19151, %rd38, %rd22789, t;
	madc.hi.cc.u64 c, %rd38, %rd22789, nc;
	addc.cc.u64 t, %rd22817, c;
	addc.u64 nc, 0, 0;
	mad.lo.cc.u64 %rd22817, %rd38, %rd22788, t;
	madc.hi.u64 %rd19175, %rd38, %rd22788, nc;
	mad.lo.cc.u64 %rd19148, %rd37, %rd22793, %rd19148;
	madc.hi.cc.u64 c, %rd37, %rd22793, 0;
	addc.cc.u64 t, %rd19149, c;
	addc.u64 nc, 0, 0;
	mad.lo.cc.u64 %rd19149, %rd37, %rd22792, t;
	madc.hi.cc.u64 c, %rd37, %rd22792, nc;
	addc.cc.u64 t, %rd19150, c;
	addc.u64 nc, 0, 0;
	mad.lo.cc.u64 %rd19150, %rd37, %rd22791, t;
	madc.hi.cc.u64 c, %rd37, %rd22791, nc;
	addc.cc.u64 t, %rd19151, c;
	addc.u64 nc, 0, 0;
	mad.lo.cc.u64 %rd19151, %rd37, %rd22790, t;
	madc.hi.cc.u64 c, %rd37, %rd22790, nc;
	addc.cc.u64 t, %rd22817, c;
	addc.u64 nc, 0, 0;
	mad.lo.cc.u64 %rd22817, %rd37, %rd22789, t;
	madc.hi.cc.u64 c, %rd37, %rd22789, nc;
	addc.cc.u64 t, %rd19175, c;
	addc.u64 nc, 0, 0;
	mad.lo.cc.u64 %rd19175, %rd37, %rd22788, t;
	madc.hi.u64 %rd19198, %rd37, %rd22788, nc;
	mad.lo.cc.u64 %rd19149, %rd36, %rd22793, %rd19149;
	madc.hi.cc.u64 c, %rd36, %rd22793, 0;
	addc.cc.u64 t, %rd19150, c;
	addc.u64 nc, 0, 0;
	mad.lo.cc.u64 %rd19150, %rd36, %rd22792, t;
	madc.hi.cc.u64 c, %rd36, %rd22792, nc;
	addc.cc.u64 t, %rd19151, c;
	addc.u64 nc, 0, 0;
	mad.lo.cc.u64 %rd19151, %rd36, %rd22791, t;
	madc.hi.cc.u64 c, %rd36, %rd22791, nc;
	addc.cc.u64 t, %rd22817, c;
	addc.u64 nc, 0, 0;
	mad.lo.cc.u64 %rd22817, %rd36, %rd22790, t;
	madc.hi.cc.u64 c, %rd36, %rd22790, nc;
	addc.cc.u64 t, %rd19175, c;
	addc.u64 nc, 0, 0;
	mad.lo.cc.u64 %rd19175, %rd36, %rd22789, t;
	madc.hi.cc.u64 c, %rd36, %rd22789, nc;
	addc.cc.u64 t, %rd19198, c;
	addc.u64 nc, 0, 0;
	mad.lo.cc.u64 %rd19198, %rd36, %rd22788, t;
	madc.hi.u64 %rd19221, %rd36, %rd22788, nc;
	mad.lo.cc.u64 %rd19150, %rd35, %rd22793, %rd19150;
	madc.hi.cc.u64 c, %rd35, %rd22793, 0;
	addc.cc.u64 t, %rd19151, c;
	addc.u64 nc, 0, 0;
	mad.lo.cc.u64 %rd19151, %rd35, %rd22792, t;
	madc.hi.cc.u64 c, %rd35, %rd22792, nc;
	addc.cc.u64 t, %rd22817, c;
	addc.u64 nc, 0, 0;
	mad.lo.cc.u64 %rd22817, %rd35, %rd22791, t;
	madc.hi.cc.u64 c, %rd35, %rd22791, nc;
	addc.cc.u64 t, %rd19175, c;
	addc.u64 nc, 0, 0;
	mad.lo.cc.u64 %rd19175, %rd35, %rd22790, t;
	madc.hi.cc.u64 c, %rd35, %rd22790, nc;
	addc.cc.u64 t, %rd19198, c;
	addc.u64 nc, 0, 0;
	mad.lo.cc.u64 %rd19198, %rd35, %rd22789, t;
	madc.hi.cc.u64 c, %rd35, %rd22789, nc;
	addc.cc.u64 t, %rd19221, c;
	addc.u64 nc, 0, 0;
	mad.lo.cc.u64 %rd19221, %rd35, %rd22788, t;
	madc.hi.u64 %rd19244, %rd35, %rd22788, nc;
	mad.lo.cc.u64 %rd19151, %rd34, %rd22793, %rd19151;
	madc.hi.cc.u64 c, %rd34, %rd22793, 0;
	addc.cc.u64 t, %rd22817, c;
	addc.u64 nc, 0, 0;
	mad.lo.cc.u64 %rd22817, %rd34, %rd22792, t;
	madc.hi.cc.u64 c, %rd34, %rd22792, nc;
	addc.cc.u64 t, %rd19175, c;
	addc.u64 nc, 0, 0;
	mad.lo.cc.u64 %rd19175, %rd34, %rd22791, t;
	madc.hi.cc.u64 c, %rd34, %rd22791, nc;
	addc.cc.u64 t, %rd19198, c;
	addc.u64 nc, 0, 0;
	mad.lo.cc.u64 %rd19198, %rd34, %rd22790, t;
	madc.hi.cc.u64 c, %rd34, %rd22790, nc;
	addc.cc.u64 t, %rd19221, c;
	addc.u64 nc, 0, 0;
	mad.lo.cc.u64 %rd19221, %rd34, %rd22789, t;
	madc.hi.cc.u64 c, %rd34, %rd22789, nc;
	addc.cc.u64 t, %rd19244, c;
	addc.u64 nc, 0, 0;
	mad.lo.cc.u64 %rd19244, %rd34, %rd22788, t;
	madc.hi.u64 %rd19245, %rd34, %rd22788, nc;
	}
	// end inline asm
	mul.lo.s64 	%rd19139, %rd19125, -8860621160618917889;
	mov.b64 	%rd19247, -8860621160618917887;
	mov.b64 	%rd19248, 1660523435060625408;
	mov.b64 	%rd19249, 2230234197602682880;
	mov.b64 	%rd19250, 1883307231910630287;
	mov.b64 	%rd19251, -4162727106559522501;
	mov.b64 	%rd19252, 121098312706494698;
	// begin inline asm
	{
	.reg .u64 c;
	.reg .u64 t;
	.reg .u64 nc;
	mad.lo.cc.u64 c, %rd19139, %rd19247, %rd19125;
	madc.hi.cc.u64 c, %rd19139, %rd19247, 0;
	addc.cc.u64 t, %rd19147, c;
	addc.u64 nc, 0, 0;
	mad.lo.cc.u64 %rd19147, %rd19139, %rd19248, t;
	madc.hi.cc.u64 c, %rd19139, %rd19248, nc;
	addc.cc.u64 t, %rd19148, c;
	addc.u64 nc, 0, 0;
	mad.lo.cc.u64 %rd19148, %rd19139, %rd19249, t;
	madc.hi.cc.u64 c, %rd19139, %rd19249, nc;
	addc.cc.u64 t, %rd19149, c;
	addc.u64 nc, 0, 0;
	mad.lo.cc.u64 %rd19149, %rd19139, %rd19250, t;
	madc.hi.cc.u64 c, %rd19139, %rd19250, nc;
	addc.cc.u64 t, %rd19150, c;
	addc.u64 nc, 0, 0;
	mad.lo.cc.u64 %rd19150, %rd19139, %rd19251, t;
	madc.hi.cc.u64 c, %rd19139, %rd19251, nc;
	addc.cc.u64 t, %rd19151, c;
	addc.u64 nc, 0, 0;
	mad.lo.cc.u64 %rd19151, %rd19139, %rd19252, t;
	madc.hi.cc.u64 c, %rd19139, %rd19252, nc;
	addc.cc.u64 %rd22817, %rd22817, c;
	addc.u64 %rd19177, 0, 0;
	}
	// end inline asm
	mul.lo.s64 	%rd19161, %rd19147, -8860621160618917889;
	// begin inline asm
	{
	.reg .u64 c;
	.reg .u64 t;
	.reg .u64 nc;
	mad.lo.cc.u64 c, %rd19161, %rd19247, %rd19147;
	madc.hi.cc.u64 c, %rd19161, %rd19247, 0;
	addc.cc.u64 t, %rd19148, c;
	addc.u64 nc, 0, 0;
	mad.lo.cc.u64 %rd19148, %rd19161, %rd19248, t;
	madc.hi.cc.u64 c, %rd19161, %rd19248, nc;
	addc.cc.u64 t, %rd19149, c;
	addc.u64 nc, 0, 0;
	mad.lo.cc.u64 %rd19149, %rd19161, %rd19249, t;
	madc.hi.cc.u64 c, %rd19161, %rd19249, nc;
	addc.cc.u64 t, %rd19150, c;
	addc.u64 nc, 0, 0;
	mad.lo.cc.u64 %rd19150, %rd19161, %rd19250, t;
	madc.hi.cc.u64 c, %rd19161, %rd19250, nc;
	addc.cc.u64 t, %rd19151, c;
	addc.u64 nc, 0, 0;
	mad.lo.cc.u64 %rd19151, %rd19161, %rd19251, t;
	madc.hi.cc.u64 c, %rd19161, %rd19251, nc;
	addc.cc.u64 t, %rd22817, c;
	addc.u64 nc, 0, 0;
	mad.lo.cc.u64 %rd22817, %rd19161, %rd19252, t;
	madc.hi.cc.u64 c, %rd19161, %rd19252, nc;
	addc.cc.u64 c, c, %rd19177;
	addc.u64 nc, 0, 0;
	addc.cc.u64 %rd19175, %rd19175, c;
	addc.u64 %rd19177, nc, 0;
	}
	// end inline asm
	mul.lo.s64 	%rd19184, %rd19148, -8860621160618917889;
	// begin inline asm
	{
	.reg .u64 c;
	.reg .u64 t;
	.reg .u64 nc;
	mad.lo.cc.u64 c, %rd19184, %rd19247, %rd19148;
	madc.hi.cc.u64 c, %rd19184, %rd19247, 0;
	addc.cc.u64 t, %rd19149, c;
	addc.u64 nc, 0, 0;
	mad.lo.cc.u64 %rd19149, %rd19184, %rd19248, t;
	madc.hi.cc.u64 c, %rd19184, %rd19248, nc;
	addc.cc.u64 t, %rd19150, c;
	addc.u64 nc, 0, 0;
	mad.lo.cc.u64 %rd19150, %rd19184, %rd19249, t;
	madc.hi.cc.u64 c, %rd19184, %rd19249, nc;
	addc.cc.u64 t, %rd19151, c;
	addc.u64 nc, 0, 0;
	mad.lo.cc.u64 %rd19151, %rd19184, %rd19250, t;
	madc.hi.cc.u64 c, %rd19184, %rd19250, nc;
	addc.cc.u64 t, %rd22817, c;
	addc.u64 nc, 0, 0;
	mad.lo.cc.u64 %rd22817, %rd19184, %rd19251, t;
	madc.hi.cc.u64 c, %rd19184, %rd19251, nc;
	addc.cc.u64 t, %rd19175, c;
	addc.u64 nc, 0, 0;
	mad.lo.cc.u64 %rd19175, %rd19184, %rd19252, t;
	madc.hi.cc.u64 c, %rd19184, %rd19252, nc;
	addc.cc.u64 c, c, %rd19177;
	addc.u64 nc, 0, 0;
	addc.cc.u64 %rd19198, %rd19198, c;
	addc.u64 %rd19177, nc, 0;
	}
	// end inline asm
	mul.lo.s64 	%rd19207, %rd19149, -8860621160618917889;
	// begin inline asm
	{
	.reg .u64 c;
	.reg .u64 t;
	.reg .u64 nc;
	mad.lo.cc.u64 c, %rd19207, %rd19247, %rd19149;
	madc.hi.cc.u64 c, %rd19207, %rd19247, 0;
	addc.cc.u64 t, %rd19150, c;
	addc.u64 nc, 0, 0;
	mad.lo.cc.u64 %rd19150, %rd19207, %rd19248, t;
	madc.hi.cc.u64 c, %rd19207, %rd19248, nc;
	addc.cc.u64 t, %rd19151, c;
	addc.u64 nc, 0, 0;
	mad.lo.cc.u64 %rd19151, %rd19207, %rd19249, t;
	madc.hi.cc.u64 c, %rd19207, %rd19249, nc;
	addc.cc.u64 t, %rd22817, c;
	addc.u64 nc, 0, 0;
	mad.lo.cc.u64 %rd22817, %rd19207, %rd19250, t;
	madc.hi.cc.u64 c, %rd19207, %rd19250, nc;
	addc.cc.u64 t, %rd19175, c;
	addc.u64 nc, 0, 0;
	mad.lo.cc.u64 %rd19175, %rd19207, %rd19251, t;
	madc.hi.cc.u64 c, %rd19207, %rd19251, nc;
	addc.cc.u64 t, %rd19198, c;
	addc.u64 nc, 0, 0;
	mad.lo.cc.u64 %rd19198, %rd19207, %rd19252, t;
	madc.hi.cc.u64 c, %rd19207, %rd19252, nc;
	addc.cc.u64 c, c, %rd19177;
	addc.u64 nc, 0, 0;
	addc.cc.u64 %rd19221, %rd19221, c;
	addc.u64 %rd19177, nc, 0;
	}
	// end inline asm
	mul.lo.s64 	%rd19230, %rd19150, -8860621160618917889;
	// begin inline asm
	{
	.reg .u64 c;
	.reg .u64 t;
	.reg .u64 nc;
	mad.lo.cc.u64 c, %rd19230, %rd19247, %rd19150;
	madc.hi.cc.u64 c, %rd19230, %rd19247, 0;
	addc.cc.u64 t, %rd19151, c;
	addc.u64 nc, 0, 0;
	mad.lo.cc.u64 %rd19151, %rd19230, %rd19248, t;
	madc.hi.cc.u64 c, %rd19230, %rd19248, nc;
	addc.cc.u64 t, %rd22817, c;
	addc.u64 nc, 0, 0;
	mad.lo.cc.u64 %rd22817, %rd19230, %rd19249, t;
	madc.hi.cc.u64 c, %rd19230, %rd19249, nc;
	addc.cc.u64 t, %rd19175, c;
	addc.u64 nc, 0, 0;
	mad.lo.cc.u64 %rd19175, %rd19230, %rd19250, t;
	madc.hi.cc.u64 c, %rd19230, %rd19250, nc;
	addc.cc.u64 t, %rd19198, c;
	addc.u64 nc, 0, 0;
	mad.lo.cc.u64 %rd19198, %rd19230, %rd19251, t;
	madc.hi.cc.u64 c, %rd19230, %rd19251, nc;
	addc.cc.u64 t, %rd19221, c;
	addc.u64 nc, 0, 0;
	mad.lo.cc.u64 %rd19221, %rd19230, %rd19252, t;
	madc.hi.cc.u64 c, %rd19230, %rd19252, nc;
	addc.cc.u64 c, c, %rd19177;
	addc.u64 nc, 0, 0;
	addc.cc.u64 %rd19244, %rd19244, c;
	addc.u64 %rd19177, nc, 0;
	}
	// end inline asm
	mul.lo.s64 	%rd19253, %rd19151, -8860621160618917889;
	// begin inline asm
	{
	.reg .u64 c;
	.reg .u64 t;
	.reg .u64 nc;
	mad.lo.cc.u64 c, %rd19253, %rd19247, %rd19151;
	madc.hi.cc.u64 c, %rd19253, %rd19247, 0;
	addc.cc.u64 t, %rd22817, c;
	addc.u64 nc, 0, 0;
	mad.lo.cc.u64 %rd22817, %rd19253, %rd19248, t;
	madc.hi.cc.u64 c, %rd19253, %rd19248, nc;
	addc.cc.u64 t, %rd19175, c;
	addc.u64 nc, 0, 0;
	mad.lo.cc.u64 %rd19175, %rd19253, %rd19249, t;
	madc.hi.cc.u64 c, %rd19253, %rd19249, nc;
	addc.cc.u64 t, %rd19198, c;
	addc.u64 nc, 0, 0;
	mad.lo.cc.u64 %rd19198, %rd19253, %rd19250, t;
	madc.hi.cc.u64 c, %rd19253, %rd19250, nc;
	addc.cc.u64 t, %rd19221, c;
	addc.u64 nc, 0, 0;
	mad.lo.cc.u64 %rd19221, %rd19253, %rd19251, t;
	madc.hi.cc.u64 c, %rd19253, %rd19251, nc;
	addc.cc.u64 t, %rd19244, c;
	addc.u64 nc, 0, 0;
	mad.lo.cc.u64 %rd19244, %rd19253, %rd19252, t;
	madc.hi.cc.u64 c, %rd19253, %rd19252, nc;
	addc.cc.u64 c, c, %rd19177;
	add.u64 %rd19245, %rd19245, c;
	}
	// end inline asm
	setp.lt.u64 	%p1635, %rd19245, 121098312706494698;
	mov.u64 	%rd22842, %rd19245;
	mov.u64 	%rd22843, %rd19244;
	mov.u64 	%rd22844, %rd19221;
	mov.u64 	%rd22845, %rd19198;
	mov.u64 	%rd22846, %rd19175;
	@%p1635 bra 	$L__BB1_318;
	setp.ne.s64 	%p1636, %rd19245, 121098312706494698;
	@%p1636 bra 	$L__BB1_317;
	setp.lt.u64 	%p1637, %rd19244, -4162727106559522501;
	mov.b64 	%rd22842, 121098312706494698;
	mov.u64 	%rd22843, %rd19244;
	mov.u64 	%rd22844, %rd19221;
	mov.u64 	%rd22845, %rd19198;
	mov.u64 	%rd22846, %rd19175;
	@%p1637 bra 	$L__BB1_318;
	setp.ne.s64 	%p1638, %rd19244, -4162727106559522501;
	@%p1638 bra 	$L__BB1_317;
	setp.lt.u64 	%p1639, %rd19221, 1883307231910630287;
	mov.b64 	%rd22843, -4162727106559522501;
	mov.u64 	%rd22844, %rd19221;
	mov.u64 	%rd22845, %rd19198;
	mov.u64 	%rd22846, %rd19175;
	@%p1639 bra 	$L__BB1_318;
	setp.ne.s64 	%p1640, %rd19221, 1883307231910630287;
	@%p1640 bra 	$L__BB1_317;
	setp.lt.u64 	%p1641, %rd19198, 2230234197602682880;
	mov.b64 	%rd22844, 1883307231910630287;
	mov.u64 	%rd22845, %rd19198;
	mov.u64 	%rd22846, %rd19175;
	@%p1641 bra 	$L__BB1_318;
	setp.ne.s64 	%p1642, %rd19198, 2230234197602682880;
	@%p1642 bra 	$L__BB1_317;
	setp.lt.u64 	%p1643, %rd19175, 1660523435060625408;
	mov.b64 	%rd22845, 2230234197602682880;
	mov.u64 	%rd22846, %rd19175;
	@%p1643 bra 	$L__BB1_318;
	setp.eq.s64 	%p1644, %rd19175, 1660523435060625408;
	setp.lt.u64 	%p1645, %rd22817, -8860621160618917887;
	and.pred  	%p1646, %p1644, %p1645;
	mov.b64 	%rd22846, 1660523435060625408;
	@%p1646 bra 	$L__BB1_318;
$L__BB1_317:
	mov.b64 	%rd19288, -8860621160618917887;
	mov.b64 	%rd19289, 1660523435060625408;
	mov.b64 	%rd19290, 2230234197602682880;
	mov.b64 	%rd19291, 1883307231910630287;
	mov.b64 	%rd19292, -4162727106559522501;
	mov.b64 	%rd19293, 121098312706494698;
	// begin inline asm
	sub.cc.u64 %rd22817, %rd22817, %rd19288;
	subc.cc.u64 %rd22846, %rd19175, %rd19289;
	subc.cc.u64 %rd22845, %rd19198, %rd19290;
	subc.cc.u64 %rd22844, %rd19221, %rd19291;
	subc.cc.u64 %rd22843, %rd19244, %rd19292;
	subc.u64 %rd22842, %rd19245, %rd19293;
	// end inline asm
$L__BB1_318:
	// begin inline asm
	{
	.reg .u64 c;
	.reg .u64 nc;
	.reg .u64 t;
	mad.lo.cc.u64 %rd19295, %rd22811, %rd22810, 0;
	madc.hi.cc.u64 c, %rd22811, %rd22810, 0;
	madc.lo.cc.u64 %rd19296, %rd22811, %rd22809, c;
	madc.hi.cc.u64 c, %rd22811, %rd22809, 0;
	madc.lo.cc.u64 %rd19297, %rd22811, %rd22808, c;
	madc.hi.cc.u64 c, %rd22811, %rd22808, 0;
	madc.lo.cc.u64 %rd19298, %rd22811, %rd22807, c;
	madc.hi.cc.u64 c, %rd22811, %rd22807, 0;
	madc.lo.cc.u64 %rd19299, %rd22811, %rd22806, c;
	madc.hi.u64 %rd19300, %rd22811, %rd22806, 0;
	mad.lo.cc.u64 %rd19297, %rd22810, %rd22809, %rd19297;
	madc.hi.cc.u64 c, %rd22810, %rd22809, 0;
	addc.cc.u64 t, %rd19298, c;
	addc.u64 nc, 0, 0;
	mad.lo.cc.u64 %rd19298, %rd22810, %rd22808, t;
	madc.hi.cc.u64 c, %rd22810, %rd22808, nc;
	addc.cc.u64 t, %rd19299, c;
	addc.u64 nc, 0, 0;
	mad.lo.cc.u64 %rd19299, %rd22810, %rd22807, t;
	madc.hi.cc.u64 c, %rd22810, %rd22807, nc;
	addc.cc.u64 t, %rd19300, c;
	addc.u64 nc, 0, 0;
	mad.lo.cc.u64 %rd19300, %rd22810, %rd22806, t;
	madc.hi.u64 %rd19301, %rd22810, %rd22806, nc;
	mad.lo.cc.u64 %rd19299, %rd22809, %rd22808, %rd19299;
	madc.hi.cc.u64 c, %rd22809, %rd22808, 0;
	addc.cc.u64 t, %rd19300, c;
	addc.u64 nc, 0, 0;
	mad.lo.cc.u64 %rd19300, %rd22809, %rd22807, t;
	madc.hi.cc.u64 c, %rd22809, %rd22807, nc;
	addc.cc.u64 t, %rd19301, c;
	addc.u64 nc, 0, 0;
	mad.lo.cc.u64 %rd19301, %rd22809, %rd22806, t;
	madc.hi.u64 %rd19302, %rd22809, %rd22806, nc;
	mad.lo.cc.u64 %rd19301, %rd22808, %rd22807, %rd19301;
	madc.hi.cc.u64 c, %rd22808, %rd22807, 0;
	addc.cc.u64 t, %rd19302, c;
	addc.u64 nc, 0, 0;
	mad.lo.cc.u64 %rd19302, %rd22808, %rd22806, t;
	madc.hi.u64 %rd19303, %rd22808, %rd22806, nc;
	mad.lo.cc.u64 %rd19303, %rd22807, %rd22806, %rd19303;
	madc.hi.u64 %rd19304, %rd22807, %rd22806, 0;
	}
	// end inline asm
	shr.u64 	%rd19474, %rd19304, 63;
	mov.b64 	{%r929, %r930}, %rd19304;
	mov.b64 	{%r931, %r932}, %rd19303;
	shf.l.wrap.b32 	%r933, %r932, %r929, 1;
	shf.l.wrap.b32 	%r934, %r929, %r930, 1;
	mov.b64 	%rd19451, {%r933, %r934};
	mov.b64 	{%r935, %r936}, %rd19302;
	shf.l.wrap.b32 	%r937, %r936, %r931, 1;
	shf.l.wrap.b32 	%r938, %r931, %r932, 1;
	mov.b64 	%rd19428, {%r937, %r938};
	mov.b64 	{%r939, %r940}, %rd19301;
	shf.l.wrap.b32 	%r941, %r940, %r935, 1;
	shf.l.wrap.b32 	%r942, %r935, %r936, 1;
	mov.b64 	%rd19405, {%r941, %r942};
	mov.b64 	{%r943, %r944}, %rd19300;
	shf.l.wrap.b32 	%r945, %r944, %r939, 1;
	shf.l.wrap.b32 	%r946, %r939, %r940, 1;
	mov.b64 	%rd19382, {%r945, %r946};
	mov.b64 	{%r947, %r948}, %rd19299;
	shf.l.wrap.b32 	%r949, %r948, %r943, 1;
	shf.l.wrap.b32 	%r950, %r943, %r944, 1;
	mov.b64 	%rd22823, {%r949, %r950};
	mov.b64 	{%r951, %r952}, %rd19298;
	shf.l.wrap.b32 	%r953, %r952, %r947, 1;
	shf.l.wrap.b32 	%r954, %r947, %r948, 1;
	mov.b64 	%rd19359, {%r953, %r954};
	mov.b64 	{%r955, %r956}, %rd19297;
	shf.l.wrap.b32 	%r957, %r956, %r951, 1;
	shf.l.wrap.b32 	%r958, %r951, %r952, 1;
	mov.b64 	%rd19358, {%r957, %r958};
	mov.b64 	{%r959, %r960}, %rd19296;
	shf.l.wrap.b32 	%r961, %r960, %r955, 1;
	shf.l.wrap.b32 	%r962, %r955, %r956, 1;
	mov.b64 	%rd19357, {%r961, %r962};
	mov.b64 	{%r963, %r964}, %rd19295;
	shf.l.wrap.b32 	%r965, %r964, %r959, 1;
	shf.l.wrap.b32 	%r966, %r959, %r960, 1;
	mov.b64 	%rd19356, {%r965, %r966};
	shl.b64 	%rd19355, %rd19295, 1;
	// begin inline asm
	{
	mad.lo.cc.u64 %rd19354, %rd22811, %rd22811, 0;
	madc.hi.cc.u64 %rd19355, %rd22811, %rd22811, %rd19355;
	madc.lo.cc.u64 %rd19356, %rd22810, %rd22810, %rd19356;
	madc.hi.cc.u64 %rd19357, %rd22810, %rd22810, %rd19357;
	madc.lo.cc.u64 %rd19358, %rd22809, %rd22809, %rd19358;
	madc.hi.cc.u64 %rd19359, %rd22809, %rd22809, %rd19359;
	madc.lo.cc.u64 %rd22823, %rd22808, %rd22808, %rd22823;
	madc.hi.cc.u64 %rd19382, %rd22808, %rd22808, %rd19382;
	madc.lo.cc.u64 %rd19405, %rd22807, %rd22807, %rd19405;
	madc.hi.cc.u64 %rd19428, %rd22807, %rd22807, %rd19428;
	madc.lo.cc.u64 %rd19451, %rd22806, %rd22806, %rd19451;
	madc.hi.u64 %rd19474, %rd22806, %rd22806, %rd19474;
	}
	// end inline asm
	mul.lo.s64 	%rd19368, %rd19354, -8860621160618917889;
	mov.b64 	%rd19476, -8860621160618917887;
	mov.b64 	%rd19477, 1660523435060625408;
	mov.b64 	%rd19478, 2230234197602682880;
	mov.b64 	%rd19479, 1883307231910630287;
	mov.b64 	%rd19480, -4162727106559522501;
	mov.b64 	%rd19481, 121098312706494698;
	// begin inline asm
	{
	.reg .u64 c;
	.reg .u64 t;
	.reg .u64 nc;
	mad.lo.cc.u64 c, %rd19368, %rd19476, %rd19354;
	madc.hi.cc.u64 c, %rd19368, %rd19476, 0;
	addc.cc.u64 t, %rd19355, c;
	addc.u64 nc, 0, 0;
	mad.lo.cc.u64 %rd19355, %rd19368, %rd19477, t;
	madc.hi.cc.u64 c, %rd19368, %rd19477, nc;
	addc.cc.u64 t, %rd19356, c;
	addc.u64 nc, 0, 0;
	mad.lo.cc.u64 %rd19356, %rd19368, %rd19478, t;
	madc.hi.cc.u64 c, %rd19368, %rd19478, nc;
	addc.cc.u64 t, %rd19357, c;
	addc.u64 nc, 0, 0;
	mad.lo.cc.u64 %rd19357, %rd19368, %rd19479, t;
	madc.hi.cc.u64 c, %rd19368, %rd19479, nc;
	addc.cc.u64 t, %rd19358, c;
	addc.u64 nc, 0, 0;
	mad.lo.cc.u64 %rd19358, %rd19368, %rd19480, t;
	madc.hi.cc.u64 c, %rd19368, %rd19480, nc;
	addc.cc.u64 t, %rd19359, c;
	addc.u64 nc, 0, 0;
	mad.lo.cc.u64 %rd19359, %rd19368, %rd19481, t;
	madc.hi.cc.u64 c, %rd19368, %rd19481, nc;
	addc.cc.u64 %rd22823, %rd22823, c;
	addc.u64 %rd19406, 0, 0;
	}
	// end inline asm
	mul.lo.s64 	%rd19390, %rd19355, -8860621160618917889;
	// begin inline asm
	{
	.reg .u64 c;
	.reg .u64 t;
	.reg .u64 nc;
	mad.lo.cc.u64 c, %rd19390, %rd19476, %rd19355;
	madc.hi.cc.u64 c, %rd19390, %rd19476, 0;
	addc.cc.u64 t, %rd19356, c;
	addc.u64 nc, 0, 0;
	mad.lo.cc.u64 %rd19356, %rd19390, %rd19477, t;
	madc.hi.cc.u64 c, %rd19390, %rd19477, nc;
	addc.cc.u64 t, %rd19357, c;
	addc.u64 nc, 0, 0;
	mad.lo.cc.u64 %rd19357, %rd19390, %rd19478, t;
	madc.hi.cc.u64 c, %rd19390, %rd19478, nc;
	addc.cc.u64 t, %rd19358, c;
	addc.u64 nc, 0, 0;
	mad.lo.cc.u64 %rd19358, %rd19390, %rd19479, t;
	madc.hi.cc.u64 c, %rd19390, %rd19479, nc;
	addc.cc.u64 t, %rd19359, c;
	addc.u64 nc, 0, 0;
	mad.lo.cc.u64 %rd19359, %rd19390, %rd19480, t;
	madc.hi.cc.u64 c, %rd19390, %rd19480, nc;
	addc.cc.u64 t, %rd22823, c;
	addc.u64 nc, 0, 0;
	mad.lo.cc.u64 %rd22823, %rd19390, %rd19481, t;
	madc.hi.cc.u64 c, %rd19390, %rd19481, nc;
	addc.cc.u64 c, c, %rd19406;
	addc.u64 nc, 0, 0;
	addc.cc.u64 %rd19382, %rd19382, c;
	addc.u64 %rd19406, nc, 0;
	}
	// end inline asm
	mul.lo.s64 	%rd19413, %rd19356, -8860621160618917889;
	// begin inline asm
	{
	.reg .u64 c;
	.reg .u64 t;
	.reg .u64 nc;
	mad.lo.cc.u64 c, %rd19413, %rd19476, %rd19356;
	madc.hi.cc.u64 c, %rd19413, %rd19476, 0;
	addc.cc.u64 t, %rd19357, c;
	addc.u64 nc, 0, 0;
	mad.lo.cc.u64 %rd19357, %rd19413, %rd19477, t;
	madc.hi.cc.u64 c, %rd19413, %rd19477, nc;
	addc.cc.u64 t, %rd19358, c;
	addc.u64 nc, 0, 0;
	mad.lo.cc.u64 %rd19358, %rd19413, %rd19478, t;
	madc.hi.cc.u64 c, %rd19413, %rd19478, nc;
	addc.cc.u64 t, %rd19359, c;
	addc.u64 nc, 0, 0;
	mad.lo.cc.u64 %rd19359, %rd19413, %rd19479, t;
	madc.hi.cc.u64 c, %rd19413, %rd19479, nc;
	addc.cc.u64 t, %rd22823, c;
	addc.u64 nc, 0, 0;
	mad.lo.cc.u64 %rd22823, %rd19413, %rd19480, t;
	madc.hi.cc.u64 c, %rd19413, %rd19480, nc;
	addc.cc.u64 t, %rd19382, c;
	addc.u64 nc, 0, 0;
	mad.lo.cc.u64 %rd19382, %rd19413, %rd19481, t;
	madc.hi.cc.u64 c, %rd19413, %rd19481, nc;
	addc.cc.u64 c, c, %rd19406;
	addc.u64 nc, 0, 0;
	addc.cc.u64 %rd19405, %rd19405, c;
	addc.u64 %rd19406, nc, 0;
	}
	// end inline asm
	mul.lo.s64 	%rd19436, %rd19357, -8860621160618917889;
	// begin inline asm
	{
	.reg .u64 c;
	.reg .u64 t;
	.reg .u64 nc;
	mad.lo.cc.u64 c, %rd19436, %rd19476, %rd19357;
	madc.hi.cc.u64 c, %rd19436, %rd19476, 0;
	addc.cc.u64 t, %rd19358, c;
	addc.u64 nc, 0, 0;
	mad.lo.cc.u64 %rd19358, %rd19436, %rd19477, t;
	madc.hi.cc.u64 c, %rd19436, %rd19477, nc;
	addc.cc.u64 t, %rd19359, c;
	addc.u64 nc, 0, 0;
	mad.lo.cc.u64 %rd19359, %rd19436, %rd19478, t;
	madc.hi.cc.u64 c, %rd19436, %rd19478, nc;
	addc.cc.u64 t, %rd22823, c;
	addc.u64 nc, 0, 0;
	mad.lo.cc.u64 %rd22823, %rd19436, %rd19479, t;
	madc.hi.cc.u64 c, %rd19436, %rd19479, nc;
	addc.cc.u64 t, %rd19382, c;
	addc.u64 nc, 0, 0;
	mad.lo.cc.u64 %rd19382, %rd19436, %rd19480, t;
	madc.hi.cc.u64 c, %rd19436, %rd19480, nc;
	addc.cc.u64 t, %rd19405, c;
	addc.u64 nc, 0, 0;
	mad.lo.cc.u64 %rd19405, %rd19436, %rd19481, t;
	madc.hi.cc.u64 c, %rd19436, %rd19481, nc;
	addc.cc.u64 c, c, %rd19406;
	addc.u64 nc, 0, 0;
	addc.cc.u64 %rd19428, %rd19428, c;
	addc.u64 %rd19406, nc, 0;
	}
	// end inline asm
	mul.lo.s64 	%rd19459, %rd19358, -8860621160618917889;
	// begin inline asm
	{
	.reg .u64 c;
	.reg .u64 t;
	.reg .u64 nc;
	mad.lo.cc.u64 c, %rd19459, %rd19476, %rd19358;
	madc.hi.cc.u64 c, %rd19459, %rd19476, 0;
	addc.cc.u64 t, %rd19359, c;
	addc.u64 nc, 0, 0;
	mad.lo.cc.u64 %rd19359, %rd19459, %rd19477, t;
	madc.hi.cc.u64 c, %rd19459, %rd19477, nc;
	addc.cc.u64 t, %rd22823, c;
	addc.u64 nc, 0, 0;
	mad.lo.cc.u64 %rd22823, %rd19459, %rd19478, t;
	madc.hi.cc.u64 c, %rd19459, %rd19478, nc;
	addc.cc.u64 t, %rd19382, c;
	addc.u64 nc, 0, 0;
	mad.lo.cc.u64 %rd19382, %rd19459, %rd19479, t;
	madc.hi.cc.u64 c, %rd19459, %rd19479, nc;
	addc.cc.u64 t, %rd19405, c;
	addc.u64 nc, 0, 0;
	mad.lo.cc.u64 %rd19405, %rd19459, %rd19480, t;
	madc.hi.cc.u64 c, %rd19459, %rd19480, nc;
	addc.cc.u64 t, %rd19428, c;
	addc.u64 nc, 0, 0;
	mad.lo.cc.u64 %rd19428, %rd19459, %rd19481, t;
	madc.hi.cc.u64 c, %rd19459, %rd19481, nc;
	addc.cc.u64 c, c, %rd19406;
	addc.u64 nc, 0, 0;
	addc.cc.u64 %rd19451, %rd19451, c;
	addc.u64 %rd19406, nc, 0;
	}
	// end inline asm
	mul.lo.s64 	%rd19482, %rd19359, -8860621160618917889;
	// begin inline asm
	{
	.reg .u64 c;
	.reg .u64 t;
	.reg .u64 nc;
	mad.lo.cc.u64 c, %rd19482, %rd19476, %rd19359;
	madc.hi.cc.u64 c, %rd19482, %rd19476, 0;
	addc.cc.u64 t, %rd22823, c;
	addc.u64 nc, 0, 0;
	mad.lo.cc.u64 %rd22823, %rd19482, %rd19477, t;
	madc.hi.cc.u64 c, %rd19482, %rd19477, nc;
	addc.cc.u64 t, %rd19382, c;
	addc.u64 nc, 0, 0;
	mad.lo.cc.u64 %rd19382, %rd19482, %rd19478, t;
	madc.hi.cc.u64 c, %rd19482, %rd19478, nc;
	addc.cc.u64 t, %rd19405, c;
	addc.u64 nc, 0, 0;
	mad.lo.cc.u64 %rd19405, %rd19482, %rd19479, t;
	madc.hi.cc.u64 c, %rd19482, %rd19479, nc;
	addc.cc.u64 t, %rd19428, c;
	addc.u64 nc, 0, 0;
	mad.lo.cc.u64 %rd19428, %rd19482, %rd19480, t;
	madc.hi.cc.u64 c, %rd19482, %rd19480, nc;
	addc.cc.u64 t, %rd19451, c;
	addc.u64 nc, 0, 0;
	mad.lo.cc.u64 %rd19451, %rd19482, %rd19481, t;
	madc.hi.cc.u64 c, %rd19482, %rd19481, nc;
	addc.cc.u64 c, c, %rd19406;
	add.u64 %rd19474, %rd19474, c;
	}
	// end inline asm
	setp.lt.u64 	%p1647, %rd19474, 121098312706494698;
	mov.u64 	%rd22824, %rd19474;
	mov.u64 	%rd22825, %rd19451;
	mov.u64 	%rd22826, %rd19428;
	mov.u64 	%rd22827, %rd19405;
	mov.u64 	%rd22828, %rd19382;
	@%p1647 bra 	$L__BB1_329;
	setp.ne.s64 	%p1648, %rd19474, 121098312706494698;
	@%p1648 bra 	$L__BB1_328;
	setp.lt.u64 	%p1649, %rd19451, -4162727106559522501;
	mov.b64 	%rd22824, 121098312706494698;
	mov.u64 	%rd22825, %rd19451;
	mov.u64 	%rd22826, %rd19428;
	mov.u64 	%rd22827, %rd19405;
	mov.u64 	%rd22828, %rd19382;
	@%p1649 bra 	$L__BB1_329;
	setp.ne.s64 	%p1650, %rd19451, -4162727106559522501;
	@%p1650 bra 	$L__BB1_328;
	setp.lt.u64 	%p1651, %rd19428, 1883307231910630287;
	mov.b64 	%rd22825, -4162727106559522501;
	mov.u64 	%rd22826, %rd19428;
	mov.u64 	%rd22827, %rd19405;
	mov.u64 	%rd22828, %rd19382;
	@%p1651 bra 	$L__BB1_329;
	setp.ne.s64 	%p1652, %rd19428, 1883307231910630287;
	@%p1652 bra 	$L__BB1_328;
	setp.lt.u64 	%p1653, %rd19405, 2230234197602682880;
	mov.b64 	%rd22826, 1883307231910630287;
	mov.u64 	%rd22827, %rd19405;
	mov.u64 	%rd22828, %rd19382;
	@%p1653 bra 	$L__BB1_329;
	setp.ne.s64 	%p1654, %rd19405, 2230234197602682880;
	@%p1654 bra 	$L__BB1_328;
	setp.lt.u64 	%p1655, %rd19382, 1660523435060625408;
	mov.b64 	%rd22827, 2230234197602682880;
	mov.u64 	%rd22828, %rd19382;
	@%p1655 bra 	$L__BB1_329;
	setp.eq.s64 	%p1656, %rd19382, 1660523435060625408;
	setp.lt.u64 	%p1657, %rd22823, -8860621160618917887;
	and.pred  	%p1658, %p1656, %p1657;
	mov.b64 	%rd22828, 1660523435060625408;
	@%p1658 bra 	$L__BB1_329;
$L__BB1_328:
	mov.b64 	%rd19517, -8860621160618917887;
	mov.b64 	%rd19518, 1660523435060625408;
	mov.b64 	%rd19519, 2230234197602682880;
	mov.b64 	%rd19520, 1883307231910630287;
	mov.b64 	%rd19521, -4162727106559522501;
	mov.b64 	%rd19522, 121098312706494698;
	// begin inline asm
	sub.cc.u64 %rd22823, %rd22823, %rd19517;
	subc.cc.u64 %rd22828, %rd19382, %rd19518;
	subc.cc.u64 %rd22827, %rd19405, %rd19519;
	subc.cc.u64 %rd22826, %rd19428, %rd19520;
	subc.cc.u64 %rd22825, %rd19451, %rd19521;
	subc.u64 %rd22824, %rd19474, %rd19522;
	// end inline asm
$L__BB1_329:
	setp.lt.u64 	%p1659, %rd22794, %rd22824;
	@%p1659 bra 	$L__BB1_340;
	setp.le.u64 	%p1660, %rd22794, %rd22824;
	@%p1660 bra 	$L__BB1_331;
	bra.uni 	$L__BB1_339;
$L__BB1_331:
	setp.lt.u64 	%p1661, %rd22795, %rd22825;
	@%p1661 bra 	$L__BB1_340;
	setp.gt.u64 	%p1662, %rd22795, %rd22825;
	@%p1662 bra 	$L__BB1_339;
	setp.lt.u64 	%p1663, %rd22796, %rd22826;
	@%p1663 bra 	$L__BB1_340;
	setp.gt.u64 	%p1664, %rd22796, %rd22826;
	@%p1664 bra 	$L__BB1_339;
	setp.lt.u64 	%p1665, %rd22797, %rd22827;
	@%p1665 bra 	$L__BB1_340;
	setp.gt.u64 	%p1666, %rd22797, %rd22827;
	@%p1666 bra 	$L__BB1_339;
	setp.lt.u64 	%p1667, %rd22798, %rd22828;
	@%p1667 bra 	$L__BB1_340;
	setp.gt.u64 	%p1668, %rd22798, %rd22828;
	setp.gt.u64 	%p1669, %rd22799, %rd22823;
	or.pred  	%p1670, %p1668, %p1669;
	@%p1670 bra 	$L__BB1_339;
	bra.uni 	$L__BB1_340;
$L__BB1_339:
	mov.b64 	%rd19535, -8860621160618917887;
	mov.b64 	%rd19536, 1660523435060625408;
	mov.b64 	%rd19537, 2230234197602682880;
	mov.b64 	%rd19538, 1883307231910630287;
	mov.b64 	%rd19539, -4162727106559522501;
	mov.b64 	%rd19540, 121098312706494698;
	// begin inline asm
	add.cc.u64 %rd22823, %rd22823, %rd19535;
	addc.cc.u64 %rd22828, %rd22828, %rd19536;
	addc.cc.u64 %rd22827, %rd22827, %rd19537;
	addc.cc.u64 %rd22826, %rd22826, %rd19538;
	addc.cc.u64 %rd22825, %rd22825, %rd19539;
	addc.u64 %rd22824, %rd22824, %rd19540;
	// end inline asm
$L__BB1_340:
	// begin inline asm
	sub.cc.u64 %rd22835, %rd22823, %rd22799;
	subc.cc.u64 %rd22834, %rd22828, %rd22798;
	subc.cc.u64 %rd22833, %rd22827, %rd22797;
	subc.cc.u64 %rd22832, %rd22826, %rd22796;
	subc.cc.u64 %rd22831, %rd22825, %rd22795;
	subc.u64 %rd22830, %rd22824, %rd22794;
	// end inline asm
	setp.lt.u64 	%p1671, %rd22842, %rd22830;
	@%p1671 bra 	$L__BB1_351;
	setp.le.u64 	%p1672, %rd22842, %rd22830;
	@%p1672 bra 	$L__BB1_342;
	bra.uni 	$L__BB1_350;
$L__BB1_342:
	setp.lt.u64 	%p1673, %rd22843, %rd22831;
	@%p1673 bra 	$L__BB1_351;
	setp.gt.u64 	%p1674, %rd22843, %rd22831;
	@%p1674 bra 	$L__BB1_350;
	setp.lt.u64 	%p1675, %rd22844, %rd22832;
	@%p1675 bra 	$L__BB1_351;
	setp.gt.u64 	%p1676, %rd22844, %rd22832;
	@%p1676 bra 	$L__BB1_350;
	setp.lt.u64 	%p1677, %rd22845, %rd22833;
	@%p1677 bra 	$L__BB1_351;
	setp.gt.u64 	%p1678, %rd22845, %rd22833;
	@%p1678 bra 	$L__BB1_350;
	setp.lt.u64 	%p1679, %rd22846, %rd22834;
	@%p1679 bra 	$L__BB1_351;
	setp.gt.u64 	%p1680, %rd22846, %rd22834;
	setp.gt.u64 	%p1681, %rd22817, %rd22835;
	or.pred  	%p1682, %p1680, %p1681;
	@%p1682 bra 	$L__BB1_350;
	bra.uni 	$L__BB1_351;
$L__BB1_350:
	mov.b64 	%rd19571, -8860621160618917887;
	mov.b64 	%rd19572, 1660523435060625408;
	mov.b64 	%rd19573, 2230234197602682880;
	mov.b64 	%rd19574, 1883307231910630287;
	mov.b64 	%rd19575, -4162727106559522501;
	mov.b64 	%rd19576, 121098312706494698;
	// begin inline asm
	add.cc.u64 %rd22835, %rd22835, %rd19571;
	addc.cc.u64 %rd22834, %rd22834, %rd19572;
	addc.cc.u64 %rd22833, %rd22833, %rd19573;
	addc.cc.u64 %rd22832, %rd22832, %rd19574;
	addc.cc.u64 %rd22831, %rd22831, %rd19575;
	addc.u64 %rd22830, %rd22830, %rd19576;
	// end inline asm
$L__BB1_351:
	// begin inline asm
	sub.cc.u64 %rd22841, %rd22835, %rd22817;
	subc.cc.u64 %rd22840, %rd22834, %rd22846;
	subc.cc.u64 %rd22839, %rd22833, %rd22845;
	subc.cc.u64 %rd22838, %rd22832, %rd22844;
	subc.cc.u64 %rd22837, %rd22831, %rd22843;
	subc.u64 %rd22836, %rd22830, %rd22842;
	// end inline asm
	setp.lt.u64 	%p1683, %rd22842, %rd22836;
	@%p1683 bra 	$L__BB1_362;
	setp.le.u64 	%p1684, %rd22842, %rd22836;
	@%p1684 bra 	$L__BB1_353;
	bra.uni 	$L__BB1_361;
$L__BB1_353:
	setp.lt.u64 	%p1685, %rd22843, %rd22837;
	@%p1685 bra 	$L__BB1_362;
	setp.gt.u64 	%p1686, %rd22843, %rd22837;
	@%p1686 bra 	$L__BB1_361;
	setp.lt.u64 	%p1687, %rd22844, %rd22838;
	@%p1687 bra 	$L__BB1_362;
	setp.gt.u64 	%p1688, %rd22844, %rd22838;
	@%p1688 bra 	$L__BB1_361;
	setp.lt.u64 	%p1689, %rd22845, %rd22839;
	@%p1689 bra 	$L__BB1_362;
	setp.gt.u64 	%p1690, %rd22845, %rd22839;
	@%p1690 bra 	$L__BB1_361;
	setp.lt.u64 	%p1691, %rd22846, %rd22840;
	@%p1691 bra 	$L__BB1_362;
	setp.gt.u64 	%p1692, %rd22846, %rd22840;
	setp.gt.u64 	%p1693, %rd22817, %rd22841;
	or.pred  	%p1694, %p1692, %p1693;
	@%p1694 bra 	$L__BB1_361;
	bra.uni 	$L__BB1_362;
$L__BB1_361:
	mov.b64 	%rd19607, -8860621160618917887;
	mov.b64 	%rd19608, 1660523435060625408;
	mov.b64 	%rd19609, 2230234197602682880;
	mov.b64 	%rd19610, 1883307231910630287;
	mov.b64 	%rd19611, -4162727106559522501;
	mov.b64 	%rd19612, 121098312706494698;
	// begin inline asm
	add.cc.u64 %rd22841, %rd22841, %rd19607;
	addc.cc.u64 %rd22840, %rd22840, %rd19608;
	addc.cc.u64 %rd22839, %rd22839, %rd19609;
	addc.cc.u64 %rd22838, %rd22838, %rd19610;
	addc.cc.u64 %rd22837, %rd22837, %rd19611;
	addc.u64 %rd22836, %rd22836, %rd19612;
	// end inline asm
$L__BB1_362:
	// begin inline asm
	sub.cc.u64 %rd23616, %rd22841, %rd22817;
	subc.cc.u64 %rd23615, %rd22840, %rd22846;
	subc.cc.u64 %rd23614, %rd22839, %rd22845;
	subc.cc.u64 %rd23613, %rd22838, %rd22844;
	subc.cc.u64 %rd23612, %rd22837, %rd22843;
	subc.u64 %rd23611, %rd22836, %rd22842;
	// end inline asm
	setp.lt.u64 	%p1695, %rd23611, %rd22842;
	@%p1695 bra 	$L__BB1_373;
	setp.le.u64 	%p1696, %rd23611, %rd22842;
	@%p1696 bra 	$L__BB1_364;
	bra.uni 	$L__BB1_372;
$L__BB1_364:
	setp.lt.u64 	%p1697, %rd23612, %rd22843;
	@%p1697 bra 	$L__BB1_373;
	setp.gt.u64 	%p1698, %rd23612, %rd22843;
	@%p1698 bra 	$L__BB1_372;
	setp.lt.u64 	%p1699, %rd23613, %rd22844;
	@%p1699 bra 	$L__BB1_373;
	setp.gt.u64 	%p1700, %rd23613, %rd22844;
	@%p1700 bra 	$L__BB1_372;
	setp.lt.u64 	%p1701, %rd23614, %rd22845;
	@%p1701 bra 	$L__BB1_373;
	setp.gt.u64 	%p1702, %rd23614, %rd22845;
	@%p1702 bra 	$L__BB1_372;
	setp.lt.u64 	%p1703, %rd23615, %rd22846;
	@%p1703 bra 	$L__BB1_373;
	setp.gt.u64 	%p1704, %rd23615, %rd22846;
	setp.gt.u64 	%p1705, %rd23616, %rd22817;
	or.pred  	%p1706, %p1704, %p1705;
	@%p1706 bra 	$L__BB1_372;
	bra.uni 	$L__BB1_373;
$L__BB1_372:
	mov.b64 	%rd19643, -8860621160618917887;
	mov.b64 	%rd19644, 1660523435060625408;
	mov.b64 	%rd19645, 2230234197602682880;
	mov.b64 	%rd19646, 1883307231910630287;
	mov.b64 	%rd19647, -4162727106559522501;
	mov.b64 	%rd19648, 121098312706494698;
	// begin inline asm
	add.cc.u64 %rd22817, %rd22817, %rd19643;
	addc.cc.u64 %rd22846, %rd22846, %rd19644;
	addc.cc.u64 %rd22845, %rd22845, %rd19645;
	addc.cc.u64 %rd22844, %rd22844, %rd19646;
	addc.cc.u64 %rd22843, %rd22843, %rd19647;
	addc.u64 %rd22842, %rd22842, %rd19648;
	// end inline asm
$L__BB1_373:
	// begin inline asm
	sub.cc.u64 %rd19649, %rd22817, %rd23616;
	subc.cc.u64 %rd19650, %rd22846, %rd23615;
	subc.cc.u64 %rd19651, %rd22845, %rd23614;
	subc.cc.u64 %rd19652, %rd22844, %rd23613;
	subc.cc.u64 %rd19653, %rd22843, %rd23612;
	subc.u64 %rd19654, %rd22842, %rd23611;
	// end inline asm
	// begin inline asm
	{
	.reg .u64 c;
	.reg .u64 nc;
	.reg .u64 t;
	mad.lo.cc.u64 %rd19703, %rd19649, %rd22811, 0;
	madc.hi.cc.u64 c, %rd19649, %rd22811, 0;
	madc.lo.cc.u64 %rd19725, %rd19649, %rd22810, c;
	madc.hi.cc.u64 c, %rd19649, %rd22810, 0;
	madc.lo.cc.u64 %rd19726, %rd19649, %rd22809, c;
	madc.hi.cc.u64 c, %rd19649, %rd22809, 0;
	madc.lo.cc.u64 %rd19727, %rd19649, %rd22808, c;
	madc.hi.cc.u64 c, %rd19649, %rd22808, 0;
	madc.lo.cc.u64 %rd19728, %rd19649, %rd22807, c;
	madc.hi.cc.u64 c, %rd19649, %rd22807, 0;
	madc.lo.cc.u64 %rd19729, %rd19649, %rd22806, c;
	madc.hi.u64 %rd22853, %rd19649, %rd22806, 0;
	mad.lo.cc.u64 %rd19725, %rd19650, %rd22811, %rd19725;
	madc.hi.cc.u64 c, %rd19650, %rd22811, 0;
	addc.cc.u64 t, %rd19726, c;
	addc.u64 nc, 0, 0;
	mad.lo.cc.u64 %rd19726, %rd19650, %rd22810, t;
	madc.hi.cc.u64 c, %rd19650, %rd22810, nc;
	addc.cc.u64 t, %rd19727, c;
	addc.u64 nc, 0, 0;
	mad.lo.cc.u64 %rd19727, %rd19650, %rd22809, t;
	madc.hi.cc.u64 c, %rd19650, %rd22809, nc;
	addc.cc.u64 t, %rd19728, c;
	addc.u64 nc, 0, 0;
	mad.lo.cc.u64 %rd19728, %rd19650, %rd22808, t;
	madc.hi.cc.u64 c, %rd19650, %rd22808, nc;
	addc.cc.u64 t, %rd19729, c;
	addc.u64 nc, 0, 0;
	mad.lo.cc.u64 %rd19729, %rd19650, %rd22807, t;
	madc.hi.cc.u64 c, %rd19650, %rd22807, nc;
	addc.cc.u64 t, %rd22853, c;
	addc.u64 nc, 0, 0;
	mad.lo.cc.u64 %rd22853, %rd19650, %rd22806, t;
	madc.hi.u64 %rd19753, %rd19650, %rd22806, nc;
	mad.lo.cc.u64 %rd19726, %rd19651, %rd22811, %rd19726;
	madc.hi.cc.u64 c, %rd19651, %rd22811, 0;
	addc.cc.u64 t, %rd19727, c;
	addc.u64 nc, 0, 0;
	mad.lo.cc.u64 %rd19727, %rd19651, %rd22810, t;
	madc.hi.cc.u64 c, %rd19651, %rd22810, nc;
	addc.cc.u64 t, %rd19728, c;
	addc.u64 nc, 0, 0;
	mad.lo.cc.u64 %rd19728, %rd19651, %rd22809, t;
	madc.hi.cc.u64 c, %rd19651, %rd22809, nc;
	addc.cc.u64 t, %rd19729, c;
	addc.u64 nc, 0, 0;
	mad.lo.cc.u64 %rd19729, %rd19651, %rd22808, t;
	madc.hi.cc.u64 c, %rd19651, %rd22808, nc;
	addc.cc.u64 t, %rd22853, c;
	addc.u64 nc, 0, 0;
	mad.lo.cc.u64 %rd22853, %rd19651, %rd22807, t;
	madc.hi.cc.u64 c, %rd19651, %rd22807, nc;
	addc.cc.u64 t, %rd19753, c;
	addc.u64 nc, 0, 0;
	mad.lo.cc.u64 %rd19753, %rd19651, %rd22806, t;
	madc.hi.u64 %rd19776, %rd19651, %rd22806, nc;
	mad.lo.cc.u64 %rd19727, %rd19652, %rd22811, %rd19727;
	madc.hi.cc.u64 c, %rd19652, %rd22811, 0;
	addc.cc.u64 t, %rd19728, c;
	addc.u64 nc, 0, 0;
	mad.lo.cc.u64 %rd19728, %rd19652, %rd22810, t;
	madc.hi.cc.u64 c, %rd19652, %rd22810, nc;
	addc.cc.u64 t, %rd19729, c;
	addc.u64 nc, 0, 0;
	mad.lo.cc.u64 %rd19729, %rd19652, %rd22809, t;
	madc.hi.cc.u64 c, %rd19652, %rd22809, nc;
	addc.cc.u64 t, %rd22853, c;
	addc.u64 nc, 0, 0;
	mad.lo.cc.u64 %rd22853, %rd19652, %rd22808, t;
	madc.hi.cc.u64 c, %rd19652, %rd22808, nc;
	addc.cc.u64 t, %rd19753, c;
	addc.u64 nc, 0, 0;
	mad.lo.cc.u64 %rd19753, %rd19652, %rd22807, t;
	madc.hi.cc.u64 c, %rd19652, %rd22807, nc;
	addc.cc.u64 t, %rd19776, c;
	addc.u64 nc, 0, 0;
	mad.lo.cc.u64 %rd19776, %rd19652, %rd22806, t;
	madc.hi.u64 %rd19799, %rd19652, %rd22806, nc;
	mad.lo.cc.u64 %rd19728, %rd19653, %rd22811, %rd19728;
	madc.hi.cc.u64 c, %rd19653, %rd22811, 0;
	addc.cc.u64 t, %rd19729, c;
	addc.u64 nc, 0, 0;
	mad.lo.cc.u64 %rd19729, %rd19653, %rd22810, t;
	madc.hi.cc.u64 c, %rd19653, %rd22810, nc;
	addc.cc.u64 t, %rd22853, c;
	addc.u64 nc, 0, 0;
	mad.lo.cc.u64 %rd22853, %rd19653, %rd22809, t;
	madc.hi.cc.u64 c, %rd19653, %rd22809, nc;
	addc.cc.u64 t, %rd19753, c;
	addc.u64 nc, 0, 0;
	mad.lo.cc.u64 %rd19753, %rd19653, %rd22808, t;
	madc.hi.cc.u64 c, %rd19653, %rd22808, nc;
	addc.cc.u64 t, %rd19776, c;
	addc.u64 nc, 0, 0;
	mad.lo.cc.u64 %rd19776, %rd19653, %rd22807, t;
	madc.hi.cc.u64 c, %rd19653, %rd22807, nc;
	addc.cc.u64 t, %rd19799, c;
	addc.u64 nc, 0, 0;
	mad.lo.cc.u64 %rd19799, %rd19653, %rd22806, t;
	madc.hi.u64 %rd19822, %rd19653, %rd22806, nc;
	mad.lo.cc.u64 %rd19729, %rd19654, %rd22811, %rd19729;
	madc.hi.cc.u64 c, %rd19654, %rd22811, 0;
	addc.cc.u64 t, %rd22853, c;
	addc.u64 nc, 0, 0;
	mad.lo.cc.u64 %rd22853, %rd19654, %rd22810, t;
	madc.hi.cc.u64 c, %rd19654, %rd22810, nc;
	addc.cc.u64 t, %rd19753, c;
	addc.u64 nc, 0, 0;
	mad.lo.cc.u64 %rd19753, %rd19654, %rd22809, t;
	madc.hi.cc.u64 c, %rd19654, %rd22809, nc;
	addc.cc.u64 t, %rd19776, c;
	addc.u64 nc, 0, 0;
	mad.lo.cc.u64 %rd19776, %rd19654, %rd22808, t;
	madc.hi.cc.u64 c, %rd19654, %rd22808, nc;
	addc.cc.u64 t, %rd19799, c;
	addc.u64 nc, 0, 0;
	mad.lo.cc.u64 %rd19799, %rd19654, %rd22807, t;
	madc.hi.cc.u64 c, %rd19654, %rd22807, nc;
	addc.cc.u64 t, %rd19822, c;
	addc.u64 nc, 0, 0;
	mad.lo.cc.u64 %rd19822, %rd19654, %rd22806, t;
	madc.hi.u64 %rd19823, %rd19654, %rd22806, nc;
	}
	// end inline asm
	mul.lo.s64 	%rd19717, %rd19703, -8860621160618917889;
	mov.b64 	%rd19825, -8860621160618917887;
	mov.b64 	%rd19826, 1660523435060625408;
	mov.b64 	%rd19827, 2230234197602682880;
	mov.b64 	%rd19828, 1883307231910630287;
	mov.b64 	%rd19829, -4162727106559522501;
	mov.b64 	%rd19830, 121098312706494698;
	// begin inline asm
	{
	.reg .u64 c;
	.reg .u64 t;
	.reg .u64 nc;
	mad.lo.cc.u64 c, %rd19717, %rd19825, %rd19703;
	madc.hi.cc.u64 c, %rd19717, %rd19825, 0;
	addc.cc.u64 t, %rd19725, c;
	addc.u64 nc, 0, 0;
	mad.lo.cc.u64 %rd19725, %rd19717, %rd19826, t;
	madc.hi.cc.u64 c, %rd19717, %rd19826, nc;
	addc.cc.u64 t, %rd19726, c;
	addc.u64 nc, 0, 0;
	mad.lo.cc.u64 %rd19726, %rd19717, %rd19827, t;
	madc.hi.cc.u64 c, %rd19717, %rd19827, nc;
	addc.cc.u64 t, %rd19727, c;
	addc.u64 nc, 0, 0;
	mad.lo.cc.u64 %rd19727, %rd19717, %rd19828, t;
	madc.hi.cc.u64 c, %rd19717, %rd19828, nc;
	addc.cc.u64 t, %rd19728, c;
	addc.u64 nc, 0, 0;
	mad.lo.cc.u64 %rd19728, %rd19717, %rd19829, t;
	madc.hi.cc.u64 c, %rd19717, %rd19829, nc;
	addc.cc.u64 t, %rd19729, c;
	addc.u64 nc, 0, 0;
	mad.lo.cc.u64 %rd19729, %rd19717, %rd19830, t;
	madc.hi.cc.u64 c, %rd19717, %rd19830, nc;
	addc.cc.u64 %rd22853, %rd22853, c;
	addc.u64 %rd19755, 0, 0;
	}
	// end inline asm
	mul.lo.s64 	%rd19739, %rd19725, -8860621160618917889;
	// begin inline asm
	{
	.reg .u64 c;
	.reg .u64 t;
	.reg .u64 nc;
	mad.lo.cc.u64 c, %rd19739, %rd19825, %rd19725;
	madc.hi.cc.u64 c, %rd19739, %rd19825, 0;
	addc.cc.u64 t, %rd19726, c;
	addc.u64 nc, 0, 0;
	mad.lo.cc.u64 %rd19726, %rd19739, %rd19826, t;
	madc.hi.cc.u64 c, %rd19739, %rd19826, nc;
	addc.cc.u64 t, %rd19727, c;
	addc.u64 nc, 0, 0;
	mad.lo.cc.u64 %rd19727, %rd19739, %rd19827, t;
	madc.hi.cc.u64 c, %rd19739, %rd19827, nc;
	addc.cc.u64 t, %rd19728, c;
	addc.u64 nc, 0, 0;
	mad.lo.cc.u64 %rd19728, %rd19739, %rd19828, t;
	madc.hi.cc.u64 c, %rd19739, %rd19828, nc;
	addc.cc.u64 t, %rd19729, c;
	addc.u64 nc, 0, 0;
	mad.lo.cc.u64 %rd19729, %rd19739, %rd19829, t;
	madc.hi.cc.u64 c, %rd19739, %rd19829, nc;
	addc.cc.u64 t, %rd22853, c;
	addc.u64 nc, 0, 0;
	mad.lo.cc.u64 %rd22853, %rd19739, %rd19830, t;
	madc.hi.cc.u64 c, %rd19739, %rd19830, nc;
	addc.cc.u64 c, c, %rd19755;
	addc.u64 nc, 0, 0;
	addc.cc.u64 %rd19753, %rd19753, c;
	addc.u64 %rd19755, nc, 0;
	}
	// end inline asm
	mul.lo.s64 	%rd19762, %rd19726, -8860621160618917889;
	// begin inline asm
	{
	.reg .u64 c;
	.reg .u64 t;
	.reg .u64 nc;
	mad.lo.cc.u64 c, %rd19762, %rd19825, %rd19726;
	madc.hi.cc.u64 c, %rd19762, %rd19825, 0;
	addc.cc.u64 t, %rd19727, c;
	addc.u64 nc, 0, 0;
	mad.lo.cc.u64 %rd19727, %rd19762, %rd19826, t;
	madc.hi.cc.u64 c, %rd19762, %rd19826, nc;
	addc.cc.u64 t, %rd19728, c;
	addc.u64 nc, 0, 0;
	mad.lo.cc.u64 %rd19728, %rd19762, %rd19827, t;
	madc.hi.cc.u64 c, %rd19762, %rd19827, nc;
	addc.cc.u64 t, %rd19729, c;
	addc.u64 nc, 0, 0;
	mad.lo.cc.u64 %rd19729, %rd19762, %rd19828, t;
	madc.hi.cc.u64 c, %rd19762, %rd19828, nc;
	addc.cc.u64 t, %rd22853, c;
	addc.u64 nc, 0, 0;
	mad.lo.cc.u64 %rd22853, %rd19762, %rd19829, t;
	madc.hi.cc.u64 c, %rd19762, %rd19829, nc;
	addc.cc.u64 t, %rd19753, c;
	addc.u64 nc, 0, 0;
	mad.lo.cc.u64 %rd19753, %rd19762, %rd19830, t;
	madc.hi.cc.u64 c, %rd19762, %rd19830, nc;
	addc.cc.u64 c, c, %rd19755;
	addc.u64 nc, 0, 0;
	addc.cc.u64 %rd19776, %rd19776, c;
	addc.u64 %rd19755, nc, 0;
	}
	// end inline asm
	mul.lo.s64 	%rd19785, %rd19727, -8860621160618917889;
	// begin inline asm
	{
	.reg .u64 c;
	.reg .u64 t;
	.reg .u64 nc;
	mad.lo.cc.u64 c, %rd19785, %rd19825, %rd19727;
	madc.hi.cc.u64 c, %rd19785, %rd19825, 0;
	addc.cc.u64 t, %rd19728, c;
	addc.u64 nc, 0, 0;
	mad.lo.cc.u64 %rd19728, %rd19785, %rd19826, t;
	madc.hi.cc.u64 c, %rd19785, %rd19826, nc;
	addc.cc.u64 t, %rd19729, c;
	addc.u64 nc, 0, 0;
	mad.lo.cc.u64 %rd19729, %rd19785, %rd19827, t;
	madc.hi.cc.u64 c, %rd19785, %rd19827, nc;
	addc.cc.u64 t, %rd22853, c;
	addc.u64 nc, 0, 0;
	mad.lo.cc.u64 %rd22853, %rd19785, %rd19828, t;
	madc.hi.cc.u64 c, %rd19785, %rd19828, nc;
	addc.cc.u64 t, %rd19753, c;
	addc.u64 nc, 0, 0;
	mad.lo.cc.u64 %rd19753, %rd19785, %rd19829, t;
	madc.hi.cc.u64 c, %rd19785, %rd19829, nc;
	addc.cc.u64 t, %rd19776, c;
	addc.u64 nc, 0, 0;
	mad.lo.cc.u64 %rd19776, %rd19785, %rd19830, t;
	madc.hi.cc.u64 c, %rd19785, %rd19830, nc;
	addc.cc.u64 c, c, %rd19755;
	addc.u64 nc, 0, 0;
	addc.cc.u64 %rd19799, %rd19799, c;
	addc.u64 %rd19755, nc, 0;
	}
	// end inline asm
	mul.lo.s64 	%rd19808, %rd19728, -8860621160618917889;
	// begin inline asm
	{
	.reg .u64 c;
	.reg .u64 t;
	.reg .u64 nc;
	mad.lo.cc.u64 c, %rd19808, %rd19825, %rd19728;
	madc.hi.cc.u64 c, %rd19808, %rd19825, 0;
	addc.cc.u64 t, %rd19729, c;
	addc.u64 nc, 0, 0;
	mad.lo.cc.u64 %rd19729, %rd19808, %rd19826, t;
	madc.hi.cc.u64 c, %rd19808, %rd19826, nc;
	addc.cc.u64 t, %rd22853, c;
	addc.u64 nc, 0, 0;
	mad.lo.cc.u64 %rd22853, %rd19808, %rd19827, t;
	madc.hi.cc.u64 c, %rd19808, %rd19827, nc;
	addc.cc.u64 t, %rd19753, c;
	addc.u64 nc, 0, 0;
	mad.lo.cc.u64 %rd19753, %rd19808, %rd19828, t;
	madc.hi.cc.u64 c, %rd19808, %rd19828, nc;
	addc.cc.u64 t, %rd19776, c;
	addc.u64 nc, 0, 0;
	mad.lo.cc.u64 %rd19776, %rd19808, %rd19829, t;
	madc.hi.cc.u64 c, %rd19808, %rd19829, nc;
	addc.cc.u64 t, %rd19799, c;
	addc.u64 nc, 0, 0;
	mad.lo.cc.u64 %rd19799, %rd19808, %rd19830, t;
	madc.hi.cc.u64 c, %rd19808, %rd19830, nc;
	addc.cc.u64 c, c, %rd19755;
	addc.u64 nc, 0, 0;
	addc.cc.u64 %rd19822, %rd19822, c;
	addc.u64 %rd19755, nc, 0;
	}
	// end inline asm
	mul.lo.s64 	%rd19831, %rd19729, -8860621160618917889;
	// begin inline asm
	{
	.reg .u64 c;
	.reg .u64 t;
	.reg .u64 nc;
	mad.lo.cc.u64 c, %rd19831, %rd19825, %rd19729;
	madc.hi.cc.u64 c, %rd19831, %rd19825, 0;
	addc.cc.u64 t, %rd22853, c;
	addc.u64 nc, 0, 0;
	mad.lo.cc.u64 %rd22853, %rd19831, %rd19826, t;
	madc.hi.cc.u64 c, %rd19831, %rd19826, nc;
	addc.cc.u64 t, %rd19753, c;
	addc.u64 nc, 0, 0;
	mad.lo.cc.u64 %rd19753, %rd19831, %rd19827, t;
	madc.hi.cc.u64 c, %rd19831, %rd19827, nc;
	addc.cc.u64 t, %rd19776, c;
	addc.u64 nc, 0, 0;
	mad.lo.cc.u64 %rd19776, %rd19831, %rd19828, t;
	madc.hi.cc.u64 c, %rd19831, %rd19828, nc;
	addc.cc.u64 t, %rd19799, c;
	addc.u64 nc, 0, 0;
	mad.lo.cc.u64 %rd19799, %rd19831, %rd19829, t;
	madc.hi.cc.u64 c, %rd19831, %rd19829, nc;
	addc.cc.u64 t, %rd19822, c;
	addc.u64 nc, 0, 0;
	mad.lo.cc.u64 %rd19822, %rd19831, %rd19830, t;
	madc.hi.cc.u64 c, %rd19831, %rd19830, nc;
	addc.cc.u64 c, c, %rd19755;
	add.u64 %rd19823, %rd19823, c;
	}
	// end inline asm
	setp.lt.u64 	%p1707, %rd19823, 121098312706494698;
	mov.u64 	%rd22860, %rd19823;
	mov.u64 	%rd22861, %rd19822;
	mov.u64 	%rd22862, %rd19799;
	mov.u64 	%rd22863, %rd19776;
	mov.u64 	%rd22864, %rd19753;
	@%p1707 bra 	$L__BB1_384;
	setp.ne.s64 	%p1708, %rd19823, 121098312706494698;
	@%p1708 bra 	$L__BB1_383;
	setp.lt.u64 	%p1709, %rd19822, -4162727106559522501;
	mov.b64 	%rd22860, 121098312706494698;
	mov.u64 	%rd22861, %rd19822;
	mov.u64 	%rd22862, %rd19799;
	mov.u64 	%rd22863, %rd19776;
	mov.u64 	%rd22864, %rd19753;
	@%p1709 bra 	$L__BB1_384;
	setp.ne.s64 	%p1710, %rd19822, -4162727106559522501;
	@%p1710 bra 	$L__BB1_383;
	setp.lt.u64 	%p1711, %rd19799, 1883307231910630287;
	mov.b64 	%rd22861, -4162727106559522501;
	mov.u64 	%rd22862, %rd19799;
	mov.u64 	%rd22863, %rd19776;
	mov.u64 	%rd22864, %rd19753;
	@%p1711 bra 	$L__BB1_384;
	setp.ne.s64 	%p1712, %rd19799, 1883307231910630287;
	@%p1712 bra 	$L__BB1_383;
	setp.lt.u64 	%p1713, %rd19776, 2230234197602682880;
	mov.b64 	%rd22862, 1883307231910630287;
	mov.u64 	%rd22863, %rd19776;
	mov.u64 	%rd22864, %rd19753;
	@%p1713 bra 	$L__BB1_384;
	setp.ne.s64 	%p1714, %rd19776, 2230234197602682880;
	@%p1714 bra 	$L__BB1_383;
	setp.lt.u64 	%p1715, %rd19753, 1660523435060625408;
	mov.b64 	%rd22863, 2230234197602682880;
	mov.u64 	%rd22864, %rd19753;
	@%p1715 bra 	$L__BB1_384;
	setp.eq.s64 	%p1716, %rd19753, 1660523435060625408;
	setp.lt.u64 	%p1717, %rd22853, -8860621160618917887;
	and.pred  	%p1718, %p1716, %p1717;
	mov.b64 	%rd22864, 1660523435060625408;
	@%p1718 bra 	$L__BB1_384;
$L__BB1_383:
	mov.b64 	%rd19866, -8860621160618917887;
	mov.b64 	%rd19867, 1660523435060625408;
	mov.b64 	%rd19868, 2230234197602682880;
	mov.b64 	%rd19869, 1883307231910630287;
	mov.b64 	%rd19870, -4162727106559522501;
	mov.b64 	%rd19871, 121098312706494698;
	// begin inline asm
	sub.cc.u64 %rd22853, %rd22853, %rd19866;
	subc.cc.u64 %rd22864, %rd19753, %rd19867;
	subc.cc.u64 %rd22863, %rd19776, %rd19868;
	subc.cc.u64 %rd22862, %rd19799, %rd19869;
	subc.cc.u64 %rd22861, %rd19822, %rd19870;
	subc.u64 %rd22860, %rd19823, %rd19871;
	// end inline asm
$L__BB1_384:
	// begin inline asm
	{
	.reg .u64 c;
	.reg .u64 nc;
	.reg .u64 t;
	mad.lo.cc.u64 %rd19908, %rd33, %rd22799, 0;
	madc.hi.cc.u64 c, %rd33, %rd22799, 0;
	madc.lo.cc.u64 %rd19930, %rd33, %rd22798, c;
	madc.hi.cc.u64 c, %rd33, %rd22798, 0;
	madc.lo.cc.u64 %rd19931, %rd33, %rd22797, c;
	madc.hi.cc.u64 c, %rd33, %rd22797, 0;
	madc.lo.cc.u64 %rd19932, %rd33, %rd22796, c;
	madc.hi.cc.u64 c, %rd33, %rd22796, 0;
	madc.lo.cc.u64 %rd19933, %rd33, %rd22795, c;
	madc.hi.cc.u64 c, %rd33, %rd22795, 0;
	madc.lo.cc.u64 %rd19934, %rd33, %rd22794, c;
	madc.hi.u64 %rd22859, %rd33, %rd22794, 0;
	mad.lo.cc.u64 %rd19930, %rd32, %rd22799, %rd19930;
	madc.hi.cc.u64 c, %rd32, %rd22799, 0;
	addc.cc.u64 t, %rd19931, c;
	addc.u64 nc, 0, 0;
	mad.lo.cc.u64 %rd19931, %rd32, %rd22798, t;
	madc.hi.cc.u64 c, %rd32, %rd22798, nc;
	addc.cc.u64 t, %rd19932, c;
	addc.u64 nc, 0, 0;
	mad.lo.cc.u64 %rd19932, %rd32, %rd22797, t;
	madc.hi.cc.u64 c, %rd32, %rd22797, nc;
	addc.cc.u64 t, %rd19933, c;
	addc.u64 nc, 0, 0;
	mad.lo.cc.u64 %rd19933, %rd32, %rd22796, t;
	madc.hi.cc.u64 c, %rd32, %rd22796, nc;
	addc.cc.u64 t, %rd19934, c;
	addc.u64 nc, 0, 0;
	mad.lo.cc.u64 %rd19934, %rd32, %rd22795, t;
	madc.hi.cc.u64 c, %rd32, %rd22795, nc;
	addc.cc.u64 t, %rd22859, c;
	addc.u64 nc, 0, 0;
	mad.lo.cc.u64 %rd22859, %rd32, %rd22794, t;
	madc.hi.u64 %rd19958, %rd32, %rd22794, nc;
	mad.lo.cc.u64 %rd19931, %rd31, %rd22799, %rd19931;
	madc.hi.cc.u64 c, %rd31, %rd22799, 0;
	addc.cc.u64 t, %rd19932, c;
	addc.u64 nc, 0, 0;
	mad.lo.cc.u64 %rd19932, %rd31, %rd22798, t;
	madc.hi.cc.u64 c, %rd31, %rd22798, nc;
	addc.cc.u64 t, %rd19933, c;
	addc.u64 nc, 0, 0;
	mad.lo.cc.u64 %rd19933, %rd31, %rd22797, t;
	madc.hi.cc.u64 c, %rd31, %rd22797, nc;
	addc.cc.u64 t, %rd19934, c;
	addc.u64 nc, 0, 0;
	mad.lo.cc.u64 %rd19934, %rd31, %rd22796, t;
	madc.hi.cc.u64 c, %rd31, %rd22796, nc;
	addc.cc.u64 t, %rd22859, c;
	addc.u64 nc, 0, 0;
	mad.lo.cc.u64 %rd22859, %rd31, %rd22795, t;
	madc.hi.cc.u64 c, %rd31, %rd22795, nc;
	addc.cc.u64 t, %rd19958, c;
	addc.u64 nc, 0, 0;
	mad.lo.cc.u64 %rd19958, %rd31, %rd22794, t;
	madc.hi.u64 %rd19981, %rd31, %rd22794, nc;
	mad.lo.cc.u64 %rd19932, %rd30, %rd22799, %rd19932;
	madc.hi.cc.u64 c, %rd30, %rd22799, 0;
	addc.cc.u64 t, %rd19933, c;
	addc.u64 nc, 0, 0;
	mad.lo.cc.u64 %rd19933, %rd30, %rd22798, t;
	madc.hi.cc.u64 c, %rd30, %rd22798, nc;
	addc.cc.u64 t, %rd19934, c;
	addc.u64 nc, 0, 0;
	mad.lo.cc.u64 %rd19934, %rd30, %rd22797, t;
	madc.hi.cc.u64 c, %rd30, %rd22797, nc;
	addc.cc.u64 t, %rd22859, c;
	addc.u64 nc, 0, 0;
	mad.lo.cc.u64 %rd22859, %rd30, %rd22796, t;
	madc.hi.cc.u64 c, %rd30, %rd22796, nc;
	addc.cc.u64 t, %rd19958, c;
	addc.u64 nc, 0, 0;
	mad.lo.cc.u64 %rd19958, %rd30, %rd22795, t;
	madc.hi.cc.u64 c, %rd30, %rd22795, nc;
	addc.cc.u64 t, %rd19981, c;
	addc.u64 nc, 0, 0;
	mad.lo.cc.u64 %rd19981, %rd30, %rd22794, t;
	madc.hi.u64 %rd20004, %rd30, %rd22794, nc;
	mad.lo.cc.u64 %rd19933, %rd29, %rd22799, %rd19933;
	madc.hi.cc.u64 c, %rd29, %rd22799, 0;
	addc.cc.u64 t, %rd19934, c;
	addc.u64 nc, 0, 0;
	mad.lo.cc.u64 %rd19934, %rd29, %rd22798, t;
	madc.hi.cc.u64 c, %rd29, %rd22798, nc;
	addc.cc.u64 t, %rd22859, c;
	addc.u64 nc, 0, 0;
	mad.lo.cc.u64 %rd22859, %rd29, %rd22797, t;
	madc.hi.cc.u64 c, %rd29, %rd22797, nc;
	addc.cc.u64 t, %rd19958, c;
	addc.u64 nc, 0, 0;
	mad.lo.cc.u64 %rd19958, %rd29, %rd22796, t;
	madc.hi.cc.u64 c, %rd29, %rd22796, nc;
	addc.cc.u64 t, %rd19981, c;
	addc.u64 nc, 0, 0;
	mad.lo.cc.u64 %rd19981, %rd29, %rd22795, t;
	madc.hi.cc.u64 c, %rd29, %rd22795, nc;
	addc.cc.u64 t, %rd20004, c;
	addc.u64 nc, 0, 0;
	mad.lo.cc.u64 %rd20004, %rd29, %rd22794, t;
	madc.hi.u64 %rd20027, %rd29, %rd22794, nc;
	mad.lo.cc.u64 %rd19934, %rd28, %rd22799, %rd19934;
	madc.hi.cc.u64 c, %rd28, %rd22799, 0;
	addc.cc.u64 t, %rd22859, c;
	addc.u64 nc, 0, 0;
	mad.lo.cc.u64 %rd22859, %rd28, %rd22798, t;
	madc.hi.cc.u64 c, %rd28, %rd22798, nc;
	addc.cc.u64 t, %rd19958, c;
	addc.u64 nc, 0, 0;
	mad.lo.cc.u64 %rd19958, %rd28, %rd22797, t;
	madc.hi.cc.u64 c, %rd28, %rd22797, nc;
	addc.cc.u64 t, %rd19981, c;
	addc.u64 nc, 0, 0;
	mad.lo.cc.u64 %rd19981, %rd28, %rd22796, t;
	madc.hi.cc.u64 c, %rd28, %rd22796, nc;
	addc.cc.u64 t, %rd20004, c;
	addc.u64 nc, 0, 0;
	mad.lo.cc.u64 %rd20004, %rd28, %rd22795, t;
	madc.hi.cc.u64 c, %rd28, %rd22795, nc;
	addc.cc.u64 t, %rd20027, c;
	addc.u64 nc, 0, 0;
	mad.lo.cc.u64 %rd20027, %rd28, %rd22794, t;
	madc.hi.u64 %rd20028, %rd28, %rd22794, nc;
	}
	// end inline asm
	mul.lo.s64 	%rd19922, %rd19908, -8860621160618917889;
	mov.b64 	%rd20030, -8860621160618917887;
	mov.b64 	%rd20031, 1660523435060625408;
	mov.b64 	%rd20032, 2230234197602682880;
	mov.b64 	%rd20033, 1883307231910630287;
	mov.b64 	%rd20034, -4162727106559522501;
	mov.b64 	%rd20035, 121098312706494698;
	// begin inline asm
	{
	.reg .u64 c;
	.reg .u64 t;
	.reg .u64 nc;
	mad.lo.cc.u64 c, %rd19922, %rd20030, %rd19908;
	madc.hi.cc.u64 c, %rd19922, %rd20030, 0;
	addc.cc.u64 t, %rd19930, c;
	addc.u64 nc, 0, 0;
	mad.lo.cc.u64 %rd19930, %rd19922, %rd20031, t;
	madc.hi.cc.u64 c, %rd19922, %rd20031, nc;
	addc.cc.u64 t, %rd19931, c;
	addc.u64 nc, 0, 0;
	mad.lo.cc.u64 %rd19931, %rd19922, %rd20032, t;
	madc.hi.cc.u64 c, %rd19922, %rd20032, nc;
	addc.cc.u64 t, %rd19932, c;
	addc.u64 nc, 0, 0;
	mad.lo.cc.u64 %rd19932, %rd19922, %rd20033, t;
	madc.hi.cc.u64 c, %rd19922, %rd20033, nc;
	addc.cc.u64 t, %rd19933, c;
	addc.u64 nc, 0, 0;
	mad.lo.cc.u64 %rd19933, %rd19922, %rd20034, t;
	madc.hi.cc.u64 c, %rd19922, %rd20034, nc;
	addc.cc.u64 t, %rd19934, c;
	addc.u64 nc, 0, 0;
	mad.lo.cc.u64 %rd19934, %rd19922, %rd20035, t;
	madc.hi.cc.u64 c, %rd19922, %rd20035, nc;
	addc.cc.u64 %rd22859, %rd22859, c;
	addc.u64 %rd19960, 0, 0;
	}
	// end inline asm
	mul.lo.s64 	%rd19944, %rd19930, -8860621160618917889;
	// begin inline asm
	{
	.reg .u64 c;
	.reg .u64 t;
	.reg .u64 nc;
	mad.lo.cc.u64 c, %rd19944, %rd20030, %rd19930;
	madc.hi.cc.u64 c, %rd19944, %rd20030, 0;
	addc.cc.u64 t, %rd19931, c;
	addc.u64 nc, 0, 0;
	mad.lo.cc.u64 %rd19931, %rd19944, %rd20031, t;
	madc.hi.cc.u64 c, %rd19944, %rd20031, nc;
	addc.cc.u64 t, %rd19932, c;
	addc.u64 nc, 0, 0;
	mad.lo.cc.u64 %rd19932, %rd19944, %rd20032, t;
	madc.hi.cc.u64 c, %rd19944, %rd20032, nc;
	addc.cc.u64 t, %rd19933, c;
	addc.u64 nc, 0, 0;
	mad.lo.cc.u64 %rd19933, %rd19944, %rd20033, t;
	madc.hi.cc.u64 c, %rd19944, %rd20033, nc;
	addc.cc.u64 t, %rd19934, c;
	addc.u64 nc, 0, 0;
	mad.lo.cc.u64 %rd19934, %rd19944, %rd20034, t;
	madc.hi.cc.u64 c, %rd19944, %rd20034, nc;
	addc.cc.u64 t, %rd22859, c;
	addc.u64 nc, 0, 0;
	mad.lo.cc.u64 %rd22859, %rd19944, %rd20035, t;
	madc.hi.cc.u64 c, %rd19944, %rd20035, nc;
	addc.cc.u64 c, c, %rd19960;
	addc.u64 nc, 0, 0;
	addc.cc.u64 %rd19958, %rd19958, c;
	addc.u64 %rd19960, nc, 0;
	}
	// end inline asm
	mul.lo.s64 	%rd19967, %rd19931, -8860621160618917889;
	// begin inline asm
	{
	.reg .u64 c;
	.reg .u64 t;
	.reg .u64 nc;
	mad.lo.cc.u64 c, %rd19967, %rd20030, %rd19931;
	madc.hi.cc.u64 c, %rd19967, %rd20030, 0;
	addc.cc.u64 t, %rd19932, c;
	addc.u64 nc, 0, 0;
	mad.lo.cc.u64 %rd19932, %rd19967, %rd20031, t;
	madc.hi.cc.u64 c, %rd19967, %rd20031, nc;
	addc.cc.u64 t, %rd19933, c;
	addc.u64 nc, 0, 0;
	mad.lo.cc.u64 %rd19933, %rd19967, %rd20032, t;
	madc.hi.cc.u64 c, %rd19967, %rd20032, nc;
	addc.cc.u64 t, %rd19934, c;
	addc.u64 nc, 0, 0;
	mad.lo.cc.u64 %rd19934, %rd19967, %rd20033, t;
	madc.hi.cc.u64 c, %rd19967, %rd20033, nc;
	addc.cc.u64 t, %rd22859, c;
	addc.u64 nc, 0, 0;
	mad.lo.cc.u64 %rd22859, %rd19967, %rd20034, t;
	madc.hi.cc.u64 c, %rd19967, %rd20034, nc;
	addc.cc.u64 t, %rd19958, c;
	addc.u64 nc, 0, 0;
	mad.lo.cc.u64 %rd19958, %rd19967, %rd20035, t;
	madc.hi.cc.u64 c, %rd19967, %rd20035, nc;
	addc.cc.u64 c, c, %rd19960;
	addc.u64 nc, 0, 0;
	addc.cc.u64 %rd19981, %rd19981, c;
	addc.u64 %rd19960, nc, 0;
	}
	// end inline asm
	mul.lo.s64 	%rd19990, %rd19932, -8860621160618917889;
	// begin inline asm
	{
	.reg .u64 c;
	.reg .u64 t;
	.reg .u64 nc;
	mad.lo.cc.u64 c, %rd19990, %rd20030, %rd19932;
	madc.hi.cc.u64 c, %rd19990, %rd20030, 0;
	addc.cc.u64 t, %rd19933, c;
	addc.u64 nc, 0, 0;
	mad.lo.cc.u64 %rd19933, %rd19990, %rd20031, t;
	madc.hi.cc.u64 c, %rd19990, %rd20031, nc;
	addc.cc.u64 t, %rd19934, c;
	addc.u64 nc, 0, 0;
	mad.lo.cc.u64 %rd19934, %rd19990, %rd20032, t;
	madc.hi.cc.u64 c, %rd19990, %rd20032, nc;
	addc.cc.u64 t, %rd22859, c;
	addc.u64 nc, 0, 0;
	mad.lo.cc.u64 %rd22859, %rd19990, %rd20033, t;
	madc.hi.cc.u64 c, %rd19990, %rd20033, nc;
	addc.cc.u64 t, %rd19958, c;
	addc.u64 nc, 0, 0;
	mad.lo.cc.u64 %rd19958, %rd19990, %rd20034, t;
	madc.hi.cc.u64 c, %rd19990, %rd20034, nc;
	addc.cc.u64 t, %rd19981, c;
	addc.u64 nc, 0, 0;
	mad.lo.cc.u64 %rd19981, %rd19990, %rd20035, t;
	madc.hi.cc.u64 c, %rd19990, %rd20035, nc;
	addc.cc.u64 c, c, %rd19960;
	addc.u64 nc, 0, 0;
	addc.cc.u64 %rd20004, %rd20004, c;
	addc.u64 %rd19960, nc, 0;
	}
	// end inline asm
	mul.lo.s64 	%rd20013, %rd19933, -8860621160618917889;
	// begin inline asm
	{
	.reg .u64 c;
	.reg .u64 t;
	.reg .u64 nc;
	mad.lo.cc.u64 c, %rd20013, %rd20030, %rd19933;
	madc.hi.cc.u64 c, %rd20013, %rd20030, 0;
	addc.cc.u64 t, %rd19934, c;
	addc.u64 nc, 0, 0;
	mad.lo.cc.u64 %rd19934, %rd20013, %rd20031, t;
	madc.hi.cc.u64 c, %rd20013, %rd20031, nc;
	addc.cc.u64 t, %rd22859, c;
	addc.u64 nc, 0, 0;
	mad.lo.cc.u64 %rd22859, %rd20013, %rd20032, t;
	madc.hi.cc.u64 c, %rd20013, %rd20032, nc;
	addc.cc.u64 t, %rd19958, c;
	addc.u64 nc, 0, 0;
	mad.lo.cc.u64 %rd19958, %rd20013, %rd20033, t;
	madc.hi.cc.u64 c, %rd20013, %rd20033, nc;
	addc.cc.u64 t, %rd19981, c;
	addc.u64 nc, 0, 0;
	mad.lo.cc.u64 %rd19981, %rd20013, %rd20034, t;
	madc.hi.cc.u64 c, %rd20013, %rd20034, nc;
	addc.cc.u64 t, %rd20004, c;
	addc.u64 nc, 0, 0;
	mad.lo.cc.u64 %rd20004, %rd20013, %rd20035, t;
	madc.hi.cc.u64 c, %rd20013, %rd20035, nc;
	addc.cc.u64 c, c, %rd19960;
	addc.u64 nc, 0, 0;
	addc.cc.u64 %rd20027, %rd20027, c;
	addc.u64 %rd19960, nc, 0;
	}
	// end inline asm
	mul.lo.s64 	%rd20036, %rd19934, -8860621160618917889;
	// begin inline asm
	{
	.reg .u64 c;
	.reg .u64 t;
	.reg .u64 nc;
	mad.lo.cc.u64 c, %rd20036, %rd20030, %rd19934;
	madc.hi.cc.u64 c, %rd20036, %rd20030, 0;
	addc.cc.u64 t, %rd22859, c;
	addc.u64 nc, 0, 0;
	mad.lo.cc.u64 %rd22859, %rd20036, %rd20031, t;
	madc.hi.cc.u64 c, %rd20036, %rd20031, nc;
	addc.cc.u64 t, %rd19958, c;
	addc.u64 nc, 0, 0;
	mad.lo.cc.u64 %rd19958, %rd20036, %rd20032, t;
	madc.hi.cc.u64 c, %rd20036, %rd20032, nc;
	addc.cc.u64 t, %rd19981, c;
	addc.u64 nc, 0, 0;
	mad.lo.cc.u64 %rd19981, %rd20036, %rd20033, t;
	madc.hi.cc.u64 c, %rd20036, %rd20033, nc;
	addc.cc.u64 t, %rd20004, c;
	addc.u64 nc, 0, 0;
	mad.lo.cc.u64 %rd20004, %rd20036, %rd20034, t;
	madc.hi.cc.u64 c, %rd20036, %rd20034, nc;
	addc.cc.u64 t, %rd20027, c;
	addc.u64 nc, 0, 0;
	mad.lo.cc.u64 %rd20027, %rd20036, %rd20035, t;
	madc.hi.cc.u64 c, %rd20036, %rd20035, nc;
	addc.cc.u64 c, c, %rd19960;
	add.u64 %rd20028, %rd20028, c;
	}
	// end inline asm
	setp.lt.u64 	%p1719, %rd20028, 121098312706494698;
	mov.u64 	%rd22854, %rd20028;
	mov.u64 	%rd22855, %rd20027;
	mov.u64 	%rd22856, %rd20004;
	mov.u64 	%rd22857, %rd19981;
	mov.u64 	%rd22858, %rd19958;
	@%p1719 bra 	$L__BB1_395;
	setp.ne.s64 	%p1720, %rd20028, 121098312706494698;
	@%p1720 bra 	$L__BB1_394;
	setp.lt.u64 	%p1721, %rd20027, -4162727106559522501;
	mov.b64 	%rd22854, 121098312706494698;
	mov.u64 	%rd22855, %rd20027;
	mov.u64 	%rd22856, %rd20004;
	mov.u64 	%rd22857, %rd19981;
	mov.u64 	%rd22858, %rd19958;
	@%p1721 bra 	$L__BB1_395;
	setp.ne.s64 	%p1722, %rd20027, -4162727106559522501;
	@%p1722 bra 	$L__BB1_394;
	setp.lt.u64 	%p1723, %rd20004, 1883307231910630287;
	mov.b64 	%rd22855, -4162727106559522501;
	mov.u64 	%rd22856, %rd20004;
	mov.u64 	%rd22857, %rd19981;
	mov.u64 	%rd22858, %rd19958;
	@%p1723 bra 	$L__BB1_395;
	setp.ne.s64 	%p1724, %rd20004, 1883307231910630287;
	@%p1724 bra 	$L__BB1_394;
	setp.lt.u64 	%p1725, %rd19981, 2230234197602682880;
	mov.b64 	%rd22856, 1883307231910630287;
	mov.u64 	%rd22857, %rd19981;
	mov.u64 	%rd22858, %rd19958;
	@%p1725 bra 	$L__BB1_395;
	setp.ne.s64 	%p1726, %rd19981, 2230234197602682880;
	@%p1726 bra 	$L__BB1_394;
	setp.lt.u64 	%p1727, %rd19958, 1660523435060625408;
	mov.b64 	%rd22857, 2230234197602682880;
	mov.u64 	%rd22858, %rd19958;
	@%p1727 bra 	$L__BB1_395;
	setp.eq.s64 	%p1728, %rd19958, 1660523435060625408;
	setp.lt.u64 	%p1729, %rd22859, -8860621160618917887;
	and.pred  	%p1730, %p1728, %p1729;
	mov.b64 	%rd22858, 1660523435060625408;
	@%p1730 bra 	$L__BB1_395;
$L__BB1_394:
	mov.b64 	%rd20071, -8860621160618917887;
	mov.b64 	%rd20072, 1660523435060625408;
	mov.b64 	%rd20073, 2230234197602682880;
	mov.b64 	%rd20074, 1883307231910630287;
	mov.b64 	%rd20075, -4162727106559522501;
	mov.b64 	%rd20076, 121098312706494698;
	// begin inline asm
	sub.cc.u64 %rd22859, %rd22859, %rd20071;
	subc.cc.u64 %rd22858, %rd19958, %rd20072;
	subc.cc.u64 %rd22857, %rd19981, %rd20073;
	subc.cc.u64 %rd22856, %rd20004, %rd20074;
	subc.cc.u64 %rd22855, %rd20027, %rd20075;
	subc.u64 %rd22854, %rd20028, %rd20076;
	// end inline asm
$L__BB1_395:
	setp.lt.u64 	%p1731, %rd22854, %rd22860;
	@%p1731 bra 	$L__BB1_406;
	setp.le.u64 	%p1732, %rd22854, %rd22860;
	@%p1732 bra 	$L__BB1_397;
	bra.uni 	$L__BB1_405;
$L__BB1_397:
	setp.lt.u64 	%p1733, %rd22855, %rd22861;
	@%p1733 bra 	$L__BB1_406;
	setp.gt.u64 	%p1734, %rd22855, %rd22861;
	@%p1734 bra 	$L__BB1_405;
	setp.lt.u64 	%p1735, %rd22856, %rd22862;
	@%p1735 bra 	$L__BB1_406;
	setp.gt.u64 	%p1736, %rd22856, %rd22862;
	@%p1736 bra 	$L__BB1_405;
	setp.lt.u64 	%p1737, %rd22857, %rd22863;
	@%p1737 bra 	$L__BB1_406;
	setp.gt.u64 	%p1738, %rd22857, %rd22863;
	@%p1738 bra 	$L__BB1_405;
	setp.lt.u64 	%p1739, %rd22858, %rd22864;
	@%p1739 bra 	$L__BB1_406;
	setp.gt.u64 	%p1740, %rd22858, %rd22864;
	setp.gt.u64 	%p1741, %rd22859, %rd22853;
	or.pred  	%p1742, %p1740, %p1741;
	@%p1742 bra 	$L__BB1_405;
	bra.uni 	$L__BB1_406;
$L__BB1_405:
	mov.b64 	%rd20089, -8860621160618917887;
	mov.b64 	%rd20090, 1660523435060625408;
	mov.b64 	%rd20091, 2230234197602682880;
	mov.b64 	%rd20092, 1883307231910630287;
	mov.b64 	%rd20093, -4162727106559522501;
	mov.b64 	%rd20094, 121098312706494698;
	// begin inline asm
	add.cc.u64 %rd22853, %rd22853, %rd20089;
	addc.cc.u64 %rd22864, %rd22864, %rd20090;
	addc.cc.u64 %rd22863, %rd22863, %rd20091;
	addc.cc.u64 %rd22862, %rd22862, %rd20092;
	addc.cc.u64 %rd22861, %rd22861, %rd20093;
	addc.u64 %rd22860, %rd22860, %rd20094;
	// end inline asm
$L__BB1_406:
	// begin inline asm
	sub.cc.u64 %rd22871, %rd22853, %rd22859;
	subc.cc.u64 %rd22870, %rd22864, %rd22858;
	subc.cc.u64 %rd22869, %rd22863, %rd22857;
	subc.cc.u64 %rd22868, %rd22862, %rd22856;
	subc.cc.u64 %rd22867, %rd22861, %rd22855;
	subc.u64 %rd22866, %rd22860, %rd22854;
	// end inline asm
	setp.lt.u64 	%p1743, %rd22854, %rd22866;
	@%p1743 bra 	$L__BB1_417;
	setp.le.u64 	%p1744, %rd22854, %rd22866;
	@%p1744 bra 	$L__BB1_408;
	bra.uni 	$L__BB1_416;
$L__BB1_408:
	setp.lt.u64 	%p1745, %rd22855, %rd22867;
	@%p1745 bra 	$L__BB1_417;
	setp.gt.u64 	%p1746, %rd22855, %rd22867;
	@%p1746 bra 	$L__BB1_416;
	setp.lt.u64 	%p1747, %rd22856, %rd22868;
	@%p1747 bra 	$L__BB1_417;
	setp.gt.u64 	%p1748, %rd22856, %rd22868;
	@%p1748 bra 	$L__BB1_416;
	setp.lt.u64 	%p1749, %rd22857, %rd22869;
	@%p1749 bra 	$L__BB1_417;
	setp.gt.u64 	%p1750, %rd22857, %rd22869;
	@%p1750 bra 	$L__BB1_416;
	setp.lt.u64 	%p1751, %rd22858, %rd22870;
	@%p1751 bra 	$L__BB1_417;
	setp.gt.u64 	%p1752, %rd22858, %rd22870;
	setp.gt.u64 	%p1753, %rd22859, %rd22871;
	or.pred  	%p1754, %p1752, %p1753;
	@%p1754 bra 	$L__BB1_416;
	bra.uni 	$L__BB1_417;
$L__BB1_416:
	mov.b64 	%rd20125, -8860621160618917887;
	mov.b64 	%rd20126, 1660523435060625408;
	mov.b64 	%rd20127, 2230234197602682880;
	mov.b64 	%rd20128, 1883307231910630287;
	mov.b64 	%rd20129, -4162727106559522501;
	mov.b64 	%rd20130, 121098312706494698;
	// begin inline asm
	add.cc.u64 %rd22871, %rd22871, %rd20125;
	addc.cc.u64 %rd22870, %rd22870, %rd20126;
	addc.cc.u64 %rd22869, %rd22869, %rd20127;
	addc.cc.u64 %rd22868, %rd22868, %rd20128;
	addc.cc.u64 %rd22867, %rd22867, %rd20129;
	addc.u64 %rd22866, %rd22866, %rd20130;
	// end inline asm
$L__BB1_417:
	setp.lt.u64 	%p1755, %rd18522, 121098312706494698;
	// begin inline asm
	sub.cc.u64 %rd23610, %rd22871, %rd22859;
	subc.cc.u64 %rd23609, %rd22870, %rd22858;
	subc.cc.u64 %rd23608, %rd22869, %rd22857;
	subc.cc.u64 %rd23607, %rd22868, %rd22856;
	subc.cc.u64 %rd23606, %rd22867, %rd22855;
	subc.u64 %rd23605, %rd22866, %rd22854;
	// end inline asm
	mov.u64 	%rd23600, %rd18518;
	mov.u64 	%rd23601, %rd18519;
	mov.u64 	%rd23602, %rd18520;
	mov.u64 	%rd23603, %rd18521;
	mov.u64 	%rd23604, %rd18522;
	@%p1755 bra 	$L__BB1_1800;
	setp.ne.s64 	%p1756, %rd18522, 121098312706494698;
	@%p1756 bra 	$L__BB1_427;
	setp.lt.u64 	%p1757, %rd18521, -4162727106559522501;
	mov.b64 	%rd23604, 121098312706494698;
	mov.u64 	%rd23600, %rd18518;
	mov.u64 	%rd23601, %rd18519;
	mov.u64 	%rd23602, %rd18520;
	mov.u64 	%rd23603, %rd18521;
	@%p1757 bra 	$L__BB1_1800;
	setp.ne.s64 	%p1758, %rd18521, -4162727106559522501;
	@%p1758 bra 	$L__BB1_427;
	setp.lt.u64 	%p1759, %rd18520, 1883307231910630287;
	mov.b64 	%rd23603, -4162727106559522501;
	mov.u64 	%rd23600, %rd18518;
	mov.u64 	%rd23601, %rd18519;
	mov.u64 	%rd23602, %rd18520;
	@%p1759 bra 	$L__BB1_1800;
	setp.ne.s64 	%p1760, %rd18520, 1883307231910630287;
	@%p1760 bra 	$L__BB1_427;
	setp.lt.u64 	%p1761, %rd18519, 2230234197602682880;
	mov.b64 	%rd23602, 1883307231910630287;
	mov.u64 	%rd23600, %rd18518;
	mov.u64 	%rd23601, %rd18519;
	@%p1761 bra 	$L__BB1_1800;
	setp.ne.s64 	%p1762, %rd18519, 2230234197602682880;
	@%p1762 bra 	$L__BB1_427;
	setp.lt.u64 	%p1763, %rd18518, 1660523435060625408;
	mov.b64 	%rd23601, 2230234197602682880;
	mov.u64 	%rd23600, %rd18518;
	@%p1763 bra 	$L__BB1_1800;
	setp.eq.s64 	%p1764, %rd18518, 1660523435060625408;
	setp.lt.u64 	%p1765, %rd23599, -8860621160618917887;
	and.pred  	%p1766, %p1764, %p1765;
	mov.b64 	%rd23600, 1660523435060625408;
	@%p1766 bra 	$L__BB1_1800;
$L__BB1_427:
	mov.b64 	%rd20176, -8860621160618917887;
	mov.b64 	%rd20177, 1660523435060625408;
	mov.b64 	%rd20178, 2230234197602682880;
	mov.b64 	%rd20179, 1883307231910630287;
	mov.b64 	%rd20180, -4162727106559522501;
	mov.b64 	%rd20181, 121098312706494698;
	// begin inline asm
	sub.cc.u64 %rd23599, %rd23599, %rd20176;
	subc.cc.u64 %rd23600, %rd18518, %rd20177;
	subc.cc.u64 %rd23601, %rd18519, %rd20178;
	subc.cc.u64 %rd23602, %rd18520, %rd20179;
	subc.cc.u64 %rd23603, %rd18521, %rd20180;
	subc.u64 %rd23604, %rd18522, %rd20181;
	// end inline asm
	bra.uni 	$L__BB1_1800;
$L__BB1_428:
	@%p27 bra 	$L__BB1_959;
	or.b64  	%rd12691, %rd39, %rd38;
	or.b64  	%rd12692, %rd12691, %rd37;
	or.b64  	%rd12693, %rd12692, %rd36;
	or.b64  	%rd12694, %rd12693, %rd35;
	or.b64  	%rd12695, %rd12694, %rd34;
	setp.ne.s64 	%p967, %rd12695, 0;
	@%p967 bra 	$L__BB1_431;
	ld.global.u8 	%rd12696, [%rd22643+-72];
	ld.global.u8 	%rd12697, [%rd22643+-71];
	shl.b64 	%rd12698, %rd12697, 8;
	or.b64  	%rd12699, %rd12698, %rd12696;
	ld.global.u8 	%rd12700, [%rd22643+-70];
	shl.b64 	%rd12701, %rd12700, 16;
	ld.global.u8 	%rd12702, [%rd22643+-69];
	shl.b64 	%rd12703, %rd12702, 24;
	or.b64  	%rd12704, %rd12703, %rd12701;
	or.b64  	%rd12705, %rd12704, %rd12699;
	ld.global.u8 	%rd12706, [%rd22643+-68];
	ld.global.u8 	%rd12707, [%rd22643+-67];
	shl.b64 	%rd12708, %rd12707, 8;
	or.b64  	%rd12709, %rd12708, %rd12706;
	ld.global.u8 	%rd12710, [%rd22643+-66];
	shl.b64 	%rd12711, %rd12710, 16;
	ld.global.u8 	%rd12712, [%rd22643+-65];
	shl.b64 	%rd12713, %rd12712, 24;
	or.b64  	%rd12714, %rd12713, %rd12711;
	or.b64  	%rd12715, %rd12714, %rd12709;
	shl.b64 	%rd12716, %rd12715, 32;
	or.b64  	%rd23616, %rd12716, %rd12705;
	ld.global.u8 	%rd12717, [%rd22643+-64];
	ld.global.u8 	%rd12718, [%rd22643+-63];
	shl.b64 	%rd12719, %rd12718, 8;
	or.b64  	%rd12720, %rd12719, %rd12717;
	ld.global.u8 	%rd12721, [%rd22643+-62];
	shl.b64 	%rd12722, %rd12721, 16;
	ld.global.u8 	%rd12723, [%rd22643+-61];
	shl.b64 	%rd12724, %rd12723, 24;
	or.b64  	%rd12725, %rd12724, %rd12722;
	or.b64  	%rd12726, %rd12725, %rd12720;
	ld.global.u8 	%rd12727, [%rd22643+-60];
	ld.global.u8 	%rd12728, [%rd22643+-59];
	shl.b64 	%rd12729, %rd12728, 8;
	or.b64  	%rd12730, %rd12729, %rd12727;
	ld.global.u8 	%rd12731, [%rd22643+-58];
	shl.b64 	%rd12732, %rd12731, 16;
	ld.global.u8 	%rd12733, [%rd22643+-57];
	shl.b64 	%rd12734, %rd12733, 24;
	or.b64  	%rd12735, %rd12734, %rd12732;
	or.b64  	%rd12736, %rd12735, %rd12730;
	shl.b64 	%rd12737, %rd12736, 32;
	or.b64  	%rd23615, %rd12737, %rd12726;
	ld.global.u8 	%rd12738, [%rd22643+-56];
	ld.global.u8 	%rd12739, [%rd22643+-55];
	shl.b64 	%rd12740, %rd12739, 8;
	or.b64  	%rd12741, %rd12740, %rd12738;
	ld.global.u8 	%rd12742, [%rd22643+-54];
	shl.b64 	%rd12743, %rd12742, 16;
	ld.global.u8 	%rd12744, [%rd22643+-53];
	shl.b64 	%rd12745, %rd12744, 24;
	or.b64  	%rd12746, %rd12745, %rd12743;
	or.b64  	%rd12747, %rd12746, %rd12741;
	ld.global.u8 	%rd12748, [%rd22643+-52];
	ld.global.u8 	%rd12749, [%rd22643+-51];
	shl.b64 	%rd12750, %rd12749, 8;
	or.b64  	%rd12751, %rd12750, %rd12748;
	ld.global.u8 	%rd12752, [%rd22643+-50];
	shl.b64 	%rd12753, %rd12752, 16;
	ld.global.u8 	%rd12754, [%rd22643+-49];
	shl.b64 	%rd12755, %rd12754, 24;
	or.b64  	%rd12756, %rd12755, %rd12753;
	or.b64  	%rd12757, %rd12756, %rd12751;
	shl.b64 	%rd12758, %rd12757, 32;
	or.b64  	%rd23614, %rd12758, %rd12747;
	ld.global.u8 	%rd12759, [%rd22643+-48];
	ld.global.u8 	%rd12760, [%rd22643+-47];
	shl.b64 	%rd12761, %rd12760, 8;
	or.b64  	%rd12762, %rd12761, %rd12759;
	ld.global.u8 	%rd12763, [%rd22643+-46];
	shl.b64 	%rd12764, %rd12763, 16;
	ld.global.u8 	%rd12765, [%rd22643+-45];
	shl.b64 	%rd12766, %rd12765, 24;
	or.b64  	%rd12767, %rd12766, %rd12764;
	or.b64  	%rd12768, %rd12767, %rd12762;
	ld.global.u8 	%rd12769, [%rd22643+-44];
	ld.global.u8 	%rd12770, [%rd22643+-43];
	shl.b64 	%rd12771, %rd12770, 8;
	or.b64  	%rd12772, %rd12771, %rd12769;
	ld.global.u8 	%rd12773, [%rd22643+-42];
	shl.b64 	%rd12774, %rd12773, 16;
	ld.global.u8 	%rd12775, [%rd22643+-41];
	shl.b64 	%rd12776, %rd12775, 24;
	or.b64  	%rd12777, %rd12776, %rd12774;
	or.b64  	%rd12778, %rd12777, %rd12772;
	shl.b64 	%rd12779, %rd12778, 32;
	or.b64  	%rd23613, %rd12779, %rd12768;
	ld.global.u8 	%rd12780, [%rd22643+-40];
	ld.global.u8 	%rd12781, [%rd22643+-39];
	shl.b64 	%rd12782, %rd12781, 8;
	or.b64  	%rd12783, %rd12782, %rd12780;
	ld.global.u8 	%rd12784, [%rd22643+-38];
	shl.b64 	%rd12785, %rd12784, 16;
	ld.global.u8 	%rd12786, [%rd22643+-37];
	shl.b64 	%rd12787, %rd12786, 24;
	or.b64  	%rd12788, %rd12787, %rd12785;
	or.b64  	%rd12789, %rd12788, %rd12783;
	ld.global.u8 	%rd12790, [%rd22643+-36];
	ld.global.u8 	%rd12791, [%rd22643+-35];
	shl.b64 	%rd12792, %rd12791, 8;
	or.b64  	%rd12793, %rd12792, %rd12790;
	ld.global.u8 	%rd12794, [%rd22643+-34];
	shl.b64 	%rd12795, %rd12794, 16;
	ld.global.u8 	%rd12796, [%rd22643+-33];
	shl.b64 	%rd12797, %rd12796, 24;
	or.b64  	%rd12798, %rd12797, %rd12795;
	or.b64  	%rd12799, %rd12798, %rd12793;
	shl.b64 	%rd12800, %rd12799, 32;
	or.b64  	%rd23612, %rd12800, %rd12789;
	ld.global.u8 	%rd12801, [%rd22643+-32];
	ld.global.u8 	%rd12802, [%rd22643+-31];
	shl.b64 	%rd12803, %rd12802, 8;
	or.b64  	%rd12804, %rd12803, %rd12801;
	ld.global.u8 	%rd12805, [%rd22643+-30];
	shl.b64 	%rd12806, %rd12805, 16;
	ld.global.u8 	%rd12807, [%rd22643+-29];
	shl.b64 	%rd12808, %rd12807, 24;
	or.b64  	%rd12809, %rd12808, %rd12806;
	or.b64  	%rd12810, %rd12809, %rd12804;
	ld.global.u8 	%rd12811, [%rd22643+-28];
	ld.global.u8 	%rd12812, [%rd22643+-27];
	shl.b64 	%rd12813, %rd12812, 8;
	or.b64  	%rd12814, %rd12813, %rd12811;
	ld.global.u8 	%rd12815, [%rd22643+-26];
	shl.b64 	%rd12816, %rd12815, 16;
	ld.global.u8 	%rd12817, [%rd22643+-25];
	shl.b64 	%rd12818, %rd12817, 24;
	or.b64  	%rd12819, %rd12818, %rd12816;
	or.b64  	%rd12820, %rd12819, %rd12814;
	shl.b64 	%rd12821, %rd12820, 32;
	or.b64  	%rd23611, %rd12821, %rd12810;
	ld.global.u8 	%rd12822, [%rd22643+-24];
	ld.global.u8 	%rd12823, [%rd22643+-23];
	shl.b64 	%rd12824, %rd12823, 8;
	or.b64  	%rd12825, %rd12824, %rd12822;
	ld.global.u8 	%rd12826, [%rd22643+-22];
	shl.b64 	%rd12827, %rd12826, 16;
	ld.global.u8 	%rd12828, [%rd22643+-21];
	shl.b64 	%rd12829, %rd12828, 24;
	or.b64  	%rd12830, %rd12829, %rd12827;
	or.b64  	%rd12831, %rd12830, %rd12825;
	ld.global.u8 	%rd12832, [%rd22643+-20];
	ld.global.u8 	%rd12833, [%rd22643+-19];
	shl.b64 	%rd12834, %rd12833, 8;
	or.b64  	%rd12835, %rd12834, %rd12832;
	ld.global.u8 	%rd12836, [%rd22643+-18];
	shl.b64 	%rd12837, %rd12836, 16;
	ld.global.u8 	%rd12838, [%rd22643+-17];
	shl.b64 	%rd12839, %rd12838, 24;
	or.b64  	%rd12840, %rd12839, %rd12837;
	or.b64  	%rd12841, %rd12840, %rd12835;
	shl.b64 	%rd12842, %rd12841, 32;
	or.b64  	%rd23610, %rd12842, %rd12831;
	ld.global.u8 	%rd12843, [%rd22643+-16];
	ld.global.u8 	%rd12844, [%rd22643+-15];
	shl.b64 	%rd12845, %rd12844, 8;
	or.b64  	%rd12846, %rd12845, %rd12843;
	ld.global.u8 	%rd12847, [%rd22643+-14];
	shl.b64 	%rd12848, %rd12847, 16;
	ld.global.u8 	%rd12849, [%rd22643+-13];
	shl.b64 	%rd12850, %rd12849, 24;
	or.b64  	%rd12851, %rd12850, %rd12848;
	or.b64  	%rd12852, %rd12851, %rd12846;
	ld.global.u8 	%rd12853, [%rd22643+-12];
	ld.global.u8 	%rd12854, [%rd22643+-11];
	shl.b64 	%rd12855, %rd12854, 8;
	or.b64  	%rd12856, %rd12855, %rd12853;
	ld.global.u8 	%rd12857, [%rd22643+-10];
	shl.b64 	%rd12858, %rd12857, 16;
	ld.global.u8 	%rd12859, [%rd22643+-9];
	shl.b64 	%rd12860, %rd12859, 24;
	or.b64  	%rd12861, %rd12860, %rd12858;
	or.b64  	%rd12862, %rd12861, %rd12856;
	shl.b64 	%rd12863, %rd12862, 32;
	or.b64  	%rd23609, %rd12863, %rd12852;
	ld.global.u8 	%rd12864, [%rd22643+-8];
	ld.global.u8 	%rd12865, [%rd22643+-7];
	shl.b64 	%rd12866, %rd12865, 8;
	or.b64  	%rd12867, %rd12866, %rd12864;
	ld.global.u8 	%rd12868, [%rd22643+-6];
	shl.b64 	%rd12869, %rd12868, 16;
	ld.global.u8 	%rd12870, [%rd22643+-5];
	shl.b64 	%rd12871, %rd12870, 24;
	or.b64  	%rd12872, %rd12871, %rd12869;
	or.b64  	%rd12873, %rd12872, %rd12867;
	ld.global.u8 	%rd12874, [%rd22643+-4];
	ld.global.u8 	%rd12875, [%rd22643+-3];
	shl.b64 	%rd12876, %rd12875, 8;
	or.b64  	%rd12877, %rd12876, %rd12874;
	ld.global.u8 	%rd12878, [%rd22643+-2];
	shl.b64 	%rd12879, %rd12878, 16;
	ld.global.u8 	%rd12880, [%rd22643+-1];
	shl.b64 	%rd12881, %rd12880, 24;
	or.b64  	%rd12882, %rd12881, %rd12879;
	or.b64  	%rd12883, %rd12882, %rd12877;
	shl.b64 	%rd12884, %rd12883, 32;
	or.b64  	%rd23608, %rd12884, %rd12873;
	ld.global.u8 	%rd12885, [%rd22643];
	ld.global.u8 	%rd12886, [%rd22643+1];
	shl.b64 	%rd12887, %rd12886, 8;
	or.b64  	%rd12888, %rd12887, %rd12885;
	ld.global.u8 	%rd12889, [%rd22643+2];
	shl.b64 	%rd12890, %rd12889, 16;
	ld.global.u8 	%rd12891, [%rd22643+3];
	shl.b64 	%rd12892, %rd12891, 24;
	or.b64  	%rd12893, %rd12892, %rd12890;
	or.b64  	%rd12894, %rd12893, %rd12888;
	ld.global.u8 	%rd12895, [%rd22643+4];
	ld.global.u8 	%rd12896, [%rd22643+5];
	shl.b64 	%rd12897, %rd12896, 8;
	or.b64  	%rd12898, %rd12897, %rd12895;
	ld.global.u8 	%rd12899, [%rd22643+6];
	shl.b64 	%rd12900, %rd12899, 16;
	ld.global.u8 	%rd12901, [%rd22643+7];
	shl.b64 	%rd12902, %rd12901, 24;
	or.b64  	%rd12903, %rd12902, %rd12900;
	or.b64  	%rd12904, %rd12903, %rd12898;
	shl.b64 	%rd12905, %rd12904, 32;
	or.b64  	%rd23607, %rd12905, %rd12894;
	ld.global.u8 	%rd12906, [%rd22643+8];
	ld.global.u8 	%rd12907, [%rd22643+9];
	shl.b64 	%rd12908, %rd12907, 8;
	or.b64  	%rd12909, %rd12908, %rd12906;
	ld.global.u8 	%rd12910, [%rd22643+10];
	shl.b64 	%rd12911, %rd12910, 16;
	ld.global.u8 	%rd12912, [%rd22643+11];
	shl.b64 	%rd12913, %rd12912, 24;
	or.b64  	%rd12914, %rd12913, %rd12911;
	or.b64  	%rd12915, %rd12914, %rd12909;
	ld.global.u8 	%rd12916, [%rd22643+12];
	ld.global.u8 	%rd12917, [%rd22643+13];
	shl.b64 	%rd12918, %rd12917, 8;
	or.b64  	%rd12919, %rd12918, %rd12916;
	ld.global.u8 	%rd12920, [%rd22643+14];
	shl.b64 	%rd12921, %rd12920, 16;
	ld.global.u8 	%rd12922, [%rd22643+15];
	shl.b64 	%rd12923, %rd12922, 24;
	or.b64  	%rd12924, %rd12923, %rd12921;
	or.b64  	%rd12925, %rd12924, %rd12919;
	shl.b64 	%rd12926, %rd12925, 32;
	or.b64  	%rd23606, %rd12926, %rd12915;
	ld.global.u8 	%rd12927, [%rd22643+16];
	ld.global.u8 	%rd12928, [%rd22643+17];
	shl.b64 	%rd12929, %rd12928, 8;
	or.b64  	%rd12930, %rd12929, %rd12927;
	ld.global.u8 	%rd12931, [%rd22643+18];
	shl.b64 	%rd12932, %rd12931, 16;
	ld.global.u8 	%rd12933, [%rd22643+19];
	shl.b64 	%rd12934, %rd12933, 24;
	or.b64  	%rd12935, %rd12934, %rd12932;
	or.b64  	%rd12936, %rd12935, %rd12930;
	ld.global.u8 	%rd12937, [%rd22643+20];
	ld.global.u8 	%rd12938, [%rd22643+21];
	shl.b64 	%rd12939, %rd12938, 8;
	or.b64  	%rd12940, %rd12939, %rd12937;
	ld.global.u8 	%rd12941, [%rd22643+22];
	shl.b64 	%rd12942, %rd12941, 16;
	ld.global.u8 	%rd12943, [%rd22643+23];
	shl.b64 	%rd12944, %rd12943, 24;
	or.b64  	%rd12945, %rd12944, %rd12942;
	or.b64  	%rd12946, %rd12945, %rd12940;
	shl.b64 	%rd12947, %rd12946, 32;
	or.b64  	%rd23605, %rd12947, %rd12936;
	ld.global.u8 	%rd12948, [%rd22643+32];
	ld.global.u8 	%rd12949, [%rd22643+33];
	shl.b64 	%rd12950, %rd12949, 8;
	or.b64  	%rd12951, %rd12950, %rd12948;
	ld.global.u8 	%rd12952, [%rd22643+34];
	shl.b64 	%rd12953, %rd12952, 16;
	ld.global.u8 	%rd12954, [%rd22643+35];
	shl.b64 	%rd12955, %rd12954, 24;
	or.b64  	%rd12956, %rd12955, %rd12953;
	or.b64  	%rd12957, %rd12956, %rd12951;
	ld.global.u8 	%rd12958, [%rd22643+36];
	ld.global.u8 	%rd12959, [%rd22643+37];
	shl.b64 	%rd12960, %rd12959, 8;
	or.b64  	%rd12961, %rd12960, %rd12958;
	ld.global.u8 	%rd12962, [%rd22643+38];
	shl.b64 	%rd12963, %rd12962, 16;
	ld.global.u8 	%rd12964, [%rd22643+39];
	shl.b64 	%rd12965, %rd12964, 24;
	or.b64  	%rd12966, %rd12965, %rd12963;
	or.b64  	%rd12967, %rd12966, %rd12961;
	shl.b64 	%rd12968, %rd12967, 32;
	or.b64  	%rd23600, %rd12968, %rd12957;
	ld.global.u8 	%rd12969, [%rd22643+40];
	ld.global.u8 	%rd12970, [%rd22643+41];
	shl.b64 	%rd12971, %rd12970, 8;
	or.b64  	%rd12972, %rd12971, %rd12969;
	ld.global.u8 	%rd12973, [%rd22643+42];
	shl.b64 	%rd12974, %rd12973, 16;
	ld.global.u8 	%rd12975, [%rd22643+43];
	shl.b64 	%rd12976, %rd12975, 24;
	or.b64  	%rd12977, %rd12976, %rd12974;
	or.b64  	%rd12978, %rd12977, %rd12972;
	ld.global.u8 	%rd12979, [%rd22643+44];
	ld.global.u8 	%rd12980, [%rd22643+45];
	shl.b64 	%rd12981, %rd12980, 8;
	or.b64  	%rd12982, %rd12981, %rd12979;
	ld.global.u8 	%rd12983, [%rd22643+46];
	shl.b64 	%rd12984, %rd12983, 16;
	ld.global.u8 	%rd12985, [%rd22643+47];
	shl.b64 	%rd12986, %rd12985, 24;
	or.b64  	%rd12987, %rd12986, %rd12984;
	or.b64  	%rd12988, %rd12987, %rd12982;
	shl.b64 	%rd12989, %rd12988, 32;
	or.b64  	%rd23601, %rd12989, %rd12978;
	ld.global.u8 	%rd12990, [%rd22643+48];
	ld.global.u8 	%rd12991, [%rd22643+49];
	shl.b64 	%rd12992, %rd12991, 8;
	or.b64  	%rd12993, %rd12992, %rd12990;
	ld.global.u8 	%rd12994, [%rd22643+50];
	shl.b64 	%rd12995, %rd12994, 16;
	ld.global.u8 	%rd12996, [%rd22643+51];
	shl.b64 	%rd12997, %rd12996, 24;
	or.b64  	%rd12998, %rd12997, %rd12995;
	or.b64  	%rd12999, %rd12998, %rd12993;
	ld.global.u8 	%rd13000, [%rd22643+52];
	ld.global.u8 	%rd13001, [%rd22643+53];
	shl.b64 	%rd13002, %rd13001, 8;
	or.b64  	%rd13003, %rd13002, %rd13000;
	ld.global.u8 	%rd13004, [%rd22643+54];
	shl.b64 	%rd13005, %rd13004, 16;
	ld.global.u8 	%rd13006, [%rd22643+55];
	shl.b64 	%rd13007, %rd13006, 24;
	or.b64  	%rd13008, %rd13007, %rd13005;
	or.b64  	%rd13009, %rd13008, %rd13003;
	shl.b64 	%rd13010, %rd13009, 32;
	or.b64  	%rd23602, %rd13010, %rd12999;
	ld.global.u8 	%rd13011, [%rd22643+56];
	ld.global.u8 	%rd13012, [%rd22643+57];
	shl.b64 	%rd13013, %rd13012, 8;
	or.b64  	%rd13014, %rd13013, %rd13011;
	ld.global.u8 	%rd13015, [%rd22643+58];
	shl.b64 	%rd13016, %rd13015, 16;
	ld.global.u8 	%rd13017, [%rd22643+59];
	shl.b64 	%rd13018, %rd13017, 24;
	or.b64  	%rd13019, %rd13018, %rd13016;
	or.b64  	%rd13020, %rd13019, %rd13014;
	ld.global.u8 	%rd13021, [%rd22643+60];
	ld.global.u8 	%rd13022, [%rd22643+61];
	shl.b64 	%rd13023, %rd13022, 8;
	or.b64  	%rd13024, %rd13023, %rd13021;
	ld.global.u8 	%rd13025, [%rd22643+62];
	shl.b64 	%rd13026, %rd13025, 16;
	ld.global.u8 	%rd13027, [%rd22643+63];
	shl.b64 	%rd13028, %rd13027, 24;
	or.b64  	%rd13029, %rd13028, %rd13026;
	or.b64  	%rd13030, %rd13029, %rd13024;
	shl.b64 	%rd13031, %rd13030, 32;
	or.b64  	%rd23603, %rd13031, %rd13020;
	ld.global.u8 	%rd13032, [%rd22643+64];
	ld.global.u8 	%rd13033, [%rd22643+65];
	shl.b64 	%rd13034, %rd13033, 8;
	or.b64  	%rd13035, %rd13034, %rd13032;
	ld.global.u8 	%rd13036, [%rd22643+66];
	shl.b64 	%rd13037, %rd13036, 16;
	ld.global.u8 	%rd13038, [%rd22643+67];
	shl.b64 	%rd13039, %rd13038, 24;
	or.b64  	%rd13040, %rd13039, %rd13037;
	or.b64  	%rd13041, %rd13040, %rd13035;
	ld.global.u8 	%rd13042, [%rd22643+68];
	ld.global.u8 	%rd13043, [%rd22643+69];
	shl.b64 	%rd13044, %rd13043, 8;
	or.b64  	%rd13045, %rd13044, %rd13042;
	ld.global.u8 	%rd13046, [%rd22643+70];
	shl.b64 	%rd13047, %rd13046, 16;
	ld.global.u8 	%rd13048, [%rd22643+71];
	shl.b64 	%rd13049, %rd13048, 24;
	or.b64  	%rd13050, %rd13049, %rd13047;
	or.b64  	%rd13051, %rd13050, %rd13045;
	shl.b64 	%rd13052, %rd13051, 32;
	or.b64  	%rd23604, %rd13052, %rd13041;
	mov.u64 	%rd23599, %rd40;
	bra.uni 	$L__BB1_1800;
$L__BB1_431:
	setp.eq.s64 	%p968, %rd40, 0;
	@%p968 bra 	$L__BB1_433;
	ld.global.u64 	%rd22872, [%rd22643+32];
	bra.uni 	$L__BB1_438;
$L__BB1_433:
	ld.global.u64 	%rd22872, [%rd22643+32];
	setp.ne.s64 	%p969, %rd22872, 0;
	@%p969 bra 	$L__BB1_438;
	ld.global.u64 	%rd13054, [%rd22643+40];
	setp.ne.s64 	%p970, %rd13054, 0;
	mov.b64 	%rd22872, 0;
	@%p970 bra 	$L__BB1_438;
	ld.global.u64 	%rd13056, [%rd22643+48];
	setp.ne.s64 	%p971, %rd13056, 0;
	@%p971 bra 	$L__BB1_438;
	ld.global.u64 	%rd13058, [%rd22643+56];
	setp.ne.s64 	%p972, %rd13058, 0;
	@%p972 bra 	$L__BB1_438;
	ld.global.u64 	%rd13066, [%rd22643+64];
	setp.eq.s64 	%p973, %rd13066, 0;
	mov.b64 	%rd23604, 39800542322357402;
	mov.b64 	%rd23603, 5545221690922665192;
	mov.b64 	%rd23602, 8885205928937022213;
	mov.b64 	%rd23601, -6954204708835868686;
	mov.b64 	%rd23600, 5854854902718660529;
	mov.b64 	%rd23599, 202099033278250856;
	mov.u64 	%rd23605, %rd28;
	mov.u64 	%rd23606, %rd29;
	mov.u64 	%rd23607, %rd30;
	mov.u64 	%rd23608, %rd31;
	mov.u64 	%rd23609, %rd32;
	mov.u64 	%rd23610, %rd33;
	mov.u64 	%rd23611, %rd34;
	mov.u64 	%rd23612, %rd35;
	mov.u64 	%rd23613, %rd36;
	mov.u64 	%rd23614, %rd37;
	mov.u64 	%rd23615, %rd38;
	mov.u64 	%rd23616, %rd39;
	@%p973 bra 	$L__BB1_1800;
$L__BB1_438:
	ld.global.u64 	%rd725, [%rd22643+40];
	ld.global.u64 	%rd726, [%rd22643+48];
	ld.global.u64 	%rd727, [%rd22643+56];
	ld.global.u64 	%rd728, [%rd22643+64];
	// begin inline asm
	{
	.reg .u64 c;
	.reg .u64 nc;
	.reg .u64 t;
	mad.lo.cc.u64 %rd13068, %rd40, %rd22872, 0;
	madc.hi.cc.u64 c, %rd40, %rd22872, 0;
	madc.lo.cc.u64 %rd13069, %rd40, %rd725, c;
	madc.hi.cc.u64 c, %rd40, %rd725, 0;
	madc.lo.cc.u64 %rd13070, %rd40, %rd726, c;
	madc.hi.cc.u64 c, %rd40, %rd726, 0;
	madc.lo.cc.u64 %rd13071, %rd40, %rd727, c;
	madc.hi.cc.u64 c, %rd40, %rd727, 0;
	madc.lo.cc.u64 %rd13072, %rd40, %rd728, c;
	madc.hi.u64 %rd13073, %rd40, %rd728, 0;
	mad.lo.cc.u64 %rd13070, %rd22872, %rd725, %rd13070;
	madc.hi.cc.u64 c, %rd22872, %rd725, 0;
	addc.cc.u64 t, %rd13071, c;
	addc.u64 nc, 0, 0;
	mad.lo.cc.u64 %rd13071, %rd22872, %rd726, t;
	madc.hi.cc.u64 c, %rd22872, %rd726, nc;
	addc.cc.u64 t, %rd13072, c;
	addc.u64 nc, 0, 0;
	mad.lo.cc.u64 %rd13072, %rd22872, %rd727, t;
	madc.hi.cc.u64 c, %rd22872, %rd727, nc;
	addc.cc.u64 t, %rd13073, c;
	addc.u64 nc, 0, 0;
	mad.lo.cc.u64 %rd13073, %rd22872, %rd728, t;
	madc.hi.u64 %rd13074, %rd22872, %rd728, nc;
	mad.lo.cc.u64 %rd13072, %rd725, %rd726, %rd13072;
	madc.hi.cc.u64 c, %rd725, %rd726, 0;
	addc.cc.u64 t, %rd13073, c;
	addc.u64 nc, 0, 0;
	mad.lo.cc.u64 %rd13073, %rd725, %rd727, t;
	madc.hi.cc.u64 c, %rd725, %rd727, nc;
	addc.cc.u64 t, %rd13074, c;
	addc.u64 nc, 0, 0;
	mad.lo.cc.u64 %rd13074, %rd725, %rd728, t;
	madc.hi.u64 %rd13075, %rd725, %rd728, nc;
	mad.lo.cc.u64 %rd13074, %rd726, %rd727, %rd13074;
	madc.hi.cc.u64 c, %rd726, %rd727, 0;
	addc.cc.u64 t, %rd13075, c;
	addc.u64 nc, 0, 0;
	mad.lo.cc.u64 %rd13075, %rd726, %rd728, t;
	madc.hi.u64 %rd13076, %rd726, %rd728, nc;
	mad.lo.cc.u64 %rd13076, %rd727, %rd728, %rd13076;
	madc.hi.u64 %rd13077, %rd727, %rd728, 0;
	}
	// end inline asm
	shr.u64 	%rd13247, %rd13077, 63;
	mov.b64 	{%r549, %r550}, %rd13077;
	mov.b64 	{%r551, %r552}, %rd13076;
	shf.l.wrap.b32 	%r553, %r552, %r549, 1;
	shf.l.wrap.b32 	%r554, %r549, %r550, 1;
	mov.b64 	%rd13224, {%r553, %r554};
	mov.b64 	{%r555, %r556}, %rd13075;
	shf.l.wrap.b32 	%r557, %r556, %r551, 1;
	shf.l.wrap.b32 	%r558, %r551, %r552, 1;
	mov.b64 	%rd13201, {%r557, %r558};
	mov.b64 	{%r559, %r560}, %rd13074;
	shf.l.wrap.b32 	%r561, %r560, %r555, 1;
	shf.l.wrap.b32 	%r562, %r555, %r556, 1;
	mov.b64 	%rd13178, {%r561, %r562};
	mov.b64 	{%r563, %r564}, %rd13073;
	shf.l.wrap.b32 	%r565, %r564, %r559, 1;
	shf.l.wrap.b32 	%r566, %r559, %r560, 1;
	mov.b64 	%rd13155, {%r565, %r566};
	mov.b64 	{%r567, %r568}, %rd13072;
	shf.l.wrap.b32 	%r569, %r568, %r563, 1;
	shf.l.wrap.b32 	%r570, %r563, %r564, 1;
	mov.b64 	%rd22878, {%r569, %r570};
	mov.b64 	{%r571, %r572}, %rd13071;
	shf.l.wrap.b32 	%r573, %r572, %r567, 1;
	shf.l.wrap.b32 	%r574, %r567, %r568, 1;
	mov.b64 	%rd13132, {%r573, %r574};
	mov.b64 	{%r575, %r576}, %rd13070;
	shf.l.wrap.b32 	%r577, %r576, %r571, 1;
	shf.l.wrap.b32 	%r578, %r571, %r572, 1;
	mov.b64 	%rd13131, {%r577, %r578};
	mov.b64 	{%r579, %r580}, %rd13069;
	shf.l.wrap.b32 	%r581, %r580, %r575, 1;
	shf.l.wrap.b32 	%r582, %r575, %r576, 1;
	mov.b64 	%rd13130, {%r581, %r582};
	mov.b64 	{%r583, %r584}, %rd13068;
	shf.l.wrap.b32 	%r585, %r584, %r579, 1;
	shf.l.wrap.b32 	%r586, %r579, %r580, 1;
	mov.b64 	%rd13129, {%r585, %r586};
	shl.b64 	%rd13128, %rd13068, 1;
	// begin inline asm
	{
	mad.lo.cc.u64 %rd13127, %rd40, %rd40, 0;
	madc.hi.cc.u64 %rd13128, %rd40, %rd40, %rd13128;
	madc.lo.cc.u64 %rd13129, %rd22872, %rd22872, %rd13129;
	madc.hi.cc.u64 %rd13130, %rd22872, %rd22872, %rd13130;
	madc.lo.cc.u64 %rd13131, %rd725, %rd725, %rd13131;
	madc.hi.cc.u64 %rd13132, %rd725, %rd725, %rd13132;
	madc.lo.cc.u64 %rd22878, %rd726, %rd726, %rd22878;
	madc.hi.cc.u64 %rd13155, %rd726, %rd726, %rd13155;
	madc.lo.cc.u64 %rd13178, %rd727, %rd727, %rd13178;
	madc.hi.cc.u64 %rd13201, %rd727, %rd727, %rd13201;
	madc.lo.cc.u64 %rd13224, %rd728, %rd728, %rd13224;
	madc.hi.u64 %rd13247, %rd728, %rd728, %rd13247;
	}
	// end inline asm
	mul.lo.s64 	%rd13141, %rd13127, -8860621160618917889;
	mov.b64 	%rd13249, -8860621160618917887;
	mov.b64 	%rd13250, 1660523435060625408;
	mov.b64 	%rd13251, 2230234197602682880;
	mov.b64 	%rd13252, 1883307231910630287;
	mov.b64 	%rd13253, -4162727106559522501;
	mov.b64 	%rd13254, 121098312706494698;
	// begin inline asm
	{
	.reg .u64 c;
	.reg .u64 t;
	.reg .u64 nc;
	mad.lo.cc.u64 c, %rd13141, %rd13249, %rd13127;
	madc.hi.cc.u64 c, %rd13141, %rd13249, 0;
	addc.cc.u64 t, %rd13128, c;
	addc.u64 nc, 0, 0;
	mad.lo.cc.u64 %rd13128, %rd13141, %rd13250, t;
	madc.hi.cc.u64 c, %rd13141, %rd13250, nc;
	addc.cc.u64 t, %rd13129, c;
	addc.u64 nc, 0, 0;
	mad.lo.cc.u64 %rd13129, %rd13141, %rd13251, t;
	madc.hi.cc.u64 c, %rd13141, %rd13251, nc;
	addc.cc.u64 t, %rd13130, c;
	addc.u64 nc, 0, 0;
	mad.lo.cc.u64 %rd13130, %rd13141, %rd13252, t;
	madc.hi.cc.u64 c, %rd13141, %rd13252, nc;
	addc.cc.u64 t, %rd13131, c;
	addc.u64 nc, 0, 0;
	mad.lo.cc.u64 %rd13131, %rd13141, %rd13253, t;
	madc.hi.cc.u64 c, %rd13141, %rd13253, nc;
	addc.cc.u64 t, %rd13132, c;
	addc.u64 nc, 0, 0;
	mad.lo.cc.u64 %rd13132, %rd13141, %rd13254, t;
	madc.hi.cc.u64 c, %rd13141, %rd13254, nc;
	addc.cc.u64 %rd22878, %rd22878, c;
	addc.u64 %rd13179, 0, 0;
	}
	// end inline asm
	mul.lo.s64 	%rd13163, %rd13128, -8860621160618917889;
	// begin inline asm
	{
	.reg .u64 c;
	.reg .u64 t;
	.reg .u64 nc;
	mad.lo.cc.u64 c, %rd13163, %rd13249, %rd13128;
	madc.hi.cc.u64 c, %rd13163, %rd13249, 0;
	addc.cc.u64 t, %rd13129, c;
	addc.u64 nc, 0, 0;
	mad.lo.cc.u64 %rd13129, %rd13163, %rd13250, t;
	madc.hi.cc.u64 c, %rd13163, %rd13250, nc;
	addc.cc.u64 t, %rd13130, c;
	addc.u64 nc, 0, 0;
	mad.lo.cc.u64 %rd13130, %rd13163, %rd13251, t;
	madc.hi.cc.u64 c, %rd13163, %rd13251, nc;
	addc.cc.u64 t, %rd13131, c;
	addc.u64 nc, 0, 0;
	mad.lo.cc.u64 %rd13131, %rd13163, %rd13252, t;
	madc.hi.cc.u64 c, %rd13163, %rd13252, nc;
	addc.cc.u64 t, %rd13132, c;
	addc.u64 nc, 0, 0;
	mad.lo.cc.u64 %rd13132, %rd13163, %rd13253, t;
	madc.hi.cc.u64 c, %rd13163, %rd13253, nc;
	addc.cc.u64 t, %rd22878, c;
	addc.u64 nc, 0, 0;
	mad.lo.cc.u64 %rd22878, %rd13163, %rd13254, t;
	madc.hi.cc.u64 c, %rd13163, %rd13254, nc;
	addc.cc.u64 c, c, %rd13179;
	addc.u64 nc, 0, 0;
	addc.cc.u64 %rd13155, %rd13155, c;
	addc.u64 %rd13179, nc, 0;
	}
	// end inline asm
	mul.lo.s64 	%rd13186, %rd13129, -8860621160618917889;
	// begin inline asm
	{
	.reg .u64 c;
	.reg .u64 t;
	.reg .u64 nc;
	mad.lo.cc.u64 c, %rd13186, %rd13249, %rd13129;
	madc.hi.cc.u64 c, %rd13186, %rd13249, 0;
	addc.cc.u64 t, %rd13130, c;
	addc.u64 nc, 0, 0;
	mad.lo.cc.u64 %rd13130, %rd13186, %rd13250, t;
	madc.hi.cc.u64 c, %rd13186, %rd13250, nc;
	addc.cc.u64 t, %rd13131, c;
	addc.u64 nc, 0, 0;
	mad.lo.cc.u64 %rd13131, %rd13186, %rd13251, t;
	madc.hi.cc.u64 c, %rd13186, %rd13251, nc;
	addc.cc.u64 t, %rd13132, c;
	addc.u64 nc, 0, 0;
	mad.lo.cc.u64 %rd13132, %rd13186, %rd13252, t;
	madc.hi.cc.u64 c, %rd13186, %rd13252, nc;
	addc.cc.u64 t, %rd22878, c;
	addc.u64 nc, 0, 0;
	mad.lo.cc.u64 %rd22878, %rd13186, %rd13253, t;
	madc.hi.cc.u64 c, %rd13186, %rd13253, nc;
	addc.cc.u64 t, %rd13155, c;
	addc.u64 nc, 0, 0;
	mad.lo.cc.u64 %rd13155, %rd13186, %rd13254, t;
	madc.hi.cc.u64 c, %rd13186, %rd13254, nc;
	addc.cc.u64 c, c, %rd13179;
	addc.u64 nc, 0, 0;
	addc.cc.u64 %rd13178, %rd13178, c;
	addc.u64 %rd13179, nc, 0;
	}
	// end inline asm
	mul.lo.s64 	%rd13209, %rd13130, -8860621160618917889;
	// begin inline asm
	{
	.reg .u64 c;
	.reg .u64 t;
	.reg .u64 nc;
	mad.lo.cc.u64 c, %rd13209, %rd13249, %rd13130;
	madc.hi.cc.u64 c, %rd13209, %rd13249, 0;
	addc.cc.u64 t, %rd13131, c;
	addc.u64 nc, 0, 0;
	mad.lo.cc.u64 %rd13131, %rd13209, %rd13250, t;
	madc.hi.cc.u64 c, %rd13209, %rd13250, nc;
	addc.cc.u64 t, %rd13132, c;
	addc.u64 nc, 0, 0;
	mad.lo.cc.u64 %rd13132, %rd13209, %rd13251, t;
	madc.hi.cc.u64 c, %rd13209, %rd13251, nc;
	addc.cc.u64 t, %rd22878, c;
	addc.u64 nc, 0, 0;
	mad.lo.cc.u64 %rd22878, %rd13209, %rd13252, t;
	madc.hi.cc.u64 c, %rd13209, %rd13252, nc;
	addc.cc.u64 t, %rd13155, c;
	addc.u64 nc, 0, 0;
	mad.lo.cc.u64 %rd13155, %rd13209, %rd13253, t;
	madc.hi.cc.u64 c, %rd13209, %rd13253, nc;
	addc.cc.u64 t, %rd13178, c;
	addc.u64 nc, 0, 0;
	mad.lo.cc.u64 %rd13178, %rd13209, %rd13254, t;
	madc.hi.cc.u64 c, %rd13209, %rd13254, nc;
	addc.cc.u64 c, c, %rd13179;
	addc.u64 nc, 0, 0;
	addc.cc.u64 %rd13201, %rd13201, c;
	addc.u64 %rd13179, nc, 0;
	}
	// end inline asm
	mul.lo.s64 	%rd13232, %rd13131, -8860621160618917889;
	// begin inline asm
	{
	.reg .u64 c;
	.reg .u64 t;
	.reg .u64 nc;
	mad.lo.cc.u64 c, %rd13232, %rd13249, %rd13131;
	madc.hi.cc.u64 c, %rd13232, %rd13249, 0;
	addc.cc.u64 t, %rd13132, c;
	addc.u64 nc, 0, 0;
	mad.lo.cc.u64 %rd13132, %rd13232, %rd13250, t;
	madc.hi.cc.u64 c, %rd13232, %rd13250, nc;
	addc.cc.u64 t, %rd22878, c;
	addc.u64 nc, 0, 0;
	mad.lo.cc.u64 %rd22878, %rd13232, %rd13251, t;
	madc.hi.cc.u64 c, %rd13232, %rd13251, nc;
	addc.cc.u64 t, %rd13155, c;
	addc.u64 nc, 0, 0;
	mad.lo.cc.u64 %rd13155, %rd13232, %rd13252, t;
	madc.hi.cc.u64 c, %rd13232, %rd13252, nc;
	addc.cc.u64 t, %rd13178, c;
	addc.u64 nc, 0, 0;
	mad.lo.cc.u64 %rd13178, %rd13232, %rd13253, t;
	madc.hi.cc.u64 c, %rd13232, %rd13253, nc;
	addc.cc.u64 t, %rd13201, c;
	addc.u64 nc, 0, 0;
	mad.lo.cc.u64 %rd13201, %rd13232, %rd13254, t;
	madc.hi.cc.u64 c, %rd13232, %rd13254, nc;
	addc.cc.u64 c, c, %rd13179;
	addc.u64 nc, 0, 0;
	addc.cc.u64 %rd13224, %rd13224, c;
	addc.u64 %rd13179, nc, 0;
	}
	// end inline asm
	mul.lo.s64 	%rd13255, %rd13132, -8860621160618917889;
	// begin inline asm
	{
	.reg .u64 c;
	.reg .u64 t;
	.reg .u64 nc;
	mad.lo.cc.u64 c, %rd13255, %rd13249, %rd13132;
	madc.hi.cc.u64 c, %rd13255, %rd13249, 0;
	addc.cc.u64 t, %rd22878, c;
	addc.u64 nc, 0, 0;
	mad.lo.cc.u64 %rd22878, %rd13255, %rd13250, t;
	madc.hi.cc.u64 c, %rd13255, %rd13250, nc;
	addc.cc.u64 t, %rd13155, c;
	addc.u64 nc, 0, 0;
	mad.lo.cc.u64 %rd13155, %rd13255, %rd13251, t;
	madc.hi.cc.u64 c, %rd13255, %rd13251, nc;
	addc.cc.u64 t, %rd13178, c;
	addc.u64 nc, 0, 0;
	mad.lo.cc.u64 %rd13178, %rd13255, %rd13252, t;
	madc.hi.cc.u64 c, %rd13255, %rd13252, nc;
	addc.cc.u64 t, %rd13201, c;
	addc.u64 nc, 0, 0;
	mad.lo.cc.u64 %rd13201, %rd13255, %rd13253, t;
	madc.hi.cc.u64 c, %rd13255, %rd13253, nc;
	addc.cc.u64 t, %rd13224, c;
	addc.u64 nc, 0, 0;
	mad.lo.cc.u64 %rd13224, %rd13255, %rd13254, t;
	madc.hi.cc.u64 c, %rd13255, %rd13254, nc;
	addc.cc.u64 c, c, %rd13179;
	add.u64 %rd13247, %rd13247, c;
	}
	// end inline asm
	setp.lt.u64 	%p974, %rd13247, 121098312706494698;
	mov.u64 	%rd22873, %rd13247;
	mov.u64 	%rd22874, %rd13224;
	mov.u64 	%rd22875, %rd13201;
	mov.u64 	%rd22876, %rd13178;
	mov.u64 	%rd22877, %rd13155;
	@%p974 bra 	$L__BB1_449;
	setp.ne.s64 	%p975, %rd13247, 121098312706494698;
	@%p975 bra 	$L__BB1_448;
	setp.lt.u64 	%p976, %rd13224, -4162727106559522501;
	mov.b64 	%rd22873, 121098312706494698;
	mov.u64 	%rd22874, %rd13224;
	mov.u64 	%rd22875, %rd13201;
	mov.u64 	%rd22876, %rd13178;
	mov.u64 	%rd22877, %rd13155;
	@%p976 bra 	$L__BB1_449;
	setp.ne.s64 	%p977, %rd13224, -4162727106559522501;
	@%p977 bra 	$L__BB1_448;
	setp.lt.u64 	%p978, %rd13201, 1883307231910630287;
	mov.b64 	%rd22874, -4162727106559522501;
	mov.u64 	%rd22875, %rd13201;
	mov.u64 	%rd22876, %rd13178;
	mov.u64 	%rd22877, %rd13155;
	@%p978 bra 	$L__BB1_449;
	setp.ne.s64 	%p979, %rd13201, 1883307231910630287;
	@%p979 bra 	$L__BB1_448;
	setp.lt.u64 	%p980, %rd13178, 2230234197602682880;
	mov.b64 	%rd22875, 1883307231910630287;
	mov.u64 	%rd22876, %rd13178;
	mov.u64 	%rd22877, %rd13155;
	@%p980 bra 	$L__BB1_449;
	setp.ne.s64 	%p981, %rd13178, 2230234197602682880;
	@%p981 bra 	$L__BB1_448;
	setp.lt.u64 	%p982, %rd13155, 1660523435060625408;
	mov.b64 	%rd22876, 2230234197602682880;
	mov.u64 	%rd22877, %rd13155;
	@%p982 bra 	$L__BB1_449;
	setp.eq.s64 	%p983, %rd13155, 1660523435060625408;
	setp.lt.u64 	%p984, %rd22878, -8860621160618917887;
	and.pred  	%p985, %p983, %p984;
	mov.b64 	%rd22877, 1660523435060625408;
	@%p985 bra 	$L__BB1_449;
$L__BB1_448:
	mov.b64 	%rd13290, -8860621160618917887;
	mov.b64 	%rd13291, 1660523435060625408;
	mov.b64 	%rd13292, 2230234197602682880;
	mov.b64 	%rd13293, 1883307231910630287;
	mov.b64 	%rd13294, -4162727106559522501;
	mov.b64 	%rd13295, 121098312706494698;
	// begin inline asm
	sub.cc.u64 %rd22878, %rd22878, %rd13290;
	subc.cc.u64 %rd22877, %rd13155, %rd13291;
	subc.cc.u64 %rd22876, %rd13178, %rd13292;
	subc.cc.u64 %rd22875, %rd13201, %rd13293;
	subc.cc.u64 %rd22874, %rd13224, %rd13294;
	subc.u64 %rd22873, %rd13247, %rd13295;
	// end inline asm
$L__BB1_449:
	// begin inline asm
	{
	.reg .u64 c;
	.reg .u64 nc;
	.reg .u64 t;
	mad.lo.cc.u64 %rd13332, %rd39, %rd22878, 0;
	madc.hi.cc.u64 c, %rd39, %rd22878, 0;
	madc.lo.cc.u64 %rd13354, %rd39, %rd22877, c;
	madc.hi.cc.u64 c, %rd39, %rd22877, 0;
	madc.lo.cc.u64 %rd13355, %rd39, %rd22876, c;
	madc.hi.cc.u64 c, %rd39, %rd22876, 0;
	madc.lo.cc.u64 %rd13356, %rd39, %rd22875, c;
	madc.hi.cc.u64 c, %rd39, %rd22875, 0;
	madc.lo.cc.u64 %rd13357, %rd39, %rd22874, c;
	madc.hi.cc.u64 c, %rd39, %rd22874, 0;
	madc.lo.cc.u64 %rd13358, %rd39, %rd22873, c;
	madc.hi.u64 %rd22884, %rd39, %rd22873, 0;
	mad.lo.cc.u64 %rd13354, %rd38, %rd22878, %rd13354;
	madc.hi.cc.u64 c, %rd38, %rd22878, 0;
	addc.cc.u64 t, %rd13355, c;
	addc.u64 nc, 0, 0;
	mad.lo.cc.u64 %rd13355, %rd38, %rd22877, t;
	madc.hi.cc.u64 c, %rd38, %rd22877, nc;
	addc.cc.u64 t, %rd13356, c;
	addc.u64 nc, 0, 0;
	mad.lo.cc.u64 %rd13356, %rd38, %rd22876, t;
	madc.hi.cc.u64 c, %rd38, %rd22876, nc;
	addc.cc.u64 t, %rd13357, c;
	addc.u64 nc, 0, 0;
	mad.lo.cc.u64 %rd13357, %rd38, %rd22875, t;
	madc.hi.cc.u64 c, %rd38, %rd22875, nc;
	addc.cc.u64 t, %rd13358, c;
	addc.u64 nc, 0, 0;
	mad.lo.cc.u64 %rd13358, %rd38, %rd22874, t;
	madc.hi.cc.u64 c, %rd38, %rd22874, nc;
	addc.cc.u64 t, %rd22884, c;
	addc.u64 nc, 0, 0;
	mad.lo.cc.u64 %rd22884, %rd38, %rd22873, t;
	madc.hi.u64 %rd13382, %rd38, %rd22873, nc;
	mad.lo.cc.u64 %rd13355, %rd37, %rd22878, %rd13355;
	madc.hi.cc.u64 c, %rd37, %rd22878, 0;
	addc.cc.u64 t, %rd13356, c;
	addc.u64 nc, 0, 0;
	mad.lo.cc.u64 %rd13356, %rd37, %rd22877, t;
	madc.hi.cc.u64 c, %rd37, %rd22877, nc;
	addc.cc.u64 t, %rd13357, c;
	addc.u64 nc, 0, 0;
	mad.lo.cc.u64 %rd13357, %rd37, %rd22876, t;
	madc.hi.cc.u64 c, %rd37, %rd22876, nc;
	addc.cc.u64 t, %rd13358, c;
	addc.u64 nc, 0, 0;
	mad.lo.cc.u64 %rd13358, %rd37, %rd22875, t;
	madc.hi.cc.u64 c, %rd37, %rd22875, nc;
	addc.cc.u64 t, %rd22884, c;
	addc.u64 nc, 0, 0;
	mad.lo.cc.u64 %rd22884, %rd37, %rd22874, t;
	madc.hi.cc.u64 c, %rd37, %rd22874, nc;
	addc.cc.u64 t, %rd13382, c;
	addc.u64 nc, 0, 0;
	mad.lo.cc.u64 %rd13382, %rd37, %rd22873, t;
	madc.hi.u64 %rd13405, %rd37, %rd22873, nc;
	mad.lo.cc.u64 %rd13356, %rd36, %rd22878, %rd13356;
	madc.hi.cc.u64 c, %rd36, %rd22878, 0;
	addc.cc.u64 t, %rd13357, c;
	addc.u64 nc, 0, 0;
	mad.lo.cc.u64 %rd13357, %rd36, %rd22877, t;
	madc.hi.cc.u64 c, %rd36, %rd22877, nc;
	addc.cc.u64 t, %rd13358, c;
	addc.u64 nc, 0, 0;
	mad.lo.cc.u64 %rd13358, %rd36, %rd22876, t;
	madc.hi.cc.u64 c, %rd36, %rd22876, nc;
	addc.cc.u64 t, %rd22884, c;
	addc.u64 nc, 0, 0;
	mad.lo.cc.u64 %rd22884, %rd36, %rd22875, t;
	madc.hi.cc.u64 c, %rd36, %rd22875, nc;
	addc.cc.u64 t, %rd13382, c;
	addc.u64 nc, 0, 0;
	mad.lo.cc.u64 %rd13382, %rd36, %rd22874, t;
	madc.hi.cc.u64 c, %rd36, %rd22874, nc;
	addc.cc.u64 t, %rd13405, c;
	addc.u64 nc, 0, 0;
	mad.lo.cc.u64 %rd13405, %rd36, %rd22873, t;
	madc.hi.u64 %rd13428, %rd36, %rd22873, nc;
	mad.lo.cc.u64 %rd13357, %rd35, %rd22878, %rd13357;
	madc.hi.cc.u64 c, %rd35, %rd22878, 0;
	addc.cc.u64 t, %rd13358, c;
	addc.u64 nc, 0, 0;
	mad.lo.cc.u64 %rd13358, %rd35, %rd22877, t;
	madc.hi.cc.u64 c, %rd35, %rd22877, nc;
	addc.cc.u64 t, %rd22884, c;
	addc.u64 nc, 0, 0;
	mad.lo.cc.u64 %rd22884, %rd35, %rd22876, t;
	madc.hi.cc.u64 c, %rd35, %rd22876, nc;
	addc.cc.u64 t, %rd13382, c;
	addc.u64 nc, 0, 0;
	mad.lo.cc.u64 %rd13382, %rd35, %rd22875, t;
	madc.hi.cc.u64 c, %rd35, %rd22875, nc;
	addc.cc.u64 t, %rd13405, c;
	addc.u64 nc, 0, 0;
	mad.lo.cc.u64 %rd13405, %rd35, %rd22874, t;
	madc.hi.cc.u64 c, %rd35, %rd22874, nc;
	addc.cc.u64 t, %rd13428, c;
	addc.u64 nc, 0, 0;
	mad.lo.cc.u64 %rd13428, %rd35, %rd22873, t;
	madc.hi.u64 %rd13451, %rd35, %rd22873, nc;
	mad.lo.cc.u64 %rd13358, %rd34, %rd22878, %rd13358;
	madc.hi.cc.u64 c, %rd34, %rd22878, 0;
	addc.cc.u64 t, %rd22884, c;
	addc.u64 nc, 0, 0;
	mad.lo.cc.u64 %rd22884, %rd34, %rd22877, t;
	madc.hi.cc.u64 c, %rd34, %rd22877, nc;
	addc.cc.u64 t, %rd13382, c;
	addc.u64 nc, 0, 0;
	mad.lo.cc.u64 %rd13382, %rd34, %rd22876, t;
	madc.hi.cc.u64 c, %rd34, %rd22876, nc;
	addc.cc.u64 t, %rd13405, c;
	addc.u64 nc, 0, 0;
	mad.lo.cc.u64 %rd13405, %rd34, %rd22875, t;
	madc.hi.cc.u64 c, %rd34, %rd22875, nc;
	addc.cc.u64 t, %rd13428, c;
	addc.u64 nc, 0, 0;
	mad.lo.cc.u64 %rd13428, %rd34, %rd22874, t;
	madc.hi.cc.u64 c, %rd34, %rd22874, nc;
	addc.cc.u64 t, %rd13451, c;
	addc.u64 nc, 0, 0;
	mad.lo.cc.u64 %rd13451, %rd34, %rd22873, t;
	madc.hi.u64 %rd13452, %rd34, %rd22873, nc;
	}
	// end inline asm
	mul.lo.s64 	%rd13346, %rd13332, -8860621160618917889;
	mov.b64 	%rd13454, -8860621160618917887;
	mov.b64 	%rd13455, 1660523435060625408;
	mov.b64 	%rd13456, 2230234197602682880;
	mov.b64 	%rd13457, 1883307231910630287;
	mov.b64 	%rd13458, -4162727106559522501;
	mov.b64 	%rd13459, 121098312706494698;
	// begin inline asm
	{
	.reg .u64 c;
	.reg .u64 t;
	.reg .u64 nc;
	mad.lo.cc.u64 c, %rd13346, %rd13454, %rd13332;
	madc.hi.cc.u64 c, %rd13346, %rd13454, 0;
	addc.cc.u64 t, %rd13354, c;
	addc.u64 nc, 0, 0;
	mad.lo.cc.u64 %rd13354, %rd13346, %rd13455, t;
	madc.hi.cc.u64 c, %rd13346, %rd13455, nc;
	addc.cc.u64 t, %rd13355, c;
	addc.u64 nc, 0, 0;
	mad.lo.cc.u64 %rd13355, %rd13346, %rd13456, t;
	madc.hi.cc.u64 c, %rd13346, %rd13456, nc;
	addc.cc.u64 t, %rd13356, c;
	addc.u64 nc, 0, 0;
	mad.lo.cc.u64 %rd13356, %rd13346, %rd13457, t;
	madc.hi.cc.u64 c, %rd13346, %rd13457, nc;
	addc.cc.u64 t, %rd13357, c;
	addc.u64 nc, 0, 0;
	mad.lo.cc.u64 %rd13357, %rd13346, %rd13458, t;
	madc.hi.cc.u64 c, %rd13346, %rd13458, nc;
	addc.cc.u64 t, %rd13358, c;
	addc.u64 nc, 0, 0;
	mad.lo.cc.u64 %rd13358, %rd13346, %rd13459, t;
	madc.hi.cc.u64 c, %rd13346, %rd13459, nc;
	addc.cc.u64 %rd22884, %rd22884, c;
	addc.u64 %rd13384, 0, 0;
	}
	// end inline asm
	mul.lo.s64 	%rd13368, %rd13354, -8860621160618917889;
	// begin inline asm
	{
	.reg .u64 c;
	.reg .u64 t;
	.reg .u64 nc;
	mad.lo.cc.u64 c, %rd13368, %rd13454, %rd13354;
	madc.hi.cc.u64 c, %rd13368, %rd13454, 0;
	addc.cc.u64 t, %rd13355, c;
	addc.u64 nc, 0, 0;
	mad.lo.cc.u64 %rd13355, %rd13368, %rd13455, t;
	madc.hi.cc.u64 c, %rd13368, %rd13455, nc;
	addc.cc.u64 t, %rd13356, c;
	addc.u64 nc, 0, 0;
	mad.lo.cc.u64 %rd13356, %rd13368, %rd13456, t;
	madc.hi.cc.u64 c, %rd13368, %rd13456, nc;
	addc.cc.u64 t, %rd13357, c;
	addc.u64 nc, 0, 0;
	mad.lo.cc.u64 %rd13357, %rd13368, %rd13457, t;
	madc.hi.cc.u64 c, %rd13368, %rd13457, nc;
	addc.cc.u64 t, %rd13358, c;
	addc.u64 nc, 0, 0;
	mad.lo.cc.u64 %rd13358, %rd13368, %rd13458, t;
	madc.hi.cc.u64 c, %rd13368, %rd13458, nc;
	addc.cc.u64 t, %rd22884, c;
	addc.u64 nc, 0, 0;
	mad.lo.cc.u64 %rd22884, %rd13368, %rd13459, t;
	madc.hi.cc.u64 c, %rd13368, %rd13459, nc;
	addc.cc.u64 c, c, %rd13384;
	addc.u64 nc, 0, 0;
	addc.cc.u64 %rd13382, %rd13382, c;
	addc.u64 %rd13384, nc, 0;
	}
	// end inline asm
	mul.lo.s64 	%rd13391, %rd13355, -8860621160618917889;
	// begin inline asm
	{
	.reg .u64 c;
	.reg .u64 t;
	.reg .u64 nc;
	mad.lo.cc.u64 c, %rd13391, %rd13454, %rd13355;
	madc.hi.cc.u64 c, %rd13391, %rd13454, 0;
	addc.cc.u64 t, %rd13356, c;
	addc.u64 nc, 0, 0;
	mad.lo.cc.u64 %rd13356, %rd13391, %rd13455, t;
	madc.hi.cc.u64 c, %rd13391, %rd13455, nc;
	addc.cc.u64 t, %rd13357, c;
	addc.u64 nc, 0, 0;
	mad.lo.cc.u64 %rd13357, %rd13391, %rd13456, t;
	madc.hi.cc.u64 c, %rd13391, %rd13456, nc;
	addc.cc.u64 t, %rd13358, c;
	addc.u64 nc, 0, 0;
	mad.lo.cc.u64 %rd13358, %rd13391, %rd13457, t;
	madc.hi.cc.u64 c, %rd13391, %rd13457, nc;
	addc.cc.u64 t, %rd22884, c;
	addc.u64 nc, 0, 0;
	mad.lo.cc.u64 %rd22884, %rd13391, %rd13458, t;
	madc.hi.cc.u64 c, %rd13391, %rd13458, nc;
	addc.cc.u64 t, %rd13382, c;
	addc.u64 nc, 0, 0;
	mad.lo.cc.u64 %rd13382, %rd13391, %rd13459, t;
	madc.hi.cc.u64 c, %rd13391, %rd13459, nc;
	addc.cc.u64 c, c, %rd13384;
	addc.u64 nc, 0, 0;
	addc.cc.u64 %rd13405, %rd13405, c;
	addc.u64 %rd13384, nc, 0;
	}
	// end inline asm
	mul.lo.s64 	%rd13414, %rd13356, -8860621160618917889;
	// begin inline asm
	{
	.reg .u64 c;
	.reg .u64 t;
	.reg .u64 nc;
	mad.lo.cc.u64 c, %rd13414, %rd13454, %rd13356;
	madc.hi.cc.u64 c, %rd13414, %rd13454, 0;
	addc.cc.u64 t, %rd13357, c;
	addc.u64 nc, 0, 0;
	mad.lo.cc.u64 %rd13357, %rd13414, %rd13455, t;
	madc.hi.cc.u64 c, %rd13414, %rd13455, nc;
	addc.cc.u64 t, %rd13358, c;
	addc.u64 nc, 0, 0;
	mad.lo.cc.u64 %rd13358, %rd13414, %rd13456, t;
	madc.hi.cc.u64 c, %rd13414, %rd13456, nc;
	addc.cc.u64 t, %rd22884, c;
	addc.u64 nc, 0, 0;
	mad.lo.cc.u64 %rd22884, %rd13414, %rd13457, t;
	madc.hi.cc.u64 c, %rd13414, %rd13457, nc;
	addc.cc.u64 t, %rd13382, c;
	addc.u64 nc, 0, 0;
	mad.lo.cc.u64 %rd13382, %rd13414, %rd13458, t;
	madc.hi.cc.u64 c, %rd13414, %rd13458, nc;
	addc.cc.u64 t, %rd13405, c;
	addc.u64 nc, 0, 0;
	mad.lo.cc.u64 %rd13405, %rd13414, %rd13459, t;
	madc.hi.cc.u64 c, %rd13414, %rd13459, nc;
	addc.cc.u64 c, c, %rd13384;
	addc.u64 nc, 0, 0;
	addc.cc.u64 %rd13428, %rd13428, c;
	addc.u64 %rd13384, nc, 0;
	}
	// end inline asm
	mul.lo.s64 	%rd13437, %rd13357, -8860621160618917889;
	// begin inline asm
	{
	.reg .u64 c;
	.reg .u64 t;
	.reg .u64 nc;
	mad.lo.cc.u64 c, %rd13437, %rd13454, %rd13357;
	madc.hi.cc.u64 c, %rd13437, %rd13454, 0;
	addc.cc.u64 t, %rd13358, c;
	addc.u64 nc, 0, 0;
	mad.lo.cc.u64 %rd13358, %rd13437, %rd13455, t;
	madc.hi.cc.u64 c, %rd13437, %rd13455, nc;
	addc.cc.u64 t, %rd22884, c;
	addc.u64 nc, 0, 0;
	mad.lo.cc.u64 %rd22884, %rd13437, %rd13456, t;
	madc.hi.cc.u64 c, %rd13437, %rd13456, nc;
	addc.cc.u64 t, %rd13382, c;
	addc.u64 nc, 0, 0;
	mad.lo.cc.u64 %rd13382, %rd13437, %rd13457, t;
	madc.hi.cc.u64 c, %rd13437, %rd13457, nc;
	addc.cc.u64 t, %rd13405, c;
	addc.u64 nc, 0, 0;
	mad.lo.cc.u64 %rd13405, %rd13437, %rd13458, t;
	madc.hi.cc.u64 c, %rd13437, %rd13458, nc;
	addc.cc.u64 t, %rd13428, c;
	addc.u64 nc, 0, 0;
	mad.lo.cc.u64 %rd13428, %rd13437, %rd13459, t;
	madc.hi.cc.u64 c, %rd13437, %rd13459, nc;
	addc.cc.u64 c, c, %rd13384;
	addc.u64 nc, 0, 0;
	addc.cc.u64 %rd13451, %rd13451, c;
	addc.u64 %rd13384, nc, 0;
	}
	// end inline asm
	mul.lo.s64 	%rd13460, %rd13358, -8860621160618917889;
	// begin inline asm
	{
	.reg .u64 c;
	.reg .u64 t;
	.reg .u64 nc;
	mad.lo.cc.u64 c, %rd13460, %rd13454, %rd13358;
	madc.hi.cc.u64 c, %rd13460, %rd13454, 0;
	addc.cc.u64 t, %rd22884, c;
	addc.u64 nc, 0, 0;
	mad.lo.cc.u64 %rd22884, %rd13460, %rd13455, t;
	madc.hi.cc.u64 c, %rd13460, %rd13455, nc;
	addc.cc.u64 t, %rd13382, c;
	addc.u64 nc, 0, 0;
	mad.lo.cc.u64 %rd13382, %rd13460, %rd13456, t;
	madc.hi.cc.u64 c, %rd13460, %rd13456, nc;
	addc.cc.u64 t, %rd13405, c;
	addc.u64 nc, 0, 0;
	mad.lo.cc.u64 %rd13405, %rd13460, %rd13457, t;
	madc.hi.cc.u64 c, %rd13460, %rd13457, nc;
	addc.cc.u64 t, %rd13428, c;
	addc.u64 nc, 0, 0;
	mad.lo.cc.u64 %rd13428, %rd13460, %rd13458, t;
	madc.hi.cc.u64 c, %rd13460, %rd13458, nc;
	addc.cc.u64 t, %rd13451, c;
	addc.u64 nc, 0, 0;
	mad.lo.cc.u64 %rd13451, %rd13460, %rd13459, t;
	madc.hi.cc.u64 c, %rd13460, %rd13459, nc;
	addc.cc.u64 c, c, %rd13384;
	add.u64 %rd13452, %rd13452, c;
	}
	// end inline asm
	setp.lt.u64 	%p986, %rd13452, 121098312706494698;
	mov.u64 	%rd22879, %rd13452;
	mov.u64 	%rd22880, %rd13451;
	mov.u64 	%rd22881, %rd13428;
	mov.u64 	%rd22882, %rd13405;
	mov.u64 	%rd22883, %rd13382;
	@%p986 bra 	$L__BB1_460;
	setp.ne.s64 	%p987, %rd13452, 121098312706494698;
	@%p987 bra 	$L__BB1_459;
	setp.lt.u64 	%p988, %rd13451, -4162727106559522501;
	mov.b64 	%rd22879, 121098312706494698;
	mov.u64 	%rd22880, %rd13451;
	mov.u64 	%rd22881, %rd13428;
	mov.u64 	%rd22882, %rd13405;
	mov.u64 	%rd22883, %rd13382;
	@%p988 bra 	$L__BB1_460;
	setp.ne.s64 	%p989, %rd13451, -4162727106559522501;
	@%p989 bra 	$L__BB1_459;
	setp.lt.u64 	%p990, %rd13428, 1883307231910630287;
	mov.b64 	%rd22880, -4162727106559522501;
	mov.u64 	%rd22881, %rd13428;
	mov.u64 	%rd22882, %rd13405;
	mov.u64 	%rd22883, %rd13382;
	@%p990 bra 	$L__BB1_460;
	setp.ne.s64 	%p991, %rd13428, 1883307231910630287;
	@%p991 bra 	$L__BB1_459;
	setp.lt.u64 	%p992, %rd13405, 2230234197602682880;
	mov.b64 	%rd22881, 1883307231910630287;
	mov.u64 	%rd22882, %rd13405;
	mov.u64 	%rd22883, %rd13382;
	@%p992 bra 	$L__BB1_460;
	setp.ne.s64 	%p993, %rd13405, 2230234197602682880;
	@%p993 bra 	$L__BB1_459;
	setp.lt.u64 	%p994, %rd13382, 1660523435060625408;
	mov.b64 	%rd22882, 2230234197602682880;
	mov.u64 	%rd22883, %rd13382;
	@%p994 bra 	$L__BB1_460;
	setp.eq.s64 	%p995, %rd13382, 1660523435060625408;
	setp.lt.u64 	%p996, %rd22884, -8860621160618917887;
	and.pred  	%p997, %p995, %p996;
	mov.b64 	%rd22883, 1660523435060625408;
	@%p997 bra 	$L__BB1_460;
$L__BB1_459:
	mov.b64 	%rd13495, -8860621160618917887;
	mov.b64 	%rd13496, 1660523435060625408;
	mov.b64 	%rd13497, 2230234197602682880;
	mov.b64 	%rd13498, 1883307231910630287;
	mov.b64 	%rd13499, -4162727106559522501;
	mov.b64 	%rd13500, 121098312706494698;
	// begin inline asm
	sub.cc.u64 %rd22884, %rd22884, %rd13495;
	subc.cc.u64 %rd22883, %rd13382, %rd13496;
	subc.cc.u64 %rd22882, %rd13405, %rd13497;
	subc.cc.u64 %rd22881, %rd13428, %rd13498;
	subc.cc.u64 %rd22880, %rd13451, %rd13499;
	subc.u64 %rd22879, %rd13452, %rd13500;
	// end inline asm
$L__BB1_460:
	// begin inline asm
	{
	.reg .u64 c;
	.reg .u64 nc;
	.reg .u64 t;
	mad.lo.cc.u64 %rd13537, %rd33, %rd40, 0;
	madc.hi.cc.u64 c, %rd33, %rd40, 0;
	madc.lo.cc.u64 %rd13559, %rd33, %rd22872, c;
	madc.hi.cc.u64 c, %rd33, %rd22872, 0;
	madc.lo.cc.u64 %rd13560, %rd33, %rd725, c;
	madc.hi.cc.u64 c, %rd33, %rd725, 0;
	madc.lo.cc.u64 %rd13561, %rd33, %rd726, c;
	madc.hi.cc.u64 c, %rd33, %rd726, 0;
	madc.lo.cc.u64 %rd13562, %rd33, %rd727, c;
	madc.hi.cc.u64 c, %rd33, %rd727, 0;
	madc.lo.cc.u64 %rd13563, %rd33, %rd728, c;
	madc.hi.u64 %rd22890, %rd33, %rd728, 0;
	mad.lo.cc.u64 %rd13559, %rd32, %rd40, %rd13559;
	madc.hi.cc.u64 c, %rd32, %rd40, 0;
	addc.cc.u64 t, %rd13560, c;
	addc.u64 nc, 0, 0;
	mad.lo.cc.u64 %rd13560, %rd32, %rd22872, t;
	madc.hi.cc.u64 c, %rd32, %rd22872, nc;
	addc.cc.u64 t, %rd13561, c;
	addc.u64 nc, 0, 0;
	mad.lo.cc.u64 %rd13561, %rd32, %rd725, t;
	madc.hi.cc.u64 c, %rd32, %rd725, nc;
	addc.cc.u64 t, %rd13562, c;
	addc.u64 nc, 0, 0;
	mad.lo.cc.u64 %rd13562, %rd32, %rd726, t;
	madc.hi.cc.u64 c, %rd32, %rd726, nc;
	addc.cc.u64 t, %rd13563, c;
	addc.u64 nc, 0, 0;
	mad.lo.cc.u64 %rd13563, %rd32, %rd727, t;
	madc.hi.cc.u64 c, %rd32, %rd727, nc;
	addc.cc.u64 t, %rd22890, c;
	addc.u64 nc, 0, 0;
	mad.lo.cc.u64 %rd22890, %rd32, %rd728, t;
	madc.hi.u64 %rd13587, %rd32, %rd728, nc;
	mad.lo.cc.u64 %rd13560, %rd31, %rd40, %rd13560;
	madc.hi.cc.u64 c, %rd31, %rd40, 0;
	addc.cc.u64 t, %rd13561, c;
	addc.u64 nc, 0, 0;
	mad.lo.cc.u64 %rd13561, %rd31, %rd22872, t;
	madc.hi.cc.u64 c, %rd31, %rd22872, nc;
	addc.cc.u64 t, %rd13562, c;
	addc.u64 nc, 0, 0;
	mad.lo.cc.u64 %rd13562, %rd31, %rd725, t;
	madc.hi.cc.u64 c, %rd31, %rd725, nc;
	addc.cc.u64 t, %rd13563, c;
	addc.u64 nc, 0, 0;
	mad.lo.cc.u64 %rd13563, %rd31, %rd726, t;
	madc.hi.cc.u64 c, %rd31, %rd726, nc;
	addc.cc.u64 t, %rd22890, c;
	addc.u64 nc, 0, 0;
	mad.lo.cc.u64 %rd22890, %rd31, %rd727, t;
	madc.hi.cc.u64 c, %rd31, %rd727, nc;
	addc.cc.u64 t, %rd13587, c;
	addc.u64 nc, 0, 0;
	mad.lo.cc.u64 %rd13587, %rd31, %rd728, t;
	madc.hi.u64 %rd13610, %rd31, %rd728, nc;
	mad.lo.cc.u64 %rd13561, %rd30, %rd40, %rd13561;
	madc.hi.cc.u64 c, %rd30, %rd40, 0;
	addc.cc.u64 t, %rd13562, c;
	addc.u64 nc, 0, 0;
	mad.lo.cc.u64 %rd13562, %rd30, %rd22872, t;
	madc.hi.cc.u64 c, %rd30, %rd22872, nc;
	addc.cc.u64 t, %rd13563, c;
	addc.u64 nc, 0, 0;
	mad.lo.cc.u64 %rd13563, %rd30, %rd725, t;
	madc.hi.cc.u64 c, %rd30, %rd725, nc;
	addc.cc.u64 t, %rd22890, c;
	addc.u64 nc, 0, 0;
	mad.lo.cc.u64 %rd22890, %rd30, %rd726, t;
	madc.hi.cc.u64 c, %rd30, %rd726, nc;
	addc.cc.u64 t, %rd13587, c;
	addc.u64 nc, 0, 0;
	mad.lo.cc.u64 %rd13587, %rd30, %rd727, t;
	madc.hi.cc.u64 c, %rd30, %rd727, nc;
	addc.cc.u64 t, %rd13610, c;
	addc.u64 nc, 0, 0;
	mad.lo.cc.u64 %rd13610, %rd30, %rd728, t;
	madc.hi.u64 %rd13633, %rd30, %rd728, nc;
	mad.lo.cc.u64 %rd13562, %rd29, %rd40, %rd13562;
	madc.hi.cc.u64 c, %rd29, %rd40, 0;
	addc.cc.u64 t, %rd13563, c;
	addc.u64 nc, 0, 0;
	mad.lo.cc.u64 %rd13563, %rd29, %rd22872, t;
	madc.hi.cc.u64 c, %rd29, %rd22872, nc;
	addc.cc.u64 t, %rd22890, c;
	addc.u64 nc, 0, 0;
	mad.lo.cc.u64 %rd22890, %rd29, %rd725, t;
	madc.hi.cc.u64 c, %rd29, %rd725, nc;
	addc.cc.u64 t, %rd13587, c;
	addc.u64 nc, 0, 0;
	mad.lo.cc.u64 %rd13587, %rd29, %rd726, t;
	madc.hi.cc.u64 c, %rd29, %rd726, nc;
	addc.cc.u64 t, %rd13610, c;
	addc.u64 nc, 0, 0;
	mad.lo.cc.u64 %rd13610, %rd29, %rd727, t;
	madc.hi.cc.u64 c, %rd29, %rd727, nc;
	addc.cc.u64 t, %rd13633, c;
	addc.u64 nc, 0, 0;
	mad.lo.cc.u64 %rd13633, %rd29, %rd728, t;
	madc.hi.u64 %rd13656, %rd29, %rd728, nc;
	mad.lo.cc.u64 %rd13563, %rd28, %rd40, %rd13563;
	madc.hi.cc.u64 c, %rd28, %rd40, 0;
	addc.cc.u64 t, %rd22890, c;
	addc.u64 nc, 0, 0;
	mad.lo.cc.u64 %rd22890, %rd28, %rd22872, t;
	madc.hi.cc.u64 c, %rd28, %rd22872, nc;
	addc.cc.u64 t, %rd13587, c;
	addc.u64 nc, 0, 0;
	mad.lo.cc.u64 %rd13587, %rd28, %rd725, t;
	madc.hi.cc.u64 c, %rd28, %rd725, nc;
	addc.cc.u64 t, %rd13610, c;
	addc.u64 nc, 0, 0;
	mad.lo.cc.u64 %rd13610, %rd28, %rd726, t;
	madc.hi.cc.u64 c, %rd28, %rd726, nc;
	addc.cc.u64 t, %rd13633, c;
	addc.u64 nc, 0, 0;
	mad.lo.cc.u64 %rd13633, %rd28, %rd727, t;
	madc.hi.cc.u64 c, %rd28, %rd727, nc;
	addc.cc.u64 t, %rd13656, c;
	addc.u64 nc, 0, 0;
	mad.lo.cc.u64 %rd13656, %rd28, %rd728, t;
	madc.hi.u64 %rd13657, %rd28, %rd728, nc;
	}
	// end inline asm
	mul.lo.s64 	%rd13551, %rd13537, -8860621160618917889;
	mov.b64 	%rd13659, -8860621160618917887;
	mov.b64 	%rd13660, 1660523435060625408;
	mov.b64 	%rd13661, 2230234197602682880;
	mov.b64 	%rd13662, 1883307231910630287;
	mov.b64 	%rd13663, -4162727106559522501;
	mov.b64 	%rd13664, 121098312706494698;
	// begin inline asm
	{
	.reg .u64 c;
	.reg .u64 t;
	.reg .u64 nc;
	mad.lo.cc.u64 c, %rd13551, %rd13659, %rd13537;
	madc.hi.cc.u64 c, %rd13551, %rd13659, 0;
	addc.cc.u64 t, %rd13559, c;
	addc.u64 nc, 0, 0;
	mad.lo.cc.u64 %rd13559, %rd13551, %rd13660, t;
	madc.hi.cc.u64 c, %rd13551, %rd13660, nc;
	addc.cc.u64 t, %rd13560, c;
	addc.u64 nc, 0, 0;
	mad.lo.cc.u64 %rd13560, %rd13551, %rd13661, t;
	madc.hi.cc.u64 c, %rd13551, %rd13661, nc;
	addc.cc.u64 t, %rd13561, c;
	addc.u64 nc, 0, 0;
	mad.lo.cc.u64 %rd13561, %rd13551, %rd13662, t;
	madc.hi.cc.u64 c, %rd13551, %rd13662, nc;
	addc.cc.u64 t, %rd13562, c;
	addc.u64 nc, 0, 0;
	mad.lo.cc.u64 %rd13562, %rd13551, %rd13663, t;
	madc.hi.cc.u64 c, %rd13551, %rd13663, nc;
	addc.cc.u64 t, %rd13563, c;
	addc.u64 nc, 0, 0;
	mad.lo.cc.u64 %rd13563, %rd13551, %rd13664, t;
	madc.hi.cc.u64 c, %rd13551, %rd13664, nc;
	addc.cc.u64 %rd22890, %rd22890, c;
	addc.u64 %rd13589, 0, 0;
	}
	// end inline asm
	mul.lo.s64 	%rd13573, %rd13559, -8860621160618917889;
	// begin inline asm
	{
	.reg .u64 c;
	.reg .u64 t;
	.reg .u64 nc;
	mad.lo.cc.u64 c, %rd13573, %rd13659, %rd13559;
	madc.hi.cc.u64 c, %rd13573, %rd13659, 0;
	addc.cc.u64 t, %rd13560, c;
	addc.u64 nc, 0, 0;
	mad.lo.cc.u64 %rd13560, %rd13573, %rd13660, t;
	madc.hi.cc.u64 c, %rd13573, %rd13660, nc;
	addc.cc.u64 t, %rd13561, c;
	addc.u64 nc, 0, 0;
	mad.lo.cc.u64 %rd13561, %rd13573, %rd13661, t;
	madc.hi.cc.u64 c, %rd13573, %rd13661, nc;
	addc.cc.u64 t, %rd13562, c;
	addc.u64 nc, 0, 0;
	mad.lo.cc.u64 %rd13562, %rd13573, %rd13662, t;
	madc.hi.cc.u64 c, %rd13573, %rd13662, nc;
	addc.cc.u64 t, %rd13563, c;
	addc.u64 nc, 0, 0;
	mad.lo.cc.u64 %rd13563, %rd13573, %rd13663, t;
	madc.hi.cc.u64 c, %rd13573, %rd13663, nc;
	addc.cc.u64 t, %rd22890, c;
	addc.u64 nc, 0, 0;
	mad.lo.cc.u64 %rd22890, %rd13573, %rd13664, t;
	madc.hi.cc.u64 c, %rd13573, %rd13664, nc;
	addc.cc.u64 c, c, %rd13589;
	addc.u64 nc, 0, 0;
	addc.cc.u64 %rd13587, %rd13587, c;
	addc.u64 %rd13589, nc, 0;
	}
	// end inline asm
	mul.lo.s64 	%rd13596, %rd13560, -8860621160618917889;
	// begin inline asm
	{
	.reg .u64 c;
	.reg .u64 t;
	.reg .u64 nc;
	mad.lo.cc.u64 c, %rd13596, %rd13659, %rd13560;
	madc.hi.cc.u64 c, %rd13596, %rd13659, 0;
	addc.cc.u64 t, %rd13561, c;
	addc.u64 nc, 0, 0;
	mad.lo.cc.u64 %rd13561, %rd13596, %rd13660, t;
	madc.hi.cc.u64 c, %rd13596, %rd13660, nc;
	addc.cc.u64 t, %rd13562, c;
	addc.u64 nc, 0, 0;
	mad.lo.cc.u64 %rd13562, %rd13596, %rd13661, t;
	madc.hi.cc.u64 c, %rd13596, %rd13661, nc;
	addc.cc.u64 t, %rd13563, c;
	addc.u64 nc, 0, 0;
	mad.lo.cc.u64 %rd13563, %rd13596, %rd13662, t;
	madc.hi.cc.u64 c, %rd13596, %rd13662, nc;
	addc.cc.u64 t, %rd22890, c;
	addc.u64 nc, 0, 0;
	mad.lo.cc.u64 %rd22890, %rd13596, %rd13663, t;
	madc.hi.cc.u64 c, %rd13596, %rd13663, nc;
	addc.cc.u64 t, %rd13587, c;
	addc.u64 nc, 0, 0;
	mad.lo.cc.u64 %rd13587, %rd13596, %rd13664, t;
	madc.hi.cc.u64 c, %rd13596, %rd13664, nc;
	addc.cc.u64 c, c, %rd13589;
	addc.u64 nc, 0, 0;
	addc.cc.u64 %rd13610, %rd13610, c;
	addc.u64 %rd13589, nc, 0;
	}
	// end inline asm
	mul.lo.s64 	%rd13619, %rd13561, -8860621160618917889;
	// begin inline asm
	{
	.reg .u64 c;
	.reg .u64 t;
	.reg .u64 nc;
	mad.lo.cc.u64 c, %rd13619, %rd13659, %rd13561;
	madc.hi.cc.u64 c, %rd13619, %rd13659, 0;
	addc.cc.u64 t, %rd13562, c;
	addc.u64 nc, 0, 0;
	mad.lo.cc.u64 %rd13562, %rd13619, %rd13660, t;
	madc.hi.cc.u64 c, %rd13619, %rd13660, nc;
	addc.cc.u64 t, %rd13563, c;
	addc.u64 nc, 0, 0;
	mad.lo.cc.u64 %rd13563, %rd13619, %rd13661, t;
	madc.hi.cc.u64 c, %rd13619, %rd13661, nc;
	addc.cc.u64 t, %rd22890, c;
	addc.u64 nc, 0, 0;
	mad.lo.cc.u64 %rd22890, %rd13619, %rd13662, t;
	madc.hi.cc.u64 c, %rd13619, %rd13662, nc;
	addc.cc.u64 t, %rd13587, c;
	addc.u64 nc, 0, 0;
	mad.lo.cc.u64 %rd13587, %rd13619, %rd13663, t;
	madc.hi.cc.u64 c, %rd13619, %rd13663, nc;
	addc.cc.u64 t, %rd13610, c;
	addc.u64 nc, 0, 0;
	mad.lo.cc.u64 %rd13610, %rd13619, %rd13664, t;
	madc.hi.cc.u64 c, %rd13619, %rd13664, nc;
	addc.cc.u64 c, c, %rd13589;
	addc.u64 nc, 0, 0;
	addc.cc.u64 %rd13633, %rd13633, c;
	addc.u64 %rd13589, nc, 0;
	}
	// end inline asm
	mul.lo.s64 	%rd13642, %rd13562, -8860621160618917889;
	// begin inline asm
	{
	.reg .u64 c;
	.reg .u64 t;
	.reg .u64 nc;
	mad.lo.cc.u64 c, %rd13642, %rd13659, %rd13562;
	madc.hi.cc.u64 c, %rd13642, %rd13659, 0;
	addc.cc.u64 t, %rd13563, c;
	addc.u64 nc, 0, 0;
	mad.lo.cc.u64 %rd13563, %rd13642, %rd13660, t;
	madc.hi.cc.u64 c, %rd13642, %rd13660, nc;
	addc.cc.u64 t, %rd22890, c;
	addc.u64 nc, 0, 0;
	mad.lo.cc.u64 %rd22890, %rd13642, %rd13661, t;
	madc.hi.cc.u64 c, %rd13642, %rd13661, nc;
	addc.cc.u64 t, %rd13587, c;
	addc.u64 nc, 0, 0;
	mad.lo.cc.u64 %rd13587, %rd13642, %rd13662, t;
	madc.hi.cc.u64 c, %rd13642, %rd13662, nc;
	addc.cc.u64 t, %rd13610, c;
	addc.u64 nc, 0, 0;
	mad.lo.cc.u64 %rd13610, %rd13642, %rd13663, t;
	madc.hi.cc.u64 c, %rd13642, %rd13663, nc;
	addc.cc.u64 t, %rd13633, c;
	addc.u64 nc, 0, 0;
	mad.lo.cc.u64 %rd13633, %rd13642, %rd13664, t;
	madc.hi.cc.u64 c, %rd13642, %rd13664, nc;
	addc.cc.u64 c, c, %rd13589;
	addc.u64 nc, 0, 0;
	addc.cc.u64 %rd13656, %rd13656, c;
	addc.u64 %rd13589, nc, 0;
	}
	// end inline asm
	mul.lo.s64 	%rd13665, %rd13563, -8860621160618917889;
	// begin inline asm
	{
	.reg .u64 c;
	.reg .u64 t;
	.reg .u64 nc;
	mad.lo.cc.u64 c, %rd13665, %rd13659, %rd13563;
	madc.hi.cc.u64 c, %rd13665, %rd13659, 0;
	addc.cc.u64 t, %rd22890, c;
	addc.u64 nc, 0, 0;
	mad.lo.cc.u64 %rd22890, %rd13665, %rd13660, t;
	madc.hi.cc.u64 c, %rd13665, %rd13660, nc;
	addc.cc.u64 t, %rd13587, c;
	addc.u64 nc, 0, 0;
	mad.lo.cc.u64 %rd13587, %rd13665, %rd13661, t;
	madc.hi.cc.u64 c, %rd13665, %rd13661, nc;
	addc.cc.u64 t, %rd13610, c;
	addc.u64 nc, 0, 0;
	mad.lo.cc.u64 %rd13610, %rd13665, %rd13662, t;
	madc.hi.cc.u64 c, %rd13665, %rd13662, nc;
	addc.cc.u64 t, %rd13633, c;
	addc.u64 nc, 0, 0;
	mad.lo.cc.u64 %rd13633, %rd13665, %rd13663, t;
	madc.hi.cc.u64 c, %rd13665, %rd13663, nc;
	addc.cc.u64 t, %rd13656, c;
	addc.u64 nc, 0, 0;
	mad.lo.cc.u64 %rd13656, %rd13665, %rd13664, t;
	madc.hi.cc.u64 c, %rd13665, %rd13664, nc;
	addc.cc.u64 c, c, %rd13589;
	add.u64 %rd13657, %rd13657, c;
	}
	// end inline asm
	setp.lt.u64 	%p998, %rd13657, 121098312706494698;
	mov.u64 	%rd22885, %rd13657;
	mov.u64 	%rd22886, %rd13656;
	mov.u64 	%rd22887, %rd13633;
	mov.u64 	%rd22888, %rd13610;
	mov.u64 	%rd22889, %rd13587;
	@%p998 bra 	$L__BB1_471;
	setp.ne.s64 	%p999, %rd13657, 121098312706494698;
	@%p999 bra 	$L__BB1_470;
	setp.lt.u64 	%p1000, %rd13656, -4162727106559522501;
	mov.b64 	%rd22885, 121098312706494698;
	mov.u64 	%rd22886, %rd13656;
	mov.u64 	%rd22887, %rd13633;
	mov.u64 	%rd22888, %rd13610;
	mov.u64 	%rd22889, %rd13587;
	@%p1000 bra 	$L__BB1_471;
	setp.ne.s64 	%p1001, %rd13656, -4162727106559522501;
	@%p1001 bra 	$L__BB1_470;
	setp.lt.u64 	%p1002, %rd13633, 1883307231910630287;
	mov.b64 	%rd22886, -4162727106559522501;
	mov.u64 	%rd22887, %rd13633;
	mov.u64 	%rd22888, %rd13610;
	mov.u64 	%rd22889, %rd13587;
	@%p1002 bra 	$L__BB1_471;
	setp.ne.s64 	%p1003, %rd13633, 1883307231910630287;
	@%p1003 bra 	$L__BB1_470;
	setp.lt.u64 	%p1004, %rd13610, 2230234197602682880;
	mov.b64 	%rd22887, 1883307231910630287;
	mov.u64 	%rd22888, %rd13610;
	mov.u64 	%rd22889, %rd13587;
	@%p1004 bra 	$L__BB1_471;
	setp.ne.s64 	%p1005, %rd13610, 2230234197602682880;
	@%p1005 bra 	$L__BB1_470;
	setp.lt.u64 	%p1006, %rd13587, 1660523435060625408;
	mov.b64 	%rd22888, 2230234197602682880;
	mov.u64 	%rd22889, %rd13587;
	@%p1006 bra 	$L__BB1_471;
	setp.eq.s64 	%p1007, %rd13587, 1660523435060625408;
	setp.lt.u64 	%p1008, %rd22890, -8860621160618917887;
	and.pred  	%p1009, %p1007, %p1008;
	mov.b64 	%rd22889, 1660523435060625408;
	@%p1009 bra 	$L__BB1_471;
$L__BB1_470:
	mov.b64 	%rd13700, -8860621160618917887;
	mov.b64 	%rd13701, 1660523435060625408;
	mov.b64 	%rd13702, 2230234197602682880;
	mov.b64 	%rd13703, 1883307231910630287;
	mov.b64 	%rd13704, -4162727106559522501;
	mov.b64 	%rd13705, 121098312706494698;
	// begin inline asm
	sub.cc.u64 %rd22890, %rd22890, %rd13700;
	subc.cc.u64 %rd22889, %rd13587, %rd13701;
	subc.cc.u64 %rd22888, %rd13610, %rd13702;
	subc.cc.u64 %rd22887, %rd13633, %rd13703;
	subc.cc.u64 %rd22886, %rd13656, %rd13704;
	subc.u64 %rd22885, %rd13657, %rd13705;
	// end inline asm
$L__BB1_471:
	// begin inline asm
	{
	.reg .u64 c;
	.reg .u64 nc;
	.reg .u64 t;
	mad.lo.cc.u64 %rd13742, %rd22890, %rd22878, 0;
	madc.hi.cc.u64 c, %rd22890, %rd22878, 0;
	madc.lo.cc.u64 %rd13764, %rd22890, %rd22877, c;
	madc.hi.cc.u64 c, %rd22890, %rd22877, 0;
	madc.lo.cc.u64 %rd13765, %rd22890, %rd22876, c;
	madc.hi.cc.u64 c, %rd22890, %rd22876, 0;
	madc.lo.cc.u64 %rd13766, %rd22890, %rd22875, c;
	madc.hi.cc.u64 c, %rd22890, %rd22875, 0;
	madc.lo.cc.u64 %rd13767, %rd22890, %rd22874, c;
	madc.hi.cc.u64 c, %rd22890, %rd22874, 0;
	madc.lo.cc.u64 %rd13768, %rd22890, %rd22873, c;
	madc.hi.u64 %rd22896, %rd22890, %rd22873, 0;
	mad.lo.cc.u64 %rd13764, %rd22889, %rd22878, %rd13764;
	madc.hi.cc.u64 c, %rd22889, %rd22878, 0;
	addc.cc.u64 t, %rd13765, c;
	addc.u64 nc, 0, 0;
	mad.lo.cc.u64 %rd13765, %rd22889, %rd22877, t;
	madc.hi.cc.u64 c, %rd22889, %rd22877, nc;
	addc.cc.u64 t, %rd13766, c;
	addc.u64 nc, 0, 0;
	mad.lo.cc.u64 %rd13766, %rd22889, %rd22876, t;
	madc.hi.cc.u64 c, %rd22889, %rd22876, nc;
	addc.cc.u64 t, %rd13767, c;
	addc.u64 nc, 0, 0;
	mad.lo.cc.u64 %rd13767, %rd22889, %rd22875, t;
	madc.hi.cc.u64 c, %rd22889, %rd22875, nc;
	addc.cc.u64 t, %rd13768, c;
	addc.u64 nc, 0, 0;
	mad.lo.cc.u64 %rd13768, %rd22889, %rd22874, t;
	madc.hi.cc.u64 c, %rd22889, %rd22874, nc;
	addc.cc.u64 t, %rd22896, c;
	addc.u64 nc, 0, 0;
	mad.lo.cc.u64 %rd22896, %rd22889, %rd22873, t;
	madc.hi.u64 %rd13792, %rd22889, %rd22873, nc;
	mad.lo.cc.u64 %rd13765, %rd22888, %rd22878, %rd13765;
	madc.hi.cc.u64 c, %rd22888, %rd22878, 0;
	addc.cc.u64 t, %rd13766, c;
	addc.u64 nc, 0, 0;
	mad.lo.cc.u64 %rd13766, %rd22888, %rd22877, t;
	madc.hi.cc.u64 c, %rd22888, %rd22877, nc;
	addc.cc.u64 t, %rd13767, c;
	addc.u64 nc, 0, 0;
	mad.lo.cc.u64 %rd13767, %rd22888, %rd22876, t;
	madc.hi.cc.u64 c, %rd22888, %rd22876, nc;
	addc.cc.u64 t, %rd13768, c;
	addc.u64 nc, 0, 0;
	mad.lo.cc.u64 %rd13768, %rd22888, %rd22875, t;
	madc.hi.cc.u64 c, %rd22888, %rd22875, nc;
	addc.cc.u64 t, %rd22896, c;
	addc.u64 nc, 0, 0;
	mad.lo.cc.u64 %rd22896, %rd22888, %rd22874, t;
	madc.hi.cc.u64 c, %rd22888, %rd22874, nc;
	addc.cc.u64 t, %rd13792, c;
	addc.u64 nc, 0, 0;
	mad.lo.cc.u64 %rd13792, %rd22888, %rd22873, t;
	madc.hi.u64 %rd13815, %rd22888, %rd22873, nc;
	mad.lo.cc.u64 %rd13766, %rd22887, %rd22878, %rd13766;
	madc.hi.cc.u64 c, %rd22887, %rd22878, 0;
	addc.cc.u64 t, %rd13767, c;
	addc.u64 nc, 0, 0;
	mad.lo.cc.u64 %rd13767, %rd22887, %rd22877, t;
	madc.hi.cc.u64 c, %rd22887, %rd22877, nc;
	addc.cc.u64 t, %rd13768, c;
	addc.u64 nc, 0, 0;
	mad.lo.cc.u64 %rd13768, %rd22887, %rd22876, t;
	madc.hi.cc.u64 c, %rd22887, %rd22876, nc;
	addc.cc.u64 t, %rd22896, c;
	addc.u64 nc, 0, 0;
	mad.lo.cc.u64 %rd22896, %rd22887, %rd22875, t;
	madc.hi.cc.u64 c, %rd22887, %rd22875, nc;
	addc.cc.u64 t, %rd13792, c;
	addc.u64 nc, 0, 0;
	mad.lo.cc.u64 %rd13792, %rd22887, %rd22874, t;
	madc.hi.cc.u64 c, %rd22887, %rd22874, nc;
	addc.cc.u64 t, %rd13815, c;
	addc.u64 nc, 0, 0;
	mad.lo.cc.u64 %rd13815, %rd22887, %rd22873, t;
	madc.hi.u64 %rd13838, %rd22887, %rd22873, nc;
	mad.lo.cc.u64 %rd13767, %rd22886, %rd22878, %rd13767;
	madc.hi.cc.u64 c, %rd22886, %rd22878, 0;
	addc.cc.u64 t, %rd13768, c;
	addc.u64 nc, 0, 0;
	mad.lo.cc.u64 %rd13768, %rd22886, %rd22877, t;
	madc.hi.cc.u64 c, %rd22886, %rd22877, nc;
	addc.cc.u64 t, %rd22896, c;
	addc.u64 nc, 0, 0;
	mad.lo.cc.u64 %rd22896, %rd22886, %rd22876, t;
	madc.hi.cc.u64 c, %rd22886, %rd22876, nc;
	addc.cc.u64 t, %rd13792, c;
	addc.u64 nc, 0, 0;
	mad.lo.cc.u64 %rd13792, %rd22886, %rd22875, t;
	madc.hi.cc.u64 c, %rd22886, %rd22875, nc;
	addc.cc.u64 t, %rd13815, c;
	addc.u64 nc, 0, 0;
	mad.lo.cc.u64 %rd13815, %rd22886, %rd22874, t;
	madc.hi.cc.u64 c, %rd22886, %rd22874, nc;
	addc.cc.u64 t, %rd13838, c;
	addc.u64 nc, 0, 0;
	mad.lo.cc.u64 %rd13838, %rd22886, %rd22873, t;
	madc.hi.u64 %rd13861, %rd22886, %rd22873, nc;
	mad.lo.cc.u64 %rd13768, %rd22885, %rd22878, %rd13768;
	madc.hi.cc.u64 c, %rd22885, %rd22878, 0;
	addc.cc.u64 t, %rd22896, c;
	addc.u64 nc, 0, 0;
	mad.lo.cc.u64 %rd22896, %rd22885, %rd22877, t;
	madc.hi.cc.u64 c, %rd22885, %rd22877, nc;
	addc.cc.u64 t, %rd13792, c;
	addc.u64 nc, 0, 0;
	mad.lo.cc.u64 %rd13792, %rd22885, %rd22876, t;
	madc.hi.cc.u64 c, %rd22885, %rd22876, nc;
	addc.cc.u64 t, %rd13815, c;
	addc.u64 nc, 0, 0;
	mad.lo.cc.u64 %rd13815, %rd22885, %rd22875, t;
	madc.hi.cc.u64 c, %rd22885, %rd22875, nc;
	addc.cc.u64 t, %rd13838, c;
	addc.u64 nc, 0, 0;
	mad.lo.cc.u64 %rd13838, %rd22885, %rd22874, t;
	madc.hi.cc.u64 c, %rd22885, %rd22874, nc;
	addc.cc.u64 t, %rd13861, c;
	addc.u64 nc, 0, 0;
	mad.lo.cc.u64 %rd13861, %rd22885, %rd22873, t;
	madc.hi.u64 %rd13862, %rd22885, %rd22873, nc;
	}
	// end inline asm
	mul.lo.s64 	%rd13756, %rd13742, -8860621160618917889;
	mov.b64 	%rd13864, -8860621160618917887;
	mov.b64 	%rd13865, 1660523435060625408;
	mov.b64 	%rd13866, 2230234197602682880;
	mov.b64 	%rd13867, 1883307231910630287;
	mov.b64 	%rd13868, -4162727106559522501;
	mov.b64 	%rd13869, 121098312706494698;
	// begin inline asm
	{
	.reg .u64 c;
	.reg .u64 t;
	.reg .u64 nc;
	mad.lo.cc.u64 c, %rd13756, %rd13864, %rd13742;
	madc.hi.cc.u64 c, %rd13756, %rd13864, 0;
	addc.cc.u64 t, %rd13764, c;
	addc.u64 nc, 0, 0;
	mad.lo.cc.u64 %rd13764, %rd13756, %rd13865, t;
	madc.hi.cc.u64 c, %rd13756, %rd13865, nc;
	addc.cc.u64 t, %rd13765, c;
	addc.u64 nc, 0, 0;
	mad.lo.cc.u64 %rd13765, %rd13756, %rd13866, t;
	madc.hi.cc.u64 c, %rd13756, %rd13866, nc;
	addc.cc.u64 t, %rd13766, c;
	addc.u64 nc, 0, 0;
	mad.lo.cc.u64 %rd13766, %rd13756, %rd13867, t;
	madc.hi.cc.u64 c, %rd13756, %rd13867, nc;
	addc.cc.u64 t, %rd13767, c;
	addc.u64 nc, 0, 0;
	mad.lo.cc.u64 %rd13767, %rd13756, %rd13868, t;
	madc.hi.cc.u64 c, %rd13756, %rd13868, nc;
	addc.cc.u64 t, %rd13768, c;
	addc.u64 nc, 0, 0;
	mad.lo.cc.u64 %rd13768, %rd13756, %rd13869, t;
	madc.hi.cc.u64 c, %rd13756, %rd13869, nc;
	addc.cc.u64 %rd22896, %rd22896, c;
	addc.u64 %rd13794, 0, 0;
	}
	// end inline asm
	mul.lo.s64 	%rd13778, %rd13764, -8860621160618917889;
	// begin inline asm
	{
	.reg .u64 c;
	.reg .u64 t;
	.reg .u64 nc;
	mad.lo.cc.u64 c, %rd13778, %rd13864, %rd13764;
	madc.hi.cc.u64 c, %rd13778, %rd13864, 0;
	addc.cc.u64 t, %rd13765, c;
	addc.u64 nc, 0, 0;
	mad.lo.cc.u64 %rd13765, %rd13778, %rd13865, t;
	madc.hi.cc.u64 c, %rd13778, %rd13865, nc;
	addc.cc.u64 t, %rd13766, c;
	addc.u64 nc, 0, 0;
	mad.lo.cc.u64 %rd13766, %rd13778, %rd13866, t;
	madc.hi.cc.u64 c, %rd13778, %rd13866, nc;
	addc.cc.u64 t, %rd13767, c;
	addc.u64 nc, 0, 0;
	mad.lo.cc.u64 %rd13767, %rd13778, %rd13867, t;
	madc.hi.cc.u64 c, %rd13778, %rd13867, nc;
	addc.cc.u64 t, %rd13768, c;
	addc.u64 nc, 0, 0;
	mad.lo.cc.u64 %rd13768, %rd13778, %rd13868, t;
	madc.hi.cc.u64 c, %rd13778, %rd13868, nc;
	addc.cc.u64 t, %rd22896, c;
	addc.u64 nc, 0, 0;
	mad.lo.cc.u64 %rd22896, %rd13778, %rd13869, t;
	madc.hi.cc.u64 c, %rd13778, %rd13869, nc;
	addc.cc.u64 c, c, %rd13794;
	addc.u64 nc, 0, 0;
	addc.cc.u64 %rd13792, %rd13792, c;
	addc.u64 %rd13794, nc, 0;
	}
	// end inline asm
	mul.lo.s64 	%rd13801, %rd13765, -8860621160618917889;
	// begin inline asm
	{
	.reg .u64 c;
	.reg .u64 t;
	.reg .u64 nc;
	mad.lo.cc.u64 c, %rd13801, %rd13864, %rd13765;
	madc.hi.cc.u64 c, %rd13801, %rd13864, 0;
	addc.cc.u64 t, %rd13766, c;
	addc.u64 nc, 0, 0;
	mad.lo.cc.u64 %rd13766, %rd13801, %rd13865, t;
	madc.hi.cc.u64 c, %rd13801, %rd13865, nc;
	addc.cc.u64 t, %rd13767, c;
	addc.u64 nc, 0, 0;
	mad.lo.cc.u64 %rd13767, %rd13801, %rd13866, t;
	madc.hi.cc.u64 c, %rd13801, %rd13866, nc;
	addc.cc.u64 t, %rd13768, c;
	addc.u64 nc, 0, 0;
	mad.lo.cc.u64 %rd13768, %rd13801, %rd13867, t;
	madc.hi.cc.u64 c, %rd13801, %rd13867, nc;
	addc.cc.u64 t, %rd22896, c;
	addc.u64 nc, 0, 0;
	mad.lo.cc.u64 %rd22896, %rd13801, %rd13868, t;
	madc.hi.cc.u64 c, %rd13801, %rd13868, nc;
	addc.cc.u64 t, %rd13792, c;
	addc.u64 nc, 0, 0;
	mad.lo.cc.u64 %rd13792, %rd13801, %rd13869, t;
	madc.hi.cc.u64 c, %rd13801, %rd13869, nc;
	addc.cc.u64 c, c, %rd13794;
	addc.u64 nc, 0, 0;
	addc.cc.u64 %rd13815, %rd13815, c;
	addc.u64 %rd13794, nc, 0;
	}
	// end inline asm
	mul.lo.s64 	%rd13824, %rd13766, -8860621160618917889;
	// begin inline asm
	{
	.reg .u64 c;
	.reg .u64 t;
	.reg .u64 nc;
	mad.lo.cc.u64 c, %rd13824, %rd13864, %rd13766;
	madc.hi.cc.u64 c, %rd13824, %rd13864, 0;
	addc.cc.u64 t, %rd13767, c;
	addc.u64 nc, 0, 0;
	mad.lo.cc.u64 %rd13767, %rd13824, %rd13865, t;
	madc.hi.cc.u64 c, %rd13824, %rd13865, nc;
	addc.cc.u64 t, %rd13768, c;
	addc.u64 nc, 0, 0;
	mad.lo.cc.u64 %rd13768, %rd13824, %rd13866, t;
	madc.hi.cc.u64 c, %rd13824, %rd13866, nc;
	addc.cc.u64 t, %rd22896, c;
	addc.u64 nc, 0, 0;
	mad.lo.cc.u64 %rd22896, %rd13824, %rd13867, t;
	madc.hi.cc.u64 c, %rd13824, %rd13867, nc;
	addc.cc.u64 t, %rd13792, c;
	addc.u64 nc, 0, 0;
	mad.lo.cc.u64 %rd13792, %rd13824, %rd13868, t;
	madc.hi.cc.u64 c, %rd13824, %rd13868, nc;
	addc.cc.u64 t, %rd13815, c;
	addc.u64 nc, 0, 0;
	mad.lo.cc.u64 %rd13815, %rd13824, %rd13869, t;
	madc.hi.cc.u64 c, %rd13824, %rd13869, nc;
	addc.cc.u64 c, c, %rd13794;
	addc.u64 nc, 0, 0;
	addc.cc.u64 %rd13838, %rd13838, c;
	addc.u64 %rd13794, nc, 0;
	}
	// end inline asm
	mul.lo.s64 	%rd13847, %rd13767, -8860621160618917889;
	// begin inline asm
	{
	.reg .u64 c;
	.reg .u64 t;
	.reg .u64 nc;
	mad.lo.cc.u64 c, %rd13847, %rd13864, %rd13767;
	madc.hi.cc.u64 c, %rd13847, %rd13864, 0;
	addc.cc.u64 t, %rd13768, c;
	addc.u64 nc, 0, 0;
	mad.lo.cc.u64 %rd13768, %rd13847, %rd13865, t;
	madc.hi.cc.u64 c, %rd13847, %rd13865, nc;
	addc.cc.u64 t, %rd22896, c;
	addc.u64 nc, 0, 0;
	mad.lo.cc.u64 %rd22896, %rd13847, %rd13866, t;
	madc.hi.cc.u64 c, %rd13847, %rd13866, nc;
	addc.cc.u64 t, %rd13792, c;
	addc.u64 nc, 0, 0;
	mad.lo.cc.u64 %rd13792, %rd13847, %rd13867, t;
	madc.hi.cc.u64 c, %rd13847, %rd13867, nc;
	addc.cc.u64 t, %rd13815, c;
	addc.u64 nc, 0, 0;
	mad.lo.cc.u64 %rd13815, %rd13847, %rd13868, t;
	madc.hi.cc.u64 c, %rd13847, %rd13868, nc;
	addc.cc.u64 t, %rd13838, c;
	addc.u64 nc, 0, 0;
	mad.lo.cc.u64 %rd13838, %rd13847, %rd13869, t;
	madc.hi.cc.u64 c, %rd13847, %rd13869, nc;
	addc.cc.u64 c, c, %rd13794;
	addc.u64 nc, 0, 0;
	addc.cc.u64 %rd13861, %rd13861, c;
	addc.u64 %rd13794, nc, 0;
	}
	// end inline asm
	mul.lo.s64 	%rd13870, %rd13768, -8860621160618917889;
	// begin inline asm
	{
	.reg .u64 c;
	.reg .u64 t;
	.reg .u64 nc;
	mad.lo.cc.u64 c, %rd13870, %rd13864, %rd13768;
	madc.hi.cc.u64 c, %rd13870, %rd13864, 0;
	addc.cc.u64 t, %rd22896, c;
	addc.u64 nc, 0, 0;
	mad.lo.cc.u64 %rd22896, %rd13870, %rd13865, t;
	madc.hi.cc.u64 c, %rd13870, %rd13865, nc;
	addc.cc.u64 t, %rd13792, c;
	addc.u64 nc, 0, 0;
	mad.lo.cc.u64 %rd13792, %rd13870, %rd13866, t;
	madc.hi.cc.u64 c, %rd13870, %rd13866, nc;
	addc.cc.u64 t, %rd13815, c;
	addc.u64 nc, 0, 0;
	mad.lo.cc.u64 %rd13815, %rd13870, %rd13867, t;
	madc.hi.cc.u64 c, %rd13870, %rd13867, nc;
	addc.cc.u64 t, %rd13838, c;
	addc.u64 nc, 0, 0;
	mad.lo.cc.u64 %rd13838, %rd13870, %rd13868, t;
	madc.hi.cc.u64 c, %rd13870, %rd13868, nc;
	addc.cc.u64 t, %rd13861, c;
	addc.u64 nc, 0, 0;
	mad.lo.cc.u64 %rd13861, %rd13870, %rd13869, t;
	madc.hi.cc.u64 c, %rd13870, %rd13869, nc;
	addc.cc.u64 c, c, %rd13794;
	add.u64 %rd13862, %rd13862, c;
	}
	// end inline asm
	setp.lt.u64 	%p1010, %rd13862, 121098312706494698;
	mov.u64 	%rd22891, %rd13862;
	mov.u64 	%rd22892, %rd13861;
	mov.u64 	%rd22893, %rd13838;
	mov.u64 	%rd22894, %rd13815;
	mov.u64 	%rd22895, %rd13792;
	@%p1010 bra 	$L__BB1_482;
	setp.ne.s64 	%p1011, %rd13862, 121098312706494698;
	@%p1011 bra 	$L__BB1_481;
	setp.lt.u64 	%p1012, %rd13861, -4162727106559522501;
	mov.b64 	%rd22891, 121098312706494698;
	mov.u64 	%rd22892, %rd13861;
	mov.u64 	%rd22893, %rd13838;
	mov.u64 	%rd22894, %rd13815;
	mov.u64 	%rd22895, %rd13792;
	@%p1012 bra 	$L__BB1_482;
	setp.ne.s64 	%p1013, %rd13861, -4162727106559522501;
	@%p1013 bra 	$L__BB1_481;
	setp.lt.u64 	%p1014, %rd13838, 1883307231910630287;
	mov.b64 	%rd22892, -4162727106559522501;
	mov.u64 	%rd22893, %rd13838;
	mov.u64 	%rd22894, %rd13815;
	mov.u64 	%rd22895, %rd13792;
	@%p1014 bra 	$L__BB1_482;
	setp.ne.s64 	%p1015, %rd13838, 1883307231910630287;
	@%p1015 bra 	$L__BB1_481;
	setp.lt.u64 	%p1016, %rd13815, 2230234197602682880;
	mov.b64 	%rd22893, 1883307231910630287;
	mov.u64 	%rd22894, %rd13815;
	mov.u64 	%rd22895, %rd13792;
	@%p1016 bra 	$L__BB1_482;
	setp.ne.s64 	%p1017, %rd13815, 2230234197602682880;
	@%p1017 bra 	$L__BB1_481;
	setp.lt.u64 	%p1018, %rd13792, 1660523435060625408;
	mov.b64 	%rd22894, 2230234197602682880;
	mov.u64 	%rd22895, %rd13792;
	@%p1018 bra 	$L__BB1_482;
	setp.eq.s64 	%p1019, %rd13792, 1660523435060625408;
	setp.lt.u64 	%p1020, %rd22896, -8860621160618917887;
	and.pred  	%p1021, %p1019, %p1020;
	mov.b64 	%rd22895, 1660523435060625408;
	@%p1021 bra 	$L__BB1_482;
$L__BB1_481:
	mov.b64 	%rd13905, -8860621160618917887;
	mov.b64 	%rd13906, 1660523435060625408;
	mov.b64 	%rd13907, 2230234197602682880;
	mov.b64 	%rd13908, 1883307231910630287;
	mov.b64 	%rd13909, -4162727106559522501;
	mov.b64 	%rd13910, 121098312706494698;
	// begin inline asm
	sub.cc.u64 %rd22896, %rd22896, %rd13905;
	subc.cc.u64 %rd22895, %rd13792, %rd13906;
	subc.cc.u64 %rd22894, %rd13815, %rd13907;
	subc.cc.u64 %rd22893, %rd13838, %rd13908;
	subc.cc.u64 %rd22892, %rd13861, %rd13909;
	subc.u64 %rd22891, %rd13862, %rd13910;
	// end inline asm
$L__BB1_482:
	ld.global.u64 	%rd801, [%rd22643+-72];
	setp.ne.s64 	%p1022, %rd801, %rd22884;
	@%p1022 bra 	$L__BB1_734;
	ld.global.u64 	%rd13911, [%rd22643+-64];
	setp.ne.s64 	%p1023, %rd13911, %rd22883;
	@%p1023 bra 	$L__BB1_734;
	ld.global.u64 	%rd13912, [%rd22643+-56];
	setp.ne.s64 	%p1024, %rd13912, %rd22882;
	@%p1024 bra 	$L__BB1_734;
	ld.global.u64 	%rd13913, [%rd22643+-48];
	setp.ne.s64 	%p1025, %rd13913, %rd22881;
	@%p1025 bra 	$L__BB1_734;
	ld.global.u64 	%rd13914, [%rd22643+-40];
	setp.ne.s64 	%p1026, %rd13914, %rd22880;
	@%p1026 bra 	$L__BB1_734;
	ld.global.u64 	%rd13915, [%rd22643+-32];
	setp.ne.s64 	%p1027, %rd13915, %rd22879;
	@%p1027 bra 	$L__BB1_734;
	ld.global.u64 	%rd13916, [%rd22643+-24];
	setp.ne.s64 	%p1028, %rd13916, %rd22896;
	@%p1028 bra 	$L__BB1_734;
	ld.global.u64 	%rd13917, [%rd22643+-16];
	setp.ne.s64 	%p1029, %rd13917, %rd22895;
	@%p1029 bra 	$L__BB1_734;
	ld.global.u64 	%rd13918, [%rd22643+-8];
	setp.ne.s64 	%p1030, %rd13918, %rd22894;
	@%p1030 bra 	$L__BB1_734;
	ld.global.u64 	%rd13919, [%rd22643];
	setp.ne.s64 	%p1031, %rd13919, %rd22893;
	@%p1031 bra 	$L__BB1_734;
	ld.global.u64 	%rd13920, [%rd22643+8];
	setp.ne.s64 	%p1032, %rd13920, %rd22892;
	@%p1032 bra 	$L__BB1_734;
	ld.global.u64 	%rd13921, [%rd22643+16];
	setp.ne.s64 	%p1033, %rd13921, %rd22891;
	@%p1033 bra 	$L__BB1_734;
	// begin inline asm
	{
	.reg .u64 c;
	.reg .u64 nc;
	.reg .u64 t;
	mad.lo.cc.u64 %rd16045, %rd22896, %rd40, 0;
	madc.hi.cc.u64 c, %rd22896, %rd40, 0;
	madc.lo.cc.u64 %rd16067, %rd22896, %rd22872, c;
	madc.hi.cc.u64 c, %rd22896, %rd22872, 0;
	madc.lo.cc.u64 %rd16068, %rd22896, %rd725, c;
	madc.hi.cc.u64 c, %rd22896, %rd725, 0;
	madc.lo.cc.u64 %rd16069, %rd22896, %rd726, c;
	madc.hi.cc.u64 c, %rd22896, %rd726, 0;
	madc.lo.cc.u64 %rd16070, %rd22896, %rd727, c;
	madc.hi.cc.u64 c, %rd22896, %rd727, 0;
	madc.lo.cc.u64 %rd16071, %rd22896, %rd728, c;
	madc.hi.u64 %rd22897, %rd22896, %rd728, 0;
	mad.lo.cc.u64 %rd16067, %rd22895, %rd40, %rd16067;
	madc.hi.cc.u64 c, %rd22895, %rd40, 0;
	addc.cc.u64 t, %rd16068, c;
	addc.u64 nc, 0, 0;
	mad.lo.cc.u64 %rd16068, %rd22895, %rd22872, t;
	madc.hi.cc.u64 c, %rd22895, %rd22872, nc;
	addc.cc.u64 t, %rd16069, c;
	addc.u64 nc, 0, 0;
	mad.lo.cc.u64 %rd16069, %rd22895, %rd725, t;
	madc.hi.cc.u64 c, %rd22895, %rd725, nc;
	addc.cc.u64 t, %rd16070, c;
	addc.u64 nc, 0, 0;
	mad.lo.cc.u64 %rd16070, %rd22895, %rd726, t;
	madc.hi.cc.u64 c, %rd22895, %rd726, nc;
	addc.cc.u64 t, %rd16071, c;
	addc.u64 nc, 0, 0;
	mad.lo.cc.u64 %rd16071, %rd22895, %rd727, t;
	madc.hi.cc.u64 c, %rd22895, %rd727, nc;
	addc.cc.u64 t, %rd22897, c;
	addc.u64 nc, 0, 0;
	mad.lo.cc.u64 %rd22897, %rd22895, %rd728, t;
	madc.hi.u64 %rd16095, %rd22895, %rd728, nc;
	mad.lo.cc.u64 %rd16068, %rd22894, %rd40, %rd16068;
	madc.hi.cc.u64 c, %rd22894, %rd40, 0;
	addc.cc.u64 t, %rd16069, c;
	addc.u64 nc, 0, 0;
	mad.lo.cc.u64 %rd16069, %rd22894, %rd22872, t;
	madc.hi.cc.u64 c, %rd22894, %rd22872, nc;
	addc.cc.u64 t, %rd16070, c;
	addc.u64 nc, 0, 0;
	mad.lo.cc.u64 %rd16070, %rd22894, %rd725, t;
	madc.hi.cc.u64 c, %rd22894, %rd725, nc;
	addc.cc.u64 t, %rd16071, c;
	addc.u64 nc, 0, 0;
	mad.lo.cc.u64 %rd16071, %rd22894, %rd726, t;
	madc.hi.cc.u64 c, %rd22894, %rd726, nc;
	addc.cc.u64 t, %rd22897, c;
	addc.u64 nc, 0, 0;
	mad.lo.cc.u64 %rd22897, %rd22894, %rd727, t;
	madc.hi.cc.u64 c, %rd22894, %rd727, nc;
	addc.cc.u64 t, %rd16095, c;
	addc.u64 nc, 0, 0;
	mad.lo.cc.u64 %rd16095, %rd22894, %rd728, t;
	madc.hi.u64 %rd16118, %rd22894, %rd728, nc;
	mad.lo.cc.u64 %rd16069, %rd22893, %rd40, %rd16069;
	madc.hi.cc.u64 c, %rd22893, %rd40, 0;
	addc.cc.u64 t, %rd16070, c;
	addc.u64 nc, 0, 0;
	mad.lo.cc.u64 %rd16070, %rd22893, %rd22872, t;
	madc.hi.cc.u64 c, %rd22893, %rd22872, nc;
	addc.cc.u64 t, %rd16071, c;
	addc.u64 nc, 0, 0;
	mad.lo.cc.u64 %rd16071, %rd22893, %rd725, t;
	madc.hi.cc.u64 c, %rd22893, %rd725, nc;
	addc.cc.u64 t, %rd22897, c;
	addc.u64 nc, 0, 0;
	mad.lo.cc.u64 %rd22897, %rd22893, %rd726, t;
	madc.hi.cc.u64 c, %rd22893, %rd726, nc;
	addc.cc.u64 t, %rd16095, c;
	addc.u64 nc, 0, 0;
	mad.lo.cc.u64 %rd16095, %rd22893, %rd727, t;
	madc.hi.cc.u64 c, %rd22893, %rd727, nc;
	addc.cc.u64 t, %rd16118, c;
	addc.u64 nc, 0, 0;
	mad.lo.cc.u64 %rd16118, %rd22893, %rd728, t;
	madc.hi.u64 %rd16141, %rd22893, %rd728, nc;
	mad.lo.cc.u64 %rd16070, %rd22892, %rd40, %rd16070;
	madc.hi.cc.u64 c, %rd22892, %rd40, 0;
	addc.cc.u64 t, %rd16071, c;
	addc.u64 nc, 0, 0;
	mad.lo.cc.u64 %rd16071, %rd22892, %rd22872, t;
	madc.hi.cc.u64 c, %rd22892, %rd22872, nc;
	addc.cc.u64 t, %rd22897, c;
	addc.u64 nc, 0, 0;
	mad.lo.cc.u64 %rd22897, %rd22892, %rd725, t;
	madc.hi.cc.u64 c, %rd22892, %rd725, nc;
	addc.cc.u64 t, %rd16095, c;
	addc.u64 nc, 0, 0;
	mad.lo.cc.u64 %rd16095, %rd22892, %rd726, t;
	madc.hi.cc.u64 c, %rd22892, %rd726, nc;
	addc.cc.u64 t, %rd16118, c;
	addc.u64 nc, 0, 0;
	mad.lo.cc.u64 %rd16118, %rd22892, %rd727, t;
	madc.hi.cc.u64 c, %rd22892, %rd727, nc;
	addc.cc.u64 t, %rd16141, c;
	addc.u64 nc, 0, 0;
	mad.lo.cc.u64 %rd16141, %rd22892, %rd728, t;
	madc.hi.u64 %rd16164, %rd22892, %rd728, nc;
	mad.lo.cc.u64 %rd16071, %rd22891, %rd40, %rd16071;
	madc.hi.cc.u64 c, %rd22891, %rd40, 0;
	addc.cc.u64 t, %rd22897, c;
	addc.u64 nc, 0, 0;
	mad.lo.cc.u64 %rd22897, %rd22891, %rd22872, t;
	madc.hi.cc.u64 c, %rd22891, %rd22872, nc;
	addc.cc.u64 t, %rd16095, c;
	addc.u64 nc, 0, 0;
	mad.lo.cc.u64 %rd16095, %rd22891, %rd725, t;
	madc.hi.cc.u64 c, %rd22891, %rd725, nc;
	addc.cc.u64 t, %rd16118, c;
	addc.u64 nc, 0, 0;
	mad.lo.cc.u64 %rd16118, %rd22891, %rd726, t;
	madc.hi.cc.u64 c, %rd22891, %rd726, nc;
	addc.cc.u64 t, %rd16141, c;
	addc.u64 nc, 0, 0;
	mad.lo.cc.u64 %rd16141, %rd22891, %rd727, t;
	madc.hi.cc.u64 c, %rd22891, %rd727, nc;
	addc.cc.u64 t, %rd16164, c;
	addc.u64 nc, 0, 0;
	mad.lo.cc.u64 %rd16164, %rd22891, %rd728, t;
	madc.hi.u64 %rd16165, %rd22891, %rd728, nc;
	}
	// end inline asm
	mul.lo.s64 	%rd16059, %rd16045, -8860621160618917889;
	mov.b64 	%rd16167, -8860621160618917887;
	mov.b64 	%rd16168, 1660523435060625408;
	mov.b64 	%rd16169, 2230234197602682880;
	mov.b64 	%rd16170, 1883307231910630287;
	mov.b64 	%rd16171, -4162727106559522501;
	mov.b64 	%rd16172, 121098312706494698;
	// begin inline asm
	{
	.reg .u64 c;
	.reg .u64 t;
	.reg .u64 nc;
	mad.lo.cc.u64 c, %rd16059, %rd16167, %rd16045;
	madc.hi.cc.u64 c, %rd16059, %rd16167, 0;
	addc.cc.u64 t, %rd16067, c;
	addc.u64 nc, 0, 0;
	mad.lo.cc.u64 %rd16067, %rd16059, %rd16168, t;
	madc.hi.cc.u64 c, %rd16059, %rd16168, nc;
	addc.cc.u64 t, %rd16068, c;
	addc.u64 nc, 0, 0;
	mad.lo.cc.u64 %rd16068, %rd16059, %rd16169, t;
	madc.hi.cc.u64 c, %rd16059, %rd16169, nc;
	addc.cc.u64 t, %rd16069, c;
	addc.u64 nc, 0, 0;
	mad.lo.cc.u64 %rd16069, %rd16059, %rd16170, t;
	madc.hi.cc.u64 c, %rd16059, %rd16170, nc;
	addc.cc.u64 t, %rd16070, c;
	addc.u64 nc, 0, 0;
	mad.lo.cc.u64 %rd16070, %rd16059, %rd16171, t;
	madc.hi.cc.u64 c, %rd16059, %rd16171, nc;
	addc.cc.u64 t, %rd16071, c;
	addc.u64 nc, 0, 0;
	mad.lo.cc.u64 %rd16071, %rd16059, %rd16172, t;
	madc.hi.cc.u64 c, %rd16059, %rd16172, nc;
	addc.cc.u64 %rd22897, %rd22897, c;
	addc.u64 %rd16097, 0, 0;
	}
	// end inline asm
	mul.lo.s64 	%rd16081, %rd16067, -8860621160618917889;
	// begin inline asm
	{
	.reg .u64 c;
	.reg .u64 t;
	.reg .u64 nc;
	mad.lo.cc.u64 c, %rd16081, %rd16167, %rd16067;
	madc.hi.cc.u64 c, %rd16081, %rd16167, 0;
	addc.cc.u64 t, %rd16068, c;
	addc.u64 nc, 0, 0;
	mad.lo.cc.u64 %rd16068, %rd16081, %rd16168, t;
	madc.hi.cc.u64 c, %rd16081, %rd16168, nc;
	addc.cc.u64 t, %rd16069, c;
	addc.u64 nc, 0, 0;
	mad.lo.cc.u64 %rd16069, %rd16081, %rd16169, t;
	madc.hi.cc.u64 c, %rd16081, %rd16169, nc;
	addc.cc.u64 t, %rd16070, c;
	addc.u64 nc, 0, 0;
	mad.lo.cc.u64 %rd16070, %rd16081, %rd16170, t;
	madc.hi.cc.u64 c, %rd16081, %rd16170, nc;
	addc.cc.u64 t, %rd16071, c;
	addc.u64 nc, 0, 0;
	mad.lo.cc.u64 %rd16071, %rd16081, %rd16171, t;
	madc.hi.cc.u64 c, %rd16081, %rd16171, nc;
	addc.cc.u64 t, %rd22897, c;
	addc.u64 nc, 0, 0;
	mad.lo.cc.u64 %rd22897, %rd16081, %rd16172, t;
	madc.hi.cc.u64 c, %rd16081, %rd16172, nc;
	addc.cc.u64 c, c, %rd16097;
	addc.u64 nc, 0, 0;
	addc.cc.u64 %rd16095, %rd16095, c;
	addc.u64 %rd16097, nc, 0;
	}
	// end inline asm
	mul.lo.s64 	%rd16104, %rd16068, -8860621160618917889;
	// begin inline asm
	{
	.reg .u64 c;
	.reg .u64 t;
	.reg .u64 nc;
	mad.lo.cc.u64 c, %rd16104, %rd16167, %rd16068;
	madc.hi.cc.u64 c, %rd16104, %rd16167, 0;
	addc.cc.u64 t, %rd16069, c;
	addc.u64 nc, 0, 0;
	mad.lo.cc.u64 %rd16069, %rd16104, %rd16168, t;
	madc.hi.cc.u64 c, %rd16104, %rd16168, nc;
	addc.cc.u64 t, %rd16070, c;
	addc.u64 nc, 0, 0;
	mad.lo.cc.u64 %rd16070, %rd16104, %rd16169, t;
	madc.hi.cc.u64 c, %rd16104, %rd16169, nc;
	addc.cc.u64 t, %rd16071, c;
	addc.u64 nc, 0, 0;
	mad.lo.cc.u64 %rd16071, %rd16104, %rd16170, t;
	madc.hi.cc.u64 c, %rd16104, %rd16170, nc;
	addc.cc.u64 t, %rd22897, c;
	addc.u64 nc, 0, 0;
	mad.lo.cc.u64 %rd22897, %rd16104, %rd16171, t;
	madc.hi.cc.u64 c, %rd16104, %rd16171, nc;
	addc.cc.u64 t, %rd16095, c;
	addc.u64 nc, 0, 0;
	mad.lo.cc.u64 %rd16095, %rd16104, %rd16172, t;
	madc.hi.cc.u64 c, %rd16104, %rd16172, nc;
	addc.cc.u64 c, c, %rd16097;
	addc.u64 nc, 0, 0;
	addc.cc.u64 %rd16118, %rd16118, c;
	addc.u64 %rd16097, nc, 0;
	}
	// end inline asm
	mul.lo.s64 	%rd16127, %rd16069, -8860621160618917889;
	// begin inline asm
	{
	.reg .u64 c;
	.reg .u64 t;
	.reg .u64 nc;
	mad.lo.cc.u64 c, %rd16127, %rd16167, %rd16069;
	madc.hi.cc.u64 c, %rd16127, %rd16167, 0;
	addc.cc.u64 t, %rd16070, c;
	addc.u64 nc, 0, 0;
	mad.lo.cc.u64 %rd16070, %rd16127, %rd16168, t;
	madc.hi.cc.u64 c, %rd16127, %rd16168, nc;
	addc.cc.u64 t, %rd16071, c;
	addc.u64 nc, 0, 0;
	mad.lo.cc.u64 %rd16071, %rd16127, %rd16169, t;
	madc.hi.cc.u64 c, %rd16127, %rd16169, nc;
	addc.cc.u64 t, %rd22897, c;
	addc.u64 nc, 0, 0;
	mad.lo.cc.u64 %rd22897, %rd16127, %rd16170, t;
	madc.hi.cc.u64 c, %rd16127, %rd16170, nc;
	addc.cc.u64 t, %rd16095, c;
	addc.u64 nc, 0, 0;
	mad.lo.cc.u64 %rd16095, %rd16127, %rd16171, t;
	madc.hi.cc.u64 c, %rd16127, %rd16171, nc;
	addc.cc.u64 t, %rd16118, c;
	addc.u64 nc, 0, 0;
	mad.lo.cc.u64 %rd16118, %rd16127, %rd16172, t;
	madc.hi.cc.u64 c, %rd16127, %rd16172, nc;
	addc.cc.u64 c, c, %rd16097;
	addc.u64 nc, 0, 0;
	addc.cc.u64 %rd16141, %rd16141, c;
	addc.u64 %rd16097, nc, 0;
	}
	// end inline asm
	mul.lo.s64 	%rd16150, %rd16070, -8860621160618917889;
	// begin inline asm
	{
	.reg .u64 c;
	.reg .u64 t;
	.reg .u64 nc;
	mad.lo.cc.u64 c, %rd16150, %rd16167, %rd16070;
	madc.hi.cc.u64 c, %rd16150, %rd16167, 0;
	addc.cc.u64 t, %rd16071, c;
	addc.u64 nc, 0, 0;
	mad.lo.cc.u64 %rd16071, %rd16150, %rd16168, t;
	madc.hi.cc.u64 c, %rd16150, %rd16168, nc;
	addc.cc.u64 t, %rd22897, c;
	addc.u64 nc, 0, 0;
	mad.lo.cc.u64 %rd22897, %rd16150, %rd16169, t;
	madc.hi.cc.u64 c, %rd16150, %rd16169, nc;
	addc.cc.u64 t, %rd16095, c;
	addc.u64 nc, 0, 0;
	mad.lo.cc.u64 %rd16095, %rd16150, %rd16170, t;
	madc.hi.cc.u64 c, %rd16150, %rd16170, nc;
	addc.cc.u64 t, %rd16118, c;
	addc.u64 nc, 0, 0;
	mad.lo.cc.u64 %rd16118, %rd16150, %rd16171, t;
	madc.hi.cc.u64 c, %rd16150, %rd16171, nc;
	addc.cc.u64 t, %rd16141, c;
	addc.u64 nc, 0, 0;
	mad.lo.cc.u64 %rd16141, %rd16150, %rd16172, t;
	madc.hi.cc.u64 c, %rd16150, %rd16172, nc;
	addc.cc.u64 c, c, %rd16097;
	addc.u64 nc, 0, 0;
	addc.cc.u64 %rd16164, %rd16164, c;
	addc.u64 %rd16097, nc, 0;
	}
	// end inline asm
	mul.lo.s64 	%rd16173, %rd16071, -8860621160618917889;
	// begin inline asm
	{
	.reg .u64 c;
	.reg .u64 t;
	.reg .u64 nc;
	mad.lo.cc.u64 c, %rd16173, %rd16167, %rd16071;
	madc.hi.cc.u64 c, %rd16173, %rd16167, 0;
	addc.cc.u64 t, %rd22897, c;
	addc.u64 nc, 0, 0;
	mad.lo.cc.u64 %rd22897, %rd16173, %rd16168, t;
	madc.hi.cc.u64 c, %rd16173, %rd16168, nc;
	addc.cc.u64 t, %rd16095, c;
	addc.u64 nc, 0, 0;
	mad.lo.cc.u64 %rd16095, %rd16173, %rd16169, t;
	madc.hi.cc.u64 c, %rd16173, %rd16169, nc;
	addc.cc.u64 t, %rd16118, c;
	addc.u64 nc, 0, 0;
	mad.lo.cc.u64 %rd16118, %rd16173, %rd16170, t;
	madc.hi.cc.u64 c, %rd16173, %rd16170, nc;
	addc.cc.u64 t, %rd16141, c;
	addc.u64 nc, 0, 0;
	mad.lo.cc.u64 %rd16141, %rd16173, %rd16171, t;
	madc.hi.cc.u64 c, %rd16173, %rd16171, nc;
	addc.cc.u64 t, %rd16164, c;
	addc.u64 nc, 0, 0;
	mad.lo.cc.u64 %rd16164, %rd16173, %rd16172, t;
	madc.hi.cc.u64 c, %rd16173, %rd16172, nc;
	addc.cc.u64 c, c, %rd16097;
	add.u64 %rd16165, %rd16165, c;
	}
	// end inline asm
	setp.lt.u64 	%p1285, %rd16165, 121098312706494698;
	mov.u64 	%rd22898, %rd16095;
	mov.u64 	%rd22899, %rd16118;
	mov.u64 	%rd22900, %rd16141;
	mov.u64 	%rd22901, %rd16164;
	mov.u64 	%rd22902, %rd16165;
	@%p1285 bra 	$L__BB1_505;
	setp.ne.s64 	%p1286, %rd16165, 121098312706494698;
	@%p1286 bra 	$L__BB1_504;
	setp.lt.u64 	%p1287, %rd16164, -4162727106559522501;
	mov.b64 	%rd22902, 121098312706494698;
	mov.u64 	%rd22898, %rd16095;
	mov.u64 	%rd22899, %rd16118;
	mov.u64 	%rd22900, %rd16141;
	mov.u64 	%rd22901, %rd16164;
	@%p1287 bra 	$L__BB1_505;
	setp.ne.s64 	%p1288, %rd16164, -4162727106559522501;
	@%p1288 bra 	$L__BB1_504;
	setp.lt.u64 	%p1289, %rd16141, 1883307231910630287;
	mov.b64 	%rd22901, -4162727106559522501;
	mov.u64 	%rd22898, %rd16095;
	mov.u64 	%rd22899, %rd16118;
	mov.u64 	%rd22900, %rd16141;
	@%p1289 bra 	$L__BB1_505;
	setp.ne.s64 	%p1290, %rd16141, 1883307231910630287;
	@%p1290 bra 	$L__BB1_504;
	setp.lt.u64 	%p1291, %rd16118, 2230234197602682880;
	mov.b64 	%rd22900, 1883307231910630287;
	mov.u64 	%rd22898, %rd16095;
	mov.u64 	%rd22899, %rd16118;
	@%p1291 bra 	$L__BB1_505;
	setp.ne.s64 	%p1292, %rd16118, 2230234197602682880;
	@%p1292 bra 	$L__BB1_504;
	setp.lt.u64 	%p1293, %rd16095, 1660523435060625408;
	mov.b64 	%rd22899, 2230234197602682880;
	mov.u64 	%rd22898, %rd16095;
	@%p1293 bra 	$L__BB1_505;
	setp.eq.s64 	%p1294, %rd16095, 1660523435060625408;
	setp.lt.u64 	%p1295, %rd22897, -8860621160618917887;
	and.pred  	%p1296, %p1294, %p1295;
	mov.b64 	%rd22898, 1660523435060625408;
	@%p1296 bra 	$L__BB1_505;
$L__BB1_504:
	mov.b64 	%rd16208, -8860621160618917887;
	mov.b64 	%rd16209, 1660523435060625408;
	mov.b64 	%rd16210, 2230234197602682880;
	mov.b64 	%rd16211, 1883307231910630287;
	mov.b64 	%rd16212, -4162727106559522501;
	mov.b64 	%rd16213, 121098312706494698;
	// begin inline asm
	sub.cc.u64 %rd22897, %rd22897, %rd16208;
	subc.cc.u64 %rd22898, %rd16095, %rd16209;
	subc.cc.u64 %rd22899, %rd16118, %rd16210;
	subc.cc.u64 %rd22900, %rd16141, %rd16211;
	subc.cc.u64 %rd22901, %rd16164, %rd16212;
	subc.u64 %rd22902, %rd16165, %rd16213;
	// end inline asm
$L__BB1_505:
	// begin inline asm
	add.cc.u64 %rd23599, %rd22897, %rd22897;
	addc.cc.u64 %rd16215, %rd22898, %rd22898;
	addc.cc.u64 %rd16216, %rd22899, %rd22899;
	addc.cc.u64 %rd16217, %rd22900, %rd22900;
	addc.cc.u64 %rd16218, %rd22901, %rd22901;
	addc.u64 %rd16219, %rd22902, %rd22902;
	// end inline asm
	setp.lt.u64 	%p1297, %rd16219, 121098312706494698;
	mov.u64 	%rd23600, %rd16215;
	mov.u64 	%rd23601, %rd16216;
	mov.u64 	%rd23602, %rd16217;
	mov.u64 	%rd23603, %rd16218;
	mov.u64 	%rd23604, %rd16219;
	@%p1297 bra 	$L__BB1_516;
	setp.ne.s64 	%p1298, %rd16219, 121098312706494698;
	@%p1298 bra 	$L__BB1_515;
	setp.lt.u64 	%p1299, %rd16218, -4162727106559522501;
	mov.b64 	%rd23604, 121098312706494698;
	mov.u64 	%rd23600, %rd16215;
	mov.u64 	%rd23601, %rd16216;
	mov.u64 	%rd23602, %rd16217;
	mov.u64 	%rd23603, %rd16218;
	@%p1299 bra 	$L__BB1_516;
	setp.ne.s64 	%p1300, %rd16218, -4162727106559522501;
	@%p1300 bra 	$L__BB1_515;
	setp.lt.u64 	%p1301, %rd16217, 1883307231910630287;
	mov.b64 	%rd23603, -4162727106559522501;
	mov.u64 	%rd23600, %rd16215;
	mov.u64 	%rd23601, %rd16216;
	mov.u64 	%rd23602, %rd16217;
	@%p1301 bra 	$L__BB1_516;
	setp.ne.s64 	%p1302, %rd16217, 1883307231910630287;
	@%p1302 bra 	$L__BB1_515;
	setp.lt.u64 	%p1303, %rd16216, 2230234197602682880;
	mov.b64 	%rd23602, 1883307231910630287;
	mov.u64 	%rd23600, %rd16215;
	mov.u64 	%rd23601, %rd16216;
	@%p1303 bra 	$L__BB1_516;
	setp.ne.s64 	%p1304, %rd16216, 2230234197602682880;
	@%p1304 bra 	$L__BB1_515;
	setp.lt.u64 	%p1305, %rd16215, 1660523435060625408;
	mov.b64 	%rd23601, 2230234197602682880;
	mov.u64 	%rd23600, %rd16215;
	@%p1305 bra 	$L__BB1_516;
	setp.eq.s64 	%p1306, %rd16215, 1660523435060625408;
	setp.lt.u64 	%p1307, %rd23599, -8860621160618917887;
	and.pred  	%p1308, %p1306, %p1307;
	mov.b64 	%rd23600, 1660523435060625408;
	@%p1308 bra 	$L__BB1_516;
$L__BB1_515:
	mov.b64 	%rd16259, -8860621160618917887;
	mov.b64 	%rd16260, 1660523435060625408;
	mov.b64 	%rd16261, 2230234197602682880;
	mov.b64 	%rd16262, 1883307231910630287;
	mov.b64 	%rd16263, -4162727106559522501;
	mov.b64 	%rd16264, 121098312706494698;
	// begin inline asm
	sub.cc.u64 %rd23599, %rd23599, %rd16259;
	subc.cc.u64 %rd23600, %rd16215, %rd16260;
	subc.cc.u64 %rd23601, %rd16216, %rd16261;
	subc.cc.u64 %rd23602, %rd16217, %rd16262;
	subc.cc.u64 %rd23603, %rd16218, %rd16263;
	subc.u64 %rd23604, %rd16219, %rd16264;
	// end inline asm
$L__BB1_516:
	// begin inline asm
	{
	.reg .u64 c;
	.reg .u64 nc;
	.reg .u64 t;
	mad.lo.cc.u64 %rd16266, %rd22884, %rd22883, 0;
	madc.hi.cc.u64 c, %rd22884, %rd22883, 0;
	madc.lo.cc.u64 %rd16267, %rd22884, %rd22882, c;
	madc.hi.cc.u64 c, %rd22884, %rd22882, 0;
	madc.lo.cc.u64 %rd16268, %rd22884, %rd22881, c;
	madc.hi.cc.u64 c, %rd22884, %rd22881, 0;
	madc.lo.cc.u64 %rd16269, %rd22884, %rd22880, c;
	madc.hi.cc.u64 c, %rd22884, %rd22880, 0;
	madc.lo.cc.u64 %rd16270, %rd22884, %rd22879, c;
	madc.hi.u64 %rd16271, %rd22884, %rd22879, 0;
	mad.lo.cc.u64 %rd16268, %rd22883, %rd22882, %rd16268;
	madc.hi.cc.u64 c, %rd22883, %rd22882, 0;
	addc.cc.u64 t, %rd16269, c;
	addc.u64 nc, 0, 0;
	mad.lo.cc.u64 %rd16269, %rd22883, %rd22881, t;
	madc.hi.cc.u64 c, %rd22883, %rd22881, nc;
	addc.cc.u64 t, %rd16270, c;
	addc.u64 nc, 0, 0;
	mad.lo.cc.u64 %rd16270, %rd22883, %rd22880, t;
	madc.hi.cc.u64 c, %rd22883, %rd22880, nc;
	addc.cc.u64 t, %rd16271, c;
	addc.u64 nc, 0, 0;
	mad.lo.cc.u64 %rd16271, %rd22883, %rd22879, t;
	madc.hi.u64 %rd16272, %rd22883, %rd22879, nc;
	mad.lo.cc.u64 %rd16270, %rd22882, %rd22881, %rd16270;
	madc.hi.cc.u64 c, %rd22882, %rd22881, 0;
	addc.cc.u64 t, %rd16271, c;
	addc.u64 nc, 0, 0;
	mad.lo.cc.u64 %rd16271, %rd22882, %rd22880, t;
	madc.hi.cc.u64 c, %rd22882, %rd22880, nc;
	addc.cc.u64 t, %rd16272, c;
	addc.u64 nc, 0, 0;
	mad.lo.cc.u64 %rd16272, %rd22882, %rd22879, t;
	madc.hi.u64 %rd16273, %rd22882, %rd22879, nc;
	mad.lo.cc.u64 %rd16272, %rd22881, %rd22880, %rd16272;
	madc.hi.cc.u64 c, %rd22881, %rd22880, 0;
	addc.cc.u64 t, %rd16273, c;
	addc.u64 nc, 0, 0;
	mad.lo.cc.u64 %rd16273, %rd22881, %rd22879, t;
	madc.hi.u64 %rd16274, %rd22881, %rd22879, nc;
	mad.lo.cc.u64 %rd16274, %rd22880, %rd22879, %rd16274;
	madc.hi.u64 %rd16275, %rd22880, %rd22879, 0;
	}
	// end inline asm
	shr.u64 	%rd16445, %rd16275, 63;
	mov.b64 	{%r701, %r702}, %rd16275;
	mov.b64 	{%r703, %r704}, %rd16274;
	shf.l.wrap.b32 	%r705, %r704, %r701, 1;
	shf.l.wrap.b32 	%r706, %r701, %r702, 1;
	mov.b64 	%rd16422, {%r705, %r706};
	mov.b64 	{%r707, %r708}, %rd16273;
	shf.l.wrap.b32 	%r709, %r708, %r703, 1;
	shf.l.wrap.b32 	%r710, %r703, %r704, 1;
	mov.b64 	%rd16399, {%r709, %r710};
	mov.b64 	{%r711, %r712}, %rd16272;
	shf.l.wrap.b32 	%r713, %r712, %r707, 1;
	shf.l.wrap.b32 	%r714, %r707, %r708, 1;
	mov.b64 	%rd16376, {%r713, %r714};
	mov.b64 	{%r715, %r716}, %rd16271;
	shf.l.wrap.b32 	%r717, %r716, %r711, 1;
	shf.l.wrap.b32 	%r718, %r711, %r712, 1;
	mov.b64 	%rd16353, {%r717, %r718};
	mov.b64 	{%r719, %r720}, %rd16270;
	shf.l.wrap.b32 	%r721, %r720, %r715, 1;
	shf.l.wrap.b32 	%r722, %r715, %r716, 1;
	mov.b64 	%rd22914, {%r721, %r722};
	mov.b64 	{%r723, %r724}, %rd16269;
	shf.l.wrap.b32 	%r725, %r724, %r719, 1;
	shf.l.wrap.b32 	%r726, %r719, %r720, 1;
	mov.b64 	%rd16330, {%r725, %r726};
	mov.b64 	{%r727, %r728}, %rd16268;
	shf.l.wrap.b32 	%r729, %r728, %r723, 1;
	shf.l.wrap.b32 	%r730, %r723, %r724, 1;
	mov.b64 	%rd16329, {%r729, %r730};
	mov.b64 	{%r731, %r732}, %rd16267;
	shf.l.wrap.b32 	%r733, %r732, %r727, 1;
	shf.l.wrap.b32 	%r734, %r727, %r728, 1;
	mov.b64 	%rd16328, {%r733, %r734};
	mov.b64 	{%r735, %r736}, %rd16266;
	shf.l.wrap.b32 	%r737, %r736, %r731, 1;
	shf.l.wrap.b32 	%r738, %r731, %r732, 1;
	mov.b64 	%rd16327, {%r737, %r738};
	shl.b64 	%rd16326, %rd16266, 1;
	// begin inline asm
	{
	mad.lo.cc.u64 %rd16325, %rd22884, %rd22884, 0;
	madc.hi.cc.u64 %rd16326, %rd22884, %rd22884, %rd16326;
	madc.lo.cc.u64 %rd16327, %rd22883, %rd22883, %rd16327;
	madc.hi.cc.u64 %rd16328, %rd22883, %rd22883, %rd16328;
	madc.lo.cc.u64 %rd16329, %rd22882, %rd22882, %rd16329;
	madc.hi.cc.u64 %rd16330, %rd22882, %rd22882, %rd16330;
	madc.lo.cc.u64 %rd22914, %rd22881, %rd22881, %rd22914;
	madc.hi.cc.u64 %rd16353, %rd22881, %rd22881, %rd16353;
	madc.lo.cc.u64 %rd16376, %rd22880, %rd22880, %rd16376;
	madc.hi.cc.u64 %rd16399, %rd22880, %rd22880, %rd16399;
	madc.lo.cc.u64 %rd16422, %rd22879, %rd22879, %rd16422;
	madc.hi.u64 %rd16445, %rd22879, %rd22879, %rd16445;
	}
	// end inline asm
	mul.lo.s64 	%rd16339, %rd16325, -8860621160618917889;
	mov.b64 	%rd16447, -8860621160618917887;
	mov.b64 	%rd16448, 1660523435060625408;
	mov.b64 	%rd16449, 2230234197602682880;
	mov.b64 	%rd16450, 1883307231910630287;
	mov.b64 	%rd16451, -4162727106559522501;
	mov.b64 	%rd16452, 121098312706494698;
	// begin inline asm
	{
	.reg .u64 c;
	.reg .u64 t;
	.reg .u64 nc;
	mad.lo.cc.u64 c, %rd16339, %rd16447, %rd16325;
	madc.hi.cc.u64 c, %rd16339, %rd16447, 0;
	addc.cc.u64 t, %rd16326, c;
	addc.u64 nc, 0, 0;
	mad.lo.cc.u64 %rd16326, %rd16339, %rd16448, t;
	madc.hi.cc.u64 c, %rd16339, %rd16448, nc;
	addc.cc.u64 t, %rd16327, c;
	addc.u64 nc, 0, 0;
	mad.lo.cc.u64 %rd16327, %rd16339, %rd16449, t;
	madc.hi.cc.u64 c, %rd16339, %rd16449, nc;
	addc.cc.u64 t, %rd16328, c;
	addc.u64 nc, 0, 0;
	mad.lo.cc.u64 %rd16328, %rd16339, %rd16450, t;
	madc.hi.cc.u64 c, %rd16339, %rd16450, nc;
	addc.cc.u64 t, %rd16329, c;
	addc.u64 nc, 0, 0;
	mad.lo.cc.u64 %rd16329, %rd16339, %rd16451, t;
	madc.hi.cc.u64 c, %rd16339, %rd16451, nc;
	addc.cc.u64 t, %rd16330, c;
	addc.u64 nc, 0, 0;
	mad.lo.cc.u64 %rd16330, %rd16339, %rd16452, t;
	madc.hi.cc.u64 c, %rd16339, %rd16452, nc;
	addc.cc.u64 %rd22914, %rd22914, c;
	addc.u64 %rd16377, 0, 0;
	}
	// end inline asm
	mul.lo.s64 	%rd16361, %rd16326, -8860621160618917889;
	// begin inline asm
	{
	.reg .u64 c;
	.reg .u64 t;
	.reg .u64 nc;
	mad.lo.cc.u64 c, %rd16361, %rd16447, %rd16326;
	madc.hi.cc.u64 c, %rd16361, %rd16447, 0;
	addc.cc.u64 t, %rd16327, c;
	addc.u64 nc, 0, 0;
	mad.lo.cc.u64 %rd16327, %rd16361, %rd16448, t;
	madc.hi.cc.u64 c, %rd16361, %rd16448, nc;
	addc.cc.u64 t, %rd16328, c;
	addc.u64 nc, 0, 0;
	mad.lo.cc.u64 %rd16328, %rd16361, %rd16449, t;
	madc.hi.cc.u64 c, %rd16361, %rd16449, nc;
	addc.cc.u64 t, %rd16329, c;
	addc.u64 nc, 0, 0;
	mad.lo.cc.u64 %rd16329, %rd16361, %rd16450, t;
	madc.hi.cc.u64 c, %rd16361, %rd16450, nc;
	addc.cc.u64 t, %rd16330, c;
	addc.u64 nc, 0, 0;
	mad.lo.cc.u64 %rd16330, %rd16361, %rd16451, t;
	madc.hi.cc.u64 c, %rd16361, %rd16451, nc;
	addc.cc.u64 t, %rd22914, c;
	addc.u64 nc, 0, 0;
	mad.lo.cc.u64 %rd22914, %rd16361, %rd16452, t;
	madc.hi.cc.u64 c, %rd16361, %rd16452, nc;
	addc.cc.u64 c, c, %rd16377;
	addc.u64 nc, 0, 0;
	addc.cc.u64 %rd16353, %rd16353, c;
	addc.u64 %rd16377, nc, 0;
	}
	// end inline asm
	mul.lo.s64 	%rd16384, %rd16327, -8860621160618917889;
	// begin inline asm
	{
	.reg .u64 c;
	.reg .u64 t;
	.reg .u64 nc;
	mad.lo.cc.u64 c, %rd16384, %rd16447, %rd16327;
	madc.hi.cc.u64 c, %rd16384, %rd16447, 0;
	addc.cc.u64 t, %rd16328, c;
	addc.u64 nc, 0, 0;
	mad.lo.cc.u64 %rd16328, %rd16384, %rd16448, t;
	madc.hi.cc.u64 c, %rd16384, %rd16448, nc;
	addc.cc.u64 t, %rd16329, c;
	addc.u64 nc, 0, 0;
	mad.lo.cc.u64 %rd16329, %rd16384, %rd16449, t;
	madc.hi.cc.u64 c, %rd16384, %rd16449, nc;
	addc.cc.u64 t, %rd16330, c;
	addc.u64 nc, 0, 0;
	mad.lo.cc.u64 %rd16330, %rd16384, %rd16450, t;
	madc.hi.cc.u64 c, %rd16384, %rd16450, nc;
	addc.cc.u64 t, %rd22914, c;
	addc.u64 nc, 0, 0;
	mad.lo.cc.u64 %rd22914, %rd16384, %rd16451, t;
	madc.hi.cc.u64 c, %rd16384, %rd16451, nc;
	addc.cc.u64 t, %rd16353, c;
	addc.u64 nc, 0, 0;
	mad.lo.cc.u64 %rd16353, %rd16384, %rd16452, t;
	madc.hi.cc.u64 c, %rd16384, %rd16452, nc;
	addc.cc.u64 c, c, %rd16377;
	addc.u64 nc, 0, 0;
	addc.cc.u64 %rd16376, %rd16376, c;
	addc.u64 %rd16377, nc, 0;
	}
	// end inline asm
	mul.lo.s64 	%rd16407, %rd16328, -8860621160618917889;
	// begin inline asm
	{
	.reg .u64 c;
	.reg .u64 t;
	.reg .u64 nc;
	mad.lo.cc.u64 c, %rd16407, %rd16447, %rd16328;
	madc.hi.cc.u64 c, %rd16407, %rd16447, 0;
	addc.cc.u64 t, %rd16329, c;
	addc.u64 nc, 0, 0;
	mad.lo.cc.u64 %rd16329, %rd16407, %rd16448, t;
	madc.hi.cc.u64 c, %rd16407, %rd16448, nc;
	addc.cc.u64 t, %rd16330, c;
	addc.u64 nc, 0, 0;
	mad.lo.cc.u64 %rd16330, %rd16407, %rd16449, t;
	madc.hi.cc.u64 c, %rd16407, %rd16449, nc;
	addc.cc.u64 t, %rd22914, c;
	addc.u64 nc, 0, 0;
	mad.lo.cc.u64 %rd22914, %rd16407, %rd16450, t;
	madc.hi.cc.u64 c, %rd16407, %rd16450, nc;
	addc.cc.u64 t, %rd16353, c;
	addc.u64 nc, 0, 0;
	mad.lo.cc.u64 %rd16353, %rd16407, %rd16451, t;
	madc.hi.cc.u64 c, %rd16407, %rd16451, nc;
	addc.cc.u64 t, %rd16376, c;
	addc.u64 nc, 0, 0;
	mad.lo.cc.u64 %rd16376, %rd16407, %rd16452, t;
	madc.hi.cc.u64 c, %rd16407, %rd16452, nc;
	addc.cc.u64 c, c, %rd16377;
	addc.u64 nc, 0, 0;
	addc.cc.u64 %rd16399, %rd16399, c;
	addc.u64 %rd16377, nc, 0;
	}
	// end inline asm
	mul.lo.s64 	%rd16430, %rd16329, -8860621160618917889;
	// begin inline asm
	{
	.reg .u64 c;
	.reg .u64 t;
	.reg .u64 nc;
	mad.lo.cc.u64 c, %rd16430, %rd16447, %rd16329;
	madc.hi.cc.u64 c, %rd16430, %rd16447, 0;
	addc.cc.u64 t, %rd16330, c;
	addc.u64 nc, 0, 0;
	mad.lo.cc.u64 %rd16330, %rd16430, %rd16448, t;
	madc.hi.cc.u64 c, %rd16430, %rd16448, nc;
	addc.cc.u64 t, %rd22914, c;
	addc.u64 nc, 0, 0;
	mad.lo.cc.u64 %rd22914, %rd16430, %rd16449, t;
	madc.hi.cc.u64 c, %rd16430, %rd16449, nc;
	addc.cc.u64 t, %rd16353, c;
	addc.u64 nc, 0, 0;
	mad.lo.cc.u64 %rd16353, %rd16430, %rd16450, t;
	madc.hi.cc.u64 c, %rd16430, %rd16450, nc;
	addc.cc.u64 t, %rd16376, c;
	addc.u64 nc, 0, 0;
	mad.lo.cc.u64 %rd16376, %rd16430, %rd16451, t;
	madc.hi.cc.u64 c, %rd16430, %rd16451, nc;
	addc.cc.u64 t, %rd16399, c;
	addc.u64 nc, 0, 0;
	mad.lo.cc.u64 %rd16399, %rd16430, %rd16452, t;
	madc.hi.cc.u64 c, %rd16430, %rd16452, nc;
	addc.cc.u64 c, c, %rd16377;
	addc.u64 nc, 0, 0;
	addc.cc.u64 %rd16422, %rd16422, c;
	addc.u64 %rd16377, nc, 0;
	}
	// end inline asm
	mul.lo.s64 	%rd16453, %rd16330, -8860621160618917889;
	// begin inline asm
	{
	.reg .u64 c;
	.reg .u64 t;
	.reg .u64 nc;
	mad.lo.cc.u64 c, %rd16453, %rd16447, %rd16330;
	madc.hi.cc.u64 c, %rd16453, %rd16447, 0;
	addc.cc.u64 t, %rd22914, c;
	addc.u64 nc, 0, 0;
	mad.lo.cc.u64 %rd22914, %rd16453, %rd16448, t;
	madc.hi.cc.u64 c, %rd16453, %rd16448, nc;
	addc.cc.u64 t, %rd16353, c;
	addc.u64 nc, 0, 0;
	mad.lo.cc.u64 %rd16353, %rd16453, %rd16449, t;
	madc.hi.cc.u64 c, %rd16453, %rd16449, nc;
	addc.cc.u64 t, %rd16376, c;
	addc.u64 nc, 0, 0;
	mad.lo.cc.u64 %rd16376, %rd16453, %rd16450, t;
	madc.hi.cc.u64 c, %rd16453, %rd16450, nc;
	addc.cc.u64 t, %rd16399, c;
	addc.u64 nc, 0, 0;
	mad.lo.cc.u64 %rd16399, %rd16453, %rd16451, t;
	madc.hi.cc.u64 c, %rd16453, %rd16451, nc;
	addc.cc.u64 t, %rd16422, c;
	addc.u64 nc, 0, 0;
	mad.lo.cc.u64 %rd16422, %rd16453, %rd16452, t;
	madc.hi.cc.u64 c, %rd16453, %rd16452, nc;
	addc.cc.u64 c, c, %rd16377;
	add.u64 %rd16445, %rd16445, c;
	}
	// end inline asm
	setp.lt.u64 	%p1309, %rd16445, 121098312706494698;
	mov.u64 	%rd22909, %rd16445;
	mov.u64 	%rd22910, %rd16422;
	mov.u64 	%rd22911, %rd16399;
	mov.u64 	%rd22912, %rd16376;
	mov.u64 	%rd22913, %rd16353;
	@%p1309 bra 	$L__BB1_527;
	setp.ne.s64 	%p1310, %rd16445, 121098312706494698;
	@%p1310 bra 	$L__BB1_526;
	setp.lt.u64 	%p1311, %rd16422, -4162727106559522501;
	mov.b64 	%rd22909, 121098312706494698;
	mov.u64 	%rd22910, %rd16422;
	mov.u64 	%rd22911, %rd16399;
	mov.u64 	%rd22912, %rd16376;
	mov.u64 	%rd22913, %rd16353;
	@%p1311 bra 	$L__BB1_527;
	setp.ne.s64 	%p1312, %rd16422, -4162727106559522501;
	@%p1312 bra 	$L__BB1_526;
	setp.lt.u64 	%p1313, %rd16399, 1883307231910630287;
	mov.b64 	%rd22910, -4162727106559522501;
	mov.u64 	%rd22911, %rd16399;
	mov.u64 	%rd22912, %rd16376;
	mov.u64 	%rd22913, %rd16353;
	@%p1313 bra 	$L__BB1_527;
	setp.ne.s64 	%p1314, %rd16399, 1883307231910630287;
	@%p1314 bra 	$L__BB1_526;
	setp.lt.u64 	%p1315, %rd16376, 2230234197602682880;
	mov.b64 	%rd22911, 1883307231910630287;
	mov.u64 	%rd22912, %rd16376;
	mov.u64 	%rd22913, %rd16353;
	@%p1315 bra 	$L__BB1_527;
	setp.ne.s64 	%p1316, %rd16376, 2230234197602682880;
	@%p1316 bra 	$L__BB1_526;
	setp.lt.u64 	%p1317, %rd16353, 1660523435060625408;
	mov.b64 	%rd22912, 2230234197602682880;
	mov.u64 	%rd22913, %rd16353;
	@%p1317 bra 	$L__BB1_527;
	setp.eq.s64 	%p1318, %rd16353, 1660523435060625408;
	setp.lt.u64 	%p1319, %rd22914, -8860621160618917887;
	and.pred  	%p1320, %p1318, %p1319;
	mov.b64 	%rd22913, 1660523435060625408;
	@%p1320 bra 	$L__BB1_527;
$L__BB1_526:
	mov.b64 	%rd16488, -8860621160618917887;
	mov.b64 	%rd16489, 1660523435060625408;
	mov.b64 	%rd16490, 2230234197602682880;
	mov.b64 	%rd16491, 1883307231910630287;
	mov.b64 	%rd16492, -4162727106559522501;
	mov.b64 	%rd16493, 121098312706494698;
	// begin inline asm
	sub.cc.u64 %rd22914, %rd22914, %rd16488;
	subc.cc.u64 %rd22913, %rd16353, %rd16489;
	subc.cc.u64 %rd22912, %rd16376, %rd16490;
	subc.cc.u64 %rd22911, %rd16399, %rd16491;
	subc.cc.u64 %rd22910, %rd16422, %rd16492;
	subc.u64 %rd22909, %rd16445, %rd16493;
	// end inline asm
$L__BB1_527:
	// begin inline asm
	{
	.reg .u64 c;
	.reg .u64 nc;
	.reg .u64 t;
	mad.lo.cc.u64 %rd16495, %rd22896, %rd22895, 0;
	madc.hi.cc.u64 c, %rd22896, %rd22895, 0;
	madc.lo.cc.u64 %rd16496, %rd22896, %rd22894, c;
	madc.hi.cc.u64 c, %rd22896, %rd22894, 0;
	madc.lo.cc.u64 %rd16497, %rd22896, %rd22893, c;
	madc.hi.cc.u64 c, %rd22896, %rd22893, 0;
	madc.lo.cc.u64 %rd16498, %rd22896, %rd22892, c;
	madc.hi.cc.u64 c, %rd22896, %rd22892, 0;
	madc.lo.cc.u64 %rd16499, %rd22896, %rd22891, c;
	madc.hi.u64 %rd16500, %rd22896, %rd22891, 0;
	mad.lo.cc.u64 %rd16497, %rd22895, %rd22894, %rd16497;
	madc.hi.cc.u64 c, %rd22895, %rd22894, 0;
	addc.cc.u64 t, %rd16498, c;
	addc.u64 nc, 0, 0;
	mad.lo.cc.u64 %rd16498, %rd22895, %rd22893, t;
	madc.hi.cc.u64 c, %rd22895, %rd22893, nc;
	addc.cc.u64 t, %rd16499, c;
	addc.u64 nc, 0, 0;
	mad.lo.cc.u64 %rd16499, %rd22895, %rd22892, t;
	madc.hi.cc.u64 c, %rd22895, %rd22892, nc;
	addc.cc.u64 t, %rd16500, c;
	addc.u64 nc, 0, 0;
	mad.lo.cc.u64 %rd16500, %rd22895, %rd22891, t;
	madc.hi.u64 %rd16501, %rd22895, %rd22891, nc;
	mad.lo.cc.u64 %rd16499, %rd22894, %rd22893, %rd16499;
	madc.hi.cc.u64 c, %rd22894, %rd22893, 0;
	addc.cc.u64 t, %rd16500, c;
	addc.u64 nc, 0, 0;
	mad.lo.cc.u64 %rd16500, %rd22894, %rd22892, t;
	madc.hi.cc.u64 c, %rd22894, %rd22892, nc;
	addc.cc.u64 t, %rd16501, c;
	addc.u64 nc, 0, 0;
	mad.lo.cc.u64 %rd16501, %rd22894, %rd22891, t;
	madc.hi.u64 %rd16502, %rd22894, %rd22891, nc;
	mad.lo.cc.u64 %rd16501, %rd22893, %rd22892, %rd16501;
	madc.hi.cc.u64 c, %rd22893, %rd22892, 0;
	addc.cc.u64 t, %rd16502, c;
	addc.u64 nc, 0, 0;
	mad.lo.cc.u64 %rd16502, %rd22893, %rd22891, t;
	madc.hi.u64 %rd16503, %rd22893, %rd22891, nc;
	mad.lo.cc.u64 %rd16503, %rd22892, %rd22891, %rd16503;
	madc.hi.u64 %rd16504, %rd22892, %rd22891, 0;
	}
	// end inline asm
	shr.u64 	%rd16674, %rd16504, 63;
	mov.b64 	{%r739, %r740}, %rd16504;
	mov.b64 	{%r741, %r742}, %rd16503;
	shf.l.wrap.b32 	%r743, %r742, %r739, 1;
	shf.l.wrap.b32 	%r744, %r739, %r740, 1;
	mov.b64 	%rd16651, {%r743, %r744};
	mov.b64 	{%r745, %r746}, %rd16502;
	shf.l.wrap.b32 	%r747, %r746, %r741, 1;
	shf.l.wrap.b32 	%r748, %r741, %r742, 1;
	mov.b64 	%rd16628, {%r747, %r748};
	mov.b64 	{%r749, %r750}, %rd16501;
	shf.l.wrap.b32 	%r751, %r750, %r745, 1;
	shf.l.wrap.b32 	%r752, %r745, %r746, 1;
	mov.b64 	%rd16605, {%r751, %r752};
	mov.b64 	{%r753, %r754}, %rd16500;
	shf.l.wrap.b32 	%r755, %r754, %r749, 1;
	shf.l.wrap.b32 	%r756, %r749, %r750, 1;
	mov.b64 	%rd16582, {%r755, %r756};
	mov.b64 	{%r757, %r758}, %rd16499;
	shf.l.wrap.b32 	%r759, %r758, %r753, 1;
	shf.l.wrap.b32 	%r760, %r753, %r754, 1;
	mov.b64 	%rd22920, {%r759, %r760};
	mov.b64 	{%r761, %r762}, %rd16498;
	shf.l.wrap.b32 	%r763, %r762, %r757, 1;
	shf.l.wrap.b32 	%r764, %r757, %r758, 1;
	mov.b64 	%rd16559, {%r763, %r764};
	mov.b64 	{%r765, %r766}, %rd16497;
	shf.l.wrap.b32 	%r767, %r766, %r761, 1;
	shf.l.wrap.b32 	%r768, %r761, %r762, 1;
	mov.b64 	%rd16558, {%r767, %r768};
	mov.b64 	{%r769, %r770}, %rd16496;
	shf.l.wrap.b32 	%r771, %r770, %r765, 1;
	shf.l.wrap.b32 	%r772, %r765, %r766, 1;
	mov.b64 	%rd16557, {%r771, %r772};
	mov.b64 	{%r773, %r774}, %rd16495;
	shf.l.wrap.b32 	%r775, %r774, %r769, 1;
	shf.l.wrap.b32 	%r776, %r769, %r770, 1;
	mov.b64 	%rd16556, {%r775, %r776};
	shl.b64 	%rd16555, %rd16495, 1;
	// begin inline asm
	{
	mad.lo.cc.u64 %rd16554, %rd22896, %rd22896, 0;
	madc.hi.cc.u64 %rd16555, %rd22896, %rd22896, %rd16555;
	madc.lo.cc.u64 %rd16556, %rd22895, %rd22895, %rd16556;
	madc.hi.cc.u64 %rd16557, %rd22895, %rd22895, %rd16557;
	madc.lo.cc.u64 %rd16558, %rd22894, %rd22894, %rd16558;
	madc.hi.cc.u64 %rd16559, %rd22894, %rd22894, %rd16559;
	madc.lo.cc.u64 %rd22920, %rd22893, %rd22893, %rd22920;
	madc.hi.cc.u64 %rd16582, %rd22893, %rd22893, %rd16582;
	madc.lo.cc.u64 %rd16605, %rd22892, %rd22892, %rd16605;
	madc.hi.cc.u64 %rd16628, %rd22892, %rd22892, %rd16628;
	madc.lo.cc.u64 %rd16651, %rd22891, %rd22891, %rd16651;
	madc.hi.u64 %rd16674, %rd22891, %rd22891, %rd16674;
	}
	// end inline asm
	mul.lo.s64 	%rd16568, %rd16554, -8860621160618917889;
	mov.b64 	%rd16676, -8860621160618917887;
	mov.b64 	%rd16677, 1660523435060625408;
	mov.b64 	%rd16678, 2230234197602682880;
	mov.b64 	%rd16679, 1883307231910630287;
	mov.b64 	%rd16680, -4162727106559522501;
	mov.b64 	%rd16681, 121098312706494698;
	// begin inline asm
	{
	.reg .u64 c;
	.reg .u64 t;
	.reg .u64 nc;
	mad.lo.cc.u64 c, %rd16568, %rd16676, %rd16554;
	madc.hi.cc.u64 c, %rd16568, %rd16676, 0;
	addc.cc.u64 t, %rd16555, c;
	addc.u64 nc, 0, 0;
	mad.lo.cc.u64 %rd16555, %rd16568, %rd16677, t;
	madc.hi.cc.u64 c, %rd16568, %rd16677, nc;
	addc.cc.u64 t, %rd16556, c;
	addc.u64 nc, 0, 0;
	mad.lo.cc.u64 %rd16556, %rd16568, %rd16678, t;
	madc.hi.cc.u64 c, %rd16568, %rd16678, nc;
	addc.cc.u64 t, %rd16557, c;
	addc.u64 nc, 0, 0;
	mad.lo.cc.u64 %rd16557, %rd16568, %rd16679, t;
	madc.hi.cc.u64 c, %rd16568, %rd16679, nc;
	addc.cc.u64 t, %rd16558, c;
	addc.u64 nc, 0, 0;
	mad.lo.cc.u64 %rd16558, %rd16568, %rd16680, t;
	madc.hi.cc.u64 c, %rd16568, %rd16680, nc;
	addc.cc.u64 t, %rd16559, c;
	addc.u64 nc, 0, 0;
	mad.lo.cc.u64 %rd16559, %rd16568, %rd16681, t;
	madc.hi.cc.u64 c, %rd16568, %rd16681, nc;
	addc.cc.u64 %rd22920, %rd22920, c;
	addc.u64 %rd16606, 0, 0;
	}
	// end inline asm
	mul.lo.s64 	%rd16590, %rd16555, -8860621160618917889;
	// begin inline asm
	{
	.reg .u64 c;
	.reg .u64 t;
	.reg .u64 nc;
	mad.lo.cc.u64 c, %rd16590, %rd16676, %rd16555;
	madc.hi.cc.u64 c, %rd16590, %rd16676, 0;
	addc.cc.u64 t, %rd16556, c;
	addc.u64 nc, 0, 0;
	mad.lo.cc.u64 %rd16556, %rd16590, %rd16677, t;
	madc.hi.cc.u64 c, %rd16590, %rd16677, nc;
	addc.cc.u64 t, %rd16557, c;
	addc.u64 nc, 0, 0;
	mad.lo.cc.u64 %rd16557, %rd16590, %rd16678, t;
	madc.hi.cc.u64 c, %rd16590, %rd16678, nc;
	addc.cc.u64 t, %rd16558, c;
	addc.u64 nc, 0, 0;
	mad.lo.cc.u64 %rd16558, %rd16590, %rd16679, t;
	madc.hi.cc.u64 c, %rd16590, %rd16679, nc;
	addc.cc.u64 t, %rd16559, c;
	addc.u64 nc, 0, 0;
	mad.lo.cc.u64 %rd16559, %rd16590, %rd16680, t;
	madc.hi.cc.u64 c, %rd16590, %rd16680, nc;
	addc.cc.u64 t, %rd22920, c;
	addc.u64 nc, 0, 0;
	mad.lo.cc.u64 %rd22920, %rd16590, %rd16681, t;
	madc.hi.cc.u64 c, %rd16590, %rd16681, nc;
	addc.cc.u64 c, c, %rd16606;
	addc.u64 nc, 0, 0;
	addc.cc.u64 %rd16582, %rd16582, c;
	addc.u64 %rd16606, nc, 0;
	}
	// end inline asm
	mul.lo.s64 	%rd16613, %rd16556, -8860621160618917889;
	// begin inline asm
	{
	.reg .u64 c;
	.reg .u64 t;
	.reg .u64 nc;
	mad.lo.cc.u64 c, %rd16613, %rd16676, %rd16556;
	madc.hi.cc.u64 c, %rd16613, %rd16676, 0;
	addc.cc.u64 t, %rd16557, c;
	addc.u64 nc, 0, 0;
	mad.lo.cc.u64 %rd16557, %rd16613, %rd16677, t;
	madc.hi.cc.u64 c, %rd16613, %rd16677, nc;
	addc.cc.u64 t, %rd16558, c;
	addc.u64 nc, 0, 0;
	mad.lo.cc.u64 %rd16558, %rd16613, %rd16678, t;
	madc.hi.cc.u64 c, %rd16613, %rd16678, nc;
	addc.cc.u64 t, %rd16559, c;
	addc.u64 nc, 0, 0;
	mad.lo.cc.u64 %rd16559, %rd16613, %rd16679, t;
	madc.hi.cc.u64 c, %rd16613, %rd16679, nc;
	addc.cc.u64 t, %rd22920, c;
	addc.u64 nc, 0, 0;
	mad.lo.cc.u64 %rd22920, %rd16613, %rd16680, t;
	madc.hi.cc.u64 c, %rd16613, %rd16680, nc;
	addc.cc.u64 t, %rd16582, c;
	addc.u64 nc, 0, 0;
	mad.lo.cc.u64 %rd16582, %rd16613, %rd16681, t;
	madc.hi.cc.u64 c, %rd16613, %rd16681, nc;
	addc.cc.u64 c, c, %rd16606;
	addc.u64 nc, 0, 0;
	addc.cc.u64 %rd16605, %rd16605, c;
	addc.u64 %rd16606, nc, 0;
	}
	// end inline asm
	mul.lo.s64 	%rd16636, %rd16557, -8860621160618917889;
	// begin inline asm
	{
	.reg .u64 c;
	.reg .u64 t;
	.reg .u64 nc;
	mad.lo.cc.u64 c, %rd16636, %rd16676, %rd16557;
	madc.hi.cc.u64 c, %rd16636, %rd16676, 0;
	addc.cc.u64 t, %rd16558, c;
	addc.u64 nc, 0, 0;
	mad.lo.cc.u64 %rd16558, %rd16636, %rd16677, t;
	madc.hi.cc.u64 c, %rd16636, %rd16677, nc;
	addc.cc.u64 t, %rd16559, c;
	addc.u64 nc, 0, 0;
	mad.lo.cc.u64 %rd16559, %rd16636, %rd16678, t;
	madc.hi.cc.u64 c, %rd16636, %rd16678, nc;
	addc.cc.u64 t, %rd22920, c;
	addc.u64 nc, 0, 0;
	mad.lo.cc.u64 %rd22920, %rd16636, %rd16679, t;
	madc.hi.cc.u64 c, %rd16636, %rd16679, nc;
	addc.cc.u64 t, %rd16582, c;
	addc.u64 nc, 0, 0;
	mad.lo.cc.u64 %rd16582, %rd16636, %rd16680, t;
	madc.hi.cc.u64 c, %rd16636, %rd16680, nc;
	addc.cc.u64 t, %rd16605, c;
	addc.u64 nc, 0, 0;
	mad.lo.cc.u64 %rd16605, %rd16636, %rd16681, t;
	madc.hi.cc.u64 c, %rd16636, %rd16681, nc;
	addc.cc.u64 c, c, %rd16606;
	addc.u64 nc, 0, 0;
	addc.cc.u64 %rd16628, %rd16628, c;
	addc.u64 %rd16606, nc, 0;
	}
	// end inline asm
	mul.lo.s64 	%rd16659, %rd16558, -8860621160618917889;
	// begin inline asm
	{
	.reg .u64 c;
	.reg .u64 t;
	.reg .u64 nc;
	mad.lo.cc.u64 c, %rd16659, %rd16676, %rd16558;
	madc.hi.cc.u64 c, %rd16659, %rd16676, 0;
	addc.cc.u64 t, %rd16559, c;
	addc.u64 nc, 0, 0;
	mad.lo.cc.u64 %rd16559, %rd16659, %rd16677, t;
	madc.hi.cc.u64 c, %rd16659, %rd16677, nc;
	addc.cc.u64 t, %rd22920, c;
	addc.u64 nc, 0, 0;
	mad.lo.cc.u64 %rd22920, %rd16659, %rd16678, t;
	madc.hi.cc.u64 c, %rd16659, %rd16678, nc;
	addc.cc.u64 t, %rd16582, c;
	addc.u64 nc, 0, 0;
	mad.lo.cc.u64 %rd16582, %rd16659, %rd16679, t;
	madc.hi.cc.u64 c, %rd16659, %rd16679, nc;
	addc.cc.u64 t, %rd16605, c;
	addc.u64 nc, 0, 0;
	mad.lo.cc.u64 %rd16605, %rd16659, %rd16680, t;
	madc.hi.cc.u64 c, %rd16659, %rd16680, nc;
	addc.cc.u64 t, %rd16628, c;
	addc.u64 nc, 0, 0;
	mad.lo.cc.u64 %rd16628, %rd16659, %rd16681, t;
	madc.hi.cc.u64 c, %rd16659, %rd16681, nc;
	addc.cc.u64 c, c, %rd16606;
	addc.u64 nc, 0, 0;
	addc.cc.u64 %rd16651, %rd16651, c;
	addc.u64 %rd16606, nc, 0;
	}
	// end inline asm
	mul.lo.s64 	%rd16682, %rd16559, -8860621160618917889;
	// begin inline asm
	{
	.reg .u64 c;
	.reg .u64 t;
	.reg .u64 nc;
	mad.lo.cc.u64 c, %rd16682, %rd16676, %rd16559;
	madc.hi.cc.u64 c, %rd16682, %rd16676, 0;
	addc.cc.u64 t, %rd22920, c;
	addc.u64 nc, 0, 0;
	mad.lo.cc.u64 %rd22920, %rd16682, %rd16677, t;
	madc.hi.cc.u64 c, %rd16682, %rd16677, nc;
	addc.cc.u64 t, %rd16582, c;
	addc.u64 nc, 0, 0;
	mad.lo.cc.u64 %rd16582, %rd16682, %rd16678, t;
	madc.hi.cc.u64 c, %rd16682, %rd16678, nc;
	addc.cc.u64 t, %rd16605, c;
	addc.u64 nc, 0, 0;
	mad.lo.cc.u64 %rd16605, %rd16682, %rd16679, t;
	madc.hi.cc.u64 c, %rd16682, %rd16679, nc;
	addc.cc.u64 t, %rd16628, c;
	addc.u64 nc, 0, 0;
	mad.lo.cc.u64 %rd16628, %rd16682, %rd16680, t;
	madc.hi.cc.u64 c, %rd16682, %rd16680, nc;
	addc.cc.u64 t, %rd16651, c;
	addc.u64 nc, 0, 0;
	mad.lo.cc.u64 %rd16651, %rd16682, %rd16681, t;
	madc.hi.cc.u64 c, %rd16682, %rd16681, nc;
	addc.cc.u64 c, c, %rd16606;
	add.u64 %rd16674, %rd16674, c;
	}
	// end inline asm
	setp.lt.u64 	%p1321, %rd16674, 121098312706494698;
	mov.u64 	%rd22915, %rd16674;
	mov.u64 	%rd22916, %rd16651;
	mov.u64 	%rd22917, %rd16628;
	mov.u64 	%rd22918, %rd16605;
	mov.u64 	%rd22919, %rd16582;
	@%p1321 bra 	$L__BB1_538;
	setp.ne.s64 	%p1322, %rd16674, 121098312706494698;
	@%p1322 bra 	$L__BB1_537;
	setp.lt.u64 	%p1323, %rd16651, -4162727106559522501;
	mov.b64 	%rd22915, 121098312706494698;
	mov.u64 	%rd22916, %rd16651;
	mov.u64 	%rd22917, %rd16628;
	mov.u64 	%rd22918, %rd16605;
	mov.u64 	%rd22919, %rd16582;
	@%p1323 bra 	$L__BB1_538;
	setp.ne.s64 	%p1324, %rd16651, -4162727106559522501;
	@%p1324 bra 	$L__BB1_537;
	setp.lt.u64 	%p1325, %rd16628, 1883307231910630287;
	mov.b64 	%rd22916, -4162727106559522501;
	mov.u64 	%rd22917, %rd16628;
	mov.u64 	%rd22918, %rd16605;
	mov.u64 	%rd22919, %rd16582;
	@%p1325 bra 	$L__BB1_538;
	setp.ne.s64 	%p1326, %rd16628, 1883307231910630287;
	@%p1326 bra 	$L__BB1_537;
	setp.lt.u64 	%p1327, %rd16605, 2230234197602682880;
	mov.b64 	%rd22917, 1883307231910630287;
	mov.u64 	%rd22918, %rd16605;
	mov.u64 	%rd22919, %rd16582;
	@%p1327 bra 	$L__BB1_538;
	setp.ne.s64 	%p1328, %rd16605, 2230234197602682880;
	@%p1328 bra 	$L__BB1_537;
	setp.lt.u64 	%p1329, %rd16582, 1660523435060625408;
	mov.b64 	%rd22918, 2230234197602682880;
	mov.u64 	%rd22919, %rd16582;
	@%p1329 bra 	$L__BB1_538;
	setp.eq.s64 	%p1330, %rd16582, 1660523435060625408;
	setp.lt.u64 	%p1331, %rd22920, -8860621160618917887;
	and.pred  	%p1332, %p1330, %p1331;
	mov.b64 	%rd22919, 1660523435060625408;
	@%p1332 bra 	$L__BB1_538;
$L__BB1_537:
	mov.b64 	%rd16717, -8860621160618917887;
	mov.b64 	%rd16718, 1660523435060625408;
	mov.b64 	%rd16719, 2230234197602682880;
	mov.b64 	%rd16720, 1883307231910630287;
	mov.b64 	%rd16721, -4162727106559522501;
	mov.b64 	%rd16722, 121098312706494698;
	// begin inline asm
	sub.cc.u64 %rd22920, %rd22920, %rd16717;
	subc.cc.u64 %rd22919, %rd16582, %rd16718;
	subc.cc.u64 %rd22918, %rd16605, %rd16719;
	subc.cc.u64 %rd22917, %rd16628, %rd16720;
	subc.cc.u64 %rd22916, %rd16651, %rd16721;
	subc.u64 %rd22915, %rd16674, %rd16722;
	// end inline asm
$L__BB1_538:
	// begin inline asm
	{
	.reg .u64 c;
	.reg .u64 nc;
	.reg .u64 t;
	mad.lo.cc.u64 %rd16724, %rd22920, %rd22919, 0;
	madc.hi.cc.u64 c, %rd22920, %rd22919, 0;
	madc.lo.cc.u64 %rd16725, %rd22920, %rd22918, c;
	madc.hi.cc.u64 c, %rd22920, %rd22918, 0;
	madc.lo.cc.u64 %rd16726, %rd22920, %rd22917, c;
	madc.hi.cc.u64 c, %rd22920, %rd22917, 0;
	madc.lo.cc.u64 %rd16727, %rd22920, %rd22916, c;
	madc.hi.cc.u64 c, %rd22920, %rd22916, 0;
	madc.lo.cc.u64 %rd16728, %rd22920, %rd22915, c;
	madc.hi.u64 %rd16729, %rd22920, %rd22915, 0;
	mad.lo.cc.u64 %rd16726, %rd22919, %rd22918, %rd16726;
	madc.hi.cc.u64 c, %rd22919, %rd22918, 0;
	addc.cc.u64 t, %rd16727, c;
	addc.u64 nc, 0, 0;
	mad.lo.cc.u64 %rd16727, %rd22919, %rd22917, t;
	madc.hi.cc.u64 c, %rd22919, %rd22917, nc;
	addc.cc.u64 t, %rd16728, c;
	addc.u64 nc, 0, 0;
	mad.lo.cc.u64 %rd16728, %rd22919, %rd22916, t;
	madc.hi.cc.u64 c, %rd22919, %rd22916, nc;
	addc.cc.u64 t, %rd16729, c;
	addc.u64 nc, 0, 0;
	mad.lo.cc.u64 %rd16729, %rd22919, %rd22915, t;
	madc.hi.u64 %rd16730, %rd22919, %rd22915, nc;
	mad.lo.cc.u64 %rd16728, %rd22918, %rd22917, %rd16728;
	madc.hi.cc.u64 c, %rd22918, %rd22917, 0;
	addc.cc.u64 t, %rd16729, c;
	addc.u64 nc, 0, 0;
	mad.lo.cc.u64 %rd16729, %rd22918, %rd22916, t;
	madc.hi.cc.u64 c, %rd22918, %rd22916, nc;
	addc.cc.u64 t, %rd16730, c;
	addc.u64 nc, 0, 0;
	mad.lo.cc.u64 %rd16730, %rd22918, %rd22915, t;
	madc.hi.u64 %rd16731, %rd22918, %rd22915, nc;
	mad.lo.cc.u64 %rd16730, %rd22917, %rd22916, %rd16730;
	madc.hi.cc.u64 c, %rd22917, %rd22916, 0;
	addc.cc.u64 t, %rd16731, c;
	addc.u64 nc, 0, 0;
	mad.lo.cc.u64 %rd16731, %rd22917, %rd22915, t;
	madc.hi.u64 %rd16732, %rd22917, %rd22915, nc;
	mad.lo.cc.u64 %rd16732, %rd22916, %rd22915, %rd16732;
	madc.hi.u64 %rd16733, %rd22916, %rd22915, 0;
	}
	// end inline asm
	shr.u64 	%rd16903, %rd16733, 63;
	mov.b64 	{%r777, %r778}, %rd16733;
	mov.b64 	{%r779, %r780}, %rd16732;
	shf.l.wrap.b32 	%r781, %r780, %r777, 1;
	shf.l.wrap.b32 	%r782, %r777, %r778, 1;
	mov.b64 	%rd16880, {%r781, %r782};
	mov.b64 	{%r783, %r784}, %rd16731;
	shf.l.wrap.b32 	%r785, %r784, %r779, 1;
	shf.l.wrap.b32 	%r786, %r779, %r780, 1;
	mov.b64 	%rd16857, {%r785, %r786};
	mov.b64 	{%r787, %r788}, %rd16730;
	shf.l.wrap.b32 	%r789, %r788, %r783, 1;
	shf.l.wrap.b32 	%r790, %r783, %r784, 1;
	mov.b64 	%rd16834, {%r789, %r790};
	mov.b64 	{%r791, %r792}, %rd16729;
	shf.l.wrap.b32 	%r793, %r792, %r787, 1;
	shf.l.wrap.b32 	%r794, %r787, %r788, 1;
	mov.b64 	%rd16811, {%r793, %r794};
	mov.b64 	{%r795, %r796}, %rd16728;
	shf.l.wrap.b32 	%r797, %r796, %r791, 1;
	shf.l.wrap.b32 	%r798, %r791, %r792, 1;
	mov.b64 	%rd22926, {%r797, %r798};
	mov.b64 	{%r799, %r800}, %rd16727;
	shf.l.wrap.b32 	%r801, %r800, %r795, 1;
	shf.l.wrap.b32 	%r802, %r795, %r796, 1;
	mov.b64 	%rd16788, {%r801, %r802};
	mov.b64 	{%r803, %r804}, %rd16726;
	shf.l.wrap.b32 	%r805, %r804, %r799, 1;
	shf.l.wrap.b32 	%r806, %r799, %r800, 1;
	mov.b64 	%rd16787, {%r805, %r806};
	mov.b64 	{%r807, %r808}, %rd16725;
	shf.l.wrap.b32 	%r809, %r808, %r803, 1;
	shf.l.wrap.b32 	%r810, %r803, %r804, 1;
	mov.b64 	%rd16786, {%r809, %r810};
	mov.b64 	{%r811, %r812}, %rd16724;
	shf.l.wrap.b32 	%r813, %r812, %r807, 1;
	shf.l.wrap.b32 	%r814, %r807, %r808, 1;
	mov.b64 	%rd16785, {%r813, %r814};
	shl.b64 	%rd16784, %rd16724, 1;
	// begin inline asm
	{
	mad.lo.cc.u64 %rd16783, %rd22920, %rd22920, 0;
	madc.hi.cc.u64 %rd16784, %rd22920, %rd22920, %rd16784;
	madc.lo.cc.u64 %rd16785, %rd22919, %rd22919, %rd16785;
	madc.hi.cc.u64 %rd16786, %rd22919, %rd22919, %rd16786;
	madc.lo.cc.u64 %rd16787, %rd22918, %rd22918, %rd16787;
	madc.hi.cc.u64 %rd16788, %rd22918, %rd22918, %rd16788;
	madc.lo.cc.u64 %rd22926, %rd22917, %rd22917, %rd22926;
	madc.hi.cc.u64 %rd16811, %rd22917, %rd22917, %rd16811;
	madc.lo.cc.u64 %rd16834, %rd22916, %rd22916, %rd16834;
	madc.hi.cc.u64 %rd16857, %rd22916, %rd22916, %rd16857;
	madc.lo.cc.u64 %rd16880, %rd22915, %rd22915, %rd16880;
	madc.hi.u64 %rd16903, %rd22915, %rd22915, %rd16903;
	}
	// end inline asm
	mul.lo.s64 	%rd16797, %rd16783, -8860621160618917889;
	mov.b64 	%rd16905, -8860621160618917887;
	mov.b64 	%rd16906, 1660523435060625408;
	mov.b64 	%rd16907, 2230234197602682880;
	mov.b64 	%rd16908, 1883307231910630287;
	mov.b64 	%rd16909, -4162727106559522501;
	mov.b64 	%rd16910, 121098312706494698;
	// begin inline asm
	{
	.reg .u64 c;
	.reg .u64 t;
	.reg .u64 nc;
	mad.lo.cc.u64 c, %rd16797, %rd16905, %rd16783;
	madc.hi.cc.u64 c, %rd16797, %rd16905, 0;
	addc.cc.u64 t, %rd16784, c;
	addc.u64 nc, 0, 0;
	mad.lo.cc.u64 %rd16784, %rd16797, %rd16906, t;
	madc.hi.cc.u64 c, %rd16797, %rd16906, nc;
	addc.cc.u64 t, %rd16785, c;
	addc.u64 nc, 0, 0;
	mad.lo.cc.u64 %rd16785, %rd16797, %rd16907, t;
	madc.hi.cc.u64 c, %rd16797, %rd16907, nc;
	addc.cc.u64 t, %rd16786, c;
	addc.u64 nc, 0, 0;
	mad.lo.cc.u64 %rd16786, %rd16797, %rd16908, t;
	madc.hi.cc.u64 c, %rd16797, %rd16908, nc;
	addc.cc.u64 t, %rd16787, c;
	addc.u64 nc, 0, 0;
	mad.lo.cc.u64 %rd16787, %rd16797, %rd16909, t;
	madc.hi.cc.u64 c, %rd16797, %rd16909, nc;
	addc.cc.u64 t, %rd16788, c;
	addc.u64 nc, 0, 0;
	mad.lo.cc.u64 %rd16788, %rd16797, %rd16910, t;
	madc.hi.cc.u64 c, %rd16797, %rd16910, nc;
	addc.cc.u64 %rd22926, %rd22926, c;
	addc.u64 %rd16835, 0, 0;
	}
	// end inline asm
	mul.lo.s64 	%rd16819, %rd16784, -8860621160618917889;
	// begin inline asm
	{
	.reg .u64 c;
	.reg .u64 t;
	.reg .u64 nc;
	mad.lo.cc.u64 c, %rd16819, %rd16905, %rd16784;
	madc.hi.cc.u64 c, %rd16819, %rd16905, 0;
	addc.cc.u64 t, %rd16785, c;
	addc.u64 nc, 0, 0;
	mad.lo.cc.u64 %rd16785, %rd16819, %rd16906, t;
	madc.hi.cc.u64 c, %rd16819, %rd16906, nc;
	addc.cc.u64 t, %rd16786, c;
	addc.u64 nc, 0, 0;
	mad.lo.cc.u64 %rd16786, %rd16819, %rd16907, t;
	madc.hi.cc.u64 c, %rd16819, %rd16907, nc;
	addc.cc.u64 t, %rd16787, c;
	addc.u64 nc, 0, 0;
	mad.lo.cc.u64 %rd16787, %rd16819, %rd16908, t;
	madc.hi.cc.u64 c, %rd16819, %rd16908, nc;
	addc.cc.u64 t, %rd16788, c;
	addc.u64 nc, 0, 0;
	mad.lo.cc.u64 %rd16788, %rd16819, %rd16909, t;
	madc.hi.cc.u64 c, %rd16819, %rd16909, nc;
	addc.cc.u64 t, %rd22926, c;
	addc.u64 nc, 0, 0;
	mad.lo.cc.u64 %rd22926, %rd16819, %rd16910, t;
	madc.hi.cc.u64 c, %rd16819, %rd16910, nc;
	addc.cc.u64 c, c, %rd16835;
	addc.u64 nc, 0, 0;
	addc.cc.u64 %rd16811, %rd16811, c;
	addc.u64 %rd16835, nc, 0;
	}
	// end inline asm
	mul.lo.s64 	%rd16842, %rd16785, -8860621160618917889;
	// begin inline asm
	{
	.reg .u64 c;
	.reg .u64 t;
	.reg .u64 nc;
	mad.lo.cc.u64 c, %rd16842, %rd16905, %rd16785;
	madc.hi.cc.u64 c, %rd16842, %rd16905, 0;
	addc.cc.u64 t, %rd16786, c;
	addc.u64 nc, 0, 0;
	mad.lo.cc.u64 %rd16786, %rd16842, %rd16906, t;
	madc.hi.cc.u64 c, %rd16842, %rd16906, nc;
	addc.cc.u64 t, %rd16787, c;
	addc.u64 nc, 0, 0;
	mad.lo.cc.u64 %rd16787, %rd16842, %rd16907, t;
	madc.hi.cc.u64 c, %rd16842, %rd16907, nc;
	addc.cc.u64 t, %rd16788, c;
	addc.u64 nc, 0, 0;
	mad.lo.cc.u64 %rd16788, %rd16842, %rd16908, t;
	madc.hi.cc.u64 c, %rd16842, %rd16908, nc;
	addc.cc.u64 t, %rd22926, c;
	addc.u64 nc, 0, 0;
	mad.lo.cc.u64 %rd22926, %rd16842, %rd16909, t;
	madc.hi.cc.u64 c, %rd16842, %rd16909, nc;
	addc.cc.u64 t, %rd16811, c;
	addc.u64 nc, 0, 0;
	mad.lo.cc.u64 %rd16811, %rd16842, %rd16910, t;
	madc.hi.cc.u64 c, %rd16842, %rd16910, nc;
	addc.cc.u64 c, c, %rd16835;
	addc.u64 nc, 0, 0;
	addc.cc.u64 %rd16834, %rd16834, c;
	addc.u64 %rd16835, nc, 0;
	}
	// end inline asm
	mul.lo.s64 	%rd16865, %rd16786, -8860621160618917889;
	// begin inline asm
	{
	.reg .u64 c;
	.reg .u64 t;
	.reg .u64 nc;
	mad.lo.cc.u64 c, %rd16865, %rd16905, %rd16786;
	madc.hi.cc.u64 c, %rd16865, %rd16905, 0;
	addc.cc.u64 t, %rd16787, c;
	addc.u64 nc, 0, 0;
	mad.lo.cc.u64 %rd16787, %rd16865, %rd16906, t;
	madc.hi.cc.u64 c, %rd16865, %rd16906, nc;
	addc.cc.u64 t, %rd16788, c;
	addc.u64 nc, 0, 0;
	mad.lo.cc.u64 %rd16788, %rd16865, %rd16907, t;
	madc.hi.cc.u64 c, %rd16865, %rd16907, nc;
	addc.cc.u64 t, %rd22926, c;
	addc.u64 nc, 0, 0;
	mad.lo.cc.u64 %rd22926, %rd16865, %rd16908, t;
	madc.hi.cc.u64 c, %rd16865, %rd16908, nc;
	addc.cc.u64 t, %rd16811, c;
	addc.u64 nc, 0, 0;
	mad.lo.cc.u64 %rd16811, %rd16865, %rd16909, t;
	madc.hi.cc.u64 c, %rd16865, %rd16909, nc;
	addc.cc.u64 t, %rd16834, c;
	addc.u64 nc, 0, 0;
	mad.lo.cc.u64 %rd16834, %rd16865, %rd16910, t;
	madc.hi.cc.u64 c, %rd16865, %rd16910, nc;
	addc.cc.u64 c, c, %rd16835;
	addc.u64 nc, 0, 0;
	addc.cc.u64 %rd16857, %rd16857, c;
	addc.u64 %rd16835, nc, 0;
	}
	// end inline asm
	mul.lo.s64 	%rd16888, %rd16787, -8860621160618917889;
	// begin inline asm
	{
	.reg .u64 c;
	.reg .u64 t;
	.reg .u64 nc;
	mad.lo.cc.u64 c, %rd16888, %rd16905, %rd16787;
	madc.hi.cc.u64 c, %rd16888, %rd16905, 0;
	addc.cc.u64 t, %rd16788, c;
	addc.u64 nc, 0, 0;
	mad.lo.cc.u64 %rd16788, %rd16888, %rd16906, t;
	madc.hi.cc.u64 c, %rd16888, %rd16906, nc;
	addc.cc.u64 t, %rd22926, c;
	addc.u64 nc, 0, 0;
	mad.lo.cc.u64 %rd22926, %rd16888, %rd16907, t;
	madc.hi.cc.u64 c, %rd16888, %rd16907, nc;
	addc.cc.u64 t, %rd16811, c;
	addc.u64 nc, 0, 0;
	mad.lo.cc.u64 %rd16811, %rd16888, %rd16908, t;
	madc.hi.cc.u64 c, %rd16888, %rd16908, nc;
	addc.cc.u64 t, %rd16834, c;
	addc.u64 nc, 0, 0;
	mad.lo.cc.u64 %rd16834, %rd16888, %rd16909, t;
	madc.hi.cc.u64 c, %rd16888, %rd16909, nc;
	addc.cc.u64 t, %rd16857, c;
	addc.u64 nc, 0, 0;
	mad.lo.cc.u64 %rd16857, %rd16888, %rd16910, t;
	madc.hi.cc.u64 c, %rd16888, %rd16910, nc;
	addc.cc.u64 c, c, %rd16835;
	addc.u64 nc, 0, 0;
	addc.cc.u64 %rd16880, %rd16880, c;
	addc.u64 %rd16835, nc, 0;
	}
	// end inline asm
	mul.lo.s64 	%rd16911, %rd16788, -8860621160618917889;
	// begin inline asm
	{
	.reg .u64 c;
	.reg .u64 t;
	.reg .u64 nc;
	mad.lo.cc.u64 c, %rd16911, %rd16905, %rd16788;
	madc.hi.cc.u64 c, %rd16911, %rd16905, 0;
	addc.cc.u64 t, %rd22926, c;
	addc.u64 nc, 0, 0;
	mad.lo.cc.u64 %rd22926, %rd16911, %rd16906, t;
	madc.hi.cc.u64 c, %rd16911, %rd16906, nc;
	addc.cc.u64 t, %rd16811, c;
	addc.u64 nc, 0, 0;
	mad.lo.cc.u64 %rd16811, %rd16911, %rd16907, t;
	madc.hi.cc.u64 c, %rd16911, %rd16907, nc;
	addc.cc.u64 t, %rd16834, c;
	addc.u64 nc, 0, 0;
	mad.lo.cc.u64 %rd16834, %rd16911, %rd16908, t;
	madc.hi.cc.u64 c, %rd16911, %rd16908, nc;
	addc.cc.u64 t, %rd16857, c;
	addc.u64 nc, 0, 0;
	mad.lo.cc.u64 %rd16857, %rd16911, %rd16909, t;
	madc.hi.cc.u64 c, %rd16911, %rd16909, nc;
	addc.cc.u64 t, %rd16880, c;
	addc.u64 nc, 0, 0;
	mad.lo.cc.u64 %rd16880, %rd16911, %rd16910, t;
	madc.hi.cc.u64 c, %rd16911, %rd16910, nc;
	addc.cc.u64 c, c, %rd16835;
	add.u64 %rd16903, %rd16903, c;
	}
	// end inline asm
	setp.lt.u64 	%p1333, %rd16903, 121098312706494698;
	mov.u64 	%rd22921, %rd16903;
	mov.u64 	%rd22922, %rd16880;
	mov.u64 	%rd22923, %rd16857;
	mov.u64 	%rd22924, %rd16834;
	mov.u64 	%rd22925, %rd16811;
	@%p1333 bra 	$L__BB1_549;
	setp.ne.s64 	%p1334, %rd16903, 121098312706494698;
	@%p1334 bra 	$L__BB1_548;
	setp.lt.u64 	%p1335, %rd16880, -4162727106559522501;
	mov.b64 	%rd22921, 121098312706494698;
	mov.u64 	%rd22922, %rd16880;
	mov.u64 	%rd22923, %rd16857;
	mov.u64 	%rd22924, %rd16834;
	mov.u64 	%rd22925, %rd16811;
	@%p1335 bra 	$L__BB1_549;
	setp.ne.s64 	%p1336, %rd16880, -4162727106559522501;
	@%p1336 bra 	$L__BB1_548;
	setp.lt.u64 	%p1337, %rd16857, 1883307231910630287;
	mov.b64 	%rd22922, -4162727106559522501;
	mov.u64 	%rd22923, %rd16857;
	mov.u64 	%rd22924, %rd16834;
	mov.u64 	%rd22925, %rd16811;
	@%p1337 bra 	$L__BB1_549;
	setp.ne.s64 	%p1338, %rd16857, 1883307231910630287;
	@%p1338 bra 	$L__BB1_548;
	setp.lt.u64 	%p1339, %rd16834, 2230234197602682880;
	mov.b64 	%rd22923, 1883307231910630287;
	mov.u64 	%rd22924, %rd16834;
	mov.u64 	%rd22925, %rd16811;
	@%p1339 bra 	$L__BB1_549;
	setp.ne.s64 	%p1340, %rd16834, 2230234197602682880;
	@%p1340 bra 	$L__BB1_548;
	setp.lt.u64 	%p1341, %rd16811, 1660523435060625408;
	mov.b64 	%rd22924, 2230234197602682880;
	mov.u64 	%rd22925, %rd16811;
	@%p1341 bra 	$L__BB1_549;
	setp.eq.s64 	%p1342, %rd16811, 1660523435060625408;
	setp.lt.u64 	%p1343, %rd22926, -8860621160618917887;
	and.pred  	%p1344, %p1342, %p1343;
	mov.b64 	%rd22925, 1660523435060625408;
	@%p1344 bra 	$L__BB1_549;
$L__BB1_548:
	mov.b64 	%rd16946, -8860621160618917887;
	mov.b64 	%rd16947, 1660523435060625408;
	mov.b64 	%rd16948, 2230234197602682880;
	mov.b64 	%rd16949, 1883307231910630287;
	mov.b64 	%rd16950, -4162727106559522501;
	mov.b64 	%rd16951, 121098312706494698;
	// begin inline asm
	sub.cc.u64 %rd22926, %rd22926, %rd16946;
	subc.cc.u64 %rd22925, %rd16811, %rd16947;
	subc.cc.u64 %rd22924, %rd16834, %rd16948;
	subc.cc.u64 %rd22923, %rd16857, %rd16949;
	subc.cc.u64 %rd22922, %rd16880, %rd16950;
	subc.u64 %rd22921, %rd16903, %rd16951;
	// end inline asm
$L__BB1_549:
	// begin inline asm
	add.cc.u64 %rd22932, %rd22884, %rd22920;
	addc.cc.u64 %rd16953, %rd22883, %rd22919;
	addc.cc.u64 %rd16954, %rd22882, %rd22918;
	addc.cc.u64 %rd16955, %rd22881, %rd22917;
	addc.cc.u64 %rd16956, %rd22880, %rd22916;
	addc.u64 %rd16957, %rd22879, %rd22915;
	// end inline asm
	setp.lt.u64 	%p1345, %rd16957, 121098312706494698;
	mov.u64 	%rd22927, %rd16957;
	mov.u64 	%rd22928, %rd16956;
	mov.u64 	%rd22929, %rd16955;
	mov.u64 	%rd22930, %rd16954;
	mov.u64 	%rd22931, %rd16953;
	@%p1345 bra 	$L__BB1_560;
	setp.ne.s64 	%p1346, %rd16957, 121098312706494698;
	@%p1346 bra 	$L__BB1_559;
	setp.lt.u64 	%p1347, %rd16956, -4162727106559522501;
	mov.b64 	%rd22927, 121098312706494698;
	mov.u64 	%rd22928, %rd16956;
	mov.u64 	%rd22929, %rd16955;
	mov.u64 	%rd22930, %rd16954;
	mov.u64 	%rd22931, %rd16953;
	@%p1347 bra 	$L__BB1_560;
	setp.ne.s64 	%p1348, %rd16956, -4162727106559522501;
	@%p1348 bra 	$L__BB1_559;
	setp.lt.u64 	%p1349, %rd16955, 1883307231910630287;
	mov.b64 	%rd22928, -4162727106559522501;
	mov.u64 	%rd22929, %rd16955;
	mov.u64 	%rd22930, %rd16954;
	mov.u64 	%rd22931, %rd16953;
	@%p1349 bra 	$L__BB1_560;
	setp.ne.s64 	%p1350, %rd16955, 1883307231910630287;
	@%p1350 bra 	$L__BB1_559;
	setp.lt.u64 	%p1351, %rd16954, 2230234197602682880;
	mov.b64 	%rd22929, 1883307231910630287;
	mov.u64 	%rd22930, %rd16954;
	mov.u64 	%rd22931, %rd16953;
	@%p1351 bra 	$L__BB1_560;
	setp.ne.s64 	%p1352, %rd16954, 2230234197602682880;
	@%p1352 bra 	$L__BB1_559;
	setp.lt.u64 	%p1353, %rd16953, 1660523435060625408;
	mov.b64 	%rd22930, 2230234197602682880;
	mov.u64 	%rd22931, %rd16953;
	@%p1353 bra 	$L__BB1_560;
	setp.eq.s64 	%p1354, %rd16953, 1660523435060625408;
	setp.lt.u64 	%p1355, %rd22932, -8860621160618917887;
	and.pred  	%p1356, %p1354, %p1355;
	mov.b64 	%rd22931, 1660523435060625408;
	@%p1356 bra 	$L__BB1_560;
$L__BB1_559:
	mov.b64 	%rd16997, -8860621160618917887;
	mov.b64 	%rd16998, 1660523435060625408;
	mov.b64 	%rd16999, 2230234197602682880;
	mov.b64 	%rd17000, 1883307231910630287;
	mov.b64 	%rd17001, -4162727106559522501;
	mov.b64 	%rd17002, 121098312706494698;
	// begin inline asm
	sub.cc.u64 %rd22932, %rd22932, %rd16997;
	subc.cc.u64 %rd22931, %rd16953, %rd16998;
	subc.cc.u64 %rd22930, %rd16954, %rd16999;
	subc.cc.u64 %rd22929, %rd16955, %rd17000;
	subc.cc.u64 %rd22928, %rd16956, %rd17001;
	subc.u64 %rd22927, %rd16957, %rd17002;
	// end inline asm
$L__BB1_560:
	// begin inline asm
	{
	.reg .u64 c;
	.reg .u64 nc;
	.reg .u64 t;
	mad.lo.cc.u64 %rd17004, %rd22932, %rd22931, 0;
	madc.hi.cc.u64 c, %rd22932, %rd22931, 0;
	madc.lo.cc.u64 %rd17005, %rd22932, %rd22930, c;
	madc.hi.cc.u64 c, %rd22932, %rd22930, 0;
	madc.lo.cc.u64 %rd17006, %rd22932, %rd22929, c;
	madc.hi.cc.u64 c, %rd22932, %rd22929, 0;
	madc.lo.cc.u64 %rd17007, %rd22932, %rd22928, c;
	madc.hi.cc.u64 c, %rd22932, %rd22928, 0;
	madc.lo.cc.u64 %rd17008, %rd22932, %rd22927, c;
	madc.hi.u64 %rd17009, %rd22932, %rd22927, 0;
	mad.lo.cc.u64 %rd17006, %rd22931, %rd22930, %rd17006;
	madc.hi.cc.u64 c, %rd22931, %rd22930, 0;
	addc.cc.u64 t, %rd17007, c;
	addc.u64 nc, 0, 0;
	mad.lo.cc.u64 %rd17007, %rd22931, %rd22929, t;
	madc.hi.cc.u64 c, %rd22931, %rd22929, nc;
	addc.cc.u64 t, %rd17008, c;
	addc.u64 nc, 0, 0;
	mad.lo.cc.u64 %rd17008, %rd22931, %rd22928, t;
	madc.hi.cc.u64 c, %rd22931, %rd22928, nc;
	addc.cc.u64 t, %rd17009, c;
	addc.u64 nc, 0, 0;
	mad.lo.cc.u64 %rd17009, %rd22931, %rd22927, t;
	madc.hi.u64 %rd17010, %rd22931, %rd22927, nc;
	mad.lo.cc.u64 %rd17008, %rd22930, %rd22929, %rd17008;
	madc.hi.cc.u64 c, %rd22930, %rd22929, 0;
	addc.cc.u64 t, %rd17009, c;
	addc.u64 nc, 0, 0;
	mad.lo.cc.u64 %rd17009, %rd22930, %rd22928, t;
	madc.hi.cc.u64 c, %rd22930, %rd22928, nc;
	addc.cc.u64 t, %rd17010, c;
	addc.u64 nc, 0, 0;
	mad.lo.cc.u64 %rd17010, %rd22930, %rd22927, t;
	madc.hi.u64 %rd17011, %rd22930, %rd22927, nc;
	mad.lo.cc.u64 %rd17010, %rd22929, %rd22928, %rd17010;
	madc.hi.cc.u64 c, %rd22929, %rd22928, 0;
	addc.cc.u64 t, %rd17011, c;
	addc.u64 nc, 0, 0;
	mad.lo.cc.u64 %rd17011, %rd22929, %rd22927, t;
	madc.hi.u64 %rd17012, %rd22929, %rd22927, nc;
	mad.lo.cc.u64 %rd17012, %rd22928, %rd22927, %rd17012;
	madc.hi.u64 %rd17013, %rd22928, %rd22927, 0;
	}
	// end inline asm
	shr.u64 	%rd17183, %rd17013, 63;
	mov.b64 	{%r815, %r816}, %rd17013;
	mov.b64 	{%r817, %r818}, %rd17012;
	shf.l.wrap.b32 	%r819, %r818, %r815, 1;
	shf.l.wrap.b32 	%r820, %r815, %r816, 1;
	mov.b64 	%rd17160, {%r819, %r820};
	mov.b64 	{%r821, %r822}, %rd17011;
	shf.l.wrap.b32 	%r823, %r822, %r817, 1;
	shf.l.wrap.b32 	%r824, %r817, %r818, 1;
	mov.b64 	%rd17137, {%r823, %r824};
	mov.b64 	{%r825, %r826}, %rd17010;
	shf.l.wrap.b32 	%r827, %r826, %r821, 1;
	shf.l.wrap.b32 	%r828, %r821, %r822, 1;
	mov.b64 	%rd17114, {%r827, %r828};
	mov.b64 	{%r829, %r830}, %rd17009;
	shf.l.wrap.b32 	%r831, %r830, %r825, 1;
	shf.l.wrap.b32 	%r832, %r825, %r826, 1;
	mov.b64 	%rd17091, {%r831, %r832};
	mov.b64 	{%r833, %r834}, %rd17008;
	shf.l.wrap.b32 	%r835, %r834, %r829, 1;
	shf.l.wrap.b32 	%r836, %r829, %r830, 1;
	mov.b64 	%rd22938, {%r835, %r836};
	mov.b64 	{%r837, %r838}, %rd17007;
	shf.l.wrap.b32 	%r839, %r838, %r833, 1;
	shf.l.wrap.b32 	%r840, %r833, %r834, 1;
	mov.b64 	%rd17068, {%r839, %r840};
	mov.b64 	{%r841, %r842}, %rd17006;
	shf.l.wrap.b32 	%r843, %r842, %r837, 1;
	shf.l.wrap.b32 	%r844, %r837, %r838, 1;
	mov.b64 	%rd17067, {%r843, %r844};
	mov.b64 	{%r845, %r846}, %rd17005;
	shf.l.wrap.b32 	%r847, %r846, %r841, 1;
	shf.l.wrap.b32 	%r848, %r841, %r842, 1;
	mov.b64 	%rd17066, {%r847, %r848};
	mov.b64 	{%r849, %r850}, %rd17004;
	shf.l.wrap.b32 	%r851, %r850, %r845, 1;
	shf.l.wrap.b32 	%r852, %r845, %r846, 1;
	mov.b64 	%rd17065, {%r851, %r852};
	shl.b64 	%rd17064, %rd17004, 1;
	// begin inline asm
	{
	mad.lo.cc.u64 %rd17063, %rd22932, %rd22932, 0;
	madc.hi.cc.u64 %rd17064, %rd22932, %rd22932, %rd17064;
	madc.lo.cc.u64 %rd17065, %rd22931, %rd22931, %rd17065;
	madc.hi.cc.u64 %rd17066, %rd22931, %rd22931, %rd17066;
	madc.lo.cc.u64 %rd17067, %rd22930, %rd22930, %rd17067;
	madc.hi.cc.u64 %rd17068, %rd22930, %rd22930, %rd17068;
	madc.lo.cc.u64 %rd22938, %rd22929, %rd22929, %rd22938;
	madc.hi.cc.u64 %rd17091, %rd22929, %rd22929, %rd17091;
	madc.lo.cc.u64 %rd17114, %rd22928, %rd22928, %rd17114;
	madc.hi.cc.u64 %rd17137, %rd22928, %rd22928, %rd17137;
	madc.lo.cc.u64 %rd17160, %rd22927, %rd22927, %rd17160;
	madc.hi.u64 %rd17183, %rd22927, %rd22927, %rd17183;
	}
	// end inline asm
	mul.lo.s64 	%rd17077, %rd17063, -8860621160618917889;
	mov.b64 	%rd17185, -8860621160618917887;
	mov.b64 	%rd17186, 1660523435060625408;
	mov.b64 	%rd17187, 2230234197602682880;
	mov.b64 	%rd17188, 1883307231910630287;
	mov.b64 	%rd17189, -4162727106559522501;
	mov.b64 	%rd17190, 121098312706494698;
	// begin inline asm
	{
	.reg .u64 c;
	.reg .u64 t;
	.reg .u64 nc;
	mad.lo.cc.u64 c, %rd17077, %rd17185, %rd17063;
	madc.hi.cc.u64 c, %rd17077, %rd17185, 0;
	addc.cc.u64 t, %rd17064, c;
	addc.u64 nc, 0, 0;
	mad.lo.cc.u64 %rd17064, %rd17077, %rd17186, t;
	madc.hi.cc.u64 c, %rd17077, %rd17186, nc;
	addc.cc.u64 t, %rd17065, c;
	addc.u64 nc, 0, 0;
	mad.lo.cc.u64 %rd17065, %rd17077, %rd17187, t;
	madc.hi.cc.u64 c, %rd17077, %rd17187, nc;
	addc.cc.u64 t, %rd17066, c;
	addc.u64 nc, 0, 0;
	mad.lo.cc.u64 %rd17066, %rd17077, %rd17188, t;
	madc.hi.cc.u64 c, %rd17077, %rd17188, nc;
	addc.cc.u64 t, %rd17067, c;
	addc.u64 nc, 0, 0;
	mad.lo.cc.u64 %rd17067, %rd17077, %rd17189, t;
	madc.hi.cc.u64 c, %rd17077, %rd17189, nc;
	addc.cc.u64 t, %rd17068, c;
	addc.u64 nc, 0, 0;
	mad.lo.cc.u64 %rd17068, %rd17077, %rd17190, t;
	madc.hi.cc.u64 c, %rd17077, %rd17190, nc;
	addc.cc.u64 %rd22938, %rd22938, c;
	addc.u64 %rd17115, 0, 0;
	}
	// end inline asm
	mul.lo.s64 	%rd17099, %rd17064, -8860621160618917889;
	// begin inline asm
	{
	.reg .u64 c;
	.reg .u64 t;
	.reg .u64 nc;
	mad.lo.cc.u64 c, %rd17099, %rd17185, %rd17064;
	madc.hi.cc.u64 c, %rd17099, %rd17185, 0;
	addc.cc.u64 t, %rd17065, c;
	addc.u64 nc, 0, 0;
	mad.lo.cc.u64 %rd17065, %rd17099, %rd17186, t;
	madc.hi.cc.u64 c, %rd17099, %rd17186, nc;
	addc.cc.u64 t, %rd17066, c;
	addc.u64 nc, 0, 0;
	mad.lo.cc.u64 %rd17066, %rd17099, %rd17187, t;
	madc.hi.cc.u64 c, %rd17099, %rd17187, nc;
	addc.cc.u64 t, %rd17067, c;
	addc.u64 nc, 0, 0;
	mad.lo.cc.u64 %rd17067, %rd17099, %rd17188, t;
	madc.hi.cc.u64 c, %rd17099, %rd17188, nc;
	addc.cc.u64 t, %rd17068, c;
	addc.u64 nc, 0, 0;
	mad.lo.cc.u64 %rd17068, %rd17099, %rd17189, t;
	madc.hi.cc.u64 c, %rd17099, %rd17189, nc;
	addc.cc.u64 t, %rd22938, c;
	addc.u64 nc, 0, 0;
	mad.lo.cc.u64 %rd22938, %rd17099, %rd17190, t;
	madc.hi.cc.u64 c, %rd17099, %rd17190, nc;
	addc.cc.u64 c, c, %rd17115;
	addc.u64 nc, 0, 0;
	addc.cc.u64 %rd17091, %rd17091, c;
	addc.u64 %rd17115, nc, 0;
	}
	// end inline asm
	mul.lo.s64 	%rd17122, %rd17065, -8860621160618917889;
	// begin inline asm
	{
	.reg .u64 c;
	.reg .u64 t;
	.reg .u64 nc;
	mad.lo.cc.u64 c, %rd17122, %rd17185, %rd17065;
	madc.hi.cc.u64 c, %rd17122, %rd17185, 0;
	addc.cc.u64 t, %rd17066, c;
	addc.u64 nc, 0, 0;
	mad.lo.cc.u64 %rd17066, %rd17122, %rd17186, t;
	madc.hi.cc.u64 c, %rd17122, %rd17186, nc;
	addc.cc.u64 t, %rd17067, c;
	addc.u64 nc, 0, 0;
	mad.lo.cc.u64 %rd17067, %rd17122, %rd17187, t;
	madc.hi.cc.u64 c, %rd17122, %rd17187, nc;
	addc.cc.u64 t, %rd17068, c;
	addc.u64 nc, 0, 0;
	mad.lo.cc.u64 %rd17068, %rd17122, %rd17188, t;
	madc.hi.cc.u64 c, %rd17122, %rd17188, nc;
	addc.cc.u64 t, %rd22938, c;
	addc.u64 nc, 0, 0;
	mad.lo.cc.u64 %rd22938, %rd17122, %rd17189, t;
	madc.hi.cc.u64 c, %rd17122, %rd17189, nc;
	addc.cc.u64 t, %rd17091, c;
	addc.u64 nc, 0, 0;
	mad.lo.cc.u64 %rd17091, %rd17122, %rd17190, t;
	madc.hi.cc.u64 c, %rd17122, %rd17190, nc;
	addc.cc.u64 c, c, %rd17115;
	addc.u64 nc, 0, 0;
	addc.cc.u64 %rd17114, %rd17114, c;
	addc.u64 %rd17115, nc, 0;
	}
	// end inline asm
	mul.lo.s64 	%rd17145, %rd17066, -8860621160618917889;
	// begin inline asm
	{
	.reg .u64 c;
	.reg .u64 t;
	.reg .u64 nc;
	mad.lo.cc.u64 c, %rd17145, %rd17185, %rd17066;
	madc.hi.cc.u64 c, %rd17145, %rd17185, 0;
	addc.cc.u64 t, %rd17067, c;
	addc.u64 nc, 0, 0;
	mad.lo.cc.u64 %rd17067, %rd17145, %rd17186, t;
	madc.hi.cc.u64 c, %rd17145, %rd17186, nc;
	addc.cc.u64 t, %rd17068, c;
	addc.u64 nc, 0, 0;
	mad.lo.cc.u64 %rd17068, %rd17145, %rd17187, t;
	madc.hi.cc.u64 c, %rd17145, %rd17187, nc;
	addc.cc.u64 t, %rd22938, c;
	addc.u64 nc, 0, 0;
	mad.lo.cc.u64 %rd22938, %rd17145, %rd17188, t;
	madc.hi.cc.u64 c, %rd17145, %rd17188, nc;
	addc.cc.u64 t, %rd17091, c;
	addc.u64 nc, 0, 0;
	mad.lo.cc.u64 %rd17091, %rd17145, %rd17189, t;
	madc.hi.cc.u64 c, %rd17145, %rd17189, nc;
	addc.cc.u64 t, %rd17114, c;
	addc.u64 nc, 0, 0;
	mad.lo.cc.u64 %rd17114, %rd17145, %rd17190, t;
	madc.hi.cc.u64 c, %rd17145, %rd17190, nc;
	addc.cc.u64 c, c, %rd17115;
	addc.u64 nc, 0, 0;
	addc.cc.u64 %rd17137, %rd17137, c;
	addc.u64 %rd17115, nc, 0;
	}
	// end inline asm
	mul.lo.s64 	%rd17168, %rd17067, -8860621160618917889;
	// begin inline asm
	{
	.reg .u64 c;
	.reg .u64 t;
	.reg .u64 nc;
	mad.lo.cc.u64 c, %rd17168, %rd17185, %rd17067;
	madc.hi.cc.u64 c, %rd17168, %rd17185, 0;
	addc.cc.u64 t, %rd17068, c;
	addc.u64 nc, 0, 0;
	mad.lo.cc.u64 %rd17068, %rd17168, %rd17186, t;
	madc.hi.cc.u64 c, %rd17168, %rd17186, nc;
	addc.cc.u64 t, %rd22938, c;
	addc.u64 nc, 0, 0;
	mad.lo.cc.u64 %rd22938, %rd17168, %rd17187, t;
	madc.hi.cc.u64 c, %rd17168, %rd17187, nc;
	addc.cc.u64 t, %rd17091, c;
	addc.u64 nc, 0, 0;
	mad.lo.cc.u64 %rd17091, %rd17168, %rd17188, t;
	madc.hi.cc.u64 c, %rd17168, %rd17188, nc;
	addc.cc.u64 t, %rd17114, c;
	addc.u64 nc, 0, 0;
	mad.lo.cc.u64 %rd17114, %rd17168, %rd17189, t;
	madc.hi.cc.u64 c, %rd17168, %rd17189, nc;
	addc.cc.u64 t, %rd17137, c;
	addc.u64 nc, 0, 0;
	mad.lo.cc.u64 %rd17137, %rd17168, %rd17190, t;
	madc.hi.cc.u64 c, %rd17168, %rd17190, nc;
	addc.cc.u64 c, c, %rd17115;
	addc.u64 nc, 0, 0;
	addc.cc.u64 %rd17160, %rd17160, c;
	addc.u64 %rd17115, nc, 0;
	}
	// end inline asm
	mul.lo.s64 	%rd17191, %rd17068, -8860621160618917889;
	// begin inline asm
	{
	.reg .u64 c;
	.reg .u64 t;
	.reg .u64 nc;
	mad.lo.cc.u64 c, %rd17191, %rd17185, %rd17068;
	madc.hi.cc.u64 c, %rd17191, %rd17185, 0;
	addc.cc.u64 t, %rd22938, c;
	addc.u64 nc, 0, 0;
	mad.lo.cc.u64 %rd22938, %rd17191, %rd17186, t;
	madc.hi.cc.u64 c, %rd17191, %rd17186, nc;
	addc.cc.u64 t, %rd17091, c;
	addc.u64 nc, 0, 0;
	mad.lo.cc.u64 %rd17091, %rd17191, %rd17187, t;
	madc.hi.cc.u64 c, %rd17191, %rd17187, nc;
	addc.cc.u64 t, %rd17114, c;
	addc.u64 nc, 0, 0;
	mad.lo.cc.u64 %rd17114, %rd17191, %rd17188, t;
	madc.hi.cc.u64 c, %rd17191, %rd17188, nc;
	addc.cc.u64 t, %rd17137, c;
	addc.u64 nc, 0, 0;
	mad.lo.cc.u64 %rd17137, %rd17191, %rd17189, t;
	madc.hi.cc.u64 c, %rd17191, %rd17189, nc;
	addc.cc.u64 t, %rd17160, c;
	addc.u64 nc, 0, 0;
	mad.lo.cc.u64 %rd17160, %rd17191, %rd17190, t;
	madc.hi.cc.u64 c, %rd17191, %rd17190, nc;
	addc.cc.u64 c, c, %rd17115;
	add.u64 %rd17183, %rd17183, c;
	}
	// end inline asm
	setp.lt.u64 	%p1357, %rd17183, 121098312706494698;
	mov.u64 	%rd22939, %rd17183;
	mov.u64 	%rd22940, %rd17160;
	mov.u64 	%rd22941, %rd17137;
	mov.u64 	%rd22942, %rd17114;
	mov.u64 	%rd22943, %rd17091;
	@%p1357 bra 	$L__BB1_571;
	setp.ne.s64 	%p1358, %rd17183, 121098312706494698;
	@%p1358 bra 	$L__BB1_570;
	setp.lt.u64 	%p1359, %rd17160, -4162727106559522501;
	mov.b64 	%rd22939, 121098312706494698;
	mov.u64 	%rd22940, %rd17160;
	mov.u64 	%rd22941, %rd17137;
	mov.u64 	%rd22942, %rd17114;
	mov.u64 	%rd22943, %rd17091;
	@%p1359 bra 	$L__BB1_571;
	setp.ne.s64 	%p1360, %rd17160, -4162727106559522501;
	@%p1360 bra 	$L__BB1_570;
	setp.lt.u64 	%p1361, %rd17137, 1883307231910630287;
	mov.b64 	%rd22940, -4162727106559522501;
	mov.u64 	%rd22941, %rd17137;
	mov.u64 	%rd22942, %rd17114;
	mov.u64 	%rd22943, %rd17091;
	@%p1361 bra 	$L__BB1_571;
	setp.ne.s64 	%p1362, %rd17137, 1883307231910630287;
	@%p1362 bra 	$L__BB1_570;
	setp.lt.u64 	%p1363, %rd17114, 2230234197602682880;
	mov.b64 	%rd22941, 1883307231910630287;
	mov.u64 	%rd22942, %rd17114;
	mov.u64 	%rd22943, %rd17091;
	@%p1363 bra 	$L__BB1_571;
	setp.ne.s64 	%p1364, %rd17114, 2230234197602682880;
	@%p1364 bra 	$L__BB1_570;
	setp.lt.u64 	%p1365, %rd17091, 1660523435060625408;
	mov.b64 	%rd22942, 2230234197602682880;
	mov.u64 	%rd22943, %rd17091;
	@%p1365 bra 	$L__BB1_571;
	setp.eq.s64 	%p1366, %rd17091, 1660523435060625408;
	setp.lt.u64 	%p1367, %rd22938, -8860621160618917887;
	and.pred  	%p1368, %p1366, %p1367;
	mov.b64 	%rd22943, 1660523435060625408;
	@%p1368 bra 	$L__BB1_571;
$L__BB1_570:
	mov.b64 	%rd17226, -8860621160618917887;
	mov.b64 	%rd17227, 1660523435060625408;
	mov.b64 	%rd17228, 2230234197602682880;
	mov.b64 	%rd17229, 1883307231910630287;
	mov.b64 	%rd17230, -4162727106559522501;
	mov.b64 	%rd17231, 121098312706494698;
	// begin inline asm
	sub.cc.u64 %rd22938, %rd22938, %rd17226;
	subc.cc.u64 %rd22943, %rd17091, %rd17227;
	subc.cc.u64 %rd22942, %rd17114, %rd17228;
	subc.cc.u64 %rd22941, %rd17137, %rd17229;
	subc.cc.u64 %rd22940, %rd17160, %rd17230;
	subc.u64 %rd22939, %rd17183, %rd17231;
	// end inline asm
$L__BB1_571:
	setp.lt.u64 	%p1369, %rd22909, %rd22939;
	@%p1369 bra 	$L__BB1_582;
	setp.le.u64 	%p1370, %rd22909, %rd22939;
	@%p1370 bra 	$L__BB1_573;
	bra.uni 	$L__BB1_581;
$L__BB1_573:
	setp.lt.u64 	%p1371, %rd22910, %rd22940;
	@%p1371 bra 	$L__BB1_582;
	setp.gt.u64 	%p1372, %rd22910, %rd22940;
	@%p1372 bra 	$L__BB1_581;
	setp.lt.u64 	%p1373, %rd22911, %rd22941;
	@%p1373 bra 	$L__BB1_582;
	setp.gt.u64 	%p1374, %rd22911, %rd22941;
	@%p1374 bra 	$L__BB1_581;
	setp.lt.u64 	%p1375, %rd22912, %rd22942;
	@%p1375 bra 	$L__BB1_582;
	setp.gt.u64 	%p1376, %rd22912, %rd22942;
	@%p1376 bra 	$L__BB1_581;
	setp.lt.u64 	%p1377, %rd22913, %rd22943;
	@%p1377 bra 	$L__BB1_582;
	setp.gt.u64 	%p1378, %rd22913, %rd22943;
	setp.gt.u64 	%p1379, %rd22914, %rd22938;
	or.pred  	%p1380, %p1378, %p1379;
	@%p1380 bra 	$L__BB1_581;
	bra.uni 	$L__BB1_582;
$L__BB1_581:
	mov.b64 	%rd17244, -8860621160618917887;
	mov.b64 	%rd17245, 1660523435060625408;
	mov.b64 	%rd17246, 2230234197602682880;
	mov.b64 	%rd17247, 1883307231910630287;
	mov.b64 	%rd17248, -4162727106559522501;
	mov.b64 	%rd17249, 121098312706494698;
	// begin inline asm
	add.cc.u64 %rd22938, %rd22938, %rd17244;
	addc.cc.u64 %rd22943, %rd22943, %rd17245;
	addc.cc.u64 %rd22942, %rd22942, %rd17246;
	addc.cc.u64 %rd22941, %rd22941, %rd17247;
	addc.cc.u64 %rd22940, %rd22940, %rd17248;
	addc.u64 %rd22939, %rd22939, %rd17249;
	// end inline asm
$L__BB1_582:
	// begin inline asm
	sub.cc.u64 %rd22950, %rd22938, %rd22914;
	subc.cc.u64 %rd22949, %rd22943, %rd22913;
	subc.cc.u64 %rd22948, %rd22942, %rd22912;
	subc.cc.u64 %rd22947, %rd22941, %rd22911;
	subc.cc.u64 %rd22946, %rd22940, %rd22910;
	subc.u64 %rd22945, %rd22939, %rd22909;
	// end inline asm
	setp.lt.u64 	%p1381, %rd22921, %rd22945;
	@%p1381 bra 	$L__BB1_593;
	setp.le.u64 	%p1382, %rd22921, %rd22945;
	@%p1382 bra 	$L__BB1_584;
	bra.uni 	$L__BB1_592;
$L__BB1_584:
	setp.lt.u64 	%p1383, %rd22922, %rd22946;
	@%p1383 bra 	$L__BB1_593;
	setp.gt.u64 	%p1384, %rd22922, %rd22946;
	@%p1384 bra 	$L__BB1_592;
	setp.lt.u64 	%p1385, %rd22923, %rd22947;
	@%p1385 bra 	$L__BB1_593;
	setp.gt.u64 	%p1386, %rd22923, %rd22947;
	@%p1386 bra 	$L__BB1_592;
	setp.lt.u64 	%p1387, %rd22924, %rd22948;
	@%p1387 bra 	$L__BB1_593;
	setp.gt.u64 	%p1388, %rd22924, %rd22948;
	@%p1388 bra 	$L__BB1_592;
	setp.lt.u64 	%p1389, %rd22925, %rd22949;
	@%p1389 bra 	$L__BB1_593;
	setp.gt.u64 	%p1390, %rd22925, %rd22949;
	setp.gt.u64 	%p1391, %rd22926, %rd22950;
	or.pred  	%p1392, %p1390, %p1391;
	@%p1392 bra 	$L__BB1_592;
	bra.uni 	$L__BB1_593;
$L__BB1_592:
	mov.b64 	%rd17280, -8860621160618917887;
	mov.b64 	%rd17281, 1660523435060625408;
	mov.b64 	%rd17282, 2230234197602682880;
	mov.b64 	%rd17283, 1883307231910630287;
	mov.b64 	%rd17284, -4162727106559522501;
	mov.b64 	%rd17285, 121098312706494698;
	// begin inline asm
	add.cc.u64 %rd22950, %rd22950, %rd17280;
	addc.cc.u64 %rd22949, %rd22949, %rd17281;
	addc.cc.u64 %rd22948, %rd22948, %rd17282;
	addc.cc.u64 %rd22947, %rd22947, %rd17283;
	addc.cc.u64 %rd22946, %rd22946, %rd17284;
	addc.u64 %rd22945, %rd22945, %rd17285;
	// end inline asm
$L__BB1_593:
	// begin inline asm
	sub.cc.u64 %rd17286, %rd22950, %rd22926;
	subc.cc.u64 %rd17287, %rd22949, %rd22925;
	subc.cc.u64 %rd17288, %rd22948, %rd22924;
	subc.cc.u64 %rd17289, %rd22947, %rd22923;
	subc.cc.u64 %rd17290, %rd22946, %rd22922;
	subc.u64 %rd17291, %rd22945, %rd22921;
	// end inline asm
	// begin inline asm
	add.cc.u64 %rd22992, %rd17286, %rd17286;
	addc.cc.u64 %rd17305, %rd17287, %rd17287;
	addc.cc.u64 %rd17306, %rd17288, %rd17288;
	addc.cc.u64 %rd17307, %rd17289, %rd17289;
	addc.cc.u64 %rd17308, %rd17290, %rd17290;
	addc.u64 %rd17309, %rd17291, %rd17291;
	// end inline asm
	setp.lt.u64 	%p1393, %rd17309, 121098312706494698;
	mov.u64 	%rd22987, %rd17309;
	mov.u64 	%rd22988, %rd17308;
	mov.u64 	%rd22989, %rd17307;
	mov.u64 	%rd22990, %rd17306;
	mov.u64 	%rd22991, %rd17305;
	@%p1393 bra 	$L__BB1_604;
	setp.ne.s64 	%p1394, %rd17309, 121098312706494698;
	@%p1394 bra 	$L__BB1_603;
	setp.lt.u64 	%p1395, %rd17308, -4162727106559522501;
	mov.b64 	%rd22987, 121098312706494698;
	mov.u64 	%rd22988, %rd17308;
	mov.u64 	%rd22989, %rd17307;
	mov.u64 	%rd22990, %rd17306;
	mov.u64 	%rd22991, %rd17305;
	@%p1395 bra 	$L__BB1_604;
	setp.ne.s64 	%p1396, %rd17308, -4162727106559522501;
	@%p1396 bra 	$L__BB1_603;
	setp.lt.u64 	%p1397, %rd17307, 1883307231910630287;
	mov.b64 	%rd22988, -4162727106559522501;
	mov.u64 	%rd22989, %rd17307;
	mov.u64 	%rd22990, %rd17306;
	mov.u64 	%rd22991, %rd17305;
	@%p1397 bra 	$L__BB1_604;
	setp.ne.s64 	%p1398, %rd17307, 1883307231910630287;
	@%p1398 bra 	$L__BB1_603;
	setp.lt.u64 	%p1399, %rd17306, 2230234197602682880;
	mov.b64 	%rd22989, 1883307231910630287;
	mov.u64 	%rd22990, %rd17306;
	mov.u64 	%rd22991, %rd17305;
	@%p1399 bra 	$L__BB1_604;
	setp.ne.s64 	%p1400, %rd17306, 2230234197602682880;
	@%p1400 bra 	$L__BB1_603;
	setp.lt.u64 	%p1401, %rd17305, 1660523435060625408;
	mov.b64 	%rd22990, 2230234197602682880;
	mov.u64 	%rd22991, %rd17305;
	@%p1401 bra 	$L__BB1_604;
	setp.eq.s64 	%p1402, %rd17305, 1660523435060625408;
	setp.lt.u64 	%p1403, %rd22992, -8860621160618917887;
	and.pred  	%p1404, %p1402, %p1403;
	mov.b64 	%rd22991, 1660523435060625408;
	@%p1404 bra 	$L__BB1_604;
$L__BB1_603:
	mov.b64 	%rd17349, -8860621160618917887;
	mov.b64 	%rd17350, 1660523435060625408;
	mov.b64 	%rd17351, 2230234197602682880;
	mov.b64 	%rd17352, 1883307231910630287;
	mov.b64 	%rd17353, -4162727106559522501;
	mov.b64 	%rd17354, 121098312706494698;
	// begin inline asm
	sub.cc.u64 %rd22992, %rd22992, %rd17349;
	subc.cc.u64 %rd22991, %rd17305, %rd17350;
	subc.cc.u64 %rd22990, %rd17306, %rd17351;
	subc.cc.u64 %rd22989, %rd17307, %rd17352;
	subc.cc.u64 %rd22988, %rd17308, %rd17353;
	subc.u64 %rd22987, %rd17309, %rd17354;
	// end inline asm
$L__BB1_604:
	// begin inline asm
	add.cc.u64 %rd22962, %rd22914, %rd22914;
	addc.cc.u64 %rd17356, %rd22913, %rd22913;
	addc.cc.u64 %rd17357, %rd22912, %rd22912;
	addc.cc.u64 %rd17358, %rd22911, %rd22911;
	addc.cc.u64 %rd17359, %rd22910, %rd22910;
	addc.u64 %rd17360, %rd22909, %rd22909;
	// end inline asm
	setp.lt.u64 	%p1405, %rd17360, 121098312706494698;
	mov.u64 	%rd22957, %rd17360;
	mov.u64 	%rd22958, %rd17359;
	mov.u64 	%rd22959, %rd17358;
	mov.u64 	%rd22960, %rd17357;
	mov.u64 	%rd22961, %rd17356;
	@%p1405 bra 	$L__BB1_615;
	setp.ne.s64 	%p1406, %rd17360, 121098312706494698;
	@%p1406 bra 	$L__BB1_614;
	setp.lt.u64 	%p1407, %rd17359, -4162727106559522501;
	mov.b64 	%rd22957, 121098312706494698;
	mov.u64 	%rd22958, %rd17359;
	mov.u64 	%rd22959, %rd17358;
	mov.u64 	%rd22960, %rd17357;
	mov.u64 	%rd22961, %rd17356;
	@%p1407 bra 	$L__BB1_615;
	setp.ne.s64 	%p1408, %rd17359, -4162727106559522501;
	@%p1408 bra 	$L__BB1_614;
	setp.lt.u64 	%p1409, %rd17358, 1883307231910630287;
	mov.b64 	%rd22958, -4162727106559522501;
	mov.u64 	%rd22959, %rd17358;
	mov.u64 	%rd22960, %rd17357;
	mov.u64 	%rd22961, %rd17356;
	@%p1409 bra 	$L__BB1_615;
	setp.ne.s64 	%p1410, %rd17358, 1883307231910630287;
	@%p1410 bra 	$L__BB1_614;
	setp.lt.u64 	%p1411, %rd17357, 2230234197602682880;
	mov.b64 	%rd22959, 1883307231910630287;
	mov.u64 	%rd22960, %rd17357;
	mov.u64 	%rd22961, %rd17356;
	@%p1411 bra 	$L__BB1_615;
	setp.ne.s64 	%p1412, %rd17357, 2230234197602682880;
	@%p1412 bra 	$L__BB1_614;
	setp.lt.u64 	%p1413, %rd17356, 1660523435060625408;
	mov.b64 	%rd22960, 2230234197602682880;
	mov.u64 	%rd22961, %rd17356;
	@%p1413 bra 	$L__BB1_615;
	setp.eq.s64 	%p1414, %rd17356, 1660523435060625408;
	setp.lt.u64 	%p1415, %rd22962, -8860621160618917887;
	and.pred  	%p1416, %p1414, %p1415;
	mov.b64 	%rd22961, 1660523435060625408;
	@%p1416 bra 	$L__BB1_615;
$L__BB1_614:
	mov.b64 	%rd17400, -8860621160618917887;
	mov.b64 	%rd17401, 1660523435060625408;
	mov.b64 	%rd17402, 2230234197602682880;
	mov.b64 	%rd17403, 1883307231910630287;
	mov.b64 	%rd17404, -4162727106559522501;
	mov.b64 	%rd17405, 121098312706494698;
	// begin inline asm
	sub.cc.u64 %rd22962, %rd22962, %rd17400;
	subc.cc.u64 %rd22961, %rd17356, %rd17401;
	subc.cc.u64 %rd22960, %rd17357, %rd17402;
	subc.cc.u64 %rd22959, %rd17358, %rd17403;
	subc.cc.u64 %rd22958, %rd17359, %rd17404;
	subc.u64 %rd22957, %rd17360, %rd17405;
	// end inline asm
$L__BB1_615:
	// begin inline asm
	add.cc.u64 %rd22968, %rd22962, %rd22914;
	addc.cc.u64 %rd17407, %rd22961, %rd22913;
	addc.cc.u64 %rd17408, %rd22960, %rd22912;
	addc.cc.u64 %rd17409, %rd22959, %rd22911;
	addc.cc.u64 %rd17410, %rd22958, %rd22910;
	addc.u64 %rd17411, %rd22957, %rd22909;
	// end inline asm
	setp.lt.u64 	%p1417, %rd17411, 121098312706494698;
	mov.u64 	%rd22963, %rd17411;
	mov.u64 	%rd22964, %rd17410;
	mov.u64 	%rd22965, %rd17409;
	mov.u64 	%rd22966, %rd17408;
	mov.u64 	%rd22967, %rd17407;
	@%p1417 bra 	$L__BB1_626;
	setp.ne.s64 	%p1418, %rd17411, 121098312706494698;
	@%p1418 bra 	$L__BB1_625;
	setp.lt.u64 	%p1419, %rd17410, -4162727106559522501;
	mov.b64 	%rd22963, 121098312706494698;
	mov.u64 	%rd22964, %rd17410;
	mov.u64 	%rd22965, %rd17409;
	mov.u64 	%rd22966, %rd17408;
	mov.u64 	%rd22967, %rd17407;
	@%p1419 bra 	$L__BB1_626;
	setp.ne.s64 	%p1420, %rd17410, -4162727106559522501;
	@%p1420 bra 	$L__BB1_625;
	setp.lt.u64 	%p1421, %rd17409, 1883307231910630287;
	mov.b64 	%rd22964, -4162727106559522501;
	mov.u64 	%rd22965, %rd17409;
	mov.u64 	%rd22966, %rd17408;
	mov.u64 	%rd22967, %rd17407;
	@%p1421 bra 	$L__BB1_626;
	setp.ne.s64 	%p1422, %rd17409, 1883307231910630287;
	@%p1422 bra 	$L__BB1_625;
	setp.lt.u64 	%p1423, %rd17408, 2230234197602682880;
	mov.b64 	%rd22965, 1883307231910630287;
	mov.u64 	%rd22966, %rd17408;
	mov.u64 	%rd22967, %rd17407;
	@%p1423 bra 	$L__BB1_626;
	setp.ne.s64 	%p1424, %rd17408, 2230234197602682880;
	@%p1424 bra 	$L__BB1_625;
	setp.lt.u64 	%p1425, %rd17407, 1660523435060625408;
	mov.b64 	%rd22966, 2230234197602682880;
	mov.u64 	%rd22967, %rd17407;
	@%p1425 bra 	$L__BB1_626;
	setp.eq.s64 	%p1426, %rd17407, 1660523435060625408;
	setp.lt.u64 	%p1427, %rd22968, -8860621160618917887;
	and.pred  	%p1428, %p1426, %p1427;
	mov.b64 	%rd22967, 1660523435060625408;
	@%p1428 bra 	$L__BB1_626;
$L__BB1_625:
	mov.b64 	%rd17451, -8860621160618917887;
	mov.b64 	%rd17452, 1660523435060625408;
	mov.b64 	%rd17453, 2230234197602682880;
	mov.b64 	%rd17454, 1883307231910630287;
	mov.b64 	%rd17455, -4162727106559522501;
	mov.b64 	%rd17456, 121098312706494698;
	// begin inline asm
	sub.cc.u64 %rd22968, %rd22968, %rd17451;
	subc.cc.u64 %rd22967, %rd17407, %rd17452;
	subc.cc.u64 %rd22966, %rd17408, %rd17453;
	subc.cc.u64 %rd22965, %rd17409, %rd17454;
	subc.cc.u64 %rd22964, %rd17410, %rd17455;
	subc.u64 %rd22963, %rd17411, %rd17456;
	// end inline asm
$L__BB1_626:
	// begin inline asm
	{
	.reg .u64 c;
	.reg .u64 nc;
	.reg .u64 t;
	mad.lo.cc.u64 %rd17458, %rd22968, %rd22967, 0;
	madc.hi.cc.u64 c, %rd22968, %rd22967, 0;
	madc.lo.cc.u64 %rd17459, %rd22968, %rd22966, c;
	madc.hi.cc.u64 c, %rd22968, %rd22966, 0;
	madc.lo.cc.u64 %rd17460, %rd22968, %rd22965, c;
	madc.hi.cc.u64 c, %rd22968, %rd22965, 0;
	madc.lo.cc.u64 %rd17461, %rd22968, %rd22964, c;
	madc.hi.cc.u64 c, %rd22968, %rd22964, 0;
	madc.lo.cc.u64 %rd17462, %rd22968, %rd22963, c;
	madc.hi.u64 %rd17463, %rd22968, %rd22963, 0;
	mad.lo.cc.u64 %rd17460, %rd22967, %rd22966, %rd17460;
	madc.hi.cc.u64 c, %rd22967, %rd22966, 0;
	addc.cc.u64 t, %rd17461, c;
	addc.u64 nc, 0, 0;
	mad.lo.cc.u64 %rd17461, %rd22967, %rd22965, t;
	madc.hi.cc.u64 c, %rd22967, %rd22965, nc;
	addc.cc.u64 t, %rd17462, c;
	addc.u64 nc, 0, 0;
	mad.lo.cc.u64 %rd17462, %rd22967, %rd22964, t;
	madc.hi.cc.u64 c, %rd22967, %rd22964, nc;
	addc.cc.u64 t, %rd17463, c;
	addc.u64 nc, 0, 0;
	mad.lo.cc.u64 %rd17463, %rd22967, %rd22963, t;
	madc.hi.u64 %rd17464, %rd22967, %rd22963, nc;
	mad.lo.cc.u64 %rd17462, %rd22966, %rd22965, %rd17462;
	madc.hi.cc.u64 c, %rd22966, %rd22965, 0;
	addc.cc.u64 t, %rd17463, c;
	addc.u64 nc, 0, 0;
	mad.lo.cc.u64 %rd17463, %rd22966, %rd22964, t;
	madc.hi.cc.u64 c, %rd22966, %rd22964, nc;
	addc.cc.u64 t, %rd17464, c;
	addc.u64 nc, 0, 0;
	mad.lo.cc.u64 %rd17464, %rd22966, %rd22963, t;
	madc.hi.u64 %rd17465, %rd22966, %rd22963, nc;
	mad.lo.cc.u64 %rd17464, %rd22965, %rd22964, %rd17464;
	madc.hi.cc.u64 c, %rd22965, %rd22964, 0;
	addc.cc.u64 t, %rd17465, c;
	addc.u64 nc, 0, 0;
	mad.lo.cc.u64 %rd17465, %rd22965, %rd22963, t;
	madc.hi.u64 %rd17466, %rd22965, %rd22963, nc;
	mad.lo.cc.u64 %rd17466, %rd22964, %rd22963, %rd17466;
	madc.hi.u64 %rd17467, %rd22964, %rd22963, 0;
	}
	// end inline asm
	shr.u64 	%rd17637, %rd17467, 63;
	mov.b64 	{%r853, %r854}, %rd17467;
	mov.b64 	{%r855, %r856}, %rd17466;
	shf.l.wrap.b32 	%r857, %r856, %r853, 1;
	shf.l.wrap.b32 	%r858, %r853, %r854, 1;
	mov.b64 	%rd17614, {%r857, %r858};
	mov.b64 	{%r859, %r860}, %rd17465;
	shf.l.wrap.b32 	%r861, %r860, %r855, 1;
	shf.l.wrap.b32 	%r862, %r855, %r856, 1;
	mov.b64 	%rd17591, {%r861, %r862};
	mov.b64 	{%r863, %r864}, %rd17464;
	shf.l.wrap.b32 	%r865, %r864, %r859, 1;
	shf.l.wrap.b32 	%r866, %r859, %r860, 1;
	mov.b64 	%rd17568, {%r865, %r866};
	mov.b64 	{%r867, %r868}, %rd17463;
	shf.l.wrap.b32 	%r869, %r868, %r863, 1;
	shf.l.wrap.b32 	%r870, %r863, %r864, 1;
	mov.b64 	%rd17545, {%r869, %r870};
	mov.b64 	{%r871, %r872}, %rd17462;
	shf.l.wrap.b32 	%r873, %r872, %r867, 1;
	shf.l.wrap.b32 	%r874, %r867, %r868, 1;
	mov.b64 	%rd22974, {%r873, %r874};
	mov.b64 	{%r875, %r876}, %rd17461;
	shf.l.wrap.b32 	%r877, %r876, %r871, 1;
	shf.l.wrap.b32 	%r878, %r871, %r872, 1;
	mov.b64 	%rd17522, {%r877, %r878};
	mov.b64 	{%r879, %r880}, %rd17460;
	shf.l.wrap.b32 	%r881, %r880, %r875, 1;
	shf.l.wrap.b32 	%r882, %r875, %r876, 1;
	mov.b64 	%rd17521, {%r881, %r882};
	mov.b64 	{%r883, %r884}, %rd17459;
	shf.l.wrap.b32 	%r885, %r884, %r879, 1;
	shf.l.wrap.b32 	%r886, %r879, %r880, 1;
	mov.b64 	%rd17520, {%r885, %r886};
	mov.b64 	{%r887, %r888}, %rd17458;
	shf.l.wrap.b32 	%r889, %r888, %r883, 1;
	shf.l.wrap.b32 	%r890, %r883, %r884, 1;
	mov.b64 	%rd17519, {%r889, %r890};
	shl.b64 	%rd17518, %rd17458, 1;
	// begin inline asm
	{
	mad.lo.cc.u64 %rd17517, %rd22968, %rd22968, 0;
	madc.hi.cc.u64 %rd17518, %rd22968, %rd22968, %rd17518;
	madc.lo.cc.u64 %rd17519, %rd22967, %rd22967, %rd17519;
	madc.hi.cc.u64 %rd17520, %rd22967, %rd22967, %rd17520;
	madc.lo.cc.u64 %rd17521, %rd22966, %rd22966, %rd17521;
	madc.hi.cc.u64 %rd17522, %rd22966, %rd22966, %rd17522;
	madc.lo.cc.u64 %rd22974, %rd22965, %rd22965, %rd22974;
	madc.hi.cc.u64 %rd17545, %rd22965, %rd22965, %rd17545;
	madc.lo.cc.u64 %rd17568, %rd22964, %rd22964, %rd17568;
	madc.hi.cc.u64 %rd17591, %rd22964, %rd22964, %rd17591;
	madc.lo.cc.u64 %rd17614, %rd22963, %rd22963, %rd17614;
	madc.hi.u64 %rd17637, %rd22963, %rd22963, %rd17637;
	}
	// end inline asm
	mul.lo.s64 	%rd17531, %rd17517, -8860621160618917889;
	mov.b64 	%rd17639, -8860621160618917887;
	mov.b64 	%rd17640, 1660523435060625408;
	mov.b64 	%rd17641, 2230234197602682880;
	mov.b64 	%rd17642, 1883307231910630287;
	mov.b64 	%rd17643, -4162727106559522501;
	mov.b64 	%rd17644, 121098312706494698;
	// begin inline asm
	{
	.reg .u64 c;
	.reg .u64 t;
	.reg .u64 nc;
	mad.lo.cc.u64 c, %rd17531, %rd17639, %rd17517;
	madc.hi.cc.u64 c, %rd17531, %rd17639, 0;
	addc.cc.u64 t, %rd17518, c;
	addc.u64 nc, 0, 0;
	mad.lo.cc.u64 %rd17518, %rd17531, %rd17640, t;
	madc.hi.cc.u64 c, %rd17531, %rd17640, nc;
	addc.cc.u64 t, %rd17519, c;
	addc.u64 nc, 0, 0;
	mad.lo.cc.u64 %rd17519, %rd17531, %rd17641, t;
	madc.hi.cc.u64 c, %rd17531, %rd17641, nc;
	addc.cc.u64 t, %rd17520, c;
	addc.u64 nc, 0, 0;
	mad.lo.cc.u64 %rd17520, %rd17531, %rd17642, t;
	madc.hi.cc.u64 c, %rd17531, %rd17642, nc;
	addc.cc.u64 t, %rd17521, c;
	addc.u64 nc, 0, 0;
	mad.lo.cc.u64 %rd17521, %rd17531, %rd17643, t;
	madc.hi.cc.u64 c, %rd17531, %rd17643, nc;
	addc.cc.u64 t, %rd17522, c;
	addc.u64 nc, 0, 0;
	mad.lo.cc.u64 %rd17522, %rd17531, %rd17644, t;
	madc.hi.cc.u64 c, %rd17531, %rd17644, nc;
	addc.cc.u64 %rd22974, %rd22974, c;
	addc.u64 %rd17569, 0, 0;
	}
	// end inline asm
	mul.lo.s64 	%rd17553, %rd17518, -8860621160618917889;
	// begin inline asm
	{
	.reg .u64 c;
	.reg .u64 t;
	.reg .u64 nc;
	mad.lo.cc.u64 c, %rd17553, %rd17639, %rd17518;
	madc.hi.cc.u64 c, %rd17553, %rd17639, 0;
	addc.cc.u64 t, %rd17519, c;
	addc.u64 nc, 0, 0;
	mad.lo.cc.u64 %rd17519, %rd17553, %rd17640, t;
	madc.hi.cc.u64 c, %rd17553, %rd17640, nc;
	addc.cc.u64 t, %rd17520, c;
	addc.u64 nc, 0, 0;
	mad.lo.cc.u64 %rd17520, %rd17553, %rd17641, t;
	madc.hi.cc.u64 c, %rd17553, %rd17641, nc;
	addc.cc.u64 t, %rd17521, c;
	addc.u64 nc, 0, 0;
	mad.lo.cc.u64 %rd17521, %rd17553, %rd17642, t;
	madc.hi.cc.u64 c, %rd17553, %rd17642, nc;
	addc.cc.u64 t, %rd17522, c;
	addc.u64 nc, 0, 0;
	mad.lo.cc.u64 %rd17522, %rd17553, %rd17643, t;
	madc.hi.cc.u64 c, %rd17553, %rd17643, nc;
	addc.cc.u64 t, %rd22974, c;
	addc.u64 nc, 0, 0;
	mad.lo.cc.u64 %rd22974, %rd17553, %rd17644, t;
	madc.hi.cc.u64 c, %rd17553, %rd17644, nc;
	addc.cc.u64 c, c, %rd17569;
	addc.u64 nc, 0, 0;
	addc.cc.u64 %rd17545, %rd17545, c;
	addc.u64 %rd17569, nc, 0;
	}
	// end inline asm
	mul.lo.s64 	%rd17576, %rd17519, -8860621160618917889;
	// begin inline asm
	{
	.reg .u64 c;
	.reg .u64 t;
	.reg .u64 nc;
	mad.lo.cc.u64 c, %rd17576, %rd17639, %rd17519;
	madc.hi.cc.u64 c, %rd17576, %rd17639, 0;
	addc.cc.u64 t, %rd17520, c;
	addc.u64 nc, 0, 0;
	mad.lo.cc.u64 %rd17520, %rd17576, %rd17640, t;
	madc.hi.cc.u64 c, %rd17576, %rd17640, nc;
	addc.cc.u64 t, %rd17521, c;
	addc.u64 nc, 0, 0;
	mad.lo.cc.u64 %rd17521, %rd17576, %rd17641, t;
	madc.hi.cc.u64 c, %rd17576, %rd17641, nc;
	addc.cc.u64 t, %rd17522, c;
	addc.u64 nc, 0, 0;
	mad.lo.cc.u64 %rd17522, %rd17576, %rd17642, t;
	madc.hi.cc.u64 c, %rd17576, %rd17642, nc;
	addc.cc.u64 t, %rd22974, c;
	addc.u64 nc, 0, 0;
	mad.lo.cc.u64 %rd22974, %rd17576, %rd17643, t;
	madc.hi.cc.u64 c, %rd17576, %rd17643, nc;
	addc.cc.u64 t, %rd17545, c;
	addc.u64 nc, 0, 0;
	mad.lo.cc.u64 %rd17545, %rd17576, %rd17644, t;
	madc.hi.cc.u64 c, %rd17576, %rd17644, nc;
	addc.cc.u64 c, c, %rd17569;
	addc.u64 nc, 0, 0;
	addc.cc.u64 %rd17568, %rd17568, c;
	addc.u64 %rd17569, nc, 0;
	}
	// end inline asm
	mul.lo.s64 	%rd17599, %rd17520, -8860621160618917889;
	// begin inline asm
	{
	.reg .u64 c;
	.reg .u64 t;
	.reg .u64 nc;
	mad.lo.cc.u64 c, %rd17599, %rd17639, %rd17520;
	madc.hi.cc.u64 c, %rd17599, %rd17639, 0;
	addc.cc.u64 t, %rd17521, c;
	addc.u64 nc, 0, 0;
	mad.lo.cc.u64 %rd17521, %rd17599, %rd17640, t;
	madc.hi.cc.u64 c, %rd17599, %rd17640, nc;
	addc.cc.u64 t, %rd17522, c;
	addc.u64 nc, 0, 0;
	mad.lo.cc.u64 %rd17522, %rd17599, %rd17641, t;
	madc.hi.cc.u64 c, %rd17599, %rd17641, nc;
	addc.cc.u64 t, %rd22974, c;
	addc.u64 nc, 0, 0;
	mad.lo.cc.u64 %rd22974, %rd17599, %rd17642, t;
	madc.hi.cc.u64 c, %rd17599, %rd17642, nc;
	addc.cc.u64 t, %rd17545, c;
	addc.u64 nc, 0, 0;
	mad.lo.cc.u64 %rd17545, %rd17599, %rd17643, t;
	madc.hi.cc.u64 c, %rd17599, %rd17643, nc;
	addc.cc.u64 t, %rd17568, c;
	addc.u64 nc, 0, 0;
	mad.lo.cc.u64 %rd17568, %rd17599, %rd17644, t;
	madc.hi.cc.u64 c, %rd17599, %rd17644, nc;
	addc.cc.u64 c, c, %rd17569;
	addc.u64 nc, 0, 0;
	addc.cc.u64 %rd17591, %rd17591, c;
	addc.u64 %rd17569, nc, 0;
	}
	// end inline asm
	mul.lo.s64 	%rd17622, %rd17521, -8860621160618917889;
	// begin inline asm
	{
	.reg .u64 c;
	.reg .u64 t;
	.reg .u64 nc;
	mad.lo.cc.u64 c, %rd17622, %rd17639, %rd17521;
	madc.hi.cc.u64 c, %rd17622, %rd17639, 0;
	addc.cc.u64 t, %rd17522, c;
	addc.u64 nc, 0, 0;
	mad.lo.cc.u64 %rd17522, %rd17622, %rd17640, t;
	madc.hi.cc.u64 c, %rd17622, %rd17640, nc;
	addc.cc.u64 t, %rd22974, c;
	addc.u64 nc, 0, 0;
	mad.lo.cc.u64 %rd22974, %rd17622, %rd17641, t;
	madc.hi.cc.u64 c, %rd17622, %rd17641, nc;
	addc.cc.u64 t, %rd17545, c;
	addc.u64 nc, 0, 0;
	mad.lo.cc.u64 %rd17545, %rd17622, %rd17642, t;
	madc.hi.cc.u64 c, %rd17622, %rd17642, nc;
	addc.cc.u64 t, %rd17568, c;
	addc.u64 nc, 0, 0;
	mad.lo.cc.u64 %rd17568, %rd17622, %rd17643, t;
	madc.hi.cc.u64 c, %rd17622, %rd17643, nc;
	addc.cc.u64 t, %rd17591, c;
	addc.u64 nc, 0, 0;
	mad.lo.cc.u64 %rd17591, %rd17622, %rd17644, t;
	madc.hi.cc.u64 c, %rd17622, %rd17644, nc;
	addc.cc.u64 c, c, %rd17569;
	addc.u64 nc, 0, 0;
	addc.cc.u64 %rd17614, %rd17614, c;
	addc.u64 %rd17569, nc, 0;
	}
	// end inline asm
	mul.lo.s64 	%rd17645, %rd17522, -8860621160618917889;
	// begin inline asm
	{
	.reg .u64 c;
	.reg .u64 t;
	.reg .u64 nc;
	mad.lo.cc.u64 c, %rd17645, %rd17639, %rd17522;
	madc.hi.cc.u64 c, %rd17645, %rd17639, 0;
	addc.cc.u64 t, %rd22974, c;
	addc.u64 nc, 0, 0;
	mad.lo.cc.u64 %rd22974, %rd17645, %rd17640, t;
	madc.hi.cc.u64 c, %rd17645, %rd17640, nc;
	addc.cc.u64 t, %rd17545, c;
	addc.u64 nc, 0, 0;
	mad.lo.cc.u64 %rd17545, %rd17645, %rd17641, t;
	madc.hi.cc.u64 c, %rd17645, %rd17641, nc;
	addc.cc.u64 t, %rd17568, c;
	addc.u64 nc, 0, 0;
	mad.lo.cc.u64 %rd17568, %rd17645, %rd17642, t;
	madc.hi.cc.u64 c, %rd17645, %rd17642, nc;
	addc.cc.u64 t, %rd17591, c;
	addc.u64 nc, 0, 0;
	mad.lo.cc.u64 %rd17591, %rd17645, %rd17643, t;
	madc.hi.cc.u64 c, %rd17645, %rd17643, nc;
	addc.cc.u64 t, %rd17614, c;
	addc.u64 nc, 0, 0;
	mad.lo.cc.u64 %rd17614, %rd17645, %rd17644, t;
	madc.hi.cc.u64 c, %rd17645, %rd17644, nc;
	addc.cc.u64 c, c, %rd17569;
	add.u64 %rd17637, %rd17637, c;
	}
	// end inline asm
	setp.lt.u64 	%p1429, %rd17637, 121098312706494698;
	mov.u64 	%rd22981, %rd17637;
	mov.u64 	%rd22982, %rd17614;
	mov.u64 	%rd22983, %rd17591;
	mov.u64 	%rd22984, %rd17568;
	mov.u64 	%rd22985, %rd17545;
	@%p1429 bra 	$L__BB1_637;
	setp.ne.s64 	%p1430, %rd17637, 121098312706494698;
	@%p1430 bra 	$L__BB1_636;
	setp.lt.u64 	%p1431, %rd17614, -4162727106559522501;
	mov.b64 	%rd22981, 121098312706494698;
	mov.u64 	%rd22982, %rd17614;
	mov.u64 	%rd22983, %rd17591;
	mov.u64 	%rd22984, %rd17568;
	mov.u64 	%rd22985, %rd17545;
	@%p1431 bra 	$L__BB1_637;
	setp.ne.s64 	%p1432, %rd17614, -4162727106559522501;
	@%p1432 bra 	$L__BB1_636;
	setp.lt.u64 	%p1433, %rd17591, 1883307231910630287;
	mov.b64 	%rd22982, -4162727106559522501;
	mov.u64 	%rd22983, %rd17591;
	mov.u64 	%rd22984, %rd17568;
	mov.u64 	%rd22985, %rd17545;
	@%p1433 bra 	$L__BB1_637;
	setp.ne.s64 	%p1434, %rd17591, 1883307231910630287;
	@%p1434 bra 	$L__BB1_636;
	setp.lt.u64 	%p1435, %rd17568, 2230234197602682880;
	mov.b64 	%rd22983, 1883307231910630287;
	mov.u64 	%rd22984, %rd17568;
	mov.u64 	%rd22985, %rd17545;
	@%p1435 bra 	$L__BB1_637;
	setp.ne.s64 	%p1436, %rd17568, 2230234197602682880;
	@%p1436 bra 	$L__BB1_636;
	setp.lt.u64 	%p1437, %rd17545, 1660523435060625408;
	mov.b64 	%rd22984, 2230234197602682880;
	mov.u64 	%rd22985, %rd17545;
	@%p1437 bra 	$L__BB1_637;
	setp.eq.s64 	%p1438, %rd17545, 1660523435060625408;
	setp.lt.u64 	%p1439, %rd22974, -8860621160618917887;
	and.pred  	%p1440, %p1438, %p1439;
	mov.b64 	%rd22985, 1660523435060625408;
	@%p1440 bra 	$L__BB1_637;
$L__BB1_636:
	mov.b64 	%rd17680, -8860621160618917887;
	mov.b64 	%rd17681, 1660523435060625408;
	mov.b64 	%rd17682, 2230234197602682880;
	mov.b64 	%rd17683, 1883307231910630287;
	mov.b64 	%rd17684, -4162727106559522501;
	mov.b64 	%rd17685, 121098312706494698;
	// begin inline asm
	sub.cc.u64 %rd22974, %rd22974, %rd17680;
	subc.cc.u64 %rd22985, %rd17545, %rd17681;
	subc.cc.u64 %rd22984, %rd17568, %rd17682;
	subc.cc.u64 %rd22983, %rd17591, %rd17683;
	subc.cc.u64 %rd22982, %rd17614, %rd17684;
	subc.u64 %rd22981, %rd17637, %rd17685;
	// end inline asm
$L__BB1_637:
	// begin inline asm
	add.cc.u64 %rd22980, %rd22992, %rd22992;
	addc.cc.u64 %rd17687, %rd22991, %rd22991;
	addc.cc.u64 %rd17688, %rd22990, %rd22990;
	addc.cc.u64 %rd17689, %rd22989, %rd22989;
	addc.cc.u64 %rd17690, %rd22988, %rd22988;
	addc.u64 %rd17691, %rd22987, %rd22987;
	// end inline asm
	setp.lt.u64 	%p1441, %rd17691, 121098312706494698;
	mov.u64 	%rd22975, %rd17691;
	mov.u64 	%rd22976, %rd17690;
	mov.u64 	%rd22977, %rd17689;
	mov.u64 	%rd22978, %rd17688;
	mov.u64 	%rd22979, %rd17687;
	@%p1441 bra 	$L__BB1_648;
	setp.ne.s64 	%p1442, %rd17691, 121098312706494698;
	@%p1442 bra 	$L__BB1_647;
	setp.lt.u64 	%p1443, %rd17690, -4162727106559522501;
	mov.b64 	%rd22975, 121098312706494698;
	mov.u64 	%rd22976, %rd17690;
	mov.u64 	%rd22977, %rd17689;
	mov.u64 	%rd22978, %rd17688;
	mov.u64 	%rd22979, %rd17687;
	@%p1443 bra 	$L__BB1_648;
	setp.ne.s64 	%p1444, %rd17690, -4162727106559522501;
	@%p1444 bra 	$L__BB1_647;
	setp.lt.u64 	%p1445, %rd17689, 1883307231910630287;
	mov.b64 	%rd22976, -4162727106559522501;
	mov.u64 	%rd22977, %rd17689;
	mov.u64 	%rd22978, %rd17688;
	mov.u64 	%rd22979, %rd17687;
	@%p1445 bra 	$L__BB1_648;
	setp.ne.s64 	%p1446, %rd17689, 1883307231910630287;
	@%p1446 bra 	$L__BB1_647;
	setp.lt.u64 	%p1447, %rd17688, 2230234197602682880;
	mov.b64 	%rd22977, 1883307231910630287;
	mov.u64 	%rd22978, %rd17688;
	mov.u64 	%rd22979, %rd17687;
	@%p1447 bra 	$L__BB1_648;
	setp.ne.s64 	%p1448, %rd17688, 2230234197602682880;
	@%p1448 bra 	$L__BB1_647;
	setp.lt.u64 	%p1449, %rd17687, 1660523435060625408;
	mov.b64 	%rd22978, 2230234197602682880;
	mov.u64 	%rd22979, %rd17687;
	@%p1449 bra 	$L__BB1_648;
	setp.eq.s64 	%p1450, %rd17687, 1660523435060625408;
	setp.lt.u64 	%p1451, %rd22980, -8860621160618917887;
	and.pred  	%p1452, %p1450, %p1451;
	mov.b64 	%rd22979, 1660523435060625408;
	@%p1452 bra 	$L__BB1_648;
$L__BB1_647:
	mov.b64 	%rd17731, -8860621160618917887;
	mov.b64 	%rd17732, 1660523435060625408;
	mov.b64 	%rd17733, 2230234197602682880;
	mov.b64 	%rd17734, 1883307231910630287;
	mov.b64 	%rd17735, -4162727106559522501;
	mov.b64 	%rd17736, 121098312706494698;
	// begin inline asm
	sub.cc.u64 %rd22980, %rd22980, %rd17731;
	subc.cc.u64 %rd22979, %rd17687, %rd17732;
	subc.cc.u64 %rd22978, %rd17688, %rd17733;
	subc.cc.u64 %rd22977, %rd17689, %rd17734;
	subc.cc.u64 %rd22976, %rd17690, %rd17735;
	subc.u64 %rd22975, %rd17691, %rd17736;
	// end inline asm
$L__BB1_648:
	setp.lt.u64 	%p1453, %rd22975, %rd22981;
	@%p1453 bra 	$L__BB1_659;
	setp.le.u64 	%p1454, %rd22975, %rd22981;
	@%p1454 bra 	$L__BB1_650;
	bra.uni 	$L__BB1_658;
$L__BB1_650:
	setp.lt.u64 	%p1455, %rd22976, %rd22982;
	@%p1455 bra 	$L__BB1_659;
	setp.gt.u64 	%p1456, %rd22976, %rd22982;
	@%p1456 bra 	$L__BB1_658;
	setp.lt.u64 	%p1457, %rd22977, %rd22983;
	@%p1457 bra 	$L__BB1_659;
	setp.gt.u64 	%p1458, %rd22977, %rd22983;
	@%p1458 bra 	$L__BB1_658;
	setp.lt.u64 	%p1459, %rd22978, %rd22984;
	@%p1459 bra 	$L__BB1_659;
	setp.gt.u64 	%p1460, %rd22978, %rd22984;
	@%p1460 bra 	$L__BB1_658;
	setp.lt.u64 	%p1461, %rd22979, %rd22985;
	@%p1461 bra 	$L__BB1_659;
	setp.gt.u64 	%p1462, %rd22979, %rd22985;
	setp.gt.u64 	%p1463, %rd22980, %rd22974;
	or.pred  	%p1464, %p1462, %p1463;
	@%p1464 bra 	$L__BB1_658;
	bra.uni 	$L__BB1_659;
$L__BB1_658:
	mov.b64 	%rd17749, -8860621160618917887;
	mov.b64 	%rd17750, 1660523435060625408;
	mov.b64 	%rd17751, 2230234197602682880;
	mov.b64 	%rd17752, 1883307231910630287;
	mov.b64 	%rd17753, -4162727106559522501;
	mov.b64 	%rd17754, 121098312706494698;
	// begin inline asm
	add.cc.u64 %rd22974, %rd22974, %rd17749;
	addc.cc.u64 %rd22985, %rd22985, %rd17750;
	addc.cc.u64 %rd22984, %rd22984, %rd17751;
	addc.cc.u64 %rd22983, %rd22983, %rd17752;
	addc.cc.u64 %rd22982, %rd22982, %rd17753;
	addc.u64 %rd22981, %rd22981, %rd17754;
	// end inline asm
$L__BB1_659:
	// begin inline asm
	sub.cc.u64 %rd23616, %rd22974, %rd22980;
	subc.cc.u64 %rd23615, %rd22985, %rd22979;
	subc.cc.u64 %rd23614, %rd22984, %rd22978;
	subc.cc.u64 %rd23613, %rd22983, %rd22977;
	subc.cc.u64 %rd23612, %rd22982, %rd22976;
	subc.u64 %rd23611, %rd22981, %rd22975;
	// end inline asm
	setp.lt.u64 	%p1465, %rd23611, %rd22987;
	@%p1465 bra 	$L__BB1_670;
	setp.le.u64 	%p1466, %rd23611, %rd22987;
	@%p1466 bra 	$L__BB1_661;
	bra.uni 	$L__BB1_669;
$L__BB1_661:
	setp.lt.u64 	%p1467, %rd23612, %rd22988;
	@%p1467 bra 	$L__BB1_670;
	setp.gt.u64 	%p1468, %rd23612, %rd22988;
	@%p1468 bra 	$L__BB1_669;
	setp.lt.u64 	%p1469, %rd23613, %rd22989;
	@%p1469 bra 	$L__BB1_670;
	setp.gt.u64 	%p1470, %rd23613, %rd22989;
	@%p1470 bra 	$L__BB1_669;
	setp.lt.u64 	%p1471, %rd23614, %rd22990;
	@%p1471 bra 	$L__BB1_670;
	setp.gt.u64 	%p1472, %rd23614, %rd22990;
	@%p1472 bra 	$L__BB1_669;
	setp.lt.u64 	%p1473, %rd23615, %rd22991;
	@%p1473 bra 	$L__BB1_670;
	setp.gt.u64 	%p1474, %rd23615, %rd22991;
	setp.gt.u64 	%p1475, %rd23616, %rd22992;
	or.pred  	%p1476, %p1474, %p1475;
	@%p1476 bra 	$L__BB1_669;
	bra.uni 	$L__BB1_670;
$L__BB1_669:
	mov.b64 	%rd17785, -8860621160618917887;
	mov.b64 	%rd17786, 1660523435060625408;
	mov.b64 	%rd17787, 2230234197602682880;
	mov.b64 	%rd17788, 1883307231910630287;
	mov.b64 	%rd17789, -4162727106559522501;
	mov.b64 	%rd17790, 121098312706494698;
	// begin inline asm
	add.cc.u64 %rd22992, %rd22992, %rd17785;
	addc.cc.u64 %rd22991, %rd22991, %rd17786;
	addc.cc.u64 %rd22990, %rd22990, %rd17787;
	addc.cc.u64 %rd22989, %rd22989, %rd17788;
	addc.cc.u64 %rd22988, %rd22988, %rd17789;
	addc.u64 %rd22987, %rd22987, %rd17790;
	// end inline asm
$L__BB1_670:
	// begin inline asm
	sub.cc.u64 %rd17791, %rd22992, %rd23616;
	subc.cc.u64 %rd17792, %rd22991, %rd23615;
	subc.cc.u64 %rd17793, %rd22990, %rd23614;
	subc.cc.u64 %rd17794, %rd22989, %rd23613;
	subc.cc.u64 %rd17795, %rd22988, %rd23612;
	subc.u64 %rd17796, %rd22987, %rd23611;
	// end inline asm
	// begin inline asm
	{
	.reg .u64 c;
	.reg .u64 nc;
	.reg .u64 t;
	mad.lo.cc.u64 %rd17845, %rd17791, %rd22968, 0;
	madc.hi.cc.u64 c, %rd17791, %rd22968, 0;
	madc.lo.cc.u64 %rd17867, %rd17791, %rd22967, c;
	madc.hi.cc.u64 c, %rd17791, %rd22967, 0;
	madc.lo.cc.u64 %rd17868, %rd17791, %rd22966, c;
	madc.hi.cc.u64 c, %rd17791, %rd22966, 0;
	madc.lo.cc.u64 %rd17869, %rd17791, %rd22965, c;
	madc.hi.cc.u64 c, %rd17791, %rd22965, 0;
	madc.lo.cc.u64 %rd17870, %rd17791, %rd22964, c;
	madc.hi.cc.u64 c, %rd17791, %rd22964, 0;
	madc.lo.cc.u64 %rd17871, %rd17791, %rd22963, c;
	madc.hi.u64 %rd22998, %rd17791, %rd22963, 0;
	mad.lo.cc.u64 %rd17867, %rd17792, %rd22968, %rd17867;
	madc.hi.cc.u64 c, %rd17792, %rd22968, 0;
	addc.cc.u64 t, %rd17868, c;
	addc.u64 nc, 0, 0;
	mad.lo.cc.u64 %rd17868, %rd17792, %rd22967, t;
	madc.hi.cc.u64 c, %rd17792, %rd22967, nc;
	addc.cc.u64 t, %rd17869, c;
	addc.u64 nc, 0, 0;
	mad.lo.cc.u64 %rd17869, %rd17792, %rd22966, t;
	madc.hi.cc.u64 c, %rd17792, %rd22966, nc;
	addc.cc.u64 t, %rd17870, c;
	addc.u64 nc, 0, 0;
	mad.lo.cc.u64 %rd17870, %rd17792, %rd22965, t;
	madc.hi.cc.u64 c, %rd17792, %rd22965, nc;
	addc.cc.u64 t, %rd17871, c;
	addc.u64 nc, 0, 0;
	mad.lo.cc.u64 %rd17871, %rd17792, %rd22964, t;
	madc.hi.cc.u64 c, %rd17792, %rd22964, nc;
	addc.cc.u64 t, %rd22998, c;
	addc.u64 nc, 0, 0;
	mad.lo.cc.u64 %rd22998, %rd17792, %rd22963, t;
	madc.hi.u64 %rd17895, %rd17792, %rd22963, nc;
	mad.lo.cc.u64 %rd17868, %rd17793, %rd22968, %rd17868;
	madc.hi.cc.u64 c, %rd17793, %rd22968, 0;
	addc.cc.u64 t, %rd17869, c;
	addc.u64 nc, 0, 0;
	mad.lo.cc.u64 %rd17869, %rd17793, %rd22967, t;
	madc.hi.cc.u64 c, %rd17793, %rd22967, nc;
	addc.cc.u64 t, %rd17870, c;
	addc.u64 nc, 0, 0;
	mad.lo.cc.u64 %rd17870, %rd17793, %rd22966, t;
	madc.hi.cc.u64 c, %rd17793, %rd22966, nc;
	addc.cc.u64 t, %rd17871, c;
	addc.u64 nc, 0, 0;
	mad.lo.cc.u64 %rd17871, %rd17793, %rd22965, t;
	madc.hi.cc.u64 c, %rd17793, %rd22965, nc;
	addc.cc.u64 t, %rd22998, c;
	addc.u64 nc, 0, 0;
	mad.lo.cc.u64 %rd22998, %rd17793, %rd22964, t;
	madc.hi.cc.u64 c, %rd17793, %rd22964, nc;
	addc.cc.u64 t, %rd17895, c;
	addc.u64 nc, 0, 0;
	mad.lo.cc.u64 %rd17895, %rd17793, %rd22963, t;
	madc.hi.u64 %rd17918, %rd17793, %rd22963, nc;
	mad.lo.cc.u64 %rd17869, %rd17794, %rd22968, %rd17869;
	madc.hi.cc.u64 c, %rd17794, %rd22968, 0;
	addc.cc.u64 t, %rd17870, c;
	addc.u64 nc, 0, 0;
	mad.lo.cc.u64 %rd17870, %rd17794, %rd22967, t;
	madc.hi.cc.u64 c, %rd17794, %rd22967, nc;
	addc.cc.u64 t, %rd17871, c;
	addc.u64 nc, 0, 0;
	mad.lo.cc.u64 %rd17871, %rd17794, %rd22966, t;
	madc.hi.cc.u64 c, %rd17794, %rd22966, nc;
	addc.cc.u64 t, %rd22998, c;
	addc.u64 nc, 0, 0;
	mad.lo.cc.u64 %rd22998, %rd17794, %rd22965, t;
	madc.hi.cc.u64 c, %rd17794, %rd22965, nc;
	addc.cc.u64 t, %rd17895, c;
	addc.u64 nc, 0, 0;
	mad.lo.cc.u64 %rd17895, %rd17794, %rd22964, t;
	madc.hi.cc.u64 c, %rd17794, %rd22964, nc;
	addc.cc.u64 t, %rd17918, c;
	addc.u64 nc, 0, 0;
	mad.lo.cc.u64 %rd17918, %rd17794, %rd22963, t;
	madc.hi.u64 %rd17941, %rd17794, %rd22963, nc;
	mad.lo.cc.u64 %rd17870, %rd17795, %rd22968, %rd17870;
	madc.hi.cc.u64 c, %rd17795, %rd22968, 0;
	addc.cc.u64 t, %rd17871, c;
	addc.u64 nc, 0, 0;
	mad.lo.cc.u64 %rd17871, %rd17795, %rd22967, t;
	madc.hi.cc.u64 c, %rd17795, %rd22967, nc;
	addc.cc.u64 t, %rd22998, c;
	addc.u64 nc, 0, 0;
	mad.lo.cc.u64 %rd22998, %rd17795, %rd22966, t;
	madc.hi.cc.u64 c, %rd17795, %rd22966, nc;
	addc.cc.u64 t, %rd17895, c;
	addc.u64 nc, 0, 0;
	mad.lo.cc.u64 %rd17895, %rd17795, %rd22965, t;
	madc.hi.cc.u64 c, %rd17795, %rd22965, nc;
	addc.cc.u64 t, %rd17918, c;
	addc.u64 nc, 0, 0;
	mad.lo.cc.u64 %rd17918, %rd17795, %rd22964, t;
	madc.hi.cc.u64 c, %rd17795, %rd22964, nc;
	addc.cc.u64 t, %rd17941, c;
	addc.u64 nc, 0, 0;
	mad.lo.cc.u64 %rd17941, %rd17795, %rd22963, t;
	madc.hi.u64 %rd17964, %rd17795, %rd22963, nc;
	mad.lo.cc.u64 %rd17871, %rd17796, %rd22968, %rd17871;
	madc.hi.cc.u64 c, %rd17796, %rd22968, 0;
	addc.cc.u64 t, %rd22998, c;
	addc.u64 nc, 0, 0;
	mad.lo.cc.u64 %rd22998, %rd17796, %rd22967, t;
	madc.hi.cc.u64 c, %rd17796, %rd22967, nc;
	addc.cc.u64 t, %rd17895, c;
	addc.u64 nc, 0, 0;
	mad.lo.cc.u64 %rd17895, %rd17796, %rd22966, t;
	madc.hi.cc.u64 c, %rd17796, %rd22966, nc;
	addc.cc.u64 t, %rd17918, c;
	addc.u64 nc, 0, 0;
	mad.lo.cc.u64 %rd17918, %rd17796, %rd22965, t;
	madc.hi.cc.u64 c, %rd17796, %rd22965, nc;
	addc.cc.u64 t, %rd17941, c;
	addc.u64 nc, 0, 0;
	mad.lo.cc.u64 %rd17941, %rd17796, %rd22964, t;
	madc.hi.cc.u64 c, %rd17796, %rd22964, nc;
	addc.cc.u64 t, %rd17964, c;
	addc.u64 nc, 0, 0;
	mad.lo.cc.u64 %rd17964, %rd17796, %rd22963, t;
	madc.hi.u64 %rd17965, %rd17796, %rd22963, nc;
	}
	// end inline asm
	mul.lo.s64 	%rd17859, %rd17845, -8860621160618917889;
	mov.b64 	%rd17967, -8860621160618917887;
	mov.b64 	%rd17968, 1660523435060625408;
	mov.b64 	%rd17969, 2230234197602682880;
	mov.b64 	%rd17970, 1883307231910630287;
	mov.b64 	%rd17971, -4162727106559522501;
	mov.b64 	%rd17972, 121098312706494698;
	// begin inline asm
	{
	.reg .u64 c;
	.reg .u64 t;
	.reg .u64 nc;
	mad.lo.cc.u64 c, %rd17859, %rd17967, %rd17845;
	madc.hi.cc.u64 c, %rd17859, %rd17967, 0;
	addc.cc.u64 t, %rd17867, c;
	addc.u64 nc, 0, 0;
	mad.lo.cc.u64 %rd17867, %rd17859, %rd17968, t;
	madc.hi.cc.u64 c, %rd17859, %rd17968, nc;
	addc.cc.u64 t, %rd17868, c;
	addc.u64 nc, 0, 0;
	mad.lo.cc.u64 %rd17868, %rd17859, %rd17969, t;
	madc.hi.cc.u64 c, %rd17859, %rd17969, nc;
	addc.cc.u64 t, %rd17869, c;
	addc.u64 nc, 0, 0;
	mad.lo.cc.u64 %rd17869, %rd17859, %rd17970, t;
	madc.hi.cc.u64 c, %rd17859, %rd17970, nc;
	addc.cc.u64 t, %rd17870, c;
	addc.u64 nc, 0, 0;
	mad.lo.cc.u64 %rd17870, %rd17859, %rd17971, t;
	madc.hi.cc.u64 c, %rd17859, %rd17971, nc;
	addc.cc.u64 t, %rd17871, c;
	addc.u64 nc, 0, 0;
	mad.lo.cc.u64 %rd17871, %rd17859, %rd17972, t;
	madc.hi.cc.u64 c, %rd17859, %rd17972, nc;
	addc.cc.u64 %rd22998, %rd22998, c;
	addc.u64 %rd17897, 0, 0;
	}
	// end inline asm
	mul.lo.s64 	%rd17881, %rd17867, -8860621160618917889;
	// begin inline asm
	{
	.reg .u64 c;
	.reg .u64 t;
	.reg .u64 nc;
	mad.lo.cc.u64 c, %rd17881, %rd17967, %rd17867;
	madc.hi.cc.u64 c, %rd17881, %rd17967, 0;
	addc.cc.u64 t, %rd17868, c;
	addc.u64 nc, 0, 0;
	mad.lo.cc.u64 %rd17868, %rd17881, %rd17968, t;
	madc.hi.cc.u64 c, %rd17881, %rd17968, nc;
	addc.cc.u64 t, %rd17869, c;
	addc.u64 nc, 0, 0;
	mad.lo.cc.u64 %rd17869, %rd17881, %rd17969, t;
	madc.hi.cc.u64 c, %rd17881, %rd17969, nc;
	addc.cc.u64 t, %rd17870, c;
	addc.u64 nc, 0, 0;
	mad.lo.cc.u64 %rd17870, %rd17881, %rd17970, t;
	madc.hi.cc.u64 c, %rd17881, %rd17970, nc;
	addc.cc.u64 t, %rd17871, c;
	addc.u64 nc, 0, 0;
	mad.lo.cc.u64 %rd17871, %rd17881, %rd17971, t;
	madc.hi.cc.u64 c, %rd17881, %rd17971, nc;
	addc.cc.u64 t, %rd22998, c;
	addc.u64 nc, 0, 0;
	mad.lo.cc.u64 %rd22998, %rd17881, %rd17972, t;
	madc.hi.cc.u64 c, %rd17881, %rd17972, nc;
	addc.cc.u64 c, c, %rd17897;
	addc.u64 nc, 0, 0;
	addc.cc.u64 %rd17895, %rd17895, c;
	addc.u64 %rd17897, nc, 0;
	}
	// end inline asm
	mul.lo.s64 	%rd17904, %rd17868, -8860621160618917889;
	// begin inline asm
	{
	.reg .u64 c;
	.reg .u64 t;
	.reg .u64 nc;
	mad.lo.cc.u64 c, %rd17904, %rd17967, %rd17868;
	madc.hi.cc.u64 c, %rd17904, %rd17967, 0;
	addc.cc.u64 t, %rd17869, c;
	addc.u64 nc, 0, 0;
	mad.lo.cc.u64 %rd17869, %rd17904, %rd17968, t;
	madc.hi.cc.u64 c, %rd17904, %rd17968, nc;
	addc.cc.u64 t, %rd17870, c;
	addc.u64 nc, 0, 0;
	mad.lo.cc.u64 %rd17870, %rd17904, %rd17969, t;
	madc.hi.cc.u64 c, %rd17904, %rd17969, nc;
	addc.cc.u64 t, %rd17871, c;
	addc.u64 nc, 0, 0;
	mad.lo.cc.u64 %rd17871, %rd17904, %rd17970, t;
	madc.hi.cc.u64 c, %rd17904, %rd17970, nc;
	addc.cc.u64 t, %rd22998, c;
	addc.u64 nc, 0, 0;
	mad.lo.cc.u64 %rd22998, %rd17904, %rd17971, t;
	madc.hi.cc.u64 c, %rd17904, %rd17971, nc;
	addc.cc.u64 t, %rd17895, c;
	addc.u64 nc, 0, 0;
	mad.lo.cc.u64 %rd17895, %rd17904, %rd17972, t;
	madc.hi.cc.u64 c, %rd17904, %rd17972, nc;
	addc.cc.u64 c, c, %rd17897;
	addc.u64 nc, 0, 0;
	addc.cc.u64 %rd17918, %rd17918, c;
	addc.u64 %rd17897, nc, 0;
	}
	// end inline asm
	mul.lo.s64 	%rd17927, %rd17869, -8860621160618917889;
	// begin inline asm
	{
	.reg .u64 c;
	.reg .u64 t;
	.reg .u64 nc;
	mad.lo.cc.u64 c, %rd17927, %rd17967, %rd17869;
	madc.hi.cc.u64 c, %rd17927, %rd17967, 0;
	addc.cc.u64 t, %rd17870, c;
	addc.u64 nc, 0, 0;
	mad.lo.cc.u64 %rd17870, %rd17927, %rd17968, t;
	madc.hi.cc.u64 c, %rd17927, %rd17968, nc;
	addc.cc.u64 t, %rd17871, c;
	addc.u64 nc, 0, 0;
	mad.lo.cc.u64 %rd17871, %rd17927, %rd17969, t;
	madc.hi.cc.u64 c, %rd17927, %rd17969, nc;
	addc.cc.u64 t, %rd22998, c;
	addc.u64 nc, 0, 0;
	mad.lo.cc.u64 %rd22998, %rd17927, %rd17970, t;
	madc.hi.cc.u64 c, %rd17927, %rd17970, nc;
	addc.cc.u64 t, %rd17895, c;
	addc.u64 nc, 0, 0;
	mad.lo.cc.u64 %rd17895, %rd17927, %rd17971, t;
	madc.hi.cc.u64 c, %rd17927, %rd17971, nc;
	addc.cc.u64 t, %rd17918, c;
	addc.u64 nc, 0, 0;
	mad.lo.cc.u64 %rd17918, %rd17927, %rd17972, t;
	madc.hi.cc.u64 c, %rd17927, %rd17972, nc;
	addc.cc.u64 c, c, %rd17897;
	addc.u64 nc, 0, 0;
	addc.cc.u64 %rd17941, %rd17941, c;
	addc.u64 %rd17897, nc, 0;
	}
	// end inline asm
	mul.lo.s64 	%rd17950, %rd17870, -8860621160618917889;
	// begin inline asm
	{
	.reg .u64 c;
	.reg .u64 t;
	.reg .u64 nc;
	mad.lo.cc.u64 c, %rd17950, %rd17967, %rd17870;
	madc.hi.cc.u64 c, %rd17950, %rd17967, 0;
	addc.cc.u64 t, %rd17871, c;
	addc.u64 nc, 0, 0;
	mad.lo.cc.u64 %rd17871, %rd17950, %rd17968, t;
	madc.hi.cc.u64 c, %rd17950, %rd17968, nc;
	addc.cc.u64 t, %rd22998, c;
	addc.u64 nc, 0, 0;
	mad.lo.cc.u64 %rd22998, %rd17950, %rd17969, t;
	madc.hi.cc.u64 c, %rd17950, %rd17969, nc;
	addc.cc.u64 t, %rd17895, c;
	addc.u64 nc, 0, 0;
	mad.lo.cc.u64 %rd17895, %rd17950, %rd17970, t;
	madc.hi.cc.u64 c, %rd17950, %rd17970, nc;
	addc.cc.u64 t, %rd17918, c;
	addc.u64 nc, 0, 0;
	mad.lo.cc.u64 %rd17918, %rd17950, %rd17971, t;
	madc.hi.cc.u64 c, %rd17950, %rd17971, nc;
	addc.cc.u64 t, %rd17941, c;
	addc.u64 nc, 0, 0;
	mad.lo.cc.u64 %rd17941, %rd17950, %rd17972, t;
	madc.hi.cc.u64 c, %rd17950, %rd17972, nc;
	addc.cc.u64 c, c, %rd17897;
	addc.u64 nc, 0, 0;
	addc.cc.u64 %rd17964, %rd17964, c;
	addc.u64 %rd17897, nc, 0;
	}
	// end inline asm
	mul.lo.s64 	%rd17973, %rd17871, -8860621160618917889;
	// begin inline asm
	{
	.reg .u64 c;
	.reg .u64 t;
	.reg .u64 nc;
	mad.lo.cc.u64 c, %rd17973, %rd17967, %rd17871;
	madc.hi.cc.u64 c, %rd17973, %rd17967, 0;
	addc.cc.u64 t, %rd22998, c;
	addc.u64 nc, 0, 0;
	mad.lo.cc.u64 %rd22998, %rd17973, %rd17968, t;
	madc.hi.cc.u64 c, %rd17973, %rd17968, nc;
	addc.cc.u64 t, %rd17895, c;
	addc.u64 nc, 0, 0;
	mad.lo.cc.u64 %rd17895, %rd17973, %rd17969, t;
	madc.hi.cc.u64 c, %rd17973, %rd17969, nc;
	addc.cc.u64 t, %rd17918, c;
	addc.u64 nc, 0, 0;
	mad.lo.cc.u64 %rd17918, %rd17973, %rd17970, t;
	madc.hi.cc.u64 c, %rd17973, %rd17970, nc;
	addc.cc.u64 t, %rd17941, c;
	addc.u64 nc, 0, 0;
	mad.lo.cc.u64 %rd17941, %rd17973, %rd17971, t;
	madc.hi.cc.u64 c, %rd17973, %rd17971, nc;
	addc.cc.u64 t, %rd17964, c;
	addc.u64 nc, 0, 0;
	mad.lo.cc.u64 %rd17964, %rd17973, %rd17972, t;
	madc.hi.cc.u64 c, %rd17973, %rd17972, nc;
	addc.cc.u64 c, c, %rd17897;
	add.u64 %rd17965, %rd17965, c;
	}
	// end inline asm
	setp.lt.u64 	%p1477, %rd17965, 121098312706494698;
	mov.u64 	%rd23017, %rd17965;
	mov.u64 	%rd23018, %rd17964;
	mov.u64 	%rd23019, %rd17941;
	mov.u64 	%rd23020, %rd17918;
	mov.u64 	%rd23021, %rd17895;
	@%p1477 bra 	$L__BB1_681;
	setp.ne.s64 	%p1478, %rd17965, 121098312706494698;
	@%p1478 bra 	$L__BB1_680;
	setp.lt.u64 	%p1479, %rd17964, -4162727106559522501;
	mov.b64 	%rd23017, 121098312706494698;
	mov.u64 	%rd23018, %rd17964;
	mov.u64 	%rd23019, %rd17941;
	mov.u64 	%rd23020, %rd17918;
	mov.u64 	%rd23021, %rd17895;
	@%p1479 bra 	$L__BB1_681;
	setp.ne.s64 	%p1480, %rd17964, -4162727106559522501;
	@%p1480 bra 	$L__BB1_680;
	setp.lt.u64 	%p1481, %rd17941, 1883307231910630287;
	mov.b64 	%rd23018, -4162727106559522501;
	mov.u64 	%rd23019, %rd17941;
	mov.u64 	%rd23020, %rd17918;
	mov.u64 	%rd23021, %rd17895;
	@%p1481 bra 	$L__BB1_681;
	setp.ne.s64 	%p1482, %rd17941, 1883307231910630287;
	@%p1482 bra 	$L__BB1_680;
	setp.lt.u64 	%p1483, %rd17918, 2230234197602682880;
	mov.b64 	%rd23019, 1883307231910630287;
	mov.u64 	%rd23020, %rd17918;
	mov.u64 	%rd23021, %rd17895;
	@%p1483 bra 	$L__BB1_681;
	setp.ne.s64 	%p1484, %rd17918, 2230234197602682880;
	@%p1484 bra 	$L__BB1_680;
	setp.lt.u64 	%p1485, %rd17895, 1660523435060625408;
	mov.b64 	%rd23020, 2230234197602682880;
	mov.u64 	%rd23021, %rd17895;
	@%p1485 bra 	$L__BB1_681;
	setp.eq.s64 	%p1486, %rd17895, 1660523435060625408;
	setp.lt.u64 	%p1487, %rd22998, -8860621160618917887;
	and.pred  	%p1488, %p1486, %p1487;
	mov.b64 	%rd23021, 1660523435060625408;
	@%p1488 bra 	$L__BB1_681;
$L__BB1_680:
	mov.b64 	%rd18008, -8860621160618917887;
	mov.b64 	%rd18009, 1660523435060625408;
	mov.b64 	%rd18010, 2230234197602682880;
	mov.b64 	%rd18011, 1883307231910630287;
	mov.b64 	%rd18012, -4162727106559522501;
	mov.b64 	%rd18013, 121098312706494698;
	// begin inline asm
	sub.cc.u64 %rd22998, %rd22998, %rd18008;
	subc.cc.u64 %rd23021, %rd17895, %rd18009;
	subc.cc.u64 %rd23020, %rd17918, %rd18010;
	subc.cc.u64 %rd23019, %rd17941, %rd18011;
	subc.cc.u64 %rd23018, %rd17964, %rd18012;
	subc.u64 %rd23017, %rd17965, %rd18013;
	// end inline asm
$L__BB1_681:
	// begin inline asm
	add.cc.u64 %rd23004, %rd22926, %rd22926;
	addc.cc.u64 %rd18015, %rd22925, %rd22925;
	addc.cc.u64 %rd18016, %rd22924, %rd22924;
	addc.cc.u64 %rd18017, %rd22923, %rd22923;
	addc.cc.u64 %rd18018, %rd22922, %rd22922;
	addc.u64 %rd18019, %rd22921, %rd22921;
	// end inline asm
	setp.lt.u64 	%p1489, %rd18019, 121098312706494698;
	mov.u64 	%rd22999, %rd18019;
	mov.u64 	%rd23000, %rd18018;
	mov.u64 	%rd23001, %rd18017;
	mov.u64 	%rd23002, %rd18016;
	mov.u64 	%rd23003, %rd18015;
	@%p1489 bra 	$L__BB1_692;
	setp.ne.s64 	%p1490, %rd18019, 121098312706494698;
	@%p1490 bra 	$L__BB1_691;
	setp.lt.u64 	%p1491, %rd18018, -4162727106559522501;
	mov.b64 	%rd22999, 121098312706494698;
	mov.u64 	%rd23000, %rd18018;
	mov.u64 	%rd23001, %rd18017;
	mov.u64 	%rd23002, %rd18016;
	mov.u64 	%rd23003, %rd18015;
	@%p1491 bra 	$L__BB1_692;
	setp.ne.s64 	%p1492, %rd18018, -4162727106559522501;
	@%p1492 bra 	$L__BB1_691;
	setp.lt.u64 	%p1493, %rd18017, 1883307231910630287;
	mov.b64 	%rd23000, -4162727106559522501;
	mov.u64 	%rd23001, %rd18017;
	mov.u64 	%rd23002, %rd18016;
	mov.u64 	%rd23003, %rd18015;
	@%p1493 bra 	$L__BB1_692;
	setp.ne.s64 	%p1494, %rd18017, 1883307231910630287;
	@%p1494 bra 	$L__BB1_691;
	setp.lt.u64 	%p1495, %rd18016, 2230234197602682880;
	mov.b64 	%rd23001, 1883307231910630287;
	mov.u64 	%rd23002, %rd18016;
	mov.u64 	%rd23003, %rd18015;
	@%p1495 bra 	$L__BB1_692;
	setp.ne.s64 	%p1496, %rd18016, 2230234197602682880;
	@%p1496 bra 	$L__BB1_691;
	setp.lt.u64 	%p1497, %rd18015, 1660523435060625408;
	mov.b64 	%rd23002, 2230234197602682880;
	mov.u64 	%rd23003, %rd18015;
	@%p1497 bra 	$L__BB1_692;
	setp.eq.s64 	%p1498, %rd18015, 1660523435060625408;
	setp.lt.u64 	%p1499, %rd23004, -8860621160618917887;
	and.pred  	%p1500, %p1498, %p1499;
	mov.b64 	%rd23003, 1660523435060625408;
	@%p1500 bra 	$L__BB1_692;
$L__BB1_691:
	mov.b64 	%rd18059, -8860621160618917887;
	mov.b64 	%rd18060, 1660523435060625408;
	mov.b64 	%rd18061, 2230234197602682880;
	mov.b64 	%rd18062, 1883307231910630287;
	mov.b64 	%rd18063, -4162727106559522501;
	mov.b64 	%rd18064, 121098312706494698;
	// begin inline asm
	sub.cc.u64 %rd23004, %rd23004, %rd18059;
	subc.cc.u64 %rd23003, %rd18015, %rd18060;
	subc.cc.u64 %rd23002, %rd18016, %rd18061;
	subc.cc.u64 %rd23001, %rd18017, %rd18062;
	subc.cc.u64 %rd23000, %rd18018, %rd18063;
	subc.u64 %rd22999, %rd18019, %rd18064;
	// end inline asm
$L__BB1_692:
	// begin inline asm
	add.cc.u64 %rd23010, %rd23004, %rd23004;
	addc.cc.u64 %rd18066, %rd23003, %rd23003;
	addc.cc.u64 %rd18067, %rd23002, %rd23002;
	addc.cc.u64 %rd18068, %rd23001, %rd23001;
	addc.cc.u64 %rd18069, %rd23000, %rd23000;
	addc.u64 %rd18070, %rd22999, %rd22999;
	// end inline asm
	setp.lt.u64 	%p1501, %rd18070, 121098312706494698;
	mov.u64 	%rd23005, %rd18070;
	mov.u64 	%rd23006, %rd18069;
	mov.u64 	%rd23007, %rd18068;
	mov.u64 	%rd23008, %rd18067;
	mov.u64 	%rd23009, %rd18066;
	@%p1501 bra 	$L__BB1_703;
	setp.ne.s64 	%p1502, %rd18070, 121098312706494698;
	@%p1502 bra 	$L__BB1_702;
	setp.lt.u64 	%p1503, %rd18069, -4162727106559522501;
	mov.b64 	%rd23005, 121098312706494698;
	mov.u64 	%rd23006, %rd18069;
	mov.u64 	%rd23007, %rd18068;
	mov.u64 	%rd23008, %rd18067;
	mov.u64 	%rd23009, %rd18066;
	@%p1503 bra 	$L__BB1_703;
	setp.ne.s64 	%p1504, %rd18069, -4162727106559522501;
	@%p1504 bra 	$L__BB1_702;
	setp.lt.u64 	%p1505, %rd18068, 1883307231910630287;
	mov.b64 	%rd23006, -4162727106559522501;
	mov.u64 	%rd23007, %rd18068;
	mov.u64 	%rd23008, %rd18067;
	mov.u64 	%rd23009, %rd18066;
	@%p1505 bra 	$L__BB1_703;
	setp.ne.s64 	%p1506, %rd18068, 1883307231910630287;
	@%p1506 bra 	$L__BB1_702;
	setp.lt.u64 	%p1507, %rd18067, 2230234197602682880;
	mov.b64 	%rd23007, 1883307231910630287;
	mov.u64 	%rd23008, %rd18067;
	mov.u64 	%rd23009, %rd18066;
	@%p1507 bra 	$L__BB1_703;
	setp.ne.s64 	%p1508, %rd18067, 2230234197602682880;
	@%p1508 bra 	$L__BB1_702;
	setp.lt.u64 	%p1509, %rd18066, 1660523435060625408;
	mov.b64 	%rd23008, 2230234197602682880;
	mov.u64 	%rd23009, %rd18066;
	@%p1509 bra 	$L__BB1_703;
	setp.eq.s64 	%p1510, %rd18066, 1660523435060625408;
	setp.lt.u64 	%p1511, %rd23010, -8860621160618917887;
	and.pred  	%p1512, %p1510, %p1511;
	mov.b64 	%rd23009, 1660523435060625408;
	@%p1512 bra 	$L__BB1_703;
$L__BB1_702:
	mov.b64 	%rd18110, -8860621160618917887;
	mov.b64 	%rd18111, 1660523435060625408;
	mov.b64 	%rd18112, 2230234197602682880;
	mov.b64 	%rd18113, 1883307231910630287;
	mov.b64 	%rd18114, -4162727106559522501;
	mov.b64 	%rd18115, 121098312706494698;
	// begin inline asm
	sub.cc.u64 %rd23010, %rd23010, %rd18110;
	subc.cc.u64 %rd23009, %rd18066, %rd18111;
	subc.cc.u64 %rd23008, %rd18067, %rd18112;
	subc.cc.u64 %rd23007, %rd18068, %rd18113;
	subc.cc.u64 %rd23006, %rd18069, %rd18114;
	subc.u64 %rd23005, %rd18070, %rd18115;
	// end inline asm
$L__BB1_703:
	// begin inline asm
	add.cc.u64 %rd23016, %rd23010, %rd23010;
	addc.cc.u64 %rd18117, %rd23009, %rd23009;
	addc.cc.u64 %rd18118, %rd23008, %rd23008;
	addc.cc.u64 %rd18119, %rd23007, %rd23007;
	addc.cc.u64 %rd18120, %rd23006, %rd23006;
	addc.u64 %rd18121, %rd23005, %rd23005;
	// end inline asm
	setp.lt.u64 	%p1513, %rd18121, 121098312706494698;
	mov.u64 	%rd23011, %rd18121;
	mov.u64 	%rd23012, %rd18120;
	mov.u64 	%rd23013, %rd18119;
	mov.u64 	%rd23014, %rd18118;
	mov.u64 	%rd23015, %rd18117;
	@%p1513 bra 	$L__BB1_714;
	setp.ne.s64 	%p1514, %rd18121, 121098312706494698;
	@%p1514 bra 	$L__BB1_713;
	setp.lt.u64 	%p1515, %rd18120, -4162727106559522501;
	mov.b64 	%rd23011, 121098312706494698;
	mov.u64 	%rd23012, %rd18120;
	mov.u64 	%rd23013, %rd18119;
	mov.u64 	%rd23014, %rd18118;
	mov.u64 	%rd23015, %rd18117;
	@%p1515 bra 	$L__BB1_714;
	setp.ne.s64 	%p1516, %rd18120, -4162727106559522501;
	@%p1516 bra 	$L__BB1_713;
	setp.lt.u64 	%p1517, %rd18119, 1883307231910630287;
	mov.b64 	%rd23012, -4162727106559522501;
	mov.u64 	%rd23013, %rd18119;
	mov.u64 	%rd23014, %rd18118;
	mov.u64 	%rd23015, %rd18117;
	@%p1517 bra 	$L__BB1_714;
	setp.ne.s64 	%p1518, %rd18119, 1883307231910630287;
	@%p1518 bra 	$L__BB1_713;
	setp.lt.u64 	%p1519, %rd18118, 2230234197602682880;
	mov.b64 	%rd23013, 1883307231910630287;
	mov.u64 	%rd23014, %rd18118;
	mov.u64 	%rd23015, %rd18117;
	@%p1519 bra 	$L__BB1_714;
	setp.ne.s64 	%p1520, %rd18118, 2230234197602682880;
	@%p1520 bra 	$L__BB1_713;
	setp.lt.u64 	%p1521, %rd18117, 1660523435060625408;
	mov.b64 	%rd23014, 2230234197602682880;
	mov.u64 	%rd23015, %rd18117;
	@%p1521 bra 	$L__BB1_714;
	setp.eq.s64 	%p1522, %rd18117, 1660523435060625408;
	setp.lt.u64 	%p1523, %rd23016, -8860621160618917887;
	and.pred  	%p1524, %p1522, %p1523;
	mov.b64 	%rd23015, 1660523435060625408;
	@%p1524 bra 	$L__BB1_714;
$L__BB1_713:
	mov.b64 	%rd18161, -8860621160618917887;
	mov.b64 	%rd18162, 1660523435060625408;
	mov.b64 	%rd18163, 2230234197602682880;
	mov.b64 	%rd18164, 1883307231910630287;
	mov.b64 	%rd18165, -4162727106559522501;
	mov.b64 	%rd18166, 121098312706494698;
	// begin inline asm
	sub.cc.u64 %rd23016, %rd23016, %rd18161;
	subc.cc.u64 %rd23015, %rd18117, %rd18162;
	subc.cc.u64 %rd23014, %rd18118, %rd18163;
	subc.cc.u64 %rd23013, %rd18119, %rd18164;
	subc.cc.u64 %rd23012, %rd18120, %rd18165;
	subc.u64 %rd23011, %rd18121, %rd18166;
	// end inline asm
$L__BB1_714:
	setp.lt.u64 	%p1525, %rd23011, %rd23017;
	@%p1525 bra 	$L__BB1_725;
	setp.le.u64 	%p1526, %rd23011, %rd23017;
	@%p1526 bra 	$L__BB1_716;
	bra.uni 	$L__BB1_724;
$L__BB1_716:
	setp.lt.u64 	%p1527, %rd23012, %rd23018;
	@%p1527 bra 	$L__BB1_725;
	setp.gt.u64 	%p1528, %rd23012, %rd23018;
	@%p1528 bra 	$L__BB1_724;
	setp.lt.u64 	%p1529, %rd23013, %rd23019;
	@%p1529 bra 	$L__BB1_725;
	setp.gt.u64 	%p1530, %rd23013, %rd23019;
	@%p1530 bra 	$L__BB1_724;
	setp.lt.u64 	%p1531, %rd23014, %rd23020;
	@%p1531 bra 	$L__BB1_725;
	setp.gt.u64 	%p1532, %rd23014, %rd23020;
	@%p1532 bra 	$L__BB1_724;
	setp.lt.u64 	%p1533, %rd23015, %rd23021;
	@%p1533 bra 	$L__BB1_725;
	setp.gt.u64 	%p1534, %rd23015, %rd23021;
	setp.gt.u64 	%p1535, %rd23016, %rd22998;
	or.pred  	%p1536, %p1534, %p1535;
	@%p1536 bra 	$L__BB1_724;
	bra.uni 	$L__BB1_725;
$L__BB1_724:
	mov.b64 	%rd18179, -8860621160618917887;
	mov.b64 	%rd18180, 1660523435060625408;
	mov.b64 	%rd18181, 2230234197602682880;
	mov.b64 	%rd18182, 1883307231910630287;
	mov.b64 	%rd18183, -4162727106559522501;
	mov.b64 	%rd18184, 121098312706494698;
	// begin inline asm
	add.cc.u64 %rd22998, %rd22998, %rd18179;
	addc.cc.u64 %rd23021, %rd23021, %rd18180;
	addc.cc.u64 %rd23020, %rd23020, %rd18181;
	addc.cc.u64 %rd23019, %rd23019, %rd18182;
	addc.cc.u64 %rd23018, %rd23018, %rd18183;
	addc.u64 %rd23017, %rd23017, %rd18184;
	// end inline asm
$L__BB1_725:
	// begin inline asm
	sub.cc.u64 %rd23610, %rd22998, %rd23016;
	subc.cc.u64 %rd23609, %rd23021, %rd23015;
	subc.cc.u64 %rd23608, %rd23020, %rd23014;
	subc.cc.u64 %rd23607, %rd23019, %rd23013;
	subc.cc.u64 %rd23606, %rd23018, %rd23012;
	subc.u64 %rd23605, %rd23017, %rd23011;
	// end inline asm
	bra.uni 	$L__BB1_1800;
$L__BB1_726:
	ld.global.u64 	%rd1169, [%rd22643+-40];
	setp.lt.u64 	%p1036, %rd1169, %rd22880;
	@%p1036 bra 	$L__BB1_737;
	setp.gt.u64 	%p1037, %rd1169, %rd22880;
	@%p1037 bra 	$L__BB1_736;
	ld.global.u64 	%rd1170, [%rd22643+-48];
	setp.lt.u64 	%p1038, %rd1170, %rd22881;
	@%p1038 bra 	$L__BB1_737;
	setp.gt.u64 	%p1039, %rd1170, %rd22881;
	@%p1039 bra 	$L__BB1_736;
	ld.global.u64 	%rd1171, [%rd22643+-56];
	setp.lt.u64 	%p1040, %rd1171, %rd22882;
	@%p1040 bra 	$L__BB1_737;
	setp.gt.u64 	%p1041, %rd1171, %rd22882;
	@%p1041 bra 	$L__BB1_736;
	ld.global.u64 	%rd1172, [%rd22643+-64];
	setp.lt.u64 	%p1042, %rd1172, %rd22883;
	@%p1042 bra 	$L__BB1_737;
	setp.gt.u64 	%p1043, %rd1172, %rd22883;
	setp.gt.u64 	%p1044, %rd801, %rd22884;
	or.pred  	%p1045, %p1043, %p1044;
	@%p1045 bra 	$L__BB1_736;
	bra.uni 	$L__BB1_737;
$L__BB1_734:
	ld.global.u64 	%rd1168, [%rd22643+-32];
	setp.lt.u64 	%p1034, %rd1168, %rd22879;
	@%p1034 bra 	$L__BB1_737;
	setp.le.u64 	%p1035, %rd1168, %rd22879;
	@%p1035 bra 	$L__BB1_726;
$L__BB1_736:
	mov.b64 	%rd13934, -8860621160618917887;
	mov.b64 	%rd13935, 1660523435060625408;
	mov.b64 	%rd13936, 2230234197602682880;
	mov.b64 	%rd13937, 1883307231910630287;
	mov.b64 	%rd13938, -4162727106559522501;
	mov.b64 	%rd13939, 121098312706494698;
	// begin inline asm
	add.cc.u64 %rd22884, %rd22884, %rd13934;
	addc.cc.u64 %rd22883, %rd22883, %rd13935;
	addc.cc.u64 %rd22882, %rd22882, %rd13936;
	addc.cc.u64 %rd22881, %rd22881, %rd13937;
	addc.cc.u64 %rd22880, %rd22880, %rd13938;
	addc.u64 %rd22879, %rd22879, %rd13939;
	// end inline asm
$L__BB1_737:
	ld.global.u64 	%rd1185, [%rd22643+-64];
	ld.global.u64 	%rd1186, [%rd22643+-56];
	ld.global.u64 	%rd1187, [%rd22643+-48];
	ld.global.u64 	%rd1188, [%rd22643+-40];
	// begin inline asm
	sub.cc.u64 %rd13940, %rd22884, %rd801;
	subc.cc.u64 %rd13941, %rd22883, %rd1185;
	subc.cc.u64 %rd13942, %rd22882, %rd1186;
	subc.cc.u64 %rd13943, %rd22881, %rd1187;
	subc.cc.u64 %rd13944, %rd22880, %rd1188;
	subc.u64 %rd13945, %rd22879, %rd1168;
	// end inline asm
	// begin inline asm
	{
	.reg .u64 c;
	.reg .u64 nc;
	.reg .u64 t;
	mad.lo.cc.u64 %rd13959, %rd13940, %rd13941, 0;
	madc.hi.cc.u64 c, %rd13940, %rd13941, 0;
	madc.lo.cc.u64 %rd13960, %rd13940, %rd13942, c;
	madc.hi.cc.u64 c, %rd13940, %rd13942, 0;
	madc.lo.cc.u64 %rd13961, %rd13940, %rd13943, c;
	madc.hi.cc.u64 c, %rd13940, %rd13943, 0;
	madc.lo.cc.u64 %rd13962, %rd13940, %rd13944, c;
	madc.hi.cc.u64 c, %rd13940, %rd13944, 0;
	madc.lo.cc.u64 %rd13963, %rd13940, %rd13945, c;
	madc.hi.u64 %rd13964, %rd13940, %rd13945, 0;
	mad.lo.cc.u64 %rd13961, %rd13941, %rd13942, %rd13961;
	madc.hi.cc.u64 c, %rd13941, %rd13942, 0;
	addc.cc.u64 t, %rd13962, c;
	addc.u64 nc, 0, 0;
	mad.lo.cc.u64 %rd13962, %rd13941, %rd13943, t;
	madc.hi.cc.u64 c, %rd13941, %rd13943, nc;
	addc.cc.u64 t, %rd13963, c;
	addc.u64 nc, 0, 0;
	mad.lo.cc.u64 %rd13963, %rd13941, %rd13944, t;
	madc.hi.cc.u64 c, %rd13941, %rd13944, nc;
	addc.cc.u64 t, %rd13964, c;
	addc.u64 nc, 0, 0;
	mad.lo.cc.u64 %rd13964, %rd13941, %rd13945, t;
	madc.hi.u64 %rd13965, %rd13941, %rd13945, nc;
	mad.lo.cc.u64 %rd13963, %rd13942, %rd13943, %rd13963;
	madc.hi.cc.u64 c, %rd13942, %rd13943, 0;
	addc.cc.u64 t, %rd13964, c;
	addc.u64 nc, 0, 0;
	mad.lo.cc.u64 %rd13964, %rd13942, %rd13944, t;
	madc.hi.cc.u64 c, %rd13942, %rd13944, nc;
	addc.cc.u64 t, %rd13965, c;
	addc.u64 nc, 0, 0;
	mad.lo.cc.u64 %rd13965, %rd13942, %rd13945, t;
	madc.hi.u64 %rd13966, %rd13942, %rd13945, nc;
	mad.lo.cc.u64 %rd13965, %rd13943, %rd13944, %rd13965;
	madc.hi.cc.u64 c, %rd13943, %rd13944, 0;
	addc.cc.u64 t, %rd13966, c;
	addc.u64 nc, 0, 0;
	mad.lo.cc.u64 %rd13966, %rd13943, %rd13945, t;
	madc.hi.u64 %rd13967, %rd13943, %rd13945, nc;
	mad.lo.cc.u64 %rd13967, %rd13944, %rd13945, %rd13967;
	madc.hi.u64 %rd13968, %rd13944, %rd13945, 0;
	}
	// end inline asm
	shr.u64 	%rd14138, %rd13968, 63;
	mov.b64 	{%r587, %r588}, %rd13968;
	mov.b64 	{%r589, %r590}, %rd13967;
	shf.l.wrap.b32 	%r591, %r590, %r587, 1;
	shf.l.wrap.b32 	%r592, %r587, %r588, 1;
	mov.b64 	%rd14115, {%r591, %r592};
	mov.b64 	{%r593, %r594}, %rd13966;
	shf.l.wrap.b32 	%r595, %r594, %r589, 1;
	shf.l.wrap.b32 	%r596, %r589, %r590, 1;
	mov.b64 	%rd14092, {%r595, %r596};
	mov.b64 	{%r597, %r598}, %rd13965;
	shf.l.wrap.b32 	%r599, %r598, %r593, 1;
	shf.l.wrap.b32 	%r600, %r593, %r594, 1;
	mov.b64 	%rd14069, {%r599, %r600};
	mov.b64 	{%r601, %r602}, %rd13964;
	shf.l.wrap.b32 	%r603, %r602, %r597, 1;
	shf.l.wrap.b32 	%r604, %r597, %r598, 1;
	mov.b64 	%rd14046, {%r603, %r604};
	mov.b64 	{%r605, %r606}, %rd13963;
	shf.l.wrap.b32 	%r607, %r606, %r601, 1;
	shf.l.wrap.b32 	%r608, %r601, %r602, 1;
	mov.b64 	%rd23034, {%r607, %r608};
	mov.b64 	{%r609, %r610}, %rd13962;
	shf.l.wrap.b32 	%r611, %r610, %r605, 1;
	shf.l.wrap.b32 	%r612, %r605, %r606, 1;
	mov.b64 	%rd14023, {%r611, %r612};
	mov.b64 	{%r613, %r614}, %rd13961;
	shf.l.wrap.b32 	%r615, %r614, %r609, 1;
	shf.l.wrap.b32 	%r616, %r609, %r610, 1;
	mov.b64 	%rd14022, {%r615, %r616};
	mov.b64 	{%r617, %r618}, %rd13960;
	shf.l.wrap.b32 	%r619, %r618, %r613, 1;
	shf.l.wrap.b32 	%r620, %r613, %r614, 1;
	mov.b64 	%rd14021, {%r619, %r620};
	mov.b64 	{%r621, %r622}, %rd13959;
	shf.l.wrap.b32 	%r623, %r622, %r617, 1;
	shf.l.wrap.b32 	%r624, %r617, %r618, 1;
	mov.b64 	%rd14020, {%r623, %r624};
	shl.b64 	%rd14019, %rd13959, 1;
	// begin inline asm
	{
	mad.lo.cc.u64 %rd14018, %rd13940, %rd13940, 0;
	madc.hi.cc.u64 %rd14019, %rd13940, %rd13940, %rd14019;
	madc.lo.cc.u64 %rd14020, %rd13941, %rd13941, %rd14020;
	madc.hi.cc.u64 %rd14021, %rd13941, %rd13941, %rd14021;
	madc.lo.cc.u64 %rd14022, %rd13942, %rd13942, %rd14022;
	madc.hi.cc.u64 %rd14023, %rd13942, %rd13942, %rd14023;
	madc.lo.cc.u64 %rd23034, %rd13943, %rd13943, %rd23034;
	madc.hi.cc.u64 %rd14046, %rd13943, %rd13943, %rd14046;
	madc.lo.cc.u64 %rd14069, %rd13944, %rd13944, %rd14069;
	madc.hi.cc.u64 %rd14092, %rd13944, %rd13944, %rd14092;
	madc.lo.cc.u64 %rd14115, %rd13945, %rd13945, %rd14115;
	madc.hi.u64 %rd14138, %rd13945, %rd13945, %rd14138;
	}
	// end inline asm
	mul.lo.s64 	%rd14032, %rd14018, -8860621160618917889;
	mov.b64 	%rd14140, -8860621160618917887;
	mov.b64 	%rd14141, 1660523435060625408;
	mov.b64 	%rd14142, 2230234197602682880;
	mov.b64 	%rd14143, 1883307231910630287;
	mov.b64 	%rd14144, -4162727106559522501;
	mov.b64 	%rd14145, 121098312706494698;
	// begin inline asm
	{
	.reg .u64 c;
	.reg .u64 t;
	.reg .u64 nc;
	mad.lo.cc.u64 c, %rd14032, %rd14140, %rd14018;
	madc.hi.cc.u64 c, %rd14032, %rd14140, 0;
	addc.cc.u64 t, %rd14019, c;
	addc.u64 nc, 0, 0;
	mad.lo.cc.u64 %rd14019, %rd14032, %rd14141, t;
	madc.hi.cc.u64 c, %rd14032, %rd14141, nc;
	addc.cc.u64 t, %rd14020, c;
	addc.u64 nc, 0, 0;
	mad.lo.cc.u64 %rd14020, %rd14032, %rd14142, t;
	madc.hi.cc.u64 c, %rd14032, %rd14142, nc;
	addc.cc.u64 t, %rd14021, c;
	addc.u64 nc, 0, 0;
	mad.lo.cc.u64 %rd14021, %rd14032, %rd14143, t;
	madc.hi.cc.u64 c, %rd14032, %rd14143, nc;
	addc.cc.u64 t, %rd14022, c;
	addc.u64 nc, 0, 0;
	mad.lo.cc.u64 %rd14022, %rd14032, %rd14144, t;
	madc.hi.cc.u64 c, %rd14032, %rd14144, nc;
	addc.cc.u64 t, %rd14023, c;
	addc.u64 nc, 0, 0;
	mad.lo.cc.u64 %rd14023, %rd14032, %rd14145, t;
	madc.hi.cc.u64 c, %rd14032, %rd14145, nc;
	addc.cc.u64 %rd23034, %rd23034, c;
	addc.u64 %rd14070, 0, 0;
	}
	// end inline asm
	mul.lo.s64 	%rd14054, %rd14019, -8860621160618917889;
	// begin inline asm
	{
	.reg .u64 c;
	.reg .u64 t;
	.reg .u64 nc;
	mad.lo.cc.u64 c, %rd14054, %rd14140, %rd14019;
	madc.hi.cc.u64 c, %rd14054, %rd14140, 0;
	addc.cc.u64 t, %rd14020, c;
	addc.u64 nc, 0, 0;
	mad.lo.cc.u64 %rd14020, %rd14054, %rd14141, t;
	madc.hi.cc.u64 c, %rd14054, %rd14141, nc;
	addc.cc.u64 t, %rd14021, c;
	addc.u64 nc, 0, 0;
	mad.lo.cc.u64 %rd14021, %rd14054, %rd14142, t;
	madc.hi.cc.u64 c, %rd14054, %rd14142, nc;
	addc.cc.u64 t, %rd14022, c;
	addc.u64 nc, 0, 0;
	mad.lo.cc.u64 %rd14022, %rd14054, %rd14143, t;
	madc.hi.cc.u64 c, %rd14054, %rd14143, nc;
	addc.cc.u64 t, %rd14023, c;
	addc.u64 nc, 0, 0;
	mad.lo.cc.u64 %rd14023, %rd14054, %rd14144, t;
	madc.hi.cc.u64 c, %rd14054, %rd14144, nc;
	addc.cc.u64 t, %rd23034, c;
	addc.u64 nc, 0, 0;
	mad.lo.cc.u64 %rd23034, %rd14054, %rd14145, t;
	madc.hi.cc.u64 c, %rd14054, %rd14145, nc;
	addc.cc.u64 c, c, %rd14070;
	addc.u64 nc, 0, 0;
	addc.cc.u64 %rd14046, %rd14046, c;
	addc.u64 %rd14070, nc, 0;
	}
	// end inline asm
	mul.lo.s64 	%rd14077, %rd14020, -8860621160618917889;
	// begin inline asm
	{
	.reg .u64 c;
	.reg .u64 t;
	.reg .u64 nc;
	mad.lo.cc.u64 c, %rd14077, %rd14140, %rd14020;
	madc.hi.cc.u64 c, %rd14077, %rd14140, 0;
	addc.cc.u64 t, %rd14021, c;
	addc.u64 nc, 0, 0;
	mad.lo.cc.u64 %rd14021, %rd14077, %rd14141, t;
	madc.hi.cc.u64 c, %rd14077, %rd14141, nc;
	addc.cc.u64 t, %rd14022, c;
	addc.u64 nc, 0, 0;
	mad.lo.cc.u64 %rd14022, %rd14077, %rd14142, t;
	madc.hi.cc.u64 c, %rd14077, %rd14142, nc;
	addc.cc.u64 t, %rd14023, c;
	addc.u64 nc, 0, 0;
	mad.lo.cc.u64 %rd14023, %rd14077, %rd14143, t;
	madc.hi.cc.u64 c, %rd14077, %rd14143, nc;
	addc.cc.u64 t, %rd23034, c;
	addc.u64 nc, 0, 0;
	mad.lo.cc.u64 %rd23034, %rd14077, %rd14144, t;
	madc.hi.cc.u64 c, %rd14077, %rd14144, nc;
	addc.cc.u64 t, %rd14046, c;
	addc.u64 nc, 0, 0;
	mad.lo.cc.u64 %rd14046, %rd14077, %rd14145, t;
	madc.hi.cc.u64 c, %rd14077, %rd14145, nc;
	addc.cc.u64 c, c, %rd14070;
	addc.u64 nc, 0, 0;
	addc.cc.u64 %rd14069, %rd14069, c;
	addc.u64 %rd14070, nc, 0;
	}
	// end inline asm
	mul.lo.s64 	%rd14100, %rd14021, -8860621160618917889;
	// begin inline asm
	{
	.reg .u64 c;
	.reg .u64 t;
	.reg .u64 nc;
	mad.lo.cc.u64 c, %rd14100, %rd14140, %rd14021;
	madc.hi.cc.u64 c, %rd14100, %rd14140, 0;
	addc.cc.u64 t, %rd14022, c;
	addc.u64 nc, 0, 0;
	mad.lo.cc.u64 %rd14022, %rd14100, %rd14141, t;
	madc.hi.cc.u64 c, %rd14100, %rd14141, nc;
	addc.cc.u64 t, %rd14023, c;
	addc.u64 nc, 0, 0;
	mad.lo.cc.u64 %rd14023, %rd14100, %rd14142, t;
	madc.hi.cc.u64 c, %rd14100, %rd14142, nc;
	addc.cc.u64 t, %rd23034, c;
	addc.u64 nc, 0, 0;
	mad.lo.cc.u64 %rd23034, %rd14100, %rd14143, t;
	madc.hi.cc.u64 c, %rd14100, %rd14143, nc;
	addc.cc.u64 t, %rd14046, c;
	addc.u64 nc, 0, 0;
	mad.lo.cc.u64 %rd14046, %rd14100, %rd14144, t;
	madc.hi.cc.u64 c, %rd14100, %rd14144, nc;
	addc.cc.u64 t, %rd14069, c;
	addc.u64 nc, 0, 0;
	mad.lo.cc.u64 %rd14069, %rd14100, %rd14145, t;
	madc.hi.cc.u64 c, %rd14100, %rd14145, nc;
	addc.cc.u64 c, c, %rd14070;
	addc.u64 nc, 0, 0;
	addc.cc.u64 %rd14092, %rd14092, c;
	addc.u64 %rd14070, nc, 0;
	}
	// end inline asm
	mul.lo.s64 	%rd14123, %rd14022, -8860621160618917889;
	// begin inline asm
	{
	.reg .u64 c;
	.reg .u64 t;
	.reg .u64 nc;
	mad.lo.cc.u64 c, %rd14123, %rd14140, %rd14022;
	madc.hi.cc.u64 c, %rd14123, %rd14140, 0;
	addc.cc.u64 t, %rd14023, c;
	addc.u64 nc, 0, 0;
	mad.lo.cc.u64 %rd14023, %rd14123, %rd14141, t;
	madc.hi.cc.u64 c, %rd14123, %rd14141, nc;
	addc.cc.u64 t, %rd23034, c;
	addc.u64 nc, 0, 0;
	mad.lo.cc.u64 %rd23034, %rd14123, %rd14142, t;
	madc.hi.cc.u64 c, %rd14123, %rd14142, nc;
	addc.cc.u64 t, %rd14046, c;
	addc.u64 nc, 0, 0;
	mad.lo.cc.u64 %rd14046, %rd14123, %rd14143, t;
	madc.hi.cc.u64 c, %rd14123, %rd14143, nc;
	addc.cc.u64 t, %rd14069, c;
	addc.u64 nc, 0, 0;
	mad.lo.cc.u64 %rd14069, %rd14123, %rd14144, t;
	madc.hi.cc.u64 c, %rd14123, %rd14144, nc;
	addc.cc.u64 t, %rd14092, c;
	addc.u64 nc, 0, 0;
	mad.lo.cc.u64 %rd14092, %rd14123, %rd14145, t;
	madc.hi.cc.u64 c, %rd14123, %rd14145, nc;
	addc.cc.u64 c, c, %rd14070;
	addc.u64 nc, 0, 0;
	addc.cc.u64 %rd14115, %rd14115, c;
	addc.u64 %rd14070, nc, 0;
	}
	// end inline asm
	mul.lo.s64 	%rd14146, %rd14023, -8860621160618917889;
	// begin inline asm
	{
	.reg .u64 c;
	.reg .u64 t;
	.reg .u64 nc;
	mad.lo.cc.u64 c, %rd14146, %rd14140, %rd14023;
	madc.hi.cc.u64 c, %rd14146, %rd14140, 0;
	addc.cc.u64 t, %rd23034, c;
	addc.u64 nc, 0, 0;
	mad.lo.cc.u64 %rd23034, %rd14146, %rd14141, t;
	madc.hi.cc.u64 c, %rd14146, %rd14141, nc;
	addc.cc.u64 t, %rd14046, c;
	addc.u64 nc, 0, 0;
	mad.lo.cc.u64 %rd14046, %rd14146, %rd14142, t;
	madc.hi.cc.u64 c, %rd14146, %rd14142, nc;
	addc.cc.u64 t, %rd14069, c;
	addc.u64 nc, 0, 0;
	mad.lo.cc.u64 %rd14069, %rd14146, %rd14143, t;
	madc.hi.cc.u64 c, %rd14146, %rd14143, nc;
	addc.cc.u64 t, %rd14092, c;
	addc.u64 nc, 0, 0;
	mad.lo.cc.u64 %rd14092, %rd14146, %rd14144, t;
	madc.hi.cc.u64 c, %rd14146, %rd14144, nc;
	addc.cc.u64 t, %rd14115, c;
	addc.u64 nc, 0, 0;
	mad.lo.cc.u64 %rd14115, %rd14146, %rd14145, t;
	madc.hi.cc.u64 c, %rd14146, %rd14145, nc;
	addc.cc.u64 c, c, %rd14070;
	add.u64 %rd14138, %rd14138, c;
	}
	// end inline asm
	setp.lt.u64 	%p1046, %rd14138, 121098312706494698;
	mov.u64 	%rd23029, %rd14138;
	mov.u64 	%rd23030, %rd14115;
	mov.u64 	%rd23031, %rd14092;
	mov.u64 	%rd23032, %rd14069;
	mov.u64 	%rd23033, %rd14046;
	@%p1046 bra 	$L__BB1_748;
	setp.ne.s64 	%p1047, %rd14138, 121098312706494698;
	@%p1047 bra 	$L__BB1_747;
	setp.lt.u64 	%p1048, %rd14115, -4162727106559522501;
	mov.b64 	%rd23029, 121098312706494698;
	mov.u64 	%rd23030, %rd14115;
	mov.u64 	%rd23031, %rd14092;
	mov.u64 	%rd23032, %rd14069;
	mov.u64 	%rd23033, %rd14046;
	@%p1048 bra 	$L__BB1_748;
	setp.ne.s64 	%p1049, %rd14115, -4162727106559522501;
	@%p1049 bra 	$L__BB1_747;
	setp.lt.u64 	%p1050, %rd14092, 1883307231910630287;
	mov.b64 	%rd23030, -4162727106559522501;
	mov.u64 	%rd23031, %rd14092;
	mov.u64 	%rd23032, %rd14069;
	mov.u64 	%rd23033, %rd14046;
	@%p1050 bra 	$L__BB1_748;
	setp.ne.s64 	%p1051, %rd14092, 1883307231910630287;
	@%p1051 bra 	$L__BB1_747;
	setp.lt.u64 	%p1052, %rd14069, 2230234197602682880;
	mov.b64 	%rd23031, 1883307231910630287;
	mov.u64 	%rd23032, %rd14069;
	mov.u64 	%rd23033, %rd14046;
	@%p1052 bra 	$L__BB1_748;
	setp.ne.s64 	%p1053, %rd14069, 2230234197602682880;
	@%p1053 bra 	$L__BB1_747;
	setp.lt.u64 	%p1054, %rd14046, 1660523435060625408;
	mov.b64 	%rd23032, 2230234197602682880;
	mov.u64 	%rd23033, %rd14046;
	@%p1054 bra 	$L__BB1_748;
	setp.eq.s64 	%p1055, %rd14046, 1660523435060625408;
	setp.lt.u64 	%p1056, %rd23034, -8860621160618917887;
	and.pred  	%p1057, %p1055, %p1056;
	mov.b64 	%rd23033, 1660523435060625408;
	@%p1057 bra 	$L__BB1_748;
$L__BB1_747:
	mov.b64 	%rd14181, -8860621160618917887;
	mov.b64 	%rd14182, 1660523435060625408;
	mov.b64 	%rd14183, 2230234197602682880;
	mov.b64 	%rd14184, 1883307231910630287;
	mov.b64 	%rd14185, -4162727106559522501;
	mov.b64 	%rd14186, 121098312706494698;
	// begin inline asm
	sub.cc.u64 %rd23034, %rd23034, %rd14181;
	subc.cc.u64 %rd23033, %rd14046, %rd14182;
	subc.cc.u64 %rd23032, %rd14069, %rd14183;
	subc.cc.u64 %rd23031, %rd14092, %rd14184;
	subc.cc.u64 %rd23030, %rd14115, %rd14185;
	subc.u64 %rd23029, %rd14138, %rd14186;
	// end inline asm
$L__BB1_748:
	// begin inline asm
	add.cc.u64 %rd23040, %rd23034, %rd23034;
	addc.cc.u64 %rd14188, %rd23033, %rd23033;
	addc.cc.u64 %rd14189, %rd23032, %rd23032;
	addc.cc.u64 %rd14190, %rd23031, %rd23031;
	addc.cc.u64 %rd14191, %rd23030, %rd23030;
	addc.u64 %rd14192, %rd23029, %rd23029;
	// end inline asm
	setp.lt.u64 	%p1058, %rd14192, 121098312706494698;
	mov.u64 	%rd23035, %rd14192;
	mov.u64 	%rd23036, %rd14191;
	mov.u64 	%rd23037, %rd14190;
	mov.u64 	%rd23038, %rd14189;
	mov.u64 	%rd23039, %rd14188;
	@%p1058 bra 	$L__BB1_759;
	setp.ne.s64 	%p1059, %rd14192, 121098312706494698;
	@%p1059 bra 	$L__BB1_758;
	setp.lt.u64 	%p1060, %rd14191, -4162727106559522501;
	mov.b64 	%rd23035, 121098312706494698;
	mov.u64 	%rd23036, %rd14191;
	mov.u64 	%rd23037, %rd14190;
	mov.u64 	%rd23038, %rd14189;
	mov.u64 	%rd23039, %rd14188;
	@%p1060 bra 	$L__BB1_759;
	setp.ne.s64 	%p1061, %rd14191, -4162727106559522501;
	@%p1061 bra 	$L__BB1_758;
	setp.lt.u64 	%p1062, %rd14190, 1883307231910630287;
	mov.b64 	%rd23036, -4162727106559522501;
	mov.u64 	%rd23037, %rd14190;
	mov.u64 	%rd23038, %rd14189;
	mov.u64 	%rd23039, %rd14188;
	@%p1062 bra 	$L__BB1_759;
	setp.ne.s64 	%p1063, %rd14190, 1883307231910630287;
	@%p1063 bra 	$L__BB1_758;
	setp.lt.u64 	%p1064, %rd14189, 2230234197602682880;
	mov.b64 	%rd23037, 1883307231910630287;
	mov.u64 	%rd23038, %rd14189;
	mov.u64 	%rd23039, %rd14188;
	@%p1064 bra 	$L__BB1_759;
	setp.ne.s64 	%p1065, %rd14189, 2230234197602682880;
	@%p1065 bra 	$L__BB1_758;
	setp.lt.u64 	%p1066, %rd14188, 1660523435060625408;
	mov.b64 	%rd23038, 2230234197602682880;
	mov.u64 	%rd23039, %rd14188;
	@%p1066 bra 	$L__BB1_759;
	setp.eq.s64 	%p1067, %rd14188, 1660523435060625408;
	setp.lt.u64 	%p1068, %rd23040, -8860621160618917887;
	and.pred  	%p1069, %p1067, %p1068;
	mov.b64 	%rd23039, 1660523435060625408;
	@%p1069 bra 	$L__BB1_759;
$L__BB1_758:
	mov.b64 	%rd14232, -8860621160618917887;
	mov.b64 	%rd14233, 1660523435060625408;
	mov.b64 	%rd14234, 2230234197602682880;
	mov.b64 	%rd14235, 1883307231910630287;
	mov.b64 	%rd14236, -4162727106559522501;
	mov.b64 	%rd14237, 121098312706494698;
	// begin inline asm
	sub.cc.u64 %rd23040, %rd23040, %rd14232;
	subc.cc.u64 %rd23039, %rd14188, %rd14233;
	subc.cc.u64 %rd23038, %rd14189, %rd14234;
	subc.cc.u64 %rd23037, %rd14190, %rd14235;
	subc.cc.u64 %rd23036, %rd14191, %rd14236;
	subc.u64 %rd23035, %rd14192, %rd14237;
	// end inline asm
$L__BB1_759:
	// begin inline asm
	add.cc.u64 %rd23046, %rd23040, %rd23040;
	addc.cc.u64 %rd14239, %rd23039, %rd23039;
	addc.cc.u64 %rd14240, %rd23038, %rd23038;
	addc.cc.u64 %rd14241, %rd23037, %rd23037;
	addc.cc.u64 %rd14242, %rd23036, %rd23036;
	addc.u64 %rd14243, %rd23035, %rd23035;
	// end inline asm
	setp.lt.u64 	%p1070, %rd14243, 121098312706494698;
	mov.u64 	%rd23041, %rd14243;
	mov.u64 	%rd23042, %rd14242;
	mov.u64 	%rd23043, %rd14241;
	mov.u64 	%rd23044, %rd14240;
	mov.u64 	%rd23045, %rd14239;
	@%p1070 bra 	$L__BB1_770;
	setp.ne.s64 	%p1071, %rd14243, 121098312706494698;
	@%p1071 bra 	$L__BB1_769;
	setp.lt.u64 	%p1072, %rd14242, -4162727106559522501;
	mov.b64 	%rd23041, 121098312706494698;
	mov.u64 	%rd23042, %rd14242;
	mov.u64 	%rd23043, %rd14241;
	mov.u64 	%rd23044, %rd14240;
	mov.u64 	%rd23045, %rd14239;
	@%p1072 bra 	$L__BB1_770;
	setp.ne.s64 	%p1073, %rd14242, -4162727106559522501;
	@%p1073 bra 	$L__BB1_769;
	setp.lt.u64 	%p1074, %rd14241, 1883307231910630287;
	mov.b64 	%rd23042, -4162727106559522501;
	mov.u64 	%rd23043, %rd14241;
	mov.u64 	%rd23044, %rd14240;
	mov.u64 	%rd23045, %rd14239;
	@%p1074 bra 	$L__BB1_770;
	setp.ne.s64 	%p1075, %rd14241, 1883307231910630287;
	@%p1075 bra 	$L__BB1_769;
	setp.lt.u64 	%p1076, %rd14240, 2230234197602682880;
	mov.b64 	%rd23043, 1883307231910630287;
	mov.u64 	%rd23044, %rd14240;
	mov.u64 	%rd23045, %rd14239;
	@%p1076 bra 	$L__BB1_770;
	setp.ne.s64 	%p1077, %rd14240, 2230234197602682880;
	@%p1077 bra 	$L__BB1_769;
	setp.lt.u64 	%p1078, %rd14239, 1660523435060625408;
	mov.b64 	%rd23044, 2230234197602682880;
	mov.u64 	%rd23045, %rd14239;
	@%p1078 bra 	$L__BB1_770;
	setp.eq.s64 	%p1079, %rd14239, 1660523435060625408;
	setp.lt.u64 	%p1080, %rd23046, -8860621160618917887;
	and.pred  	%p1081, %p1079, %p1080;
	mov.b64 	%rd23045, 1660523435060625408;
	@%p1081 bra 	$L__BB1_770;
$L__BB1_769:
	mov.b64 	%rd14283, -8860621160618917887;
	mov.b64 	%rd14284, 1660523435060625408;
	mov.b64 	%rd14285, 2230234197602682880;
	mov.b64 	%rd14286, 1883307231910630287;
	mov.b64 	%rd14287, -4162727106559522501;
	mov.b64 	%rd14288, 121098312706494698;
	// begin inline asm
	sub.cc.u64 %rd23046, %rd23046, %rd14283;
	subc.cc.u64 %rd23045, %rd14239, %rd14284;
	subc.cc.u64 %rd23044, %rd14240, %rd14285;
	subc.cc.u64 %rd23043, %rd14241, %rd14286;
	subc.cc.u64 %rd23042, %rd14242, %rd14287;
	subc.u64 %rd23041, %rd14243, %rd14288;
	// end inline asm
$L__BB1_770:
	// begin inline asm
	{
	.reg .u64 c;
	.reg .u64 nc;
	.reg .u64 t;
	mad.lo.cc.u64 %rd14325, %rd13940, %rd23046, 0;
	madc.hi.cc.u64 c, %rd13940, %rd23046, 0;
	madc.lo.cc.u64 %rd14347, %rd13940, %rd23045, c;
	madc.hi.cc.u64 c, %rd13940, %rd23045, 0;
	madc.lo.cc.u64 %rd14348, %rd13940, %rd23044, c;
	madc.hi.cc.u64 c, %rd13940, %rd23044, 0;
	madc.lo.cc.u64 %rd14349, %rd13940, %rd23043, c;
	madc.hi.cc.u64 c, %rd13940, %rd23043, 0;
	madc.lo.cc.u64 %rd14350, %rd13940, %rd23042, c;
	madc.hi.cc.u64 c, %rd13940, %rd23042, 0;
	madc.lo.cc.u64 %rd14351, %rd13940, %rd23041, c;
	madc.hi.u64 %rd23052, %rd13940, %rd23041, 0;
	mad.lo.cc.u64 %rd14347, %rd13941, %rd23046, %rd14347;
	madc.hi.cc.u64 c, %rd13941, %rd23046, 0;
	addc.cc.u64 t, %rd14348, c;
	addc.u64 nc, 0, 0;
	mad.lo.cc.u64 %rd14348, %rd13941, %rd23045, t;
	madc.hi.cc.u64 c, %rd13941, %rd23045, nc;
	addc.cc.u64 t, %rd14349, c;
	addc.u64 nc, 0, 0;
	mad.lo.cc.u64 %rd14349, %rd13941, %rd23044, t;
	madc.hi.cc.u64 c, %rd13941, %rd23044, nc;
	addc.cc.u64 t, %rd14350, c;
	addc.u64 nc, 0, 0;
	mad.lo.cc.u64 %rd14350, %rd13941, %rd23043, t;
	madc.hi.cc.u64 c, %rd13941, %rd23043, nc;
	addc.cc.u64 t, %rd14351, c;
	addc.u64 nc, 0, 0;
	mad.lo.cc.u64 %rd14351, %rd13941, %rd23042, t;
	madc.hi.cc.u64 c, %rd13941, %rd23042, nc;
	addc.cc.u64 t, %rd23052, c;
	addc.u64 nc, 0, 0;
	mad.lo.cc.u64 %rd23052, %rd13941, %rd23041, t;
	madc.hi.u64 %rd14375, %rd13941, %rd23041, nc;
	mad.lo.cc.u64 %rd14348, %rd13942, %rd23046, %rd14348;
	madc.hi.cc.u64 c, %rd13942, %rd23046, 0;
	addc.cc.u64 t, %rd14349, c;
	addc.u64 nc, 0, 0;
	mad.lo.cc.u64 %rd14349, %rd13942, %rd23045, t;
	madc.hi.cc.u64 c, %rd13942, %rd23045, nc;
	addc.cc.u64 t, %rd14350, c;
	addc.u64 nc, 0, 0;
	mad.lo.cc.u64 %rd14350, %rd13942, %rd23044, t;
	madc.hi.cc.u64 c, %rd13942, %rd23044, nc;
	addc.cc.u64 t, %rd14351, c;
	addc.u64 nc, 0, 0;
	mad.lo.cc.u64 %rd14351, %rd13942, %rd23043, t;
	madc.hi.cc.u64 c, %rd13942, %rd23043, nc;
	addc.cc.u64 t, %rd23052, c;
	addc.u64 nc, 0, 0;
	mad.lo.cc.u64 %rd23052, %rd13942, %rd23042, t;
	madc.hi.cc.u64 c, %rd13942, %rd23042, nc;
	addc.cc.u64 t, %rd14375, c;
	addc.u64 nc, 0, 0;
	mad.lo.cc.u64 %rd14375, %rd13942, %rd23041, t;
	madc.hi.u64 %rd14398, %rd13942, %rd23041, nc;
	mad.lo.cc.u64 %rd14349, %rd13943, %rd23046, %rd14349;
	madc.hi.cc.u64 c, %rd13943, %rd23046, 0;
	addc.cc.u64 t, %rd14350, c;
	addc.u64 nc, 0, 0;
	mad.lo.cc.u64 %rd14350, %rd13943, %rd23045, t;
	madc.hi.cc.u64 c, %rd13943, %rd23045, nc;
	addc.cc.u64 t, %rd14351, c;
	addc.u64 nc, 0, 0;
	mad.lo.cc.u64 %rd14351, %rd13943, %rd23044, t;
	madc.hi.cc.u64 c, %rd13943, %rd23044, nc;
	addc.cc.u64 t, %rd23052, c;
	addc.u64 nc, 0, 0;
	mad.lo.cc.u64 %rd23052, %rd13943, %rd23043, t;
	madc.hi.cc.u64 c, %rd13943, %rd23043, nc;
	addc.cc.u64 t, %rd14375, c;
	addc.u64 nc, 0, 0;
	mad.lo.cc.u64 %rd14375, %rd13943, %rd23042, t;
	madc.hi.cc.u64 c, %rd13943, %rd23042, nc;
	addc.cc.u64 t, %rd14398, c;
	addc.u64 nc, 0, 0;
	mad.lo.cc.u64 %rd14398, %rd13943, %rd23041, t;
	madc.hi.u64 %rd14421, %rd13943, %rd23041, nc;
	mad.lo.cc.u64 %rd14350, %rd13944, %rd23046, %rd14350;
	madc.hi.cc.u64 c, %rd13944, %rd23046, 0;
	addc.cc.u64 t, %rd14351, c;
	addc.u64 nc, 0, 0;
	mad.lo.cc.u64 %rd14351, %rd13944, %rd23045, t;
	madc.hi.cc.u64 c, %rd13944, %rd23045, nc;
	addc.cc.u64 t, %rd23052, c;
	addc.u64 nc, 0, 0;
	mad.lo.cc.u64 %rd23052, %rd13944, %rd23044, t;
	madc.hi.cc.u64 c, %rd13944, %rd23044, nc;
	addc.cc.u64 t, %rd14375, c;
	addc.u64 nc, 0, 0;
	mad.lo.cc.u64 %rd14375, %rd13944, %rd23043, t;
	madc.hi.cc.u64 c, %rd13944, %rd23043, nc;
	addc.cc.u64 t, %rd14398, c;
	addc.u64 nc, 0, 0;
	mad.lo.cc.u64 %rd14398, %rd13944, %rd23042, t;
	madc.hi.cc.u64 c, %rd13944, %rd23042, nc;
	addc.cc.u64 t, %rd14421, c;
	addc.u64 nc, 0, 0;
	mad.lo.cc.u64 %rd14421, %rd13944, %rd23041, t;
	madc.hi.u64 %rd14444, %rd13944, %rd23041, nc;
	mad.lo.cc.u64 %rd14351, %rd13945, %rd23046, %rd14351;
	madc.hi.cc.u64 c, %rd13945, %rd23046, 0;
	addc.cc.u64 t, %rd23052, c;
	addc.u64 nc, 0, 0;
	mad.lo.cc.u64 %rd23052, %rd13945, %rd23045, t;
	madc.hi.cc.u64 c, %rd13945, %rd23045, nc;
	addc.cc.u64 t, %rd14375, c;
	addc.u64 nc, 0, 0;
	mad.lo.cc.u64 %rd14375, %rd13945, %rd23044, t;
	madc.hi.cc.u64 c, %rd13945, %rd23044, nc;
	addc.cc.u64 t, %rd14398, c;
	addc.u64 nc, 0, 0;
	mad.lo.cc.u64 %rd14398, %rd13945, %rd23043, t;
	madc.hi.cc.u64 c, %rd13945, %rd23043, nc;
	addc.cc.u64 t, %rd14421, c;
	addc.u64 nc, 0, 0;
	mad.lo.cc.u64 %rd14421, %rd13945, %rd23042, t;
	madc.hi.cc.u64 c, %rd13945, %rd23042, nc;
	addc.cc.u64 t, %rd14444, c;
	addc.u64 nc, 0, 0;
	mad.lo.cc.u64 %rd14444, %rd13945, %rd23041, t;
	madc.hi.u64 %rd14445, %rd13945, %rd23041, nc;
	}
	// end inline asm
	mul.lo.s64 	%rd14339, %rd14325, -8860621160618917889;
	mov.b64 	%rd14447, -8860621160618917887;
	mov.b64 	%rd14448, 1660523435060625408;
	mov.b64 	%rd14449, 2230234197602682880;
	mov.b64 	%rd14450, 1883307231910630287;
	mov.b64 	%rd14451, -4162727106559522501;
	mov.b64 	%rd14452, 121098312706494698;
	// begin inline asm
	{
	.reg .u64 c;
	.reg .u64 t;
	.reg .u64 nc;
	mad.lo.cc.u64 c, %rd14339, %rd14447, %rd14325;
	madc.hi.cc.u64 c, %rd14339, %rd14447, 0;
	addc.cc.u64 t, %rd14347, c;
	addc.u64 nc, 0, 0;
	mad.lo.cc.u64 %rd14347, %rd14339, %rd14448, t;
	madc.hi.cc.u64 c, %rd14339, %rd14448, nc;
	addc.cc.u64 t, %rd14348, c;
	addc.u64 nc, 0, 0;
	mad.lo.cc.u64 %rd14348, %rd14339, %rd14449, t;
	madc.hi.cc.u64 c, %rd14339, %rd14449, nc;
	addc.cc.u64 t, %rd14349, c;
	addc.u64 nc, 0, 0;
	mad.lo.cc.u64 %rd14349, %rd14339, %rd14450, t;
	madc.hi.cc.u64 c, %rd14339, %rd14450, nc;
	addc.cc.u64 t, %rd14350, c;
	addc.u64 nc, 0, 0;
	mad.lo.cc.u64 %rd14350, %rd14339, %rd14451, t;
	madc.hi.cc.u64 c, %rd14339, %rd14451, nc;
	addc.cc.u64 t, %rd14351, c;
	addc.u64 nc, 0, 0;
	mad.lo.cc.u64 %rd14351, %rd14339, %rd14452, t;
	madc.hi.cc.u64 c, %rd14339, %rd14452, nc;
	addc.cc.u64 %rd23052, %rd23052, c;
	addc.u64 %rd14377, 0, 0;
	}
	// end inline asm
	mul.lo.s64 	%rd14361, %rd14347, -8860621160618917889;
	// begin inline asm
	{
	.reg .u64 c;
	.reg .u64 t;
	.reg .u64 nc;
	mad.lo.cc.u64 c, %rd14361, %rd14447, %rd14347;
	madc.hi.cc.u64 c, %rd14361, %rd14447, 0;
	addc.cc.u64 t, %rd14348, c;
	addc.u64 nc, 0, 0;
	mad.lo.cc.u64 %rd14348, %rd14361, %rd14448, t;
	madc.hi.cc.u64 c, %rd14361, %rd14448, nc;
	addc.cc.u64 t, %rd14349, c;
	addc.u64 nc, 0, 0;
	mad.lo.cc.u64 %rd14349, %rd14361, %rd14449, t;
	madc.hi.cc.u64 c, %rd14361, %rd14449, nc;
	addc.cc.u64 t, %rd14350, c;
	addc.u64 nc, 0, 0;
	mad.lo.cc.u64 %rd14350, %rd14361, %rd14450, t;
	madc.hi.cc.u64 c, %rd14361, %rd14450, nc;
	addc.cc.u64 t, %rd14351, c;
	addc.u64 nc, 0, 0;
	mad.lo.cc.u64 %rd14351, %rd14361, %rd14451, t;
	madc.hi.cc.u64 c, %rd14361, %rd14451, nc;
	addc.cc.u64 t, %rd23052, c;
	addc.u64 nc, 0, 0;
	mad.lo.cc.u64 %rd23052, %rd14361, %rd14452, t;
	madc.hi.cc.u64 c, %rd14361, %rd14452, nc;
	addc.cc.u64 c, c, %rd14377;
	addc.u64 nc, 0, 0;
	addc.cc.u64 %rd14375, %rd14375, c;
	addc.u64 %rd14377, nc, 0;
	}
	// end inline asm
	mul.lo.s64 	%rd14384, %rd14348, -8860621160618917889;
	// begin inline asm
	{
	.reg .u64 c;
	.reg .u64 t;
	.reg .u64 nc;
	mad.lo.cc.u64 c, %rd14384, %rd14447, %rd14348;
	madc.hi.cc.u64 c, %rd14384, %rd14447, 0;
	addc.cc.u64 t, %rd14349, c;
	addc.u64 nc, 0, 0;
	mad.lo.cc.u64 %rd14349, %rd14384, %rd14448, t;
	madc.hi.cc.u64 c, %rd14384, %rd14448, nc;
	addc.cc.u64 t, %rd14350, c;
	addc.u64 nc, 0, 0;
	mad.lo.cc.u64 %rd14350, %rd14384, %rd14449, t;
	madc.hi.cc.u64 c, %rd14384, %rd14449, nc;
	addc.cc.u64 t, %rd14351, c;
	addc.u64 nc, 0, 0;
	mad.lo.cc.u64 %rd14351, %rd14384, %rd14450, t;
	madc.hi.cc.u64 c, %rd14384, %rd14450, nc;
	addc.cc.u64 t, %rd23052, c;
	addc.u64 nc, 0, 0;
	mad.lo.cc.u64 %rd23052, %rd14384, %rd14451, t;
	madc.hi.cc.u64 c, %rd14384, %rd14451, nc;
	addc.cc.u64 t, %rd14375, c;
	addc.u64 nc, 0, 0;
	mad.lo.cc.u64 %rd14375, %rd14384, %rd14452, t;
	madc.hi.cc.u64 c, %rd14384, %rd14452, nc;
	addc.cc.u64 c, c, %rd14377;
	addc.u64 nc, 0, 0;
	addc.cc.u64 %rd14398, %rd14398, c;
	addc.u64 %rd14377, nc, 0;
	}
	// end inline asm
	mul.lo.s64 	%rd14407, %rd14349, -8860621160618917889;
	// begin inline asm
	{
	.reg .u64 c;
	.reg .u64 t;
	.reg .u64 nc;
	mad.lo.cc.u64 c, %rd14407, %rd14447, %rd14349;
	madc.hi.cc.u64 c, %rd14407, %rd14447, 0;
	addc.cc.u64 t, %rd14350, c;
	addc.u64 nc, 0, 0;
	mad.lo.cc.u64 %rd14350, %rd14407, %rd14448, t;
	madc.hi.cc.u64 c, %rd14407, %rd14448, nc;
	addc.cc.u64 t, %rd14351, c;
	addc.u64 nc, 0, 0;
	mad.lo.cc.u64 %rd14351, %rd14407, %rd14449, t;
	madc.hi.cc.u64 c, %rd14407, %rd14449, nc;
	addc.cc.u64 t, %rd23052, c;
	addc.u64 nc, 0, 0;
	mad.lo.cc.u64 %rd23052, %rd14407, %rd14450, t;
	madc.hi.cc.u64 c, %rd14407, %rd14450, nc;
	addc.cc.u64 t, %rd14375, c;
	addc.u64 nc, 0, 0;
	mad.lo.cc.u64 %rd14375, %rd14407, %rd14451, t;
	madc.hi.cc.u64 c, %rd14407, %rd14451, nc;
	addc.cc.u64 t, %rd14398, c;
	addc.u64 nc, 0, 0;
	mad.lo.cc.u64 %rd14398, %rd14407, %rd14452, t;
	madc.hi.cc.u64 c, %rd14407, %rd14452, nc;
	addc.cc.u64 c, c, %rd14377;
	addc.u64 nc, 0, 0;
	addc.cc.u64 %rd14421, %rd14421, c;
	addc.u64 %rd14377, nc, 0;
	}
	// end inline asm
	mul.lo.s64 	%rd14430, %rd14350, -8860621160618917889;
	// begin inline asm
	{
	.reg .u64 c;
	.reg .u64 t;
	.reg .u64 nc;
	mad.lo.cc.u64 c, %rd14430, %rd14447, %rd14350;
	madc.hi.cc.u64 c, %rd14430, %rd14447, 0;
	addc.cc.u64 t, %rd14351, c;
	addc.u64 nc, 0, 0;
	mad.lo.cc.u64 %rd14351, %rd14430, %rd14448, t;
	madc.hi.cc.u64 c, %rd14430, %rd14448, nc;
	addc.cc.u64 t, %rd23052, c;
	addc.u64 nc, 0, 0;
	mad.lo.cc.u64 %rd23052, %rd14430, %rd14449, t;
	madc.hi.cc.u64 c, %rd14430, %rd14449, nc;
	addc.cc.u64 t, %rd14375, c;
	addc.u64 nc, 0, 0;
	mad.lo.cc.u64 %rd14375, %rd14430, %rd14450, t;
	madc.hi.cc.u64 c, %rd14430, %rd14450, nc;
	addc.cc.u64 t, %rd14398, c;
	addc.u64 nc, 0, 0;
	mad.lo.cc.u64 %rd14398, %rd14430, %rd14451, t;
	madc.hi.cc.u64 c, %rd14430, %rd14451, nc;
	addc.cc.u64 t, %rd14421, c;
	addc.u64 nc, 0, 0;
	mad.lo.cc.u64 %rd14421, %rd14430, %rd14452, t;
	madc.hi.cc.u64 c, %rd14430, %rd14452, nc;
	addc.cc.u64 c, c, %rd14377;
	addc.u64 nc, 0, 0;
	addc.cc.u64 %rd14444, %rd14444, c;
	addc.u64 %rd14377, nc, 0;
	}
	// end inline asm
	mul.lo.s64 	%rd14453, %rd14351, -8860621160618917889;
	// begin inline asm
	{
	.reg .u64 c;
	.reg .u64 t;
	.reg .u64 nc;
	mad.lo.cc.u64 c, %rd14453, %rd14447, %rd14351;
	madc.hi.cc.u64 c, %rd14453, %rd14447, 0;
	addc.cc.u64 t, %rd23052, c;
	addc.u64 nc, 0, 0;
	mad.lo.cc.u64 %rd23052, %rd14453, %rd14448, t;
	madc.hi.cc.u64 c, %rd14453, %rd14448, nc;
	addc.cc.u64 t, %rd14375, c;
	addc.u64 nc, 0, 0;
	mad.lo.cc.u64 %rd14375, %rd14453, %rd14449, t;
	madc.hi.cc.u64 c, %rd14453, %rd14449, nc;
	addc.cc.u64 t, %rd14398, c;
	addc.u64 nc, 0, 0;
	mad.lo.cc.u64 %rd14398, %rd14453, %rd14450, t;
	madc.hi.cc.u64 c, %rd14453, %rd14450, nc;
	addc.cc.u64 t, %rd14421, c;
	addc.u64 nc, 0, 0;
	mad.lo.cc.u64 %rd14421, %rd14453, %rd14451, t;
	madc.hi.cc.u64 c, %rd14453, %rd14451, nc;
	addc.cc.u64 t, %rd14444, c;
	addc.u64 nc, 0, 0;
	mad.lo.cc.u64 %rd14444, %rd14453, %rd14452, t;
	madc.hi.cc.u64 c, %rd14453, %rd14452, nc;
	addc.cc.u64 c, c, %rd14377;
	add.u64 %rd14445, %rd14445, c;
	}
	// end inline asm
	setp.lt.u64 	%p1082, %rd14445, 121098312706494698;
	mov.u64 	%rd23047, %rd14445;
	mov.u64 	%rd23048, %rd14444;
	mov.u64 	%rd23049, %rd14421;
	mov.u64 	%rd23050, %rd14398;
	mov.u64 	%rd23051, %rd14375;
	@%p1082 bra 	$L__BB1_781;
	setp.ne.s64 	%p1083, %rd14445, 121098312706494698;
	@%p1083 bra 	$L__BB1_780;
	setp.lt.u64 	%p1084, %rd14444, -4162727106559522501;
	mov.b64 	%rd23047, 121098312706494698;
	mov.u64 	%rd23048, %rd14444;
	mov.u64 	%rd23049, %rd14421;
	mov.u64 	%rd23050, %rd14398;
	mov.u64 	%rd23051, %rd14375;
	@%p1084 bra 	$L__BB1_781;
	setp.ne.s64 	%p1085, %rd14444, -4162727106559522501;
	@%p1085 bra 	$L__BB1_780;
	setp.lt.u64 	%p1086, %rd14421, 1883307231910630287;
	mov.b64 	%rd23048, -4162727106559522501;
	mov.u64 	%rd23049, %rd14421;
	mov.u64 	%rd23050, %rd14398;
	mov.u64 	%rd23051, %rd14375;
	@%p1086 bra 	$L__BB1_781;
	setp.ne.s64 	%p1087, %rd14421, 1883307231910630287;
	@%p1087 bra 	$L__BB1_780;
	setp.lt.u64 	%p1088, %rd14398, 2230234197602682880;
	mov.b64 	%rd23049, 1883307231910630287;
	mov.u64 	%rd23050, %rd14398;
	mov.u64 	%rd23051, %rd14375;
	@%p1088 bra 	$L__BB1_781;
	setp.ne.s64 	%p1089, %rd14398, 2230234197602682880;
	@%p1089 bra 	$L__BB1_780;
	setp.lt.u64 	%p1090, %rd14375, 1660523435060625408;
	mov.b64 	%rd23050, 2230234197602682880;
	mov.u64 	%rd23051, %rd14375;
	@%p1090 bra 	$L__BB1_781;
	setp.eq.s64 	%p1091, %rd14375, 1660523435060625408;
	setp.lt.u64 	%p1092, %rd23052, -8860621160618917887;
	and.pred  	%p1093, %p1091, %p1092;
	mov.b64 	%rd23051, 1660523435060625408;
	@%p1093 bra 	$L__BB1_781;
$L__BB1_780:
	mov.b64 	%rd14488, -8860621160618917887;
	mov.b64 	%rd14489, 1660523435060625408;
	mov.b64 	%rd14490, 2230234197602682880;
	mov.b64 	%rd14491, 1883307231910630287;
	mov.b64 	%rd14492, -4162727106559522501;
	mov.b64 	%rd14493, 121098312706494698;
	// begin inline asm
	sub.cc.u64 %rd23052, %rd23052, %rd14488;
	subc.cc.u64 %rd23051, %rd14375, %rd14489;
	subc.cc.u64 %rd23050, %rd14398, %rd14490;
	subc.cc.u64 %rd23049, %rd14421, %rd14491;
	subc.cc.u64 %rd23048, %rd14444, %rd14492;
	subc.u64 %rd23047, %rd14445, %rd14493;
	// end inline asm
$L__BB1_781:
	ld.global.u64 	%rd1267, [%rd22643+16];
	setp.lt.u64 	%p1094, %rd1267, %rd22891;
	@%p1094 bra 	$L__BB1_793;
	setp.le.u64 	%p1095, %rd1267, %rd22891;
	@%p1095 bra 	$L__BB1_783;
	bra.uni 	$L__BB1_792;
$L__BB1_783:
	ld.global.u64 	%rd1268, [%rd22643+8];
	setp.lt.u64 	%p1096, %rd1268, %rd22892;
	@%p1096 bra 	$L__BB1_793;
	setp.gt.u64 	%p1097, %rd1268, %rd22892;
	@%p1097 bra 	$L__BB1_792;
	ld.global.u64 	%rd1269, [%rd22643];
	setp.lt.u64 	%p1098, %rd1269, %rd22893;
	@%p1098 bra 	$L__BB1_793;
	setp.gt.u64 	%p1099, %rd1269, %rd22893;
	@%p1099 bra 	$L__BB1_792;
	ld.global.u64 	%rd1270, [%rd22643+-8];
	setp.lt.u64 	%p1100, %rd1270, %rd22894;
	@%p1100 bra 	$L__BB1_793;
	setp.gt.u64 	%p1101, %rd1270, %rd22894;
	@%p1101 bra 	$L__BB1_792;
	ld.global.u64 	%rd1271, [%rd22643+-16];
	setp.lt.u64 	%p1102, %rd1271, %rd22895;
	@%p1102 bra 	$L__BB1_793;
	setp.gt.u64 	%p1103, %rd1271, %rd22895;
	@%p1103 bra 	$L__BB1_792;
	ld.global.u64 	%rd14494, [%rd22643+-24];
	setp.gt.u64 	%p1104, %rd14494, %rd22896;
	@%p1104 bra 	$L__BB1_792;
	bra.uni 	$L__BB1_793;
$L__BB1_792:
	mov.b64 	%rd14507, -8860621160618917887;
	mov.b64 	%rd14508, 1660523435060625408;
	mov.b64 	%rd14509, 2230234197602682880;
	mov.b64 	%rd14510, 1883307231910630287;
	mov.b64 	%rd14511, -4162727106559522501;
	mov.b64 	%rd14512, 121098312706494698;
	// begin inline asm
	add.cc.u64 %rd22896, %rd22896, %rd14507;
	addc.cc.u64 %rd22895, %rd22895, %rd14508;
	addc.cc.u64 %rd22894, %rd22894, %rd14509;
	addc.cc.u64 %rd22893, %rd22893, %rd14510;
	addc.cc.u64 %rd22892, %rd22892, %rd14511;
	addc.u64 %rd22891, %rd22891, %rd14512;
	// end inline asm
$L__BB1_793:
	ld.global.u64 	%rd1284, [%rd22643+-24];
	ld.global.u64 	%rd1285, [%rd22643+-16];
	ld.global.u64 	%rd1286, [%rd22643+-8];
	ld.global.u64 	%rd1287, [%rd22643];
	ld.global.u64 	%rd1288, [%rd22643+8];
	// begin inline asm
	sub.cc.u64 %rd14513, %rd22896, %rd1284;
	subc.cc.u64 %rd14514, %rd22895, %rd1285;
	subc.cc.u64 %rd14515, %rd22894, %rd1286;
	subc.cc.u64 %rd14516, %rd22893, %rd1287;
	subc.cc.u64 %rd14517, %rd22892, %rd1288;
	subc.u64 %rd14518, %rd22891, %rd1267;
	// end inline asm
	// begin inline asm
	add.cc.u64 %rd23064, %rd14513, %rd14513;
	addc.cc.u64 %rd14532, %rd14514, %rd14514;
	addc.cc.u64 %rd14533, %rd14515, %rd14515;
	addc.cc.u64 %rd14534, %rd14516, %rd14516;
	addc.cc.u64 %rd14535, %rd14517, %rd14517;
	addc.u64 %rd14536, %rd14518, %rd14518;
	// end inline asm
	setp.lt.u64 	%p1105, %rd14536, 121098312706494698;
	mov.u64 	%rd23059, %rd14536;
	mov.u64 	%rd23060, %rd14535;
	mov.u64 	%rd23061, %rd14534;
	mov.u64 	%rd23062, %rd14533;
	mov.u64 	%rd23063, %rd14532;
	@%p1105 bra 	$L__BB1_804;
	setp.ne.s64 	%p1106, %rd14536, 121098312706494698;
	@%p1106 bra 	$L__BB1_803;
	setp.lt.u64 	%p1107, %rd14535, -4162727106559522501;
	mov.b64 	%rd23059, 121098312706494698;
	mov.u64 	%rd23060, %rd14535;
	mov.u64 	%rd23061, %rd14534;
	mov.u64 	%rd23062, %rd14533;
	mov.u64 	%rd23063, %rd14532;
	@%p1107 bra 	$L__BB1_804;
	setp.ne.s64 	%p1108, %rd14535, -4162727106559522501;
	@%p1108 bra 	$L__BB1_803;
	setp.lt.u64 	%p1109, %rd14534, 1883307231910630287;
	mov.b64 	%rd23060, -4162727106559522501;
	mov.u64 	%rd23061, %rd14534;
	mov.u64 	%rd23062, %rd14533;
	mov.u64 	%rd23063, %rd14532;
	@%p1109 bra 	$L__BB1_804;
	setp.ne.s64 	%p1110, %rd14534, 1883307231910630287;
	@%p1110 bra 	$L__BB1_803;
	setp.lt.u64 	%p1111, %rd14533, 2230234197602682880;
	mov.b64 	%rd23061, 1883307231910630287;
	mov.u64 	%rd23062, %rd14533;
	mov.u64 	%rd23063, %rd14532;
	@%p1111 bra 	$L__BB1_804;
	setp.ne.s64 	%p1112, %rd14533, 2230234197602682880;
	@%p1112 bra 	$L__BB1_803;
	setp.lt.u64 	%p1113, %rd14532, 1660523435060625408;
	mov.b64 	%rd23062, 2230234197602682880;
	mov.u64 	%rd23063, %rd14532;
	@%p1113 bra 	$L__BB1_804;
	setp.eq.s64 	%p1114, %rd14532, 1660523435060625408;
	setp.lt.u64 	%p1115, %rd23064, -8860621160618917887;
	and.pred  	%p1116, %p1114, %p1115;
	mov.b64 	%rd23063, 1660523435060625408;
	@%p1116 bra 	$L__BB1_804;
$L__BB1_803:
	mov.b64 	%rd14576, -8860621160618917887;
	mov.b64 	%rd14577, 1660523435060625408;
	mov.b64 	%rd14578, 2230234197602682880;
	mov.b64 	%rd14579, 1883307231910630287;
	mov.b64 	%rd14580, -4162727106559522501;
	mov.b64 	%rd14581, 121098312706494698;
	// begin inline asm
	sub.cc.u64 %rd23064, %rd23064, %rd14576;
	subc.cc.u64 %rd23063, %rd14532, %rd14577;
	subc.cc.u64 %rd23062, %rd14533, %rd14578;
	subc.cc.u64 %rd23061, %rd14534, %rd14579;
	subc.cc.u64 %rd23060, %rd14535, %rd14580;
	subc.u64 %rd23059, %rd14536, %rd14581;
	// end inline asm
$L__BB1_804:
	// begin inline asm
	{
	.reg .u64 c;
	.reg .u64 nc;
	.reg .u64 t;
	mad.lo.cc.u64 %rd14618, %rd801, %rd23046, 0;
	madc.hi.cc.u64 c, %rd801, %rd23046, 0;
	madc.lo.cc.u64 %rd14640, %rd801, %rd23045, c;
	madc.hi.cc.u64 c, %rd801, %rd23045, 0;
	madc.lo.cc.u64 %rd14641, %rd801, %rd23044, c;
	madc.hi.cc.u64 c, %rd801, %rd23044, 0;
	madc.lo.cc.u64 %rd14642, %rd801, %rd23043, c;
	madc.hi.cc.u64 c, %rd801, %rd23043, 0;
	madc.lo.cc.u64 %rd14643, %rd801, %rd23042, c;
	madc.hi.cc.u64 c, %rd801, %rd23042, 0;
	madc.lo.cc.u64 %rd14644, %rd801, %rd23041, c;
	madc.hi.u64 %rd23070, %rd801, %rd23041, 0;
	mad.lo.cc.u64 %rd14640, %rd1185, %rd23046, %rd14640;
	madc.hi.cc.u64 c, %rd1185, %rd23046, 0;
	addc.cc.u64 t, %rd14641, c;
	addc.u64 nc, 0, 0;
	mad.lo.cc.u64 %rd14641, %rd1185, %rd23045, t;
	madc.hi.cc.u64 c, %rd1185, %rd23045, nc;
	addc.cc.u64 t, %rd14642, c;
	addc.u64 nc, 0, 0;
	mad.lo.cc.u64 %rd14642, %rd1185, %rd23044, t;
	madc.hi.cc.u64 c, %rd1185, %rd23044, nc;
	addc.cc.u64 t, %rd14643, c;
	addc.u64 nc, 0, 0;
	mad.lo.cc.u64 %rd14643, %rd1185, %rd23043, t;
	madc.hi.cc.u64 c, %rd1185, %rd23043, nc;
	addc.cc.u64 t, %rd14644, c;
	addc.u64 nc, 0, 0;
	mad.lo.cc.u64 %rd14644, %rd1185, %rd23042, t;
	madc.hi.cc.u64 c, %rd1185, %rd23042, nc;
	addc.cc.u64 t, %rd23070, c;
	addc.u64 nc, 0, 0;
	mad.lo.cc.u64 %rd23070, %rd1185, %rd23041, t;
	madc.hi.u64 %rd14668, %rd1185, %rd23041, nc;
	mad.lo.cc.u64 %rd14641, %rd1186, %rd23046, %rd14641;
	madc.hi.cc.u64 c, %rd1186, %rd23046, 0;
	addc.cc.u64 t, %rd14642, c;
	addc.u64 nc, 0, 0;
	mad.lo.cc.u64 %rd14642, %rd1186, %rd23045, t;
	madc.hi.cc.u64 c, %rd1186, %rd23045, nc;
	addc.cc.u64 t, %rd14643, c;
	addc.u64 nc, 0, 0;
	mad.lo.cc.u64 %rd14643, %rd1186, %rd23044, t;
	madc.hi.cc.u64 c, %rd1186, %rd23044, nc;
	addc.cc.u64 t, %rd14644, c;
	addc.u64 nc, 0, 0;
	mad.lo.cc.u64 %rd14644, %rd1186, %rd23043, t;
	madc.hi.cc.u64 c, %rd1186, %rd23043, nc;
	addc.cc.u64 t, %rd23070, c;
	addc.u64 nc, 0, 0;
	mad.lo.cc.u64 %rd23070, %rd1186, %rd23042, t;
	madc.hi.cc.u64 c, %rd1186, %rd23042, nc;
	addc.cc.u64 t, %rd14668, c;
	addc.u64 nc, 0, 0;
	mad.lo.cc.u64 %rd14668, %rd1186, %rd23041, t;
	madc.hi.u64 %rd14691, %rd1186, %rd23041, nc;
	mad.lo.cc.u64 %rd14642, %rd1187, %rd23046, %rd14642;
	madc.hi.cc.u64 c, %rd1187, %rd23046, 0;
	addc.cc.u64 t, %rd14643, c;
	addc.u64 nc, 0, 0;
	mad.lo.cc.u64 %rd14643, %rd1187, %rd23045, t;
	madc.hi.cc.u64 c, %rd1187, %rd23045, nc;
	addc.cc.u64 t, %rd14644, c;
	addc.u64 nc, 0, 0;
	mad.lo.cc.u64 %rd14644, %rd1187, %rd23044, t;
	madc.hi.cc.u64 c, %rd1187, %rd23044, nc;
	addc.cc.u64 t, %rd23070, c;
	addc.u64 nc, 0, 0;
	mad.lo.cc.u64 %rd23070, %rd1187, %rd23043, t;
	madc.hi.cc.u64 c, %rd1187, %rd23043, nc;
	addc.cc.u64 t, %rd14668, c;
	addc.u64 nc, 0, 0;
	mad.lo.cc.u64 %rd14668, %rd1187, %rd23042, t;
	madc.hi.cc.u64 c, %rd1187, %rd23042, nc;
	addc.cc.u64 t, %rd14691, c;
	addc.u64 nc, 0, 0;
	mad.lo.cc.u64 %rd14691, %rd1187, %rd23041, t;
	madc.hi.u64 %rd14714, %rd1187, %rd23041, nc;
	mad.lo.cc.u64 %rd14643, %rd1188, %rd23046, %rd14643;
	madc.hi.cc.u64 c, %rd1188, %rd23046, 0;
	addc.cc.u64 t, %rd14644, c;
	addc.u64 nc, 0, 0;
	mad.lo.cc.u64 %rd14644, %rd1188, %rd23045, t;
	madc.hi.cc.u64 c, %rd1188, %rd23045, nc;
	addc.cc.u64 t, %rd23070, c;
	addc.u64 nc, 0, 0;
	mad.lo.cc.u64 %rd23070, %rd1188, %rd23044, t;
	madc.hi.cc.u64 c, %rd1188, %rd23044, nc;
	addc.cc.u64 t, %rd14668, c;
	addc.u64 nc, 0, 0;
	mad.lo.cc.u64 %rd14668, %rd1188, %rd23043, t;
	madc.hi.cc.u64 c, %rd1188, %rd23043, nc;
	addc.cc.u64 t, %rd14691, c;
	addc.u64 nc, 0, 0;
	mad.lo.cc.u64 %rd14691, %rd1188, %rd23042, t;
	madc.hi.cc.u64 c, %rd1188, %rd23042, nc;
	addc.cc.u64 t, %rd14714, c;
	addc.u64 nc, 0, 0;
	mad.lo.cc.u64 %rd14714, %rd1188, %rd23041, t;
	madc.hi.u64 %rd14737, %rd1188, %rd23041, nc;
	mad.lo.cc.u64 %rd14644, %rd1168, %rd23046, %rd14644;
	madc.hi.cc.u64 c, %rd1168, %rd23046, 0;
	addc.cc.u64 t, %rd23070, c;
	addc.u64 nc, 0, 0;
	mad.lo.cc.u64 %rd23070, %rd1168, %rd23045, t;
	madc.hi.cc.u64 c, %rd1168, %rd23045, nc;
	addc.cc.u64 t, %rd14668, c;
	addc.u64 nc, 0, 0;
	mad.lo.cc.u64 %rd14668, %rd1168, %rd23044, t;
	madc.hi.cc.u64 c, %rd1168, %rd23044, nc;
	addc.cc.u64 t, %rd14691, c;
	addc.u64 nc, 0, 0;
	mad.lo.cc.u64 %rd14691, %rd1168, %rd23043, t;
	madc.hi.cc.u64 c, %rd1168, %rd23043, nc;
	addc.cc.u64 t, %rd14714, c;
	addc.u64 nc, 0, 0;
	mad.lo.cc.u64 %rd14714, %rd1168, %rd23042, t;
	madc.hi.cc.u64 c, %rd1168, %rd23042, nc;
	addc.cc.u64 t, %rd14737, c;
	addc.u64 nc, 0, 0;
	mad.lo.cc.u64 %rd14737, %rd1168, %rd23041, t;
	madc.hi.u64 %rd14738, %rd1168, %rd23041, nc;
	}
	// end inline asm
	mul.lo.s64 	%rd14632, %rd14618, -8860621160618917889;
	mov.b64 	%rd14740, -8860621160618917887;
	mov.b64 	%rd14741, 1660523435060625408;
	mov.b64 	%rd14742, 2230234197602682880;
	mov.b64 	%rd14743, 1883307231910630287;
	mov.b64 	%rd14744, -4162727106559522501;
	mov.b64 	%rd14745, 121098312706494698;
	// begin inline asm
	{
	.reg .u64 c;
	.reg .u64 t;
	.reg .u64 nc;
	mad.lo.cc.u64 c, %rd14632, %rd14740, %rd14618;
	madc.hi.cc.u64 c, %rd14632, %rd14740, 0;
	addc.cc.u64 t, %rd14640, c;
	addc.u64 nc, 0, 0;
	mad.lo.cc.u64 %rd14640, %rd14632, %rd14741, t;
	madc.hi.cc.u64 c, %rd14632, %rd14741, nc;
	addc.cc.u64 t, %rd14641, c;
	addc.u64 nc, 0, 0;
	mad.lo.cc.u64 %rd14641, %rd14632, %rd14742, t;
	madc.hi.cc.u64 c, %rd14632, %rd14742, nc;
	addc.cc.u64 t, %rd14642, c;
	addc.u64 nc, 0, 0;
	mad.lo.cc.u64 %rd14642, %rd14632, %rd14743, t;
	madc.hi.cc.u64 c, %rd14632, %rd14743, nc;
	addc.cc.u64 t, %rd14643, c;
	addc.u64 nc, 0, 0;
	mad.lo.cc.u64 %rd14643, %rd14632, %rd14744, t;
	madc.hi.cc.u64 c, %rd14632, %rd14744, nc;
	addc.cc.u64 t, %rd14644, c;
	addc.u64 nc, 0, 0;
	mad.lo.cc.u64 %rd14644, %rd14632, %rd14745, t;
	madc.hi.cc.u64 c, %rd14632, %rd14745, nc;
	addc.cc.u64 %rd23070, %rd23070, c;
	addc.u64 %rd14670, 0, 0;
	}
	// end inline asm
	mul.lo.s64 	%rd14654, %rd14640, -8860621160618917889;
	// begin inline asm
	{
	.reg .u64 c;
	.reg .u64 t;
	.reg .u64 nc;
	mad.lo.cc.u64 c, %rd14654, %rd14740, %rd14640;
	madc.hi.cc.u64 c, %rd14654, %rd14740, 0;
	addc.cc.u64 t, %rd14641, c;
	addc.u64 nc, 0, 0;
	mad.lo.cc.u64 %rd14641, %rd14654, %rd14741, t;
	madc.hi.cc.u64 c, %rd14654, %rd14741, nc;
	addc.cc.u64 t, %rd14642, c;
	addc.u64 nc, 0, 0;
	mad.lo.cc.u64 %rd14642, %rd14654, %rd14742, t;
	madc.hi.cc.u64 c, %rd14654, %rd14742, nc;
	addc.cc.u64 t, %rd14643, c;
	addc.u64 nc, 0, 0;
	mad.lo.cc.u64 %rd14643, %rd14654, %rd14743, t;
	madc.hi.cc.u64 c, %rd14654, %rd14743, nc;
	addc.cc.u64 t, %rd14644, c;
	addc.u64 nc, 0, 0;
	mad.lo.cc.u64 %rd14644, %rd14654, %rd14744, t;
	madc.hi.cc.u64 c, %rd14654, %rd14744, nc;
	addc.cc.u64 t, %rd23070, c;
	addc.u64 nc, 0, 0;
	mad.lo.cc.u64 %rd23070, %rd14654, %rd14745, t;
	madc.hi.cc.u64 c, %rd14654, %rd14745, nc;
	addc.cc.u64 c, c, %rd14670;
	addc.u64 nc, 0, 0;
	addc.cc.u64 %rd14668, %rd14668, c;
	addc.u64 %rd14670, nc, 0;
	}
	// end inline asm
	mul.lo.s64 	%rd14677, %rd14641, -8860621160618917889;
	// begin inline asm
	{
	.reg .u64 c;
	.reg .u64 t;
	.reg .u64 nc;
	mad.lo.cc.u64 c, %rd14677, %rd14740, %rd14641;
	madc.hi.cc.u64 c, %rd14677, %rd14740, 0;
	addc.cc.u64 t, %rd14642, c;
	addc.u64 nc, 0, 0;
	mad.lo.cc.u64 %rd14642, %rd14677, %rd14741, t;
	madc.hi.cc.u64 c, %rd14677, %rd14741, nc;
	addc.cc.u64 t, %rd14643, c;
	addc.u64 nc, 0, 0;
	mad.lo.cc.u64 %rd14643, %rd14677, %rd14742, t;
	madc.hi.cc.u64 c, %rd14677, %rd14742, nc;
	addc.cc.u64 t, %rd14644, c;
	addc.u64 nc, 0, 0;
	mad.lo.cc.u64 %rd14644, %rd14677, %rd14743, t;
	madc.hi.cc.u64 c, %rd14677, %rd14743, nc;
	addc.cc.u64 t, %rd23070, c;
	addc.u64 nc, 0, 0;
	mad.lo.cc.u64 %rd23070, %rd14677, %rd14744, t;
	madc.hi.cc.u64 c, %rd14677, %rd14744, nc;
	addc.cc.u64 t, %rd14668, c;
	addc.u64 nc, 0, 0;
	mad.lo.cc.u64 %rd14668, %rd14677, %rd14745, t;
	madc.hi.cc.u64 c, %rd14677, %rd14745, nc;
	addc.cc.u64 c, c, %rd14670;
	addc.u64 nc, 0, 0;
	addc.cc.u64 %rd14691, %rd14691, c;
	addc.u64 %rd14670, nc, 0;
	}
	// end inline asm
	mul.lo.s64 	%rd14700, %rd14642, -8860621160618917889;
	// begin inline asm
	{
	.reg .u64 c;
	.reg .u64 t;
	.reg .u64 nc;
	mad.lo.cc.u64 c, %rd14700, %rd14740, %rd14642;
	madc.hi.cc.u64 c, %rd14700, %rd14740, 0;
	addc.cc.u64 t, %rd14643, c;
	addc.u64 nc, 0, 0;
	mad.lo.cc.u64 %rd14643, %rd14700, %rd14741, t;
	madc.hi.cc.u64 c, %rd14700, %rd14741, nc;
	addc.cc.u64 t, %rd14644, c;
	addc.u64 nc, 0, 0;
	mad.lo.cc.u64 %rd14644, %rd14700, %rd14742, t;
	madc.hi.cc.u64 c, %rd14700, %rd14742, nc;
	addc.cc.u64 t, %rd23070, c;
	addc.u64 nc, 0, 0;
	mad.lo.cc.u64 %rd23070, %rd14700, %rd14743, t;
	madc.hi.cc.u64 c, %rd14700, %rd14743, nc;
	addc.cc.u64 t, %rd14668, c;
	addc.u64 nc, 0, 0;
	mad.lo.cc.u64 %rd14668, %rd14700, %rd14744, t;
	madc.hi.cc.u64 c, %rd14700, %rd14744, nc;
	addc.cc.u64 t, %rd14691, c;
	addc.u64 nc, 0, 0;
	mad.lo.cc.u64 %rd14691, %rd14700, %rd14745, t;
	madc.hi.cc.u64 c, %rd14700, %rd14745, nc;
	addc.cc.u64 c, c, %rd14670;
	addc.u64 nc, 0, 0;
	addc.cc.u64 %rd14714, %rd14714, c;
	addc.u64 %rd14670, nc, 0;
	}
	// end inline asm
	mul.lo.s64 	%rd14723, %rd14643, -8860621160618917889;
	// begin inline asm
	{
	.reg .u64 c;
	.reg .u64 t;
	.reg .u64 nc;
	mad.lo.cc.u64 c, %rd14723, %rd14740, %rd14643;
	madc.hi.cc.u64 c, %rd14723, %rd14740, 0;
	addc.cc.u64 t, %rd14644, c;
	addc.u64 nc, 0, 0;
	mad.lo.cc.u64 %rd14644, %rd14723, %rd14741, t;
	madc.hi.cc.u64 c, %rd14723, %rd14741, nc;
	addc.cc.u64 t, %rd23070, c;
	addc.u64 nc, 0, 0;
	mad.lo.cc.u64 %rd23070, %rd14723, %rd14742, t;
	madc.hi.cc.u64 c, %rd14723, %rd14742, nc;
	addc.cc.u64 t, %rd14668, c;
	addc.u64 nc, 0, 0;
	mad.lo.cc.u64 %rd14668, %rd14723, %rd14743, t;
	madc.hi.cc.u64 c, %rd14723, %rd14743, nc;
	addc.cc.u64 t, %rd14691, c;
	addc.u64 nc, 0, 0;
	mad.lo.cc.u64 %rd14691, %rd14723, %rd14744, t;
	madc.hi.cc.u64 c, %rd14723, %rd14744, nc;
	addc.cc.u64 t, %rd14714, c;
	addc.u64 nc, 0, 0;
	mad.lo.cc.u64 %rd14714, %rd14723, %rd14745, t;
	madc.hi.cc.u64 c, %rd14723, %rd14745, nc;
	addc.cc.u64 c, c, %rd14670;
	addc.u64 nc, 0, 0;
	addc.cc.u64 %rd14737, %rd14737, c;
	addc.u64 %rd14670, nc, 0;
	}
	// end inline asm
	mul.lo.s64 	%rd14746, %rd14644, -8860621160618917889;
	// begin inline asm
	{
	.reg .u64 c;
	.reg .u64 t;
	.reg .u64 nc;
	mad.lo.cc.u64 c, %rd14746, %rd14740, %rd14644;
	madc.hi.cc.u64 c, %rd14746, %rd14740, 0;
	addc.cc.u64 t, %rd23070, c;
	addc.u64 nc, 0, 0;
	mad.lo.cc.u64 %rd23070, %rd14746, %rd14741, t;
	madc.hi.cc.u64 c, %rd14746, %rd14741, nc;
	addc.cc.u64 t, %rd14668, c;
	addc.u64 nc, 0, 0;
	mad.lo.cc.u64 %rd14668, %rd14746, %rd14742, t;
	madc.hi.cc.u64 c, %rd14746, %rd14742, nc;
	addc.cc.u64 t, %rd14691, c;
	addc.u64 nc, 0, 0;
	mad.lo.cc.u64 %rd14691, %rd14746, %rd14743, t;
	madc.hi.cc.u64 c, %rd14746, %rd14743, nc;
	addc.cc.u64 t, %rd14714, c;
	addc.u64 nc, 0, 0;
	mad.lo.cc.u64 %rd14714, %rd14746, %rd14744, t;
	madc.hi.cc.u64 c, %rd14746, %rd14744, nc;
	addc.cc.u64 t, %rd14737, c;
	addc.u64 nc, 0, 0;
	mad.lo.cc.u64 %rd14737, %rd14746, %rd14745, t;
	madc.hi.cc.u64 c, %rd14746, %rd14745, nc;
	addc.cc.u64 c, c, %rd14670;
	add.u64 %rd14738, %rd14738, c;
	}
	// end inline asm
	setp.lt.u64 	%p1117, %rd14738, 121098312706494698;
	mov.u64 	%rd23112, %rd14738;
	mov.u64 	%rd23111, %rd14737;
	mov.u64 	%rd23110, %rd14714;
	mov.u64 	%rd23109, %rd14691;
	mov.u64 	%rd23108, %rd14668;
	@%p1117 bra 	$L__BB1_815;
	setp.ne.s64 	%p1118, %rd14738, 121098312706494698;
	@%p1118 bra 	$L__BB1_814;
	setp.lt.u64 	%p1119, %rd14737, -4162727106559522501;
	mov.b64 	%rd23112, 121098312706494698;
	mov.u64 	%rd23111, %rd14737;
	mov.u64 	%rd23110, %rd14714;
	mov.u64 	%rd23109, %rd14691;
	mov.u64 	%rd23108, %rd14668;
	@%p1119 bra 	$L__BB1_815;
	setp.ne.s64 	%p1120, %rd14737, -4162727106559522501;
	@%p1120 bra 	$L__BB1_814;
	setp.lt.u64 	%p1121, %rd14714, 1883307231910630287;
	mov.b64 	%rd23111, -4162727106559522501;
	mov.u64 	%rd23110, %rd14714;
	mov.u64 	%rd23109, %rd14691;
	mov.u64 	%rd23108, %rd14668;
	@%p1121 bra 	$L__BB1_815;
	setp.ne.s64 	%p1122, %rd14714, 1883307231910630287;
	@%p1122 bra 	$L__BB1_814;
	setp.lt.u64 	%p1123, %rd14691, 2230234197602682880;
	mov.b64 	%rd23110, 1883307231910630287;
	mov.u64 	%rd23109, %rd14691;
	mov.u64 	%rd23108, %rd14668;
	@%p1123 bra 	$L__BB1_815;
	setp.ne.s64 	%p1124, %rd14691, 2230234197602682880;
	@%p1124 bra 	$L__BB1_814;
	setp.lt.u64 	%p1125, %rd14668, 1660523435060625408;
	mov.b64 	%rd23109, 2230234197602682880;
	mov.u64 	%rd23108, %rd14668;
	@%p1125 bra 	$L__BB1_815;
	setp.eq.s64 	%p1126, %rd14668, 1660523435060625408;
	setp.lt.u64 	%p1127, %rd23070, -8860621160618917887;
	and.pred  	%p1128, %p1126, %p1127;
	mov.b64 	%rd23108, 1660523435060625408;
	@%p1128 bra 	$L__BB1_815;
$L__BB1_814:
	mov.b64 	%rd14781, -8860621160618917887;
	mov.b64 	%rd14782, 1660523435060625408;
	mov.b64 	%rd14783, 2230234197602682880;
	mov.b64 	%rd14784, 1883307231910630287;
	mov.b64 	%rd14785, -4162727106559522501;
	mov.b64 	%rd14786, 121098312706494698;
	// begin inline asm
	sub.cc.u64 %rd23070, %rd23070, %rd14781;
	subc.cc.u64 %rd23108, %rd14668, %rd14782;
	subc.cc.u64 %rd23109, %rd14691, %rd14783;
	subc.cc.u64 %rd23110, %rd14714, %rd14784;
	subc.cc.u64 %rd23111, %rd14737, %rd14785;
	subc.u64 %rd23112, %rd14738, %rd14786;
	// end inline asm
$L__BB1_815:
	// begin inline asm
	{
	.reg .u64 c;
	.reg .u64 nc;
	.reg .u64 t;
	mad.lo.cc.u64 %rd14788, %rd23064, %rd23063, 0;
	madc.hi.cc.u64 c, %rd23064, %rd23063, 0;
	madc.lo.cc.u64 %rd14789, %rd23064, %rd23062, c;
	madc.hi.cc.u64 c, %rd23064, %rd23062, 0;
	madc.lo.cc.u64 %rd14790, %rd23064, %rd23061, c;
	madc.hi.cc.u64 c, %rd23064, %rd23061, 0;
	madc.lo.cc.u64 %rd14791, %rd23064, %rd23060, c;
	madc.hi.cc.u64 c, %rd23064, %rd23060, 0;
	madc.lo.cc.u64 %rd14792, %rd23064, %rd23059, c;
	madc.hi.u64 %rd14793, %rd23064, %rd23059, 0;
	mad.lo.cc.u64 %rd14790, %rd23063, %rd23062, %rd14790;
	madc.hi.cc.u64 c, %rd23063, %rd23062, 0;
	addc.cc.u64 t, %rd14791, c;
	addc.u64 nc, 0, 0;
	mad.lo.cc.u64 %rd14791, %rd23063, %rd23061, t;
	madc.hi.cc.u64 c, %rd23063, %rd23061, nc;
	addc.cc.u64 t, %rd14792, c;
	addc.u64 nc, 0, 0;
	mad.lo.cc.u64 %rd14792, %rd23063, %rd23060, t;
	madc.hi.cc.u64 c, %rd23063, %rd23060, nc;
	addc.cc.u64 t, %rd14793, c;
	addc.u64 nc, 0, 0;
	mad.lo.cc.u64 %rd14793, %rd23063, %rd23059, t;
	madc.hi.u64 %rd14794, %rd23063, %rd23059, nc;
	mad.lo.cc.u64 %rd14792, %rd23062, %rd23061, %rd14792;
	madc.hi.cc.u64 c, %rd23062, %rd23061, 0;
	addc.cc.u64 t, %rd14793, c;
	addc.u64 nc, 0, 0;
	mad.lo.cc.u64 %rd14793, %rd23062, %rd23060, t;
	madc.hi.cc.u64 c, %rd23062, %rd23060, nc;
	addc.cc.u64 t, %rd14794, c;
	addc.u64 nc, 0, 0;
	mad.lo.cc.u64 %rd14794, %rd23062, %rd23059, t;
	madc.hi.u64 %rd14795, %rd23062, %rd23059, nc;
	mad.lo.cc.u64 %rd14794, %rd23061, %rd23060, %rd14794;
	madc.hi.cc.u64 c, %rd23061, %rd23060, 0;
	addc.cc.u64 t, %rd14795, c;
	addc.u64 nc, 0, 0;
	mad.lo.cc.u64 %rd14795, %rd23061, %rd23059, t;
	madc.hi.u64 %rd14796, %rd23061, %rd23059, nc;
	mad.lo.cc.u64 %rd14796, %rd23060, %rd23059, %rd14796;
	madc.hi.u64 %rd14797, %rd23060, %rd23059, 0;
	}
	// end inline asm
	shr.u64 	%rd14967, %rd14797, 63;
	mov.b64 	{%r625, %r626}, %rd14797;
	mov.b64 	{%r627, %r628}, %rd14796;
	shf.l.wrap.b32 	%r629, %r628, %r625, 1;
	shf.l.wrap.b32 	%r630, %r625, %r626, 1;
	mov.b64 	%rd14944, {%r629, %r630};
	mov.b64 	{%r631, %r632}, %rd14795;
	shf.l.wrap.b32 	%r633, %r632, %r627, 1;
	shf.l.wrap.b32 	%r634, %r627, %r628, 1;
	mov.b64 	%rd14921, {%r633, %r634};
	mov.b64 	{%r635, %r636}, %rd14794;
	shf.l.wrap.b32 	%r637, %r636, %r631, 1;
	shf.l.wrap.b32 	%r638, %r631, %r632, 1;
	mov.b64 	%rd14898, {%r637, %r638};
	mov.b64 	{%r639, %r640}, %rd14793;
	shf.l.wrap.b32 	%r641, %r640, %r635, 1;
	shf.l.wrap.b32 	%r642, %r635, %r636, 1;
	mov.b64 	%rd14875, {%r641, %r642};
	mov.b64 	{%r643, %r644}, %rd14792;
	shf.l.wrap.b32 	%r645, %r644, %r639, 1;
	shf.l.wrap.b32 	%r646, %r639, %r640, 1;
	mov.b64 	%rd23076, {%r645, %r646};
	mov.b64 	{%r647, %r648}, %rd14791;
	shf.l.wrap.b32 	%r649, %r648, %r643, 1;
	shf.l.wrap.b32 	%r650, %r643, %r644, 1;
	mov.b64 	%rd14852, {%r649, %r650};
	mov.b64 	{%r651, %r652}, %rd14790;
	shf.l.wrap.b32 	%r653, %r652, %r647, 1;
	shf.l.wrap.b32 	%r654, %r647, %r648, 1;
	mov.b64 	%rd14851, {%r653, %r654};
	mov.b64 	{%r655, %r656}, %rd14789;
	shf.l.wrap.b32 	%r657, %r656, %r651, 1;
	shf.l.wrap.b32 	%r658, %r651, %r652, 1;
	mov.b64 	%rd14850, {%r657, %r658};
	mov.b64 	{%r659, %r660}, %rd14788;
	shf.l.wrap.b32 	%r661, %r660, %r655, 1;
	shf.l.wrap.b32 	%r662, %r655, %r656, 1;
	mov.b64 	%rd14849, {%r661, %r662};
	shl.b64 	%rd14848, %rd14788, 1;
	// begin inline asm
	{
	mad.lo.cc.u64 %rd14847, %rd23064, %rd23064, 0;
	madc.hi.cc.u64 %rd14848, %rd23064, %rd23064, %rd14848;
	madc.lo.cc.u64 %rd14849, %rd23063, %rd23063, %rd14849;
	madc.hi.cc.u64 %rd14850, %rd23063, %rd23063, %rd14850;
	madc.lo.cc.u64 %rd14851, %rd23062, %rd23062, %rd14851;
	madc.hi.cc.u64 %rd14852, %rd23062, %rd23062, %rd14852;
	madc.lo.cc.u64 %rd23076, %rd23061, %rd23061, %rd23076;
	madc.hi.cc.u64 %rd14875, %rd23061, %rd23061, %rd14875;
	madc.lo.cc.u64 %rd14898, %rd23060, %rd23060, %rd14898;
	madc.hi.cc.u64 %rd14921, %rd23060, %rd23060, %rd14921;
	madc.lo.cc.u64 %rd14944, %rd23059, %rd23059, %rd14944;
	madc.hi.u64 %rd14967, %rd23059, %rd23059, %rd14967;
	}
	// end inline asm
	mul.lo.s64 	%rd14861, %rd14847, -8860621160618917889;
	mov.b64 	%rd14969, -8860621160618917887;
	mov.b64 	%rd14970, 1660523435060625408;
	mov.b64 	%rd14971, 2230234197602682880;
	mov.b64 	%rd14972, 1883307231910630287;
	mov.b64 	%rd14973, -4162727106559522501;
	mov.b64 	%rd14974, 121098312706494698;
	// begin inline asm
	{
	.reg .u64 c;
	.reg .u64 t;
	.reg .u64 nc;
	mad.lo.cc.u64 c, %rd14861, %rd14969, %rd14847;
	madc.hi.cc.u64 c, %rd14861, %rd14969, 0;
	addc.cc.u64 t, %rd14848, c;
	addc.u64 nc, 0, 0;
	mad.lo.cc.u64 %rd14848, %rd14861, %rd14970, t;
	madc.hi.cc.u64 c, %rd14861, %rd14970, nc;
	addc.cc.u64 t, %rd14849, c;
	addc.u64 nc, 0, 0;
	mad.lo.cc.u64 %rd14849, %rd14861, %rd14971, t;
	madc.hi.cc.u64 c, %rd14861, %rd14971, nc;
	addc.cc.u64 t, %rd14850, c;
	addc.u64 nc, 0, 0;
	mad.lo.cc.u64 %rd14850, %rd14861, %rd14972, t;
	madc.hi.cc.u64 c, %rd14861, %rd14972, nc;
	addc.cc.u64 t, %rd14851, c;
	addc.u64 nc, 0, 0;
	mad.lo.cc.u64 %rd14851, %rd14861, %rd14973, t;
	madc.hi.cc.u64 c, %rd14861, %rd14973, nc;
	addc.cc.u64 t, %rd14852, c;
	addc.u64 nc, 0, 0;
	mad.lo.cc.u64 %rd14852, %rd14861, %rd14974, t;
	madc.hi.cc.u64 c, %rd14861, %rd14974, nc;
	addc.cc.u64 %rd23076, %rd23076, c;
	addc.u64 %rd14899, 0, 0;
	}
	// end inline asm
	mul.lo.s64 	%rd14883, %rd14848, -8860621160618917889;
	// begin inline asm
	{
	.reg .u64 c;
	.reg .u64 t;
	.reg .u64 nc;
	mad.lo.cc.u64 c, %rd14883, %rd14969, %rd14848;
	madc.hi.cc.u64 c, %rd14883, %rd14969, 0;
	addc.cc.u64 t, %rd14849, c;
	addc.u64 nc, 0, 0;
	mad.lo.cc.u64 %rd14849, %rd14883, %rd14970, t;
	madc.hi.cc.u64 c, %rd14883, %rd14970, nc;
	addc.cc.u64 t, %rd14850, c;
	addc.u64 nc, 0, 0;
	mad.lo.cc.u64 %rd14850, %rd14883, %rd14971, t;
	madc.hi.cc.u64 c, %rd14883, %rd14971, nc;
	addc.cc.u64 t, %rd14851, c;
	addc.u64 nc, 0, 0;
	mad.lo.cc.u64 %rd14851, %rd14883, %rd14972, t;
	madc.hi.cc.u64 c, %rd14883, %rd14972, nc;
	addc.cc.u64 t, %rd14852, c;
	addc.u64 nc, 0, 0;
	mad.lo.cc.u64 %rd14852, %rd14883, %rd14973, t;
	madc.hi.cc.u64 c, %rd14883, %rd14973, nc;
	addc.cc.u64 t, %rd23076, c;
	addc.u64 nc, 0, 0;
	mad.lo.cc.u64 %rd23076, %rd14883, %rd14974, t;
	madc.hi.cc.u64 c, %rd14883, %rd14974, nc;
	addc.cc.u64 c, c, %rd14899;
	addc.u64 nc, 0, 0;
	addc.cc.u64 %rd14875, %rd14875, c;
	addc.u64 %rd14899, nc, 0;
	}
	// end inline asm
	mul.lo.s64 	%rd14906, %rd14849, -8860621160618917889;
	// begin inline asm
	{
	.reg .u64 c;
	.reg .u64 t;
	.reg .u64 nc;
	mad.lo.cc.u64 c, %rd14906, %rd14969, %rd14849;
	madc.hi.cc.u64 c, %rd14906, %rd14969, 0;
	addc.cc.u64 t, %rd14850, c;
	addc.u64 nc, 0, 0;
	mad.lo.cc.u64 %rd14850, %rd14906, %rd14970, t;
	madc.hi.cc.u64 c, %rd14906, %rd14970, nc;
	addc.cc.u64 t, %rd14851, c;
	addc.u64 nc, 0, 0;
	mad.lo.cc.u64 %rd14851, %rd14906, %rd14971, t;
	madc.hi.cc.u64 c, %rd14906, %rd14971, nc;
	addc.cc.u64 t, %rd14852, c;
	addc.u64 nc, 0, 0;
	mad.lo.cc.u64 %rd14852, %rd14906, %rd14972, t;
	madc.hi.cc.u64 c, %rd14906, %rd14972, nc;
	addc.cc.u64 t, %rd23076, c;
	addc.u64 nc, 0, 0;
	mad.lo.cc.u64 %rd23076, %rd14906, %rd14973, t;
	madc.hi.cc.u64 c, %rd14906, %rd14973, nc;
	addc.cc.u64 t, %rd14875, c;
	addc.u64 nc, 0, 0;
	mad.lo.cc.u64 %rd14875, %rd14906, %rd14974, t;
	madc.hi.cc.u64 c, %rd14906, %rd14974, nc;
	addc.cc.u64 c, c, %rd14899;
	addc.u64 nc, 0, 0;
	addc.cc.u64 %rd14898, %rd14898, c;
	addc.u64 %rd14899, nc, 0;
	}
	// end inline asm
	mul.lo.s64 	%rd14929, %rd14850, -8860621160618917889;
	// begin inline asm
	{
	.reg .u64 c;
	.reg .u64 t;
	.reg .u64 nc;
	mad.lo.cc.u64 c, %rd14929, %rd14969, %rd14850;
	madc.hi.cc.u64 c, %rd14929, %rd14969, 0;
	addc.cc.u64 t, %rd14851, c;
	addc.u64 nc, 0, 0;
	mad.lo.cc.u64 %rd14851, %rd14929, %rd14970, t;
	madc.hi.cc.u64 c, %rd14929, %rd14970, nc;
	addc.cc.u64 t, %rd14852, c;
	addc.u64 nc, 0, 0;
	mad.lo.cc.u64 %rd14852, %rd14929, %rd14971, t;
	madc.hi.cc.u64 c, %rd14929, %rd14971, nc;
	addc.cc.u64 t, %rd23076, c;
	addc.u64 nc, 0, 0;
	mad.lo.cc.u64 %rd23076, %rd14929, %rd14972, t;
	madc.hi.cc.u64 c, %rd14929, %rd14972, nc;
	addc.cc.u64 t, %rd14875, c;
	addc.u64 nc, 0, 0;
	mad.lo.cc.u64 %rd14875, %rd14929, %rd14973, t;
	madc.hi.cc.u64 c, %rd14929, %rd14973, nc;
	addc.cc.u64 t, %rd14898, c;
	addc.u64 nc, 0, 0;
	mad.lo.cc.u64 %rd14898, %rd14929, %rd14974, t;
	madc.hi.cc.u64 c, %rd14929, %rd14974, nc;
	addc.cc.u64 c, c, %rd14899;
	addc.u64 nc, 0, 0;
	addc.cc.u64 %rd14921, %rd14921, c;
	addc.u64 %rd14899, nc, 0;
	}
	// end inline asm
	mul.lo.s64 	%rd14952, %rd14851, -8860621160618917889;
	// begin inline asm
	{
	.reg .u64 c;
	.reg .u64 t;
	.reg .u64 nc;
	mad.lo.cc.u64 c, %rd14952, %rd14969, %rd14851;
	madc.hi.cc.u64 c, %rd14952, %rd14969, 0;
	addc.cc.u64 t, %rd14852, c;
	addc.u64 nc, 0, 0;
	mad.lo.cc.u64 %rd14852, %rd14952, %rd14970, t;
	madc.hi.cc.u64 c, %rd14952, %rd14970, nc;
	addc.cc.u64 t, %rd23076, c;
	addc.u64 nc, 0, 0;
	mad.lo.cc.u64 %rd23076, %rd14952, %rd14971, t;
	madc.hi.cc.u64 c, %rd14952, %rd14971, nc;
	addc.cc.u64 t, %rd14875, c;
	addc.u64 nc, 0, 0;
	mad.lo.cc.u64 %rd14875, %rd14952, %rd14972, t;
	madc.hi.cc.u64 c, %rd14952, %rd14972, nc;
	addc.cc.u64 t, %rd14898, c;
	addc.u64 nc, 0, 0;
	mad.lo.cc.u64 %rd14898, %rd14952, %rd14973, t;
	madc.hi.cc.u64 c, %rd14952, %rd14973, nc;
	addc.cc.u64 t, %rd14921, c;
	addc.u64 nc, 0, 0;
	mad.lo.cc.u64 %rd14921, %rd14952, %rd14974, t;
	madc.hi.cc.u64 c, %rd14952, %rd14974, nc;
	addc.cc.u64 c, c, %rd14899;
	addc.u64 nc, 0, 0;
	addc.cc.u64 %rd14944, %rd14944, c;
	addc.u64 %rd14899, nc, 0;
	}
	// end inline asm
	mul.lo.s64 	%rd14975, %rd14852, -8860621160618917889;
	// begin inline asm
	{
	.reg .u64 c;
	.reg .u64 t;
	.reg .u64 nc;
	mad.lo.cc.u64 c, %rd14975, %rd14969, %rd14852;
	madc.hi.cc.u64 c, %rd14975, %rd14969, 0;
	addc.cc.u64 t, %rd23076, c;
	addc.u64 nc, 0, 0;
	mad.lo.cc.u64 %rd23076, %rd14975, %rd14970, t;
	madc.hi.cc.u64 c, %rd14975, %rd14970, nc;
	addc.cc.u64 t, %rd14875, c;
	addc.u64 nc, 0, 0;
	mad.lo.cc.u64 %rd14875, %rd14975, %rd14971, t;
	madc.hi.cc.u64 c, %rd14975, %rd14971, nc;
	addc.cc.u64 t, %rd14898, c;
	addc.u64 nc, 0, 0;
	mad.lo.cc.u64 %rd14898, %rd14975, %rd14972, t;
	madc.hi.cc.u64 c, %rd14975, %rd14972, nc;
	addc.cc.u64 t, %rd14921, c;
	addc.u64 nc, 0, 0;
	mad.lo.cc.u64 %rd14921, %rd14975, %rd14973, t;
	madc.hi.cc.u64 c, %rd14975, %rd14973, nc;
	addc.cc.u64 t, %rd14944, c;
	addc.u64 nc, 0, 0;
	mad.lo.cc.u64 %rd14944, %rd14975, %rd14974, t;
	madc.hi.cc.u64 c, %rd14975, %rd14974, nc;
	addc.cc.u64 c, c, %rd14899;
	add.u64 %rd14967, %rd14967, c;
	}
	// end inline asm
	setp.lt.u64 	%p1129, %rd14967, 121098312706494698;
	mov.u64 	%rd23082, %rd14967;
	mov.u64 	%rd23081, %rd14944;
	mov.u64 	%rd23080, %rd14921;
	mov.u64 	%rd23079, %rd14898;
	mov.u64 	%rd23078, %rd14875;
	@%p1129 bra 	$L__BB1_826;
	setp.ne.s64 	%p1130, %rd14967, 121098312706494698;
	@%p1130 bra 	$L__BB1_825;
	setp.lt.u64 	%p1131, %rd14944, -4162727106559522501;
	mov.b64 	%rd23082, 121098312706494698;
	mov.u64 	%rd23081, %rd14944;
	mov.u64 	%rd23080, %rd14921;
	mov.u64 	%rd23079, %rd14898;
	mov.u64 	%rd23078, %rd14875;
	@%p1131 bra 	$L__BB1_826;
	setp.ne.s64 	%p1132, %rd14944, -4162727106559522501;
	@%p1132 bra 	$L__BB1_825;
	setp.lt.u64 	%p1133, %rd14921, 1883307231910630287;
	mov.b64 	%rd23081, -4162727106559522501;
	mov.u64 	%rd23080, %rd14921;
	mov.u64 	%rd23079, %rd14898;
	mov.u64 	%rd23078, %rd14875;
	@%p1133 bra 	$L__BB1_826;
	setp.ne.s64 	%p1134, %rd14921, 1883307231910630287;
	@%p1134 bra 	$L__BB1_825;
	setp.lt.u64 	%p1135, %rd14898, 2230234197602682880;
	mov.b64 	%rd23080, 1883307231910630287;
	mov.u64 	%rd23079, %rd14898;
	mov.u64 	%rd23078, %rd14875;
	@%p1135 bra 	$L__BB1_826;
	setp.ne.s64 	%p1136, %rd14898, 2230234197602682880;
	@%p1136 bra 	$L__BB1_825;
	setp.lt.u64 	%p1137, %rd14875, 1660523435060625408;
	mov.b64 	%rd23079, 2230234197602682880;
	mov.u64 	%rd23078, %rd14875;
	@%p1137 bra 	$L__BB1_826;
	setp.eq.s64 	%p1138, %rd14875, 1660523435060625408;
	setp.lt.u64 	%p1139, %rd23076, -8860621160618917887;
	and.pred  	%p1140, %p1138, %p1139;
	mov.b64 	%rd23078, 1660523435060625408;
	@%p1140 bra 	$L__BB1_826;
$L__BB1_825:
	mov.b64 	%rd15010, -8860621160618917887;
	mov.b64 	%rd15011, 1660523435060625408;
	mov.b64 	%rd15012, 2230234197602682880;
	mov.b64 	%rd15013, 1883307231910630287;
	mov.b64 	%rd15014, -4162727106559522501;
	mov.b64 	%rd15015, 121098312706494698;
	// begin inline asm
	sub.cc.u64 %rd23076, %rd23076, %rd15010;
	subc.cc.u64 %rd23078, %rd14875, %rd15011;
	subc.cc.u64 %rd23079, %rd14898, %rd15012;
	subc.cc.u64 %rd23080, %rd14921, %rd15013;
	subc.cc.u64 %rd23081, %rd14944, %rd15014;
	subc.u64 %rd23082, %rd14967, %rd15015;
	// end inline asm
$L__BB1_826:
	setp.lt.u64 	%p1141, %rd23047, %rd23082;
	@%p1141 bra 	$L__BB1_837;
	setp.le.u64 	%p1142, %rd23047, %rd23082;
	@%p1142 bra 	$L__BB1_828;
	bra.uni 	$L__BB1_836;
$L__BB1_828:
	setp.lt.u64 	%p1143, %rd23048, %rd23081;
	@%p1143 bra 	$L__BB1_837;
	setp.gt.u64 	%p1144, %rd23048, %rd23081;
	@%p1144 bra 	$L__BB1_836;
	setp.lt.u64 	%p1145, %rd23049, %rd23080;
	@%p1145 bra 	$L__BB1_837;
	setp.gt.u64 	%p1146, %rd23049, %rd23080;
	@%p1146 bra 	$L__BB1_836;
	setp.lt.u64 	%p1147, %rd23050, %rd23079;
	@%p1147 bra 	$L__BB1_837;
	setp.gt.u64 	%p1148, %rd23050, %rd23079;
	@%p1148 bra 	$L__BB1_836;
	setp.lt.u64 	%p1149, %rd23051, %rd23078;
	@%p1149 bra 	$L__BB1_837;
	setp.gt.u64 	%p1150, %rd23051, %rd23078;
	setp.gt.u64 	%p1151, %rd23052, %rd23076;
	or.pred  	%p1152, %p1150, %p1151;
	@%p1152 bra 	$L__BB1_836;
	bra.uni 	$L__BB1_837;
$L__BB1_836:
	mov.b64 	%rd15028, -8860621160618917887;
	mov.b64 	%rd15029, 1660523435060625408;
	mov.b64 	%rd15030, 2230234197602682880;
	mov.b64 	%rd15031, 1883307231910630287;
	mov.b64 	%rd15032, -4162727106559522501;
	mov.b64 	%rd15033, 121098312706494698;
	// begin inline asm
	add.cc.u64 %rd23076, %rd23076, %rd15028;
	addc.cc.u64 %rd23078, %rd23078, %rd15029;
	addc.cc.u64 %rd23079, %rd23079, %rd15030;
	addc.cc.u64 %rd23080, %rd23080, %rd15031;
	addc.cc.u64 %rd23081, %rd23081, %rd15032;
	addc.u64 %rd23082, %rd23082, %rd15033;
	// end inline asm
$L__BB1_837:
	// begin inline asm
	sub.cc.u64 %rd23083, %rd23076, %rd23052;
	subc.cc.u64 %rd23084, %rd23078, %rd23051;
	subc.cc.u64 %rd23085, %rd23079, %rd23050;
	subc.cc.u64 %rd23086, %rd23080, %rd23049;
	subc.cc.u64 %rd23087, %rd23081, %rd23048;
	subc.u64 %rd23088, %rd23082, %rd23047;
	// end inline asm
	setp.lt.u64 	%p1153, %rd23112, %rd23088;
	@%p1153 bra 	$L__BB1_848;
	setp.le.u64 	%p1154, %rd23112, %rd23088;
	@%p1154 bra 	$L__BB1_839;
	bra.uni 	$L__BB1_847;
$L__BB1_839:
	setp.lt.u64 	%p1155, %rd23111, %rd23087;
	@%p1155 bra 	$L__BB1_848;
	setp.gt.u64 	%p1156, %rd23111, %rd23087;
	@%p1156 bra 	$L__BB1_847;
	setp.lt.u64 	%p1157, %rd23110, %rd23086;
	@%p1157 bra 	$L__BB1_848;
	setp.gt.u64 	%p1158, %rd23110, %rd23086;
	@%p1158 bra 	$L__BB1_847;
	setp.lt.u64 	%p1159, %rd23109, %rd23085;
	@%p1159 bra 	$L__BB1_848;
	setp.gt.u64 	%p1160, %rd23109, %rd23085;
	@%p1160 bra 	$L__BB1_847;
	setp.lt.u64 	%p1161, %rd23108, %rd23084;
	@%p1161 bra 	$L__BB1_848;
	setp.gt.u64 	%p1162, %rd23108, %rd23084;
	setp.gt.u64 	%p1163, %rd23070, %rd23083;
	or.pred  	%p1164, %p1162, %p1163;
	@%p1164 bra 	$L__BB1_847;
	bra.uni 	$L__BB1_848;
$L__BB1_847:
	mov.b64 	%rd15064, -8860621160618917887;
	mov.b64 	%rd15065, 1660523435060625408;
	mov.b64 	%rd15066, 2230234197602682880;
	mov.b64 	%rd15067, 1883307231910630287;
	mov.b64 	%rd15068, -4162727106559522501;
	mov.b64 	%rd15069, 121098312706494698;
	// begin inline asm
	add.cc.u64 %rd23083, %rd23083, %rd15064;
	addc.cc.u64 %rd23084, %rd23084, %rd15065;
	addc.cc.u64 %rd23085, %rd23085, %rd15066;
	addc.cc.u64 %rd23086, %rd23086, %rd15067;
	addc.cc.u64 %rd23087, %rd23087, %rd15068;
	addc.u64 %rd23088, %rd23088, %rd15069;
	// end inline asm
$L__BB1_848:
	// begin inline asm
	sub.cc.u64 %rd23089, %rd23083, %rd23070;
	subc.cc.u64 %rd23090, %rd23084, %rd23108;
	subc.cc.u64 %rd23091, %rd23085, %rd23109;
	subc.cc.u64 %rd23092, %rd23086, %rd23110;
	subc.cc.u64 %rd23093, %rd23087, %rd23111;
	subc.u64 %rd23094, %rd23088, %rd23112;
	// end inline asm
	setp.lt.u64 	%p1165, %rd23112, %rd23094;
	@%p1165 bra 	$L__BB1_859;
	setp.le.u64 	%p1166, %rd23112, %rd23094;
	@%p1166 bra 	$L__BB1_850;
	bra.uni 	$L__BB1_858;
$L__BB1_850:
	setp.lt.u64 	%p1167, %rd23111, %rd23093;
	@%p1167 bra 	$L__BB1_859;
	setp.gt.u64 	%p1168, %rd23111, %rd23093;
	@%p1168 bra 	$L__BB1_858;
	setp.lt.u64 	%p1169, %rd23110, %rd23092;
	@%p1169 bra 	$L__BB1_859;
	setp.gt.u64 	%p1170, %rd23110, %rd23092;
	@%p1170 bra 	$L__BB1_858;
	setp.lt.u64 	%p1171, %rd23109, %rd23091;
	@%p1171 bra 	$L__BB1_859;
	setp.gt.u64 	%p1172, %rd23109, %rd23091;
	@%p1172 bra 	$L__BB1_858;
	setp.lt.u64 	%p1173, %rd23108, %rd23090;
	@%p1173 bra 	$L__BB1_859;
	setp.gt.u64 	%p1174, %rd23108, %rd23090;
	setp.gt.u64 	%p1175, %rd23070, %rd23089;
	or.pred  	%p1176, %p1174, %p1175;
	@%p1176 bra 	$L__BB1_858;
	bra.uni 	$L__BB1_859;
$L__BB1_858:
	mov.b64 	%rd15100, -8860621160618917887;
	mov.b64 	%rd15101, 1660523435060625408;
	mov.b64 	%rd15102, 2230234197602682880;
	mov.b64 	%rd15103, 1883307231910630287;
	mov.b64 	%rd15104, -4162727106559522501;
	mov.b64 	%rd15105, 121098312706494698;
	// begin inline asm
	add.cc.u64 %rd23089, %rd23089, %rd15100;
	addc.cc.u64 %rd23090, %rd23090, %rd15101;
	addc.cc.u64 %rd23091, %rd23091, %rd15102;
	addc.cc.u64 %rd23092, %rd23092, %rd15103;
	addc.cc.u64 %rd23093, %rd23093, %rd15104;
	addc.u64 %rd23094, %rd23094, %rd15105;
	// end inline asm
$L__BB1_859:
	// begin inline asm
	sub.cc.u64 %rd23616, %rd23089, %rd23070;
	subc.cc.u64 %rd23615, %rd23090, %rd23108;
	subc.cc.u64 %rd23614, %rd23091, %rd23109;
	subc.cc.u64 %rd23613, %rd23092, %rd23110;
	subc.cc.u64 %rd23612, %rd23093, %rd23111;
	subc.u64 %rd23611, %rd23094, %rd23112;
	// end inline asm
	// begin inline asm
	{
	.reg .u64 c;
	.reg .u64 nc;
	.reg .u64 t;
	mad.lo.cc.u64 %rd15160, %rd1284, %rd23052, 0;
	madc.hi.cc.u64 c, %rd1284, %rd23052, 0;
	madc.lo.cc.u64 %rd15182, %rd1284, %rd23051, c;
	madc.hi.cc.u64 c, %rd1284, %rd23051, 0;
	madc.lo.cc.u64 %rd15183, %rd1284, %rd23050, c;
	madc.hi.cc.u64 c, %rd1284, %rd23050, 0;
	madc.lo.cc.u64 %rd15184, %rd1284, %rd23049, c;
	madc.hi.cc.u64 c, %rd1284, %rd23049, 0;
	madc.lo.cc.u64 %rd15185, %rd1284, %rd23048, c;
	madc.hi.cc.u64 c, %rd1284, %rd23048, 0;
	madc.lo.cc.u64 %rd15186, %rd1284, %rd23047, c;
	madc.hi.u64 %rd23100, %rd1284, %rd23047, 0;
	mad.lo.cc.u64 %rd15182, %rd1285, %rd23052, %rd15182;
	madc.hi.cc.u64 c, %rd1285, %rd23052, 0;
	addc.cc.u64 t, %rd15183, c;
	addc.u64 nc, 0, 0;
	mad.lo.cc.u64 %rd15183, %rd1285, %rd23051, t;
	madc.hi.cc.u64 c, %rd1285, %rd23051, nc;
	addc.cc.u64 t, %rd15184, c;
	addc.u64 nc, 0, 0;
	mad.lo.cc.u64 %rd15184, %rd1285, %rd23050, t;
	madc.hi.cc.u64 c, %rd1285, %rd23050, nc;
	addc.cc.u64 t, %rd15185, c;
	addc.u64 nc, 0, 0;
	mad.lo.cc.u64 %rd15185, %rd1285, %rd23049, t;
	madc.hi.cc.u64 c, %rd1285, %rd23049, nc;
	addc.cc.u64 t, %rd15186, c;
	addc.u64 nc, 0, 0;
	mad.lo.cc.u64 %rd15186, %rd1285, %rd23048, t;
	madc.hi.cc.u64 c, %rd1285, %rd23048, nc;
	addc.cc.u64 t, %rd23100, c;
	addc.u64 nc, 0, 0;
	mad.lo.cc.u64 %rd23100, %rd1285, %rd23047, t;
	madc.hi.u64 %rd15210, %rd1285, %rd23047, nc;
	mad.lo.cc.u64 %rd15183, %rd1286, %rd23052, %rd15183;
	madc.hi.cc.u64 c, %rd1286, %rd23052, 0;
	addc.cc.u64 t, %rd15184, c;
	addc.u64 nc, 0, 0;
	mad.lo.cc.u64 %rd15184, %rd1286, %rd23051, t;
	madc.hi.cc.u64 c, %rd1286, %rd23051, nc;
	addc.cc.u64 t, %rd15185, c;
	addc.u64 nc, 0, 0;
	mad.lo.cc.u64 %rd15185, %rd1286, %rd23050, t;
	madc.hi.cc.u64 c, %rd1286, %rd23050, nc;
	addc.cc.u64 t, %rd15186, c;
	addc.u64 nc, 0, 0;
	mad.lo.cc.u64 %rd15186, %rd1286, %rd23049, t;
	madc.hi.cc.u64 c, %rd1286, %rd23049, nc;
	addc.cc.u64 t, %rd23100, c;
	addc.u64 nc, 0, 0;
	mad.lo.cc.u64 %rd23100, %rd1286, %rd23048, t;
	madc.hi.cc.u64 c, %rd1286, %rd23048, nc;
	addc.cc.u64 t, %rd15210, c;
	addc.u64 nc, 0, 0;
	mad.lo.cc.u64 %rd15210, %rd1286, %rd23047, t;
	madc.hi.u64 %rd15233, %rd1286, %rd23047, nc;
	mad.lo.cc.u64 %rd15184, %rd1287, %rd23052, %rd15184;
	madc.hi.cc.u64 c, %rd1287, %rd23052, 0;
	addc.cc.u64 t, %rd15185, c;
	addc.u64 nc, 0, 0;
	mad.lo.cc.u64 %rd15185, %rd1287, %rd23051, t;
	madc.hi.cc.u64 c, %rd1287, %rd23051, nc;
	addc.cc.u64 t, %rd15186, c;
	addc.u64 nc, 0, 0;
	mad.lo.cc.u64 %rd15186, %rd1287, %rd23050, t;
	madc.hi.cc.u64 c, %rd1287, %rd23050, nc;
	addc.cc.u64 t, %rd23100, c;
	addc.u64 nc, 0, 0;
	mad.lo.cc.u64 %rd23100, %rd1287, %rd23049, t;
	madc.hi.cc.u64 c, %rd1287, %rd23049, nc;
	addc.cc.u64 t, %rd15210, c;
	addc.u64 nc, 0, 0;
	mad.lo.cc.u64 %rd15210, %rd1287, %rd23048, t;
	madc.hi.cc.u64 c, %rd1287, %rd23048, nc;
	addc.cc.u64 t, %rd15233, c;
	addc.u64 nc, 0, 0;
	mad.lo.cc.u64 %rd15233, %rd1287, %rd23047, t;
	madc.hi.u64 %rd15256, %rd1287, %rd23047, nc;
	mad.lo.cc.u64 %rd15185, %rd1288, %rd23052, %rd15185;
	madc.hi.cc.u64 c, %rd1288, %rd23052, 0;
	addc.cc.u64 t, %rd15186, c;
	addc.u64 nc, 0, 0;
	mad.lo.cc.u64 %rd15186, %rd1288, %rd23051, t;
	madc.hi.cc.u64 c, %rd1288, %rd23051, nc;
	addc.cc.u64 t, %rd23100, c;
	addc.u64 nc, 0, 0;
	mad.lo.cc.u64 %rd23100, %rd1288, %rd23050, t;
	madc.hi.cc.u64 c, %rd1288, %rd23050, nc;
	addc.cc.u64 t, %rd15210, c;
	addc.u64 nc, 0, 0;
	mad.lo.cc.u64 %rd15210, %rd1288, %rd23049, t;
	madc.hi.cc.u64 c, %rd1288, %rd23049, nc;
	addc.cc.u64 t, %rd15233, c;
	addc.u64 nc, 0, 0;
	mad.lo.cc.u64 %rd15233, %rd1288, %rd23048, t;
	madc.hi.cc.u64 c, %rd1288, %rd23048, nc;
	addc.cc.u64 t, %rd15256, c;
	addc.u64 nc, 0, 0;
	mad.lo.cc.u64 %rd15256, %rd1288, %rd23047, t;
	madc.hi.u64 %rd15279, %rd1288, %rd23047, nc;
	mad.lo.cc.u64 %rd15186, %rd1267, %rd23052, %rd15186;
	madc.hi.cc.u64 c, %rd1267, %rd23052, 0;
	addc.cc.u64 t, %rd23100, c;
	addc.u64 nc, 0, 0;
	mad.lo.cc.u64 %rd23100, %rd1267, %rd23051, t;
	madc.hi.cc.u64 c, %rd1267, %rd23051, nc;
	addc.cc.u64 t, %rd15210, c;
	addc.u64 nc, 0, 0;
	mad.lo.cc.u64 %rd15210, %rd1267, %rd23050, t;
	madc.hi.cc.u64 c, %rd1267, %rd23050, nc;
	addc.cc.u64 t, %rd15233, c;
	addc.u64 nc, 0, 0;
	mad.lo.cc.u64 %rd15233, %rd1267, %rd23049, t;
	madc.hi.cc.u64 c, %rd1267, %rd23049, nc;
	addc.cc.u64 t, %rd15256, c;
	addc.u64 nc, 0, 0;
	mad.lo.cc.u64 %rd15256, %rd1267, %rd23048, t;
	madc.hi.cc.u64 c, %rd1267, %rd23048, nc;
	addc.cc.u64 t, %rd15279, c;
	addc.u64 nc, 0, 0;
	mad.lo.cc.u64 %rd15279, %rd1267, %rd23047, t;
	madc.hi.u64 %rd15280, %rd1267, %rd23047, nc;
	}
	// end inline asm
	mul.lo.s64 	%rd15174, %rd15160, -8860621160618917889;
	mov.b64 	%rd15282, -8860621160618917887;
	mov.b64 	%rd15283, 1660523435060625408;
	mov.b64 	%rd15284, 2230234197602682880;
	mov.b64 	%rd15285, 1883307231910630287;
	mov.b64 	%rd15286, -4162727106559522501;
	mov.b64 	%rd15287, 121098312706494698;
	// begin inline asm
	{
	.reg .u64 c;
	.reg .u64 t;
	.reg .u64 nc;
	mad.lo.cc.u64 c, %rd15174, %rd15282, %rd15160;
	madc.hi.cc.u64 c, %rd15174, %rd15282, 0;
	addc.cc.u64 t, %rd15182, c;
	addc.u64 nc, 0, 0;
	mad.lo.cc.u64 %rd15182, %rd15174, %rd15283, t;
	madc.hi.cc.u64 c, %rd15174, %rd15283, nc;
	addc.cc.u64 t, %rd15183, c;
	addc.u64 nc, 0, 0;
	mad.lo.cc.u64 %rd15183, %rd15174, %rd15284, t;
	madc.hi.cc.u64 c, %rd15174, %rd15284, nc;
	addc.cc.u64 t, %rd15184, c;
	addc.u64 nc, 0, 0;
	mad.lo.cc.u64 %rd15184, %rd15174, %rd15285, t;
	madc.hi.cc.u64 c, %rd15174, %rd15285, nc;
	addc.cc.u64 t, %rd15185, c;
	addc.u64 nc, 0, 0;
	mad.lo.cc.u64 %rd15185, %rd15174, %rd15286, t;
	madc.hi.cc.u64 c, %rd15174, %rd15286, nc;
	addc.cc.u64 t, %rd15186, c;
	addc.u64 nc, 0, 0;
	mad.lo.cc.u64 %rd15186, %rd15174, %rd15287, t;
	madc.hi.cc.u64 c, %rd15174, %rd15287, nc;
	addc.cc.u64 %rd23100, %rd23100, c;
	addc.u64 %rd15212, 0, 0;
	}
	// end inline asm
	mul.lo.s64 	%rd15196, %rd15182, -8860621160618917889;
	// begin inline asm
	{
	.reg .u64 c;
	.reg .u64 t;
	.reg .u64 nc;
	mad.lo.cc.u64 c, %rd15196, %rd15282, %rd15182;
	madc.hi.cc.u64 c, %rd15196, %rd15282, 0;
	addc.cc.u64 t, %rd15183, c;
	addc.u64 nc, 0, 0;
	mad.lo.cc.u64 %rd15183, %rd15196, %rd15283, t;
	madc.hi.cc.u64 c, %rd15196, %rd15283, nc;
	addc.cc.u64 t, %rd15184, c;
	addc.u64 nc, 0, 0;
	mad.lo.cc.u64 %rd15184, %rd15196, %rd15284, t;
	madc.hi.cc.u64 c, %rd15196, %rd15284, nc;
	addc.cc.u64 t, %rd15185, c;
	addc.u64 nc, 0, 0;
	mad.lo.cc.u64 %rd15185, %rd15196, %rd15285, t;
	madc.hi.cc.u64 c, %rd15196, %rd15285, nc;
	addc.cc.u64 t, %rd15186, c;
	addc.u64 nc, 0, 0;
	mad.lo.cc.u64 %rd15186, %rd15196, %rd15286, t;
	madc.hi.cc.u64 c, %rd15196, %rd15286, nc;
	addc.cc.u64 t, %rd23100, c;
	addc.u64 nc, 0, 0;
	mad.lo.cc.u64 %rd23100, %rd15196, %rd15287, t;
	madc.hi.cc.u64 c, %rd15196, %rd15287, nc;
	addc.cc.u64 c, c, %rd15212;
	addc.u64 nc, 0, 0;
	addc.cc.u64 %rd15210, %rd15210, c;
	addc.u64 %rd15212, nc, 0;
	}
	// end inline asm
	mul.lo.s64 	%rd15219, %rd15183, -8860621160618917889;
	// begin inline asm
	{
	.reg .u64 c;
	.reg .u64 t;
	.reg .u64 nc;
	mad.lo.cc.u64 c, %rd15219, %rd15282, %rd15183;
	madc.hi.cc.u64 c, %rd15219, %rd15282, 0;
	addc.cc.u64 t, %rd15184, c;
	addc.u64 nc, 0, 0;
	mad.lo.cc.u64 %rd15184, %rd15219, %rd15283, t;
	madc.hi.cc.u64 c, %rd15219, %rd15283, nc;
	addc.cc.u64 t, %rd15185, c;
	addc.u64 nc, 0, 0;
	mad.lo.cc.u64 %rd15185, %rd15219, %rd15284, t;
	madc.hi.cc.u64 c, %rd15219, %rd15284, nc;
	addc.cc.u64 t, %rd15186, c;
	addc.u64 nc, 0, 0;
	mad.lo.cc.u64 %rd15186, %rd15219, %rd15285, t;
	madc.hi.cc.u64 c, %rd15219, %rd15285, nc;
	addc.cc.u64 t, %rd23100, c;
	addc.u64 nc, 0, 0;
	mad.lo.cc.u64 %rd23100, %rd15219, %rd15286, t;
	madc.hi.cc.u64 c, %rd15219, %rd15286, nc;
	addc.cc.u64 t, %rd15210, c;
	addc.u64 nc, 0, 0;
	mad.lo.cc.u64 %rd15210, %rd15219, %rd15287, t;
	madc.hi.cc.u64 c, %rd15219, %rd15287, nc;
	addc.cc.u64 c, c, %rd15212;
	addc.u64 nc, 0, 0;
	addc.cc.u64 %rd15233, %rd15233, c;
	addc.u64 %rd15212, nc, 0;
	}
	// end inline asm
	mul.lo.s64 	%rd15242, %rd15184, -8860621160618917889;
	// begin inline asm
	{
	.reg .u64 c;
	.reg .u64 t;
	.reg .u64 nc;
	mad.lo.cc.u64 c, %rd15242, %rd15282, %rd15184;
	madc.hi.cc.u64 c, %rd15242, %rd15282, 0;
	addc.cc.u64 t, %rd15185, c;
	addc.u64 nc, 0, 0;
	mad.lo.cc.u64 %rd15185, %rd15242, %rd15283, t;
	madc.hi.cc.u64 c, %rd15242, %rd15283, nc;
	addc.cc.u64 t, %rd15186, c;
	addc.u64 nc, 0, 0;
	mad.lo.cc.u64 %rd15186, %rd15242, %rd15284, t;
	madc.hi.cc.u64 c, %rd15242, %rd15284, nc;
	addc.cc.u64 t, %rd23100, c;
	addc.u64 nc, 0, 0;
	mad.lo.cc.u64 %rd23100, %rd15242, %rd15285, t;
	madc.hi.cc.u64 c, %rd15242, %rd15285, nc;
	addc.cc.u64 t, %rd15210, c;
	addc.u64 nc, 0, 0;
	mad.lo.cc.u64 %rd15210, %rd15242, %rd15286, t;
	madc.hi.cc.u64 c, %rd15242, %rd15286, nc;
	addc.cc.u64 t, %rd15233, c;
	addc.u64 nc, 0, 0;
	mad.lo.cc.u64 %rd15233, %rd15242, %rd15287, t;
	madc.hi.cc.u64 c, %rd15242, %rd15287, nc;
	addc.cc.u64 c, c, %rd15212;
	addc.u64 nc, 0, 0;
	addc.cc.u64 %rd15256, %rd15256, c;
	addc.u64 %rd15212, nc, 0;
	}
	// end inline asm
	mul.lo.s64 	%rd15265, %rd15185, -8860621160618917889;
	// begin inline asm
	{
	.reg .u64 c;
	.reg .u64 t;
	.reg .u64 nc;
	mad.lo.cc.u64 c, %rd15265, %rd15282, %rd15185;
	madc.hi.cc.u64 c, %rd15265, %rd15282, 0;
	addc.cc.u64 t, %rd15186, c;
	addc.u64 nc, 0, 0;
	mad.lo.cc.u64 %rd15186, %rd15265, %rd15283, t;
	madc.hi.cc.u64 c, %rd15265, %rd15283, nc;
	addc.cc.u64 t, %rd23100, c;
	addc.u64 nc, 0, 0;
	mad.lo.cc.u64 %rd23100, %rd15265, %rd15284, t;
	madc.hi.cc.u64 c, %rd15265, %rd15284, nc;
	addc.cc.u64 t, %rd15210, c;
	addc.u64 nc, 0, 0;
	mad.lo.cc.u64 %rd15210, %rd15265, %rd15285, t;
	madc.hi.cc.u64 c, %rd15265, %rd15285, nc;
	addc.cc.u64 t, %rd15233, c;
	addc.u64 nc, 0, 0;
	mad.lo.cc.u64 %rd15233, %rd15265, %rd15286, t;
	madc.hi.cc.u64 c, %rd15265, %rd15286, nc;
	addc.cc.u64 t, %rd15256, c;
	addc.u64 nc, 0, 0;
	mad.lo.cc.u64 %rd15256, %rd15265, %rd15287, t;
	madc.hi.cc.u64 c, %rd15265, %rd15287, nc;
	addc.cc.u64 c, c, %rd15212;
	addc.u64 nc, 0, 0;
	addc.cc.u64 %rd15279, %rd15279, c;
	addc.u64 %rd15212, nc, 0;
	}
	// end inline asm
	mul.lo.s64 	%rd15288, %rd15186, -8860621160618917889;
	// begin inline asm
	{
	.reg .u64 c;
	.reg .u64 t;
	.reg .u64 nc;
	mad.lo.cc.u64 c, %rd15288, %rd15282, %rd15186;
	madc.hi.cc.u64 c, %rd15288, %rd15282, 0;
	addc.cc.u64 t, %rd23100, c;
	addc.u64 nc, 0, 0;
	mad.lo.cc.u64 %rd23100, %rd15288, %rd15283, t;
	madc.hi.cc.u64 c, %rd15288, %rd15283, nc;
	addc.cc.u64 t, %rd15210, c;
	addc.u64 nc, 0, 0;
	mad.lo.cc.u64 %rd15210, %rd15288, %rd15284, t;
	madc.hi.cc.u64 c, %rd15288, %rd15284, nc;
	addc.cc.u64 t, %rd15233, c;
	addc.u64 nc, 0, 0;
	mad.lo.cc.u64 %rd15233, %rd15288, %rd15285, t;
	madc.hi.cc.u64 c, %rd15288, %rd15285, nc;
	addc.cc.u64 t, %rd15256, c;
	addc.u64 nc, 0, 0;
	mad.lo.cc.u64 %rd15256, %rd15288, %rd15286, t;
	madc.hi.cc.u64 c, %rd15288, %rd15286, nc;
	addc.cc.u64 t, %rd15279, c;
	addc.u64 nc, 0, 0;
	mad.lo.cc.u64 %rd15279, %rd15288, %rd15287, t;
	madc.hi.cc.u64 c, %rd15288, %rd15287, nc;
	addc.cc.u64 c, c, %rd15212;
	add.u64 %rd15280, %rd15280, c;
	}
	// end inline asm
	setp.lt.u64 	%p1177, %rd15280, 121098312706494698;
	mov.u64 	%rd23095, %rd15280;
	mov.u64 	%rd23096, %rd15279;
	mov.u64 	%rd23097, %rd15256;
	mov.u64 	%rd23098, %rd15233;
	mov.u64 	%rd23099, %rd15210;
	@%p1177 bra 	$L__BB1_870;
	setp.ne.s64 	%p1178, %rd15280, 121098312706494698;
	@%p1178 bra 	$L__BB1_869;
	setp.lt.u64 	%p1179, %rd15279, -4162727106559522501;
	mov.b64 	%rd23095, 121098312706494698;
	mov.u64 	%rd23096, %rd15279;
	mov.u64 	%rd23097, %rd15256;
	mov.u64 	%rd23098, %rd15233;
	mov.u64 	%rd23099, %rd15210;
	@%p1179 bra 	$L__BB1_870;
	setp.ne.s64 	%p1180, %rd15279, -4162727106559522501;
	@%p1180 bra 	$L__BB1_869;
	setp.lt.u64 	%p1181, %rd15256, 1883307231910630287;
	mov.b64 	%rd23096, -4162727106559522501;
	mov.u64 	%rd23097, %rd15256;
	mov.u64 	%rd23098, %rd15233;
	mov.u64 	%rd23099, %rd15210;
	@%p1181 bra 	$L__BB1_870;
	setp.ne.s64 	%p1182, %rd15256, 1883307231910630287;
	@%p1182 bra 	$L__BB1_869;
	setp.lt.u64 	%p1183, %rd15233, 2230234197602682880;
	mov.b64 	%rd23097, 1883307231910630287;
	mov.u64 	%rd23098, %rd15233;
	mov.u64 	%rd23099, %rd15210;
	@%p1183 bra 	$L__BB1_870;
	setp.ne.s64 	%p1184, %rd15233, 2230234197602682880;
	@%p1184 bra 	$L__BB1_869;
	setp.lt.u64 	%p1185, %rd15210, 1660523435060625408;
	mov.b64 	%rd23098, 2230234197602682880;
	mov.u64 	%rd23099, %rd15210;
	@%p1185 bra 	$L__BB1_870;
	setp.eq.s64 	%p1186, %rd15210, 1660523435060625408;
	setp.lt.u64 	%p1187, %rd23100, -8860621160618917887;
	and.pred  	%p1188, %p1186, %p1187;
	mov.b64 	%rd23099, 1660523435060625408;
	@%p1188 bra 	$L__BB1_870;
$L__BB1_869:
	mov.b64 	%rd15323, -8860621160618917887;
	mov.b64 	%rd15324, 1660523435060625408;
	mov.b64 	%rd15325, 2230234197602682880;
	mov.b64 	%rd15326, 1883307231910630287;
	mov.b64 	%rd15327, -4162727106559522501;
	mov.b64 	%rd15328, 121098312706494698;
	// begin inline asm
	sub.cc.u64 %rd23100, %rd23100, %rd15323;
	subc.cc.u64 %rd23099, %rd15210, %rd15324;
	subc.cc.u64 %rd23098, %rd15233, %rd15325;
	subc.cc.u64 %rd23097, %rd15256, %rd15326;
	subc.cc.u64 %rd23096, %rd15279, %rd15327;
	subc.u64 %rd23095, %rd15280, %rd15328;
	// end inline asm
$L__BB1_870:
	// begin inline asm
	add.cc.u64 %rd23106, %rd23100, %rd23100;
	addc.cc.u64 %rd15330, %rd23099, %rd23099;
	addc.cc.u64 %rd15331, %rd23098, %rd23098;
	addc.cc.u64 %rd15332, %rd23097, %rd23097;
	addc.cc.u64 %rd15333, %rd23096, %rd23096;
	addc.u64 %rd15334, %rd23095, %rd23095;
	// end inline asm
	setp.lt.u64 	%p1189, %rd15334, 121098312706494698;
	mov.u64 	%rd23101, %rd15334;
	mov.u64 	%rd23102, %rd15333;
	mov.u64 	%rd23103, %rd15332;
	mov.u64 	%rd23104, %rd15331;
	mov.u64 	%rd23105, %rd15330;
	@%p1189 bra 	$L__BB1_881;
	setp.ne.s64 	%p1190, %rd15334, 121098312706494698;
	@%p1190 bra 	$L__BB1_880;
	setp.lt.u64 	%p1191, %rd15333, -4162727106559522501;
	mov.b64 	%rd23101, 121098312706494698;
	mov.u64 	%rd23102, %rd15333;
	mov.u64 	%rd23103, %rd15332;
	mov.u64 	%rd23104, %rd15331;
	mov.u64 	%rd23105, %rd15330;
	@%p1191 bra 	$L__BB1_881;
	setp.ne.s64 	%p1192, %rd15333, -4162727106559522501;
	@%p1192 bra 	$L__BB1_880;
	setp.lt.u64 	%p1193, %rd15332, 1883307231910630287;
	mov.b64 	%rd23102, -4162727106559522501;
	mov.u64 	%rd23103, %rd15332;
	mov.u64 	%rd23104, %rd15331;
	mov.u64 	%rd23105, %rd15330;
	@%p1193 bra 	$L__BB1_881;
	setp.ne.s64 	%p1194, %rd15332, 1883307231910630287;
	@%p1194 bra 	$L__BB1_880;
	setp.lt.u64 	%p1195, %rd15331, 2230234197602682880;
	mov.b64 	%rd23103, 1883307231910630287;
	mov.u64 	%rd23104, %rd15331;
	mov.u64 	%rd23105, %rd15330;
	@%p1195 bra 	$L__BB1_881;
	setp.ne.s64 	%p1196, %rd15331, 2230234197602682880;
	@%p1196 bra 	$L__BB1_880;
	setp.lt.u64 	%p1197, %rd15330, 1660523435060625408;
	mov.b64 	%rd23104, 2230234197602682880;
	mov.u64 	%rd23105, %rd15330;
	@%p1197 bra 	$L__BB1_881;
	setp.eq.s64 	%p1198, %rd15330, 1660523435060625408;
	setp.lt.u64 	%p1199, %rd23106, -8860621160618917887;
	and.pred  	%p1200, %p1198, %p1199;
	mov.b64 	%rd23105, 1660523435060625408;
	@%p1200 bra 	$L__BB1_881;
$L__BB1_880:
	mov.b64 	%rd15374, -8860621160618917887;
	mov.b64 	%rd15375, 1660523435060625408;
	mov.b64 	%rd15376, 2230234197602682880;
	mov.b64 	%rd15377, 1883307231910630287;
	mov.b64 	%rd15378, -4162727106559522501;
	mov.b64 	%rd15379, 121098312706494698;
	// begin inline asm
	sub.cc.u64 %rd23106, %rd23106, %rd15374;
	subc.cc.u64 %rd23105, %rd15330, %rd15375;
	subc.cc.u64 %rd23104, %rd15331, %rd15376;
	subc.cc.u64 %rd23103, %rd15332, %rd15377;
	subc.cc.u64 %rd23102, %rd15333, %rd15378;
	subc.u64 %rd23101, %rd15334, %rd15379;
	// end inline asm
$L__BB1_881:
	setp.lt.u64 	%p1201, %rd23611, %rd23112;
	@%p1201 bra 	$L__BB1_892;
	setp.le.u64 	%p1202, %rd23611, %rd23112;
	@%p1202 bra 	$L__BB1_883;
	bra.uni 	$L__BB1_891;
$L__BB1_883:
	setp.lt.u64 	%p1203, %rd23612, %rd23111;
	@%p1203 bra 	$L__BB1_892;
	setp.gt.u64 	%p1204, %rd23612, %rd23111;
	@%p1204 bra 	$L__BB1_891;
	setp.lt.u64 	%p1205, %rd23613, %rd23110;
	@%p1205 bra 	$L__BB1_892;
	setp.gt.u64 	%p1206, %rd23613, %rd23110;
	@%p1206 bra 	$L__BB1_891;
	setp.lt.u64 	%p1207, %rd23614, %rd23109;
	@%p1207 bra 	$L__BB1_892;
	setp.gt.u64 	%p1208, %rd23614, %rd23109;
	@%p1208 bra 	$L__BB1_891;
	setp.lt.u64 	%p1209, %rd23615, %rd23108;
	@%p1209 bra 	$L__BB1_892;
	setp.gt.u64 	%p1210, %rd23615, %rd23108;
	setp.gt.u64 	%p1211, %rd23616, %rd23070;
	or.pred  	%p1212, %p1210, %p1211;
	@%p1212 bra 	$L__BB1_891;
	bra.uni 	$L__BB1_892;
$L__BB1_891:
	mov.b64 	%rd15392, -8860621160618917887;
	mov.b64 	%rd15393, 1660523435060625408;
	mov.b64 	%rd15394, 2230234197602682880;
	mov.b64 	%rd15395, 1883307231910630287;
	mov.b64 	%rd15396, -4162727106559522501;
	mov.b64 	%rd15397, 121098312706494698;
	// begin inline asm
	add.cc.u64 %rd23070, %rd23070, %rd15392;
	addc.cc.u64 %rd23108, %rd23108, %rd15393;
	addc.cc.u64 %rd23109, %rd23109, %rd15394;
	addc.cc.u64 %rd23110, %rd23110, %rd15395;
	addc.cc.u64 %rd23111, %rd23111, %rd15396;
	addc.u64 %rd23112, %rd23112, %rd15397;
	// end inline asm
$L__BB1_892:
	// begin inline asm
	sub.cc.u64 %rd15398, %rd23070, %rd23616;
	subc.cc.u64 %rd15399, %rd23108, %rd23615;
	subc.cc.u64 %rd15400, %rd23109, %rd23614;
	subc.cc.u64 %rd15401, %rd23110, %rd23613;
	subc.cc.u64 %rd15402, %rd23111, %rd23612;
	subc.u64 %rd15403, %rd23112, %rd23611;
	// end inline asm
	// begin inline asm
	{
	.reg .u64 c;
	.reg .u64 nc;
	.reg .u64 t;
	mad.lo.cc.u64 %rd15452, %rd15398, %rd23064, 0;
	madc.hi.cc.u64 c, %rd15398, %rd23064, 0;
	madc.lo.cc.u64 %rd15474, %rd15398, %rd23063, c;
	madc.hi.cc.u64 c, %rd15398, %rd23063, 0;
	madc.lo.cc.u64 %rd15475, %rd15398, %rd23062, c;
	madc.hi.cc.u64 c, %rd15398, %rd23062, 0;
	madc.lo.cc.u64 %rd15476, %rd15398, %rd23061, c;
	madc.hi.cc.u64 c, %rd15398, %rd23061, 0;
	madc.lo.cc.u64 %rd15477, %rd15398, %rd23060, c;
	madc.hi.cc.u64 c, %rd15398, %rd23060, 0;
	madc.lo.cc.u64 %rd15478, %rd15398, %rd23059, c;
	madc.hi.u64 %rd23118, %rd15398, %rd23059, 0;
	mad.lo.cc.u64 %rd15474, %rd15399, %rd23064, %rd15474;
	madc.hi.cc.u64 c, %rd15399, %rd23064, 0;
	addc.cc.u64 t, %rd15475, c;
	addc.u64 nc, 0, 0;
	mad.lo.cc.u64 %rd15475, %rd15399, %rd23063, t;
	madc.hi.cc.u64 c, %rd15399, %rd23063, nc;
	addc.cc.u64 t, %rd15476, c;
	addc.u64 nc, 0, 0;
	mad.lo.cc.u64 %rd15476, %rd15399, %rd23062, t;
	madc.hi.cc.u64 c, %rd15399, %rd23062, nc;
	addc.cc.u64 t, %rd15477, c;
	addc.u64 nc, 0, 0;
	mad.lo.cc.u64 %rd15477, %rd15399, %rd23061, t;
	madc.hi.cc.u64 c, %rd15399, %rd23061, nc;
	addc.cc.u64 t, %rd15478, c;
	addc.u64 nc, 0, 0;
	mad.lo.cc.u64 %rd15478, %rd15399, %rd23060, t;
	madc.hi.cc.u64 c, %rd15399, %rd23060, nc;
	addc.cc.u64 t, %rd23118, c;
	addc.u64 nc, 0, 0;
	mad.lo.cc.u64 %rd23118, %rd15399, %rd23059, t;
	madc.hi.u64 %rd15502, %rd15399, %rd23059, nc;
	mad.lo.cc.u64 %rd15475, %rd15400, %rd23064, %rd15475;
	madc.hi.cc.u64 c, %rd15400, %rd23064, 0;
	addc.cc.u64 t, %rd15476, c;
	addc.u64 nc, 0, 0;
	mad.lo.cc.u64 %rd15476, %rd15400, %rd23063, t;
	madc.hi.cc.u64 c, %rd15400, %rd23063, nc;
	addc.cc.u64 t, %rd15477, c;
	addc.u64 nc, 0, 0;
	mad.lo.cc.u64 %rd15477, %rd15400, %rd23062, t;
	madc.hi.cc.u64 c, %rd15400, %rd23062, nc;
	addc.cc.u64 t, %rd15478, c;
	addc.u64 nc, 0, 0;
	mad.lo.cc.u64 %rd15478, %rd15400, %rd23061, t;
	madc.hi.cc.u64 c, %rd15400, %rd23061, nc;
	addc.cc.u64 t, %rd23118, c;
	addc.u64 nc, 0, 0;
	mad.lo.cc.u64 %rd23118, %rd15400, %rd23060, t;
	madc.hi.cc.u64 c, %rd15400, %rd23060, nc;
	addc.cc.u64 t, %rd15502, c;
	addc.u64 nc, 0, 0;
	mad.lo.cc.u64 %rd15502, %rd15400, %rd23059, t;
	madc.hi.u64 %rd15525, %rd15400, %rd23059, nc;
	mad.lo.cc.u64 %rd15476, %rd15401, %rd23064, %rd15476;
	madc.hi.cc.u64 c, %rd15401, %rd23064, 0;
	addc.cc.u64 t, %rd15477, c;
	addc.u64 nc, 0, 0;
	mad.lo.cc.u64 %rd15477, %rd15401, %rd23063, t;
	madc.hi.cc.u64 c, %rd15401, %rd23063, nc;
	addc.cc.u64 t, %rd15478, c;
	addc.u64 nc, 0, 0;
	mad.lo.cc.u64 %rd15478, %rd15401, %rd23062, t;
	madc.hi.cc.u64 c, %rd15401, %rd23062, nc;
	addc.cc.u64 t, %rd23118, c;
	addc.u64 nc, 0, 0;
	mad.lo.cc.u64 %rd23118, %rd15401, %rd23061, t;
	madc.hi.cc.u64 c, %rd15401, %rd23061, nc;
	addc.cc.u64 t, %rd15502, c;
	addc.u64 nc, 0, 0;
	mad.lo.cc.u64 %rd15502, %rd15401, %rd23060, t;
	madc.hi.cc.u64 c, %rd15401, %rd23060, nc;
	addc.cc.u64 t, %rd15525, c;
	addc.u64 nc, 0, 0;
	mad.lo.cc.u64 %rd15525, %rd15401, %rd23059, t;
	madc.hi.u64 %rd15548, %rd15401, %rd23059, nc;
	mad.lo.cc.u64 %rd15477, %rd15402, %rd23064, %rd15477;
	madc.hi.cc.u64 c, %rd15402, %rd23064, 0;
	addc.cc.u64 t, %rd15478, c;
	addc.u64 nc, 0, 0;
	mad.lo.cc.u64 %rd15478, %rd15402, %rd23063, t;
	madc.hi.cc.u64 c, %rd15402, %rd23063, nc;
	addc.cc.u64 t, %rd23118, c;
	addc.u64 nc, 0, 0;
	mad.lo.cc.u64 %rd23118, %rd15402, %rd23062, t;
	madc.hi.cc.u64 c, %rd15402, %rd23062, nc;
	addc.cc.u64 t, %rd15502, c;
	addc.u64 nc, 0, 0;
	mad.lo.cc.u64 %rd15502, %rd15402, %rd23061, t;
	madc.hi.cc.u64 c, %rd15402, %rd23061, nc;
	addc.cc.u64 t, %rd15525, c;
	addc.u64 nc, 0, 0;
	mad.lo.cc.u64 %rd15525, %rd15402, %rd23060, t;
	madc.hi.cc.u64 c, %rd15402, %rd23060, nc;
	addc.cc.u64 t, %rd15548, c;
	addc.u64 nc, 0, 0;
	mad.lo.cc.u64 %rd15548, %rd15402, %rd23059, t;
	madc.hi.u64 %rd15571, %rd15402, %rd23059, nc;
	mad.lo.cc.u64 %rd15478, %rd15403, %rd23064, %rd15478;
	madc.hi.cc.u64 c, %rd15403, %rd23064, 0;
	addc.cc.u64 t, %rd23118, c;
	addc.u64 nc, 0, 0;
	mad.lo.cc.u64 %rd23118, %rd15403, %rd23063, t;
	madc.hi.cc.u64 c, %rd15403, %rd23063, nc;
	addc.cc.u64 t, %rd15502, c;
	addc.u64 nc, 0, 0;
	mad.lo.cc.u64 %rd15502, %rd15403, %rd23062, t;
	madc.hi.cc.u64 c, %rd15403, %rd23062, nc;
	addc.cc.u64 t, %rd15525, c;
	addc.u64 nc, 0, 0;
	mad.lo.cc.u64 %rd15525, %rd15403, %rd23061, t;
	madc.hi.cc.u64 c, %rd15403, %rd23061, nc;
	addc.cc.u64 t, %rd15548, c;
	addc.u64 nc, 0, 0;
	mad.lo.cc.u64 %rd15548, %rd15403, %rd23060, t;
	madc.hi.cc.u64 c, %rd15403, %rd23060, nc;
	addc.cc.u64 t, %rd15571, c;
	addc.u64 nc, 0, 0;
	mad.lo.cc.u64 %rd15571, %rd15403, %rd23059, t;
	madc.hi.u64 %rd15572, %rd15403, %rd23059, nc;
	}
	// end inline asm
	mul.lo.s64 	%rd15466, %rd15452, -8860621160618917889;
	mov.b64 	%rd15574, -8860621160618917887;
	mov.b64 	%rd15575, 1660523435060625408;
	mov.b64 	%rd15576, 2230234197602682880;
	mov.b64 	%rd15577, 1883307231910630287;
	mov.b64 	%rd15578, -4162727106559522501;
	mov.b64 	%rd15579, 121098312706494698;
	// begin inline asm
	{
	.reg .u64 c;
	.reg .u64 t;
	.reg .u64 nc;
	mad.lo.cc.u64 c, %rd15466, %rd15574, %rd15452;
	madc.hi.cc.u64 c, %rd15466, %rd15574, 0;
	addc.cc.u64 t, %rd15474, c;
	addc.u64 nc, 0, 0;
	mad.lo.cc.u64 %rd15474, %rd15466, %rd15575, t;
	madc.hi.cc.u64 c, %rd15466, %rd15575, nc;
	addc.cc.u64 t, %rd15475, c;
	addc.u64 nc, 0, 0;
	mad.lo.cc.u64 %rd15475, %rd15466, %rd15576, t;
	madc.hi.cc.u64 c, %rd15466, %rd15576, nc;
	addc.cc.u64 t, %rd15476, c;
	addc.u64 nc, 0, 0;
	mad.lo.cc.u64 %rd15476, %rd15466, %rd15577, t;
	madc.hi.cc.u64 c, %rd15466, %rd15577, nc;
	addc.cc.u64 t, %rd15477, c;
	addc.u64 nc, 0, 0;
	mad.lo.cc.u64 %rd15477, %rd15466, %rd15578, t;
	madc.hi.cc.u64 c, %rd15466, %rd15578, nc;
	addc.cc.u64 t, %rd15478, c;
	addc.u64 nc, 0, 0;
	mad.lo.cc.u64 %rd15478, %rd15466, %rd15579, t;
	madc.hi.cc.u64 c, %rd15466, %rd15579, nc;
	addc.cc.u64 %rd23118, %rd23118, c;
	addc.u64 %rd15504, 0, 0;
	}
	// end inline asm
	mul.lo.s64 	%rd15488, %rd15474, -8860621160618917889;
	// begin inline asm
	{
	.reg .u64 c;
	.reg .u64 t;
	.reg .u64 nc;
	mad.lo.cc.u64 c, %rd15488, %rd15574, %rd15474;
	madc.hi.cc.u64 c, %rd15488, %rd15574, 0;
	addc.cc.u64 t, %rd15475, c;
	addc.u64 nc, 0, 0;
	mad.lo.cc.u64 %rd15475, %rd15488, %rd15575, t;
	madc.hi.cc.u64 c, %rd15488, %rd15575, nc;
	addc.cc.u64 t, %rd15476, c;
	addc.u64 nc, 0, 0;
	mad.lo.cc.u64 %rd15476, %rd15488, %rd15576, t;
	madc.hi.cc.u64 c, %rd15488, %rd15576, nc;
	addc.cc.u64 t, %rd15477, c;
	addc.u64 nc, 0, 0;
	mad.lo.cc.u64 %rd15477, %rd15488, %rd15577, t;
	madc.hi.cc.u64 c, %rd15488, %rd15577, nc;
	addc.cc.u64 t, %rd15478, c;
	addc.u64 nc, 0, 0;
	mad.lo.cc.u64 %rd15478, %rd15488, %rd15578, t;
	madc.hi.cc.u64 c, %rd15488, %rd15578, nc;
	addc.cc.u64 t, %rd23118, c;
	addc.u64 nc, 0, 0;
	mad.lo.cc.u64 %rd23118, %rd15488, %rd15579, t;
	madc.hi.cc.u64 c, %rd15488, %rd15579, nc;
	addc.cc.u64 c, c, %rd15504;
	addc.u64 nc, 0, 0;
	addc.cc.u64 %rd15502, %rd15502, c;
	addc.u64 %rd15504, nc, 0;
	}
	// end inline asm
	mul.lo.s64 	%rd15511, %rd15475, -8860621160618917889;
	// begin inline asm
	{
	.reg .u64 c;
	.reg .u64 t;
	.reg .u64 nc;
	mad.lo.cc.u64 c, %rd15511, %rd15574, %rd15475;
	madc.hi.cc.u64 c, %rd15511, %rd15574, 0;
	addc.cc.u64 t, %rd15476, c;
	addc.u64 nc, 0, 0;
	mad.lo.cc.u64 %rd15476, %rd15511, %rd15575, t;
	madc.hi.cc.u64 c, %rd15511, %rd15575, nc;
	addc.cc.u64 t, %rd15477, c;
	addc.u64 nc, 0, 0;
	mad.lo.cc.u64 %rd15477, %rd15511, %rd15576, t;
	madc.hi.cc.u64 c, %rd15511, %rd15576, nc;
	addc.cc.u64 t, %rd15478, c;
	addc.u64 nc, 0, 0;
	mad.lo.cc.u64 %rd15478, %rd15511, %rd15577, t;
	madc.hi.cc.u64 c, %rd15511, %rd15577, nc;
	addc.cc.u64 t, %rd23118, c;
	addc.u64 nc, 0, 0;
	mad.lo.cc.u64 %rd23118, %rd15511, %rd15578, t;
	madc.hi.cc.u64 c, %rd15511, %rd15578, nc;
	addc.cc.u64 t, %rd15502, c;
	addc.u64 nc, 0, 0;
	mad.lo.cc.u64 %rd15502, %rd15511, %rd15579, t;
	madc.hi.cc.u64 c, %rd15511, %rd15579, nc;
	addc.cc.u64 c, c, %rd15504;
	addc.u64 nc, 0, 0;
	addc.cc.u64 %rd15525, %rd15525, c;
	addc.u64 %rd15504, nc, 0;
	}
	// end inline asm
	mul.lo.s64 	%rd15534, %rd15476, -8860621160618917889;
	// begin inline asm
	{
	.reg .u64 c;
	.reg .u64 t;
	.reg .u64 nc;
	mad.lo.cc.u64 c, %rd15534, %rd15574, %rd15476;
	madc.hi.cc.u64 c, %rd15534, %rd15574, 0;
	addc.cc.u64 t, %rd15477, c;
	addc.u64 nc, 0, 0;
	mad.lo.cc.u64 %rd15477, %rd15534, %rd15575, t;
	madc.hi.cc.u64 c, %rd15534, %rd15575, nc;
	addc.cc.u64 t, %rd15478, c;
	addc.u64 nc, 0, 0;
	mad.lo.cc.u64 %rd15478, %rd15534, %rd15576, t;
	madc.hi.cc.u64 c, %rd15534, %rd15576, nc;
	addc.cc.u64 t, %rd23118, c;
	addc.u64 nc, 0, 0;
	mad.lo.cc.u64 %rd23118, %rd15534, %rd15577, t;
	madc.hi.cc.u64 c, %rd15534, %rd15577, nc;
	addc.cc.u64 t, %rd15502, c;
	addc.u64 nc, 0, 0;
	mad.lo.cc.u64 %rd15502, %rd15534, %rd15578, t;
	madc.hi.cc.u64 c, %rd15534, %rd15578, nc;
	addc.cc.u64 t, %rd15525, c;
	addc.u64 nc, 0, 0;
	mad.lo.cc.u64 %rd15525, %rd15534, %rd15579, t;
	madc.hi.cc.u64 c, %rd15534, %rd15579, nc;
	addc.cc.u64 c, c, %rd15504;
	addc.u64 nc, 0, 0;
	addc.cc.u64 %rd15548, %rd15548, c;
	addc.u64 %rd15504, nc, 0;
	}
	// end inline asm
	mul.lo.s64 	%rd15557, %rd15477, -8860621160618917889;
	// begin inline asm
	{
	.reg .u64 c;
	.reg .u64 t;
	.reg .u64 nc;
	mad.lo.cc.u64 c, %rd15557, %rd15574, %rd15477;
	madc.hi.cc.u64 c, %rd15557, %rd15574, 0;
	addc.cc.u64 t, %rd15478, c;
	addc.u64 nc, 0, 0;
	mad.lo.cc.u64 %rd15478, %rd15557, %rd15575, t;
	madc.hi.cc.u64 c, %rd15557, %rd15575, nc;
	addc.cc.u64 t, %rd23118, c;
	addc.u64 nc, 0, 0;
	mad.lo.cc.u64 %rd23118, %rd15557, %rd15576, t;
	madc.hi.cc.u64 c, %rd15557, %rd15576, nc;
	addc.cc.u64 t, %rd15502, c;
	addc.u64 nc, 0, 0;
	mad.lo.cc.u64 %rd15502, %rd15557, %rd15577, t;
	madc.hi.cc.u64 c, %rd15557, %rd15577, nc;
	addc.cc.u64 t, %rd15525, c;
	addc.u64 nc, 0, 0;
	mad.lo.cc.u64 %rd15525, %rd15557, %rd15578, t;
	madc.hi.cc.u64 c, %rd15557, %rd15578, nc;
	addc.cc.u64 t, %rd15548, c;
	addc.u64 nc, 0, 0;
	mad.lo.cc.u64 %rd15548, %rd15557, %rd15579, t;
	madc.hi.cc.u64 c, %rd15557, %rd15579, nc;
	addc.cc.u64 c, c, %rd15504;
	addc.u64 nc, 0, 0;
	addc.cc.u64 %rd15571, %rd15571, c;
	addc.u64 %rd15504, nc, 0;
	}
	// end inline asm
	mul.lo.s64 	%rd15580, %rd15478, -8860621160618917889;
	// begin inline asm
	{
	.reg .u64 c;
	.reg .u64 t;
	.reg .u64 nc;
	mad.lo.cc.u64 c, %rd15580, %rd15574, %rd15478;
	madc.hi.cc.u64 c, %rd15580, %rd15574, 0;
	addc.cc.u64 t, %rd23118, c;
	addc.u64 nc, 0, 0;
	mad.lo.cc.u64 %rd23118, %rd15580, %rd15575, t;
	madc.hi.cc.u64 c, %rd15580, %rd15575, nc;
	addc.cc.u64 t, %rd15502, c;
	addc.u64 nc, 0, 0;
	mad.lo.cc.u64 %rd15502, %rd15580, %rd15576, t;
	madc.hi.cc.u64 c, %rd15580, %rd15576, nc;
	addc.cc.u64 t, %rd15525, c;
	addc.u64 nc, 0, 0;
	mad.lo.cc.u64 %rd15525, %rd15580, %rd15577, t;
	madc.hi.cc.u64 c, %rd15580, %rd15577, nc;
	addc.cc.u64 t, %rd15548, c;
	addc.u64 nc, 0, 0;
	mad.lo.cc.u64 %rd15548, %rd15580, %rd15578, t;
	madc.hi.cc.u64 c, %rd15580, %rd15578, nc;
	addc.cc.u64 t, %rd15571, c;
	addc.u64 nc, 0, 0;
	mad.lo.cc.u64 %rd15571, %rd15580, %rd15579, t;
	madc.hi.cc.u64 c, %rd15580, %rd15579, nc;
	addc.cc.u64 c, c, %rd15504;
	add.u64 %rd15572, %rd15572, c;
	}
	// end inline asm
	setp.lt.u64 	%p1213, %rd15572, 121098312706494698;
	mov.u64 	%rd23124, %rd15572;
	mov.u64 	%rd23123, %rd15571;
	mov.u64 	%rd23122, %rd15548;
	mov.u64 	%rd23121, %rd15525;
	mov.u64 	%rd23120, %rd15502;
	@%p1213 bra 	$L__BB1_903;
	setp.ne.s64 	%p1214, %rd15572, 121098312706494698;
	@%p1214 bra 	$L__BB1_902;
	setp.lt.u64 	%p1215, %rd15571, -4162727106559522501;
	mov.b64 	%rd23124, 121098312706494698;
	mov.u64 	%rd23123, %rd15571;
	mov.u64 	%rd23122, %rd15548;
	mov.u64 	%rd23121, %rd15525;
	mov.u64 	%rd23120, %rd15502;
	@%p1215 bra 	$L__BB1_903;
	setp.ne.s64 	%p1216, %rd15571, -4162727106559522501;
	@%p1216 bra 	$L__BB1_902;
	setp.lt.u64 	%p1217, %rd15548, 1883307231910630287;
	mov.b64 	%rd23123, -4162727106559522501;
	mov.u64 	%rd23122, %rd15548;
	mov.u64 	%rd23121, %rd15525;
	mov.u64 	%rd23120, %rd15502;
	@%p1217 bra 	$L__BB1_903;
	setp.ne.s64 	%p1218, %rd15548, 1883307231910630287;
	@%p1218 bra 	$L__BB1_902;
	setp.lt.u64 	%p1219, %rd15525, 2230234197602682880;
	mov.b64 	%rd23122, 1883307231910630287;
	mov.u64 	%rd23121, %rd15525;
	mov.u64 	%rd23120, %rd15502;
	@%p1219 bra 	$L__BB1_903;
	setp.ne.s64 	%p1220, %rd15525, 2230234197602682880;
	@%p1220 bra 	$L__BB1_902;
	setp.lt.u64 	%p1221, %rd15502, 1660523435060625408;
	mov.b64 	%rd23121, 2230234197602682880;
	mov.u64 	%rd23120, %rd15502;
	@%p1221 bra 	$L__BB1_903;
	setp.eq.s64 	%p1222, %rd15502, 1660523435060625408;
	setp.lt.u64 	%p1223, %rd23118, -8860621160618917887;
	and.pred  	%p1224, %p1222, %p1223;
	mov.b64 	%rd23120, 1660523435060625408;
	@%p1224 bra 	$L__BB1_903;
$L__BB1_902:
	mov.b64 	%rd15615, -8860621160618917887;
	mov.b64 	%rd15616, 1660523435060625408;
	mov.b64 	%rd15617, 2230234197602682880;
	mov.b64 	%rd15618, 1883307231910630287;
	mov.b64 	%rd15619, -4162727106559522501;
	mov.b64 	%rd15620, 121098312706494698;
	// begin inline asm
	sub.cc.u64 %rd23118, %rd23118, %rd15615;
	subc.cc.u64 %rd23120, %rd15502, %rd15616;
	subc.cc.u64 %rd23121, %rd15525, %rd15617;
	subc.cc.u64 %rd23122, %rd15548, %rd15618;
	subc.cc.u64 %rd23123, %rd15571, %rd15619;
	subc.u64 %rd23124, %rd15572, %rd15620;
	// end inline asm
$L__BB1_903:
	setp.lt.u64 	%p1225, %rd23101, %rd23124;
	@%p1225 bra 	$L__BB1_914;
	setp.le.u64 	%p1226, %rd23101, %rd23124;
	@%p1226 bra 	$L__BB1_905;
	bra.uni 	$L__BB1_913;
$L__BB1_905:
	setp.lt.u64 	%p1227, %rd23102, %rd23123;
	@%p1227 bra 	$L__BB1_914;
	setp.gt.u64 	%p1228, %rd23102, %rd23123;
	@%p1228 bra 	$L__BB1_913;
	setp.lt.u64 	%p1229, %rd23103, %rd23122;
	@%p1229 bra 	$L__BB1_914;
	setp.gt.u64 	%p1230, %rd23103, %rd23122;
	@%p1230 bra 	$L__BB1_913;
	setp.lt.u64 	%p1231, %rd23104, %rd23121;
	@%p1231 bra 	$L__BB1_914;
	setp.gt.u64 	%p1232, %rd23104, %rd23121;
	@%p1232 bra 	$L__BB1_913;
	setp.lt.u64 	%p1233, %rd23105, %rd23120;
	@%p1233 bra 	$L__BB1_914;
	setp.gt.u64 	%p1234, %rd23105, %rd23120;
	setp.gt.u64 	%p1235, %rd23106, %rd23118;
	or.pred  	%p1236, %p1234, %p1235;
	@%p1236 bra 	$L__BB1_913;
	bra.uni 	$L__BB1_914;
$L__BB1_913:
	mov.b64 	%rd15633, -8860621160618917887;
	mov.b64 	%rd15634, 1660523435060625408;
	mov.b64 	%rd15635, 2230234197602682880;
	mov.b64 	%rd15636, 1883307231910630287;
	mov.b64 	%rd15637, -4162727106559522501;
	mov.b64 	%rd15638, 121098312706494698;
	// begin inline asm
	add.cc.u64 %rd23118, %rd23118, %rd15633;
	addc.cc.u64 %rd23120, %rd23120, %rd15634;
	addc.cc.u64 %rd23121, %rd23121, %rd15635;
	addc.cc.u64 %rd23122, %rd23122, %rd15636;
	addc.cc.u64 %rd23123, %rd23123, %rd15637;
	addc.u64 %rd23124, %rd23124, %rd15638;
	// end inline asm
$L__BB1_914:
	// begin inline asm
	sub.cc.u64 %rd23610, %rd23118, %rd23106;
	subc.cc.u64 %rd23609, %rd23120, %rd23105;
	subc.cc.u64 %rd23608, %rd23121, %rd23104;
	subc.cc.u64 %rd23607, %rd23122, %rd23103;
	subc.cc.u64 %rd23606, %rd23123, %rd23102;
	subc.u64 %rd23605, %rd23124, %rd23101;
	// end inline asm
	// begin inline asm
	add.cc.u64 %rd23125, %rd40, %rd13940;
	addc.cc.u64 %rd15658, %rd22872, %rd13941;
	addc.cc.u64 %rd15659, %rd725, %rd13942;
	addc.cc.u64 %rd15660, %rd726, %rd13943;
	addc.cc.u64 %rd15661, %rd727, %rd13944;
	addc.u64 %rd15662, %rd728, %rd13945;
	// end inline asm
	setp.lt.u64 	%p1237, %rd15662, 121098312706494698;
	mov.u64 	%rd23126, %rd15658;
	mov.u64 	%rd23127, %rd15659;
	mov.u64 	%rd23128, %rd15660;
	mov.u64 	%rd23129, %rd15661;
	mov.u64 	%rd23130, %rd15662;
	@%p1237 bra 	$L__BB1_925;
	setp.ne.s64 	%p1238, %rd15662, 121098312706494698;
	@%p1238 bra 	$L__BB1_924;
	setp.lt.u64 	%p1239, %rd15661, -4162727106559522501;
	mov.b64 	%rd23130, 121098312706494698;
	mov.u64 	%rd23126, %rd15658;
	mov.u64 	%rd23127, %rd15659;
	mov.u64 	%rd23128, %rd15660;
	mov.u64 	%rd23129, %rd15661;
	@%p1239 bra 	$L__BB1_925;
	setp.ne.s64 	%p1240, %rd15661, -4162727106559522501;
	@%p1240 bra 	$L__BB1_924;
	setp.lt.u64 	%p1241, %rd15660, 1883307231910630287;
	mov.b64 	%rd23129, -4162727106559522501;
	mov.u64 	%rd23126, %rd15658;
	mov.u64 	%rd23127, %rd15659;
	mov.u64 	%rd23128, %rd15660;
	@%p1241 bra 	$L__BB1_925;
	setp.ne.s64 	%p1242, %rd15660, 1883307231910630287;
	@%p1242 bra 	$L__BB1_924;
	setp.lt.u64 	%p1243, %rd15659, 2230234197602682880;
	mov.b64 	%rd23128, 1883307231910630287;
	mov.u64 	%rd23126, %rd15658;
	mov.u64 	%rd23127, %rd15659;
	@%p1243 bra 	$L__BB1_925;
	setp.ne.s64 	%p1244, %rd15659, 2230234197602682880;
	@%p1244 bra 	$L__BB1_924;
	setp.lt.u64 	%p1245, %rd15658, 1660523435060625408;
	mov.b64 	%rd23127, 2230234197602682880;
	mov.u64 	%rd23126, %rd15658;
	@%p1245 bra 	$L__BB1_925;
	setp.eq.s64 	%p1246, %rd15658, 1660523435060625408;
	setp.lt.u64 	%p1247, %rd23125, -8860621160618917887;
	and.pred  	%p1248, %p1246, %p1247;
	mov.b64 	%rd23126, 1660523435060625408;
	@%p1248 bra 	$L__BB1_925;
$L__BB1_924:
	mov.b64 	%rd15702, -8860621160618917887;
	mov.b64 	%rd15703, 1660523435060625408;
	mov.b64 	%rd15704, 2230234197602682880;
	mov.b64 	%rd15705, 1883307231910630287;
	mov.b64 	%rd15706, -4162727106559522501;
	mov.b64 	%rd15707, 121098312706494698;
	// begin inline asm
	sub.cc.u64 %rd23125, %rd23125, %rd15702;
	subc.cc.u64 %rd23126, %rd15658, %rd15703;
	subc.cc.u64 %rd23127, %rd15659, %rd15704;
	subc.cc.u64 %rd23128, %rd15660, %rd15705;
	subc.cc.u64 %rd23129, %rd15661, %rd15706;
	subc.u64 %rd23130, %rd15662, %rd15707;
	// end inline asm
$L__BB1_925:
	// begin inline asm
	{
	.reg .u64 c;
	.reg .u64 nc;
	.reg .u64 t;
	mad.lo.cc.u64 %rd15709, %rd23125, %rd23126, 0;
	madc.hi.cc.u64 c, %rd23125, %rd23126, 0;
	madc.lo.cc.u64 %rd15710, %rd23125, %rd23127, c;
	madc.hi.cc.u64 c, %rd23125, %rd23127, 0;
	madc.lo.cc.u64 %rd15711, %rd23125, %rd23128, c;
	madc.hi.cc.u64 c, %rd23125, %rd23128, 0;
	madc.lo.cc.u64 %rd15712, %rd23125, %rd23129, c;
	madc.hi.cc.u64 c, %rd23125, %rd23129, 0;
	madc.lo.cc.u64 %rd15713, %rd23125, %rd23130, c;
	madc.hi.u64 %rd15714, %rd23125, %rd23130, 0;
	mad.lo.cc.u64 %rd15711, %rd23126, %rd23127, %rd15711;
	madc.hi.cc.u64 c, %rd23126, %rd23127, 0;
	addc.cc.u64 t, %rd15712, c;
	addc.u64 nc, 0, 0;
	mad.lo.cc.u64 %rd15712, %rd23126, %rd23128, t;
	madc.hi.cc.u64 c, %rd23126, %rd23128, nc;
	addc.cc.u64 t, %rd15713, c;
	addc.u64 nc, 0, 0;
	mad.lo.cc.u64 %rd15713, %rd23126, %rd23129, t;
	madc.hi.cc.u64 c, %rd23126, %rd23129, nc;
	addc.cc.u64 t, %rd15714, c;
	addc.u64 nc, 0, 0;
	mad.lo.cc.u64 %rd15714, %rd23126, %rd23130, t;
	madc.hi.u64 %rd15715, %rd23126, %rd23130, nc;
	mad.lo.cc.u64 %rd15713, %rd23127, %rd23128, %rd15713;
	madc.hi.cc.u64 c, %rd23127, %rd23128, 0;
	addc.cc.u64 t, %rd15714, c;
	addc.u64 nc, 0, 0;
	mad.lo.cc.u64 %rd15714, %rd23127, %rd23129, t;
	madc.hi.cc.u64 c, %rd23127, %rd23129, nc;
	addc.cc.u64 t, %rd15715, c;
	addc.u64 nc, 0, 0;
	mad.lo.cc.u64 %rd15715, %rd23127, %rd23130, t;
	madc.hi.u64 %rd15716, %rd23127, %rd23130, nc;
	mad.lo.cc.u64 %rd15715, %rd23128, %rd23129, %rd15715;
	madc.hi.cc.u64 c, %rd23128, %rd23129, 0;
	addc.cc.u64 t, %rd15716, c;
	addc.u64 nc, 0, 0;
	mad.lo.cc.u64 %rd15716, %rd23128, %rd23130, t;
	madc.hi.u64 %rd15717, %rd23128, %rd23130, nc;
	mad.lo.cc.u64 %rd15717, %rd23129, %rd23130, %rd15717;
	madc.hi.u64 %rd15718, %rd23129, %rd23130, 0;
	}
	// end inline asm
	shr.u64 	%rd15888, %rd15718, 63;
	mov.b64 	{%r663, %r664}, %rd15718;
	mov.b64 	{%r665, %r666}, %rd15717;
	shf.l.wrap.b32 	%r667, %r666, %r663, 1;
	shf.l.wrap.b32 	%r668, %r663, %r664, 1;
	mov.b64 	%rd15865, {%r667, %r668};
	mov.b64 	{%r669, %r670}, %rd15716;
	shf.l.wrap.b32 	%r671, %r670, %r665, 1;
	shf.l.wrap.b32 	%r672, %r665, %r666, 1;
	mov.b64 	%rd15842, {%r671, %r672};
	mov.b64 	{%r673, %r674}, %rd15715;
	shf.l.wrap.b32 	%r675, %r674, %r669, 1;
	shf.l.wrap.b32 	%r676, %r669, %r670, 1;
	mov.b64 	%rd15819, {%r675, %r676};
	mov.b64 	{%r677, %r678}, %rd15714;
	shf.l.wrap.b32 	%r679, %r678, %r673, 1;
	shf.l.wrap.b32 	%r680, %r673, %r674, 1;
	mov.b64 	%rd15796, {%r679, %r680};
	mov.b64 	{%r681, %r682}, %rd15713;
	shf.l.wrap.b32 	%r683, %r682, %r677, 1;
	shf.l.wrap.b32 	%r684, %r677, %r678, 1;
	mov.b64 	%rd23131, {%r683, %r684};
	mov.b64 	{%r685, %r686}, %rd15712;
	shf.l.wrap.b32 	%r687, %r686, %r681, 1;
	shf.l.wrap.b32 	%r688, %r681, %r682, 1;
	mov.b64 	%rd15773, {%r687, %r688};
	mov.b64 	{%r689, %r690}, %rd15711;
	shf.l.wrap.b32 	%r691, %r690, %r685, 1;
	shf.l.wrap.b32 	%r692, %r685, %r686, 1;
	mov.b64 	%rd15772, {%r691, %r692};
	mov.b64 	{%r693, %r694}, %rd15710;
	shf.l.wrap.b32 	%r695, %r694, %r689, 1;
	shf.l.wrap.b32 	%r696, %r689, %r690, 1;
	mov.b64 	%rd15771, {%r695, %r696};
	mov.b64 	{%r697, %r698}, %rd15709;
	shf.l.wrap.b32 	%r699, %r698, %r693, 1;
	shf.l.wrap.b32 	%r700, %r693, %r694, 1;
	mov.b64 	%rd15770, {%r699, %r700};
	shl.b64 	%rd15769, %rd15709, 1;
	// begin inline asm
	{
	mad.lo.cc.u64 %rd15768, %rd23125, %rd23125, 0;
	madc.hi.cc.u64 %rd15769, %rd23125, %rd23125, %rd15769;
	madc.lo.cc.u64 %rd15770, %rd23126, %rd23126, %rd15770;
	madc.hi.cc.u64 %rd15771, %rd23126, %rd23126, %rd15771;
	madc.lo.cc.u64 %rd15772, %rd23127, %rd23127, %rd15772;
	madc.hi.cc.u64 %rd15773, %rd23127, %rd23127, %rd15773;
	madc.lo.cc.u64 %rd23131, %rd23128, %rd23128, %rd23131;
	madc.hi.cc.u64 %rd15796, %rd23128, %rd23128, %rd15796;
	madc.lo.cc.u64 %rd15819, %rd23129, %rd23129, %rd15819;
	madc.hi.cc.u64 %rd15842, %rd23129, %rd23129, %rd15842;
	madc.lo.cc.u64 %rd15865, %rd23130, %rd23130, %rd15865;
	madc.hi.u64 %rd15888, %rd23130, %rd23130, %rd15888;
	}
	// end inline asm
	mul.lo.s64 	%rd15782, %rd15768, -8860621160618917889;
	mov.b64 	%rd15890, -8860621160618917887;
	mov.b64 	%rd15891, 1660523435060625408;
	mov.b64 	%rd15892, 2230234197602682880;
	mov.b64 	%rd15893, 1883307231910630287;
	mov.b64 	%rd15894, -4162727106559522501;
	mov.b64 	%rd15895, 121098312706494698;
	// begin inline asm
	{
	.reg .u64 c;
	.reg .u64 t;
	.reg .u64 nc;
	mad.lo.cc.u64 c, %rd15782, %rd15890, %rd15768;
	madc.hi.cc.u64 c, %rd15782, %rd15890, 0;
	addc.cc.u64 t, %rd15769, c;
	addc.u64 nc, 0, 0;
	mad.lo.cc.u64 %rd15769, %rd15782, %rd15891, t;
	madc.hi.cc.u64 c, %rd15782, %rd15891, nc;
	addc.cc.u64 t, %rd15770, c;
	addc.u64 nc, 0, 0;
	mad.lo.cc.u64 %rd15770, %rd15782, %rd15892, t;
	madc.hi.cc.u64 c, %rd15782, %rd15892, nc;
	addc.cc.u64 t, %rd15771, c;
	addc.u64 nc, 0, 0;
	mad.lo.cc.u64 %rd15771, %rd15782, %rd15893, t;
	madc.hi.cc.u64 c, %rd15782, %rd15893, nc;
	addc.cc.u64 t, %rd15772, c;
	addc.u64 nc, 0, 0;
	mad.lo.cc.u64 %rd15772, %rd15782, %rd15894, t;
	madc.hi.cc.u64 c, %rd15782, %rd15894, nc;
	addc.cc.u64 t, %rd15773, c;
	addc.u64 nc, 0, 0;
	mad.lo.cc.u64 %rd15773, %rd15782, %rd15895, t;
	madc.hi.cc.u64 c, %rd15782, %rd15895, nc;
	addc.cc.u64 %rd23131, %rd23131, c;
	addc.u64 %rd15820, 0, 0;
	}
	// end inline asm
	mul.lo.s64 	%rd15804, %rd15769, -8860621160618917889;
	// begin inline asm
	{
	.reg .u64 c;
	.reg .u64 t;
	.reg .u64 nc;
	mad.lo.cc.u64 c, %rd15804, %rd15890, %rd15769;
	madc.hi.cc.u64 c, %rd15804, %rd15890, 0;
	addc.cc.u64 t, %rd15770, c;
	addc.u64 nc, 0, 0;
	mad.lo.cc.u64 %rd15770, %rd15804, %rd15891, t;
	madc.hi.cc.u64 c, %rd15804, %rd15891, nc;
	addc.cc.u64 t, %rd15771, c;
	addc.u64 nc, 0, 0;
	mad.lo.cc.u64 %rd15771, %rd15804, %rd15892, t;
	madc.hi.cc.u64 c, %rd15804, %rd15892, nc;
	addc.cc.u64 t, %rd15772, c;
	addc.u64 nc, 0, 0;
	mad.lo.cc.u64 %rd15772, %rd15804, %rd15893, t;
	madc.hi.cc.u64 c, %rd15804, %rd15893, nc;
	addc.cc.u64 t, %rd15773, c;
	addc.u64 nc, 0, 0;
	mad.lo.cc.u64 %rd15773, %rd15804, %rd15894, t;
	madc.hi.cc.u64 c, %rd15804, %rd15894, nc;
	addc.cc.u64 t, %rd23131, c;
	addc.u64 nc, 0, 0;
	mad.lo.cc.u64 %rd23131, %rd15804, %rd15895, t;
	madc.hi.cc.u64 c, %rd15804, %rd15895, nc;
	addc.cc.u64 c, c, %rd15820;
	addc.u64 nc, 0, 0;
	addc.cc.u64 %rd15796, %rd15796, c;
	addc.u64 %rd15820, nc, 0;
	}
	// end inline asm
	mul.lo.s64 	%rd15827, %rd15770, -8860621160618917889;
	// begin inline asm
	{
	.reg .u64 c;
	.reg .u64 t;
	.reg .u64 nc;
	mad.lo.cc.u64 c, %rd15827, %rd15890, %rd15770;
	madc.hi.cc.u64 c, %rd15827, %rd15890, 0;
	addc.cc.u64 t, %rd15771, c;
	addc.u64 nc, 0, 0;
	mad.lo.cc.u64 %rd15771, %rd15827, %rd15891, t;
	madc.hi.cc.u64 c, %rd15827, %rd15891, nc;
	addc.cc.u64 t, %rd15772, c;
	addc.u64 nc, 0, 0;
	mad.lo.cc.u64 %rd15772, %rd15827, %rd15892, t;
	madc.hi.cc.u64 c, %rd15827, %rd15892, nc;
	addc.cc.u64 t, %rd15773, c;
	addc.u64 nc, 0, 0;
	mad.lo.cc.u64 %rd15773, %rd15827, %rd15893, t;
	madc.hi.cc.u64 c, %rd15827, %rd15893, nc;
	addc.cc.u64 t, %rd23131, c;
	addc.u64 nc, 0, 0;
	mad.lo.cc.u64 %rd23131, %rd15827, %rd15894, t;
	madc.hi.cc.u64 c, %rd15827, %rd15894, nc;
	addc.cc.u64 t, %rd15796, c;
	addc.u64 nc, 0, 0;
	mad.lo.cc.u64 %rd15796, %rd15827, %rd15895, t;
	madc.hi.cc.u64 c, %rd15827, %rd15895, nc;
	addc.cc.u64 c, c, %rd15820;
	addc.u64 nc, 0, 0;
	addc.cc.u64 %rd15819, %rd15819, c;
	addc.u64 %rd15820, nc, 0;
	}
	// end inline asm
	mul.lo.s64 	%rd15850, %rd15771, -8860621160618917889;
	// begin inline asm
	{
	.reg .u64 c;
	.reg .u64 t;
	.reg .u64 nc;
	mad.lo.cc.u64 c, %rd15850, %rd15890, %rd15771;
	madc.hi.cc.u64 c, %rd15850, %rd15890, 0;
	addc.cc.u64 t, %rd15772, c;
	addc.u64 nc, 0, 0;
	mad.lo.cc.u64 %rd15772, %rd15850, %rd15891, t;
	madc.hi.cc.u64 c, %rd15850, %rd15891, nc;
	addc.cc.u64 t, %rd15773, c;
	addc.u64 nc, 0, 0;
	mad.lo.cc.u64 %rd15773, %rd15850, %rd15892, t;
	madc.hi.cc.u64 c, %rd15850, %rd15892, nc;
	addc.cc.u64 t, %rd23131, c;
	addc.u64 nc, 0, 0;
	mad.lo.cc.u64 %rd23131, %rd15850, %rd15893, t;
	madc.hi.cc.u64 c, %rd15850, %rd15893, nc;
	addc.cc.u64 t, %rd15796, c;
	addc.u64 nc, 0, 0;
	mad.lo.cc.u64 %rd15796, %rd15850, %rd15894, t;
	madc.hi.cc.u64 c, %rd15850, %rd15894, nc;
	addc.cc.u64 t, %rd15819, c;
	addc.u64 nc, 0, 0;
	mad.lo.cc.u64 %rd15819, %rd15850, %rd15895, t;
	madc.hi.cc.u64 c, %rd15850, %rd15895, nc;
	addc.cc.u64 c, c, %rd15820;
	addc.u64 nc, 0, 0;
	addc.cc.u64 %rd15842, %rd15842, c;
	addc.u64 %rd15820, nc, 0;
	}
	// end inline asm
	mul.lo.s64 	%rd15873, %rd15772, -8860621160618917889;
	// begin inline asm
	{
	.reg .u64 c;
	.reg .u64 t;
	.reg .u64 nc;
	mad.lo.cc.u64 c, %rd15873, %rd15890, %rd15772;
	madc.hi.cc.u64 c, %rd15873, %rd15890, 0;
	addc.cc.u64 t, %rd15773, c;
	addc.u64 nc, 0, 0;
	mad.lo.cc.u64 %rd15773, %rd15873, %rd15891, t;
	madc.hi.cc.u64 c, %rd15873, %rd15891, nc;
	addc.cc.u64 t, %rd23131, c;
	addc.u64 nc, 0, 0;
	mad.lo.cc.u64 %rd23131, %rd15873, %rd15892, t;
	madc.hi.cc.u64 c, %rd15873, %rd15892, nc;
	addc.cc.u64 t, %rd15796, c;
	addc.u64 nc, 0, 0;
	mad.lo.cc.u64 %rd15796, %rd15873, %rd15893, t;
	madc.hi.cc.u64 c, %rd15873, %rd15893, nc;
	addc.cc.u64 t, %rd15819, c;
	addc.u64 nc, 0, 0;
	mad.lo.cc.u64 %rd15819, %rd15873, %rd15894, t;
	madc.hi.cc.u64 c, %rd15873, %rd15894, nc;
	addc.cc.u64 t, %rd15842, c;
	addc.u64 nc, 0, 0;
	mad.lo.cc.u64 %rd15842, %rd15873, %rd15895, t;
	madc.hi.cc.u64 c, %rd15873, %rd15895, nc;
	addc.cc.u64 c, c, %rd15820;
	addc.u64 nc, 0, 0;
	addc.cc.u64 %rd15865, %rd15865, c;
	addc.u64 %rd15820, nc, 0;
	}
	// end inline asm
	mul.lo.s64 	%rd15896, %rd15773, -8860621160618917889;
	// begin inline asm
	{
	.reg .u64 c;
	.reg .u64 t;
	.reg .u64 nc;
	mad.lo.cc.u64 c, %rd15896, %rd15890, %rd15773;
	madc.hi.cc.u64 c, %rd15896, %rd15890, 0;
	addc.cc.u64 t, %rd23131, c;
	addc.u64 nc, 0, 0;
	mad.lo.cc.u64 %rd23131, %rd15896, %rd15891, t;
	madc.hi.cc.u64 c, %rd15896, %rd15891, nc;
	addc.cc.u64 t, %rd15796, c;
	addc.u64 nc, 0, 0;
	mad.lo.cc.u64 %rd15796, %rd15896, %rd15892, t;
	madc.hi.cc.u64 c, %rd15896, %rd15892, nc;
	addc.cc.u64 t, %rd15819, c;
	addc.u64 nc, 0, 0;
	mad.lo.cc.u64 %rd15819, %rd15896, %rd15893, t;
	madc.hi.cc.u64 c, %rd15896, %rd15893, nc;
	addc.cc.u64 t, %rd15842, c;
	addc.u64 nc, 0, 0;
	mad.lo.cc.u64 %rd15842, %rd15896, %rd15894, t;
	madc.hi.cc.u64 c, %rd15896, %rd15894, nc;
	addc.cc.u64 t, %rd15865, c;
	addc.u64 nc, 0, 0;
	mad.lo.cc.u64 %rd15865, %rd15896, %rd15895, t;
	madc.hi.cc.u64 c, %rd15896, %rd15895, nc;
	addc.cc.u64 c, c, %rd15820;
	add.u64 %rd15888, %rd15888, c;
	}
	// end inline asm
	setp.lt.u64 	%p1249, %rd15888, 121098312706494698;
	mov.u64 	%rd23138, %rd15796;
	mov.u64 	%rd23139, %rd15819;
	mov.u64 	%rd23140, %rd15842;
	mov.u64 	%rd23141, %rd15865;
	mov.u64 	%rd23142, %rd15888;
	@%p1249 bra 	$L__BB1_936;
	setp.ne.s64 	%p1250, %rd15888, 121098312706494698;
	@%p1250 bra 	$L__BB1_935;
	setp.lt.u64 	%p1251, %rd15865, -4162727106559522501;
	mov.b64 	%rd23142, 121098312706494698;
	mov.u64 	%rd23138, %rd15796;
	mov.u64 	%rd23139, %rd15819;
	mov.u64 	%rd23140, %rd15842;
	mov.u64 	%rd23141, %rd15865;
	@%p1251 bra 	$L__BB1_936;
	setp.ne.s64 	%p1252, %rd15865, -4162727106559522501;
	@%p1252 bra 	$L__BB1_935;
	setp.lt.u64 	%p1253, %rd15842, 1883307231910630287;
	mov.b64 	%rd23141, -4162727106559522501;
	mov.u64 	%rd23138, %rd15796;
	mov.u64 	%rd23139, %rd15819;
	mov.u64 	%rd23140, %rd15842;
	@%p1253 bra 	$L__BB1_936;
	setp.ne.s64 	%p1254, %rd15842, 1883307231910630287;
	@%p1254 bra 	$L__BB1_935;
	setp.lt.u64 	%p1255, %rd15819, 2230234197602682880;
	mov.b64 	%rd23140, 1883307231910630287;
	mov.u64 	%rd23138, %rd15796;
	mov.u64 	%rd23139, %rd15819;
	@%p1255 bra 	$L__BB1_936;
	setp.ne.s64 	%p1256, %rd15819, 2230234197602682880;
	@%p1256 bra 	$L__BB1_935;
	setp.lt.u64 	%p1257, %rd15796, 1660523435060625408;
	mov.b64 	%rd23139, 2230234197602682880;
	mov.u64 	%rd23138, %rd15796;
	@%p1257 bra 	$L__BB1_936;
	setp.eq.s64 	%p1258, %rd15796, 1660523435060625408;
	setp.lt.u64 	%p1259, %rd23131, -8860621160618917887;
	and.pred  	%p1260, %p1258, %p1259;
	mov.b64 	%rd23138, 1660523435060625408;
	@%p1260 bra 	$L__BB1_936;
$L__BB1_935:
	mov.b64 	%rd15931, -8860621160618917887;
	mov.b64 	%rd15932, 1660523435060625408;
	mov.b64 	%rd15933, 2230234197602682880;
	mov.b64 	%rd15934, 1883307231910630287;
	mov.b64 	%rd15935, -4162727106559522501;
	mov.b64 	%rd15936, 121098312706494698;
	// begin inline asm
	sub.cc.u64 %rd23131, %rd23131, %rd15931;
	subc.cc.u64 %rd23138, %rd15796, %rd15932;
	subc.cc.u64 %rd23139, %rd15819, %rd15933;
	subc.cc.u64 %rd23140, %rd15842, %rd15934;
	subc.cc.u64 %rd23141, %rd15865, %rd15935;
	subc.u64 %rd23142, %rd15888, %rd15936;
	// end inline asm
$L__BB1_936:
	setp.lt.u64 	%p1261, %rd22873, %rd23142;
	@%p1261 bra 	$L__BB1_947;
	setp.le.u64 	%p1262, %rd22873, %rd23142;
	@%p1262 bra 	$L__BB1_938;
	bra.uni 	$L__BB1_946;
$L__BB1_938:
	setp.lt.u64 	%p1263, %rd22874, %rd23141;
	@%p1263 bra 	$L__BB1_947;
	setp.gt.u64 	%p1264, %rd22874, %rd23141;
	@%p1264 bra 	$L__BB1_946;
	setp.lt.u64 	%p1265, %rd22875, %rd23140;
	@%p1265 bra 	$L__BB1_947;
	setp.gt.u64 	%p1266, %rd22875, %rd23140;
	@%p1266 bra 	$L__BB1_946;
	setp.lt.u64 	%p1267, %rd22876, %rd23139;
	@%p1267 bra 	$L__BB1_947;
	setp.gt.u64 	%p1268, %rd22876, %rd23139;
	@%p1268 bra 	$L__BB1_946;
	setp.lt.u64 	%p1269, %rd22877, %rd23138;
	@%p1269 bra 	$L__BB1_947;
	setp.gt.u64 	%p1270, %rd22877, %rd23138;
	setp.gt.u64 	%p1271, %rd22878, %rd23131;
	or.pred  	%p1272, %p1270, %p1271;
	@%p1272 bra 	$L__BB1_946;
	bra.uni 	$L__BB1_947;
$L__BB1_946:
	mov.b64 	%rd15949, -8860621160618917887;
	mov.b64 	%rd15950, 1660523435060625408;
	mov.b64 	%rd15951, 2230234197602682880;
	mov.b64 	%rd15952, 1883307231910630287;
	mov.b64 	%rd15953, -4162727106559522501;
	mov.b64 	%rd15954, 121098312706494698;
	// begin inline asm
	add.cc.u64 %rd23131, %rd23131, %rd15949;
	addc.cc.u64 %rd23138, %rd23138, %rd15950;
	addc.cc.u64 %rd23139, %rd23139, %rd15951;
	addc.cc.u64 %rd23140, %rd23140, %rd15952;
	addc.cc.u64 %rd23141, %rd23141, %rd15953;
	addc.u64 %rd23142, %rd23142, %rd15954;
	// end inline asm
$L__BB1_947:
	// begin inline asm
	sub.cc.u64 %rd23143, %rd23131, %rd22878;
	subc.cc.u64 %rd23144, %rd23138, %rd22877;
	subc.cc.u64 %rd23145, %rd23139, %rd22876;
	subc.cc.u64 %rd23146, %rd23140, %rd22875;
	subc.cc.u64 %rd23147, %rd23141, %rd22874;
	subc.u64 %rd23148, %rd23142, %rd22873;
	// end inline asm
	setp.lt.u64 	%p1273, %rd23029, %rd23148;
	@%p1273 bra 	$L__BB1_958;
	setp.le.u64 	%p1274, %rd23029, %rd23148;
	@%p1274 bra 	$L__BB1_949;
	bra.uni 	$L__BB1_957;
$L__BB1_949:
	setp.lt.u64 	%p1275, %rd23030, %rd23147;
	@%p1275 bra 	$L__BB1_958;
	setp.gt.u64 	%p1276, %rd23030, %rd23147;
	@%p1276 bra 	$L__BB1_957;
	setp.lt.u64 	%p1277, %rd23031, %rd23146;
	@%p1277 bra 	$L__BB1_958;
	setp.gt.u64 	%p1278, %rd23031, %rd23146;
	@%p1278 bra 	$L__BB1_957;
	setp.lt.u64 	%p1279, %rd23032, %rd23145;
	@%p1279 bra 	$L__BB1_958;
	setp.gt.u64 	%p1280, %rd23032, %rd23145;
	@%p1280 bra 	$L__BB1_957;
	setp.lt.u64 	%p1281, %rd23033, %rd23144;
	@%p1281 bra 	$L__BB1_958;
	setp.gt.u64 	%p1282, %rd23033, %rd23144;
	setp.gt.u64 	%p1283, %rd23034, %rd23143;
	or.pred  	%p1284, %p1282, %p1283;
	@%p1284 bra 	$L__BB1_957;
	bra.uni 	$L__BB1_958;
$L__BB1_957:
	mov.b64 	%rd15985, -8860621160618917887;
	mov.b64 	%rd15986, 1660523435060625408;
	mov.b64 	%rd15987, 2230234197602682880;
	mov.b64 	%rd15988, 1883307231910630287;
	mov.b64 	%rd15989, -4162727106559522501;
	mov.b64 	%rd15990, 121098312706494698;
	// begin inline asm
	add.cc.u64 %rd23143, %rd23143, %rd15985;
	addc.cc.u64 %rd23144, %rd23144, %rd15986;
	addc.cc.u64 %rd23145, %rd23145, %rd15987;
	addc.cc.u64 %rd23146, %rd23146, %rd15988;
	addc.cc.u64 %rd23147, %rd23147, %rd15989;
	addc.u64 %rd23148, %rd23148, %rd15990;
	// end inline asm
$L__BB1_958:
	// begin inline asm
	sub.cc.u64 %rd23599, %rd23143, %rd23034;
	subc.cc.u64 %rd23600, %rd23144, %rd23033;
	subc.cc.u64 %rd23601, %rd23145, %rd23032;
	subc.cc.u64 %rd23602, %rd23146, %rd23031;
	subc.cc.u64 %rd23603, %rd23147, %rd23030;
	subc.u64 %rd23604, %rd23148, %rd23029;
	// end inline asm
	bra.uni 	$L__BB1_1800;
$L__BB1_959:
	setp.eq.s32 	%p30, %r1159, 0;
	@%p30 bra 	$L__BB1_1470;
	ld.global.u8 	%rd3326, [%rd22643+-72];
	ld.global.u8 	%rd3327, [%rd22643+-71];
	shl.b64 	%rd3328, %rd3327, 8;
	or.b64  	%rd3329, %rd3328, %rd3326;
	ld.global.u8 	%rd3330, [%rd22643+-70];
	shl.b64 	%rd3331, %rd3330, 16;
	ld.global.u8 	%rd3332, [%rd22643+-69];
	shl.b64 	%rd3333, %rd3332, 24;
	or.b64  	%rd3334, %rd3333, %rd3331;
	or.b64  	%rd3335, %rd3334, %rd3329;
	ld.global.u8 	%rd3336, [%rd22643+-68];
	ld.global.u8 	%rd3337, [%rd22643+-67];
	shl.b64 	%rd3338, %rd3337, 8;
	or.b64  	%rd3339, %rd3338, %rd3336;
	ld.global.u8 	%rd3340, [%rd22643+-66];
	shl.b64 	%rd3341, %rd3340, 16;
	ld.global.u8 	%rd3342, [%rd22643+-65];
	shl.b64 	%rd3343, %rd3342, 24;
	or.b64  	%rd3344, %rd3343, %rd3341;
	or.b64  	%rd3345, %rd3344, %rd3339;
	shl.b64 	%rd3346, %rd3345, 32;
	or.b64  	%rd1553, %rd3346, %rd3335;
	ld.global.u8 	%rd3347, [%rd22643+-64];
	ld.global.u8 	%rd3348, [%rd22643+-63];
	shl.b64 	%rd3349, %rd3348, 8;
	or.b64  	%rd3350, %rd3349, %rd3347;
	ld.global.u8 	%rd3351, [%rd22643+-62];
	shl.b64 	%rd3352, %rd3351, 16;
	ld.global.u8 	%rd3353, [%rd22643+-61];
	shl.b64 	%rd3354, %rd3353, 24;
	or.b64  	%rd3355, %rd3354, %rd3352;
	or.b64  	%rd3356, %rd3355, %rd3350;
	ld.global.u8 	%rd3357, [%rd22643+-60];
	ld.global.u8 	%rd3358, [%rd22643+-59];
	shl.b64 	%rd3359, %rd3358, 8;
	or.b64  	%rd3360, %rd3359, %rd3357;
	ld.global.u8 	%rd3361, [%rd22643+-58];
	shl.b64 	%rd3362, %rd3361, 16;
	ld.global.u8 	%rd3363, [%rd22643+-57];
	shl.b64 	%rd3364, %rd3363, 24;
	or.b64  	%rd3365, %rd3364, %rd3362;
	or.b64  	%rd3366, %rd3365, %rd3360;
	shl.b64 	%rd3367, %rd3366, 32;
	or.b64  	%rd3368, %rd3367, %rd3356;
	ld.global.u8 	%rd3369, [%rd22643+-56];
	ld.global.u8 	%rd3370, [%rd22643+-55];
	shl.b64 	%rd3371, %rd3370, 8;
	or.b64  	%rd3372, %rd3371, %rd3369;
	ld.global.u8 	%rd3373, [%rd22643+-54];
	shl.b64 	%rd3374, %rd3373, 16;
	ld.global.u8 	%rd3375, [%rd22643+-53];
	shl.b64 	%rd3376, %rd3375, 24;
	or.b64  	%rd3377, %rd3376, %rd3374;
	or.b64  	%rd3378, %rd3377, %rd3372;
	ld.global.u8 	%rd3379, [%rd22643+-52];
	ld.global.u8 	%rd3380, [%rd22643+-51];
	shl.b64 	%rd3381, %rd3380, 8;
	or.b64  	%rd3382, %rd3381, %rd3379;
	ld.global.u8 	%rd3383, [%rd22643+-50];
	shl.b64 	%rd3384, %rd3383, 16;
	ld.global.u8 	%rd3385, [%rd22643+-49];
	shl.b64 	%rd3386, %rd3385, 24;
	or.b64  	%rd3387, %rd3386, %rd3384;
	or.b64  	%rd3388, %rd3387, %rd3382;
	shl.b64 	%rd3389, %rd3388, 32;
	or.b64  	%rd3390, %rd3389, %rd3378;
	ld.global.u8 	%rd3391, [%rd22643+-48];
	ld.global.u8 	%rd3392, [%rd22643+-47];
	shl.b64 	%rd3393, %rd3392, 8;
	or.b64  	%rd3394, %rd3393, %rd3391;
	ld.global.u8 	%rd3395, [%rd22643+-46];
	shl.b64 	%rd3396, %rd3395, 16;
	ld.global.u8 	%rd3397, [%rd22643+-45];
	shl.b64 	%rd3398, %rd3397, 24;
	or.b64  	%rd3399, %rd3398, %rd3396;
	or.b64  	%rd3400, %rd3399, %rd3394;
	ld.global.u8 	%rd3401, [%rd22643+-44];
	ld.global.u8 	%rd3402, [%rd22643+-43];
	shl.b64 	%rd3403, %rd3402, 8;
	or.b64  	%rd3404, %rd3403, %rd3401;
	ld.global.u8 	%rd3405, [%rd22643+-42];
	shl.b64 	%rd3406, %rd3405, 16;
	ld.global.u8 	%rd3407, [%rd22643+-41];
	shl.b64 	%rd3408, %rd3407, 24;
	or.b64  	%rd3409, %rd3408, %rd3406;
	or.b64  	%rd3410, %rd3409, %rd3404;
	shl.b64 	%rd3411, %rd3410, 32;
	or.b64  	%rd3412, %rd3411, %rd3400;
	ld.global.u8 	%rd3413, [%rd22643+-40];
	ld.global.u8 	%rd3414, [%rd22643+-39];
	shl.b64 	%rd3415, %rd3414, 8;
	or.b64  	%rd3416, %rd3415, %rd3413;
	ld.global.u8 	%rd3417, [%rd22643+-38];
	shl.b64 	%rd3418, %rd3417, 16;
	ld.global.u8 	%rd3419, [%rd22643+-37];
	shl.b64 	%rd3420, %rd3419, 24;
	or.b64  	%rd3421, %rd3420, %rd3418;
	or.b64  	%rd3422, %rd3421, %rd3416;
	ld.global.u8 	%rd3423, [%rd22643+-36];
	ld.global.u8 	%rd3424, [%rd22643+-35];
	shl.b64 	%rd3425, %rd3424, 8;
	or.b64  	%rd3426, %rd3425, %rd3423;
	ld.global.u8 	%rd3427, [%rd22643+-34];
	shl.b64 	%rd3428, %rd3427, 16;
	ld.global.u8 	%rd3429, [%rd22643+-33];
	shl.b64 	%rd3430, %rd3429, 24;
	or.b64  	%rd3431, %rd3430, %rd3428;
	or.b64  	%rd3432, %rd3431, %rd3426;
	shl.b64 	%rd3433, %rd3432, 32;
	or.b64  	%rd3434, %rd3433, %rd3422;
	ld.global.u8 	%rd3435, [%rd22643+-32];
	ld.global.u8 	%rd3436, [%rd22643+-31];
	shl.b64 	%rd3437, %rd3436, 8;
	or.b64  	%rd3438, %rd3437, %rd3435;
	ld.global.u8 	%rd3439, [%rd22643+-30];
	shl.b64 	%rd3440, %rd3439, 16;
	ld.global.u8 	%rd3441, [%rd22643+-29];
	shl.b64 	%rd3442, %rd3441, 24;
	or.b64  	%rd3443, %rd3442, %rd3440;
	or.b64  	%rd3444, %rd3443, %rd3438;
	ld.global.u8 	%rd3445, [%rd22643+-28];
	ld.global.u8 	%rd3446, [%rd22643+-27];
	shl.b64 	%rd3447, %rd3446, 8;
	or.b64  	%rd3448, %rd3447, %rd3445;
	ld.global.u8 	%rd3449, [%rd22643+-26];
	shl.b64 	%rd3450, %rd3449, 16;
	ld.global.u8 	%rd3451, [%rd22643+-25];
	shl.b64 	%rd3452, %rd3451, 24;
	or.b64  	%rd3453, %rd3452, %rd3450;
	or.b64  	%rd3454, %rd3453, %rd3448;
	shl.b64 	%rd3455, %rd3454, 32;
	or.b64  	%rd3456, %rd3455, %rd3444;
	or.b64  	%rd3457, %rd1553, %rd3368;
	or.b64  	%rd3458, %rd3457, %rd3390;
	or.b64  	%rd3459, %rd3458, %rd3412;
	or.b64  	%rd3460, %rd3459, %rd3434;
	or.b64  	%rd3461, %rd3460, %rd3456;
	setp.eq.s64 	%p31, %rd3461, 0;
	mov.u64 	%rd23605, %rd28;
	mov.u64 	%rd23606, %rd29;
	mov.u64 	%rd23607, %rd30;
	mov.u64 	%rd23608, %rd31;
	mov.u64 	%rd23609, %rd32;
	mov.u64 	%rd23610, %rd33;
	mov.u64 	%rd23611, %rd34;
	mov.u64 	%rd23612, %rd35;
	mov.u64 	%rd23613, %rd36;
	mov.u64 	%rd23614, %rd37;
	mov.u64 	%rd23615, %rd38;
	mov.u64 	%rd23616, %rd39;
	@%p31 bra 	$L__BB1_1800;
	ld.global.u8 	%rd3658, [%rd22643+-24];
	ld.global.u8 	%rd3659, [%rd22643+-23];
	shl.b64 	%rd3660, %rd3659, 8;
	or.b64  	%rd3661, %rd3660, %rd3658;
	ld.global.u8 	%rd3662, [%rd22643+-22];
	shl.b64 	%rd3663, %rd3662, 16;
	ld.global.u8 	%rd3664, [%rd22643+-21];
	shl.b64 	%rd3665, %rd3664, 24;
	or.b64  	%rd3666, %rd3665, %rd3663;
	or.b64  	%rd3667, %rd3666, %rd3661;
	ld.global.u8 	%rd3668, [%rd22643+-20];
	ld.global.u8 	%rd3669, [%rd22643+-19];
	shl.b64 	%rd3670, %rd3669, 8;
	or.b64  	%rd3671, %rd3670, %rd3668;
	ld.global.u8 	%rd3672, [%rd22643+-18];
	shl.b64 	%rd3673, %rd3672, 16;
	ld.global.u8 	%rd3674, [%rd22643+-17];
	shl.b64 	%rd3675, %rd3674, 24;
	or.b64  	%rd3676, %rd3675, %rd3673;
	or.b64  	%rd3677, %rd3676, %rd3671;
	shl.b64 	%rd3678, %rd3677, 32;
	or.b64  	%rd1559, %rd3678, %rd3667;
	ld.global.u8 	%rd3679, [%rd22643+-16];
	ld.global.u8 	%rd3680, [%rd22643+-15];
	shl.b64 	%rd3681, %rd3680, 8;
	or.b64  	%rd3682, %rd3681, %rd3679;
	ld.global.u8 	%rd3683, [%rd22643+-14];
	shl.b64 	%rd3684, %rd3683, 16;
	ld.global.u8 	%rd3685, [%rd22643+-13];
	shl.b64 	%rd3686, %rd3685, 24;
	or.b64  	%rd3687, %rd3686, %rd3684;
	or.b64  	%rd3688, %rd3687, %rd3682;
	ld.global.u8 	%rd3689, [%rd22643+-12];
	ld.global.u8 	%rd3690, [%rd22643+-11];
	shl.b64 	%rd3691, %rd3690, 8;
	or.b64  	%rd3692, %rd3691, %rd3689;
	ld.global.u8 	%rd3693, [%rd22643+-10];
	shl.b64 	%rd3694, %rd3693, 16;
	ld.global.u8 	%rd3695, [%rd22643+-9];
	shl.b64 	%rd3696, %rd3695, 24;
	or.b64  	%rd3697, %rd3696, %rd3694;
	or.b64  	%rd3698, %rd3697, %rd3692;
	shl.b64 	%rd3699, %rd3698, 32;
	or.b64  	%rd1560, %rd3699, %rd3688;
	ld.global.u8 	%rd3700, [%rd22643+-8];
	ld.global.u8 	%rd3701, [%rd22643+-7];
	shl.b64 	%rd3702, %rd3701, 8;
	or.b64  	%rd3703, %rd3702, %rd3700;
	ld.global.u8 	%rd3704, [%rd22643+-6];
	shl.b64 	%rd3705, %rd3704, 16;
	ld.global.u8 	%rd3706, [%rd22643+-5];
	shl.b64 	%rd3707, %rd3706, 24;
	or.b64  	%rd3708, %rd3707, %rd3705;
	or.b64  	%rd3709, %rd3708, %rd3703;
	ld.global.u8 	%rd3710, [%rd22643+-4];
	ld.global.u8 	%rd3711, [%rd22643+-3];
	shl.b64 	%rd3712, %rd3711, 8;
	or.b64  	%rd3713, %rd3712, %rd3710;
	ld.global.u8 	%rd3714, [%rd22643+-2];
	shl.b64 	%rd3715, %rd3714, 16;
	ld.global.u8 	%rd3716, [%rd22643+-1];
	shl.b64 	%rd3717, %rd3716, 24;
	or.b64  	%rd3718, %rd3717, %rd3715;
	or.b64  	%rd3719, %rd3718, %rd3713;
	shl.b64 	%rd3720, %rd3719, 32;
	or.b64  	%rd1561, %rd3720, %rd3709;
	ld.global.u8 	%rd3721, [%rd22643];
	ld.global.u8 	%rd3722, [%rd22643+1];
	shl.b64 	%rd3723, %rd3722, 8;
	or.b64  	%rd3724, %rd3723, %rd3721;
	ld.global.u8 	%rd3725, [%rd22643+2];
	shl.b64 	%rd3726, %rd3725, 16;
	ld.global.u8 	%rd3727, [%rd22643+3];
	shl.b64 	%rd3728, %rd3727, 24;
	or.b64  	%rd3729, %rd3728, %rd3726;
	or.b64  	%rd3730, %rd3729, %rd3724;
	ld.global.u8 	%rd3731, [%rd22643+4];
	ld.global.u8 	%rd3732, [%rd22643+5];
	shl.b64 	%rd3733, %rd3732, 8;
	or.b64  	%rd3734, %rd3733, %rd3731;
	ld.global.u8 	%rd3735, [%rd22643+6];
	shl.b64 	%rd3736, %rd3735, 16;
	ld.global.u8 	%rd3737, [%rd22643+7];
	shl.b64 	%rd3738, %rd3737, 24;
	or.b64  	%rd3739, %rd3738, %rd3736;
	or.b64  	%rd3740, %rd3739, %rd3734;
	shl.b64 	%rd3741, %rd3740, 32;
	or.b64  	%rd1562, %rd3741, %rd3730;
	ld.global.u8 	%rd3742, [%rd22643+8];
	ld.global.u8 	%rd3743, [%rd22643+9];
	shl.b64 	%rd3744, %rd3743, 8;
	or.b64  	%rd3745, %rd3744, %rd3742;
	ld.global.u8 	%rd3746, [%rd22643+10];
	shl.b64 	%rd3747, %rd3746, 16;
	ld.global.u8 	%rd3748, [%rd22643+11];
	shl.b64 	%rd3749, %rd3748, 24;
	or.b64  	%rd3750, %rd3749, %rd3747;
	or.b64  	%rd3751, %rd3750, %rd3745;
	ld.global.u8 	%rd3752, [%rd22643+12];
	ld.global.u8 	%rd3753, [%rd22643+13];
	shl.b64 	%rd3754, %rd3753, 8;
	or.b64  	%rd3755, %rd3754, %rd3752;
	ld.global.u8 	%rd3756, [%rd22643+14];
	shl.b64 	%rd3757, %rd3756, 16;
	ld.global.u8 	%rd3758, [%rd22643+15];
	shl.b64 	%rd3759, %rd3758, 24;
	or.b64  	%rd3760, %rd3759, %rd3757;
	or.b64  	%rd3761, %rd3760, %rd3755;
	shl.b64 	%rd3762, %rd3761, 32;
	or.b64  	%rd1563, %rd3762, %rd3751;
	ld.global.u8 	%rd3763, [%rd22643+16];
	ld.global.u8 	%rd3764, [%rd22643+17];
	shl.b64 	%rd3765, %rd3764, 8;
	or.b64  	%rd3766, %rd3765, %rd3763;
	ld.global.u8 	%rd3767, [%rd22643+18];
	shl.b64 	%rd3768, %rd3767, 16;
	ld.global.u8 	%rd3769, [%rd22643+19];
	shl.b64 	%rd3770, %rd3769, 24;
	or.b64  	%rd3771, %rd3770, %rd3768;
	or.b64  	%rd3772, %rd3771, %rd3766;
	ld.global.u8 	%rd3773, [%rd22643+20];
	ld.global.u8 	%rd3774, [%rd22643+21];
	shl.b64 	%rd3775, %rd3774, 8;
	or.b64  	%rd3776, %rd3775, %rd3773;
	ld.global.u8 	%rd3777, [%rd22643+22];
	shl.b64 	%rd3778, %rd3777, 16;
	ld.global.u8 	%rd3779, [%rd22643+23];
	shl.b64 	%rd3780, %rd3779, 24;
	or.b64  	%rd3781, %rd3780, %rd3778;
	or.b64  	%rd3782, %rd3781, %rd3776;
	shl.b64 	%rd3783, %rd3782, 32;
	or.b64  	%rd1564, %rd3783, %rd3772;
	// begin inline asm
	{
	.reg .u64 c;
	.reg .u64 nc;
	.reg .u64 t;
	mad.lo.cc.u64 %rd3463, %rd23599, %rd23600, 0;
	madc.hi.cc.u64 c, %rd23599, %rd23600, 0;
	madc.lo.cc.u64 %rd3464, %rd23599, %rd23601, c;
	madc.hi.cc.u64 c, %rd23599, %rd23601, 0;
	madc.lo.cc.u64 %rd3465, %rd23599, %rd23602, c;
	madc.hi.cc.u64 c, %rd23599, %rd23602, 0;
	madc.lo.cc.u64 %rd3466, %rd23599, %rd23603, c;
	madc.hi.cc.u64 c, %rd23599, %rd23603, 0;
	madc.lo.cc.u64 %rd3467, %rd23599, %rd23604, c;
	madc.hi.u64 %rd3468, %rd23599, %rd23604, 0;
	mad.lo.cc.u64 %rd3465, %rd23600, %rd23601, %rd3465;
	madc.hi.cc.u64 c, %rd23600, %rd23601, 0;
	addc.cc.u64 t, %rd3466, c;
	addc.u64 nc, 0, 0;
	mad.lo.cc.u64 %rd3466, %rd23600, %rd23602, t;
	madc.hi.cc.u64 c, %rd23600, %rd23602, nc;
	addc.cc.u64 t, %rd3467, c;
	addc.u64 nc, 0, 0;
	mad.lo.cc.u64 %rd3467, %rd23600, %rd23603, t;
	madc.hi.cc.u64 c, %rd23600, %rd23603, nc;
	addc.cc.u64 t, %rd3468, c;
	addc.u64 nc, 0, 0;
	mad.lo.cc.u64 %rd3468, %rd23600, %rd23604, t;
	madc.hi.u64 %rd3469, %rd23600, %rd23604, nc;
	mad.lo.cc.u64 %rd3467, %rd23601, %rd23602, %rd3467;
	madc.hi.cc.u64 c, %rd23601, %rd23602, 0;
	addc.cc.u64 t, %rd3468, c;
	addc.u64 nc, 0, 0;
	mad.lo.cc.u64 %rd3468, %rd23601, %rd23603, t;
	madc.hi.cc.u64 c, %rd23601, %rd23603, nc;
	addc.cc.u64 t, %rd3469, c;
	addc.u64 nc, 0, 0;
	mad.lo.cc.u64 %rd3469, %rd23601, %rd23604, t;
	madc.hi.u64 %rd3470, %rd23601, %rd23604, nc;
	mad.lo.cc.u64 %rd3469, %rd23602, %rd23603, %rd3469;
	madc.hi.cc.u64 c, %rd23602, %rd23603, 0;
	addc.cc.u64 t, %rd3470, c;
	addc.u64 nc, 0, 0;
	mad.lo.cc.u64 %rd3470, %rd23602, %rd23604, t;
	madc.hi.u64 %rd3471, %rd23602, %rd23604, nc;
	mad.lo.cc.u64 %rd3471, %rd23603, %rd23604, %rd3471;
	madc.hi.u64 %rd3472, %rd23603, %rd23604, 0;
	}
	// end inline asm
	shr.u64 	%rd3642, %rd3472, 63;
	mov.b64 	{%r17, %r18}, %rd3472;
	mov.b64 	{%r19, %r20}, %rd3471;
	shf.l.wrap.b32 	%r21, %r20, %r17, 1;
	shf.l.wrap.b32 	%r22, %r17, %r18, 1;
	mov.b64 	%rd3619, {%r21, %r22};
	mov.b64 	{%r23, %r24}, %rd3470;
	shf.l.wrap.b32 	%r25, %r24, %r19, 1;
	shf.l.wrap.b32 	%r26, %r19, %r20, 1;
	mov.b64 	%rd3596, {%r25, %r26};
	mov.b64 	{%r27, %r28}, %rd3469;
	shf.l.wrap.b32 	%r29, %r28, %r23, 1;
	shf.l.wrap.b32 	%r30, %r23, %r24, 1;
	mov.b64 	%rd3573, {%r29, %r30};
	mov.b64 	{%r31, %r32}, %rd3468;
	shf.l.wrap.b32 	%r33, %r32, %r27, 1;
	shf.l.wrap.b32 	%r34, %r27, %r28, 1;
	mov.b64 	%rd3550, {%r33, %r34};
	mov.b64 	{%r35, %r36}, %rd3467;
	shf.l.wrap.b32 	%r37, %r36, %r31, 1;
	shf.l.wrap.b32 	%r38, %r31, %r32, 1;
	mov.b64 	%rd23154, {%r37, %r38};
	mov.b64 	{%r39, %r40}, %rd3466;
	shf.l.wrap.b32 	%r41, %r40, %r35, 1;
	shf.l.wrap.b32 	%r42, %r35, %r36, 1;
	mov.b64 	%rd3527, {%r41, %r42};
	mov.b64 	{%r43, %r44}, %rd3465;
	shf.l.wrap.b32 	%r45, %r44, %r39, 1;
	shf.l.wrap.b32 	%r46, %r39, %r40, 1;
	mov.b64 	%rd3526, {%r45, %r46};
	mov.b64 	{%r47, %r48}, %rd3464;
	shf.l.wrap.b32 	%r49, %r48, %r43, 1;
	shf.l.wrap.b32 	%r50, %r43, %r44, 1;
	mov.b64 	%rd3525, {%r49, %r50};
	mov.b64 	{%r51, %r52}, %rd3463;
	shf.l.wrap.b32 	%r53, %r52, %r47, 1;
	shf.l.wrap.b32 	%r54, %r47, %r48, 1;
	mov.b64 	%rd3524, {%r53, %r54};
	shl.b64 	%rd3523, %rd3463, 1;
	// begin inline asm
	{
	mad.lo.cc.u64 %rd3522, %rd23599, %rd23599, 0;
	madc.hi.cc.u64 %rd3523, %rd23599, %rd23599, %rd3523;
	madc.lo.cc.u64 %rd3524, %rd23600, %rd23600, %rd3524;
	madc.hi.cc.u64 %rd3525, %rd23600, %rd23600, %rd3525;
	madc.lo.cc.u64 %rd3526, %rd23601, %rd23601, %rd3526;
	madc.hi.cc.u64 %rd3527, %rd23601, %rd23601, %rd3527;
	madc.lo.cc.u64 %rd23154, %rd23602, %rd23602, %rd23154;
	madc.hi.cc.u64 %rd3550, %rd23602, %rd23602, %rd3550;
	madc.lo.cc.u64 %rd3573, %rd23603, %rd23603, %rd3573;
	madc.hi.cc.u64 %rd3596, %rd23603, %rd23603, %rd3596;
	madc.lo.cc.u64 %rd3619, %rd23604, %rd23604, %rd3619;
	madc.hi.u64 %rd3642, %rd23604, %rd23604, %rd3642;
	}
	// end inline asm
	mul.lo.s64 	%rd3536, %rd3522, -8860621160618917889;
	mov.b64 	%rd3644, -8860621160618917887;
	mov.b64 	%rd3645, 1660523435060625408;
	mov.b64 	%rd3646, 2230234197602682880;
	mov.b64 	%rd3647, 1883307231910630287;
	mov.b64 	%rd3648, -4162727106559522501;
	mov.b64 	%rd3649, 121098312706494698;
	// begin inline asm
	{
	.reg .u64 c;
	.reg .u64 t;
	.reg .u64 nc;
	mad.lo.cc.u64 c, %rd3536, %rd3644, %rd3522;
	madc.hi.cc.u64 c, %rd3536, %rd3644, 0;
	addc.cc.u64 t, %rd3523, c;
	addc.u64 nc, 0, 0;
	mad.lo.cc.u64 %rd3523, %rd3536, %rd3645, t;
	madc.hi.cc.u64 c, %rd3536, %rd3645, nc;
	addc.cc.u64 t, %rd3524, c;
	addc.u64 nc, 0, 0;
	mad.lo.cc.u64 %rd3524, %rd3536, %rd3646, t;
	madc.hi.cc.u64 c, %rd3536, %rd3646, nc;
	addc.cc.u64 t, %rd3525, c;
	addc.u64 nc, 0, 0;
	mad.lo.cc.u64 %rd3525, %rd3536, %rd3647, t;
	madc.hi.cc.u64 c, %rd3536, %rd3647, nc;
	addc.cc.u64 t, %rd3526, c;
	addc.u64 nc, 0, 0;
	mad.lo.cc.u64 %rd3526, %rd3536, %rd3648, t;
	madc.hi.cc.u64 c, %rd3536, %rd3648, nc;
	addc.cc.u64 t, %rd3527, c;
	addc.u64 nc, 0, 0;
	mad.lo.cc.u64 %rd3527, %rd3536, %rd3649, t;
	madc.hi.cc.u64 c, %rd3536, %rd3649, nc;
	addc.cc.u64 %rd23154, %rd23154, c;
	addc.u64 %rd3574, 0, 0;
	}
	// end inline asm
	mul.lo.s64 	%rd3558, %rd3523, -8860621160618917889;
	// begin inline asm
	{
	.reg .u64 c;
	.reg .u64 t;
	.reg .u64 nc;
	mad.lo.cc.u64 c, %rd3558, %rd3644, %rd3523;
	madc.hi.cc.u64 c, %rd3558, %rd3644, 0;
	addc.cc.u64 t, %rd3524, c;
	addc.u64 nc, 0, 0;
	mad.lo.cc.u64 %rd3524, %rd3558, %rd3645, t;
	madc.hi.cc.u64 c, %rd3558, %rd3645, nc;
	addc.cc.u64 t, %rd3525, c;
	addc.u64 nc, 0, 0;
	mad.lo.cc.u64 %rd3525, %rd3558, %rd3646, t;
	madc.hi.cc.u64 c, %rd3558, %rd3646, nc;
	addc.cc.u64 t, %rd3526, c;
	addc.u64 nc, 0, 0;
	mad.lo.cc.u64 %rd3526, %rd3558, %rd3647, t;
	madc.hi.cc.u64 c, %rd3558, %rd3647, nc;
	addc.cc.u64 t, %rd3527, c;
	addc.u64 nc, 0, 0;
	mad.lo.cc.u64 %rd3527, %rd3558, %rd3648, t;
	madc.hi.cc.u64 c, %rd3558, %rd3648, nc;
	addc.cc.u64 t, %rd23154, c;
	addc.u64 nc, 0, 0;
	mad.lo.cc.u64 %rd23154, %rd3558, %rd3649, t;
	madc.hi.cc.u64 c, %rd3558, %rd3649, nc;
	addc.cc.u64 c, c, %rd3574;
	addc.u64 nc, 0, 0;
	addc.cc.u64 %rd3550, %rd3550, c;
	addc.u64 %rd3574, nc, 0;
	}
	// end inline asm
	mul.lo.s64 	%rd3581, %rd3524, -8860621160618917889;
	// begin inline asm
	{
	.reg .u64 c;
	.reg .u64 t;
	.reg .u64 nc;
	mad.lo.cc.u64 c, %rd3581, %rd3644, %rd3524;
	madc.hi.cc.u64 c, %rd3581, %rd3644, 0;
	addc.cc.u64 t, %rd3525, c;
	addc.u64 nc, 0, 0;
	mad.lo.cc.u64 %rd3525, %rd3581, %rd3645, t;
	madc.hi.cc.u64 c, %rd3581, %rd3645, nc;
	addc.cc.u64 t, %rd3526, c;
	addc.u64 nc, 0, 0;
	mad.lo.cc.u64 %rd3526, %rd3581, %rd3646, t;
	madc.hi.cc.u64 c, %rd3581, %rd3646, nc;
	addc.cc.u64 t, %rd3527, c;
	addc.u64 nc, 0, 0;
	mad.lo.cc.u64 %rd3527, %rd3581, %rd3647, t;
	madc.hi.cc.u64 c, %rd3581, %rd3647, nc;
	addc.cc.u64 t, %rd23154, c;
	addc.u64 nc, 0, 0;
	mad.lo.cc.u64 %rd23154, %rd3581, %rd3648, t;
	madc.hi.cc.u64 c, %rd3581, %rd3648, nc;
	addc.cc.u64 t, %rd3550, c;
	addc.u64 nc, 0, 0;
	mad.lo.cc.u64 %rd3550, %rd3581, %rd3649, t;
	madc.hi.cc.u64 c, %rd3581, %rd3649, nc;
	addc.cc.u64 c, c, %rd3574;
	addc.u64 nc, 0, 0;
	addc.cc.u64 %rd3573, %rd3573, c;
	addc.u64 %rd3574, nc, 0;
	}
	// end inline asm
	mul.lo.s64 	%rd3604, %rd3525, -8860621160618917889;
	// begin inline asm
	{
	.reg .u64 c;
	.reg .u64 t;
	.reg .u64 nc;
	mad.lo.cc.u64 c, %rd3604, %rd3644, %rd3525;
	madc.hi.cc.u64 c, %rd3604, %rd3644, 0;
	addc.cc.u64 t, %rd3526, c;
	addc.u64 nc, 0, 0;
	mad.lo.cc.u64 %rd3526, %rd3604, %rd3645, t;
	madc.hi.cc.u64 c, %rd3604, %rd3645, nc;
	addc.cc.u64 t, %rd3527, c;
	addc.u64 nc, 0, 0;
	mad.lo.cc.u64 %rd3527, %rd3604, %rd3646, t;
	madc.hi.cc.u64 c, %rd3604, %rd3646, nc;
	addc.cc.u64 t, %rd23154, c;
	addc.u64 nc, 0, 0;
	mad.lo.cc.u64 %rd23154, %rd3604, %rd3647, t;
	madc.hi.cc.u64 c, %rd3604, %rd3647, nc;
	addc.cc.u64 t, %rd3550, c;
	addc.u64 nc, 0, 0;
	mad.lo.cc.u64 %rd3550, %rd3604, %rd3648, t;
	madc.hi.cc.u64 c, %rd3604, %rd3648, nc;
	addc.cc.u64 t, %rd3573, c;
	addc.u64 nc, 0, 0;
	mad.lo.cc.u64 %rd3573, %rd3604, %rd3649, t;
	madc.hi.cc.u64 c, %rd3604, %rd3649, nc;
	addc.cc.u64 c, c, %rd3574;
	addc.u64 nc, 0, 0;
	addc.cc.u64 %rd3596, %rd3596, c;
	addc.u64 %rd3574, nc, 0;
	}
	// end inline asm
	mul.lo.s64 	%rd3627, %rd3526, -8860621160618917889;
	// begin inline asm
	{
	.reg .u64 c;
	.reg .u64 t;
	.reg .u64 nc;
	mad.lo.cc.u64 c, %rd3627, %rd3644, %rd3526;
	madc.hi.cc.u64 c, %rd3627, %rd3644, 0;
	addc.cc.u64 t, %rd3527, c;
	addc.u64 nc, 0, 0;
	mad.lo.cc.u64 %rd3527, %rd3627, %rd3645, t;
	madc.hi.cc.u64 c, %rd3627, %rd3645, nc;
	addc.cc.u64 t, %rd23154, c;
	addc.u64 nc, 0, 0;
	mad.lo.cc.u64 %rd23154, %rd3627, %rd3646, t;
	madc.hi.cc.u64 c, %rd3627, %rd3646, nc;
	addc.cc.u64 t, %rd3550, c;
	addc.u64 nc, 0, 0;
	mad.lo.cc.u64 %rd3550, %rd3627, %rd3647, t;
	madc.hi.cc.u64 c, %rd3627, %rd3647, nc;
	addc.cc.u64 t, %rd3573, c;
	addc.u64 nc, 0, 0;
	mad.lo.cc.u64 %rd3573, %rd3627, %rd3648, t;
	madc.hi.cc.u64 c, %rd3627, %rd3648, nc;
	addc.cc.u64 t, %rd3596, c;
	addc.u64 nc, 0, 0;
	mad.lo.cc.u64 %rd3596, %rd3627, %rd3649, t;
	madc.hi.cc.u64 c, %rd3627, %rd3649, nc;
	addc.cc.u64 c, c, %rd3574;
	addc.u64 nc, 0, 0;
	addc.cc.u64 %rd3619, %rd3619, c;
	addc.u64 %rd3574, nc, 0;
	}
	// end inline asm
	mul.lo.s64 	%rd3650, %rd3527, -8860621160618917889;
	// begin inline asm
	{
	.reg .u64 c;
	.reg .u64 t;
	.reg .u64 nc;
	mad.lo.cc.u64 c, %rd3650, %rd3644, %rd3527;
	madc.hi.cc.u64 c, %rd3650, %rd3644, 0;
	addc.cc.u64 t, %rd23154, c;
	addc.u64 nc, 0, 0;
	mad.lo.cc.u64 %rd23154, %rd3650, %rd3645, t;
	madc.hi.cc.u64 c, %rd3650, %rd3645, nc;
	addc.cc.u64 t, %rd3550, c;
	addc.u64 nc, 0, 0;
	mad.lo.cc.u64 %rd3550, %rd3650, %rd3646, t;
	madc.hi.cc.u64 c, %rd3650, %rd3646, nc;
	addc.cc.u64 t, %rd3573, c;
	addc.u64 nc, 0, 0;
	mad.lo.cc.u64 %rd3573, %rd3650, %rd3647, t;
	madc.hi.cc.u64 c, %rd3650, %rd3647, nc;
	addc.cc.u64 t, %rd3596, c;
	addc.u64 nc, 0, 0;
	mad.lo.cc.u64 %rd3596, %rd3650, %rd3648, t;
	madc.hi.cc.u64 c, %rd3650, %rd3648, nc;
	addc.cc.u64 t, %rd3619, c;
	addc.u64 nc, 0, 0;
	mad.lo.cc.u64 %rd3619, %rd3650, %rd3649, t;
	madc.hi.cc.u64 c, %rd3650, %rd3649, nc;
	addc.cc.u64 c, c, %rd3574;
	add.u64 %rd3642, %rd3642, c;
	}
	// end inline asm
	setp.lt.u64 	%p32, %rd3642, 121098312706494698;
	mov.u64 	%rd23149, %rd3642;
	mov.u64 	%rd23150, %rd3619;
	mov.u64 	%rd23151, %rd3596;
	mov.u64 	%rd23152, %rd3573;
	mov.u64 	%rd23153, %rd3550;
	@%p32 bra 	$L__BB1_972;
	setp.ne.s64 	%p33, %rd3642, 121098312706494698;
	@%p33 bra 	$L__BB1_971;
	setp.lt.u64 	%p34, %rd3619, -4162727106559522501;
	mov.b64 	%rd23149, 121098312706494698;
	mov.u64 	%rd23150, %rd3619;
	mov.u64 	%rd23151, %rd3596;
	mov.u64 	%rd23152, %rd3573;
	mov.u64 	%rd23153, %rd3550;
	@%p34 bra 	$L__BB1_972;
	setp.ne.s64 	%p35, %rd3619, -4162727106559522501;
	@%p35 bra 	$L__BB1_971;
	setp.lt.u64 	%p36, %rd3596, 1883307231910630287;
	mov.b64 	%rd23150, -4162727106559522501;
	mov.u64 	%rd23151, %rd3596;
	mov.u64 	%rd23152, %rd3573;
	mov.u64 	%rd23153, %rd3550;
	@%p36 bra 	$L__BB1_972;
	setp.ne.s64 	%p37, %rd3596, 1883307231910630287;
	@%p37 bra 	$L__BB1_971;
	setp.lt.u64 	%p38, %rd3573, 2230234197602682880;
	mov.b64 	%rd23151, 1883307231910630287;
	mov.u64 	%rd23152, %rd3573;
	mov.u64 	%rd23153, %rd3550;
	@%p38 bra 	$L__BB1_972;
	setp.ne.s64 	%p39, %rd3573, 2230234197602682880;
	@%p39 bra 	$L__BB1_971;
	setp.lt.u64 	%p40, %rd3550, 1660523435060625408;
	mov.b64 	%rd23152, 2230234197602682880;
	mov.u64 	%rd23153, %rd3550;
	@%p40 bra 	$L__BB1_972;
	setp.eq.s64 	%p41, %rd3550, 1660523435060625408;
	setp.lt.u64 	%p42, %rd23154, -8860621160618917887;
	and.pred  	%p43, %p41, %p42;
	mov.b64 	%rd23153, 1660523435060625408;
	@%p43 bra 	$L__BB1_972;
$L__BB1_971:
	mov.b64 	%rd3811, -8860621160618917887;
	mov.b64 	%rd3812, 1660523435060625408;
	mov.b64 	%rd3813, 2230234197602682880;
	mov.b64 	%rd3814, 1883307231910630287;
	mov.b64 	%rd3815, -4162727106559522501;
	mov.b64 	%rd3816, 121098312706494698;
	// begin inline asm
	sub.cc.u64 %rd23154, %rd23154, %rd3811;
	subc.cc.u64 %rd23153, %rd3550, %rd3812;
	subc.cc.u64 %rd23152, %rd3573, %rd3813;
	subc.cc.u64 %rd23151, %rd3596, %rd3814;
	subc.cc.u64 %rd23150, %rd3619, %rd3815;
	subc.u64 %rd23149, %rd3642, %rd3816;
	// end inline asm
$L__BB1_972:
	// begin inline asm
	{
	.reg .u64 c;
	.reg .u64 nc;
	.reg .u64 t;
	mad.lo.cc.u64 %rd3853, %rd1553, %rd23154, 0;
	madc.hi.cc.u64 c, %rd1553, %rd23154, 0;
	madc.lo.cc.u64 %rd3875, %rd1553, %rd23153, c;
	madc.hi.cc.u64 c, %rd1553, %rd23153, 0;
	madc.lo.cc.u64 %rd3876, %rd1553, %rd23152, c;
	madc.hi.cc.u64 c, %rd1553, %rd23152, 0;
	madc.lo.cc.u64 %rd3877, %rd1553, %rd23151, c;
	madc.hi.cc.u64 c, %rd1553, %rd23151, 0;
	madc.lo.cc.u64 %rd3878, %rd1553, %rd23150, c;
	madc.hi.cc.u64 c, %rd1553, %rd23150, 0;
	madc.lo.cc.u64 %rd3879, %rd1553, %rd23149, c;
	madc.hi.u64 %rd23160, %rd1553, %rd23149, 0;
	mad.lo.cc.u64 %rd3875, %rd3368, %rd23154, %rd3875;
	madc.hi.cc.u64 c, %rd3368, %rd23154, 0;
	addc.cc.u64 t, %rd3876, c;
	addc.u64 nc, 0, 0;
	mad.lo.cc.u64 %rd3876, %rd3368, %rd23153, t;
	madc.hi.cc.u64 c, %rd3368, %rd23153, nc;
	addc.cc.u64 t, %rd3877, c;
	addc.u64 nc, 0, 0;
	mad.lo.cc.u64 %rd3877, %rd3368, %rd23152, t;
	madc.hi.cc.u64 c, %rd3368, %rd23152, nc;
	addc.cc.u64 t, %rd3878, c;
	addc.u64 nc, 0, 0;
	mad.lo.cc.u64 %rd3878, %rd3368, %rd23151, t;
	madc.hi.cc.u64 c, %rd3368, %rd23151, nc;
	addc.cc.u64 t, %rd3879, c;
	addc.u64 nc, 0, 0;
	mad.lo.cc.u64 %rd3879, %rd3368, %rd23150, t;
	madc.hi.cc.u64 c, %rd3368, %rd23150, nc;
	addc.cc.u64 t, %rd23160, c;
	addc.u64 nc, 0, 0;
	mad.lo.cc.u64 %rd23160, %rd3368, %rd23149, t;
	madc.hi.u64 %rd3903, %rd3368, %rd23149, nc;
	mad.lo.cc.u64 %rd3876, %rd3390, %rd23154, %rd3876;
	madc.hi.cc.u64 c, %rd3390, %rd23154, 0;
	addc.cc.u64 t, %rd3877, c;
	addc.u64 nc, 0, 0;
	mad.lo.cc.u64 %rd3877, %rd3390, %rd23153, t;
	madc.hi.cc.u64 c, %rd3390, %rd23153, nc;
	addc.cc.u64 t, %rd3878, c;
	addc.u64 nc, 0, 0;
	mad.lo.cc.u64 %rd3878, %rd3390, %rd23152, t;
	madc.hi.cc.u64 c, %rd3390, %rd23152, nc;
	addc.cc.u64 t, %rd3879, c;
	addc.u64 nc, 0, 0;
	mad.lo.cc.u64 %rd3879, %rd3390, %rd23151, t;
	madc.hi.cc.u64 c, %rd3390, %rd23151, nc;
	addc.cc.u64 t, %rd23160, c;
	addc.u64 nc, 0, 0;
	mad.lo.cc.u64 %rd23160, %rd3390, %rd23150, t;
	madc.hi.cc.u64 c, %rd3390, %rd23150, nc;
	addc.cc.u64 t, %rd3903, c;
	addc.u64 nc, 0, 0;
	mad.lo.cc.u64 %rd3903, %rd3390, %rd23149, t;
	madc.hi.u64 %rd3926, %rd3390, %rd23149, nc;
	mad.lo.cc.u64 %rd3877, %rd3412, %rd23154, %rd3877;
	madc.hi.cc.u64 c, %rd3412, %rd23154, 0;
	addc.cc.u64 t, %rd3878, c;
	addc.u64 nc, 0, 0;
	mad.lo.cc.u64 %rd3878, %rd3412, %rd23153, t;
	madc.hi.cc.u64 c, %rd3412, %rd23153, nc;
	addc.cc.u64 t, %rd3879, c;
	addc.u64 nc, 0, 0;
	mad.lo.cc.u64 %rd3879, %rd3412, %rd23152, t;
	madc.hi.cc.u64 c, %rd3412, %rd23152, nc;
	addc.cc.u64 t, %rd23160, c;
	addc.u64 nc, 0, 0;
	mad.lo.cc.u64 %rd23160, %rd3412, %rd23151, t;
	madc.hi.cc.u64 c, %rd3412, %rd23151, nc;
	addc.cc.u64 t, %rd3903, c;
	addc.u64 nc, 0, 0;
	mad.lo.cc.u64 %rd3903, %rd3412, %rd23150, t;
	madc.hi.cc.u64 c, %rd3412, %rd23150, nc;
	addc.cc.u64 t, %rd3926, c;
	addc.u64 nc, 0, 0;
	mad.lo.cc.u64 %rd3926, %rd3412, %rd23149, t;
	madc.hi.u64 %rd3949, %rd3412, %rd23149, nc;
	mad.lo.cc.u64 %rd3878, %rd3434, %rd23154, %rd3878;
	madc.hi.cc.u64 c, %rd3434, %rd23154, 0;
	addc.cc.u64 t, %rd3879, c;
	addc.u64 nc, 0, 0;
	mad.lo.cc.u64 %rd3879, %rd3434, %rd23153, t;
	madc.hi.cc.u64 c, %rd3434, %rd23153, nc;
	addc.cc.u64 t, %rd23160, c;
	addc.u64 nc, 0, 0;
	mad.lo.cc.u64 %rd23160, %rd3434, %rd23152, t;
	madc.hi.cc.u64 c, %rd3434, %rd23152, nc;
	addc.cc.u64 t, %rd3903, c;
	addc.u64 nc, 0, 0;
	mad.lo.cc.u64 %rd3903, %rd3434, %rd23151, t;
	madc.hi.cc.u64 c, %rd3434, %rd23151, nc;
	addc.cc.u64 t, %rd3926, c;
	addc.u64 nc, 0, 0;
	mad.lo.cc.u64 %rd3926, %rd3434, %rd23150, t;
	madc.hi.cc.u64 c, %rd3434, %rd23150, nc;
	addc.cc.u64 t, %rd3949, c;
	addc.u64 nc, 0, 0;
	mad.lo.cc.u64 %rd3949, %rd3434, %rd23149, t;
	madc.hi.u64 %rd3972, %rd3434, %rd23149, nc;
	mad.lo.cc.u64 %rd3879, %rd3456, %rd23154, %rd3879;
	madc.hi.cc.u64 c, %rd3456, %rd23154, 0;
	addc.cc.u64 t, %rd23160, c;
	addc.u64 nc, 0, 0;
	mad.lo.cc.u64 %rd23160, %rd3456, %rd23153, t;
	madc.hi.cc.u64 c, %rd3456, %rd23153, nc;
	addc.cc.u64 t, %rd3903, c;
	addc.u64 nc, 0, 0;
	mad.lo.cc.u64 %rd3903, %rd3456, %rd23152, t;
	madc.hi.cc.u64 c, %rd3456, %rd23152, nc;
	addc.cc.u64 t, %rd3926, c;
	addc.u64 nc, 0, 0;
	mad.lo.cc.u64 %rd3926, %rd3456, %rd23151, t;
	madc.hi.cc.u64 c, %rd3456, %rd23151, nc;
	addc.cc.u64 t, %rd3949, c;
	addc.u64 nc, 0, 0;
	mad.lo.cc.u64 %rd3949, %rd3456, %rd23150, t;
	madc.hi.cc.u64 c, %rd3456, %rd23150, nc;
	addc.cc.u64 t, %rd3972, c;
	addc.u64 nc, 0, 0;
	mad.lo.cc.u64 %rd3972, %rd3456, %rd23149, t;
	madc.hi.u64 %rd3973, %rd3456, %rd23149, nc;
	}
	// end inline asm
	mul.lo.s64 	%rd3867, %rd3853, -8860621160618917889;
	mov.b64 	%rd3975, -8860621160618917887;
	mov.b64 	%rd3976, 1660523435060625408;
	mov.b64 	%rd3977, 2230234197602682880;
	mov.b64 	%rd3978, 1883307231910630287;
	mov.b64 	%rd3979, -4162727106559522501;
	mov.b64 	%rd3980, 121098312706494698;
	// begin inline asm
	{
	.reg .u64 c;
	.reg .u64 t;
	.reg .u64 nc;
	mad.lo.cc.u64 c, %rd3867, %rd3975, %rd3853;
	madc.hi.cc.u64 c, %rd3867, %rd3975, 0;
	addc.cc.u64 t, %rd3875, c;
	addc.u64 nc, 0, 0;
	mad.lo.cc.u64 %rd3875, %rd3867, %rd3976, t;
	madc.hi.cc.u64 c, %rd3867, %rd3976, nc;
	addc.cc.u64 t, %rd3876, c;
	addc.u64 nc, 0, 0;
	mad.lo.cc.u64 %rd3876, %rd3867, %rd3977, t;
	madc.hi.cc.u64 c, %rd3867, %rd3977, nc;
	addc.cc.u64 t, %rd3877, c;
	addc.u64 nc, 0, 0;
	mad.lo.cc.u64 %rd3877, %rd3867, %rd3978, t;
	madc.hi.cc.u64 c, %rd3867, %rd3978, nc;
	addc.cc.u64 t, %rd3878, c;
	addc.u64 nc, 0, 0;
	mad.lo.cc.u64 %rd3878, %rd3867, %rd3979, t;
	madc.hi.cc.u64 c, %rd3867, %rd3979, nc;
	addc.cc.u64 t, %rd3879, c;
	addc.u64 nc, 0, 0;
	mad.lo.cc.u64 %rd3879, %rd3867, %rd3980, t;
	madc.hi.cc.u64 c, %rd3867, %rd3980, nc;
	addc.cc.u64 %rd23160, %rd23160, c;
	addc.u64 %rd3905, 0, 0;
	}
	// end inline asm
	mul.lo.s64 	%rd3889, %rd3875, -8860621160618917889;
	// begin inline asm
	{
	.reg .u64 c;
	.reg .u64 t;
	.reg .u64 nc;
	mad.lo.cc.u64 c, %rd3889, %rd3975, %rd3875;
	madc.hi.cc.u64 c, %rd3889, %rd3975, 0;
	addc.cc.u64 t, %rd3876, c;
	addc.u64 nc, 0, 0;
	mad.lo.cc.u64 %rd3876, %rd3889, %rd3976, t;
	madc.hi.cc.u64 c, %rd3889, %rd3976, nc;
	addc.cc.u64 t, %rd3877, c;
	addc.u64 nc, 0, 0;
	mad.lo.cc.u64 %rd3877, %rd3889, %rd3977, t;
	madc.hi.cc.u64 c, %rd3889, %rd3977, nc;
	addc.cc.u64 t, %rd3878, c;
	addc.u64 nc, 0, 0;
	mad.lo.cc.u64 %rd3878, %rd3889, %rd3978, t;
	madc.hi.cc.u64 c, %rd3889, %rd3978, nc;
	addc.cc.u64 t, %rd3879, c;
	addc.u64 nc, 0, 0;
	mad.lo.cc.u64 %rd3879, %rd3889, %rd3979, t;
	madc.hi.cc.u64 c, %rd3889, %rd3979, nc;
	addc.cc.u64 t, %rd23160, c;
	addc.u64 nc, 0, 0;
	mad.lo.cc.u64 %rd23160, %rd3889, %rd3980, t;
	madc.hi.cc.u64 c, %rd3889, %rd3980, nc;
	addc.cc.u64 c, c, %rd3905;
	addc.u64 nc, 0, 0;
	addc.cc.u64 %rd3903, %rd3903, c;
	addc.u64 %rd3905, nc, 0;
	}
	// end inline asm
	mul.lo.s64 	%rd3912, %rd3876, -8860621160618917889;
	// begin inline asm
	{
	.reg .u64 c;
	.reg .u64 t;
	.reg .u64 nc;
	mad.lo.cc.u64 c, %rd3912, %rd3975, %rd3876;
	madc.hi.cc.u64 c, %rd3912, %rd3975, 0;
	addc.cc.u64 t, %rd3877, c;
	addc.u64 nc, 0, 0;
	mad.lo.cc.u64 %rd3877, %rd3912, %rd3976, t;
	madc.hi.cc.u64 c, %rd3912, %rd3976, nc;
	addc.cc.u64 t, %rd3878, c;
	addc.u64 nc, 0, 0;
	mad.lo.cc.u64 %rd3878, %rd3912, %rd3977, t;
	madc.hi.cc.u64 c, %rd3912, %rd3977, nc;
	addc.cc.u64 t, %rd3879, c;
	addc.u64 nc, 0, 0;
	mad.lo.cc.u64 %rd3879, %rd3912, %rd3978, t;
	madc.hi.cc.u64 c, %rd3912, %rd3978, nc;
	addc.cc.u64 t, %rd23160, c;
	addc.u64 nc, 0, 0;
	mad.lo.cc.u64 %rd23160, %rd3912, %rd3979, t;
	madc.hi.cc.u64 c, %rd3912, %rd3979, nc;
	addc.cc.u64 t, %rd3903, c;
	addc.u64 nc, 0, 0;
	mad.lo.cc.u64 %rd3903, %rd3912, %rd3980, t;
	madc.hi.cc.u64 c, %rd3912, %rd3980, nc;
	addc.cc.u64 c, c, %rd3905;
	addc.u64 nc, 0, 0;
	addc.cc.u64 %rd3926, %rd3926, c;
	addc.u64 %rd3905, nc, 0;
	}
	// end inline asm
	mul.lo.s64 	%rd3935, %rd3877, -8860621160618917889;
	// begin inline asm
	{
	.reg .u64 c;
	.reg .u64 t;
	.reg .u64 nc;
	mad.lo.cc.u64 c, %rd3935, %rd3975, %rd3877;
	madc.hi.cc.u64 c, %rd3935, %rd3975, 0;
	addc.cc.u64 t, %rd3878, c;
	addc.u64 nc, 0, 0;
	mad.lo.cc.u64 %rd3878, %rd3935, %rd3976, t;
	madc.hi.cc.u64 c, %rd3935, %rd3976, nc;
	addc.cc.u64 t, %rd3879, c;
	addc.u64 nc, 0, 0;
	mad.lo.cc.u64 %rd3879, %rd3935, %rd3977, t;
	madc.hi.cc.u64 c, %rd3935, %rd3977, nc;
	addc.cc.u64 t, %rd23160, c;
	addc.u64 nc, 0, 0;
	mad.lo.cc.u64 %rd23160, %rd3935, %rd3978, t;
	madc.hi.cc.u64 c, %rd3935, %rd3978, nc;
	addc.cc.u64 t, %rd3903, c;
	addc.u64 nc, 0, 0;
	mad.lo.cc.u64 %rd3903, %rd3935, %rd3979, t;
	madc.hi.cc.u64 c, %rd3935, %rd3979, nc;
	addc.cc.u64 t, %rd3926, c;
	addc.u64 nc, 0, 0;
	mad.lo.cc.u64 %rd3926, %rd3935, %rd3980, t;
	madc.hi.cc.u64 c, %rd3935, %rd3980, nc;
	addc.cc.u64 c, c, %rd3905;
	addc.u64 nc, 0, 0;
	addc.cc.u64 %rd3949, %rd3949, c;
	addc.u64 %rd3905, nc, 0;
	}
	// end inline asm
	mul.lo.s64 	%rd3958, %rd3878, -8860621160618917889;
	// begin inline asm
	{
	.reg .u64 c;
	.reg .u64 t;
	.reg .u64 nc;
	mad.lo.cc.u64 c, %rd3958, %rd3975, %rd3878;
	madc.hi.cc.u64 c, %rd3958, %rd3975, 0;
	addc.cc.u64 t, %rd3879, c;
	addc.u64 nc, 0, 0;
	mad.lo.cc.u64 %rd3879, %rd3958, %rd3976, t;
	madc.hi.cc.u64 c, %rd3958, %rd3976, nc;
	addc.cc.u64 t, %rd23160, c;
	addc.u64 nc, 0, 0;
	mad.lo.cc.u64 %rd23160, %rd3958, %rd3977, t;
	madc.hi.cc.u64 c, %rd3958, %rd3977, nc;
	addc.cc.u64 t, %rd3903, c;
	addc.u64 nc, 0, 0;
	mad.lo.cc.u64 %rd3903, %rd3958, %rd3978, t;
	madc.hi.cc.u64 c, %rd3958, %rd3978, nc;
	addc.cc.u64 t, %rd3926, c;
	addc.u64 nc, 0, 0;
	mad.lo.cc.u64 %rd3926, %rd3958, %rd3979, t;
	madc.hi.cc.u64 c, %rd3958, %rd3979, nc;
	addc.cc.u64 t, %rd3949, c;
	addc.u64 nc, 0, 0;
	mad.lo.cc.u64 %rd3949, %rd3958, %rd3980, t;
	madc.hi.cc.u64 c, %rd3958, %rd3980, nc;
	addc.cc.u64 c, c, %rd3905;
	addc.u64 nc, 0, 0;
	addc.cc.u64 %rd3972, %rd3972, c;
	addc.u64 %rd3905, nc, 0;
	}
	// end inline asm
	mul.lo.s64 	%rd3981, %rd3879, -8860621160618917889;
	// begin inline asm
	{
	.reg .u64 c;
	.reg .u64 t;
	.reg .u64 nc;
	mad.lo.cc.u64 c, %rd3981, %rd3975, %rd3879;
	madc.hi.cc.u64 c, %rd3981, %rd3975, 0;
	addc.cc.u64 t, %rd23160, c;
	addc.u64 nc, 0, 0;
	mad.lo.cc.u64 %rd23160, %rd3981, %rd3976, t;
	madc.hi.cc.u64 c, %rd3981, %rd3976, nc;
	addc.cc.u64 t, %rd3903, c;
	addc.u64 nc, 0, 0;
	mad.lo.cc.u64 %rd3903, %rd3981, %rd3977, t;
	madc.hi.cc.u64 c, %rd3981, %rd3977, nc;
	addc.cc.u64 t, %rd3926, c;
	addc.u64 nc, 0, 0;
	mad.lo.cc.u64 %rd3926, %rd3981, %rd3978, t;
	madc.hi.cc.u64 c, %rd3981, %rd3978, nc;
	addc.cc.u64 t, %rd3949, c;
	addc.u64 nc, 0, 0;
	mad.lo.cc.u64 %rd3949, %rd3981, %rd3979, t;
	madc.hi.cc.u64 c, %rd3981, %rd3979, nc;
	addc.cc.u64 t, %rd3972, c;
	addc.u64 nc, 0, 0;
	mad.lo.cc.u64 %rd3972, %rd3981, %rd3980, t;
	madc.hi.cc.u64 c, %rd3981, %rd3980, nc;
	addc.cc.u64 c, c, %rd3905;
	add.u64 %rd3973, %rd3973, c;
	}
	// end inline asm
	setp.lt.u64 	%p44, %rd3973, 121098312706494698;
	mov.u64 	%rd23299, %rd3973;
	mov.u64 	%rd23300, %rd3972;
	mov.u64 	%rd23301, %rd3949;
	mov.u64 	%rd23302, %rd3926;
	mov.u64 	%rd23159, %rd3903;
	@%p44 bra 	$L__BB1_983;
	setp.ne.s64 	%p45, %rd3973, 121098312706494698;
	@%p45 bra 	$L__BB1_982;
	setp.lt.u64 	%p46, %rd3972, -4162727106559522501;
	mov.b64 	%rd23299, 121098312706494698;
	mov.u64 	%rd23300, %rd3972;
	mov.u64 	%rd23301, %rd3949;
	mov.u64 	%rd23302, %rd3926;
	mov.u64 	%rd23159, %rd3903;
	@%p46 bra 	$L__BB1_983;
	setp.ne.s64 	%p47, %rd3972, -4162727106559522501;
	@%p47 bra 	$L__BB1_982;
	setp.lt.u64 	%p48, %rd3949, 1883307231910630287;
	mov.b64 	%rd23300, -4162727106559522501;
	mov.u64 	%rd23301, %rd3949;
	mov.u64 	%rd23302, %rd3926;
	mov.u64 	%rd23159, %rd3903;
	@%p48 bra 	$L__BB1_983;
	setp.ne.s64 	%p49, %rd3949, 1883307231910630287;
	@%p49 bra 	$L__BB1_982;
	setp.lt.u64 	%p50, %rd3926, 2230234197602682880;
	mov.b64 	%rd23301, 1883307231910630287;
	mov.u64 	%rd23302, %rd3926;
	mov.u64 	%rd23159, %rd3903;
	@%p50 bra 	$L__BB1_983;
	setp.ne.s64 	%p51, %rd3926, 2230234197602682880;
	@%p51 bra 	$L__BB1_982;
	setp.lt.u64 	%p52, %rd3903, 1660523435060625408;
	mov.b64 	%rd23302, 2230234197602682880;
	mov.u64 	%rd23159, %rd3903;
	@%p52 bra 	$L__BB1_983;
	setp.eq.s64 	%p53, %rd3903, 1660523435060625408;
	setp.lt.u64 	%p54, %rd23160, -8860621160618917887;
	and.pred  	%p55, %p53, %p54;
	mov.b64 	%rd23159, 1660523435060625408;
	@%p55 bra 	$L__BB1_983;
$L__BB1_982:
	mov.b64 	%rd4016, -8860621160618917887;
	mov.b64 	%rd4017, 1660523435060625408;
	mov.b64 	%rd4018, 2230234197602682880;
	mov.b64 	%rd4019, 1883307231910630287;
	mov.b64 	%rd4020, -4162727106559522501;
	mov.b64 	%rd4021, 121098312706494698;
	// begin inline asm
	sub.cc.u64 %rd23160, %rd23160, %rd4016;
	subc.cc.u64 %rd23159, %rd3903, %rd4017;
	subc.cc.u64 %rd23302, %rd3926, %rd4018;
	subc.cc.u64 %rd23301, %rd3949, %rd4019;
	subc.cc.u64 %rd23300, %rd3972, %rd4020;
	subc.u64 %rd23299, %rd3973, %rd4021;
	// end inline asm
$L__BB1_983:
	// begin inline asm
	{
	.reg .u64 c;
	.reg .u64 nc;
	.reg .u64 t;
	mad.lo.cc.u64 %rd4058, %rd1559, %rd23599, 0;
	madc.hi.cc.u64 c, %rd1559, %rd23599, 0;
	madc.lo.cc.u64 %rd4080, %rd1559, %rd23600, c;
	madc.hi.cc.u64 c, %rd1559, %rd23600, 0;
	madc.lo.cc.u64 %rd4081, %rd1559, %rd23601, c;
	madc.hi.cc.u64 c, %rd1559, %rd23601, 0;
	madc.lo.cc.u64 %rd4082, %rd1559, %rd23602, c;
	madc.hi.cc.u64 c, %rd1559, %rd23602, 0;
	madc.lo.cc.u64 %rd4083, %rd1559, %rd23603, c;
	madc.hi.cc.u64 c, %rd1559, %rd23603, 0;
	madc.lo.cc.u64 %rd4084, %rd1559, %rd23604, c;
	madc.hi.u64 %rd23166, %rd1559, %rd23604, 0;
	mad.lo.cc.u64 %rd4080, %rd1560, %rd23599, %rd4080;
	madc.hi.cc.u64 c, %rd1560, %rd23599, 0;
	addc.cc.u64 t, %rd4081, c;
	addc.u64 nc, 0, 0;
	mad.lo.cc.u64 %rd4081, %rd1560, %rd23600, t;
	madc.hi.cc.u64 c, %rd1560, %rd23600, nc;
	addc.cc.u64 t, %rd4082, c;
	addc.u64 nc, 0, 0;
	mad.lo.cc.u64 %rd4082, %rd1560, %rd23601, t;
	madc.hi.cc.u64 c, %rd1560, %rd23601, nc;
	addc.cc.u64 t, %rd4083, c;
	addc.u64 nc, 0, 0;
	mad.lo.cc.u64 %rd4083, %rd1560, %rd23602, t;
	madc.hi.cc.u64 c, %rd1560, %rd23602, nc;
	addc.cc.u64 t, %rd4084, c;
	addc.u64 nc, 0, 0;
	mad.lo.cc.u64 %rd4084, %rd1560, %rd23603, t;
	madc.hi.cc.u64 c, %rd1560, %rd23603, nc;
	addc.cc.u64 t, %rd23166, c;
	addc.u64 nc, 0, 0;
	mad.lo.cc.u64 %rd23166, %rd1560, %rd23604, t;
	madc.hi.u64 %rd4108, %rd1560, %rd23604, nc;
	mad.lo.cc.u64 %rd4081, %rd1561, %rd23599, %rd4081;
	madc.hi.cc.u64 c, %rd1561, %rd23599, 0;
	addc.cc.u64 t, %rd4082, c;
	addc.u64 nc, 0, 0;
	mad.lo.cc.u64 %rd4082, %rd1561, %rd23600, t;
	madc.hi.cc.u64 c, %rd1561, %rd23600, nc;
	addc.cc.u64 t, %rd4083, c;
	addc.u64 nc, 0, 0;
	mad.lo.cc.u64 %rd4083, %rd1561, %rd23601, t;
	madc.hi.cc.u64 c, %rd1561, %rd23601, nc;
	addc.cc.u64 t, %rd4084, c;
	addc.u64 nc, 0, 0;
	mad.lo.cc.u64 %rd4084, %rd1561, %rd23602, t;
	madc.hi.cc.u64 c, %rd1561, %rd23602, nc;
	addc.cc.u64 t, %rd23166, c;
	addc.u64 nc, 0, 0;
	mad.lo.cc.u64 %rd23166, %rd1561, %rd23603, t;
	madc.hi.cc.u64 c, %rd1561, %rd23603, nc;
	addc.cc.u64 t, %rd4108, c;
	addc.u64 nc, 0, 0;
	mad.lo.cc.u64 %rd4108, %rd1561, %rd23604, t;
	madc.hi.u64 %rd4131, %rd1561, %rd23604, nc;
	mad.lo.cc.u64 %rd4082, %rd1562, %rd23599, %rd4082;
	madc.hi.cc.u64 c, %rd1562, %rd23599, 0;
	addc.cc.u64 t, %rd4083, c;
	addc.u64 nc, 0, 0;
	mad.lo.cc.u64 %rd4083, %rd1562, %rd23600, t;
	madc.hi.cc.u64 c, %rd1562, %rd23600, nc;
	addc.cc.u64 t, %rd4084, c;
	addc.u64 nc, 0, 0;
	mad.lo.cc.u64 %rd4084, %rd1562, %rd23601, t;
	madc.hi.cc.u64 c, %rd1562, %rd23601, nc;
	addc.cc.u64 t, %rd23166, c;
	addc.u64 nc, 0, 0;
	mad.lo.cc.u64 %rd23166, %rd1562, %rd23602, t;
	madc.hi.cc.u64 c, %rd1562, %rd23602, nc;
	addc.cc.u64 t, %rd4108, c;
	addc.u64 nc, 0, 0;
	mad.lo.cc.u64 %rd4108, %rd1562, %rd23603, t;
	madc.hi.cc.u64 c, %rd1562, %rd23603, nc;
	addc.cc.u64 t, %rd4131, c;
	addc.u64 nc, 0, 0;
	mad.lo.cc.u64 %rd4131, %rd1562, %rd23604, t;
	madc.hi.u64 %rd4154, %rd1562, %rd23604, nc;
	mad.lo.cc.u64 %rd4083, %rd1563, %rd23599, %rd4083;
	madc.hi.cc.u64 c, %rd1563, %rd23599, 0;
	addc.cc.u64 t, %rd4084, c;
	addc.u64 nc, 0, 0;
	mad.lo.cc.u64 %rd4084, %rd1563, %rd23600, t;
	madc.hi.cc.u64 c, %rd1563, %rd23600, nc;
	addc.cc.u64 t, %rd23166, c;
	addc.u64 nc, 0, 0;
	mad.lo.cc.u64 %rd23166, %rd1563, %rd23601, t;
	madc.hi.cc.u64 c, %rd1563, %rd23601, nc;
	addc.cc.u64 t, %rd4108, c;
	addc.u64 nc, 0, 0;
	mad.lo.cc.u64 %rd4108, %rd1563, %rd23602, t;
	madc.hi.cc.u64 c, %rd1563, %rd23602, nc;
	addc.cc.u64 t, %rd4131, c;
	addc.u64 nc, 0, 0;
	mad.lo.cc.u64 %rd4131, %rd1563, %rd23603, t;
	madc.hi.cc.u64 c, %rd1563, %rd23603, nc;
	addc.cc.u64 t, %rd4154, c;
	addc.u64 nc, 0, 0;
	mad.lo.cc.u64 %rd4154, %rd1563, %rd23604, t;
	madc.hi.u64 %rd4177, %rd1563, %rd23604, nc;
	mad.lo.cc.u64 %rd4084, %rd1564, %rd23599, %rd4084;
	madc.hi.cc.u64 c, %rd1564, %rd23599, 0;
	addc.cc.u64 t, %rd23166, c;
	addc.u64 nc, 0, 0;
	mad.lo.cc.u64 %rd23166, %rd1564, %rd23600, t;
	madc.hi.cc.u64 c, %rd1564, %rd23600, nc;
	addc.cc.u64 t, %rd4108, c;
	addc.u64 nc, 0, 0;
	mad.lo.cc.u64 %rd4108, %rd1564, %rd23601, t;
	madc.hi.cc.u64 c, %rd1564, %rd23601, nc;
	addc.cc.u64 t, %rd4131, c;
	addc.u64 nc, 0, 0;
	mad.lo.cc.u64 %rd4131, %rd1564, %rd23602, t;
	madc.hi.cc.u64 c, %rd1564, %rd23602, nc;
	addc.cc.u64 t, %rd4154, c;
	addc.u64 nc, 0, 0;
	mad.lo.cc.u64 %rd4154, %rd1564, %rd23603, t;
	madc.hi.cc.u64 c, %rd1564, %rd23603, nc;
	addc.cc.u64 t, %rd4177, c;
	addc.u64 nc, 0, 0;
	mad.lo.cc.u64 %rd4177, %rd1564, %rd23604, t;
	madc.hi.u64 %rd4178, %rd1564, %rd23604, nc;
	}
	// end inline asm
	mul.lo.s64 	%rd4072, %rd4058, -8860621160618917889;
	mov.b64 	%rd4180, -8860621160618917887;
	mov.b64 	%rd4181, 1660523435060625408;
	mov.b64 	%rd4182, 2230234197602682880;
	mov.b64 	%rd4183, 1883307231910630287;
	mov.b64 	%rd4184, -4162727106559522501;
	mov.b64 	%rd4185, 121098312706494698;
	// begin inline asm
	{
	.reg .u64 c;
	.reg .u64 t;
	.reg .u64 nc;
	mad.lo.cc.u64 c, %rd4072, %rd4180, %rd4058;
	madc.hi.cc.u64 c, %rd4072, %rd4180, 0;
	addc.cc.u64 t, %rd4080, c;
	addc.u64 nc, 0, 0;
	mad.lo.cc.u64 %rd4080, %rd4072, %rd4181, t;
	madc.hi.cc.u64 c, %rd4072, %rd4181, nc;
	addc.cc.u64 t, %rd4081, c;
	addc.u64 nc, 0, 0;
	mad.lo.cc.u64 %rd4081, %rd4072, %rd4182, t;
	madc.hi.cc.u64 c, %rd4072, %rd4182, nc;
	addc.cc.u64 t, %rd4082, c;
	addc.u64 nc, 0, 0;
	mad.lo.cc.u64 %rd4082, %rd4072, %rd4183, t;
	madc.hi.cc.u64 c, %rd4072, %rd4183, nc;
	addc.cc.u64 t, %rd4083, c;
	addc.u64 nc, 0, 0;
	mad.lo.cc.u64 %rd4083, %rd4072, %rd4184, t;
	madc.hi.cc.u64 c, %rd4072, %rd4184, nc;
	addc.cc.u64 t, %rd4084, c;
	addc.u64 nc, 0, 0;
	mad.lo.cc.u64 %rd4084, %rd4072, %rd4185, t;
	madc.hi.cc.u64 c, %rd4072, %rd4185, nc;
	addc.cc.u64 %rd23166, %rd23166, c;
	addc.u64 %rd4110, 0, 0;
	}
	// end inline asm
	mul.lo.s64 	%rd4094, %rd4080, -8860621160618917889;
	// begin inline asm
	{
	.reg .u64 c;
	.reg .u64 t;
	.reg .u64 nc;
	mad.lo.cc.u64 c, %rd4094, %rd4180, %rd4080;
	madc.hi.cc.u64 c, %rd4094, %rd4180, 0;
	addc.cc.u64 t, %rd4081, c;
	addc.u64 nc, 0, 0;
	mad.lo.cc.u64 %rd4081, %rd4094, %rd4181, t;
	madc.hi.cc.u64 c, %rd4094, %rd4181, nc;
	addc.cc.u64 t, %rd4082, c;
	addc.u64 nc, 0, 0;
	mad.lo.cc.u64 %rd4082, %rd4094, %rd4182, t;
	madc.hi.cc.u64 c, %rd4094, %rd4182, nc;
	addc.cc.u64 t, %rd4083, c;
	addc.u64 nc, 0, 0;
	mad.lo.cc.u64 %rd4083, %rd4094, %rd4183, t;
	madc.hi.cc.u64 c, %rd4094, %rd4183, nc;
	addc.cc.u64 t, %rd4084, c;
	addc.u64 nc, 0, 0;
	mad.lo.cc.u64 %rd4084, %rd4094, %rd4184, t;
	madc.hi.cc.u64 c, %rd4094, %rd4184, nc;
	addc.cc.u64 t, %rd23166, c;
	addc.u64 nc, 0, 0;
	mad.lo.cc.u64 %rd23166, %rd4094, %rd4185, t;
	madc.hi.cc.u64 c, %rd4094, %rd4185, nc;
	addc.cc.u64 c, c, %rd4110;
	addc.u64 nc, 0, 0;
	addc.cc.u64 %rd4108, %rd4108, c;
	addc.u64 %rd4110, nc, 0;
	}
	// end inline asm
	mul.lo.s64 	%rd4117, %rd4081, -8860621160618917889;
	// begin inline asm
	{
	.reg .u64 c;
	.reg .u64 t;
	.reg .u64 nc;
	mad.lo.cc.u64 c, %rd4117, %rd4180, %rd4081;
	madc.hi.cc.u64 c, %rd4117, %rd4180, 0;
	addc.cc.u64 t, %rd4082, c;
	addc.u64 nc, 0, 0;
	mad.lo.cc.u64 %rd4082, %rd4117, %rd4181, t;
	madc.hi.cc.u64 c, %rd4117, %rd4181, nc;
	addc.cc.u64 t, %rd4083, c;
	addc.u64 nc, 0, 0;
	mad.lo.cc.u64 %rd4083, %rd4117, %rd4182, t;
	madc.hi.cc.u64 c, %rd4117, %rd4182, nc;
	addc.cc.u64 t, %rd4084, c;
	addc.u64 nc, 0, 0;
	mad.lo.cc.u64 %rd4084, %rd4117, %rd4183, t;
	madc.hi.cc.u64 c, %rd4117, %rd4183, nc;
	addc.cc.u64 t, %rd23166, c;
	addc.u64 nc, 0, 0;
	mad.lo.cc.u64 %rd23166, %rd4117, %rd4184, t;
	madc.hi.cc.u64 c, %rd4117, %rd4184, nc;
	addc.cc.u64 t, %rd4108, c;
	addc.u64 nc, 0, 0;
	mad.lo.cc.u64 %rd4108, %rd4117, %rd4185, t;
	madc.hi.cc.u64 c, %rd4117, %rd4185, nc;
	addc.cc.u64 c, c, %rd4110;
	addc.u64 nc, 0, 0;
	addc.cc.u64 %rd4131, %rd4131, c;
	addc.u64 %rd4110, nc, 0;
	}
	// end inline asm
	mul.lo.s64 	%rd4140, %rd4082, -8860621160618917889;
	// begin inline asm
	{
	.reg .u64 c;
	.reg .u64 t;
	.reg .u64 nc;
	mad.lo.cc.u64 c, %rd4140, %rd4180, %rd4082;
	madc.hi.cc.u64 c, %rd4140, %rd4180, 0;
	addc.cc.u64 t, %rd4083, c;
	addc.u64 nc, 0, 0;
	mad.lo.cc.u64 %rd4083, %rd4140, %rd4181, t;
	madc.hi.cc.u64 c, %rd4140, %rd4181, nc;
	addc.cc.u64 t, %rd4084, c;
	addc.u64 nc, 0, 0;
	mad.lo.cc.u64 %rd4084, %rd4140, %rd4182, t;
	madc.hi.cc.u64 c, %rd4140, %rd4182, nc;
	addc.cc.u64 t, %rd23166, c;
	addc.u64 nc, 0, 0;
	mad.lo.cc.u64 %rd23166, %rd4140, %rd4183, t;
	madc.hi.cc.u64 c, %rd4140, %rd4183, nc;
	addc.cc.u64 t, %rd4108, c;
	addc.u64 nc, 0, 0;
	mad.lo.cc.u64 %rd4108, %rd4140, %rd4184, t;
	madc.hi.cc.u64 c, %rd4140, %rd4184, nc;
	addc.cc.u64 t, %rd4131, c;
	addc.u64 nc, 0, 0;
	mad.lo.cc.u64 %rd4131, %rd4140, %rd4185, t;
	madc.hi.cc.u64 c, %rd4140, %rd4185, nc;
	addc.cc.u64 c, c, %rd4110;
	addc.u64 nc, 0, 0;
	addc.cc.u64 %rd4154, %rd4154, c;
	addc.u64 %rd4110, nc, 0;
	}
	// end inline asm
	mul.lo.s64 	%rd4163, %rd4083, -8860621160618917889;
	// begin inline asm
	{
	.reg .u64 c;
	.reg .u64 t;
	.reg .u64 nc;
	mad.lo.cc.u64 c, %rd4163, %rd4180, %rd4083;
	madc.hi.cc.u64 c, %rd4163, %rd4180, 0;
	addc.cc.u64 t, %rd4084, c;
	addc.u64 nc, 0, 0;
	mad.lo.cc.u64 %rd4084, %rd4163, %rd4181, t;
	madc.hi.cc.u64 c, %rd4163, %rd4181, nc;
	addc.cc.u64 t, %rd23166, c;
	addc.u64 nc, 0, 0;
	mad.lo.cc.u64 %rd23166, %rd4163, %rd4182, t;
	madc.hi.cc.u64 c, %rd4163, %rd4182, nc;
	addc.cc.u64 t, %rd4108, c;
	addc.u64 nc, 0, 0;
	mad.lo.cc.u64 %rd4108, %rd4163, %rd4183, t;
	madc.hi.cc.u64 c, %rd4163, %rd4183, nc;
	addc.cc.u64 t, %rd4131, c;
	addc.u64 nc, 0, 0;
	mad.lo.cc.u64 %rd4131, %rd4163, %rd4184, t;
	madc.hi.cc.u64 c, %rd4163, %rd4184, nc;
	addc.cc.u64 t, %rd4154, c;
	addc.u64 nc, 0, 0;
	mad.lo.cc.u64 %rd4154, %rd4163, %rd4185, t;
	madc.hi.cc.u64 c, %rd4163, %rd4185, nc;
	addc.cc.u64 c, c, %rd4110;
	addc.u64 nc, 0, 0;
	addc.cc.u64 %rd4177, %rd4177, c;
	addc.u64 %rd4110, nc, 0;
	}
	// end inline asm
	mul.lo.s64 	%rd4186, %rd4084, -8860621160618917889;
	// begin inline asm
	{
	.reg .u64 c;
	.reg .u64 t;
	.reg .u64 nc;
	mad.lo.cc.u64 c, %rd4186, %rd4180, %rd4084;
	madc.hi.cc.u64 c, %rd4186, %rd4180, 0;
	addc.cc.u64 t, %rd23166, c;
	addc.u64 nc, 0, 0;
	mad.lo.cc.u64 %rd23166, %rd4186, %rd4181, t;
	madc.hi.cc.u64 c, %rd4186, %rd4181, nc;
	addc.cc.u64 t, %rd4108, c;
	addc.u64 nc, 0, 0;
	mad.lo.cc.u64 %rd4108, %rd4186, %rd4182, t;
	madc.hi.cc.u64 c, %rd4186, %rd4182, nc;
	addc.cc.u64 t, %rd4131, c;
	addc.u64 nc, 0, 0;
	mad.lo.cc.u64 %rd4131, %rd4186, %rd4183, t;
	madc.hi.cc.u64 c, %rd4186, %rd4183, nc;
	addc.cc.u64 t, %rd4154, c;
	addc.u64 nc, 0, 0;
	mad.lo.cc.u64 %rd4154, %rd4186, %rd4184, t;
	madc.hi.cc.u64 c, %rd4186, %rd4184, nc;
	addc.cc.u64 t, %rd4177, c;
	addc.u64 nc, 0, 0;
	mad.lo.cc.u64 %rd4177, %rd4186, %rd4185, t;
	madc.hi.cc.u64 c, %rd4186, %rd4185, nc;
	addc.cc.u64 c, c, %rd4110;
	add.u64 %rd4178, %rd4178, c;
	}
	// end inline asm
	setp.lt.u64 	%p56, %rd4178, 121098312706494698;
	mov.u64 	%rd23161, %rd4178;
	mov.u64 	%rd23162, %rd4177;
	mov.u64 	%rd23163, %rd4154;
	mov.u64 	%rd23164, %rd4131;
	mov.u64 	%rd23165, %rd4108;
	@%p56 bra 	$L__BB1_994;
	setp.ne.s64 	%p57, %rd4178, 121098312706494698;
	@%p57 bra 	$L__BB1_993;
	setp.lt.u64 	%p58, %rd4177, -4162727106559522501;
	mov.b64 	%rd23161, 121098312706494698;
	mov.u64 	%rd23162, %rd4177;
	mov.u64 	%rd23163, %rd4154;
	mov.u64 	%rd23164, %rd4131;
	mov.u64 	%rd23165, %rd4108;
	@%p58 bra 	$L__BB1_994;
	setp.ne.s64 	%p59, %rd4177, -4162727106559522501;
	@%p59 bra 	$L__BB1_993;
	setp.lt.u64 	%p60, %rd4154, 1883307231910630287;
	mov.b64 	%rd23162, -4162727106559522501;
	mov.u64 	%rd23163, %rd4154;
	mov.u64 	%rd23164, %rd4131;
	mov.u64 	%rd23165, %rd4108;
	@%p60 bra 	$L__BB1_994;
	setp.ne.s64 	%p61, %rd4154, 1883307231910630287;
	@%p61 bra 	$L__BB1_993;
	setp.lt.u64 	%p62, %rd4131, 2230234197602682880;
	mov.b64 	%rd23163, 1883307231910630287;
	mov.u64 	%rd23164, %rd4131;
	mov.u64 	%rd23165, %rd4108;
	@%p62 bra 	$L__BB1_994;
	setp.ne.s64 	%p63, %rd4131, 2230234197602682880;
	@%p63 bra 	$L__BB1_993;
	setp.lt.u64 	%p64, %rd4108, 1660523435060625408;
	mov.b64 	%rd23164, 2230234197602682880;
	mov.u64 	%rd23165, %rd4108;
	@%p64 bra 	$L__BB1_994;
	setp.eq.s64 	%p65, %rd4108, 1660523435060625408;
	setp.lt.u64 	%p66, %rd23166, -8860621160618917887;
	and.pred  	%p67, %p65, %p66;
	mov.b64 	%rd23165, 1660523435060625408;
	@%p67 bra 	$L__BB1_994;
$L__BB1_993:
	mov.b64 	%rd4221, -8860621160618917887;
	mov.b64 	%rd4222, 1660523435060625408;
	mov.b64 	%rd4223, 2230234197602682880;
	mov.b64 	%rd4224, 1883307231910630287;
	mov.b64 	%rd4225, -4162727106559522501;
	mov.b64 	%rd4226, 121098312706494698;
	// begin inline asm
	sub.cc.u64 %rd23166, %rd23166, %rd4221;
	subc.cc.u64 %rd23165, %rd4108, %rd4222;
	subc.cc.u64 %rd23164, %rd4131, %rd4223;
	subc.cc.u64 %rd23163, %rd4154, %rd4224;
	subc.cc.u64 %rd23162, %rd4177, %rd4225;
	subc.u64 %rd23161, %rd4178, %rd4226;
	// end inline asm
$L__BB1_994:
	// begin inline asm
	{
	.reg .u64 c;
	.reg .u64 nc;
	.reg .u64 t;
	mad.lo.cc.u64 %rd4263, %rd23166, %rd23154, 0;
	madc.hi.cc.u64 c, %rd23166, %rd23154, 0;
	madc.lo.cc.u64 %rd4285, %rd23166, %rd23153, c;
	madc.hi.cc.u64 c, %rd23166, %rd23153, 0;
	madc.lo.cc.u64 %rd4286, %rd23166, %rd23152, c;
	madc.hi.cc.u64 c, %rd23166, %rd23152, 0;
	madc.lo.cc.u64 %rd4287, %rd23166, %rd23151, c;
	madc.hi.cc.u64 c, %rd23166, %rd23151, 0;
	madc.lo.cc.u64 %rd4288, %rd23166, %rd23150, c;
	madc.hi.cc.u64 c, %rd23166, %rd23150, 0;
	madc.lo.cc.u64 %rd4289, %rd23166, %rd23149, c;
	madc.hi.u64 %rd23172, %rd23166, %rd23149, 0;
	mad.lo.cc.u64 %rd4285, %rd23165, %rd23154, %rd4285;
	madc.hi.cc.u64 c, %rd23165, %rd23154, 0;
	addc.cc.u64 t, %rd4286, c;
	addc.u64 nc, 0, 0;
	mad.lo.cc.u64 %rd4286, %rd23165, %rd23153, t;
	madc.hi.cc.u64 c, %rd23165, %rd23153, nc;
	addc.cc.u64 t, %rd4287, c;
	addc.u64 nc, 0, 0;
	mad.lo.cc.u64 %rd4287, %rd23165, %rd23152, t;
	madc.hi.cc.u64 c, %rd23165, %rd23152, nc;
	addc.cc.u64 t, %rd4288, c;
	addc.u64 nc, 0, 0;
	mad.lo.cc.u64 %rd4288, %rd23165, %rd23151, t;
	madc.hi.cc.u64 c, %rd23165, %rd23151, nc;
	addc.cc.u64 t, %rd4289, c;
	addc.u64 nc, 0, 0;
	mad.lo.cc.u64 %rd4289, %rd23165, %rd23150, t;
	madc.hi.cc.u64 c, %rd23165, %rd23150, nc;
	addc.cc.u64 t, %rd23172, c;
	addc.u64 nc, 0, 0;
	mad.lo.cc.u64 %rd23172, %rd23165, %rd23149, t;
	madc.hi.u64 %rd4313, %rd23165, %rd23149, nc;
	mad.lo.cc.u64 %rd4286, %rd23164, %rd23154, %rd4286;
	madc.hi.cc.u64 c, %rd23164, %rd23154, 0;
	addc.cc.u64 t, %rd4287, c;
	addc.u64 nc, 0, 0;
	mad.lo.cc.u64 %rd4287, %rd23164, %rd23153, t;
	madc.hi.cc.u64 c, %rd23164, %rd23153, nc;
	addc.cc.u64 t, %rd4288, c;
	addc.u64 nc, 0, 0;
	mad.lo.cc.u64 %rd4288, %rd23164, %rd23152, t;
	madc.hi.cc.u64 c, %rd23164, %rd23152, nc;
	addc.cc.u64 t, %rd4289, c;
	addc.u64 nc, 0, 0;
	mad.lo.cc.u64 %rd4289, %rd23164, %rd23151, t;
	madc.hi.cc.u64 c, %rd23164, %rd23151, nc;
	addc.cc.u64 t, %rd23172, c;
	addc.u64 nc, 0, 0;
	mad.lo.cc.u64 %rd23172, %rd23164, %rd23150, t;
	madc.hi.cc.u64 c, %rd23164, %rd23150, nc;
	addc.cc.u64 t, %rd4313, c;
	addc.u64 nc, 0, 0;
	mad.lo.cc.u64 %rd4313, %rd23164, %rd23149, t;
	madc.hi.u64 %rd4336, %rd23164, %rd23149, nc;
	mad.lo.cc.u64 %rd4287, %rd23163, %rd23154, %rd4287;
	madc.hi.cc.u64 c, %rd23163, %rd23154, 0;
	addc.cc.u64 t, %rd4288, c;
	addc.u64 nc, 0, 0;
	mad.lo.cc.u64 %rd4288, %rd23163, %rd23153, t;
	madc.hi.cc.u64 c, %rd23163, %rd23153, nc;
	addc.cc.u64 t, %rd4289, c;
	addc.u64 nc, 0, 0;
	mad.lo.cc.u64 %rd4289, %rd23163, %rd23152, t;
	madc.hi.cc.u64 c, %rd23163, %rd23152, nc;
	addc.cc.u64 t, %rd23172, c;
	addc.u64 nc, 0, 0;
	mad.lo.cc.u64 %rd23172, %rd23163, %rd23151, t;
	madc.hi.cc.u64 c, %rd23163, %rd23151, nc;
	addc.cc.u64 t, %rd4313, c;
	addc.u64 nc, 0, 0;
	mad.lo.cc.u64 %rd4313, %rd23163, %rd23150, t;
	madc.hi.cc.u64 c, %rd23163, %rd23150, nc;
	addc.cc.u64 t, %rd4336, c;
	addc.u64 nc, 0, 0;
	mad.lo.cc.u64 %rd4336, %rd23163, %rd23149, t;
	madc.hi.u64 %rd4359, %rd23163, %rd23149, nc;
	mad.lo.cc.u64 %rd4288, %rd23162, %rd23154, %rd4288;
	madc.hi.cc.u64 c, %rd23162, %rd23154, 0;
	addc.cc.u64 t, %rd4289, c;
	addc.u64 nc, 0, 0;
	mad.lo.cc.u64 %rd4289, %rd23162, %rd23153, t;
	madc.hi.cc.u64 c, %rd23162, %rd23153, nc;
	addc.cc.u64 t, %rd23172, c;
	addc.u64 nc, 0, 0;
	mad.lo.cc.u64 %rd23172, %rd23162, %rd23152, t;
	madc.hi.cc.u64 c, %rd23162, %rd23152, nc;
	addc.cc.u64 t, %rd4313, c;
	addc.u64 nc, 0, 0;
	mad.lo.cc.u64 %rd4313, %rd23162, %rd23151, t;
	madc.hi.cc.u64 c, %rd23162, %rd23151, nc;
	addc.cc.u64 t, %rd4336, c;
	addc.u64 nc, 0, 0;
	mad.lo.cc.u64 %rd4336, %rd23162, %rd23150, t;
	madc.hi.cc.u64 c, %rd23162, %rd23150, nc;
	addc.cc.u64 t, %rd4359, c;
	addc.u64 nc, 0, 0;
	mad.lo.cc.u64 %rd4359, %rd23162, %rd23149, t;
	madc.hi.u64 %rd4382, %rd23162, %rd23149, nc;
	mad.lo.cc.u64 %rd4289, %rd23161, %rd23154, %rd4289;
	madc.hi.cc.u64 c, %rd23161, %rd23154, 0;
	addc.cc.u64 t, %rd23172, c;
	addc.u64 nc, 0, 0;
	mad.lo.cc.u64 %rd23172, %rd23161, %rd23153, t;
	madc.hi.cc.u64 c, %rd23161, %rd23153, nc;
	addc.cc.u64 t, %rd4313, c;
	addc.u64 nc, 0, 0;
	mad.lo.cc.u64 %rd4313, %rd23161, %rd23152, t;
	madc.hi.cc.u64 c, %rd23161, %rd23152, nc;
	addc.cc.u64 t, %rd4336, c;
	addc.u64 nc, 0, 0;
	mad.lo.cc.u64 %rd4336, %rd23161, %rd23151, t;
	madc.hi.cc.u64 c, %rd23161, %rd23151, nc;
	addc.cc.u64 t, %rd4359, c;
	addc.u64 nc, 0, 0;
	mad.lo.cc.u64 %rd4359, %rd23161, %rd23150, t;
	madc.hi.cc.u64 c, %rd23161, %rd23150, nc;
	addc.cc.u64 t, %rd4382, c;
	addc.u64 nc, 0, 0;
	mad.lo.cc.u64 %rd4382, %rd23161, %rd23149, t;
	madc.hi.u64 %rd4383, %rd23161, %rd23149, nc;
	}
	// end inline asm
	mul.lo.s64 	%rd4277, %rd4263, -8860621160618917889;
	mov.b64 	%rd4385, -8860621160618917887;
	mov.b64 	%rd4386, 1660523435060625408;
	mov.b64 	%rd4387, 2230234197602682880;
	mov.b64 	%rd4388, 1883307231910630287;
	mov.b64 	%rd4389, -4162727106559522501;
	mov.b64 	%rd4390, 121098312706494698;
	// begin inline asm
	{
	.reg .u64 c;
	.reg .u64 t;
	.reg .u64 nc;
	mad.lo.cc.u64 c, %rd4277, %rd4385, %rd4263;
	madc.hi.cc.u64 c, %rd4277, %rd4385, 0;
	addc.cc.u64 t, %rd4285, c;
	addc.u64 nc, 0, 0;
	mad.lo.cc.u64 %rd4285, %rd4277, %rd4386, t;
	madc.hi.cc.u64 c, %rd4277, %rd4386, nc;
	addc.cc.u64 t, %rd4286, c;
	addc.u64 nc, 0, 0;
	mad.lo.cc.u64 %rd4286, %rd4277, %rd4387, t;
	madc.hi.cc.u64 c, %rd4277, %rd4387, nc;
	addc.cc.u64 t, %rd4287, c;
	addc.u64 nc, 0, 0;
	mad.lo.cc.u64 %rd4287, %rd4277, %rd4388, t;
	madc.hi.cc.u64 c, %rd4277, %rd4388, nc;
	addc.cc.u64 t, %rd4288, c;
	addc.u64 nc, 0, 0;
	mad.lo.cc.u64 %rd4288, %rd4277, %rd4389, t;
	madc.hi.cc.u64 c, %rd4277, %rd4389, nc;
	addc.cc.u64 t, %rd4289, c;
	addc.u64 nc, 0, 0;
	mad.lo.cc.u64 %rd4289, %rd4277, %rd4390, t;
	madc.hi.cc.u64 c, %rd4277, %rd4390, nc;
	addc.cc.u64 %rd23172, %rd23172, c;
	addc.u64 %rd4315, 0, 0;
	}
	// end inline asm
	mul.lo.s64 	%rd4299, %rd4285, -8860621160618917889;
	// begin inline asm
	{
	.reg .u64 c;
	.reg .u64 t;
	.reg .u64 nc;
	mad.lo.cc.u64 c, %rd4299, %rd4385, %rd4285;
	madc.hi.cc.u64 c, %rd4299, %rd4385, 0;
	addc.cc.u64 t, %rd4286, c;
	addc.u64 nc, 0, 0;
	mad.lo.cc.u64 %rd4286, %rd4299, %rd4386, t;
	madc.hi.cc.u64 c, %rd4299, %rd4386, nc;
	addc.cc.u64 t, %rd4287, c;
	addc.u64 nc, 0, 0;
	mad.lo.cc.u64 %rd4287, %rd4299, %rd4387, t;
	madc.hi.cc.u64 c, %rd4299, %rd4387, nc;
	addc.cc.u64 t, %rd4288, c;
	addc.u64 nc, 0, 0;
	mad.lo.cc.u64 %rd4288, %rd4299, %rd4388, t;
	madc.hi.cc.u64 c, %rd4299, %rd4388, nc;
	addc.cc.u64 t, %rd4289, c;
	addc.u64 nc, 0, 0;
	mad.lo.cc.u64 %rd4289, %rd4299, %rd4389, t;
	madc.hi.cc.u64 c, %rd4299, %rd4389, nc;
	addc.cc.u64 t, %rd23172, c;
	addc.u64 nc, 0, 0;
	mad.lo.cc.u64 %rd23172, %rd4299, %rd4390, t;
	madc.hi.cc.u64 c, %rd4299, %rd4390, nc;
	addc.cc.u64 c, c, %rd4315;
	addc.u64 nc, 0, 0;
	addc.cc.u64 %rd4313, %rd4313, c;
	addc.u64 %rd4315, nc, 0;
	}
	// end inline asm
	mul.lo.s64 	%rd4322, %rd4286, -8860621160618917889;
	// begin inline asm
	{
	.reg .u64 c;
	.reg .u64 t;
	.reg .u64 nc;
	mad.lo.cc.u64 c, %rd4322, %rd4385, %rd4286;
	madc.hi.cc.u64 c, %rd4322, %rd4385, 0;
	addc.cc.u64 t, %rd4287, c;
	addc.u64 nc, 0, 0;
	mad.lo.cc.u64 %rd4287, %rd4322, %rd4386, t;
	madc.hi.cc.u64 c, %rd4322, %rd4386, nc;
	addc.cc.u64 t, %rd4288, c;
	addc.u64 nc, 0, 0;
	mad.lo.cc.u64 %rd4288, %rd4322, %rd4387, t;
	madc.hi.cc.u64 c, %rd4322, %rd4387, nc;
	addc.cc.u64 t, %rd4289, c;
	addc.u64 nc, 0, 0;
	mad.lo.cc.u64 %rd4289, %rd4322, %rd4388, t;
	madc.hi.cc.u64 c, %rd4322, %rd4388, nc;
	addc.cc.u64 t, %rd23172, c;
	addc.u64 nc, 0, 0;
	mad.lo.cc.u64 %rd23172, %rd4322, %rd4389, t;
	madc.hi.cc.u64 c, %rd4322, %rd4389, nc;
	addc.cc.u64 t, %rd4313, c;
	addc.u64 nc, 0, 0;
	mad.lo.cc.u64 %rd4313, %rd4322, %rd4390, t;
	madc.hi.cc.u64 c, %rd4322, %rd4390, nc;
	addc.cc.u64 c, c, %rd4315;
	addc.u64 nc, 0, 0;
	addc.cc.u64 %rd4336, %rd4336, c;
	addc.u64 %rd4315, nc, 0;
	}
	// end inline asm
	mul.lo.s64 	%rd4345, %rd4287, -8860621160618917889;
	// begin inline asm
	{
	.reg .u64 c;
	.reg .u64 t;
	.reg .u64 nc;
	mad.lo.cc.u64 c, %rd4345, %rd4385, %rd4287;
	madc.hi.cc.u64 c, %rd4345, %rd4385, 0;
	addc.cc.u64 t, %rd4288, c;
	addc.u64 nc, 0, 0;
	mad.lo.cc.u64 %rd4288, %rd4345, %rd4386, t;
	madc.hi.cc.u64 c, %rd4345, %rd4386, nc;
	addc.cc.u64 t, %rd4289, c;
	addc.u64 nc, 0, 0;
	mad.lo.cc.u64 %rd4289, %rd4345, %rd4387, t;
	madc.hi.cc.u64 c, %rd4345, %rd4387, nc;
	addc.cc.u64 t, %rd23172, c;
	addc.u64 nc, 0, 0;
	mad.lo.cc.u64 %rd23172, %rd4345, %rd4388, t;
	madc.hi.cc.u64 c, %rd4345, %rd4388, nc;
	addc.cc.u64 t, %rd4313, c;
	addc.u64 nc, 0, 0;
	mad.lo.cc.u64 %rd4313, %rd4345, %rd4389, t;
	madc.hi.cc.u64 c, %rd4345, %rd4389, nc;
	addc.cc.u64 t, %rd4336, c;
	addc.u64 nc, 0, 0;
	mad.lo.cc.u64 %rd4336, %rd4345, %rd4390, t;
	madc.hi.cc.u64 c, %rd4345, %rd4390, nc;
	addc.cc.u64 c, c, %rd4315;
	addc.u64 nc, 0, 0;
	addc.cc.u64 %rd4359, %rd4359, c;
	addc.u64 %rd4315, nc, 0;
	}
	// end inline asm
	mul.lo.s64 	%rd4368, %rd4288, -8860621160618917889;
	// begin inline asm
	{
	.reg .u64 c;
	.reg .u64 t;
	.reg .u64 nc;
	mad.lo.cc.u64 c, %rd4368, %rd4385, %rd4288;
	madc.hi.cc.u64 c, %rd4368, %rd4385, 0;
	addc.cc.u64 t, %rd4289, c;
	addc.u64 nc, 0, 0;
	mad.lo.cc.u64 %rd4289, %rd4368, %rd4386, t;
	madc.hi.cc.u64 c, %rd4368, %rd4386, nc;
	addc.cc.u64 t, %rd23172, c;
	addc.u64 nc, 0, 0;
	mad.lo.cc.u64 %rd23172, %rd4368, %rd4387, t;
	madc.hi.cc.u64 c, %rd4368, %rd4387, nc;
	addc.cc.u64 t, %rd4313, c;
	addc.u64 nc, 0, 0;
	mad.lo.cc.u64 %rd4313, %rd4368, %rd4388, t;
	madc.hi.cc.u64 c, %rd4368, %rd4388, nc;
	addc.cc.u64 t, %rd4336, c;
	addc.u64 nc, 0, 0;
	mad.lo.cc.u64 %rd4336, %rd4368, %rd4389, t;
	madc.hi.cc.u64 c, %rd4368, %rd4389, nc;
	addc.cc.u64 t, %rd4359, c;
	addc.u64 nc, 0, 0;
	mad.lo.cc.u64 %rd4359, %rd4368, %rd4390, t;
	madc.hi.cc.u64 c, %rd4368, %rd4390, nc;
	addc.cc.u64 c, c, %rd4315;
	addc.u64 nc, 0, 0;
	addc.cc.u64 %rd4382, %rd4382, c;
	addc.u64 %rd4315, nc, 0;
	}
	// end inline asm
	mul.lo.s64 	%rd4391, %rd4289, -8860621160618917889;
	// begin inline asm
	{
	.reg .u64 c;
	.reg .u64 t;
	.reg .u64 nc;
	mad.lo.cc.u64 c, %rd4391, %rd4385, %rd4289;
	madc.hi.cc.u64 c, %rd4391, %rd4385, 0;
	addc.cc.u64 t, %rd23172, c;
	addc.u64 nc, 0, 0;
	mad.lo.cc.u64 %rd23172, %rd4391, %rd4386, t;
	madc.hi.cc.u64 c, %rd4391, %rd4386, nc;
	addc.cc.u64 t, %rd4313, c;
	addc.u64 nc, 0, 0;
	mad.lo.cc.u64 %rd4313, %rd4391, %rd4387, t;
	madc.hi.cc.u64 c, %rd4391, %rd4387, nc;
	addc.cc.u64 t, %rd4336, c;
	addc.u64 nc, 0, 0;
	mad.lo.cc.u64 %rd4336, %rd4391, %rd4388, t;
	madc.hi.cc.u64 c, %rd4391, %rd4388, nc;
	addc.cc.u64 t, %rd4359, c;
	addc.u64 nc, 0, 0;
	mad.lo.cc.u64 %rd4359, %rd4391, %rd4389, t;
	madc.hi.cc.u64 c, %rd4391, %rd4389, nc;
	addc.cc.u64 t, %rd4382, c;
	addc.u64 nc, 0, 0;
	mad.lo.cc.u64 %rd4382, %rd4391, %rd4390, t;
	madc.hi.cc.u64 c, %rd4391, %rd4390, nc;
	addc.cc.u64 c, c, %rd4315;
	add.u64 %rd4383, %rd4383, c;
	}
	// end inline asm
	setp.lt.u64 	%p68, %rd4383, 121098312706494698;
	mov.u64 	%rd23167, %rd4383;
	mov.u64 	%rd23168, %rd4382;
	mov.u64 	%rd23169, %rd4359;
	mov.u64 	%rd23170, %rd4336;
	mov.u64 	%rd23171, %rd4313;
	@%p68 bra 	$L__BB1_1005;
	setp.ne.s64 	%p69, %rd4383, 121098312706494698;
	@%p69 bra 	$L__BB1_1004;
	setp.lt.u64 	%p70, %rd4382, -4162727106559522501;
	mov.b64 	%rd23167, 121098312706494698;
	mov.u64 	%rd23168, %rd4382;
	mov.u64 	%rd23169, %rd4359;
	mov.u64 	%rd23170, %rd4336;
	mov.u64 	%rd23171, %rd4313;
	@%p70 bra 	$L__BB1_1005;
	setp.ne.s64 	%p71, %rd4382, -4162727106559522501;
	@%p71 bra 	$L__BB1_1004;
	setp.lt.u64 	%p72, %rd4359, 1883307231910630287;
	mov.b64 	%rd23168, -4162727106559522501;
	mov.u64 	%rd23169, %rd4359;
	mov.u64 	%rd23170, %rd4336;
	mov.u64 	%rd23171, %rd4313;
	@%p72 bra 	$L__BB1_1005;
	setp.ne.s64 	%p73, %rd4359, 1883307231910630287;
	@%p73 bra 	$L__BB1_1004;
	setp.lt.u64 	%p74, %rd4336, 2230234197602682880;
	mov.b64 	%rd23169, 1883307231910630287;
	mov.u64 	%rd23170, %rd4336;
	mov.u64 	%rd23171, %rd4313;
	@%p74 bra 	$L__BB1_1005;
	setp.ne.s64 	%p75, %rd4336, 2230234197602682880;
	@%p75 bra 	$L__BB1_1004;
	setp.lt.u64 	%p76, %rd4313, 1660523435060625408;
	mov.b64 	%rd23170, 2230234197602682880;
	mov.u64 	%rd23171, %rd4313;
	@%p76 bra 	$L__BB1_1005;
	setp.eq.s64 	%p77, %rd4313, 1660523435060625408;
	setp.lt.u64 	%p78, %rd23172, -8860621160618917887;
	and.pred  	%p79, %p77, %p78;
	mov.b64 	%rd23171, 1660523435060625408;
	@%p79 bra 	$L__BB1_1005;
$L__BB1_1004:
	mov.b64 	%rd4426, -8860621160618917887;
	mov.b64 	%rd4427, 1660523435060625408;
	mov.b64 	%rd4428, 2230234197602682880;
	mov.b64 	%rd4429, 1883307231910630287;
	mov.b64 	%rd4430, -4162727106559522501;
	mov.b64 	%rd4431, 121098312706494698;
	// begin inline asm
	sub.cc.u64 %rd23172, %rd23172, %rd4426;
	subc.cc.u64 %rd23171, %rd4313, %rd4427;
	subc.cc.u64 %rd23170, %rd4336, %rd4428;
	subc.cc.u64 %rd23169, %rd4359, %rd4429;
	subc.cc.u64 %rd23168, %rd4382, %rd4430;
	subc.u64 %rd23167, %rd4383, %rd4431;
	// end inline asm
$L__BB1_1005:
	setp.ne.s64 	%p80, %rd39, %rd23160;
	setp.ne.s64 	%p81, %rd38, %rd23159;
	or.pred  	%p82, %p80, %p81;
	setp.ne.s64 	%p83, %rd37, %rd23302;
	or.pred  	%p84, %p82, %p83;
	setp.ne.s64 	%p85, %rd36, %rd23301;
	or.pred  	%p86, %p84, %p85;
	setp.ne.s64 	%p87, %rd35, %rd23300;
	or.pred  	%p88, %p86, %p87;
	setp.ne.s64 	%p89, %rd34, %rd23299;
	or.pred  	%p90, %p88, %p89;
	setp.ne.s64 	%p91, %rd33, %rd23172;
	or.pred  	%p92, %p90, %p91;
	setp.ne.s64 	%p93, %rd32, %rd23171;
	or.pred  	%p94, %p92, %p93;
	setp.ne.s64 	%p95, %rd31, %rd23170;
	or.pred  	%p96, %p94, %p95;
	setp.ne.s64 	%p97, %rd30, %rd23169;
	or.pred  	%p98, %p96, %p97;
	setp.ne.s64 	%p99, %rd29, %rd23168;
	or.pred  	%p100, %p98, %p99;
	setp.ne.s64 	%p101, %rd28, %rd23167;
	or.pred  	%p102, %p100, %p101;
	@%p102 bra 	$L__BB1_1246;
	// begin inline asm
	{
	.reg .u64 c;
	.reg .u64 nc;
	.reg .u64 t;
	mad.lo.cc.u64 %rd6554, %rd33, %rd23599, 0;
	madc.hi.cc.u64 c, %rd33, %rd23599, 0;
	madc.lo.cc.u64 %rd6576, %rd33, %rd23600, c;
	madc.hi.cc.u64 c, %rd33, %rd23600, 0;
	madc.lo.cc.u64 %rd6577, %rd33, %rd23601, c;
	madc.hi.cc.u64 c, %rd33, %rd23601, 0;
	madc.lo.cc.u64 %rd6578, %rd33, %rd23602, c;
	madc.hi.cc.u64 c, %rd33, %rd23602, 0;
	madc.lo.cc.u64 %rd6579, %rd33, %rd23603, c;
	madc.hi.cc.u64 c, %rd33, %rd23603, 0;
	madc.lo.cc.u64 %rd6580, %rd33, %rd23604, c;
	madc.hi.u64 %rd23173, %rd33, %rd23604, 0;
	mad.lo.cc.u64 %rd6576, %rd32, %rd23599, %rd6576;
	madc.hi.cc.u64 c, %rd32, %rd23599, 0;
	addc.cc.u64 t, %rd6577, c;
	addc.u64 nc, 0, 0;
	mad.lo.cc.u64 %rd6577, %rd32, %rd23600, t;
	madc.hi.cc.u64 c, %rd32, %rd23600, nc;
	addc.cc.u64 t, %rd6578, c;
	addc.u64 nc, 0, 0;
	mad.lo.cc.u64 %rd6578, %rd32, %rd23601, t;
	madc.hi.cc.u64 c, %rd32, %rd23601, nc;
	addc.cc.u64 t, %rd6579, c;
	addc.u64 nc, 0, 0;
	mad.lo.cc.u64 %rd6579, %rd32, %rd23602, t;
	madc.hi.cc.u64 c, %rd32, %rd23602, nc;
	addc.cc.u64 t, %rd6580, c;
	addc.u64 nc, 0, 0;
	mad.lo.cc.u64 %rd6580, %rd32, %rd23603, t;
	madc.hi.cc.u64 c, %rd32, %rd23603, nc;
	addc.cc.u64 t, %rd23173, c;
	addc.u64 nc, 0, 0;
	mad.lo.cc.u64 %rd23173, %rd32, %rd23604, t;
	madc.hi.u64 %rd6604, %rd32, %rd23604, nc;
	mad.lo.cc.u64 %rd6577, %rd31, %rd23599, %rd6577;
	madc.hi.cc.u64 c, %rd31, %rd23599, 0;
	addc.cc.u64 t, %rd6578, c;
	addc.u64 nc, 0, 0;
	mad.lo.cc.u64 %rd6578, %rd31, %rd23600, t;
	madc.hi.cc.u64 c, %rd31, %rd23600, nc;
	addc.cc.u64 t, %rd6579, c;
	addc.u64 nc, 0, 0;
	mad.lo.cc.u64 %rd6579, %rd31, %rd23601, t;
	madc.hi.cc.u64 c, %rd31, %rd23601, nc;
	addc.cc.u64 t, %rd6580, c;
	addc.u64 nc, 0, 0;
	mad.lo.cc.u64 %rd6580, %rd31, %rd23602, t;
	madc.hi.cc.u64 c, %rd31, %rd23602, nc;
	addc.cc.u64 t, %rd23173, c;
	addc.u64 nc, 0, 0;
	mad.lo.cc.u64 %rd23173, %rd31, %rd23603, t;
	madc.hi.cc.u64 c, %rd31, %rd23603, nc;
	addc.cc.u64 t, %rd6604, c;
	addc.u64 nc, 0, 0;
	mad.lo.cc.u64 %rd6604, %rd31, %rd23604, t;
	madc.hi.u64 %rd6627, %rd31, %rd23604, nc;
	mad.lo.cc.u64 %rd6578, %rd30, %rd23599, %rd6578;
	madc.hi.cc.u64 c, %rd30, %rd23599, 0;
	addc.cc.u64 t, %rd6579, c;
	addc.u64 nc, 0, 0;
	mad.lo.cc.u64 %rd6579, %rd30, %rd23600, t;
	madc.hi.cc.u64 c, %rd30, %rd23600, nc;
	addc.cc.u64 t, %rd6580, c;
	addc.u64 nc, 0, 0;
	mad.lo.cc.u64 %rd6580, %rd30, %rd23601, t;
	madc.hi.cc.u64 c, %rd30, %rd23601, nc;
	addc.cc.u64 t, %rd23173, c;
	addc.u64 nc, 0, 0;
	mad.lo.cc.u64 %rd23173, %rd30, %rd23602, t;
	madc.hi.cc.u64 c, %rd30, %rd23602, nc;
	addc.cc.u64 t, %rd6604, c;
	addc.u64 nc, 0, 0;
	mad.lo.cc.u64 %rd6604, %rd30, %rd23603, t;
	madc.hi.cc.u64 c, %rd30, %rd23603, nc;
	addc.cc.u64 t, %rd6627, c;
	addc.u64 nc, 0, 0;
	mad.lo.cc.u64 %rd6627, %rd30, %rd23604, t;
	madc.hi.u64 %rd6650, %rd30, %rd23604, nc;
	mad.lo.cc.u64 %rd6579, %rd29, %rd23599, %rd6579;
	madc.hi.cc.u64 c, %rd29, %rd23599, 0;
	addc.cc.u64 t, %rd6580, c;
	addc.u64 nc, 0, 0;
	mad.lo.cc.u64 %rd6580, %rd29, %rd23600, t;
	madc.hi.cc.u64 c, %rd29, %rd23600, nc;
	addc.cc.u64 t, %rd23173, c;
	addc.u64 nc, 0, 0;
	mad.lo.cc.u64 %rd23173, %rd29, %rd23601, t;
	madc.hi.cc.u64 c, %rd29, %rd23601, nc;
	addc.cc.u64 t, %rd6604, c;
	addc.u64 nc, 0, 0;
	mad.lo.cc.u64 %rd6604, %rd29, %rd23602, t;
	madc.hi.cc.u64 c, %rd29, %rd23602, nc;
	addc.cc.u64 t, %rd6627, c;
	addc.u64 nc, 0, 0;
	mad.lo.cc.u64 %rd6627, %rd29, %rd23603, t;
	madc.hi.cc.u64 c, %rd29, %rd23603, nc;
	addc.cc.u64 t, %rd6650, c;
	addc.u64 nc, 0, 0;
	mad.lo.cc.u64 %rd6650, %rd29, %rd23604, t;
	madc.hi.u64 %rd6673, %rd29, %rd23604, nc;
	mad.lo.cc.u64 %rd6580, %rd28, %rd23599, %rd6580;
	madc.hi.cc.u64 c, %rd28, %rd23599, 0;
	addc.cc.u64 t, %rd23173, c;
	addc.u64 nc, 0, 0;
	mad.lo.cc.u64 %rd23173, %rd28, %rd23600, t;
	madc.hi.cc.u64 c, %rd28, %rd23600, nc;
	addc.cc.u64 t, %rd6604, c;
	addc.u64 nc, 0, 0;
	mad.lo.cc.u64 %rd6604, %rd28, %rd23601, t;
	madc.hi.cc.u64 c, %rd28, %rd23601, nc;
	addc.cc.u64 t, %rd6627, c;
	addc.u64 nc, 0, 0;
	mad.lo.cc.u64 %rd6627, %rd28, %rd23602, t;
	madc.hi.cc.u64 c, %rd28, %rd23602, nc;
	addc.cc.u64 t, %rd6650, c;
	addc.u64 nc, 0, 0;
	mad.lo.cc.u64 %rd6650, %rd28, %rd23603, t;
	madc.hi.cc.u64 c, %rd28, %rd23603, nc;
	addc.cc.u64 t, %rd6673, c;
	addc.u64 nc, 0, 0;
	mad.lo.cc.u64 %rd6673, %rd28, %rd23604, t;
	madc.hi.u64 %rd6674, %rd28, %rd23604, nc;
	}
	// end inline asm
	mul.lo.s64 	%rd6568, %rd6554, -8860621160618917889;
	mov.b64 	%rd6676, -8860621160618917887;
	mov.b64 	%rd6677, 1660523435060625408;
	mov.b64 	%rd6678, 2230234197602682880;
	mov.b64 	%rd6679, 1883307231910630287;
	mov.b64 	%rd6680, -4162727106559522501;
	mov.b64 	%rd6681, 121098312706494698;
	// begin inline asm
	{
	.reg .u64 c;
	.reg .u64 t;
	.reg .u64 nc;
	mad.lo.cc.u64 c, %rd6568, %rd6676, %rd6554;
	madc.hi.cc.u64 c, %rd6568, %rd6676, 0;
	addc.cc.u64 t, %rd6576, c;
	addc.u64 nc, 0, 0;
	mad.lo.cc.u64 %rd6576, %rd6568, %rd6677, t;
	madc.hi.cc.u64 c, %rd6568, %rd6677, nc;
	addc.cc.u64 t, %rd6577, c;
	addc.u64 nc, 0, 0;
	mad.lo.cc.u64 %rd6577, %rd6568, %rd6678, t;
	madc.hi.cc.u64 c, %rd6568, %rd6678, nc;
	addc.cc.u64 t, %rd6578, c;
	addc.u64 nc, 0, 0;
	mad.lo.cc.u64 %rd6578, %rd6568, %rd6679, t;
	madc.hi.cc.u64 c, %rd6568, %rd6679, nc;
	addc.cc.u64 t, %rd6579, c;
	addc.u64 nc, 0, 0;
	mad.lo.cc.u64 %rd6579, %rd6568, %rd6680, t;
	madc.hi.cc.u64 c, %rd6568, %rd6680, nc;
	addc.cc.u64 t, %rd6580, c;
	addc.u64 nc, 0, 0;
	mad.lo.cc.u64 %rd6580, %rd6568, %rd6681, t;
	madc.hi.cc.u64 c, %rd6568, %rd6681, nc;
	addc.cc.u64 %rd23173, %rd23173, c;
	addc.u64 %rd6606, 0, 0;
	}
	// end inline asm
	mul.lo.s64 	%rd6590, %rd6576, -8860621160618917889;
	// begin inline asm
	{
	.reg .u64 c;
	.reg .u64 t;
	.reg .u64 nc;
	mad.lo.cc.u64 c, %rd6590, %rd6676, %rd6576;
	madc.hi.cc.u64 c, %rd6590, %rd6676, 0;
	addc.cc.u64 t, %rd6577, c;
	addc.u64 nc, 0, 0;
	mad.lo.cc.u64 %rd6577, %rd6590, %rd6677, t;
	madc.hi.cc.u64 c, %rd6590, %rd6677, nc;
	addc.cc.u64 t, %rd6578, c;
	addc.u64 nc, 0, 0;
	mad.lo.cc.u64 %rd6578, %rd6590, %rd6678, t;
	madc.hi.cc.u64 c, %rd6590, %rd6678, nc;
	addc.cc.u64 t, %rd6579, c;
	addc.u64 nc, 0, 0;
	mad.lo.cc.u64 %rd6579, %rd6590, %rd6679, t;
	madc.hi.cc.u64 c, %rd6590, %rd6679, nc;
	addc.cc.u64 t, %rd6580, c;
	addc.u64 nc, 0, 0;
	mad.lo.cc.u64 %rd6580, %rd6590, %rd6680, t;
	madc.hi.cc.u64 c, %rd6590, %rd6680, nc;
	addc.cc.u64 t, %rd23173, c;
	addc.u64 nc, 0, 0;
	mad.lo.cc.u64 %rd23173, %rd6590, %rd6681, t;
	madc.hi.cc.u64 c, %rd6590, %rd6681, nc;
	addc.cc.u64 c, c, %rd6606;
	addc.u64 nc, 0, 0;
	addc.cc.u64 %rd6604, %rd6604, c;
	addc.u64 %rd6606, nc, 0;
	}
	// end inline asm
	mul.lo.s64 	%rd6613, %rd6577, -8860621160618917889;
	// begin inline asm
	{
	.reg .u64 c;
	.reg .u64 t;
	.reg .u64 nc;
	mad.lo.cc.u64 c, %rd6613, %rd6676, %rd6577;
	madc.hi.cc.u64 c, %rd6613, %rd6676, 0;
	addc.cc.u64 t, %rd6578, c;
	addc.u64 nc, 0, 0;
	mad.lo.cc.u64 %rd6578, %rd6613, %rd6677, t;
	madc.hi.cc.u64 c, %rd6613, %rd6677, nc;
	addc.cc.u64 t, %rd6579, c;
	addc.u64 nc, 0, 0;
	mad.lo.cc.u64 %rd6579, %rd6613, %rd6678, t;
	madc.hi.cc.u64 c, %rd6613, %rd6678, nc;
	addc.cc.u64 t, %rd6580, c;
	addc.u64 nc, 0, 0;
	mad.lo.cc.u64 %rd6580, %rd6613, %rd6679, t;
	madc.hi.cc.u64 c, %rd6613, %rd6679, nc;
	addc.cc.u64 t, %rd23173, c;
	addc.u64 nc, 0, 0;
	mad.lo.cc.u64 %rd23173, %rd6613, %rd6680, t;
	madc.hi.cc.u64 c, %rd6613, %rd6680, nc;
	addc.cc.u64 t, %rd6604, c;
	addc.u64 nc, 0, 0;
	mad.lo.cc.u64 %rd6604, %rd6613, %rd6681, t;
	madc.hi.cc.u64 c, %rd6613, %rd6681, nc;
	addc.cc.u64 c, c, %rd6606;
	addc.u64 nc, 0, 0;
	addc.cc.u64 %rd6627, %rd6627, c;
	addc.u64 %rd6606, nc, 0;
	}
	// end inline asm
	mul.lo.s64 	%rd6636, %rd6578, -8860621160618917889;
	// begin inline asm
	{
	.reg .u64 c;
	.reg .u64 t;
	.reg .u64 nc;
	mad.lo.cc.u64 c, %rd6636, %rd6676, %rd6578;
	madc.hi.cc.u64 c, %rd6636, %rd6676, 0;
	addc.cc.u64 t, %rd6579, c;
	addc.u64 nc, 0, 0;
	mad.lo.cc.u64 %rd6579, %rd6636, %rd6677, t;
	madc.hi.cc.u64 c, %rd6636, %rd6677, nc;
	addc.cc.u64 t, %rd6580, c;
	addc.u64 nc, 0, 0;
	mad.lo.cc.u64 %rd6580, %rd6636, %rd6678, t;
	madc.hi.cc.u64 c, %rd6636, %rd6678, nc;
	addc.cc.u64 t, %rd23173, c;
	addc.u64 nc, 0, 0;
	mad.lo.cc.u64 %rd23173, %rd6636, %rd6679, t;
	madc.hi.cc.u64 c, %rd6636, %rd6679, nc;
	addc.cc.u64 t, %rd6604, c;
	addc.u64 nc, 0, 0;
	mad.lo.cc.u64 %rd6604, %rd6636, %rd6680, t;
	madc.hi.cc.u64 c, %rd6636, %rd6680, nc;
	addc.cc.u64 t, %rd6627, c;
	addc.u64 nc, 0, 0;
	mad.lo.cc.u64 %rd6627, %rd6636, %rd6681, t;
	madc.hi.cc.u64 c, %rd6636, %rd6681, nc;
	addc.cc.u64 c, c, %rd6606;
	addc.u64 nc, 0, 0;
	addc.cc.u64 %rd6650, %rd6650, c;
	addc.u64 %rd6606, nc, 0;
	}
	// end inline asm
	mul.lo.s64 	%rd6659, %rd6579, -8860621160618917889;
	// begin inline asm
	{
	.reg .u64 c;
	.reg .u64 t;
	.reg .u64 nc;
	mad.lo.cc.u64 c, %rd6659, %rd6676, %rd6579;
	madc.hi.cc.u64 c, %rd6659, %rd6676, 0;
	addc.cc.u64 t, %rd6580, c;
	addc.u64 nc, 0, 0;
	mad.lo.cc.u64 %rd6580, %rd6659, %rd6677, t;
	madc.hi.cc.u64 c, %rd6659, %rd6677, nc;
	addc.cc.u64 t, %rd23173, c;
	addc.u64 nc, 0, 0;
	mad.lo.cc.u64 %rd23173, %rd6659, %rd6678, t;
	madc.hi.cc.u64 c, %rd6659, %rd6678, nc;
	addc.cc.u64 t, %rd6604, c;
	addc.u64 nc, 0, 0;
	mad.lo.cc.u64 %rd6604, %rd6659, %rd6679, t;
	madc.hi.cc.u64 c, %rd6659, %rd6679, nc;
	addc.cc.u64 t, %rd6627, c;
	addc.u64 nc, 0, 0;
	mad.lo.cc.u64 %rd6627, %rd6659, %rd6680, t;
	madc.hi.cc.u64 c, %rd6659, %rd6680, nc;
	addc.cc.u64 t, %rd6650, c;
	addc.u64 nc, 0, 0;
	mad.lo.cc.u64 %rd6650, %rd6659, %rd6681, t;
	madc.hi.cc.u64 c, %rd6659, %rd6681, nc;
	addc.cc.u64 c, c, %rd6606;
	addc.u64 nc, 0, 0;
	addc.cc.u64 %rd6673, %rd6673, c;
	addc.u64 %rd6606, nc, 0;
	}
	// end inline asm
	mul.lo.s64 	%rd6682, %rd6580, -8860621160618917889;
	// begin inline asm
	{
	.reg .u64 c;
	.reg .u64 t;
	.reg .u64 nc;
	mad.lo.cc.u64 c, %rd6682, %rd6676, %rd6580;
	madc.hi.cc.u64 c, %rd6682, %rd6676, 0;
	addc.cc.u64 t, %rd23173, c;
	addc.u64 nc, 0, 0;
	mad.lo.cc.u64 %rd23173, %rd6682, %rd6677, t;
	madc.hi.cc.u64 c, %rd6682, %rd6677, nc;
	addc.cc.u64 t, %rd6604, c;
	addc.u64 nc, 0, 0;
	mad.lo.cc.u64 %rd6604, %rd6682, %rd6678, t;
	madc.hi.cc.u64 c, %rd6682, %rd6678, nc;
	addc.cc.u64 t, %rd6627, c;
	addc.u64 nc, 0, 0;
	mad.lo.cc.u64 %rd6627, %rd6682, %rd6679, t;
	madc.hi.cc.u64 c, %rd6682, %rd6679, nc;
	addc.cc.u64 t, %rd6650, c;
	addc.u64 nc, 0, 0;
	mad.lo.cc.u64 %rd6650, %rd6682, %rd6680, t;
	madc.hi.cc.u64 c, %rd6682, %rd6680, nc;
	addc.cc.u64 t, %rd6673, c;
	addc.u64 nc, 0, 0;
	mad.lo.cc.u64 %rd6673, %rd6682, %rd6681, t;
	madc.hi.cc.u64 c, %rd6682, %rd6681, nc;
	addc.cc.u64 c, c, %rd6606;
	add.u64 %rd6674, %rd6674, c;
	}
	// end inline asm
	setp.lt.u64 	%p355, %rd6674, 121098312706494698;
	mov.u64 	%rd23174, %rd6604;
	mov.u64 	%rd23175, %rd6627;
	mov.u64 	%rd23176, %rd6650;
	mov.u64 	%rd23177, %rd6673;
	mov.u64 	%rd23178, %rd6674;
	@%p355 bra 	$L__BB1_1017;
	setp.ne.s64 	%p356, %rd6674, 121098312706494698;
	@%p356 bra 	$L__BB1_1016;
	setp.lt.u64 	%p357, %rd6673, -4162727106559522501;
	mov.b64 	%rd23178, 121098312706494698;
	mov.u64 	%rd23174, %rd6604;
	mov.u64 	%rd23175, %rd6627;
	mov.u64 	%rd23176, %rd6650;
	mov.u64 	%rd23177, %rd6673;
	@%p357 bra 	$L__BB1_1017;
	setp.ne.s64 	%p358, %rd6673, -4162727106559522501;
	@%p358 bra 	$L__BB1_1016;
	setp.lt.u64 	%p359, %rd6650, 1883307231910630287;
	mov.b64 	%rd23177, -4162727106559522501;
	mov.u64 	%rd23174, %rd6604;
	mov.u64 	%rd23175, %rd6627;
	mov.u64 	%rd23176, %rd6650;
	@%p359 bra 	$L__BB1_1017;
	setp.ne.s64 	%p360, %rd6650, 1883307231910630287;
	@%p360 bra 	$L__BB1_1016;
	setp.lt.u64 	%p361, %rd6627, 2230234197602682880;
	mov.b64 	%rd23176, 1883307231910630287;
	mov.u64 	%rd23174, %rd6604;
	mov.u64 	%rd23175, %rd6627;
	@%p361 bra 	$L__BB1_1017;
	setp.ne.s64 	%p362, %rd6627, 2230234197602682880;
	@%p362 bra 	$L__BB1_1016;
	setp.lt.u64 	%p363, %rd6604, 1660523435060625408;
	mov.b64 	%rd23175, 2230234197602682880;
	mov.u64 	%rd23174, %rd6604;
	@%p363 bra 	$L__BB1_1017;
	setp.eq.s64 	%p364, %rd6604, 1660523435060625408;
	setp.lt.u64 	%p365, %rd23173, -8860621160618917887;
	and.pred  	%p366, %p364, %p365;
	mov.b64 	%rd23174, 1660523435060625408;
	@%p366 bra 	$L__BB1_1017;
$L__BB1_1016:
	mov.b64 	%rd6717, -8860621160618917887;
	mov.b64 	%rd6718, 1660523435060625408;
	mov.b64 	%rd6719, 2230234197602682880;
	mov.b64 	%rd6720, 1883307231910630287;
	mov.b64 	%rd6721, -4162727106559522501;
	mov.b64 	%rd6722, 121098312706494698;
	// begin inline asm
	sub.cc.u64 %rd23173, %rd23173, %rd6717;
	subc.cc.u64 %rd23174, %rd6604, %rd6718;
	subc.cc.u64 %rd23175, %rd6627, %rd6719;
	subc.cc.u64 %rd23176, %rd6650, %rd6720;
	subc.cc.u64 %rd23177, %rd6673, %rd6721;
	subc.u64 %rd23178, %rd6674, %rd6722;
	// end inline asm
$L__BB1_1017:
	// begin inline asm
	add.cc.u64 %rd23599, %rd23173, %rd23173;
	addc.cc.u64 %rd6724, %rd23174, %rd23174;
	addc.cc.u64 %rd6725, %rd23175, %rd23175;
	addc.cc.u64 %rd6726, %rd23176, %rd23176;
	addc.cc.u64 %rd6727, %rd23177, %rd23177;
	addc.u64 %rd6728, %rd23178, %rd23178;
	// end inline asm
	setp.lt.u64 	%p367, %rd6728, 121098312706494698;
	mov.u64 	%rd23600, %rd6724;
	mov.u64 	%rd23601, %rd6725;
	mov.u64 	%rd23602, %rd6726;
	mov.u64 	%rd23603, %rd6727;
	mov.u64 	%rd23604, %rd6728;
	@%p367 bra 	$L__BB1_1028;
	setp.ne.s64 	%p368, %rd6728, 121098312706494698;
	@%p368 bra 	$L__BB1_1027;
	setp.lt.u64 	%p369, %rd6727, -4162727106559522501;
	mov.b64 	%rd23604, 121098312706494698;
	mov.u64 	%rd23600, %rd6724;
	mov.u64 	%rd23601, %rd6725;
	mov.u64 	%rd23602, %rd6726;
	mov.u64 	%rd23603, %rd6727;
	@%p369 bra 	$L__BB1_1028;
	setp.ne.s64 	%p370, %rd6727, -4162727106559522501;
	@%p370 bra 	$L__BB1_1027;
	setp.lt.u64 	%p371, %rd6726, 1883307231910630287;
	mov.b64 	%rd23603, -4162727106559522501;
	mov.u64 	%rd23600, %rd6724;
	mov.u64 	%rd23601, %rd6725;
	mov.u64 	%rd23602, %rd6726;
	@%p371 bra 	$L__BB1_1028;
	setp.ne.s64 	%p372, %rd6726, 1883307231910630287;
	@%p372 bra 	$L__BB1_1027;
	setp.lt.u64 	%p373, %rd6725, 2230234197602682880;
	mov.b64 	%rd23602, 1883307231910630287;
	mov.u64 	%rd23600, %rd6724;
	mov.u64 	%rd23601, %rd6725;
	@%p373 bra 	$L__BB1_1028;
	setp.ne.s64 	%p374, %rd6725, 2230234197602682880;
	@%p374 bra 	$L__BB1_1027;
	setp.lt.u64 	%p375, %rd6724, 1660523435060625408;
	mov.b64 	%rd23601, 2230234197602682880;
	mov.u64 	%rd23600, %rd6724;
	@%p375 bra 	$L__BB1_1028;
	setp.eq.s64 	%p376, %rd6724, 1660523435060625408;
	setp.lt.u64 	%p377, %rd23599, -8860621160618917887;
	and.pred  	%p378, %p376, %p377;
	mov.b64 	%rd23600, 1660523435060625408;
	@%p378 bra 	$L__BB1_1028;
$L__BB1_1027:
	mov.b64 	%rd6768, -8860621160618917887;
	mov.b64 	%rd6769, 1660523435060625408;
	mov.b64 	%rd6770, 2230234197602682880;
	mov.b64 	%rd6771, 1883307231910630287;
	mov.b64 	%rd6772, -4162727106559522501;
	mov.b64 	%rd6773, 121098312706494698;
	// begin inline asm
	sub.cc.u64 %rd23599, %rd23599, %rd6768;
	subc.cc.u64 %rd23600, %rd6724, %rd6769;
	subc.cc.u64 %rd23601, %rd6725, %rd6770;
	subc.cc.u64 %rd23602, %rd6726, %rd6771;
	subc.cc.u64 %rd23603, %rd6727, %rd6772;
	subc.u64 %rd23604, %rd6728, %rd6773;
	// end inline asm
$L__BB1_1028:
	// begin inline asm
	{
	.reg .u64 c;
	.reg .u64 nc;
	.reg .u64 t;
	mad.lo.cc.u64 %rd6775, %rd39, %rd38, 0;
	madc.hi.cc.u64 c, %rd39, %rd38, 0;
	madc.lo.cc.u64 %rd6776, %rd39, %rd37, c;
	madc.hi.cc.u64 c, %rd39, %rd37, 0;
	madc.lo.cc.u64 %rd6777, %rd39, %rd36, c;
	madc.hi.cc.u64 c, %rd39, %rd36, 0;
	madc.lo.cc.u64 %rd6778, %rd39, %rd35, c;
	madc.hi.cc.u64 c, %rd39, %rd35, 0;
	madc.lo.cc.u64 %rd6779, %rd39, %rd34, c;
	madc.hi.u64 %rd6780, %rd39, %rd34, 0;
	mad.lo.cc.u64 %rd6777, %rd38, %rd37, %rd6777;
	madc.hi.cc.u64 c, %rd38, %rd37, 0;
	addc.cc.u64 t, %rd6778, c;
	addc.u64 nc, 0, 0;
	mad.lo.cc.u64 %rd6778, %rd38, %rd36, t;
	madc.hi.cc.u64 c, %rd38, %rd36, nc;
	addc.cc.u64 t, %rd6779, c;
	addc.u64 nc, 0, 0;
	mad.lo.cc.u64 %rd6779, %rd38, %rd35, t;
	madc.hi.cc.u64 c, %rd38, %rd35, nc;
	addc.cc.u64 t, %rd6780, c;
	addc.u64 nc, 0, 0;
	mad.lo.cc.u64 %rd6780, %rd38, %rd34, t;
	madc.hi.u64 %rd6781, %rd38, %rd34, nc;
	mad.lo.cc.u64 %rd6779, %rd37, %rd36, %rd6779;
	madc.hi.cc.u64 c, %rd37, %rd36, 0;
	addc.cc.u64 t, %rd6780, c;
	addc.u64 nc, 0, 0;
	mad.lo.cc.u64 %rd6780, %rd37, %rd35, t;
	madc.hi.cc.u64 c, %rd37, %rd35, nc;
	addc.cc.u64 t, %rd6781, c;
	addc.u64 nc, 0, 0;
	mad.lo.cc.u64 %rd6781, %rd37, %rd34, t;
	madc.hi.u64 %rd6782, %rd37, %rd34, nc;
	mad.lo.cc.u64 %rd6781, %rd36, %rd35, %rd6781;
	madc.hi.cc.u64 c, %rd36, %rd35, 0;
	addc.cc.u64 t, %rd6782, c;
	addc.u64 nc, 0, 0;
	mad.lo.cc.u64 %rd6782, %rd36, %rd34, t;
	madc.hi.u64 %rd6783, %rd36, %rd34, nc;
	mad.lo.cc.u64 %rd6783, %rd35, %rd34, %rd6783;
	madc.hi.u64 %rd6784, %rd35, %rd34, 0;
	}
	// end inline asm
	shr.u64 	%rd6954, %rd6784, 63;
	mov.b64 	{%r169, %r170}, %rd6784;
	mov.b64 	{%r171, %r172}, %rd6783;
	shf.l.wrap.b32 	%r173, %r172, %r169, 1;
	shf.l.wrap.b32 	%r174, %r169, %r170, 1;
	mov.b64 	%rd6931, {%r173, %r174};
	mov.b64 	{%r175, %r176}, %rd6782;
	shf.l.wrap.b32 	%r177, %r176, %r171, 1;
	shf.l.wrap.b32 	%r178, %r171, %r172, 1;
	mov.b64 	%rd6908, {%r177, %r178};
	mov.b64 	{%r179, %r180}, %rd6781;
	shf.l.wrap.b32 	%r181, %r180, %r175, 1;
	shf.l.wrap.b32 	%r182, %r175, %r176, 1;
	mov.b64 	%rd6885, {%r181, %r182};
	mov.b64 	{%r183, %r184}, %rd6780;
	shf.l.wrap.b32 	%r185, %r184, %r179, 1;
	shf.l.wrap.b32 	%r186, %r179, %r180, 1;
	mov.b64 	%rd6862, {%r185, %r186};
	mov.b64 	{%r187, %r188}, %rd6779;
	shf.l.wrap.b32 	%r189, %r188, %r183, 1;
	shf.l.wrap.b32 	%r190, %r183, %r184, 1;
	mov.b64 	%rd23185, {%r189, %r190};
	mov.b64 	{%r191, %r192}, %rd6778;
	shf.l.wrap.b32 	%r193, %r192, %r187, 1;
	shf.l.wrap.b32 	%r194, %r187, %r188, 1;
	mov.b64 	%rd6839, {%r193, %r194};
	mov.b64 	{%r195, %r196}, %rd6777;
	shf.l.wrap.b32 	%r197, %r196, %r191, 1;
	shf.l.wrap.b32 	%r198, %r191, %r192, 1;
	mov.b64 	%rd6838, {%r197, %r198};
	mov.b64 	{%r199, %r200}, %rd6776;
	shf.l.wrap.b32 	%r201, %r200, %r195, 1;
	shf.l.wrap.b32 	%r202, %r195, %r196, 1;
	mov.b64 	%rd6837, {%r201, %r202};
	mov.b64 	{%r203, %r204}, %rd6775;
	shf.l.wrap.b32 	%r205, %r204, %r199, 1;
	shf.l.wrap.b32 	%r206, %r199, %r200, 1;
	mov.b64 	%rd6836, {%r205, %r206};
	shl.b64 	%rd6835, %rd6775, 1;
	// begin inline asm
	{
	mad.lo.cc.u64 %rd6834, %rd39, %rd39, 0;
	madc.hi.cc.u64 %rd6835, %rd39, %rd39, %rd6835;
	madc.lo.cc.u64 %rd6836, %rd38, %rd38, %rd6836;
	madc.hi.cc.u64 %rd6837, %rd38, %rd38, %rd6837;
	madc.lo.cc.u64 %rd6838, %rd37, %rd37, %rd6838;
	madc.hi.cc.u64 %rd6839, %rd37, %rd37, %rd6839;
	madc.lo.cc.u64 %rd23185, %rd36, %rd36, %rd23185;
	madc.hi.cc.u64 %rd6862, %rd36, %rd36, %rd6862;
	madc.lo.cc.u64 %rd6885, %rd35, %rd35, %rd6885;
	madc.hi.cc.u64 %rd6908, %rd35, %rd35, %rd6908;
	madc.lo.cc.u64 %rd6931, %rd34, %rd34, %rd6931;
	madc.hi.u64 %rd6954, %rd34, %rd34, %rd6954;
	}
	// end inline asm
	mul.lo.s64 	%rd6848, %rd6834, -8860621160618917889;
	mov.b64 	%rd6956, -8860621160618917887;
	mov.b64 	%rd6957, 1660523435060625408;
	mov.b64 	%rd6958, 2230234197602682880;
	mov.b64 	%rd6959, 1883307231910630287;
	mov.b64 	%rd6960, -4162727106559522501;
	mov.b64 	%rd6961, 121098312706494698;
	// begin inline asm
	{
	.reg .u64 c;
	.reg .u64 t;
	.reg .u64 nc;
	mad.lo.cc.u64 c, %rd6848, %rd6956, %rd6834;
	madc.hi.cc.u64 c, %rd6848, %rd6956, 0;
	addc.cc.u64 t, %rd6835, c;
	addc.u64 nc, 0, 0;
	mad.lo.cc.u64 %rd6835, %rd6848, %rd6957, t;
	madc.hi.cc.u64 c, %rd6848, %rd6957, nc;
	addc.cc.u64 t, %rd6836, c;
	addc.u64 nc, 0, 0;
	mad.lo.cc.u64 %rd6836, %rd6848, %rd6958, t;
	madc.hi.cc.u64 c, %rd6848, %rd6958, nc;
	addc.cc.u64 t, %rd6837, c;
	addc.u64 nc, 0, 0;
	mad.lo.cc.u64 %rd6837, %rd6848, %rd6959, t;
	madc.hi.cc.u64 c, %rd6848, %rd6959, nc;
	addc.cc.u64 t, %rd6838, c;
	addc.u64 nc, 0, 0;
	mad.lo.cc.u64 %rd6838, %rd6848, %rd6960, t;
	madc.hi.cc.u64 c, %rd6848, %rd6960, nc;
	addc.cc.u64 t, %rd6839, c;
	addc.u64 nc, 0, 0;
	mad.lo.cc.u64 %rd6839, %rd6848, %rd6961, t;
	madc.hi.cc.u64 c, %rd6848, %rd6961, nc;
	addc.cc.u64 %rd23185, %rd23185, c;
	addc.u64 %rd6886, 0, 0;
	}
	// end inline asm
	mul.lo.s64 	%rd6870, %rd6835, -8860621160618917889;
	// begin inline asm
	{
	.reg .u64 c;
	.reg .u64 t;
	.reg .u64 nc;
	mad.lo.cc.u64 c, %rd6870, %rd6956, %rd6835;
	madc.hi.cc.u64 c, %rd6870, %rd6956, 0;
	addc.cc.u64 t, %rd6836, c;
	addc.u64 nc, 0, 0;
	mad.lo.cc.u64 %rd6836, %rd6870, %rd6957, t;
	madc.hi.cc.u64 c, %rd6870, %rd6957, nc;
	addc.cc.u64 t, %rd6837, c;
	addc.u64 nc, 0, 0;
	mad.lo.cc.u64 %rd6837, %rd6870, %rd6958, t;
	madc.hi.cc.u64 c, %rd6870, %rd6958, nc;
	addc.cc.u64 t, %rd6838, c;
	addc.u64 nc, 0, 0;
	mad.lo.cc.u64 %rd6838, %rd6870, %rd6959, t;
	madc.hi.cc.u64 c, %rd6870, %rd6959, nc;
	addc.cc.u64 t, %rd6839, c;
	addc.u64 nc, 0, 0;
	mad.lo.cc.u64 %rd6839, %rd6870, %rd6960, t;
	madc.hi.cc.u64 c, %rd6870, %rd6960, nc;
	addc.cc.u64 t, %rd23185, c;
	addc.u64 nc, 0, 0;
	mad.lo.cc.u64 %rd23185, %rd6870, %rd6961, t;
	madc.hi.cc.u64 c, %rd6870, %rd6961, nc;
	addc.cc.u64 c, c, %rd6886;
	addc.u64 nc, 0, 0;
	addc.cc.u64 %rd6862, %rd6862, c;
	addc.u64 %rd6886, nc, 0;
	}
	// end inline asm
	mul.lo.s64 	%rd6893, %rd6836, -8860621160618917889;
	// begin inline asm
	{
	.reg .u64 c;
	.reg .u64 t;
	.reg .u64 nc;
	mad.lo.cc.u64 c, %rd6893, %rd6956, %rd6836;
	madc.hi.cc.u64 c, %rd6893, %rd6956, 0;
	addc.cc.u64 t, %rd6837, c;
	addc.u64 nc, 0, 0;
	mad.lo.cc.u64 %rd6837, %rd6893, %rd6957, t;
	madc.hi.cc.u64 c, %rd6893, %rd6957, nc;
	addc.cc.u64 t, %rd6838, c;
	addc.u64 nc, 0, 0;
	mad.lo.cc.u64 %rd6838, %rd6893, %rd6958, t;
	madc.hi.cc.u64 c, %rd6893, %rd6958, nc;
	addc.cc.u64 t, %rd6839, c;
	addc.u64 nc, 0, 0;
	mad.lo.cc.u64 %rd6839, %rd6893, %rd6959, t;
	madc.hi.cc.u64 c, %rd6893, %rd6959, nc;
	addc.cc.u64 t, %rd23185, c;
	addc.u64 nc, 0, 0;
	mad.lo.cc.u64 %rd23185, %rd6893, %rd6960, t;
	madc.hi.cc.u64 c, %rd6893, %rd6960, nc;
	addc.cc.u64 t, %rd6862, c;
	addc.u64 nc, 0, 0;
	mad.lo.cc.u64 %rd6862, %rd6893, %rd6961, t;
	madc.hi.cc.u64 c, %rd6893, %rd6961, nc;
	addc.cc.u64 c, c, %rd6886;
	addc.u64 nc, 0, 0;
	addc.cc.u64 %rd6885, %rd6885, c;
	addc.u64 %rd6886, nc, 0;
	}
	// end inline asm
	mul.lo.s64 	%rd6916, %rd6837, -8860621160618917889;
	// begin inline asm
	{
	.reg .u64 c;
	.reg .u64 t;
	.reg .u64 nc;
	mad.lo.cc.u64 c, %rd6916, %rd6956, %rd6837;
	madc.hi.cc.u64 c, %rd6916, %rd6956, 0;
	addc.cc.u64 t, %rd6838, c;
	addc.u64 nc, 0, 0;
	mad.lo.cc.u64 %rd6838, %rd6916, %rd6957, t;
	madc.hi.cc.u64 c, %rd6916, %rd6957, nc;
	addc.cc.u64 t, %rd6839, c;
	addc.u64 nc, 0, 0;
	mad.lo.cc.u64 %rd6839, %rd6916, %rd6958, t;
	madc.hi.cc.u64 c, %rd6916, %rd6958, nc;
	addc.cc.u64 t, %rd23185, c;
	addc.u64 nc, 0, 0;
	mad.lo.cc.u64 %rd23185, %rd6916, %rd6959, t;
	madc.hi.cc.u64 c, %rd6916, %rd6959, nc;
	addc.cc.u64 t, %rd6862, c;
	addc.u64 nc, 0, 0;
	mad.lo.cc.u64 %rd6862, %rd6916, %rd6960, t;
	madc.hi.cc.u64 c, %rd6916, %rd6960, nc;
	addc.cc.u64 t, %rd6885, c;
	addc.u64 nc, 0, 0;
	mad.lo.cc.u64 %rd6885, %rd6916, %rd6961, t;
	madc.hi.cc.u64 c, %rd6916, %rd6961, nc;
	addc.cc.u64 c, c, %rd6886;
	addc.u64 nc, 0, 0;
	addc.cc.u64 %rd6908, %rd6908, c;
	addc.u64 %rd6886, nc, 0;
	}
	// end inline asm
	mul.lo.s64 	%rd6939, %rd6838, -8860621160618917889;
	// begin inline asm
	{
	.reg .u64 c;
	.reg .u64 t;
	.reg .u64 nc;
	mad.lo.cc.u64 c, %rd6939, %rd6956, %rd6838;
	madc.hi.cc.u64 c, %rd6939, %rd6956, 0;
	addc.cc.u64 t, %rd6839, c;
	addc.u64 nc, 0, 0;
	mad.lo.cc.u64 %rd6839, %rd6939, %rd6957, t;
	madc.hi.cc.u64 c, %rd6939, %rd6957, nc;
	addc.cc.u64 t, %rd23185, c;
	addc.u64 nc, 0, 0;
	mad.lo.cc.u64 %rd23185, %rd6939, %rd6958, t;
	madc.hi.cc.u64 c, %rd6939, %rd6958, nc;
	addc.cc.u64 t, %rd6862, c;
	addc.u64 nc, 0, 0;
	mad.lo.cc.u64 %rd6862, %rd6939, %rd6959, t;
	madc.hi.cc.u64 c, %rd6939, %rd6959, nc;
	addc.cc.u64 t, %rd6885, c;
	addc.u64 nc, 0, 0;
	mad.lo.cc.u64 %rd6885, %rd6939, %rd6960, t;
	madc.hi.cc.u64 c, %rd6939, %rd6960, nc;
	addc.cc.u64 t, %rd6908, c;
	addc.u64 nc, 0, 0;
	mad.lo.cc.u64 %rd6908, %rd6939, %rd6961, t;
	madc.hi.cc.u64 c, %rd6939, %rd6961, nc;
	addc.cc.u64 c, c, %rd6886;
	addc.u64 nc, 0, 0;
	addc.cc.u64 %rd6931, %rd6931, c;
	addc.u64 %rd6886, nc, 0;
	}
	// end inline asm
	mul.lo.s64 	%rd6962, %rd6839, -8860621160618917889;
	// begin inline asm
	{
	.reg .u64 c;
	.reg .u64 t;
	.reg .u64 nc;
	mad.lo.cc.u64 c, %rd6962, %rd6956, %rd6839;
	madc.hi.cc.u64 c, %rd6962, %rd6956, 0;
	addc.cc.u64 t, %rd23185, c;
	addc.u64 nc, 0, 0;
	mad.lo.cc.u64 %rd23185, %rd6962, %rd6957, t;
	madc.hi.cc.u64 c, %rd6962, %rd6957, nc;
	addc.cc.u64 t, %rd6862, c;
	addc.u64 nc, 0, 0;
	mad.lo.cc.u64 %rd6862, %rd6962, %rd6958, t;
	madc.hi.cc.u64 c, %rd6962, %rd6958, nc;
	addc.cc.u64 t, %rd6885, c;
	addc.u64 nc, 0, 0;
	mad.lo.cc.u64 %rd6885, %rd6962, %rd6959, t;
	madc.hi.cc.u64 c, %rd6962, %rd6959, nc;
	addc.cc.u64 t, %rd6908, c;
	addc.u64 nc, 0, 0;
	mad.lo.cc.u64 %rd6908, %rd6962, %rd6960, t;
	madc.hi.cc.u64 c, %rd6962, %rd6960, nc;
	addc.cc.u64 t, %rd6931, c;
	addc.u64 nc, 0, 0;
	mad.lo.cc.u64 %rd6931, %rd6962, %rd6961, t;
	madc.hi.cc.u64 c, %rd6962, %rd6961, nc;
	addc.cc.u64 c, c, %rd6886;
	add.u64 %rd6954, %rd6954, c;
	}
	// end inline asm
	setp.lt.u64 	%p379, %rd6954, 121098312706494698;
	mov.u64 	%rd23186, %rd6862;
	mov.u64 	%rd23187, %rd6885;
	mov.u64 	%rd23188, %rd6908;
	mov.u64 	%rd23189, %rd6931;
	mov.u64 	%rd23190, %rd6954;
	@%p379 bra 	$L__BB1_1039;
	setp.ne.s64 	%p380, %rd6954, 121098312706494698;
	@%p380 bra 	$L__BB1_1038;
	setp.lt.u64 	%p381, %rd6931, -4162727106559522501;
	mov.b64 	%rd23190, 121098312706494698;
	mov.u64 	%rd23186, %rd6862;
	mov.u64 	%rd23187, %rd6885;
	mov.u64 	%rd23188, %rd6908;
	mov.u64 	%rd23189, %rd6931;
	@%p381 bra 	$L__BB1_1039;
	setp.ne.s64 	%p382, %rd6931, -4162727106559522501;
	@%p382 bra 	$L__BB1_1038;
	setp.lt.u64 	%p383, %rd6908, 1883307231910630287;
	mov.b64 	%rd23189, -4162727106559522501;
	mov.u64 	%rd23186, %rd6862;
	mov.u64 	%rd23187, %rd6885;
	mov.u64 	%rd23188, %rd6908;
	@%p383 bra 	$L__BB1_1039;
	setp.ne.s64 	%p384, %rd6908, 1883307231910630287;
	@%p384 bra 	$L__BB1_1038;
	setp.lt.u64 	%p385, %rd6885, 2230234197602682880;
	mov.b64 	%rd23188, 1883307231910630287;
	mov.u64 	%rd23186, %rd6862;
	mov.u64 	%rd23187, %rd6885;
	@%p385 bra 	$L__BB1_1039;
	setp.ne.s64 	%p386, %rd6885, 2230234197602682880;
	@%p386 bra 	$L__BB1_1038;
	setp.lt.u64 	%p387, %rd6862, 1660523435060625408;
	mov.b64 	%rd23187, 2230234197602682880;
	mov.u64 	%rd23186, %rd6862;
	@%p387 bra 	$L__BB1_1039;
	setp.eq.s64 	%p388, %rd6862, 1660523435060625408;
	setp.lt.u64 	%p389, %rd23185, -8860621160618917887;
	and.pred  	%p390, %p388, %p389;
	mov.b64 	%rd23186, 1660523435060625408;
	@%p390 bra 	$L__BB1_1039;
$L__BB1_1038:
	mov.b64 	%rd6997, -8860621160618917887;
	mov.b64 	%rd6998, 1660523435060625408;
	mov.b64 	%rd6999, 2230234197602682880;
	mov.b64 	%rd7000, 1883307231910630287;
	mov.b64 	%rd7001, -4162727106559522501;
	mov.b64 	%rd7002, 121098312706494698;
	// begin inline asm
	sub.cc.u64 %rd23185, %rd23185, %rd6997;
	subc.cc.u64 %rd23186, %rd6862, %rd6998;
	subc.cc.u64 %rd23187, %rd6885, %rd6999;
	subc.cc.u64 %rd23188, %rd6908, %rd7000;
	subc.cc.u64 %rd23189, %rd6931, %rd7001;
	subc.u64 %rd23190, %rd6954, %rd7002;
	// end inline asm
$L__BB1_1039:
	// begin inline asm
	{
	.reg .u64 c;
	.reg .u64 nc;
	.reg .u64 t;
	mad.lo.cc.u64 %rd7004, %rd33, %rd32, 0;
	madc.hi.cc.u64 c, %rd33, %rd32, 0;
	madc.lo.cc.u64 %rd7005, %rd33, %rd31, c;
	madc.hi.cc.u64 c, %rd33, %rd31, 0;
	madc.lo.cc.u64 %rd7006, %rd33, %rd30, c;
	madc.hi.cc.u64 c, %rd33, %rd30, 0;
	madc.lo.cc.u64 %rd7007, %rd33, %rd29, c;
	madc.hi.cc.u64 c, %rd33, %rd29, 0;
	madc.lo.cc.u64 %rd7008, %rd33, %rd28, c;
	madc.hi.u64 %rd7009, %rd33, %rd28, 0;
	mad.lo.cc.u64 %rd7006, %rd32, %rd31, %rd7006;
	madc.hi.cc.u64 c, %rd32, %rd31, 0;
	addc.cc.u64 t, %rd7007, c;
	addc.u64 nc, 0, 0;
	mad.lo.cc.u64 %rd7007, %rd32, %rd30, t;
	madc.hi.cc.u64 c, %rd32, %rd30, nc;
	addc.cc.u64 t, %rd7008, c;
	addc.u64 nc, 0, 0;
	mad.lo.cc.u64 %rd7008, %rd32, %rd29, t;
	madc.hi.cc.u64 c, %rd32, %rd29, nc;
	addc.cc.u64 t, %rd7009, c;
	addc.u64 nc, 0, 0;
	mad.lo.cc.u64 %rd7009, %rd32, %rd28, t;
	madc.hi.u64 %rd7010, %rd32, %rd28, nc;
	mad.lo.cc.u64 %rd7008, %rd31, %rd30, %rd7008;
	madc.hi.cc.u64 c, %rd31, %rd30, 0;
	addc.cc.u64 t, %rd7009, c;
	addc.u64 nc, 0, 0;
	mad.lo.cc.u64 %rd7009, %rd31, %rd29, t;
	madc.hi.cc.u64 c, %rd31, %rd29, nc;
	addc.cc.u64 t, %rd7010, c;
	addc.u64 nc, 0, 0;
	mad.lo.cc.u64 %rd7010, %rd31, %rd28, t;
	madc.hi.u64 %rd7011, %rd31, %rd28, nc;
	mad.lo.cc.u64 %rd7010, %rd30, %rd29, %rd7010;
	madc.hi.cc.u64 c, %rd30, %rd29, 0;
	addc.cc.u64 t, %rd7011, c;
	addc.u64 nc, 0, 0;
	mad.lo.cc.u64 %rd7011, %rd30, %rd28, t;
	madc.hi.u64 %rd7012, %rd30, %rd28, nc;
	mad.lo.cc.u64 %rd7012, %rd29, %rd28, %rd7012;
	madc.hi.u64 %rd7013, %rd29, %rd28, 0;
	}
	// end inline asm
	shr.u64 	%rd7183, %rd7013, 63;
	mov.b64 	{%r207, %r208}, %rd7013;
	mov.b64 	{%r209, %r210}, %rd7012;
	shf.l.wrap.b32 	%r211, %r210, %r207, 1;
	shf.l.wrap.b32 	%r212, %r207, %r208, 1;
	mov.b64 	%rd7160, {%r211, %r212};
	mov.b64 	{%r213, %r214}, %rd7011;
	shf.l.wrap.b32 	%r215, %r214, %r209, 1;
	shf.l.wrap.b32 	%r216, %r209, %r210, 1;
	mov.b64 	%rd7137, {%r215, %r216};
	mov.b64 	{%r217, %r218}, %rd7010;
	shf.l.wrap.b32 	%r219, %r218, %r213, 1;
	shf.l.wrap.b32 	%r220, %r213, %r214, 1;
	mov.b64 	%rd7114, {%r219, %r220};
	mov.b64 	{%r221, %r222}, %rd7009;
	shf.l.wrap.b32 	%r223, %r222, %r217, 1;
	shf.l.wrap.b32 	%r224, %r217, %r218, 1;
	mov.b64 	%rd7091, {%r223, %r224};
	mov.b64 	{%r225, %r226}, %rd7008;
	shf.l.wrap.b32 	%r227, %r226, %r221, 1;
	shf.l.wrap.b32 	%r228, %r221, %r222, 1;
	mov.b64 	%rd23191, {%r227, %r228};
	mov.b64 	{%r229, %r230}, %rd7007;
	shf.l.wrap.b32 	%r231, %r230, %r225, 1;
	shf.l.wrap.b32 	%r232, %r225, %r226, 1;
	mov.b64 	%rd7068, {%r231, %r232};
	mov.b64 	{%r233, %r234}, %rd7006;
	shf.l.wrap.b32 	%r235, %r234, %r229, 1;
	shf.l.wrap.b32 	%r236, %r229, %r230, 1;
	mov.b64 	%rd7067, {%r235, %r236};
	mov.b64 	{%r237, %r238}, %rd7005;
	shf.l.wrap.b32 	%r239, %r238, %r233, 1;
	shf.l.wrap.b32 	%r240, %r233, %r234, 1;
	mov.b64 	%rd7066, {%r239, %r240};
	mov.b64 	{%r241, %r242}, %rd7004;
	shf.l.wrap.b32 	%r243, %r242, %r237, 1;
	shf.l.wrap.b32 	%r244, %r237, %r238, 1;
	mov.b64 	%rd7065, {%r243, %r244};
	shl.b64 	%rd7064, %rd7004, 1;
	// begin inline asm
	{
	mad.lo.cc.u64 %rd7063, %rd33, %rd33, 0;
	madc.hi.cc.u64 %rd7064, %rd33, %rd33, %rd7064;
	madc.lo.cc.u64 %rd7065, %rd32, %rd32, %rd7065;
	madc.hi.cc.u64 %rd7066, %rd32, %rd32, %rd7066;
	madc.lo.cc.u64 %rd7067, %rd31, %rd31, %rd7067;
	madc.hi.cc.u64 %rd7068, %rd31, %rd31, %rd7068;
	madc.lo.cc.u64 %rd23191, %rd30, %rd30, %rd23191;
	madc.hi.cc.u64 %rd7091, %rd30, %rd30, %rd7091;
	madc.lo.cc.u64 %rd7114, %rd29, %rd29, %rd7114;
	madc.hi.cc.u64 %rd7137, %rd29, %rd29, %rd7137;
	madc.lo.cc.u64 %rd7160, %rd28, %rd28, %rd7160;
	madc.hi.u64 %rd7183, %rd28, %rd28, %rd7183;
	}
	// end inline asm
	mul.lo.s64 	%rd7077, %rd7063, -8860621160618917889;
	mov.b64 	%rd7185, -8860621160618917887;
	mov.b64 	%rd7186, 1660523435060625408;
	mov.b64 	%rd7187, 2230234197602682880;
	mov.b64 	%rd7188, 1883307231910630287;
	mov.b64 	%rd7189, -4162727106559522501;
	mov.b64 	%rd7190, 121098312706494698;
	// begin inline asm
	{
	.reg .u64 c;
	.reg .u64 t;
	.reg .u64 nc;
	mad.lo.cc.u64 c, %rd7077, %rd7185, %rd7063;
	madc.hi.cc.u64 c, %rd7077, %rd7185, 0;
	addc.cc.u64 t, %rd7064, c;
	addc.u64 nc, 0, 0;
	mad.lo.cc.u64 %rd7064, %rd7077, %rd7186, t;
	madc.hi.cc.u64 c, %rd7077, %rd7186, nc;
	addc.cc.u64 t, %rd7065, c;
	addc.u64 nc, 0, 0;
	mad.lo.cc.u64 %rd7065, %rd7077, %rd7187, t;
	madc.hi.cc.u64 c, %rd7077, %rd7187, nc;
	addc.cc.u64 t, %rd7066, c;
	addc.u64 nc, 0, 0;
	mad.lo.cc.u64 %rd7066, %rd7077, %rd7188, t;
	madc.hi.cc.u64 c, %rd7077, %rd7188, nc;
	addc.cc.u64 t, %rd7067, c;
	addc.u64 nc, 0, 0;
	mad.lo.cc.u64 %rd7067, %rd7077, %rd7189, t;
	madc.hi.cc.u64 c, %rd7077, %rd7189, nc;
	addc.cc.u64 t, %rd7068, c;
	addc.u64 nc, 0, 0;
	mad.lo.cc.u64 %rd7068, %rd7077, %rd7190, t;
	madc.hi.cc.u64 c, %rd7077, %rd7190, nc;
	addc.cc.u64 %rd23191, %rd23191, c;
	addc.u64 %rd7115, 0, 0;
	}
	// end inline asm
	mul.lo.s64 	%rd7099, %rd7064, -8860621160618917889;
	// begin inline asm
	{
	.reg .u64 c;
	.reg .u64 t;
	.reg .u64 nc;
	mad.lo.cc.u64 c, %rd7099, %rd7185, %rd7064;
	madc.hi.cc.u64 c, %rd7099, %rd7185, 0;
	addc.cc.u64 t, %rd7065, c;
	addc.u64 nc, 0, 0;
	mad.lo.cc.u64 %rd7065, %rd7099, %rd7186, t;
	madc.hi.cc.u64 c, %rd7099, %rd7186, nc;
	addc.cc.u64 t, %rd7066, c;
	addc.u64 nc, 0, 0;
	mad.lo.cc.u64 %rd7066, %rd7099, %rd7187, t;
	madc.hi.cc.u64 c, %rd7099, %rd7187, nc;
	addc.cc.u64 t, %rd7067, c;
	addc.u64 nc, 0, 0;
	mad.lo.cc.u64 %rd7067, %rd7099, %rd7188, t;
	madc.hi.cc.u64 c, %rd7099, %rd7188, nc;
	addc.cc.u64 t, %rd7068, c;
	addc.u64 nc, 0, 0;
	mad.lo.cc.u64 %rd7068, %rd7099, %rd7189, t;
	madc.hi.cc.u64 c, %rd7099, %rd7189, nc;
	addc.cc.u64 t, %rd23191, c;
	addc.u64 nc, 0, 0;
	mad.lo.cc.u64 %rd23191, %rd7099, %rd7190, t;
	madc.hi.cc.u64 c, %rd7099, %rd7190, nc;
	addc.cc.u64 c, c, %rd7115;
	addc.u64 nc, 0, 0;
	addc.cc.u64 %rd7091, %rd7091, c;
	addc.u64 %rd7115, nc, 0;
	}
	// end inline asm
	mul.lo.s64 	%rd7122, %rd7065, -8860621160618917889;
	// begin inline asm
	{
	.reg .u64 c;
	.reg .u64 t;
	.reg .u64 nc;
	mad.lo.cc.u64 c, %rd7122, %rd7185, %rd7065;
	madc.hi.cc.u64 c, %rd7122, %rd7185, 0;
	addc.cc.u64 t, %rd7066, c;
	addc.u64 nc, 0, 0;
	mad.lo.cc.u64 %rd7066, %rd7122, %rd7186, t;
	madc.hi.cc.u64 c, %rd7122, %rd7186, nc;
	addc.cc.u64 t, %rd7067, c;
	addc.u64 nc, 0, 0;
	mad.lo.cc.u64 %rd7067, %rd7122, %rd7187, t;
	madc.hi.cc.u64 c, %rd7122, %rd7187, nc;
	addc.cc.u64 t, %rd7068, c;
	addc.u64 nc, 0, 0;
	mad.lo.cc.u64 %rd7068, %rd7122, %rd7188, t;
	madc.hi.cc.u64 c, %rd7122, %rd7188, nc;
	addc.cc.u64 t, %rd23191, c;
	addc.u64 nc, 0, 0;
	mad.lo.cc.u64 %rd23191, %rd7122, %rd7189, t;
	madc.hi.cc.u64 c, %rd7122, %rd7189, nc;
	addc.cc.u64 t, %rd7091, c;
	addc.u64 nc, 0, 0;
	mad.lo.cc.u64 %rd7091, %rd7122, %rd7190, t;
	madc.hi.cc.u64 c, %rd7122, %rd7190, nc;
	addc.cc.u64 c, c, %rd7115;
	addc.u64 nc, 0, 0;
	addc.cc.u64 %rd7114, %rd7114, c;
	addc.u64 %rd7115, nc, 0;
	}
	// end inline asm
	mul.lo.s64 	%rd7145, %rd7066, -8860621160618917889;
	// begin inline asm
	{
	.reg .u64 c;
	.reg .u64 t;
	.reg .u64 nc;
	mad.lo.cc.u64 c, %rd7145, %rd7185, %rd7066;
	madc.hi.cc.u64 c, %rd7145, %rd7185, 0;
	addc.cc.u64 t, %rd7067, c;
	addc.u64 nc, 0, 0;
	mad.lo.cc.u64 %rd7067, %rd7145, %rd7186, t;
	madc.hi.cc.u64 c, %rd7145, %rd7186, nc;
	addc.cc.u64 t, %rd7068, c;
	addc.u64 nc, 0, 0;
	mad.lo.cc.u64 %rd7068, %rd7145, %rd7187, t;
	madc.hi.cc.u64 c, %rd7145, %rd7187, nc;
	addc.cc.u64 t, %rd23191, c;
	addc.u64 nc, 0, 0;
	mad.lo.cc.u64 %rd23191, %rd7145, %rd7188, t;
	madc.hi.cc.u64 c, %rd7145, %rd7188, nc;
	addc.cc.u64 t, %rd7091, c;
	addc.u64 nc, 0, 0;
	mad.lo.cc.u64 %rd7091, %rd7145, %rd7189, t;
	madc.hi.cc.u64 c, %rd7145, %rd7189, nc;
	addc.cc.u64 t, %rd7114, c;
	addc.u64 nc, 0, 0;
	mad.lo.cc.u64 %rd7114, %rd7145, %rd7190, t;
	madc.hi.cc.u64 c, %rd7145, %rd7190, nc;
	addc.cc.u64 c, c, %rd7115;
	addc.u64 nc, 0, 0;
	addc.cc.u64 %rd7137, %rd7137, c;
	addc.u64 %rd7115, nc, 0;
	}
	// end inline asm
	mul.lo.s64 	%rd7168, %rd7067, -8860621160618917889;
	// begin inline asm
	{
	.reg .u64 c;
	.reg .u64 t;
	.reg .u64 nc;
	mad.lo.cc.u64 c, %rd7168, %rd7185, %rd7067;
	madc.hi.cc.u64 c, %rd7168, %rd7185, 0;
	addc.cc.u64 t, %rd7068, c;
	addc.u64 nc, 0, 0;
	mad.lo.cc.u64 %rd7068, %rd7168, %rd7186, t;
	madc.hi.cc.u64 c, %rd7168, %rd7186, nc;
	addc.cc.u64 t, %rd23191, c;
	addc.u64 nc, 0, 0;
	mad.lo.cc.u64 %rd23191, %rd7168, %rd7187, t;
	madc.hi.cc.u64 c, %rd7168, %rd7187, nc;
	addc.cc.u64 t, %rd7091, c;
	addc.u64 nc, 0, 0;
	mad.lo.cc.u64 %rd7091, %rd7168, %rd7188, t;
	madc.hi.cc.u64 c, %rd7168, %rd7188, nc;
	addc.cc.u64 t, %rd7114, c;
	addc.u64 nc, 0, 0;
	mad.lo.cc.u64 %rd7114, %rd7168, %rd7189, t;
	madc.hi.cc.u64 c, %rd7168, %rd7189, nc;
	addc.cc.u64 t, %rd7137, c;
	addc.u64 nc, 0, 0;
	mad.lo.cc.u64 %rd7137, %rd7168, %rd7190, t;
	madc.hi.cc.u64 c, %rd7168, %rd7190, nc;
	addc.cc.u64 c, c, %rd7115;
	addc.u64 nc, 0, 0;
	addc.cc.u64 %rd7160, %rd7160, c;
	addc.u64 %rd7115, nc, 0;
	}
	// end inline asm
	mul.lo.s64 	%rd7191, %rd7068, -8860621160618917889;
	// begin inline asm
	{
	.reg .u64 c;
	.reg .u64 t;
	.reg .u64 nc;
	mad.lo.cc.u64 c, %rd7191, %rd7185, %rd7068;
	madc.hi.cc.u64 c, %rd7191, %rd7185, 0;
	addc.cc.u64 t, %rd23191, c;
	addc.u64 nc, 0, 0;
	mad.lo.cc.u64 %rd23191, %rd7191, %rd7186, t;
	madc.hi.cc.u64 c, %rd7191, %rd7186, nc;
	addc.cc.u64 t, %rd7091, c;
	addc.u64 nc, 0, 0;
	mad.lo.cc.u64 %rd7091, %rd7191, %rd7187, t;
	madc.hi.cc.u64 c, %rd7191, %rd7187, nc;
	addc.cc.u64 t, %rd7114, c;
	addc.u64 nc, 0, 0;
	mad.lo.cc.u64 %rd7114, %rd7191, %rd7188, t;
	madc.hi.cc.u64 c, %rd7191, %rd7188, nc;
	addc.cc.u64 t, %rd7137, c;
	addc.u64 nc, 0, 0;
	mad.lo.cc.u64 %rd7137, %rd7191, %rd7189, t;
	madc.hi.cc.u64 c, %rd7191, %rd7189, nc;
	addc.cc.u64 t, %rd7160, c;
	addc.u64 nc, 0, 0;
	mad.lo.cc.u64 %rd7160, %rd7191, %rd7190, t;
	madc.hi.cc.u64 c, %rd7191, %rd7190, nc;
	addc.cc.u64 c, c, %rd7115;
	add.u64 %rd7183, %rd7183, c;
	}
	// end inline asm
	setp.lt.u64 	%p391, %rd7183, 121098312706494698;
	mov.u64 	%rd23192, %rd7091;
	mov.u64 	%rd23193, %rd7114;
	mov.u64 	%rd23194, %rd7137;
	mov.u64 	%rd23195, %rd7160;
	mov.u64 	%rd23196, %rd7183;
	@%p391 bra 	$L__BB1_1050;
	setp.ne.s64 	%p392, %rd7183, 121098312706494698;
	@%p392 bra 	$L__BB1_1049;
	setp.lt.u64 	%p393, %rd7160, -4162727106559522501;
	mov.b64 	%rd23196, 121098312706494698;
	mov.u64 	%rd23192, %rd7091;
	mov.u64 	%rd23193, %rd7114;
	mov.u64 	%rd23194, %rd7137;
	mov.u64 	%rd23195, %rd7160;
	@%p393 bra 	$L__BB1_1050;
	setp.ne.s64 	%p394, %rd7160, -4162727106559522501;
	@%p394 bra 	$L__BB1_1049;
	setp.lt.u64 	%p395, %rd7137, 1883307231910630287;
	mov.b64 	%rd23195, -4162727106559522501;
	mov.u64 	%rd23192, %rd7091;
	mov.u64 	%rd23193, %rd7114;
	mov.u64 	%rd23194, %rd7137;
	@%p395 bra 	$L__BB1_1050;
	setp.ne.s64 	%p396, %rd7137, 1883307231910630287;
	@%p396 bra 	$L__BB1_1049;
	setp.lt.u64 	%p397, %rd7114, 2230234197602682880;
	mov.b64 	%rd23194, 1883307231910630287;
	mov.u64 	%rd23192, %rd7091;
	mov.u64 	%rd23193, %rd7114;
	@%p397 bra 	$L__BB1_1050;
	setp.ne.s64 	%p398, %rd7114, 2230234197602682880;
	@%p398 bra 	$L__BB1_1049;
	setp.lt.u64 	%p399, %rd7091, 1660523435060625408;
	mov.b64 	%rd23193, 2230234197602682880;
	mov.u64 	%rd23192, %rd7091;
	@%p399 bra 	$L__BB1_1050;
	setp.eq.s64 	%p400, %rd7091, 1660523435060625408;
	setp.lt.u64 	%p401, %rd23191, -8860621160618917887;
	and.pred  	%p402, %p400, %p401;
	mov.b64 	%rd23192, 1660523435060625408;
	@%p402 bra 	$L__BB1_1050;
$L__BB1_1049:
	mov.b64 	%rd7226, -8860621160618917887;
	mov.b64 	%rd7227, 1660523435060625408;
	mov.b64 	%rd7228, 2230234197602682880;
	mov.b64 	%rd7229, 1883307231910630287;
	mov.b64 	%rd7230, -4162727106559522501;
	mov.b64 	%rd7231, 121098312706494698;
	// begin inline asm
	sub.cc.u64 %rd23191, %rd23191, %rd7226;
	subc.cc.u64 %rd23192, %rd7091, %rd7227;
	subc.cc.u64 %rd23193, %rd7114, %rd7228;
	subc.cc.u64 %rd23194, %rd7137, %rd7229;
	subc.cc.u64 %rd23195, %rd7160, %rd7230;
	subc.u64 %rd23196, %rd7183, %rd7231;
	// end inline asm
$L__BB1_1050:
	// begin inline asm
	{
	.reg .u64 c;
	.reg .u64 nc;
	.reg .u64 t;
	mad.lo.cc.u64 %rd7233, %rd23191, %rd23192, 0;
	madc.hi.cc.u64 c, %rd23191, %rd23192, 0;
	madc.lo.cc.u64 %rd7234, %rd23191, %rd23193, c;
	madc.hi.cc.u64 c, %rd23191, %rd23193, 0;
	madc.lo.cc.u64 %rd7235, %rd23191, %rd23194, c;
	madc.hi.cc.u64 c, %rd23191, %rd23194, 0;
	madc.lo.cc.u64 %rd7236, %rd23191, %rd23195, c;
	madc.hi.cc.u64 c, %rd23191, %rd23195, 0;
	madc.lo.cc.u64 %rd7237, %rd23191, %rd23196, c;
	madc.hi.u64 %rd7238, %rd23191, %rd23196, 0;
	mad.lo.cc.u64 %rd7235, %rd23192, %rd23193, %rd7235;
	madc.hi.cc.u64 c, %rd23192, %rd23193, 0;
	addc.cc.u64 t, %rd7236, c;
	addc.u64 nc, 0, 0;
	mad.lo.cc.u64 %rd7236, %rd23192, %rd23194, t;
	madc.hi.cc.u64 c, %rd23192, %rd23194, nc;
	addc.cc.u64 t, %rd7237, c;
	addc.u64 nc, 0, 0;
	mad.lo.cc.u64 %rd7237, %rd23192, %rd23195, t;
	madc.hi.cc.u64 c, %rd23192, %rd23195, nc;
	addc.cc.u64 t, %rd7238, c;
	addc.u64 nc, 0, 0;
	mad.lo.cc.u64 %rd7238, %rd23192, %rd23196, t;
	madc.hi.u64 %rd7239, %rd23192, %rd23196, nc;
	mad.lo.cc.u64 %rd7237, %rd23193, %rd23194, %rd7237;
	madc.hi.cc.u64 c, %rd23193, %rd23194, 0;
	addc.cc.u64 t, %rd7238, c;
	addc.u64 nc, 0, 0;
	mad.lo.cc.u64 %rd7238, %rd23193, %rd23195, t;
	madc.hi.cc.u64 c, %rd23193, %rd23195, nc;
	addc.cc.u64 t, %rd7239, c;
	addc.u64 nc, 0, 0;
	mad.lo.cc.u64 %rd7239, %rd23193, %rd23196, t;
	madc.hi.u64 %rd7240, %rd23193, %rd23196, nc;
	mad.lo.cc.u64 %rd7239, %rd23194, %rd23195, %rd7239;
	madc.hi.cc.u64 c, %rd23194, %rd23195, 0;
	addc.cc.u64 t, %rd7240, c;
	addc.u64 nc, 0, 0;
	mad.lo.cc.u64 %rd7240, %rd23194, %rd23196, t;
	madc.hi.u64 %rd7241, %rd23194, %rd23196, nc;
	mad.lo.cc.u64 %rd7241, %rd23195, %rd23196, %rd7241;
	madc.hi.u64 %rd7242, %rd23195, %rd23196, 0;
	}
	// end inline asm
	shr.u64 	%rd7412, %rd7242, 63;
	mov.b64 	{%r245, %r246}, %rd7242;
	mov.b64 	{%r247, %r248}, %rd7241;
	shf.l.wrap.b32 	%r249, %r248, %r245, 1;
	shf.l.wrap.b32 	%r250, %r245, %r246, 1;
	mov.b64 	%rd7389, {%r249, %r250};
	mov.b64 	{%r251, %r252}, %rd7240;
	shf.l.wrap.b32 	%r253, %r252, %r247, 1;
	shf.l.wrap.b32 	%r254, %r247, %r248, 1;
	mov.b64 	%rd7366, {%r253, %r254};
	mov.b64 	{%r255, %r256}, %rd7239;
	shf.l.wrap.b32 	%r257, %r256, %r251, 1;
	shf.l.wrap.b32 	%r258, %r251, %r252, 1;
	mov.b64 	%rd7343, {%r257, %r258};
	mov.b64 	{%r259, %r260}, %rd7238;
	shf.l.wrap.b32 	%r261, %r260, %r255, 1;
	shf.l.wrap.b32 	%r262, %r255, %r256, 1;
	mov.b64 	%rd7320, {%r261, %r262};
	mov.b64 	{%r263, %r264}, %rd7237;
	shf.l.wrap.b32 	%r265, %r264, %r259, 1;
	shf.l.wrap.b32 	%r266, %r259, %r260, 1;
	mov.b64 	%rd23197, {%r265, %r266};
	mov.b64 	{%r267, %r268}, %rd7236;
	shf.l.wrap.b32 	%r269, %r268, %r263, 1;
	shf.l.wrap.b32 	%r270, %r263, %r264, 1;
	mov.b64 	%rd7297, {%r269, %r270};
	mov.b64 	{%r271, %r272}, %rd7235;
	shf.l.wrap.b32 	%r273, %r272, %r267, 1;
	shf.l.wrap.b32 	%r274, %r267, %r268, 1;
	mov.b64 	%rd7296, {%r273, %r274};
	mov.b64 	{%r275, %r276}, %rd7234;
	shf.l.wrap.b32 	%r277, %r276, %r271, 1;
	shf.l.wrap.b32 	%r278, %r271, %r272, 1;
	mov.b64 	%rd7295, {%r277, %r278};
	mov.b64 	{%r279, %r280}, %rd7233;
	shf.l.wrap.b32 	%r281, %r280, %r275, 1;
	shf.l.wrap.b32 	%r282, %r275, %r276, 1;
	mov.b64 	%rd7294, {%r281, %r282};
	shl.b64 	%rd7293, %rd7233, 1;
	// begin inline asm
	{
	mad.lo.cc.u64 %rd7292, %rd23191, %rd23191, 0;
	madc.hi.cc.u64 %rd7293, %rd23191, %rd23191, %rd7293;
	madc.lo.cc.u64 %rd7294, %rd23192, %rd23192, %rd7294;
	madc.hi.cc.u64 %rd7295, %rd23192, %rd23192, %rd7295;
	madc.lo.cc.u64 %rd7296, %rd23193, %rd23193, %rd7296;
	madc.hi.cc.u64 %rd7297, %rd23193, %rd23193, %rd7297;
	madc.lo.cc.u64 %rd23197, %rd23194, %rd23194, %rd23197;
	madc.hi.cc.u64 %rd7320, %rd23194, %rd23194, %rd7320;
	madc.lo.cc.u64 %rd7343, %rd23195, %rd23195, %rd7343;
	madc.hi.cc.u64 %rd7366, %rd23195, %rd23195, %rd7366;
	madc.lo.cc.u64 %rd7389, %rd23196, %rd23196, %rd7389;
	madc.hi.u64 %rd7412, %rd23196, %rd23196, %rd7412;
	}
	// end inline asm
	mul.lo.s64 	%rd7306, %rd7292, -8860621160618917889;
	mov.b64 	%rd7414, -8860621160618917887;
	mov.b64 	%rd7415, 1660523435060625408;
	mov.b64 	%rd7416, 2230234197602682880;
	mov.b64 	%rd7417, 1883307231910630287;
	mov.b64 	%rd7418, -4162727106559522501;
	mov.b64 	%rd7419, 121098312706494698;
	// begin inline asm
	{
	.reg .u64 c;
	.reg .u64 t;
	.reg .u64 nc;
	mad.lo.cc.u64 c, %rd7306, %rd7414, %rd7292;
	madc.hi.cc.u64 c, %rd7306, %rd7414, 0;
	addc.cc.u64 t, %rd7293, c;
	addc.u64 nc, 0, 0;
	mad.lo.cc.u64 %rd7293, %rd7306, %rd7415, t;
	madc.hi.cc.u64 c, %rd7306, %rd7415, nc;
	addc.cc.u64 t, %rd7294, c;
	addc.u64 nc, 0, 0;
	mad.lo.cc.u64 %rd7294, %rd7306, %rd7416, t;
	madc.hi.cc.u64 c, %rd7306, %rd7416, nc;
	addc.cc.u64 t, %rd7295, c;
	addc.u64 nc, 0, 0;
	mad.lo.cc.u64 %rd7295, %rd7306, %rd7417, t;
	madc.hi.cc.u64 c, %rd7306, %rd7417, nc;
	addc.cc.u64 t, %rd7296, c;
	addc.u64 nc, 0, 0;
	mad.lo.cc.u64 %rd7296, %rd7306, %rd7418, t;
	madc.hi.cc.u64 c, %rd7306, %rd7418, nc;
	addc.cc.u64 t, %rd7297, c;
	addc.u64 nc, 0, 0;
	mad.lo.cc.u64 %rd7297, %rd7306, %rd7419, t;
	madc.hi.cc.u64 c, %rd7306, %rd7419, nc;
	addc.cc.u64 %rd23197, %rd23197, c;
	addc.u64 %rd7344, 0, 0;
	}
	// end inline asm
	mul.lo.s64 	%rd7328, %rd7293, -8860621160618917889;
	// begin inline asm
	{
	.reg .u64 c;
	.reg .u64 t;
	.reg .u64 nc;
	mad.lo.cc.u64 c, %rd7328, %rd7414, %rd7293;
	madc.hi.cc.u64 c, %rd7328, %rd7414, 0;
	addc.cc.u64 t, %rd7294, c;
	addc.u64 nc, 0, 0;
	mad.lo.cc.u64 %rd7294, %rd7328, %rd7415, t;
	madc.hi.cc.u64 c, %rd7328, %rd7415, nc;
	addc.cc.u64 t, %rd7295, c;
	addc.u64 nc, 0, 0;
	mad.lo.cc.u64 %rd7295, %rd7328, %rd7416, t;
	madc.hi.cc.u64 c, %rd7328, %rd7416, nc;
	addc.cc.u64 t, %rd7296, c;
	addc.u64 nc, 0, 0;
	mad.lo.cc.u64 %rd7296, %rd7328, %rd7417, t;
	madc.hi.cc.u64 c, %rd7328, %rd7417, nc;
	addc.cc.u64 t, %rd7297, c;
	addc.u64 nc, 0, 0;
	mad.lo.cc.u64 %rd7297, %rd7328, %rd7418, t;
	madc.hi.cc.u64 c, %rd7328, %rd7418, nc;
	addc.cc.u64 t, %rd23197, c;
	addc.u64 nc, 0, 0;
	mad.lo.cc.u64 %rd23197, %rd7328, %rd7419, t;
	madc.hi.cc.u64 c, %rd7328, %rd7419, nc;
	addc.cc.u64 c, c, %rd7344;
	addc.u64 nc, 0, 0;
	addc.cc.u64 %rd7320, %rd7320, c;
	addc.u64 %rd7344, nc, 0;
	}
	// end inline asm
	mul.lo.s64 	%rd7351, %rd7294, -8860621160618917889;
	// begin inline asm
	{
	.reg .u64 c;
	.reg .u64 t;
	.reg .u64 nc;
	mad.lo.cc.u64 c, %rd7351, %rd7414, %rd7294;
	madc.hi.cc.u64 c, %rd7351, %rd7414, 0;
	addc.cc.u64 t, %rd7295, c;
	addc.u64 nc, 0, 0;
	mad.lo.cc.u64 %rd7295, %rd7351, %rd7415, t;
	madc.hi.cc.u64 c, %rd7351, %rd7415, nc;
	addc.cc.u64 t, %rd7296, c;
	addc.u64 nc, 0, 0;
	mad.lo.cc.u64 %rd7296, %rd7351, %rd7416, t;
	madc.hi.cc.u64 c, %rd7351, %rd7416, nc;
	addc.cc.u64 t, %rd7297, c;
	addc.u64 nc, 0, 0;
	mad.lo.cc.u64 %rd7297, %rd7351, %rd7417, t;
	madc.hi.cc.u64 c, %rd7351, %rd7417, nc;
	addc.cc.u64 t, %rd23197, c;
	addc.u64 nc, 0, 0;
	mad.lo.cc.u64 %rd23197, %rd7351, %rd7418, t;
	madc.hi.cc.u64 c, %rd7351, %rd7418, nc;
	addc.cc.u64 t, %rd7320, c;
	addc.u64 nc, 0, 0;
	mad.lo.cc.u64 %rd7320, %rd7351, %rd7419, t;
	madc.hi.cc.u64 c, %rd7351, %rd7419, nc;
	addc.cc.u64 c, c, %rd7344;
	addc.u64 nc, 0, 0;
	addc.cc.u64 %rd7343, %rd7343, c;
	addc.u64 %rd7344, nc, 0;
	}
	// end inline asm
	mul.lo.s64 	%rd7374, %rd7295, -8860621160618917889;
	// begin inline asm
	{
	.reg .u64 c;
	.reg .u64 t;
	.reg .u64 nc;
	mad.lo.cc.u64 c, %rd7374, %rd7414, %rd7295;
	madc.hi.cc.u64 c, %rd7374, %rd7414, 0;
	addc.cc.u64 t, %rd7296, c;
	addc.u64 nc, 0, 0;
	mad.lo.cc.u64 %rd7296, %rd7374, %rd7415, t;
	madc.hi.cc.u64 c, %rd7374, %rd7415, nc;
	addc.cc.u64 t, %rd7297, c;
	addc.u64 nc, 0, 0;
	mad.lo.cc.u64 %rd7297, %rd7374, %rd7416, t;
	madc.hi.cc.u64 c, %rd7374, %rd7416, nc;
	addc.cc.u64 t, %rd23197, c;
	addc.u64 nc, 0, 0;
	mad.lo.cc.u64 %rd23197, %rd7374, %rd7417, t;
	madc.hi.cc.u64 c, %rd7374, %rd7417, nc;
	addc.cc.u64 t, %rd7320, c;
	addc.u64 nc, 0, 0;
	mad.lo.cc.u64 %rd7320, %rd7374, %rd7418, t;
	madc.hi.cc.u64 c, %rd7374, %rd7418, nc;
	addc.cc.u64 t, %rd7343, c;
	addc.u64 nc, 0, 0;
	mad.lo.cc.u64 %rd7343, %rd7374, %rd7419, t;
	madc.hi.cc.u64 c, %rd7374, %rd7419, nc;
	addc.cc.u64 c, c, %rd7344;
	addc.u64 nc, 0, 0;
	addc.cc.u64 %rd7366, %rd7366, c;
	addc.u64 %rd7344, nc, 0;
	}
	// end inline asm
	mul.lo.s64 	%rd7397, %rd7296, -8860621160618917889;
	// begin inline asm
	{
	.reg .u64 c;
	.reg .u64 t;
	.reg .u64 nc;
	mad.lo.cc.u64 c, %rd7397, %rd7414, %rd7296;
	madc.hi.cc.u64 c, %rd7397, %rd7414, 0;
	addc.cc.u64 t, %rd7297, c;
	addc.u64 nc, 0, 0;
	mad.lo.cc.u64 %rd7297, %rd7397, %rd7415, t;
	madc.hi.cc.u64 c, %rd7397, %rd7415, nc;
	addc.cc.u64 t, %rd23197, c;
	addc.u64 nc, 0, 0;
	mad.lo.cc.u64 %rd23197, %rd7397, %rd7416, t;
	madc.hi.cc.u64 c, %rd7397, %rd7416, nc;
	addc.cc.u64 t, %rd7320, c;
	addc.u64 nc, 0, 0;
	mad.lo.cc.u64 %rd7320, %rd7397, %rd7417, t;
	madc.hi.cc.u64 c, %rd7397, %rd7417, nc;
	addc.cc.u64 t, %rd7343, c;
	addc.u64 nc, 0, 0;
	mad.lo.cc.u64 %rd7343, %rd7397, %rd7418, t;
	madc.hi.cc.u64 c, %rd7397, %rd7418, nc;
	addc.cc.u64 t, %rd7366, c;
	addc.u64 nc, 0, 0;
	mad.lo.cc.u64 %rd7366, %rd7397, %rd7419, t;
	madc.hi.cc.u64 c, %rd7397, %rd7419, nc;
	addc.cc.u64 c, c, %rd7344;
	addc.u64 nc, 0, 0;
	addc.cc.u64 %rd7389, %rd7389, c;
	addc.u64 %rd7344, nc, 0;
	}
	// end inline asm
	mul.lo.s64 	%rd7420, %rd7297, -8860621160618917889;
	// begin inline asm
	{
	.reg .u64 c;
	.reg .u64 t;
	.reg .u64 nc;
	mad.lo.cc.u64 c, %rd7420, %rd7414, %rd7297;
	madc.hi.cc.u64 c, %rd7420, %rd7414, 0;
	addc.cc.u64 t, %rd23197, c;
	addc.u64 nc, 0, 0;
	mad.lo.cc.u64 %rd23197, %rd7420, %rd7415, t;
	madc.hi.cc.u64 c, %rd7420, %rd7415, nc;
	addc.cc.u64 t, %rd7320, c;
	addc.u64 nc, 0, 0;
	mad.lo.cc.u64 %rd7320, %rd7420, %rd7416, t;
	madc.hi.cc.u64 c, %rd7420, %rd7416, nc;
	addc.cc.u64 t, %rd7343, c;
	addc.u64 nc, 0, 0;
	mad.lo.cc.u64 %rd7343, %rd7420, %rd7417, t;
	madc.hi.cc.u64 c, %rd7420, %rd7417, nc;
	addc.cc.u64 t, %rd7366, c;
	addc.u64 nc, 0, 0;
	mad.lo.cc.u64 %rd7366, %rd7420, %rd7418, t;
	madc.hi.cc.u64 c, %rd7420, %rd7418, nc;
	addc.cc.u64 t, %rd7389, c;
	addc.u64 nc, 0, 0;
	mad.lo.cc.u64 %rd7389, %rd7420, %rd7419, t;
	madc.hi.cc.u64 c, %rd7420, %rd7419, nc;
	addc.cc.u64 c, c, %rd7344;
	add.u64 %rd7412, %rd7412, c;
	}
	// end inline asm
	setp.lt.u64 	%p403, %rd7412, 121098312706494698;
	mov.u64 	%rd23198, %rd7320;
	mov.u64 	%rd23199, %rd7343;
	mov.u64 	%rd23200, %rd7366;
	mov.u64 	%rd23201, %rd7389;
	mov.u64 	%rd23202, %rd7412;
	@%p403 bra 	$L__BB1_1061;
	setp.ne.s64 	%p404, %rd7412, 121098312706494698;
	@%p404 bra 	$L__BB1_1060;
	setp.lt.u64 	%p405, %rd7389, -4162727106559522501;
	mov.b64 	%rd23202, 121098312706494698;
	mov.u64 	%rd23198, %rd7320;
	mov.u64 	%rd23199, %rd7343;
	mov.u64 	%rd23200, %rd7366;
	mov.u64 	%rd23201, %rd7389;
	@%p405 bra 	$L__BB1_1061;
	setp.ne.s64 	%p406, %rd7389, -4162727106559522501;
	@%p406 bra 	$L__BB1_1060;
	setp.lt.u64 	%p407, %rd7366, 1883307231910630287;
	mov.b64 	%rd23201, -4162727106559522501;
	mov.u64 	%rd23198, %rd7320;
	mov.u64 	%rd23199, %rd7343;
	mov.u64 	%rd23200, %rd7366;
	@%p407 bra 	$L__BB1_1061;
	setp.ne.s64 	%p408, %rd7366, 1883307231910630287;
	@%p408 bra 	$L__BB1_1060;
	setp.lt.u64 	%p409, %rd7343, 2230234197602682880;
	mov.b64 	%rd23200, 1883307231910630287;
	mov.u64 	%rd23198, %rd7320;
	mov.u64 	%rd23199, %rd7343;
	@%p409 bra 	$L__BB1_1061;
	setp.ne.s64 	%p410, %rd7343, 2230234197602682880;
	@%p410 bra 	$L__BB1_1060;
	setp.lt.u64 	%p411, %rd7320, 1660523435060625408;
	mov.b64 	%rd23199, 2230234197602682880;
	mov.u64 	%rd23198, %rd7320;
	@%p411 bra 	$L__BB1_1061;
	setp.eq.s64 	%p412, %rd7320, 1660523435060625408;
	setp.lt.u64 	%p413, %rd23197, -8860621160618917887;
	and.pred  	%p414, %p412, %p413;
	mov.b64 	%rd23198, 1660523435060625408;
	@%p414 bra 	$L__BB1_1061;
$L__BB1_1060:
	mov.b64 	%rd7455, -8860621160618917887;
	mov.b64 	%rd7456, 1660523435060625408;
	mov.b64 	%rd7457, 2230234197602682880;
	mov.b64 	%rd7458, 1883307231910630287;
	mov.b64 	%rd7459, -4162727106559522501;
	mov.b64 	%rd7460, 121098312706494698;
	// begin inline asm
	sub.cc.u64 %rd23197, %rd23197, %rd7455;
	subc.cc.u64 %rd23198, %rd7320, %rd7456;
	subc.cc.u64 %rd23199, %rd7343, %rd7457;
	subc.cc.u64 %rd23200, %rd7366, %rd7458;
	subc.cc.u64 %rd23201, %rd7389, %rd7459;
	subc.u64 %rd23202, %rd7412, %rd7460;
	// end inline asm
$L__BB1_1061:
	// begin inline asm
	add.cc.u64 %rd23203, %rd39, %rd23191;
	addc.cc.u64 %rd7462, %rd38, %rd23192;
	addc.cc.u64 %rd7463, %rd37, %rd23193;
	addc.cc.u64 %rd7464, %rd36, %rd23194;
	addc.cc.u64 %rd7465, %rd35, %rd23195;
	addc.u64 %rd7466, %rd34, %rd23196;
	// end inline asm
	setp.lt.u64 	%p415, %rd7466, 121098312706494698;
	mov.u64 	%rd23204, %rd7462;
	mov.u64 	%rd23205, %rd7463;
	mov.u64 	%rd23206, %rd7464;
	mov.u64 	%rd23207, %rd7465;
	mov.u64 	%rd23208, %rd7466;
	@%p415 bra 	$L__BB1_1072;
	setp.ne.s64 	%p416, %rd7466, 121098312706494698;
	@%p416 bra 	$L__BB1_1071;
	setp.lt.u64 	%p417, %rd7465, -4162727106559522501;
	mov.b64 	%rd23208, 121098312706494698;
	mov.u64 	%rd23204, %rd7462;
	mov.u64 	%rd23205, %rd7463;
	mov.u64 	%rd23206, %rd7464;
	mov.u64 	%rd23207, %rd7465;
	@%p417 bra 	$L__BB1_1072;
	setp.ne.s64 	%p418, %rd7465, -4162727106559522501;
	@%p418 bra 	$L__BB1_1071;
	setp.lt.u64 	%p419, %rd7464, 1883307231910630287;
	mov.b64 	%rd23207, -4162727106559522501;
	mov.u64 	%rd23204, %rd7462;
	mov.u64 	%rd23205, %rd7463;
	mov.u64 	%rd23206, %rd7464;
	@%p419 bra 	$L__BB1_1072;
	setp.ne.s64 	%p420, %rd7464, 1883307231910630287;
	@%p420 bra 	$L__BB1_1071;
	setp.lt.u64 	%p421, %rd7463, 2230234197602682880;
	mov.b64 	%rd23206, 1883307231910630287;
	mov.u64 	%rd23204, %rd7462;
	mov.u64 	%rd23205, %rd7463;
	@%p421 bra 	$L__BB1_1072;
	setp.ne.s64 	%p422, %rd7463, 2230234197602682880;
	@%p422 bra 	$L__BB1_1071;
	setp.lt.u64 	%p423, %rd7462, 1660523435060625408;
	mov.b64 	%rd23205, 2230234197602682880;
	mov.u64 	%rd23204, %rd7462;
	@%p423 bra 	$L__BB1_1072;
	setp.eq.s64 	%p424, %rd7462, 1660523435060625408;
	setp.lt.u64 	%p425, %rd23203, -8860621160618917887;
	and.pred  	%p426, %p424, %p425;
	mov.b64 	%rd23204, 1660523435060625408;
	@%p426 bra 	$L__BB1_1072;
$L__BB1_1071:
	mov.b64 	%rd7506, -8860621160618917887;
	mov.b64 	%rd7507, 1660523435060625408;
	mov.b64 	%rd7508, 2230234197602682880;
	mov.b64 	%rd7509, 1883307231910630287;
	mov.b64 	%rd7510, -4162727106559522501;
	mov.b64 	%rd7511, 121098312706494698;
	// begin inline asm
	sub.cc.u64 %rd23203, %rd23203, %rd7506;
	subc.cc.u64 %rd23204, %rd7462, %rd7507;
	subc.cc.u64 %rd23205, %rd7463, %rd7508;
	subc.cc.u64 %rd23206, %rd7464, %rd7509;
	subc.cc.u64 %rd23207, %rd7465, %rd7510;
	subc.u64 %rd23208, %rd7466, %rd7511;
	// end inline asm
$L__BB1_1072:
	// begin inline asm
	{
	.reg .u64 c;
	.reg .u64 nc;
	.reg .u64 t;
	mad.lo.cc.u64 %rd7513, %rd23203, %rd23204, 0;
	madc.hi.cc.u64 c, %rd23203, %rd23204, 0;
	madc.lo.cc.u64 %rd7514, %rd23203, %rd23205, c;
	madc.hi.cc.u64 c, %rd23203, %rd23205, 0;
	madc.lo.cc.u64 %rd7515, %rd23203, %rd23206, c;
	madc.hi.cc.u64 c, %rd23203, %rd23206, 0;
	madc.lo.cc.u64 %rd7516, %rd23203, %rd23207, c;
	madc.hi.cc.u64 c, %rd23203, %rd23207, 0;
	madc.lo.cc.u64 %rd7517, %rd23203, %rd23208, c;
	madc.hi.u64 %rd7518, %rd23203, %rd23208, 0;
	mad.lo.cc.u64 %rd7515, %rd23204, %rd23205, %rd7515;
	madc.hi.cc.u64 c, %rd23204, %rd23205, 0;
	addc.cc.u64 t, %rd7516, c;
	addc.u64 nc, 0, 0;
	mad.lo.cc.u64 %rd7516, %rd23204, %rd23206, t;
	madc.hi.cc.u64 c, %rd23204, %rd23206, nc;
	addc.cc.u64 t, %rd7517, c;
	addc.u64 nc, 0, 0;
	mad.lo.cc.u64 %rd7517, %rd23204, %rd23207, t;
	madc.hi.cc.u64 c, %rd23204, %rd23207, nc;
	addc.cc.u64 t, %rd7518, c;
	addc.u64 nc, 0, 0;
	mad.lo.cc.u64 %rd7518, %rd23204, %rd23208, t;
	madc.hi.u64 %rd7519, %rd23204, %rd23208, nc;
	mad.lo.cc.u64 %rd7517, %rd23205, %rd23206, %rd7517;
	madc.hi.cc.u64 c, %rd23205, %rd23206, 0;
	addc.cc.u64 t, %rd7518, c;
	addc.u64 nc, 0, 0;
	mad.lo.cc.u64 %rd7518, %rd23205, %rd23207, t;
	madc.hi.cc.u64 c, %rd23205, %rd23207, nc;
	addc.cc.u64 t, %rd7519, c;
	addc.u64 nc, 0, 0;
	mad.lo.cc.u64 %rd7519, %rd23205, %rd23208, t;
	madc.hi.u64 %rd7520, %rd23205, %rd23208, nc;
	mad.lo.cc.u64 %rd7519, %rd23206, %rd23207, %rd7519;
	madc.hi.cc.u64 c, %rd23206, %rd23207, 0;
	addc.cc.u64 t, %rd7520, c;
	addc.u64 nc, 0, 0;
	mad.lo.cc.u64 %rd7520, %rd23206, %rd23208, t;
	madc.hi.u64 %rd7521, %rd23206, %rd23208, nc;
	mad.lo.cc.u64 %rd7521, %rd23207, %rd23208, %rd7521;
	madc.hi.u64 %rd7522, %rd23207, %rd23208, 0;
	}
	// end inline asm
	shr.u64 	%rd7692, %rd7522, 63;
	mov.b64 	{%r283, %r284}, %rd7522;
	mov.b64 	{%r285, %r286}, %rd7521;
	shf.l.wrap.b32 	%r287, %r286, %r283, 1;
	shf.l.wrap.b32 	%r288, %r283, %r284, 1;
	mov.b64 	%rd7669, {%r287, %r288};
	mov.b64 	{%r289, %r290}, %rd7520;
	shf.l.wrap.b32 	%r291, %r290, %r285, 1;
	shf.l.wrap.b32 	%r292, %r285, %r286, 1;
	mov.b64 	%rd7646, {%r291, %r292};
	mov.b64 	{%r293, %r294}, %rd7519;
	shf.l.wrap.b32 	%r295, %r294, %r289, 1;
	shf.l.wrap.b32 	%r296, %r289, %r290, 1;
	mov.b64 	%rd7623, {%r295, %r296};
	mov.b64 	{%r297, %r298}, %rd7518;
	shf.l.wrap.b32 	%r299, %r298, %r293, 1;
	shf.l.wrap.b32 	%r300, %r293, %r294, 1;
	mov.b64 	%rd7600, {%r299, %r300};
	mov.b64 	{%r301, %r302}, %rd7517;
	shf.l.wrap.b32 	%r303, %r302, %r297, 1;
	shf.l.wrap.b32 	%r304, %r297, %r298, 1;
	mov.b64 	%rd23209, {%r303, %r304};
	mov.b64 	{%r305, %r306}, %rd7516;
	shf.l.wrap.b32 	%r307, %r306, %r301, 1;
	shf.l.wrap.b32 	%r308, %r301, %r302, 1;
	mov.b64 	%rd7577, {%r307, %r308};
	mov.b64 	{%r309, %r310}, %rd7515;
	shf.l.wrap.b32 	%r311, %r310, %r305, 1;
	shf.l.wrap.b32 	%r312, %r305, %r306, 1;
	mov.b64 	%rd7576, {%r311, %r312};
	mov.b64 	{%r313, %r314}, %rd7514;
	shf.l.wrap.b32 	%r315, %r314, %r309, 1;
	shf.l.wrap.b32 	%r316, %r309, %r310, 1;
	mov.b64 	%rd7575, {%r315, %r316};
	mov.b64 	{%r317, %r318}, %rd7513;
	shf.l.wrap.b32 	%r319, %r318, %r313, 1;
	shf.l.wrap.b32 	%r320, %r313, %r314, 1;
	mov.b64 	%rd7574, {%r319, %r320};
	shl.b64 	%rd7573, %rd7513, 1;
	// begin inline asm
	{
	mad.lo.cc.u64 %rd7572, %rd23203, %rd23203, 0;
	madc.hi.cc.u64 %rd7573, %rd23203, %rd23203, %rd7573;
	madc.lo.cc.u64 %rd7574, %rd23204, %rd23204, %rd7574;
	madc.hi.cc.u64 %rd7575, %rd23204, %rd23204, %rd7575;
	madc.lo.cc.u64 %rd7576, %rd23205, %rd23205, %rd7576;
	madc.hi.cc.u64 %rd7577, %rd23205, %rd23205, %rd7577;
	madc.lo.cc.u64 %rd23209, %rd23206, %rd23206, %rd23209;
	madc.hi.cc.u64 %rd7600, %rd23206, %rd23206, %rd7600;
	madc.lo.cc.u64 %rd7623, %rd23207, %rd23207, %rd7623;
	madc.hi.cc.u64 %rd7646, %rd23207, %rd23207, %rd7646;
	madc.lo.cc.u64 %rd7669, %rd23208, %rd23208, %rd7669;
	madc.hi.u64 %rd7692, %rd23208, %rd23208, %rd7692;
	}
	// end inline asm
	mul.lo.s64 	%rd7586, %rd7572, -8860621160618917889;
	mov.b64 	%rd7694, -8860621160618917887;
	mov.b64 	%rd7695, 1660523435060625408;
	mov.b64 	%rd7696, 2230234197602682880;
	mov.b64 	%rd7697, 1883307231910630287;
	mov.b64 	%rd7698, -4162727106559522501;
	mov.b64 	%rd7699, 121098312706494698;
	// begin inline asm
	{
	.reg .u64 c;
	.reg .u64 t;
	.reg .u64 nc;
	mad.lo.cc.u64 c, %rd7586, %rd7694, %rd7572;
	madc.hi.cc.u64 c, %rd7586, %rd7694, 0;
	addc.cc.u64 t, %rd7573, c;
	addc.u64 nc, 0, 0;
	mad.lo.cc.u64 %rd7573, %rd7586, %rd7695, t;
	madc.hi.cc.u64 c, %rd7586, %rd7695, nc;
	addc.cc.u64 t, %rd7574, c;
	addc.u64 nc, 0, 0;
	mad.lo.cc.u64 %rd7574, %rd7586, %rd7696, t;
	madc.hi.cc.u64 c, %rd7586, %rd7696, nc;
	addc.cc.u64 t, %rd7575, c;
	addc.u64 nc, 0, 0;
	mad.lo.cc.u64 %rd7575, %rd7586, %rd7697, t;
	madc.hi.cc.u64 c, %rd7586, %rd7697, nc;
	addc.cc.u64 t, %rd7576, c;
	addc.u64 nc, 0, 0;
	mad.lo.cc.u64 %rd7576, %rd7586, %rd7698, t;
	madc.hi.cc.u64 c, %rd7586, %rd7698, nc;
	addc.cc.u64 t, %rd7577, c;
	addc.u64 nc, 0, 0;
	mad.lo.cc.u64 %rd7577, %rd7586, %rd7699, t;
	madc.hi.cc.u64 c, %rd7586, %rd7699, nc;
	addc.cc.u64 %rd23209, %rd23209, c;
	addc.u64 %rd7624, 0, 0;
	}
	// end inline asm
	mul.lo.s64 	%rd7608, %rd7573, -8860621160618917889;
	// begin inline asm
	{
	.reg .u64 c;
	.reg .u64 t;
	.reg .u64 nc;
	mad.lo.cc.u64 c, %rd7608, %rd7694, %rd7573;
	madc.hi.cc.u64 c, %rd7608, %rd7694, 0;
	addc.cc.u64 t, %rd7574, c;
	addc.u64 nc, 0, 0;
	mad.lo.cc.u64 %rd7574, %rd7608, %rd7695, t;
	madc.hi.cc.u64 c, %rd7608, %rd7695, nc;
	addc.cc.u64 t, %rd7575, c;
	addc.u64 nc, 0, 0;
	mad.lo.cc.u64 %rd7575, %rd7608, %rd7696, t;
	madc.hi.cc.u64 c, %rd7608, %rd7696, nc;
	addc.cc.u64 t, %rd7576, c;
	addc.u64 nc, 0, 0;
	mad.lo.cc.u64 %rd7576, %rd7608, %rd7697, t;
	madc.hi.cc.u64 c, %rd7608, %rd7697, nc;
	addc.cc.u64 t, %rd7577, c;
	addc.u64 nc, 0, 0;
	mad.lo.cc.u64 %rd7577, %rd7608, %rd7698, t;
	madc.hi.cc.u64 c, %rd7608, %rd7698, nc;
	addc.cc.u64 t, %rd23209, c;
	addc.u64 nc, 0, 0;
	mad.lo.cc.u64 %rd23209, %rd7608, %rd7699, t;
	madc.hi.cc.u64 c, %rd7608, %rd7699, nc;
	addc.cc.u64 c, c, %rd7624;
	addc.u64 nc, 0, 0;
	addc.cc.u64 %rd7600, %rd7600, c;
	addc.u64 %rd7624, nc, 0;
	}
	// end inline asm
	mul.lo.s64 	%rd7631, %rd7574, -8860621160618917889;
	// begin inline asm
	{
	.reg .u64 c;
	.reg .u64 t;
	.reg .u64 nc;
	mad.lo.cc.u64 c, %rd7631, %rd7694, %rd7574;
	madc.hi.cc.u64 c, %rd7631, %rd7694, 0;
	addc.cc.u64 t, %rd7575, c;
	addc.u64 nc, 0, 0;
	mad.lo.cc.u64 %rd7575, %rd7631, %rd7695, t;
	madc.hi.cc.u64 c, %rd7631, %rd7695, nc;
	addc.cc.u64 t, %rd7576, c;
	addc.u64 nc, 0, 0;
	mad.lo.cc.u64 %rd7576, %rd7631, %rd7696, t;
	madc.hi.cc.u64 c, %rd7631, %rd7696, nc;
	addc.cc.u64 t, %rd7577, c;
	addc.u64 nc, 0, 0;
	mad.lo.cc.u64 %rd7577, %rd7631, %rd7697, t;
	madc.hi.cc.u64 c, %rd7631, %rd7697, nc;
	addc.cc.u64 t, %rd23209, c;
	addc.u64 nc, 0, 0;
	mad.lo.cc.u64 %rd23209, %rd7631, %rd7698, t;
	madc.hi.cc.u64 c, %rd7631, %rd7698, nc;
	addc.cc.u64 t, %rd7600, c;
	addc.u64 nc, 0, 0;
	mad.lo.cc.u64 %rd7600, %rd7631, %rd7699, t;
	madc.hi.cc.u64 c, %rd7631, %rd7699, nc;
	addc.cc.u64 c, c, %rd7624;
	addc.u64 nc, 0, 0;
	addc.cc.u64 %rd7623, %rd7623, c;
	addc.u64 %rd7624, nc, 0;
	}
	// end inline asm
	mul.lo.s64 	%rd7654, %rd7575, -8860621160618917889;
	// begin inline asm
	{
	.reg .u64 c;
	.reg .u64 t;
	.reg .u64 nc;
	mad.lo.cc.u64 c, %rd7654, %rd7694, %rd7575;
	madc.hi.cc.u64 c, %rd7654, %rd7694, 0;
	addc.cc.u64 t, %rd7576, c;
	addc.u64 nc, 0, 0;
	mad.lo.cc.u64 %rd7576, %rd7654, %rd7695, t;
	madc.hi.cc.u64 c, %rd7654, %rd7695, nc;
	addc.cc.u64 t, %rd7577, c;
	addc.u64 nc, 0, 0;
	mad.lo.cc.u64 %rd7577, %rd7654, %rd7696, t;
	madc.hi.cc.u64 c, %rd7654, %rd7696, nc;
	addc.cc.u64 t, %rd23209, c;
	addc.u64 nc, 0, 0;
	mad.lo.cc.u64 %rd23209, %rd7654, %rd7697, t;
	madc.hi.cc.u64 c, %rd7654, %rd7697, nc;
	addc.cc.u64 t, %rd7600, c;
	addc.u64 nc, 0, 0;
	mad.lo.cc.u64 %rd7600, %rd7654, %rd7698, t;
	madc.hi.cc.u64 c, %rd7654, %rd7698, nc;
	addc.cc.u64 t, %rd7623, c;
	addc.u64 nc, 0, 0;
	mad.lo.cc.u64 %rd7623, %rd7654, %rd7699, t;
	madc.hi.cc.u64 c, %rd7654, %rd7699, nc;
	addc.cc.u64 c, c, %rd7624;
	addc.u64 nc, 0, 0;
	addc.cc.u64 %rd7646, %rd7646, c;
	addc.u64 %rd7624, nc, 0;
	}
	// end inline asm
	mul.lo.s64 	%rd7677, %rd7576, -8860621160618917889;
	// begin inline asm
	{
	.reg .u64 c;
	.reg .u64 t;
	.reg .u64 nc;
	mad.lo.cc.u64 c, %rd7677, %rd7694, %rd7576;
	madc.hi.cc.u64 c, %rd7677, %rd7694, 0;
	addc.cc.u64 t, %rd7577, c;
	addc.u64 nc, 0, 0;
	mad.lo.cc.u64 %rd7577, %rd7677, %rd7695, t;
	madc.hi.cc.u64 c, %rd7677, %rd7695, nc;
	addc.cc.u64 t, %rd23209, c;
	addc.u64 nc, 0, 0;
	mad.lo.cc.u64 %rd23209, %rd7677, %rd7696, t;
	madc.hi.cc.u64 c, %rd7677, %rd7696, nc;
	addc.cc.u64 t, %rd7600, c;
	addc.u64 nc, 0, 0;
	mad.lo.cc.u64 %rd7600, %rd7677, %rd7697, t;
	madc.hi.cc.u64 c, %rd7677, %rd7697, nc;
	addc.cc.u64 t, %rd7623, c;
	addc.u64 nc, 0, 0;
	mad.lo.cc.u64 %rd7623, %rd7677, %rd7698, t;
	madc.hi.cc.u64 c, %rd7677, %rd7698, nc;
	addc.cc.u64 t, %rd7646, c;
	addc.u64 nc, 0, 0;
	mad.lo.cc.u64 %rd7646, %rd7677, %rd7699, t;
	madc.hi.cc.u64 c, %rd7677, %rd7699, nc;
	addc.cc.u64 c, c, %rd7624;
	addc.u64 nc, 0, 0;
	addc.cc.u64 %rd7669, %rd7669, c;
	addc.u64 %rd7624, nc, 0;
	}
	// end inline asm
	mul.lo.s64 	%rd7700, %rd7577, -8860621160618917889;
	// begin inline asm
	{
	.reg .u64 c;
	.reg .u64 t;
	.reg .u64 nc;
	mad.lo.cc.u64 c, %rd7700, %rd7694, %rd7577;
	madc.hi.cc.u64 c, %rd7700, %rd7694, 0;
	addc.cc.u64 t, %rd23209, c;
	addc.u64 nc, 0, 0;
	mad.lo.cc.u64 %rd23209, %rd7700, %rd7695, t;
	madc.hi.cc.u64 c, %rd7700, %rd7695, nc;
	addc.cc.u64 t, %rd7600, c;
	addc.u64 nc, 0, 0;
	mad.lo.cc.u64 %rd7600, %rd7700, %rd7696, t;
	madc.hi.cc.u64 c, %rd7700, %rd7696, nc;
	addc.cc.u64 t, %rd7623, c;
	addc.u64 nc, 0, 0;
	mad.lo.cc.u64 %rd7623, %rd7700, %rd7697, t;
	madc.hi.cc.u64 c, %rd7700, %rd7697, nc;
	addc.cc.u64 t, %rd7646, c;
	addc.u64 nc, 0, 0;
	mad.lo.cc.u64 %rd7646, %rd7700, %rd7698, t;
	madc.hi.cc.u64 c, %rd7700, %rd7698, nc;
	addc.cc.u64 t, %rd7669, c;
	addc.u64 nc, 0, 0;
	mad.lo.cc.u64 %rd7669, %rd7700, %rd7699, t;
	madc.hi.cc.u64 c, %rd7700, %rd7699, nc;
	addc.cc.u64 c, c, %rd7624;
	add.u64 %rd7692, %rd7692, c;
	}
	// end inline asm
	setp.lt.u64 	%p427, %rd7692, 121098312706494698;
	mov.u64 	%rd23219, %rd7600;
	mov.u64 	%rd23218, %rd7623;
	mov.u64 	%rd23217, %rd7646;
	mov.u64 	%rd23216, %rd7669;
	mov.u64 	%rd23215, %rd7692;
	@%p427 bra 	$L__BB1_1083;
	setp.ne.s64 	%p428, %rd7692, 121098312706494698;
	@%p428 bra 	$L__BB1_1082;
	setp.lt.u64 	%p429, %rd7669, -4162727106559522501;
	mov.b64 	%rd23215, 121098312706494698;
	mov.u64 	%rd23219, %rd7600;
	mov.u64 	%rd23218, %rd7623;
	mov.u64 	%rd23217, %rd7646;
	mov.u64 	%rd23216, %rd7669;
	@%p429 bra 	$L__BB1_1083;
	setp.ne.s64 	%p430, %rd7669, -4162727106559522501;
	@%p430 bra 	$L__BB1_1082;
	setp.lt.u64 	%p431, %rd7646, 1883307231910630287;
	mov.b64 	%rd23216, -4162727106559522501;
	mov.u64 	%rd23219, %rd7600;
	mov.u64 	%rd23218, %rd7623;
	mov.u64 	%rd23217, %rd7646;
	@%p431 bra 	$L__BB1_1083;
	setp.ne.s64 	%p432, %rd7646, 1883307231910630287;
	@%p432 bra 	$L__BB1_1082;
	setp.lt.u64 	%p433, %rd7623, 2230234197602682880;
	mov.b64 	%rd23217, 1883307231910630287;
	mov.u64 	%rd23219, %rd7600;
	mov.u64 	%rd23218, %rd7623;
	@%p433 bra 	$L__BB1_1083;
	setp.ne.s64 	%p434, %rd7623, 2230234197602682880;
	@%p434 bra 	$L__BB1_1082;
	setp.lt.u64 	%p435, %rd7600, 1660523435060625408;
	mov.b64 	%rd23218, 2230234197602682880;
	mov.u64 	%rd23219, %rd7600;
	@%p435 bra 	$L__BB1_1083;
	setp.eq.s64 	%p436, %rd7600, 1660523435060625408;
	setp.lt.u64 	%p437, %rd23209, -8860621160618917887;
	and.pred  	%p438, %p436, %p437;
	mov.b64 	%rd23219, 1660523435060625408;
	@%p438 bra 	$L__BB1_1083;
$L__BB1_1082:
	mov.b64 	%rd7735, -8860621160618917887;
	mov.b64 	%rd7736, 1660523435060625408;
	mov.b64 	%rd7737, 2230234197602682880;
	mov.b64 	%rd7738, 1883307231910630287;
	mov.b64 	%rd7739, -4162727106559522501;
	mov.b64 	%rd7740, 121098312706494698;
	// begin inline asm
	sub.cc.u64 %rd23209, %rd23209, %rd7735;
	subc.cc.u64 %rd23219, %rd7600, %rd7736;
	subc.cc.u64 %rd23218, %rd7623, %rd7737;
	subc.cc.u64 %rd23217, %rd7646, %rd7738;
	subc.cc.u64 %rd23216, %rd7669, %rd7739;
	subc.u64 %rd23215, %rd7692, %rd7740;
	// end inline asm
$L__BB1_1083:
	setp.lt.u64 	%p439, %rd23190, %rd23215;
	@%p439 bra 	$L__BB1_1094;
	setp.le.u64 	%p440, %rd23190, %rd23215;
	@%p440 bra 	$L__BB1_1085;
	bra.uni 	$L__BB1_1093;
$L__BB1_1085:
	setp.lt.u64 	%p441, %rd23189, %rd23216;
	@%p441 bra 	$L__BB1_1094;
	setp.gt.u64 	%p442, %rd23189, %rd23216;
	@%p442 bra 	$L__BB1_1093;
	setp.lt.u64 	%p443, %rd23188, %rd23217;
	@%p443 bra 	$L__BB1_1094;
	setp.gt.u64 	%p444, %rd23188, %rd23217;
	@%p444 bra 	$L__BB1_1093;
	setp.lt.u64 	%p445, %rd23187, %rd23218;
	@%p445 bra 	$L__BB1_1094;
	setp.gt.u64 	%p446, %rd23187, %rd23218;
	@%p446 bra 	$L__BB1_1093;
	setp.lt.u64 	%p447, %rd23186, %rd23219;
	@%p447 bra 	$L__BB1_1094;
	setp.gt.u64 	%p448, %rd23186, %rd23219;
	setp.gt.u64 	%p449, %rd23185, %rd23209;
	or.pred  	%p450, %p448, %p449;
	@%p450 bra 	$L__BB1_1093;
	bra.uni 	$L__BB1_1094;
$L__BB1_1093:
	mov.b64 	%rd7753, -8860621160618917887;
	mov.b64 	%rd7754, 1660523435060625408;
	mov.b64 	%rd7755, 2230234197602682880;
	mov.b64 	%rd7756, 1883307231910630287;
	mov.b64 	%rd7757, -4162727106559522501;
	mov.b64 	%rd7758, 121098312706494698;
	// begin inline asm
	add.cc.u64 %rd23209, %rd23209, %rd7753;
	addc.cc.u64 %rd23219, %rd23219, %rd7754;
	addc.cc.u64 %rd23218, %rd23218, %rd7755;
	addc.cc.u64 %rd23217, %rd23217, %rd7756;
	addc.cc.u64 %rd23216, %rd23216, %rd7757;
	addc.u64 %rd23215, %rd23215, %rd7758;
	// end inline asm
$L__BB1_1094:
	// begin inline asm
	sub.cc.u64 %rd23226, %rd23209, %rd23185;
	subc.cc.u64 %rd23225, %rd23219, %rd23186;
	subc.cc.u64 %rd23224, %rd23218, %rd23187;
	subc.cc.u64 %rd23223, %rd23217, %rd23188;
	subc.cc.u64 %rd23222, %rd23216, %rd23189;
	subc.u64 %rd23221, %rd23215, %rd23190;
	// end inline asm
	setp.lt.u64 	%p451, %rd23202, %rd23221;
	@%p451 bra 	$L__BB1_1105;
	setp.le.u64 	%p452, %rd23202, %rd23221;
	@%p452 bra 	$L__BB1_1096;
	bra.uni 	$L__BB1_1104;
$L__BB1_1096:
	setp.lt.u64 	%p453, %rd23201, %rd23222;
	@%p453 bra 	$L__BB1_1105;
	setp.gt.u64 	%p454, %rd23201, %rd23222;
	@%p454 bra 	$L__BB1_1104;
	setp.lt.u64 	%p455, %rd23200, %rd23223;
	@%p455 bra 	$L__BB1_1105;
	setp.gt.u64 	%p456, %rd23200, %rd23223;
	@%p456 bra 	$L__BB1_1104;
	setp.lt.u64 	%p457, %rd23199, %rd23224;
	@%p457 bra 	$L__BB1_1105;
	setp.gt.u64 	%p458, %rd23199, %rd23224;
	@%p458 bra 	$L__BB1_1104;
	setp.lt.u64 	%p459, %rd23198, %rd23225;
	@%p459 bra 	$L__BB1_1105;
	setp.gt.u64 	%p460, %rd23198, %rd23225;
	setp.gt.u64 	%p461, %rd23197, %rd23226;
	or.pred  	%p462, %p460, %p461;
	@%p462 bra 	$L__BB1_1104;
	bra.uni 	$L__BB1_1105;
$L__BB1_1104:
	mov.b64 	%rd7789, -8860621160618917887;
	mov.b64 	%rd7790, 1660523435060625408;
	mov.b64 	%rd7791, 2230234197602682880;
	mov.b64 	%rd7792, 1883307231910630287;
	mov.b64 	%rd7793, -4162727106559522501;
	mov.b64 	%rd7794, 121098312706494698;
	// begin inline asm
	add.cc.u64 %rd23226, %rd23226, %rd7789;
	addc.cc.u64 %rd23225, %rd23225, %rd7790;
	addc.cc.u64 %rd23224, %rd23224, %rd7791;
	addc.cc.u64 %rd23223, %rd23223, %rd7792;
	addc.cc.u64 %rd23222, %rd23222, %rd7793;
	addc.u64 %rd23221, %rd23221, %rd7794;
	// end inline asm
$L__BB1_1105:
	// begin inline asm
	sub.cc.u64 %rd7795, %rd23226, %rd23197;
	subc.cc.u64 %rd7796, %rd23225, %rd23198;
	subc.cc.u64 %rd7797, %rd23224, %rd23199;
	subc.cc.u64 %rd7798, %rd23223, %rd23200;
	subc.cc.u64 %rd7799, %rd23222, %rd23201;
	subc.u64 %rd7800, %rd23221, %rd23202;
	// end inline asm
	// begin inline asm
	add.cc.u64 %rd23268, %rd7795, %rd7795;
	addc.cc.u64 %rd7814, %rd7796, %rd7796;
	addc.cc.u64 %rd7815, %rd7797, %rd7797;
	addc.cc.u64 %rd7816, %rd7798, %rd7798;
	addc.cc.u64 %rd7817, %rd7799, %rd7799;
	addc.u64 %rd7818, %rd7800, %rd7800;
	// end inline asm
	setp.lt.u64 	%p463, %rd7818, 121098312706494698;
	mov.u64 	%rd23267, %rd7814;
	mov.u64 	%rd23266, %rd7815;
	mov.u64 	%rd23265, %rd7816;
	mov.u64 	%rd23264, %rd7817;
	mov.u64 	%rd23263, %rd7818;
	@%p463 bra 	$L__BB1_1116;
	setp.ne.s64 	%p464, %rd7818, 121098312706494698;
	@%p464 bra 	$L__BB1_1115;
	setp.lt.u64 	%p465, %rd7817, -4162727106559522501;
	mov.b64 	%rd23263, 121098312706494698;
	mov.u64 	%rd23267, %rd7814;
	mov.u64 	%rd23266, %rd7815;
	mov.u64 	%rd23265, %rd7816;
	mov.u64 	%rd23264, %rd7817;
	@%p465 bra 	$L__BB1_1116;
	setp.ne.s64 	%p466, %rd7817, -4162727106559522501;
	@%p466 bra 	$L__BB1_1115;
	setp.lt.u64 	%p467, %rd7816, 1883307231910630287;
	mov.b64 	%rd23264, -4162727106559522501;
	mov.u64 	%rd23267, %rd7814;
	mov.u64 	%rd23266, %rd7815;
	mov.u64 	%rd23265, %rd7816;
	@%p467 bra 	$L__BB1_1116;
	setp.ne.s64 	%p468, %rd7816, 1883307231910630287;
	@%p468 bra 	$L__BB1_1115;
	setp.lt.u64 	%p469, %rd7815, 2230234197602682880;
	mov.b64 	%rd23265, 1883307231910630287;
	mov.u64 	%rd23267, %rd7814;
	mov.u64 	%rd23266, %rd7815;
	@%p469 bra 	$L__BB1_1116;
	setp.ne.s64 	%p470, %rd7815, 2230234197602682880;
	@%p470 bra 	$L__BB1_1115;
	setp.lt.u64 	%p471, %rd7814, 1660523435060625408;
	mov.b64 	%rd23266, 2230234197602682880;
	mov.u64 	%rd23267, %rd7814;
	@%p471 bra 	$L__BB1_1116;
	setp.eq.s64 	%p472, %rd7814, 1660523435060625408;
	setp.lt.u64 	%p473, %rd23268, -8860621160618917887;
	and.pred  	%p474, %p472, %p473;
	mov.b64 	%rd23267, 1660523435060625408;
	@%p474 bra 	$L__BB1_1116;
$L__BB1_1115:
	mov.b64 	%rd7858, -8860621160618917887;
	mov.b64 	%rd7859, 1660523435060625408;
	mov.b64 	%rd7860, 2230234197602682880;
	mov.b64 	%rd7861, 1883307231910630287;
	mov.b64 	%rd7862, -4162727106559522501;
	mov.b64 	%rd7863, 121098312706494698;
	// begin inline asm
	sub.cc.u64 %rd23268, %rd23268, %rd7858;
	subc.cc.u64 %rd23267, %rd7814, %rd7859;
	subc.cc.u64 %rd23266, %rd7815, %rd7860;
	subc.cc.u64 %rd23265, %rd7816, %rd7861;
	subc.cc.u64 %rd23264, %rd7817, %rd7862;
	subc.u64 %rd23263, %rd7818, %rd7863;
	// end inline asm
$L__BB1_1116:
	// begin inline asm
	add.cc.u64 %rd23238, %rd23185, %rd23185;
	addc.cc.u64 %rd7865, %rd23186, %rd23186;
	addc.cc.u64 %rd7866, %rd23187, %rd23187;
	addc.cc.u64 %rd7867, %rd23188, %rd23188;
	addc.cc.u64 %rd7868, %rd23189, %rd23189;
	addc.u64 %rd7869, %rd23190, %rd23190;
	// end inline asm
	setp.lt.u64 	%p475, %rd7869, 121098312706494698;
	mov.u64 	%rd23233, %rd7869;
	mov.u64 	%rd23234, %rd7868;
	mov.u64 	%rd23235, %rd7867;
	mov.u64 	%rd23236, %rd7866;
	mov.u64 	%rd23237, %rd7865;
	@%p475 bra 	$L__BB1_1127;
	setp.ne.s64 	%p476, %rd7869, 121098312706494698;
	@%p476 bra 	$L__BB1_1126;
	setp.lt.u64 	%p477, %rd7868, -4162727106559522501;
	mov.b64 	%rd23233, 121098312706494698;
	mov.u64 	%rd23234, %rd7868;
	mov.u64 	%rd23235, %rd7867;
	mov.u64 	%rd23236, %rd7866;
	mov.u64 	%rd23237, %rd7865;
	@%p477 bra 	$L__BB1_1127;
	setp.ne.s64 	%p478, %rd7868, -4162727106559522501;
	@%p478 bra 	$L__BB1_1126;
	setp.lt.u64 	%p479, %rd7867, 1883307231910630287;
	mov.b64 	%rd23234, -4162727106559522501;
	mov.u64 	%rd23235, %rd7867;
	mov.u64 	%rd23236, %rd7866;
	mov.u64 	%rd23237, %rd7865;
	@%p479 bra 	$L__BB1_1127;
	setp.ne.s64 	%p480, %rd7867, 1883307231910630287;
	@%p480 bra 	$L__BB1_1126;
	setp.lt.u64 	%p481, %rd7866, 2230234197602682880;
	mov.b64 	%rd23235, 1883307231910630287;
	mov.u64 	%rd23236, %rd7866;
	mov.u64 	%rd23237, %rd7865;
	@%p481 bra 	$L__BB1_1127;
	setp.ne.s64 	%p482, %rd7866, 2230234197602682880;
	@%p482 bra 	$L__BB1_1126;
	setp.lt.u64 	%p483, %rd7865, 1660523435060625408;
	mov.b64 	%rd23236, 2230234197602682880;
	mov.u64 	%rd23237, %rd7865;
	@%p483 bra 	$L__BB1_1127;
	setp.eq.s64 	%p484, %rd7865, 1660523435060625408;
	setp.lt.u64 	%p485, %rd23238, -8860621160618917887;
	and.pred  	%p486, %p484, %p485;
	mov.b64 	%rd23237, 1660523435060625408;
	@%p486 bra 	$L__BB1_1127;
$L__BB1_1126:
	mov.b64 	%rd7909, -8860621160618917887;
	mov.b64 	%rd7910, 1660523435060625408;
	mov.b64 	%rd7911, 2230234197602682880;
	mov.b64 	%rd7912, 1883307231910630287;
	mov.b64 	%rd7913, -4162727106559522501;
	mov.b64 	%rd7914, 121098312706494698;
	// begin inline asm
	sub.cc.u64 %rd23238, %rd23238, %rd7909;
	subc.cc.u64 %rd23237, %rd7865, %rd7910;
	subc.cc.u64 %rd23236, %rd7866, %rd7911;
	subc.cc.u64 %rd23235, %rd7867, %rd7912;
	subc.cc.u64 %rd23234, %rd7868, %rd7913;
	subc.u64 %rd23233, %rd7869, %rd7914;
	// end inline asm
$L__BB1_1127:
	// begin inline asm
	add.cc.u64 %rd23244, %rd23238, %rd23185;
	addc.cc.u64 %rd7916, %rd23237, %rd23186;
	addc.cc.u64 %rd7917, %rd23236, %rd23187;
	addc.cc.u64 %rd7918, %rd23235, %rd23188;
	addc.cc.u64 %rd7919, %rd23234, %rd23189;
	addc.u64 %rd7920, %rd23233, %rd23190;
	// end inline asm
	setp.lt.u64 	%p487, %rd7920, 121098312706494698;
	mov.u64 	%rd23239, %rd7920;
	mov.u64 	%rd23240, %rd7919;
	mov.u64 	%rd23241, %rd7918;
	mov.u64 	%rd23242, %rd7917;
	mov.u64 	%rd23243, %rd7916;
	@%p487 bra 	$L__BB1_1138;
	setp.ne.s64 	%p488, %rd7920, 121098312706494698;
	@%p488 bra 	$L__BB1_1137;
	setp.lt.u64 	%p489, %rd7919, -4162727106559522501;
	mov.b64 	%rd23239, 121098312706494698;
	mov.u64 	%rd23240, %rd7919;
	mov.u64 	%rd23241, %rd7918;
	mov.u64 	%rd23242, %rd7917;
	mov.u64 	%rd23243, %rd7916;
	@%p489 bra 	$L__BB1_1138;
	setp.ne.s64 	%p490, %rd7919, -4162727106559522501;
	@%p490 bra 	$L__BB1_1137;
	setp.lt.u64 	%p491, %rd7918, 1883307231910630287;
	mov.b64 	%rd23240, -4162727106559522501;
	mov.u64 	%rd23241, %rd7918;
	mov.u64 	%rd23242, %rd7917;
	mov.u64 	%rd23243, %rd7916;
	@%p491 bra 	$L__BB1_1138;
	setp.ne.s64 	%p492, %rd7918, 1883307231910630287;
	@%p492 bra 	$L__BB1_1137;
	setp.lt.u64 	%p493, %rd7917, 2230234197602682880;
	mov.b64 	%rd23241, 1883307231910630287;
	mov.u64 	%rd23242, %rd7917;
	mov.u64 	%rd23243, %rd7916;
	@%p493 bra 	$L__BB1_1138;
	setp.ne.s64 	%p494, %rd7917, 2230234197602682880;
	@%p494 bra 	$L__BB1_1137;
	setp.lt.u64 	%p495, %rd7916, 1660523435060625408;
	mov.b64 	%rd23242, 2230234197602682880;
	mov.u64 	%rd23243, %rd7916;
	@%p495 bra 	$L__BB1_1138;
	setp.eq.s64 	%p496, %rd7916, 1660523435060625408;
	setp.lt.u64 	%p497, %rd23244, -8860621160618917887;
	and.pred  	%p498, %p496, %p497;
	mov.b64 	%rd23243, 1660523435060625408;
	@%p498 bra 	$L__BB1_1138;
$L__BB1_1137:
	mov.b64 	%rd7960, -8860621160618917887;
	mov.b64 	%rd7961, 1660523435060625408;
	mov.b64 	%rd7962, 2230234197602682880;
	mov.b64 	%rd7963, 1883307231910630287;
	mov.b64 	%rd7964, -4162727106559522501;
	mov.b64 	%rd7965, 121098312706494698;
	// begin inline asm
	sub.cc.u64 %rd23244, %rd23244, %rd7960;
	subc.cc.u64 %rd23243, %rd7916, %rd7961;
	subc.cc.u64 %rd23242, %rd7917, %rd7962;
	subc.cc.u64 %rd23241, %rd7918, %rd7963;
	subc.cc.u64 %rd23240, %rd7919, %rd7964;
	subc.u64 %rd23239, %rd7920, %rd7965;
	// end inline asm
$L__BB1_1138:
	// begin inline asm
	{
	.reg .u64 c;
	.reg .u64 nc;
	.reg .u64 t;
	mad.lo.cc.u64 %rd7967, %rd23244, %rd23243, 0;
	madc.hi.cc.u64 c, %rd23244, %rd23243, 0;
	madc.lo.cc.u64 %rd7968, %rd23244, %rd23242, c;
	madc.hi.cc.u64 c, %rd23244, %rd23242, 0;
	madc.lo.cc.u64 %rd7969, %rd23244, %rd23241, c;
	madc.hi.cc.u64 c, %rd23244, %rd23241, 0;
	madc.lo.cc.u64 %rd7970, %rd23244, %rd23240, c;
	madc.hi.cc.u64 c, %rd23244, %rd23240, 0;
	madc.lo.cc.u64 %rd7971, %rd23244, %rd23239, c;
	madc.hi.u64 %rd7972, %rd23244, %rd23239, 0;
	mad.lo.cc.u64 %rd7969, %rd23243, %rd23242, %rd7969;
	madc.hi.cc.u64 c, %rd23243, %rd23242, 0;
	addc.cc.u64 t, %rd7970, c;
	addc.u64 nc, 0, 0;
	mad.lo.cc.u64 %rd7970, %rd23243, %rd23241, t;
	madc.hi.cc.u64 c, %rd23243, %rd23241, nc;
	addc.cc.u64 t, %rd7971, c;
	addc.u64 nc, 0, 0;
	mad.lo.cc.u64 %rd7971, %rd23243, %rd23240, t;
	madc.hi.cc.u64 c, %rd23243, %rd23240, nc;
	addc.cc.u64 t, %rd7972, c;
	addc.u64 nc, 0, 0;
	mad.lo.cc.u64 %rd7972, %rd23243, %rd23239, t;
	madc.hi.u64 %rd7973, %rd23243, %rd23239, nc;
	mad.lo.cc.u64 %rd7971, %rd23242, %rd23241, %rd7971;
	madc.hi.cc.u64 c, %rd23242, %rd23241, 0;
	addc.cc.u64 t, %rd7972, c;
	addc.u64 nc, 0, 0;
	mad.lo.cc.u64 %rd7972, %rd23242, %rd23240, t;
	madc.hi.cc.u64 c, %rd23242, %rd23240, nc;
	addc.cc.u64 t, %rd7973, c;
	addc.u64 nc, 0, 0;
	mad.lo.cc.u64 %rd7973, %rd23242, %rd23239, t;
	madc.hi.u64 %rd7974, %rd23242, %rd23239, nc;
	mad.lo.cc.u64 %rd7973, %rd23241, %rd23240, %rd7973;
	madc.hi.cc.u64 c, %rd23241, %rd23240, 0;
	addc.cc.u64 t, %rd7974, c;
	addc.u64 nc, 0, 0;
	mad.lo.cc.u64 %rd7974, %rd23241, %rd23239, t;
	madc.hi.u64 %rd7975, %rd23241, %rd23239, nc;
	mad.lo.cc.u64 %rd7975, %rd23240, %rd23239, %rd7975;
	madc.hi.u64 %rd7976, %rd23240, %rd23239, 0;
	}
	// end inline asm
	shr.u64 	%rd8146, %rd7976, 63;
	mov.b64 	{%r321, %r322}, %rd7976;
	mov.b64 	{%r323, %r324}, %rd7975;
	shf.l.wrap.b32 	%r325, %r324, %r321, 1;
	shf.l.wrap.b32 	%r326, %r321, %r322, 1;
	mov.b64 	%rd8123, {%r325, %r326};
	mov.b64 	{%r327, %r328}, %rd7974;
	shf.l.wrap.b32 	%r329, %r328, %r323, 1;
	shf.l.wrap.b32 	%r330, %r323, %r324, 1;
	mov.b64 	%rd8100, {%r329, %r330};
	mov.b64 	{%r331, %r332}, %rd7973;
	shf.l.wrap.b32 	%r333, %r332, %r327, 1;
	shf.l.wrap.b32 	%r334, %r327, %r328, 1;
	mov.b64 	%rd8077, {%r333, %r334};
	mov.b64 	{%r335, %r336}, %rd7972;
	shf.l.wrap.b32 	%r337, %r336, %r331, 1;
	shf.l.wrap.b32 	%r338, %r331, %r332, 1;
	mov.b64 	%rd8054, {%r337, %r338};
	mov.b64 	{%r339, %r340}, %rd7971;
	shf.l.wrap.b32 	%r341, %r340, %r335, 1;
	shf.l.wrap.b32 	%r342, %r335, %r336, 1;
	mov.b64 	%rd23250, {%r341, %r342};
	mov.b64 	{%r343, %r344}, %rd7970;
	shf.l.wrap.b32 	%r345, %r344, %r339, 1;
	shf.l.wrap.b32 	%r346, %r339, %r340, 1;
	mov.b64 	%rd8031, {%r345, %r346};
	mov.b64 	{%r347, %r348}, %rd7969;
	shf.l.wrap.b32 	%r349, %r348, %r343, 1;
	shf.l.wrap.b32 	%r350, %r343, %r344, 1;
	mov.b64 	%rd8030, {%r349, %r350};
	mov.b64 	{%r351, %r352}, %rd7968;
	shf.l.wrap.b32 	%r353, %r352, %r347, 1;
	shf.l.wrap.b32 	%r354, %r347, %r348, 1;
	mov.b64 	%rd8029, {%r353, %r354};
	mov.b64 	{%r355, %r356}, %rd7967;
	shf.l.wrap.b32 	%r357, %r356, %r351, 1;
	shf.l.wrap.b32 	%r358, %r351, %r352, 1;
	mov.b64 	%rd8028, {%r357, %r358};
	shl.b64 	%rd8027, %rd7967, 1;
	// begin inline asm
	{
	mad.lo.cc.u64 %rd8026, %rd23244, %rd23244, 0;
	madc.hi.cc.u64 %rd8027, %rd23244, %rd23244, %rd8027;
	madc.lo.cc.u64 %rd8028, %rd23243, %rd23243, %rd8028;
	madc.hi.cc.u64 %rd8029, %rd23243, %rd23243, %rd8029;
	madc.lo.cc.u64 %rd8030, %rd23242, %rd23242, %rd8030;
	madc.hi.cc.u64 %rd8031, %rd23242, %rd23242, %rd8031;
	madc.lo.cc.u64 %rd23250, %rd23241, %rd23241, %rd23250;
	madc.hi.cc.u64 %rd8054, %rd23241, %rd23241, %rd8054;
	madc.lo.cc.u64 %rd8077, %rd23240, %rd23240, %rd8077;
	madc.hi.cc.u64 %rd8100, %rd23240, %rd23240, %rd8100;
	madc.lo.cc.u64 %rd8123, %rd23239, %rd23239, %rd8123;
	madc.hi.u64 %rd8146, %rd23239, %rd23239, %rd8146;
	}
	// end inline asm
	mul.lo.s64 	%rd8040, %rd8026, -8860621160618917889;
	mov.b64 	%rd8148, -8860621160618917887;
	mov.b64 	%rd8149, 1660523435060625408;
	mov.b64 	%rd8150, 2230234197602682880;
	mov.b64 	%rd8151, 1883307231910630287;
	mov.b64 	%rd8152, -4162727106559522501;
	mov.b64 	%rd8153, 121098312706494698;
	// begin inline asm
	{
	.reg .u64 c;
	.reg .u64 t;
	.reg .u64 nc;
	mad.lo.cc.u64 c, %rd8040, %rd8148, %rd8026;
	madc.hi.cc.u64 c, %rd8040, %rd8148, 0;
	addc.cc.u64 t, %rd8027, c;
	addc.u64 nc, 0, 0;
	mad.lo.cc.u64 %rd8027, %rd8040, %rd8149, t;
	madc.hi.cc.u64 c, %rd8040, %rd8149, nc;
	addc.cc.u64 t, %rd8028, c;
	addc.u64 nc, 0, 0;
	mad.lo.cc.u64 %rd8028, %rd8040, %rd8150, t;
	madc.hi.cc.u64 c, %rd8040, %rd8150, nc;
	addc.cc.u64 t, %rd8029, c;
	addc.u64 nc, 0, 0;
	mad.lo.cc.u64 %rd8029, %rd8040, %rd8151, t;
	madc.hi.cc.u64 c, %rd8040, %rd8151, nc;
	addc.cc.u64 t, %rd8030, c;
	addc.u64 nc, 0, 0;
	mad.lo.cc.u64 %rd8030, %rd8040, %rd8152, t;
	madc.hi.cc.u64 c, %rd8040, %rd8152, nc;
	addc.cc.u64 t, %rd8031, c;
	addc.u64 nc, 0, 0;
	mad.lo.cc.u64 %rd8031, %rd8040, %rd8153, t;
	madc.hi.cc.u64 c, %rd8040, %rd8153, nc;
	addc.cc.u64 %rd23250, %rd23250, c;
	addc.u64 %rd8078, 0, 0;
	}
	// end inline asm
	mul.lo.s64 	%rd8062, %rd8027, -8860621160618917889;
	// begin inline asm
	{
	.reg .u64 c;
	.reg .u64 t;
	.reg .u64 nc;
	mad.lo.cc.u64 c, %rd8062, %rd8148, %rd8027;
	madc.hi.cc.u64 c, %rd8062, %rd8148, 0;
	addc.cc.u64 t, %rd8028, c;
	addc.u64 nc, 0, 0;
	mad.lo.cc.u64 %rd8028, %rd8062, %rd8149, t;
	madc.hi.cc.u64 c, %rd8062, %rd8149, nc;
	addc.cc.u64 t, %rd8029, c;
	addc.u64 nc, 0, 0;
	mad.lo.cc.u64 %rd8029, %rd8062, %rd8150, t;
	madc.hi.cc.u64 c, %rd8062, %rd8150, nc;
	addc.cc.u64 t, %rd8030, c;
	addc.u64 nc, 0, 0;
	mad.lo.cc.u64 %rd8030, %rd8062, %rd8151, t;
	madc.hi.cc.u64 c, %rd8062, %rd8151, nc;
	addc.cc.u64 t, %rd8031, c;
	addc.u64 nc, 0, 0;
	mad.lo.cc.u64 %rd8031, %rd8062, %rd8152, t;
	madc.hi.cc.u64 c, %rd8062, %rd8152, nc;
	addc.cc.u64 t, %rd23250, c;
	addc.u64 nc, 0, 0;
	mad.lo.cc.u64 %rd23250, %rd8062, %rd8153, t;
	madc.hi.cc.u64 c, %rd8062, %rd8153, nc;
	addc.cc.u64 c, c, %rd8078;
	addc.u64 nc, 0, 0;
	addc.cc.u64 %rd8054, %rd8054, c;
	addc.u64 %rd8078, nc, 0;
	}
	// end inline asm
	mul.lo.s64 	%rd8085, %rd8028, -8860621160618917889;
	// begin inline asm
	{
	.reg .u64 c;
	.reg .u64 t;
	.reg .u64 nc;
	mad.lo.cc.u64 c, %rd8085, %rd8148, %rd8028;
	madc.hi.cc.u64 c, %rd8085, %rd8148, 0;
	addc.cc.u64 t, %rd8029, c;
	addc.u64 nc, 0, 0;
	mad.lo.cc.u64 %rd8029, %rd8085, %rd8149, t;
	madc.hi.cc.u64 c, %rd8085, %rd8149, nc;
	addc.cc.u64 t, %rd8030, c;
	addc.u64 nc, 0, 0;
	mad.lo.cc.u64 %rd8030, %rd8085, %rd8150, t;
	madc.hi.cc.u64 c, %rd8085, %rd8150, nc;
	addc.cc.u64 t, %rd8031, c;
	addc.u64 nc, 0, 0;
	mad.lo.cc.u64 %rd8031, %rd8085, %rd8151, t;
	madc.hi.cc.u64 c, %rd8085, %rd8151, nc;
	addc.cc.u64 t, %rd23250, c;
	addc.u64 nc, 0, 0;
	mad.lo.cc.u64 %rd23250, %rd8085, %rd8152, t;
	madc.hi.cc.u64 c, %rd8085, %rd8152, nc;
	addc.cc.u64 t, %rd8054, c;
	addc.u64 nc, 0, 0;
	mad.lo.cc.u64 %rd8054, %rd8085, %rd8153, t;
	madc.hi.cc.u64 c, %rd8085, %rd8153, nc;
	addc.cc.u64 c, c, %rd8078;
	addc.u64 nc, 0, 0;
	addc.cc.u64 %rd8077, %rd8077, c;
	addc.u64 %rd8078, nc, 0;
	}
	// end inline asm
	mul.lo.s64 	%rd8108, %rd8029, -8860621160618917889;
	// begin inline asm
	{
	.reg .u64 c;
	.reg .u64 t;
	.reg .u64 nc;
	mad.lo.cc.u64 c, %rd8108, %rd8148, %rd8029;
	madc.hi.cc.u64 c, %rd8108, %rd8148, 0;
	addc.cc.u64 t, %rd8030, c;
	addc.u64 nc, 0, 0;
	mad.lo.cc.u64 %rd8030, %rd8108, %rd8149, t;
	madc.hi.cc.u64 c, %rd8108, %rd8149, nc;
	addc.cc.u64 t, %rd8031, c;
	addc.u64 nc, 0, 0;
	mad.lo.cc.u64 %rd8031, %rd8108, %rd8150, t;
	madc.hi.cc.u64 c, %rd8108, %rd8150, nc;
	addc.cc.u64 t, %rd23250, c;
	addc.u64 nc, 0, 0;
	mad.lo.cc.u64 %rd23250, %rd8108, %rd8151, t;
	madc.hi.cc.u64 c, %rd8108, %rd8151, nc;
	addc.cc.u64 t, %rd8054, c;
	addc.u64 nc, 0, 0;
	mad.lo.cc.u64 %rd8054, %rd8108, %rd8152, t;
	madc.hi.cc.u64 c, %rd8108, %rd8152, nc;
	addc.cc.u64 t, %rd8077, c;
	addc.u64 nc, 0, 0;
	mad.lo.cc.u64 %rd8077, %rd8108, %rd8153, t;
	madc.hi.cc.u64 c, %rd8108, %rd8153, nc;
	addc.cc.u64 c, c, %rd8078;
	addc.u64 nc, 0, 0;
	addc.cc.u64 %rd8100, %rd8100, c;
	addc.u64 %rd8078, nc, 0;
	}
	// end inline asm
	mul.lo.s64 	%rd8131, %rd8030, -8860621160618917889;
	// begin inline asm
	{
	.reg .u64 c;
	.reg .u64 t;
	.reg .u64 nc;
	mad.lo.cc.u64 c, %rd8131, %rd8148, %rd8030;
	madc.hi.cc.u64 c, %rd8131, %rd8148, 0;
	addc.cc.u64 t, %rd8031, c;
	addc.u64 nc, 0, 0;
	mad.lo.cc.u64 %rd8031, %rd8131, %rd8149, t;
	madc.hi.cc.u64 c, %rd8131, %rd8149, nc;
	addc.cc.u64 t, %rd23250, c;
	addc.u64 nc, 0, 0;
	mad.lo.cc.u64 %rd23250, %rd8131, %rd8150, t;
	madc.hi.cc.u64 c, %rd8131, %rd8150, nc;
	addc.cc.u64 t, %rd8054, c;
	addc.u64 nc, 0, 0;
	mad.lo.cc.u64 %rd8054, %rd8131, %rd8151, t;
	madc.hi.cc.u64 c, %rd8131, %rd8151, nc;
	addc.cc.u64 t, %rd8077, c;
	addc.u64 nc, 0, 0;
	mad.lo.cc.u64 %rd8077, %rd8131, %rd8152, t;
	madc.hi.cc.u64 c, %rd8131, %rd8152, nc;
	addc.cc.u64 t, %rd8100, c;
	addc.u64 nc, 0, 0;
	mad.lo.cc.u64 %rd8100, %rd8131, %rd8153, t;
	madc.hi.cc.u64 c, %rd8131, %rd8153, nc;
	addc.cc.u64 c, c, %rd8078;
	addc.u64 nc, 0, 0;
	addc.cc.u64 %rd8123, %rd8123, c;
	addc.u64 %rd8078, nc, 0;
	}
	// end inline asm
	mul.lo.s64 	%rd8154, %rd8031, -8860621160618917889;
	// begin inline asm
	{
	.reg .u64 c;
	.reg .u64 t;
	.reg .u64 nc;
	mad.lo.cc.u64 c, %rd8154, %rd8148, %rd8031;
	madc.hi.cc.u64 c, %rd8154, %rd8148, 0;
	addc.cc.u64 t, %rd23250, c;
	addc.u64 nc, 0, 0;
	mad.lo.cc.u64 %rd23250, %rd8154, %rd8149, t;
	madc.hi.cc.u64 c, %rd8154, %rd8149, nc;
	addc.cc.u64 t, %rd8054, c;
	addc.u64 nc, 0, 0;
	mad.lo.cc.u64 %rd8054, %rd8154, %rd8150, t;
	madc.hi.cc.u64 c, %rd8154, %rd8150, nc;
	addc.cc.u64 t, %rd8077, c;
	addc.u64 nc, 0, 0;
	mad.lo.cc.u64 %rd8077, %rd8154, %rd8151, t;
	madc.hi.cc.u64 c, %rd8154, %rd8151, nc;
	addc.cc.u64 t, %rd8100, c;
	addc.u64 nc, 0, 0;
	mad.lo.cc.u64 %rd8100, %rd8154, %rd8152, t;
	madc.hi.cc.u64 c, %rd8154, %rd8152, nc;
	addc.cc.u64 t, %rd8123, c;
	addc.u64 nc, 0, 0;
	mad.lo.cc.u64 %rd8123, %rd8154, %rd8153, t;
	madc.hi.cc.u64 c, %rd8154, %rd8153, nc;
	addc.cc.u64 c, c, %rd8078;
	add.u64 %rd8146, %rd8146, c;
	}
	// end inline asm
	setp.lt.u64 	%p499, %rd8146, 121098312706494698;
	mov.u64 	%rd23257, %rd8146;
	mov.u64 	%rd23258, %rd8123;
	mov.u64 	%rd23259, %rd8100;
	mov.u64 	%rd23260, %rd8077;
	mov.u64 	%rd23261, %rd8054;
	@%p499 bra 	$L__BB1_1149;
	setp.ne.s64 	%p500, %rd8146, 121098312706494698;
	@%p500 bra 	$L__BB1_1148;
	setp.lt.u64 	%p501, %rd8123, -4162727106559522501;
	mov.b64 	%rd23257, 121098312706494698;
	mov.u64 	%rd23258, %rd8123;
	mov.u64 	%rd23259, %rd8100;
	mov.u64 	%rd23260, %rd8077;
	mov.u64 	%rd23261, %rd8054;
	@%p501 bra 	$L__BB1_1149;
	setp.ne.s64 	%p502, %rd8123, -4162727106559522501;
	@%p502 bra 	$L__BB1_1148;
	setp.lt.u64 	%p503, %rd8100, 1883307231910630287;
	mov.b64 	%rd23258, -4162727106559522501;
	mov.u64 	%rd23259, %rd8100;
	mov.u64 	%rd23260, %rd8077;
	mov.u64 	%rd23261, %rd8054;
	@%p503 bra 	$L__BB1_1149;
	setp.ne.s64 	%p504, %rd8100, 1883307231910630287;
	@%p504 bra 	$L__BB1_1148;
	setp.lt.u64 	%p505, %rd8077, 2230234197602682880;
	mov.b64 	%rd23259, 1883307231910630287;
	mov.u64 	%rd23260, %rd8077;
	mov.u64 	%rd23261, %rd8054;
	@%p505 bra 	$L__BB1_1149;
	setp.ne.s64 	%p506, %rd8077, 2230234197602682880;
	@%p506 bra 	$L__BB1_1148;
	setp.lt.u64 	%p507, %rd8054, 1660523435060625408;
	mov.b64 	%rd23260, 2230234197602682880;
	mov.u64 	%rd23261, %rd8054;
	@%p507 bra 	$L__BB1_1149;
	setp.eq.s64 	%p508, %rd8054, 1660523435060625408;
	setp.lt.u64 	%p509, %rd23250, -8860621160618917887;
	and.pred  	%p510, %p508, %p509;
	mov.b64 	%rd23261, 1660523435060625408;
	@%p510 bra 	$L__BB1_1149;
$L__BB1_1148:
	mov.b64 	%rd8189, -8860621160618917887;
	mov.b64 	%rd8190, 1660523435060625408;
	mov.b64 	%rd8191, 2230234197602682880;
	mov.b64 	%rd8192, 1883307231910630287;
	mov.b64 	%rd8193, -4162727106559522501;
	mov.b64 	%rd8194, 121098312706494698;
	// begin inline asm
	sub.cc.u64 %rd23250, %rd23250, %rd8189;
	subc.cc.u64 %rd23261, %rd8054, %rd8190;
	subc.cc.u64 %rd23260, %rd8077, %rd8191;
	subc.cc.u64 %rd23259, %rd8100, %rd8192;
	subc.cc.u64 %rd23258, %rd8123, %rd8193;
	subc.u64 %rd23257, %rd8146, %rd8194;
	// end inline asm
$L__BB1_1149:
	// begin inline asm
	add.cc.u64 %rd23256, %rd23268, %rd23268;
	addc.cc.u64 %rd8196, %rd23267, %rd23267;
	addc.cc.u64 %rd8197, %rd23266, %rd23266;
	addc.cc.u64 %rd8198, %rd23265, %rd23265;
	addc.cc.u64 %rd8199, %rd23264, %rd23264;
	addc.u64 %rd8200, %rd23263, %rd23263;
	// end inline asm
	setp.lt.u64 	%p511, %rd8200, 121098312706494698;
	mov.u64 	%rd23251, %rd8200;
	mov.u64 	%rd23252, %rd8199;
	mov.u64 	%rd23253, %rd8198;
	mov.u64 	%rd23254, %rd8197;
	mov.u64 	%rd23255, %rd8196;
	@%p511 bra 	$L__BB1_1160;
	setp.ne.s64 	%p512, %rd8200, 121098312706494698;
	@%p512 bra 	$L__BB1_1159;
	setp.lt.u64 	%p513, %rd8199, -4162727106559522501;
	mov.b64 	%rd23251, 121098312706494698;
	mov.u64 	%rd23252, %rd8199;
	mov.u64 	%rd23253, %rd8198;
	mov.u64 	%rd23254, %rd8197;
	mov.u64 	%rd23255, %rd8196;
	@%p513 bra 	$L__BB1_1160;
	setp.ne.s64 	%p514, %rd8199, -4162727106559522501;
	@%p514 bra 	$L__BB1_1159;
	setp.lt.u64 	%p515, %rd8198, 1883307231910630287;
	mov.b64 	%rd23252, -4162727106559522501;
	mov.u64 	%rd23253, %rd8198;
	mov.u64 	%rd23254, %rd8197;
	mov.u64 	%rd23255, %rd8196;
	@%p515 bra 	$L__BB1_1160;
	setp.ne.s64 	%p516, %rd8198, 1883307231910630287;
	@%p516 bra 	$L__BB1_1159;
	setp.lt.u64 	%p517, %rd8197, 2230234197602682880;
	mov.b64 	%rd23253, 1883307231910630287;
	mov.u64 	%rd23254, %rd8197;
	mov.u64 	%rd23255, %rd8196;
	@%p517 bra 	$L__BB1_1160;
	setp.ne.s64 	%p518, %rd8197, 2230234197602682880;
	@%p518 bra 	$L__BB1_1159;
	setp.lt.u64 	%p519, %rd8196, 1660523435060625408;
	mov.b64 	%rd23254, 2230234197602682880;
	mov.u64 	%rd23255, %rd8196;
	@%p519 bra 	$L__BB1_1160;
	setp.eq.s64 	%p520, %rd8196, 1660523435060625408;
	setp.lt.u64 	%p521, %rd23256, -8860621160618917887;
	and.pred  	%p522, %p520, %p521;
	mov.b64 	%rd23255, 1660523435060625408;
	@%p522 bra 	$L__BB1_1160;
$L__BB1_1159:
	mov.b64 	%rd8240, -8860621160618917887;
	mov.b64 	%rd8241, 1660523435060625408;
	mov.b64 	%rd8242, 2230234197602682880;
	mov.b64 	%rd8243, 1883307231910630287;
	mov.b64 	%rd8244, -4162727106559522501;
	mov.b64 	%rd8245, 121098312706494698;
	// begin inline asm
	sub.cc.u64 %rd23256, %rd23256, %rd8240;
	subc.cc.u64 %rd23255, %rd8196, %rd8241;
	subc.cc.u64 %rd23254, %rd8197, %rd8242;
	subc.cc.u64 %rd23253, %rd8198, %rd8243;
	subc.cc.u64 %rd23252, %rd8199, %rd8244;
	subc.u64 %rd23251, %rd8200, %rd8245;
	// end inline asm
$L__BB1_1160:
	setp.lt.u64 	%p523, %rd23251, %rd23257;
	@%p523 bra 	$L__BB1_1171;
	setp.le.u64 	%p524, %rd23251, %rd23257;
	@%p524 bra 	$L__BB1_1162;
	bra.uni 	$L__BB1_1170;
$L__BB1_1162:
	setp.lt.u64 	%p525, %rd23252, %rd23258;
	@%p525 bra 	$L__BB1_1171;
	setp.gt.u64 	%p526, %rd23252, %rd23258;
	@%p526 bra 	$L__BB1_1170;
	setp.lt.u64 	%p527, %rd23253, %rd23259;
	@%p527 bra 	$L__BB1_1171;
	setp.gt.u64 	%p528, %rd23253, %rd23259;
	@%p528 bra 	$L__BB1_1170;
	setp.lt.u64 	%p529, %rd23254, %rd23260;
	@%p529 bra 	$L__BB1_1171;
	setp.gt.u64 	%p530, %rd23254, %rd23260;
	@%p530 bra 	$L__BB1_1170;
	setp.lt.u64 	%p531, %rd23255, %rd23261;
	@%p531 bra 	$L__BB1_1171;
	setp.gt.u64 	%p532, %rd23255, %rd23261;
	setp.gt.u64 	%p533, %rd23256, %rd23250;
	or.pred  	%p534, %p532, %p533;
	@%p534 bra 	$L__BB1_1170;
	bra.uni 	$L__BB1_1171;
$L__BB1_1170:
	mov.b64 	%rd8258, -8860621160618917887;
	mov.b64 	%rd8259, 1660523435060625408;
	mov.b64 	%rd8260, 2230234197602682880;
	mov.b64 	%rd8261, 1883307231910630287;
	mov.b64 	%rd8262, -4162727106559522501;
	mov.b64 	%rd8263, 121098312706494698;
	// begin inline asm
	add.cc.u64 %rd23250, %rd23250, %rd8258;
	addc.cc.u64 %rd23261, %rd23261, %rd8259;
	addc.cc.u64 %rd23260, %rd23260, %rd8260;
	addc.cc.u64 %rd23259, %rd23259, %rd8261;
	addc.cc.u64 %rd23258, %rd23258, %rd8262;
	addc.u64 %rd23257, %rd23257, %rd8263;
	// end inline asm
$L__BB1_1171:
	// begin inline asm
	sub.cc.u64 %rd23616, %rd23250, %rd23256;
	subc.cc.u64 %rd23615, %rd23261, %rd23255;
	subc.cc.u64 %rd23614, %rd23260, %rd23254;
	subc.cc.u64 %rd23613, %rd23259, %rd23253;
	subc.cc.u64 %rd23612, %rd23258, %rd23252;
	subc.u64 %rd23611, %rd23257, %rd23251;
	// end inline asm
	setp.lt.u64 	%p535, %rd23611, %rd23263;
	@%p535 bra 	$L__BB1_1182;
	setp.le.u64 	%p536, %rd23611, %rd23263;
	@%p536 bra 	$L__BB1_1173;
	bra.uni 	$L__BB1_1181;
$L__BB1_1173:
	setp.lt.u64 	%p537, %rd23612, %rd23264;
	@%p537 bra 	$L__BB1_1182;
	setp.gt.u64 	%p538, %rd23612, %rd23264;
	@%p538 bra 	$L__BB1_1181;
	setp.lt.u64 	%p539, %rd23613, %rd23265;
	@%p539 bra 	$L__BB1_1182;
	setp.gt.u64 	%p540, %rd23613, %rd23265;
	@%p540 bra 	$L__BB1_1181;
	setp.lt.u64 	%p541, %rd23614, %rd23266;
	@%p541 bra 	$L__BB1_1182;
	setp.gt.u64 	%p542, %rd23614, %rd23266;
	@%p542 bra 	$L__BB1_1181;
	setp.lt.u64 	%p543, %rd23615, %rd23267;
	@%p543 bra 	$L__BB1_1182;
	setp.gt.u64 	%p544, %rd23615, %rd23267;
	setp.gt.u64 	%p545, %rd23616, %rd23268;
	or.pred  	%p546, %p544, %p545;
	@%p546 bra 	$L__BB1_1181;
	bra.uni 	$L__BB1_1182;
$L__BB1_1181:
	mov.b64 	%rd8294, -8860621160618917887;
	mov.b64 	%rd8295, 1660523435060625408;
	mov.b64 	%rd8296, 2230234197602682880;
	mov.b64 	%rd8297, 1883307231910630287;
	mov.b64 	%rd8298, -4162727106559522501;
	mov.b64 	%rd8299, 121098312706494698;
	// begin inline asm
	add.cc.u64 %rd23268, %rd23268, %rd8294;
	addc.cc.u64 %rd23267, %rd23267, %rd8295;
	addc.cc.u64 %rd23266, %rd23266, %rd8296;
	addc.cc.u64 %rd23265, %rd23265, %rd8297;
	addc.cc.u64 %rd23264, %rd23264, %rd8298;
	addc.u64 %rd23263, %rd23263, %rd8299;
	// end inline asm
$L__BB1_1182:
	// begin inline asm
	sub.cc.u64 %rd8300, %rd23268, %rd23616;
	subc.cc.u64 %rd8301, %rd23267, %rd23615;
	subc.cc.u64 %rd8302, %rd23266, %rd23614;
	subc.cc.u64 %rd8303, %rd23265, %rd23613;
	subc.cc.u64 %rd8304, %rd23264, %rd23612;
	subc.u64 %rd8305, %rd23263, %rd23611;
	// end inline asm
	// begin inline asm
	{
	.reg .u64 c;
	.reg .u64 nc;
	.reg .u64 t;
	mad.lo.cc.u64 %rd8354, %rd8300, %rd23244, 0;
	madc.hi.cc.u64 c, %rd8300, %rd23244, 0;
	madc.lo.cc.u64 %rd8376, %rd8300, %rd23243, c;
	madc.hi.cc.u64 c, %rd8300, %rd23243, 0;
	madc.lo.cc.u64 %rd8377, %rd8300, %rd23242, c;
	madc.hi.cc.u64 c, %rd8300, %rd23242, 0;
	madc.lo.cc.u64 %rd8378, %rd8300, %rd23241, c;
	madc.hi.cc.u64 c, %rd8300, %rd23241, 0;
	madc.lo.cc.u64 %rd8379, %rd8300, %rd23240, c;
	madc.hi.cc.u64 c, %rd8300, %rd23240, 0;
	madc.lo.cc.u64 %rd8380, %rd8300, %rd23239, c;
	madc.hi.u64 %rd23274, %rd8300, %rd23239, 0;
	mad.lo.cc.u64 %rd8376, %rd8301, %rd23244, %rd8376;
	madc.hi.cc.u64 c, %rd8301, %rd23244, 0;
	addc.cc.u64 t, %rd8377, c;
	addc.u64 nc, 0, 0;
	mad.lo.cc.u64 %rd8377, %rd8301, %rd23243, t;
	madc.hi.cc.u64 c, %rd8301, %rd23243, nc;
	addc.cc.u64 t, %rd8378, c;
	addc.u64 nc, 0, 0;
	mad.lo.cc.u64 %rd8378, %rd8301, %rd23242, t;
	madc.hi.cc.u64 c, %rd8301, %rd23242, nc;
	addc.cc.u64 t, %rd8379, c;
	addc.u64 nc, 0, 0;
	mad.lo.cc.u64 %rd8379, %rd8301, %rd23241, t;
	madc.hi.cc.u64 c, %rd8301, %rd23241, nc;
	addc.cc.u64 t, %rd8380, c;
	addc.u64 nc, 0, 0;
	mad.lo.cc.u64 %rd8380, %rd8301, %rd23240, t;
	madc.hi.cc.u64 c, %rd8301, %rd23240, nc;
	addc.cc.u64 t, %rd23274, c;
	addc.u64 nc, 0, 0;
	mad.lo.cc.u64 %rd23274, %rd8301, %rd23239, t;
	madc.hi.u64 %rd8404, %rd8301, %rd23239, nc;
	mad.lo.cc.u64 %rd8377, %rd8302, %rd23244, %rd8377;
	madc.hi.cc.u64 c, %rd8302, %rd23244, 0;
	addc.cc.u64 t, %rd8378, c;
	addc.u64 nc, 0, 0;
	mad.lo.cc.u64 %rd8378, %rd8302, %rd23243, t;
	madc.hi.cc.u64 c, %rd8302, %rd23243, nc;
	addc.cc.u64 t, %rd8379, c;
	addc.u64 nc, 0, 0;
	mad.lo.cc.u64 %rd8379, %rd8302, %rd23242, t;
	madc.hi.cc.u64 c, %rd8302, %rd23242, nc;
	addc.cc.u64 t, %rd8380, c;
	addc.u64 nc, 0, 0;
	mad.lo.cc.u64 %rd8380, %rd8302, %rd23241, t;
	madc.hi.cc.u64 c, %rd8302, %rd23241, nc;
	addc.cc.u64 t, %rd23274, c;
	addc.u64 nc, 0, 0;
	mad.lo.cc.u64 %rd23274, %rd8302, %rd23240, t;
	madc.hi.cc.u64 c, %rd8302, %rd23240, nc;
	addc.cc.u64 t, %rd8404, c;
	addc.u64 nc, 0, 0;
	mad.lo.cc.u64 %rd8404, %rd8302, %rd23239, t;
	madc.hi.u64 %rd8427, %rd8302, %rd23239, nc;
	mad.lo.cc.u64 %rd8378, %rd8303, %rd23244, %rd8378;
	madc.hi.cc.u64 c, %rd8303, %rd23244, 0;
	addc.cc.u64 t, %rd8379, c;
	addc.u64 nc, 0, 0;
	mad.lo.cc.u64 %rd8379, %rd8303, %rd23243, t;
	madc.hi.cc.u64 c, %rd8303, %rd23243, nc;
	addc.cc.u64 t, %rd8380, c;
	addc.u64 nc, 0, 0;
	mad.lo.cc.u64 %rd8380, %rd8303, %rd23242, t;
	madc.hi.cc.u64 c, %rd8303, %rd23242, nc;
	addc.cc.u64 t, %rd23274, c;
	addc.u64 nc, 0, 0;
	mad.lo.cc.u64 %rd23274, %rd8303, %rd23241, t;
	madc.hi.cc.u64 c, %rd8303, %rd23241, nc;
	addc.cc.u64 t, %rd8404, c;
	addc.u64 nc, 0, 0;
	mad.lo.cc.u64 %rd8404, %rd8303, %rd23240, t;
	madc.hi.cc.u64 c, %rd8303, %rd23240, nc;
	addc.cc.u64 t, %rd8427, c;
	addc.u64 nc, 0, 0;
	mad.lo.cc.u64 %rd8427, %rd8303, %rd23239, t;
	madc.hi.u64 %rd8450, %rd8303, %rd23239, nc;
	mad.lo.cc.u64 %rd8379, %rd8304, %rd23244, %rd8379;
	madc.hi.cc.u64 c, %rd8304, %rd23244, 0;
	addc.cc.u64 t, %rd8380, c;
	addc.u64 nc, 0, 0;
	mad.lo.cc.u64 %rd8380, %rd8304, %rd23243, t;
	madc.hi.cc.u64 c, %rd8304, %rd23243, nc;
	addc.cc.u64 t, %rd23274, c;
	addc.u64 nc, 0, 0;
	mad.lo.cc.u64 %rd23274, %rd8304, %rd23242, t;
	madc.hi.cc.u64 c, %rd8304, %rd23242, nc;
	addc.cc.u64 t, %rd8404, c;
	addc.u64 nc, 0, 0;
	mad.lo.cc.u64 %rd8404, %rd8304, %rd23241, t;
	madc.hi.cc.u64 c, %rd8304, %rd23241, nc;
	addc.cc.u64 t, %rd8427, c;
	addc.u64 nc, 0, 0;
	mad.lo.cc.u64 %rd8427, %rd8304, %rd23240, t;
	madc.hi.cc.u64 c, %rd8304, %rd23240, nc;
	addc.cc.u64 t, %rd8450, c;
	addc.u64 nc, 0, 0;
	mad.lo.cc.u64 %rd8450, %rd8304, %rd23239, t;
	madc.hi.u64 %rd8473, %rd8304, %rd23239, nc;
	mad.lo.cc.u64 %rd8380, %rd8305, %rd23244, %rd8380;
	madc.hi.cc.u64 c, %rd8305, %rd23244, 0;
	addc.cc.u64 t, %rd23274, c;
	addc.u64 nc, 0, 0;
	mad.lo.cc.u64 %rd23274, %rd8305, %rd23243, t;
	madc.hi.cc.u64 c, %rd8305, %rd23243, nc;
	addc.cc.u64 t, %rd8404, c;
	addc.u64 nc, 0, 0;
	mad.lo.cc.u64 %rd8404, %rd8305, %rd23242, t;
	madc.hi.cc.u64 c, %rd8305, %rd23242, nc;
	addc.cc.u64 t, %rd8427, c;
	addc.u64 nc, 0, 0;
	mad.lo.cc.u64 %rd8427, %rd8305, %rd23241, t;
	madc.hi.cc.u64 c, %rd8305, %rd23241, nc;
	addc.cc.u64 t, %rd8450, c;
	addc.u64 nc, 0, 0;
	mad.lo.cc.u64 %rd8450, %rd8305, %rd23240, t;
	madc.hi.cc.u64 c, %rd8305, %rd23240, nc;
	addc.cc.u64 t, %rd8473, c;
	addc.u64 nc, 0, 0;
	mad.lo.cc.u64 %rd8473, %rd8305, %rd23239, t;
	madc.hi.u64 %rd8474, %rd8305, %rd23239, nc;
	}
	// end inline asm
	mul.lo.s64 	%rd8368, %rd8354, -8860621160618917889;
	mov.b64 	%rd8476, -8860621160618917887;
	mov.b64 	%rd8477, 1660523435060625408;
	mov.b64 	%rd8478, 2230234197602682880;
	mov.b64 	%rd8479, 1883307231910630287;
	mov.b64 	%rd8480, -4162727106559522501;
	mov.b64 	%rd8481, 121098312706494698;
	// begin inline asm
	{
	.reg .u64 c;
	.reg .u64 t;
	.reg .u64 nc;
	mad.lo.cc.u64 c, %rd8368, %rd8476, %rd8354;
	madc.hi.cc.u64 c, %rd8368, %rd8476, 0;
	addc.cc.u64 t, %rd8376, c;
	addc.u64 nc, 0, 0;
	mad.lo.cc.u64 %rd8376, %rd8368, %rd8477, t;
	madc.hi.cc.u64 c, %rd8368, %rd8477, nc;
	addc.cc.u64 t, %rd8377, c;
	addc.u64 nc, 0, 0;
	mad.lo.cc.u64 %rd8377, %rd8368, %rd8478, t;
	madc.hi.cc.u64 c, %rd8368, %rd8478, nc;
	addc.cc.u64 t, %rd8378, c;
	addc.u64 nc, 0, 0;
	mad.lo.cc.u64 %rd8378, %rd8368, %rd8479, t;
	madc.hi.cc.u64 c, %rd8368, %rd8479, nc;
	addc.cc.u64 t, %rd8379, c;
	addc.u64 nc, 0, 0;
	mad.lo.cc.u64 %rd8379, %rd8368, %rd8480, t;
	madc.hi.cc.u64 c, %rd8368, %rd8480, nc;
	addc.cc.u64 t, %rd8380, c;
	addc.u64 nc, 0, 0;
	mad.lo.cc.u64 %rd8380, %rd8368, %rd8481, t;
	madc.hi.cc.u64 c, %rd8368, %rd8481, nc;
	addc.cc.u64 %rd23274, %rd23274, c;
	addc.u64 %rd8406, 0, 0;
	}
	// end inline asm
	mul.lo.s64 	%rd8390, %rd8376, -8860621160618917889;
	// begin inline asm
	{
	.reg .u64 c;
	.reg .u64 t;
	.reg .u64 nc;
	mad.lo.cc.u64 c, %rd8390, %rd8476, %rd8376;
	madc.hi.cc.u64 c, %rd8390, %rd8476, 0;
	addc.cc.u64 t, %rd8377, c;
	addc.u64 nc, 0, 0;
	mad.lo.cc.u64 %rd8377, %rd8390, %rd8477, t;
	madc.hi.cc.u64 c, %rd8390, %rd8477, nc;
	addc.cc.u64 t, %rd8378, c;
	addc.u64 nc, 0, 0;
	mad.lo.cc.u64 %rd8378, %rd8390, %rd8478, t;
	madc.hi.cc.u64 c, %rd8390, %rd8478, nc;
	addc.cc.u64 t, %rd8379, c;
	addc.u64 nc, 0, 0;
	mad.lo.cc.u64 %rd8379, %rd8390, %rd8479, t;
	madc.hi.cc.u64 c, %rd8390, %rd8479, nc;
	addc.cc.u64 t, %rd8380, c;
	addc.u64 nc, 0, 0;
	mad.lo.cc.u64 %rd8380, %rd8390, %rd8480, t;
	madc.hi.cc.u64 c, %rd8390, %rd8480, nc;
	addc.cc.u64 t, %rd23274, c;
	addc.u64 nc, 0, 0;
	mad.lo.cc.u64 %rd23274, %rd8390, %rd8481, t;
	madc.hi.cc.u64 c, %rd8390, %rd8481, nc;
	addc.cc.u64 c, c, %rd8406;
	addc.u64 nc, 0, 0;
	addc.cc.u64 %rd8404, %rd8404, c;
	addc.u64 %rd8406, nc, 0;
	}
	// end inline asm
	mul.lo.s64 	%rd8413, %rd8377, -8860621160618917889;
	// begin inline asm
	{
	.reg .u64 c;
	.reg .u64 t;
	.reg .u64 nc;
	mad.lo.cc.u64 c, %rd8413, %rd8476, %rd8377;
	madc.hi.cc.u64 c, %rd8413, %rd8476, 0;
	addc.cc.u64 t, %rd8378, c;
	addc.u64 nc, 0, 0;
	mad.lo.cc.u64 %rd8378, %rd8413, %rd8477, t;
	madc.hi.cc.u64 c, %rd8413, %rd8477, nc;
	addc.cc.u64 t, %rd8379, c;
	addc.u64 nc, 0, 0;
	mad.lo.cc.u64 %rd8379, %rd8413, %rd8478, t;
	madc.hi.cc.u64 c, %rd8413, %rd8478, nc;
	addc.cc.u64 t, %rd8380, c;
	addc.u64 nc, 0, 0;
	mad.lo.cc.u64 %rd8380, %rd8413, %rd8479, t;
	madc.hi.cc.u64 c, %rd8413, %rd8479, nc;
	addc.cc.u64 t, %rd23274, c;
	addc.u64 nc, 0, 0;
	mad.lo.cc.u64 %rd23274, %rd8413, %rd8480, t;
	madc.hi.cc.u64 c, %rd8413, %rd8480, nc;
	addc.cc.u64 t, %rd8404, c;
	addc.u64 nc, 0, 0;
	mad.lo.cc.u64 %rd8404, %rd8413, %rd8481, t;
	madc.hi.cc.u64 c, %rd8413, %rd8481, nc;
	addc.cc.u64 c, c, %rd8406;
	addc.u64 nc, 0, 0;
	addc.cc.u64 %rd8427, %rd8427, c;
	addc.u64 %rd8406, nc, 0;
	}
	// end inline asm
	mul.lo.s64 	%rd8436, %rd8378, -8860621160618917889;
	// begin inline asm
	{
	.reg .u64 c;
	.reg .u64 t;
	.reg .u64 nc;
	mad.lo.cc.u64 c, %rd8436, %rd8476, %rd8378;
	madc.hi.cc.u64 c, %rd8436, %rd8476, 0;
	addc.cc.u64 t, %rd8379, c;
	addc.u64 nc, 0, 0;
	mad.lo.cc.u64 %rd8379, %rd8436, %rd8477, t;
	madc.hi.cc.u64 c, %rd8436, %rd8477, nc;
	addc.cc.u64 t, %rd8380, c;
	addc.u64 nc, 0, 0;
	mad.lo.cc.u64 %rd8380, %rd8436, %rd8478, t;
	madc.hi.cc.u64 c, %rd8436, %rd8478, nc;
	addc.cc.u64 t, %rd23274, c;
	addc.u64 nc, 0, 0;
	mad.lo.cc.u64 %rd23274, %rd8436, %rd8479, t;
	madc.hi.cc.u64 c, %rd8436, %rd8479, nc;
	addc.cc.u64 t, %rd8404, c;
	addc.u64 nc, 0, 0;
	mad.lo.cc.u64 %rd8404, %rd8436, %rd8480, t;
	madc.hi.cc.u64 c, %rd8436, %rd8480, nc;
	addc.cc.u64 t, %rd8427, c;
	addc.u64 nc, 0, 0;
	mad.lo.cc.u64 %rd8427, %rd8436, %rd8481, t;
	madc.hi.cc.u64 c, %rd8436, %rd8481, nc;
	addc.cc.u64 c, c, %rd8406;
	addc.u64 nc, 0, 0;
	addc.cc.u64 %rd8450, %rd8450, c;
	addc.u64 %rd8406, nc, 0;
	}
	// end inline asm
	mul.lo.s64 	%rd8459, %rd8379, -8860621160618917889;
	// begin inline asm
	{
	.reg .u64 c;
	.reg .u64 t;
	.reg .u64 nc;
	mad.lo.cc.u64 c, %rd8459, %rd8476, %rd8379;
	madc.hi.cc.u64 c, %rd8459, %rd8476, 0;
	addc.cc.u64 t, %rd8380, c;
	addc.u64 nc, 0, 0;
	mad.lo.cc.u64 %rd8380, %rd8459, %rd8477, t;
	madc.hi.cc.u64 c, %rd8459, %rd8477, nc;
	addc.cc.u64 t, %rd23274, c;
	addc.u64 nc, 0, 0;
	mad.lo.cc.u64 %rd23274, %rd8459, %rd8478, t;
	madc.hi.cc.u64 c, %rd8459, %rd8478, nc;
	addc.cc.u64 t, %rd8404, c;
	addc.u64 nc, 0, 0;
	mad.lo.cc.u64 %rd8404, %rd8459, %rd8479, t;
	madc.hi.cc.u64 c, %rd8459, %rd8479, nc;
	addc.cc.u64 t, %rd8427, c;
	addc.u64 nc, 0, 0;
	mad.lo.cc.u64 %rd8427, %rd8459, %rd8480, t;
	madc.hi.cc.u64 c, %rd8459, %rd8480, nc;
	addc.cc.u64 t, %rd8450, c;
	addc.u64 nc, 0, 0;
	mad.lo.cc.u64 %rd8450, %rd8459, %rd8481, t;
	madc.hi.cc.u64 c, %rd8459, %rd8481, nc;
	addc.cc.u64 c, c, %rd8406;
	addc.u64 nc, 0, 0;
	addc.cc.u64 %rd8473, %rd8473, c;
	addc.u64 %rd8406, nc, 0;
	}
	// end inline asm
	mul.lo.s64 	%rd8482, %rd8380, -8860621160618917889;
	// begin inline asm
	{
	.reg .u64 c;
	.reg .u64 t;
	.reg .u64 nc;
	mad.lo.cc.u64 c, %rd8482, %rd8476, %rd8380;
	madc.hi.cc.u64 c, %rd8482, %rd8476, 0;
	addc.cc.u64 t, %rd23274, c;
	addc.u64 nc, 0, 0;
	mad.lo.cc.u64 %rd23274, %rd8482, %rd8477, t;
	madc.hi.cc.u64 c, %rd8482, %rd8477, nc;
	addc.cc.u64 t, %rd8404, c;
	addc.u64 nc, 0, 0;
	mad.lo.cc.u64 %rd8404, %rd8482, %rd8478, t;
	madc.hi.cc.u64 c, %rd8482, %rd8478, nc;
	addc.cc.u64 t, %rd8427, c;
	addc.u64 nc, 0, 0;
	mad.lo.cc.u64 %rd8427, %rd8482, %rd8479, t;
	madc.hi.cc.u64 c, %rd8482, %rd8479, nc;
	addc.cc.u64 t, %rd8450, c;
	addc.u64 nc, 0, 0;
	mad.lo.cc.u64 %rd8450, %rd8482, %rd8480, t;
	madc.hi.cc.u64 c, %rd8482, %rd8480, nc;
	addc.cc.u64 t, %rd8473, c;
	addc.u64 nc, 0, 0;
	mad.lo.cc.u64 %rd8473, %rd8482, %rd8481, t;
	madc.hi.cc.u64 c, %rd8482, %rd8481, nc;
	addc.cc.u64 c, c, %rd8406;
	add.u64 %rd8474, %rd8474, c;
	}
	// end inline asm
	setp.lt.u64 	%p547, %rd8474, 121098312706494698;
	mov.u64 	%rd23293, %rd8474;
	mov.u64 	%rd23294, %rd8473;
	mov.u64 	%rd23295, %rd8450;
	mov.u64 	%rd23296, %rd8427;
	mov.u64 	%rd23297, %rd8404;
	@%p547 bra 	$L__BB1_1193;
	setp.ne.s64 	%p548, %rd8474, 121098312706494698;
	@%p548 bra 	$L__BB1_1192;
	setp.lt.u64 	%p549, %rd8473, -4162727106559522501;
	mov.b64 	%rd23293, 121098312706494698;
	mov.u64 	%rd23294, %rd8473;
	mov.u64 	%rd23295, %rd8450;
	mov.u64 	%rd23296, %rd8427;
	mov.u64 	%rd23297, %rd8404;
	@%p549 bra 	$L__BB1_1193;
	setp.ne.s64 	%p550, %rd8473, -4162727106559522501;
	@%p550 bra 	$L__BB1_1192;
	setp.lt.u64 	%p551, %rd8450, 1883307231910630287;
	mov.b64 	%rd23294, -4162727106559522501;
	mov.u64 	%rd23295, %rd8450;
	mov.u64 	%rd23296, %rd8427;
	mov.u64 	%rd23297, %rd8404;
	@%p551 bra 	$L__BB1_1193;
	setp.ne.s64 	%p552, %rd8450, 1883307231910630287;
	@%p552 bra 	$L__BB1_1192;
	setp.lt.u64 	%p553, %rd8427, 2230234197602682880;
	mov.b64 	%rd23295, 1883307231910630287;
	mov.u64 	%rd23296, %rd8427;
	mov.u64 	%rd23297, %rd8404;
	@%p553 bra 	$L__BB1_1193;
	setp.ne.s64 	%p554, %rd8427, 2230234197602682880;
	@%p554 bra 	$L__BB1_1192;
	setp.lt.u64 	%p555, %rd8404, 1660523435060625408;
	mov.b64 	%rd23296, 2230234197602682880;
	mov.u64 	%rd23297, %rd8404;
	@%p555 bra 	$L__BB1_1193;
	setp.eq.s64 	%p556, %rd8404, 1660523435060625408;
	setp.lt.u64 	%p557, %rd23274, -8860621160618917887;
	and.pred  	%p558, %p556, %p557;
	mov.b64 	%rd23297, 1660523435060625408;
	@%p558 bra 	$L__BB1_1193;
$L__BB1_1192:
	mov.b64 	%rd8517, -8860621160618917887;
	mov.b64 	%rd8518, 1660523435060625408;
	mov.b64 	%rd8519, 2230234197602682880;
	mov.b64 	%rd8520, 1883307231910630287;
	mov.b64 	%rd8521, -4162727106559522501;
	mov.b64 	%rd8522, 121098312706494698;
	// begin inline asm
	sub.cc.u64 %rd23274, %rd23274, %rd8517;
	subc.cc.u64 %rd23297, %rd8404, %rd8518;
	subc.cc.u64 %rd23296, %rd8427, %rd8519;
	subc.cc.u64 %rd23295, %rd8450, %rd8520;
	subc.cc.u64 %rd23294, %rd8473, %rd8521;
	subc.u64 %rd23293, %rd8474, %rd8522;
	// end inline asm
$L__BB1_1193:
	// begin inline asm
	add.cc.u64 %rd23280, %rd23197, %rd23197;
	addc.cc.u64 %rd8524, %rd23198, %rd23198;
	addc.cc.u64 %rd8525, %rd23199, %rd23199;
	addc.cc.u64 %rd8526, %rd23200, %rd23200;
	addc.cc.u64 %rd8527, %rd23201, %rd23201;
	addc.u64 %rd8528, %rd23202, %rd23202;
	// end inline asm
	setp.lt.u64 	%p559, %rd8528, 121098312706494698;
	mov.u64 	%rd23275, %rd8528;
	mov.u64 	%rd23276, %rd8527;
	mov.u64 	%rd23277, %rd8526;
	mov.u64 	%rd23278, %rd8525;
	mov.u64 	%rd23279, %rd8524;
	@%p559 bra 	$L__BB1_1204;
	setp.ne.s64 	%p560, %rd8528, 121098312706494698;
	@%p560 bra 	$L__BB1_1203;
	setp.lt.u64 	%p561, %rd8527, -4162727106559522501;
	mov.b64 	%rd23275, 121098312706494698;
	mov.u64 	%rd23276, %rd8527;
	mov.u64 	%rd23277, %rd8526;
	mov.u64 	%rd23278, %rd8525;
	mov.u64 	%rd23279, %rd8524;
	@%p561 bra 	$L__BB1_1204;
	setp.ne.s64 	%p562, %rd8527, -4162727106559522501;
	@%p562 bra 	$L__BB1_1203;
	setp.lt.u64 	%p563, %rd8526, 1883307231910630287;
	mov.b64 	%rd23276, -4162727106559522501;
	mov.u64 	%rd23277, %rd8526;
	mov.u64 	%rd23278, %rd8525;
	mov.u64 	%rd23279, %rd8524;
	@%p563 bra 	$L__BB1_1204;
	setp.ne.s64 	%p564, %rd8526, 1883307231910630287;
	@%p564 bra 	$L__BB1_1203;
	setp.lt.u64 	%p565, %rd8525, 2230234197602682880;
	mov.b64 	%rd23277, 1883307231910630287;
	mov.u64 	%rd23278, %rd8525;
	mov.u64 	%rd23279, %rd8524;
	@%p565 bra 	$L__BB1_1204;
	setp.ne.s64 	%p566, %rd8525, 2230234197602682880;
	@%p566 bra 	$L__BB1_1203;
	setp.lt.u64 	%p567, %rd8524, 1660523435060625408;
	mov.b64 	%rd23278, 2230234197602682880;
	mov.u64 	%rd23279, %rd8524;
	@%p567 bra 	$L__BB1_1204;
	setp.eq.s64 	%p568, %rd8524, 1660523435060625408;
	setp.lt.u64 	%p569, %rd23280, -8860621160618917887;
	and.pred  	%p570, %p568, %p569;
	mov.b64 	%rd23279, 1660523435060625408;
	@%p570 bra 	$L__BB1_1204;
$L__BB1_1203:
	mov.b64 	%rd8568, -8860621160618917887;
	mov.b64 	%rd8569, 1660523435060625408;
	mov.b64 	%rd8570, 2230234197602682880;
	mov.b64 	%rd8571, 1883307231910630287;
	mov.b64 	%rd8572, -4162727106559522501;
	mov.b64 	%rd8573, 121098312706494698;
	// begin inline asm
	sub.cc.u64 %rd23280, %rd23280, %rd8568;
	subc.cc.u64 %rd23279, %rd8524, %rd8569;
	subc.cc.u64 %rd23278, %rd8525, %rd8570;
	subc.cc.u64 %rd23277, %rd8526, %rd8571;
	subc.cc.u64 %rd23276, %rd8527, %rd8572;
	subc.u64 %rd23275, %rd8528, %rd8573;
	// end inline asm
$L__BB1_1204:
	// begin inline asm
	add.cc.u64 %rd23286, %rd23280, %rd23280;
	addc.cc.u64 %rd8575, %rd23279, %rd23279;
	addc.cc.u64 %rd8576, %rd23278, %rd23278;
	addc.cc.u64 %rd8577, %rd23277, %rd23277;
	addc.cc.u64 %rd8578, %rd23276, %rd23276;
	addc.u64 %rd8579, %rd23275, %rd23275;
	// end inline asm
	setp.lt.u64 	%p571, %rd8579, 121098312706494698;
	mov.u64 	%rd23281, %rd8579;
	mov.u64 	%rd23282, %rd8578;
	mov.u64 	%rd23283, %rd8577;
	mov.u64 	%rd23284, %rd8576;
	mov.u64 	%rd23285, %rd8575;
	@%p571 bra 	$L__BB1_1215;
	setp.ne.s64 	%p572, %rd8579, 121098312706494698;
	@%p572 bra 	$L__BB1_1214;
	setp.lt.u64 	%p573, %rd8578, -4162727106559522501;
	mov.b64 	%rd23281, 121098312706494698;
	mov.u64 	%rd23282, %rd8578;
	mov.u64 	%rd23283, %rd8577;
	mov.u64 	%rd23284, %rd8576;
	mov.u64 	%rd23285, %rd8575;
	@%p573 bra 	$L__BB1_1215;
	setp.ne.s64 	%p574, %rd8578, -4162727106559522501;
	@%p574 bra 	$L__BB1_1214;
	setp.lt.u64 	%p575, %rd8577, 1883307231910630287;
	mov.b64 	%rd23282, -4162727106559522501;
	mov.u64 	%rd23283, %rd8577;
	mov.u64 	%rd23284, %rd8576;
	mov.u64 	%rd23285, %rd8575;
	@%p575 bra 	$L__BB1_1215;
	setp.ne.s64 	%p576, %rd8577, 1883307231910630287;
	@%p576 bra 	$L__BB1_1214;
	setp.lt.u64 	%p577, %rd8576, 2230234197602682880;
	mov.b64 	%rd23283, 1883307231910630287;
	mov.u64 	%rd23284, %rd8576;
	mov.u64 	%rd23285, %rd8575;
	@%p577 bra 	$L__BB1_1215;
	setp.ne.s64 	%p578, %rd8576, 2230234197602682880;
	@%p578 bra 	$L__BB1_1214;
	setp.lt.u64 	%p579, %rd8575, 1660523435060625408;
	mov.b64 	%rd23284, 2230234197602682880;
	mov.u64 	%rd23285, %rd8575;
	@%p579 bra 	$L__BB1_1215;
	setp.eq.s64 	%p580, %rd8575, 1660523435060625408;
	setp.lt.u64 	%p581, %rd23286, -8860621160618917887;
	and.pred  	%p582, %p580, %p581;
	mov.b64 	%rd23285, 1660523435060625408;
	@%p582 bra 	$L__BB1_1215;
$L__BB1_1214:
	mov.b64 	%rd8619, -8860621160618917887;
	mov.b64 	%rd8620, 1660523435060625408;
	mov.b64 	%rd8621, 2230234197602682880;
	mov.b64 	%rd8622, 1883307231910630287;
	mov.b64 	%rd8623, -4162727106559522501;
	mov.b64 	%rd8624, 121098312706494698;
	// begin inline asm
	sub.cc.u64 %rd23286, %rd23286, %rd8619;
	subc.cc.u64 %rd23285, %rd8575, %rd8620;
	subc.cc.u64 %rd23284, %rd8576, %rd8621;
	subc.cc.u64 %rd23283, %rd8577, %rd8622;
	subc.cc.u64 %rd23282, %rd8578, %rd8623;
	subc.u64 %rd23281, %rd8579, %rd8624;
	// end inline asm
$L__BB1_1215:
	// begin inline asm
	add.cc.u64 %rd23292, %rd23286, %rd23286;
	addc.cc.u64 %rd8626, %rd23285, %rd23285;
	addc.cc.u64 %rd8627, %rd23284, %rd23284;
	addc.cc.u64 %rd8628, %rd23283, %rd23283;
	addc.cc.u64 %rd8629, %rd23282, %rd23282;
	addc.u64 %rd8630, %rd23281, %rd23281;
	// end inline asm
	setp.lt.u64 	%p583, %rd8630, 121098312706494698;
	mov.u64 	%rd23287, %rd8630;
	mov.u64 	%rd23288, %rd8629;
	mov.u64 	%rd23289, %rd8628;
	mov.u64 	%rd23290, %rd8627;
	mov.u64 	%rd23291, %rd8626;
	@%p583 bra 	$L__BB1_1226;
	setp.ne.s64 	%p584, %rd8630, 121098312706494698;
	@%p584 bra 	$L__BB1_1225;
	setp.lt.u64 	%p585, %rd8629, -4162727106559522501;
	mov.b64 	%rd23287, 121098312706494698;
	mov.u64 	%rd23288, %rd8629;
	mov.u64 	%rd23289, %rd8628;
	mov.u64 	%rd23290, %rd8627;
	mov.u64 	%rd23291, %rd8626;
	@%p585 bra 	$L__BB1_1226;
	setp.ne.s64 	%p586, %rd8629, -4162727106559522501;
	@%p586 bra 	$L__BB1_1225;
	setp.lt.u64 	%p587, %rd8628, 1883307231910630287;
	mov.b64 	%rd23288, -4162727106559522501;
	mov.u64 	%rd23289, %rd8628;
	mov.u64 	%rd23290, %rd8627;
	mov.u64 	%rd23291, %rd8626;
	@%p587 bra 	$L__BB1_1226;
	setp.ne.s64 	%p588, %rd8628, 1883307231910630287;
	@%p588 bra 	$L__BB1_1225;
	setp.lt.u64 	%p589, %rd8627, 2230234197602682880;
	mov.b64 	%rd23289, 1883307231910630287;
	mov.u64 	%rd23290, %rd8627;
	mov.u64 	%rd23291, %rd8626;
	@%p589 bra 	$L__BB1_1226;
	setp.ne.s64 	%p590, %rd8627, 2230234197602682880;
	@%p590 bra 	$L__BB1_1225;
	setp.lt.u64 	%p591, %rd8626, 1660523435060625408;
	mov.b64 	%rd23290, 2230234197602682880;
	mov.u64 	%rd23291, %rd8626;
	@%p591 bra 	$L__BB1_1226;
	setp.eq.s64 	%p592, %rd8626, 1660523435060625408;
	setp.lt.u64 	%p593, %rd23292, -8860621160618917887;
	and.pred  	%p594, %p592, %p593;
	mov.b64 	%rd23291, 1660523435060625408;
	@%p594 bra 	$L__BB1_1226;
$L__BB1_1225:
	mov.b64 	%rd8670, -8860621160618917887;
	mov.b64 	%rd8671, 1660523435060625408;
	mov.b64 	%rd8672, 2230234197602682880;
	mov.b64 	%rd8673, 1883307231910630287;
	mov.b64 	%rd8674, -4162727106559522501;
	mov.b64 	%rd8675, 121098312706494698;
	// begin inline asm
	sub.cc.u64 %rd23292, %rd23292, %rd8670;
	subc.cc.u64 %rd23291, %rd8626, %rd8671;
	subc.cc.u64 %rd23290, %rd8627, %rd8672;
	subc.cc.u64 %rd23289, %rd8628, %rd8673;
	subc.cc.u64 %rd23288, %rd8629, %rd8674;
	subc.u64 %rd23287, %rd8630, %rd8675;
	// end inline asm
$L__BB1_1226:
	setp.lt.u64 	%p595, %rd23287, %rd23293;
	@%p595 bra 	$L__BB1_1237;
	setp.le.u64 	%p596, %rd23287, %rd23293;
	@%p596 bra 	$L__BB1_1228;
	bra.uni 	$L__BB1_1236;
$L__BB1_1228:
	setp.lt.u64 	%p597, %rd23288, %rd23294;
	@%p597 bra 	$L__BB1_1237;
	setp.gt.u64 	%p598, %rd23288, %rd23294;
	@%p598 bra 	$L__BB1_1236;
	setp.lt.u64 	%p599, %rd23289, %rd23295;
	@%p599 bra 	$L__BB1_1237;
	setp.gt.u64 	%p600, %rd23289, %rd23295;
	@%p600 bra 	$L__BB1_1236;
	setp.lt.u64 	%p601, %rd23290, %rd23296;
	@%p601 bra 	$L__BB1_1237;
	setp.gt.u64 	%p602, %rd23290, %rd23296;
	@%p602 bra 	$L__BB1_1236;
	setp.lt.u64 	%p603, %rd23291, %rd23297;
	@%p603 bra 	$L__BB1_1237;
	setp.gt.u64 	%p604, %rd23291, %rd23297;
	setp.gt.u64 	%p605, %rd23292, %rd23274;
	or.pred  	%p606, %p604, %p605;
	@%p606 bra 	$L__BB1_1236;
	bra.uni 	$L__BB1_1237;
$L__BB1_1236:
	mov.b64 	%rd8688, -8860621160618917887;
	mov.b64 	%rd8689, 1660523435060625408;
	mov.b64 	%rd8690, 2230234197602682880;
	mov.b64 	%rd8691, 1883307231910630287;
	mov.b64 	%rd8692, -4162727106559522501;
	mov.b64 	%rd8693, 121098312706494698;
	// begin inline asm
	add.cc.u64 %rd23274, %rd23274, %rd8688;
	addc.cc.u64 %rd23297, %rd23297, %rd8689;
	addc.cc.u64 %rd23296, %rd23296, %rd8690;
	addc.cc.u64 %rd23295, %rd23295, %rd8691;
	addc.cc.u64 %rd23294, %rd23294, %rd8692;
	addc.u64 %rd23293, %rd23293, %rd8693;
	// end inline asm
$L__BB1_1237:
	// begin inline asm
	sub.cc.u64 %rd23610, %rd23274, %rd23292;
	subc.cc.u64 %rd23609, %rd23297, %rd23291;
	subc.cc.u64 %rd23608, %rd23296, %rd23290;
	subc.cc.u64 %rd23607, %rd23295, %rd23289;
	subc.cc.u64 %rd23606, %rd23294, %rd23288;
	subc.u64 %rd23605, %rd23293, %rd23287;
	// end inline asm
	bra.uni 	$L__BB1_1800;
$L__BB1_1238:
	setp.lt.u64 	%p105, %rd35, %rd23300;
	@%p105 bra 	$L__BB1_1249;
	setp.gt.u64 	%p106, %rd35, %rd23300;
	@%p106 bra 	$L__BB1_1248;
	setp.lt.u64 	%p107, %rd36, %rd23301;
	@%p107 bra 	$L__BB1_1249;
	setp.gt.u64 	%p108, %rd36, %rd23301;
	@%p108 bra 	$L__BB1_1248;
	setp.lt.u64 	%p109, %rd37, %rd23302;
	@%p109 bra 	$L__BB1_1249;
	setp.gt.u64 	%p110, %rd37, %rd23302;
	@%p110 bra 	$L__BB1_1248;
	setp.lt.u64 	%p111, %rd38, %rd23159;
	@%p111 bra 	$L__BB1_1249;
	setp.gt.u64 	%p112, %rd38, %rd23159;
	setp.gt.u64 	%p113, %rd39, %rd23160;
	or.pred  	%p114, %p112, %p113;
	@%p114 bra 	$L__BB1_1248;
	bra.uni 	$L__BB1_1249;
$L__BB1_1246:
	setp.lt.u64 	%p103, %rd34, %rd23299;
	@%p103 bra 	$L__BB1_1249;
	setp.le.u64 	%p104, %rd34, %rd23299;
	@%p104 bra 	$L__BB1_1238;
$L__BB1_1248:
	mov.b64 	%rd4444, -8860621160618917887;
	mov.b64 	%rd4445, 1660523435060625408;
	mov.b64 	%rd4446, 2230234197602682880;
	mov.b64 	%rd4447, 1883307231910630287;
	mov.b64 	%rd4448, -4162727106559522501;
	mov.b64 	%rd4449, 121098312706494698;
	// begin inline asm
	add.cc.u64 %rd23160, %rd23160, %rd4444;
	addc.cc.u64 %rd23159, %rd23159, %rd4445;
	addc.cc.u64 %rd23302, %rd23302, %rd4446;
	addc.cc.u64 %rd23301, %rd23301, %rd4447;
	addc.cc.u64 %rd23300, %rd23300, %rd4448;
	addc.u64 %rd23299, %rd23299, %rd4449;
	// end inline asm
$L__BB1_1249:
	// begin inline asm
	sub.cc.u64 %rd4450, %rd23160, %rd39;
	subc.cc.u64 %rd4451, %rd23159, %rd38;
	subc.cc.u64 %rd4452, %rd23302, %rd37;
	subc.cc.u64 %rd4453, %rd23301, %rd36;
	subc.cc.u64 %rd4454, %rd23300, %rd35;
	subc.u64 %rd4455, %rd23299, %rd34;
	// end inline asm
	// begin inline asm
	{
	.reg .u64 c;
	.reg .u64 nc;
	.reg .u64 t;
	mad.lo.cc.u64 %rd4469, %rd4450, %rd4451, 0;
	madc.hi.cc.u64 c, %rd4450, %rd4451, 0;
	madc.lo.cc.u64 %rd4470, %rd4450, %rd4452, c;
	madc.hi.cc.u64 c, %rd4450, %rd4452, 0;
	madc.lo.cc.u64 %rd4471, %rd4450, %rd4453, c;
	madc.hi.cc.u64 c, %rd4450, %rd4453, 0;
	madc.lo.cc.u64 %rd4472, %rd4450, %rd4454, c;
	madc.hi.cc.u64 c, %rd4450, %rd4454, 0;
	madc.lo.cc.u64 %rd4473, %rd4450, %rd4455, c;
	madc.hi.u64 %rd4474, %rd4450, %rd4455, 0;
	mad.lo.cc.u64 %rd4471, %rd4451, %rd4452, %rd4471;
	madc.hi.cc.u64 c, %rd4451, %rd4452, 0;
	addc.cc.u64 t, %rd4472, c;
	addc.u64 nc, 0, 0;
	mad.lo.cc.u64 %rd4472, %rd4451, %rd4453, t;
	madc.hi.cc.u64 c, %rd4451, %rd4453, nc;
	addc.cc.u64 t, %rd4473, c;
	addc.u64 nc, 0, 0;
	mad.lo.cc.u64 %rd4473, %rd4451, %rd4454, t;
	madc.hi.cc.u64 c, %rd4451, %rd4454, nc;
	addc.cc.u64 t, %rd4474, c;
	addc.u64 nc, 0, 0;
	mad.lo.cc.u64 %rd4474, %rd4451, %rd4455, t;
	madc.hi.u64 %rd4475, %rd4451, %rd4455, nc;
	mad.lo.cc.u64 %rd4473, %rd4452, %rd4453, %rd4473;
	madc.hi.cc.u64 c, %rd4452, %rd4453, 0;
	addc.cc.u64 t, %rd4474, c;
	addc.u64 nc, 0, 0;
	mad.lo.cc.u64 %rd4474, %rd4452, %rd4454, t;
	madc.hi.cc.u64 c, %rd4452, %rd4454, nc;
	addc.cc.u64 t, %rd4475, c;
	addc.u64 nc, 0, 0;
	mad.lo.cc.u64 %rd4475, %rd4452, %rd4455, t;
	madc.hi.u64 %rd4476, %rd4452, %rd4455, nc;
	mad.lo.cc.u64 %rd4475, %rd4453, %rd4454, %rd4475;
	madc.hi.cc.u64 c, %rd4453, %rd4454, 0;
	addc.cc.u64 t, %rd4476, c;
	addc.u64 nc, 0, 0;
	mad.lo.cc.u64 %rd4476, %rd4453, %rd4455, t;
	madc.hi.u64 %rd4477, %rd4453, %rd4455, nc;
	mad.lo.cc.u64 %rd4477, %rd4454, %rd4455, %rd4477;
	madc.hi.u64 %rd4478, %rd4454, %rd4455, 0;
	}
	// end inline asm
	shr.u64 	%rd4648, %rd4478, 63;
	mov.b64 	{%r55, %r56}, %rd4478;
	mov.b64 	{%r57, %r58}, %rd4477;
	shf.l.wrap.b32 	%r59, %r58, %r55, 1;
	shf.l.wrap.b32 	%r60, %r55, %r56, 1;
	mov.b64 	%rd4625, {%r59, %r60};
	mov.b64 	{%r61, %r62}, %rd4476;
	shf.l.wrap.b32 	%r63, %r62, %r57, 1;
	shf.l.wrap.b32 	%r64, %r57, %r58, 1;
	mov.b64 	%rd4602, {%r63, %r64};
	mov.b64 	{%r65, %r66}, %rd4475;
	shf.l.wrap.b32 	%r67, %r66, %r61, 1;
	shf.l.wrap.b32 	%r68, %r61, %r62, 1;
	mov.b64 	%rd4579, {%r67, %r68};
	mov.b64 	{%r69, %r70}, %rd4474;
	shf.l.wrap.b32 	%r71, %r70, %r65, 1;
	shf.l.wrap.b32 	%r72, %r65, %r66, 1;
	mov.b64 	%rd4556, {%r71, %r72};
	mov.b64 	{%r73, %r74}, %rd4473;
	shf.l.wrap.b32 	%r75, %r74, %r69, 1;
	shf.l.wrap.b32 	%r76, %r69, %r70, 1;
	mov.b64 	%rd23310, {%r75, %r76};
	mov.b64 	{%r77, %r78}, %rd4472;
	shf.l.wrap.b32 	%r79, %r78, %r73, 1;
	shf.l.wrap.b32 	%r80, %r73, %r74, 1;
	mov.b64 	%rd4533, {%r79, %r80};
	mov.b64 	{%r81, %r82}, %rd4471;
	shf.l.wrap.b32 	%r83, %r82, %r77, 1;
	shf.l.wrap.b32 	%r84, %r77, %r78, 1;
	mov.b64 	%rd4532, {%r83, %r84};
	mov.b64 	{%r85, %r86}, %rd4470;
	shf.l.wrap.b32 	%r87, %r86, %r81, 1;
	shf.l.wrap.b32 	%r88, %r81, %r82, 1;
	mov.b64 	%rd4531, {%r87, %r88};
	mov.b64 	{%r89, %r90}, %rd4469;
	shf.l.wrap.b32 	%r91, %r90, %r85, 1;
	shf.l.wrap.b32 	%r92, %r85, %r86, 1;
	mov.b64 	%rd4530, {%r91, %r92};
	shl.b64 	%rd4529, %rd4469, 1;
	// begin inline asm
	{
	mad.lo.cc.u64 %rd4528, %rd4450, %rd4450, 0;
	madc.hi.cc.u64 %rd4529, %rd4450, %rd4450, %rd4529;
	madc.lo.cc.u64 %rd4530, %rd4451, %rd4451, %rd4530;
	madc.hi.cc.u64 %rd4531, %rd4451, %rd4451, %rd4531;
	madc.lo.cc.u64 %rd4532, %rd4452, %rd4452, %rd4532;
	madc.hi.cc.u64 %rd4533, %rd4452, %rd4452, %rd4533;
	madc.lo.cc.u64 %rd23310, %rd4453, %rd4453, %rd23310;
	madc.hi.cc.u64 %rd4556, %rd4453, %rd4453, %rd4556;
	madc.lo.cc.u64 %rd4579, %rd4454, %rd4454, %rd4579;
	madc.hi.cc.u64 %rd4602, %rd4454, %rd4454, %rd4602;
	madc.lo.cc.u64 %rd4625, %rd4455, %rd4455, %rd4625;
	madc.hi.u64 %rd4648, %rd4455, %rd4455, %rd4648;
	}
	// end inline asm
	mul.lo.s64 	%rd4542, %rd4528, -8860621160618917889;
	mov.b64 	%rd4650, -8860621160618917887;
	mov.b64 	%rd4651, 1660523435060625408;
	mov.b64 	%rd4652, 2230234197602682880;
	mov.b64 	%rd4653, 1883307231910630287;
	mov.b64 	%rd4654, -4162727106559522501;
	mov.b64 	%rd4655, 121098312706494698;
	// begin inline asm
	{
	.reg .u64 c;
	.reg .u64 t;
	.reg .u64 nc;
	mad.lo.cc.u64 c, %rd4542, %rd4650, %rd4528;
	madc.hi.cc.u64 c, %rd4542, %rd4650, 0;
	addc.cc.u64 t, %rd4529, c;
	addc.u64 nc, 0, 0;
	mad.lo.cc.u64 %rd4529, %rd4542, %rd4651, t;
	madc.hi.cc.u64 c, %rd4542, %rd4651, nc;
	addc.cc.u64 t, %rd4530, c;
	addc.u64 nc, 0, 0;
	mad.lo.cc.u64 %rd4530, %rd4542, %rd4652, t;
	madc.hi.cc.u64 c, %rd4542, %rd4652, nc;
	addc.cc.u64 t, %rd4531, c;
	addc.u64 nc, 0, 0;
	mad.lo.cc.u64 %rd4531, %rd4542, %rd4653, t;
	madc.hi.cc.u64 c, %rd4542, %rd4653, nc;
	addc.cc.u64 t, %rd4532, c;
	addc.u64 nc, 0, 0;
	mad.lo.cc.u64 %rd4532, %rd4542, %rd4654, t;
	madc.hi.cc.u64 c, %rd4542, %rd4654, nc;
	addc.cc.u64 t, %rd4533, c;
	addc.u64 nc, 0, 0;
	mad.lo.cc.u64 %rd4533, %rd4542, %rd4655, t;
	madc.hi.cc.u64 c, %rd4542, %rd4655, nc;
	addc.cc.u64 %rd23310, %rd23310, c;
	addc.u64 %rd4580, 0, 0;
	}
	// end inline asm
	mul.lo.s64 	%rd4564, %rd4529, -8860621160618917889;
	// begin inline asm
	{
	.reg .u64 c;
	.reg .u64 t;
	.reg .u64 nc;
	mad.lo.cc.u64 c, %rd4564, %rd4650, %rd4529;
	madc.hi.cc.u64 c, %rd4564, %rd4650, 0;
	addc.cc.u64 t, %rd4530, c;
	addc.u64 nc, 0, 0;
	mad.lo.cc.u64 %rd4530, %rd4564, %rd4651, t;
	madc.hi.cc.u64 c, %rd4564, %rd4651, nc;
	addc.cc.u64 t, %rd4531, c;
	addc.u64 nc, 0, 0;
	mad.lo.cc.u64 %rd4531, %rd4564, %rd4652, t;
	madc.hi.cc.u64 c, %rd4564, %rd4652, nc;
	addc.cc.u64 t, %rd4532, c;
	addc.u64 nc, 0, 0;
	mad.lo.cc.u64 %rd4532, %rd4564, %rd4653, t;
	madc.hi.cc.u64 c, %rd4564, %rd4653, nc;
	addc.cc.u64 t, %rd4533, c;
	addc.u64 nc, 0, 0;
	mad.lo.cc.u64 %rd4533, %rd4564, %rd4654, t;
	madc.hi.cc.u64 c, %rd4564, %rd4654, nc;
	addc.cc.u64 t, %rd23310, c;
	addc.u64 nc, 0, 0;
	mad.lo.cc.u64 %rd23310, %rd4564, %rd4655, t;
	madc.hi.cc.u64 c, %rd4564, %rd4655, nc;
	addc.cc.u64 c, c, %rd4580;
	addc.u64 nc, 0, 0;
	addc.cc.u64 %rd4556, %rd4556, c;
	addc.u64 %rd4580, nc, 0;
	}
	// end inline asm
	mul.lo.s64 	%rd4587, %rd4530, -8860621160618917889;
	// begin inline asm
	{
	.reg .u64 c;
	.reg .u64 t;
	.reg .u64 nc;
	mad.lo.cc.u64 c, %rd4587, %rd4650, %rd4530;
	madc.hi.cc.u64 c, %rd4587, %rd4650, 0;
	addc.cc.u64 t, %rd4531, c;
	addc.u64 nc, 0, 0;
	mad.lo.cc.u64 %rd4531, %rd4587, %rd4651, t;
	madc.hi.cc.u64 c, %rd4587, %rd4651, nc;
	addc.cc.u64 t, %rd4532, c;
	addc.u64 nc, 0, 0;
	mad.lo.cc.u64 %rd4532, %rd4587, %rd4652, t;
	madc.hi.cc.u64 c, %rd4587, %rd4652, nc;
	addc.cc.u64 t, %rd4533, c;
	addc.u64 nc, 0, 0;
	mad.lo.cc.u64 %rd4533, %rd4587, %rd4653, t;
	madc.hi.cc.u64 c, %rd4587, %rd4653, nc;
	addc.cc.u64 t, %rd23310, c;
	addc.u64 nc, 0, 0;
	mad.lo.cc.u64 %rd23310, %rd4587, %rd4654, t;
	madc.hi.cc.u64 c, %rd4587, %rd4654, nc;
	addc.cc.u64 t, %rd4556, c;
	addc.u64 nc, 0, 0;
	mad.lo.cc.u64 %rd4556, %rd4587, %rd4655, t;
	madc.hi.cc.u64 c, %rd4587, %rd4655, nc;
	addc.cc.u64 c, c, %rd4580;
	addc.u64 nc, 0, 0;
	addc.cc.u64 %rd4579, %rd4579, c;
	addc.u64 %rd4580, nc, 0;
	}
	// end inline asm
	mul.lo.s64 	%rd4610, %rd4531, -8860621160618917889;
	// begin inline asm
	{
	.reg .u64 c;
	.reg .u64 t;
	.reg .u64 nc;
	mad.lo.cc.u64 c, %rd4610, %rd4650, %rd4531;
	madc.hi.cc.u64 c, %rd4610, %rd4650, 0;
	addc.cc.u64 t, %rd4532, c;
	addc.u64 nc, 0, 0;
	mad.lo.cc.u64 %rd4532, %rd4610, %rd4651, t;
	madc.hi.cc.u64 c, %rd4610, %rd4651, nc;
	addc.cc.u64 t, %rd4533, c;
	addc.u64 nc, 0, 0;
	mad.lo.cc.u64 %rd4533, %rd4610, %rd4652, t;
	madc.hi.cc.u64 c, %rd4610, %rd4652, nc;
	addc.cc.u64 t, %rd23310, c;
	addc.u64 nc, 0, 0;
	mad.lo.cc.u64 %rd23310, %rd4610, %rd4653, t;
	madc.hi.cc.u64 c, %rd4610, %rd4653, nc;
	addc.cc.u64 t, %rd4556, c;
	addc.u64 nc, 0, 0;
	mad.lo.cc.u64 %rd4556, %rd4610, %rd4654, t;
	madc.hi.cc.u64 c, %rd4610, %rd4654, nc;
	addc.cc.u64 t, %rd4579, c;
	addc.u64 nc, 0, 0;
	mad.lo.cc.u64 %rd4579, %rd4610, %rd4655, t;
	madc.hi.cc.u64 c, %rd4610, %rd4655, nc;
	addc.cc.u64 c, c, %rd4580;
	addc.u64 nc, 0, 0;
	addc.cc.u64 %rd4602, %rd4602, c;
	addc.u64 %rd4580, nc, 0;
	}
	// end inline asm
	mul.lo.s64 	%rd4633, %rd4532, -8860621160618917889;
	// begin inline asm
	{
	.reg .u64 c;
	.reg .u64 t;
	.reg .u64 nc;
	mad.lo.cc.u64 c, %rd4633, %rd4650, %rd4532;
	madc.hi.cc.u64 c, %rd4633, %rd4650, 0;
	addc.cc.u64 t, %rd4533, c;
	addc.u64 nc, 0, 0;
	mad.lo.cc.u64 %rd4533, %rd4633, %rd4651, t;
	madc.hi.cc.u64 c, %rd4633, %rd4651, nc;
	addc.cc.u64 t, %rd23310, c;
	addc.u64 nc, 0, 0;
	mad.lo.cc.u64 %rd23310, %rd4633, %rd4652, t;
	madc.hi.cc.u64 c, %rd4633, %rd4652, nc;
	addc.cc.u64 t, %rd4556, c;
	addc.u64 nc, 0, 0;
	mad.lo.cc.u64 %rd4556, %rd4633, %rd4653, t;
	madc.hi.cc.u64 c, %rd4633, %rd4653, nc;
	addc.cc.u64 t, %rd4579, c;
	addc.u64 nc, 0, 0;
	mad.lo.cc.u64 %rd4579, %rd4633, %rd4654, t;
	madc.hi.cc.u64 c, %rd4633, %rd4654, nc;
	addc.cc.u64 t, %rd4602, c;
	addc.u64 nc, 0, 0;
	mad.lo.cc.u64 %rd4602, %rd4633, %rd4655, t;
	madc.hi.cc.u64 c, %rd4633, %rd4655, nc;
	addc.cc.u64 c, c, %rd4580;
	addc.u64 nc, 0, 0;
	addc.cc.u64 %rd4625, %rd4625, c;
	addc.u64 %rd4580, nc, 0;
	}
	// end inline asm
	mul.lo.s64 	%rd4656, %rd4533, -8860621160618917889;
	// begin inline asm
	{
	.reg .u64 c;
	.reg .u64 t;
	.reg .u64 nc;
	mad.lo.cc.u64 c, %rd4656, %rd4650, %rd4533;
	madc.hi.cc.u64 c, %rd4656, %rd4650, 0;
	addc.cc.u64 t, %rd23310, c;
	addc.u64 nc, 0, 0;
	mad.lo.cc.u64 %rd23310, %rd4656, %rd4651, t;
	madc.hi.cc.u64 c, %rd4656, %rd4651, nc;
	addc.cc.u64 t, %rd4556, c;
	addc.u64 nc, 0, 0;
	mad.lo.cc.u64 %rd4556, %rd4656, %rd4652, t;
	madc.hi.cc.u64 c, %rd4656, %rd4652, nc;
	addc.cc.u64 t, %rd4579, c;
	addc.u64 nc, 0, 0;
	mad.lo.cc.u64 %rd4579, %rd4656, %rd4653, t;
	madc.hi.cc.u64 c, %rd4656, %rd4653, nc;
	addc.cc.u64 t, %rd4602, c;
	addc.u64 nc, 0, 0;
	mad.lo.cc.u64 %rd4602, %rd4656, %rd4654, t;
	madc.hi.cc.u64 c, %rd4656, %rd4654, nc;
	addc.cc.u64 t, %rd4625, c;
	addc.u64 nc, 0, 0;
	mad.lo.cc.u64 %rd4625, %rd4656, %rd4655, t;
	madc.hi.cc.u64 c, %rd4656, %rd4655, nc;
	addc.cc.u64 c, c, %rd4580;
	add.u64 %rd4648, %rd4648, c;
	}
	// end inline asm
	setp.lt.u64 	%p115, %rd4648, 121098312706494698;
	mov.u64 	%rd23305, %rd4648;
	mov.u64 	%rd23306, %rd4625;
	mov.u64 	%rd23307, %rd4602;
	mov.u64 	%rd23308, %rd4579;
	mov.u64 	%rd23309, %rd4556;
	@%p115 bra 	$L__BB1_1260;
	setp.ne.s64 	%p116, %rd4648, 121098312706494698;
	@%p116 bra 	$L__BB1_1259;
	setp.lt.u64 	%p117, %rd4625, -4162727106559522501;
	mov.b64 	%rd23305, 121098312706494698;
	mov.u64 	%rd23306, %rd4625;
	mov.u64 	%rd23307, %rd4602;
	mov.u64 	%rd23308, %rd4579;
	mov.u64 	%rd23309, %rd4556;
	@%p117 bra 	$L__BB1_1260;
	setp.ne.s64 	%p118, %rd4625, -4162727106559522501;
	@%p118 bra 	$L__BB1_1259;
	setp.lt.u64 	%p119, %rd4602, 1883307231910630287;
	mov.b64 	%rd23306, -4162727106559522501;
	mov.u64 	%rd23307, %rd4602;
	mov.u64 	%rd23308, %rd4579;
	mov.u64 	%rd23309, %rd4556;
	@%p119 bra 	$L__BB1_1260;
	setp.ne.s64 	%p120, %rd4602, 1883307231910630287;
	@%p120 bra 	$L__BB1_1259;
	setp.lt.u64 	%p121, %rd4579, 2230234197602682880;
	mov.b64 	%rd23307, 1883307231910630287;
	mov.u64 	%rd23308, %rd4579;
	mov.u64 	%rd23309, %rd4556;
	@%p121 bra 	$L__BB1_1260;
	setp.ne.s64 	%p122, %rd4579, 2230234197602682880;
	@%p122 bra 	$L__BB1_1259;
	setp.lt.u64 	%p123, %rd4556, 1660523435060625408;
	mov.b64 	%rd23308, 2230234197602682880;
	mov.u64 	%rd23309, %rd4556;
	@%p123 bra 	$L__BB1_1260;
	setp.eq.s64 	%p124, %rd4556, 1660523435060625408;
	setp.lt.u64 	%p125, %rd23310, -8860621160618917887;
	and.pred  	%p126, %p124, %p125;
	mov.b64 	%rd23309, 1660523435060625408;
	@%p126 bra 	$L__BB1_1260;
$L__BB1_1259:
	mov.b64 	%rd4691, -8860621160618917887;
	mov.b64 	%rd4692, 1660523435060625408;
	mov.b64 	%rd4693, 2230234197602682880;
	mov.b64 	%rd4694, 1883307231910630287;
	mov.b64 	%rd4695, -4162727106559522501;
	mov.b64 	%rd4696, 121098312706494698;
	// begin inline asm
	sub.cc.u64 %rd23310, %rd23310, %rd4691;
	subc.cc.u64 %rd23309, %rd4556, %rd4692;
	subc.cc.u64 %rd23308, %rd4579, %rd4693;
	subc.cc.u64 %rd23307, %rd4602, %rd4694;
	subc.cc.u64 %rd23306, %rd4625, %rd4695;
	subc.u64 %rd23305, %rd4648, %rd4696;
	// end inline asm
$L__BB1_1260:
	// begin inline asm
	add.cc.u64 %rd23316, %rd23310, %rd23310;
	addc.cc.u64 %rd4698, %rd23309, %rd23309;
	addc.cc.u64 %rd4699, %rd23308, %rd23308;
	addc.cc.u64 %rd4700, %rd23307, %rd23307;
	addc.cc.u64 %rd4701, %rd23306, %rd23306;
	addc.u64 %rd4702, %rd23305, %rd23305;
	// end inline asm
	setp.lt.u64 	%p127, %rd4702, 121098312706494698;
	mov.u64 	%rd23311, %rd4702;
	mov.u64 	%rd23312, %rd4701;
	mov.u64 	%rd23313, %rd4700;
	mov.u64 	%rd23314, %rd4699;
	mov.u64 	%rd23315, %rd4698;
	@%p127 bra 	$L__BB1_1271;
	setp.ne.s64 	%p128, %rd4702, 121098312706494698;
	@%p128 bra 	$L__BB1_1270;
	setp.lt.u64 	%p129, %rd4701, -4162727106559522501;
	mov.b64 	%rd23311, 121098312706494698;
	mov.u64 	%rd23312, %rd4701;
	mov.u64 	%rd23313, %rd4700;
	mov.u64 	%rd23314, %rd4699;
	mov.u64 	%rd23315, %rd4698;
	@%p129 bra 	$L__BB1_1271;
	setp.ne.s64 	%p130, %rd4701, -4162727106559522501;
	@%p130 bra 	$L__BB1_1270;
	setp.lt.u64 	%p131, %rd4700, 1883307231910630287;
	mov.b64 	%rd23312, -4162727106559522501;
	mov.u64 	%rd23313, %rd4700;
	mov.u64 	%rd23314, %rd4699;
	mov.u64 	%rd23315, %rd4698;
	@%p131 bra 	$L__BB1_1271;
	setp.ne.s64 	%p132, %rd4700, 1883307231910630287;
	@%p132 bra 	$L__BB1_1270;
	setp.lt.u64 	%p133, %rd4699, 2230234197602682880;
	mov.b64 	%rd23313, 1883307231910630287;
	mov.u64 	%rd23314, %rd4699;
	mov.u64 	%rd23315, %rd4698;
	@%p133 bra 	$L__BB1_1271;
	setp.ne.s64 	%p134, %rd4699, 2230234197602682880;
	@%p134 bra 	$L__BB1_1270;
	setp.lt.u64 	%p135, %rd4698, 1660523435060625408;
	mov.b64 	%rd23314, 2230234197602682880;
	mov.u64 	%rd23315, %rd4698;
	@%p135 bra 	$L__BB1_1271;
	setp.eq.s64 	%p136, %rd4698, 1660523435060625408;
	setp.lt.u64 	%p137, %rd23316, -8860621160618917887;
	and.pred  	%p138, %p136, %p137;
	mov.b64 	%rd23315, 1660523435060625408;
	@%p138 bra 	$L__BB1_1271;
$L__BB1_1270:
	mov.b64 	%rd4742, -8860621160618917887;
	mov.b64 	%rd4743, 1660523435060625408;
	mov.b64 	%rd4744, 2230234197602682880;
	mov.b64 	%rd4745, 1883307231910630287;
	mov.b64 	%rd4746, -4162727106559522501;
	mov.b64 	%rd4747, 121098312706494698;
	// begin inline asm
	sub.cc.u64 %rd23316, %rd23316, %rd4742;
	subc.cc.u64 %rd23315, %rd4698, %rd4743;
	subc.cc.u64 %rd23314, %rd4699, %rd4744;
	subc.cc.u64 %rd23313, %rd4700, %rd4745;
	subc.cc.u64 %rd23312, %rd4701, %rd4746;
	subc.u64 %rd23311, %rd4702, %rd4747;
	// end inline asm
$L__BB1_1271:
	// begin inline asm
	add.cc.u64 %rd23322, %rd23316, %rd23316;
	addc.cc.u64 %rd4749, %rd23315, %rd23315;
	addc.cc.u64 %rd4750, %rd23314, %rd23314;
	addc.cc.u64 %rd4751, %rd23313, %rd23313;
	addc.cc.u64 %rd4752, %rd23312, %rd23312;
	addc.u64 %rd4753, %rd23311, %rd23311;
	// end inline asm
	setp.lt.u64 	%p139, %rd4753, 121098312706494698;
	mov.u64 	%rd23317, %rd4753;
	mov.u64 	%rd23318, %rd4752;
	mov.u64 	%rd23319, %rd4751;
	mov.u64 	%rd23320, %rd4750;
	mov.u64 	%rd23321, %rd4749;
	@%p139 bra 	$L__BB1_1282;
	setp.ne.s64 	%p140, %rd4753, 121098312706494698;
	@%p140 bra 	$L__BB1_1281;
	setp.lt.u64 	%p141, %rd4752, -4162727106559522501;
	mov.b64 	%rd23317, 121098312706494698;
	mov.u64 	%rd23318, %rd4752;
	mov.u64 	%rd23319, %rd4751;
	mov.u64 	%rd23320, %rd4750;
	mov.u64 	%rd23321, %rd4749;
	@%p141 bra 	$L__BB1_1282;
	setp.ne.s64 	%p142, %rd4752, -4162727106559522501;
	@%p142 bra 	$L__BB1_1281;
	setp.lt.u64 	%p143, %rd4751, 1883307231910630287;
	mov.b64 	%rd23318, -4162727106559522501;
	mov.u64 	%rd23319, %rd4751;
	mov.u64 	%rd23320, %rd4750;
	mov.u64 	%rd23321, %rd4749;
	@%p143 bra 	$L__BB1_1282;
	setp.ne.s64 	%p144, %rd4751, 1883307231910630287;
	@%p144 bra 	$L__BB1_1281;
	setp.lt.u64 	%p145, %rd4750, 2230234197602682880;
	mov.b64 	%rd23319, 1883307231910630287;
	mov.u64 	%rd23320, %rd4750;
	mov.u64 	%rd23321, %rd4749;
	@%p145 bra 	$L__BB1_1282;
	setp.ne.s64 	%p146, %rd4750, 2230234197602682880;
	@%p146 bra 	$L__BB1_1281;
	setp.lt.u64 	%p147, %rd4749, 1660523435060625408;
	mov.b64 	%rd23320, 2230234197602682880;
	mov.u64 	%rd23321, %rd4749;
	@%p147 bra 	$L__BB1_1282;
	setp.eq.s64 	%p148, %rd4749, 1660523435060625408;
	setp.lt.u64 	%p149, %rd23322, -8860621160618917887;
	and.pred  	%p150, %p148, %p149;
	mov.b64 	%rd23321, 1660523435060625408;
	@%p150 bra 	$L__BB1_1282;
$L__BB1_1281:
	mov.b64 	%rd4793, -8860621160618917887;
	mov.b64 	%rd4794, 1660523435060625408;
	mov.b64 	%rd4795, 2230234197602682880;
	mov.b64 	%rd4796, 1883307231910630287;
	mov.b64 	%rd4797, -4162727106559522501;
	mov.b64 	%rd4798, 121098312706494698;
	// begin inline asm
	sub.cc.u64 %rd23322, %rd23322, %rd4793;
	subc.cc.u64 %rd23321, %rd4749, %rd4794;
	subc.cc.u64 %rd23320, %rd4750, %rd4795;
	subc.cc.u64 %rd23319, %rd4751, %rd4796;
	subc.cc.u64 %rd23318, %rd4752, %rd4797;
	subc.u64 %rd23317, %rd4753, %rd4798;
	// end inline asm
$L__BB1_1282:
	// begin inline asm
	{
	.reg .u64 c;
	.reg .u64 nc;
	.reg .u64 t;
	mad.lo.cc.u64 %rd4835, %rd4450, %rd23322, 0;
	madc.hi.cc.u64 c, %rd4450, %rd23322, 0;
	madc.lo.cc.u64 %rd4857, %rd4450, %rd23321, c;
	madc.hi.cc.u64 c, %rd4450, %rd23321, 0;
	madc.lo.cc.u64 %rd4858, %rd4450, %rd23320, c;
	madc.hi.cc.u64 c, %rd4450, %rd23320, 0;
	madc.lo.cc.u64 %rd4859, %rd4450, %rd23319, c;
	madc.hi.cc.u64 c, %rd4450, %rd23319, 0;
	madc.lo.cc.u64 %rd4860, %rd4450, %rd23318, c;
	madc.hi.cc.u64 c, %rd4450, %rd23318, 0;
	madc.lo.cc.u64 %rd4861, %rd4450, %rd23317, c;
	madc.hi.u64 %rd23328, %rd4450, %rd23317, 0;
	mad.lo.cc.u64 %rd4857, %rd4451, %rd23322, %rd4857;
	madc.hi.cc.u64 c, %rd4451, %rd23322, 0;
	addc.cc.u64 t, %rd4858, c;
	addc.u64 nc, 0, 0;
	mad.lo.cc.u64 %rd4858, %rd4451, %rd23321, t;
	madc.hi.cc.u64 c, %rd4451, %rd23321, nc;
	addc.cc.u64 t, %rd4859, c;
	addc.u64 nc, 0, 0;
	mad.lo.cc.u64 %rd4859, %rd4451, %rd23320, t;
	madc.hi.cc.u64 c, %rd4451, %rd23320, nc;
	addc.cc.u64 t, %rd4860, c;
	addc.u64 nc, 0, 0;
	mad.lo.cc.u64 %rd4860, %rd4451, %rd23319, t;
	madc.hi.cc.u64 c, %rd4451, %rd23319, nc;
	addc.cc.u64 t, %rd4861, c;
	addc.u64 nc, 0, 0;
	mad.lo.cc.u64 %rd4861, %rd4451, %rd23318, t;
	madc.hi.cc.u64 c, %rd4451, %rd23318, nc;
	addc.cc.u64 t, %rd23328, c;
	addc.u64 nc, 0, 0;
	mad.lo.cc.u64 %rd23328, %rd4451, %rd23317, t;
	madc.hi.u64 %rd4885, %rd4451, %rd23317, nc;
	mad.lo.cc.u64 %rd4858, %rd4452, %rd23322, %rd4858;
	madc.hi.cc.u64 c, %rd4452, %rd23322, 0;
	addc.cc.u64 t, %rd4859, c;
	addc.u64 nc, 0, 0;
	mad.lo.cc.u64 %rd4859, %rd4452, %rd23321, t;
	madc.hi.cc.u64 c, %rd4452, %rd23321, nc;
	addc.cc.u64 t, %rd4860, c;
	addc.u64 nc, 0, 0;
	mad.lo.cc.u64 %rd4860, %rd4452, %rd23320, t;
	madc.hi.cc.u64 c, %rd4452, %rd23320, nc;
	addc.cc.u64 t, %rd4861, c;
	addc.u64 nc, 0, 0;
	mad.lo.cc.u64 %rd4861, %rd4452, %rd23319, t;
	madc.hi.cc.u64 c, %rd4452, %rd23319, nc;
	addc.cc.u64 t, %rd23328, c;
	addc.u64 nc, 0, 0;
	mad.lo.cc.u64 %rd23328, %rd4452, %rd23318, t;
	madc.hi.cc.u64 c, %rd4452, %rd23318, nc;
	addc.cc.u64 t, %rd4885, c;
	addc.u64 nc, 0, 0;
	mad.lo.cc.u64 %rd4885, %rd4452, %rd23317, t;
	madc.hi.u64 %rd4908, %rd4452, %rd23317, nc;
	mad.lo.cc.u64 %rd4859, %rd4453, %rd23322, %rd4859;
	madc.hi.cc.u64 c, %rd4453, %rd23322, 0;
	addc.cc.u64 t, %rd4860, c;
	addc.u64 nc, 0, 0;
	mad.lo.cc.u64 %rd4860, %rd4453, %rd23321, t;
	madc.hi.cc.u64 c, %rd4453, %rd23321, nc;
	addc.cc.u64 t, %rd4861, c;
	addc.u64 nc, 0, 0;
	mad.lo.cc.u64 %rd4861, %rd4453, %rd23320, t;
	madc.hi.cc.u64 c, %rd4453, %rd23320, nc;
	addc.cc.u64 t, %rd23328, c;
	addc.u64 nc, 0, 0;
	mad.lo.cc.u64 %rd23328, %rd4453, %rd23319, t;
	madc.hi.cc.u64 c, %rd4453, %rd23319, nc;
	addc.cc.u64 t, %rd4885, c;
	addc.u64 nc, 0, 0;
	mad.lo.cc.u64 %rd4885, %rd4453, %rd23318, t;
	madc.hi.cc.u64 c, %rd4453, %rd23318, nc;
	addc.cc.u64 t, %rd4908, c;
	addc.u64 nc, 0, 0;
	mad.lo.cc.u64 %rd4908, %rd4453, %rd23317, t;
	madc.hi.u64 %rd4931, %rd4453, %rd23317, nc;
	mad.lo.cc.u64 %rd4860, %rd4454, %rd23322, %rd4860;
	madc.hi.cc.u64 c, %rd4454, %rd23322, 0;
	addc.cc.u64 t, %rd4861, c;
	addc.u64 nc, 0, 0;
	mad.lo.cc.u64 %rd4861, %rd4454, %rd23321, t;
	madc.hi.cc.u64 c, %rd4454, %rd23321, nc;
	addc.cc.u64 t, %rd23328, c;
	addc.u64 nc, 0, 0;
	mad.lo.cc.u64 %rd23328, %rd4454, %rd23320, t;
	madc.hi.cc.u64 c, %rd4454, %rd23320, nc;
	addc.cc.u64 t, %rd4885, c;
	addc.u64 nc, 0, 0;
	mad.lo.cc.u64 %rd4885, %rd4454, %rd23319, t;
	madc.hi.cc.u64 c, %rd4454, %rd23319, nc;
	addc.cc.u64 t, %rd4908, c;
	addc.u64 nc, 0, 0;
	mad.lo.cc.u64 %rd4908, %rd4454, %rd23318, t;
	madc.hi.cc.u64 c, %rd4454, %rd23318, nc;
	addc.cc.u64 t, %rd4931, c;
	addc.u64 nc, 0, 0;
	mad.lo.cc.u64 %rd4931, %rd4454, %rd23317, t;
	madc.hi.u64 %rd4954, %rd4454, %rd23317, nc;
	mad.lo.cc.u64 %rd4861, %rd4455, %rd23322, %rd4861;
	madc.hi.cc.u64 c, %rd4455, %rd23322, 0;
	addc.cc.u64 t, %rd23328, c;
	addc.u64 nc, 0, 0;
	mad.lo.cc.u64 %rd23328, %rd4455, %rd23321, t;
	madc.hi.cc.u64 c, %rd4455, %rd23321, nc;
	addc.cc.u64 t, %rd4885, c;
	addc.u64 nc, 0, 0;
	mad.lo.cc.u64 %rd4885, %rd4455, %rd23320, t;
	madc.hi.cc.u64 c, %rd4455, %rd23320, nc;
	addc.cc.u64 t, %rd4908, c;
	addc.u64 nc, 0, 0;
	mad.lo.cc.u64 %rd4908, %rd4455, %rd23319, t;
	madc.hi.cc.u64 c, %rd4455, %rd23319, nc;
	addc.cc.u64 t, %rd4931, c;
	addc.u64 nc, 0, 0;
	mad.lo.cc.u64 %rd4931, %rd4455, %rd23318, t;
	madc.hi.cc.u64 c, %rd4455, %rd23318, nc;
	addc.cc.u64 t, %rd4954, c;
	addc.u64 nc, 0, 0;
	mad.lo.cc.u64 %rd4954, %rd4455, %rd23317, t;
	madc.hi.u64 %rd4955, %rd4455, %rd23317, nc;
	}
	// end inline asm
	mul.lo.s64 	%rd4849, %rd4835, -8860621160618917889;
	mov.b64 	%rd4957, -8860621160618917887;
	mov.b64 	%rd4958, 1660523435060625408;
	mov.b64 	%rd4959, 2230234197602682880;
	mov.b64 	%rd4960, 1883307231910630287;
	mov.b64 	%rd4961, -4162727106559522501;
	mov.b64 	%rd4962, 121098312706494698;
	// begin inline asm
	{
	.reg .u64 c;
	.reg .u64 t;
	.reg .u64 nc;
	mad.lo.cc.u64 c, %rd4849, %rd4957, %rd4835;
	madc.hi.cc.u64 c, %rd4849, %rd4957, 0;
	addc.cc.u64 t, %rd4857, c;
	addc.u64 nc, 0, 0;
	mad.lo.cc.u64 %rd4857, %rd4849, %rd4958, t;
	madc.hi.cc.u64 c, %rd4849, %rd4958, nc;
	addc.cc.u64 t, %rd4858, c;
	addc.u64 nc, 0, 0;
	mad.lo.cc.u64 %rd4858, %rd4849, %rd4959, t;
	madc.hi.cc.u64 c, %rd4849, %rd4959, nc;
	addc.cc.u64 t, %rd4859, c;
	addc.u64 nc, 0, 0;
	mad.lo.cc.u64 %rd4859, %rd4849, %rd4960, t;
	madc.hi.cc.u64 c, %rd4849, %rd4960, nc;
	addc.cc.u64 t, %rd4860, c;
	addc.u64 nc, 0, 0;
	mad.lo.cc.u64 %rd4860, %rd4849, %rd4961, t;
	madc.hi.cc.u64 c, %rd4849, %rd4961, nc;
	addc.cc.u64 t, %rd4861, c;
	addc.u64 nc, 0, 0;
	mad.lo.cc.u64 %rd4861, %rd4849, %rd4962, t;
	madc.hi.cc.u64 c, %rd4849, %rd4962, nc;
	addc.cc.u64 %rd23328, %rd23328, c;
	addc.u64 %rd4887, 0, 0;
	}
	// end inline asm
	mul.lo.s64 	%rd4871, %rd4857, -8860621160618917889;
	// begin inline asm
	{
	.reg .u64 c;
	.reg .u64 t;
	.reg .u64 nc;
	mad.lo.cc.u64 c, %rd4871, %rd4957, %rd4857;
	madc.hi.cc.u64 c, %rd4871, %rd4957, 0;
	addc.cc.u64 t, %rd4858, c;
	addc.u64 nc, 0, 0;
	mad.lo.cc.u64 %rd4858, %rd4871, %rd4958, t;
	madc.hi.cc.u64 c, %rd4871, %rd4958, nc;
	addc.cc.u64 t, %rd4859, c;
	addc.u64 nc, 0, 0;
	mad.lo.cc.u64 %rd4859, %rd4871, %rd4959, t;
	madc.hi.cc.u64 c, %rd4871, %rd4959, nc;
	addc.cc.u64 t, %rd4860, c;
	addc.u64 nc, 0, 0;
	mad.lo.cc.u64 %rd4860, %rd4871, %rd4960, t;
	madc.hi.cc.u64 c, %rd4871, %rd4960, nc;
	addc.cc.u64 t, %rd4861, c;
	addc.u64 nc, 0, 0;
	mad.lo.cc.u64 %rd4861, %rd4871, %rd4961, t;
	madc.hi.cc.u64 c, %rd4871, %rd4961, nc;
	addc.cc.u64 t, %rd23328, c;
	addc.u64 nc, 0, 0;
	mad.lo.cc.u64 %rd23328, %rd4871, %rd4962, t;
	madc.hi.cc.u64 c, %rd4871, %rd4962, nc;
	addc.cc.u64 c, c, %rd4887;
	addc.u64 nc, 0, 0;
	addc.cc.u64 %rd4885, %rd4885, c;
	addc.u64 %rd4887, nc, 0;
	}
	// end inline asm
	mul.lo.s64 	%rd4894, %rd4858, -8860621160618917889;
	// begin inline asm
	{
	.reg .u64 c;
	.reg .u64 t;
	.reg .u64 nc;
	mad.lo.cc.u64 c, %rd4894, %rd4957, %rd4858;
	madc.hi.cc.u64 c, %rd4894, %rd4957, 0;
	addc.cc.u64 t, %rd4859, c;
	addc.u64 nc, 0, 0;
	mad.lo.cc.u64 %rd4859, %rd4894, %rd4958, t;
	madc.hi.cc.u64 c, %rd4894, %rd4958, nc;
	addc.cc.u64 t, %rd4860, c;
	addc.u64 nc, 0, 0;
	mad.lo.cc.u64 %rd4860, %rd4894, %rd4959, t;
	madc.hi.cc.u64 c, %rd4894, %rd4959, nc;
	addc.cc.u64 t, %rd4861, c;
	addc.u64 nc, 0, 0;
	mad.lo.cc.u64 %rd4861, %rd4894, %rd4960, t;
	madc.hi.cc.u64 c, %rd4894, %rd4960, nc;
	addc.cc.u64 t, %rd23328, c;
	addc.u64 nc, 0, 0;
	mad.lo.cc.u64 %rd23328, %rd4894, %rd4961, t;
	madc.hi.cc.u64 c, %rd4894, %rd4961, nc;
	addc.cc.u64 t, %rd4885, c;
	addc.u64 nc, 0, 0;
	mad.lo.cc.u64 %rd4885, %rd4894, %rd4962, t;
	madc.hi.cc.u64 c, %rd4894, %rd4962, nc;
	addc.cc.u64 c, c, %rd4887;
	addc.u64 nc, 0, 0;
	addc.cc.u64 %rd4908, %rd4908, c;
	addc.u64 %rd4887, nc, 0;
	}
	// end inline asm
	mul.lo.s64 	%rd4917, %rd4859, -8860621160618917889;
	// begin inline asm
	{
	.reg .u64 c;
	.reg .u64 t;
	.reg .u64 nc;
	mad.lo.cc.u64 c, %rd4917, %rd4957, %rd4859;
	madc.hi.cc.u64 c, %rd4917, %rd4957, 0;
	addc.cc.u64 t, %rd4860, c;
	addc.u64 nc, 0, 0;
	mad.lo.cc.u64 %rd4860, %rd4917, %rd4958, t;
	madc.hi.cc.u64 c, %rd4917, %rd4958, nc;
	addc.cc.u64 t, %rd4861, c;
	addc.u64 nc, 0, 0;
	mad.lo.cc.u64 %rd4861, %rd4917, %rd4959, t;
	madc.hi.cc.u64 c, %rd4917, %rd4959, nc;
	addc.cc.u64 t, %rd23328, c;
	addc.u64 nc, 0, 0;
	mad.lo.cc.u64 %rd23328, %rd4917, %rd4960, t;
	madc.hi.cc.u64 c, %rd4917, %rd4960, nc;
	addc.cc.u64 t, %rd4885, c;
	addc.u64 nc, 0, 0;
	mad.lo.cc.u64 %rd4885, %rd4917, %rd4961, t;
	madc.hi.cc.u64 c, %rd4917, %rd4961, nc;
	addc.cc.u64 t, %rd4908, c;
	addc.u64 nc, 0, 0;
	mad.lo.cc.u64 %rd4908, %rd4917, %rd4962, t;
	madc.hi.cc.u64 c, %rd4917, %rd4962, nc;
	addc.cc.u64 c, c, %rd4887;
	addc.u64 nc, 0, 0;
	addc.cc.u64 %rd4931, %rd4931, c;
	addc.u64 %rd4887, nc, 0;
	}
	// end inline asm
	mul.lo.s64 	%rd4940, %rd4860, -8860621160618917889;
	// begin inline asm
	{
	.reg .u64 c;
	.reg .u64 t;
	.reg .u64 nc;
	mad.lo.cc.u64 c, %rd4940, %rd4957, %rd4860;
	madc.hi.cc.u64 c, %rd4940, %rd4957, 0;
	addc.cc.u64 t, %rd4861, c;
	addc.u64 nc, 0, 0;
	mad.lo.cc.u64 %rd4861, %rd4940, %rd4958, t;
	madc.hi.cc.u64 c, %rd4940, %rd4958, nc;
	addc.cc.u64 t, %rd23328, c;
	addc.u64 nc, 0, 0;
	mad.lo.cc.u64 %rd23328, %rd4940, %rd4959, t;
	madc.hi.cc.u64 c, %rd4940, %rd4959, nc;
	addc.cc.u64 t, %rd4885, c;
	addc.u64 nc, 0, 0;
	mad.lo.cc.u64 %rd4885, %rd4940, %rd4960, t;
	madc.hi.cc.u64 c, %rd4940, %rd4960, nc;
	addc.cc.u64 t, %rd4908, c;
	addc.u64 nc, 0, 0;
	mad.lo.cc.u64 %rd4908, %rd4940, %rd4961, t;
	madc.hi.cc.u64 c, %rd4940, %rd4961, nc;
	addc.cc.u64 t, %rd4931, c;
	addc.u64 nc, 0, 0;
	mad.lo.cc.u64 %rd4931, %rd4940, %rd4962, t;
	madc.hi.cc.u64 c, %rd4940, %rd4962, nc;
	addc.cc.u64 c, c, %rd4887;
	addc.u64 nc, 0, 0;
	addc.cc.u64 %rd4954, %rd4954, c;
	addc.u64 %rd4887, nc, 0;
	}
	// end inline asm
	mul.lo.s64 	%rd4963, %rd4861, -8860621160618917889;
	// begin inline asm
	{
	.reg .u64 c;
	.reg .u64 t;
	.reg .u64 nc;
	mad.lo.cc.u64 c, %rd4963, %rd4957, %rd4861;
	madc.hi.cc.u64 c, %rd4963, %rd4957, 0;
	addc.cc.u64 t, %rd23328, c;
	addc.u64 nc, 0, 0;
	mad.lo.cc.u64 %rd23328, %rd4963, %rd4958, t;
	madc.hi.cc.u64 c, %rd4963, %rd4958, nc;
	addc.cc.u64 t, %rd4885, c;
	addc.u64 nc, 0, 0;
	mad.lo.cc.u64 %rd4885, %rd4963, %rd4959, t;
	madc.hi.cc.u64 c, %rd4963, %rd4959, nc;
	addc.cc.u64 t, %rd4908, c;
	addc.u64 nc, 0, 0;
	mad.lo.cc.u64 %rd4908, %rd4963, %rd4960, t;
	madc.hi.cc.u64 c, %rd4963, %rd4960, nc;
	addc.cc.u64 t, %rd4931, c;
	addc.u64 nc, 0, 0;
	mad.lo.cc.u64 %rd4931, %rd4963, %rd4961, t;
	madc.hi.cc.u64 c, %rd4963, %rd4961, nc;
	addc.cc.u64 t, %rd4954, c;
	addc.u64 nc, 0, 0;
	mad.lo.cc.u64 %rd4954, %rd4963, %rd4962, t;
	madc.hi.cc.u64 c, %rd4963, %rd4962, nc;
	addc.cc.u64 c, c, %rd4887;
	add.u64 %rd4955, %rd4955, c;
	}
	// end inline asm
	setp.lt.u64 	%p151, %rd4955, 121098312706494698;
	mov.u64 	%rd23323, %rd4955;
	mov.u64 	%rd23324, %rd4954;
	mov.u64 	%rd23325, %rd4931;
	mov.u64 	%rd23326, %rd4908;
	mov.u64 	%rd23327, %rd4885;
	@%p151 bra 	$L__BB1_1293;
	setp.ne.s64 	%p152, %rd4955, 121098312706494698;
	@%p152 bra 	$L__BB1_1292;
	setp.lt.u64 	%p153, %rd4954, -4162727106559522501;
	mov.b64 	%rd23323, 121098312706494698;
	mov.u64 	%rd23324, %rd4954;
	mov.u64 	%rd23325, %rd4931;
	mov.u64 	%rd23326, %rd4908;
	mov.u64 	%rd23327, %rd4885;
	@%p153 bra 	$L__BB1_1293;
	setp.ne.s64 	%p154, %rd4954, -4162727106559522501;
	@%p154 bra 	$L__BB1_1292;
	setp.lt.u64 	%p155, %rd4931, 1883307231910630287;
	mov.b64 	%rd23324, -4162727106559522501;
	mov.u64 	%rd23325, %rd4931;
	mov.u64 	%rd23326, %rd4908;
	mov.u64 	%rd23327, %rd4885;
	@%p155 bra 	$L__BB1_1293;
	setp.ne.s64 	%p156, %rd4931, 1883307231910630287;
	@%p156 bra 	$L__BB1_1292;
	setp.lt.u64 	%p157, %rd4908, 2230234197602682880;
	mov.b64 	%rd23325, 1883307231910630287;
	mov.u64 	%rd23326, %rd4908;
	mov.u64 	%rd23327, %rd4885;
	@%p157 bra 	$L__BB1_1293;
	setp.ne.s64 	%p158, %rd4908, 2230234197602682880;
	@%p158 bra 	$L__BB1_1292;
	setp.lt.u64 	%p159, %rd4885, 1660523435060625408;
	mov.b64 	%rd23326, 2230234197602682880;
	mov.u64 	%rd23327, %rd4885;
	@%p159 bra 	$L__BB1_1293;
	setp.eq.s64 	%p160, %rd4885, 1660523435060625408;
	setp.lt.u64 	%p161, %rd23328, -8860621160618917887;
	and.pred  	%p162, %p160, %p161;
	mov.b64 	%rd23327, 1660523435060625408;
	@%p162 bra 	$L__BB1_1293;
$L__BB1_1292:
	mov.b64 	%rd4998, -8860621160618917887;
	mov.b64 	%rd4999, 1660523435060625408;
	mov.b64 	%rd5000, 2230234197602682880;
	mov.b64 	%rd5001, 1883307231910630287;
	mov.b64 	%rd5002, -4162727106559522501;
	mov.b64 	%rd5003, 121098312706494698;
	// begin inline asm
	sub.cc.u64 %rd23328, %rd23328, %rd4998;
	subc.cc.u64 %rd23327, %rd4885, %rd4999;
	subc.cc.u64 %rd23326, %rd4908, %rd5000;
	subc.cc.u64 %rd23325, %rd4931, %rd5001;
	subc.cc.u64 %rd23324, %rd4954, %rd5002;
	subc.u64 %rd23323, %rd4955, %rd5003;
	// end inline asm
$L__BB1_1293:
	setp.lt.u64 	%p163, %rd28, %rd23167;
	@%p163 bra 	$L__BB1_1304;
	setp.le.u64 	%p164, %rd28, %rd23167;
	@%p164 bra 	$L__BB1_1295;
	bra.uni 	$L__BB1_1303;
$L__BB1_1295:
	setp.lt.u64 	%p165, %rd29, %rd23168;
	@%p165 bra 	$L__BB1_1304;
	setp.gt.u64 	%p166, %rd29, %rd23168;
	@%p166 bra 	$L__BB1_1303;
	setp.lt.u64 	%p167, %rd30, %rd23169;
	@%p167 bra 	$L__BB1_1304;
	setp.gt.u64 	%p168, %rd30, %rd23169;
	@%p168 bra 	$L__BB1_1303;
	setp.lt.u64 	%p169, %rd31, %rd23170;
	@%p169 bra 	$L__BB1_1304;
	setp.gt.u64 	%p170, %rd31, %rd23170;
	@%p170 bra 	$L__BB1_1303;
	setp.lt.u64 	%p171, %rd32, %rd23171;
	@%p171 bra 	$L__BB1_1304;
	setp.gt.u64 	%p172, %rd32, %rd23171;
	setp.gt.u64 	%p173, %rd33, %rd23172;
	or.pred  	%p174, %p172, %p173;
	@%p174 bra 	$L__BB1_1303;
	bra.uni 	$L__BB1_1304;
$L__BB1_1303:
	mov.b64 	%rd5016, -8860621160618917887;
	mov.b64 	%rd5017, 1660523435060625408;
	mov.b64 	%rd5018, 2230234197602682880;
	mov.b64 	%rd5019, 1883307231910630287;
	mov.b64 	%rd5020, -4162727106559522501;
	mov.b64 	%rd5021, 121098312706494698;
	// begin inline asm
	add.cc.u64 %rd23172, %rd23172, %rd5016;
	addc.cc.u64 %rd23171, %rd23171, %rd5017;
	addc.cc.u64 %rd23170, %rd23170, %rd5018;
	addc.cc.u64 %rd23169, %rd23169, %rd5019;
	addc.cc.u64 %rd23168, %rd23168, %rd5020;
	addc.u64 %rd23167, %rd23167, %rd5021;
	// end inline asm
$L__BB1_1304:
	// begin inline asm
	sub.cc.u64 %rd5022, %rd23172, %rd33;
	subc.cc.u64 %rd5023, %rd23171, %rd32;
	subc.cc.u64 %rd5024, %rd23170, %rd31;
	subc.cc.u64 %rd5025, %rd23169, %rd30;
	subc.cc.u64 %rd5026, %rd23168, %rd29;
	subc.u64 %rd5027, %rd23167, %rd28;
	// end inline asm
	// begin inline asm
	add.cc.u64 %rd23340, %rd5022, %rd5022;
	addc.cc.u64 %rd5041, %rd5023, %rd5023;
	addc.cc.u64 %rd5042, %rd5024, %rd5024;
	addc.cc.u64 %rd5043, %rd5025, %rd5025;
	addc.cc.u64 %rd5044, %rd5026, %rd5026;
	addc.u64 %rd5045, %rd5027, %rd5027;
	// end inline asm
	setp.lt.u64 	%p175, %rd5045, 121098312706494698;
	mov.u64 	%rd23335, %rd5045;
	mov.u64 	%rd23336, %rd5044;
	mov.u64 	%rd23337, %rd5043;
	mov.u64 	%rd23338, %rd5042;
	mov.u64 	%rd23339, %rd5041;
	@%p175 bra 	$L__BB1_1315;
	setp.ne.s64 	%p176, %rd5045, 121098312706494698;
	@%p176 bra 	$L__BB1_1314;
	setp.lt.u64 	%p177, %rd5044, -4162727106559522501;
	mov.b64 	%rd23335, 121098312706494698;
	mov.u64 	%rd23336, %rd5044;
	mov.u64 	%rd23337, %rd5043;
	mov.u64 	%rd23338, %rd5042;
	mov.u64 	%rd23339, %rd5041;
	@%p177 bra 	$L__BB1_1315;
	setp.ne.s64 	%p178, %rd5044, -4162727106559522501;
	@%p178 bra 	$L__BB1_1314;
	setp.lt.u64 	%p179, %rd5043, 1883307231910630287;
	mov.b64 	%rd23336, -4162727106559522501;
	mov.u64 	%rd23337, %rd5043;
	mov.u64 	%rd23338, %rd5042;
	mov.u64 	%rd23339, %rd5041;
	@%p179 bra 	$L__BB1_1315;
	setp.ne.s64 	%p180, %rd5043, 1883307231910630287;
	@%p180 bra 	$L__BB1_1314;
	setp.lt.u64 	%p181, %rd5042, 2230234197602682880;
	mov.b64 	%rd23337, 1883307231910630287;
	mov.u64 	%rd23338, %rd5042;
	mov.u64 	%rd23339, %rd5041;
	@%p181 bra 	$L__BB1_1315;
	setp.ne.s64 	%p182, %rd5042, 2230234197602682880;
	@%p182 bra 	$L__BB1_1314;
	setp.lt.u64 	%p183, %rd5041, 1660523435060625408;
	mov.b64 	%rd23338, 2230234197602682880;
	mov.u64 	%rd23339, %rd5041;
	@%p183 bra 	$L__BB1_1315;
	setp.eq.s64 	%p184, %rd5041, 1660523435060625408;
	setp.lt.u64 	%p185, %rd23340, -8860621160618917887;
	and.pred  	%p186, %p184, %p185;
	mov.b64 	%rd23339, 1660523435060625408;
	@%p186 bra 	$L__BB1_1315;
$L__BB1_1314:
	mov.b64 	%rd5085, -8860621160618917887;
	mov.b64 	%rd5086, 1660523435060625408;
	mov.b64 	%rd5087, 2230234197602682880;
	mov.b64 	%rd5088, 1883307231910630287;
	mov.b64 	%rd5089, -4162727106559522501;
	mov.b64 	%rd5090, 121098312706494698;
	// begin inline asm
	sub.cc.u64 %rd23340, %rd23340, %rd5085;
	subc.cc.u64 %rd23339, %rd5041, %rd5086;
	subc.cc.u64 %rd23338, %rd5042, %rd5087;
	subc.cc.u64 %rd23337, %rd5043, %rd5088;
	subc.cc.u64 %rd23336, %rd5044, %rd5089;
	subc.u64 %rd23335, %rd5045, %rd5090;
	// end inline asm
$L__BB1_1315:
	// begin inline asm
	{
	.reg .u64 c;
	.reg .u64 nc;
	.reg .u64 t;
	mad.lo.cc.u64 %rd5127, %rd39, %rd23322, 0;
	madc.hi.cc.u64 c, %rd39, %rd23322, 0;
	madc.lo.cc.u64 %rd5149, %rd39, %rd23321, c;
	madc.hi.cc.u64 c, %rd39, %rd23321, 0;
	madc.lo.cc.u64 %rd5150, %rd39, %rd23320, c;
	madc.hi.cc.u64 c, %rd39, %rd23320, 0;
	madc.lo.cc.u64 %rd5151, %rd39, %rd23319, c;
	madc.hi.cc.u64 c, %rd39, %rd23319, 0;
	madc.lo.cc.u64 %rd5152, %rd39, %rd23318, c;
	madc.hi.cc.u64 c, %rd39, %rd23318, 0;
	madc.lo.cc.u64 %rd5153, %rd39, %rd23317, c;
	madc.hi.u64 %rd23346, %rd39, %rd23317, 0;
	mad.lo.cc.u64 %rd5149, %rd38, %rd23322, %rd5149;
	madc.hi.cc.u64 c, %rd38, %rd23322, 0;
	addc.cc.u64 t, %rd5150, c;
	addc.u64 nc, 0, 0;
	mad.lo.cc.u64 %rd5150, %rd38, %rd23321, t;
	madc.hi.cc.u64 c, %rd38, %rd23321, nc;
	addc.cc.u64 t, %rd5151, c;
	addc.u64 nc, 0, 0;
	mad.lo.cc.u64 %rd5151, %rd38, %rd23320, t;
	madc.hi.cc.u64 c, %rd38, %rd23320, nc;
	addc.cc.u64 t, %rd5152, c;
	addc.u64 nc, 0, 0;
	mad.lo.cc.u64 %rd5152, %rd38, %rd23319, t;
	madc.hi.cc.u64 c, %rd38, %rd23319, nc;
	addc.cc.u64 t, %rd5153, c;
	addc.u64 nc, 0, 0;
	mad.lo.cc.u64 %rd5153, %rd38, %rd23318, t;
	madc.hi.cc.u64 c, %rd38, %rd23318, nc;
	addc.cc.u64 t, %rd23346, c;
	addc.u64 nc, 0, 0;
	mad.lo.cc.u64 %rd23346, %rd38, %rd23317, t;
	madc.hi.u64 %rd5177, %rd38, %rd23317, nc;
	mad.lo.cc.u64 %rd5150, %rd37, %rd23322, %rd5150;
	madc.hi.cc.u64 c, %rd37, %rd23322, 0;
	addc.cc.u64 t, %rd5151, c;
	addc.u64 nc, 0, 0;
	mad.lo.cc.u64 %rd5151, %rd37, %rd23321, t;
	madc.hi.cc.u64 c, %rd37, %rd23321, nc;
	addc.cc.u64 t, %rd5152, c;
	addc.u64 nc, 0, 0;
	mad.lo.cc.u64 %rd5152, %rd37, %rd23320, t;
	madc.hi.cc.u64 c, %rd37, %rd23320, nc;
	addc.cc.u64 t, %rd5153, c;
	addc.u64 nc, 0, 0;
	mad.lo.cc.u64 %rd5153, %rd37, %rd23319, t;
	madc.hi.cc.u64 c, %rd37, %rd23319, nc;
	addc.cc.u64 t, %rd23346, c;
	addc.u64 nc, 0, 0;
	mad.lo.cc.u64 %rd23346, %rd37, %rd23318, t;
	madc.hi.cc.u64 c, %rd37, %rd23318, nc;
	addc.cc.u64 t, %rd5177, c;
	addc.u64 nc, 0, 0;
	mad.lo.cc.u64 %rd5177, %rd37, %rd23317, t;
	madc.hi.u64 %rd5200, %rd37, %rd23317, nc;
	mad.lo.cc.u64 %rd5151, %rd36, %rd23322, %rd5151;
	madc.hi.cc.u64 c, %rd36, %rd23322, 0;
	addc.cc.u64 t, %rd5152, c;
	addc.u64 nc, 0, 0;
	mad.lo.cc.u64 %rd5152, %rd36, %rd23321, t;
	madc.hi.cc.u64 c, %rd36, %rd23321, nc;
	addc.cc.u64 t, %rd5153, c;
	addc.u64 nc, 0, 0;
	mad.lo.cc.u64 %rd5153, %rd36, %rd23320, t;
	madc.hi.cc.u64 c, %rd36, %rd23320, nc;
	addc.cc.u64 t, %rd23346, c;
	addc.u64 nc, 0, 0;
	mad.lo.cc.u64 %rd23346, %rd36, %rd23319, t;
	madc.hi.cc.u64 c, %rd36, %rd23319, nc;
	addc.cc.u64 t, %rd5177, c;
	addc.u64 nc, 0, 0;
	mad.lo.cc.u64 %rd5177, %rd36, %rd23318, t;
	madc.hi.cc.u64 c, %rd36, %rd23318, nc;
	addc.cc.u64 t, %rd5200, c;
	addc.u64 nc, 0, 0;
	mad.lo.cc.u64 %rd5200, %rd36, %rd23317, t;
	madc.hi.u64 %rd5223, %rd36, %rd23317, nc;
	mad.lo.cc.u64 %rd5152, %rd35, %rd23322, %rd5152;
	madc.hi.cc.u64 c, %rd35, %rd23322, 0;
	addc.cc.u64 t, %rd5153, c;
	addc.u64 nc, 0, 0;
	mad.lo.cc.u64 %rd5153, %rd35, %rd23321, t;
	madc.hi.cc.u64 c, %rd35, %rd23321, nc;
	addc.cc.u64 t, %rd23346, c;
	addc.u64 nc, 0, 0;
	mad.lo.cc.u64 %rd23346, %rd35, %rd23320, t;
	madc.hi.cc.u64 c, %rd35, %rd23320, nc;
	addc.cc.u64 t, %rd5177, c;
	addc.u64 nc, 0, 0;
	mad.lo.cc.u64 %rd5177, %rd35, %rd23319, t;
	madc.hi.cc.u64 c, %rd35, %rd23319, nc;
	addc.cc.u64 t, %rd5200, c;
	addc.u64 nc, 0, 0;
	mad.lo.cc.u64 %rd5200, %rd35, %rd23318, t;
	madc.hi.cc.u64 c, %rd35, %rd23318, nc;
	addc.cc.u64 t, %rd5223, c;
	addc.u64 nc, 0, 0;
	mad.lo.cc.u64 %rd5223, %rd35, %rd23317, t;
	madc.hi.u64 %rd5246, %rd35, %rd23317, nc;
	mad.lo.cc.u64 %rd5153, %rd34, %rd23322, %rd5153;
	madc.hi.cc.u64 c, %rd34, %rd23322, 0;
	addc.cc.u64 t, %rd23346, c;
	addc.u64 nc, 0, 0;
	mad.lo.cc.u64 %rd23346, %rd34, %rd23321, t;
	madc.hi.cc.u64 c, %rd34, %rd23321, nc;
	addc.cc.u64 t, %rd5177, c;
	addc.u64 nc, 0, 0;
	mad.lo.cc.u64 %rd5177, %rd34, %rd23320, t;
	madc.hi.cc.u64 c, %rd34, %rd23320, nc;
	addc.cc.u64 t, %rd5200, c;
	addc.u64 nc, 0, 0;
	mad.lo.cc.u64 %rd5200, %rd34, %rd23319, t;
	madc.hi.cc.u64 c, %rd34, %rd23319, nc;
	addc.cc.u64 t, %rd5223, c;
	addc.u64 nc, 0, 0;
	mad.lo.cc.u64 %rd5223, %rd34, %rd23318, t;
	madc.hi.cc.u64 c, %rd34, %rd23318, nc;
	addc.cc.u64 t, %rd5246, c;
	addc.u64 nc, 0, 0;
	mad.lo.cc.u64 %rd5246, %rd34, %rd23317, t;
	madc.hi.u64 %rd5247, %rd34, %rd23317, nc;
	}
	// end inline asm
	mul.lo.s64 	%rd5141, %rd5127, -8860621160618917889;
	mov.b64 	%rd5249, -8860621160618917887;
	mov.b64 	%rd5250, 1660523435060625408;
	mov.b64 	%rd5251, 2230234197602682880;
	mov.b64 	%rd5252, 1883307231910630287;
	mov.b64 	%rd5253, -4162727106559522501;
	mov.b64 	%rd5254, 121098312706494698;
	// begin inline asm
	{
	.reg .u64 c;
	.reg .u64 t;
	.reg .u64 nc;
	mad.lo.cc.u64 c, %rd5141, %rd5249, %rd5127;
	madc.hi.cc.u64 c, %rd5141, %rd5249, 0;
	addc.cc.u64 t, %rd5149, c;
	addc.u64 nc, 0, 0;
	mad.lo.cc.u64 %rd5149, %rd5141, %rd5250, t;
	madc.hi.cc.u64 c, %rd5141, %rd5250, nc;
	addc.cc.u64 t, %rd5150, c;
	addc.u64 nc, 0, 0;
	mad.lo.cc.u64 %rd5150, %rd5141, %rd5251, t;
	madc.hi.cc.u64 c, %rd5141, %rd5251, nc;
	addc.cc.u64 t, %rd5151, c;
	addc.u64 nc, 0, 0;
	mad.lo.cc.u64 %rd5151, %rd5141, %rd5252, t;
	madc.hi.cc.u64 c, %rd5141, %rd5252, nc;
	addc.cc.u64 t, %rd5152, c;
	addc.u64 nc, 0, 0;
	mad.lo.cc.u64 %rd5152, %rd5141, %rd5253, t;
	madc.hi.cc.u64 c, %rd5141, %rd5253, nc;
	addc.cc.u64 t, %rd5153, c;
	addc.u64 nc, 0, 0;
	mad.lo.cc.u64 %rd5153, %rd5141, %rd5254, t;
	madc.hi.cc.u64 c, %rd5141, %rd5254, nc;
	addc.cc.u64 %rd23346, %rd23346, c;
	addc.u64 %rd5179, 0, 0;
	}
	// end inline asm
	mul.lo.s64 	%rd5163, %rd5149, -8860621160618917889;
	// begin inline asm
	{
	.reg .u64 c;
	.reg .u64 t;
	.reg .u64 nc;
	mad.lo.cc.u64 c, %rd5163, %rd5249, %rd5149;
	madc.hi.cc.u64 c, %rd5163, %rd5249, 0;
	addc.cc.u64 t, %rd5150, c;
	addc.u64 nc, 0, 0;
	mad.lo.cc.u64 %rd5150, %rd5163, %rd5250, t;
	madc.hi.cc.u64 c, %rd5163, %rd5250, nc;
	addc.cc.u64 t, %rd5151, c;
	addc.u64 nc, 0, 0;
	mad.lo.cc.u64 %rd5151, %rd5163, %rd5251, t;
	madc.hi.cc.u64 c, %rd5163, %rd5251, nc;
	addc.cc.u64 t, %rd5152, c;
	addc.u64 nc, 0, 0;
	mad.lo.cc.u64 %rd5152, %rd5163, %rd5252, t;
	madc.hi.cc.u64 c, %rd5163, %rd5252, nc;
	addc.cc.u64 t, %rd5153, c;
	addc.u64 nc, 0, 0;
	mad.lo.cc.u64 %rd5153, %rd5163, %rd5253, t;
	madc.hi.cc.u64 c, %rd5163, %rd5253, nc;
	addc.cc.u64 t, %rd23346, c;
	addc.u64 nc, 0, 0;
	mad.lo.cc.u64 %rd23346, %rd5163, %rd5254, t;
	madc.hi.cc.u64 c, %rd5163, %rd5254, nc;
	addc.cc.u64 c, c, %rd5179;
	addc.u64 nc, 0, 0;
	addc.cc.u64 %rd5177, %rd5177, c;
	addc.u64 %rd5179, nc, 0;
	}
	// end inline asm
	mul.lo.s64 	%rd5186, %rd5150, -8860621160618917889;
	// begin inline asm
	{
	.reg .u64 c;
	.reg .u64 t;
	.reg .u64 nc;
	mad.lo.cc.u64 c, %rd5186, %rd5249, %rd5150;
	madc.hi.cc.u64 c, %rd5186, %rd5249, 0;
	addc.cc.u64 t, %rd5151, c;
	addc.u64 nc, 0, 0;
	mad.lo.cc.u64 %rd5151, %rd5186, %rd5250, t;
	madc.hi.cc.u64 c, %rd5186, %rd5250, nc;
	addc.cc.u64 t, %rd5152, c;
	addc.u64 nc, 0, 0;
	mad.lo.cc.u64 %rd5152, %rd5186, %rd5251, t;
	madc.hi.cc.u64 c, %rd5186, %rd5251, nc;
	addc.cc.u64 t, %rd5153, c;
	addc.u64 nc, 0, 0;
	mad.lo.cc.u64 %rd5153, %rd5186, %rd5252, t;
	madc.hi.cc.u64 c, %rd5186, %rd5252, nc;
	addc.cc.u64 t, %rd23346, c;
	addc.u64 nc, 0, 0;
	mad.lo.cc.u64 %rd23346, %rd5186, %rd5253, t;
	madc.hi.cc.u64 c, %rd5186, %rd5253, nc;
	addc.cc.u64 t, %rd5177, c;
	addc.u64 nc, 0, 0;
	mad.lo.cc.u64 %rd5177, %rd5186, %rd5254, t;
	madc.hi.cc.u64 c, %rd5186, %rd5254, nc;
	addc.cc.u64 c, c, %rd5179;
	addc.u64 nc, 0, 0;
	addc.cc.u64 %rd5200, %rd5200, c;
	addc.u64 %rd5179, nc, 0;
	}
	// end inline asm
	mul.lo.s64 	%rd5209, %rd5151, -8860621160618917889;
	// begin inline asm
	{
	.reg .u64 c;
	.reg .u64 t;
	.reg .u64 nc;
	mad.lo.cc.u64 c, %rd5209, %rd5249, %rd5151;
	madc.hi.cc.u64 c, %rd5209, %rd5249, 0;
	addc.cc.u64 t, %rd5152, c;
	addc.u64 nc, 0, 0;
	mad.lo.cc.u64 %rd5152, %rd5209, %rd5250, t;
	madc.hi.cc.u64 c, %rd5209, %rd5250, nc;
	addc.cc.u64 t, %rd5153, c;
	addc.u64 nc, 0, 0;
	mad.lo.cc.u64 %rd5153, %rd5209, %rd5251, t;
	madc.hi.cc.u64 c, %rd5209, %rd5251, nc;
	addc.cc.u64 t, %rd23346, c;
	addc.u64 nc, 0, 0;
	mad.lo.cc.u64 %rd23346, %rd5209, %rd5252, t;
	madc.hi.cc.u64 c, %rd5209, %rd5252, nc;
	addc.cc.u64 t, %rd5177, c;
	addc.u64 nc, 0, 0;
	mad.lo.cc.u64 %rd5177, %rd5209, %rd5253, t;
	madc.hi.cc.u64 c, %rd5209, %rd5253, nc;
	addc.cc.u64 t, %rd5200, c;
	addc.u64 nc, 0, 0;
	mad.lo.cc.u64 %rd5200, %rd5209, %rd5254, t;
	madc.hi.cc.u64 c, %rd5209, %rd5254, nc;
	addc.cc.u64 c, c, %rd5179;
	addc.u64 nc, 0, 0;
	addc.cc.u64 %rd5223, %rd5223, c;
	addc.u64 %rd5179, nc, 0;
	}
	// end inline asm
	mul.lo.s64 	%rd5232, %rd5152, -8860621160618917889;
	// begin inline asm
	{
	.reg .u64 c;
	.reg .u64 t;
	.reg .u64 nc;
	mad.lo.cc.u64 c, %rd5232, %rd5249, %rd5152;
	madc.hi.cc.u64 c, %rd5232, %rd5249, 0;
	addc.cc.u64 t, %rd5153, c;
	addc.u64 nc, 0, 0;
	mad.lo.cc.u64 %rd5153, %rd5232, %rd5250, t;
	madc.hi.cc.u64 c, %rd5232, %rd5250, nc;
	addc.cc.u64 t, %rd23346, c;
	addc.u64 nc, 0, 0;
	mad.lo.cc.u64 %rd23346, %rd5232, %rd5251, t;
	madc.hi.cc.u64 c, %rd5232, %rd5251, nc;
	addc.cc.u64 t, %rd5177, c;
	addc.u64 nc, 0, 0;
	mad.lo.cc.u64 %rd5177, %rd5232, %rd5252, t;
	madc.hi.cc.u64 c, %rd5232, %rd5252, nc;
	addc.cc.u64 t, %rd5200, c;
	addc.u64 nc, 0, 0;
	mad.lo.cc.u64 %rd5200, %rd5232, %rd5253, t;
	madc.hi.cc.u64 c, %rd5232, %rd5253, nc;
	addc.cc.u64 t, %rd5223, c;
	addc.u64 nc, 0, 0;
	mad.lo.cc.u64 %rd5223, %rd5232, %rd5254, t;
	madc.hi.cc.u64 c, %rd5232, %rd5254, nc;
	addc.cc.u64 c, c, %rd5179;
	addc.u64 nc, 0, 0;
	addc.cc.u64 %rd5246, %rd5246, c;
	addc.u64 %rd5179, nc, 0;
	}
	// end inline asm
	mul.lo.s64 	%rd5255, %rd5153, -8860621160618917889;
	// begin inline asm
	{
	.reg .u64 c;
	.reg .u64 t;
	.reg .u64 nc;
	mad.lo.cc.u64 c, %rd5255, %rd5249, %rd5153;
	madc.hi.cc.u64 c, %rd5255, %rd5249, 0;
	addc.cc.u64 t, %rd23346, c;
	addc.u64 nc, 0, 0;
	mad.lo.cc.u64 %rd23346, %rd5255, %rd5250, t;
	madc.hi.cc.u64 c, %rd5255, %rd5250, nc;
	addc.cc.u64 t, %rd5177, c;
	addc.u64 nc, 0, 0;
	mad.lo.cc.u64 %rd5177, %rd5255, %rd5251, t;
	madc.hi.cc.u64 c, %rd5255, %rd5251, nc;
	addc.cc.u64 t, %rd5200, c;
	addc.u64 nc, 0, 0;
	mad.lo.cc.u64 %rd5200, %rd5255, %rd5252, t;
	madc.hi.cc.u64 c, %rd5255, %rd5252, nc;
	addc.cc.u64 t, %rd5223, c;
	addc.u64 nc, 0, 0;
	mad.lo.cc.u64 %rd5223, %rd5255, %rd5253, t;
	madc.hi.cc.u64 c, %rd5255, %rd5253, nc;
	addc.cc.u64 t, %rd5246, c;
	addc.u64 nc, 0, 0;
	mad.lo.cc.u64 %rd5246, %rd5255, %rd5254, t;
	madc.hi.cc.u64 c, %rd5255, %rd5254, nc;
	addc.cc.u64 c, c, %rd5179;
	add.u64 %rd5247, %rd5247, c;
	}
	// end inline asm
	setp.lt.u64 	%p187, %rd5247, 121098312706494698;
	mov.u64 	%rd23388, %rd5247;
	mov.u64 	%rd23387, %rd5246;
	mov.u64 	%rd23386, %rd5223;
	mov.u64 	%rd23385, %rd5200;
	mov.u64 	%rd23384, %rd5177;
	@%p187 bra 	$L__BB1_1326;
	setp.ne.s64 	%p188, %rd5247, 121098312706494698;
	@%p188 bra 	$L__BB1_1325;
	setp.lt.u64 	%p189, %rd5246, -4162727106559522501;
	mov.b64 	%rd23388, 121098312706494698;
	mov.u64 	%rd23387, %rd5246;
	mov.u64 	%rd23386, %rd5223;
	mov.u64 	%rd23385, %rd5200;
	mov.u64 	%rd23384, %rd5177;
	@%p189 bra 	$L__BB1_1326;
	setp.ne.s64 	%p190, %rd5246, -4162727106559522501;
	@%p190 bra 	$L__BB1_1325;
	setp.lt.u64 	%p191, %rd5223, 1883307231910630287;
	mov.b64 	%rd23387, -4162727106559522501;
	mov.u64 	%rd23386, %rd5223;
	mov.u64 	%rd23385, %rd5200;
	mov.u64 	%rd23384, %rd5177;
	@%p191 bra 	$L__BB1_1326;
	setp.ne.s64 	%p192, %rd5223, 1883307231910630287;
	@%p192 bra 	$L__BB1_1325;
	setp.lt.u64 	%p193, %rd5200, 2230234197602682880;
	mov.b64 	%rd23386, 1883307231910630287;
	mov.u64 	%rd23385, %rd5200;
	mov.u64 	%rd23384, %rd5177;
	@%p193 bra 	$L__BB1_1326;
	setp.ne.s64 	%p194, %rd5200, 2230234197602682880;
	@%p194 bra 	$L__BB1_1325;
	setp.lt.u64 	%p195, %rd5177, 1660523435060625408;
	mov.b64 	%rd23385, 2230234197602682880;
	mov.u64 	%rd23384, %rd5177;
	@%p195 bra 	$L__BB1_1326;
	setp.eq.s64 	%p196, %rd5177, 1660523435060625408;
	setp.lt.u64 	%p197, %rd23346, -8860621160618917887;
	and.pred  	%p198, %p196, %p197;
	mov.b64 	%rd23384, 1660523435060625408;
	@%p198 bra 	$L__BB1_1326;
$L__BB1_1325:
	mov.b64 	%rd5290, -8860621160618917887;
	mov.b64 	%rd5291, 1660523435060625408;
	mov.b64 	%rd5292, 2230234197602682880;
	mov.b64 	%rd5293, 1883307231910630287;
	mov.b64 	%rd5294, -4162727106559522501;
	mov.b64 	%rd5295, 121098312706494698;
	// begin inline asm
	sub.cc.u64 %rd23346, %rd23346, %rd5290;
	subc.cc.u64 %rd23384, %rd5177, %rd5291;
	subc.cc.u64 %rd23385, %rd5200, %rd5292;
	subc.cc.u64 %rd23386, %rd5223, %rd5293;
	subc.cc.u64 %rd23387, %rd5246, %rd5294;
	subc.u64 %rd23388, %rd5247, %rd5295;
	// end inline asm
$L__BB1_1326:
	// begin inline asm
	{
	.reg .u64 c;
	.reg .u64 nc;
	.reg .u64 t;
	mad.lo.cc.u64 %rd5297, %rd23340, %rd23339, 0;
	madc.hi.cc.u64 c, %rd23340, %rd23339, 0;
	madc.lo.cc.u64 %rd5298, %rd23340, %rd23338, c;
	madc.hi.cc.u64 c, %rd23340, %rd23338, 0;
	madc.lo.cc.u64 %rd5299, %rd23340, %rd23337, c;
	madc.hi.cc.u64 c, %rd23340, %rd23337, 0;
	madc.lo.cc.u64 %rd5300, %rd23340, %rd23336, c;
	madc.hi.cc.u64 c, %rd23340, %rd23336, 0;
	madc.lo.cc.u64 %rd5301, %rd23340, %rd23335, c;
	madc.hi.u64 %rd5302, %rd23340, %rd23335, 0;
	mad.lo.cc.u64 %rd5299, %rd23339, %rd23338, %rd5299;
	madc.hi.cc.u64 c, %rd23339, %rd23338, 0;
	addc.cc.u64 t, %rd5300, c;
	addc.u64 nc, 0, 0;
	mad.lo.cc.u64 %rd5300, %rd23339, %rd23337, t;
	madc.hi.cc.u64 c, %rd23339, %rd23337, nc;
	addc.cc.u64 t, %rd5301, c;
	addc.u64 nc, 0, 0;
	mad.lo.cc.u64 %rd5301, %rd23339, %rd23336, t;
	madc.hi.cc.u64 c, %rd23339, %rd23336, nc;
	addc.cc.u64 t, %rd5302, c;
	addc.u64 nc, 0, 0;
	mad.lo.cc.u64 %rd5302, %rd23339, %rd23335, t;
	madc.hi.u64 %rd5303, %rd23339, %rd23335, nc;
	mad.lo.cc.u64 %rd5301, %rd23338, %rd23337, %rd5301;
	madc.hi.cc.u64 c, %rd23338, %rd23337, 0;
	addc.cc.u64 t, %rd5302, c;
	addc.u64 nc, 0, 0;
	mad.lo.cc.u64 %rd5302, %rd23338, %rd23336, t;
	madc.hi.cc.u64 c, %rd23338, %rd23336, nc;
	addc.cc.u64 t, %rd5303, c;
	addc.u64 nc, 0, 0;
	mad.lo.cc.u64 %rd5303, %rd23338, %rd23335, t;
	madc.hi.u64 %rd5304, %rd23338, %rd23335, nc;
	mad.lo.cc.u64 %rd5303, %rd23337, %rd23336, %rd5303;
	madc.hi.cc.u64 c, %rd23337, %rd23336, 0;
	addc.cc.u64 t, %rd5304, c;
	addc.u64 nc, 0, 0;
	mad.lo.cc.u64 %rd5304, %rd23337, %rd23335, t;
	madc.hi.u64 %rd5305, %rd23337, %rd23335, nc;
	mad.lo.cc.u64 %rd5305, %rd23336, %rd23335, %rd5305;
	madc.hi.u64 %rd5306, %rd23336, %rd23335, 0;
	}
	// end inline asm
	shr.u64 	%rd5476, %rd5306, 63;
	mov.b64 	{%r93, %r94}, %rd5306;
	mov.b64 	{%r95, %r96}, %rd5305;
	shf.l.wrap.b32 	%r97, %r96, %r93, 1;
	shf.l.wrap.b32 	%r98, %r93, %r94, 1;
	mov.b64 	%rd5453, {%r97, %r98};
	mov.b64 	{%r99, %r100}, %rd5304;
	shf.l.wrap.b32 	%r101, %r100, %r95, 1;
	shf.l.wrap.b32 	%r102, %r95, %r96, 1;
	mov.b64 	%rd5430, {%r101, %r102};
	mov.b64 	{%r103, %r104}, %rd5303;
	shf.l.wrap.b32 	%r105, %r104, %r99, 1;
	shf.l.wrap.b32 	%r106, %r99, %r100, 1;
	mov.b64 	%rd5407, {%r105, %r106};
	mov.b64 	{%r107, %r108}, %rd5302;
	shf.l.wrap.b32 	%r109, %r108, %r103, 1;
	shf.l.wrap.b32 	%r110, %r103, %r104, 1;
	mov.b64 	%rd5384, {%r109, %r110};
	mov.b64 	{%r111, %r112}, %rd5301;
	shf.l.wrap.b32 	%r113, %r112, %r107, 1;
	shf.l.wrap.b32 	%r114, %r107, %r108, 1;
	mov.b64 	%rd23352, {%r113, %r114};
	mov.b64 	{%r115, %r116}, %rd5300;
	shf.l.wrap.b32 	%r117, %r116, %r111, 1;
	shf.l.wrap.b32 	%r118, %r111, %r112, 1;
	mov.b64 	%rd5361, {%r117, %r118};
	mov.b64 	{%r119, %r120}, %rd5299;
	shf.l.wrap.b32 	%r121, %r120, %r115, 1;
	shf.l.wrap.b32 	%r122, %r115, %r116, 1;
	mov.b64 	%rd5360, {%r121, %r122};
	mov.b64 	{%r123, %r124}, %rd5298;
	shf.l.wrap.b32 	%r125, %r124, %r119, 1;
	shf.l.wrap.b32 	%r126, %r119, %r120, 1;
	mov.b64 	%rd5359, {%r125, %r126};
	mov.b64 	{%r127, %r128}, %rd5297;
	shf.l.wrap.b32 	%r129, %r128, %r123, 1;
	shf.l.wrap.b32 	%r130, %r123, %r124, 1;
	mov.b64 	%rd5358, {%r129, %r130};
	shl.b64 	%rd5357, %rd5297, 1;
	// begin inline asm
	{
	mad.lo.cc.u64 %rd5356, %rd23340, %rd23340, 0;
	madc.hi.cc.u64 %rd5357, %rd23340, %rd23340, %rd5357;
	madc.lo.cc.u64 %rd5358, %rd23339, %rd23339, %rd5358;
	madc.hi.cc.u64 %rd5359, %rd23339, %rd23339, %rd5359;
	madc.lo.cc.u64 %rd5360, %rd23338, %rd23338, %rd5360;
	madc.hi.cc.u64 %rd5361, %rd23338, %rd23338, %rd5361;
	madc.lo.cc.u64 %rd23352, %rd23337, %rd23337, %rd23352;
	madc.hi.cc.u64 %rd5384, %rd23337, %rd23337, %rd5384;
	madc.lo.cc.u64 %rd5407, %rd23336, %rd23336, %rd5407;
	madc.hi.cc.u64 %rd5430, %rd23336, %rd23336, %rd5430;
	madc.lo.cc.u64 %rd5453, %rd23335, %rd23335, %rd5453;
	madc.hi.u64 %rd5476, %rd23335, %rd23335, %rd5476;
	}
	// end inline asm
	mul.lo.s64 	%rd5370, %rd5356, -8860621160618917889;
	mov.b64 	%rd5478, -8860621160618917887;
	mov.b64 	%rd5479, 1660523435060625408;
	mov.b64 	%rd5480, 2230234197602682880;
	mov.b64 	%rd5481, 1883307231910630287;
	mov.b64 	%rd5482, -4162727106559522501;
	mov.b64 	%rd5483, 121098312706494698;
	// begin inline asm
	{
	.reg .u64 c;
	.reg .u64 t;
	.reg .u64 nc;
	mad.lo.cc.u64 c, %rd5370, %rd5478, %rd5356;
	madc.hi.cc.u64 c, %rd5370, %rd5478, 0;
	addc.cc.u64 t, %rd5357, c;
	addc.u64 nc, 0, 0;
	mad.lo.cc.u64 %rd5357, %rd5370, %rd5479, t;
	madc.hi.cc.u64 c, %rd5370, %rd5479, nc;
	addc.cc.u64 t, %rd5358, c;
	addc.u64 nc, 0, 0;
	mad.lo.cc.u64 %rd5358, %rd5370, %rd5480, t;
	madc.hi.cc.u64 c, %rd5370, %rd5480, nc;
	addc.cc.u64 t, %rd5359, c;
	addc.u64 nc, 0, 0;
	mad.lo.cc.u64 %rd5359, %rd5370, %rd5481, t;
	madc.hi.cc.u64 c, %rd5370, %rd5481, nc;
	addc.cc.u64 t, %rd5360, c;
	addc.u64 nc, 0, 0;
	mad.lo.cc.u64 %rd5360, %rd5370, %rd5482, t;
	madc.hi.cc.u64 c, %rd5370, %rd5482, nc;
	addc.cc.u64 t, %rd5361, c;
	addc.u64 nc, 0, 0;
	mad.lo.cc.u64 %rd5361, %rd5370, %rd5483, t;
	madc.hi.cc.u64 c, %rd5370, %rd5483, nc;
	addc.cc.u64 %rd23352, %rd23352, c;
	addc.u64 %rd5408, 0, 0;
	}
	// end inline asm
	mul.lo.s64 	%rd5392, %rd5357, -8860621160618917889;
	// begin inline asm
	{
	.reg .u64 c;
	.reg .u64 t;
	.reg .u64 nc;
	mad.lo.cc.u64 c, %rd5392, %rd5478, %rd5357;
	madc.hi.cc.u64 c, %rd5392, %rd5478, 0;
	addc.cc.u64 t, %rd5358, c;
	addc.u64 nc, 0, 0;
	mad.lo.cc.u64 %rd5358, %rd5392, %rd5479, t;
	madc.hi.cc.u64 c, %rd5392, %rd5479, nc;
	addc.cc.u64 t, %rd5359, c;
	addc.u64 nc, 0, 0;
	mad.lo.cc.u64 %rd5359, %rd5392, %rd5480, t;
	madc.hi.cc.u64 c, %rd5392, %rd5480, nc;
	addc.cc.u64 t, %rd5360, c;
	addc.u64 nc, 0, 0;
	mad.lo.cc.u64 %rd5360, %rd5392, %rd5481, t;
	madc.hi.cc.u64 c, %rd5392, %rd5481, nc;
	addc.cc.u64 t, %rd5361, c;
	addc.u64 nc, 0, 0;
	mad.lo.cc.u64 %rd5361, %rd5392, %rd5482, t;
	madc.hi.cc.u64 c, %rd5392, %rd5482, nc;
	addc.cc.u64 t, %rd23352, c;
	addc.u64 nc, 0, 0;
	mad.lo.cc.u64 %rd23352, %rd5392, %rd5483, t;
	madc.hi.cc.u64 c, %rd5392, %rd5483, nc;
	addc.cc.u64 c, c, %rd5408;
	addc.u64 nc, 0, 0;
	addc.cc.u64 %rd5384, %rd5384, c;
	addc.u64 %rd5408, nc, 0;
	}
	// end inline asm
	mul.lo.s64 	%rd5415, %rd5358, -8860621160618917889;
	// begin inline asm
	{
	.reg .u64 c;
	.reg .u64 t;
	.reg .u64 nc;
	mad.lo.cc.u64 c, %rd5415, %rd5478, %rd5358;
	madc.hi.cc.u64 c, %rd5415, %rd5478, 0;
	addc.cc.u64 t, %rd5359, c;
	addc.u64 nc, 0, 0;
	mad.lo.cc.u64 %rd5359, %rd5415, %rd5479, t;
	madc.hi.cc.u64 c, %rd5415, %rd5479, nc;
	addc.cc.u64 t, %rd5360, c;
	addc.u64 nc, 0, 0;
	mad.lo.cc.u64 %rd5360, %rd5415, %rd5480, t;
	madc.hi.cc.u64 c, %rd5415, %rd5480, nc;
	addc.cc.u64 t, %rd5361, c;
	addc.u64 nc, 0, 0;
	mad.lo.cc.u64 %rd5361, %rd5415, %rd5481, t;
	madc.hi.cc.u64 c, %rd5415, %rd5481, nc;
	addc.cc.u64 t, %rd23352, c;
	addc.u64 nc, 0, 0;
	mad.lo.cc.u64 %rd23352, %rd5415, %rd5482, t;
	madc.hi.cc.u64 c, %rd5415, %rd5482, nc;
	addc.cc.u64 t, %rd5384, c;
	addc.u64 nc, 0, 0;
	mad.lo.cc.u64 %rd5384, %rd5415, %rd5483, t;
	madc.hi.cc.u64 c, %rd5415, %rd5483, nc;
	addc.cc.u64 c, c, %rd5408;
	addc.u64 nc, 0, 0;
	addc.cc.u64 %rd5407, %rd5407, c;
	addc.u64 %rd5408, nc, 0;
	}
	// end inline asm
	mul.lo.s64 	%rd5438, %rd5359, -8860621160618917889;
	// begin inline asm
	{
	.reg .u64 c;
	.reg .u64 t;
	.reg .u64 nc;
	mad.lo.cc.u64 c, %rd5438, %rd5478, %rd5359;
	madc.hi.cc.u64 c, %rd5438, %rd5478, 0;
	addc.cc.u64 t, %rd5360, c;
	addc.u64 nc, 0, 0;
	mad.lo.cc.u64 %rd5360, %rd5438, %rd5479, t;
	madc.hi.cc.u64 c, %rd5438, %rd5479, nc;
	addc.cc.u64 t, %rd5361, c;
	addc.u64 nc, 0, 0;
	mad.lo.cc.u64 %rd5361, %rd5438, %rd5480, t;
	madc.hi.cc.u64 c, %rd5438, %rd5480, nc;
	addc.cc.u64 t, %rd23352, c;
	addc.u64 nc, 0, 0;
	mad.lo.cc.u64 %rd23352, %rd5438, %rd5481, t;
	madc.hi.cc.u64 c, %rd5438, %rd5481, nc;
	addc.cc.u64 t, %rd5384, c;
	addc.u64 nc, 0, 0;
	mad.lo.cc.u64 %rd5384, %rd5438, %rd5482, t;
	madc.hi.cc.u64 c, %rd5438, %rd5482, nc;
	addc.cc.u64 t, %rd5407, c;
	addc.u64 nc, 0, 0;
	mad.lo.cc.u64 %rd5407, %rd5438, %rd5483, t;
	madc.hi.cc.u64 c, %rd5438, %rd5483, nc;
	addc.cc.u64 c, c, %rd5408;
	addc.u64 nc, 0, 0;
	addc.cc.u64 %rd5430, %rd5430, c;
	addc.u64 %rd5408, nc, 0;
	}
	// end inline asm
	mul.lo.s64 	%rd5461, %rd5360, -8860621160618917889;
	// begin inline asm
	{
	.reg .u64 c;
	.reg .u64 t;
	.reg .u64 nc;
	mad.lo.cc.u64 c, %rd5461, %rd5478, %rd5360;
	madc.hi.cc.u64 c, %rd5461, %rd5478, 0;
	addc.cc.u64 t, %rd5361, c;
	addc.u64 nc, 0, 0;
	mad.lo.cc.u64 %rd5361, %rd5461, %rd5479, t;
	madc.hi.cc.u64 c, %rd5461, %rd5479, nc;
	addc.cc.u64 t, %rd23352, c;
	addc.u64 nc, 0, 0;
	mad.lo.cc.u64 %rd23352, %rd5461, %rd5480, t;
	madc.hi.cc.u64 c, %rd5461, %rd5480, nc;
	addc.cc.u64 t, %rd5384, c;
	addc.u64 nc, 0, 0;
	mad.lo.cc.u64 %rd5384, %rd5461, %rd5481, t;
	madc.hi.cc.u64 c, %rd5461, %rd5481, nc;
	addc.cc.u64 t, %rd5407, c;
	addc.u64 nc, 0, 0;
	mad.lo.cc.u64 %rd5407, %rd5461, %rd5482, t;
	madc.hi.cc.u64 c, %rd5461, %rd5482, nc;
	addc.cc.u64 t, %rd5430, c;
	addc.u64 nc, 0, 0;
	mad.lo.cc.u64 %rd5430, %rd5461, %rd5483, t;
	madc.hi.cc.u64 c, %rd5461, %rd5483, nc;
	addc.cc.u64 c, c, %rd5408;
	addc.u64 nc, 0, 0;
	addc.cc.u64 %rd5453, %rd5453, c;
	addc.u64 %rd5408, nc, 0;
	}
	// end inline asm
	mul.lo.s64 	%rd5484, %rd5361, -8860621160618917889;
	// begin inline asm
	{
	.reg .u64 c;
	.reg .u64 t;
	.reg .u64 nc;
	mad.lo.cc.u64 c, %rd5484, %rd5478, %rd5361;
	madc.hi.cc.u64 c, %rd5484, %rd5478, 0;
	addc.cc.u64 t, %rd23352, c;
	addc.u64 nc, 0, 0;
	mad.lo.cc.u64 %rd23352, %rd5484, %rd5479, t;
	madc.hi.cc.u64 c, %rd5484, %rd5479, nc;
	addc.cc.u64 t, %rd5384, c;
	addc.u64 nc, 0, 0;
	mad.lo.cc.u64 %rd5384, %rd5484, %rd5480, t;
	madc.hi.cc.u64 c, %rd5484, %rd5480, nc;
	addc.cc.u64 t, %rd5407, c;
	addc.u64 nc, 0, 0;
	mad.lo.cc.u64 %rd5407, %rd5484, %rd5481, t;
	madc.hi.cc.u64 c, %rd5484, %rd5481, nc;
	addc.cc.u64 t, %rd5430, c;
	addc.u64 nc, 0, 0;
	mad.lo.cc.u64 %rd5430, %rd5484, %rd5482, t;
	madc.hi.cc.u64 c, %rd5484, %rd5482, nc;
	addc.cc.u64 t, %rd5453, c;
	addc.u64 nc, 0, 0;
	mad.lo.cc.u64 %rd5453, %rd5484, %rd5483, t;
	madc.hi.cc.u64 c, %rd5484, %rd5483, nc;
	addc.cc.u64 c, c, %rd5408;
	add.u64 %rd5476, %rd5476, c;
	}
	// end inline asm
	setp.lt.u64 	%p199, %rd5476, 121098312706494698;
	mov.u64 	%rd23358, %rd5476;
	mov.u64 	%rd23357, %rd5453;
	mov.u64 	%rd23356, %rd5430;
	mov.u64 	%rd23355, %rd5407;
	mov.u64 	%rd23354, %rd5384;
	@%p199 bra 	$L__BB1_1337;
	setp.ne.s64 	%p200, %rd5476, 121098312706494698;
	@%p200 bra 	$L__BB1_1336;
	setp.lt.u64 	%p201, %rd5453, -4162727106559522501;
	mov.b64 	%rd23358, 121098312706494698;
	mov.u64 	%rd23357, %rd5453;
	mov.u64 	%rd23356, %rd5430;
	mov.u64 	%rd23355, %rd5407;
	mov.u64 	%rd23354, %rd5384;
	@%p201 bra 	$L__BB1_1337;
	setp.ne.s64 	%p202, %rd5453, -4162727106559522501;
	@%p202 bra 	$L__BB1_1336;
	setp.lt.u64 	%p203, %rd5430, 1883307231910630287;
	mov.b64 	%rd23357, -4162727106559522501;
	mov.u64 	%rd23356, %rd5430;
	mov.u64 	%rd23355, %rd5407;
	mov.u64 	%rd23354, %rd5384;
	@%p203 bra 	$L__BB1_1337;
	setp.ne.s64 	%p204, %rd5430, 1883307231910630287;
	@%p204 bra 	$L__BB1_1336;
	setp.lt.u64 	%p205, %rd5407, 2230234197602682880;
	mov.b64 	%rd23356, 1883307231910630287;
	mov.u64 	%rd23355, %rd5407;
	mov.u64 	%rd23354, %rd5384;
	@%p205 bra 	$L__BB1_1337;
	setp.ne.s64 	%p206, %rd5407, 2230234197602682880;
	@%p206 bra 	$L__BB1_1336;
	setp.lt.u64 	%p207, %rd5384, 1660523435060625408;
	mov.b64 	%rd23355, 2230234197602682880;
	mov.u64 	%rd23354, %rd5384;
	@%p207 bra 	$L__BB1_1337;
	setp.eq.s64 	%p208, %rd5384, 1660523435060625408;
	setp.lt.u64 	%p209, %rd23352, -8860621160618917887;
	and.pred  	%p210, %p208, %p209;
	mov.b64 	%rd23354, 1660523435060625408;
	@%p210 bra 	$L__BB1_1337;
$L__BB1_1336:
	mov.b64 	%rd5519, -8860621160618917887;
	mov.b64 	%rd5520, 1660523435060625408;
	mov.b64 	%rd5521, 2230234197602682880;
	mov.b64 	%rd5522, 1883307231910630287;
	mov.b64 	%rd5523, -4162727106559522501;
	mov.b64 	%rd5524, 121098312706494698;
	// begin inline asm
	sub.cc.u64 %rd23352, %rd23352, %rd5519;
	subc.cc.u64 %rd23354, %rd5384, %rd5520;
	subc.cc.u64 %rd23355, %rd5407, %rd5521;
	subc.cc.u64 %rd23356, %rd5430, %rd5522;
	subc.cc.u64 %rd23357, %rd5453, %rd5523;
	subc.u64 %rd23358, %rd5476, %rd5524;
	// end inline asm
$L__BB1_1337:
	setp.lt.u64 	%p211, %rd23323, %rd23358;
	@%p211 bra 	$L__BB1_1348;
	setp.le.u64 	%p212, %rd23323, %rd23358;
	@%p212 bra 	$L__BB1_1339;
	bra.uni 	$L__BB1_1347;
$L__BB1_1339:
	setp.lt.u64 	%p213, %rd23324, %rd23357;
	@%p213 bra 	$L__BB1_1348;
	setp.gt.u64 	%p214, %rd23324, %rd23357;
	@%p214 bra 	$L__BB1_1347;
	setp.lt.u64 	%p215, %rd23325, %rd23356;
	@%p215 bra 	$L__BB1_1348;
	setp.gt.u64 	%p216, %rd23325, %rd23356;
	@%p216 bra 	$L__BB1_1347;
	setp.lt.u64 	%p217, %rd23326, %rd23355;
	@%p217 bra 	$L__BB1_1348;
	setp.gt.u64 	%p218, %rd23326, %rd23355;
	@%p218 bra 	$L__BB1_1347;
	setp.lt.u64 	%p219, %rd23327, %rd23354;
	@%p219 bra 	$L__BB1_1348;
	setp.gt.u64 	%p220, %rd23327, %rd23354;
	setp.gt.u64 	%p221, %rd23328, %rd23352;
	or.pred  	%p222, %p220, %p221;
	@%p222 bra 	$L__BB1_1347;
	bra.uni 	$L__BB1_1348;
$L__BB1_1347:
	mov.b64 	%rd5537, -8860621160618917887;
	mov.b64 	%rd5538, 1660523435060625408;
	mov.b64 	%rd5539, 2230234197602682880;
	mov.b64 	%rd5540, 1883307231910630287;
	mov.b64 	%rd5541, -4162727106559522501;
	mov.b64 	%rd5542, 121098312706494698;
	// begin inline asm
	add.cc.u64 %rd23352, %rd23352, %rd5537;
	addc.cc.u64 %rd23354, %rd23354, %rd5538;
	addc.cc.u64 %rd23355, %rd23355, %rd5539;
	addc.cc.u64 %rd23356, %rd23356, %rd5540;
	addc.cc.u64 %rd23357, %rd23357, %rd5541;
	addc.u64 %rd23358, %rd23358, %rd5542;
	// end inline asm
$L__BB1_1348:
	// begin inline asm
	sub.cc.u64 %rd23359, %rd23352, %rd23328;
	subc.cc.u64 %rd23360, %rd23354, %rd23327;
	subc.cc.u64 %rd23361, %rd23355, %rd23326;
	subc.cc.u64 %rd23362, %rd23356, %rd23325;
	subc.cc.u64 %rd23363, %rd23357, %rd23324;
	subc.u64 %rd23364, %rd23358, %rd23323;
	// end inline asm
	setp.lt.u64 	%p223, %rd23388, %rd23364;
	@%p223 bra 	$L__BB1_1359;
	setp.le.u64 	%p224, %rd23388, %rd23364;
	@%p224 bra 	$L__BB1_1350;
	bra.uni 	$L__BB1_1358;
$L__BB1_1350:
	setp.lt.u64 	%p225, %rd23387, %rd23363;
	@%p225 bra 	$L__BB1_1359;
	setp.gt.u64 	%p226, %rd23387, %rd23363;
	@%p226 bra 	$L__BB1_1358;
	setp.lt.u64 	%p227, %rd23386, %rd23362;
	@%p227 bra 	$L__BB1_1359;
	setp.gt.u64 	%p228, %rd23386, %rd23362;
	@%p228 bra 	$L__BB1_1358;
	setp.lt.u64 	%p229, %rd23385, %rd23361;
	@%p229 bra 	$L__BB1_1359;
	setp.gt.u64 	%p230, %rd23385, %rd23361;
	@%p230 bra 	$L__BB1_1358;
	setp.lt.u64 	%p231, %rd23384, %rd23360;
	@%p231 bra 	$L__BB1_1359;
	setp.gt.u64 	%p232, %rd23384, %rd23360;
	setp.gt.u64 	%p233, %rd23346, %rd23359;
	or.pred  	%p234, %p232, %p233;
	@%p234 bra 	$L__BB1_1358;
	bra.uni 	$L__BB1_1359;
$L__BB1_1358:
	mov.b64 	%rd5573, -8860621160618917887;
	mov.b64 	%rd5574, 1660523435060625408;
	mov.b64 	%rd5575, 2230234197602682880;
	mov.b64 	%rd5576, 1883307231910630287;
	mov.b64 	%rd5577, -4162727106559522501;
	mov.b64 	%rd5578, 121098312706494698;
	// begin inline asm
	add.cc.u64 %rd23359, %rd23359, %rd5573;
	addc.cc.u64 %rd23360, %rd23360, %rd5574;
	addc.cc.u64 %rd23361, %rd23361, %rd5575;
	addc.cc.u64 %rd23362, %rd23362, %rd5576;
	addc.cc.u64 %rd23363, %rd23363, %rd5577;
	addc.u64 %rd23364, %rd23364, %rd5578;
	// end inline asm
$L__BB1_1359:
	// begin inline asm
	sub.cc.u64 %rd23365, %rd23359, %rd23346;
	subc.cc.u64 %rd23366, %rd23360, %rd23384;
	subc.cc.u64 %rd23367, %rd23361, %rd23385;
	subc.cc.u64 %rd23368, %rd23362, %rd23386;
	subc.cc.u64 %rd23369, %rd23363, %rd23387;
	subc.u64 %rd23370, %rd23364, %rd23388;
	// end inline asm
	setp.lt.u64 	%p235, %rd23388, %rd23370;
	@%p235 bra 	$L__BB1_1370;
	setp.le.u64 	%p236, %rd23388, %rd23370;
	@%p236 bra 	$L__BB1_1361;
	bra.uni 	$L__BB1_1369;
$L__BB1_1361:
	setp.lt.u64 	%p237, %rd23387, %rd23369;
	@%p237 bra 	$L__BB1_1370;
	setp.gt.u64 	%p238, %rd23387, %rd23369;
	@%p238 bra 	$L__BB1_1369;
	setp.lt.u64 	%p239, %rd23386, %rd23368;
	@%p239 bra 	$L__BB1_1370;
	setp.gt.u64 	%p240, %rd23386, %rd23368;
	@%p240 bra 	$L__BB1_1369;
	setp.lt.u64 	%p241, %rd23385, %rd23367;
	@%p241 bra 	$L__BB1_1370;
	setp.gt.u64 	%p242, %rd23385, %rd23367;
	@%p242 bra 	$L__BB1_1369;
	setp.lt.u64 	%p243, %rd23384, %rd23366;
	@%p243 bra 	$L__BB1_1370;
	setp.gt.u64 	%p244, %rd23384, %rd23366;
	setp.gt.u64 	%p245, %rd23346, %rd23365;
	or.pred  	%p246, %p244, %p245;
	@%p246 bra 	$L__BB1_1369;
	bra.uni 	$L__BB1_1370;
$L__BB1_1369:
	mov.b64 	%rd5609, -8860621160618917887;
	mov.b64 	%rd5610, 1660523435060625408;
	mov.b64 	%rd5611, 2230234197602682880;
	mov.b64 	%rd5612, 1883307231910630287;
	mov.b64 	%rd5613, -4162727106559522501;
	mov.b64 	%rd5614, 121098312706494698;
	// begin inline asm
	add.cc.u64 %rd23365, %rd23365, %rd5609;
	addc.cc.u64 %rd23366, %rd23366, %rd5610;
	addc.cc.u64 %rd23367, %rd23367, %rd5611;
	addc.cc.u64 %rd23368, %rd23368, %rd5612;
	addc.cc.u64 %rd23369, %rd23369, %rd5613;
	addc.u64 %rd23370, %rd23370, %rd5614;
	// end inline asm
$L__BB1_1370:
	// begin inline asm
	sub.cc.u64 %rd23616, %rd23365, %rd23346;
	subc.cc.u64 %rd23615, %rd23366, %rd23384;
	subc.cc.u64 %rd23614, %rd23367, %rd23385;
	subc.cc.u64 %rd23613, %rd23368, %rd23386;
	subc.cc.u64 %rd23612, %rd23369, %rd23387;
	subc.u64 %rd23611, %rd23370, %rd23388;
	// end inline asm
	// begin inline asm
	{
	.reg .u64 c;
	.reg .u64 nc;
	.reg .u64 t;
	mad.lo.cc.u64 %rd5669, %rd33, %rd23328, 0;
	madc.hi.cc.u64 c, %rd33, %rd23328, 0;
	madc.lo.cc.u64 %rd5691, %rd33, %rd23327, c;
	madc.hi.cc.u64 c, %rd33, %rd23327, 0;
	madc.lo.cc.u64 %rd5692, %rd33, %rd23326, c;
	madc.hi.cc.u64 c, %rd33, %rd23326, 0;
	madc.lo.cc.u64 %rd5693, %rd33, %rd23325, c;
	madc.hi.cc.u64 c, %rd33, %rd23325, 0;
	madc.lo.cc.u64 %rd5694, %rd33, %rd23324, c;
	madc.hi.cc.u64 c, %rd33, %rd23324, 0;
	madc.lo.cc.u64 %rd5695, %rd33, %rd23323, c;
	madc.hi.u64 %rd23376, %rd33, %rd23323, 0;
	mad.lo.cc.u64 %rd5691, %rd32, %rd23328, %rd5691;
	madc.hi.cc.u64 c, %rd32, %rd23328, 0;
	addc.cc.u64 t, %rd5692, c;
	addc.u64 nc, 0, 0;
	mad.lo.cc.u64 %rd5692, %rd32, %rd23327, t;
	madc.hi.cc.u64 c, %rd32, %rd23327, nc;
	addc.cc.u64 t, %rd5693, c;
	addc.u64 nc, 0, 0;
	mad.lo.cc.u64 %rd5693, %rd32, %rd23326, t;
	madc.hi.cc.u64 c, %rd32, %rd23326, nc;
	addc.cc.u64 t, %rd5694, c;
	addc.u64 nc, 0, 0;
	mad.lo.cc.u64 %rd5694, %rd32, %rd23325, t;
	madc.hi.cc.u64 c, %rd32, %rd23325, nc;
	addc.cc.u64 t, %rd5695, c;
	addc.u64 nc, 0, 0;
	mad.lo.cc.u64 %rd5695, %rd32, %rd23324, t;
	madc.hi.cc.u64 c, %rd32, %rd23324, nc;
	addc.cc.u64 t, %rd23376, c;
	addc.u64 nc, 0, 0;
	mad.lo.cc.u64 %rd23376, %rd32, %rd23323, t;
	madc.hi.u64 %rd5719, %rd32, %rd23323, nc;
	mad.lo.cc.u64 %rd5692, %rd31, %rd23328, %rd5692;
	madc.hi.cc.u64 c, %rd31, %rd23328, 0;
	addc.cc.u64 t, %rd5693, c;
	addc.u64 nc, 0, 0;
	mad.lo.cc.u64 %rd5693, %rd31, %rd23327, t;
	madc.hi.cc.u64 c, %rd31, %rd23327, nc;
	addc.cc.u64 t, %rd5694, c;
	addc.u64 nc, 0, 0;
	mad.lo.cc.u64 %rd5694, %rd31, %rd23326, t;
	madc.hi.cc.u64 c, %rd31, %rd23326, nc;
	addc.cc.u64 t, %rd5695, c;
	addc.u64 nc, 0, 0;
	mad.lo.cc.u64 %rd5695, %rd31, %rd23325, t;
	madc.hi.cc.u64 c, %rd31, %rd23325, nc;
	addc.cc.u64 t, %rd23376, c;
	addc.u64 nc, 0, 0;
	mad.lo.cc.u64 %rd23376, %rd31, %rd23324, t;
	madc.hi.cc.u64 c, %rd31, %rd23324, nc;
	addc.cc.u64 t, %rd5719, c;
	addc.u64 nc, 0, 0;
	mad.lo.cc.u64 %rd5719, %rd31, %rd23323, t;
	madc.hi.u64 %rd5742, %rd31, %rd23323, nc;
	mad.lo.cc.u64 %rd5693, %rd30, %rd23328, %rd5693;
	madc.hi.cc.u64 c, %rd30, %rd23328, 0;
	addc.cc.u64 t, %rd5694, c;
	addc.u64 nc, 0, 0;
	mad.lo.cc.u64 %rd5694, %rd30, %rd23327, t;
	madc.hi.cc.u64 c, %rd30, %rd23327, nc;
	addc.cc.u64 t, %rd5695, c;
	addc.u64 nc, 0, 0;
	mad.lo.cc.u64 %rd5695, %rd30, %rd23326, t;
	madc.hi.cc.u64 c, %rd30, %rd23326, nc;
	addc.cc.u64 t, %rd23376, c;
	addc.u64 nc, 0, 0;
	mad.lo.cc.u64 %rd23376, %rd30, %rd23325, t;
	madc.hi.cc.u64 c, %rd30, %rd23325, nc;
	addc.cc.u64 t, %rd5719, c;
	addc.u64 nc, 0, 0;
	mad.lo.cc.u64 %rd5719, %rd30, %rd23324, t;
	madc.hi.cc.u64 c, %rd30, %rd23324, nc;
	addc.cc.u64 t, %rd5742, c;
	addc.u64 nc, 0, 0;
	mad.lo.cc.u64 %rd5742, %rd30, %rd23323, t;
	madc.hi.u64 %rd5765, %rd30, %rd23323, nc;
	mad.lo.cc.u64 %rd5694, %rd29, %rd23328, %rd5694;
	madc.hi.cc.u64 c, %rd29, %rd23328, 0;
	addc.cc.u64 t, %rd5695, c;
	addc.u64 nc, 0, 0;
	mad.lo.cc.u64 %rd5695, %rd29, %rd23327, t;
	madc.hi.cc.u64 c, %rd29, %rd23327, nc;
	addc.cc.u64 t, %rd23376, c;
	addc.u64 nc, 0, 0;
	mad.lo.cc.u64 %rd23376, %rd29, %rd23326, t;
	madc.hi.cc.u64 c, %rd29, %rd23326, nc;
	addc.cc.u64 t, %rd5719, c;
	addc.u64 nc, 0, 0;
	mad.lo.cc.u64 %rd5719, %rd29, %rd23325, t;
	madc.hi.cc.u64 c, %rd29, %rd23325, nc;
	addc.cc.u64 t, %rd5742, c;
	addc.u64 nc, 0, 0;
	mad.lo.cc.u64 %rd5742, %rd29, %rd23324, t;
	madc.hi.cc.u64 c, %rd29, %rd23324, nc;
	addc.cc.u64 t, %rd5765, c;
	addc.u64 nc, 0, 0;
	mad.lo.cc.u64 %rd5765, %rd29, %rd23323, t;
	madc.hi.u64 %rd5788, %rd29, %rd23323, nc;
	mad.lo.cc.u64 %rd5695, %rd28, %rd23328, %rd5695;
	madc.hi.cc.u64 c, %rd28, %rd23328, 0;
	addc.cc.u64 t, %rd23376, c;
	addc.u64 nc, 0, 0;
	mad.lo.cc.u64 %rd23376, %rd28, %rd23327, t;
	madc.hi.cc.u64 c, %rd28, %rd23327, nc;
	addc.cc.u64 t, %rd5719, c;
	addc.u64 nc, 0, 0;
	mad.lo.cc.u64 %rd5719, %rd28, %rd23326, t;
	madc.hi.cc.u64 c, %rd28, %rd23326, nc;
	addc.cc.u64 t, %rd5742, c;
	addc.u64 nc, 0, 0;
	mad.lo.cc.u64 %rd5742, %rd28, %rd23325, t;
	madc.hi.cc.u64 c, %rd28, %rd23325, nc;
	addc.cc.u64 t, %rd5765, c;
	addc.u64 nc, 0, 0;
	mad.lo.cc.u64 %rd5765, %rd28, %rd23324, t;
	madc.hi.cc.u64 c, %rd28, %rd23324, nc;
	addc.cc.u64 t, %rd5788, c;
	addc.u64 nc, 0, 0;
	mad.lo.cc.u64 %rd5788, %rd28, %rd23323, t;
	madc.hi.u64 %rd5789, %rd28, %rd23323, nc;
	}
	// end inline asm
	mul.lo.s64 	%rd5683, %rd5669, -8860621160618917889;
	mov.b64 	%rd5791, -8860621160618917887;
	mov.b64 	%rd5792, 1660523435060625408;
	mov.b64 	%rd5793, 2230234197602682880;
	mov.b64 	%rd5794, 1883307231910630287;
	mov.b64 	%rd5795, -4162727106559522501;
	mov.b64 	%rd5796, 121098312706494698;
	// begin inline asm
	{
	.reg .u64 c;
	.reg .u64 t;
	.reg .u64 nc;
	mad.lo.cc.u64 c, %rd5683, %rd5791, %rd5669;
	madc.hi.cc.u64 c, %rd5683, %rd5791, 0;
	addc.cc.u64 t, %rd5691, c;
	addc.u64 nc, 0, 0;
	mad.lo.cc.u64 %rd5691, %rd5683, %rd5792, t;
	madc.hi.cc.u64 c, %rd5683, %rd5792, nc;
	addc.cc.u64 t, %rd5692, c;
	addc.u64 nc, 0, 0;
	mad.lo.cc.u64 %rd5692, %rd5683, %rd5793, t;
	madc.hi.cc.u64 c, %rd5683, %rd5793, nc;
	addc.cc.u64 t, %rd5693, c;
	addc.u64 nc, 0, 0;
	mad.lo.cc.u64 %rd5693, %rd5683, %rd5794, t;
	madc.hi.cc.u64 c, %rd5683, %rd5794, nc;
	addc.cc.u64 t, %rd5694, c;
	addc.u64 nc, 0, 0;
	mad.lo.cc.u64 %rd5694, %rd5683, %rd5795, t;
	madc.hi.cc.u64 c, %rd5683, %rd5795, nc;
	addc.cc.u64 t, %rd5695, c;
	addc.u64 nc, 0, 0;
	mad.lo.cc.u64 %rd5695, %rd5683, %rd5796, t;
	madc.hi.cc.u64 c, %rd5683, %rd5796, nc;
	addc.cc.u64 %rd23376, %rd23376, c;
	addc.u64 %rd5721, 0, 0;
	}
	// end inline asm
	mul.lo.s64 	%rd5705, %rd5691, -8860621160618917889;
	// begin inline asm
	{
	.reg .u64 c;
	.reg .u64 t;
	.reg .u64 nc;
	mad.lo.cc.u64 c, %rd5705, %rd5791, %rd5691;
	madc.hi.cc.u64 c, %rd5705, %rd5791, 0;
	addc.cc.u64 t, %rd5692, c;
	addc.u64 nc, 0, 0;
	mad.lo.cc.u64 %rd5692, %rd5705, %rd5792, t;
	madc.hi.cc.u64 c, %rd5705, %rd5792, nc;
	addc.cc.u64 t, %rd5693, c;
	addc.u64 nc, 0, 0;
	mad.lo.cc.u64 %rd5693, %rd5705, %rd5793, t;
	madc.hi.cc.u64 c, %rd5705, %rd5793, nc;
	addc.cc.u64 t, %rd5694, c;
	addc.u64 nc, 0, 0;
	mad.lo.cc.u64 %rd5694, %rd5705, %rd5794, t;
	madc.hi.cc.u64 c, %rd5705, %rd5794, nc;
	addc.cc.u64 t, %rd5695, c;
	addc.u64 nc, 0, 0;
	mad.lo.cc.u64 %rd5695, %rd5705, %rd5795, t;
	madc.hi.cc.u64 c, %rd5705, %rd5795, nc;
	addc.cc.u64 t, %rd23376, c;
	addc.u64 nc, 0, 0;
	mad.lo.cc.u64 %rd23376, %rd5705, %rd5796, t;
	madc.hi.cc.u64 c, %rd5705, %rd5796, nc;
	addc.cc.u64 c, c, %rd5721;
	addc.u64 nc, 0, 0;
	addc.cc.u64 %rd5719, %rd5719, c;
	addc.u64 %rd5721, nc, 0;
	}
	// end inline asm
	mul.lo.s64 	%rd5728, %rd5692, -8860621160618917889;
	// begin inline asm
	{
	.reg .u64 c;
	.reg .u64 t;
	.reg .u64 nc;
	mad.lo.cc.u64 c, %rd5728, %rd5791, %rd5692;
	madc.hi.cc.u64 c, %rd5728, %rd5791, 0;
	addc.cc.u64 t, %rd5693, c;
	addc.u64 nc, 0, 0;
	mad.lo.cc.u64 %rd5693, %rd5728, %rd5792, t;
	madc.hi.cc.u64 c, %rd5728, %rd5792, nc;
	addc.cc.u64 t, %rd5694, c;
	addc.u64 nc, 0, 0;
	mad.lo.cc.u64 %rd5694, %rd5728, %rd5793, t;
	madc.hi.cc.u64 c, %rd5728, %rd5793, nc;
	addc.cc.u64 t, %rd5695, c;
	addc.u64 nc, 0, 0;
	mad.lo.cc.u64 %rd5695, %rd5728, %rd5794, t;
	madc.hi.cc.u64 c, %rd5728, %rd5794, nc;
	addc.cc.u64 t, %rd23376, c;
	addc.u64 nc, 0, 0;
	mad.lo.cc.u64 %rd23376, %rd5728, %rd5795, t;
	madc.hi.cc.u64 c, %rd5728, %rd5795, nc;
	addc.cc.u64 t, %rd5719, c;
	addc.u64 nc, 0, 0;
	mad.lo.cc.u64 %rd5719, %rd5728, %rd5796, t;
	madc.hi.cc.u64 c, %rd5728, %rd5796, nc;
	addc.cc.u64 c, c, %rd5721;
	addc.u64 nc, 0, 0;
	addc.cc.u64 %rd5742, %rd5742, c;
	addc.u64 %rd5721, nc, 0;
	}
	// end inline asm
	mul.lo.s64 	%rd5751, %rd5693, -8860621160618917889;
	// begin inline asm
	{
	.reg .u64 c;
	.reg .u64 t;
	.reg .u64 nc;
	mad.lo.cc.u64 c, %rd5751, %rd5791, %rd5693;
	madc.hi.cc.u64 c, %rd5751, %rd5791, 0;
	addc.cc.u64 t, %rd5694, c;
	addc.u64 nc, 0, 0;
	mad.lo.cc.u64 %rd5694, %rd5751, %rd5792, t;
	madc.hi.cc.u64 c, %rd5751, %rd5792, nc;
	addc.cc.u64 t, %rd5695, c;
	addc.u64 nc, 0, 0;
	mad.lo.cc.u64 %rd5695, %rd5751, %rd5793, t;
	madc.hi.cc.u64 c, %rd5751, %rd5793, nc;
	addc.cc.u64 t, %rd23376, c;
	addc.u64 nc, 0, 0;
	mad.lo.cc.u64 %rd23376, %rd5751, %rd5794, t;
	madc.hi.cc.u64 c, %rd5751, %rd5794, nc;
	addc.cc.u64 t, %rd5719, c;
	addc.u64 nc, 0, 0;
	mad.lo.cc.u64 %rd5719, %rd5751, %rd5795, t;
	madc.hi.cc.u64 c, %rd5751, %rd5795, nc;
	addc.cc.u64 t, %rd5742, c;
	addc.u64 nc, 0, 0;
	mad.lo.cc.u64 %rd5742, %rd5751, %rd5796, t;
	madc.hi.cc.u64 c, %rd5751, %rd5796, nc;
	addc.cc.u64 c, c, %rd5721;
	addc.u64 nc, 0, 0;
	addc.cc.u64 %rd5765, %rd5765, c;
	addc.u64 %rd5721, nc, 0;
	}
	// end inline asm
	mul.lo.s64 	%rd5774, %rd5694, -8860621160618917889;
	// begin inline asm
	{
	.reg .u64 c;
	.reg .u64 t;
	.reg .u64 nc;
	mad.lo.cc.u64 c, %rd5774, %rd5791, %rd5694;
	madc.hi.cc.u64 c, %rd5774, %rd5791, 0;
	addc.cc.u64 t, %rd5695, c;
	addc.u64 nc, 0, 0;
	mad.lo.cc.u64 %rd5695, %rd5774, %rd5792, t;
	madc.hi.cc.u64 c, %rd5774, %rd5792, nc;
	addc.cc.u64 t, %rd23376, c;
	addc.u64 nc, 0, 0;
	mad.lo.cc.u64 %rd23376, %rd5774, %rd5793, t;
	madc.hi.cc.u64 c, %rd5774, %rd5793, nc;
	addc.cc.u64 t, %rd5719, c;
	addc.u64 nc, 0, 0;
	mad.lo.cc.u64 %rd5719, %rd5774, %rd5794, t;
	madc.hi.cc.u64 c, %rd5774, %rd5794, nc;
	addc.cc.u64 t, %rd5742, c;
	addc.u64 nc, 0, 0;
	mad.lo.cc.u64 %rd5742, %rd5774, %rd5795, t;
	madc.hi.cc.u64 c, %rd5774, %rd5795, nc;
	addc.cc.u64 t, %rd5765, c;
	addc.u64 nc, 0, 0;
	mad.lo.cc.u64 %rd5765, %rd5774, %rd5796, t;
	madc.hi.cc.u64 c, %rd5774, %rd5796, nc;
	addc.cc.u64 c, c, %rd5721;
	addc.u64 nc, 0, 0;
	addc.cc.u64 %rd5788, %rd5788, c;
	addc.u64 %rd5721, nc, 0;
	}
	// end inline asm
	mul.lo.s64 	%rd5797, %rd5695, -8860621160618917889;
	// begin inline asm
	{
	.reg .u64 c;
	.reg .u64 t;
	.reg .u64 nc;
	mad.lo.cc.u64 c, %rd5797, %rd5791, %rd5695;
	madc.hi.cc.u64 c, %rd5797, %rd5791, 0;
	addc.cc.u64 t, %rd23376, c;
	addc.u64 nc, 0, 0;
	mad.lo.cc.u64 %rd23376, %rd5797, %rd5792, t;
	madc.hi.cc.u64 c, %rd5797, %rd5792, nc;
	addc.cc.u64 t, %rd5719, c;
	addc.u64 nc, 0, 0;
	mad.lo.cc.u64 %rd5719, %rd5797, %rd5793, t;
	madc.hi.cc.u64 c, %rd5797, %rd5793, nc;
	addc.cc.u64 t, %rd5742, c;
	addc.u64 nc, 0, 0;
	mad.lo.cc.u64 %rd5742, %rd5797, %rd5794, t;
	madc.hi.cc.u64 c, %rd5797, %rd5794, nc;
	addc.cc.u64 t, %rd5765, c;
	addc.u64 nc, 0, 0;
	mad.lo.cc.u64 %rd5765, %rd5797, %rd5795, t;
	madc.hi.cc.u64 c, %rd5797, %rd5795, nc;
	addc.cc.u64 t, %rd5788, c;
	addc.u64 nc, 0, 0;
	mad.lo.cc.u64 %rd5788, %rd5797, %rd5796, t;
	madc.hi.cc.u64 c, %rd5797, %rd5796, nc;
	addc.cc.u64 c, c, %rd5721;
	add.u64 %rd5789, %rd5789, c;
	}
	// end inline asm
	setp.lt.u64 	%p247, %rd5789, 121098312706494698;
	mov.u64 	%rd23371, %rd5789;
	mov.u64 	%rd23372, %rd5788;
	mov.u64 	%rd23373, %rd5765;
	mov.u64 	%rd23374, %rd5742;
	mov.u64 	%rd23375, %rd5719;
	@%p247 bra 	$L__BB1_1381;
	setp.ne.s64 	%p248, %rd5789, 121098312706494698;
	@%p248 bra 	$L__BB1_1380;
	setp.lt.u64 	%p249, %rd5788, -4162727106559522501;
	mov.b64 	%rd23371, 121098312706494698;
	mov.u64 	%rd23372, %rd5788;
	mov.u64 	%rd23373, %rd5765;
	mov.u64 	%rd23374, %rd5742;
	mov.u64 	%rd23375, %rd5719;
	@%p249 bra 	$L__BB1_1381;
	setp.ne.s64 	%p250, %rd5788, -4162727106559522501;
	@%p250 bra 	$L__BB1_1380;
	setp.lt.u64 	%p251, %rd5765, 1883307231910630287;
	mov.b64 	%rd23372, -4162727106559522501;
	mov.u64 	%rd23373, %rd5765;
	mov.u64 	%rd23374, %rd5742;
	mov.u64 	%rd23375, %rd5719;
	@%p251 bra 	$L__BB1_1381;
	setp.ne.s64 	%p252, %rd5765, 1883307231910630287;
	@%p252 bra 	$L__BB1_1380;
	setp.lt.u64 	%p253, %rd5742, 2230234197602682880;
	mov.b64 	%rd23373, 1883307231910630287;
	mov.u64 	%rd23374, %rd5742;
	mov.u64 	%rd23375, %rd5719;
	@%p253 bra 	$L__BB1_1381;
	setp.ne.s64 	%p254, %rd5742, 2230234197602682880;
	@%p254 bra 	$L__BB1_1380;
	setp.lt.u64 	%p255, %rd5719, 1660523435060625408;
	mov.b64 	%rd23374, 2230234197602682880;
	mov.u64 	%rd23375, %rd5719;
	@%p255 bra 	$L__BB1_1381;
	setp.eq.s64 	%p256, %rd5719, 1660523435060625408;
	setp.lt.u64 	%p257, %rd23376, -8860621160618917887;
	and.pred  	%p258, %p256, %p257;
	mov.b64 	%rd23375, 1660523435060625408;
	@%p258 bra 	$L__BB1_1381;
$L__BB1_1380:
	mov.b64 	%rd5832, -8860621160618917887;
	mov.b64 	%rd5833, 1660523435060625408;
	mov.b64 	%rd5834, 2230234197602682880;
	mov.b64 	%rd5835, 1883307231910630287;
	mov.b64 	%rd5836, -4162727106559522501;
	mov.b64 	%rd5837, 121098312706494698;
	// begin inline asm
	sub.cc.u64 %rd23376, %rd23376, %rd5832;
	subc.cc.u64 %rd23375, %rd5719, %rd5833;
	subc.cc.u64 %rd23374, %rd5742, %rd5834;
	subc.cc.u64 %rd23373, %rd5765, %rd5835;
	subc.cc.u64 %rd23372, %rd5788, %rd5836;
	subc.u64 %rd23371, %rd5789, %rd5837;
	// end inline asm
$L__BB1_1381:
	// begin inline asm
	add.cc.u64 %rd23382, %rd23376, %rd23376;
	addc.cc.u64 %rd5839, %rd23375, %rd23375;
	addc.cc.u64 %rd5840, %rd23374, %rd23374;
	addc.cc.u64 %rd5841, %rd23373, %rd23373;
	addc.cc.u64 %rd5842, %rd23372, %rd23372;
	addc.u64 %rd5843, %rd23371, %rd23371;
	// end inline asm
	setp.lt.u64 	%p259, %rd5843, 121098312706494698;
	mov.u64 	%rd23377, %rd5843;
	mov.u64 	%rd23378, %rd5842;
	mov.u64 	%rd23379, %rd5841;
	mov.u64 	%rd23380, %rd5840;
	mov.u64 	%rd23381, %rd5839;
	@%p259 bra 	$L__BB1_1392;
	setp.ne.s64 	%p260, %rd5843, 121098312706494698;
	@%p260 bra 	$L__BB1_1391;
	setp.lt.u64 	%p261, %rd5842, -4162727106559522501;
	mov.b64 	%rd23377, 121098312706494698;
	mov.u64 	%rd23378, %rd5842;
	mov.u64 	%rd23379, %rd5841;
	mov.u64 	%rd23380, %rd5840;
	mov.u64 	%rd23381, %rd5839;
	@%p261 bra 	$L__BB1_1392;
	setp.ne.s64 	%p262, %rd5842, -4162727106559522501;
	@%p262 bra 	$L__BB1_1391;
	setp.lt.u64 	%p263, %rd5841, 1883307231910630287;
	mov.b64 	%rd23378, -4162727106559522501;
	mov.u64 	%rd23379, %rd5841;
	mov.u64 	%rd23380, %rd5840;
	mov.u64 	%rd23381, %rd5839;
	@%p263 bra 	$L__BB1_1392;
	setp.ne.s64 	%p264, %rd5841, 1883307231910630287;
	@%p264 bra 	$L__BB1_1391;
	setp.lt.u64 	%p265, %rd5840, 2230234197602682880;
	mov.b64 	%rd23379, 1883307231910630287;
	mov.u64 	%rd23380, %rd5840;
	mov.u64 	%rd23381, %rd5839;
	@%p265 bra 	$L__BB1_1392;
	setp.ne.s64 	%p266, %rd5840, 2230234197602682880;
	@%p266 bra 	$L__BB1_1391;
	setp.lt.u64 	%p267, %rd5839, 1660523435060625408;
	mov.b64 	%rd23380, 2230234197602682880;
	mov.u64 	%rd23381, %rd5839;
	@%p267 bra 	$L__BB1_1392;
	setp.eq.s64 	%p268, %rd5839, 1660523435060625408;
	setp.lt.u64 	%p269, %rd23382, -8860621160618917887;
	and.pred  	%p270, %p268, %p269;
	mov.b64 	%rd23381, 1660523435060625408;
	@%p270 bra 	$L__BB1_1392;
$L__BB1_1391:
	mov.b64 	%rd5883, -8860621160618917887;
	mov.b64 	%rd5884, 1660523435060625408;
	mov.b64 	%rd5885, 2230234197602682880;
	mov.b64 	%rd5886, 1883307231910630287;
	mov.b64 	%rd5887, -4162727106559522501;
	mov.b64 	%rd5888, 121098312706494698;
	// begin inline asm
	sub.cc.u64 %rd23382, %rd23382, %rd5883;
	subc.cc.u64 %rd23381, %rd5839, %rd5884;
	subc.cc.u64 %rd23380, %rd5840, %rd5885;
	subc.cc.u64 %rd23379, %rd5841, %rd5886;
	subc.cc.u64 %rd23378, %rd5842, %rd5887;
	subc.u64 %rd23377, %rd5843, %rd5888;
	// end inline asm
$L__BB1_1392:
	setp.lt.u64 	%p271, %rd23611, %rd23388;
	@%p271 bra 	$L__BB1_1403;
	setp.le.u64 	%p272, %rd23611, %rd23388;
	@%p272 bra 	$L__BB1_1394;
	bra.uni 	$L__BB1_1402;
$L__BB1_1394:
	setp.lt.u64 	%p273, %rd23612, %rd23387;
	@%p273 bra 	$L__BB1_1403;
	setp.gt.u64 	%p274, %rd23612, %rd23387;
	@%p274 bra 	$L__BB1_1402;
	setp.lt.u64 	%p275, %rd23613, %rd23386;
	@%p275 bra 	$L__BB1_1403;
	setp.gt.u64 	%p276, %rd23613, %rd23386;
	@%p276 bra 	$L__BB1_1402;
	setp.lt.u64 	%p277, %rd23614, %rd23385;
	@%p277 bra 	$L__BB1_1403;
	setp.gt.u64 	%p278, %rd23614, %rd23385;
	@%p278 bra 	$L__BB1_1402;
	setp.lt.u64 	%p279, %rd23615, %rd23384;
	@%p279 bra 	$L__BB1_1403;
	setp.gt.u64 	%p280, %rd23615, %rd23384;
	setp.gt.u64 	%p281, %rd23616, %rd23346;
	or.pred  	%p282, %p280, %p281;
	@%p282 bra 	$L__BB1_1402;
	bra.uni 	$L__BB1_1403;
$L__BB1_1402:
	mov.b64 	%rd5901, -8860621160618917887;
	mov.b64 	%rd5902, 1660523435060625408;
	mov.b64 	%rd5903, 2230234197602682880;
	mov.b64 	%rd5904, 1883307231910630287;
	mov.b64 	%rd5905, -4162727106559522501;
	mov.b64 	%rd5906, 121098312706494698;
	// begin inline asm
	add.cc.u64 %rd23346, %rd23346, %rd5901;
	addc.cc.u64 %rd23384, %rd23384, %rd5902;
	addc.cc.u64 %rd23385, %rd23385, %rd5903;
	addc.cc.u64 %rd23386, %rd23386, %rd5904;
	addc.cc.u64 %rd23387, %rd23387, %rd5905;
	addc.u64 %rd23388, %rd23388, %rd5906;
	// end inline asm
$L__BB1_1403:
	// begin inline asm
	sub.cc.u64 %rd5907, %rd23346, %rd23616;
	subc.cc.u64 %rd5908, %rd23384, %rd23615;
	subc.cc.u64 %rd5909, %rd23385, %rd23614;
	subc.cc.u64 %rd5910, %rd23386, %rd23613;
	subc.cc.u64 %rd5911, %rd23387, %rd23612;
	subc.u64 %rd5912, %rd23388, %rd23611;
	// end inline asm
	// begin inline asm
	{
	.reg .u64 c;
	.reg .u64 nc;
	.reg .u64 t;
	mad.lo.cc.u64 %rd5961, %rd5907, %rd23340, 0;
	madc.hi.cc.u64 c, %rd5907, %rd23340, 0;
	madc.lo.cc.u64 %rd5983, %rd5907, %rd23339, c;
	madc.hi.cc.u64 c, %rd5907, %rd23339, 0;
	madc.lo.cc.u64 %rd5984, %rd5907, %rd23338, c;
	madc.hi.cc.u64 c, %rd5907, %rd23338, 0;
	madc.lo.cc.u64 %rd5985, %rd5907, %rd23337, c;
	madc.hi.cc.u64 c, %rd5907, %rd23337, 0;
	madc.lo.cc.u64 %rd5986, %rd5907, %rd23336, c;
	madc.hi.cc.u64 c, %rd5907, %rd23336, 0;
	madc.lo.cc.u64 %rd5987, %rd5907, %rd23335, c;
	madc.hi.u64 %rd23394, %rd5907, %rd23335, 0;
	mad.lo.cc.u64 %rd5983, %rd5908, %rd23340, %rd5983;
	madc.hi.cc.u64 c, %rd5908, %rd23340, 0;
	addc.cc.u64 t, %rd5984, c;
	addc.u64 nc, 0, 0;
	mad.lo.cc.u64 %rd5984, %rd5908, %rd23339, t;
	madc.hi.cc.u64 c, %rd5908, %rd23339, nc;
	addc.cc.u64 t, %rd5985, c;
	addc.u64 nc, 0, 0;
	mad.lo.cc.u64 %rd5985, %rd5908, %rd23338, t;
	madc.hi.cc.u64 c, %rd5908, %rd23338, nc;
	addc.cc.u64 t, %rd5986, c;
	addc.u64 nc, 0, 0;
	mad.lo.cc.u64 %rd5986, %rd5908, %rd23337, t;
	madc.hi.cc.u64 c, %rd5908, %rd23337, nc;
	addc.cc.u64 t, %rd5987, c;
	addc.u64 nc, 0, 0;
	mad.lo.cc.u64 %rd5987, %rd5908, %rd23336, t;
	madc.hi.cc.u64 c, %rd5908, %rd23336, nc;
	addc.cc.u64 t, %rd23394, c;
	addc.u64 nc, 0, 0;
	mad.lo.cc.u64 %rd23394, %rd5908, %rd23335, t;
	madc.hi.u64 %rd6011, %rd5908, %rd23335, nc;
	mad.lo.cc.u64 %rd5984, %rd5909, %rd23340, %rd5984;
	madc.hi.cc.u64 c, %rd5909, %rd23340, 0;
	addc.cc.u64 t, %rd5985, c;
	addc.u64 nc, 0, 0;
	mad.lo.cc.u64 %rd5985, %rd5909, %rd23339, t;
	madc.hi.cc.u64 c, %rd5909, %rd23339, nc;
	addc.cc.u64 t, %rd5986, c;
	addc.u64 nc, 0, 0;
	mad.lo.cc.u64 %rd5986, %rd5909, %rd23338, t;
	madc.hi.cc.u64 c, %rd5909, %rd23338, nc;
	addc.cc.u64 t, %rd5987, c;
	addc.u64 nc, 0, 0;
	mad.lo.cc.u64 %rd5987, %rd5909, %rd23337, t;
	madc.hi.cc.u64 c, %rd5909, %rd23337, nc;
	addc.cc.u64 t, %rd23394, c;
	addc.u64 nc, 0, 0;
	mad.lo.cc.u64 %rd23394, %rd5909, %rd23336, t;
	madc.hi.cc.u64 c, %rd5909, %rd23336, nc;
	addc.cc.u64 t, %rd6011, c;
	addc.u64 nc, 0, 0;
	mad.lo.cc.u64 %rd6011, %rd5909, %rd23335, t;
	madc.hi.u64 %rd6034, %rd5909, %rd23335, nc;
	mad.lo.cc.u64 %rd5985, %rd5910, %rd23340, %rd5985;
	madc.hi.cc.u64 c, %rd5910, %rd23340, 0;
	addc.cc.u64 t, %rd5986, c;
	addc.u64 nc, 0, 0;
	mad.lo.cc.u64 %rd5986, %rd5910, %rd23339, t;
	madc.hi.cc.u64 c, %rd5910, %rd23339, nc;
	addc.cc.u64 t, %rd5987, c;
	addc.u64 nc, 0, 0;
	mad.lo.cc.u64 %rd5987, %rd5910, %rd23338, t;
	madc.hi.cc.u64 c, %rd5910, %rd23338, nc;
	addc.cc.u64 t, %rd23394, c;
	addc.u64 nc, 0, 0;
	mad.lo.cc.u64 %rd23394, %rd5910, %rd23337, t;
	madc.hi.cc.u64 c, %rd5910, %rd23337, nc;
	addc.cc.u64 t, %rd6011, c;
	addc.u64 nc, 0, 0;
	mad.lo.cc.u64 %rd6011, %rd5910, %rd23336, t;
	madc.hi.cc.u64 c, %rd5910, %rd23336, nc;
	addc.cc.u64 t, %rd6034, c;
	addc.u64 nc, 0, 0;
	mad.lo.cc.u64 %rd6034, %rd5910, %rd23335, t;
	madc.hi.u64 %rd6057, %rd5910, %rd23335, nc;
	mad.lo.cc.u64 %rd5986, %rd5911, %rd23340, %rd5986;
	madc.hi.cc.u64 c, %rd5911, %rd23340, 0;
	addc.cc.u64 t, %rd5987, c;
	addc.u64 nc, 0, 0;
	mad.lo.cc.u64 %rd5987, %rd5911, %rd23339, t;
	madc.hi.cc.u64 c, %rd5911, %rd23339, nc;
	addc.cc.u64 t, %rd23394, c;
	addc.u64 nc, 0, 0;
	mad.lo.cc.u64 %rd23394, %rd5911, %rd23338, t;
	madc.hi.cc.u64 c, %rd5911, %rd23338, nc;
	addc.cc.u64 t, %rd6011, c;
	addc.u64 nc, 0, 0;
	mad.lo.cc.u64 %rd6011, %rd5911, %rd23337, t;
	madc.hi.cc.u64 c, %rd5911, %rd23337, nc;
	addc.cc.u64 t, %rd6034, c;
	addc.u64 nc, 0, 0;
	mad.lo.cc.u64 %rd6034, %rd5911, %rd23336, t;
	madc.hi.cc.u64 c, %rd5911, %rd23336, nc;
	addc.cc.u64 t, %rd6057, c;
	addc.u64 nc, 0, 0;
	mad.lo.cc.u64 %rd6057, %rd5911, %rd23335, t;
	madc.hi.u64 %rd6080, %rd5911, %rd23335, nc;
	mad.lo.cc.u64 %rd5987, %rd5912, %rd23340, %rd5987;
	madc.hi.cc.u64 c, %rd5912, %rd23340, 0;
	addc.cc.u64 t, %rd23394, c;
	addc.u64 nc, 0, 0;
	mad.lo.cc.u64 %rd23394, %rd5912, %rd23339, t;
	madc.hi.cc.u64 c, %rd5912, %rd23339, nc;
	addc.cc.u64 t, %rd6011, c;
	addc.u64 nc, 0, 0;
	mad.lo.cc.u64 %rd6011, %rd5912, %rd23338, t;
	madc.hi.cc.u64 c, %rd5912, %rd23338, nc;
	addc.cc.u64 t, %rd6034, c;
	addc.u64 nc, 0, 0;
	mad.lo.cc.u64 %rd6034, %rd5912, %rd23337, t;
	madc.hi.cc.u64 c, %rd5912, %rd23337, nc;
	addc.cc.u64 t, %rd6057, c;
	addc.u64 nc, 0, 0;
	mad.lo.cc.u64 %rd6057, %rd5912, %rd23336, t;
	madc.hi.cc.u64 c, %rd5912, %rd23336, nc;
	addc.cc.u64 t, %rd6080, c;
	addc.u64 nc, 0, 0;
	mad.lo.cc.u64 %rd6080, %rd5912, %rd23335, t;
	madc.hi.u64 %rd6081, %rd5912, %rd23335, nc;
	}
	// end inline asm
	mul.lo.s64 	%rd5975, %rd5961, -8860621160618917889;
	mov.b64 	%rd6083, -8860621160618917887;
	mov.b64 	%rd6084, 1660523435060625408;
	mov.b64 	%rd6085, 2230234197602682880;
	mov.b64 	%rd6086, 1883307231910630287;
	mov.b64 	%rd6087, -4162727106559522501;
	mov.b64 	%rd6088, 121098312706494698;
	// begin inline asm
	{
	.reg .u64 c;
	.reg .u64 t;
	.reg .u64 nc;
	mad.lo.cc.u64 c, %rd5975, %rd6083, %rd5961;
	madc.hi.cc.u64 c, %rd5975, %rd6083, 0;
	addc.cc.u64 t, %rd5983, c;
	addc.u64 nc, 0, 0;
	mad.lo.cc.u64 %rd5983, %rd5975, %rd6084, t;
	madc.hi.cc.u64 c, %rd5975, %rd6084, nc;
	addc.cc.u64 t, %rd5984, c;
	addc.u64 nc, 0, 0;
	mad.lo.cc.u64 %rd5984, %rd5975, %rd6085, t;
	madc.hi.cc.u64 c, %rd5975, %rd6085, nc;
	addc.cc.u64 t, %rd5985, c;
	addc.u64 nc, 0, 0;
	mad.lo.cc.u64 %rd5985, %rd5975, %rd6086, t;
	madc.hi.cc.u64 c, %rd5975, %rd6086, nc;
	addc.cc.u64 t, %rd5986, c;
	addc.u64 nc, 0, 0;
	mad.lo.cc.u64 %rd5986, %rd5975, %rd6087, t;
	madc.hi.cc.u64 c, %rd5975, %rd6087, nc;
	addc.cc.u64 t, %rd5987, c;
	addc.u64 nc, 0, 0;
	mad.lo.cc.u64 %rd5987, %rd5975, %rd6088, t;
	madc.hi.cc.u64 c, %rd5975, %rd6088, nc;
	addc.cc.u64 %rd23394, %rd23394, c;
	addc.u64 %rd6013, 0, 0;
	}
	// end inline asm
	mul.lo.s64 	%rd5997, %rd5983, -8860621160618917889;
	// begin inline asm
	{
	.reg .u64 c;
	.reg .u64 t;
	.reg .u64 nc;
	mad.lo.cc.u64 c, %rd5997, %rd6083, %rd5983;
	madc.hi.cc.u64 c, %rd5997, %rd6083, 0;
	addc.cc.u64 t, %rd5984, c;
	addc.u64 nc, 0, 0;
	mad.lo.cc.u64 %rd5984, %rd5997, %rd6084, t;
	madc.hi.cc.u64 c, %rd5997, %rd6084, nc;
	addc.cc.u64 t, %rd5985, c;
	addc.u64 nc, 0, 0;
	mad.lo.cc.u64 %rd5985, %rd5997, %rd6085, t;
	madc.hi.cc.u64 c, %rd5997, %rd6085, nc;
	addc.cc.u64 t, %rd5986, c;
	addc.u64 nc, 0, 0;
	mad.lo.cc.u64 %rd5986, %rd5997, %rd6086, t;
	madc.hi.cc.u64 c, %rd5997, %rd6086, nc;
	addc.cc.u64 t, %rd5987, c;
	addc.u64 nc, 0, 0;
	mad.lo.cc.u64 %rd5987, %rd5997, %rd6087, t;
	madc.hi.cc.u64 c, %rd5997, %rd6087, nc;
	addc.cc.u64 t, %rd23394, c;
	addc.u64 nc, 0, 0;
	mad.lo.cc.u64 %rd23394, %rd5997, %rd6088, t;
	madc.hi.cc.u64 c, %rd5997, %rd6088, nc;
	addc.cc.u64 c, c, %rd6013;
	addc.u64 nc, 0, 0;
	addc.cc.u64 %rd6011, %rd6011, c;
	addc.u64 %rd6013, nc, 0;
	}
	// end inline asm
	mul.lo.s64 	%rd6020, %rd5984, -8860621160618917889;
	// begin inline asm
	{
	.reg .u64 c;
	.reg .u64 t;
	.reg .u64 nc;
	mad.lo.cc.u64 c, %rd6020, %rd6083, %rd5984;
	madc.hi.cc.u64 c, %rd6020, %rd6083, 0;
	addc.cc.u64 t, %rd5985, c;
	addc.u64 nc, 0, 0;
	mad.lo.cc.u64 %rd5985, %rd6020, %rd6084, t;
	madc.hi.cc.u64 c, %rd6020, %rd6084, nc;
	addc.cc.u64 t, %rd5986, c;
	addc.u64 nc, 0, 0;
	mad.lo.cc.u64 %rd5986, %rd6020, %rd6085, t;
	madc.hi.cc.u64 c, %rd6020, %rd6085, nc;
	addc.cc.u64 t, %rd5987, c;
	addc.u64 nc, 0, 0;
	mad.lo.cc.u64 %rd5987, %rd6020, %rd6086, t;
	madc.hi.cc.u64 c, %rd6020, %rd6086, nc;
	addc.cc.u64 t, %rd23394, c;
	addc.u64 nc, 0, 0;
	mad.lo.cc.u64 %rd23394, %rd6020, %rd6087, t;
	madc.hi.cc.u64 c, %rd6020, %rd6087, nc;
	addc.cc.u64 t, %rd6011, c;
	addc.u64 nc, 0, 0;
	mad.lo.cc.u64 %rd6011, %rd6020, %rd6088, t;
	madc.hi.cc.u64 c, %rd6020, %rd6088, nc;
	addc.cc.u64 c, c, %rd6013;
	addc.u64 nc, 0, 0;
	addc.cc.u64 %rd6034, %rd6034, c;
	addc.u64 %rd6013, nc, 0;
	}
	// end inline asm
	mul.lo.s64 	%rd6043, %rd5985, -8860621160618917889;
	// begin inline asm
	{
	.reg .u64 c;
	.reg .u64 t;
	.reg .u64 nc;
	mad.lo.cc.u64 c, %rd6043, %rd6083, %rd5985;
	madc.hi.cc.u64 c, %rd6043, %rd6083, 0;
	addc.cc.u64 t, %rd5986, c;
	addc.u64 nc, 0, 0;
	mad.lo.cc.u64 %rd5986, %rd6043, %rd6084, t;
	madc.hi.cc.u64 c, %rd6043, %rd6084, nc;
	addc.cc.u64 t, %rd5987, c;
	addc.u64 nc, 0, 0;
	mad.lo.cc.u64 %rd5987, %rd6043, %rd6085, t;
	madc.hi.cc.u64 c, %rd6043, %rd6085, nc;
	addc.cc.u64 t, %rd23394, c;
	addc.u64 nc, 0, 0;
	mad.lo.cc.u64 %rd23394, %rd6043, %rd6086, t;
	madc.hi.cc.u64 c, %rd6043, %rd6086, nc;
	addc.cc.u64 t, %rd6011, c;
	addc.u64 nc, 0, 0;
	mad.lo.cc.u64 %rd6011, %rd6043, %rd6087, t;
	madc.hi.cc.u64 c, %rd6043, %rd6087, nc;
	addc.cc.u64 t, %rd6034, c;
	addc.u64 nc, 0, 0;
	mad.lo.cc.u64 %rd6034, %rd6043, %rd6088, t;
	madc.hi.cc.u64 c, %rd6043, %rd6088, nc;
	addc.cc.u64 c, c, %rd6013;
	addc.u64 nc, 0, 0;
	addc.cc.u64 %rd6057, %rd6057, c;
	addc.u64 %rd6013, nc, 0;
	}
	// end inline asm
	mul.lo.s64 	%rd6066, %rd5986, -8860621160618917889;
	// begin inline asm
	{
	.reg .u64 c;
	.reg .u64 t;
	.reg .u64 nc;
	mad.lo.cc.u64 c, %rd6066, %rd6083, %rd5986;
	madc.hi.cc.u64 c, %rd6066, %rd6083, 0;
	addc.cc.u64 t, %rd5987, c;
	addc.u64 nc, 0, 0;
	mad.lo.cc.u64 %rd5987, %rd6066, %rd6084, t;
	madc.hi.cc.u64 c, %rd6066, %rd6084, nc;
	addc.cc.u64 t, %rd23394, c;
	addc.u64 nc, 0, 0;
	mad.lo.cc.u64 %rd23394, %rd6066, %rd6085, t;
	madc.hi.cc.u64 c, %rd6066, %rd6085, nc;
	addc.cc.u64 t, %rd6011, c;
	addc.u64 nc, 0, 0;
	mad.lo.cc.u64 %rd6011, %rd6066, %rd6086, t;
	madc.hi.cc.u64 c, %rd6066, %rd6086, nc;
	addc.cc.u64 t, %rd6034, c;
	addc.u64 nc, 0, 0;
	mad.lo.cc.u64 %rd6034, %rd6066, %rd6087, t;
	madc.hi.cc.u64 c, %rd6066, %rd6087, nc;
	addc.cc.u64 t, %rd6057, c;
	addc.u64 nc, 0, 0;
	mad.lo.cc.u64 %rd6057, %rd6066, %rd6088, t;
	madc.hi.cc.u64 c, %rd6066, %rd6088, nc;
	addc.cc.u64 c, c, %rd6013;
	addc.u64 nc, 0, 0;
	addc.cc.u64 %rd6080, %rd6080, c;
	addc.u64 %rd6013, nc, 0;
	}
	// end inline asm
	mul.lo.s64 	%rd6089, %rd5987, -8860621160618917889;
	// begin inline asm
	{
	.reg .u64 c;
	.reg .u64 t;
	.reg .u64 nc;
	mad.lo.cc.u64 c, %rd6089, %rd6083, %rd5987;
	madc.hi.cc.u64 c, %rd6089, %rd6083, 0;
	addc.cc.u64 t, %rd23394, c;
	addc.u64 nc, 0, 0;
	mad.lo.cc.u64 %rd23394, %rd6089, %rd6084, t;
	madc.hi.cc.u64 c, %rd6089, %rd6084, nc;
	addc.cc.u64 t, %rd6011, c;
	addc.u64 nc, 0, 0;
	mad.lo.cc.u64 %rd6011, %rd6089, %rd6085, t;
	madc.hi.cc.u64 c, %rd6089, %rd6085, nc;
	addc.cc.u64 t, %rd6034, c;
	addc.u64 nc, 0, 0;
	mad.lo.cc.u64 %rd6034, %rd6089, %rd6086, t;
	madc.hi.cc.u64 c, %rd6089, %rd6086, nc;
	addc.cc.u64 t, %rd6057, c;
	addc.u64 nc, 0, 0;
	mad.lo.cc.u64 %rd6057, %rd6089, %rd6087, t;
	madc.hi.cc.u64 c, %rd6089, %rd6087, nc;
	addc.cc.u64 t, %rd6080, c;
	addc.u64 nc, 0, 0;
	mad.lo.cc.u64 %rd6080, %rd6089, %rd6088, t;
	madc.hi.cc.u64 c, %rd6089, %rd6088, nc;
	addc.cc.u64 c, c, %rd6013;
	add.u64 %rd6081, %rd6081, c;
	}
	// end inline asm
	setp.lt.u64 	%p283, %rd6081, 121098312706494698;
	mov.u64 	%rd23400, %rd6081;
	mov.u64 	%rd23399, %rd6080;
	mov.u64 	%rd23398, %rd6057;
	mov.u64 	%rd23397, %rd6034;
	mov.u64 	%rd23396, %rd6011;
	@%p283 bra 	$L__BB1_1414;
	setp.ne.s64 	%p284, %rd6081, 121098312706494698;
	@%p284 bra 	$L__BB1_1413;
	setp.lt.u64 	%p285, %rd6080, -4162727106559522501;
	mov.b64 	%rd23400, 121098312706494698;
	mov.u64 	%rd23399, %rd6080;
	mov.u64 	%rd23398, %rd6057;
	mov.u64 	%rd23397, %rd6034;
	mov.u64 	%rd23396, %rd6011;
	@%p285 bra 	$L__BB1_1414;
	setp.ne.s64 	%p286, %rd6080, -4162727106559522501;
	@%p286 bra 	$L__BB1_1413;
	setp.lt.u64 	%p287, %rd6057, 1883307231910630287;
	mov.b64 	%rd23399, -4162727106559522501;
	mov.u64 	%rd23398, %rd6057;
	mov.u64 	%rd23397, %rd6034;
	mov.u64 	%rd23396, %rd6011;
	@%p287 bra 	$L__BB1_1414;
	setp.ne.s64 	%p288, %rd6057, 1883307231910630287;
	@%p288 bra 	$L__BB1_1413;
	setp.lt.u64 	%p289, %rd6034, 2230234197602682880;
	mov.b64 	%rd23398, 1883307231910630287;
	mov.u64 	%rd23397, %rd6034;
	mov.u64 	%rd23396, %rd6011;
	@%p289 bra 	$L__BB1_1414;
	setp.ne.s64 	%p290, %rd6034, 2230234197602682880;
	@%p290 bra 	$L__BB1_1413;
	setp.lt.u64 	%p291, %rd6011, 1660523435060625408;
	mov.b64 	%rd23397, 2230234197602682880;
	mov.u64 	%rd23396, %rd6011;
	@%p291 bra 	$L__BB1_1414;
	setp.eq.s64 	%p292, %rd6011, 1660523435060625408;
	setp.lt.u64 	%p293, %rd23394, -8860621160618917887;
	and.pred  	%p294, %p292, %p293;
	mov.b64 	%rd23396, 1660523435060625408;
	@%p294 bra 	$L__BB1_1414;
$L__BB1_1413:
	mov.b64 	%rd6124, -8860621160618917887;
	mov.b64 	%rd6125, 1660523435060625408;
	mov.b64 	%rd6126, 2230234197602682880;
	mov.b64 	%rd6127, 1883307231910630287;
	mov.b64 	%rd6128, -4162727106559522501;
	mov.b64 	%rd6129, 121098312706494698;
	// begin inline asm
	sub.cc.u64 %rd23394, %rd23394, %rd6124;
	subc.cc.u64 %rd23396, %rd6011, %rd6125;
	subc.cc.u64 %rd23397, %rd6034, %rd6126;
	subc.cc.u64 %rd23398, %rd6057, %rd6127;
	subc.cc.u64 %rd23399, %rd6080, %rd6128;
	subc.u64 %rd23400, %rd6081, %rd6129;
	// end inline asm
$L__BB1_1414:
	setp.lt.u64 	%p295, %rd23377, %rd23400;
	@%p295 bra 	$L__BB1_1425;
	setp.le.u64 	%p296, %rd23377, %rd23400;
	@%p296 bra 	$L__BB1_1416;
	bra.uni 	$L__BB1_1424;
$L__BB1_1416:
	setp.lt.u64 	%p297, %rd23378, %rd23399;
	@%p297 bra 	$L__BB1_1425;
	setp.gt.u64 	%p298, %rd23378, %rd23399;
	@%p298 bra 	$L__BB1_1424;
	setp.lt.u64 	%p299, %rd23379, %rd23398;
	@%p299 bra 	$L__BB1_1425;
	setp.gt.u64 	%p300, %rd23379, %rd23398;
	@%p300 bra 	$L__BB1_1424;
	setp.lt.u64 	%p301, %rd23380, %rd23397;
	@%p301 bra 	$L__BB1_1425;
	setp.gt.u64 	%p302, %rd23380, %rd23397;
	@%p302 bra 	$L__BB1_1424;
	setp.lt.u64 	%p303, %rd23381, %rd23396;
	@%p303 bra 	$L__BB1_1425;
	setp.gt.u64 	%p304, %rd23381, %rd23396;
	setp.gt.u64 	%p305, %rd23382, %rd23394;
	or.pred  	%p306, %p304, %p305;
	@%p306 bra 	$L__BB1_1424;
	bra.uni 	$L__BB1_1425;
$L__BB1_1424:
	mov.b64 	%rd6142, -8860621160618917887;
	mov.b64 	%rd6143, 1660523435060625408;
	mov.b64 	%rd6144, 2230234197602682880;
	mov.b64 	%rd6145, 1883307231910630287;
	mov.b64 	%rd6146, -4162727106559522501;
	mov.b64 	%rd6147, 121098312706494698;
	// begin inline asm
	add.cc.u64 %rd23394, %rd23394, %rd6142;
	addc.cc.u64 %rd23396, %rd23396, %rd6143;
	addc.cc.u64 %rd23397, %rd23397, %rd6144;
	addc.cc.u64 %rd23398, %rd23398, %rd6145;
	addc.cc.u64 %rd23399, %rd23399, %rd6146;
	addc.u64 %rd23400, %rd23400, %rd6147;
	// end inline asm
$L__BB1_1425:
	// begin inline asm
	sub.cc.u64 %rd23610, %rd23394, %rd23382;
	subc.cc.u64 %rd23609, %rd23396, %rd23381;
	subc.cc.u64 %rd23608, %rd23397, %rd23380;
	subc.cc.u64 %rd23607, %rd23398, %rd23379;
	subc.cc.u64 %rd23606, %rd23399, %rd23378;
	subc.u64 %rd23605, %rd23400, %rd23377;
	// end inline asm
	// begin inline asm
	add.cc.u64 %rd23401, %rd23599, %rd4450;
	addc.cc.u64 %rd6167, %rd23600, %rd4451;
	addc.cc.u64 %rd6168, %rd23601, %rd4452;
	addc.cc.u64 %rd6169, %rd23602, %rd4453;
	addc.cc.u64 %rd6170, %rd23603, %rd4454;
	addc.u64 %rd6171, %rd23604, %rd4455;
	// end inline asm
	setp.lt.u64 	%p307, %rd6171, 121098312706494698;
	mov.u64 	%rd23402, %rd6167;
	mov.u64 	%rd23403, %rd6168;
	mov.u64 	%rd23404, %rd6169;
	mov.u64 	%rd23405, %rd6170;
	mov.u64 	%rd23406, %rd6171;
	@%p307 bra 	$L__BB1_1436;
	setp.ne.s64 	%p308, %rd6171, 121098312706494698;
	@%p308 bra 	$L__BB1_1435;
	setp.lt.u64 	%p309, %rd6170, -4162727106559522501;
	mov.b64 	%rd23406, 121098312706494698;
	mov.u64 	%rd23402, %rd6167;
	mov.u64 	%rd23403, %rd6168;
	mov.u64 	%rd23404, %rd6169;
	mov.u64 	%rd23405, %rd6170;
	@%p309 bra 	$L__BB1_1436;
	setp.ne.s64 	%p310, %rd6170, -4162727106559522501;
	@%p310 bra 	$L__BB1_1435;
	setp.lt.u64 	%p311, %rd6169, 1883307231910630287;
	mov.b64 	%rd23405, -4162727106559522501;
	mov.u64 	%rd23402, %rd6167;
	mov.u64 	%rd23403, %rd6168;
	mov.u64 	%rd23404, %rd6169;
	@%p311 bra 	$L__BB1_1436;
	setp.ne.s64 	%p312, %rd6169, 1883307231910630287;
	@%p312 bra 	$L__BB1_1435;
	setp.lt.u64 	%p313, %rd6168, 2230234197602682880;
	mov.b64 	%rd23404, 1883307231910630287;
	mov.u64 	%rd23402, %rd6167;
	mov.u64 	%rd23403, %rd6168;
	@%p313 bra 	$L__BB1_1436;
	setp.ne.s64 	%p314, %rd6168, 2230234197602682880;
	@%p314 bra 	$L__BB1_1435;
	setp.lt.u64 	%p315, %rd6167, 1660523435060625408;
	mov.b64 	%rd23403, 2230234197602682880;
	mov.u64 	%rd23402, %rd6167;
	@%p315 bra 	$L__BB1_1436;
	setp.eq.s64 	%p316, %rd6167, 1660523435060625408;
	setp.lt.u64 	%p317, %rd23401, -8860621160618917887;
	and.pred  	%p318, %p316, %p317;
	mov.b64 	%rd23402, 1660523435060625408;
	@%p318 bra 	$L__BB1_1436;
$L__BB1_1435:
	mov.b64 	%rd6211, -8860621160618917887;
	mov.b64 	%rd6212, 1660523435060625408;
	mov.b64 	%rd6213, 2230234197602682880;
	mov.b64 	%rd6214, 1883307231910630287;
	mov.b64 	%rd6215, -4162727106559522501;
	mov.b64 	%rd6216, 121098312706494698;
	// begin inline asm
	sub.cc.u64 %rd23401, %rd23401, %rd6211;
	subc.cc.u64 %rd23402, %rd6167, %rd6212;
	subc.cc.u64 %rd23403, %rd6168, %rd6213;
	subc.cc.u64 %rd23404, %rd6169, %rd6214;
	subc.cc.u64 %rd23405, %rd6170, %rd6215;
	subc.u64 %rd23406, %rd6171, %rd6216;
	// end inline asm
$L__BB1_1436:
	// begin inline asm
	{
	.reg .u64 c;
	.reg .u64 nc;
	.reg .u64 t;
	mad.lo.cc.u64 %rd6218, %rd23401, %rd23402, 0;
	madc.hi.cc.u64 c, %rd23401, %rd23402, 0;
	madc.lo.cc.u64 %rd6219, %rd23401, %rd23403, c;
	madc.hi.cc.u64 c, %rd23401, %rd23403, 0;
	madc.lo.cc.u64 %rd6220, %rd23401, %rd23404, c;
	madc.hi.cc.u64 c, %rd23401, %rd23404, 0;
	madc.lo.cc.u64 %rd6221, %rd23401, %rd23405, c;
	madc.hi.cc.u64 c, %rd23401, %rd23405, 0;
	madc.lo.cc.u64 %rd6222, %rd23401, %rd23406, c;
	madc.hi.u64 %rd6223, %rd23401, %rd23406, 0;
	mad.lo.cc.u64 %rd6220, %rd23402, %rd23403, %rd6220;
	madc.hi.cc.u64 c, %rd23402, %rd23403, 0;
	addc.cc.u64 t, %rd6221, c;
	addc.u64 nc, 0, 0;
	mad.lo.cc.u64 %rd6221, %rd23402, %rd23404, t;
	madc.hi.cc.u64 c, %rd23402, %rd23404, nc;
	addc.cc.u64 t, %rd6222, c;
	addc.u64 nc, 0, 0;
	mad.lo.cc.u64 %rd6222, %rd23402, %rd23405, t;
	madc.hi.cc.u64 c, %rd23402, %rd23405, nc;
	addc.cc.u64 t, %rd6223, c;
	addc.u64 nc, 0, 0;
	mad.lo.cc.u64 %rd6223, %rd23402, %rd23406, t;
	madc.hi.u64 %rd6224, %rd23402, %rd23406, nc;
	mad.lo.cc.u64 %rd6222, %rd23403, %rd23404, %rd6222;
	madc.hi.cc.u64 c, %rd23403, %rd23404, 0;
	addc.cc.u64 t, %rd6223, c;
	addc.u64 nc, 0, 0;
	mad.lo.cc.u64 %rd6223, %rd23403, %rd23405, t;
	madc.hi.cc.u64 c, %rd23403, %rd23405, nc;
	addc.cc.u64 t, %rd6224, c;
	addc.u64 nc, 0, 0;
	mad.lo.cc.u64 %rd6224, %rd23403, %rd23406, t;
	madc.hi.u64 %rd6225, %rd23403, %rd23406, nc;
	mad.lo.cc.u64 %rd6224, %rd23404, %rd23405, %rd6224;
	madc.hi.cc.u64 c, %rd23404, %rd23405, 0;
	addc.cc.u64 t, %rd6225, c;
	addc.u64 nc, 0, 0;
	mad.lo.cc.u64 %rd6225, %rd23404, %rd23406, t;
	madc.hi.u64 %rd6226, %rd23404, %rd23406, nc;
	mad.lo.cc.u64 %rd6226, %rd23405, %rd23406, %rd6226;
	madc.hi.u64 %rd6227, %rd23405, %rd23406, 0;
	}
	// end inline asm
	shr.u64 	%rd6397, %rd6227, 63;
	mov.b64 	{%r131, %r132}, %rd6227;
	mov.b64 	{%r133, %r134}, %rd6226;
	shf.l.wrap.b32 	%r135, %r134, %r131, 1;
	shf.l.wrap.b32 	%r136, %r131, %r132, 1;
	mov.b64 	%rd6374, {%r135, %r136};
	mov.b64 	{%r137, %r138}, %rd6225;
	shf.l.wrap.b32 	%r139, %r138, %r133, 1;
	shf.l.wrap.b32 	%r140, %r133, %r134, 1;
	mov.b64 	%rd6351, {%r139, %r140};
	mov.b64 	{%r141, %r142}, %rd6224;
	shf.l.wrap.b32 	%r143, %r142, %r137, 1;
	shf.l.wrap.b32 	%r144, %r137, %r138, 1;
	mov.b64 	%rd6328, {%r143, %r144};
	mov.b64 	{%r145, %r146}, %rd6223;
	shf.l.wrap.b32 	%r147, %r146, %r141, 1;
	shf.l.wrap.b32 	%r148, %r141, %r142, 1;
	mov.b64 	%rd6305, {%r147, %r148};
	mov.b64 	{%r149, %r150}, %rd6222;
	shf.l.wrap.b32 	%r151, %r150, %r145, 1;
	shf.l.wrap.b32 	%r152, %r145, %r146, 1;
	mov.b64 	%rd23407, {%r151, %r152};
	mov.b64 	{%r153, %r154}, %rd6221;
	shf.l.wrap.b32 	%r155, %r154, %r149, 1;
	shf.l.wrap.b32 	%r156, %r149, %r150, 1;
	mov.b64 	%rd6282, {%r155, %r156};
	mov.b64 	{%r157, %r158}, %rd6220;
	shf.l.wrap.b32 	%r159, %r158, %r153, 1;
	shf.l.wrap.b32 	%r160, %r153, %r154, 1;
	mov.b64 	%rd6281, {%r159, %r160};
	mov.b64 	{%r161, %r162}, %rd6219;
	shf.l.wrap.b32 	%r163, %r162, %r157, 1;
	shf.l.wrap.b32 	%r164, %r157, %r158, 1;
	mov.b64 	%rd6280, {%r163, %r164};
	mov.b64 	{%r165, %r166}, %rd6218;
	shf.l.wrap.b32 	%r167, %r166, %r161, 1;
	shf.l.wrap.b32 	%r168, %r161, %r162, 1;
	mov.b64 	%rd6279, {%r167, %r168};
	shl.b64 	%rd6278, %rd6218, 1;
	// begin inline asm
	{
	mad.lo.cc.u64 %rd6277, %rd23401, %rd23401, 0;
	madc.hi.cc.u64 %rd6278, %rd23401, %rd23401, %rd6278;
	madc.lo.cc.u64 %rd6279, %rd23402, %rd23402, %rd6279;
	madc.hi.cc.u64 %rd6280, %rd23402, %rd23402, %rd6280;
	madc.lo.cc.u64 %rd6281, %rd23403, %rd23403, %rd6281;
	madc.hi.cc.u64 %rd6282, %rd23403, %rd23403, %rd6282;
	madc.lo.cc.u64 %rd23407, %rd23404, %rd23404, %rd23407;
	madc.hi.cc.u64 %rd6305, %rd23404, %rd23404, %rd6305;
	madc.lo.cc.u64 %rd6328, %rd23405, %rd23405, %rd6328;
	madc.hi.cc.u64 %rd6351, %rd23405, %rd23405, %rd6351;
	madc.lo.cc.u64 %rd6374, %rd23406, %rd23406, %rd6374;
	madc.hi.u64 %rd6397, %rd23406, %rd23406, %rd6397;
	}
	// end inline asm
	mul.lo.s64 	%rd6291, %rd6277, -8860621160618917889;
	mov.b64 	%rd6399, -8860621160618917887;
	mov.b64 	%rd6400, 1660523435060625408;
	mov.b64 	%rd6401, 2230234197602682880;
	mov.b64 	%rd6402, 1883307231910630287;
	mov.b64 	%rd6403, -4162727106559522501;
	mov.b64 	%rd6404, 121098312706494698;
	// begin inline asm
	{
	.reg .u64 c;
	.reg .u64 t;
	.reg .u64 nc;
	mad.lo.cc.u64 c, %rd6291, %rd6399, %rd6277;
	madc.hi.cc.u64 c, %rd6291, %rd6399, 0;
	addc.cc.u64 t, %rd6278, c;
	addc.u64 nc, 0, 0;
	mad.lo.cc.u64 %rd6278, %rd6291, %rd6400, t;
	madc.hi.cc.u64 c, %rd6291, %rd6400, nc;
	addc.cc.u64 t, %rd6279, c;
	addc.u64 nc, 0, 0;
	mad.lo.cc.u64 %rd6279, %rd6291, %rd6401, t;
	madc.hi.cc.u64 c, %rd6291, %rd6401, nc;
	addc.cc.u64 t, %rd6280, c;
	addc.u64 nc, 0, 0;
	mad.lo.cc.u64 %rd6280, %rd6291, %rd6402, t;
	madc.hi.cc.u64 c, %rd6291, %rd6402, nc;
	addc.cc.u64 t, %rd6281, c;
	addc.u64 nc, 0, 0;
	mad.lo.cc.u64 %rd6281, %rd6291, %rd6403, t;
	madc.hi.cc.u64 c, %rd6291, %rd6403, nc;
	addc.cc.u64 t, %rd6282, c;
	addc.u64 nc, 0, 0;
	mad.lo.cc.u64 %rd6282, %rd6291, %rd6404, t;
	madc.hi.cc.u64 c, %rd6291, %rd6404, nc;
	addc.cc.u64 %rd23407, %rd23407, c;
	addc.u64 %rd6329, 0, 0;
	}
	// end inline asm
	mul.lo.s64 	%rd6313, %rd6278, -8860621160618917889;
	// begin inline asm
	{
	.reg .u64 c;
	.reg .u64 t;
	.reg .u64 nc;
	mad.lo.cc.u64 c, %rd6313, %rd6399, %rd6278;
	madc.hi.cc.u64 c, %rd6313, %rd6399, 0;
	addc.cc.u64 t, %rd6279, c;
	addc.u64 nc, 0, 0;
	mad.lo.cc.u64 %rd6279, %rd6313, %rd6400, t;
	madc.hi.cc.u64 c, %rd6313, %rd6400, nc;
	addc.cc.u64 t, %rd6280, c;
	addc.u64 nc, 0, 0;
	mad.lo.cc.u64 %rd6280, %rd6313, %rd6401, t;
	madc.hi.cc.u64 c, %rd6313, %rd6401, nc;
	addc.cc.u64 t, %rd6281, c;
	addc.u64 nc, 0, 0;
	mad.lo.cc.u64 %rd6281, %rd6313, %rd6402, t;
	madc.hi.cc.u64 c, %rd6313, %rd6402, nc;
	addc.cc.u64 t, %rd6282, c;
	addc.u64 nc, 0, 0;
	mad.lo.cc.u64 %rd6282, %rd6313, %rd6403, t;
	madc.hi.cc.u64 c, %rd6313, %rd6403, nc;
	addc.cc.u64 t, %rd23407, c;
	addc.u64 nc, 0, 0;
	mad.lo.cc.u64 %rd23407, %rd6313, %rd6404, t;
	madc.hi.cc.u64 c, %rd6313, %rd6404, nc;
	addc.cc.u64 c, c, %rd6329;
	addc.u64 nc, 0, 0;
	addc.cc.u64 %rd6305, %rd6305, c;
	addc.u64 %rd6329, nc, 0;
	}
	// end inline asm
	mul.lo.s64 	%rd6336, %rd6279, -8860621160618917889;
	// begin inline asm
	{
	.reg .u64 c;
	.reg .u64 t;
	.reg .u64 nc;
	mad.lo.cc.u64 c, %rd6336, %rd6399, %rd6279;
	madc.hi.cc.u64 c, %rd6336, %rd6399, 0;
	addc.cc.u64 t, %rd6280, c;
	addc.u64 nc, 0, 0;
	mad.lo.cc.u64 %rd6280, %rd6336, %rd6400, t;
	madc.hi.cc.u64 c, %rd6336, %rd6400, nc;
	addc.cc.u64 t, %rd6281, c;
	addc.u64 nc, 0, 0;
	mad.lo.cc.u64 %rd6281, %rd6336, %rd6401, t;
	madc.hi.cc.u64 c, %rd6336, %rd6401, nc;
	addc.cc.u64 t, %rd6282, c;
	addc.u64 nc, 0, 0;
	mad.lo.cc.u64 %rd6282, %rd6336, %rd6402, t;
	madc.hi.cc.u64 c, %rd6336, %rd6402, nc;
	addc.cc.u64 t, %rd23407, c;
	addc.u64 nc, 0, 0;
	mad.lo.cc.u64 %rd23407, %rd6336, %rd6403, t;
	madc.hi.cc.u64 c, %rd6336, %rd6403, nc;
	addc.cc.u64 t, %rd6305, c;
	addc.u64 nc, 0, 0;
	mad.lo.cc.u64 %rd6305, %rd6336, %rd6404, t;
	madc.hi.cc.u64 c, %rd6336, %rd6404, nc;
	addc.cc.u64 c, c, %rd6329;
	addc.u64 nc, 0, 0;
	addc.cc.u64 %rd6328, %rd6328, c;
	addc.u64 %rd6329, nc, 0;
	}
	// end inline asm
	mul.lo.s64 	%rd6359, %rd6280, -8860621160618917889;
	// begin inline asm
	{
	.reg .u64 c;
	.reg .u64 t;
	.reg .u64 nc;
	mad.lo.cc.u64 c, %rd6359, %rd6399, %rd6280;
	madc.hi.cc.u64 c, %rd6359, %rd6399, 0;
	addc.cc.u64 t, %rd6281, c;
	addc.u64 nc, 0, 0;
	mad.lo.cc.u64 %rd6281, %rd6359, %rd6400, t;
	madc.hi.cc.u64 c, %rd6359, %rd6400, nc;
	addc.cc.u64 t, %rd6282, c;
	addc.u64 nc, 0, 0;
	mad.lo.cc.u64 %rd6282, %rd6359, %rd6401, t;
	madc.hi.cc.u64 c, %rd6359, %rd6401, nc;
	addc.cc.u64 t, %rd23407, c;
	addc.u64 nc, 0, 0;
	mad.lo.cc.u64 %rd23407, %rd6359, %rd6402, t;
	madc.hi.cc.u64 c, %rd6359, %rd6402, nc;
	addc.cc.u64 t, %rd6305, c;
	addc.u64 nc, 0, 0;
	mad.lo.cc.u64 %rd6305, %rd6359, %rd6403, t;
	madc.hi.cc.u64 c, %rd6359, %rd6403, nc;
	addc.cc.u64 t, %rd6328, c;
	addc.u64 nc, 0, 0;
	mad.lo.cc.u64 %rd6328, %rd6359, %rd6404, t;
	madc.hi.cc.u64 c, %rd6359, %rd6404, nc;
	addc.cc.u64 c, c, %rd6329;
	addc.u64 nc, 0, 0;
	addc.cc.u64 %rd6351, %rd6351, c;
	addc.u64 %rd6329, nc, 0;
	}
	// end inline asm
	mul.lo.s64 	%rd6382, %rd6281, -8860621160618917889;
	// begin inline asm
	{
	.reg .u64 c;
	.reg .u64 t;
	.reg .u64 nc;
	mad.lo.cc.u64 c, %rd6382, %rd6399, %rd6281;
	madc.hi.cc.u64 c, %rd6382, %rd6399, 0;
	addc.cc.u64 t, %rd6282, c;
	addc.u64 nc, 0, 0;
	mad.lo.cc.u64 %rd6282, %rd6382, %rd6400, t;
	madc.hi.cc.u64 c, %rd6382, %rd6400, nc;
	addc.cc.u64 t, %rd23407, c;
	addc.u64 nc, 0, 0;
	mad.lo.cc.u64 %rd23407, %rd6382, %rd6401, t;
	madc.hi.cc.u64 c, %rd6382, %rd6401, nc;
	addc.cc.u64 t, %rd6305, c;
	addc.u64 nc, 0, 0;
	mad.lo.cc.u64 %rd6305, %rd6382, %rd6402, t;
	madc.hi.cc.u64 c, %rd6382, %rd6402, nc;
	addc.cc.u64 t, %rd6328, c;
	addc.u64 nc, 0, 0;
	mad.lo.cc.u64 %rd6328, %rd6382, %rd6403, t;
	madc.hi.cc.u64 c, %rd6382, %rd6403, nc;
	addc.cc.u64 t, %rd6351, c;
	addc.u64 nc, 0, 0;
	mad.lo.cc.u64 %rd6351, %rd6382, %rd6404, t;
	madc.hi.cc.u64 c, %rd6382, %rd6404, nc;
	addc.cc.u64 c, c, %rd6329;
	addc.u64 nc, 0, 0;
	addc.cc.u64 %rd6374, %rd6374, c;
	addc.u64 %rd6329, nc, 0;
	}
	// end inline asm
	mul.lo.s64 	%rd6405, %rd6282, -8860621160618917889;
	// begin inline asm
	{
	.reg .u64 c;
	.reg .u64 t;
	.reg .u64 nc;
	mad.lo.cc.u64 c, %rd6405, %rd6399, %rd6282;
	madc.hi.cc.u64 c, %rd6405, %rd6399, 0;
	addc.cc.u64 t, %rd23407, c;
	addc.u64 nc, 0, 0;
	mad.lo.cc.u64 %rd23407, %rd6405, %rd6400, t;
	madc.hi.cc.u64 c, %rd6405, %rd6400, nc;
	addc.cc.u64 t, %rd6305, c;
	addc.u64 nc, 0, 0;
	mad.lo.cc.u64 %rd6305, %rd6405, %rd6401, t;
	madc.hi.cc.u64 c, %rd6405, %rd6401, nc;
	addc.cc.u64 t, %rd6328, c;
	addc.u64 nc, 0, 0;
	mad.lo.cc.u64 %rd6328, %rd6405, %rd6402, t;
	madc.hi.cc.u64 c, %rd6405, %rd6402, nc;
	addc.cc.u64 t, %rd6351, c;
	addc.u64 nc, 0, 0;
	mad.lo.cc.u64 %rd6351, %rd6405, %rd6403, t;
	madc.hi.cc.u64 c, %rd6405, %rd6403, nc;
	addc.cc.u64 t, %rd6374, c;
	addc.u64 nc, 0, 0;
	mad.lo.cc.u64 %rd6374, %rd6405, %rd6404, t;
	madc.hi.cc.u64 c, %rd6405, %rd6404, nc;
	addc.cc.u64 c, c, %rd6329;
	add.u64 %rd6397, %rd6397, c;
	}
	// end inline asm
	setp.lt.u64 	%p319, %rd6397, 121098312706494698;
	mov.u64 	%rd23414, %rd6305;
	mov.u64 	%rd23415, %rd6328;
	mov.u64 	%rd23416, %rd6351;
	mov.u64 	%rd23417, %rd6374;
	mov.u64 	%rd23418, %rd6397;
	@%p319 bra 	$L__BB1_1447;
	setp.ne.s64 	%p320, %rd6397, 121098312706494698;
	@%p320 bra 	$L__BB1_1446;
	setp.lt.u64 	%p321, %rd6374, -4162727106559522501;
	mov.b64 	%rd23418, 121098312706494698;
	mov.u64 	%rd23414, %rd6305;
	mov.u64 	%rd23415, %rd6328;
	mov.u64 	%rd23416, %rd6351;
	mov.u64 	%rd23417, %rd6374;
	@%p321 bra 	$L__BB1_1447;
	setp.ne.s64 	%p322, %rd6374, -4162727106559522501;
	@%p322 bra 	$L__BB1_1446;
	setp.lt.u64 	%p323, %rd6351, 1883307231910630287;
	mov.b64 	%rd23417, -4162727106559522501;
	mov.u64 	%rd23414, %rd6305;
	mov.u64 	%rd23415, %rd6328;
	mov.u64 	%rd23416, %rd6351;
	@%p323 bra 	$L__BB1_1447;
	setp.ne.s64 	%p324, %rd6351, 1883307231910630287;
	@%p324 bra 	$L__BB1_1446;
	setp.lt.u64 	%p325, %rd6328, 2230234197602682880;
	mov.b64 	%rd23416, 1883307231910630287;
	mov.u64 	%rd23414, %rd6305;
	mov.u64 	%rd23415, %rd6328;
	@%p325 bra 	$L__BB1_1447;
	setp.ne.s64 	%p326, %rd6328, 2230234197602682880;
	@%p326 bra 	$L__BB1_1446;
	setp.lt.u64 	%p327, %rd6305, 1660523435060625408;
	mov.b64 	%rd23415, 2230234197602682880;
	mov.u64 	%rd23414, %rd6305;
	@%p327 bra 	$L__BB1_1447;
	setp.eq.s64 	%p328, %rd6305, 1660523435060625408;
	setp.lt.u64 	%p329, %rd23407, -8860621160618917887;
	and.pred  	%p330, %p328, %p329;
	mov.b64 	%rd23414, 1660523435060625408;
	@%p330 bra 	$L__BB1_1447;
$L__BB1_1446:
	mov.b64 	%rd6440, -8860621160618917887;
	mov.b64 	%rd6441, 1660523435060625408;
	mov.b64 	%rd6442, 2230234197602682880;
	mov.b64 	%rd6443, 1883307231910630287;
	mov.b64 	%rd6444, -4162727106559522501;
	mov.b64 	%rd6445, 121098312706494698;
	// begin inline asm
	sub.cc.u64 %rd23407, %rd23407, %rd6440;
	subc.cc.u64 %rd23414, %rd6305, %rd6441;
	subc.cc.u64 %rd23415, %rd6328, %rd6442;
	subc.cc.u64 %rd23416, %rd6351, %rd6443;
	subc.cc.u64 %rd23417, %rd6374, %rd6444;
	subc.u64 %rd23418, %rd6397, %rd6445;
	// end inline asm
$L__BB1_1447:
	setp.lt.u64 	%p331, %rd23149, %rd23418;
	@%p331 bra 	$L__BB1_1458;
	setp.le.u64 	%p332, %rd23149, %rd23418;
	@%p332 bra 	$L__BB1_1449;
	bra.uni 	$L__BB1_1457;
$L__BB1_1449:
	setp.lt.u64 	%p333, %rd23150, %rd23417;
	@%p333 bra 	$L__BB1_1458;
	setp.gt.u64 	%p334, %rd23150, %rd23417;
	@%p334 bra 	$L__BB1_1457;
	setp.lt.u64 	%p335, %rd23151, %rd23416;
	@%p335 bra 	$L__BB1_1458;
	setp.gt.u64 	%p336, %rd23151, %rd23416;
	@%p336 bra 	$L__BB1_1457;
	setp.lt.u64 	%p337, %rd23152, %rd23415;
	@%p337 bra 	$L__BB1_1458;
	setp.gt.u64 	%p338, %rd23152, %rd23415;
	@%p338 bra 	$L__BB1_1457;
	setp.lt.u64 	%p339, %rd23153, %rd23414;
	@%p339 bra 	$L__BB1_1458;
	setp.gt.u64 	%p340, %rd23153, %rd23414;
	setp.gt.u64 	%p341, %rd23154, %rd23407;
	or.pred  	%p342, %p340, %p341;
	@%p342 bra 	$L__BB1_1457;
	bra.uni 	$L__BB1_1458;
$L__BB1_1457:
	mov.b64 	%rd6458, -8860621160618917887;
	mov.b64 	%rd6459, 1660523435060625408;
	mov.b64 	%rd6460, 2230234197602682880;
	mov.b64 	%rd6461, 1883307231910630287;
	mov.b64 	%rd6462, -4162727106559522501;
	mov.b64 	%rd6463, 121098312706494698;
	// begin inline asm
	add.cc.u64 %rd23407, %rd23407, %rd6458;
	addc.cc.u64 %rd23414, %rd23414, %rd6459;
	addc.cc.u64 %rd23415, %rd23415, %rd6460;
	addc.cc.u64 %rd23416, %rd23416, %rd6461;
	addc.cc.u64 %rd23417, %rd23417, %rd6462;
	addc.u64 %rd23418, %rd23418, %rd6463;
	// end inline asm
$L__BB1_1458:
	// begin inline asm
	sub.cc.u64 %rd23419, %rd23407, %rd23154;
	subc.cc.u64 %rd23420, %rd23414, %rd23153;
	subc.cc.u64 %rd23421, %rd23415, %rd23152;
	subc.cc.u64 %rd23422, %rd23416, %rd23151;
	subc.cc.u64 %rd23423, %rd23417, %rd23150;
	subc.u64 %rd23424, %rd23418, %rd23149;
	// end inline asm
	setp.lt.u64 	%p343, %rd23305, %rd23424;
	@%p343 bra 	$L__BB1_1469;
	setp.le.u64 	%p344, %rd23305, %rd23424;
	@%p344 bra 	$L__BB1_1460;
	bra.uni 	$L__BB1_1468;
$L__BB1_1460:
	setp.lt.u64 	%p345, %rd23306, %rd23423;
	@%p345 bra 	$L__BB1_1469;
	setp.gt.u64 	%p346, %rd23306, %rd23423;
	@%p346 bra 	$L__BB1_1468;
	setp.lt.u64 	%p347, %rd23307, %rd23422;
	@%p347 bra 	$L__BB1_1469;
	setp.gt.u64 	%p348, %rd23307, %rd23422;
	@%p348 bra 	$L__BB1_1468;
	setp.lt.u64 	%p349, %rd23308, %rd23421;
	@%p349 bra 	$L__BB1_1469;
	setp.gt.u64 	%p350, %rd23308, %rd23421;
	@%p350 bra 	$L__BB1_1468;
	setp.lt.u64 	%p351, %rd23309, %rd23420;
	@%p351 bra 	$L__BB1_1469;
	setp.gt.u64 	%p352, %rd23309, %rd23420;
	setp.gt.u64 	%p353, %rd23310, %rd23419;
	or.pred  	%p354, %p352, %p353;
	@%p354 bra 	$L__BB1_1468;
	bra.uni 	$L__BB1_1469;
$L__BB1_1468:
	mov.b64 	%rd6494, -8860621160618917887;
	mov.b64 	%rd6495, 1660523435060625408;
	mov.b64 	%rd6496, 2230234197602682880;
	mov.b64 	%rd6497, 1883307231910630287;
	mov.b64 	%rd6498, -4162727106559522501;
	mov.b64 	%rd6499, 121098312706494698;
	// begin inline asm
	add.cc.u64 %rd23419, %rd23419, %rd6494;
	addc.cc.u64 %rd23420, %rd23420, %rd6495;
	addc.cc.u64 %rd23421, %rd23421, %rd6496;
	addc.cc.u64 %rd23422, %rd23422, %rd6497;
	addc.cc.u64 %rd23423, %rd23423, %rd6498;
	addc.u64 %rd23424, %rd23424, %rd6499;
	// end inline asm
$L__BB1_1469:
	// begin inline asm
	sub.cc.u64 %rd23599, %rd23419, %rd23310;
	subc.cc.u64 %rd23600, %rd23420, %rd23309;
	subc.cc.u64 %rd23601, %rd23421, %rd23308;
	subc.cc.u64 %rd23602, %rd23422, %rd23307;
	subc.cc.u64 %rd23603, %rd23423, %rd23306;
	subc.u64 %rd23604, %rd23424, %rd23305;
	// end inline asm
	bra.uni 	$L__BB1_1800;
$L__BB1_1470:
	// begin inline asm
	{
	.reg .u64 c;
	.reg .u64 nc;
	.reg .u64 t;
	mad.lo.cc.u64 %rd8713, %rd23599, %rd23600, 0;
	madc.hi.cc.u64 c, %rd23599, %rd23600, 0;
	madc.lo.cc.u64 %rd8714, %rd23599, %rd23601, c;
	madc.hi.cc.u64 c, %rd23599, %rd23601, 0;
	madc.lo.cc.u64 %rd8715, %rd23599, %rd23602, c;
	madc.hi.cc.u64 c, %rd23599, %rd23602, 0;
	madc.lo.cc.u64 %rd8716, %rd23599, %rd23603, c;
	madc.hi.cc.u64 c, %rd23599, %rd23603, 0;
	madc.lo.cc.u64 %rd8717, %rd23599, %rd23604, c;
	madc.hi.u64 %rd8718, %rd23599, %rd23604, 0;
	mad.lo.cc.u64 %rd8715, %rd23600, %rd23601, %rd8715;
	madc.hi.cc.u64 c, %rd23600, %rd23601, 0;
	addc.cc.u64 t, %rd8716, c;
	addc.u64 nc, 0, 0;
	mad.lo.cc.u64 %rd8716, %rd23600, %rd23602, t;
	madc.hi.cc.u64 c, %rd23600, %rd23602, nc;
	addc.cc.u64 t, %rd8717, c;
	addc.u64 nc, 0, 0;
	mad.lo.cc.u64 %rd8717, %rd23600, %rd23603, t;
	madc.hi.cc.u64 c, %rd23600, %rd23603, nc;
	addc.cc.u64 t, %rd8718, c;
	addc.u64 nc, 0, 0;
	mad.lo.cc.u64 %rd8718, %rd23600, %rd23604, t;
	madc.hi.u64 %rd8719, %rd23600, %rd23604, nc;
	mad.lo.cc.u64 %rd8717, %rd23601, %rd23602, %rd8717;
	madc.hi.cc.u64 c, %rd23601, %rd23602, 0;
	addc.cc.u64 t, %rd8718, c;
	addc.u64 nc, 0, 0;
	mad.lo.cc.u64 %rd8718, %rd23601, %rd23603, t;
	madc.hi.cc.u64 c, %rd23601, %rd23603, nc;
	addc.cc.u64 t, %rd8719, c;
	addc.u64 nc, 0, 0;
	mad.lo.cc.u64 %rd8719, %rd23601, %rd23604, t;
	madc.hi.u64 %rd8720, %rd23601, %rd23604, nc;
	mad.lo.cc.u64 %rd8719, %rd23602, %rd23603, %rd8719;
	madc.hi.cc.u64 c, %rd23602, %rd23603, 0;
	addc.cc.u64 t, %rd8720, c;
	addc.u64 nc, 0, 0;
	mad.lo.cc.u64 %rd8720, %rd23602, %rd23604, t;
	madc.hi.u64 %rd8721, %rd23602, %rd23604, nc;
	mad.lo.cc.u64 %rd8721, %rd23603, %rd23604, %rd8721;
	madc.hi.u64 %rd8722, %rd23603, %rd23604, 0;
	}
	// end inline asm
	shr.u64 	%rd8892, %rd8722, 63;
	mov.b64 	{%r359, %r360}, %rd8722;
	mov.b64 	{%r361, %r362}, %rd8721;
	shf.l.wrap.b32 	%r363, %r362, %r359, 1;
	shf.l.wrap.b32 	%r364, %r359, %r360, 1;
	mov.b64 	%rd8869, {%r363, %r364};
	mov.b64 	{%r365, %r366}, %rd8720;
	shf.l.wrap.b32 	%r367, %r366, %r361, 1;
	shf.l.wrap.b32 	%r368, %r361, %r362, 1;
	mov.b64 	%rd8846, {%r367, %r368};
	mov.b64 	{%r369, %r370}, %rd8719;
	shf.l.wrap.b32 	%r371, %r370, %r365, 1;
	shf.l.wrap.b32 	%r372, %r365, %r366, 1;
	mov.b64 	%rd8823, {%r371, %r372};
	mov.b64 	{%r373, %r374}, %rd8718;
	shf.l.wrap.b32 	%r375, %r374, %r369, 1;
	shf.l.wrap.b32 	%r376, %r369, %r370, 1;
	mov.b64 	%rd8800, {%r375, %r376};
	mov.b64 	{%r377, %r378}, %rd8717;
	shf.l.wrap.b32 	%r379, %r378, %r373, 1;
	shf.l.wrap.b32 	%r380, %r373, %r374, 1;
	mov.b64 	%rd23430, {%r379, %r380};
	mov.b64 	{%r381, %r382}, %rd8716;
	shf.l.wrap.b32 	%r383, %r382, %r377, 1;
	shf.l.wrap.b32 	%r384, %r377, %r378, 1;
	mov.b64 	%rd8777, {%r383, %r384};
	mov.b64 	{%r385, %r386}, %rd8715;
	shf.l.wrap.b32 	%r387, %r386, %r381, 1;
	shf.l.wrap.b32 	%r388, %r381, %r382, 1;
	mov.b64 	%rd8776, {%r387, %r388};
	mov.b64 	{%r389, %r390}, %rd8714;
	shf.l.wrap.b32 	%r391, %r390, %r385, 1;
	shf.l.wrap.b32 	%r392, %r385, %r386, 1;
	mov.b64 	%rd8775, {%r391, %r392};
	mov.b64 	{%r393, %r394}, %rd8713;
	shf.l.wrap.b32 	%r395, %r394, %r389, 1;
	shf.l.wrap.b32 	%r396, %r389, %r390, 1;
	mov.b64 	%rd8774, {%r395, %r396};
	shl.b64 	%rd8773, %rd8713, 1;
	// begin inline asm
	{
	mad.lo.cc.u64 %rd8772, %rd23599, %rd23599, 0;
	madc.hi.cc.u64 %rd8773, %rd23599, %rd23599, %rd8773;
	madc.lo.cc.u64 %rd8774, %rd23600, %rd23600, %rd8774;
	madc.hi.cc.u64 %rd8775, %rd23600, %rd23600, %rd8775;
	madc.lo.cc.u64 %rd8776, %rd23601, %rd23601, %rd8776;
	madc.hi.cc.u64 %rd8777, %rd23601, %rd23601, %rd8777;
	madc.lo.cc.u64 %rd23430, %rd23602, %rd23602, %rd23430;
	madc.hi.cc.u64 %rd8800, %rd23602, %rd23602, %rd8800;
	madc.lo.cc.u64 %rd8823, %rd23603, %rd23603, %rd8823;
	madc.hi.cc.u64 %rd8846, %rd23603, %rd23603, %rd8846;
	madc.lo.cc.u64 %rd8869, %rd23604, %rd23604, %rd8869;
	madc.hi.u64 %rd8892, %rd23604, %rd23604, %rd8892;
	}
	// end inline asm
	mul.lo.s64 	%rd8786, %rd8772, -8860621160618917889;
	mov.b64 	%rd8894, -8860621160618917887;
	mov.b64 	%rd8895, 1660523435060625408;
	mov.b64 	%rd8896, 2230234197602682880;
	mov.b64 	%rd8897, 1883307231910630287;
	mov.b64 	%rd8898, -4162727106559522501;
	mov.b64 	%rd8899, 121098312706494698;
	// begin inline asm
	{
	.reg .u64 c;
	.reg .u64 t;
	.reg .u64 nc;
	mad.lo.cc.u64 c, %rd8786, %rd8894, %rd8772;
	madc.hi.cc.u64 c, %rd8786, %rd8894, 0;
	addc.cc.u64 t, %rd8773, c;
	addc.u64 nc, 0, 0;
	mad.lo.cc.u64 %rd8773, %rd8786, %rd8895, t;
	madc.hi.cc.u64 c, %rd8786, %rd8895, nc;
	addc.cc.u64 t, %rd8774, c;
	addc.u64 nc, 0, 0;
	mad.lo.cc.u64 %rd8774, %rd8786, %rd8896, t;
	madc.hi.cc.u64 c, %rd8786, %rd8896, nc;
	addc.cc.u64 t, %rd8775, c;
	addc.u64 nc, 0, 0;
	mad.lo.cc.u64 %rd8775, %rd8786, %rd8897, t;
	madc.hi.cc.u64 c, %rd8786, %rd8897, nc;
	addc.cc.u64 t, %rd8776, c;
	addc.u64 nc, 0, 0;
	mad.lo.cc.u64 %rd8776, %rd8786, %rd8898, t;
	madc.hi.cc.u64 c, %rd8786, %rd8898, nc;
	addc.cc.u64 t, %rd8777, c;
	addc.u64 nc, 0, 0;
	mad.lo.cc.u64 %rd8777, %rd8786, %rd8899, t;
	madc.hi.cc.u64 c, %rd8786, %rd8899, nc;
	addc.cc.u64 %rd23430, %rd23430, c;
	addc.u64 %rd8824, 0, 0;
	}
	// end inline asm
	mul.lo.s64 	%rd8808, %rd8773, -8860621160618917889;
	// begin inline asm
	{
	.reg .u64 c;
	.reg .u64 t;
	.reg .u64 nc;
	mad.lo.cc.u64 c, %rd8808, %rd8894, %rd8773;
	madc.hi.cc.u64 c, %rd8808, %rd8894, 0;
	addc.cc.u64 t, %rd8774, c;
	addc.u64 nc, 0, 0;
	mad.lo.cc.u64 %rd8774, %rd8808, %rd8895, t;
	madc.hi.cc.u64 c, %rd8808, %rd8895, nc;
	addc.cc.u64 t, %rd8775, c;
	addc.u64 nc, 0, 0;
	mad.lo.cc.u64 %rd8775, %rd8808, %rd8896, t;
	madc.hi.cc.u64 c, %rd8808, %rd8896, nc;
	addc.cc.u64 t, %rd8776, c;
	addc.u64 nc, 0, 0;
	mad.lo.cc.u64 %rd8776, %rd8808, %rd8897, t;
	madc.hi.cc.u64 c, %rd8808, %rd8897, nc;
	addc.cc.u64 t, %rd8777, c;
	addc.u64 nc, 0, 0;
	mad.lo.cc.u64 %rd8777, %rd8808, %rd8898, t;
	madc.hi.cc.u64 c, %rd8808, %rd8898, nc;
	addc.cc.u64 t, %rd23430, c;
	addc.u64 nc, 0, 0;
	mad.lo.cc.u64 %rd23430, %rd8808, %rd8899, t;
	madc.hi.cc.u64 c, %rd8808, %rd8899, nc;
	addc.cc.u64 c, c, %rd8824;
	addc.u64 nc, 0, 0;
	addc.cc.u64 %rd8800, %rd8800, c;
	addc.u64 %rd8824, nc, 0;
	}
	// end inline asm
	mul.lo.s64 	%rd8831, %rd8774, -8860621160618917889;
	// begin inline asm
	{
	.reg .u64 c;
	.reg .u64 t;
	.reg .u64 nc;
	mad.lo.cc.u64 c, %rd8831, %rd8894, %rd8774;
	madc.hi.cc.u64 c, %rd8831, %rd8894, 0;
	addc.cc.u64 t, %rd8775, c;
	addc.u64 nc, 0, 0;
	mad.lo.cc.u64 %rd8775, %rd8831, %rd8895, t;
	madc.hi.cc.u64 c, %rd8831, %rd8895, nc;
	addc.cc.u64 t, %rd8776, c;
	addc.u64 nc, 0, 0;
	mad.lo.cc.u64 %rd8776, %rd8831, %rd8896, t;
	madc.hi.cc.u64 c, %rd8831, %rd8896, nc;
	addc.cc.u64 t, %rd8777, c;
	addc.u64 nc, 0, 0;
	mad.lo.cc.u64 %rd8777, %rd8831, %rd8897, t;
	madc.hi.cc.u64 c, %rd8831, %rd8897, nc;
	addc.cc.u64 t, %rd23430, c;
	addc.u64 nc, 0, 0;
	mad.lo.cc.u64 %rd23430, %rd8831, %rd8898, t;
	madc.hi.cc.u64 c, %rd8831, %rd8898, nc;
	addc.cc.u64 t, %rd8800, c;
	addc.u64 nc, 0, 0;
	mad.lo.cc.u64 %rd8800, %rd8831, %rd8899, t;
	madc.hi.cc.u64 c, %rd8831, %rd8899, nc;
	addc.cc.u64 c, c, %rd8824;
	addc.u64 nc, 0, 0;
	addc.cc.u64 %rd8823, %rd8823, c;
	addc.u64 %rd8824, nc, 0;
	}
	// end inline asm
	mul.lo.s64 	%rd8854, %rd8775, -8860621160618917889;
	// begin inline asm
	{
	.reg .u64 c;
	.reg .u64 t;
	.reg .u64 nc;
	mad.lo.cc.u64 c, %rd8854, %rd8894, %rd8775;
	madc.hi.cc.u64 c, %rd8854, %rd8894, 0;
	addc.cc.u64 t, %rd8776, c;
	addc.u64 nc, 0, 0;
	mad.lo.cc.u64 %rd8776, %rd8854, %rd8895, t;
	madc.hi.cc.u64 c, %rd8854, %rd8895, nc;
	addc.cc.u64 t, %rd8777, c;
	addc.u64 nc, 0, 0;
	mad.lo.cc.u64 %rd8777, %rd8854, %rd8896, t;
	madc.hi.cc.u64 c, %rd8854, %rd8896, nc;
	addc.cc.u64 t, %rd23430, c;
	addc.u64 nc, 0, 0;
	mad.lo.cc.u64 %rd23430, %rd8854, %rd8897, t;
	madc.hi.cc.u64 c, %rd8854, %rd8897, nc;
	addc.cc.u64 t, %rd8800, c;
	addc.u64 nc, 0, 0;
	mad.lo.cc.u64 %rd8800, %rd8854, %rd8898, t;
	madc.hi.cc.u64 c, %rd8854, %rd8898, nc;
	addc.cc.u64 t, %rd8823, c;
	addc.u64 nc, 0, 0;
	mad.lo.cc.u64 %rd8823, %rd8854, %rd8899, t;
	madc.hi.cc.u64 c, %rd8854, %rd8899, nc;
	addc.cc.u64 c, c, %rd8824;
	addc.u64 nc, 0, 0;
	addc.cc.u64 %rd8846, %rd8846, c;
	addc.u64 %rd8824, nc, 0;
	}
	// end inline asm
	mul.lo.s64 	%rd8877, %rd8776, -8860621160618917889;
	// begin inline asm
	{
	.reg .u64 c;
	.reg .u64 t;
	.reg .u64 nc;
	mad.lo.cc.u64 c, %rd8877, %rd8894, %rd8776;
	madc.hi.cc.u64 c, %rd8877, %rd8894, 0;
	addc.cc.u64 t, %rd8777, c;
	addc.u64 nc, 0, 0;
	mad.lo.cc.u64 %rd8777, %rd8877, %rd8895, t;
	madc.hi.cc.u64 c, %rd8877, %rd8895, nc;
	addc.cc.u64 t, %rd23430, c;
	addc.u64 nc, 0, 0;
	mad.lo.cc.u64 %rd23430, %rd8877, %rd8896, t;
	madc.hi.cc.u64 c, %rd8877, %rd8896, nc;
	addc.cc.u64 t, %rd8800, c;
	addc.u64 nc, 0, 0;
	mad.lo.cc.u64 %rd8800, %rd8877, %rd8897, t;
	madc.hi.cc.u64 c, %rd8877, %rd8897, nc;
	addc.cc.u64 t, %rd8823, c;
	addc.u64 nc, 0, 0;
	mad.lo.cc.u64 %rd8823, %rd8877, %rd8898, t;
	madc.hi.cc.u64 c, %rd8877, %rd8898, nc;
	addc.cc.u64 t, %rd8846, c;
	addc.u64 nc, 0, 0;
	mad.lo.cc.u64 %rd8846, %rd8877, %rd8899, t;
	madc.hi.cc.u64 c, %rd8877, %rd8899, nc;
	addc.cc.u64 c, c, %rd8824;
	addc.u64 nc, 0, 0;
	addc.cc.u64 %rd8869, %rd8869, c;
	addc.u64 %rd8824, nc, 0;
	}
	// end inline asm
	mul.lo.s64 	%rd8900, %rd8777, -8860621160618917889;
	// begin inline asm
	{
	.reg .u64 c;
	.reg .u64 t;
	.reg .u64 nc;
	mad.lo.cc.u64 c, %rd8900, %rd8894, %rd8777;
	madc.hi.cc.u64 c, %rd8900, %rd8894, 0;
	addc.cc.u64 t, %rd23430, c;
	addc.u64 nc, 0, 0;
	mad.lo.cc.u64 %rd23430, %rd8900, %rd8895, t;
	madc.hi.cc.u64 c, %rd8900, %rd8895, nc;
	addc.cc.u64 t, %rd8800, c;
	addc.u64 nc, 0, 0;
	mad.lo.cc.u64 %rd8800, %rd8900, %rd8896, t;
	madc.hi.cc.u64 c, %rd8900, %rd8896, nc;
	addc.cc.u64 t, %rd8823, c;
	addc.u64 nc, 0, 0;
	mad.lo.cc.u64 %rd8823, %rd8900, %rd8897, t;
	madc.hi.cc.u64 c, %rd8900, %rd8897, nc;
	addc.cc.u64 t, %rd8846, c;
	addc.u64 nc, 0, 0;
	mad.lo.cc.u64 %rd8846, %rd8900, %rd8898, t;
	madc.hi.cc.u64 c, %rd8900, %rd8898, nc;
	addc.cc.u64 t, %rd8869, c;
	addc.u64 nc, 0, 0;
	mad.lo.cc.u64 %rd8869, %rd8900, %rd8899, t;
	madc.hi.cc.u64 c, %rd8900, %rd8899, nc;
	addc.cc.u64 c, c, %rd8824;
	add.u64 %rd8892, %rd8892, c;
	}
	// end inline asm
	setp.lt.u64 	%p607, %rd8892, 121098312706494698;
	mov.u64 	%rd23425, %rd8892;
	mov.u64 	%rd23426, %rd8869;
	mov.u64 	%rd23427, %rd8846;
	mov.u64 	%rd23428, %rd8823;
	mov.u64 	%rd23429, %rd8800;
	@%p607 bra 	$L__BB1_1481;
	setp.ne.s64 	%p608, %rd8892, 121098312706494698;
	@%p608 bra 	$L__BB1_1480;
	setp.lt.u64 	%p609, %rd8869, -4162727106559522501;
	mov.b64 	%rd23425, 121098312706494698;
	mov.u64 	%rd23426, %rd8869;
	mov.u64 	%rd23427, %rd8846;
	mov.u64 	%rd23428, %rd8823;
	mov.u64 	%rd23429, %rd8800;
	@%p609 bra 	$L__BB1_1481;
	setp.ne.s64 	%p610, %rd8869, -4162727106559522501;
	@%p610 bra 	$L__BB1_1480;
	setp.lt.u64 	%p611, %rd8846, 1883307231910630287;
	mov.b64 	%rd23426, -4162727106559522501;
	mov.u64 	%rd23427, %rd8846;
	mov.u64 	%rd23428, %rd8823;
	mov.u64 	%rd23429, %rd8800;
	@%p611 bra 	$L__BB1_1481;
	setp.ne.s64 	%p612, %rd8846, 1883307231910630287;
	@%p612 bra 	$L__BB1_1480;
	setp.lt.u64 	%p613, %rd8823, 2230234197602682880;
	mov.b64 	%rd23427, 1883307231910630287;
	mov.u64 	%rd23428, %rd8823;
	mov.u64 	%rd23429, %rd8800;
	@%p613 bra 	$L__BB1_1481;
	setp.ne.s64 	%p614, %rd8823, 2230234197602682880;
	@%p614 bra 	$L__BB1_1480;
	setp.lt.u64 	%p615, %rd8800, 1660523435060625408;
	mov.b64 	%rd23428, 2230234197602682880;
	mov.u64 	%rd23429, %rd8800;
	@%p615 bra 	$L__BB1_1481;
	setp.eq.s64 	%p616, %rd8800, 1660523435060625408;
	setp.lt.u64 	%p617, %rd23430, -8860621160618917887;
	and.pred  	%p618, %p616, %p617;
	mov.b64 	%rd23429, 1660523435060625408;
	@%p618 bra 	$L__BB1_1481;
$L__BB1_1480:
	mov.b64 	%rd8935, -8860621160618917887;
	mov.b64 	%rd8936, 1660523435060625408;
	mov.b64 	%rd8937, 2230234197602682880;
	mov.b64 	%rd8938, 1883307231910630287;
	mov.b64 	%rd8939, -4162727106559522501;
	mov.b64 	%rd8940, 121098312706494698;
	// begin inline asm
	sub.cc.u64 %rd23430, %rd23430, %rd8935;
	subc.cc.u64 %rd23429, %rd8800, %rd8936;
	subc.cc.u64 %rd23428, %rd8823, %rd8937;
	subc.cc.u64 %rd23427, %rd8846, %rd8938;
	subc.cc.u64 %rd23426, %rd8869, %rd8939;
	subc.u64 %rd23425, %rd8892, %rd8940;
	// end inline asm
$L__BB1_1481:
	ld.global.u64 	%rd2387, [%rd22643+32];
	ld.global.u64 	%rd2388, [%rd22643+40];
	ld.global.u64 	%rd2389, [%rd22643+48];
	ld.global.u64 	%rd2390, [%rd22643+56];
	ld.global.u64 	%rd2391, [%rd22643+64];
	// begin inline asm
	{
	.reg .u64 c;
	.reg .u64 nc;
	.reg .u64 t;
	mad.lo.cc.u64 %rd8942, %rd40, %rd2387, 0;
	madc.hi.cc.u64 c, %rd40, %rd2387, 0;
	madc.lo.cc.u64 %rd8943, %rd40, %rd2388, c;
	madc.hi.cc.u64 c, %rd40, %rd2388, 0;
	madc.lo.cc.u64 %rd8944, %rd40, %rd2389, c;
	madc.hi.cc.u64 c, %rd40, %rd2389, 0;
	madc.lo.cc.u64 %rd8945, %rd40, %rd2390, c;
	madc.hi.cc.u64 c, %rd40, %rd2390, 0;
	madc.lo.cc.u64 %rd8946, %rd40, %rd2391, c;
	madc.hi.u64 %rd8947, %rd40, %rd2391, 0;
	mad.lo.cc.u64 %rd8944, %rd2387, %rd2388, %rd8944;
	madc.hi.cc.u64 c, %rd2387, %rd2388, 0;
	addc.cc.u64 t, %rd8945, c;
	addc.u64 nc, 0, 0;
	mad.lo.cc.u64 %rd8945, %rd2387, %rd2389, t;
	madc.hi.cc.u64 c, %rd2387, %rd2389, nc;
	addc.cc.u64 t, %rd8946, c;
	addc.u64 nc, 0, 0;
	mad.lo.cc.u64 %rd8946, %rd2387, %rd2390, t;
	madc.hi.cc.u64 c, %rd2387, %rd2390, nc;
	addc.cc.u64 t, %rd8947, c;
	addc.u64 nc, 0, 0;
	mad.lo.cc.u64 %rd8947, %rd2387, %rd2391, t;
	madc.hi.u64 %rd8948, %rd2387, %rd2391, nc;
	mad.lo.cc.u64 %rd8946, %rd2388, %rd2389, %rd8946;
	madc.hi.cc.u64 c, %rd2388, %rd2389, 0;
	addc.cc.u64 t, %rd8947, c;
	addc.u64 nc, 0, 0;
	mad.lo.cc.u64 %rd8947, %rd2388, %rd2390, t;
	madc.hi.cc.u64 c, %rd2388, %rd2390, nc;
	addc.cc.u64 t, %rd8948, c;
	addc.u64 nc, 0, 0;
	mad.lo.cc.u64 %rd8948, %rd2388, %rd2391, t;
	madc.hi.u64 %rd8949, %rd2388, %rd2391, nc;
	mad.lo.cc.u64 %rd8948, %rd2389, %rd2390, %rd8948;
	madc.hi.cc.u64 c, %rd2389, %rd2390, 0;
	addc.cc.u64 t, %rd8949, c;
	addc.u64 nc, 0, 0;
	mad.lo.cc.u64 %rd8949, %rd2389, %rd2391, t;
	madc.hi.u64 %rd8950, %rd2389, %rd2391, nc;
	mad.lo.cc.u64 %rd8950, %rd2390, %rd2391, %rd8950;
	madc.hi.u64 %rd8951, %rd2390, %rd2391, 0;
	}
	// end inline asm
	shr.u64 	%rd9121, %rd8951, 63;
	mov.b64 	{%r397, %r398}, %rd8951;
	mov.b64 	{%r399, %r400}, %rd8950;
	shf.l.wrap.b32 	%r401, %r400, %r397, 1;
	shf.l.wrap.b32 	%r402, %r397, %r398, 1;
	mov.b64 	%rd9098, {%r401, %r402};
	mov.b64 	{%r403, %r404}, %rd8949;
	shf.l.wrap.b32 	%r405, %r404, %r399, 1;
	shf.l.wrap.b32 	%r406, %r399, %r400, 1;
	mov.b64 	%rd9075, {%r405, %r406};
	mov.b64 	{%r407, %r408}, %rd8948;
	shf.l.wrap.b32 	%r409, %r408, %r403, 1;
	shf.l.wrap.b32 	%r410, %r403, %r404, 1;
	mov.b64 	%rd9052, {%r409, %r410};
	mov.b64 	{%r411, %r412}, %rd8947;
	shf.l.wrap.b32 	%r413, %r412, %r407, 1;
	shf.l.wrap.b32 	%r414, %r407, %r408, 1;
	mov.b64 	%rd9029, {%r413, %r414};
	mov.b64 	{%r415, %r416}, %rd8946;
	shf.l.wrap.b32 	%r417, %r416, %r411, 1;
	shf.l.wrap.b32 	%r418, %r411, %r412, 1;
	mov.b64 	%rd23436, {%r417, %r418};
	mov.b64 	{%r419, %r420}, %rd8945;
	shf.l.wrap.b32 	%r421, %r420, %r415, 1;
	shf.l.wrap.b32 	%r422, %r415, %r416, 1;
	mov.b64 	%rd9006, {%r421, %r422};
	mov.b64 	{%r423, %r424}, %rd8944;
	shf.l.wrap.b32 	%r425, %r424, %r419, 1;
	shf.l.wrap.b32 	%r426, %r419, %r420, 1;
	mov.b64 	%rd9005, {%r425, %r426};
	mov.b64 	{%r427, %r428}, %rd8943;
	shf.l.wrap.b32 	%r429, %r428, %r423, 1;
	shf.l.wrap.b32 	%r430, %r423, %r424, 1;
	mov.b64 	%rd9004, {%r429, %r430};
	mov.b64 	{%r431, %r432}, %rd8942;
	shf.l.wrap.b32 	%r433, %r432, %r427, 1;
	shf.l.wrap.b32 	%r434, %r427, %r428, 1;
	mov.b64 	%rd9003, {%r433, %r434};
	shl.b64 	%rd9002, %rd8942, 1;
	// begin inline asm
	{
	mad.lo.cc.u64 %rd9001, %rd40, %rd40, 0;
	madc.hi.cc.u64 %rd9002, %rd40, %rd40, %rd9002;
	madc.lo.cc.u64 %rd9003, %rd2387, %rd2387, %rd9003;
	madc.hi.cc.u64 %rd9004, %rd2387, %rd2387, %rd9004;
	madc.lo.cc.u64 %rd9005, %rd2388, %rd2388, %rd9005;
	madc.hi.cc.u64 %rd9006, %rd2388, %rd2388, %rd9006;
	madc.lo.cc.u64 %rd23436, %rd2389, %rd2389, %rd23436;
	madc.hi.cc.u64 %rd9029, %rd2389, %rd2389, %rd9029;
	madc.lo.cc.u64 %rd9052, %rd2390, %rd2390, %rd9052;
	madc.hi.cc.u64 %rd9075, %rd2390, %rd2390, %rd9075;
	madc.lo.cc.u64 %rd9098, %rd2391, %rd2391, %rd9098;
	madc.hi.u64 %rd9121, %rd2391, %rd2391, %rd9121;
	}
	// end inline asm
	mul.lo.s64 	%rd9015, %rd9001, -8860621160618917889;
	mov.b64 	%rd9123, -8860621160618917887;
	mov.b64 	%rd9124, 1660523435060625408;
	mov.b64 	%rd9125, 2230234197602682880;
	mov.b64 	%rd9126, 1883307231910630287;
	mov.b64 	%rd9127, -4162727106559522501;
	mov.b64 	%rd9128, 121098312706494698;
	// begin inline asm
	{
	.reg .u64 c;
	.reg .u64 t;
	.reg .u64 nc;
	mad.lo.cc.u64 c, %rd9015, %rd9123, %rd9001;
	madc.hi.cc.u64 c, %rd9015, %rd9123, 0;
	addc.cc.u64 t, %rd9002, c;
	addc.u64 nc, 0, 0;
	mad.lo.cc.u64 %rd9002, %rd9015, %rd9124, t;
	madc.hi.cc.u64 c, %rd9015, %rd9124, nc;
	addc.cc.u64 t, %rd9003, c;
	addc.u64 nc, 0, 0;
	mad.lo.cc.u64 %rd9003, %rd9015, %rd9125, t;
	madc.hi.cc.u64 c, %rd9015, %rd9125, nc;
	addc.cc.u64 t, %rd9004, c;
	addc.u64 nc, 0, 0;
	mad.lo.cc.u64 %rd9004, %rd9015, %rd9126, t;
	madc.hi.cc.u64 c, %rd9015, %rd9126, nc;
	addc.cc.u64 t, %rd9005, c;
	addc.u64 nc, 0, 0;
	mad.lo.cc.u64 %rd9005, %rd9015, %rd9127, t;
	madc.hi.cc.u64 c, %rd9015, %rd9127, nc;
	addc.cc.u64 t, %rd9006, c;
	addc.u64 nc, 0, 0;
	mad.lo.cc.u64 %rd9006, %rd9015, %rd9128, t;
	madc.hi.cc.u64 c, %rd9015, %rd9128, nc;
	addc.cc.u64 %rd23436, %rd23436, c;
	addc.u64 %rd9053, 0, 0;
	}
	// end inline asm
	mul.lo.s64 	%rd9037, %rd9002, -8860621160618917889;
	// begin inline asm
	{
	.reg .u64 c;
	.reg .u64 t;
	.reg .u64 nc;
	mad.lo.cc.u64 c, %rd9037, %rd9123, %rd9002;
	madc.hi.cc.u64 c, %rd9037, %rd9123, 0;
	addc.cc.u64 t, %rd9003, c;
	addc.u64 nc, 0, 0;
	mad.lo.cc.u64 %rd9003, %rd9037, %rd9124, t;
	madc.hi.cc.u64 c, %rd9037, %rd9124, nc;
	addc.cc.u64 t, %rd9004, c;
	addc.u64 nc, 0, 0;
	mad.lo.cc.u64 %rd9004, %rd9037, %rd9125, t;
	madc.hi.cc.u64 c, %rd9037, %rd9125, nc;
	addc.cc.u64 t, %rd9005, c;
	addc.u64 nc, 0, 0;
	mad.lo.cc.u64 %rd9005, %rd9037, %rd9126, t;
	madc.hi.cc.u64 c, %rd9037, %rd9126, nc;
	addc.cc.u64 t, %rd9006, c;
	addc.u64 nc, 0, 0;
	mad.lo.cc.u64 %rd9006, %rd9037, %rd9127, t;
	madc.hi.cc.u64 c, %rd9037, %rd9127, nc;
	addc.cc.u64 t, %rd23436, c;
	addc.u64 nc, 0, 0;
	mad.lo.cc.u64 %rd23436, %rd9037, %rd9128, t;
	madc.hi.cc.u64 c, %rd9037, %rd9128, nc;
	addc.cc.u64 c, c, %rd9053;
	addc.u64 nc, 0, 0;
	addc.cc.u64 %rd9029, %rd9029, c;
	addc.u64 %rd9053, nc, 0;
	}
	// end inline asm
	mul.lo.s64 	%rd9060, %rd9003, -8860621160618917889;
	// begin inline asm
	{
	.reg .u64 c;
	.reg .u64 t;
	.reg .u64 nc;
	mad.lo.cc.u64 c, %rd9060, %rd9123, %rd9003;
	madc.hi.cc.u64 c, %rd9060, %rd9123, 0;
	addc.cc.u64 t, %rd9004, c;
	addc.u64 nc, 0, 0;
	mad.lo.cc.u64 %rd9004, %rd9060, %rd9124, t;
	madc.hi.cc.u64 c, %rd9060, %rd9124, nc;
	addc.cc.u64 t, %rd9005, c;
	addc.u64 nc, 0, 0;
	mad.lo.cc.u64 %rd9005, %rd9060, %rd9125, t;
	madc.hi.cc.u64 c, %rd9060, %rd9125, nc;
	addc.cc.u64 t, %rd9006, c;
	addc.u64 nc, 0, 0;
	mad.lo.cc.u64 %rd9006, %rd9060, %rd9126, t;
	madc.hi.cc.u64 c, %rd9060, %rd9126, nc;
	addc.cc.u64 t, %rd23436, c;
	addc.u64 nc, 0, 0;
	mad.lo.cc.u64 %rd23436, %rd9060, %rd9127, t;
	madc.hi.cc.u64 c, %rd9060, %rd9127, nc;
	addc.cc.u64 t, %rd9029, c;
	addc.u64 nc, 0, 0;
	mad.lo.cc.u64 %rd9029, %rd9060, %rd9128, t;
	madc.hi.cc.u64 c, %rd9060, %rd9128, nc;
	addc.cc.u64 c, c, %rd9053;
	addc.u64 nc, 0, 0;
	addc.cc.u64 %rd9052, %rd9052, c;
	addc.u64 %rd9053, nc, 0;
	}
	// end inline asm
	mul.lo.s64 	%rd9083, %rd9004, -8860621160618917889;
	// begin inline asm
	{
	.reg .u64 c;
	.reg .u64 t;
	.reg .u64 nc;
	mad.lo.cc.u64 c, %rd9083, %rd9123, %rd9004;
	madc.hi.cc.u64 c, %rd9083, %rd9123, 0;
	addc.cc.u64 t, %rd9005, c;
	addc.u64 nc, 0, 0;
	mad.lo.cc.u64 %rd9005, %rd9083, %rd9124, t;
	madc.hi.cc.u64 c, %rd9083, %rd9124, nc;
	addc.cc.u64 t, %rd9006, c;
	addc.u64 nc, 0, 0;
	mad.lo.cc.u64 %rd9006, %rd9083, %rd9125, t;
	madc.hi.cc.u64 c, %rd9083, %rd9125, nc;
	addc.cc.u64 t, %rd23436, c;
	addc.u64 nc, 0, 0;
	mad.lo.cc.u64 %rd23436, %rd9083, %rd9126, t;
	madc.hi.cc.u64 c, %rd9083, %rd9126, nc;
	addc.cc.u64 t, %rd9029, c;
	addc.u64 nc, 0, 0;
	mad.lo.cc.u64 %rd9029, %rd9083, %rd9127, t;
	madc.hi.cc.u64 c, %rd9083, %rd9127, nc;
	addc.cc.u64 t, %rd9052, c;
	addc.u64 nc, 0, 0;
	mad.lo.cc.u64 %rd9052, %rd9083, %rd9128, t;
	madc.hi.cc.u64 c, %rd9083, %rd9128, nc;
	addc.cc.u64 c, c, %rd9053;
	addc.u64 nc, 0, 0;
	addc.cc.u64 %rd9075, %rd9075, c;
	addc.u64 %rd9053, nc, 0;
	}
	// end inline asm
	mul.lo.s64 	%rd9106, %rd9005, -8860621160618917889;
	// begin inline asm
	{
	.reg .u64 c;
	.reg .u64 t;
	.reg .u64 nc;
	mad.lo.cc.u64 c, %rd9106, %rd9123, %rd9005;
	madc.hi.cc.u64 c, %rd9106, %rd9123, 0;
	addc.cc.u64 t, %rd9006, c;
	addc.u64 nc, 0, 0;
	mad.lo.cc.u64 %rd9006, %rd9106, %rd9124, t;
	madc.hi.cc.u64 c, %rd9106, %rd9124, nc;
	addc.cc.u64 t, %rd23436, c;
	addc.u64 nc, 0, 0;
	mad.lo.cc.u64 %rd23436, %rd9106, %rd9125, t;
	madc.hi.cc.u64 c, %rd9106, %rd9125, nc;
	addc.cc.u64 t, %rd9029, c;
	addc.u64 nc, 0, 0;
	mad.lo.cc.u64 %rd9029, %rd9106, %rd9126, t;
	madc.hi.cc.u64 c, %rd9106, %rd9126, nc;
	addc.cc.u64 t, %rd9052, c;
	addc.u64 nc, 0, 0;
	mad.lo.cc.u64 %rd9052, %rd9106, %rd9127, t;
	madc.hi.cc.u64 c, %rd9106, %rd9127, nc;
	addc.cc.u64 t, %rd9075, c;
	addc.u64 nc, 0, 0;
	mad.lo.cc.u64 %rd9075, %rd9106, %rd9128, t;
	madc.hi.cc.u64 c, %rd9106, %rd9128, nc;
	addc.cc.u64 c, c, %rd9053;
	addc.u64 nc, 0, 0;
	addc.cc.u64 %rd9098, %rd9098, c;
	addc.u64 %rd9053, nc, 0;
	}
	// end inline asm
	mul.lo.s64 	%rd9129, %rd9006, -8860621160618917889;
	// begin inline asm
	{
	.reg .u64 c;
	.reg .u64 t;
	.reg .u64 nc;
	mad.lo.cc.u64 c, %rd9129, %rd9123, %rd9006;
	madc.hi.cc.u64 c, %rd9129, %rd9123, 0;
	addc.cc.u64 t, %rd23436, c;
	addc.u64 nc, 0, 0;
	mad.lo.cc.u64 %rd23436, %rd9129, %rd9124, t;
	madc.hi.cc.u64 c, %rd9129, %rd9124, nc;
	addc.cc.u64 t, %rd9029, c;
	addc.u64 nc, 0, 0;
	mad.lo.cc.u64 %rd9029, %rd9129, %rd9125, t;
	madc.hi.cc.u64 c, %rd9129, %rd9125, nc;
	addc.cc.u64 t, %rd9052, c;
	addc.u64 nc, 0, 0;
	mad.lo.cc.u64 %rd9052, %rd9129, %rd9126, t;
	madc.hi.cc.u64 c, %rd9129, %rd9126, nc;
	addc.cc.u64 t, %rd9075, c;
	addc.u64 nc, 0, 0;
	mad.lo.cc.u64 %rd9075, %rd9129, %rd9127, t;
	madc.hi.cc.u64 c, %rd9129, %rd9127, nc;
	addc.cc.u64 t, %rd9098, c;
	addc.u64 nc, 0, 0;
	mad.lo.cc.u64 %rd9098, %rd9129, %rd9128, t;
	madc.hi.cc.u64 c, %rd9129, %rd9128, nc;
	addc.cc.u64 c, c, %rd9053;
	add.u64 %rd9121, %rd9121, c;
	}
	// end inline asm
	setp.lt.u64 	%p619, %rd9121, 121098312706494698;
	mov.u64 	%rd23431, %rd9121;
	mov.u64 	%rd23432, %rd9098;
	mov.u64 	%rd23433, %rd9075;
	mov.u64 	%rd23434, %rd9052;
	mov.u64 	%rd23435, %rd9029;
	@%p619 bra 	$L__BB1_1492;
	setp.ne.s64 	%p620, %rd9121, 121098312706494698;
	@%p620 bra 	$L__BB1_1491;
	setp.lt.u64 	%p621, %rd9098, -4162727106559522501;
	mov.b64 	%rd23431, 121098312706494698;
	mov.u64 	%rd23432, %rd9098;
	mov.u64 	%rd23433, %rd9075;
	mov.u64 	%rd23434, %rd9052;
	mov.u64 	%rd23435, %rd9029;
	@%p621 bra 	$L__BB1_1492;
	setp.ne.s64 	%p622, %rd9098, -4162727106559522501;
	@%p622 bra 	$L__BB1_1491;
	setp.lt.u64 	%p623, %rd9075, 1883307231910630287;
	mov.b64 	%rd23432, -4162727106559522501;
	mov.u64 	%rd23433, %rd9075;
	mov.u64 	%rd23434, %rd9052;
	mov.u64 	%rd23435, %rd9029;
	@%p623 bra 	$L__BB1_1492;
	setp.ne.s64 	%p624, %rd9075, 1883307231910630287;
	@%p624 bra 	$L__BB1_1491;
	setp.lt.u64 	%p625, %rd9052, 2230234197602682880;
	mov.b64 	%rd23433, 1883307231910630287;
	mov.u64 	%rd23434, %rd9052;
	mov.u64 	%rd23435, %rd9029;
	@%p625 bra 	$L__BB1_1492;
	setp.ne.s64 	%p626, %rd9052, 2230234197602682880;
	@%p626 bra 	$L__BB1_1491;
	setp.lt.u64 	%p627, %rd9029, 1660523435060625408;
	mov.b64 	%rd23434, 2230234197602682880;
	mov.u64 	%rd23435, %rd9029;
	@%p627 bra 	$L__BB1_1492;
	setp.eq.s64 	%p628, %rd9029, 1660523435060625408;
	setp.lt.u64 	%p629, %rd23436, -8860621160618917887;
	and.pred  	%p630, %p628, %p629;
	mov.b64 	%rd23435, 1660523435060625408;
	@%p630 bra 	$L__BB1_1492;
$L__BB1_1491:
	mov.b64 	%rd9164, -8860621160618917887;
	mov.b64 	%rd9165, 1660523435060625408;
	mov.b64 	%rd9166, 2230234197602682880;
	mov.b64 	%rd9167, 1883307231910630287;
	mov.b64 	%rd9168, -4162727106559522501;
	mov.b64 	%rd9169, 121098312706494698;
	// begin inline asm
	sub.cc.u64 %rd23436, %rd23436, %rd9164;
	subc.cc.u64 %rd23435, %rd9029, %rd9165;
	subc.cc.u64 %rd23434, %rd9052, %rd9166;
	subc.cc.u64 %rd23433, %rd9075, %rd9167;
	subc.cc.u64 %rd23432, %rd9098, %rd9168;
	subc.u64 %rd23431, %rd9121, %rd9169;
	// end inline asm
$L__BB1_1492:
	// begin inline asm
	{
	.reg .u64 c;
	.reg .u64 nc;
	.reg .u64 t;
	mad.lo.cc.u64 %rd9206, %rd39, %rd23436, 0;
	madc.hi.cc.u64 c, %rd39, %rd23436, 0;
	madc.lo.cc.u64 %rd9228, %rd39, %rd23435, c;
	madc.hi.cc.u64 c, %rd39, %rd23435, 0;
	madc.lo.cc.u64 %rd9229, %rd39, %rd23434, c;
	madc.hi.cc.u64 c, %rd39, %rd23434, 0;
	madc.lo.cc.u64 %rd9230, %rd39, %rd23433, c;
	madc.hi.cc.u64 c, %rd39, %rd23433, 0;
	madc.lo.cc.u64 %rd9231, %rd39, %rd23432, c;
	madc.hi.cc.u64 c, %rd39, %rd23432, 0;
	madc.lo.cc.u64 %rd9232, %rd39, %rd23431, c;
	madc.hi.u64 %rd23442, %rd39, %rd23431, 0;
	mad.lo.cc.u64 %rd9228, %rd38, %rd23436, %rd9228;
	madc.hi.cc.u64 c, %rd38, %rd23436, 0;
	addc.cc.u64 t, %rd9229, c;
	addc.u64 nc, 0, 0;
	mad.lo.cc.u64 %rd9229, %rd38, %rd23435, t;
	madc.hi.cc.u64 c, %rd38, %rd23435, nc;
	addc.cc.u64 t, %rd9230, c;
	addc.u64 nc, 0, 0;
	mad.lo.cc.u64 %rd9230, %rd38, %rd23434, t;
	madc.hi.cc.u64 c, %rd38, %rd23434, nc;
	addc.cc.u64 t, %rd9231, c;
	addc.u64 nc, 0, 0;
	mad.lo.cc.u64 %rd9231, %rd38, %rd23433, t;
	madc.hi.cc.u64 c, %rd38, %rd23433, nc;
	addc.cc.u64 t, %rd9232, c;
	addc.u64 nc, 0, 0;
	mad.lo.cc.u64 %rd9232, %rd38, %rd23432, t;
	madc.hi.cc.u64 c, %rd38, %rd23432, nc;
	addc.cc.u64 t, %rd23442, c;
	addc.u64 nc, 0, 0;
	mad.lo.cc.u64 %rd23442, %rd38, %rd23431, t;
	madc.hi.u64 %rd9256, %rd38, %rd23431, nc;
	mad.lo.cc.u64 %rd9229, %rd37, %rd23436, %rd9229;
	madc.hi.cc.u64 c, %rd37, %rd23436, 0;
	addc.cc.u64 t, %rd9230, c;
	addc.u64 nc, 0, 0;
	mad.lo.cc.u64 %rd9230, %rd37, %rd23435, t;
	madc.hi.cc.u64 c, %rd37, %rd23435, nc;
	addc.cc.u64 t, %rd9231, c;
	addc.u64 nc, 0, 0;
	mad.lo.cc.u64 %rd9231, %rd37, %rd23434, t;
	madc.hi.cc.u64 c, %rd37, %rd23434, nc;
	addc.cc.u64 t, %rd9232, c;
	addc.u64 nc, 0, 0;
	mad.lo.cc.u64 %rd9232, %rd37, %rd23433, t;
	madc.hi.cc.u64 c, %rd37, %rd23433, nc;
	addc.cc.u64 t, %rd23442, c;
	addc.u64 nc, 0, 0;
	mad.lo.cc.u64 %rd23442, %rd37, %rd23432, t;
	madc.hi.cc.u64 c, %rd37, %rd23432, nc;
	addc.cc.u64 t, %rd9256, c;
	addc.u64 nc, 0, 0;
	mad.lo.cc.u64 %rd9256, %rd37, %rd23431, t;
	madc.hi.u64 %rd9279, %rd37, %rd23431, nc;
	mad.lo.cc.u64 %rd9230, %rd36, %rd23436, %rd9230;
	madc.hi.cc.u64 c, %rd36, %rd23436, 0;
	addc.cc.u64 t, %rd9231, c;
	addc.u64 nc, 0, 0;
	mad.lo.cc.u64 %rd9231, %rd36, %rd23435, t;
	madc.hi.cc.u64 c, %rd36, %rd23435, nc;
	addc.cc.u64 t, %rd9232, c;
	addc.u64 nc, 0, 0;
	mad.lo.cc.u64 %rd9232, %rd36, %rd23434, t;
	madc.hi.cc.u64 c, %rd36, %rd23434, nc;
	addc.cc.u64 t, %rd23442, c;
	addc.u64 nc, 0, 0;
	mad.lo.cc.u64 %rd23442, %rd36, %rd23433, t;
	madc.hi.cc.u64 c, %rd36, %rd23433, nc;
	addc.cc.u64 t, %rd9256, c;
	addc.u64 nc, 0, 0;
	mad.lo.cc.u64 %rd9256, %rd36, %rd23432, t;
	madc.hi.cc.u64 c, %rd36, %rd23432, nc;
	addc.cc.u64 t, %rd9279, c;
	addc.u64 nc, 0, 0;
	mad.lo.cc.u64 %rd9279, %rd36, %rd23431, t;
	madc.hi.u64 %rd9302, %rd36, %rd23431, nc;
	mad.lo.cc.u64 %rd9231, %rd35, %rd23436, %rd9231;
	madc.hi.cc.u64 c, %rd35, %rd23436, 0;
	addc.cc.u64 t, %rd9232, c;
	addc.u64 nc, 0, 0;
	mad.lo.cc.u64 %rd9232, %rd35, %rd23435, t;
	madc.hi.cc.u64 c, %rd35, %rd23435, nc;
	addc.cc.u64 t, %rd23442, c;
	addc.u64 nc, 0, 0;
	mad.lo.cc.u64 %rd23442, %rd35, %rd23434, t;
	madc.hi.cc.u64 c, %rd35, %rd23434, nc;
	addc.cc.u64 t, %rd9256, c;
	addc.u64 nc, 0, 0;
	mad.lo.cc.u64 %rd9256, %rd35, %rd23433, t;
	madc.hi.cc.u64 c, %rd35, %rd23433, nc;
	addc.cc.u64 t, %rd9279, c;
	addc.u64 nc, 0, 0;
	mad.lo.cc.u64 %rd9279, %rd35, %rd23432, t;
	madc.hi.cc.u64 c, %rd35, %rd23432, nc;
	addc.cc.u64 t, %rd9302, c;
	addc.u64 nc, 0, 0;
	mad.lo.cc.u64 %rd9302, %rd35, %rd23431, t;
	madc.hi.u64 %rd9325, %rd35, %rd23431, nc;
	mad.lo.cc.u64 %rd9232, %rd34, %rd23436, %rd9232;
	madc.hi.cc.u64 c, %rd34, %rd23436, 0;
	addc.cc.u64 t, %rd23442, c;
	addc.u64 nc, 0, 0;
	mad.lo.cc.u64 %rd23442, %rd34, %rd23435, t;
	madc.hi.cc.u64 c, %rd34, %rd23435, nc;
	addc.cc.u64 t, %rd9256, c;
	addc.u64 nc, 0, 0;
	mad.lo.cc.u64 %rd9256, %rd34, %rd23434, t;
	madc.hi.cc.u64 c, %rd34, %rd23434, nc;
	addc.cc.u64 t, %rd9279, c;
	addc.u64 nc, 0, 0;
	mad.lo.cc.u64 %rd9279, %rd34, %rd23433, t;
	madc.hi.cc.u64 c, %rd34, %rd23433, nc;
	addc.cc.u64 t, %rd9302, c;
	addc.u64 nc, 0, 0;
	mad.lo.cc.u64 %rd9302, %rd34, %rd23432, t;
	madc.hi.cc.u64 c, %rd34, %rd23432, nc;
	addc.cc.u64 t, %rd9325, c;
	addc.u64 nc, 0, 0;
	mad.lo.cc.u64 %rd9325, %rd34, %rd23431, t;
	madc.hi.u64 %rd9326, %rd34, %rd23431, nc;
	}
	// end inline asm
	mul.lo.s64 	%rd9220, %rd9206, -8860621160618917889;
	mov.b64 	%rd9328, -8860621160618917887;
	mov.b64 	%rd9329, 1660523435060625408;
	mov.b64 	%rd9330, 2230234197602682880;
	mov.b64 	%rd9331, 1883307231910630287;
	mov.b64 	%rd9332, -4162727106559522501;
	mov.b64 	%rd9333, 121098312706494698;
	// begin inline asm
	{
	.reg .u64 c;
	.reg .u64 t;
	.reg .u64 nc;
	mad.lo.cc.u64 c, %rd9220, %rd9328, %rd9206;
	madc.hi.cc.u64 c, %rd9220, %rd9328, 0;
	addc.cc.u64 t, %rd9228, c;
	addc.u64 nc, 0, 0;
	mad.lo.cc.u64 %rd9228, %rd9220, %rd9329, t;
	madc.hi.cc.u64 c, %rd9220, %rd9329, nc;
	addc.cc.u64 t, %rd9229, c;
	addc.u64 nc, 0, 0;
	mad.lo.cc.u64 %rd9229, %rd9220, %rd9330, t;
	madc.hi.cc.u64 c, %rd9220, %rd9330, nc;
	addc.cc.u64 t, %rd9230, c;
	addc.u64 nc, 0, 0;
	mad.lo.cc.u64 %rd9230, %rd9220, %rd9331, t;
	madc.hi.cc.u64 c, %rd9220, %rd9331, nc;
	addc.cc.u64 t, %rd9231, c;
	addc.u64 nc, 0, 0;
	mad.lo.cc.u64 %rd9231, %rd9220, %rd9332, t;
	madc.hi.cc.u64 c, %rd9220, %rd9332, nc;
	addc.cc.u64 t, %rd9232, c;
	addc.u64 nc, 0, 0;
	mad.lo.cc.u64 %rd9232, %rd9220, %rd9333, t;
	madc.hi.cc.u64 c, %rd9220, %rd9333, nc;
	addc.cc.u64 %rd23442, %rd23442, c;
	addc.u64 %rd9258, 0, 0;
	}
	// end inline asm
	mul.lo.s64 	%rd9242, %rd9228, -8860621160618917889;
	// begin inline asm
	{
	.reg .u64 c;
	.reg .u64 t;
	.reg .u64 nc;
	mad.lo.cc.u64 c, %rd9242, %rd9328, %rd9228;
	madc.hi.cc.u64 c, %rd9242, %rd9328, 0;
	addc.cc.u64 t, %rd9229, c;
	addc.u64 nc, 0, 0;
	mad.lo.cc.u64 %rd9229, %rd9242, %rd9329, t;
	madc.hi.cc.u64 c, %rd9242, %rd9329, nc;
	addc.cc.u64 t, %rd9230, c;
	addc.u64 nc, 0, 0;
	mad.lo.cc.u64 %rd9230, %rd9242, %rd9330, t;
	madc.hi.cc.u64 c, %rd9242, %rd9330, nc;
	addc.cc.u64 t, %rd9231, c;
	addc.u64 nc, 0, 0;
	mad.lo.cc.u64 %rd9231, %rd9242, %rd9331, t;
	madc.hi.cc.u64 c, %rd9242, %rd9331, nc;
	addc.cc.u64 t, %rd9232, c;
	addc.u64 nc, 0, 0;
	mad.lo.cc.u64 %rd9232, %rd9242, %rd9332, t;
	madc.hi.cc.u64 c, %rd9242, %rd9332, nc;
	addc.cc.u64 t, %rd23442, c;
	addc.u64 nc, 0, 0;
	mad.lo.cc.u64 %rd23442, %rd9242, %rd9333, t;
	madc.hi.cc.u64 c, %rd9242, %rd9333, nc;
	addc.cc.u64 c, c, %rd9258;
	addc.u64 nc, 0, 0;
	addc.cc.u64 %rd9256, %rd9256, c;
	addc.u64 %rd9258, nc, 0;
	}
	// end inline asm
	mul.lo.s64 	%rd9265, %rd9229, -8860621160618917889;
	// begin inline asm
	{
	.reg .u64 c;
	.reg .u64 t;
	.reg .u64 nc;
	mad.lo.cc.u64 c, %rd9265, %rd9328, %rd9229;
	madc.hi.cc.u64 c, %rd9265, %rd9328, 0;
	addc.cc.u64 t, %rd9230, c;
	addc.u64 nc, 0, 0;
	mad.lo.cc.u64 %rd9230, %rd9265, %rd9329, t;
	madc.hi.cc.u64 c, %rd9265, %rd9329, nc;
	addc.cc.u64 t, %rd9231, c;
	addc.u64 nc, 0, 0;
	mad.lo.cc.u64 %rd9231, %rd9265, %rd9330, t;
	madc.hi.cc.u64 c, %rd9265, %rd9330, nc;
	addc.cc.u64 t, %rd9232, c;
	addc.u64 nc, 0, 0;
	mad.lo.cc.u64 %rd9232, %rd9265, %rd9331, t;
	madc.hi.cc.u64 c, %rd9265, %rd9331, nc;
	addc.cc.u64 t, %rd23442, c;
	addc.u64 nc, 0, 0;
	mad.lo.cc.u64 %rd23442, %rd9265, %rd9332, t;
	madc.hi.cc.u64 c, %rd9265, %rd9332, nc;
	addc.cc.u64 t, %rd9256, c;
	addc.u64 nc, 0, 0;
	mad.lo.cc.u64 %rd9256, %rd9265, %rd9333, t;
	madc.hi.cc.u64 c, %rd9265, %rd9333, nc;
	addc.cc.u64 c, c, %rd9258;
	addc.u64 nc, 0, 0;
	addc.cc.u64 %rd9279, %rd9279, c;
	addc.u64 %rd9258, nc, 0;
	}
	// end inline asm
	mul.lo.s64 	%rd9288, %rd9230, -8860621160618917889;
	// begin inline asm
	{
	.reg .u64 c;
	.reg .u64 t;
	.reg .u64 nc;
	mad.lo.cc.u64 c, %rd9288, %rd9328, %rd9230;
	madc.hi.cc.u64 c, %rd9288, %rd9328, 0;
	addc.cc.u64 t, %rd9231, c;
	addc.u64 nc, 0, 0;
	mad.lo.cc.u64 %rd9231, %rd9288, %rd9329, t;
	madc.hi.cc.u64 c, %rd9288, %rd9329, nc;
	addc.cc.u64 t, %rd9232, c;
	addc.u64 nc, 0, 0;
	mad.lo.cc.u64 %rd9232, %rd9288, %rd9330, t;
	madc.hi.cc.u64 c, %rd9288, %rd9330, nc;
	addc.cc.u64 t, %rd23442, c;
	addc.u64 nc, 0, 0;
	mad.lo.cc.u64 %rd23442, %rd9288, %rd9331, t;
	madc.hi.cc.u64 c, %rd9288, %rd9331, nc;
	addc.cc.u64 t, %rd9256, c;
	addc.u64 nc, 0, 0;
	mad.lo.cc.u64 %rd9256, %rd9288, %rd9332, t;
	madc.hi.cc.u64 c, %rd9288, %rd9332, nc;
	addc.cc.u64 t, %rd9279, c;
	addc.u64 nc, 0, 0;
	mad.lo.cc.u64 %rd9279, %rd9288, %rd9333, t;
	madc.hi.cc.u64 c, %rd9288, %rd9333, nc;
	addc.cc.u64 c, c, %rd9258;
	addc.u64 nc, 0, 0;
	addc.cc.u64 %rd9302, %rd9302, c;
	addc.u64 %rd9258, nc, 0;
	}
	// end inline asm
	mul.lo.s64 	%rd9311, %rd9231, -8860621160618917889;
	// begin inline asm
	{
	.reg .u64 c;
	.reg .u64 t;
	.reg .u64 nc;
	mad.lo.cc.u64 c, %rd9311, %rd9328, %rd9231;
	madc.hi.cc.u64 c, %rd9311, %rd9328, 0;
	addc.cc.u64 t, %rd9232, c;
	addc.u64 nc, 0, 0;
	mad.lo.cc.u64 %rd9232, %rd9311, %rd9329, t;
	madc.hi.cc.u64 c, %rd9311, %rd9329, nc;
	addc.cc.u64 t, %rd23442, c;
	addc.u64 nc, 0, 0;
	mad.lo.cc.u64 %rd23442, %rd9311, %rd9330, t;
	madc.hi.cc.u64 c, %rd9311, %rd9330, nc;
	addc.cc.u64 t, %rd9256, c;
	addc.u64 nc, 0, 0;
	mad.lo.cc.u64 %rd9256, %rd9311, %rd9331, t;
	madc.hi.cc.u64 c, %rd9311, %rd9331, nc;
	addc.cc.u64 t, %rd9279, c;
	addc.u64 nc, 0, 0;
	mad.lo.cc.u64 %rd9279, %rd9311, %rd9332, t;
	madc.hi.cc.u64 c, %rd9311, %rd9332, nc;
	addc.cc.u64 t, %rd9302, c;
	addc.u64 nc, 0, 0;
	mad.lo.cc.u64 %rd9302, %rd9311, %rd9333, t;
	madc.hi.cc.u64 c, %rd9311, %rd9333, nc;
	addc.cc.u64 c, c, %rd9258;
	addc.u64 nc, 0, 0;
	addc.cc.u64 %rd9325, %rd9325, c;
	addc.u64 %rd9258, nc, 0;
	}
	// end inline asm
	mul.lo.s64 	%rd9334, %rd9232, -8860621160618917889;
	// begin inline asm
	{
	.reg .u64 c;
	.reg .u64 t;
	.reg .u64 nc;
	mad.lo.cc.u64 c, %rd9334, %rd9328, %rd9232;
	madc.hi.cc.u64 c, %rd9334, %rd9328, 0;
	addc.cc.u64 t, %rd23442, c;
	addc.u64 nc, 0, 0;
	mad.lo.cc.u64 %rd23442, %rd9334, %rd9329, t;
	madc.hi.cc.u64 c, %rd9334, %rd9329, nc;
	addc.cc.u64 t, %rd9256, c;
	addc.u64 nc, 0, 0;
	mad.lo.cc.u64 %rd9256, %rd9334, %rd9330, t;
	madc.hi.cc.u64 c, %rd9334, %rd9330, nc;
	addc.cc.u64 t, %rd9279, c;
	addc.u64 nc, 0, 0;
	mad.lo.cc.u64 %rd9279, %rd9334, %rd9331, t;
	madc.hi.cc.u64 c, %rd9334, %rd9331, nc;
	addc.cc.u64 t, %rd9302, c;
	addc.u64 nc, 0, 0;
	mad.lo.cc.u64 %rd9302, %rd9334, %rd9332, t;
	madc.hi.cc.u64 c, %rd9334, %rd9332, nc;
	addc.cc.u64 t, %rd9325, c;
	addc.u64 nc, 0, 0;
	mad.lo.cc.u64 %rd9325, %rd9334, %rd9333, t;
	madc.hi.cc.u64 c, %rd9334, %rd9333, nc;
	addc.cc.u64 c, c, %rd9258;
	add.u64 %rd9326, %rd9326, c;
	}
	// end inline asm
	setp.lt.u64 	%p631, %rd9326, 121098312706494698;
	mov.u64 	%rd23437, %rd9326;
	mov.u64 	%rd23438, %rd9325;
	mov.u64 	%rd23439, %rd9302;
	mov.u64 	%rd23440, %rd9279;
	mov.u64 	%rd23441, %rd9256;
	@%p631 bra 	$L__BB1_1503;
	setp.ne.s64 	%p632, %rd9326, 121098312706494698;
	@%p632 bra 	$L__BB1_1502;
	setp.lt.u64 	%p633, %rd9325, -4162727106559522501;
	mov.b64 	%rd23437, 121098312706494698;
	mov.u64 	%rd23438, %rd9325;
	mov.u64 	%rd23439, %rd9302;
	mov.u64 	%rd23440, %rd9279;
	mov.u64 	%rd23441, %rd9256;
	@%p633 bra 	$L__BB1_1503;
	setp.ne.s64 	%p634, %rd9325, -4162727106559522501;
	@%p634 bra 	$L__BB1_1502;
	setp.lt.u64 	%p635, %rd9302, 1883307231910630287;
	mov.b64 	%rd23438, -4162727106559522501;
	mov.u64 	%rd23439, %rd9302;
	mov.u64 	%rd23440, %rd9279;
	mov.u64 	%rd23441, %rd9256;
	@%p635 bra 	$L__BB1_1503;
	setp.ne.s64 	%p636, %rd9302, 1883307231910630287;
	@%p636 bra 	$L__BB1_1502;
	setp.lt.u64 	%p637, %rd9279, 2230234197602682880;
	mov.b64 	%rd23439, 1883307231910630287;
	mov.u64 	%rd23440, %rd9279;
	mov.u64 	%rd23441, %rd9256;
	@%p637 bra 	$L__BB1_1503;
	setp.ne.s64 	%p638, %rd9279, 2230234197602682880;
	@%p638 bra 	$L__BB1_1502;
	setp.lt.u64 	%p639, %rd9256, 1660523435060625408;
	mov.b64 	%rd23440, 2230234197602682880;
	mov.u64 	%rd23441, %rd9256;
	@%p639 bra 	$L__BB1_1503;
	setp.eq.s64 	%p640, %rd9256, 1660523435060625408;
	setp.lt.u64 	%p641, %rd23442, -8860621160618917887;
	and.pred  	%p642, %p640, %p641;
	mov.b64 	%rd23441, 1660523435060625408;
	@%p642 bra 	$L__BB1_1503;
$L__BB1_1502:
	mov.b64 	%rd9369, -8860621160618917887;
	mov.b64 	%rd9370, 1660523435060625408;
	mov.b64 	%rd9371, 2230234197602682880;
	mov.b64 	%rd9372, 1883307231910630287;
	mov.b64 	%rd9373, -4162727106559522501;
	mov.b64 	%rd9374, 121098312706494698;
	// begin inline asm
	sub.cc.u64 %rd23442, %rd23442, %rd9369;
	subc.cc.u64 %rd23441, %rd9256, %rd9370;
	subc.cc.u64 %rd23440, %rd9279, %rd9371;
	subc.cc.u64 %rd23439, %rd9302, %rd9372;
	subc.cc.u64 %rd23438, %rd9325, %rd9373;
	subc.u64 %rd23437, %rd9326, %rd9374;
	// end inline asm
$L__BB1_1503:
	ld.global.u64 	%rd9387, [%rd22643+-72];
	ld.global.u64 	%rd9388, [%rd22643+-64];
	ld.global.u64 	%rd9389, [%rd22643+-56];
	ld.global.u64 	%rd9390, [%rd22643+-48];
	ld.global.u64 	%rd9391, [%rd22643+-40];
	ld.global.u64 	%rd9392, [%rd22643+-32];
	// begin inline asm
	{
	.reg .u64 c;
	.reg .u64 nc;
	.reg .u64 t;
	mad.lo.cc.u64 %rd9411, %rd9387, %rd23430, 0;
	madc.hi.cc.u64 c, %rd9387, %rd23430, 0;
	madc.lo.cc.u64 %rd9433, %rd9387, %rd23429, c;
	madc.hi.cc.u64 c, %rd9387, %rd23429, 0;
	madc.lo.cc.u64 %rd9434, %rd9387, %rd23428, c;
	madc.hi.cc.u64 c, %rd9387, %rd23428, 0;
	madc.lo.cc.u64 %rd9435, %rd9387, %rd23427, c;
	madc.hi.cc.u64 c, %rd9387, %rd23427, 0;
	madc.lo.cc.u64 %rd9436, %rd9387, %rd23426, c;
	madc.hi.cc.u64 c, %rd9387, %rd23426, 0;
	madc.lo.cc.u64 %rd9437, %rd9387, %rd23425, c;
	madc.hi.u64 %rd23448, %rd9387, %rd23425, 0;
	mad.lo.cc.u64 %rd9433, %rd9388, %rd23430, %rd9433;
	madc.hi.cc.u64 c, %rd9388, %rd23430, 0;
	addc.cc.u64 t, %rd9434, c;
	addc.u64 nc, 0, 0;
	mad.lo.cc.u64 %rd9434, %rd9388, %rd23429, t;
	madc.hi.cc.u64 c, %rd9388, %rd23429, nc;
	addc.cc.u64 t, %rd9435, c;
	addc.u64 nc, 0, 0;
	mad.lo.cc.u64 %rd9435, %rd9388, %rd23428, t;
	madc.hi.cc.u64 c, %rd9388, %rd23428, nc;
	addc.cc.u64 t, %rd9436, c;
	addc.u64 nc, 0, 0;
	mad.lo.cc.u64 %rd9436, %rd9388, %rd23427, t;
	madc.hi.cc.u64 c, %rd9388, %rd23427, nc;
	addc.cc.u64 t, %rd9437, c;
	addc.u64 nc, 0, 0;
	mad.lo.cc.u64 %rd9437, %rd9388, %rd23426, t;
	madc.hi.cc.u64 c, %rd9388, %rd23426, nc;
	addc.cc.u64 t, %rd23448, c;
	addc.u64 nc, 0, 0;
	mad.lo.cc.u64 %rd23448, %rd9388, %rd23425, t;
	madc.hi.u64 %rd9461, %rd9388, %rd23425, nc;
	mad.lo.cc.u64 %rd9434, %rd9389, %rd23430, %rd9434;
	madc.hi.cc.u64 c, %rd9389, %rd23430, 0;
	addc.cc.u64 t, %rd9435, c;
	addc.u64 nc, 0, 0;
	mad.lo.cc.u64 %rd9435, %rd9389, %rd23429, t;
	madc.hi.cc.u64 c, %rd9389, %rd23429, nc;
	addc.cc.u64 t, %rd9436, c;
	addc.u64 nc, 0, 0;
	mad.lo.cc.u64 %rd9436, %rd9389, %rd23428, t;
	madc.hi.cc.u64 c, %rd9389, %rd23428, nc;
	addc.cc.u64 t, %rd9437, c;
	addc.u64 nc, 0, 0;
	mad.lo.cc.u64 %rd9437, %rd9389, %rd23427, t;
	madc.hi.cc.u64 c, %rd9389, %rd23427, nc;
	addc.cc.u64 t, %rd23448, c;
	addc.u64 nc, 0, 0;
	mad.lo.cc.u64 %rd23448, %rd9389, %rd23426, t;
	madc.hi.cc.u64 c, %rd9389, %rd23426, nc;
	addc.cc.u64 t, %rd9461, c;
	addc.u64 nc, 0, 0;
	mad.lo.cc.u64 %rd9461, %rd9389, %rd23425, t;
	madc.hi.u64 %rd9484, %rd9389, %rd23425, nc;
	mad.lo.cc.u64 %rd9435, %rd9390, %rd23430, %rd9435;
	madc.hi.cc.u64 c, %rd9390, %rd23430, 0;
	addc.cc.u64 t, %rd9436, c;
	addc.u64 nc, 0, 0;
	mad.lo.cc.u64 %rd9436, %rd9390, %rd23429, t;
	madc.hi.cc.u64 c, %rd9390, %rd23429, nc;
	addc.cc.u64 t, %rd9437, c;
	addc.u64 nc, 0, 0;
	mad.lo.cc.u64 %rd9437, %rd9390, %rd23428, t;
	madc.hi.cc.u64 c, %rd9390, %rd23428, nc;
	addc.cc.u64 t, %rd23448, c;
	addc.u64 nc, 0, 0;
	mad.lo.cc.u64 %rd23448, %rd9390, %rd23427, t;
	madc.hi.cc.u64 c, %rd9390, %rd23427, nc;
	addc.cc.u64 t, %rd9461, c;
	addc.u64 nc, 0, 0;
	mad.lo.cc.u64 %rd9461, %rd9390, %rd23426, t;
	madc.hi.cc.u64 c, %rd9390, %rd23426, nc;
	addc.cc.u64 t, %rd9484, c;
	addc.u64 nc, 0, 0;
	mad.lo.cc.u64 %rd9484, %rd9390, %rd23425, t;
	madc.hi.u64 %rd9507, %rd9390, %rd23425, nc;
	mad.lo.cc.u64 %rd9436, %rd9391, %rd23430, %rd9436;
	madc.hi.cc.u64 c, %rd9391, %rd23430, 0;
	addc.cc.u64 t, %rd9437, c;
	addc.u64 nc, 0, 0;
	mad.lo.cc.u64 %rd9437, %rd9391, %rd23429, t;
	madc.hi.cc.u64 c, %rd9391, %rd23429, nc;
	addc.cc.u64 t, %rd23448, c;
	addc.u64 nc, 0, 0;
	mad.lo.cc.u64 %rd23448, %rd9391, %rd23428, t;
	madc.hi.cc.u64 c, %rd9391, %rd23428, nc;
	addc.cc.u64 t, %rd9461, c;
	addc.u64 nc, 0, 0;
	mad.lo.cc.u64 %rd9461, %rd9391, %rd23427, t;
	madc.hi.cc.u64 c, %rd9391, %rd23427, nc;
	addc.cc.u64 t, %rd9484, c;
	addc.u64 nc, 0, 0;
	mad.lo.cc.u64 %rd9484, %rd9391, %rd23426, t;
	madc.hi.cc.u64 c, %rd9391, %rd23426, nc;
	addc.cc.u64 t, %rd9507, c;
	addc.u64 nc, 0, 0;
	mad.lo.cc.u64 %rd9507, %rd9391, %rd23425, t;
	madc.hi.u64 %rd9530, %rd9391, %rd23425, nc;
	mad.lo.cc.u64 %rd9437, %rd9392, %rd23430, %rd9437;
	madc.hi.cc.u64 c, %rd9392, %rd23430, 0;
	addc.cc.u64 t, %rd23448, c;
	addc.u64 nc, 0, 0;
	mad.lo.cc.u64 %rd23448, %rd9392, %rd23429, t;
	madc.hi.cc.u64 c, %rd9392, %rd23429, nc;
	addc.cc.u64 t, %rd9461, c;
	addc.u64 nc, 0, 0;
	mad.lo.cc.u64 %rd9461, %rd9392, %rd23428, t;
	madc.hi.cc.u64 c, %rd9392, %rd23428, nc;
	addc.cc.u64 t, %rd9484, c;
	addc.u64 nc, 0, 0;
	mad.lo.cc.u64 %rd9484, %rd9392, %rd23427, t;
	madc.hi.cc.u64 c, %rd9392, %rd23427, nc;
	addc.cc.u64 t, %rd9507, c;
	addc.u64 nc, 0, 0;
	mad.lo.cc.u64 %rd9507, %rd9392, %rd23426, t;
	madc.hi.cc.u64 c, %rd9392, %rd23426, nc;
	addc.cc.u64 t, %rd9530, c;
	addc.u64 nc, 0, 0;
	mad.lo.cc.u64 %rd9530, %rd9392, %rd23425, t;
	madc.hi.u64 %rd9531, %rd9392, %rd23425, nc;
	}
	// end inline asm
	mul.lo.s64 	%rd9425, %rd9411, -8860621160618917889;
	mov.b64 	%rd9533, -8860621160618917887;
	mov.b64 	%rd9534, 1660523435060625408;
	mov.b64 	%rd9535, 2230234197602682880;
	mov.b64 	%rd9536, 1883307231910630287;
	mov.b64 	%rd9537, -4162727106559522501;
	mov.b64 	%rd9538, 121098312706494698;
	// begin inline asm
	{
	.reg .u64 c;
	.reg .u64 t;
	.reg .u64 nc;
	mad.lo.cc.u64 c, %rd9425, %rd9533, %rd9411;
	madc.hi.cc.u64 c, %rd9425, %rd9533, 0;
	addc.cc.u64 t, %rd9433, c;
	addc.u64 nc, 0, 0;
	mad.lo.cc.u64 %rd9433, %rd9425, %rd9534, t;
	madc.hi.cc.u64 c, %rd9425, %rd9534, nc;
	addc.cc.u64 t, %rd9434, c;
	addc.u64 nc, 0, 0;
	mad.lo.cc.u64 %rd9434, %rd9425, %rd9535, t;
	madc.hi.cc.u64 c, %rd9425, %rd9535, nc;
	addc.cc.u64 t, %rd9435, c;
	addc.u64 nc, 0, 0;
	mad.lo.cc.u64 %rd9435, %rd9425, %rd9536, t;
	madc.hi.cc.u64 c, %rd9425, %rd9536, nc;
	addc.cc.u64 t, %rd9436, c;
	addc.u64 nc, 0, 0;
	mad.lo.cc.u64 %rd9436, %rd9425, %rd9537, t;
	madc.hi.cc.u64 c, %rd9425, %rd9537, nc;
	addc.cc.u64 t, %rd9437, c;
	addc.u64 nc, 0, 0;
	mad.lo.cc.u64 %rd9437, %rd9425, %rd9538, t;
	madc.hi.cc.u64 c, %rd9425, %rd9538, nc;
	addc.cc.u64 %rd23448, %rd23448, c;
	addc.u64 %rd9463, 0, 0;
	}
	// end inline asm
	mul.lo.s64 	%rd9447, %rd9433, -8860621160618917889;
	// begin inline asm
	{
	.reg .u64 c;
	.reg .u64 t;
	.reg .u64 nc;
	mad.lo.cc.u64 c, %rd9447, %rd9533, %rd9433;
	madc.hi.cc.u64 c, %rd9447, %rd9533, 0;
	addc.cc.u64 t, %rd9434, c;
	addc.u64 nc, 0, 0;
	mad.lo.cc.u64 %rd9434, %rd9447, %rd9534, t;
	madc.hi.cc.u64 c, %rd9447, %rd9534, nc;
	addc.cc.u64 t, %rd9435, c;
	addc.u64 nc, 0, 0;
	mad.lo.cc.u64 %rd9435, %rd9447, %rd9535, t;
	madc.hi.cc.u64 c, %rd9447, %rd9535, nc;
	addc.cc.u64 t, %rd9436, c;
	addc.u64 nc, 0, 0;
	mad.lo.cc.u64 %rd9436, %rd9447, %rd9536, t;
	madc.hi.cc.u64 c, %rd9447, %rd9536, nc;
	addc.cc.u64 t, %rd9437, c;
	addc.u64 nc, 0, 0;
	mad.lo.cc.u64 %rd9437, %rd9447, %rd9537, t;
	madc.hi.cc.u64 c, %rd9447, %rd9537, nc;
	addc.cc.u64 t, %rd23448, c;
	addc.u64 nc, 0, 0;
	mad.lo.cc.u64 %rd23448, %rd9447, %rd9538, t;
	madc.hi.cc.u64 c, %rd9447, %rd9538, nc;
	addc.cc.u64 c, c, %rd9463;
	addc.u64 nc, 0, 0;
	addc.cc.u64 %rd9461, %rd9461, c;
	addc.u64 %rd9463, nc, 0;
	}
	// end inline asm
	mul.lo.s64 	%rd9470, %rd9434, -8860621160618917889;
	// begin inline asm
	{
	.reg .u64 c;
	.reg .u64 t;
	.reg .u64 nc;
	mad.lo.cc.u64 c, %rd9470, %rd9533, %rd9434;
	madc.hi.cc.u64 c, %rd9470, %rd9533, 0;
	addc.cc.u64 t, %rd9435, c;
	addc.u64 nc, 0, 0;
	mad.lo.cc.u64 %rd9435, %rd9470, %rd9534, t;
	madc.hi.cc.u64 c, %rd9470, %rd9534, nc;
	addc.cc.u64 t, %rd9436, c;
	addc.u64 nc, 0, 0;
	mad.lo.cc.u64 %rd9436, %rd9470, %rd9535, t;
	madc.hi.cc.u64 c, %rd9470, %rd9535, nc;
	addc.cc.u64 t, %rd9437, c;
	addc.u64 nc, 0, 0;
	mad.lo.cc.u64 %rd9437, %rd9470, %rd9536, t;
	madc.hi.cc.u64 c, %rd9470, %rd9536, nc;
	addc.cc.u64 t, %rd23448, c;
	addc.u64 nc, 0, 0;
	mad.lo.cc.u64 %rd23448, %rd9470, %rd9537, t;
	madc.hi.cc.u64 c, %rd9470, %rd9537, nc;
	addc.cc.u64 t, %rd9461, c;
	addc.u64 nc, 0, 0;
	mad.lo.cc.u64 %rd9461, %rd9470, %rd9538, t;
	madc.hi.cc.u64 c, %rd9470, %rd9538, nc;
	addc.cc.u64 c, c, %rd9463;
	addc.u64 nc, 0, 0;
	addc.cc.u64 %rd9484, %rd9484, c;
	addc.u64 %rd9463, nc, 0;
	}
	// end inline asm
	mul.lo.s64 	%rd9493, %rd9435, -8860621160618917889;
	// begin inline asm
	{
	.reg .u64 c;
	.reg .u64 t;
	.reg .u64 nc;
	mad.lo.cc.u64 c, %rd9493, %rd9533, %rd9435;
	madc.hi.cc.u64 c, %rd9493, %rd9533, 0;
	addc.cc.u64 t, %rd9436, c;
	addc.u64 nc, 0, 0;
	mad.lo.cc.u64 %rd9436, %rd9493, %rd9534, t;
	madc.hi.cc.u64 c, %rd9493, %rd9534, nc;
	addc.cc.u64 t, %rd9437, c;
	addc.u64 nc, 0, 0;
	mad.lo.cc.u64 %rd9437, %rd9493, %rd9535, t;
	madc.hi.cc.u64 c, %rd9493, %rd9535, nc;
	addc.cc.u64 t, %rd23448, c;
	addc.u64 nc, 0, 0;
	mad.lo.cc.u64 %rd23448, %rd9493, %rd9536, t;
	madc.hi.cc.u64 c, %rd9493, %rd9536, nc;
	addc.cc.u64 t, %rd9461, c;
	addc.u64 nc, 0, 0;
	mad.lo.cc.u64 %rd9461, %rd9493, %rd9537, t;
	madc.hi.cc.u64 c, %rd9493, %rd9537, nc;
	addc.cc.u64 t, %rd9484, c;
	addc.u64 nc, 0, 0;
	mad.lo.cc.u64 %rd9484, %rd9493, %rd9538, t;
	madc.hi.cc.u64 c, %rd9493, %rd9538, nc;
	addc.cc.u64 c, c, %rd9463;
	addc.u64 nc, 0, 0;
	addc.cc.u64 %rd9507, %rd9507, c;
	addc.u64 %rd9463, nc, 0;
	}
	// end inline asm
	mul.lo.s64 	%rd9516, %rd9436, -8860621160618917889;
	// begin inline asm
	{
	.reg .u64 c;
	.reg .u64 t;
	.reg .u64 nc;
	mad.lo.cc.u64 c, %rd9516, %rd9533, %rd9436;
	madc.hi.cc.u64 c, %rd9516, %rd9533, 0;
	addc.cc.u64 t, %rd9437, c;
	addc.u64 nc, 0, 0;
	mad.lo.cc.u64 %rd9437, %rd9516, %rd9534, t;
	madc.hi.cc.u64 c, %rd9516, %rd9534, nc;
	addc.cc.u64 t, %rd23448, c;
	addc.u64 nc, 0, 0;
	mad.lo.cc.u64 %rd23448, %rd9516, %rd9535, t;
	madc.hi.cc.u64 c, %rd9516, %rd9535, nc;
	addc.cc.u64 t, %rd9461, c;
	addc.u64 nc, 0, 0;
	mad.lo.cc.u64 %rd9461, %rd9516, %rd9536, t;
	madc.hi.cc.u64 c, %rd9516, %rd9536, nc;
	addc.cc.u64 t, %rd9484, c;
	addc.u64 nc, 0, 0;
	mad.lo.cc.u64 %rd9484, %rd9516, %rd9537, t;
	madc.hi.cc.u64 c, %rd9516, %rd9537, nc;
	addc.cc.u64 t, %rd9507, c;
	addc.u64 nc, 0, 0;
	mad.lo.cc.u64 %rd9507, %rd9516, %rd9538, t;
	madc.hi.cc.u64 c, %rd9516, %rd9538, nc;
	addc.cc.u64 c, c, %rd9463;
	addc.u64 nc, 0, 0;
	addc.cc.u64 %rd9530, %rd9530, c;
	addc.u64 %rd9463, nc, 0;
	}
	// end inline asm
	mul.lo.s64 	%rd9539, %rd9437, -8860621160618917889;
	// begin inline asm
	{
	.reg .u64 c;
	.reg .u64 t;
	.reg .u64 nc;
	mad.lo.cc.u64 c, %rd9539, %rd9533, %rd9437;
	madc.hi.cc.u64 c, %rd9539, %rd9533, 0;
	addc.cc.u64 t, %rd23448, c;
	addc.u64 nc, 0, 0;
	mad.lo.cc.u64 %rd23448, %rd9539, %rd9534, t;
	madc.hi.cc.u64 c, %rd9539, %rd9534, nc;
	addc.cc.u64 t, %rd9461, c;
	addc.u64 nc, 0, 0;
	mad.lo.cc.u64 %rd9461, %rd9539, %rd9535, t;
	madc.hi.cc.u64 c, %rd9539, %rd9535, nc;
	addc.cc.u64 t, %rd9484, c;
	addc.u64 nc, 0, 0;
	mad.lo.cc.u64 %rd9484, %rd9539, %rd9536, t;
	madc.hi.cc.u64 c, %rd9539, %rd9536, nc;
	addc.cc.u64 t, %rd9507, c;
	addc.u64 nc, 0, 0;
	mad.lo.cc.u64 %rd9507, %rd9539, %rd9537, t;
	madc.hi.cc.u64 c, %rd9539, %rd9537, nc;
	addc.cc.u64 t, %rd9530, c;
	addc.u64 nc, 0, 0;
	mad.lo.cc.u64 %rd9530, %rd9539, %rd9538, t;
	madc.hi.cc.u64 c, %rd9539, %rd9538, nc;
	addc.cc.u64 c, c, %rd9463;
	add.u64 %rd9531, %rd9531, c;
	}
	// end inline asm
	setp.lt.u64 	%p643, %rd9531, 121098312706494698;
	mov.u64 	%rd23478, %rd9531;
	mov.u64 	%rd23477, %rd9530;
	mov.u64 	%rd23476, %rd9507;
	mov.u64 	%rd23475, %rd9484;
	mov.u64 	%rd23474, %rd9461;
	@%p643 bra 	$L__BB1_1514;
	setp.ne.s64 	%p644, %rd9531, 121098312706494698;
	@%p644 bra 	$L__BB1_1513;
	setp.lt.u64 	%p645, %rd9530, -4162727106559522501;
	mov.b64 	%rd23478, 121098312706494698;
	mov.u64 	%rd23477, %rd9530;
	mov.u64 	%rd23476, %rd9507;
	mov.u64 	%rd23475, %rd9484;
	mov.u64 	%rd23474, %rd9461;
	@%p645 bra 	$L__BB1_1514;
	setp.ne.s64 	%p646, %rd9530, -4162727106559522501;
	@%p646 bra 	$L__BB1_1513;
	setp.lt.u64 	%p647, %rd9507, 1883307231910630287;
	mov.b64 	%rd23477, -4162727106559522501;
	mov.u64 	%rd23476, %rd9507;
	mov.u64 	%rd23475, %rd9484;
	mov.u64 	%rd23474, %rd9461;
	@%p647 bra 	$L__BB1_1514;
	setp.ne.s64 	%p648, %rd9507, 1883307231910630287;
	@%p648 bra 	$L__BB1_1513;
	setp.lt.u64 	%p649, %rd9484, 2230234197602682880;
	mov.b64 	%rd23476, 1883307231910630287;
	mov.u64 	%rd23475, %rd9484;
	mov.u64 	%rd23474, %rd9461;
	@%p649 bra 	$L__BB1_1514;
	setp.ne.s64 	%p650, %rd9484, 2230234197602682880;
	@%p650 bra 	$L__BB1_1513;
	setp.lt.u64 	%p651, %rd9461, 1660523435060625408;
	mov.b64 	%rd23475, 2230234197602682880;
	mov.u64 	%rd23474, %rd9461;
	@%p651 bra 	$L__BB1_1514;
	setp.eq.s64 	%p652, %rd9461, 1660523435060625408;
	setp.lt.u64 	%p653, %rd23448, -8860621160618917887;
	and.pred  	%p654, %p652, %p653;
	mov.b64 	%rd23474, 1660523435060625408;
	@%p654 bra 	$L__BB1_1514;
$L__BB1_1513:
	mov.b64 	%rd9574, -8860621160618917887;
	mov.b64 	%rd9575, 1660523435060625408;
	mov.b64 	%rd9576, 2230234197602682880;
	mov.b64 	%rd9577, 1883307231910630287;
	mov.b64 	%rd9578, -4162727106559522501;
	mov.b64 	%rd9579, 121098312706494698;
	// begin inline asm
	sub.cc.u64 %rd23448, %rd23448, %rd9574;
	subc.cc.u64 %rd23474, %rd9461, %rd9575;
	subc.cc.u64 %rd23475, %rd9484, %rd9576;
	subc.cc.u64 %rd23476, %rd9507, %rd9577;
	subc.cc.u64 %rd23477, %rd9530, %rd9578;
	subc.u64 %rd23478, %rd9531, %rd9579;
	// end inline asm
$L__BB1_1514:
	// begin inline asm
	{
	.reg .u64 c;
	.reg .u64 nc;
	.reg .u64 t;
	mad.lo.cc.u64 %rd9616, %rd33, %rd40, 0;
	madc.hi.cc.u64 c, %rd33, %rd40, 0;
	madc.lo.cc.u64 %rd9638, %rd33, %rd2387, c;
	madc.hi.cc.u64 c, %rd33, %rd2387, 0;
	madc.lo.cc.u64 %rd9639, %rd33, %rd2388, c;
	madc.hi.cc.u64 c, %rd33, %rd2388, 0;
	madc.lo.cc.u64 %rd9640, %rd33, %rd2389, c;
	madc.hi.cc.u64 c, %rd33, %rd2389, 0;
	madc.lo.cc.u64 %rd9641, %rd33, %rd2390, c;
	madc.hi.cc.u64 c, %rd33, %rd2390, 0;
	madc.lo.cc.u64 %rd9642, %rd33, %rd2391, c;
	madc.hi.u64 %rd23454, %rd33, %rd2391, 0;
	mad.lo.cc.u64 %rd9638, %rd32, %rd40, %rd9638;
	madc.hi.cc.u64 c, %rd32, %rd40, 0;
	addc.cc.u64 t, %rd9639, c;
	addc.u64 nc, 0, 0;
	mad.lo.cc.u64 %rd9639, %rd32, %rd2387, t;
	madc.hi.cc.u64 c, %rd32, %rd2387, nc;
	addc.cc.u64 t, %rd9640, c;
	addc.u64 nc, 0, 0;
	mad.lo.cc.u64 %rd9640, %rd32, %rd2388, t;
	madc.hi.cc.u64 c, %rd32, %rd2388, nc;
	addc.cc.u64 t, %rd9641, c;
	addc.u64 nc, 0, 0;
	mad.lo.cc.u64 %rd9641, %rd32, %rd2389, t;
	madc.hi.cc.u64 c, %rd32, %rd2389, nc;
	addc.cc.u64 t, %rd9642, c;
	addc.u64 nc, 0, 0;
	mad.lo.cc.u64 %rd9642, %rd32, %rd2390, t;
	madc.hi.cc.u64 c, %rd32, %rd2390, nc;
	addc.cc.u64 t, %rd23454, c;
	addc.u64 nc, 0, 0;
	mad.lo.cc.u64 %rd23454, %rd32, %rd2391, t;
	madc.hi.u64 %rd9666, %rd32, %rd2391, nc;
	mad.lo.cc.u64 %rd9639, %rd31, %rd40, %rd9639;
	madc.hi.cc.u64 c, %rd31, %rd40, 0;
	addc.cc.u64 t, %rd9640, c;
	addc.u64 nc, 0, 0;
	mad.lo.cc.u64 %rd9640, %rd31, %rd2387, t;
	madc.hi.cc.u64 c, %rd31, %rd2387, nc;
	addc.cc.u64 t, %rd9641, c;
	addc.u64 nc, 0, 0;
	mad.lo.cc.u64 %rd9641, %rd31, %rd2388, t;
	madc.hi.cc.u64 c, %rd31, %rd2388, nc;
	addc.cc.u64 t, %rd9642, c;
	addc.u64 nc, 0, 0;
	mad.lo.cc.u64 %rd9642, %rd31, %rd2389, t;
	madc.hi.cc.u64 c, %rd31, %rd2389, nc;
	addc.cc.u64 t, %rd23454, c;
	addc.u64 nc, 0, 0;
	mad.lo.cc.u64 %rd23454, %rd31, %rd2390, t;
	madc.hi.cc.u64 c, %rd31, %rd2390, nc;
	addc.cc.u64 t, %rd9666, c;
	addc.u64 nc, 0, 0;
	mad.lo.cc.u64 %rd9666, %rd31, %rd2391, t;
	madc.hi.u64 %rd9689, %rd31, %rd2391, nc;
	mad.lo.cc.u64 %rd9640, %rd30, %rd40, %rd9640;
	madc.hi.cc.u64 c, %rd30, %rd40, 0;
	addc.cc.u64 t, %rd9641, c;
	addc.u64 nc, 0, 0;
	mad.lo.cc.u64 %rd9641, %rd30, %rd2387, t;
	madc.hi.cc.u64 c, %rd30, %rd2387, nc;
	addc.cc.u64 t, %rd9642, c;
	addc.u64 nc, 0, 0;
	mad.lo.cc.u64 %rd9642, %rd30, %rd2388, t;
	madc.hi.cc.u64 c, %rd30, %rd2388, nc;
	addc.cc.u64 t, %rd23454, c;
	addc.u64 nc, 0, 0;
	mad.lo.cc.u64 %rd23454, %rd30, %rd2389, t;
	madc.hi.cc.u64 c, %rd30, %rd2389, nc;
	addc.cc.u64 t, %rd9666, c;
	addc.u64 nc, 0, 0;
	mad.lo.cc.u64 %rd9666, %rd30, %rd2390, t;
	madc.hi.cc.u64 c, %rd30, %rd2390, nc;
	addc.cc.u64 t, %rd9689, c;
	addc.u64 nc, 0, 0;
	mad.lo.cc.u64 %rd9689, %rd30, %rd2391, t;
	madc.hi.u64 %rd9712, %rd30, %rd2391, nc;
	mad.lo.cc.u64 %rd9641, %rd29, %rd40, %rd9641;
	madc.hi.cc.u64 c, %rd29, %rd40, 0;
	addc.cc.u64 t, %rd9642, c;
	addc.u64 nc, 0, 0;
	mad.lo.cc.u64 %rd9642, %rd29, %rd2387, t;
	madc.hi.cc.u64 c, %rd29, %rd2387, nc;
	addc.cc.u64 t, %rd23454, c;
	addc.u64 nc, 0, 0;
	mad.lo.cc.u64 %rd23454, %rd29, %rd2388, t;
	madc.hi.cc.u64 c, %rd29, %rd2388, nc;
	addc.cc.u64 t, %rd9666, c;
	addc.u64 nc, 0, 0;
	mad.lo.cc.u64 %rd9666, %rd29, %rd2389, t;
	madc.hi.cc.u64 c, %rd29, %rd2389, nc;
	addc.cc.u64 t, %rd9689, c;
	addc.u64 nc, 0, 0;
	mad.lo.cc.u64 %rd9689, %rd29, %rd2390, t;
	madc.hi.cc.u64 c, %rd29, %rd2390, nc;
	addc.cc.u64 t, %rd9712, c;
	addc.u64 nc, 0, 0;
	mad.lo.cc.u64 %rd9712, %rd29, %rd2391, t;
	madc.hi.u64 %rd9735, %rd29, %rd2391, nc;
	mad.lo.cc.u64 %rd9642, %rd28, %rd40, %rd9642;
	madc.hi.cc.u64 c, %rd28, %rd40, 0;
	addc.cc.u64 t, %rd23454, c;
	addc.u64 nc, 0, 0;
	mad.lo.cc.u64 %rd23454, %rd28, %rd2387, t;
	madc.hi.cc.u64 c, %rd28, %rd2387, nc;
	addc.cc.u64 t, %rd9666, c;
	addc.u64 nc, 0, 0;
	mad.lo.cc.u64 %rd9666, %rd28, %rd2388, t;
	madc.hi.cc.u64 c, %rd28, %rd2388, nc;
	addc.cc.u64 t, %rd9689, c;
	addc.u64 nc, 0, 0;
	mad.lo.cc.u64 %rd9689, %rd28, %rd2389, t;
	madc.hi.cc.u64 c, %rd28, %rd2389, nc;
	addc.cc.u64 t, %rd9712, c;
	addc.u64 nc, 0, 0;
	mad.lo.cc.u64 %rd9712, %rd28, %rd2390, t;
	madc.hi.cc.u64 c, %rd28, %rd2390, nc;
	addc.cc.u64 t, %rd9735, c;
	addc.u64 nc, 0, 0;
	mad.lo.cc.u64 %rd9735, %rd28, %rd2391, t;
	madc.hi.u64 %rd9736, %rd28, %rd2391, nc;
	}
	// end inline asm
	mul.lo.s64 	%rd9630, %rd9616, -8860621160618917889;
	mov.b64 	%rd9738, -8860621160618917887;
	mov.b64 	%rd9739, 1660523435060625408;
	mov.b64 	%rd9740, 2230234197602682880;
	mov.b64 	%rd9741, 1883307231910630287;
	mov.b64 	%rd9742, -4162727106559522501;
	mov.b64 	%rd9743, 121098312706494698;
	// begin inline asm
	{
	.reg .u64 c;
	.reg .u64 t;
	.reg .u64 nc;
	mad.lo.cc.u64 c, %rd9630, %rd9738, %rd9616;
	madc.hi.cc.u64 c, %rd9630, %rd9738, 0;
	addc.cc.u64 t, %rd9638, c;
	addc.u64 nc, 0, 0;
	mad.lo.cc.u64 %rd9638, %rd9630, %rd9739, t;
	madc.hi.cc.u64 c, %rd9630, %rd9739, nc;
	addc.cc.u64 t, %rd9639, c;
	addc.u64 nc, 0, 0;
	mad.lo.cc.u64 %rd9639, %rd9630, %rd9740, t;
	madc.hi.cc.u64 c, %rd9630, %rd9740, nc;
	addc.cc.u64 t, %rd9640, c;
	addc.u64 nc, 0, 0;
	mad.lo.cc.u64 %rd9640, %rd9630, %rd9741, t;
	madc.hi.cc.u64 c, %rd9630, %rd9741, nc;
	addc.cc.u64 t, %rd9641, c;
	addc.u64 nc, 0, 0;
	mad.lo.cc.u64 %rd9641, %rd9630, %rd9742, t;
	madc.hi.cc.u64 c, %rd9630, %rd9742, nc;
	addc.cc.u64 t, %rd9642, c;
	addc.u64 nc, 0, 0;
	mad.lo.cc.u64 %rd9642, %rd9630, %rd9743, t;
	madc.hi.cc.u64 c, %rd9630, %rd9743, nc;
	addc.cc.u64 %rd23454, %rd23454, c;
	addc.u64 %rd9668, 0, 0;
	}
	// end inline asm
	mul.lo.s64 	%rd9652, %rd9638, -8860621160618917889;
	// begin inline asm
	{
	.reg .u64 c;
	.reg .u64 t;
	.reg .u64 nc;
	mad.lo.cc.u64 c, %rd9652, %rd9738, %rd9638;
	madc.hi.cc.u64 c, %rd9652, %rd9738, 0;
	addc.cc.u64 t, %rd9639, c;
	addc.u64 nc, 0, 0;
	mad.lo.cc.u64 %rd9639, %rd9652, %rd9739, t;
	madc.hi.cc.u64 c, %rd9652, %rd9739, nc;
	addc.cc.u64 t, %rd9640, c;
	addc.u64 nc, 0, 0;
	mad.lo.cc.u64 %rd9640, %rd9652, %rd9740, t;
	madc.hi.cc.u64 c, %rd9652, %rd9740, nc;
	addc.cc.u64 t, %rd9641, c;
	addc.u64 nc, 0, 0;
	mad.lo.cc.u64 %rd9641, %rd9652, %rd9741, t;
	madc.hi.cc.u64 c, %rd9652, %rd9741, nc;
	addc.cc.u64 t, %rd9642, c;
	addc.u64 nc, 0, 0;
	mad.lo.cc.u64 %rd9642, %rd9652, %rd9742, t;
	madc.hi.cc.u64 c, %rd9652, %rd9742, nc;
	addc.cc.u64 t, %rd23454, c;
	addc.u64 nc, 0, 0;
	mad.lo.cc.u64 %rd23454, %rd9652, %rd9743, t;
	madc.hi.cc.u64 c, %rd9652, %rd9743, nc;
	addc.cc.u64 c, c, %rd9668;
	addc.u64 nc, 0, 0;
	addc.cc.u64 %rd9666, %rd9666, c;
	addc.u64 %rd9668, nc, 0;
	}
	// end inline asm
	mul.lo.s64 	%rd9675, %rd9639, -8860621160618917889;
	// begin inline asm
	{
	.reg .u64 c;
	.reg .u64 t;
	.reg .u64 nc;
	mad.lo.cc.u64 c, %rd9675, %rd9738, %rd9639;
	madc.hi.cc.u64 c, %rd9675, %rd9738, 0;
	addc.cc.u64 t, %rd9640, c;
	addc.u64 nc, 0, 0;
	mad.lo.cc.u64 %rd9640, %rd9675, %rd9739, t;
	madc.hi.cc.u64 c, %rd9675, %rd9739, nc;
	addc.cc.u64 t, %rd9641, c;
	addc.u64 nc, 0, 0;
	mad.lo.cc.u64 %rd9641, %rd9675, %rd9740, t;
	madc.hi.cc.u64 c, %rd9675, %rd9740, nc;
	addc.cc.u64 t, %rd9642, c;
	addc.u64 nc, 0, 0;
	mad.lo.cc.u64 %rd9642, %rd9675, %rd9741, t;
	madc.hi.cc.u64 c, %rd9675, %rd9741, nc;
	addc.cc.u64 t, %rd23454, c;
	addc.u64 nc, 0, 0;
	mad.lo.cc.u64 %rd23454, %rd9675, %rd9742, t;
	madc.hi.cc.u64 c, %rd9675, %rd9742, nc;
	addc.cc.u64 t, %rd9666, c;
	addc.u64 nc, 0, 0;
	mad.lo.cc.u64 %rd9666, %rd9675, %rd9743, t;
	madc.hi.cc.u64 c, %rd9675, %rd9743, nc;
	addc.cc.u64 c, c, %rd9668;
	addc.u64 nc, 0, 0;
	addc.cc.u64 %rd9689, %rd9689, c;
	addc.u64 %rd9668, nc, 0;
	}
	// end inline asm
	mul.lo.s64 	%rd9698, %rd9640, -8860621160618917889;
	// begin inline asm
	{
	.reg .u64 c;
	.reg .u64 t;
	.reg .u64 nc;
	mad.lo.cc.u64 c, %rd9698, %rd9738, %rd9640;
	madc.hi.cc.u64 c, %rd9698, %rd9738, 0;
	addc.cc.u64 t, %rd9641, c;
	addc.u64 nc, 0, 0;
	mad.lo.cc.u64 %rd9641, %rd9698, %rd9739, t;
	madc.hi.cc.u64 c, %rd9698, %rd9739, nc;
	addc.cc.u64 t, %rd9642, c;
	addc.u64 nc, 0, 0;
	mad.lo.cc.u64 %rd9642, %rd9698, %rd9740, t;
	madc.hi.cc.u64 c, %rd9698, %rd9740, nc;
	addc.cc.u64 t, %rd23454, c;
	addc.u64 nc, 0, 0;
	mad.lo.cc.u64 %rd23454, %rd9698, %rd9741, t;
	madc.hi.cc.u64 c, %rd9698, %rd9741, nc;
	addc.cc.u64 t, %rd9666, c;
	addc.u64 nc, 0, 0;
	mad.lo.cc.u64 %rd9666, %rd9698, %rd9742, t;
	madc.hi.cc.u64 c, %rd9698, %rd9742, nc;
	addc.cc.u64 t, %rd9689, c;
	addc.u64 nc, 0, 0;
	mad.lo.cc.u64 %rd9689, %rd9698, %rd9743, t;
	madc.hi.cc.u64 c, %rd9698, %rd9743, nc;
	addc.cc.u64 c, c, %rd9668;
	addc.u64 nc, 0, 0;
	addc.cc.u64 %rd9712, %rd9712, c;
	addc.u64 %rd9668, nc, 0;
	}
	// end inline asm
	mul.lo.s64 	%rd9721, %rd9641, -8860621160618917889;
	// begin inline asm
	{
	.reg .u64 c;
	.reg .u64 t;
	.reg .u64 nc;
	mad.lo.cc.u64 c, %rd9721, %rd9738, %rd9641;
	madc.hi.cc.u64 c, %rd9721, %rd9738, 0;
	addc.cc.u64 t, %rd9642, c;
	addc.u64 nc, 0, 0;
	mad.lo.cc.u64 %rd9642, %rd9721, %rd9739, t;
	madc.hi.cc.u64 c, %rd9721, %rd9739, nc;
	addc.cc.u64 t, %rd23454, c;
	addc.u64 nc, 0, 0;
	mad.lo.cc.u64 %rd23454, %rd9721, %rd9740, t;
	madc.hi.cc.u64 c, %rd9721, %rd9740, nc;
	addc.cc.u64 t, %rd9666, c;
	addc.u64 nc, 0, 0;
	mad.lo.cc.u64 %rd9666, %rd9721, %rd9741, t;
	madc.hi.cc.u64 c, %rd9721, %rd9741, nc;
	addc.cc.u64 t, %rd9689, c;
	addc.u64 nc, 0, 0;
	mad.lo.cc.u64 %rd9689, %rd9721, %rd9742, t;
	madc.hi.cc.u64 c, %rd9721, %rd9742, nc;
	addc.cc.u64 t, %rd9712, c;
	addc.u64 nc, 0, 0;
	mad.lo.cc.u64 %rd9712, %rd9721, %rd9743, t;
	madc.hi.cc.u64 c, %rd9721, %rd9743, nc;
	addc.cc.u64 c, c, %rd9668;
	addc.u64 nc, 0, 0;
	addc.cc.u64 %rd9735, %rd9735, c;
	addc.u64 %rd9668, nc, 0;
	}
	// end inline asm
	mul.lo.s64 	%rd9744, %rd9642, -8860621160618917889;
	// begin inline asm
	{
	.reg .u64 c;
	.reg .u64 t;
	.reg .u64 nc;
	mad.lo.cc.u64 c, %rd9744, %rd9738, %rd9642;
	madc.hi.cc.u64 c, %rd9744, %rd9738, 0;
	addc.cc.u64 t, %rd23454, c;
	addc.u64 nc, 0, 0;
	mad.lo.cc.u64 %rd23454, %rd9744, %rd9739, t;
	madc.hi.cc.u64 c, %rd9744, %rd9739, nc;
	addc.cc.u64 t, %rd9666, c;
	addc.u64 nc, 0, 0;
	mad.lo.cc.u64 %rd9666, %rd9744, %rd9740, t;
	madc.hi.cc.u64 c, %rd9744, %rd9740, nc;
	addc.cc.u64 t, %rd9689, c;
	addc.u64 nc, 0, 0;
	mad.lo.cc.u64 %rd9689, %rd9744, %rd9741, t;
	madc.hi.cc.u64 c, %rd9744, %rd9741, nc;
	addc.cc.u64 t, %rd9712, c;
	addc.u64 nc, 0, 0;
	mad.lo.cc.u64 %rd9712, %rd9744, %rd9742, t;
	madc.hi.cc.u64 c, %rd9744, %rd9742, nc;
	addc.cc.u64 t, %rd9735, c;
	addc.u64 nc, 0, 0;
	mad.lo.cc.u64 %rd9735, %rd9744, %rd9743, t;
	madc.hi.cc.u64 c, %rd9744, %rd9743, nc;
	addc.cc.u64 c, c, %rd9668;
	add.u64 %rd9736, %rd9736, c;
	}
	// end inline asm
	setp.lt.u64 	%p655, %rd9736, 121098312706494698;
	mov.u64 	%rd23449, %rd9736;
	mov.u64 	%rd23450, %rd9735;
	mov.u64 	%rd23451, %rd9712;
	mov.u64 	%rd23452, %rd9689;
	mov.u64 	%rd23453, %rd9666;
	@%p655 bra 	$L__BB1_1525;
	setp.ne.s64 	%p656, %rd9736, 121098312706494698;
	@%p656 bra 	$L__BB1_1524;
	setp.lt.u64 	%p657, %rd9735, -4162727106559522501;
	mov.b64 	%rd23449, 121098312706494698;
	mov.u64 	%rd23450, %rd9735;
	mov.u64 	%rd23451, %rd9712;
	mov.u64 	%rd23452, %rd9689;
	mov.u64 	%rd23453, %rd9666;
	@%p657 bra 	$L__BB1_1525;
	setp.ne.s64 	%p658, %rd9735, -4162727106559522501;
	@%p658 bra 	$L__BB1_1524;
	setp.lt.u64 	%p659, %rd9712, 1883307231910630287;
	mov.b64 	%rd23450, -4162727106559522501;
	mov.u64 	%rd23451, %rd9712;
	mov.u64 	%rd23452, %rd9689;
	mov.u64 	%rd23453, %rd9666;
	@%p659 bra 	$L__BB1_1525;
	setp.ne.s64 	%p660, %rd9712, 1883307231910630287;
	@%p660 bra 	$L__BB1_1524;
	setp.lt.u64 	%p661, %rd9689, 2230234197602682880;
	mov.b64 	%rd23451, 1883307231910630287;
	mov.u64 	%rd23452, %rd9689;
	mov.u64 	%rd23453, %rd9666;
	@%p661 bra 	$L__BB1_1525;
	setp.ne.s64 	%p662, %rd9689, 2230234197602682880;
	@%p662 bra 	$L__BB1_1524;
	setp.lt.u64 	%p663, %rd9666, 1660523435060625408;
	mov.b64 	%rd23452, 2230234197602682880;
	mov.u64 	%rd23453, %rd9666;
	@%p663 bra 	$L__BB1_1525;
	setp.eq.s64 	%p664, %rd9666, 1660523435060625408;
	setp.lt.u64 	%p665, %rd23454, -8860621160618917887;
	and.pred  	%p666, %p664, %p665;
	mov.b64 	%rd23453, 1660523435060625408;
	@%p666 bra 	$L__BB1_1525;
$L__BB1_1524:
	mov.b64 	%rd9779, -8860621160618917887;
	mov.b64 	%rd9780, 1660523435060625408;
	mov.b64 	%rd9781, 2230234197602682880;
	mov.b64 	%rd9782, 1883307231910630287;
	mov.b64 	%rd9783, -4162727106559522501;
	mov.b64 	%rd9784, 121098312706494698;
	// begin inline asm
	sub.cc.u64 %rd23454, %rd23454, %rd9779;
	subc.cc.u64 %rd23453, %rd9666, %rd9780;
	subc.cc.u64 %rd23452, %rd9689, %rd9781;
	subc.cc.u64 %rd23451, %rd9712, %rd9782;
	subc.cc.u64 %rd23450, %rd9735, %rd9783;
	subc.u64 %rd23449, %rd9736, %rd9784;
	// end inline asm
$L__BB1_1525:
	// begin inline asm
	{
	.reg .u64 c;
	.reg .u64 nc;
	.reg .u64 t;
	mad.lo.cc.u64 %rd9821, %rd23454, %rd23436, 0;
	madc.hi.cc.u64 c, %rd23454, %rd23436, 0;
	madc.lo.cc.u64 %rd9843, %rd23454, %rd23435, c;
	madc.hi.cc.u64 c, %rd23454, %rd23435, 0;
	madc.lo.cc.u64 %rd9844, %rd23454, %rd23434, c;
	madc.hi.cc.u64 c, %rd23454, %rd23434, 0;
	madc.lo.cc.u64 %rd9845, %rd23454, %rd23433, c;
	madc.hi.cc.u64 c, %rd23454, %rd23433, 0;
	madc.lo.cc.u64 %rd9846, %rd23454, %rd23432, c;
	madc.hi.cc.u64 c, %rd23454, %rd23432, 0;
	madc.lo.cc.u64 %rd9847, %rd23454, %rd23431, c;
	madc.hi.u64 %rd23460, %rd23454, %rd23431, 0;
	mad.lo.cc.u64 %rd9843, %rd23453, %rd23436, %rd9843;
	madc.hi.cc.u64 c, %rd23453, %rd23436, 0;
	addc.cc.u64 t, %rd9844, c;
	addc.u64 nc, 0, 0;
	mad.lo.cc.u64 %rd9844, %rd23453, %rd23435, t;
	madc.hi.cc.u64 c, %rd23453, %rd23435, nc;
	addc.cc.u64 t, %rd9845, c;
	addc.u64 nc, 0, 0;
	mad.lo.cc.u64 %rd9845, %rd23453, %rd23434, t;
	madc.hi.cc.u64 c, %rd23453, %rd23434, nc;
	addc.cc.u64 t, %rd9846, c;
	addc.u64 nc, 0, 0;
	mad.lo.cc.u64 %rd9846, %rd23453, %rd23433, t;
	madc.hi.cc.u64 c, %rd23453, %rd23433, nc;
	addc.cc.u64 t, %rd9847, c;
	addc.u64 nc, 0, 0;
	mad.lo.cc.u64 %rd9847, %rd23453, %rd23432, t;
	madc.hi.cc.u64 c, %rd23453, %rd23432, nc;
	addc.cc.u64 t, %rd23460, c;
	addc.u64 nc, 0, 0;
	mad.lo.cc.u64 %rd23460, %rd23453, %rd23431, t;
	madc.hi.u64 %rd9871, %rd23453, %rd23431, nc;
	mad.lo.cc.u64 %rd9844, %rd23452, %rd23436, %rd9844;
	madc.hi.cc.u64 c, %rd23452, %rd23436, 0;
	addc.cc.u64 t, %rd9845, c;
	addc.u64 nc, 0, 0;
	mad.lo.cc.u64 %rd9845, %rd23452, %rd23435, t;
	madc.hi.cc.u64 c, %rd23452, %rd23435, nc;
	addc.cc.u64 t, %rd9846, c;
	addc.u64 nc, 0, 0;
	mad.lo.cc.u64 %rd9846, %rd23452, %rd23434, t;
	madc.hi.cc.u64 c, %rd23452, %rd23434, nc;
	addc.cc.u64 t, %rd9847, c;
	addc.u64 nc, 0, 0;
	mad.lo.cc.u64 %rd9847, %rd23452, %rd23433, t;
	madc.hi.cc.u64 c, %rd23452, %rd23433, nc;
	addc.cc.u64 t, %rd23460, c;
	addc.u64 nc, 0, 0;
	mad.lo.cc.u64 %rd23460, %rd23452, %rd23432, t;
	madc.hi.cc.u64 c, %rd23452, %rd23432, nc;
	addc.cc.u64 t, %rd9871, c;
	addc.u64 nc, 0, 0;
	mad.lo.cc.u64 %rd9871, %rd23452, %rd23431, t;
	madc.hi.u64 %rd9894, %rd23452, %rd23431, nc;
	mad.lo.cc.u64 %rd9845, %rd23451, %rd23436, %rd9845;
	madc.hi.cc.u64 c, %rd23451, %rd23436, 0;
	addc.cc.u64 t, %rd9846, c;
	addc.u64 nc, 0, 0;
	mad.lo.cc.u64 %rd9846, %rd23451, %rd23435, t;
	madc.hi.cc.u64 c, %rd23451, %rd23435, nc;
	addc.cc.u64 t, %rd9847, c;
	addc.u64 nc, 0, 0;
	mad.lo.cc.u64 %rd9847, %rd23451, %rd23434, t;
	madc.hi.cc.u64 c, %rd23451, %rd23434, nc;
	addc.cc.u64 t, %rd23460, c;
	addc.u64 nc, 0, 0;
	mad.lo.cc.u64 %rd23460, %rd23451, %rd23433, t;
	madc.hi.cc.u64 c, %rd23451, %rd23433, nc;
	addc.cc.u64 t, %rd9871, c;
	addc.u64 nc, 0, 0;
	mad.lo.cc.u64 %rd9871, %rd23451, %rd23432, t;
	madc.hi.cc.u64 c, %rd23451, %rd23432, nc;
	addc.cc.u64 t, %rd9894, c;
	addc.u64 nc, 0, 0;
	mad.lo.cc.u64 %rd9894, %rd23451, %rd23431, t;
	madc.hi.u64 %rd9917, %rd23451, %rd23431, nc;
	mad.lo.cc.u64 %rd9846, %rd23450, %rd23436, %rd9846;
	madc.hi.cc.u64 c, %rd23450, %rd23436, 0;
	addc.cc.u64 t, %rd9847, c;
	addc.u64 nc, 0, 0;
	mad.lo.cc.u64 %rd9847, %rd23450, %rd23435, t;
	madc.hi.cc.u64 c, %rd23450, %rd23435, nc;
	addc.cc.u64 t, %rd23460, c;
	addc.u64 nc, 0, 0;
	mad.lo.cc.u64 %rd23460, %rd23450, %rd23434, t;
	madc.hi.cc.u64 c, %rd23450, %rd23434, nc;
	addc.cc.u64 t, %rd9871, c;
	addc.u64 nc, 0, 0;
	mad.lo.cc.u64 %rd9871, %rd23450, %rd23433, t;
	madc.hi.cc.u64 c, %rd23450, %rd23433, nc;
	addc.cc.u64 t, %rd9894, c;
	addc.u64 nc, 0, 0;
	mad.lo.cc.u64 %rd9894, %rd23450, %rd23432, t;
	madc.hi.cc.u64 c, %rd23450, %rd23432, nc;
	addc.cc.u64 t, %rd9917, c;
	addc.u64 nc, 0, 0;
	mad.lo.cc.u64 %rd9917, %rd23450, %rd23431, t;
	madc.hi.u64 %rd9940, %rd23450, %rd23431, nc;
	mad.lo.cc.u64 %rd9847, %rd23449, %rd23436, %rd9847;
	madc.hi.cc.u64 c, %rd23449, %rd23436, 0;
	addc.cc.u64 t, %rd23460, c;
	addc.u64 nc, 0, 0;
	mad.lo.cc.u64 %rd23460, %rd23449, %rd23435, t;
	madc.hi.cc.u64 c, %rd23449, %rd23435, nc;
	addc.cc.u64 t, %rd9871, c;
	addc.u64 nc, 0, 0;
	mad.lo.cc.u64 %rd9871, %rd23449, %rd23434, t;
	madc.hi.cc.u64 c, %rd23449, %rd23434, nc;
	addc.cc.u64 t, %rd9894, c;
	addc.u64 nc, 0, 0;
	mad.lo.cc.u64 %rd9894, %rd23449, %rd23433, t;
	madc.hi.cc.u64 c, %rd23449, %rd23433, nc;
	addc.cc.u64 t, %rd9917, c;
	addc.u64 nc, 0, 0;
	mad.lo.cc.u64 %rd9917, %rd23449, %rd23432, t;
	madc.hi.cc.u64 c, %rd23449, %rd23432, nc;
	addc.cc.u64 t, %rd9940, c;
	addc.u64 nc, 0, 0;
	mad.lo.cc.u64 %rd9940, %rd23449, %rd23431, t;
	madc.hi.u64 %rd9941, %rd23449, %rd23431, nc;
	}
	// end inline asm
	mul.lo.s64 	%rd9835, %rd9821, -8860621160618917889;
	mov.b64 	%rd9943, -8860621160618917887;
	mov.b64 	%rd9944, 1660523435060625408;
	mov.b64 	%rd9945, 2230234197602682880;
	mov.b64 	%rd9946, 1883307231910630287;
	mov.b64 	%rd9947, -4162727106559522501;
	mov.b64 	%rd9948, 121098312706494698;
	// begin inline asm
	{
	.reg .u64 c;
	.reg .u64 t;
	.reg .u64 nc;
	mad.lo.cc.u64 c, %rd9835, %rd9943, %rd9821;
	madc.hi.cc.u64 c, %rd9835, %rd9943, 0;
	addc.cc.u64 t, %rd9843, c;
	addc.u64 nc, 0, 0;
	mad.lo.cc.u64 %rd9843, %rd9835, %rd9944, t;
	madc.hi.cc.u64 c, %rd9835, %rd9944, nc;
	addc.cc.u64 t, %rd9844, c;
	addc.u64 nc, 0, 0;
	mad.lo.cc.u64 %rd9844, %rd9835, %rd9945, t;
	madc.hi.cc.u64 c, %rd9835, %rd9945, nc;
	addc.cc.u64 t, %rd9845, c;
	addc.u64 nc, 0, 0;
	mad.lo.cc.u64 %rd9845, %rd9835, %rd9946, t;
	madc.hi.cc.u64 c, %rd9835, %rd9946, nc;
	addc.cc.u64 t, %rd9846, c;
	addc.u64 nc, 0, 0;
	mad.lo.cc.u64 %rd9846, %rd9835, %rd9947, t;
	madc.hi.cc.u64 c, %rd9835, %rd9947, nc;
	addc.cc.u64 t, %rd9847, c;
	addc.u64 nc, 0, 0;
	mad.lo.cc.u64 %rd9847, %rd9835, %rd9948, t;
	madc.hi.cc.u64 c, %rd9835, %rd9948, nc;
	addc.cc.u64 %rd23460, %rd23460, c;
	addc.u64 %rd9873, 0, 0;
	}
	// end inline asm
	mul.lo.s64 	%rd9857, %rd9843, -8860621160618917889;
	// begin inline asm
	{
	.reg .u64 c;
	.reg .u64 t;
	.reg .u64 nc;
	mad.lo.cc.u64 c, %rd9857, %rd9943, %rd9843;
	madc.hi.cc.u64 c, %rd9857, %rd9943, 0;
	addc.cc.u64 t, %rd9844, c;
	addc.u64 nc, 0, 0;
	mad.lo.cc.u64 %rd9844, %rd9857, %rd9944, t;
	madc.hi.cc.u64 c, %rd9857, %rd9944, nc;
	addc.cc.u64 t, %rd9845, c;
	addc.u64 nc, 0, 0;
	mad.lo.cc.u64 %rd9845, %rd9857, %rd9945, t;
	madc.hi.cc.u64 c, %rd9857, %rd9945, nc;
	addc.cc.u64 t, %rd9846, c;
	addc.u64 nc, 0, 0;
	mad.lo.cc.u64 %rd9846, %rd9857, %rd9946, t;
	madc.hi.cc.u64 c, %rd9857, %rd9946, nc;
	addc.cc.u64 t, %rd9847, c;
	addc.u64 nc, 0, 0;
	mad.lo.cc.u64 %rd9847, %rd9857, %rd9947, t;
	madc.hi.cc.u64 c, %rd9857, %rd9947, nc;
	addc.cc.u64 t, %rd23460, c;
	addc.u64 nc, 0, 0;
	mad.lo.cc.u64 %rd23460, %rd9857, %rd9948, t;
	madc.hi.cc.u64 c, %rd9857, %rd9948, nc;
	addc.cc.u64 c, c, %rd9873;
	addc.u64 nc, 0, 0;
	addc.cc.u64 %rd9871, %rd9871, c;
	addc.u64 %rd9873, nc, 0;
	}
	// end inline asm
	mul.lo.s64 	%rd9880, %rd9844, -8860621160618917889;
	// begin inline asm
	{
	.reg .u64 c;
	.reg .u64 t;
	.reg .u64 nc;
	mad.lo.cc.u64 c, %rd9880, %rd9943, %rd9844;
	madc.hi.cc.u64 c, %rd9880, %rd9943, 0;
	addc.cc.u64 t, %rd9845, c;
	addc.u64 nc, 0, 0;
	mad.lo.cc.u64 %rd9845, %rd9880, %rd9944, t;
	madc.hi.cc.u64 c, %rd9880, %rd9944, nc;
	addc.cc.u64 t, %rd9846, c;
	addc.u64 nc, 0, 0;
	mad.lo.cc.u64 %rd9846, %rd9880, %rd9945, t;
	madc.hi.cc.u64 c, %rd9880, %rd9945, nc;
	addc.cc.u64 t, %rd9847, c;
	addc.u64 nc, 0, 0;
	mad.lo.cc.u64 %rd9847, %rd9880, %rd9946, t;
	madc.hi.cc.u64 c, %rd9880, %rd9946, nc;
	addc.cc.u64 t, %rd23460, c;
	addc.u64 nc, 0, 0;
	mad.lo.cc.u64 %rd23460, %rd9880, %rd9947, t;
	madc.hi.cc.u64 c, %rd9880, %rd9947, nc;
	addc.cc.u64 t, %rd9871, c;
	addc.u64 nc, 0, 0;
	mad.lo.cc.u64 %rd9871, %rd9880, %rd9948, t;
	madc.hi.cc.u64 c, %rd9880, %rd9948, nc;
	addc.cc.u64 c, c, %rd9873;
	addc.u64 nc, 0, 0;
	addc.cc.u64 %rd9894, %rd9894, c;
	addc.u64 %rd9873, nc, 0;
	}
	// end inline asm
	mul.lo.s64 	%rd9903, %rd9845, -8860621160618917889;
	// begin inline asm
	{
	.reg .u64 c;
	.reg .u64 t;
	.reg .u64 nc;
	mad.lo.cc.u64 c, %rd9903, %rd9943, %rd9845;
	madc.hi.cc.u64 c, %rd9903, %rd9943, 0;
	addc.cc.u64 t, %rd9846, c;
	addc.u64 nc, 0, 0;
	mad.lo.cc.u64 %rd9846, %rd9903, %rd9944, t;
	madc.hi.cc.u64 c, %rd9903, %rd9944, nc;
	addc.cc.u64 t, %rd9847, c;
	addc.u64 nc, 0, 0;
	mad.lo.cc.u64 %rd9847, %rd9903, %rd9945, t;
	madc.hi.cc.u64 c, %rd9903, %rd9945, nc;
	addc.cc.u64 t, %rd23460, c;
	addc.u64 nc, 0, 0;
	mad.lo.cc.u64 %rd23460, %rd9903, %rd9946, t;
	madc.hi.cc.u64 c, %rd9903, %rd9946, nc;
	addc.cc.u64 t, %rd9871, c;
	addc.u64 nc, 0, 0;
	mad.lo.cc.u64 %rd9871, %rd9903, %rd9947, t;
	madc.hi.cc.u64 c, %rd9903, %rd9947, nc;
	addc.cc.u64 t, %rd9894, c;
	addc.u64 nc, 0, 0;
	mad.lo.cc.u64 %rd9894, %rd9903, %rd9948, t;
	madc.hi.cc.u64 c, %rd9903, %rd9948, nc;
	addc.cc.u64 c, c, %rd9873;
	addc.u64 nc, 0, 0;
	addc.cc.u64 %rd9917, %rd9917, c;
	addc.u64 %rd9873, nc, 0;
	}
	// end inline asm
	mul.lo.s64 	%rd9926, %rd9846, -8860621160618917889;
	// begin inline asm
	{
	.reg .u64 c;
	.reg .u64 t;
	.reg .u64 nc;
	mad.lo.cc.u64 c, %rd9926, %rd9943, %rd9846;
	madc.hi.cc.u64 c, %rd9926, %rd9943, 0;
	addc.cc.u64 t, %rd9847, c;
	addc.u64 nc, 0, 0;
	mad.lo.cc.u64 %rd9847, %rd9926, %rd9944, t;
	madc.hi.cc.u64 c, %rd9926, %rd9944, nc;
	addc.cc.u64 t, %rd23460, c;
	addc.u64 nc, 0, 0;
	mad.lo.cc.u64 %rd23460, %rd9926, %rd9945, t;
	madc.hi.cc.u64 c, %rd9926, %rd9945, nc;
	addc.cc.u64 t, %rd9871, c;
	addc.u64 nc, 0, 0;
	mad.lo.cc.u64 %rd9871, %rd9926, %rd9946, t;
	madc.hi.cc.u64 c, %rd9926, %rd9946, nc;
	addc.cc.u64 t, %rd9894, c;
	addc.u64 nc, 0, 0;
	mad.lo.cc.u64 %rd9894, %rd9926, %rd9947, t;
	madc.hi.cc.u64 c, %rd9926, %rd9947, nc;
	addc.cc.u64 t, %rd9917, c;
	addc.u64 nc, 0, 0;
	mad.lo.cc.u64 %rd9917, %rd9926, %rd9948, t;
	madc.hi.cc.u64 c, %rd9926, %rd9948, nc;
	addc.cc.u64 c, c, %rd9873;
	addc.u64 nc, 0, 0;
	addc.cc.u64 %rd9940, %rd9940, c;
	addc.u64 %rd9873, nc, 0;
	}
	// end inline asm
	mul.lo.s64 	%rd9949, %rd9847, -8860621160618917889;
	// begin inline asm
	{
	.reg .u64 c;
	.reg .u64 t;
	.reg .u64 nc;
	mad.lo.cc.u64 c, %rd9949, %rd9943, %rd9847;
	madc.hi.cc.u64 c, %rd9949, %rd9943, 0;
	addc.cc.u64 t, %rd23460, c;
	addc.u64 nc, 0, 0;
	mad.lo.cc.u64 %rd23460, %rd9949, %rd9944, t;
	madc.hi.cc.u64 c, %rd9949, %rd9944, nc;
	addc.cc.u64 t, %rd9871, c;
	addc.u64 nc, 0, 0;
	mad.lo.cc.u64 %rd9871, %rd9949, %rd9945, t;
	madc.hi.cc.u64 c, %rd9949, %rd9945, nc;
	addc.cc.u64 t, %rd9894, c;
	addc.u64 nc, 0, 0;
	mad.lo.cc.u64 %rd9894, %rd9949, %rd9946, t;
	madc.hi.cc.u64 c, %rd9949, %rd9946, nc;
	addc.cc.u64 t, %rd9917, c;
	addc.u64 nc, 0, 0;
	mad.lo.cc.u64 %rd9917, %rd9949, %rd9947, t;
	madc.hi.cc.u64 c, %rd9949, %rd9947, nc;
	addc.cc.u64 t, %rd9940, c;
	addc.u64 nc, 0, 0;
	mad.lo.cc.u64 %rd9940, %rd9949, %rd9948, t;
	madc.hi.cc.u64 c, %rd9949, %rd9948, nc;
	addc.cc.u64 c, c, %rd9873;
	add.u64 %rd9941, %rd9941, c;
	}
	// end inline asm
	setp.lt.u64 	%p667, %rd9941, 121098312706494698;
	mov.u64 	%rd23455, %rd9941;
	mov.u64 	%rd23456, %rd9940;
	mov.u64 	%rd23457, %rd9917;
	mov.u64 	%rd23458, %rd9894;
	mov.u64 	%rd23459, %rd9871;
	@%p667 bra 	$L__BB1_1536;
	setp.ne.s64 	%p668, %rd9941, 121098312706494698;
	@%p668 bra 	$L__BB1_1535;
	setp.lt.u64 	%p669, %rd9940, -4162727106559522501;
	mov.b64 	%rd23455, 121098312706494698;
	mov.u64 	%rd23456, %rd9940;
	mov.u64 	%rd23457, %rd9917;
	mov.u64 	%rd23458, %rd9894;
	mov.u64 	%rd23459, %rd9871;
	@%p669 bra 	$L__BB1_1536;
	setp.ne.s64 	%p670, %rd9940, -4162727106559522501;
	@%p670 bra 	$L__BB1_1535;
	setp.lt.u64 	%p671, %rd9917, 1883307231910630287;
	mov.b64 	%rd23456, -4162727106559522501;
	mov.u64 	%rd23457, %rd9917;
	mov.u64 	%rd23458, %rd9894;
	mov.u64 	%rd23459, %rd9871;
	@%p671 bra 	$L__BB1_1536;
	setp.ne.s64 	%p672, %rd9917, 1883307231910630287;
	@%p672 bra 	$L__BB1_1535;
	setp.lt.u64 	%p673, %rd9894, 2230234197602682880;
	mov.b64 	%rd23457, 1883307231910630287;
	mov.u64 	%rd23458, %rd9894;
	mov.u64 	%rd23459, %rd9871;
	@%p673 bra 	$L__BB1_1536;
	setp.ne.s64 	%p674, %rd9894, 2230234197602682880;
	@%p674 bra 	$L__BB1_1535;
	setp.lt.u64 	%p675, %rd9871, 1660523435060625408;
	mov.b64 	%rd23458, 2230234197602682880;
	mov.u64 	%rd23459, %rd9871;
	@%p675 bra 	$L__BB1_1536;
	setp.eq.s64 	%p676, %rd9871, 1660523435060625408;
	setp.lt.u64 	%p677, %rd23460, -8860621160618917887;
	and.pred  	%p678, %p676, %p677;
	mov.b64 	%rd23459, 1660523435060625408;
	@%p678 bra 	$L__BB1_1536;
$L__BB1_1535:
	mov.b64 	%rd9984, -8860621160618917887;
	mov.b64 	%rd9985, 1660523435060625408;
	mov.b64 	%rd9986, 2230234197602682880;
	mov.b64 	%rd9987, 1883307231910630287;
	mov.b64 	%rd9988, -4162727106559522501;
	mov.b64 	%rd9989, 121098312706494698;
	// begin inline asm
	sub.cc.u64 %rd23460, %rd23460, %rd9984;
	subc.cc.u64 %rd23459, %rd9871, %rd9985;
	subc.cc.u64 %rd23458, %rd9894, %rd9986;
	subc.cc.u64 %rd23457, %rd9917, %rd9987;
	subc.cc.u64 %rd23456, %rd9940, %rd9988;
	subc.u64 %rd23455, %rd9941, %rd9989;
	// end inline asm
$L__BB1_1536:
	ld.global.u64 	%rd10002, [%rd22643+-24];
	ld.global.u64 	%rd10003, [%rd22643+-16];
	ld.global.u64 	%rd10004, [%rd22643+-8];
	ld.global.u64 	%rd10005, [%rd22643];
	ld.global.u64 	%rd10006, [%rd22643+8];
	ld.global.u64 	%rd10007, [%rd22643+16];
	// begin inline asm
	{
	.reg .u64 c;
	.reg .u64 nc;
	.reg .u64 t;
	mad.lo.cc.u64 %rd10026, %rd10002, %rd23599, 0;
	madc.hi.cc.u64 c, %rd10002, %rd23599, 0;
	madc.lo.cc.u64 %rd10048, %rd10002, %rd23600, c;
	madc.hi.cc.u64 c, %rd10002, %rd23600, 0;
	madc.lo.cc.u64 %rd10049, %rd10002, %rd23601, c;
	madc.hi.cc.u64 c, %rd10002, %rd23601, 0;
	madc.lo.cc.u64 %rd10050, %rd10002, %rd23602, c;
	madc.hi.cc.u64 c, %rd10002, %rd23602, 0;
	madc.lo.cc.u64 %rd10051, %rd10002, %rd23603, c;
	madc.hi.cc.u64 c, %rd10002, %rd23603, 0;
	madc.lo.cc.u64 %rd10052, %rd10002, %rd23604, c;
	madc.hi.u64 %rd23466, %rd10002, %rd23604, 0;
	mad.lo.cc.u64 %rd10048, %rd10003, %rd23599, %rd10048;
	madc.hi.cc.u64 c, %rd10003, %rd23599, 0;
	addc.cc.u64 t, %rd10049, c;
	addc.u64 nc, 0, 0;
	mad.lo.cc.u64 %rd10049, %rd10003, %rd23600, t;
	madc.hi.cc.u64 c, %rd10003, %rd23600, nc;
	addc.cc.u64 t, %rd10050, c;
	addc.u64 nc, 0, 0;
	mad.lo.cc.u64 %rd10050, %rd10003, %rd23601, t;
	madc.hi.cc.u64 c, %rd10003, %rd23601, nc;
	addc.cc.u64 t, %rd10051, c;
	addc.u64 nc, 0, 0;
	mad.lo.cc.u64 %rd10051, %rd10003, %rd23602, t;
	madc.hi.cc.u64 c, %rd10003, %rd23602, nc;
	addc.cc.u64 t, %rd10052, c;
	addc.u64 nc, 0, 0;
	mad.lo.cc.u64 %rd10052, %rd10003, %rd23603, t;
	madc.hi.cc.u64 c, %rd10003, %rd23603, nc;
	addc.cc.u64 t, %rd23466, c;
	addc.u64 nc, 0, 0;
	mad.lo.cc.u64 %rd23466, %rd10003, %rd23604, t;
	madc.hi.u64 %rd10076, %rd10003, %rd23604, nc;
	mad.lo.cc.u64 %rd10049, %rd10004, %rd23599, %rd10049;
	madc.hi.cc.u64 c, %rd10004, %rd23599, 0;
	addc.cc.u64 t, %rd10050, c;
	addc.u64 nc, 0, 0;
	mad.lo.cc.u64 %rd10050, %rd10004, %rd23600, t;
	madc.hi.cc.u64 c, %rd10004, %rd23600, nc;
	addc.cc.u64 t, %rd10051, c;
	addc.u64 nc, 0, 0;
	mad.lo.cc.u64 %rd10051, %rd10004, %rd23601, t;
	madc.hi.cc.u64 c, %rd10004, %rd23601, nc;
	addc.cc.u64 t, %rd10052, c;
	addc.u64 nc, 0, 0;
	mad.lo.cc.u64 %rd10052, %rd10004, %rd23602, t;
	madc.hi.cc.u64 c, %rd10004, %rd23602, nc;
	addc.cc.u64 t, %rd23466, c;
	addc.u64 nc, 0, 0;
	mad.lo.cc.u64 %rd23466, %rd10004, %rd23603, t;
	madc.hi.cc.u64 c, %rd10004, %rd23603, nc;
	addc.cc.u64 t, %rd10076, c;
	addc.u64 nc, 0, 0;
	mad.lo.cc.u64 %rd10076, %rd10004, %rd23604, t;
	madc.hi.u64 %rd10099, %rd10004, %rd23604, nc;
	mad.lo.cc.u64 %rd10050, %rd10005, %rd23599, %rd10050;
	madc.hi.cc.u64 c, %rd10005, %rd23599, 0;
	addc.cc.u64 t, %rd10051, c;
	addc.u64 nc, 0, 0;
	mad.lo.cc.u64 %rd10051, %rd10005, %rd23600, t;
	madc.hi.cc.u64 c, %rd10005, %rd23600, nc;
	addc.cc.u64 t, %rd10052, c;
	addc.u64 nc, 0, 0;
	mad.lo.cc.u64 %rd10052, %rd10005, %rd23601, t;
	madc.hi.cc.u64 c, %rd10005, %rd23601, nc;
	addc.cc.u64 t, %rd23466, c;
	addc.u64 nc, 0, 0;
	mad.lo.cc.u64 %rd23466, %rd10005, %rd23602, t;
	madc.hi.cc.u64 c, %rd10005, %rd23602, nc;
	addc.cc.u64 t, %rd10076, c;
	addc.u64 nc, 0, 0;
	mad.lo.cc.u64 %rd10076, %rd10005, %rd23603, t;
	madc.hi.cc.u64 c, %rd10005, %rd23603, nc;
	addc.cc.u64 t, %rd10099, c;
	addc.u64 nc, 0, 0;
	mad.lo.cc.u64 %rd10099, %rd10005, %rd23604, t;
	madc.hi.u64 %rd10122, %rd10005, %rd23604, nc;
	mad.lo.cc.u64 %rd10051, %rd10006, %rd23599, %rd10051;
	madc.hi.cc.u64 c, %rd10006, %rd23599, 0;
	addc.cc.u64 t, %rd10052, c;
	addc.u64 nc, 0, 0;
	mad.lo.cc.u64 %rd10052, %rd10006, %rd23600, t;
	madc.hi.cc.u64 c, %rd10006, %rd23600, nc;
	addc.cc.u64 t, %rd23466, c;
	addc.u64 nc, 0, 0;
	mad.lo.cc.u64 %rd23466, %rd10006, %rd23601, t;
	madc.hi.cc.u64 c, %rd10006, %rd23601, nc;
	addc.cc.u64 t, %rd10076, c;
	addc.u64 nc, 0, 0;
	mad.lo.cc.u64 %rd10076, %rd10006, %rd23602, t;
	madc.hi.cc.u64 c, %rd10006, %rd23602, nc;
	addc.cc.u64 t, %rd10099, c;
	addc.u64 nc, 0, 0;
	mad.lo.cc.u64 %rd10099, %rd10006, %rd23603, t;
	madc.hi.cc.u64 c, %rd10006, %rd23603, nc;
	addc.cc.u64 t, %rd10122, c;
	addc.u64 nc, 0, 0;
	mad.lo.cc.u64 %rd10122, %rd10006, %rd23604, t;
	madc.hi.u64 %rd10145, %rd10006, %rd23604, nc;
	mad.lo.cc.u64 %rd10052, %rd10007, %rd23599, %rd10052;
	madc.hi.cc.u64 c, %rd10007, %rd23599, 0;
	addc.cc.u64 t, %rd23466, c;
	addc.u64 nc, 0, 0;
	mad.lo.cc.u64 %rd23466, %rd10007, %rd23600, t;
	madc.hi.cc.u64 c, %rd10007, %rd23600, nc;
	addc.cc.u64 t, %rd10076, c;
	addc.u64 nc, 0, 0;
	mad.lo.cc.u64 %rd10076, %rd10007, %rd23601, t;
	madc.hi.cc.u64 c, %rd10007, %rd23601, nc;
	addc.cc.u64 t, %rd10099, c;
	addc.u64 nc, 0, 0;
	mad.lo.cc.u64 %rd10099, %rd10007, %rd23602, t;
	madc.hi.cc.u64 c, %rd10007, %rd23602, nc;
	addc.cc.u64 t, %rd10122, c;
	addc.u64 nc, 0, 0;
	mad.lo.cc.u64 %rd10122, %rd10007, %rd23603, t;
	madc.hi.cc.u64 c, %rd10007, %rd23603, nc;
	addc.cc.u64 t, %rd10145, c;
	addc.u64 nc, 0, 0;
	mad.lo.cc.u64 %rd10145, %rd10007, %rd23604, t;
	madc.hi.u64 %rd10146, %rd10007, %rd23604, nc;
	}
	// end inline asm
	mul.lo.s64 	%rd10040, %rd10026, -8860621160618917889;
	mov.b64 	%rd10148, -8860621160618917887;
	mov.b64 	%rd10149, 1660523435060625408;
	mov.b64 	%rd10150, 2230234197602682880;
	mov.b64 	%rd10151, 1883307231910630287;
	mov.b64 	%rd10152, -4162727106559522501;
	mov.b64 	%rd10153, 121098312706494698;
	// begin inline asm
	{
	.reg .u64 c;
	.reg .u64 t;
	.reg .u64 nc;
	mad.lo.cc.u64 c, %rd10040, %rd10148, %rd10026;
	madc.hi.cc.u64 c, %rd10040, %rd10148, 0;
	addc.cc.u64 t, %rd10048, c;
	addc.u64 nc, 0, 0;
	mad.lo.cc.u64 %rd10048, %rd10040, %rd10149, t;
	madc.hi.cc.u64 c, %rd10040, %rd10149, nc;
	addc.cc.u64 t, %rd10049, c;
	addc.u64 nc, 0, 0;
	mad.lo.cc.u64 %rd10049, %rd10040, %rd10150, t;
	madc.hi.cc.u64 c, %rd10040, %rd10150, nc;
	addc.cc.u64 t, %rd10050, c;
	addc.u64 nc, 0, 0;
	mad.lo.cc.u64 %rd10050, %rd10040, %rd10151, t;
	madc.hi.cc.u64 c, %rd10040, %rd10151, nc;
	addc.cc.u64 t, %rd10051, c;
	addc.u64 nc, 0, 0;
	mad.lo.cc.u64 %rd10051, %rd10040, %rd10152, t;
	madc.hi.cc.u64 c, %rd10040, %rd10152, nc;
	addc.cc.u64 t, %rd10052, c;
	addc.u64 nc, 0, 0;
	mad.lo.cc.u64 %rd10052, %rd10040, %rd10153, t;
	madc.hi.cc.u64 c, %rd10040, %rd10153, nc;
	addc.cc.u64 %rd23466, %rd23466, c;
	addc.u64 %rd10078, 0, 0;
	}
	// end inline asm
	mul.lo.s64 	%rd10062, %rd10048, -8860621160618917889;
	// begin inline asm
	{
	.reg .u64 c;
	.reg .u64 t;
	.reg .u64 nc;
	mad.lo.cc.u64 c, %rd10062, %rd10148, %rd10048;
	madc.hi.cc.u64 c, %rd10062, %rd10148, 0;
	addc.cc.u64 t, %rd10049, c;
	addc.u64 nc, 0, 0;
	mad.lo.cc.u64 %rd10049, %rd10062, %rd10149, t;
	madc.hi.cc.u64 c, %rd10062, %rd10149, nc;
	addc.cc.u64 t, %rd10050, c;
	addc.u64 nc, 0, 0;
	mad.lo.cc.u64 %rd10050, %rd10062, %rd10150, t;
	madc.hi.cc.u64 c, %rd10062, %rd10150, nc;
	addc.cc.u64 t, %rd10051, c;
	addc.u64 nc, 0, 0;
	mad.lo.cc.u64 %rd10051, %rd10062, %rd10151, t;
	madc.hi.cc.u64 c, %rd10062, %rd10151, nc;
	addc.cc.u64 t, %rd10052, c;
	addc.u64 nc, 0, 0;
	mad.lo.cc.u64 %rd10052, %rd10062, %rd10152, t;
	madc.hi.cc.u64 c, %rd10062, %rd10152, nc;
	addc.cc.u64 t, %rd23466, c;
	addc.u64 nc, 0, 0;
	mad.lo.cc.u64 %rd23466, %rd10062, %rd10153, t;
	madc.hi.cc.u64 c, %rd10062, %rd10153, nc;
	addc.cc.u64 c, c, %rd10078;
	addc.u64 nc, 0, 0;
	addc.cc.u64 %rd10076, %rd10076, c;
	addc.u64 %rd10078, nc, 0;
	}
	// end inline asm
	mul.lo.s64 	%rd10085, %rd10049, -8860621160618917889;
	// begin inline asm
	{
	.reg .u64 c;
	.reg .u64 t;
	.reg .u64 nc;
	mad.lo.cc.u64 c, %rd10085, %rd10148, %rd10049;
	madc.hi.cc.u64 c, %rd10085, %rd10148, 0;
	addc.cc.u64 t, %rd10050, c;
	addc.u64 nc, 0, 0;
	mad.lo.cc.u64 %rd10050, %rd10085, %rd10149, t;
	madc.hi.cc.u64 c, %rd10085, %rd10149, nc;
	addc.cc.u64 t, %rd10051, c;
	addc.u64 nc, 0, 0;
	mad.lo.cc.u64 %rd10051, %rd10085, %rd10150, t;
	madc.hi.cc.u64 c, %rd10085, %rd10150, nc;
	addc.cc.u64 t, %rd10052, c;
	addc.u64 nc, 0, 0;
	mad.lo.cc.u64 %rd10052, %rd10085, %rd10151, t;
	madc.hi.cc.u64 c, %rd10085, %rd10151, nc;
	addc.cc.u64 t, %rd23466, c;
	addc.u64 nc, 0, 0;
	mad.lo.cc.u64 %rd23466, %rd10085, %rd10152, t;
	madc.hi.cc.u64 c, %rd10085, %rd10152, nc;
	addc.cc.u64 t, %rd10076, c;
	addc.u64 nc, 0, 0;
	mad.lo.cc.u64 %rd10076, %rd10085, %rd10153, t;
	madc.hi.cc.u64 c, %rd10085, %rd10153, nc;
	addc.cc.u64 c, c, %rd10078;
	addc.u64 nc, 0, 0;
	addc.cc.u64 %rd10099, %rd10099, c;
	addc.u64 %rd10078, nc, 0;
	}
	// end inline asm
	mul.lo.s64 	%rd10108, %rd10050, -8860621160618917889;
	// begin inline asm
	{
	.reg .u64 c;
	.reg .u64 t;
	.reg .u64 nc;
	mad.lo.cc.u64 c, %rd10108, %rd10148, %rd10050;
	madc.hi.cc.u64 c, %rd10108, %rd10148, 0;
	addc.cc.u64 t, %rd10051, c;
	addc.u64 nc, 0, 0;
	mad.lo.cc.u64 %rd10051, %rd10108, %rd10149, t;
	madc.hi.cc.u64 c, %rd10108, %rd10149, nc;
	addc.cc.u64 t, %rd10052, c;
	addc.u64 nc, 0, 0;
	mad.lo.cc.u64 %rd10052, %rd10108, %rd10150, t;
	madc.hi.cc.u64 c, %rd10108, %rd10150, nc;
	addc.cc.u64 t, %rd23466, c;
	addc.u64 nc, 0, 0;
	mad.lo.cc.u64 %rd23466, %rd10108, %rd10151, t;
	madc.hi.cc.u64 c, %rd10108, %rd10151, nc;
	addc.cc.u64 t, %rd10076, c;
	addc.u64 nc, 0, 0;
	mad.lo.cc.u64 %rd10076, %rd10108, %rd10152, t;
	madc.hi.cc.u64 c, %rd10108, %rd10152, nc;
	addc.cc.u64 t, %rd10099, c;
	addc.u64 nc, 0, 0;
	mad.lo.cc.u64 %rd10099, %rd10108, %rd10153, t;
	madc.hi.cc.u64 c, %rd10108, %rd10153, nc;
	addc.cc.u64 c, c, %rd10078;
	addc.u64 nc, 0, 0;
	addc.cc.u64 %rd10122, %rd10122, c;
	addc.u64 %rd10078, nc, 0;
	}
	// end inline asm
	mul.lo.s64 	%rd10131, %rd10051, -8860621160618917889;
	// begin inline asm
	{
	.reg .u64 c;
	.reg .u64 t;
	.reg .u64 nc;
	mad.lo.cc.u64 c, %rd10131, %rd10148, %rd10051;
	madc.hi.cc.u64 c, %rd10131, %rd10148, 0;
	addc.cc.u64 t, %rd10052, c;
	addc.u64 nc, 0, 0;
	mad.lo.cc.u64 %rd10052, %rd10131, %rd10149, t;
	madc.hi.cc.u64 c, %rd10131, %rd10149, nc;
	addc.cc.u64 t, %rd23466, c;
	addc.u64 nc, 0, 0;
	mad.lo.cc.u64 %rd23466, %rd10131, %rd10150, t;
	madc.hi.cc.u64 c, %rd10131, %rd10150, nc;
	addc.cc.u64 t, %rd10076, c;
	addc.u64 nc, 0, 0;
	mad.lo.cc.u64 %rd10076, %rd10131, %rd10151, t;
	madc.hi.cc.u64 c, %rd10131, %rd10151, nc;
	addc.cc.u64 t, %rd10099, c;
	addc.u64 nc, 0, 0;
	mad.lo.cc.u64 %rd10099, %rd10131, %rd10152, t;
	madc.hi.cc.u64 c, %rd10131, %rd10152, nc;
	addc.cc.u64 t, %rd10122, c;
	addc.u64 nc, 0, 0;
	mad.lo.cc.u64 %rd10122, %rd10131, %rd10153, t;
	madc.hi.cc.u64 c, %rd10131, %rd10153, nc;
	addc.cc.u64 c, c, %rd10078;
	addc.u64 nc, 0, 0;
	addc.cc.u64 %rd10145, %rd10145, c;
	addc.u64 %rd10078, nc, 0;
	}
	// end inline asm
	mul.lo.s64 	%rd10154, %rd10052, -8860621160618917889;
	// begin inline asm
	{
	.reg .u64 c;
	.reg .u64 t;
	.reg .u64 nc;
	mad.lo.cc.u64 c, %rd10154, %rd10148, %rd10052;
	madc.hi.cc.u64 c, %rd10154, %rd10148, 0;
	addc.cc.u64 t, %rd23466, c;
	addc.u64 nc, 0, 0;
	mad.lo.cc.u64 %rd23466, %rd10154, %rd10149, t;
	madc.hi.cc.u64 c, %rd10154, %rd10149, nc;
	addc.cc.u64 t, %rd10076, c;
	addc.u64 nc, 0, 0;
	mad.lo.cc.u64 %rd10076, %rd10154, %rd10150, t;
	madc.hi.cc.u64 c, %rd10154, %rd10150, nc;
	addc.cc.u64 t, %rd10099, c;
	addc.u64 nc, 0, 0;
	mad.lo.cc.u64 %rd10099, %rd10154, %rd10151, t;
	madc.hi.cc.u64 c, %rd10154, %rd10151, nc;
	addc.cc.u64 t, %rd10122, c;
	addc.u64 nc, 0, 0;
	mad.lo.cc.u64 %rd10122, %rd10154, %rd10152, t;
	madc.hi.cc.u64 c, %rd10154, %rd10152, nc;
	addc.cc.u64 t, %rd10145, c;
	addc.u64 nc, 0, 0;
	mad.lo.cc.u64 %rd10145, %rd10154, %rd10153, t;
	madc.hi.cc.u64 c, %rd10154, %rd10153, nc;
	addc.cc.u64 c, c, %rd10078;
	add.u64 %rd10146, %rd10146, c;
	}
	// end inline asm
	setp.lt.u64 	%p679, %rd10146, 121098312706494698;
	mov.u64 	%rd23461, %rd10146;
	mov.u64 	%rd23462, %rd10145;
	mov.u64 	%rd23463, %rd10122;
	mov.u64 	%rd23464, %rd10099;
	mov.u64 	%rd23465, %rd10076;
	@%p679 bra 	$L__BB1_1547;
	setp.ne.s64 	%p680, %rd10146, 121098312706494698;
	@%p680 bra 	$L__BB1_1546;
	setp.lt.u64 	%p681, %rd10145, -4162727106559522501;
	mov.b64 	%rd23461, 121098312706494698;
	mov.u64 	%rd23462, %rd10145;
	mov.u64 	%rd23463, %rd10122;
	mov.u64 	%rd23464, %rd10099;
	mov.u64 	%rd23465, %rd10076;
	@%p681 bra 	$L__BB1_1547;
	setp.ne.s64 	%p682, %rd10145, -4162727106559522501;
	@%p682 bra 	$L__BB1_1546;
	setp.lt.u64 	%p683, %rd10122, 1883307231910630287;
	mov.b64 	%rd23462, -4162727106559522501;
	mov.u64 	%rd23463, %rd10122;
	mov.u64 	%rd23464, %rd10099;
	mov.u64 	%rd23465, %rd10076;
	@%p683 bra 	$L__BB1_1547;
	setp.ne.s64 	%p684, %rd10122, 1883307231910630287;
	@%p684 bra 	$L__BB1_1546;
	setp.lt.u64 	%p685, %rd10099, 2230234197602682880;
	mov.b64 	%rd23463, 1883307231910630287;
	mov.u64 	%rd23464, %rd10099;
	mov.u64 	%rd23465, %rd10076;
	@%p685 bra 	$L__BB1_1547;
	setp.ne.s64 	%p686, %rd10099, 2230234197602682880;
	@%p686 bra 	$L__BB1_1546;
	setp.lt.u64 	%p687, %rd10076, 1660523435060625408;
	mov.b64 	%rd23464, 2230234197602682880;
	mov.u64 	%rd23465, %rd10076;
	@%p687 bra 	$L__BB1_1547;
	setp.eq.s64 	%p688, %rd10076, 1660523435060625408;
	setp.lt.u64 	%p689, %rd23466, -8860621160618917887;
	and.pred  	%p690, %p688, %p689;
	mov.b64 	%rd23465, 1660523435060625408;
	@%p690 bra 	$L__BB1_1547;
$L__BB1_1546:
	mov.b64 	%rd10189, -8860621160618917887;
	mov.b64 	%rd10190, 1660523435060625408;
	mov.b64 	%rd10191, 2230234197602682880;
	mov.b64 	%rd10192, 1883307231910630287;
	mov.b64 	%rd10193, -4162727106559522501;
	mov.b64 	%rd10194, 121098312706494698;
	// begin inline asm
	sub.cc.u64 %rd23466, %rd23466, %rd10189;
	subc.cc.u64 %rd23465, %rd10076, %rd10190;
	subc.cc.u64 %rd23464, %rd10099, %rd10191;
	subc.cc.u64 %rd23463, %rd10122, %rd10192;
	subc.cc.u64 %rd23462, %rd10145, %rd10193;
	subc.u64 %rd23461, %rd10146, %rd10194;
	// end inline asm
$L__BB1_1547:
	// begin inline asm
	{
	.reg .u64 c;
	.reg .u64 nc;
	.reg .u64 t;
	mad.lo.cc.u64 %rd10231, %rd23466, %rd23430, 0;
	madc.hi.cc.u64 c, %rd23466, %rd23430, 0;
	madc.lo.cc.u64 %rd10253, %rd23466, %rd23429, c;
	madc.hi.cc.u64 c, %rd23466, %rd23429, 0;
	madc.lo.cc.u64 %rd10254, %rd23466, %rd23428, c;
	madc.hi.cc.u64 c, %rd23466, %rd23428, 0;
	madc.lo.cc.u64 %rd10255, %rd23466, %rd23427, c;
	madc.hi.cc.u64 c, %rd23466, %rd23427, 0;
	madc.lo.cc.u64 %rd10256, %rd23466, %rd23426, c;
	madc.hi.cc.u64 c, %rd23466, %rd23426, 0;
	madc.lo.cc.u64 %rd10257, %rd23466, %rd23425, c;
	madc.hi.u64 %rd23472, %rd23466, %rd23425, 0;
	mad.lo.cc.u64 %rd10253, %rd23465, %rd23430, %rd10253;
	madc.hi.cc.u64 c, %rd23465, %rd23430, 0;
	addc.cc.u64 t, %rd10254, c;
	addc.u64 nc, 0, 0;
	mad.lo.cc.u64 %rd10254, %rd23465, %rd23429, t;
	madc.hi.cc.u64 c, %rd23465, %rd23429, nc;
	addc.cc.u64 t, %rd10255, c;
	addc.u64 nc, 0, 0;
	mad.lo.cc.u64 %rd10255, %rd23465, %rd23428, t;
	madc.hi.cc.u64 c, %rd23465, %rd23428, nc;
	addc.cc.u64 t, %rd10256, c;
	addc.u64 nc, 0, 0;
	mad.lo.cc.u64 %rd10256, %rd23465, %rd23427, t;
	madc.hi.cc.u64 c, %rd23465, %rd23427, nc;
	addc.cc.u64 t, %rd10257, c;
	addc.u64 nc, 0, 0;
	mad.lo.cc.u64 %rd10257, %rd23465, %rd23426, t;
	madc.hi.cc.u64 c, %rd23465, %rd23426, nc;
	addc.cc.u64 t, %rd23472, c;
	addc.u64 nc, 0, 0;
	mad.lo.cc.u64 %rd23472, %rd23465, %rd23425, t;
	madc.hi.u64 %rd10281, %rd23465, %rd23425, nc;
	mad.lo.cc.u64 %rd10254, %rd23464, %rd23430, %rd10254;
	madc.hi.cc.u64 c, %rd23464, %rd23430, 0;
	addc.cc.u64 t, %rd10255, c;
	addc.u64 nc, 0, 0;
	mad.lo.cc.u64 %rd10255, %rd23464, %rd23429, t;
	madc.hi.cc.u64 c, %rd23464, %rd23429, nc;
	addc.cc.u64 t, %rd10256, c;
	addc.u64 nc, 0, 0;
	mad.lo.cc.u64 %rd10256, %rd23464, %rd23428, t;
	madc.hi.cc.u64 c, %rd23464, %rd23428, nc;
	addc.cc.u64 t, %rd10257, c;
	addc.u64 nc, 0, 0;
	mad.lo.cc.u64 %rd10257, %rd23464, %rd23427, t;
	madc.hi.cc.u64 c, %rd23464, %rd23427, nc;
	addc.cc.u64 t, %rd23472, c;
	addc.u64 nc, 0, 0;
	mad.lo.cc.u64 %rd23472, %rd23464, %rd23426, t;
	madc.hi.cc.u64 c, %rd23464, %rd23426, nc;
	addc.cc.u64 t, %rd10281, c;
	addc.u64 nc, 0, 0;
	mad.lo.cc.u64 %rd10281, %rd23464, %rd23425, t;
	madc.hi.u64 %rd10304, %rd23464, %rd23425, nc;
	mad.lo.cc.u64 %rd10255, %rd23463, %rd23430, %rd10255;
	madc.hi.cc.u64 c, %rd23463, %rd23430, 0;
	addc.cc.u64 t, %rd10256, c;
	addc.u64 nc, 0, 0;
	mad.lo.cc.u64 %rd10256, %rd23463, %rd23429, t;
	madc.hi.cc.u64 c, %rd23463, %rd23429, nc;
	addc.cc.u64 t, %rd10257, c;
	addc.u64 nc, 0, 0;
	mad.lo.cc.u64 %rd10257, %rd23463, %rd23428, t;
	madc.hi.cc.u64 c, %rd23463, %rd23428, nc;
	addc.cc.u64 t, %rd23472, c;
	addc.u64 nc, 0, 0;
	mad.lo.cc.u64 %rd23472, %rd23463, %rd23427, t;
	madc.hi.cc.u64 c, %rd23463, %rd23427, nc;
	addc.cc.u64 t, %rd10281, c;
	addc.u64 nc, 0, 0;
	mad.lo.cc.u64 %rd10281, %rd23463, %rd23426, t;
	madc.hi.cc.u64 c, %rd23463, %rd23426, nc;
	addc.cc.u64 t, %rd10304, c;
	addc.u64 nc, 0, 0;
	mad.lo.cc.u64 %rd10304, %rd23463, %rd23425, t;
	madc.hi.u64 %rd10327, %rd23463, %rd23425, nc;
	mad.lo.cc.u64 %rd10256, %rd23462, %rd23430, %rd10256;
	madc.hi.cc.u64 c, %rd23462, %rd23430, 0;
	addc.cc.u64 t, %rd10257, c;
	addc.u64 nc, 0, 0;
	mad.lo.cc.u64 %rd10257, %rd23462, %rd23429, t;
	madc.hi.cc.u64 c, %rd23462, %rd23429, nc;
	addc.cc.u64 t, %rd23472, c;
	addc.u64 nc, 0, 0;
	mad.lo.cc.u64 %rd23472, %rd23462, %rd23428, t;
	madc.hi.cc.u64 c, %rd23462, %rd23428, nc;
	addc.cc.u64 t, %rd10281, c;
	addc.u64 nc, 0, 0;
	mad.lo.cc.u64 %rd10281, %rd23462, %rd23427, t;
	madc.hi.cc.u64 c, %rd23462, %rd23427, nc;
	addc.cc.u64 t, %rd10304, c;
	addc.u64 nc, 0, 0;
	mad.lo.cc.u64 %rd10304, %rd23462, %rd23426, t;
	madc.hi.cc.u64 c, %rd23462, %rd23426, nc;
	addc.cc.u64 t, %rd10327, c;
	addc.u64 nc, 0, 0;
	mad.lo.cc.u64 %rd10327, %rd23462, %rd23425, t;
	madc.hi.u64 %rd10350, %rd23462, %rd23425, nc;
	mad.lo.cc.u64 %rd10257, %rd23461, %rd23430, %rd10257;
	madc.hi.cc.u64 c, %rd23461, %rd23430, 0;
	addc.cc.u64 t, %rd23472, c;
	addc.u64 nc, 0, 0;
	mad.lo.cc.u64 %rd23472, %rd23461, %rd23429, t;
	madc.hi.cc.u64 c, %rd23461, %rd23429, nc;
	addc.cc.u64 t, %rd10281, c;
	addc.u64 nc, 0, 0;
	mad.lo.cc.u64 %rd10281, %rd23461, %rd23428, t;
	madc.hi.cc.u64 c, %rd23461, %rd23428, nc;
	addc.cc.u64 t, %rd10304, c;
	addc.u64 nc, 0, 0;
	mad.lo.cc.u64 %rd10304, %rd23461, %rd23427, t;
	madc.hi.cc.u64 c, %rd23461, %rd23427, nc;
	addc.cc.u64 t, %rd10327, c;
	addc.u64 nc, 0, 0;
	mad.lo.cc.u64 %rd10327, %rd23461, %rd23426, t;
	madc.hi.cc.u64 c, %rd23461, %rd23426, nc;
	addc.cc.u64 t, %rd10350, c;
	addc.u64 nc, 0, 0;
	mad.lo.cc.u64 %rd10350, %rd23461, %rd23425, t;
	madc.hi.u64 %rd10351, %rd23461, %rd23425, nc;
	}
	// end inline asm
	mul.lo.s64 	%rd10245, %rd10231, -8860621160618917889;
	mov.b64 	%rd10353, -8860621160618917887;
	mov.b64 	%rd10354, 1660523435060625408;
	mov.b64 	%rd10355, 2230234197602682880;
	mov.b64 	%rd10356, 1883307231910630287;
	mov.b64 	%rd10357, -4162727106559522501;
	mov.b64 	%rd10358, 121098312706494698;
	// begin inline asm
	{
	.reg .u64 c;
	.reg .u64 t;
	.reg .u64 nc;
	mad.lo.cc.u64 c, %rd10245, %rd10353, %rd10231;
	madc.hi.cc.u64 c, %rd10245, %rd10353, 0;
	addc.cc.u64 t, %rd10253, c;
	addc.u64 nc, 0, 0;
	mad.lo.cc.u64 %rd10253, %rd10245, %rd10354, t;
	madc.hi.cc.u64 c, %rd10245, %rd10354, nc;
	addc.cc.u64 t, %rd10254, c;
	addc.u64 nc, 0, 0;
	mad.lo.cc.u64 %rd10254, %rd10245, %rd10355, t;
	madc.hi.cc.u64 c, %rd10245, %rd10355, nc;
	addc.cc.u64 t, %rd10255, c;
	addc.u64 nc, 0, 0;
	mad.lo.cc.u64 %rd10255, %rd10245, %rd10356, t;
	madc.hi.cc.u64 c, %rd10245, %rd10356, nc;
	addc.cc.u64 t, %rd10256, c;
	addc.u64 nc, 0, 0;
	mad.lo.cc.u64 %rd10256, %rd10245, %rd10357, t;
	madc.hi.cc.u64 c, %rd10245, %rd10357, nc;
	addc.cc.u64 t, %rd10257, c;
	addc.u64 nc, 0, 0;
	mad.lo.cc.u64 %rd10257, %rd10245, %rd10358, t;
	madc.hi.cc.u64 c, %rd10245, %rd10358, nc;
	addc.cc.u64 %rd23472, %rd23472, c;
	addc.u64 %rd10283, 0, 0;
	}
	// end inline asm
	mul.lo.s64 	%rd10267, %rd10253, -8860621160618917889;
	// begin inline asm
	{
	.reg .u64 c;
	.reg .u64 t;
	.reg .u64 nc;
	mad.lo.cc.u64 c, %rd10267, %rd10353, %rd10253;
	madc.hi.cc.u64 c, %rd10267, %rd10353, 0;
	addc.cc.u64 t, %rd10254, c;
	addc.u64 nc, 0, 0;
	mad.lo.cc.u64 %rd10254, %rd10267, %rd10354, t;
	madc.hi.cc.u64 c, %rd10267, %rd10354, nc;
	addc.cc.u64 t, %rd10255, c;
	addc.u64 nc, 0, 0;
	mad.lo.cc.u64 %rd10255, %rd10267, %rd10355, t;
	madc.hi.cc.u64 c, %rd10267, %rd10355, nc;
	addc.cc.u64 t, %rd10256, c;
	addc.u64 nc, 0, 0;
	mad.lo.cc.u64 %rd10256, %rd10267, %rd10356, t;
	madc.hi.cc.u64 c, %rd10267, %rd10356, nc;
	addc.cc.u64 t, %rd10257, c;
	addc.u64 nc, 0, 0;
	mad.lo.cc.u64 %rd10257, %rd10267, %rd10357, t;
	madc.hi.cc.u64 c, %rd10267, %rd10357, nc;
	addc.cc.u64 t, %rd23472, c;
	addc.u64 nc, 0, 0;
	mad.lo.cc.u64 %rd23472, %rd10267, %rd10358, t;
	madc.hi.cc.u64 c, %rd10267, %rd10358, nc;
	addc.cc.u64 c, c, %rd10283;
	addc.u64 nc, 0, 0;
	addc.cc.u64 %rd10281, %rd10281, c;
	addc.u64 %rd10283, nc, 0;
	}
	// end inline asm
	mul.lo.s64 	%rd10290, %rd10254, -8860621160618917889;
	// begin inline asm
	{
	.reg .u64 c;
	.reg .u64 t;
	.reg .u64 nc;
	mad.lo.cc.u64 c, %rd10290, %rd10353, %rd10254;
	madc.hi.cc.u64 c, %rd10290, %rd10353, 0;
	addc.cc.u64 t, %rd10255, c;
	addc.u64 nc, 0, 0;
	mad.lo.cc.u64 %rd10255, %rd10290, %rd10354, t;
	madc.hi.cc.u64 c, %rd10290, %rd10354, nc;
	addc.cc.u64 t, %rd10256, c;
	addc.u64 nc, 0, 0;
	mad.lo.cc.u64 %rd10256, %rd10290, %rd10355, t;
	madc.hi.cc.u64 c, %rd10290, %rd10355, nc;
	addc.cc.u64 t, %rd10257, c;
	addc.u64 nc, 0, 0;
	mad.lo.cc.u64 %rd10257, %rd10290, %rd10356, t;
	madc.hi.cc.u64 c, %rd10290, %rd10356, nc;
	addc.cc.u64 t, %rd23472, c;
	addc.u64 nc, 0, 0;
	mad.lo.cc.u64 %rd23472, %rd10290, %rd10357, t;
	madc.hi.cc.u64 c, %rd10290, %rd10357, nc;
	addc.cc.u64 t, %rd10281, c;
	addc.u64 nc, 0, 0;
	mad.lo.cc.u64 %rd10281, %rd10290, %rd10358, t;
	madc.hi.cc.u64 c, %rd10290, %rd10358, nc;
	addc.cc.u64 c, c, %rd10283;
	addc.u64 nc, 0, 0;
	addc.cc.u64 %rd10304, %rd10304, c;
	addc.u64 %rd10283, nc, 0;
	}
	// end inline asm
	mul.lo.s64 	%rd10313, %rd10255, -8860621160618917889;
	// begin inline asm
	{
	.reg .u64 c;
	.reg .u64 t;
	.reg .u64 nc;
	mad.lo.cc.u64 c, %rd10313, %rd10353, %rd10255;
	madc.hi.cc.u64 c, %rd10313, %rd10353, 0;
	addc.cc.u64 t, %rd10256, c;
	addc.u64 nc, 0, 0;
	mad.lo.cc.u64 %rd10256, %rd10313, %rd10354, t;
	madc.hi.cc.u64 c, %rd10313, %rd10354, nc;
	addc.cc.u64 t, %rd10257, c;
	addc.u64 nc, 0, 0;
	mad.lo.cc.u64 %rd10257, %rd10313, %rd10355, t;
	madc.hi.cc.u64 c, %rd10313, %rd10355, nc;
	addc.cc.u64 t, %rd23472, c;
	addc.u64 nc, 0, 0;
	mad.lo.cc.u64 %rd23472, %rd10313, %rd10356, t;
	madc.hi.cc.u64 c, %rd10313, %rd10356, nc;
	addc.cc.u64 t, %rd10281, c;
	addc.u64 nc, 0, 0;
	mad.lo.cc.u64 %rd10281, %rd10313, %rd10357, t;
	madc.hi.cc.u64 c, %rd10313, %rd10357, nc;
	addc.cc.u64 t, %rd10304, c;
	addc.u64 nc, 0, 0;
	mad.lo.cc.u64 %rd10304, %rd10313, %rd10358, t;
	madc.hi.cc.u64 c, %rd10313, %rd10358, nc;
	addc.cc.u64 c, c, %rd10283;
	addc.u64 nc, 0, 0;
	addc.cc.u64 %rd10327, %rd10327, c;
	addc.u64 %rd10283, nc, 0;
	}
	// end inline asm
	mul.lo.s64 	%rd10336, %rd10256, -8860621160618917889;
	// begin inline asm
	{
	.reg .u64 c;
	.reg .u64 t;
	.reg .u64 nc;
	mad.lo.cc.u64 c, %rd10336, %rd10353, %rd10256;
	madc.hi.cc.u64 c, %rd10336, %rd10353, 0;
	addc.cc.u64 t, %rd10257, c;
	addc.u64 nc, 0, 0;
	mad.lo.cc.u64 %rd10257, %rd10336, %rd10354, t;
	madc.hi.cc.u64 c, %rd10336, %rd10354, nc;
	addc.cc.u64 t, %rd23472, c;
	addc.u64 nc, 0, 0;
	mad.lo.cc.u64 %rd23472, %rd10336, %rd10355, t;
	madc.hi.cc.u64 c, %rd10336, %rd10355, nc;
	addc.cc.u64 t, %rd10281, c;
	addc.u64 nc, 0, 0;
	mad.lo.cc.u64 %rd10281, %rd10336, %rd10356, t;
	madc.hi.cc.u64 c, %rd10336, %rd10356, nc;
	addc.cc.u64 t, %rd10304, c;
	addc.u64 nc, 0, 0;
	mad.lo.cc.u64 %rd10304, %rd10336, %rd10357, t;
	madc.hi.cc.u64 c, %rd10336, %rd10357, nc;
	addc.cc.u64 t, %rd10327, c;
	addc.u64 nc, 0, 0;
	mad.lo.cc.u64 %rd10327, %rd10336, %rd10358, t;
	madc.hi.cc.u64 c, %rd10336, %rd10358, nc;
	addc.cc.u64 c, c, %rd10283;
	addc.u64 nc, 0, 0;
	addc.cc.u64 %rd10350, %rd10350, c;
	addc.u64 %rd10283, nc, 0;
	}
	// end inline asm
	mul.lo.s64 	%rd10359, %rd10257, -8860621160618917889;
	// begin inline asm
	{
	.reg .u64 c;
	.reg .u64 t;
	.reg .u64 nc;
	mad.lo.cc.u64 c, %rd10359, %rd10353, %rd10257;
	madc.hi.cc.u64 c, %rd10359, %rd10353, 0;
	addc.cc.u64 t, %rd23472, c;
	addc.u64 nc, 0, 0;
	mad.lo.cc.u64 %rd23472, %rd10359, %rd10354, t;
	madc.hi.cc.u64 c, %rd10359, %rd10354, nc;
	addc.cc.u64 t, %rd10281, c;
	addc.u64 nc, 0, 0;
	mad.lo.cc.u64 %rd10281, %rd10359, %rd10355, t;
	madc.hi.cc.u64 c, %rd10359, %rd10355, nc;
	addc.cc.u64 t, %rd10304, c;
	addc.u64 nc, 0, 0;
	mad.lo.cc.u64 %rd10304, %rd10359, %rd10356, t;
	madc.hi.cc.u64 c, %rd10359, %rd10356, nc;
	addc.cc.u64 t, %rd10327, c;
	addc.u64 nc, 0, 0;
	mad.lo.cc.u64 %rd10327, %rd10359, %rd10357, t;
	madc.hi.cc.u64 c, %rd10359, %rd10357, nc;
	addc.cc.u64 t, %rd10350, c;
	addc.u64 nc, 0, 0;
	mad.lo.cc.u64 %rd10350, %rd10359, %rd10358, t;
	madc.hi.cc.u64 c, %rd10359, %rd10358, nc;
	addc.cc.u64 c, c, %rd10283;
	add.u64 %rd10351, %rd10351, c;
	}
	// end inline asm
	setp.lt.u64 	%p691, %rd10351, 121098312706494698;
	mov.u64 	%rd23508, %rd10351;
	mov.u64 	%rd23507, %rd10350;
	mov.u64 	%rd23506, %rd10327;
	mov.u64 	%rd23505, %rd10304;
	mov.u64 	%rd23504, %rd10281;
	@%p691 bra 	$L__BB1_1558;
	setp.ne.s64 	%p692, %rd10351, 121098312706494698;
	@%p692 bra 	$L__BB1_1557;
	setp.lt.u64 	%p693, %rd10350, -4162727106559522501;
	mov.b64 	%rd23508, 121098312706494698;
	mov.u64 	%rd23507, %rd10350;
	mov.u64 	%rd23506, %rd10327;
	mov.u64 	%rd23505, %rd10304;
	mov.u64 	%rd23504, %rd10281;
	@%p693 bra 	$L__BB1_1558;
	setp.ne.s64 	%p694, %rd10350, -4162727106559522501;
	@%p694 bra 	$L__BB1_1557;
	setp.lt.u64 	%p695, %rd10327, 1883307231910630287;
	mov.b64 	%rd23507, -4162727106559522501;
	mov.u64 	%rd23506, %rd10327;
	mov.u64 	%rd23505, %rd10304;
	mov.u64 	%rd23504, %rd10281;
	@%p695 bra 	$L__BB1_1558;
	setp.ne.s64 	%p696, %rd10327, 1883307231910630287;
	@%p696 bra 	$L__BB1_1557;
	setp.lt.u64 	%p697, %rd10304, 2230234197602682880;
	mov.b64 	%rd23506, 1883307231910630287;
	mov.u64 	%rd23505, %rd10304;
	mov.u64 	%rd23504, %rd10281;
	@%p697 bra 	$L__BB1_1558;
	setp.ne.s64 	%p698, %rd10304, 2230234197602682880;
	@%p698 bra 	$L__BB1_1557;
	setp.lt.u64 	%p699, %rd10281, 1660523435060625408;
	mov.b64 	%rd23505, 2230234197602682880;
	mov.u64 	%rd23504, %rd10281;
	@%p699 bra 	$L__BB1_1558;
	setp.eq.s64 	%p700, %rd10281, 1660523435060625408;
	setp.lt.u64 	%p701, %rd23472, -8860621160618917887;
	and.pred  	%p702, %p700, %p701;
	mov.b64 	%rd23504, 1660523435060625408;
	@%p702 bra 	$L__BB1_1558;
$L__BB1_1557:
	mov.b64 	%rd10394, -8860621160618917887;
	mov.b64 	%rd10395, 1660523435060625408;
	mov.b64 	%rd10396, 2230234197602682880;
	mov.b64 	%rd10397, 1883307231910630287;
	mov.b64 	%rd10398, -4162727106559522501;
	mov.b64 	%rd10399, 121098312706494698;
	// begin inline asm
	sub.cc.u64 %rd23472, %rd23472, %rd10394;
	subc.cc.u64 %rd23504, %rd10281, %rd10395;
	subc.cc.u64 %rd23505, %rd10304, %rd10396;
	subc.cc.u64 %rd23506, %rd10327, %rd10397;
	subc.cc.u64 %rd23507, %rd10350, %rd10398;
	subc.u64 %rd23508, %rd10351, %rd10399;
	// end inline asm
$L__BB1_1558:
	setp.lt.u64 	%p703, %rd23437, %rd23478;
	@%p703 bra 	$L__BB1_1569;
	setp.le.u64 	%p704, %rd23437, %rd23478;
	@%p704 bra 	$L__BB1_1560;
	bra.uni 	$L__BB1_1568;
$L__BB1_1560:
	setp.lt.u64 	%p705, %rd23438, %rd23477;
	@%p705 bra 	$L__BB1_1569;
	setp.gt.u64 	%p706, %rd23438, %rd23477;
	@%p706 bra 	$L__BB1_1568;
	setp.lt.u64 	%p707, %rd23439, %rd23476;
	@%p707 bra 	$L__BB1_1569;
	setp.gt.u64 	%p708, %rd23439, %rd23476;
	@%p708 bra 	$L__BB1_1568;
	setp.lt.u64 	%p709, %rd23440, %rd23475;
	@%p709 bra 	$L__BB1_1569;
	setp.gt.u64 	%p710, %rd23440, %rd23475;
	@%p710 bra 	$L__BB1_1568;
	setp.lt.u64 	%p711, %rd23441, %rd23474;
	@%p711 bra 	$L__BB1_1569;
	setp.gt.u64 	%p712, %rd23441, %rd23474;
	setp.gt.u64 	%p713, %rd23442, %rd23448;
	or.pred  	%p714, %p712, %p713;
	@%p714 bra 	$L__BB1_1568;
	bra.uni 	$L__BB1_1569;
$L__BB1_1568:
	mov.b64 	%rd10412, -8860621160618917887;
	mov.b64 	%rd10413, 1660523435060625408;
	mov.b64 	%rd10414, 2230234197602682880;
	mov.b64 	%rd10415, 1883307231910630287;
	mov.b64 	%rd10416, -4162727106559522501;
	mov.b64 	%rd10417, 121098312706494698;
	// begin inline asm
	add.cc.u64 %rd23448, %rd23448, %rd10412;
	addc.cc.u64 %rd23474, %rd23474, %rd10413;
	addc.cc.u64 %rd23475, %rd23475, %rd10414;
	addc.cc.u64 %rd23476, %rd23476, %rd10415;
	addc.cc.u64 %rd23477, %rd23477, %rd10416;
	addc.u64 %rd23478, %rd23478, %rd10417;
	// end inline asm
$L__BB1_1569:
	// begin inline asm
	sub.cc.u64 %rd10418, %rd23448, %rd23442;
	subc.cc.u64 %rd10419, %rd23474, %rd23441;
	subc.cc.u64 %rd10420, %rd23475, %rd23440;
	subc.cc.u64 %rd10421, %rd23476, %rd23439;
	subc.cc.u64 %rd10422, %rd23477, %rd23438;
	subc.u64 %rd10423, %rd23478, %rd23437;
	// end inline asm
	// begin inline asm
	{
	.reg .u64 c;
	.reg .u64 nc;
	.reg .u64 t;
	mad.lo.cc.u64 %rd10437, %rd10418, %rd10419, 0;
	madc.hi.cc.u64 c, %rd10418, %rd10419, 0;
	madc.lo.cc.u64 %rd10438, %rd10418, %rd10420, c;
	madc.hi.cc.u64 c, %rd10418, %rd10420, 0;
	madc.lo.cc.u64 %rd10439, %rd10418, %rd10421, c;
	madc.hi.cc.u64 c, %rd10418, %rd10421, 0;
	madc.lo.cc.u64 %rd10440, %rd10418, %rd10422, c;
	madc.hi.cc.u64 c, %rd10418, %rd10422, 0;
	madc.lo.cc.u64 %rd10441, %rd10418, %rd10423, c;
	madc.hi.u64 %rd10442, %rd10418, %rd10423, 0;
	mad.lo.cc.u64 %rd10439, %rd10419, %rd10420, %rd10439;
	madc.hi.cc.u64 c, %rd10419, %rd10420, 0;
	addc.cc.u64 t, %rd10440, c;
	addc.u64 nc, 0, 0;
	mad.lo.cc.u64 %rd10440, %rd10419, %rd10421, t;
	madc.hi.cc.u64 c, %rd10419, %rd10421, nc;
	addc.cc.u64 t, %rd10441, c;
	addc.u64 nc, 0, 0;
	mad.lo.cc.u64 %rd10441, %rd10419, %rd10422, t;
	madc.hi.cc.u64 c, %rd10419, %rd10422, nc;
	addc.cc.u64 t, %rd10442, c;
	addc.u64 nc, 0, 0;
	mad.lo.cc.u64 %rd10442, %rd10419, %rd10423, t;
	madc.hi.u64 %rd10443, %rd10419, %rd10423, nc;
	mad.lo.cc.u64 %rd10441, %rd10420, %rd10421, %rd10441;
	madc.hi.cc.u64 c, %rd10420, %rd10421, 0;
	addc.cc.u64 t, %rd10442, c;
	addc.u64 nc, 0, 0;
	mad.lo.cc.u64 %rd10442, %rd10420, %rd10422, t;
	madc.hi.cc.u64 c, %rd10420, %rd10422, nc;
	addc.cc.u64 t, %rd10443, c;
	addc.u64 nc, 0, 0;
	mad.lo.cc.u64 %rd10443, %rd10420, %rd10423, t;
	madc.hi.u64 %rd10444, %rd10420, %rd10423, nc;
	mad.lo.cc.u64 %rd10443, %rd10421, %rd10422, %rd10443;
	madc.hi.cc.u64 c, %rd10421, %rd10422, 0;
	addc.cc.u64 t, %rd10444, c;
	addc.u64 nc, 0, 0;
	mad.lo.cc.u64 %rd10444, %rd10421, %rd10423, t;
	madc.hi.u64 %rd10445, %rd10421, %rd10423, nc;
	mad.lo.cc.u64 %rd10445, %rd10422, %rd10423, %rd10445;
	madc.hi.u64 %rd10446, %rd10422, %rd10423, 0;
	}
	// end inline asm
	shr.u64 	%rd10616, %rd10446, 63;
	mov.b64 	{%r435, %r436}, %rd10446;
	mov.b64 	{%r437, %r438}, %rd10445;
	shf.l.wrap.b32 	%r439, %r438, %r435, 1;
	shf.l.wrap.b32 	%r440, %r435, %r436, 1;
	mov.b64 	%rd10593, {%r439, %r440};
	mov.b64 	{%r441, %r442}, %rd10444;
	shf.l.wrap.b32 	%r443, %r442, %r437, 1;
	shf.l.wrap.b32 	%r444, %r437, %r438, 1;
	mov.b64 	%rd10570, {%r443, %r444};
	mov.b64 	{%r445, %r446}, %rd10443;
	shf.l.wrap.b32 	%r447, %r446, %r441, 1;
	shf.l.wrap.b32 	%r448, %r441, %r442, 1;
	mov.b64 	%rd10547, {%r447, %r448};
	mov.b64 	{%r449, %r450}, %rd10442;
	shf.l.wrap.b32 	%r451, %r450, %r445, 1;
	shf.l.wrap.b32 	%r452, %r445, %r446, 1;
	mov.b64 	%rd10524, {%r451, %r452};
	mov.b64 	{%r453, %r454}, %rd10441;
	shf.l.wrap.b32 	%r455, %r454, %r449, 1;
	shf.l.wrap.b32 	%r456, %r449, %r450, 1;
	mov.b64 	%rd23484, {%r455, %r456};
	mov.b64 	{%r457, %r458}, %rd10440;
	shf.l.wrap.b32 	%r459, %r458, %r453, 1;
	shf.l.wrap.b32 	%r460, %r453, %r454, 1;
	mov.b64 	%rd10501, {%r459, %r460};
	mov.b64 	{%r461, %r462}, %rd10439;
	shf.l.wrap.b32 	%r463, %r462, %r457, 1;
	shf.l.wrap.b32 	%r464, %r457, %r458, 1;
	mov.b64 	%rd10500, {%r463, %r464};
	mov.b64 	{%r465, %r466}, %rd10438;
	shf.l.wrap.b32 	%r467, %r466, %r461, 1;
	shf.l.wrap.b32 	%r468, %r461, %r462, 1;
	mov.b64 	%rd10499, {%r467, %r468};
	mov.b64 	{%r469, %r470}, %rd10437;
	shf.l.wrap.b32 	%r471, %r470, %r465, 1;
	shf.l.wrap.b32 	%r472, %r465, %r466, 1;
	mov.b64 	%rd10498, {%r471, %r472};
	shl.b64 	%rd10497, %rd10437, 1;
	// begin inline asm
	{
	mad.lo.cc.u64 %rd10496, %rd10418, %rd10418, 0;
	madc.hi.cc.u64 %rd10497, %rd10418, %rd10418, %rd10497;
	madc.lo.cc.u64 %rd10498, %rd10419, %rd10419, %rd10498;
	madc.hi.cc.u64 %rd10499, %rd10419, %rd10419, %rd10499;
	madc.lo.cc.u64 %rd10500, %rd10420, %rd10420, %rd10500;
	madc.hi.cc.u64 %rd10501, %rd10420, %rd10420, %rd10501;
	madc.lo.cc.u64 %rd23484, %rd10421, %rd10421, %rd23484;
	madc.hi.cc.u64 %rd10524, %rd10421, %rd10421, %rd10524;
	madc.lo.cc.u64 %rd10547, %rd10422, %rd10422, %rd10547;
	madc.hi.cc.u64 %rd10570, %rd10422, %rd10422, %rd10570;
	madc.lo.cc.u64 %rd10593, %rd10423, %rd10423, %rd10593;
	madc.hi.u64 %rd10616, %rd10423, %rd10423, %rd10616;
	}
	// end inline asm
	mul.lo.s64 	%rd10510, %rd10496, -8860621160618917889;
	mov.b64 	%rd10618, -8860621160618917887;
	mov.b64 	%rd10619, 1660523435060625408;
	mov.b64 	%rd10620, 2230234197602682880;
	mov.b64 	%rd10621, 1883307231910630287;
	mov.b64 	%rd10622, -4162727106559522501;
	mov.b64 	%rd10623, 121098312706494698;
	// begin inline asm
	{
	.reg .u64 c;
	.reg .u64 t;
	.reg .u64 nc;
	mad.lo.cc.u64 c, %rd10510, %rd10618, %rd10496;
	madc.hi.cc.u64 c, %rd10510, %rd10618, 0;
	addc.cc.u64 t, %rd10497, c;
	addc.u64 nc, 0, 0;
	mad.lo.cc.u64 %rd10497, %rd10510, %rd10619, t;
	madc.hi.cc.u64 c, %rd10510, %rd10619, nc;
	addc.cc.u64 t, %rd10498, c;
	addc.u64 nc, 0, 0;
	mad.lo.cc.u64 %rd10498, %rd10510, %rd10620, t;
	madc.hi.cc.u64 c, %rd10510, %rd10620, nc;
	addc.cc.u64 t, %rd10499, c;
	addc.u64 nc, 0, 0;
	mad.lo.cc.u64 %rd10499, %rd10510, %rd10621, t;
	madc.hi.cc.u64 c, %rd10510, %rd10621, nc;
	addc.cc.u64 t, %rd10500, c;
	addc.u64 nc, 0, 0;
	mad.lo.cc.u64 %rd10500, %rd10510, %rd10622, t;
	madc.hi.cc.u64 c, %rd10510, %rd10622, nc;
	addc.cc.u64 t, %rd10501, c;
	addc.u64 nc, 0, 0;
	mad.lo.cc.u64 %rd10501, %rd10510, %rd10623, t;
	madc.hi.cc.u64 c, %rd10510, %rd10623, nc;
	addc.cc.u64 %rd23484, %rd23484, c;
	addc.u64 %rd10548, 0, 0;
	}
	// end inline asm
	mul.lo.s64 	%rd10532, %rd10497, -8860621160618917889;
	// begin inline asm
	{
	.reg .u64 c;
	.reg .u64 t;
	.reg .u64 nc;
	mad.lo.cc.u64 c, %rd10532, %rd10618, %rd10497;
	madc.hi.cc.u64 c, %rd10532, %rd10618, 0;
	addc.cc.u64 t, %rd10498, c;
	addc.u64 nc, 0, 0;
	mad.lo.cc.u64 %rd10498, %rd10532, %rd10619, t;
	madc.hi.cc.u64 c, %rd10532, %rd10619, nc;
	addc.cc.u64 t, %rd10499, c;
	addc.u64 nc, 0, 0;
	mad.lo.cc.u64 %rd10499, %rd10532, %rd10620, t;
	madc.hi.cc.u64 c, %rd10532, %rd10620, nc;
	addc.cc.u64 t, %rd10500, c;
	addc.u64 nc, 0, 0;
	mad.lo.cc.u64 %rd10500, %rd10532, %rd10621, t;
	madc.hi.cc.u64 c, %rd10532, %rd10621, nc;
	addc.cc.u64 t, %rd10501, c;
	addc.u64 nc, 0, 0;
	mad.lo.cc.u64 %rd10501, %rd10532, %rd10622, t;
	madc.hi.cc.u64 c, %rd10532, %rd10622, nc;
	addc.cc.u64 t, %rd23484, c;
	addc.u64 nc, 0, 0;
	mad.lo.cc.u64 %rd23484, %rd10532, %rd10623, t;
	madc.hi.cc.u64 c, %rd10532, %rd10623, nc;
	addc.cc.u64 c, c, %rd10548;
	addc.u64 nc, 0, 0;
	addc.cc.u64 %rd10524, %rd10524, c;
	addc.u64 %rd10548, nc, 0;
	}
	// end inline asm
	mul.lo.s64 	%rd10555, %rd10498, -8860621160618917889;
	// begin inline asm
	{
	.reg .u64 c;
	.reg .u64 t;
	.reg .u64 nc;
	mad.lo.cc.u64 c, %rd10555, %rd10618, %rd10498;
	madc.hi.cc.u64 c, %rd10555, %rd10618, 0;
	addc.cc.u64 t, %rd10499, c;
	addc.u64 nc, 0, 0;
	mad.lo.cc.u64 %rd10499, %rd10555, %rd10619, t;
	madc.hi.cc.u64 c, %rd10555, %rd10619, nc;
	addc.cc.u64 t, %rd10500, c;
	addc.u64 nc, 0, 0;
	mad.lo.cc.u64 %rd10500, %rd10555, %rd10620, t;
	madc.hi.cc.u64 c, %rd10555, %rd10620, nc;
	addc.cc.u64 t, %rd10501, c;
	addc.u64 nc, 0, 0;
	mad.lo.cc.u64 %rd10501, %rd10555, %rd10621, t;
	madc.hi.cc.u64 c, %rd10555, %rd10621, nc;
	addc.cc.u64 t, %rd23484, c;
	addc.u64 nc, 0, 0;
	mad.lo.cc.u64 %rd23484, %rd10555, %rd10622, t;
	madc.hi.cc.u64 c, %rd10555, %rd10622, nc;
	addc.cc.u64 t, %rd10524, c;
	addc.u64 nc, 0, 0;
	mad.lo.cc.u64 %rd10524, %rd10555, %rd10623, t;
	madc.hi.cc.u64 c, %rd10555, %rd10623, nc;
	addc.cc.u64 c, c, %rd10548;
	addc.u64 nc, 0, 0;
	addc.cc.u64 %rd10547, %rd10547, c;
	addc.u64 %rd10548, nc, 0;
	}
	// end inline asm
	mul.lo.s64 	%rd10578, %rd10499, -8860621160618917889;
	// begin inline asm
	{
	.reg .u64 c;
	.reg .u64 t;
	.reg .u64 nc;
	mad.lo.cc.u64 c, %rd10578, %rd10618, %rd10499;
	madc.hi.cc.u64 c, %rd10578, %rd10618, 0;
	addc.cc.u64 t, %rd10500, c;
	addc.u64 nc, 0, 0;
	mad.lo.cc.u64 %rd10500, %rd10578, %rd10619, t;
	madc.hi.cc.u64 c, %rd10578, %rd10619, nc;
	addc.cc.u64 t, %rd10501, c;
	addc.u64 nc, 0, 0;
	mad.lo.cc.u64 %rd10501, %rd10578, %rd10620, t;
	madc.hi.cc.u64 c, %rd10578, %rd10620, nc;
	addc.cc.u64 t, %rd23484, c;
	addc.u64 nc, 0, 0;
	mad.lo.cc.u64 %rd23484, %rd10578, %rd10621, t;
	madc.hi.cc.u64 c, %rd10578, %rd10621, nc;
	addc.cc.u64 t, %rd10524, c;
	addc.u64 nc, 0, 0;
	mad.lo.cc.u64 %rd10524, %rd10578, %rd10622, t;
	madc.hi.cc.u64 c, %rd10578, %rd10622, nc;
	addc.cc.u64 t, %rd10547, c;
	addc.u64 nc, 0, 0;
	mad.lo.cc.u64 %rd10547, %rd10578, %rd10623, t;
	madc.hi.cc.u64 c, %rd10578, %rd10623, nc;
	addc.cc.u64 c, c, %rd10548;
	addc.u64 nc, 0, 0;
	addc.cc.u64 %rd10570, %rd10570, c;
	addc.u64 %rd10548, nc, 0;
	}
	// end inline asm
	mul.lo.s64 	%rd10601, %rd10500, -8860621160618917889;
	// begin inline asm
	{
	.reg .u64 c;
	.reg .u64 t;
	.reg .u64 nc;
	mad.lo.cc.u64 c, %rd10601, %rd10618, %rd10500;
	madc.hi.cc.u64 c, %rd10601, %rd10618, 0;
	addc.cc.u64 t, %rd10501, c;
	addc.u64 nc, 0, 0;
	mad.lo.cc.u64 %rd10501, %rd10601, %rd10619, t;
	madc.hi.cc.u64 c, %rd10601, %rd10619, nc;
	addc.cc.u64 t, %rd23484, c;
	addc.u64 nc, 0, 0;
	mad.lo.cc.u64 %rd23484, %rd10601, %rd10620, t;
	madc.hi.cc.u64 c, %rd10601, %rd10620, nc;
	addc.cc.u64 t, %rd10524, c;
	addc.u64 nc, 0, 0;
	mad.lo.cc.u64 %rd10524, %rd10601, %rd10621, t;
	madc.hi.cc.u64 c, %rd10601, %rd10621, nc;
	addc.cc.u64 t, %rd10547, c;
	addc.u64 nc, 0, 0;
	mad.lo.cc.u64 %rd10547, %rd10601, %rd10622, t;
	madc.hi.cc.u64 c, %rd10601, %rd10622, nc;
	addc.cc.u64 t, %rd10570, c;
	addc.u64 nc, 0, 0;
	mad.lo.cc.u64 %rd10570, %rd10601, %rd10623, t;
	madc.hi.cc.u64 c, %rd10601, %rd10623, nc;
	addc.cc.u64 c, c, %rd10548;
	addc.u64 nc, 0, 0;
	addc.cc.u64 %rd10593, %rd10593, c;
	addc.u64 %rd10548, nc, 0;
	}
	// end inline asm
	mul.lo.s64 	%rd10624, %rd10501, -8860621160618917889;
	// begin inline asm
	{
	.reg .u64 c;
	.reg .u64 t;
	.reg .u64 nc;
	mad.lo.cc.u64 c, %rd10624, %rd10618, %rd10501;
	madc.hi.cc.u64 c, %rd10624, %rd10618, 0;
	addc.cc.u64 t, %rd23484, c;
	addc.u64 nc, 0, 0;
	mad.lo.cc.u64 %rd23484, %rd10624, %rd10619, t;
	madc.hi.cc.u64 c, %rd10624, %rd10619, nc;
	addc.cc.u64 t, %rd10524, c;
	addc.u64 nc, 0, 0;
	mad.lo.cc.u64 %rd10524, %rd10624, %rd10620, t;
	madc.hi.cc.u64 c, %rd10624, %rd10620, nc;
	addc.cc.u64 t, %rd10547, c;
	addc.u64 nc, 0, 0;
	mad.lo.cc.u64 %rd10547, %rd10624, %rd10621, t;
	madc.hi.cc.u64 c, %rd10624, %rd10621, nc;
	addc.cc.u64 t, %rd10570, c;
	addc.u64 nc, 0, 0;
	mad.lo.cc.u64 %rd10570, %rd10624, %rd10622, t;
	madc.hi.cc.u64 c, %rd10624, %rd10622, nc;
	addc.cc.u64 t, %rd10593, c;
	addc.u64 nc, 0, 0;
	mad.lo.cc.u64 %rd10593, %rd10624, %rd10623, t;
	madc.hi.cc.u64 c, %rd10624, %rd10623, nc;
	addc.cc.u64 c, c, %rd10548;
	add.u64 %rd10616, %rd10616, c;
	}
	// end inline asm
	setp.lt.u64 	%p715, %rd10616, 121098312706494698;
	mov.u64 	%rd23479, %rd10616;
	mov.u64 	%rd23480, %rd10593;
	mov.u64 	%rd23481, %rd10570;
	mov.u64 	%rd23482, %rd10547;
	mov.u64 	%rd23483, %rd10524;
	@%p715 bra 	$L__BB1_1580;
	setp.ne.s64 	%p716, %rd10616, 121098312706494698;
	@%p716 bra 	$L__BB1_1579;
	setp.lt.u64 	%p717, %rd10593, -4162727106559522501;
	mov.b64 	%rd23479, 121098312706494698;
	mov.u64 	%rd23480, %rd10593;
	mov.u64 	%rd23481, %rd10570;
	mov.u64 	%rd23482, %rd10547;
	mov.u64 	%rd23483, %rd10524;
	@%p717 bra 	$L__BB1_1580;
	setp.ne.s64 	%p718, %rd10593, -4162727106559522501;
	@%p718 bra 	$L__BB1_1579;
	setp.lt.u64 	%p719, %rd10570, 1883307231910630287;
	mov.b64 	%rd23480, -4162727106559522501;
	mov.u64 	%rd23481, %rd10570;
	mov.u64 	%rd23482, %rd10547;
	mov.u64 	%rd23483, %rd10524;
	@%p719 bra 	$L__BB1_1580;
	setp.ne.s64 	%p720, %rd10570, 1883307231910630287;
	@%p720 bra 	$L__BB1_1579;
	setp.lt.u64 	%p721, %rd10547, 2230234197602682880;
	mov.b64 	%rd23481, 1883307231910630287;
	mov.u64 	%rd23482, %rd10547;
	mov.u64 	%rd23483, %rd10524;
	@%p721 bra 	$L__BB1_1580;
	setp.ne.s64 	%p722, %rd10547, 2230234197602682880;
	@%p722 bra 	$L__BB1_1579;
	setp.lt.u64 	%p723, %rd10524, 1660523435060625408;
	mov.b64 	%rd23482, 2230234197602682880;
	mov.u64 	%rd23483, %rd10524;
	@%p723 bra 	$L__BB1_1580;
	setp.eq.s64 	%p724, %rd10524, 1660523435060625408;
	setp.lt.u64 	%p725, %rd23484, -8860621160618917887;
	and.pred  	%p726, %p724, %p725;
	mov.b64 	%rd23483, 1660523435060625408;
	@%p726 bra 	$L__BB1_1580;
$L__BB1_1579:
	mov.b64 	%rd10659, -8860621160618917887;
	mov.b64 	%rd10660, 1660523435060625408;
	mov.b64 	%rd10661, 2230234197602682880;
	mov.b64 	%rd10662, 1883307231910630287;
	mov.b64 	%rd10663, -4162727106559522501;
	mov.b64 	%rd10664, 121098312706494698;
	// begin inline asm
	sub.cc.u64 %rd23484, %rd23484, %rd10659;
	subc.cc.u64 %rd23483, %rd10524, %rd10660;
	subc.cc.u64 %rd23482, %rd10547, %rd10661;
	subc.cc.u64 %rd23481, %rd10570, %rd10662;
	subc.cc.u64 %rd23480, %rd10593, %rd10663;
	subc.u64 %rd23479, %rd10616, %rd10664;
	// end inline asm
$L__BB1_1580:
	// begin inline asm
	add.cc.u64 %rd23490, %rd23484, %rd23484;
	addc.cc.u64 %rd10666, %rd23483, %rd23483;
	addc.cc.u64 %rd10667, %rd23482, %rd23482;
	addc.cc.u64 %rd10668, %rd23481, %rd23481;
	addc.cc.u64 %rd10669, %rd23480, %rd23480;
	addc.u64 %rd10670, %rd23479, %rd23479;
	// end inline asm
	setp.lt.u64 	%p727, %rd10670, 121098312706494698;
	mov.u64 	%rd23485, %rd10670;
	mov.u64 	%rd23486, %rd10669;
	mov.u64 	%rd23487, %rd10668;
	mov.u64 	%rd23488, %rd10667;
	mov.u64 	%rd23489, %rd10666;
	@%p727 bra 	$L__BB1_1591;
	setp.ne.s64 	%p728, %rd10670, 121098312706494698;
	@%p728 bra 	$L__BB1_1590;
	setp.lt.u64 	%p729, %rd10669, -4162727106559522501;
	mov.b64 	%rd23485, 121098312706494698;
	mov.u64 	%rd23486, %rd10669;
	mov.u64 	%rd23487, %rd10668;
	mov.u64 	%rd23488, %rd10667;
	mov.u64 	%rd23489, %rd10666;
	@%p729 bra 	$L__BB1_1591;
	setp.ne.s64 	%p730, %rd10669, -4162727106559522501;
	@%p730 bra 	$L__BB1_1590;
	setp.lt.u64 	%p731, %rd10668, 1883307231910630287;
	mov.b64 	%rd23486, -4162727106559522501;
	mov.u64 	%rd23487, %rd10668;
	mov.u64 	%rd23488, %rd10667;
	mov.u64 	%rd23489, %rd10666;
	@%p731 bra 	$L__BB1_1591;
	setp.ne.s64 	%p732, %rd10668, 1883307231910630287;
	@%p732 bra 	$L__BB1_1590;
	setp.lt.u64 	%p733, %rd10667, 2230234197602682880;
	mov.b64 	%rd23487, 1883307231910630287;
	mov.u64 	%rd23488, %rd10667;
	mov.u64 	%rd23489, %rd10666;
	@%p733 bra 	$L__BB1_1591;
	setp.ne.s64 	%p734, %rd10667, 2230234197602682880;
	@%p734 bra 	$L__BB1_1590;
	setp.lt.u64 	%p735, %rd10666, 1660523435060625408;
	mov.b64 	%rd23488, 2230234197602682880;
	mov.u64 	%rd23489, %rd10666;
	@%p735 bra 	$L__BB1_1591;
	setp.eq.s64 	%p736, %rd10666, 1660523435060625408;
	setp.lt.u64 	%p737, %rd23490, -8860621160618917887;
	and.pred  	%p738, %p736, %p737;
	mov.b64 	%rd23489, 1660523435060625408;
	@%p738 bra 	$L__BB1_1591;
$L__BB1_1590:
	mov.b64 	%rd10710, -8860621160618917887;
	mov.b64 	%rd10711, 1660523435060625408;
	mov.b64 	%rd10712, 2230234197602682880;
	mov.b64 	%rd10713, 1883307231910630287;
	mov.b64 	%rd10714, -4162727106559522501;
	mov.b64 	%rd10715, 121098312706494698;
	// begin inline asm
	sub.cc.u64 %rd23490, %rd23490, %rd10710;
	subc.cc.u64 %rd23489, %rd10666, %rd10711;
	subc.cc.u64 %rd23488, %rd10667, %rd10712;
	subc.cc.u64 %rd23487, %rd10668, %rd10713;
	subc.cc.u64 %rd23486, %rd10669, %rd10714;
	subc.u64 %rd23485, %rd10670, %rd10715;
	// end inline asm
$L__BB1_1591:
	// begin inline asm
	add.cc.u64 %rd23496, %rd23490, %rd23490;
	addc.cc.u64 %rd10717, %rd23489, %rd23489;
	addc.cc.u64 %rd10718, %rd23488, %rd23488;
	addc.cc.u64 %rd10719, %rd23487, %rd23487;
	addc.cc.u64 %rd10720, %rd23486, %rd23486;
	addc.u64 %rd10721, %rd23485, %rd23485;
	// end inline asm
	setp.lt.u64 	%p739, %rd10721, 121098312706494698;
	mov.u64 	%rd23491, %rd10721;
	mov.u64 	%rd23492, %rd10720;
	mov.u64 	%rd23493, %rd10719;
	mov.u64 	%rd23494, %rd10718;
	mov.u64 	%rd23495, %rd10717;
	@%p739 bra 	$L__BB1_1602;
	setp.ne.s64 	%p740, %rd10721, 121098312706494698;
	@%p740 bra 	$L__BB1_1601;
	setp.lt.u64 	%p741, %rd10720, -4162727106559522501;
	mov.b64 	%rd23491, 121098312706494698;
	mov.u64 	%rd23492, %rd10720;
	mov.u64 	%rd23493, %rd10719;
	mov.u64 	%rd23494, %rd10718;
	mov.u64 	%rd23495, %rd10717;
	@%p741 bra 	$L__BB1_1602;
	setp.ne.s64 	%p742, %rd10720, -4162727106559522501;
	@%p742 bra 	$L__BB1_1601;
	setp.lt.u64 	%p743, %rd10719, 1883307231910630287;
	mov.b64 	%rd23492, -4162727106559522501;
	mov.u64 	%rd23493, %rd10719;
	mov.u64 	%rd23494, %rd10718;
	mov.u64 	%rd23495, %rd10717;
	@%p743 bra 	$L__BB1_1602;
	setp.ne.s64 	%p744, %rd10719, 1883307231910630287;
	@%p744 bra 	$L__BB1_1601;
	setp.lt.u64 	%p745, %rd10718, 2230234197602682880;
	mov.b64 	%rd23493, 1883307231910630287;
	mov.u64 	%rd23494, %rd10718;
	mov.u64 	%rd23495, %rd10717;
	@%p745 bra 	$L__BB1_1602;
	setp.ne.s64 	%p746, %rd10718, 2230234197602682880;
	@%p746 bra 	$L__BB1_1601;
	setp.lt.u64 	%p747, %rd10717, 1660523435060625408;
	mov.b64 	%rd23494, 2230234197602682880;
	mov.u64 	%rd23495, %rd10717;
	@%p747 bra 	$L__BB1_1602;
	setp.eq.s64 	%p748, %rd10717, 1660523435060625408;
	setp.lt.u64 	%p749, %rd23496, -8860621160618917887;
	and.pred  	%p750, %p748, %p749;
	mov.b64 	%rd23495, 1660523435060625408;
	@%p750 bra 	$L__BB1_1602;
$L__BB1_1601:
	mov.b64 	%rd10761, -8860621160618917887;
	mov.b64 	%rd10762, 1660523435060625408;
	mov.b64 	%rd10763, 2230234197602682880;
	mov.b64 	%rd10764, 1883307231910630287;
	mov.b64 	%rd10765, -4162727106559522501;
	mov.b64 	%rd10766, 121098312706494698;
	// begin inline asm
	sub.cc.u64 %rd23496, %rd23496, %rd10761;
	subc.cc.u64 %rd23495, %rd10717, %rd10762;
	subc.cc.u64 %rd23494, %rd10718, %rd10763;
	subc.cc.u64 %rd23493, %rd10719, %rd10764;
	subc.cc.u64 %rd23492, %rd10720, %rd10765;
	subc.u64 %rd23491, %rd10721, %rd10766;
	// end inline asm
$L__BB1_1602:
	// begin inline asm
	{
	.reg .u64 c;
	.reg .u64 nc;
	.reg .u64 t;
	mad.lo.cc.u64 %rd10803, %rd10418, %rd23496, 0;
	madc.hi.cc.u64 c, %rd10418, %rd23496, 0;
	madc.lo.cc.u64 %rd10825, %rd10418, %rd23495, c;
	madc.hi.cc.u64 c, %rd10418, %rd23495, 0;
	madc.lo.cc.u64 %rd10826, %rd10418, %rd23494, c;
	madc.hi.cc.u64 c, %rd10418, %rd23494, 0;
	madc.lo.cc.u64 %rd10827, %rd10418, %rd23493, c;
	madc.hi.cc.u64 c, %rd10418, %rd23493, 0;
	madc.lo.cc.u64 %rd10828, %rd10418, %rd23492, c;
	madc.hi.cc.u64 c, %rd10418, %rd23492, 0;
	madc.lo.cc.u64 %rd10829, %rd10418, %rd23491, c;
	madc.hi.u64 %rd23502, %rd10418, %rd23491, 0;
	mad.lo.cc.u64 %rd10825, %rd10419, %rd23496, %rd10825;
	madc.hi.cc.u64 c, %rd10419, %rd23496, 0;
	addc.cc.u64 t, %rd10826, c;
	addc.u64 nc, 0, 0;
	mad.lo.cc.u64 %rd10826, %rd10419, %rd23495, t;
	madc.hi.cc.u64 c, %rd10419, %rd23495, nc;
	addc.cc.u64 t, %rd10827, c;
	addc.u64 nc, 0, 0;
	mad.lo.cc.u64 %rd10827, %rd10419, %rd23494, t;
	madc.hi.cc.u64 c, %rd10419, %rd23494, nc;
	addc.cc.u64 t, %rd10828, c;
	addc.u64 nc, 0, 0;
	mad.lo.cc.u64 %rd10828, %rd10419, %rd23493, t;
	madc.hi.cc.u64 c, %rd10419, %rd23493, nc;
	addc.cc.u64 t, %rd10829, c;
	addc.u64 nc, 0, 0;
	mad.lo.cc.u64 %rd10829, %rd10419, %rd23492, t;
	madc.hi.cc.u64 c, %rd10419, %rd23492, nc;
	addc.cc.u64 t, %rd23502, c;
	addc.u64 nc, 0, 0;
	mad.lo.cc.u64 %rd23502, %rd10419, %rd23491, t;
	madc.hi.u64 %rd10853, %rd10419, %rd23491, nc;
	mad.lo.cc.u64 %rd10826, %rd10420, %rd23496, %rd10826;
	madc.hi.cc.u64 c, %rd10420, %rd23496, 0;
	addc.cc.u64 t, %rd10827, c;
	addc.u64 nc, 0, 0;
	mad.lo.cc.u64 %rd10827, %rd10420, %rd23495, t;
	madc.hi.cc.u64 c, %rd10420, %rd23495, nc;
	addc.cc.u64 t, %rd10828, c;
	addc.u64 nc, 0, 0;
	mad.lo.cc.u64 %rd10828, %rd10420, %rd23494, t;
	madc.hi.cc.u64 c, %rd10420, %rd23494, nc;
	addc.cc.u64 t, %rd10829, c;
	addc.u64 nc, 0, 0;
	mad.lo.cc.u64 %rd10829, %rd10420, %rd23493, t;
	madc.hi.cc.u64 c, %rd10420, %rd23493, nc;
	addc.cc.u64 t, %rd23502, c;
	addc.u64 nc, 0, 0;
	mad.lo.cc.u64 %rd23502, %rd10420, %rd23492, t;
	madc.hi.cc.u64 c, %rd10420, %rd23492, nc;
	addc.cc.u64 t, %rd10853, c;
	addc.u64 nc, 0, 0;
	mad.lo.cc.u64 %rd10853, %rd10420, %rd23491, t;
	madc.hi.u64 %rd10876, %rd10420, %rd23491, nc;
	mad.lo.cc.u64 %rd10827, %rd10421, %rd23496, %rd10827;
	madc.hi.cc.u64 c, %rd10421, %rd23496, 0;
	addc.cc.u64 t, %rd10828, c;
	addc.u64 nc, 0, 0;
	mad.lo.cc.u64 %rd10828, %rd10421, %rd23495, t;
	madc.hi.cc.u64 c, %rd10421, %rd23495, nc;
	addc.cc.u64 t, %rd10829, c;
	addc.u64 nc, 0, 0;
	mad.lo.cc.u64 %rd10829, %rd10421, %rd23494, t;
	madc.hi.cc.u64 c, %rd10421, %rd23494, nc;
	addc.cc.u64 t, %rd23502, c;
	addc.u64 nc, 0, 0;
	mad.lo.cc.u64 %rd23502, %rd10421, %rd23493, t;
	madc.hi.cc.u64 c, %rd10421, %rd23493, nc;
	addc.cc.u64 t, %rd10853, c;
	addc.u64 nc, 0, 0;
	mad.lo.cc.u64 %rd10853, %rd10421, %rd23492, t;
	madc.hi.cc.u64 c, %rd10421, %rd23492, nc;
	addc.cc.u64 t, %rd10876, c;
	addc.u64 nc, 0, 0;
	mad.lo.cc.u64 %rd10876, %rd10421, %rd23491, t;
	madc.hi.u64 %rd10899, %rd10421, %rd23491, nc;
	mad.lo.cc.u64 %rd10828, %rd10422, %rd23496, %rd10828;
	madc.hi.cc.u64 c, %rd10422, %rd23496, 0;
	addc.cc.u64 t, %rd10829, c;
	addc.u64 nc, 0, 0;
	mad.lo.cc.u64 %rd10829, %rd10422, %rd23495, t;
	madc.hi.cc.u64 c, %rd10422, %rd23495, nc;
	addc.cc.u64 t, %rd23502, c;
	addc.u64 nc, 0, 0;
	mad.lo.cc.u64 %rd23502, %rd10422, %rd23494, t;
	madc.hi.cc.u64 c, %rd10422, %rd23494, nc;
	addc.cc.u64 t, %rd10853, c;
	addc.u64 nc, 0, 0;
	mad.lo.cc.u64 %rd10853, %rd10422, %rd23493, t;
	madc.hi.cc.u64 c, %rd10422, %rd23493, nc;
	addc.cc.u64 t, %rd10876, c;
	addc.u64 nc, 0, 0;
	mad.lo.cc.u64 %rd10876, %rd10422, %rd23492, t;
	madc.hi.cc.u64 c, %rd10422, %rd23492, nc;
	addc.cc.u64 t, %rd10899, c;
	addc.u64 nc, 0, 0;
	mad.lo.cc.u64 %rd10899, %rd10422, %rd23491, t;
	madc.hi.u64 %rd10922, %rd10422, %rd23491, nc;
	mad.lo.cc.u64 %rd10829, %rd10423, %rd23496, %rd10829;
	madc.hi.cc.u64 c, %rd10423, %rd23496, 0;
	addc.cc.u64 t, %rd23502, c;
	addc.u64 nc, 0, 0;
	mad.lo.cc.u64 %rd23502, %rd10423, %rd23495, t;
	madc.hi.cc.u64 c, %rd10423, %rd23495, nc;
	addc.cc.u64 t, %rd10853, c;
	addc.u64 nc, 0, 0;
	mad.lo.cc.u64 %rd10853, %rd10423, %rd23494, t;
	madc.hi.cc.u64 c, %rd10423, %rd23494, nc;
	addc.cc.u64 t, %rd10876, c;
	addc.u64 nc, 0, 0;
	mad.lo.cc.u64 %rd10876, %rd10423, %rd23493, t;
	madc.hi.cc.u64 c, %rd10423, %rd23493, nc;
	addc.cc.u64 t, %rd10899, c;
	addc.u64 nc, 0, 0;
	mad.lo.cc.u64 %rd10899, %rd10423, %rd23492, t;
	madc.hi.cc.u64 c, %rd10423, %rd23492, nc;
	addc.cc.u64 t, %rd10922, c;
	addc.u64 nc, 0, 0;
	mad.lo.cc.u64 %rd10922, %rd10423, %rd23491, t;
	madc.hi.u64 %rd10923, %rd10423, %rd23491, nc;
	}
	// end inline asm
	mul.lo.s64 	%rd10817, %rd10803, -8860621160618917889;
	mov.b64 	%rd10925, -8860621160618917887;
	mov.b64 	%rd10926, 1660523435060625408;
	mov.b64 	%rd10927, 2230234197602682880;
	mov.b64 	%rd10928, 1883307231910630287;
	mov.b64 	%rd10929, -4162727106559522501;
	mov.b64 	%rd10930, 121098312706494698;
	// begin inline asm
	{
	.reg .u64 c;
	.reg .u64 t;
	.reg .u64 nc;
	mad.lo.cc.u64 c, %rd10817, %rd10925, %rd10803;
	madc.hi.cc.u64 c, %rd10817, %rd10925, 0;
	addc.cc.u64 t, %rd10825, c;
	addc.u64 nc, 0, 0;
	mad.lo.cc.u64 %rd10825, %rd10817, %rd10926, t;
	madc.hi.cc.u64 c, %rd10817, %rd10926, nc;
	addc.cc.u64 t, %rd10826, c;
	addc.u64 nc, 0, 0;
	mad.lo.cc.u64 %rd10826, %rd10817, %rd10927, t;
	madc.hi.cc.u64 c, %rd10817, %rd10927, nc;
	addc.cc.u64 t, %rd10827, c;
	addc.u64 nc, 0, 0;
	mad.lo.cc.u64 %rd10827, %rd10817, %rd10928, t;
	madc.hi.cc.u64 c, %rd10817, %rd10928, nc;
	addc.cc.u64 t, %rd10828, c;
	addc.u64 nc, 0, 0;
	mad.lo.cc.u64 %rd10828, %rd10817, %rd10929, t;
	madc.hi.cc.u64 c, %rd10817, %rd10929, nc;
	addc.cc.u64 t, %rd10829, c;
	addc.u64 nc, 0, 0;
	mad.lo.cc.u64 %rd10829, %rd10817, %rd10930, t;
	madc.hi.cc.u64 c, %rd10817, %rd10930, nc;
	addc.cc.u64 %rd23502, %rd23502, c;
	addc.u64 %rd10855, 0, 0;
	}
	// end inline asm
	mul.lo.s64 	%rd10839, %rd10825, -8860621160618917889;
	// begin inline asm
	{
	.reg .u64 c;
	.reg .u64 t;
	.reg .u64 nc;
	mad.lo.cc.u64 c, %rd10839, %rd10925, %rd10825;
	madc.hi.cc.u64 c, %rd10839, %rd10925, 0;
	addc.cc.u64 t, %rd10826, c;
	addc.u64 nc, 0, 0;
	mad.lo.cc.u64 %rd10826, %rd10839, %rd10926, t;
	madc.hi.cc.u64 c, %rd10839, %rd10926, nc;
	addc.cc.u64 t, %rd10827, c;
	addc.u64 nc, 0, 0;
	mad.lo.cc.u64 %rd10827, %rd10839, %rd10927, t;
	madc.hi.cc.u64 c, %rd10839, %rd10927, nc;
	addc.cc.u64 t, %rd10828, c;
	addc.u64 nc, 0, 0;
	mad.lo.cc.u64 %rd10828, %rd10839, %rd10928, t;
	madc.hi.cc.u64 c, %rd10839, %rd10928, nc;
	addc.cc.u64 t, %rd10829, c;
	addc.u64 nc, 0, 0;
	mad.lo.cc.u64 %rd10829, %rd10839, %rd10929, t;
	madc.hi.cc.u64 c, %rd10839, %rd10929, nc;
	addc.cc.u64 t, %rd23502, c;
	addc.u64 nc, 0, 0;
	mad.lo.cc.u64 %rd23502, %rd10839, %rd10930, t;
	madc.hi.cc.u64 c, %rd10839, %rd10930, nc;
	addc.cc.u64 c, c, %rd10855;
	addc.u64 nc, 0, 0;
	addc.cc.u64 %rd10853, %rd10853, c;
	addc.u64 %rd10855, nc, 0;
	}
	// end inline asm
	mul.lo.s64 	%rd10862, %rd10826, -8860621160618917889;
	// begin inline asm
	{
	.reg .u64 c;
	.reg .u64 t;
	.reg .u64 nc;
	mad.lo.cc.u64 c, %rd10862, %rd10925, %rd10826;
	madc.hi.cc.u64 c, %rd10862, %rd10925, 0;
	addc.cc.u64 t, %rd10827, c;
	addc.u64 nc, 0, 0;
	mad.lo.cc.u64 %rd10827, %rd10862, %rd10926, t;
	madc.hi.cc.u64 c, %rd10862, %rd10926, nc;
	addc.cc.u64 t, %rd10828, c;
	addc.u64 nc, 0, 0;
	mad.lo.cc.u64 %rd10828, %rd10862, %rd10927, t;
	madc.hi.cc.u64 c, %rd10862, %rd10927, nc;
	addc.cc.u64 t, %rd10829, c;
	addc.u64 nc, 0, 0;
	mad.lo.cc.u64 %rd10829, %rd10862, %rd10928, t;
	madc.hi.cc.u64 c, %rd10862, %rd10928, nc;
	addc.cc.u64 t, %rd23502, c;
	addc.u64 nc, 0, 0;
	mad.lo.cc.u64 %rd23502, %rd10862, %rd10929, t;
	madc.hi.cc.u64 c, %rd10862, %rd10929, nc;
	addc.cc.u64 t, %rd10853, c;
	addc.u64 nc, 0, 0;
	mad.lo.cc.u64 %rd10853, %rd10862, %rd10930, t;
	madc.hi.cc.u64 c, %rd10862, %rd10930, nc;
	addc.cc.u64 c, c, %rd10855;
	addc.u64 nc, 0, 0;
	addc.cc.u64 %rd10876, %rd10876, c;
	addc.u64 %rd10855, nc, 0;
	}
	// end inline asm
	mul.lo.s64 	%rd10885, %rd10827, -8860621160618917889;
	// begin inline asm
	{
	.reg .u64 c;
	.reg .u64 t;
	.reg .u64 nc;
	mad.lo.cc.u64 c, %rd10885, %rd10925, %rd10827;
	madc.hi.cc.u64 c, %rd10885, %rd10925, 0;
	addc.cc.u64 t, %rd10828, c;
	addc.u64 nc, 0, 0;
	mad.lo.cc.u64 %rd10828, %rd10885, %rd10926, t;
	madc.hi.cc.u64 c, %rd10885, %rd10926, nc;
	addc.cc.u64 t, %rd10829, c;
	addc.u64 nc, 0, 0;
	mad.lo.cc.u64 %rd10829, %rd10885, %rd10927, t;
	madc.hi.cc.u64 c, %rd10885, %rd10927, nc;
	addc.cc.u64 t, %rd23502, c;
	addc.u64 nc, 0, 0;
	mad.lo.cc.u64 %rd23502, %rd10885, %rd10928, t;
	madc.hi.cc.u64 c, %rd10885, %rd10928, nc;
	addc.cc.u64 t, %rd10853, c;
	addc.u64 nc, 0, 0;
	mad.lo.cc.u64 %rd10853, %rd10885, %rd10929, t;
	madc.hi.cc.u64 c, %rd10885, %rd10929, nc;
	addc.cc.u64 t, %rd10876, c;
	addc.u64 nc, 0, 0;
	mad.lo.cc.u64 %rd10876, %rd10885, %rd10930, t;
	madc.hi.cc.u64 c, %rd10885, %rd10930, nc;
	addc.cc.u64 c, c, %rd10855;
	addc.u64 nc, 0, 0;
	addc.cc.u64 %rd10899, %rd10899, c;
	addc.u64 %rd10855, nc, 0;
	}
	// end inline asm
	mul.lo.s64 	%rd10908, %rd10828, -8860621160618917889;
	// begin inline asm
	{
	.reg .u64 c;
	.reg .u64 t;
	.reg .u64 nc;
	mad.lo.cc.u64 c, %rd10908, %rd10925, %rd10828;
	madc.hi.cc.u64 c, %rd10908, %rd10925, 0;
	addc.cc.u64 t, %rd10829, c;
	addc.u64 nc, 0, 0;
	mad.lo.cc.u64 %rd10829, %rd10908, %rd10926, t;
	madc.hi.cc.u64 c, %rd10908, %rd10926, nc;
	addc.cc.u64 t, %rd23502, c;
	addc.u64 nc, 0, 0;
	mad.lo.cc.u64 %rd23502, %rd10908, %rd10927, t;
	madc.hi.cc.u64 c, %rd10908, %rd10927, nc;
	addc.cc.u64 t, %rd10853, c;
	addc.u64 nc, 0, 0;
	mad.lo.cc.u64 %rd10853, %rd10908, %rd10928, t;
	madc.hi.cc.u64 c, %rd10908, %rd10928, nc;
	addc.cc.u64 t, %rd10876, c;
	addc.u64 nc, 0, 0;
	mad.lo.cc.u64 %rd10876, %rd10908, %rd10929, t;
	madc.hi.cc.u64 c, %rd10908, %rd10929, nc;
	addc.cc.u64 t, %rd10899, c;
	addc.u64 nc, 0, 0;
	mad.lo.cc.u64 %rd10899, %rd10908, %rd10930, t;
	madc.hi.cc.u64 c, %rd10908, %rd10930, nc;
	addc.cc.u64 c, c, %rd10855;
	addc.u64 nc, 0, 0;
	addc.cc.u64 %rd10922, %rd10922, c;
	addc.u64 %rd10855, nc, 0;
	}
	// end inline asm
	mul.lo.s64 	%rd10931, %rd10829, -8860621160618917889;
	// begin inline asm
	{
	.reg .u64 c;
	.reg .u64 t;
	.reg .u64 nc;
	mad.lo.cc.u64 c, %rd10931, %rd10925, %rd10829;
	madc.hi.cc.u64 c, %rd10931, %rd10925, 0;
	addc.cc.u64 t, %rd23502, c;
	addc.u64 nc, 0, 0;
	mad.lo.cc.u64 %rd23502, %rd10931, %rd10926, t;
	madc.hi.cc.u64 c, %rd10931, %rd10926, nc;
	addc.cc.u64 t, %rd10853, c;
	addc.u64 nc, 0, 0;
	mad.lo.cc.u64 %rd10853, %rd10931, %rd10927, t;
	madc.hi.cc.u64 c, %rd10931, %rd10927, nc;
	addc.cc.u64 t, %rd10876, c;
	addc.u64 nc, 0, 0;
	mad.lo.cc.u64 %rd10876, %rd10931, %rd10928, t;
	madc.hi.cc.u64 c, %rd10931, %rd10928, nc;
	addc.cc.u64 t, %rd10899, c;
	addc.u64 nc, 0, 0;
	mad.lo.cc.u64 %rd10899, %rd10931, %rd10929, t;
	madc.hi.cc.u64 c, %rd10931, %rd10929, nc;
	addc.cc.u64 t, %rd10922, c;
	addc.u64 nc, 0, 0;
	mad.lo.cc.u64 %rd10922, %rd10931, %rd10930, t;
	madc.hi.cc.u64 c, %rd10931, %rd10930, nc;
	addc.cc.u64 c, c, %rd10855;
	add.u64 %rd10923, %rd10923, c;
	}
	// end inline asm
	setp.lt.u64 	%p751, %rd10923, 121098312706494698;
	mov.u64 	%rd23497, %rd10923;
	mov.u64 	%rd23498, %rd10922;
	mov.u64 	%rd23499, %rd10899;
	mov.u64 	%rd23500, %rd10876;
	mov.u64 	%rd23501, %rd10853;
	@%p751 bra 	$L__BB1_1613;
	setp.ne.s64 	%p752, %rd10923, 121098312706494698;
	@%p752 bra 	$L__BB1_1612;
	setp.lt.u64 	%p753, %rd10922, -4162727106559522501;
	mov.b64 	%rd23497, 121098312706494698;
	mov.u64 	%rd23498, %rd10922;
	mov.u64 	%rd23499, %rd10899;
	mov.u64 	%rd23500, %rd10876;
	mov.u64 	%rd23501, %rd10853;
	@%p753 bra 	$L__BB1_1613;
	setp.ne.s64 	%p754, %rd10922, -4162727106559522501;
	@%p754 bra 	$L__BB1_1612;
	setp.lt.u64 	%p755, %rd10899, 1883307231910630287;
	mov.b64 	%rd23498, -4162727106559522501;
	mov.u64 	%rd23499, %rd10899;
	mov.u64 	%rd23500, %rd10876;
	mov.u64 	%rd23501, %rd10853;
	@%p755 bra 	$L__BB1_1613;
	setp.ne.s64 	%p756, %rd10899, 1883307231910630287;
	@%p756 bra 	$L__BB1_1612;
	setp.lt.u64 	%p757, %rd10876, 2230234197602682880;
	mov.b64 	%rd23499, 1883307231910630287;
	mov.u64 	%rd23500, %rd10876;
	mov.u64 	%rd23501, %rd10853;
	@%p757 bra 	$L__BB1_1613;
	setp.ne.s64 	%p758, %rd10876, 2230234197602682880;
	@%p758 bra 	$L__BB1_1612;
	setp.lt.u64 	%p759, %rd10853, 1660523435060625408;
	mov.b64 	%rd23500, 2230234197602682880;
	mov.u64 	%rd23501, %rd10853;
	@%p759 bra 	$L__BB1_1613;
	setp.eq.s64 	%p760, %rd10853, 1660523435060625408;
	setp.lt.u64 	%p761, %rd23502, -8860621160618917887;
	and.pred  	%p762, %p760, %p761;
	mov.b64 	%rd23501, 1660523435060625408;
	@%p762 bra 	$L__BB1_1613;
$L__BB1_1612:
	mov.b64 	%rd10966, -8860621160618917887;
	mov.b64 	%rd10967, 1660523435060625408;
	mov.b64 	%rd10968, 2230234197602682880;
	mov.b64 	%rd10969, 1883307231910630287;
	mov.b64 	%rd10970, -4162727106559522501;
	mov.b64 	%rd10971, 121098312706494698;
	// begin inline asm
	sub.cc.u64 %rd23502, %rd23502, %rd10966;
	subc.cc.u64 %rd23501, %rd10853, %rd10967;
	subc.cc.u64 %rd23500, %rd10876, %rd10968;
	subc.cc.u64 %rd23499, %rd10899, %rd10969;
	subc.cc.u64 %rd23498, %rd10922, %rd10970;
	subc.u64 %rd23497, %rd10923, %rd10971;
	// end inline asm
$L__BB1_1613:
	setp.lt.u64 	%p763, %rd23455, %rd23508;
	@%p763 bra 	$L__BB1_1624;
	setp.le.u64 	%p764, %rd23455, %rd23508;
	@%p764 bra 	$L__BB1_1615;
	bra.uni 	$L__BB1_1623;
$L__BB1_1615:
	setp.lt.u64 	%p765, %rd23456, %rd23507;
	@%p765 bra 	$L__BB1_1624;
	setp.gt.u64 	%p766, %rd23456, %rd23507;
	@%p766 bra 	$L__BB1_1623;
	setp.lt.u64 	%p767, %rd23457, %rd23506;
	@%p767 bra 	$L__BB1_1624;
	setp.gt.u64 	%p768, %rd23457, %rd23506;
	@%p768 bra 	$L__BB1_1623;
	setp.lt.u64 	%p769, %rd23458, %rd23505;
	@%p769 bra 	$L__BB1_1624;
	setp.gt.u64 	%p770, %rd23458, %rd23505;
	@%p770 bra 	$L__BB1_1623;
	setp.lt.u64 	%p771, %rd23459, %rd23504;
	@%p771 bra 	$L__BB1_1624;
	setp.gt.u64 	%p772, %rd23459, %rd23504;
	setp.gt.u64 	%p773, %rd23460, %rd23472;
	or.pred  	%p774, %p772, %p773;
	@%p774 bra 	$L__BB1_1623;
	bra.uni 	$L__BB1_1624;
$L__BB1_1623:
	mov.b64 	%rd10984, -8860621160618917887;
	mov.b64 	%rd10985, 1660523435060625408;
	mov.b64 	%rd10986, 2230234197602682880;
	mov.b64 	%rd10987, 1883307231910630287;
	mov.b64 	%rd10988, -4162727106559522501;
	mov.b64 	%rd10989, 121098312706494698;
	// begin inline asm
	add.cc.u64 %rd23472, %rd23472, %rd10984;
	addc.cc.u64 %rd23504, %rd23504, %rd10985;
	addc.cc.u64 %rd23505, %rd23505, %rd10986;
	addc.cc.u64 %rd23506, %rd23506, %rd10987;
	addc.cc.u64 %rd23507, %rd23507, %rd10988;
	addc.u64 %rd23508, %rd23508, %rd10989;
	// end inline asm
$L__BB1_1624:
	// begin inline asm
	sub.cc.u64 %rd10990, %rd23472, %rd23460;
	subc.cc.u64 %rd10991, %rd23504, %rd23459;
	subc.cc.u64 %rd10992, %rd23505, %rd23458;
	subc.cc.u64 %rd10993, %rd23506, %rd23457;
	subc.cc.u64 %rd10994, %rd23507, %rd23456;
	subc.u64 %rd10995, %rd23508, %rd23455;
	// end inline asm
	// begin inline asm
	add.cc.u64 %rd23514, %rd10990, %rd10990;
	addc.cc.u64 %rd11009, %rd10991, %rd10991;
	addc.cc.u64 %rd11010, %rd10992, %rd10992;
	addc.cc.u64 %rd11011, %rd10993, %rd10993;
	addc.cc.u64 %rd11012, %rd10994, %rd10994;
	addc.u64 %rd11013, %rd10995, %rd10995;
	// end inline asm
	setp.lt.u64 	%p775, %rd11013, 121098312706494698;
	mov.u64 	%rd23509, %rd11013;
	mov.u64 	%rd23510, %rd11012;
	mov.u64 	%rd23511, %rd11011;
	mov.u64 	%rd23512, %rd11010;
	mov.u64 	%rd23513, %rd11009;
	@%p775 bra 	$L__BB1_1635;
	setp.ne.s64 	%p776, %rd11013, 121098312706494698;
	@%p776 bra 	$L__BB1_1634;
	setp.lt.u64 	%p777, %rd11012, -4162727106559522501;
	mov.b64 	%rd23509, 121098312706494698;
	mov.u64 	%rd23510, %rd11012;
	mov.u64 	%rd23511, %rd11011;
	mov.u64 	%rd23512, %rd11010;
	mov.u64 	%rd23513, %rd11009;
	@%p777 bra 	$L__BB1_1635;
	setp.ne.s64 	%p778, %rd11012, -4162727106559522501;
	@%p778 bra 	$L__BB1_1634;
	setp.lt.u64 	%p779, %rd11011, 1883307231910630287;
	mov.b64 	%rd23510, -4162727106559522501;
	mov.u64 	%rd23511, %rd11011;
	mov.u64 	%rd23512, %rd11010;
	mov.u64 	%rd23513, %rd11009;
	@%p779 bra 	$L__BB1_1635;
	setp.ne.s64 	%p780, %rd11011, 1883307231910630287;
	@%p780 bra 	$L__BB1_1634;
	setp.lt.u64 	%p781, %rd11010, 2230234197602682880;
	mov.b64 	%rd23511, 1883307231910630287;
	mov.u64 	%rd23512, %rd11010;
	mov.u64 	%rd23513, %rd11009;
	@%p781 bra 	$L__BB1_1635;
	setp.ne.s64 	%p782, %rd11010, 2230234197602682880;
	@%p782 bra 	$L__BB1_1634;
	setp.lt.u64 	%p783, %rd11009, 1660523435060625408;
	mov.b64 	%rd23512, 2230234197602682880;
	mov.u64 	%rd23513, %rd11009;
	@%p783 bra 	$L__BB1_1635;
	setp.eq.s64 	%p784, %rd11009, 1660523435060625408;
	setp.lt.u64 	%p785, %rd23514, -8860621160618917887;
	and.pred  	%p786, %p784, %p785;
	mov.b64 	%rd23513, 1660523435060625408;
	@%p786 bra 	$L__BB1_1635;
$L__BB1_1634:
	mov.b64 	%rd11053, -8860621160618917887;
	mov.b64 	%rd11054, 1660523435060625408;
	mov.b64 	%rd11055, 2230234197602682880;
	mov.b64 	%rd11056, 1883307231910630287;
	mov.b64 	%rd11057, -4162727106559522501;
	mov.b64 	%rd11058, 121098312706494698;
	// begin inline asm
	sub.cc.u64 %rd23514, %rd23514, %rd11053;
	subc.cc.u64 %rd23513, %rd11009, %rd11054;
	subc.cc.u64 %rd23512, %rd11010, %rd11055;
	subc.cc.u64 %rd23511, %rd11011, %rd11056;
	subc.cc.u64 %rd23510, %rd11012, %rd11057;
	subc.u64 %rd23509, %rd11013, %rd11058;
	// end inline asm
$L__BB1_1635:
	// begin inline asm
	{
	.reg .u64 c;
	.reg .u64 nc;
	.reg .u64 t;
	mad.lo.cc.u64 %rd11095, %rd23442, %rd23496, 0;
	madc.hi.cc.u64 c, %rd23442, %rd23496, 0;
	madc.lo.cc.u64 %rd11117, %rd23442, %rd23495, c;
	madc.hi.cc.u64 c, %rd23442, %rd23495, 0;
	madc.lo.cc.u64 %rd11118, %rd23442, %rd23494, c;
	madc.hi.cc.u64 c, %rd23442, %rd23494, 0;
	madc.lo.cc.u64 %rd11119, %rd23442, %rd23493, c;
	madc.hi.cc.u64 c, %rd23442, %rd23493, 0;
	madc.lo.cc.u64 %rd11120, %rd23442, %rd23492, c;
	madc.hi.cc.u64 c, %rd23442, %rd23492, 0;
	madc.lo.cc.u64 %rd11121, %rd23442, %rd23491, c;
	madc.hi.u64 %rd23520, %rd23442, %rd23491, 0;
	mad.lo.cc.u64 %rd11117, %rd23441, %rd23496, %rd11117;
	madc.hi.cc.u64 c, %rd23441, %rd23496, 0;
	addc.cc.u64 t, %rd11118, c;
	addc.u64 nc, 0, 0;
	mad.lo.cc.u64 %rd11118, %rd23441, %rd23495, t;
	madc.hi.cc.u64 c, %rd23441, %rd23495, nc;
	addc.cc.u64 t, %rd11119, c;
	addc.u64 nc, 0, 0;
	mad.lo.cc.u64 %rd11119, %rd23441, %rd23494, t;
	madc.hi.cc.u64 c, %rd23441, %rd23494, nc;
	addc.cc.u64 t, %rd11120, c;
	addc.u64 nc, 0, 0;
	mad.lo.cc.u64 %rd11120, %rd23441, %rd23493, t;
	madc.hi.cc.u64 c, %rd23441, %rd23493, nc;
	addc.cc.u64 t, %rd11121, c;
	addc.u64 nc, 0, 0;
	mad.lo.cc.u64 %rd11121, %rd23441, %rd23492, t;
	madc.hi.cc.u64 c, %rd23441, %rd23492, nc;
	addc.cc.u64 t, %rd23520, c;
	addc.u64 nc, 0, 0;
	mad.lo.cc.u64 %rd23520, %rd23441, %rd23491, t;
	madc.hi.u64 %rd11145, %rd23441, %rd23491, nc;
	mad.lo.cc.u64 %rd11118, %rd23440, %rd23496, %rd11118;
	madc.hi.cc.u64 c, %rd23440, %rd23496, 0;
	addc.cc.u64 t, %rd11119, c;
	addc.u64 nc, 0, 0;
	mad.lo.cc.u64 %rd11119, %rd23440, %rd23495, t;
	madc.hi.cc.u64 c, %rd23440, %rd23495, nc;
	addc.cc.u64 t, %rd11120, c;
	addc.u64 nc, 0, 0;
	mad.lo.cc.u64 %rd11120, %rd23440, %rd23494, t;
	madc.hi.cc.u64 c, %rd23440, %rd23494, nc;
	addc.cc.u64 t, %rd11121, c;
	addc.u64 nc, 0, 0;
	mad.lo.cc.u64 %rd11121, %rd23440, %rd23493, t;
	madc.hi.cc.u64 c, %rd23440, %rd23493, nc;
	addc.cc.u64 t, %rd23520, c;
	addc.u64 nc, 0, 0;
	mad.lo.cc.u64 %rd23520, %rd23440, %rd23492, t;
	madc.hi.cc.u64 c, %rd23440, %rd23492, nc;
	addc.cc.u64 t, %rd11145, c;
	addc.u64 nc, 0, 0;
	mad.lo.cc.u64 %rd11145, %rd23440, %rd23491, t;
	madc.hi.u64 %rd11168, %rd23440, %rd23491, nc;
	mad.lo.cc.u64 %rd11119, %rd23439, %rd23496, %rd11119;
	madc.hi.cc.u64 c, %rd23439, %rd23496, 0;
	addc.cc.u64 t, %rd11120, c;
	addc.u64 nc, 0, 0;
	mad.lo.cc.u64 %rd11120, %rd23439, %rd23495, t;
	madc.hi.cc.u64 c, %rd23439, %rd23495, nc;
	addc.cc.u64 t, %rd11121, c;
	addc.u64 nc, 0, 0;
	mad.lo.cc.u64 %rd11121, %rd23439, %rd23494, t;
	madc.hi.cc.u64 c, %rd23439, %rd23494, nc;
	addc.cc.u64 t, %rd23520, c;
	addc.u64 nc, 0, 0;
	mad.lo.cc.u64 %rd23520, %rd23439, %rd23493, t;
	madc.hi.cc.u64 c, %rd23439, %rd23493, nc;
	addc.cc.u64 t, %rd11145, c;
	addc.u64 nc, 0, 0;
	mad.lo.cc.u64 %rd11145, %rd23439, %rd23492, t;
	madc.hi.cc.u64 c, %rd23439, %rd23492, nc;
	addc.cc.u64 t, %rd11168, c;
	addc.u64 nc, 0, 0;
	mad.lo.cc.u64 %rd11168, %rd23439, %rd23491, t;
	madc.hi.u64 %rd11191, %rd23439, %rd23491, nc;
	mad.lo.cc.u64 %rd11120, %rd23438, %rd23496, %rd11120;
	madc.hi.cc.u64 c, %rd23438, %rd23496, 0;
	addc.cc.u64 t, %rd11121, c;
	addc.u64 nc, 0, 0;
	mad.lo.cc.u64 %rd11121, %rd23438, %rd23495, t;
	madc.hi.cc.u64 c, %rd23438, %rd23495, nc;
	addc.cc.u64 t, %rd23520, c;
	addc.u64 nc, 0, 0;
	mad.lo.cc.u64 %rd23520, %rd23438, %rd23494, t;
	madc.hi.cc.u64 c, %rd23438, %rd23494, nc;
	addc.cc.u64 t, %rd11145, c;
	addc.u64 nc, 0, 0;
	mad.lo.cc.u64 %rd11145, %rd23438, %rd23493, t;
	madc.hi.cc.u64 c, %rd23438, %rd23493, nc;
	addc.cc.u64 t, %rd11168, c;
	addc.u64 nc, 0, 0;
	mad.lo.cc.u64 %rd11168, %rd23438, %rd23492, t;
	madc.hi.cc.u64 c, %rd23438, %rd23492, nc;
	addc.cc.u64 t, %rd11191, c;
	addc.u64 nc, 0, 0;
	mad.lo.cc.u64 %rd11191, %rd23438, %rd23491, t;
	madc.hi.u64 %rd11214, %rd23438, %rd23491, nc;
	mad.lo.cc.u64 %rd11121, %rd23437, %rd23496, %rd11121;
	madc.hi.cc.u64 c, %rd23437, %rd23496, 0;
	addc.cc.u64 t, %rd23520, c;
	addc.u64 nc, 0, 0;
	mad.lo.cc.u64 %rd23520, %rd23437, %rd23495, t;
	madc.hi.cc.u64 c, %rd23437, %rd23495, nc;
	addc.cc.u64 t, %rd11145, c;
	addc.u64 nc, 0, 0;
	mad.lo.cc.u64 %rd11145, %rd23437, %rd23494, t;
	madc.hi.cc.u64 c, %rd23437, %rd23494, nc;
	addc.cc.u64 t, %rd11168, c;
	addc.u64 nc, 0, 0;
	mad.lo.cc.u64 %rd11168, %rd23437, %rd23493, t;
	madc.hi.cc.u64 c, %rd23437, %rd23493, nc;
	addc.cc.u64 t, %rd11191, c;
	addc.u64 nc, 0, 0;
	mad.lo.cc.u64 %rd11191, %rd23437, %rd23492, t;
	madc.hi.cc.u64 c, %rd23437, %rd23492, nc;
	addc.cc.u64 t, %rd11214, c;
	addc.u64 nc, 0, 0;
	mad.lo.cc.u64 %rd11214, %rd23437, %rd23491, t;
	madc.hi.u64 %rd11215, %rd23437, %rd23491, nc;
	}
	// end inline asm
	mul.lo.s64 	%rd11109, %rd11095, -8860621160618917889;
	mov.b64 	%rd11217, -8860621160618917887;
	mov.b64 	%rd11218, 1660523435060625408;
	mov.b64 	%rd11219, 2230234197602682880;
	mov.b64 	%rd11220, 1883307231910630287;
	mov.b64 	%rd11221, -4162727106559522501;
	mov.b64 	%rd11222, 121098312706494698;
	// begin inline asm
	{
	.reg .u64 c;
	.reg .u64 t;
	.reg .u64 nc;
	mad.lo.cc.u64 c, %rd11109, %rd11217, %rd11095;
	madc.hi.cc.u64 c, %rd11109, %rd11217, 0;
	addc.cc.u64 t, %rd11117, c;
	addc.u64 nc, 0, 0;
	mad.lo.cc.u64 %rd11117, %rd11109, %rd11218, t;
	madc.hi.cc.u64 c, %rd11109, %rd11218, nc;
	addc.cc.u64 t, %rd11118, c;
	addc.u64 nc, 0, 0;
	mad.lo.cc.u64 %rd11118, %rd11109, %rd11219, t;
	madc.hi.cc.u64 c, %rd11109, %rd11219, nc;
	addc.cc.u64 t, %rd11119, c;
	addc.u64 nc, 0, 0;
	mad.lo.cc.u64 %rd11119, %rd11109, %rd11220, t;
	madc.hi.cc.u64 c, %rd11109, %rd11220, nc;
	addc.cc.u64 t, %rd11120, c;
	addc.u64 nc, 0, 0;
	mad.lo.cc.u64 %rd11120, %rd11109, %rd11221, t;
	madc.hi.cc.u64 c, %rd11109, %rd11221, nc;
	addc.cc.u64 t, %rd11121, c;
	addc.u64 nc, 0, 0;
	mad.lo.cc.u64 %rd11121, %rd11109, %rd11222, t;
	madc.hi.cc.u64 c, %rd11109, %rd11222, nc;
	addc.cc.u64 %rd23520, %rd23520, c;
	addc.u64 %rd11147, 0, 0;
	}
	// end inline asm
	mul.lo.s64 	%rd11131, %rd11117, -8860621160618917889;
	// begin inline asm
	{
	.reg .u64 c;
	.reg .u64 t;
	.reg .u64 nc;
	mad.lo.cc.u64 c, %rd11131, %rd11217, %rd11117;
	madc.hi.cc.u64 c, %rd11131, %rd11217, 0;
	addc.cc.u64 t, %rd11118, c;
	addc.u64 nc, 0, 0;
	mad.lo.cc.u64 %rd11118, %rd11131, %rd11218, t;
	madc.hi.cc.u64 c, %rd11131, %rd11218, nc;
	addc.cc.u64 t, %rd11119, c;
	addc.u64 nc, 0, 0;
	mad.lo.cc.u64 %rd11119, %rd11131, %rd11219, t;
	madc.hi.cc.u64 c, %rd11131, %rd11219, nc;
	addc.cc.u64 t, %rd11120, c;
	addc.u64 nc, 0, 0;
	mad.lo.cc.u64 %rd11120, %rd11131, %rd11220, t;
	madc.hi.cc.u64 c, %rd11131, %rd11220, nc;
	addc.cc.u64 t, %rd11121, c;
	addc.u64 nc, 0, 0;
	mad.lo.cc.u64 %rd11121, %rd11131, %rd11221, t;
	madc.hi.cc.u64 c, %rd11131, %rd11221, nc;
	addc.cc.u64 t, %rd23520, c;
	addc.u64 nc, 0, 0;
	mad.lo.cc.u64 %rd23520, %rd11131, %rd11222, t;
	madc.hi.cc.u64 c, %rd11131, %rd11222, nc;
	addc.cc.u64 c, c, %rd11147;
	addc.u64 nc, 0, 0;
	addc.cc.u64 %rd11145, %rd11145, c;
	addc.u64 %rd11147, nc, 0;
	}
	// end inline asm
	mul.lo.s64 	%rd11154, %rd11118, -8860621160618917889;
	// begin inline asm
	{
	.reg .u64 c;
	.reg .u64 t;
	.reg .u64 nc;
	mad.lo.cc.u64 c, %rd11154, %rd11217, %rd11118;
	madc.hi.cc.u64 c, %rd11154, %rd11217, 0;
	addc.cc.u64 t, %rd11119, c;
	addc.u64 nc, 0, 0;
	mad.lo.cc.u64 %rd11119, %rd11154, %rd11218, t;
	madc.hi.cc.u64 c, %rd11154, %rd11218, nc;
	addc.cc.u64 t, %rd11120, c;
	addc.u64 nc, 0, 0;
	mad.lo.cc.u64 %rd11120, %rd11154, %rd11219, t;
	madc.hi.cc.u64 c, %rd11154, %rd11219, nc;
	addc.cc.u64 t, %rd11121, c;
	addc.u64 nc, 0, 0;
	mad.lo.cc.u64 %rd11121, %rd11154, %rd11220, t;
	madc.hi.cc.u64 c, %rd11154, %rd11220, nc;
	addc.cc.u64 t, %rd23520, c;
	addc.u64 nc, 0, 0;
	mad.lo.cc.u64 %rd23520, %rd11154, %rd11221, t;
	madc.hi.cc.u64 c, %rd11154, %rd11221, nc;
	addc.cc.u64 t, %rd11145, c;
	addc.u64 nc, 0, 0;
	mad.lo.cc.u64 %rd11145, %rd11154, %rd11222, t;
	madc.hi.cc.u64 c, %rd11154, %rd11222, nc;
	addc.cc.u64 c, c, %rd11147;
	addc.u64 nc, 0, 0;
	addc.cc.u64 %rd11168, %rd11168, c;
	addc.u64 %rd11147, nc, 0;
	}
	// end inline asm
	mul.lo.s64 	%rd11177, %rd11119, -8860621160618917889;
	// begin inline asm
	{
	.reg .u64 c;
	.reg .u64 t;
	.reg .u64 nc;
	mad.lo.cc.u64 c, %rd11177, %rd11217, %rd11119;
	madc.hi.cc.u64 c, %rd11177, %rd11217, 0;
	addc.cc.u64 t, %rd11120, c;
	addc.u64 nc, 0, 0;
	mad.lo.cc.u64 %rd11120, %rd11177, %rd11218, t;
	madc.hi.cc.u64 c, %rd11177, %rd11218, nc;
	addc.cc.u64 t, %rd11121, c;
	addc.u64 nc, 0, 0;
	mad.lo.cc.u64 %rd11121, %rd11177, %rd11219, t;
	madc.hi.cc.u64 c, %rd11177, %rd11219, nc;
	addc.cc.u64 t, %rd23520, c;
	addc.u64 nc, 0, 0;
	mad.lo.cc.u64 %rd23520, %rd11177, %rd11220, t;
	madc.hi.cc.u64 c, %rd11177, %rd11220, nc;
	addc.cc.u64 t, %rd11145, c;
	addc.u64 nc, 0, 0;
	mad.lo.cc.u64 %rd11145, %rd11177, %rd11221, t;
	madc.hi.cc.u64 c, %rd11177, %rd11221, nc;
	addc.cc.u64 t, %rd11168, c;
	addc.u64 nc, 0, 0;
	mad.lo.cc.u64 %rd11168, %rd11177, %rd11222, t;
	madc.hi.cc.u64 c, %rd11177, %rd11222, nc;
	addc.cc.u64 c, c, %rd11147;
	addc.u64 nc, 0, 0;
	addc.cc.u64 %rd11191, %rd11191, c;
	addc.u64 %rd11147, nc, 0;
	}
	// end inline asm
	mul.lo.s64 	%rd11200, %rd11120, -8860621160618917889;
	// begin inline asm
	{
	.reg .u64 c;
	.reg .u64 t;
	.reg .u64 nc;
	mad.lo.cc.u64 c, %rd11200, %rd11217, %rd11120;
	madc.hi.cc.u64 c, %rd11200, %rd11217, 0;
	addc.cc.u64 t, %rd11121, c;
	addc.u64 nc, 0, 0;
	mad.lo.cc.u64 %rd11121, %rd11200, %rd11218, t;
	madc.hi.cc.u64 c, %rd11200, %rd11218, nc;
	addc.cc.u64 t, %rd23520, c;
	addc.u64 nc, 0, 0;
	mad.lo.cc.u64 %rd23520, %rd11200, %rd11219, t;
	madc.hi.cc.u64 c, %rd11200, %rd11219, nc;
	addc.cc.u64 t, %rd11145, c;
	addc.u64 nc, 0, 0;
	mad.lo.cc.u64 %rd11145, %rd11200, %rd11220, t;
	madc.hi.cc.u64 c, %rd11200, %rd11220, nc;
	addc.cc.u64 t, %rd11168, c;
	addc.u64 nc, 0, 0;
	mad.lo.cc.u64 %rd11168, %rd11200, %rd11221, t;
	madc.hi.cc.u64 c, %rd11200, %rd11221, nc;
	addc.cc.u64 t, %rd11191, c;
	addc.u64 nc, 0, 0;
	mad.lo.cc.u64 %rd11191, %rd11200, %rd11222, t;
	madc.hi.cc.u64 c, %rd11200, %rd11222, nc;
	addc.cc.u64 c, c, %rd11147;
	addc.u64 nc, 0, 0;
	addc.cc.u64 %rd11214, %rd11214, c;
	addc.u64 %rd11147, nc, 0;
	}
	// end inline asm
	mul.lo.s64 	%rd11223, %rd11121, -8860621160618917889;
	// begin inline asm
	{
	.reg .u64 c;
	.reg .u64 t;
	.reg .u64 nc;
	mad.lo.cc.u64 c, %rd11223, %rd11217, %rd11121;
	madc.hi.cc.u64 c, %rd11223, %rd11217, 0;
	addc.cc.u64 t, %rd23520, c;
	addc.u64 nc, 0, 0;
	mad.lo.cc.u64 %rd23520, %rd11223, %rd11218, t;
	madc.hi.cc.u64 c, %rd11223, %rd11218, nc;
	addc.cc.u64 t, %rd11145, c;
	addc.u64 nc, 0, 0;
	mad.lo.cc.u64 %rd11145, %rd11223, %rd11219, t;
	madc.hi.cc.u64 c, %rd11223, %rd11219, nc;
	addc.cc.u64 t, %rd11168, c;
	addc.u64 nc, 0, 0;
	mad.lo.cc.u64 %rd11168, %rd11223, %rd11220, t;
	madc.hi.cc.u64 c, %rd11223, %rd11220, nc;
	addc.cc.u64 t, %rd11191, c;
	addc.u64 nc, 0, 0;
	mad.lo.cc.u64 %rd11191, %rd11223, %rd11221, t;
	madc.hi.cc.u64 c, %rd11223, %rd11221, nc;
	addc.cc.u64 t, %rd11214, c;
	addc.u64 nc, 0, 0;
	mad.lo.cc.u64 %rd11214, %rd11223, %rd11222, t;
	madc.hi.cc.u64 c, %rd11223, %rd11222, nc;
	addc.cc.u64 c, c, %rd11147;
	add.u64 %rd11215, %rd11215, c;
	}
	// end inline asm
	setp.lt.u64 	%p787, %rd11215, 121098312706494698;
	mov.u64 	%rd23562, %rd11215;
	mov.u64 	%rd23561, %rd11214;
	mov.u64 	%rd23560, %rd11191;
	mov.u64 	%rd23559, %rd11168;
	mov.u64 	%rd23558, %rd11145;
	@%p787 bra 	$L__BB1_1646;
	setp.ne.s64 	%p788, %rd11215, 121098312706494698;
	@%p788 bra 	$L__BB1_1645;
	setp.lt.u64 	%p789, %rd11214, -4162727106559522501;
	mov.b64 	%rd23562, 121098312706494698;
	mov.u64 	%rd23561, %rd11214;
	mov.u64 	%rd23560, %rd11191;
	mov.u64 	%rd23559, %rd11168;
	mov.u64 	%rd23558, %rd11145;
	@%p789 bra 	$L__BB1_1646;
	setp.ne.s64 	%p790, %rd11214, -4162727106559522501;
	@%p790 bra 	$L__BB1_1645;
	setp.lt.u64 	%p791, %rd11191, 1883307231910630287;
	mov.b64 	%rd23561, -4162727106559522501;
	mov.u64 	%rd23560, %rd11191;
	mov.u64 	%rd23559, %rd11168;
	mov.u64 	%rd23558, %rd11145;
	@%p791 bra 	$L__BB1_1646;
	setp.ne.s64 	%p792, %rd11191, 1883307231910630287;
	@%p792 bra 	$L__BB1_1645;
	setp.lt.u64 	%p793, %rd11168, 2230234197602682880;
	mov.b64 	%rd23560, 1883307231910630287;
	mov.u64 	%rd23559, %rd11168;
	mov.u64 	%rd23558, %rd11145;
	@%p793 bra 	$L__BB1_1646;
	setp.ne.s64 	%p794, %rd11168, 2230234197602682880;
	@%p794 bra 	$L__BB1_1645;
	setp.lt.u64 	%p795, %rd11145, 1660523435060625408;
	mov.b64 	%rd23559, 2230234197602682880;
	mov.u64 	%rd23558, %rd11145;
	@%p795 bra 	$L__BB1_1646;
	setp.eq.s64 	%p796, %rd11145, 1660523435060625408;
	setp.lt.u64 	%p797, %rd23520, -8860621160618917887;
	and.pred  	%p798, %p796, %p797;
	mov.b64 	%rd23558, 1660523435060625408;
	@%p798 bra 	$L__BB1_1646;
$L__BB1_1645:
	mov.b64 	%rd11258, -8860621160618917887;
	mov.b64 	%rd11259, 1660523435060625408;
	mov.b64 	%rd11260, 2230234197602682880;
	mov.b64 	%rd11261, 1883307231910630287;
	mov.b64 	%rd11262, -4162727106559522501;
	mov.b64 	%rd11263, 121098312706494698;
	// begin inline asm
	sub.cc.u64 %rd23520, %rd23520, %rd11258;
	subc.cc.u64 %rd23558, %rd11145, %rd11259;
	subc.cc.u64 %rd23559, %rd11168, %rd11260;
	subc.cc.u64 %rd23560, %rd11191, %rd11261;
	subc.cc.u64 %rd23561, %rd11214, %rd11262;
	subc.u64 %rd23562, %rd11215, %rd11263;
	// end inline asm
$L__BB1_1646:
	// begin inline asm
	{
	.reg .u64 c;
	.reg .u64 nc;
	.reg .u64 t;
	mad.lo.cc.u64 %rd11265, %rd23514, %rd23513, 0;
	madc.hi.cc.u64 c, %rd23514, %rd23513, 0;
	madc.lo.cc.u64 %rd11266, %rd23514, %rd23512, c;
	madc.hi.cc.u64 c, %rd23514, %rd23512, 0;
	madc.lo.cc.u64 %rd11267, %rd23514, %rd23511, c;
	madc.hi.cc.u64 c, %rd23514, %rd23511, 0;
	madc.lo.cc.u64 %rd11268, %rd23514, %rd23510, c;
	madc.hi.cc.u64 c, %rd23514, %rd23510, 0;
	madc.lo.cc.u64 %rd11269, %rd23514, %rd23509, c;
	madc.hi.u64 %rd11270, %rd23514, %rd23509, 0;
	mad.lo.cc.u64 %rd11267, %rd23513, %rd23512, %rd11267;
	madc.hi.cc.u64 c, %rd23513, %rd23512, 0;
	addc.cc.u64 t, %rd11268, c;
	addc.u64 nc, 0, 0;
	mad.lo.cc.u64 %rd11268, %rd23513, %rd23511, t;
	madc.hi.cc.u64 c, %rd23513, %rd23511, nc;
	addc.cc.u64 t, %rd11269, c;
	addc.u64 nc, 0, 0;
	mad.lo.cc.u64 %rd11269, %rd23513, %rd23510, t;
	madc.hi.cc.u64 c, %rd23513, %rd23510, nc;
	addc.cc.u64 t, %rd11270, c;
	addc.u64 nc, 0, 0;
	mad.lo.cc.u64 %rd11270, %rd23513, %rd23509, t;
	madc.hi.u64 %rd11271, %rd23513, %rd23509, nc;
	mad.lo.cc.u64 %rd11269, %rd23512, %rd23511, %rd11269;
	madc.hi.cc.u64 c, %rd23512, %rd23511, 0;
	addc.cc.u64 t, %rd11270, c;
	addc.u64 nc, 0, 0;
	mad.lo.cc.u64 %rd11270, %rd23512, %rd23510, t;
	madc.hi.cc.u64 c, %rd23512, %rd23510, nc;
	addc.cc.u64 t, %rd11271, c;
	addc.u64 nc, 0, 0;
	mad.lo.cc.u64 %rd11271, %rd23512, %rd23509, t;
	madc.hi.u64 %rd11272, %rd23512, %rd23509, nc;
	mad.lo.cc.u64 %rd11271, %rd23511, %rd23510, %rd11271;
	madc.hi.cc.u64 c, %rd23511, %rd23510, 0;
	addc.cc.u64 t, %rd11272, c;
	addc.u64 nc, 0, 0;
	mad.lo.cc.u64 %rd11272, %rd23511, %rd23509, t;
	madc.hi.u64 %rd11273, %rd23511, %rd23509, nc;
	mad.lo.cc.u64 %rd11273, %rd23510, %rd23509, %rd11273;
	madc.hi.u64 %rd11274, %rd23510, %rd23509, 0;
	}
	// end inline asm
	shr.u64 	%rd11444, %rd11274, 63;
	mov.b64 	{%r473, %r474}, %rd11274;
	mov.b64 	{%r475, %r476}, %rd11273;
	shf.l.wrap.b32 	%r477, %r476, %r473, 1;
	shf.l.wrap.b32 	%r478, %r473, %r474, 1;
	mov.b64 	%rd11421, {%r477, %r478};
	mov.b64 	{%r479, %r480}, %rd11272;
	shf.l.wrap.b32 	%r481, %r480, %r475, 1;
	shf.l.wrap.b32 	%r482, %r475, %r476, 1;
	mov.b64 	%rd11398, {%r481, %r482};
	mov.b64 	{%r483, %r484}, %rd11271;
	shf.l.wrap.b32 	%r485, %r484, %r479, 1;
	shf.l.wrap.b32 	%r486, %r479, %r480, 1;
	mov.b64 	%rd11375, {%r485, %r486};
	mov.b64 	{%r487, %r488}, %rd11270;
	shf.l.wrap.b32 	%r489, %r488, %r483, 1;
	shf.l.wrap.b32 	%r490, %r483, %r484, 1;
	mov.b64 	%rd11352, {%r489, %r490};
	mov.b64 	{%r491, %r492}, %rd11269;
	shf.l.wrap.b32 	%r493, %r492, %r487, 1;
	shf.l.wrap.b32 	%r494, %r487, %r488, 1;
	mov.b64 	%rd23526, {%r493, %r494};
	mov.b64 	{%r495, %r496}, %rd11268;
	shf.l.wrap.b32 	%r497, %r496, %r491, 1;
	shf.l.wrap.b32 	%r498, %r491, %r492, 1;
	mov.b64 	%rd11329, {%r497, %r498};
	mov.b64 	{%r499, %r500}, %rd11267;
	shf.l.wrap.b32 	%r501, %r500, %r495, 1;
	shf.l.wrap.b32 	%r502, %r495, %r496, 1;
	mov.b64 	%rd11328, {%r501, %r502};
	mov.b64 	{%r503, %r504}, %rd11266;
	shf.l.wrap.b32 	%r505, %r504, %r499, 1;
	shf.l.wrap.b32 	%r506, %r499, %r500, 1;
	mov.b64 	%rd11327, {%r505, %r506};
	mov.b64 	{%r507, %r508}, %rd11265;
	shf.l.wrap.b32 	%r509, %r508, %r503, 1;
	shf.l.wrap.b32 	%r510, %r503, %r504, 1;
	mov.b64 	%rd11326, {%r509, %r510};
	shl.b64 	%rd11325, %rd11265, 1;
	// begin inline asm
	{
	mad.lo.cc.u64 %rd11324, %rd23514, %rd23514, 0;
	madc.hi.cc.u64 %rd11325, %rd23514, %rd23514, %rd11325;
	madc.lo.cc.u64 %rd11326, %rd23513, %rd23513, %rd11326;
	madc.hi.cc.u64 %rd11327, %rd23513, %rd23513, %rd11327;
	madc.lo.cc.u64 %rd11328, %rd23512, %rd23512, %rd11328;
	madc.hi.cc.u64 %rd11329, %rd23512, %rd23512, %rd11329;
	madc.lo.cc.u64 %rd23526, %rd23511, %rd23511, %rd23526;
	madc.hi.cc.u64 %rd11352, %rd23511, %rd23511, %rd11352;
	madc.lo.cc.u64 %rd11375, %rd23510, %rd23510, %rd11375;
	madc.hi.cc.u64 %rd11398, %rd23510, %rd23510, %rd11398;
	madc.lo.cc.u64 %rd11421, %rd23509, %rd23509, %rd11421;
	madc.hi.u64 %rd11444, %rd23509, %rd23509, %rd11444;
	}
	// end inline asm
	mul.lo.s64 	%rd11338, %rd11324, -8860621160618917889;
	mov.b64 	%rd11446, -8860621160618917887;
	mov.b64 	%rd11447, 1660523435060625408;
	mov.b64 	%rd11448, 2230234197602682880;
	mov.b64 	%rd11449, 1883307231910630287;
	mov.b64 	%rd11450, -4162727106559522501;
	mov.b64 	%rd11451, 121098312706494698;
	// begin inline asm
	{
	.reg .u64 c;
	.reg .u64 t;
	.reg .u64 nc;
	mad.lo.cc.u64 c, %rd11338, %rd11446, %rd11324;
	madc.hi.cc.u64 c, %rd11338, %rd11446, 0;
	addc.cc.u64 t, %rd11325, c;
	addc.u64 nc, 0, 0;
	mad.lo.cc.u64 %rd11325, %rd11338, %rd11447, t;
	madc.hi.cc.u64 c, %rd11338, %rd11447, nc;
	addc.cc.u64 t, %rd11326, c;
	addc.u64 nc, 0, 0;
	mad.lo.cc.u64 %rd11326, %rd11338, %rd11448, t;
	madc.hi.cc.u64 c, %rd11338, %rd11448, nc;
	addc.cc.u64 t, %rd11327, c;
	addc.u64 nc, 0, 0;
	mad.lo.cc.u64 %rd11327, %rd11338, %rd11449, t;
	madc.hi.cc.u64 c, %rd11338, %rd11449, nc;
	addc.cc.u64 t, %rd11328, c;
	addc.u64 nc, 0, 0;
	mad.lo.cc.u64 %rd11328, %rd11338, %rd11450, t;
	madc.hi.cc.u64 c, %rd11338, %rd11450, nc;
	addc.cc.u64 t, %rd11329, c;
	addc.u64 nc, 0, 0;
	mad.lo.cc.u64 %rd11329, %rd11338, %rd11451, t;
	madc.hi.cc.u64 c, %rd11338, %rd11451, nc;
	addc.cc.u64 %rd23526, %rd23526, c;
	addc.u64 %rd11376, 0, 0;
	}
	// end inline asm
	mul.lo.s64 	%rd11360, %rd11325, -8860621160618917889;
	// begin inline asm
	{
	.reg .u64 c;
	.reg .u64 t;
	.reg .u64 nc;
	mad.lo.cc.u64 c, %rd11360, %rd11446, %rd11325;
	madc.hi.cc.u64 c, %rd11360, %rd11446, 0;
	addc.cc.u64 t, %rd11326, c;
	addc.u64 nc, 0, 0;
	mad.lo.cc.u64 %rd11326, %rd11360, %rd11447, t;
	madc.hi.cc.u64 c, %rd11360, %rd11447, nc;
	addc.cc.u64 t, %rd11327, c;
	addc.u64 nc, 0, 0;
	mad.lo.cc.u64 %rd11327, %rd11360, %rd11448, t;
	madc.hi.cc.u64 c, %rd11360, %rd11448, nc;
	addc.cc.u64 t, %rd11328, c;
	addc.u64 nc, 0, 0;
	mad.lo.cc.u64 %rd11328, %rd11360, %rd11449, t;
	madc.hi.cc.u64 c, %rd11360, %rd11449, nc;
	addc.cc.u64 t, %rd11329, c;
	addc.u64 nc, 0, 0;
	mad.lo.cc.u64 %rd11329, %rd11360, %rd11450, t;
	madc.hi.cc.u64 c, %rd11360, %rd11450, nc;
	addc.cc.u64 t, %rd23526, c;
	addc.u64 nc, 0, 0;
	mad.lo.cc.u64 %rd23526, %rd11360, %rd11451, t;
	madc.hi.cc.u64 c, %rd11360, %rd11451, nc;
	addc.cc.u64 c, c, %rd11376;
	addc.u64 nc, 0, 0;
	addc.cc.u64 %rd11352, %rd11352, c;
	addc.u64 %rd11376, nc, 0;
	}
	// end inline asm
	mul.lo.s64 	%rd11383, %rd11326, -8860621160618917889;
	// begin inline asm
	{
	.reg .u64 c;
	.reg .u64 t;
	.reg .u64 nc;
	mad.lo.cc.u64 c, %rd11383, %rd11446, %rd11326;
	madc.hi.cc.u64 c, %rd11383, %rd11446, 0;
	addc.cc.u64 t, %rd11327, c;
	addc.u64 nc, 0, 0;
	mad.lo.cc.u64 %rd11327, %rd11383, %rd11447, t;
	madc.hi.cc.u64 c, %rd11383, %rd11447, nc;
	addc.cc.u64 t, %rd11328, c;
	addc.u64 nc, 0, 0;
	mad.lo.cc.u64 %rd11328, %rd11383, %rd11448, t;
	madc.hi.cc.u64 c, %rd11383, %rd11448, nc;
	addc.cc.u64 t, %rd11329, c;
	addc.u64 nc, 0, 0;
	mad.lo.cc.u64 %rd11329, %rd11383, %rd11449, t;
	madc.hi.cc.u64 c, %rd11383, %rd11449, nc;
	addc.cc.u64 t, %rd23526, c;
	addc.u64 nc, 0, 0;
	mad.lo.cc.u64 %rd23526, %rd11383, %rd11450, t;
	madc.hi.cc.u64 c, %rd11383, %rd11450, nc;
	addc.cc.u64 t, %rd11352, c;
	addc.u64 nc, 0, 0;
	mad.lo.cc.u64 %rd11352, %rd11383, %rd11451, t;
	madc.hi.cc.u64 c, %rd11383, %rd11451, nc;
	addc.cc.u64 c, c, %rd11376;
	addc.u64 nc, 0, 0;
	addc.cc.u64 %rd11375, %rd11375, c;
	addc.u64 %rd11376, nc, 0;
	}
	// end inline asm
	mul.lo.s64 	%rd11406, %rd11327, -8860621160618917889;
	// begin inline asm
	{
	.reg .u64 c;
	.reg .u64 t;
	.reg .u64 nc;
	mad.lo.cc.u64 c, %rd11406, %rd11446, %rd11327;
	madc.hi.cc.u64 c, %rd11406, %rd11446, 0;
	addc.cc.u64 t, %rd11328, c;
	addc.u64 nc, 0, 0;
	mad.lo.cc.u64 %rd11328, %rd11406, %rd11447, t;
	madc.hi.cc.u64 c, %rd11406, %rd11447, nc;
	addc.cc.u64 t, %rd11329, c;
	addc.u64 nc, 0, 0;
	mad.lo.cc.u64 %rd11329, %rd11406, %rd11448, t;
	madc.hi.cc.u64 c, %rd11406, %rd11448, nc;
	addc.cc.u64 t, %rd23526, c;
	addc.u64 nc, 0, 0;
	mad.lo.cc.u64 %rd23526, %rd11406, %rd11449, t;
	madc.hi.cc.u64 c, %rd11406, %rd11449, nc;
	addc.cc.u64 t, %rd11352, c;
	addc.u64 nc, 0, 0;
	mad.lo.cc.u64 %rd11352, %rd11406, %rd11450, t;
	madc.hi.cc.u64 c, %rd11406, %rd11450, nc;
	addc.cc.u64 t, %rd11375, c;
	addc.u64 nc, 0, 0;
	mad.lo.cc.u64 %rd11375, %rd11406, %rd11451, t;
	madc.hi.cc.u64 c, %rd11406, %rd11451, nc;
	addc.cc.u64 c, c, %rd11376;
	addc.u64 nc, 0, 0;
	addc.cc.u64 %rd11398, %rd11398, c;
	addc.u64 %rd11376, nc, 0;
	}
	// end inline asm
	mul.lo.s64 	%rd11429, %rd11328, -8860621160618917889;
	// begin inline asm
	{
	.reg .u64 c;
	.reg .u64 t;
	.reg .u64 nc;
	mad.lo.cc.u64 c, %rd11429, %rd11446, %rd11328;
	madc.hi.cc.u64 c, %rd11429, %rd11446, 0;
	addc.cc.u64 t, %rd11329, c;
	addc.u64 nc, 0, 0;
	mad.lo.cc.u64 %rd11329, %rd11429, %rd11447, t;
	madc.hi.cc.u64 c, %rd11429, %rd11447, nc;
	addc.cc.u64 t, %rd23526, c;
	addc.u64 nc, 0, 0;
	mad.lo.cc.u64 %rd23526, %rd11429, %rd11448, t;
	madc.hi.cc.u64 c, %rd11429, %rd11448, nc;
	addc.cc.u64 t, %rd11352, c;
	addc.u64 nc, 0, 0;
	mad.lo.cc.u64 %rd11352, %rd11429, %rd11449, t;
	madc.hi.cc.u64 c, %rd11429, %rd11449, nc;
	addc.cc.u64 t, %rd11375, c;
	addc.u64 nc, 0, 0;
	mad.lo.cc.u64 %rd11375, %rd11429, %rd11450, t;
	madc.hi.cc.u64 c, %rd11429, %rd11450, nc;
	addc.cc.u64 t, %rd11398, c;
	addc.u64 nc, 0, 0;
	mad.lo.cc.u64 %rd11398, %rd11429, %rd11451, t;
	madc.hi.cc.u64 c, %rd11429, %rd11451, nc;
	addc.cc.u64 c, c, %rd11376;
	addc.u64 nc, 0, 0;
	addc.cc.u64 %rd11421, %rd11421, c;
	addc.u64 %rd11376, nc, 0;
	}
	// end inline asm
	mul.lo.s64 	%rd11452, %rd11329, -8860621160618917889;
	// begin inline asm
	{
	.reg .u64 c;
	.reg .u64 t;
	.reg .u64 nc;
	mad.lo.cc.u64 c, %rd11452, %rd11446, %rd11329;
	madc.hi.cc.u64 c, %rd11452, %rd11446, 0;
	addc.cc.u64 t, %rd23526, c;
	addc.u64 nc, 0, 0;
	mad.lo.cc.u64 %rd23526, %rd11452, %rd11447, t;
	madc.hi.cc.u64 c, %rd11452, %rd11447, nc;
	addc.cc.u64 t, %rd11352, c;
	addc.u64 nc, 0, 0;
	mad.lo.cc.u64 %rd11352, %rd11452, %rd11448, t;
	madc.hi.cc.u64 c, %rd11452, %rd11448, nc;
	addc.cc.u64 t, %rd11375, c;
	addc.u64 nc, 0, 0;
	mad.lo.cc.u64 %rd11375, %rd11452, %rd11449, t;
	madc.hi.cc.u64 c, %rd11452, %rd11449, nc;
	addc.cc.u64 t, %rd11398, c;
	addc.u64 nc, 0, 0;
	mad.lo.cc.u64 %rd11398, %rd11452, %rd11450, t;
	madc.hi.cc.u64 c, %rd11452, %rd11450, nc;
	addc.cc.u64 t, %rd11421, c;
	addc.u64 nc, 0, 0;
	mad.lo.cc.u64 %rd11421, %rd11452, %rd11451, t;
	madc.hi.cc.u64 c, %rd11452, %rd11451, nc;
	addc.cc.u64 c, c, %rd11376;
	add.u64 %rd11444, %rd11444, c;
	}
	// end inline asm
	setp.lt.u64 	%p799, %rd11444, 121098312706494698;
	mov.u64 	%rd23532, %rd11444;
	mov.u64 	%rd23531, %rd11421;
	mov.u64 	%rd23530, %rd11398;
	mov.u64 	%rd23529, %rd11375;
	mov.u64 	%rd23528, %rd11352;
	@%p799 bra 	$L__BB1_1657;
	setp.ne.s64 	%p800, %rd11444, 121098312706494698;
	@%p800 bra 	$L__BB1_1656;
	setp.lt.u64 	%p801, %rd11421, -4162727106559522501;
	mov.b64 	%rd23532, 121098312706494698;
	mov.u64 	%rd23531, %rd11421;
	mov.u64 	%rd23530, %rd11398;
	mov.u64 	%rd23529, %rd11375;
	mov.u64 	%rd23528, %rd11352;
	@%p801 bra 	$L__BB1_1657;
	setp.ne.s64 	%p802, %rd11421, -4162727106559522501;
	@%p802 bra 	$L__BB1_1656;
	setp.lt.u64 	%p803, %rd11398, 1883307231910630287;
	mov.b64 	%rd23531, -4162727106559522501;
	mov.u64 	%rd23530, %rd11398;
	mov.u64 	%rd23529, %rd11375;
	mov.u64 	%rd23528, %rd11352;
	@%p803 bra 	$L__BB1_1657;
	setp.ne.s64 	%p804, %rd11398, 1883307231910630287;
	@%p804 bra 	$L__BB1_1656;
	setp.lt.u64 	%p805, %rd11375, 2230234197602682880;
	mov.b64 	%rd23530, 1883307231910630287;
	mov.u64 	%rd23529, %rd11375;
	mov.u64 	%rd23528, %rd11352;
	@%p805 bra 	$L__BB1_1657;
	setp.ne.s64 	%p806, %rd11375, 2230234197602682880;
	@%p806 bra 	$L__BB1_1656;
	setp.lt.u64 	%p807, %rd11352, 1660523435060625408;
	mov.b64 	%rd23529, 2230234197602682880;
	mov.u64 	%rd23528, %rd11352;
	@%p807 bra 	$L__BB1_1657;
	setp.eq.s64 	%p808, %rd11352, 1660523435060625408;
	setp.lt.u64 	%p809, %rd23526, -8860621160618917887;
	and.pred  	%p810, %p808, %p809;
	mov.b64 	%rd23528, 1660523435060625408;
	@%p810 bra 	$L__BB1_1657;
$L__BB1_1656:
	mov.b64 	%rd11487, -8860621160618917887;
	mov.b64 	%rd11488, 1660523435060625408;
	mov.b64 	%rd11489, 2230234197602682880;
	mov.b64 	%rd11490, 1883307231910630287;
	mov.b64 	%rd11491, -4162727106559522501;
	mov.b64 	%rd11492, 121098312706494698;
	// begin inline asm
	sub.cc.u64 %rd23526, %rd23526, %rd11487;
	subc.cc.u64 %rd23528, %rd11352, %rd11488;
	subc.cc.u64 %rd23529, %rd11375, %rd11489;
	subc.cc.u64 %rd23530, %rd11398, %rd11490;
	subc.cc.u64 %rd23531, %rd11421, %rd11491;
	subc.u64 %rd23532, %rd11444, %rd11492;
	// end inline asm
$L__BB1_1657:
	setp.lt.u64 	%p811, %rd23497, %rd23532;
	@%p811 bra 	$L__BB1_1668;
	setp.le.u64 	%p812, %rd23497, %rd23532;
	@%p812 bra 	$L__BB1_1659;
	bra.uni 	$L__BB1_1667;
$L__BB1_1659:
	setp.lt.u64 	%p813, %rd23498, %rd23531;
	@%p813 bra 	$L__BB1_1668;
	setp.gt.u64 	%p814, %rd23498, %rd23531;
	@%p814 bra 	$L__BB1_1667;
	setp.lt.u64 	%p815, %rd23499, %rd23530;
	@%p815 bra 	$L__BB1_1668;
	setp.gt.u64 	%p816, %rd23499, %rd23530;
	@%p816 bra 	$L__BB1_1667;
	setp.lt.u64 	%p817, %rd23500, %rd23529;
	@%p817 bra 	$L__BB1_1668;
	setp.gt.u64 	%p818, %rd23500, %rd23529;
	@%p818 bra 	$L__BB1_1667;
	setp.lt.u64 	%p819, %rd23501, %rd23528;
	@%p819 bra 	$L__BB1_1668;
	setp.gt.u64 	%p820, %rd23501, %rd23528;
	setp.gt.u64 	%p821, %rd23502, %rd23526;
	or.pred  	%p822, %p820, %p821;
	@%p822 bra 	$L__BB1_1667;
	bra.uni 	$L__BB1_1668;
$L__BB1_1667:
	mov.b64 	%rd11505, -8860621160618917887;
	mov.b64 	%rd11506, 1660523435060625408;
	mov.b64 	%rd11507, 2230234197602682880;
	mov.b64 	%rd11508, 1883307231910630287;
	mov.b64 	%rd11509, -4162727106559522501;
	mov.b64 	%rd11510, 121098312706494698;
	// begin inline asm
	add.cc.u64 %rd23526, %rd23526, %rd11505;
	addc.cc.u64 %rd23528, %rd23528, %rd11506;
	addc.cc.u64 %rd23529, %rd23529, %rd11507;
	addc.cc.u64 %rd23530, %rd23530, %rd11508;
	addc.cc.u64 %rd23531, %rd23531, %rd11509;
	addc.u64 %rd23532, %rd23532, %rd11510;
	// end inline asm
$L__BB1_1668:
	// begin inline asm
	sub.cc.u64 %rd23533, %rd23526, %rd23502;
	subc.cc.u64 %rd23534, %rd23528, %rd23501;
	subc.cc.u64 %rd23535, %rd23529, %rd23500;
	subc.cc.u64 %rd23536, %rd23530, %rd23499;
	subc.cc.u64 %rd23537, %rd23531, %rd23498;
	subc.u64 %rd23538, %rd23532, %rd23497;
	// end inline asm
	setp.lt.u64 	%p823, %rd23562, %rd23538;
	@%p823 bra 	$L__BB1_1679;
	setp.le.u64 	%p824, %rd23562, %rd23538;
	@%p824 bra 	$L__BB1_1670;
	bra.uni 	$L__BB1_1678;
$L__BB1_1670:
	setp.lt.u64 	%p825, %rd23561, %rd23537;
	@%p825 bra 	$L__BB1_1679;
	setp.gt.u64 	%p826, %rd23561, %rd23537;
	@%p826 bra 	$L__BB1_1678;
	setp.lt.u64 	%p827, %rd23560, %rd23536;
	@%p827 bra 	$L__BB1_1679;
	setp.gt.u64 	%p828, %rd23560, %rd23536;
	@%p828 bra 	$L__BB1_1678;
	setp.lt.u64 	%p829, %rd23559, %rd23535;
	@%p829 bra 	$L__BB1_1679;
	setp.gt.u64 	%p830, %rd23559, %rd23535;
	@%p830 bra 	$L__BB1_1678;
	setp.lt.u64 	%p831, %rd23558, %rd23534;
	@%p831 bra 	$L__BB1_1679;
	setp.gt.u64 	%p832, %rd23558, %rd23534;
	setp.gt.u64 	%p833, %rd23520, %rd23533;
	or.pred  	%p834, %p832, %p833;
	@%p834 bra 	$L__BB1_1678;
	bra.uni 	$L__BB1_1679;
$L__BB1_1678:
	mov.b64 	%rd11541, -8860621160618917887;
	mov.b64 	%rd11542, 1660523435060625408;
	mov.b64 	%rd11543, 2230234197602682880;
	mov.b64 	%rd11544, 1883307231910630287;
	mov.b64 	%rd11545, -4162727106559522501;
	mov.b64 	%rd11546, 121098312706494698;
	// begin inline asm
	add.cc.u64 %rd23533, %rd23533, %rd11541;
	addc.cc.u64 %rd23534, %rd23534, %rd11542;
	addc.cc.u64 %rd23535, %rd23535, %rd11543;
	addc.cc.u64 %rd23536, %rd23536, %rd11544;
	addc.cc.u64 %rd23537, %rd23537, %rd11545;
	addc.u64 %rd23538, %rd23538, %rd11546;
	// end inline asm
$L__BB1_1679:
	// begin inline asm
	sub.cc.u64 %rd23539, %rd23533, %rd23520;
	subc.cc.u64 %rd23540, %rd23534, %rd23558;
	subc.cc.u64 %rd23541, %rd23535, %rd23559;
	subc.cc.u64 %rd23542, %rd23536, %rd23560;
	subc.cc.u64 %rd23543, %rd23537, %rd23561;
	subc.u64 %rd23544, %rd23538, %rd23562;
	// end inline asm
	setp.lt.u64 	%p835, %rd23562, %rd23544;
	@%p835 bra 	$L__BB1_1690;
	setp.le.u64 	%p836, %rd23562, %rd23544;
	@%p836 bra 	$L__BB1_1681;
	bra.uni 	$L__BB1_1689;
$L__BB1_1681:
	setp.lt.u64 	%p837, %rd23561, %rd23543;
	@%p837 bra 	$L__BB1_1690;
	setp.gt.u64 	%p838, %rd23561, %rd23543;
	@%p838 bra 	$L__BB1_1689;
	setp.lt.u64 	%p839, %rd23560, %rd23542;
	@%p839 bra 	$L__BB1_1690;
	setp.gt.u64 	%p840, %rd23560, %rd23542;
	@%p840 bra 	$L__BB1_1689;
	setp.lt.u64 	%p841, %rd23559, %rd23541;
	@%p841 bra 	$L__BB1_1690;
	setp.gt.u64 	%p842, %rd23559, %rd23541;
	@%p842 bra 	$L__BB1_1689;
	setp.lt.u64 	%p843, %rd23558, %rd23540;
	@%p843 bra 	$L__BB1_1690;
	setp.gt.u64 	%p844, %rd23558, %rd23540;
	setp.gt.u64 	%p845, %rd23520, %rd23539;
	or.pred  	%p846, %p844, %p845;
	@%p846 bra 	$L__BB1_1689;
	bra.uni 	$L__BB1_1690;
$L__BB1_1689:
	mov.b64 	%rd11577, -8860621160618917887;
	mov.b64 	%rd11578, 1660523435060625408;
	mov.b64 	%rd11579, 2230234197602682880;
	mov.b64 	%rd11580, 1883307231910630287;
	mov.b64 	%rd11581, -4162727106559522501;
	mov.b64 	%rd11582, 121098312706494698;
	// begin inline asm
	add.cc.u64 %rd23539, %rd23539, %rd11577;
	addc.cc.u64 %rd23540, %rd23540, %rd11578;
	addc.cc.u64 %rd23541, %rd23541, %rd11579;
	addc.cc.u64 %rd23542, %rd23542, %rd11580;
	addc.cc.u64 %rd23543, %rd23543, %rd11581;
	addc.u64 %rd23544, %rd23544, %rd11582;
	// end inline asm
$L__BB1_1690:
	// begin inline asm
	sub.cc.u64 %rd23616, %rd23539, %rd23520;
	subc.cc.u64 %rd23615, %rd23540, %rd23558;
	subc.cc.u64 %rd23614, %rd23541, %rd23559;
	subc.cc.u64 %rd23613, %rd23542, %rd23560;
	subc.cc.u64 %rd23612, %rd23543, %rd23561;
	subc.u64 %rd23611, %rd23544, %rd23562;
	// end inline asm
	// begin inline asm
	{
	.reg .u64 c;
	.reg .u64 nc;
	.reg .u64 t;
	mad.lo.cc.u64 %rd11637, %rd23460, %rd23502, 0;
	madc.hi.cc.u64 c, %rd23460, %rd23502, 0;
	madc.lo.cc.u64 %rd11659, %rd23460, %rd23501, c;
	madc.hi.cc.u64 c, %rd23460, %rd23501, 0;
	madc.lo.cc.u64 %rd11660, %rd23460, %rd23500, c;
	madc.hi.cc.u64 c, %rd23460, %rd23500, 0;
	madc.lo.cc.u64 %rd11661, %rd23460, %rd23499, c;
	madc.hi.cc.u64 c, %rd23460, %rd23499, 0;
	madc.lo.cc.u64 %rd11662, %rd23460, %rd23498, c;
	madc.hi.cc.u64 c, %rd23460, %rd23498, 0;
	madc.lo.cc.u64 %rd11663, %rd23460, %rd23497, c;
	madc.hi.u64 %rd23550, %rd23460, %rd23497, 0;
	mad.lo.cc.u64 %rd11659, %rd23459, %rd23502, %rd11659;
	madc.hi.cc.u64 c, %rd23459, %rd23502, 0;
	addc.cc.u64 t, %rd11660, c;
	addc.u64 nc, 0, 0;
	mad.lo.cc.u64 %rd11660, %rd23459, %rd23501, t;
	madc.hi.cc.u64 c, %rd23459, %rd23501, nc;
	addc.cc.u64 t, %rd11661, c;
	addc.u64 nc, 0, 0;
	mad.lo.cc.u64 %rd11661, %rd23459, %rd23500, t;
	madc.hi.cc.u64 c, %rd23459, %rd23500, nc;
	addc.cc.u64 t, %rd11662, c;
	addc.u64 nc, 0, 0;
	mad.lo.cc.u64 %rd11662, %rd23459, %rd23499, t;
	madc.hi.cc.u64 c, %rd23459, %rd23499, nc;
	addc.cc.u64 t, %rd11663, c;
	addc.u64 nc, 0, 0;
	mad.lo.cc.u64 %rd11663, %rd23459, %rd23498, t;
	madc.hi.cc.u64 c, %rd23459, %rd23498, nc;
	addc.cc.u64 t, %rd23550, c;
	addc.u64 nc, 0, 0;
	mad.lo.cc.u64 %rd23550, %rd23459, %rd23497, t;
	madc.hi.u64 %rd11687, %rd23459, %rd23497, nc;
	mad.lo.cc.u64 %rd11660, %rd23458, %rd23502, %rd11660;
	madc.hi.cc.u64 c, %rd23458, %rd23502, 0;
	addc.cc.u64 t, %rd11661, c;
	addc.u64 nc, 0, 0;
	mad.lo.cc.u64 %rd11661, %rd23458, %rd23501, t;
	madc.hi.cc.u64 c, %rd23458, %rd23501, nc;
	addc.cc.u64 t, %rd11662, c;
	addc.u64 nc, 0, 0;
	mad.lo.cc.u64 %rd11662, %rd23458, %rd23500, t;
	madc.hi.cc.u64 c, %rd23458, %rd23500, nc;
	addc.cc.u64 t, %rd11663, c;
	addc.u64 nc, 0, 0;
	mad.lo.cc.u64 %rd11663, %rd23458, %rd23499, t;
	madc.hi.cc.u64 c, %rd23458, %rd23499, nc;
	addc.cc.u64 t, %rd23550, c;
	addc.u64 nc, 0, 0;
	mad.lo.cc.u64 %rd23550, %rd23458, %rd23498, t;
	madc.hi.cc.u64 c, %rd23458, %rd23498, nc;
	addc.cc.u64 t, %rd11687, c;
	addc.u64 nc, 0, 0;
	mad.lo.cc.u64 %rd11687, %rd23458, %rd23497, t;
	madc.hi.u64 %rd11710, %rd23458, %rd23497, nc;
	mad.lo.cc.u64 %rd11661, %rd23457, %rd23502, %rd11661;
	madc.hi.cc.u64 c, %rd23457, %rd23502, 0;
	addc.cc.u64 t, %rd11662, c;
	addc.u64 nc, 0, 0;
	mad.lo.cc.u64 %rd11662, %rd23457, %rd23501, t;
	madc.hi.cc.u64 c, %rd23457, %rd23501, nc;
	addc.cc.u64 t, %rd11663, c;
	addc.u64 nc, 0, 0;
	mad.lo.cc.u64 %rd11663, %rd23457, %rd23500, t;
	madc.hi.cc.u64 c, %rd23457, %rd23500, nc;
	addc.cc.u64 t, %rd23550, c;
	addc.u64 nc, 0, 0;
	mad.lo.cc.u64 %rd23550, %rd23457, %rd23499, t;
	madc.hi.cc.u64 c, %rd23457, %rd23499, nc;
	addc.cc.u64 t, %rd11687, c;
	addc.u64 nc, 0, 0;
	mad.lo.cc.u64 %rd11687, %rd23457, %rd23498, t;
	madc.hi.cc.u64 c, %rd23457, %rd23498, nc;
	addc.cc.u64 t, %rd11710, c;
	addc.u64 nc, 0, 0;
	mad.lo.cc.u64 %rd11710, %rd23457, %rd23497, t;
	madc.hi.u64 %rd11733, %rd23457, %rd23497, nc;
	mad.lo.cc.u64 %rd11662, %rd23456, %rd23502, %rd11662;
	madc.hi.cc.u64 c, %rd23456, %rd23502, 0;
	addc.cc.u64 t, %rd11663, c;
	addc.u64 nc, 0, 0;
	mad.lo.cc.u64 %rd11663, %rd23456, %rd23501, t;
	madc.hi.cc.u64 c, %rd23456, %rd23501, nc;
	addc.cc.u64 t, %rd23550, c;
	addc.u64 nc, 0, 0;
	mad.lo.cc.u64 %rd23550, %rd23456, %rd23500, t;
	madc.hi.cc.u64 c, %rd23456, %rd23500, nc;
	addc.cc.u64 t, %rd11687, c;
	addc.u64 nc, 0, 0;
	mad.lo.cc.u64 %rd11687, %rd23456, %rd23499, t;
	madc.hi.cc.u64 c, %rd23456, %rd23499, nc;
	addc.cc.u64 t, %rd11710, c;
	addc.u64 nc, 0, 0;
	mad.lo.cc.u64 %rd11710, %rd23456, %rd23498, t;
	madc.hi.cc.u64 c, %rd23456, %rd23498, nc;
	addc.cc.u64 t, %rd11733, c;
	addc.u64 nc, 0, 0;
	mad.lo.cc.u64 %rd11733, %rd23456, %rd23497, t;
	madc.hi.u64 %rd11756, %rd23456, %rd23497, nc;
	mad.lo.cc.u64 %rd11663, %rd23455, %rd23502, %rd11663;
	madc.hi.cc.u64 c, %rd23455, %rd23502, 0;
	addc.cc.u64 t, %rd23550, c;
	addc.u64 nc, 0, 0;
	mad.lo.cc.u64 %rd23550, %rd23455, %rd23501, t;
	madc.hi.cc.u64 c, %rd23455, %rd23501, nc;
	addc.cc.u64 t, %rd11687, c;
	addc.u64 nc, 0, 0;
	mad.lo.cc.u64 %rd11687, %rd23455, %rd23500, t;
	madc.hi.cc.u64 c, %rd23455, %rd23500, nc;
	addc.cc.u64 t, %rd11710, c;
	addc.u64 nc, 0, 0;
	mad.lo.cc.u64 %rd11710, %rd23455, %rd23499, t;
	madc.hi.cc.u64 c, %rd23455, %rd23499, nc;
	addc.cc.u64 t, %rd11733, c;
	addc.u64 nc, 0, 0;
	mad.lo.cc.u64 %rd11733, %rd23455, %rd23498, t;
	madc.hi.cc.u64 c, %rd23455, %rd23498, nc;
	addc.cc.u64 t, %rd11756, c;
	addc.u64 nc, 0, 0;
	mad.lo.cc.u64 %rd11756, %rd23455, %rd23497, t;
	madc.hi.u64 %rd11757, %rd23455, %rd23497, nc;
	}
	// end inline asm
	mul.lo.s64 	%rd11651, %rd11637, -8860621160618917889;
	mov.b64 	%rd11759, -8860621160618917887;
	mov.b64 	%rd11760, 1660523435060625408;
	mov.b64 	%rd11761, 2230234197602682880;
	mov.b64 	%rd11762, 1883307231910630287;
	mov.b64 	%rd11763, -4162727106559522501;
	mov.b64 	%rd11764, 121098312706494698;
	// begin inline asm
	{
	.reg .u64 c;
	.reg .u64 t;
	.reg .u64 nc;
	mad.lo.cc.u64 c, %rd11651, %rd11759, %rd11637;
	madc.hi.cc.u64 c, %rd11651, %rd11759, 0;
	addc.cc.u64 t, %rd11659, c;
	addc.u64 nc, 0, 0;
	mad.lo.cc.u64 %rd11659, %rd11651, %rd11760, t;
	madc.hi.cc.u64 c, %rd11651, %rd11760, nc;
	addc.cc.u64 t, %rd11660, c;
	addc.u64 nc, 0, 0;
	mad.lo.cc.u64 %rd11660, %rd11651, %rd11761, t;
	madc.hi.cc.u64 c, %rd11651, %rd11761, nc;
	addc.cc.u64 t, %rd11661, c;
	addc.u64 nc, 0, 0;
	mad.lo.cc.u64 %rd11661, %rd11651, %rd11762, t;
	madc.hi.cc.u64 c, %rd11651, %rd11762, nc;
	addc.cc.u64 t, %rd11662, c;
	addc.u64 nc, 0, 0;
	mad.lo.cc.u64 %rd11662, %rd11651, %rd11763, t;
	madc.hi.cc.u64 c, %rd11651, %rd11763, nc;
	addc.cc.u64 t, %rd11663, c;
	addc.u64 nc, 0, 0;
	mad.lo.cc.u64 %rd11663, %rd11651, %rd11764, t;
	madc.hi.cc.u64 c, %rd11651, %rd11764, nc;
	addc.cc.u64 %rd23550, %rd23550, c;
	addc.u64 %rd11689, 0, 0;
	}
	// end inline asm
	mul.lo.s64 	%rd11673, %rd11659, -8860621160618917889;
	// begin inline asm
	{
	.reg .u64 c;
	.reg .u64 t;
	.reg .u64 nc;
	mad.lo.cc.u64 c, %rd11673, %rd11759, %rd11659;
	madc.hi.cc.u64 c, %rd11673, %rd11759, 0;
	addc.cc.u64 t, %rd11660, c;
	addc.u64 nc, 0, 0;
	mad.lo.cc.u64 %rd11660, %rd11673, %rd11760, t;
	madc.hi.cc.u64 c, %rd11673, %rd11760, nc;
	addc.cc.u64 t, %rd11661, c;
	addc.u64 nc, 0, 0;
	mad.lo.cc.u64 %rd11661, %rd11673, %rd11761, t;
	madc.hi.cc.u64 c, %rd11673, %rd11761, nc;
	addc.cc.u64 t, %rd11662, c;
	addc.u64 nc, 0, 0;
	mad.lo.cc.u64 %rd11662, %rd11673, %rd11762, t;
	madc.hi.cc.u64 c, %rd11673, %rd11762, nc;
	addc.cc.u64 t, %rd11663, c;
	addc.u64 nc, 0, 0;
	mad.lo.cc.u64 %rd11663, %rd11673, %rd11763, t;
	madc.hi.cc.u64 c, %rd11673, %rd11763, nc;
	addc.cc.u64 t, %rd23550, c;
	addc.u64 nc, 0, 0;
	mad.lo.cc.u64 %rd23550, %rd11673, %rd11764, t;
	madc.hi.cc.u64 c, %rd11673, %rd11764, nc;
	addc.cc.u64 c, c, %rd11689;
	addc.u64 nc, 0, 0;
	addc.cc.u64 %rd11687, %rd11687, c;
	addc.u64 %rd11689, nc, 0;
	}
	// end inline asm
	mul.lo.s64 	%rd11696, %rd11660, -8860621160618917889;
	// begin inline asm
	{
	.reg .u64 c;
	.reg .u64 t;
	.reg .u64 nc;
	mad.lo.cc.u64 c, %rd11696, %rd11759, %rd11660;
	madc.hi.cc.u64 c, %rd11696, %rd11759, 0;
	addc.cc.u64 t, %rd11661, c;
	addc.u64 nc, 0, 0;
	mad.lo.cc.u64 %rd11661, %rd11696, %rd11760, t;
	madc.hi.cc.u64 c, %rd11696, %rd11760, nc;
	addc.cc.u64 t, %rd11662, c;
	addc.u64 nc, 0, 0;
	mad.lo.cc.u64 %rd11662, %rd11696, %rd11761, t;
	madc.hi.cc.u64 c, %rd11696, %rd11761, nc;
	addc.cc.u64 t, %rd11663, c;
	addc.u64 nc, 0, 0;
	mad.lo.cc.u64 %rd11663, %rd11696, %rd11762, t;
	madc.hi.cc.u64 c, %rd11696, %rd11762, nc;
	addc.cc.u64 t, %rd23550, c;
	addc.u64 nc, 0, 0;
	mad.lo.cc.u64 %rd23550, %rd11696, %rd11763, t;
	madc.hi.cc.u64 c, %rd11696, %rd11763, nc;
	addc.cc.u64 t, %rd11687, c;
	addc.u64 nc, 0, 0;
	mad.lo.cc.u64 %rd11687, %rd11696, %rd11764, t;
	madc.hi.cc.u64 c, %rd11696, %rd11764, nc;
	addc.cc.u64 c, c, %rd11689;
	addc.u64 nc, 0, 0;
	addc.cc.u64 %rd11710, %rd11710, c;
	addc.u64 %rd11689, nc, 0;
	}
	// end inline asm
	mul.lo.s64 	%rd11719, %rd11661, -8860621160618917889;
	// begin inline asm
	{
	.reg .u64 c;
	.reg .u64 t;
	.reg .u64 nc;
	mad.lo.cc.u64 c, %rd11719, %rd11759, %rd11661;
	madc.hi.cc.u64 c, %rd11719, %rd11759, 0;
	addc.cc.u64 t, %rd11662, c;
	addc.u64 nc, 0, 0;
	mad.lo.cc.u64 %rd11662, %rd11719, %rd11760, t;
	madc.hi.cc.u64 c, %rd11719, %rd11760, nc;
	addc.cc.u64 t, %rd11663, c;
	addc.u64 nc, 0, 0;
	mad.lo.cc.u64 %rd11663, %rd11719, %rd11761, t;
	madc.hi.cc.u64 c, %rd11719, %rd11761, nc;
	addc.cc.u64 t, %rd23550, c;
	addc.u64 nc, 0, 0;
	mad.lo.cc.u64 %rd23550, %rd11719, %rd11762, t;
	madc.hi.cc.u64 c, %rd11719, %rd11762, nc;
	addc.cc.u64 t, %rd11687, c;
	addc.u64 nc, 0, 0;
	mad.lo.cc.u64 %rd11687, %rd11719, %rd11763, t;
	madc.hi.cc.u64 c, %rd11719, %rd11763, nc;
	addc.cc.u64 t, %rd11710, c;
	addc.u64 nc, 0, 0;
	mad.lo.cc.u64 %rd11710, %rd11719, %rd11764, t;
	madc.hi.cc.u64 c, %rd11719, %rd11764, nc;
	addc.cc.u64 c, c, %rd11689;
	addc.u64 nc, 0, 0;
	addc.cc.u64 %rd11733, %rd11733, c;
	addc.u64 %rd11689, nc, 0;
	}
	// end inline asm
	mul.lo.s64 	%rd11742, %rd11662, -8860621160618917889;
	// begin inline asm
	{
	.reg .u64 c;
	.reg .u64 t;
	.reg .u64 nc;
	mad.lo.cc.u64 c, %rd11742, %rd11759, %rd11662;
	madc.hi.cc.u64 c, %rd11742, %rd11759, 0;
	addc.cc.u64 t, %rd11663, c;
	addc.u64 nc, 0, 0;
	mad.lo.cc.u64 %rd11663, %rd11742, %rd11760, t;
	madc.hi.cc.u64 c, %rd11742, %rd11760, nc;
	addc.cc.u64 t, %rd23550, c;
	addc.u64 nc, 0, 0;
	mad.lo.cc.u64 %rd23550, %rd11742, %rd11761, t;
	madc.hi.cc.u64 c, %rd11742, %rd11761, nc;
	addc.cc.u64 t, %rd11687, c;
	addc.u64 nc, 0, 0;
	mad.lo.cc.u64 %rd11687, %rd11742, %rd11762, t;
	madc.hi.cc.u64 c, %rd11742, %rd11762, nc;
	addc.cc.u64 t, %rd11710, c;
	addc.u64 nc, 0, 0;
	mad.lo.cc.u64 %rd11710, %rd11742, %rd11763, t;
	madc.hi.cc.u64 c, %rd11742, %rd11763, nc;
	addc.cc.u64 t, %rd11733, c;
	addc.u64 nc, 0, 0;
	mad.lo.cc.u64 %rd11733, %rd11742, %rd11764, t;
	madc.hi.cc.u64 c, %rd11742, %rd11764, nc;
	addc.cc.u64 c, c, %rd11689;
	addc.u64 nc, 0, 0;
	addc.cc.u64 %rd11756, %rd11756, c;
	addc.u64 %rd11689, nc, 0;
	}
	// end inline asm
	mul.lo.s64 	%rd11765, %rd11663, -8860621160618917889;
	// begin inline asm
	{
	.reg .u64 c;
	.reg .u64 t;
	.reg .u64 nc;
	mad.lo.cc.u64 c, %rd11765, %rd11759, %rd11663;
	madc.hi.cc.u64 c, %rd11765, %rd11759, 0;
	addc.cc.u64 t, %rd23550, c;
	addc.u64 nc, 0, 0;
	mad.lo.cc.u64 %rd23550, %rd11765, %rd11760, t;
	madc.hi.cc.u64 c, %rd11765, %rd11760, nc;
	addc.cc.u64 t, %rd11687, c;
	addc.u64 nc, 0, 0;
	mad.lo.cc.u64 %rd11687, %rd11765, %rd11761, t;
	madc.hi.cc.u64 c, %rd11765, %rd11761, nc;
	addc.cc.u64 t, %rd11710, c;
	addc.u64 nc, 0, 0;
	mad.lo.cc.u64 %rd11710, %rd11765, %rd11762, t;
	madc.hi.cc.u64 c, %rd11765, %rd11762, nc;
	addc.cc.u64 t, %rd11733, c;
	addc.u64 nc, 0, 0;
	mad.lo.cc.u64 %rd11733, %rd11765, %rd11763, t;
	madc.hi.cc.u64 c, %rd11765, %rd11763, nc;
	addc.cc.u64 t, %rd11756, c;
	addc.u64 nc, 0, 0;
	mad.lo.cc.u64 %rd11756, %rd11765, %rd11764, t;
	madc.hi.cc.u64 c, %rd11765, %rd11764, nc;
	addc.cc.u64 c, c, %rd11689;
	add.u64 %rd11757, %rd11757, c;
	}
	// end inline asm
	setp.lt.u64 	%p847, %rd11757, 121098312706494698;
	mov.u64 	%rd23545, %rd11757;
	mov.u64 	%rd23546, %rd11756;
	mov.u64 	%rd23547, %rd11733;
	mov.u64 	%rd23548, %rd11710;
	mov.u64 	%rd23549, %rd11687;
	@%p847 bra 	$L__BB1_1701;
	setp.ne.s64 	%p848, %rd11757, 121098312706494698;
	@%p848 bra 	$L__BB1_1700;
	setp.lt.u64 	%p849, %rd11756, -4162727106559522501;
	mov.b64 	%rd23545, 121098312706494698;
	mov.u64 	%rd23546, %rd11756;
	mov.u64 	%rd23547, %rd11733;
	mov.u64 	%rd23548, %rd11710;
	mov.u64 	%rd23549, %rd11687;
	@%p849 bra 	$L__BB1_1701;
	setp.ne.s64 	%p850, %rd11756, -4162727106559522501;
	@%p850 bra 	$L__BB1_1700;
	setp.lt.u64 	%p851, %rd11733, 1883307231910630287;
	mov.b64 	%rd23546, -4162727106559522501;
	mov.u64 	%rd23547, %rd11733;
	mov.u64 	%rd23548, %rd11710;
	mov.u64 	%rd23549, %rd11687;
	@%p851 bra 	$L__BB1_1701;
	setp.ne.s64 	%p852, %rd11733, 1883307231910630287;
	@%p852 bra 	$L__BB1_1700;
	setp.lt.u64 	%p853, %rd11710, 2230234197602682880;
	mov.b64 	%rd23547, 1883307231910630287;
	mov.u64 	%rd23548, %rd11710;
	mov.u64 	%rd23549, %rd11687;
	@%p853 bra 	$L__BB1_1701;
	setp.ne.s64 	%p854, %rd11710, 2230234197602682880;
	@%p854 bra 	$L__BB1_1700;
	setp.lt.u64 	%p855, %rd11687, 1660523435060625408;
	mov.b64 	%rd23548, 2230234197602682880;
	mov.u64 	%rd23549, %rd11687;
	@%p855 bra 	$L__BB1_1701;
	setp.eq.s64 	%p856, %rd11687, 1660523435060625408;
	setp.lt.u64 	%p857, %rd23550, -8860621160618917887;
	and.pred  	%p858, %p856, %p857;
	mov.b64 	%rd23549, 1660523435060625408;
	@%p858 bra 	$L__BB1_1701;
$L__BB1_1700:
	mov.b64 	%rd11800, -8860621160618917887;
	mov.b64 	%rd11801, 1660523435060625408;
	mov.b64 	%rd11802, 2230234197602682880;
	mov.b64 	%rd11803, 1883307231910630287;
	mov.b64 	%rd11804, -4162727106559522501;
	mov.b64 	%rd11805, 121098312706494698;
	// begin inline asm
	sub.cc.u64 %rd23550, %rd23550, %rd11800;
	subc.cc.u64 %rd23549, %rd11687, %rd11801;
	subc.cc.u64 %rd23548, %rd11710, %rd11802;
	subc.cc.u64 %rd23547, %rd11733, %rd11803;
	subc.cc.u64 %rd23546, %rd11756, %rd11804;
	subc.u64 %rd23545, %rd11757, %rd11805;
	// end inline asm
$L__BB1_1701:
	// begin inline asm
	add.cc.u64 %rd23556, %rd23550, %rd23550;
	addc.cc.u64 %rd11807, %rd23549, %rd23549;
	addc.cc.u64 %rd11808, %rd23548, %rd23548;
	addc.cc.u64 %rd11809, %rd23547, %rd23547;
	addc.cc.u64 %rd11810, %rd23546, %rd23546;
	addc.u64 %rd11811, %rd23545, %rd23545;
	// end inline asm
	setp.lt.u64 	%p859, %rd11811, 121098312706494698;
	mov.u64 	%rd23551, %rd11811;
	mov.u64 	%rd23552, %rd11810;
	mov.u64 	%rd23553, %rd11809;
	mov.u64 	%rd23554, %rd11808;
	mov.u64 	%rd23555, %rd11807;
	@%p859 bra 	$L__BB1_1712;
	setp.ne.s64 	%p860, %rd11811, 121098312706494698;
	@%p860 bra 	$L__BB1_1711;
	setp.lt.u64 	%p861, %rd11810, -4162727106559522501;
	mov.b64 	%rd23551, 121098312706494698;
	mov.u64 	%rd23552, %rd11810;
	mov.u64 	%rd23553, %rd11809;
	mov.u64 	%rd23554, %rd11808;
	mov.u64 	%rd23555, %rd11807;
	@%p861 bra 	$L__BB1_1712;
	setp.ne.s64 	%p862, %rd11810, -4162727106559522501;
	@%p862 bra 	$L__BB1_1711;
	setp.lt.u64 	%p863, %rd11809, 1883307231910630287;
	mov.b64 	%rd23552, -4162727106559522501;
	mov.u64 	%rd23553, %rd11809;
	mov.u64 	%rd23554, %rd11808;
	mov.u64 	%rd23555, %rd11807;
	@%p863 bra 	$L__BB1_1712;
	setp.ne.s64 	%p864, %rd11809, 1883307231910630287;
	@%p864 bra 	$L__BB1_1711;
	setp.lt.u64 	%p865, %rd11808, 2230234197602682880;
	mov.b64 	%rd23553, 1883307231910630287;
	mov.u64 	%rd23554, %rd11808;
	mov.u64 	%rd23555, %rd11807;
	@%p865 bra 	$L__BB1_1712;
	setp.ne.s64 	%p866, %rd11808, 2230234197602682880;
	@%p866 bra 	$L__BB1_1711;
	setp.lt.u64 	%p867, %rd11807, 1660523435060625408;
	mov.b64 	%rd23554, 2230234197602682880;
	mov.u64 	%rd23555, %rd11807;
	@%p867 bra 	$L__BB1_1712;
	setp.eq.s64 	%p868, %rd11807, 1660523435060625408;
	setp.lt.u64 	%p869, %rd23556, -8860621160618917887;
	and.pred  	%p870, %p868, %p869;
	mov.b64 	%rd23555, 1660523435060625408;
	@%p870 bra 	$L__BB1_1712;
$L__BB1_1711:
	mov.b64 	%rd11851, -8860621160618917887;
	mov.b64 	%rd11852, 1660523435060625408;
	mov.b64 	%rd11853, 2230234197602682880;
	mov.b64 	%rd11854, 1883307231910630287;
	mov.b64 	%rd11855, -4162727106559522501;
	mov.b64 	%rd11856, 121098312706494698;
	// begin inline asm
	sub.cc.u64 %rd23556, %rd23556, %rd11851;
	subc.cc.u64 %rd23555, %rd11807, %rd11852;
	subc.cc.u64 %rd23554, %rd11808, %rd11853;
	subc.cc.u64 %rd23553, %rd11809, %rd11854;
	subc.cc.u64 %rd23552, %rd11810, %rd11855;
	subc.u64 %rd23551, %rd11811, %rd11856;
	// end inline asm
$L__BB1_1712:
	setp.lt.u64 	%p871, %rd23611, %rd23562;
	@%p871 bra 	$L__BB1_1723;
	setp.le.u64 	%p872, %rd23611, %rd23562;
	@%p872 bra 	$L__BB1_1714;
	bra.uni 	$L__BB1_1722;
$L__BB1_1714:
	setp.lt.u64 	%p873, %rd23612, %rd23561;
	@%p873 bra 	$L__BB1_1723;
	setp.gt.u64 	%p874, %rd23612, %rd23561;
	@%p874 bra 	$L__BB1_1722;
	setp.lt.u64 	%p875, %rd23613, %rd23560;
	@%p875 bra 	$L__BB1_1723;
	setp.gt.u64 	%p876, %rd23613, %rd23560;
	@%p876 bra 	$L__BB1_1722;
	setp.lt.u64 	%p877, %rd23614, %rd23559;
	@%p877 bra 	$L__BB1_1723;
	setp.gt.u64 	%p878, %rd23614, %rd23559;
	@%p878 bra 	$L__BB1_1722;
	setp.lt.u64 	%p879, %rd23615, %rd23558;
	@%p879 bra 	$L__BB1_1723;
	setp.gt.u64 	%p880, %rd23615, %rd23558;
	setp.gt.u64 	%p881, %rd23616, %rd23520;
	or.pred  	%p882, %p880, %p881;
	@%p882 bra 	$L__BB1_1722;
	bra.uni 	$L__BB1_1723;
$L__BB1_1722:
	mov.b64 	%rd11869, -8860621160618917887;
	mov.b64 	%rd11870, 1660523435060625408;
	mov.b64 	%rd11871, 2230234197602682880;
	mov.b64 	%rd11872, 1883307231910630287;
	mov.b64 	%rd11873, -4162727106559522501;
	mov.b64 	%rd11874, 121098312706494698;
	// begin inline asm
	add.cc.u64 %rd23520, %rd23520, %rd11869;
	addc.cc.u64 %rd23558, %rd23558, %rd11870;
	addc.cc.u64 %rd23559, %rd23559, %rd11871;
	addc.cc.u64 %rd23560, %rd23560, %rd11872;
	addc.cc.u64 %rd23561, %rd23561, %rd11873;
	addc.u64 %rd23562, %rd23562, %rd11874;
	// end inline asm
$L__BB1_1723:
	// begin inline asm
	sub.cc.u64 %rd11875, %rd23520, %rd23616;
	subc.cc.u64 %rd11876, %rd23558, %rd23615;
	subc.cc.u64 %rd11877, %rd23559, %rd23614;
	subc.cc.u64 %rd11878, %rd23560, %rd23613;
	subc.cc.u64 %rd11879, %rd23561, %rd23612;
	subc.u64 %rd11880, %rd23562, %rd23611;
	// end inline asm
	// begin inline asm
	{
	.reg .u64 c;
	.reg .u64 nc;
	.reg .u64 t;
	mad.lo.cc.u64 %rd11929, %rd11875, %rd23514, 0;
	madc.hi.cc.u64 c, %rd11875, %rd23514, 0;
	madc.lo.cc.u64 %rd11951, %rd11875, %rd23513, c;
	madc.hi.cc.u64 c, %rd11875, %rd23513, 0;
	madc.lo.cc.u64 %rd11952, %rd11875, %rd23512, c;
	madc.hi.cc.u64 c, %rd11875, %rd23512, 0;
	madc.lo.cc.u64 %rd11953, %rd11875, %rd23511, c;
	madc.hi.cc.u64 c, %rd11875, %rd23511, 0;
	madc.lo.cc.u64 %rd11954, %rd11875, %rd23510, c;
	madc.hi.cc.u64 c, %rd11875, %rd23510, 0;
	madc.lo.cc.u64 %rd11955, %rd11875, %rd23509, c;
	madc.hi.u64 %rd23568, %rd11875, %rd23509, 0;
	mad.lo.cc.u64 %rd11951, %rd11876, %rd23514, %rd11951;
	madc.hi.cc.u64 c, %rd11876, %rd23514, 0;
	addc.cc.u64 t, %rd11952, c;
	addc.u64 nc, 0, 0;
	mad.lo.cc.u64 %rd11952, %rd11876, %rd23513, t;
	madc.hi.cc.u64 c, %rd11876, %rd23513, nc;
	addc.cc.u64 t, %rd11953, c;
	addc.u64 nc, 0, 0;
	mad.lo.cc.u64 %rd11953, %rd11876, %rd23512, t;
	madc.hi.cc.u64 c, %rd11876, %rd23512, nc;
	addc.cc.u64 t, %rd11954, c;
	addc.u64 nc, 0, 0;
	mad.lo.cc.u64 %rd11954, %rd11876, %rd23511, t;
	madc.hi.cc.u64 c, %rd11876, %rd23511, nc;
	addc.cc.u64 t, %rd11955, c;
	addc.u64 nc, 0, 0;
	mad.lo.cc.u64 %rd11955, %rd11876, %rd23510, t;
	madc.hi.cc.u64 c, %rd11876, %rd23510, nc;
	addc.cc.u64 t, %rd23568, c;
	addc.u64 nc, 0, 0;
	mad.lo.cc.u64 %rd23568, %rd11876, %rd23509, t;
	madc.hi.u64 %rd11979, %rd11876, %rd23509, nc;
	mad.lo.cc.u64 %rd11952, %rd11877, %rd23514, %rd11952;
	madc.hi.cc.u64 c, %rd11877, %rd23514, 0;
	addc.cc.u64 t, %rd11953, c;
	addc.u64 nc, 0, 0;
	mad.lo.cc.u64 %rd11953, %rd11877, %rd23513, t;
	madc.hi.cc.u64 c, %rd11877, %rd23513, nc;
	addc.cc.u64 t, %rd11954, c;
	addc.u64 nc, 0, 0;
	mad.lo.cc.u64 %rd11954, %rd11877, %rd23512, t;
	madc.hi.cc.u64 c, %rd11877, %rd23512, nc;
	addc.cc.u64 t, %rd11955, c;
	addc.u64 nc, 0, 0;
	mad.lo.cc.u64 %rd11955, %rd11877, %rd23511, t;
	madc.hi.cc.u64 c, %rd11877, %rd23511, nc;
	addc.cc.u64 t, %rd23568, c;
	addc.u64 nc, 0, 0;
	mad.lo.cc.u64 %rd23568, %rd11877, %rd23510, t;
	madc.hi.cc.u64 c, %rd11877, %rd23510, nc;
	addc.cc.u64 t, %rd11979, c;
	addc.u64 nc, 0, 0;
	mad.lo.cc.u64 %rd11979, %rd11877, %rd23509, t;
	madc.hi.u64 %rd12002, %rd11877, %rd23509, nc;
	mad.lo.cc.u64 %rd11953, %rd11878, %rd23514, %rd11953;
	madc.hi.cc.u64 c, %rd11878, %rd23514, 0;
	addc.cc.u64 t, %rd11954, c;
	addc.u64 nc, 0, 0;
	mad.lo.cc.u64 %rd11954, %rd11878, %rd23513, t;
	madc.hi.cc.u64 c, %rd11878, %rd23513, nc;
	addc.cc.u64 t, %rd11955, c;
	addc.u64 nc, 0, 0;
	mad.lo.cc.u64 %rd11955, %rd11878, %rd23512, t;
	madc.hi.cc.u64 c, %rd11878, %rd23512, nc;
	addc.cc.u64 t, %rd23568, c;
	addc.u64 nc, 0, 0;
	mad.lo.cc.u64 %rd23568, %rd11878, %rd23511, t;
	madc.hi.cc.u64 c, %rd11878, %rd23511, nc;
	addc.cc.u64 t, %rd11979, c;
	addc.u64 nc, 0, 0;
	mad.lo.cc.u64 %rd11979, %rd11878, %rd23510, t;
	madc.hi.cc.u64 c, %rd11878, %rd23510, nc;
	addc.cc.u64 t, %rd12002, c;
	addc.u64 nc, 0, 0;
	mad.lo.cc.u64 %rd12002, %rd11878, %rd23509, t;
	madc.hi.u64 %rd12025, %rd11878, %rd23509, nc;
	mad.lo.cc.u64 %rd11954, %rd11879, %rd23514, %rd11954;
	madc.hi.cc.u64 c, %rd11879, %rd23514, 0;
	addc.cc.u64 t, %rd11955, c;
	addc.u64 nc, 0, 0;
	mad.lo.cc.u64 %rd11955, %rd11879, %rd23513, t;
	madc.hi.cc.u64 c, %rd11879, %rd23513, nc;
	addc.cc.u64 t, %rd23568, c;
	addc.u64 nc, 0, 0;
	mad.lo.cc.u64 %rd23568, %rd11879, %rd23512, t;
	madc.hi.cc.u64 c, %rd11879, %rd23512, nc;
	addc.cc.u64 t, %rd11979, c;
	addc.u64 nc, 0, 0;
	mad.lo.cc.u64 %rd11979, %rd11879, %rd23511, t;
	madc.hi.cc.u64 c, %rd11879, %rd23511, nc;
	addc.cc.u64 t, %rd12002, c;
	addc.u64 nc, 0, 0;
	mad.lo.cc.u64 %rd12002, %rd11879, %rd23510, t;
	madc.hi.cc.u64 c, %rd11879, %rd23510, nc;
	addc.cc.u64 t, %rd12025, c;
	addc.u64 nc, 0, 0;
	mad.lo.cc.u64 %rd12025, %rd11879, %rd23509, t;
	madc.hi.u64 %rd12048, %rd11879, %rd23509, nc;
	mad.lo.cc.u64 %rd11955, %rd11880, %rd23514, %rd11955;
	madc.hi.cc.u64 c, %rd11880, %rd23514, 0;
	addc.cc.u64 t, %rd23568, c;
	addc.u64 nc, 0, 0;
	mad.lo.cc.u64 %rd23568, %rd11880, %rd23513, t;
	madc.hi.cc.u64 c, %rd11880, %rd23513, nc;
	addc.cc.u64 t, %rd11979, c;
	addc.u64 nc, 0, 0;
	mad.lo.cc.u64 %rd11979, %rd11880, %rd23512, t;
	madc.hi.cc.u64 c, %rd11880, %rd23512, nc;
	addc.cc.u64 t, %rd12002, c;
	addc.u64 nc, 0, 0;
	mad.lo.cc.u64 %rd12002, %rd11880, %rd23511, t;
	madc.hi.cc.u64 c, %rd11880, %rd23511, nc;
	addc.cc.u64 t, %rd12025, c;
	addc.u64 nc, 0, 0;
	mad.lo.cc.u64 %rd12025, %rd11880, %rd23510, t;
	madc.hi.cc.u64 c, %rd11880, %rd23510, nc;
	addc.cc.u64 t, %rd12048, c;
	addc.u64 nc, 0, 0;
	mad.lo.cc.u64 %rd12048, %rd11880, %rd23509, t;
	madc.hi.u64 %rd12049, %rd11880, %rd23509, nc;
	}
	// end inline asm
	mul.lo.s64 	%rd11943, %rd11929, -8860621160618917889;
	mov.b64 	%rd12051, -8860621160618917887;
	mov.b64 	%rd12052, 1660523435060625408;
	mov.b64 	%rd12053, 2230234197602682880;
	mov.b64 	%rd12054, 1883307231910630287;
	mov.b64 	%rd12055, -4162727106559522501;
	mov.b64 	%rd12056, 121098312706494698;
	// begin inline asm
	{
	.reg .u64 c;
	.reg .u64 t;
	.reg .u64 nc;
	mad.lo.cc.u64 c, %rd11943, %rd12051, %rd11929;
	madc.hi.cc.u64 c, %rd11943, %rd12051, 0;
	addc.cc.u64 t, %rd11951, c;
	addc.u64 nc, 0, 0;
	mad.lo.cc.u64 %rd11951, %rd11943, %rd12052, t;
	madc.hi.cc.u64 c, %rd11943, %rd12052, nc;
	addc.cc.u64 t, %rd11952, c;
	addc.u64 nc, 0, 0;
	mad.lo.cc.u64 %rd11952, %rd11943, %rd12053, t;
	madc.hi.cc.u64 c, %rd11943, %rd12053, nc;
	addc.cc.u64 t, %rd11953, c;
	addc.u64 nc, 0, 0;
	mad.lo.cc.u64 %rd11953, %rd11943, %rd12054, t;
	madc.hi.cc.u64 c, %rd11943, %rd12054, nc;
	addc.cc.u64 t, %rd11954, c;
	addc.u64 nc, 0, 0;
	mad.lo.cc.u64 %rd11954, %rd11943, %rd12055, t;
	madc.hi.cc.u64 c, %rd11943, %rd12055, nc;
	addc.cc.u64 t, %rd11955, c;
	addc.u64 nc, 0, 0;
	mad.lo.cc.u64 %rd11955, %rd11943, %rd12056, t;
	madc.hi.cc.u64 c, %rd11943, %rd12056, nc;
	addc.cc.u64 %rd23568, %rd23568, c;
	addc.u64 %rd11981, 0, 0;
	}
	// end inline asm
	mul.lo.s64 	%rd11965, %rd11951, -8860621160618917889;
	// begin inline asm
	{
	.reg .u64 c;
	.reg .u64 t;
	.reg .u64 nc;
	mad.lo.cc.u64 c, %rd11965, %rd12051, %rd11951;
	madc.hi.cc.u64 c, %rd11965, %rd12051, 0;
	addc.cc.u64 t, %rd11952, c;
	addc.u64 nc, 0, 0;
	mad.lo.cc.u64 %rd11952, %rd11965, %rd12052, t;
	madc.hi.cc.u64 c, %rd11965, %rd12052, nc;
	addc.cc.u64 t, %rd11953, c;
	addc.u64 nc, 0, 0;
	mad.lo.cc.u64 %rd11953, %rd11965, %rd12053, t;
	madc.hi.cc.u64 c, %rd11965, %rd12053, nc;
	addc.cc.u64 t, %rd11954, c;
	addc.u64 nc, 0, 0;
	mad.lo.cc.u64 %rd11954, %rd11965, %rd12054, t;
	madc.hi.cc.u64 c, %rd11965, %rd12054, nc;
	addc.cc.u64 t, %rd11955, c;
	addc.u64 nc, 0, 0;
	mad.lo.cc.u64 %rd11955, %rd11965, %rd12055, t;
	madc.hi.cc.u64 c, %rd11965, %rd12055, nc;
	addc.cc.u64 t, %rd23568, c;
	addc.u64 nc, 0, 0;
	mad.lo.cc.u64 %rd23568, %rd11965, %rd12056, t;
	madc.hi.cc.u64 c, %rd11965, %rd12056, nc;
	addc.cc.u64 c, c, %rd11981;
	addc.u64 nc, 0, 0;
	addc.cc.u64 %rd11979, %rd11979, c;
	addc.u64 %rd11981, nc, 0;
	}
	// end inline asm
	mul.lo.s64 	%rd11988, %rd11952, -8860621160618917889;
	// begin inline asm
	{
	.reg .u64 c;
	.reg .u64 t;
	.reg .u64 nc;
	mad.lo.cc.u64 c, %rd11988, %rd12051, %rd11952;
	madc.hi.cc.u64 c, %rd11988, %rd12051, 0;
	addc.cc.u64 t, %rd11953, c;
	addc.u64 nc, 0, 0;
	mad.lo.cc.u64 %rd11953, %rd11988, %rd12052, t;
	madc.hi.cc.u64 c, %rd11988, %rd12052, nc;
	addc.cc.u64 t, %rd11954, c;
	addc.u64 nc, 0, 0;
	mad.lo.cc.u64 %rd11954, %rd11988, %rd12053, t;
	madc.hi.cc.u64 c, %rd11988, %rd12053, nc;
	addc.cc.u64 t, %rd11955, c;
	addc.u64 nc, 0, 0;
	mad.lo.cc.u64 %rd11955, %rd11988, %rd12054, t;
	madc.hi.cc.u64 c, %rd11988, %rd12054, nc;
	addc.cc.u64 t, %rd23568, c;
	addc.u64 nc, 0, 0;
	mad.lo.cc.u64 %rd23568, %rd11988, %rd12055, t;
	madc.hi.cc.u64 c, %rd11988, %rd12055, nc;
	addc.cc.u64 t, %rd11979, c;
	addc.u64 nc, 0, 0;
	mad.lo.cc.u64 %rd11979, %rd11988, %rd12056, t;
	madc.hi.cc.u64 c, %rd11988, %rd12056, nc;
	addc.cc.u64 c, c, %rd11981;
	addc.u64 nc, 0, 0;
	addc.cc.u64 %rd12002, %rd12002, c;
	addc.u64 %rd11981, nc, 0;
	}
	// end inline asm
	mul.lo.s64 	%rd12011, %rd11953, -8860621160618917889;
	// begin inline asm
	{
	.reg .u64 c;
	.reg .u64 t;
	.reg .u64 nc;
	mad.lo.cc.u64 c, %rd12011, %rd12051, %rd11953;
	madc.hi.cc.u64 c, %rd12011, %rd12051, 0;
	addc.cc.u64 t, %rd11954, c;
	addc.u64 nc, 0, 0;
	mad.lo.cc.u64 %rd11954, %rd12011, %rd12052, t;
	madc.hi.cc.u64 c, %rd12011, %rd12052, nc;
	addc.cc.u64 t, %rd11955, c;
	addc.u64 nc, 0, 0;
	mad.lo.cc.u64 %rd11955, %rd12011, %rd12053, t;
	madc.hi.cc.u64 c, %rd12011, %rd12053, nc;
	addc.cc.u64 t, %rd23568, c;
	addc.u64 nc, 0, 0;
	mad.lo.cc.u64 %rd23568, %rd12011, %rd12054, t;
	madc.hi.cc.u64 c, %rd12011, %rd12054, nc;
	addc.cc.u64 t, %rd11979, c;
	addc.u64 nc, 0, 0;
	mad.lo.cc.u64 %rd11979, %rd12011, %rd12055, t;
	madc.hi.cc.u64 c, %rd12011, %rd12055, nc;
	addc.cc.u64 t, %rd12002, c;
	addc.u64 nc, 0, 0;
	mad.lo.cc.u64 %rd12002, %rd12011, %rd12056, t;
	madc.hi.cc.u64 c, %rd12011, %rd12056, nc;
	addc.cc.u64 c, c, %rd11981;
	addc.u64 nc, 0, 0;
	addc.cc.u64 %rd12025, %rd12025, c;
	addc.u64 %rd11981, nc, 0;
	}
	// end inline asm
	mul.lo.s64 	%rd12034, %rd11954, -8860621160618917889;
	// begin inline asm
	{
	.reg .u64 c;
	.reg .u64 t;
	.reg .u64 nc;
	mad.lo.cc.u64 c, %rd12034, %rd12051, %rd11954;
	madc.hi.cc.u64 c, %rd12034, %rd12051, 0;
	addc.cc.u64 t, %rd11955, c;
	addc.u64 nc, 0, 0;
	mad.lo.cc.u64 %rd11955, %rd12034, %rd12052, t;
	madc.hi.cc.u64 c, %rd12034, %rd12052, nc;
	addc.cc.u64 t, %rd23568, c;
	addc.u64 nc, 0, 0;
	mad.lo.cc.u64 %rd23568, %rd12034, %rd12053, t;
	madc.hi.cc.u64 c, %rd12034, %rd12053, nc;
	addc.cc.u64 t, %rd11979, c;
	addc.u64 nc, 0, 0;
	mad.lo.cc.u64 %rd11979, %rd12034, %rd12054, t;
	madc.hi.cc.u64 c, %rd12034, %rd12054, nc;
	addc.cc.u64 t, %rd12002, c;
	addc.u64 nc, 0, 0;
	mad.lo.cc.u64 %rd12002, %rd12034, %rd12055, t;
	madc.hi.cc.u64 c, %rd12034, %rd12055, nc;
	addc.cc.u64 t, %rd12025, c;
	addc.u64 nc, 0, 0;
	mad.lo.cc.u64 %rd12025, %rd12034, %rd12056, t;
	madc.hi.cc.u64 c, %rd12034, %rd12056, nc;
	addc.cc.u64 c, c, %rd11981;
	addc.u64 nc, 0, 0;
	addc.cc.u64 %rd12048, %rd12048, c;
	addc.u64 %rd11981, nc, 0;
	}
	// end inline asm
	mul.lo.s64 	%rd12057, %rd11955, -8860621160618917889;
	// begin inline asm
	{
	.reg .u64 c;
	.reg .u64 t;
	.reg .u64 nc;
	mad.lo.cc.u64 c, %rd12057, %rd12051, %rd11955;
	madc.hi.cc.u64 c, %rd12057, %rd12051, 0;
	addc.cc.u64 t, %rd23568, c;
	addc.u64 nc, 0, 0;
	mad.lo.cc.u64 %rd23568, %rd12057, %rd12052, t;
	madc.hi.cc.u64 c, %rd12057, %rd12052, nc;
	addc.cc.u64 t, %rd11979, c;
	addc.u64 nc, 0, 0;
	mad.lo.cc.u64 %rd11979, %rd12057, %rd12053, t;
	madc.hi.cc.u64 c, %rd12057, %rd12053, nc;
	addc.cc.u64 t, %rd12002, c;
	addc.u64 nc, 0, 0;
	mad.lo.cc.u64 %rd12002, %rd12057, %rd12054, t;
	madc.hi.cc.u64 c, %rd12057, %rd12054, nc;
	addc.cc.u64 t, %rd12025, c;
	addc.u64 nc, 0, 0;
	mad.lo.cc.u64 %rd12025, %rd12057, %rd12055, t;
	madc.hi.cc.u64 c, %rd12057, %rd12055, nc;
	addc.cc.u64 t, %rd12048, c;
	addc.u64 nc, 0, 0;
	mad.lo.cc.u64 %rd12048, %rd12057, %rd12056, t;
	madc.hi.cc.u64 c, %rd12057, %rd12056, nc;
	addc.cc.u64 c, c, %rd11981;
	add.u64 %rd12049, %rd12049, c;
	}
	// end inline asm
	setp.lt.u64 	%p883, %rd12049, 121098312706494698;
	mov.u64 	%rd23574, %rd12049;
	mov.u64 	%rd23573, %rd12048;
	mov.u64 	%rd23572, %rd12025;
	mov.u64 	%rd23571, %rd12002;
	mov.u64 	%rd23570, %rd11979;
	@%p883 bra 	$L__BB1_1734;
	setp.ne.s64 	%p884, %rd12049, 121098312706494698;
	@%p884 bra 	$L__BB1_1733;
	setp.lt.u64 	%p885, %rd12048, -4162727106559522501;
	mov.b64 	%rd23574, 121098312706494698;
	mov.u64 	%rd23573, %rd12048;
	mov.u64 	%rd23572, %rd12025;
	mov.u64 	%rd23571, %rd12002;
	mov.u64 	%rd23570, %rd11979;
	@%p885 bra 	$L__BB1_1734;
	setp.ne.s64 	%p886, %rd12048, -4162727106559522501;
	@%p886 bra 	$L__BB1_1733;
	setp.lt.u64 	%p887, %rd12025, 1883307231910630287;
	mov.b64 	%rd23573, -4162727106559522501;
	mov.u64 	%rd23572, %rd12025;
	mov.u64 	%rd23571, %rd12002;
	mov.u64 	%rd23570, %rd11979;
	@%p887 bra 	$L__BB1_1734;
	setp.ne.s64 	%p888, %rd12025, 1883307231910630287;
	@%p888 bra 	$L__BB1_1733;
	setp.lt.u64 	%p889, %rd12002, 2230234197602682880;
	mov.b64 	%rd23572, 1883307231910630287;
	mov.u64 	%rd23571, %rd12002;
	mov.u64 	%rd23570, %rd11979;
	@%p889 bra 	$L__BB1_1734;
	setp.ne.s64 	%p890, %rd12002, 2230234197602682880;
	@%p890 bra 	$L__BB1_1733;
	setp.lt.u64 	%p891, %rd11979, 1660523435060625408;
	mov.b64 	%rd23571, 2230234197602682880;
	mov.u64 	%rd23570, %rd11979;
	@%p891 bra 	$L__BB1_1734;
	setp.eq.s64 	%p892, %rd11979, 1660523435060625408;
	setp.lt.u64 	%p893, %rd23568, -8860621160618917887;
	and.pred  	%p894, %p892, %p893;
	mov.b64 	%rd23570, 1660523435060625408;
	@%p894 bra 	$L__BB1_1734;
$L__BB1_1733:
	mov.b64 	%rd12092, -8860621160618917887;
	mov.b64 	%rd12093, 1660523435060625408;
	mov.b64 	%rd12094, 2230234197602682880;
	mov.b64 	%rd12095, 1883307231910630287;
	mov.b64 	%rd12096, -4162727106559522501;
	mov.b64 	%rd12097, 121098312706494698;
	// begin inline asm
	sub.cc.u64 %rd23568, %rd23568, %rd12092;
	subc.cc.u64 %rd23570, %rd11979, %rd12093;
	subc.cc.u64 %rd23571, %rd12002, %rd12094;
	subc.cc.u64 %rd23572, %rd12025, %rd12095;
	subc.cc.u64 %rd23573, %rd12048, %rd12096;
	subc.u64 %rd23574, %rd12049, %rd12097;
	// end inline asm
$L__BB1_1734:
	setp.lt.u64 	%p895, %rd23551, %rd23574;
	@%p895 bra 	$L__BB1_1745;
	setp.le.u64 	%p896, %rd23551, %rd23574;
	@%p896 bra 	$L__BB1_1736;
	bra.uni 	$L__BB1_1744;
$L__BB1_1736:
	setp.lt.u64 	%p897, %rd23552, %rd23573;
	@%p897 bra 	$L__BB1_1745;
	setp.gt.u64 	%p898, %rd23552, %rd23573;
	@%p898 bra 	$L__BB1_1744;
	setp.lt.u64 	%p899, %rd23553, %rd23572;
	@%p899 bra 	$L__BB1_1745;
	setp.gt.u64 	%p900, %rd23553, %rd23572;
	@%p900 bra 	$L__BB1_1744;
	setp.lt.u64 	%p901, %rd23554, %rd23571;
	@%p901 bra 	$L__BB1_1745;
	setp.gt.u64 	%p902, %rd23554, %rd23571;
	@%p902 bra 	$L__BB1_1744;
	setp.lt.u64 	%p903, %rd23555, %rd23570;
	@%p903 bra 	$L__BB1_1745;
	setp.gt.u64 	%p904, %rd23555, %rd23570;
	setp.gt.u64 	%p905, %rd23556, %rd23568;
	or.pred  	%p906, %p904, %p905;
	@%p906 bra 	$L__BB1_1744;
	bra.uni 	$L__BB1_1745;
$L__BB1_1744:
	mov.b64 	%rd12110, -8860621160618917887;
	mov.b64 	%rd12111, 1660523435060625408;
	mov.b64 	%rd12112, 2230234197602682880;
	mov.b64 	%rd12113, 1883307231910630287;
	mov.b64 	%rd12114, -4162727106559522501;
	mov.b64 	%rd12115, 121098312706494698;
	// begin inline asm
	add.cc.u64 %rd23568, %rd23568, %rd12110;
	addc.cc.u64 %rd23570, %rd23570, %rd12111;
	addc.cc.u64 %rd23571, %rd23571, %rd12112;
	addc.cc.u64 %rd23572, %rd23572, %rd12113;
	addc.cc.u64 %rd23573, %rd23573, %rd12114;
	addc.u64 %rd23574, %rd23574, %rd12115;
	// end inline asm
$L__BB1_1745:
	// begin inline asm
	sub.cc.u64 %rd23610, %rd23568, %rd23556;
	subc.cc.u64 %rd23609, %rd23570, %rd23555;
	subc.cc.u64 %rd23608, %rd23571, %rd23554;
	subc.cc.u64 %rd23607, %rd23572, %rd23553;
	subc.cc.u64 %rd23606, %rd23573, %rd23552;
	subc.u64 %rd23605, %rd23574, %rd23551;
	// end inline asm
	// begin inline asm
	add.cc.u64 %rd23575, %rd23599, %rd40;
	addc.cc.u64 %rd12135, %rd23600, %rd2387;
	addc.cc.u64 %rd12136, %rd23601, %rd2388;
	addc.cc.u64 %rd12137, %rd23602, %rd2389;
	addc.cc.u64 %rd12138, %rd23603, %rd2390;
	addc.u64 %rd12139, %rd23604, %rd2391;
	// end inline asm
	setp.lt.u64 	%p907, %rd12139, 121098312706494698;
	mov.u64 	%rd23576, %rd12135;
	mov.u64 	%rd23577, %rd12136;
	mov.u64 	%rd23578, %rd12137;
	mov.u64 	%rd23579, %rd12138;
	mov.u64 	%rd23580, %rd12139;
	@%p907 bra 	$L__BB1_1756;
	setp.ne.s64 	%p908, %rd12139, 121098312706494698;
	@%p908 bra 	$L__BB1_1755;
	setp.lt.u64 	%p909, %rd12138, -4162727106559522501;
	mov.b64 	%rd23580, 121098312706494698;
	mov.u64 	%rd23576, %rd12135;
	mov.u64 	%rd23577, %rd12136;
	mov.u64 	%rd23578, %rd12137;
	mov.u64 	%rd23579, %rd12138;
	@%p909 bra 	$L__BB1_1756;
	setp.ne.s64 	%p910, %rd12138, -4162727106559522501;
	@%p910 bra 	$L__BB1_1755;
	setp.lt.u64 	%p911, %rd12137, 1883307231910630287;
	mov.b64 	%rd23579, -4162727106559522501;
	mov.u64 	%rd23576, %rd12135;
	mov.u64 	%rd23577, %rd12136;
	mov.u64 	%rd23578, %rd12137;
	@%p911 bra 	$L__BB1_1756;
	setp.ne.s64 	%p912, %rd12137, 1883307231910630287;
	@%p912 bra 	$L__BB1_1755;
	setp.lt.u64 	%p913, %rd12136, 2230234197602682880;
	mov.b64 	%rd23578, 1883307231910630287;
	mov.u64 	%rd23576, %rd12135;
	mov.u64 	%rd23577, %rd12136;
	@%p913 bra 	$L__BB1_1756;
	setp.ne.s64 	%p914, %rd12136, 2230234197602682880;
	@%p914 bra 	$L__BB1_1755;
	setp.lt.u64 	%p915, %rd12135, 1660523435060625408;
	mov.b64 	%rd23577, 2230234197602682880;
	mov.u64 	%rd23576, %rd12135;
	@%p915 bra 	$L__BB1_1756;
	setp.eq.s64 	%p916, %rd12135, 1660523435060625408;
	setp.lt.u64 	%p917, %rd23575, -8860621160618917887;
	and.pred  	%p918, %p916, %p917;
	mov.b64 	%rd23576, 1660523435060625408;
	@%p918 bra 	$L__BB1_1756;
$L__BB1_1755:
	mov.b64 	%rd12179, -8860621160618917887;
	mov.b64 	%rd12180, 1660523435060625408;
	mov.b64 	%rd12181, 2230234197602682880;
	mov.b64 	%rd12182, 1883307231910630287;
	mov.b64 	%rd12183, -4162727106559522501;
	mov.b64 	%rd12184, 121098312706494698;
	// begin inline asm
	sub.cc.u64 %rd23575, %rd23575, %rd12179;
	subc.cc.u64 %rd23576, %rd12135, %rd12180;
	subc.cc.u64 %rd23577, %rd12136, %rd12181;
	subc.cc.u64 %rd23578, %rd12137, %rd12182;
	subc.cc.u64 %rd23579, %rd12138, %rd12183;
	subc.u64 %rd23580, %rd12139, %rd12184;
	// end inline asm
$L__BB1_1756:
	// begin inline asm
	{
	.reg .u64 c;
	.reg .u64 nc;
	.reg .u64 t;
	mad.lo.cc.u64 %rd12186, %rd23575, %rd23576, 0;
	madc.hi.cc.u64 c, %rd23575, %rd23576, 0;
	madc.lo.cc.u64 %rd12187, %rd23575, %rd23577, c;
	madc.hi.cc.u64 c, %rd23575, %rd23577, 0;
	madc.lo.cc.u64 %rd12188, %rd23575, %rd23578, c;
	madc.hi.cc.u64 c, %rd23575, %rd23578, 0;
	madc.lo.cc.u64 %rd12189, %rd23575, %rd23579, c;
	madc.hi.cc.u64 c, %rd23575, %rd23579, 0;
	madc.lo.cc.u64 %rd12190, %rd23575, %rd23580, c;
	madc.hi.u64 %rd12191, %rd23575, %rd23580, 0;
	mad.lo.cc.u64 %rd12188, %rd23576, %rd23577, %rd12188;
	madc.hi.cc.u64 c, %rd23576, %rd23577, 0;
	addc.cc.u64 t, %rd12189, c;
	addc.u64 nc, 0, 0;
	mad.lo.cc.u64 %rd12189, %rd23576, %rd23578, t;
	madc.hi.cc.u64 c, %rd23576, %rd23578, nc;
	addc.cc.u64 t, %rd12190, c;
	addc.u64 nc, 0, 0;
	mad.lo.cc.u64 %rd12190, %rd23576, %rd23579, t;
	madc.hi.cc.u64 c, %rd23576, %rd23579, nc;
	addc.cc.u64 t, %rd12191, c;
	addc.u64 nc, 0, 0;
	mad.lo.cc.u64 %rd12191, %rd23576, %rd23580, t;
	madc.hi.u64 %rd12192, %rd23576, %rd23580, nc;
	mad.lo.cc.u64 %rd12190, %rd23577, %rd23578, %rd12190;
	madc.hi.cc.u64 c, %rd23577, %rd23578, 0;
	addc.cc.u64 t, %rd12191, c;
	addc.u64 nc, 0, 0;
	mad.lo.cc.u64 %rd12191, %rd23577, %rd23579, t;
	madc.hi.cc.u64 c, %rd23577, %rd23579, nc;
	addc.cc.u64 t, %rd12192, c;
	addc.u64 nc, 0, 0;
	mad.lo.cc.u64 %rd12192, %rd23577, %rd23580, t;
	madc.hi.u64 %rd12193, %rd23577, %rd23580, nc;
	mad.lo.cc.u64 %rd12192, %rd23578, %rd23579, %rd12192;
	madc.hi.cc.u64 c, %rd23578, %rd23579, 0;
	addc.cc.u64 t, %rd12193, c;
	addc.u64 nc, 0, 0;
	mad.lo.cc.u64 %rd12193, %rd23578, %rd23580, t;
	madc.hi.u64 %rd12194, %rd23578, %rd23580, nc;
	mad.lo.cc.u64 %rd12194, %rd23579, %rd23580, %rd12194;
	madc.hi.u64 %rd12195, %rd23579, %rd23580, 0;
	}
	// end inline asm
	shr.u64 	%rd12365, %rd12195, 63;
	mov.b64 	{%r511, %r512}, %rd12195;
	mov.b64 	{%r513, %r514}, %rd12194;
	shf.l.wrap.b32 	%r515, %r514, %r511, 1;
	shf.l.wrap.b32 	%r516, %r511, %r512, 1;
	mov.b64 	%rd12342, {%r515, %r516};
	mov.b64 	{%r517, %r518}, %rd12193;
	shf.l.wrap.b32 	%r519, %r518, %r513, 1;
	shf.l.wrap.b32 	%r520, %r513, %r514, 1;
	mov.b64 	%rd12319, {%r519, %r520};
	mov.b64 	{%r521, %r522}, %rd12192;
	shf.l.wrap.b32 	%r523, %r522, %r517, 1;
	shf.l.wrap.b32 	%r524, %r517, %r518, 1;
	mov.b64 	%rd12296, {%r523, %r524};
	mov.b64 	{%r525, %r526}, %rd12191;
	shf.l.wrap.b32 	%r527, %r526, %r521, 1;
	shf.l.wrap.b32 	%r528, %r521, %r522, 1;
	mov.b64 	%rd12273, {%r527, %r528};
	mov.b64 	{%r529, %r530}, %rd12190;
	shf.l.wrap.b32 	%r531, %r530, %r525, 1;
	shf.l.wrap.b32 	%r532, %r525, %r526, 1;
	mov.b64 	%rd23581, {%r531, %r532};
	mov.b64 	{%r533, %r534}, %rd12189;
	shf.l.wrap.b32 	%r535, %r534, %r529, 1;
	shf.l.wrap.b32 	%r536, %r529, %r530, 1;
	mov.b64 	%rd12250, {%r535, %r536};
	mov.b64 	{%r537, %r538}, %rd12188;
	shf.l.wrap.b32 	%r539, %r538, %r533, 1;
	shf.l.wrap.b32 	%r540, %r533, %r534, 1;
	mov.b64 	%rd12249, {%r539, %r540};
	mov.b64 	{%r541, %r542}, %rd12187;
	shf.l.wrap.b32 	%r543, %r542, %r537, 1;
	shf.l.wrap.b32 	%r544, %r537, %r538, 1;
	mov.b64 	%rd12248, {%r543, %r544};
	mov.b64 	{%r545, %r546}, %rd12186;
	shf.l.wrap.b32 	%r547, %r546, %r541, 1;
	shf.l.wrap.b32 	%r548, %r541, %r542, 1;
	mov.b64 	%rd12247, {%r547, %r548};
	shl.b64 	%rd12246, %rd12186, 1;
	// begin inline asm
	{
	mad.lo.cc.u64 %rd12245, %rd23575, %rd23575, 0;
	madc.hi.cc.u64 %rd12246, %rd23575, %rd23575, %rd12246;
	madc.lo.cc.u64 %rd12247, %rd23576, %rd23576, %rd12247;
	madc.hi.cc.u64 %rd12248, %rd23576, %rd23576, %rd12248;
	madc.lo.cc.u64 %rd12249, %rd23577, %rd23577, %rd12249;
	madc.hi.cc.u64 %rd12250, %rd23577, %rd23577, %rd12250;
	madc.lo.cc.u64 %rd23581, %rd23578, %rd23578, %rd23581;
	madc.hi.cc.u64 %rd12273, %rd23578, %rd23578, %rd12273;
	madc.lo.cc.u64 %rd12296, %rd23579, %rd23579, %rd12296;
	madc.hi.cc.u64 %rd12319, %rd23579, %rd23579, %rd12319;
	madc.lo.cc.u64 %rd12342, %rd23580, %rd23580, %rd12342;
	madc.hi.u64 %rd12365, %rd23580, %rd23580, %rd12365;
	}
	// end inline asm
	mul.lo.s64 	%rd12259, %rd12245, -8860621160618917889;
	mov.b64 	%rd12367, -8860621160618917887;
	mov.b64 	%rd12368, 1660523435060625408;
	mov.b64 	%rd12369, 2230234197602682880;
	mov.b64 	%rd12370, 1883307231910630287;
	mov.b64 	%rd12371, -4162727106559522501;
	mov.b64 	%rd12372, 121098312706494698;
	// begin inline asm
	{
	.reg .u64 c;
	.reg .u64 t;
	.reg .u64 nc;
	mad.lo.cc.u64 c, %rd12259, %rd12367, %rd12245;
	madc.hi.cc.u64 c, %rd12259, %rd12367, 0;
	addc.cc.u64 t, %rd12246, c;
	addc.u64 nc, 0, 0;
	mad.lo.cc.u64 %rd12246, %rd12259, %rd12368, t;
	madc.hi.cc.u64 c, %rd12259, %rd12368, nc;
	addc.cc.u64 t, %rd12247, c;
	addc.u64 nc, 0, 0;
	mad.lo.cc.u64 %rd12247, %rd12259, %rd12369, t;
	madc.hi.cc.u64 c, %rd12259, %rd12369, nc;
	addc.cc.u64 t, %rd12248, c;
	addc.u64 nc, 0, 0;
	mad.lo.cc.u64 %rd12248, %rd12259, %rd12370, t;
	madc.hi.cc.u64 c, %rd12259, %rd12370, nc;
	addc.cc.u64 t, %rd12249, c;
	addc.u64 nc, 0, 0;
	mad.lo.cc.u64 %rd12249, %rd12259, %rd12371, t;
	madc.hi.cc.u64 c, %rd12259, %rd12371, nc;
	addc.cc.u64 t, %rd12250, c;
	addc.u64 nc, 0, 0;
	mad.lo.cc.u64 %rd12250, %rd12259, %rd12372, t;
	madc.hi.cc.u64 c, %rd12259, %rd12372, nc;
	addc.cc.u64 %rd23581, %rd23581, c;
	addc.u64 %rd12297, 0, 0;
	}
	// end inline asm
	mul.lo.s64 	%rd12281, %rd12246, -8860621160618917889;
	// begin inline asm
	{
	.reg .u64 c;
	.reg .u64 t;
	.reg .u64 nc;
	mad.lo.cc.u64 c, %rd12281, %rd12367, %rd12246;
	madc.hi.cc.u64 c, %rd12281, %rd12367, 0;
	addc.cc.u64 t, %rd12247, c;
	addc.u64 nc, 0, 0;
	mad.lo.cc.u64 %rd12247, %rd12281, %rd12368, t;
	madc.hi.cc.u64 c, %rd12281, %rd12368, nc;
	addc.cc.u64 t, %rd12248, c;
	addc.u64 nc, 0, 0;
	mad.lo.cc.u64 %rd12248, %rd12281, %rd12369, t;
	madc.hi.cc.u64 c, %rd12281, %rd12369, nc;
	addc.cc.u64 t, %rd12249, c;
	addc.u64 nc, 0, 0;
	mad.lo.cc.u64 %rd12249, %rd12281, %rd12370, t;
	madc.hi.cc.u64 c, %rd12281, %rd12370, nc;
	addc.cc.u64 t, %rd12250, c;
	addc.u64 nc, 0, 0;
	mad.lo.cc.u64 %rd12250, %rd12281, %rd12371, t;
	madc.hi.cc.u64 c, %rd12281, %rd12371, nc;
	addc.cc.u64 t, %rd23581, c;
	addc.u64 nc, 0, 0;
	mad.lo.cc.u64 %rd23581, %rd12281, %rd12372, t;
	madc.hi.cc.u64 c, %rd12281, %rd12372, nc;
	addc.cc.u64 c, c, %rd12297;
	addc.u64 nc, 0, 0;
	addc.cc.u64 %rd12273, %rd12273, c;
	addc.u64 %rd12297, nc, 0;
	}
	// end inline asm
	mul.lo.s64 	%rd12304, %rd12247, -8860621160618917889;
	// begin inline asm
	{
	.reg .u64 c;
	.reg .u64 t;
	.reg .u64 nc;
	mad.lo.cc.u64 c, %rd12304, %rd12367, %rd12247;
	madc.hi.cc.u64 c, %rd12304, %rd12367, 0;
	addc.cc.u64 t, %rd12248, c;
	addc.u64 nc, 0, 0;
	mad.lo.cc.u64 %rd12248, %rd12304, %rd12368, t;
	madc.hi.cc.u64 c, %rd12304, %rd12368, nc;
	addc.cc.u64 t, %rd12249, c;
	addc.u64 nc, 0, 0;
	mad.lo.cc.u64 %rd12249, %rd12304, %rd12369, t;
	madc.hi.cc.u64 c, %rd12304, %rd12369, nc;
	addc.cc.u64 t, %rd12250, c;
	addc.u64 nc, 0, 0;
	mad.lo.cc.u64 %rd12250, %rd12304, %rd12370, t;
	madc.hi.cc.u64 c, %rd12304, %rd12370, nc;
	addc.cc.u64 t, %rd23581, c;
	addc.u64 nc, 0, 0;
	mad.lo.cc.u64 %rd23581, %rd12304, %rd12371, t;
	madc.hi.cc.u64 c, %rd12304, %rd12371, nc;
	addc.cc.u64 t, %rd12273, c;
	addc.u64 nc, 0, 0;
	mad.lo.cc.u64 %rd12273, %rd12304, %rd12372, t;
	madc.hi.cc.u64 c, %rd12304, %rd12372, nc;
	addc.cc.u64 c, c, %rd12297;
	addc.u64 nc, 0, 0;
	addc.cc.u64 %rd12296, %rd12296, c;
	addc.u64 %rd12297, nc, 0;
	}
	// end inline asm
	mul.lo.s64 	%rd12327, %rd12248, -8860621160618917889;
	// begin inline asm
	{
	.reg .u64 c;
	.reg .u64 t;
	.reg .u64 nc;
	mad.lo.cc.u64 c, %rd12327, %rd12367, %rd12248;
	madc.hi.cc.u64 c, %rd12327, %rd12367, 0;
	addc.cc.u64 t, %rd12249, c;
	addc.u64 nc, 0, 0;
	mad.lo.cc.u64 %rd12249, %rd12327, %rd12368, t;
	madc.hi.cc.u64 c, %rd12327, %rd12368, nc;
	addc.cc.u64 t, %rd12250, c;
	addc.u64 nc, 0, 0;
	mad.lo.cc.u64 %rd12250, %rd12327, %rd12369, t;
	madc.hi.cc.u64 c, %rd12327, %rd12369, nc;
	addc.cc.u64 t, %rd23581, c;
	addc.u64 nc, 0, 0;
	mad.lo.cc.u64 %rd23581, %rd12327, %rd12370, t;
	madc.hi.cc.u64 c, %rd12327, %rd12370, nc;
	addc.cc.u64 t, %rd12273, c;
	addc.u64 nc, 0, 0;
	mad.lo.cc.u64 %rd12273, %rd12327, %rd12371, t;
	madc.hi.cc.u64 c, %rd12327, %rd12371, nc;
	addc.cc.u64 t, %rd12296, c;
	addc.u64 nc, 0, 0;
	mad.lo.cc.u64 %rd12296, %rd12327, %rd12372, t;
	madc.hi.cc.u64 c, %rd12327, %rd12372, nc;
	addc.cc.u64 c, c, %rd12297;
	addc.u64 nc, 0, 0;
	addc.cc.u64 %rd12319, %rd12319, c;
	addc.u64 %rd12297, nc, 0;
	}
	// end inline asm
	mul.lo.s64 	%rd12350, %rd12249, -8860621160618917889;
	// begin inline asm
	{
	.reg .u64 c;
	.reg .u64 t;
	.reg .u64 nc;
	mad.lo.cc.u64 c, %rd12350, %rd12367, %rd12249;
	madc.hi.cc.u64 c, %rd12350, %rd12367, 0;
	addc.cc.u64 t, %rd12250, c;
	addc.u64 nc, 0, 0;
	mad.lo.cc.u64 %rd12250, %rd12350, %rd12368, t;
	madc.hi.cc.u64 c, %rd12350, %rd12368, nc;
	addc.cc.u64 t, %rd23581, c;
	addc.u64 nc, 0, 0;
	mad.lo.cc.u64 %rd23581, %rd12350, %rd12369, t;
	madc.hi.cc.u64 c, %rd12350, %rd12369, nc;
	addc.cc.u64 t, %rd12273, c;
	addc.u64 nc, 0, 0;
	mad.lo.cc.u64 %rd12273, %rd12350, %rd12370, t;
	madc.hi.cc.u64 c, %rd12350, %rd12370, nc;
	addc.cc.u64 t, %rd12296, c;
	addc.u64 nc, 0, 0;
	mad.lo.cc.u64 %rd12296, %rd12350, %rd12371, t;
	madc.hi.cc.u64 c, %rd12350, %rd12371, nc;
	addc.cc.u64 t, %rd12319, c;
	addc.u64 nc, 0, 0;
	mad.lo.cc.u64 %rd12319, %rd12350, %rd12372, t;
	madc.hi.cc.u64 c, %rd12350, %rd12372, nc;
	addc.cc.u64 c, c, %rd12297;
	addc.u64 nc, 0, 0;
	addc.cc.u64 %rd12342, %rd12342, c;
	addc.u64 %rd12297, nc, 0;
	}
	// end inline asm
	mul.lo.s64 	%rd12373, %rd12250, -8860621160618917889;
	// begin inline asm
	{
	.reg .u64 c;
	.reg .u64 t;
	.reg .u64 nc;
	mad.lo.cc.u64 c, %rd12373, %rd12367, %rd12250;
	madc.hi.cc.u64 c, %rd12373, %rd12367, 0;
	addc.cc.u64 t, %rd23581, c;
	addc.u64 nc, 0, 0;
	mad.lo.cc.u64 %rd23581, %rd12373, %rd12368, t;
	madc.hi.cc.u64 c, %rd12373, %rd12368, nc;
	addc.cc.u64 t, %rd12273, c;
	addc.u64 nc, 0, 0;
	mad.lo.cc.u64 %rd12273, %rd12373, %rd12369, t;
	madc.hi.cc.u64 c, %rd12373, %rd12369, nc;
	addc.cc.u64 t, %rd12296, c;
	addc.u64 nc, 0, 0;
	mad.lo.cc.u64 %rd12296, %rd12373, %rd12370, t;
	madc.hi.cc.u64 c, %rd12373, %rd12370, nc;
	addc.cc.u64 t, %rd12319, c;
	addc.u64 nc, 0, 0;
	mad.lo.cc.u64 %rd12319, %rd12373, %rd12371, t;
	madc.hi.cc.u64 c, %rd12373, %rd12371, nc;
	addc.cc.u64 t, %rd12342, c;
	addc.u64 nc, 0, 0;
	mad.lo.cc.u64 %rd12342, %rd12373, %rd12372, t;
	madc.hi.cc.u64 c, %rd12373, %rd12372, nc;
	addc.cc.u64 c, c, %rd12297;
	add.u64 %rd12365, %rd12365, c;
	}
	// end inline asm
	setp.lt.u64 	%p919, %rd12365, 121098312706494698;
	mov.u64 	%rd23588, %rd12273;
	mov.u64 	%rd23589, %rd12296;
	mov.u64 	%rd23590, %rd12319;
	mov.u64 	%rd23591, %rd12342;
	mov.u64 	%rd23592, %rd12365;
	@%p919 bra 	$L__BB1_1767;
	setp.ne.s64 	%p920, %rd12365, 121098312706494698;
	@%p920 bra 	$L__BB1_1766;
	setp.lt.u64 	%p921, %rd12342, -4162727106559522501;
	mov.b64 	%rd23592, 121098312706494698;
	mov.u64 	%rd23588, %rd12273;
	mov.u64 	%rd23589, %rd12296;
	mov.u64 	%rd23590, %rd12319;
	mov.u64 	%rd23591, %rd12342;
	@%p921 bra 	$L__BB1_1767;
	setp.ne.s64 	%p922, %rd12342, -4162727106559522501;
	@%p922 bra 	$L__BB1_1766;
	setp.lt.u64 	%p923, %rd12319, 1883307231910630287;
	mov.b64 	%rd23591, -4162727106559522501;
	mov.u64 	%rd23588, %rd12273;
	mov.u64 	%rd23589, %rd12296;
	mov.u64 	%rd23590, %rd12319;
	@%p923 bra 	$L__BB1_1767;
	setp.ne.s64 	%p924, %rd12319, 1883307231910630287;
	@%p924 bra 	$L__BB1_1766;
	setp.lt.u64 	%p925, %rd12296, 2230234197602682880;
	mov.b64 	%rd23590, 1883307231910630287;
	mov.u64 	%rd23588, %rd12273;
	mov.u64 	%rd23589, %rd12296;
	@%p925 bra 	$L__BB1_1767;
	setp.ne.s64 	%p926, %rd12296, 2230234197602682880;
	@%p926 bra 	$L__BB1_1766;
	setp.lt.u64 	%p927, %rd12273, 1660523435060625408;
	mov.b64 	%rd23589, 2230234197602682880;
	mov.u64 	%rd23588, %rd12273;
	@%p927 bra 	$L__BB1_1767;
	setp.eq.s64 	%p928, %rd12273, 1660523435060625408;
	setp.lt.u64 	%p929, %rd23581, -8860621160618917887;
	and.pred  	%p930, %p928, %p929;
	mov.b64 	%rd23588, 1660523435060625408;
	@%p930 bra 	$L__BB1_1767;
$L__BB1_1766:
	mov.b64 	%rd12408, -8860621160618917887;
	mov.b64 	%rd12409, 1660523435060625408;
	mov.b64 	%rd12410, 2230234197602682880;
	mov.b64 	%rd12411, 1883307231910630287;
	mov.b64 	%rd12412, -4162727106559522501;
	mov.b64 	%rd12413, 121098312706494698;
	// begin inline asm
	sub.cc.u64 %rd23581, %rd23581, %rd12408;
	subc.cc.u64 %rd23588, %rd12273, %rd12409;
	subc.cc.u64 %rd23589, %rd12296, %rd12410;
	subc.cc.u64 %rd23590, %rd12319, %rd12411;
	subc.cc.u64 %rd23591, %rd12342, %rd12412;
	subc.u64 %rd23592, %rd12365, %rd12413;
	// end inline asm
$L__BB1_1767:
	setp.lt.u64 	%p931, %rd23425, %rd23592;
	@%p931 bra 	$L__BB1_1778;
	setp.le.u64 	%p932, %rd23425, %rd23592;
	@%p932 bra 	$L__BB1_1769;
	bra.uni 	$L__BB1_1777;
$L__BB1_1769:
	setp.lt.u64 	%p933, %rd23426, %rd23591;
	@%p933 bra 	$L__BB1_1778;
	setp.gt.u64 	%p934, %rd23426, %rd23591;
	@%p934 bra 	$L__BB1_1777;
	setp.lt.u64 	%p935, %rd23427, %rd23590;
	@%p935 bra 	$L__BB1_1778;
	setp.gt.u64 	%p936, %rd23427, %rd23590;
	@%p936 bra 	$L__BB1_1777;
	setp.lt.u64 	%p937, %rd23428, %rd23589;
	@%p937 bra 	$L__BB1_1778;
	setp.gt.u64 	%p938, %rd23428, %rd23589;
	@%p938 bra 	$L__BB1_1777;
	setp.lt.u64 	%p939, %rd23429, %rd23588;
	@%p939 bra 	$L__BB1_1778;
	setp.gt.u64 	%p940, %rd23429, %rd23588;
	setp.gt.u64 	%p941, %rd23430, %rd23581;
	or.pred  	%p942, %p940, %p941;
	@%p942 bra 	$L__BB1_1777;
	bra.uni 	$L__BB1_1778;
$L__BB1_1777:
	mov.b64 	%rd12426, -8860621160618917887;
	mov.b64 	%rd12427, 1660523435060625408;
	mov.b64 	%rd12428, 2230234197602682880;
	mov.b64 	%rd12429, 1883307231910630287;
	mov.b64 	%rd12430, -4162727106559522501;
	mov.b64 	%rd12431, 121098312706494698;
	// begin inline asm
	add.cc.u64 %rd23581, %rd23581, %rd12426;
	addc.cc.u64 %rd23588, %rd23588, %rd12427;
	addc.cc.u64 %rd23589, %rd23589, %rd12428;
	addc.cc.u64 %rd23590, %rd23590, %rd12429;
	addc.cc.u64 %rd23591, %rd23591, %rd12430;
	addc.u64 %rd23592, %rd23592, %rd12431;
	// end inline asm
$L__BB1_1778:
	// begin inline asm
	sub.cc.u64 %rd23593, %rd23581, %rd23430;
	subc.cc.u64 %rd23594, %rd23588, %rd23429;
	subc.cc.u64 %rd23595, %rd23589, %rd23428;
	subc.cc.u64 %rd23596, %rd23590, %rd23427;
	subc.cc.u64 %rd23597, %rd23591, %rd23426;
	subc.u64 %rd23598, %rd23592, %rd23425;
	// end inline asm
	setp.lt.u64 	%p943, %rd23431, %rd23598;
	@%p943 bra 	$L__BB1_1789;
	setp.le.u64 	%p944, %rd23431, %rd23598;
	@%p944 bra 	$L__BB1_1780;
	bra.uni 	$L__BB1_1788;
$L__BB1_1780:
	setp.lt.u64 	%p945, %rd23432, %rd23597;
	@%p945 bra 	$L__BB1_1789;
	setp.gt.u64 	%p946, %rd23432, %rd23597;
	@%p946 bra 	$L__BB1_1788;
	setp.lt.u64 	%p947, %rd23433, %rd23596;
	@%p947 bra 	$L__BB1_1789;
	setp.gt.u64 	%p948, %rd23433, %rd23596;
	@%p948 bra 	$L__BB1_1788;
	setp.lt.u64 	%p949, %rd23434, %rd23595;
	@%p949 bra 	$L__BB1_1789;
	setp.gt.u64 	%p950, %rd23434, %rd23595;
	@%p950 bra 	$L__BB1_1788;
	setp.lt.u64 	%p951, %rd23435, %rd23594;
	@%p951 bra 	$L__BB1_1789;
	setp.gt.u64 	%p952, %rd23435, %rd23594;
	setp.gt.u64 	%p953, %rd23436, %rd23593;
	or.pred  	%p954, %p952, %p953;
	@%p954 bra 	$L__BB1_1788;
	bra.uni 	$L__BB1_1789;
$L__BB1_1788:
	mov.b64 	%rd12462, -8860621160618917887;
	mov.b64 	%rd12463, 1660523435060625408;
	mov.b64 	%rd12464, 2230234197602682880;
	mov.b64 	%rd12465, 1883307231910630287;
	mov.b64 	%rd12466, -4162727106559522501;
	mov.b64 	%rd12467, 121098312706494698;
	// begin inline asm
	add.cc.u64 %rd23593, %rd23593, %rd12462;
	addc.cc.u64 %rd23594, %rd23594, %rd12463;
	addc.cc.u64 %rd23595, %rd23595, %rd12464;
	addc.cc.u64 %rd23596, %rd23596, %rd12465;
	addc.cc.u64 %rd23597, %rd23597, %rd12466;
	addc.u64 %rd23598, %rd23598, %rd12467;
	// end inline asm
$L__BB1_1789:
	// begin inline asm
	sub.cc.u64 %rd12468, %rd23593, %rd23436;
	subc.cc.u64 %rd12469, %rd23594, %rd23435;
	subc.cc.u64 %rd12470, %rd23595, %rd23434;
	subc.cc.u64 %rd12471, %rd23596, %rd23433;
	subc.cc.u64 %rd12472, %rd23597, %rd23432;
	subc.u64 %rd12473, %rd23598, %rd23431;
	// end inline asm
	// begin inline asm
	{
	.reg .u64 c;
	.reg .u64 nc;
	.reg .u64 t;
	mad.lo.cc.u64 %rd12522, %rd12468, %rd10418, 0;
	madc.hi.cc.u64 c, %rd12468, %rd10418, 0;
	madc.lo.cc.u64 %rd12544, %rd12468, %rd10419, c;
	madc.hi.cc.u64 c, %rd12468, %rd10419, 0;
	madc.lo.cc.u64 %rd12545, %rd12468, %rd10420, c;
	madc.hi.cc.u64 c, %rd12468, %rd10420, 0;
	madc.lo.cc.u64 %rd12546, %rd12468, %rd10421, c;
	madc.hi.cc.u64 c, %rd12468, %rd10421, 0;
	madc.lo.cc.u64 %rd12547, %rd12468, %rd10422, c;
	madc.hi.cc.u64 c, %rd12468, %rd10422, 0;
	madc.lo.cc.u64 %rd12548, %rd12468, %rd10423, c;
	madc.hi.u64 %rd23599, %rd12468, %rd10423, 0;
	mad.lo.cc.u64 %rd12544, %rd12469, %rd10418, %rd12544;
	madc.hi.cc.u64 c, %rd12469, %rd10418, 0;
	addc.cc.u64 t, %rd12545, c;
	addc.u64 nc, 0, 0;
	mad.lo.cc.u64 %rd12545, %rd12469, %rd10419, t;
	madc.hi.cc.u64 c, %rd12469, %rd10419, nc;
	addc.cc.u64 t, %rd12546, c;
	addc.u64 nc, 0, 0;
	mad.lo.cc.u64 %rd12546, %rd12469, %rd10420, t;
	madc.hi.cc.u64 c, %rd12469, %rd10420, nc;
	addc.cc.u64 t, %rd12547, c;
	addc.u64 nc, 0, 0;
	mad.lo.cc.u64 %rd12547, %rd12469, %rd10421, t;
	madc.hi.cc.u64 c, %rd12469, %rd10421, nc;
	addc.cc.u64 t, %rd12548, c;
	addc.u64 nc, 0, 0;
	mad.lo.cc.u64 %rd12548, %rd12469, %rd10422, t;
	madc.hi.cc.u64 c, %rd12469, %rd10422, nc;
	addc.cc.u64 t, %rd23599, c;
	addc.u64 nc, 0, 0;
	mad.lo.cc.u64 %rd23599, %rd12469, %rd10423, t;
	madc.hi.u64 %rd12572, %rd12469, %rd10423, nc;
	mad.lo.cc.u64 %rd12545, %rd12470, %rd10418, %rd12545;
	madc.hi.cc.u64 c, %rd12470, %rd10418, 0;
	addc.cc.u64 t, %rd12546, c;
	addc.u64 nc, 0, 0;
	mad.lo.cc.u64 %rd12546, %rd12470, %rd10419, t;
	madc.hi.cc.u64 c, %rd12470, %rd10419, nc;
	addc.cc.u64 t, %rd12547, c;
	addc.u64 nc, 0, 0;
	mad.lo.cc.u64 %rd12547, %rd12470, %rd10420, t;
	madc.hi.cc.u64 c, %rd12470, %rd10420, nc;
	addc.cc.u64 t, %rd12548, c;
	addc.u64 nc, 0, 0;
	mad.lo.cc.u64 %rd12548, %rd12470, %rd10421, t;
	madc.hi.cc.u64 c, %rd12470, %rd10421, nc;
	addc.cc.u64 t, %rd23599, c;
	addc.u64 nc, 0, 0;
	mad.lo.cc.u64 %rd23599, %rd12470, %rd10422, t;
	madc.hi.cc.u64 c, %rd12470, %rd10422, nc;
	addc.cc.u64 t, %rd12572, c;
	addc.u64 nc, 0, 0;
	mad.lo.cc.u64 %rd12572, %rd12470, %rd10423, t;
	madc.hi.u64 %rd12595, %rd12470, %rd10423, nc;
	mad.lo.cc.u64 %rd12546, %rd12471, %rd10418, %rd12546;
	madc.hi.cc.u64 c, %rd12471, %rd10418, 0;
	addc.cc.u64 t, %rd12547, c;
	addc.u64 nc, 0, 0;
	mad.lo.cc.u64 %rd12547, %rd12471, %rd10419, t;
	madc.hi.cc.u64 c, %rd12471, %rd10419, nc;
	addc.cc.u64 t, %rd12548, c;
	addc.u64 nc, 0, 0;
	mad.lo.cc.u64 %rd12548, %rd12471, %rd10420, t;
	madc.hi.cc.u64 c, %rd12471, %rd10420, nc;
	addc.cc.u64 t, %rd23599, c;
	addc.u64 nc, 0, 0;
	mad.lo.cc.u64 %rd23599, %rd12471, %rd10421, t;
	madc.hi.cc.u64 c, %rd12471, %rd10421, nc;
	addc.cc.u64 t, %rd12572, c;
	addc.u64 nc, 0, 0;
	mad.lo.cc.u64 %rd12572, %rd12471, %rd10422, t;
	madc.hi.cc.u64 c, %rd12471, %rd10422, nc;
	addc.cc.u64 t, %rd12595, c;
	addc.u64 nc, 0, 0;
	mad.lo.cc.u64 %rd12595, %rd12471, %rd10423, t;
	madc.hi.u64 %rd12618, %rd12471, %rd10423, nc;
	mad.lo.cc.u64 %rd12547, %rd12472, %rd10418, %rd12547;
	madc.hi.cc.u64 c, %rd12472, %rd10418, 0;
	addc.cc.u64 t, %rd12548, c;
	addc.u64 nc, 0, 0;
	mad.lo.cc.u64 %rd12548, %rd12472, %rd10419, t;
	madc.hi.cc.u64 c, %rd12472, %rd10419, nc;
	addc.cc.u64 t, %rd23599, c;
	addc.u64 nc, 0, 0;
	mad.lo.cc.u64 %rd23599, %rd12472, %rd10420, t;
	madc.hi.cc.u64 c, %rd12472, %rd10420, nc;
	addc.cc.u64 t, %rd12572, c;
	addc.u64 nc, 0, 0;
	mad.lo.cc.u64 %rd12572, %rd12472, %rd10421, t;
	madc.hi.cc.u64 c, %rd12472, %rd10421, nc;
	addc.cc.u64 t, %rd12595, c;
	addc.u64 nc, 0, 0;
	mad.lo.cc.u64 %rd12595, %rd12472, %rd10422, t;
	madc.hi.cc.u64 c, %rd12472, %rd10422, nc;
	addc.cc.u64 t, %rd12618, c;
	addc.u64 nc, 0, 0;
	mad.lo.cc.u64 %rd12618, %rd12472, %rd10423, t;
	madc.hi.u64 %rd12641, %rd12472, %rd10423, nc;
	mad.lo.cc.u64 %rd12548, %rd12473, %rd10418, %rd12548;
	madc.hi.cc.u64 c, %rd12473, %rd10418, 0;
	addc.cc.u64 t, %rd23599, c;
	addc.u64 nc, 0, 0;
	mad.lo.cc.u64 %rd23599, %rd12473, %rd10419, t;
	madc.hi.cc.u64 c, %rd12473, %rd10419, nc;
	addc.cc.u64 t, %rd12572, c;
	addc.u64 nc, 0, 0;
	mad.lo.cc.u64 %rd12572, %rd12473, %rd10420, t;
	madc.hi.cc.u64 c, %rd12473, %rd10420, nc;
	addc.cc.u64 t, %rd12595, c;
	addc.u64 nc, 0, 0;
	mad.lo.cc.u64 %rd12595, %rd12473, %rd10421, t;
	madc.hi.cc.u64 c, %rd12473, %rd10421, nc;
	addc.cc.u64 t, %rd12618, c;
	addc.u64 nc, 0, 0;
	mad.lo.cc.u64 %rd12618, %rd12473, %rd10422, t;
	madc.hi.cc.u64 c, %rd12473, %rd10422, nc;
	addc.cc.u64 t, %rd12641, c;
	addc.u64 nc, 0, 0;
	mad.lo.cc.u64 %rd12641, %rd12473, %rd10423, t;
	madc.hi.u64 %rd12642, %rd12473, %rd10423, nc;
	}
	// end inline asm
	mul.lo.s64 	%rd12536, %rd12522, -8860621160618917889;
	mov.b64 	%rd12644, -8860621160618917887;
	mov.b64 	%rd12645, 1660523435060625408;
	mov.b64 	%rd12646, 2230234197602682880;
	mov.b64 	%rd12647, 1883307231910630287;
	mov.b64 	%rd12648, -4162727106559522501;
	mov.b64 	%rd12649, 121098312706494698;
	// begin inline asm
	{
	.reg .u64 c;
	.reg .u64 t;
	.reg .u64 nc;
	mad.lo.cc.u64 c, %rd12536, %rd12644, %rd12522;
	madc.hi.cc.u64 c, %rd12536, %rd12644, 0;
	addc.cc.u64 t, %rd12544, c;
	addc.u64 nc, 0, 0;
	mad.lo.cc.u64 %rd12544, %rd12536, %rd12645, t;
	madc.hi.cc.u64 c, %rd12536, %rd12645, nc;
	addc.cc.u64 t, %rd12545, c;
	addc.u64 nc, 0, 0;
	mad.lo.cc.u64 %rd12545, %rd12536, %rd12646, t;
	madc.hi.cc.u64 c, %rd12536, %rd12646, nc;
	addc.cc.u64 t, %rd12546, c;
	addc.u64 nc, 0, 0;
	mad.lo.cc.u64 %rd12546, %rd12536, %rd12647, t;
	madc.hi.cc.u64 c, %rd12536, %rd12647, nc;
	addc.cc.u64 t, %rd12547, c;
	addc.u64 nc, 0, 0;
	mad.lo.cc.u64 %rd12547, %rd12536, %rd12648, t;
	madc.hi.cc.u64 c, %rd12536, %rd12648, nc;
	addc.cc.u64 t, %rd12548, c;
	addc.u64 nc, 0, 0;
	mad.lo.cc.u64 %rd12548, %rd12536, %rd12649, t;
	madc.hi.cc.u64 c, %rd12536, %rd12649, nc;
	addc.cc.u64 %rd23599, %rd23599, c;
	addc.u64 %rd12574, 0, 0;
	}
	// end inline asm
	mul.lo.s64 	%rd12558, %rd12544, -8860621160618917889;
	// begin inline asm
	{
	.reg .u64 c;
	.reg .u64 t;
	.reg .u64 nc;
	mad.lo.cc.u64 c, %rd12558, %rd12644, %rd12544;
	madc.hi.cc.u64 c, %rd12558, %rd12644, 0;
	addc.cc.u64 t, %rd12545, c;
	addc.u64 nc, 0, 0;
	mad.lo.cc.u64 %rd12545, %rd12558, %rd12645, t;
	madc.hi.cc.u64 c, %rd12558, %rd12645, nc;
	addc.cc.u64 t, %rd12546, c;
	addc.u64 nc, 0, 0;
	mad.lo.cc.u64 %rd12546, %rd12558, %rd12646, t;
	madc.hi.cc.u64 c, %rd12558, %rd12646, nc;
	addc.cc.u64 t, %rd12547, c;
	addc.u64 nc, 0, 0;
	mad.lo.cc.u64 %rd12547, %rd12558, %rd12647, t;
	madc.hi.cc.u64 c, %rd12558, %rd12647, nc;
	addc.cc.u64 t, %rd12548, c;
	addc.u64 nc, 0, 0;
	mad.lo.cc.u64 %rd12548, %rd12558, %rd12648, t;
	madc.hi.cc.u64 c, %rd12558, %rd12648, nc;
	addc.cc.u64 t, %rd23599, c;
	addc.u64 nc, 0, 0;
	mad.lo.cc.u64 %rd23599, %rd12558, %rd12649, t;
	madc.hi.cc.u64 c, %rd12558, %rd12649, nc;
	addc.cc.u64 c, c, %rd12574;
	addc.u64 nc, 0, 0;
	addc.cc.u64 %rd12572, %rd12572, c;
	addc.u64 %rd12574, nc, 0;
	}
	// end inline asm
	mul.lo.s64 	%rd12581, %rd12545, -8860621160618917889;
	// begin inline asm
	{
	.reg .u64 c;
	.reg .u64 t;
	.reg .u64 nc;
	mad.lo.cc.u64 c, %rd12581, %rd12644, %rd12545;
	madc.hi.cc.u64 c, %rd12581, %rd12644, 0;
	addc.cc.u64 t, %rd12546, c;
	addc.u64 nc, 0, 0;
	mad.lo.cc.u64 %rd12546, %rd12581, %rd12645, t;
	madc.hi.cc.u64 c, %rd12581, %rd12645, nc;
	addc.cc.u64 t, %rd12547, c;
	addc.u64 nc, 0, 0;
	mad.lo.cc.u64 %rd12547, %rd12581, %rd12646, t;
	madc.hi.cc.u64 c, %rd12581, %rd12646, nc;
	addc.cc.u64 t, %rd12548, c;
	addc.u64 nc, 0, 0;
	mad.lo.cc.u64 %rd12548, %rd12581, %rd12647, t;
	madc.hi.cc.u64 c, %rd12581, %rd12647, nc;
	addc.cc.u64 t, %rd23599, c;
	addc.u64 nc, 0, 0;
	mad.lo.cc.u64 %rd23599, %rd12581, %rd12648, t;
	madc.hi.cc.u64 c, %rd12581, %rd12648, nc;
	addc.cc.u64 t, %rd12572, c;
	addc.u64 nc, 0, 0;
	mad.lo.cc.u64 %rd12572, %rd12581, %rd12649, t;
	madc.hi.cc.u64 c, %rd12581, %rd12649, nc;
	addc.cc.u64 c, c, %rd12574;
	addc.u64 nc, 0, 0;
	addc.cc.u64 %rd12595, %rd12595, c;
	addc.u64 %rd12574, nc, 0;
	}
	// end inline asm
	mul.lo.s64 	%rd12604, %rd12546, -8860621160618917889;
	// begin inline asm
	{
	.reg .u64 c;
	.reg .u64 t;
	.reg .u64 nc;
	mad.lo.cc.u64 c, %rd12604, %rd12644, %rd12546;
	madc.hi.cc.u64 c, %rd12604, %rd12644, 0;
	addc.cc.u64 t, %rd12547, c;
	addc.u64 nc, 0, 0;
	mad.lo.cc.u64 %rd12547, %rd12604, %rd12645, t;
	madc.hi.cc.u64 c, %rd12604, %rd12645, nc;
	addc.cc.u64 t, %rd12548, c;
	addc.u64 nc, 0, 0;
	mad.lo.cc.u64 %rd12548, %rd12604, %rd12646, t;
	madc.hi.cc.u64 c, %rd12604, %rd12646, nc;
	addc.cc.u64 t, %rd23599, c;
	addc.u64 nc, 0, 0;
	mad.lo.cc.u64 %rd23599, %rd12604, %rd12647, t;
	madc.hi.cc.u64 c, %rd12604, %rd12647, nc;
	addc.cc.u64 t, %rd12572, c;
	addc.u64 nc, 0, 0;
	mad.lo.cc.u64 %rd12572, %rd12604, %rd12648, t;
	madc.hi.cc.u64 c, %rd12604, %rd12648, nc;
	addc.cc.u64 t, %rd12595, c;
	addc.u64 nc, 0, 0;
	mad.lo.cc.u64 %rd12595, %rd12604, %rd12649, t;
	madc.hi.cc.u64 c, %rd12604, %rd12649, nc;
	addc.cc.u64 c, c, %rd12574;
	addc.u64 nc, 0, 0;
	addc.cc.u64 %rd12618, %rd12618, c;
	addc.u64 %rd12574, nc, 0;
	}
	// end inline asm
	mul.lo.s64 	%rd12627, %rd12547, -8860621160618917889;
	// begin inline asm
	{
	.reg .u64 c;
	.reg .u64 t;
	.reg .u64 nc;
	mad.lo.cc.u64 c, %rd12627, %rd12644, %rd12547;
	madc.hi.cc.u64 c, %rd12627, %rd12644, 0;
	addc.cc.u64 t, %rd12548, c;
	addc.u64 nc, 0, 0;
	mad.lo.cc.u64 %rd12548, %rd12627, %rd12645, t;
	madc.hi.cc.u64 c, %rd12627, %rd12645, nc;
	addc.cc.u64 t, %rd23599, c;
	addc.u64 nc, 0, 0;
	mad.lo.cc.u64 %rd23599, %rd12627, %rd12646, t;
	madc.hi.cc.u64 c, %rd12627, %rd12646, nc;
	addc.cc.u64 t, %rd12572, c;
	addc.u64 nc, 0, 0;
	mad.lo.cc.u64 %rd12572, %rd12627, %rd12647, t;
	madc.hi.cc.u64 c, %rd12627, %rd12647, nc;
	addc.cc.u64 t, %rd12595, c;
	addc.u64 nc, 0, 0;
	mad.lo.cc.u64 %rd12595, %rd12627, %rd12648, t;
	madc.hi.cc.u64 c, %rd12627, %rd12648, nc;
	addc.cc.u64 t, %rd12618, c;
	addc.u64 nc, 0, 0;
	mad.lo.cc.u64 %rd12618, %rd12627, %rd12649, t;
	madc.hi.cc.u64 c, %rd12627, %rd12649, nc;
	addc.cc.u64 c, c, %rd12574;
	addc.u64 nc, 0, 0;
	addc.cc.u64 %rd12641, %rd12641, c;
	addc.u64 %rd12574, nc, 0;
	}
	// end inline asm
	mul.lo.s64 	%rd12650, %rd12548, -8860621160618917889;
	// begin inline asm
	{
	.reg .u64 c;
	.reg .u64 t;
	.reg .u64 nc;
	mad.lo.cc.u64 c, %rd12650, %rd12644, %rd12548;
	madc.hi.cc.u64 c, %rd12650, %rd12644, 0;
	addc.cc.u64 t, %rd23599, c;
	addc.u64 nc, 0, 0;
	mad.lo.cc.u64 %rd23599, %rd12650, %rd12645, t;
	madc.hi.cc.u64 c, %rd12650, %rd12645, nc;
	addc.cc.u64 t, %rd12572, c;
	addc.u64 nc, 0, 0;
	mad.lo.cc.u64 %rd12572, %rd12650, %rd12646, t;
	madc.hi.cc.u64 c, %rd12650, %rd12646, nc;
	addc.cc.u64 t, %rd12595, c;
	addc.u64 nc, 0, 0;
	mad.lo.cc.u64 %rd12595, %rd12650, %rd12647, t;
	madc.hi.cc.u64 c, %rd12650, %rd12647, nc;
	addc.cc.u64 t, %rd12618, c;
	addc.u64 nc, 0, 0;
	mad.lo.cc.u64 %rd12618, %rd12650, %rd12648, t;
	madc.hi.cc.u64 c, %rd12650, %rd12648, nc;
	addc.cc.u64 t, %rd12641, c;
	addc.u64 nc, 0, 0;
	mad.lo.cc.u64 %rd12641, %rd12650, %rd12649, t;
	madc.hi.cc.u64 c, %rd12650, %rd12649, nc;
	addc.cc.u64 c, c, %rd12574;
	add.u64 %rd12642, %rd12642, c;
	}
	// end inline asm
	setp.lt.u64 	%p955, %rd12642, 121098312706494698;
	mov.u64 	%rd23600, %rd12572;
	mov.u64 	%rd23601, %rd12595;
	mov.u64 	%rd23602, %rd12618;
	mov.u64 	%rd23603, %rd12641;
	mov.u64 	%rd23604, %rd12642;
	@%p955 bra 	$L__BB1_1800;
	setp.ne.s64 	%p956, %rd12642, 121098312706494698;
	@%p956 bra 	$L__BB1_1799;
	setp.lt.u64 	%p957, %rd12641, -4162727106559522501;
	mov.b64 	%rd23604, 121098312706494698;
	mov.u64 	%rd23600, %rd12572;
	mov.u64 	%rd23601, %rd12595;
	mov.u64 	%rd23602, %rd12618;
	mov.u64 	%rd23603, %rd12641;
	@%p957 bra 	$L__BB1_1800;
	setp.ne.s64 	%p958, %rd12641, -4162727106559522501;
	@%p958 bra 	$L__BB1_1799;
	setp.lt.u64 	%p959, %rd12618, 1883307231910630287;
	mov.b64 	%rd23603, -4162727106559522501;
	mov.u64 	%rd23600, %rd12572;
	mov.u64 	%rd23601, %rd12595;
	mov.u64 	%rd23602, %rd12618;
	@%p959 bra 	$L__BB1_1800;
	setp.ne.s64 	%p960, %rd12618, 1883307231910630287;
	@%p960 bra 	$L__BB1_1799;
	setp.lt.u64 	%p961, %rd12595, 2230234197602682880;
	mov.b64 	%rd23602, 1883307231910630287;
	mov.u64 	%rd23600, %rd12572;
	mov.u64 	%rd23601, %rd12595;
	@%p961 bra 	$L__BB1_1800;
	setp.ne.s64 	%p962, %rd12595, 2230234197602682880;
	@%p962 bra 	$L__BB1_1799;
	setp.lt.u64 	%p963, %rd12572, 1660523435060625408;
	mov.b64 	%rd23601, 2230234197602682880;
	mov.u64 	%rd23600, %rd12572;
	@%p963 bra 	$L__BB1_1800;
	setp.eq.s64 	%p964, %rd12572, 1660523435060625408;
	setp.lt.u64 	%p965, %rd23599, -8860621160618917887;
	and.pred  	%p966, %p964, %p965;
	mov.b64 	%rd23600, 1660523435060625408;
	@%p966 bra 	$L__BB1_1800;
$L__BB1_1799:
	mov.b64 	%rd12685, -8860621160618917887;
	mov.b64 	%rd12686, 1660523435060625408;
	mov.b64 	%rd12687, 2230234197602682880;
	mov.b64 	%rd12688, 1883307231910630287;
	mov.b64 	%rd12689, -4162727106559522501;
	mov.b64 	%rd12690, 121098312706494698;
	// begin inline asm
	sub.cc.u64 %rd23599, %rd23599, %rd12685;
	subc.cc.u64 %rd23600, %rd12572, %rd12686;
	subc.cc.u64 %rd23601, %rd12595, %rd12687;
	subc.cc.u64 %rd23602, %rd12618, %rd12688;
	subc.cc.u64 %rd23603, %rd12641, %rd12689;
	subc.u64 %rd23604, %rd12642, %rd12690;
	// end inline asm
$L__BB1_1800:
	add.s32 	%r1158, %r1158, 1;
	add.s64 	%rd22643, %rd22643, 144;
	setp.ne.s32 	%p2007, %r1158, -1;
	@%p2007 bra 	$L__BB1_2;
$L__BB1_1801:
	ld.param.u64 	%rd22642, [msm6_collapse_rows_param_0];
	cvta.to.global.u64 	%rd22513, %rd22642;
	mov.u32 	%r1157, %tid.x;
	mul.wide.u32 	%rd22514, %r1157, 144;
	add.s64 	%rd22515, %rd22513, %rd22514;
	shr.u64 	%rd22516, %rd23616, 56;
	st.global.u8 	[%rd22515+7], %rd22516;
	shr.u64 	%rd22517, %rd23616, 48;
	st.global.u8 	[%rd22515+6], %rd22517;
	shr.u64 	%rd22518, %rd23616, 40;
	st.global.u8 	[%rd22515+5], %rd22518;
	shr.u64 	%rd22519, %rd23616, 32;
	st.global.u8 	[%rd22515+4], %rd22519;
	shr.u64 	%rd22520, %rd23616, 24;
	st.global.u8 	[%rd22515+3], %rd22520;
	shr.u64 	%rd22521, %rd23616, 16;
	st.global.u8 	[%rd22515+2], %rd22521;
	shr.u64 	%rd22522, %rd23616, 8;
	st.global.u8 	[%rd22515+1], %rd22522;
	st.global.u8 	[%rd22515], %rd23616;
	shr.u64 	%rd22523, %rd23615, 56;
	st.global.u8 	[%rd22515+15], %rd22523;
	shr.u64 	%rd22524, %rd23615, 48;
	st.global.u8 	[%rd22515+14], %rd22524;
	shr.u64 	%rd22525, %rd23615, 40;
	st.global.u8 	[%rd22515+13], %rd22525;
	shr.u64 	%rd22526, %rd23615, 32;
	st.global.u8 	[%rd22515+12], %rd22526;
	shr.u64 	%rd22527, %rd23615, 24;
	st.global.u8 	[%rd22515+11], %rd22527;
	shr.u64 	%rd22528, %rd23615, 16;
	st.global.u8 	[%rd22515+10], %rd22528;
	shr.u64 	%rd22529, %rd23615, 8;
	st.global.u8 	[%rd22515+9], %rd22529;
	st.global.u8 	[%rd22515+8], %rd23615;
	shr.u64 	%rd22530, %rd23614, 56;
	st.global.u8 	[%rd22515+23], %rd22530;
	shr.u64 	%rd22531, %rd23614, 48;
	st.global.u8 	[%rd22515+22], %rd22531;
	shr.u64 	%rd22532, %rd23614, 40;
	st.global.u8 	[%rd22515+21], %rd22532;
	shr.u64 	%rd22533, %rd23614, 32;
	st.global.u8 	[%rd22515+20], %rd22533;
	shr.u64 	%rd22534, %rd23614, 24;
	st.global.u8 	[%rd22515+19], %rd22534;
	shr.u64 	%rd22535, %rd23614, 16;
	st.global.u8 	[%rd22515+18], %rd22535;
	shr.u64 	%rd22536, %rd23614, 8;
	st.global.u8 	[%rd22515+17], %rd22536;
	st.global.u8 	[%rd22515+16], %rd23614;
	shr.u64 	%rd22537, %rd23613, 56;
	st.global.u8 	[%rd22515+31], %rd22537;
	shr.u64 	%rd22538, %rd23613, 48;
	st.global.u8 	[%rd22515+30], %rd22538;
	shr.u64 	%rd22539, %rd23613, 40;
	st.global.u8 	[%rd22515+29], %rd22539;
	shr.u64 	%rd22540, %rd23613, 32;
	st.global.u8 	[%rd22515+28], %rd22540;
	shr.u64 	%rd22541, %rd23613, 24;
	st.global.u8 	[%rd22515+27], %rd22541;
	shr.u64 	%rd22542, %rd23613, 16;
	st.global.u8 	[%rd22515+26], %rd22542;
	shr.u64 	%rd22543, %rd23613, 8;
	st.global.u8 	[%rd22515+25], %rd22543;
	st.global.u8 	[%rd22515+24], %rd23613;
	shr.u64 	%rd22544, %rd23612, 56;
	st.global.u8 	[%rd22515+39], %rd22544;
	shr.u64 	%rd22545, %rd23612, 48;
	st.global.u8 	[%rd22515+38], %rd22545;
	shr.u64 	%rd22546, %rd23612, 40;
	st.global.u8 	[%rd22515+37], %rd22546;
	shr.u64 	%rd22547, %rd23612, 32;
	st.global.u8 	[%rd22515+36], %rd22547;
	shr.u64 	%rd22548, %rd23612, 24;
	st.global.u8 	[%rd22515+35], %rd22548;
	shr.u64 	%rd22549, %rd23612, 16;
	st.global.u8 	[%rd22515+34], %rd22549;
	shr.u64 	%rd22550, %rd23612, 8;
	st.global.u8 	[%rd22515+33], %rd22550;
	st.global.u8 	[%rd22515+32], %rd23612;
	shr.u64 	%rd22551, %rd23611, 56;
	st.global.u8 	[%rd22515+47], %rd22551;
	shr.u64 	%rd22552, %rd23611, 48;
	st.global.u8 	[%rd22515+46], %rd22552;
	shr.u64 	%rd22553, %rd23611, 40;
	st.global.u8 	[%rd22515+45], %rd22553;
	shr.u64 	%rd22554, %rd23611, 32;
	st.global.u8 	[%rd22515+44], %rd22554;
	shr.u64 	%rd22555, %rd23611, 24;
	st.global.u8 	[%rd22515+43], %rd22555;
	shr.u64 	%rd22556, %rd23611, 16;
	st.global.u8 	[%rd22515+42], %rd22556;
	shr.u64 	%rd22557, %rd23611, 8;
	st.global.u8 	[%rd22515+41], %rd22557;
	st.global.u8 	[%rd22515+40], %rd23611;
	shr.u64 	%rd22558, %rd23610, 56;
	st.global.u8 	[%rd22515+55], %rd22558;
	shr.u64 	%rd22559, %rd23610, 48;
	st.global.u8 	[%rd22515+54], %rd22559;
	shr.u64 	%rd22560, %rd23610, 40;
	st.global.u8 	[%rd22515+53], %rd22560;
	shr.u64 	%rd22561, %rd23610, 32;
	st.global.u8 	[%rd22515+52], %rd22561;
	shr.u64 	%rd22562, %rd23610, 24;
	st.global.u8 	[%rd22515+51], %rd22562;
	shr.u64 	%rd22563, %rd23610, 16;
	st.global.u8 	[%rd22515+50], %rd22563;
	shr.u64 	%rd22564, %rd23610, 8;
	st.global.u8 	[%rd22515+49], %rd22564;
	st.global.u8 	[%rd22515+48], %rd23610;
	shr.u64 	%rd22565, %rd23609, 56;
	st.global.u8 	[%rd22515+63], %rd22565;
	shr.u64 	%rd22566, %rd23609, 48;
	st.global.u8 	[%rd22515+62], %rd22566;
	shr.u64 	%rd22567, %rd23609, 40;
	st.global.u8 	[%rd22515+61], %rd22567;
	shr.u64 	%rd22568, %rd23609, 32;
	st.global.u8 	[%rd22515+60], %rd22568;
	shr.u64 	%rd22569, %rd23609, 24;
	st.global.u8 	[%rd22515+59], %rd22569;
	shr.u64 	%rd22570, %rd23609, 16;
	st.global.u8 	[%rd22515+58], %rd22570;
	shr.u64 	%rd22571, %rd23609, 8;
	st.global.u8 	[%rd22515+57], %rd22571;
	st.global.u8 	[%rd22515+56], %rd23609;
	shr.u64 	%rd22572, %rd23608, 56;
	st.global.u8 	[%rd22515+71], %rd22572;
	shr.u64 	%rd22573, %rd23608, 48;
	st.global.u8 	[%rd22515+70], %rd22573;
	shr.u64 	%rd22574, %rd23608, 40;
	st.global.u8 	[%rd22515+69], %rd22574;
	shr.u64 	%rd22575, %rd23608, 32;
	st.global.u8 	[%rd22515+68], %rd22575;
	shr.u64 	%rd22576, %rd23608, 24;
	st.global.u8 	[%rd22515+67], %rd22576;
	shr.u64 	%rd22577, %rd23608, 16;
	st.global.u8 	[%rd22515+66], %rd22577;
	shr.u64 	%rd22578, %rd23608, 8;
	st.global.u8 	[%rd22515+65], %rd22578;
	st.global.u8 	[%rd22515+64], %rd23608;
	shr.u64 	%rd22579, %rd23607, 56;
	st.global.u8 	[%rd22515+79], %rd22579;
	shr.u64 	%rd22580, %rd23607, 48;
	st.global.u8 	[%rd22515+78], %rd22580;
	shr.u64 	%rd22581, %rd23607, 40;
	st.global.u8 	[%rd22515+77], %rd22581;
	shr.u64 	%rd22582, %rd23607, 32;
	st.global.u8 	[%rd22515+76], %rd22582;
	shr.u64 	%rd22583, %rd23607, 24;
	st.global.u8 	[%rd22515+75], %rd22583;
	shr.u64 	%rd22584, %rd23607, 16;
	st.global.u8 	[%rd22515+74], %rd22584;
	shr.u64 	%rd22585, %rd23607, 8;
	st.global.u8 	[%rd22515+73], %rd22585;
	st.global.u8 	[%rd22515+72], %rd23607;
	shr.u64 	%rd22586, %rd23606, 56;
	st.global.u8 	[%rd22515+87], %rd22586;
	shr.u64 	%rd22587, %rd23606, 48;
	st.global.u8 	[%rd22515+86], %rd22587;
	shr.u64 	%rd22588, %rd23606, 40;
	st.global.u8 	[%rd22515+85], %rd22588;
	shr.u64 	%rd22589, %rd23606, 32;
	st.global.u8 	[%rd22515+84], %rd22589;
	shr.u64 	%rd22590, %rd23606, 24;
	st.global.u8 	[%rd22515+83], %rd22590;
	shr.u64 	%rd22591, %rd23606, 16;
	st.global.u8 	[%rd22515+82], %rd22591;
	shr.u64 	%rd22592, %rd23606, 8;
	st.global.u8 	[%rd22515+81], %rd22592;
	st.global.u8 	[%rd22515+80], %rd23606;
	shr.u64 	%rd22593, %rd23605, 56;
	st.global.u8 	[%rd22515+95], %rd22593;
	shr.u64 	%rd22594, %rd23605, 48;
	st.global.u8 	[%rd22515+94], %rd22594;
	shr.u64 	%rd22595, %rd23605, 40;
	st.global.u8 	[%rd22515+93], %rd22595;
	shr.u64 	%rd22596, %rd23605, 32;
	st.global.u8 	[%rd22515+92], %rd22596;
	shr.u64 	%rd22597, %rd23605, 24;
	st.global.u8 	[%rd22515+91], %rd22597;
	shr.u64 	%rd22598, %rd23605, 16;
	st.global.u8 	[%rd22515+90], %rd22598;
	shr.u64 	%rd22599, %rd23605, 8;
	st.global.u8 	[%rd22515+89], %rd22599;
	st.global.u8 	[%rd22515+88], %rd23605;
	shr.u64 	%rd22600, %rd23599, 56;
	st.global.u8 	[%rd22515+103], %rd22600;
	shr.u64 	%rd22601, %rd23599, 48;
	st.global.u8 	[%rd22515+102], %rd22601;
	shr.u64 	%rd22602, %rd23599, 40;
	st.global.u8 	[%rd22515+101], %rd22602;
	shr.u64 	%rd22603, %rd23599, 32;
	st.global.u8 	[%rd22515+100], %rd22603;
	shr.u64 	%rd22604, %rd23599, 24;
	st.global.u8 	[%rd22515+99], %rd22604;
	shr.u64 	%rd22605, %rd23599, 16;
	st.global.u8 	[%rd22515+98], %rd22605;
	shr.u64 	%rd22606, %rd23599, 8;
	st.global.u8 	[%rd22515+97], %rd22606;
	st.global.u8 	[%rd22515+96], %rd23599;
	shr.u64 	%rd22607, %rd23600, 56;
	st.global.u8 	[%rd22515+111], %rd22607;
	shr.u64 	%rd22608, %rd23600, 48;
	st.global.u8 	[%rd22515+110], %rd22608;
	shr.u64 	%rd22609, %rd23600, 40;
	st.global.u8 	[%rd22515+109], %rd22609;
	shr.u64 	%rd22610, %rd23600, 32;
	st.global.u8 	[%rd22515+108], %rd22610;
	shr.u64 	%rd22611, %rd23600, 24;
	st.global.u8 	[%rd22515+107], %rd22611;
	shr.u64 	%rd22612, %rd23600, 16;
	st.global.u8 	[%rd22515+106], %rd22612;
	shr.u64 	%rd22613, %rd23600, 8;
	st.global.u8 	[%rd22515+105], %rd22613;
	st.global.u8 	[%rd22515+104], %rd23600;
	shr.u64 	%rd22614, %rd23601, 56;
	st.global.u8 	[%rd22515+119], %rd22614;
	shr.u64 	%rd22615, %rd23601, 48;
	st.global.u8 	[%rd22515+118], %rd22615;
	shr.u64 	%rd22616, %rd23601, 40;
	st.global.u8 	[%rd22515+117], %rd22616;
	shr.u64 	%rd22617, %rd23601, 32;
	st.global.u8 	[%rd22515+116], %rd22617;
	shr.u64 	%rd22618, %rd23601, 24;
	st.global.u8 	[%rd22515+115], %rd22618;
	shr.u64 	%rd22619, %rd23601, 16;
	st.global.u8 	[%rd22515+114], %rd22619;
	shr.u64 	%rd22620, %rd23601, 8;
	st.global.u8 	[%rd22515+113], %rd22620;
	st.global.u8 	[%rd22515+112], %rd23601;
	shr.u64 	%rd22621, %rd23602, 56;
	st.global.u8 	[%rd22515+127], %rd22621;
	shr.u64 	%rd22622, %rd23602, 48;
	st.global.u8 	[%rd22515+126], %rd22622;
	shr.u64 	%rd22623, %rd23602, 40;
	st.global.u8 	[%rd22515+125], %rd22623;
	shr.u64 	%rd22624, %rd23602, 32;
	st.global.u8 	[%rd22515+124], %rd22624;
	shr.u64 	%rd22625, %rd23602, 24;
	st.global.u8 	[%rd22515+123], %rd22625;
	shr.u64 	%rd22626, %rd23602, 16;
	st.global.u8 	[%rd22515+122], %rd22626;
	shr.u64 	%rd22627, %rd23602, 8;
	st.global.u8 	[%rd22515+121], %rd22627;
	st.global.u8 	[%rd22515+120], %rd23602;
	shr.u64 	%rd22628, %rd23603, 56;
	st.global.u8 	[%rd22515+135], %rd22628;
	shr.u64 	%rd22629, %rd23603, 48;
	st.global.u8 	[%rd22515+134], %rd22629;
	shr.u64 	%rd22630, %rd23603, 40;
	st.global.u8 	[%rd22515+133], %rd22630;
	shr.u64 	%rd22631, %rd23603, 32;
	st.global.u8 	[%rd22515+132], %rd22631;
	shr.u64 	%rd22632, %rd23603, 24;
	st.global.u8 	[%rd22515+131], %rd22632;
	shr.u64 	%rd22633, %rd23603, 16;
	st.global.u8 	[%rd22515+130], %rd22633;
	shr.u64 	%rd22634, %rd23603, 8;
	st.global.u8 	[%rd22515+129], %rd22634;
	st.global.u8 	[%rd22515+128], %rd23603;
	shr.u64 	%rd22635, %rd23604, 56;
	st.global.u8 	[%rd22515+143], %rd22635;
	shr.u64 	%rd22636, %rd23604, 48;
	st.global.u8 	[%rd22515+142], %rd22636;
	shr.u64 	%rd22637, %rd23604, 40;
	st.global.u8 	[%rd22515+141], %rd22637;
	shr.u64 	%rd22638, %rd23604, 32;
	st.global.u8 	[%rd22515+140], %rd22638;
	shr.u64 	%rd22639, %rd23604, 24;
	st.global.u8 	[%rd22515+139], %rd22639;
	shr.u64 	%rd22640, %rd23604, 16;
	st.global.u8 	[%rd22515+138], %rd22640;
	shr.u64 	%rd22641, %rd23604, 8;
	st.global.u8 	[%rd22515+137], %rd22641;
	st.global.u8 	[%rd22515+136], %rd23604;
	ret;

}


// ===== COMPILED SASS (sm_100) =====

	.target	sm_100

	.elftype	@"ET_EXEC"


//--------------------- .note.nv.tkinfo           --------------------------
	.section	.note.nv.tkinfo,"",@"SHT_NOTE"
	.sectionflags	@"SHF_NOTE_NV_TKINFO"
	.tkinfo
        /*0018*/ 	.word	0x00000002
        /*0030*/ 	.string	""
        /*0030*/ 	.string	"ptxas"
        /*0030*/ 	.string	"Cuda compilation tools, release 13.0, V13.0.88"
        /*0030*/ 	.string	"Build cuda_13.0.r13.0/compiler.36424714_0"
        /*0030*/ 	.string	"-arch sm_100 -m 64 "



//--------------------- .note.nv.cuinfo           --------------------------
	.section	.note.nv.cuinfo,"",@"SHT_NOTE"
	.sectionflags	@"SHF_NOTE_NV_CUINFO"
        /*0018*/ 	.short	0x0002
        /*001a*/ 	.short	0x0064
        /*001c*/ 	.short	0x0082
	.zero		2


//--------------------- .nv.info                  --------------------------
	.section	.nv.info,"",@"SHT_CUDA_INFO"
	.align	4


	//----- nvinfo : EIATTR_REGCOUNT
	.align		4
        /*0000*/ 	.byte	0x04, 0x2f
        /*0002*/ 	.short	(.L_10 - .L_9)
	.align		4
.L_9:
        /*0004*/ 	.word	index@(msm6_pixel)
        /*0008*/ 	.word	0x000000fe


	//----- nvinfo : EIATTR_FRAME_SIZE
	.align		4
.L_10:
        /*000c*/ 	.byte	0x04, 0x11
        /*000e*/ 	.short	(.L_12 - .L_11)
	.align		4
.L_11:
        /*0010*/ 	.word	index@(msm6_pixel)
        /*0014*/ 	.word	0x00000220


	//----- nvinfo : EIATTR_REGCOUNT
	.align		4
.L_12:
        /*0018*/ 	.byte	0x04, 0x2f
        /*001a*/ 	.short	(.L_14 - .L_13)
	.align		4
.L_13:
        /*001c*/ 	.word	index@(msm6_collapse_rows)
        /*0020*/ 	.word	0x000000ba


	//----- nvinfo : EIATTR_FRAME_SIZE
	.align		4
.L_14:
        /*0024*/ 	.byte	0x04, 0x11
        /*0026*/ 	.short	(.L_16 - .L_15)
	.align		4
.L_15:
        /*0028*/ 	.word	index@(msm6_collapse_rows)
        /*002c*/ 	.word	0x00000000


	//----- nvinfo : EIATTR_MIN_STACK_SIZE
	.align		4
.L_16:
        /*0030*/ 	.byte	0x04, 0x12
        /*0032*/ 	.short	(.L_18 - .L_17)
	.align		4
.L_17:
        /*0034*/ 	.word	index@(msm6_collapse_rows)
        /*0038*/ 	.word	0x00000000


	//----- nvinfo : EIATTR_MIN_STACK_SIZE
	.align		4
.L_18:
        /*003c*/ 	.byte	0x04, 0x12
        /*003e*/ 	.short	(.L_20 - .L_19)
	.align		4
.L_19:
        /*0040*/ 	.word	index@(msm6_pixel)
        /*0044*/ 	.word	0x00000220
.L_20:


//--------------------- .nv.compat                --------------------------
	.section	.nv.compat,"",@"SHT_CUDA_COMPAT_INFO"
	.align	4
        /*0000*/ 	.byte	0x02, 0x09, 0x00, 0x00, 0x02, 0x02, 0x01, 0x00, 0x02, 0x05, 0x05, 0x00, 0x03, 0x07, 0x01, 0x01
        /*0010*/ 	.byte	0x02, 0x03, 0x00, 0x00, 0x02, 0x06, 0x01, 0x00, 0x04, 0x0b, 0x08, 0x00, 0x09, 0x00, 0x00, 0x00
        /*0020*/ 	.byte	0x00, 0x00, 0x00, 0x00


//--------------------- .nv.info.msm6_collapse_rows --------------------------
	.section	.nv.info.msm6_collapse_rows,"",@"SHT_CUDA_INFO"
	.sectionflags	@""
	.align	4


	//----- nvinfo : EIATTR_CUDA_API_VERSION
	.align		4
        /*0000*/ 	.byte	0x04, 0x37
        /*0002*/ 	.short	(.L_22 - .L_21)
.L_21:
        /*0004*/ 	.word	0x00000082


	//----- nvinfo : EIATTR_KPARAM_INFO
	.align		4
.L_22:
        /*0008*/ 	.byte	0x04, 0x17
        /*000a*/ 	.short	(.L_24 - .L_23)
.L_23:
        /*000c*/ 	.word	0x00000000
        /*0010*/ 	.short	0x0002
        /*0012*/ 	.short	0x0010
        /*0014*/ 	.byte	0x00, 0xf0, 0x11, 0x00


	//----- nvinfo : EIATTR_KPARAM_INFO
	.align		4
.L_24:
        /*0018*/ 	.byte	0x04, 0x17
        /*001a*/ 	.short	(.L_26 - .L_25)
.L_25:
        /*001c*/ 	.word	0x00000000
        /*0020*/ 	.short	0x0001
        /*0022*/ 	.short	0x0008
        /*0024*/ 	.byte	0x00, 0xf5, 0x21, 0x00


	//----- nvinfo : EIATTR_KPARAM_INFO
	.align		4
.L_26:
        /*0028*/ 	.byte	0x04, 0x17
        /*002a*/ 	.short	(.L_28 - .L_27)
.L_27:
        /*002c*/ 	.word	0x00000000
        /*0030*/ 	.short	0x0000
        /*0032*/ 	.short	0x0000
        /*0034*/ 	.byte	0x00, 0xf5, 0x21, 0x00


	//----- nvinfo : EIATTR_SPARSE_MMA_MASK
	.align		4
.L_28:
        /*0038*/ 	.byte	0x03, 0x50
        /*003a*/ 	.short	0x0000


	//----- nvinfo : EIATTR_MAXREG_COUNT
	.align		4
        /*003c*/ 	.byte	0x03, 0x1b
        /*003e*/ 	.short	0x00ff


	//----- nvinfo : EIATTR_MERCURY_ISA_VERSION
	.align		4
        /*0040*/ 	.byte	0x03, 0x5f
        /*0042*/ 	.short	0x0101


	//----- nvinfo : EIATTR_VRC_CTA_INIT_COUNT
	.align		4
        /*0044*/ 	.byte	0x02, 0x4a
	.zero		1
	.zero		1


	//----- nvinfo : EIATTR_EXIT_INSTR_OFFSETS
	.align		4
        /*0048*/ 	.byte	0x04, 0x1c
        /*004a*/ 	.short	(.L_30 - .L_29)


	//   ....[0]....
.L_29:
        /*004c*/ 	.word	0x0014ce60


	//----- nvinfo : EIATTR_CRS_STACK_SIZE
	.align		4
.L_30:
        /*0050*/ 	.byte	0x04, 0x1e
        /*0052*/ 	.short	(.L_32 - .L_31)
.L_31:
        /*0054*/ 	.word	0x00000000


	//----- nvinfo : EIATTR_CBANK_PARAM_SIZE
	.align		4
.L_32:
        /*0058*/ 	.byte	0x03, 0x19
        /*005a*/ 	.short	0x0014


	//----- nvinfo : EIATTR_PARAM_CBANK
	.align		4
        /*005c*/ 	.byte	0x04, 0x0a
        /*005e*/ 	.short	(.L_34 - .L_33)
	.align		4
.L_33:
        /*0060*/ 	.word	index@(.nv.constant0.msm6_collapse_rows)
        /*0064*/ 	.short	0x0380
        /*0066*/ 	.short	0x0014


	//----- nvinfo : EIATTR_SW_WAR
	.align		4
.L_34:
        /*0068*/ 	.byte	0x04, 0x36
        /*006a*/ 	.short	(.L_36 - .L_35)
.L_35:
        /*006c*/ 	.word	0x00000008
.L_36:


//--------------------- .nv.info.msm6_pixel       --------------------------
	.section	.nv.info.msm6_pixel,"",@"SHT_CUDA_INFO"
	.sectionflags	@""
	.align	4


	//----- nvinfo : EIATTR_CUDA_API_VERSION
	.align		4
        /*0000*/ 	.byte	0x04, 0x37
        /*0002*/ 	.short	(.L_38 - .L_37)
.L_37:
        /*0004*/ 	.word	0x00000082


	//----- nvinfo : EIATTR_KPARAM_INFO
	.align		4
.L_38:
        /*0008*/ 	.byte	0x04, 0x17
        /*000a*/ 	.short	(.L_40 - .L_39)
.L_39:
        /*000c*/ 	.word	0x00000000
        /*0010*/ 	.short	0x0004
        /*0012*/ 	.short	0x0020
        /*0014*/ 	.byte	0x00, 0xf0, 0x11, 0x00


	//----- nvinfo : EIATTR_KPARAM_INFO
	.align		4
.L_40:
        /*0018*/ 	.byte	0x04, 0x17
        /*001a*/ 	.short	(.L_42 - .L_41)
.L_41:
        /*001c*/ 	.word	0x00000000
        /*0020*/ 	.short	0x0003
        /*0022*/ 	.short	0x0018
        /*0024*/ 	.byte	0x00, 0xf5, 0x21, 0x00


	//----- nvinfo : EIATTR_KPARAM_INFO
	.align		4
.L_42:
        /*0028*/ 	.byte	0x04, 0x17
        /*002a*/ 	.short	(.L_44 - .L_43)
.L_43:
        /*002c*/ 	.word	0x00000000
        /*0030*/ 	.short	0x0002
        /*0032*/ 	.short	0x0010
        /*0034*/ 	.byte	0x00, 0xf5, 0x21, 0x00


	//----- nvinfo : EIATTR_KPARAM_INFO
	.align		4
.L_44:
        /*0038*/ 	.byte	0x04, 0x17
        /*003a*/ 	.short	(.L_46 - .L_45)
.L_45:
        /*003c*/ 	.word	0x00000000
        /*0040*/ 	.short	0x0001
        /*0042*/ 	.short	0x0008
        /*0044*/ 	.byte	0x00, 0xf5, 0x21, 0x00


	//----- nvinfo : EIATTR_KPARAM_INFO
	.align		4
.L_46:
        /*0048*/ 	.byte	0x04, 0x17
        /*004a*/ 	.short	(.L_48 - .L_47)
.L_47:
        /*004c*/ 	.word	0x00000000
        /*0050*/ 	.short	0x0000
        /*0052*/ 	.short	0x0000
        /*0054*/ 	.byte	0x00, 0xf5, 0x21, 0x00


	//----- nvinfo : EIATTR_SPARSE_MMA_MASK
	.align		4
.L_48:
        /*0058*/ 	.byte	0x03, 0x50
        /*005a*/ 	.short	0x0000


	//----- nvinfo : EIATTR_MAXREG_COUNT
	.align		4
        /*005c*/ 	.byte	0x03, 0x1b
        /*005e*/ 	.short	0x00ff


	//----- nvinfo : EIATTR_ANNOTATIONS
	.align		4
        /*0060*/ 	.byte	0x04, 0x55
        /*0062*/ 	.short	(.L_50 - .L_49)


	//   ....[0]....
.L_49:
        /*0064*/ 	.word	0x00000001
        /*0068*/ 	.byte	0xf0, 0x81, 0x14, 0x00, 0x01, 0x00, 0x00, 0x00, 0x10, 0xa1, 0x14, 0x00, 0x01, 0x00, 0x00, 0x00
        /*0078*/ 	.byte	0xe0, 0xdf, 0x15, 0x00, 0x01, 0x00, 0x00, 0x00, 0x00, 0xe0, 0x15, 0x00, 0x01, 0x00, 0x00, 0x00
        /*0088*/ 	.byte	0x20, 0xe0, 0x15, 0x00, 0x01, 0x00, 0x00, 0x00, 0xa0, 0xf7, 0x15, 0x00, 0x01, 0x00, 0x00, 0x00
        /*0098*/ 	.byte	0x90, 0xfa, 0x15, 0x00, 0x01, 0x00, 0x00, 0x00, 0x00, 0xfe, 0x15, 0x00


	//----- nvinfo : EIATTR_MERCURY_ISA_VERSION
	.align		4
.L_50:
        /*00a4*/ 	.byte	0x03, 0x5f
        /*00a6*/ 	.short	0x0101


	//----- nvinfo : EIATTR_VRC_CTA_INIT_COUNT
	.align		4
        /*00a8*/ 	.byte	0x02, 0x4a
	.zero		1
	.zero		1


	//----- nvinfo : EIATTR_EXIT_INSTR_OFFSETS
	.align		4
        /*00ac*/ 	.byte	0x04, 0x1c
        /*00ae*/ 	.short	(.L_52 - .L_51)


	//   ....[0]....
.L_51:
        /*00b0*/ 	.word	0x001f25a0


	//----- nvinfo : EIATTR_CRS_STACK_SIZE
	.align		4
.L_52:
        /*00b4*/ 	.byte	0x04, 0x1e
        /*00b6*/ 	.short	(.L_54 - .L_53)
.L_53:
        /*00b8*/ 	.word	0x00000000


	//----- nvinfo : EIATTR_CBANK_PARAM_SIZE
	.align		4
.L_54:
        /*00bc*/ 	.byte	0x03, 0x19
        /*00be*/ 	.short	0x0024


	//----- nvinfo : EIATTR_PARAM_CBANK
	.align		4
        /*00c0*/ 	.byte	0x04, 0x0a
        /*00c2*/ 	.short	(.L_56 - .L_55)
	.align		4
.L_55:
        /*00c4*/ 	.word	index@(.nv.constant0.msm6_pixel)
        /*00c8*/ 	.short	0x0380
        /*00ca*/ 	.short	0x0024


	//----- nvinfo : EIATTR_SW_WAR
	.align		4
.L_56:
        /*00cc*/ 	.byte	0x04, 0x36
        /*00ce*/ 	.short	(.L_58 - .L_57)
.L_57:
        /*00d0*/ 	.word	0x00000008
.L_58:


//--------------------- .nv.callgraph             --------------------------
	.section	.nv.callgraph,"",@"SHT_CUDA_CALLGRAPH"
	.align	4
	.sectionentsize	8
	.align		4
        /*0000*/ 	.word	0x00000000
	.align		4
        /*0004*/ 	.word	0xffffffff
	.align		4
        /*0008*/ 	.word	0x00000000
	.align		4
        /*000c*/ 	.word	0xfffffffe
	.align		4
        /*0010*/ 	.word	0x00000000
	.align		4
        /*0014*/ 	.word	0xfffffffd
	.align		4
        /*0018*/ 	.word	0x00000000
	.align		4
        /*001c*/ 	.word	0xfffffffc


//--------------------- .nv.constant4             --------------------------
	.section	.nv.constant4,"a",@progbits
	.align	8
	.align		8
.nv.constant4:
        /*0000*/ 	.dword	BLS12_377_P
	.align		8
        /*0008*/ 	.dword	BLS12_377_ZERO
	.align		8
        /*0010*/ 	.dword	BLS12_377_ONE
	.align		8
        /*0018*/ 	.dword	BLS12_377_R2
	.align		8
        /*0020*/ 	.dword	BLS12_377_p0
	.align		8
        /*0028*/ 	.dword	BIGINT_ONE
	.align		8
        /*0030*/ 	.dword	BLS12_377_ZERO_PROJECTIVE
	.align		8
        /*0038*/ 	.dword	BLS12_377_ZERO_AFFINE
	.align		8
        /*0040*/ 	.dword	BLS12_377_R


//--------------------- .text.msm6_collapse_rows  --------------------------
	.section	.text.msm6_collapse_rows,"ax",@progbits
	.align	128
        .global         msm6_collapse_rows
        .type           msm6_collapse_rows,@function
        .size           msm6_collapse_rows,(.L_x_1650 - msm6_collapse_rows)
        .other          msm6_collapse_rows,@"STO_CUDA_ENTRY STV_DEFAULT"
msm6_collapse_rows:
.text.msm6_collapse_rows:
[----:B------:R-:W-:Y:S01]  /*0000*/  LDC R1, c[0x0][0x37c] ;  /* 0x0000df00ff017b82 */ /* 0x000fe20000000800 */
[----:B------:R-:W0:Y:S07]  /*0010*/  S2R R17, SR_TID.X ;  /* 0x0000000000117919 */ /* 0x000e2e0000002100 */
[----:B------:R-:W1:Y:S01]  /*0020*/  LDC.64 R14, c[0x0][0x388] ;  /* 0x0000e200ff0e7b82 */ /* 0x000e620000000a00 */
[----:B------:R-:W0:Y:S01]  /*0030*/  LDCU UR6, c[0x0][0x390] ;  /* 0x00007200ff0677ac */ /* 0x000e220008000800 */
[----:B------:R-:W2:Y:S01]  /*0040*/  LDCU.64 UR4, c[0x0][0x358] ;  /* 0x00006b00ff0477ac */ /* 0x000ea20008000a00 */
[----:B0-----:R-:W-:-:S04]  /*0050*/  IMAD R17, R17, UR6, RZ ;  /* 0x0000000611117c24 */ /* 0x001fc8000f8e02ff */
[----:B-1----:R-:W-:-:S05]  /*0060*/  IMAD.WIDE.U32 R2, R17, 0x90, R14 ;  /* 0x0000009011027825 */ /* 0x002fca00078e000e */
[----:B--2---:R-:W2:Y:S04]  /*0070*/  LDG.E.U8 R71, desc[UR4][R2.64+0x2] ;  /* 0x0000020402477981 */ /* 0x004ea8000c1e1100 */
[----:B------:R-:W3:Y:S04]  /*0080*/  LDG.E.U8 R97, desc[UR4][R2.64+0x3] ;  /* 0x0000030402617981 */ /* 0x000ee8000c1e1100 */
[----:B------:R-:W4:Y:S04]  /*0090*/  LDG.E.U8 R13, desc[UR4][R2.64] ;  /* 0x00000004020d7981 */ /* 0x000f28000c1e1100 */
[----:B------:R-:W4:Y:S04]  /*00a0*/  LDG.E.U8 R140, desc[UR4][R2.64+0x1] ;  /* 0x00000104028c7981 */ /* 0x000f28000c1e1100 */
[----:B------:R-:W5:Y:S04]  /*00b0*/  LDG.E.U8 R139, desc[UR4][R2.64+0x6] ;  /* 0x00000604028b7981 */ /* 0x000f68000c1e1100 */
        /* <DEDUP_REMOVED lines=138> */
[----:B------:R0:W5:Y:S01]  /*0960*/  LDG.E.U8 R23, desc[UR4][R2.64+0x89] ;  /* 0x0000890402177981 */ /* 0x000162000c1e1100 */
[----:B------:R-:W-:-:S02]  /*0970*/  VIADD R70, R17, UR6 ;  /* 0x0000000611467c36 */ /* 0x000fc40008000000 */
[----:B------:R-:W-:Y:S01]  /*0980*/  VIADD R17, R17, 0x1 ;  /* 0x0000000111117836 */ /* 0x000fe20000000000 */
[----:B----4-:R-:W-:Y:S01]  /*0990*/  PRMT R140, R13, 0x6540, R140 ;  /* 0x000065400d8c7816 */ /* 0x010fe2000000008c */
[----:B--2---:R-:W-:-:S03]  /*09a0*/  IMAD.U32 R71, R71, 0x10000, RZ ;  /* 0x0001000047477824 */ /* 0x004fc600078e00ff */
[----:B------:R-:W-:Y:S01]  /*09b0*/  ISETP.GE.U32.AND P0, PT, R17, R70, PT ;  /* 0x000000461100720c */ /* 0x000fe20003f06070 */
[----:B---3--:R-:W-:Y:S01]  /*09c0*/  IMAD.SHL.U32 R70, R97, 0x1000000, RZ ;  /* 0x0100000061467824 */ /* 0x008fe200078e00ff */
[----:B-----5:R-:W-:Y:S01]  /*09d0*/  PRMT R137, R137, 0x6540, R142 ;  /* 0x0000654089897816 */ /* 0x020fe2000000008e */
[----:B------:R-:W-:Y:S02]  /*09e0*/  IMAD.U32 R139, R139, 0x10000, RZ ;  /* 0x000100008b8b7824 */ /* 0x000fe400078e00ff */
[----:B0-----:R-:W-:Y:S01]  /*09f0*/  IMAD.SHL.U32 R2, R141, 0x1000000, RZ ;  /* 0x010000008d027824 */ /* 0x001fe200078e00ff */
[----:B------:R-:W-:Y:S01]  /*0a00*/  PRMT R129, R132, 0x6540, R129 ;  /* 0x0000654084817816 */ /* 0x000fe20000000081 */
[----:B------:R-:W-:Y:S02]  /*0a10*/  IMAD.U32 R98, R98, 0x10000, RZ ;  /* 0x0001000062627824 */ /* 0x000fe400078e00ff */
[----:B------:R-:W-:Y:S01]  /*0a20*/  IMAD.SHL.U32 R3, R73, 0x1000000, RZ ;  /* 0x0100000049037824 */ /* 0x000fe200078e00ff */
[----:B------:R-:W-:Y:S01]  /*0a30*/  LOP3.LUT R70, R140, R70, R71, 0xfe, !PT ;  /* 0x000000468c467212 */ /* 0x000fe200078efe47 */
[----:B------:R-:W-:Y:S01]  /*0a40*/  IMAD.U32 R127, R127, 0x10000, RZ ;  /* 0x000100007f7f7824 */ /* 0x000fe200078e00ff */
[----:B------:R-:W-:Y:S01]  /*0a50*/  LOP3.LUT R71, R137, R2, R139, 0xfe, !PT ;  /* 0x0000000289477212 */ /* 0x000fe200078efe8b */
[----:B------:R-:W-:Y:S01]  /*0a60*/  IMAD.SHL.U32 R2, R125, 0x1000000, RZ ;  /* 0x010000007d027824 */ /* 0x000fe200078e00ff */
[----:B------:R-:W-:Y:S01]  /*0a70*/  LOP3.LUT R98, R129, R3, R98, 0xfe, !PT ;  /* 0x0000000381627212 */ /* 0x000fe200078efe62 */
[----:B------:R-:W-:Y:S01]  /*0a80*/  IMAD.U32 R96, R96, 0x10000, RZ ;  /* 0x0001000060607824 */ /* 0x000fe200078e00ff */
[----:B------:R-:W-:Y:S01]  /*0a90*/  PRMT R135, R138, 0x6540, R135 ;  /* 0x000065408a877816 */ /* 0x000fe20000000087 */
[----:B------:R-:W-:Y:S01]  /*0aa0*/  IMAD.SHL.U32 R3, R100, 0x1000000, RZ ;  /* 0x0100000064037824 */ /* 0x000fe200078e00ff */
[----:B------:R-:W-:Y:S01]  /*0ab0*/  PRMT R79, R114, 0x6540, R79 ;  /* 0x00006540724f7816 */ /* 0x000fe2000000004f */
[----:B------:R-:W-:Y:S01]  /*0ac0*/  IMAD.U32 R106, R106, 0x10000, RZ ;  /* 0x000100006a6a7824 */ /* 0x000fe200078e00ff */
[----:B------:R-:W-:Y:S01]  /*0ad0*/  PRMT R105, R112, 0x6540, R105 ;  /* 0x0000654070697816 */ /* 0x000fe20000000069 */
[----:B------:R-:W-:Y:S01]  /*0ae0*/  IMAD.U32 R104, R104, 0x10000, RZ ;  /* 0x0001000068687824 */ /* 0x000fe200078e00ff */
[----:B------:R-:W-:Y:S01]  /*0af0*/  SHF.L.U32 R81, R81, 0x18, RZ ;  /* 0x0000001851517819 */ /* 0x000fe200000006ff */
[----:B------:R-:W-:Y:S01]  /*0b00*/  IMAD.SHL.U32 R83, R83, 0x1000000, RZ ;  /* 0x0100000053537824 */ /* 0x000fe200078e00ff */
[----:B------:R-:W-:Y:S01]  /*0b10*/  PRMT R103, R110, 0x6540, R103 ;  /* 0x000065406e677816 */ /* 0x000fe20000000067 */
[----:B------:R-:W-:Y:S01]  /*0b20*/  IMAD.SHL.U32 R132, R122, 0x1000000, RZ ;  /* 0x010000007a847824 */ /* 0x000fe200078e00ff */
[----:B------:R-:W-:Y:S01]  /*0b30*/  LOP3.LUT R122, R135, R2, R127, 0xfe, !PT ;  /* 0x00000002877a7212 */ /* 0x000fe200078efe7f */
[----:B------:R-:W-:Y:S01]  /*0b40*/  IMAD.U32 R102, R102, 0x10000, RZ ;  /* 0x0001000066667824 */ /* 0x000fe200078e00ff */
[----:B------:R-:W-:Y:S01]  /*0b50*/  PRMT R115, R124, 0x6540, R115 ;  /* 0x000065407c737816 */ /* 0x000fe20000000073 */
[----:B------:R-:W-:Y:S01]  /*0b60*/  IMAD.SHL.U32 R95, R95, 0x1000000, RZ ;  /* 0x010000005f5f7824 */ /* 0x000fe200078e00ff */
[----:B------:R-:W-:Y:S01]  /*0b70*/  PRMT R101, R108, 0x6540, R101 ;  /* 0x000065406c657816 */ /* 0x000fe20000000065 */
[----:B------:R-:W-:Y:S01]  /*0b80*/  IMAD.U32 R68, R68, 0x10000, RZ ;  /* 0x0001000044447824 */ /* 0x000fe200078e00ff */
[----:B------:R-:W-:Y:S01]  /*0b90*/  LOP3.LUT R124, R79, R3, R96, 0xfe, !PT ;  /* 0x000000034f7c7212 */ /* 0x000fe200078efe60 */
[----:B------:R-:W-:Y:S01]  /*0ba0*/  IMAD.SHL.U32 R69, R69, 0x1000000, RZ ;  /* 0x0100000045457824 */ /* 0x000fe200078e00ff */
[----:B------:R-:W-:Y:S01]  /*0bb0*/  PRMT R59, R59, 0x6540, R62 ;  /* 0x000065403b3b7816 */ /* 0x000fe2000000003e */
[----:B------:R-:W-:Y:S01]  /*0bc0*/  IMAD.U32 R111, R111, 0x10000, RZ ;  /* 0x000100006f6f7824 */ /* 0x000fe200078e00ff */
[----:B------:R-:W-:Y:S01]  /*0bd0*/  PRMT R75, R130, 0x6540, R75 ;  /* 0x00006540824b7816 */ /* 0x000fe2000000004b */
[----:B------:R-:W-:Y:S01]  /*0be0*/  IMAD.SHL.U32 R2, R113, 0x1000000, RZ ;  /* 0x0100000071027824 */ /* 0x000fe200078e00ff */
[----:B------:R-:W-:-:S02]  /*0bf0*/  LOP3.LUT R79, R105, R81, R106, 0xfe, !PT ;  /* 0x00000051694f7212 */ /* 0x000fc400078efe6a */
[----:B------:R-:W-:Y:S02]  /*0c00*/  LOP3.LUT R81, R103, R83, R104, 0xfe, !PT ;  /* 0x0000005367517212 */ /* 0x000fe400078efe68 */
[----:B------:R-:W-:Y:S01]  /*0c10*/  LOP3.LUT R83, R101, R95, R102, 0xfe, !PT ;  /* 0x0000005f65537212 */ /* 0x000fe200078efe66 */
[----:B------:R-:W-:Y:S01]  /*0c20*/  IMAD.U32 R84, R84, 0x10000, RZ ;  /* 0x0001000054547824 */ /* 0x000fe200078e00ff */
[----:B------:R-:W-:Y:S01]  /*0c30*/  PRMT R78, R78, 0x6540, R85 ;  /* 0x000065404e4e7816 */ /* 0x000fe20000000055 */
[----:B------:R-:W-:Y:S01]  /*0c40*/  IMAD.SHL.U32 R85, R86, 0x1000000, RZ ;  /* 0x0100000056557824 */ /* 0x000fe200078e00ff */
[----:B------:R-:W-:Y:S01]  /*0c50*/  LOP3.LUT R95, R59, R69, R68, 0xfe, !PT ;  /* 0x000000453b5f7212 */ /* 0x000fe200078efe44 */
[----:B------:R-:W-:Y:S01]  /*0c60*/  IMAD.U32 R46, R46, 0x10000, RZ ;  /* 0x000100002e2e7824 */ /* 0x000fe200078e00ff */
[----:B------:R-:W-:Y:S01]  /*0c70*/  PRMT R131, R134, 0x6540, R131 ;  /* 0x0000654086837816 */ /* 0x000fe20000000083 */
[----:B------:R-:W-:Y:S01]  /*0c80*/  IMAD.SHL.U32 R59, R48, 0x1000000, RZ ;  /* 0x01000000303b7824 */ /* 0x000fe200078e00ff */
[----:B------:R-:W-:Y:S01]  /*0c90*/  LOP3.LUT R75, R75, R2, R111, 0xfe, !PT ;  /* 0x000000024b4b7212 */ /* 0x000fe200078efe6f */
[----:B------:R-:W-:Y:S01]  /*0ca0*/  IMAD.SHL.U32 R134, R99, 0x1000000, RZ ;  /* 0x0100000063867824 */ /* 0x000fe200078e00ff */
[----:B------:R-:W-:Y:S01]  /*0cb0*/  PRMT R53, R53, 0x6540, R76 ;  /* 0x0000654035357816 */ /* 0x000fe2000000004c */
[----:B------:R-:W-:Y:S01]  /*0cc0*/  IMAD.U32 R120, R120, 0x10000, RZ ;  /* 0x0001000078787824 */ /* 0x000fe200078e00ff */
[----:B------:R-:W-:Y:S01]  /*0cd0*/  PRMT R80, R80, 0x6540, R87 ;  /* 0x0000654050507816 */ /* 0x000fe20000000057 */
[----:B------:R-:W-:Y:S01]  /*0ce0*/  IMAD.SHL.U32 R77, R77, 0x1000000, RZ ;  /* 0x010000004d4d7824 */ /* 0x000fe200078e00ff */
[----:B------:R-:W-:Y:S01]  /*0cf0*/  PRMT R60, R57, 0x6540, R60 ;  /* 0x00006540393c7816 */ /* 0x000fe2000000003c */
[----:B------:R-:W-:Y:S01]  /*0d00*/  IMAD.U32 R93, R93, 0x10000, RZ ;  /* 0x000100005d5d7824 */ /* 0x000fe200078e00ff */
[----:B------:R-:W-:Y:S01]  /*0d10*/  PRMT R10, R10, 0x6540, R11 ;  /* 0x000065400a0a7816 */ /* 0x000fe2000000000b */
[----:B------:R-:W-:Y:S01]  /*0d20*/  IMAD.SHL.U32 R94, R94, 0x1000000, RZ ;  /* 0x010000005e5e7824 */ /* 0x000fe200078e00ff */
[----:B------:R-:W-:Y:S01]  /*0d30*/  PRMT R0, R0, 0x6540, R5 ;  /* 0x0000654000007816 */ /* 0x000fe20000000005 */
[----:B------:R-:W-:Y:S01]  /*0d40*/  IMAD.U32 R63, R63, 0x10000, RZ ;  /* 0x000100003f3f7824 */ /* 0x000fe200078e00ff */
[----:B------:R-:W-:Y:S01]  /*0d50*/  SHF.L.U32 R121, R121, 0x10, RZ ;  /* 0x0000001079797819 */ /* 0x000fe200000006ff */
[----:B------:R-:W-:Y:S01]  /*0d60*/  IMAD.SHL.U32 R2, R65, 0x1000000, RZ ;  /* 0x0100000041027824 */ /* 0x000fe200078e00ff */
[----:B------:R-:W-:Y:S01]  /*0d70*/  PRMT R119, R128, 0x6540, R119 ;  /* 0x0000654080777816 */ /* 0x000fe20000000077 */
[----:B------:R-:W-:Y:S01]  /*0d80*/  IMAD.U32 R54, R54, 0x10000, RZ ;  /* 0x0001000036367824 */ /* 0x000fe200078e00ff */
[----:B------:R-:W-:Y:S01]  /*0d90*/  PRMT R82, R82, 0x6540, R89 ;  /* 0x0000654052527816 */ /* 0x000fe20000000059 */
[----:B------:R-:W-:-:S02]  /*0da0*/  IMAD.SHL.U32 R3, R56, 0x1000000, RZ ;  /* 0x0100000038037824 */ /* 0x000fc400078e00ff */
[----:B------:R-:W-:Y:S02]  /*0db0*/  IMAD.U32 R34, R34, 0x10000, RZ ;  /* 0x0001000022227824 */ /* 0x000fe400078e00ff */
[----:B------:R-:W-:Y:S02]  /*0dc0*/  IMAD.SHL.U32 R150, R150, 0x1000000, RZ ;  /* 0x0100000096967824 */ /* 0x000fe400078e00ff */
[----:B------:R-:W-:Y:S02]  /*0dd0*/  IMAD.U32 R149, R149, 0x10000, RZ ;  /* 0x0001000095957824 */ /* 0x000fe400078e00ff */
[----:B------:R-:W-:Y:S02]  /*0de0*/  IMAD.U32 R145, R145, 0x10000, RZ ;  /* 0x0001000091917824 */ /* 0x000fe400078e00ff */
[----:B------:R-:W-:Y:S02]  /*0df0*/  IMAD.SHL.U32 R146, R146, 0x1000000, RZ ;  /* 0x0100000092927824 */ /* 0x000fe400078e00ff */
[----:B------:R-:W-:Y:S01]  /*0e00*/  IMAD.U32 R123, R123, 0x10000, RZ ;  /* 0x000100007b7b7824 */ /* 0x000fe200078e00ff */
[----:B------:R-:W-:Y:S01]  /*0e10*/  PRMT R55, R55, 0x6540, R58 ;  /* 0x0000654037377816 */ /* 0x000fe2000000003a */
[----:B------:R-:W-:-:S02]  /*0e20*/  IMAD.U32 R118, R118, 0x10000, RZ ;  /* 0x0001000076767824 */ /* 0x000fc400078e00ff */
[----:B------:R-:W-:Y:S02]  /*0e30*/  IMAD.SHL.U32 R107, R107, 0x1000000, RZ ;  /* 0x010000006b6b7824 */ /* 0x000fe400078e00ff */
[----:B------:R-:W-:Y:S02]  /*0e40*/  IMAD.U32 R116, R116, 0x10000, RZ ;  /* 0x0001000074747824 */ /* 0x000fe400078e00ff */
[----:B------:R-:W-:Y:S02]  /*0e50*/  IMAD.SHL.U32 R109, R109, 0x1000000, RZ ;  /* 0x010000006d6d7824 */ /* 0x000fe400078e00ff */
[----:B------:R-:W-:Y:S02]  /*0e60*/  IMAD.U32 R88, R88, 0x10000, RZ ;  /* 0x0001000058587824 */ /* 0x000fe400078e00ff */
[----:B------:R-:W-:Y:S02]  /*0e70*/  IMAD.SHL.U32 R87, R90, 0x1000000, RZ ;  /* 0x010000005a577824 */ /* 0x000fe400078e00ff */
[----:B------:R-:W-:-:S02]  /*0e80*/  IMAD.U32 R91, R91, 0x10000, RZ ;  /* 0x000100005b5b7824 */ /* 0x000fc400078e00ff */
[----:B------:R-:W-:Y:S02]  /*0e90*/  IMAD.SHL.U32 R92, R92, 0x1000000, RZ ;  /* 0x010000005c5c7824 */ /* 0x000fe400078e00ff */
[----:B------:R-:W-:Y:S02]  /*0ea0*/  IMAD.SHL.U32 R67, R67, 0x1000000, RZ ;  /* 0x0100000043437824 */ /* 0x000fe400078e00ff */
[----:B------:R-:W-:Y:S01]  /*0eb0*/  IMAD.U32 R72, R72, 0x10000, RZ ;  /* 0x0001000048487824 */ /* 0x000fe200078e00ff */
[----:B------:R-:W-:Y:S01]  /*0ec0*/  PRMT R44, R44, 0x6540, R47 ;  /* 0x000065402c2c7816 */ /* 0x000fe2000000002f */
[----:B------:R-:W-:Y:S01]  /*0ed0*/  IMAD.SHL.U32 R57, R74, 0x1000000, RZ ;  /* 0x010000004a397824 */ /* 0x000fe200078e00ff */
[----:B------:R-:W-:Y:S01]  /*0ee0*/  BSSY.RECONVERGENT B1, `(.L_x_0) ;  /* 0x0014af7000017945 */ /* 0x000fe20003800200 */
[----:B------:R-:W-:Y:S01]  /*0ef0*/  IMAD.U32 R49, R49, 0x10000, RZ ;  /* 0x0001000031317824 */ /* 0x000fe200078e00ff */
[----:B------:R-:W-:Y:S01]  /*0f00*/  LOP3.LUT R85, R53, R85, R84, 0xfe, !PT ;  /* 0x0000005535557212 */ /* 0x000fe200078efe54 */
[----:B------:R-:W-:Y:S01]  /*0f10*/  IMAD.SHL.U32 R50, R50, 0x1000000, RZ ;  /* 0x0100000032327824 */ /* 0x000fe200078e00ff */
[----:B------:R-:W-:Y:S01]  /*0f20*/  LOP3.LUT R59, R10, R59, R46, 0xfe, !PT ;  /* 0x0000003b0a3b7212 */ /* 0x000fe200078efe2e */
[----:B------:R-:W-:-:S02]  /*0f30*/  IMAD.U32 R51, R51, 0x10000, RZ ;  /* 0x0001000033337824 */ /* 0x000fc400078e00ff */
[----:B------:R-:W-:Y:S01]  /*0f40*/  IMAD.SHL.U32 R52, R52, 0x1000000, RZ ;  /* 0x0100000034347824 */ /* 0x000fe200078e00ff */
[----:B------:R-:W-:Y:S02]  /*0f50*/  LOP3.LUT R99, R131, R134, R121, 0xfe, !PT ;  /* 0x0000008683637212 */ /* 0x000fe400078efe79 */
[----:B------:R-:W-:Y:S02]  /*0f60*/  LOP3.LUT R77, R119, R77, R120, 0xfe, !PT ;  /* 0x0000004d774d7212 */ /* 0x000fe400078efe78 */
[----:B------:R-:W-:Y:S02]  /*0f70*/  PRMT R6, R6, 0x6540, R7 ;  /* 0x0000654006067816 */ /* 0x000fe40000000007 */
[----:B------:R-:W-:Y:S01]  /*0f80*/  SHF.L.U32 R35, R35, 0x18, RZ ;  /* 0x0000001823237819 */ /* 0x000fe200000006ff */
[----:B------:R-:W-:Y:S02]  /*0f90*/  IMAD.U32 R36, R36, 0x10000, RZ ;  /* 0x0001000024247824 */ /* 0x000fe400078e00ff */
[----:B------:R-:W-:-:S02]  /*0fa0*/  IMAD.SHL.U32 R37, R37, 0x1000000, RZ ;  /* 0x0100000025257824 */ /* 0x000fc400078e00ff */
[----:B------:R-:W-:Y:S02]  /*0fb0*/  IMAD.U32 R38, R38, 0x10000, RZ ;  /* 0x0001000026267824 */ /* 0x000fe400078e00ff */
[----:B------:R-:W-:Y:S02]  /*0fc0*/  IMAD.SHL.U32 R39, R39, 0x1000000, RZ ;  /* 0x0100000027277824 */ /* 0x000fe400078e00ff */
[----:B------:R-:W-:Y:S02]  /*0fd0*/  IMAD.U32 R40, R40, 0x10000, RZ ;  /* 0x0001000028287824 */ /* 0x000fe400078e00ff */
[----:B------:R-:W-:Y:S02]  /*0fe0*/  IMAD.SHL.U32 R41, R41, 0x1000000, RZ ;  /* 0x0100000029297824 */ /* 0x000fe400078e00ff */
[----:B------:R-:W-:Y:S02]  /*0ff0*/  IMAD.U32 R20, R20, 0x10000, RZ ;  /* 0x0001000014147824 */ /* 0x000fe400078e00ff */
[----:B------:R-:W-:-:S02]  /*1000*/  IMAD.SHL.U32 R5, R22, 0x1000000, RZ ;  /* 0x0100000016057824 */ /* 0x000fc400078e00ff */
[----:B------:R-:W-:Y:S02]  /*1010*/  IMAD.U32 R24, R24, 0x10000, RZ ;  /* 0x0001000018187824 */ /* 0x000fe400078e00ff */
[----:B------:R-:W-:Y:S02]  /*1020*/  IMAD.SHL.U32 R25, R25, 0x1000000, RZ ;  /* 0x0100000019197824 */ /* 0x000fe400078e00ff */
[----:B------:R-:W-:Y:S02]  /*1030*/  IMAD.U32 R26, R26, 0x10000, RZ ;  /* 0x000100001a1a7824 */ /* 0x000fe400078e00ff */
[----:B------:R-:W-:Y:S02]  /*1040*/  IMAD.SHL.U32 R27, R27, 0x1000000, RZ ;  /* 0x010000001b1b7824 */ /* 0x000fe400078e00ff */
[----:B------:R-:W-:Y:S02]  /*1050*/  IMAD.U32 R28, R28, 0x10000, RZ ;  /* 0x000100001c1c7824 */ /* 0x000fe400078e00ff */
[----:B------:R-:W-:Y:S01]  /*1060*/  IMAD.SHL.U32 R29, R29, 0x1000000, RZ ;  /* 0x010000001d1d7824 */ /* 0x000fe200078e00ff */
[----:B------:R-:W-:-:S02]  /*1070*/  LOP3.LUT R53, R82, R94, R93, 0xfe, !PT ;  /* 0x0000005e52357212 */ /* 0x000fc400078efe5d */
[----:B------:R-:W-:Y:S02]  /*1080*/  LOP3.LUT R55, R55, R2, R63, 0xfe, !PT ;  /* 0x0000000237377212 */ /* 0x000fe400078efe3f */
[----:B------:R-:W-:Y:S02]  /*1090*/  LOP3.LUT R10, R44, R3, R54, 0xfe, !PT ;  /* 0x000000032c0a7212 */ /* 0x000fe400078efe36 */
[----:B------:R-:W-:Y:S02]  /*10a0*/  PRMT R147, R147, 0x6540, R148 ;  /* 0x0000654093937816 */ /* 0x000fe40000000094 */
[----:B------:R-:W-:Y:S02]  /*10b0*/  LOP3.LUT R121, R115, R109, R116, 0xfe, !PT ;  /* 0x0000006d73797212 */ /* 0x000fe400078efe74 */
[----:B------:R-:W-:Y:S02]  /*10c0*/  LOP3.LUT R13, R147, R150, R149, 0xfe, !PT ;  /* 0x00000096930d7212 */ /* 0x000fe400078efe95 */
[----:B------:R-:W-:-:S02]  /*10d0*/  PRMT R143, R143, 0x6540, R144 ;  /* 0x000065408f8f7816 */ /* 0x000fc40000000090 */
        /* <DEDUP_REMOVED lines=9> */
[----:B------:R-:W-:Y:S02]  /*1170*/  SHF.L.U32 R66, R66, 0x10, RZ ;  /* 0x0000001042427819 */ /* 0x000fe400000006ff */
[----:B------:R-:W-:Y:S02]  /*1180*/  LOP3.LUT R57, R61, R57, R72, 0xfe, !PT ;  /* 0x000000393d397212 */ /* 0x000fe400078efe48 */
[----:B------:R-:W-:-:S02]  /*1190*/  LOP3.LUT R93, R60, R67, R66, 0xfe, !PT ;  /* 0x000000433c5d7212 */ /* 0x000fc400078efe42 */
[----:B------:R-:W-:-:S04]  /*11a0*/  PRMT R12, R12, 0x6540, R43 ;  /* 0x000065400c0c7816 */ /* 0x000fc8000000002b */
[----:B------:R-:W-:Y:S02]  /*11b0*/  LOP3.LUT R12, R12, R50, R49, 0xfe, !PT ;  /* 0x000000320c0c7212 */ /* 0x000fe400078efe31 */
[----:B------:R-:W-:-:S04]  /*11c0*/  PRMT R42, R42, 0x6540, R45 ;  /* 0x000065402a2a7816 */ /* 0x000fc8000000002d */
[----:B------:R-:W-:Y:S02]  /*11d0*/  LOP3.LUT R11, R42, R52, R51, 0xfe, !PT ;  /* 0x000000342a0b7212 */ /* 0x000fe400078efe33 */
[----:B------:R-:W-:Y:S02]  /*11e0*/  PRMT R8, R8, 0x6540, R9 ;  /* 0x0000654008087816 */ /* 0x000fe40000000009 */
[----:B------:R-:W-:Y:S02]  /*11f0*/  LOP3.LUT R9, R6, R35, R34, 0xfe, !PT ;  /* 0x0000002306097212 */ /* 0x000fe400078efe22 */
[----:B------:R-:W-:Y:S02]  /*1200*/  LOP3.LUT R8, R8, R37, R36, 0xfe, !PT ;  /* 0x0000002508087212 */ /* 0x000fe400078efe24 */
[----:B------:R-:W-:-:S04]  /*1210*/  PRMT R30, R30, 0x6540, R31 ;  /* 0x000065401e1e7816 */ /* 0x000fc8000000001f */
        /* <DEDUP_REMOVED lines=8> */
[----:B------:R-:W-:Y:S01]  /*12a0*/  LOP3.LUT R2, R18, R29, R28, 0xfe, !PT ;  /* 0x0000001d12027212 */ /* 0x000fe200078efe1c */
[----:B------:R-:W-:Y:S06]  /*12b0*/  @P0 BRA `(.L_x_1) ;  /* 0x000014a800e40947 */ /* 0x000fec0003800000 */
[----:B------:R-:W-:Y:S01]  /*12c0*/  IMAD.WIDE.U32 R14, R17, 0x90, R14 ;  /* 0x00000090110e7825 */ /* 0x000fe200078e000e */
[----:B------:R-:W-:Y:S02]  /*12d0*/  UIADD3 UR7, UPT, UPT, -UR6, URZ, URZ ;  /* 0x000000ff06077290 */ /* 0x000fe4000fffe1ff */
[----:B------:R-:W-:-:S04]  /*12e0*/  IADD3 R158, P0, PT, R14, 0x48, RZ ;  /* 0x000000480e9e7810 */ /* 0x000fc80007f1e0ff */
[----:B------:R-:W-:Y:S01]  /*12f0*/  MOV R0, UR7 ;  /* 0x0000000700007c02 */ /* 0x000fe20008000f00 */
[----:B------:R-:W-:-:S08]  /*1300*/  IMAD.X R159, RZ, RZ, R15, P0 ;  /* 0x000000ffff9f7224 */ /* 0x000fd000000e060f */
.L_x_651:
[----:B------:R-:W2:Y:S01]  /*1310*/  LDG.E.64 R38, desc[UR4][R158.64+0x18] ;  /* 0x000018049e267981 */ /* 0x000ea2000c1e1b00 */
[----:B------:R-:W-:Y:S01]  /*1320*/  VIADD R0, R0, 0x1 ;  /* 0x0000000100007836 */ /* 0x000fe20000000000 */
[----:B------:R-:W-:Y:S04]  /*1330*/  BSSY.RECONVERGENT B0, `(.L_x_2) ;  /* 0x0014aad000007945 */ /* 0x000fe80003800200 */
[----:B------:R-:W-:Y:S01]  /*1340*/  BSSY.RELIABLE B2, `(.L_x_3) ;  /* 0x0000033000027945 */ /* 0x000fe20003800100 */
[----:B------:R-:W-:Y:S01]  /*1350*/  IMAD.MOV.U32 R149, RZ, RZ, R70 ;  /* 0x000000ffff957224 */ /* 0x000fe200078e0046 */
[----:B------:R-:W-:Y:S01]  /*1360*/  MOV R23, R79 ;  /* 0x0000004f00177202 */ /* 0x000fe20000000f00 */
[----:B------:R-:W-:Y:S01]  /*1370*/  IMAD.MOV.U32 R90, RZ, RZ, R71 ;  /* 0x000000ffff5a7224 */ /* 0x000fe200078e0047 */
[----:B------:R-:W-:Y:S01]  /*1380*/  ISETP.NE.AND P1, PT, R0, -0x1, PT ;  /* 0xffffffff0000780c */ /* 0x000fe20003f25270 */
[----:B------:R-:W-:-:S02]  /*1390*/  IMAD.MOV.U32 R14, RZ, RZ, R97 ;  /* 0x000000ffff0e7224 */ /* 0x000fc400078e0061 */
[----:B------:R-:W-:Y:S01]  /*13a0*/  IMAD.MOV.U32 R91, RZ, RZ, R122 ;  /* 0x000000ffff5b7224 */ /* 0x000fe200078e007a */
[----:B------:R-:W-:Y:S01]  /*13b0*/  P2R R30, PR, RZ, 0x2 ;  /* 0x00000002ff1e7803 */ /* 0x000fe20000000000 */
[----:B------:R-:W-:Y:S02]  /*13c0*/  IMAD.MOV.U32 R15, RZ, RZ, R73 ;  /* 0x000000ffff0f7224 */ /* 0x000fe400078e0049 */
[----:B------:R-:W-:Y:S02]  /*13d0*/  IMAD.MOV.U32 R16, RZ, RZ, R99 ;  /* 0x000000ffff107224 */ /* 0x000fe400078e0063 */
[----:B------:R-:W-:Y:S02]  /*13e0*/  IMAD.MOV.U32 R17, RZ, RZ, R98 ;  /* 0x000000ffff117224 */ /* 0x000fe400078e0062 */
[----:B------:R-:W-:Y:S02]  /*13f0*/  IMAD.MOV.U32 R18, RZ, RZ, R75 ;  /* 0x000000ffff127224 */ /* 0x000fe400078e004b */
[----:B------:R-:W-:-:S02]  /*1400*/  IMAD.MOV.U32 R20, RZ, RZ, R77 ;  /* 0x000000ffff147224 */ /* 0x000fc400078e004d */
[----:B------:R-:W-:Y:S02]  /*1410*/  IMAD.MOV.U32 R19, RZ, RZ, R120 ;  /* 0x000000ffff137224 */ /* 0x000fe400078e0078 */
        /* <DEDUP_REMOVED lines=12> */
[----:B------:R-:W-:Y:S01]  /*14e0*/  IMAD.MOV.U32 R33, RZ, RZ, R59 ;  /* 0x000000ffff217224 */ /* 0x000fe200078e003b */
[----:B--2---:R-:W-:-:S04]  /*14f0*/  ISETP.NE.U32.AND P0, PT, R38, RZ, PT ;  /* 0x000000ff2600720c */ /* 0x004fc80003f05070 */
[----:B------:R-:W-:-:S13]  /*1500*/  ISETP.NE.AND.EX P0, PT, R39, RZ, PT, P0 ;  /* 0x000000ff2700720c */ /* 0x000fda0003f05300 */
[----:B------:R-:W-:Y:S05]  /*1510*/  @P0 BRA `(.L_x_4) ;  /* 0x0000000000540947 */ /* 0x000fea0003800000 */
[----:B------:R-:W2:Y:S02]  /*1520*/  LDG.E.64 R40, desc[UR4][R158.64+0x20] ;  /* 0x000020049e287981 */ /* 0x000ea4000c1e1b00 */
        /* <DEDUP_REMOVED lines=18> */
[----:B------:R-:W-:Y:S05]  /*1650*/  @!P0 BREAK.RELIABLE B2 ;  /* 0x0000000000028942 */ /* 0x000fea0003800100 */
[----:B------:R-:W-:Y:S05]  /*1660*/  @!P0 BRA `(.L_x_5) ;  /* 0x000014a400e48947 */ /* 0x000fea0003800000 */
.L_x_4:
[----:B------:R-:W-:Y:S05]  /*1670*/  BSYNC.RELIABLE B2 ;  /* 0x0000000000027941 */ /* 0x000fea0003800100 */
.L_x_3:
[----:B------:R-:W-:Y:S02]  /*1680*/  LOP3.LUT R35, R8, R12, R10, 0xfe, !PT ;  /* 0x0000000c08237212 */ /* 0x000fe400078efe0a */
[----:B------:R-:W-:Y:S02]  /*1690*/  LOP3.LUT R40, R7, R11, R9, 0xfe, !PT ;  /* 0x0000000b07287212 */ /* 0x000fe400078efe09 */
[----:B------:R-:W-:Y:S02]  /*16a0*/  LOP3.LUT R35, R4, R35, R6, 0xfe, !PT ;  /* 0x0000002304237212 */ /* 0x000fe400078efe06 */
[----:B------:R-:W-:Y:S02]  /*16b0*/  LOP3.LUT R40, R3, R40, R5, 0xfe, !PT ;  /* 0x0000002803287212 */ /* 0x000fe400078efe05 */
[----:B------:R-:W-:-:S04]  /*16c0*/  LOP3.LUT P0, RZ, R35, R2, RZ, 0xfc, !PT ;  /* 0x0000000223ff7212 */ /* 0x000fc8000780fcff */
[----:B------:R-:W-:-:S13]  /*16d0*/  LOP3.LUT P0, RZ, R40, R13, RZ, 0xfc, P0 ;  /* 0x0000000d28ff7212 */ /* 0x000fda000000fcff */
[----:B------:R-:W-:Y:S05]  /*16e0*/  @P0 BRA `(.L_x_6) ;  /* 0x00000010004c0947 */ /* 0x000fea0003800000 */
[----:B------:R-:W2:Y:S04]  /*16f0*/  LDG.E.U8 R11, desc[UR4][R158.64+-0x48] ;  /* 0xffffb8049e0b7981 */ /* 0x000ea8000c1e1100 */
[----:B------:R-:W2:Y:S04]  /*1700*/  LDG.E.U8 R12, desc[UR4][R158.64+-0x47] ;  /* 0xffffb9049e0c7981 */ /* 0x000ea8000c1e1100 */
[----:B------:R-:W3:Y:S04]  /*1710*/  LDG.E.U8 R121, desc[UR4][R158.64+-0x2c] ;  /* 0xffffd4049e797981 */ /* 0x000ee8000c1e1100 */
[----:B------:R-:W3:Y:S04]  /*1720*/  LDG.E.U8 R120, desc[UR4][R158.64+-0x2b] ;  /* 0xffffd5049e787981 */ /* 0x000ee8000c1e1100 */
        /* <DEDUP_REMOVED lines=131> */
[----:B------:R-:W5:Y:S01]  /*1f60*/  LDG.E.U8 R17, desc[UR4][R158.64+0x45] ;  /* 0x000045049e117981 */ /* 0x000f62000c1e1100 */
[----:B--2---:R-:W-:Y:S01]  /*1f70*/  PRMT R141, R11, 0x6540, R12 ;  /* 0x000065400b8d7816 */ /* 0x004fe2000000000c */
[----:B------:R-:W-:Y:S01]  /*1f80*/  IMAD.MOV.U32 R11, RZ, RZ, R39 ;  /* 0x000000ffff0b7224 */ /* 0x000fe200078e0027 */
[----:B---3--:R-:W-:Y:S01]  /*1f90*/  PRMT R121, R121, 0x6540, R120 ;  /* 0x0000654079797816 */ /* 0x008fe20000000078 */
[----:B----4-:R-:W-:Y:S01]  /*1fa0*/  IMAD.U32 R120, R98, 0x10000, RZ ;  /* 0x0001000062787824 */ /* 0x010fe200078e00ff */
[----:B-----5:R-:W-:Y:S01]  /*1fb0*/  PRMT R117, R117, 0x6540, R116 ;  /* 0x0000654075757816 */ /* 0x020fe20000000074 */
[----:B------:R-:W-:Y:S01]  /*1fc0*/  IMAD.SHL.U32 R39, R77, 0x1000000, RZ ;  /* 0x010000004d277824 */ /* 0x000fe200078e00ff */
[----:B------:R-:W-:Y:S01]  /*1fd0*/  PRMT R105, R112, 0x6540, R105 ;  /* 0x0000654070697816 */ /* 0x000fe20000000069 */
[----:B------:R-:W-:-:S02]  /*1fe0*/  IMAD.MOV.U32 R12, RZ, RZ, R38 ;  /* 0x000000ffff0c7224 */ /* 0x000fc400078e0026 */
[----:B------:R-:W-:Y:S01]  /*1ff0*/  IMAD.U32 R106, R106, 0x10000, RZ ;  /* 0x000100006a6a7824 */ /* 0x000fe200078e00ff */
[----:B------:R-:W-:Y:S01]  /*2000*/  LOP3.LUT R120, R117, R39, R120, 0xfe, !PT ;  /* 0x0000002775787212 */ /* 0x000fe200078efe78 */
[----:B------:R-:W-:Y:S01]  /*2010*/  IMAD.SHL.U32 R81, R81, 0x1000000, RZ ;  /* 0x0100000051517824 */ /* 0x000fe200078e00ff */
[----:B------:R-:W-:Y:S01]  /*2020*/  PRMT R123, R124, 0x6540, R123 ;  /* 0x000065407c7b7816 */ /* 0x000fe2000000007b */
[----:B------:R-:W-:Y:S01]  /*2030*/  IMAD.U32 R115, R115, 0x10000, RZ ;  /* 0x0001000073737824 */ /* 0x000fe200078e00ff */
[----:B------:R-:W-:Y:S01]  /*2040*/  PRMT R101, R108, 0x6540, R101 ;  /* 0x000065406c657816 */ /* 0x000fe20000000065 */
[----:B------:R-:W-:Y:S02]  /*2050*/  IMAD.SHL.U32 R38, R113, 0x1000000, RZ ;  /* 0x0100000071267824 */ /* 0x000fe400078e00ff */
[----:B------:R-:W-:Y:S02]  /*2060*/  IMAD.U32 R111, R111, 0x10000, RZ ;  /* 0x000100006f6f7824 */ /* 0x000fe400078e00ff */
[----:B------:R-:W-:-:S02]  /*2070*/  IMAD.SHL.U32 R116, R109, 0x1000000, RZ ;  /* 0x010000006d747824 */ /* 0x000fc400078e00ff */
[----:B------:R-:W-:Y:S02]  /*2080*/  IMAD.U32 R102, R102, 0x10000, RZ ;  /* 0x0001000066667824 */ /* 0x000fe400078e00ff */
[----:B------:R-:W-:Y:S01]  /*2090*/  IMAD.SHL.U32 R39, R94, 0x1000000, RZ ;  /* 0x010000005e277824 */ /* 0x000fe200078e00ff */
[----:B------:R-:W-:Y:S01]  /*20a0*/  PRMT R119, R119, 0x6540, R118 ;  /* 0x0000654077777816 */ /* 0x000fe20000000076 */
[----:B------:R-:W-:Y:S01]  /*20b0*/  IMAD.U32 R70, R70, 0x10000, RZ ;  /* 0x0001000046467824 */ /* 0x000fe200078e00ff */
[----:B------:R-:W-:Y:S01]  /*20c0*/  LOP3.LUT R124, R105, R81, R106, 0xfe, !PT ;  /* 0x00000051697c7212 */ /* 0x000fe200078efe6a */
[----:B------:R-:W-:Y:S01]  /*20d0*/  IMAD.SHL.U32 R71, R71, 0x1000000, RZ ;  /* 0x0100000047477824 */ /* 0x000fe200078e00ff */
[----:B------:R-:W-:Y:S01]  /*20e0*/  PRMT R73, R73, 0x6540, R122 ;  /* 0x0000654049497816 */ /* 0x000fe2000000007a */
[----:B------:R-:W-:Y:S01]  /*20f0*/  IMAD.SHL.U32 R118, R75, 0x1000000, RZ ;  /* 0x010000004b767824 */ /* 0x000fe200078e00ff */
[----:B------:R-:W-:Y:S01]  /*2100*/  LOP3.LUT R98, R123, R38, R115, 0xfe, !PT ;  /* 0x000000267b627212 */ /* 0x000fe200078efe73 */
[----:B------:R-:W-:Y:S01]  /*2110*/  IMAD.U32 R64, R64, 0x10000, RZ ;  /* 0x0001000040407824 */ /* 0x000fe200078e00ff */
[----:B------:R-:W-:Y:S01]  /*2120*/  LOP3.LUT R75, R121, R116, R111, 0xfe, !PT ;  /* 0x00000074794b7212 */ /* 0x000fe200078efe6f */
[----:B------:R-:W-:Y:S01]  /*2130*/  IMAD.SHL.U32 R57, R57, 0x1000000, RZ ;  /* 0x0100000039397824 */ /* 0x000fe200078e00ff */
[----:B------:R-:W-:Y:S01]  /*2140*/  PRMT R114, R114, 0x6540, R79 ;  /* 0x0000654072727816 */ /* 0x000fe2000000004f */
[----:B------:R-:W-:Y:S01]  /*2150*/  IMAD.U32 R97, R97, 0x10000, RZ ;  /* 0x0001000061617824 */ /* 0x000fe200078e00ff */
[----:B------:R-:W-:Y:S01]  /*2160*/  LOP3.LUT R81, R101, R39, R102, 0xfe, !PT ;  /* 0x0000002765517212 */ /* 0x000fe200078efe66 */
[----:B------:R-:W-:Y:S01]  /*2170*/  IMAD.U32 R89, R89, 0x10000, RZ ;  /* 0x0001000059597824 */ /* 0x000fe200078e00ff */
        /* <DEDUP_REMOVED lines=8> */
[----:B------:R-:W-:Y:S01]  /*2200*/  SHF.L.U32 R38, R69, 0x18, RZ ;  /* 0x0000001845267819 */ /* 0x000fe200000006ff */
[----:B------:R-:W-:Y:S01]  /*2210*/  IMAD.U32 R31, R31, 0x10000, RZ ;  /* 0x000100001f1f7824 */ /* 0x000fe200078e00ff */
[----:B------:R-:W-:Y:S01]  /*2220*/  PRMT R53, R76, 0x6540, R53 ;  /* 0x000065404c357816 */ /* 0x000fe20000000035 */
[----:B------:R-:W-:-:S02]  /*2230*/  IMAD.SHL.U32 R32, R32, 0x1000000, RZ ;  /* 0x0100000020207824 */ /* 0x000fc400078e00ff */
[----:B------:R-:W-:Y:S02]  /*2240*/  IMAD.U32 R18, R18, 0x10000, RZ ;  /* 0x0001000012127824 */ /* 0x000fe400078e00ff */
[----:B------:R-:W-:Y:S02]  /*2250*/  IMAD.U32 R20, R20, 0x10000, RZ ;  /* 0x0001000014147824 */ /* 0x000fe400078e00ff */
[----:B------:R-:W-:Y:S02]  /*2260*/  IMAD.SHL.U32 R21, R21, 0x1000000, RZ ;  /* 0x0100000015157824 */ /* 0x000fe400078e00ff */
[----:B------:R-:W-:Y:S02]  /*2270*/  IMAD.U32 R127, R127, 0x10000, RZ ;  /* 0x000100007f7f7824 */ /* 0x000fe400078e00ff */
[----:B------:R-:W-:Y:S02]  /*2280*/  IMAD.SHL.U32 R128, R128, 0x1000000, RZ ;  /* 0x0100000080807824 */ /* 0x000fe400078e00ff */
        /* <DEDUP_REMOVED lines=13> */
[----:B------:R-:W-:Y:S01]  /*2360*/  IMAD.SHL.U32 R78, R78, 0x1000000, RZ ;  /* 0x010000004e4e7824 */ /* 0x000fe200078e00ff */
[----:B------:R-:W-:Y:S01]  /*2370*/  PRMT R5, R5, 0x6540, R6 ;  /* 0x0000654005057816 */ /* 0x000fe20000000006 */
[----:B------:R-:W-:Y:S02]  /*2380*/  IMAD.U32 R39, R85, 0x10000, RZ ;  /* 0x0001000055277824 */ /* 0x000fe400078e00ff */
[----:B------:R-:W-:Y:S02]  /*2390*/  IMAD.SHL.U32 R80, R80, 0x1000000, RZ ;  /* 0x0100000050507824 */ /* 0x000fe400078e00ff */
[----:B------:R-:W-:Y:S02]  /*23a0*/  IMAD.U32 R66, R66, 0x10000, RZ ;  /* 0x0001000042427824 */ /* 0x000fe400078e00ff */
[----:B------:R-:W-:Y:S02]  /*23b0*/  IMAD.SHL.U32 R55, R55, 0x1000000, RZ ;  /* 0x0100000037377824 */ /* 0x000fe400078e00ff */
[----:B------:R-:W-:-:S02]  /*23c0*/  IMAD.U32 R62, R62, 0x10000, RZ ;  /* 0x000100003e3e7824 */ /* 0x000fc400078e00ff */
[----:B------:R-:W-:Y:S02]  /*23d0*/  IMAD.SHL.U32 R95, R58, 0x1000000, RZ ;  /* 0x010000003a5f7824 */ /* 0x000fe400078e00ff */
        /* <DEDUP_REMOVED lines=9> */
[----:B------:R-:W-:Y:S01]  /*2470*/  IMAD.U32 R37, R37, 0x10000, RZ ;  /* 0x0001000025257824 */ /* 0x000fe200078e00ff */
[----:B------:R-:W-:Y:S01]  /*2480*/  PRMT R2, R2, 0x6540, R3 ;  /* 0x0000654002027816 */ /* 0x000fe20000000003 */
[----:B------:R-:W-:Y:S01]  /*2490*/  IMAD.SHL.U32 R40, R40, 0x1000000, RZ ;  /* 0x0100000028287824 */ /* 0x000fe200078e00ff */
[----:B------:R-:W-:-:S02]  /*24a0*/  LOP3.LUT R70, R141, R71, R70, 0xfe, !PT ;  /* 0x000000478d467212 */ /* 0x000fc400078efe46 */
[----:B------:R-:W-:Y:S02]  /*24b0*/  PRMT R13, R4, 0x6540, R13 ;  /* 0x00006540040d7816 */ /* 0x000fe4000000000d */
[----:B------:R-:W-:Y:S01]  /*24c0*/  SHF.L.U32 R19, R19, 0x18, RZ ;  /* 0x0000001813137819 */ /* 0x000fe200000006ff */
        /* <DEDUP_REMOVED lines=17> */
[----:B------:R-:W-:Y:S02]  /*25e0*/  SHF.L.U32 R107, R107, 0x10, RZ ;  /* 0x000000106b6b7819 */ /* 0x000fe400000006ff */
[----:B------:R-:W-:Y:S02]  /*25f0*/  LOP3.LUT R99, R137, R140, R139, 0xfe, !PT ;  /* 0x0000008c89637212 */ /* 0x000fe400078efe8b */
[----:B------:R-:W-:Y:S02]  /*2600*/  LOP3.LUT R77, R119, R118, R107, 0xfe, !PT ;  /* 0x00000076774d7212 */ /* 0x000fe400078efe6b */
[----:B------:R-:W-:-:S04]  /*2610*/  PRMT R103, R110, 0x6540, R103 ;  /* 0x000065406e677816 */ /* 0x000fc80000000067 */
[----:B------:R-:W-:Y:S02]  /*2620*/  LOP3.LUT R79, R103, R79, R104, 0xfe, !PT ;  /* 0x0000004f674f7212 */ /* 0x000fe400078efe68 */
[----:B------:R-:W-:-:S04]  /*2630*/  PRMT R67, R90, 0x6540, R67 ;  /* 0x000065405a437816 */ /* 0x000fc80000000043 */
[----:B------:R-:W-:Y:S02]  /*2640*/  LOP3.LUT R83, R67, R83, R82, 0xfe, !PT ;  /* 0x0000005343537212 */ /* 0x000fe400078efe52 */
[----:B------:R-:W-:Y:S02]  /*2650*/  PRMT R86, R93, 0x6540, R86 ;  /* 0x000065405d567816 */ /* 0x000fe40000000056 */
[----:B------:R-:W-:Y:S02]  /*2660*/  LOP3.LUT R93, R63, R57, R64, 0xfe, !PT ;  /* 0x000000393f5d7212 */ /* 0x000fe400078efe40 */
[----:B------:R-:W-:Y:S02]  /*2670*/  LOP3.LUT R57, R10, R48, R47, 0xfe, !PT ;  /* 0x000000300a397212 */ /* 0x000fe400078efe2f */
[----:B------:R-:W-:Y:S02]  /*2680*/  PRMT R84, R91, 0x6540, R84 ;  /* 0x000065405b547816 */ /* 0x000fe40000000054 */
[----:B------:R-:W-:-:S02]  /*2690*/  LOP3.LUT R87, R86, R78, R87, 0xfe, !PT ;  /* 0x0000004e56577212 */ /* 0x000fc400078efe57 */
[----:B------:R-:W-:Y:S02]  /*26a0*/  LOP3.LUT R89, R84, R80, R39, 0xfe, !PT ;  /* 0x0000005054597212 */ /* 0x000fe400078efe27 */
[----:B------:R-:W-:-:S04]  /*26b0*/  PRMT R65, R74, 0x6540, R65 ;  /* 0x000065404a417816 */ /* 0x000fc80000000041 */
[----:B------:R-:W-:Y:S02]  /*26c0*/  LOP3.LUT R55, R65, R55, R66, 0xfe, !PT ;  /* 0x0000003741377212 */ /* 0x000fe400078efe42 */
[----:B------:R-:W-:-:S04]  /*26d0*/  PRMT R61, R68, 0x6540, R61 ;  /* 0x00006540443d7816 */ /* 0x000fc8000000003d */
[----:B------:R-:W-:Y:S02]  /*26e0*/  LOP3.LUT R95, R61, R95, R62, 0xfe, !PT ;  /* 0x0000005f3d5f7212 */ /* 0x000fe400078efe3e */
[----:B------:R-:W-:Y:S02]  /*26f0*/  PRMT R41, R41, 0x6540, R42 ;  /* 0x0000654029297816 */ /* 0x000fe4000000002a */
[----:B------:R-:W-:-:S04]  /*2700*/  PRMT R43, R43, 0x6540, R44 ;  /* 0x000065402b2b7816 */ /* 0x000fc8000000002c */
[----:B------:R-:W-:Y:S02]  /*2710*/  LOP3.LUT R10, R43, R52, R51, 0xfe, !PT ;  /* 0x000000342b0a7212 */ /* 0x000fe400078efe33 */
[----:B------:R-:W-:Y:S02]  /*2720*/  PRMT R45, R45, 0x6540, R46 ;  /* 0x000065402d2d7816 */ /* 0x000fe4000000002e */
[----:B------:R-:W-:Y:S02]  /*2730*/  SHF.L.U32 R49, R49, 0x10, RZ ;  /* 0x0000001031317819 */ /* 0x000fe400000006ff */
[----:B------:R-:W-:Y:S02]  /*2740*/  LOP3.LUT R9, R45, R9, R54, 0xfe, !PT ;  /* 0x000000092d097212 */ /* 0x000fe400078efe36 */
[----:B------:R-:W-:Y:S02]  /*2750*/  LOP3.LUT R59, R41, R50, R49, 0xfe, !PT ;  /* 0x00000032293b7212 */ /* 0x000fe400078efe31 */
[----:B------:R-:W-:-:S02]  /*2760*/  PRMT R7, R7, 0x6540, R8 ;  /* 0x0000654007077816 */ /* 0x000fc40000000008 */
        /* <DEDUP_REMOVED lines=10> */
[----:B------:R-:W-:Y:S06]  /*2810*/  BRA `(.L_x_5) ;  /* 0x0000149400787947 */ /* 0x000fec0003800000 */
.L_x_6:
[----:B------:R-:W-:Y:S01]  /*2820*/  ISETP.NE.U32.AND P0, PT, R10, 0x7fffffb1, PT ;  /* 0x7fffffb10a00780c */ /* 0x000fe20003f05070 */
[----:B------:R-:W-:Y:S01]  /*2830*/  BSSY.RECONVERGENT B2, `(.L_x_7) ;  /* 0x0000024000027945 */ /* 0x000fe20003800200 */
[----:B------:R-:W-:Y:S01]  /*2840*/  ISETP.EQ.U32.AND P1, PT, R12, -0x98, PT ;  /* 0xffffff680c00780c */ /* 0x000fe20003f22070 */
[----:B------:R-:W-:Y:S01]  /*2850*/  IMAD.MOV.U32 R35, RZ, RZ, RZ ;  /* 0x000000ffff237224 */ /* 0x000fe200078e00ff */
[----:B------:R-:W-:Y:S02]  /*2860*/  ISETP.NE.AND.EX P0, PT, R9, 0x51409f83, PT, P0 ;  /* 0x51409f830900780c */ /* 0x000fe40003f05300 */
[----:B------:R-:W-:Y:S02]  /*2870*/  ISETP.EQ.U32.AND P2, PT, R8, -0x7582c00e, PT ;  /* 0x8a7d3ff20800780c */ /* 0x000fe40003f42070 */
[----:B------:R-:W-:Y:S02]  /*2880*/  ISETP.EQ.AND.EX P0, PT, R11, 0x2cdffff, !P0, P1 ;  /* 0x02cdffff0b00780c */ /* 0x000fe40004702310 */
[----:B------:R-:W-:-:S02]  /*2890*/  ISETP.EQ.U32.AND P1, PT, R6, 0x6e7c6305, PT ;  /* 0x6e7c63050600780c */ /* 0x000fc40003f22070 */
[----:B------:R-:W-:Y:S02]  /*28a0*/  ISETP.EQ.AND.EX P0, PT, R7, -0x60824c57, P0, P2 ;  /* 0x9f7db3a90700780c */ /* 0x000fe40000702320 */
[----:B------:R-:W-:Y:S02]  /*28b0*/  ISETP.EQ.U32.AND P2, PT, R4, -0x7fc37b18, PT ;  /* 0x803c84e80400780c */ /* 0x000fe40003f42070 */
[----:B------:R-:W-:Y:S02]  /*28c0*/  ISETP.EQ.AND.EX P0, PT, R5, 0x7b4e97b7, P0, P1 ;  /* 0x7b4e97b70500780c */ /* 0x000fe40000702310 */
[----:B------:R-:W-:Y:S02]  /*28d0*/  ISETP.NE.U32.AND P1, PT, R38, -0x98, PT ;  /* 0xffffff682600780c */ /* 0x000fe40003f25070 */
[----:B------:R-:W-:Y:S02]  /*28e0*/  ISETP.EQ.U32.AND P3, PT, R2, -0x1d020b66, PT ;  /* 0xe2fdf49a0200780c */ /* 0x000fe40003f62070 */
[----:B------:R-:W-:-:S02]  /*28f0*/  ISETP.NE.AND.EX P1, PT, R39, 0x2cdffff, PT, P1 ;  /* 0x02cdffff2700780c */ /* 0x000fc40003f25310 */
[----:B------:R-:W-:-:S04]  /*2900*/  ISETP.EQ.AND.EX P0, PT, R3, 0x4cf495bf, P0, P2 ;  /* 0x4cf495bf0300780c */ /* 0x000fc80000702320 */
[----:B------:R-:W-:-:S07]  /*2910*/  ISETP.EQ.AND.EX P0, PT, R13, 0x8d6661, P0, P3 ;  /* 0x008d66610d00780c */ /* 0x000fce0000702330 */
[----:B------:R-:W-:Y:S06]  /*2920*/  @P1 BRA `(.L_x_8) ;  /* 0x0000000000501947 */ /* 0x000fec0003800000 */
[----:B------:R-:W2:Y:S02]  /*2930*/  LDG.E.64 R40, desc[UR4][R158.64+0x20] ;  /* 0x000020049e287981 */ /* 0x000ea4000c1e1b00 */
[----:B--2---:R-:W-:-:S04]  /*2940*/  ISETP.NE.U32.AND P1, PT, R40, 0x7fffffb1, PT ;  /* 0x7fffffb12800780c */ /* 0x004fc80003f25070 */
[----:B------:R-:W-:-:S13]  /*2950*/  ISETP.NE.AND.EX P1, PT, R41, 0x51409f83, PT, P1 ;  /* 0x51409f832900780c */ /* 0x000fda0003f25310 */
[----:B------:R-:W-:Y:S05]  /*2960*/  @P1 BRA `(.L_x_8) ;  /* 0x0000000000401947 */ /* 0x000fea0003800000 */
[----:B------:R-:W2:Y:S02]  /*2970*/  LDG.E.64 R40, desc[UR4][R158.64+0x28] ;  /* 0x000028049e287981 */ /* 0x000ea4000c1e1b00 */
[----:B--2---:R-:W-:-:S04]  /*2980*/  ISETP.NE.U32.AND P1, PT, R40, -0x7582c00e, PT ;  /* 0x8a7d3ff22800780c */ /* 0x004fc80003f25070 */
[----:B------:R-:W-:-:S13]  /*2990*/  ISETP.NE.AND.EX P1, PT, R41, -0x60824c57, PT, P1 ;  /* 0x9f7db3a92900780c */ /* 0x000fda0003f25310 */
[----:B------:R-:W-:Y:S05]  /*29a0*/  @P1 BRA `(.L_x_8) ;  /* 0x0000000000301947 */ /* 0x000fea0003800000 */
[----:B------:R-:W2:Y:S02]  /*29b0*/  LDG.E.64 R40, desc[UR4][R158.64+0x30] ;  /* 0x000030049e287981 */ /* 0x000ea4000c1e1b00 */
[----:B--2---:R-:W-:-:S04]  /*29c0*/  ISETP.NE.U32.AND P1, PT, R40, 0x6e7c6305, PT ;  /* 0x6e7c63052800780c */ /* 0x004fc80003f25070 */
[----:B------:R-:W-:-:S13]  /*29d0*/  ISETP.NE.AND.EX P1, PT, R41, 0x7b4e97b7, PT, P1 ;  /* 0x7b4e97b72900780c */ /* 0x000fda0003f25310 */
[----:B------:R-:W-:Y:S05]  /*29e0*/  @P1 BRA `(.L_x_8) ;  /* 0x0000000000201947 */ /* 0x000fea0003800000 */
[----:B------:R-:W2:Y:S02]  /*29f0*/  LDG.E.64 R40, desc[UR4][R158.64+0x38] ;  /* 0x000038049e287981 */ /* 0x000ea4000c1e1b00 */
[----:B--2---:R-:W-:-:S04]  /*2a00*/  ISETP.NE.U32.AND P1, PT, R40, -0x7fc37b18, PT ;  /* 0x803c84e82800780c */ /* 0x004fc80003f25070 */
[----:B------:R-:W-:-:S13]  /*2a10*/  ISETP.NE.AND.EX P1, PT, R41, 0x4cf495bf, PT, P1 ;  /* 0x4cf495bf2900780c */ /* 0x000fda0003f25310 */
[----:B------:R-:W-:Y:S05]  /*2a20*/  @P1 BRA `(.L_x_8) ;  /* 0x0000000000101947 */ /* 0x000fea0003800000 */
[----:B------:R-:W2:Y:S02]  /*2a30*/  LDG.E.64 R40, desc[UR4][R158.64+0x40] ;  /* 0x000040049e287981 */ /* 0x000ea4000c1e1b00 */
[----:B--2---:R-:W-:-:S04]  /*2a40*/  ISETP.NE.U32.AND P1, PT, R40, -0x1d020b66, PT ;  /* 0xe2fdf49a2800780c */ /* 0x004fc80003f25070 */
[----:B------:R-:W-:-:S04]  /*2a50*/  ISETP.NE.AND.EX P1, PT, R41, 0x8d6661, PT, P1 ;  /* 0x008d66612900780c */ /* 0x000fc80003f25310 */
[----:B------:R-:W-:-:S09]  /*2a60*/  SEL R35, RZ, 0x1, P1 ;  /* 0x00000001ff237807 */ /* 0x000fd20000800000 */
.L_x_8:
[----:B------:R-:W-:Y:S05]  /*2a70*/  BSYNC.RECONVERGENT B2 ;  /* 0x0000000000027941 */ /* 0x000fea0003800200 */
.L_x_7:
[----:B------:R-:W-:-:S13]  /*2a80*/  ISETP.EQ.OR P1, PT, R35, RZ, !P0 ;  /* 0x000000ff2300720c */ /* 0x000fda0004722670 */
[----:B------:R-:W-:Y:S05]  /*2a90*/  @P1 BRA `(.L_x_9) ;  /* 0x000003ec00ac1947 */ /* 0x000fea0003800000 */
[----:B------:R-:W2:Y:S04]  /*2aa0*/  LDG.E.U8 R77, desc[UR4][R158.64+-0x44] ;  /* 0xffffbc049e4d7981 */ /* 0x000ea8000c1e1100 */
[----:B------:R-:W2:Y:S04]  /*2ab0*/  LDG.E.U8 R82, desc[UR4][R158.64+-0x43] ;  /* 0xffffbd049e527981 */ /* 0x000ea8000c1e1100 */
        /* <DEDUP_REMOVED lines=95> */
[----:B---3--:R-:W-:-:S02]  /*30b0*/  IMAD.U32 R82, R81, 0x10000, RZ ;  /* 0x0001000051527824 */ /* 0x008fc400078e00ff */
[----:B----4-:R-:W-:Y:S01]  /*30c0*/  IMAD.SHL.U32 R83, R83, 0x1000000, RZ ;  /* 0x0100000053537824 */ /* 0x010fe200078e00ff */
[----:B-----5:R-:W-:Y:S01]  /*30d0*/  PRMT R70, R70, 0x6540, R71 ;  /* 0x0000654046467816 */ /* 0x020fe20000000047 */
[----:B------:R-:W-:Y:S02]  /*30e0*/  IMAD.U32 R73, R73, 0x10000, RZ ;  /* 0x0001000049497824 */ /* 0x000fe400078e00ff */
[----:B------:R-:W-:Y:S01]  /*30f0*/  IMAD.SHL.U32 R75, R75, 0x1000000, RZ ;  /* 0x010000004b4b7824 */ /* 0x000fe200078e00ff */
[----:B------:R-:W-:Y:S01]  /*3100*/  PRMT R84, R84, 0x6540, R85 ;  /* 0x0000654054547816 */ /* 0x000fe20000000055 */
[----:B------:R-:W-:Y:S01]  /*3110*/  IMAD.U32 R97, R86, 0x10000, RZ ;  /* 0x0001000056617824 */ /* 0x000fe200078e00ff */
[----:B------:R-:W-:Y:S01]  /*3120*/  LOP3.LUT R71, R77, R83, R82, 0xfe, !PT ;  /* 0x000000534d477212 */ /* 0x000fe200078efe52 */
[----:B------:R-:W-:Y:S01]  /*3130*/  IMAD.SHL.U32 R87, R87, 0x1000000, RZ ;  /* 0x0100000057577824 */ /* 0x000fe200078e00ff */
        /* <DEDUP_REMOVED lines=14> */
[----:B------:R-:W-:-:S02]  /*3220*/  LOP3.LUT R73, R94, R98, R73, 0xfe, !PT ;  /* 0x000000625e497212 */ /* 0x000fc400078efe49 */
[----:B------:R-:W-:Y:S01]  /*3230*/  SHF.L.U32 R93, R93, 0x18, RZ ;  /* 0x000000185d5d7819 */ /* 0x000fe200000006ff */
[----:B------:R-:W-:Y:S01]  /*3240*/  IMAD.U32 R82, R113, 0x10000, RZ ;  /* 0x0001000071527824 */ /* 0x000fe200078e00ff */
[----:B------:R-:W-:Y:S01]  /*3250*/  LOP3.LUT R98, R103, R106, R84, 0xfe, !PT ;  /* 0x0000006a67627212 */ /* 0x000fe200078efe54 */
[----:B------:R-:W-:Y:S01]  /*3260*/  IMAD.SHL.U32 R114, R114, 0x1000000, RZ ;  /* 0x0100000072727824 */ /* 0x000fe200078e00ff */
[----:B------:R-:W-:Y:S02]  /*3270*/  LOP3.LUT R122, R88, R93, R81, 0xfe, !PT ;  /* 0x0000005d587a7212 */ /* 0x000fe400078efe51 */
[----:B------:R-:W-:Y:S02]  /*3280*/  LOP3.LUT R81, R73, R70, R97, 0xfe, !PT ;  /* 0x0000004649517212 */ /* 0x000fe400078efe61 */
[----:B------:R-:W-:-:S04]  /*3290*/  PRMT R111, R111, 0x6540, R112 ;  /* 0x000065406f6f7816 */ /* 0x000fc80000000070 */
[----:B------:R-:W-:Y:S02]  /*32a0*/  LOP3.LUT R77, R111, R114, R82, 0xfe, !PT ;  /* 0x000000726f4d7212 */ /* 0x000fe400078efe52 */
[----:B------:R-:W-:Y:S01]  /*32b0*/  PRMT R119, R119, 0x6540, R120 ;  /* 0x0000654077777816 */ /* 0x000fe20000000078 */
[----:B------:R-:W-:Y:S02]  /*32c0*/  IMAD.U32 R86, R109, 0x10000, RZ ;  /* 0x000100006d567824 */ /* 0x000fe400078e00ff */
[----:B------:R-:W-:Y:S02]  /*32d0*/  IMAD.SHL.U32 R110, R110, 0x1000000, RZ ;  /* 0x010000006e6e7824 */ /* 0x000fe400078e00ff */
[----:B------:R-:W-:Y:S02]  /*32e0*/  IMAD.U32 R120, R117, 0x10000, RZ ;  /* 0x0001000075787824 */ /* 0x000fe400078e00ff */
[----:B------:R-:W-:Y:S02]  /*32f0*/  IMAD.SHL.U32 R118, R118, 0x1000000, RZ ;  /* 0x0100000076767824 */ /* 0x000fe400078e00ff */
[----:B------:R-:W-:-:S02]  /*3300*/  IMAD.U32 R84, R121, 0x10000, RZ ;  /* 0x0001000079547824 */ /* 0x000fc400078e00ff */
[----:B------:R-:W-:Y:S01]  /*3310*/  IMAD.SHL.U32 R123, R123, 0x1000000, RZ ;  /* 0x010000007b7b7824 */ /* 0x000fe200078e00ff */
[----:B------:R-:W-:-:S04]  /*3320*/  PRMT R107, R107, 0x6540, R108 ;  /* 0x000065406b6b7816 */ /* 0x000fc8000000006c */
[----:B------:R-:W-:Y:S02]  /*3330*/  LOP3.LUT R121, R119, R123, R84, 0xfe, !PT ;  /* 0x0000007b77797212 */ /* 0x000fe400078efe54 */
[----:B------:R-:W-:Y:S02]  /*3340*/  LOP3.LUT R75, R107, R110, R86, 0xfe, !PT ;  /* 0x0000006e6b4b7212 */ /* 0x000fe400078efe56 */
[----:B------:R-:W-:-:S04]  /*3350*/  PRMT R115, R115, 0x6540, R116 ;  /* 0x0000654073737816 */ /* 0x000fc80000000074 */
[----:B------:R-:W-:Y:S02]  /*3360*/  LOP3.LUT R120, R115, R118, R120, 0xfe, !PT ;  /* 0x0000007673787212 */ /* 0x000fe400078efe78 */
[----:B------:R-:W-:Y:S02]  /*3370*/  PRMT R79, R78, 0x6540, R79 ;  /* 0x000065404e4f7816 */ /* 0x000fe4000000004f */
[----:B------:R-:W-:Y:S01]  /*3380*/  LOP3.LUT R78, R77, R81, R98, 0xfe, !PT ;  /* 0x000000514d4e7212 */ /* 0x000fe200078efe62 */
[----:B------:R-:W-:Y:S01]  /*3390*/  IMAD.SHL.U32 R124, R69, 0x1000000, RZ ;  /* 0x01000000457c7824 */ /* 0x000fe200078e00ff */
[----:B------:R-:W-:Y:S02]  /*33a0*/  LOP3.LUT R69, R99, R71, R122, 0xfe, !PT ;  /* 0x0000004763457212 */ /* 0x000fe400078efe7a */
[----:B------:R-:W-:Y:S02]  /*33b0*/  SHF.L.U32 R80, R80, 0x10, RZ ;  /* 0x0000001050507819 */ /* 0x000fe400000006ff */
[----:B------:R-:W-:-:S02]  /*33c0*/  LOP3.LUT P0, RZ, R78, R121, RZ, 0xfc, !PT ;  /* 0x000000794eff7212 */ /* 0x000fc4000780fcff */
[----:B------:R-:W-:Y:S02]  /*33d0*/  LOP3.LUT R124, R79, R124, R80, 0xfe, !PT ;  /* 0x0000007c4f7c7212 */ /* 0x000fe400078efe50 */
[----:B------:R-:W-:-:S04]  /*33e0*/  LOP3.LUT R69, R120, R69, R75, 0xfe, !PT ;  /* 0x0000004578457212 */ /* 0x000fc800078efe4b */
[----:B------:R-:W-:Y:S02]  /*33f0*/  LOP3.LUT P0, RZ, R69, R124, RZ, 0xfc, P0 ;  /* 0x0000007c45ff7212 */ /* 0x000fe4000000fcff */
[----:B------:R-:W-:Y:S01]  /*3400*/  PRMT R40, R59, 0x6540, R40 ;  /* 0x000065403b287816 */ /* 0x000fe20000000028 */
        /* <DEDUP_REMOVED lines=34> */
[----:B------:R-:W-:Y:S02]  /*3630*/  PRMT R48, R55, 0x6540, R48 ;  /* 0x0000654037307816 */ /* 0x000fe40000000030 */
        /* <DEDUP_REMOVED lines=13> */
[----:B------:R-:W-:Y:S01]  /*3710*/  LOP3.LUT R2, R15, R149, R14, 0xfe, !PT ;  /* 0x000000950f027212 */ /* 0x000fe200078efe0e */
[----:B------:R-:W-:Y:S01]  /*3720*/  IMAD.MOV.U32 R57, RZ, RZ, R36 ;  /* 0x000000ffff397224 */ /* 0x000fe200078e0024 */
[----:B------:R-:W-:Y:S01]  /*3730*/  LOP3.LUT R3, R16, R90, R91, 0xfe, !PT ;  /* 0x0000005a10037212 */ /* 0x000fe200078efe5b */
[----:B------:R-:W-:Y:S01]  /*3740*/  IMAD.MOV.U32 R59, RZ, RZ, R33 ;  /* 0x000000ffff3b7224 */ /* 0x000fe200078e0021 */
[----:B------:R-:W-:Y:S01]  /*3750*/  LOP3.LUT R2, R20, R2, R17, 0xfe, !PT ;  /* 0x0000000214027212 */ /* 0x000fe200078efe11 */
[----:B------:R-:W-:Y:S01]  /*3760*/  IMAD.MOV.U32 R93, RZ, RZ, R31 ;  /* 0x000000ffff5d7224 */ /* 0x000fe200078e001f */
[----:B------:R-:W-:Y:S01]  /*3770*/  LOP3.LUT R3, R19, R3, R18, 0xfe, !PT ;  /* 0x0000000313037212 */ /* 0x000fe200078efe12 */
[----:B------:R-:W-:Y:S01]  /*3780*/  IMAD.MOV.U32 R95, RZ, RZ, R34 ;  /* 0x000000ffff5f7224 */ /* 0x000fe200078e0022 */
[----:B------:R-:W-:Y:S01]  /*3790*/  LOP3.LUT P0, RZ, R2, R21, RZ, 0xfc, !PT ;  /* 0x0000001502ff7212 */ /* 0x000fe2000780fcff */
[----:B------:R-:W-:Y:S01]  /*37a0*/  IMAD.MOV.U32 R55, RZ, RZ, R32 ;  /* 0x000000ffff377224 */ /* 0x000fe200078e0020 */
[----:B------:R-:W-:Y:S01]  /*37b0*/  MOV R53, R29 ;  /* 0x0000001d00357202 */ /* 0x000fe20000000f00 */
[----:B------:R-:W-:Y:S01]  /*37c0*/  IMAD.MOV.U32 R87, RZ, RZ, R27 ;  /* 0x000000ffff577224 */ /* 0x000fe200078e001b */
[----:B------:R-:W-:Y:S01]  /*37d0*/  LOP3.LUT P0, RZ, R3, R22, RZ, 0xfc, P0 ;  /* 0x0000001603ff7212 */ /* 0x000fe2000000fcff */
[----:B------:R-:W-:-:S02]  /*37e0*/  IMAD.MOV.U32 R89, RZ, RZ, R28 ;  /* 0x000000ffff597224 */ /* 0x000fc400078e001c */
[----:B------:R-:W-:Y:S01]  /*37f0*/  IMAD.MOV.U32 R83, RZ, RZ, R25 ;  /* 0x000000ffff537224 */ /* 0x000fe200078e0019 */
[----:B------:R-:W-:Y:S01]  /*3800*/  SEL R77, R20, RZ, P0 ;  /* 0x000000ff144d7207 */ /* 0x000fe20000000000 */
        /* <DEDUP_REMOVED lines=9> */
[----:B------:R-:W-:-:S02]  /*38a0*/  SEL R99, R16, RZ, P0 ;  /* 0x000000ff10637207 */ /* 0x000fc40000000000 */
[----:B------:R-:W-:Y:S02]  /*38b0*/  SEL R97, R14, RZ, P0 ;  /* 0x000000ff0e617207 */ /* 0x000fe40000000000 */
[----:B------:R-:W-:Y:S02]  /*38c0*/  SEL R122, R91, RZ, P0 ;  /* 0x000000ff5b7a7207 */ /* 0x000fe40000000000 */
[----:B------:R-:W-:Y:S02]  /*38d0*/  SEL R70, R149, RZ, P0 ;  /* 0x000000ff95467207 */ /* 0x000fe40000000000 */
[----:B------:R-:W-:Y:S02]  /*38e0*/  SEL R71, R90, RZ, P0 ;  /* 0x000000ff5a477207 */ /* 0x000fe40000000000 */
[----:B------:R-:W-:Y:S02]  /*38f0*/  SEL R12, RZ, 0xffffff68, !P0 ;  /* 0xffffff68ff0c7807 */ /* 0x000fe40004000000 */
[----:B------:R-:W-:-:S02]  /*3900*/  SEL R11, RZ, 0x2cdffff, !P0 ;  /* 0x02cdffffff0b7807 */ /* 0x000fc40004000000 */
[----:B------:R-:W-:Y:S02]  /*3910*/  SEL R10, RZ, 0x7fffffb1, !P0 ;  /* 0x7fffffb1ff0a7807 */ /* 0x000fe40004000000 */
[----:B------:R-:W-:Y:S02]  /*3920*/  SEL R9, RZ, 0x51409f83, !P0 ;  /* 0x51409f83ff097807 */ /* 0x000fe40004000000 */
[----:B------:R-:W-:Y:S02]  /*3930*/  SEL R8, RZ, 0x8a7d3ff2, !P0 ;  /* 0x8a7d3ff2ff087807 */ /* 0x000fe40004000000 */
[----:B------:R-:W-:Y:S02]  /*3940*/  SEL R7, RZ, 0x9f7db3a9, !P0 ;  /* 0x9f7db3a9ff077807 */ /* 0x000fe40004000000 */
[----:B------:R-:W-:Y:S02]  /*3950*/  SEL R6, RZ, 0x6e7c6305, !P0 ;  /* 0x6e7c6305ff067807 */ /* 0x000fe40004000000 */
[----:B------:R-:W-:-:S02]  /*3960*/  SEL R5, RZ, 0x7b4e97b7, !P0 ;  /* 0x7b4e97b7ff057807 */ /* 0x000fc40004000000 */
[----:B------:R-:W-:Y:S02]  /*3970*/  SEL R4, RZ, 0x803c84e8, !P0 ;  /* 0x803c84e8ff047807 */ /* 0x000fe40004000000 */
[----:B------:R-:W-:Y:S02]  /*3980*/  SEL R3, RZ, 0x4cf495bf, !P0 ;  /* 0x4cf495bfff037807 */ /* 0x000fe40004000000 */
[----:B------:R-:W-:Y:S02]  /*3990*/  SEL R2, RZ, 0xe2fdf49a, !P0 ;  /* 0xe2fdf49aff027807 */ /* 0x000fe40004000000 */
[----:B------:R-:W-:Y:S01]  /*39a0*/  SEL R13, RZ, 0x8d6661, !P0 ;  /* 0x008d6661ff0d7807 */ /* 0x000fe20004000000 */
[----:B------:R-:W-:Y:S06]  /*39b0*/  BRA `(.L_x_5) ;  /* 0x0000148400107947 */ /* 0x000fec0003800000 */
.L_x_10:
[----:B------:R-:W-:Y:S01]  /*39c0*/  LOP3.LUT R2, R15, R149, R14, 0xfe, !PT ;  /* 0x000000950f027212 */ /* 0x000fe200078efe0e */
[----:B------:R-:W-:Y:S01]  /*39d0*/  HFMA2 R5, -RZ, RZ, 59840, -0.00188350677490234375 ;  /* 0x7b4e97b7ff057431 */ /* 0x000fe200000001ff */
[----:B------:R-:W-:Y:S01]  /*39e0*/  LOP3.LUT R3, R16, R90, R91, 0xfe, !PT ;  /* 0x0000005a10037212 */ /* 0x000fe200078efe5b */
[----:B------:R-:W-:Y:S01]  /*39f0*/  IMAD.MOV.U32 R13, RZ, RZ, 0x8d6661 ;  /* 0x008d6661ff0d7424 */ /* 0x000fe200078e00ff */
[----:B------:R-:W-:Y:S01]  /*3a00*/  LOP3.LUT R2, R20, R2, R17, 0xfe, !PT ;  /* 0x0000000214027212 */ /* 0x000fe200078efe11 */
[----:B------:R-:W-:Y:S01]  /*3a10*/  IMAD.MOV.U32 R4, RZ, RZ, -0x7fc37b18 ;  /* 0x803c84e8ff047424 */ /* 0x000fe200078e00ff */
[----:B------:R-:W-:Y:S01]  /*3a20*/  LOP3.LUT R3, R19, R3, R18, 0xfe, !PT ;  /* 0x0000000313037212 */ /* 0x000fe200078efe12 */
[----:B------:R-:W-:Y:S01]  /*3a30*/  IMAD.MOV.U32 R6, RZ, RZ, 0x6e7c6305 ;  /* 0x6e7c6305ff067424 */ /* 0x000fe200078e00ff */
[----:B------:R-:W-:Y:S01]  /*3a40*/  LOP3.LUT P0, RZ, R2, R21, RZ, 0xfc, !PT ;  /* 0x0000001502ff7212 */ /* 0x000fe2000780fcff */
[----:B------:R-:W-:Y:S02]  /*3a50*/  IMAD.MOV.U32 R2, RZ, RZ, -0x1d020b66 ;  /* 0xe2fdf49aff027424 */ /* 0x000fe400078e00ff */
[----:B------:R-:W-:Y:S01]  /*3a60*/  IMAD.MOV.U32 R8, RZ, RZ, -0x7582c00e ;  /* 0x8a7d3ff2ff087424 */ /* 0x000fe200078e00ff */
[----:B------:R-:W-:Y:S01]  /*3a70*/  LOP3.LUT P0, RZ, R3, R22, RZ, 0xfc, P0 ;  /* 0x0000001603ff7212 */ /* 0x000fe2000000fcff */
[----:B------:R-:W-:-:S02]  /*3a80*/  IMAD.MOV.U32 R3, RZ, RZ, 0x4cf495bf ;  /* 0x4cf495bfff037424 */ /* 0x000fc400078e00ff */
[----:B------:R-:W-:Y:S02]  /*3a90*/  IMAD.MOV.U32 R7, RZ, RZ, -0x60824c57 ;  /* 0x9f7db3a9ff077424 */ /* 0x000fe400078e00ff */
[----:B------:R-:W-:Y:S02]  /*3aa0*/  IMAD.MOV.U32 R10, RZ, RZ, 0x7fffffb1 ;  /* 0x7fffffb1ff0a7424 */ /* 0x000fe400078e00ff */
[----:B------:R-:W-:Y:S02]  /*3ab0*/  IMAD.MOV.U32 R9, RZ, RZ, 0x51409f83 ;  /* 0x51409f83ff097424 */ /* 0x000fe400078e00ff */
[----:B------:R-:W-:Y:S02]  /*3ac0*/  IMAD.MOV.U32 R12, RZ, RZ, -0x98 ;  /* 0xffffff68ff0c7424 */ /* 0x000fe400078e00ff */
[----:B------:R-:W-:Y:S02]  /*3ad0*/  IMAD.MOV.U32 R11, RZ, RZ, 0x2cdffff ;  /* 0x02cdffffff0b7424 */ /* 0x000fe400078e00ff */
[----:B------:R-:W-:Y:S05]  /*3ae0*/  @!P0 BRA `(.L_x_5) ;  /* 0x0000148000c48947 */ /* 0x000fea0003800000 */
[----:B------:R-:W-:Y:S02]  /*3af0*/  ISETP.NE.U32.AND P0, PT, R14, R97, PT ;  /* 0x000000610e00720c */ /* 0x000fe40003f05070 */
[----:B------:R-:W-:Y:S02]  /*3b00*/  ISETP.NE.U32.AND P1, PT, R149, R70, PT ;  /* 0x000000469500720c */ /* 0x000fe40003f25070 */
[----:B------:R-:W-:Y:S02]  /*3b10*/  ISETP.NE.AND.EX P0, PT, R91, R122, PT, P0 ;  /* 0x0000007a5b00720c */ /* 0x000fe40003f05300 */
[----:B------:R-:W-:Y:S02]  /*3b20*/  ISETP.NE.U32.AND P2, PT, R15, R73, PT ;  /* 0x000000490f00720c */ /* 0x000fe40003f45070 */
[----:B------:R-:W-:Y:S02]  /*3b30*/  ISETP.NE.OR.EX P0, PT, R90, R71, P0, P1 ;  /* 0x000000475a00720c */ /* 0x000fe40000705710 */
[----:B------:R-:W-:-:S02]  /*3b40*/  ISETP.NE.U32.AND P1, PT, R17, R98, PT ;  /* 0x000000621100720c */ /* 0x000fc40003f25070 */
[----:B------:R-:W-:Y:S02]  /*3b50*/  ISETP.NE.OR.EX P0, PT, R16, R99, P0, P2 ;  /* 0x000000631000720c */ /* 0x000fe40000705720 */
[----:B------:R-:W-:Y:S02]  /*3b60*/  ISETP.NE.U32.AND P2, PT, R20, R77, PT ;  /* 0x0000004d1400720c */ /* 0x000fe40003f45070 */
[----:B------:R-:W-:Y:S02]  /*3b70*/  ISETP.NE.OR.EX P0, PT, R18, R75, P0, P1 ;  /* 0x0000004b1200720c */ /* 0x000fe40000705710 */
        /* <DEDUP_REMOVED lines=13> */
[----:B------:R-:W-:-:S04]  /*3c50*/  ISETP.NE.OR.EX P0, PT, R34, R95, P0, P2 ;  /* 0x0000005f2200720c */ /* 0x000fc80000705720 */
[----:B------:R-:W-:-:S13]  /*3c60*/  ISETP.NE.OR.EX P0, PT, R33, R59, P0, P1 ;  /* 0x0000003b2100720c */ /* 0x000fda0000705710 */
[----:B------:R-:W-:Y:S05]  /*3c70*/  @P0 BRA `(.L_x_11) ;  /* 0x000001ec00240947 */ /* 0x000fea0003800000 */
[-C--:B------:R-:W-:Y:S01]  /*3c80*/  IMAD.WIDE.U32 R2, R90, R14.reuse, RZ ;  /* 0x0000000e5a027225 */ /* 0x080fe200078e00ff */
[----:B------:R-:W-:Y:S03]  /*3c90*/  BSSY.RECONVERGENT B2, `(.L_x_12) ;  /* 0x00003f3000027945 */ /* 0x000fe60003800200 */
[----:B------:R-:W-:-:S04]  /*3ca0*/  IMAD.WIDE.U32 R4, R149, R14, RZ ;  /* 0x0000000e95047225 */ /* 0x000fc800078e00ff */
[----:B------:R-:W-:-:S04]  /*3cb0*/  IMAD.WIDE.U32 R2, P0, R91, R149, R2 ;  /* 0x000000955b027225 */ /* 0x000fc80007800002 */
[----:B------:R-:W-:Y:S01]  /*3cc0*/  IMAD.X R7, RZ, RZ, RZ, P0 ;  /* 0x000000ffff077224 */ /* 0x000fe200000e06ff */
[----:B------:R-:W-:Y:S01]  /*3cd0*/  IADD3 R35, P1, PT, R5, R2, RZ ;  /* 0x0000000205237210 */ /* 0x000fe20007f3e0ff */
[----:B------:R-:W-:Y:S01]  /*3ce0*/  IMAD.MOV.U32 R6, RZ, RZ, R3 ;  /* 0x000000ffff067224 */ /* 0x000fe200078e0003 */
[----:B------:R-:W-:Y:S01]  /*3cf0*/  IADD3 RZ, P0, PT, RZ, R4, RZ ;  /* 0x00000004ffff7210 */ /* 0x000fe20007f1e0ff */
[----:B------:R-:W-:-:S03]  /*3d00*/  IMAD.WIDE.U32 R8, R90, R15, RZ ;  /* 0x0000000f5a087225 */ /* 0x000fc600078e00ff */
[----:B------:R-:W-:Y:S01]  /*3d10*/  IADD3.X RZ, P0, PT, RZ, R35, RZ, P0, !PT ;  /* 0x00000023ffff7210 */ /* 0x000fe2000071e4ff */
[----:B------:R-:W-:-:S04]  /*3d20*/  IMAD.WIDE.U32.X R2, R91, R90, R6, P1 ;  /* 0x0000005a5b027225 */ /* 0x000fc800008e0406 */
[----:B------:R-:W-:Y:S01]  /*3d30*/  IMAD.WIDE.U32 R8, P1, R16, R149, R8 ;  /* 0x0000009510087225 */ /* 0x000fe20007820008 */
[----:B------:R-:W-:-:S03]  /*3d40*/  IADD3.X R5, P0, PT, RZ, R2, RZ, P0, !PT ;  /* 0x00000002ff057210 */ /* 0x000fc6000071e4ff */
[----:B------:R-:W-:Y:S01]  /*3d50*/  IMAD.WIDE.U32 R38, R149, R15, RZ ;  /* 0x0000000f95267225 */ /* 0x000fe200078e00ff */
[----:B------:R-:W-:-:S03]  /*3d60*/  IADD3.X R37, P0, PT, RZ, R3, RZ, P0, !PT ;  /* 0x00000003ff257210 */ /* 0x000fc6000071e4ff */
[----:B------:R-:W-:Y:S01]  /*3d70*/  IMAD.X R7, RZ, RZ, RZ, P1 ;  /* 0x000000ffff077224 */ /* 0x000fe200008e06ff */
[----:B------:R-:W-:Y:S01]  /*3d80*/  IADD3 R10, P1, PT, R39, R8, RZ ;  /* 0x00000008270a7210 */ /* 0x000fe20007f3e0ff */
[----:B------:R-:W-:Y:S01]  /*3d90*/  IMAD.MOV.U32 R6, RZ, RZ, R9 ;  /* 0x000000ffff067224 */ /* 0x000fe200078e0009 */
[----:B------:R-:W-:Y:S01]  /*3da0*/  IADD3.X R38, P0, PT, R5, R38, RZ, P0, !PT ;  /* 0x0000002605267210 */ /* 0x000fe2000071e4ff */
[----:B------:R-:W-:-:S03]  /*3db0*/  IMAD.WIDE.U32 R8, R90, R17, RZ ;  /* 0x000000115a087225 */ /* 0x000fc600078e00ff */
[----:B------:R-:W-:Y:S01]  /*3dc0*/  IADD3.X R37, P0, PT, R37, R10, RZ, P0, !PT ;  /* 0x0000000a25257210 */ /* 0x000fe2000071e4ff */
[----:B------:R-:W-:-:S04]  /*3dd0*/  IMAD.WIDE.U32.X R2, R16, R90, R6, P1 ;  /* 0x0000005a10027225 */ /* 0x000fc800008e0406 */
[----:B------:R-:W-:Y:S01]  /*3de0*/  IMAD.WIDE.U32 R10, R91, R15, RZ ;  /* 0x0000000f5b0a7225 */ /* 0x000fe200078e00ff */
[----:B------:R-:W-:-:S03]  /*3df0*/  IADD3.X R13, P0, PT, RZ, R2, RZ, P0, !PT ;  /* 0x00000002ff0d7210 */ /* 0x000fc6000071e4ff */
[----:B------:R-:W-:Y:S01]  /*3e00*/  IMAD.WIDE.U32 R8, P1, R18, R149, R8 ;  /* 0x0000009512087225 */ /* 0x000fe20007820008 */
[----:B------:R-:W-:-:S03]  /*3e10*/  IADD3.X R5, P0, PT, RZ, R3, RZ, P0, !PT ;  /* 0x00000003ff057210 */ /* 0x000fc6000071e4ff */
[----:B------:R-:W-:-:S04]  /*3e20*/  IMAD.WIDE.U32 R2, R149, R17, RZ ;  /* 0x0000001195027225 */ /* 0x000fc800078e00ff */
[----:B------:R-:W-:Y:S01]  /*3e30*/  IMAD.WIDE.U32 R40, R14, R15, RZ ;  /* 0x0000000f0e287225 */ /* 0x000fe200078e00ff */
[----:B------:R-:W-:Y:S02]  /*3e40*/  IADD3.X R12, P0, PT, R13, R2, RZ, P0, !PT ;  /* 0x000000020d0c7210 */ /* 0x000fe4000071e4ff */
[----:B------:R-:W-:Y:S01]  /*3e50*/  IADD3 R2, P5, PT, R3, R8, RZ ;  /* 0x0000000803027210 */ /* 0x000fe20007fbe0ff */
[----:B------:R-:W-:-:S03]  /*3e60*/  IMAD.WIDE.U32 R10, P4, R16, R14, R10 ;  /* 0x0000000e100a7225 */ /* 0x000fc6000788000a */
[----:B------:R-:W-:Y:S01]  /*3e70*/  IADD3.X R13, P2, PT, R5, R2, RZ, P0, !PT ;  /* 0x00000002050d7210 */ /* 0x000fe2000075e4ff */
[----:B------:R-:W-:Y:S01]  /*3e80*/  IMAD.X R7, RZ, RZ, RZ, P1 ;  /* 0x000000ffff077224 */ /* 0x000fe200008e06ff */
[----:B------:R-:W-:Y:S01]  /*3e90*/  IADD3 RZ, P1, PT, R12, R40, RZ ;  /* 0x000000280cff7210 */ /* 0x000fe20007f3e0ff */
[----:B------:R-:W-:Y:S01]  /*3ea0*/  IMAD.MOV.U32 R6, RZ, RZ, R9 ;  /* 0x000000ffff067224 */ /* 0x000fe200078e0009 */
[----:B------:R-:W-:Y:S01]  /*3eb0*/  IADD3 R9, P3, PT, R10, R41, RZ ;  /* 0x000000290a097210 */ /* 0x000fe20007f7e0ff */
[----:B------:R-:W-:Y:S02]  /*3ec0*/  IMAD.X R41, RZ, RZ, RZ, P4 ;  /* 0x000000ffff297224 */ /* 0x000fe400020e06ff */
[----:B------:R-:W-:Y:S01]  /*3ed0*/  IMAD.WIDE.U32.X R2, R18, R90, R6, P5 ;  /* 0x0000005a12027225 */ /* 0x000fe200028e0406 */
[----:B------:R-:W-:-:S03]  /*3ee0*/  IADD3.X RZ, P0, PT, R13, R9, RZ, P1, !PT ;  /* 0x000000090dff7210 */ /* 0x000fc60000f1e4ff */
[----:B------:R-:W-:Y:S01]  /*3ef0*/  IMAD.MOV.U32 R40, RZ, RZ, R11 ;  /* 0x000000ffff287224 */ /* 0x000fe200078e000b */
[----:B------:R-:W-:Y:S01]  /*3f00*/  IADD3.X R55, P1, PT, RZ, R2, RZ, P2, !PT ;  /* 0x00000002ff377210 */ /* 0x000fe2000173e4ff */
[----:B------:R-:W-:-:S03]  /*3f10*/  IMAD.WIDE.U32 R6, R90, R20, RZ ;  /* 0x000000145a067225 */ /* 0x000fc600078e00ff */
[----:B------:R-:W-:Y:S01]  /*3f20*/  IADD3.X R5, P2, PT, RZ, R3, RZ, P1, !PT ;  /* 0x00000003ff057210 */ /* 0x000fe20000f5e4ff */
[----:B------:R-:W-:-:S04]  /*3f30*/  IMAD.WIDE.U32.X R40, R16, R91, R40, P3 ;  /* 0x0000005b10287225 */ /* 0x000fc800018e0428 */
[----:B------:R-:W-:Y:S01]  /*3f40*/  IMAD.WIDE.U32 R8, P3, R19, R149, R6 ;  /* 0x0000009513087225 */ /* 0x000fe20007860006 */
[----:B------:R-:W-:-:S03]  /*3f50*/  IADD3.X R54, P1, PT, RZ, R40, RZ, P0, !PT ;  /* 0x00000028ff367210 */ /* 0x000fc6000073e4ff */
[----:B------:R-:W-:Y:S01]  /*3f60*/  IMAD.WIDE.U32 R6, R149, R20, RZ ;  /* 0x0000001495067225 */ /* 0x000fe200078e00ff */
[----:B------:R-:W-:Y:S02]  /*3f70*/  IADD3.X R3, PT, PT, RZ, RZ, RZ, P3, !PT ;  /* 0x000000ffff037210 */ /* 0x000fe40001ffe4ff */
[----:B------:R-:W-:Y:S01]  /*3f80*/  IADD3.X R40, P1, PT, RZ, R41, RZ, P1, !PT ;  /* 0x00000029ff287210 */ /* 0x000fe20000f3e4ff */
[-C--:B------:R-:W-:Y:S01]  /*3f90*/  IMAD.WIDE.U32 R56, R91, R17.reuse, RZ ;  /* 0x000000115b387225 */ /* 0x080fe200078e00ff */
[----:B------:R-:W-:Y:S02]  /*3fa0*/  IADD3 R8, P3, PT, R7, R8, RZ ;  /* 0x0000000807087210 */ /* 0x000fe40007f7e0ff */
[----:B------:R-:W-:Y:S01]  /*3fb0*/  IADD3.X R55, P0, PT, R55, R6, RZ, P2, !PT ;  /* 0x0000000637377210 */ /* 0x000fe2000171e4ff */
[----:B------:R-:W-:-:S03]  /*3fc0*/  IMAD.WIDE.U32 R6, R14, R17, RZ ;  /* 0x000000110e067225 */ /* 0x000fc600078e00ff */
[----:B------:R-:W-:Y:S01]  /*3fd0*/  IADD3.X R54, P1, PT, R54, R55, RZ, P1, !PT ;  /* 0x0000003736367210 */ /* 0x000fe20000f3e4ff */
[----:B------:R-:W-:Y:S01]  /*3fe0*/  IMAD.WIDE.U32 R56, P2, R18, R14, R56 ;  /* 0x0000000e12387225 */ /* 0x000fe20007840038 */
[----:B------:R-:W-:Y:S02]  /*3ff0*/  IADD3.X R5, P4, PT, R5, R8, RZ, P0, !PT ;  /* 0x0000000805057210 */ /* 0x000fe4000079e4ff */
[----:B------:R-:W-:Y:S01]  /*4000*/  IADD3 RZ, P0, PT, R54, R6, RZ ;  /* 0x0000000636ff7210 */ /* 0x000fe20007f1e0ff */
[----:B------:R-:W-:Y:S01]  /*4010*/  IMAD.MOV.U32 R2, RZ, RZ, R9 ;  /* 0x000000ffff027224 */ /* 0x000fe200078e0009 */
[----:B------:R-:W-:Y:S01]  /*4020*/  IADD3.X R55, P1, PT, R40, R5, RZ, P1, !PT ;  /* 0x0000000528377210 */ /* 0x000fe20000f3e4ff */
[----:B------:R-:W-:Y:S02]  /*4030*/  IMAD.X R41, RZ, RZ, RZ, P2 ;  /* 0x000000ffff297224 */ /* 0x000fe400010e06ff */
[----:B------:R-:W-:Y:S01]  /*4040*/  IMAD.WIDE.U32.X R2, R19, R90, R2, P3 ;  /* 0x0000005a13027225 */ /* 0x000fe200018e0402 */
[----:B------:R-:W-:-:S02]  /*4050*/  IADD3 R9, P3, PT, R56, R7, RZ ;  /* 0x0000000738097210 */ /* 0x000fc40007f7e0ff */
[----:B------:R-:W-:Y:S01]  /*4060*/  IADD3.X R5, P1, PT, RZ, RZ, RZ, P1, !PT ;  /* 0x000000ffff057210 */ /* 0x000fe20000f3e4ff */
[----:B------:R-:W-:Y:S01]  /*4070*/  IMAD.MOV.U32 R40, RZ, RZ, R57 ;  /* 0x000000ffff287224 */ /* 0x000fe200078e0039 */
[----:B------:R-:W-:Y:S01]  /*4080*/  IADD3.X R11, P4, PT, RZ, R2, RZ, P4, !PT ;  /* 0x00000002ff0b7210 */ /* 0x000fe2000279e4ff */
[----:B------:R-:W-:Y:S01]  /*4090*/  IMAD.WIDE.U32 R6, R90, R21, RZ ;  /* 0x000000155a067225 */ /* 0x000fe200078e00ff */
[----:B------:R-:W-:Y:S02]  /*40a0*/  IADD3.X RZ, P0, PT, R55, R9, RZ, P0, !PT ;  /* 0x0000000937ff7210 */ /* 0x000fe4000071e4ff */
[----:B------:R-:W-:Y:S01]  /*40b0*/  IADD3.X R39, P2, PT, RZ, R3, RZ, P4, !PT ;  /* 0x00000003ff277210 */ /* 0x000fe2000275e4ff */
[----:B------:R-:W-:-:S04]  /*40c0*/  IMAD.WIDE.U32.X R40, R18, R91, R40, P3 ;  /* 0x0000005b12287225 */ /* 0x000fc800018e0428 */
[----:B------:R-:W-:Y:S01]  /*40d0*/  IMAD.WIDE.U32 R6, P4, R22, R149, R6 ;  /* 0x0000009516067225 */ /* 0x000fe20007880006 */
[----:B------:R-:W-:-:S03]  /*40e0*/  IADD3.X R46, P0, PT, R5, R40, RZ, P0, !PT ;  /* 0x00000028052e7210 */ /* 0x000fc6000071e4ff */
[----:B------:R-:W-:-:S04]  /*40f0*/  IMAD.WIDE.U32 R2, R149, R21, RZ ;  /* 0x0000001595027225 */ /* 0x000fc800078e00ff */
[----:B------:R-:W-:Y:S01]  /*4100*/  IMAD.X R40, RZ, RZ, RZ, P1 ;  /* 0x000000ffff287224 */ /* 0x000fe200008e06ff */
[----:B------:R-:W-:Y:S01]  /*4110*/  IADD3 R44, P3, PT, R3, R6, RZ ;  /* 0x00000006032c7210 */ /* 0x000fe20007f7e0ff */
[----:B------:R-:W-:Y:S01]  /*4120*/  IMAD.WIDE.U32 R42, R91, R20, RZ ;  /* 0x000000145b2a7225 */ /* 0x000fe200078e00ff */
[----:B------:R-:W-:Y:S02]  /*4130*/  IADD3.X R3, P1, PT, R11, R2, RZ, P2, !PT ;  /* 0x000000020b037210 */ /* 0x000fe4000173e4ff */
[----:B------:R-:W-:Y:S01]  /*4140*/  IADD3.X R40, P0, PT, R40, R41, RZ, P0, !PT ;  /* 0x0000002928287210 */ /* 0x000fe2000071e4ff */
[----:B------:R-:W-:Y:S01]  /*4150*/  IMAD.X R9, RZ, RZ, RZ, P4 ;  /* 0x000000ffff097224 */ /* 0x000fe200020e06ff */
[----:B------:R-:W-:Y:S01]  /*4160*/  IADD3.X R5, P1, PT, R39, R44, RZ, P1, !PT ;  /* 0x0000002c27057210 */ /* 0x000fe20000f3e4ff */
[----:B------:R-:W-:Y:S01]  /*4170*/  IMAD.MOV.U32 R8, RZ, RZ, R7 ;  /* 0x000000ffff087224 */ /* 0x000fe200078e0007 */
[----:B------:R-:W-:Y:S01]  /*4180*/  IADD3.X R46, P0, PT, R46, R3, RZ, P0, !PT ;  /* 0x000000032e2e7210 */ /* 0x000fe2000071e4ff */
[----:B------:R-:W-:-:S03]  /*4190*/  IMAD.WIDE.U32 R6, R14, R20, RZ ;  /* 0x000000140e067225 */ /* 0x000fc600078e00ff */
[----:B------:R-:W-:Y:S01]  /*41a0*/  IADD3.X R47, P0, PT, R40, R5, RZ, P0, !PT ;  /* 0x00000005282f7210 */ /* 0x000fe2000071e4ff */
[----:B------:R-:W-:Y:S01]  /*41b0*/  IMAD.WIDE.U32.X R2, R22, R90, R8, P3 ;  /* 0x0000005a16027225 */ /* 0x000fe200018e0408 */
[----:B------:R-:W-:Y:S02]  /*41c0*/  IADD3 RZ, P2, PT, R46, R6, RZ ;  /* 0x000000062eff7210 */ /* 0x000fe40007f5e0ff */
[----:B------:R-:W-:Y:S01]  /*41d0*/  IADD3.X R5, P0, PT, RZ, RZ, RZ, P0, !PT ;  /* 0x000000ffff057210 */ /* 0x000fe2000071e4ff */
[----:B------:R-:W-:Y:S01]  /*41e0*/  IMAD.WIDE.U32 R42, P4, R19, R14, R42 ;  /* 0x0000000e132a7225 */ /* 0x000fe2000788002a */
[----:B------:R-:W-:-:S03]  /*41f0*/  IADD3.X R44, P1, PT, RZ, R2, RZ, P1, !PT ;  /* 0x00000002ff2c7210 */ /* 0x000fc60000f3e4ff */
[----:B------:R-:W-:Y:S01]  /*4200*/  IMAD.MOV.U32 R6, RZ, RZ, R43 ;  /* 0x000000ffff067224 */ /* 0x000fe200078e002b */
[----:B------:R-:W-:Y:S01]  /*4210*/  IADD3 R9, P3, PT, R42, R7, RZ ;  /* 0x000000072a097210 */ /* 0x000fe20007f7e0ff */
[----:B------:R-:W-:Y:S02]  /*4220*/  IMAD.X R7, RZ, RZ, RZ, P4 ;  /* 0x000000ffff077224 */ /* 0x000fe400020e06ff */
[----:B------:R-:W-:Y:S01]  /*4230*/  IMAD.WIDE.U32 R40, R16, R17, RZ ;  /* 0x0000001110287225 */ /* 0x000fe200078e00ff */
[----:B------:R-:W-:-:S03]  /*4240*/  IADD3.X RZ, P2, PT, R47, R9, RZ, P2, !PT ;  /* 0x000000092fff7210 */ /* 0x000fc6000175e4ff */
[----:B------:R-:W-:Y:S02]  /*4250*/  IMAD.X R48, RZ, RZ, R3, P1 ;  /* 0x000000ffff307224 */ /* 0x000fe400008e0603 */
[----:B------:R-:W-:-:S04]  /*4260*/  IMAD.WIDE.U32.X R2, R19, R91, R6, P3 ;  /* 0x0000005b13027225 */ /* 0x000fc800018e0406 */
[----:B------:R-:W-:Y:S01]  /*4270*/  IMAD.WIDE.U32 R8, R15, R17, RZ ;  /* 0x000000110f087225 */ /* 0x000fe200078e00ff */
[----:B------:R-:W-:-:S03]  /*4280*/  IADD3.X R5, P2, PT, R5, R2, RZ, P2, !PT ;  /* 0x0000000205057210 */ /* 0x000fc6000175e4ff */
[----:B------:R-:W-:-:S04]  /*4290*/  IMAD.WIDE.U32 R40, P1, R18, R15, R40 ;  /* 0x0000000f12287225 */ /* 0x000fc80007820028 */
[----:B------:R-:W-:Y:S01]  /*42a0*/  IMAD.WIDE.U32 R46, R20, R14, R46 ;  /* 0x0000000e142e7225 */ /* 0x000fe200078e002e */
[----:B------:R-:W-:-:S03]  /*42b0*/  IADD3 R11, P3, PT, R40, R9, RZ ;  /* 0x00000009280b7210 */ /* 0x000fc60007f7e0ff */
[----:B------:R-:W-:Y:S01]  /*42c0*/  IMAD.X R2, RZ, RZ, RZ, P0 ;  /* 0x000000ffff027224 */ /* 0x000fe200000e06ff */
[----:B------:R-:W-:Y:S01]  /*42d0*/  IADD3 RZ, P0, PT, R46, R8, RZ ;  /* 0x000000082eff7210 */ /* 0x000fe20007f1e0ff */
[----:B------:R-:W-:Y:S02]  /*42e0*/  IMAD.X R7, RZ, RZ, RZ, P1 ;  /* 0x000000ffff077224 */ /* 0x000fe400008e06ff */
[----:B------:R-:W-:Y:S01]  /*42f0*/  IMAD.IADD R47, R47, 0x1, R42 ;  /* 0x000000012f2f7824 */ /* 0x000fe200078e022a */
[----:B------:R-:W-:Y:S01]  /*4300*/  IADD3.X R9, P1, PT, R2, R3, RZ, P2, !PT ;  /* 0x0000000302097210 */ /* 0x000fe2000173e4ff */
[----:B------:R-:W-:Y:S02]  /*4310*/  IMAD.MOV.U32 R6, RZ, RZ, R41 ;  /* 0x000000ffff067224 */ /* 0x000fe400078e0029 */
[----:B------:R-:W-:Y:S01]  /*4320*/  IMAD.WIDE.U32 R82, R16, R20, RZ ;  /* 0x0000001410527225 */ /* 0x000fe200078e00ff */
[----:B------:R-:W-:Y:S02]  /*4330*/  IADD3.X RZ, P0, PT, R47, R11, RZ, P0, !PT ;  /* 0x0000000b2fff7210 */ /* 0x000fe4000071e4ff */
[----:B------:R-:W-:Y:S01]  /*4340*/  IADD3.X R8, P1, PT, R5, R44, RZ, P1, !PT ;  /* 0x0000002c05087210 */ /* 0x000fe20000f3e4ff */
[----:B------:R-:W-:-:S04]  /*4350*/  IMAD.WIDE.U32.X R2, R18, R16, R6, P3 ;  /* 0x0000001012027225 */ /* 0x000fc800018e0406 */
[----:B------:R-:W-:Y:S01]  /*4360*/  IMAD.WIDE.U32 R6, R91, R21, RZ ;  /* 0x000000155b067225 */ /* 0x000fe200078e00ff */
[----:B------:R-:W-:Y:S02]  /*4370*/  IADD3.X R73, P2, PT, RZ, R2, RZ, P0, !PT ;  /* 0x00000002ff497210 */ /* 0x000fe4000075e4ff */
[----:B------:R-:W-:Y:S01]  /*4380*/  IADD3.X R9, P0, PT, R9, R48, RZ, P1, !PT ;  /* 0x0000003009097210 */ /* 0x000fe20000f1e4ff */
[----:B------:R-:W-:Y:S01]  /*4390*/  IMAD.WIDE.U32 R44, R15, R20, RZ ;  /* 0x000000140f2c7225 */ /* 0x000fe200078e00ff */
[----:B------:R-:W-:-:S03]  /*43a0*/  IADD3.X R5, P2, PT, RZ, R3, RZ, P2, !PT ;  /* 0x00000003ff057210 */ /* 0x000fc6000175e4ff */
[----:B------:R-:W-:-:S04]  /*43b0*/  IMAD.WIDE.U32 R2, R21, R14, R8 ;  /* 0x0000000e15027225 */ /* 0x000fc800078e0008 */
[----:B------:R-:W-:Y:S01]  /*43c0*/  IMAD.WIDE.U32 R6, P4, R22, R14, R6 ;  /* 0x0000000e16067225 */ /* 0x000fe20007880006 */
[----:B------:R-:W-:-:S03]  /*43d0*/  IADD3.X R72, P3, PT, R73, R2, RZ, P2, !PT ;  /* 0x0000000249487210 */ /* 0x000fc6000177e4ff */
[----:B------:R-:W-:Y:S01]  /*43e0*/  IMAD.WIDE.U32 R82, P1, R19, R15, R82 ;  /* 0x0000000f13527225 */ /* 0x000fe20007820052 */
[----:B------:R-:W-:Y:S02]  /*43f0*/  IADD3.X R43, PT, PT, RZ, RZ, RZ, P4, !PT ;  /* 0x000000ffff2b7210 */ /* 0x000fe400027fe4ff */
[----:B------:R-:W-:Y:S01]  /*4400*/  IADD3 RZ, P2, PT, R72, R44, RZ ;  /* 0x0000002c48ff7210 */ /* 0x000fe20007f5e0ff */
[----:B------:R-:W-:Y:S01]  /*4410*/  IMAD.IADD R42, R3, 0x1, R6 ;  /* 0x00000001032a7824 */ /* 0x000fe200078e0206 */
[----:B------:R-:W-:Y:S01]  /*4420*/  IADD3 R11, P5, PT, R82, R45, RZ ;  /* 0x0000002d520b7210 */ /* 0x000fe20007fbe0ff */
[----:B------:R-:W-:-:S03]  /*4430*/  IMAD.WIDE.U32 R2, R14, R21, RZ ;  /* 0x000000150e027225 */ /* 0x000fc600078e00ff */
[----:B------:R-:W-:Y:S01]  /*4440*/  IADD3.X R73, P3, PT, R5, R42, RZ, P3, !PT ;  /* 0x0000002a05497210 */ /* 0x000fe20001f7e4ff */
[----:B------:R-:W-:Y:S01]  /*4450*/  IMAD.X R45, RZ, RZ, RZ, P1 ;  /* 0x000000ffff2d7224 */ /* 0x000fe200008e06ff */
[----:B------:R-:W-:Y:S01]  /*4460*/  IADD3 R3, P4, PT, R6, R3, RZ ;  /* 0x0000000306037210 */ /* 0x000fe20007f9e0ff */
[----:B------:R-:W-:Y:S01]  /*4470*/  IMAD.MOV.U32 R44, RZ, RZ, R83 ;  /* 0x000000ffff2c7224 */ /* 0x000fe200078e0053 */
[----:B------:R-:W-:Y:S01]  /*4480*/  IADD3 RZ, P1, PT, R8, R2, RZ ;  /* 0x0000000208ff7210 */ /* 0x000fe20007f3e0ff */
[----:B------:R-:W-:Y:S01]  /*4490*/  IMAD.MOV.U32 R42, RZ, RZ, R7 ;  /* 0x000000ffff2a7224 */ /* 0x000fe200078e0007 */
[----:B------:R-:W-:Y:S01]  /*44a0*/  IADD3.X RZ, P2, PT, R73, R11, RZ, P2, !PT ;  /* 0x0000000b49ff7210 */ /* 0x000fe2000175e4ff */
[----:B------:R-:W-:Y:S01]  /*44b0*/  IMAD.WIDE.U32.X R6, R19, R16, R44, P5 ;  /* 0x0000001013067225 */ /* 0x000fe200028e042c */
[----:B------:R-:W-:Y:S02]  /*44c0*/  IADD3.X RZ, P1, PT, R9, R3, RZ, P1, !PT ;  /* 0x0000000309ff7210 */ /* 0x000fe40000f3e4ff */
[----:B------:R-:W-:Y:S01]  /*44d0*/  IADD3.X R5, P3, PT, RZ, RZ, RZ, P3, !PT ;  /* 0x000000ffff057210 */ /* 0x000fe20001f7e4ff */
[----:B------:R-:W-:Y:S01]  /*44e0*/  IMAD.WIDE.U32.X R2, R22, R91, R42, P4 ;  /* 0x0000005b16027225 */ /* 0x000fe200020e042a */
[----:B------:R-:W-:-:S02]  /*44f0*/  IADD3.X R11, P0, PT, RZ, RZ, RZ, P0, !PT ;  /* 0x000000ffff0b7210 */ /* 0x000fc4000071e4ff */
[----:B------:R-:W-:Y:S01]  /*4500*/  IADD3.X R6, P2, PT, R5, R6, RZ, P2, !PT ;  /* 0x0000000605067210 */ /* 0x000fe2000175e4ff */
[----:B------:R-:W-:Y:S01]  /*4510*/  IMAD.WIDE.U32 R8, R90, R149, RZ ;  /* 0x000000955a087225 */ /* 0x000fe200078e00ff */
[----:B------:R-:W-:-:S03]  /*4520*/  IADD3.X R11, P1, PT, R11, R2, RZ, P1, !PT ;  /* 0x000000020b0b7210 */ /* 0x000fc60000f3e4ff */
[----:B------:R-:W-:Y:S01]  /*4530*/  IMAD.X R5, RZ, RZ, RZ, P3 ;  /* 0x000000ffff057224 */ /* 0x000fe200018e06ff */
[----:B------:R-:W-:Y:S01]  /*4540*/  IADD3.X R42, PT, PT, R3, RZ, RZ, P1, P0 ;  /* 0x000000ff032a7210 */ /* 0x000fe20000fe04ff */
[----:B------:R-:W-:-:S03]  /*4550*/  IMAD.WIDE.U32 R50, R149, R149, RZ ;  /* 0x0000009595327225 */ /* 0x000fc600078e00ff */
[----:B------:R-:W-:Y:S01]  /*4560*/  IADD3.X R7, P2, PT, R5, R7, RZ, P2, !PT ;  /* 0x0000000705077210 */ /* 0x000fe2000175e4ff */
[----:B------:R-:W-:-:S03]  /*4570*/  IMAD.WIDE.U32 R52, P1, R149, R90, R8 ;  /* 0x0000005a95347225 */ /* 0x000fc60007820008 */
[----:B------:R-:W-:Y:S01]  /*4580*/  IADD3.X R6, P0, PT, R6, R11, RZ, P2, !PT ;  /* 0x0000000b06067210 */ /* 0x000fe2000171e4ff */
[----:B------:R-:W-:Y:S01]  /*4590*/  IMAD.WIDE.U32 R48, R18, R20, RZ ;  /* 0x0000001412307225 */ /* 0x000fe200078e00ff */
[----:B------:R-:W-:Y:S02]  /*45a0*/  IADD3 R5, P4, PT, R51, R52, RZ ;  /* 0x0000003433057210 */ /* 0x000fe40007f9e0ff */
[----:B------:R-:W-:Y:S01]  /*45b0*/  IADD3.X R7, P0, PT, R7, R42, RZ, P0, !PT ;  /* 0x0000002a07077210 */ /* 0x000fe2000071e4ff */
[----:B------:R-:W-:-:S04]  /*45c0*/  IMAD.WIDE.U32 R2, R16, R21, RZ ;  /* 0x0000001510027225 */ /* 0x000fc800078e00ff */
[----:B------:R-:W-:-:S04]  /*45d0*/  IMAD.WIDE.U32 R44, R17, R20, RZ ;  /* 0x00000014112c7225 */ /* 0x000fc800078e00ff */
[----:B------:R-:W-:-:S04]  /*45e0*/  IMAD.WIDE.U32 R48, P2, R19, R17, R48 ;  /* 0x0000001113307225 */ /* 0x000fc80007840030 */
[----:B------:R-:W-:Y:S01]  /*45f0*/  IMAD.WIDE.U32 R2, P3, R22, R15, R2 ;  /* 0x0000000f16027225 */ /* 0x000fe20007860002 */
[----:B------:R-:W-:-:S03]  /*4600*/  IADD3 R39, P5, PT, R48, R45, RZ ;  /* 0x0000002d30277210 */ /* 0x000fc60007fbe0ff */
[----:B------:R-:W-:-:S04]  /*4610*/  IMAD.WIDE.U32 R86, R50, -0x1, RZ ;  /* 0xffffffff32567825 */ /* 0x000fc800078e00ff */
[----:B------:R-:W-:Y:S02]  /*4620*/  IMAD R11, R50, -0x7af74001, -R5 ;  /* 0x8508bfff320b7824 */ /* 0x000fe400078e0a05 */
[----:B------:R-:W-:-:S04]  /*4630*/  IMAD.WIDE.U32 R8, R15, R21, RZ ;  /* 0x000000150f087225 */ /* 0x000fc800078e00ff */
[----:B------:R-:W-:-:S04]  /*4640*/  IMAD.WIDE.U32 R60, R21, R15, R6 ;  /* 0x0000000f153c7225 */ /* 0x000fc800078e0006 */
[----:B------:R-:W-:Y:S02]  /*4650*/  IMAD.IADD R68, R87, 0x1, R11 ;  /* 0x0000000157447824 */ /* 0x000fe400078e020b */
[----:B------:R-:W-:Y:S01]  /*4660*/  IMAD.X R45, RZ, RZ, RZ, P2 ;  /* 0x000000ffff2d7224 */ /* 0x000fe200010e06ff */
[----:B------:R-:W-:Y:S01]  /*4670*/  IADD3 R11, P2, PT, R2, R9, RZ ;  /* 0x00000009020b7210 */ /* 0x000fe20007f5e0ff */
[----:B------:R-:W-:Y:S01]  /*4680*/  IMAD.X R43, RZ, RZ, RZ, P3 ;  /* 0x000000ffff2b7224 */ /* 0x000fe200018e06ff */
[----:B------:R-:W-:Y:S01]  /*4690*/  IADD3 RZ, P3, PT, R60, R44, RZ ;  /* 0x0000002c3cff7210 */ /* 0x000fe20007f7e0ff */
[----:B------:R-:W-:Y:S02]  /*46a0*/  IMAD.MOV.U32 R42, RZ, RZ, R3 ;  /* 0x000000ffff2a7224 */ /* 0x000fe400078e0003 */
[----:B------:R-:W-:-:S04]  /*46b0*/  IMAD.WIDE.U32 R58, R86, 0x1, RZ ;  /* 0x00000001563a7825 */ /* 0x000fc800078e00ff */
[----:B------:R-:W-:Y:S02]  /*46c0*/  IMAD.IADD R61, R61, 0x1, R2 ;  /* 0x000000013d3d7824 */ /* 0x000fe400078e0202 */
[----:B------:R-:W-:-:S03]  /*46d0*/  IMAD.WIDE.U32 R62, R68, 0x1, RZ ;  /* 0x00000001443e7825 */ /* 0x000fc600078e00ff */
[----:B------:R-:W-:Y:S01]  /*46e0*/  IADD3.X RZ, P3, PT, R61, R39, RZ, P3, !PT ;  /* 0x000000273dff7210 */ /* 0x000fe20001f7e4ff */
[----:B------:R-:W-:Y:S02]  /*46f0*/  IMAD.MOV.U32 R44, RZ, RZ, R49 ;  /* 0x000000ffff2c7224 */ /* 0x000fe400078e0031 */
[----:B------:R-:W-:Y:S01]  /*4700*/  IMAD.X R51, RZ, RZ, RZ, P1 ;  /* 0x000000ffff337224 */ /* 0x000fe200008e06ff */
[----:B------:R-:W-:Y:S01]  /*4710*/  IADD3 RZ, P1, PT, R50, R58, RZ ;  /* 0x0000003a32ff7210 */ /* 0x000fe20007f3e0ff */
[----:B------:R-:W-:Y:S01]  /*4720*/  IMAD.WIDE.U32.X R42, R22, R16, R42, P2 ;  /* 0x00000010162a7225 */ /* 0x000fe200010e042a */
[----:B------:R-:W-:-:S03]  /*4730*/  IADD3 RZ, P2, PT, RZ, R50, RZ ;  /* 0x00000032ffff7210 */ /* 0x000fc60007f5e0ff */
[----:B------:R-:W-:Y:S01]  /*4740*/  IMAD.MOV.U32 R50, RZ, RZ, R53 ;  /* 0x000000ffff327224 */ /* 0x000fe200078e0035 */
[----:B------:R-:W-:Y:S01]  /*4750*/  IADD3.X RZ, P2, PT, RZ, R5, RZ, P2, !PT ;  /* 0x00000005ffff7210 */ /* 0x000fe2000175e4ff */
[----:B------:R-:W-:-:S04]  /*4760*/  IMAD.WIDE.U32.X R2, R19, R18, R44, P5 ;  /* 0x0000001213027225 */ /* 0x000fc800028e042c */
[----:B------:R-:W-:Y:S01]  /*4770*/  IMAD.WIDE.U32 R62, P5, R86, -0x7af74000, R62 ;  /* 0x8508c000563e7825 */ /* 0x000fe200078a003e */
[----:B------:R-:W-:-:S03]  /*4780*/  IADD3.X R41, P3, PT, RZ, R2, RZ, P3, !PT ;  /* 0x00000002ff297210 */ /* 0x000fc60001f7e4ff */
[----:B------:R-:W-:Y:S01]  /*4790*/  IMAD.WIDE.U32.X R44, R90, R90, R50, P4 ;  /* 0x0000005a5a2c7225 */ /* 0x000fe200020e0432 */
[----:B------:R-:W-:Y:S02]  /*47a0*/  IADD3 RZ, P4, PT, R6, R8, RZ ;  /* 0x0000000806ff7210 */ /* 0x000fe40007f9e0ff */
[----:B------:R-:W-:Y:S01]  /*47b0*/  IADD3.X R49, P3, PT, RZ, R3, RZ, P3, !PT ;  /* 0x00000003ff317210 */ /* 0x000fe20001f7e4ff */
[----:B------:R-:W-:Y:S01]  /*47c0*/  IMAD.X R9, RZ, RZ, RZ, P5 ;  /* 0x000000ffff097224 */ /* 0x000fe200028e06ff */
[----:B------:R-:W-:Y:S01]  /*47d0*/  IADD3 R58, P5, PT, R59, R62, RZ ;  /* 0x0000003e3b3a7210 */ /* 0x000fe20007fbe0ff */
[----:B------:R-:W-:Y:S01]  /*47e0*/  IMAD.MOV.U32 R8, RZ, RZ, R63 ;  /* 0x000000ffff087224 */ /* 0x000fe200078e003f */
[----:B------:R-:W-:Y:S01]  /*47f0*/  IADD3.X RZ, P4, PT, R7, R11, RZ, P4, !PT ;  /* 0x0000000b07ff7210 */ /* 0x000fe2000279e4ff */
[----:B------:R-:W-:Y:S01]  /*4800*/  IMAD.WIDE.U32 R2, R18, R21, RZ ;  /* 0x0000001512027225 */ /* 0x000fe200078e00ff */
[----:B------:R-:W-:Y:S02]  /*4810*/  IADD3.X R11, P0, PT, RZ, RZ, RZ, P0, !PT ;  /* 0x000000ffff0b7210 */ /* 0x000fe4000071e4ff */
[----:B------:R-:W-:Y:S01]  /*4820*/  LEA.X R39, P2, R4, R44, 0x1, P2 ;  /* 0x0000002c04277211 */ /* 0x000fe20001040cff */
[----:B------:R-:W-:Y:S01]  /*4830*/  IMAD.WIDE.U32.X R50, R68, -0x7af74000, R8, P5 ;  /* 0x8508c00044327825 */ /* 0x000fe200028e0408 */
[----:B------:R-:W-:-:S02]  /*4840*/  IADD3.X R8, P4, PT, R11, R42, RZ, P4, !PT ;  /* 0x0000002a0b087210 */ /* 0x000fc4000279e4ff */
[----:B------:R-:W-:Y:S01]  /*4850*/  SHF.L.U64.HI R11, R4, 0x1, R35 ;  /* 0x00000001040b7819 */ /* 0x000fe20000010223 */
[----:B------:R-:W-:Y:S01]  /*4860*/  IMAD.WIDE.U32 R6, R17, R21, RZ ;  /* 0x0000001511067225 */ /* 0x000fe200078e00ff */
[----:B------:R-:W-:Y:S02]  /*4870*/  IADD3.X R8, P3, PT, R41, R8, RZ, P3, !PT ;  /* 0x0000000829087210 */ /* 0x000fe40001f7e4ff */
[----:B------:R-:W-:Y:S01]  /*4880*/  IADD3.X RZ, P1, PT, R5, R58, RZ, P1, !PT ;  /* 0x0000003a05ff7210 */ /* 0x000fe20000f3e4ff */
[----:B------:R-:W-:Y:S01]  /*4890*/  IMAD.WIDE.U32 R2, P5, R22, R17, R2 ;  /* 0x0000001116027225 */ /* 0x000fe200078a0002 */
[----:B------:R-:W-:Y:S02]  /*48a0*/  IADD3.X R4, PT, PT, R43, RZ, RZ, P4, P0 ;  /* 0x000000ff2b047210 */ /* 0x000fe400027e04ff */
[----:B------:R-:W-:Y:S01]  /*48b0*/  IADD3.X R42, P1, PT, RZ, R50, RZ, P1, !PT ;  /* 0x00000032ff2a7210 */ /* 0x000fe20000f3e4ff */
[----:B------:R-:W-:Y:S01]  /*48c0*/  IMAD.WIDE.U32 R52, R68, 0x30000000, RZ ;  /* 0x3000000044347825 */ /* 0x000fe200078e00ff */
[----:B------:R-:W-:-:S02]  /*48d0*/  IADD3 R7, P4, PT, R2, R7, RZ ;  /* 0x0000000702077210 */ /* 0x000fc40007f9e0ff */
[----:B------:R-:W-:Y:S01]  /*48e0*/  IADD3.X R9, P3, PT, R49, R4, RZ, P3, !PT ;  /* 0x0000000431097210 */ /* 0x000fe20001f7e4ff */
[----:B------:R-:W-:Y:S01]  /*48f0*/  IMAD.MOV.U32 R4, RZ, RZ, R3 ;  /* 0x000000ffff047224 */ /* 0x000fe200078e0003 */
[----:B------:R-:W-:Y:S01]  /*4900*/  IADD3.X R5, PT, PT, RZ, RZ, RZ, P5, !PT ;  /* 0x000000ffff057210 */ /* 0x000fe20002ffe4ff */
[----:B------:R-:W-:Y:S01]  /*4910*/  IMAD.WIDE.U32 R58, R14, R14, RZ ;  /* 0x0000000e0e3a7225 */ /* 0x000fe200078e00ff */
[----:B------:R-:W-:Y:S02]  /*4920*/  IADD3 RZ, P0, PT, R8, R6, RZ ;  /* 0x0000000608ff7210 */ /* 0x000fe40007f1e0ff */
[----:B------:R-:W-:Y:S01]  /*4930*/  IADD3.X R62, P2, PT, R11, R45, RZ, P2, !PT ;  /* 0x0000002d0b3e7210 */ /* 0x000fe2000175e4ff */
[----:B------:R-:W-:Y:S01]  /*4940*/  IMAD.WIDE.U32 R44, R91, R14, RZ ;  /* 0x0000000e5b2c7225 */ /* 0x000fe200078e00ff */
[----:B------:R-:W-:Y:S02]  /*4950*/  IADD3.X R11, P5, PT, RZ, R51, RZ, P1, !PT ;  /* 0x00000033ff0b7210 */ /* 0x000fe40000fbe4ff */
[----:B------:R-:W-:Y:S01]  /*4960*/  IADD3.X RZ, P1, PT, R9, R7, RZ, P0, !PT ;  /* 0x0000000709ff7210 */ /* 0x000fe2000073e4ff */
[----:B------:R-:W-:Y:S01]  /*4970*/  IMAD.WIDE.U32.X R4, R22, R18, R4, P4 ;  /* 0x0000001216047225 */ /* 0x000fe200020e0404 */
[----:B------:R-:W-:-:S02]  /*4980*/  IADD3.X R7, P3, PT, RZ, RZ, RZ, P3, !PT ;  /* 0x000000ffff077210 */ /* 0x000fc40001f7e4ff */
[----:B------:R-:W-:Y:S01]  /*4990*/  IADD3.X R42, P0, PT, R42, R39, RZ, P5, !PT ;  /* 0x000000272a2a7210 */ /* 0x000fe20002f1e4ff */
[----:B------:R-:W-:Y:S01]  /*49a0*/  IMAD.WIDE.U32 R64, P4, R14, R91, R44 ;  /* 0x0000005b0e407225 */ /* 0x000fe2000788002c */
[----:B------:R-:W-:Y:S02]  /*49b0*/  IADD3.X R6, P5, PT, R7, R4, RZ, P1, !PT ;  /* 0x0000000407067210 */ /* 0x000fe40000fbe4ff */
[----:B------:R-:W-:Y:S01]  /*49c0*/  IADD3.X R43, P0, PT, R11, R62, RZ, P0, !PT ;  /* 0x0000003e0b2b7210 */ /* 0x000fe2000071e4ff */
[C---:B------:R-:W-:Y:S01]  /*49d0*/  IMAD.WIDE.U32 R44, R86.reuse, 0x30000000, RZ ;  /* 0x30000000562c7825 */ /* 0x040fe200078e00ff */
[----:B------:R-:W-:Y:S02]  /*49e0*/  IADD3.X R7, PT, PT, R5, RZ, RZ, P5, P3 ;  /* 0x000000ff05077210 */ /* 0x000fe40002fe64ff */
[----:B------:R-:W-:Y:S01]  /*49f0*/  SHF.L.W.U32.HI R35, R35, 0x1, R38 ;  /* 0x0000000123237819 */ /* 0x000fe20000010e26 */
[----:B------:R-:W-:-:S04]  /*4a00*/  IMAD.WIDE.U32 R52, P1, R86, 0x170b5d44, R52 ;  /* 0x170b5d4456347825 */ /* 0x000fc80007820034 */
[----:B------:R-:W-:Y:S01]  /*4a10*/  IMAD.WIDE.U32 R50, R16, R15, RZ ;  /* 0x0000000f10327225 */ /* 0x000fe200078e00ff */
[----:B------:R-:W-:-:S03]  /*4a20*/  IADD3 R3, P5, PT, R52, R45, RZ ;  /* 0x0000002d34037210 */ /* 0x000fc60007fbe0ff */
[----:B------:R-:W-:Y:S01]  /*4a30*/  IMAD.X R63, RZ, RZ, RZ, P4 ;  /* 0x000000ffff3f7224 */ /* 0x000fe200020e06ff */
[----:B------:R-:W-:Y:S01]  /*4a40*/  IADD3 RZ, P4, PT, R42, R44, RZ ;  /* 0x0000002c2aff7210 */ /* 0x000fe20007f9e0ff */
[----:B------:R-:W-:-:S03]  /*4a50*/  IMAD.WIDE.U32 R4, R19, R21, RZ ;  /* 0x0000001513047225 */ /* 0x000fc600078e00ff */
[----:B------:R-:W-:Y:S01]  /*4a60*/  IADD3.X RZ, P4, PT, R43, R3, RZ, P4, !PT ;  /* 0x000000032bff7210 */ /* 0x000fe2000279e4ff */
[----:B------:R-:W-:Y:S01]  /*4a70*/  IMAD.X R71, RZ, RZ, RZ, P1 ;  /* 0x000000ffff477224 */ /* 0x000fe200008e06ff */
[----:B------:R-:W-:Y:S01]  /*4a80*/  IADD3.X R3, P0, PT, RZ, RZ, RZ, P0, !PT ;  /* 0x000000ffff037210 */ /* 0x000fe2000071e4ff */
[----:B------:R-:W-:Y:S02]  /*4a90*/  IMAD.MOV.U32 R70, RZ, RZ, R53 ;  /* 0x000000ffff467224 */ /* 0x000fe400078e0035 */
[----:B------:R-:W-:-:S04]  /*4aa0*/  IMAD.WIDE.U32 R66, P3, R15, R16, R50 ;  /* 0x000000100f427225 */ /* 0x000fc80007860032 */
[----:B------:R-:W-:-:S04]  /*4ab0*/  IMAD.WIDE.U32 R50, R15, R15, RZ ;  /* 0x0000000f0f327225 */ /* 0x000fc800078e00ff */
[----:B------:R-:W-:Y:S01]  /*4ac0*/  IMAD.WIDE.U32.X R70, R68, 0x170b5d44, R70, P5 ;  /* 0x170b5d4444467825 */ /* 0x000fe200028e0446 */
[----:B------:R-:W-:-:S03]  /*4ad0*/  IADD3 R41, P1, PT, R51, R66, RZ ;  /* 0x0000004233297210 */ /* 0x000fc60007f3e0ff */
[----:B------:R-:W-:Y:S01]  /*4ae0*/  IMAD.WIDE.U32 R4, P5, R22, R20, R4 ;  /* 0x0000001416047225 */ /* 0x000fe200078a0004 */
[----:B------:R-:W-:Y:S02]  /*4af0*/  IADD3.X R66, P4, PT, R3, R70, RZ, P4, !PT ;  /* 0x0000004603427210 */ /* 0x000fe4000279e4ff */
[----:B------:R-:W-:Y:S01]  /*4b00*/  SHF.L.W.U32.HI R3, R38, 0x1, R37 ;  /* 0x0000000126037819 */ /* 0x000fe20000010e25 */
[----:B------:R-:W-:-:S04]  /*4b10*/  IMAD.WIDE.U32 R74, R20, R21, RZ ;  /* 0x00000015144a7225 */ /* 0x000fc800078e00ff */
[----:B------:R-:W-:Y:S01]  /*4b20*/  IMAD.X R45, RZ, RZ, RZ, P3 ;  /* 0x000000ffff2d7224 */ /* 0x000fe200018e06ff */
[----:B------:R-:W-:Y:S01]  /*4b30*/  IADD3 R78, P3, PT, R59, R64, RZ ;  /* 0x000000403b4e7210 */ /* 0x000fe20007f7e0ff */
[----:B------:R-:W-:Y:S01]  /*4b40*/  IMAD.X R11, RZ, RZ, RZ, P0 ;  /* 0x000000ffff0b7224 */ /* 0x000fe200000e06ff */
[----:B------:R-:W-:Y:S01]  /*4b50*/  IADD3.X R35, P0, PT, R35, R58, RZ, P2, !PT ;  /* 0x0000003a23237210 */ /* 0x000fe2000171e4ff */
[----:B------:R-:W-:Y:S01]  /*4b60*/  IMAD.X R39, RZ, RZ, RZ, P5 ;  /* 0x000000ffff277224 */ /* 0x000fe200028e06ff */
[----:B------:R-:W-:Y:S01]  /*4b70*/  IADD3 R51, P5, PT, R4, R75, RZ ;  /* 0x0000004b04337210 */ /* 0x000fe20007fbe0ff */
[----:B------:R-:W-:Y:S01]  /*4b80*/  IMAD.WIDE.U32 R58, R68, -0x45f6b800, RZ ;  /* 0xba094800443a7825 */ /* 0x000fe200078e00ff */
[----:B------:R-:W-:-:S03]  /*4b90*/  IADD3.X R11, P4, PT, R11, R71, RZ, P4, !PT ;  /* 0x000000470b0b7210 */ /* 0x000fc6000279e4ff */
[----:B------:R-:W-:Y:S01]  /*4ba0*/  IMAD.MOV.U32 R62, RZ, RZ, R65 ;  /* 0x000000ffff3e7224 */ /* 0x000fe200078e0041 */
[----:B------:R-:W-:Y:S01]  /*4bb0*/  IADD3.X R66, P4, PT, R66, R35, RZ, P4, !PT ;  /* 0x0000002342427210 */ /* 0x000fe2000279e4ff */
[----:B------:R-:W-:Y:S02]  /*4bc0*/  IMAD.MOV.U32 R38, RZ, RZ, R5 ;  /* 0x000000ffff267224 */ /* 0x000fe400078e0005 */
[----:B------:R-:W-:-:S04]  /*4bd0*/  IMAD.WIDE.U32 R64, R18, R17, RZ ;  /* 0x0000001112407225 */ /* 0x000fc800078e00ff */
[----:B------:R-:W-:-:S04]  /*4be0*/  IMAD.WIDE.U32.X R38, R22, R19, R38, P5 ;  /* 0x0000001316267225 */ /* 0x000fc800028e0426 */
[----:B------:R-:W-:-:S04]  /*4bf0*/  IMAD.WIDE.U32 R70, R86, -0x45f6b800, RZ ;  /* 0xba09480056467825 */ /* 0x000fc800078e00ff */
[----:B------:R-:W-:-:S04]  /*4c00*/  IMAD.WIDE.U32 R58, P5, R86, 0x1ef3622f, R58 ;  /* 0x1ef3622f563a7825 */ /* 0x000fc800078a003a */
[----:B------:R-:W-:Y:S01]  /*4c10*/  IMAD.WIDE.U32 R76, P2, R17, R18, R64 ;  /* 0x00000012114c7225 */ /* 0x000fe20007840040 */
[----:B------:R-:W-:Y:S02]  /*4c20*/  IADD3.X R64, P0, PT, R3, R78, RZ, P0, !PT ;  /* 0x0000004e03407210 */ /* 0x000fe4000071e4ff */
[----:B------:R-:W-:Y:S01]  /*4c30*/  MOV R78, R59 ;  /* 0x0000003b004e7202 */ /* 0x000fe20000000f00 */
[----:B------:R-:W-:Y:S01]  /*4c40*/  IMAD.WIDE.U32.X R62, R91, R91, R62, P3 ;  /* 0x0000005b5b3e7225 */ /* 0x000fe200018e043e */
[----:B------:R-:W-:-:S03]  /*4c50*/  IADD3 R3, P3, PT, R58, R71, RZ ;  /* 0x000000473a037210 */ /* 0x000fc60007f7e0ff */
[----:B------:R-:W-:Y:S01]  /*4c60*/  IMAD.X R65, RZ, RZ, RZ, P2 ;  /* 0x000000ffff417224 */ /* 0x000fe200010e06ff */
[----:B------:R-:W-:Y:S01]  /*4c70*/  IADD3 RZ, P2, PT, R66, R70, RZ ;  /* 0x0000004642ff7210 */ /* 0x000fe20007f5e0ff */
[----:B------:R-:W-:Y:S02]  /*4c80*/  IMAD.X R79, RZ, RZ, RZ, P5 ;  /* 0x000000ffff4f7224 */ /* 0x000fe400028e06ff */
[----:B------:R-:W-:Y:S01]  /*4c90*/  IMAD.MOV.U32 R44, RZ, RZ, R67 ;  /* 0x000000ffff2c7224 */ /* 0x000fe200078e0043 */
[----:B------:R-:W-:Y:S01]  /*4ca0*/  IADD3.X R67, P4, PT, R11, R64, RZ, P4, !PT ;  /* 0x000000400b437210 */ /* 0x000fe2000279e4ff */
[----:B------:R-:W-:-:S03]  /*4cb0*/  IMAD.WIDE.U32 R70, R17, R17, RZ ;  /* 0x0000001111467225 */ /* 0x000fc600078e00ff */
[----:B------:R-:W-:Y:S01]  /*4cc0*/  IADD3.X RZ, P2, PT, R67, R3, RZ, P2, !PT ;  /* 0x0000000343ff7210 */ /* 0x000fe2000175e4ff */
[----:B------:R-:W-:Y:S01]  /*4cd0*/  IMAD.WIDE.U32 R12, R15, R14, R12 ;  /* 0x0000000e0f0c7225 */ /* 0x000fe200078e000c */
[----:B------:R-:W-:Y:S02]  /*4ce0*/  IADD3 R35, P5, PT, R71, R76, RZ ;  /* 0x0000004c47237210 */ /* 0x000fe40007fbe0ff */
[----:B------:R-:W-:Y:S01]  /*4cf0*/  IADD3.X R3, P4, PT, RZ, RZ, RZ, P4, !PT ;  /* 0x000000ffff037210 */ /* 0x000fe2000279e4ff */
[----:B------:R-:W-:Y:S01]  /*4d00*/  IMAD.WIDE.U32.X R78, R68, 0x1ef3622f, R78, P3 ;  /* 0x1ef3622f444e7825 */ /* 0x000fe200018e044e */
[----:B------:R-:W-:Y:S02]  /*4d10*/  IADD3 RZ, P3, PT, R6, R74, RZ ;  /* 0x0000004a06ff7210 */ /* 0x000fe40007f7e0ff */
[----:B------:R-:W-:Y:S01]  /*4d20*/  SHF.L.W.U32.HI R37, R37, 0x1, R12 ;  /* 0x0000000125257819 */ /* 0x000fe20000010e0c */
[----:B------:R-:W-:Y:S01]  /*4d30*/  IMAD.MOV.U32 R64, RZ, RZ, R77 ;  /* 0x000000ffff407224 */ /* 0x000fe200078e004d */
[----:B------:R-:W-:Y:S01]  /*4d40*/  IADD3.X RZ, P3, PT, R7, R51, RZ, P3, !PT ;  /* 0x0000003307ff7210 */ /* 0x000fe20001f7e4ff */
[----:B------:R-:W-:Y:S01]  /*4d50*/  IMAD.IADD R49, R13, 0x1, R10 ;  /* 0x000000010d317824 */ /* 0x000fe200078e020a */
[----:B------:R-:W-:Y:S01]  /*4d60*/  IADD3.X R37, P0, PT, R37, R62, RZ, P0, !PT ;  /* 0x0000003e25257210 */ /* 0x000fe2000071e4ff */
[----:B------:R-:W-:Y:S01]  /*4d70*/  IMAD.WIDE.U32 R76, R19, R20, RZ ;  /* 0x00000014134c7225 */ /* 0x000fe200078e00ff */
[----:B------:R-:W-:-:S02]  /*4d80*/  IADD3.X R80, P3, PT, RZ, R38, RZ, P3, !PT ;  /* 0x00000026ff507210 */ /* 0x000fc40001f7e4ff */
[----:B------:R-:W-:Y:S01]  /*4d90*/  SHF.L.W.U32.HI R13, R12, 0x1, R49 ;  /* 0x000000010c0d7819 */ /* 0x000fe20000010e31 */
[----:B------:R-:W-:Y:S01]  /*4da0*/  IMAD.WIDE.U32 R10, R86, 0x30000000, R42 ;  /* 0x30000000560a7825 */ /* 0x000fe200078e002a */
[----:B------:R-:W-:Y:S02]  /*4db0*/  IADD3.X R92, P2, PT, R3, R78, RZ, P2, !PT ;  /* 0x0000004e035c7210 */ /* 0x000fe4000175e4ff */
[----:B------:R-:W-:Y:S01]  /*4dc0*/  IADD3.X R100, P0, PT, R13, R63, RZ, P0, !PT ;  /* 0x0000003f0d647210 */ /* 0x000fe2000071e4ff */
[----:B------:R-:W-:Y:S02]  /*4dd0*/  IMAD.X R5, RZ, RZ, RZ, P4 ;  /* 0x000000ffff057224 */ /* 0x000fe400020e06ff */
[----:B------:R-:W-:-:S03]  /*4de0*/  IMAD.WIDE.U32 R74, R68, 0xf5138f, RZ ;  /* 0x00f5138f444a7825 */ /* 0x000fc600078e00ff */
[----:B------:R-:W-:Y:S01]  /*4df0*/  IADD3.X R5, P2, PT, R5, R79, RZ, P2, !PT ;  /* 0x0000004f05057210 */ /* 0x000fe2000175e4ff */
[----:B------:R-:W-:-:S03]  /*4e00*/  IMAD.WIDE.U32 R84, R68, 0x6ca1493b, RZ ;  /* 0x6ca1493b44547825 */ /* 0x000fc600078e00ff */
[----:B------:R-:W-:Y:S01]  /*4e10*/  IADD3.X R92, P2, PT, R92, R37, RZ, P2, !PT ;  /* 0x000000255c5c7210 */ /* 0x000fe2000175e4ff */
[----:B------:R-:W-:-:S03]  /*4e20*/  IMAD.WIDE.U32 R76, P4, R20, R19, R76 ;  /* 0x00000013144c7225 */ /* 0x000fc6000788004c */
[----:B------:R-:W-:Y:S01]  /*4e30*/  IADD3.X R93, P2, PT, R5, R100, RZ, P2, !PT ;  /* 0x00000064055d7210 */ /* 0x000fe2000175e4ff */
[----:B------:R-:W-:Y:S02]  /*4e40*/  IMAD.IADD R59, R11, 0x1, R52 ;  /* 0x000000010b3b7824 */ /* 0x000fe400078e0234 */
[----:B------:R-:W-:Y:S01]  /*4e50*/  IMAD.X R3, RZ, RZ, R39, P3 ;  /* 0x000000ffff037224 */ /* 0x000fe200018e0627 */
[----:B------:R-:W-:Y:S01]  /*4e60*/  IADD3.X R51, P2, PT, RZ, RZ, RZ, P2, !PT ;  /* 0x000000ffff337210 */ /* 0x000fe2000175e4ff */
[----:B------:R-:W-:Y:S02]  /*4e70*/  IMAD.X R11, RZ, RZ, RZ, P4 ;  /* 0x000000ffff0b7224 */ /* 0x000fe400020e06ff */
[----:B------:R-:W-:-:S04]  /*4e80*/  IMAD.WIDE.U32 R62, R68, 0x17c510ea, RZ ;  /* 0x17c510ea443e7825 */ /* 0x000fc800078e00ff */
[----:B------:R-:W-:-:S04]  /*4e90*/  IMAD.WIDE.U32 R74, P4, R86, 0x1a22d9f3, R74 ;  /* 0x1a22d9f3564a7825 */ /* 0x000fc8000788004a */
[----:B------:R-:W-:-:S04]  /*4ea0*/  IMAD.WIDE.U32 R88, R86, 0xf5138f, RZ ;  /* 0x00f5138f56587825 */ /* 0x000fc800078e00ff */
[----:B------:R-:W-:-:S04]  /*4eb0*/  IMAD.WIDE.U32 R84, P3, R86, -0x39c4fa40, R84 ;  /* 0xc63b05c056547825 */ /* 0x000fc80007860054 */
[----:B------:R-:W-:-:S04]  /*4ec0*/  IMAD.WIDE.U32 R12, R10, -0x1, RZ ;  /* 0xffffffff0a0c7825 */ /* 0x000fc800078e00ff */
[----:B------:R-:W-:Y:S02]  /*4ed0*/  IMAD R71, R10, -0x7af74001, -R59 ;  /* 0x8508bfff0a477824 */ /* 0x000fe400078e0a3b */
[----:B------:R-:W-:Y:S02]  /*4ee0*/  IMAD.X R95, RZ, RZ, RZ, P4 ;  /* 0x000000ffff5f7224 */ /* 0x000fe400020e06ff */
[----:B------:R-:W-:Y:S01]  /*4ef0*/  IMAD.X R43, RZ, RZ, RZ, P3 ;  /* 0x000000ffff2b7224 */ /* 0x000fe200018e06ff */
[----:B------:R-:W-:Y:S01]  /*4f00*/  IADD3 R81, P3, PT, R74, R89, RZ ;  /* 0x000000594a517210 */ /* 0x000fe20007f7e0ff */
[----:B------:R-:W-:-:S04]  /*4f10*/  IMAD.WIDE.U32 R52, R86, 0x6ca1493b, RZ ;  /* 0x6ca1493b56347825 */ /* 0x000fc800078e00ff */
[----:B------:R-:W-:-:S04]  /*4f20*/  IMAD.WIDE.U32 R62, P4, R86, 0x1ae3a46, R62 ;  /* 0x01ae3a46563e7825 */ /* 0x000fc8000788003e */
[----:B------:R-:W-:-:S04]  /*4f30*/  IMAD.WIDE.U32 R78, R86, 0x17c510ea, RZ ;  /* 0x17c510ea564e7825 */ /* 0x000fc800078e00ff */
[----:B------:R-:W-:Y:S02]  /*4f40*/  IMAD.MOV.U32 R94, RZ, RZ, R75 ;  /* 0x000000ffff5e7224 */ /* 0x000fe400078e004b */
[----:B------:R-:W-:Y:S02]  /*4f50*/  IMAD.IADD R71, R13, 0x1, R71 ;  /* 0x000000010d477824 */ /* 0x000fe400078e0247 */
[----:B------:R-:W-:Y:S01]  /*4f60*/  IMAD.X R39, RZ, RZ, RZ, P4 ;  /* 0x000000ffff277224 */ /* 0x000fe200020e06ff */
[----:B------:R-:W-:Y:S01]  /*4f70*/  IADD3 R37, P4, PT, R84, R53, RZ ;  /* 0x0000003554257210 */ /* 0x000fe20007f9e0ff */
[----:B------:R-:W-:Y:S01]  /*4f80*/  IMAD.WIDE.U32.X R94, R68, 0x1a22d9f3, R94, P3 ;  /* 0x1a22d9f3445e7825 */ /* 0x000fe200018e045e */
[----:B------:R-:W-:-:S03]  /*4f90*/  IADD3 R13, P3, PT, R62, R79, RZ ;  /* 0x0000004f3e0d7210 */ /* 0x000fc60007f7e0ff */
[----:B------:R-:W-:-:S04]  /*4fa0*/  IMAD.WIDE.U32 R96, R71, 0x1, RZ ;  /* 0x0000000147607825 */ /* 0x000fc800078e00ff */
[----:B------:R-:W-:Y:S02]  /*4fb0*/  IMAD.MOV.U32 R42, RZ, RZ, R85 ;  /* 0x000000ffff2a7224 */ /* 0x000fe400078e0055 */
[----:B------:R-:W-:Y:S02]  /*4fc0*/  IMAD.MOV.U32 R38, RZ, RZ, R63 ;  /* 0x000000ffff267224 */ /* 0x000fe400078e003f */
[----:B------:R-:W-:-:S04]  /*4fd0*/  IMAD.WIDE.U32.X R42, R68, -0x39c4fa40, R42, P4 ;  /* 0xc63b05c0442a7825 */ /* 0x000fc800020e042a */
[----:B------:R-:W-:-:S04]  /*4fe0*/  IMAD.WIDE.U32.X R68, R68, 0x1ae3a46, R38, P3 ;  /* 0x01ae3a4644447825 */ /* 0x000fc800018e0426 */
[----:B------:R-:W-:-:S04]  /*4ff0*/  IMAD.WIDE.U32 R98, R12, 0x1, RZ ;  /* 0x000000010c627825 */ /* 0x000fc800078e00ff */
[----:B------:R-:W-:-:S04]  /*5000*/  IMAD.WIDE.U32 R96, P4, R12, -0x7af74000, R96 ;  /* 0x8508c0000c607825 */ /* 0x000fc80007880060 */
[----:B------:R-:W-:-:S04]  /*5010*/  IMAD.WIDE.U32 R38, R20, R20, RZ ;  /* 0x0000001414267225 */ /* 0x000fc800078e00ff */
[----:B------:R-:W-:-:S04]  /*5020*/  IMAD.WIDE.U32 R54, R17, R14, R54 ;  /* 0x0000000e11367225 */ /* 0x000fc800078e0036 */
[----:B------:R-:W-:Y:S01]  /*5030*/  IMAD.WIDE.U32.X R44, R16, R16, R44, P1 ;  /* 0x00000010102c7225 */ /* 0x000fe200008e042c */
[----:B------:R-:W-:Y:S02]  /*5040*/  IADD3 RZ, P1, PT, R10, R98, RZ ;  /* 0x000000620aff7210 */ /* 0x000fe40007f3e0ff */
[----:B------:R-:W-:Y:S01]  /*5050*/  IADD3 R98, P3, PT, R99, R96, RZ ;  /* 0x0000006063627210 */ /* 0x000fe20007f7e0ff */
[----:B------:R-:W-:Y:S01]  /*5060*/  IMAD.X R57, RZ, RZ, RZ, P4 ;  /* 0x000000ffff397224 */ /* 0x000fe200020e06ff */
[----:B------:R-:W-:Y:S01]  /*5070*/  IADD3 R5, P4, PT, R39, R76, RZ ;  /* 0x0000004c27057210 */ /* 0x000fe20007f9e0ff */
[----:B------:R-:W-:Y:S01]  /*5080*/  IMAD.X R53, RZ, RZ, RZ, P2 ;  /* 0x000000ffff357224 */ /* 0x000fe200010e06ff */
[----:B------:R-:W-:Y:S01]  /*5090*/  IADD3 R39, PT, PT, R55, R56, RZ ;  /* 0x0000003837277210 */ /* 0x000fe20007ffe0ff */
[----:B------:R-:W-:Y:S01]  /*50a0*/  IMAD.MOV.U32 R56, RZ, RZ, R97 ;  /* 0x000000ffff387224 */ /* 0x000fe200078e0061 */
[----:B------:R-:W-:Y:S01]  /*50b0*/  SHF.L.W.U32.HI R49, R49, 0x1, R54 ;  /* 0x0000000131317819 */ /* 0x000fe20000010e36 */
[----:B------:R-:W-:Y:S01]  /*50c0*/  IMAD.WIDE.U32 R66, R86, -0x45f6b800, R66 ;  /* 0xba09480056427825 */ /* 0x000fe200078e0042 */
[----:B------:R-:W-:-:S02]  /*50d0*/  IADD3.X RZ, P2, PT, R59, R98, RZ, P1, !PT ;  /* 0x000000623bff7210 */ /* 0x000fc40000f5e4ff */
[----:B------:R-:W-:Y:S01]  /*50e0*/  IADD3 RZ, P1, PT, R92, R88, RZ ;  /* 0x000000585cff7210 */ /* 0x000fe20007f3e0ff */
[----:B------:R-:W-:Y:S01]  /*50f0*/  IMAD.WIDE.U32.X R56, R71, -0x7af74000, R56, P3 ;  /* 0x8508c00047387825 */ /* 0x000fe200018e0438 */
[----:B------:R-:W-:Y:S02]  /*5100*/  IADD3.X R101, P0, PT, R49, R50, RZ, P0, !PT ;  /* 0x0000003231657210 */ /* 0x000fe4000071e4ff */
[----:B------:R-:W-:Y:S01]  /*5110*/  SHF.L.W.U32.HI R54, R54, 0x1, R39 ;  /* 0x0000000136367819 */ /* 0x000fe20000010e27 */
[----:B------:R-:W-:Y:S01]  /*5120*/  IMAD.WIDE.U32 R96, R71, 0x30000000, RZ ;  /* 0x3000000047607825 */ /* 0x000fe200078e00ff */
[----:B------:R-:W-:Y:S02]  /*5130*/  IADD3.X R49, P2, PT, RZ, R56, RZ, P2, !PT ;  /* 0x00000038ff317210 */ /* 0x000fe4000175e4ff */
[----:B------:R-:W-:Y:S01]  /*5140*/  IADD3.X RZ, P1, PT, R93, R81, RZ, P1, !PT ;  /* 0x000000515dff7210 */ /* 0x000fe20000f3e4ff */
[----:B------:R-:W-:Y:S01]  /*5150*/  IMAD.IADD R59, R67, 0x1, R58 ;  /* 0x00000001433b7824 */ /* 0x000fe200078e023a */
[----:B------:R-:W-:Y:S01]  /*5160*/  IADD3.X R54, P3, PT, R54, R41, RZ, P0, !PT ;  /* 0x0000002936367210 */ /* 0x000fe2000077e4ff */
[----:B------:R-:W-:Y:S01]  /*5170*/  IMAD.WIDE.U32 R92, R86, 0xf5138f, R92 ;  /* 0x00f5138f565c7825 */ /* 0x000fe200078e005c */
[----:B------:R-:W-:-:S02]  /*5180*/  IADD3.X R56, P2, PT, RZ, R57, RZ, P2, !PT ;  /* 0x00000039ff387210 */ /* 0x000fc4000175e4ff */
[----:B------:R-:W-:Y:S01]  /*5190*/  IADD3.X R100, P0, PT, R51, R94, RZ, P1, !PT ;  /* 0x0000005e33647210 */ /* 0x000fe20000f1e4ff */
[C---:B------:R-:W-:Y:S01]  /*51a0*/  IMAD.WIDE.U32 R50, R12.reuse, 0x30000000, RZ ;  /* 0x300000000c327825 */ /* 0x040fe200078e00ff */
[----:B------:R-:W-:Y:S02]  /*51b0*/  IADD3.X R94, P1, PT, R49, R66, RZ, P2, !PT ;  /* 0x00000042315e7210 */ /* 0x000fe4000173e4ff */
[----:B------:R-:W-:Y:S01]  /*51c0*/  IADD3.X R41, P0, PT, R53, R95, RZ, P0, !PT ;  /* 0x0000005f35297210 */ /* 0x000fe2000071e4ff */
[----:B------:R-:W-:Y:S01]  /*51d0*/  IMAD.WIDE.U32 R96, P2, R12, 0x170b5d44, R96 ;  /* 0x170b5d440c607825 */ /* 0x000fe20007840060 */
[----:B------:R-:W-:Y:S02]  /*51e0*/  IADD3.X R95, P1, PT, R56, R59, RZ, P1, !PT ;  /* 0x0000003b385f7210 */ /* 0x000fe40000f3e4ff */
[----:B------:R-:W-:Y:S01]  /*51f0*/  IADD3.X R100, P0, PT, R100, R101, RZ, P0, !PT ;  /* 0x0000006564647210 */ /* 0x000fe2000071e4ff */
[----:B------:R-:W-:Y:S02]  /*5200*/  IMAD.MOV.U32 R10, RZ, RZ, R77 ;  /* 0x000000ffff0a7224 */ /* 0x000fe400078e004d */
[----:B------:R-:W-:Y:S01]  /*5210*/  IMAD.IADD R79, R93, 0x1, R74 ;  /* 0x000000015d4f7824 */ /* 0x000fe200078e024a */
[----:B------:R-:W-:Y:S01]  /*5220*/  IADD3.X R93, P1, PT, RZ, RZ, RZ, P1, !PT ;  /* 0x000000ffff5d7210 */ /* 0x000fe20000f3e4ff */
[----:B------:R-:W-:Y:S01]  /*5230*/  IMAD.X R57, RZ, RZ, RZ, P2 ;  /* 0x000000ffff397224 */ /* 0x000fe200010e06ff */
[----:B------:R-:W-:Y:S01]  /*5240*/  IADD3 R55, P2, PT, R96, R51, RZ ;  /* 0x0000003360377210 */ /* 0x000fe20007f5e0ff */
[----:B------:R-:W-:Y:S01]  /*5250*/  IMAD.WIDE.U32 R76, R71, -0x45f6b800, RZ ;  /* 0xba094800474c7825 */ /* 0x000fe200078e00ff */
[----:B------:R-:W-:-:S03]  /*5260*/  IADD3.X R101, P0, PT, R41, R54, RZ, P0, !PT ;  /* 0x0000003629657210 */ /* 0x000fc6000071e4ff */
[----:B------:R-:W-:Y:S01]  /*5270*/  IMAD.MOV.U32 R56, RZ, RZ, R97 ;  /* 0x000000ffff387224 */ /* 0x000fe200078e0061 */
[----:B------:R-:W-:Y:S01]  /*5280*/  IADD3.X R97, P0, PT, RZ, RZ, RZ, P0, !PT ;  /* 0x000000ffff617210 */ /* 0x000fe2000071e4ff */
[----:B------:R-:W-:Y:S01]  /*5290*/  IMAD.X R81, RZ, RZ, RZ, P1 ;  /* 0x000000ffff517224 */ /* 0x000fe200008e06ff */
[----:B------:R-:W-:Y:S01]  /*52a0*/  IADD3 RZ, P1, PT, R94, R50, RZ ;  /* 0x000000325eff7210 */ /* 0x000fe20007f3e0ff */
[----:B------:R-:W-:-:S03]  /*52b0*/  IMAD.WIDE.U32.X R56, R71, 0x170b5d44, R56, P2 ;  /* 0x170b5d4447387825 */ /* 0x000fc600010e0438 */
[----:B------:R-:W-:Y:S01]  /*52c0*/  IADD3.X RZ, P1, PT, R95, R55, RZ, P1, !PT ;  /* 0x000000375fff7210 */ /* 0x000fe20000f3e4ff */
[----:B------:R-:W-:-:S03]  /*52d0*/  IMAD.WIDE.U32 R88, R12, -0x45f6b800, RZ ;  /* 0xba0948000c587825 */ /* 0x000fc600078e00ff */
[----:B------:R-:W-:Y:S01]  /*52e0*/  IADD3.X R93, P1, PT, R93, R56, RZ, P1, !PT ;  /* 0x000000385d5d7210 */ /* 0x000fe20000f3e4ff */
[----:B------:R-:W-:-:S03]  /*52f0*/  IMAD.WIDE.U32 R76, P2, R12, 0x1ef3622f, R76 ;  /* 0x1ef3622f0c4c7825 */ /* 0x000fc6000784004c */
[----:B------:R-:W-:Y:S01]  /*5300*/  IADD3.X R98, P1, PT, R81, R57, RZ, P1, !PT ;  /* 0x0000003951627210 */ /* 0x000fe20000f3e4ff */
[----:B------:R-:W-:-:S03]  /*5310*/  IMAD.WIDE.U32 R50, R71, 0xf5138f, RZ ;  /* 0x00f5138f47327825 */ /* 0x000fc600078e00ff */
[----:B------:R-:W-:Y:S01]  /*5320*/  IADD3.X R92, P1, PT, R93, R92, RZ, P1, !PT ;  /* 0x0000005c5d5c7210 */ /* 0x000fe20000f3e4ff */
[----:B------:R-:W-:Y:S01]  /*5330*/  IMAD.X R83, RZ, RZ, RZ, P0 ;  /* 0x000000ffff537224 */ /* 0x000fe200000e06ff */
[----:B------:R-:W-:Y:S01]  /*5340*/  IADD3 R63, P0, PT, R76, R89, RZ ;  /* 0x000000594c3f7210 */ /* 0x000fe20007f1e0ff */
[----:B------:R-:W-:Y:S01]  /*5350*/  IMAD.X R75, RZ, RZ, RZ, P2 ;  /* 0x000000ffff4b7224 */ /* 0x000fe200010e06ff */
[----:B------:R-:W-:Y:S01]  /*5360*/  IADD3.X R93, P1, PT, R98, R79, RZ, P1, !PT ;  /* 0x0000004f625d7210 */ /* 0x000fe20000f3e4ff */
[----:B------:R-:W-:Y:S02]  /*5370*/  IMAD.MOV.U32 R74, RZ, RZ, R77 ;  /* 0x000000ffff4a7224 */ /* 0x000fe400078e004d */
[----:B------:R-:W-:-:S04]  /*5380*/  IMAD.WIDE.U32 R66, R12, 0xf5138f, RZ ;  /* 0x00f5138f0c427825 */ /* 0x000fc800078e00ff */
[----:B------:R-:W-:-:S04]  /*5390*/  IMAD.WIDE.U32 R50, P2, R12, 0x1a22d9f3, R50 ;  /* 0x1a22d9f30c327825 */ /* 0x000fc80007840032 */
[----:B------:R-:W-:-:S04]  /*53a0*/  IMAD.WIDE.U32 R46, R17, R15, R46 ;  /* 0x0000000f112e7225 */ /* 0x000fc800078e002e */
[----:B------:R-:W-:Y:S01]  /*53b0*/  IMAD.WIDE.U32.X R74, R71, 0x1ef3622f, R74, P0 ;  /* 0x1ef3622f474a7825 */ /* 0x000fe200000e044a */
[----:B------:R-:W-:Y:S02]  /*53c0*/  IADD3 RZ, P0, PT, R100, R52, RZ ;  /* 0x0000003464ff7210 */ /* 0x000fe40007f1e0ff */
[----:B------:R-:W-:Y:S01]  /*53d0*/  SHF.L.W.U32.HI R39, R39, 0x1, R46 ;  /* 0x0000000127277819 */ /* 0x000fe20000010e2e */
[----:B------:R-:W-:Y:S01]  /*53e0*/  IMAD.X R59, RZ, RZ, RZ, P2 ;  /* 0x000000ffff3b7224 */ /* 0x000fe200010e06ff */
[----:B------:R-:W-:Y:S01]  /*53f0*/  IADD3 R49, P2, PT, R50, R67, RZ ;  /* 0x0000004332317210 */ /* 0x000fe20007f5e0ff */
[----:B------:R-:W-:Y:S01]  /*5400*/  IMAD.IADD R77, R47, 0x1, R40 ;  /* 0x000000012f4d7824 */ /* 0x000fe200078e0228 */
[----:B------:R-:W-:Y:S01]  /*5410*/  IADD3.X RZ, P0, PT, R101, R37, RZ, P0, !PT ;  /* 0x0000002565ff7210 */ /* 0x000fe2000071e4ff */
[----:B------:R-:W-:-:S03]  /*5420*/  IMAD.WIDE.U32 R52, R71, 0x6ca1493b, RZ ;  /* 0x6ca1493b47347825 */ /* 0x000fc600078e00ff */
[----:B------:R-:W-:Y:S01]  /*5430*/  SHF.L.W.U32.HI R47, R46, 0x1, R77 ;  /* 0x000000012e2f7819 */ /* 0x000fe20000010e4d */
[----:B------:R-:W-:Y:S01]  /*5440*/  IMAD.MOV.U32 R58, RZ, RZ, R51 ;  /* 0x000000ffff3a7224 */ /* 0x000fe200078e0033 */
[----:B------:R-:W-:Y:S01]  /*5450*/  IADD3.X R46, P3, PT, R39, R44, RZ, P3, !PT ;  /* 0x0000002c272e7210 */ /* 0x000fe20001f7e4ff */
[----:B------:R-:W-:Y:S01]  /*5460*/  IMAD.WIDE.U32 R54, R12, 0x6ca1493b, RZ ;  /* 0x6ca1493b0c367825 */ /* 0x000fe200078e00ff */
[----:B------:R-:W-:Y:S02]  /*5470*/  IADD3.X R97, P0, PT, R97, R42, RZ, P0, !PT ;  /* 0x0000002a61617210 */ /* 0x000fe4000071e4ff */
[----:B------:R-:W-:Y:S01]  /*5480*/  IADD3.X R102, P3, PT, R47, R45, RZ, P3, !PT ;  /* 0x0000002d2f667210 */ /* 0x000fe20001f7e4ff */
[----:B------:R-:W-:Y:S01]  /*5490*/  IMAD.WIDE.U32.X R58, R71, 0x1a22d9f3, R58, P2 ;  /* 0x1a22d9f3473a7825 */ /* 0x000fe200010e043a */
[----:B------:R-:W-:-:S03]  /*54a0*/  IADD3.X R51, P0, PT, R83, R43, RZ, P0, !PT ;  /* 0x0000002b53337210 */ /* 0x000fc6000071e4ff */
[----:B------:R-:W-:-:S04]  /*54b0*/  IMAD.WIDE.U32 R52, P2, R12, -0x39c4fa40, R52 ;  /* 0xc63b05c00c347825 */ /* 0x000fc80007840034 */
[----:B------:R-:W-:Y:S01]  /*54c0*/  IMAD.X R41, RZ, RZ, RZ, P2 ;  /* 0x000000ffff297224 */ /* 0x000fe200010e06ff */
[----:B------:R-:W-:Y:S01]  /*54d0*/  IADD3 R37, P2, PT, R52, R55, RZ ;  /* 0x0000003734257210 */ /* 0x000fe20007f5e0ff */
[----:B------:R-:W-:-:S04]  /*54e0*/  IMAD.WIDE.U32 R44, R71, 0x17c510ea, RZ ;  /* 0x17c510ea472c7825 */ /* 0x000fc800078e00ff */
[----:B------:R-:W-:Y:S02]  /*54f0*/  IMAD.MOV.U32 R40, RZ, RZ, R53 ;  /* 0x000000ffff287224 */ /* 0x000fe400078e0035 */
[----:B------:R-:W-:-:S04]  /*5500*/  IMAD.WIDE.U32 R94, R12, 0x30000000, R94 ;  /* 0x300000000c5e7825 */ /* 0x000fc800078e005e */
[----:B------:R-:W-:Y:S01]  /*5510*/  IMAD.WIDE.U32.X R56, R71, -0x39c4fa40, R40, P2 ;  /* 0xc63b05c047387825 */ /* 0x000fe200010e0428 */
[----:B------:R-:W-:Y:S02]  /*5520*/  IADD3 R53, PT, PT, R95, R96, RZ ;  /* 0x000000605f357210 */ /* 0x000fe40007ffe0ff */
[----:B------:R-:W-:Y:S01]  /*5530*/  IADD3.X R96, P0, PT, R97, R46, RZ, P0, !PT ;  /* 0x0000002e61607210 */ /* 0x000fe2000071e4ff */
[----:B------:R-:W-:-:S03]  /*5540*/  IMAD.WIDE.U32 R40, P2, R12, 0x1ae3a46, R44 ;  /* 0x01ae3a460c287825 */ /* 0x000fc6000784002c */
[----:B------:R-:W-:Y:S01]  /*5550*/  IADD3.X R97, P0, PT, R51, R102, RZ, P0, !PT ;  /* 0x0000006633617210 */ /* 0x000fe2000071e4ff */
[----:B------:R-:W-:-:S03]  /*5560*/  IMAD.WIDE.U32 R42, R12, 0x17c510ea, RZ ;  /* 0x17c510ea0c2a7825 */ /* 0x000fc600078e00ff */
[----:B------:R-:W-:Y:S01]  /*5570*/  IADD3.X R67, P0, PT, RZ, RZ, RZ, P0, !PT ;  /* 0x000000ffff437210 */ /* 0x000fe2000071e4ff */
[----:B------:R-:W-:Y:S01]  /*5580*/  IMAD.X R47, RZ, RZ, RZ, P2 ;  /* 0x000000ffff2f7224 */ /* 0x000fe200010e06ff */
[----:B------:R-:W-:Y:S01]  /*5590*/  IADD3 R39, P2, PT, R40, R43, RZ ;  /* 0x0000002b28277210 */ /* 0x000fe20007f5e0ff */
[----:B------:R-:W-:-:S04]  /*55a0*/  IMAD.WIDE.U32 R44, R94, -0x1, RZ ;  /* 0xffffffff5e2c7825 */ /* 0x000fc800078e00ff */
[----:B------:R-:W-:Y:S02]  /*55b0*/  IMAD R43, R94, -0x7af74001, -R53 ;  /* 0x8508bfff5e2b7824 */ /* 0x000fe400078e0a35 */
[----:B------:R-:W-:Y:S02]  /*55c0*/  IMAD.MOV.U32 R46, RZ, RZ, R41 ;  /* 0x000000ffff2e7224 */ /* 0x000fe400078e0029 */
[----:B------:R-:W-:Y:S02]  /*55d0*/  IMAD.IADD R43, R45, 0x1, R43 ;  /* 0x000000012d2b7824 */ /* 0x000fe400078e022b */
[----:B------:R-:W-:Y:S01]  /*55e0*/  IMAD.WIDE.U32.X R46, R71, 0x1ae3a46, R46, P2 ;  /* 0x01ae3a46472e7825 */ /* 0x000fe200010e042e */
[----:B------:R-:W-:-:S03]  /*55f0*/  IADD3 RZ, P2, PT, R92, R88, RZ ;  /* 0x000000585cff7210 */ /* 0x000fc60007f5e0ff */
[----:B------:R-:W-:Y:S01]  /*5600*/  IMAD.WIDE.U32 R100, R86, 0x6ca1493b, R100 ;  /* 0x6ca1493b56647825 */ /* 0x000fe200078e0064 */
[----:B------:R-:W-:-:S03]  /*5610*/  IADD3.X RZ, P2, PT, R93, R63, RZ, P2, !PT ;  /* 0x0000003f5dff7210 */ /* 0x000fc6000175e4ff */
[----:B------:R-:W-:-:S04]  /*5620*/  IMAD.WIDE.U32 R88, R43, 0x1, RZ ;  /* 0x000000012b587825 */ /* 0x000fc800078e00ff */
[----:B------:R-:W-:Y:S01]  /*5630*/  IMAD.IADD R41, R101, 0x1, R84 ;  /* 0x0000000165297824 */ /* 0x000fe200078e0254 */
[----:B------:R-:W-:Y:S01]  /*5640*/  IADD3.X R101, P1, PT, RZ, RZ, RZ, P1, !PT ;  /* 0x000000ffff657210 */ /* 0x000fe20000f3e4ff */
[----:B------:R-:W-:-:S03]  /*5650*/  IMAD.WIDE.U32.X R64, R18, R18, R64, P5 ;  /* 0x0000001212407225 */ /* 0x000fc600028e0440 */
[----:B------:R-:W-:Y:S01]  /*5660*/  IADD3.X R101, P2, PT, R101, R74, RZ, P2, !PT ;  /* 0x0000004a65657210 */ /* 0x000fe2000175e4ff */
[----:B------:R-:W-:-:S04]  /*5670*/  IMAD.WIDE.U32 R84, R20, R15, R72 ;  /* 0x0000000f14547225 */ /* 0x000fc800078e0048 */
[----:B------:R-:W-:Y:S01]  /*5680*/  IMAD.WIDE.U32 R98, R44, 0x1, RZ ;  /* 0x000000012c627825 */ /* 0x000fe200078e00ff */
[----:B------:R-:W-:-:S03]  /*5690*/  SHF.L.W.U32.HI R55, R77, 0x1, R84 ;  /* 0x000000014d377819 */ /* 0x000fc60000010e54 */
[----:B------:R-:W-:Y:S01]  /*56a0*/  IMAD.WIDE.U32 R72, P5, R44, -0x7af74000, R88 ;  /* 0x8508c0002c487825 */ /* 0x000fe200078a0058 */
[----:B------:R-:W-:-:S03]  /*56b0*/  IADD3.X R55, P3, PT, R55, R70, RZ, P3, !PT ;  /* 0x0000004637377210 */ /* 0x000fc60001f7e4ff */
[----:B------:R-:W-:Y:S01]  /*56c0*/  IMAD.X R81, RZ, RZ, RZ, P0 ;  /* 0x000000ffff517224 */ /* 0x000fe200000e06ff */
[----:B------:R-:W-:Y:S01]  /*56d0*/  IADD3 RZ, P0, PT, R96, R78, RZ ;  /* 0x0000004e60ff7210 */ /* 0x000fe20007f1e0ff */
[----:B------:R-:W-:Y:S01]  /*56e0*/  IMAD.X R51, RZ, RZ, RZ, P1 ;  /* 0x000000ffff337224 */ /* 0x000fe200008e06ff */
[----:B------:R-:W-:Y:S01]  /*56f0*/  IADD3 RZ, P1, PT, R94, R98, RZ ;  /* 0x000000625eff7210 */ /* 0x000fe20007f3e0ff */
[----:B------:R-:W-:Y:S01]  /*5700*/  IMAD.X R95, RZ, RZ, RZ, P5 ;  /* 0x000000ffff5f7224 */ /* 0x000fe200028e06ff */
[----:B------:R-:W-:Y:S01]  /*5710*/  IADD3 R110, P5, PT, R99, R72, RZ ;  /* 0x00000048636e7210 */ /* 0x000fe20007fbe0ff */
[----:B------:R-:W-:Y:S01]  /*5720*/  IMAD.WIDE.U32 R78, R43, 0x30000000, RZ ;  /* 0x300000002b4e7825 */ /* 0x000fe200078e00ff */
[----:B------:R-:W-:Y:S02]  /*5730*/  IADD3.X RZ, P0, PT, R97, R13, RZ, P0, !PT ;  /* 0x0000000d61ff7210 */ /* 0x000fe4000071e4ff */
[----:B------:R-:W-:Y:S01]  /*5740*/  IADD3.X RZ, P1, PT, R53, R110, RZ, P1, !PT ;  /* 0x0000006e35ff7210 */ /* 0x000fe20000f3e4ff */
[----:B------:R-:W-:Y:S01]  /*5750*/  IMAD.MOV.U32 R94, RZ, RZ, R73 ;  /* 0x000000ffff5e7224 */ /* 0x000fe200078e0049 */
[----:B------:R-:W-:Y:S01]  /*5760*/  IADD3.X R108, P0, PT, R67, R68, RZ, P0, !PT ;  /* 0x00000044436c7210 */ /* 0x000fe2000071e4ff */
[----:B------:R-:W-:-:S04]  /*5770*/  IMAD.WIDE.U32 R72, R44, 0x30000000, RZ ;  /* 0x300000002c487825 */ /* 0x000fc800078e00ff */
[----:B------:R-:W-:-:S04]  /*5780*/  IMAD.WIDE.U32.X R94, R43, -0x7af74000, R94, P5 ;  /* 0x8508c0002b5e7825 */ /* 0x000fc800028e045e */
[----:B------:R-:W-:-:S04]  /*5790*/  IMAD.WIDE.U32 R70, P5, R44, 0x170b5d44, R78 ;  /* 0x170b5d442c467825 */ /* 0x000fc800078a004e */
[----:B------:R-:W-:Y:S01]  /*57a0*/  IMAD.X R99, RZ, RZ, RZ, P5 ;  /* 0x000000ffff637224 */ /* 0x000fe200028e06ff */
[----:B------:R-:W-:Y:S01]  /*57b0*/  IADD3 R63, P5, PT, R70, R73, RZ ;  /* 0x00000049463f7210 */ /* 0x000fe20007fbe0ff */
[----:B------:R-:W-:-:S04]  /*57c0*/  IMAD.WIDE.U32 R78, R43, -0x45f6b800, RZ ;  /* 0xba0948002b4e7825 */ /* 0x000fc800078e00ff */
[----:B------:R-:W-:Y:S02]  /*57d0*/  IMAD.MOV.U32 R98, RZ, RZ, R71 ;  /* 0x000000ffff627224 */ /* 0x000fe400078e0047 */
[----:B------:R-:W-:Y:S01]  /*57e0*/  IMAD.IADD R45, R85, 0x1, R82 ;  /* 0x00000001552d7824 */ /* 0x000fe200078e0252 */
[----:B------:R-:W-:Y:S01]  /*57f0*/  IADD3.X R82, P2, PT, R51, R75, RZ, P2, !PT ;  /* 0x0000004b33527210 */ /* 0x000fe2000175e4ff */
[----:B------:R-:W-:-:S03]  /*5800*/  IMAD.WIDE.U32.X R98, R43, 0x170b5d44, R98, P5 ;  /* 0x170b5d442b627825 */ /* 0x000fc600028e0462 */
[----:B------:R-:W-:Y:S01]  /*5810*/  IADD3.X R100, P2, PT, R101, R100, RZ, P2, !PT ;  /* 0x0000006465647210 */ /* 0x000fe2000175e4ff */
[----:B------:R-:W-:Y:S01]  /*5820*/  IMAD.WIDE.U32 R88, R44, -0x45f6b800, RZ ;  /* 0xba0948002c587825 */ /* 0x000fe200078e00ff */
[----:B------:R-:W-:Y:S02]  /*5830*/  SHF.L.W.U32.HI R104, R84, 0x1, R45 ;  /* 0x0000000154687819 */ /* 0x000fe40000010e2d */
[----:B------:R-:W-:Y:S01]  /*5840*/  IADD3.X R101, P2, PT, R82, R41, RZ, P2, !PT ;  /* 0x0000002952657210 */ /* 0x000fe2000175e4ff */
[----:B------:R-:W-:Y:S01]  /*5850*/  IMAD.WIDE.U32 R74, P5, R44, 0x1ef3622f, R78 ;  /* 0x1ef3622f2c4a7825 */ /* 0x000fe200078a004e */
[----:B------:R-:W-:Y:S02]  /*5860*/  IADD3.X R112, P3, PT, R104, R35, RZ, P3, !PT ;  /* 0x0000002368707210 */ /* 0x000fe40001f7e4ff */
[----:B------:R-:W-:Y:S01]  /*5870*/  IADD3.X R71, P2, PT, RZ, RZ, RZ, P2, !PT ;  /* 0x000000ffff477210 */ /* 0x000fe2000175e4ff */
[----:B------:R-:W-:-:S04]  /*5880*/  IMAD.WIDE.U32 R102, R12, -0x45f6b800, R92 ;  /* 0xba0948000c667825 */ /* 0x000fc800078e005c */
[----:B------:R-:W-:Y:S01]  /*5890*/  IMAD.X R93, RZ, RZ, RZ, P5 ;  /* 0x000000ffff5d7224 */ /* 0x000fe200028e06ff */
[----:B------:R-:W-:Y:S01]  /*58a0*/  IADD3 R51, P5, PT, R74, R89, RZ ;  /* 0x000000594a337210 */ /* 0x000fe20007fbe0ff */
[----:B------:R-:W-:-:S04]  /*58b0*/  IMAD.WIDE.U32 R78, R43, 0xf5138f, RZ ;  /* 0x00f5138f2b4e7825 */ /* 0x000fc800078e00ff */
[----:B------:R-:W-:Y:S01]  /*58c0*/  IMAD.MOV.U32 R92, RZ, RZ, R75 ;  /* 0x000000ffff5c7224 */ /* 0x000fe200078e004b */
[----:B------:R-:W-:Y:S01]  /*58d0*/  IADD3.X R75, P0, PT, R81, R69, RZ, P0, !PT ;  /* 0x00000045514b7210 */ /* 0x000fe2000071e4ff */
[----:B------:R-:W-:Y:S01]  /*58e0*/  IMAD.IADD R106, R103, 0x1, R76 ;  /* 0x00000001676a7824 */ /* 0x000fe200078e024c */
[----:B------:R-:W-:Y:S01]  /*58f0*/  IADD3.X R103, P1, PT, RZ, R94, RZ, P1, !PT ;  /* 0x0000005eff677210 */ /* 0x000fe20000f3e4ff */
[----:B------:R-:W-:-:S04]  /*5900*/  IMAD.WIDE.U32.X R92, R43, 0x1ef3622f, R92, P5 ;  /* 0x1ef3622f2b5c7825 */ /* 0x000fc800028e045c */
[----:B------:R-:W-:-:S04]  /*5910*/  IMAD.WIDE.U32 R78, P5, R44, 0x1a22d9f3, R78 ;  /* 0x1a22d9f32c4e7825 */ /* 0x000fc800078a004e */
[----:B------:R-:W-:Y:S01]  /*5920*/  IMAD.WIDE.U32 R76, R44, 0xf5138f, RZ ;  /* 0x00f5138f2c4c7825 */ /* 0x000fe200078e00ff */
[----:B------:R-:W-:-:S03]  /*5930*/  IADD3.X R69, PT, PT, RZ, RZ, RZ, P5, !PT ;  /* 0x000000ffff457210 */ /* 0x000fc60002ffe4ff */
[----:B------:R-:W-:-:S04]  /*5940*/  IMAD.WIDE.U32 R84, R43, 0x6ca1493b, RZ ;  /* 0x6ca1493b2b547825 */ /* 0x000fc800078e00ff */
[----:B------:R-:W-:Y:S01]  /*5950*/  IMAD.X R73, RZ, RZ, RZ, P2 ;  /* 0x000000ffff497224 */ /* 0x000fe200010e06ff */
[----:B------:R-:W-:Y:S01]  /*5960*/  IADD3 R41, P2, PT, R78, R77, RZ ;  /* 0x0000004d4e297210 */ /* 0x000fe20007f5e0ff */
[----:B------:R-:W-:Y:S02]  /*5970*/  IMAD.MOV.U32 R68, RZ, RZ, R79 ;  /* 0x000000ffff447224 */ /* 0x000fe400078e004f */
[----:B------:R-:W-:-:S04]  /*5980*/  IMAD.WIDE.U32 R82, R44, 0x6ca1493b, RZ ;  /* 0x6ca1493b2c527825 */ /* 0x000fc800078e00ff */
[----:B------:R-:W-:-:S04]  /*5990*/  IMAD.WIDE.U32 R84, P5, R44, -0x39c4fa40, R84 ;  /* 0xc63b05c02c547825 */ /* 0x000fc800078a0054 */
[----:B------:R-:W-:Y:S01]  /*59a0*/  IMAD.WIDE.U32.X R68, R43, 0x1a22d9f3, R68, P2 ;  /* 0x1a22d9f32b447825 */ /* 0x000fe200010e0444 */
[----:B------:R-:W-:-:S03]  /*59b0*/  IADD3 RZ, P2, PT, R100, R66, RZ ;  /* 0x0000004264ff7210 */ /* 0x000fc60007f5e0ff */
[----:B------:R-:W-:Y:S01]  /*59c0*/  IMAD.WIDE.U32 R86, R86, 0x17c510ea, R96 ;  /* 0x17c510ea56567825 */ /* 0x000fe200078e0060 */
[----:B------:R-:W-:Y:S02]  /*59d0*/  IADD3.X RZ, P2, PT, R101, R49, RZ, P2, !PT ;  /* 0x0000003165ff7210 */ /* 0x000fe4000175e4ff */
[----:B------:R-:W-:Y:S01]  /*59e0*/  IADD3.X R49, P1, PT, RZ, R95, RZ, P1, !PT ;  /* 0x0000005fff317210 */ /* 0x000fe20000f3e4ff */
[----:B------:R-:W-:Y:S01]  /*59f0*/  IMAD.X R67, RZ, RZ, RZ, P5 ;  /* 0x000000ffff437224 */ /* 0x000fe200028e06ff */
[----:B------:R-:W-:Y:S01]  /*5a00*/  IADD3 R13, P5, PT, R84, R83, RZ ;  /* 0x00000053540d7210 */ /* 0x000fe20007fbe0ff */
[----:B------:R-:W-:Y:S01]  /*5a10*/  IMAD.WIDE.U32 R96, R43, 0x17c510ea, RZ ;  /* 0x17c510ea2b607825 */ /* 0x000fe200078e00ff */
[----:B------:R-:W-:-:S03]  /*5a20*/  IADD3.X R102, P1, PT, R103, R102, RZ, P1, !PT ;  /* 0x0000006667667210 */ /* 0x000fc60000f3e4ff */
[----:B------:R-:W-:Y:S01]  /*5a30*/  IMAD.MOV.U32 R66, RZ, RZ, R85 ;  /* 0x000000ffff427224 */ /* 0x000fe200078e0055 */
[----:B------:R-:W-:Y:S01]  /*5a40*/  IADD3.X R103, P1, PT, R49, R106, RZ, P1, !PT ;  /* 0x0000006a31677210 */ /* 0x000fe20000f3e4ff */
[----:B------:R-:W-:Y:S01]  /*5a50*/  IMAD.IADD R110, R87, 0x1, R62 ;  /* 0x00000001576e7824 */ /* 0x000fe200078e023e */
[----:B------:R-:W-:Y:S01]  /*5a60*/  IADD3.X R87, P2, PT, R71, R58, RZ, P2, !PT ;  /* 0x0000003a47577210 */ /* 0x000fe2000175e4ff */
[----:B------:R-:W-:Y:S01]  /*5a70*/  IMAD.WIDE.U32.X R94, R43, -0x39c4fa40, R66, P5 ;  /* 0xc63b05c02b5e7825 */ /* 0x000fe200028e0442 */
[----:B------:R-:W-:Y:S02]  /*5a80*/  IADD3.X R62, P0, PT, R108, R55, RZ, P0, !PT ;  /* 0x000000376c3e7210 */ /* 0x000fe4000071e4ff */
[----:B------:R-:W-:Y:S01]  /*5a90*/  IADD3.X R53, P2, PT, R73, R59, RZ, P2, !PT ;  /* 0x0000003b49357210 */ /* 0x000fe2000175e4ff */
[C---:B------:R-:W-:Y:S01]  /*5aa0*/  IMAD.WIDE.U32 R96, P5, R44.reuse, 0x1ae3a46, R96 ;  /* 0x01ae3a462c607825 */ /* 0x040fe200078a0060 */
[----:B------:R-:W-:Y:S02]  /*5ab0*/  IADD3.X R71, P0, PT, R75, R112, RZ, P0, !PT ;  /* 0x000000704b477210 */ /* 0x000fe4000071e4ff */
[----:B------:R-:W-:Y:S01]  /*5ac0*/  IADD3.X R86, P2, PT, R87, R86, RZ, P2, !PT ;  /* 0x0000005657567210 */ /* 0x000fe2000175e4ff */
[----:B------:R-:W-:-:S03]  /*5ad0*/  IMAD.WIDE.U32 R66, R44, 0x17c510ea, RZ ;  /* 0x17c510ea2c427825 */ /* 0x000fc600078e00ff */
[----:B------:R-:W-:Y:S01]  /*5ae0*/  IADD3.X R87, P2, PT, R53, R110, RZ, P2, !PT ;  /* 0x0000006e35577210 */ /* 0x000fe2000175e4ff */
[----:B------:R-:W-:Y:S01]  /*5af0*/  IMAD.X R105, RZ, RZ, RZ, P5 ;  /* 0x000000ffff697224 */ /* 0x000fe200028e06ff */
[----:B------:R-:W-:Y:S01]  /*5b00*/  IADD3 R35, P5, PT, R96, R67, RZ ;  /* 0x0000004360237210 */ /* 0x000fe20007fbe0ff */
[----:B------:R-:W-:Y:S01]  /*5b10*/  IMAD.MOV.U32 R104, RZ, RZ, R97 ;  /* 0x000000ffff687224 */ /* 0x000fe200078e0061 */
[----:B------:R-:W-:Y:S01]  /*5b20*/  IADD3.X R53, P2, PT, RZ, RZ, RZ, P2, !PT ;  /* 0x000000ffff357210 */ /* 0x000fe2000175e4ff */
[----:B------:R-:W-:-:S04]  /*5b30*/  IMAD.WIDE.U32 R60, R20, R17, R60 ;  /* 0x00000011143c7225 */ /* 0x000fc800078e003c */
[----:B------:R-:W-:Y:S01]  /*5b40*/  IMAD.WIDE.U32.X R58, R43, 0x1ae3a46, R104, P5 ;  /* 0x01ae3a462b3a7825 */ /* 0x000fe200028e0468 */
[----:B------:R-:W-:Y:S02]  /*5b50*/  IADD3.X R43, P1, PT, RZ, RZ, RZ, P1, !PT ;  /* 0x000000ffff2b7210 */ /* 0x000fe40000f3e4ff */
[----:B------:R-:W-:Y:S01]  /*5b60*/  IADD3 RZ, P5, PT, R86, R54, RZ ;  /* 0x0000003656ff7210 */ /* 0x000fe20007fbe0ff */
[----:B------:R-:W-:Y:S01]  /*5b70*/  IMAD.IADD R83, R61, 0x1, R48 ;  /* 0x000000013d537824 */ /* 0x000fe200078e0230 */
[----:B------:R-:W-:Y:S01]  /*5b80*/  SHF.L.W.U32.HI R45, R45, 0x1, R60 ;  /* 0x000000012d2d7819 */ /* 0x000fe20000010e3c */
[----:B------:R-:W-:Y:S01]  /*5b90*/  IMAD.X R49, RZ, RZ, RZ, P1 ;  /* 0x000000ffff317224 */ /* 0x000fe200008e06ff */
[----:B------:R-:W-:Y:S01]  /*5ba0*/  IADD3 RZ, P1, PT, R102, R72, RZ ;  /* 0x0000004866ff7210 */ /* 0x000fe20007f3e0ff */
[----:B------:R-:W-:Y:S01]  /*5bb0*/  IMAD.X R61, RZ, RZ, RZ, P2 ;  /* 0x000000ffff3d7224 */ /* 0x000fe200010e06ff */
[----:B------:R-:W-:Y:S01]  /*5bc0*/  IADD3.X RZ, P5, PT, R87, R37, RZ, P5, !PT ;  /* 0x0000002557ff7210 */ /* 0x000fe20002fbe4ff */
[----:B------:R-:W-:Y:S01]  /*5bd0*/  IMAD.WIDE.U32 R100, R12, 0xf5138f, R100 ;  /* 0x00f5138f0c647825 */ /* 0x000fe200078e0064 */
[----:B------:R-:W-:-:S02]  /*5be0*/  IADD3.X RZ, P1, PT, R103, R63, RZ, P1, !PT ;  /* 0x0000003f67ff7210 */ /* 0x000fc40000f3e4ff */
[----:B------:R-:W-:Y:S01]  /*5bf0*/  IADD3.X R45, P2, PT, R45, R64, RZ, P3, !PT ;  /* 0x000000402d2d7210 */ /* 0x000fe20001f5e4ff */
[----:B------:R-:W-:Y:S01]  /*5c00*/  IMAD.WIDE.U32 R102, R44, 0x30000000, R102 ;  /* 0x300000002c667825 */ /* 0x000fe200078e0066 */
[----:B------:R-:W-:Y:S02]  /*5c10*/  IADD3.X R43, P1, PT, R43, R98, RZ, P1, !PT ;  /* 0x000000622b2b7210 */ /* 0x000fe40000f3e4ff */
[----:B------:R-:W-:Y:S01]  /*5c20*/  SHF.L.W.U32.HI R67, R60, 0x1, R83 ;  /* 0x000000013c437819 */ /* 0x000fe20000010e53 */
[----:B------:R-:W-:Y:S01]  /*5c30*/  IMAD.IADD R37, R103, 0x1, R70 ;  /* 0x0000000167257824 */ /* 0x000fe200078e0246 */
[----:B------:R-:W-:Y:S01]  /*5c40*/  IADD3.X R98, P3, PT, R49, R99, RZ, P1, !PT ;  /* 0x0000006331627210 */ /* 0x000fe20000f7e4ff */
[----:B------:R-:W-:Y:S01]  /*5c50*/  IMAD.WIDE.U32 R54, R12, 0x6ca1493b, R86 ;  /* 0x6ca1493b0c367825 */ /* 0x000fe200078e0056 */
[----:B------:R-:W-:Y:S02]  /*5c60*/  IADD3.X R53, P1, PT, R53, R56, RZ, P5, !PT ;  /* 0x0000003835357210 */ /* 0x000fe40002f3e4ff */
[----:B------:R-:W-:Y:S01]  /*5c70*/  IADD3.X R81, P5, PT, RZ, RZ, RZ, P0, !PT ;  /* 0x000000ffff517210 */ /* 0x000fe200007be4ff */
[----:B------:R-:W-:Y:S01]  /*5c80*/  IMAD.IADD R63, R101, 0x1, R50 ;  /* 0x00000001653f7824 */ /* 0x000fe200078e0232 */
[----:B------:R-:W-:Y:S01]  /*5c90*/  IADD3.X R56, P1, PT, R61, R57, RZ, P1, !PT ;  /* 0x000000393d387210 */ /* 0x000fe20000f3e4ff */
[----:B------:R-:W-:Y:S01]  /*5ca0*/  IMAD.WIDE.U32 R48, R102, -0x1, RZ ;  /* 0xffffffff66307825 */ /* 0x000fe200078e00ff */
[----:B------:R-:W-:-:S02]  /*5cb0*/  IADD3.X R64, P0, PT, R43, R100, RZ, P3, !PT ;  /* 0x000000642b407210 */ /* 0x000fc40001f1e4ff */
[----:B------:R-:W-:Y:S01]  /*5cc0*/  IADD3.X R67, P2, PT, R67, R65, RZ, P2, !PT ;  /* 0x0000004143437210 */ /* 0x000fe2000175e4ff */
[----:B------:R-:W-:Y:S01]  /*5cd0*/  IMAD R43, R102, -0x7af74001, -R37 ;  /* 0x8508bfff662b7824 */ /* 0x000fe200078e0a25 */
[----:B------:R-:W-:Y:S01]  /*5ce0*/  IADD3 RZ, P3, PT, R64, R88, RZ ;  /* 0x0000005840ff7210 */ /* 0x000fe20007f7e0ff */
[----:B------:R-:W-:Y:S01]  /*5cf0*/  IMAD.IADD R87, R55, 0x1, R52 ;  /* 0x0000000137577824 */ /* 0x000fe200078e0234 */
[----:B------:R-:W-:Y:S01]  /*5d00*/  IADD3.X R52, P1, PT, R53, R62, RZ, P1, !PT ;  /* 0x0000003e35347210 */ /* 0x000fe20000f3e4ff */
[----:B------:R-:W-:Y:S01]  /*5d10*/  IMAD.X R79, RZ, RZ, RZ, P5 ;  /* 0x000000ffff4f7224 */ /* 0x000fe200028e06ff */
[----:B------:R-:W-:Y:S01]  /*5d20*/  IADD3.X R65, P5, PT, R98, R63, RZ, P0, !PT ;  /* 0x0000003f62417210 */ /* 0x000fe200007be4ff */
[----:B------:R-:W-:Y:S01]  /*5d30*/  IMAD.WIDE.U32 R8, R21, R17, R8 ;  /* 0x0000001115087225 */ /* 0x000fe200078e0008 */
[----:B------:R-:W-:Y:S02]  /*5d40*/  IADD3 R49, PT, PT, R49, R43, RZ ;  /* 0x0000002b31317210 */ /* 0x000fe40007ffe0ff */
[----:B------:R-:W-:Y:S01]  /*5d50*/  IADD3.X R53, P0, PT, R56, R71, RZ, P1, !PT ;  /* 0x0000004738357210 */ /* 0x000fe20000f1e4ff */
[----:B------:R-:W-:Y:S01]  /*5d60*/  IMAD.WIDE.U32 R56, R48, 0x1, RZ ;  /* 0x0000000130387825 */ /* 0x000fe200078e00ff */
[----:B------:R-:W-:-:S02]  /*5d70*/  IADD3.X R75, P1, PT, RZ, RZ, RZ, P5, !PT ;  /* 0x000000ffff4b7210 */ /* 0x000fc40002f3e4ff */
[----:B------:R-:W-:Y:S01]  /*5d80*/  IADD3.X R73, P0, PT, RZ, RZ, RZ, P0, !PT ;  /* 0x000000ffff497210 */ /* 0x000fe2000071e4ff */
[----:B------:R-:W-:Y:S01]  /*5d90*/  IMAD.WIDE.U32 R60, R49, 0x1, RZ ;  /* 0x00000001313c7825 */ /* 0x000fe200078e00ff */
[----:B------:R-:W-:Y:S02]  /*5da0*/  SHF.L.W.U32.HI R43, R83, 0x1, R8 ;  /* 0x00000001532b7819 */ /* 0x000fe40000010e08 */
[----:B------:R-:W-:Y:S01]  /*5db0*/  IADD3.X RZ, P3, PT, R65, R51, RZ, P3, !PT ;  /* 0x0000003341ff7210 */ /* 0x000fe20001f7e4ff */
[----:B------:R-:W-:Y:S01]  /*5dc0*/  IMAD.X R77, RZ, RZ, RZ, P0 ;  /* 0x000000ffff4d7224 */ /* 0x000fe200000e06ff */
[----:B------:R-:W-:Y:S01]  /*5dd0*/  IADD3 RZ, P0, PT, R52, R42, RZ ;  /* 0x0000002a34ff7210 */ /* 0x000fe20007f1e0ff */
[----:B------:R-:W-:Y:S01]  /*5de0*/  IMAD.WIDE.U32 R60, P5, R48, -0x7af74000, R60 ;  /* 0x8508c000303c7825 */ /* 0x000fe200078a003c */
[----:B------:R-:W-:Y:S02]  /*5df0*/  IADD3.X R75, P3, PT, R75, R92, RZ, P3, !PT ;  /* 0x0000005c4b4b7210 */ /* 0x000fe40001f7e4ff */
[----:B------:R-:W-:Y:S01]  /*5e00*/  IADD3.X RZ, P0, PT, R53, R39, RZ, P0, !PT ;  /* 0x0000002735ff7210 */ /* 0x000fe2000071e4ff */
[----:B------:R-:W-:Y:S01]  /*5e10*/  IMAD.IADD R83, R9, 0x1, R2 ;  /* 0x0000000109537824 */ /* 0x000fe200078e0202 */
[----:B------:R-:W-:Y:S01]  /*5e20*/  IADD3.X R2, P2, PT, R43, R38, RZ, P2, !PT ;  /* 0x000000262b027210 */ /* 0x000fe2000175e4ff */
[----:B------:R-:W-:Y:S01]  /*5e30*/  IMAD.X R71, RZ, RZ, RZ, P5 ;  /* 0x000000ffff477224 */ /* 0x000fe200028e06ff */
[----:B------:R-:W-:Y:S01]  /*5e40*/  IADD3 R72, P5, PT, R57, R60, RZ ;  /* 0x0000003c39487210 */ /* 0x000fe20007fbe0ff */
[----:B------:R-:W-:Y:S01]  /*5e50*/  IMAD.WIDE.U32 R38, R49, 0x30000000, RZ ;  /* 0x3000000031267825 */ /* 0x000fe200078e00ff */
[----:B------:R-:W-:-:S03]  /*5e60*/  IADD3.X R98, P0, PT, R73, R46, RZ, P0, !PT ;  /* 0x0000002e49627210 */ /* 0x000fc6000071e4ff */
[----:B------:R-:W-:Y:S01]  /*5e70*/  IMAD.MOV.U32 R70, RZ, RZ, R61 ;  /* 0x000000ffff467224 */ /* 0x000fe200078e003d */
[----:B------:R-:W-:Y:S01]  /*5e80*/  IADD3.X R100, P0, PT, R77, R47, RZ, P0, !PT ;  /* 0x0000002f4d647210 */ /* 0x000fe2000071e4ff */
[----:B------:R-:W-:Y:S01]  /*5e90*/  IMAD.X R55, RZ, RZ, RZ, P1 ;  /* 0x000000ffff377224 */ /* 0x000fe200008e06ff */
[----:B------:R-:W-:Y:S01]  /*5ea0*/  IADD3 RZ, P1, PT, R102, R56, RZ ;  /* 0x0000003866ff7210 */ /* 0x000fe20007f3e0ff */
[----:B------:R-:W-:Y:S01]  /*5eb0*/  IMAD.WIDE.U32.X R70, R49, -0x7af74000, R70, P5 ;  /* 0x8508c00031467825 */ /* 0x000fe200028e0446 */
[----:B------:R-:W-:Y:S02]  /*5ec0*/  SHF.L.W.U32.HI R56, R8, 0x1, R83 ;  /* 0x0000000108387819 */ /* 0x000fe40000010e53 */
[----:B------:R-:W-:Y:S01]  /*5ed0*/  IADD3.X R92, P3, PT, R55, R93, RZ, P3, !PT ;  /* 0x0000005d375c7210 */ /* 0x000fe20001f7e4ff */
[----:B------:R-:W-:Y:S01]  /*5ee0*/  IMAD.WIDE.U32 R8, R48, 0x30000000, RZ ;  /* 0x3000000030087825 */ /* 0x000fe200078e00ff */
[----:B------:R-:W-:-:S03]  /*5ef0*/  IADD3.X RZ, P1, PT, R37, R72, RZ, P1, !PT ;  /* 0x0000004825ff7210 */ /* 0x000fc60000f3e4ff */
[----:B------:R-:W-:-:S04]  /*5f00*/  IMAD.WIDE.U32 R38, P5, R48, 0x170b5d44, R38 ;  /* 0x170b5d4430267825 */ /* 0x000fc800078a0026 */
[----:B------:R-:W-:Y:S01]  /*5f10*/  IMAD.X R63, RZ, RZ, RZ, P5 ;  /* 0x000000ffff3f7224 */ /* 0x000fe200028e06ff */
[----:B------:R-:W-:Y:S01]  /*5f20*/  IADD3 R9, P5, PT, R38, R9, RZ ;  /* 0x0000000926097210 */ /* 0x000fe20007fbe0ff */
[----:B------:R-:W-:-:S04]  /*5f30*/  IMAD.WIDE.U32 R50, R49, -0x45f6b800, RZ ;  /* 0xba09480031327825 */ /* 0x000fc800078e00ff */
[----:B------:R-:W-:Y:S02]  /*5f40*/  IMAD.MOV.U32 R62, RZ, RZ, R39 ;  /* 0x000000ffff3e7224 */ /* 0x000fe400078e0027 */
[----:B------:R-:W-:-:S04]  /*5f50*/  IMAD.WIDE.U32 R64, R44, -0x45f6b800, R64 ;  /* 0xba0948002c407825 */ /* 0x000fc800078e0040 */
[----:B------:R-:W-:Y:S01]  /*5f60*/  IMAD.WIDE.U32 R42, R12, 0x17c510ea, R52 ;  /* 0x17c510ea0c2a7825 */ /* 0x000fe200078e0034 */
[----:B------:R-:W-:-:S03]  /*5f70*/  IADD3.X R12, P2, PT, R56, R5, RZ, P2, !PT ;  /* 0x00000005380c7210 */ /* 0x000fc6000175e4ff */
[----:B------:R-:W-:-:S04]  /*5f80*/  IMAD.WIDE.U32.X R62, R49, 0x170b5d44, R62, P5 ;  /* 0x170b5d44313e7825 */ /* 0x000fc800028e043e */
[----:B------:R-:W-:-:S04]  /*5f90*/  IMAD.WIDE.U32 R50, P5, R48, 0x1ef3622f, R50 ;  /* 0x1ef3622f30327825 */ /* 0x000fc800078a0032 */
[----:B------:R-:W-:-:S04]  /*5fa0*/  IMAD.WIDE.U32 R52, R48, -0x45f6b800, RZ ;  /* 0xba09480030347825 */ /* 0x000fc800078e00ff */
[----:B------:R-:W-:Y:S01]  /*5fb0*/  IMAD.IADD R88, R65, 0x1, R74 ;  /* 0x0000000141587824 */ /* 0x000fe200078e024a */
[----:B------:R-:W-:Y:S01]  /*5fc0*/  IADD3.X R74, P3, PT, R75, R54, RZ, P3, !PT ;  /* 0x000000364b4a7210 */ /* 0x000fe20001f7e4ff */
[----:B------:R-:W-:Y:S01]  /*5fd0*/  IMAD.X R61, RZ, RZ, RZ, P5 ;  /* 0x000000ffff3d7224 */ /* 0x000fe200028e06ff */
[----:B------:R-:W-:Y:S01]  /*5fe0*/  IADD3 R85, P5, PT, R50, R53, RZ ;  /* 0x0000003532557210 */ /* 0x000fe20007fbe0ff */
[----:B------:R-:W-:Y:S01]  /*5ff0*/  IMAD.WIDE.U32 R54, R49, 0xf5138f, RZ ;  /* 0x00f5138f31367825 */ /* 0x000fe200078e00ff */
[----:B------:R-:W-:Y:S02]  /*6000*/  IADD3.X R75, P3, PT, R92, R87, RZ, P3, !PT ;  /* 0x000000575c4b7210 */ /* 0x000fe40001f7e4ff */
[----:B------:R-:W-:Y:S01]  /*6010*/  IADD3 R92, PT, PT, R43, R40, RZ ;  /* 0x000000282b5c7210 */ /* 0x000fe20007ffe0ff */
[----:B------:R-:W-:Y:S01]  /*6020*/  IMAD.MOV.U32 R60, RZ, RZ, R51 ;  /* 0x000000ffff3c7224 */ /* 0x000fe200078e0033 */
[----:B------:R-:W-:Y:S01]  /*6030*/  IADD3.X R65, P3, PT, RZ, RZ, RZ, P3, !PT ;  /* 0x000000ffff417210 */ /* 0x000fe20001f7e4ff */
[----:B------:R-:W-:-:S04]  /*6040*/  IMAD.WIDE.U32 R56, R48, 0xf5138f, RZ ;  /* 0x00f5138f30387825 */ /* 0x000fc800078e00ff */
[----:B------:R-:W-:-:S04]  /*6050*/  IMAD.WIDE.U32.X R60, R49, 0x1ef3622f, R60, P5 ;  /* 0x1ef3622f313c7825 */ /* 0x000fc800028e043c */
[----:B------:R-:W-:-:S04]  /*6060*/  IMAD.WIDE.U32 R54, P5, R48, 0x1a22d9f3, R54 ;  /* 0x1a22d9f330367825 */ /* 0x000fc800078a0036 */
[----:B------:R-:W-:Y:S01]  /*6070*/  IMAD.X R77, RZ, RZ, RZ, P5 ;  /* 0x000000ffff4d7224 */ /* 0x000fe200028e06ff */
[----:B------:R-:W-:Y:S01]  /*6080*/  IADD3 RZ, P5, PT, R74, R76, RZ ;  /* 0x0000004c4aff7210 */ /* 0x000fe20007fbe0ff */
[----:B------:R-:W-:Y:S01]  /*6090*/  IMAD.X R89, RZ, RZ, RZ, P3 ;  /* 0x000000ffff597224 */ /* 0x000fe200018e06ff */
[----:B------:R-:W-:Y:S01]  /*60a0*/  IADD3 R53, P3, PT, R54, R57, RZ ;  /* 0x0000003936357210 */ /* 0x000fe20007f7e0ff */
[----:B------:R-:W-:Y:S01]  /*60b0*/  IMAD.WIDE.U32 R46, R49, 0x6ca1493b, RZ ;  /* 0x6ca1493b312e7825 */ /* 0x000fe200078e00ff */
[----:B------:R-:W-:-:S03]  /*60c0*/  IADD3.X RZ, P5, PT, R75, R41, RZ, P5, !PT ;  /* 0x000000294bff7210 */ /* 0x000fc60002fbe4ff */
[----:B------:R-:W-:Y:S01]  /*60d0*/  IMAD.MOV.U32 R76, RZ, RZ, R55 ;  /* 0x000000ffff4c7224 */ /* 0x000fe200078e0037 */
[----:B------:R-:W-:Y:S01]  /*60e0*/  IADD3.X R55, P1, PT, RZ, R70, RZ, P1, !PT ;  /* 0x00000046ff377210 */ /* 0x000fe20000f3e4ff */
[----:B------:R-:W-:-:S03]  /*60f0*/  IMAD.WIDE.U32 R72, R48, 0x6ca1493b, RZ ;  /* 0x6ca1493b30487825 */ /* 0x000fc600078e00ff */
[----:B------:R-:W-:Y:S01]  /*6100*/  IADD3.X R57, P1, PT, RZ, R71, RZ, P1, !PT ;  /* 0x00000047ff397210 */ /* 0x000fe20000f3e4ff */
[----:B------:R-:W-:-:S04]  /*6110*/  IMAD.WIDE.U32.X R76, R49, 0x1a22d9f3, R76, P3 ;  /* 0x1a22d9f3314c7825 */ /* 0x000fc800018e044c */
[----:B------:R-:W-:-:S04]  /*6120*/  IMAD.WIDE.U32 R46, P3, R48, -0x39c4fa40, R46 ;  /* 0xc63b05c0302e7825 */ /* 0x000fc8000786002e */
[----:B------:R-:W-:Y:S01]  /*6130*/  IMAD.X R41, RZ, RZ, RZ, P3 ;  /* 0x000000ffff297224 */ /* 0x000fe200018e06ff */
[----:B------:R-:W-:Y:S01]  /*6140*/  IADD3 R51, P3, PT, R46, R73, RZ ;  /* 0x000000492e337210 */ /* 0x000fe20007f7e0ff */
[----:B------:R-:W-:Y:S02]  /*6150*/  IMAD.MOV.U32 R40, RZ, RZ, R47 ;  /* 0x000000ffff287224 */ /* 0x000fe400078e002f */
[----:B------:R-:W-:-:S04]  /*6160*/  IMAD.WIDE.U32 R86, R21, R20, R6 ;  /* 0x0000001415567225 */ /* 0x000fc800078e0006 */
[----:B------:R-:W-:Y:S01]  /*6170*/  IMAD.WIDE.U32 R6, R49, 0x17c510ea, RZ ;  /* 0x17c510ea31067825 */ /* 0x000fe200078e00ff */
[----:B------:R-:W-:-:S03]  /*6180*/  SHF.L.W.U32.HI R39, R83, 0x1, R86 ;  /* 0x0000000153277819 */ /* 0x000fc60000010e56 */
[----:B------:R-:W-:Y:S01]  /*6190*/  IMAD.WIDE.U32.X R70, R49, -0x39c4fa40, R40, P3 ;  /* 0xc63b05c031467825 */ /* 0x000fe200018e0428 */
[----:B------:R-:W-:Y:S02]  /*61a0*/  IADD3.X R65, P3, PT, R65, R68, RZ, P5, !PT ;  /* 0x0000004441417210 */ /* 0x000fe40002f7e4ff */
[----:B------:R-:W-:Y:S01]  /*61b0*/  IADD3.X R68, P1, PT, R55, R64, RZ, P1, !PT ;  /* 0x0000004037447210 */ /* 0x000fe20000f3e4ff */
[----:B------:R-:W-:Y:S01]  /*61c0*/  IMAD.IADD R37, R87, 0x1, R4 ;  /* 0x0000000157257824 */ /* 0x000fe200078e0204 */
[----:B------:R-:W-:Y:S01]  /*61d0*/  IADD3.X R47, P3, PT, R89, R69, RZ, P3, !PT ;  /* 0x00000045592f7210 */ /* 0x000fe20001f7e4ff */
[C---:B------:R-:W-:Y:S01]  /*61e0*/  IMAD.WIDE.U32 R4, R48.reuse, 0x17c510ea, RZ ;  /* 0x17c510ea30047825 */ /* 0x040fe200078e00ff */
[----:B------:R-:W-:Y:S02]  /*61f0*/  IADD3.X R69, P1, PT, R57, R88, RZ, P1, !PT ;  /* 0x0000005839457210 */ /* 0x000fe40000f3e4ff */
[----:B------:R-:W-:Y:S01]  /*6200*/  IADD3.X R64, P3, PT, R65, R42, RZ, P3, !PT ;  /* 0x0000002a41407210 */ /* 0x000fe20001f7e4ff */
[----:B------:R-:W-:Y:S01]  /*6210*/  IMAD.WIDE.U32 R6, P5, R48, 0x1ae3a46, R6 ;  /* 0x01ae3a4630067825 */ /* 0x000fe200078a0006 */
[----:B------:R-:W-:-:S02]  /*6220*/  SHF.L.W.U32.HI R43, R86, 0x1, R37 ;  /* 0x00000001562b7819 */ /* 0x000fc40000010e25 */
[----:B------:R-:W-:Y:S01]  /*6230*/  IADD3.X R65, P3, PT, R47, R92, RZ, P3, !PT ;  /* 0x0000005c2f417210 */ /* 0x000fe20001f7e4ff */
[----:B------:R-:W-:Y:S01]  /*6240*/  IMAD.X R41, RZ, RZ, RZ, P5 ;  /* 0x000000ffff297224 */ /* 0x000fe200028e06ff */
[----:B------:R-:W-:Y:S01]  /*6250*/  IADD3 R5, P5, PT, R6, R5, RZ ;  /* 0x0000000506057210 */ /* 0x000fe20007fbe0ff */
[----:B------:R-:W-:Y:S01]  /*6260*/  IMAD.MOV.U32 R40, RZ, RZ, R7 ;  /* 0x000000ffff287224 */ /* 0x000fe200078e0007 */
[----:B------:R-:W-:Y:S01]  /*6270*/  IADD3.X R86, P0, PT, R98, R81, RZ, P0, !PT ;  /* 0x0000005162567210 */ /* 0x000fe2000071e4ff */
[----:B------:R-:W-:Y:S01]  /*6280*/  IMAD.WIDE.U32.X R10, R19, R19, R10, P4 ;  /* 0x00000013130a7225 */ /* 0x000fe200020e040a */
[----:B------:R-:W-:Y:S02]  /*6290*/  IADD3.X R7, P1, PT, RZ, RZ, RZ, P1, !PT ;  /* 0x000000ffff077210 */ /* 0x000fe40000f3e4ff */
[----:B------:R-:W-:Y:S01]  /*62a0*/  IADD3.X R42, P0, PT, R100, R79, RZ, P0, !PT ;  /* 0x0000004f642a7210 */ /* 0x000fe2000071e4ff */
[----:B------:R-:W-:Y:S01]  /*62b0*/  IMAD.WIDE.U32.X R40, R49, 0x1ae3a46, R40, P5 ;  /* 0x01ae3a4631287825 */ /* 0x000fe200028e0428 */
[----:B------:R-:W-:-:S02]  /*62c0*/  IADD3.X R49, P4, PT, RZ, RZ, RZ, P3, !PT ;  /* 0x000000ffff317210 */ /* 0x000fc40001f9e4ff */
[----:B------:R-:W-:Y:S01]  /*62d0*/  IADD3 RZ, P3, PT, R68, R8, RZ ;  /* 0x0000000844ff7210 */ /* 0x000fe20007f7e0ff */
[----:B------:R-:W-:Y:S01]  /*62e0*/  IMAD.X R47, RZ, RZ, RZ, P1 ;  /* 0x000000ffff2f7224 */ /* 0x000fe200008e06ff */
[----:B------:R-:W-:Y:S01]  /*62f0*/  IADD3 RZ, P1, PT, R64, R82, RZ ;  /* 0x0000005240ff7210 */ /* 0x000fe20007f3e0ff */
[----:B------:R-:W-:Y:S01]  /*6300*/  IMAD.WIDE.U32 R74, R44, 0xf5138f, R74 ;  /* 0x00f5138f2c4a7825 */ /* 0x000fe200078e004a */
[----:B------:R-:W-:Y:S02]  /*6310*/  IADD3.X RZ, P3, PT, R69, R9, RZ, P3, !PT ;  /* 0x0000000945ff7210 */ /* 0x000fe40001f7e4ff */
[----:B------:R-:W-:Y:S01]  /*6320*/  IADD3.X R79, P5, PT, R86, R45, RZ, P0, !PT ;  /* 0x0000002d564f7210 */ /* 0x000fe200007be4ff */
[----:B------:R-:W-:Y:S01]  /*6330*/  IMAD.WIDE.U32 R68, R48, 0x30000000, R68 ;  /* 0x3000000030447825 */ /* 0x000fe200078e0044 */
[----:B------:R-:W-:Y:S02]  /*6340*/  IADD3.X RZ, P1, PT, R65, R13, RZ, P1, !PT ;  /* 0x0000000d41ff7210 */ /* 0x000fe40000f3e4ff */
[----:B------:R-:W-:Y:S01]  /*6350*/  IADD3.X R7, P3, PT, R7, R62, RZ, P3, !PT ;  /* 0x0000003e07077210 */ /* 0x000fe20001f7e4ff */
[----:B------:R-:W-:Y:S01]  /*6360*/  IMAD.X R45, RZ, RZ, RZ, P4 ;  /* 0x000000ffff2d7224 */ /* 0x000fe200020e06ff */
[----:B------:R-:W-:Y:S01]  /*6370*/  IADD3.X R55, P5, PT, R42, R67, RZ, P5, !PT ;  /* 0x000000432a377210 */ /* 0x000fe20002fbe4ff */
[----:B------:R-:W-:Y:S01]  /*6380*/  IMAD.IADD R42, R75, 0x1, R78 ;  /* 0x000000014b2a7824 */ /* 0x000fe200078e024e */
[----:B------:R-:W-:Y:S01]  /*6390*/  IADD3.X R78, P1, PT, R49, R94, RZ, P1, !PT ;  /* 0x0000005e314e7210 */ /* 0x000fe20000f3e4ff */
[----:B------:R-:W-:Y:S01]  /*63a0*/  IMAD.IADD R13, R69, 0x1, R38 ;  /* 0x00000001450d7824 */ /* 0x000fe200078e0226 */
[----:B------:R-:W-:Y:S01]  /*63b0*/  IADD3.X R63, P3, PT, R47, R63, RZ, P3, !PT ;  /* 0x0000003f2f3f7210 */ /* 0x000fe20001f7e4ff */
[----:B------:R-:W-:Y:S01]  /*63c0*/  IMAD.WIDE.U32 R8, R68, -0x1, RZ ;  /* 0xffffffff44087825 */ /* 0x000fe200078e00ff */
[----:B------:R-:W-:-:S02]  /*63d0*/  IADD3.X R94, P1, PT, R45, R95, RZ, P1, !PT ;  /* 0x0000005f2d5e7210 */ /* 0x000fc40000f3e4ff */
[----:B------:R-:W-:Y:S01]  /*63e0*/  IADD3.X R62, P4, PT, R7, R74, RZ, P3, !PT ;  /* 0x0000004a073e7210 */ /* 0x000fe20001f9e4ff */
[----:B------:R-:W-:Y:S01]  /*63f0*/  IMAD R7, R68, -0x7af74001, -R13 ;  /* 0x8508bfff44077824 */ /* 0x000fe200078e0a0d */
[----:B------:R-:W-:Y:S01]  /*6400*/  IADD3.X R82, P3, PT, RZ, RZ, RZ, P0, !PT ;  /* 0x000000ffff527210 */ /* 0x000fe2000077e4ff */
[----:B------:R-:W-:Y:S01]  /*6410*/  IMAD.WIDE.U32 R64, R44, 0x6ca1493b, R64 ;  /* 0x6ca1493b2c407825 */ /* 0x000fe200078e0040 */
[----:B------:R-:W-:Y:S02]  /*6420*/  IADD3.X R78, P1, PT, R78, R79, RZ, P1, !PT ;  /* 0x0000004f4e4e7210 */ /* 0x000fe40000f3e4ff */
[----:B------:R-:W-:Y:S01]  /*6430*/  IADD3.X R82, P5, PT, RZ, R82, RZ, P5, !PT ;  /* 0x00000052ff527210 */ /* 0x000fe20002fbe4ff */
[----:B------:R-:W-:Y:S01]  /*6440*/  IMAD.WIDE.U32 R74, R8, 0x1, RZ ;  /* 0x00000001084a7825 */ /* 0x000fe200078e00ff */
[----:B------:R-:W-:Y:S02]  /*6450*/  IADD3.X R63, P4, PT, R63, R42, RZ, P4, !PT ;  /* 0x0000002a3f3f7210 */ /* 0x000fe4000279e4ff */
[----:B------:R-:W-:Y:S01]  /*6460*/  IADD3.X R79, P1, PT, R94, R55, RZ, P1, !PT ;  /* 0x000000375e4f7210 */ /* 0x000fe20000f3e4ff */
[----:B------:R-:W-:Y:S01]  /*6470*/  IMAD.IADD R7, R9, 0x1, R7 ;  /* 0x0000000109077824 */ /* 0x000fe200078e0207 */
[----:B------:R-:W-:Y:S01]  /*6480*/  IADD3 RZ, P0, PT, R62, R52, RZ ;  /* 0x000000343eff7210 */ /* 0x000fe20007f1e0ff */
[----:B------:R-:W-:Y:S01]  /*6490*/  IMAD.IADD R84, R65, 0x1, R84 ;  /* 0x0000000141547824 */ /* 0x000fe200078e0254 */
[----:B------:R-:W-:Y:S01]  /*64a0*/  IADD3.X R67, PT, PT, RZ, RZ, RZ, P5, P3 ;  /* 0x000000ffff437210 */ /* 0x000fe20002fe64ff */
[----:B------:R-:W-:Y:S01]  /*64b0*/  IMAD.WIDE.U32 R44, R44, 0x17c510ea, R78 ;  /* 0x17c510ea2c2c7825 */ /* 0x000fe200078e004e */
[----:B------:R-:W-:-:S02]  /*64c0*/  IADD3 RZ, P3, PT, R68, R74, RZ ;  /* 0x0000004a44ff7210 */ /* 0x000fc40007f7e0ff */
[----:B------:R-:W-:Y:S01]  /*64d0*/  IADD3.X R65, P4, PT, RZ, RZ, RZ, P4, !PT ;  /* 0x000000ffff417210 */ /* 0x000fe2000279e4ff */
[----:B------:R-:W-:Y:S01]  /*64e0*/  IMAD.WIDE.U32 R68, R7, 0x1, RZ ;  /* 0x0000000107447825 */ /* 0x000fe200078e00ff */
[----:B------:R-:W-:Y:S02]  /*64f0*/  IADD3.X R49, P1, PT, RZ, RZ, RZ, P1, !PT ;  /* 0x000000ffff317210 */ /* 0x000fe40000f3e4ff */
[----:B------:R-:W-:Y:S01]  /*6500*/  IADD3.X RZ, P0, PT, R63, R85, RZ, P0, !PT ;  /* 0x000000553fff7210 */ /* 0x000fe2000071e4ff */
[----:B------:R-:W-:Y:S01]  /*6510*/  IMAD.X R9, RZ, RZ, RZ, P4 ;  /* 0x000000ffff097224 */ /* 0x000fe200020e06ff */
[----:B------:R-:W-:Y:S01]  /*6520*/  IADD3 RZ, P4, PT, R78, R66, RZ ;  /* 0x000000424eff7210 */ /* 0x000fe20007f9e0ff */
[----:B------:R-:W-:Y:S01]  /*6530*/  IMAD.X R55, RZ, RZ, RZ, P1 ;  /* 0x000000ffff377224 */ /* 0x000fe200008e06ff */
[----:B------:R-:W-:Y:S01]  /*6540*/  IADD3.X R65, P0, PT, R65, R60, RZ, P0, !PT ;  /* 0x0000003c41417210 */ /* 0x000fe2000071e4ff */
[----:B------:R-:W-:Y:S01]  /*6550*/  IMAD.WIDE.U32 R68, P1, R8, -0x7af74000, R68 ;  /* 0x8508c00008447825 */ /* 0x000fe20007820044 */
[----:B------:R-:W-:-:S02]  /*6560*/  IADD3.X RZ, P4, PT, R79, R35, RZ, P4, !PT ;  /* 0x000000234fff7210 */ /* 0x000fc4000279e4ff */
[----:B------:R-:W-:Y:S01]  /*6570*/  IADD3.X R9, P5, PT, R9, R61, RZ, P0, !PT ;  /* 0x0000003d09097210 */ /* 0x000fe200007be4ff */
[----:B------:R-:W-:Y:S01]  /*6580*/  IMAD.WIDE.U32 R60, R48, -0x45f6b800, R62 ;  /* 0xba094800303c7825 */ /* 0x000fe200078e003e */
[----:B------:R-:W-:Y:S02]  /*6590*/  IADD3 R74, P0, PT, R75, R68, RZ ;  /* 0x000000444b4a7210 */ /* 0x000fe40007f1e0ff */
[----:B------:R-:W-:Y:S01]  /*65a0*/  MOV R62, R69 ;  /* 0x00000045003e7202 */ /* 0x000fe20000000f00 */
[----:B------:R-:W-:Y:S01]  /*65b0*/  IMAD.X R63, RZ, RZ, RZ, P1 ;  /* 0x000000ffff3f7224 */ /* 0x000fe200008e06ff */
[----:B------:R-:W-:Y:S01]  /*65c0*/  IADD3.X R64, P1, PT, R65, R64, RZ, P5, !PT ;  /* 0x0000004041407210 */ /* 0x000fe20002f3e4ff */
[----:B------:R-:W-:Y:S01]  /*65d0*/  IMAD.IADD R47, R61, 0x1, R50 ;  /* 0x000000013d2f7824 */ /* 0x000fe200078e0232 */
[----:B------:R-:W-:Y:S01]  /*65e0*/  IADD3.X RZ, P3, PT, R13, R74, RZ, P3, !PT ;  /* 0x0000004a0dff7210 */ /* 0x000fe20001f7e4ff */
[----:B------:R-:W-:Y:S01]  /*65f0*/  IMAD.WIDE.U32.X R62, R7, -0x7af74000, R62, P0 ;  /* 0x8508c000073e7825 */ /* 0x000fe200000e043e */
[----:B------:R-:W-:-:S02]  /*6600*/  IADD3.X R65, P1, PT, R9, R84, RZ, P1, !PT ;  /* 0x0000005409417210 */ /* 0x000fc40000f3e4ff */
[----:B------:R-:W-:Y:S01]  /*6610*/  IADD3 RZ, P0, PT, R64, R56, RZ ;  /* 0x0000003840ff7210 */ /* 0x000fe20007f1e0ff */
[----:B------:R-:W-:Y:S01]  /*6620*/  IMAD.WIDE.U32 R56, R7, 0x30000000, RZ ;  /* 0x3000000007387825 */ /* 0x000fe200078e00ff */
[----:B------:R-:W-:Y:S02]  /*6630*/  IADD3.X R9, P3, PT, RZ, R62, RZ, P3, !PT ;  /* 0x0000003eff097210 */ /* 0x000fe40001f7e4ff */
[----:B------:R-:W-:Y:S01]  /*6640*/  IADD3.X R13, P1, PT, RZ, RZ, RZ, P1, !PT ;  /* 0x000000ffff0d7210 */ /* 0x000fe20000f3e4ff */
[----:B------:R-:W-:Y:S01]  /*6650*/  IMAD.IADD R97, R45, 0x1, R96 ;  /* 0x000000012d617824 */ /* 0x000fe200078e0260 */
[----:B------:R-:W-:Y:S02]  /*6660*/  IADD3.X R62, P3, PT, RZ, R63, RZ, P3, !PT ;  /* 0x0000003fff3e7210 */ /* 0x000fe40001f7e4ff */
[----:B------:R-:W-:Y:S01]  /*6670*/  IADD3.X RZ, P0, PT, R65, R53, RZ, P0, !PT ;  /* 0x0000003541ff7210 */ /* 0x000fe2000071e4ff */
[----:B------:R-:W-:Y:S01]  /*6680*/  IMAD.X R35, RZ, RZ, RZ, P1 ;  /* 0x000000ffff237224 */ /* 0x000fe200008e06ff */
[----:B------:R-:W-:Y:S01]  /*6690*/  IADD3.X R75, P4, PT, R49, R58, RZ, P4, !PT ;  /* 0x0000003a314b7210 */ /* 0x000fe2000279e4ff */
[----:B------:R-:W-:Y:S01]  /*66a0*/  IMAD.WIDE.U32 R52, P1, R8, 0x170b5d44, R56 ;  /* 0x170b5d4408347825 */ /* 0x000fe20007820038 */
[----:B------:R-:W-:-:S02]  /*66b0*/  IADD3.X R58, P3, PT, R9, R60, RZ, P3, !PT ;  /* 0x0000003c093a7210 */ /* 0x000fc40001f7e4ff */
[----:B------:R-:W-:Y:S01]  /*66c0*/  IADD3.X R13, P0, PT, R13, R76, RZ, P0, !PT ;  /* 0x0000004c0d0d7210 */ /* 0x000fe2000071e4ff */
[----:B------:R-:W-:Y:S01]  /*66d0*/  IMAD.WIDE.U32 R56, R8, 0x30000000, RZ ;  /* 0x3000000008387825 */ /* 0x000fe200078e00ff */
[----:B------:R-:W-:Y:S02]  /*66e0*/  IADD3.X R38, P4, PT, R55, R59, RZ, P4, !PT ;  /* 0x0000003b37267210 */ /* 0x000fe4000279e4ff */
[----:B------:R-:W-:Y:S01]  /*66f0*/  IADD3.X R59, P3, PT, R62, R47, RZ, P3, !PT ;  /* 0x0000002f3e3b7210 */ /* 0x000fe20001f7e4ff */
[----:B------:R-:W-:Y:S01]  /*6700*/  IMAD.X R61, RZ, RZ, RZ, P1 ;  /* 0x000000ffff3d7224 */ /* 0x000fe200008e06ff */
[----:B------:R-:W-:Y:S01]  /*6710*/  IADD3 R9, P5, PT, R52, R57, RZ ;  /* 0x0000003934097210 */ /* 0x000fe20007fbe0ff */
[----:B------:R-:W-:Y:S01]  /*6720*/  IMAD.MOV.U32 R60, RZ, RZ, R53 ;  /* 0x000000ffff3c7224 */ /* 0x000fe200078e0035 */
[----:B------:R-:W-:Y:S01]  /*6730*/  IADD3 RZ, P1, PT, R58, R56, RZ ;  /* 0x000000383aff7210 */ /* 0x000fe20007f3e0ff */
[----:B------:R-:W-:Y:S01]  /*6740*/  IMAD.WIDE.U32 R64, R48, 0xf5138f, R64 ;  /* 0x00f5138f30407825 */ /* 0x000fe200078e0040 */
[----:B------:R-:W-:-:S02]  /*6750*/  IADD3.X R76, P0, PT, R35, R77, RZ, P0, !PT ;  /* 0x0000004d234c7210 */ /* 0x000fc4000071e4ff */
[----:B------:R-:W-:Y:S01]  /*6760*/  IADD3.X RZ, P1, PT, R59, R9, RZ, P1, !PT ;  /* 0x000000093bff7210 */ /* 0x000fe20000f3e4ff */
[----:B------:R-:W-:Y:S01]  /*6770*/  IMAD.WIDE.U32 R62, R7, -0x45f6b800, RZ ;  /* 0xba094800073e7825 */ /* 0x000fe200078e00ff */
[----:B------:R-:W-:Y:S02]  /*6780*/  IADD3.X R56, P0, PT, R13, R44, RZ, P0, !PT ;  /* 0x0000002c0d387210 */ /* 0x000fe4000071e4ff */
[----:B------:R-:W-:Y:S01]  /*6790*/  IADD3.X R9, P3, PT, RZ, RZ, RZ, P3, !PT ;  /* 0x000000ffff097210 */ /* 0x000fe20001f7e4ff */
[----:B------:R-:W-:Y:S01]  /*67a0*/  IMAD.WIDE.U32.X R44, R7, 0x170b5d44, R60, P5 ;  /* 0x170b5d44072c7825 */ /* 0x000fe200028e043c */
[----:B------:R-:W-:Y:S02]  /*67b0*/  IADD3.X R75, P4, PT, R75, R82, RZ, P4, !PT ;  /* 0x000000524b4b7210 */ /* 0x000fe4000279e4ff */
[----:B------:R-:W-:Y:S01]  /*67c0*/  IADD3.X R57, P0, PT, R76, R97, RZ, P0, !PT ;  /* 0x000000614c397210 */ /* 0x000fe2000071e4ff */
[----:B------:R-:W-:Y:S01]  /*67d0*/  IMAD.X R13, RZ, RZ, RZ, P3 ;  /* 0x000000ffff0d7224 */ /* 0x000fe200018e06ff */
[----:B------:R-:W-:Y:S01]  /*67e0*/  IADD3.X R35, P4, PT, R38, R67, RZ, P4, !PT ;  /* 0x0000004326237210 */ /* 0x000fe2000279e4ff */
[----:B------:R-:W-:Y:S01]  /*67f0*/  IMAD.IADD R55, R65, 0x1, R54 ;  /* 0x0000000141377824 */ /* 0x000fe200078e0236 */
[----:B------:R-:W-:Y:S01]  /*6800*/  IADD3.X R9, P1, PT, R9, R44, RZ, P1, !PT ;  /* 0x0000002c09097210 */ /* 0x000fe20000f3e4ff */
[----:B------:R-:W-:Y:S01]  /*6810*/  IMAD.WIDE.U32 R66, R8, 0xf5138f, RZ ;  /* 0x00f5138f08427825 */ /* 0x000fe200078e00ff */
[----:B------:R-:W-:-:S02]  /*6820*/  IADD3.X R75, P5, PT, R75, R2, RZ, P4, !PT ;  /* 0x000000024b4b7210 */ /* 0x000fc400027be4ff */
[----:B------:R-:W-:Y:S01]  /*6830*/  IADD3.X R47, P0, PT, RZ, RZ, RZ, P0, !PT ;  /* 0x000000ffff2f7210 */ /* 0x000fe2000071e4ff */
[----:B------:R-:W-:Y:S01]  /*6840*/  IMAD.WIDE.U32 R60, R48, 0x6ca1493b, R56 ;  /* 0x6ca1493b303c7825 */ /* 0x000fe200078e0038 */
[----:B------:R-:W-:Y:S02]  /*6850*/  IADD3.X R2, P1, PT, R13, R45, RZ, P1, !PT ;  /* 0x0000002d0d027210 */ /* 0x000fe40000f3e4ff */
[----:B------:R-:W-:Y:S01]  /*6860*/  IADD3.X R42, P5, PT, R35, R12, RZ, P5, !PT ;  /* 0x0000000c232a7210 */ /* 0x000fe20002fbe4ff */
[----:B------:R-:W-:Y:S01]  /*6870*/  IMAD.X R49, RZ, RZ, RZ, P0 ;  /* 0x000000ffff317224 */ /* 0x000fe200000e06ff */
[----:B------:R-:W-:Y:S01]  /*6880*/  IADD3.X R64, P3, PT, R9, R64, RZ, P1, !PT ;  /* 0x0000004009407210 */ /* 0x000fe20000f7e4ff */
[----:B------:R-:W-:Y:S01]  /*6890*/  IMAD.WIDE.U32 R62, P0, R8, 0x1ef3622f, R62 ;  /* 0x1ef3622f083e7825 */ /* 0x000fe2000780003e */
[----:B------:R-:W-:Y:S02]  /*68a0*/  IADD3 RZ, P1, PT, R56, R72, RZ ;  /* 0x0000004838ff7210 */ /* 0x000fe40007f3e0ff */
[----:B------:R-:W-:Y:S01]  /*68b0*/  IADD3.X R65, P3, PT, R2, R55, RZ, P3, !PT ;  /* 0x0000003702417210 */ /* 0x000fe20001f7e4ff */
[----:B------:R-:W-:Y:S01]  /*68c0*/  IMAD.WIDE.U32 R44, R8, -0x45f6b800, RZ ;  /* 0xba094800082c7825 */ /* 0x000fe200078e00ff */
[----:B------:R-:W-:-:S02]  /*68d0*/  IADD3.X RZ, P1, PT, R57, R51, RZ, P1, !PT ;  /* 0x0000003339ff7210 */ /* 0x000fc40000f3e4ff */
[----:B------:R-:W-:Y:S01]  /*68e0*/  IADD3.X R9, P3, PT, RZ, RZ, RZ, P3, !PT ;  /* 0x000000ffff097210 */ /* 0x000fe20001f7e4ff */
[----:B------:R-:W-:Y:S01]  /*68f0*/  IMAD.X R13, RZ, RZ, RZ, P0 ;  /* 0x000000ffff0d7224 */ /* 0x000fe200000e06ff */
[----:B------:R-:W-:Y:S01]  /*6900*/  IADD3 R53, P0, PT, R62, R45, RZ ;  /* 0x0000002d3e357210 */ /* 0x000fe20007f1e0ff */
[----:B------:R-:W-:Y:S01]  /*6910*/  IMAD.WIDE.U32 R50, R7, 0xf5138f, RZ ;  /* 0x00f5138f07327825 */ /* 0x000fe200078e00ff */
[----:B------:R-:W-:Y:S02]  /*6920*/  IADD3.X R70, P1, PT, R47, R70, RZ, P1, !PT ;  /* 0x000000462f467210 */ /* 0x000fe40000f3e4ff */
[----:B------:R-:W-:Y:S01]  /*6930*/  IADD3 R38, PT, PT, R61, R46, RZ ;  /* 0x0000002e3d267210 */ /* 0x000fe20007ffe0ff */
[----:B------:R-:W-:Y:S01]  /*6940*/  IMAD.MOV.U32 R12, RZ, RZ, R63 ;  /* 0x000000ffff0c7224 */ /* 0x000fe200078e003f */
[----:B------:R-:W-:Y:S01]  /*6950*/  IADD3.X R71, P1, PT, R49, R71, RZ, P1, !PT ;  /* 0x0000004731477210 */ /* 0x000fe20000f3e4ff */
[----:B------:R-:W-:Y:S01]  /*6960*/  IMAD.X R35, RZ, RZ, RZ, P3 ;  /* 0x000000ffff237224 */ /* 0x000fe200018e06ff */
[----:B------:R-:W-:Y:S01]  /*6970*/  SHF.L.W.U32.HI R37, R37, 0x1, R80 ;  /* 0x0000000125257819 */ /* 0x000fe20000010e50 */
[----:B------:R-:W-:Y:S01]  /*6980*/  IMAD.WIDE.U32.X R12, R7, 0x1ef3622f, R12, P0 ;  /* 0x1ef3622f070c7825 */ /* 0x000fe200000e040c */
[----:B------:R-:W-:-:S02]  /*6990*/  IADD3 RZ, P0, PT, R64, R44, RZ ;  /* 0x0000002c40ff7210 */ /* 0x000fc40007f1e0ff */
[----:B------:R-:W-:Y:S01]  /*69a0*/  IADD3.X R70, P1, PT, R70, R75, RZ, P1, !PT ;  /* 0x0000004b46467210 */ /* 0x000fe20000f3e4ff */
[----:B------:R-:W-:Y:S01]  /*69b0*/  IMAD.WIDE.U32 R44, P3, R8, 0x1a22d9f3, R50 ;  /* 0x1a22d9f3082c7825 */ /* 0x000fe20007860032 */
[----:B------:R-:W-:Y:S02]  /*69c0*/  IADD3.X RZ, P0, PT, R65, R53, RZ, P0, !PT ;  /* 0x0000003541ff7210 */ /* 0x000fe4000071e4ff */
[----:B------:R-:W-:Y:S01]  /*69d0*/  IADD3.X R71, P1, PT, R71, R42, RZ, P1, !PT ;  /* 0x0000002a47477210 */ /* 0x000fe20000f3e4ff */
[----:B------:R-:W-:Y:S01]  /*69e0*/  IMAD.X R69, RZ, RZ, RZ, P3 ;  /* 0x000000ffff457224 */ /* 0x000fe200018e06ff */
[----:B------:R-:W-:Y:S01]  /*69f0*/  IADD3 R67, P3, PT, R44, R67, RZ ;  /* 0x000000432c437210 */ /* 0x000fe20007f7e0ff */
[----:B------:R-:W-:Y:S01]  /*6a00*/  IMAD.WIDE.U32 R50, R7, 0x6ca1493b, RZ ;  /* 0x6ca1493b07327825 */ /* 0x000fe200078e00ff */
[----:B------:R-:W-:Y:S02]  /*6a10*/  IADD3.X R9, P0, PT, R9, R12, RZ, P0, !PT ;  /* 0x0000000c09097210 */ /* 0x000fe4000071e4ff */
[----:B------:R-:W-:Y:S01]  /*6a20*/  SHF.L.W.U32.HI R80, R80, 0x1, R3 ;  /* 0x0000000150507819 */ /* 0x000fe20000010e03 */
[----:B------:R-:W-:Y:S01]  /*6a30*/  IMAD.MOV.U32 R68, RZ, RZ, R45 ;  /* 0x000000ffff447224 */ /* 0x000fe200078e002d */
[----:B------:R-:W-:Y:S01]  /*6a40*/  IADD3.X R35, P0, PT, R35, R13, RZ, P0, !PT ;  /* 0x0000000d23237210 */ /* 0x000fe2000071e4ff */
[----:B------:R-:W-:-:S03]  /*6a50*/  IMAD.WIDE.U32 R72, R8, 0x30000000, R58 ;  /* 0x3000000008487825 */ /* 0x000fc600078e003a */
[----:B------:R-:W-:Y:S01]  /*6a60*/  IADD3.X R60, P0, PT, R9, R60, RZ, P0, !PT ;  /* 0x0000003c093c7210 */ /* 0x000fe2000071e4ff */
[----:B------:R-:W-:-:S03]  /*6a70*/  IMAD.WIDE.U32.X R68, R7, 0x1a22d9f3, R68, P3 ;  /* 0x1a22d9f307447825 */ /* 0x000fc600018e0444 */
[----:B------:R-:W-:Y:S01]  /*6a80*/  IADD3.X R61, P0, PT, R35, R38, RZ, P0, !PT ;  /* 0x00000026233d7210 */ /* 0x000fe2000071e4ff */
[----:B------:R-:W-:-:S03]  /*6a90*/  IMAD.WIDE.U32 R50, P3, R8, -0x39c4fa40, R50 ;  /* 0xc63b05c008327825 */ /* 0x000fc60007860032 */
[----:B------:R-:W-:Y:S01]  /*6aa0*/  IADD3.X R35, P0, PT, RZ, RZ, RZ, P0, !PT ;  /* 0x000000ffff237210 */ /* 0x000fe2000071e4ff */
[----:B------:R-:W-:-:S04]  /*6ab0*/  IMAD.WIDE.U32 R58, R8, 0x6ca1493b, RZ ;  /* 0x6ca1493b083a7825 */ /* 0x000fc800078e00ff */
[----:B------:R-:W-:Y:S02]  /*6ac0*/  IMAD.IADD R63, R73, 0x1, R52 ;  /* 0x00000001493f7824 */ /* 0x000fe400078e0234 */
[----:B------:R-:W-:Y:S01]  /*6ad0*/  IMAD.X R57, RZ, RZ, RZ, P3 ;  /* 0x000000ffff397224 */ /* 0x000fe200018e06ff */
[----:B------:R-:W-:Y:S01]  /*6ae0*/  IADD3 R59, P3, PT, R50, R59, RZ ;  /* 0x0000003b323b7210 */ /* 0x000fe20007f7e0ff */
[----:B------:R-:W-:-:S04]  /*6af0*/  IMAD.WIDE.U32 R52, R7, 0x17c510ea, RZ ;  /* 0x17c510ea07347825 */ /* 0x000fc800078e00ff */
[----:B------:R-:W-:Y:S01]  /*6b00*/  IMAD.MOV.U32 R56, RZ, RZ, R51 ;  /* 0x000000ffff387224 */ /* 0x000fe200078e0033 */
[----:B------:R-:W-:Y:S01]  /*6b10*/  IADD3.X R51, P2, PT, R39, R10, RZ, P2, !PT ;  /* 0x0000000a27337210 */ /* 0x000fe2000175e4ff */
[----:B------:R-:W-:-:S04]  /*6b20*/  IMAD.WIDE.U32 R12, R72, -0x1, RZ ;  /* 0xffffffff480c7825 */ /* 0x000fc800078e00ff */
[----:B------:R-:W-:-:S04]  /*6b30*/  IMAD.WIDE.U32.X R56, R7, -0x39c4fa40, R56, P3 ;  /* 0xc63b05c007387825 */ /* 0x000fc800018e0438 */
[----:B------:R-:W-:-:S04]  /*6b40*/  IMAD.WIDE.U32 R46, P3, R8, 0x1ae3a46, R52 ;  /* 0x01ae3a46082e7825 */ /* 0x000fc80007860034 */
[----:B------:R-:W-:-:S04]  /*6b50*/  IMAD.WIDE.U32 R52, R8, 0x17c510ea, RZ ;  /* 0x17c510ea08347825 */ /* 0x000fc800078e00ff */
[----:B------:R-:W-:Y:S02]  /*6b60*/  IMAD R45, R72, -0x7af74001, -R63 ;  /* 0x8508bfff482d7824 */ /* 0x000fe400078e0a3f */
[----:B------:R-:W-:Y:S01]  /*6b70*/  IMAD.X R55, RZ, RZ, RZ, P3 ;  /* 0x000000ffff377224 */ /* 0x000fe200018e06ff */
[----:B------:R-:W-:Y:S01]  /*6b80*/  IADD3 R9, P3, PT, R46, R53, RZ ;  /* 0x000000352e097210 */ /* 0x000fe20007f7e0ff */
[----:B------:R-:W-:Y:S02]  /*6b90*/  IMAD.MOV.U32 R54, RZ, RZ, R47 ;  /* 0x000000ffff367224 */ /* 0x000fe400078e002f */
[----:B------:R-:W-:Y:S02]  /*6ba0*/  IMAD.IADD R2, R13, 0x1, R45 ;  /* 0x000000010d027824 */ /* 0x000fe400078e022d */
[----:B------:R-:W-:Y:S01]  /*6bb0*/  IMAD.WIDE.U32.X R54, R7, 0x1ae3a46, R54, P3 ;  /* 0x01ae3a4607367825 */ /* 0x000fe200018e0436 */
[----:B------:R-:W-:Y:S02]  /*6bc0*/  IADD3.X R7, P1, PT, RZ, RZ, RZ, P1, !PT ;  /* 0x000000ffff077210 */ /* 0x000fe40000f3e4ff */
[----:B------:R-:W-:Y:S01]  /*6bd0*/  IADD3 RZ, P3, PT, R70, R4, RZ ;  /* 0x0000000446ff7210 */ /* 0x000fe20007f7e0ff */
[----:B------:R-:W-:-:S03]  /*6be0*/  IMAD.WIDE.U32 R76, R2, 0x1, RZ ;  /* 0x00000001024c7825 */ /* 0x000fc600078e00ff */
[----:B------:R-:W-:Y:S01]  /*6bf0*/  IADD3.X RZ, P3, PT, R71, R5, RZ, P3, !PT ;  /* 0x0000000547ff7210 */ /* 0x000fe20001f7e4ff */
[----:B------:R-:W-:-:S03]  /*6c00*/  IMAD.WIDE.U32 R74, R12, 0x1, RZ ;  /* 0x000000010c4a7825 */ /* 0x000fc600078e00ff */
[----:B------:R-:W-:Y:S01]  /*6c10*/  IADD3.X R42, P3, PT, R7, R40, RZ, P3, !PT ;  /* 0x00000028072a7210 */ /* 0x000fe20001f7e4ff */
[----:B------:R-:W-:Y:S01]  /*6c20*/  IMAD.X R13, RZ, RZ, RZ, P1 ;  /* 0x000000ffff0d7224 */ /* 0x000fe200008e06ff */
[----:B------:R-:W-:Y:S01]  /*6c30*/  IADD3.X R7, P4, PT, RZ, RZ, RZ, P4, !PT ;  /* 0x000000ffff077210 */ /* 0x000fe2000279e4ff */
[----:B------:R-:W-:-:S03]  /*6c40*/  IMAD.WIDE.U32 R76, P1, R12, -0x7af74000, R76 ;  /* 0x8508c0000c4c7825 */ /* 0x000fc6000782004c */
[----:B------:R-:W-:Y:S01]  /*6c50*/  IADD3.X R38, P3, PT, R13, R41, RZ, P3, !PT ;  /* 0x000000290d267210 */ /* 0x000fe20001f7e4ff */
[----:B------:R-:W-:Y:S01]  /*6c60*/  IMAD.X R45, RZ, RZ, RZ, P0 ;  /* 0x000000ffff2d7224 */ /* 0x000fe200000e06ff */
[----:B------:R-:W-:Y:S01]  /*6c70*/  IADD3 RZ, P0, PT, R72, R74, RZ ;  /* 0x0000004a48ff7210 */ /* 0x000fe20007f1e0ff */
[----:B------:R-:W-:Y:S01]  /*6c80*/  IMAD.X R5, RZ, RZ, RZ, P1 ;  /* 0x000000ffff057224 */ /* 0x000fe200008e06ff */
[----:B------:R-:W-:Y:S01]  /*6c90*/  IADD3 R74, P1, PT, R75, R76, RZ ;  /* 0x0000004c4b4a7210 */ /* 0x000fe20007f3e0ff */
[----:B------:R-:W-:Y:S01]  /*6ca0*/  IMAD.MOV.U32 R4, RZ, RZ, R77 ;  /* 0x000000ffff047224 */ /* 0x000fe200078e004d */
[----:B------:R-:W-:Y:S01]  /*6cb0*/  IADD3.X R13, P5, PT, RZ, R7, RZ, P5, !PT ;  /* 0x00000007ff0d7210 */ /* 0x000fe20002fbe4ff */
[----:B------:R-:W-:Y:S01]  /*6cc0*/  IMAD.WIDE.U32 R40, R2, 0x30000000, RZ ;  /* 0x3000000002287825 */ /* 0x000fe200078e00ff */
[----:B------:R-:W-:Y:S02]  /*6cd0*/  IADD3.X RZ, P0, PT, R63, R74, RZ, P0, !PT ;  /* 0x0000004a3fff7210 */ /* 0x000fe4000071e4ff */
[----:B------:R-:W-:Y:S01]  /*6ce0*/  IADD3.X R42, P3, PT, R42, R13, RZ, P3, !PT ;  /* 0x0000000d2a2a7210 */ /* 0x000fe20001f7e4ff */
[----:B------:R-:W-:Y:S01]  /*6cf0*/  IMAD.WIDE.U32.X R4, R2, -0x7af74000, R4, P1 ;  /* 0x8508c00002047825 */ /* 0x000fe200008e0404 */
[----:B------:R-:W-:-:S03]  /*6d00*/  IADD3 RZ, P1, PT, R60, R66, RZ ;  /* 0x000000423cff7210 */ /* 0x000fc60007f3e0ff */
[----:B------:R-:W-:Y:S01]  /*6d10*/  IMAD.WIDE.U32 R48, R48, 0x17c510ea, R70 ;  /* 0x17c510ea30307825 */ /* 0x000fe200078e0046 */
[----:B------:R-:W-:Y:S02]  /*6d20*/  IADD3.X RZ, P1, PT, R61, R67, RZ, P1, !PT ;  /* 0x000000433dff7210 */ /* 0x000fe40000f3e4ff */
[----:B------:R-:W-:Y:S01]  /*6d30*/  IADD3.X R7, P0, PT, RZ, R4, RZ, P0, !PT ;  /* 0x00000004ff077210 */ /* 0x000fe2000071e4ff */
[----:B------:R-:W-:Y:S01]  /*6d40*/  IMAD.WIDE.U32 R64, R8, -0x45f6b800, R64 ;  /* 0xba09480008407825 */ /* 0x000fe200078e0040 */
[----:B------:R-:W-:Y:S02]  /*6d50*/  IADD3.X R35, P1, PT, R35, R68, RZ, P1, !PT ;  /* 0x0000004423237210 */ /* 0x000fe40000f3e4ff */
[----:B------:R-:W-:Y:S01]  /*6d60*/  IADD3.X R13, P0, PT, RZ, R5, RZ, P0, !PT ;  /* 0x00000005ff0d7210 */ /* 0x000fe2000071e4ff */
[----:B------:R-:W-:Y:S01]  /*6d70*/  IMAD.IADD R47, R49, 0x1, R6 ;  /* 0x00000001312f7824 */ /* 0x000fe200078e0206 */
[----:B------:R-:W-:Y:S01]  /*6d80*/  IADD3.X R68, P1, PT, R45, R69, RZ, P1, !PT ;  /* 0x000000452d447210 */ /* 0x000fe20000f3e4ff */
[----:B------:R-:W-:Y:S01]  /*6d90*/  IMAD.IADD R62, R65, 0x1, R62 ;  /* 0x00000001413e7824 */ /* 0x000fe200078e023e */
[----:B------:R-:W-:Y:S01]  /*6da0*/  IADD3.X R45, PT, PT, RZ, RZ, RZ, P5, P4 ;  /* 0x000000ffff2d7210 */ /* 0x000fe20002fe84ff */
[----:B------:R-:W-:Y:S01]  /*6db0*/  IMAD.WIDE.U32 R4, P4, R12, 0x170b5d44, R40 ;  /* 0x170b5d440c047825 */ /* 0x000fe20007880028 */
[----:B------:R-:W-:-:S02]  /*6dc0*/  IADD3.X R48, P1, PT, R35, R48, RZ, P1, !PT ;  /* 0x0000003023307210 */ /* 0x000fc40000f3e4ff */
[----:B------:R-:W-:Y:S01]  /*6dd0*/  IADD3.X R6, P0, PT, R7, R64, RZ, P0, !PT ;  /* 0x0000004007067210 */ /* 0x000fe2000071e4ff */
[----:B------:R-:W-:Y:S01]  /*6de0*/  IMAD.WIDE.U32 R40, R12, 0x30000000, RZ ;  /* 0x300000000c287825 */ /* 0x000fe200078e00ff */
[----:B------:R-:W-:Y:S02]  /*6df0*/  IADD3.X R49, P1, PT, R68, R47, RZ, P1, !PT ;  /* 0x0000002f44317210 */ /* 0x000fe40000f3e4ff */
[----:B------:R-:W-:Y:S01]  /*6e00*/  IADD3.X R64, P2, PT, R43, R11, RZ, P2, !PT ;  /* 0x0000000b2b407210 */ /* 0x000fe2000175e4ff */
[----:B------:R-:W-:Y:S01]  /*6e10*/  IMAD.X R39, RZ, RZ, RZ, P4 ;  /* 0x000000ffff277224 */ /* 0x000fe200020e06ff */
[----:B------:R-:W-:Y:S02]  /*6e20*/  IADD3 R35, P5, PT, R4, R41, RZ ;  /* 0x0000002904237210 */ /* 0x000fe40007fbe0ff */
[----:B------:R-:W-:Y:S01]  /*6e30*/  IADD3.X R43, P3, PT, R38, R45, RZ, P3, !PT ;  /* 0x0000002d262b7210 */ /* 0x000fe20001f7e4ff */
[----:B------:R-:W-:Y:S01]  /*6e40*/  IMAD.MOV.U32 R38, RZ, RZ, R5 ;  /* 0x000000ffff267224 */ /* 0x000fe200078e0005 */
[----:B------:R-:W-:-:S02]  /*6e50*/  IADD3.X R7, P0, PT, R13, R62, RZ, P0, !PT ;  /* 0x0000003e0d077210 */ /* 0x000fc4000071e4ff */
[----:B------:R-:W-:Y:S01]  /*6e60*/  IADD3 RZ, P4, PT, R6, R40, RZ ;  /* 0x0000002806ff7210 */ /* 0x000fe20007f9e0ff */
[C---:B------:R-:W-:Y:S01]  /*6e70*/  IMAD.WIDE.U32.X R10, R2.reuse, 0x170b5d44, R38, P5 ;  /* 0x170b5d44020a7825 */ /* 0x040fe200028e0426 */
[----:B------:R-:W-:Y:S02]  /*6e80*/  IADD3.X R45, P1, PT, RZ, RZ, RZ, P1, !PT ;  /* 0x000000ffff2d7210 */ /* 0x000fe40000f3e4ff */
[----:B------:R-:W-:Y:S01]  /*6e90*/  IADD3.X R5, P5, PT, RZ, RZ, RZ, P0, !PT ;  /* 0x000000ffff057210 */ /* 0x000fe200007be4ff */
[----:B------:R-:W-:Y:S01]  /*6ea0*/  IMAD.WIDE.U32 R38, R2, -0x45f6b800, RZ ;  /* 0xba09480002267825 */ /* 0x000fe200078e00ff */
[----:B------:R-:W-:Y:S02]  /*6eb0*/  IADD3.X RZ, P4, PT, R7, R35, RZ, P4, !PT ;  /* 0x0000002307ff7210 */ /* 0x000fe4000279e4ff */
[----:B------:R-:W-:Y:S01]  /*6ec0*/  IADD3.X R62, P0, PT, R42, R51, RZ, P3, !PT ;  /* 0x000000332a3e7210 */ /* 0x000fe20001f1e4ff */
[----:B------:R-:W-:Y:S01]  /*6ed0*/  IMAD.X R35, RZ, RZ, RZ, P1 ;  /* 0x000000ffff237224 */ /* 0x000fe200008e06ff */
[----:B------:R-:W-:Y:S01]  /*6ee0*/  IADD3 RZ, P1, PT, R48, R58, RZ ;  /* 0x0000003a30ff7210 */ /* 0x000fe20007f3e0ff */
[----:B------:R-:W-:Y:S01]  /*6ef0*/  IMAD.X R13, RZ, RZ, RZ, P5 ;  /* 0x000000ffff0d7224 */ /* 0x000fe200028e06ff */
[----:B------:R-:W-:Y:S01]  /*6f00*/  IADD3.X R5, P4, PT, R5, R10, RZ, P4, !PT ;  /* 0x0000000a05057210 */ /* 0x000fe2000279e4ff */
[----:B------:R-:W-:Y:S01]  /*6f10*/  IMAD.WIDE.U32 R40, R8, 0xf5138f, R60 ;  /* 0x00f5138f08287825 */ /* 0x000fe200078e003c */
[----:B------:R-:W-:-:S02]  /*6f20*/  IADD3.X RZ, P5, PT, R49, R59, RZ, P1, !PT ;  /* 0x0000003b31ff7210 */ /* 0x000fc40000fbe4ff */
[----:B------:R-:W-:Y:S01]  /*6f30*/  IADD3.X R13, P1, PT, R13, R11, RZ, P4, !PT ;  /* 0x0000000b0d0d7210 */ /* 0x000fe2000273e4ff */
[C---:B------:R-:W-:Y:S01]  /*6f40*/  IMAD.WIDE.U32 R6, R12.reuse, 0x30000000, R6 ;  /* 0x300000000c067825 */ /* 0x040fe200078e0006 */
[----:B------:R-:W-:Y:S02]  /*6f50*/  IADD3.X R45, P4, PT, R45, R56, RZ, P5, !PT ;  /* 0x000000382d2d7210 */ /* 0x000fe40002f9e4ff */
[----:B------:R-:W-:Y:S01]  /*6f60*/  IADD3 R42, PT, PT, R41, R44, RZ ;  /* 0x0000002c292a7210 */ /* 0x000fe20007ffe0ff */
[C---:B------:R-:W-:Y:S01]  /*6f70*/  IMAD.WIDE.U32 R10, P5, R12.reuse, 0x1ef3622f, R38 ;  /* 0x1ef3622f0c0a7825 */ /* 0x040fe200078a0026 */
[----:B------:R-:W-:Y:S02]  /*6f80*/  IADD3.X R35, P4, PT, R35, R57, RZ, P4, !PT ;  /* 0x0000003923237210 */ /* 0x000fe4000279e4ff */
[----:B------:R-:W-:Y:S01]  /*6f90*/  IADD3.X R40, P1, PT, R5, R40, RZ, P1, !PT ;  /* 0x0000002805287210 */ /* 0x000fe20000f3e4ff */
[----:B------:R-:W-:Y:S01]  /*6fa0*/  IMAD.WIDE.U32 R38, R12, -0x45f6b800, RZ ;  /* 0xba0948000c267825 */ /* 0x000fe200078e00ff */
[----:B------:R-:W-:-:S02]  /*6fb0*/  IADD3.X R58, P0, PT, R43, R64, RZ, P0, !PT ;  /* 0x000000402b3a7210 */ /* 0x000fc4000071e4ff */
[----:B------:R-:W-:Y:S01]  /*6fc0*/  IADD3.X R41, P1, PT, R13, R42, RZ, P1, !PT ;  /* 0x0000002a0d297210 */ /* 0x000fe20000f3e4ff */
[----:B------:R-:W-:Y:S01]  /*6fd0*/  IMAD.X R57, RZ, RZ, RZ, P5 ;  /* 0x000000ffff397224 */ /* 0x000fe200028e06ff */
[----:B------:R-:W-:Y:S01]  /*6fe0*/  IADD3 R47, P5, PT, R10, R39, RZ ;  /* 0x000000270a2f7210 */ /* 0x000fe20007fbe0ff */
[----:B------:R-:W-:Y:S01]  /*6ff0*/  IMAD.MOV.U32 R56, RZ, RZ, R11 ;  /* 0x000000ffff387224 */ /* 0x000fe200078e000b */
[----:B------:R-:W-:Y:S01]  /*7000*/  IADD3.X R44, P4, PT, R45, R62, RZ, P4, !PT ;  /* 0x0000003e2d2c7210 */ /* 0x000fe2000279e4ff */
[----:B------:R-:W-:Y:S01]  /*7010*/  IMAD.WIDE.U32 R42, R8, 0x6ca1493b, R48 ;  /* 0x6ca1493b082a7825 */ /* 0x000fe200078e0030 */
[----:B------:R-:W-:Y:S02]  /*7020*/  IADD3.X R5, P1, PT, RZ, RZ, RZ, P1, !PT ;  /* 0x000000ffff057210 */ /* 0x000fe40000f3e4ff */
[----:B------:R-:W-:Y:S01]  /*7030*/  IADD3.X R45, P4, PT, R35, R58, RZ, P4, !PT ;  /* 0x0000003a232d7210 */ /* 0x000fe2000279e4ff */
[----:B------:R-:W-:Y:S01]  /*7040*/  IMAD.WIDE.U32.X R56, R2, 0x1ef3622f, R56, P5 ;  /* 0x1ef3622f02387825 */ /* 0x000fe200028e0438 */
[----:B------:R-:W-:-:S02]  /*7050*/  IADD3 RZ, P5, PT, R40, R38, RZ ;  /* 0x0000002628ff7210 */ /* 0x000fc40007fbe0ff */
[----:B------:R-:W-:Y:S01]  /*7060*/  IADD3.X R13, P4, PT, RZ, RZ, RZ, P4, !PT ;  /* 0x000000ffff0d7210 */ /* 0x000fe2000279e4ff */
[----:B------:R-:W-:Y:S01]  /*7070*/  IMAD.WIDE.U32 R38, R2, 0xf5138f, RZ ;  /* 0x00f5138f02267825 */ /* 0x000fe200078e00ff */
[----:B------:R-:W-:-:S03]  /*7080*/  IADD3.X RZ, P5, PT, R41, R47, RZ, P5, !PT ;  /* 0x0000002f29ff7210 */ /* 0x000fc60002fbe4ff */
[----:B------:R-:W-:Y:S01]  /*7090*/  IMAD.X R11, RZ, RZ, RZ, P1 ;  /* 0x000000ffff0b7224 */ /* 0x000fe200008e06ff */
[----:B------:R-:W-:Y:S01]  /*70a0*/  IADD3.X R5, P5, PT, R5, R56, RZ, P5, !PT ;  /* 0x0000003805057210 */ /* 0x000fe20002fbe4ff */
[----:B------:R-:W-:-:S03]  /*70b0*/  IMAD.WIDE.U32 R58, R12, 0xf5138f, RZ ;  /* 0x00f5138f0c3a7825 */ /* 0x000fc600078e00ff */
[----:B------:R-:W-:Y:S01]  /*70c0*/  IADD3.X R56, P5, PT, R11, R57, RZ, P5, !PT ;  /* 0x000000390b387210 */ /* 0x000fe20002fbe4ff */
[----:B------:R-:W-:-:S03]  /*70d0*/  IMAD.WIDE.U32 R38, P1, R12, 0x1a22d9f3, R38 ;  /* 0x1a22d9f30c267825 */ /* 0x000fc60007820026 */
[----:B------:R-:W-:Y:S01]  /*70e0*/  IADD3.X R42, P5, PT, R5, R42, RZ, P5, !PT ;  /* 0x0000002a052a7210 */ /* 0x000fe20002fbe4ff */
[----:B------:R-:W-:Y:S01]  /*70f0*/  IMAD.X R35, RZ, RZ, RZ, P4 ;  /* 0x000000ffff237224 */ /* 0x000fe200020e06ff */
[----:B------:R-:W-:Y:S01]  /*7100*/  IADD3 R47, P4, PT, R38, R59, RZ ;  /* 0x0000003b262f7210 */ /* 0x000fe20007f9e0ff */
[----:B------:R-:W-:Y:S02]  /*7110*/  IMAD.IADD R11, R43, 0x1, R50 ;  /* 0x000000012b0b7824 */ /* 0x000fe400078e0232 */
[----:B------:R-:W-:Y:S01]  /*7120*/  IMAD.X R51, RZ, RZ, RZ, P1 ;  /* 0x000000ffff337224 */ /* 0x000fe200008e06ff */
[----:B------:R-:W-:Y:S01]  /*7130*/  IADD3 RZ, P1, PT, R44, R52, RZ ;  /* 0x000000342cff7210 */ /* 0x000fe20007f3e0ff */
[----:B------:R-:W-:Y:S01]  /*7140*/  IMAD.MOV.U32 R50, RZ, RZ, R39 ;  /* 0x000000ffff327224 */ /* 0x000fe200078e0027 */
[----:B------:R-:W-:Y:S01]  /*7150*/  IADD3.X R43, P5, PT, R56, R11, RZ, P5, !PT ;  /* 0x0000000b382b7210 */ /* 0x000fe20002fbe4ff */
[----:B------:R-:W-:Y:S01]  /*7160*/  IMAD.WIDE.U32 R48, R22, R21, RZ ;  /* 0x0000001516307225 */ /* 0x000fe200078e00ff */
[----:B------:R-:W-:-:S02]  /*7170*/  IADD3.X RZ, P1, PT, R45, R9, RZ, P1, !PT ;  /* 0x000000092dff7210 */ /* 0x000fc40000f3e4ff */
[----:B------:R-:W-:Y:S01]  /*7180*/  IADD3.X R5, P5, PT, RZ, RZ, RZ, P5, !PT ;  /* 0x000000ffff057210 */ /* 0x000fe20002fbe4ff */
[----:B------:R-:W-:Y:S01]  /*7190*/  IMAD.WIDE.U32.X R50, R2, 0x1a22d9f3, R50, P4 ;  /* 0x1a22d9f302327825 */ /* 0x000fe200020e0432 */
[----:B------:R-:W-:Y:S02]  /*71a0*/  IADD3 RZ, P4, PT, R42, R58, RZ ;  /* 0x0000003a2aff7210 */ /* 0x000fe40007f9e0ff */
[----:B------:R-:W-:Y:S01]  /*71b0*/  IADD3.X R13, P1, PT, R13, R54, RZ, P1, !PT ;  /* 0x000000360d0d7210 */ /* 0x000fe20000f3e4ff */
[----:B------:R-:W-:Y:S01]  /*71c0*/  IMAD.X R11, RZ, RZ, RZ, P5 ;  /* 0x000000ffff0b7224 */ /* 0x000fe200028e06ff */
[----:B------:R-:W-:Y:S01]  /*71d0*/  IADD3.X RZ, P4, PT, R43, R47, RZ, P4, !PT ;  /* 0x0000002f2bff7210 */ /* 0x000fe2000279e4ff */
[----:B------:R-:W-:Y:S01]  /*71e0*/  IMAD.WIDE.U32 R44, R8, 0x17c510ea, R44 ;  /* 0x17c510ea082c7825 */ /* 0x000fe200078e002c */
[----:B------:R-:W-:Y:S02]  /*71f0*/  IADD3.X R54, P3, PT, RZ, RZ, RZ, P3, !PT ;  /* 0x000000ffff367210 */ /* 0x000fe40001f7e4ff */
[----:B------:R-:W-:Y:S01]  /*7200*/  IADD3.X R5, P4, PT, R5, R50, RZ, P4, !PT ;  /* 0x0000003205057210 */ /* 0x000fe2000279e4ff */
[----:B------:R-:W-:Y:S01]  /*7210*/  IMAD.WIDE.U32 R8, R2, 0x6ca1493b, RZ ;  /* 0x6ca1493b02087825 */ /* 0x000fe200078e00ff */
[----:B------:R-:W-:-:S02]  /*7220*/  IADD3.X R54, P0, PT, RZ, R54, RZ, P0, !PT ;  /* 0x00000036ff367210 */ /* 0x000fc4000071e4ff */
[----:B------:R-:W-:Y:S01]  /*7230*/  IADD3.X R11, P4, PT, R11, R51, RZ, P4, !PT ;  /* 0x000000330b0b7210 */ /* 0x000fe2000279e4ff */
[----:B------:R-:W-:Y:S01]  /*7240*/  IMAD.WIDE.U32 R48, P5, R21, R22, R48 ;  /* 0x0000001615307225 */ /* 0x000fe200078a0030 */
[----:B------:R-:W-:Y:S02]  /*7250*/  IADD3.X R56, PT, PT, RZ, RZ, RZ, P0, P3 ;  /* 0x000000ffff387210 */ /* 0x000fe400007e64ff */
[----:B------:R-:W-:Y:S01]  /*7260*/  IADD3.X R44, P4, PT, R5, R44, RZ, P4, !PT ;  /* 0x0000002c052c7210 */ /* 0x000fe2000279e4ff */
[----:B------:R-:W-:Y:S01]  /*7270*/  IMAD.X R47, RZ, RZ, RZ, P5 ;  /* 0x000000ffff2f7224 */ /* 0x000fe200028e06ff */
[----:B------:R-:W-:Y:S01]  /*7280*/  IADD3.X R35, P1, PT, R35, R55, RZ, P1, !PT ;  /* 0x0000003723237210 */ /* 0x000fe20000f3e4ff */
[----:B------:R-:W-:-:S04]  /*7290*/  IMAD.WIDE.U32 R52, R12, 0x6ca1493b, RZ ;  /* 0x6ca1493b0c347825 */ /* 0x000fc800078e00ff */
[----:B------:R-:W-:Y:S01]  /*72a0*/  IMAD.WIDE.U32 R8, P5, R12, -0x39c4fa40, R8 ;  /* 0xc63b05c00c087825 */ /* 0x000fe200078a0008 */
[----:B------:R-:W-:-:S03]  /*72b0*/  IADD3 RZ, P0, PT, R44, R52, RZ ;  /* 0x000000342cff7210 */ /* 0x000fc60007f1e0ff */
[----:B------:R-:W-:Y:S01]  /*72c0*/  IMAD.IADD R46, R45, 0x1, R46 ;  /* 0x000000012d2e7824 */ /* 0x000fe200078e022e */
[----:B------:R-:W-:Y:S01]  /*72d0*/  IADD3 R5, P3, PT, R8, R53, RZ ;  /* 0x0000003508057210 */ /* 0x000fe20007f7e0ff */
[----:B------:R-:W-:-:S03]  /*72e0*/  IMAD.WIDE.U32 R50, R21, R21, RZ ;  /* 0x0000001515327225 */ /* 0x000fc600078e00ff */
[----:B------:R-:W-:Y:S01]  /*72f0*/  IADD3.X R45, P4, PT, R11, R46, RZ, P4, !PT ;  /* 0x0000002e0b2d7210 */ /* 0x000fe2000279e4ff */
[----:B------:R-:W-:Y:S01]  /*7300*/  IMAD.X R53, RZ, RZ, RZ, P5 ;  /* 0x000000ffff357224 */ /* 0x000fe200028e06ff */
[----:B------:R-:W-:Y:S01]  /*7310*/  IADD3 R39, P5, PT, R51, R48, RZ ;  /* 0x0000003033277210 */ /* 0x000fe20007fbe0ff */
[----:B------:R-:W-:Y:S01]  /*7320*/  IMAD.MOV.U32 R52, RZ, RZ, R9 ;  /* 0x000000ffff347224 */ /* 0x000fe200078e0009 */
[----:B------:R-:W-:Y:S02]  /*7330*/  IADD3.X R48, P2, PT, R37, R50, RZ, P2, !PT ;  /* 0x0000003225307210 */ /* 0x000fe4000175e4ff */
[----:B------:R-:W-:Y:S01]  /*7340*/  IADD3.X RZ, P0, PT, R45, R5, RZ, P0, !PT ;  /* 0x000000052dff7210 */ /* 0x000fe2000071e4ff */
[C---:B------:R-:W-:Y:S01]  /*7350*/  IMAD.WIDE.U32.X R50, R2.reuse, -0x39c4fa40, R52, P3 ;  /* 0xc63b05c002327825 */ /* 0x040fe200018e0434 */
[----:B------:R-:W-:Y:S02]  /*7360*/  IADD3.X R11, P1, PT, R13, R54, RZ, P1, !PT ;  /* 0x000000360d0b7210 */ /* 0x000fe40000f3e4ff */
[----:B------:R-:W-:Y:S01]  /*7370*/  IADD3.X R5, P4, PT, RZ, RZ, RZ, P4, !PT ;  /* 0x000000ffff057210 */ /* 0x000fe2000279e4ff */
[----:B------:R-:W-:Y:S01]  /*7380*/  IMAD.WIDE.U32 R54, R2, 0x17c510ea, RZ ;  /* 0x17c510ea02367825 */ /* 0x000fe200078e00ff */
[----:B------:R-:W-:-:S02]  /*7390*/  IADD3.X R46, P1, PT, R35, R56, RZ, P1, !PT ;  /* 0x00000038232e7210 */ /* 0x000fc40000f3e4ff */
[----:B------:R-:W-:Y:S01]  /*73a0*/  IADD3.X R50, P0, PT, R5, R50, RZ, P0, !PT ;  /* 0x0000003205327210 */ /* 0x000fe2000071e4ff */
[----:B------:R-:W-:Y:S01]  /*73b0*/  IMAD.X R5, RZ, RZ, RZ, P4 ;  /* 0x000000ffff057224 */ /* 0x000fe200020e06ff */
[----:B------:R-:W-:Y:S01]  /*73c0*/  IADD3.X R13, P2, PT, R80, R39, RZ, P2, !PT ;  /* 0x00000027500d7210 */ /* 0x000fe2000175e4ff */
[C---:B------:R-:W-:Y:S01]  /*73d0*/  IMAD.WIDE.U32 R54, P3, R12.reuse, 0x1ae3a46, R54 ;  /* 0x01ae3a460c367825 */ /* 0x040fe20007860036 */
[----:B------:R-:W-:Y:S02]  /*73e0*/  IADD3.X R9, P4, PT, R11, R48, RZ, P1, !PT ;  /* 0x000000300b097210 */ /* 0x000fe40000f9e4ff */
[----:B------:R-:W-:Y:S01]  /*73f0*/  IADD3.X R51, P0, PT, R5, R51, RZ, P0, !PT ;  /* 0x0000003305337210 */ /* 0x000fe2000071e4ff */
[----:B------:R-:W-:Y:S01]  /*7400*/  IMAD.WIDE.U32 R52, R12, 0x17c510ea, RZ ;  /* 0x17c510ea0c347825 */ /* 0x000fe200078e00ff */
[----:B------:R-:W-:Y:S02]  /*7410*/  MOV R56, R55 ;  /* 0x0000003700387202 */ /* 0x000fe40000000f00 */
[----:B------:R-:W-:Y:S01]  /*7420*/  IADD3.X R50, P0, PT, R50, R9, RZ, P0, !PT ;  /* 0x0000000932327210 */ /* 0x000fe2000071e4ff */
[----:B------:R-:W-:Y:S01]  /*7430*/  IMAD.X R57, RZ, RZ, RZ, P3 ;  /* 0x000000ffff397224 */ /* 0x000fe200018e06ff */
[----:B------:R-:W-:Y:S01]  /*7440*/  IADD3 R5, P3, PT, R54, R53, RZ ;  /* 0x0000003536057210 */ /* 0x000fe20007f7e0ff */
[----:B------:R-:W-:Y:S01]  /*7450*/  IMAD.IADD R35, R7, 0x1, R4 ;  /* 0x0000000107237824 */ /* 0x000fe200078e0204 */
[----:B------:R-:W-:-:S03]  /*7460*/  IADD3.X R46, P4, PT, R46, R13, RZ, P4, !PT ;  /* 0x0000000d2e2e7210 */ /* 0x000fc6000279e4ff */
[----:B------:R-:W-:Y:S01]  /*7470*/  IMAD.WIDE.U32.X R56, R2, 0x1ae3a46, R56, P3 ;  /* 0x01ae3a4602387825 */ /* 0x000fe200018e0438 */
[----:B------:R-:W-:Y:S02]  /*7480*/  IADD3 RZ, P3, PT, R50, R52, RZ ;  /* 0x0000003432ff7210 */ /* 0x000fe40007f7e0ff */
[----:B------:R-:W-:Y:S01]  /*7490*/  IADD3.X R51, P0, PT, R51, R46, RZ, P0, !PT ;  /* 0x0000002e33337210 */ /* 0x000fe2000071e4ff */
[----:B------:R-:W-:Y:S02]  /*74a0*/  IMAD.MOV.U32 R46, RZ, RZ, R49 ;  /* 0x000000ffff2e7224 */ /* 0x000fe400078e0031 */
[----:B------:R-:W-:Y:S01]  /*74b0*/  IMAD.WIDE.U32 R48, R12, -0x45f6b800, R40 ;  /* 0xba0948000c307825 */ /* 0x000fe200078e0028 */
[----:B------:R-:W-:Y:S02]  /*74c0*/  IADD3.X RZ, P3, PT, R51, R5, RZ, P3, !PT ;  /* 0x0000000533ff7210 */ /* 0x000fe40001f7e4ff */
[----:B------:R-:W-:Y:S01]  /*74d0*/  IADD3.X R5, P0, PT, RZ, RZ, RZ, P0, !PT ;  /* 0x000000ffff057210 */ /* 0x000fe2000071e4ff */
[----:B------:R-:W-:-:S03]  /*74e0*/  IMAD.WIDE.U32.X R46, R22, R22, R46, P5 ;  /* 0x00000016162e7225 */ /* 0x000fc600028e042e */
[----:B------:R-:W-:Y:S01]  /*74f0*/  IADD3.X R2, P3, PT, R5, R56, RZ, P3, !PT ;  /* 0x0000003805027210 */ /* 0x000fe20001f7e4ff */
[----:B------:R-:W-:Y:S01]  /*7500*/  IMAD.X R56, RZ, RZ, RZ, P0 ;  /* 0x000000ffff387224 */ /* 0x000fe200000e06ff */
[----:B------:R-:W-:Y:S01]  /*7510*/  IADD3.X R5, P1, PT, RZ, RZ, RZ, P1, !PT ;  /* 0x000000ffff057210 */ /* 0x000fe20000f3e4ff */
[----:B------:R-:W-:Y:S01]  /*7520*/  IMAD.MOV.U32 R40, RZ, RZ, R6 ;  /* 0x000000ffff287224 */ /* 0x000fe200078e0006 */
[----:B------:R-:W-:Y:S01]  /*7530*/  LEA.HI.X R9, P2, R3, R46, RZ, 0x1, P2 ;  /* 0x0000002e03097211 */ /* 0x000fe20001050cff */
[----:B------:R-:W-:Y:S01]  /*7540*/  IMAD.WIDE.U32 R50, R12, 0x17c510ea, R50 ;  /* 0x17c510ea0c327825 */ /* 0x000fe200078e0032 */
[----:B------:R-:W-:-:S03]  /*7550*/  IADD3.X R56, P0, PT, R56, R57, RZ, P3, !PT ;  /* 0x0000003938387210 */ /* 0x000fc60001f1e4ff */
[----:B------:R-:W-:Y:S01]  /*7560*/  IMAD.X R7, RZ, RZ, RZ, P1 ;  /* 0x000000ffff077224 */ /* 0x000fe200008e06ff */
[----:B------:R-:W-:Y:S01]  /*7570*/  IADD3.X R6, P4, P0, R2, RZ, R5, P0, P4 ;  /* 0x000000ff02067210 */ /* 0x000fe20000088405 */
[----:B------:R-:W-:-:S03]  /*7580*/  IMAD.WIDE.U32 R4, R12, 0x6ca1493b, R44 ;  /* 0x6ca1493b0c047825 */ /* 0x000fc600078e002c */
[----:B------:R-:W-:Y:S01]  /*7590*/  IADD3.X R7, PT, PT, R56, RZ, R7, P4, P0 ;  /* 0x000000ff38077210 */ /* 0x000fe200027e0407 */
[----:B------:R-:W-:Y:S01]  /*75a0*/  IMAD.WIDE.U32 R2, R12, 0xf5138f, R42 ;  /* 0x00f5138f0c027825 */ /* 0x000fe200078e002a */
[----:B------:R-:W-:-:S03]  /*75b0*/  IADD3 R6, P0, PT, R6, R9, RZ ;  /* 0x0000000906067210 */ /* 0x000fc60007f1e0ff */
[----:B------:R-:W-:Y:S01]  /*75c0*/  IMAD.IADD R8, R5, 0x1, R8 ;  /* 0x0000000105087824 */ /* 0x000fe200078e0208 */
[----:B------:R-:W-:Y:S01]  /*75d0*/  IADD3.X R7, PT, PT, R7, RZ, R47, P0, P2 ;  /* 0x000000ff07077210 */ /* 0x000fe200007e442f */
[----:B------:R-:W-:Y:S01]  /*75e0*/  IMAD.IADD R10, R49, 0x1, R10 ;  /* 0x00000001310a7824 */ /* 0x000fe200078e020a */
[----:B------:R-:W-:Y:S01]  /*75f0*/  ISETP.GE.U32.AND P0, PT, R6, 0x17c510ea, PT ;  /* 0x17c510ea0600780c */ /* 0x000fe20003f06070 */
[----:B------:R-:W-:Y:S01]  /*7600*/  IMAD.IADD R38, R3, 0x1, R38 ;  /* 0x0000000103267824 */ /* 0x000fe200078e0226 */
[----:B------:R-:W-:Y:S01]  /*7610*/  MOV R41, R8 ;  /* 0x0000000800297202 */ /* 0x000fe20000000f00 */
[----:B------:R-:W-:Y:S01]  /*7620*/  IMAD.IADD R54, R51, 0x1, R54 ;  /* 0x0000000133367824 */ /* 0x000fe200078e0236 */
[----:B------:R-:W-:Y:S01]  /*7630*/  ISETP.GE.U32.AND.EX P0, PT, R7, 0x1ae3a46, PT, P0 ;  /* 0x01ae3a460700780c */ /* 0x000fe20003f06100 */
        /* <DEDUP_REMOVED lines=8> */
[----:B------:R-:W-:Y:S01]  /*76c0*/  IMAD.MOV.U32 R13, RZ, RZ, R7 ;  /* 0x000000ffff0d7224 */ /* 0x000fe200078e0007 */
[----:B------:R-:W-:Y:S06]  /*76d0*/  @!P0 BRA `(.L_x_13) ;  /* 0x0000000400388947 */ /* 0x000fec0003800000 */
[----:B------:R-:W-:Y:S01]  /*76e0*/  ISETP.NE.U32.AND P0, PT, R6, 0x17c510ea, PT ;  /* 0x17c510ea0600780c */ /* 0x000fe20003f05070 */
[----:B------:R-:W-:Y:S03]  /*76f0*/  BSSY.RELIABLE B3, `(.L_x_14) ;  /* 0x0000040000037945 */ /* 0x000fe60003800100 */
[----:B------:R-:W-:-:S13]  /*7700*/  ISETP.NE.AND.EX P0, PT, R7, 0x1ae3a46, PT, P0 ;  /* 0x01ae3a460700780c */ /* 0x000fda0003f05300 */
[----:B------:R-:W-:Y:S05]  /*7710*/  @P0 BRA `(.L_x_15) ;  /* 0x0000000000f40947 */ /* 0x000fea0003800000 */
[----:B------:R-:W-:Y:S01]  /*7720*/  ISETP.GE.U32.AND P0, PT, R50, 0x6ca1493b, PT ;  /* 0x6ca1493b3200780c */ /* 0x000fe20003f06070 */
[----:B------:R-:W-:Y:S02]  /*7730*/  IMAD.MOV.U32 R45, RZ, RZ, 0x17c510ea ;  /* 0x17c510eaff2d7424 */ /* 0x000fe400078e00ff */
[----:B------:R-:W-:Y:S01]  /*7740*/  IMAD.MOV.U32 R13, RZ, RZ, 0x1ae3a46 ;  /* 0x01ae3a46ff0d7424 */ /* 0x000fe200078e00ff */
[----:B------:R-:W-:Y:S01]  /*7750*/  ISETP.GE.U32.AND.EX P0, PT, R54, -0x39c4fa40, PT, P0 ;  /* 0xc63b05c03600780c */ /* 0x000fe20003f06100 */
[----:B------:R-:W-:Y:S02]  /*7760*/  IMAD.MOV.U32 R138, RZ, RZ, R50 ;  /* 0x000000ffff8a7224 */ /* 0x000fe400078e0032 */
[----:B------:R-:W-:Y:S02]  /*7770*/  IMAD.MOV.U32 R43, RZ, RZ, R54 ;  /* 0x000000ffff2b7224 */ /* 0x000fe400078e0036 */
[----:B------:R-:W-:Y:S02]  /*7780*/  IMAD.MOV.U32 R136, RZ, RZ, R4 ;  /* 0x000000ffff887224 */ /* 0x000fe400078e0004 */
[----:B------:R-:W-:-:S02]  /*7790*/  IMAD.MOV.U32 R41, RZ, RZ, R8 ;  /* 0x000000ffff297224 */ /* 0x000fc400078e0008 */
[----:B------:R-:W-:Y:S02]  /*77a0*/  IMAD.MOV.U32 R44, RZ, RZ, R2 ;  /* 0x000000ffff2c7224 */ /* 0x000fe400078e0002 */
[----:B------:R-:W-:Y:S02]  /*77b0*/  IMAD.MOV.U32 R39, RZ, RZ, R38 ;  /* 0x000000ffff277224 */ /* 0x000fe400078e0026 */
[----:B------:R-:W-:Y:S05]  /*77c0*/  @!P0 BREAK.RELIABLE B3 ;  /* 0x0000000000038942 */ /* 0x000fea0003800100 */
[----:B------:R-:W-:Y:S02]  /*77d0*/  IMAD.MOV.U32 R42, RZ, RZ, R48 ;  /* 0x000000ffff2a7224 */ /* 0x000fe400078e0030 */
[----:B------:R-:W-:Y:S01]  /*77e0*/  IMAD.MOV.U32 R37, RZ, RZ, R10 ;  /* 0x000000ffff257224 */ /* 0x000fe200078e000a */
[----:B------:R-:W-:Y:S06]  /*77f0*/  @!P0 BRA `(.L_x_13) ;  /* 0x0000000000f08947 */ /* 0x000fec0003800000 */
[----:B------:R-:W-:-:S04]  /*7800*/  ISETP.NE.U32.AND P0, PT, R50, 0x6ca1493b, PT ;  /* 0x6ca1493b3200780c */ /* 0x000fc80003f05070 */
[----:B------:R-:W-:-:S13]  /*7810*/  ISETP.NE.AND.EX P0, PT, R54, -0x39c4fa40, PT, P0 ;  /* 0xc63b05c03600780c */ /* 0x000fda0003f05300 */
[----:B------:R-:W-:Y:S05]  /*7820*/  @P0 BRA `(.L_x_15) ;  /* 0x0000000000b00947 */ /* 0x000fea0003800000 */
[----:B------:R-:W-:Y:S01]  /*7830*/  ISETP.GE.U32.AND P0, PT, R4, 0xf5138f, PT ;  /* 0x00f5138f0400780c */ /* 0x000fe20003f06070 */
[----:B------:R-:W-:Y:S02]  /*7840*/  HFMA2 R138, -RZ, RZ, 4740, 10.4609375 ;  /* 0x6ca1493bff8a7431 */ /* 0x000fe400000001ff */
[----:B------:R-:W-:Y:S01]  /*7850*/  IMAD.MOV.U32 R43, RZ, RZ, -0x39c4fa40 ;  /* 0xc63b05c0ff2b7424 */ /* 0x000fe200078e00ff */
[----:B------:R-:W-:Y:S01]  /*7860*/  ISETP.GE.U32.AND.EX P0, PT, R8, 0x1a22d9f3, PT, P0 ;  /* 0x1a22d9f30800780c */ /* 0x000fe20003f06100 */
[----:B------:R-:W-:Y:S02]  /*7870*/  IMAD.MOV.U32 R136, RZ, RZ, R4 ;  /* 0x000000ffff887224 */ /* 0x000fe400078e0004 */
[----:B------:R-:W-:Y:S02]  /*7880*/  IMAD.MOV.U32 R41, RZ, RZ, R8 ;  /* 0x000000ffff297224 */ /* 0x000fe400078e0008 */
[----:B------:R-:W-:Y:S02]  /*7890*/  IMAD.MOV.U32 R44, RZ, RZ, R2 ;  /* 0x000000ffff2c7224 */ /* 0x000fe400078e0002 */
[----:B------:R-:W-:-:S02]  /*78a0*/  IMAD.MOV.U32 R39, RZ, RZ, R38 ;  /* 0x000000ffff277224 */ /* 0x000fc400078e0026 */
[----:B------:R-:W-:Y:S02]  /*78b0*/  IMAD.MOV.U32 R42, RZ, RZ, R48 ;  /* 0x000000ffff2a7224 */ /* 0x000fe400078e0030 */
[----:B------:R-:W-:Y:S02]  /*78c0*/  IMAD.MOV.U32 R37, RZ, RZ, R10 ;  /* 0x000000ffff257224 */ /* 0x000fe400078e000a */
[----:B------:R-:W-:Y:S05]  /*78d0*/  @!P0 BREAK.RELIABLE B3 ;  /* 0x0000000000038942 */ /* 0x000fea0003800100 */
[----:B------:R-:W-:Y:S05]  /*78e0*/  @!P0 BRA `(.L_x_13) ;  /* 0x0000000000b48947 */ /* 0x000fea0003800000 */
[----:B------:R-:W-:-:S04]  /*78f0*/  ISETP.NE.U32.AND P0, PT, R4, 0xf5138f, PT ;  /* 0x00f5138f0400780c */ /* 0x000fc80003f05070 */
[----:B------:R-:W-:-:S13]  /*7900*/  ISETP.NE.AND.EX P0, PT, R8, 0x1a22d9f3, PT, P0 ;  /* 0x1a22d9f30800780c */ /* 0x000fda0003f05300 */
[----:B------:R-:W-:Y:S05]  /*7910*/  @P0 BRA `(.L_x_15) ;  /* 0x0000000000740947 */ /* 0x000fea0003800000 */
[----:B------:R-:W-:Y:S01]  /*7920*/  ISETP.GE.U32.AND P0, PT, R2, -0x45f6b800, PT ;  /* 0xba0948000200780c */ /* 0x000fe20003f06070 */
[----:B------:R-:W-:Y:S02]  /*7930*/  IMAD.MOV.U32 R136, RZ, RZ, 0xf5138f ;  /* 0x00f5138fff887424 */ /* 0x000fe400078e00ff */
[----:B------:R-:W-:Y:S01]  /*7940*/  IMAD.MOV.U32 R41, RZ, RZ, 0x1a22d9f3 ;  /* 0x1a22d9f3ff297424 */ /* 0x000fe200078e00ff */
[----:B------:R-:W-:Y:S01]  /*7950*/  ISETP.GE.U32.AND.EX P0, PT, R38, 0x1ef3622f, PT, P0 ;  /* 0x1ef3622f2600780c */ /* 0x000fe20003f06100 */
[----:B------:R-:W-:Y:S02]  /*7960*/  IMAD.MOV.U32 R44, RZ, RZ, R2 ;  /* 0x000000ffff2c7224 */ /* 0x000fe400078e0002 */
[----:B------:R-:W-:Y:S02]  /*7970*/  IMAD.MOV.U32 R39, RZ, RZ, R38 ;  /* 0x000000ffff277224 */ /* 0x000fe400078e0026 */
[----:B------:R-:W-:Y:S02]  /*7980*/  IMAD.MOV.U32 R42, RZ, RZ, R48 ;  /* 0x000000ffff2a7224 */ /* 0x000fe400078e0030 */
[----:B------:R-:W-:-:S06]  /*7990*/  IMAD.MOV.U32 R37, RZ, RZ, R10 ;  /* 0x000000ffff257224 */ /* 0x000fcc00078e000a */
[----:B------:R-:W-:Y:S05]  /*79a0*/  @!P0 BREAK.RELIABLE B3 ;  /* 0x0000000000038942 */ /* 0x000fea0003800100 */
[----:B------:R-:W-:Y:S05]  /*79b0*/  @!P0 BRA `(.L_x_13) ;  /* 0x0000000000808947 */ /* 0x000fea0003800000 */
[----:B------:R-:W-:-:S04]  /*79c0*/  ISETP.NE.U32.AND P0, PT, R2, -0x45f6b800, PT ;  /* 0xba0948000200780c */ /* 0x000fc80003f05070 */
[----:B------:R-:W-:-:S13]  /*79d0*/  ISETP.NE.AND.EX P0, PT, R38, 0x1ef3622f, PT, P0 ;  /* 0x1ef3622f2600780c */ /* 0x000fda0003f05300 */
[----:B------:R-:W-:Y:S05]  /*79e0*/  @P0 BRA `(.L_x_15) ;  /* 0x0000000000400947 */ /* 0x000fea0003800000 */
[----:B------:R-:W-:Y:S01]  /*79f0*/  ISETP.GE.U32.AND P0, PT, R48, 0x30000000, PT ;  /* 0x300000003000780c */ /* 0x000fe20003f06070 */
[----:B------:R-:W-:Y:S01]  /*7a00*/  IMAD.MOV.U32 R44, RZ, RZ, -0x45f6b800 ;  /* 0xba094800ff2c7424 */ /* 0x000fe200078e00ff */
[----:B------:R-:W-:Y:S01]  /*7a10*/  MOV R39, 0x1ef3622f ;  /* 0x1ef3622f00277802 */ /* 0x000fe20000000f00 */
[----:B------:R-:W-:Y:S01]  /*7a20*/  IMAD.MOV.U32 R42, RZ, RZ, R48 ;  /* 0x000000ffff2a7224 */ /* 0x000fe200078e0030 */
[----:B------:R-:W-:Y:S01]  /*7a30*/  ISETP.GE.U32.AND.EX P0, PT, R10, 0x170b5d44, PT, P0 ;  /* 0x170b5d440a00780c */ /* 0x000fe20003f06100 */
[----:B------:R-:W-:-:S12]  /*7a40*/  IMAD.MOV.U32 R37, RZ, RZ, R10 ;  /* 0x000000ffff257224 */ /* 0x000fd800078e000a */
[----:B------:R-:W-:Y:S05]  /*7a50*/  @!P0 BREAK.RELIABLE B3 ;  /* 0x0000000000038942 */ /* 0x000fea0003800100 */
[----:B------:R-:W-:Y:S05]  /*7a60*/  @!P0 BRA `(.L_x_13) ;  /* 0x0000000000548947 */ /* 0x000fea0003800000 */
[----:B------:R-:W-:Y:S01]  /*7a70*/  ISETP.GE.U32.AND P0, PT, R40, 0x1, PT ;  /* 0x000000012800780c */ /* 0x000fe20003f06070 */
[----:B------:R-:W-:Y:S01]  /*7a80*/  IMAD.MOV.U32 R42, RZ, RZ, 0x30000000 ;  /* 0x30000000ff2a7424 */ /* 0x000fe200078e00ff */
[----:B------:R-:W-:Y:S01]  /*7a90*/  ISETP.EQ.U32.AND P1, PT, R48, 0x30000000, PT ;  /* 0x300000003000780c */ /* 0x000fe20003f22070 */
[----:B------:R-:W-:Y:S01]  /*7aa0*/  IMAD.MOV.U32 R37, RZ, RZ, 0x170b5d44 ;  /* 0x170b5d44ff257424 */ /* 0x000fe200078e00ff */
[----:B------:R-:W-:Y:S02]  /*7ab0*/  ISETP.GE.U32.AND.EX P0, PT, R35, -0x7af74000, PT, P0 ;  /* 0x8508c0002300780c */ /* 0x000fe40003f06100 */
[----:B------:R-:W-:-:S13]  /*7ac0*/  ISETP.EQ.AND.EX P1, PT, R10, 0x170b5d44, PT, P1 ;  /* 0x170b5d440a00780c */ /* 0x000fda0003f22310 */
[----:B------:R-:W-:Y:S05]  /*7ad0*/  @!P0 BREAK.RELIABLE P1, B3 ;  /* 0x0000000000038942 */ /* 0x000fea0000800100 */
[----:B------:R-:W-:Y:S05]  /*7ae0*/  @!P0 BRA P1, `(.L_x_13) ;  /* 0x0000000000348947 */ /* 0x000fea0000800000 */
.L_x_15:
[----:B------:R-:W-:Y:S05]  /*7af0*/  BSYNC.RELIABLE B3 ;  /* 0x0000000000037941 */ /* 0x000fea0003800100 */
.L_x_14:
[----:B------:R-:W-:-:S04]  /*7b00*/  IADD3 R40, P0, PT, R40, -0x1, RZ ;  /* 0xffffffff28287810 */ /* 0x000fc80007f1e0ff */
[----:B------:R-:W-:-:S04]  /*7b10*/  IADD3.X R35, P0, PT, R35, 0x7af73fff, RZ, P0, !PT ;  /* 0x7af73fff23237810 */ /* 0x000fc8000071e4ff */
[----:B------:R-:W-:-:S04]  /*7b20*/  IADD3.X R42, P0, PT, R48, -0x30000001, RZ, P0, !PT ;  /* 0xcfffffff302a7810 */ /* 0x000fc8000071e4ff */
[----:B------:R-:W-:-:S04]  /*7b30*/  IADD3.X R37, P0, PT, R10, -0x170b5d45, RZ, P0, !PT ;  /* 0xe8f4a2bb0a257810 */ /* 0x000fc8000071e4ff */
[----:B------:R-:W-:-:S04]  /*7b40*/  IADD3.X R44, P0, PT, R2, 0x45f6b7ff, RZ, P0, !PT ;  /* 0x45f6b7ff022c7810 */ /* 0x000fc8000071e4ff */
[----:B------:R-:W-:-:S04]  /*7b50*/  IADD3.X R39, P0, PT, R38, -0x1ef36230, RZ, P0, !PT ;  /* 0xe10c9dd026277810 */ /* 0x000fc8000071e4ff */
[----:B------:R-:W-:-:S04]  /*7b60*/  IADD3.X R136, P0, PT, R4, -0xf51390, RZ, P0, !PT ;  /* 0xff0aec7004887810 */ /* 0x000fc8000071e4ff */
[----:B------:R-:W-:-:S04]  /*7b70*/  IADD3.X R41, P0, PT, R8, -0x1a22d9f4, RZ, P0, !PT ;  /* 0xe5dd260c08297810 */ /* 0x000fc8000071e4ff */
[----:B------:R-:W-:-:S04]  /*7b80*/  IADD3.X R138, P0, PT, R50, -0x6ca1493c, RZ, P0, !PT ;  /* 0x935eb6c4328a7810 */ /* 0x000fc8000071e4ff */
[----:B------:R-:W-:-:S04]  /*7b90*/  IADD3.X R43, P0, PT, R54, 0x39c4fa3f, RZ, P0, !PT ;  /* 0x39c4fa3f362b7810 */ /* 0x000fc8000071e4ff */
[----:B------:R-:W-:-:S04]  /*7ba0*/  IADD3.X R45, P0, PT, R6, -0x17c510eb, RZ, P0, !PT ;  /* 0xe83aef15062d7810 */ /* 0x000fc8000071e4ff */
[----:B------:R-:W-:-:S09]  /*7bb0*/  IADD3.X R13, PT, PT, R7, -0x1ae3a47, RZ, P0, !PT ;  /* 0xfe51c5b9070d7810 */ /* 0x000fd200007fe4ff */
.L_x_13:
[----:B------:R-:W-:Y:S05]  /*7bc0*/  BSYNC.RECONVERGENT B2 ;  /* 0x0000000000027941 */ /* 0x000fea0003800200 */
.L_x_12:
        /* <DEDUP_REMOVED lines=28> */
[----:B------:R-:W-:Y:S02]  /*7d90*/  IADD3 R5, P5, PT, R5, R8, RZ ;  /* 0x0000000805057210 */ /* 0x000fe40007fbe0ff */
[----:B------:R-:W-:Y:S01]  /*7da0*/  IADD3.X R4, P0, PT, R53, R4, RZ, P0, !PT ;  /* 0x0000000435047210 */ /* 0x000fe2000071e4ff */
[----:B------:R-:W-:-:S03]  /*7db0*/  IMAD.WIDE.U32 R2, P4, R28, R25, R48 ;  /* 0x000000191c027225 */ /* 0x000fc60007880030 */
[----:B------:R-:W-:Y:S01]  /*7dc0*/  IADD3.X R5, P2, PT, R12, R5, RZ, P0, !PT ;  /* 0x000000050c057210 */ /* 0x000fe2000075e4ff */
[----:B------:R-:W-:Y:S01]  /*7dd0*/  IMAD.X R47, RZ, RZ, RZ, P1 ;  /* 0x000000ffff2f7224 */ /* 0x000fe200008e06ff */
[----:B------:R-:W-:Y:S01]  /*7de0*/  IADD3 R49, P3, PT, R2, R51, RZ ;  /* 0x0000003302317210 */ /* 0x000fe20007f7e0ff */
[----:B------:R-:W-:Y:S01]  /*7df0*/  IMAD.MOV.U32 R46, RZ, RZ, R9 ;  /* 0x000000ffff2e7224 */ /* 0x000fe200078e0009 */
[----:B------:R-:W-:Y:S01]  /*7e00*/  IADD3 RZ, P1, PT, R4, R50, RZ ;  /* 0x0000003204ff7210 */ /* 0x000fe20007f3e0ff */
        /* <DEDUP_REMOVED lines=11> */
[----:B------:R-:W-:-:S03]  /*7ec0*/  IADD3.X R50, P1, PT, RZ, R51, RZ, P1, !PT ;  /* 0x00000033ff327210 */ /* 0x000fc60000f3e4ff */
[----:B------:R-:W-:Y:S01]  /*7ed0*/  IMAD.WIDE.U32 R94, R26, R29, RZ ;  /* 0x0000001d1a5e7225 */ /* 0x000fe200078e00ff */
[----:B------:R-:W-:-:S03]  /*7ee0*/  IADD3.X R93, P0, PT, R93, R46, RZ, P2, !PT ;  /* 0x0000002e5d5d7210 */ /* 0x000fc6000171e4ff */
[----:B------:R-:W-:Y:S01]  /*7ef0*/  IMAD.X R9, RZ, RZ, RZ, P3 ;  /* 0x000000ffff097224 */ /* 0x000fe200018e06ff */
[----:B------:R-:W-:Y:S01]  /*7f00*/  IADD3 R12, P3, PT, R47, R48, RZ ;  /* 0x000000302f0c7210 */ /* 0x000fe20007f7e0ff */
[----:B------:R-:W-:Y:S01]  /*7f10*/  IMAD.WIDE.U32 R46, R25, R29, RZ ;  /* 0x0000001d192e7225 */ /* 0x000fe200078e00ff */
[----:B------:R-:W-:Y:S02]  /*7f20*/  IADD3.X R92, P1, PT, R92, R93, RZ, P1, !PT ;  /* 0x0000005d5c5c7210 */ /* 0x000fe40000f3e4ff */
[----:B------:R-:W-:Y:S01]  /*7f30*/  IADD3.X R3, P4, PT, R3, R12, RZ, P0, !PT ;  /* 0x0000000c03037210 */ /* 0x000fe2000079e4ff */
[----:B------:R-:W-:Y:S01]  /*7f40*/  IMAD.WIDE.U32 R94, P2, R32, R25, R94 ;  /* 0x00000019205e7225 */ /* 0x000fe2000784005e */
[----:B------:R-:W-:Y:S02]  /*7f50*/  IADD3 RZ, P0, PT, R92, R46, RZ ;  /* 0x0000002e5cff7210 */ /* 0x000fe40007f1e0ff */
[----:B------:R-:W-:Y:S01]  /*7f60*/  IADD3.X R93, P1, PT, R50, R3, RZ, P1, !PT ;  /* 0x00000003325d7210 */ /* 0x000fe20000f3e4ff */
[----:B------:R-:W-:Y:S01]  /*7f70*/  IMAD.MOV.U32 R8, RZ, RZ, R49 ;  /* 0x000000ffff087224 */ /* 0x000fe200078e0031 */
[----:B------:R-:W-:Y:S01]  /*7f80*/  IADD3.X R51, PT, PT, RZ, RZ, RZ, P2, !PT ;  /* 0x000000ffff337210 */ /* 0x000fe200017fe4ff */
[----:B------:R-:W-:Y:S01]  /*7f90*/  IMAD.MOV.U32 R50, RZ, RZ, R95 ;  /* 0x000000ffff327224 */ /* 0x000fe200078e005f */
[----:B------:R-:W-:Y:S01]  /*7fa0*/  IADD3.X R3, P1, PT, RZ, RZ, RZ, P1, !PT ;  /* 0x000000ffff037210 */ /* 0x000fe20000f3e4ff */
[----:B------:R-:W-:Y:S01]  /*7fb0*/  IMAD.WIDE.U32.X R8, R34, R24, R8, P3 ;  /* 0x0000001822087225 */ /* 0x000fe200018e0408 */
[----:B------:R-:W-:-:S03]  /*7fc0*/  IADD3 R49, P3, PT, R94, R47, RZ ;  /* 0x0000002f5e317210 */ /* 0x000fc60007f7e0ff */
[----:B------:R-:W-:Y:S01]  /*7fd0*/  IMAD.WIDE.U32 R46, R24, R36, RZ ;  /* 0x00000024182e7225 */ /* 0x000fe200078e00ff */
[----:B------:R-:W-:Y:S02]  /*7fe0*/  IADD3.X R55, P4, PT, RZ, R8, RZ, P4, !PT ;  /* 0x00000008ff377210 */ /* 0x000fe4000279e4ff */
[----:B------:R-:W-:Y:S01]  /*7ff0*/  IADD3.X RZ, P0, PT, R93, R49, RZ, P0, !PT ;  /* 0x000000315dff7210 */ /* 0x000fe2000071e4ff */
[----:B------:R-:W-:Y:S01]  /*8000*/  IMAD.WIDE.U32.X R50, R32, R26, R50, P3 ;  /* 0x0000001a20327225 */ /* 0x000fe200018e0432 */
[----:B------:R-:W-:-:S03]  /*8010*/  IADD3.X R38, P2, PT, RZ, R9, RZ, P4, !PT ;  /* 0x00000009ff267210 */ /* 0x000fc6000275e4ff */
        /* <DEDUP_REMOVED lines=8> */
[----:B------:R-:W-:Y:S02]  /*80a0*/  IMAD.X R49, RZ, RZ, RZ, P4 ;  /* 0x000000ffff317224 */ /* 0x000fe400020e06ff */
[----:B------:R-:W-:Y:S01]  /*80b0*/  IMAD.MOV.U32 R48, RZ, RZ, R47 ;  /* 0x000000ffff307224 */ /* 0x000fe200078e002f */
[----:B------:R-:W-:Y:S01]  /*80c0*/  IADD3.X R47, P1, PT, R38, R9, RZ, P1, !PT ;  /* 0x00000009262f7210 */ /* 0x000fe20000f3e4ff */
[----:B------:R-:W-:Y:S01]  /*80d0*/  IMAD.WIDE.U32 R50, R25, R31, RZ ;  /* 0x0000001f19327225 */ /* 0x000fe200078e00ff */
[----:B------:R-:W-:-:S03]  /*80e0*/  IADD3.X R46, P0, PT, R3, R8, RZ, P0, !PT ;  /* 0x00000008032e7210 */ /* 0x000fc6000071e4ff */
[----:B------:R-:W-:Y:S01]  /*80f0*/  IMAD.WIDE.U32 R52, P4, R34, R25, R52 ;  /* 0x0000001922347225 */ /* 0x000fe20007880034 */
[----:B------:R-:W-:Y:S02]  /*8100*/  IADD3 RZ, P2, PT, R46, R50, RZ ;  /* 0x000000322eff7210 */ /* 0x000fe40007f5e0ff */
[----:B------:R-:W-:Y:S01]  /*8110*/  IADD3.X R47, P0, PT, R12, R47, RZ, P0, !PT ;  /* 0x0000002f0c2f7210 */ /* 0x000fe2000071e4ff */
[----:B------:R-:W-:Y:S01]  /*8120*/  IMAD.WIDE.U32.X R8, R33, R24, R48, P3 ;  /* 0x0000001821087225 */ /* 0x000fe200018e0430 */
[----:B------:R-:W-:-:S03]  /*8130*/  IADD3 R3, P3, PT, R52, R51, RZ ;  /* 0x0000003334037210 */ /* 0x000fc60007f7e0ff */
[----:B------:R-:W-:Y:S01]  /*8140*/  IMAD.X R49, RZ, RZ, RZ, P4 ;  /* 0x000000ffff317224 */ /* 0x000fe200020e06ff */
[----:B------:R-:W-:Y:S01]  /*8150*/  IADD3.X R12, P1, PT, RZ, R8, RZ, P1, !PT ;  /* 0x00000008ff0c7210 */ /* 0x000fe20000f3e4ff */
[----:B------:R-:W-:Y:S01]  /*8160*/  IMAD.MOV.U32 R48, RZ, RZ, R53 ;  /* 0x000000ffff307224 */ /* 0x000fe200078e0035 */
[----:B------:R-:W-:Y:S01]  /*8170*/  IADD3.X RZ, P2, PT, R47, R3, RZ, P2, !PT ;  /* 0x000000032fff7210 */ /* 0x000fe2000175e4ff */
[----:B------:R-:W-:Y:S01]  /*8180*/  IMAD.WIDE.U32 R78, R28, R29, RZ ;  /* 0x0000001d1c4e7225 */ /* 0x000fe200078e00ff */
[----:B------:R-:W-:-:S03]  /*8190*/  IADD3.X R3, P0, PT, RZ, RZ, RZ, P0, !PT ;  /* 0x000000ffff037210 */ /* 0x000fc6000071e4ff */
[----:B------:R-:W-:-:S04]  /*81a0*/  IMAD.WIDE.U32.X R48, R34, R26, R48, P3 ;  /* 0x0000001a22307225 */ /* 0x000fc800018e0430 */
[----:B------:R-:W-:Y:S01]  /*81b0*/  IMAD.X R55, RZ, RZ, R9, P1 ;  /* 0x000000ffff377224 */ /* 0x000fe200008e0609 */
[----:B------:R-:W-:Y:S01]  /*81c0*/  IADD3.X R3, P2, PT, R3, R48, RZ, P2, !PT ;  /* 0x0000003003037210 */ /* 0x000fe2000175e4ff */
[----:B------:R-:W-:-:S04]  /*81d0*/  IMAD.WIDE.U32 R50, R27, R29, RZ ;  /* 0x0000001d1b327225 */ /* 0x000fc800078e00ff */
        /* <DEDUP_REMOVED lines=21> */
[----:B------:R-:W-:Y:S01]  /*8330*/  IMAD.WIDE.U32 R54, R27, R31, RZ ;  /* 0x0000001f1b367225 */ /* 0x000fe200078e00ff */
[----:B------:R-:W-:-:S03]  /*8340*/  MOV R52, R49 ;  /* 0x0000003100347202 */ /* 0x000fc60000000f00 */
[----:B------:R-:W-:Y:S01]  /*8350*/  IMAD.WIDE.U32 R96, P1, R34, R27, R96 ;  /* 0x0000001b22607225 */ /* 0x000fe20007820060 */
[----:B------:R-:W-:-:S03]  /*8360*/  IADD3 RZ, P2, PT, R104, R54, RZ ;  /* 0x0000003668ff7210 */ /* 0x000fc60007f5e0ff */
[----:B------:R-:W-:Y:S01]  /*8370*/  IMAD.IADD R12, R47, 0x1, R48 ;  /* 0x000000012f0c7824 */ /* 0x000fe200078e0230 */
[----:B------:R-:W-:Y:S01]  /*8380*/  IADD3 R57, P5, PT, R96, R55, RZ ;  /* 0x0000003760397210 */ /* 0x000fe20007fbe0ff */
[----:B------:R-:W-:-:S03]  /*8390*/  IMAD.WIDE.U32 R46, R25, R36, RZ ;  /* 0x00000024192e7225 */ /* 0x000fc600078e00ff */
[----:B------:R-:W-:Y:S01]  /*83a0*/  IADD3.X R105, P3, PT, R3, R12, RZ, P3, !PT ;  /* 0x0000000c03697210 */ /* 0x000fe20001f7e4ff */
[----:B------:R-:W-:Y:S01]  /*83b0*/  IMAD.X R53, RZ, RZ, RZ, P4 ;  /* 0x000000ffff357224 */ /* 0x000fe200020e06ff */
[----:B------:R-:W-:Y:S01]  /*83c0*/  IADD3 R47, P4, PT, R48, R47, RZ ;  /* 0x0000002f302f7210 */ /* 0x000fe20007f9e0ff */
[----:B------:R-:W-:Y:S01]  /*83d0*/  IMAD.X R55, RZ, RZ, RZ, P1 ;  /* 0x000000ffff377224 */ /* 0x000fe200008e06ff */
[----:B------:R-:W-:Y:S01]  /*83e0*/  IADD3 RZ, P1, PT, R50, R46, RZ ;  /* 0x0000002e32ff7210 */ /* 0x000fe20007f3e0ff */
[----:B------:R-:W-:Y:S01]  /*83f0*/  IMAD.MOV.U32 R54, RZ, RZ, R97 ;  /* 0x000000ffff367224 */ /* 0x000fe200078e0061 */
[----:B------:R-:W-:Y:S01]  /*8400*/  IADD3.X RZ, P2, PT, R105, R57, RZ, P2, !PT ;  /* 0x0000003969ff7210 */ /* 0x000fe2000175e4ff */
[----:B------:R-:W-:Y:S01]  /*8410*/  IMAD.WIDE.U32 R56, R23, R23, RZ ;  /* 0x0000001717387225 */ /* 0x000fe200078e00ff */
[----:B------:R-:W-:Y:S02]  /*8420*/  IADD3.X RZ, P1, PT, R51, R47, RZ, P1, !PT ;  /* 0x0000002f33ff7210 */ /* 0x000fe40000f3e4ff */
[----:B------:R-:W-:Y:S01]  /*8430*/  IADD3.X R3, P3, PT, RZ, RZ, RZ, P3, !PT ;  /* 0x000000ffff037210 */ /* 0x000fe20001f7e4ff */
[----:B------:R-:W-:Y:S01]  /*8440*/  IMAD.WIDE.U32.X R46, R33, R26, R52, P4 ;  /* 0x0000001a212e7225 */ /* 0x000fe200020e0434 */
[----:B------:R-:W-:-:S03]  /*8450*/  IADD3.X R53, P0, PT, RZ, RZ, RZ, P0, !PT ;  /* 0x000000ffff357210 */ /* 0x000fc6000071e4ff */
[----:B------:R-:W-:Y:S01]  /*8460*/  IMAD.WIDE.U32.X R48, R34, R28, R54, P5 ;  /* 0x0000001c22307225 */ /* 0x000fe200028e0436 */
[----:B------:R-:W-:-:S03]  /*8470*/  IADD3.X R53, P1, PT, R53, R46, RZ, P1, !PT ;  /* 0x0000002e35357210 */ /* 0x000fc60000f3e4ff */
[----:B------:R-:W-:Y:S01]  /*8480*/  IMAD.WIDE.U32 R50, R24, R23, RZ ;  /* 0x0000001718327225 */ /* 0x000fe200078e00ff */
[----:B------:R-:W-:Y:S02]  /*8490*/  IADD3.X R48, P2, PT, R3, R48, RZ, P2, !PT ;  /* 0x0000003003307210 */ /* 0x000fe4000175e4ff */
[----:B------:R-:W-:Y:S01]  /*84a0*/  IADD3.X R12, PT, PT, R47, RZ, RZ, P1, P0 ;  /* 0x000000ff2f0c7210 */ /* 0x000fe20000fe04ff */
[----:B------:R-:W-:Y:S02]  /*84b0*/  IMAD.X R3, RZ, RZ, RZ, P3 ;  /* 0x000000ffff037224 */ /* 0x000fe400018e06ff */
[----:B------:R-:W-:-:S03]  /*84c0*/  IMAD.WIDE.U32 R58, P0, R23, R24, R50 ;  /* 0x00000018173a7225 */ /* 0x000fc60007800032 */
[----:B------:R-:W-:Y:S01]  /*84d0*/  IADD3.X R49, P2, PT, R3, R49, RZ, P2, !PT ;  /* 0x0000003103317210 */ /* 0x000fe2000175e4ff */
[----:B------:R-:W-:Y:S01]  /*84e0*/  IMAD.WIDE.U32 R46, R28, R36, RZ ;  /* 0x000000241c2e7225 */ /* 0x000fe200078e00ff */
[----:B------:R-:W-:Y:S02]  /*84f0*/  IADD3 R3, P4, PT, R57, R58, RZ ;  /* 0x0000003a39037210 */ /* 0x000fe40007f9e0ff */
[----:B------:R-:W-:Y:S01]  /*8500*/  IADD3.X R48, P1, PT, R48, R53, RZ, P2, !PT ;  /* 0x0000003530307210 */ /* 0x000fe2000173e4ff */
[----:B------:R-:W-:-:S03]  /*8510*/  IMAD.WIDE.U32 R54, R29, R31, RZ ;  /* 0x0000001f1d367225 */ /* 0x000fc600078e00ff */
[----:B------:R-:W-:Y:S01]  /*8520*/  IADD3.X R49, P1, PT, R49, R12, RZ, P1, !PT ;  /* 0x0000000c31317210 */ /* 0x000fe20000f3e4ff */
[----:B------:R-:W-:-:S03]  /*8530*/  IMAD.WIDE.U32 R108, P2, R34, R29, R108 ;  /* 0x0000001d226c7225 */ /* 0x000fc6000784006c */
[----:B------:R-:W-:Y:S01]  /*8540*/  IADD3.X R75, P1, PT, RZ, RZ, RZ, P1, !PT ;  /* 0x000000ffff4b7210 */ /* 0x000fe20000f3e4ff */
[----:B------:R-:W-:Y:S01]  /*8550*/  IMAD.WIDE.U32 R46, P3, R33, R27, R46 ;  /* 0x0000001b212e7225 */ /* 0x000fe2000786002e */
[----:B------:R-:W-:-:S03]  /*8560*/  IADD3 R67, P5, PT, R108, R55, RZ ;  /* 0x000000376c437210 */ /* 0x000fc60007fbe0ff */
[----:B------:R-:W-:-:S04]  /*8570*/  IMAD.WIDE.U32 R60, R56, -0x1, RZ ;  /* 0xffffffff383c7825 */ /* 0x000fc800078e00ff */
[----:B------:R-:W-:Y:S02]  /*8580*/  IMAD R79, R56, -0x7af74001, -R3 ;  /* 0x8508bfff384f7824 */ /* 0x000fe400078e0a03 */
[----:B------:R-:W-:-:S04]  /*8590*/  IMAD.WIDE.U32 R52, R27, R36, RZ ;  /* 0x000000241b347225 */ /* 0x000fc800078e00ff */
[----:B------:R-:W-:Y:S02]  /*85a0*/  IMAD.IADD R79, R61, 0x1, R79 ;  /* 0x000000013d4f7824 */ /* 0x000fe400078e024f */
[----:B------:R-:W-:Y:S01]  /*85b0*/  IMAD.X R55, RZ, RZ, RZ, P2 ;  /* 0x000000ffff377224 */ /* 0x000fe200010e06ff */
[----:B------:R-:W-:Y:S01]  /*85c0*/  IADD3 R61, P2, PT, R46, R53, RZ ;  /* 0x000000352e3d7210 */ /* 0x000fe20007f5e0ff */
[----:B------:R-:W-:-:S04]  /*85d0*/  IMAD.WIDE.U32 R112, R36, R27, R48 ;  /* 0x0000001b24707225 */ /* 0x000fc800078e0030 */
[----:B------:R-:W-:Y:S01]  /*85e0*/  IMAD.X R51, RZ, RZ, RZ, P3 ;  /* 0x000000ffff337224 */ /* 0x000fe200018e06ff */
[----:B------:R-:W-:Y:S01]  /*85f0*/  IADD3 RZ, P3, PT, R112, R54, RZ ;  /* 0x0000003670ff7210 */ /* 0x000fe20007f7e0ff */
[----:B------:R-:W-:Y:S02]  /*8600*/  IMAD.MOV.U32 R50, RZ, RZ, R47 ;  /* 0x000000ffff327224 */ /* 0x000fe400078e002f */
[----:B------:R-:W-:-:S04]  /*8610*/  IMAD.WIDE.U32 R62, R60, 0x1, RZ ;  /* 0x000000013c3e7825 */ /* 0x000fc800078e00ff */
[----:B------:R-:W-:Y:S02]  /*8620*/  IMAD.IADD R113, R113, 0x1, R46 ;  /* 0x0000000171717824 */ /* 0x000fe400078e022e */
[----:B------:R-:W-:Y:S01]  /*8630*/  IMAD.X R57, RZ, RZ, RZ, P0 ;  /* 0x000000ffff397224 */ /* 0x000fe200000e06ff */
[----:B------:R-:W-:Y:S01]  /*8640*/  IADD3 RZ, P0, PT, R56, R62, RZ ;  /* 0x0000003e38ff7210 */ /* 0x000fe20007f1e0ff */
[----:B------:R-:W-:Y:S01]  /*8650*/  IMAD.WIDE.U32.X R46, R33, R28, R50, P2 ;  /* 0x0000001c212e7225 */ /* 0x000fe200010e0432 */
[----:B------:R-:W-:Y:S02]  /*8660*/  IADD3 RZ, P2, PT, RZ, R56, RZ ;  /* 0x00000038ffff7210 */ /* 0x000fe40007f5e0ff */
[----:B------:R-:W-:Y:S01]  /*8670*/  IADD3.X RZ, P3, PT, R113, R67, RZ, P3, !PT ;  /* 0x0000004371ff7210 */ /* 0x000fe20001f7e4ff */
[----:B------:R-:W-:Y:S01]  /*8680*/  IMAD.WIDE.U32 R64, R79, 0x1, RZ ;  /* 0x000000014f407825 */ /* 0x000fe200078e00ff */
[----:B------:R-:W-:-:S03]  /*8690*/  IADD3.X RZ, P2, PT, RZ, R3, RZ, P2, !PT ;  /* 0x00000003ffff7210 */ /* 0x000fc6000175e4ff */
[----:B------:R-:W-:Y:S02]  /*86a0*/  IMAD.MOV.U32 R54, RZ, RZ, R109 ;  /* 0x000000ffff367224 */ /* 0x000fe400078e006d */
[----:B------:R-:W-:Y:S02]  /*86b0*/  IMAD.MOV.U32 R56, RZ, RZ, R59 ;  /* 0x000000ffff387224 */ /* 0x000fe400078e003b */
[----:B------:R-:W-:-:S04]  /*86c0*/  IMAD.WIDE.U32.X R54, R34, R32, R54, P5 ;  /* 0x0000002022367225 */ /* 0x000fc800028e0436 */
[----:B------:R-:W-:Y:S01]  /*86d0*/  IMAD.WIDE.U32.X R50, R24, R24, R56, P4 ;  /* 0x0000001818327225 */ /* 0x000fe200020e0438 */
[----:B------:R-:W-:Y:S02]  /*86e0*/  IADD3 RZ, P4, PT, R48, R52, RZ ;  /* 0x0000003430ff7210 */ /* 0x000fe40007f9e0ff */
[----:B------:R-:W-:Y:S01]  /*86f0*/  IADD3.X R74, P3, PT, RZ, R54, RZ, P3, !PT ;  /* 0x00000036ff4a7210 */ /* 0x000fe20001f7e4ff */
[----:B------:R-:W-:Y:S01]  /*8700*/  IMAD.WIDE.U32 R64, P5, R60, -0x7af74000, R64 ;  /* 0x8508c0003c407825 */ /* 0x000fe200078a0040 */
[----:B------:R-:W-:Y:S02]  /*8710*/  IADD3.X RZ, P4, PT, R49, R61, RZ, P4, !PT ;  /* 0x0000003d31ff7210 */ /* 0x000fe4000279e4ff */
[----:B------:R-:W-:Y:S01]  /*8720*/  IADD3.X R54, P3, PT, RZ, R55, RZ, P3, !PT ;  /* 0x00000037ff367210 */ /* 0x000fe20001f7e4ff */
[----:B------:R-:W-:Y:S01]  /*8730*/  IMAD.X R53, RZ, RZ, RZ, P5 ;  /* 0x000000ffff357224 */ /* 0x000fe200028e06ff */
[----:B------:R-:W-:Y:S01]  /*8740*/  IADD3 R62, P5, PT, R63, R64, RZ ;  /* 0x000000403f3e7210 */ /* 0x000fe20007fbe0ff */
[----:B------:R-:W-:Y:S01]  /*8750*/  IMAD.WIDE.U32 R66, R32, R36, RZ ;  /* 0x0000002420427225 */ /* 0x000fe200078e00ff */
[----:B------:R-:W-:-:S02]  /*8760*/  IADD3.X R75, P4, PT, R75, R46, RZ, P4, !PT ;  /* 0x0000002e4b4b7210 */ /* 0x000fc4000279e4ff */
[----:B------:R-:W-:Y:S01]  /*8770*/  IADD3.X RZ, P0, PT, R3, R62, RZ, P0, !PT ;  /* 0x0000003e03ff7210 */ /* 0x000fe2000071e4ff */
[----:B------:R-:W-:Y:S01]  /*8780*/  IMAD.MOV.U32 R52, RZ, RZ, R65 ;  /* 0x000000ffff347224 */ /* 0x000fe200078e0041 */
[----:B------:R-:W-:Y:S01]  /*8790*/  IADD3.X R74, P3, PT, R74, R75, RZ, P3, !PT ;  /* 0x0000004b4a4a7210 */ /* 0x000fe20001f7e4ff */
[----:B------:R-:W-:Y:S01]  /*87a0*/  IMAD.WIDE.U32 R48, R29, R36, RZ ;  /* 0x000000241d307225 */ /* 0x000fe200078e00ff */
[----:B------:R-:W-:Y:S02]  /*87b0*/  IADD3.X R47, PT, PT, R47, RZ, RZ, P4, P1 ;  /* 0x000000ff2f2f7210 */ /* 0x000fe400027e24ff */
[----:B------:R-:W-:Y:S01]  /*87c0*/  SHF.L.U64.HI R55, R6, 0x1, R11 ;  /* 0x0000000106377819 */ /* 0x000fe2000001020b */
[----:B------:R-:W-:Y:S01]  /*87d0*/  IMAD.WIDE.U32.X R52, R79, -0x7af74000, R52, P5 ;  /* 0x8508c0004f347825 */ /* 0x000fe200028e0434 */
[----:B------:R-:W-:Y:S02]  /*87e0*/  IADD3 RZ, P1, PT, R74, R48, RZ ;  /* 0x000000304aff7210 */ /* 0x000fe40007f3e0ff */
[----:B------:R-:W-:Y:S01]  /*87f0*/  IADD3.X R75, P3, PT, R54, R47, RZ, P3, !PT ;  /* 0x0000002f364b7210 */ /* 0x000fe20001f7e4ff */
[----:B------:R-:W-:Y:S01]  /*8800*/  IMAD.WIDE.U32 R66, P5, R33, R29, R66 ;  /* 0x0000001d21427225 */ /* 0x000fe200078a0042 */
[----:B------:R-:W-:-:S02]  /*8810*/  IADD3.X R58, P0, PT, RZ, R52, RZ, P0, !PT ;  /* 0x00000034ff3a7210 */ /* 0x000fc4000071e4ff */
[----:B------:R-:W-:Y:S01]  /*8820*/  LEA.X R59, P2, R6, R50, 0x1, P2 ;  /* 0x00000032063b7211 */ /* 0x000fe20001040cff */
[----:B------:R-:W-:Y:S01]  /*8830*/  IMAD.MOV.U32 R48, RZ, RZ, R67 ;  /* 0x000000ffff307224 */ /* 0x000fe200078e0043 */
[----:B------:R-:W-:Y:S01]  /*8840*/  IADD3 R57, P4, PT, R66, R49, RZ ;  /* 0x0000003142397210 */ /* 0x000fe20007f9e0ff */
[----:B------:R-:W-:Y:S01]  /*8850*/  IMAD.X R49, RZ, RZ, RZ, P5 ;  /* 0x000000ffff317224 */ /* 0x000fe200028e06ff */
[----:B------:R-:W-:Y:S01]  /*8860*/  IADD3.X R3, P0, PT, RZ, R53, RZ, P0, !PT ;  /* 0x00000035ff037210 */ /* 0x000fe2000071e4ff */
[----:B------:R-:W-:Y:S01]  /*8870*/  IMAD.WIDE.U32 R46, R26, R25, RZ ;  /* 0x000000191a2e7225 */ /* 0x000fe200078e00ff */
[----:B------:R-:W-:Y:S02]  /*8880*/  IADD3.X RZ, P1, PT, R75, R57, RZ, P1, !PT ;  /* 0x000000394bff7210 */ /* 0x000fe40000f3e4ff */
[----:B------:R-:W-:Y:S01]  /*8890*/  IADD3.X R85, P3, PT, RZ, RZ, RZ, P3, !PT ;  /* 0x000000ffff557210 */ /* 0x000fe20001f7e4ff */
[----:B------:R-:W-:Y:S01]  /*88a0*/  IMAD.WIDE.U32.X R48, R33, R32, R48, P4 ;  /* 0x0000002021307225 */ /* 0x000fe200020e0430 */
[----:B------:R-:W-:-:S02]  /*88b0*/  IADD3.X R6, P2, PT, R55, R51, RZ, P2, !PT ;  /* 0x0000003337067210 */ /* 0x000fc4000175e4ff */
[----:B------:R-:W-:Y:S01]  /*88c0*/  IADD3.X R58, P0, PT, R58, R59, RZ, P0, !PT ;  /* 0x0000003b3a3a7210 */ /* 0x000fe2000071e4ff */
[----:B------:R-:W-:Y:S01]  /*88d0*/  IMAD.WIDE.U32 R52, R79, 0x30000000, RZ ;  /* 0x300000004f347825 */ /* 0x000fe200078e00ff */
[----:B------:R-:W-:Y:S02]  /*88e0*/  IADD3.X R84, P5, PT, R85, R48, RZ, P1, !PT ;  /* 0x0000003055547210 */ /* 0x000fe40000fbe4ff */
[----:B------:R-:W-:Y:S01]  /*88f0*/  IADD3.X R59, P0, PT, R3, R6, RZ, P0, !PT ;  /* 0x00000006033b7210 */ /* 0x000fe2000071e4ff */
[----:B------:R-:W-:Y:S01]  /*8900*/  IMAD.WIDE.U32 R54, R28, R27, RZ ;  /* 0x0000001b1c367225 */ /* 0x000fe200078e00ff */
[----:B------:R-:W-:Y:S02]  /*8910*/  IADD3.X R85, PT, PT, R49, RZ, RZ, P5, P3 ;  /* 0x000000ff31557210 */ /* 0x000fe40002fe64ff */
[----:B------:R-:W-:Y:S01]  /*8920*/  SHF.L.W.U32.HI R11, R11, 0x1, R10 ;  /* 0x000000010b0b7819 */ /* 0x000fe20000010e0a */
[----:B------:R-:W-:-:S04]  /*8930*/  IMAD.WIDE.U32 R50, P4, R25, R26, R46 ;  /* 0x0000001a19327225 */ /* 0x000fc8000788002e */
[----:B------:R-:W-:Y:S01]  /*8940*/  IMAD.WIDE.U32 R56, R60, 0x30000000, RZ ;  /* 0x300000003c387825 */ /* 0x000fe200078e00ff */
[----:B------:R-:W-:-:S03]  /*8950*/  IADD3.X R49, PT, PT, RZ, RZ, RZ, P4, !PT ;  /* 0x000000ffff317210 */ /* 0x000fc600027fe4ff */
[----:B------:R-:W-:Y:S01]  /*8960*/  IMAD.WIDE.U32 R46, P1, R60, 0x170b5d44, R52 ;  /* 0x170b5d443c2e7825 */ /* 0x000fe20007820034 */
[----:B------:R-:W-:-:S03]  /*8970*/  IADD3 RZ, P4, PT, R58, R56, RZ ;  /* 0x000000383aff7210 */ /* 0x000fc60007f9e0ff */
[----:B------:R-:W-:Y:S01]  /*8980*/  IMAD.WIDE.U32 R52, R25, R25, RZ ;  /* 0x0000001919347225 */ /* 0x000fe200078e00ff */
[----:B------:R-:W-:-:S03]  /*8990*/  IADD3 R61, P5, PT, R46, R57, RZ ;  /* 0x000000392e3d7210 */ /* 0x000fc60007fbe0ff */
[----:B------:R-:W-:Y:S01]  /*89a0*/  IMAD.WIDE.U32 R54, P3, R27, R28, R54 ;  /* 0x0000001c1b367225 */ /* 0x000fe20007860036 */
[----:B------:R-:W-:-:S03]  /*89b0*/  IADD3.X RZ, P4, PT, R59, R61, RZ, P4, !PT ;  /* 0x0000003d3bff7210 */ /* 0x000fc6000279e4ff */
[----:B------:R-:W-:Y:S02]  /*89c0*/  IMAD.X R57, RZ, RZ, RZ, P1 ;  /* 0x000000ffff397224 */ /* 0x000fe400008e06ff */
[----:B------:R-:W-:Y:S02]  /*89d0*/  IMAD.MOV.U32 R56, RZ, RZ, R47 ;  /* 0x000000ffff387224 */ /* 0x000fe400078e002f */
[----:B------:R-:W-:Y:S01]  /*89e0*/  IMAD.X R63, RZ, RZ, RZ, P3 ;  /* 0x000000ffff3f7224 */ /* 0x000fe200018e06ff */
[----:B------:R-:W-:Y:S01]  /*89f0*/  IADD3 R38, P3, PT, R53, R50, RZ ;  /* 0x0000003235267210 */ /* 0x000fe20007f7e0ff */
[----:B------:R-:W-:Y:S01]  /*8a00*/  IMAD.WIDE.U32 R88, R34, R36, RZ ;  /* 0x0000002422587225 */ /* 0x000fe200078e00ff */
[----:B------:R-:W-:-:S03]  /*8a10*/  IADD3.X R53, P0, PT, RZ, RZ, RZ, P0, !PT ;  /* 0x000000ffff357210 */ /* 0x000fc6000071e4ff */
[----:B------:R-:W-:-:S04]  /*8a20*/  IMAD.WIDE.U32.X R56, R79, 0x170b5d44, R56, P5 ;  /* 0x170b5d444f387825 */ /* 0x000fc800028e0438 */
[----:B------:R-:W-:Y:S01]  /*8a30*/  IMAD.MOV.U32 R48, RZ, RZ, R51 ;  /* 0x000000ffff307224 */ /* 0x000fe200078e0033 */
[----:B------:R-:W-:Y:S01]  /*8a40*/  IADD3.X R53, P4, PT, R53, R56, RZ, P4, !PT ;  /* 0x0000003835357210 */ /* 0x000fe2000279e4ff */
[----:B------:R-:W-:Y:S01]  /*8a50*/  IMAD.X R3, RZ, RZ, RZ, P0 ;  /* 0x000000ffff037224 */ /* 0x000fe200000e06ff */
[----:B------:R-:W-:Y:S01]  /*8a60*/  IADD3.X R52, P0, PT, R11, R52, RZ, P2, !PT ;  /* 0x000000340b347210 */ /* 0x000fe2000171e4ff */
[----:B------:R-:W-:-:S03]  /*8a70*/  IMAD.WIDE.U32 R88, P5, R33, R31, R88 ;  /* 0x0000001f21587225 */ /* 0x000fc600078a0058 */
[----:B------:R-:W-:Y:S01]  /*8a80*/  IADD3.X R6, P4, PT, R3, R57, RZ, P4, !PT ;  /* 0x0000003903067210 */ /* 0x000fe2000279e4ff */
[----:B------:R-:W-:Y:S01]  /*8a90*/  IMAD.WIDE.U32 R50, R31, R36, RZ ;  /* 0x000000241f327225 */ /* 0x000fe200078e00ff */
[----:B------:R-:W-:Y:S02]  /*8aa0*/  SHF.L.W.U32.HI R3, R10, 0x1, R7 ;  /* 0x000000010a037819 */ /* 0x000fe40000010e07 */
[----:B------:R-:W-:Y:S01]  /*8ab0*/  IADD3.X R52, P4, PT, R53, R52, RZ, P4, !PT ;  /* 0x0000003435347210 */ /* 0x000fe2000279e4ff */
[----:B------:R-:W-:Y:S01]  /*8ac0*/  IMAD.WIDE.U32 R68, R27, R27, RZ ;  /* 0x0000001b1b447225 */ /* 0x000fe200078e00ff */
[----:B------:R-:W-:-:S03]  /*8ad0*/  IADD3.X R3, P0, PT, R3, R38, RZ, P0, !PT ;  /* 0x0000002603037210 */ /* 0x000fc6000071e4ff */
[----:B------:R-:W-:Y:S01]  /*8ae0*/  IMAD.X R11, RZ, RZ, RZ, P5 ;  /* 0x000000ffff0b7224 */ /* 0x000fe200028e06ff */
[----:B------:R-:W-:Y:S01]  /*8af0*/  IADD3 R47, P5, PT, R88, R51, RZ ;  /* 0x00000033582f7210 */ /* 0x000fe20007fbe0ff */
[----:B------:R-:W-:Y:S01]  /*8b00*/  IMAD.WIDE.U32 R56, R79, -0x45f6b800, RZ ;  /* 0xba0948004f387825 */ /* 0x000fe200078e00ff */
[----:B------:R-:W-:Y:S02]  /*8b10*/  IADD3 R12, P1, PT, R69, R54, RZ ;  /* 0x00000036450c7210 */ /* 0x000fe40007f3e0ff */
[----:B------:R-:W-:Y:S01]  /*8b20*/  IADD3.X R53, P4, PT, R6, R3, RZ, P4, !PT ;  /* 0x0000000306357210 */ /* 0x000fe2000279e4ff */
[----:B------:R-:W-:Y:S02]  /*8b30*/  IMAD.MOV.U32 R10, RZ, RZ, R89 ;  /* 0x000000ffff0a7224 */ /* 0x000fe400078e0059 */
[----:B------:R-:W-:Y:S02]  /*8b40*/  IMAD.MOV.U32 R62, RZ, RZ, R55 ;  /* 0x000000ffff3e7224 */ /* 0x000fe400078e0037 */
[----:B------:R-:W-:-:S04]  /*8b50*/  IMAD.WIDE.U32 R54, R32, R29, RZ ;  /* 0x0000001d20367225 */ /* 0x000fc800078e00ff */
[----:B------:R-:W-:-:S04]  /*8b60*/  IMAD.WIDE.U32.X R10, R33, R34, R10, P5 ;  /* 0x00000022210a7225 */ /* 0x000fc800028e040a */
[----:B------:R-:W-:-:S04]  /*8b70*/  IMAD.WIDE.U32 R64, R60, -0x45f6b800, RZ ;  /* 0xba0948003c407825 */ /* 0x000fc800078e00ff */
[----:B------:R-:W-:-:S04]  /*8b80*/  IMAD.WIDE.U32 R56, P5, R60, 0x1ef3622f, R56 ;  /* 0x1ef3622f3c387825 */ /* 0x000fc800078a0038 */
[----:B------:R-:W-:-:S04]  /*8b90*/  IMAD.WIDE.U32 R4, R27, R25, R4 ;  /* 0x000000191b047225 */ /* 0x000fc800078e0004 */
[----:B------:R-:W-:Y:S01]  /*8ba0*/  IMAD.WIDE.U32 R54, P2, R29, R32, R54 ;  /* 0x000000201d367225 */ /* 0x000fe20007840036 */
[----:B------:R-:W-:-:S03]  /*8bb0*/  SHF.L.W.U32.HI R7, R7, 0x1, R4 ;  /* 0x0000000107077819 */ /* 0x000fc60000010e04 */
[----:B------:R-:W-:Y:S01]  /*8bc0*/  IMAD.WIDE.U32.X R48, R26, R26, R48, P3 ;  /* 0x0000001a1a307225 */ /* 0x000fe200018e0430 */
[----:B------:R-:W-:-:S03]  /*8bd0*/  IADD3 R51, P3, PT, R56, R65, RZ ;  /* 0x0000004138337210 */ /* 0x000fc60007f7e0ff */
[----:B------:R-:W-:Y:S01]  /*8be0*/  IMAD.WIDE.U32 R76, R29, R29, RZ ;  /* 0x0000001d1d4c7225 */ /* 0x000fe200078e00ff */
[----:B------:R-:W-:-:S03]  /*8bf0*/  IADD3.X R7, P0, PT, R7, R48, RZ, P0, !PT ;  /* 0x0000003007077210 */ /* 0x000fc6000071e4ff */
[----:B------:R-:W-:Y:S01]  /*8c00*/  IMAD.IADD R69, R5, 0x1, R2 ;  /* 0x0000000105457824 */ /* 0x000fe200078e0202 */
[----:B------:R-:W-:Y:S01]  /*8c10*/  IADD3.X R5, P4, PT, RZ, RZ, RZ, P4, !PT ;  /* 0x000000ffff057210 */ /* 0x000fe2000279e4ff */
[----:B------:R-:W-:Y:S01]  /*8c20*/  IMAD.X R3, RZ, RZ, RZ, P5 ;  /* 0x000000ffff037224 */ /* 0x000fe200028e06ff */
[----:B------:R-:W-:Y:S01]  /*8c30*/  IADD3 R38, P5, PT, R77, R54, RZ ;  /* 0x000000364d267210 */ /* 0x000fe20007fbe0ff */
[----:B------:R-:W-:Y:S02]  /*8c40*/  IMAD.MOV.U32 R2, RZ, RZ, R57 ;  /* 0x000000ffff027224 */ /* 0x000fe400078e0039 */
[----:B------:R-:W-:Y:S01]  /*8c50*/  IMAD.X R101, RZ, RZ, RZ, P2 ;  /* 0x000000ffff657224 */ /* 0x000fe200010e06ff */
[----:B------:R-:W-:Y:S01]  /*8c60*/  IADD3 RZ, P2, PT, R52, R64, RZ ;  /* 0x0000004034ff7210 */ /* 0x000fe20007f5e0ff */
[----:B------:R-:W-:Y:S02]  /*8c70*/  IMAD.MOV.U32 R100, RZ, RZ, R55 ;  /* 0x000000ffff647224 */ /* 0x000fe400078e0037 */
[----:B------:R-:W-:Y:S01]  /*8c80*/  IMAD.WIDE.U32.X R54, R79, 0x1ef3622f, R2, P3 ;  /* 0x1ef3622f4f367825 */ /* 0x000fe200018e0402 */
[----:B------:R-:W-:-:S02]  /*8c90*/  IADD3 RZ, P3, PT, R84, R50, RZ ;  /* 0x0000003254ff7210 */ /* 0x000fc40007f7e0ff */
[----:B------:R-:W-:Y:S01]  /*8ca0*/  IADD3.X RZ, P2, PT, R53, R51, RZ, P2, !PT ;  /* 0x0000003335ff7210 */ /* 0x000fe2000175e4ff */
[----:B------:R-:W-:Y:S01]  /*8cb0*/  IMAD.WIDE.U32 R58, R60, 0x30000000, R58 ;  /* 0x300000003c3a7825 */ /* 0x000fe200078e003a */
[----:B------:R-:W-:Y:S02]  /*8cc0*/  IADD3.X RZ, P3, PT, R85, R47, RZ, P3, !PT ;  /* 0x0000002f55ff7210 */ /* 0x000fe40001f7e4ff */
[----:B------:R-:W-:Y:S01]  /*8cd0*/  IADD3.X R98, P2, PT, R5, R54, RZ, P2, !PT ;  /* 0x0000003605627210 */ /* 0x000fe2000175e4ff */
[----:B------:R-:W-:Y:S01]  /*8ce0*/  IMAD.WIDE.U32 R2, R34, R31, RZ ;  /* 0x0000001f22027225 */ /* 0x000fe200078e00ff */
[----:B------:R-:W-:Y:S02]  /*8cf0*/  IADD3 R57, PT, PT, R59, R46, RZ ;  /* 0x0000002e3b397210 */ /* 0x000fe40007ffe0ff */
[----:B------:R-:W-:Y:S01]  /*8d00*/  SHF.L.W.U32.HI R51, R4, 0x1, R69 ;  /* 0x0000000104337819 */ /* 0x000fe20000010e45 */
[----:B------:R-:W-:Y:S02]  /*8d10*/  IMAD.X R77, RZ, RZ, RZ, P4 ;  /* 0x000000ffff4d7224 */ /* 0x000fe400020e06ff */
[----:B------:R-:W-:Y:S01]  /*8d20*/  IMAD.WIDE.U32 R46, R79, 0xf5138f, RZ ;  /* 0x00f5138f4f2e7825 */ /* 0x000fe200078e00ff */
[----:B------:R-:W-:-:S02]  /*8d30*/  IADD3.X R102, P0, PT, R51, R49, RZ, P0, !PT ;  /* 0x0000003133667210 */ /* 0x000fc4000071e4ff */
[----:B------:R-:W-:Y:S01]  /*8d40*/  IADD3.X R77, P2, PT, R77, R55, RZ, P2, !PT ;  /* 0x000000374d4d7210 */ /* 0x000fe2000175e4ff */
[----:B------:R-:W-:Y:S01]  /*8d50*/  IMAD.WIDE.U32 R4, P4, R31, R34, R2 ;  /* 0x000000221f047225 */ /* 0x000fe20007880002 */
[----:B------:R-:W-:Y:S02]  /*8d60*/  IADD3.X R2, P3, PT, RZ, R10, RZ, P3, !PT ;  /* 0x0000000aff027210 */ /* 0x000fe40001f7e4ff */
[----:B------:R-:W-:Y:S01]  /*8d70*/  IADD3.X R98, P2, PT, R98, R7, RZ, P2, !PT ;  /* 0x0000000762627210 */ /* 0x000fe2000175e4ff */
[----:B------:R-:W-:-:S03]  /*8d80*/  IMAD.WIDE.U32 R80, R79, 0x6ca1493b, RZ ;  /* 0x6ca1493b4f507825 */ /* 0x000fc600078e00ff */
[----:B------:R-:W-:Y:S01]  /*8d90*/  IADD3.X R99, P2, PT, R77, R102, RZ, P2, !PT ;  /* 0x000000664d637210 */ /* 0x000fe2000175e4ff */
[----:B------:R-:W-:Y:S02]  /*8da0*/  IMAD.X R59, RZ, RZ, RZ, P4 ;  /* 0x000000ffff3b7224 */ /* 0x000fe400020e06ff */
[----:B------:R-:W-:-:S04]  /*8db0*/  IMAD.WIDE.U32 R48, R79, 0x17c510ea, RZ ;  /* 0x17c510ea4f307825 */ /* 0x000fc800078e00ff */
[----:B------:R-:W-:-:S04]  /*8dc0*/  IMAD.WIDE.U32 R46, P4, R60, 0x1a22d9f3, R46 ;  /* 0x1a22d9f33c2e7825 */ /* 0x000fc8000788002e */
[----:B------:R-:W-:-:S04]  /*8dd0*/  IMAD.WIDE.U32 R54, R58, -0x1, RZ ;  /* 0xffffffff3a367825 */ /* 0x000fc800078e00ff */
[----:B------:R-:W-:Y:S02]  /*8de0*/  IMAD R67, R58, -0x7af74001, -R57 ;  /* 0x8508bfff3a437824 */ /* 0x000fe400078e0a39 */
[----:B------:R-:W-:Y:S02]  /*8df0*/  IMAD.X R3, RZ, RZ, R11, P3 ;  /* 0x000000ffff037224 */ /* 0x000fe400018e060b */
[----:B------:R-:W-:-:S04]  /*8e00*/  IMAD.WIDE.U32 R72, R60, 0xf5138f, RZ ;  /* 0x00f5138f3c487825 */ /* 0x000fc800078e00ff */
[----:B------:R-:W-:-:S04]  /*8e10*/  IMAD.WIDE.U32 R80, P3, R60, -0x39c4fa40, R80 ;  /* 0xc63b05c03c507825 */ /* 0x000fc80007860050 */
[----:B------:R-:W-:Y:S02]  /*8e20*/  IMAD.X R7, RZ, RZ, RZ, P4 ;  /* 0x000000ffff077224 */ /* 0x000fe400020e06ff */
[----:B------:R-:W-:-:S04]  /*8e30*/  IMAD.WIDE.U32 R70, R60, 0x6ca1493b, RZ ;  /* 0x6ca1493b3c467825 */ /* 0x000fc800078e00ff */
[----:B------:R-:W-:-:S04]  /*8e40*/  IMAD.WIDE.U32 R48, P4, R60, 0x1ae3a46, R48 ;  /* 0x01ae3a463c307825 */ /* 0x000fc80007880030 */
[----:B------:R-:W-:Y:S02]  /*8e50*/  IMAD.IADD R67, R55, 0x1, R67 ;  /* 0x0000000137437824 */ /* 0x000fe400078e0243 */
[----:B------:R-:W-:Y:S01]  /*8e60*/  IMAD.X R51, RZ, RZ, RZ, P3 ;  /* 0x000000ffff337224 */ /* 0x000fe200018e06ff */
[----:B------:R-:W-:Y:S01]  /*8e70*/  IADD3 R73, P3, PT, R46, R73, RZ ;  /* 0x000000492e497210 */ /* 0x000fe20007f7e0ff */
[----:B------:R-:W-:Y:S01]  /*8e80*/  IMAD.X R11, RZ, RZ, RZ, P4 ;  /* 0x000000ffff0b7224 */ /* 0x000fe200020e06ff */
[----:B------:R-:W-:Y:S01]  /*8e90*/  IADD3 R55, P4, PT, R80, R71, RZ ;  /* 0x0000004750377210 */ /* 0x000fe20007f9e0ff */
[----:B------:R-:W-:-:S04]  /*8ea0*/  IMAD.WIDE.U32 R86, R60, 0x17c510ea, RZ ;  /* 0x17c510ea3c567825 */ /* 0x000fc800078e00ff */
[----:B------:R-:W-:Y:S01]  /*8eb0*/  IMAD.MOV.U32 R6, RZ, RZ, R47 ;  /* 0x000000ffff067224 */ /* 0x000fe200078e002f */
[----:B------:R-:W-:Y:S01]  /*8ec0*/  IADD3.X R47, P2, PT, RZ, RZ, RZ, P2, !PT ;  /* 0x000000ffff2f7210 */ /* 0x000fe2000175e4ff */
[----:B------:R-:W-:-:S04]  /*8ed0*/  IMAD.WIDE.U32 R82, R67, 0x1, RZ ;  /* 0x0000000143527825 */ /* 0x000fc800078e00ff */
[----:B------:R-:W-:Y:S02]  /*8ee0*/  IMAD.MOV.U32 R50, RZ, RZ, R81 ;  /* 0x000000ffff327224 */ /* 0x000fe400078e0051 */
[----:B------:R-:W-:Y:S01]  /*8ef0*/  IMAD.WIDE.U32.X R6, R79, 0x1a22d9f3, R6, P3 ;  /* 0x1a22d9f34f067825 */ /* 0x000fe200018e0406 */
[----:B------:R-:W-:-:S03]  /*8f00*/  IADD3 R61, P3, PT, R48, R87, RZ ;  /* 0x00000057303d7210 */ /* 0x000fc60007f7e0ff */
[----:B------:R-:W-:-:S04]  /*8f10*/  IMAD.WIDE.U32 R64, R54, 0x1, RZ ;  /* 0x0000000136407825 */ /* 0x000fc800078e00ff */
[----:B------:R-:W-:-:S04]  /*8f20*/  IMAD.WIDE.U32.X R50, R79, -0x39c4fa40, R50, P4 ;  /* 0xc63b05c04f327825 */ /* 0x000fc800020e0432 */
[----:B------:R-:W-:Y:S02]  /*8f30*/  IMAD.MOV.U32 R10, RZ, RZ, R49 ;  /* 0x000000ffff0a7224 */ /* 0x000fe400078e0031 */
[----:B------:R-:W-:-:S04]  /*8f40*/  IMAD.WIDE.U32 R82, P4, R54, -0x7af74000, R82 ;  /* 0x8508c00036527825 */ /* 0x000fc80007880052 */
[----:B------:R-:W-:-:S04]  /*8f50*/  IMAD.WIDE.U32 R92, R29, R25, R92 ;  /* 0x000000191d5c7225 */ /* 0x000fc800078e005c */
[----:B------:R-:W-:Y:S01]  /*8f60*/  IMAD.WIDE.U32.X R62, R28, R28, R62, P1 ;  /* 0x0000001c1c3e7225 */ /* 0x000fe200008e043e */
[----:B------:R-:W-:Y:S02]  /*8f70*/  IADD3 RZ, P1, PT, R58, R64, RZ ;  /* 0x000000403aff7210 */ /* 0x000fe40007f3e0ff */
[----:B------:R-:W-:Y:S01]  /*8f80*/  SHF.L.W.U32.HI R69, R69, 0x1, R92 ;  /* 0x0000000145457819 */ /* 0x000fe20000010e5c */
[----:B------:R-:W-:Y:S01]  /*8f90*/  IMAD.WIDE.U32.X R10, R79, 0x1ae3a46, R10, P3 ;  /* 0x01ae3a464f0a7825 */ /* 0x000fe200018e040a */
[----:B------:R-:W-:-:S03]  /*8fa0*/  IADD3 R82, P3, PT, R65, R82, RZ ;  /* 0x0000005241527210 */ /* 0x000fc60007f7e0ff */
[----:B------:R-:W-:Y:S02]  /*8fb0*/  IMAD.MOV.U32 R58, RZ, RZ, R5 ;  /* 0x000000ffff3a7224 */ /* 0x000fe400078e0005 */
[----:B------:R-:W-:Y:S02]  /*8fc0*/  IMAD.IADD R5, R93, 0x1, R94 ;  /* 0x000000015d057824 */ /* 0x000fe400078e025e */
[----:B------:R-:W-:Y:S02]  /*8fd0*/  IMAD.X R95, RZ, RZ, RZ, P4 ;  /* 0x000000ffff5f7224 */ /* 0x000fe400020e06ff */
[----:B------:R-:W-:Y:S01]  /*8fe0*/  IMAD.MOV.U32 R94, RZ, RZ, R83 ;  /* 0x000000ffff5e7224 */ /* 0x000fe200078e0053 */
[----:B------:R-:W-:Y:S01]  /*8ff0*/  SHF.L.W.U32.HI R93, R92, 0x1, R5 ;  /* 0x000000015c5d7819 */ /* 0x000fe20000010e05 */
[----:B------:R-:W-:-:S04]  /*9000*/  IMAD.WIDE.U32 R64, R31, R31, RZ ;  /* 0x0000001f1f407225 */ /* 0x000fc800078e00ff */
[----:B------:R-:W-:Y:S01]  /*9010*/  IMAD.X R49, RZ, RZ, RZ, P2 ;  /* 0x000000ffff317224 */ /* 0x000fe200010e06ff */
[----:B------:R-:W-:Y:S01]  /*9020*/  IADD3.X RZ, P2, PT, R57, R82, RZ, P1, !PT ;  /* 0x0000005239ff7210 */ /* 0x000fe20000f5e4ff */
[----:B------:R-:W-:Y:S01]  /*9030*/  IMAD.WIDE.U32.X R94, R67, -0x7af74000, R94, P3 ;  /* 0x8508c000435e7825 */ /* 0x000fe200018e045e */
[----:B------:R-:W-:Y:S02]  /*9040*/  IADD3 RZ, P1, PT, R98, R72, RZ ;  /* 0x0000004862ff7210 */ /* 0x000fe40007f3e0ff */
[----:B------:R-:W-:Y:S01]  /*9050*/  IADD3 R4, P4, PT, R65, R4, RZ ;  /* 0x0000000441047210 */ /* 0x000fe20007f9e0ff */
[----:B------:R-:W-:Y:S01]  /*9060*/  IMAD.WIDE.U32 R52, R60, -0x45f6b800, R52 ;  /* 0xba0948003c347825 */ /* 0x000fe200078e0034 */
[----:B------:R-:W-:Y:S02]  /*9070*/  IADD3.X R65, P0, PT, R69, R68, RZ, P0, !PT ;  /* 0x0000004445417210 */ /* 0x000fe4000071e4ff */
[----:B------:R-:W-:Y:S01]  /*9080*/  IADD3.X RZ, P1, PT, R99, R73, RZ, P1, !PT ;  /* 0x0000004963ff7210 */ /* 0x000fe20000f3e4ff */
[----:B------:R-:W-:Y:S01]  /*9090*/  IMAD.WIDE.U32 R68, R67, 0x30000000, RZ ;  /* 0x3000000043447825 */ /* 0x000fe200078e00ff */
[----:B------:R-:W-:-:S02]  /*90a0*/  IADD3.X R57, P2, PT, RZ, R94, RZ, P2, !PT ;  /* 0x0000005eff397210 */ /* 0x000fc4000175e4ff */
[----:B------:R-:W-:Y:S01]  /*90b0*/  IADD3.X R82, P3, PT, R93, R12, RZ, P0, !PT ;  /* 0x0000000c5d527210 */ /* 0x000fe2000077e4ff */
[----:B------:R-:W-:Y:S01]  /*90c0*/  IMAD.WIDE.U32 R98, R60, 0xf5138f, R98 ;  /* 0x00f5138f3c627825 */ /* 0x000fe200078e0062 */
[----:B------:R-:W-:Y:S02]  /*90d0*/  IADD3.X R94, P0, PT, R47, R6, RZ, P1, !PT ;  /* 0x000000062f5e7210 */ /* 0x000fe40000f1e4ff */
[----:B------:R-:W-:Y:S01]  /*90e0*/  IADD3.X R95, P2, PT, RZ, R95, RZ, P2, !PT ;  /* 0x0000005fff5f7210 */ /* 0x000fe2000175e4ff */
[----:B------:R-:W-:Y:S01]  /*90f0*/  IMAD.IADD R12, R99, 0x1, R46 ;  /* 0x00000001630c7824 */ /* 0x000fe200078e022e */
[----:B------:R-:W-:Y:S01]  /*9100*/  IADD3 R72, PT, PT, R53, R56, RZ ;  /* 0x0000003835487210 */ /* 0x000fe20007ffe0ff */
[C---:B------:R-:W-:Y:S01]  /*9110*/  IMAD.WIDE.U32 R46, R54.reuse, 0x30000000, RZ ;  /* 0x30000000362e7825 */ /* 0x040fe200078e00ff */
[----:B------:R-:W-:Y:S02]  /*9120*/  IADD3.X R49, P0, PT, R49, R7, RZ, P0, !PT ;  /* 0x0000000731317210 */ /* 0x000fe4000071e4ff */
[----:B------:R-:W-:Y:S01]  /*9130*/  IADD3.X R56, P1, PT, R57, R52, RZ, P2, !PT ;  /* 0x0000003439387210 */ /* 0x000fe2000173e4ff */
[----:B------:R-:W-:Y:S01]  /*9140*/  IMAD.WIDE.U32 R6, P2, R54, 0x170b5d44, R68 ;  /* 0x170b5d4436067825 */ /* 0x000fe20007840044 */
[----:B------:R-:W-:-:S02]  /*9150*/  IADD3.X R94, P0, PT, R94, R65, RZ, P0, !PT ;  /* 0x000000415e5e7210 */ /* 0x000fc4000071e4ff */
[----:B------:R-:W-:Y:S01]  /*9160*/  IADD3.X R57, P1, PT, R95, R72, RZ, P1, !PT ;  /* 0x000000485f397210 */ /* 0x000fe20000f3e4ff */
[----:B------:R-:W-:Y:S01]  /*9170*/  IMAD.X R69, RZ, RZ, RZ, P2 ;  /* 0x000000ffff457224 */ /* 0x000fe200010e06ff */
[----:B------:R-:W-:Y:S01]  /*9180*/  IADD3 R97, P2, PT, R6, R47, RZ ;  /* 0x0000002f06617210 */ /* 0x000fe20007f5e0ff */
[----:B------:R-:W-:Y:S01]  /*9190*/  IMAD.WIDE.U32 R52, R67, -0x45f6b800, RZ ;  /* 0xba09480043347825 */ /* 0x000fe200078e00ff */
[----:B------:R-:W-:Y:S02]  /*91a0*/  IADD3.X R95, P0, PT, R49, R82, RZ, P0, !PT ;  /* 0x00000052315f7210 */ /* 0x000fe4000071e4ff */
[----:B------:R-:W-:Y:S01]  /*91b0*/  IADD3.X R99, P1, PT, RZ, RZ, RZ, P1, !PT ;  /* 0x000000ffff637210 */ /* 0x000fe20000f3e4ff */
[----:B------:R-:W-:Y:S01]  /*91c0*/  IMAD.MOV.U32 R68, RZ, RZ, R7 ;  /* 0x000000ffff447224 */ /* 0x000fe200078e0007 */
[----:B------:R-:W-:Y:S01]  /*91d0*/  IADD3.X R87, P0, PT, RZ, RZ, RZ, P0, !PT ;  /* 0x000000ffff577210 */ /* 0x000fe2000071e4ff */
[----:B------:R-:W-:-:S04]  /*91e0*/  IMAD.WIDE.U32 R72, R54, -0x45f6b800, RZ ;  /* 0xba09480036487825 */ /* 0x000fc800078e00ff */
[----:B------:R-:W-:-:S04]  /*91f0*/  IMAD.WIDE.U32.X R68, R67, 0x170b5d44, R68, P2 ;  /* 0x170b5d4443447825 */ /* 0x000fc800010e0444 */
[----:B------:R-:W-:-:S04]  /*9200*/  IMAD.WIDE.U32 R52, P2, R54, 0x1ef3622f, R52 ;  /* 0x1ef3622f36347825 */ /* 0x000fc80007840034 */
[----:B------:R-:W-:-:S04]  /*9210*/  IMAD.WIDE.U32 R92, R67, 0xf5138f, RZ ;  /* 0x00f5138f435c7825 */ /* 0x000fc800078e00ff */
[----:B------:R-:W-:Y:S01]  /*9220*/  IMAD.X R81, RZ, RZ, RZ, P1 ;  /* 0x000000ffff517224 */ /* 0x000fe200008e06ff */
[----:B------:R-:W-:Y:S01]  /*9230*/  IADD3 RZ, P1, PT, R56, R46, RZ ;  /* 0x0000002e38ff7210 */ /* 0x000fe20007f3e0ff */
[----:B------:R-:W-:Y:S01]  /*9240*/  IMAD.X R89, RZ, RZ, RZ, P0 ;  /* 0x000000ffff597224 */ /* 0x000fe200000e06ff */
[----:B------:R-:W-:Y:S01]  /*9250*/  IADD3 R65, P0, PT, R52, R73, RZ ;  /* 0x0000004934417210 */ /* 0x000fe20007f1e0ff */
[----:B------:R-:W-:Y:S01]  /*9260*/  IMAD.X R47, RZ, RZ, RZ, P2 ;  /* 0x000000ffff2f7224 */ /* 0x000fe200010e06ff */
[----:B------:R-:W-:Y:S01]  /*9270*/  IADD3.X RZ, P1, PT, R57, R97, RZ, P1, !PT ;  /* 0x0000006139ff7210 */ /* 0x000fe20000f3e4ff */
[----:B------:R-:W-:-:S03]  /*9280*/  IMAD.WIDE.U32 R82, R29, R27, R8 ;  /* 0x0000001b1d527225 */ /* 0x000fc600078e0008 */
[----:B------:R-:W-:Y:S01]  /*9290*/  IADD3.X R99, P1, PT, R99, R68, RZ, P1, !PT ;  /* 0x0000004463637210 */ /* 0x000fe20000f3e4ff */
[----:B------:R-:W-:Y:S01]  /*92a0*/  IMAD.MOV.U32 R46, RZ, RZ, R53 ;  /* 0x000000ffff2e7224 */ /* 0x000fe200078e0035 */
[----:B------:R-:W-:Y:S01]  /*92b0*/  SHF.L.W.U32.HI R5, R5, 0x1, R82 ;  /* 0x0000000105057819 */ /* 0x000fe20000010e52 */
[----:B------:R-:W-:-:S03]  /*92c0*/  IMAD.WIDE.U32 R114, R54, 0xf5138f, RZ ;  /* 0x00f5138f36727825 */ /* 0x000fc600078e00ff */
[----:B------:R-:W-:Y:S01]  /*92d0*/  IADD3.X R107, P3, PT, R5, R62, RZ, P3, !PT ;  /* 0x0000003e056b7210 */ /* 0x000fe20001f7e4ff */
[----:B------:R-:W-:-:S04]  /*92e0*/  IMAD.WIDE.U32 R8, P2, R54, 0x1a22d9f3, R92 ;  /* 0x1a22d9f336087825 */ /* 0x000fc8000784005c */
[----:B------:R-:W-:Y:S01]  /*92f0*/  IMAD.WIDE.U32.X R46, R67, 0x1ef3622f, R46, P0 ;  /* 0x1ef3622f432e7825 */ /* 0x000fe200000e042e */
[----:B------:R-:W-:-:S03]  /*9300*/  IADD3 RZ, P0, PT, R94, R70, RZ ;  /* 0x000000465eff7210 */ /* 0x000fc60007f1e0ff */
        /* <DEDUP_REMOVED lines=8> */
[C---:B------:R-:W-:Y:S01]  /*9390*/  IMAD.WIDE.U32 R102, R54.reuse, 0x6ca1493b, RZ ;  /* 0x6ca1493b36667825 */ /* 0x040fe200078e00ff */
[----:B------:R-:W-:Y:S02]  /*93a0*/  IADD3.X R110, P3, PT, R7, R63, RZ, P3, !PT ;  /* 0x0000003f076e7210 */ /* 0x000fe40001f7e4ff */
[----:B------:R-:W-:Y:S01]  /*93b0*/  IADD3.X R7, P1, PT, R81, R69, RZ, P1, !PT ;  /* 0x0000004551077210 */ /* 0x000fe20000f3e4ff */
[----:B------:R-:W-:Y:S01]  /*93c0*/  IMAD.WIDE.U32.X R78, R67, 0x1a22d9f3, R78, P2 ;  /* 0x1a22d9f3434e7825 */ /* 0x000fe200010e044e */
[----:B------:R-:W-:Y:S02]  /*93d0*/  IADD3.X R9, P0, PT, R89, R51, RZ, P0, !PT ;  /* 0x0000003359097210 */ /* 0x000fe4000071e4ff */
[----:B------:R-:W-:Y:S01]  /*93e0*/  IADD3.X R98, P1, PT, R99, R98, RZ, P1, !PT ;  /* 0x0000006263627210 */ /* 0x000fe20000f3e4ff */
[----:B------:R-:W-:Y:S01]  /*93f0*/  IMAD.WIDE.U32 R82, P2, R54, -0x39c4fa40, R70 ;  /* 0xc63b05c036527825 */ /* 0x000fe20007840046 */
[----:B------:R-:W-:-:S02]  /*9400*/  IADD3.X R106, P0, PT, R106, R107, RZ, P0, !PT ;  /* 0x0000006b6a6a7210 */ /* 0x000fc4000071e4ff */
[----:B------:R-:W-:Y:S01]  /*9410*/  IADD3.X R99, P1, PT, R7, R12, RZ, P1, !PT ;  /* 0x0000000c07637210 */ /* 0x000fe20000f3e4ff */
[----:B------:R-:W-:Y:S01]  /*9420*/  IMAD.X R93, RZ, RZ, RZ, P2 ;  /* 0x000000ffff5d7224 */ /* 0x000fe200010e06ff */
[----:B------:R-:W-:Y:S01]  /*9430*/  IADD3 R5, P2, PT, R82, R103, RZ ;  /* 0x0000006752057210 */ /* 0x000fe20007f5e0ff */
[----:B------:R-:W-:Y:S01]  /*9440*/  IMAD.WIDE.U32 R68, R67, 0x17c510ea, RZ ;  /* 0x17c510ea43447825 */ /* 0x000fe200078e00ff */
[----:B------:R-:W-:-:S03]  /*9450*/  IADD3.X R107, P0, PT, R9, R110, RZ, P0, !PT ;  /* 0x0000006e096b7210 */ /* 0x000fc6000071e4ff */
[----:B------:R-:W-:Y:S02]  /*9460*/  IMAD.MOV.U32 R92, RZ, RZ, R83 ;  /* 0x000000ffff5c7224 */ /* 0x000fe400078e0053 */
[----:B------:R-:W-:-:S04]  /*9470*/  IMAD.WIDE.U32 R56, R54, 0x30000000, R56 ;  /* 0x3000000036387825 */ /* 0x000fc800078e0038 */
[----:B------:R-:W-:-:S04]  /*9480*/  IMAD.WIDE.U32.X R92, R67, -0x39c4fa40, R92, P2 ;  /* 0xc63b05c0435c7825 */ /* 0x000fc800010e045c */
[----:B------:R-:W-:-:S04]  /*9490*/  IMAD.WIDE.U32 R68, P2, R54, 0x1ae3a46, R68 ;  /* 0x01ae3a4636447825 */ /* 0x000fc80007840044 */
[----:B------:R-:W-:Y:S01]  /*94a0*/  IMAD.WIDE.U32 R70, R54, 0x17c510ea, RZ ;  /* 0x17c510ea36467825 */ /* 0x000fe200078e00ff */
[----:B------:R-:W-:Y:S02]  /*94b0*/  MOV R50, R69 ;  /* 0x0000004500327202 */ /* 0x000fe40000000f00 */
[----:B------:R-:W-:Y:S01]  /*94c0*/  IADD3.X R69, P0, PT, RZ, RZ, RZ, P0, !PT ;  /* 0x000000ffff457210 */ /* 0x000fe2000071e4ff */
[----:B------:R-:W-:Y:S02]  /*94d0*/  IMAD.IADD R55, R57, 0x1, R6 ;  /* 0x0000000139377824 */ /* 0x000fe400078e0206 */
[----:B------:R-:W-:Y:S01]  /*94e0*/  IMAD.X R51, RZ, RZ, RZ, P2 ;  /* 0x000000ffff337224 */ /* 0x000fe200010e06ff */
[----:B------:R-:W-:Y:S01]  /*94f0*/  IADD3 R6, P2, PT, R68, R71, RZ ;  /* 0x0000004744067210 */ /* 0x000fe20007f5e0ff */
[----:B------:R-:W-:-:S04]  /*9500*/  IMAD.WIDE.U32 R62, R56, -0x1, RZ ;  /* 0xffffffff383e7825 */ /* 0x000fc800078e00ff */
[----:B------:R-:W-:Y:S02]  /*9510*/  IMAD R57, R56, -0x7af74001, -R55 ;  /* 0x8508bfff38397824 */ /* 0x000fe400078e0a37 */
[----:B------:R-:W-:Y:S01]  /*9520*/  IMAD.WIDE.U32.X R50, R67, 0x1ae3a46, R50, P2 ;  /* 0x01ae3a4643327825 */ /* 0x000fe200010e0432 */
[----:B------:R-:W-:-:S03]  /*9530*/  IADD3 RZ, P2, PT, R98, R72, RZ ;  /* 0x0000004862ff7210 */ /* 0x000fc60007f5e0ff */
[----:B------:R-:W-:Y:S01]  /*9540*/  IMAD.IADD R7, R63, 0x1, R57 ;  /* 0x000000013f077824 */ /* 0x000fe200078e0239 */
[----:B------:R-:W-:Y:S01]  /*9550*/  IADD3.X RZ, P2, PT, R99, R65, RZ, P2, !PT ;  /* 0x0000004163ff7210 */ /* 0x000fe2000175e4ff */
[----:B------:R-:W-:-:S04]  /*9560*/  IMAD.WIDE.U32 R94, R60, 0x6ca1493b, R94 ;  /* 0x6ca1493b3c5e7825 */ /* 0x000fc800078e005e */
[----:B------:R-:W-:-:S04]  /*9570*/  IMAD.WIDE.U32 R72, R7, 0x1, RZ ;  /* 0x0000000107487825 */ /* 0x000fc800078e00ff */
[----:B------:R-:W-:Y:S01]  /*9580*/  IMAD.IADD R53, R95, 0x1, R80 ;  /* 0x000000015f357824 */ /* 0x000fe200078e0250 */
[----:B------:R-:W-:Y:S01]  /*9590*/  IADD3.X R95, P1, PT, RZ, RZ, RZ, P1, !PT ;  /* 0x000000ffff5f7210 */ /* 0x000fe20000f3e4ff */
[----:B------:R-:W-:-:S03]  /*95a0*/  IMAD.WIDE.U32.X R100, R32, R32, R100, P5 ;  /* 0x0000002020647225 */ /* 0x000fc600028e0464 */
[----:B------:R-:W-:Y:S01]  /*95b0*/  IADD3.X R95, P2, PT, R95, R46, RZ, P2, !PT ;  /* 0x0000002e5f5f7210 */ /* 0x000fe2000175e4ff */
[----:B------:R-:W-:-:S04]  /*95c0*/  IMAD.WIDE.U32 R80, R62, 0x1, RZ ;  /* 0x000000013e507825 */ /* 0x000fc800078e00ff */
[----:B------:R-:W-:-:S04]  /*95d0*/  IMAD.WIDE.U32 R72, P5, R62, -0x7af74000, R72 ;  /* 0x8508c0003e487825 */ /* 0x000fc800078a0048 */
[----:B------:R-:W-:Y:S01]  /*95e0*/  IMAD.X R71, RZ, RZ, RZ, P1 ;  /* 0x000000ffff477224 */ /* 0x000fe200008e06ff */
[----:B------:R-:W-:Y:S01]  /*95f0*/  IADD3 RZ, P1, PT, R56, R80, RZ ;  /* 0x0000005038ff7210 */ /* 0x000fe20007f3e0ff */
[----:B------:R-:W-:Y:S01]  /*9600*/  IMAD.X R111, RZ, RZ, RZ, P5 ;  /* 0x000000ffff6f7224 */ /* 0x000fe200028e06ff */
[----:B------:R-:W-:Y:S01]  /*9610*/  IADD3 R116, P5, PT, R81, R72, RZ ;  /* 0x0000004851747210 */ /* 0x000fe20007fbe0ff */
[----:B------:R-:W-:Y:S01]  /*9620*/  IMAD.WIDE.U32 R80, R7, 0x30000000, RZ ;  /* 0x3000000007507825 */ /* 0x000fe200078e00ff */
[----:B------:R-:W-:Y:S02]  /*9630*/  IADD3.X R72, P2, PT, R71, R47, RZ, P2, !PT ;  /* 0x0000002f47487210 */ /* 0x000fe4000175e4ff */
[----:B------:R-:W-:Y:S01]  /*9640*/  IADD3.X RZ, P1, PT, R55, R116, RZ, P1, !PT ;  /* 0x0000007437ff7210 */ /* 0x000fe20000f3e4ff */
[----:B------:R-:W-:Y:S01]  /*9650*/  IMAD.MOV.U32 R110, RZ, RZ, R73 ;  /* 0x000000ffff6e7224 */ /* 0x000fe200078e0049 */
[----:B------:R-:W-:Y:S01]  /*9660*/  IADD3.X R94, P2, PT, R95, R94, RZ, P2, !PT ;  /* 0x0000005e5f5e7210 */ /* 0x000fe2000175e4ff */
[----:B------:R-:W-:Y:S01]  /*9670*/  IMAD.X R67, RZ, RZ, RZ, P0 ;  /* 0x000000ffff437224 */ /* 0x000fe200000e06ff */
[----:B------:R-:W-:Y:S01]  /*9680*/  IADD3 RZ, P0, PT, R106, R86, RZ ;  /* 0x000000566aff7210 */ /* 0x000fe20007f1e0ff */
[----:B------:R-:W-:Y:S01]  /*9690*/  IMAD.WIDE.U32 R56, R31, R27, R104 ;  /* 0x0000001b1f387225 */ /* 0x000fe200078e0068 */
[----:B------:R-:W-:-:S02]  /*96a0*/  IADD3.X R95, P2, PT, R72, R53, RZ, P2, !PT ;  /* 0x00000035485f7210 */ /* 0x000fc4000175e4ff */
[----:B------:R-:W-:Y:S01]  /*96b0*/  IADD3.X RZ, P0, PT, R107, R61, RZ, P0, !PT ;  /* 0x0000003d6bff7210 */ /* 0x000fe2000071e4ff */
[----:B------:R-:W-:Y:S01]  /*96c0*/  IMAD.WIDE.U32.X R110, R7, -0x7af74000, R110, P5 ;  /* 0x8508c000076e7825 */ /* 0x000fe200028e046e */
[----:B------:R-:W-:Y:S02]  /*96d0*/  SHF.L.W.U32.HI R77, R77, 0x1, R56 ;  /* 0x000000014d4d7819 */ /* 0x000fe40000010e38 */
[----:B------:R-:W-:Y:S01]  /*96e0*/  IADD3.X R69, P0, PT, R69, R10, RZ, P0, !PT ;  /* 0x0000000a45457210 */ /* 0x000fe2000071e4ff */
[C---:B------:R-:W-:Y:S01]  /*96f0*/  IMAD.WIDE.U32 R104, R62.reuse, 0x30000000, RZ ;  /* 0x300000003e687825 */ /* 0x040fe200078e00ff */
[----:B------:R-:W-:Y:S02]  /*9700*/  IADD3.X R12, P3, PT, R77, R76, RZ, P3, !PT ;  /* 0x0000004c4d0c7210 */ /* 0x000fe40001f7e4ff */
[----:B------:R-:W-:Y:S01]  /*9710*/  IADD3.X R67, P0, PT, R67, R11, RZ, P0, !PT ;  /* 0x0000000b43437210 */ /* 0x000fe2000071e4ff */
[----:B------:R-:W-:-:S03]  /*9720*/  IMAD.WIDE.U32 R80, P5, R62, 0x170b5d44, R80 ;  /* 0x170b5d443e507825 */ /* 0x000fc600078a0050 */
[----:B------:R-:W-:Y:S01]  /*9730*/  IADD3.X R12, P0, PT, R69, R12, RZ, P0, !PT ;  /* 0x0000000c450c7210 */ /* 0x000fe2000071e4ff */
[----:B------:R-:W-:-:S04]  /*9740*/  IMAD.WIDE.U32 R106, R60, 0x17c510ea, R106 ;  /* 0x17c510ea3c6a7825 */ /* 0x000fc800078e006a */
[----:B------:R-:W-:Y:S01]  /*9750*/  IMAD.X R97, RZ, RZ, RZ, P5 ;  /* 0x000000ffff617224 */ /* 0x000fe200028e06ff */
[----:B------:R-:W-:Y:S01]  /*9760*/  IADD3 R63, P5, PT, R80, R105, RZ ;  /* 0x00000069503f7210 */ /* 0x000fe20007fbe0ff */
[----:B------:R-:W-:Y:S02]  /*9770*/  IMAD.IADD R9, R57, 0x1, R96 ;  /* 0x0000000139097824 */ /* 0x000fe400078e0260 */
[----:B------:R-:W-:-:S03]  /*9780*/  IMAD.WIDE.U32 R60, R7, -0x45f6b800, RZ ;  /* 0xba094800073c7825 */ /* 0x000fc600078e00ff */
[----:B------:R-:W-:Y:S01]  /*9790*/  SHF.L.W.U32.HI R83, R56, 0x1, R9 ;  /* 0x0000000138537819 */ /* 0x000fe20000010e09 */
[----:B------:R-:W-:Y:S02]  /*97a0*/  IMAD.MOV.U32 R96, RZ, RZ, R81 ;  /* 0x000000ffff607224 */ /* 0x000fe400078e0051 */
[----:B------:R-:W-:Y:S01]  /*97b0*/  IMAD.WIDE.U32 R76, R62, -0x45f6b800, RZ ;  /* 0xba0948003e4c7825 */ /* 0x000fe200078e00ff */
[----:B------:R-:W-:-:S03]  /*97c0*/  IADD3.X R118, P3, PT, R83, R38, RZ, P3, !PT ;  /* 0x0000002653767210 */ /* 0x000fc60001f7e4ff */
[----:B------:R-:W-:-:S04]  /*97d0*/  IMAD.WIDE.U32.X R96, R7, 0x170b5d44, R96, P5 ;  /* 0x170b5d4407607825 */ /* 0x000fc800028e0460 */
[----:B------:R-:W-:-:S04]  /*97e0*/  IMAD.WIDE.U32 R60, P5, R62, 0x1ef3622f, R60 ;  /* 0x1ef3622f3e3c7825 */ /* 0x000fc800078a003c */
[----:B------:R-:W-:Y:S01]  /*97f0*/  IMAD.X R87, RZ, RZ, RZ, P5 ;  /* 0x000000ffff577224 */ /* 0x000fe200028e06ff */
[----:B------:R-:W-:Y:S01]  /*9800*/  IADD3 R65, P5, PT, R60, R77, RZ ;  /* 0x0000004d3c417210 */ /* 0x000fe20007fbe0ff */
[----:B------:R-:W-:Y:S01]  /*9810*/  IMAD.WIDE.U32 R46, R7, 0xf5138f, RZ ;  /* 0x00f5138f072e7825 */ /* 0x000fe200078e00ff */
[----:B------:R-:W-:-:S03]  /*9820*/  IADD3.X R77, P2, PT, RZ, RZ, RZ, P2, !PT ;  /* 0x000000ffff4d7210 */ /* 0x000fc6000175e4ff */
[----:B------:R-:W-:Y:S02]  /*9830*/  IMAD.MOV.U32 R86, RZ, RZ, R61 ;  /* 0x000000ffff567224 */ /* 0x000fe400078e003d */
[----:B------:R-:W-:-:S04]  /*9840*/  IMAD.WIDE.U32 R98, R54, -0x45f6b800, R98 ;  /* 0xba09480036627825 */ /* 0x000fc800078e0062 */
[----:B------:R-:W-:-:S04]  /*9850*/  IMAD.WIDE.U32.X R86, R7, 0x1ef3622f, R86, P5 ;  /* 0x1ef3622f07567825 */ /* 0x000fc800028e0456 */
[----:B------:R-:W-:-:S04]  /*9860*/  IMAD.WIDE.U32 R46, P5, R62, 0x1a22d9f3, R46 ;  /* 0x1a22d9f33e2e7825 */ /* 0x000fc800078a002e */
[----:B------:R-:W-:-:S04]  /*9870*/  IMAD.WIDE.U32 R72, R62, 0xf5138f, RZ ;  /* 0x00f5138f3e487825 */ /* 0x000fc800078e00ff */
[----:B------:R-:W-:Y:S01]  /*9880*/  IMAD.IADD R71, R99, 0x1, R52 ;  /* 0x0000000163477824 */ /* 0x000fe200078e0234 */
[----:B------:R-:W-:Y:S01]  /*9890*/  MOV R52, R47 ;  /* 0x0000002f00347202 */ /* 0x000fe20000000f00 */
[----:B------:R-:W-:Y:S01]  /*98a0*/  IMAD.X R81, RZ, RZ, RZ, P2 ;  /* 0x000000ffff517224 */ /* 0x000fe200010e06ff */
[----:B------:R-:W-:Y:S01]  /*98b0*/  IADD3 R61, P2, PT, R46, R73, RZ ;  /* 0x000000492e3d7210 */ /* 0x000fe20007f5e0ff */
[----:B------:R-:W-:Y:S01]  /*98c0*/  IMAD.X R53, RZ, RZ, RZ, P5 ;  /* 0x000000ffff357224 */ /* 0x000fe200028e06ff */
[----:B------:R-:W-:Y:S01]  /*98d0*/  IADD3.X R99, P1, PT, RZ, R110, RZ, P1, !PT ;  /* 0x0000006eff637210 */ /* 0x000fe20000f3e4ff */
[----:B------:R-:W-:-:S03]  /*98e0*/  IMAD.WIDE.U32 R56, R7, 0x6ca1493b, RZ ;  /* 0x6ca1493b07387825 */ /* 0x000fc600078e00ff */
[----:B------:R-:W-:Y:S01]  /*98f0*/  IADD3.X R38, P1, PT, RZ, R111, RZ, P1, !PT ;  /* 0x0000006fff267210 */ /* 0x000fe20000f3e4ff */
[----:B------:R-:W-:Y:S01]  /*9900*/  IMAD.WIDE.U32.X R52, R7, 0x1a22d9f3, R52, P2 ;  /* 0x1a22d9f307347825 */ /* 0x000fe200010e0434 */
[----:B------:R-:W-:Y:S02]  /*9910*/  IADD3 RZ, P2, PT, R94, R114, RZ ;  /* 0x000000725eff7210 */ /* 0x000fe40007f5e0ff */
[----:B------:R-:W-:Y:S01]  /*9920*/  IADD3.X R98, P1, PT, R99, R98, RZ, P1, !PT ;  /* 0x0000006263627210 */ /* 0x000fe20000f3e4ff */
[----:B------:R-:W-:Y:S01]  /*9930*/  IMAD.WIDE.U32 R56, P5, R62, -0x39c4fa40, R56 ;  /* 0xc63b05c03e387825 */ /* 0x000fe200078a0038 */
[----:B------:R-:W-:Y:S02]  /*9940*/  IADD3.X RZ, P2, PT, R95, R49, RZ, P2, !PT ;  /* 0x000000315fff7210 */ /* 0x000fe4000175e4ff */
[----:B------:R-:W-:Y:S01]  /*9950*/  IADD3.X R99, P1, PT, R38, R71, RZ, P1, !PT ;  /* 0x0000004726637210 */ /* 0x000fe20000f3e4ff */
[----:B------:R-:W-:-:S04]  /*9960*/  IMAD.WIDE.U32 R10, R62, 0x6ca1493b, RZ ;  /* 0x6ca1493b3e0a7825 */ /* 0x000fc800078e00ff */
[----:B------:R-:W-:Y:S02]  /*9970*/  IMAD.MOV.U32 R116, RZ, RZ, R57 ;  /* 0x000000ffff747224 */ /* 0x000fe400078e0039 */
[----:B------:R-:W-:Y:S01]  /*9980*/  IMAD.X R117, RZ, RZ, RZ, P5 ;  /* 0x000000ffff757224 */ /* 0x000fe200028e06ff */
[----:B------:R-:W-:Y:S01]  /*9990*/  IADD3 R47, P5, PT, R56, R11, RZ ;  /* 0x0000000b382f7210 */ /* 0x000fe20007fbe0ff */
[----:B------:R-:W-:Y:S01]  /*99a0*/  IMAD.IADD R57, R107, 0x1, R48 ;  /* 0x000000016b397824 */ /* 0x000fe200078e0230 */
[----:B------:R-:W-:Y:S01]  /*99b0*/  IADD3.X R107, P2, PT, R77, R78, RZ, P2, !PT ;  /* 0x0000004e4d6b7210 */ /* 0x000fe2000175e4ff */
[----:B------:R-:W-:-:S03]  /*99c0*/  IMAD.WIDE.U32 R114, R7, 0x17c510ea, RZ ;  /* 0x17c510ea07727825 */ /* 0x000fc600078e00ff */
[----:B------:R-:W-:Y:S01]  /*99d0*/  IADD3.X R78, P2, PT, R81, R79, RZ, P2, !PT ;  /* 0x0000004f514e7210 */ /* 0x000fe2000175e4ff */
[----:B------:R-:W-:-:S03]  /*99e0*/  IMAD.WIDE.U32.X R110, R7, -0x39c4fa40, R116, P5 ;  /* 0xc63b05c0076e7825 */ /* 0x000fc600028e0474 */
[----:B------:R-:W-:Y:S01]  /*99f0*/  IADD3.X R106, P2, PT, R107, R106, RZ, P2, !PT ;  /* 0x0000006a6b6a7210 */ /* 0x000fe2000175e4ff */
[----:B------:R-:W-:-:S03]  /*9a00*/  IMAD.WIDE.U32 R114, P5, R62, 0x1ae3a46, R114 ;  /* 0x01ae3a463e727825 */ /* 0x000fc600078a0072 */
[----:B------:R-:W-:Y:S01]  /*9a10*/  IADD3.X R107, P2, PT, R78, R57, RZ, P2, !PT ;  /* 0x000000394e6b7210 */ /* 0x000fe2000175e4ff */
[----:B------:R-:W-:-:S03]  /*9a20*/  IMAD.WIDE.U32 R116, R62, 0x17c510ea, RZ ;  /* 0x17c510ea3e747825 */ /* 0x000fc600078e00ff */
[----:B------:R-:W-:Y:S01]  /*9a30*/  IADD3.X R79, P2, PT, RZ, RZ, RZ, P2, !PT ;  /* 0x000000ffff4f7210 */ /* 0x000fe2000175e4ff */
[----:B------:R-:W-:Y:S01]  /*9a40*/  IMAD.X R49, RZ, RZ, RZ, P5 ;  /* 0x000000ffff317224 */ /* 0x000fe200028e06ff */
[----:B------:R-:W-:Y:S01]  /*9a50*/  IADD3 R11, P5, PT, R114, R117, RZ ;  /* 0x00000075720b7210 */ /* 0x000fe20007fbe0ff */
[----:B------:R-:W-:Y:S02]  /*9a60*/  IMAD.MOV.U32 R48, RZ, RZ, R115 ;  /* 0x000000ffff307224 */ /* 0x000fe400078e0073 */
[----:B------:R-:W-:-:S04]  /*9a70*/  IMAD.WIDE.U32 R112, R31, R29, R112 ;  /* 0x0000001d1f707225 */ /* 0x000fc800078e0070 */
[----:B------:R-:W-:Y:S01]  /*9a80*/  IMAD.WIDE.U32.X R48, R7, 0x1ae3a46, R48, P5 ;  /* 0x01ae3a4607307825 */ /* 0x000fe200028e0430 */
[----:B------:R-:W-:Y:S02]  /*9a90*/  IADD3.X R55, P5, PT, RZ, RZ, RZ, P1, !PT ;  /* 0x000000ffff377210 */ /* 0x000fe40000fbe4ff */
[----:B------:R-:W-:Y:S01]  /*9aa0*/  IADD3.X R67, P1, PT, R67, R118, RZ, P0, !PT ;  /* 0x0000007643437210 */ /* 0x000fe2000073e4ff */
[----:B------:R-:W-:Y:S01]  /*9ab0*/  IMAD.WIDE.U32 R94, R54, 0xf5138f, R94 ;  /* 0x00f5138f365e7825 */ /* 0x000fe200078e005e */
[----:B------:R-:W-:Y:S02]  /*9ac0*/  IADD3 RZ, P0, PT, R98, R104, RZ ;  /* 0x0000006862ff7210 */ /* 0x000fe40007f1e0ff */
[----:B------:R-:W-:Y:S01]  /*9ad0*/  SHF.L.W.U32.HI R7, R9, 0x1, R112 ;  /* 0x0000000109077819 */ /* 0x000fe20000010e70 */
[----:B------:R-:W-:Y:S01]  /*9ae0*/  IMAD.X R9, RZ, RZ, RZ, P2 ;  /* 0x000000ffff097224 */ /* 0x000fe200010e06ff */
[----:B------:R-:W-:Y:S01]  /*9af0*/  IADD3 RZ, P2, PT, R106, R102, RZ ;  /* 0x000000666aff7210 */ /* 0x000fe20007f5e0ff */
[----:B------:R-:W-:Y:S01]  /*9b00*/  IMAD.IADD R109, R113, 0x1, R108 ;  /* 0x00000001716d7824 */ /* 0x000fe200078e026c */
[----:B------:R-:W-:Y:S01]  /*9b10*/  IADD3.X RZ, P0, PT, R99, R63, RZ, P0, !PT ;  /* 0x0000003f63ff7210 */ /* 0x000fe2000071e4ff */
[----:B------:R-:W-:Y:S01]  /*9b20*/  IMAD.X R57, RZ, RZ, RZ, P5 ;  /* 0x000000ffff397224 */ /* 0x000fe200028e06ff */
[----:B------:R-:W-:Y:S01]  /*9b30*/  IADD3.X RZ, P2, PT, R107, R5, RZ, P2, !PT ;  /* 0x000000056bff7210 */ /* 0x000fe2000175e4ff */
[----:B------:R-:W-:Y:S01]  /*9b40*/  IMAD.IADD R63, R95, 0x1, R8 ;  /* 0x000000015f3f7824 */ /* 0x000fe200078e0208 */
[----:B------:R-:W-:Y:S01]  /*9b50*/  IADD3.X R95, P5, PT, R55, R96, RZ, P0, !PT ;  /* 0x00000060375f7210 */ /* 0x000fe200007be4ff */
[----:B------:R-:W-:Y:S01]  /*9b60*/  IMAD.WIDE.U32 R106, R54, 0x6ca1493b, R106 ;  /* 0x6ca1493b366a7825 */ /* 0x000fe200078e006a */
[----:B------:R-:W-:-:S02]  /*9b70*/  SHF.L.W.U32.HI R113, R112, 0x1, R109 ;  /* 0x0000000170717819 */ /* 0x000fc40000010e6d */
[----:B------:R-:W-:Y:S01]  /*9b80*/  IADD3.X R7, P3, PT, R7, R100, RZ, P3, !PT ;  /* 0x0000006407077210 */ /* 0x000fe20001f7e4ff */
[----:B------:R-:W-:Y:S01]  /*9b90*/  IMAD.WIDE.U32 R98, R62, 0x30000000, R98 ;  /* 0x300000003e627825 */ /* 0x000fe200078e0062 */
[----:B------:R-:W-:Y:S02]  /*9ba0*/  IADD3.X R79, P2, PT, R79, R92, RZ, P2, !PT ;  /* 0x0000005c4f4f7210 */ /* 0x000fe4000175e4ff */
[----:B------:R-:W-:Y:S01]  /*9bb0*/  IADD3.X R96, P5, PT, R57, R97, RZ, P5, !PT ;  /* 0x0000006139607210 */ /* 0x000fe20002fbe4ff */
[----:B------:R-:W-:Y:S01]  /*9bc0*/  IMAD.IADD R83, R107, 0x1, R82 ;  /* 0x000000016b537824 */ /* 0x000fe200078e0252 */
[----:B------:R-:W-:Y:S01]  /*9bd0*/  IADD3.X R100, P0, PT, R113, R101, RZ, P3, !PT ;  /* 0x0000006571647210 */ /* 0x000fe20001f1e4ff */
[----:B------:R-:W-:Y:S01]  /*9be0*/  IMAD.IADD R81, R99, 0x1, R80 ;  /* 0x0000000163517824 */ /* 0x000fe200078e0250 */
[----:B------:R-:W-:Y:S01]  /*9bf0*/  IADD3.X R92, P3, PT, R9, R93, RZ, P2, !PT ;  /* 0x0000005d095c7210 */ /* 0x000fe2000177e4ff */
[----:B------:R-:W-:Y:S01]  /*9c00*/  IMAD.WIDE.U32 R8, R98, -0x1, RZ ;  /* 0xffffffff62087825 */ /* 0x000fe200078e00ff */
[----:B------:R-:W-:-:S02]  /*9c10*/  IADD3.X R94, P2, PT, R95, R94, RZ, P5, !PT ;  /* 0x0000005e5f5e7210 */ /* 0x000fc40002f5e4ff */
[----:B------:R-:W-:Y:S01]  /*9c20*/  IADD3.X R71, P5, PT, RZ, RZ, RZ, P1, !PT ;  /* 0x000000ffff477210 */ /* 0x000fe20000fbe4ff */
[----:B------:R-:W-:Y:S01]  /*9c30*/  IMAD R5, R98, -0x7af74001, -R81 ;  /* 0x8508bfff62057824 */ /* 0x000fe200078e0a51 */
[----:B------:R-:W-:Y:S01]  /*9c40*/  IADD3.X R78, P1, PT, R79, R12, RZ, P3, !PT ;  /* 0x0000000c4f4e7210 */ /* 0x000fe20001f3e4ff */
[----:B------:R-:W-:Y:S01]  /*9c50*/  IMAD.WIDE.U32 R74, R36, R29, R74 ;  /* 0x0000001d244a7225 */ /* 0x000fe200078e004a */
[----:B------:R-:W-:-:S03]  /*9c60*/  IADD3 RZ, P3, PT, R94, R76, RZ ;  /* 0x0000004c5eff7210 */ /* 0x000fc60007f7e0ff */
[----:B------:R-:W-:Y:S01]  /*9c70*/  IMAD.X R82, RZ, RZ, RZ, P5 ;  /* 0x000000ffff527224 */ /* 0x000fe200028e06ff */
[----:B------:R-:W-:Y:S01]  /*9c80*/  IADD3.X R95, P5, PT, R96, R63, RZ, P2, !PT ;  /* 0x0000003f605f7210 */ /* 0x000fe200017be4ff */
[----:B------:R-:W-:Y:S01]  /*9c90*/  IMAD.IADD R38, R9, 0x1, R5 ;  /* 0x0000000109267824 */ /* 0x000fe200078e0205 */
[----:B------:R-:W-:Y:S01]  /*9ca0*/  IADD3.X R79, P2, PT, R92, R67, RZ, P1, !PT ;  /* 0x000000435c4f7210 */ /* 0x000fe20000f5e4ff */
[----:B------:R-:W-:Y:S01]  /*9cb0*/  IMAD.IADD R73, R75, 0x1, R66 ;  /* 0x000000014b497824 */ /* 0x000fe200078e0242 */
[----:B------:R-:W-:Y:S01]  /*9cc0*/  IADD3.X R107, P1, PT, RZ, RZ, RZ, P5, !PT ;  /* 0x000000ffff6b7210 */ /* 0x000fe20002f3e4ff */
[----:B------:R-:W-:Y:S01]  /*9cd0*/  IMAD.WIDE.U32 R76, R8, 0x1, RZ ;  /* 0x00000001084c7825 */ /* 0x000fe200078e00ff */
[----:B------:R-:W-:Y:S02]  /*9ce0*/  IADD3.X R63, P2, PT, RZ, RZ, RZ, P2, !PT ;  /* 0x000000ffff3f7210 */ /* 0x000fe4000175e4ff */
[----:B------:R-:W-:Y:S01]  /*9cf0*/  SHF.L.W.U32.HI R5, R109, 0x1, R74 ;  /* 0x000000016d057819 */ /* 0x000fe20000010e4a */
[----:B------:R-:W-:Y:S01]  /*9d00*/  IMAD.X R57, RZ, RZ, RZ, P1 ;  /* 0x000000ffff397224 */ /* 0x000fe200008e06ff */
[----:B------:R-:W-:Y:S01]  /*9d10*/  IADD3.X RZ, P3, PT, R95, R65, RZ, P3, !PT ;  /* 0x000000415fff7210 */ /* 0x000fe20001f7e4ff */
[----:B------:R-:W-:Y:S01]  /*9d20*/  IMAD.WIDE.U32.X R58, R34, R34, R58, P4 ;  /* 0x00000022223a7225 */ /* 0x000fe200020e043a */
[----:B------:R-:W-:-:S02]  /*9d30*/  IADD3.X R69, PT, PT, RZ, RZ, RZ, P2, !PT ;  /* 0x000000ffff457210 */ /* 0x000fc400017fe4ff */
[----:B------:R-:W-:Y:S01]  /*9d40*/  IADD3 RZ, P2, PT, R78, R70, RZ ;  /* 0x000000464eff7210 */ /* 0x000fe20007f5e0ff */
[----:B------:R-:W-:Y:S01]  /*9d50*/  IMAD.WIDE.U32 R54, R54, 0x17c510ea, R78 ;  /* 0x17c510ea36367825 */ /* 0x000fe200078e004e */
[----:B------:R-:W-:Y:S02]  /*9d60*/  IADD3.X R12, P0, PT, R5, R64, RZ, P0, !PT ;  /* 0x00000040050c7210 */ /* 0x000fe4000071e4ff */
[----:B------:R-:W-:Y:S01]  /*9d70*/  IADD3.X R107, P3, PT, R107, R86, RZ, P3, !PT ;  /* 0x000000566b6b7210 */ /* 0x000fe20001f7e4ff */
[----:B------:R-:W-:Y:S01]  /*9d80*/  IMAD.WIDE.U32 R64, R38, 0x1, RZ ;  /* 0x0000000126407825 */ /* 0x000fe200078e00ff */
[----:B------:R-:W-:Y:S02]  /*9d90*/  IADD3.X RZ, P2, PT, R79, R6, RZ, P2, !PT ;  /* 0x000000064fff7210 */ /* 0x000fe4000175e4ff */
[----:B------:R-:W-:Y:S01]  /*9da0*/  IADD3.X R86, P3, PT, R57, R87, RZ, P3, !PT ;  /* 0x0000005739567210 */ /* 0x000fe20001f7e4ff */
[----:B------:R-:W-:Y:S01]  /*9db0*/  IMAD.WIDE.U32 R78, R62, -0x45f6b800, R94 ;  /* 0xba0948003e4e7825 */ /* 0x000fe200078e005e */
[----:B------:R-:W-:-:S02]  /*9dc0*/  IADD3.X R80, P2, PT, R63, R50, RZ, P2, !PT ;  /* 0x000000323f507210 */ /* 0x000fc4000175e4ff */
[----:B------:R-:W-:Y:S01]  /*9dd0*/  SHF.L.W.U32.HI R9, R74, 0x1, R73 ;  /* 0x000000014a097819 */ /* 0x000fe20000010e49 */
[----:B------:R-:W-:Y:S01]  /*9de0*/  IMAD.WIDE.U32 R64, P5, R8, -0x7af74000, R64 ;  /* 0x8508c00008407825 */ /* 0x000fe200078a0040 */
[----:B------:R-:W-:Y:S02]  /*9df0*/  IADD3.X R106, P3, PT, R107, R106, RZ, P3, !PT ;  /* 0x0000006a6b6a7210 */ /* 0x000fe40001f7e4ff */
[----:B------:R-:W-:Y:S01]  /*9e00*/  IADD3.X R87, P2, PT, R69, R51, RZ, P2, !PT ;  /* 0x0000003345577210 */ /* 0x000fe2000175e4ff */
[----:B------:R-:W-:Y:S01]  /*9e10*/  IMAD.X R5, RZ, RZ, RZ, P5 ;  /* 0x000000ffff057224 */ /* 0x000fe200028e06ff */
[----:B------:R-:W-:Y:S01]  /*9e20*/  IADD3 RZ, P1, PT, R98, R76, RZ ;  /* 0x0000004c62ff7210 */ /* 0x000fe20007f3e0ff */
[----:B------:R-:W-:Y:S01]  /*9e30*/  IMAD.IADD R67, R79, 0x1, R60 ;  /* 0x000000014f437824 */ /* 0x000fe200078e023c */
[----:B------:R-:W-:Y:S01]  /*9e40*/  IADD3.X R9, P0, PT, R9, R4, RZ, P0, !PT ;  /* 0x0000000409097210 */ /* 0x000fe2000071e4ff */
[----:B------:R-:W-:Y:S01]  /*9e50*/  IMAD.MOV.U32 R4, RZ, RZ, R65 ;  /* 0x000000ffff047224 */ /* 0x000fe200078e0041 */
[----:B------:R-:W-:Y:S01]  /*9e60*/  IADD3 R76, P5, PT, R77, R64, RZ ;  /* 0x000000404d4c7210 */ /* 0x000fe20007fbe0ff */
[----:B------:R-:W-:Y:S01]  /*9e70*/  IMAD.IADD R55, R55, 0x1, R68 ;  /* 0x0000000137377824 */ /* 0x000fe200078e0244 */
[----:B------:R-:W-:Y:S01]  /*9e80*/  IADD3.X R107, P3, PT, R86, R83, RZ, P3, !PT ;  /* 0x00000053566b7210 */ /* 0x000fe20001f7e4ff */
[----:B------:R-:W-:Y:S01]  /*9e90*/  IMAD.WIDE.U32 R68, R38, -0x45f6b800, RZ ;  /* 0xba09480026447825 */ /* 0x000fe200078e00ff */
[----:B------:R-:W-:-:S02]  /*9ea0*/  IADD3.X R80, P2, PT, R80, R71, RZ, P2, !PT ;  /* 0x0000004750507210 */ /* 0x000fc4000175e4ff */
[----:B------:R-:W-:Y:S01]  /*9eb0*/  IADD3 RZ, P4, PT, R106, R72, RZ ;  /* 0x000000486aff7210 */ /* 0x000fe20007f9e0ff */
[C---:B------:R-:W-:Y:S01]  /*9ec0*/  IMAD.WIDE.U32.X R4, R38.reuse, -0x7af74000, R4, P5 ;  /* 0x8508c00026047825 */ /* 0x040fe200028e0404 */
[----:B------:R-:W-:Y:S02]  /*9ed0*/  IADD3.X R77, P3, PT, RZ, RZ, RZ, P3, !PT ;  /* 0x000000ffff4d7210 */ /* 0x000fe40001f7e4ff */
[----:B------:R-:W-:Y:S01]  /*9ee0*/  IADD3.X R87, P2, PT, R87, R82, RZ, P2, !PT ;  /* 0x0000005257577210 */ /* 0x000fe2000175e4ff */
[----:B------:R-:W-:Y:S01]  /*9ef0*/  IMAD.WIDE.U32 R64, R38, 0xf5138f, RZ ;  /* 0x00f5138f26407825 */ /* 0x000fe200078e00ff */
[----:B------:R-:W-:Y:S02]  /*9f00*/  IADD3.X RZ, P5, PT, R107, R61, RZ, P4, !PT ;  /* 0x0000003d6bff7210 */ /* 0x000fe400027be4ff */
[----:B------:R-:W-:Y:S01]  /*9f10*/  IADD3.X RZ, P1, PT, R81, R76, RZ, P1, !PT ;  /* 0x0000004c51ff7210 */ /* 0x000fe20000f3e4ff */
[----:B------:R-:W-:Y:S01]  /*9f20*/  IMAD.X R51, RZ, RZ, RZ, P3 ;  /* 0x000000ffff337224 */ /* 0x000fe200018e06ff */
[----:B------:R-:W-:Y:S01]  /*9f30*/  IADD3.X R80, P4, PT, R80, R7, RZ, P2, !PT ;  /* 0x0000000750507210 */ /* 0x000fe2000179e4ff */
[----:B------:R-:W-:Y:S01]  /*9f40*/  IMAD.WIDE.U32 R6, R38, 0x30000000, RZ ;  /* 0x3000000026067825 */ /* 0x000fe200078e00ff */
[----:B------:R-:W-:-:S02]  /*9f50*/  IADD3.X R77, P3, PT, R77, R52, RZ, P5, !PT ;  /* 0x000000344d4d7210 */ /* 0x000fc40002f7e4ff */
[----:B------:R-:W-:Y:S01]  /*9f60*/  IADD3.X R79, P1, PT, RZ, R4, RZ, P1, !PT ;  /* 0x00000004ff4f7210 */ /* 0x000fe20000f3e4ff */
[----:B------:R-:W-:Y:S01]  /*9f70*/  IMAD.WIDE.U32 R84, R36, R31, R84 ;  /* 0x0000001f24547225 */ /* 0x000fe200078e0054 */
[----:B------:R-:W-:Y:S02]  /*9f80*/  IADD3.X R52, P3, PT, R51, R53, RZ, P3, !PT ;  /* 0x0000003533347210 */ /* 0x000fe40001f7e4ff */
[----:B------:R-:W-:Y:S01]  /*9f90*/  IADD3.X R50, P1, PT, RZ, R5, RZ, P1, !PT ;  /* 0x00000005ff327210 */ /* 0x000fe20000f3e4ff */
        /* <DEDUP_REMOVED lines=8> */
[----:B------:R-:W-:Y:S01]  /*a020*/  IMAD.MOV.U32 R52, RZ, RZ, R7 ;  /* 0x000000ffff347224 */ /* 0x000fe200078e0007 */
[----:B------:R-:W-:Y:S01]  /*a030*/  IADD3.X R81, P3, PT, RZ, RZ, RZ, P3, !PT ;  /* 0x000000ffff517210 */ /* 0x000fe20001f7e4ff */
[----:B------:R-:W-:Y:S01]  /*a040*/  IMAD.WIDE.U32 R60, R62, 0xf5138f, R106 ;  /* 0x00f5138f3e3c7825 */ /* 0x000fe200078e006a */
[----:B------:R-:W-:Y:S02]  /*a050*/  IADD3.X R83, P1, PT, RZ, RZ, RZ, P1, !PT ;  /* 0x000000ffff537210 */ /* 0x000fe40000f3e4ff */
[----:B------:R-:W-:Y:S01]  /*a060*/  SHF.L.W.U32.HI R63, R73, 0x1, R84 ;  /* 0x00000001493f7819 */ /* 0x000fe20000010e54 */
[----:B------:R-:W-:Y:S01]  /*a070*/  IMAD.WIDE.U32.X R52, R38, 0x170b5d44, R52, P5 ;  /* 0x170b5d4426347825 */ /* 0x000fe200028e0434 */
[----:B------:R-:W-:-:S03]  /*a080*/  IADD3.X R87, P4, PT, R87, R100, RZ, P4, !PT ;  /* 0x0000006457577210 */ /* 0x000fc6000279e4ff */
[----:B------:R-:W-:-:S04]  /*a090*/  IMAD.WIDE.U32 R68, P5, R8, 0x1ef3622f, R68 ;  /* 0x1ef3622f08447825 */ /* 0x000fc800078a0044 */
[----:B------:R-:W-:Y:S02]  /*a0a0*/  IMAD.X R67, RZ, RZ, RZ, P5 ;  /* 0x000000ffff437224 */ /* 0x000fe400028e06ff */
[----:B------:R-:W-:-:S04]  /*a0b0*/  IMAD.WIDE.U32 R64, P5, R8, 0x1a22d9f3, R64 ;  /* 0x1a22d9f308407825 */ /* 0x000fc800078a0040 */
[----:B------:R-:W-:Y:S01]  /*a0c0*/  IMAD.WIDE.U32 R74, R8, -0x45f6b800, RZ ;  /* 0xba094800084a7825 */ /* 0x000fe200078e00ff */
[----:B------:R-:W-:-:S03]  /*a0d0*/  IADD3.X R73, PT, PT, RZ, RZ, RZ, P5, !PT ;  /* 0x000000ffff497210 */ /* 0x000fc60002ffe4ff */
[----:B------:R-:W-:-:S04]  /*a0e0*/  IMAD.WIDE.U32 R70, R8, 0xf5138f, RZ ;  /* 0x00f5138f08467825 */ /* 0x000fc800078e00ff */
[----:B------:R-:W-:Y:S02]  /*a0f0*/  IMAD.IADD R89, R85, 0x1, R88 ;  /* 0x0000000155597824 */ /* 0x000fe400078e0258 */
[----:B------:R-:W-:Y:S02]  /*a100*/  IMAD.IADD R85, R61, 0x1, R46 ;  /* 0x000000013d557824 */ /* 0x000fe400078e022e */
[----:B------:R-:W-:Y:S01]  /*a110*/  IMAD.X R61, RZ, RZ, RZ, P3 ;  /* 0x000000ffff3d7224 */ /* 0x000fe200018e06ff */
[----:B------:R-:W-:Y:S01]  /*a120*/  IADD3 RZ, P3, PT, R78, R4, RZ ;  /* 0x000000044eff7210 */ /* 0x000fe20007f7e0ff */
[----:B------:R-:W-:Y:S01]  /*a130*/  IMAD.X R7, RZ, RZ, RZ, P1 ;  /* 0x000000ffff077224 */ /* 0x000fe200008e06ff */
[----:B------:R-:W-:Y:S01]  /*a140*/  IADD3 R75, P1, PT, R68, R75, RZ ;  /* 0x0000004b444b7210 */ /* 0x000fe20007f3e0ff */
[----:B------:R-:W-:Y:S01]  /*a150*/  IMAD.MOV.U32 R66, RZ, RZ, R69 ;  /* 0x000000ffff427224 */ /* 0x000fe200078e0045 */
[----:B------:R-:W-:Y:S01]  /*a160*/  IADD3 R69, P5, PT, R64, R71, RZ ;  /* 0x0000004740457210 */ /* 0x000fe20007fbe0ff */
[----:B------:R-:W-:Y:S01]  /*a170*/  IMAD.WIDE.U32 R4, R38, 0x6ca1493b, RZ ;  /* 0x6ca1493b26047825 */ /* 0x000fe200078e00ff */
[----:B------:R-:W-:-:S02]  /*a180*/  IADD3.X RZ, P3, PT, R79, R51, RZ, P3, !PT ;  /* 0x000000334fff7210 */ /* 0x000fc40001f7e4ff */
[----:B------:R-:W-:Y:S01]  /*a190*/  SHF.L.W.U32.HI R57, R84, 0x1, R89 ;  /* 0x0000000154397819 */ /* 0x000fe20000010e59 */
[----:B------:R-:W-:Y:S01]  /*a1a0*/  IMAD.MOV.U32 R72, RZ, RZ, R65 ;  /* 0x000000ffff487224 */ /* 0x000fe200078e0041 */
[----:B------:R-:W-:Y:S01]  /*a1b0*/  IADD3.X R83, P3, PT, R83, R52, RZ, P3, !PT ;  /* 0x0000003453537210 */ /* 0x000fe20001f7e4ff */
[----:B------:R-:W-:Y:S01]  /*a1c0*/  IMAD.WIDE.U32.X R66, R38, 0x1ef3622f, R66, P1 ;  /* 0x1ef3622f26427825 */ /* 0x000fe200008e0442 */
[----:B------:R-:W-:Y:S02]  /*a1d0*/  IADD3 RZ, P1, PT, R76, R10, RZ ;  /* 0x0000000a4cff7210 */ /* 0x000fe40007f3e0ff */
[----:B------:R-:W-:Y:S01]  /*a1e0*/  IADD3.X R10, P3, PT, R7, R53, RZ, P3, !PT ;  /* 0x00000035070a7210 */ /* 0x000fe20001f7e4ff */
[----:B------:R-:W-:Y:S01]  /*a1f0*/  IMAD.WIDE.U32.X R72, R38, 0x1a22d9f3, R72, P5 ;  /* 0x1a22d9f326487825 */ /* 0x000fe200028e0448 */
[----:B------:R-:W-:Y:S02]  /*a200*/  IADD3.X RZ, P1, PT, R77, R47, RZ, P1, !PT ;  /* 0x0000002f4dff7210 */ /* 0x000fe40000f3e4ff */
[----:B------:R-:W-:Y:S01]  /*a210*/  IADD3.X R82, P3, PT, R83, R60, RZ, P3, !PT ;  /* 0x0000003c53527210 */ /* 0x000fe20001f7e4ff */
[----:B------:R-:W-:Y:S01]  /*a220*/  IMAD.WIDE.U32 R50, R8, 0x6ca1493b, RZ ;  /* 0x6ca1493b08327825 */ /* 0x000fe200078e00ff */
[----:B------:R-:W-:-:S02]  /*a230*/  IADD3.X R81, P1, PT, R81, R110, RZ, P1, !PT ;  /* 0x0000006e51517210 */ /* 0x000fc40000f3e4ff */
[----:B------:R-:W-:Y:S01]  /*a240*/  IADD3.X R83, P3, PT, R10, R85, RZ, P3, !PT ;  /* 0x000000550a537210 */ /* 0x000fe20001f7e4ff */
[----:B------:R-:W-:Y:S01]  /*a250*/  IMAD.WIDE.U32 R4, P5, R8, -0x39c4fa40, R4 ;  /* 0xc63b05c008047825 */ /* 0x000fe200078a0004 */
[----:B------:R-:W-:Y:S02]  /*a260*/  IADD3.X R110, P1, PT, R61, R111, RZ, P1, !PT ;  /* 0x0000006f3d6e7210 */ /* 0x000fe40000f3e4ff */
[----:B------:R-:W-:Y:S01]  /*a270*/  SHF.L.W.U32.HI R89, R89, 0x1, R2 ;  /* 0x0000000159597819 */ /* 0x000fe20000010e02 */
[----:B------:R-:W-:Y:S01]  /*a280*/  IMAD.X R55, RZ, RZ, RZ, P5 ;  /* 0x000000ffff377224 */ /* 0x000fe200028e06ff */
[----:B------:R-:W-:Y:S01]  /*a290*/  IADD3 R65, P5, PT, R4, R51, RZ ;  /* 0x0000003304417210 */ /* 0x000fe20007fbe0ff */
[----:B------:R-:W-:Y:S01]  /*a2a0*/  IMAD.WIDE.U32 R46, R38, 0x17c510ea, RZ ;  /* 0x17c510ea262e7825 */ /* 0x000fe200078e00ff */
[----:B------:R-:W-:Y:S02]  /*a2b0*/  IADD3.X R80, P1, PT, R81, R80, RZ, P1, !PT ;  /* 0x0000005051507210 */ /* 0x000fe40000f3e4ff */
[----:B------:R-:W-:Y:S01]  /*a2c0*/  SHF.L.W.U32.HI R2, R2, 0x1, R3 ;  /* 0x0000000102027819 */ /* 0x000fe20000010e03 */
[----:B------:R-:W-:Y:S01]  /*a2d0*/  IMAD.WIDE.U32 R78, R8, 0x30000000, R78 ;  /* 0x30000000084e7825 */ /* 0x000fe200078e004e */
[----:B------:R-:W-:-:S03]  /*a2e0*/  IADD3.X R81, P1, PT, R110, R87, RZ, P1, !PT ;  /* 0x000000576e517210 */ /* 0x000fc60000f3e4ff */
[----:B------:R-:W-:Y:S02]  /*a2f0*/  IMAD.MOV.U32 R54, RZ, RZ, R5 ;  /* 0x000000ffff367224 */ /* 0x000fe400078e0005 */
[----:B------:R-:W-:Y:S02]  /*a300*/  IMAD.IADD R71, R79, 0x1, R6 ;  /* 0x000000014f477824 */ /* 0x000fe400078e0206 */
[----:B------:R-:W-:-:S04]  /*a310*/  IMAD.WIDE.U32.X R54, R38, -0x39c4fa40, R54, P5 ;  /* 0xc63b05c026367825 */ /* 0x000fc800028e0436 */
[----:B------:R-:W-:-:S04]  /*a320*/  IMAD.WIDE.U32 R52, P5, R8, 0x1ae3a46, R46 ;  /* 0x01ae3a4608347825 */ /* 0x000fc800078a002e */
[----:B------:R-:W-:-:S04]  /*a330*/  IMAD.WIDE.U32 R46, R8, 0x17c510ea, RZ ;  /* 0x17c510ea082e7825 */ /* 0x000fc800078e00ff */
[----:B------:R-:W-:-:S04]  /*a340*/  IMAD.WIDE.U32 R6, R78, -0x1, RZ ;  /* 0xffffffff4e067825 */ /* 0x000fc800078e00ff */
[----:B------:R-:W-:Y:S02]  /*a350*/  IMAD R51, R78, -0x7af74001, -R71 ;  /* 0x8508bfff4e337824 */ /* 0x000fe400078e0a47 */
[----:B------:R-:W-:Y:S01]  /*a360*/  IMAD.X R61, RZ, RZ, RZ, P5 ;  /* 0x000000ffff3d7224 */ /* 0x000fe200028e06ff */
[----:B------:R-:W-:Y:S01]  /*a370*/  IADD3 R5, P5, PT, R52, R47, RZ ;  /* 0x0000002f34057210 */ /* 0x000fe20007fbe0ff */
[----:B------:R-:W-:Y:S01]  /*a380*/  IMAD.IADD R47, R7, 0x1, R51 ;  /* 0x00000001072f7824 */ /* 0x000fe200078e0233 */
[----:B------:R-:W-:Y:S01]  /*a390*/  IADD3.X R51, P3, PT, RZ, RZ, RZ, P3, !PT ;  /* 0x000000ffff337210 */ /* 0x000fe20001f7e4ff */
[----:B------:R-:W-:Y:S01]  /*a3a0*/  IMAD.MOV.U32 R60, RZ, RZ, R53 ;  /* 0x000000ffff3c7224 */ /* 0x000fe200078e0035 */
[----:B------:R-:W-:Y:S01]  /*a3b0*/  IADD3.X R7, P0, PT, R63, R58, RZ, P0, !PT ;  /* 0x0000003a3f077210 */ /* 0x000fe2000071e4ff */
[----:B------:R-:W-:-:S04]  /*a3c0*/  IMAD.WIDE.U32 R86, R47, 0x1, RZ ;  /* 0x000000012f567825 */ /* 0x000fc800078e00ff */
[----:B------:R-:W-:-:S04]  /*a3d0*/  IMAD.WIDE.U32.X R60, R38, 0x1ae3a46, R60, P5 ;  /* 0x01ae3a46263c7825 */ /* 0x000fc800028e043c */
[----:B------:R-:W-:Y:S01]  /*a3e0*/  IMAD.X R53, RZ, RZ, RZ, P3 ;  /* 0x000000ffff357224 */ /* 0x000fe200018e06ff */
[----:B------:R-:W-:Y:S01]  /*a3f0*/  IADD3.X R38, P3, PT, R57, R59, RZ, P0, !PT ;  /* 0x0000003b39267210 */ /* 0x000fe2000077e4ff */
[----:B------:R-:W-:Y:S01]  /*a400*/  IMAD.WIDE.U32 R86, P5, R6, -0x7af74000, R86 ;  /* 0x8508c00006567825 */ /* 0x000fe200078a0056 */
[----:B------:R-:W-:Y:S02]  /*a410*/  IADD3.X R59, P1, PT, RZ, RZ, RZ, P1, !PT ;  /* 0x000000ffff3b7210 */ /* 0x000fe40000f3e4ff */
[----:B------:R-:W-:Y:S01]  /*a420*/  IADD3 RZ, P0, PT, R82, R74, RZ ;  /* 0x0000004a52ff7210 */ /* 0x000fe20007f1e0ff */
[----:B------:R-:W-:-:S03]  /*a430*/  IMAD.WIDE.U32 R84, R6, 0x1, RZ ;  /* 0x0000000106547825 */ /* 0x000fc600078e00ff */
[----:B------:R-:W-:Y:S01]  /*a440*/  IADD3.X RZ, P0, PT, R83, R75, RZ, P0, !PT ;  /* 0x0000004b53ff7210 */ /* 0x000fe2000071e4ff */
[----:B------:R-:W-:-:S04]  /*a450*/  IMAD.WIDE.U32 R76, R62, 0x6ca1493b, R76 ;  /* 0x6ca1493b3e4c7825 */ /* 0x000fc800078e004c */
[----:B------:R-:W-:Y:S01]  /*a460*/  IMAD.X R57, RZ, RZ, RZ, P5 ;  /* 0x000000ffff397224 */ /* 0x000fe200028e06ff */
[----:B------:R-:W-:Y:S01]  /*a470*/  IADD3 R58, P5, PT, R85, R86, RZ ;  /* 0x00000056553a7210 */ /* 0x000fe20007fbe0ff */
[----:B------:R-:W-:Y:S01]  /*a480*/  IMAD.X R79, RZ, RZ, RZ, P1 ;  /* 0x000000ffff4f7224 */ /* 0x000fe200008e06ff */
[----:B------:R-:W-:Y:S01]  /*a490*/  IADD3 RZ, P1, PT, R80, R116, RZ ;  /* 0x0000007450ff7210 */ /* 0x000fe20007f3e0ff */
[----:B------:R-:W-:Y:S01]  /*a4a0*/  IMAD.IADD R93, R77, 0x1, R56 ;  /* 0x000000014d5d7824 */ /* 0x000fe200078e0238 */
[----:B------:R-:W-:Y:S01]  /*a4b0*/  IADD3.X R77, P0, PT, R51, R66, RZ, P0, !PT ;  /* 0x00000042334d7210 */ /* 0x000fe2000071e4ff */
[----:B------:R-:W-:Y:S01]  /*a4c0*/  IMAD.MOV.U32 R56, RZ, RZ, R87 ;  /* 0x000000ffff387224 */ /* 0x000fe200078e0057 */
[----:B------:R-:W-:Y:S01]  /*a4d0*/  IADD3.X RZ, P1, PT, R81, R11, RZ, P1, !PT ;  /* 0x0000000b51ff7210 */ /* 0x000fe20000f3e4ff */
[----:B------:R-:W-:Y:S01]  /*a4e0*/  IMAD.WIDE.U32 R74, R8, -0x45f6b800, R82 ;  /* 0xba094800084a7825 */ /* 0x000fe200078e0052 */
[----:B------:R-:W-:Y:S02]  /*a4f0*/  IADD3.X R11, P2, PT, RZ, RZ, RZ, P2, !PT ;  /* 0x000000ffff0b7210 */ /* 0x000fe4000175e4ff */
[----:B------:R-:W-:Y:S01]  /*a500*/  IADD3.X R85, P1, PT, R59, R48, RZ, P1, !PT ;  /* 0x000000303b557210 */ /* 0x000fe20000f3e4ff */
[----:B------:R-:W-:Y:S01]  /*a510*/  IMAD.WIDE.U32.X R56, R47, -0x7af74000, R56, P5 ;  /* 0x8508c0002f387825 */ /* 0x000fe200028e0438 */
[----:B------:R-:W-:-:S02]  /*a520*/  IADD3 RZ, P5, PT, R78, R84, RZ ;  /* 0x000000544eff7210 */ /* 0x000fc40007fbe0ff */
[----:B------:R-:W-:Y:S01]  /*a530*/  IADD3.X R10, P0, PT, R53, R67, RZ, P0, !PT ;  /* 0x00000043350a7210 */ /* 0x000fe2000071e4ff */
[----:B------:R-:W-:Y:S01]  /*a540*/  IMAD.IADD R59, R75, 0x1, R68 ;  /* 0x000000014b3b7824 */ /* 0x000fe200078e0244 */
[----:B------:R-:W-:Y:S01]  /*a550*/  IADD3.X R48, P4, PT, RZ, R11, RZ, P4, !PT ;  /* 0x0000000bff307210 */ /* 0x000fe2000279e4ff */
[----:B------:R-:W-:Y:S01]  /*a560*/  IMAD.WIDE.U32 R66, R47, 0x30000000, RZ ;  /* 0x300000002f427825 */ /* 0x000fe200078e00ff */
[----:B------:R-:W-:Y:S02]  /*a570*/  IADD3.X RZ, P5, PT, R71, R58, RZ, P5, !PT ;  /* 0x0000003a47ff7210 */ /* 0x000fe40002fbe4ff */
[----:B------:R-:W-:Y:S01]  /*a580*/  IADD3.X R76, P0, PT, R77, R76, RZ, P0, !PT ;  /* 0x0000004c4d4c7210 */ /* 0x000fe2000071e4ff */
[----:B------:R-:W-:Y:S01]  /*a590*/  IMAD.WIDE.U32 R62, R62, 0x17c510ea, R80 ;  /* 0x17c510ea3e3e7825 */ /* 0x000fe200078e0050 */
[----:B------:R-:W-:Y:S02]  /*a5a0*/  IADD3.X R71, PT, PT, RZ, RZ, RZ, P4, P2 ;  /* 0x000000ffff477210 */ /* 0x000fe400027e44ff */
[----:B------:R-:W-:Y:S01]  /*a5b0*/  IADD3.X R75, P4, PT, RZ, R56, RZ, P5, !PT ;  /* 0x00000038ff4b7210 */ /* 0x000fe20002f9e4ff */
[----:B------:R-:W-:Y:S01]  /*a5c0*/  IMAD.WIDE.U32 R66, P5, R6, 0x170b5d44, R66 ;  /* 0x170b5d4406427825 */ /* 0x000fe200078a0042 */
[----:B------:R-:W-:-:S02]  /*a5d0*/  IADD3.X R77, P0, PT, R10, R93, RZ, P0, !PT ;  /* 0x0000005d0a4d7210 */ /* 0x000fc4000071e4ff */
[----:B------:R-:W-:Y:S01]  /*a5e0*/  IADD3.X R56, P4, PT, RZ, R57, RZ, P4, !PT ;  /* 0x00000039ff387210 */ /* 0x000fe2000279e4ff */
[----:B------:R-:W-:Y:S01]  /*a5f0*/  IMAD.WIDE.U32 R10, R6, 0x30000000, RZ ;  /* 0x30000000060a7825 */ /* 0x000fe200078e00ff */
[----:B------:R-:W-:Y:S02]  /*a600*/  IADD3 RZ, P2, PT, R76, R70, RZ ;  /* 0x000000464cff7210 */ /* 0x000fe40007f5e0ff */
[----:B------:R-:W-:Y:S01]  /*a610*/  IADD3.X R51, P0, PT, RZ, RZ, RZ, P0, !PT ;  /* 0x000000ffff337210 */ /* 0x000fe2000071e4ff */
[----:B------:R-:W-:Y:S01]  /*a620*/  IMAD.IADD R114, R63, 0x1, R114 ;  /* 0x000000013f727824 */ /* 0x000fe200078e0272 */
[----:B------:R-:W-:Y:S01]  /*a630*/  IADD3.X R86, P1, PT, R79, R49, RZ, P1, !PT ;  /* 0x000000314f567210 */ /* 0x000fe20000f3e4ff */
[----:B------:R-:W-:Y:S01]  /*a640*/  IMAD.X R49, RZ, RZ, RZ, P5 ;  /* 0x000000ffff317224 */ /* 0x000fe200028e06ff */
[----:B------:R-:W-:Y:S01]  /*a650*/  IADD3.X R74, P4, PT, R75, R74, RZ, P4, !PT ;  /* 0x0000004a4b4a7210 */ /* 0x000fe2000279e4ff */
[----:B------:R-:W-:Y:S01]  /*a660*/  IMAD.WIDE.U32 R82, R6, -0x45f6b800, RZ ;  /* 0xba09480006527825 */ /* 0x000fe200078e00ff */
[----:B------:R-:W-:-:S02]  /*a670*/  IADD3.X RZ, P2, PT, R77, R69, RZ, P2, !PT ;  /* 0x000000454dff7210 */ /* 0x000fc4000175e4ff */
[----:B------:R-:W-:Y:S01]  /*a680*/  IADD3.X R53, PT, PT, RZ, RZ, RZ, P0, !PT ;  /* 0x000000ffff357210 */ /* 0x000fe200007fe4ff */
[----:B------:R-:W-:Y:S01]  /*a690*/  IMAD.WIDE.U32 R68, R47, -0x45f6b800, RZ ;  /* 0xba0948002f447825 */ /* 0x000fe200078e00ff */
[----:B------:R-:W-:Y:S02]  /*a6a0*/  IADD3.X R85, P1, PT, R85, R48, RZ, P1, !PT ;  /* 0x0000003055557210 */ /* 0x000fe40000f3e4ff */
[----:B------:R-:W-:Y:S01]  /*a6b0*/  IADD3 R11, P5, PT, R66, R11, RZ ;  /* 0x0000000b420b7210 */ /* 0x000fe20007fbe0ff */
[----:B------:R-:W-:Y:S01]  /*a6c0*/  IMAD.MOV.U32 R48, RZ, RZ, R67 ;  /* 0x000000ffff307224 */ /* 0x000fe200078e0043 */
[----:B------:R-:W-:Y:S01]  /*a6d0*/  IADD3 RZ, P0, PT, R74, R10, RZ ;  /* 0x0000000a4aff7210 */ /* 0x000fe20007f1e0ff */
[----:B------:R-:W-:Y:S01]  /*a6e0*/  IMAD.WIDE.U32 R78, R6, 0xf5138f, RZ ;  /* 0x00f5138f064e7825 */ /* 0x000fe200078e00ff */
[----:B------:R-:W-:Y:S02]  /*a6f0*/  IADD3.X R75, P4, PT, R56, R59, RZ, P4, !PT ;  /* 0x0000003b384b7210 */ /* 0x000fe4000279e4ff */
[----:B------:R-:W-:Y:S01]  /*a700*/  IADD3.X R51, P2, PT, R51, R72, RZ, P2, !PT ;  /* 0x0000004833337210 */ /* 0x000fe2000175e4ff */
[----:B------:R-:W-:Y:S01]  /*a710*/  IMAD.WIDE.U32 R56, R47, 0xf5138f, RZ ;  /* 0x00f5138f2f387825 */ /* 0x000fe200078e00ff */
[----:B------:R-:W-:-:S02]  /*a720*/  IADD3.X RZ, P0, PT, R75, R11, RZ, P0, !PT ;  /* 0x0000000b4bff7210 */ /* 0x000fc4000071e4ff */
[----:B------:R-:W-:Y:S01]  /*a730*/  IADD3.X R53, P2, PT, R53, R73, RZ, P2, !PT ;  /* 0x0000004935357210 */ /* 0x000fe2000175e4ff */
[----:B------:R-:W-:Y:S01]  /*a740*/  IMAD.WIDE.U32.X R10, R47, 0x170b5d44, R48, P5 ;  /* 0x170b5d442f0a7825 */ /* 0x000fe200028e0430 */
[----:B------:R-:W-:Y:S02]  /*a750*/  IADD3.X R49, P4, PT, RZ, RZ, RZ, P4, !PT ;  /* 0x000000ffff317210 */ /* 0x000fe4000279e4ff */
[----:B------:R-:W-:Y:S01]  /*a760*/  IADD3.X R86, P1, PT, R86, R71, RZ, P1, !PT ;  /* 0x0000004756567210 */ /* 0x000fe20000f3e4ff */
[----:B------:R-:W-:Y:S01]  /*a770*/  IMAD.WIDE.U32 R72, R8, 0xf5138f, R76 ;  /* 0x00f5138f08487825 */ /* 0x000fe200078e004c */
[----:B------:R-:W-:-:S03]  /*a780*/  IADD3.X R76, P5, PT, R51, R62, RZ, P2, !PT ;  /* 0x0000003e334c7210 */ /* 0x000fc600017be4ff */
[----:B------:R-:W-:Y:S01]  /*a790*/  IMAD.IADD R64, R73, 0x1, R64 ;  /* 0x0000000149407824 */ /* 0x000fe200078e0240 */
[----:B------:R-:W-:Y:S01]  /*a7a0*/  IADD3.X R73, P2, PT, R49, R10, RZ, P0, !PT ;  /* 0x0000000a31497210 */ /* 0x000fe2000075e4ff */
[----:B------:R-:W-:Y:S01]  /*a7b0*/  IMAD.X R51, RZ, RZ, RZ, P4 ;  /* 0x000000ffff337224 */ /* 0x000fe200020e06ff */
[----:B------:R-:W-:Y:S01]  /*a7c0*/  IADD3.X R77, P0, PT, R53, R114, RZ, P5, !PT ;  /* 0x00000072354d7210 */ /* 0x000fe20002f1e4ff */
[----:B------:R-:W-:-:S03]  /*a7d0*/  IMAD.WIDE.U32 R68, P4, R6, 0x1ef3622f, R68 ;  /* 0x1ef3622f06447825 */ /* 0x000fc60007880044 */
[----:B------:R-:W-:Y:S01]  /*a7e0*/  IADD3.X R51, P2, PT, R51, R11, RZ, P2, !PT ;  /* 0x0000000b33337210 */ /* 0x000fe2000175e4ff */
[----:B------:R-:W-:Y:S01]  /*a7f0*/  IMAD.X R81, RZ, RZ, RZ, P4 ;  /* 0x000000ffff517224 */ /* 0x000fe200020e06ff */
[----:B------:R-:W-:Y:S01]  /*a800*/  IADD3 R87, P5, PT, R68, R83, RZ ;  /* 0x0000005344577210 */ /* 0x000fe20007fbe0ff */
[----:B------:R-:W-:Y:S01]  /*a810*/  IMAD.WIDE.U32 R48, R47, 0x6ca1493b, RZ ;  /* 0x6ca1493b2f307825 */ /* 0x000fe200078e00ff */
[----:B------:R-:W-:Y:S02]  /*a820*/  IADD3.X R72, P4, PT, R73, R72, RZ, P2, !PT ;  /* 0x0000004849487210 */ /* 0x000fe4000179e4ff */
[----:B------:R-:W-:Y:S01]  /*a830*/  IADD3.X R67, P0, PT, RZ, RZ, RZ, P0, !PT ;  /* 0x000000ffff437210 */ /* 0x000fe2000071e4ff */
[----:B------:R-:W-:Y:S01]  /*a840*/  IMAD.WIDE.U32 R56, P2, R6, 0x1a22d9f3, R56 ;  /* 0x1a22d9f306387825 */ /* 0x000fe20007840038 */
[----:B------:R-:W-:-:S03]  /*a850*/  IADD3.X R73, P4, PT, R51, R64, RZ, P4, !PT ;  /* 0x0000004033497210 */ /* 0x000fc6000279e4ff */
[----:B------:R-:W-:Y:S02]  /*a860*/  IMAD.MOV.U32 R80, RZ, RZ, R69 ;  /* 0x000000ffff507224 */ /* 0x000fe400078e0045 */
[----:B------:R-:W-:Y:S01]  /*a870*/  IMAD.X R71, RZ, RZ, RZ, P2 ;  /* 0x000000ffff477224 */ /* 0x000fe200010e06ff */
[----:B------:R-:W-:Y:S01]  /*a880*/  IADD3 R79, P2, PT, R56, R79, RZ ;  /* 0x0000004f384f7210 */ /* 0x000fe20007f5e0ff */
[----:B------:R-:W-:-:S04]  /*a890*/  IMAD.WIDE.U32.X R80, R47, 0x1ef3622f, R80, P5 ;  /* 0x1ef3622f2f507825 */ /* 0x000fc800028e0450 */
[----:B------:R-:W-:-:S04]  /*a8a0*/  IMAD.WIDE.U32 R48, P5, R6, -0x39c4fa40, R48 ;  /* 0xc63b05c006307825 */ /* 0x000fc800078a0030 */
[----:B------:R-:W-:-:S04]  /*a8b0*/  IMAD.WIDE.U32 R58, R6, 0x6ca1493b, RZ ;  /* 0x6ca1493b063a7825 */ /* 0x000fc800078e00ff */
[----:B------:R-:W-:Y:S02]  /*a8c0*/  IMAD.MOV.U32 R70, RZ, RZ, R57 ;  /* 0x000000ffff467224 */ /* 0x000fe400078e0039 */
[----:B------:R-:W-:Y:S02]  /*a8d0*/  IMAD.X R63, RZ, RZ, RZ, P5 ;  /* 0x000000ffff3f7224 */ /* 0x000fe400028e06ff */
[----:B------:R-:W-:Y:S01]  /*a8e0*/  IMAD.WIDE.U32.X R70, R47, 0x1a22d9f3, R70, P2 ;  /* 0x1a22d9f32f467825 */ /* 0x000fe200010e0446 */
[----:B------:R-:W-:-:S03]  /*a8f0*/  IADD3 R57, P2, PT, R48, R59, RZ ;  /* 0x0000003b30397210 */ /* 0x000fc60007f5e0ff */
[----:B------:R-:W-:Y:S01]  /*a900*/  IMAD.MOV.U32 R62, RZ, RZ, R49 ;  /* 0x000000ffff3e7224 */ /* 0x000fe200078e0031 */
[----:B------:R-:W-:Y:S01]  /*a910*/  IADD3.X R49, P4, PT, RZ, RZ, RZ, P4, !PT ;  /* 0x000000ffff317210 */ /* 0x000fe2000279e4ff */
[----:B------:R-:W-:-:S04]  /*a920*/  IMAD.WIDE.U32 R10, R47, 0x17c510ea, RZ ;  /* 0x17c510ea2f0a7825 */ /* 0x000fc800078e00ff */
[----:B------:R-:W-:Y:S01]  /*a930*/  IMAD.WIDE.U32.X R62, R47, -0x39c4fa40, R62, P2 ;  /* 0xc63b05c02f3e7825 */ /* 0x000fe200010e043e */
[----:B------:R-:W-:-:S03]  /*a940*/  IADD3 RZ, P2, PT, R76, R50, RZ ;  /* 0x000000324cff7210 */ /* 0x000fc60007f5e0ff */
[----:B------:R-:W-:Y:S01]  /*a950*/  IMAD.WIDE.U32 R10, P5, R6, 0x1ae3a46, R10 ;  /* 0x01ae3a46060a7825 */ /* 0x000fe200078a000a */
[----:B------:R-:W-:-:S03]  /*a960*/  IADD3.X RZ, P2, PT, R77, R65, RZ, P2, !PT ;  /* 0x000000414dff7210 */ /* 0x000fc6000175e4ff */
[----:B------:R-:W-:Y:S01]  /*a970*/  IMAD.WIDE.U32 R50, R6, 0x17c510ea, RZ ;  /* 0x17c510ea06327825 */ /* 0x000fe200078e00ff */
[----:B------:R-:W-:-:S03]  /*a980*/  IADD3.X R67, P2, PT, R67, R54, RZ, P2, !PT ;  /* 0x0000003643437210 */ /* 0x000fc6000175e4ff */
[----:B------:R-:W-:Y:S01]  /*a990*/  IMAD.X R53, RZ, RZ, RZ, P4 ;  /* 0x000000ffff357224 */ /* 0x000fe200020e06ff */
[----:B------:R-:W-:Y:S01]  /*a9a0*/  IADD3 RZ, P4, PT, R72, R82, RZ ;  /* 0x0000005248ff7210 */ /* 0x000fe20007f9e0ff */
[----:B------:R-:W-:Y:S01]  /*a9b0*/  IMAD.X R59, RZ, RZ, RZ, P0 ;  /* 0x000000ffff3b7224 */ /* 0x000fe200000e06ff */
[----:B------:R-:W-:Y:S01]  /*a9c0*/  IADD3.X R84, P0, PT, R85, R12, RZ, P1, !PT ;  /* 0x0000000c55547210 */ /* 0x000fe20000f1e4ff */
[----:B------:R-:W-:Y:S01]  /*a9d0*/  IMAD.X R83, RZ, RZ, RZ, P5 ;  /* 0x000000ffff537224 */ /* 0x000fe200028e06ff */
[----:B------:R-:W-:Y:S01]  /*a9e0*/  IADD3 R12, P5, PT, R10, R51, RZ ;  /* 0x000000330a0c7210 */ /* 0x000fe20007fbe0ff */
[----:B------:R-:W-:Y:S01]  /*a9f0*/  IMAD.MOV.U32 R82, RZ, RZ, R11 ;  /* 0x000000ffff527224 */ /* 0x000fe200078e000b */
[----:B------:R-:W-:Y:S01]  /*aa00*/  IADD3.X RZ, P4, PT, R73, R87, RZ, P4, !PT ;  /* 0x0000005749ff7210 */ /* 0x000fe2000279e4ff */
[----:B------:R-:W-:Y:S01]  /*aa10*/  IMAD.WIDE.U32 R74, R6, 0x30000000, R74 ;  /* 0x30000000064a7825 */ /* 0x000fe200078e004a */
[----:B------:R-:W-:Y:S02]  /*aa20*/  IADD3.X R59, P2, PT, R59, R55, RZ, P2, !PT ;  /* 0x000000373b3b7210 */ /* 0x000fe4000175e4ff */
[----:B------:R-:W-:Y:S01]  /*aa30*/  IADD3.X R69, P1, PT, RZ, RZ, RZ, P1, !PT ;  /* 0x000000ffff457210 */ /* 0x000fe20000f3e4ff */
[----:B------:R-:W-:Y:S01]  /*aa40*/  IMAD.WIDE.U32.X R64, R47, 0x1ae3a46, R82, P5 ;  /* 0x01ae3a462f407825 */ /* 0x000fe200028e0452 */
[----:B------:R-:W-:-:S02]  /*aa50*/  IADD3 R51, PT, PT, R75, R66, RZ ;  /* 0x000000424b337210 */ /* 0x000fc40007ffe0ff */
[----:B------:R-:W-:Y:S01]  /*aa60*/  IADD3.X R47, P4, PT, R49, R80, RZ, P4, !PT ;  /* 0x00000050312f7210 */ /* 0x000fe2000279e4ff */
[----:B------:R-:W-:Y:S01]  /*aa70*/  IMAD.WIDE.U32 R76, R8, 0x6ca1493b, R76 ;  /* 0x6ca1493b084c7825 */ /* 0x000fe200078e004c */
[----:B------:R-:W-:Y:S02]  /*aa80*/  IADD3.X R66, P2, PT, R67, R84, RZ, P2, !PT ;  /* 0x0000005443427210 */ /* 0x000fe4000175e4ff */
[----:B------:R-:W-:Y:S01]  /*aa90*/  IADD3.X R80, P4, PT, R53, R81, RZ, P4, !PT ;  /* 0x0000005135507210 */ /* 0x000fe2000279e4ff */
[----:B------:R-:W-:Y:S01]  /*aaa0*/  IMAD.WIDE.U32 R54, R74, -0x1, RZ ;  /* 0xffffffff4a367825 */ /* 0x000fe200078e00ff */
[----:B------:R-:W-:Y:S02]  /*aab0*/  IADD3.X R82, P0, PT, R86, R9, RZ, P0, !PT ;  /* 0x0000000956527210 */ /* 0x000fe4000071e4ff */
[----:B------:R-:W-:Y:S01]  /*aac0*/  IADD3 RZ, P5, PT, R66, R46, RZ ;  /* 0x0000002e42ff7210 */ /* 0x000fe20007fbe0ff */
[----:B------:R-:W-:Y:S01]  /*aad0*/  IMAD R11, R74, -0x7af74001, -R51 ;  /* 0x8508bfff4a0b7824 */ /* 0x000fe200078e0a33 */
[----:B------:R-:W-:Y:S01]  /*aae0*/  IADD3.X R46, P4, PT, R47, R76, RZ, P4, !PT ;  /* 0x0000004c2f2e7210 */ /* 0x000fe2000279e4ff */
[----:B------:R-:W-:Y:S01]  /*aaf0*/  IMAD.IADD R9, R77, 0x1, R4 ;  /* 0x000000014d097824 */ /* 0x000fe200078e0204 */
[----:B------:R-:W-:Y:S01]  /*ab00*/  IADD3.X R67, P2, PT, R59, R82, RZ, P2, !PT ;  /* 0x000000523b437210 */ /* 0x000fe2000175e4ff */
[----:B------:R-:W-:Y:S01]  /*ab10*/  IMAD.IADD R11, R55, 0x1, R11 ;  /* 0x00000001370b7824 */ /* 0x000fe200078e020b */
[----:B------:R-:W-:Y:S01]  /*ab20*/  IADD3.X R69, P0, PT, RZ, R69, RZ, P0, !PT ;  /* 0x00000045ff457210 */ /* 0x000fe2000071e4ff */
[----:B------:R-:W-:Y:S01]  /*ab30*/  IMAD.WIDE.U32 R76, R54, 0x1, RZ ;  /* 0x00000001364c7825 */ /* 0x000fe200078e00ff */
[----:B------:R-:W-:-:S02]  /*ab40*/  IADD3.X R47, P4, PT, R80, R9, RZ, P4, !PT ;  /* 0x00000009502f7210 */ /* 0x000fc4000279e4ff */
[----:B------:R-:W-:Y:S01]  /*ab50*/  IADD3.X R55, P2, PT, RZ, RZ, RZ, P2, !PT ;  /* 0x000000ffff377210 */ /* 0x000fe2000175e4ff */
[----:B------:R-:W-:Y:S01]  /*ab60*/  IMAD.WIDE.U32 R80, R11, 0x1, RZ ;  /* 0x000000010b507825 */ /* 0x000fe200078e00ff */
[----:B------:R-:W-:Y:S02]  /*ab70*/  IADD3.X R82, PT, PT, RZ, RZ, RZ, P0, P1 ;  /* 0x000000ffff527210 */ /* 0x000fe400007e24ff */
[----:B------:R-:W-:Y:S01]  /*ab80*/  IADD3.X RZ, P5, PT, R67, R5, RZ, P5, !PT ;  /* 0x0000000543ff7210 */ /* 0x000fe20002fbe4ff */
[----:B------:R-:W-:Y:S01]  /*ab90*/  IMAD.X R75, RZ, RZ, RZ, P2 ;  /* 0x000000ffff4b7224 */ /* 0x000fe200010e06ff */
[----:B------:R-:W-:Y:S01]  /*aba0*/  IADD3 RZ, P1, PT, R46, R78, RZ ;  /* 0x0000004e2eff7210 */ /* 0x000fe20007f3e0ff */
[----:B------:R-:W-:Y:S01]  /*abb0*/  IMAD.WIDE.U32 R80, P2, R54, -0x7af74000, R80 ;  /* 0x8508c00036507825 */ /* 0x000fe20007840050 */
[----:B------:R-:W-:Y:S02]  /*abc0*/  IADD3.X R53, P4, PT, RZ, RZ, RZ, P4, !PT ;  /* 0x000000ffff357210 */ /* 0x000fe4000279e4ff */
[----:B------:R-:W-:Y:S01]  /*abd0*/  IADD3.X R60, P5, PT, R55, R60, RZ, P5, !PT ;  /* 0x0000003c373c7210 */ /* 0x000fe20002fbe4ff */
[----:B------:R-:W-:Y:S01]  /*abe0*/  IMAD.X R5, RZ, RZ, RZ, P2 ;  /* 0x000000ffff057224 */ /* 0x000fe200010e06ff */
[----:B------:R-:W-:Y:S01]  /*abf0*/  IADD3.X RZ, P1, PT, R47, R79, RZ, P1, !PT ;  /* 0x0000004f2fff7210 */ /* 0x000fe20000f3e4ff */
[----:B------:R-:W-:Y:S01]  /*ac00*/  IMAD.X R49, RZ, RZ, RZ, P4 ;  /* 0x000000ffff317224 */ /* 0x000fe200020e06ff */
[----:B------:R-:W-:Y:S01]  /*ac10*/  IADD3 RZ, P0, PT, R74, R76, RZ ;  /* 0x0000004c4aff7210 */ /* 0x000fe20007f1e0ff */
[----:B------:R-:W-:Y:S01]  /*ac20*/  IMAD.MOV.U32 R4, RZ, RZ, R81 ;  /* 0x000000ffff047224 */ /* 0x000fe200078e0051 */
[----:B------:R-:W-:Y:S01]  /*ac30*/  IADD3 R76, P4, PT, R77, R80, RZ ;  /* 0x000000504d4c7210 */ /* 0x000fe20007f9e0ff */
[----:B------:R-:W-:Y:S01]  /*ac40*/  IMAD.WIDE.U32 R8, R8, 0x17c510ea, R66 ;  /* 0x17c510ea08087825 */ /* 0x000fe200078e0042 */
[----:B------:R-:W-:-:S02]  /*ac50*/  IADD3.X R75, P5, PT, R75, R61, RZ, P5, !PT ;  /* 0x0000003d4b4b7210 */ /* 0x000fc40002fbe4ff */
[----:B------:R-:W-:Y:S01]  /*ac60*/  IADD3.X R53, P2, PT, R53, R70, RZ, P1, !PT ;  /* 0x0000004635357210 */ /* 0x000fe20000f5e4ff */
[----:B------:R-:W-:Y:S01]  /*ac70*/  IMAD.WIDE.U32.X R4, R11, -0x7af74000, R4, P4 ;  /* 0x8508c0000b047825 */ /* 0x000fe200020e0404 */
[----:B------:R-:W-:Y:S02]  /*ac80*/  IADD3.X R60, P1, PT, R60, R69, RZ, P5, !PT ;  /* 0x000000453c3c7210 */ /* 0x000fe40002f3e4ff */
[----:B------:R-:W-:Y:S01]  /*ac90*/  IADD3.X R70, P2, PT, R49, R71, RZ, P2, !PT ;  /* 0x0000004731467210 */ /* 0x000fe2000175e4ff */
[----:B------:R-:W-:Y:S01]  /*aca0*/  IMAD.WIDE.U32 R72, R6, -0x45f6b800, R72 ;  /* 0xba09480006487825 */ /* 0x000fe200078e0048 */
[----:B------:R-:W-:Y:S02]  /*acb0*/  IADD3.X RZ, P0, PT, R51, R76, RZ, P0, !PT ;  /* 0x0000004c33ff7210 */ /* 0x000fe4000071e4ff */
[----:B------:R-:W-:Y:S01]  /*acc0*/  IADD3.X R75, P1, PT, R75, R82, RZ, P1, !PT ;  /* 0x000000524b4b7210 */ /* 0x000fe20000f3e4ff */
[----:B------:R-:W-:Y:S01]  /*acd0*/  IMAD.IADD R51, R9, 0x1, R52 ;  /* 0x0000000109337824 */ /* 0x000fe200078e0234 */
[----:B------:R-:W-:Y:S01]  /*ace0*/  IADD3.X R52, P4, PT, R53, R8, RZ, P2, !PT ;  /* 0x0000000835347210 */ /* 0x000fe2000179e4ff */
[----:B------:R-:W-:Y:S01]  /*acf0*/  IMAD.WIDE.U32 R8, R11, 0x30000000, RZ ;  /* 0x300000000b087825 */ /* 0x000fe200078e00ff */
[----:B------:R-:W-:-:S02]  /*ad00*/  IADD3.X R49, P2, PT, RZ, R4, RZ, P0, !PT ;  /* 0x00000004ff317210 */ /* 0x000fc4000075e4ff */
[----:B------:R-:W-:Y:S01]  /*ad10*/  IADD3.X R71, P0, PT, R60, R7, RZ, P1, !PT ;  /* 0x000000073c477210 */ /* 0x000fe20000f1e4ff */
[----:B------:R-:W-:Y:S01]  /*ad20*/  IMAD.IADD R66, R73, 0x1, R68 ;  /* 0x0000000149427824 */ /* 0x000fe200078e0244 */
[----:B------:R-:W-:Y:S01]  /*ad30*/  IADD3.X R7, P2, PT, RZ, R5, RZ, P2, !PT ;  /* 0x00000005ff077210 */ /* 0x000fe2000175e4ff */
[----:B------:R-:W-:Y:S01]  /*ad40*/  IMAD.WIDE.U32 R4, P5, R54, 0x170b5d44, R8 ;  /* 0x170b5d4436047825 */ /* 0x000fe200078a0008 */
[----:B------:R-:W-:Y:S02]  /*ad50*/  IADD3.X R53, P4, PT, R70, R51, RZ, P4, !PT ;  /* 0x0000003346357210 */ /* 0x000fe4000279e4ff */
[----:B------:R-:W-:Y:S01]  /*ad60*/  IADD3.X R8, P2, PT, R49, R72, RZ, P2, !PT ;  /* 0x0000004831087210 */ /* 0x000fe2000175e4ff */
[----:B------:R-:W-:Y:S01]  /*ad70*/  IMAD.WIDE.U32 R60, R54, 0x30000000, RZ ;  /* 0x30000000363c7825 */ /* 0x000fe200078e00ff */
[----:B------:R-:W-:Y:S02]  /*ad80*/  IADD3.X R51, P4, PT, RZ, RZ, RZ, P4, !PT ;  /* 0x000000ffff337210 */ /* 0x000fe4000279e4ff */
[----:B------:R-:W-:Y:S01]  /*ad90*/  IADD3.X R9, P2, PT, R7, R66, RZ, P2, !PT ;  /* 0x0000004207097210 */ /* 0x000fe2000175e4ff */
[----:B------:R-:W-:Y:S01]  /*ada0*/  IMAD.X R67, RZ, RZ, RZ, P5 ;  /* 0x000000ffff437224 */ /* 0x000fe200028e06ff */
[----:B------:R-:W-:Y:S01]  /*adb0*/  IADD3 R49, P5, PT, R4, R61, RZ ;  /* 0x0000003d04317210 */ /* 0x000fe20007fbe0ff */
[----:B------:R-:W-:-:S02]  /*adc0*/  IMAD.MOV.U32 R66, RZ, RZ, R5 ;  /* 0x000000ffff427224 */ /* 0x000fc400078e0005 */
[----:B------:R-:W-:Y:S01]  /*add0*/  IMAD.X R55, RZ, RZ, RZ, P4 ;  /* 0x000000ffff377224 */ /* 0x000fe200020e06ff */
[----:B------:R-:W-:Y:S01]  /*ade0*/  IADD3 RZ, P4, PT, R8, R60, RZ ;  /* 0x0000003c08ff7210 */ /* 0x000fe20007f9e0ff */
[----:B------:R-:W-:Y:S01]  /*adf0*/  IMAD.WIDE.U32.X R60, R11, 0x170b5d44, R66, P5 ;  /* 0x170b5d440b3c7825 */ /* 0x000fe200028e0442 */
[----:B------:R-:W-:Y:S02]  /*ae00*/  IADD3.X R5, P5, PT, RZ, RZ, RZ, P2, !PT ;  /* 0x000000ffff057210 */ /* 0x000fe400017be4ff */
[----:B------:R-:W-:Y:S01]  /*ae10*/  IADD3.X RZ, P4, PT, R9, R49, RZ, P4, !PT ;  /* 0x0000003109ff7210 */ /* 0x000fe2000279e4ff */
[----:B------:R-:W-:-:S03]  /*ae20*/  IMAD.WIDE.U32 R68, R11, -0x45f6b800, RZ ;  /* 0xba0948000b447825 */ /* 0x000fc600078e00ff */
[----:B------:R-:W-:Y:S01]  /*ae30*/  IADD3.X R5, P4, PT, R5, R60, RZ, P4, !PT ;  /* 0x0000003c05057210 */ /* 0x000fe2000279e4ff */
[----:B------:R-:W-:Y:S01]  /*ae40*/  IMAD.X R49, RZ, RZ, RZ, P5 ;  /* 0x000000ffff317224 */ /* 0x000fe200028e06ff */
[----:B------:R-:W-:Y:S01]  /*ae50*/  IADD3 RZ, P5, PT, R52, R58, RZ ;  /* 0x0000003a34ff7210 */ /* 0x000fe20007fbe0ff */
[C-C-:B------:R-:W-:Y:S02]  /*ae60*/  IMAD R7, R54.reuse, 0x1ef3622f, R68.reuse ;  /* 0x1ef3622f36077824 */ /* 0x140fe400078e0244 */
[C---:B------:R-:W-:Y:S01]  /*ae70*/  IMAD.WIDE.U32 R68, P2, R54.reuse, 0x1ef3622f, R68 ;  /* 0x1ef3622f36447825 */ /* 0x040fe20007840044 */
[----:B------:R-:W-:Y:S02]  /*ae80*/  IADD3.X R49, P4, PT, R49, R61, RZ, P4, !PT ;  /* 0x0000003d31317210 */ /* 0x000fe4000279e4ff */
[----:B------:R-:W-:Y:S01]  /*ae90*/  IADD3.X RZ, P5, PT, R53, R57, RZ, P5, !PT ;  /* 0x0000003935ff7210 */ /* 0x000fe20002fbe4ff */
[----:B------:R-:W-:-:S04]  /*aea0*/  IMAD.WIDE.U32 R66, R54, -0x45f6b800, RZ ;  /* 0xba09480036427825 */ /* 0x000fc800078e00ff */
[----:B------:R-:W-:-:S04]  /*aeb0*/  IMAD.WIDE.U32 R46, R6, 0xf5138f, R46 ;  /* 0x00f5138f062e7825 */ /* 0x000fc800078e002e */
[----:B------:R-:W-:Y:S01]  /*aec0*/  IMAD.X R59, RZ, RZ, RZ, P2 ;  /* 0x000000ffff3b7224 */ /* 0x000fe200010e06ff */
[----:B------:R-:W-:Y:S01]  /*aed0*/  IADD3 RZ, P2, PT, R68, R67, RZ ;  /* 0x0000004344ff7210 */ /* 0x000fe20007f5e0ff */
[----:B------:R-:W-:Y:S01]  /*aee0*/  IMAD.MOV.U32 R58, RZ, RZ, R69 ;  /* 0x000000ffff3a7224 */ /* 0x000fe200078e0045 */
[----:B------:R-:W-:Y:S01]  /*aef0*/  IADD3.X R69, P0, PT, R75, R38, RZ, P0, !PT ;  /* 0x000000264b457210 */ /* 0x000fe2000071e4ff */
[----:B------:R-:W-:Y:S01]  /*af00*/  IMAD.WIDE.U32 R120, R54, 0x30000000, R8 ;  /* 0x3000000036787825 */ /* 0x000fe200078e0008 */
[----:B------:R-:W-:Y:S02]  /*af10*/  IADD3 R38, PT, PT, R47, R56, RZ ;  /* 0x000000382f267210 */ /* 0x000fe40007ffe0ff */
[----:B------:R-:W-:Y:S01]  /*af20*/  IADD3.X R46, P4, PT, R5, R46, RZ, P4, !PT ;  /* 0x0000002e052e7210 */ /* 0x000fe2000279e4ff */
[----:B------:R-:W-:Y:S01]  /*af30*/  IMAD.IADD R5, R7, 0x1, R67 ;  /* 0x0000000107057824 */ /* 0x000fe200078e0243 */
[----:B------:R-:W-:Y:S01]  /*af40*/  IADD3.X R56, P5, PT, R51, R62, RZ, P5, !PT ;  /* 0x0000003e33387210 */ /* 0x000fe20002fbe4ff */
[----:B------:R-:W-:Y:S01]  /*af50*/  IMAD.WIDE.U32.X R60, R11, 0x1ef3622f, R58, P2 ;  /* 0x1ef3622f0b3c7825 */ /* 0x000fe200010e043a */
[----:B------:R-:W-:-:S02]  /*af60*/  IADD3 RZ, P2, PT, R46, R66, RZ ;  /* 0x000000422eff7210 */ /* 0x000fc40007f5e0ff */
[----:B------:R-:W-:Y:S01]  /*af70*/  IADD3.X R47, P4, PT, R49, R38, RZ, P4, !PT ;  /* 0x00000026312f7210 */ /* 0x000fe2000279e4ff */
[----:B------:R-:W-:Y:S01]  /*af80*/  IMAD.WIDE.U32 R58, R6, 0x6ca1493b, R52 ;  /* 0x6ca1493b063a7825 */ /* 0x000fe200078e0034 */
[----:B------:R-:W-:Y:S02]  /*af90*/  IADD3.X R62, P5, PT, R55, R63, RZ, P5, !PT ;  /* 0x0000003f373e7210 */ /* 0x000fe40002fbe4ff */
[----:B------:R-:W-:Y:S01]  /*afa0*/  IADD3.X RZ, P2, PT, R47, R5, RZ, P2, !PT ;  /* 0x000000052fff7210 */ /* 0x000fe2000175e4ff */
[----:B------:R-:W-:Y:S01]  /*afb0*/  IMAD.WIDE.U32 R52, R11, 0xf5138f, RZ ;  /* 0x00f5138f0b347825 */ /* 0x000fe200078e00ff */
[----:B------:R-:W-:Y:S02]  /*afc0*/  IADD3.X R49, P4, PT, RZ, RZ, RZ, P4, !PT ;  /* 0x000000ffff317210 */ /* 0x000fe4000279e4ff */
[----:B------:R-:W-:Y:S01]  /*afd0*/  IADD3.X R56, P5, PT, R56, R71, RZ, P5, !PT ;  /* 0x0000004738387210 */ /* 0x000fe20002fbe4ff */
[----:B------:R-:W-:Y:S01]  /*afe0*/  IMAD.IADD R51, R59, 0x1, R48 ;  /* 0x000000013b337824 */ /* 0x000fe200078e0230 */
[----:B------:R-:W-:Y:S01]  /*aff0*/  IADD3.X R49, P2, PT, R49, R60, RZ, P2, !PT ;  /* 0x0000003c31317210 */ /* 0x000fe2000175e4ff */
[----:B------:R-:W-:Y:S01]  /*b000*/  IMAD.X R60, RZ, RZ, RZ, P4 ;  /* 0x000000ffff3c7224 */ /* 0x000fe200020e06ff */
[----:B------:R-:W-:Y:S01]  /*b010*/  IADD3.X R57, P4, PT, R62, R69, RZ, P5, !PT ;  /* 0x000000453e397210 */ /* 0x000fe20002f9e4ff */
[----:B------:R-:W-:Y:S01]  /*b020*/  IMAD.WIDE.U32 R68, P5, R54, 0x1a22d9f3, R52 ;  /* 0x1a22d9f336447825 */ /* 0x000fe200078a0034 */
[----:B------:R-:W-:-:S02]  /*b030*/  IADD3.X R38, P1, PT, RZ, RZ, RZ, P1, !PT ;  /* 0x000000ffff267210 */ /* 0x000fc40000f3e4ff */
[----:B------:R-:W-:Y:S01]  /*b040*/  IADD3.X R60, P2, PT, R60, R61, RZ, P2, !PT ;  /* 0x0000003d3c3c7210 */ /* 0x000fe2000175e4ff */
[C---:B------:R-:W-:Y:S01]  /*b050*/  IMAD.WIDE.U32 R62, R54.reuse, 0xf5138f, RZ ;  /* 0x00f5138f363e7825 */ /* 0x040fe200078e00ff */
[----:B------:R-:W-:Y:S02]  /*b060*/  IADD3.X R71, P4, PT, RZ, RZ, RZ, P4, !PT ;  /* 0x000000ffff477210 */ /* 0x000fe4000279e4ff */
[----:B------:R-:W-:Y:S01]  /*b070*/  IADD3.X R48, P2, PT, R49, R58, RZ, P2, !PT ;  /* 0x0000003a31307210 */ /* 0x000fe2000175e4ff */
[----:B------:R-:W-:Y:S02]  /*b080*/  IMAD R5, R54, 0x1a22d9f3, R52 ;  /* 0x1a22d9f336057824 */ /* 0x000fe400078e0234 */
[----:B------:R-:W-:Y:S01]  /*b090*/  IMAD.WIDE.U32 R52, R33, R36, RZ ;  /* 0x0000002421347225 */ /* 0x000fe200078e00ff */
[----:B------:R-:W-:-:S03]  /*b0a0*/  IADD3.X R49, P2, PT, R60, R51, RZ, P2, !PT ;  /* 0x000000333c317210 */ /* 0x000fc6000175e4ff */
[----:B------:R-:W-:Y:S01]  /*b0b0*/  IMAD.X R67, RZ, RZ, RZ, P5 ;  /* 0x000000ffff437224 */ /* 0x000fe200028e06ff */
[----:B------:R-:W-:Y:S01]  /*b0c0*/  IADD3 RZ, P5, PT, R68, R63, RZ ;  /* 0x0000003f44ff7210 */ /* 0x000fe20007fbe0ff */
[----:B------:R-:W-:Y:S01]  /*b0d0*/  IMAD.MOV.U32 R66, RZ, RZ, R69 ;  /* 0x000000ffff427224 */ /* 0x000fe200078e0045 */
[----:B------:R-:W-:Y:S01]  /*b0e0*/  IADD3.X R55, P2, PT, RZ, RZ, RZ, P2, !PT ;  /* 0x000000ffff377210 */ /* 0x000fe2000175e4ff */
[----:B------:R-:W-:-:S04]  /*b0f0*/  IMAD.WIDE.U32 R68, R11, 0x6ca1493b, RZ ;  /* 0x6ca1493b0b447825 */ /* 0x000fc800078e00ff */
[----:B------:R-:W-:Y:S02]  /*b100*/  IMAD.X R73, RZ, RZ, RZ, P4 ;  /* 0x000000ffff497224 */ /* 0x000fe400020e06ff */
[----:B------:R-:W-:-:S04]  /*b110*/  IMAD.WIDE.U32 R52, P4, R36, R33, R52 ;  /* 0x0000002124347225 */ /* 0x000fc80007880034 */
[----:B------:R-:W-:-:S04]  /*b120*/  IMAD.WIDE.U32.X R66, R11, 0x1a22d9f3, R66, P5 ;  /* 0x1a22d9f30b427825 */ /* 0x000fc800028e0442 */
[----:B------:R-:W-:-:S04]  /*b130*/  IMAD.WIDE.U32 R58, P5, R54, -0x39c4fa40, R68 ;  /* 0xc63b05c0363a7825 */ /* 0x000fc800078a0044 */
[----:B------:R-:W-:Y:S01]  /*b140*/  IMAD.X R51, RZ, RZ, RZ, P4 ;  /* 0x000000ffff337224 */ /* 0x000fe200020e06ff */
[----:B------:R-:W-:Y:S01]  /*b150*/  IADD3 RZ, P4, PT, R56, R50, RZ ;  /* 0x0000003238ff7210 */ /* 0x000fe20007f9e0ff */
[----:B------:R-:W-:Y:S02]  /*b160*/  IMAD.IADD R77, R5, 0x1, R63 ;  /* 0x00000001054d7824 */ /* 0x000fe400078e023f */
[----:B------:R-:W-:Y:S01]  /*b170*/  IMAD.X R69, RZ, RZ, RZ, P2 ;  /* 0x000000ffff457224 */ /* 0x000fe200010e06ff */
[----:B------:R-:W-:Y:S01]  /*b180*/  IADD3 RZ, P2, PT, R48, R62, RZ ;  /* 0x0000003e30ff7210 */ /* 0x000fe20007f5e0ff */
[----:B------:R-:W-:Y:S01]  /*b190*/  IMAD.WIDE.U32 R60, R36, R36, RZ ;  /* 0x00000024243c7225 */ /* 0x000fe200078e00ff */
[----:B------:R-:W-:Y:S02]  /*b1a0*/  IADD3.X RZ, P4, PT, R57, R12, RZ, P4, !PT ;  /* 0x0000000c39ff7210 */ /* 0x000fe4000279e4ff */
[----:B------:R-:W-:Y:S01]  /*b1b0*/  IADD3.X RZ, P2, PT, R49, R77, RZ, P2, !PT ;  /* 0x0000004d31ff7210 */ /* 0x000fe2000175e4ff */
[----:B------:R-:W-:Y:S01]  /*b1c0*/  IMAD.X R63, RZ, RZ, RZ, P5 ;  /* 0x000000ffff3f7224 */ /* 0x000fe200028e06ff */
[----:B------:R-:W-:Y:S01]  /*b1d0*/  IADD3.X R12, P4, PT, R71, R64, RZ, P4, !PT ;  /* 0x00000040470c7210 */ /* 0x000fe2000279e4ff */
[----:B------:R-:W-:Y:S01]  /*b1e0*/  IMAD.WIDE.U32 R56, R6, 0x17c510ea, R56 ;  /* 0x17c510ea06387825 */ /* 0x000fe200078e0038 */
[----:B------:R-:W-:-:S02]  /*b1f0*/  IADD3.X R55, P2, PT, R55, R66, RZ, P2, !PT ;  /* 0x0000004237377210 */ /* 0x000fc4000175e4ff */
[----:B------:R-:W-:Y:S01]  /*b200*/  IADD3 R75, P5, PT, R61, R52, RZ ;  /* 0x000000343d4b7210 */ /* 0x000fe20007fbe0ff */
[C---:B------:R-:W-:Y:S01]  /*b210*/  IMAD R79, R54.reuse, -0x39c4fa40, R68 ;  /* 0xc63b05c0364f7824 */ /* 0x040fe200078e0244 */
[----:B------:R-:W-:Y:S01]  /*b220*/  IADD3.X R50, P3, PT, R89, R60, RZ, P3, !PT ;  /* 0x0000003c59327210 */ /* 0x000fe20001f7e4ff */
[----:B------:R-:W-:Y:S01]  /*b230*/  IMAD.WIDE.U32 R60, R54, 0x6ca1493b, RZ ;  /* 0x6ca1493b363c7825 */ /* 0x000fe200078e00ff */
[----:B------:R-:W-:Y:S02]  /*b240*/  IADD3.X R6, P4, PT, R73, R65, RZ, P4, !PT ;  /* 0x0000004149067210 */ /* 0x000fe4000279e4ff */
[----:B------:R-:W-:Y:S01]  /*b250*/  IADD3.X R66, P2, PT, R69, R67, RZ, P2, !PT ;  /* 0x0000004345427210 */ /* 0x000fe2000175e4ff */
[----:B------:R-:W-:Y:S01]  /*b260*/  IMAD.IADD R57, R57, 0x1, R10 ;  /* 0x0000000139397824 */ /* 0x000fe200078e020a */
[----:B------:R-:W-:Y:S01]  /*b270*/  IADD3.X R65, P0, PT, RZ, R38, RZ, P0, !PT ;  /* 0x00000026ff417210 */ /* 0x000fe2000071e4ff */
[----:B------:R-:W-:Y:S01]  /*b280*/  IMAD.MOV.U32 R62, RZ, RZ, R59 ;  /* 0x000000ffff3e7224 */ /* 0x000fe200078e003b */
[----:B------:R-:W-:Y:S01]  /*b290*/  IADD3.X R56, P2, PT, R55, R56, RZ, P2, !PT ;  /* 0x0000003837387210 */ /* 0x000fe2000175e4ff */
[----:B------:R-:W-:Y:S01]  /*b2a0*/  IMAD.IADD R121, R121, 0x1, R4 ;  /* 0x0000000179797824 */ /* 0x000fe200078e0204 */
[----:B------:R-:W-:-:S02]  /*b2b0*/  IADD3.X R55, PT, PT, RZ, RZ, RZ, P0, P1 ;  /* 0x000000ffff377210 */ /* 0x000fc400007e24ff */
[----:B------:R-:W-:Y:S01]  /*b2c0*/  IADD3.X R67, P4, PT, R12, R65, RZ, P4, !PT ;  /* 0x000000410c437210 */ /* 0x000fe2000279e4ff */
[----:B------:R-:W-:Y:S01]  /*b2d0*/  IMAD.IADD R65, R79, 0x1, R61 ;  /* 0x000000014f417824 */ /* 0x000fe200078e023d */
[----:B------:R-:W-:Y:S02]  /*b2e0*/  IADD3 RZ, P1, PT, R58, R61, RZ ;  /* 0x0000003d3aff7210 */ /* 0x000fe40007f3e0ff */
[----:B------:R-:W-:Y:S01]  /*b2f0*/  IADD3 RZ, P0, PT, R56, R60, RZ ;  /* 0x0000003c38ff7210 */ /* 0x000fe20007f1e0ff */
[C---:B------:R-:W-:Y:S01]  /*b300*/  IMAD.WIDE.U32 R60, R11.reuse, 0x17c510ea, RZ ;  /* 0x17c510ea0b3c7825 */ /* 0x040fe200078e00ff */
[----:B------:R-:W-:Y:S02]  /*b310*/  IADD3.X R57, P2, PT, R66, R57, RZ, P2, !PT ;  /* 0x0000003942397210 */ /* 0x000fe4000175e4ff */
[----:B------:R-:W-:Y:S01]  /*b320*/  IADD3.X R6, P4, PT, R6, R55, RZ, P4, !PT ;  /* 0x0000003706067210 */ /* 0x000fe2000279e4ff */
[----:B------:R-:W-:Y:S01]  /*b330*/  IMAD.WIDE.U32.X R58, R11, -0x39c4fa40, R62, P1 ;  /* 0xc63b05c00b3a7825 */ /* 0x000fe200008e043e */
[----:B------:R-:W-:-:S02]  /*b340*/  IADD3.X RZ, P0, PT, R57, R65, RZ, P0, !PT ;  /* 0x0000004139ff7210 */ /* 0x000fc4000071e4ff */
[----:B------:R-:W-:Y:S01]  /*b350*/  IADD3.X R55, P2, PT, RZ, RZ, RZ, P2, !PT ;  /* 0x000000ffff377210 */ /* 0x000fe2000175e4ff */
[----:B------:R-:W-:Y:S01]  /*b360*/  IMAD.WIDE.U32 R64, P1, R54, 0x1ae3a46, R60 ;  /* 0x01ae3a4636407825 */ /* 0x000fe2000782003c */
[----:B------:R-:W-:Y:S02]  /*b370*/  IADD3.X R69, P3, PT, R2, R75, RZ, P3, !PT ;  /* 0x0000004b02457210 */ /* 0x000fe40001f7e4ff */
[----:B------:R-:W-:Y:S01]  /*b380*/  IADD3.X R10, P0, PT, R55, R58, RZ, P0, !PT ;  /* 0x0000003a370a7210 */ /* 0x000fe2000071e4ff */
[----:B------:R-:W-:Y:S01]  /*b390*/  IMAD.X R55, RZ, RZ, RZ, P2 ;  /* 0x000000ffff377224 */ /* 0x000fe200010e06ff */
[----:B------:R-:W-:Y:S01]  /*b3a0*/  IADD3.X R61, PT, PT, RZ, RZ, RZ, P1, !PT ;  /* 0x000000ffff3d7210 */ /* 0x000fe20000ffe4ff */
[C---:B------:R-:W-:Y:S01]  /*b3b0*/  IMAD.WIDE.U32 R62, R54.reuse, 0x17c510ea, RZ ;  /* 0x17c510ea363e7825 */ /* 0x040fe200078e00ff */
[----:B------:R-:W-:Y:S02]  /*b3c0*/  IADD3.X R67, P1, PT, R67, R50, RZ, P4, !PT ;  /* 0x0000003243437210 */ /* 0x000fe4000273e4ff */
[----:B------:R-:W-:Y:S01]  /*b3d0*/  IADD3.X R2, P0, PT, R55, R59, RZ, P0, !PT ;  /* 0x0000003b37027210 */ /* 0x000fe2000071e4ff */
[----:B------:R-:W-:Y:S01]  /*b3e0*/  IMAD R71, R54, 0x1ae3a46, R60 ;  /* 0x01ae3a4636477824 */ /* 0x000fe200078e023c */
[----:B------:R-:W-:Y:S01]  /*b3f0*/  IADD3 RZ, P2, PT, R64, R63, RZ ;  /* 0x0000003f40ff7210 */ /* 0x000fe20007f5e0ff */
[----:B------:R-:W-:Y:S01]  /*b400*/  IMAD.MOV.U32 R60, RZ, RZ, R65 ;  /* 0x000000ffff3c7224 */ /* 0x000fe200078e0041 */
[----:B------:R-:W-:Y:S01]  /*b410*/  IADD3.X R10, P0, PT, R10, R67, RZ, P0, !PT ;  /* 0x000000430a0a7210 */ /* 0x000fe2000071e4ff */
[----:B------:R-:W-:Y:S01]  /*b420*/  IMAD.MOV.U32 R50, RZ, RZ, R53 ;  /* 0x000000ffff327224 */ /* 0x000fe200078e0035 */
[----:B------:R-:W-:Y:S01]  /*b430*/  IADD3.X R55, P1, PT, R6, R69, RZ, P1, !PT ;  /* 0x0000004506377210 */ /* 0x000fe20000f3e4ff */
[----:B------:R-:W-:Y:S01]  /*b440*/  IMAD.WIDE.U32.X R58, R11, 0x1ae3a46, R60, P2 ;  /* 0x01ae3a460b3a7825 */ /* 0x000fe200010e043c */
[----:B------:R-:W-:-:S02]  /*b450*/  IADD3 RZ, P2, PT, R10, R62, RZ ;  /* 0x0000003e0aff7210 */ /* 0x000fc40007f5e0ff */
[----:B------:R-:W-:Y:S01]  /*b460*/  IADD3.X R11, P0, PT, R2, R55, RZ, P0, !PT ;  /* 0x00000037020b7210 */ /* 0x000fe2000071e4ff */
[----:B------:R-:W-:Y:S01]  /*b470*/  IMAD.IADD R61, R71, 0x1, R63 ;  /* 0x00000001473d7824 */ /* 0x000fe200078e023f */
[----:B------:R-:W-:Y:S01]  /*b480*/  IADD3.X R53, P4, PT, RZ, RZ, RZ, P4, !PT ;  /* 0x000000ffff357210 */ /* 0x000fe2000279e4ff */
[----:B------:R-:W-:Y:S01]  /*b490*/  IMAD.WIDE.U32.X R50, R33, R33, R50, P5 ;  /* 0x0000002121327225 */ /* 0x000fe200028e0432 */
[----:B------:R-:W-:Y:S02]  /*b4a0*/  IADD3.X R55, P0, PT, RZ, RZ, RZ, P0, !PT ;  /* 0x000000ffff377210 */ /* 0x000fe4000071e4ff */
[----:B------:R-:W-:Y:S01]  /*b4b0*/  IADD3.X RZ, P2, PT, R11, R61, RZ, P2, !PT ;  /* 0x0000003d0bff7210 */ /* 0x000fe2000175e4ff */
[----:B------:R-:W-:Y:S01]  /*b4c0*/  IMAD.X R9, RZ, RZ, RZ, P4 ;  /* 0x000000ffff097224 */ /* 0x000fe200020e06ff */
[----:B------:R-:W-:Y:S01]  /*b4d0*/  LEA.HI.X R3, P3, R3, R50, RZ, 0x1, P3 ;  /* 0x0000003203037211 */ /* 0x000fe20001870cff */
[----:B------:R-:W-:Y:S01]  /*b4e0*/  IMAD.WIDE.U32 R56, R54, 0x6ca1493b, R56 ;  /* 0x6ca1493b36387825 */ /* 0x000fe200078e0038 */
[----:B------:R-:W-:-:S03]  /*b4f0*/  IADD3.X R2, P2, PT, R55, R58, RZ, P2, !PT ;  /* 0x0000003a37027210 */ /* 0x000fc6000175e4ff */
[----:B------:R-:W-:Y:S01]  /*b500*/  IMAD.X R58, RZ, RZ, RZ, P0 ;  /* 0x000000ffff3a7224 */ /* 0x000fe200000e06ff */
[----:B------:R-:W-:Y:S01]  /*b510*/  MOV R52, R56 ;  /* 0x0000003800347202 */ /* 0x000fe20000000f00 */
[----:B------:R-:W-:-:S03]  /*b520*/  IMAD.WIDE.U32 R10, R54, 0x17c510ea, R10 ;  /* 0x17c510ea360a7825 */ /* 0x000fc600078e000a */
[----:B------:R-:W-:Y:S01]  /*b530*/  IADD3.X R58, P0, PT, R58, R59, RZ, P2, !PT ;  /* 0x0000003b3a3a7210 */ /* 0x000fe2000171e4ff */
[----:B------:R-:W-:Y:S02]  /*b540*/  IMAD.IADD R79, R57, 0x1, R79 ;  /* 0x00000001394f7824 */ /* 0x000fe400078e024f */
[----:B------:R-:W-:Y:S01]  /*b550*/  IMAD.IADD R71, R11, 0x1, R71 ;  /* 0x000000010b477824 */ /* 0x000fe200078e0247 */
[----:B------:R-:W-:Y:S01]  /*b560*/  IADD3.X R2, P1, P0, R2, RZ, R53, P0, P1 ;  /* 0x000000ff02027210 */ /* 0x000fe20000022435 */
[----:B------:R-:W-:Y:S02]  /*b570*/  IMAD.MOV.U32 R53, RZ, RZ, R10 ;  /* 0x000000ffff357224 */ /* 0x000fe400078e000a */
[----:B------:R-:W-:Y:S01]  /*b580*/  IMAD.MOV.U32 R118, RZ, RZ, R71 ;  /* 0x000000ffff767224 */ /* 0x000fe200078e0047 */
[----:B------:R-:W-:Y:S01]  /*b590*/  IADD3.X R50, PT, PT, R58, RZ, R9, P1, P0 ;  /* 0x000000ff3a327210 */ /* 0x000fe20000fe0409 */
[----:B------:R-:W-:Y:S01]  /*b5a0*/  IMAD.WIDE.U32 R8, R54, 0xf5138f, R48 ;  /* 0x00f5138f36087825 */ /* 0x000fe200078e0030 */
[----:B------:R-:W-:-:S03]  /*b5b0*/  IADD3 R4, P0, PT, R2, R3, RZ ;  /* 0x0000000302047210 */ /* 0x000fc60007f1e0ff */
[----:B------:R-:W-:Y:S01]  /*b5c0*/  IMAD.WIDE.U32 R2, R54, -0x45f6b800, R46 ;  /* 0xba09480036027825 */ /* 0x000fe200078e002e */
[----:B------:R-:W-:Y:S02]  /*b5d0*/  IADD3.X R6, PT, PT, R50, RZ, R51, P0, P3 ;  /* 0x000000ff32067210 */ /* 0x000fe400007e6433 */
[----:B------:R-:W-:Y:S01]  /*b5e0*/  ISETP.GE.U32.AND P0, PT, R4, 0x17c510ea, PT ;  /* 0x17c510ea0400780c */ /* 0x000fe20003f06070 */
[----:B------:R-:W-:Y:S02]  /*b5f0*/  IMAD.IADD R7, R3, 0x1, R7 ;  /* 0x0000000103077824 */ /* 0x000fe400078e0207 */
        /* <DEDUP_REMOVED lines=8> */
[----:B------:R-:W-:Y:S01]  /*b680*/  IMAD.MOV.U32 R47, RZ, RZ, R6 ;  /* 0x000000ffff2f7224 */ /* 0x000fe200078e0006 */
[----:B------:R-:W-:Y:S06]  /*b690*/  @!P0 BRA `(.L_x_17) ;  /* 0x0000000400388947 */ /* 0x000fec0003800000 */
[----:B------:R-:W-:Y:S01]  /*b6a0*/  ISETP.NE.U32.AND P0, PT, R4, 0x17c510ea, PT ;  /* 0x17c510ea0400780c */ /* 0x000fe20003f05070 */
[----:B------:R-:W-:Y:S03]  /*b6b0*/  BSSY.RELIABLE B3, `(.L_x_18) ;  /* 0x0000040000037945 */ /* 0x000fe60003800100 */
[----:B------:R-:W-:-:S13]  /*b6c0*/  ISETP.NE.AND.EX P0, PT, R6, 0x1ae3a46, PT, P0 ;  /* 0x01ae3a460600780c */ /* 0x000fda0003f05300 */
[----:B------:R-:W-:Y:S05]  /*b6d0*/  @P0 BRA `(.L_x_19) ;  /* 0x0000000000f40947 */ /* 0x000fea0003800000 */
[----:B------:R-:W-:Y:S01]  /*b6e0*/  ISETP.GE.U32.AND P0, PT, R10, 0x6ca1493b, PT ;  /* 0x6ca1493b0a00780c */ /* 0x000fe20003f06070 */
[----:B------:R-:W-:Y:S01]  /*b6f0*/  IMAD.MOV.U32 R119, RZ, RZ, 0x17c510ea ;  /* 0x17c510eaff777424 */ /* 0x000fe200078e00ff */
[----:B------:R-:W-:Y:S01]  /*b700*/  MOV R48, R7 ;  /* 0x0000000700307202 */ /* 0x000fe20000000f00 */
        /* <DEDUP_REMOVED lines=9> */
[----:B------:R-:W-:Y:S01]  /*b7a0*/  IMAD.MOV.U32 R46, RZ, RZ, R2 ;  /* 0x000000ffff2e7224 */ /* 0x000fe200078e0002 */
[----:B------:R-:W-:Y:S06]  /*b7b0*/  @!P0 BRA `(.L_x_17) ;  /* 0x0000000000f08947 */ /* 0x000fec0003800000 */
[----:B------:R-:W-:-:S04]  /*b7c0*/  ISETP.NE.U32.AND P0, PT, R10, 0x6ca1493b, PT ;  /* 0x6ca1493b0a00780c */ /* 0x000fc80003f05070 */
[----:B------:R-:W-:-:S13]  /*b7d0*/  ISETP.NE.AND.EX P0, PT, R71, -0x39c4fa40, PT, P0 ;  /* 0xc63b05c04700780c */ /* 0x000fda0003f05300 */
[----:B------:R-:W-:Y:S05]  /*b7e0*/  @P0 BRA `(.L_x_19) ;  /* 0x0000000000b00947 */ /* 0x000fea0003800000 */
[----:B------:R-:W-:Y:S01]  /*b7f0*/  ISETP.GE.U32.AND P0, PT, R56, 0xf5138f, PT ;  /* 0x00f5138f3800780c */ /* 0x000fe20003f06070 */
[----:B------:R-:W-:Y:S02]  /*b800*/  IMAD.MOV.U32 R53, RZ, RZ, 0x6ca1493b ;  /* 0x6ca1493bff357424 */ /* 0x000fe400078e00ff */
        /* <DEDUP_REMOVED lines=27> */
[----:B------:R-:W-:Y:S02]  /*b9c0*/  HFMA2 R50, -RZ, RZ, -0.75439453125, 8 ;  /* 0xba094800ff327431 */ /* 0x000fe400000001ff */
[----:B------:R-:W-:Y:S01]  /*b9d0*/  IMAD.MOV.U32 R49, RZ, RZ, 0x1ef3622f ;  /* 0x1ef3622fff317424 */ /* 0x000fe200078e00ff */
[----:B------:R-:W-:Y:S01]  /*b9e0*/  ISETP.GE.U32.AND.EX P0, PT, R7, 0x170b5d44, PT, P0 ;  /* 0x170b5d440700780c */ /* 0x000fe20003f06100 */
[----:B------:R-:W-:Y:S02]  /*b9f0*/  IMAD.MOV.U32 R46, RZ, RZ, R2 ;  /* 0x000000ffff2e7224 */ /* 0x000fe400078e0002 */
[----:B------:R-:W-:-:S10]  /*ba00*/  IMAD.MOV.U32 R48, RZ, RZ, R7 ;  /* 0x000000ffff307224 */ /* 0x000fd400078e0007 */
        /* <DEDUP_REMOVED lines=10> */
.L_x_19:
[----:B------:R-:W-:Y:S05]  /*bab0*/  BSYNC.RELIABLE B3 ;  /* 0x0000000000037941 */ /* 0x000fea0003800100 */
.L_x_18:
        /* <DEDUP_REMOVED lines=12> */
.L_x_17:
[----:B------:R-:W-:Y:S05]  /*bb80*/  BSYNC.RECONVERGENT B2 ;  /* 0x0000000000027941 */ /* 0x000fea0003800200 */
.L_x_16:
        /* <DEDUP_REMOVED lines=47> */
[----:B------:R-:W-:Y:S02]  /*be80*/  IADD3.X R8, P1, PT, RZ, R9, RZ, P1, !PT ;  /* 0x00000009ff087210 */ /* 0x000fe40000f3e4ff */
[----:B------:R-:W-:Y:S01]  /*be90*/  MOV R2, R7 ;  /* 0x0000000700027202 */ /* 0x000fe20000000f00 */
        /* <DEDUP_REMOVED lines=10> */
[----:B------:R-:W-:Y:S01]  /*bf40*/  IMAD.WIDE.U32.X R2, R121, R118, R2, P3 ;  /* 0x0000007679027225 */ /* 0x000fe200018e0402 */
[----:B------:R-:W-:-:S02]  /*bf50*/  IADD3 R11, P3, PT, R104, R5, RZ ;  /* 0x00000005680b7210 */ /* 0x000fc40007f7e0ff */
[----:B------:R-:W-:Y:S01]  /*bf60*/  IADD3.X R55, P1, PT, RZ, RZ, RZ, P1, !PT ;  /* 0x000000ffff377210 */ /* 0x000fe20000f3e4ff */
[----:B------:R-:W-:Y:S01]  /*bf70*/  IMAD.X R9, RZ, RZ, RZ, P2 ;  /* 0x000000ffff097224 */ /* 0x000fe200010e06ff */
[----:B------:R-:W-:Y:S01]  /*bf80*/  IADD3.X R63, P4, PT, RZ, R2, RZ, P4, !PT ;  /* 0x00000002ff3f7210 */ /* 0x000fe2000279e4ff */
[----:B------:R-:W-:Y:S01]  /*bf90*/  IMAD.MOV.U32 R8, RZ, RZ, R105 ;  /* 0x000000ffff087224 */ /* 0x000fe200078e0069 */
[----:B------:R-:W-:Y:S01]  /*bfa0*/  IADD3.X RZ, P0, PT, R101, R11, RZ, P0, !PT ;  /* 0x0000000b65ff7210 */ /* 0x000fe2000071e4ff */
[----:B------:R-:W-:Y:S01]  /*bfb0*/  IMAD.WIDE.U32 R4, R121, R119, RZ ;  /* 0x0000007779047225 */ /* 0x000fe200078e00ff */
[----:B------:R-:W-:-:S03]  /*bfc0*/  IADD3.X R38, P2, PT, RZ, R3, RZ, P4, !PT ;  /* 0x00000003ff267210 */ /* 0x000fc6000275e4ff */
        /* <DEDUP_REMOVED lines=12> */
[----:B------:R-:W-:Y:S01]  /*c090*/  IMAD.WIDE.U32 R2, P4, R118, R46, R10 ;  /* 0x0000002e76027225 */ /* 0x000fe2000788000a */
[----:B------:R-:W-:-:S03]  /*c0a0*/  IADD3.X R11, P1, PT, R38, R55, RZ, P1, !PT ;  /* 0x00000037260b7210 */ /* 0x000fc60000f3e4ff */
[----:B------:R-:W-:Y:S01]  /*c0b0*/  IMAD.WIDE.U32.X R4, R121, R47, R6, P3 ;  /* 0x0000002f79047225 */ /* 0x000fe200018e0406 */
[----:B------:R-:W-:-:S03]  /*c0c0*/  IADD3.X R63, P0, PT, R12, R11, RZ, P0, !PT ;  /* 0x0000000b0c3f7210 */ /* 0x000fc6000071e4ff */
[----:B------:R-:W-:Y:S01]  /*c0d0*/  IMAD.WIDE.U32 R8, R46, R53, RZ ;  /* 0x000000352e087225 */ /* 0x000fe200078e00ff */
[----:B------:R-:W-:-:S03]  /*c0e0*/  IADD3.X R11, P1, PT, RZ, R4, RZ, P1, !PT ;  /* 0x00000004ff0b7210 */ /* 0x000fc60000f3e4ff */
[----:B------:R-:W-:Y:S01]  /*c0f0*/  IMAD.X R7, RZ, RZ, RZ, P4 ;  /* 0x000000ffff077224 */ /* 0x000fe200020e06ff */
[----:B------:R-:W-:Y:S01]  /*c100*/  IADD3 R9, P3, PT, R2, R9, RZ ;  /* 0x0000000902097210 */ /* 0x000fe20007f7e0ff */
[----:B------:R-:W-:Y:S01]  /*c110*/  IMAD.MOV.U32 R6, RZ, RZ, R3 ;  /* 0x000000ffff067224 */ /* 0x000fe200078e0003 */
[----:B------:R-:W-:Y:S01]  /*c120*/  IADD3 RZ, P2, PT, R62, R8, RZ ;  /* 0x000000083eff7210 */ /* 0x000fe20007f5e0ff */
[----:B------:R-:W-:-:S03]  /*c130*/  IMAD.WIDE.U32 R64, R49, R52, RZ ;  /* 0x0000003431407225 */ /* 0x000fc600078e00ff */
[----:B------:R-:W-:Y:S01]  /*c140*/  IADD3.X RZ, P2, PT, R63, R9, RZ, P2, !PT ;  /* 0x000000093fff7210 */ /* 0x000fe2000175e4ff */
[----:B------:R-:W-:Y:S02]  /*c150*/  IMAD.X R10, RZ, RZ, R5, P1 ;  /* 0x000000ffff0a7224 */ /* 0x000fe400008e0605 */
[----:B------:R-:W-:Y:S01]  /*c160*/  IMAD.WIDE.U32.X R4, R118, R48, R6, P3 ;  /* 0x0000003076047225 */ /* 0x000fe200018e0406 */
[----:B------:R-:W-:-:S03]  /*c170*/  IADD3.X R7, P0, PT, RZ, RZ, RZ, P0, !PT ;  /* 0x000000ffff077210 */ /* 0x000fc6000071e4ff */
[----:B------:R-:W-:Y:S01]  /*c180*/  IMAD.WIDE.U32 R8, R50, R52, RZ ;  /* 0x0000003432087225 */ /* 0x000fe200078e00ff */
[----:B------:R-:W-:-:S03]  /*c190*/  IADD3.X R6, P2, PT, R7, R4, RZ, P2, !PT ;  /* 0x0000000407067210 */ /* 0x000fc6000175e4ff */
[----:B------:R-:W-:-:S04]  /*c1a0*/  IMAD.WIDE.U32 R64, P1, R51, R50, R64 ;  /* 0x0000003233407225 */ /* 0x000fc80007820040 */
[----:B------:R-:W-:Y:S01]  /*c1b0*/  IMAD.WIDE.U32 R62, R53, R46, R62 ;  /* 0x0000002e353e7225 */ /* 0x000fe200078e003e */
[----:B------:R-:W-:-:S03]  /*c1c0*/  IADD3 R9, P3, PT, R64, R9, RZ ;  /* 0x0000000940097210 */ /* 0x000fc60007f7e0ff */
[----:B------:R-:W-:Y:S01]  /*c1d0*/  IMAD.X R7, RZ, RZ, RZ, P0 ;  /* 0x000000ffff077224 */ /* 0x000fe200000e06ff */
[----:B------:R-:W-:Y:S01]  /*c1e0*/  IADD3 RZ, P0, PT, R62, R8, RZ ;  /* 0x000000083eff7210 */ /* 0x000fe20007f1e0ff */
[----:B------:R-:W-:Y:S02]  /*c1f0*/  IMAD.IADD R63, R63, 0x1, R2 ;  /* 0x000000013f3f7824 */ /* 0x000fe400078e0202 */
[----:B------:R-:W-:Y:S01]  /*c200*/  IMAD.X R3, RZ, RZ, RZ, P1 ;  /* 0x000000ffff037224 */ /* 0x000fe200008e06ff */
[----:B------:R-:W-:Y:S01]  /*c210*/  IADD3.X R7, P1, PT, R7, R5, RZ, P2, !PT ;  /* 0x0000000507077210 */ /* 0x000fe2000173e4ff */
[----:B------:R-:W-:Y:S01]  /*c220*/  IMAD.MOV.U32 R2, RZ, RZ, R65 ;  /* 0x000000ffff027224 */ /* 0x000fe200078e0041 */
[----:B------:R-:W-:Y:S01]  /*c230*/  IADD3.X RZ, P0, PT, R63, R9, RZ, P0, !PT ;  /* 0x000000093fff7210 */ /* 0x000fe2000071e4ff */
[----:B------:R-:W-:-:S04]  /*c240*/  IMAD.WIDE.U32 R82, R49, R53, RZ ;  /* 0x0000003531527225 */ /* 0x000fc800078e00ff */
[----:B------:R-:W-:Y:S01]  /*c250*/  IMAD.WIDE.U32.X R4, R51, R49, R2, P3 ;  /* 0x0000003133047225 */ /* 0x000fe200018e0402 */
[----:B------:R-:W-:-:S03]  /*c260*/  IADD3.X R2, P1, PT, R6, R11, RZ, P1, !PT ;  /* 0x0000000b06027210 */ /* 0x000fc60000f3e4ff */
        /* <DEDUP_REMOVED lines=9> */
[----:B------:R-:W-:-:S03]  /*c300*/  IADD3 RZ, P2, PT, R8, R54, RZ ;  /* 0x0000003608ff7210 */ /* 0x000fc60007f5e0ff */
[----:B------:R-:W-:Y:S01]  /*c310*/  IMAD.IADD R9, R5, 0x1, R6 ;  /* 0x0000000105097824 */ /* 0x000fe200078e0206 */
[----:B------:R-:W-:Y:S01]  /*c320*/  IADD3 R59, P5, PT, R82, R55, RZ ;  /* 0x00000037523b7210 */ /* 0x000fe20007fbe0ff */
[----:B------:R-:W-:Y:S01]  /*c330*/  IMAD.WIDE.U32 R4, R46, R119, RZ ;  /* 0x000000772e047225 */ /* 0x000fe200078e00ff */
[----:B------:R-:W-:Y:S02]  /*c340*/  IADD3.X R55, PT, PT, RZ, RZ, RZ, P1, !PT ;  /* 0x000000ffff377210 */ /* 0x000fe40000ffe4ff */
[----:B------:R-:W-:Y:S01]  /*c350*/  IADD3.X R9, P3, PT, R10, R9, RZ, P3, !PT ;  /* 0x000000090a097210 */ /* 0x000fe20001f7e4ff */
[----:B------:R-:W-:Y:S01]  /*c360*/  IMAD.MOV.U32 R54, RZ, RZ, R83 ;  /* 0x000000ffff367224 */ /* 0x000fe200078e0053 */
[----:B------:R-:W-:Y:S01]  /*c370*/  IADD3 RZ, P1, PT, R2, R4, RZ ;  /* 0x0000000402ff7210 */ /* 0x000fe20007f3e0ff */
[----:B------:R-:W-:Y:S01]  /*c380*/  IMAD.X R11, RZ, RZ, RZ, P4 ;  /* 0x000000ffff0b7224 */ /* 0x000fe200020e06ff */
[----:B------:R-:W-:Y:S01]  /*c390*/  IADD3 R57, P4, PT, R6, R5, RZ ;  /* 0x0000000506397210 */ /* 0x000fe20007f9e0ff */
[----:B------:R-:W-:Y:S01]  /*c3a0*/  IMAD.MOV.U32 R10, RZ, RZ, R7 ;  /* 0x000000ffff0a7224 */ /* 0x000fe200078e0007 */
[----:B------:R-:W-:Y:S01]  /*c3b0*/  IADD3.X RZ, P2, PT, R9, R59, RZ, P2, !PT ;  /* 0x0000003b09ff7210 */ /* 0x000fe2000175e4ff */
[----:B------:R-:W-:Y:S01]  /*c3c0*/  IMAD.WIDE.U32.X R4, R118, R49, R54, P5 ;  /* 0x0000003176047225 */ /* 0x000fe200028e0436 */
[----:B------:R-:W-:-:S02]  /*c3d0*/  IADD3.X R7, P3, PT, RZ, RZ, RZ, P3, !PT ;  /* 0x000000ffff077210 */ /* 0x000fc40001f7e4ff */
[----:B------:R-:W-:Y:S01]  /*c3e0*/  IADD3.X RZ, P1, PT, R3, R57, RZ, P1, !PT ;  /* 0x0000003903ff7210 */ /* 0x000fe20000f3e4ff */
[----:B------:R-:W-:Y:S01]  /*c3f0*/  IMAD.WIDE.U32.X R2, R47, R48, R10, P4 ;  /* 0x000000302f027225 */ /* 0x000fe200020e040a */
[----:B------:R-:W-:Y:S02]  /*c400*/  IADD3.X R6, P2, PT, R7, R4, RZ, P2, !PT ;  /* 0x0000000407067210 */ /* 0x000fe4000175e4ff */
[----:B------:R-:W-:Y:S01]  /*c410*/  IADD3.X R11, P0, PT, RZ, RZ, RZ, P0, !PT ;  /* 0x000000ffff0b7210 */ /* 0x000fe2000071e4ff */
[----:B------:R-:W-:Y:S02]  /*c420*/  IMAD.X R7, RZ, RZ, RZ, P3 ;  /* 0x000000ffff077224 */ /* 0x000fe400018e06ff */
[----:B------:R-:W-:Y:S01]  /*c430*/  IMAD.WIDE.U32 R96, R51, R53, RZ ;  /* 0x0000003533607225 */ /* 0x000fe200078e00ff */
[----:B------:R-:W-:Y:S02]  /*c440*/  IADD3.X R11, P1, PT, R11, R2, RZ, P1, !PT ;  /* 0x000000020b0b7210 */ /* 0x000fe40000f3e4ff */
[----:B------:R-:W-:Y:S01]  /*c450*/  IADD3.X R7, P2, PT, R7, R5, RZ, P2, !PT ;  /* 0x0000000507077210 */ /* 0x000fe2000175e4ff */
[----:B------:R-:W-:Y:S01]  /*c460*/  IMAD.WIDE.U32 R4, R49, R119, RZ ;  /* 0x0000007731047225 */ /* 0x000fe200078e00ff */
[----:B------:R-:W-:-:S02]  /*c470*/  IADD3.X R10, PT, PT, R3, RZ, RZ, P1, P0 ;  /* 0x000000ff030a7210 */ /* 0x000fc40000fe04ff */
[----:B------:R-:W-:Y:S01]  /*c480*/  IADD3.X R2, P0, PT, R6, R11, RZ, P2, !PT ;  /* 0x0000000b06027210 */ /* 0x000fe2000171e4ff */
[----:B------:R-:W-:-:S03]  /*c490*/  IMAD.WIDE.U32 R54, R52, R53, RZ ;  /* 0x0000003534367225 */ /* 0x000fc600078e00ff */
[----:B------:R-:W-:Y:S01]  /*c4a0*/  IADD3.X R3, P0, PT, R7, R10, RZ, P0, !PT ;  /* 0x0000000a07037210 */ /* 0x000fe2000071e4ff */
[----:B------:R-:W-:-:S03]  /*c4b0*/  IMAD.WIDE.U32 R4, P1, R47, R50, R4 ;  /* 0x000000322f047225 */ /* 0x000fc60007820004 */
[----:B------:R-:W-:Y:S01]  /*c4c0*/  IADD3.X R69, P0, PT, RZ, RZ, RZ, P0, !PT ;  /* 0x000000ffff457210 */ /* 0x000fe2000071e4ff */
[----:B------:R-:W-:-:S04]  /*c4d0*/  IMAD.WIDE.U32 R6, R50, R119, RZ ;  /* 0x0000007732067225 */ /* 0x000fc800078e00ff */
[----:B------:R-:W-:Y:S01]  /*c4e0*/  IMAD.WIDE.U32 R96, P2, R118, R52, R96 ;  /* 0x0000003476607225 */ /* 0x000fe20007840060 */
[----:B------:R-:W-:-:S03]  /*c4f0*/  IADD3 R57, P3, PT, R4, R7, RZ ;  /* 0x0000000704397210 */ /* 0x000fc60007f7e0ff */
[----:B------:R-:W-:Y:S01]  /*c500*/  IMAD.WIDE.U32 R70, R119, R50, R2 ;  /* 0x0000003277467225 */ /* 0x000fe200078e0002 */
[----:B------:R-:W-:-:S03]  /*c510*/  IADD3 R55, P4, PT, R96, R55, RZ ;  /* 0x0000003760377210 */ /* 0x000fc60007f9e0ff */
[----:B------:R-:W-:Y:S01]  /*c520*/  IMAD.X R11, RZ, RZ, RZ, P1 ;  /* 0x000000ffff0b7224 */ /* 0x000fe200008e06ff */
[----:B------:R-:W-:Y:S01]  /*c530*/  IADD3 RZ, P1, PT, R2, R6, RZ ;  /* 0x0000000602ff7210 */ /* 0x000fe20007f3e0ff */
[----:B------:R-:W-:Y:S01]  /*c540*/  IMAD.X R7, RZ, RZ, RZ, P2 ;  /* 0x000000ffff077224 */ /* 0x000fe200010e06ff */
[----:B------:R-:W-:Y:S01]  /*c550*/  IADD3 RZ, P2, PT, R70, R54, RZ ;  /* 0x0000003646ff7210 */ /* 0x000fe20007f5e0ff */
[----:B------:R-:W-:Y:S01]  /*c560*/  IMAD.IADD R71, R71, 0x1, R4 ;  /* 0x0000000147477824 */ /* 0x000fe200078e0204 */
[----:B------:R-:W-:Y:S01]  /*c570*/  IADD3.X RZ, P1, PT, R3, R57, RZ, P1, !PT ;  /* 0x0000003903ff7210 */ /* 0x000fe20000f3e4ff */
[----:B------:R-:W-:Y:S02]  /*c580*/  IMAD.MOV.U32 R6, RZ, RZ, R97 ;  /* 0x000000ffff067224 */ /* 0x000fe400078e0061 */
[----:B------:R-:W-:Y:S01]  /*c590*/  IMAD.MOV.U32 R10, RZ, RZ, R5 ;  /* 0x000000ffff0a7224 */ /* 0x000fe200078e0005 */
[----:B------:R-:W-:Y:S01]  /*c5a0*/  IADD3.X RZ, P2, PT, R71, R55, RZ, P2, !PT ;  /* 0x0000003747ff7210 */ /* 0x000fe2000175e4ff */
[----:B------:R-:W-:-:S04]  /*c5b0*/  IMAD.WIDE.U32.X R4, R118, R51, R6, P4 ;  /* 0x0000003376047225 */ /* 0x000fc800020e0406 */
[----:B------:R-:W-:Y:S01]  /*c5c0*/  IMAD.WIDE.U32.X R2, R47, R49, R10, P3 ;  /* 0x000000312f027225 */ /* 0x000fe200018e040a */
[----:B------:R-:W-:-:S03]  /*c5d0*/  IADD3.X R68, P2, PT, RZ, R4, RZ, P2, !PT ;  /* 0x00000004ff447210 */ /* 0x000fc6000175e4ff */
[----:B------:R-:W-:Y:S01]  /*c5e0*/  IMAD.WIDE.U32 R6, R51, R119, RZ ;  /* 0x0000007733067225 */ /* 0x000fe200078e00ff */
[----:B------:R-:W-:Y:S02]  /*c5f0*/  IADD3.X R69, P1, PT, R69, R2, RZ, P1, !PT ;  /* 0x0000000245457210 */ /* 0x000fe40000f3e4ff */
[----:B------:R-:W-:Y:S01]  /*c600*/  IADD3.X R2, P2, PT, RZ, R5, RZ, P2, !PT ;  /* 0x00000005ff027210 */ /* 0x000fe2000175e4ff */
[----:B------:R-:W-:Y:S01]  /*c610*/  IMAD.WIDE.U32 R4, R52, R119, RZ ;  /* 0x0000007734047225 */ /* 0x000fe200078e00ff */
[----:B------:R-:W-:Y:S02]  /*c620*/  IADD3.X R3, PT, PT, R3, RZ, RZ, P1, P0 ;  /* 0x000000ff03037210 */ /* 0x000fe40000fe04ff */
[----:B------:R-:W-:Y:S01]  /*c630*/  IADD3.X R68, P2, PT, R68, R69, RZ, P2, !PT ;  /* 0x0000004544447210 */ /* 0x000fe2000175e4ff */
[----:B------:R-:W-:-:S03]  /*c640*/  IMAD.WIDE.U32 R6, P3, R47, R52, R6 ;  /* 0x000000342f067225 */ /* 0x000fc60007860006 */
[----:B------:R-:W-:Y:S01]  /*c650*/  IADD3 RZ, P1, PT, R68, R4, RZ ;  /* 0x0000000444ff7210 */ /* 0x000fe20007f3e0ff */
[----:B------:R-:W-:Y:S01]  /*c660*/  IMAD.MOV.U32 R4, RZ, RZ, R7 ;  /* 0x000000ffff047224 */ /* 0x000fe200078e0007 */
[----:B------:R-:W-:Y:S01]  /*c670*/  IADD3 R11, P4, PT, R6, R5, RZ ;  /* 0x00000005060b7210 */ /* 0x000fe20007f9e0ff */
[----:B------:R-:W-:Y:S01]  /*c680*/  IMAD.X R5, RZ, RZ, RZ, P3 ;  /* 0x000000ffff057224 */ /* 0x000fe200018e06ff */
[----:B------:R-:W-:Y:S01]  /*c690*/  IADD3.X R69, P0, PT, R2, R3, RZ, P2, !PT ;  /* 0x0000000302457210 */ /* 0x000fe2000171e4ff */
[----:B------:R-:W-:-:S03]  /*c6a0*/  IMAD.WIDE.U32 R2, R121, R120, RZ ;  /* 0x0000007879027225 */ /* 0x000fc600078e00ff */
[----:B------:R-:W-:Y:S01]  /*c6b0*/  IADD3.X RZ, P1, PT, R69, R11, RZ, P1, !PT ;  /* 0x0000000b45ff7210 */ /* 0x000fe20000f3e4ff */
[----:B------:R-:W-:Y:S01]  /*c6c0*/  IMAD.WIDE.U32.X R4, R47, R51, R4, P4 ;  /* 0x000000332f047225 */ /* 0x000fe200020e0404 */
[----:B------:R-:W-:-:S03]  /*c6d0*/  IADD3.X R89, P0, PT, RZ, RZ, RZ, P0, !PT ;  /* 0x000000ffff597210 */ /* 0x000fc6000071e4ff */
[----:B------:R-:W-:Y:S01]  /*c6e0*/  IMAD.WIDE.U32 R58, P3, R120, R121, R2 ;  /* 0x00000079783a7225 */ /* 0x000fe20007860002 */
[----:B------:R-:W-:-:S03]  /*c6f0*/  IADD3.X R88, P5, PT, R89, R4, RZ, P1, !PT ;  /* 0x0000000459587210 */ /* 0x000fc60000fbe4ff */
[----:B------:R-:W-:Y:S01]  /*c700*/  IMAD.WIDE.U32 R2, R120, R120, RZ ;  /* 0x0000007878027225 */ /* 0x000fe200078e00ff */
[----:B------:R-:W-:-:S03]  /*c710*/  IADD3.X R89, PT, PT, R5, RZ, RZ, P5, P0 ;  /* 0x000000ff05597210 */ /* 0x000fc60002fe04ff */
[----:B------:R-:W-:-:S04]  /*c720*/  IMAD.WIDE.U32 R54, R118, R119, RZ ;  /* 0x0000007776367225 */ /* 0x000fc800078e00ff */
[----:B------:R-:W-:Y:S01]  /*c730*/  IMAD.X R61, RZ, RZ, RZ, P3 ;  /* 0x000000ffff3d7224 */ /* 0x000fe200018e06ff */
[----:B------:R-:W-:Y:S01]  /*c740*/  IADD3 R65, P3, PT, R3, R58, RZ ;  /* 0x0000003a03417210 */ /* 0x000fe20007f7e0ff */
[----:B------:R-:W-:-:S04]  /*c750*/  IMAD.WIDE.U32 R4, R48, R46, RZ ;  /* 0x0000002e30047225 */ /* 0x000fc800078e00ff */
[----:B------:R-:W-:-:S04]  /*c760*/  IMAD.WIDE.U32 R56, R2, -0x1, RZ ;  /* 0xffffffff02387825 */ /* 0x000fc800078e00ff */
[----:B------:R-:W-:-:S04]  /*c770*/  IMAD.WIDE.U32 R10, R53, R119, RZ ;  /* 0x00000077350a7225 */ /* 0x000fc800078e00ff */
[----:B------:R-:W-:Y:S01]  /*c780*/  IMAD.WIDE.U32 R54, P2, R47, R53, R54 ;  /* 0x000000352f367225 */ /* 0x000fe20007840036 */
[----:B------:R-:W-:-:S03]  /*c790*/  IADD3 RZ, P1, PT, R88, R10, RZ ;  /* 0x0000000a58ff7210 */ /* 0x000fc60007f3e0ff */
[----:B------:R-:W-:Y:S01]  /*c7a0*/  IMAD.WIDE.U32 R4, P0, R46, R48, R4 ;  /* 0x000000302e047225 */ /* 0x000fe20007800004 */
[----:B------:R-:W-:-:S03]  /*c7b0*/  IADD3 R7, P4, PT, R54, R11, RZ ;  /* 0x0000000b36077210 */ /* 0x000fc60007f9e0ff */
[----:B------:R-:W-:Y:S01]  /*c7c0*/  IMAD R97, R2, -0x7af74001, -R65 ;  /* 0x8508bfff02617824 */ /* 0x000fe200078e0a41 */
[----:B------:R-:W-:Y:S01]  /*c7d0*/  IADD3.X R3, PT, PT, RZ, RZ, RZ, P0, !PT ;  /* 0x000000ffff037210 */ /* 0x000fe200007fe4ff */
[----:B------:R-:W-:-:S04]  /*c7e0*/  IMAD.WIDE.U32 R66, R56, 0x1, RZ ;  /* 0x0000000138427825 */ /* 0x000fc800078e00ff */
[----:B------:R-:W-:Y:S01]  /*c7f0*/  IMAD.X R11, RZ, RZ, RZ, P2 ;  /* 0x000000ffff0b7224 */ /* 0x000fe200010e06ff */
[----:B------:R-:W-:Y:S01]  /*c800*/  IADD3.X RZ, P2, PT, R89, R7, RZ, P1, !PT ;  /* 0x0000000759ff7210 */ /* 0x000fe20000f5e4ff */
[----:B------:R-:W-:Y:S01]  /*c810*/  IMAD.WIDE.U32 R112, R46, R46, RZ ;  /* 0x0000002e2e707225 */ /* 0x000fe200078e00ff */
[----:B------:R-:W-:Y:S02]  /*c820*/  IADD3 RZ, P1, PT, RZ, R2, RZ ;  /* 0x00000002ffff7210 */ /* 0x000fe40007f3e0ff */
[----:B------:R-:W-:Y:S01]  /*c830*/  IADD3 RZ, P0, PT, R2, R66, RZ ;  /* 0x0000004202ff7210 */ /* 0x000fe20007f1e0ff */
[----:B------:R-:W-:Y:S01]  /*c840*/  IMAD.MOV.U32 R10, RZ, RZ, R55 ;  /* 0x000000ffff0a7224 */ /* 0x000fe200078e0037 */
[----:B------:R-:W-:Y:S01]  /*c850*/  IADD3.X RZ, P1, PT, RZ, R65, RZ, P1, !PT ;  /* 0x00000041ffff7210 */ /* 0x000fe20000f3e4ff */
[----:B------:R-:W-:-:S04]  /*c860*/  IMAD.WIDE.U32 R76, R49, R50, RZ ;  /* 0x00000032314c7225 */ /* 0x000fc800078e00ff */
[----:B------:R-:W-:Y:S02]  /*c870*/  IMAD.IADD R97, R57, 0x1, R97 ;  /* 0x0000000139617824 */ /* 0x000fe400078e0261 */
[----:B------:R-:W-:Y:S01]  /*c880*/  IMAD.WIDE.U32.X R10, R47, R118, R10, P4 ;  /* 0x000000762f0a7225 */ /* 0x000fe200020e040a */
[----:B------:R-:W-:-:S03]  /*c890*/  IADD3 R105, P4, PT, R113, R4, RZ ;  /* 0x0000000471697210 */ /* 0x000fc60007f9e0ff */
[----:B------:R-:W-:Y:S01]  /*c8a0*/  IMAD.MOV.U32 R2, RZ, RZ, R5 ;  /* 0x000000ffff027224 */ /* 0x000fe200078e0005 */
[----:B------:R-:W-:Y:S01]  /*c8b0*/  IADD3.X R12, P2, PT, RZ, R10, RZ, P2, !PT ;  /* 0x0000000aff0c7210 */ /* 0x000fe2000175e4ff */
[----:B------:R-:W-:-:S04]  /*c8c0*/  IMAD.WIDE.U32 R72, R118, R53, RZ ;  /* 0x0000003576487225 */ /* 0x000fc800078e00ff */
[----:B------:R-:W-:-:S04]  /*c8d0*/  IMAD.WIDE.U32 R4, R97, 0x1, RZ ;  /* 0x0000000161047825 */ /* 0x000fc800078e00ff */
[----:B------:R-:W-:Y:S02]  /*c8e0*/  IMAD.MOV.U32 R60, RZ, RZ, R59 ;  /* 0x000000ffff3c7224 */ /* 0x000fe400078e003b */
[----:B------:R-:W-:-:S04]  /*c8f0*/  IMAD.WIDE.U32 R76, P5, R50, R49, R76 ;  /* 0x00000031324c7225 */ /* 0x000fc800078a004c */
[----:B------:R-:W-:Y:S02]  /*c900*/  IMAD.X R79, RZ, RZ, RZ, P5 ;  /* 0x000000ffff4f7224 */ /* 0x000fe400028e06ff */
[----:B------:R-:W-:-:S04]  /*c910*/  IMAD.WIDE.U32.X R60, R121, R121, R60, P3 ;  /* 0x00000079793c7225 */ /* 0x000fc800018e043c */
[----:B------:R-:W-:Y:S01]  /*c920*/  IMAD.WIDE.U32 R72, P5, R53, R118, R72 ;  /* 0x0000007635487225 */ /* 0x000fe200078a0048 */
[----:B------:R-:W-:-:S03]  /*c930*/  LEA.X R75, P1, R74, R60, 0x1, P1 ;  /* 0x0000003c4a4b7211 */ /* 0x000fc60000820cff */
[----:B------:R-:W-:-:S04]  /*c940*/  IMAD.WIDE.U32 R4, P3, R56, -0x7af74000, R4 ;  /* 0x8508c00038047825 */ /* 0x000fc80007860004 */
[----:B------:R-:W-:Y:S01]  /*c950*/  IMAD.X R93, RZ, RZ, RZ, P5 ;  /* 0x000000ffff5d7224 */ /* 0x000fe200028e06ff */
[----:B------:R-:W-:Y:S01]  /*c960*/  IADD3 R66, P5, PT, R67, R4, RZ ;  /* 0x0000000443427210 */ /* 0x000fe20007fbe0ff */
[----:B------:R-:W-:-:S03]  /*c970*/  IMAD.WIDE.U32 R58, R51, R52, RZ ;  /* 0x00000034333a7225 */ /* 0x000fc600078e00ff */
[----:B------:R-:W-:Y:S01]  /*c980*/  IADD3.X RZ, P0, PT, R65, R66, RZ, P0, !PT ;  /* 0x0000004241ff7210 */ /* 0x000fe2000071e4ff */
[----:B------:R-:W-:Y:S01]  /*c990*/  IMAD.X R67, RZ, RZ, RZ, P3 ;  /* 0x000000ffff437224 */ /* 0x000fe200018e06ff */
[----:B------:R-:W-:Y:S01]  /*c9a0*/  SHF.L.U64.HI R65, R74, 0x1, R117 ;  /* 0x000000014a417819 */ /* 0x000fe20000010275 */
[----:B------:R-:W-:Y:S01]  /*c9b0*/  IMAD.MOV.U32 R66, RZ, RZ, R5 ;  /* 0x000000ffff427224 */ /* 0x000fe200078e0005 */
[----:B------:R-:W-:Y:S01]  /*c9c0*/  SHF.L.W.U32.HI R117, R117, 0x1, R114 ;  /* 0x0000000175757819 */ /* 0x000fe20000010e72 */
[----:B------:R-:W-:Y:S01]  /*c9d0*/  IMAD.X R7, RZ, RZ, R11, P2 ;  /* 0x000000ffff077224 */ /* 0x000fe200010e060b */
[----:B------:R-:W-:Y:S01]  /*c9e0*/  SHF.L.W.U32.HI R114, R114, 0x1, R115 ;  /* 0x0000000172727819 */ /* 0x000fe20000010e73 */
[----:B------:R-:W-:-:S04]  /*c9f0*/  IMAD.WIDE.U32 R10, R52, R52, RZ ;  /* 0x00000034340a7225 */ /* 0x000fc800078e00ff */
[----:B------:R-:W-:-:S04]  /*ca00*/  IMAD.WIDE.U32 R58, P2, R52, R51, R58 ;  /* 0x00000033343a7225 */ /* 0x000fc8000784003a */
[----:B------:R-:W-:Y:S01]  /*ca10*/  IMAD.WIDE.U32.X R66, R97, -0x7af74000, R66, P5 ;  /* 0x8508c00061427825 */ /* 0x000fe200028e0442 */
[----:B------:R-:W-:-:S03]  /*ca20*/  IADD3 R11, P3, PT, R11, R58, RZ ;  /* 0x0000003a0b0b7210 */ /* 0x000fc60007f7e0ff */
[----:B------:R-:W-:Y:S01]  /*ca30*/  IMAD.WIDE.U32 R80, R50, R50, RZ ;  /* 0x0000003232507225 */ /* 0x000fe200078e00ff */
[----:B------:R-:W-:-:S03]  /*ca40*/  IADD3.X R108, P0, PT, RZ, R66, RZ, P0, !PT ;  /* 0x00000042ff6c7210 */ /* 0x000fc6000071e4ff */
[----:B------:R-:W-:Y:S01]  /*ca50*/  IMAD.MOV.U32 R98, RZ, RZ, R59 ;  /* 0x000000ffff627224 */ /* 0x000fe200078e003b */
[----:B------:R-:W-:Y:S01]  /*ca60*/  IADD3.X R55, P0, PT, RZ, R67, RZ, P0, !PT ;  /* 0x00000043ff377210 */ /* 0x000fe2000071e4ff */
[----:B------:R-:W-:-:S03]  /*ca70*/  IMAD.WIDE.U32 R58, R97, 0x30000000, RZ ;  /* 0x30000000613a7825 */ /* 0x000fc600078e00ff */
[----:B------:R-:W-:Y:S01]  /*ca80*/  IADD3.X R108, P0, PT, R108, R75, RZ, P0, !PT ;  /* 0x0000004b6c6c7210 */ /* 0x000fe2000071e4ff */
[----:B------:R-:W-:Y:S01]  /*ca90*/  IMAD.X R99, RZ, RZ, RZ, P2 ;  /* 0x000000ffff637224 */ /* 0x000fe200010e06ff */
[----:B------:R-:W-:Y:S01]  /*caa0*/  IADD3 R57, P2, PT, R81, R76, RZ ;  /* 0x0000004c51397210 */ /* 0x000fe20007f5e0ff */
[----:B------:R-:W-:Y:S02]  /*cab0*/  IMAD.MOV.U32 R78, RZ, RZ, R77 ;  /* 0x000000ffff4e7224 */ /* 0x000fe400078e004d */
[----:B------:R-:W-:-:S04]  /*cac0*/  IMAD.WIDE.U32 R76, R53, R53, RZ ;  /* 0x00000035354c7225 */ /* 0x000fc800078e00ff */
[----:B------:R-:W-:-:S04]  /*cad0*/  IMAD.WIDE.U32 R4, P5, R56, 0x170b5d44, R58 ;  /* 0x170b5d4438047825 */ /* 0x000fc800078a003a */
[----:B------:R-:W-:-:S04]  /*cae0*/  IMAD.WIDE.U32 R66, R56, 0x30000000, RZ ;  /* 0x3000000038427825 */ /* 0x000fc800078e00ff */
[----:B------:R-:W-:Y:S01]  /*caf0*/  IMAD.WIDE.U32.X R2, R48, R48, R2, P4 ;  /* 0x0000003030027225 */ /* 0x000fe200020e0402 */
[----:B------:R-:W-:Y:S02]  /*cb00*/  IADD3 R38, P4, PT, R77, R72, RZ ;  /* 0x000000484d267210 */ /* 0x000fe40007f9e0ff */
[----:B------:R-:W-:Y:S01]  /*cb10*/  IADD3.X R72, P1, PT, R65, R61, RZ, P1, !PT ;  /* 0x0000003d41487210 */ /* 0x000fe20000f3e4ff */
[----:B------:R-:W-:Y:S01]  /*cb20*/  IMAD.X R59, RZ, RZ, RZ, P5 ;  /* 0x000000ffff3b7224 */ /* 0x000fe200028e06ff */
[----:B------:R-:W-:Y:S01]  /*cb30*/  IADD3 RZ, P5, PT, R4, R67, RZ ;  /* 0x0000004304ff7210 */ /* 0x000fe20007fbe0ff */
[----:B------:R-:W-:Y:S01]  /*cb40*/  IMAD.WIDE.U32 R60, R97, -0x45f6b800, RZ ;  /* 0xba094800613c7825 */ /* 0x000fe200078e00ff */
[----:B------:R-:W-:Y:S02]  /*cb50*/  IADD3.X R109, P0, PT, R55, R72, RZ, P0, !PT ;  /* 0x00000048376d7210 */ /* 0x000fe4000071e4ff */
[----:B------:R-:W-:Y:S01]  /*cb60*/  IADD3.X R112, P1, PT, R117, R112, RZ, P1, !PT ;  /* 0x0000007075707210 */ /* 0x000fe20000f3e4ff */
[----:B------:R-:W-:Y:S01]  /*cb70*/  IMAD R81, R56, 0x170b5d44, R58 ;  /* 0x170b5d4438517824 */ /* 0x000fe200078e023a */
[----:B------:R-:W-:Y:S01]  /*cb80*/  IADD3.X R113, P0, PT, RZ, RZ, RZ, P0, !PT ;  /* 0x000000ffff717210 */ /* 0x000fe2000071e4ff */
[----:B------:R-:W-:Y:S01]  /*cb90*/  IMAD.MOV.U32 R58, RZ, RZ, R5 ;  /* 0x000000ffff3a7224 */ /* 0x000fe200078e0005 */
[----:B------:R-:W-:Y:S01]  /*cba0*/  IADD3.X R114, P1, PT, R114, R105, RZ, P1, !PT ;  /* 0x0000006972727210 */ /* 0x000fe20000f3e4ff */
[----:B------:R-:W-:Y:S01]  /*cbb0*/  IMAD R55, R56, 0x1ef3622f, R60 ;  /* 0x1ef3622f38377824 */ /* 0x000fe200078e023c */
[----:B------:R-:W-:Y:S01]  /*cbc0*/  IADD3.X R111, PT, PT, RZ, RZ, RZ, P0, !PT ;  /* 0x000000ffff6f7210 */ /* 0x000fe200007fe4ff */
[----:B------:R-:W-:-:S04]  /*cbd0*/  IMAD.WIDE.U32.X R58, R97, 0x170b5d44, R58, P5 ;  /* 0x170b5d44613a7825 */ /* 0x000fc800028e043a */
[----:B------:R-:W-:-:S04]  /*cbe0*/  IMAD.WIDE.U32 R60, P5, R56, 0x1ef3622f, R60 ;  /* 0x1ef3622f383c7825 */ /* 0x000fc800078a003c */
[----:B------:R-:W-:-:S04]  /*cbf0*/  IMAD.WIDE.U32 R102, R56, -0x45f6b800, RZ ;  /* 0xba09480038667825 */ /* 0x000fc800078e00ff */
[----:B------:R-:W-:Y:S01]  /*cc00*/  IMAD.MOV.U32 R92, RZ, RZ, R73 ;  /* 0x000000ffff5c7224 */ /* 0x000fe200078e0049 */
[----:B------:R-:W-:Y:S01]  /*cc10*/  IADD3 RZ, P0, PT, R60, R103, RZ ;  /* 0x000000673cff7210 */ /* 0x000fe20007f1e0ff */
[----:B------:R-:W-:-:S04]  /*cc20*/  IMAD.WIDE.U32 R72, R97, 0x6ca1493b, RZ ;  /* 0x6ca1493b61487825 */ /* 0x000fc800078e00ff */
[----:B------:R-:W-:Y:S02]  /*cc30*/  IMAD.X R5, RZ, RZ, RZ, P5 ;  /* 0x000000ffff057224 */ /* 0x000fe400028e06ff */
[----:B------:R-:W-:Y:S02]  /*cc40*/  IMAD.MOV.U32 R4, RZ, RZ, R61 ;  /* 0x000000ffff047224 */ /* 0x000fe400078e003d */
[----:B------:R-:W-:-:S04]  /*cc50*/  IMAD.WIDE.U32 R86, R97, 0xf5138f, RZ ;  /* 0x00f5138f61567825 */ /* 0x000fc800078e00ff */
[----:B------:R-:W-:-:S04]  /*cc60*/  IMAD.WIDE.U32.X R4, R97, 0x1ef3622f, R4, P0 ;  /* 0x1ef3622f61047825 */ /* 0x000fc800000e0404 */
[----:B------:R-:W-:-:S04]  /*cc70*/  IMAD.WIDE.U32 R74, P0, R56, -0x39c4fa40, R72 ;  /* 0xc63b05c0384a7825 */ /* 0x000fc80007800048 */
[----:B------:R-:W-:-:S04]  /*cc80*/  IMAD.WIDE.U32 R84, R56, 0x6ca1493b, RZ ;  /* 0x6ca1493b38547825 */ /* 0x000fc800078e00ff */
[C-C-:B------:R-:W-:Y:S02]  /*cc90*/  IMAD R65, R56.reuse, 0x1a22d9f3, R86.reuse ;  /* 0x1a22d9f338417824 */ /* 0x140fe400078e0256 */
[----:B------:R-:W-:-:S04]  /*cca0*/  IMAD.WIDE.U32 R86, P5, R56, 0x1a22d9f3, R86 ;  /* 0x1a22d9f338567825 */ /* 0x000fc800078a0056 */
[----:B------:R-:W-:-:S04]  /*ccb0*/  IMAD.WIDE.U32 R60, R56, 0xf5138f, RZ ;  /* 0x00f5138f383c7825 */ /* 0x000fc800078e00ff */
[----:B------:R-:W-:Y:S01]  /*ccc0*/  IMAD.X R95, RZ, RZ, RZ, P0 ;  /* 0x000000ffff5f7224 */ /* 0x000fe200000e06ff */
[----:B------:R-:W-:Y:S01]  /*ccd0*/  IADD3 RZ, P0, PT, R74, R85, RZ ;  /* 0x000000554aff7210 */ /* 0x000fe20007f1e0ff */
[----:B------:R-:W-:Y:S02]  /*cce0*/  IMAD.MOV.U32 R94, RZ, RZ, R75 ;  /* 0x000000ffff5e7224 */ /* 0x000fe400078e004b */
[----:B------:R-:W-:Y:S01]  /*ccf0*/  IMAD.X R73, RZ, RZ, RZ, P5 ;  /* 0x000000ffff497224 */ /* 0x000fe200028e06ff */
[----:B------:R-:W-:Y:S01]  /*cd00*/  IADD3 RZ, P5, PT, R86, R61, RZ ;  /* 0x0000003d56ff7210 */ /* 0x000fe20007fbe0ff */
[----:B------:R-:W-:Y:S02]  /*cd10*/  IMAD R77, R56, -0x39c4fa40, R72 ;  /* 0xc63b05c0384d7824 */ /* 0x000fe400078e0248 */
[----:B------:R-:W-:Y:S02]  /*cd20*/  IMAD.MOV.U32 R72, RZ, RZ, R87 ;  /* 0x000000ffff487224 */ /* 0x000fe400078e0057 */
[----:B------:R-:W-:-:S04]  /*cd30*/  IMAD.WIDE.U32 R86, R97, 0x17c510ea, RZ ;  /* 0x17c510ea61567825 */ /* 0x000fc800078e00ff */
[----:B------:R-:W-:Y:S02]  /*cd40*/  IMAD.IADD R117, R81, 0x1, R67 ;  /* 0x0000000151757824 */ /* 0x000fe400078e0243 */
[----:B------:R-:W-:Y:S01]  /*cd50*/  IMAD.WIDE.U32.X R94, R97, -0x39c4fa40, R94, P0 ;  /* 0xc63b05c0615e7825 */ /* 0x000fe200000e045e */
[----:B------:R-:W-:-:S03]  /*cd60*/  IADD3 RZ, P0, PT, R108, R66, RZ ;  /* 0x000000426cff7210 */ /* 0x000fc60007f1e0ff */
[----:B------:R-:W-:Y:S01]  /*cd70*/  IMAD R83, R56, 0x1ae3a46, R86 ;  /* 0x01ae3a4638537824 */ /* 0x000fe200078e0256 */
[----:B------:R-:W-:Y:S01]  /*cd80*/  IADD3.X RZ, P0, PT, R109, R117, RZ, P0, !PT ;  /* 0x000000756dff7210 */ /* 0x000fe2000071e4ff */
[----:B------:R-:W-:-:S03]  /*cd90*/  IMAD.WIDE.U32.X R72, R97, 0x1a22d9f3, R72, P5 ;  /* 0x1a22d9f361487825 */ /* 0x000fc600028e0448 */
[----:B------:R-:W-:Y:S01]  /*cda0*/  IADD3.X R113, P0, PT, R113, R58, RZ, P0, !PT ;  /* 0x0000003a71717210 */ /* 0x000fe2000071e4ff */
[----:B------:R-:W-:-:S03]  /*cdb0*/  IMAD.WIDE.U32 R86, P5, R56, 0x1ae3a46, R86 ;  /* 0x01ae3a4638567825 */ /* 0x000fc600078a0056 */
[----:B------:R-:W-:Y:S01]  /*cdc0*/  IADD3.X R111, P0, PT, R111, R59, RZ, P0, !PT ;  /* 0x0000003b6f6f7210 */ /* 0x000fe2000071e4ff */
[----:B------:R-:W-:-:S04]  /*cdd0*/  IMAD.WIDE.U32 R66, R56, 0x17c510ea, RZ ;  /* 0x17c510ea38427825 */ /* 0x000fc800078e00ff */
[----:B------:R-:W-:-:S04]  /*cde0*/  IMAD.WIDE.U32 R106, R50, R46, R106 ;  /* 0x0000002e326a7225 */ /* 0x000fc800078e006a */
[----:B------:R-:W-:Y:S01]  /*cdf0*/  IMAD.X R75, RZ, RZ, RZ, P5 ;  /* 0x000000ffff4b7224 */ /* 0x000fe200028e06ff */
[----:B------:R-:W-:Y:S01]  /*ce00*/  IADD3 RZ, P5, PT, R86, R67, RZ ;  /* 0x0000004356ff7210 */ /* 0x000fe20007fbe0ff */
[----:B------:R-:W-:Y:S01]  /*ce10*/  IMAD.MOV.U32 R74, RZ, RZ, R87 ;  /* 0x000000ffff4a7224 */ /* 0x000fe200078e0057 */
[----:B------:R-:W-:Y:S01]  /*ce20*/  SHF.L.W.U32.HI R105, R115, 0x1, R106 ;  /* 0x0000000173697819 */ /* 0x000fe20000010e6a */
[----:B------:R-:W-:Y:S02]  /*ce30*/  IMAD.IADD R117, R107, 0x1, R110 ;  /* 0x000000016b757824 */ /* 0x000fe400078e026e */
[----:B------:R-:W-:Y:S01]  /*ce40*/  IMAD.WIDE.U32 R86, R56, 0x30000000, R108 ;  /* 0x3000000038567825 */ /* 0x000fe200078e006c */
[----:B------:R-:W-:Y:S02]  /*ce50*/  IADD3.X R105, P1, PT, R105, R2, RZ, P1, !PT ;  /* 0x0000000269697210 */ /* 0x000fe40000f3e4ff */
[----:B------:R-:W-:Y:S01]  /*ce60*/  SHF.L.W.U32.HI R107, R106, 0x1, R117 ;  /* 0x000000016a6b7819 */ /* 0x000fe20000010e75 */
[----:B------:R-:W-:Y:S01]  /*ce70*/  IMAD.WIDE.U32.X R74, R97, 0x1ae3a46, R74, P5 ;  /* 0x01ae3a46614a7825 */ /* 0x000fe200028e044a */
[----:B------:R-:W-:-:S02]  /*ce80*/  IADD3.X R2, P5, PT, R113, R112, RZ, P0, !PT ;  /* 0x0000007071027210 */ /* 0x000fc400007be4ff */
[----:B------:R-:W-:Y:S01]  /*ce90*/  IADD3.X R108, P1, PT, R107, R3, RZ, P1, !PT ;  /* 0x000000036b6c7210 */ /* 0x000fe20000f3e4ff */
[----:B------:R-:W-:Y:S01]  /*cea0*/  IMAD.IADD R109, R87, 0x1, R81 ;  /* 0x00000001576d7824 */ /* 0x000fe200078e0251 */
[----:B------:R-:W-:Y:S01]  /*ceb0*/  IADD3.X R3, P5, PT, R111, R114, RZ, P5, !PT ;  /* 0x000000726f037210 */ /* 0x000fe20002fbe4ff */
[----:B------:R-:W-:Y:S01]  /*cec0*/  IMAD.WIDE.U32 R58, R86, -0x1, RZ ;  /* 0xffffffff563a7825 */ /* 0x000fe200078e00ff */
[----:B------:R-:W-:Y:S02]  /*ced0*/  IADD3 RZ, P0, PT, R2, R102, RZ ;  /* 0x0000006602ff7210 */ /* 0x000fe40007f1e0ff */
[----:B------:R-:W-:Y:S01]  /*cee0*/  IADD3.X R81, P5, PT, RZ, RZ, RZ, P5, !PT ;  /* 0x000000ffff517210 */ /* 0x000fe20002fbe4ff */
[----:B------:R-:W-:Y:S02]  /*cef0*/  IMAD R123, R86, -0x7af74001, -R109 ;  /* 0x8508bfff567b7824 */ /* 0x000fe400078e0a6d */
[----:B------:R-:W-:Y:S02]  /*cf00*/  IMAD.IADD R87, R55, 0x1, R103 ;  /* 0x0000000137577824 */ /* 0x000fe400078e0267 */
[----:B------:R-:W-:-:S02]  /*cf10*/  IMAD.IADD R123, R59, 0x1, R123 ;  /* 0x000000013b7b7824 */ /* 0x000fc400078e027b */
[----:B------:R-:W-:-:S04]  /*cf20*/  IMAD.WIDE.U32 R102, R58, 0x1, RZ ;  /* 0x000000013a667825 */ /* 0x000fc800078e00ff */
[----:B------:R-:W-:Y:S01]  /*cf30*/  IMAD.WIDE.U32.X R78, R49, R49, R78, P2 ;  /* 0x00000031314e7225 */ /* 0x000fe200010e044e */
[----:B------:R-:W-:Y:S02]  /*cf40*/  IADD3.X RZ, P2, PT, R3, R87, RZ, P0, !PT ;  /* 0x0000005703ff7210 */ /* 0x000fe4000075e4ff */
[----:B------:R-:W-:Y:S01]  /*cf50*/  IADD3 RZ, P0, PT, R86, R102, RZ ;  /* 0x0000006656ff7210 */ /* 0x000fe20007f1e0ff */
[----:B------:R-:W-:Y:S01]  /*cf60*/  IMAD.WIDE.U32 R106, R123, 0x1, RZ ;  /* 0x000000017b6a7825 */ /* 0x000fe200078e00ff */
[----:B------:R-:W-:-:S03]  /*cf70*/  IADD3.X R102, P2, PT, R81, R4, RZ, P2, !PT ;  /* 0x0000000451667210 */ /* 0x000fc6000175e4ff */
[----:B------:R-:W-:Y:S02]  /*cf80*/  IMAD.X R97, RZ, RZ, RZ, P5 ;  /* 0x000000ffff617224 */ /* 0x000fe400028e06ff */
[----:B------:R-:W-:-:S03]  /*cf90*/  IMAD.WIDE.U32 R100, R52, R46, R100 ;  /* 0x0000002e34647225 */ /* 0x000fc600078e0064 */
[----:B------:R-:W-:Y:S01]  /*cfa0*/  IADD3.X R97, P2, PT, R97, R5, RZ, P2, !PT ;  /* 0x0000000561617210 */ /* 0x000fe2000175e4ff */
[C---:B------:R-:W-:Y:S01]  /*cfb0*/  IMAD R81, R58.reuse, -0x7af74000, R106 ;  /* 0x8508c0003a517824 */ /* 0x040fe200078e026a */
[----:B------:R-:W-:Y:S01]  /*cfc0*/  SHF.L.W.U32.HI R59, R117, 0x1, R100 ;  /* 0x00000001753b7819 */ /* 0x000fe20000010e64 */
[----:B------:R-:W-:Y:S01]  /*cfd0*/  IMAD.WIDE.U32 R86, P5, R58, -0x7af74000, R106 ;  /* 0x8508c0003a567825 */ /* 0x000fe200078a006a */
[----:B------:R-:W-:Y:S02]  /*cfe0*/  IADD3.X R102, P2, PT, R102, R105, RZ, P2, !PT ;  /* 0x0000006966667210 */ /* 0x000fe4000175e4ff */
[----:B------:R-:W-:Y:S01]  /*cff0*/  IADD3 R4, PT, PT, R103, R81, RZ ;  /* 0x0000005167047210 */ /* 0x000fe20007ffe0ff */
[----:B------:R-:W-:Y:S01]  /*d000*/  IMAD.X R5, RZ, RZ, RZ, P5 ;  /* 0x000000ffff057224 */ /* 0x000fe200028e06ff */
[----:B------:R-:W-:Y:S01]  /*d010*/  IADD3.X R59, P1, PT, R59, R80, RZ, P1, !PT ;  /* 0x000000503b3b7210 */ /* 0x000fe20000f3e4ff */
[----:B------:R-:W-:Y:S01]  /*d020*/  IMAD.WIDE.U32 R80, R123, 0x30000000, RZ ;  /* 0x300000007b507825 */ /* 0x000fe200078e00ff */
[----:B------:R-:W-:-:S02]  /*d030*/  IADD3 RZ, P5, PT, R103, R86, RZ ;  /* 0x0000005667ff7210 */ /* 0x000fc40007fbe0ff */
[----:B------:R-:W-:Y:S01]  /*d040*/  IADD3.X RZ, P0, PT, R109, R4, RZ, P0, !PT ;  /* 0x000000046dff7210 */ /* 0x000fe2000071e4ff */
[----:B------:R-:W-:Y:S01]  /*d050*/  IMAD.IADD R127, R101, 0x1, R104 ;  /* 0x00000001657f7824 */ /* 0x000fe200078e0268 */
[----:B------:R-:W-:Y:S01]  /*d060*/  IADD3.X R103, P2, PT, R97, R108, RZ, P2, !PT ;  /* 0x0000006c61677210 */ /* 0x000fe2000175e4ff */
[----:B------:R-:W-:Y:S02]  /*d070*/  IMAD.MOV.U32 R4, RZ, RZ, R87 ;  /* 0x000000ffff047224 */ /* 0x000fe400078e0057 */
[----:B------:R-:W-:Y:S01]  /*d080*/  IMAD R125, R58, 0x170b5d44, R80 ;  /* 0x170b5d443a7d7824 */ /* 0x000fe200078e0250 */
[----:B------:R-:W-:Y:S01]  /*d090*/  SHF.L.W.U32.HI R100, R100, 0x1, R127 ;  /* 0x0000000164647819 */ /* 0x000fe20000010e7f */
[----:B------:R-:W-:Y:S01]  /*d0a0*/  IMAD.WIDE.U32.X R4, R123, -0x7af74000, R4, P5 ;  /* 0x8508c0007b047825 */ /* 0x000fe200028e0404 */
[----:B------:R-:W-:Y:S02]  /*d0b0*/  IADD3.X R105, P2, PT, RZ, RZ, RZ, P2, !PT ;  /* 0x000000ffff697210 */ /* 0x000fe4000175e4ff */
[----:B------:R-:W-:Y:S01]  /*d0c0*/  IADD3.X R106, P1, PT, R100, R57, RZ, P1, !PT ;  /* 0x00000039646a7210 */ /* 0x000fe20000f3e4ff */
[----:B------:R-:W-:-:S04]  /*d0d0*/  IMAD.WIDE.U32 R80, P5, R58, 0x170b5d44, R80 ;  /* 0x170b5d443a507825 */ /* 0x000fc800078a0050 */
[----:B------:R-:W-:-:S04]  /*d0e0*/  IMAD.WIDE.U32 R86, R58, 0x30000000, RZ ;  /* 0x300000003a567825 */ /* 0x000fc800078e00ff */
[----:B------:R-:W-:Y:S01]  /*d0f0*/  IMAD.X R101, RZ, RZ, RZ, P5 ;  /* 0x000000ffff657224 */ /* 0x000fe200028e06ff */
[----:B------:R-:W-:Y:S01]  /*d100*/  IADD3 RZ, P5, PT, R80, R87, RZ ;  /* 0x0000005750ff7210 */ /* 0x000fe20007fbe0ff */
[----:B------:R-:W-:Y:S02]  /*d110*/  IMAD.IADD R57, R65, 0x1, R61 ;  /* 0x0000000141397824 */ /* 0x000fe400078e023d */
[----:B------:R-:W-:Y:S01]  /*d120*/  IMAD.X R107, RZ, RZ, RZ, P2 ;  /* 0x000000ffff6b7224 */ /* 0x000fe200010e06ff */
[----:B------:R-:W-:Y:S01]  /*d130*/  IADD3 RZ, P2, PT, R102, R60, RZ ;  /* 0x0000003c66ff7210 */ /* 0x000fe20007f5e0ff */
[----:B------:R-:W-:Y:S02]  /*d140*/  IMAD.MOV.U32 R100, RZ, RZ, R81 ;  /* 0x000000ffff647224 */ /* 0x000fe400078e0051 */
[----:B------:R-:W-:Y:S01]  /*d150*/  IMAD.WIDE.U32 R2, R56, -0x45f6b800, R2 ;  /* 0xba09480038027825 */ /* 0x000fe200078e0002 */
[----:B------:R-:W-:-:S03]  /*d160*/  IADD3.X RZ, P2, PT, R103, R57, RZ, P2, !PT ;  /* 0x0000003967ff7210 */ /* 0x000fc6000175e4ff */
[----:B------:R-:W-:Y:S01]  /*d170*/  IMAD.WIDE.U32.X R100, R123, 0x170b5d44, R100, P5 ;  /* 0x170b5d447b647825 */ /* 0x000fe200028e0464 */
[----:B------:R-:W-:Y:S02]  /*d180*/  IADD3.X R57, P5, PT, RZ, R4, RZ, P0, !PT ;  /* 0x00000004ff397210 */ /* 0x000fe400007be4ff */
[----:B------:R-:W-:Y:S01]  /*d190*/  IADD3.X R80, P0, PT, R105, R72, RZ, P2, !PT ;  /* 0x0000004869507210 */ /* 0x000fe2000171e4ff */
[----:B------:R-:W-:Y:S01]  /*d1a0*/  IMAD.WIDE.U32 R60, R123, -0x45f6b800, RZ ;  /* 0xba0948007b3c7825 */ /* 0x000fe200078e00ff */
[----:B------:R-:W-:Y:S02]  /*d1b0*/  IADD3.X R72, P5, PT, RZ, R5, RZ, P5, !PT ;  /* 0x00000005ff487210 */ /* 0x000fe40002fbe4ff */
[----:B------:R-:W-:Y:S01]  /*d1c0*/  IADD3.X R73, P0, PT, R107, R73, RZ, P0, !PT ;  /* 0x000000496b497210 */ /* 0x000fe2000071e4ff */
[----:B------:R-:W-:Y:S01]  /*d1d0*/  IMAD.IADD R55, R3, 0x1, R55 ;  /* 0x0000000103377824 */ /* 0x000fe200078e0237 */
[----:B------:R-:W-:Y:S01]  /*d1e0*/  IADD3.X R2, P5, PT, R57, R2, RZ, P5, !PT ;  /* 0x0000000239027210 */ /* 0x000fe20002fbe4ff */
[--C-:B------:R-:W-:Y:S01]  /*d1f0*/  IMAD R97, R58, 0x1ef3622f, R60.reuse ;  /* 0x1ef3622f3a617824 */ /* 0x100fe200078e023c */
[----:B------:R-:W-:Y:S01]  /*d200*/  IADD3.X R80, P0, PT, R80, R59, RZ, P0, !PT ;  /* 0x0000003b50507210 */ /* 0x000fe2000071e4ff */
[----:B------:R-:W-:Y:S01]  /*d210*/  IMAD.WIDE.U32 R60, P2, R58, 0x1ef3622f, R60 ;  /* 0x1ef3622f3a3c7825 */ /* 0x000fe2000784003c */
[----:B------:R-:W-:-:S02]  /*d220*/  IADD3.X R3, P5, PT, R72, R55, RZ, P5, !PT ;  /* 0x0000003748037210 */ /* 0x000fc40002fbe4ff */
[----:B------:R-:W-:Y:S01]  /*d230*/  IADD3.X R81, P0, PT, R73, R106, RZ, P0, !PT ;  /* 0x0000006a49517210 */ /* 0x000fe2000071e4ff */
[----:B------:R-:W-:Y:S01]  /*d240*/  IMAD.WIDE.U32 R4, R58, -0x45f6b800, RZ ;  /* 0xba0948003a047825 */ /* 0x000fe200078e00ff */
[----:B------:R-:W-:Y:S02]  /*d250*/  IADD3.X R131, P5, PT, RZ, RZ, RZ, P5, !PT ;  /* 0x000000ffff837210 */ /* 0x000fe40002fbe4ff */
[----:B------:R-:W-:Y:S01]  /*d260*/  IADD3.X R135, P0, PT, RZ, RZ, RZ, P0, !PT ;  /* 0x000000ffff877210 */ /* 0x000fe2000071e4ff */
[----:B------:R-:W-:Y:S01]  /*d270*/  IMAD.X R105, RZ, RZ, RZ, P2 ;  /* 0x000000ffff697224 */ /* 0x000fe200010e06ff */
[----:B------:R-:W-:Y:S01]  /*d280*/  IADD3 RZ, P2, PT, R60, R5, RZ ;  /* 0x000000053cff7210 */ /* 0x000fe20007f5e0ff */
[----:B------:R-:W-:-:S04]  /*d290*/  IMAD.WIDE.U32 R114, R123, 0xf5138f, RZ ;  /* 0x00f5138f7b727825 */ /* 0x000fc800078e00ff */
[----:B------:R-:W-:-:S04]  /*d2a0*/  IMAD.WIDE.U32 R106, R123, 0x6ca1493b, RZ ;  /* 0x6ca1493b7b6a7825 */ /* 0x000fc800078e00ff */
[----:B------:R-:W-:Y:S02]  /*d2b0*/  IMAD.MOV.U32 R104, RZ, RZ, R61 ;  /* 0x000000ffff687224 */ /* 0x000fe400078e003d */
[C---:B------:R-:W-:Y:S02]  /*d2c0*/  IMAD R57, R58.reuse, 0x1a22d9f3, R114 ;  /* 0x1a22d9f33a397824 */ /* 0x040fe400078e0272 */
[----:B------:R-:W-:Y:S02]  /*d2d0*/  IMAD.X R129, RZ, RZ, RZ, P5 ;  /* 0x000000ffff817224 */ /* 0x000fe400028e06ff */
[----:B------:R-:W-:-:S04]  /*d2e0*/  IMAD.WIDE.U32 R60, R58, 0xf5138f, RZ ;  /* 0x00f5138f3a3c7825 */ /* 0x000fc800078e00ff */
[----:B------:R-:W-:-:S04]  /*d2f0*/  IMAD.WIDE.U32 R114, P5, R58, 0x1a22d9f3, R114 ;  /* 0x1a22d9f33a727825 */ /* 0x000fc800078a0072 */
[----:B------:R-:W-:Y:S02]  /*d300*/  IMAD R59, R58, -0x39c4fa40, R106 ;  /* 0xc63b05c03a3b7824 */ /* 0x000fe400078e026a */
[----:B------:R-:W-:-:S04]  /*d310*/  IMAD.WIDE.U32.X R104, R123, 0x1ef3622f, R104, P2 ;  /* 0x1ef3622f7b687825 */ /* 0x000fc800010e0468 */
[----:B------:R-:W-:-:S04]  /*d320*/  IMAD.WIDE.U32 R72, R58, 0x6ca1493b, RZ ;  /* 0x6ca1493b3a487825 */ /* 0x000fc800078e00ff */
[----:B------:R-:W-:-:S04]  /*d330*/  IMAD.WIDE.U32 R106, P2, R58, -0x39c4fa40, R106 ;  /* 0xc63b05c03a6a7825 */ /* 0x000fc8000784006a */
[----:B------:R-:W-:Y:S01]  /*d340*/  IMAD.X R133, RZ, RZ, RZ, P0 ;  /* 0x000000ffff857224 */ /* 0x000fe200000e06ff */
[----:B------:R-:W-:Y:S01]  /*d350*/  IADD3 RZ, P0, PT, R114, R61, RZ ;  /* 0x0000003d72ff7210 */ /* 0x000fe20007f1e0ff */
[----:B------:R-:W-:Y:S01]  /*d360*/  IMAD.X R113, RZ, RZ, RZ, P2 ;  /* 0x000000ffff717224 */ /* 0x000fe200010e06ff */
[----:B------:R-:W-:Y:S01]  /*d370*/  IADD3 RZ, P2, PT, R106, R73, RZ ;  /* 0x000000496aff7210 */ /* 0x000fe20007f5e0ff */
[----:B------:R-:W-:Y:S02]  /*d380*/  IMAD.X R109, RZ, RZ, RZ, P5 ;  /* 0x000000ffff6d7224 */ /* 0x000fe400028e06ff */
[----:B------:R-:W-:Y:S02]  /*d390*/  IMAD.MOV.U32 R108, RZ, RZ, R115 ;  /* 0x000000ffff6c7224 */ /* 0x000fe400078e0073 */
[----:B------:R-:W-:-:S04]  /*d3a0*/  IMAD.WIDE.U32 R62, R52, R50, R62 ;  /* 0x00000032343e7225 */ /* 0x000fc800078e003e */
[----:B------:R-:W-:Y:S01]  /*d3b0*/  IMAD.MOV.U32 R112, RZ, RZ, R107 ;  /* 0x000000ffff707224 */ /* 0x000fe200078e006b */
[----:B------:R-:W-:Y:S01]  /*d3c0*/  SHF.L.W.U32.HI R127, R127, 0x1, R62 ;  /* 0x000000017f7f7819 */ /* 0x000fe20000010e3e */
[----:B------:R-:W-:Y:S02]  /*d3d0*/  IMAD.IADD R107, R125, 0x1, R87 ;  /* 0x000000017d6b7824 */ /* 0x000fe400078e0257 */
[----:B------:R-:W-:Y:S01]  /*d3e0*/  IMAD.WIDE.U32.X R108, R123, 0x1a22d9f3, R108, P0 ;  /* 0x1a22d9f37b6c7825 */ /* 0x000fe200000e046c */
[----:B------:R-:W-:Y:S02]  /*d3f0*/  IADD3 RZ, P0, PT, R2, R86, RZ ;  /* 0x0000005602ff7210 */ /* 0x000fe40007f1e0ff */
[----:B------:R-:W-:Y:S01]  /*d400*/  IADD3.X R78, P1, PT, R127, R78, RZ, P1, !PT ;  /* 0x0000004e7f4e7210 */ /* 0x000fe20000f3e4ff */
[----:B------:R-:W-:Y:S01]  /*d410*/  IMAD.IADD R87, R63, 0x1, R64 ;  /* 0x000000013f577824 */ /* 0x000fe200078e0240 */
[----:B------:R-:W-:Y:S01]  /*d420*/  IADD3.X RZ, P0, PT, R3, R107, RZ, P0, !PT ;  /* 0x0000006b03ff7210 */ /* 0x000fe2000071e4ff */
[----:B------:R-:W-:-:S02]  /*d430*/  IMAD.IADD R63, R77, 0x1, R85 ;  /* 0x000000014d3f7824 */ /* 0x000fc400078e0255 */
[----:B------:R-:W-:Y:S01]  /*d440*/  IMAD.WIDE.U32.X R112, R123, -0x39c4fa40, R112, P2 ;  /* 0xc63b05c07b707825 */ /* 0x000fe200010e0470 */
[----:B------:R-:W-:Y:S02]  /*d450*/  IADD3 RZ, P2, PT, R80, R84, RZ ;  /* 0x0000005450ff7210 */ /* 0x000fe40007f5e0ff */
[----:B------:R-:W-:Y:S01]  /*d460*/  IADD3.X R131, P0, PT, R131, R100, RZ, P0, !PT ;  /* 0x0000006483837210 */ /* 0x000fe2000071e4ff */
[----:B------:R-:W-:Y:S01]  /*d470*/  IMAD.WIDE.U32 R110, R123, 0x17c510ea, RZ ;  /* 0x17c510ea7b6e7825 */ /* 0x000fe200078e00ff */
[----:B------:R-:W-:Y:S02]  /*d480*/  IADD3.X RZ, P2, PT, R81, R63, RZ, P2, !PT ;  /* 0x0000003f51ff7210 */ /* 0x000fe4000175e4ff */
[----:B------:R-:W-:Y:S01]  /*d490*/  SHF.L.W.U32.HI R85, R62, 0x1, R87 ;  /* 0x000000013e557819 */ /* 0x000fe20000010e57 */
[C---:B------:R-:W-:Y:S01]  /*d4a0*/  IMAD.WIDE.U32 R2, R58.reuse, 0x30000000, R2 ;  /* 0x300000003a027825 */ /* 0x040fe200078e0002 */
[----:B------:R-:W-:Y:S02]  /*d4b0*/  IADD3.X R135, P2, PT, R135, R94, RZ, P2, !PT ;  /* 0x0000005e87877210 */ /* 0x000fe4000175e4ff */
[----:B------:R-:W-:Y:S01]  /*d4c0*/  IADD3.X R129, P0, PT, R129, R101, RZ, P0, !PT ;  /* 0x0000006581817210 */ /* 0x000fe2000071e4ff */
[----:B------:R-:W-:Y:S01]  /*d4d0*/  IMAD R55, R58, 0x1ae3a46, R110 ;  /* 0x01ae3a463a377824 */ /* 0x000fe200078e026e */
[----:B------:R-:W-:Y:S01]  /*d4e0*/  IADD3.X R133, P2, PT, R133, R95, RZ, P2, !PT ;  /* 0x0000005f85857210 */ /* 0x000fe2000175e4ff */
[----:B------:R-:W-:Y:S01]  /*d4f0*/  IMAD.WIDE.U32 R62, R56, 0xf5138f, R102 ;  /* 0x00f5138f383e7825 */ /* 0x000fe200078e0066 */
[----:B------:R-:W-:-:S02]  /*d500*/  IADD3.X R86, P1, PT, R85, R79, RZ, P1, !PT ;  /* 0x0000004f55567210 */ /* 0x000fc40000f3e4ff */
[----:B------:R-:W-:Y:S01]  /*d510*/  IADD3.X R78, P2, PT, R135, R78, RZ, P2, !PT ;  /* 0x0000004e874e7210 */ /* 0x000fe2000175e4ff */
[C---:B------:R-:W-:Y:S01]  /*d520*/  IMAD.WIDE.U32 R110, P5, R58.reuse, 0x1ae3a46, R110 ;  /* 0x01ae3a463a6e7825 */ /* 0x040fe200078a006e */
[----:B------:R-:W-:Y:S02]  /*d530*/  IADD3.X R62, P0, PT, R131, R62, RZ, P0, !PT ;  /* 0x0000003e833e7210 */ /* 0x000fe4000071e4ff */
[----:B------:R-:W-:Y:S01]  /*d540*/  IADD3.X R79, P2, PT, R133, R86, RZ, P2, !PT ;  /* 0x00000056854f7210 */ /* 0x000fe2000175e4ff */
[----:B------:R-:W-:Y:S01]  /*d550*/  IMAD.WIDE.U32 R114, R58, 0x17c510ea, RZ ;  /* 0x17c510ea3a727825 */ /* 0x000fe200078e00ff */
[----:B------:R-:W-:-:S03]  /*d560*/  IADD3.X R117, PT, PT, RZ, RZ, RZ, P5, !PT ;  /* 0x000000ffff757210 */ /* 0x000fc60002ffe4ff */
[----:B------:R-:W-:Y:S01]  /*d570*/  IMAD.IADD R101, R3, 0x1, R125 ;  /* 0x0000000103657824 */ /* 0x000fe200078e027d */
[----:B------:R-:W-:Y:S01]  /*d580*/  IADD3 RZ, P5, PT, R110, R115, RZ ;  /* 0x000000736eff7210 */ /* 0x000fe20007fbe0ff */
[----:B------:R-:W-:Y:S02]  /*d590*/  IMAD.IADD R84, R63, 0x1, R65 ;  /* 0x000000013f547824 */ /* 0x000fe400078e0241 */
[----:B------:R-:W-:-:S03]  /*d5a0*/  IMAD.WIDE.U32 R64, R2, -0x1, RZ ;  /* 0xffffffff02407825 */ /* 0x000fc600078e00ff */
[----:B------:R-:W-:Y:S01]  /*d5b0*/  IADD3.X R63, P0, PT, R129, R84, RZ, P0, !PT ;  /* 0x00000054813f7210 */ /* 0x000fe2000071e4ff */
[----:B------:R-:W-:Y:S02]  /*d5c0*/  IMAD R3, R2, -0x7af74001, -R101 ;  /* 0x8508bfff02037824 */ /* 0x000fe400078e0a65 */
[----:B------:R-:W-:Y:S02]  /*d5d0*/  IMAD.MOV.U32 R116, RZ, RZ, R111 ;  /* 0x000000ffff747224 */ /* 0x000fe400078e006f */
[----:B------:R-:W-:Y:S02]  /*d5e0*/  IMAD.IADD R65, R65, 0x1, R3 ;  /* 0x0000000141417824 */ /* 0x000fe400078e0203 */
[----:B------:R-:W-:Y:S01]  /*d5f0*/  IMAD.WIDE.U32.X R116, R123, 0x1ae3a46, R116, P5 ;  /* 0x01ae3a467b747825 */ /* 0x000fe200028e0474 */
[----:B------:R-:W-:Y:S02]  /*d600*/  IADD3.X R129, P5, PT, RZ, RZ, RZ, P0, !PT ;  /* 0x000000ffff817210 */ /* 0x000fe400007be4ff */
[----:B------:R-:W-:Y:S01]  /*d610*/  IADD3.X R107, P0, PT, RZ, RZ, RZ, P2, !PT ;  /* 0x000000ffff6b7210 */ /* 0x000fe2000171e4ff */
[----:B------:R-:W-:Y:S01]  /*d620*/  IMAD.WIDE.U32.X R98, R51, R51, R98, P3 ;  /* 0x0000003333627225 */ /* 0x000fe200018e0462 */
[----:B------:R-:W-:-:S03]  /*d630*/  IADD3 RZ, P3, PT, R62, R4, RZ ;  /* 0x000000043eff7210 */ /* 0x000fc60007f7e0ff */
[----:B------:R-:W-:Y:S02]  /*d640*/  IMAD.IADD R95, R97, 0x1, R5 ;  /* 0x00000001615f7824 */ /* 0x000fe400078e0205 */
[----:B------:R-:W-:-:S03]  /*d650*/  IMAD.WIDE.U32 R84, R64, 0x1, RZ ;  /* 0x0000000140547825 */ /* 0x000fc600078e00ff */
[----:B------:R-:W-:Y:S01]  /*d660*/  IADD3.X RZ, P3, PT, R63, R95, RZ, P3, !PT ;  /* 0x0000005f3fff7210 */ /* 0x000fe20001f7e4ff */
[----:B------:R-:W-:Y:S01]  /*d670*/  IMAD.WIDE.U32 R4, R65, 0x1, RZ ;  /* 0x0000000141047825 */ /* 0x000fe200078e00ff */
[----:B------:R-:W-:Y:S02]  /*d680*/  IADD3 RZ, P2, PT, R2, R84, RZ ;  /* 0x0000005402ff7210 */ /* 0x000fe40007f5e0ff */
[----:B------:R-:W-:Y:S01]  /*d690*/  IADD3.X R129, P3, PT, R129, R104, RZ, P3, !PT ;  /* 0x0000006881817210 */ /* 0x000fe20001f7e4ff */
[----:B------:R-:W-:Y:S02]  /*d6a0*/  IMAD.X R127, RZ, RZ, RZ, P5 ;  /* 0x000000ffff7f7224 */ /* 0x000fe400028e06ff */
[----:B------:R-:W-:-:S03]  /*d6b0*/  IMAD.WIDE.U32 R8, R53, R50, R8 ;  /* 0x0000003235087225 */ /* 0x000fc600078e0008 */
[----:B------:R-:W-:Y:S01]  /*d6c0*/  IADD3.X R127, P3, PT, R127, R105, RZ, P3, !PT ;  /* 0x000000697f7f7210 */ /* 0x000fe20001f7e4ff */
[----:B------:R-:W-:Y:S01]  /*d6d0*/  IMAD.X R111, RZ, RZ, RZ, P0 ;  /* 0x000000ffff6f7224 */ /* 0x000fe200000e06ff */
[----:B------:R-:W-:Y:S01]  /*d6e0*/  IADD3 RZ, P0, PT, R78, R66, RZ ;  /* 0x000000424eff7210 */ /* 0x000fe20007f1e0ff */
[----:B------:R-:W-:Y:S01]  /*d6f0*/  IMAD.IADD R67, R83, 0x1, R67 ;  /* 0x0000000153437824 */ /* 0x000fe200078e0243 */
[----:B------:R-:W-:Y:S01]  /*d700*/  SHF.L.W.U32.HI R87, R87, 0x1, R8 ;  /* 0x0000000157577819 */ /* 0x000fe20000010e08 */
[----:B------:R-:W-:-:S03]  /*d710*/  IMAD.WIDE.U32 R2, P5, R64, -0x7af74000, R4 ;  /* 0x8508c00040027825 */ /* 0x000fc600078a0004 */
[----:B------:R-:W-:Y:S01]  /*d720*/  IADD3.X RZ, P0, PT, R79, R67, RZ, P0, !PT ;  /* 0x000000434fff7210 */ /* 0x000fe2000071e4ff */
[----:B------:R-:W-:Y:S01]  /*d730*/  IMAD.IADD R103, R9, 0x1, R82 ;  /* 0x0000000109677824 */ /* 0x000fe200078e0252 */
[----:B------:R-:W-:Y:S01]  /*d740*/  IADD3.X R82, P1, PT, R87, R10, RZ, P1, !PT ;  /* 0x0000000a57527210 */ /* 0x000fe20000f3e4ff */
[----:B------:R-:W-:Y:S01]  /*d750*/  IMAD.X R5, RZ, RZ, RZ, P5 ;  /* 0x000000ffff057224 */ /* 0x000fe200028e06ff */
[----:B------:R-:W-:Y:S01]  /*d760*/  IADD3 RZ, P5, PT, R85, R2, RZ ;  /* 0x0000000255ff7210 */ /* 0x000fe20007fbe0ff */
[----:B------:R-:W-:Y:S01]  /*d770*/  IMAD R9, R64, -0x7af74000, R4 ;  /* 0x8508c00040097824 */ /* 0x000fe200078e0204 */
[----:B------:R-:W-:Y:S01]  /*d780*/  MOV R4, R3 ;  /* 0x0000000300047202 */ /* 0x000fe20000000f00 */
[----:B------:R-:W-:Y:S01]  /*d790*/  IMAD.WIDE.U32 R66, R65, 0x30000000, RZ ;  /* 0x3000000041427825 */ /* 0x000fe200078e00ff */
[----:B------:R-:W-:-:S03]  /*d7a0*/  SHF.L.W.U32.HI R10, R8, 0x1, R103 ;  /* 0x00000001080a7819 */ /* 0x000fc60000010e67 */
[----:B------:R-:W-:Y:S02]  /*d7b0*/  IMAD R123, R64, 0x170b5d44, R66 ;  /* 0x170b5d44407b7824 */ /* 0x000fe400078e0242 */
[----:B------:R-:W-:-:S04]  /*d7c0*/  IMAD.WIDE.U32.X R2, R65, -0x7af74000, R4, P5 ;  /* 0x8508c00041027825 */ /* 0x000fc800028e0404 */
[----:B------:R-:W-:-:S04]  /*d7d0*/  IMAD.WIDE.U32 R66, P5, R64, 0x170b5d44, R66 ;  /* 0x170b5d4440427825 */ /* 0x000fc800078a0042 */
[----:B------:R-:W-:-:S04]  /*d7e0*/  IMAD.WIDE.U32 R4, R64, 0x30000000, RZ ;  /* 0x3000000040047825 */ /* 0x000fc800078e00ff */
[----:B------:R-:W-:-:S04]  /*d7f0*/  IMAD.WIDE.U32 R86, R56, 0x6ca1493b, R80 ;  /* 0x6ca1493b38567825 */ /* 0x000fc800078e0050 */
[----:B------:R-:W-:Y:S01]  /*d800*/  IMAD.X R95, RZ, RZ, RZ, P5 ;  /* 0x000000ffff5f7224 */ /* 0x000fe200028e06ff */
[----:B------:R-:W-:Y:S01]  /*d810*/  IADD3 RZ, P5, PT, R66, R5, RZ ;  /* 0x0000000542ff7210 */ /* 0x000fe20007fbe0ff */
[----:B------:R-:W-:Y:S01]  /*d820*/  IMAD.WIDE.U32 R80, R65, -0x45f6b800, RZ ;  /* 0xba09480041507825 */ /* 0x000fe200078e00ff */
[----:B------:R-:W-:Y:S02]  /*d830*/  IADD3.X R86, P3, PT, R129, R86, RZ, P3, !PT ;  /* 0x0000005681567210 */ /* 0x000fe40001f7e4ff */
[----:B------:R-:W-:Y:S01]  /*d840*/  IADD3.X R129, P0, PT, R107, R74, RZ, P0, !PT ;  /* 0x0000004a6b817210 */ /* 0x000fe2000071e4ff */
[----:B------:R-:W-:Y:S02]  /*d850*/  IMAD.MOV.U32 R94, RZ, RZ, R67 ;  /* 0x000000ffff5e7224 */ /* 0x000fe400078e0043 */
[----:B------:R-:W-:Y:S02]  /*d860*/  IMAD R125, R64, 0x1ef3622f, R80 ;  /* 0x1ef3622f407d7824 */ /* 0x000fe400078e0250 */
[----:B------:R-:W-:-:S04]  /*d870*/  IMAD.WIDE.U32.X R94, R65, 0x170b5d44, R94, P5 ;  /* 0x170b5d44415e7825 */ /* 0x000fc800028e045e */
[----:B------:R-:W-:-:S04]  /*d880*/  IMAD.WIDE.U32 R80, P5, R64, 0x1ef3622f, R80 ;  /* 0x1ef3622f40507825 */ /* 0x000fc800078a0050 */
[----:B------:R-:W-:-:S04]  /*d890*/  IMAD.WIDE.U32 R66, R64, -0x45f6b800, RZ ;  /* 0xba09480040427825 */ /* 0x000fc800078e00ff */
[----:B------:R-:W-:Y:S02]  /*d8a0*/  IMAD.IADD R100, R87, 0x1, R77 ;  /* 0x0000000157647824 */ /* 0x000fe400078e024d */
[----:B------:R-:W-:Y:S02]  /*d8b0*/  IMAD.IADD R102, R85, 0x1, R9 ;  /* 0x0000000155667824 */ /* 0x000fe400078e0209 */
[----:B------:R-:W-:Y:S01]  /*d8c0*/  IMAD.X R9, RZ, RZ, RZ, P5 ;  /* 0x000000ffff097224 */ /* 0x000fe200028e06ff */
[----:B------:R-:W-:Y:S01]  /*d8d0*/  IADD3 RZ, P5, PT, R80, R67, RZ ;  /* 0x0000004350ff7210 */ /* 0x000fe20007fbe0ff */
[----:B------:R-:W-:Y:S01]  /*d8e0*/  IMAD.WIDE.U32 R84, R65, 0xf5138f, RZ ;  /* 0x00f5138f41547825 */ /* 0x000fe200078e00ff */
[----:B------:R-:W-:Y:S02]  /*d8f0*/  IADD3.X R87, P3, PT, R127, R100, RZ, P3, !PT ;  /* 0x000000647f577210 */ /* 0x000fe40001f7e4ff */
[----:B------:R-:W-:Y:S01]  /*d900*/  IADD3.X RZ, P2, PT, R101, R102, RZ, P2, !PT ;  /* 0x0000006665ff7210 */ /* 0x000fe2000175e4ff */
[----:B------:R-:W-:Y:S01]  /*d910*/  IMAD.MOV.U32 R8, RZ, RZ, R81 ;  /* 0x000000ffff087224 */ /* 0x000fe200078e0051 */
[----:B------:R-:W-:Y:S01]  /*d920*/  IADD3.X R133, P3, PT, RZ, RZ, RZ, P3, !PT ;  /* 0x000000ffff857210 */ /* 0x000fe20001f7e4ff */
[----:B------:R-:W-:Y:S01]  /*d930*/  IMAD R77, R64, 0x1a22d9f3, R84 ;  /* 0x1a22d9f3404d7824 */ /* 0x000fe200078e0254 */
[----:B------:R-:W-:Y:S01]  /*d940*/  IADD3.X R127, P1, PT, R10, R11, RZ, P1, !PT ;  /* 0x0000000b0a7f7210 */ /* 0x000fe20000f3e4ff */
[----:B------:R-:W-:Y:S01]  /*d950*/  IMAD.WIDE.U32.X R8, R65, 0x1ef3622f, R8, P5 ;  /* 0x1ef3622f41087825 */ /* 0x000fe200028e0408 */
[----:B------:R-:W-:-:S03]  /*d960*/  IADD3.X R131, P2, PT, RZ, R2, RZ, P2, !PT ;  /* 0x00000002ff837210 */ /* 0x000fc6000175e4ff */
[----:B------:R-:W-:Y:S01]  /*d970*/  IMAD.WIDE.U32 R84, P5, R64, 0x1a22d9f3, R84 ;  /* 0x1a22d9f340547825 */ /* 0x000fe200078a0054 */
[----:B------:R-:W-:-:S03]  /*d980*/  IADD3.X R2, P2, PT, RZ, R3, RZ, P2, !PT ;  /* 0x00000003ff027210 */ /* 0x000fc6000175e4ff */
[----:B------:R-:W-:-:S04]  /*d990*/  IMAD.WIDE.U32 R100, R64, 0xf5138f, RZ ;  /* 0x00f5138f40647825 */ /* 0x000fc800078e00ff */
[----:B------:R-:W-:-:S04]  /*d9a0*/  IMAD.WIDE.U32 R80, R65, 0x6ca1493b, RZ ;  /* 0x6ca1493b41507825 */ /* 0x000fc800078e00ff */
[----:B------:R-:W-:Y:S01]  /*d9b0*/  IMAD.WIDE.U32 R78, R56, 0x17c510ea, R78 ;  /* 0x17c510ea384e7825 */ /* 0x000fe200078e004e */
[----:B------:R-:W-:-:S03]  /*d9c0*/  IADD3.X R56, P0, PT, R111, R75, RZ, P0, !PT ;  /* 0x0000004b6f387210 */ /* 0x000fc6000071e4ff */
[----:B------:R-:W-:Y:S01]  /*d9d0*/  IMAD.X R135, RZ, RZ, RZ, P3 ;  /* 0x000000ffff877224 */ /* 0x000fe200018e06ff */
[----:B------:R-:W-:Y:S01]  /*d9e0*/  IADD3 RZ, P3, PT, R84, R101, RZ ;  /* 0x0000006554ff7210 */ /* 0x000fe20007f7e0ff */
[----:B------:R-:W-:Y:S01]  /*d9f0*/  IMAD.X R75, RZ, RZ, RZ, P5 ;  /* 0x000000ffff4b7224 */ /* 0x000fe200028e06ff */
[----:B------:R-:W-:Y:S01]  /*da00*/  IADD3.X R82, P0, PT, R129, R82, RZ, P0, !PT ;  /* 0x0000005281527210 */ /* 0x000fe2000071e4ff */
[----:B------:R-:W-:Y:S02]  /*da10*/  IMAD.MOV.U32 R74, RZ, RZ, R85 ;  /* 0x000000ffff4a7224 */ /* 0x000fe400078e0055 */
[C-C-:B------:R-:W-:Y:S02]  /*da20*/  IMAD R107, R64.reuse, -0x39c4fa40, R80.reuse ;  /* 0xc63b05c0406b7824 */ /* 0x140fe400078e0250 */
[----:B------:R-:W-:-:S04]  /*da30*/  IMAD.WIDE.U32 R80, P5, R64, -0x39c4fa40, R80 ;  /* 0xc63b05c040507825 */ /* 0x000fc800078a0050 */
[----:B------:R-:W-:-:S04]  /*da40*/  IMAD.WIDE.U32 R104, R64, 0x6ca1493b, RZ ;  /* 0x6ca1493b40687825 */ /* 0x000fc800078e00ff */
[----:B------:R-:W-:Y:S02]  /*da50*/  IMAD.IADD R61, R57, 0x1, R61 ;  /* 0x00000001393d7824 */ /* 0x000fe400078e023d */
[----:B------:R-:W-:Y:S01]  /*da60*/  IMAD.WIDE.U32.X R74, R65, 0x1a22d9f3, R74, P3 ;  /* 0x1a22d9f3414a7825 */ /* 0x000fe200018e044a */
[----:B------:R-:W-:-:S03]  /*da70*/  IADD3 RZ, P3, PT, R86, R60, RZ ;  /* 0x0000003c56ff7210 */ /* 0x000fc60007f7e0ff */
[----:B------:R-:W-:Y:S01]  /*da80*/  IMAD.X R11, RZ, RZ, RZ, P5 ;  /* 0x000000ffff0b7224 */ /* 0x000fe200028e06ff */
[----:B------:R-:W-:Y:S01]  /*da90*/  IADD3 RZ, P5, PT, R80, R105, RZ ;  /* 0x0000006950ff7210 */ /* 0x000fe20007fbe0ff */
[----:B------:R-:W-:Y:S01]  /*daa0*/  IMAD.MOV.U32 R10, RZ, RZ, R81 ;  /* 0x000000ffff0a7224 */ /* 0x000fe200078e0051 */
[----:B------:R-:W-:Y:S01]  /*dab0*/  IADD3.X RZ, P3, PT, R87, R61, RZ, P3, !PT ;  /* 0x0000003d57ff7210 */ /* 0x000fe20001f7e4ff */
[----:B------:R-:W-:-:S03]  /*dac0*/  IMAD.WIDE.U32 R80, R65, 0x17c510ea, RZ ;  /* 0x17c510ea41507825 */ /* 0x000fc600078e00ff */
[----:B------:R-:W-:Y:S01]  /*dad0*/  IADD3.X R133, P3, PT, R133, R108, RZ, P3, !PT ;  /* 0x0000006c85857210 */ /* 0x000fe20001f7e4ff */
[----:B------:R-:W-:Y:S02]  /*dae0*/  IMAD R111, R64, 0x1ae3a46, R80 ;  /* 0x01ae3a46406f7824 */ /* 0x000fe400078e0250 */
[----:B------:R-:W-:Y:S01]  /*daf0*/  IMAD.WIDE.U32.X R10, R65, -0x39c4fa40, R10, P5 ;  /* 0xc63b05c0410a7825 */ /* 0x000fe200028e040a */
[----:B------:R-:W-:-:S03]  /*db00*/  IADD3.X R108, P3, PT, R135, R109, RZ, P3, !PT ;  /* 0x0000006d876c7210 */ /* 0x000fc60001f7e4ff */
[----:B------:R-:W-:Y:S01]  /*db10*/  IMAD.WIDE.U32 R80, P5, R64, 0x1ae3a46, R80 ;  /* 0x01ae3a4640507825 */ /* 0x000fe200078a0050 */
[----:B------:R-:W-:-:S03]  /*db20*/  IADD3.X R78, P3, PT, R133, R78, RZ, P3, !PT ;  /* 0x0000004e854e7210 */ /* 0x000fc60001f7e4ff */
[----:B------:R-:W-:-:S04]  /*db30*/  IMAD.WIDE.U32 R84, R64, 0x17c510ea, RZ ;  /* 0x17c510ea40547825 */ /* 0x000fc800078e00ff */
[----:B------:R-:W-:-:S04]  /*db40*/  IMAD.WIDE.U32 R62, R58, -0x45f6b800, R62 ;  /* 0xba0948003a3e7825 */ /* 0x000fc800078e003e */
[----:B------:R-:W-:Y:S01]  /*db50*/  IMAD.X R61, RZ, RZ, RZ, P5 ;  /* 0x000000ffff3d7224 */ /* 0x000fe200028e06ff */
[----:B------:R-:W-:Y:S01]  /*db60*/  IADD3 RZ, P5, PT, R80, R85, RZ ;  /* 0x0000005550ff7210 */ /* 0x000fe20007fbe0ff */
[----:B------:R-:W-:Y:S01]  /*db70*/  IMAD.MOV.U32 R60, RZ, RZ, R81 ;  /* 0x000000ffff3c7224 */ /* 0x000fe200078e0051 */
[----:B------:R-:W-:Y:S01]  /*db80*/  IADD3 R97, PT, PT, R63, R97, RZ ;  /* 0x000000613f617210 */ /* 0x000fe20007ffe0ff */
[----:B------:R-:W-:Y:S01]  /*db90*/  IMAD.IADD R83, R79, 0x1, R83 ;  /* 0x000000014f537824 */ /* 0x000fe200078e0253 */
[----:B------:R-:W-:Y:S01]  /*dba0*/  IADD3.X R62, P2, PT, R131, R62, RZ, P2, !PT ;  /* 0x0000003e833e7210 */ /* 0x000fe2000175e4ff */
[----:B------:R-:W-:-:S03]  /*dbb0*/  IMAD.WIDE.U32.X R60, R65, 0x1ae3a46, R60, P5 ;  /* 0x01ae3a46413c7825 */ /* 0x000fc600028e043c */
[----:B------:R-:W-:Y:S01]  /*dbc0*/  IADD3.X R63, P2, PT, R2, R97, RZ, P2, !PT ;  /* 0x00000061023f7210 */ /* 0x000fe2000175e4ff */
[----:B------:R-:W-:Y:S01]  /*dbd0*/  IMAD.IADD R65, R123, 0x1, R5 ;  /* 0x000000017b417824 */ /* 0x000fe200078e0205 */
[----:B------:R-:W-:Y:S01]  /*dbe0*/  IADD3.X R79, P5, PT, R108, R83, RZ, P3, !PT ;  /* 0x000000536c4f7210 */ /* 0x000fe20001fbe4ff */
[----:B------:R-:W-:Y:S01]  /*dbf0*/  IMAD.IADD R5, R59, 0x1, R73 ;  /* 0x000000013b057824 */ /* 0x000fe200078e0249 */
[----:B------:R-:W-:Y:S01]  /*dc00*/  IADD3.X R3, P3, PT, RZ, RZ, RZ, P2, !PT ;  /* 0x000000ffff037210 */ /* 0x000fe2000177e4ff */
[----:B------:R-:W-:Y:S01]  /*dc10*/  IMAD.WIDE.U32 R70, R53, R52, R70 ;  /* 0x0000003435467225 */ /* 0x000fe200078e0046 */
[----:B------:R-:W-:-:S03]  /*dc20*/  IADD3.X R83, P2, PT, RZ, RZ, RZ, P5, !PT ;  /* 0x000000ffff537210 */ /* 0x000fc60002f5e4ff */
[----:B------:R-:W-:Y:S01]  /*dc30*/  IMAD.X R81, RZ, RZ, RZ, P3 ;  /* 0x000000ffff517224 */ /* 0x000fe200018e06ff */
[----:B------:R-:W-:Y:S01]  /*dc40*/  IADD3 RZ, P3, PT, R62, R4, RZ ;  /* 0x000000043eff7210 */ /* 0x000fe20007f7e0ff */
[----:B------:R-:W-:Y:S01]  /*dc50*/  IMAD.X R97, RZ, RZ, RZ, P2 ;  /* 0x000000ffff617224 */ /* 0x000fe200010e06ff */
[----:B------:R-:W-:Y:S01]  /*dc60*/  IADD3 RZ, P2, PT, R78, R72, RZ ;  /* 0x000000484eff7210 */ /* 0x000fe20007f5e0ff */
[----:B------:R-:W-:Y:S01]  /*dc70*/  IMAD.IADD R109, R71, 0x1, R96 ;  /* 0x00000001476d7824 */ /* 0x000fe200078e0260 */
[----:B------:R-:W-:Y:S01]  /*dc80*/  IADD3.X RZ, P3, PT, R63, R65, RZ, P3, !PT ;  /* 0x000000413fff7210 */ /* 0x000fe20001f7e4ff */
[----:B------:R-:W-:Y:S01]  /*dc90*/  IMAD.WIDE.U32 R62, R64, 0x30000000, R62 ;  /* 0x30000000403e7825 */ /* 0x000fe200078e003e */
[----:B------:R-:W-:Y:S02]  /*dca0*/  IADD3.X RZ, P2, PT, R79, R5, RZ, P2, !PT ;  /* 0x000000054fff7210 */ /* 0x000fe4000175e4ff */
[----:B------:R-:W-:Y:S01]  /*dcb0*/  IADD3.X R5, P3, PT, R3, R94, RZ, P3, !PT ;  /* 0x0000005e03057210 */ /* 0x000fe20001f7e4ff */
[----:B------:R-:W-:Y:S01]  /*dcc0*/  IMAD.IADD R123, R63, 0x1, R123 ;  /* 0x000000013f7b7824 */ /* 0x000fe200078e027b */
[----:B------:R-:W-:Y:S01]  /*dcd0*/  IADD3.X R63, P2, PT, R83, R112, RZ, P2, !PT ;  /* 0x00000070533f7210 */ /* 0x000fe2000175e4ff */
[----:B------:R-:W-:Y:S01]  /*dce0*/  IMAD.WIDE.U32 R72, R58, 0xf5138f, R86 ;  /* 0x00f5138f3a487825 */ /* 0x000fe200078e0056 */
[----:B------:R-:W-:-:S02]  /*dcf0*/  SHF.L.W.U32.HI R65, R103, 0x1, R70 ;  /* 0x0000000167417819 */ /* 0x000fc40000010e46 */
[----:B------:R-:W-:Y:S01]  /*dd00*/  IADD3.X R94, P3, PT, R81, R95, RZ, P3, !PT ;  /* 0x0000005f515e7210 */ /* 0x000fe20001f7e4ff */
[C---:B------:R-:W-:Y:S01]  /*dd10*/  IMAD.WIDE.U32 R2, R62.reuse, -0x1, RZ ;  /* 0xffffffff3e027825 */ /* 0x040fe200078e00ff */
[----:B------:R-:W-:Y:S02]  /*dd20*/  IADD3.X R112, P2, PT, R97, R113, RZ, P2, !PT ;  /* 0x0000007161707210 */ /* 0x000fe4000175e4ff */
[----:B------:R-:W-:Y:S01]  /*dd30*/  IADD3.X R65, P5, PT, R65, R98, RZ, P1, !PT ;  /* 0x0000006241417210 */ /* 0x000fe20000fbe4ff */
[----:B------:R-:W-:Y:S01]  /*dd40*/  IMAD R81, R62, -0x7af74001, -R123 ;  /* 0x8508bfff3e517824 */ /* 0x000fe200078e0a7b */
[----:B------:R-:W-:Y:S01]  /*dd50*/  IADD3.X R127, P1, PT, R56, R127, RZ, P0, !PT ;  /* 0x0000007f387f7210 */ /* 0x000fe2000073e4ff */
[----:B------:R-:W-:Y:S01]  /*dd60*/  IMAD.IADD R57, R73, 0x1, R57 ;  /* 0x0000000149397824 */ /* 0x000fe200078e0239 */
[----:B------:R-:W-:Y:S01]  /*dd70*/  SHF.L.W.U32.HI R71, R70, 0x1, R109 ;  /* 0x0000000146477819 */ /* 0x000fe20000010e6d */
[----:B------:R-:W-:Y:S01]  /*dd80*/  IMAD.IADD R3, R3, 0x1, R81 ;  /* 0x0000000103037824 */ /* 0x000fe200078e0251 */
[----:B------:R-:W-:Y:S01]  /*dd90*/  IADD3.X R72, P3, PT, R5, R72, RZ, P3, !PT ;  /* 0x0000004805487210 */ /* 0x000fe20001f7e4ff */
[----:B------:R-:W-:Y:S01]  /*dda0*/  IMAD.IADD R103, R125, 0x1, R67 ;  /* 0x000000017d677824 */ /* 0x000fe200078e0243 */
[----:B------:R-:W-:Y:S01]  /*ddb0*/  IADD3.X R80, P2, PT, R63, R82, RZ, P2, !PT ;  /* 0x000000523f507210 */ /* 0x000fe2000175e4ff */
[----:B------:R-:W-:Y:S01]  /*ddc0*/  IMAD.WIDE.U32 R4, R3, 0x1, RZ ;  /* 0x0000000103047825 */ /* 0x000fe200078e00ff */
[----:B------:R-:W-:-:S02]  /*ddd0*/  IADD3.X R97, P1, PT, RZ, RZ, RZ, P1, !PT ;  /* 0x000000ffff617210 */ /* 0x000fc40000f3e4ff */
[----:B------:R-:W-:Y:S01]  /*dde0*/  IADD3.X R98, P0, PT, R71, R99, RZ, P5, !PT ;  /* 0x0000006347627210 */ /* 0x000fe20002f1e4ff */
[----:B------:R-:W-:Y:S01]  /*ddf0*/  IMAD.WIDE.U32 R70, R2, 0x1, RZ ;  /* 0x0000000102467825 */ /* 0x000fe200078e00ff */
[----:B------:R-:W-:Y:S02]  /*de00*/  IADD3.X R73, P3, PT, R94, R57, RZ, P3, !PT ;  /* 0x000000395e497210 */ /* 0x000fe40001f7e4ff */
[----:B------:R-:W-:Y:S01]  /*de10*/  IADD3.X R81, P2, PT, R112, R127, RZ, P2, !PT ;  /* 0x0000007f70517210 */ /* 0x000fe2000175e4ff */
[----:B------:R-:W-:Y:S01]  /*de20*/  IMAD.X R96, RZ, RZ, RZ, P1 ;  /* 0x000000ffff607224 */ /* 0x000fe200008e06ff */
[----:B------:R-:W-:Y:S01]  /*de30*/  IADD3.X R133, P3, PT, RZ, RZ, RZ, P3, !PT ;  /* 0x000000ffff857210 */ /* 0x000fe20001f7e4ff */
[----:B------:R-:W-:Y:S01]  /*de40*/  IMAD.WIDE.U32 R56, P5, R2, -0x7af74000, R4 ;  /* 0x8508c00002387825 */ /* 0x000fe200078a0004 */
[----:B------:R-:W-:Y:S02]  /*de50*/  IADD3.X R129, P1, PT, RZ, RZ, RZ, P2, !PT ;  /* 0x000000ffff817210 */ /* 0x000fe4000173e4ff */
[----:B------:R-:W-:Y:S01]  /*de60*/  IADD3 RZ, P2, PT, R62, R70, RZ ;  /* 0x000000463eff7210 */ /* 0x000fe20007f5e0ff */
[----:B------:R-:W-:-:S04]  /*de70*/  IMAD.WIDE.U32 R62, R3, 0x30000000, RZ ;  /* 0x30000000033e7825 */ /* 0x000fc800078e00ff */
[----:B------:R-:W-:Y:S01]  /*de80*/  IMAD.X R131, RZ, RZ, RZ, P3 ;  /* 0x000000ffff837224 */ /* 0x000fe200018e06ff */
[----:B------:R-:W-:Y:S01]  /*de90*/  IADD3 RZ, P3, PT, R72, R66, RZ ;  /* 0x0000004248ff7210 */ /* 0x000fe20007f7e0ff */
[----:B------:R-:W-:Y:S01]  /*dea0*/  IMAD.X R127, RZ, RZ, RZ, P1 ;  /* 0x000000ffff7f7224 */ /* 0x000fe200008e06ff */
[----:B------:R-:W-:Y:S01]  /*deb0*/  IADD3 RZ, P1, PT, R71, R56, RZ ;  /* 0x0000003847ff7210 */ /* 0x000fe20007f3e0ff */
[----:B------:R-:W-:Y:S01]  /*dec0*/  IMAD.X R67, RZ, RZ, RZ, P5 ;  /* 0x000000ffff437224 */ /* 0x000fe200028e06ff */
[----:B------:R-:W-:Y:S01]  /*ded0*/  MOV R66, R57 ;  /* 0x0000003900427202 */ /* 0x000fe20000000f00 */
[----:B------:R-:W-:Y:S01]  /*dee0*/  IMAD.WIDE.U32 R82, R119, R52, R68 ;  /* 0x0000003477527225 */ /* 0x000fe200078e0044 */
[----:B------:R-:W-:-:S03]  /*def0*/  IADD3.X RZ, P3, PT, R73, R103, RZ, P3, !PT ;  /* 0x0000006749ff7210 */ /* 0x000fc60001f7e4ff */
[C---:B------:R-:W-:Y:S01]  /*df00*/  IMAD.WIDE.U32 R68, R2.reuse, 0x30000000, RZ ;  /* 0x3000000002447825 */ /* 0x040fe200078e00ff */
[----:B------:R-:W-:Y:S02]  /*df10*/  IADD3.X R133, P3, PT, R133, R8, RZ, P3, !PT ;  /* 0x0000000885857210 */ /* 0x000fe40001f7e4ff */
[----:B------:R-:W-:Y:S01]  /*df20*/  SHF.L.W.U32.HI R109, R109, 0x1, R82 ;  /* 0x000000016d6d7819 */ /* 0x000fe20000010e52 */
[----:B------:R-:W-:Y:S01]  /*df30*/  IMAD.WIDE.U32 R56, P5, R2, 0x170b5d44, R62 ;  /* 0x170b5d4402387825 */ /* 0x000fe200078a003e */
[----:B------:R-:W-:Y:S02]  /*df40*/  IADD3.X R131, P3, PT, R131, R9, RZ, P3, !PT ;  /* 0x0000000983837210 */ /* 0x000fe40001f7e4ff */
[----:B------:R-:W-:Y:S01]  /*df50*/  IADD3.X R76, P0, PT, R109, R76, RZ, P0, !PT ;  /* 0x0000004c6d4c7210 */ /* 0x000fe2000071e4ff */
[----:B------:R-:W-:Y:S01]  /*df60*/  IMAD.X R95, RZ, RZ, RZ, P5 ;  /* 0x000000ffff5f7224 */ /* 0x000fe200028e06ff */
[----:B------:R-:W-:Y:S01]  /*df70*/  IADD3 RZ, P5, PT, R56, R69, RZ ;  /* 0x0000004538ff7210 */ /* 0x000fe20007fbe0ff */
[----:B------:R-:W-:-:S02]  /*df80*/  IMAD.IADD R5, R55, 0x1, R115 ;  /* 0x0000000137057824 */ /* 0x000fc400078e0273 */
[----:B------:R-:W-:Y:S01]  /*df90*/  IMAD.WIDE.U32.X R66, R3, -0x7af74000, R66, P1 ;  /* 0x8508c00003427825 */ /* 0x000fe200008e0442 */
[----:B------:R-:W-:-:S03]  /*dfa0*/  IADD3 RZ, P1, PT, R80, R114, RZ ;  /* 0x0000007250ff7210 */ /* 0x000fc60007f3e0ff */
[----:B------:R-:W-:Y:S01]  /*dfb0*/  IMAD.WIDE.U32 R86, R3, -0x45f6b800, RZ ;  /* 0xba09480003567825 */ /* 0x000fe200078e00ff */
[----:B------:R-:W-:-:S03]  /*dfc0*/  IADD3.X RZ, P1, PT, R81, R5, RZ, P1, !PT ;  /* 0x0000000551ff7210 */ /* 0x000fc60000f3e4ff */
[----:B------:R-:W-:Y:S02]  /*dfd0*/  IMAD.MOV.U32 R94, RZ, RZ, R57 ;  /* 0x000000ffff5e7224 */ /* 0x000fe400078e0039 */
[----:B------:R-:W-:Y:S02]  /*dfe0*/  IMAD R70, R2, -0x7af74000, R4 ;  /* 0x8508c00002467824 */ /* 0x000fe400078e0204 */
[----:B------:R-:W-:-:S04]  /*dff0*/  IMAD.WIDE.U32.X R94, R3, 0x170b5d44, R94, P5 ;  /* 0x170b5d44035e7825 */ /* 0x000fc800028e045e */
[----:B------:R-:W-:Y:S01]  /*e000*/  IMAD.IADD R99, R83, 0x1, R6 ;  /* 0x0000000153637824 */ /* 0x000fe200078e0206 */
[----:B------:R-:W-:Y:S01]  /*e010*/  IADD3.X R6, P1, PT, R129, R116, RZ, P1, !PT ;  /* 0x0000007481067210 */ /* 0x000fe20000f3e4ff */
[----:B------:R-:W-:-:S03]  /*e020*/  IMAD.WIDE.U32 R56, P5, R2, 0x1ef3622f, R86 ;  /* 0x1ef3622f02387825 */ /* 0x000fc600078a0056 */
[----:B------:R-:W-:Y:S01]  /*e030*/  SHF.L.W.U32.HI R135, R82, 0x1, R99 ;  /* 0x0000000152877819 */ /* 0x000fe20000010e63 */
[----:B------:R-:W-:-:S03]  /*e040*/  IMAD.WIDE.U32 R4, R2, -0x45f6b800, RZ ;  /* 0xba09480002047825 */ /* 0x000fc600078e00ff */
[----:B------:R-:W-:Y:S01]  /*e050*/  IADD3.X R38, P0, PT, R135, R38, RZ, P0, !PT ;  /* 0x0000002687267210 */ /* 0x000fe2000071e4ff */
[----:B------:R-:W-:Y:S01]  /*e060*/  IMAD.WIDE.U32 R78, R58, 0x6ca1493b, R78 ;  /* 0x6ca1493b3a4e7825 */ /* 0x000fe200078e004e */
[----:B------:R-:W-:-:S03]  /*e070*/  IADD3.X R135, P1, PT, R127, R117, RZ, P1, !PT ;  /* 0x000000757f877210 */ /* 0x000fc60000f3e4ff */
[----:B------:R-:W-:Y:S01]  /*e080*/  IMAD.X R83, RZ, RZ, RZ, P5 ;  /* 0x000000ffff537224 */ /* 0x000fe200028e06ff */
[----:B------:R-:W-:Y:S01]  /*e090*/  IADD3 RZ, P5, PT, R56, R5, RZ ;  /* 0x0000000538ff7210 */ /* 0x000fe20007fbe0ff */
[----:B------:R-:W-:Y:S01]  /*e0a0*/  IMAD R103, R2, 0x170b5d44, R62 ;  /* 0x170b5d4402677824 */ /* 0x000fe200078e023e */
[----:B------:R-:W-:Y:S01]  /*e0b0*/  IADD3.X R78, P3, PT, R133, R78, RZ, P3, !PT ;  /* 0x0000004e854e7210 */ /* 0x000fe20001f7e4ff */
[----:B------:R-:W-:Y:S01]  /*e0c0*/  IMAD.WIDE.U32 R62, R3, 0xf5138f, RZ ;  /* 0x00f5138f033e7825 */ /* 0x000fe200078e00ff */
[----:B------:R-:W-:-:S03]  /*e0d0*/  IADD3.X R6, P1, PT, R6, R97, RZ, P1, !PT ;  /* 0x0000006106067210 */ /* 0x000fc60000f3e4ff */
[----:B------:R-:W-:Y:S02]  /*e0e0*/  IMAD.MOV.U32 R82, RZ, RZ, R57 ;  /* 0x000000ffff527224 */ /* 0x000fe400078e0039 */
[----:B------:R-:W-:Y:S02]  /*e0f0*/  IMAD.IADD R102, R79, 0x1, R59 ;  /* 0x000000014f667824 */ /* 0x000fe400078e023b */
[----:B------:R-:W-:Y:S02]  /*e100*/  IMAD R113, R2, 0x1a22d9f3, R62 ;  /* 0x1a22d9f302717824 */ /* 0x000fe400078e023e */
[----:B------:R-:W-:Y:S01]  /*e110*/  IMAD.WIDE.U32.X R82, R3, 0x1ef3622f, R82, P5 ;  /* 0x1ef3622f03527825 */ /* 0x000fe200028e0452 */
[----:B------:R-:W-:-:S03]  /*e120*/  IADD3.X R79, P3, PT, R131, R102, RZ, P3, !PT ;  /* 0x00000066834f7210 */ /* 0x000fc60001f7e4ff */
[----:B------:R-:W-:Y:S01]  /*e130*/  IMAD.WIDE.U32 R62, P5, R2, 0x1a22d9f3, R62 ;  /* 0x1a22d9f3023e7825 */ /* 0x000fe200078a003e */
[----:B------:R-:W-:-:S03]  /*e140*/  IADD3.X R127, P3, PT, RZ, RZ, RZ, P3, !PT ;  /* 0x000000ffff7f7210 */ /* 0x000fc60001f7e4ff */
[----:B------:R-:W-:Y:S01]  /*e150*/  IMAD.WIDE.U32 R56, R2, 0xf5138f, RZ ;  /* 0x00f5138f02387825 */ /* 0x000fe200078e00ff */
[----:B------:R-:W-:Y:S02]  /*e160*/  IADD3.X R129, PT, PT, RZ, RZ, RZ, P3, !PT ;  /* 0x000000ffff817210 */ /* 0x000fe40001ffe4ff */
[----:B------:R-:W-:Y:S01]  /*e170*/  IADD3 RZ, P3, PT, R78, R100, RZ ;  /* 0x000000644eff7210 */ /* 0x000fe20007f7e0ff */
[----:B------:R-:W-:Y:S02]  /*e180*/  IMAD R109, R2, 0x1ef3622f, R86 ;  /* 0x1ef3622f026d7824 */ /* 0x000fe400078e0256 */
[----:B------:R-:W-:-:S04]  /*e190*/  IMAD.WIDE.U32 R86, R58, 0x17c510ea, R80 ;  /* 0x17c510ea3a567825 */ /* 0x000fc800078e0050 */
[----:B------:R-:W-:Y:S02]  /*e1a0*/  IMAD.IADD R70, R71, 0x1, R70 ;  /* 0x0000000147467824 */ /* 0x000fe400078e0246 */
[----:B------:R-:W-:Y:S01]  /*e1b0*/  IMAD.X R81, RZ, RZ, RZ, P5 ;  /* 0x000000ffff517224 */ /* 0x000fe200028e06ff */
[----:B------:R-:W-:Y:S01]  /*e1c0*/  IADD3 RZ, P5, PT, R62, R57, RZ ;  /* 0x000000393eff7210 */ /* 0x000fe20007fbe0ff */
[----:B------:R-:W-:Y:S01]  /*e1d0*/  IMAD.WIDE.U32 R8, R3, 0x6ca1493b, RZ ;  /* 0x6ca1493b03087825 */ /* 0x000fe200078e00ff */
[----:B------:R-:W-:-:S03]  /*e1e0*/  IADD3.X RZ, P2, PT, R123, R70, RZ, P2, !PT ;  /* 0x000000467bff7210 */ /* 0x000fc6000175e4ff */
[----:B------:R-:W-:Y:S02]  /*e1f0*/  IMAD.MOV.U32 R80, RZ, RZ, R63 ;  /* 0x000000ffff507224 */ /* 0x000fe400078e003f */
[----:B------:R-:W-:Y:S02]  /*e200*/  IMAD.IADD R123, R77, 0x1, R101 ;  /* 0x000000014d7b7824 */ /* 0x000fe400078e0265 */
[C---:B------:R-:W-:Y:S02]  /*e210*/  IMAD R115, R2.reuse, -0x39c4fa40, R8 ;  /* 0xc63b05c002737824 */ /* 0x040fe400078e0208 */
[----:B------:R-:W-:Y:S01]  /*e220*/  IMAD.WIDE.U32.X R80, R3, 0x1a22d9f3, R80, P5 ;  /* 0x1a22d9f303507825 */ /* 0x000fe200028e0450 */
[----:B------:R-:W-:Y:S02]  /*e230*/  IADD3.X RZ, P3, PT, R79, R123, RZ, P3, !PT ;  /* 0x0000007b4fff7210 */ /* 0x000fe40001f7e4ff */
[----:B------:R-:W-:Y:S01]  /*e240*/  IADD3.X R123, P2, PT, RZ, R66, RZ, P2, !PT ;  /* 0x00000042ff7b7210 */ /* 0x000fe2000175e4ff */
[----:B------:R-:W-:Y:S01]  /*e250*/  IMAD.WIDE.U32 R8, P5, R2, -0x39c4fa40, R8 ;  /* 0xc63b05c002087825 */ /* 0x000fe200078a0008 */
[----:B------:R-:W-:-:S02]  /*e260*/  IADD3.X R127, P3, PT, R127, R74, RZ, P3, !PT ;  /* 0x0000004a7f7f7210 */ /* 0x000fc40001f7e4ff */
[----:B------:R-:W-:Y:S01]  /*e270*/  IADD3.X R66, P2, PT, RZ, R67, RZ, P2, !PT ;  /* 0x00000043ff427210 */ /* 0x000fe2000175e4ff */
[----:B------:R-:W-:Y:S01]  /*e280*/  IMAD.WIDE.U32 R58, R2, 0x6ca1493b, RZ ;  /* 0x6ca1493b023a7825 */ /* 0x000fe200078e00ff */
[----:B------:R-:W-:-:S03]  /*e290*/  IADD3.X R74, P3, PT, R129, R75, RZ, P3, !PT ;  /* 0x0000004b814a7210 */ /* 0x000fc60001f7e4ff */
[----:B------:R-:W-:Y:S01]  /*e2a0*/  IMAD.X R63, RZ, RZ, RZ, P5 ;  /* 0x000000ffff3f7224 */ /* 0x000fe200028e06ff */
[----:B------:R-:W-:Y:S01]  /*e2b0*/  IADD3 RZ, P5, PT, R8, R59, RZ ;  /* 0x0000003b08ff7210 */ /* 0x000fe20007fbe0ff */
[----:B------:R-:W-:Y:S01]  /*e2c0*/  IMAD.WIDE.U32 R70, R3, 0x17c510ea, RZ ;  /* 0x17c510ea03467825 */ /* 0x000fe200078e00ff */
[----:B------:R-:W-:-:S03]  /*e2d0*/  IADD3.X R86, P3, PT, R127, R86, RZ, P3, !PT ;  /* 0x000000567f567210 */ /* 0x000fc60001f7e4ff */
[----:B------:R-:W-:Y:S02]  /*e2e0*/  IMAD.MOV.U32 R62, RZ, RZ, R9 ;  /* 0x000000ffff3e7224 */ /* 0x000fe400078e0009 */
[----:B------:R-:W-:Y:S02]  /*e2f0*/  IMAD R117, R2, 0x1ae3a46, R70 ;  /* 0x01ae3a4602757824 */ /* 0x000fe400078e0246 */
[----:B------:R-:W-:-:S04]  /*e300*/  IMAD.WIDE.U32.X R62, R3, -0x39c4fa40, R62, P5 ;  /* 0xc63b05c0033e7825 */ /* 0x000fc800028e043e */
[----:B------:R-:W-:-:S04]  /*e310*/  IMAD.WIDE.U32 R72, R64, -0x45f6b800, R72 ;  /* 0xba09480040487825 */ /* 0x000fc800078e0048 */
[C---:B------:R-:W-:Y:S01]  /*e320*/  IMAD.WIDE.U32 R70, P5, R2.reuse, 0x1ae3a46, R70 ;  /* 0x01ae3a4602467825 */ /* 0x040fe200078a0046 */
[----:B------:R-:W-:Y:S02]  /*e330*/  IADD3.X R72, P2, PT, R123, R72, RZ, P2, !PT ;  /* 0x000000487b487210 */ /* 0x000fe4000175e4ff */
[----:B------:R-:W-:Y:S01]  /*e340*/  IADD3.X R123, P1, PT, R135, R96, RZ, P1, !PT ;  /* 0x00000060877b7210 */ /* 0x000fe20000f3e4ff */
[----:B------:R-:W-:-:S04]  /*e350*/  IMAD.WIDE.U32 R8, R2, 0x17c510ea, RZ ;  /* 0x17c510ea02087825 */ /* 0x000fc800078e00ff */
[----:B------:R-:W-:Y:S02]  /*e360*/  IMAD.IADD R125, R73, 0x1, R125 ;  /* 0x00000001497d7824 */ /* 0x000fe400078e027d */
[----:B------:R-:W-:Y:S02]  /*e370*/  IMAD.IADD R55, R87, 0x1, R55 ;  /* 0x0000000157377824 */ /* 0x000fe400078e0237 */
[----:B------:R-:W-:Y:S01]  /*e380*/  IMAD.X R101, RZ, RZ, RZ, P5 ;  /* 0x000000ffff657224 */ /* 0x000fe200028e06ff */
[----:B------:R-:W-:Y:S01]  /*e390*/  IADD3 RZ, P5, PT, R70, R9, RZ ;  /* 0x0000000946ff7210 */ /* 0x000fe20007fbe0ff */
[----:B------:R-:W-:Y:S01]  /*e3a0*/  IMAD.MOV.U32 R100, RZ, RZ, R71 ;  /* 0x000000ffff647224 */ /* 0x000fe200078e0047 */
[----:B------:R-:W-:Y:S01]  /*e3b0*/  IADD3.X R73, P2, PT, R66, R125, RZ, P2, !PT ;  /* 0x0000007d42497210 */ /* 0x000fe2000175e4ff */
[----:B------:R-:W-:Y:S01]  /*e3c0*/  IMAD.WIDE.U32.X R92, R118, R118, R92, P4 ;  /* 0x00000076765c7225 */ /* 0x000fe200020e045c */
[----:B------:R-:W-:-:S03]  /*e3d0*/  IADD3.X R87, P3, PT, R74, R55, RZ, P3, !PT ;  /* 0x000000374a577210 */ /* 0x000fc60001f7e4ff */
[----:B------:R-:W-:Y:S01]  /*e3e0*/  IMAD.WIDE.U32.X R100, R3, 0x1ae3a46, R100, P5 ;  /* 0x01ae3a4603647825 */ /* 0x000fe200028e0464 */
[----:B------:R-:W-:Y:S02]  /*e3f0*/  IADD3.X R55, P5, PT, RZ, RZ, RZ, P2, !PT ;  /* 0x000000ffff377210 */ /* 0x000fe400017be4ff */
[----:B------:R-:W-:Y:S01]  /*e400*/  IADD3 RZ, P2, PT, R72, R68, RZ ;  /* 0x0000004448ff7210 */ /* 0x000fe20007f5e0ff */
[----:B------:R-:W-:Y:S01]  /*e410*/  IMAD.IADD R3, R103, 0x1, R69 ;  /* 0x0000000167037824 */ /* 0x000fe200078e0245 */
[----:B------:R-:W-:Y:S01]  /*e420*/  IADD3.X R69, P4, PT, RZ, RZ, RZ, P3, !PT ;  /* 0x000000ffff457210 */ /* 0x000fe20001f9e4ff */
[----:B------:R-:W-:Y:S01]  /*e430*/  IMAD.WIDE.U32 R88, R119, R53, R88 ;  /* 0x0000003577587225 */ /* 0x000fe200078e0058 */
[----:B------:R-:W-:Y:S02]  /*e440*/  IADD3.X R97, P3, PT, R6, R65, RZ, P1, !PT ;  /* 0x0000004106617210 */ /* 0x000fe40000f7e4ff */
[----:B------:R-:W-:Y:S01]  /*e450*/  IADD3.X RZ, P2, PT, R73, R3, RZ, P2, !PT ;  /* 0x0000000349ff7210 */ /* 0x000fe2000175e4ff */
[----:B------:R-:W-:Y:S01]  /*e460*/  IMAD.IADD R105, R107, 0x1, R105 ;  /* 0x000000016b697824 */ /* 0x000fe200078e0269 */
[----:B------:R-:W-:Y:S01]  /*e470*/  SHF.L.W.U32.HI R99, R99, 0x1, R88 ;  /* 0x0000000163637819 */ /* 0x000fe20000010e58 */
[----:B------:R-:W-:Y:S01]  /*e480*/  IMAD.X R75, RZ, RZ, RZ, P4 ;  /* 0x000000ffff4b7224 */ /* 0x000fe200020e06ff */
[----:B------:R-:W-:Y:S01]  /*e490*/  IADD3 RZ, P4, PT, R86, R104, RZ ;  /* 0x0000006856ff7210 */ /* 0x000fe20007f9e0ff */
[----:B------:R-:W-:Y:S01]  /*e4a0*/  IMAD.IADD R89, R89, 0x1, R54 ;  /* 0x0000000159597824 */ /* 0x000fe200078e0236 */
[----:B------:R-:W-:Y:S01]  /*e4b0*/  IADD3.X R3, P0, PT, R99, R92, RZ, P0, !PT ;  /* 0x0000005c63037210 */ /* 0x000fe2000071e4ff */
[----:B------:R-:W-:Y:S01]  /*e4c0*/  IMAD.X R67, RZ, RZ, RZ, P5 ;  /* 0x000000ffff437224 */ /* 0x000fe200028e06ff */
[----:B------:R-:W-:Y:S01]  /*e4d0*/  IADD3.X R65, P5, PT, R55, R94, RZ, P2, !PT ;  /* 0x0000005e37417210 */ /* 0x000fe200017be4ff */
[----:B------:R-:W-:Y:S01]  /*e4e0*/  IMAD.WIDE.U32 R54, R64, 0xf5138f, R78 ;  /* 0x00f5138f40367825 */ /* 0x000fe200078e004e */
[----:B------:R-:W-:-:S02]  /*e4f0*/  IADD3.X RZ, P4, PT, R87, R105, RZ, P4, !PT ;  /* 0x0000006957ff7210 */ /* 0x000fc4000279e4ff */
[----:B------:R-:W-:Y:S01]  /*e500*/  SHF.L.W.U32.HI R71, R88, 0x1, R89 ;  /* 0x0000000158477819 */ /* 0x000fe20000010e59 */
[----:B------:R-:W-:Y:S01]  /*e510*/  IMAD.WIDE.U32 R72, R2, 0x30000000, R72 ;  /* 0x3000000002487825 */ /* 0x000fe200078e0048 */
[----:B------:R-:W-:Y:S02]  /*e520*/  IADD3.X R94, P5, PT, R67, R95, RZ, P5, !PT ;  /* 0x0000005f435e7210 */ /* 0x000fe40002fbe4ff */
[----:B------:R-:W-:Y:S01]  /*e530*/  IADD3.X R68, P4, PT, R69, R10, RZ, P4, !PT ;  /* 0x0000000a45447210 */ /* 0x000fe2000279e4ff */
[----:B------:R-:W-:Y:S01]  /*e540*/  IMAD.IADD R77, R55, 0x1, R77 ;  /* 0x00000001374d7824 */ /* 0x000fe200078e024d */
[----:B------:R-:W-:Y:S01]  /*e550*/  IADD3.X R92, P2, PT, R71, R93, RZ, P0, !PT ;  /* 0x0000005d475c7210 */ /* 0x000fe2000075e4ff */
[----:B------:R-:W-:Y:S01]  /*e560*/  IMAD.IADD R103, R73, 0x1, R103 ;  /* 0x0000000149677824 */ /* 0x000fe200078e0267 */
[----:B------:R-:W-:Y:S01]  /*e570*/  IADD3.X R98, P0, PT, R123, R98, RZ, P3, !PT ;  /* 0x000000627b627210 */ /* 0x000fe20001f1e4ff */
[----:B------:R-:W-:Y:S01]  /*e580*/  IMAD.IADD R67, R111, 0x1, R85 ;  /* 0x000000016f437824 */ /* 0x000fe200078e0255 */
[----:B------:R-:W-:Y:S01]  /*e590*/  IADD3.X R88, P1, PT, RZ, RZ, RZ, P1, !PT ;  /* 0x000000ffff587210 */ /* 0x000fe20000f3e4ff */
[----:B------:R-:W-:Y:S01]  /*e5a0*/  IMAD R73, R72, -0x7af74001, -R103 ;  /* 0x8508bfff48497824 */ /* 0x000fe200078e0a67 */
[----:B------:R-:W-:Y:S01]  /*e5b0*/  IADD3.X R54, P3, PT, R65, R54, RZ, P5, !PT ;  /* 0x0000003641367210 */ /* 0x000fe20002f7e4ff */
[----:B------:R-:W-:Y:S01]  /*e5c0*/  IMAD.WIDE.U32 R86, R64, 0x6ca1493b, R86 ;  /* 0x6ca1493b40567825 */ /* 0x000fe200078e0056 */
[----:B------:R-:W-:-:S02]  /*e5d0*/  IADD3.X R65, P5, PT, R75, R11, RZ, P4, !PT ;  /* 0x0000000b4b417210 */ /* 0x000fc400027be4ff */
[----:B------:R-:W-:Y:S01]  /*e5e0*/  IADD3.X R88, P0, PT, RZ, R88, RZ, P0, !PT ;  /* 0x00000058ff587210 */ /* 0x000fe2000071e4ff */
[----:B------:R-:W-:Y:S01]  /*e5f0*/  IMAD.IADD R75, R109, 0x1, R5 ;  /* 0x000000016d4b7824 */ /* 0x000fe200078e0205 */
[----:B------:R-:W-:Y:S01]  /*e600*/  IADD3.X R55, P3, PT, R94, R77, RZ, P3, !PT ;  /* 0x0000004d5e377210 */ /* 0x000fe20001f7e4ff */
[----:B------:R-:W-:Y:S01]  /*e610*/  IMAD.IADD R95, R113, 0x1, R57 ;  /* 0x00000001715f7824 */ /* 0x000fe200078e0239 */
[----:B------:R-:W-:Y:S01]  /*e620*/  IADD3 RZ, P4, PT, R54, R4, RZ ;  /* 0x0000000436ff7210 */ /* 0x000fe20007f9e0ff */
[----:B------:R-:W-:Y:S01]  /*e630*/  IMAD.WIDE.U32 R4, R72, -0x1, RZ ;  /* 0xffffffff48047825 */ /* 0x000fe200078e00ff */
[----:B------:R-:W-:Y:S02]  /*e640*/  IADD3.X R68, P5, PT, R68, R97, RZ, P5, !PT ;  /* 0x0000006144447210 */ /* 0x000fe40002fbe4ff */
[----:B------:R-:W-:Y:S01]  /*e650*/  IADD3.X R6, PT, PT, RZ, RZ, RZ, P0, P1 ;  /* 0x000000ffff067210 */ /* 0x000fe200007e24ff */
[----:B------:R-:W-:Y:S01]  /*e660*/  IMAD.IADD R5, R5, 0x1, R73 ;  /* 0x0000000105057824 */ /* 0x000fe200078e0249 */
[----:B------:R-:W-:Y:S01]  /*e670*/  IADD3.X R71, P0, PT, RZ, RZ, RZ, P3, !PT ;  /* 0x000000ffff477210 */ /* 0x000fe20001f1e4ff */
[----:B------:R-:W-:Y:S01]  /*e680*/  IMAD.WIDE.U32 R10, R4, 0x1, RZ ;  /* 0x00000001040a7825 */ /* 0x000fe200078e00ff */
[----:B------:R-:W-:-:S02]  /*e690*/  IADD3 RZ, P3, PT, R68, R84, RZ ;  /* 0x0000005444ff7210 */ /* 0x000fc40007f7e0ff */
[----:B------:R-:W-:Y:S01]  /*e6a0*/  IADD3.X R69, P5, PT, R65, R98, RZ, P5, !PT ;  /* 0x0000006241457210 */ /* 0x000fe20002fbe4ff */
[----:B------:R-:W-:Y:S01]  /*e6b0*/  IMAD.X R73, RZ, RZ, RZ, P0 ;  /* 0x000000ffff497224 */ /* 0x000fe200000e06ff */
[----:B------:R-:W-:Y:S01]  /*e6c0*/  IADD3.X RZ, P4, PT, R55, R75, RZ, P4, !PT ;  /* 0x0000004b37ff7210 */ /* 0x000fe2000279e4ff */
[----:B------:R-:W-:Y:S01]  /*e6d0*/  IMAD.WIDE.U32 R74, R5, 0x30000000, RZ ;  /* 0x30000000054a7825 */ /* 0x000fe200078e00ff */
[----:B------:R-:W-:Y:S02]  /*e6e0*/  IADD3.X RZ, P3, PT, R69, R67, RZ, P3, !PT ;  /* 0x0000004345ff7210 */ /* 0x000fe40001f7e4ff */
[----:B------:R-:W-:Y:S01]  /*e6f0*/  IADD3 RZ, P1, PT, R72, R10, RZ ;  /* 0x0000000a48ff7210 */ /* 0x000fe20007f3e0ff */
[----:B------:R-:W-:Y:S01]  /*e700*/  IMAD.WIDE.U32 R66, R5, 0x1, RZ ;  /* 0x0000000105427825 */ /* 0x000fe200078e00ff */
[----:B------:R-:W-:Y:S02]  /*e710*/  IADD3.X R71, P0, PT, R71, R82, RZ, P4, !PT ;  /* 0x0000005247477210 */ /* 0x000fe4000271e4ff */
[----:B------:R-:W-:Y:S01]  /*e720*/  IADD3.X R105, P5, PT, RZ, RZ, RZ, P5, !PT ;  /* 0x000000ffff697210 */ /* 0x000fe20002fbe4ff */
[C-C-:B------:R-:W-:Y:S01]  /*e730*/  IMAD R10, R4.reuse, -0x7af74000, R66.reuse ;  /* 0x8508c000040a7824 */ /* 0x140fe200078e0242 */
[----:B------:R-:W-:Y:S01]  /*e740*/  IADD3.X R82, P0, PT, R73, R83, RZ, P0, !PT ;  /* 0x0000005349527210 */ /* 0x000fe2000071e4ff */
[----:B------:R-:W-:Y:S01]  /*e750*/  IMAD.WIDE.U32 R66, P4, R4, -0x7af74000, R66 ;  /* 0x8508c00004427825 */ /* 0x000fe20007880042 */
[----:B------:R-:W-:-:S02]  /*e760*/  IADD3.X R77, PT, PT, RZ, RZ, RZ, P5, !PT ;  /* 0x000000ffff4d7210 */ /* 0x000fc40002ffe4ff */
[----:B------:R-:W-:Y:S01]  /*e770*/  IADD3.X R105, P3, PT, R105, R60, RZ, P3, !PT ;  /* 0x0000003c69697210 */ /* 0x000fe20001f7e4ff */
[----:B------:R-:W-:Y:S01]  /*e780*/  IMAD.WIDE.U32 R64, R64, 0x17c510ea, R68 ;  /* 0x17c510ea40407825 */ /* 0x000fe200078e0044 */
[----:B------:R-:W-:Y:S02]  /*e790*/  IADD3 RZ, P5, PT, R11, R66, RZ ;  /* 0x000000420bff7210 */ /* 0x000fe40007fbe0ff */
[----:B------:R-:W-:Y:S01]  /*e7a0*/  SHF.L.W.U32.HI R89, R89, 0x1, R12 ;  /* 0x0000000159597819 */ /* 0x000fe20000010e0c */
[----:B------:R-:W-:Y:S01]  /*e7b0*/  IMAD.IADD R68, R11, 0x1, R10 ;  /* 0x000000010b447824 */ /* 0x000fe200078e020a */
[----:B------:R-:W-:Y:S01]  /*e7c0*/  IADD3.X R10, P0, PT, R71, R86, RZ, P0, !PT ;  /* 0x00000056470a7210 */ /* 0x000fe2000071e4ff */
[----:B------:R-:W-:Y:S01]  /*e7d0*/  IMAD.IADD R11, R87, 0x1, R107 ;  /* 0x00000001570b7824 */ /* 0x000fe200078e026b */
[----:B------:R-:W-:Y:S01]  /*e7e0*/  IADD3.X R107, P3, PT, R77, R61, RZ, P3, !PT ;  /* 0x0000003d4d6b7210 */ /* 0x000fe20001f7e4ff */
[--C-:B------:R-:W-:Y:S01]  /*e7f0*/  IMAD R97, R4, 0x170b5d44, R74.reuse ;  /* 0x170b5d4404617824 */ /* 0x100fe200078e024a */
[----:B------:R-:W-:Y:S01]  /*e800*/  IADD3.X RZ, P1, PT, R103, R68, RZ, P1, !PT ;  /* 0x0000004467ff7210 */ /* 0x000fe20000f3e4ff */
[----:B------:R-:W-:Y:S01]  /*e810*/  IMAD.X R73, RZ, RZ, RZ, P4 ;  /* 0x000000ffff497224 */ /* 0x000fe200020e06ff */
[----:B------:R-:W-:Y:S01]  /*e820*/  IADD3.X R11, P0, PT, R82, R11, RZ, P0, !PT ;  /* 0x0000000b520b7210 */ /* 0x000fe2000071e4ff */
[----:B------:R-:W-:Y:S01]  /*e830*/  IMAD.WIDE.U32 R74, P4, R4, 0x170b5d44, R74 ;  /* 0x170b5d44044a7825 */ /* 0x000fe2000788004a */
[----:B------:R-:W-:-:S02]  /*e840*/  IADD3.X R105, P3, PT, R105, R88, RZ, P3, !PT ;  /* 0x0000005869697210 */ /* 0x000fc40001f7e4ff */
[----:B------:R-:W-:Y:S01]  /*e850*/  IADD3.X R85, P0, PT, RZ, RZ, RZ, P0, !PT ;  /* 0x000000ffff557210 */ /* 0x000fe2000071e4ff */
[----:B------:R-:W-:Y:S01]  /*e860*/  IMAD.WIDE.U32 R60, R4, 0x30000000, RZ ;  /* 0x30000000043c7825 */ /* 0x000fe200078e00ff */
[----:B------:R-:W-:Y:S02]  /*e870*/  IADD3.X R107, P3, PT, R107, R6, RZ, P3, !PT ;  /* 0x000000066b6b7210 */ /* 0x000fe40001f7e4ff */
[----:B------:R-:W-:Y:S01]  /*e880*/  SHF.L.W.U32.HI R12, R12, 0x1, R7 ;  /* 0x000000010c0c7819 */ /* 0x000fe20000010e07 */
[----:B------:R-:W-:-:S04]  /*e890*/  IMAD.WIDE.U32 R78, R5, -0x45f6b800, RZ ;  /* 0xba094800054e7825 */ /* 0x000fc800078e00ff */
[----:B------:R-:W-:Y:S01]  /*e8a0*/  IMAD.X R87, RZ, RZ, RZ, P0 ;  /* 0x000000ffff577224 */ /* 0x000fe200000e06ff */
[----:B------:R-:W-:Y:S01]  /*e8b0*/  IADD3 RZ, P0, PT, R74, R61, RZ ;  /* 0x0000003d4aff7210 */ /* 0x000fe20007f1e0ff */
[----:B------:R-:W-:Y:S02]  /*e8c0*/  IMAD.MOV.U32 R72, RZ, RZ, R67 ;  /* 0x000000ffff487224 */ /* 0x000fe400078e0043 */
[C-C-:B------:R-:W-:Y:S02]  /*e8d0*/  IMAD R77, R4.reuse, 0x1ef3622f, R78.reuse ;  /* 0x1ef3622f044d7824 */ /* 0x140fe400078e024e */
[----:B------:R-:W-:Y:S02]  /*e8e0*/  IMAD.X R71, RZ, RZ, RZ, P4 ;  /* 0x000000ffff477224 */ /* 0x000fe400020e06ff */
[----:B------:R-:W-:Y:S02]  /*e8f0*/  IMAD.MOV.U32 R70, RZ, RZ, R75 ;  /* 0x000000ffff467224 */ /* 0x000fe400078e004b */
[----:B------:R-:W-:-:S04]  /*e900*/  IMAD.WIDE.U32 R78, P4, R4, 0x1ef3622f, R78 ;  /* 0x1ef3622f044e7825 */ /* 0x000fc8000788004e */
[----:B------:R-:W-:-:S04]  /*e910*/  IMAD.WIDE.U32 R68, R4, -0x45f6b800, RZ ;  /* 0xba09480004447825 */ /* 0x000fc800078e00ff */
[----:B------:R-:W-:-:S04]  /*e920*/  IMAD.WIDE.U32 R82, R5, 0xf5138f, RZ ;  /* 0x00f5138f05527825 */ /* 0x000fc800078e00ff */
[----:B------:R-:W-:-:S04]  /*e930*/  IMAD.WIDE.U32.X R74, R5, -0x7af74000, R72, P5 ;  /* 0x8508c000054a7825 */ /* 0x000fc800028e0448 */
[----:B------:R-:W-:Y:S01]  /*e940*/  IMAD.WIDE.U32.X R70, R5, 0x170b5d44, R70, P0 ;  /* 0x170b5d4405467825 */ /* 0x000fe200000e0446 */
[----:B------:R-:W-:-:S03]  /*e950*/  IADD3 RZ, P0, PT, R10, R56, RZ ;  /* 0x000000380aff7210 */ /* 0x000fc60007f1e0ff */
[----:B------:R-:W-:Y:S01]  /*e960*/  IMAD.X R67, RZ, RZ, RZ, P4 ;  /* 0x000000ffff437224 */ /* 0x000fe200020e06ff */
[----:B------:R-:W-:Y:S01]  /*e970*/  IADD3 RZ, P4, PT, R78, R69, RZ ;  /* 0x000000454eff7210 */ /* 0x000fe20007f9e0ff */
[----:B------:R-:W-:Y:S01]  /*e980*/  IMAD.MOV.U32 R66, RZ, RZ, R79 ;  /* 0x000000ffff427224 */ /* 0x000fe200078e004f */
[----:B------:R-:W-:Y:S01]  /*e990*/  IADD3.X RZ, P0, PT, R11, R95, RZ, P0, !PT ;  /* 0x0000005f0bff7210 */ /* 0x000fe2000071e4ff */
[----:B------:R-:W-:Y:S01]  /*e9a0*/  IMAD.WIDE.U32 R78, P5, R4, 0x1a22d9f3, R82 ;  /* 0x1a22d9f3044e7825 */ /* 0x000fe200078a0052 */
[----:B------:R-:W-:-:S03]  /*e9b0*/  IADD3.X R83, P1, PT, RZ, R74, RZ, P1, !PT ;  /* 0x0000004aff537210 */ /* 0x000fc60000f3e4ff */
[C---:B------:R-:W-:Y:S01]  /*e9c0*/  IMAD R93, R4.reuse, 0x1a22d9f3, R82 ;  /* 0x1a22d9f3045d7824 */ /* 0x040fe200078e0252 */
[----:B------:R-:W-:Y:S01]  /*e9d0*/  IADD3.X R82, P1, PT, RZ, R75, RZ, P1, !PT ;  /* 0x0000004bff527210 */ /* 0x000fe20000f3e4ff */
[----:B------:R-:W-:-:S04]  /*e9e0*/  IMAD.WIDE.U32 R72, R4, 0xf5138f, RZ ;  /* 0x00f5138f04487825 */ /* 0x000fc800078e00ff */
[----:B------:R-:W-:-:S04]  /*e9f0*/  IMAD.WIDE.U32 R54, R2, -0x45f6b800, R54 ;  /* 0xba09480002367825 */ /* 0x000fc800078e0036 */
[----:B------:R-:W-:Y:S01]  /*ea00*/  IMAD.MOV.U32 R56, RZ, RZ, R79 ;  /* 0x000000ffff387224 */ /* 0x000fe200078e004f */
[----:B------:R-:W-:Y:S01]  /*ea10*/  IADD3.X R79, P0, PT, R85, R80, RZ, P0, !PT ;  /* 0x00000050554f7210 */ /* 0x000fe2000071e4ff */
[----:B------:R-:W-:Y:S01]  /*ea20*/  IMAD.X R57, RZ, RZ, RZ, P5 ;  /* 0x000000ffff397224 */ /* 0x000fe200028e06ff */
[----:B------:R-:W-:Y:S01]  /*ea30*/  IADD3 RZ, P5, PT, R78, R73, RZ ;  /* 0x000000494eff7210 */ /* 0x000fe20007fbe0ff */
[----:B------:R-:W-:Y:S01]  /*ea40*/  IMAD.IADD R109, R55, 0x1, R109 ;  /* 0x00000001376d7824 */ /* 0x000fe200078e026d */
[----:B------:R-:W-:Y:S01]  /*ea50*/  IADD3.X R54, P1, PT, R83, R54, RZ, P1, !PT ;  /* 0x0000003653367210 */ /* 0x000fe20000f3e4ff */
[----:B------:R-:W-:Y:S01]  /*ea60*/  IMAD.WIDE.U32 R74, R5, 0x6ca1493b, RZ ;  /* 0x6ca1493b054a7825 */ /* 0x000fe200078e00ff */
[----:B------:R-:W-:Y:S02]  /*ea70*/  IADD3.X R78, P0, PT, R87, R81, RZ, P0, !PT ;  /* 0x00000051574e7210 */ /* 0x000fe4000071e4ff */
[----:B------:R-:W-:Y:S01]  /*ea80*/  IADD3.X R55, P1, PT, R82, R109, RZ, P1, !PT ;  /* 0x0000006d52377210 */ /* 0x000fe20000f3e4ff */
[----:B------:R-:W-:Y:S01]  /*ea90*/  IMAD.IADD R111, R65, 0x1, R111 ;  /* 0x00000001416f7824 */ /* 0x000fe200078e026f */
[----:B------:R-:W-:Y:S01]  /*eaa0*/  IADD3.X R82, P0, PT, R79, R64, RZ, P0, !PT ;  /* 0x000000404f527210 */ /* 0x000fe2000071e4ff */
[----:B------:R-:W-:Y:S01]  /*eab0*/  IMAD R95, R4, -0x39c4fa40, R74 ;  /* 0xc63b05c0045f7824 */ /* 0x000fe200078e024a */
[----:B------:R-:W-:Y:S01]  /*eac0*/  IADD3.X R99, P1, PT, RZ, RZ, RZ, P1, !PT ;  /* 0x000000ffff637210 */ /* 0x000fe20000f3e4ff */
[----:B------:R-:W-:Y:S01]  /*ead0*/  IMAD.WIDE.U32.X R66, R5, 0x1ef3622f, R66, P4 ;  /* 0x1ef3622f05427825 */ /* 0x000fe200020e0442 */
[----:B------:R-:W-:-:S03]  /*eae0*/  IADD3.X R83, P0, PT, R78, R111, RZ, P0, !PT ;  /* 0x0000006f4e537210 */ /* 0x000fc6000071e4ff */
[----:B------:R-:W-:-:S04]  /*eaf0*/  IMAD.WIDE.U32 R74, P4, R4, -0x39c4fa40, R74 ;  /* 0xc63b05c0044a7825 */ /* 0x000fc8000788004a */
[----:B------:R-:W-:Y:S01]  /*eb00*/  IMAD.WIDE.U32 R80, R5, 0x17c510ea, RZ ;  /* 0x17c510ea05507825 */ /* 0x000fe200078e00ff */
[----:B------:R-:W-:-:S03]  /*eb10*/  IADD3.X R79, PT, PT, RZ, RZ, RZ, P4, !PT ;  /* 0x000000ffff4f7210 */ /* 0x000fc600027fe4ff */
[----:B------:R-:W-:-:S04]  /*eb20*/  IMAD.WIDE.U32 R64, R4, 0x6ca1493b, RZ ;  /* 0x6ca1493b04407825 */ /* 0x000fc800078e00ff */
[----:B------:R-:W-:Y:S01]  /*eb30*/  IMAD.WIDE.U32 R84, P4, R4, 0x1ae3a46, R80 ;  /* 0x01ae3a4604547825 */ /* 0x000fe20007880050 */
[----:B------:R-:W-:-:S03]  /*eb40*/  IADD3.X R81, P0, PT, RZ, RZ, RZ, P0, !PT ;  /* 0x000000ffff517210 */ /* 0x000fc6000071e4ff */
[----:B------:R-:W-:Y:S01]  /*eb50*/  IMAD.X R103, RZ, RZ, RZ, P1 ;  /* 0x000000ffff677224 */ /* 0x000fe200008e06ff */
[----:B------:R-:W-:Y:S01]  /*eb60*/  IADD3 RZ, P1, PT, R74, R65, RZ ;  /* 0x000000414aff7210 */ /* 0x000fe20007f3e0ff */
[----:B------:R-:W-:Y:S02]  /*eb70*/  IMAD.IADD R109, R97, 0x1, R61 ;  /* 0x00000001616d7824 */ /* 0x000fe400078e023d */
[----:B------:R-:W-:Y:S01]  /*eb80*/  IMAD.X R61, RZ, RZ, RZ, P0 ;  /* 0x000000ffff3d7224 */ /* 0x000fe200000e06ff */
[----:B------:R-:W-:Y:S01]  /*eb90*/  IADD3 RZ, P0, PT, R54, R60, RZ ;  /* 0x0000003c36ff7210 */ /* 0x000fe20007f1e0ff */
[----:B------:R-:W-:Y:S02]  /*eba0*/  IMAD.MOV.U32 R78, RZ, RZ, R75 ;  /* 0x000000ffff4e7224 */ /* 0x000fe400078e004b */
[----:B------:R-:W-:Y:S01]  /*ebb0*/  IMAD.WIDE.U32 R74, R4, 0x17c510ea, RZ ;  /* 0x17c510ea044a7825 */ /* 0x000fe200078e00ff */
[----:B------:R-:W-:-:S03]  /*ebc0*/  IADD3.X RZ, P0, PT, R55, R109, RZ, P0, !PT ;  /* 0x0000006d37ff7210 */ /* 0x000fc6000071e4ff */
[----:B------:R-:W-:Y:S02]  /*ebd0*/  IMAD.MOV.U32 R86, RZ, RZ, R85 ;  /* 0x000000ffff567224 */ /* 0x000fe400078e0055 */
[----:B------:R-:W-:Y:S01]  /*ebe0*/  IMAD.WIDE.U32.X R56, R5, 0x1a22d9f3, R56, P5 ;  /* 0x1a22d9f305387825 */ /* 0x000fe200028e0438 */
[----:B------:R-:W-:-:S03]  /*ebf0*/  IADD3.X R85, P5, PT, R105, R76, RZ, P3, !PT ;  /* 0x0000004c69557210 */ /* 0x000fc60001fbe4ff */
[----:B------:R-:W-:Y:S01]  /*ec00*/  IMAD.IADD R105, R115, 0x1, R59 ;  /* 0x0000000173697824 */ /* 0x000fe200078e023b */
[----:B------:R-:W-:Y:S01]  /*ec10*/  IADD3.X R59, P0, PT, R99, R70, RZ, P0, !PT ;  /* 0x00000046633b7210 */ /* 0x000fe2000071e4ff */
[----:B------:R-:W-:Y:S01]  /*ec20*/  IMAD.WIDE.U32.X R78, R5, -0x39c4fa40, R78, P1 ;  /* 0xc63b05c0054e7825 */ /* 0x000fe200008e044e */
[----:B------:R-:W-:-:S03]  /*ec30*/  IADD3 RZ, P1, PT, R82, R58, RZ ;  /* 0x0000003a52ff7210 */ /* 0x000fc60007f3e0ff */
[----:B------:R-:W-:Y:S01]  /*ec40*/  IMAD.X R87, RZ, RZ, RZ, P4 ;  /* 0x000000ffff577224 */ /* 0x000fe200020e06ff */
[----:B------:R-:W-:Y:S01]  /*ec50*/  IADD3 RZ, P4, PT, R84, R75, RZ ;  /* 0x0000004b54ff7210 */ /* 0x000fe20007f9e0ff */
[----:B------:R-:W-:Y:S01]  /*ec60*/  IMAD.WIDE.U32 R10, R2, 0xf5138f, R10 ;  /* 0x00f5138f020a7825 */ /* 0x000fe200078e000a */
[----:B------:R-:W-:-:S03]  /*ec70*/  IADD3.X RZ, P1, PT, R83, R105, RZ, P1, !PT ;  /* 0x0000006953ff7210 */ /* 0x000fc60000f3e4ff */
[----:B------:R-:W-:Y:S01]  /*ec80*/  IMAD.WIDE.U32.X R86, R5, 0x1ae3a46, R86, P4 ;  /* 0x01ae3a4605567825 */ /* 0x000fe200020e0456 */
[----:B------:R-:W-:Y:S02]  /*ec90*/  IADD3.X R5, P0, PT, R103, R71, RZ, P0, !PT ;  /* 0x0000004767057210 */ /* 0x000fe4000071e4ff */
[----:B------:R-:W-:Y:S01]  /*eca0*/  IADD3.X R6, P4, PT, R81, R62, RZ, P1, !PT ;  /* 0x0000003e51067210 */ /* 0x000fe20000f9e4ff */
[----:B------:R-:W-:Y:S01]  /*ecb0*/  IMAD.WIDE.U32 R70, R4, 0x30000000, R54 ;  /* 0x3000000004467825 */ /* 0x000fe200078e0036 */
[----:B------:R-:W-:Y:S02]  /*ecc0*/  IADD3.X R58, P1, PT, R59, R10, RZ, P0, !PT ;  /* 0x0000000a3b3a7210 */ /* 0x000fe4000073e4ff */
[----:B------:R-:W-:Y:S01]  /*ecd0*/  IADD3.X R103, P5, PT, R107, R38, RZ, P5, !PT ;  /* 0x000000266b677210 */ /* 0x000fe20002fbe4ff */
[----:B------:R-:W-:Y:S01]  /*ece0*/  IMAD.IADD R38, R11, 0x1, R113 ;  /* 0x000000010b267824 */ /* 0x000fe200078e0271 */
[----:B------:R-:W-:Y:S01]  /*ecf0*/  IADD3.X R62, P0, PT, R61, R63, RZ, P4, !PT ;  /* 0x0000003f3d3e7210 */ /* 0x000fe2000271e4ff */
[----:B------:R-:W-:Y:S01]  /*ed00*/  IMAD.IADD R97, R71, 0x1, R97 ;  /* 0x0000000147617824 */ /* 0x000fe200078e0261 */
[----:B------:R-:W-:Y:S01]  /*ed10*/  IADD3.X R55, P4, PT, RZ, RZ, RZ, P3, !PT ;  /* 0x000000ffff377210 */ /* 0x000fe20001f9e4ff */
[----:B------:R-:W-:Y:S01]  /*ed20*/  IMAD.WIDE.U32 R10, R70, -0x1, RZ ;  /* 0xffffffff460a7825 */ /* 0x000fe200078e00ff */
[----:B------:R-:W-:-:S02]  /*ed30*/  IADD3.X R54, P0, PT, R6, R85, RZ, P0, !PT ;  /* 0x0000005506367210 */ /* 0x000fc4000071e4ff */
[----:B------:R-:W-:Y:S01]  /*ed40*/  IADD3.X R85, P5, PT, RZ, R55, RZ, P5, !PT ;  /* 0x00000037ff557210 */ /* 0x000fe20002fbe4ff */
[----:B------:R-:W-:Y:S01]  /*ed50*/  IMAD.IADD R81, R77, 0x1, R69 ;  /* 0x000000014d517824 */ /* 0x000fe200078e0245 */
[----:B------:R-:W-:Y:S01]  /*ed60*/  IADD3.X R59, P1, PT, R5, R38, RZ, P1, !PT ;  /* 0x00000026053b7210 */ /* 0x000fe20000f3e4ff */
[----:B------:R-:W-:Y:S01]  /*ed70*/  IMAD R5, R70, -0x7af74001, -R97 ;  /* 0x8508bfff46057824 */ /* 0x000fe200078e0a61 */
[----:B------:R-:W-:Y:S01]  /*ed80*/  IADD3.X R99, PT, PT, RZ, RZ, RZ, P5, P4 ;  /* 0x000000ffff637210 */ /* 0x000fe20002fe84ff */
[----:B------:R-:W-:Y:S01]  /*ed90*/  IMAD.IADD R9, R117, 0x1, R9 ;  /* 0x0000000175097824 */ /* 0x000fe200078e0209 */
[----:B------:R-:W-:Y:S01]  /*eda0*/  IADD3 RZ, P3, PT, R58, R68, RZ ;  /* 0x000000443aff7210 */ /* 0x000fe20007f7e0ff */
[----:B------:R-:W-:Y:S01]  /*edb0*/  IMAD.IADD R5, R11, 0x1, R5 ;  /* 0x000000010b057824 */ /* 0x000fe200078e0205 */
[----:B------:R-:W-:Y:S01]  /*edc0*/  IADD3.X R63, P4, PT, RZ, RZ, RZ, P1, !PT ;  /* 0x000000ffff3f7210 */ /* 0x000fe20000f9e4ff */
[----:B------:R-:W-:Y:S01]  /*edd0*/  IMAD.WIDE.U32 R60, R10, 0x1, RZ ;  /* 0x000000010a3c7825 */ /* 0x000fe200078e00ff */
[----:B------:R-:W-:-:S02]  /*ede0*/  IADD3 RZ, P1, PT, R54, R8, RZ ;  /* 0x0000000836ff7210 */ /* 0x000fc40007f3e0ff */
[----:B------:R-:W-:Y:S01]  /*edf0*/  IADD3.X R55, P0, PT, R62, R103, RZ, P0, !PT ;  /* 0x000000673e377210 */ /* 0x000fe2000071e4ff */
[----:B------:R-:W-:Y:S01]  /*ee00*/  IMAD.X R69, RZ, RZ, RZ, P4 ;  /* 0x000000ffff457224 */ /* 0x000fe200020e06ff */
[----:B------:R-:W-:Y:S01]  /*ee10*/  IADD3.X RZ, P3, PT, R59, R81, RZ, P3, !PT ;  /* 0x000000513bff7210 */ /* 0x000fe20001f7e4ff */
[----:B------:R-:W-:Y:S01]  /*ee20*/  IMAD.WIDE.U32 R82, R2, 0x6ca1493b, R82 ;  /* 0x6ca1493b02527825 */ /* 0x000fe200078e0052 */
[----:B------:R-:W-:Y:S02]  /*ee30*/  IADD3.X RZ, P1, PT, R55, R9, RZ, P1, !PT ;  /* 0x0000000937ff7210 */ /* 0x000fe40000f3e4ff */
[----:B------:R-:W-:Y:S01]  /*ee40*/  IADD3.X R71, P0, PT, RZ, RZ, RZ, P0, !PT ;  /* 0x000000ffff477210 */ /* 0x000fe2000071e4ff */
[----:B------:R-:W-:Y:S01]  /*ee50*/  IMAD.WIDE.U32 R8, R5, 0x1, RZ ;  /* 0x0000000105087825 */ /* 0x000fe200078e00ff */
[----:B------:R-:W-:Y:S02]  /*ee60*/  IADD3.X R11, P3, PT, R63, R66, RZ, P3, !PT ;  /* 0x000000423f0b7210 */ /* 0x000fe40001f7e4ff */
[----:B------:R-:W-:Y:S01]  /*ee70*/  IADD3 RZ, P4, PT, R70, R60, RZ ;  /* 0x0000003c46ff7210 */ /* 0x000fe20007f9e0ff */
[----:B------:R-:W-:Y:S01]  /*ee80*/  IMAD R60, R10, -0x7af74000, R8 ;  /* 0x8508c0000a3c7824 */ /* 0x000fe200078e0208 */
[----:B------:R-:W-:Y:S01]  /*ee90*/  IADD3.X R66, P3, PT, R69, R67, RZ, P3, !PT ;  /* 0x0000004345427210 */ /* 0x000fe20001f7e4ff */
[----:B------:R-:W-:-:S02]  /*eea0*/  IMAD.X R63, RZ, RZ, RZ, P0 ;  /* 0x000000ffff3f7224 */ /* 0x000fc400000e06ff */
[----:B------:R-:W-:Y:S01]  /*eeb0*/  IMAD.WIDE.U32 R8, P0, R10, -0x7af74000, R8 ;  /* 0x8508c0000a087825 */ /* 0x000fe20007800008 */
[----:B------:R-:W-:Y:S02]  /*eec0*/  IADD3 R6, PT, PT, R61, R60, RZ ;  /* 0x0000003c3d067210 */ /* 0x000fe40007ffe0ff */
[----:B------:R-:W-:Y:S01]  /*eed0*/  IADD3.X R60, P3, PT, R11, R82, RZ, P3, !PT ;  /* 0x000000520b3c7210 */ /* 0x000fe20001f7e4ff */
[----:B------:R-:W-:Y:S01]  /*eee0*/  IMAD.IADD R115, R83, 0x1, R115 ;  /* 0x0000000153737824 */ /* 0x000fe200078e0273 */
[----:B------:R-:W-:Y:S01]  /*eef0*/  IADD3 RZ, P5, PT, R61, R8, RZ ;  /* 0x000000083dff7210 */ /* 0x000fe20007fbe0ff */
[----:B------:R-:W-:Y:S01]  /*ef00*/  IMAD.X R67, RZ, RZ, RZ, P0 ;  /* 0x000000ffff437224 */ /* 0x000fe200000e06ff */
[----:B------:R-:W-:Y:S01]  /*ef10*/  IADD3.X RZ, P4, PT, R97, R6, RZ, P4, !PT ;  /* 0x0000000661ff7210 */ /* 0x000fe2000279e4ff */
[----:B------:R-:W-:Y:S01]  /*ef20*/  IMAD.IADD R11, R93, 0x1, R73 ;  /* 0x000000015d0b7824 */ /* 0x000fe200078e0249 */
[----:B------:R-:W-:Y:S01]  /*ef30*/  IADD3.X R61, P3, PT, R66, R115, RZ, P3, !PT ;  /* 0x00000073423d7210 */ /* 0x000fe20001f7e4ff */
[----:B------:R-:W-:Y:S01]  /*ef40*/  IMAD.MOV.U32 R66, RZ, RZ, R9 ;  /* 0x000000ffff427224 */ /* 0x000fe200078e0009 */
[----:B------:R-:W-:Y:S01]  /*ef50*/  IADD3 RZ, P0, PT, R60, R72, RZ ;  /* 0x000000483cff7210 */ /* 0x000fe20007f1e0ff */
[----:B------:R-:W-:Y:S01]  /*ef60*/  IMAD.WIDE.U32 R54, R2, 0x17c510ea, R54 ;  /* 0x17c510ea02367825 */ /* 0x000fe200078e0036 */
[----:B------:R-:W-:-:S02]  /*ef70*/  IADD3.X R2, P1, PT, R71, R100, RZ, P1, !PT ;  /* 0x0000006447027210 */ /* 0x000fc40000f3e4ff */
[----:B------:R-:W-:Y:S01]  /*ef80*/  IADD3.X R73, P3, PT, RZ, RZ, RZ, P3, !PT ;  /* 0x000000ffff497210 */ /* 0x000fe20001f7e4ff */
[----:B------:R-:W-:Y:S01]  /*ef90*/  IMAD.WIDE.U32.X R66, R5, -0x7af74000, R66, P5 ;  /* 0x8508c00005427825 */ /* 0x000fe200028e0442 */
[----:B------:R-:W-:Y:S02]  /*efa0*/  IADD3.X RZ, P0, PT, R61, R11, RZ, P0, !PT ;  /* 0x0000000b3dff7210 */ /* 0x000fe4000071e4ff */
[----:B------:R-:W-:Y:S01]  /*efb0*/  IADD3.X R100, P1, PT, R63, R101, RZ, P1, !PT ;  /* 0x000000653f647210 */ /* 0x000fe20000f3e4ff */
[----:B------:R-:W-:Y:S01]  /*efc0*/  IMAD.WIDE.U32 R68, R5, 0x30000000, RZ ;  /* 0x3000000005447825 */ /* 0x000fe200078e00ff */
[----:B------:R-:W-:Y:S02]  /*efd0*/  IADD3.X R71, P4, PT, RZ, R66, RZ, P4, !PT ;  /* 0x00000042ff477210 */ /* 0x000fe4000279e4ff */
[----:B------:R-:W-:Y:S01]  /*efe0*/  IADD3.X R73, P0, PT, R73, R56, RZ, P0, !PT ;  /* 0x0000003849497210 */ /* 0x000fe2000071e4ff */
[----:B------:R-:W-:Y:S01]  /*eff0*/  IMAD.WIDE.U32 R8, R4, -0x45f6b800, R58 ;  /* 0xba09480004087825 */ /* 0x000fe200078e003a */
[----:B------:R-:W-:-:S03]  /*f000*/  IADD3.X R66, P4, PT, RZ, R67, RZ, P4, !PT ;  /* 0x00000043ff427210 */ /* 0x000fc6000279e4ff */
[C-C-:B------:R-:W-:Y:S01]  /*f010*/  IMAD R11, R10.reuse, 0x170b5d44, R68.reuse ;  /* 0x170b5d440a0b7824 */ /* 0x140fe200078e0244 */
[----:B------:R-:W-:Y:S01]  /*f020*/  IADD3.X R8, P4, PT, R71, R8, RZ, P4, !PT ;  /* 0x0000000847087210 */ /* 0x000fe2000279e4ff */
[----:B------:R-:W-:-:S04]  /*f030*/  IMAD.WIDE.U32 R68, P5, R10, 0x170b5d44, R68 ;  /* 0x170b5d440a447825 */ /* 0x000fc800078a0044 */
[----:B------:R-:W-:-:S04]  /*f040*/  IMAD.WIDE.U32 R62, R10, 0x30000000, RZ ;  /* 0x300000000a3e7825 */ /* 0x000fc800078e00ff */
[----:B------:R-:W-:Y:S01]  /*f050*/  IMAD.X R81, RZ, RZ, RZ, P3 ;  /* 0x000000ffff517224 */ /* 0x000fe200018e06ff */
[----:B------:R-:W-:Y:S01]  /*f060*/  IADD3 RZ, P3, PT, R68, R63, RZ ;  /* 0x0000003f44ff7210 */ /* 0x000fe20007f7e0ff */
[----:B------:R-:W-:Y:S01]  /*f070*/  IMAD.IADD R77, R9, 0x1, R77 ;  /* 0x00000001094d7824 */ /* 0x000fe200078e024d */
[----:B------:R-:W-:Y:S01]  /*f080*/  IADD3.X R68, P1, PT, R2, R85, RZ, P1, !PT ;  /* 0x0000005502447210 */ /* 0x000fe20000f3e4ff */
[----:B------:R-:W-:Y:S01]  /*f090*/  IMAD.X R59, RZ, RZ, RZ, P5 ;  /* 0x000000ffff3b7224 */ /* 0x000fe200028e06ff */
[----:B------:R-:W-:Y:S01]  /*f0a0*/  IADD3.X R56, P0, PT, R81, R57, RZ, P0, !PT ;  /* 0x0000003951387210 */ /* 0x000fe2000071e4ff */
[----:B------:R-:W-:Y:S01]  /*f0b0*/  IMAD.MOV.U32 R58, RZ, RZ, R69 ;  /* 0x000000ffff3a7224 */ /* 0x000fe200078e0045 */
[----:B------:R-:W-:Y:S01]  /*f0c0*/  IADD3 RZ, P5, PT, R8, R62, RZ ;  /* 0x0000003e08ff7210 */ /* 0x000fe20007fbe0ff */
[----:B------:R-:W-:Y:S01]  /*f0d0*/  IMAD.IADD R57, R11, 0x1, R63 ;  /* 0x000000010b397824 */ /* 0x000fe200078e023f */
[----:B------:R-:W-:Y:S01]  /*f0e0*/  IADD3.X R9, P4, PT, R66, R77, RZ, P4, !PT ;  /* 0x0000004d42097210 */ /* 0x000fe2000279e4ff */
[----:B------:R-:W-:Y:S01]  /*f0f0*/  IMAD.IADD R117, R55, 0x1, R117 ;  /* 0x0000000137757824 */ /* 0x000fe200078e0275 */
[----:B------:R-:W-:Y:S01]  /*f100*/  IADD3.X R54, P0, PT, R73, R54, RZ, P0, !PT ;  /* 0x0000003649367210 */ /* 0x000fe2000071e4ff */
[----:B------:R-:W-:Y:S01]  /*f110*/  IMAD.IADD R63, R95, 0x1, R65 ;  /* 0x000000015f3f7824 */ /* 0x000fe200078e0241 */
[----:B------:R-:W-:Y:S01]  /*f120*/  IADD3.X RZ, P5, PT, R9, R57, RZ, P5, !PT ;  /* 0x0000003909ff7210 */ /* 0x000fe20002fbe4ff */
[----:B------:R-:W-:Y:S01]  /*f130*/  IMAD.WIDE.U32.X R58, R5, 0x170b5d44, R58, P3 ;  /* 0x170b5d44053a7825 */ /* 0x000fe200018e043a */
[----:B------:R-:W-:-:S02]  /*f140*/  IADD3.X R65, P4, PT, RZ, RZ, RZ, P4, !PT ;  /* 0x000000ffff417210 */ /* 0x000fc4000279e4ff */
[----:B------:R-:W-:Y:S01]  /*f150*/  IADD3.X R55, P0, PT, R56, R117, RZ, P0, !PT ;  /* 0x0000007538377210 */ /* 0x000fe2000071e4ff */
[----:B------:R-:W-:Y:S01]  /*f160*/  IMAD.WIDE.U32 R56, R5, -0x45f6b800, RZ ;  /* 0xba09480005387825 */ /* 0x000fe200078e00ff */
[----:B------:R-:W-:Y:S02]  /*f170*/  IADD3.X R65, P5, PT, R65, R58, RZ, P5, !PT ;  /* 0x0000003a41417210 */ /* 0x000fe40002fbe4ff */
[----:B------:R-:W-:Y:S01]  /*f180*/  IADD3 RZ, P3, PT, R54, R64, RZ ;  /* 0x0000004036ff7210 */ /* 0x000fe20007f7e0ff */
[----:B------:R-:W-:Y:S01]  /*f190*/  IMAD.X R58, RZ, RZ, RZ, P4 ;  /* 0x000000ffff3a7224 */ /* 0x000fe200020e06ff */
[----:B------:R-:W-:Y:S01]  /*f1a0*/  IADD3.X R67, P0, PT, RZ, RZ, RZ, P0, !PT ;  /* 0x000000ffff437210 */ /* 0x000fe2000071e4ff */
[C-C-:B------:R-:W-:Y:S01]  /*f1b0*/  IMAD R6, R10.reuse, 0x1ef3622f, R56.reuse ;  /* 0x1ef3622f0a067824 */ /* 0x140fe200078e0238 */
[----:B------:R-:W-:Y:S01]  /*f1c0*/  IADD3.X RZ, P3, PT, R55, R63, RZ, P3, !PT ;  /* 0x0000003f37ff7210 */ /* 0x000fe20001f7e4ff */
[----:B------:R-:W-:Y:S01]  /*f1d0*/  IMAD.WIDE.U32 R56, P4, R10, 0x1ef3622f, R56 ;  /* 0x1ef3622f0a387825 */ /* 0x000fe20007880038 */
[----:B------:R-:W-:-:S02]  /*f1e0*/  IADD3.X R38, P5, PT, R58, R59, RZ, P5, !PT ;  /* 0x0000003b3a267210 */ /* 0x000fc40002fbe4ff */
[----:B------:R-:W-:Y:S01]  /*f1f0*/  IADD3.X R71, P1, PT, R100, R99, RZ, P1, !PT ;  /* 0x0000006364477210 */ /* 0x000fe20000f3e4ff */
[----:B------:R-:W-:Y:S01]  /*f200*/  IMAD.WIDE.U32 R62, R4, 0xf5138f, R60 ;  /* 0x00f5138f043e7825 */ /* 0x000fe200078e003c */
[----:B------:R-:W-:Y:S02]  /*f210*/  IADD3.X R64, P3, PT, R67, R78, RZ, P3, !PT ;  /* 0x0000004e43407210 */ /* 0x000fe40001f7e4ff */
[----:B------:R-:W-:Y:S01]  /*f220*/  IADD3.X R78, PT, PT, RZ, RZ, RZ, P0, !PT ;  /* 0x000000ffff4e7210 */ /* 0x000fe200007fe4ff */
[----:B------:R-:W-:Y:S01]  /*f230*/  IMAD.WIDE.U32 R58, R10, -0x45f6b800, RZ ;  /* 0xba0948000a3a7825 */ /* 0x000fe200078e00ff */
[----:B------:R-:W-:Y:S02]  /*f240*/  IADD3.X R2, P5, PT, R65, R62, RZ, P5, !PT ;  /* 0x0000003e41027210 */ /* 0x000fe40002fbe4ff */
[----:B------:R-:W-:Y:S01]  /*f250*/  IADD3.X R65, P0, PT, R68, R3, RZ, P1, !PT ;  /* 0x0000000344417210 */ /* 0x000fe20000f1e4ff */
[----:B------:R-:W-:Y:S01]  /*f260*/  IMAD.X R61, RZ, RZ, RZ, P4 ;  /* 0x000000ffff3d7224 */ /* 0x000fe200020e06ff */
[----:B------:R-:W-:Y:S01]  /*f270*/  IADD3 RZ, P4, PT, R56, R59, RZ ;  /* 0x0000003b38ff7210 */ /* 0x000fe20007f9e0ff */
[----:B------:R-:W-:Y:S01]  /*f280*/  IMAD.IADD R93, R63, 0x1, R93 ;  /* 0x000000013f5d7824 */ /* 0x000fe200078e025d */
[----:B------:R-:W-:Y:S01]  /*f290*/  IADD3.X R78, P3, PT, R78, R79, RZ, P3, !PT ;  /* 0x0000004f4e4e7210 */ /* 0x000fe20001f7e4ff */
[----:B------:R-:W-:-:S02]  /*f2a0*/  IMAD.MOV.U32 R60, RZ, RZ, R57 ;  /* 0x000000ffff3c7224 */ /* 0x000fc400078e0039 */
[----:B------:R-:W-:Y:S01]  /*f2b0*/  IMAD.IADD R59, R6, 0x1, R59 ;  /* 0x00000001063b7824 */ /* 0x000fe200078e023b */
[----:B------:R-:W-:Y:S01]  /*f2c0*/  IADD3.X R3, P5, PT, R38, R93, RZ, P5, !PT ;  /* 0x0000005d26037210 */ /* 0x000fe20002fbe4ff */
[----:B------:R-:W-:Y:S01]  /*f2d0*/  IMAD.WIDE.U32.X R62, R5, 0x1ef3622f, R60, P4 ;  /* 0x1ef3622f053e7825 */ /* 0x000fe200020e043c */
[----:B------:R-:W-:Y:S02]  /*f2e0*/  IADD3 RZ, P4, PT, R2, R58, RZ ;  /* 0x0000003a02ff7210 */ /* 0x000fe40007f9e0ff */
[----:B------:R-:W-:Y:S01]  /*f2f0*/  IADD3.X R69, P5, PT, RZ, RZ, RZ, P5, !PT ;  /* 0x000000ffff457210 */ /* 0x000fe20002fbe4ff */
[----:B------:R-:W-:Y:S01]  /*f300*/  IMAD.WIDE.U32 R56, R47, R119, RZ ;  /* 0x000000772f387225 */ /* 0x000fe200078e00ff */
[----:B------:R-:W-:Y:S02]  /*f310*/  IADD3.X RZ, P4, PT, R3, R59, RZ, P4, !PT ;  /* 0x0000003b03ff7210 */ /* 0x000fe4000279e4ff */
[----:B------:R-:W-:Y:S01]  /*f320*/  IADD3.X R60, P3, PT, R64, R65, RZ, P3, !PT ;  /* 0x00000041403c7210 */ /* 0x000fe20001f7e4ff */
[----:B------:R-:W-:Y:S01]  /*f330*/  IMAD.X R59, RZ, RZ, RZ, P5 ;  /* 0x000000ffff3b7224 */ /* 0x000fe200028e06ff */
[----:B------:R-:W-:Y:S01]  /*f340*/  IADD3.X R69, P4, PT, R69, R62, RZ, P4, !PT ;  /* 0x0000003e45457210 */ /* 0x000fe2000279e4ff */
[----:B------:R-:W-:Y:S01]  /*f350*/  IMAD.WIDE.U32 R64, R5, 0xf5138f, RZ ;  /* 0x00f5138f05407825 */ /* 0x000fe200078e00ff */
[----:B------:R-:W-:-:S02]  /*f360*/  IADD3.X R61, P0, PT, R71, R92, RZ, P0, !PT ;  /* 0x0000005c473d7210 */ /* 0x000fc4000071e4ff */
[----:B------:R-:W-:Y:S01]  /*f370*/  IADD3.X R38, P4, PT, R59, R63, RZ, P4, !PT ;  /* 0x0000003f3b267210 */ /* 0x000fe2000279e4ff */
[----:B------:R-:W-:Y:S01]  /*f380*/  IMAD.WIDE.U32 R56, P5, R119, R47, R56 ;  /* 0x0000002f77387225 */ /* 0x000fe200078a0038 */
[----:B------:R-:W-:Y:S02]  /*f390*/  IADD3.X R61, P3, PT, R78, R61, RZ, P3, !PT ;  /* 0x0000003d4e3d7210 */ /* 0x000fe40001f7e4ff */
[----:B------:R-:W-:Y:S01]  /*f3a0*/  IADD3.X R58, P1, PT, RZ, RZ, RZ, P1, !PT ;  /* 0x000000ffff3a7210 */ /* 0x000fe20000f3e4ff */
[----:B------:R-:W-:Y:S01]  /*f3b0*/  IMAD.WIDE.U32 R54, R4, 0x6ca1493b, R54 ;  /* 0x6ca1493b04367825 */ /* 0x000fe200078e0036 */
[----:B------:R-:W-:-:S03]  /*f3c0*/  IADD3.X R77, P3, PT, RZ, RZ, RZ, P3, !PT ;  /* 0x000000ffff4d7210 */ /* 0x000fc60001f7e4ff */
[----:B------:R-:W-:Y:S01]  /*f3d0*/  IMAD.X R59, RZ, RZ, RZ, P5 ;  /* 0x000000ffff3b7224 */ /* 0x000fe200028e06ff */
[----:B------:R-:W-:Y:S01]  /*f3e0*/  IADD3.X R54, P4, PT, R69, R54, RZ, P4, !PT ;  /* 0x0000003645367210 */ /* 0x000fe2000279e4ff */
[----:B------:R-:W-:Y:S02]  /*f3f0*/  IMAD.IADD R95, R55, 0x1, R95 ;  /* 0x00000001375f7824 */ /* 0x000fe400078e025f */
[C-C-:B------:R-:W-:Y:S02]  /*f400*/  IMAD R67, R10.reuse, 0x1a22d9f3, R64.reuse ;  /* 0x1a22d9f30a437824 */ /* 0x140fe400078e0240 */
[----:B------:R-:W-:Y:S01]  /*f410*/  IMAD.WIDE.U32 R62, P5, R10, 0x1a22d9f3, R64 ;  /* 0x1a22d9f30a3e7825 */ /* 0x000fe200078a0040 */
[----:B------:R-:W-:-:S03]  /*f420*/  IADD3.X R55, P4, PT, R38, R95, RZ, P4, !PT ;  /* 0x0000005f26377210 */ /* 0x000fc6000279e4ff */
[----:B------:R-:W-:-:S04]  /*f430*/  IMAD.WIDE.U32 R64, R10, 0xf5138f, RZ ;  /* 0x00f5138f0a407825 */ /* 0x000fc800078e00ff */
[----:B------:R-:W-:Y:S02]  /*f440*/  IMAD R83, R4, 0x1ae3a46, R80 ;  /* 0x01ae3a4604537824 */ /* 0x000fe400078e0250 */
[----:B------:R-:W-:Y:S01]  /*f450*/  IMAD.X R71, RZ, RZ, RZ, P5 ;  /* 0x000000ffff477224 */ /* 0x000fe200028e06ff */
[----:B------:R-:W-:Y:S01]  /*f460*/  IADD3 RZ, P5, PT, R62, R65, RZ ;  /* 0x000000413eff7210 */ /* 0x000fe20007fbe0ff */
[----:B------:R-:W-:-:S04]  /*f470*/  IMAD.WIDE.U32 R68, R5, 0x6ca1493b, RZ ;  /* 0x6ca1493b05447825 */ /* 0x000fc800078e00ff */
[----:B------:R-:W-:Y:S01]  /*f480*/  IMAD.IADD R73, R83, 0x1, R75 ;  /* 0x0000000153497824 */ /* 0x000fe200078e024b */
[----:B------:R-:W-:Y:S01]  /*f490*/  IADD3.X R75, P4, PT, RZ, RZ, RZ, P4, !PT ;  /* 0x000000ffff4b7210 */ /* 0x000fe2000279e4ff */
[----:B------:R-:W-:Y:S02]  /*f4a0*/  IMAD.MOV.U32 R70, RZ, RZ, R63 ;  /* 0x000000ffff467224 */ /* 0x000fe400078e003f */
[----:B------:R-:W-:Y:S01]  /*f4b0*/  IMAD.X R79, RZ, RZ, RZ, P3 ;  /* 0x000000ffff4f7224 */ /* 0x000fe200018e06ff */
[----:B------:R-:W-:Y:S01]  /*f4c0*/  IADD3 RZ, P3, PT, R60, R74, RZ ;  /* 0x0000004a3cff7210 */ /* 0x000fe20007f7e0ff */
[----:B------:R-:W-:-:S03]  /*f4d0*/  IMAD.WIDE.U32.X R70, R5, 0x1a22d9f3, R70, P5 ;  /* 0x1a22d9f305467825 */ /* 0x000fc600028e0446 */
[----:B------:R-:W-:Y:S01]  /*f4e0*/  IADD3.X RZ, P3, PT, R61, R73, RZ, P3, !PT ;  /* 0x000000493dff7210 */ /* 0x000fe20001f7e4ff */
[----:B------:R-:W-:-:S03]  /*f4f0*/  IMAD.WIDE.U32 R62, P5, R10, -0x39c4fa40, R68 ;  /* 0xc63b05c00a3e7825 */ /* 0x000fc600078a0044 */
[----:B------:R-:W-:Y:S01]  /*f500*/  IADD3.X R38, P3, PT, R77, R86, RZ, P3, !PT ;  /* 0x000000564d267210 */ /* 0x000fe20001f7e4ff */
[----:B------:R-:W-:Y:S02]  /*f510*/  IMAD.IADD R85, R67, 0x1, R65 ;  /* 0x0000000143557824 */ /* 0x000fe400078e0241 */
[----:B------:R-:W-:Y:S01]  /*f520*/  IMAD.X R69, RZ, RZ, RZ, P4 ;  /* 0x000000ffff457224 */ /* 0x000fe200020e06ff */
[----:B------:R-:W-:Y:S01]  /*f530*/  IADD3 RZ, P4, PT, R54, R64, RZ ;  /* 0x0000004036ff7210 */ /* 0x000fe20007f9e0ff */
[----:B------:R-:W-:Y:S01]  /*f540*/  IMAD.WIDE.U32 R72, R119, R119, RZ ;  /* 0x0000007777487225 */ /* 0x000fe200078e00ff */
[----:B------:R-:W-:Y:S02]  /*f550*/  MOV R64, R63 ;  /* 0x0000003f00407202 */ /* 0x000fe40000000f00 */
[----:B------:R-:W-:Y:S01]  /*f560*/  IADD3.X RZ, P4, PT, R55, R85, RZ, P4, !PT ;  /* 0x0000005537ff7210 */ /* 0x000fe2000279e4ff */
[----:B------:R-:W-:Y:S01]  /*f570*/  IMAD.X R65, RZ, RZ, RZ, P5 ;  /* 0x000000ffff417224 */ /* 0x000fe200028e06ff */
[----:B------:R-:W-:Y:S01]  /*f580*/  IADD3 R81, P5, PT, R73, R56, RZ ;  /* 0x0000003849517210 */ /* 0x000fe20007fbe0ff */
[----:B------:R-:W-:Y:S01]  /*f590*/  IMAD.WIDE.U32 R60, R4, 0x17c510ea, R60 ;  /* 0x17c510ea043c7825 */ /* 0x000fe200078e003c */
[----:B------:R-:W-:-:S02]  /*f5a0*/  IADD3.X R73, P4, PT, R75, R70, RZ, P4, !PT ;  /* 0x000000464b497210 */ /* 0x000fc4000279e4ff */
[----:B------:R-:W-:Y:S01]  /*f5b0*/  IADD3.X R75, P0, PT, RZ, R58, RZ, P0, !PT ;  /* 0x0000003aff4b7210 */ /* 0x000fe2000071e4ff */
[C---:B------:R-:W-:Y:S01]  /*f5c0*/  IMAD R77, R10.reuse, -0x39c4fa40, R68 ;  /* 0xc63b05c00a4d7824 */ /* 0x040fe200078e0244 */
[----:B------:R-:W-:Y:S01]  /*f5d0*/  IADD3.X R70, P4, PT, R69, R71, RZ, P4, !PT ;  /* 0x0000004745467210 */ /* 0x000fe2000279e4ff */
[----:B------:R-:W-:Y:S01]  /*f5e0*/  IMAD.WIDE.U32 R68, R10, 0x6ca1493b, RZ ;  /* 0x6ca1493b0a447825 */ /* 0x000fe200078e00ff */
[----:B------:R-:W-:Y:S02]  /*f5f0*/  IADD3.X R71, PT, PT, RZ, RZ, RZ, P0, P1 ;  /* 0x000000ffff477210 */ /* 0x000fe400007e24ff */
[----:B------:R-:W-:Y:S01]  /*f600*/  IADD3.X R60, P4, PT, R73, R60, RZ, P4, !PT ;  /* 0x0000003c493c7210 */ /* 0x000fe2000279e4ff */
[----:B------:R-:W-:Y:S01]  /*f610*/  IMAD.IADD R61, R61, 0x1, R83 ;  /* 0x000000013d3d7824 */ /* 0x000fe200078e0253 */
[----:B------:R-:W-:Y:S01]  /*f620*/  IADD3 RZ, P1, PT, R62, R69, RZ ;  /* 0x000000453eff7210 */ /* 0x000fe20007f3e0ff */
[----:B------:R-:W-:Y:S01]  /*f630*/  IMAD.IADD R69, R77, 0x1, R69 ;  /* 0x000000014d457824 */ /* 0x000fe200078e0245 */
[----:B------:R-:W-:Y:S01]  /*f640*/  IADD3 RZ, P0, PT, R60, R68, RZ ;  /* 0x000000443cff7210 */ /* 0x000fe20007f1e0ff */
[----:B------:R-:W-:Y:S01]  /*f650*/  IMAD.WIDE.U32 R62, R5, 0x17c510ea, RZ ;  /* 0x17c510ea053e7825 */ /* 0x000fe200078e00ff */
[----:B------:R-:W-:-:S02]  /*f660*/  IADD3.X R61, P4, PT, R70, R61, RZ, P4, !PT ;  /* 0x0000003d463d7210 */ /* 0x000fc4000279e4ff */
[----:B------:R-:W-:Y:S01]  /*f670*/  IADD3.X R56, P3, PT, R79, R87, RZ, P3, !PT ;  /* 0x000000574f387210 */ /* 0x000fe20001f7e4ff */
[----:B------:R-:W-:Y:S01]  /*f680*/  IMAD R79, R10, 0x1ae3a46, R62 ;  /* 0x01ae3a460a4f7824 */ /* 0x000fe200078e023e */
[----:B------:R-:W-:Y:S01]  /*f690*/  IADD3.X RZ, P0, PT, R61, R69, RZ, P0, !PT ;  /* 0x000000453dff7210 */ /* 0x000fe2000071e4ff */
[----:B------:R-:W-:Y:S01]  /*f6a0*/  IMAD.WIDE.U32.X R68, R5, -0x39c4fa40, R64, P1 ;  /* 0xc63b05c005447825 */ /* 0x000fe200008e0440 */
[----:B------:R-:W-:Y:S02]  /*f6b0*/  IADD3.X R38, P3, PT, R38, R75, RZ, P3, !PT ;  /* 0x0000004b26267210 */ /* 0x000fe40001f7e4ff */
[----:B------:R-:W-:Y:S01]  /*f6c0*/  IADD3.X R73, P4, PT, RZ, RZ, RZ, P4, !PT ;  /* 0x000000ffff497210 */ /* 0x000fe2000279e4ff */
[----:B------:R-:W-:Y:S01]  /*f6d0*/  IMAD.WIDE.U32 R64, R10, 0x17c510ea, RZ ;  /* 0x17c510ea0a407825 */ /* 0x000fe200078e00ff */
[----:B------:R-:W-:Y:S02]  /*f6e0*/  IADD3.X R56, P3, PT, R56, R71, RZ, P3, !PT ;  /* 0x0000004738387210 */ /* 0x000fe40001f7e4ff */
[----:B------:R-:W-:Y:S01]  /*f6f0*/  IADD3.X R4, P0, PT, R73, R68, RZ, P0, !PT ;  /* 0x0000004449047210 */ /* 0x000fe2000071e4ff */
[----:B------:R-:W-:Y:S01]  /*f700*/  IMAD.WIDE.U32 R70, P1, R10, 0x1ae3a46, R62 ;  /* 0x01ae3a460a467825 */ /* 0x000fe2000782003e */
[----:B------:R-:W-:-:S03]  /*f710*/  IADD3.X R89, P2, PT, R89, R72, RZ, P2, !PT ;  /* 0x0000004859597210 */ /* 0x000fc6000175e4ff */
[----:B------:R-:W-:Y:S01]  /*f720*/  IMAD.X R68, RZ, RZ, RZ, P4 ;  /* 0x000000ffff447224 */ /* 0x000fe200020e06ff */
[----:B------:R-:W-:Y:S01]  /*f730*/  IADD3.X R75, P2, PT, R12, R81, RZ, P2, !PT ;  /* 0x000000510c4b7210 */ /* 0x000fe2000175e4ff */
[----:B------:R-:W-:Y:S01]  /*f740*/  IMAD.X R63, RZ, RZ, RZ, P1 ;  /* 0x000000ffff3f7224 */ /* 0x000fe200008e06ff */
[----:B------:R-:W-:Y:S01]  /*f750*/  IADD3.X R73, P1, PT, R38, R89, RZ, P3, !PT ;  /* 0x0000005926497210 */ /* 0x000fe20001f3e4ff */
[----:B------:R-:W-:Y:S01]  /*f760*/  IMAD.MOV.U32 R62, RZ, RZ, R71 ;  /* 0x000000ffff3e7224 */ /* 0x000fe200078e0047 */
[----:B------:R-:W-:Y:S01]  /*f770*/  IADD3.X R68, P0, PT, R68, R69, RZ, P0, !PT ;  /* 0x0000004544447210 */ /* 0x000fe2000071e4ff */
[----:B------:R-:W-:Y:S01]  /*f780*/  IMAD.MOV.U32 R58, RZ, RZ, R57 ;  /* 0x000000ffff3a7224 */ /* 0x000fe200078e0039 */
[----:B------:R-:W-:Y:S01]  /*f790*/  IADD3 RZ, P4, PT, R70, R65, RZ ;  /* 0x0000004146ff7210 */ /* 0x000fe20007f9e0ff */
[----:B------:R-:W-:Y:S01]  /*f7a0*/  IMAD.IADD R65, R79, 0x1, R65 ;  /* 0x000000014f417824 */ /* 0x000fe200078e0241 */
[----:B------:R-:W-:Y:S01]  /*f7b0*/  IADD3.X R4, P0, PT, R4, R73, RZ, P0, !PT ;  /* 0x0000004904047210 */ /* 0x000fe2000071e4ff */
[----:B------:R-:W-:Y:S01]  /*f7c0*/  IMAD.WIDE.U32.X R58, R47, R47, R58, P5 ;  /* 0x0000002f2f3a7225 */ /* 0x000fe200028e043a */
[----:B------:R-:W-:-:S02]  /*f7d0*/  IADD3.X R69, P1, PT, R56, R75, RZ, P1, !PT ;  /* 0x0000004b38457210 */ /* 0x000fc40000f3e4ff */
[----:B------:R-:W-:Y:S01]  /*f7e0*/  IADD3.X R57, P3, PT, RZ, RZ, RZ, P3, !PT ;  /* 0x000000ffff397210 */ /* 0x000fe20001f7e4ff */
[----:B------:R-:W-:Y:S01]  /*f7f0*/  IMAD.WIDE.U32.X R62, R5, 0x1ae3a46, R62, P4 ;  /* 0x01ae3a46053e7825 */ /* 0x000fe200020e043e */
[----:B------:R-:W-:Y:S02]  /*f800*/  IADD3 RZ, P4, PT, R4, R64, RZ ;  /* 0x0000004004ff7210 */ /* 0x000fe40007f9e0ff */
[----:B------:R-:W-:Y:S01]  /*f810*/  IADD3.X R5, P0, PT, R68, R69, RZ, P0, !PT ;  /* 0x0000004544057210 */ /* 0x000fe2000071e4ff */
[----:B------:R-:W-:-:S03]  /*f820*/  IMAD.WIDE.U32 R54, R10, 0xf5138f, R54 ;  /* 0x00f5138f0a367825 */ /* 0x000fc600078e0036 */
[----:B------:R-:W-:Y:S01]  /*f830*/  IADD3.X RZ, P4, PT, R5, R65, RZ, P4, !PT ;  /* 0x0000004105ff7210 */ /* 0x000fe2000279e4ff */
[----:B------:R-:W-:Y:S01]  /*f840*/  IMAD.WIDE.U32 R60, R10, 0x6ca1493b, R60 ;  /* 0x6ca1493b0a3c7825 */ /* 0x000fe200078e003c */
[----:B------:R-:W-:-:S03]  /*f850*/  IADD3.X R65, P0, PT, RZ, RZ, RZ, P0, !PT ;  /* 0x000000ffff417210 */ /* 0x000fc6000071e4ff */
[----:B------:R-:W-:Y:S01]  /*f860*/  IMAD.WIDE.U32 R8, R10, 0x30000000, R8 ;  /* 0x300000000a087825 */ /* 0x000fe200078e0008 */
[----:B------:R-:W-:-:S03]  /*f870*/  IADD3.X R12, P4, PT, R65, R62, RZ, P4, !PT ;  /* 0x0000003e410c7210 */ /* 0x000fc6000279e4ff */
[----:B------:R-:W-:Y:S02]  /*f880*/  IMAD.X R62, RZ, RZ, RZ, P0 ;  /* 0x000000ffff3e7224 */ /* 0x000fe400000e06ff */
[----:B------:R-:W-:Y:S02]  /*f890*/  IMAD.IADD R67, R55, 0x1, R67 ;  /* 0x0000000137437824 */ /* 0x000fe400078e0243 */
[----:B------:R-:W-:Y:S01]  /*f8a0*/  IMAD.IADD R77, R61, 0x1, R77 ;  /* 0x000000013d4d7824 */ /* 0x000fe200078e024d */
[----:B------:R-:W-:Y:S01]  /*f8b0*/  IADD3.X R62, P0, PT, R62, R63, RZ, P4, !PT ;  /* 0x0000003f3e3e7210 */ /* 0x000fe2000271e4ff */
[----:B------:R-:W-:Y:S01]  /*f8c0*/  IMAD.IADD R11, R9, 0x1, R11 ;  /* 0x00000001090b7824 */ /* 0x000fe200078e020b */
[----:B------:R-:W-:Y:S01]  /*f8d0*/  LEA.HI.X R63, P2, R7, R58, RZ, 0x1, P2 ;  /* 0x0000003a073f7211 */ /* 0x000fe20001050cff */
[----:B------:R-:W-:Y:S01]  /*f8e0*/  IMAD.MOV.U32 R38, RZ, RZ, R8 ;  /* 0x000000ffff267224 */ /* 0x000fe200078e0008 */
[----:B------:R-:W-:Y:S01]  /*f8f0*/  IADD3.X R12, P1, P0, R12, RZ, R57, P0, P1 ;  /* 0x000000ff0c0c7210 */ /* 0x000fe20000022439 */
[----:B------:R-:W-:-:S02]  /*f900*/  IMAD.X R57, RZ, RZ, RZ, P3 ;  /* 0x000000ffff397224 */ /* 0x000fc400018e06ff */
[----:B------:R-:W-:-:S03]  /*f910*/  IMAD.MOV.U32 R8, RZ, RZ, R60 ;  /* 0x000000ffff087224 */ /* 0x000fc600078e003c */
[----:B------:R-:W-:Y:S01]  /*f920*/  IADD3.X R7, PT, PT, R62, RZ, R57, P1, P0 ;  /* 0x000000ff3e077210 */ /* 0x000fe20000fe0439 */
[----:B------:R-:W-:Y:S01]  /*f930*/  IMAD.WIDE.U32 R56, R10, -0x45f6b800, R2 ;  /* 0xba0948000a387825 */ /* 0x000fe200078e0002 */
[----:B------:R-:W-:-:S03]  /*f940*/  IADD3 R64, P0, PT, R12, R63, RZ ;  /* 0x0000003f0c407210 */ /* 0x000fc60007f1e0ff */
[----:B------:R-:W-:Y:S01]  /*f950*/  IMAD.WIDE.U32 R62, R10, 0x17c510ea, R4 ;  /* 0x17c510ea0a3e7825 */ /* 0x000fe200078e0004 */
[----:B------:R-:W-:Y:S02]  /*f960*/  IADD3.X R59, PT, PT, R7, RZ, R59, P0, P2 ;  /* 0x000000ff073b7210 */ /* 0x000fe400007e443b */
        /* <DEDUP_REMOVED lines=51> */
[----:B------:R-:W-:Y:S01]  /*fca0*/  IMAD.MOV.U32 R8, RZ, RZ, 0xf5138f ;  /* 0x00f5138fff087424 */ /* 0x000fe200078e00ff */
[----:B------:R-:W-:Y:S01]  /*fcb0*/  MOV R7, R67 ;  /* 0x0000004300077202 */ /* 0x000fe20000000f00 */
[----:B------:R-:W-:Y:S01]  /*fcc0*/  IMAD.MOV.U32 R5, RZ, RZ, 0x1a22d9f3 ;  /* 0x1a22d9f3ff057424 */ /* 0x000fe200078e00ff */
[----:B------:R-:W-:Y:S01]  /*fcd0*/  ISETP.GE.U32.AND.EX P0, PT, R67, 0x1ef3622f, PT, P0 ;  /* 0x1ef3622f4300780c */ /* 0x000fe20003f06100 */
[----:B------:R-:W-:Y:S02]  /*fce0*/  IMAD.MOV.U32 R10, RZ, RZ, R54 ;  /* 0x000000ffff0a7224 */ /* 0x000fe400078e0036 */
[----:B------:R-:W-:Y:S02]  /*fcf0*/  IMAD.MOV.U32 R12, RZ, RZ, R56 ;  /* 0x000000ffff0c7224 */ /* 0x000fe400078e0038 */
[----:B------:R-:W-:-:S08]  /*fd00*/  IMAD.MOV.U32 R9, RZ, RZ, R58 ;  /* 0x000000ffff097224 */ /* 0x000fd000078e003a */
[----:B------:R-:W-:Y:S05]  /*fd10*/  @!P0 BREAK.RELIABLE B3 ;  /* 0x0000000000038942 */ /* 0x000fea0003800100 */
[----:B------:R-:W-:Y:S05]  /*fd20*/  @!P0 BRA `(.L_x_21) ;  /* 0x0000000000808947 */ /* 0x000fea0003800000 */
[----:B------:R-:W-:-:S04]  /*fd30*/  ISETP.NE.U32.AND P0, PT, R54, -0x45f6b800, PT ;  /* 0xba0948003600780c */ /* 0x000fc80003f05070 */
[----:B------:R-:W-:-:S13]  /*fd40*/  ISETP.NE.AND.EX P0, PT, R67, 0x1ef3622f, PT, P0 ;  /* 0x1ef3622f4300780c */ /* 0x000fda0003f05300 */
[----:B------:R-:W-:Y:S05]  /*fd50*/  @P0 BRA `(.L_x_23) ;  /* 0x0000000000400947 */ /* 0x000fea0003800000 */
[----:B------:R-:W-:Y:S01]  /*fd60*/  ISETP.GE.U32.AND P0, PT, R56, 0x30000000, PT ;  /* 0x300000003800780c */ /* 0x000fe20003f06070 */
[----:B------:R-:W-:Y:S02]  /*fd70*/  IMAD.MOV.U32 R10, RZ, RZ, -0x45f6b800 ;  /* 0xba094800ff0a7424 */ /* 0x000fe400078e00ff */
        /* <DEDUP_REMOVED lines=14> */
.L_x_23:
[----:B------:R-:W-:Y:S05]  /*fe60*/  BSYNC.RELIABLE B3 ;  /* 0x0000000000037941 */ /* 0x000fea0003800100 */
.L_x_22:
        /* <DEDUP_REMOVED lines=12> */
.L_x_21:
[----:B------:R-:W-:Y:S05]  /*ff30*/  BSYNC.RECONVERGENT B2 ;  /* 0x0000000000027941 */ /* 0x000fea0003800200 */
.L_x_20:
[----:B------:R-:W-:Y:S01]  /*ff40*/  IADD3 R81, P0, PT, R120, R149, RZ ;  /* 0x0000009578517210 */ /* 0x000fe20007f1e0ff */
[----:B------:R-:W-:Y:S03]  /*ff50*/  BSSY.RECONVERGENT B2, `(.L_x_24) ;  /* 0x0000067000027945 */ /* 0x000fe60003800200 */
[----:B------:R-:W-:-:S04]  /*ff60*/  IADD3.X R101, P0, PT, R121, R90, RZ, P0, !PT ;  /* 0x0000005a79657210 */ /* 0x000fc8000071e4ff */
[----:B------:R-:W-:-:S04]  /*ff70*/  IADD3.X R14, P0, PT, R46, R14, RZ, P0, !PT ;  /* 0x0000000e2e0e7210 */ /* 0x000fc8000071e4ff */
[----:B------:R-:W-:Y:S01]  /*ff80*/  IADD3.X R48, P0, PT, R48, R91, RZ, P0, !PT ;  /* 0x0000005b30307210 */ /* 0x000fe2000071e4ff */
[----:B------:R-:W-:-:S03]  /*ff90*/  IMAD.MOV.U32 R137, RZ, RZ, R14 ;  /* 0x000000ffff897224 */ /* 0x000fc600078e000e */
[----:B------:R-:W-:Y:S01]  /*ffa0*/  IADD3.X R15, P0, PT, R50, R15, RZ, P0, !PT ;  /* 0x0000000f320f7210 */ /* 0x000fe2000071e4ff */
[----:B------:R-:W-:-:S03]  /*ffb0*/  IMAD.MOV.U32 R114, RZ, RZ, R48 ;  /* 0x000000ffff727224 */ /* 0x000fc600078e0030 */
[----:B------:R-:W-:Y:S01]  /*ffc0*/  IADD3.X R16, P0, PT, R49, R16, RZ, P0, !PT ;  /* 0x0000001031107210 */ /* 0x000fe2000071e4ff */
[----:B------:R-:W-:-:S03]  /*ffd0*/  IMAD.MOV.U32 R141, RZ, RZ, R15 ;  /* 0x000000ffff8d7224 */ /* 0x000fc600078e000f */
[----:B------:R-:W-:Y:S01]  /*ffe0*/  IADD3.X R17, P0, PT, R52, R17, RZ, P0, !PT ;  /* 0x0000001134117210 */ /* 0x000fe2000071e4ff */
[----:B------:R-:W-:-:S03]  /*fff0*/  IMAD.MOV.U32 R100, RZ, RZ, R16 ;  /* 0x000000ffff647224 */ /* 0x000fc600078e0010 */
[----:B------:R-:W-:-:S04]  /*10000*/  IADD3.X R18, P0, PT, R51, R18, RZ, P0, !PT ;  /* 0x0000001233127210 */ /* 0x000fc8000071e4ff */
[----:B------:R-:W-:Y:S02]  /*10010*/  IADD3.X R20, P0, PT, R53, R20, RZ, P0, !PT ;  /* 0x0000001435147210 */ /* 0x000fe4000071e4ff */
[----:B------:R-:W-:Y:S02]  /*10020*/  MOV R113, R18 ;  /* 0x0000001200717202 */ /* 0x000fe40000000f00 */
[----:B------:R-:W-:Y:S01]  /*10030*/  IADD3.X R19, P0, PT, R118, R19, RZ, P0, !PT ;  /* 0x0000001376137210 */ /* 0x000fe2000071e4ff */
[----:B------:R-:W-:-:S03]  /*10040*/  IMAD.MOV.U32 R146, RZ, RZ, R20 ;  /* 0x000000ffff927224 */ /* 0x000fc600078e0014 */
[----:B------:R-:W-:Y:S01]  /*10050*/  IADD3.X R21, P0, PT, R119, R21, RZ, P0, !PT ;  /* 0x0000001577157210 */ /* 0x000fe2000071e4ff */
[----:B------:R-:W-:-:S04]  /*10060*/  IMAD.MOV.U32 R149, RZ, RZ, R19 ;  /* 0x000000ffff957224 */ /* 0x000fc800078e0013 */
[----:B------:R-:W-:Y:S01]  /*10070*/  IMAD.X R47, R47, 0x1, R22, P0 ;  /* 0x000000012f2f7824 */ /* 0x000fe200000e0616 */
[----:B------:R-:W-:Y:S01]  /*10080*/  ISETP.GE.U32.AND P0, PT, R21, 0x17c510ea, PT ;  /* 0x17c510ea1500780c */ /* 0x000fe20003f06070 */
[----:B------:R-:W-:Y:S02]  /*10090*/  IMAD.MOV.U32 R22, RZ, RZ, R17 ;  /* 0x000000ffff167224 */ /* 0x000fe400078e0011 */
[----:B------:R-:W-:Y:S01]  /*100a0*/  IMAD.MOV.U32 R140, RZ, RZ, R21 ;  /* 0x000000ffff8c7224 */ /* 0x000fe200078e0015 */
[----:B------:R-:W-:Y:S01]  /*100b0*/  ISETP.GE.U32.AND.EX P0, PT, R47, 0x1ae3a46, PT, P0 ;  /* 0x01ae3a462f00780c */ /* 0x000fe20003f06100 */
[----:B------:R-:W-:-:S12]  /*100c0*/  IMAD.MOV.U32 R139, RZ, RZ, R47 ;  /* 0x000000ffff8b7224 */ /* 0x000fd800078e002f */
[----:B------:R-:W-:Y:S05]  /*100d0*/  @!P0 BRA `(.L_x_25) ;  /* 0x0000000400388947 */ /* 0x000fea0003800000 */
        /* <DEDUP_REMOVED lines=65> */
.L_x_27:
[----:B------:R-:W-:Y:S05]  /*104f0*/  BSYNC.RELIABLE B3 ;  /* 0x0000000000037941 */ /* 0x000fea0003800100 */
.L_x_26:
        /* <DEDUP_REMOVED lines=12> */
.L_x_25:
[----:B------:R-:W-:Y:S05]  /*105c0*/  BSYNC.RECONVERGENT B2 ;  /* 0x0000000000027941 */ /* 0x000fea0003800200 */
.L_x_24:
[C---:B------:R-:W-:Y:S01]  /*105d0*/  IMAD.WIDE.U32 R14, R101.reuse, R137, RZ ;  /* 0x00000089650e7225 */ /* 0x040fe200078e00ff */
[----:B------:R-:W-:Y:S03]  /*105e0*/  BSSY.RECONVERGENT B2, `(.L_x_28) ;  /* 0x0000439000027945 */ /* 0x000fe60003800200 */
[----:B------:R-:W-:-:S04]  /*105f0*/  IMAD.WIDE.U32 R16, R101, R141, RZ ;  /* 0x0000008d65107225 */ /* 0x000fc800078e00ff */
[----:B------:R-:W-:-:S04]  /*10600*/  IMAD.WIDE.U32 R14, P0, R81, R114, R14 ;  /* 0x00000072510e7225 */ /* 0x000fc8000780000e */
[----:B------:R-:W-:-:S04]  /*10610*/  IMAD.WIDE.U32 R94, R81, R137, RZ ;  /* 0x00000089515e7225 */ /* 0x000fc800078e00ff */
[----:B------:R-:W-:Y:S01]  /*10620*/  IMAD.WIDE.U32 R18, R101, R22, RZ ;  /* 0x0000001665127225 */ /* 0x000fe200078e00ff */
[----:B------:R-:W-:-:S03]  /*10630*/  IADD3 R89, P1, PT, R95, R14, RZ ;  /* 0x0000000e5f597210 */ /* 0x000fc60007f3e0ff */
[----:B------:R-:W-:Y:S02]  /*10640*/  IMAD.X R73, RZ, RZ, RZ, P0 ;  /* 0x000000ffff497224 */ /* 0x000fe400000e06ff */
[----:B------:R-:W-:Y:S02]  /*10650*/  IMAD.MOV.U32 R72, RZ, RZ, R15 ;  /* 0x000000ffff487224 */ /* 0x000fe400078e000f */
[----:B------:R-:W-:-:S04]  /*10660*/  IMAD.WIDE.U32 R16, P0, R81, R100, R16 ;  /* 0x0000006451107225 */ /* 0x000fc80007800010 */
[----:B------:R-:W-:-:S04]  /*10670*/  IMAD.WIDE.U32 R120, R81, R141, RZ ;  /* 0x0000008d51787225 */ /* 0x000fc800078e00ff */
[----:B------:R-:W-:-:S04]  /*10680*/  IMAD.WIDE.U32 R18, P2, R81, R113, R18 ;  /* 0x0000007151127225 */ /* 0x000fc80007840012 */
[----:B------:R-:W-:-:S04]  /*10690*/  IMAD.WIDE.U32 R110, R81, R22, RZ ;  /* 0x00000016516e7225 */ /* 0x000fc800078e00ff */
[----:B------:R-:W-:Y:S01]  /*106a0*/  IMAD.WIDE.U32 R14, R101, R146, RZ ;  /* 0x00000092650e7225 */ /* 0x000fe200078e00ff */
[----:B------:R-:W-:-:S03]  /*106b0*/  IADD3 R111, P3, PT, R111, R18, RZ ;  /* 0x000000126f6f7210 */ /* 0x000fc60007f7e0ff */
[----:B------:R-:W-:-:S04]  /*106c0*/  IMAD.WIDE.U32 R20, R101, R140, RZ ;  /* 0x0000008c65147225 */ /* 0x000fc800078e00ff */
[----:B------:R-:W-:-:S04]  /*106d0*/  IMAD.WIDE.U32 R46, R101, R81, RZ ;  /* 0x00000051652e7225 */ /* 0x000fc800078e00ff */
[----:B------:R-:W-:Y:S01]  /*106e0*/  IMAD.X R127, RZ, RZ, RZ, P0 ;  /* 0x000000ffff7f7224 */ /* 0x000fe200000e06ff */
[----:B------:R-:W-:Y:S01]  /*106f0*/  IADD3 R93, P0, PT, R121, R16, RZ ;  /* 0x00000010795d7210 */ /* 0x000fe20007f1e0ff */
[----:B------:R-:W-:Y:S02]  /*10700*/  IMAD.X R97, RZ, RZ, RZ, P2 ;  /* 0x000000ffff617224 */ /* 0x000fe400010e06ff */
[----:B------:R-:W-:Y:S02]  /*10710*/  IMAD.MOV.U32 R126, RZ, RZ, R17 ;  /* 0x000000ffff7e7224 */ /* 0x000fe400078e0011 */
[----:B------:R-:W-:Y:S02]  /*10720*/  IMAD.MOV.U32 R96, RZ, RZ, R19 ;  /* 0x000000ffff607224 */ /* 0x000fe400078e0013 */
[----:B------:R-:W-:-:S04]  /*10730*/  IMAD.WIDE.U32 R16, P4, R81, R149, R14 ;  /* 0x0000009551107225 */ /* 0x000fc8000788000e */
[----:B------:R-:W-:-:S04]  /*10740*/  IMAD.WIDE.U32 R18, R81, R81, RZ ;  /* 0x0000005151127225 */ /* 0x000fc800078e00ff */
[----:B------:R-:W-:-:S04]  /*10750*/  IMAD.WIDE.U32 R118, R81, R146, RZ ;  /* 0x0000009251767225 */ /* 0x000fc800078e00ff */
[----:B------:R-:W-:-:S04]  /*10760*/  IMAD.WIDE.U32 R20, P5, R81, R139, R20 ;  /* 0x0000008b51147225 */ /* 0x000fc800078a0014 */
[----:B------:R-:W-:Y:S01]  /*10770*/  IMAD.WIDE.U32 R46, P2, R81, R101, R46 ;  /* 0x00000065512e7225 */ /* 0x000fe2000784002e */
[----:B------:R-:W-:-:S03]  /*10780*/  MOV R108, R21 ;  /* 0x00000015006c7202 */ /* 0x000fc60000000f00 */
[----:B------:R-:W-:-:S04]  /*10790*/  IMAD.WIDE.U32 R80, R81, R140, RZ ;  /* 0x0000008c51507225 */ /* 0x000fc800078e00ff */
[----:B------:R-:W-:-:S04]  /*107a0*/  IMAD.WIDE.U32 R102, R114, R141, RZ ;  /* 0x0000008d72667225 */ /* 0x000fc800078e00ff */
[----:B------:R-:W-:Y:S01]  /*107b0*/  IMAD.X R79, RZ, RZ, RZ, P2 ;  /* 0x000000ffff4f7224 */ /* 0x000fe200010e06ff */
[----:B------:R-:W-:Y:S01]  /*107c0*/  IADD3 R92, P2, PT, R81, R20, RZ ;  /* 0x00000014515c7210 */ /* 0x000fe20007f5e0ff */
[----:B------:R-:W-:-:S04]  /*107d0*/  IMAD.WIDE.U32 R20, R114, R146, RZ ;  /* 0x0000009272147225 */ /* 0x000fc800078e00ff */
[----:B------:R-:W-:Y:S01]  /*107e0*/  IMAD.X R109, RZ, RZ, RZ, P5 ;  /* 0x000000ffff6d7224 */ /* 0x000fe200028e06ff */
[----:B------:R-:W-:Y:S01]  /*107f0*/  IADD3 R112, P5, PT, R119, R16, RZ ;  /* 0x0000001077707210 */ /* 0x000fe20007fbe0ff */
[----:B------:R-:W-:-:S04]  /*10800*/  IMAD.WIDE.U32.X R96, R101, R113, R96, P3 ;  /* 0x0000007165607225 */ /* 0x000fc800018e0460 */
[----:B------:R-:W-:-:S04]  /*10810*/  IMAD.WIDE.U32 R74, R137, R141, RZ ;  /* 0x0000008d894a7225 */ /* 0x000fc800078e00ff */
[----:B------:R-:W-:-:S04]  /*10820*/  IMAD.WIDE.U32 R128, R114, R22, RZ ;  /* 0x0000001672807225 */ /* 0x000fc800078e00ff */
[----:B------:R-:W-:-:S04]  /*10830*/  IMAD.WIDE.U32 R102, P3, R100, R137, R102 ;  /* 0x0000008964667225 */ /* 0x000fc80007860066 */
[----:B------:R-:W-:Y:S01]  /*10840*/  IMAD.X R77, RZ, RZ, RZ, P4 ;  /* 0x000000ffff4d7224 */ /* 0x000fe200020e06ff */
[----:B------:R-:W-:Y:S01]  /*10850*/  IADD3 R88, P4, PT, R19, R46, RZ ;  /* 0x0000002e13587210 */ /* 0x000fe20007f9e0ff */
[----:B------:R-:W-:Y:S02]  /*10860*/  IMAD.MOV.U32 R76, RZ, RZ, R17 ;  /* 0x000000ffff4c7224 */ /* 0x000fe400078e0011 */
[----:B------:R-:W-:-:S04]  /*10870*/  IMAD.WIDE.U32.X R108, R101, R139, R108, P2 ;  /* 0x0000008b656c7225 */ /* 0x000fc800010e046c */
[----:B------:R-:W-:Y:S02]  /*10880*/  IMAD.MOV.U32 R78, RZ, RZ, R47 ;  /* 0x000000ffff4e7224 */ /* 0x000fe400078e002f */
[----:B------:R-:W-:-:S04]  /*10890*/  IMAD.WIDE.U32 R104, R137, R146, RZ ;  /* 0x0000009289687225 */ /* 0x000fc800078e00ff */
[----:B------:R-:W-:Y:S01]  /*108a0*/  IMAD.X R83, RZ, RZ, RZ, P3 ;  /* 0x000000ffff537224 */ /* 0x000fe200018e06ff */
[----:B------:R-:W-:Y:S01]  /*108b0*/  IADD3 R95, P3, PT, R102, R75, RZ ;  /* 0x0000004b665f7210 */ /* 0x000fe20007f7e0ff */
[----:B------:R-:W-:-:S04]  /*108c0*/  IMAD.WIDE.U32 R20, P2, R149, R137, R20 ;  /* 0x0000008995147225 */ /* 0x000fc80007840014 */
[----:B------:R-:W-:-:S04]  /*108d0*/  IMAD.WIDE.U32 R46, R114, R140, RZ ;  /* 0x0000008c722e7225 */ /* 0x000fc800078e00ff */
[----:B------:R-:W-:-:S04]  /*108e0*/  IMAD.WIDE.U32.X R76, R101, R149, R76, P5 ;  /* 0x00000095654c7225 */ /* 0x000fc800028e044c */
[----:B------:R-:W-:-:S04]  /*108f0*/  IMAD.WIDE.U32 R90, R137, R22, RZ ;  /* 0x00000016895a7225 */ /* 0x000fc800078e00ff */
[----:B------:R-:W-:-:S04]  /*10900*/  IMAD.WIDE.U32 R128, P5, R113, R137, R128 ;  /* 0x0000008971807225 */ /* 0x000fc800078a0080 */
[----:B------:R-:W-:Y:S02]  /*10910*/  IMAD.MOV.U32 R82, RZ, RZ, R103 ;  /* 0x000000ffff527224 */ /* 0x000fe400078e0067 */
[----:B------:R-:W-:Y:S01]  /*10920*/  IMAD.X R151, RZ, RZ, RZ, P2 ;  /* 0x000000ffff977224 */ /* 0x000fe200010e06ff */
[----:B------:R-:W-:Y:S01]  /*10930*/  IADD3 R105, P2, PT, R20, R105, RZ ;  /* 0x0000006914697210 */ /* 0x000fe20007f5e0ff */
[----:B------:R-:W-:-:S04]  /*10940*/  IMAD.WIDE.U32 R50, R100, R146, RZ ;  /* 0x0000009264327225 */ /* 0x000fc800078e00ff */
[----:B------:R-:W-:-:S04]  /*10950*/  IMAD.WIDE.U32 R14, R18, -0x1, RZ ;  /* 0xffffffff120e7825 */ /* 0x000fc800078e00ff */
[----:B------:R-:W-:-:S04]  /*10960*/  IMAD.WIDE.U32.X R82, R100, R114, R82, P3 ;  /* 0x0000007264527225 */ /* 0x000fc800018e0452 */
[----:B------:R-:W-:Y:S01]  /*10970*/  IMAD.X R87, RZ, RZ, RZ, P5 ;  /* 0x000000ffff577224 */ /* 0x000fe200028e06ff */
[----:B------:R-:W-:Y:S01]  /*10980*/  IADD3 R81, P5, PT, R128, R91, RZ ;  /* 0x0000005b80517210 */ /* 0x000fe20007fbe0ff */
[----:B------:R-:W-:Y:S02]  /*10990*/  IMAD.MOV.U32 R150, RZ, RZ, R21 ;  /* 0x000000ffff967224 */ /* 0x000fe400078e0015 */
[----:B------:R-:W-:-:S04]  /*109a0*/  IMAD.WIDE.U32 R122, R137, R140, RZ ;  /* 0x0000008c897a7225 */ /* 0x000fc800078e00ff */
[----:B------:R-:W-:-:S04]  /*109b0*/  IMAD.WIDE.U32 R48, R100, R22, RZ ;  /* 0x0000001664307225 */ /* 0x000fc800078e00ff */
[----:B------:R-:W-:-:S04]  /*109c0*/  IMAD.WIDE.U32 R46, P3, R139, R137, R46 ;  /* 0x000000898b2e7225 */ /* 0x000fc8000786002e */
[----:B------:R-:W-:Y:S02]  /*109d0*/  IMAD.MOV.U32 R86, RZ, RZ, R129 ;  /* 0x000000ffff567224 */ /* 0x000fe400078e0081 */
[----:B------:R-:W-:-:S04]  /*109e0*/  IMAD.WIDE.U32.X R150, R149, R114, R150, P2 ;  /* 0x0000007295967225 */ /* 0x000fc800010e0496 */
[----:B------:R-:W-:-:S04]  /*109f0*/  IMAD.WIDE.U32 R16, R141, R146, RZ ;  /* 0x000000928d107225 */ /* 0x000fc800078e00ff */
[----:B------:R-:W-:Y:S01]  /*10a00*/  IMAD.X R53, RZ, RZ, RZ, P3 ;  /* 0x000000ffff357224 */ /* 0x000fe200018e06ff */
[----:B------:R-:W-:Y:S01]  /*10a10*/  IADD3 R143, P3, PT, R46, R123, RZ ;  /* 0x0000007b2e8f7210 */ /* 0x000fe20007f7e0ff */
[----:B------:R-:W-:-:S04]  /*10a20*/  IMAD.WIDE.U32 R50, P2, R149, R141, R50 ;  /* 0x0000008d95327225 */ /* 0x000fc80007840032 */
[----:B------:R-:W-:-:S04]  /*10a30*/  IMAD.WIDE.U32 R70, R14, 0x1, RZ ;  /* 0x000000010e467825 */ /* 0x000fc800078e00ff */
[----:B------:R-:W-:-:S04]  /*10a40*/  IMAD.WIDE.U32 R54, R100, R140, RZ ;  /* 0x0000008c64367225 */ /* 0x000fc800078e00ff */
[----:B------:R-:W-:-:S04]  /*10a50*/  IMAD.WIDE.U32.X R86, R113, R114, R86, P5 ;  /* 0x0000007271567225 */ /* 0x000fc800028e0456 */
[----:B------:R-:W-:-:S04]  /*10a60*/  IMAD.WIDE.U32 R106, R141, R22, RZ ;  /* 0x000000168d6a7225 */ /* 0x000fc800078e00ff */
[----:B------:R-:W-:-:S04]  /*10a70*/  IMAD.WIDE.U32 R48, P5, R113, R141, R48 ;  /* 0x0000008d71307225 */ /* 0x000fc800078a0030 */
[----:B------:R-:W-:Y:S01]  /*10a80*/  IMAD.MOV.U32 R52, RZ, RZ, R47 ;  /* 0x000000ffff347224 */ /* 0x000fe200078e002f */
[----:B------:R-:W-:Y:S01]  /*10a90*/  SHF.L.U64.HI R47, R94, 0x1, R89 ;  /* 0x000000015e2f7819 */ /* 0x000fe20000010259 */
[----:B------:R-:W-:Y:S01]  /*10aa0*/  IMAD.X R59, RZ, RZ, RZ, P2 ;  /* 0x000000ffff3b7224 */ /* 0x000fe200010e06ff */
[----:B------:R-:W-:Y:S01]  /*10ab0*/  IADD3 R145, P2, PT, R50, R17, RZ ;  /* 0x0000001132917210 */ /* 0x000fe20007f5e0ff */
[----:B------:R-:W-:Y:S01]  /*10ac0*/  IMAD.WIDE.U32.X R72, R101, R114, R72, P1 ;  /* 0x0000007265487225 */ /* 0x000fe200008e0448 */
[----:B------:R-:W-:-:S03]  /*10ad0*/  IADD3 RZ, P1, PT, RZ, R18, RZ ;  /* 0x00000012ffff7210 */ /* 0x000fc60007f3e0ff */
[----:B------:R-:W-:Y:S01]  /*10ae0*/  IMAD.WIDE.U32.X R126, R101, R100, R126, P0 ;  /* 0x00000064657e7225 */ /* 0x000fe200000e047e */
[C---:B------:R-:W-:Y:S02]  /*10af0*/  IADD3 RZ, P0, PT, R18.reuse, R70, RZ ;  /* 0x0000004612ff7210 */ /* 0x040fe40007f1e0ff */
[----:B------:R-:W-:Y:S01]  /*10b00*/  IADD3.X RZ, P1, PT, RZ, R88, RZ, P1, !PT ;  /* 0x00000058ffff7210 */ /* 0x000fe20000f3e4ff */
[----:B------:R-:W-:Y:S02]  /*10b10*/  IMAD R119, R18, -0x7af74001, -R88 ;  /* 0x8508bfff12777824 */ /* 0x000fe400078e0a58 */
[----:B------:R-:W-:-:S04]  /*10b20*/  IMAD.WIDE.U32.X R52, R139, R114, R52, P3 ;  /* 0x000000728b347225 */ /* 0x000fc800018e0434 */
[----:B------:R-:W-:Y:S01]  /*10b30*/  IMAD.X R57, RZ, RZ, RZ, P5 ;  /* 0x000000ffff397224 */ /* 0x000fe200028e06ff */
[----:B------:R-:W-:Y:S01]  /*10b40*/  IADD3 R144, P5, PT, R48, R107, RZ ;  /* 0x0000006b30907210 */ /* 0x000fe20007fbe0ff */
[----:B------:R-:W-:Y:S02]  /*10b50*/  IMAD.MOV.U32 R58, RZ, RZ, R51 ;  /* 0x000000ffff3a7224 */ /* 0x000fe400078e0033 */
[----:B------:R-:W-:-:S04]  /*10b60*/  IMAD.WIDE.U32 R18, R141, R140, RZ ;  /* 0x0000008c8d127225 */ /* 0x000fc800078e00ff */
[----:B------:R-:W-:-:S04]  /*10b70*/  IMAD.WIDE.U32 R64, R114, R137, RZ ;  /* 0x0000008972407225 */ /* 0x000fc800078e00ff */
[----:B------:R-:W-:-:S04]  /*10b80*/  IMAD.WIDE.U32 R54, P3, R139, R141, R54 ;  /* 0x0000008d8b367225 */ /* 0x000fc80007860036 */
[----:B------:R-:W-:Y:S01]  /*10b90*/  IMAD.MOV.U32 R56, RZ, RZ, R49 ;  /* 0x000000ffff387224 */ /* 0x000fe200078e0031 */
[----:B------:R-:W-:Y:S01]  /*10ba0*/  MOV R60, R55 ;  /* 0x00000037003c7202 */ /* 0x000fe20000000f00 */
[----:B------:R-:W-:Y:S01]  /*10bb0*/  IMAD.WIDE.U32.X R58, R149, R100, R58, P2 ;  /* 0x00000064953a7225 */ /* 0x000fe200010e043a */
[----:B------:R-:W-:-:S03]  /*10bc0*/  IADD3 RZ, P2, PT, RZ, R94, RZ ;  /* 0x0000005effff7210 */ /* 0x000fc60007f5e0ff */
[----:B------:R-:W-:Y:S01]  /*10bd0*/  IMAD.X R61, RZ, RZ, RZ, P3 ;  /* 0x000000ffff3d7224 */ /* 0x000fe200018e06ff */
[----:B------:R-:W-:Y:S01]  /*10be0*/  IADD3 R142, P3, PT, R54, R19, RZ ;  /* 0x00000013368e7210 */ /* 0x000fe20007f7e0ff */
[----:B------:R-:W-:Y:S01]  /*10bf0*/  IMAD.WIDE.U32 R68, R100, R141, RZ ;  /* 0x0000008d64447225 */ /* 0x000fe200078e00ff */
[----:B------:R-:W-:-:S03]  /*10c00*/  IADD3.X RZ, P2, PT, RZ, R89, RZ, P2, !PT ;  /* 0x00000059ffff7210 */ /* 0x000fc6000175e4ff */
[----:B------:R-:W-:Y:S01]  /*10c10*/  IMAD.WIDE.U32.X R56, R113, R100, R56, P5 ;  /* 0x0000006471387225 */ /* 0x000fe200028e0438 */
[----:B------:R-:W-:-:S03]  /*10c20*/  IADD3.X R17, P2, PT, RZ, R72, RZ, P2, !PT ;  /* 0x00000048ff117210 */ /* 0x000fc6000175e4ff */
[----:B------:R-:W-:Y:S01]  /*10c30*/  IMAD.WIDE.U32 R66, R137, R137, RZ ;  /* 0x0000008989427225 */ /* 0x000fe200078e00ff */
[----:B------:R-:W-:-:S03]  /*10c40*/  IADD3.X R72, P2, PT, RZ, R73, RZ, P2, !PT ;  /* 0x00000049ff487210 */ /* 0x000fc6000175e4ff */
[----:B------:R-:W-:-:S04]  /*10c50*/  IMAD.WIDE.U32 R64, P5, R137, R114, R64 ;  /* 0x0000007289407225 */ /* 0x000fc800078a0040 */
[----:B------:R-:W-:Y:S02]  /*10c60*/  IMAD.IADD R119, R15, 0x1, R119 ;  /* 0x000000010f777824 */ /* 0x000fe400078e0277 */
[----:B------:R-:W-:-:S04]  /*10c70*/  IMAD.WIDE.U32.X R60, R139, R100, R60, P3 ;  /* 0x000000648b3c7225 */ /* 0x000fc800018e043c */
[----:B------:R-:W-:Y:S01]  /*10c80*/  IMAD.X R85, RZ, RZ, RZ, P5 ;  /* 0x000000ffff557224 */ /* 0x000fe200028e06ff */
[----:B------:R-:W-:Y:S01]  /*10c90*/  IADD3 R49, P5, PT, R67, R64, RZ ;  /* 0x0000004043317210 */ /* 0x000fe20007fbe0ff */
[----:B------:R-:W-:-:S04]  /*10ca0*/  IMAD.WIDE.U32 R98, R141, R141, RZ ;  /* 0x0000008d8d627225 */ /* 0x000fc800078e00ff */
[----:B------:R-:W-:-:S04]  /*10cb0*/  IMAD.WIDE.U32 R68, P3, R141, R100, R68 ;  /* 0x000000648d447225 */ /* 0x000fc80007860044 */
[----:B------:R-:W-:Y:S02]  /*10cc0*/  IMAD.MOV.U32 R84, RZ, RZ, R65 ;  /* 0x000000ffff547224 */ /* 0x000fe400078e0041 */
[----:B------:R-:W-:-:S04]  /*10cd0*/  IMAD.WIDE.U32 R64, R119, 0x1, RZ ;  /* 0x0000000177407825 */ /* 0x000fc800078e00ff */
[----:B------:R-:W-:Y:S01]  /*10ce0*/  IMAD.X R63, RZ, RZ, RZ, P3 ;  /* 0x000000ffff3f7224 */ /* 0x000fe200018e06ff */
[----:B------:R-:W-:Y:S01]  /*10cf0*/  IADD3 R15, P3, PT, R99, R68, RZ ;  /* 0x00000044630f7210 */ /* 0x000fe20007f7e0ff */
[----:B------:R-:W-:Y:S02]  /*10d00*/  IMAD.MOV.U32 R62, RZ, RZ, R69 ;  /* 0x000000ffff3e7224 */ /* 0x000fe400078e0045 */
[----:B------:R-:W-:-:S04]  /*10d10*/  IMAD.WIDE.U32.X R68, R101, R101, R78, P4 ;  /* 0x0000006565447225 */ /* 0x000fc800020e044e */
[----:B------:R-:W-:Y:S01]  /*10d20*/  IMAD.WIDE.U32 R64, P4, R14, -0x7af74000, R64 ;  /* 0x8508c0000e407825 */ /* 0x000fe20007880040 */
[----:B------:R-:W-:-:S03]  /*10d30*/  LEA.X R94, P1, R94, R68, 0x1, P1 ;  /* 0x000000445e5e7211 */ /* 0x000fc60000820cff */
[----:B------:R-:W-:Y:S01]  /*10d40*/  IMAD.WIDE.U32.X R84, R114, R114, R84, P5 ;  /* 0x0000007272547225 */ /* 0x000fe200028e0454 */
[----:B------:R-:W-:Y:S02]  /*10d50*/  IADD3.X R120, P5, PT, R17, R120, RZ, P2, !PT ;  /* 0x0000007811787210 */ /* 0x000fe400017be4ff */
[----:B------:R-:W-:Y:S01]  /*10d60*/  IADD3 R71, P2, PT, R71, R64, RZ ;  /* 0x0000004047477210 */ /* 0x000fe20007f5e0ff */
[----:B------:R-:W-:Y:S01]  /*10d70*/  IMAD.WIDE.U32.X R62, R100, R100, R62, P3 ;  /* 0x00000064643e7225 */ /* 0x000fe200018e043e */
[----:B------:R-:W-:Y:S02]  /*10d80*/  IADD3.X R17, P3, PT, R72, R93, RZ, P5, !PT ;  /* 0x0000005d48117210 */ /* 0x000fe40002f7e4ff */
[----:B------:R-:W-:Y:S01]  /*10d90*/  IADD3.X R47, P1, PT, R47, R69, RZ, P1, !PT ;  /* 0x000000452f2f7210 */ /* 0x000fe20000f3e4ff */
[----:B------:R-:W-:Y:S01]  /*10da0*/  IMAD.X R125, RZ, RZ, RZ, P4 ;  /* 0x000000ffff7d7224 */ /* 0x000fe200020e06ff */
[----:B------:R-:W-:Y:S01]  /*10db0*/  IADD3.X R19, P3, PT, RZ, R126, RZ, P3, !PT ;  /* 0x0000007eff137210 */ /* 0x000fe20001f7e4ff */
[----:B------:R-:W-:Y:S01]  /*10dc0*/  IMAD.MOV.U32 R124, RZ, RZ, R65 ;  /* 0x000000ffff7c7224 */ /* 0x000fe200078e0041 */
[----:B------:R-:W-:Y:S01]  /*10dd0*/  SHF.L.W.U32.HI R21, R89, 0x1, R120 ;  /* 0x0000000159157819 */ /* 0x000fe20000010e78 */
[----:B------:R-:W-:Y:S01]  /*10de0*/  IMAD.WIDE.U32 R64, R113, R146, RZ ;  /* 0x0000009271407225 */ /* 0x000fe200078e00ff */
[----:B------:R-:W-:-:S02]  /*10df0*/  IADD3.X RZ, P0, PT, R88, R71, RZ, P0, !PT ;  /* 0x0000004758ff7210 */ /* 0x000fc4000071e4ff */
[----:B------:R-:W-:Y:S01]  /*10e00*/  IADD3.X R21, P1, PT, R21, R66, RZ, P1, !PT ;  /* 0x0000004215157210 */ /* 0x000fe20000f3e4ff */
[----:B------:R-:W-:Y:S01]  /*10e10*/  IMAD.WIDE.U32.X R124, R119, -0x7af74000, R124, P2 ;  /* 0x8508c000777c7825 */ /* 0x000fe200010e047c */
[----:B------:R-:W-:Y:S02]  /*10e20*/  IADD3.X R126, P2, PT, RZ, R127, RZ, P3, !PT ;  /* 0x0000007fff7e7210 */ /* 0x000fe40001f5e4ff */
[----:B------:R-:W-:Y:S01]  /*10e30*/  SHF.L.W.U32.HI R120, R120, 0x1, R17 ;  /* 0x0000000178787819 */ /* 0x000fe20000010e11 */
[----:B------:R-:W-:Y:S01]  /*10e40*/  IMAD.WIDE.U32 R68, R113, R140, RZ ;  /* 0x0000008c71447225 */ /* 0x000fe200078e00ff */
[----:B------:R-:W-:Y:S02]  /*10e50*/  IADD3.X R51, P0, PT, RZ, R124, RZ, P0, !PT ;  /* 0x0000007cff337210 */ /* 0x000fe4000071e4ff */
[----:B------:R-:W-:Y:S01]  /*10e60*/  IADD3.X R110, P2, PT, R19, R110, RZ, P2, !PT ;  /* 0x0000006e136e7210 */ /* 0x000fe2000175e4ff */
[----:B------:R-:W-:Y:S01]  /*10e70*/  IMAD.WIDE.U32 R64, P3, R149, R22, R64 ;  /* 0x0000001695407225 */ /* 0x000fe20007860040 */
[----:B------:R-:W-:-:S02]  /*10e80*/  IADD3.X R124, P5, PT, RZ, R125, RZ, P0, !PT ;  /* 0x0000007dff7c7210 */ /* 0x000fc400007be4ff */
[----:B------:R-:W-:Y:S01]  /*10e90*/  IADD3.X R111, P2, PT, R126, R111, RZ, P2, !PT ;  /* 0x0000006f7e6f7210 */ /* 0x000fe2000175e4ff */
[----:B------:R-:W-:Y:S01]  /*10ea0*/  IMAD.WIDE.U32 R66, R22, R146, RZ ;  /* 0x0000009216427225 */ /* 0x000fe200078e00ff */
[----:B------:R-:W-:Y:S02]  /*10eb0*/  IADD3.X R94, P5, PT, R51, R94, RZ, P5, !PT ;  /* 0x0000005e335e7210 */ /* 0x000fe40002fbe4ff */
[----:B------:R-:W-:Y:S01]  /*10ec0*/  IADD3.X R51, P2, PT, RZ, R96, RZ, P2, !PT ;  /* 0x00000060ff337210 */ /* 0x000fe2000175e4ff */
[----:B------:R-:W-:Y:S01]  /*10ed0*/  IMAD.WIDE.U32 R114, R119, 0x30000000, RZ ;  /* 0x3000000077727825 */ /* 0x000fe200078e00ff */
[----:B------:R-:W-:-:S03]  /*10ee0*/  IADD3 R19, P0, PT, R64, R67, RZ ;  /* 0x0000004340137210 */ /* 0x000fc60007f1e0ff */
[----:B------:R-:W-:-:S04]  /*10ef0*/  IMAD.WIDE.U32 R68, P4, R139, R22, R68 ;  /* 0x000000168b447225 */ /* 0x000fc80007880044 */
[----:B------:R-:W-:-:S04]  /*10f00*/  IMAD.WIDE.U32 R72, R119, -0x45f6b800, RZ ;  /* 0xba09480077487825 */ /* 0x000fc800078e00ff */
[----:B------:R-:W-:Y:S02]  /*10f10*/  IMAD.X R71, RZ, RZ, RZ, P3 ;  /* 0x000000ffff477224 */ /* 0x000fe400018e06ff */
[----:B------:R-:W-:Y:S02]  /*10f20*/  IMAD.MOV.U32 R70, RZ, RZ, R65 ;  /* 0x000000ffff467224 */ /* 0x000fe400078e0041 */
[----:B------:R-:W-:-:S04]  /*10f30*/  IMAD.WIDE.U32 R88, R113, R22, RZ ;  /* 0x0000001671587225 */ /* 0x000fc800078e00ff */
[----:B------:R-:W-:Y:S01]  /*10f40*/  IMAD.X R93, RZ, RZ, RZ, P4 ;  /* 0x000000ffff5d7224 */ /* 0x000fe200020e06ff */
[----:B------:R-:W-:Y:S01]  /*10f50*/  IADD3 RZ, P4, PT, R110, R74, RZ ;  /* 0x0000004a6eff7210 */ /* 0x000fe20007f9e0ff */
[C-C-:B------:R-:W-:Y:S02]  /*10f60*/  IMAD R55, R14.reuse, 0x170b5d44, R114.reuse ;  /* 0x170b5d440e377824 */ /* 0x140fe400078e0272 */
[----:B------:R-:W-:Y:S01]  /*10f70*/  IMAD.WIDE.U32 R114, P3, R14, 0x170b5d44, R114 ;  /* 0x170b5d440e727825 */ /* 0x000fe20007860072 */
[----:B------:R-:W-:Y:S02]  /*10f80*/  IADD3.X RZ, P4, PT, R111, R95, RZ, P4, !PT ;  /* 0x0000005f6fff7210 */ /* 0x000fe4000279e4ff */
[----:B------:R-:W-:Y:S01]  /*10f90*/  IADD3.X R95, P5, PT, R124, R47, RZ, P5, !PT ;  /* 0x0000002f7c5f7210 */ /* 0x000fe20002fbe4ff */
[----:B------:R-:W-:Y:S01]  /*10fa0*/  IMAD.WIDE.U32.X R70, R149, R113, R70, P0 ;  /* 0x0000007195467225 */ /* 0x000fe200000e0446 */
[----:B------:R-:W-:Y:S02]  /*10fb0*/  IADD3.X R96, P4, PT, RZ, R82, RZ, P4, !PT ;  /* 0x00000052ff607210 */ /* 0x000fe4000279e4ff */
[----:B------:R-:W-:Y:S01]  /*10fc0*/  IADD3.X R47, P1, PT, R120, R49, RZ, P1, !PT ;  /* 0x00000031782f7210 */ /* 0x000fe20000f3e4ff */
[----:B------:R-:W-:-:S02]  /*10fd0*/  IMAD R65, R14, 0x1ef3622f, R72 ;  /* 0x1ef3622f0e417824 */ /* 0x000fc400078e0248 */
[----:B------:R-:W-:-:S04]  /*10fe0*/  IMAD.WIDE.U32 R72, P0, R14, 0x1ef3622f, R72 ;  /* 0x1ef3622f0e487825 */ /* 0x000fc80007800048 */
[----:B------:R-:W-:Y:S01]  /*10ff0*/  IMAD.WIDE.U32 R74, R14, 0x30000000, RZ ;  /* 0x300000000e4a7825 */ /* 0x000fe200078e00ff */
[----:B------:R-:W-:-:S03]  /*11000*/  MOV R100, R73 ;  /* 0x0000004900647202 */ /* 0x000fc60000000f00 */
[----:B------:R-:W-:Y:S02]  /*11010*/  IMAD.X R117, RZ, RZ, RZ, P3 ;  /* 0x000000ffff757224 */ /* 0x000fe400018e06ff */
[----:B------:R-:W-:-:S04]  /*11020*/  IMAD.WIDE.U32 R88, P3, R22, R113, R88 ;  /* 0x0000007116587225 */ /* 0x000fc80007860058 */
[----:B------:R-:W-:-:S04]  /*11030*/  IMAD.WIDE.U32 R78, R14, -0x45f6b800, RZ ;  /* 0xba0948000e4e7825 */ /* 0x000fc800078e00ff */
[----:B------:R-:W-:Y:S01]  /*11040*/  IMAD.X R101, RZ, RZ, RZ, P0 ;  /* 0x000000ffff657224 */ /* 0x000fe200000e06ff */
[----:B------:R-:W-:Y:S01]  /*11050*/  IADD3 RZ, P0, PT, R114, R75, RZ ;  /* 0x0000004b72ff7210 */ /* 0x000fe20007f1e0ff */
[----:B------:R-:W-:Y:S02]  /*11060*/  IMAD.MOV.U32 R116, RZ, RZ, R115 ;  /* 0x000000ffff747224 */ /* 0x000fe400078e0073 */
[----:B------:R-:W-:Y:S01]  /*11070*/  IMAD.X R91, RZ, RZ, RZ, P3 ;  /* 0x000000ffff5b7224 */ /* 0x000fe200018e06ff */
[----:B------:R-:W-:Y:S01]  /*11080*/  IADD3 RZ, P3, PT, R72, R79, RZ ;  /* 0x0000004f48ff7210 */ /* 0x000fe20007f7e0ff */
[----:B------:R-:W-:Y:S01]  /*11090*/  IMAD.IADD R67, R55, 0x1, R75 ;  /* 0x0000000137437824 */ /* 0x000fe200078e024b */
[----:B------:R-:W-:Y:S01]  /*110a0*/  IADD3.X R75, P2, PT, RZ, R97, RZ, P2, !PT ;  /* 0x00000061ff4b7210 */ /* 0x000fe2000175e4ff */
[----:B------:R-:W-:Y:S01]  /*110b0*/  IMAD.WIDE.U32.X R72, R119, 0x170b5d44, R116, P0 ;  /* 0x170b5d4477487825 */ /* 0x000fe200000e0474 */
[----:B------:R-:W-:Y:S02]  /*110c0*/  IADD3 RZ, P0, PT, R94, R74, RZ ;  /* 0x0000004a5eff7210 */ /* 0x000fe40007f1e0ff */
[----:B------:R-:W-:Y:S01]  /*110d0*/  IADD3.X R97, P2, PT, R51, R118, RZ, P2, !PT ;  /* 0x0000007633617210 */ /* 0x000fe2000175e4ff */
[----:B------:R-:W-:Y:S01]  /*110e0*/  IMAD.WIDE.U32 R110, R141, R137, R110 ;  /* 0x000000898d6e7225 */ /* 0x000fe200078e006e */
[----:B------:R-:W-:-:S02]  /*110f0*/  IADD3.X RZ, P0, PT, R95, R67, RZ, P0, !PT ;  /* 0x000000435fff7210 */ /* 0x000fc4000071e4ff */
[----:B------:R-:W-:Y:S01]  /*11100*/  IADD3.X R51, P5, PT, RZ, RZ, RZ, P5, !PT ;  /* 0x000000ffff337210 */ /* 0x000fe20002fbe4ff */
[----:B------:R-:W-:Y:S01]  /*11110*/  IMAD.IADD R49, R111, 0x1, R102 ;  /* 0x000000016f317824 */ /* 0x000fe200078e0266 */
[----:B------:R-:W-:Y:S01]  /*11120*/  IADD3.X R67, P4, PT, RZ, R83, RZ, P4, !PT ;  /* 0x00000053ff437210 */ /* 0x000fe2000279e4ff */
[----:B------:R-:W-:Y:S01]  /*11130*/  IMAD.WIDE.U32 R82, R119, 0xf5138f, RZ ;  /* 0x00f5138f77527825 */ /* 0x000fe200078e00ff */
[----:B------:R-:W-:Y:S02]  /*11140*/  IADD3.X R72, P0, PT, R51, R72, RZ, P0, !PT ;  /* 0x0000004833487210 */ /* 0x000fe4000071e4ff */
[----:B------:R-:W-:Y:S01]  /*11150*/  IADD3.X R112, P2, PT, R75, R112, RZ, P2, !PT ;  /* 0x000000704b707210 */ /* 0x000fe2000175e4ff */
[----:B------:R-:W-:Y:S01]  /*11160*/  IMAD.X R51, RZ, RZ, RZ, P5 ;  /* 0x000000ffff337224 */ /* 0x000fe200028e06ff */
[----:B------:R-:W-:Y:S01]  /*11170*/  IADD3.X R96, P4, PT, R96, R97, RZ, P4, !PT ;  /* 0x0000006160607210 */ /* 0x000fe2000279e4ff */
[----:B------:R-:W-:Y:S01]  /*11180*/  IMAD R147, R14, 0x1a22d9f3, R82 ;  /* 0x1a22d9f30e937824 */ /* 0x000fe200078e0252 */
[----:B------:R-:W-:Y:S01]  /*11190*/  SHF.L.W.U32.HI R17, R17, 0x1, R110 ;  /* 0x0000000111117819 */ /* 0x000fe20000010e6e */
[----:B------:R-:W-:Y:S01]  /*111a0*/  IMAD.WIDE.U32 R130, R119, 0x6ca1493b, RZ ;  /* 0x6ca1493b77827825 */ /* 0x000fe200078e00ff */
[----:B------:R-:W-:-:S02]  /*111b0*/  IADD3.X R97, P4, PT, R67, R112, RZ, P4, !PT ;  /* 0x0000007043617210 */ /* 0x000fc4000279e4ff */
[----:B------:R-:W-:Y:S01]  /*111c0*/  IADD3.X R112, P0, PT, R51, R73, RZ, P0, !PT ;  /* 0x0000004933707210 */ /* 0x000fe2000071e4ff */
[----:B------:R-:W-:Y:S01]  /*111d0*/  IMAD.WIDE.U32 R82, P5, R14, 0x1a22d9f3, R82 ;  /* 0x1a22d9f30e527825 */ /* 0x000fe200078a0052 */
[----:B------:R-:W-:Y:S02]  /*111e0*/  IADD3.X R121, P4, PT, RZ, RZ, RZ, P4, !PT ;  /* 0x000000ffff797210 */ /* 0x000fe4000279e4ff */
[----:B------:R-:W-:Y:S01]  /*111f0*/  IADD3.X R72, P0, PT, R72, R21, RZ, P0, !PT ;  /* 0x0000001548487210 */ /* 0x000fe2000071e4ff */
[----:B------:R-:W-:Y:S01]  /*11200*/  IMAD.WIDE.U32 R102, R14, 0xf5138f, RZ ;  /* 0x00f5138f0e667825 */ /* 0x000fe200078e00ff */
[----:B------:R-:W-:Y:S02]  /*11210*/  IADD3.X R21, P2, PT, RZ, R76, RZ, P2, !PT ;  /* 0x0000004cff157210 */ /* 0x000fe4000175e4ff */
[----:B------:R-:W-:Y:S01]  /*11220*/  IADD3.X R73, P0, PT, R112, R47, RZ, P0, !PT ;  /* 0x0000002f70497210 */ /* 0x000fe2000071e4ff */
[----:B------:R-:W-:Y:S01]  /*11230*/  IMAD.X R115, RZ, RZ, RZ, P5 ;  /* 0x000000ffff737224 */ /* 0x000fe200028e06ff */
[----:B------:R-:W-:Y:S01]  /*11240*/  IADD3.X R67, P2, PT, RZ, R77, RZ, P2, !PT ;  /* 0x0000004dff437210 */ /* 0x000fe2000175e4ff */
[----:B------:R-:W-:Y:S01]  /*11250*/  IMAD.X R111, RZ, RZ, RZ, P4 ;  /* 0x000000ffff6f7224 */ /* 0x000fe200020e06ff */
[----:B------:R-:W-:Y:S01]  /*11260*/  IADD3.X R107, P0, PT, RZ, RZ, RZ, P0, !PT ;  /* 0x000000ffff6b7210 */ /* 0x000fe2000071e4ff */
[----:B------:R-:W-:Y:S01]  /*11270*/  IMAD.WIDE.U32 R116, P4, R14, -0x39c4fa40, R130 ;  /* 0xc63b05c00e747825 */ /* 0x000fe20007880082 */
[----:B------:R-:W-:-:S02]  /*11280*/  IADD3 RZ, P5, PT, R82, R103, RZ ;  /* 0x0000006752ff7210 */ /* 0x000fc40007fbe0ff */
[----:B------:R-:W-:Y:S01]  /*11290*/  SHF.L.W.U32.HI R51, R110, 0x1, R49 ;  /* 0x000000016e337819 */ /* 0x000fe20000010e31 */
[----:B------:R-:W-:Y:S01]  /*112a0*/  IMAD.WIDE.U32 R74, R14, 0x6ca1493b, RZ ;  /* 0x6ca1493b0e4a7825 */ /* 0x000fe200078e00ff */
[----:B------:R-:W-:Y:S02]  /*112b0*/  IADD3.X R47, P1, PT, R17, R84, RZ, P1, !PT ;  /* 0x00000054112f7210 */ /* 0x000fe40000f3e4ff */
[----:B------:R-:W-:Y:S01]  /*112c0*/  IADD3.X R21, P2, PT, R21, R80, RZ, P2, !PT ;  /* 0x0000005015157210 */ /* 0x000fe2000175e4ff */
[----:B------:R-:W-:Y:S01]  /*112d0*/  IMAD.WIDE.U32.X R100, R119, 0x1ef3622f, R100, P3 ;  /* 0x1ef3622f77647825 */ /* 0x000fe200018e0464 */
[----:B------:R-:W-:Y:S02]  /*112e0*/  IADD3 RZ, P3, PT, R96, R90, RZ ;  /* 0x0000005a60ff7210 */ /* 0x000fe40007f7e0ff */
[----:B------:R-:W-:Y:S01]  /*112f0*/  IADD3.X R51, P1, PT, R51, R85, RZ, P1, !PT ;  /* 0x0000005533337210 */ /* 0x000fe20000f3e4ff */
[----:B------:R-:W-:Y:S01]  /*11300*/  IMAD.WIDE.U32 R76, R119, 0x17c510ea, RZ ;  /* 0x17c510ea774c7825 */ /* 0x000fe200078e00ff */
[----:B------:R-:W-:-:S03]  /*11310*/  IADD3.X RZ, P3, PT, R97, R81, RZ, P3, !PT ;  /* 0x0000005161ff7210 */ /* 0x000fc60001f7e4ff */
[----:B------:R-:W-:Y:S01]  /*11320*/  IMAD.MOV.U32 R114, RZ, RZ, R83 ;  /* 0x000000ffff727224 */ /* 0x000fe200078e0053 */
[----:B------:R-:W-:Y:S01]  /*11330*/  IADD3.X R112, P3, PT, R121, R86, RZ, P3, !PT ;  /* 0x0000005679707210 */ /* 0x000fe20001f7e4ff */
[----:B------:R-:W-:Y:S01]  /*11340*/  IMAD.X R83, RZ, RZ, RZ, P4 ;  /* 0x000000ffff537224 */ /* 0x000fe200020e06ff */
[----:B------:R-:W-:Y:S01]  /*11350*/  IADD3 RZ, P4, PT, R116, R75, RZ ;  /* 0x0000004b74ff7210 */ /* 0x000fe20007f9e0ff */
[----:B------:R-:W-:Y:S01]  /*11360*/  IMAD.MOV.U32 R82, RZ, RZ, R117 ;  /* 0x000000ffff527224 */ /* 0x000fe200078e0075 */
[----:B------:R-:W-:Y:S01]  /*11370*/  IADD3.X R116, P2, PT, R67, R92, RZ, P2, !PT ;  /* 0x0000005c43747210 */ /* 0x000fe2000175e4ff */
[----:B------:R-:W-:Y:S01]  /*11380*/  IMAD.X R99, RZ, RZ, RZ, P0 ;  /* 0x000000ffff637224 */ /* 0x000fe200000e06ff */
[----:B------:R-:W-:Y:S01]  /*11390*/  IADD3 RZ, P0, PT, R72, R78, RZ ;  /* 0x0000004e48ff7210 */ /* 0x000fe20007f1e0ff */
[----:B------:R-:W-:Y:S01]  /*113a0*/  IMAD.IADD R117, R65, 0x1, R79 ;  /* 0x0000000141757824 */ /* 0x000fe200078e024f */
[----:B------:R-:W-:Y:S01]  /*113b0*/  MOV R92, R69 ;  /* 0x00000045005c7202 */ /* 0x000fe20000000f00 */
[----:B------:R-:W-:-:S04]  /*113c0*/  IMAD.WIDE.U32.X R114, R119, 0x1a22d9f3, R114, P5 ;  /* 0x1a22d9f377727825 */ /* 0x000fc800028e0472 */
[----:B------:R-:W-:-:S04]  /*113d0*/  IMAD.WIDE.U32 R78, R22, R22, RZ ;  /* 0x00000016164e7225 */ /* 0x000fc800078e00ff */
[----:B------:R-:W-:-:S04]  /*113e0*/  IMAD.WIDE.U32 R84, P5, R14, 0x1ae3a46, R76 ;  /* 0x01ae3a460e547825 */ /* 0x000fc800078a004c */
[----:B------:R-:W-:-:S04]  /*113f0*/  IMAD.WIDE.U32 R80, R14, 0x17c510ea, RZ ;  /* 0x17c510ea0e507825 */ /* 0x000fc800078e00ff */
[----:B------:R-:W-:Y:S02]  /*11400*/  IMAD.MOV.U32 R90, RZ, RZ, R89 ;  /* 0x000000ffff5a7224 */ /* 0x000fe400078e0059 */
[----:B------:R-:W-:Y:S01]  /*11410*/  IMAD.WIDE.U32.X R82, R119, -0x39c4fa40, R82, P4 ;  /* 0xc63b05c077527825 */ /* 0x000fe200020e0452 */
[----:B------:R-:W-:-:S03]  /*11420*/  IADD3 R17, P4, PT, R79, R88, RZ ;  /* 0x000000584f117210 */ /* 0x000fc60007f9e0ff */
[----:B------:R-:W-:Y:S01]  /*11430*/  IMAD.X R89, RZ, RZ, RZ, P5 ;  /* 0x000000ffff597224 */ /* 0x000fe200028e06ff */
[----:B------:R-:W-:Y:S01]  /*11440*/  IADD3 RZ, P5, PT, R84, R81, RZ ;  /* 0x0000005154ff7210 */ /* 0x000fe20007fbe0ff */
[----:B------:R-:W-:-:S04]  /*11450*/  IMAD.WIDE.U32 R94, R14, 0x30000000, R94 ;  /* 0x300000000e5e7825 */ /* 0x000fc800078e005e */
[----:B------:R-:W-:Y:S02]  /*11460*/  IMAD.MOV.U32 R88, RZ, RZ, R85 ;  /* 0x000000ffff587224 */ /* 0x000fe400078e0055 */
[----:B------:R-:W-:Y:S02]  /*11470*/  IMAD.IADD R152, R95, 0x1, R55 ;  /* 0x000000015f987824 */ /* 0x000fe400078e0237 */
[----:B------:R-:W-:Y:S01]  /*11480*/  IMAD.WIDE.U32.X R84, R119, 0x1ae3a46, R88, P5 ;  /* 0x01ae3a4677547825 */ /* 0x000fe200028e0458 */
[----:B------:R-:W-:Y:S02]  /*11490*/  IADD3.X RZ, P5, PT, R73, R117, RZ, P0, !PT ;  /* 0x0000007549ff7210 */ /* 0x000fe400007be4ff */
[----:B------:R-:W-:Y:S01]  /*114a0*/  IADD3.X R77, P0, PT, R111, R87, RZ, P3, !PT ;  /* 0x000000576f4d7210 */ /* 0x000fe20001f1e4ff */
[----:B------:R-:W-:Y:S01]  /*114b0*/  IMAD.WIDE.U32 R88, R94, -0x1, RZ ;  /* 0xffffffff5e587825 */ /* 0x000fe200078e00ff */
[----:B------:R-:W-:Y:S02]  /*114c0*/  IADD3.X R118, P3, PT, R107, R100, RZ, P5, !PT ;  /* 0x000000646b767210 */ /* 0x000fe40002f7e4ff */
[----:B------:R-:W-:Y:S01]  /*114d0*/  IADD3.X R100, P0, PT, R112, R21, RZ, P0, !PT ;  /* 0x0000001570647210 */ /* 0x000fe2000071e4ff */
[----:B------:R-:W-:Y:S01]  /*114e0*/  IMAD R55, R94, -0x7af74001, -R152 ;  /* 0x8508bfff5e377824 */ /* 0x000fe200078e0a98 */
[----:B------:R-:W-:Y:S01]  /*114f0*/  IADD3.X R120, P3, PT, R99, R101, RZ, P3, !PT ;  /* 0x0000006563787210 */ /* 0x000fe20001f7e4ff */
[----:B------:R-:W-:Y:S01]  /*11500*/  IMAD.WIDE.U32 R110, R88, 0x1, RZ ;  /* 0x00000001586e7825 */ /* 0x000fe200078e00ff */
[----:B------:R-:W-:-:S02]  /*11510*/  IADD3.X R21, P2, PT, RZ, R108, RZ, P2, !PT ;  /* 0x0000006cff157210 */ /* 0x000fc4000175e4ff */
[----:B------:R-:W-:Y:S01]  /*11520*/  IADD3.X R101, P0, PT, R77, R116, RZ, P0, !PT ;  /* 0x000000744d657210 */ /* 0x000fe2000071e4ff */
[----:B------:R-:W-:Y:S01]  /*11530*/  IMAD.WIDE.U32 R86, R22, R140, RZ ;  /* 0x0000008c16567225 */ /* 0x000fe200078e00ff */
[----:B------:R-:W-:Y:S02]  /*11540*/  IADD3 RZ, P5, PT, R94, R110, RZ ;  /* 0x0000006e5eff7210 */ /* 0x000fe40007fbe0ff */
[----:B------:R-:W-:Y:S01]  /*11550*/  IADD3.X R94, P3, PT, R118, R47, RZ, P3, !PT ;  /* 0x0000002f765e7210 */ /* 0x000fe20001f7e4ff */
[----:B------:R-:W-:Y:S02]  /*11560*/  IMAD.IADD R77, R89, 0x1, R55 ;  /* 0x00000001594d7824 */ /* 0x000fe400078e0237 */
[----:B------:R-:W-:Y:S01]  /*11570*/  IMAD.WIDE.U32.X R90, R113, R113, R90, P4 ;  /* 0x00000071715a7225 */ /* 0x000fe200020e045a */
[----:B------:R-:W-:Y:S02]  /*11580*/  IADD3 R67, P4, PT, R68, R87, RZ ;  /* 0x0000005744437210 */ /* 0x000fe40007f9e0ff */
[----:B------:R-:W-:Y:S01]  /*11590*/  IADD3.X R95, P3, PT, R120, R51, RZ, P3, !PT ;  /* 0x00000033785f7210 */ /* 0x000fe20001f7e4ff */
[----:B------:R-:W-:Y:S01]  /*115a0*/  IMAD.WIDE.U32 R96, R22, R137, R96 ;  /* 0x0000008916607225 */ /* 0x000fe200078e0060 */
[----:B------:R-:W-:-:S03]  /*115b0*/  IADD3.X R51, P0, PT, RZ, RZ, RZ, P0, !PT ;  /* 0x000000ffff337210 */ /* 0x000fc6000071e4ff */
[----:B------:R-:W-:Y:S01]  /*115c0*/  IMAD.X R47, RZ, RZ, R109, P2 ;  /* 0x000000ffff2f7224 */ /* 0x000fe200010e066d */
[----:B------:R-:W-:Y:S01]  /*115d0*/  IADD3 RZ, P2, PT, R100, R104, RZ ;  /* 0x0000006864ff7210 */ /* 0x000fe20007f5e0ff */
[----:B------:R-:W-:Y:S01]  /*115e0*/  IMAD.WIDE.U32 R132, R77, 0x1, RZ ;  /* 0x000000014d847825 */ /* 0x000fe200078e00ff */
[----:B------:R-:W-:-:S03]  /*115f0*/  SHF.L.W.U32.HI R49, R49, 0x1, R96 ;  /* 0x0000000131317819 */ /* 0x000fc60000010e60 */
[----:B------:R-:W-:Y:S01]  /*11600*/  IMAD.WIDE.U32.X R92, R139, R113, R92, P4 ;  /* 0x000000718b5c7225 */ /* 0x000fe200020e045c */
[----:B------:R-:W-:Y:S02]  /*11610*/  IADD3.X R69, P4, PT, RZ, RZ, RZ, P3, !PT ;  /* 0x000000ffff457210 */ /* 0x000fe40001f9e4ff */
[----:B------:R-:W-:Y:S01]  /*11620*/  IADD3.X RZ, P3, PT, R101, R105, RZ, P2, !PT ;  /* 0x0000006965ff7210 */ /* 0x000fe2000177e4ff */
[----:B------:R-:W-:Y:S01]  /*11630*/  IMAD.WIDE.U32 R104, P2, R88, -0x7af74000, R132 ;  /* 0x8508c00058687825 */ /* 0x000fe20007840084 */
[----:B------:R-:W-:Y:S02]  /*11640*/  IADD3.X R148, P1, PT, R49, R98, RZ, P1, !PT ;  /* 0x0000006231947210 */ /* 0x000fe40000f3e4ff */
[----:B------:R-:W-:Y:S01]  /*11650*/  IADD3.X R110, P3, PT, R51, R150, RZ, P3, !PT ;  /* 0x00000096336e7210 */ /* 0x000fe20001f7e4ff */
[----:B------:R-:W-:-:S04]  /*11660*/  IMAD.WIDE.U32 R98, R77, 0x30000000, RZ ;  /* 0x300000004d627825 */ /* 0x000fc800078e00ff */
[----:B------:R-:W-:Y:S02]  /*11670*/  IMAD.IADD R87, R147, 0x1, R103 ;  /* 0x0000000193577824 */ /* 0x000fe400078e0267 */
[----:B------:R-:W-:Y:S01]  /*11680*/  IMAD.X R79, RZ, RZ, RZ, P0 ;  /* 0x000000ffff4f7224 */ /* 0x000fe200000e06ff */
[----:B------:R-:W-:Y:S01]  /*11690*/  IADD3 RZ, P0, PT, R94, R102, RZ ;  /* 0x000000665eff7210 */ /* 0x000fe20007f1e0ff */
[----:B------:R-:W-:Y:S01]  /*116a0*/  IMAD.X R55, RZ, RZ, RZ, P4 ;  /* 0x000000ffff377224 */ /* 0x000fe200020e06ff */
[----:B------:R-:W-:Y:S01]  /*116b0*/  IADD3 RZ, P4, PT, R111, R104, RZ ;  /* 0x000000686fff7210 */ /* 0x000fe20007f9e0ff */
[----:B------:R-:W-:Y:S01]  /*116c0*/  IMAD.X R109, RZ, RZ, RZ, P2 ;  /* 0x000000ffff6d7224 */ /* 0x000fe200010e06ff */
[----:B------:R-:W-:Y:S01]  /*116d0*/  IADD3.X RZ, P0, PT, R95, R87, RZ, P0, !PT ;  /* 0x000000575fff7210 */ /* 0x000fe2000071e4ff */
[----:B------:R-:W-:Y:S01]  /*116e0*/  IMAD.WIDE.U32 R100, R146, R137, R100 ;  /* 0x0000008992647225 */ /* 0x000fe200078e0064 */
[----:B------:R-:W-:Y:S02]  /*116f0*/  IADD3.X R150, P3, PT, R79, R151, RZ, P3, !PT ;  /* 0x000000974f967210 */ /* 0x000fe40001f7e4ff */
[----:B------:R-:W-:Y:S01]  /*11700*/  IADD3.X R69, P0, PT, R69, R114, RZ, P0, !PT ;  /* 0x0000007245457210 */ /* 0x000fe2000071e4ff */
[----:B------:R-:W-:Y:S01]  /*11710*/  IMAD.MOV.U32 R108, RZ, RZ, R105 ;  /* 0x000000ffff6c7224 */ /* 0x000fe200078e0069 */
[----:B------:R-:W-:Y:S01]  /*11720*/  IADD3.X R110, P3, PT, R110, R21, RZ, P3, !PT ;  /* 0x000000156e6e7210 */ /* 0x000fe20001f7e4ff */
[----:B------:R-:W-:Y:S01]  /*11730*/  IMAD.WIDE.U32 R112, P2, R88, 0x170b5d44, R98 ;  /* 0x170b5d4458707825 */ /* 0x000fe20007840062 */
[----:B------:R-:W-:-:S03]  /*11740*/  IADD3.X R55, P0, PT, R55, R115, RZ, P0, !PT ;  /* 0x0000007337377210 */ /* 0x000fc6000071e4ff */
[----:B------:R-:W-:-:S04]  /*11750*/  IMAD.WIDE.U32 R102, R88, 0x30000000, RZ ;  /* 0x3000000058667825 */ /* 0x000fc800078e00ff */
[----:B------:R-:W-:Y:S01]  /*11760*/  IMAD.WIDE.U32.X R104, R77, -0x7af74000, R108, P4 ;  /* 0x8508c0004d687825 */ /* 0x000fe200020e046c */
[----:B------:R-:W-:-:S03]  /*11770*/  IADD3 RZ, P4, PT, R100, R106, RZ ;  /* 0x0000006a64ff7210 */ /* 0x000fc60007f9e0ff */
[----:B------:R-:W-:Y:S01]  /*11780*/  IMAD.X R109, RZ, RZ, RZ, P2 ;  /* 0x000000ffff6d7224 */ /* 0x000fe200010e06ff */
[----:B------:R-:W-:Y:S01]  /*11790*/  IADD3 RZ, P2, PT, R112, R103, RZ ;  /* 0x0000006770ff7210 */ /* 0x000fe20007f5e0ff */
[----:B------:R-:W-:-:S04]  /*117a0*/  IMAD.WIDE.U32 R106, R77, -0x45f6b800, RZ ;  /* 0xba0948004d6a7825 */ /* 0x000fc800078e00ff */
[----:B------:R-:W-:Y:S02]  /*117b0*/  IMAD.MOV.U32 R108, RZ, RZ, R113 ;  /* 0x000000ffff6c7224 */ /* 0x000fe400078e0071 */
[----:B------:R-:W-:-:S04]  /*117c0*/  IMAD.WIDE.U32 R112, R88, -0x45f6b800, RZ ;  /* 0xba09480058707825 */ /* 0x000fc800078e00ff */
[----:B------:R-:W-:-:S04]  /*117d0*/  IMAD.WIDE.U32.X R108, R77, 0x170b5d44, R108, P2 ;  /* 0x170b5d444d6c7825 */ /* 0x000fc800010e046c */
[----:B------:R-:W-:-:S04]  /*117e0*/  IMAD.WIDE.U32 R114, P2, R88, 0x1ef3622f, R106 ;  /* 0x1ef3622f58727825 */ /* 0x000fc8000784006a */
[----:B------:R-:W-:Y:S01]  /*117f0*/  IMAD.X R117, RZ, RZ, RZ, P2 ;  /* 0x000000ffff757224 */ /* 0x000fe200010e06ff */
[----:B------:R-:W-:Y:S01]  /*11800*/  IADD3 RZ, P2, PT, R114, R113, RZ ;  /* 0x0000007172ff7210 */ /* 0x000fe20007f5e0ff */
[----:B------:R-:W-:Y:S02]  /*11810*/  IMAD.MOV.U32 R116, RZ, RZ, R115 ;  /* 0x000000ffff747224 */ /* 0x000fe400078e0073 */
[----:B------:R-:W-:-:S04]  /*11820*/  IMAD.WIDE.U32 R114, R77, 0xf5138f, RZ ;  /* 0x00f5138f4d727825 */ /* 0x000fc800078e00ff */
[----:B------:R-:W-:-:S04]  /*11830*/  IMAD.WIDE.U32.X R116, R77, 0x1ef3622f, R116, P2 ;  /* 0x1ef3622f4d747825 */ /* 0x000fc800010e0474 */
[----:B------:R-:W-:-:S04]  /*11840*/  IMAD.WIDE.U32 R120, P2, R88, 0x1a22d9f3, R114 ;  /* 0x1a22d9f358787825 */ /* 0x000fc80007840072 */
[----:B------:R-:W-:-:S04]  /*11850*/  IMAD.WIDE.U32 R118, R88, 0xf5138f, RZ ;  /* 0x00f5138f58767825 */ /* 0x000fc800078e00ff */
[----:B------:R-:W-:Y:S01]  /*11860*/  IMAD.X R125, RZ, RZ, RZ, P2 ;  /* 0x000000ffff7d7224 */ /* 0x000fe200010e06ff */
[----:B------:R-:W-:Y:S01]  /*11870*/  IADD3 RZ, P2, PT, R120, R119, RZ ;  /* 0x0000007778ff7210 */ /* 0x000fe20007f5e0ff */
[----:B------:R-:W-:Y:S02]  /*11880*/  IMAD.MOV.U32 R124, RZ, RZ, R121 ;  /* 0x000000ffff7c7224 */ /* 0x000fe400078e0079 */
[----:B------:R-:W-:Y:S02]  /*11890*/  IMAD.IADD R49, R97, 0x1, R128 ;  /* 0x0000000161317824 */ /* 0x000fe400078e0280 */
[----:B------:R-:W-:Y:S01]  /*118a0*/  IMAD.WIDE.U32.X R120, R77, 0x1a22d9f3, R124, P2 ;  /* 0x1a22d9f34d787825 */ /* 0x000fe200010e047c */
[----:B------:R-:W-:-:S03]  /*118b0*/  IADD3 RZ, P2, PT, R110, R122, RZ ;  /* 0x0000007a6eff7210 */ /* 0x000fc60007f5e0ff */
[----:B------:R-:W-:-:S04]  /*118c0*/  IMAD.WIDE.U32 R122, R77, 0x6ca1493b, RZ ;  /* 0x6ca1493b4d7a7825 */ /* 0x000fc800078e00ff */
[----:B------:R-:W-:-:S04]  /*118d0*/  IMAD.WIDE.U32 R124, R88, 0x6ca1493b, RZ ;  /* 0x6ca1493b587c7825 */ /* 0x000fc800078e00ff */
[----:B------:R-:W-:-:S04]  /*118e0*/  IMAD.WIDE.U32 R126, P6, R88, -0x39c4fa40, R122 ;  /* 0xc63b05c0587e7825 */ /* 0x000fc800078c007a */
[----:B------:R-:W-:Y:S01]  /*118f0*/  IMAD.X R135, RZ, RZ, RZ, P6 ;  /* 0x000000ffff877224 */ /* 0x000fe200030e06ff */
[----:B------:R-:W-:Y:S01]  /*11900*/  IADD3 RZ, P6, PT, R126, R125, RZ ;  /* 0x0000007d7eff7210 */ /* 0x000fe20007fde0ff */
[----:B------:R-:W-:Y:S01]  /*11910*/  IMAD.WIDE.U32 R128, R77, 0x17c510ea, RZ ;  /* 0x17c510ea4d807825 */ /* 0x000fe200078e00ff */
[----:B------:R-:W-:-:S03]  /*11920*/  MOV R134, R127 ;  /* 0x0000007f00867202 */ /* 0x000fc60000000f00 */
[----:B------:R-:W-:Y:S02]  /*11930*/  IMAD R51, R14, -0x39c4fa40, R130 ;  /* 0xc63b05c00e337824 */ /* 0x000fe400078e0282 */
[----:B------:R-:W-:-:S04]  /*11940*/  IMAD.WIDE.U32.X R126, R77, -0x39c4fa40, R134, P6 ;  /* 0xc63b05c04d7e7825 */ /* 0x000fc800030e0486 */
[----:B------:R-:W-:-:S04]  /*11950*/  IMAD.WIDE.U32 R130, P6, R88, 0x1ae3a46, R128 ;  /* 0x01ae3a4658827825 */ /* 0x000fc800078c0080 */
[----:B------:R-:W-:-:S04]  /*11960*/  IMAD.WIDE.U32 R134, R88, 0x17c510ea, RZ ;  /* 0x17c510ea58867825 */ /* 0x000fc800078e00ff */
[----:B------:R-:W-:Y:S01]  /*11970*/  IMAD.X R133, RZ, RZ, RZ, P6 ;  /* 0x000000ffff857224 */ /* 0x000fe200030e06ff */
[----:B------:R-:W-:Y:S01]  /*11980*/  IADD3 RZ, P6, PT, R130, R135, RZ ;  /* 0x0000008782ff7210 */ /* 0x000fe20007fde0ff */
[----:B------:R-:W-:Y:S02]  /*11990*/  IMAD R21, R88, -0x7af74000, R132 ;  /* 0x8508c00058157824 */ /* 0x000fe400078e0284 */
[----:B------:R-:W-:Y:S02]  /*119a0*/  IMAD.MOV.U32 R132, RZ, RZ, R131 ;  /* 0x000000ffff847224 */ /* 0x000fe400078e0083 */
[----:B------:R-:W-:Y:S01]  /*119b0*/  IMAD.IADD R21, R111, 0x1, R21 ;  /* 0x000000016f157824 */ /* 0x000fe200078e0215 */
[----:B------:R-:W-:Y:S01]  /*119c0*/  IADD3.X R111, P3, PT, R150, R47, RZ, P3, !PT ;  /* 0x0000002f966f7210 */ /* 0x000fe20001f7e4ff */
[----:B------:R-:W-:-:S03]  /*119d0*/  IMAD.WIDE.U32.X R132, R77, 0x1ae3a46, R132, P6 ;  /* 0x01ae3a464d847825 */ /* 0x000fc600030e0484 */
[----:B------:R-:W-:Y:S01]  /*119e0*/  IADD3.X RZ, P2, PT, R111, R143, RZ, P2, !PT ;  /* 0x0000008f6fff7210 */ /* 0x000fe2000175e4ff */
[----:B------:R-:W-:Y:S01]  /*119f0*/  IMAD R77, R14, 0x1ae3a46, R76 ;  /* 0x01ae3a460e4d7824 */ /* 0x000fe200078e024c */
[----:B------:R-:W-:Y:S01]  /*11a00*/  SHF.L.W.U32.HI R76, R96, 0x1, R49 ;  /* 0x00000001604c7819 */ /* 0x000fe20000010e31 */
[----:B------:R-:W-:Y:S01]  /*11a10*/  IMAD.IADD R101, R101, 0x1, R20 ;  /* 0x0000000165657824 */ /* 0x000fe200078e0214 */
[----:B------:R-:W-:Y:S01]  /*11a20*/  IADD3.X RZ, P5, PT, R152, R21, RZ, P5, !PT ;  /* 0x0000001598ff7210 */ /* 0x000fe20002fbe4ff */
[----:B------:R-:W-:Y:S01]  /*11a30*/  IMAD.WIDE.U32 R20, R149, R146, RZ ;  /* 0x0000009295147225 */ /* 0x000fe200078e00ff */
[----:B------:R-:W-:Y:S02]  /*11a40*/  IADD3.X R76, P1, PT, R76, R15, RZ, P1, !PT ;  /* 0x0000000f4c4c7210 */ /* 0x000fe40000f3e4ff */
[----:B------:R-:W-:Y:S01]  /*11a50*/  IADD3.X R15, P3, PT, RZ, RZ, RZ, P3, !PT ;  /* 0x000000ffff0f7210 */ /* 0x000fe20001f7e4ff */
[----:B------:R-:W-:Y:S01]  /*11a60*/  IMAD.WIDE.U32 R72, R14, -0x45f6b800, R72 ;  /* 0xba0948000e487825 */ /* 0x000fe200078e0048 */
[----:B------:R-:W-:-:S02]  /*11a70*/  IADD3.X R47, P5, PT, RZ, R104, RZ, P5, !PT ;  /* 0x00000068ff2f7210 */ /* 0x000fc40002fbe4ff */
[----:B------:R-:W-:Y:S01]  /*11a80*/  IADD3.X R15, P2, PT, R15, R52, RZ, P2, !PT ;  /* 0x000000340f0f7210 */ /* 0x000fe2000175e4ff */
[----:B------:R-:W-:Y:S01]  /*11a90*/  IMAD.IADD R65, R73, 0x1, R65 ;  /* 0x0000000149417824 */ /* 0x000fe200078e0241 */
[----:B------:R-:W-:Y:S01]  /*11aa0*/  IADD3.X RZ, P4, PT, R101, R144, RZ, P4, !PT ;  /* 0x0000009065ff7210 */ /* 0x000fe2000279e4ff */
[----:B------:R-:W-:Y:S01]  /*11ab0*/  IMAD.WIDE.U32 R110, R140, R137, R110 ;  /* 0x000000898c6e7225 */ /* 0x000fe200078e006e */
[----:B------:R-:W-:Y:S02]  /*11ac0*/  IADD3.X R79, PT, PT, R53, RZ, RZ, P2, P3 ;  /* 0x000000ff354f7210 */ /* 0x000fe400017e64ff */
[----:B------:R-:W-:Y:S01]  /*11ad0*/  IADD3.X R104, P5, PT, RZ, R105, RZ, P5, !PT ;  /* 0x00000069ff687210 */ /* 0x000fe20002fbe4ff */
[----:B------:R-:W-:Y:S01]  /*11ae0*/  IMAD.WIDE.U32 R52, R149, R140, RZ ;  /* 0x0000008c95347225 */ /* 0x000fe200078e00ff */
[----:B------:R-:W-:Y:S02]  /*11af0*/  IADD3.X R131, P4, PT, RZ, R56, RZ, P4, !PT ;  /* 0x00000038ff837210 */ /* 0x000fe4000279e4ff */
[----:B------:R-:W-:Y:S01]  /*11b00*/  IADD3.X R72, P5, PT, R47, R72, RZ, P5, !PT ;  /* 0x000000482f487210 */ /* 0x000fe20002fbe4ff */
[----:B------:R-:W-:Y:S01]  /*11b10*/  IMAD.WIDE.U32 R20, P3, R146, R149, R20 ;  /* 0x0000009592147225 */ /* 0x000fe20007860014 */
[----:B------:R-:W-:-:S02]  /*11b20*/  IADD3.X R73, P2, PT, RZ, R57, RZ, P4, !PT ;  /* 0x00000039ff497210 */ /* 0x000fc4000275e4ff */
[----:B------:R-:W-:Y:S01]  /*11b30*/  IADD3 RZ, P4, PT, R72, R102, RZ ;  /* 0x0000006648ff7210 */ /* 0x000fe20007f9e0ff */
[----:B------:R-:W-:Y:S01]  /*11b40*/  IMAD.X R47, RZ, RZ, RZ, P3 ;  /* 0x000000ffff2f7224 */ /* 0x000fe200018e06ff */
[----:B------:R-:W-:Y:S01]  /*11b50*/  IADD3.X R130, P2, PT, R131, R110, RZ, P2, !PT ;  /* 0x0000006e83827210 */ /* 0x000fe2000175e4ff */
[----:B------:R-:W-:-:S04]  /*11b60*/  IMAD.WIDE.U32 R56, P3, R139, R146, R52 ;  /* 0x000000928b387225 */ /* 0x000fc80007860034 */
[----:B------:R-:W-:-:S04]  /*11b70*/  IMAD.WIDE.U32 R52, R146, R146, RZ ;  /* 0x0000009292347225 */ /* 0x000fc800078e00ff */
[----:B------:R-:W-:Y:S01]  /*11b80*/  IMAD.X R97, RZ, RZ, RZ, P3 ;  /* 0x000000ffff617224 */ /* 0x000fe200018e06ff */
[----:B------:R-:W-:Y:S01]  /*11b90*/  IADD3 R53, P3, PT, R53, R20, RZ ;  /* 0x0000001435357210 */ /* 0x000fe20007f7e0ff */
[----:B------:R-:W-:Y:S02]  /*11ba0*/  IMAD.IADD R96, R111, 0x1, R46 ;  /* 0x000000016f607824 */ /* 0x000fe400078e022e */
[----:B------:R-:W-:-:S03]  /*11bb0*/  IMAD.WIDE.U32 R110, R146, R140, RZ ;  /* 0x0000008c926e7225 */ /* 0x000fc600078e00ff */
[----:B------:R-:W-:Y:S01]  /*11bc0*/  IADD3.X R131, P2, PT, R73, R96, RZ, P2, !PT ;  /* 0x0000006049837210 */ /* 0x000fe2000175e4ff */
[----:B------:R-:W-:Y:S01]  /*11bd0*/  IMAD.MOV.U32 R46, RZ, RZ, R21 ;  /* 0x000000ffff2e7224 */ /* 0x000fe200078e0015 */
[----:B------:R-:W-:Y:S01]  /*11be0*/  IADD3.X R73, P5, PT, R104, R65, RZ, P5, !PT ;  /* 0x0000004168497210 */ /* 0x000fe20002fbe4ff */
[----:B------:R-:W-:Y:S01]  /*11bf0*/  IMAD.MOV.U32 R96, RZ, RZ, R57 ;  /* 0x000000ffff607224 */ /* 0x000fe200078e0039 */
[----:B------:R-:W-:Y:S01]  /*11c00*/  IADD3.X R21, P2, PT, RZ, RZ, RZ, P2, !PT ;  /* 0x000000ffff157210 */ /* 0x000fe2000175e4ff */
[----:B------:R-:W-:Y:S01]  /*11c10*/  IMAD.WIDE.U32.X R46, R149, R149, R46, P3 ;  /* 0x00000095952e7225 */ /* 0x000fe200018e042e */
[----:B------:R-:W-:Y:S02]  /*11c20*/  IADD3 R87, P3, PT, R56, R111, RZ ;  /* 0x0000006f38577210 */ /* 0x000fe40007f7e0ff */
[----:B------:R-:W-:Y:S01]  /*11c30*/  IADD3.X R65, P5, PT, RZ, RZ, RZ, P5, !PT ;  /* 0x000000ffff417210 */ /* 0x000fe20002fbe4ff */
[----:B------:R-:W-:Y:S02]  /*11c40*/  IMAD.X R89, RZ, RZ, RZ, P2 ;  /* 0x000000ffff597224 */ /* 0x000fe400010e06ff */
[----:B------:R-:W-:Y:S01]  /*11c50*/  IMAD.WIDE.U32.X R96, R139, R149, R96, P3 ;  /* 0x000000958b607225 */ /* 0x000fe200018e0460 */
[----:B------:R-:W-:-:S02]  /*11c60*/  IADD3 RZ, P3, PT, R130, R16, RZ ;  /* 0x0000001082ff7210 */ /* 0x000fc40007f7e0ff */
[----:B------:R-:W-:Y:S01]  /*11c70*/  IADD3.X R57, PT, PT, RZ, RZ, RZ, P5, !PT ;  /* 0x000000ffff397210 */ /* 0x000fe20002ffe4ff */
[----:B------:R-:W-:Y:S01]  /*11c80*/  IMAD R99, R88, 0x170b5d44, R98 ;  /* 0x170b5d4458637824 */ /* 0x000fe200078e0262 */
[----:B------:R-:W-:Y:S01]  /*11c90*/  IADD3.X RZ, P2, PT, R131, R145, RZ, P3, !PT ;  /* 0x0000009183ff7210 */ /* 0x000fe20001f5e4ff */
[----:B------:R-:W-:Y:S01]  /*11ca0*/  IMAD.WIDE.U32 R100, R22, R141, R100 ;  /* 0x0000008d16647225 */ /* 0x000fe200078e0064 */
[----:B------:R-:W-:Y:S02]  /*11cb0*/  IADD3.X R148, P3, PT, R69, R148, RZ, P0, !PT ;  /* 0x0000009445947210 */ /* 0x000fe4000077e4ff */
[----:B------:R-:W-:Y:S01]  /*11cc0*/  IADD3.X R20, P2, PT, R21, R58, RZ, P2, !PT ;  /* 0x0000003a15147210 */ /* 0x000fe2000175e4ff */
[----:B------:R-:W-:Y:S01]  /*11cd0*/  IMAD.IADD R103, R99, 0x1, R103 ;  /* 0x0000000163677824 */ /* 0x000fe200078e0267 */
[----:B------:R-:W-:Y:S01]  /*11ce0*/  IADD3.X R149, P3, PT, R55, R76, RZ, P3, !PT ;  /* 0x0000004c37957210 */ /* 0x000fe20001f7e4ff */
[----:B------:R-:W-:Y:S01]  /*11cf0*/  IMAD.IADD R69, R51, 0x1, R75 ;  /* 0x0000000133457824 */ /* 0x000fe200078e024b */
[----:B------:R-:W-:Y:S01]  /*11d00*/  IADD3.X R58, P2, PT, R89, R59, RZ, P2, !PT ;  /* 0x0000003b593a7210 */ /* 0x000fe2000175e4ff */
[----:B------:R-:W-:Y:S01]  /*11d10*/  IMAD.WIDE.U32 R94, R14, 0xf5138f, R94 ;  /* 0x00f5138f0e5e7825 */ /* 0x000fe200078e005e */
[----:B------:R-:W-:-:S02]  /*11d20*/  IADD3.X RZ, P4, PT, R73, R103, RZ, P4, !PT ;  /* 0x0000006749ff7210 */ /* 0x000fc4000279e4ff */
[----:B------:R-:W-:Y:S01]  /*11d30*/  IADD3.X R20, P2, PT, R20, R15, RZ, P2, !PT ;  /* 0x0000000f14147210 */ /* 0x000fe2000175e4ff */
[----:B------:R-:W-:Y:S01]  /*11d40*/  IMAD.IADD R55, R101, 0x1, R48 ;  /* 0x0000000165377824 */ /* 0x000fe200078e0230 */
[----:B------:R-:W-:Y:S01]  /*11d50*/  IADD3 RZ, P0, PT, R148, R74, RZ ;  /* 0x0000004a94ff7210 */ /* 0x000fe20007f1e0ff */
[C---:B------:R-:W-:Y:S01]  /*11d60*/  IMAD.WIDE.U32 R72, R88.reuse, 0x30000000, R72 ;  /* 0x3000000058487825 */ /* 0x040fe200078e0048 */
[----:B------:R-:W-:Y:S02]  /*11d70*/  IADD3.X R59, P3, PT, RZ, RZ, RZ, P3, !PT ;  /* 0x000000ffff3b7210 */ /* 0x000fe40001f7e4ff */
[----:B------:R-:W-:Y:S01]  /*11d80*/  IADD3.X R15, P4, PT, R65, R108, RZ, P4, !PT ;  /* 0x0000006c410f7210 */ /* 0x000fe2000279e4ff */
[----:B------:R-:W-:Y:S01]  /*11d90*/  IMAD.IADD R99, R73, 0x1, R99 ;  /* 0x0000000149637824 */ /* 0x000fe200078e0263 */
[----:B------:R-:W-:Y:S01]  /*11da0*/  SHF.L.W.U32.HI R49, R49, 0x1, R100 ;  /* 0x0000000131317819 */ /* 0x000fe20000010e64 */
[----:B------:R-:W-:Y:S01]  /*11db0*/  IMAD R107, R88, 0x1ef3622f, R106 ;  /* 0x1ef3622f586b7824 */ /* 0x000fe200078e026a */
[----:B------:R-:W-:Y:S01]  /*11dc0*/  IADD3.X RZ, P0, PT, R149, R69, RZ, P0, !PT ;  /* 0x0000004595ff7210 */ /* 0x000fe2000071e4ff */
[----:B------:R-:W-:Y:S01]  /*11dd0*/  IMAD.X R69, RZ, RZ, RZ, P3 ;  /* 0x000000ffff457224 */ /* 0x000fe200018e06ff */
[----:B------:R-:W-:Y:S01]  /*11de0*/  IADD3.X R57, P4, PT, R57, R109, RZ, P4, !PT ;  /* 0x0000006d39397210 */ /* 0x000fe2000279e4ff */
[----:B------:R-:W-:Y:S01]  /*11df0*/  IMAD.IADD R65, R107, 0x1, R113 ;  /* 0x000000016b417824 */ /* 0x000fe200078e0271 */
[----:B------:R-:W-:Y:S01]  /*11e00*/  IADD3 RZ, P5, PT, R20, R18, RZ ;  /* 0x0000001214ff7210 */ /* 0x000fe20007fbe0ff */
[----:B------:R-:W-:Y:S01]  /*11e10*/  IMAD.WIDE.U32 R130, R146, R141, R130 ;  /* 0x0000008d92827225 */ /* 0x000fe200078e0082 */
[----:B------:R-:W-:-:S02]  /*11e20*/  IADD3.X R21, P2, PT, R58, R79, RZ, P2, !PT ;  /* 0x0000004f3a157210 */ /* 0x000fc4000175e4ff */
[----:B------:R-:W-:Y:S01]  /*11e30*/  IADD3.X R75, P3, PT, R49, R62, RZ, P1, !PT ;  /* 0x0000003e314b7210 */ /* 0x000fe20000f7e4ff */
[----:B------:R-:W-:Y:S01]  /*11e40*/  IMAD.IADD R62, R95, 0x1, R147 ;  /* 0x000000015f3e7824 */ /* 0x000fe200078e0293 */
[----:B------:R-:W-:Y:S01]  /*11e50*/  IADD3.X R16, P1, PT, R59, R82, RZ, P0, !PT ;  /* 0x000000523b107210 */ /* 0x000fe2000073e4ff */
[C---:B------:R-:W-:Y:S01]  /*11e60*/  IMAD.WIDE.U32 R48, R72.reuse, -0x1, RZ ;  /* 0xffffffff48307825 */ /* 0x040fe200078e00ff */
[----:B------:R-:W-:Y:S02]  /*11e70*/  IADD3.X R94, P4, PT, R15, R94, RZ, P4, !PT ;  /* 0x0000005e0f5e7210 */ /* 0x000fe4000279e4ff */
[----:B------:R-:W-:Y:S01]  /*11e80*/  IADD3.X RZ, P5, PT, R21, R142, RZ, P5, !PT ;  /* 0x0000008e15ff7210 */ /* 0x000fe20002fbe4ff */
[----:B------:R-:W-:Y:S01]  /*11e90*/  IMAD R79, R72, -0x7af74001, -R99 ;  /* 0x8508bfff484f7824 */ /* 0x000fe200078e0a63 */
[----:B------:R-:W-:Y:S01]  /*11ea0*/  IADD3.X R59, P2, PT, RZ, RZ, RZ, P2, !PT ;  /* 0x000000ffff3b7210 */ /* 0x000fe2000175e4ff */
[----:B------:R-:W-:Y:S01]  /*11eb0*/  IMAD.WIDE.U32 R148, R14, 0x6ca1493b, R148 ;  /* 0x6ca1493b0e947825 */ /* 0x000fe200078e0094 */
[----:B------:R-:W-:-:S02]  /*11ec0*/  IADD3.X R95, P4, PT, R57, R62, RZ, P4, !PT ;  /* 0x0000003e395f7210 */ /* 0x000fc4000279e4ff */
[----:B------:R-:W-:Y:S01]  /*11ed0*/  IADD3.X R18, P5, PT, R59, R60, RZ, P5, !PT ;  /* 0x0000003c3b127210 */ /* 0x000fe20002fbe4ff */
[----:B------:R-:W-:Y:S01]  /*11ee0*/  IMAD.IADD R49, R49, 0x1, R79 ;  /* 0x0000000131317824 */ /* 0x000fe200078e024f */
[----:B------:R-:W-:Y:S01]  /*11ef0*/  SHF.L.W.U32.HI R101, R100, 0x1, R55 ;  /* 0x0000000164657819 */ /* 0x000fe20000010e37 */
[----:B------:R-:W-:Y:S01]  /*11f00*/  IMAD.WIDE.U32 R58, R48, 0x1, RZ ;  /* 0x00000001303a7825 */ /* 0x000fe200078e00ff */
[----:B------:R-:W-:Y:S02]  /*11f10*/  IADD3.X R82, P1, PT, R69, R83, RZ, P1, !PT ;  /* 0x0000005345527210 */ /* 0x000fe40000f3e4ff */
[----:B------:R-:W-:Y:S01]  /*11f20*/  IADD3.X R15, P4, PT, RZ, RZ, RZ, P4, !PT ;  /* 0x000000ffff0f7210 */ /* 0x000fe2000279e4ff */
[C---:B------:R-:W-:Y:S01]  /*11f30*/  IMAD R115, R88.reuse, 0x1a22d9f3, R114 ;  /* 0x1a22d9f358737824 */ /* 0x040fe200078e0272 */
[----:B------:R-:W-:Y:S01]  /*11f40*/  IADD3.X R57, PT, PT, R61, RZ, RZ, P5, P2 ;  /* 0x000000ff3d397210 */ /* 0x000fe20002fe44ff */
[----:B------:R-:W-:Y:S01]  /*11f50*/  IMAD R123, R88, -0x39c4fa40, R122 ;  /* 0xc63b05c0587b7824 */ /* 0x000fe200078e027a */
[----:B------:R-:W-:Y:S01]  /*11f60*/  IADD3.X R101, P0, PT, R101, R63, RZ, P3, !PT ;  /* 0x0000003f65657210 */ /* 0x000fe20001f1e4ff */
[----:B------:R-:W-:Y:S01]  /*11f70*/  IMAD.IADD R63, R77, 0x1, R81 ;  /* 0x000000014d3f7824 */ /* 0x000fe200078e0251 */
[----:B------:R-:W-:Y:S01]  /*11f80*/  IADD3.X R60, P5, PT, R16, R75, RZ, P1, !PT ;  /* 0x0000004b103c7210 */ /* 0x000fe20000fbe4ff */
[----:B------:R-:W-:Y:S01]  /*11f90*/  IMAD.X R73, RZ, RZ, RZ, P4 ;  /* 0x000000ffff497224 */ /* 0x000fe200020e06ff */
[----:B------:R-:W-:Y:S01]  /*11fa0*/  IADD3 RZ, P2, PT, R72, R58, RZ ;  /* 0x0000003a48ff7210 */ /* 0x000fe20007f5e0ff */
[----:B------:R-:W-:Y:S01]  /*11fb0*/  IMAD R129, R88, 0x1ae3a46, R128 ;  /* 0x01ae3a4658817824 */ /* 0x000fe200078e0280 */
[----:B------:R-:W-:-:S02]  /*11fc0*/  IADD3 RZ, P1, PT, R60, R80, RZ ;  /* 0x000000503cff7210 */ /* 0x000fc40007f3e0ff */
[----:B------:R-:W-:Y:S01]  /*11fd0*/  IADD3.X R61, P4, PT, R82, R101, RZ, P5, !PT ;  /* 0x00000065523d7210 */ /* 0x000fe20002f9e4ff */
[----:B------:R-:W-:Y:S01]  /*11fe0*/  IMAD.WIDE.U32 R82, R49, -0x45f6b800, RZ ;  /* 0xba09480031527825 */ /* 0x000fe200078e00ff */
[----:B------:R-:W-:Y:S02]  /*11ff0*/  IADD3 RZ, P3, PT, R94, R112, RZ ;  /* 0x000000705eff7210 */ /* 0x000fe40007f7e0ff */
[----:B------:R-:W-:Y:S01]  /*12000*/  IADD3.X RZ, P1, PT, R61, R63, RZ, P1, !PT ;  /* 0x0000003f3dff7210 */ /* 0x000fe20000f3e4ff */
[----:B------:R-:W-:Y:S01]  /*12010*/  IMAD.WIDE.U32 R62, R49, 0x1, RZ ;  /* 0x00000001313e7825 */ /* 0x000fe200078e00ff */
[----:B------:R-:W-:Y:S02]  /*12020*/  IADD3.X R75, P4, PT, RZ, RZ, RZ, P4, !PT ;  /* 0x000000ffff4b7210 */ /* 0x000fe4000279e4ff */
[----:B------:R-:W-:Y:S01]  /*12030*/  IADD3.X RZ, P3, PT, R95, R65, RZ, P3, !PT ;  /* 0x000000415fff7210 */ /* 0x000fe20001f7e4ff */
[C---:B------:R-:W-:Y:S01]  /*12040*/  IMAD R58, R48.reuse, -0x7af74000, R62 ;  /* 0x8508c000303a7824 */ /* 0x040fe200078e023e */
[----:B------:R-:W-:Y:S01]  /*12050*/  SHF.L.W.U32.HI R69, R55, 0x1, R130 ;  /* 0x0000000137457819 */ /* 0x000fe20000010e82 */
[----:B------:R-:W-:Y:S01]  /*12060*/  IMAD.WIDE.U32 R62, P5, R48, -0x7af74000, R62 ;  /* 0x8508c000303e7825 */ /* 0x000fe200078a003e */
[----:B------:R-:W-:-:S02]  /*12070*/  IADD3.X R76, P1, PT, R75, R84, RZ, P1, !PT ;  /* 0x000000544b4c7210 */ /* 0x000fc40000f3e4ff */
[----:B------:R-:W-:Y:S01]  /*12080*/  IADD3.X R69, P0, PT, R69, R78, RZ, P0, !PT ;  /* 0x0000004e45457210 */ /* 0x000fe2000071e4ff */
[----:B------:R-:W-:Y:S01]  /*12090*/  IMAD.IADD R65, R131, 0x1, R50 ;  /* 0x0000000183417824 */ /* 0x000fe200078e0232 */
[----:B------:R-:W-:Y:S01]  /*120a0*/  IADD3.X R55, P3, PT, R15, R116, RZ, P3, !PT ;  /* 0x000000740f377210 */ /* 0x000fe20001f7e4ff */
[----:B------:R-:W-:Y:S01]  /*120b0*/  IMAD.X R89, RZ, RZ, RZ, P4 ;  /* 0x000000ffff597224 */ /* 0x000fe200020e06ff */
[C---:B------:R-:W-:Y:S01]  /*120c0*/  IADD3 RZ, P4, PT, R59.reuse, R62, RZ ;  /* 0x0000003e3bff7210 */ /* 0x040fe20007f9e0ff */
[----:B------:R-:W-:Y:S01]  /*120d0*/  IMAD.IADD R50, R59, 0x1, R58 ;  /* 0x000000013b327824 */ /* 0x000fe200078e023a */
[----:B------:R-:W-:Y:S01]  /*120e0*/  IADD3.X R116, P3, PT, R73, R117, RZ, P3, !PT ;  /* 0x0000007549747210 */ /* 0x000fe20001f7e4ff */
[----:B------:R-:W-:Y:S01]  /*120f0*/  IMAD.WIDE.U32 R58, R49, 0x30000000, RZ ;  /* 0x30000000313a7825 */ /* 0x000fe200078e00ff */
[----:B------:R-:W-:Y:S02]  /*12100*/  IADD3.X R89, P1, PT, R89, R85, RZ, P1, !PT ;  /* 0x0000005559597210 */ /* 0x000fe40000f3e4ff */
[----:B------:R-:W-:Y:S01]  /*12110*/  SHF.L.W.U32.HI R102, R130, 0x1, R65 ;  /* 0x0000000182667819 */ /* 0x000fe20000010e41 */
[----:B------:R-:W-:Y:S01]  /*12120*/  IMAD.X R81, RZ, RZ, RZ, P5 ;  /* 0x000000ffff517224 */ /* 0x000fe200028e06ff */
[----:B------:R-:W-:Y:S01]  /*12130*/  IADD3.X R16, P3, PT, R55, R148, RZ, P3, !PT ;  /* 0x0000009437107210 */ /* 0x000fe20001f7e4ff */
[----:B------:R-:W-:Y:S01]  /*12140*/  IMAD.MOV.U32 R80, RZ, RZ, R63 ;  /* 0x000000ffff507224 */ /* 0x000fe200078e003f */
[----:B------:R-:W-:Y:S01]  /*12150*/  IADD3.X RZ, P2, PT, R99, R50, RZ, P2, !PT ;  /* 0x0000003263ff7210 */ /* 0x000fe2000175e4ff */
[----:B------:R-:W-:Y:S01]  /*12160*/  IMAD R103, R48, 0x170b5d44, R58 ;  /* 0x170b5d4430677824 */ /* 0x000fe200078e023a */
[----:B------:R-:W-:Y:S01]  /*12170*/  IADD3.X R102, P0, PT, R102, R17, RZ, P0, !PT ;  /* 0x0000001166667210 */ /* 0x000fe2000071e4ff */
[----:B------:R-:W-:Y:S01]  /*12180*/  IMAD R105, R48, 0x1ef3622f, R82 ;  /* 0x1ef3622f30697824 */ /* 0x000fe200078e0252 */
[----:B------:R-:W-:Y:S01]  /*12190*/  IADD3.X R69, P1, PT, R76, R69, RZ, P1, !PT ;  /* 0x000000454c457210 */ /* 0x000fe20000f3e4ff */
[----:B------:R-:W-:-:S03]  /*121a0*/  IMAD.WIDE.U32.X R80, R49, -0x7af74000, R80, P4 ;  /* 0x8508c00031507825 */ /* 0x000fc600020e0450 */
[----:B------:R-:W-:Y:S01]  /*121b0*/  IADD3.X R89, P1, PT, R89, R102, RZ, P1, !PT ;  /* 0x0000006659597210 */ /* 0x000fe20000f3e4ff */
[----:B------:R-:W-:-:S04]  /*121c0*/  IMAD.WIDE.U32 R62, R49, 0xf5138f, RZ ;  /* 0x00f5138f313e7825 */ /* 0x000fc800078e00ff */
[----:B------:R-:W-:-:S04]  /*121d0*/  IMAD.WIDE.U32 R58, P5, R48, 0x170b5d44, R58 ;  /* 0x170b5d44303a7825 */ /* 0x000fc800078a003a */
[----:B------:R-:W-:Y:S01]  /*121e0*/  IMAD.WIDE.U32 R82, P4, R48, 0x1ef3622f, R82 ;  /* 0x1ef3622f30527825 */ /* 0x000fe20007880052 */
[----:B------:R-:W-:-:S03]  /*121f0*/  IADD3.X R75, PT, PT, RZ, RZ, RZ, P5, !PT ;  /* 0x000000ffff4b7210 */ /* 0x000fc60002ffe4ff */
[----:B------:R-:W-:-:S04]  /*12200*/  IMAD.WIDE.U32 R78, R48, 0x30000000, RZ ;  /* 0x30000000304e7825 */ /* 0x000fc800078e00ff */
[----:B------:R-:W-:Y:S02]  /*12210*/  IMAD.IADD R85, R149, 0x1, R51 ;  /* 0x0000000195557824 */ /* 0x000fe400078e0233 */
[----:B------:R-:W-:Y:S01]  /*12220*/  IMAD.X R51, RZ, RZ, RZ, P4 ;  /* 0x000000ffff337224 */ /* 0x000fe200020e06ff */
[----:B------:R-:W-:Y:S01]  /*12230*/  IADD3 RZ, P4, PT, R58, R79, RZ ;  /* 0x0000004f3aff7210 */ /* 0x000fe20007f9e0ff */
[--C-:B------:R-:W-:Y:S01]  /*12240*/  IMAD R109, R48, 0x1a22d9f3, R62.reuse ;  /* 0x1a22d9f3306d7824 */ /* 0x100fe200078e023e */
[----:B------:R-:W-:Y:S01]  /*12250*/  IADD3.X R17, P3, PT, R116, R85, RZ, P3, !PT ;  /* 0x0000005574117210 */ /* 0x000fe20001f7e4ff */
[----:B------:R-:W-:Y:S02]  /*12260*/  IMAD.MOV.U32 R74, RZ, RZ, R59 ;  /* 0x000000ffff4a7224 */ /* 0x000fe400078e003b */
[----:B------:R-:W-:Y:S01]  /*12270*/  IMAD.WIDE.U32 R62, P5, R48, 0x1a22d9f3, R62 ;  /* 0x1a22d9f3303e7825 */ /* 0x000fe200078a003e */
[----:B------:R-:W-:-:S03]  /*12280*/  IADD3.X R117, P3, PT, RZ, RZ, RZ, P3, !PT ;  /* 0x000000ffff757210 */ /* 0x000fc60001f7e4ff */
[----:B------:R-:W-:-:S04]  /*12290*/  IMAD.WIDE.U32 R58, R48, 0xf5138f, RZ ;  /* 0x00f5138f303a7825 */ /* 0x000fc800078e00ff */
[----:B------:R-:W-:-:S04]  /*122a0*/  IMAD.WIDE.U32 R72, R48, -0x45f6b800, RZ ;  /* 0xba09480030487825 */ /* 0x000fc800078e00ff */
[----:B------:R-:W-:-:S04]  /*122b0*/  IMAD.WIDE.U32 R14, R14, 0x17c510ea, R60 ;  /* 0x17c510ea0e0e7825 */ /* 0x000fc800078e003c */
[----:B------:R-:W-:Y:S01]  /*122c0*/  IMAD.WIDE.U32.X R74, R49, 0x170b5d44, R74, P4 ;  /* 0x170b5d44314a7825 */ /* 0x000fe200020e044a */
[----:B------:R-:W-:-:S03]  /*122d0*/  IADD3 RZ, P4, PT, R62, R59, RZ ;  /* 0x0000003b3eff7210 */ /* 0x000fc60007f9e0ff */
[----:B------:R-:W-:Y:S01]  /*122e0*/  IMAD.X R61, RZ, RZ, RZ, P5 ;  /* 0x000000ffff3d7224 */ /* 0x000fe200028e06ff */
[----:B------:R-:W-:Y:S01]  /*122f0*/  IADD3 RZ, P5, PT, R82, R73, RZ ;  /* 0x0000004952ff7210 */ /* 0x000fe20007fbe0ff */
[----:B------:R-:W-:Y:S02]  /*12300*/  IMAD.MOV.U32 R60, RZ, RZ, R63 ;  /* 0x000000ffff3c7224 */ /* 0x000fe400078e003f */
[----:B------:R-:W-:-:S04]  /*12310*/  IMAD.WIDE.U32 R62, R49, 0x6ca1493b, RZ ;  /* 0x6ca1493b313e7825 */ /* 0x000fc800078e00ff */
[----:B------:R-:W-:Y:S02]  /*12320*/  IMAD.MOV.U32 R50, RZ, RZ, R83 ;  /* 0x000000ffff327224 */ /* 0x000fe400078e0053 */
[----:B------:R-:W-:-:S04]  /*12330*/  IMAD.WIDE.U32 R82, R140, R141, R20 ;  /* 0x0000008d8c527225 */ /* 0x000fc800078e0014 */
[----:B------:R-:W-:-:S04]  /*12340*/  IMAD.WIDE.U32 R20, R49, 0x17c510ea, RZ ;  /* 0x17c510ea31147825 */ /* 0x000fc800078e00ff */
[----:B------:R-:W-:Y:S02]  /*12350*/  IMAD R111, R48, -0x39c4fa40, R62 ;  /* 0xc63b05c0306f7824 */ /* 0x000fe400078e023e */
[----:B------:R-:W-:-:S04]  /*12360*/  IMAD.WIDE.U32.X R50, R49, 0x1ef3622f, R50, P5 ;  /* 0x1ef3622f31327825 */ /* 0x000fc800028e0432 */
[----:B------:R-:W-:-:S04]  /*12370*/  IMAD.WIDE.U32 R62, P5, R48, -0x39c4fa40, R62 ;  /* 0xc63b05c0303e7825 */ /* 0x000fc800078a003e */
[----:B------:R-:W-:-:S04]  /*12380*/  IMAD.WIDE.U32 R84, R48, 0x6ca1493b, RZ ;  /* 0x6ca1493b30547825 */ /* 0x000fc800078e00ff */
[----:B------:R-:W-:Y:S01]  /*12390*/  IMAD.WIDE.U32.X R60, R49, 0x1a22d9f3, R60, P4 ;  /* 0x1a22d9f3313c7825 */ /* 0x000fe200020e043c */
[----:B------:R-:W-:-:S03]  /*123a0*/  IADD3 RZ, P4, PT, R82, R66, RZ ;  /* 0x0000004252ff7210 */ /* 0x000fc60007f9e0ff */
[----:B------:R-:W-:Y:S02]  /*123b0*/  IMAD.IADD R83, R83, 0x1, R54 ;  /* 0x0000000153537824 */ /* 0x000fe400078e0236 */
[--C-:B------:R-:W-:Y:S02]  /*123c0*/  IMAD R113, R48, 0x1ae3a46, R20.reuse ;  /* 0x01ae3a4630717824 */ /* 0x100fe400078e0214 */
[----:B------:R-:W-:Y:S01]  /*123d0*/  IMAD.X R55, RZ, RZ, RZ, P5 ;  /* 0x000000ffff377224 */ /* 0x000fe200028e06ff */
[----:B------:R-:W-:Y:S01]  /*123e0*/  IADD3.X RZ, P4, PT, R83, R19, RZ, P4, !PT ;  /* 0x0000001353ff7210 */ /* 0x000fe2000279e4ff */
[----:B------:R-:W-:Y:S01]  /*123f0*/  IMAD.X R131, RZ, RZ, RZ, P3 ;  /* 0x000000ffff837224 */ /* 0x000fe200018e06ff */
[----:B------:R-:W-:Y:S01]  /*12400*/  IADD3 RZ, P3, PT, R62, R85, RZ ;  /* 0x000000553eff7210 */ /* 0x000fe20007f7e0ff */
[----:B------:R-:W-:Y:S01]  /*12410*/  IMAD.WIDE.U32 R20, P5, R48, 0x1ae3a46, R20 ;  /* 0x01ae3a4630147825 */ /* 0x000fe200078a0014 */
[----:B------:R-:W-:-:S03]  /*12420*/  IADD3.X R19, P4, PT, RZ, R70, RZ, P4, !PT ;  /* 0x00000046ff137210 */ /* 0x000fc6000279e4ff */
[----:B------:R-:W-:Y:S01]  /*12430*/  IMAD.MOV.U32 R54, RZ, RZ, R63 ;  /* 0x000000ffff367224 */ /* 0x000fe200078e003f */
[----:B------:R-:W-:Y:S01]  /*12440*/  IADD3.X R70, P4, PT, RZ, R71, RZ, P4, !PT ;  /* 0x00000047ff467210 */ /* 0x000fe2000279e4ff */
[----:B------:R-:W-:Y:S02]  /*12450*/  IMAD.MOV.U32 R98, RZ, RZ, R21 ;  /* 0x000000ffff627224 */ /* 0x000fe400078e0015 */
[----:B------:R-:W-:Y:S01]  /*12460*/  IMAD.IADD R21, R115, 0x1, R119 ;  /* 0x0000000173157824 */ /* 0x000fe200078e0277 */
[----:B------:R-:W-:Y:S01]  /*12470*/  IADD3.X R18, P4, PT, R19, R18, RZ, P4, !PT ;  /* 0x0000001213127210 */ /* 0x000fe2000279e4ff */
[----:B------:R-:W-:Y:S01]  /*12480*/  IMAD.WIDE.U32.X R54, R49, -0x39c4fa40, R54, P3 ;  /* 0xc63b05c031367825 */ /* 0x000fe200018e0436 */
[----:B------:R-:W-:Y:S02]  /*12490*/  IADD3 RZ, P3, PT, R16, R118, RZ ;  /* 0x0000007610ff7210 */ /* 0x000fe40007f7e0ff */
[----:B------:R-:W-:Y:S01]  /*124a0*/  IADD3.X R19, P4, PT, R70, R57, RZ, P4, !PT ;  /* 0x0000003946137210 */ /* 0x000fe2000279e4ff */
[----:B------:R-:W-:Y:S01]  /*124b0*/  IMAD.WIDE.U32 R100, R48, 0x17c510ea, RZ ;  /* 0x17c510ea30647825 */ /* 0x000fe200078e00ff */
[----:B------:R-:W-:-:S02]  /*124c0*/  IADD3.X RZ, P3, PT, R17, R21, RZ, P3, !PT ;  /* 0x0000001511ff7210 */ /* 0x000fc40001f7e4ff */
[----:B------:R-:W-:Y:S01]  /*124d0*/  IADD3.X R21, P2, PT, RZ, R80, RZ, P2, !PT ;  /* 0x00000050ff157210 */ /* 0x000fe2000175e4ff */
[----:B------:R-:W-:Y:S01]  /*124e0*/  IMAD.X R99, RZ, RZ, RZ, P5 ;  /* 0x000000ffff637224 */ /* 0x000fe200028e06ff */
[----:B------:R-:W-:Y:S01]  /*124f0*/  IADD3 RZ, P5, PT, R20, R101, RZ ;  /* 0x0000006514ff7210 */ /* 0x000fe20007fbe0ff */
[----:B------:R-:W-:Y:S01]  /*12500*/  IMAD.WIDE.U32 R94, R88, -0x45f6b800, R94 ;  /* 0xba094800585e7825 */ /* 0x000fe200078e005e */
[----:B------:R-:W-:Y:S02]  /*12510*/  IADD3.X R80, P2, PT, RZ, R81, RZ, P2, !PT ;  /* 0x00000051ff507210 */ /* 0x000fe4000175e4ff */
[----:B------:R-:W-:Y:S01]  /*12520*/  IADD3.X R57, P4, PT, RZ, RZ, RZ, P4, !PT ;  /* 0x000000ffff397210 */ /* 0x000fe2000279e4ff */
[----:B------:R-:W-:Y:S01]  /*12530*/  IMAD.WIDE.U32.X R98, R49, 0x1ae3a46, R98, P5 ;  /* 0x01ae3a4631627825 */ /* 0x000fe200028e0462 */
[----:B------:R-:W-:Y:S02]  /*12540*/  IADD3 RZ, P5, PT, R18, R86, RZ ;  /* 0x0000005612ff7210 */ /* 0x000fe40007fbe0ff */
[----:B------:R-:W-:Y:S01]  /*12550*/  IADD3.X R49, P3, PT, R117, R120, RZ, P3, !PT ;  /* 0x0000007875317210 */ /* 0x000fe20001f7e4ff */
[----:B------:R-:W-:Y:S01]  /*12560*/  IMAD.IADD R107, R95, 0x1, R107 ;  /* 0x000000015f6b7824 */ /* 0x000fe200078e026b */
[----:B------:R-:W-:Y:S01]  /*12570*/  IADD3.X R94, P2, PT, R21, R94, RZ, P2, !PT ;  /* 0x0000005e155e7210 */ /* 0x000fe2000175e4ff */
[----:B------:R-:W-:Y:S01]  /*12580*/  IMAD.IADD R77, R15, 0x1, R77 ;  /* 0x000000010f4d7824 */ /* 0x000fe200078e024d */
[----:B------:R-:W-:Y:S01]  /*12590*/  IADD3.X R120, P3, PT, R131, R121, RZ, P3, !PT ;  /* 0x0000007983787210 */ /* 0x000fe20001f7e4ff */
[----:B------:R-:W-:Y:S01]  /*125a0*/  IMAD.IADD R71, R123, 0x1, R125 ;  /* 0x000000017b477824 */ /* 0x000fe200078e027d */
[----:B------:R-:W-:Y:S01]  /*125b0*/  IADD3.X RZ, P5, PT, R19, R67, RZ, P5, !PT ;  /* 0x0000004313ff7210 */ /* 0x000fe20002fbe4ff */
[----:B------:R-:W-:Y:S01]  /*125c0*/  IMAD.WIDE.U32 R82, R146, R22, R82 ;  /* 0x0000001692527225 */ /* 0x000fe200078e0052 */
[----:B------:R-:W-:-:S02]  /*125d0*/  IADD3.X R95, P2, PT, R80, R107, RZ, P2, !PT ;  /* 0x0000006b505f7210 */ /* 0x000fc4000175e4ff */
[----:B------:R-:W-:Y:S01]  /*125e0*/  IADD3.X R20, P5, PT, R57, R92, RZ, P5, !PT ;  /* 0x0000005c39147210 */ /* 0x000fe20002fbe4ff */
[----:B------:R-:W-:Y:S01]  /*125f0*/  IMAD.WIDE.U32 R16, R88, 0xf5138f, R16 ;  /* 0x00f5138f58107825 */ /* 0x000fe200078e0010 */
[----:B------:R-:W-:Y:S02]  /*12600*/  IADD3.X R14, P3, PT, R49, R14, RZ, P3, !PT ;  /* 0x0000000e310e7210 */ /* 0x000fe40001f7e4ff */
[----:B------:R-:W-:Y:S01]  /*12610*/  IADD3.X R57, P2, PT, RZ, RZ, RZ, P2, !PT ;  /* 0x000000ffff397210 */ /* 0x000fe2000175e4ff */
[----:B------:R-:W-:Y:S01]  /*12620*/  IMAD.IADD R70, R17, 0x1, R115 ;  /* 0x0000000111467824 */ /* 0x000fe200078e0273 */
[----:B------:R-:W-:Y:S01]  /*12630*/  IADD3.X R21, PT, PT, R93, RZ, RZ, P5, P4 ;  /* 0x000000ff5d157210 */ /* 0x000fe20002fe84ff */
[----:B------:R-:W-:Y:S01]  /*12640*/  IMAD.IADD R121, R109, 0x1, R59 ;  /* 0x000000016d797824 */ /* 0x000fe200078e023b */
[----:B------:R-:W-:Y:S01]  /*12650*/  IADD3.X R15, P3, PT, R120, R77, RZ, P3, !PT ;  /* 0x0000004d780f7210 */ /* 0x000fe20001f7e4ff */
[----:B------:R-:W-:Y:S01]  /*12660*/  IMAD.X R63, RZ, RZ, RZ, P2 ;  /* 0x000000ffff3f7224 */ /* 0x000fe200010e06ff */
[----:B------:R-:W-:Y:S01]  /*12670*/  IADD3 R49, PT, PT, R103, R79, RZ ;  /* 0x0000004f67317210 */ /* 0x000fe20007ffe0ff */
[----:B------:R-:W-:Y:S01]  /*12680*/  IMAD.IADD R77, R83, 0x1, R64 ;  /* 0x00000001534d7824 */ /* 0x000fe200078e0240 */
[----:B------:R-:W-:Y:S01]  /*12690*/  IADD3 RZ, P5, PT, R94, R78, RZ ;  /* 0x0000004e5eff7210 */ /* 0x000fe20007fbe0ff */
[----:B------:R-:W-:Y:S01]  /*126a0*/  IMAD.IADD R79, R105, 0x1, R73 ;  /* 0x00000001694f7824 */ /* 0x000fe200078e0249 */
[----:B------:R-:W-:Y:S01]  /*126b0*/  IADD3.X R67, P2, PT, RZ, RZ, RZ, P3, !PT ;  /* 0x000000ffff437210 */ /* 0x000fe20001f5e4ff */
[----:B------:R-:W-:Y:S01]  /*126c0*/  IMAD.IADD R73, R129, 0x1, R135 ;  /* 0x0000000181497824 */ /* 0x000fe200078e0287 */
[----:B------:R-:W-:Y:S01]  /*126d0*/  IADD3.X RZ, P3, PT, R95, R49, RZ, P5, !PT ;  /* 0x000000315fff7210 */ /* 0x000fe20002f7e4ff */
[----:B------:R-:W-:Y:S01]  /*126e0*/  IMAD.WIDE.U32 R94, R48, 0x30000000, R94 ;  /* 0x30000000305e7825 */ /* 0x000fe200078e005e */
[----:B------:R-:W-:-:S02]  /*126f0*/  IADD3 RZ, P4, PT, R14, R124, RZ ;  /* 0x0000007c0eff7210 */ /* 0x000fc40007f9e0ff */
[----:B------:R-:W-:Y:S01]  /*12700*/  IADD3.X R57, P3, PT, R57, R74, RZ, P3, !PT ;  /* 0x0000004a39397210 */ /* 0x000fe20001f7e4ff */
[----:B------:R-:W-:Y:S01]  /*12710*/  IMAD.IADD R103, R95, 0x1, R103 ;  /* 0x000000015f677824 */ /* 0x000fe200078e0267 */
[----:B------:R-:W-:Y:S01]  /*12720*/  IADD3.X RZ, P4, PT, R15, R71, RZ, P4, !PT ;  /* 0x000000470fff7210 */ /* 0x000fe2000279e4ff */
[----:B------:R-:W-:Y:S01]  /*12730*/  IMAD.WIDE.U32 R14, R88, 0x6ca1493b, R14 ;  /* 0x6ca1493b580e7825 */ /* 0x000fe200078e000e */
[----:B------:R-:W-:Y:S02]  /*12740*/  IADD3.X R75, P3, PT, R63, R75, RZ, P3, !PT ;  /* 0x0000004b3f4b7210 */ /* 0x000fe40001f7e4ff */
[----:B------:R-:W-:Y:S01]  /*12750*/  SHF.L.W.U32.HI R49, R65, 0x1, R82 ;  /* 0x0000000141317819 */ /* 0x000fe20000010e52 */
[----:B------:R-:W-:Y:S01]  /*12760*/  IMAD.X R65, RZ, RZ, RZ, P2 ;  /* 0x000000ffff417224 */ /* 0x000fe200010e06ff */
[----:B------:R-:W-:Y:S01]  /*12770*/  IADD3.X R64, P4, PT, R67, R126, RZ, P4, !PT ;  /* 0x0000007e43407210 */ /* 0x000fe2000279e4ff */
[----:B------:R-:W-:Y:S01]  /*12780*/  IMAD.WIDE.U32 R62, R94, -0x1, RZ ;  /* 0xffffffff5e3e7825 */ /* 0x000fe200078e00ff */
[----:B------:R-:W-:-:S02]  /*12790*/  IADD3 RZ, P2, PT, R20, R110, RZ ;  /* 0x0000006e14ff7210 */ /* 0x000fc40007f5e0ff */
[----:B------:R-:W-:Y:S01]  /*127a0*/  IADD3.X R16, P3, PT, R57, R16, RZ, P3, !PT ;  /* 0x0000001039107210 */ /* 0x000fe20001f7e4ff */
[----:B------:R-:W-:Y:S01]  /*127b0*/  IMAD.WIDE.U32 R66, R140, R22, R18 ;  /* 0x000000168c427225 */ /* 0x000fe200078e0012 */
[----:B------:R-:W-:Y:S02]  /*127c0*/  IADD3.X R126, P5, PT, R65, R127, RZ, P4, !PT ;  /* 0x0000007f417e7210 */ /* 0x000fe400027be4ff */
[----:B------:R-:W-:Y:S01]  /*127d0*/  IADD3.X RZ, P2, PT, R21, R87, RZ, P2, !PT ;  /* 0x0000005715ff7210 */ /* 0x000fe2000175e4ff */
[----:B------:R-:W-:Y:S01]  /*127e0*/  IMAD R87, R94, -0x7af74001, -R103 ;  /* 0x8508bfff5e577824 */ /* 0x000fe200078e0a67 */
[----:B------:R-:W-:Y:S01]  /*127f0*/  IADD3.X R17, P3, PT, R75, R70, RZ, P3, !PT ;  /* 0x000000464b117210 */ /* 0x000fe20001f7e4ff */
[----:B------:R-:W-:Y:S01]  /*12800*/  IMAD.WIDE.U32 R18, R62, 0x1, RZ ;  /* 0x000000013e127825 */ /* 0x000fe200078e00ff */
[----:B------:R-:W-:Y:S02]  /*12810*/  SHF.L.W.U32.HI R83, R82, 0x1, R77 ;  /* 0x0000000152537819 */ /* 0x000fe40000010e4d */
[----:B------:R-:W-:Y:S01]  /*12820*/  IADD3.X R82, P1, PT, RZ, RZ, RZ, P1, !PT ;  /* 0x000000ffff527210 */ /* 0x000fe20000f3e4ff */
[----:B------:R-:W-:Y:S01]  /*12830*/  IMAD.IADD R107, R67, 0x1, R68 ;  /* 0x00000001436b7824 */ /* 0x000fe200078e0244 */
[----:B------:R-:W-:Y:S01]  /*12840*/  IADD3.X R64, P5, PT, R64, R69, RZ, P5, !PT ;  /* 0x0000004540407210 */ /* 0x000fe20002fbe4ff */
[----:B------:R-:W-:Y:S01]  /*12850*/  IMAD.IADD R87, R63, 0x1, R87 ;  /* 0x000000013f577824 */ /* 0x000fe200078e0257 */
[----:B------:R-:W-:Y:S01]  /*12860*/  IADD3.X R49, P0, PT, R49, R90, RZ, P0, !PT ;  /* 0x0000005a31317210 */ /* 0x000fe2000071e4ff */
[----:B------:R-:W-:Y:S01]  /*12870*/  IMAD.X R22, RZ, RZ, RZ, P1 ;  /* 0x000000ffff167224 */ /* 0x000fe200008e06ff */
[----:B------:R-:W-:Y:S01]  /*12880*/  IADD3.X R74, P2, PT, RZ, R96, RZ, P2, !PT ;  /* 0x00000060ff4a7210 */ /* 0x000fe2000175e4ff */
[----:B------:R-:W-:Y:S01]  /*12890*/  IMAD.WIDE.U32 R20, R140, R146, R20 ;  /* 0x000000928c147225 */ /* 0x000fe200078e0014 */
[----:B------:R-:W-:-:S02]  /*128a0*/  IADD3.X R69, P3, PT, RZ, RZ, RZ, P3, !PT ;  /* 0x000000ffff457210 */ /* 0x000fc40001f7e4ff */
[----:B------:R-:W-:Y:S01]  /*128b0*/  IADD3.X R90, P0, PT, R83, R91, RZ, P0, !PT ;  /* 0x0000005b535a7210 */ /* 0x000fe2000071e4ff */
[----:B------:R-:W-:Y:S01]  /*128c0*/  IMAD.X R97, RZ, RZ, R97, P2 ;  /* 0x000000ffff617224 */ /* 0x000fe200010e0661 */
[----:B------:R-:W-:Y:S01]  /*128d0*/  IADD3 RZ, P4, PT, R16, R72, RZ ;  /* 0x0000004810ff7210 */ /* 0x000fe20007f9e0ff */
[----:B------:R-:W-:Y:S01]  /*128e0*/  IMAD.X R71, RZ, RZ, RZ, P3 ;  /* 0x000000ffff477224 */ /* 0x000fe200018e06ff */
[----:B------:R-:W-:Y:S01]  /*128f0*/  IADD3 RZ, P1, PT, R94, R18, RZ ;  /* 0x000000125eff7210 */ /* 0x000fe20007f3e0ff */
[----:B------:R-:W-:Y:S01]  /*12900*/  IMAD.IADD R83, R21, 0x1, R56 ;  /* 0x0000000115537824 */ /* 0x000fe200078e0238 */
[----:B------:R-:W-:Y:S01]  /*12910*/  SHF.L.W.U32.HI R57, R77, 0x1, R66 ;  /* 0x000000014d397819 */ /* 0x000fe20000010e42 */
[----:B------:R-:W-:Y:S01]  /*12920*/  IMAD.IADD R123, R15, 0x1, R123 ;  /* 0x000000010f7b7824 */ /* 0x000fe200078e027b */
[----:B------:R-:W-:Y:S01]  /*12930*/  SHF.L.W.U32.HI R18, R66, 0x1, R107 ;  /* 0x0000000142127819 */ /* 0x000fe20000010e6b */
[----:B------:R-:W-:Y:S01]  /*12940*/  IMAD.WIDE.U32 R66, R87, 0x1, RZ ;  /* 0x0000000157427825 */ /* 0x000fe200078e00ff */
[----:B------:R-:W-:-:S02]  /*12950*/  IADD3 RZ, P2, PT, R64, R134, RZ ;  /* 0x0000008640ff7210 */ /* 0x000fc40007f5e0ff */
[----:B------:R-:W-:Y:S02]  /*12960*/  IADD3.X R65, P3, PT, R126, R89, RZ, P5, !PT ;  /* 0x000000597e417210 */ /* 0x000fe40002f7e4ff */
[----:B------:R-:W-:Y:S01]  /*12970*/  IADD3.X RZ, P4, PT, R17, R79, RZ, P4, !PT ;  /* 0x0000004f11ff7210 */ /* 0x000fe2000279e4ff */
[----:B------:R-:W-:Y:S01]  /*12980*/  IMAD.WIDE.U32 R78, R87, 0x6ca1493b, RZ ;  /* 0x6ca1493b574e7825 */ /* 0x000fe200078e00ff */
[----:B------:R-:W-:Y:S02]  /*12990*/  IADD3.X R63, P0, PT, R57, R52, RZ, P0, !PT ;  /* 0x00000034393f7210 */ /* 0x000fe4000071e4ff */
[----:B------:R-:W-:Y:S01]  /*129a0*/  IADD3.X RZ, P2, PT, R65, R73, RZ, P2, !PT ;  /* 0x0000004941ff7210 */ /* 0x000fe2000175e4ff */
[C-C-:B------:R-:W-:Y:S01]  /*129b0*/  IMAD R73, R62.reuse, -0x7af74000, R66.reuse ;  /* 0x8508c0003e497824 */ /* 0x140fe200078e0242 */
[----:B------:R-:W-:Y:S01]  /*129c0*/  IADD3.X R117, P3, PT, RZ, RZ, RZ, P3, !PT ;  /* 0x000000ffff757210 */ /* 0x000fe20001f7e4ff */
[----:B------:R-:W-:Y:S01]  /*129d0*/  IMAD.WIDE.U32 R66, P5, R62, -0x7af74000, R66 ;  /* 0x8508c0003e427825 */ /* 0x000fe200078a0042 */
[----:B------:R-:W-:-:S02]  /*129e0*/  IADD3.X R57, P4, PT, R69, R50, RZ, P4, !PT ;  /* 0x0000003245397210 */ /* 0x000fc4000279e4ff */
[----:B------:R-:W-:Y:S01]  /*129f0*/  IADD3.X R75, P0, PT, R18, R53, RZ, P0, !PT ;  /* 0x00000035124b7210 */ /* 0x000fe2000071e4ff */
[----:B------:R-:W-:Y:S01]  /*12a00*/  IMAD.WIDE.U32 R52, R87, 0x30000000, RZ ;  /* 0x3000000057347825 */ /* 0x000fe200078e00ff */
[----:B------:R-:W-:Y:S02]  /*12a10*/  IADD3 R50, PT, PT, R19, R73, RZ ;  /* 0x0000004913327210 */ /* 0x000fe40007ffe0ff */
[----:B------:R-:W-:Y:S01]  /*12a20*/  IADD3.X R117, P2, PT, R117, R132, RZ, P2, !PT ;  /* 0x0000008475757210 */ /* 0x000fe2000175e4ff */
[----:B------:R-:W-:Y:S01]  /*12a30*/  IMAD.X R69, RZ, RZ, RZ, P3 ;  /* 0x000000ffff457224 */ /* 0x000fe200018e06ff */
[----:B------:R-:W-:Y:S01]  /*12a40*/  IADD3.X R76, P3, PT, R71, R51, RZ, P4, !PT ;  /* 0x00000033474c7210 */ /* 0x000fe2000277e4ff */
[----:B------:R-:W-:Y:S01]  /*12a50*/  IMAD.MOV.U32 R72, RZ, RZ, R67 ;  /* 0x000000ffff487224 */ /* 0x000fe200078e0043 */
[----:B------:R-:W-:Y:S01]  /*12a60*/  IADD3 RZ, P4, PT, R19, R66, RZ ;  /* 0x0000004213ff7210 */ /* 0x000fe20007f9e0ff */
[----:B------:R-:W-:Y:S01]  /*12a70*/  IMAD.X R73, RZ, RZ, RZ, P5 ;  /* 0x000000ffff497224 */ /* 0x000fe200028e06ff */
[----:B------:R-:W-:Y:S01]  /*12a80*/  IADD3.X RZ, P1, PT, R103, R50, RZ, P1, !PT ;  /* 0x0000003267ff7210 */ /* 0x000fe20000f3e4ff */
[----:B------:R-:W-:Y:S01]  /*12a90*/  IMAD.WIDE.U32 R66, R87, -0x45f6b800, RZ ;  /* 0xba09480057427825 */ /* 0x000fe200078e00ff */
[----:B------:R-:W-:-:S02]  /*12aa0*/  IADD3.X R14, P3, PT, R57, R14, RZ, P3, !PT ;  /* 0x0000000e390e7210 */ /* 0x000fc40001f7e4ff */
[----:B------:R-:W-:Y:S01]  /*12ab0*/  IADD3.X R133, P2, PT, R69, R133, RZ, P2, !PT ;  /* 0x0000008545857210 */ /* 0x000fe2000175e4ff */
[----:B------:R-:W-:Y:S01]  /*12ac0*/  IMAD.WIDE.U32 R70, R87, 0xf5138f, RZ ;  /* 0x00f5138f57467825 */ /* 0x000fe200078e00ff */
[----:B------:R-:W-:Y:S02]  /*12ad0*/  IADD3.X R15, P3, PT, R76, R123, RZ, P3, !PT ;  /* 0x0000007b4c0f7210 */ /* 0x000fe40001f7e4ff */
[----:B------:R-:W-:Y:S01]  /*12ae0*/  SHF.L.W.U32.HI R107, R107, 0x1, R20 ;  /* 0x000000016b6b7819 */ /* 0x000fe20000010e14 */
[C-C-:B------:R-:W-:Y:S01]  /*12af0*/  IMAD R115, R62.reuse, 0x170b5d44, R52.reuse ;  /* 0x170b5d443e737824 */ /* 0x140fe200078e0234 */
[----:B------:R-:W-:Y:S01]  /*12b00*/  IADD3.X R82, P2, PT, R117, R82, RZ, P2, !PT ;  /* 0x0000005275527210 */ /* 0x000fe2000175e4ff */
[----:B------:R-:W-:-:S03]  /*12b10*/  IMAD.WIDE.U32 R52, P5, R62, 0x170b5d44, R52 ;  /* 0x170b5d443e347825 */ /* 0x000fc600078a0034 */
[----:B------:R-:W-:Y:S01]  /*12b20*/  IADD3.X R133, P2, PT, R133, R22, RZ, P2, !PT ;  /* 0x0000001685857210 */ /* 0x000fe2000175e4ff */
[----:B------:R-:W-:Y:S01]  /*12b30*/  IMAD R103, R62, 0x1ef3622f, R66 ;  /* 0x1ef3622f3e677824 */ /* 0x000fe200078e0242 */
[----:B------:R-:W-:Y:S01]  /*12b40*/  IADD3.X R22, P0, PT, R107, R46, RZ, P0, !PT ;  /* 0x0000002e6b167210 */ /* 0x000fe2000071e4ff */
[----:B------:R-:W-:-:S04]  /*12b50*/  IMAD.WIDE.U32.X R72, R87, -0x7af74000, R72, P4 ;  /* 0x8508c00057487825 */ /* 0x000fc800020e0448 */
[C---:B------:R-:W-:Y:S02]  /*12b60*/  IMAD R95, R62.reuse, 0x1a22d9f3, R70 ;  /* 0x1a22d9f33e5f7824 */ /* 0x040fe400078e0246 */
[----:B------:R-:W-:Y:S02]  /*12b70*/  IMAD.X R19, RZ, RZ, RZ, P5 ;  /* 0x000000ffff137224 */ /* 0x000fe400028e06ff */
[----:B------:R-:W-:-:S04]  /*12b80*/  IMAD.WIDE.U32 R66, P4, R62, 0x1ef3622f, R66 ;  /* 0x1ef3622f3e427825 */ /* 0x000fc80007880042 */
[----:B------:R-:W-:-:S04]  /*12b90*/  IMAD.WIDE.U32 R70, P5, R62, 0x1a22d9f3, R70 ;  /* 0x1a22d9f33e467825 */ /* 0x000fc800078a0046 */
[----:B------:R-:W-:-:S04]  /*12ba0*/  IMAD.WIDE.U32 R56, R62, -0x45f6b800, RZ ;  /* 0xba0948003e387825 */ /* 0x000fc800078e00ff */
[----:B------:R-:W-:-:S04]  /*12bb0*/  IMAD.WIDE.U32 R50, R62, 0x30000000, RZ ;  /* 0x300000003e327825 */ /* 0x000fc800078e00ff */
[----:B------:R-:W-:Y:S01]  /*12bc0*/  IMAD.X R69, RZ, RZ, RZ, P5 ;  /* 0x000000ffff457224 */ /* 0x000fe200028e06ff */
[----:B------:R-:W-:Y:S01]  /*12bd0*/  IADD3 RZ, P5, PT, R66, R57, RZ ;  /* 0x0000003942ff7210 */ /* 0x000fe20007fbe0ff */
[----:B------:R-:W-:-:S04]  /*12be0*/  IMAD.WIDE.U32 R88, R88, 0x17c510ea, R64 ;  /* 0x17c510ea58587825 */ /* 0x000fc800078e0040 */
[----:B------:R-:W-:Y:S01]  /*12bf0*/  IMAD.X R65, RZ, RZ, RZ, P4 ;  /* 0x000000ffff417224 */ /* 0x000fe200020e06ff */
[----:B------:R-:W-:Y:S01]  /*12c00*/  IADD3 RZ, P4, PT, R52, R51, RZ ;  /* 0x0000003334ff7210 */ /* 0x000fe20007f9e0ff */
[----:B------:R-:W-:Y:S02]  /*12c10*/  IMAD.MOV.U32 R64, RZ, RZ, R67 ;  /* 0x000000ffff407224 */ /* 0x000fe400078e0043 */
[----:B------:R-:W-:Y:S02]  /*12c20*/  IMAD.MOV.U32 R18, RZ, RZ, R53 ;  /* 0x000000ffff127224 */ /* 0x000fe400078e0035 */
[----:B------:R-:W-:-:S04]  /*12c30*/  IMAD.WIDE.U32 R52, R62, 0xf5138f, RZ ;  /* 0x00f5138f3e347825 */ /* 0x000fc800078e00ff */
[----:B------:R-:W-:Y:S02]  /*12c40*/  IMAD R91, R62, -0x39c4fa40, R78 ;  /* 0xc63b05c03e5b7824 */ /* 0x000fe400078e024e */
[----:B------:R-:W-:-:S04]  /*12c50*/  IMAD.WIDE.U32.X R64, R87, 0x1ef3622f, R64, P5 ;  /* 0x1ef3622f57407825 */ /* 0x000fc800028e0440 */
[----:B------:R-:W-:-:S04]  /*12c60*/  IMAD.WIDE.U32 R78, P5, R62, -0x39c4fa40, R78 ;  /* 0xc63b05c03e4e7825 */ /* 0x000fc800078a004e */
[C---:B------:R-:W-:Y:S01]  /*12c70*/  IMAD.WIDE.U32.X R18, R87.reuse, 0x170b5d44, R18, P4 ;  /* 0x170b5d4457127825 */ /* 0x040fe200020e0412 */
[----:B------:R-:W-:Y:S02]  /*12c80*/  IADD3 RZ, P4, PT, R70, R53, RZ ;  /* 0x0000003546ff7210 */ /* 0x000fe40007f9e0ff */
[----:B------:R-:W-:Y:S01]  /*12c90*/  MOV R76, R79 ;  /* 0x0000004f004c7202 */ /* 0x000fe20000000f00 */
[----:B------:R-:W-:Y:S01]  /*12ca0*/  IMAD.MOV.U32 R68, RZ, RZ, R71 ;  /* 0x000000ffff447224 */ /* 0x000fe200078e0047 */
[----:B------:R-:W-:Y:S01]  /*12cb0*/  SHF.L.W.U32.HI R79, R20, 0x1, R83 ;  /* 0x00000001144f7819 */ /* 0x000fe20000010e53 */
[----:B------:R-:W-:Y:S01]  /*12cc0*/  IMAD.WIDE.U32 R70, R87, 0x17c510ea, RZ ;  /* 0x17c510ea57467825 */ /* 0x000fe200078e00ff */
[----:B------:R-:W-:Y:S02]  /*12cd0*/  SHF.L.W.U32.HI R83, R83, 0x1, R74 ;  /* 0x0000000153537819 */ /* 0x000fe40000010e4a */
[----:B------:R-:W-:Y:S01]  /*12ce0*/  SHF.L.W.U32.HI R74, R74, 0x1, R97 ;  /* 0x000000014a4a7819 */ /* 0x000fe20000010e61 */
[----:B------:R-:W-:Y:S01]  /*12cf0*/  IMAD.X R77, RZ, RZ, RZ, P5 ;  /* 0x000000ffff4d7224 */ /* 0x000fe200028e06ff */
[----:B------:R-:W-:Y:S01]  /*12d00*/  IADD3.X R119, P5, PT, RZ, RZ, RZ, P3, !PT ;  /* 0x000000ffff777210 */ /* 0x000fe20001fbe4ff */
[----:B------:R-:W-:Y:S01]  /*12d10*/  IMAD.WIDE.U32.X R68, R87, 0x1a22d9f3, R68, P4 ;  /* 0x1a22d9f357447825 */ /* 0x000fe200020e0444 */
[----:B------:R-:W-:-:S03]  /*12d20*/  IADD3 RZ, P3, PT, R14, R58, RZ ;  /* 0x0000003a0eff7210 */ /* 0x000fc60007f7e0ff */
[----:B------:R-:W-:Y:S01]  /*12d30*/  IMAD.WIDE.U32 R80, P4, R62, 0x1ae3a46, R70 ;  /* 0x01ae3a463e507825 */ /* 0x000fe20007880046 */
[----:B------:R-:W-:-:S03]  /*12d40*/  IADD3.X RZ, P3, PT, R15, R121, RZ, P3, !PT ;  /* 0x000000790fff7210 */ /* 0x000fc60001f7e4ff */
[C---:B------:R-:W-:Y:S01]  /*12d50*/  IMAD R93, R62.reuse, 0x1ae3a46, R70 ;  /* 0x01ae3a463e5d7824 */ /* 0x040fe200078e0246 */
[----:B------:R-:W-:Y:S01]  /*12d60*/  IADD3.X R119, P3, PT, R119, R60, RZ, P3, !PT ;  /* 0x0000003c77777210 */ /* 0x000fe20001f7e4ff */
[----:B------:R-:W-:Y:S02]  /*12d70*/  IMAD.X R21, RZ, RZ, RZ, P5 ;  /* 0x000000ffff157224 */ /* 0x000fe400028e06ff */
[----:B------:R-:W-:Y:S01]  /*12d80*/  IMAD.MOV.U32 R70, RZ, RZ, R81 ;  /* 0x000000ffff467224 */ /* 0x000fe200078e0051 */
[----:B------:R-:W-:Y:S01]  /*12d90*/  IADD3.X R81, P1, PT, RZ, R72, RZ, P1, !PT ;  /* 0x00000048ff517210 */ /* 0x000fe20000f3e4ff */
[----:B------:R-:W-:Y:S01]  /*12da0*/  IMAD.WIDE.U32 R66, R62, 0x6ca1493b, RZ ;  /* 0x6ca1493b3e427825 */ /* 0x000fe200078e00ff */
[----:B------:R-:W-:Y:S02]  /*12db0*/  IADD3.X R60, P3, PT, R21, R61, RZ, P3, !PT ;  /* 0x0000003d153c7210 */ /* 0x000fe40001f7e4ff */
[----:B------:R-:W-:Y:S01]  /*12dc0*/  IADD3.X R72, P1, PT, RZ, R73, RZ, P1, !PT ;  /* 0x00000049ff487210 */ /* 0x000fe20000f3e4ff */
[----:B------:R-:W-:Y:S01]  /*12dd0*/  IMAD.WIDE.U32 R16, R48, -0x45f6b800, R16 ;  /* 0xba09480030107825 */ /* 0x000fe200078e0010 */
[----:B------:R-:W-:-:S02]  /*12de0*/  IADD3 RZ, P5, PT, R78, R67, RZ ;  /* 0x000000434eff7210 */ /* 0x000fc40007fbe0ff */
[----:B------:R-:W-:Y:S01]  /*12df0*/  IADD3.X R88, P3, PT, R119, R88, RZ, P3, !PT ;  /* 0x0000005877587210 */ /* 0x000fe20001f7e4ff */
[----:B------:R-:W-:Y:S01]  /*12e00*/  IMAD.WIDE.U32 R20, R139, R140, RZ ;  /* 0x0000008c8b147225 */ /* 0x000fe200078e00ff */
[----:B------:R-:W-:-:S03]  /*12e10*/  IADD3.X R16, P1, PT, R81, R16, RZ, P1, !PT ;  /* 0x0000001051107210 */ /* 0x000fc60000f3e4ff */
[----:B------:R-:W-:Y:S02]  /*12e20*/  IMAD.IADD R105, R17, 0x1, R105 ;  /* 0x0000000111697824 */ /* 0x000fe400078e0269 */
[----:B------:R-:W-:-:S03]  /*12e30*/  IMAD.WIDE.U32 R58, R62, 0x17c510ea, RZ ;  /* 0x17c510ea3e3a7825 */ /* 0x000fc600078e00ff */
[----:B------:R-:W-:Y:S01]  /*12e40*/  IADD3.X R17, P1, PT, R72, R105, RZ, P1, !PT ;  /* 0x0000006948117210 */ /* 0x000fe20000f3e4ff */
[----:B------:R-:W-:-:S04]  /*12e50*/  IMAD.WIDE.U32.X R76, R87, -0x39c4fa40, R76, P5 ;  /* 0xc63b05c0574c7825 */ /* 0x000fc800028e044c */
[----:B------:R-:W-:Y:S02]  /*12e60*/  IMAD.IADD R129, R89, 0x1, R129 ;  /* 0x0000000159817824 */ /* 0x000fe400078e0281 */
[----:B------:R-:W-:-:S03]  /*12e70*/  IMAD.WIDE.U32 R20, P5, R140, R139, R20 ;  /* 0x0000008b8c147225 */ /* 0x000fc600078a0014 */
[----:B------:R-:W-:Y:S01]  /*12e80*/  IADD3.X R89, P3, PT, R60, R129, RZ, P3, !PT ;  /* 0x000000813c597210 */ /* 0x000fe20001f7e4ff */
[----:B------:R-:W-:Y:S01]  /*12e90*/  IMAD.X R71, RZ, RZ, RZ, P4 ;  /* 0x000000ffff477224 */ /* 0x000fe200020e06ff */
[----:B------:R-:W-:Y:S01]  /*12ea0*/  IADD3 RZ, P4, PT, R80, R59, RZ ;  /* 0x0000003b50ff7210 */ /* 0x000fe20007f9e0ff */
[----:B------:R-:W-:Y:S01]  /*12eb0*/  IMAD.X R61, RZ, RZ, RZ, P5 ;  /* 0x000000ffff3d7224 */ /* 0x000fe200028e06ff */
[----:B------:R-:W-:Y:S01]  /*12ec0*/  IADD3.X R73, P5, PT, RZ, RZ, RZ, P1, !PT ;  /* 0x000000ffff497210 */ /* 0x000fe20000fbe4ff */
[----:B------:R-:W-:Y:S01]  /*12ed0*/  IMAD.IADD R105, R115, 0x1, R51 ;  /* 0x0000000173697824 */ /* 0x000fe200078e0233 */
[----:B------:R-:W-:Y:S01]  /*12ee0*/  IADD3 RZ, P1, PT, R16, R50, RZ ;  /* 0x0000003210ff7210 */ /* 0x000fe20007f3e0ff */
[----:B------:R-:W-:Y:S01]  /*12ef0*/  IMAD.WIDE.U32.X R70, R87, 0x1ae3a46, R70, P4 ;  /* 0x01ae3a4657467825 */ /* 0x000fe200020e0446 */
[----:B------:R-:W-:Y:S02]  /*12f00*/  IADD3.X R81, P4, PT, RZ, RZ, RZ, P3, !PT ;  /* 0x000000ffff517210 */ /* 0x000fe40001f9e4ff */
[----:B------:R-:W-:Y:S01]  /*12f10*/  IADD3.X RZ, P1, PT, R17, R105, RZ, P1, !PT ;  /* 0x0000006911ff7210 */ /* 0x000fe20000f3e4ff */
[----:B------:R-:W-:Y:S01]  /*12f20*/  IMAD.X R51, RZ, RZ, RZ, P5 ;  /* 0x000000ffff337224 */ /* 0x000fe200028e06ff */
[----:B------:R-:W-:Y:S01]  /*12f30*/  IADD3.X R87, P3, PT, R82, R49, RZ, P2, !PT ;  /* 0x0000003152577210 */ /* 0x000fe2000177e4ff */
[----:B------:R-:W-:Y:S01]  /*12f40*/  IMAD.IADD R105, R111, 0x1, R85 ;  /* 0x000000016f697824 */ /* 0x000fe200078e0255 */
[----:B------:R-:W-:Y:S01]  /*12f50*/  IADD3.X R49, P5, PT, R73, R18, RZ, P1, !PT ;  /* 0x0000001249317210 */ /* 0x000fe20000fbe4ff */
[----:B------:R-:W-:Y:S01]  /*12f60*/  IMAD.X R85, RZ, RZ, RZ, P4 ;  /* 0x000000ffff557224 */ /* 0x000fe200020e06ff */
[----:B------:R-:W-:Y:S01]  /*12f70*/  IADD3 RZ, P4, PT, R88, R84, RZ ;  /* 0x0000005458ff7210 */ /* 0x000fe20007f9e0ff */
[----:B------:R-:W-:Y:S01]  /*12f80*/  IMAD.WIDE.U32 R14, R48, 0xf5138f, R14 ;  /* 0x00f5138f300e7825 */ /* 0x000fe200078e000e */
[----:B------:R-:W-:-:S02]  /*12f90*/  IADD3.X R19, P5, PT, R51, R19, RZ, P5, !PT ;  /* 0x0000001333137210 */ /* 0x000fc40002fbe4ff */
[----:B------:R-:W-:Y:S01]  /*12fa0*/  IADD3.X RZ, P4, PT, R89, R105, RZ, P4, !PT ;  /* 0x0000006959ff7210 */ /* 0x000fe2000279e4ff */
        /* <DEDUP_REMOVED lines=8> */
[----:B------:R-:W-:-:S02]  /*13030*/  IADD3.X R72, P4, PT, RZ, RZ, RZ, P2, !PT ;  /* 0x000000ffff487210 */ /* 0x000fc4000179e4ff */
[----:B------:R-:W-:Y:S01]  /*13040*/  IADD3.X R54, P5, PT, R85, R55, RZ, P5, !PT ;  /* 0x0000003755367210 */ /* 0x000fe20002fbe4ff */
[----:B------:R-:W-:Y:S01]  /*13050*/  IMAD.IADD R73, R103, 0x1, R57 ;  /* 0x0000000167497824 */ /* 0x000fe200078e0239 */
[----:B------:R-:W-:Y:S01]  /*13060*/  IADD3.X R72, P0, PT, RZ, R72, RZ, P0, !PT ;  /* 0x00000048ff487210 */ /* 0x000fe2000071e4ff */
[----:B------:R-:W-:Y:S01]  /*13070*/  IMAD R55, R50, -0x7af74001, -R115 ;  /* 0x8508bfff32377824 */ /* 0x000fe200078e0a73 */
[----:B------:R-:W-:Y:S01]  /*13080*/  IADD3.X R19, P3, PT, R19, R78, RZ, P3, !PT ;  /* 0x0000004e13137210 */ /* 0x000fe20001f7e4ff */
[----:B------:R-:W-:Y:S01]  /*13090*/  IMAD.IADD R51, R113, 0x1, R101 ;  /* 0x0000000171337824 */ /* 0x000fe200078e0265 */
[----:B------:R-:W-:Y:S01]  /*130a0*/  IADD3.X R46, P5, PT, R46, R87, RZ, P5, !PT ;  /* 0x000000572e2e7210 */ /* 0x000fe20002fbe4ff */
[----:B------:R-:W-:Y:S01]  /*130b0*/  IMAD.WIDE.U32 R16, R14, 0x1, RZ ;  /* 0x000000010e107825 */ /* 0x000fe200078e00ff */
[----:B------:R-:W-:Y:S02]  /*130c0*/  IADD3.X R57, PT, PT, RZ, RZ, RZ, P0, P4 ;  /* 0x000000ffff397210 */ /* 0x000fe400007e84ff */
[----:B------:R-:W-:Y:S01]  /*130d0*/  IADD3.X R49, P0, PT, RZ, RZ, RZ, P3, !PT ;  /* 0x000000ffff317210 */ /* 0x000fe20001f1e4ff */
[----:B------:R-:W-:Y:S01]  /*130e0*/  IMAD.WIDE.U32 R88, R48, 0x6ca1493b, R88 ;  /* 0x6ca1493b30587825 */ /* 0x000fe200078e0058 */
[----:B------:R-:W-:-:S02]  /*130f0*/  IADD3 RZ, P2, PT, R18, R56, RZ ;  /* 0x0000003812ff7210 */ /* 0x000fc40007f5e0ff */
[----:B------:R-:W-:Y:S01]  /*13100*/  IADD3 RZ, P3, PT, R46, R100, RZ ;  /* 0x000000642eff7210 */ /* 0x000fe20007f7e0ff */
[----:B------:R-:W-:Y:S01]  /*13110*/  IMAD.IADD R56, R15, 0x1, R55 ;  /* 0x000000010f387824 */ /* 0x000fe200078e0237 */
[----:B------:R-:W-:Y:S01]  /*13120*/  IADD3.X R47, P5, PT, R54, R47, RZ, P5, !PT ;  /* 0x0000002f362f7210 */ /* 0x000fe20002fbe4ff */
[----:B------:R-:W-:Y:S01]  /*13130*/  IMAD.X R55, RZ, RZ, RZ, P0 ;  /* 0x000000ffff377224 */ /* 0x000fe200000e06ff */
[----:B------:R-:W-:Y:S01]  /*13140*/  IADD3 RZ, P0, PT, R50, R16, RZ ;  /* 0x0000001032ff7210 */ /* 0x000fe20007f1e0ff */
[----:B------:R-:W-:Y:S01]  /*13150*/  IMAD.IADD R111, R89, 0x1, R111 ;  /* 0x00000001596f7824 */ /* 0x000fe200078e026f */
[----:B------:R-:W-:Y:S01]  /*13160*/  IADD3.X RZ, P3, PT, R47, R51, RZ, P3, !PT ;  /* 0x000000332fff7210 */ /* 0x000fe20001f7e4ff */
[----:B------:R-:W-:Y:S01]  /*13170*/  IMAD.WIDE.U32 R50, R56, 0x1, RZ ;  /* 0x0000000138327825 */ /* 0x000fe200078e00ff */
[----:B------:R-:W-:Y:S02]  /*13180*/  IADD3.X RZ, P2, PT, R19, R73, RZ, P2, !PT ;  /* 0x0000004913ff7210 */ /* 0x000fe4000175e4ff */
[----:B------:R-:W-:Y:S01]  /*13190*/  IADD3.X R85, P5, PT, RZ, RZ, RZ, P5, !PT ;  /* 0x000000ffff557210 */ /* 0x000fe20002fbe4ff */
[----:B------:R-:W-:Y:S01]  /*131a0*/  IMAD R16, R14, -0x7af74000, R50 ;  /* 0x8508c0000e107824 */ /* 0x000fe200078e0232 */
[----:B------:R-:W-:Y:S01]  /*131b0*/  IADD3.X R15, P2, PT, R49, R64, RZ, P2, !PT ;  /* 0x00000040310f7210 */ /* 0x000fe2000175e4ff */
[----:B------:R-:W-:Y:S01]  /*131c0*/  IMAD.WIDE.U32 R48, R48, 0x17c510ea, R46 ;  /* 0x17c510ea30307825 */ /* 0x000fe200078e002e */
[----:B------:R-:W-:-:S02]  /*131d0*/  IADD3.X R73, PT, PT, RZ, RZ, RZ, P5, !PT ;  /* 0x000000ffff497210 */ /* 0x000fc40002ffe4ff */
[----:B------:R-:W-:Y:S01]  /*131e0*/  IADD3.X R64, P4, PT, R55, R65, RZ, P2, !PT ;  /* 0x0000004137407210 */ /* 0x000fe2000179e4ff */
[----:B------:R-:W-:Y:S01]  /*131f0*/  IMAD.WIDE.U32 R50, P5, R14, -0x7af74000, R50 ;  /* 0x8508c0000e327825 */ /* 0x000fe200078a0032 */
[----:B------:R-:W-:-:S03]  /*13200*/  IADD3.X R85, P3, PT, R85, R98, RZ, P3, !PT ;  /* 0x0000006255557210 */ /* 0x000fc60001f7e4ff */
[C---:B------:R-:W-:Y:S01]  /*13210*/  IMAD.IADD R78, R17.reuse, 0x1, R16 ;  /* 0x00000001114e7824 */ /* 0x040fe200078e0210 */
[----:B------:R-:W-:Y:S01]  /*13220*/  IADD3 RZ, P2, PT, R17, R50, RZ ;  /* 0x0000003211ff7210 */ /* 0x000fe20007f5e0ff */
[----:B------:R-:W-:Y:S01]  /*13230*/  IMAD.X R17, RZ, RZ, RZ, P5 ;  /* 0x000000ffff117224 */ /* 0x000fe200028e06ff */
[----:B------:R-:W-:Y:S01]  /*13240*/  IADD3.X R46, P5, PT, R15, R88, RZ, P4, !PT ;  /* 0x000000580f2e7210 */ /* 0x000fe200027be4ff */
[----:B------:R-:W-:Y:S01]  /*13250*/  IMAD.WIDE.U32 R54, R56, 0x30000000, RZ ;  /* 0x3000000038367825 */ /* 0x000fe200078e00ff */
[----:B------:R-:W-:Y:S02]  /*13260*/  IADD3.X R98, P4, PT, R73, R99, RZ, P3, !PT ;  /* 0x0000006349627210 */ /* 0x000fe40001f9e4ff */
[----:B------:R-:W-:Y:S01]  /*13270*/  IADD3.X R47, P3, PT, R64, R111, RZ, P5, !PT ;  /* 0x0000006f402f7210 */ /* 0x000fe20002f7e4ff */
[----:B------:R-:W-:Y:S01]  /*13280*/  IMAD.MOV.U32 R16, RZ, RZ, R51 ;  /* 0x000000ffff107224 */ /* 0x000fe200078e0033 */
[----:B------:R-:W-:Y:S01]  /*13290*/  IADD3.X RZ, P0, PT, R115, R78, RZ, P0, !PT ;  /* 0x0000004e73ff7210 */ /* 0x000fe2000071e4ff */
[----:B------:R-:W-:Y:S01]  /*132a0*/  IMAD.IADD R53, R95, 0x1, R53 ;  /* 0x000000015f357824 */ /* 0x000fe200078e0235 */
[----:B------:R-:W-:Y:S01]  /*132b0*/  IADD3.X R81, P3, PT, RZ, RZ, RZ, P3, !PT ;  /* 0x000000ffff517210 */ /* 0x000fe20001f7e4ff */
[----:B------:R-:W-:Y:S01]  /*132c0*/  IMAD.WIDE.U32 R64, P5, R14, 0x170b5d44, R54 ;  /* 0x170b5d440e407825 */ /* 0x000fe200078a0036 */
[----:B------:R-:W-:-:S03]  /*132d0*/  IADD3.X R72, P4, PT, R85, R72, RZ, P4, !PT ;  /* 0x0000004855487210 */ /* 0x000fc6000279e4ff */
[----:B------:R-:W-:Y:S01]  /*132e0*/  IMAD.WIDE.U32.X R50, R56, -0x7af74000, R16, P2 ;  /* 0x8508c00038327825 */ /* 0x000fe200010e0410 */
[----:B------:R-:W-:-:S03]  /*132f0*/  IADD3 RZ, P2, PT, R46, R52, RZ ;  /* 0x000000342eff7210 */ /* 0x000fc60007f5e0ff */
[----:B------:R-:W-:Y:S01]  /*13300*/  IMAD.X R55, RZ, RZ, RZ, P5 ;  /* 0x000000ffff377224 */ /* 0x000fe200028e06ff */
[----:B------:R-:W-:Y:S01]  /*13310*/  IADD3.X RZ, P5, PT, R47, R53, RZ, P2, !PT ;  /* 0x000000352fff7210 */ /* 0x000fe200017be4ff */
[C---:B------:R-:W-:Y:S02]  /*13320*/  IMAD R15, R14.reuse, 0x170b5d44, R54 ;  /* 0x170b5d440e0f7824 */ /* 0x040fe400078e0236 */
[----:B------:R-:W-:Y:S01]  /*13330*/  IMAD.MOV.U32 R54, RZ, RZ, R65 ;  /* 0x000000ffff367224 */ /* 0x000fe200078e0041 */
[----:B------:R-:W-:Y:S01]  /*13340*/  IADD3.X R65, P0, PT, RZ, R50, RZ, P0, !PT ;  /* 0x00000032ff417210 */ /* 0x000fe2000071e4ff */
[----:B------:R-:W-:-:S04]  /*13350*/  IMAD.WIDE.U32 R16, R14, 0x30000000, RZ ;  /* 0x300000000e107825 */ /* 0x000fc800078e00ff */
[----:B------:R-:W-:Y:S01]  /*13360*/  IMAD.X R79, RZ, RZ, RZ, P3 ;  /* 0x000000ffff4f7224 */ /* 0x000fe200018e06ff */
[----:B------:R-:W-:Y:S01]  /*13370*/  IADD3.X R81, P3, PT, R81, R68, RZ, P5, !PT ;  /* 0x0000004451517210 */ /* 0x000fe20002f7e4ff */
[----:B------:R-:W-:Y:S01]  /*13380*/  IMAD.WIDE.U32 R52, R56, -0x45f6b800, RZ ;  /* 0xba09480038347825 */ /* 0x000fe200078e00ff */
[----:B------:R-:W-:Y:S02]  /*13390*/  IADD3.X R73, P5, PT, RZ, R51, RZ, P0, !PT ;  /* 0x00000033ff497210 */ /* 0x000fe400007be4ff */
[----:B------:R-:W-:Y:S01]  /*133a0*/  IADD3 RZ, P2, PT, R64, R17, RZ ;  /* 0x0000001140ff7210 */ /* 0x000fe20007f5e0ff */
[----:B------:R-:W-:Y:S01]  /*133b0*/  IMAD.WIDE.U32 R18, R62, -0x45f6b800, R18 ;  /* 0xba0948003e127825 */ /* 0x000fe200078e0012 */
[----:B------:R-:W-:-:S03]  /*133c0*/  IADD3.X R78, P3, PT, R79, R69, RZ, P3, !PT ;  /* 0x000000454f4e7210 */ /* 0x000fc60001f7e4ff */
[C-C-:B------:R-:W-:Y:S02]  /*133d0*/  IMAD R79, R14.reuse, 0x1ef3622f, R52.reuse ;  /* 0x1ef3622f0e4f7824 */ /* 0x140fe400078e0234 */
[----:B------:R-:W-:Y:S01]  /*133e0*/  IMAD.WIDE.U32 R68, P0, R14, 0x1ef3622f, R52 ;  /* 0x1ef3622f0e447825 */ /* 0x000fe20007800034 */
[----:B------:R-:W-:-:S03]  /*133f0*/  IADD3.X R52, P5, PT, R65, R18, RZ, P5, !PT ;  /* 0x0000001241347210 */ /* 0x000fc60002fbe4ff */
[----:B------:R-:W-:Y:S02]  /*13400*/  IMAD.IADD R80, R19, 0x1, R103 ;  /* 0x0000000113507824 */ /* 0x000fe400078e0267 */
[----:B------:R-:W-:Y:S02]  /*13410*/  IMAD.IADD R17, R15, 0x1, R17 ;  /* 0x000000010f117824 */ /* 0x000fe400078e0211 */
[----:B------:R-:W-:Y:S01]  /*13420*/  IMAD.WIDE.U32.X R64, R56, 0x170b5d44, R54, P2 ;  /* 0x170b5d4438407825 */ /* 0x000fe200010e0436 */
[----:B------:R-:W-:Y:S02]  /*13430*/  IADD3 RZ, P2, PT, R52, R16, RZ ;  /* 0x0000001034ff7210 */ /* 0x000fe40007f5e0ff */
[----:B------:R-:W-:Y:S01]  /*13440*/  IADD3.X R53, P5, PT, R73, R80, RZ, P5, !PT ;  /* 0x0000005049357210 */ /* 0x000fe20002fbe4ff */
[----:B------:R-:W-:Y:S01]  /*13450*/  IMAD.WIDE.U32 R50, R14, -0x45f6b800, RZ ;  /* 0xba0948000e327825 */ /* 0x000fe200078e00ff */
[----:B------:R-:W-:Y:S02]  /*13460*/  IADD3.X R54, P3, PT, R81, R48, RZ, P3, !PT ;  /* 0x0000003051367210 */ /* 0x000fe40001f7e4ff */
[----:B------:R-:W-:Y:S01]  /*13470*/  IADD3.X RZ, P2, PT, R53, R17, RZ, P2, !PT ;  /* 0x0000001135ff7210 */ /* 0x000fe2000175e4ff */
[----:B------:R-:W-:Y:S01]  /*13480*/  IMAD.WIDE.U32 R16, R56, 0xf5138f, RZ ;  /* 0x00f5138f38107825 */ /* 0x000fe200078e00ff */
[----:B------:R-:W-:-:S03]  /*13490*/  IADD3.X R81, P5, PT, RZ, RZ, RZ, P5, !PT ;  /* 0x000000ffff517210 */ /* 0x000fc60002fbe4ff */
[----:B------:R-:W-:Y:S01]  /*134a0*/  IMAD.IADD R113, R49, 0x1, R113 ;  /* 0x0000000131717824 */ /* 0x000fe200078e0271 */
[----:B------:R-:W-:Y:S01]  /*134b0*/  IADD3.X R81, P2, PT, R81, R64, RZ, P2, !PT ;  /* 0x0000004051517210 */ /* 0x000fe2000175e4ff */
[----:B------:R-:W-:Y:S01]  /*134c0*/  IMAD.X R19, RZ, RZ, RZ, P0 ;  /* 0x000000ffff137224 */ /* 0x000fe200000e06ff */
[----:B------:R-:W-:Y:S01]  /*134d0*/  IADD3 RZ, P0, PT, R68, R51, RZ ;  /* 0x0000003344ff7210 */ /* 0x000fe20007f1e0ff */
[----:B------:R-:W-:Y:S01]  /*134e0*/  IMAD.MOV.U32 R18, RZ, RZ, R69 ;  /* 0x000000ffff127224 */ /* 0x000fe200078e0045 */
[----:B------:R-:W-:Y:S01]  /*134f0*/  IADD3.X R55, P3, PT, R78, R113, RZ, P3, !PT ;  /* 0x000000714e377210 */ /* 0x000fe20001f7e4ff */
[----:B------:R-:W-:Y:S01]  /*13500*/  IMAD.X R49, RZ, RZ, RZ, P5 ;  /* 0x000000ffff317224 */ /* 0x000fe200028e06ff */
[----:B------:R-:W-:Y:S01]  /*13510*/  IADD3.X R78, P4, PT, R98, R57, RZ, P4, !PT ;  /* 0x00000039624e7210 */ /* 0x000fe2000279e4ff */
[----:B------:R-:W-:Y:S01]  /*13520*/  IMAD.WIDE.U32 R68, P5, R14, 0x1a22d9f3, R16 ;  /* 0x1a22d9f30e447825 */ /* 0x000fe200078a0010 */
[----:B------:R-:W-:Y:S02]  /*13530*/  IADD3.X R85, P3, PT, RZ, RZ, RZ, P3, !PT ;  /* 0x000000ffff557210 */ /* 0x000fe40001f7e4ff */
[----:B------:R-:W-:Y:S01]  /*13540*/  IADD3.X R57, P2, PT, R49, R65, RZ, P2, !PT ;  /* 0x0000004131397210 */ /* 0x000fe2000175e4ff */
[----:B------:R-:W-:Y:S01]  /*13550*/  IMAD.WIDE.U32 R46, R62, 0xf5138f, R46 ;  /* 0x00f5138f3e2e7825 */ /* 0x000fe200078e002e */
[----:B------:R-:W-:-:S02]  /*13560*/  IADD3.X R49, PT, PT, RZ, RZ, RZ, P5, !PT ;  /* 0x000000ffff317210 */ /* 0x000fc40002ffe4ff */
[----:B------:R-:W-:Y:S01]  /*13570*/  IADD3.X R89, P5, PT, R72, R63, RZ, P4, !PT ;  /* 0x0000003f48597210 */ /* 0x000fe200027be4ff */
[C---:B------:R-:W-:Y:S01]  /*13580*/  IMAD R73, R14.reuse, 0x1a22d9f3, R16 ;  /* 0x1a22d9f30e497824 */ /* 0x040fe200078e0210 */
[----:B------:R-:W-:Y:S01]  /*13590*/  IADD3.X R46, P2, PT, R81, R46, RZ, P2, !PT ;  /* 0x0000002e512e7210 */ /* 0x000fe2000175e4ff */
[----:B------:R-:W-:Y:S01]  /*135a0*/  IMAD.WIDE.U32 R16, R14, 0xf5138f, RZ ;  /* 0x00f5138f0e107825 */ /* 0x000fe200078e00ff */
[----:B------:R-:W-:-:S03]  /*135b0*/  IADD3.X R78, P5, PT, R78, R75, RZ, P5, !PT ;  /* 0x0000004b4e4e7210 */ /* 0x000fc60002fbe4ff */
[----:B------:R-:W-:Y:S02]  /*135c0*/  IMAD.IADD R72, R47, 0x1, R95 ;  /* 0x000000012f487824 */ /* 0x000fe400078e025f */
[----:B------:R-:W-:Y:S01]  /*135d0*/  IMAD.X R87, RZ, RZ, RZ, P3 ;  /* 0x000000ffff577224 */ /* 0x000fe200018e06ff */
[----:B------:R-:W-:Y:S01]  /*135e0*/  IADD3 RZ, P3, PT, R68, R17, RZ ;  /* 0x0000001144ff7210 */ /* 0x000fe20007f7e0ff */
[----:B------:R-:W-:Y:S01]  /*135f0*/  IMAD.MOV.U32 R48, RZ, RZ, R69 ;  /* 0x000000ffff307224 */ /* 0x000fe200078e0045 */
[----:B------:R-:W-:Y:S01]  /*13600*/  IADD3.X R47, P2, PT, R57, R72, RZ, P2, !PT ;  /* 0x00000048392f7210 */ /* 0x000fe2000175e4ff */
[----:B------:R-:W-:-:S03]  /*13610*/  IMAD.WIDE.U32 R68, R56, 0x6ca1493b, RZ ;  /* 0x6ca1493b38447825 */ /* 0x000fc600078e00ff */
[----:B------:R-:W-:Y:S01]  /*13620*/  IADD3.X R57, P2, PT, RZ, RZ, RZ, P2, !PT ;  /* 0x000000ffff397210 */ /* 0x000fe2000175e4ff */
[----:B------:R-:W-:Y:S02]  /*13630*/  IMAD.IADD R67, R91, 0x1, R67 ;  /* 0x000000015b437824 */ /* 0x000fe400078e0243 */
[----:B------:R-:W-:Y:S01]  /*13640*/  IMAD.WIDE.U32.X R64, R56, 0x1ef3622f, R18, P0 ;  /* 0x1ef3622f38407825 */ /* 0x000fe200000e0412 */
[----:B------:R-:W-:-:S03]  /*13650*/  IADD3 RZ, P0, PT, R54, R66, RZ ;  /* 0x0000004236ff7210 */ /* 0x000fc60007f1e0ff */
[----:B------:R-:W-:Y:S01]  /*13660*/  IMAD R63, R14, -0x39c4fa40, R68 ;  /* 0xc63b05c00e3f7824 */ /* 0x000fe200078e0244 */
[----:B------:R-:W-:Y:S01]  /*13670*/  IADD3.X RZ, P0, PT, R55, R67, RZ, P0, !PT ;  /* 0x0000004337ff7210 */ /* 0x000fe2000071e4ff */
[----:B------:R-:W-:-:S04]  /*13680*/  IMAD.WIDE.U32.X R48, R56, 0x1a22d9f3, R48, P3 ;  /* 0x1a22d9f338307825 */ /* 0x000fc800018e0430 */
[----:B------:R-:W-:-:S04]  /*13690*/  IMAD.WIDE.U32 R68, P3, R14, -0x39c4fa40, R68 ;  /* 0xc63b05c00e447825 */ /* 0x000fc80007860044 */
[----:B------:R-:W-:-:S04]  /*136a0*/  IMAD.WIDE.U32 R18, R14, 0x6ca1493b, RZ ;  /* 0x6ca1493b0e127825 */ /* 0x000fc800078e00ff */
[----:B------:R-:W-:Y:S02]  /*136b0*/  IMAD.IADD R51, R79, 0x1, R51 ;  /* 0x000000014f337824 */ /* 0x000fe400078e0233 */
[----:B------:R-:W-:Y:S01]  /*136c0*/  IMAD.X R81, RZ, RZ, RZ, P2 ;  /* 0x000000ffff517224 */ /* 0x000fe200010e06ff */
[----:B------:R-:W-:Y:S01]  /*136d0*/  IADD3 RZ, P2, PT, R46, R50, RZ ;  /* 0x000000322eff7210 */ /* 0x000fe20007f5e0ff */
[----:B------:R-:W-:Y:S01]  /*136e0*/  IMAD.X R67, RZ, RZ, RZ, P3 ;  /* 0x000000ffff437224 */ /* 0x000fe200018e06ff */
[----:B------:R-:W-:Y:S01]  /*136f0*/  IADD3 RZ, P3, PT, R68, R19, RZ ;  /* 0x0000001344ff7210 */ /* 0x000fe20007f7e0ff */
[----:B------:R-:W-:Y:S01]  /*13700*/  IMAD.MOV.U32 R66, RZ, RZ, R69 ;  /* 0x000000ffff427224 */ /* 0x000fe200078e0045 */
[----:B------:R-:W-:Y:S01]  /*13710*/  IADD3.X R68, P0, PT, R85, R76, RZ, P0, !PT ;  /* 0x0000004c55447210 */ /* 0x000fe2000071e4ff */
[----:B------:R-:W-:Y:S01]  /*13720*/  IMAD.WIDE.U32 R140, R140, R140, RZ ;  /* 0x0000008c8c8c7225 */ /* 0x000fe200078e00ff */
[----:B------:R-:W-:Y:S02]  /*13730*/  IADD3.X RZ, P2, PT, R47, R51, RZ, P2, !PT ;  /* 0x000000332fff7210 */ /* 0x000fe4000175e4ff */
[----:B------:R-:W-:Y:S01]  /*13740*/  IADD3.X R69, P0, PT, R87, R77, RZ, P0, !PT ;  /* 0x0000004d57457210 */ /* 0x000fe2000071e4ff */
[----:B------:R-:W-:Y:S01]  /*13750*/  IMAD.WIDE.U32 R76, R14, 0x30000000, R52 ;  /* 0x300000000e4c7825 */ /* 0x000fe200078e0034 */
[----:B------:R-:W-:-:S02]  /*13760*/  IADD3.X R57, P2, PT, R57, R64, RZ, P2, !PT ;  /* 0x0000004039397210 */ /* 0x000fc4000175e4ff */
[----:B------:R-:W-:Y:S01]  /*13770*/  IADD3.X R68, P0, PT, R68, R89, RZ, P0, !PT ;  /* 0x0000005944447210 */ /* 0x000fe2000071e4ff */
[C---:B------:R-:W-:Y:S01]  /*13780*/  IMAD.WIDE.U32 R50, R56.reuse, 0x17c510ea, RZ ;  /* 0x17c510ea38327825 */ /* 0x040fe200078e00ff */
[----:B------:R-:W-:Y:S02]  /*13790*/  IADD3.X R72, P2, PT, R81, R65, RZ, P2, !PT ;  /* 0x0000004151487210 */ /* 0x000fe4000175e4ff */
[----:B------:R-:W-:Y:S01]  /*137a0*/  IADD3.X R69, P0, PT, R69, R78, RZ, P0, !PT ;  /* 0x0000004e45457210 */ /* 0x000fe2000071e4ff */
[----:B------:R-:W-:Y:S01]  /*137b0*/  IMAD.IADD R89, R77, 0x1, R15 ;  /* 0x000000014d597824 */ /* 0x000fe200078e020f */
[----:B------:R-:W-:Y:S01]  /*137c0*/  IADD3.X R83, P1, PT, R83, R140, RZ, P1, !PT ;  /* 0x0000008c53537210 */ /* 0x000fe20000f3e4ff */
[----:B------:R-:W-:-:S04]  /*137d0*/  IMAD.WIDE.U32.X R64, R56, -0x39c4fa40, R66, P3 ;  /* 0xc63b05c038407825 */ /* 0x000fc800018e0442 */
[----:B------:R-:W-:-:S04]  /*137e0*/  IMAD.WIDE.U32 R66, R62, 0x6ca1493b, R54 ;  /* 0x6ca1493b3e427825 */ /* 0x000fc800078e0036 */
[----:B------:R-:W-:Y:S01]  /*137f0*/  IMAD.WIDE.U32 R54, R76, -0x1, RZ ;  /* 0xffffffff4c367825 */ /* 0x000fe200078e00ff */
[----:B------:R-:W-:-:S03]  /*13800*/  IADD3.X R66, P2, PT, R57, R66, RZ, P2, !PT ;  /* 0x0000004239427210 */ /* 0x000fc6000175e4ff */
[----:B------:R-:W-:Y:S02]  /*13810*/  IMAD R15, R76, -0x7af74001, -R89 ;  /* 0x8508bfff4c0f7824 */ /* 0x000fe400078e0a59 */
[----:B------:R-:W-:-:S04]  /*13820*/  IMAD.WIDE.U32 R52, R14, 0x17c510ea, RZ ;  /* 0x17c510ea0e347825 */ /* 0x000fc800078e00ff */
[----:B------:R-:W-:-:S04]  /*13830*/  IMAD.WIDE.U32 R84, P3, R14, 0x1ae3a46, R50 ;  /* 0x01ae3a460e547825 */ /* 0x000fc80007860032 */
[----:B------:R-:W-:Y:S02]  /*13840*/  IMAD.IADD R91, R67, 0x1, R91 ;  /* 0x00000001435b7824 */ /* 0x000fe400078e025b */
[----:B------:R-:W-:Y:S01]  /*13850*/  IMAD.IADD R15, R55, 0x1, R15 ;  /* 0x00000001370f7824 */ /* 0x000fe200078e020f */
[----:B------:R-:W-:Y:S01]  /*13860*/  IADD3.X R55, P0, PT, RZ, RZ, RZ, P0, !PT ;  /* 0x000000ffff377210 */ /* 0x000fe2000071e4ff */
[----:B------:R-:W-:Y:S01]  /*13870*/  IMAD.X R81, RZ, RZ, RZ, P3 ;  /* 0x000000ffff517224 */ /* 0x000fe200018e06ff */
[----:B------:R-:W-:Y:S01]  /*13880*/  IADD3 RZ, P3, PT, R84, R53, RZ ;  /* 0x0000003554ff7210 */ /* 0x000fe20007f7e0ff */
[----:B------:R-:W-:Y:S01]  /*13890*/  IMAD.MOV.U32 R80, RZ, RZ, R85 ;  /* 0x000000ffff507224 */ /* 0x000fe200078e0055 */
[----:B------:R-:W-:Y:S01]  /*138a0*/  IADD3.X R67, P2, PT, R72, R91, RZ, P2, !PT ;  /* 0x0000005b48437210 */ /* 0x000fe2000175e4ff */
[----:B------:R-:W-:Y:S01]  /*138b0*/  IMAD.WIDE.U32 R84, R15, 0x1, RZ ;  /* 0x000000010f547825 */ /* 0x000fe200078e00ff */
[----:B------:R-:W-:Y:S02]  /*138c0*/  IADD3.X R91, PT, PT, RZ, RZ, RZ, P0, !PT ;  /* 0x000000ffff5b7210 */ /* 0x000fe400007fe4ff */
[----:B------:R-:W-:Y:S01]  /*138d0*/  IADD3.X R75, P2, PT, RZ, RZ, RZ, P2, !PT ;  /* 0x000000ffff4b7210 */ /* 0x000fe2000175e4ff */
[----:B------:R-:W-:Y:S01]  /*138e0*/  IMAD.WIDE.U32.X R56, R56, 0x1ae3a46, R80, P3 ;  /* 0x01ae3a4638387825 */ /* 0x000fe200018e0450 */
[----:B------:R-:W-:-:S03]  /*138f0*/  IADD3 RZ, P0, PT, R68, R58, RZ ;  /* 0x0000003a44ff7210 */ /* 0x000fc60007f1e0ff */
[----:B------:R-:W-:-:S04]  /*13900*/  IMAD.WIDE.U32 R80, R54, 0x1, RZ ;  /* 0x0000000136507825 */ /* 0x000fc800078e00ff */
[----:B------:R-:W-:-:S04]  /*13910*/  IMAD.WIDE.U32 R86, P3, R54, -0x7af74000, R84 ;  /* 0x8508c00036567825 */ /* 0x000fc80007860054 */
[----:B------:R-:W-:Y:S02]  /*13920*/  IMAD.IADD R51, R93, 0x1, R59 ;  /* 0x000000015d337824 */ /* 0x000fe400078e023b */
[----:B------:R-:W-:Y:S02]  /*13930*/  IMAD R95, R54, -0x7af74000, R84 ;  /* 0x8508c000365f7824 */ /* 0x000fe400078e0254 */
[----:B------:R-:W-:Y:S01]  /*13940*/  IMAD.X R85, RZ, RZ, RZ, P2 ;  /* 0x000000ffff557224 */ /* 0x000fe200010e06ff */
[----:B------:R-:W-:Y:S01]  /*13950*/  IADD3 RZ, P2, PT, R76, R80, RZ ;  /* 0x000000504cff7210 */ /* 0x000fe20007f5e0ff */
[----:B------:R-:W-:Y:S01]  /*13960*/  IMAD.X R77, RZ, RZ, RZ, P3 ;  /* 0x000000ffff4d7224 */ /* 0x000fe200018e06ff */
[----:B------:R-:W-:Y:S01]  /*13970*/  IADD3 RZ, P3, PT, R81, R86, RZ ;  /* 0x0000005651ff7210 */ /* 0x000fe20007f7e0ff */
[----:B------:R-:W-:Y:S01]  /*13980*/  IMAD.WIDE.U32 R58, R15, 0x30000000, RZ ;  /* 0x300000000f3a7825 */ /* 0x000fe200078e00ff */
[----:B------:R-:W-:-:S03]  /*13990*/  IADD3.X RZ, P0, PT, R69, R51, RZ, P0, !PT ;  /* 0x0000003345ff7210 */ /* 0x000fc6000071e4ff */
[----:B------:R-:W-:Y:S01]  /*139a0*/  IMAD.IADD R78, R81, 0x1, R95 ;  /* 0x00000001514e7824 */ /* 0x000fe200078e025f */
[----:B------:R-:W-:Y:S01]  /*139b0*/  IADD3.X R72, P0, PT, R55, R70, RZ, P0, !PT ;  /* 0x0000004637487210 */ /* 0x000fe2000071e4ff */
[----:B------:R-:W-:Y:S01]  /*139c0*/  IMAD.MOV.U32 R76, RZ, RZ, R87 ;  /* 0x000000ffff4c7224 */ /* 0x000fe200078e0057 */
[----:B------:R-:W-:Y:S01]  /*139d0*/  IADD3.X R70, P4, PT, RZ, RZ, RZ, P4, !PT ;  /* 0x000000ffff467210 */ /* 0x000fe2000279e4ff */
[----:B------:R-:W-:Y:S01]  /*139e0*/  IMAD R51, R54, 0x170b5d44, R58 ;  /* 0x170b5d4436337824 */ /* 0x000fe200078e023a */
[----:B------:R-:W-:Y:S01]  /*139f0*/  IADD3.X RZ, P2, PT, R89, R78, RZ, P2, !PT ;  /* 0x0000004e59ff7210 */ /* 0x000fe2000175e4ff */
[----:B------:R-:W-:-:S04]  /*13a00*/  IMAD.WIDE.U32.X R76, R15, -0x7af74000, R76, P3 ;  /* 0x8508c0000f4c7825 */ /* 0x000fc800018e044c */
[----:B------:R-:W-:Y:S01]  /*13a10*/  IMAD.WIDE.U32 R58, P3, R54, 0x170b5d44, R58 ;  /* 0x170b5d44363a7825 */ /* 0x000fe2000786003a */
[----:B------:R-:W-:-:S03]  /*13a20*/  IADD3.X R55, P2, PT, RZ, R76, RZ, P2, !PT ;  /* 0x0000004cff377210 */ /* 0x000fc6000175e4ff */
[----:B------:R-:W-:Y:S01]  /*13a30*/  IMAD.WIDE.U32 R68, R62, 0x17c510ea, R68 ;  /* 0x17c510ea3e447825 */ /* 0x000fe200078e0044 */
[----:B------:R-:W-:Y:S02]  /*13a40*/  IADD3.X R62, P0, PT, R91, R71, RZ, P0, !PT ;  /* 0x000000475b3e7210 */ /* 0x000fe4000071e4ff */
[----:B------:R-:W-:Y:S01]  /*13a50*/  IADD3.X R76, P2, PT, RZ, R77, RZ, P2, !PT ;  /* 0x0000004dff4c7210 */ /* 0x000fe2000175e4ff */
[----:B------:R-:W-:Y:S01]  /*13a60*/  IMAD.X R71, RZ, RZ, RZ, P3 ;  /* 0x000000ffff477224 */ /* 0x000fe200018e06ff */
[----:B------:R-:W-:Y:S01]  /*13a70*/  IADD3 RZ, P3, PT, R66, R16, RZ ;  /* 0x0000001042ff7210 */ /* 0x000fe20007f7e0ff */
[----:B------:R-:W-:Y:S01]  /*13a80*/  IMAD.IADD R81, R73, 0x1, R17 ;  /* 0x0000000149517824 */ /* 0x000fe200078e0211 */
[----:B------:R-:W-:Y:S01]  /*13a90*/  IADD3.X R77, P5, PT, RZ, R70, RZ, P5, !PT ;  /* 0x00000046ff4d7210 */ /* 0x000fe20002fbe4ff */
[----:B------:R-:W-:-:S03]  /*13aa0*/  IMAD.WIDE.U32 R16, R14, -0x45f6b800, R46 ;  /* 0xba0948000e107825 */ /* 0x000fc600078e002e */
[----:B------:R-:W-:Y:S01]  /*13ab0*/  IADD3.X RZ, P3, PT, R67, R81, RZ, P3, !PT ;  /* 0x0000005143ff7210 */ /* 0x000fe20001f7e4ff */
[----:B------:R-:W-:Y:S01]  /*13ac0*/  IMAD.WIDE.U32 R46, R54, 0x30000000, RZ ;  /* 0x30000000362e7825 */ /* 0x000fe200078e00ff */
[----:B------:R-:W-:Y:S02]  /*13ad0*/  IADD3.X R16, P2, PT, R55, R16, RZ, P2, !PT ;  /* 0x0000001037107210 */ /* 0x000fe4000175e4ff */
[----:B------:R-:W-:Y:S01]  /*13ae0*/  IADD3.X R81, PT, PT, RZ, RZ, RZ, P5, P4 ;  /* 0x000000ffff517210 */ /* 0x000fe20002fe84ff */
[----:B------:R-:W-:Y:S01]  /*13af0*/  IMAD.IADD R79, R17, 0x1, R79 ;  /* 0x00000001114f7824 */ /* 0x000fe200078e024f */
[----:B------:R-:W-:Y:S01]  /*13b00*/  IADD3 RZ, P5, PT, R58, R47, RZ ;  /* 0x0000002f3aff7210 */ /* 0x000fe20007fbe0ff */
[----:B------:R-:W-:Y:S01]  /*13b10*/  IMAD.MOV.U32 R70, RZ, RZ, R59 ;  /* 0x000000ffff467224 */ /* 0x000fe200078e003b */
[----:B------:R-:W-:Y:S01]  /*13b20*/  IADD3.X R55, P3, PT, R75, R48, RZ, P3, !PT ;  /* 0x000000304b377210 */ /* 0x000fe20001f7e4ff */
[----:B------:R-:W-:Y:S01]  /*13b30*/  IMAD.IADD R47, R51, 0x1, R47 ;  /* 0x00000001332f7824 */ /* 0x000fe200078e022f */
[----:B------:R-:W-:Y:S01]  /*13b40*/  IADD3 RZ, P4, PT, R16, R46, RZ ;  /* 0x0000002e10ff7210 */ /* 0x000fe20007f9e0ff */
[----:B------:R-:W-:Y:S01]  /*13b50*/  IMAD.WIDE.U32.X R70, R15, 0x170b5d44, R70, P5 ;  /* 0x170b5d440f467825 */ /* 0x000fe200028e0446 */
[----:B------:R-:W-:-:S02]  /*13b60*/  IADD3.X R17, P2, PT, R76, R79, RZ, P2, !PT ;  /* 0x0000004f4c117210 */ /* 0x000fc4000175e4ff */
[----:B------:R-:W-:Y:S01]  /*13b70*/  IADD3.X R48, P3, PT, R85, R49, RZ, P3, !PT ;  /* 0x0000003155307210 */ /* 0x000fe20001f7e4ff */
[----:B------:R-:W-:Y:S01]  /*13b80*/  IMAD.IADD R93, R69, 0x1, R93 ;  /* 0x00000001455d7824 */ /* 0x000fe200078e025d */
[----:B------:R-:W-:Y:S01]  /*13b90*/  IADD3.X RZ, P4, PT, R17, R47, RZ, P4, !PT ;  /* 0x0000002f11ff7210 */ /* 0x000fe2000279e4ff */
[----:B------:R-:W-:Y:S01]  /*13ba0*/  IMAD.IADD R79, R63, 0x1, R19 ;  /* 0x000000013f4f7824 */ /* 0x000fe200078e0213 */
[----:B------:R-:W-:Y:S01]  /*13bb0*/  IADD3.X R49, P2, PT, RZ, RZ, RZ, P2, !PT ;  /* 0x000000ffff317210 */ /* 0x000fe2000175e4ff */
[----:B------:R-:W-:Y:S01]  /*13bc0*/  IMAD.WIDE.U32 R58, R15, -0x45f6b800, RZ ;  /* 0xba0948000f3a7825 */ /* 0x000fe200078e00ff */
[----:B------:R-:W-:Y:S02]  /*13bd0*/  IADD3.X R46, P3, PT, R55, R68, RZ, P3, !PT ;  /* 0x00000044372e7210 */ /* 0x000fe40001f7e4ff */
[----:B------:R-:W-:Y:S01]  /*13be0*/  IADD3.X R19, P4, PT, R49, R70, RZ, P4, !PT ;  /* 0x0000004631137210 */ /* 0x000fe2000279e4ff */
[----:B------:R-:W-:Y:S01]  /*13bf0*/  IMAD.X R70, RZ, RZ, RZ, P2 ;  /* 0x000000ffff467224 */ /* 0x000fe200010e06ff */
[----:B------:R-:W-:Y:S01]  /*13c00*/  IADD3.X R47, P3, PT, R48, R93, RZ, P3, !PT ;  /* 0x0000005d302f7210 */ /* 0x000fe20001f7e4ff */
[----:B------:R-:W-:Y:S01]  /*13c10*/  IMAD.WIDE.U32 R66, R14, 0xf5138f, R66 ;  /* 0x00f5138f0e427825 */ /* 0x000fe200078e0042 */
[----:B------:R-:W-:-:S02]  /*13c20*/  IADD3.X R75, P0, PT, R72, R77, RZ, P0, !PT ;  /* 0x0000004d484b7210 */ /* 0x000fc4000071e4ff */
[----:B------:R-:W-:Y:S01]  /*13c30*/  IADD3.X R70, P4, PT, R70, R71, RZ, P4, !PT ;  /* 0x0000004746467210 */ /* 0x000fe2000279e4ff */
[C-C-:B------:R-:W-:Y:S01]  /*13c40*/  IMAD R48, R54.reuse, 0x1ef3622f, R58.reuse ;  /* 0x1ef3622f36307824 */ /* 0x140fe200078e023a */
[----:B------:R-:W-:Y:S01]  /*13c50*/  IADD3.X R49, P3, PT, RZ, RZ, RZ, P3, !PT ;  /* 0x000000ffff317210 */ /* 0x000fe20001f7e4ff */
[----:B------:R-:W-:Y:S01]  /*13c60*/  IMAD.WIDE.U32 R76, P5, R54, 0x1ef3622f, R58 ;  /* 0x1ef3622f364c7825 */ /* 0x000fe200078a003a */
[----:B------:R-:W-:Y:S02]  /*13c70*/  IADD3 RZ, P2, PT, R46, R18, RZ ;  /* 0x000000122eff7210 */ /* 0x000fe40007f5e0ff */
[----:B------:R-:W-:Y:S01]  /*13c80*/  IADD3.X R18, P4, PT, R19, R66, RZ, P4, !PT ;  /* 0x0000004213127210 */ /* 0x000fe2000279e4ff */
[----:B------:R-:W-:Y:S01]  /*13c90*/  IMAD.WIDE.U32 R58, R54, -0x45f6b800, RZ ;  /* 0xba094800363a7825 */ /* 0x000fe200078e00ff */
[----:B------:R-:W-:Y:S02]  /*13ca0*/  MOV R68, R77 ;  /* 0x0000004d00447202 */ /* 0x000fe40000000f00 */
[----:B------:R-:W-:Y:S01]  /*13cb0*/  IADD3.X R71, P0, PT, R62, R81, RZ, P0, !PT ;  /* 0x000000513e477210 */ /* 0x000fe2000071e4ff */
[----:B------:R-:W-:-:S02]  /*13cc0*/  IMAD.IADD R67, R67, 0x1, R73 ;  /* 0x0000000143437824 */ /* 0x000fc400078e0249 */
[----:B------:R-:W-:Y:S01]  /*13cd0*/  IMAD.X R69, RZ, RZ, RZ, P5 ;  /* 0x000000ffff457224 */ /* 0x000fe200028e06ff */
[----:B------:R-:W-:Y:S01]  /*13ce0*/  IADD3.X RZ, P5, PT, R47, R79, RZ, P2, !PT ;  /* 0x0000004f2fff7210 */ /* 0x000fe200017be4ff */
[----:B------:R-:W-:Y:S01]  /*13cf0*/  IMAD.X R55, RZ, RZ, RZ, P3 ;  /* 0x000000ffff377224 */ /* 0x000fe200018e06ff */
[----:B------:R-:W-:Y:S01]  /*13d00*/  IADD3 RZ, P3, PT, R76, R59, RZ ;  /* 0x0000003b4cff7210 */ /* 0x000fe20007f7e0ff */
[----:B------:R-:W-:Y:S01]  /*13d10*/  IMAD.IADD R73, R48, 0x1, R59 ;  /* 0x0000000130497824 */ /* 0x000fe200078e023b */
[----:B------:R-:W-:Y:S01]  /*13d20*/  IADD3.X R19, P4, PT, R70, R67, RZ, P4, !PT ;  /* 0x0000004346137210 */ /* 0x000fe2000279e4ff */
[----:B------:R-:W-:Y:S01]  /*13d30*/  IMAD.WIDE.U32 R46, R14, 0x6ca1493b, R46 ;  /* 0x6ca1493b0e2e7825 */ /* 0x000fe200078e002e */
[----:B------:R-:W-:Y:S02]  /*13d40*/  IADD3 RZ, P2, PT, R18, R58, RZ ;  /* 0x0000003a12ff7210 */ /* 0x000fe40007f5e0ff */
[----:B------:R-:W-:Y:S01]  /*13d50*/  IADD3.X R58, P5, PT, R49, R64, RZ, P5, !PT ;  /* 0x00000040313a7210 */ /* 0x000fe20002fbe4ff */
[----:B------:R-:W-:Y:S01]  /*13d60*/  IMAD.WIDE.U32.X R66, R15, 0x1ef3622f, R68, P3 ;  /* 0x1ef3622f0f427825 */ /* 0x000fe200018e0444 */
[----:B------:R-:W-:-:S02]  /*13d70*/  IADD3.X R49, P4, PT, RZ, RZ, RZ, P4, !PT ;  /* 0x000000ffff317210 */ /* 0x000fc4000279e4ff */
[----:B------:R-:W-:Y:S01]  /*13d80*/  IADD3.X RZ, P2, PT, R19, R73, RZ, P2, !PT ;  /* 0x0000004913ff7210 */ /* 0x000fe2000175e4ff */
[----:B------:R-:W-:Y:S01]  /*13d90*/  IMAD R73, R14, 0x1ae3a46, R50 ;  /* 0x01ae3a460e497824 */ /* 0x000fe200078e0232 */
[----:B------:R-:W-:Y:S01]  /*13da0*/  IADD3.X R59, P3, PT, R75, R22, RZ, P0, !PT ;  /* 0x000000164b3b7210 */ /* 0x000fe2000077e4ff */
[----:B------:R-:W-:Y:S01]  /*13db0*/  IMAD.IADD R63, R47, 0x1, R63 ;  /* 0x000000012f3f7824 */ /* 0x000fe200078e023f */
[----:B------:R-:W-:Y:S01]  /*13dc0*/  IADD3.X R22, P5, PT, R55, R65, RZ, P5, !PT ;  /* 0x0000004137167210 */ /* 0x000fe20002fbe4ff */
[----:B------:R-:W-:Y:S01]  /*13dd0*/  IMAD.X R55, RZ, RZ, RZ, P4 ;  /* 0x000000ffff377224 */ /* 0x000fe200020e06ff */
[----:B------:R-:W-:Y:S01]  /*13de0*/  IADD3.X R49, P2, PT, R49, R66, RZ, P2, !PT ;  /* 0x0000004231317210 */ /* 0x000fe2000175e4ff */
[----:B------:R-:W-:Y:S01]  /*13df0*/  IMAD.WIDE.U32 R64, R15, 0xf5138f, RZ ;  /* 0x00f5138f0f407825 */ /* 0x000fe200078e00ff */
[----:B------:R-:W-:Y:S02]  /*13e00*/  IADD3.X R69, P3, PT, R71, R60, RZ, P3, !PT ;  /* 0x0000003c47457210 */ /* 0x000fe40001f7e4ff */
[----:B------:R-:W-:Y:S01]  /*13e10*/  IADD3.X R58, P5, PT, R58, R59, RZ, P5, !PT ;  /* 0x0000003b3a3a7210 */ /* 0x000fe20002fbe4ff */
[----:B------:R-:W-:Y:S01]  /*13e20*/  IMAD.WIDE.U32 R16, R54, 0x30000000, R16 ;  /* 0x3000000036107825 */ /* 0x000fe200078e0010 */
[----:B------:R-:W-:-:S02]  /*13e30*/  IADD3.X R50, P4, PT, R55, R67, RZ, P2, !PT ;  /* 0x0000004337327210 */ /* 0x000fc4000179e4ff */
[----:B------:R-:W-:Y:S01]  /*13e40*/  IADD3.X R59, P5, PT, R22, R69, RZ, P5, !PT ;  /* 0x00000045163b7210 */ /* 0x000fe20002fbe4ff */
[----:B------:R-:W-:Y:S01]  /*13e50*/  IMAD.IADD R55, R73, 0x1, R53 ;  /* 0x0000000149377824 */ /* 0x000fe200078e0235 */
[----:B------:R-:W-:Y:S01]  /*13e60*/  IADD3.X R46, P4, PT, R49, R46, RZ, P4, !PT ;  /* 0x0000002e312e7210 */ /* 0x000fe2000279e4ff */
[C-C-:B------:R-:W-:Y:S01]  /*13e70*/  IMAD R22, R54.reuse, 0x1a22d9f3, R64.reuse ;  /* 0x1a22d9f336167824 */ /* 0x140fe200078e0240 */
[----:B------:R-:W-:Y:S01]  /*13e80*/  IADD3.X R53, P5, PT, RZ, RZ, RZ, P5, !PT ;  /* 0x000000ffff357210 */ /* 0x000fe20002fbe4ff */
[----:B------:R-:W-:Y:S01]  /*13e90*/  IMAD.WIDE.U32 R68, P2, R54, 0x1a22d9f3, R64 ;  /* 0x1a22d9f336447825 */ /* 0x000fe20007840040 */
[----:B------:R-:W-:Y:S02]  /*13ea0*/  IADD3.X R47, P4, PT, R50, R63, RZ, P4, !PT ;  /* 0x0000003f322f7210 */ /* 0x000fe4000279e4ff */
[----:B------:R-:W-:Y:S01]  /*13eb0*/  IADD3.X R60, P0, PT, RZ, RZ, RZ, P0, !PT ;  /* 0x000000ffff3c7210 */ /* 0x000fe2000071e4ff */
[----:B------:R-:W-:Y:S01]  /*13ec0*/  IMAD.WIDE.U32 R64, R54, 0xf5138f, RZ ;  /* 0x00f5138f36407825 */ /* 0x000fe200078e00ff */
[----:B------:R-:W-:-:S03]  /*13ed0*/  IADD3.X R49, P4, PT, RZ, RZ, RZ, P4, !PT ;  /* 0x000000ffff317210 */ /* 0x000fc6000279e4ff */
[----:B------:R-:W-:Y:S01]  /*13ee0*/  IMAD.X R67, RZ, RZ, RZ, P2 ;  /* 0x000000ffff437224 */ /* 0x000fe200010e06ff */
[----:B------:R-:W-:Y:S01]  /*13ef0*/  IADD3 RZ, P2, PT, R58, R52, RZ ;  /* 0x000000343aff7210 */ /* 0x000fe20007f5e0ff */
[----:B------:R-:W-:Y:S01]  /*13f00*/  IMAD.X R71, RZ, RZ, RZ, P5 ;  /* 0x000000ffff477224 */ /* 0x000fe200028e06ff */
[----:B------:R-:W-:Y:S01]  /*13f10*/  IADD3 RZ, P5, PT, R68, R65, RZ ;  /* 0x0000004144ff7210 */ /* 0x000fe20007fbe0ff */
[----:B------:R-:W-:Y:S01]  /*13f20*/  IMAD.MOV.U32 R66, RZ, RZ, R69 ;  /* 0x000000ffff427224 */ /* 0x000fe200078e0045 */
[----:B------:R-:W-:Y:S01]  /*13f30*/  IADD3.X RZ, P2, PT, R59, R55, RZ, P2, !PT ;  /* 0x000000373bff7210 */ /* 0x000fe2000175e4ff */
[----:B------:R-:W-:-:S04]  /*13f40*/  IMAD.WIDE.U32 R68, R15, 0x6ca1493b, RZ ;  /* 0x6ca1493b0f447825 */ /* 0x000fc800078e00ff */
[----:B------:R-:W-:Y:S02]  /*13f50*/  IMAD.IADD R75, R22, 0x1, R65 ;  /* 0x00000001164b7824 */ /* 0x000fe400078e0241 */
[----:B------:R-:W-:Y:S01]  /*13f60*/  IMAD.X R55, RZ, RZ, RZ, P4 ;  /* 0x000000ffff377224 */ /* 0x000fe200020e06ff */
[----:B------:R-:W-:Y:S01]  /*13f70*/  IADD3 RZ, P4, PT, R46, R64, RZ ;  /* 0x000000402eff7210 */ /* 0x000fe20007f9e0ff */
[----:B------:R-:W-:-:S03]  /*13f80*/  IMAD.WIDE.U32.X R66, R15, 0x1a22d9f3, R66, P5 ;  /* 0x1a22d9f30f427825 */ /* 0x000fc600028e0442 */
[----:B------:R-:W-:Y:S01]  /*13f90*/  IADD3.X RZ, P4, PT, R47, R75, RZ, P4, !PT ;  /* 0x0000004b2fff7210 */ /* 0x000fe2000279e4ff */
[----:B------:R-:W-:-:S03]  /*13fa0*/  IMAD.WIDE.U32 R62, P5, R54, -0x39c4fa40, R68 ;  /* 0xc63b05c0363e7825 */ /* 0x000fc600078a0044 */
[----:B------:R-:W-:Y:S01]  /*13fb0*/  IADD3.X R49, P4, PT, R49, R66, RZ, P4, !PT ;  /* 0x0000004231317210 */ /* 0x000fe2000279e4ff */
[----:B------:R-:W-:Y:S01]  /*13fc0*/  IMAD.X R65, RZ, RZ, RZ, P5 ;  /* 0x000000ffff417224 */ /* 0x000fe200028e06ff */
[----:B------:R-:W-:Y:S01]  /*13fd0*/  IADD3 R69, P5, PT, R141, R20, RZ ;  /* 0x000000148d457210 */ /* 0x000fe20007fbe0ff */
[----:B------:R-:W-:Y:S01]  /*13fe0*/  IMAD.MOV.U32 R64, RZ, RZ, R63 ;  /* 0x000000ffff407224 */ /* 0x000fe200078e003f */
[----:B------:R-:W-:Y:S01]  /*13ff0*/  IADD3.X R20, P2, PT, R53, R56, RZ, P2, !PT ;  /* 0x0000003835147210 */ /* 0x000fe2000175e4ff */
[----:B------:R-:W-:Y:S01]  /*14000*/  IMAD.WIDE.U32 R52, R14, 0x17c510ea, R58 ;  /* 0x17c510ea0e347825 */ /* 0x000fe200078e003a */
[----:B------:R-:W-:Y:S02]  /*14010*/  IADD3.X R66, P4, PT, R55, R67, RZ, P4, !PT ;  /* 0x0000004337427210 */ /* 0x000fe4000279e4ff */
[----:B------:R-:W-:Y:S01]  /*14020*/  IADD3.X R50, P2, PT, R71, R57, RZ, P2, !PT ;  /* 0x0000003947327210 */ /* 0x000fe2000175e4ff */
[----:B------:R-:W-:Y:S01]  /*14030*/  IMAD.WIDE.U32 R56, R54, 0x6ca1493b, RZ ;  /* 0x6ca1493b36387825 */ /* 0x000fe200078e00ff */
[----:B------:R-:W-:-:S02]  /*14040*/  IADD3.X R59, P3, PT, RZ, R60, RZ, P3, !PT ;  /* 0x0000003cff3b7210 */ /* 0x000fc40001f7e4ff */
[----:B------:R-:W-:Y:S01]  /*14050*/  IADD3.X R52, P4, PT, R49, R52, RZ, P4, !PT ;  /* 0x0000003431347210 */ /* 0x000fe2000279e4ff */
[----:B------:R-:W-:Y:S01]  /*14060*/  IMAD R71, R54, -0x39c4fa40, R68 ;  /* 0xc63b05c036477824 */ /* 0x000fe200078e0244 */
[----:B------:R-:W-:Y:S01]  /*14070*/  IADD3.X R49, PT, PT, RZ, RZ, RZ, P3, P0 ;  /* 0x000000ffff317210 */ /* 0x000fe20001fe04ff */
[----:B------:R-:W-:Y:S01]  /*14080*/  IMAD.IADD R53, R53, 0x1, R73 ;  /* 0x0000000135357824 */ /* 0x000fe200078e0249 */
[----:B------:R-:W-:Y:S01]  /*14090*/  IADD3 RZ, P3, PT, R62, R57, RZ ;  /* 0x000000393eff7210 */ /* 0x000fe20007f7e0ff */
[----:B------:R-:W-:Y:S01]  /*140a0*/  IMAD.IADD R55, R71, 0x1, R57 ;  /* 0x0000000147377824 */ /* 0x000fe200078e0239 */
[----:B------:R-:W-:Y:S01]  /*140b0*/  IADD3.X R20, P2, PT, R20, R59, RZ, P2, !PT ;  /* 0x0000003b14147210 */ /* 0x000fe2000175e4ff */
[----:B------:R-:W-:Y:S01]  /*140c0*/  IMAD.WIDE.U32 R58, R54, 0x17c510ea, RZ ;  /* 0x17c510ea363a7825 */ /* 0x000fe200078e00ff */
[----:B------:R-:W-:Y:S02]  /*140d0*/  IADD3 RZ, P0, PT, R52, R56, RZ ;  /* 0x0000003834ff7210 */ /* 0x000fe40007f1e0ff */
[----:B------:R-:W-:Y:S01]  /*140e0*/  IADD3.X R53, P4, PT, R66, R53, RZ, P4, !PT ;  /* 0x0000003542357210 */ /* 0x000fe2000279e4ff */
[----:B------:R-:W-:Y:S01]  /*140f0*/  IMAD.WIDE.U32 R56, R15, 0x17c510ea, RZ ;  /* 0x17c510ea0f387825 */ /* 0x000fe200078e00ff */
[----:B------:R-:W-:-:S02]  /*14100*/  IADD3.X R50, P2, PT, R50, R49, RZ, P2, !PT ;  /* 0x0000003132327210 */ /* 0x000fc4000175e4ff */
[----:B------:R-:W-:Y:S01]  /*14110*/  IADD3.X RZ, P0, PT, R53, R55, RZ, P0, !PT ;  /* 0x0000003735ff7210 */ /* 0x000fe2000071e4ff */
[----:B------:R-:W-:Y:S01]  /*14120*/  IMAD.WIDE.U32.X R64, R15, -0x39c4fa40, R64, P3 ;  /* 0xc63b05c00f407825 */ /* 0x000fe200018e0440 */
[----:B------:R-:W-:Y:S02]  /*14130*/  IADD3.X R49, P4, PT, RZ, RZ, RZ, P4, !PT ;  /* 0x000000ffff317210 */ /* 0x000fe4000279e4ff */
[----:B------:R-:W-:Y:S01]  /*14140*/  IADD3.X R55, P1, PT, R74, R69, RZ, P1, !PT ;  /* 0x000000454a377210 */ /* 0x000fe20000f3e4ff */
[----:B------:R-:W-:Y:S01]  /*14150*/  IMAD.WIDE.U32 R62, P3, R54, 0x1ae3a46, R56 ;  /* 0x01ae3a46363e7825 */ /* 0x000fe20007860038 */
[----:B------:R-:W-:Y:S02]  /*14160*/  IADD3.X R14, P0, PT, R49, R64, RZ, P0, !PT ;  /* 0x00000040310e7210 */ /* 0x000fe4000071e4ff */
[----:B------:R-:W-:Y:S01]  /*14170*/  IADD3.X R64, PT, PT, RZ, RZ, RZ, P4, !PT ;  /* 0x000000ffff407210 */ /* 0x000fe200027fe4ff */
[----:B------:R-:W-:Y:S01]  /*14180*/  IMAD.X R57, RZ, RZ, RZ, P3 ;  /* 0x000000ffff397224 */ /* 0x000fe200018e06ff */
[----:B------:R-:W-:Y:S01]  /*14190*/  IADD3.X R49, P3, PT, R20, R83, RZ, P2, !PT ;  /* 0x0000005314317210 */ /* 0x000fe2000177e4ff */
[----:B------:R-:W-:Y:S01]  /*141a0*/  IMAD.MOV.U32 R60, RZ, RZ, R21 ;  /* 0x000000ffff3c7224 */ /* 0x000fe200078e0015 */
[----:B------:R-:W-:Y:S01]  /*141b0*/  IADD3.X R64, P0, PT, R64, R65, RZ, P0, !PT ;  /* 0x0000004140407210 */ /* 0x000fe2000071e4ff */
[----:B------:R-:W-:Y:S01]  /*141c0*/  IMAD R65, R54, 0x1ae3a46, R56 ;  /* 0x01ae3a4636417824 */ /* 0x000fe200078e0238 */
[----:B------:R-:W-:Y:S01]  /*141d0*/  IADD3 RZ, P4, PT, R62, R59, RZ ;  /* 0x0000003b3eff7210 */ /* 0x000fe20007f9e0ff */
[----:B------:R-:W-:Y:S01]  /*141e0*/  IMAD.MOV.U32 R56, RZ, RZ, R63 ;  /* 0x000000ffff387224 */ /* 0x000fe200078e003f */
[----:B------:R-:W-:Y:S01]  /*141f0*/  IADD3.X R14, P0, PT, R14, R49, RZ, P0, !PT ;  /* 0x000000310e0e7210 */ /* 0x000fe2000071e4ff */
[----:B------:R-:W-:Y:S01]  /*14200*/  IMAD.WIDE.U32.X R60, R139, R139, R60, P5 ;  /* 0x0000008b8b3c7225 */ /* 0x000fe200028e043c */
[----:B------:R-:W-:-:S02]  /*14210*/  IADD3.X R49, P3, PT, R50, R55, RZ, P3, !PT ;  /* 0x0000003732317210 */ /* 0x000fc40001f7e4ff */
[----:B------:R-:W-:Y:S01]  /*14220*/  IADD3.X R21, P2, PT, RZ, RZ, RZ, P2, !PT ;  /* 0x000000ffff157210 */ /* 0x000fe2000175e4ff */
[----:B------:R-:W-:Y:S01]  /*14230*/  IMAD.WIDE.U32.X R56, R15, 0x1ae3a46, R56, P4 ;  /* 0x01ae3a460f387825 */ /* 0x000fe200020e0438 */
[----:B------:R-:W-:Y:S02]  /*14240*/  IADD3 RZ, P4, PT, R14, R58, RZ ;  /* 0x0000003a0eff7210 */ /* 0x000fe40007f9e0ff */
[----:B------:R-:W-:Y:S01]  /*14250*/  IADD3.X R15, P0, PT, R64, R49, RZ, P0, !PT ;  /* 0x00000031400f7210 */ /* 0x000fe2000071e4ff */
[----:B------:R-:W-:Y:S01]  /*14260*/  IMAD.IADD R55, R65, 0x1, R59 ;  /* 0x0000000141377824 */ /* 0x000fe200078e023b */
[----:B------:R-:W-:Y:S01]  /*14270*/  LEA.HI.X R97, P1, R97, R60, RZ, 0x1, P1 ;  /* 0x0000003c61617211 */ /* 0x000fe20000830cff */
[----:B------:R-:W-:Y:S01]  /*14280*/  IMAD.IADD R142, R17, 0x1, R51 ;  /* 0x00000001118e7824 */ /* 0x000fe200078e0233 */
[----:B------:R-:W-:Y:S01]  /*14290*/  IADD3.X R49, P0, PT, RZ, RZ, RZ, P0, !PT ;  /* 0x000000ffff317210 */ /* 0x000fe2000071e4ff */
[----:B------:R-:W-:Y:S01]  /*142a0*/  IMAD.WIDE.U32 R52, R54, 0x6ca1493b, R52 ;  /* 0x6ca1493b36347825 */ /* 0x000fe200078e0034 */
[----:B------:R-:W-:-:S03]  /*142b0*/  IADD3.X RZ, P4, PT, R15, R55, RZ, P4, !PT ;  /* 0x000000370fff7210 */ /* 0x000fc6000279e4ff */
[C---:B------:R-:W-:Y:S01]  /*142c0*/  IMAD.WIDE.U32 R18, R54.reuse, -0x45f6b800, R18 ;  /* 0xba09480036127825 */ /* 0x040fe200078e0012 */
[----:B------:R-:W-:Y:S02]  /*142d0*/  IADD3.X R20, P4, PT, R49, R56, RZ, P4, !PT ;  /* 0x0000003831147210 */ /* 0x000fe4000279e4ff */
[----:B------:R-:W-:Y:S01]  /*142e0*/  IADD3 R71, PT, PT, R53, R71, RZ ;  /* 0x0000004735477210 */ /* 0x000fe20007ffe0ff */
[----:B------:R-:W-:Y:S02]  /*142f0*/  IMAD.X R56, RZ, RZ, RZ, P0 ;  /* 0x000000ffff387224 */ /* 0x000fe400000e06ff */
[----:B------:R-:W-:-:S03]  /*14300*/  IMAD.WIDE.U32 R46, R54, 0xf5138f, R46 ;  /* 0x00f5138f362e7825 */ /* 0x000fc600078e002e */
[----:B------:R-:W-:Y:S01]  /*14310*/  IADD3.X R56, P0, PT, R56, R57, RZ, P4, !PT ;  /* 0x0000003938387210 */ /* 0x000fe2000271e4ff */
[----:B------:R-:W-:-:S03]  /*14320*/  IMAD.WIDE.U32 R14, R54, 0x17c510ea, R14 ;  /* 0x17c510ea360e7825 */ /* 0x000fc600078e000e */
[----:B------:R-:W-:Y:S01]  /*14330*/  IADD3.X R20, P3, P0, R20, RZ, R21, P0, P3 ;  /* 0x000000ff14147210 */ /* 0x000fe20000066415 */
[----:B------:R-:W-:Y:S02]  /*14340*/  IMAD.X R21, RZ, RZ, RZ, P2 ;  /* 0x000000ffff157224 */ /* 0x000fe400010e06ff */
[----:B------:R-:W-:Y:S02]  /*14350*/  IMAD.IADD R55, R19, 0x1, R48 ;  /* 0x0000000113377824 */ /* 0x000fe400078e0230 */
[----:B------:R-:W-:Y:S01]  /*14360*/  IMAD.IADD R65, R15, 0x1, R65 ;  /* 0x000000010f417824 */ /* 0x000fe200078e0241 */
[----:B------:R-:W-:Y:S01]  /*14370*/  IADD3.X R17, PT, PT, R56, RZ, R21, P3, P0 ;  /* 0x000000ff38117210 */ /* 0x000fe20001fe0415 */
[----:B------:R-:W-:Y:S01]  /*14380*/  IMAD.IADD R56, R47, 0x1, R22 ;  /* 0x000000012f387824 */ /* 0x000fe200078e0216 */
[----:B------:R-:W-:Y:S01]  /*14390*/  IADD3 R97, P0, PT, R20, R97, RZ ;  /* 0x0000006114617210 */ /* 0x000fe20007f1e0ff */
[----:B------:R-:W-:Y:S02]  /*143a0*/  IMAD.MOV.U32 R149, RZ, RZ, R16 ;  /* 0x000000ffff957224 */ /* 0x000fe400078e0010 */
[----:B------:R-:W-:Y:S01]  /*143b0*/  IMAD.MOV.U32 R22, RZ, RZ, R55 ;  /* 0x000000ffff167224 */ /* 0x000fe200078e0037 */
[----:B------:R-:W-:Y:S01]  /*143c0*/  IADD3.X R60, PT, PT, R17, RZ, R61, P0, P1 ;  /* 0x000000ff113c7210 */ /* 0x000fe200007e243d */
[----:B------:R-:W-:Y:S01]  /*143d0*/  IMAD.MOV.U32 R17, RZ, RZ, R18 ;  /* 0x000000ffff117224 */ /* 0x000fe200078e0012 */
[----:B------:R-:W-:Y:S01]  /*143e0*/  ISETP.GE.U32.AND P0, PT, R97, 0x17c510ea, PT ;  /* 0x17c510ea6100780c */ /* 0x000fe20003f06070 */
[----:B------:R-:W-:-:S02]  /*143f0*/  IMAD.MOV.U32 R49, RZ, RZ, R46 ;  /* 0x000000ffff317224 */ /* 0x000fc400078e002e */
[----:B------:R-:W-:Y:S01]  /*14400*/  IMAD.MOV.U32 R20, RZ, RZ, R56 ;  /* 0x000000ffff147224 */ /* 0x000fe200078e0038 */
[----:B------:R-:W-:Y:S01]  /*14410*/  ISETP.GE.U32.AND.EX P0, PT, R60, 0x1ae3a46, PT, P0 ;  /* 0x01ae3a463c00780c */ /* 0x000fe20003f06100 */
[----:B------:R-:W-:Y:S02]  /*14420*/  IMAD.MOV.U32 R21, RZ, RZ, R52 ;  /* 0x000000ffff157224 */ /* 0x000fe400078e0034 */
[----:B------:R-:W-:Y:S02]  /*14430*/  IMAD.MOV.U32 R16, RZ, RZ, R71 ;  /* 0x000000ffff107224 */ /* 0x000fe400078e0047 */
[----:B------:R-:W-:Y:S02]  /*14440*/  IMAD.MOV.U32 R51, RZ, RZ, R14 ;  /* 0x000000ffff337224 */ /* 0x000fe400078e000e */
[----:B------:R-:W-:Y:S02]  /*14450*/  IMAD.MOV.U32 R48, RZ, RZ, R65 ;  /* 0x000000ffff307224 */ /* 0x000fe400078e0041 */
[----:B------:R-:W-:-:S02]  /*14460*/  IMAD.MOV.U32 R50, RZ, RZ, R97 ;  /* 0x000000ffff327224 */ /* 0x000fc400078e0061 */
[----:B------:R-:W-:Y:S02]  /*14470*/  IMAD.MOV.U32 R54, RZ, RZ, R60 ;  /* 0x000000ffff367224 */ /* 0x000fe400078e003c */
[----:B------:R-:W-:Y:S05]  /*14480*/  @!P0 BRA `(.L_x_29) ;  /* 0x0000000400388947 */ /* 0x000fea0003800000 */
        /* <DEDUP_REMOVED lines=65> */
.L_x_31:
[----:B------:R-:W-:Y:S05]  /*148a0*/  BSYNC.RELIABLE B3 ;  /* 0x0000000000037941 */ /* 0x000fea0003800100 */
.L_x_30:
        /* <DEDUP_REMOVED lines=12> */
.L_x_29:
[----:B------:R-:W-:Y:S05]  /*14970*/  BSYNC.RECONVERGENT B2 ;  /* 0x0000000000027941 */ /* 0x000fea0003800200 */
.L_x_28:
[----:B------:R-:W-:Y:S01]  /*14980*/  ISETP.GE.U32.AND P0, PT, R45, R50, PT ;  /* 0x000000322d00720c */ /* 0x000fe20003f06070 */
[----:B------:R-:W-:Y:S03]  /*14990*/  BSSY.RECONVERGENT B2, `(.L_x_32) ;  /* 0x0000031000027945 */ /* 0x000fe60003800200 */
[----:B------:R-:W-:-:S13]  /*149a0*/  ISETP.GE.U32.AND.EX P0, PT, R13, R54, PT, P0 ;  /* 0x000000360d00720c */ /* 0x000fda0003f06100 */
[----:B------:R-:W-:Y:S05]  /*149b0*/  @!P0 BRA `(.L_x_33) ;  /* 0x0000000000b88947 */ /* 0x000fea0003800000 */
[----:B------:R-:W-:Y:S01]  /*149c0*/  ISETP.GT.U32.AND P0, PT, R45, R50, PT ;  /* 0x000000322d00720c */ /* 0x000fe20003f04070 */
[----:B------:R-:W-:Y:S03]  /*149d0*/  BSSY.RELIABLE B3, `(.L_x_34) ;  /* 0x0000020000037945 */ /* 0x000fe60003800100 */
[----:B------:R-:W-:-:S13]  /*149e0*/  ISETP.GT.U32.AND.EX P0, PT, R13, R54, PT, P0 ;  /* 0x000000360d00720c */ /* 0x000fda0003f04100 */
[----:B------:R-:W-:Y:S05]  /*149f0*/  @P0 BRA `(.L_x_35) ;  /* 0x0000000000740947 */ /* 0x000fea0003800000 */
[----:B------:R-:W-:-:S04]  /*14a00*/  ISETP.GE.U32.AND P0, PT, R138, R51, PT ;  /* 0x000000338a00720c */ /* 0x000fc80003f06070 */
[----:B------:R-:W-:-:S13]  /*14a10*/  ISETP.GE.U32.AND.EX P0, PT, R43, R48, PT, P0 ;  /* 0x000000302b00720c */ /* 0x000fda0003f06100 */
[----:B------:R-:W-:Y:S05]  /*14a20*/  @!P0 BREAK.RELIABLE B3 ;  /* 0x0000000000038942 */ /* 0x000fea0003800100 */
[----:B------:R-:W-:Y:S05]  /*14a30*/  @!P0 BRA `(.L_x_33) ;  /* 0x0000000000988947 */ /* 0x000fea0003800000 */
[----:B------:R-:W-:-:S04]  /*14a40*/  ISETP.GT.U32.AND P0, PT, R138, R51, PT ;  /* 0x000000338a00720c */ /* 0x000fc80003f04070 */
        /* <DEDUP_REMOVED lines=13> */
[----:B------:R-:W-:Y:S02]  /*14b20*/  ISETP.GT.U32.AND P1, PT, R40, R149, PT ;  /* 0x000000952800720c */ /* 0x000fe40003f24070 */
[CC--:B------:R-:W-:Y:S02]  /*14b30*/  ISETP.GT.U32.AND P0, PT, R42.reuse, R17.reuse, PT ;  /* 0x000000112a00720c */ /* 0x0c0fe40003f04070 */
[----:B------:R-:W-:Y:S02]  /*14b40*/  ISETP.GE.U32.AND P3, PT, R42, R17, PT ;  /* 0x000000112a00720c */ /* 0x000fe40003f66070 */
[----:B------:R-:W-:Y:S02]  /*14b50*/  ISETP.GT.U32.AND P2, PT, R44, R49, PT ;  /* 0x000000312c00720c */ /* 0x000fe40003f44070 */
[----:B------:R-:W-:Y:S02]  /*14b60*/  ISETP.GT.U32.AND.EX P1, PT, R35, R142, PT, P1 ;  /* 0x0000008e2300720c */ /* 0x000fe40003f24110 */
[----:B------:R-:W-:-:S02]  /*14b70*/  ISETP.GE.U32.AND.EX P3, PT, R37, R22, PT, P3 ;  /* 0x000000162500720c */ /* 0x000fc40003f66130 */
[----:B------:R-:W-:Y:S02]  /*14b80*/  ISETP.GT.U32.AND.EX P2, PT, R39, R20, PT, P2 ;  /* 0x000000142700720c */ /* 0x000fe40003f44120 */
[----:B------:R-:W-:-:S04]  /*14b90*/  ISETP.GT.U32.OR.EX P0, PT, R37, R22, P1, P0 ;  /* 0x000000162500720c */ /* 0x000fc80000f04500 */
[----:B------:R-:W-:-:S13]  /*14ba0*/  PLOP3.LUT P0, PT, P2, P3, P0, 0x7, 0x0 ;  /* 0x000000000000781c */ /* 0x000fda0001706007 */
[----:B------:R-:W-:Y:S05]  /*14bb0*/  @P0 BREAK.RELIABLE B3 ;  /* 0x0000000000030942 */ /* 0x000fea0003800100 */
[----:B------:R-:W-:Y:S05]  /*14bc0*/  @P0 BRA `(.L_x_33) ;  /* 0x0000000000340947 */ /* 0x000fea0003800000 */
.L_x_35:
[----:B------:R-:W-:Y:S05]  /*14bd0*/  BSYNC.RELIABLE B3 ;  /* 0x0000000000037941 */ /* 0x000fea0003800100 */
.L_x_34:
[----:B------:R-:W-:-:S04]  /*14be0*/  IADD3 R149, P0, PT, R149, 0x1, RZ ;  /* 0x0000000195957810 */ /* 0x000fc80007f1e0ff */
[----:B------:R-:W-:-:S04]  /*14bf0*/  IADD3.X R142, P0, PT, R142, -0x7af74000, RZ, P0, !PT ;  /* 0x8508c0008e8e7810 */ /* 0x000fc8000071e4ff */
[----:B------:R-:W-:-:S04]  /*14c00*/  IADD3.X R17, P0, PT, R17, 0x30000000, RZ, P0, !PT ;  /* 0x3000000011117810 */ /* 0x000fc8000071e4ff */
[----:B------:R-:W-:-:S04]  /*14c10*/  IADD3.X R22, P0, PT, R22, 0x170b5d44, RZ, P0, !PT ;  /* 0x170b5d4416167810 */ /* 0x000fc8000071e4ff */
[----:B------:R-:W-:-:S04]  /*14c20*/  IADD3.X R49, P0, PT, R49, -0x45f6b800, RZ, P0, !PT ;  /* 0xba09480031317810 */ /* 0x000fc8000071e4ff */
[----:B------:R-:W-:-:S04]  /*14c30*/  IADD3.X R20, P0, PT, R20, 0x1ef3622f, RZ, P0, !PT ;  /* 0x1ef3622f14147810 */ /* 0x000fc8000071e4ff */
[----:B------:R-:W-:-:S04]  /*14c40*/  IADD3.X R21, P0, PT, R21, 0xf5138f, RZ, P0, !PT ;  /* 0x00f5138f15157810 */ /* 0x000fc8000071e4ff */
[----:B------:R-:W-:-:S04]  /*14c50*/  IADD3.X R16, P0, PT, R16, 0x1a22d9f3, RZ, P0, !PT ;  /* 0x1a22d9f310107810 */ /* 0x000fc8000071e4ff */
[----:B------:R-:W-:-:S04]  /*14c60*/  IADD3.X R51, P0, PT, R51, 0x6ca1493b, RZ, P0, !PT ;  /* 0x6ca1493b33337810 */ /* 0x000fc8000071e4ff */
[----:B------:R-:W-:-:S04]  /*14c70*/  IADD3.X R48, P0, PT, R48, -0x39c4fa40, RZ, P0, !PT ;  /* 0xc63b05c030307810 */ /* 0x000fc8000071e4ff */
[----:B------:R-:W-:-:S04]  /*14c80*/  IADD3.X R50, P0, PT, R50, 0x17c510ea, RZ, P0, !PT ;  /* 0x17c510ea32327810 */ /* 0x000fc8000071e4ff */
[----:B------:R-:W-:-:S09]  /*14c90*/  IADD3.X R54, PT, PT, R54, 0x1ae3a46, RZ, P0, !PT ;  /* 0x01ae3a4636367810 */ /* 0x000fd200007fe4ff */
.L_x_33:
[----:B------:R-:W-:Y:S05]  /*14ca0*/  BSYNC.RECONVERGENT B2 ;  /* 0x0000000000027941 */ /* 0x000fea0003800200 */
.L_x_32:
[----:B------:R-:W-:Y:S01]  /*14cb0*/  IADD3 R149, P0, PT, -R40, R149, RZ ;  /* 0x0000009528957210 */ /* 0x000fe20007f1e1ff */
[----:B------:R-:W-:Y:S03]  /*14cc0*/  BSSY.RECONVERGENT B2, `(.L_x_36) ;  /* 0x000003d000027945 */ /* 0x000fe60003800200 */
[----:B------:R-:W-:-:S04]  /*14cd0*/  IADD3.X R142, P0, PT, ~R35, R142, RZ, P0, !PT ;  /* 0x0000008e238e7210 */ /* 0x000fc8000071e5ff */
        /* <DEDUP_REMOVED lines=8> */
[----:B------:R-:W-:-:S05]  /*14d60*/  IADD3.X R16, P0, PT, ~R45, R50, RZ, P0, !PT ;  /* 0x000000322d107210 */ /* 0x000fca000071e5ff */
[----:B------:R-:W-:Y:S01]  /*14d70*/  IMAD.X R17, R54, 0x1, ~R13, P0 ;  /* 0x0000000136117824 */ /* 0x000fe200000e0e0d */
[----:B------:R-:W-:-:S04]  /*14d80*/  ISETP.GE.U32.AND P0, PT, R3, R16, PT ;  /* 0x000000100300720c */ /* 0x000fc80003f06070 */
        /* <DEDUP_REMOVED lines=35> */
.L_x_39:
[----:B------:R-:W-:Y:S05]  /*14fc0*/  BSYNC.RELIABLE B3 ;  /* 0x0000000000037941 */ /* 0x000fea0003800100 */
.L_x_38:
        /* <DEDUP_REMOVED lines=12> */
.L_x_37:
[----:B------:R-:W-:Y:S05]  /*15090*/  BSYNC.RECONVERGENT B2 ;  /* 0x0000000000027941 */ /* 0x000fea0003800200 */
.L_x_36:
[----:B------:R-:W-:Y:S01]  /*150a0*/  IADD3 R149, P0, PT, -R38, R149, RZ ;  /* 0x0000009526957210 */ /* 0x000fe20007f1e1ff */
[----:B------:R-:W-:Y:S03]  /*150b0*/  BSSY.RECONVERGENT B2, `(.L_x_40) ;  /* 0x0000073000027945 */ /* 0x000fe60003800200 */
[----:B------:R-:W-:Y:S02]  /*150c0*/  IADD3.X R142, P0, PT, ~R11, R142, RZ, P0, !PT ;  /* 0x0000008e0b8e7210 */ /* 0x000fe4000071e5ff */
[----:B------:R-:W-:Y:S02]  /*150d0*/  IADD3 R149, P1, PT, R149, R149, RZ ;  /* 0x0000009595957210 */ /* 0x000fe40007f3e0ff */
[----:B------:R-:W-:Y:S02]  /*150e0*/  IADD3.X R14, P0, PT, ~R12, R15, RZ, P0, !PT ;  /* 0x0000000f0c0e7210 */ /* 0x000fe4000071e5ff */
[----:B------:R-:W-:-:S02]  /*150f0*/  IADD3.X R142, P1, PT, R142, R142, RZ, P1, !PT ;  /* 0x0000008e8e8e7210 */ /* 0x000fc40000f3e4ff */
[----:B------:R-:W-:Y:S02]  /*15100*/  IADD3.X R15, P0, PT, ~R9, R22, RZ, P0, !PT ;  /* 0x00000016090f7210 */ /* 0x000fe4000071e5ff */
[----:B------:R-:W-:Y:S02]  /*15110*/  IADD3.X R22, P1, PT, R14, R14, RZ, P1, !PT ;  /* 0x0000000e0e167210 */ /* 0x000fe40000f3e4ff */
[----:B------:R-:W-:Y:S02]  /*15120*/  IADD3.X R14, P0, PT, ~R10, R49, RZ, P0, !PT ;  /* 0x000000310a0e7210 */ /* 0x000fe4000071e5ff */
[----:B------:R-:W-:Y:S01]  /*15130*/  IADD3.X R48, P1, PT, R15, R15, RZ, P1, !PT ;  /* 0x0000000f0f307210 */ /* 0x000fe20000f3e4ff */
[----:B------:R-:W-:Y:S01]  /*15140*/  IMAD.MOV.U32 R140, RZ, RZ, R22 ;  /* 0x000000ffff8c7224 */ /* 0x000fe200078e0016 */
[----:B------:R-:W-:Y:S02]  /*15150*/  IADD3.X R15, P0, PT, ~R7, R20, RZ, P0, !PT ;  /* 0x00000014070f7210 */ /* 0x000fe4000071e5ff */
[----:B------:R-:W-:Y:S01]  /*15160*/  IADD3.X R49, P1, PT, R14, R14, RZ, P1, !PT ;  /* 0x0000000e0e317210 */ /* 0x000fe20000f3e4ff */
[----:B------:R-:W-:Y:S01]  /*15170*/  IMAD.MOV.U32 R153, RZ, RZ, R48 ;  /* 0x000000ffff997224 */ /* 0x000fe200078e0030 */
[----:B------:R-:W-:-:S02]  /*15180*/  IADD3.X R14, P0, PT, ~R8, R47, RZ, P0, !PT ;  /* 0x0000002f080e7210 */ /* 0x000fc4000071e5ff */
[----:B------:R-:W-:Y:S01]  /*15190*/  IADD3.X R47, P1, PT, R15, R15, RZ, P1, !PT ;  /* 0x0000000f0f2f7210 */ /* 0x000fe20000f3e4ff */
[----:B------:R-:W-:Y:S01]  /*151a0*/  IMAD.MOV.U32 R132, RZ, RZ, R49 ;  /* 0x000000ffff847224 */ /* 0x000fe200078e0031 */
[----:B------:R-:W-:Y:S02]  /*151b0*/  IADD3.X R15, P0, PT, ~R5, R18, RZ, P0, !PT ;  /* 0x00000012050f7210 */ /* 0x000fe4000071e5ff */
[----:B------:R-:W-:Y:S01]  /*151c0*/  IADD3.X R50, P1, PT, R14, R14, RZ, P1, !PT ;  /* 0x0000000e0e327210 */ /* 0x000fe20000f3e4ff */
[----:B------:R-:W-:Y:S01]  /*151d0*/  IMAD.MOV.U32 R46, RZ, RZ, R47 ;  /* 0x000000ffff2e7224 */ /* 0x000fe200078e002f */
[----:B------:R-:W-:Y:S02]  /*151e0*/  IADD3.X R14, P0, PT, ~R6, R19, RZ, P0, !PT ;  /* 0x00000013060e7210 */ /* 0x000fe4000071e5ff */
[----:B------:R-:W-:Y:S02]  /*151f0*/  IADD3.X R19, P1, PT, R15, R15, RZ, P1, !PT ;  /* 0x0000000f0f137210 */ /* 0x000fe40000f3e4ff */
[----:B------:R-:W-:-:S02]  /*15200*/  IADD3.X R15, P0, PT, ~R4, R21, RZ, P0, !PT ;  /* 0x00000015040f7210 */ /* 0x000fc4000071e5ff */
[----:B------:R-:W-:Y:S01]  /*15210*/  IADD3.X R21, P1, PT, R14, R14, RZ, P1, !PT ;  /* 0x0000000e0e157210 */ /* 0x000fe20000f3e4ff */
[----:B------:R-:W-:Y:S01]  /*15220*/  IMAD.MOV.U32 R20, RZ, RZ, R19 ;  /* 0x000000ffff147224 */ /* 0x000fe200078e0013 */
[----:B------:R-:W-:Y:S02]  /*15230*/  IADD3.X R14, P0, PT, ~R3, R16, RZ, P0, !PT ;  /* 0x00000010030e7210 */ /* 0x000fe4000071e5ff */
[----:B------:R-:W-:Y:S01]  /*15240*/  IADD3.X R51, P1, PT, R15, R15, RZ, P1, !PT ;  /* 0x0000000f0f337210 */ /* 0x000fe20000f3e4ff */
[----:B------:R-:W-:Y:S01]  /*15250*/  IMAD.MOV.U32 R18, RZ, RZ, R21 ;  /* 0x000000ffff127224 */ /* 0x000fe200078e0015 */
[----:B------:R-:W-:Y:S01]  /*15260*/  MOV R157, R50 ;  /* 0x00000032009d7202 */ /* 0x000fe20000000f00 */
[----:B------:R-:W-:Y:S01]  /*15270*/  IMAD.X R15, R17, 0x1, ~R2, P0 ;  /* 0x00000001110f7824 */ /* 0x000fe200000e0e02 */
[----:B------:R-:W-:Y:S01]  /*15280*/  IADD3.X R14, P0, PT, R14, R14, RZ, P1, !PT ;  /* 0x0000000e0e0e7210 */ /* 0x000fe20000f1e4ff */
[----:B------:R-:W-:-:S04]  /*15290*/  IMAD.MOV.U32 R133, RZ, RZ, R51 ;  /* 0x000000ffff857224 */ /* 0x000fc800078e0033 */
[----:B------:R-:W-:Y:S01]  /*152a0*/  IMAD.X R15, R15, 0x1, R15, P0 ;  /* 0x000000010f0f7824 */ /* 0x000fe200000e060f */
[----:B------:R-:W-:Y:S01]  /*152b0*/  ISETP.GE.U32.AND P0, PT, R14, 0x17c510ea, PT ;  /* 0x17c510ea0e00780c */ /* 0x000fe20003f06070 */
[----:B------:R-:W-:Y:S02]  /*152c0*/  IMAD.MOV.U32 R16, RZ, RZ, R14 ;  /* 0x000000ffff107224 */ /* 0x000fe400078e000e */
[----:B------:R-:W-:Y:S01]  /*152d0*/  IMAD.MOV.U32 R125, RZ, RZ, R15 ;  /* 0x000000ffff7d7224 */ /* 0x000fe200078e000f */
[----:B------:R-:W-:-:S13]  /*152e0*/  ISETP.GE.U32.AND.EX P0, PT, R15, 0x1ae3a46, PT, P0 ;  /* 0x01ae3a460f00780c */ /* 0x000fda0003f06100 */
        /* <DEDUP_REMOVED lines=66> */
.L_x_43:
[----:B------:R-:W-:Y:S05]  /*15710*/  BSYNC.RELIABLE B3 ;  /* 0x0000000000037941 */ /* 0x000fea0003800100 */
.L_x_42:
        /* <DEDUP_REMOVED lines=12> */
.L_x_41:
[----:B------:R-:W-:Y:S05]  /*157e0*/  BSYNC.RECONVERGENT B2 ;  /* 0x0000000000027941 */ /* 0x000fea0003800200 */
.L_x_40:
        /* <DEDUP_REMOVED lines=20> */
[----:B------:R-:W-:Y:S01]  /*15930*/  ISETP.GE.U32.AND P1, PT, R61, 0x17c510ea, PT ;  /* 0x17c510ea3d00780c */ /* 0x000fe20003f26070 */
[----:B------:R-:W-:Y:S01]  /*15940*/  IMAD.X R62, R13, 0x1, R13, P0 ;  /* 0x000000010d3e7824 */ /* 0x000fe200000e060d */
[----:B------:R-:W-:-:S03]  /*15950*/  MOV R54, R61 ;  /* 0x0000003d00367202 */ /* 0x000fc60000000f00 */
        /* <DEDUP_REMOVED lines=25> */
[----:B------:R-:W-:Y:S01]  /*15af0*/  IMAD.MOV.U32 R21, RZ, RZ, 0x6ca1493b ;  /* 0x6ca1493bff157424 */ /* 0x000fe200078e00ff */
[----:B------:R-:W-:Y:S01]  /*15b00*/  MOV R50, R58 ;  /* 0x0000003a00327202 */ /* 0x000fe20000000f00 */
[----:B------:R-:W-:Y:S01]  /*15b10*/  IMAD.MOV.U32 R52, RZ, RZ, -0x39c4fa40 ;  /* 0xc63b05c0ff347424 */ /* 0x000fe200078e00ff */
[----:B------:R-:W-:Y:S01]  /*15b20*/  ISETP.GE.U32.AND.EX P0, PT, R58, 0x1a22d9f3, PT, P0 ;  /* 0x1a22d9f33a00780c */ /* 0x000fe20003f06100 */
[----:B------:R-:W-:Y:S02]  /*15b30*/  IMAD.MOV.U32 R19, RZ, RZ, R57 ;  /* 0x000000ffff137224 */ /* 0x000fe400078e0039 */
[----:B------:R-:W-:Y:S02]  /*15b40*/  IMAD.MOV.U32 R17, RZ, RZ, R53 ;  /* 0x000000ffff117224 */ /* 0x000fe400078e0035 */
[----:B------:R-:W-:Y:S02]  /*15b50*/  IMAD.MOV.U32 R48, RZ, RZ, R55 ;  /* 0x000000ffff307224 */ /* 0x000fe400078e0037 */
[----:B------:R-:W-:-:S02]  /*15b60*/  IMAD.MOV.U32 R15, RZ, RZ, R49 ;  /* 0x000000ffff0f7224 */ /* 0x000fc400078e0031 */
[----:B------:R-:W-:-:S04]  /*15b70*/  IMAD.MOV.U32 R22, RZ, RZ, R51 ;  /* 0x000000ffff167224 */ /* 0x000fc800078e0033 */
        /* <DEDUP_REMOVED lines=27> */
[----:B------:R-:W-:Y:S01]  /*15d30*/  HFMA2 R15, -RZ, RZ, 0.125, 0 ;  /* 0x30000000ff0f7431 */ /* 0x000fe200000001ff */
[----:B------:R-:W-:Y:S01]  /*15d40*/  ISETP.EQ.U32.AND P1, PT, R49, 0x30000000, PT ;  /* 0x300000003100780c */ /* 0x000fe20003f22070 */
[----:B------:R-:W-:Y:S01]  /*15d50*/  IMAD.MOV.U32 R22, RZ, RZ, 0x170b5d44 ;  /* 0x170b5d44ff167424 */ /* 0x000fe200078e00ff */
[----:B------:R-:W-:Y:S02]  /*15d60*/  ISETP.GE.U32.AND.EX P0, PT, R14, -0x7af74000, PT, P0 ;  /* 0x8508c0000e00780c */ /* 0x000fe40003f06100 */
[----:B------:R-:W-:-:S13]  /*15d70*/  ISETP.EQ.AND.EX P1, PT, R51, 0x170b5d44, PT, P1 ;  /* 0x170b5d443300780c */ /* 0x000fda0003f22310 */
[----:B------:R-:W-:Y:S05]  /*15d80*/  @!P0 BREAK.RELIABLE P1, B3 ;  /* 0x0000000000038942 */ /* 0x000fea0000800100 */
[----:B------:R-:W-:Y:S05]  /*15d90*/  @!P0 BRA P1, `(.L_x_45) ;  /* 0x0000000000348947 */ /* 0x000fea0000800000 */
.L_x_47:
[----:B------:R-:W-:Y:S05]  /*15da0*/  BSYNC.RELIABLE B3 ;  /* 0x0000000000037941 */ /* 0x000fea0003800100 */
.L_x_46:
        /* <DEDUP_REMOVED lines=12> */
.L_x_45:
[----:B------:R-:W-:Y:S05]  /*15e70*/  BSYNC.RECONVERGENT B2 ;  /* 0x0000000000027941 */ /* 0x000fea0003800200 */
.L_x_44:
        /* <DEDUP_REMOVED lines=8> */
[----:B------:R-:W-:-:S04]  /*15f00*/  IADD3.X R48, P0, PT, R39, R48, RZ, P0, !PT ;  /* 0x0000003027307210 */ /* 0x000fc8000071e4ff */
[----:B------:R-:W-:Y:S01]  /*15f10*/  IADD3.X R19, P0, PT, R136, R19, RZ, P0, !PT ;  /* 0x0000001388137210 */ /* 0x000fe2000071e4ff */
[----:B------:R-:W-:-:S03]  /*15f20*/  IMAD.MOV.U32 R88, RZ, RZ, R48 ;  /* 0x000000ffff587224 */ /* 0x000fc600078e0030 */
[----:B------:R-:W-:Y:S01]  /*15f30*/  IADD3.X R50, P0, PT, R41, R50, RZ, P0, !PT ;  /* 0x0000003229327210 */ /* 0x000fe2000071e4ff */
[----:B------:R-:W-:-:S03]  /*15f40*/  IMAD.MOV.U32 R76, RZ, RZ, R19 ;  /* 0x000000ffff4c7224 */ /* 0x000fc600078e0013 */
[----:B------:R-:W-:Y:S01]  /*15f50*/  IADD3.X R21, P0, PT, R138, R21, RZ, P0, !PT ;  /* 0x000000158a157210 */ /* 0x000fe2000071e4ff */
[----:B------:R-:W-:-:S03]  /*15f60*/  IMAD.MOV.U32 R92, RZ, RZ, R50 ;  /* 0x000000ffff5c7224 */ /* 0x000fc600078e0032 */
[----:B------:R-:W-:-:S04]  /*15f70*/  IADD3.X R43, P0, PT, R43, R52, RZ, P0, !PT ;  /* 0x000000342b2b7210 */ /* 0x000fc8000071e4ff */
[----:B------:R-:W-:Y:S01]  /*15f80*/  IADD3.X R45, P0, PT, R45, R54, RZ, P0, !PT ;  /* 0x000000362d2d7210 */ /* 0x000fe2000071e4ff */
[----:B------:R-:W-:Y:S02]  /*15f90*/  IMAD.MOV.U32 R54, RZ, RZ, R17 ;  /* 0x000000ffff367224 */ /* 0x000fe400078e0011 */
[----:B------:R-:W-:Y:S02]  /*15fa0*/  IMAD.MOV.U32 R90, RZ, RZ, R43 ;  /* 0x000000ffff5a7224 */ /* 0x000fe400078e002b */
        /* <DEDUP_REMOVED lines=72> */
.L_x_51:
[----:B------:R-:W-:Y:S05]  /*16430*/  BSYNC.RELIABLE B3 ;  /* 0x0000000000037941 */ /* 0x000fea0003800100 */
.L_x_50:
        /* <DEDUP_REMOVED lines=12> */
.L_x_49:
[----:B------:R-:W-:Y:S05]  /*16500*/  BSYNC.RECONVERGENT B2 ;  /* 0x0000000000027941 */ /* 0x000fea0003800200 */
.L_x_48:
        /* <DEDUP_REMOVED lines=8> */
[----:B------:R-:W-:Y:S01]  /*16590*/  IMAD.WIDE.U32 R48, R14, R54, RZ ;  /* 0x000000360e307225 */ /* 0x000fe200078e00ff */
[----:B------:R-:W-:Y:S02]  /*165a0*/  SHF.L.U64.HI R21, R84, 0x1, R39 ;  /* 0x0000000154157819 */ /* 0x000fe40000010227 */
[----:B------:R-:W-:Y:S01]  /*165b0*/  IADD3.X RZ, P0, PT, RZ, R39, RZ, P0, !PT ;  /* 0x00000027ffff7210 */ /* 0x000fe2000071e4ff */
[----:B------:R-:W-:-:S04]  /*165c0*/  IMAD.WIDE.U32.X R42, R14, R66, R44, P1 ;  /* 0x000000420e2a7225 */ /* 0x000fc800008e042c */
[----:B------:R-:W-:Y:S01]  /*165d0*/  IMAD.WIDE.U32 R48, P1, R40, R88, R48 ;  /* 0x0000005828307225 */ /* 0x000fe20007820030 */
[----:B------:R-:W-:-:S03]  /*165e0*/  IADD3.X R13, P0, PT, RZ, R42, RZ, P0, !PT ;  /* 0x0000002aff0d7210 */ /* 0x000fc6000071e4ff */
[----:B------:R-:W-:Y:S01]  /*165f0*/  IMAD.WIDE.U32 R44, R40, R54, RZ ;  /* 0x00000036282c7225 */ /* 0x000fe200078e00ff */
[----:B------:R-:W-:Y:S02]  /*16600*/  IADD3.X R47, P0, PT, RZ, R43, RZ, P0, !PT ;  /* 0x0000002bff2f7210 */ /* 0x000fe4000071e4ff */
[----:B------:R-:W-:Y:S01]  /*16610*/  IADD3.X R51, PT, PT, RZ, RZ, RZ, P1, !PT ;  /* 0x000000ffff337210 */ /* 0x000fe20000ffe4ff */
[----:B------:R-:W-:Y:S01]  /*16620*/  IMAD.MOV.U32 R50, RZ, RZ, R49 ;  /* 0x000000ffff327224 */ /* 0x000fe200078e0031 */
[----:B------:R-:W-:Y:S01]  /*16630*/  IADD3 R22, P1, PT, R45, R48, RZ ;  /* 0x000000302d167210 */ /* 0x000fe20007f3e0ff */
[----:B------:R-:W-:Y:S01]  /*16640*/  IMAD.WIDE.U32 R128, R66, R54, RZ ;  /* 0x0000003642807225 */ /* 0x000fe200078e00ff */
[----:B------:R-:W-:-:S03]  /*16650*/  IADD3.X R124, P0, PT, R13, R44, RZ, P0, !PT ;  /* 0x0000002c0d7c7210 */ /* 0x000fc6000071e4ff */
[C---:B------:R-:W-:Y:S01]  /*16660*/  IMAD.WIDE.U32.X R42, R14.reuse, R88, R50, P1 ;  /* 0x000000580e2a7225 */ /* 0x040fe200008e0432 */
[----:B------:R-:W-:Y:S02]  /*16670*/  IADD3.X R47, P0, PT, R47, R22, RZ, P0, !PT ;  /* 0x000000162f2f7210 */ /* 0x000fe4000071e4ff */
[----:B------:R-:W-:Y:S01]  /*16680*/  SHF.L.W.U32.HI R39, R39, 0x1, R124 ;  /* 0x0000000127277819 */ /* 0x000fe20000010e7c */
[----:B------:R-:W-:Y:S01]  /*16690*/  IMAD.WIDE.U32 R44, R14, R76, RZ ;  /* 0x0000004c0e2c7225 */ /* 0x000fe200078e00ff */
[----:B------:R-:W-:Y:S02]  /*166a0*/  IADD3.X R123, P0, PT, RZ, R42, RZ, P0, !PT ;  /* 0x0000002aff7b7210 */ /* 0x000fe4000071e4ff */
[----:B------:R-:W-:Y:S01]  /*166b0*/  SHF.L.W.U32.HI R124, R124, 0x1, R47 ;  /* 0x000000017c7c7819 */ /* 0x000fe20000010e2f */
[----:B------:R-:W-:Y:S01]  /*166c0*/  IMAD.WIDE.U32 R50, R58, R54, RZ ;  /* 0x000000363a327225 */ /* 0x000fe200078e00ff */
[----:B------:R-:W-:-:S03]  /*166d0*/  IADD3.X R13, P0, PT, RZ, R43, RZ, P0, !PT ;  /* 0x0000002bff0d7210 */ /* 0x000fc6000071e4ff */
[----:B------:R-:W-:-:S04]  /*166e0*/  IMAD.WIDE.U32 R42, R40, R76, RZ ;  /* 0x0000004c282a7225 */ /* 0x000fc800078e00ff */
[----:B------:R-:W-:Y:S01]  /*166f0*/  IMAD.WIDE.U32 R44, P1, R40, R92, R44 ;  /* 0x0000005c282c7225 */ /* 0x000fe2000782002c */
[----:B------:R-:W-:-:S03]  /*16700*/  IADD3.X R122, P0, PT, R123, R42, RZ, P0, !PT ;  /* 0x0000002a7b7a7210 */ /* 0x000fc6000071e4ff */
[----:B------:R-:W-:Y:S01]  /*16710*/  IMAD.WIDE.U32 R128, P4, R88, R58, R128 ;  /* 0x0000003a58807225 */ /* 0x000fe20007880080 */
[----:B------:R-:W-:-:S03]  /*16720*/  IADD3 R42, P5, PT, R43, R44, RZ ;  /* 0x0000002c2b2a7210 */ /* 0x000fc60007fbe0ff */
[----:B------:R-:W-:Y:S01]  /*16730*/  IMAD.X R49, RZ, RZ, RZ, P1 ;  /* 0x000000ffff317224 */ /* 0x000fe200008e06ff */
[----:B------:R-:W-:Y:S01]  /*16740*/  IADD3.X R123, P2, PT, R13, R42, RZ, P0, !PT ;  /* 0x0000002a0d7b7210 */ /* 0x000fe2000075e4ff */
[----:B------:R-:W-:Y:S01]  /*16750*/  IMAD.MOV.U32 R48, RZ, RZ, R45 ;  /* 0x000000ffff307224 */ /* 0x000fe200078e002d */
[----:B------:R-:W-:Y:S01]  /*16760*/  IADD3 R15, P3, PT, R128, R51, RZ ;  /* 0x00000033800f7210 */ /* 0x000fe20007f7e0ff */
[----:B------:R-:W-:Y:S01]  /*16770*/  IMAD.X R51, RZ, RZ, RZ, P4 ;  /* 0x000000ffff337224 */ /* 0x000fe200020e06ff */
[----:B------:R-:W-:Y:S01]  /*16780*/  IADD3 RZ, P1, PT, R122, R50, RZ ;  /* 0x000000327aff7210 */ /* 0x000fe20007f3e0ff */
[----:B------:R-:W-:-:S03]  /*16790*/  IMAD.WIDE.U32.X R42, R14, R92, R48, P5 ;  /* 0x0000005c0e2a7225 */ /* 0x000fc600028e0430 */
[----:B------:R-:W-:Y:S01]  /*167a0*/  IADD3.X RZ, P0, PT, R123, R15, RZ, P1, !PT ;  /* 0x0000000f7bff7210 */ /* 0x000fe20000f1e4ff */
        /* <DEDUP_REMOVED lines=19> */
[----:B------:R-:W-:-:S02]  /*168e0*/  IMAD.MOV.U32 R42, RZ, RZ, R49 ;  /* 0x000000ffff2a7224 */ /* 0x000fc400078e0031 */
[----:B------:R-:W-:Y:S01]  /*168f0*/  IMAD.X R51, RZ, RZ, RZ, P2 ;  /* 0x000000ffff337224 */ /* 0x000fe200010e06ff */
[----:B------:R-:W-:Y:S01]  /*16900*/  IADD3.X R13, P1, PT, RZ, RZ, RZ, P1, !PT ;  /* 0x000000ffff0d7210 */ /* 0x000fe20000f3e4ff */
[----:B------:R-:W-:Y:S01]  /*16910*/  IMAD.WIDE.U32.X R42, R14, R90, R42, P3 ;  /* 0x0000005a0e2a7225 */ /* 0x000fe200018e042a */
[----:B------:R-:W-:-:S03]  /*16920*/  IADD3 R15, P3, PT, R120, R45, RZ ;  /* 0x0000002d780f7210 */ /* 0x000fc60007f7e0ff */
        /* <DEDUP_REMOVED lines=25> */
[----:B------:R-:W-:Y:S01]  /*16ac0*/  IMAD.WIDE.U32 R72, R88, R76, RZ ;  /* 0x0000004c58487225 */ /* 0x000fe200078e00ff */
[----:B------:R-:W-:Y:S02]  /*16ad0*/  IADD3 R15, P3, PT, R42, R51, RZ ;  /* 0x000000332a0f7210 */ /* 0x000fe40007f7e0ff */
[----:B------:R-:W-:Y:S01]  /*16ae0*/  MOV R48, R43 ;  /* 0x0000002b00307202 */ /* 0x000fe20000000f00 */
[----:B------:R-:W-:Y:S01]  /*16af0*/  IMAD.X R49, RZ, RZ, RZ, P4 ;  /* 0x000000ffff317224 */ /* 0x000fe200020e06ff */
[----:B------:R-:W-:Y:S01]  /*16b00*/  IADD3.X RZ, P2, PT, R137, R15, RZ, P2, !PT ;  /* 0x0000000f89ff7210 */ /* 0x000fe2000175e4ff */
        /* <DEDUP_REMOVED lines=20> */
[----:B------:R-:W-:Y:S01]  /*16c50*/  IMAD.WIDE.U32 R48, P4, R86, R58, R48 ;  /* 0x0000003a56307225 */ /* 0x000fe20007880030 */
[----:B------:R-:W-:-:S03]  /*16c60*/  IADD3.X R13, P2, PT, RZ, R45, RZ, P2, !PT ;  /* 0x0000002dff0d7210 */ /* 0x000fc6000175e4ff */
[----:B------:R-:W-:-:S04]  /*16c70*/  IMAD.WIDE.U32 R44, R52, R58, R42 ;  /* 0x0000003a342c7225 */ /* 0x000fc800078e002a */
[----:B------:R-:W-:Y:S01]  /*16c80*/  IMAD.WIDE.U32 R62, R54, R56, RZ ;  /* 0x00000038363e7225 */ /* 0x000fe200078e00ff */
[----:B------:R-:W-:-:S03]  /*16c90*/  IADD3.X R50, P3, PT, R51, R44, RZ, P2, !PT ;  /* 0x0000002c33327210 */ /* 0x000fc6000177e4ff */
[----:B------:R-:W-:Y:S01]  /*16ca0*/  IMAD.WIDE.U32 R100, P1, R90, R54, R100 ;  /* 0x000000365a647225 */ /* 0x000fe20007820064 */
[----:B------:R-:W-:-:S03]  /*16cb0*/  IADD3 RZ, P2, PT, R50, R62, RZ ;  /* 0x0000003e32ff7210 */ /* 0x000fc60007f5e0ff */
[----:B------:R-:W-:Y:S01]  /*16cc0*/  IMAD.IADD R22, R45, 0x1, R48 ;  /* 0x000000012d167824 */ /* 0x000fe200078e0230 */
[----:B------:R-:W-:Y:S01]  /*16cd0*/  IADD3 R17, P5, PT, R100, R63, RZ ;  /* 0x0000003f64117210 */ /* 0x000fe20007fbe0ff */
[----:B------:R-:W-:-:S03]  /*16ce0*/  IMAD.WIDE.U32 R44, R58, R52, RZ ;  /* 0x000000343a2c7225 */ /* 0x000fc600078e00ff */
[----:B------:R-:W-:Y:S01]  /*16cf0*/  IADD3.X R51, P3, PT, R13, R22, RZ, P3, !PT ;  /* 0x000000160d337210 */ /* 0x000fe20001f7e4ff */
[----:B------:R-:W-:Y:S01]  /*16d00*/  IMAD.X R63, RZ, RZ, RZ, P1 ;  /* 0x000000ffff3f7224 */ /* 0x000fe200008e06ff */
[----:B------:R-:W-:Y:S01]  /*16d10*/  IADD3 RZ, P1, PT, R42, R44, RZ ;  /* 0x0000002c2aff7210 */ /* 0x000fe20007f3e0ff */
[----:B------:R-:W-:Y:S01]  /*16d20*/  IMAD.MOV.U32 R62, RZ, RZ, R101 ;  /* 0x000000ffff3e7224 */ /* 0x000fe200078e0065 */
[----:B------:R-:W-:Y:S01]  /*16d30*/  IADD3.X R13, P3, PT, RZ, RZ, RZ, P3, !PT ;  /* 0x000000ffff0d7210 */ /* 0x000fe20001f7e4ff */
[----:B------:R-:W-:Y:S01]  /*16d40*/  IMAD.X R61, RZ, RZ, RZ, P4 ;  /* 0x000000ffff3d7224 */ /* 0x000fe200020e06ff */
[----:B------:R-:W-:Y:S01]  /*16d50*/  IADD3 R15, P4, PT, R48, R45, RZ ;  /* 0x0000002d300f7210 */ /* 0x000fe20007f9e0ff */
[----:B------:R-:W-:Y:S01]  /*16d60*/  IMAD.MOV.U32 R60, RZ, RZ, R49 ;  /* 0x000000ffff3c7224 */ /* 0x000fe200078e0031 */
[----:B------:R-:W-:Y:S01]  /*16d70*/  IADD3.X RZ, P2, PT, R51, R17, RZ, P2, !PT ;  /* 0x0000001133ff7210 */ /* 0x000fe2000175e4ff */
[----:B------:R-:W-:Y:S01]  /*16d80*/  IMAD.WIDE.U32.X R44, R90, R88, R62, P5 ;  /* 0x000000585a2c7225 */ /* 0x000fe200028e043e */
[----:B------:R-:W-:-:S02]  /*16d90*/  IADD3.X RZ, P1, PT, R43, R15, RZ, P1, !PT ;  /* 0x0000000f2bff7210 */ /* 0x000fc40000f3e4ff */
[----:B------:R-:W-:Y:S01]  /*16da0*/  IADD3.X R17, P0, PT, RZ, RZ, RZ, P0, !PT ;  /* 0x000000ffff117210 */ /* 0x000fe2000071e4ff */
[----:B------:R-:W-:Y:S01]  /*16db0*/  IMAD.WIDE.U32.X R42, R86, R66, R60, P4 ;  /* 0x00000042562a7225 */ /* 0x000fe200020e043c */
[----:B------:R-:W-:-:S03]  /*16dc0*/  IADD3.X R13, P2, PT, R13, R44, RZ, P2, !PT ;  /* 0x0000002c0d0d7210 */ /* 0x000fc6000175e4ff */
[----:B------:R-:W-:Y:S01]  /*16dd0*/  IMAD.X R15, RZ, RZ, RZ, P3 ;  /* 0x000000ffff0f7224 */ /* 0x000fe200018e06ff */
[----:B------:R-:W-:Y:S01]  /*16de0*/  IADD3.X R42, P1, PT, R17, R42, RZ, P1, !PT ;  /* 0x0000002a112a7210 */ /* 0x000fe20000f3e4ff */
[----:B------:R-:W-:-:S03]  /*16df0*/  IMAD.WIDE.U32 R112, R92, R56, RZ ;  /* 0x000000385c707225 */ /* 0x000fc600078e00ff */
[----:B------:R-:W-:Y:S01]  /*16e00*/  IADD3.X R15, P2, PT, R15, R45, RZ, P2, !PT ;  /* 0x0000002d0f0f7210 */ /* 0x000fe2000175e4ff */
[----:B------:R-:W-:Y:S01]  /*16e10*/  IMAD.WIDE.U32 R44, R88, R52, RZ ;  /* 0x00000034582c7225 */ /* 0x000fe200078e00ff */
[----:B------:R-:W-:Y:S02]  /*16e20*/  IADD3.X R22, PT, PT, R43, RZ, RZ, P1, P0 ;  /* 0x000000ff2b167210 */ /* 0x000fe40000fe04ff */
[----:B------:R-:W-:Y:S01]  /*16e30*/  IADD3.X R42, P0, PT, R13, R42, RZ, P2, !PT ;  /* 0x0000002a0d2a7210 */ /* 0x000fe2000171e4ff */
[----:B------:R-:W-:-:S03]  /*16e40*/  IMAD.WIDE.U32 R48, R54, R52, RZ ;  /* 0x0000003436307225 */ /* 0x000fc600078e00ff */
[----:B------:R-:W-:Y:S01]  /*16e50*/  IADD3.X R43, P0, PT, R15, R22, RZ, P0, !PT ;  /* 0x000000160f2b7210 */ /* 0x000fe2000071e4ff */
[----:B------:R-:W-:-:S03]  /*16e60*/  IMAD.WIDE.U32 R44, P1, R86, R54, R44 ;  /* 0x00000036562c7225 */ /* 0x000fc6000782002c */
[----:B------:R-:W-:Y:S01]  /*16e70*/  IADD3.X R79, P0, PT, RZ, RZ, RZ, P0, !PT ;  /* 0x000000ffff4f7210 */ /* 0x000fe2000071e4ff */
[----:B------:R-:W-:Y:S01]  /*16e80*/  IMAD.WIDE.U32 R62, R76, R56, RZ ;  /* 0x000000384c3e7225 */ /* 0x000fe200078e00ff */
[----:B------:R-:W-:-:S03]  /*16e90*/  IADD3 R13, P3, PT, R44, R49, RZ ;  /* 0x000000312c0d7210 */ /* 0x000fc60007f7e0ff */
[----:B------:R-:W-:-:S04]  /*16ea0*/  IMAD.WIDE.U32 R112, P2, R90, R76, R112 ;  /* 0x0000004c5a707225 */ /* 0x000fc80007840070 */
[----:B------:R-:W-:Y:S01]  /*16eb0*/  IMAD.WIDE.U32 R80, R52, R54, R42 ;  /* 0x0000003634507225 */ /* 0x000fe200078e002a */
[----:B------:R-:W-:-:S03]  /*16ec0*/  IADD3 R15, P4, PT, R112, R63, RZ ;  /* 0x0000003f700f7210 */ /* 0x000fc60007f9e0ff */
[----:B------:R-:W-:Y:S01]  /*16ed0*/  IMAD.X R61, RZ, RZ, RZ, P1 ;  /* 0x000000ffff3d7224 */ /* 0x000fe200008e06ff */
[----:B------:R-:W-:Y:S01]  /*16ee0*/  IADD3 RZ, P1, PT, R42, R48, RZ ;  /* 0x000000302aff7210 */ /* 0x000fe20007f3e0ff */
[----:B------:R-:W-:Y:S01]  /*16ef0*/  IMAD.X R49, RZ, RZ, RZ, P2 ;  /* 0x000000ffff317224 */ /* 0x000fe200010e06ff */
[----:B------:R-:W-:Y:S01]  /*16f00*/  MOV R48, R113 ;  /* 0x0000007100307202 */ /* 0x000fe20000000f00 */
[----:B------:R-:W-:Y:S01]  /*16f10*/  IMAD.IADD R81, R81, 0x1, R44 ;  /* 0x0000000151517824 */ /* 0x000fe200078e022c */
[----:B------:R-:W-:Y:S01]  /*16f20*/  IADD3 RZ, P2, PT, R80, R62, RZ ;  /* 0x0000003e50ff7210 */ /* 0x000fe20007f5e0ff */
[----:B------:R-:W-:Y:S01]  /*16f30*/  IMAD.MOV.U32 R60, RZ, RZ, R45 ;  /* 0x000000ffff3c7224 */ /* 0x000fe200078e002d */
[----:B------:R-:W-:Y:S01]  /*16f40*/  IADD3.X RZ, P1, PT, R43, R13, RZ, P1, !PT ;  /* 0x0000000d2bff7210 */ /* 0x000fe20000f3e4ff */
[----:B------:R-:W-:Y:S01]  /*16f50*/  IMAD.WIDE.U32.X R44, R90, R92, R48, P4 ;  /* 0x0000005c5a2c7225 */ /* 0x000fe200020e0430 */
[----:B------:R-:W-:-:S03]  /*16f60*/  IADD3.X RZ, P2, PT, R81, R15, RZ, P2, !PT ;  /* 0x0000000f51ff7210 */ /* 0x000fc6000175e4ff */
        /* <DEDUP_REMOVED lines=30> */
[----:B------:R-:W-:Y:S01]  /*17150*/  IMAD R41, R42, -0x7af74001, -R17 ;  /* 0x8508bfff2a297824 */ /* 0x000fe200078e0a11 */
[----:B------:R-:W-:Y:S01]  /*17160*/  IADD3 R13, P4, PT, R62, R61, RZ ;  /* 0x0000003d3e0d7210 */ /* 0x000fe20007f9e0ff */
[----:B------:R-:W-:-:S04]  /*17170*/  IMAD.WIDE.U32 R44, P0, R58, R66, R44 ;  /* 0x000000423a2c7225 */ /* 0x000fc8000780002c */
[----:B------:R-:W-:-:S04]  /*17180*/  IMAD.WIDE.U32 R74, R64, 0x1, RZ ;  /* 0x00000001404a7825 */ /* 0x000fc800078e00ff */
[----:B------:R-:W-:Y:S01]  /*17190*/  IMAD.X R61, RZ, RZ, RZ, P2 ;  /* 0x000000ffff3d7224 */ /* 0x000fe200010e06ff */
[----:B------:R-:W-:Y:S01]  /*171a0*/  IADD3.X RZ, P2, PT, R107, R13, RZ, P1, !PT ;  /* 0x0000000d6bff7210 */ /* 0x000fe20000f5e4ff */
[----:B------:R-:W-:Y:S01]  /*171b0*/  IMAD.WIDE.U32 R130, R58, R58, RZ ;  /* 0x0000003a3a827225 */ /* 0x000fe200078e00ff */
[----:B------:R-:W-:-:S03]  /*171c0*/  IADD3 RZ, P1, PT, RZ, R42, RZ ;  /* 0x0000002affff7210 */ /* 0x000fc60007f3e0ff */
[----:B------:R-:W-:Y:S01]  /*171d0*/  IMAD.MOV.U32 R60, RZ, RZ, R63 ;  /* 0x000000ffff3c7224 */ /* 0x000fe200078e003f */
[----:B------:R-:W-:Y:S01]  /*171e0*/  IADD3.X RZ, P1, PT, RZ, R17, RZ, P1, !PT ;  /* 0x00000011ffff7210 */ /* 0x000fe20000f3e4ff */
[----:B------:R-:W-:-:S04]  /*171f0*/  IMAD.WIDE.U32 R94, R88, R54, RZ ;  /* 0x00000036585e7225 */ /* 0x000fc800078e00ff */
[----:B------:R-:W-:Y:S02]  /*17200*/  IMAD.IADD R41, R65, 0x1, R41 ;  /* 0x0000000141297824 */ /* 0x000fe400078e0229 */
[----:B------:R-:W-:Y:S01]  /*17210*/  IMAD.X R43, RZ, RZ, RZ, P0 ;  /* 0x000000ffff2b7224 */ /* 0x000fe200000e06ff */
[----:B------:R-:W-:Y:S01]  /*17220*/  IADD3 RZ, P0, PT, R42, R74, RZ ;  /* 0x0000004a2aff7210 */ /* 0x000fe20007f1e0ff */
        /* <DEDUP_REMOVED lines=15> */
[----:B------:R-:W-:Y:S01]  /*17320*/  IMAD.WIDE.U32 R68, R92, R76, RZ ;  /* 0x0000004c5c447225 */ /* 0x000fe200078e00ff */
[----:B------:R-:W-:Y:S02]  /*17330*/  IADD3.X R75, PT, PT, RZ, RZ, RZ, P3, !PT ;  /* 0x000000ffff4b7210 */ /* 0x000fe40001ffe4ff */
[----:B------:R-:W-:Y:S01]  /*17340*/  IADD3.X RZ, P0, PT, R17, R74, RZ, P0, !PT ;  /* 0x0000004a11ff7210 */ /* 0x000fe2000071e4ff */
[----:B------:R-:W-:Y:S02]  /*17350*/  IMAD.MOV.U32 R74, RZ, RZ, R45 ;  /* 0x000000ffff4a7224 */ /* 0x000fe400078e002d */
[----:B------:R-:W-:Y:S02]  /*17360*/  IMAD.X R13, RZ, RZ, R61, P2 ;  /* 0x000000ffff0d7224 */ /* 0x000fe400010e063d */
        /* <DEDUP_REMOVED lines=8> */
[----:B------:R-:W-:Y:S01]  /*173f0*/  IMAD.X R115, RZ, RZ, RZ, P2 ;  /* 0x000000ffff737224 */ /* 0x000fe200010e06ff */
[----:B------:R-:W-:Y:S01]  /*17400*/  IADD3 R19, P2, PT, R99, R94, RZ ;  /* 0x0000005e63137210 */ /* 0x000fe20007f5e0ff */
[----:B------:R-:W-:Y:S01]  /*17410*/  IMAD.WIDE.U32 R68, R41, 0x30000000, RZ ;  /* 0x3000000029447825 */ /* 0x000fe200078e00ff */
[----:B------:R-:W-:-:S03]  /*17420*/  IADD3.X R126, P0, PT, R126, R85, RZ, P0, !PT ;  /* 0x000000557e7e7210 */ /* 0x000fc6000071e4ff */
[----:B------:R-:W-:Y:S02]  /*17430*/  IMAD.MOV.U32 R96, RZ, RZ, R95 ;  /* 0x000000ffff607224 */ /* 0x000fe400078e005f */
[----:B------:R-:W-:-:S04]  /*17440*/  IMAD.WIDE.U32 R94, R56, R56, RZ ;  /* 0x00000038385e7225 */ /* 0x000fc800078e00ff */
[----:B------:R-:W-:Y:S01]  /*17450*/  IMAD.WIDE.U32.X R42, R66, R66, R42, P4 ;  /* 0x00000042422a7225 */ /* 0x000fe200020e042a */
[----:B------:R-:W-:Y:S02]  /*17460*/  IADD3 R35, P4, PT, R95, R82, RZ ;  /* 0x000000525f237210 */ /* 0x000fe40007f9e0ff */
[----:B------:R-:W-:Y:S01]  /*17470*/  IADD3.X R82, P1, PT, R21, R71, RZ, P1, !PT ;  /* 0x0000004715527210 */ /* 0x000fe20000f3e4ff */
[----:B------:R-:W-:-:S03]  /*17480*/  IMAD.WIDE.U32 R44, P5, R64, 0x170b5d44, R68 ;  /* 0x170b5d44402c7825 */ /* 0x000fc600078a0044 */
[----:B------:R-:W-:Y:S01]  /*17490*/  IADD3.X R127, P0, PT, R17, R82, RZ, P0, !PT ;  /* 0x00000052117f7210 */ /* 0x000fe2000071e4ff */
[----:B------:R-:W-:Y:S01]  /*174a0*/  IMAD.WIDE.U32 R74, R64, 0x30000000, RZ ;  /* 0x30000000404a7825 */ /* 0x000fe200078e00ff */
[----:B------:R-:W-:Y:S02]  /*174b0*/  IADD3.X R130, P1, PT, R39, R130, RZ, P1, !PT ;  /* 0x0000008227827210 */ /* 0x000fe40000f3e4ff */
[----:B------:R-:W-:Y:S01]  /*174c0*/  IADD3.X R57, P0, PT, RZ, RZ, RZ, P0, !PT ;  /* 0x000000ffff397210 */ /* 0x000fe2000071e4ff */
[----:B------:R-:W-:Y:S01]  /*174d0*/  IMAD.X R69, RZ, RZ, RZ, P5 ;  /* 0x000000ffff457224 */ /* 0x000fe200028e06ff */
[----:B------:R-:W-:Y:S01]  /*174e0*/  IADD3 RZ, P5, PT, R44, R75, RZ ;  /* 0x0000004b2cff7210 */ /* 0x000fe20007fbe0ff */
[----:B------:R-:W-:Y:S01]  /*174f0*/  IMAD.WIDE.U32 R70, R41, -0x45f6b800, RZ ;  /* 0xba09480029467825 */ /* 0x000fe200078e00ff */
[----:B------:R-:W-:-:S03]  /*17500*/  IADD3.X R134, P1, PT, R124, R49, RZ, P1, !PT ;  /* 0x000000317c867210 */ /* 0x000fc60000f3e4ff */
[C---:B------:R-:W-:Y:S02]  /*17510*/  IMAD R21, R64.reuse, 0x170b5d44, R68 ;  /* 0x170b5d4440157824 */ /* 0x040fe400078e0244 */
[----:B------:R-:W-:Y:S02]  /*17520*/  IMAD.MOV.U32 R68, RZ, RZ, R45 ;  /* 0x000000ffff447224 */ /* 0x000fe400078e002d */
[----:B------:R-:W-:Y:S02]  /*17530*/  IMAD R17, R64, 0x1ef3622f, R70 ;  /* 0x1ef3622f40117824 */ /* 0x000fe400078e0246 */
[----:B------:R-:W-:-:S04]  /*17540*/  IMAD.WIDE.U32.X R68, R41, 0x170b5d44, R68, P5 ;  /* 0x170b5d4429447825 */ /* 0x000fc800028e0444 */
[----:B------:R-:W-:-:S04]  /*17550*/  IMAD.WIDE.U32 R70, P5, R64, 0x1ef3622f, R70 ;  /* 0x1ef3622f40467825 */ /* 0x000fc800078a0046 */
[----:B------:R-:W-:-:S04]  /*17560*/  IMAD.WIDE.U32 R118, R64, -0x45f6b800, RZ ;  /* 0xba09480040767825 */ /* 0x000fc800078e00ff */
[----:B------:R-:W-:Y:S02]  /*17570*/  IMAD.MOV.U32 R108, RZ, RZ, R83 ;  /* 0x000000ffff6c7224 */ /* 0x000fe400078e0053 */
[----:B------:R-:W-:Y:S01]  /*17580*/  IMAD.X R55, RZ, RZ, RZ, P0 ;  /* 0x000000ffff377224 */ /* 0x000fe200000e06ff */
        /* <DEDUP_REMOVED lines=28> */
[----:B------:R-:W-:Y:S01]  /*17750*/  IMAD.WIDE.U32 R74, R64, 0x17c510ea, RZ ;  /* 0x17c510ea404a7825 */ /* 0x000fe200078e00ff */
[----:B------:R-:W-:-:S03]  /*17760*/  MOV R84, R105 ;  /* 0x0000006900547202 */ /* 0x000fc60000000f00 */
[----:B------:R-:W-:-:S04]  /*17770*/  IMAD.WIDE.U32 R122, R54, R58, R122 ;  /* 0x0000003a367a7225 */ /* 0x000fc800078e007a */
[----:B------:R-:W-:Y:S01]  /*17780*/  IMAD.X R85, RZ, RZ, RZ, P5 ;  /* 0x000000ffff557224 */ /* 0x000fe200028e06ff */
[----:B------:R-:W-:Y:S01]  /*17790*/  IADD3 RZ, P5, PT, R104, R75, RZ ;  /* 0x0000004b68ff7210 */ /* 0x000fe20007fbe0ff */
[----:B------:R-:W-:Y:S01]  /*177a0*/  IMAD.IADD R129, R123, 0x1, R128 ;  /* 0x000000017b817824 */ /* 0x000fe200078e0280 */
[----:B------:R-:W-:Y:S01]  /*177b0*/  SHF.L.W.U32.HI R47, R47, 0x1, R122 ;  /* 0x000000012f2f7819 */ /* 0x000fe20000010e7a */
[----:B------:R-:W-:-:S03]  /*177c0*/  IMAD.WIDE.U32 R104, R64, 0x30000000, R126 ;  /* 0x3000000040687825 */ /* 0x000fc600078e007e */
[----:B------:R-:W-:Y:S01]  /*177d0*/  SHF.L.W.U32.HI R123, R122, 0x1, R129 ;  /* 0x000000017a7b7819 */ /* 0x000fe20000010e81 */
[----:B------:R-:W-:Y:S01]  /*177e0*/  IMAD.WIDE.U32.X R84, R41, 0x1ae3a46, R84, P5 ;  /* 0x01ae3a4629547825 */ /* 0x000fe200028e0454 */
[----:B------:R-:W-:Y:S02]  /*177f0*/  IADD3.X R47, P1, PT, R47, R42, RZ, P1, !PT ;  /* 0x0000002a2f2f7210 */ /* 0x000fe40000f3e4ff */
[----:B------:R-:W-:Y:S01]  /*17800*/  IADD3.X R42, P5, PT, R57, R130, RZ, P0, !PT ;  /* 0x00000082392a7210 */ /* 0x000fe200007be4ff */
[----:B------:R-:W-:Y:S01]  /*17810*/  IMAD.IADD R59, R105, 0x1, R21 ;  /* 0x00000001693b7824 */ /* 0x000fe200078e0215 */
[----:B------:R-:W-:Y:S01]  /*17820*/  IADD3.X R124, P1, PT, R123, R43, RZ, P1, !PT ;  /* 0x0000002b7b7c7210 */ /* 0x000fe20000f3e4ff */
[----:B------:R-:W-:Y:S01]  /*17830*/  IMAD.WIDE.U32 R68, R104, -0x1, RZ ;  /* 0xffffffff68447825 */ /* 0x000fe200078e00ff */
[----:B------:R-:W-:Y:S02]  /*17840*/  IADD3.X R43, P5, PT, R55, R134, RZ, P5, !PT ;  /* 0x00000086372b7210 */ /* 0x000fe40002fbe4ff */
[----:B------:R-:W-:Y:S01]  /*17850*/  IADD3 RZ, P0, PT, R42, R118, RZ ;  /* 0x000000762aff7210 */ /* 0x000fe20007f1e0ff */
[----:B------:R-:W-:Y:S01]  /*17860*/  IMAD R49, R104, -0x7af74001, -R59 ;  /* 0x8508bfff68317824 */ /* 0x000fe200078e0a3b */
[----:B------:R-:W-:Y:S01]  /*17870*/  IADD3.X R41, P5, PT, RZ, RZ, RZ, P5, !PT ;  /* 0x000000ffff297210 */ /* 0x000fe20002fbe4ff */
[----:B------:R-:W-:-:S02]  /*17880*/  IMAD.IADD R21, R17, 0x1, R119 ;  /* 0x0000000111157824 */ /* 0x000fc400078e0277 */
[----:B------:R-:W-:Y:S02]  /*17890*/  IMAD.IADD R49, R69, 0x1, R49 ;  /* 0x0000000145317824 */ /* 0x000fe400078e0231 */
        /* <DEDUP_REMOVED lines=13> */
[----:B------:R-:W-:Y:S01]  /*17970*/  IADD3.X R21, P1, PT, R21, R98, RZ, P1, !PT ;  /* 0x0000006215157210 */ /* 0x000fe20000f3e4ff */
[C---:B------:R-:W-:Y:S02]  /*17980*/  IMAD.IADD R44, R119.reuse, 0x1, R61 ;  /* 0x00000001772c7824 */ /* 0x040fe400078e023d */
[----:B------:R-:W-:Y:S01]  /*17990*/  IMAD.X R45, RZ, RZ, RZ, P5 ;  /* 0x000000ffff2d7224 */ /* 0x000fe200028e06ff */
[----:B------:R-:W-:Y:S01]  /*179a0*/  IADD3 RZ, P5, PT, R119, R104, RZ ;  /* 0x0000006877ff7210 */ /* 0x000fe20007fbe0ff */
[----:B------:R-:W-:Y:S01]  /*179b0*/  IMAD.WIDE.U32 R98, R49, 0x30000000, RZ ;  /* 0x3000000031627825 */ /* 0x000fe200078e00ff */
[----:B------:R-:W-:-:S02]  /*179c0*/  IADD3.X RZ, P0, PT, R59, R44, RZ, P0, !PT ;  /* 0x0000002c3bff7210 */ /* 0x000fc4000071e4ff */
[----:B------:R-:W-:Y:S01]  /*179d0*/  IADD3.X R119, P2, PT, R41, R124, RZ, P2, !PT ;  /* 0x0000007c29777210 */ /* 0x000fe2000175e4ff */
[----:B------:R-:W-:Y:S02]  /*179e0*/  IMAD.IADD R55, R117, 0x1, R120 ;  /* 0x0000000175377824 */ /* 0x000fe400078e0278 */
[----:B------:R-:W-:Y:S01]  /*179f0*/  IMAD.MOV.U32 R44, RZ, RZ, R105 ;  /* 0x000000ffff2c7224 */ /* 0x000fe200078e0069 */
[----:B------:R-:W-:Y:S01]  /*17a00*/  IADD3.X R57, P2, PT, RZ, RZ, RZ, P2, !PT ;  /* 0x000000ffff397210 */ /* 0x000fe2000175e4ff */
[----:B------:R-:W-:Y:S01]  /*17a10*/  IMAD R47, R68, 0x170b5d44, R98 ;  /* 0x170b5d44442f7824 */ /* 0x000fe200078e0262 */
[----:B------:R-:W-:Y:S01]  /*17a20*/  SHF.L.W.U32.HI R116, R116, 0x1, R55 ;  /* 0x0000000174747819 */ /* 0x000fe20000010e37 */
[----:B------:R-:W-:-:S03]  /*17a30*/  IMAD.WIDE.U32.X R44, R49, -0x7af74000, R44, P5 ;  /* 0x8508c000312c7825 */ /* 0x000fc600028e042c */
        /* <DEDUP_REMOVED lines=17> */
[C-C-:B------:R-:W-:Y:S01]  /*17b50*/  IMAD R41, R68.reuse, 0x1ef3622f, R70.reuse ;  /* 0x1ef3622f44297824 */ /* 0x140fe200078e0246 */
[----:B------:R-:W-:Y:S01]  /*17b60*/  IADD3 R122, PT, PT, R43, R17, RZ ;  /* 0x000000112b7a7210 */ /* 0x000fe20007ffe0ff */
[----:B------:R-:W-:Y:S01]  /*17b70*/  IMAD.WIDE.U32 R70, P2, R68, 0x1ef3622f, R70 ;  /* 0x1ef3622f44467825 */ /* 0x000fe20007840046 */
[----:B------:R-:W-:-:S02]  /*17b80*/  IADD3.X R42, P5, PT, R19, R42, RZ, P5, !PT ;  /* 0x0000002a132a7210 */ /* 0x000fc40002fbe4ff */
[----:B------:R-:W-:Y:S01]  /*17b90*/  IADD3.X R98, P0, PT, R98, R21, RZ, P0, !PT ;  /* 0x0000001562627210 */ /* 0x000fe2000071e4ff */
[----:B------:R-:W-:Y:S01]  /*17ba0*/  IMAD.WIDE.U32 R44, R68, -0x45f6b800, RZ ;  /* 0xba094800442c7825 */ /* 0x000fe200078e00ff */
[----:B------:R-:W-:Y:S02]  /*17bb0*/  IADD3.X R43, P5, PT, R57, R122, RZ, P5, !PT ;  /* 0x0000007a392b7210 */ /* 0x000fe40002fbe4ff */
[----:B------:R-:W-:Y:S01]  /*17bc0*/  IADD3.X R99, P0, PT, R82, R61, RZ, P0, !PT ;  /* 0x0000003d52637210 */ /* 0x000fe2000071e4ff */
[C---:B------:R-:W-:Y:S01]  /*17bd0*/  IMAD.WIDE.U32 R134, R49.reuse, 0xf5138f, RZ ;  /* 0x00f5138f31867825 */ /* 0x040fe200078e00ff */
[----:B------:R-:W-:Y:S02]  /*17be0*/  IADD3.X R61, P5, PT, RZ, RZ, RZ, P5, !PT ;  /* 0x000000ffff3d7210 */ /* 0x000fe40002fbe4ff */
[----:B------:R-:W-:Y:S01]  /*17bf0*/  IADD3.X R65, P0, PT, RZ, RZ, RZ, P0, !PT ;  /* 0x000000ffff417210 */ /* 0x000fe2000071e4ff */
[----:B------:R-:W-:Y:S01]  /*17c00*/  IMAD.X R121, RZ, RZ, RZ, P2 ;  /* 0x000000ffff797224 */ /* 0x000fe200010e06ff */
[----:B------:R-:W-:Y:S01]  /*17c10*/  IADD3 RZ, P2, PT, R70, R45, RZ ;  /* 0x0000002d46ff7210 */ /* 0x000fe20007f5e0ff */
        /* <DEDUP_REMOVED lines=12> */
[----:B------:R-:W-:Y:S02]  /*17ce0*/  IMAD.X R127, RZ, RZ, RZ, P5 ;  /* 0x000000ffff7f7224 */ /* 0x000fe400028e06ff */
[----:B------:R-:W-:Y:S02]  /*17cf0*/  IMAD.MOV.U32 R126, RZ, RZ, R135 ;  /* 0x000000ffff7e7224 */ /* 0x000fe400078e0087 */
[----:B------:R-:W-:Y:S01]  /*17d00*/  IMAD.X R131, RZ, RZ, RZ, P2 ;  /* 0x000000ffff837224 */ /* 0x000fe200010e06ff */
[----:B------:R-:W-:Y:S01]  /*17d10*/  IADD3 RZ, P2, PT, R122, R83, RZ ;  /* 0x000000537aff7210 */ /* 0x000fe20007f5e0ff */
[----:B------:R-:W-:Y:S02]  /*17d20*/  IMAD.MOV.U32 R130, RZ, RZ, R123 ;  /* 0x000000ffff827224 */ /* 0x000fe400078e007b */
[----:B------:R-:W-:-:S02]  /*17d30*/  IMAD.IADD R69, R47, 0x1, R105 ;  /* 0x000000012f457824 */ /* 0x000fc400078e0269 */
[----:B------:R-:W-:Y:S01]  /*17d40*/  IMAD.WIDE.U32.X R126, R49, 0x1a22d9f3, R126, P0 ;  /* 0x1a22d9f3317e7825 */ /* 0x000fe200000e047e */
[----:B------:R-:W-:-:S03]  /*17d50*/  IADD3 RZ, P0, PT, R42, R104, RZ ;  /* 0x000000682aff7210 */ /* 0x000fc60007f1e0ff */
[----:B------:R-:W-:Y:S01]  /*17d60*/  IMAD.WIDE.U32 R136, R76, R54, R136 ;  /* 0x000000364c887225 */ /* 0x000fe200078e0088 */
[----:B------:R-:W-:-:S03]  /*17d70*/  IADD3.X RZ, P0, PT, R43, R69, RZ, P0, !PT ;  /* 0x000000452bff7210 */ /* 0x000fc6000071e4ff */
[----:B------:R-:W-:Y:S01]  /*17d80*/  IMAD.WIDE.U32 R128, R49, 0x17c510ea, RZ ;  /* 0x17c510ea31807825 */ /* 0x000fe200078e00ff */
[----:B------:R-:W-:Y:S02]  /*17d90*/  SHF.L.W.U32.HI R55, R55, 0x1, R136 ;  /* 0x0000000137377819 */ /* 0x000fe40000010e88 */
[----:B------:R-:W-:Y:S01]  /*17da0*/  IADD3.X R61, P0, PT, R61, R116, RZ, P0, !PT ;  /* 0x000000743d3d7210 */ /* 0x000fe2000071e4ff */
[----:B------:R-:W-:Y:S02]  /*17db0*/  IMAD.IADD R67, R37, 0x1, R103 ;  /* 0x0000000125437824 */ /* 0x000fe400078e0267 */
[----:B------:R-:W-:Y:S01]  /*17dc0*/  IMAD.WIDE.U32.X R130, R49, -0x39c4fa40, R130, P2 ;  /* 0xc63b05c031827825 */ /* 0x000fe200010e0482 */
[----:B------:R-:W-:Y:S02]  /*17dd0*/  IADD3 RZ, P2, PT, R98, R102, RZ ;  /* 0x0000006662ff7210 */ /* 0x000fe40007f5e0ff */
[----:B------:R-:W-:Y:S01]  /*17de0*/  IADD3.X R102, P1, PT, R55, R96, RZ, P1, !PT ;  /* 0x0000006037667210 */ /* 0x000fe20000f3e4ff */
[----:B------:R-:W-:Y:S01]  /*17df0*/  IMAD.IADD R59, R137, 0x1, R72 ;  /* 0x00000001893b7824 */ /* 0x000fe200078e0248 */
[----:B------:R-:W-:Y:S01]  /*17e00*/  IADD3.X RZ, P2, PT, R99, R67, RZ, P2, !PT ;  /* 0x0000004363ff7210 */ /* 0x000fe2000175e4ff */
[----:B------:R-:W-:Y:S01]  /*17e10*/  IMAD.WIDE.U32 R42, R68, 0x30000000, R42 ;  /* 0x30000000442a7825 */ /* 0x000fe200078e002a */
[----:B------:R-:W-:-:S02]  /*17e20*/  IADD3.X R57, P0, PT, R57, R117, RZ, P0, !PT ;  /* 0x0000007539397210 */ /* 0x000fc4000071e4ff */
[----:B------:R-:W-:Y:S01]  /*17e30*/  SHF.L.W.U32.HI R137, R136, 0x1, R59 ;  /* 0x0000000188897819 */ /* 0x000fe20000010e3b */
[C-C-:B------:R-:W-:Y:S01]  /*17e40*/  IMAD R17, R68.reuse, 0x1ae3a46, R128.reuse ;  /* 0x01ae3a4644117824 */ /* 0x140fe200078e0280 */
[----:B------:R-:W-:Y:S01]  /*17e50*/  IADD3.X R65, P2, PT, R65, R110, RZ, P2, !PT ;  /* 0x0000006e41417210 */ /* 0x000fe2000175e4ff */
[C---:B------:R-:W-:Y:S01]  /*17e60*/  IMAD.WIDE.U32 R128, P5, R68.reuse, 0x1ae3a46, R128 ;  /* 0x01ae3a4644807825 */ /* 0x040fe200078a0080 */
[----:B------:R-:W-:Y:S02]  /*17e70*/  IADD3.X R110, P1, PT, R137, R97, RZ, P1, !PT ;  /* 0x00000061896e7210 */ /* 0x000fe40000f3e4ff */
[----:B------:R-:W-:Y:S01]  /*17e80*/  IADD3.X R63, P2, PT, R63, R111, RZ, P2, !PT ;  /* 0x0000006f3f3f7210 */ /* 0x000fe2000175e4ff */
[----:B------:R-:W-:-:S03]  /*17e90*/  IMAD.WIDE.U32 R134, R68, 0x17c510ea, RZ ;  /* 0x17c510ea44867825 */ /* 0x000fc600078e00ff */
[----:B------:R-:W-:Y:S01]  /*17ea0*/  IADD3.X R102, P2, PT, R65, R102, RZ, P2, !PT ;  /* 0x0000006641667210 */ /* 0x000fe2000175e4ff */
[----:B------:R-:W-:Y:S02]  /*17eb0*/  IMAD.IADD R47, R43, 0x1, R47 ;  /* 0x000000012b2f7824 */ /* 0x000fe400078e022f */
[----:B------:R-:W-:Y:S01]  /*17ec0*/  IMAD.WIDE.U32 R72, R64, 0xf5138f, R118 ;  /* 0x00f5138f40487825 */ /* 0x000fe200078e0076 */
[----:B------:R-:W-:-:S03]  /*17ed0*/  IADD3.X R103, P2, PT, R63, R110, RZ, P2, !PT ;  /* 0x0000006e3f677210 */ /* 0x000fc6000175e4ff */
[----:B------:R-:W-:Y:S01]  /*17ee0*/  IMAD.X R139, RZ, RZ, RZ, P5 ;  /* 0x000000ffff8b7224 */ /* 0x000fe200028e06ff */
[----:B------:R-:W-:Y:S01]  /*17ef0*/  IADD3 RZ, P5, PT, R128, R135, RZ ;  /* 0x0000008780ff7210 */ /* 0x000fe20007fbe0ff */
[----:B------:R-:W-:Y:S01]  /*17f00*/  IMAD.MOV.U32 R138, RZ, RZ, R129 ;  /* 0x000000ffff8a7224 */ /* 0x000fe200078e0081 */
[----:B------:R-:W-:Y:S01]  /*17f10*/  IADD3.X R72, P0, PT, R61, R72, RZ, P0, !PT ;  /* 0x000000483d487210 */ /* 0x000fe2000071e4ff */
[----:B------:R-:W-:-:S04]  /*17f20*/  IMAD.WIDE.U32 R96, R42, -0x1, RZ ;  /* 0xffffffff2a607825 */ /* 0x000fc800078e00ff */
[----:B------:R-:W-:Y:S02]  /*17f30*/  IMAD R43, R42, -0x7af74001, -R47 ;  /* 0x8508bfff2a2b7824 */ /* 0x000fe400078e0a2f */
[----:B------:R-:W-:Y:S02]  /*17f40*/  IMAD.IADD R104, R73, 0x1, R53 ;  /* 0x0000000149687824 */ /* 0x000fe400078e0235 */
[----:B------:R-:W-:Y:S01]  /*17f50*/  IMAD.WIDE.U32.X R138, R49, 0x1ae3a46, R138, P5 ;  /* 0x01ae3a46318a7825 */ /* 0x000fe200028e048a */
[----:B------:R-:W-:Y:S02]  /*17f60*/  IADD3 R49, PT, PT, R97, R43, RZ ;  /* 0x0000002b61317210 */ /* 0x000fe40007ffe0ff */
[----:B------:R-:W-:Y:S01]  /*17f70*/  IADD3.X R73, P0, PT, R57, R104, RZ, P0, !PT ;  /* 0x0000006839497210 */ /* 0x000fe2000071e4ff */
[----:B------:R-:W-:Y:S01]  /*17f80*/  IMAD.WIDE.U32.X R114, R92, R92, R114, P3 ;  /* 0x0000005c5c727225 */ /* 0x000fe200018e0472 */
[----:B------:R-:W-:Y:S02]  /*17f90*/  IADD3 RZ, P3, PT, R72, R44, RZ ;  /* 0x0000002c48ff7210 */ /* 0x000fe40007f7e0ff */
[----:B------:R-:W-:Y:S01]  /*17fa0*/  IADD3.X R101, P5, PT, RZ, RZ, RZ, P0, !PT ;  /* 0x000000ffff657210 */ /* 0x000fe200007be4ff */
[----:B------:R-:W-:Y:S01]  /*17fb0*/  IMAD.IADD R53, R41, 0x1, R45 ;  /* 0x0000000129357824 */ /* 0x000fe200078e022d */
[----:B------:R-:W-:Y:S01]  /*17fc0*/  IADD3.X R55, P0, PT, RZ, RZ, RZ, P2, !PT ;  /* 0x000000ffff377210 */ /* 0x000fe2000171e4ff */
        /* <DEDUP_REMOVED lines=8> */
[----:B------:R-:W-:Y:S01]  /*18050*/  IMAD.WIDE.U32 R42, P5, R96, -0x7af74000, R44 ;  /* 0x8508c000602a7825 */ /* 0x000fe200078a002c */
[----:B------:R-:W-:-:S03]  /*18060*/  SHF.L.W.U32.HI R63, R59, 0x1, R50 ;  /* 0x000000013b3f7819 */ /* 0x000fc60000010e32 */
[----:B------:R-:W-:Y:S01]  /*18070*/  IMAD.X R57, RZ, RZ, RZ, P0 ;  /* 0x000000ffff397224 */ /* 0x000fe200000e06ff */
[----:B------:R-:W-:Y:S01]  /*18080*/  IADD3 RZ, P0, PT, R102, R74, RZ ;  /* 0x0000004a66ff7210 */ /* 0x000fe20007f1e0ff */
[----:B------:R-:W-:Y:S01]  /*18090*/  IMAD.IADD R61, R39, 0x1, R75 ;  /* 0x00000001273d7824 */ /* 0x000fe200078e024b */
[----:B------:R-:W-:Y:S01]  /*180a0*/  IADD3.X R63, P1, PT, R63, R60, RZ, P1, !PT ;  /* 0x0000003c3f3f7210 */ /* 0x000fe20000f3e4ff */
[----:B------:R-:W-:Y:S02]  /*180b0*/  IMAD.IADD R53, R51, 0x1, R100 ;  /* 0x0000000133357824 */ /* 0x000fe400078e0264 */
[----:B------:R-:W-:Y:S01]  /*180c0*/  IMAD.X R45, RZ, RZ, RZ, P5 ;  /* 0x000000ffff2d7224 */ /* 0x000fe200028e06ff */
[----:B------:R-:W-:Y:S01]  /*180d0*/  IADD3 RZ, P5, PT, R105, R42, RZ ;  /* 0x0000002a69ff7210 */ /* 0x000fe20007fbe0ff */
[----:B------:R-:W-:Y:S01]  /*180e0*/  IMAD.WIDE.U32 R74, R49, 0x30000000, RZ ;  /* 0x30000000314a7825 */ /* 0x000fe200078e00ff */
[----:B------:R-:W-:Y:S02]  /*180f0*/  IADD3.X RZ, P0, PT, R103, R61, RZ, P0, !PT ;  /* 0x0000003d67ff7210 */ /* 0x000fe4000071e4ff */
[----:B------:R-:W-:Y:S01]  /*18100*/  SHF.L.W.U32.HI R118, R50, 0x1, R53 ;  /* 0x0000000132767819 */ /* 0x000fe20000010e35 */
[----:B------:R-:W-:Y:S01]  /*18110*/  IMAD R51, R96, -0x7af74000, R44 ;  /* 0x8508c00060337824 */ /* 0x000fe200078e022c */
[----:B------:R-:W-:Y:S01]  /*18120*/  IADD3.X R120, P0, PT, R55, R84, RZ, P0, !PT ;  /* 0x0000005437787210 */ /* 0x000fe2000071e4ff */
[----:B------:R-:W-:Y:S01]  /*18130*/  IMAD.MOV.U32 R44, RZ, RZ, R43 ;  /* 0x000000ffff2c7224 */ /* 0x000fe200078e002b */
[----:B------:R-:W-:Y:S01]  /*18140*/  IADD3.X R118, P1, PT, R118, R15, RZ, P1, !PT ;  /* 0x0000000f76767210 */ /* 0x000fe20000f3e4ff */
[----:B------:R-:W-:Y:S01]  /*18150*/  IMAD R59, R96, 0x170b5d44, R74 ;  /* 0x170b5d44603b7824 */ /* 0x000fe200078e024a */
[----:B------:R-:W-:Y:S01]  /*18160*/  IADD3.X R57, P0, PT, R57, R85, RZ, P0, !PT ;  /* 0x0000005539397210 */ /* 0x000fe2000071e4ff */
[----:B------:R-:W-:-:S03]  /*18170*/  IMAD.WIDE.U32.X R42, R49, -0x7af74000, R44, P5 ;  /* 0x8508c000312a7825 */ /* 0x000fc600028e042c */
[----:B------:R-:W-:Y:S01]  /*18180*/  IADD3.X R63, P0, PT, R120, R63, RZ, P0, !PT ;  /* 0x0000003f783f7210 */ /* 0x000fe2000071e4ff */
[----:B------:R-:W-:-:S04]  /*18190*/  IMAD.WIDE.U32 R74, P5, R96, 0x170b5d44, R74 ;  /* 0x170b5d44604a7825 */ /* 0x000fc800078a004a */
[----:B------:R-:W-:-:S04]  /*181a0*/  IMAD.WIDE.U32 R44, R96, 0x30000000, RZ ;  /* 0x30000000602c7825 */ /* 0x000fc800078e00ff */
[----:B------:R-:W-:Y:S01]  /*181b0*/  IMAD.X R65, RZ, RZ, RZ, P5 ;  /* 0x000000ffff417224 */ /* 0x000fe200028e06ff */
[----:B------:R-:W-:Y:S01]  /*181c0*/  IADD3 RZ, P5, PT, R74, R45, RZ ;  /* 0x0000002d4aff7210 */ /* 0x000fe20007fbe0ff */
[----:B------:R-:W-:-:S04]  /*181d0*/  IMAD.WIDE.U32 R98, R64, 0x6ca1493b, R98 ;  /* 0x6ca1493b40627825 */ /* 0x000fc800078e0062 */
[----:B------:R-:W-:Y:S01]  /*181e0*/  IMAD.WIDE.U32 R60, R49, -0x45f6b800, RZ ;  /* 0xba094800313c7825 */ /* 0x000fe200078e00ff */
[----:B------:R-:W-:-:S03]  /*181f0*/  IADD3.X R100, P3, PT, R101, R98, RZ, P3, !PT ;  /* 0x0000006265647210 */ /* 0x000fc60001f7e4ff */
[----:B------:R-:W-:-:S04]  /*18200*/  IMAD.WIDE.U32 R102, R64, 0x17c510ea, R102 ;  /* 0x17c510ea40667825 */ /* 0x000fc800078e0066 */
        /* <DEDUP_REMOVED lines=14> */
[----:B------:R-:W-:-:S02]  /*182f0*/  IMAD R37, R96, 0x1a22d9f3, R98 ;  /* 0x1a22d9f360257824 */ /* 0x000fc400078e0262 */
[----:B------:R-:W-:-:S04]  /*18300*/  IMAD.WIDE.U32.X R50, R49, 0x1ef3622f, R50, P5 ;  /* 0x1ef3622f31327825 */ /* 0x000fc800028e0432 */
[----:B------:R-:W-:-:S04]  /*18310*/  IMAD.WIDE.U32 R98, P5, R96, 0x1a22d9f3, R98 ;  /* 0x1a22d9f360627825 */ /* 0x000fc800078a0062 */
[----:B------:R-:W-:-:S04]  /*18320*/  IMAD.WIDE.U32 R104, R96, 0xf5138f, RZ ;  /* 0x00f5138f60687825 */ /* 0x000fc800078e00ff */
[----:B------:R-:W-:-:S04]  /*18330*/  IMAD.WIDE.U32 R60, R49, 0x6ca1493b, RZ ;  /* 0x6ca1493b313c7825 */ /* 0x000fc800078e00ff */
[----:B------:R-:W-:Y:S01]  /*18340*/  IMAD.X R77, RZ, RZ, RZ, P3 ;  /* 0x000000ffff4d7224 */ /* 0x000fe200018e06ff */
[----:B------:R-:W-:Y:S01]  /*18350*/  IADD3 RZ, P3, PT, R98, R105, RZ ;  /* 0x0000006962ff7210 */ /* 0x000fe20007f7e0ff */
[C-C-:B------:R-:W-:Y:S02]  /*18360*/  IMAD R47, R96.reuse, -0x39c4fa40, R60.reuse ;  /* 0xc63b05c0602f7824 */ /* 0x140fe400078e023c */
[----:B------:R-:W-:Y:S02]  /*18370*/  IMAD.X R85, RZ, RZ, RZ, P5 ;  /* 0x000000ffff557224 */ /* 0x000fe400028e06ff */
[----:B------:R-:W-:Y:S02]  /*18380*/  IMAD.MOV.U32 R84, RZ, RZ, R99 ;  /* 0x000000ffff547224 */ /* 0x000fe400078e0063 */
[----:B------:R-:W-:-:S04]  /*18390*/  IMAD.WIDE.U32 R60, P5, R96, -0x39c4fa40, R60 ;  /* 0xc63b05c0603c7825 */ /* 0x000fc800078a003c */
[----:B------:R-:W-:Y:S01]  /*183a0*/  IMAD.WIDE.U32 R116, R96, 0x6ca1493b, RZ ;  /* 0x6ca1493b60747825 */ /* 0x000fe200078e00ff */
[----:B------:R-:W-:-:S03]  /*183b0*/  IADD3.X R111, PT, PT, RZ, RZ, RZ, P5, !PT ;  /* 0x000000ffff6f7210 */ /* 0x000fc60002ffe4ff */
[----:B------:R-:W-:Y:S01]  /*183c0*/  IMAD.IADD R55, R19, 0x1, R71 ;  /* 0x0000000113377824 */ /* 0x000fe200078e0247 */
[----:B------:R-:W-:Y:S01]  /*183d0*/  IADD3 RZ, P5, PT, R60, R117, RZ ;  /* 0x000000753cff7210 */ /* 0x000fe20007fbe0ff */
[----:B------:R-:W-:Y:S01]  /*183e0*/  IMAD.WIDE.U32.X R84, R49, 0x1a22d9f3, R84, P3 ;  /* 0x1a22d9f331547825 */ /* 0x000fe200018e0454 */
[----:B------:R-:W-:-:S03]  /*183f0*/  IADD3 RZ, P3, PT, R100, R70, RZ ;  /* 0x0000004664ff7210 */ /* 0x000fc60007f7e0ff */
[----:B------:R-:W-:Y:S01]  /*18400*/  IMAD.MOV.U32 R110, RZ, RZ, R61 ;  /* 0x000000ffff6e7224 */ /* 0x000fe200078e003d */
[----:B------:R-:W-:Y:S01]  /*18410*/  IADD3.X RZ, P3, PT, R101, R55, RZ, P3, !PT ;  /* 0x0000003765ff7210 */ /* 0x000fe20001f7e4ff */
[----:B------:R-:W-:Y:S01]  /*18420*/  IMAD.WIDE.U32 R60, R49, 0x17c510ea, RZ ;  /* 0x17c510ea313c7825 */ /* 0x000fe200078e00ff */
[----:B------:R-:W-:Y:S02]  /*18430*/  IADD3.X R55, P2, PT, RZ, R42, RZ, P2, !PT ;  /* 0x0000002aff377210 */ /* 0x000fe4000175e4ff */
[----:B------:R-:W-:Y:S01]  /*18440*/  IADD3.X R69, P3, PT, R69, R126, RZ, P3, !PT ;  /* 0x0000007e45457210 */ /* 0x000fe20001f7e4ff */
[----:B------:R-:W-:Y:S01]  /*18450*/  IMAD R15, R96, 0x1ae3a46, R60 ;  /* 0x01ae3a46600f7824 */ /* 0x000fe200078e023c */
[----:B------:R-:W-:Y:S01]  /*18460*/  IADD3.X R42, P2, PT, RZ, R43, RZ, P2, !PT ;  /* 0x0000002bff2a7210 */ /* 0x000fe2000175e4ff */
        /* <DEDUP_REMOVED lines=8> */
[----:B------:R-:W-:Y:S01]  /*184f0*/  IMAD.IADD R41, R73, 0x1, R41 ;  /* 0x0000000149297824 */ /* 0x000fe200078e0229 */
[----:B------:R-:W-:Y:S01]  /*18500*/  IADD3.X R72, P2, PT, R55, R72, RZ, P2, !PT ;  /* 0x0000004837487210 */ /* 0x000fe2000175e4ff */
[----:B------:R-:W-:Y:S02]  /*18510*/  IMAD.MOV.U32 R70, RZ, RZ, R61 ;  /* 0x000000ffff467224 */ /* 0x000fe400078e003d */
[----:B------:R-:W-:Y:S01]  /*18520*/  IMAD.IADD R39, R103, 0x1, R39 ;  /* 0x0000000167277824 */ /* 0x000fe200078e0227 */
[----:B------:R-:W-:Y:S01]  /*18530*/  IADD3.X R73, P2, PT, R42, R41, RZ, P2, !PT ;  /* 0x000000292a497210 */ /* 0x000fe2000175e4ff */
[----:B------:R-:W-:-:S03]  /*18540*/  IMAD.WIDE.U32.X R70, R49, 0x1ae3a46, R70, P5 ;  /* 0x01ae3a4631467825 */ /* 0x000fc600028e0446 */
[----:B------:R-:W-:Y:S01]  /*18550*/  IADD3.X R103, P5, PT, R126, R39, RZ, P3, !PT ;  /* 0x000000277e677210 */ /* 0x000fe20001fbe4ff */
[----:B------:R-:W-:Y:S01]  /*18560*/  IMAD.IADD R41, R59, 0x1, R45 ;  /* 0x000000013b297824 */ /* 0x000fe200078e022d */
[----:B------:R-:W-:Y:S01]  /*18570*/  IADD3.X R39, P3, PT, RZ, RZ, RZ, P2, !PT ;  /* 0x000000ffff277210 */ /* 0x000fe2000177e4ff */
[----:B------:R-:W-:Y:S01]  /*18580*/  IMAD.WIDE.U32 R80, R56, R76, R80 ;  /* 0x0000004c38507225 */ /* 0x000fe200078e0050 */
[----:B------:R-:W-:-:S03]  /*18590*/  IADD3.X R45, P2, PT, RZ, RZ, RZ, P5, !PT ;  /* 0x000000ffff2d7210 */ /* 0x000fc60002f5e4ff */
[----:B------:R-:W-:Y:S01]  /*185a0*/  IMAD.X R43, RZ, RZ, RZ, P3 ;  /* 0x000000ffff2b7224 */ /* 0x000fe200018e06ff */
[----:B------:R-:W-:Y:S01]  /*185b0*/  IADD3 RZ, P3, PT, R72, R44, RZ ;  /* 0x0000002c48ff7210 */ /* 0x000fe20007f7e0ff */
[----:B------:R-:W-:Y:S01]  /*185c0*/  IMAD.IADD R55, R21, 0x1, R83 ;  /* 0x0000000115377824 */ /* 0x000fe200078e0253 */
[----:B------:R-:W-:Y:S01]  /*185d0*/  SHF.L.W.U32.HI R53, R53, 0x1, R80 ;  /* 0x0000000135357819 */ /* 0x000fe20000010e50 */
[----:B------:R-:W-:Y:S01]  /*185e0*/  IMAD.X R49, RZ, RZ, RZ, P2 ;  /* 0x000000ffff317224 */ /* 0x000fe200010e06ff */
[----:B------:R-:W-:Y:S01]  /*185f0*/  IADD3 RZ, P2, PT, R102, R82, RZ ;  /* 0x0000005266ff7210 */ /* 0x000fe20007f5e0ff */
[----:B------:R-:W-:Y:S01]  /*18600*/  IMAD.IADD R113, R81, 0x1, R112 ;  /* 0x0000000151717824 */ /* 0x000fe200078e0270 */
[----:B------:R-:W-:Y:S01]  /*18610*/  IADD3.X RZ, P3, PT, R73, R41, RZ, P3, !PT ;  /* 0x0000002949ff7210 */ /* 0x000fe20001f7e4ff */
[----:B------:R-:W-:Y:S01]  /*18620*/  IMAD.WIDE.U32 R72, R96, 0x30000000, R72 ;  /* 0x3000000060487825 */ /* 0x000fe200078e0048 */
[----:B------:R-:W-:Y:S02]  /*18630*/  IADD3.X RZ, P2, PT, R103, R55, RZ, P2, !PT ;  /* 0x0000003767ff7210 */ /* 0x000fe4000175e4ff */
[----:B------:R-:W-:Y:S01]  /*18640*/  SHF.L.W.U32.HI R41, R80, 0x1, R113 ;  /* 0x0000000150297819 */ /* 0x000fe20000010e71 */
[----:B------:R-:W-:Y:S01]  /*18650*/  IMAD.WIDE.U32 R80, R68, 0xf5138f, R100 ;  /* 0x00f5138f44507825 */ /* 0x000fe200078e0064 */
[----:B------:R-:W-:-:S02]  /*18660*/  IADD3.X R39, P3, PT, R39, R64, RZ, P3, !PT ;  /* 0x0000004027277210 */ /* 0x000fc40001f7e4ff */
[----:B------:R-:W-:Y:S01]  /*18670*/  IADD3.X R82, P2, PT, R45, R130, RZ, P2, !PT ;  /* 0x000000822d527210 */ /* 0x000fe2000175e4ff */
[----:B------:R-:W-:Y:S01]  /*18680*/  IMAD.IADD R59, R73, 0x1, R59 ;  /* 0x00000001493b7824 */ /* 0x000fe200078e023b */
[----:B------:R-:W-:Y:S01]  /*18690*/  IADD3.X R64, P3, PT, R43, R65, RZ, P3, !PT ;  /* 0x000000412b407210 */ /* 0x000fe20001f7e4ff */
[C---:B------:R-:W-:Y:S01]  /*186a0*/  IMAD.WIDE.U32 R42, R72.reuse, -0x1, RZ ;  /* 0xffffffff482a7825 */ /* 0x040fe200078e00ff */
[----:B------:R-:W-:Y:S02]  /*186b0*/  IADD3.X R130, P2, PT, R49, R131, RZ, P2, !PT ;  /* 0x0000008331827210 */ /* 0x000fe4000175e4ff */
[----:B------:R-:W-:Y:S01]  /*186c0*/  IADD3 R45, PT, PT, R81, R19, RZ ;  /* 0x00000013512d7210 */ /* 0x000fe20007ffe0ff */
[----:B------:R-:W-:Y:S01]  /*186d0*/  IMAD R55, R72, -0x7af74001, -R59 ;  /* 0x8508bfff48377824 */ /* 0x000fe200078e0a3b */
[----:B------:R-:W-:Y:S01]  /*186e0*/  IADD3.X R19, P5, PT, R53, R114, RZ, P1, !PT ;  /* 0x0000007235137210 */ /* 0x000fe20000fbe4ff */
[----:B------:R-:W-:Y:S01]  /*186f0*/  IMAD.WIDE.U32 R100, R52, R76, R78 ;  /* 0x0000004c34647225 */ /* 0x000fe200078e004e */
[----:B------:R-:W-:-:S02]  /*18700*/  IADD3.X R57, P1, PT, R57, R118, RZ, P0, !PT ;  /* 0x0000007639397210 */ /* 0x000fc4000073e4ff */
[----:B------:R-:W-:Y:S01]  /*18710*/  IADD3.X R80, P3, PT, R39, R80, RZ, P3, !PT ;  /* 0x0000005027507210 */ /* 0x000fe20001f7e4ff */
[----:B------:R-:W-:Y:S01]  /*18720*/  IMAD.IADD R39, R43, 0x1, R55 ;  /* 0x000000012b277824 */ /* 0x000fe200078e0237 */
[----:B------:R-:W-:Y:S01]  /*18730*/  IADD3.X R82, P2, PT, R82, R63, RZ, P2, !PT ;  /* 0x0000003f52527210 */ /* 0x000fe2000175e4ff */
[----:B------:R-:W-:Y:S01]  /*18740*/  IMAD.WIDE.U32 R78, R42, 0x30000000, RZ ;  /* 0x300000002a4e7825 */ /* 0x000fe200078e00ff */
[----:B------:R-:W-:Y:S02]  /*18750*/  IADD3.X R43, P1, PT, RZ, RZ, RZ, P1, !PT ;  /* 0x000000ffff2b7210 */ /* 0x000fe40000f3e4ff */
[----:B------:R-:W-:Y:S01]  /*18760*/  IADD3.X R81, P3, PT, R64, R45, RZ, P3, !PT ;  /* 0x0000002d40517210 */ /* 0x000fe20001f7e4ff */
[----:B------:R-:W-:Y:S01]  /*18770*/  IMAD.WIDE.U32 R44, R39, 0x1, RZ ;  /* 0x00000001272c7825 */ /* 0x000fe200078e00ff */
[----:B------:R-:W-:Y:S02]  /*18780*/  IADD3.X R83, P2, PT, R130, R57, RZ, P2, !PT ;  /* 0x0000003982537210 */ /* 0x000fe4000175e4ff */
[----:B------:R-:W-:Y:S01]  /*18790*/  IADD3.X R114, P0, PT, R41, R115, RZ, P5, !PT ;  /* 0x0000007329727210 */ /* 0x000fe20002f1e4ff */
[----:B------:R-:W-:Y:S01]  /*187a0*/  IMAD.WIDE.U32 R64, R42, 0x1, RZ ;  /* 0x000000012a407825 */ /* 0x000fe200078e00ff */
[----:B------:R-:W-:-:S02]  /*187b0*/  IADD3.X R69, P3, PT, RZ, RZ, RZ, P3, !PT ;  /* 0x000000ffff457210 */ /* 0x000fc40001f7e4ff */
[----:B------:R-:W-:Y:S01]  /*187c0*/  SHF.L.W.U32.HI R55, R113, 0x1, R100 ;  /* 0x0000000171377819 */ /* 0x000fe20000010e64 */
[----:B------:R-:W-:Y:S01]  /*187d0*/  IMAD.X R41, RZ, RZ, RZ, P1 ;  /* 0x000000ffff297224 */ /* 0x000fe200008e06ff */
[----:B------:R-:W-:Y:S01]  /*187e0*/  IADD3.X R89, P1, PT, RZ, RZ, RZ, P2, !PT ;  /* 0x000000ffff597210 */ /* 0x000fe2000173e4ff */
[----:B------:R-:W-:Y:S01]  /*187f0*/  IMAD.WIDE.U32 R60, P5, R42, -0x7af74000, R44 ;  /* 0x8508c0002a3c7825 */ /* 0x000fe200078a002c */
[----:B------:R-:W-:Y:S02]  /*18800*/  IADD3 RZ, P2, PT, R72, R64, RZ ;  /* 0x0000004048ff7210 */ /* 0x000fe40007f5e0ff */
[----:B------:R-:W-:Y:S01]  /*18810*/  IADD3.X R55, P0, PT, R55, R94, RZ, P0, !PT ;  /* 0x0000005e37377210 */ /* 0x000fe2000071e4ff */
[----:B------:R-:W-:-:S04]  /*18820*/  IMAD.WIDE.U32 R72, R39, 0x30000000, RZ ;  /* 0x3000000027487825 */ /* 0x000fc800078e00ff */
[----:B------:R-:W-:Y:S01]  /*18830*/  IMAD.X R87, RZ, RZ, RZ, P3 ;  /* 0x000000ffff577224 */ /* 0x000fe200018e06ff */
[----:B------:R-:W-:Y:S01]  /*18840*/  IADD3 RZ, P3, PT, R80, R74, RZ ;  /* 0x0000004a50ff7210 */ /* 0x000fe20007f7e0ff */
[----:B------:R-:W-:Y:S02]  /*18850*/  IMAD.IADD R57, R67, 0x1, R75 ;  /* 0x0000000143397824 */ /* 0x000fe400078e024b */
[----:B------:R-:W-:Y:S01]  /*18860*/  IMAD.X R63, RZ, RZ, RZ, P1 ;  /* 0x000000ffff3f7224 */ /* 0x000fe200008e06ff */
[----:B------:R-:W-:Y:S01]  /*18870*/  IADD3 RZ, P1, PT, R65, R60, RZ ;  /* 0x0000003c41ff7210 */ /* 0x000fe20007f3e0ff */
[----:B------:R-:W-:Y:S01]  /*18880*/  IMAD.X R75, RZ, RZ, RZ, P5 ;  /* 0x000000ffff4b7224 */ /* 0x000fe200028e06ff */
[----:B------:R-:W-:Y:S01]  /*18890*/  IADD3.X RZ, P3, PT, R81, R57, RZ, P3, !PT ;  /* 0x0000003951ff7210 */ /* 0x000fe20001f7e4ff */
[----:B------:R-:W-:Y:S02]  /*188a0*/  IMAD.MOV.U32 R74, RZ, RZ, R61 ;  /* 0x000000ffff4a7224 */ /* 0x000fe400078e003d */
[----:B------:R-:W-:Y:S01]  /*188b0*/  IMAD.WIDE.U32 R60, P5, R42, 0x170b5d44, R72 ;  /* 0x170b5d442a3c7825 */ /* 0x000fe200078a0048 */
[----:B------:R-:W-:-:S03]  /*188c0*/  IADD3.X R91, P3, PT, R69, R50, RZ, P3, !PT ;  /* 0x00000032455b7210 */ /* 0x000fc60001f7e4ff */
[----:B------:R-:W-:Y:S01]  /*188d0*/  IMAD.X R49, RZ, RZ, RZ, P5 ;  /* 0x000000ffff317224 */ /* 0x000fe200028e06ff */
[----:B------:R-:W-:Y:S01]  /*188e0*/  IADD3 RZ, P5, PT, R60, R79, RZ ;  /* 0x0000004f3cff7210 */ /* 0x000fe20007fbe0ff */
[----:B------:R-:W-:Y:S01]  /*188f0*/  IMAD.IADD R45, R17, 0x1, R135 ;  /* 0x00000001112d7824 */ /* 0x000fe200078e0287 */
[----:B------:R-:W-:Y:S01]  /*18900*/  IADD3.X R93, P3, PT, R87, R51, RZ, P3, !PT ;  /* 0x00000033575d7210 */ /* 0x000fe20001f7e4ff */
[----:B------:R-:W-:Y:S01]  /*18910*/  IMAD.WIDE.U32.X R74, R39, -0x7af74000, R74, P1 ;  /* 0x8508c000274a7825 */ /* 0x000fe200008e044a */
[----:B------:R-:W-:-:S03]  /*18920*/  IADD3 RZ, P1, PT, R82, R134, RZ ;  /* 0x0000008652ff7210 */ /* 0x000fc60007f3e0ff */
[----:B------:R-:W-:Y:S01]  /*18930*/  IMAD.WIDE.U32 R112, R39, -0x45f6b800, RZ ;  /* 0xba09480027707825 */ /* 0x000fe200078e00ff */
[----:B------:R-:W-:-:S03]  /*18940*/  IADD3.X RZ, P1, PT, R83, R45, RZ, P1, !PT ;  /* 0x0000002d53ff7210 */ /* 0x000fc60000f3e4ff */
[----:B------:R-:W-:Y:S02]  /*18950*/  IMAD.IADD R53, R101, 0x1, R48 ;  /* 0x0000000165357824 */ /* 0x000fe400078e0230 */
[----:B------:R-:W-:Y:S02]  /*18960*/  IMAD.MOV.U32 R48, RZ, RZ, R61 ;  /* 0x000000ffff307224 */ /* 0x000fe400078e003d */
[----:B------:R-:W-:Y:S01]  /*18970*/  IMAD R64, R42, -0x7af74000, R44 ;  /* 0x8508c0002a407824 */ /* 0x000fe200078e022c */
[----:B------:R-:W-:Y:S01]  /*18980*/  SHF.L.W.U32.HI R100, R100, 0x1, R53 ;  /* 0x0000000164647819 */ /* 0x000fe20000010e35 */
[----:B------:R-:W-:-:S03]  /*18990*/  IMAD.WIDE.U32.X R60, R39, 0x170b5d44, R48, P5 ;  /* 0x170b5d44273c7825 */ /* 0x000fc600028e0430 */
[----:B------:R-:W-:Y:S01]  /*189a0*/  IADD3.X R35, P0, PT, R100, R35, RZ, P0, !PT ;  /* 0x0000002364237210 */ /* 0x000fe2000071e4ff */
[----:B------:R-:W-:-:S04]  /*189b0*/  IMAD.WIDE.U32 R48, P5, R42, 0x1ef3622f, R112 ;  /* 0x1ef3622f2a307825 */ /* 0x000fc800078a0070 */
[----:B------:R-:W-:-:S04]  /*189c0*/  IMAD.WIDE.U32 R44, R42, -0x45f6b800, RZ ;  /* 0xba0948002a2c7825 */ /* 0x000fc800078e00ff */
[----:B------:R-:W-:Y:S01]  /*189d0*/  IMAD.X R95, RZ, RZ, RZ, P5 ;  /* 0x000000ffff5f7224 */ /* 0x000fe200028e06ff */
[----:B------:R-:W-:Y:S01]  /*189e0*/  IADD3 RZ, P5, PT, R48, R45, RZ ;  /* 0x0000002d30ff7210 */ /* 0x000fe20007fbe0ff */
[----:B------:R-:W-:Y:S02]  /*189f0*/  IMAD R57, R42, 0x170b5d44, R72 ;  /* 0x170b5d442a397824 */ /* 0x000fe400078e0248 */
[----:B------:R-:W-:-:S04]  /*18a00*/  IMAD.WIDE.U32 R102, R68, 0x6ca1493b, R102 ;  /* 0x6ca1493b44667825 */ /* 0x000fc800078e0066 */
        /* <DEDUP_REMOVED lines=9> */
[----:B------:R-:W-:-:S04]  /*18aa0*/  IMAD.WIDE.U32 R48, R42, 0xf5138f, RZ ;  /* 0x00f5138f2a307825 */ /* 0x000fc800078e00ff */
[----:B------:R-:W-:Y:S01]  /*18ab0*/  IMAD.X R69, RZ, RZ, RZ, P5 ;  /* 0x000000ffff457224 */ /* 0x000fe200028e06ff */
[----:B------:R-:W-:Y:S01]  /*18ac0*/  IADD3 RZ, P5, PT, R72, R49, RZ ;  /* 0x0000003148ff7210 */ /* 0x000fe20007fbe0ff */
[----:B------:R-:W-:Y:S01]  /*18ad0*/  IMAD.WIDE.U32 R82, R68, 0x17c510ea, R82 ;  /* 0x17c510ea44527825 */ /* 0x000fe200078e0052 */
[----:B------:R-:W-:-:S03]  /*18ae0*/  IADD3 R72, PT, PT, R65, R64, RZ ;  /* 0x0000004041487210 */ /* 0x000fc60007ffe0ff */
[----:B------:R-:W-:Y:S01]  /*18af0*/  IMAD.WIDE.U32 R50, R39, 0x6ca1493b, RZ ;  /* 0x6ca1493b27327825 */ /* 0x000fe200078e00ff */
[----:B------:R-:W-:-:S03]  /*18b00*/  IADD3.X RZ, P2, PT, R59, R72, RZ, P2, !PT ;  /* 0x000000483bff7210 */ /* 0x000fc6000175e4ff */
[----:B------:R-:W-:Y:S02]  /*18b10*/  IMAD.MOV.U32 R68, RZ, RZ, R73 ;  /* 0x000000ffff447224 */ /* 0x000fe400078e0049 */
[C---:B------:R-:W-:Y:S01]  /*18b20*/  IMAD R113, R42.reuse, 0x1ef3622f, R112 ;  /* 0x1ef3622f2a717824 */ /* 0x040fe200078e0270 */
[----:B------:R-:W-:Y:S01]  /*18b30*/  IADD3.X R112, P1, PT, R89, R138, RZ, P1, !PT ;  /* 0x0000008a59707210 */ /* 0x000fe20000f3e4ff */
[----:B------:R-:W-:Y:S02]  /*18b40*/  IMAD R87, R42, -0x39c4fa40, R50 ;  /* 0xc63b05c02a577824 */ /* 0x000fe400078e0232 */
[----:B------:R-:W-:Y:S01]  /*18b50*/  IMAD.WIDE.U32.X R68, R39, 0x1a22d9f3, R68, P5 ;  /* 0x1a22d9f327447825 */ /* 0x000fe200028e0444 */
[----:B------:R-:W-:-:S03]  /*18b60*/  IADD3.X R138, P1, PT, R63, R139, RZ, P1, !PT ;  /* 0x0000008b3f8a7210 */ /* 0x000fc60000f3e4ff */
[----:B------:R-:W-:-:S04]  /*18b70*/  IMAD.WIDE.U32 R50, P5, R42, -0x39c4fa40, R50 ;  /* 0xc63b05c02a327825 */ /* 0x000fc800078a0032 */
[----:B------:R-:W-:-:S04]  /*18b80*/  IMAD.WIDE.U32 R64, R42, 0x6ca1493b, RZ ;  /* 0x6ca1493b2a407825 */ /* 0x000fc800078e00ff */
[----:B------:R-:W-:Y:S02]  /*18b90*/  IMAD.IADD R89, R37, 0x1, R105 ;  /* 0x0000000125597824 */ /* 0x000fe400078e0269 */
[----:B------:R-:W-:Y:S01]  /*18ba0*/  IMAD.X R93, RZ, RZ, RZ, P3 ;  /* 0x000000ffff5d7224 */ /* 0x000fe200018e06ff */
[----:B------:R-:W-:Y:S01]  /*18bb0*/  IADD3 RZ, P3, PT, R102, R104, RZ ;  /* 0x0000006866ff7210 */ /* 0x000fe20007f7e0ff */
[----:B------:R-:W-:Y:S01]  /*18bc0*/  IMAD.X R73, RZ, RZ, RZ, P5 ;  /* 0x000000ffff497224 */ /* 0x000fe200028e06ff */
[----:B------:R-:W-:Y:S01]  /*18bd0*/  IADD3 RZ, P5, PT, R50, R65, RZ ;  /* 0x0000004132ff7210 */ /* 0x000fe20007fbe0ff */
[----:B------:R-:W-:Y:S01]  /*18be0*/  IMAD.WIDE.U32 R100, R39, 0x17c510ea, RZ ;  /* 0x17c510ea27647825 */ /* 0x000fe200078e00ff */
[----:B------:R-:W-:Y:S02]  /*18bf0*/  IADD3.X RZ, P3, PT, R103, R89, RZ, P3, !PT ;  /* 0x0000005967ff7210 */ /* 0x000fe40001f7e4ff */
[----:B------:R-:W-:Y:S01]  /*18c00*/  IADD3.X R89, P2, PT, RZ, R74, RZ, P2, !PT ;  /* 0x0000004aff597210 */ /* 0x000fe2000175e4ff */
[----:B------:R-:W-:Y:S01]  /*18c10*/  IMAD.MOV.U32 R72, RZ, RZ, R51 ;  /* 0x000000ffff487224 */ /* 0x000fe200078e0033 */
[----:B------:R-:W-:Y:S01]  /*18c20*/  IADD3.X R91, P3, PT, R91, R84, RZ, P3, !PT ;  /* 0x000000545b5b7210 */ /* 0x000fe20001f7e4ff */
[----:B------:R-:W-:Y:S01]  /*18c30*/  IMAD.WIDE.U32 R80, R96, -0x45f6b800, R80 ;  /* 0xba09480060507825 */ /* 0x000fe200078e0050 */
[----:B------:R-:W-:-:S02]  /*18c40*/  IADD3.X R74, P2, PT, RZ, R75, RZ, P2, !PT ;  /* 0x0000004bff4a7210 */ /* 0x000fc4000175e4ff */
[----:B------:R-:W-:Y:S01]  /*18c50*/  IADD3.X R84, P3, PT, R93, R85, RZ, P3, !PT ;  /* 0x000000555d547210 */ /* 0x000fe20001f7e4ff */
[----:B------:R-:W-:Y:S01]  /*18c60*/  IMAD R21, R42, 0x1ae3a46, R100 ;  /* 0x01ae3a462a157824 */ /* 0x000fe200078e0264 */
[----:B------:R-:W-:Y:S01]  /*18c70*/  IADD3.X R80, P2, PT, R89, R80, RZ, P2, !PT ;  /* 0x0000005059507210 */ /* 0x000fe2000175e4ff */
[----:B------:R-:W-:Y:S01]  /*18c80*/  IMAD.WIDE.U32.X R72, R39, -0x39c4fa40, R72, P5 ;  /* 0xc63b05c027487825 */ /* 0x000fe200028e0448 */
[----:B------:R-:W-:-:S03]  /*18c90*/  IADD3.X R82, P3, PT, R91, R82, RZ, P3, !PT ;  /* 0x000000525b527210 */ /* 0x000fc60001f7e4ff */
[----:B------:R-:W-:-:S04]  /*18ca0*/  IMAD.WIDE.U32 R100, P5, R42, 0x1ae3a46, R100 ;  /* 0x01ae3a462a647825 */ /* 0x000fc800078a0064 */
[----:B------:R-:W-:-:S04]  /*18cb0*/  IMAD.WIDE.U32 R50, R42, 0x17c510ea, RZ ;  /* 0x17c510ea2a327825 */ /* 0x000fc800078e00ff */
[----:B------:R-:W-:-:S04]  /*18cc0*/  IMAD.WIDE.U32 R106, R52, R56, R106 ;  /* 0x00000038346a7225 */ /* 0x000fc800078e006a */
[----:B------:R-:W-:Y:S01]  /*18cd0*/  IMAD.IADD R67, R81, 0x1, R67 ;  /* 0x0000000151437824 */ /* 0x000fe200078e0243 */
[----:B------:R-:W-:Y:S01]  /*18ce0*/  SHF.L.W.U32.HI R53, R53, 0x1, R106 ;  /* 0x0000000135357819 */ /* 0x000fe20000010e6a */
[----:B------:R-:W-:Y:S01]  /*18cf0*/  IMAD.X R63, RZ, RZ, RZ, P5 ;  /* 0x000000ffff3f7224 */ /* 0x000fe200028e06ff */
[----:B------:R-:W-:Y:S01]  /*18d00*/  IADD3 RZ, P5, PT, R100, R51, RZ ;  /* 0x0000003364ff7210 */ /* 0x000fe20007fbe0ff */
[----:B------:R-:W-:Y:S01]  /*18d10*/  IMAD.IADD R59, R107, 0x1, R62 ;  /* 0x000000016b3b7824 */ /* 0x000fe200078e023e */
[----:B------:R-:W-:Y:S01]  /*18d20*/  IADD3.X R81, P2, PT, R74, R67, RZ, P2, !PT ;  /* 0x000000434a517210 */ /* 0x000fe2000175e4ff */
[----:B------:R-:W-:Y:S01]  /*18d30*/  IMAD.IADD R17, R83, 0x1, R17 ;  /* 0x0000000153117824 */ /* 0x000fe200078e0211 */
[----:B------:R-:W-:Y:S01]  /*18d40*/  IADD3.X R100, P1, PT, R112, R43, RZ, P1, !PT ;  /* 0x0000002b70647210 */ /* 0x000fe20000f3e4ff */
[----:B------:R-:W-:Y:S01]  /*18d50*/  IMAD.MOV.U32 R62, RZ, RZ, R101 ;  /* 0x000000ffff3e7224 */ /* 0x000fe200078e0065 */
[----:B------:R-:W-:Y:S01]  /*18d60*/  SHF.L.W.U32.HI R107, R106, 0x1, R59 ;  /* 0x000000016a6b7819 */ /* 0x000fe20000010e3b */
[----:B------:R-:W-:Y:S01]  /*18d70*/  IMAD.WIDE.U32.X R108, R90, R90, R108, P4 ;  /* 0x0000005a5a6c7225 */ /* 0x000fe200020e046c */
[----:B------:R-:W-:-:S02]  /*18d80*/  IADD3.X R83, P3, PT, R84, R17, RZ, P3, !PT ;  /* 0x0000001154537210 */ /* 0x000fc40001f7e4ff */
[----:B------:R-:W-:Y:S01]  /*18d90*/  IADD3.X R75, P1, PT, R138, R41, RZ, P1, !PT ;  /* 0x000000298a4b7210 */ /* 0x000fe20000f3e4ff */
[----:B------:R-:W-:Y:S01]  /*18da0*/  IMAD.WIDE.U32.X R62, R39, 0x1ae3a46, R62, P5 ;  /* 0x01ae3a46273e7825 */ /* 0x000fe200028e043e */
[----:B------:R-:W-:Y:S02]  /*18db0*/  IADD3.X R39, P5, PT, RZ, RZ, RZ, P2, !PT ;  /* 0x000000ffff277210 */ /* 0x000fe400017be4ff */
[----:B------:R-:W-:Y:S01]  /*18dc0*/  IADD3 RZ, P2, PT, R80, R78, RZ ;  /* 0x0000004e50ff7210 */ /* 0x000fe20007f5e0ff */
[----:B------:R-:W-:Y:S01]  /*18dd0*/  IMAD.IADD R17, R57, 0x1, R79 ;  /* 0x0000000139117824 */ /* 0x000fe200078e024f */
[----:B------:R-:W-:Y:S01]  /*18de0*/  IADD3.X R43, P4, PT, RZ, RZ, RZ, P3, !PT ;  /* 0x000000ffff2b7210 */ /* 0x000fe20001f9e4ff */
[----:B------:R-:W-:Y:S01]  /*18df0*/  IMAD.IADD R79, R47, 0x1, R117 ;  /* 0x000000012f4f7824 */ /* 0x000fe200078e0275 */
[----:B------:R-:W-:Y:S01]  /*18e00*/  IADD3.X R85, P3, PT, R100, R19, RZ, P1, !PT ;  /* 0x0000001364557210 */ /* 0x000fe20000f7e4ff */
[----:B------:R-:W-:Y:S01]  /*18e10*/  IMAD.X R41, RZ, RZ, RZ, P5 ;  /* 0x000000ffff297224 */ /* 0x000fe200028e06ff */
[----:B------:R-:W-:Y:S01]  /*18e20*/  IADD3.X RZ, P2, PT, R81, R17, RZ, P2, !PT ;  /* 0x0000001151ff7210 */ /* 0x000fe2000175e4ff */
[----:B------:R-:W-:Y:S01]  /*18e30*/  IMAD.WIDE.U32 R102, R96, 0xf5138f, R102 ;  /* 0x00f5138f60667825 */ /* 0x000fe200078e0066 */
[----:B------:R-:W-:-:S02]  /*18e40*/  IADD3.X R67, PT, PT, RZ, RZ, RZ, P4, !PT ;  /* 0x000000ffff437210 */ /* 0x000fc400027fe4ff */
[----:B------:R-:W-:Y:S01]  /*18e50*/  IADD3 RZ, P4, PT, R82, R116, RZ ;  /* 0x0000007452ff7210 */ /* 0x000fe20007f9e0ff */
[----:B------:R-:W-:Y:S01]  /*18e60*/  IMAD.WIDE.U32 R80, R42, 0x30000000, R80 ;  /* 0x300000002a507825 */ /* 0x000fe200078e0050 */
[----:B------:R-:W-:Y:S02]  /*18e70*/  IADD3.X R19, P5, PT, R39, R60, RZ, P2, !PT ;  /* 0x0000003c27137210 */ /* 0x000fe400017be4ff */
[----:B------:R-:W-:Y:S01]  /*18e80*/  IADD3.X R17, P0, PT, R53, R108, RZ, P0, !PT ;  /* 0x0000006c35117210 */ /* 0x000fe2000071e4ff */
[----:B------:R-:W-:Y:S01]  /*18e90*/  IMAD.IADD R57, R81, 0x1, R57 ;  /* 0x0000000151397824 */ /* 0x000fe200078e0239 */
[----:B------:R-:W-:Y:S01]  /*18ea0*/  IADD3.X RZ, P4, PT, R83, R79, RZ, P4, !PT ;  /* 0x0000004f53ff7210 */ /* 0x000fe2000279e4ff */
[----:B------:R-:W-:Y:S01]  /*18eb0*/  IMAD.IADD R74, R103, 0x1, R37 ;  /* 0x00000001674a7824 */ /* 0x000fe200078e0225 */
[----:B------:R-:W-:Y:S01]  /*18ec0*/  IADD3.X R61, P5, PT, R41, R61, RZ, P5, !PT ;  /* 0x0000003d293d7210 */ /* 0x000fe20002fbe4ff */
[----:B------:R-:W-:Y:S01]  /*18ed0*/  IMAD.WIDE.U32 R82, R96, 0x6ca1493b, R82 ;  /* 0x6ca1493b60527825 */ /* 0x000fe200078e0052 */
[----:B------:R-:W-:-:S02]  /*18ee0*/  IADD3.X R108, P2, PT, R107, R109, RZ, P0, !PT ;  /* 0x0000006d6b6c7210 */ /* 0x000fc4000075e4ff */
[----:B------:R-:W-:Y:S02]  /*18ef0*/  IADD3.X R39, P0, PT, R75, R114, RZ, P3, !PT ;  /* 0x000000724b277210 */ /* 0x000fe40001f1e4ff */
[----:B------:R-:W-:Y:S01]  /*18f00*/  IADD3.X R84, P4, PT, R43, R110, RZ, P4, !PT ;  /* 0x0000006e2b547210 */ /* 0x000fe2000279e4ff */
[----:B------:R-:W-:Y:S01]  /*18f10*/  IMAD.IADD R43, R15, 0x1, R99 ;  /* 0x000000010f2b7824 */ /* 0x000fe200078e0263 */
[----:B------:R-:W-:Y:S01]  /*18f20*/  IADD3.X R60, P3, PT, R19, R102, RZ, P5, !PT ;  /* 0x00000066133c7210 */ /* 0x000fe20002f7e4ff */
[----:B------:R-:W-:Y:S01]  /*18f30*/  IMAD R19, R80, -0x7af74001, -R57 ;  /* 0x8508bfff50137824 */ /* 0x000fe200078e0a39 */
[----:B------:R-:W-:Y:S02]  /*18f40*/  IADD3.X R41, P1, PT, RZ, RZ, RZ, P1, !PT ;  /* 0x000000ffff297210 */ /* 0x000fe40000f3e4ff */
[----:B------:R-:W-:Y:S01]  /*18f50*/  IADD3.X R110, P5, PT, R67, R111, RZ, P4, !PT ;  /* 0x0000006f436e7210 */ /* 0x000fe200027be4ff */
[----:B------:R-:W-:Y:S01]  /*18f60*/  IMAD.IADD R67, R113, 0x1, R45 ;  /* 0x0000000171437824 */ /* 0x000fe200078e022d */
[----:B------:R-:W-:Y:S01]  /*18f70*/  IADD3 RZ, P4, PT, R60, R44, RZ ;  /* 0x0000002c3cff7210 */ /* 0x000fe20007f9e0ff */
[----:B------:R-:W-:Y:S01]  /*18f80*/  IMAD.WIDE.U32 R44, R80, -0x1, RZ ;  /* 0xffffffff502c7825 */ /* 0x000fe200078e00ff */
[----:B------:R-:W-:-:S02]  /*18f90*/  IADD3.X R41, P0, PT, RZ, R41, RZ, P0, !PT ;  /* 0x00000029ff297210 */ /* 0x000fc4000071e4ff */
[----:B------:R-:W-:Y:S01]  /*18fa0*/  IADD3.X R61, P3, PT, R61, R74, RZ, P3, !PT ;  /* 0x0000004a3d3d7210 */ /* 0x000fe20001f7e4ff */
[----:B------:R-:W-:Y:S01]  /*18fb0*/  IMAD.IADD R19, R45, 0x1, R19 ;  /* 0x000000012d137824 */ /* 0x000fe200078e0213 */
[----:B------:R-:W-:Y:S01]  /*18fc0*/  IADD3.X R84, P5, PT, R84, R85, RZ, P5, !PT ;  /* 0x0000005554547210 */ /* 0x000fe20002fbe4ff */
[----:B------:R-:W-:Y:S01]  /*18fd0*/  IMAD.WIDE.U32 R74, R44, 0x1, RZ ;  /* 0x000000012c4a7825 */ /* 0x000fe200078e00ff */
[----:B------:R-:W-:Y:S02]  /*18fe0*/  IADD3.X R53, PT, PT, RZ, RZ, RZ, P0, P1 ;  /* 0x000000ffff357210 */ /* 0x000fe400007e24ff */
[----:B------:R-:W-:Y:S01]  /*18ff0*/  IADD3.X R37, P0, PT, RZ, RZ, RZ, P3, !PT ;  /* 0x000000ffff257210 */ /* 0x000fe20001f1e4ff */
[----:B------:R-:W-:Y:S01]  /*19000*/  IMAD.WIDE.U32 R78, R19, 0x1, RZ ;  /* 0x00000001134e7825 */ /* 0x000fe200078e00ff */
[----:B------:R-:W-:Y:S02]  /*19010*/  IADD3 RZ, P3, PT, R84, R98, RZ ;  /* 0x0000006254ff7210 */ /* 0x000fe40007f7e0ff */
[----:B------:R-:W-:Y:S01]  /*19020*/  IADD3.X R85, P5, PT, R110, R39, RZ, P5, !PT ;  /* 0x000000276e557210 */ /* 0x000fe20002fbe4ff */
[----:B------:R-:W-:Y:S01]  /*19030*/  IMAD.X R39, RZ, RZ, RZ, P0 ;  /* 0x000000ffff277224 */ /* 0x000fe200000e06ff */
[----:B------:R-:W-:Y:S01]  /*19040*/  IADD3.X RZ, P4, PT, R61, R67, RZ, P4, !PT ;  /* 0x000000433dff7210 */ /* 0x000fe2000279e4ff */
[----:B------:R-:W-:Y:S01]  /*19050*/  IMAD R67, R44, -0x7af74000, R78 ;  /* 0x8508c0002c437824 */ /* 0x000fe200078e024e */
[----:B------:R-:W-:Y:S01]  /*19060*/  IADD3.X RZ, P3, PT, R85, R43, RZ, P3, !PT ;  /* 0x0000002b55ff7210 */ /* 0x000fe20001f7e4ff */
[----:B------:R-:W-:Y:S01]  /*19070*/  IMAD.WIDE.U32 R96, R96, 0x17c510ea, R84 ;  /* 0x17c510ea60607825 */ /* 0x000fe200078e0054 */
[----:B------:R-:W-:-:S02]  /*19080*/  IADD3.X R43, P5, PT, RZ, RZ, RZ, P5, !PT ;  /* 0x000000ffff2b7210 */ /* 0x000fc40002fbe4ff */
[----:B------:R-:W-:Y:S01]  /*19090*/  IADD3.X R37, P0, PT, R37, R94, RZ, P4, !PT ;  /* 0x0000005e25257210 */ /* 0x000fe2000271e4ff */
[----:B------:R-:W-:Y:S01]  /*190a0*/  IMAD.WIDE.U32 R78, P4, R44, -0x7af74000, R78 ;  /* 0x8508c0002c4e7825 */ /* 0x000fe2000788004e */
[----:B------:R-:W-:Y:S02]  /*190b0*/  IADD3 RZ, P1, PT, R80, R74, RZ ;  /* 0x0000004a50ff7210 */ /* 0x000fe40007f3e0ff */
[----:B------:R-:W-:Y:S01]  /*190c0*/  IADD3.X R39, P0, PT, R39, R95, RZ, P0, !PT ;  /* 0x0000005f27277210 */ /* 0x000fe2000071e4ff */
[----:B------:R-:W-:Y:S01]  /*190d0*/  IMAD.X R45, RZ, RZ, RZ, P5 ;  /* 0x000000ffff2d7224 */ /* 0x000fe200028e06ff */
[----:B------:R-:W-:Y:S01]  /*190e0*/  IADD3 RZ, P5, PT, R75, R78, RZ ;  /* 0x0000004e4bff7210 */ /* 0x000fe20007fbe0ff */
[----:B------:R-:W-:Y:S01]  /*190f0*/  IMAD.IADD R78, R83, 0x1, R47 ;  /* 0x00000001534e7824 */ /* 0x000fe200078e022f */
[----:B------:R-:W-:Y:S01]  /*19100*/  IADD3.X R74, P0, PT, R37, R82, RZ, P0, !PT ;  /* 0x00000052254a7210 */ /* 0x000fe2000071e4ff */
[----:B------:R-:W-:Y:S01]  /*19110*/  IMAD.IADD R80, R75, 0x1, R67 ;  /* 0x000000014b507824 */ /* 0x000fe200078e0243 */
[----:B------:R-:W-:Y:S01]  /*19120*/  IADD3.X R106, P3, PT, R43, R70, RZ, P3, !PT ;  /* 0x000000462b6a7210 */ /* 0x000fe20001f7e4ff */
[----:B------:R-:W-:Y:S01]  /*19130*/  IMAD.WIDE.U32 R94, R19, 0x30000000, RZ ;  /* 0x30000000135e7825 */ /* 0x000fe200078e00ff */
[----:B------:R-:W-:-:S02]  /*19140*/  IADD3.X R75, P0, PT, R39, R78, RZ, P0, !PT ;  /* 0x0000004e274b7210 */ /* 0x000fc4000071e4ff */
[----:B------:R-:W-:Y:S01]  /*19150*/  IADD3.X RZ, P1, PT, R57, R80, RZ, P1, !PT ;  /* 0x0000005039ff7210 */ /* 0x000fe20000f3e4ff */
[C-C-:B------:R-:W-:Y:S01]  /*19160*/  IMAD R43, R44.reuse, 0x170b5d44, R94.reuse ;  /* 0x170b5d442c2b7824 */ /* 0x140fe200078e025e */
[----:B------:R-:W-:Y:S01]  /*19170*/  IADD3.X R110, P3, PT, R45, R71, RZ, P3, !PT ;  /* 0x000000472d6e7210 */ /* 0x000fe20001f7e4ff */
[----:B------:R-:W-:Y:S01]  /*19180*/  IMAD.X R85, RZ, RZ, RZ, P4 ;  /* 0x000000ffff557224 */ /* 0x000fe200020e06ff */
[----:B------:R-:W-:Y:S01]  /*19190*/  IADD3.X R57, P0, PT, RZ, RZ, RZ, P0, !PT ;  /* 0x000000ffff397210 */ /* 0x000fe2000071e4ff */
[----:B------:R-:W-:Y:S01]  /*191a0*/  IMAD.WIDE.U32 R94, P4, R44, 0x170b5d44, R94 ;  /* 0x170b5d442c5e7825 */ /* 0x000fe2000788005e */
[----:B------:R-:W-:Y:S02]  /*191b0*/  IADD3.X R106, P3, PT, R106, R41, RZ, P3, !PT ;  /* 0x000000296a6a7210 */ /* 0x000fe40001f7e4ff */
[----:B------:R-:W-:Y:S01]  /*191c0*/  SHF.L.W.U32.HI R59, R59, 0x1, R22 ;  /* 0x000000013b3b7819 */ /* 0x000fe20000010e16 */
[----:B------:R-:W-:Y:S01]  /*191d0*/  IMAD.WIDE.U32 R70, R44, 0x30000000, RZ ;  /* 0x300000002c467825 */ /* 0x000fe200078e00ff */
[----:B------:R-:W-:-:S02]  /*191e0*/  MOV R82, R95 ;  /* 0x0000005f00527202 */ /* 0x000fc40000000f00 */
[----:B------:R-:W-:Y:S01]  /*191f0*/  IADD3.X R110, P3, PT, R110, R53, RZ, P3, !PT ;  /* 0x000000356e6e7210 */ /* 0x000fe20001f7e4ff */
[----:B------:R-:W-:Y:S01]  /*19200*/  IMAD.X R67, RZ, RZ, RZ, P0 ;  /* 0x000000ffff437224 */ /* 0x000fe200000e06ff */
[----:B------:R-:W-:Y:S01]  /*19210*/  IADD3 RZ, P0, PT, R94, R71, RZ ;  /* 0x000000475eff7210 */ /* 0x000fe20007f1e0ff */
[----:B------:R-:W-:Y:S01]  /*19220*/  IMAD.MOV.U32 R84, RZ, RZ, R79 ;  /* 0x000000ffff547224 */ /* 0x000fe200078e004f */
[----:B------:R-:W-:Y:S01]  /*19230*/  SHF.L.W.U32.HI R22, R22, 0x1, R13 ;  /* 0x0000000116167819 */ /* 0x000fe20000010e0d */
[----:B------:R-:W-:-:S04]  /*19240*/  IMAD.WIDE.U32 R98, R19, -0x45f6b800, RZ ;  /* 0xba09480013627825 */ /* 0x000fc800078e00ff */
[----:B------:R-:W-:Y:S02]  /*19250*/  IMAD.X R83, RZ, RZ, RZ, P4 ;  /* 0x000000ffff537224 */ /* 0x000fe400020e06ff */
[----:B------:R-:W-:-:S04]  /*19260*/  IMAD.WIDE.U32.X R94, R19, -0x7af74000, R84, P5 ;  /* 0x8508c000135e7825 */ /* 0x000fc800028e0454 */
[----:B------:R-:W-:Y:S01]  /*19270*/  IMAD.IADD R47, R77, 0x1, R49 ;  /* 0x000000014d2f7824 */ /* 0x000fe200078e0231 */
[----:B------:R-:W-:Y:S01]  /*19280*/  IADD3.X R45, P1, PT, RZ, R94, RZ, P1, !PT ;  /* 0x0000005eff2d7210 */ /* 0x000fe20000f3e4ff */
[----:B------:R-:W-:Y:S01]  /*19290*/  IMAD.WIDE.U32.X R82, R19, 0x170b5d44, R82, P0 ;  /* 0x170b5d4413527825 */ /* 0x000fe200000e0452 */
[----:B------:R-:W-:-:S03]  /*192a0*/  IADD3 RZ, P0, PT, R74, R48, RZ ;  /* 0x000000304aff7210 */ /* 0x000fc60007f1e0ff */
[C-C-:B------:R-:W-:Y:S01]  /*192b0*/  IMAD R37, R44.reuse, 0x1ef3622f, R98.reuse ;  /* 0x1ef3622f2c257824 */ /* 0x140fe200078e0262 */
[----:B------:R-:W-:Y:S01]  /*192c0*/  IADD3.X RZ, P0, PT, R75, R47, RZ, P0, !PT ;  /* 0x0000002f4bff7210 */ /* 0x000fe2000071e4ff */
[----:B------:R-:W-:Y:S01]  /*192d0*/  IMAD.WIDE.U32 R98, P4, R44, 0x1ef3622f, R98 ;  /* 0x1ef3622f2c627825 */ /* 0x000fe20007880062 */
[----:B------:R-:W-:-:S03]  /*192e0*/  IADD3.X R47, P1, PT, RZ, R95, RZ, P1, !PT ;  /* 0x0000005fff2f7210 */ /* 0x000fc60000f3e4ff */
[----:B------:R-:W-:-:S04]  /*192f0*/  IMAD.WIDE.U32 R80, R44, -0x45f6b800, RZ ;  /* 0xba0948002c507825 */ /* 0x000fc800078e00ff */
[----:B------:R-:W-:-:S04]  /*19300*/  IMAD.WIDE.U32 R100, R19, 0xf5138f, RZ ;  /* 0x00f5138f13647825 */ /* 0x000fc800078e00ff */
[----:B------:R-:W-:Y:S01]  /*19310*/  IMAD.X R79, RZ, RZ, RZ, P4 ;  /* 0x000000ffff4f7224 */ /* 0x000fe200020e06ff */
[----:B------:R-:W-:Y:S01]  /*19320*/  IADD3 RZ, P4, PT, R98, R81, RZ ;  /* 0x0000005162ff7210 */ /* 0x000fe20007f9e0ff */
[----:B------:R-:W-:Y:S02]  /*19330*/  IMAD.MOV.U32 R78, RZ, RZ, R99 ;  /* 0x000000ffff4e7224 */ /* 0x000fe400078e0063 */
[----:B------:R-:W-:-:S04]  /*19340*/  IMAD.WIDE.U32 R60, R42, -0x45f6b800, R60 ;  /* 0xba0948002a3c7825 */ /* 0x000fc800078e003c */
[C---:B------:R-:W-:Y:S01]  /*19350*/  IMAD.WIDE.U32 R98, P5, R44.reuse, 0x1a22d9f3, R100 ;  /* 0x1a22d9f32c627825 */ /* 0x040fe200078a0064 */
[----:B------:R-:W-:Y:S02]  /*19360*/  IADD3.X R101, P0, PT, R57, R68, RZ, P0, !PT ;  /* 0x0000004439657210 */ /* 0x000fe4000071e4ff */
[----:B------:R-:W-:Y:S01]  /*19370*/  IADD3.X R60, P1, PT, R45, R60, RZ, P1, !PT ;  /* 0x0000003c2d3c7210 */ /* 0x000fe20000f3e4ff */
[----:B------:R-:W-:Y:S01]  /*19380*/  IMAD.WIDE.U32 R84, R44, 0xf5138f, RZ ;  /* 0x00f5138f2c547825 */ /* 0x000fe200078e00ff */
[----:B------:R-:W-:-:S03]  /*19390*/  IADD3.X R45, P0, PT, R67, R69, RZ, P0, !PT ;  /* 0x00000045432d7210 */ /* 0x000fc6000071e4ff */
[----:B------:R-:W-:Y:S01]  /*193a0*/  IMAD.X R49, RZ, RZ, RZ, P5 ;  /* 0x000000ffff317224 */ /* 0x000fe200028e06ff */
[----:B------:R-:W-:Y:S01]  /*193b0*/  IADD3 RZ, P5, PT, R98, R85, RZ ;  /* 0x0000005562ff7210 */ /* 0x000fe20007fbe0ff */
[----:B------:R-:W-:Y:S01]  /*193c0*/  IMAD R39, R44, 0x1a22d9f3, R100 ;  /* 0x1a22d9f32c277824 */ /* 0x000fe200078e0264 */
[----:B------:R-:W-:Y:S01]  /*193d0*/  IADD3.X R100, P0, PT, R101, R96, RZ, P0, !PT ;  /* 0x0000006065647210 */ /* 0x000fe2000071e4ff */
[----:B------:R-:W-:Y:S02]  /*193e0*/  IMAD.IADD R98, R61, 0x1, R113 ;  /* 0x000000013d627824 */ /* 0x000fe400078e0271 */
[----:B------:R-:W-:Y:S02]  /*193f0*/  IMAD.IADD R102, R97, 0x1, R15 ;  /* 0x0000000161667824 */ /* 0x000fe400078e020f */
[----:B------:R-:W-:Y:S01]  /*19400*/  IMAD.WIDE.U32 R94, R19, 0x6ca1493b, RZ ;  /* 0x6ca1493b135e7825 */ /* 0x000fe200078e00ff */
[----:B------:R-:W-:Y:S02]  /*19410*/  IADD3.X R61, P1, PT, R47, R98, RZ, P1, !PT ;  /* 0x000000622f3d7210 */ /* 0x000fe40000f3e4ff */
[----:B------:R-:W-:Y:S01]  /*19420*/  IADD3.X R101, P0, PT, R45, R102, RZ, P0, !PT ;  /* 0x000000662d657210 */ /* 0x000fe2000071e4ff */
[----:B------:R-:W-:Y:S01]  /*19430*/  IMAD.WIDE.U32.X R78, R19, 0x1ef3622f, R78, P4 ;  /* 0x1ef3622f134e7825 */ /* 0x000fe200020e044e */
[----:B------:R-:W-:-:S02]  /*19440*/  IADD3.X R15, P1, PT, RZ, RZ, RZ, P1, !PT ;  /* 0x000000ffff0f7210 */ /* 0x000fc40000f3e4ff */
[----:B------:R-:W-:Y:S01]  /*19450*/  IADD3.X R47, P0, PT, RZ, RZ, RZ, P0, !PT ;  /* 0x000000ffff2f7210 */ /* 0x000fe2000071e4ff */
[C-C-:B------:R-:W-:Y:S02]  /*19460*/  IMAD R41, R44.reuse, -0x39c4fa40, R94.reuse ;  /* 0xc63b05c02c297824 */ /* 0x140fe400078e025e */
[----:B------:R-:W-:-:S04]  /*19470*/  IMAD.WIDE.U32 R68, P4, R44, -0x39c4fa40, R94 ;  /* 0xc63b05c02c447825 */ /* 0x000fc8000788005e */
[----:B------:R-:W-:Y:S02]  /*19480*/  IMAD.MOV.U32 R48, RZ, RZ, R99 ;  /* 0x000000ffff307224 */ /* 0x000fe400078e0063 */
[----:B------:R-:W-:-:S04]  /*19490*/  IMAD.WIDE.U32 R94, R44, 0x6ca1493b, RZ ;  /* 0x6ca1493b2c5e7825 */ /* 0x000fc800078e00ff */
[----:B------:R-:W-:-:S04]  /*194a0*/  IMAD.WIDE.U32 R98, R19, 0x17c510ea, RZ ;  /* 0x17c510ea13627825 */ /* 0x000fc800078e00ff */
[----:B------:R-:W-:Y:S01]  /*194b0*/  IMAD.X R45, RZ, RZ, RZ, P1 ;  /* 0x000000ffff2d7224 */ /* 0x000fe200008e06ff */
[----:B------:R-:W-:Y:S01]  /*194c0*/  IADD3 RZ, P1, PT, R68, R95, RZ ;  /* 0x0000005f44ff7210 */ /* 0x000fe20007f3e0ff */
[----:B------:R-:W-:Y:S02]  /*194d0*/  IMAD.IADD R57, R43, 0x1, R71 ;  /* 0x000000012b397824 */ /* 0x000fe400078e0247 */
[----:B------:R-:W-:Y:S01]  /*194e0*/  IMAD.X R53, RZ, RZ, RZ, P0 ;  /* 0x000000ffff357224 */ /* 0x000fe200000e06ff */
[----:B------:R-:W-:Y:S01]  /*194f0*/  IADD3 RZ, P0, PT, R60, R70, RZ ;  /* 0x000000463cff7210 */ /* 0x000fe20007f1e0ff */
[----:B------:R-:W-:Y:S02]  /*19500*/  IMAD.X R97, RZ, RZ, RZ, P4 ;  /* 0x000000ffff617224 */ /* 0x000fe400020e06ff */
[----:B------:R-:W-:Y:S01]  /*19510*/  IMAD.MOV.U32 R96, RZ, RZ, R69 ;  /* 0x000000ffff607224 */ /* 0x000fe200078e0045 */
[----:B------:R-:W-:Y:S01]  /*19520*/  IADD3.X RZ, P0, PT, R61, R57, RZ, P0, !PT ;  /* 0x000000393dff7210 */ /* 0x000fe2000071e4ff */
[----:B------:R-:W-:-:S03]  /*19530*/  IMAD.WIDE.U32 R102, P4, R44, 0x1ae3a46, R98 ;  /* 0x01ae3a462c667825 */ /* 0x000fc60007880062 */
[----:B------:R-:W-:Y:S01]  /*19540*/  IADD3.X R15, P0, PT, R15, R82, RZ, P0, !PT ;  /* 0x000000520f0f7210 */ /* 0x000fe2000071e4ff */
[----:B------:R-:W-:-:S04]  /*19550*/  IMAD.WIDE.U32 R68, R44, 0x17c510ea, RZ ;  /* 0x17c510ea2c447825 */ /* 0x000fc800078e00ff */
[----:B------:R-:W-:Y:S02]  /*19560*/  IMAD.IADD R57, R87, 0x1, R65 ;  /* 0x0000000157397824 */ /* 0x000fe400078e0241 */
[----:B------:R-:W-:Y:S01]  /*19570*/  IMAD.WIDE.U32.X R96, R19, -0x39c4fa40, R96, P1 ;  /* 0xc63b05c013607825 */ /* 0x000fe200008e0460 */
[----:B------:R-:W-:-:S03]  /*19580*/  IADD3 RZ, P1, PT, R100, R64, RZ ;  /* 0x0000004064ff7210 */ /* 0x000fc60007f3e0ff */
[----:B------:R-:W-:Y:S01]  /*19590*/  IMAD.X R105, RZ, RZ, RZ, P4 ;  /* 0x000000ffff697224 */ /* 0x000fe200020e06ff */
[----:B------:R-:W-:Y:S01]  /*195a0*/  IADD3 RZ, P4, PT, R102, R69, RZ ;  /* 0x0000004566ff7210 */ /* 0x000fe20007f9e0ff */
[----:B------:R-:W-:Y:S01]  /*195b0*/  IMAD.MOV.U32 R104, RZ, RZ, R103 ;  /* 0x000000ffff687224 */ /* 0x000fe200078e0067 */
[----:B------:R-:W-:Y:S01]  /*195c0*/  IADD3.X RZ, P1, PT, R101, R57, RZ, P1, !PT ;  /* 0x0000003965ff7210 */ /* 0x000fe20000f3e4ff */
[----:B------:R-:W-:Y:S01]  /*195d0*/  IMAD.WIDE.U32.X R48, R19, 0x1a22d9f3, R48, P5 ;  /* 0x1a22d9f313307825 */ /* 0x000fe200028e0430 */
[----:B------:R-:W-:-:S03]  /*195e0*/  IADD3.X R55, P5, PT, R106, R55, RZ, P3, !PT ;  /* 0x000000376a377210 */ /* 0x000fc60001fbe4ff */
[----:B------:R-:W-:Y:S01]  /*195f0*/  IMAD.WIDE.U32 R74, R42, 0xf5138f, R74 ;  /* 0x00f5138f2a4a7825 */ /* 0x000fe200078e004a */
[----:B------:R-:W-:-:S03]  /*19600*/  IADD3.X R35, P5, PT, R110, R35, RZ, P5, !PT ;  /* 0x000000236e237210 */ /* 0x000fc60002fbe4ff */
[----:B------:R-:W-:Y:S01]  /*19610*/  IMAD.WIDE.U32.X R104, R19, 0x1ae3a46, R104, P4 ;  /* 0x01ae3a4613687825 */ /* 0x000fe200020e0468 */
[----:B------:R-:W-:Y:S02]  /*19620*/  IADD3.X R19, P0, PT, R45, R83, RZ, P0, !PT ;  /* 0x000000532d137210 */ /* 0x000fe4000071e4ff */
[----:B------:R-:W-:Y:S01]  /*19630*/  IADD3.X R64, P4, PT, R47, R72, RZ, P1, !PT ;  /* 0x000000482f407210 */ /* 0x000fe20000f9e4ff */
[----:B------:R-:W-:Y:S01]  /*19640*/  IMAD.WIDE.U32 R82, R44, 0x30000000, R60 ;  /* 0x300000002c527825 */ /* 0x000fe200078e003c */
[----:B------:R-:W-:Y:S02]  /*19650*/  IADD3.X R74, P1, PT, R15, R74, RZ, P0, !PT ;  /* 0x0000004a0f4a7210 */ /* 0x000fe4000073e4ff */
[----:B------:R-:W-:Y:S01]  /*19660*/  IADD3.X R72, P0, PT, R53, R73, RZ, P4, !PT ;  /* 0x0000004935487210 */ /* 0x000fe2000271e4ff */
[----:B------:R-:W-:Y:S01]  /*19670*/  IMAD.IADD R45, R83, 0x1, R43 ;  /* 0x00000001532d7824 */ /* 0x000fe200078e022b */
[----:B------:R-:W-:Y:S01]  /*19680*/  IADD3.X R15, P4, PT, RZ, RZ, RZ, P3, !PT ;  /* 0x000000ffff0f7210 */ /* 0x000fe20001f9e4ff */
[----:B------:R-:W-:Y:S01]  /*19690*/  IMAD.WIDE.U32 R60, R82, -0x1, RZ ;  /* 0xffffffff523c7825 */ /* 0x000fe200078e00ff */
[----:B------:R-:W-:-:S02]  /*196a0*/  IADD3 R70, PT, PT, R75, R77, RZ ;  /* 0x0000004d4b467210 */ /* 0x000fc40007ffe0ff */
[----:B------:R-:W-:Y:S01]  /*196b0*/  IADD3 RZ, P3, PT, R74, R80, RZ ;  /* 0x000000504aff7210 */ /* 0x000fe20007f7e0ff */
[----:B------:R-:W-:Y:S01]  /*196c0*/  IMAD.IADD R47, R37, 0x1, R81 ;  /* 0x00000001252f7824 */ /* 0x000fe200078e0251 */
[----:B------:R-:W-:Y:S01]  /*196d0*/  IADD3.X R80, P5, PT, RZ, R15, RZ, P5, !PT ;  /* 0x0000000fff507210 */ /* 0x000fe20002fbe4ff */
[----:B------:R-:W-:Y:S01]  /*196e0*/  IMAD R15, R82, -0x7af74001, -R45 ;  /* 0x8508bfff520f7824 */ /* 0x000fe200078e0a2d */
[----:B------:R-:W-:Y:S01]  /*196f0*/  IADD3.X R64, P0, PT, R64, R55, RZ, P0, !PT ;  /* 0x0000003740407210 */ /* 0x000fe2000071e4ff */
[----:B------:R-:W-:Y:S01]  /*19700*/  IMAD.IADD R43, R21, 0x1, R51 ;  /* 0x00000001152b7824 */ /* 0x000fe200078e0233 */
[----:B------:R-:W-:Y:S01]  /*19710*/  IADD3.X R75, P1, PT, R19, R70, RZ, P1, !PT ;  /* 0x00000046134b7210 */ /* 0x000fe20000f3e4ff */
[----:B------:R-:W-:Y:S01]  /*19720*/  IMAD.IADD R15, R61, 0x1, R15 ;  /* 0x000000013d0f7824 */ /* 0x000fe200078e020f */
[----:B------:R-:W-:Y:S01]  /*19730*/  IADD3.X R102, PT, PT, RZ, RZ, RZ, P5, P4 ;  /* 0x000000ffff667210 */ /* 0x000fe20002fe84ff */
[----:B------:R-:W-:Y:S01]  /*19740*/  IMAD.WIDE.U32 R70, R60, 0x1, RZ ;  /* 0x000000013c467825 */ /* 0x000fe200078e00ff */
[----:B------:R-:W-:-:S02]  /*19750*/  IADD3.X R19, P4, PT, RZ, RZ, RZ, P1, !PT ;  /* 0x000000ffff137210 */ /* 0x000fc40000f9e4ff */
[----:B------:R-:W-:Y:S01]  /*19760*/  IADD3.X R65, P0, PT, R72, R35, RZ, P0, !PT ;  /* 0x0000002348417210 */ /* 0x000fe2000071e4ff */
[----:B------:R-:W-:Y:S01]  /*19770*/  IMAD.WIDE.U32 R72, R15, 0x1, RZ ;  /* 0x000000010f487825 */ /* 0x000fe200078e00ff */
[----:B------:R-:W-:Y:S02]  /*19780*/  IADD3 RZ, P1, PT, R64, R50, RZ ;  /* 0x0000003240ff7210 */ /* 0x000fe40007f3e0ff */
[----:B------:R-:W-:Y:S01]  /*19790*/  IADD3.X RZ, P3, PT, R75, R47, RZ, P3, !PT ;  /* 0x0000002f4bff7210 */ /* 0x000fe20001f7e4ff */
[----:B------:R-:W-:Y:S01]  /*197a0*/  IMAD.X R35, RZ, RZ, RZ, P4 ;  /* 0x000000ffff237224 */ /* 0x000fe200020e06ff */
[----:B------:R-:W-:Y:S01]  /*197b0*/  IADD3.X R53, P0, PT, RZ, RZ, RZ, P0, !PT ;  /* 0x000000ffff357210 */ /* 0x000fe2000071e4ff */
[----:B------:R-:W-:Y:S01]  /*197c0*/  IMAD.WIDE.U32 R100, R42, 0x6ca1493b, R100 ;  /* 0x6ca1493b2a647825 */ /* 0x000fe200078e0064 */
[----:B------:R-:W-:Y:S02]  /*197d0*/  IADD3.X RZ, P1, PT, R65, R43, RZ, P1, !PT ;  /* 0x0000002b41ff7210 */ /* 0x000fe40000f3e4ff */
[----:B------:R-:W-:Y:S01]  /*197e0*/  IADD3.X R19, P3, PT, R19, R78, RZ, P3, !PT ;  /* 0x0000004e13137210 */ /* 0x000fe20001f7e4ff */
[----:B------:R-:W-:Y:S01]  /*197f0*/  IMAD R43, R60, -0x7af74000, R72 ;  /* 0x8508c0003c2b7824 */ /* 0x000fe200078e0248 */
[----:B------:R-:W-:Y:S01]  /*19800*/  IADD3 RZ, P4, PT, R82, R70, RZ ;  /* 0x0000004652ff7210 */ /* 0x000fe20007f9e0ff */
[----:B------:R-:W-:Y:S01]  /*19810*/  IMAD.X R55, RZ, RZ, RZ, P0 ;  /* 0x000000ffff377224 */ /* 0x000fe200000e06ff */
[----:B------:R-:W-:Y:S01]  /*19820*/  IADD3.X R78, P3, PT, R35, R79, RZ, P3, !PT ;  /* 0x0000004f234e7210 */ /* 0x000fe20001f7e4ff */
[----:B------:R-:W-:Y:S01]  /*19830*/  IMAD.WIDE.U32 R50, R42, 0x17c510ea, R64 ;  /* 0x17c510ea2a327825 */ /* 0x000fe200078e0040 */
[----:B------:R-:W-:-:S02]  /*19840*/  IADD3.X R53, P1, PT, R53, R62, RZ, P1, !PT ;  /* 0x0000003e35357210 */ /* 0x000fc40000f3e4ff */
[----:B------:R-:W-:Y:S01]  /*19850*/  IADD3.X R62, P3, PT, R19, R100, RZ, P3, !PT ;  /* 0x00000064133e7210 */ /* 0x000fe20001f7e4ff */
[----:B------:R-:W-:Y:S01]  /*19860*/  IMAD.WIDE.U32 R72, P0, R60, -0x7af74000, R72 ;  /* 0x8508c0003c487825 */ /* 0x000fe20007800048 */
[----:B------:R-:W-:-:S03]  /*19870*/  IADD3.X R55, P1, PT, R55, R63, RZ, P1, !PT ;  /* 0x0000003f37377210 */ /* 0x000fc60000f3e4ff */
[C---:B------:R-:W-:Y:S01]  /*19880*/  IMAD.IADD R42, R71.reuse, 0x1, R43 ;  /* 0x00000001472a7824 */ /* 0x040fe200078e022b */
[----:B------:R-:W-:Y:S01]  /*19890*/  IADD3 RZ, P5, PT, R71, R72, RZ ;  /* 0x0000004847ff7210 */ /* 0x000fe20007fbe0ff */
[----:B------:R-:W-:Y:S02]  /*198a0*/  IMAD.IADD R87, R101, 0x1, R87 ;  /* 0x0000000165577824 */ /* 0x000fe400078e0257 */
[----:B------:R-:W-:Y:S01]  /*198b0*/  IMAD.X R43, RZ, RZ, RZ, P0 ;  /* 0x000000ffff2b7224 */ /* 0x000fe200000e06ff */
[----:B------:R-:W-:Y:S01]  /*198c0*/  IADD3.X RZ, P4, PT, R45, R42, RZ, P4, !PT ;  /* 0x0000002a2dff7210 */ /* 0x000fe2000279e4ff */
[----:B------:R-:W-:Y:S01]  /*198d0*/  IMAD.MOV.U32 R42, RZ, RZ, R73 ;  /* 0x000000ffff2a7224 */ /* 0x000fe200078e0049 */
[----:B------:R-:W-:Y:S01]  /*198e0*/  IADD3.X R63, P3, PT, R78, R87, RZ, P3, !PT ;  /* 0x000000574e3f7210 */ /* 0x000fe20001f7e4ff */
[----:B------:R-:W-:Y:S01]  /*198f0*/  IMAD.IADD R19, R39, 0x1, R85 ;  /* 0x0000000127137824 */ /* 0x000fe200078e0255 */
[----:B------:R-:W-:Y:S01]  /*19900*/  IADD3 RZ, P0, PT, R62, R84, RZ ;  /* 0x000000543eff7210 */ /* 0x000fe20007f1e0ff */
[----:B------:R-:W-:Y:S01]  /*19910*/  IMAD.WIDE.U32.X R72, R15, -0x7af74000, R42, P5 ;  /* 0x8508c0000f487825 */ /* 0x000fe200028e042a */
[----:B------:R-:W-:-:S02]  /*19920*/  IADD3.X R45, P3, PT, RZ, RZ, RZ, P3, !PT ;  /* 0x000000ffff2d7210 */ /* 0x000fc40001f7e4ff */
[----:B------:R-:W-:Y:S01]  /*19930*/  IADD3.X RZ, P0, PT, R63, R19, RZ, P0, !PT ;  /* 0x000000133fff7210 */ /* 0x000fe2000071e4ff */
[----:B------:R-:W-:Y:S01]  /*19940*/  IMAD.WIDE.U32 R78, R15, 0x30000000, RZ ;  /* 0x300000000f4e7825 */ /* 0x000fe200078e00ff */
[----:B------:R-:W-:Y:S02]  /*19950*/  IADD3.X R35, P4, PT, RZ, R72, RZ, P4, !PT ;  /* 0x00000048ff237210 */ /* 0x000fe4000279e4ff */
[----:B------:R-:W-:Y:S01]  /*19960*/  IADD3.X R45, P0, PT, R45, R48, RZ, P0, !PT ;  /* 0x000000302d2d7210 */ /* 0x000fe2000071e4ff */
[----:B------:R-:W-:Y:S01]  /*19970*/  IMAD.WIDE.U32 R42, R44, -0x45f6b800, R74 ;  /* 0xba0948002c2a7825 */ /* 0x000fe200078e004a */
[----:B------:R-:W-:Y:S02]  /*19980*/  IADD3.X R72, P4, PT, RZ, R73, RZ, P4, !PT ;  /* 0x00000049ff487210 */ /* 0x000fe4000279e4ff */
[----:B------:R-:W-:Y:S01]  /*19990*/  IADD3.X R74, P1, PT, R53, R80, RZ, P1, !PT ;  /* 0x00000050354a7210 */ /* 0x000fe20000f3e4ff */
[----:B------:R-:W-:Y:S01]  /*199a0*/  IMAD.X R47, RZ, RZ, RZ, P3 ;  /* 0x000000ffff2f7224 */ /* 0x000fe200018e06ff */
[----:B------:R-:W-:Y:S01]  /*199b0*/  IADD3 R37, PT, PT, R43, R37, RZ ;  /* 0x000000252b257210 */ /* 0x000fe20007ffe0ff */
[C-C-:B------:R-:W-:Y:S01]  /*199c0*/  IMAD R19, R60.reuse, 0x170b5d44, R78.reuse ;  /* 0x170b5d443c137824 */ /* 0x140fe200078e024e */
        /* <DEDUP_REMOVED lines=8> */
[----:B------:R-:W-:Y:S01]  /*19a50*/  IADD3 RZ, P3, PT, R78, R65, RZ ;  /* 0x000000414eff7210 */ /* 0x000fe20007f7e0ff */
[----:B------:R-:W-:Y:S01]  /*19a60*/  IMAD.IADD R35, R19, 0x1, R65 ;  /* 0x0000000113237824 */ /* 0x000fe200078e0241 */
[----:B------:R-:W-:Y:S01]  /*19a70*/  IADD3 RZ, P5, PT, R42, R64, RZ ;  /* 0x000000402aff7210 */ /* 0x000fe20007fbe0ff */
[----:B------:R-:W-:Y:S02]  /*19a80*/  IMAD.MOV.U32 R70, RZ, RZ, R79 ;  /* 0x000000ffff467224 */ /* 0x000fe400078e004f */
[----:B------:R-:W-:Y:S01]  /*19a90*/  IMAD.IADD R21, R51, 0x1, R21 ;  /* 0x0000000133157824 */ /* 0x000fe200078e0215 */
[----:B------:R-:W-:Y:S01]  /*19aa0*/  IADD3.X RZ, P5, PT, R43, R35, RZ, P5, !PT ;  /* 0x000000232bff7210 */ /* 0x000fe20002fbe4ff */
[----:B------:R-:W-:Y:S01]  /*19ab0*/  IMAD.IADD R37, R41, 0x1, R95 ;  /* 0x0000000129257824 */ /* 0x000fe200078e025f */
[----:B------:R-:W-:Y:S01]  /*19ac0*/  IADD3.X R35, P4, PT, RZ, RZ, RZ, P4, !PT ;  /* 0x000000ffff237210 */ /* 0x000fe2000279e4ff */
[----:B------:R-:W-:Y:S01]  /*19ad0*/  IMAD.WIDE.U32.X R70, R15, 0x170b5d44, R70, P3 ;  /* 0x170b5d440f467825 */ /* 0x000fe200018e0446 */
[----:B------:R-:W-:-:S02]  /*19ae0*/  IADD3 RZ, P3, PT, R50, R94, RZ ;  /* 0x0000005e32ff7210 */ /* 0x000fc40007f7e0ff */
[----:B------:R-:W-:Y:S01]  /*19af0*/  IADD3.X R51, P0, PT, R48, R21, RZ, P0, !PT ;  /* 0x0000001530337210 */ /* 0x000fe2000071e4ff */
[----:B------:R-:W-:Y:S01]  /*19b00*/  IMAD.WIDE.U32 R64, R15, -0x45f6b800, RZ ;  /* 0xba0948000f407825 */ /* 0x000fe200078e00ff */
[----:B------:R-:W-:Y:S02]  /*19b10*/  IADD3.X R35, P5, PT, R35, R70, RZ, P5, !PT ;  /* 0x0000004623237210 */ /* 0x000fe40002fbe4ff */
[----:B------:R-:W-:Y:S01]  /*19b20*/  IADD3.X RZ, P3, PT, R51, R37, RZ, P3, !PT ;  /* 0x0000002533ff7210 */ /* 0x000fe20001f7e4ff */
[----:B------:R-:W-:Y:S01]  /*19b30*/  IMAD.X R37, RZ, RZ, RZ, P4 ;  /* 0x000000ffff257224 */ /* 0x000fe200020e06ff */
[----:B------:R-:W-:Y:S01]  /*19b40*/  IADD3.X R45, P0, PT, RZ, RZ, RZ, P0, !PT ;  /* 0x000000ffff2d7210 */ /* 0x000fe2000071e4ff */
[----:B------:R-:W-:-:S03]  /*19b50*/  IMAD.WIDE.U32 R48, R44, 0xf5138f, R62 ;  /* 0x00f5138f2c307825 */ /* 0x000fc600078e003e */
[----:B------:R-:W-:Y:S01]  /*19b60*/  IADD3.X R37, P5, PT, R37, R71, RZ, P5, !PT ;  /* 0x0000004725257210 */ /* 0x000fe20002fbe4ff */
[C-C-:B------:R-:W-:Y:S02]  /*19b70*/  IMAD R21, R60.reuse, 0x1ef3622f, R64.reuse ;  /* 0x1ef3622f3c157824 */ /* 0x140fe400078e0240 */
[----:B------:R-:W-:Y:S01]  /*19b80*/  IMAD.WIDE.U32 R64, P4, R60, 0x1ef3622f, R64 ;  /* 0x1ef3622f3c407825 */ /* 0x000fe20007880040 */
[----:B------:R-:W-:-:S03]  /*19b90*/  IADD3.X R48, P5, PT, R35, R48, RZ, P5, !PT ;  /* 0x0000003023307210 */ /* 0x000fc60002fbe4ff */
[----:B------:R-:W-:-:S04]  /*19ba0*/  IMAD.WIDE.U32 R62, R60, -0x45f6b800, RZ ;  /* 0xba0948003c3e7825 */ /* 0x000fc800078e00ff */
[----:B------:R-:W-:Y:S01]  /*19bb0*/  IMAD.IADD R72, R49, 0x1, R39 ;  /* 0x0000000131487824 */ /* 0x000fe200078e0227 */
[----:B------:R-:W-:Y:S01]  /*19bc0*/  IADD3.X R39, P3, PT, R45, R96, RZ, P3, !PT ;  /* 0x000000602d277210 */ /* 0x000fe20001f7e4ff */
[----:B------:R-:W-:Y:S02]  /*19bd0*/  IMAD.X R96, RZ, RZ, RZ, P0 ;  /* 0x000000ffff607224 */ /* 0x000fe400000e06ff */
[----:B------:R-:W-:Y:S01]  /*19be0*/  IMAD.X R71, RZ, RZ, RZ, P4 ;  /* 0x000000ffff477224 */ /* 0x000fe200020e06ff */
[----:B------:R-:W-:Y:S01]  /*19bf0*/  IADD3 RZ, P4, PT, R64, R63, RZ ;  /* 0x0000003f40ff7210 */ /* 0x000fe20007f9e0ff */
[----:B------:R-:W-:Y:S01]  /*19c00*/  IMAD.MOV.U32 R70, RZ, RZ, R65 ;  /* 0x000000ffff467224 */ /* 0x000fe200078e0041 */
[----:B------:R-:W-:Y:S01]  /*19c10*/  IADD3.X R64, P0, PT, R74, R17, RZ, P1, !PT ;  /* 0x000000114a407210 */ /* 0x000fe20000f1e4ff */
[----:B------:R-:W-:Y:S01]  /*19c20*/  IMAD.WIDE.U32 R50, R44, 0x6ca1493b, R50 ;  /* 0x6ca1493b2c327825 */ /* 0x000fe200078e0032 */
[----:B------:R-:W-:Y:S02]  /*19c30*/  IADD3.X R96, P3, PT, R96, R97, RZ, P3, !PT ;  /* 0x0000006160607210 */ /* 0x000fe40001f7e4ff */
[----:B------:R-:W-:Y:S01]  /*19c40*/  IADD3.X R49, P5, PT, R37, R72, RZ, P5, !PT ;  /* 0x0000004825317210 */ /* 0x000fe20002fbe4ff */
[----:B------:R-:W-:Y:S01]  /*19c50*/  IMAD.IADD R37, R21, 0x1, R63 ;  /* 0x0000000115257824 */ /* 0x000fe200078e023f */
[----:B------:R-:W-:Y:S01]  /*19c60*/  IADD3.X R17, P0, PT, R47, R108, RZ, P0, !PT ;  /* 0x0000006c2f117210 */ /* 0x000fe2000071e4ff */
[----:B------:R-:W-:Y:S01]  /*19c70*/  IMAD.WIDE.U32.X R70, R15, 0x1ef3622f, R70, P4 ;  /* 0x1ef3622f0f467825 */ /* 0x000fe200020e0446 */
[----:B------:R-:W-:-:S02]  /*19c80*/  IADD3 RZ, P4, PT, R48, R62, RZ ;  /* 0x0000003e30ff7210 */ /* 0x000fc40007f9e0ff */
[----:B------:R-:W-:Y:S01]  /*19c90*/  IADD3.X R64, P3, PT, R39, R64, RZ, P3, !PT ;  /* 0x0000004027407210 */ /* 0x000fe20001f7e4ff */
[----:B------:R-:W-:Y:S01]  /*19ca0*/  IMAD.WIDE.U32 R62, R86, R52, RZ ;  /* 0x00000034563e7225 */ /* 0x000fe200078e00ff */
[----:B------:R-:W-:Y:S02]  /*19cb0*/  IADD3.X R35, P5, PT, RZ, RZ, RZ, P5, !PT ;  /* 0x000000ffff237210 */ /* 0x000fe40002fbe4ff */
[----:B------:R-:W-:Y:S01]  /*19cc0*/  IADD3.X RZ, P4, PT, R49, R37, RZ, P4, !PT ;  /* 0x0000002531ff7210 */ /* 0x000fe2000279e4ff */
[----:B------:R-:W-:Y:S01]  /*19cd0*/  IMAD.WIDE.U32 R72, R15, 0xf5138f, RZ ;  /* 0x00f5138f0f487825 */ /* 0x000fe200078e00ff */
[----:B------:R-:W-:Y:S02]  /*19ce0*/  IADD3.X R65, P3, PT, R96, R17, RZ, P3, !PT ;  /* 0x0000001160417210 */ /* 0x000fe40001f7e4ff */
[----:B------:R-:W-:Y:S01]  /*19cf0*/  IADD3.X R35, P4, PT, R35, R70, RZ, P4, !PT ;  /* 0x0000004623237210 */ /* 0x000fe2000279e4ff */
[----:B------:R-:W-:Y:S01]  /*19d00*/  IMAD.X R37, RZ, RZ, RZ, P5 ;  /* 0x000000ffff257224 */ /* 0x000fe200028e06ff */
[----:B------:R-:W-:Y:S01]  /*19d10*/  IADD3.X R39, P3, PT, RZ, RZ, RZ, P3, !PT ;  /* 0x000000ffff277210 */ /* 0x000fe20001f7e4ff */
[----:B------:R-:W-:-:S03]  /*19d20*/  IMAD.WIDE.U32 R62, P5, R52, R86, R62 ;  /* 0x00000056343e7225 */ /* 0x000fc600078a003e */
[----:B------:R-:W-:Y:S01]  /*19d30*/  IADD3.X R37, P4, PT, R37, R71, RZ, P4, !PT ;  /* 0x0000004725257210 */ /* 0x000fe2000279e4ff */
[----:B------:R-:W-:Y:S01]  /*19d40*/  IMAD.X R47, RZ, RZ, RZ, P3 ;  /* 0x000000ffff2f7224 */ /* 0x000fe200018e06ff */
[----:B------:R-:W-:Y:S01]  /*19d50*/  IADD3 RZ, P3, PT, R64, R68, RZ ;  /* 0x0000004440ff7210 */ /* 0x000fe20007f7e0ff */
[----:B------:R-:W-:Y:S01]  /*19d60*/  IMAD.X R45, RZ, RZ, RZ, P5 ;  /* 0x000000ffff2d7224 */ /* 0x000fe200028e06ff */
[----:B------:R-:W-:Y:S01]  /*19d70*/  IADD3 R68, PT, PT, R51, R41, RZ ;  /* 0x0000002933447210 */ /* 0x000fe20007ffe0ff */
[C-C-:B------:R-:W-:Y:S01]  /*19d80*/  IMAD R17, R60.reuse, 0x1a22d9f3, R72.reuse ;  /* 0x1a22d9f33c117824 */ /* 0x140fe200078e0248 */
[----:B------:R-:W-:Y:S01]  /*19d90*/  IADD3.X R50, P4, PT, R35, R50, RZ, P4, !PT ;  /* 0x0000003223327210 */ /* 0x000fe2000279e4ff */
[----:B------:R-:W-:-:S03]  /*19da0*/  IMAD.WIDE.U32 R72, P5, R60, 0x1a22d9f3, R72 ;  /* 0x1a22d9f33c487825 */ /* 0x000fc600078a0048 */
[----:B------:R-:W-:Y:S01]  /*19db0*/  IADD3.X R51, P4, PT, R37, R68, RZ, P4, !PT ;  /* 0x0000004425337210 */ /* 0x000fe2000279e4ff */
[----:B------:R-:W-:-:S03]  /*19dc0*/  IMAD.WIDE.U32 R70, R60, 0xf5138f, RZ ;  /* 0x00f5138f3c467825 */ /* 0x000fc600078e00ff */
[----:B------:R-:W-:Y:S01]  /*19dd0*/  IADD3.X R35, P4, PT, RZ, RZ, RZ, P4, !PT ;  /* 0x000000ffff237210 */ /* 0x000fe2000279e4ff */
[----:B------:R-:W-:Y:S02]  /*19de0*/  IMAD R99, R44, 0x1ae3a46, R98 ;  /* 0x01ae3a462c637824 */ /* 0x000fe400078e0262 */
[----:B------:R-:W-:Y:S01]  /*19df0*/  IMAD.X R75, RZ, RZ, RZ, P5 ;  /* 0x000000ffff4b7224 */ /* 0x000fe200028e06ff */
[----:B------:R-:W-:Y:S01]  /*19e00*/  IADD3 RZ, P5, PT, R72, R71, RZ ;  /* 0x0000004748ff7210 */ /* 0x000fe20007fbe0ff */
[----:B------:R-:W-:Y:S02]  /*19e10*/  IMAD.MOV.U32 R74, RZ, RZ, R73 ;  /* 0x000000ffff4a7224 */ /* 0x000fe400078e0049 */
[----:B------:R-:W-:Y:S02]  /*19e20*/  IMAD.IADD R41, R17, 0x1, R71 ;  /* 0x0000000111297824 */ /* 0x000fe400078e0247 */
[----:B------:R-:W-:Y:S01]  /*19e30*/  IMAD.X R37, RZ, RZ, RZ, P4 ;  /* 0x000000ffff257224 */ /* 0x000fe200020e06ff */
[----:B------:R-:W-:Y:S01]  /*19e40*/  IADD3 RZ, P4, PT, R50, R70, RZ ;  /* 0x0000004632ff7210 */ /* 0x000fe20007f9e0ff */
[----:B------:R-:W-:-:S02]  /*19e50*/  IMAD.IADD R53, R99, 0x1, R69 ;  /* 0x0000000163357824 */ /* 0x000fc400078e0245 */
[----:B------:R-:W-:Y:S01]  /*19e60*/  IMAD.WIDE.U32.X R74, R15, 0x1a22d9f3, R74, P5 ;  /* 0x1a22d9f30f4a7825 */ /* 0x000fe200028e044a */
[----:B------:R-:W-:Y:S02]  /*19e70*/  IADD3.X RZ, P4, PT, R51, R41, RZ, P4, !PT ;  /* 0x0000002933ff7210 */ /* 0x000fe4000279e4ff */
[----:B------:R-:W-:Y:S01]  /*19e80*/  IADD3.X RZ, P3, PT, R65, R53, RZ, P3, !PT ;  /* 0x0000003541ff7210 */ /* 0x000fe20001f7e4ff */
[----:B------:R-:W-:Y:S01]  /*19e90*/  IMAD.WIDE.U32 R72, R15, 0x6ca1493b, RZ ;  /* 0x6ca1493b0f487825 */ /* 0x000fe200078e00ff */
[----:B------:R-:W-:Y:S02]  /*19ea0*/  IADD3.X R41, P1, PT, RZ, RZ, RZ, P1, !PT ;  /* 0x000000ffff297210 */ /* 0x000fe40000f3e4ff */
[----:B------:R-:W-:Y:S01]  /*19eb0*/  IADD3.X R35, P4, PT, R35, R74, RZ, P4, !PT ;  /* 0x0000004a23237210 */ /* 0x000fe2000279e4ff */
[----:B------:R-:W-:Y:S01]  /*19ec0*/  IMAD.WIDE.U32 R64, R44, 0x17c510ea, R64 ;  /* 0x17c510ea2c407825 */ /* 0x000fe200078e0040 */
[----:B------:R-:W-:Y:S02]  /*19ed0*/  IADD3.X R39, P3, PT, R39, R104, RZ, P3, !PT ;  /* 0x0000006827277210 */ /* 0x000fe40001f7e4ff */
[----:B------:R-:W-:Y:S01]  /*19ee0*/  IADD3.X R44, P0, PT, RZ, R41, RZ, P0, !PT ;  /* 0x00000029ff2c7210 */ /* 0x000fe2000071e4ff */
[----:B------:R-:W-:Y:S01]  /*19ef0*/  IMAD.WIDE.U32 R68, P5, R60, -0x39c4fa40, R72 ;  /* 0xc63b05c03c447825 */ /* 0x000fe200078a0048 */
[----:B------:R-:W-:-:S02]  /*19f00*/  IADD3.X R74, P4, PT, R37, R75, RZ, P4, !PT ;  /* 0x0000004b254a7210 */ /* 0x000fc4000279e4ff */
[----:B------:R-:W-:Y:S01]  /*19f10*/  IADD3.X R104, P3, PT, R47, R105, RZ, P3, !PT ;  /* 0x000000692f687210 */ /* 0x000fe20001f7e4ff */
[C---:B------:R-:W-:Y:S01]  /*19f20*/  IMAD R41, R60.reuse, -0x39c4fa40, R72 ;  /* 0xc63b05c03c297824 */ /* 0x040fe200078e0248 */
[----:B------:R-:W-:Y:S01]  /*19f30*/  IADD3.X R64, P4, PT, R35, R64, RZ, P4, !PT ;  /* 0x0000004023407210 */ /* 0x000fe2000279e4ff */
[----:B------:R-:W-:Y:S01]  /*19f40*/  IMAD.WIDE.U32 R72, R60, 0x6ca1493b, RZ ;  /* 0x6ca1493b3c487825 */ /* 0x000fe200078e00ff */
[----:B------:R-:W-:Y:S02]  /*19f50*/  IADD3.X R35, PT, PT, RZ, RZ, RZ, P0, P1 ;  /* 0x000000ffff237210 */ /* 0x000fe400007e24ff */
[----:B------:R-:W-:Y:S01]  /*19f60*/  IADD3.X R44, P3, PT, R39, R44, RZ, P3, !PT ;  /* 0x0000002c272c7210 */ /* 0x000fe20001f7e4ff */
[----:B------:R-:W-:Y:S01]  /*19f70*/  IMAD.IADD R37, R65, 0x1, R99 ;  /* 0x0000000141257824 */ /* 0x000fe200078e0263 */
[----:B------:R-:W-:Y:S01]  /*19f80*/  IADD3 RZ, P1, PT, R68, R73, RZ ;  /* 0x0000004944ff7210 */ /* 0x000fe20007f3e0ff */
[----:B------:R-:W-:Y:S01]  /*19f90*/  IMAD.X R71, RZ, RZ, RZ, P5 ;  /* 0x000000ffff477224 */ /* 0x000fe200028e06ff */
[----:B------:R-:W-:Y:S01]  /*19fa0*/  IADD3 RZ, P0, PT, R64, R72, RZ ;  /* 0x0000004840ff7210 */ /* 0x000fe20007f1e0ff */
[----:B------:R-:W-:Y:S01]  /*19fb0*/  IMAD.IADD R39, R41, 0x1, R73 ;  /* 0x0000000129277824 */ /* 0x000fe200078e0249 */
[----:B------:R-:W-:Y:S01]  /*19fc0*/  IADD3.X R65, P4, PT, R74, R37, RZ, P4, !PT ;  /* 0x000000254a417210 */ /* 0x000fe2000279e4ff */
[----:B------:R-:W-:Y:S01]  /*19fd0*/  IMAD.MOV.U32 R70, RZ, RZ, R69 ;  /* 0x000000ffff467224 */ /* 0x000fe200078e0045 */
[----:B------:R-:W-:Y:S01]  /*19fe0*/  IADD3.X R37, P3, PT, R104, R35, RZ, P3, !PT ;  /* 0x0000002368257210 */ /* 0x000fe20001f7e4ff */
[----:B------:R-:W-:Y:S01]  /*19ff0*/  IMAD.WIDE.U32 R78, R52, R52, RZ ;  /* 0x00000034344e7225 */ /* 0x000fe200078e00ff */
[----:B------:R-:W-:-:S02]  /*1a000*/  IADD3.X RZ, P0, PT, R65, R39, RZ, P0, !PT ;  /* 0x0000002741ff7210 */ /* 0x000fc4000071e4ff */
[----:B------:R-:W-:Y:S01]  /*1a010*/  IADD3.X R35, P4, PT, RZ, RZ, RZ, P4, !PT ;  /* 0x000000ffff237210 */ /* 0x000fe2000279e4ff */
[----:B------:R-:W-:Y:S01]  /*1a020*/  IMAD.WIDE.U32 R68, R15, 0x17c510ea, RZ ;  /* 0x17c510ea0f447825 */ /* 0x000fe200078e00ff */
[----:B------:R-:W-:Y:S02]  /*1a030*/  IADD3 R53, P5, PT, R79, R62, RZ ;  /* 0x0000003e4f357210 */ /* 0x000fe40007fbe0ff */
[----:B------:R-:W-:Y:S01]  /*1a040*/  IADD3.X R59, P2, PT, R59, R78, RZ, P2, !PT ;  /* 0x0000004e3b3b7210 */ /* 0x000fe2000175e4ff */
[----:B------:R-:W-:-:S03]  /*1a050*/  IMAD.WIDE.U32.X R72, R15, -0x39c4fa40, R70, P1 ;  /* 0xc63b05c00f487825 */ /* 0x000fc600008e0446 */
[----:B------:R-:W-:Y:S01]  /*1a060*/  IADD3.X R62, P2, PT, R22, R53, RZ, P2, !PT ;  /* 0x00000035163e7210 */ /* 0x000fe2000175e4ff */
[----:B------:R-:W-:Y:S01]  /*1a070*/  IMAD.WIDE.U32 R78, P1, R60, 0x1ae3a46, R68 ;  /* 0x01ae3a463c4e7825 */ /* 0x000fe20007820044 */
[----:B------:R-:W-:-:S03]  /*1a080*/  IADD3.X R69, P0, PT, R35, R72, RZ, P0, !PT ;  /* 0x0000004823457210 */ /* 0x000fc6000071e4ff */
[----:B------:R-:W-:Y:S02]  /*1a090*/  IMAD.X R35, RZ, RZ, RZ, P4 ;  /* 0x000000ffff237224 */ /* 0x000fe400020e06ff */
[----:B------:R-:W-:-:S03]  /*1a0a0*/  IMAD.WIDE.U32 R70, R60, 0x17c510ea, RZ ;  /* 0x17c510ea3c467825 */ /* 0x000fc600078e00ff */
[----:B------:R-:W-:Y:S01]  /*1a0b0*/  IADD3.X R22, P0, PT, R35, R73, RZ, P0, !PT ;  /* 0x0000004923167210 */ /* 0x000fe2000071e4ff */
[----:B------:R-:W-:Y:S01]  /*1a0c0*/  IMAD.X R75, RZ, RZ, RZ, P1 ;  /* 0x000000ffff4b7224 */ /* 0x000fe200008e06ff */
[----:B------:R-:W-:Y:S01]  /*1a0d0*/  IADD3.X R44, P1, PT, R44, R59, RZ, P3, !PT ;  /* 0x0000003b2c2c7210 */ /* 0x000fe20001f3e4ff */
[----:B------:R-:W-:Y:S01]  /*1a0e0*/  IMAD.MOV.U32 R74, RZ, RZ, R79 ;  /* 0x000000ffff4a7224 */ /* 0x000fe200078e004f */
[----:B------:R-:W-:Y:S01]  /*1a0f0*/  IADD3 RZ, P4, PT, R78, R71, RZ ;  /* 0x000000474eff7210 */ /* 0x000fe20007f9e0ff */
[----:B------:R-:W-:Y:S01]  /*1a100*/  IMAD R39, R60, 0x1ae3a46, R68 ;  /* 0x01ae3a463c277824 */ /* 0x000fe200078e0244 */
        /* <DEDUP_REMOVED lines=8> */
[----:B------:R-:W-:-:S03]  /*1a190*/  IMAD.WIDE.U32.X R44, R86, R86, R44, P5 ;  /* 0x00000056562c7225 */ /* 0x000fc600028e042c */
[----:B------:R-:W-:Y:S01]  /*1a1a0*/  IADD3.X RZ, P4, PT, R69, R15, RZ, P4, !PT ;  /* 0x0000000f45ff7210 */ /* 0x000fe2000279e4ff */
[----:B------:R-:W-:Y:S01]  /*1a1b0*/  IMAD.X R35, RZ, RZ, RZ, P3 ;  /* 0x000000ffff237224 */ /* 0x000fe200018e06ff */
[----:B------:R-:W-:Y:S01]  /*1a1c0*/  IADD3.X R15, P0, PT, RZ, RZ, RZ, P0, !PT ;  /* 0x000000ffff0f7210 */ /* 0x000fe2000071e4ff */
[----:B------:R-:W-:-:S03]  /*1a1d0*/  IMAD.WIDE.U32 R42, R60, 0x30000000, R42 ;  /* 0x300000003c2a7825 */ /* 0x000fc600078e002a */
[----:B------:R-:W-:Y:S01]  /*1a1e0*/  IADD3.X R15, P4, PT, R15, R72, RZ, P4, !PT ;  /* 0x000000480f0f7210 */ /* 0x000fe2000279e4ff */
[----:B------:R-:W-:Y:S01]  /*1a1f0*/  IMAD.X R72, RZ, RZ, RZ, P0 ;  /* 0x000000ffff487224 */ /* 0x000fe200000e06ff */
[----:B------:R-:W-:Y:S01]  /*1a200*/  IADD3 R19, PT, PT, R43, R19, RZ ;  /* 0x000000132b137210 */ /* 0x000fe20007ffe0ff */
[----:B------:R-:W-:-:S03]  /*1a210*/  IMAD.WIDE.U32 R48, R60, -0x45f6b800, R48 ;  /* 0xba0948003c307825 */ /* 0x000fc600078e0030 */
[----:B------:R-:W-:Y:S01]  /*1a220*/  IADD3.X R72, P0, PT, R72, R73, RZ, P4, !PT ;  /* 0x0000004948487210 */ /* 0x000fe2000271e4ff */
[----:B------:R-:W-:-:S03]  /*1a230*/  IMAD.WIDE.U32 R50, R60, 0xf5138f, R50 ;  /* 0x00f5138f3c327825 */ /* 0x000fc600078e0032 */
[----:B------:R-:W-:Y:S01]  /*1a240*/  IADD3.X R15, P1, P0, R15, RZ, R22, P0, P1 ;  /* 0x000000ff0f0f7210 */ /* 0x000fe20000022416 */
[----:B------:R-:W-:Y:S01]  /*1a250*/  IMAD.WIDE.U32 R64, R60, 0x6ca1493b, R64 ;  /* 0x6ca1493b3c407825 */ /* 0x000fe200078e0040 */
[----:B------:R-:W-:Y:S02]  /*1a260*/  LEA.HI.X R22, P2, R13, R44, RZ, 0x1, P2 ;  /* 0x0000002c0d167211 */ /* 0x000fe40001050cff */
[----:B------:R-:W-:Y:S01]  /*1a270*/  IADD3.X R13, PT, PT, R72, RZ, R35, P1, P0 ;  /* 0x000000ff480d7210 */ /* 0x000fe20000fe0423 */
[----:B------:R-:W-:Y:S01]  /*1a280*/  IMAD.WIDE.U32 R60, R60, 0x17c510ea, R68 ;  /* 0x17c510ea3c3c7825 */ /* 0x000fe200078e0044 */
[----:B------:R-:W-:-:S03]  /*1a290*/  IADD3 R15, P0, PT, R15, R22, RZ ;  /* 0x000000160f0f7210 */ /* 0x000fc60007f1e0ff */
[----:B------:R-:W-:Y:S01]  /*1a2a0*/  IMAD.IADD R21, R49, 0x1, R21 ;  /* 0x0000000131157824 */ /* 0x000fe200078e0215 */
[----:B------:R-:W-:Y:S01]  /*1a2b0*/  IADD3.X R13, PT, PT, R13, RZ, R45, P0, P2 ;  /* 0x000000ff0d0d7210 */ /* 0x000fe200007e442d */
[----:B------:R-:W-:Y:S01]  /*1a2c0*/  IMAD.IADD R17, R51, 0x1, R17 ;  /* 0x0000000133117824 */ /* 0x000fe200078e0211 */
        /* <DEDUP_REMOVED lines=20> */
[----:B------:R-:W-:Y:S02]  /*1a410*/  HFMA2 R121, -RZ, RZ, 0.00189685821533203125, 0.00059986114501953125 ;  /* 0x17c510eaff797431 */ /* 0x000fe400000001ff */
        /* <DEDUP_REMOVED lines=59> */
.L_x_55:
[----:B------:R-:W-:Y:S05]  /*1a7d0*/  BSYNC.RELIABLE B3 ;  /* 0x0000000000037941 */ /* 0x000fea0003800100 */
.L_x_54:
        /* <DEDUP_REMOVED lines=12> */
.L_x_53:
[----:B------:R-:W-:Y:S05]  /*1a8a0*/  BSYNC.RECONVERGENT B2 ;  /* 0x0000000000027941 */ /* 0x000fea0003800200 */
.L_x_52:
        /* <DEDUP_REMOVED lines=37> */
.L_x_59:
[----:B------:R-:W-:Y:S05]  /*1ab00*/  BSYNC.RELIABLE B3 ;  /* 0x0000000000037941 */ /* 0x000fea0003800100 */
.L_x_58:
        /* <DEDUP_REMOVED lines=12> */
.L_x_57:
[----:B------:R-:W-:Y:S05]  /*1abd0*/  BSYNC.RECONVERGENT B2 ;  /* 0x0000000000027941 */ /* 0x000fea0003800200 */
.L_x_56:
[----:B------:R-:W-:Y:S01]  /*1abe0*/  IADD3 R70, P0, PT, R42, -R149, RZ ;  /* 0x800000952a467210 */ /* 0x000fe20007f1e0ff */
[----:B------:R-:W-:Y:S03]  /*1abf0*/  BSSY.RECONVERGENT B2, `(.L_x_60) ;  /* 0x000003d000027945 */ /* 0x000fe60003800200 */
[----:B------:R-:W-:-:S04]  /*1ac00*/  IADD3.X R71, P0, PT, R19, ~R142, RZ, P0, !PT ;  /* 0x8000008e13477210 */ /* 0x000fc8000071e4ff */
        /* <DEDUP_REMOVED lines=9> */
[----:B------:R-:W-:Y:S02]  /*1aca0*/  IADD3.X R124, PT, PT, R124, ~R125, RZ, P0, !PT ;  /* 0x8000007d7c7c7210 */ /* 0x000fe400007fe4ff */
        /* <DEDUP_REMOVED lines=36> */
.L_x_63:
[----:B------:R-:W-:Y:S05]  /*1aef0*/  BSYNC.RELIABLE B3 ;  /* 0x0000000000037941 */ /* 0x000fea0003800100 */
.L_x_62:
        /* <DEDUP_REMOVED lines=12> */
.L_x_61:
[----:B------:R-:W-:Y:S05]  /*1afc0*/  BSYNC.RECONVERGENT B2 ;  /* 0x0000000000027941 */ /* 0x000fea0003800200 */
.L_x_60:
[----:B------:R-:W-:Y:S01]  /*1afd0*/  IADD3 R22, P0, PT, R38, R38, RZ ;  /* 0x0000002626167210 */ /* 0x000fe20007f1e0ff */
[----:B------:R-:W-:Y:S03]  /*1afe0*/  BSSY.RECONVERGENT B2, `(.L_x_64) ;  /* 0x0000073000027945 */ /* 0x000fe60003800200 */
[----:B------:R-:W-:Y:S02]  /*1aff0*/  IADD3.X R81, P1, PT, R11, R11, RZ, P0, !PT ;  /* 0x0000000b0b517210 */ /* 0x000fe4000073e4ff */
[----:B------:R-:W-:Y:S02]  /*1b000*/  IADD3 R70, P0, PT, R70, -R149, RZ ;  /* 0x8000009546467210 */ /* 0x000fe40007f1e0ff */
[----:B------:R-:W-:Y:S02]  /*1b010*/  IADD3.X R12, P1, PT, R12, R12, RZ, P1, !PT ;  /* 0x0000000c0c0c7210 */ /* 0x000fe40000f3e4ff */
[----:B------:R-:W-:-:S02]  /*1b020*/  IADD3.X R71, P0, PT, R71, ~R142, RZ, P0, !PT ;  /* 0x8000008e47477210 */ /* 0x000fc4000071e4ff */
[----:B------:R-:W-:Y:S02]  /*1b030*/  IADD3.X R13, P1, PT, R9, R9, RZ, P1, !PT ;  /* 0x00000009090d7210 */ /* 0x000fe40000f3e4ff */
[----:B------:R-:W-:Y:S02]  /*1b040*/  IADD3.X R97, P0, PT, R97, ~R140, RZ, P0, !PT ;  /* 0x8000008c61617210 */ /* 0x000fe4000071e4ff */
[----:B------:R-:W-:Y:S02]  /*1b050*/  IADD3.X R15, P1, PT, R10, R10, RZ, P1, !PT ;  /* 0x0000000a0a0f7210 */ /* 0x000fe40000f3e4ff */
[----:B------:R-:W-:Y:S02]  /*1b060*/  IADD3.X R122, P0, PT, R122, ~R153, RZ, P0, !PT ;  /* 0x800000997a7a7210 */ /* 0x000fe4000071e4ff */
[----:B------:R-:W-:Y:S02]  /*1b070*/  IADD3.X R17, P1, PT, R7, R7, RZ, P1, !PT ;  /* 0x0000000707117210 */ /* 0x000fe40000f3e4ff */
[----:B------:R-:W-:-:S02]  /*1b080*/  IADD3.X R73, P0, PT, R73, ~R132, RZ, P0, !PT ;  /* 0x8000008449497210 */ /* 0x000fc4000071e4ff */
[----:B------:R-:W-:Y:S02]  /*1b090*/  IADD3.X R19, P1, PT, R8, R8, RZ, P1, !PT ;  /* 0x0000000808137210 */ /* 0x000fe40000f3e4ff */
[----:B------:R-:W-:Y:S02]  /*1b0a0*/  IADD3.X R99, P0, PT, R99, ~R46, RZ, P0, !PT ;  /* 0x8000002e63637210 */ /* 0x000fe4000071e4ff */
[----:B------:R-:W-:Y:S01]  /*1b0b0*/  IADD3.X R21, P1, PT, R5, R5, RZ, P1, !PT ;  /* 0x0000000505157210 */ /* 0x000fe20000f3e4ff */
[----:B------:R-:W-:Y:S01]  /*1b0c0*/  IMAD.MOV.U32 R5, RZ, RZ, R15 ;  /* 0x000000ffff057224 */ /* 0x000fe200078e000f */
[----:B------:R-:W-:Y:S02]  /*1b0d0*/  IADD3.X R98, P0, PT, R98, ~R157, RZ, P0, !PT ;  /* 0x8000009d62627210 */ /* 0x000fe4000071e4ff */
[----:B------:R-:W-:Y:S01]  /*1b0e0*/  IADD3.X R35, P1, PT, R6, R6, RZ, P1, !PT ;  /* 0x0000000606237210 */ /* 0x000fe20000f3e4ff */
[----:B------:R-:W-:Y:S01]  /*1b0f0*/  IMAD.MOV.U32 R6, RZ, RZ, R19 ;  /* 0x000000ffff067224 */ /* 0x000fe200078e0013 */
[----:B------:R-:W-:Y:S01]  /*1b100*/  IADD3.X R75, P0, PT, R75, ~R20, RZ, P0, !PT ;  /* 0x800000144b4b7210 */ /* 0x000fe2000071e4ff */
[----:B------:R-:W-:Y:S01]  /*1b110*/  IMAD.MOV.U32 R7, RZ, RZ, R21 ;  /* 0x000000ffff077224 */ /* 0x000fe200078e0015 */
        /* <DEDUP_REMOVED lines=8> */
[----:B------:R-:W-:Y:S01]  /*1b1a0*/  ISETP.GE.U32.AND P0, PT, R38, 0x17c510ea, PT ;  /* 0x17c510ea2600780c */ /* 0x000fe20003f06070 */
[----:B------:R-:W-:Y:S01]  /*1b1b0*/  IMAD.X R39, R2, 0x1, R2, P1 ;  /* 0x0000000102277824 */ /* 0x000fe200008e0602 */
[----:B------:R-:W-:Y:S01]  /*1b1c0*/  IADD3.X R121, P1, PT, R121, ~R16, RZ, P2, !PT ;  /* 0x8000001079797210 */ /* 0x000fe2000173e4ff */
[----:B------:R-:W-:-:S02]  /*1b1d0*/  IMAD.MOV.U32 R2, RZ, RZ, R17 ;  /* 0x000000ffff027224 */ /* 0x000fc400078e0011 */
[----:B------:R-:W-:Y:S01]  /*1b1e0*/  IMAD.MOV.U32 R10, RZ, RZ, R38 ;  /* 0x000000ffff0a7224 */ /* 0x000fe200078e0026 */
[----:B------:R-:W-:Y:S01]  /*1b1f0*/  ISETP.GE.U32.AND.EX P0, PT, R39, 0x1ae3a46, PT, P0 ;  /* 0x01ae3a462700780c */ /* 0x000fe20003f06100 */
[----:B------:R-:W-:Y:S02]  /*1b200*/  IMAD.X R124, R124, 0x1, ~R125, P1 ;  /* 0x000000017c7c7824 */ /* 0x000fe400008e0e7d */
[----:B------:R-:W-:-:S10]  /*1b210*/  IMAD.MOV.U32 R11, RZ, RZ, R39 ;  /* 0x000000ffff0b7224 */ /* 0x000fd400078e0027 */
        /* <DEDUP_REMOVED lines=66> */
.L_x_67:
[----:B------:R-:W-:Y:S05]  /*1b640*/  BSYNC.RELIABLE B3 ;  /* 0x0000000000037941 */ /* 0x000fea0003800100 */
.L_x_66:
        /* <DEDUP_REMOVED lines=12> */
.L_x_65:
[----:B------:R-:W-:Y:S05]  /*1b710*/  BSYNC.RECONVERGENT B2 ;  /* 0x0000000000027941 */ /* 0x000fea0003800200 */
.L_x_64:
[----:B------:R-:W-:Y:S01]  /*1b720*/  IADD3 R22, P0, PT, R22, R22, RZ ;  /* 0x0000001616167210 */ /* 0x000fe20007f1e0ff */
[----:B------:R-:W-:Y:S03]  /*1b730*/  BSSY.RECONVERGENT B2, `(.L_x_68) ;  /* 0x0000067000027945 */ /* 0x000fe60003800200 */
[----:B------:R-:W-:-:S04]  /*1b740*/  IADD3.X R81, P0, PT, R81, R81, RZ, P0, !PT ;  /* 0x0000005151517210 */ /* 0x000fc8000071e4ff */
[----:B------:R-:W-:-:S04]  /*1b750*/  IADD3.X R12, P0, PT, R4, R4, RZ, P0, !PT ;  /* 0x00000004040c7210 */ /* 0x000fc8000071e4ff */
[----:B------:R-:W-:-:S04]  /*1b760*/  IADD3.X R13, P0, PT, R3, R3, RZ, P0, !PT ;  /* 0x00000003030d7210 */ /* 0x000fc8000071e4ff */
[----:B------:R-:W-:Y:S02]  /*1b770*/  IADD3.X R15, P0, PT, R5, R5, RZ, P0, !PT ;  /* 0x00000005050f7210 */ /* 0x000fe4000071e4ff */
[----:B------:R-:W-:Y:S02]  /*1b780*/  MOV R3, R13 ;  /* 0x0000000d00037202 */ /* 0x000fe40000000f00 */
[----:B------:R-:W-:Y:S01]  /*1b790*/  IADD3.X R17, P0, PT, R2, R2, RZ, P0, !PT ;  /* 0x0000000202117210 */ /* 0x000fe2000071e4ff */
[----:B------:R-:W-:Y:S02]  /*1b7a0*/  IMAD.MOV.U32 R2, RZ, RZ, R12 ;  /* 0x000000ffff027224 */ /* 0x000fe400078e000c */
[----:B------:R-:W-:Y:S01]  /*1b7b0*/  IMAD.MOV.U32 R4, RZ, RZ, R15 ;  /* 0x000000ffff047224 */ /* 0x000fe200078e000f */
        /* <DEDUP_REMOVED lines=81> */
.L_x_71:
[----:B------:R-:W-:Y:S05]  /*1bcd0*/  BSYNC.RELIABLE B3 ;  /* 0x0000000000037941 */ /* 0x000fea0003800100 */
.L_x_70:
        /* <DEDUP_REMOVED lines=12> */
.L_x_69:
[----:B------:R-:W-:Y:S05]  /*1bda0*/  BSYNC.RECONVERGENT B2 ;  /* 0x0000000000027941 */ /* 0x000fea0003800200 */
.L_x_68:
        /* <DEDUP_REMOVED lines=91> */
.L_x_75:
[----:B------:R-:W-:Y:S05]  /*1c360*/  BSYNC.RELIABLE B3 ;  /* 0x0000000000037941 */ /* 0x000fea0003800100 */
.L_x_74:
        /* <DEDUP_REMOVED lines=12> */
.L_x_73:
[----:B------:R-:W-:Y:S05]  /*1c430*/  BSYNC.RECONVERGENT B2 ;  /* 0x0000000000027941 */ /* 0x000fea0003800200 */
.L_x_72:
        /* <DEDUP_REMOVED lines=37> */
.L_x_79:
[----:B------:R-:W-:Y:S05]  /*1c690*/  BSYNC.RELIABLE B3 ;  /* 0x0000000000037941 */ /* 0x000fea0003800100 */
.L_x_78:
        /* <DEDUP_REMOVED lines=12> */
.L_x_77:
[----:B------:R-:W-:Y:S05]  /*1c760*/  BSYNC.RECONVERGENT B2 ;  /* 0x0000000000027941 */ /* 0x000fea0003800200 */
.L_x_76:
[----:B------:R-:W-:Y:S01]  /*1c770*/  IADD3 R149, P0, PT, R149, -R70, RZ ;  /* 0x8000004695957210 */ /* 0x000fe20007f1e0ff */
[----:B------:R-:W-:Y:S03]  /*1c780*/  BSSY.RECONVERGENT B2, `(.L_x_80) ;  /* 0x0000571000027945 */ /* 0x000fe60003800200 */
[----:B------:R-:W-:Y:S01]  /*1c790*/  IADD3.X R161, P0, PT, R142, ~R71, RZ, P0, !PT ;  /* 0x800000478ea17210 */ /* 0x000fe2000071e4ff */
[----:B------:R-:W-:-:S03]  /*1c7a0*/  IMAD.WIDE.U32 R2, R14, R149, RZ ;  /* 0x000000950e027225 */ /* 0x000fc600078e00ff */
[----:B------:R-:W-:Y:S01]  /*1c7b0*/  IADD3.X R147, P0, PT, R140, ~R97, RZ, P0, !PT ;  /* 0x800000618c937210 */ /* 0x000fe2000071e4ff */
[----:B------:R-:W-:-:S03]  /*1c7c0*/  IMAD.WIDE.U32 R6, R40, R149, RZ ;  /* 0x0000009528067225 */ /* 0x000fc600078e00ff */
[----:B------:R-:W-:Y:S01]  /*1c7d0*/  IADD3.X R153, P0, PT, R153, ~R122, RZ, P0, !PT ;  /* 0x8000007a99997210 */ /* 0x000fe2000071e4ff */
[----:B------:R-:W-:-:S03]  /*1c7e0*/  IMAD.WIDE.U32 R2, P1, R40, R161, R2 ;  /* 0x000000a128027225 */ /* 0x000fc60007820002 */
[----:B------:R-:W-:Y:S01]  /*1c7f0*/  IADD3.X R35, P0, PT, R132, ~R73, RZ, P0, !PT ;  /* 0x8000004984237210 */ /* 0x000fe2000071e4ff */
[----:B------:R-:W-:Y:S01]  /*1c800*/  IMAD.X R5, RZ, RZ, RZ, P1 ;  /* 0x000000ffff057224 */ /* 0x000fe200008e06ff */
[----:B------:R-:W-:Y:S01]  /*1c810*/  IADD3 R15, P2, PT, R7, R2, RZ ;  /* 0x00000002070f7210 */ /* 0x000fe20007f5e0ff */
[----:B------:R-:W-:Y:S01]  /*1c820*/  IMAD.MOV.U32 R4, RZ, RZ, R3 ;  /* 0x000000ffff047224 */ /* 0x000fe200078e0003 */
[----:B------:R-:W-:Y:S01]  /*1c830*/  IADD3 RZ, P1, PT, RZ, R6, RZ ;  /* 0x00000006ffff7210 */ /* 0x000fe20007f3e0ff */
[----:B------:R-:W-:Y:S01]  /*1c840*/  IMAD.WIDE.U32 R8, R14, R147, RZ ;  /* 0x000000930e087225 */ /* 0x000fe200078e00ff */
[----:B------:R-:W-:Y:S02]  /*1c850*/  IADD3.X R169, P0, PT, R46, ~R99, RZ, P0, !PT ;  /* 0x800000632ea97210 */ /* 0x000fe4000071e4ff */
        /* <DEDUP_REMOVED lines=13> */
[----:B------:R-:W-:Y:S01]  /*1c930*/  IMAD.WIDE.U32 R2, R6, -0x1, RZ ;  /* 0xffffffff06027825 */ /* 0x000fe200078e00ff */
[----:B------:R-:W-:-:S03]  /*1c940*/  IADD3.X R7, P1, PT, RZ, R8, RZ, P1, !PT ;  /* 0x00000008ff077210 */ /* 0x000fc60000f3e4ff */
[----:B------:R-:W-:Y:S01]  /*1c950*/  IMAD R111, R6, -0x7af74001, -R15 ;  /* 0x8508bfff066f7824 */ /* 0x000fe200078e0a0f */
[----:B------:R-:W-:Y:S01]  /*1c960*/  IADD3.X R19, P1, PT, RZ, R9, RZ, P1, !PT ;  /* 0x00000009ff137210 */ /* 0x000fe20000f3e4ff */
[----:B------:R-:W-:-:S04]  /*1c970*/  IMAD.WIDE.U32 R12, P2, R40, R169, R12 ;  /* 0x000000a9280c7225 */ /* 0x000fc8000784000c */
[----:B------:R-:W-:-:S04]  /*1c980*/  IMAD.WIDE.U32 R38, R40, R35, RZ ;  /* 0x0000002328267225 */ /* 0x000fc800078e00ff */
[----:B------:R-:W-:Y:S01]  /*1c990*/  IMAD.WIDE.U32 R8, R2, 0x1, RZ ;  /* 0x0000000102087825 */ /* 0x000fe200078e00ff */
[----:B------:R-:W-:Y:S02]  /*1c9a0*/  IADD3 R12, P3, PT, R39, R12, RZ ;  /* 0x0000000c270c7210 */ /* 0x000fe40007f7e0ff */
[----:B------:R-:W-:Y:S01]  /*1c9b0*/  IADD3.X R38, P1, PT, R7, R38, RZ, P1, !PT ;  /* 0x0000002607267210 */ /* 0x000fe20000f3e4ff */
[----:B------:R-:W-:Y:S02]  /*1c9c0*/  IMAD.IADD R111, R3, 0x1, R111 ;  /* 0x00000001036f7824 */ /* 0x000fe400078e026f */
[----:B------:R-:W-:Y:S01]  /*1c9d0*/  IMAD.X R11, RZ, RZ, RZ, P2 ;  /* 0x000000ffff0b7224 */ /* 0x000fe200010e06ff */
[----:B------:R-:W-:Y:S01]  /*1c9e0*/  IADD3.X R157, P2, PT, R157, ~R98, RZ, P0, !PT ;  /* 0x800000629d9d7210 */ /* 0x000fe2000075e4ff */
[----:B------:R-:W-:Y:S01]  /*1c9f0*/  IMAD.MOV.U32 R10, RZ, RZ, R13 ;  /* 0x000000ffff0a7224 */ /* 0x000fe200078e000d */
[----:B------:R-:W-:Y:S01]  /*1ca00*/  IADD3 RZ, P0, PT, R6, R8, RZ ;  /* 0x0000000806ff7210 */ /* 0x000fe20007f1e0ff */
[----:B------:R-:W-:Y:S01]  /*1ca10*/  IMAD.WIDE.U32 R6, R111, 0x1, RZ ;  /* 0x000000016f067825 */ /* 0x000fe200078e00ff */
[----:B------:R-:W-:-:S02]  /*1ca20*/  IADD3.X R19, P1, PT, R19, R12, RZ, P1, !PT ;  /* 0x0000000c13137210 */ /* 0x000fc40000f3e4ff */
[----:B------:R-:W-:Y:S01]  /*1ca30*/  IADD3.X R91, P5, PT, R20, ~R75, RZ, P2, !PT ;  /* 0x8000004b145b7210 */ /* 0x000fe200017be4ff */
[----:B------:R-:W-:-:S03]  /*1ca40*/  IMAD.WIDE.U32 R42, R14, R157, RZ ;  /* 0x0000009d0e2a7225 */ /* 0x000fc600078e00ff */
[----:B------:R-:W-:Y:S01]  /*1ca50*/  IADD3.X R37, P5, PT, R18, ~R77, RZ, P5, !PT ;  /* 0x8000004d12257210 */ /* 0x000fe20002fbe4ff */
[----:B------:R-:W-:Y:S02]  /*1ca60*/  IMAD R3, R2, -0x7af74000, R6 ;  /* 0x8508c00002037824 */ /* 0x000fe400078e0206 */
[----:B------:R-:W-:Y:S01]  /*1ca70*/  IMAD.WIDE.U32.X R12, R14, R169, R10, P3 ;  /* 0x000000a90e0c7225 */ /* 0x000fe200018e040a */
[----:B------:R-:W-:-:S03]  /*1ca80*/  IADD3.X R133, P5, PT, R133, ~R120, RZ, P5, !PT ;  /* 0x8000007885857210 */ /* 0x000fc60002fbe4ff */
[----:B------:R-:W-:Y:S01]  /*1ca90*/  IMAD.WIDE.U32 R6, P2, R2, -0x7af74000, R6 ;  /* 0x8508c00002067825 */ /* 0x000fe20007840006 */
[----:B------:R-:W-:-:S03]  /*1caa0*/  IADD3.X R123, P5, PT, R16, ~R121, RZ, P5, !PT ;  /* 0x80000079107b7210 */ /* 0x000fc60002fbe4ff */
[C---:B------:R-:W-:Y:S01]  /*1cab0*/  IMAD.IADD R18, R9.reuse, 0x1, R3 ;  /* 0x0000000109127824 */ /* 0x040fe200078e0203 */
[----:B------:R-:W-:Y:S01]  /*1cac0*/  IADD3.X R3, P1, PT, RZ, R12, RZ, P1, !PT ;  /* 0x0000000cff037210 */ /* 0x000fe20000f3e4ff */
[C---:B------:R-:W-:Y:S01]  /*1cad0*/  IMAD.WIDE.U32 R10, P3, R40.reuse, R91, R42 ;  /* 0x0000005b280a7225 */ /* 0x040fe2000786002a */
[----:B------:R-:W-:Y:S02]  /*1cae0*/  IADD3 RZ, P4, PT, R9, R6, RZ ;  /* 0x0000000609ff7210 */ /* 0x000fe40007f9e0ff */
[----:B------:R-:W-:Y:S01]  /*1caf0*/  IADD3.X R50, P1, PT, RZ, R13, RZ, P1, !PT ;  /* 0x0000000dff327210 */ /* 0x000fe20000f3e4ff */
[----:B------:R-:W-:Y:S01]  /*1cb00*/  IMAD.WIDE.U32 R64, R40, R157, RZ ;  /* 0x0000009d28407225 */ /* 0x000fe200078e00ff */
[----:B------:R-:W-:Y:S02]  /*1cb10*/  IADD3.X R125, PT, PT, R125, ~R124, RZ, P5, !PT ;  /* 0x8000007c7d7d7210 */ /* 0x000fe40002ffe4ff */
[----:B------:R-:W-:Y:S01]  /*1cb20*/  IADD3.X RZ, P0, PT, R15, R18, RZ, P0, !PT ;  /* 0x000000120fff7210 */ /* 0x000fe2000071e4ff */
[----:B------:R-:W-:Y:S01]  /*1cb30*/  IMAD.X R9, RZ, RZ, RZ, P3 ;  /* 0x000000ffff097224 */ /* 0x000fe200018e06ff */
[----:B------:R-:W-:Y:S01]  /*1cb40*/  IADD3 R17, P3, PT, R65, R10, RZ ;  /* 0x0000000a41117210 */ /* 0x000fe20007f7e0ff */
[----:B------:R-:W-:Y:S01]  /*1cb50*/  IMAD.MOV.U32 R8, RZ, RZ, R11 ;  /* 0x000000ffff087224 */ /* 0x000fe200078e000b */
[----:B------:R-:W-:Y:S01]  /*1cb60*/  IADD3.X R64, P1, PT, R3, R64, RZ, P1, !PT ;  /* 0x0000004003407210 */ /* 0x000fe20000f3e4ff */
[----:B------:R-:W-:-:S03]  /*1cb70*/  IMAD.WIDE.U32 R12, R66, R149, RZ ;  /* 0x00000095420c7225 */ /* 0x000fc600078e00ff */
[----:B------:R-:W-:Y:S01]  /*1cb80*/  IADD3.X R50, P1, PT, R50, R17, RZ, P1, !PT ;  /* 0x0000001132327210 */ /* 0x000fe20000f3e4ff */
[----:B------:R-:W-:-:S04]  /*1cb90*/  IMAD.WIDE.U32 R20, R14, R37, RZ ;  /* 0x000000250e147225 */ /* 0x000fc800078e00ff */
[----:B------:R-:W-:-:S04]  /*1cba0*/  IMAD.WIDE.U32.X R42, R14, R91, R8, P3 ;  /* 0x0000005b0e2a7225 */ /* 0x000fc800018e0408 */
[----:B------:R-:W-:-:S04]  /*1cbb0*/  IMAD.WIDE.U32 R10, P5, R58, R161, R12 ;  /* 0x000000a13a0a7225 */ /* 0x000fc800078a000c */
[----:B------:R-:W-:-:S04]  /*1cbc0*/  IMAD.WIDE.U32 R12, R58, R149, RZ ;  /* 0x000000953a0c7225 */ /* 0x000fc800078e00ff */
[----:B------:R-:W-:Y:S01]  /*1cbd0*/  IMAD.X R9, RZ, RZ, RZ, P2 ;  /* 0x000000ffff097224 */ /* 0x000fe200010e06ff */
[----:B------:R-:W-:Y:S01]  /*1cbe0*/  IADD3.X R163, P2, PT, RZ, R42, RZ, P1, !PT ;  /* 0x0000002affa37210 */ /* 0x000fe20000f5e4ff */
[----:B------:R-:W-:Y:S01]  /*1cbf0*/  IMAD.WIDE.U32 R20, P3, R40, R133, R20 ;  /* 0x0000008528147225 */ /* 0x000fe20007860014 */
[----:B------:R-:W-:Y:S02]  /*1cc00*/  IADD3 RZ, P1, PT, R4, R12, RZ ;  /* 0x0000000c04ff7210 */ /* 0x000fe40007f3e0ff */
[----:B------:R-:W-:Y:S01]  /*1cc10*/  IADD3.X R74, P2, PT, RZ, R43, RZ, P2, !PT ;  /* 0x0000002bff4a7210 */ /* 0x000fe2000175e4ff */
[----:B------:R-:W-:-:S04]  /*1cc20*/  IMAD.WIDE.U32 R44, R40, R37, RZ ;  /* 0x00000025282c7225 */ /* 0x000fc800078e00ff */
[----:B------:R-:W-:Y:S01]  /*1cc30*/  IMAD.X R17, RZ, RZ, RZ, P5 ;  /* 0x000000ffff117224 */ /* 0x000fe200028e06ff */
[----:B------:R-:W-:Y:S01]  /*1cc40*/  IADD3 R39, P5, PT, R10, R13, RZ ;  /* 0x0000000d0a277210 */ /* 0x000fe20007fbe0ff */
[----:B------:R-:W-:Y:S01]  /*1cc50*/  IMAD.X R13, RZ, RZ, RZ, P3 ;  /* 0x000000ffff0d7224 */ /* 0x000fe200018e06ff */
[----:B------:R-:W-:Y:S01]  /*1cc60*/  IADD3 R3, P3, PT, R45, R20, RZ ;  /* 0x000000142d037210 */ /* 0x000fe20007f7e0ff */
[----:B------:R-:W-:Y:S01]  /*1cc70*/  IMAD.WIDE.U32 R42, R111, 0x30000000, RZ ;  /* 0x300000006f2a7825 */ /* 0x000fe200078e00ff */
[----:B------:R-:W-:Y:S02]  /*1cc80*/  IADD3.X R163, P2, PT, R163, R44, RZ, P2, !PT ;  /* 0x0000002ca3a37210 */ /* 0x000fe4000175e4ff */
[----:B------:R-:W-:Y:S01]  /*1cc90*/  IADD3.X RZ, P1, PT, R5, R39, RZ, P1, !PT ;  /* 0x0000002705ff7210 */ /* 0x000fe20000f3e4ff */
[----:B------:R-:W-:Y:S01]  /*1cca0*/  IMAD.MOV.U32 R16, RZ, RZ, R11 ;  /* 0x000000ffff107224 */ /* 0x000fe200078e000b */
[----:B------:R-:W-:Y:S01]  /*1ccb0*/  IADD3.X R74, P2, PT, R74, R3, RZ, P2, !PT ;  /* 0x000000034a4a7210 */ /* 0x000fe2000175e4ff */
[----:B------:R-:W-:-:S02]  /*1ccc0*/  IMAD.MOV.U32 R12, RZ, RZ, R21 ;  /* 0x000000ffff0c7224 */ /* 0x000fc400078e0015 */
[----:B------:R-:W-:Y:S02]  /*1ccd0*/  IMAD.MOV.U32 R8, RZ, RZ, R7 ;  /* 0x000000ffff087224 */ /* 0x000fe400078e0007 */
[----:B------:R-:W-:-:S04]  /*1cce0*/  IMAD.WIDE.U32.X R6, R66, R161, R16, P5 ;  /* 0x000000a142067225 */ /* 0x000fc800028e0410 */
[----:B------:R-:W-:-:S04]  /*1ccf0*/  IMAD.WIDE.U32 R20, R14, R123, RZ ;  /* 0x0000007b0e147225 */ /* 0x000fc800078e00ff */
[----:B------:R-:W-:-:S04]  /*1cd00*/  IMAD.WIDE.U32 R16, P5, R2, 0x170b5d44, R42 ;  /* 0x170b5d4402107825 */ /* 0x000fc800078a002a */
[----:B------:R-:W-:-:S04]  /*1cd10*/  IMAD.WIDE.U32 R4, R58, R149, R4 ;  /* 0x000000953a047225 */ /* 0x000fc800078e0004 */
[----:B------:R-:W-:-:S04]  /*1cd20*/  IMAD.WIDE.U32.X R12, R14, R133, R12, P3 ;  /* 0x000000850e0c7225 */ /* 0x000fc800018e040c */
[----:B------:R-:W-:Y:S01]  /*1cd30*/  IMAD.X R45, RZ, RZ, RZ, P5 ;  /* 0x000000ffff2d7224 */ /* 0x000fe200028e06ff */
[----:B------:R-:W-:Y:S01]  /*1cd40*/  IADD3.X R3, P2, PT, RZ, R12, RZ, P2, !PT ;  /* 0x0000000cff037210 */ /* 0x000fe2000175e4ff */
[----:B------:R-:W-:Y:S01]  /*1cd50*/  IMAD.IADD R46, R5, 0x1, R10 ;  /* 0x00000001052e7824 */ /* 0x000fe200078e020a */
[----:B------:R-:W-:Y:S01]  /*1cd60*/  IADD3.X R5, P1, PT, RZ, R6, RZ, P1, !PT ;  /* 0x00000006ff057210 */ /* 0x000fe20000f3e4ff */
[C---:B------:R-:W-:Y:S01]  /*1cd70*/  IMAD.WIDE.U32 R10, P5, R40.reuse, R125, R20 ;  /* 0x0000007d280a7225 */ /* 0x040fe200078a0014 */
[----:B------:R-:W-:Y:S02]  /*1cd80*/  IADD3.X R12, P2, PT, RZ, R13, RZ, P2, !PT ;  /* 0x0000000dff0c7210 */ /* 0x000fe4000175e4ff */
[----:B------:R-:W-:Y:S01]  /*1cd90*/  IADD3.X R48, P1, PT, RZ, R7, RZ, P1, !PT ;  /* 0x00000007ff307210 */ /* 0x000fe20000f3e4ff */
[----:B------:R-:W-:-:S03]  /*1cda0*/  IMAD.WIDE.U32 R40, R40, R123, RZ ;  /* 0x0000007b28287225 */ /* 0x000fc600078e00ff */
[----:B------:R-:W-:Y:S01]  /*1cdb0*/  IADD3.X R18, P1, PT, R5, R38, RZ, P1, !PT ;  /* 0x0000002605127210 */ /* 0x000fe20000f3e4ff */
[C---:B------:R-:W-:Y:S01]  /*1cdc0*/  IMAD R143, R2.reuse, 0x170b5d44, R42 ;  /* 0x170b5d44028f7824 */ /* 0x040fe200078e022a */
[----:B------:R-:W-:Y:S01]  /*1cdd0*/  IADD3.X R128, P2, PT, R3, R40, RZ, P2, !PT ;  /* 0x0000002803807210 */ /* 0x000fe2000175e4ff */
[----:B------:R-:W-:Y:S01]  /*1cde0*/  IMAD.WIDE.U32 R42, R2, 0x30000000, RZ ;  /* 0x30000000022a7825 */ /* 0x000fe200078e00ff */
[----:B------:R-:W-:-:S03]  /*1cdf0*/  IADD3.X R19, P1, PT, R48, R19, RZ, P1, !PT ;  /* 0x0000001330137210 */ /* 0x000fc60000f3e4ff */
[----:B------:R-:W-:Y:S01]  /*1ce00*/  IMAD.WIDE.U32.X R8, R111, -0x7af74000, R8, P4 ;  /* 0x8508c0006f087825 */ /* 0x000fe200020e0408 */
[----:B------:R-:W-:Y:S02]  /*1ce10*/  IADD3 R13, P4, PT, R41, R10, RZ ;  /* 0x0000000a290d7210 */ /* 0x000fe40007f9e0ff */
[----:B------:R-:W-:Y:S01]  /*1ce20*/  IADD3 RZ, P3, PT, R16, R43, RZ ;  /* 0x0000002b10ff7210 */ /* 0x000fe20007f7e0ff */
[----:B------:R-:W-:Y:S01]  /*1ce30*/  IMAD.X R7, RZ, RZ, RZ, P5 ;  /* 0x000000ffff077224 */ /* 0x000fe200028e06ff */
[----:B------:R-:W-:Y:S01]  /*1ce40*/  IADD3.X R145, P5, PT, RZ, R8, RZ, P0, !PT ;  /* 0x00000008ff917210 */ /* 0x000fe200007be4ff */
[----:B------:R-:W-:Y:S01]  /*1ce50*/  IMAD.MOV.U32 R6, RZ, RZ, R11 ;  /* 0x000000ffff067224 */ /* 0x000fe200078e000b */
[----:B------:R-:W-:Y:S01]  /*1ce60*/  IADD3.X R3, P0, PT, R12, R13, RZ, P2, !PT ;  /* 0x0000000d0c037210 */ /* 0x000fe2000171e4ff */
[----:B------:R-:W-:Y:S01]  /*1ce70*/  IMAD.MOV.U32 R44, RZ, RZ, R17 ;  /* 0x000000ffff2c7224 */ /* 0x000fe200078e0011 */
[----:B------:R-:W-:Y:S01]  /*1ce80*/  IADD3.X R47, P5, PT, RZ, R9, RZ, P5, !PT ;  /* 0x00000009ff2f7210 */ /* 0x000fe20002fbe4ff */
[----:B------:R-:W-:-:S03]  /*1ce90*/  IMAD.WIDE.U32 R16, R66, R147, RZ ;  /* 0x0000009342107225 */ /* 0x000fc600078e00ff */
[----:B------:R-:W-:Y:S01]  /*1cea0*/  IADD3.X R144, P5, PT, R145, R4, RZ, P5, !PT ;  /* 0x0000000491907210 */ /* 0x000fe20002fbe4ff */
[----:B------:R-:W-:-:S03]  /*1ceb0*/  IMAD.WIDE.U32.X R10, R14, R125, R6, P4 ;  /* 0x0000007d0e0a7225 */ /* 0x000fc600020e0406 */
[----:B------:R-:W-:Y:S01]  /*1cec0*/  IADD3.X R145, P5, PT, R47, R46, RZ, P5, !PT ;  /* 0x0000002e2f917210 */ /* 0x000fe20002fbe4ff */
[----:B------:R-:W-:Y:S01]  /*1ced0*/  IMAD.WIDE.U32 R14, R58, R147, RZ ;  /* 0x000000933a0e7225 */ /* 0x000fe200078e00ff */
[----:B------:R-:W-:-:S03]  /*1cee0*/  IADD3.X R80, P0, PT, RZ, R10, RZ, P0, !PT ;  /* 0x0000000aff507210 */ /* 0x000fc6000071e4ff */
[----:B------:R-:W-:-:S04]  /*1cef0*/  IMAD.WIDE.U32 R16, P2, R58, R153, R16 ;  /* 0x000000993a107225 */ /* 0x000fc80007840010 */
[----:B------:R-:W-:-:S04]  /*1cf00*/  IMAD.WIDE.U32 R6, R66, R35, RZ ;  /* 0x0000002342067225 */ /* 0x000fc800078e00ff */
[----:B------:R-:W-:Y:S01]  /*1cf10*/  IMAD.X R84, RZ, RZ, R11, P0 ;  /* 0x000000ffff547224 */ /* 0x000fe200000e060b */
[----:B------:R-:W-:Y:S01]  /*1cf20*/  IADD3 R49, P0, PT, R16, R15, RZ ;  /* 0x0000000f10317210 */ /* 0x000fe20007f1e0ff */
[----:B------:R-:W-:Y:S02]  /*1cf30*/  IMAD.X R13, RZ, RZ, RZ, P2 ;  /* 0x000000ffff0d7224 */ /* 0x000fe400010e06ff */
[----:B------:R-:W-:-:S04]  /*1cf40*/  IMAD.WIDE.U32 R6, P2, R58, R169, R6 ;  /* 0x000000a93a067225 */ /* 0x000fc80007840006 */
[----:B------:R-:W-:Y:S01]  /*1cf50*/  IMAD.WIDE.U32 R4, R58, R35, RZ ;  /* 0x000000233a047225 */ /* 0x000fe200078e00ff */
[----:B------:R-:W-:-:S03]  /*1cf60*/  IADD3.X R11, PT, PT, RZ, RZ, RZ, P2, !PT ;  /* 0x000000ffff0b7210 */ /* 0x000fc600017fe4ff */
[----:B------:R-:W-:-:S04]  /*1cf70*/  IMAD.WIDE.U32 R20, R66, R157, RZ ;  /* 0x0000009d42147225 */ /* 0x000fc800078e00ff */
[----:B------:R-:W-:Y:S02]  /*1cf80*/  IMAD.MOV.U32 R12, RZ, RZ, R17 ;  /* 0x000000ffff0c7224 */ /* 0x000fe400078e0011 */
[----:B------:R-:W-:-:S04]  /*1cf90*/  IMAD.WIDE.U32 R20, P2, R58, R91, R20 ;  /* 0x0000005b3a147225 */ /* 0x000fc80007840014 */
[----:B------:R-:W-:Y:S01]  /*1cfa0*/  IMAD.WIDE.U32.X R12, R66, R153, R12, P0 ;  /* 0x00000099420c7225 */ /* 0x000fe200000e040c */
[----:B------:R-:W-:-:S03]  /*1cfb0*/  IADD3 R51, P0, PT, R6, R5, RZ ;  /* 0x0000000506337210 */ /* 0x000fc60007f1e0ff */
[----:B------:R-:W-:-:S04]  /*1cfc0*/  IMAD.WIDE.U32 R100, R58, R157, RZ ;  /* 0x0000009d3a647225 */ /* 0x000fc800078e00ff */
[----:B------:R-:W-:Y:S02]  /*1cfd0*/  IMAD.MOV.U32 R10, RZ, RZ, R7 ;  /* 0x000000ffff0a7224 */ /* 0x000fe400078e0007 */
[----:B------:R-:W-:-:S04]  /*1cfe0*/  IMAD.WIDE.U32 R38, R88, R149, RZ ;  /* 0x0000009558267225 */ /* 0x000fc800078e00ff */
[----:B------:R-:W-:-:S04]  /*1cff0*/  IMAD.WIDE.U32 R62, R66, R37, RZ ;  /* 0x00000025423e7225 */ /* 0x000fc800078e00ff */
[----:B------:R-:W-:Y:S01]  /*1d000*/  IMAD.WIDE.U32.X R10, R66, R169, R10, P0 ;  /* 0x000000a9420a7225 */ /* 0x000fe200000e040a */
[----:B------:R-:W-:-:S03]  /*1d010*/  IADD3 R129, P0, PT, R20, R101, RZ ;  /* 0x0000006514817210 */ /* 0x000fc60007f1e0ff */
[----:B------:R-:W-:Y:S02]  /*1d020*/  IMAD.X R115, RZ, RZ, RZ, P2 ;  /* 0x000000ffff737224 */ /* 0x000fe400010e06ff */
[----:B------:R-:W-:Y:S02]  /*1d030*/  IMAD.MOV.U32 R114, RZ, RZ, R21 ;  /* 0x000000ffff727224 */ /* 0x000fe400078e0015 */
[----:B------:R-:W-:-:S04]  /*1d040*/  IMAD.WIDE.U32 R38, P2, R54, R161, R38 ;  /* 0x000000a136267225 */ /* 0x000fc80007840026 */
[----:B------:R-:W-:-:S04]  /*1d050*/  IMAD.WIDE.U32 R8, R58, R37, RZ ;  /* 0x000000253a087225 */ /* 0x000fc800078e00ff */
[----:B------:R-:W-:-:S04]  /*1d060*/  IMAD.WIDE.U32 R62, P4, R58, R133, R62 ;  /* 0x000000853a3e7225 */ /* 0x000fc8000788003e */
[----:B------:R-:W-:Y:S01]  /*1d070*/  IMAD.WIDE.U32.X R114, R66, R91, R114, P0 ;  /* 0x0000005b42727225 */ /* 0x000fe200000e0472 */
[----:B------:R-:W-:-:S03]  /*1d080*/  IADD3 RZ, P0, PT, R18, R14, RZ ;  /* 0x0000000e12ff7210 */ /* 0x000fc60007f1e0ff */
[----:B------:R-:W-:Y:S01]  /*1d090*/  IMAD.WIDE.U32 R136, R66, R123, RZ ;  /* 0x0000007b42887225 */ /* 0x000fe200078e00ff */
[----:B------:R-:W-:-:S03]  /*1d0a0*/  IADD3.X RZ, P0, PT, R19, R49, RZ, P0, !PT ;  /* 0x0000003113ff7210 */ /* 0x000fc6000071e4ff */
[----:B------:R-:W-:Y:S01]  /*1d0b0*/  IMAD.X R17, RZ, RZ, RZ, P2 ;  /* 0x000000ffff117224 */ /* 0x000fe200010e06ff */
[----:B------:R-:W-:Y:S01]  /*1d0c0*/  IADD3 R155, P2, PT, R62, R9, RZ ;  /* 0x000000093e9b7210 */ /* 0x000fe20007f5e0ff */
[----:B------:R-:W-:Y:S01]  /*1d0d0*/  IMAD.X R127, RZ, RZ, RZ, P4 ;  /* 0x000000ffff7f7224 */ /* 0x000fe200020e06ff */
[----:B------:R-:W-:Y:S01]  /*1d0e0*/  IADD3.X R9, P1, PT, RZ, RZ, RZ, P1, !PT ;  /* 0x000000ffff097210 */ /* 0x000fe20000f3e4ff */
[----:B------:R-:W-:Y:S02]  /*1d0f0*/  IMAD.MOV.U32 R126, RZ, RZ, R63 ;  /* 0x000000ffff7e7224 */ /* 0x000fe400078e003f */
[----:B------:R-:W-:Y:S01]  /*1d100*/  IMAD.WIDE.U32 R40, R58, R123, RZ ;  /* 0x0000007b3a287225 */ /* 0x000fe200078e00ff */
[----:B------:R-:W-:-:S03]  /*1d110*/  IADD3.X R9, P0, PT, R9, R12, RZ, P0, !PT ;  /* 0x0000000c09097210 */ /* 0x000fc6000071e4ff */
[----:B------:R-:W-:-:S04]  /*1d120*/  IMAD.WIDE.U32 R136, P4, R58, R125, R136 ;  /* 0x0000007d3a887225 */ /* 0x000fc80007880088 */
[----:B------:R-:W-:Y:S02]  /*1d130*/  IMAD.X R21, RZ, RZ, RZ, P1 ;  /* 0x000000ffff157224 */ /* 0x000fe400008e06ff */
[----:B------:R-:W-:Y:S01]  /*1d140*/  IMAD.WIDE.U32.X R126, R66, R133, R126, P2 ;  /* 0x00000085427e7225 */ /* 0x000fe200010e047e */
[----:B------:R-:W-:Y:S02]  /*1d150*/  IADD3 RZ, P2, PT, R144, R42, RZ ;  /* 0x0000002a90ff7210 */ /* 0x000fe40007f5e0ff */
[----:B------:R-:W-:Y:S01]  /*1d160*/  IADD3.X R21, P0, PT, R21, R13, RZ, P0, !PT ;  /* 0x0000000d15157210 */ /* 0x000fe2000071e4ff */
[----:B------:R-:W-:Y:S02]  /*1d170*/  IMAD.IADD R5, R143, 0x1, R43 ;  /* 0x000000018f057824 */ /* 0x000fe400078e022b */
[----:B------:R-:W-:Y:S01]  /*1d180*/  IMAD.X R15, RZ, RZ, RZ, P4 ;  /* 0x000000ffff0f7224 */ /* 0x000fe200020e06ff */
[----:B------:R-:W-:Y:S01]  /*1d190*/  IADD3 R101, P4, PT, R136, R41, RZ ;  /* 0x0000002988657210 */ /* 0x000fe20007f9e0ff */
[----:B------:R-:W-:Y:S01]  /*1d1a0*/  IMAD.WIDE.U32 R42, R92, R147, RZ ;  /* 0x000000935c2a7225 */ /* 0x000fe200078e00ff */
[----:B------:R-:W-:-:S03]  /*1d1b0*/  IADD3.X RZ, P2, PT, R145, R5, RZ, P2, !PT ;  /* 0x0000000591ff7210 */ /* 0x000fc6000175e4ff */
[----:B------:R-:W-:Y:S02]  /*1d1c0*/  IMAD.MOV.U32 R14, RZ, RZ, R137 ;  /* 0x000000ffff0e7224 */ /* 0x000fe400078e0089 */
[----:B------:R-:W-:-:S04]  /*1d1d0*/  IMAD.WIDE.U32 R12, R92, R149, RZ ;  /* 0x000000955c0c7225 */ /* 0x000fc800078e00ff */
[----:B------:R-:W-:-:S04]  /*1d1e0*/  IMAD.WIDE.U32.X R66, R66, R125, R14, P4 ;  /* 0x0000007d42427225 */ /* 0x000fc800020e040e */
[----:B------:R-:W-:-:S04]  /*1d1f0*/  IMAD.WIDE.U32 R48, R54, R149, RZ ;  /* 0x0000009536307225 */ /* 0x000fc800078e00ff */
[----:B------:R-:W-:Y:S01]  /*1d200*/  IMAD.WIDE.U32 R14, P1, R76, R153, R42 ;  /* 0x000000994c0e7225 */ /* 0x000fe2000782002a */
[----:B------:R-:W-:-:S03]  /*1d210*/  IADD3 R41, P4, PT, R38, R49, RZ ;  /* 0x0000003126297210 */ /* 0x000fc60007f9e0ff */
[----:B------:R-:W-:Y:S01]  /*1d220*/  IMAD.WIDE.U32 R18, R58, R147, R18 ;  /* 0x000000933a127225 */ /* 0x000fe200078e0012 */
[----:B------:R-:W-:-:S03]  /*1d230*/  MOV R46, R15 ;  /* 0x0000000f002e7202 */ /* 0x000fc60000000f00 */
[----:B------:R-:W-:Y:S01]  /*1d240*/  IMAD.WIDE.U32.X R44, R111, 0x170b5d44, R44, P3 ;  /* 0x170b5d446f2c7825 */ /* 0x000fe200018e042c */
[----:B------:R-:W-:-:S03]  /*1d250*/  IADD3.X R7, P3, PT, RZ, RZ, RZ, P5, !PT ;  /* 0x000000ffff077210 */ /* 0x000fc60002f7e4ff */
[----:B------:R-:W-:Y:S01]  /*1d260*/  IMAD.WIDE.U32 R12, P5, R76, R161, R12 ;  /* 0x000000a14c0c7225 */ /* 0x000fe200078a000c */
[----:B------:R-:W-:-:S03]  /*1d270*/  IADD3.X R7, P2, PT, R7, R44, RZ, P2, !PT ;  /* 0x0000002c07077210 */ /* 0x000fc6000175e4ff */
[----:B------:R-:W-:-:S04]  /*1d280*/  IMAD.WIDE.U32 R60, R76, R147, RZ ;  /* 0x000000934c3c7225 */ /* 0x000fc800078e00ff */
[----:B------:R-:W-:Y:S01]  /*1d290*/  IMAD.X R47, RZ, RZ, RZ, P1 ;  /* 0x000000ffff2f7224 */ /* 0x000fe200008e06ff */
[----:B------:R-:W-:Y:S01]  /*1d2a0*/  IADD3 RZ, P1, PT, R18, R48, RZ ;  /* 0x0000003012ff7210 */ /* 0x000fe20007f3e0ff */
[----:B------:R-:W-:Y:S02]  /*1d2b0*/  IMAD.IADD R19, R19, 0x1, R16 ;  /* 0x0000000113137824 */ /* 0x000fe400078e0210 */
[----:B------:R-:W-:Y:S01]  /*1d2c0*/  IMAD.X R151, RZ, RZ, RZ, P5 ;  /* 0x000000ffff977224 */ /* 0x000fe200028e06ff */
[----:B------:R-:W-:Y:S01]  /*1d2d0*/  IADD3 RZ, P5, PT, R14, R61, RZ ;  /* 0x0000003d0eff7210 */ /* 0x000fe20007fbe0ff */
[----:B------:R-:W-:Y:S01]  /*1d2e0*/  IMAD.MOV.U32 R16, RZ, RZ, R39 ;  /* 0x000000ffff107224 */ /* 0x000fe200078e0027 */
[----:B------:R-:W-:Y:S01]  /*1d2f0*/  IADD3.X RZ, P1, PT, R19, R41, RZ, P1, !PT ;  /* 0x0000002913ff7210 */ /* 0x000fe20000f3e4ff */
[----:B------:R-:W-:Y:S01]  /*1d300*/  IMAD.X R5, RZ, RZ, RZ, P3 ;  /* 0x000000ffff057224 */ /* 0x000fe200018e06ff */
[----:B------:R-:W-:Y:S01]  /*1d310*/  IADD3.X R14, P3, PT, R9, R64, RZ, P0, !PT ;  /* 0x00000040090e7210 */ /* 0x000fe2000077e4ff */
[----:B------:R-:W-:-:S03]  /*1d320*/  IMAD.WIDE.U32 R18, R54, R149, R18 ;  /* 0x0000009536127225 */ /* 0x000fc600078e0012 */
[----:B------:R-:W-:Y:S01]  /*1d330*/  IADD3.X R15, P3, PT, R21, R50, RZ, P3, !PT ;  /* 0x00000032150f7210 */ /* 0x000fe20001f7e4ff */
[----:B------:R-:W-:Y:S01]  /*1d340*/  IMAD.WIDE.U32.X R16, R88, R161, R16, P4 ;  /* 0x000000a158107225 */ /* 0x000fe200020e0410 */
[----:B------:R-:W-:Y:S02]  /*1d350*/  IADD3.X R5, P2, PT, R5, R45, RZ, P2, !PT ;  /* 0x0000002d05057210 */ /* 0x000fe4000175e4ff */
[----:B------:R-:W-:Y:S01]  /*1d360*/  IADD3 RZ, P0, PT, R14, R4, RZ ;  /* 0x000000040eff7210 */ /* 0x000fe20007f1e0ff */
[----:B------:R-:W-:Y:S01]  /*1d370*/  IMAD.IADD R82, R19, 0x1, R38 ;  /* 0x0000000113527824 */ /* 0x000fe200078e0226 */
[----:B------:R-:W-:Y:S01]  /*1d380*/  IADD3.X R19, P4, PT, RZ, R16, RZ, P1, !PT ;  /* 0x00000010ff137210 */ /* 0x000fe20000f9e4ff */
[----:B------:R-:W-:Y:S01]  /*1d390*/  IMAD.WIDE.U32 R64, R76, R149, RZ ;  /* 0x000000954c407225 */ /* 0x000fe200078e00ff */
[----:B------:R-:W-:Y:S02]  /*1d3a0*/  IADD3.X R9, P1, PT, RZ, RZ, RZ, P3, !PT ;  /* 0x000000ffff097210 */ /* 0x000fe40001f3e4ff */
[----:B------:R-:W-:Y:S01]  /*1d3b0*/  IADD3.X R4, P3, PT, R7, R18, RZ, P2, !PT ;  /* 0x0000001207047210 */ /* 0x000fe2000177e4ff */
[----:B------:R-:W-:Y:S01]  /*1d3c0*/  IMAD.MOV.U32 R150, RZ, RZ, R13 ;  /* 0x000000ffff967224 */ /* 0x000fe200078e000d */
[----:B------:R-:W-:Y:S01]  /*1d3d0*/  IADD3.X RZ, P2, PT, R15, R51, RZ, P0, !PT ;  /* 0x000000330fff7210 */ /* 0x000fe2000075e4ff */
[----:B------:R-:W-:Y:S01]  /*1d3e0*/  IMAD.X R21, RZ, RZ, RZ, P1 ;  /* 0x000000ffff157224 */ /* 0x000fe200008e06ff */
[----:B------:R-:W-:Y:S01]  /*1d3f0*/  IADD3.X R7, P0, PT, RZ, R17, RZ, P4, !PT ;  /* 0x00000011ff077210 */ /* 0x000fe2000271e4ff */
[----:B------:R-:W-:Y:S01]  /*1d400*/  IMAD.WIDE.U32 R16, R88, R147, RZ ;  /* 0x0000009358107225 */ /* 0x000fe200078e00ff */
[----:B------:R-:W-:-:S02]  /*1d410*/  IADD3 RZ, P1, PT, R12, R65, RZ ;  /* 0x000000410cff7210 */ /* 0x000fc40007f3e0ff */
[----:B------:R-:W-:Y:S01]  /*1d420*/  IADD3.X R162, P2, PT, R9, R10, RZ, P2, !PT ;  /* 0x0000000a09a27210 */ /* 0x000fe2000175e4ff */
[----:B------:R-:W-:Y:S01]  /*1d430*/  IMAD.WIDE.U32 R102, R54, R147, RZ ;  /* 0x0000009336667225 */ /* 0x000fe200078e00ff */
[----:B------:R-:W-:Y:S02]  /*1d440*/  IADD3.X R5, P3, PT, R5, R82, RZ, P3, !PT ;  /* 0x0000005205057210 */ /* 0x000fe40001f7e4ff */
[----:B------:R-:W-:Y:S01]  /*1d450*/  IADD3.X R9, P4, PT, R21, R11, RZ, P2, !PT ;  /* 0x0000000b15097210 */ /* 0x000fe2000179e4ff */
[----:B------:R-:W-:Y:S01]  /*1d460*/  IMAD.WIDE.U32.X R150, R92, R161, R150, P1 ;  /* 0x000000a15c967225 */ /* 0x000fe200008e0496 */
[----:B------:R-:W-:Y:S02]  /*1d470*/  IADD3.X R21, P3, PT, RZ, RZ, RZ, P3, !PT ;  /* 0x000000ffff157210 */ /* 0x000fe40001f7e4ff */
[----:B------:R-:W-:Y:S01]  /*1d480*/  IADD3.X R162, P4, PT, R162, R163, RZ, P4, !PT ;  /* 0x000000a3a2a27210 */ /* 0x000fe2000279e4ff */
[----:B------:R-:W-:-:S03]  /*1d490*/  IMAD.WIDE.U32 R16, P1, R54, R153, R16 ;  /* 0x0000009936107225 */ /* 0x000fc60007820010 */
[----:B------:R-:W-:Y:S01]  /*1d4a0*/  IADD3.X R163, P4, PT, R9, R74, RZ, P4, !PT ;  /* 0x0000004a09a37210 */ /* 0x000fe2000279e4ff */
[----:B------:R-:W-:-:S04]  /*1d4b0*/  IMAD.WIDE.U32 R14, R58, R35, R14 ;  /* 0x000000233a0e7225 */ /* 0x000fc800078e000e */
[----:B------:R-:W-:Y:S01]  /*1d4c0*/  IMAD.X R11, RZ, RZ, RZ, P1 ;  /* 0x000000ffff0b7224 */ /* 0x000fe200008e06ff */
[----:B------:R-:W-:Y:S01]  /*1d4d0*/  IADD3 R13, P1, PT, R16, R103, RZ ;  /* 0x00000067100d7210 */ /* 0x000fe20007f3e0ff */
[----:B------:R-:W-:Y:S01]  /*1d4e0*/  IMAD.IADD R6, R15, 0x1, R6 ;  /* 0x000000010f067824 */ /* 0x000fe200078e0206 */
[----:B------:R-:W-:Y:S01]  /*1d4f0*/  IADD3.X R14, P0, PT, R19, R14, RZ, P0, !PT ;  /* 0x0000000e130e7210 */ /* 0x000fe2000071e4ff */
[----:B------:R-:W-:-:S03]  /*1d500*/  IMAD.WIDE.U32 R68, R88, R35, RZ ;  /* 0x0000002358447225 */ /* 0x000fc600078e00ff */
[----:B------:R-:W-:Y:S01]  /*1d510*/  IADD3.X R15, P0, PT, R7, R6, RZ, P0, !PT ;  /* 0x00000006070f7210 */ /* 0x000fe2000071e4ff */
[----:B------:R-:W-:Y:S02]  /*1d520*/  IMAD.MOV.U32 R10, RZ, RZ, R17 ;  /* 0x000000ffff0a7224 */ /* 0x000fe400078e0011 */
[----:B------:R-:W-:-:S04]  /*1d530*/  IMAD.WIDE.U32 R6, R54, R35, RZ ;  /* 0x0000002336067225 */ /* 0x000fc800078e00ff */
[----:B------:R-:W-:-:S04]  /*1d540*/  IMAD.WIDE.U32.X R10, R88, R153, R10, P1 ;  /* 0x00000099580a7225 */ /* 0x000fc800008e040a */
[----:B------:R-:W-:-:S04]  /*1d550*/  IMAD.WIDE.U32 R68, P1, R54, R169, R68 ;  /* 0x000000a936447225 */ /* 0x000fc80007820044 */
[----:B------:R-:W-:-:S04]  /*1d560*/  IMAD.WIDE.U32 R44, R88, R157, RZ ;  /* 0x0000009d582c7225 */ /* 0x000fc800078e00ff */
[----:B------:R-:W-:Y:S01]  /*1d570*/  IMAD.X R19, RZ, RZ, RZ, P1 ;  /* 0x000000ffff137224 */ /* 0x000fe200008e06ff */
[----:B------:R-:W-:Y:S01]  /*1d580*/  IADD3 R17, P1, PT, R68, R7, RZ ;  /* 0x0000000744117210 */ /* 0x000fe20007f3e0ff */
[----:B------:R-:W-:-:S04]  /*1d590*/  IMAD.WIDE.U32 R44, P2, R54, R91, R44 ;  /* 0x0000005b362c7225 */ /* 0x000fc8000784002c */
[----:B------:R-:W-:-:S04]  /*1d5a0*/  IMAD.WIDE.U32 R38, R54, R157, RZ ;  /* 0x0000009d36267225 */ /* 0x000fc800078e00ff */
[----:B------:R-:W-:Y:S02]  /*1d5b0*/  IMAD.MOV.U32 R18, RZ, RZ, R69 ;  /* 0x000000ffff127224 */ /* 0x000fe400078e0045 */
[----:B------:R-:W-:-:S04]  /*1d5c0*/  IMAD.WIDE.U32 R50, R90, R149, RZ ;  /* 0x000000955a327225 */ /* 0x000fc800078e00ff */
[----:B------:R-:W-:Y:S01]  /*1d5d0*/  IMAD.WIDE.U32.X R18, R88, R169, R18, P1 ;  /* 0x000000a958127225 */ /* 0x000fe200008e0412 */
[----:B------:R-:W-:Y:S02]  /*1d5e0*/  IADD3 R41, P1, PT, R44, R39, RZ ;  /* 0x000000272c297210 */ /* 0x000fe40007f3e0ff */
[----:B------:R-:W-:Y:S01]  /*1d5f0*/  IADD3.X R39, P0, PT, RZ, RZ, RZ, P0, !PT ;  /* 0x000000ffff277210 */ /* 0x000fe2000071e4ff */
[----:B------:R-:W-:-:S04]  /*1d600*/  IMAD.WIDE.U32 R106, R92, R35, RZ ;  /* 0x000000235c6a7225 */ /* 0x000fc800078e00ff */
[----:B------:R-:W-:-:S04]  /*1d610*/  IMAD.WIDE.U32 R78, R111, -0x45f6b800, RZ ;  /* 0xba0948006f4e7825 */ /* 0x000fc800078e00ff */
[----:B------:R-:W-:Y:S01]  /*1d620*/  IMAD.X R49, RZ, RZ, RZ, P2 ;  /* 0x000000ffff317224 */ /* 0x000fe200010e06ff */
[----:B------:R-:W-:Y:S01]  /*1d630*/  IADD3 RZ, P2, PT, R14, R102, RZ ;  /* 0x000000660eff7210 */ /* 0x000fe20007f5e0ff */
[----:B------:R-:W-:Y:S02]  /*1d640*/  IMAD.MOV.U32 R48, RZ, RZ, R45 ;  /* 0x000000ffff307224 */ /* 0x000fe400078e002d */
[----:B------:R-:W-:Y:S01]  /*1d650*/  IMAD.WIDE.U32.X R46, R92, R153, R46, P5 ;  /* 0x000000995c2e7225 */ /* 0x000fe200028e042e */
[----:B------:R-:W-:-:S03]  /*1d660*/  IADD3.X RZ, P2, PT, R15, R13, RZ, P2, !PT ;  /* 0x0000000d0fff7210 */ /* 0x000fc6000175e4ff */
[----:B------:R-:W-:Y:S01]  /*1d670*/  IMAD R72, R2, 0x1ef3622f, R78 ;  /* 0x1ef3622f02487824 */ /* 0x000fe200078e024e */
[----:B------:R-:W-:Y:S01]  /*1d680*/  IADD3.X R39, P2, PT, R39, R10, RZ, P2, !PT ;  /* 0x0000000a27277210 */ /* 0x000fe2000175e4ff */
[----:B------:R-:W-:-:S04]  /*1d690*/  IMAD.WIDE.U32.X R48, R88, R91, R48, P1 ;  /* 0x0000005b58307225 */ /* 0x000fc800008e0430 */
[----:B------:R-:W-:Y:S02]  /*1d6a0*/  IMAD.X R7, RZ, RZ, RZ, P0 ;  /* 0x000000ffff077224 */ /* 0x000fe400000e06ff */
[----:B------:R-:W-:-:S03]  /*1d6b0*/  IMAD.WIDE.U32 R112, R2, -0x45f6b800, RZ ;  /* 0xba09480002707825 */ /* 0x000fc600078e00ff */
[----:B------:R-:W-:Y:S01]  /*1d6c0*/  IADD3.X R9, P2, PT, R7, R11, RZ, P2, !PT ;  /* 0x0000000b07097210 */ /* 0x000fe2000175e4ff */
[----:B------:R-:W-:Y:S01]  /*1d6d0*/  IMAD.WIDE.U32 R108, P5, R76, R169, R106 ;  /* 0x000000a94c6c7225 */ /* 0x000fe200078a006a */
[----:B------:R-:W-:-:S03]  /*1d6e0*/  IADD3 R43, PT, PT, R72, R113, RZ ;  /* 0x00000071482b7210 */ /* 0x000fc60007ffe0ff */
[----:B------:R-:W-:-:S04]  /*1d6f0*/  IMAD.WIDE.U32 R78, P1, R2, 0x1ef3622f, R78 ;  /* 0x1ef3622f024e7825 */ /* 0x000fc8000782004e */
[----:B------:R-:W-:-:S04]  /*1d700*/  IMAD.WIDE.U32 R116, P0, R56, R161, R50 ;  /* 0x000000a138747225 */ /* 0x000fc80007800032 */
[----:B------:R-:W-:Y:S01]  /*1d710*/  IMAD.X R103, RZ, RZ, RZ, P5 ;  /* 0x000000ffff677224 */ /* 0x000fe200028e06ff */
[----:B------:R-:W-:Y:S01]  /*1d720*/  IADD3 RZ, P5, PT, R78, R113, RZ ;  /* 0x000000714eff7210 */ /* 0x000fe20007fbe0ff */
[----:B------:R-:W-:Y:S01]  /*1d730*/  IMAD.X R105, RZ, RZ, RZ, P0 ;  /* 0x000000ffff697224 */ /* 0x000fe200000e06ff */
[----:B------:R-:W-:Y:S01]  /*1d740*/  IADD3 RZ, P0, PT, R4, R112, RZ ;  /* 0x0000007004ff7210 */ /* 0x000fe20007f1e0ff */
[----:B------:R-:W-:Y:S02]  /*1d750*/  IMAD.X R113, RZ, RZ, RZ, P1 ;  /* 0x000000ffff717224 */ /* 0x000fe400008e06ff */
[----:B------:R-:W-:Y:S01]  /*1d760*/  IMAD.MOV.U32 R112, RZ, RZ, R79 ;  /* 0x000000ffff707224 */ /* 0x000fe200078e004f */
[----:B------:R-:W-:Y:S01]  /*1d770*/  IADD3.X RZ, P0, PT, R5, R43, RZ, P0, !PT ;  /* 0x0000002b05ff7210 */ /* 0x000fe2000071e4ff */
[----:B------:R-:W-:Y:S01]  /*1d780*/  IMAD.X R13, RZ, RZ, RZ, P3 ;  /* 0x000000ffff0d7224 */ /* 0x000fe200018e06ff */
[----:B------:R-:W-:Y:S01]  /*1d790*/  IADD3 RZ, P3, PT, R162, R100, RZ ;  /* 0x00000064a2ff7210 */ /* 0x000fe20007f7e0ff */
[----:B------:R-:W-:-:S03]  /*1d7a0*/  IMAD.WIDE.U32 R140, R76, R35, RZ ;  /* 0x000000234c8c7225 */ /* 0x000fc600078e00ff */
[----:B------:R-:W-:Y:S01]  /*1d7b0*/  IADD3.X RZ, P3, PT, R163, R129, RZ, P3, !PT ;  /* 0x00000081a3ff7210 */ /* 0x000fe20001f7e4ff */
[----:B------:R-:W-:Y:S01]  /*1d7c0*/  IMAD.WIDE.U32.X R78, R111, 0x1ef3622f, R112, P5 ;  /* 0x1ef3622f6f4e7825 */ /* 0x000fe200028e0470 */
[----:B------:R-:W-:Y:S02]  /*1d7d0*/  IADD3 RZ, P5, PT, R108, R141, RZ ;  /* 0x0000008d6cff7210 */ /* 0x000fe40007fbe0ff */
[----:B------:R-:W-:Y:S01]  /*1d7e0*/  IADD3.X R129, P4, PT, RZ, RZ, RZ, P4, !PT ;  /* 0x000000ffff817210 */ /* 0x000fe2000279e4ff */
[----:B------:R-:W-:Y:S01]  /*1d7f0*/  IMAD.WIDE.U32 R162, R58, R157, R162 ;  /* 0x0000009d3aa27225 */ /* 0x000fe200078e00a2 */
[----:B------:R-:W-:Y:S02]  /*1d800*/  IADD3.X R21, P0, PT, R21, R78, RZ, P0, !PT ;  /* 0x0000004e15157210 */ /* 0x000fe4000071e4ff */
[----:B------:R-:W-:Y:S01]  /*1d810*/  IADD3.X R129, P3, PT, R129, R114, RZ, P3, !PT ;  /* 0x0000007281817210 */ /* 0x000fe20001f7e4ff */
[----:B------:R-:W-:Y:S01]  /*1d820*/  IMAD.WIDE.U32 R138, R56, R149, RZ ;  /* 0x00000095388a7225 */ /* 0x000fe200078e00ff */
[----:B------:R-:W-:-:S02]  /*1d830*/  IADD3.X R162, P2, PT, R39, R162, RZ, P2, !PT ;  /* 0x000000a227a27210 */ /* 0x000fc4000175e4ff */
[----:B------:R-:W-:Y:S01]  /*1d840*/  IADD3.X R13, P0, PT, R13, R79, RZ, P0, !PT ;  /* 0x0000004f0d0d7210 */ /* 0x000fe2000071e4ff */
[----:B------:R-:W-:Y:S01]  /*1d850*/  IMAD.WIDE.U32 R118, R90, R147, RZ ;  /* 0x000000935a767225 */ /* 0x000fe200078e00ff */
[----:B------:R-:W-:-:S03]  /*1d860*/  IADD3 RZ, P1, PT, R116, R139, RZ ;  /* 0x0000008b74ff7210 */ /* 0x000fc60007f3e0ff */
[----:B------:R-:W-:Y:S02]  /*1d870*/  IMAD.MOV.U32 R102, RZ, RZ, R109 ;  /* 0x000000ffff667224 */ /* 0x000fe400078e006d */
[----:B------:R-:W-:Y:S02]  /*1d880*/  IMAD.IADD R20, R163, 0x1, R20 ;  /* 0x00000001a3147824 */ /* 0x000fe400078e0214 */
[----:B------:R-:W-:-:S03]  /*1d890*/  IMAD.WIDE.U32.X R102, R92, R169, R102, P5 ;  /* 0x000000a95c667225 */ /* 0x000fc600028e0466 */
[----:B------:R-:W-:Y:S01]  /*1d8a0*/  IADD3.X R163, P2, PT, R9, R20, RZ, P2, !PT ;  /* 0x0000001409a37210 */ /* 0x000fe2000175e4ff */
[----:B------:R-:W-:Y:S02]  /*1d8b0*/  IMAD.MOV.U32 R104, RZ, RZ, R117 ;  /* 0x000000ffff687224 */ /* 0x000fe400078e0075 */
[----:B------:R-:W-:Y:S01]  /*1d8c0*/  IMAD.WIDE.U32 R10, P5, R56, R153, R118 ;  /* 0x00000099380a7225 */ /* 0x000fe200078a0076 */
[----:B------:R-:W-:-:S03]  /*1d8d0*/  IADD3.X R63, P2, PT, RZ, RZ, RZ, P2, !PT ;  /* 0x000000ffff3f7210 */ /* 0x000fc6000175e4ff */
[----:B------:R-:W-:-:S04]  /*1d8e0*/  IMAD.WIDE.U32 R14, R54, R147, R14 ;  /* 0x00000093360e7225 */ /* 0x000fc800078e000e */
[----:B------:R-:W-:-:S04]  /*1d8f0*/  IMAD.WIDE.U32 R78, R92, R157, RZ ;  /* 0x0000009d5c4e7225 */ /* 0x000fc800078e00ff */
[----:B------:R-:W-:-:S04]  /*1d900*/  IMAD.WIDE.U32 R108, R56, R147, RZ ;  /* 0x00000093386c7225 */ /* 0x000fc800078e00ff */
[----:B------:R-:W-:Y:S01]  /*1d910*/  IMAD.WIDE.U32.X R104, R90, R161, R104, P1 ;  /* 0x000000a15a687225 */ /* 0x000fe200008e0468 */
[----:B------:R-:W-:-:S03]  /*1d920*/  IADD3 RZ, P1, PT, R14, R64, RZ ;  /* 0x000000400eff7210 */ /* 0x000fc60007f3e0ff */
[----:B------:R-:W-:Y:S01]  /*1d930*/  IMAD.X R39, RZ, RZ, RZ, P4 ;  /* 0x000000ffff277224 */ /* 0x000fe200020e06ff */
[----:B------:R-:W-:Y:S01]  /*1d940*/  IADD3 RZ, P4, PT, R10, R109, RZ ;  /* 0x0000006d0aff7210 */ /* 0x000fe20007f9e0ff */
[----:B------:R-:W-:Y:S02]  /*1d950*/  IMAD.IADD R7, R12, 0x1, R65 ;  /* 0x000000010c077824 */ /* 0x000fe400078e0241 */
[----:B------:R-:W-:Y:S01]  /*1d960*/  IMAD.X R117, RZ, RZ, RZ, P5 ;  /* 0x000000ffff757224 */ /* 0x000fe200028e06ff */
[----:B------:R-:W-:Y:S01]  /*1d970*/  IADD3.X R82, P3, PT, R39, R115, RZ, P3, !PT ;  /* 0x0000007327527210 */ /* 0x000fe20001f7e4ff */
[----:B------:R-:W-:-:S03]  /*1d980*/  IMAD.WIDE.U32 R134, R92, R37, RZ ;  /* 0x000000255c867225 */ /* 0x000fc600078e00ff */
[----:B------:R-:W-:Y:S01]  /*1d990*/  IADD3.X R128, P3, PT, R129, R128, RZ, P3, !PT ;  /* 0x0000008081807210 */ /* 0x000fe20001f7e4ff */
[----:B------:R-:W-:Y:S02]  /*1d9a0*/  IMAD.IADD R15, R15, 0x1, R16 ;  /* 0x000000010f0f7824 */ /* 0x000fe400078e0210 */
[----:B------:R-:W-:-:S03]  /*1d9b0*/  IMAD.WIDE.U32 R64, P5, R76, R91, R78 ;  /* 0x0000005b4c407225 */ /* 0x000fc600078a004e */
[----:B------:R-:W-:Y:S01]  /*1d9c0*/  IADD3.X RZ, P1, PT, R15, R7, RZ, P1, !PT ;  /* 0x000000070fff7210 */ /* 0x000fe20000f3e4ff */
[----:B------:R-:W-:-:S03]  /*1d9d0*/  IMAD.WIDE.U32 R112, R76, R157, RZ ;  /* 0x0000009d4c707225 */ /* 0x000fc600078e00ff */
[----:B------:R-:W-:Y:S01]  /*1d9e0*/  IADD3.X R43, P1, PT, RZ, R150, RZ, P1, !PT ;  /* 0x00000096ff2b7210 */ /* 0x000fe20000f3e4ff */
[----:B------:R-:W-:Y:S02]  /*1d9f0*/  IMAD.MOV.U32 R116, RZ, RZ, R11 ;  /* 0x000000ffff747224 */ /* 0x000fe400078e000b */
[----:B------:R-:W-:Y:S01]  /*1da00*/  IMAD.X R131, RZ, RZ, RZ, P5 ;  /* 0x000000ffff837224 */ /* 0x000fe200028e06ff */
[----:B------:R-:W-:Y:S01]  /*1da10*/  IADD3 RZ, P5, PT, R64, R113, RZ ;  /* 0x0000007140ff7210 */ /* 0x000fe20007fbe0ff */
[----:B------:R-:W-:-:S04]  /*1da20*/  IMAD.WIDE.U32.X R116, R90, R153, R116, P4 ;  /* 0x000000995a747225 */ /* 0x000fc800020e0474 */
[----:B------:R-:W-:Y:S01]  /*1da30*/  IMAD.X R39, RZ, RZ, RZ, P2 ;  /* 0x000000ffff277224 */ /* 0x000fe200010e06ff */
[----:B------:R-:W-:Y:S01]  /*1da40*/  IADD3 RZ, P2, PT, R162, R6, RZ ;  /* 0x00000006a2ff7210 */ /* 0x000fe20007f5e0ff */
[----:B------:R-:W-:-:S03]  /*1da50*/  IMAD.WIDE.U32 R10, P4, R76, R133, R134 ;  /* 0x000000854c0a7225 */ /* 0x000fc60007880086 */
[----:B------:R-:W-:Y:S01]  /*1da60*/  IADD3.X RZ, P2, PT, R163, R17, RZ, P2, !PT ;  /* 0x00000011a3ff7210 */ /* 0x000fe2000175e4ff */
[----:B------:R-:W-:Y:S01]  /*1da70*/  IMAD.MOV.U32 R130, RZ, RZ, R65 ;  /* 0x000000ffff827224 */ /* 0x000fe200078e0041 */
[----:B------:R-:W-:Y:S01]  /*1da80*/  IADD3.X R9, PT, PT, RZ, RZ, RZ, P4, !PT ;  /* 0x000000ffff097210 */ /* 0x000fe200027fe4ff */
[----:B------:R-:W-:Y:S01]  /*1da90*/  IMAD.WIDE.U32 R6, R76, R37, RZ ;  /* 0x000000254c067225 */ /* 0x000fe200078e00ff */
[----:B------:R-:W-:-:S03]  /*1daa0*/  IADD3.X R63, P2, PT, R63, R18, RZ, P2, !PT ;  /* 0x000000123f3f7210 */ /* 0x000fc6000175e4ff */
[----:B------:R-:W-:Y:S01]  /*1dab0*/  IMAD.WIDE.U32.X R130, R92, R91, R130, P5 ;  /* 0x0000005b5c827225 */ /* 0x000fe200028e0482 */
[----:B------:R-:W-:Y:S02]  /*1dac0*/  IADD3 RZ, P5, PT, R128, R8, RZ ;  /* 0x0000000880ff7210 */ /* 0x000fe40007fbe0ff */
[----:B------:R-:W-:Y:S01]  /*1dad0*/  IADD3 RZ, P4, PT, R10, R7, RZ ;  /* 0x000000070aff7210 */ /* 0x000fe20007f9e0ff */
[----:B------:R-:W-:Y:S01]  /*1dae0*/  IMAD.WIDE.U32 R64, R90, R35, RZ ;  /* 0x000000235a407225 */ /* 0x000fe200078e00ff */
[----:B------:R-:W-:-:S03]  /*1daf0*/  IADD3.X R39, P2, PT, R39, R19, RZ, P2, !PT ;  /* 0x0000001327277210 */ /* 0x000fc6000175e4ff */
[----:B------:R-:W-:Y:S02]  /*1db00*/  IMAD.MOV.U32 R8, RZ, RZ, R11 ;  /* 0x000000ffff087224 */ /* 0x000fe400078e000b */
[----:B------:R-:W-:-:S04]  /*1db10*/  IMAD.WIDE.U32 R14, R76, R149, R14 ;  /* 0x000000954c0e7225 */ /* 0x000fc800078e000e */
[----:B------:R-:W-:-:S04]  /*1db20*/  IMAD.WIDE.U32.X R8, R92, R133, R8, P4 ;  /* 0x000000855c087225 */ /* 0x000fc800020e0408 */
[----:B------:R-:W-:-:S04]  /*1db30*/  IMAD.WIDE.U32 R16, P4, R56, R169, R64 ;  /* 0x000000a938107225 */ /* 0x000fc80007880040 */
[----:B------:R-:W-:-:S04]  /*1db40*/  IMAD.WIDE.U32 R10, R56, R35, RZ ;  /* 0x00000023380a7225 */ /* 0x000fc800078e00ff */
[----:B------:R-:W-:Y:S01]  /*1db50*/  IMAD.IADD R74, R15, 0x1, R12 ;  /* 0x000000010f4a7824 */ /* 0x000fe200078e020c */
[----:B------:R-:W-:Y:S01]  /*1db60*/  IADD3.X R12, P0, PT, R21, R14, RZ, P0, !PT ;  /* 0x0000000e150c7210 */ /* 0x000fe2000071e4ff */
[----:B------:R-:W-:Y:S01]  /*1db70*/  IMAD.X R19, RZ, RZ, RZ, P4 ;  /* 0x000000ffff137224 */ /* 0x000fe200020e06ff */
[----:B------:R-:W-:Y:S01]  /*1db80*/  IADD3 RZ, P4, PT, R16, R11, RZ ;  /* 0x0000000b10ff7210 */ /* 0x000fe20007f9e0ff */
[----:B------:R-:W-:Y:S01]  /*1db90*/  IMAD.WIDE.U32 R14, R92, R123, RZ ;  /* 0x0000007b5c0e7225 */ /* 0x000fe200078e00ff */
[----:B------:R-:W-:-:S03]  /*1dba0*/  IADD3.X R13, P0, PT, R13, R74, RZ, P0, !PT ;  /* 0x0000004a0d0d7210 */ /* 0x000fc6000071e4ff */
[----:B------:R-:W-:Y:S02]  /*1dbb0*/  IMAD.MOV.U32 R18, RZ, RZ, R17 ;  /* 0x000000ffff127224 */ /* 0x000fe400078e0011 */
[----:B------:R-:W-:Y:S02]  /*1dbc0*/  IMAD R171, R76, R153, R42 ;  /* 0x000000994cab7224 */ /* 0x000fe400078e022a */
[----:B------:R-:W-:-:S04]  /*1dbd0*/  IMAD.WIDE.U32.X R16, R90, R169, R18, P4 ;  /* 0x000000a95a107225 */ /* 0x000fc800020e0412 */
[----:B------:R-:W-:Y:S01]  /*1dbe0*/  IMAD.WIDE.U32 R114, P4, R76, R125, R14 ;  /* 0x0000007d4c727225 */ /* 0x000fe2000788000e */
[----:B------:R-:W-:-:S03]  /*1dbf0*/  IADD3.X R15, P1, PT, RZ, R151, RZ, P1, !PT ;  /* 0x00000097ff0f7210 */ /* 0x000fc60000f3e4ff */
[----:B------:R-:W-:-:S04]  /*1dc00*/  IMAD.WIDE.U32 R18, R76, R123, RZ ;  /* 0x0000007b4c127225 */ /* 0x000fc800078e00ff */
[----:B------:R-:W-:Y:S01]  /*1dc10*/  IMAD.X R21, RZ, RZ, RZ, P4 ;  /* 0x000000ffff157224 */ /* 0x000fe200020e06ff */
[----:B------:R-:W-:Y:S01]  /*1dc20*/  IADD3 RZ, P4, PT, R114, R19, RZ ;  /* 0x0000001372ff7210 */ /* 0x000fe20007f9e0ff */
[----:B------:R-:W-:Y:S02]  /*1dc30*/  IMAD.MOV.U32 R20, RZ, RZ, R115 ;  /* 0x000000ffff147224 */ /* 0x000fe400078e0073 */
[----:B------:R-:W-:-:S04]  /*1dc40*/  IMAD.WIDE.U32 R114, R54, R35, R162 ;  /* 0x0000002336727225 */ /* 0x000fc800078e00a2 */
[----:B------:R-:W-:Y:S01]  /*1dc50*/  IMAD.WIDE.U32.X R20, R92, R125, R20, P4 ;  /* 0x0000007d5c147225 */ /* 0x000fe200020e0414 */
[----:B------:R-:W-:Y:S02]  /*1dc60*/  IADD3.X R129, P4, PT, R82, R3, RZ, P3, !PT ;  /* 0x0000000352817210 */ /* 0x000fe40001f9e4ff */
[----:B------:R-:W-:Y:S01]  /*1dc70*/  IADD3.X R114, P3, PT, R43, R114, RZ, P1, !PT ;  /* 0x000000722b727210 */ /* 0x000fe20000f7e4ff */
[----:B------:R-:W-:Y:S01]  /*1dc80*/  IMAD.IADD R82, R115, 0x1, R68 ;  /* 0x0000000173527824 */ /* 0x000fe200078e0244 */
[----:B------:R-:W-:Y:S01]  /*1dc90*/  IADD3.X R45, P1, PT, RZ, RZ, RZ, P4, !PT ;  /* 0x000000ffff2d7210 */ /* 0x000fe2000273e4ff */
[----:B------:R-:W-:Y:S01]  /*1dca0*/  IMAD.WIDE.U32 R68, R111, 0xf5138f, RZ ;  /* 0x00f5138f6f447825 */ /* 0x000fe200078e00ff */
[----:B------:R-:W-:Y:S02]  /*1dcb0*/  IADD3.X RZ, P5, PT, R129, R155, RZ, P5, !PT ;  /* 0x0000009b81ff7210 */ /* 0x000fe40002fbe4ff */
[----:B------:R-:W-:Y:S01]  /*1dcc0*/  IADD3.X R115, P3, PT, R15, R82, RZ, P3, !PT ;  /* 0x000000520f737210 */ /* 0x000fe20001f7e4ff */
[C-C-:B------:R-:W-:Y:S01]  /*1dcd0*/  IMAD R3, R2.reuse, 0x1a22d9f3, R68.reuse ;  /* 0x1a22d9f302037824 */ /* 0x140fe200078e0244 */
[----:B------:R-:W-:Y:S01]  /*1dce0*/  IADD3.X R45, P5, PT, R45, R126, RZ, P5, !PT ;  /* 0x0000007e2d2d7210 */ /* 0x000fe20002fbe4ff */
[----:B------:R-:W-:Y:S01]  /*1dcf0*/  IMAD.X R79, RZ, RZ, RZ, P1 ;  /* 0x000000ffff4f7224 */ /* 0x000fe200008e06ff */
[----:B------:R-:W-:Y:S01]  /*1dd00*/  IADD3.X R51, P3, PT, RZ, RZ, RZ, P3, !PT ;  /* 0x000000ffff337210 */ /* 0x000fe20001f7e4ff */
[----:B------:R-:W-:-:S03]  /*1dd10*/  IMAD.WIDE.U32 R68, P1, R2, 0x1a22d9f3, R68 ;  /* 0x1a22d9f302447825 */ /* 0x000fc60007820044 */
[----:B------:R-:W-:Y:S01]  /*1dd20*/  IADD3.X R65, PT, PT, RZ, RZ, RZ, P3, !PT ;  /* 0x000000ffff417210 */ /* 0x000fe20001ffe4ff */
[----:B------:R-:W-:Y:S01]  /*1dd30*/  IMAD.WIDE.U32 R150, R2, 0xf5138f, RZ ;  /* 0x00f5138f02967825 */ /* 0x000fe200078e00ff */
[----:B------:R-:W-:-:S03]  /*1dd40*/  IADD3.X R79, P5, PT, R79, R127, RZ, P5, !PT ;  /* 0x0000007f4f4f7210 */ /* 0x000fc60002fbe4ff */
[----:B------:R-:W-:Y:S01]  /*1dd50*/  IMAD.X R43, RZ, RZ, RZ, P1 ;  /* 0x000000ffff2b7224 */ /* 0x000fe200008e06ff */
[----:B------:R-:W-:Y:S01]  /*1dd60*/  IADD3 RZ, P4, PT, R68, R151, RZ ;  /* 0x0000009744ff7210 */ /* 0x000fe20007f9e0ff */
[----:B------:R-:W-:Y:S01]  /*1dd70*/  IMAD.MOV.U32 R42, RZ, RZ, R69 ;  /* 0x000000ffff2a7224 */ /* 0x000fe200078e0045 */
[----:B------:R-:W-:Y:S01]  /*1dd80*/  IADD3 RZ, P1, PT, R12, R150, RZ ;  /* 0x000000960cff7210 */ /* 0x000fe20007f3e0ff */
[----:B------:R-:W-:Y:S01]  /*1dd90*/  IMAD.IADD R151, R3, 0x1, R151 ;  /* 0x0000000103977824 */ /* 0x000fe200078e0297 */
[----:B------:R-:W-:Y:S01]  /*1dda0*/  IADD3.X R126, P5, PT, R45, R80, RZ, P5, !PT ;  /* 0x000000502d7e7210 */ /* 0x000fe20002fbe4ff */
[----:B------:R-:W-:Y:S01]  /*1ddb0*/  IMAD.WIDE.U32.X R42, R111, 0x1a22d9f3, R42, P4 ;  /* 0x1a22d9f36f2a7825 */ /* 0x000fe200020e042a */
[----:B------:R-:W-:Y:S02]  /*1ddc0*/  IADD3.X R155, P4, PT, RZ, RZ, RZ, P0, !PT ;  /* 0x000000ffff9b7210 */ /* 0x000fe4000079e4ff */
[----:B------:R-:W-:Y:S01]  /*1ddd0*/  IADD3.X RZ, P1, PT, R13, R151, RZ, P1, !PT ;  /* 0x000000970dff7210 */ /* 0x000fe20000f3e4ff */
[----:B------:R-:W-:Y:S01]  /*1dde0*/  IMAD.WIDE.U32 R128, R58, R37, R128 ;  /* 0x000000253a807225 */ /* 0x000fe200078e0080 */
[----:B------:R-:W-:-:S02]  /*1ddf0*/  IADD3 RZ, P0, PT, R114, R60, RZ ;  /* 0x0000003c72ff7210 */ /* 0x000fc40007f1e0ff */
[----:B------:R-:W-:Y:S01]  /*1de00*/  IADD3.X R155, P1, PT, R155, R42, RZ, P1, !PT ;  /* 0x0000002a9b9b7210 */ /* 0x000fe20000f3e4ff */
[----:B------:R-:W-:Y:S01]  /*1de10*/  IMAD.IADD R74, R129, 0x1, R62 ;  /* 0x00000001814a7824 */ /* 0x000fe200078e023e */
[----:B------:R-:W-:Y:S01]  /*1de20*/  IADD3.X R62, P2, PT, R63, R128, RZ, P2, !PT ;  /* 0x000000803f3e7210 */ /* 0x000fe2000175e4ff */
[-C--:B------:R-:W-:Y:S01]  /*1de30*/  IMAD.WIDE.U32 R68, R90, R157.reuse, RZ ;  /* 0x0000009d5a447225 */ /* 0x080fe200078e00ff */
[----:B------:R-:W-:Y:S02]  /*1de40*/  IADD3.X R127, P5, PT, R79, R84, RZ, P5, !PT ;  /* 0x000000544f7f7210 */ /* 0x000fe40002fbe4ff */
[----:B------:R-:W-:Y:S01]  /*1de50*/  IADD3.X R63, P2, PT, R39, R74, RZ, P2, !PT ;  /* 0x0000004a273f7210 */ /* 0x000fe2000175e4ff */
[----:B------:R-:W-:Y:S01]  /*1de60*/  IMAD.X R15, RZ, RZ, RZ, P4 ;  /* 0x000000ffff0f7224 */ /* 0x000fe200020e06ff */
[----:B------:R-:W-:Y:S01]  /*1de70*/  IADD3 RZ, P3, PT, R62, R38, RZ ;  /* 0x000000263eff7210 */ /* 0x000fe20007f7e0ff */
[----:B------:R-:W-:Y:S01]  /*1de80*/  IMAD.IADD R61, R171, 0x1, R61 ;  /* 0x00000001ab3d7824 */ /* 0x000fe200078e023d */
[----:B------:R-:W-:Y:S01]  /*1de90*/  IADD3.X R79, P5, PT, RZ, RZ, RZ, P5, !PT ;  /* 0x000000ffff4f7210 */ /* 0x000fe20002fbe4ff */
[----:B------:R-:W-:Y:S01]  /*1dea0*/  IMAD.WIDE.U32 R38, R56, R157, RZ ;  /* 0x0000009d38267225 */ /* 0x000fe200078e00ff */
[----:B------:R-:W-:-:S02]  /*1deb0*/  IADD3.X R74, P1, PT, R15, R43, RZ, P1, !PT ;  /* 0x0000002b0f4a7210 */ /* 0x000fc40000f3e4ff */
[----:B------:R-:W-:Y:S01]  /*1dec0*/  IADD3.X RZ, P0, PT, R115, R61, RZ, P0, !PT ;  /* 0x0000003d73ff7210 */ /* 0x000fe2000071e4ff */
[----:B------:R-:W-:Y:S01]  /*1ded0*/  IMAD.WIDE.U32 R42, P4, R56, R91, R68 ;  /* 0x0000005b382a7225 */ /* 0x000fe20007880044 */
[----:B------:R-:W-:Y:S02]  /*1dee0*/  IADD3.X R69, P2, PT, RZ, RZ, RZ, P2, !PT ;  /* 0x000000ffff457210 */ /* 0x000fe4000175e4ff */
[----:B------:R-:W-:Y:S01]  /*1def0*/  IADD3.X RZ, P3, PT, R63, R41, RZ, P3, !PT ;  /* 0x000000293fff7210 */ /* 0x000fe20001f7e4ff */
[----:B------:R-:W-:Y:S01]  /*1df00*/  IMAD.X R61, RZ, RZ, RZ, P4 ;  /* 0x000000ffff3d7224 */ /* 0x000fe200020e06ff */
[----:B------:R-:W-:Y:S01]  /*1df10*/  IADD3 RZ, P4, PT, R42, R39, RZ ;  /* 0x000000272aff7210 */ /* 0x000fe20007f9e0ff */
[----:B------:R-:W-:Y:S01]  /*1df20*/  IMAD.WIDE.U32 R128, R90, R37, RZ ;  /* 0x000000255a807225 */ /* 0x000fe200078e00ff */
[----:B------:R-:W-:-:S03]  /*1df30*/  IADD3.X R51, P0, PT, R51, R46, RZ, P0, !PT ;  /* 0x0000002e33337210 */ /* 0x000fc6000071e4ff */
[----:B------:R-:W-:Y:S01]  /*1df40*/  IMAD.MOV.U32 R60, RZ, RZ, R43 ;  /* 0x000000ffff3c7224 */ /* 0x000fe200078e002b */
[----:B------:R-:W-:Y:S01]  /*1df50*/  IADD3.X R65, P0, PT, R65, R47, RZ, P0, !PT ;  /* 0x0000002f41417210 */ /* 0x000fe2000071e4ff */
[----:B------:R-:W-:Y:S01]  /*1df60*/  IMAD.X R15, RZ, RZ, RZ, P2 ;  /* 0x000000ffff0f7224 */ /* 0x000fe200010e06ff */
[----:B------:R-:W-:Y:S01]  /*1df70*/  IADD3 RZ, P2, PT, R126, R40, RZ ;  /* 0x000000287eff7210 */ /* 0x000fe20007f5e0ff */
[----:B------:R-:W-:-:S03]  /*1df80*/  IMAD.WIDE.U32.X R40, R90, R91, R60, P4 ;  /* 0x0000005b5a287225 */ /* 0x000fc600020e043c */
[----:B------:R-:W-:Y:S01]  /*1df90*/  IADD3.X RZ, P2, PT, R127, R101, RZ, P2, !PT ;  /* 0x000000657fff7210 */ /* 0x000fe2000175e4ff */
[----:B------:R-:W-:-:S03]  /*1dfa0*/  IMAD.WIDE.U32 R60, P4, R56, R133, R128 ;  /* 0x00000085383c7225 */ /* 0x000fc60007880080 */
[----:B------:R-:W-:Y:S01]  /*1dfb0*/  IADD3.X R110, P2, PT, R79, R66, RZ, P2, !PT ;  /* 0x000000424f6e7210 */ /* 0x000fe2000175e4ff */
[----:B------:R-:W-:-:S04]  /*1dfc0*/  IMAD.WIDE.U32 R42, R56, R37, RZ ;  /* 0x00000025382a7225 */ /* 0x000fc800078e00ff */
[----:B------:R-:W-:-:S04]  /*1dfd0*/  IMAD.WIDE.U32 R62, R54, R157, R62 ;  /* 0x0000009d363e7225 */ /* 0x000fc800078e003e */
[----:B------:R-:W-:Y:S01]  /*1dfe0*/  IMAD.X R47, RZ, RZ, RZ, P4 ;  /* 0x000000ffff2f7224 */ /* 0x000fe200020e06ff */
[----:B------:R-:W-:Y:S01]  /*1dff0*/  IADD3 RZ, P4, PT, R60, R43, RZ ;  /* 0x0000002b3cff7210 */ /* 0x000fe20007f9e0ff */
[----:B------:R-:W-:Y:S01]  /*1e000*/  IMAD.IADD R82, R63, 0x1, R44 ;  /* 0x000000013f527824 */ /* 0x000fe200078e022c */
[----:B------:R-:W-:Y:S01]  /*1e010*/  IADD3.X R100, P0, PT, R51, R62, RZ, P0, !PT ;  /* 0x0000003e33647210 */ /* 0x000fe2000071e4ff */
[----:B------:R-:W-:Y:S02]  /*1e020*/  IMAD.MOV.U32 R46, RZ, RZ, R61 ;  /* 0x000000ffff2e7224 */ /* 0x000fe400078e003d */
[----:B------:R-:W-:Y:S01]  /*1e030*/  IMAD.WIDE.U32 R44, R90, R123, RZ ;  /* 0x0000007b5a2c7225 */ /* 0x000fe200078e00ff */
[----:B------:R-:W-:-:S03]  /*1e040*/  IADD3.X R101, P0, PT, R65, R82, RZ, P0, !PT ;  /* 0x0000005241657210 */ /* 0x000fc6000071e4ff */
[----:B------:R-:W-:Y:S01]  /*1e050*/  IMAD.WIDE.U32.X R46, R90, R133, R46, P4 ;  /* 0x000000855a2e7225 */ /* 0x000fe200020e042e */
[----:B------:R-:W-:Y:S02]  /*1e060*/  IADD3.X R69, P4, PT, R69, R48, RZ, P3, !PT ;  /* 0x0000003045457210 */ /* 0x000fe40001f9e4ff */
[----:B------:R-:W-:Y:S01]  /*1e070*/  IADD3.X R129, P0, PT, RZ, RZ, RZ, P0, !PT ;  /* 0x000000ffff817210 */ /* 0x000fe2000071e4ff */
[----:B------:R-:W-:Y:S01]  /*1e080*/  IMAD.WIDE.U32 R60, P3, R56, R125, R44 ;  /* 0x0000007d383c7225 */ /* 0x000fe2000786002c */
[----:B------:R-:W-:-:S03]  /*1e090*/  IADD3.X R80, P4, PT, R15, R49, RZ, P4, !PT ;  /* 0x000000310f507210 */ /* 0x000fc6000279e4ff */
[----:B------:R-:W-:Y:S02]  /*1e0a0*/  IMAD R45, R56, R153, R118 ;  /* 0x00000099382d7224 */ /* 0x000fe400078e0276 */
[----:B------:R-:W-:-:S04]  /*1e0b0*/  IMAD.WIDE.U32 R118, R88, R37, RZ ;  /* 0x0000002558767225 */ /* 0x000fc800078e00ff */
[----:B------:R-:W-:-:S04]  /*1e0c0*/  IMAD.WIDE.U32 R48, R56, R123, RZ ;  /* 0x0000007b38307225 */ /* 0x000fc800078e00ff */
[----:B------:R-:W-:Y:S01]  /*1e0d0*/  IMAD.WIDE.U32 R126, R58, R123, R126 ;  /* 0x0000007b3a7e7225 */ /* 0x000fe200078e007e */
[----:B------:R-:W-:-:S03]  /*1e0e0*/  IADD3.X R58, PT, PT, R67, RZ, RZ, P2, P5 ;  /* 0x000000ff433a7210 */ /* 0x000fc600017ea4ff */
[----:B------:R-:W-:Y:S01]  /*1e0f0*/  IMAD.X R51, RZ, RZ, RZ, P3 ;  /* 0x000000ffff337224 */ /* 0x000fe200018e06ff */
[----:B------:R-:W-:Y:S01]  /*1e100*/  IADD3 RZ, P3, PT, R60, R49, RZ ;  /* 0x000000313cff7210 */ /* 0x000fe20007f7e0ff */
[----:B------:R-:W-:Y:S01]  /*1e110*/  IMAD R15, R56, R161, R50 ;  /* 0x000000a1380f7224 */ /* 0x000fe200078e0232 */
[----:B------:R-:W-:Y:S01]  /*1e120*/  IADD3.X R126, P2, PT, R69, R126, RZ, P4, !PT ;  /* 0x0000007e457e7210 */ /* 0x000fe2000275e4ff */
[----:B------:R-:W-:-:S04]  /*1e130*/  IMAD.WIDE.U32 R62, R86, R149, RZ ;  /* 0x00000095563e7225 */ /* 0x000fc800078e00ff */
[----:B------:R-:W-:-:S04]  /*1e140*/  IMAD.WIDE.U32 R118, P5, R54, R133, R118 ;  /* 0x0000008536767225 */ /* 0x000fc800078a0076 */
[----:B------:R-:W-:-:S04]  /*1e150*/  IMAD.WIDE.U32 R66, R54, R37, RZ ;  /* 0x0000002536427225 */ /* 0x000fc800078e00ff */
[----:B------:R-:W-:Y:S01]  /*1e160*/  IMAD.MOV.U32 R50, RZ, RZ, R61 ;  /* 0x000000ffff327224 */ /* 0x000fe200078e003d */
[----:B------:R-:W-:Y:S01]  /*1e170*/  IADD3 R135, P4, PT, R118, R67, RZ ;  /* 0x0000004376877210 */ /* 0x000fe20007f9e0ff */
[----:B------:R-:W-:Y:S02]  /*1e180*/  IMAD R163, R52, R161, R62 ;  /* 0x000000a134a37224 */ /* 0x000fe400078e023e */
[----:B------:R-:W-:-:S04]  /*1e190*/  IMAD.WIDE.U32.X R50, R90, R125, R50, P3 ;  /* 0x0000007d5a327225 */ /* 0x000fc800018e0432 */
[----:B------:R-:W-:Y:S02]  /*1e1a0*/  IMAD R137, R76, R169, R106 ;  /* 0x000000a94c897224 */ /* 0x000fe400078e026a */
[----:B------:R-:W-:-:S04]  /*1e1b0*/  IMAD.WIDE.U32 R62, P3, R52, R161, R62 ;  /* 0x000000a1343e7225 */ /* 0x000fc8000786003e */
[----:B------:R-:W-:-:S04]  /*1e1c0*/  IMAD.WIDE.U32 R60, R52, R149, RZ ;  /* 0x00000095343c7225 */ /* 0x000fc800078e00ff */
[----:B------:R-:W-:Y:S02]  /*1e1d0*/  IMAD.X R107, RZ, RZ, RZ, P5 ;  /* 0x000000ffff6b7224 */ /* 0x000fe400028e06ff */
[----:B------:R-:W-:Y:S01]  /*1e1e0*/  IMAD.MOV.U32 R106, RZ, RZ, R119 ;  /* 0x000000ffff6a7224 */ /* 0x000fe200078e0077 */
[----:B------:R-:W-:Y:S01]  /*1e1f0*/  IADD3.X R119, PT, PT, RZ, RZ, RZ, P0, !PT ;  /* 0x000000ffff777210 */ /* 0x000fe200007fe4ff */
[----:B------:R-:W-:Y:S01]  /*1e200*/  IMAD.X R151, RZ, RZ, RZ, P3 ;  /* 0x000000ffff977224 */ /* 0x000fe200018e06ff */
[----:B------:R-:W-:Y:S01]  /*1e210*/  IADD3 RZ, P3, PT, R62, R61, RZ ;  /* 0x0000003d3eff7210 */ /* 0x000fe20007f7e0ff */
[----:B------:R-:W-:Y:S01]  /*1e220*/  IMAD.WIDE.U32.X R106, R88, R133, R106, P4 ;  /* 0x00000085586a7225 */ /* 0x000fe200020e046a */
[----:B------:R-:W-:-:S03]  /*1e230*/  IADD3 RZ, P4, PT, R126, R66, RZ ;  /* 0x000000427eff7210 */ /* 0x000fc60007f9e0ff */
[----:B------:R-:W-:Y:S02]  /*1e240*/  IMAD.MOV.U32 R150, RZ, RZ, R63 ;  /* 0x000000ffff967224 */ /* 0x000fe400078e003f */
[----:B------:R-:W-:-:S04]  /*1e250*/  IMAD.WIDE.U32 R66, R86, R147, RZ ;  /* 0x0000009356427225 */ /* 0x000fc800078e00ff */
[----:B------:R-:W-:-:S04]  /*1e260*/  IMAD.WIDE.U32.X R62, R86, R161, R150, P3 ;  /* 0x000000a1563e7225 */ /* 0x000fc800018e0496 */
[----:B------:R-:W-:Y:S02]  /*1e270*/  IMAD R151, R56, R169, R64 ;  /* 0x000000a938977224 */ /* 0x000fe400078e0240 */
[----:B------:R-:W-:Y:S02]  /*1e280*/  IMAD R165, R52, R153, R66 ;  /* 0x0000009934a57224 */ /* 0x000fe400078e0242 */
[----:B------:R-:W-:-:S04]  /*1e290*/  IMAD.WIDE.U32 R114, R76, R147, R114 ;  /* 0x000000934c727225 */ /* 0x000fc800078e0072 */
[----:B------:R-:W-:Y:S01]  /*1e2a0*/  IMAD.WIDE.U32 R66, P5, R52, R153, R66 ;  /* 0x0000009934427225 */ /* 0x000fe200078a0042 */
[----:B------:R-:W-:-:S03]  /*1e2b0*/  IADD3 RZ, P3, PT, R114, R138, RZ ;  /* 0x0000008a72ff7210 */ /* 0x000fc60007f7e0ff */
[----:B------:R-:W-:-:S04]  /*1e2c0*/  IMAD.WIDE.U32 R64, R52, R147, RZ ;  /* 0x0000009334407225 */ /* 0x000fc800078e00ff */
[----:B------:R-:W-:Y:S01]  /*1e2d0*/  IMAD.IADD R167, R15, 0x1, R139 ;  /* 0x000000010fa77824 */ /* 0x000fe200078e028b */
[----:B------:R-:W-:Y:S01]  /*1e2e0*/  IADD3 RZ, P0, PT, R66, R65, RZ ;  /* 0x0000004142ff7210 */ /* 0x000fe20007f1e0ff */
[----:B------:R-:W-:Y:S02]  /*1e2f0*/  IMAD R84, R76, R91, R78 ;  /* 0x0000005b4c547224 */ /* 0x000fe400078e024e */
[----:B------:R-:W-:Y:S01]  /*1e300*/  IMAD.X R139, RZ, RZ, RZ, P5 ;  /* 0x000000ffff8b7224 */ /* 0x000fe200028e06ff */
[----:B------:R-:W-:Y:S01]  /*1e310*/  IADD3 RZ, P5, PT, R100, R140, RZ ;  /* 0x0000008c64ff7210 */ /* 0x000fe20007fbe0ff */
[----:B------:R-:W-:Y:S02]  /*1e320*/  IMAD.MOV.U32 R138, RZ, RZ, R67 ;  /* 0x000000ffff8a7224 */ /* 0x000fe400078e0043 */
[----:B------:R-:W-:-:S04]  /*1e330*/  IMAD.WIDE.U32 R78, R86, R35, RZ ;  /* 0x00000023564e7225 */ /* 0x000fc800078e00ff */
[----:B------:R-:W-:-:S04]  /*1e340*/  IMAD.WIDE.U32.X R66, R86, R153, R138, P0 ;  /* 0x0000009956427225 */ /* 0x000fc800000e048a */
[----:B------:R-:W-:Y:S02]  /*1e350*/  IMAD R161, R56, R91, R68 ;  /* 0x0000005b38a17224 */ /* 0x000fe400078e0244 */
[CCC-:B------:R-:W-:Y:S02]  /*1e360*/  IMAD R153, R52.reuse, R169.reuse, R78.reuse ;  /* 0x000000a934997224 */ /* 0x1c0fe400078e024e */
[----:B------:R-:W-:-:S04]  /*1e370*/  IMAD.WIDE.U32 R78, P0, R52, R169, R78 ;  /* 0x000000a9344e7225 */ /* 0x000fc8000780004e */
[----:B------:R-:W-:-:S04]  /*1e380*/  IMAD.WIDE.U32 R68, R52, R35, RZ ;  /* 0x0000002334447225 */ /* 0x000fc800078e00ff */
[----:B------:R-:W-:Y:S02]  /*1e390*/  IMAD.IADD R115, R115, 0x1, R171 ;  /* 0x0000000173737824 */ /* 0x000fe400078e02ab */
[----:B------:R-:W-:Y:S01]  /*1e3a0*/  IMAD.X R139, RZ, RZ, RZ, P0 ;  /* 0x000000ffff8b7224 */ /* 0x000fe200000e06ff */
[----:B------:R-:W-:Y:S01]  /*1e3b0*/  IADD3 RZ, P0, PT, R78, R69, RZ ;  /* 0x000000454eff7210 */ /* 0x000fe20007f1e0ff */
[----:B------:R-:W-:Y:S01]  /*1e3c0*/  IMAD.MOV.U32 R138, RZ, RZ, R79 ;  /* 0x000000ffff8a7224 */ /* 0x000fe200078e004f */
[----:B------:R-:W-:Y:S01]  /*1e3d0*/  IADD3.X RZ, P3, PT, R115, R167, RZ, P3, !PT ;  /* 0x000000a773ff7210 */ /* 0x000fe20001f7e4ff */
[----:B------:R-:W-:-:S04]  /*1e3e0*/  IMAD.WIDE.U32 R114, R56, R149, R114 ;  /* 0x0000009538727225 */ /* 0x000fc800078e0072 */
[----:B------:R-:W-:Y:S02]  /*1e3f0*/  IMAD.IADD R141, R137, 0x1, R141 ;  /* 0x00000001898d7824 */ /* 0x000fe400078e028d */
[C---:B------:R-:W-:Y:S01]  /*1e400*/  IMAD.WIDE.U32.X R78, R86.reuse, R169, R138, P0 ;  /* 0x000000a9564e7225 */ /* 0x040fe200000e048a */
[----:B------:R-:W-:Y:S02]  /*1e410*/  IADD3.X R90, P0, PT, R155, R114, RZ, P1, !PT ;  /* 0x000000729b5a7210 */ /* 0x000fe40000f1e4ff */
[----:B------:R-:W-:Y:S01]  /*1e420*/  IADD3.X RZ, P1, PT, R101, R141, RZ, P5, !PT ;  /* 0x0000008d65ff7210 */ /* 0x000fe20002f3e4ff */
[----:B------:R-:W-:Y:S01]  /*1e430*/  IMAD.IADD R127, R127, 0x1, R136 ;  /* 0x000000017f7f7824 */ /* 0x000fe200078e0288 */
[----:B------:R-:W-:Y:S01]  /*1e440*/  IADD3.X R139, P3, PT, RZ, R104, RZ, P3, !PT ;  /* 0x00000068ff8b7210 */ /* 0x000fe20001f7e4ff */
[----:B------:R-:W-:Y:S01]  /*1e450*/  IMAD.IADD R15, R115, 0x1, R15 ;  /* 0x00000001730f7824 */ /* 0x000fe200078e020f */
[----:B------:R-:W-:Y:S01]  /*1e460*/  IADD3.X R129, P1, PT, R129, R102, RZ, P1, !PT ;  /* 0x0000006681817210 */ /* 0x000fe20000f3e4ff */
[----:B------:R-:W-:Y:S01]  /*1e470*/  IMAD.WIDE.U32 R114, R86, R157, RZ ;  /* 0x0000009d56727225 */ /* 0x000fe200078e00ff */
[----:B------:R-:W-:-:S02]  /*1e480*/  IADD3.X R127, P2, PT, R80, R127, RZ, P2, !PT ;  /* 0x0000007f507f7210 */ /* 0x000fc4000175e4ff */
[----:B------:R-:W-:Y:S01]  /*1e490*/  IADD3.X R80, P1, PT, R119, R103, RZ, P1, !PT ;  /* 0x0000006777507210 */ /* 0x000fe20000f3e4ff */
[CCC-:B------:R-:W-:Y:S01]  /*1e4a0*/  IMAD R155, R52.reuse, R91.reuse, R114.reuse ;  /* 0x0000005b349b7224 */ /* 0x1c0fe200078e0272 */
[----:B------:R-:W-:Y:S01]  /*1e4b0*/  IADD3.X R119, P2, PT, RZ, RZ, RZ, P2, !PT ;  /* 0x000000ffff777210 */ /* 0x000fe2000175e4ff */
[C---:B------:R-:W-:Y:S01]  /*1e4c0*/  IMAD.WIDE.U32 R114, P5, R52.reuse, R91, R114 ;  /* 0x0000005b34727225 */ /* 0x040fe200078a0072 */
[----:B------:R-:W-:Y:S02]  /*1e4d0*/  IADD3.X R82, P3, PT, RZ, R105, RZ, P3, !PT ;  /* 0x00000069ff527210 */ /* 0x000fe40001f7e4ff */
[----:B------:R-:W-:Y:S01]  /*1e4e0*/  IADD3.X RZ, P4, PT, R127, R135, RZ, P4, !PT ;  /* 0x000000877fff7210 */ /* 0x000fe2000279e4ff */
[----:B------:R-:W-:-:S03]  /*1e4f0*/  IMAD.WIDE.U32 R102, R52, R157, RZ ;  /* 0x0000009d34667225 */ /* 0x000fc600078e00ff */
[----:B------:R-:W-:Y:S01]  /*1e500*/  IADD3.X R135, P4, PT, R119, R106, RZ, P4, !PT ;  /* 0x0000006a77877210 */ /* 0x000fe2000279e4ff */
[----:B------:R-:W-:-:S04]  /*1e510*/  IMAD.WIDE.U32 R100, R76, R35, R100 ;  /* 0x000000234c647225 */ /* 0x000fc800078e0064 */
[----:B------:R-:W-:Y:S01]  /*1e520*/  IMAD.WIDE.U32 R170, R88, R123, RZ ;  /* 0x0000007b58aa7225 */ /* 0x000fe200078e00ff */
[----:B------:R-:W-:-:S03]  /*1e530*/  IADD3.X R100, P3, PT, R139, R100, RZ, P3, !PT ;  /* 0x000000648b647210 */ /* 0x000fc60001f7e4ff */
[----:B------:R-:W-:Y:S01]  /*1e540*/  IMAD.X R105, RZ, RZ, RZ, P5 ;  /* 0x000000ffff697224 */ /* 0x000fe200028e06ff */
[----:B------:R-:W-:Y:S01]  /*1e550*/  IADD3 RZ, P5, PT, R114, R103, RZ ;  /* 0x0000006772ff7210 */ /* 0x000fe20007fbe0ff */
[----:B------:R-:W-:Y:S02]  /*1e560*/  IMAD.IADD R101, R101, 0x1, R137 ;  /* 0x0000000165657824 */ /* 0x000fe400078e0289 */
[----:B------:R-:W-:Y:S02]  /*1e570*/  IMAD.X R137, RZ, RZ, RZ, P2 ;  /* 0x000000ffff897224 */ /* 0x000fe400010e06ff */
[----:B------:R-:W-:Y:S02]  /*1e580*/  IMAD.MOV.U32 R104, RZ, RZ, R115 ;  /* 0x000000ffff687224 */ /* 0x000fe400078e0073 */
[----:B------:R-:W-:-:S04]  /*1e590*/  IMAD.WIDE.U32 R170, P2, R54, R125, R170 ;  /* 0x0000007d36aa7225 */ /* 0x000fc800078400aa */
[----:B------:R-:W-:-:S04]  /*1e5a0*/  IMAD.WIDE.U32 R114, R54, R123, RZ ;  /* 0x0000007b36727225 */ /* 0x000fc800078e00ff */
[----:B------:R-:W-:Y:S01]  /*1e5b0*/  IMAD.WIDE.U32.X R104, R86, R91, R104, P5 ;  /* 0x0000005b56687225 */ /* 0x000fe200028e0468 */
[----:B------:R-:W-:-:S03]  /*1e5c0*/  IADD3.X R91, P5, PT, R137, R107, RZ, P4, !PT ;  /* 0x0000006b895b7210 */ /* 0x000fc600027be4ff */
[----:B------:R-:W-:Y:S01]  /*1e5d0*/  IMAD.X R107, RZ, RZ, RZ, P2 ;  /* 0x000000ffff6b7224 */ /* 0x000fe200010e06ff */
[----:B------:R-:W-:Y:S01]  /*1e5e0*/  IADD3 R119, P2, PT, R170, R115, RZ ;  /* 0x00000073aa777210 */ /* 0x000fe20007f5e0ff */
[----:B------:R-:W-:Y:S01]  /*1e5f0*/  IMAD.MOV.U32 R106, RZ, RZ, R171 ;  /* 0x000000ffff6a7224 */ /* 0x000fe200078e00ab */
[----:B------:R-:W-:Y:S01]  /*1e600*/  IADD3 R115, PT, PT, R45, R109, RZ ;  /* 0x0000006d2d737210 */ /* 0x000fe20007ffe0ff */
[----:B------:R-:W-:Y:S01]  /*1e610*/  IMAD.WIDE.U32 R126, R54, R37, R126 ;  /* 0x00000025367e7225 */ /* 0x000fe200078e007e */
[----:B------:R-:W-:-:S03]  /*1e620*/  IADD3.X R110, P5, PT, R135, R110, RZ, P5, !PT ;  /* 0x0000006e876e7210 */ /* 0x000fc60002fbe4ff */
[----:B------:R-:W-:Y:S01]  /*1e630*/  IMAD.WIDE.U32.X R106, R88, R125, R106, P2 ;  /* 0x0000007d586a7225 */ /* 0x000fe200010e046a */
[----:B------:R-:W-:Y:S02]  /*1e640*/  IADD3.X R101, P2, PT, R82, R101, RZ, P3, !PT ;  /* 0x0000006552657210 */ /* 0x000fe40001f5e4ff */
[----:B------:R-:W-:Y:S01]  /*1e650*/  IADD3.X R126, P3, PT, R129, R126, RZ, P1, !PT ;  /* 0x0000007e817e7210 */ /* 0x000fe20000f7e4ff */
[----:B------:R-:W-:Y:S01]  /*1e660*/  IMAD R167, R56, R133, R128 ;  /* 0x0000008538a77224 */ /* 0x000fe200078e0280 */
[----:B------:R-:W-:Y:S01]  /*1e670*/  IADD3.X R139, P2, PT, RZ, RZ, RZ, P2, !PT ;  /* 0x000000ffff8b7210 */ /* 0x000fe2000175e4ff */
[----:B------:R-:W-:Y:S01]  /*1e680*/  IMAD.WIDE.U32 R128, R86, R37, RZ ;  /* 0x0000002556807225 */ /* 0x000fe200078e00ff */
[----:B------:R-:W-:-:S03]  /*1e690*/  IADD3 RZ, P1, PT, R100, R108, RZ ;  /* 0x0000006c64ff7210 */ /* 0x000fc60007f3e0ff */
[CCC-:B------:R-:W-:Y:S02]  /*1e6a0*/  IMAD R171, R52.reuse, R133.reuse, R128.reuse ;  /* 0x0000008534ab7224 */ /* 0x1c0fe400078e0280 */
[----:B------:R-:W-:-:S04]  /*1e6b0*/  IMAD.WIDE.U32 R128, P4, R52, R133, R128 ;  /* 0x0000008534807225 */ /* 0x000fc80007880080 */
[----:B------:R-:W-:-:S04]  /*1e6c0*/  IMAD.WIDE.U32 R108, R52, R37, RZ ;  /* 0x00000025346c7225 */ /* 0x000fc800078e00ff */
[----:B------:R-:W-:Y:S02]  /*1e6d0*/  IMAD.IADD R127, R127, 0x1, R118 ;  /* 0x000000017f7f7824 */ /* 0x000fe400078e0276 */
[----:B------:R-:W-:Y:S02]  /*1e6e0*/  IMAD.IADD R141, R84, 0x1, R113 ;  /* 0x00000001548d7824 */ /* 0x000fe400078e0271 */
[----:B------:R-:W-:Y:S01]  /*1e6f0*/  IMAD.X R173, RZ, RZ, RZ, P2 ;  /* 0x000000ffffad7224 */ /* 0x000fe200010e06ff */
[----:B------:R-:W-:Y:S01]  /*1e700*/  IADD3 RZ, P2, PT, R126, R112, RZ ;  /* 0x000000707eff7210 */ /* 0x000fe20007f5e0ff */
[----:B------:R-:W-:Y:S01]  /*1e710*/  IMAD.X R113, RZ, RZ, RZ, P4 ;  /* 0x000000ffff717224 */ /* 0x000fe200020e06ff */
[----:B------:R-:W-:Y:S01]  /*1e720*/  IADD3 RZ, P4, PT, R128, R109, RZ ;  /* 0x0000006d80ff7210 */ /* 0x000fe20007f9e0ff */
[----:B------:R-:W-:Y:S01]  /*1e730*/  IMAD.MOV.U32 R112, RZ, RZ, R129 ;  /* 0x000000ffff707224 */ /* 0x000fe200078e0081 */
[----:B------:R-:W-:Y:S01]  /*1e740*/  IADD3.X R127, P3, PT, R80, R127, RZ, P3, !PT ;  /* 0x0000007f507f7210 */ /* 0x000fe20001f7e4ff */
[-C--:B------:R-:W-:Y:S01]  /*1e750*/  IMAD R169, R76, R133.reuse, R134 ;  /* 0x000000854ca97224 */ /* 0x080fe200078e0286 */
[----:B------:R-:W-:Y:S01]  /*1e760*/  P2R R80, PR, RZ, 0x20 ;  /* 0x00000020ff507803 */ /* 0x000fe20000000000 */
[----:B------:R-:W-:Y:S01]  /*1e770*/  IMAD.WIDE.U32.X R112, R86, R133, R112, P4 ;  /* 0x0000008556707225 */ /* 0x000fe200020e0470 */
[----:B------:R-:W-:-:S02]  /*1e780*/  IADD3.X RZ, P4, PT, R101, R115, RZ, P1, !PT ;  /* 0x0000007365ff7210 */ /* 0x000fc40000f9e4ff */
[----:B------:R-:W-:Y:S01]  /*1e790*/  IADD3.X R135, P3, PT, RZ, RZ, RZ, P3, !PT ;  /* 0x000000ffff877210 */ /* 0x000fe20001f7e4ff */
[----:B------:R-:W-:Y:S01]  /*1e7a0*/  IMAD.WIDE.U32 R144, R2, 0x30000000, R144 ;  /* 0x3000000002907825 */ /* 0x000fe200078e0090 */
[----:B------:R-:W-:Y:S02]  /*1e7b0*/  IADD3 RZ, P1, PT, R110, R114, RZ ;  /* 0x000000726eff7210 */ /* 0x000fe40007f3e0ff */
[----:B------:R-:W-:Y:S01]  /*1e7c0*/  IADD3.X R139, P4, PT, R139, R116, RZ, P4, !PT ;  /* 0x000000748b8b7210 */ /* 0x000fe2000279e4ff */
[----:B------:R-:W-:-:S04]  /*1e7d0*/  IMAD.WIDE.U32 R114, R86, R123, RZ ;  /* 0x0000007b56727225 */ /* 0x000fc800078e00ff */
[----:B------:R-:W-:Y:S01]  /*1e7e0*/  IMAD.X R137, RZ, RZ, RZ, P3 ;  /* 0x000000ffff897224 */ /* 0x000fe200018e06ff */
[----:B------:R-:W-:Y:S01]  /*1e7f0*/  IADD3.X RZ, P3, PT, R127, R141, RZ, P2, !PT ;  /* 0x0000008d7fff7210 */ /* 0x000fe2000177e4ff */
[----:B------:R-:W-:Y:S01]  /*1e800*/  IMAD.WIDE.U32 R126, R76, R157, R126 ;  /* 0x0000009d4c7e7225 */ /* 0x000fe200078e007e */
[----:B------:R-:W-:-:S03]  /*1e810*/  IADD3.X R82, P2, PT, R173, R117, RZ, P4, !PT ;  /* 0x00000075ad527210 */ /* 0x000fc6000275e4ff */
[----:B------:R-:W-:Y:S01]  /*1e820*/  IMAD.WIDE.U32 R128, P4, R52, R125, R114 ;  /* 0x0000007d34807225 */ /* 0x000fe20007880072 */
[----:B------:R-:W-:-:S03]  /*1e830*/  IADD3.X R118, P2, PT, R139, R126, RZ, P2, !PT ;  /* 0x0000007e8b767210 */ /* 0x000fc6000175e4ff */
[----:B------:R-:W-:-:S04]  /*1e840*/  IMAD.WIDE.U32 R116, R52, R123, RZ ;  /* 0x0000007b34747225 */ /* 0x000fc800078e00ff */
[----:B------:R-:W-:Y:S01]  /*1e850*/  IMAD.X R133, RZ, RZ, RZ, P4 ;  /* 0x000000ffff857224 */ /* 0x000fe200020e06ff */
[----:B------:R-:W-:Y:S01]  /*1e860*/  IADD3 RZ, P4, PT, R128, R117, RZ ;  /* 0x0000007580ff7210 */ /* 0x000fe20007f9e0ff */
[----:B------:R-:W-:Y:S01]  /*1e870*/  IMAD.IADD R115, R127, 0x1, R84 ;  /* 0x000000017f737824 */ /* 0x000fe200078e0254 */
[----:B------:R-:W-:Y:S01]  /*1e880*/  IADD3.X R84, P3, PT, R135, R130, RZ, P3, !PT ;  /* 0x0000008287547210 */ /* 0x000fe20001f7e4ff */
[----:B------:R-:W-:-:S04]  /*1e890*/  IMAD.WIDE.U32 R126, R111, 0x6ca1493b, RZ ;  /* 0x6ca1493b6f7e7825 */ /* 0x000fc800078e00ff */
[----:B------:R-:W-:Y:S02]  /*1e8a0*/  IMAD.MOV.U32 R132, RZ, RZ, R129 ;  /* 0x000000ffff847224 */ /* 0x000fe400078e0081 */
[----:B------:R-:W-:Y:S02]  /*1e8b0*/  IMAD.IADD R88, R145, 0x1, R143 ;  /* 0x0000000191587824 */ /* 0x000fe400078e028f */
[----:B------:R-:W-:Y:S01]  /*1e8c0*/  IMAD.WIDE.U32.X R128, R86, R125, R132, P4 ;  /* 0x0000007d56807225 */ /* 0x000fe200020e0484 */
[----:B------:R-:W-:-:S03]  /*1e8d0*/  IADD3.X R86, P3, PT, R137, R131, RZ, P3, !PT ;  /* 0x0000008389567210 */ /* 0x000fc60001f7e4ff */
[----:B------:R-:W-:-:S04]  /*1e8e0*/  IMAD.WIDE.U32 R132, P4, R2, -0x39c4fa40, R126 ;  /* 0xc63b05c002847825 */ /* 0x000fc8000788007e */
[----:B------:R-:W-:-:S04]  /*1e8f0*/  IMAD.WIDE.U32 R130, R2, 0x6ca1493b, RZ ;  /* 0x6ca1493b02827825 */ /* 0x000fc800078e00ff */
[----:B------:R-:W-:Y:S01]  /*1e900*/  IMAD.X R135, RZ, RZ, RZ, P4 ;  /* 0x000000ffff877224 */ /* 0x000fe200020e06ff */
[----:B------:R-:W-:Y:S01]  /*1e910*/  IADD3 RZ, P4, PT, R132, R131, RZ ;  /* 0x0000008384ff7210 */ /* 0x000fe20007f9e0ff */
[----:B------:R-:W-:Y:S02]  /*1e920*/  IMAD.MOV.U32 R134, RZ, RZ, R133 ;  /* 0x000000ffff867224 */ /* 0x000fe400078e0085 */
[----:B------:R-:W-:-:S04]  /*1e930*/  IMAD.WIDE.U32 R136, R2, 0x17c510ea, RZ ;  /* 0x17c510ea02887825 */ /* 0x000fc800078e00ff */
[----:B------:R-:W-:-:S04]  /*1e940*/  IMAD.WIDE.U32.X R132, R111, -0x39c4fa40, R134, P4 ;  /* 0xc63b05c06f847825 */ /* 0x000fc800020e0486 */
[----:B------:R-:W-:-:S04]  /*1e950*/  IMAD.WIDE.U32 R134, R111, 0x17c510ea, RZ ;  /* 0x17c510ea6f867825 */ /* 0x000fc800078e00ff */
[----:B------:R-:W-:-:S04]  /*1e960*/  IMAD.WIDE.U32 R4, R2, -0x45f6b800, R4 ;  /* 0xba09480002047825 */ /* 0x000fc800078e0004 */
[----:B------:R-:W-:-:S04]  /*1e970*/  IMAD.WIDE.U32 R138, P4, R2, 0x1ae3a46, R134 ;  /* 0x01ae3a46028a7825 */ /* 0x000fc80007880086 */
[----:B------:R-:W-:Y:S01]  /*1e980*/  IMAD.X R141, RZ, RZ, RZ, P4 ;  /* 0x000000ffff8d7224 */ /* 0x000fe200020e06ff */
[----:B------:R-:W-:Y:S01]  /*1e990*/  IADD3 RZ, P4, PT, R138, R137, RZ ;  /* 0x000000898aff7210 */ /* 0x000fe20007f9e0ff */
[----:B------:R-:W-:Y:S02]  /*1e9a0*/  IMAD.MOV.U32 R140, RZ, RZ, R139 ;  /* 0x000000ffff8c7224 */ /* 0x000fe400078e008b */
[----:B------:R-:W-:Y:S02]  /*1e9b0*/  IMAD.IADD R127, R5, 0x1, R72 ;  /* 0x00000001057f7824 */ /* 0x000fe400078e0248 */
[----:B------:R-:W-:-:S04]  /*1e9c0*/  IMAD.WIDE.U32.X R138, R111, 0x1ae3a46, R140, P4 ;  /* 0x01ae3a466f8a7825 */ /* 0x000fc800020e048c */
[----:B------:R-:W-:-:S04]  /*1e9d0*/  IMAD.WIDE.U32 R140, R144, -0x1, RZ ;  /* 0xffffffff908c7825 */ /* 0x000fc800078e00ff */
[----:B------:R-:W-:Y:S02]  /*1e9e0*/  IMAD R111, R144, -0x7af74001, -R88 ;  /* 0x8508bfff906f7824 */ /* 0x000fe400078e0a58 */
[----:B------:R-:W-:-:S04]  /*1e9f0*/  IMAD.WIDE.U32 R142, R140, 0x1, RZ ;  /* 0x000000018c8e7825 */ /* 0x000fc800078e00ff */
[----:B------:R-:W-:Y:S01]  /*1ea00*/  IMAD.IADD R92, R141, 0x1, R111 ;  /* 0x000000018d5c7824 */ /* 0x000fe200078e026f */
[----:B------:R-:W-:Y:S01]  /*1ea10*/  IADD3 RZ, P4, PT, R144, R142, RZ ;  /* 0x0000008e90ff7210 */ /* 0x000fe20007f9e0ff */
[----:B------:R-:W-:-:S04]  /*1ea20*/  IMAD.WIDE.U32 R174, R140, 0x30000000, RZ ;  /* 0x300000008cae7825 */ /* 0x000fc800078e00ff */
[----:B------:R-:W-:-:S04]  /*1ea30*/  IMAD.WIDE.U32 R144, R92, 0x1, RZ ;  /* 0x000000015c907825 */ /* 0x000fc800078e00ff */
[C-C-:B------:R-:W-:Y:S02]  /*1ea40*/  IMAD R111, R140.reuse, -0x7af74000, R144.reuse ;  /* 0x8508c0008c6f7824 */ /* 0x140fe400078e0290 */
[----:B------:R-:W-:-:S03]  /*1ea50*/  IMAD.WIDE.U32 R144, P5, R140, -0x7af74000, R144 ;  /* 0x8508c0008c907825 */ /* 0x000fc600078a0090 */
[C---:B------:R-:W-:Y:S01]  /*1ea60*/  IADD3 R111, PT, PT, R143.reuse, R111, RZ ;  /* 0x0000006f8f6f7210 */ /* 0x040fe20007ffe0ff */
[----:B------:R-:W-:Y:S01]  /*1ea70*/  IMAD.MOV.U32 R142, RZ, RZ, R145 ;  /* 0x000000ffff8e7224 */ /* 0x000fe200078e0091 */
[----:B------:R-:W-:Y:S01]  /*1ea80*/  IADD3 RZ, P6, PT, R143, R144, RZ ;  /* 0x000000908fff7210 */ /* 0x000fe20007fde0ff */
[----:B------:R-:W-:Y:S01]  /*1ea90*/  IMAD.X R143, RZ, RZ, RZ, P5 ;  /* 0x000000ffff8f7224 */ /* 0x000fe200028e06ff */
[----:B------:R-:W-:Y:S01]  /*1eaa0*/  IADD3.X RZ, P4, PT, R88, R111, RZ, P4, !PT ;  /* 0x0000006f58ff7210 */ /* 0x000fe2000279e4ff */
[----:B------:R-:W-:-:S04]  /*1eab0*/  IMAD.WIDE.U32 R172, R92, 0x30000000, RZ ;  /* 0x300000005cac7825 */ /* 0x000fc800078e00ff */
[----:B------:R-:W-:Y:S01]  /*1eac0*/  IMAD.WIDE.U32.X R142, R92, -0x7af74000, R142, P6 ;  /* 0x8508c0005c8e7825 */ /* 0x000fe200030e048e */
[----:B------:R-:W-:-:S03]  /*1ead0*/  ISETP.NE.AND P6, PT, R80, RZ, PT ;  /* 0x000000ff5000720c */ /* 0x000fc60003fc5270 */
[----:B------:R-:W-:Y:S01]  /*1eae0*/  IMAD.IADD R11, R151, 0x1, R11 ;  /* 0x00000001970b7824 */ /* 0x000fe200078e020b */
[----:B------:R-:W-:Y:S01]  /*1eaf0*/  IADD3.X R144, P4, PT, RZ, R142, RZ, P4, !PT ;  /* 0x0000008eff907210 */ /* 0x000fe2000279e4ff */
[----:B------:R-:W-:Y:S02]  /*1eb00*/  IMAD R141, R76, R125, R14 ;  /* 0x0000007d4c8d7224 */ /* 0x000fe400078e020e */
[----:B------:R-:W-:Y:S01]  /*1eb10*/  IMAD.WIDE.U32 R100, R56, R147, R100 ;  /* 0x0000009338647225 */ /* 0x000fe200078e0064 */
[----:B------:R-:W-:-:S03]  /*1eb20*/  IADD3.X R80, P5, PT, RZ, R143, RZ, P4, !PT ;  /* 0x0000008fff507210 */ /* 0x000fc600027be4ff */
[----:B------:R-:W-:Y:S01]  /*1eb30*/  IMAD.IADD R101, R101, 0x1, R45 ;  /* 0x0000000165657824 */ /* 0x000fe200078e022d */
[----:B------:R-:W-:Y:S01]  /*1eb40*/  IADD3.X R144, P5, PT, R144, R4, RZ, P5, !PT ;  /* 0x0000000490907210 */ /* 0x000fe20002fbe4ff */
[----:B------:R-:W-:-:S03]  /*1eb50*/  IMAD.WIDE.U32 R4, P4, R140, 0x170b5d44, R172 ;  /* 0x170b5d448c047825 */ /* 0x000fc600078800ac */
[----:B------:R-:W-:Y:S01]  /*1eb60*/  IADD3.X R145, P5, PT, R80, R127, RZ, P5, !PT ;  /* 0x0000007f50917210 */ /* 0x000fe20002fbe4ff */
[----:B------:R-:W-:Y:S01]  /*1eb70*/  IMAD.X R143, RZ, RZ, RZ, P4 ;  /* 0x000000ffff8f7224 */ /* 0x000fe200020e06ff */
[----:B------:R-:W-:Y:S01]  /*1eb80*/  IADD3.X R111, P4, PT, R91, R58, RZ, P6, !PT ;  /* 0x0000003a5b6f7210 */ /* 0x000fe2000379e4ff */
[----:B------:R-:W-:Y:S01]  /*1eb90*/  IMAD R173, R140, 0x170b5d44, R172 ;  /* 0x170b5d448cad7824 */ /* 0x000fe200078e02ac */
[----:B------:R-:W-:Y:S01]  /*1eba0*/  IADD3.X R91, P5, PT, RZ, RZ, RZ, P5, !PT ;  /* 0x000000ffff5b7210 */ /* 0x000fe20002fbe4ff */
[----:B------:R-:W-:Y:S01]  /*1ebb0*/  IMAD.MOV.U32 R142, RZ, RZ, R5 ;  /* 0x000000ffff8e7224 */ /* 0x000fe200078e0005 */
[----:B------:R-:W-:Y:S01]  /*1ebc0*/  IADD3 RZ, P6, PT, R4, R175, RZ ;  /* 0x000000af04ff7210 */ /* 0x000fe20007fde0ff */
[----:B------:R-:W-:Y:S01]  /*1ebd0*/  IMAD.IADD R175, R173, 0x1, R175 ;  /* 0x00000001adaf7824 */ /* 0x000fe200078e02af */
[----:B------:R-:W-:Y:S01]  /*1ebe0*/  IADD3.X RZ, P1, PT, R111, R119, RZ, P1, !PT ;  /* 0x000000776fff7210 */ /* 0x000fe20000f3e4ff */
[----:B------:R-:W-:Y:S01]  /*1ebf0*/  IMAD.X R5, RZ, RZ, RZ, P5 ;  /* 0x000000ffff057224 */ /* 0x000fe200028e06ff */
[----:B------:R-:W-:Y:S01]  /*1ec00*/  IADD3 RZ, P5, PT, R144, R174, RZ ;  /* 0x000000ae90ff7210 */ /* 0x000fe20007fbe0ff */
[----:B------:R-:W-:Y:S01]  /*1ec10*/  IMAD.WIDE.U32.X R142, R92, 0x170b5d44, R142, P6 ;  /* 0x170b5d445c8e7825 */ /* 0x000fe200030e048e */
[----:B------:R-:W-:-:S02]  /*1ec20*/  IADD3.X R119, P2, PT, R82, R115, RZ, P2, !PT ;  /* 0x0000007352777210 */ /* 0x000fc4000175e4ff */
[----:B------:R-:W-:Y:S01]  /*1ec30*/  IADD3.X RZ, P5, PT, R145, R175, RZ, P5, !PT ;  /* 0x000000af91ff7210 */ /* 0x000fe20002fbe4ff */
[----:B------:R-:W-:-:S03]  /*1ec40*/  IMAD.WIDE.U32 R174, R140, -0x45f6b800, RZ ;  /* 0xba0948008cae7825 */ /* 0x000fc600078e00ff */
[----:B------:R-:W-:Y:S01]  /*1ec50*/  IADD3.X R91, P5, PT, R91, R142, RZ, P5, !PT ;  /* 0x0000008e5b5b7210 */ /* 0x000fe20002fbe4ff */
[----:B------:R-:W-:-:S03]  /*1ec60*/  IMAD.WIDE.U32 R144, R140, 0x30000000, R144 ;  /* 0x300000008c907825 */ /* 0x000fc600078e0090 */
[----:B------:R-:W-:Y:S01]  /*1ec70*/  IADD3.X R142, P5, PT, R5, R143, RZ, P5, !PT ;  /* 0x0000008f058e7210 */ /* 0x000fe20002fbe4ff */
[----:B------:R-:W-:-:S04]  /*1ec80*/  IMAD.WIDE.U32 R4, R2, 0xf5138f, R12 ;  /* 0x00f5138f02047825 */ /* 0x000fc800078e000c */
[----:B------:R-:W-:Y:S01]  /*1ec90*/  IMAD.IADD R3, R5, 0x1, R3 ;  /* 0x0000000105037824 */ /* 0x000fe200078e0203 */
[----:B------:R-:W-:Y:S01]  /*1eca0*/  IADD3.X R5, P4, PT, RZ, RZ, RZ, P4, !PT ;  /* 0x000000ffff057210 */ /* 0x000fe2000279e4ff */
[----:B------:R-:W-:Y:S01]  /*1ecb0*/  IMAD.WIDE.U32 R12, R92, -0x45f6b800, RZ ;  /* 0xba0948005c0c7825 */ /* 0x000fe200078e00ff */
[----:B------:R-:W-:Y:S02]  /*1ecc0*/  IADD3.X R4, P5, PT, R91, R4, RZ, P5, !PT ;  /* 0x000000045b047210 */ /* 0x000fe40002fbe4ff */
[----:B------:R-:W-:Y:S01]  /*1ecd0*/  IADD3.X R58, P1, PT, R5, R106, RZ, P1, !PT ;  /* 0x0000006a053a7210 */ /* 0x000fe20000f3e4ff */
[--C-:B------:R-:W-:Y:S01]  /*1ece0*/  IMAD R127, R140, 0x1ef3622f, R12.reuse ;  /* 0x1ef3622f8c7f7824 */ /* 0x100fe200078e020c */
[----:B------:R-:W-:Y:S01]  /*1ecf0*/  IADD3.X R5, P5, PT, R142, R3, RZ, P5, !PT ;  /* 0x000000038e057210 */ /* 0x000fe20002fbe4ff */
[----:B------:R-:W-:Y:S01]  /*1ed00*/  IMAD.IADD R173, R145, 0x1, R173 ;  /* 0x0000000191ad7824 */ /* 0x000fe200078e02ad */
[----:B------:R-:W-:Y:S01]  /*1ed10*/  IADD3.X R72, PT, PT, R107, RZ, RZ, P1, P4 ;  /* 0x000000ff6b487210 */ /* 0x000fe20000fe84ff */
[----:B------:R-:W-:Y:S01]  /*1ed20*/  IMAD.WIDE.U32 R12, P1, R140, 0x1ef3622f, R12 ;  /* 0x1ef3622f8c0c7825 */ /* 0x000fe2000782000c */
[----:B------:R-:W-:-:S03]  /*1ed30*/  IADD3.X R3, P5, PT, RZ, RZ, RZ, P5, !PT ;  /* 0x000000ffff037210 */ /* 0x000fc60002fbe4ff */
[----:B------:R-:W-:Y:S01]  /*1ed40*/  IMAD.X R107, RZ, RZ, RZ, P1 ;  /* 0x000000ffff6b7224 */ /* 0x000fe200008e06ff */
[----:B------:R-:W-:Y:S01]  /*1ed50*/  IADD3 RZ, P4, PT, R12, R175, RZ ;  /* 0x000000af0cff7210 */ /* 0x000fe20007f9e0ff */
[----:B------:R-:W-:Y:S01]  /*1ed60*/  IMAD.IADD R175, R127, 0x1, R175 ;  /* 0x000000017faf7824 */ /* 0x000fe200078e02af */
[----:B------:R-:W-:Y:S01]  /*1ed70*/  IADD3 RZ, P1, PT, R4, R174, RZ ;  /* 0x000000ae04ff7210 */ /* 0x000fe20007f3e0ff */
[----:B------:R-:W-:Y:S02]  /*1ed80*/  IMAD.MOV.U32 R106, RZ, RZ, R13 ;  /* 0x000000ffff6a7224 */ /* 0x000fe400078e000d */
[----:B------:R-:W-:Y:S01]  /*1ed90*/  IMAD.X R13, RZ, RZ, RZ, P5 ;  /* 0x000000ffff0d7224 */ /* 0x000fe200028e06ff */
[----:B------:R-:W-:Y:S01]  /*1eda0*/  IADD3.X RZ, P1, PT, R5, R175, RZ, P1, !PT ;  /* 0x000000af05ff7210 */ /* 0x000fe20000f3e4ff */
[----:B------:R-:W-:-:S04]  /*1edb0*/  IMAD.WIDE.U32.X R106, R92, 0x1ef3622f, R106, P4 ;  /* 0x1ef3622f5c6a7825 */ /* 0x000fc800020e046a */
[----:B------:R-:W-:Y:S01]  /*1edc0*/  IMAD R91, R144, -0x7af74001, -R173 ;  /* 0x8508bfff905b7824 */ /* 0x000fe200078e0aad */
[----:B------:R-:W-:Y:S01]  /*1edd0*/  IADD3.X R3, P1, PT, R3, R106, RZ, P1, !PT ;  /* 0x0000006a03037210 */ /* 0x000fe20000f3e4ff */
[----:B------:R-:W-:-:S03]  /*1ede0*/  IMAD.WIDE.U32 R110, R54, R123, R110 ;  /* 0x0000007b366e7225 */ /* 0x000fc600078e006e */
[----:B------:R-:W-:Y:S01]  /*1edf0*/  IADD3.X R80, P1, PT, R13, R107, RZ, P1, !PT ;  /* 0x0000006b0d507210 */ /* 0x000fe20000f3e4ff */
[----:B------:R-:W-:Y:S01]  /*1ee00*/  IMAD.WIDE.U32 R12, R144, -0x1, RZ ;  /* 0xffffffff900c7825 */ /* 0x000fe200078e00ff */
[----:B------:R-:W-:Y:S02]  /*1ee10*/  IADD3 R111, PT, PT, R111, R170, RZ ;  /* 0x000000aa6f6f7210 */ /* 0x000fe40007ffe0ff */
[----:B------:R-:W-:Y:S01]  /*1ee20*/  IADD3.X R110, P3, PT, R84, R110, RZ, P3, !PT ;  /* 0x0000006e546e7210 */ /* 0x000fe20001f7e4ff */
[----:B------:R-:W-:Y:S01]  /*1ee30*/  IMAD.IADD R13, R13, 0x1, R91 ;  /* 0x000000010d0d7824 */ /* 0x000fe200078e025b */
[----:B------:R-:W-:Y:S01]  /*1ee40*/  IADD3.X R91, P0, PT, R74, R15, RZ, P0, !PT ;  /* 0x0000000f4a5b7210 */ /* 0x000fe2000071e4ff */
[----:B------:R-:W-:Y:S01]  /*1ee50*/  IMAD.WIDE.U32 R106, R12, 0x1, RZ ;  /* 0x000000010c6a7825 */ /* 0x000fe200078e00ff */
[----:B------:R-:W-:Y:S02]  /*1ee60*/  IADD3.X R111, P3, PT, R86, R111, RZ, P3, !PT ;  /* 0x0000006f566f7210 */ /* 0x000fe40001f7e4ff */
[----:B------:R-:W-:Y:S01]  /*1ee70*/  IADD3.X R15, P0, PT, RZ, RZ, RZ, P0, !PT ;  /* 0x000000ffff0f7210 */ /* 0x000fe2000071e4ff */
[----:B------:R-:W-:Y:S01]  /*1ee80*/  IMAD.WIDE.U32 R142, R13, 0x1, RZ ;  /* 0x000000010d8e7825 */ /* 0x000fe200078e00ff */
[----:B------:R-:W-:-:S03]  /*1ee90*/  IADD3 RZ, P4, PT, R144, R106, RZ ;  /* 0x0000006a90ff7210 */ /* 0x000fc60007f9e0ff */
[C-C-:B------:R-:W-:Y:S02]  /*1eea0*/  IMAD R106, R12.reuse, -0x7af74000, R142.reuse ;  /* 0x8508c0000c6a7824 */ /* 0x140fe400078e028e */
[----:B------:R-:W-:Y:S02]  /*1eeb0*/  IMAD.X R135, RZ, RZ, RZ, P0 ;  /* 0x000000ffff877224 */ /* 0x000fe400000e06ff */
[----:B------:R-:W-:-:S04]  /*1eec0*/  IMAD.WIDE.U32 R142, P0, R12, -0x7af74000, R142 ;  /* 0x8508c0000c8e7825 */ /* 0x000fc8000780008e */
[C---:B------:R-:W-:Y:S01]  /*1eed0*/  IMAD.IADD R54, R107.reuse, 0x1, R106 ;  /* 0x000000016b367824 */ /* 0x040fe200078e026a */
[----:B------:R-:W-:Y:S01]  /*1eee0*/  IADD3 RZ, P5, PT, R107, R142, RZ ;  /* 0x0000008e6bff7210 */ /* 0x000fe20007fbe0ff */
[----:B------:R-:W-:Y:S01]  /*1eef0*/  IMAD.X R145, RZ, RZ, RZ, P0 ;  /* 0x000000ffff917224 */ /* 0x000fe200000e06ff */
[----:B------:R-:W-:Y:S01]  /*1ef00*/  IADD3 RZ, P0, PT, R118, R10, RZ ;  /* 0x0000000a76ff7210 */ /* 0x000fe20007f1e0ff */
[----:B------:R-:W-:Y:S01]  /*1ef10*/  IMAD.MOV.U32 R144, RZ, RZ, R143 ;  /* 0x000000ffff907224 */ /* 0x000fe200078e008f */
[----:B------:R-:W-:Y:S01]  /*1ef20*/  IADD3.X R143, P2, PT, RZ, RZ, RZ, P2, !PT ;  /* 0x000000ffff8f7210 */ /* 0x000fe2000175e4ff */
[----:B------:R-:W-:Y:S01]  /*1ef30*/  IMAD R107, R2, -0x39c4fa40, R126 ;  /* 0xc63b05c0026b7824 */ /* 0x000fe200078e027e */
[----:B------:R-:W-:Y:S01]  /*1ef40*/  IADD3.X RZ, P4, PT, R173, R54, RZ, P4, !PT ;  /* 0x00000036adff7210 */ /* 0x000fe2000279e4ff */
[----:B------:R-:W-:Y:S01]  /*1ef50*/  IMAD.WIDE.U32.X R144, R13, -0x7af74000, R144, P5 ;  /* 0x8508c0000d907825 */ /* 0x000fe200028e0490 */
[----:B------:R-:W-:-:S03]  /*1ef60*/  IADD3.X RZ, P0, PT, R119, R11, RZ, P0, !PT ;  /* 0x0000000b77ff7210 */ /* 0x000fc6000071e4ff */
[----:B------:R-:W-:Y:S01]  /*1ef70*/  IMAD.IADD R173, R107, 0x1, R131 ;  /* 0x000000016bad7824 */ /* 0x000fe200078e0283 */
[----:B------:R-:W-:Y:S01]  /*1ef80*/  IADD3.X R131, P4, PT, RZ, R144, RZ, P4, !PT ;  /* 0x00000090ff837210 */ /* 0x000fe2000279e4ff */
[----:B------:R-:W-:Y:S01]  /*1ef90*/  IMAD.X R11, RZ, RZ, RZ, P2 ;  /* 0x000000ffff0b7224 */ /* 0x000fe200010e06ff */
[----:B------:R-:W-:Y:S01]  /*1efa0*/  IADD3.X R143, P0, PT, R143, R16, RZ, P0, !PT ;  /* 0x000000108f8f7210 */ /* 0x000fe2000071e4ff */
[----:B------:R-:W-:Y:S01]  /*1efb0*/  IMAD.WIDE.U32 R4, R140, -0x45f6b800, R4 ;  /* 0xba0948008c047825 */ /* 0x000fe200078e0004 */
[----:B------:R-:W-:Y:S02]  /*1efc0*/  IADD3.X R54, P5, PT, RZ, R145, RZ, P4, !PT ;  /* 0x00000091ff367210 */ /* 0x000fe400027be4ff */
[----:B------:R-:W-:Y:S01]  /*1efd0*/  IADD3.X R16, P4, PT, R11, R17, RZ, P0, !PT ;  /* 0x000000110b107210 */ /* 0x000fe2000079e4ff */
[----:B------:R-:W-:Y:S01]  /*1efe0*/  IMAD.WIDE.U32 R10, R76, R37, R110 ;  /* 0x000000254c0a7225 */ /* 0x000fe200078e006e */
[----:B------:R-:W-:Y:S02]  /*1eff0*/  IADD3 RZ, P2, PT, R90, R130, RZ ;  /* 0x000000825aff7210 */ /* 0x000fe40007f5e0ff */
[----:B------:R-:W-:Y:S01]  /*1f000*/  IADD3.X R4, P5, PT, R131, R4, RZ, P5, !PT ;  /* 0x0000000483047210 */ /* 0x000fe20002fbe4ff */
[----:B------:R-:W-:Y:S01]  /*1f010*/  IMAD.IADD R17, R11, 0x1, R169 ;  /* 0x000000010b117824 */ /* 0x000fe200078e02a9 */
[----:B------:R-:W-:Y:S01]  /*1f020*/  IADD3.X R131, P3, PT, RZ, RZ, RZ, P3, !PT ;  /* 0x000000ffff837210 */ /* 0x000fe20001f7e4ff */
[----:B------:R-:W-:Y:S01]  /*1f030*/  IMAD.IADD R169, R169, 0x1, R7 ;  /* 0x00000001a9a97824 */ /* 0x000fe200078e0207 */
[----:B------:R-:W-:Y:S01]  /*1f040*/  IADD3.X RZ, P2, PT, R91, R173, RZ, P2, !PT ;  /* 0x000000ad5bff7210 */ /* 0x000fe2000175e4ff */
[----:B------:R-:W-:Y:S01]  /*1f050*/  IMAD.IADD R5, R5, 0x1, R127 ;  /* 0x0000000105057824 */ /* 0x000fe200078e027f */
[----:B------:R-:W-:Y:S01]  /*1f060*/  IADD3.X R14, P4, PT, R143, R10, RZ, P4, !PT ;  /* 0x0000000a8f0e7210 */ /* 0x000fe2000279e4ff */
[----:B------:R-:W-:Y:S01]  /*1f070*/  IMAD.WIDE.U32 R10, R92, 0xf5138f, RZ ;  /* 0x00f5138f5c0a7825 */ /* 0x000fe200078e00ff */
[----:B------:R-:W-:-:S02]  /*1f080*/  IADD3.X R74, P2, PT, R15, R132, RZ, P2, !PT ;  /* 0x000000840f4a7210 */ /* 0x000fc4000175e4ff */
[----:B------:R-:W-:Y:S01]  /*1f090*/  IADD3 RZ, P0, PT, R110, R6, RZ ;  /* 0x000000066eff7210 */ /* 0x000fe20007f1e0ff */
[----:B------:R-:W-:Y:S01]  /*1f0a0*/  IMAD.X R143, RZ, RZ, RZ, P3 ;  /* 0x000000ffff8f7224 */ /* 0x000fe200018e06ff */
[----:B------:R-:W-:Y:S01]  /*1f0b0*/  IADD3.X R15, P3, PT, R16, R17, RZ, P4, !PT ;  /* 0x00000011100f7210 */ /* 0x000fe2000277e4ff */
[C---:B------:R-:W-:Y:S01]  /*1f0c0*/  IMAD.WIDE.U32 R126, P4, R140.reuse, 0x1a22d9f3, R10 ;  /* 0x1a22d9f38c7e7825 */ /* 0x040fe2000788000a */
[----:B------:R-:W-:Y:S02]  /*1f0d0*/  IADD3.X RZ, P0, PT, R111, R169, RZ, P0, !PT ;  /* 0x000000a96fff7210 */ /* 0x000fe4000071e4ff */
[----:B------:R-:W-:Y:S01]  /*1f0e0*/  IADD3.X R145, P3, PT, RZ, RZ, RZ, P3, !PT ;  /* 0x000000ffff917210 */ /* 0x000fe20001f7e4ff */
[----:B------:R-:W-:Y:S01]  /*1f0f0*/  IMAD.WIDE.U32 R16, R140, 0xf5138f, RZ ;  /* 0x00f5138f8c107825 */ /* 0x000fe200078e00ff */
[----:B------:R-:W-:Y:S02]  /*1f100*/  IADD3.X R131, P0, PT, R131, R8, RZ, P0, !PT ;  /* 0x0000000883837210 */ /* 0x000fe4000071e4ff */
[----:B------:R-:W-:Y:S01]  /*1f110*/  IADD3 R173, PT, PT, R161, R39, RZ ;  /* 0x00000027a1ad7210 */ /* 0x000fe20007ffe0ff */
[----:B------:R-:W-:Y:S01]  /*1f120*/  IMAD.X R11, RZ, RZ, RZ, P3 ;  /* 0x000000ffff0b7224 */ /* 0x000fe200018e06ff */
[----:B------:R-:W-:Y:S01]  /*1f130*/  IADD3 RZ, P3, PT, R126, R17, RZ ;  /* 0x000000117eff7210 */ /* 0x000fe20007f7e0ff */
[----:B------:R-:W-:Y:S01]  /*1f140*/  IMAD.WIDE.U32 R6, R92, 0x6ca1493b, RZ ;  /* 0x6ca1493b5c067825 */ /* 0x000fe200078e00ff */
[----:B------:R-:W-:-:S02]  /*1f150*/  IADD3.X R143, P0, PT, R143, R9, RZ, P0, !PT ;  /* 0x000000098f8f7210 */ /* 0x000fc4000071e4ff */
[----:B------:R-:W-:Y:S01]  /*1f160*/  IADD3.X R135, P2, PT, R135, R133, RZ, P2, !PT ;  /* 0x0000008587877210 */ /* 0x000fe2000175e4ff */
[----:B------:R-:W-:Y:S01]  /*1f170*/  IMAD.X R111, RZ, RZ, RZ, P4 ;  /* 0x000000ffff6f7224 */ /* 0x000fe200020e06ff */
[----:B------:R-:W-:Y:S01]  /*1f180*/  IADD3 RZ, P4, PT, R14, R38, RZ ;  /* 0x000000260eff7210 */ /* 0x000fe20007f9e0ff */
[----:B------:R-:W-:Y:S01]  /*1f190*/  IMAD.MOV.U32 R110, RZ, RZ, R127 ;  /* 0x000000ffff6e7224 */ /* 0x000fe200078e007f */
[----:B------:R-:W-:Y:S01]  /*1f1a0*/  IADD3.X R142, P0, PT, R131, R58, RZ, P0, !PT ;  /* 0x0000003a838e7210 */ /* 0x000fe2000071e4ff */
[----:B------:R-:W-:Y:S01]  /*1f1b0*/  IMAD.WIDE.U32 R8, R140, 0x6ca1493b, RZ ;  /* 0x6ca1493b8c087825 */ /* 0x000fe200078e00ff */
[----:B------:R-:W-:Y:S02]  /*1f1c0*/  IADD3.X RZ, P4, PT, R15, R173, RZ, P4, !PT ;  /* 0x000000ad0fff7210 */ /* 0x000fe4000279e4ff */
[----:B------:R-:W-:Y:S01]  /*1f1d0*/  IADD3.X R143, P0, PT, R143, R72, RZ, P0, !PT ;  /* 0x000000488f8f7210 */ /* 0x000fe2000071e4ff */
[----:B------:R-:W-:Y:S01]  /*1f1e0*/  IMAD.WIDE.U32.X R38, R92, 0x1a22d9f3, R110, P3 ;  /* 0x1a22d9f35c267825 */ /* 0x000fe200018e046e */
[----:B------:R-:W-:-:S02]  /*1f1f0*/  IADD3.X R145, P4, PT, R145, R40, RZ, P4, !PT ;  /* 0x0000002891917210 */ /* 0x000fc4000279e4ff */
[----:B------:R-:W-:Y:S01]  /*1f200*/  IADD3.X R5, P5, PT, R54, R5, RZ, P5, !PT ;  /* 0x0000000536057210 */ /* 0x000fe20002fbe4ff */
[----:B------:R-:W-:Y:S01]  /*1f210*/  IMAD.WIDE.U32 R110, P3, R140, -0x39c4fa40, R6 ;  /* 0xc63b05c08c6e7825 */ /* 0x000fe20007860006 */
[----:B------:R-:W-:-:S03]  /*1f220*/  IADD3.X R40, P4, PT, R11, R41, RZ, P4, !PT ;  /* 0x000000290b287210 */ /* 0x000fc6000279e4ff */
[----:B------:R-:W-:Y:S01]  /*1f230*/  IMAD.X R131, RZ, RZ, RZ, P3 ;  /* 0x000000ffff837224 */ /* 0x000fe200018e06ff */
[----:B------:R-:W-:Y:S01]  /*1f240*/  IADD3 RZ, P3, PT, R110, R9, RZ ;  /* 0x000000096eff7210 */ /* 0x000fe20007f7e0ff */
[----:B------:R-:W-:-:S04]  /*1f250*/  IMAD.WIDE.U32 R126, R92, 0x17c510ea, RZ ;  /* 0x17c510ea5c7e7825 */ /* 0x000fc800078e00ff */
[----:B------:R-:W-:Y:S02]  /*1f260*/  IMAD.MOV.U32 R130, RZ, RZ, R111 ;  /* 0x000000ffff827224 */ /* 0x000fe400078e006f */
[----:B------:R-:W-:-:S04]  /*1f270*/  IMAD.WIDE.U32 R110, R140, 0x17c510ea, RZ ;  /* 0x17c510ea8c6e7825 */ /* 0x000fc800078e00ff */
[----:B------:R-:W-:-:S04]  /*1f280*/  IMAD.WIDE.U32.X R130, R92, -0x39c4fa40, R130, P3 ;  /* 0xc63b05c05c827825 */ /* 0x000fc800018e0482 */
[----:B------:R-:W-:-:S04]  /*1f290*/  IMAD.WIDE.U32 R132, P3, R140, 0x1ae3a46, R126 ;  /* 0x01ae3a468c847825 */ /* 0x000fc8000786007e */
[----:B------:R-:W-:Y:S01]  /*1f2a0*/  IMAD.X R169, RZ, RZ, RZ, P3 ;  /* 0x000000ffffa97224 */ /* 0x000fe200018e06ff */
[----:B------:R-:W-:Y:S01]  /*1f2b0*/  IADD3 RZ, P3, PT, R132, R111, RZ ;  /* 0x0000006f84ff7210 */ /* 0x000fe20007f7e0ff */
[----:B------:R-:W-:Y:S02]  /*1f2c0*/  IMAD.MOV.U32 R168, RZ, RZ, R133 ;  /* 0x000000ffffa87224 */ /* 0x000fe400078e0085 */
[----:B------:R-:W-:Y:S02]  /*1f2d0*/  IMAD.IADD R127, R141, 0x1, R19 ;  /* 0x000000018d7f7824 */ /* 0x000fe400078e0213 */
[----:B------:R-:W-:Y:S01]  /*1f2e0*/  IMAD.WIDE.U32.X R132, R92, 0x1ae3a46, R168, P3 ;  /* 0x01ae3a465c847825 */ /* 0x000fe200018e04a8 */
[----:B------:R-:W-:-:S03]  /*1f2f0*/  IADD3 RZ, P3, PT, R142, R18, RZ ;  /* 0x000000128eff7210 */ /* 0x000fc60007f7e0ff */
[----:B------:R-:W-:Y:S01]  /*1f300*/  IMAD.WIDE.U32 R18, R2, 0x6ca1493b, R90 ;  /* 0x6ca1493b02127825 */ /* 0x000fe200078e005a */
[----:B------:R-:W-:-:S03]  /*1f310*/  IADD3.X RZ, P3, PT, R143, R127, RZ, P3, !PT ;  /* 0x0000007f8fff7210 */ /* 0x000fc60001f7e4ff */
[----:B------:R-:W-:Y:S01]  /*1f320*/  IMAD.IADD R107, R19, 0x1, R107 ;  /* 0x00000001136b7824 */ /* 0x000fe200078e026b */
[----:B------:R-:W-:Y:S01]  /*1f330*/  IADD3.X R19, P0, PT, RZ, RZ, RZ, P0, !PT ;  /* 0x000000ffff137210 */ /* 0x000fe2000071e4ff */
[----:B------:R-:W-:Y:S01]  /*1f340*/  IMAD R91, R140, 0x1a22d9f3, R10 ;  /* 0x1a22d9f38c5b7824 */ /* 0x000fe200078e020a */
[----:B------:R-:W-:Y:S01]  /*1f350*/  IADD3.X R10, P1, PT, R3, R18, RZ, P1, !PT ;  /* 0x00000012030a7210 */ /* 0x000fe20000f3e4ff */
[----:B------:R-:W-:Y:S01]  /*1f360*/  IMAD.WIDE.U32 R142, R76, R123, R142 ;  /* 0x0000007b4c8e7225 */ /* 0x000fe200078e008e */
[----:B------:R-:W-:-:S03]  /*1f370*/  IADD3.X R58, P3, PT, R19, R20, RZ, P3, !PT ;  /* 0x00000014133a7210 */ /* 0x000fc60001f7e4ff */
[----:B------:R-:W-:Y:S01]  /*1f380*/  IMAD.IADD R17, R91, 0x1, R17 ;  /* 0x000000015b117824 */ /* 0x000fe200078e0211 */
[----:B------:R-:W-:Y:S01]  /*1f390*/  IADD3.X R3, PT, PT, R21, RZ, RZ, P3, P0 ;  /* 0x000000ff15037210 */ /* 0x000fe20001fe04ff */
[----:B------:R-:W-:Y:S01]  /*1f3a0*/  IMAD.IADD R141, R143, 0x1, R141 ;  /* 0x000000018f8d7824 */ /* 0x000fe200078e028d */
[----:B------:R-:W-:Y:S01]  /*1f3b0*/  IADD3.X R11, P0, PT, R80, R107, RZ, P1, !PT ;  /* 0x0000006b500b7210 */ /* 0x000fe20000f1e4ff */
[----:B------:R-:W-:Y:S01]  /*1f3c0*/  IMAD.WIDE.U32 R106, R13, 0x30000000, RZ ;  /* 0x300000000d6a7825 */ /* 0x000fe200078e00ff */
[----:B------:R-:W-:Y:S02]  /*1f3d0*/  IADD3 RZ, P3, PT, R10, R16, RZ ;  /* 0x000000100aff7210 */ /* 0x000fe40007f7e0ff */
[----:B------:R-:W-:Y:S01]  /*1f3e0*/  IADD3.X R16, P1, PT, R145, R142, RZ, P4, !PT ;  /* 0x0000008e91107210 */ /* 0x000fe2000273e4ff */
[----:B------:R-:W-:Y:S01]  /*1f3f0*/  IMAD.IADD R19, R167, 0x1, R43 ;  /* 0x00000001a7137824 */ /* 0x000fe200078e022b */
[----:B------:R-:W-:Y:S01]  /*1f400*/  IADD3.X R127, P0, PT, RZ, RZ, RZ, P0, !PT ;  /* 0x000000ffff7f7210 */ /* 0x000fe2000071e4ff */
[----:B------:R-:W-:Y:S01]  /*1f410*/  IMAD.WIDE.U32 R142, P4, R12, 0x170b5d44, R106 ;  /* 0x170b5d440c8e7825 */ /* 0x000fe2000788006a */
[----:B------:R-:W-:-:S02]  /*1f420*/  IADD3.X RZ, P3, PT, R11, R17, RZ, P3, !PT ;  /* 0x000000110bff7210 */ /* 0x000fc40001f7e4ff */
[----:B------:R-:W-:Y:S01]  /*1f430*/  IADD3.X R17, P1, PT, R40, R141, RZ, P1, !PT ;  /* 0x0000008d28117210 */ /* 0x000fe20000f3e4ff */
[----:B------:R-:W-:Y:S01]  /*1f440*/  IMAD.X R141, RZ, RZ, RZ, P0 ;  /* 0x000000ffff8d7224 */ /* 0x000fe200000e06ff */
[----:B------:R-:W-:Y:S01]  /*1f450*/  IADD3 RZ, P0, PT, R16, R42, RZ ;  /* 0x0000002a10ff7210 */ /* 0x000fe20007f1e0ff */
[----:B------:R-:W-:Y:S01]  /*1f460*/  IMAD.WIDE.U32 R20, R13, -0x45f6b800, RZ ;  /* 0xba0948000d147825 */ /* 0x000fe200078e00ff */
[----:B------:R-:W-:Y:S02]  /*1f470*/  IADD3.X R107, P1, PT, RZ, RZ, RZ, P1, !PT ;  /* 0x000000ffff6b7210 */ /* 0x000fe40000f3e4ff */
[----:B------:R-:W-:Y:S01]  /*1f480*/  IADD3.X RZ, P0, PT, R17, R19, RZ, P0, !PT ;  /* 0x0000001311ff7210 */ /* 0x000fe2000071e4ff */
[----:B------:R-:W-:Y:S01]  /*1f490*/  IMAD.WIDE.U32 R40, R12, 0x30000000, RZ ;  /* 0x300000000c287825 */ /* 0x000fe200078e00ff */
[----:B------:R-:W-:Y:S02]  /*1f4a0*/  IADD3.X R54, P3, PT, R127, R38, RZ, P3, !PT ;  /* 0x000000267f367210 */ /* 0x000fe40001f7e4ff */
[----:B------:R-:W-:Y:S01]  /*1f4b0*/  IADD3.X R107, P0, PT, R107, R46, RZ, P0, !PT ;  /* 0x0000002e6b6b7210 */ /* 0x000fe2000071e4ff */
[----:B------:R-:W-:Y:S01]  /*1f4c0*/  IMAD.X R169, RZ, RZ, RZ, P1 ;  /* 0x000000ffffa97224 */ /* 0x000fe200008e06ff */
[----:B------:R-:W-:Y:S01]  /*1f4d0*/  IADD3 RZ, P1, PT, R142, R41, RZ ;  /* 0x000000298eff7210 */ /* 0x000fe20007f3e0ff */
[----:B------:R-:W-:Y:S01]  /*1f4e0*/  IMAD.X R43, RZ, RZ, RZ, P4 ;  /* 0x000000ffff2b7224 */ /* 0x000fe200020e06ff */
[----:B------:R-:W-:Y:S01]  /*1f4f0*/  IADD3.X R127, P5, PT, RZ, RZ, RZ, P5, !PT ;  /* 0x000000ffff7f7210 */ /* 0x000fe20002fbe4ff */
[----:B------:R-:W-:-:S04]  /*1f500*/  IMAD.WIDE.U32 R144, P4, R12, 0x1ef3622f, R20 ;  /* 0x1ef3622f0c907825 */ /* 0x000fc80007880014 */
[----:B------:R-:W-:Y:S01]  /*1f510*/  IMAD.WIDE.U32 R18, R12, -0x45f6b800, RZ ;  /* 0xba0948000c127825 */ /* 0x000fe200078e00ff */
[----:B------:R-:W-:-:S03]  /*1f520*/  MOV R142, R145 ;  /* 0x00000091008e7202 */ /* 0x000fc60000000f00 */
[----:B------:R-:W-:Y:S01]  /*1f530*/  IMAD R7, R56, R125, R44 ;  /* 0x0000007d38077224 */ /* 0x000fe200078e022c */
[----:B------:R-:W-:Y:S01]  /*1f540*/  IADD3.X R44, P0, PT, R169, R47, RZ, P0, !PT ;  /* 0x0000002fa92c7210 */ /* 0x000fe2000071e4ff */
[----:B------:R-:W-:Y:S02]  /*1f550*/  IMAD.MOV.U32 R42, RZ, RZ, R143 ;  /* 0x000000ffff2a7224 */ /* 0x000fe400078e008f */
[----:B------:R-:W-:Y:S01]  /*1f560*/  IMAD.X R143, RZ, RZ, RZ, P4 ;  /* 0x000000ffff8f7224 */ /* 0x000fe200020e06ff */
[----:B------:R-:W-:Y:S01]  /*1f570*/  IADD3 RZ, P4, PT, R144, R19, RZ ;  /* 0x0000001390ff7210 */ /* 0x000fe20007f9e0ff */
[----:B------:R-:W-:Y:S01]  /*1f580*/  IMAD.WIDE.U32 R46, R13, 0xf5138f, RZ ;  /* 0x00f5138f0d2e7825 */ /* 0x000fe200078e00ff */
[----:B------:R-:W-:Y:S02]  /*1f590*/  IADD3.X R38, P0, PT, R107, R58, RZ, P0, !PT ;  /* 0x0000003a6b267210 */ /* 0x000fe4000071e4ff */
[----:B------:R-:W-:Y:S01]  /*1f5a0*/  IADD3.X R58, P3, PT, R141, R39, RZ, P3, !PT ;  /* 0x000000278d3a7210 */ /* 0x000fe20001f7e4ff */
[----:B------:R-:W-:Y:S01]  /*1f5b0*/  IMAD.WIDE.U32.X R42, R13, 0x170b5d44, R42, P1 ;  /* 0x170b5d440d2a7825 */ /* 0x000fe200008e042a */
[----:B------:R-:W-:-:S03]  /*1f5c0*/  IADD3 RZ, P1, PT, R100, R60, RZ ;  /* 0x0000003c64ff7210 */ /* 0x000fc60007f3e0ff */
[----:B------:R-:W-:Y:S02]  /*1f5d0*/  IMAD.IADD R21, R163, 0x1, R61 ;  /* 0x00000001a3157824 */ /* 0x000fe400078e023d */
[----:B------:R-:W-:Y:S01]  /*1f5e0*/  IMAD.X R39, RZ, RZ, RZ, P5 ;  /* 0x000000ffff277224 */ /* 0x000fe200028e06ff */
[----:B------:R-:W-:Y:S01]  /*1f5f0*/  IADD3 RZ, P5, PT, R38, R48, RZ ;  /* 0x0000003026ff7210 */ /* 0x000fe20007fbe0ff */
[----:B------:R-:W-:Y:S01]  /*1f600*/  IMAD.IADD R141, R7, 0x1, R49 ;  /* 0x00000001078d7824 */ /* 0x000fe200078e0231 */
[----:B------:R-:W-:Y:S01]  /*1f610*/  IADD3.X RZ, P1, PT, R101, R21, RZ, P1, !PT ;  /* 0x0000001565ff7210 */ /* 0x000fe20000f3e4ff */
[----:B------:R-:W-:-:S04]  /*1f620*/  IMAD.WIDE.U32.X R60, R13, 0x1ef3622f, R142, P4 ;  /* 0x1ef3622f0d3c7825 */ /* 0x000fc800020e048e */
[----:B------:R-:W-:-:S04]  /*1f630*/  IMAD.WIDE.U32 R142, P4, R12, 0x1a22d9f3, R46 ;  /* 0x1a22d9f30c8e7825 */ /* 0x000fc8000788002e */
[----:B------:R-:W-:-:S04]  /*1f640*/  IMAD.WIDE.U32 R48, R12, 0xf5138f, RZ ;  /* 0x00f5138f0c307825 */ /* 0x000fc800078e00ff */
[----:B------:R-:W-:Y:S01]  /*1f650*/  IMAD.X R179, RZ, RZ, RZ, P4 ;  /* 0x000000ffffb37224 */ /* 0x000fe200020e06ff */
[----:B------:R-:W-:Y:S01]  /*1f660*/  IADD3 RZ, P4, PT, R142, R49, RZ ;  /* 0x000000318eff7210 */ /* 0x000fe20007f9e0ff */
[----:B------:R-:W-:-:S04]  /*1f670*/  IMAD.WIDE.U32 R176, R13, 0x6ca1493b, RZ ;  /* 0x6ca1493b0db07825 */ /* 0x000fc800078e00ff */
[----:B------:R-:W-:Y:S02]  /*1f680*/  IMAD.MOV.U32 R178, RZ, RZ, R143 ;  /* 0x000000ffffb27224 */ /* 0x000fe400078e008f */
[----:B------:R-:W-:Y:S02]  /*1f690*/  IMAD R181, R12, 0x170b5d44, R106 ;  /* 0x170b5d440cb57824 */ /* 0x000fe400078e026a */
[----:B------:R-:W-:-:S04]  /*1f6a0*/  IMAD.WIDE.U32.X R178, R13, 0x1a22d9f3, R178, P4 ;  /* 0x1a22d9f30db27825 */ /* 0x000fc800020e04b2 */
[----:B------:R-:W-:-:S04]  /*1f6b0*/  IMAD.WIDE.U32 R106, P4, R12, -0x39c4fa40, R176 ;  /* 0xc63b05c00c6a7825 */ /* 0x000fc800078800b0 */
[----:B------:R-:W-:-:S04]  /*1f6c0*/  IMAD.WIDE.U32 R174, R12, 0x6ca1493b, RZ ;  /* 0x6ca1493b0cae7825 */ /* 0x000fc800078e00ff */
        /* <DEDUP_REMOVED lines=10> */
[----:B------:R-:W-:-:S04]  /*1f770*/  IMAD.WIDE.U32 R10, R140, 0xf5138f, R10 ;  /* 0x00f5138f8c0a7825 */ /* 0x000fc800078e000a */
[----:B------:R-:W-:Y:S01]  /*1f780*/  IMAD.WIDE.U32.X R142, R13, 0x1ae3a46, R142, P4 ;  /* 0x01ae3a460d8e7825 */ /* 0x000fe200020e048e */
[----:B------:R-:W-:-:S03]  /*1f790*/  IADD3 RZ, P4, PT, R4, R40, RZ ;  /* 0x0000002804ff7210 */ /* 0x000fc60007f9e0ff */
[----:B------:R-:W-:Y:S02]  /*1f7a0*/  IMAD.IADD R13, R181, 0x1, R41 ;  /* 0x00000001b50d7824 */ /* 0x000fe400078e0229 */
[----:B------:R-:W-:Y:S02]  /*1f7b0*/  IMAD.IADD R91, R11, 0x1, R91 ;  /* 0x000000010b5b7824 */ /* 0x000fe400078e025b */
[----:B------:R-:W-:Y:S01]  /*1f7c0*/  IMAD.WIDE.U32 R100, R52, R149, R100 ;  /* 0x0000009534647225 */ /* 0x000fe200078e0064 */
[----:B------:R-:W-:-:S03]  /*1f7d0*/  IADD3.X RZ, P4, PT, R5, R13, RZ, P4, !PT ;  /* 0x0000000d05ff7210 */ /* 0x000fc6000279e4ff */
[----:B------:R-:W-:Y:S01]  /*1f7e0*/  IMAD.WIDE.U32 R4, R12, 0x30000000, R4 ;  /* 0x300000000c047825 */ /* 0x000fe200078e0004 */
[----:B------:R-:W-:Y:S02]  /*1f7f0*/  IADD3.X R127, P4, PT, R127, R42, RZ, P4, !PT ;  /* 0x0000002a7f7f7210 */ /* 0x000fe4000279e4ff */
[----:B------:R-:W-:Y:S01]  /*1f800*/  IADD3.X R100, P2, PT, R74, R100, RZ, P2, !PT ;  /* 0x000000644a647210 */ /* 0x000fe2000175e4ff */
[----:B------:R-:W-:Y:S01]  /*1f810*/  IMAD.IADD R181, R5, 0x1, R181 ;  /* 0x0000000105b57824 */ /* 0x000fe200078e02b5 */
[----:B------:R-:W-:Y:S01]  /*1f820*/  IADD3.X R42, P4, PT, R39, R43, RZ, P4, !PT ;  /* 0x0000002b272a7210 */ /* 0x000fe2000279e4ff */
[----:B------:R-:W-:Y:S01]  /*1f830*/  IMAD R47, R140, -0x39c4fa40, R6 ;  /* 0xc63b05c08c2f7824 */ /* 0x000fe200078e0206 */
[----:B------:R-:W-:Y:S01]  /*1f840*/  IADD3.X R39, P0, PT, R44, R3, RZ, P0, !PT ;  /* 0x000000032c277210 */ /* 0x000fe2000071e4ff */
[----:B------:R-:W-:Y:S01]  /*1f850*/  IMAD R41, R12, 0x1ef3622f, R20 ;  /* 0x1ef3622f0c297824 */ /* 0x000fe200078e0214 */
[----:B------:R-:W-:Y:S01]  /*1f860*/  IADD3.X R5, P1, PT, RZ, R62, RZ, P1, !PT ;  /* 0x0000003eff057210 */ /* 0x000fe20000f3e4ff */
[----:B------:R-:W-:Y:S01]  /*1f870*/  IMAD.WIDE.U32 R20, R4, -0x1, RZ ;  /* 0xffffffff04147825 */ /* 0x000fe200078e00ff */
[----:B------:R-:W-:-:S02]  /*1f880*/  IADD3.X RZ, P5, PT, R39, R141, RZ, P5, !PT ;  /* 0x0000008d27ff7210 */ /* 0x000fc40002fbe4ff */
[----:B------:R-:W-:Y:S01]  /*1f890*/  IADD3.X R3, P0, PT, RZ, RZ, RZ, P0, !PT ;  /* 0x000000ffff037210 */ /* 0x000fe2000071e4ff */
[----:B------:R-:W-:Y:S01]  /*1f8a0*/  IMAD.IADD R40, R101, 0x1, R163 ;  /* 0x0000000165287824 */ /* 0x000fe200078e02a3 */
[----:B------:R-:W-:Y:S01]  /*1f8b0*/  IADD3.X R10, P4, PT, R127, R10, RZ, P4, !PT ;  /* 0x0000000a7f0a7210 */ /* 0x000fe2000279e4ff */
[----:B------:R-:W-:Y:S01]  /*1f8c0*/  IMAD.WIDE.U32 R118, R56, R35, R118 ;  /* 0x0000002338767225 */ /* 0x000fe200078e0076 */
[----:B------:R-:W-:Y:S02]  /*1f8d0*/  IADD3.X R3, P5, PT, R3, R50, RZ, P5, !PT ;  /* 0x0000003203037210 */ /* 0x000fe40002fbe4ff */
[----:B------:R-:W-:Y:S01]  /*1f8e0*/  IADD3 R45, PT, PT, R41, R19, RZ ;  /* 0x00000013292d7210 */ /* 0x000fe20007ffe0ff */
[----:B------:R-:W-:Y:S01]  /*1f8f0*/  IMAD R115, R2, 0x1ae3a46, R134 ;  /* 0x01ae3a4602737824 */ /* 0x000fe200078e0286 */
[----:B------:R-:W-:Y:S01]  /*1f900*/  IADD3.X R6, PT, PT, R51, RZ, RZ, P5, P0 ;  /* 0x000000ff33067210 */ /* 0x000fe20002fe04ff */
[----:B------:R-:W-:Y:S01]  /*1f910*/  IMAD R51, R4, -0x7af74001, -R181 ;  /* 0x8508bfff04337824 */ /* 0x000fe200078e0ab5 */
[----:B------:R-:W-:Y:S01]  /*1f920*/  IADD3.X R62, P5, PT, RZ, R63, RZ, P1, !PT ;  /* 0x0000003fff3e7210 */ /* 0x000fe20000fbe4ff */
[----:B------:R-:W-:Y:S01]  /*1f930*/  IMAD.IADD R151, R119, 0x1, R151 ;  /* 0x0000000177977824 */ /* 0x000fe200078e0297 */
[----:B------:R-:W-:Y:S01]  /*1f940*/  IADD3.X R11, P1, PT, R42, R91, RZ, P4, !PT ;  /* 0x0000005b2a0b7210 */ /* 0x000fe2000273e4ff */
[----:B------:R-:W-:Y:S01]  /*1f950*/  IMAD.IADD R21, R21, 0x1, R51 ;  /* 0x0000000115157824 */ /* 0x000fe200078e0233 */
[----:B------:R-:W-:Y:S01]  /*1f960*/  IADD3 RZ, P0, PT, R10, R18, RZ ;  /* 0x000000120aff7210 */ /* 0x000fe20007f1e0ff */
[----:B------:R-:W-:Y:S01]  /*1f970*/  IMAD.WIDE.U32 R18, R20, 0x1, RZ ;  /* 0x0000000114127825 */ /* 0x000fe200078e00ff */
[----:B------:R-:W-:-:S02]  /*1f980*/  IADD3.X R149, P1, PT, RZ, RZ, RZ, P1, !PT ;  /* 0x000000ffff957210 */ /* 0x000fc40000f3e4ff */
[----:B------:R-:W-:Y:S01]  /*1f990*/  IADD3.X R101, P2, PT, R135, R40, RZ, P2, !PT ;  /* 0x0000002887657210 */ /* 0x000fe2000175e4ff */
[----:B------:R-:W-:Y:S01]  /*1f9a0*/  IMAD.WIDE.U32 R50, R21, 0x1, RZ ;  /* 0x0000000115327825 */ /* 0x000fe200078e00ff */
[----:B------:R-:W-:Y:S02]  /*1f9b0*/  IADD3 RZ, P4, PT, R100, R136, RZ ;  /* 0x0000008864ff7210 */ /* 0x000fe40007f9e0ff */
[----:B------:R-:W-:Y:S01]  /*1f9c0*/  IADD3.X R127, P2, PT, RZ, RZ, RZ, P2, !PT ;  /* 0x000000ffff7f7210 */ /* 0x000fe2000175e4ff */
[----:B------:R-:W-:Y:S01]  /*1f9d0*/  IMAD.X R141, RZ, RZ, RZ, P1 ;  /* 0x000000ffff8d7224 */ /* 0x000fe200008e06ff */
[----:B------:R-:W-:Y:S01]  /*1f9e0*/  IADD3 RZ, P1, PT, R4, R18, RZ ;  /* 0x0000001204ff7210 */ /* 0x000fe20007f3e0ff */
[----:B------:R-:W-:Y:S01]  /*1f9f0*/  IMAD.IADD R63, R115, 0x1, R137 ;  /* 0x00000001733f7824 */ /* 0x000fe200078e0289 */
[----:B------:R-:W-:Y:S01]  /*1fa00*/  IADD3.X R4, P5, PT, R5, R118, RZ, P5, !PT ;  /* 0x0000007605047210 */ /* 0x000fe20002fbe4ff */
[----:B------:R-:W-:Y:S01]  /*1fa10*/  IMAD.X R91, RZ, RZ, RZ, P2 ;  /* 0x000000ffff5b7224 */ /* 0x000fe200010e06ff */
[----:B------:R-:W-:Y:S01]  /*1fa20*/  IADD3.X RZ, P0, PT, R11, R45, RZ, P0, !PT ;  /* 0x0000002d0bff7210 */ /* 0x000fe2000071e4ff */
[--C-:B------:R-:W-:Y:S01]  /*1fa30*/  IMAD R18, R20, -0x7af74000, R50.reuse ;  /* 0x8508c00014127824 */ /* 0x100fe200078e0232 */
[----:B------:R-:W-:Y:S01]  /*1fa40*/  IADD3.X R5, P2, PT, R62, R151, RZ, P5, !PT ;  /* 0x000000973e057210 */ /* 0x000fe20002f5e4ff */
[----:B------:R-:W-:Y:S01]  /*1fa50*/  IMAD.WIDE.U32 R44, P5, R20, -0x7af74000, R50 ;  /* 0x8508c000142c7825 */ /* 0x000fe200078a0032 */
[----:B------:R-:W-:-:S02]  /*1fa60*/  IADD3.X RZ, P4, PT, R101, R63, RZ, P4, !PT ;  /* 0x0000003f65ff7210 */ /* 0x000fc4000279e4ff */
[----:B------:R-:W-:Y:S01]  /*1fa70*/  IADD3.X R40, P0, PT, R149, R60, RZ, P0, !PT ;  /* 0x0000003c95287210 */ /* 0x000fe2000071e4ff */
[----:B------:R-:W-:Y:S01]  /*1fa80*/  IMAD.X R63, RZ, RZ, RZ, P5 ;  /* 0x000000ffff3f7224 */ /* 0x000fe200028e06ff */
[----:B------:R-:W-:Y:S01]  /*1fa90*/  IADD3 RZ, P5, PT, R19, R44, RZ ;  /* 0x0000002c13ff7210 */ /* 0x000fe20007fbe0ff */
[----:B------:R-:W-:Y:S01]  /*1faa0*/  IMAD.WIDE.U32 R50, R21, 0x30000000, RZ ;  /* 0x3000000015327825 */ /* 0x000fe200078e00ff */
[----:B------:R-:W-:Y:S02]  /*1fab0*/  IADD3.X R119, P2, PT, RZ, RZ, RZ, P2, !PT ;  /* 0x000000ffff777210 */ /* 0x000fe4000175e4ff */
[----:B------:R-:W-:Y:S01]  /*1fac0*/  IADD3.X R42, P4, PT, R127, R138, RZ, P4, !PT ;  /* 0x0000008a7f2a7210 */ /* 0x000fe2000279e4ff */
[----:B------:R-:W-:Y:S02]  /*1fad0*/  IMAD.MOV.U32 R62, RZ, RZ, R45 ;  /* 0x000000ffff3e7224 */ /* 0x000fe400078e002d */
[----:B------:R-:W-:Y:S01]  /*1fae0*/  IMAD R135, R20, 0x170b5d44, R50 ;  /* 0x170b5d4414877824 */ /* 0x000fe200078e0232 */
[----:B------:R-:W-:Y:S01]  /*1faf0*/  IADD3.X R138, P4, PT, R91, R139, RZ, P4, !PT ;  /* 0x0000008b5b8a7210 */ /* 0x000fe2000279e4ff */
[----:B------:R-:W-:-:S04]  /*1fb00*/  IMAD.WIDE.U32.X R62, R21, -0x7af74000, R62, P5 ;  /* 0x8508c000153e7825 */ /* 0x000fc800028e043e */
[----:B------:R-:W-:-:S04]  /*1fb10*/  IMAD.WIDE.U32 R50, P5, R20, 0x170b5d44, R50 ;  /* 0x170b5d4414327825 */ /* 0x000fc800078a0032 */
[----:B------:R-:W-:-:S04]  /*1fb20*/  IMAD.WIDE.U32 R44, R20, 0x30000000, RZ ;  /* 0x30000000142c7825 */ /* 0x000fc800078e00ff */
[----:B------:R-:W-:Y:S02]  /*1fb30*/  IMAD R43, R12, 0x1a22d9f3, R46 ;  /* 0x1a22d9f30c2b7824 */ /* 0x000fe400078e022e */
[----:B------:R-:W-:Y:S01]  /*1fb40*/  IMAD.WIDE.U32 R100, R2, 0x17c510ea, R100 ;  /* 0x17c510ea02647825 */ /* 0x000fe200078e0064 */
[----:B------:R-:W-:-:S03]  /*1fb50*/  IADD3.X R2, P0, PT, R141, R61, RZ, P0, !PT ;  /* 0x0000003d8d027210 */ /* 0x000fc6000071e4ff */
[----:B------:R-:W-:Y:S01]  /*1fb60*/  IMAD.IADD R46, R19, 0x1, R18 ;  /* 0x00000001132e7824 */ /* 0x000fe200078e0212 */
[----:B------:R-:W-:Y:S01]  /*1fb70*/  IADD3.X R100, P3, PT, R54, R100, RZ, P3, !PT ;  /* 0x0000006436647210 */ /* 0x000fe20001f7e4ff */
[----:B------:R-:W-:Y:S01]  /*1fb80*/  IMAD.X R19, RZ, RZ, RZ, P5 ;  /* 0x000000ffff137224 */ /* 0x000fe200028e06ff */
[----:B------:R-:W-:Y:S01]  /*1fb90*/  IADD3 RZ, P5, PT, R50, R45, RZ ;  /* 0x0000002d32ff7210 */ /* 0x000fe20007fbe0ff */
[----:B------:R-:W-:Y:S01]  /*1fba0*/  IMAD.WIDE.U32 R60, R21, -0x45f6b800, RZ ;  /* 0xba094800153c7825 */ /* 0x000fe200078e00ff */
[----:B------:R-:W-:-:S03]  /*1fbb0*/  IADD3.X RZ, P1, PT, R181, R46, RZ, P1, !PT ;  /* 0x0000002eb5ff7210 */ /* 0x000fc60000f3e4ff */
[----:B------:R-:W-:Y:S02]  /*1fbc0*/  IMAD.MOV.U32 R18, RZ, RZ, R51 ;  /* 0x000000ffff127224 */ /* 0x000fe400078e0033 */
[----:B------:R-:W-:Y:S02]  /*1fbd0*/  IMAD.IADD R101, R101, 0x1, R115 ;  /* 0x0000000165657824 */ /* 0x000fe400078e0273 */
[----:B------:R-:W-:-:S03]  /*1fbe0*/  IMAD.WIDE.U32 R50, R21, 0xf5138f, RZ ;  /* 0x00f5138f15327825 */ /* 0x000fc600078e00ff */
[----:B------:R-:W-:Y:S01]  /*1fbf0*/  IADD3.X R101, P3, PT, R58, R101, RZ, P3, !PT ;  /* 0x000000653a657210 */ /* 0x000fe20001f7e4ff */
[----:B------:R-:W-:Y:S02]  /*1fc00*/  IMAD R115, R20, 0x1ef3622f, R60 ;  /* 0x1ef3622f14737824 */ /* 0x000fe400078e023c */
[----:B------:R-:W-:Y:S01]  /*1fc10*/  IMAD.WIDE.U32.X R18, R21, 0x170b5d44, R18, P5 ;  /* 0x170b5d4415127825 */ /* 0x000fe200028e0412 */
[----:B------:R-:W-:-:S03]  /*1fc20*/  IADD3.X R141, P3, PT, RZ, RZ, RZ, P3, !PT ;  /* 0x000000ffff8d7210 */ /* 0x000fc60001f7e4ff */
[----:B------:R-:W-:-:S04]  /*1fc30*/  IMAD.WIDE.U32 R60, P5, R20, 0x1ef3622f, R60 ;  /* 0x1ef3622f143c7825 */ /* 0x000fc800078a003c */
[----:B------:R-:W-:Y:S02]  /*1fc40*/  IMAD.IADD R65, R165, 0x1, R65 ;  /* 0x00000001a5417824 */ /* 0x000fe400078e0241 */
[----:B------:R-:W-:Y:S01]  /*1fc50*/  IMAD.X R107, RZ, RZ, RZ, P2 ;  /* 0x000000ffff6b7224 */ /* 0x000fe200010e06ff */
[----:B------:R-:W-:Y:S01]  /*1fc60*/  IADD3 RZ, P2, PT, R4, R64, RZ ;  /* 0x0000004004ff7210 */ /* 0x000fe20007f5e0ff */
[----:B------:R-:W-:Y:S02]  /*1fc70*/  IMAD R139, R20, 0x1a22d9f3, R50 ;  /* 0x1a22d9f3148b7824 */ /* 0x000fe400078e0232 */
[----:B------:R-:W-:Y:S01]  /*1fc80*/  IMAD.X R91, RZ, RZ, RZ, P5 ;  /* 0x000000ffff5b7224 */ /* 0x000fe200028e06ff */
[----:B------:R-:W-:Y:S01]  /*1fc90*/  IADD3.X RZ, P2, PT, R5, R65, RZ, P2, !PT ;  /* 0x0000004105ff7210 */ /* 0x000fe2000175e4ff */
[----:B------:R-:W-:Y:S02]  /*1fca0*/  IMAD R13, R140, 0x1ae3a46, R126 ;  /* 0x01ae3a468c0d7824 */ /* 0x000fe400078e027e */
[----:B------:R-:W-:Y:S01]  /*1fcb0*/  IMAD.WIDE.U32 R50, P5, R20, 0x1a22d9f3, R50 ;  /* 0x1a22d9f314327825 */ /* 0x000fe200078a0032 */
[----:B------:R-:W-:-:S03]  /*1fcc0*/  IADD3.X R119, P2, PT, R119, R66, RZ, P2, !PT ;  /* 0x0000004277777210 */ /* 0x000fc6000175e4ff */
[C---:B------:R-:W-:Y:S01]  /*1fcd0*/  IMAD.WIDE.U32 R126, R20.reuse, -0x45f6b800, RZ ;  /* 0xba094800147e7825 */ /* 0x040fe200078e00ff */
[----:B------:R-:W-:Y:S02]  /*1fce0*/  IADD3.X R65, PT, PT, RZ, RZ, RZ, P5, !PT ;  /* 0x000000ffff417210 */ /* 0x000fe40002ffe4ff */
[----:B------:R-:W-:Y:S01]  /*1fcf0*/  IADD3.X R107, P2, PT, R107, R67, RZ, P2, !PT ;  /* 0x000000436b6b7210 */ /* 0x000fe2000175e4ff */
[----:B------:R-:W-:-:S04]  /*1fd00*/  IMAD.WIDE.U32 R136, R20, 0xf5138f, RZ ;  /* 0x00f5138f14887825 */ /* 0x000fc800078e00ff */
[----:B------:R-:W-:Y:S01]  /*1fd10*/  IMAD.X R149, RZ, RZ, RZ, P3 ;  /* 0x000000ffff957224 */ /* 0x000fe200018e06ff */
[----:B------:R-:W-:Y:S01]  /*1fd20*/  IADD3 RZ, P3, PT, R60, R127, RZ ;  /* 0x0000007f3cff7210 */ /* 0x000fe20007f7e0ff */
[----:B------:R-:W-:Y:S01]  /*1fd30*/  IMAD.MOV.U32 R64, RZ, RZ, R51 ;  /* 0x000000ffff407224 */ /* 0x000fe200078e0033 */
[----:B------:R-:W-:Y:S01]  /*1fd40*/  IADD3 RZ, P5, PT, R50, R137, RZ ;  /* 0x0000008932ff7210 */ /* 0x000fe20007fbe0ff */
[----:B------:R-:W-:Y:S02]  /*1fd50*/  IMAD.MOV.U32 R90, RZ, RZ, R61 ;  /* 0x000000ffff5a7224 */ /* 0x000fe400078e003d */
[----:B------:R-:W-:-:S04]  /*1fd60*/  IMAD.WIDE.U32 R50, R21, 0x6ca1493b, RZ ;  /* 0x6ca1493b15327825 */ /* 0x000fc800078e00ff */
[----:B------:R-:W-:Y:S01]  /*1fd70*/  IMAD.WIDE.U32.X R90, R21, 0x1ef3622f, R90, P3 ;  /* 0x1ef3622f155a7825 */ /* 0x000fe200018e045a */
[----:B------:R-:W-:-:S03]  /*1fd80*/  IADD3 RZ, P3, PT, R100, R8, RZ ;  /* 0x0000000864ff7210 */ /* 0x000fc60007f7e0ff */
[----:B------:R-:W-:Y:S02]  /*1fd90*/  IMAD.IADD R151, R47, 0x1, R9 ;  /* 0x000000012f977824 */ /* 0x000fe400078e0209 */
[----:B------:R-:W-:-:S03]  /*1fda0*/  IMAD.WIDE.U32.X R64, R21, 0x1a22d9f3, R64, P5 ;  /* 0x1a22d9f315407825 */ /* 0x000fc600028e0440 */
[----:B------:R-:W-:Y:S01]  /*1fdb0*/  IADD3.X RZ, P3, PT, R101, R151, RZ, P3, !PT ;  /* 0x0000009765ff7210 */ /* 0x000fe20001f7e4ff */
[----:B------:R-:W-:-:S04]  /*1fdc0*/  IMAD.WIDE.U32 R8, P5, R20, -0x39c4fa40, R50 ;  /* 0xc63b05c014087825 */ /* 0x000fc800078a0032 */
[----:B------:R-:W-:-:S04]  /*1fdd0*/  IMAD.WIDE.U32 R60, R20, 0x6ca1493b, RZ ;  /* 0x6ca1493b143c7825 */ /* 0x000fc800078e00ff */
[----:B------:R-:W-:Y:S01]  /*1fde0*/  IMAD.X R51, RZ, RZ, RZ, P5 ;  /* 0x000000ffff337224 */ /* 0x000fe200028e06ff */
[----:B------:R-:W-:Y:S01]  /*1fdf0*/  IADD3 RZ, P5, PT, R8, R61, RZ ;  /* 0x0000003d08ff7210 */ /* 0x000fe20007fbe0ff */
[----:B------:R-:W-:-:S04]  /*1fe00*/  IMAD.WIDE.U32 R66, R52, R147, R4 ;  /* 0x0000009334427225 */ /* 0x000fc800078e0004 */
[----:B------:R-:W-:Y:S01]  /*1fe10*/  IMAD R163, R20, -0x39c4fa40, R50 ;  /* 0xc63b05c014a37824 */ /* 0x000fe200078e0232 */
[----:B------:R-:W-:Y:S01]  /*1fe20*/  IADD3.X R42, P4, PT, R42, R66, RZ, P4, !PT ;  /* 0x000000422a2a7210 */ /* 0x000fe2000279e4ff */
[----:B------:R-:W-:-:S04]  /*1fe30*/  IMAD.WIDE.U32 R4, R21, 0x17c510ea, RZ ;  /* 0x17c510ea15047825 */ /* 0x000fc800078e00ff */
[----:B------:R-:W-:Y:S02]  /*1fe40*/  IMAD.MOV.U32 R50, RZ, RZ, R9 ;  /* 0x000000ffff327224 */ /* 0x000fe400078e0009 */
[----:B------:R-:W-:Y:S02]  /*1fe50*/  IMAD.IADD R165, R67, 0x1, R165 ;  /* 0x0000000143a57824 */ /* 0x000fe400078e02a5 */
[----:B------:R-:W-:-:S03]  /*1fe60*/  IMAD.WIDE.U32.X R66, R21, -0x39c4fa40, R50, P5 ;  /* 0xc63b05c015427825 */ /* 0x000fc600028e0432 */
[----:B------:R-:W-:Y:S01]  /*1fe70*/  IADD3.X R138, P4, PT, R138, R165, RZ, P4, !PT ;  /* 0x000000a58a8a7210 */ /* 0x000fe2000279e4ff */
[----:B------:R-:W-:-:S04]  /*1fe80*/  IMAD.WIDE.U32 R8, P5, R20, 0x1ae3a46, R4 ;  /* 0x01ae3a4614087825 */ /* 0x000fc800078a0004 */
[----:B------:R-:W-:-:S04]  /*1fe90*/  IMAD.WIDE.U32 R50, R20, 0x17c510ea, RZ ;  /* 0x17c510ea14327825 */ /* 0x000fc800078e00ff */
[----:B------:R-:W-:Y:S01]  /*1fea0*/  IMAD.X R5, RZ, RZ, RZ, P5 ;  /* 0x000000ffff057224 */ /* 0x000fe200028e06ff */
[----:B------:R-:W-:Y:S01]  /*1feb0*/  IADD3 RZ, P5, PT, R8, R51, RZ ;  /* 0x0000003308ff7210 */ /* 0x000fe20007fbe0ff */
[----:B------:R-:W-:Y:S02]  /*1fec0*/  IMAD R147, R20, 0x1ae3a46, R4 ;  /* 0x01ae3a4614937824 */ /* 0x000fe400078e0204 */
[----:B------:R-:W-:-:S04]  /*1fed0*/  IMAD.WIDE.U32 R14, R56, R157, R14 ;  /* 0x0000009d380e7225 */ /* 0x000fc800078e000e */
[----:B------:R-:W-:Y:S01]  /*1fee0*/  IMAD.MOV.U32 R4, RZ, RZ, R9 ;  /* 0x000000ffff047224 */ /* 0x000fe200078e0009 */
[----:B------:R-:W-:Y:S01]  /*1fef0*/  IADD3.X R14, P2, PT, R119, R14, RZ, P2, !PT ;  /* 0x0000000e770e7210 */ /* 0x000fe2000175e4ff */
[----:B------:R-:W-:Y:S01]  /*1ff00*/  IMAD.IADD R8, R15, 0x1, R161 ;  /* 0x000000010f087824 */ /* 0x000fe200078e02a1 */
[----:B------:R-:W-:Y:S01]  /*1ff10*/  IADD3.X R9, P1, PT, RZ, R62, RZ, P1, !PT ;  /* 0x0000003eff097210 */ /* 0x000fe20000f3e4ff */
[----:B------:R-:W-:Y:S01]  /*1ff20*/  IMAD.WIDE.U32.X R4, R21, 0x1ae3a46, R4, P5 ;  /* 0x01ae3a4615047825 */ /* 0x000fe200028e0404 */
[----:B------:R-:W-:Y:S02]  /*1ff30*/  IADD3.X R21, P4, PT, RZ, RZ, RZ, P4, !PT ;  /* 0x000000ffff157210 */ /* 0x000fe4000279e4ff */
[----:B------:R-:W-:Y:S01]  /*1ff40*/  IADD3.X R141, P5, PT, R141, R130, RZ, P3, !PT ;  /* 0x000000828d8d7210 */ /* 0x000fe20001fbe4ff */
[----:B------:R-:W-:Y:S01]  /*1ff50*/  IMAD.WIDE.U32 R100, R140, 0x6ca1493b, R100 ;  /* 0x6ca1493b8c647825 */ /* 0x000fe200078e0064 */
[----:B------:R-:W-:Y:S02]  /*1ff60*/  IADD3.X R15, P2, PT, R107, R8, RZ, P2, !PT ;  /* 0x000000086b0f7210 */ /* 0x000fe4000175e4ff */
[----:B------:R-:W-:Y:S01]  /*1ff70*/  IADD3.X R62, P1, PT, RZ, R63, RZ, P1, !PT ;  /* 0x0000003fff3e7210 */ /* 0x000fe20000f3e4ff */
[----:B------:R-:W-:Y:S01]  /*1ff80*/  IMAD.WIDE.U32 R10, R12, -0x45f6b800, R10 ;  /* 0xba0948000c0a7825 */ /* 0x000fe200078e000a */
[----:B------:R-:W-:-:S02]  /*1ff90*/  IADD3.X R100, P0, PT, R40, R100, RZ, P0, !PT ;  /* 0x0000006428647210 */ /* 0x000fc4000071e4ff */
[----:B------:R-:W-:Y:S01]  /*1ffa0*/  IADD3 RZ, P3, PT, R14, R68, RZ ;  /* 0x000000440eff7210 */ /* 0x000fe20007f7e0ff */
[----:B------:R-:W-:Y:S01]  /*1ffb0*/  IMAD.IADD R47, R101, 0x1, R47 ;  /* 0x00000001652f7824 */ /* 0x000fe200078e022f */
[----:B------:R-:W-:Y:S01]  /*1ffc0*/  IADD3 R119, PT, PT, R43, R49, RZ ;  /* 0x000000312b777210 */ /* 0x000fe20007ffe0ff */
[----:B------:R-:W-:Y:S01]  /*1ffd0*/  IMAD.X R46, RZ, RZ, RZ, P4 ;  /* 0x000000ffff2e7224 */ /* 0x000fe200020e06ff */
[----:B------:R-:W-:Y:S01]  /*1ffe0*/  IADD3.X R149, P4, PT, R149, R131, RZ, P5, !PT ;  /* 0x0000008395957210 */ /* 0x000fe20002f9e4ff */
[----:B------:R-:W-:Y:S01]  /*1fff0*/  IMAD.IADD R41, R11, 0x1, R41 ;  /* 0x000000010b297824 */ /* 0x000fe200078e0229 */
[----:B------:R-:W-:Y:S01]  /*20000*/  IADD3.X R63, P5, PT, RZ, RZ, RZ, P2, !PT ;  /* 0x000000ffff3f7210 */ /* 0x000fe200017be4ff */
[----:B------:R-:W-:Y:S01]  /*20010*/  IMAD.IADD R107, R153, 0x1, R69 ;  /* 0x00000001996b7824 */ /* 0x000fe200078e0245 */
[----:B------:R-:W-:Y:S01]  /*20020*/  IADD3.X R10, P2, PT, R9, R10, RZ, P1, !PT ;  /* 0x0000000a090a7210 */ /* 0x000fe20000f5e4ff */
[----:B------:R-:W-:Y:S01]  /*20030*/  IMAD.IADD R131, R135, 0x1, R45 ;  /* 0x0000000187837824 */ /* 0x000fe200078e022d */
[----:B------:R-:W-:Y:S01]  /*20040*/  IADD3.X R101, P0, PT, R2, R47, RZ, P0, !PT ;  /* 0x0000002f02657210 */ /* 0x000fe2000071e4ff */
[----:B------:R-:W-:Y:S01]  /*20050*/  IMAD.X R69, RZ, RZ, RZ, P5 ;  /* 0x000000ffff457224 */ /* 0x000fe200028e06ff */
[----:B------:R-:W-:Y:S01]  /*20060*/  IADD3.X R11, P2, PT, R62, R41, RZ, P2, !PT ;  /* 0x000000293e0b7210 */ /* 0x000fe2000175e4ff */
[----:B------:R-:W-:Y:S01]  /*20070*/  IMAD.WIDE.U32 R16, R56, R37, R16 ;  /* 0x0000002538107225 */ /* 0x000fe200078e0010 */
[----:B------:R-:W-:-:S02]  /*20080*/  IADD3.X R47, P0, PT, RZ, RZ, RZ, P0, !PT ;  /* 0x000000ffff2f7210 */ /* 0x000fc4000071e4ff */
[----:B------:R-:W-:Y:S01]  /*20090*/  IADD3.X RZ, P3, PT, R15, R107, RZ, P3, !PT ;  /* 0x0000006b0fff7210 */ /* 0x000fe20001f7e4ff */
[----:B------:R-:W-:Y:S01]  /*200a0*/  IMAD.WIDE.U32 R14, R52, R35, R14 ;  /* 0x00000023340e7225 */ /* 0x000fe200078e000e */
[----:B------:R-:W-:Y:S02]  /*200b0*/  IADD3 RZ, P1, PT, R100, R48, RZ ;  /* 0x0000003064ff7210 */ /* 0x000fe40007f3e0ff */
[----:B------:R-:W-:Y:S01]  /*200c0*/  IADD3.X R41, P2, PT, RZ, RZ, RZ, P2, !PT ;  /* 0x000000ffff297210 */ /* 0x000fe2000175e4ff */
[----:B------:R-:W-:Y:S01]  /*200d0*/  IMAD.X R49, RZ, RZ, RZ, P0 ;  /* 0x000000ffff317224 */ /* 0x000fe200000e06ff */
[----:B------:R-:W-:Y:S01]  /*200e0*/  IADD3.X R8, P4, PT, R141, R42, RZ, P4, !PT ;  /* 0x0000002a8d087210 */ /* 0x000fe2000279e4ff */
[----:B------:R-:W-:Y:S01]  /*200f0*/  IMAD.IADD R107, R13, 0x1, R111 ;  /* 0x000000010d6b7824 */ /* 0x000fe200078e026f */
[----:B------:R-:W-:Y:S01]  /*20100*/  IADD3.X R35, P3, PT, R63, R78, RZ, P3, !PT ;  /* 0x0000004e3f237210 */ /* 0x000fe20001f7e4ff */
[----:B------:R-:W-:Y:S01]  /*20110*/  IMAD.X R45, RZ, RZ, RZ, P2 ;  /* 0x000000ffff2d7224 */ /* 0x000fe200010e06ff */
[----:B------:R-:W-:Y:S01]  /*20120*/  IADD3 RZ, P0, PT, R10, R44, RZ ;  /* 0x0000002c0aff7210 */ /* 0x000fe20007f1e0ff */
[----:B------:R-:W-:Y:S01]  /*20130*/  IMAD.IADD R167, R17, 0x1, R167 ;  /* 0x0000000111a77824 */ /* 0x000fe200078e02a7 */
[----:B------:R-:W-:Y:S01]  /*20140*/  IADD3.X RZ, P1, PT, R101, R119, RZ, P1, !PT ;  /* 0x0000007765ff7210 */ /* 0x000fe20000f3e4ff */
[----:B------:R-:W-:Y:S01]  /*20150*/  IMAD.WIDE.U32 R100, R12, 0xf5138f, R100 ;  /* 0x00f5138f0c647825 */ /* 0x000fe200078e0064 */
[----:B------:R-:W-:-:S02]  /*20160*/  IADD3 RZ, P2, PT, R8, R110, RZ ;  /* 0x0000006e08ff7210 */ /* 0x000fc40007f5e0ff */
[----:B------:R-:W-:Y:S01]  /*20170*/  IADD3.X R9, P4, PT, R149, R138, RZ, P4, !PT ;  /* 0x0000008a95097210 */ /* 0x000fe2000279e4ff */
[----:B------:R-:W-:Y:S01]  /*20180*/  IMAD.IADD R43, R101, 0x1, R43 ;  /* 0x00000001652b7824 */ /* 0x000fe200078e022b */
[----:B------:R-:W-:Y:S01]  /*20190*/  IADD3.X R78, P3, PT, R69, R79, RZ, P3, !PT ;  /* 0x0000004f454e7210 */ /* 0x000fe20001f7e4ff */
[----:B------:R-:W-:Y:S01]  /*201a0*/  IMAD.WIDE.U32 R38, R56, R123, R38 ;  /* 0x0000007b38267225 */ /* 0x000fe200078e0026 */
[----:B------:R-:W-:Y:S02]  /*201b0*/  IADD3.X RZ, P0, PT, R11, R131, RZ, P0, !PT ;  /* 0x000000830bff7210 */ /* 0x000fe4000071e4ff */
[----:B------:R-:W-:Y:S01]  /*201c0*/  IADD3.X R17, P1, PT, R47, R178, RZ, P1, !PT ;  /* 0x000000b22f117210 */ /* 0x000fe20000f3e4ff */
[----:B------:R-:W-:Y:S01]  /*201d0*/  IMAD.WIDE.U32 R10, R20, 0x30000000, R10 ;  /* 0x30000000140a7825 */ /* 0x000fe200078e000a */
[----:B------:R-:W-:Y:S02]  /*201e0*/  IADD3.X RZ, P2, PT, R9, R107, RZ, P2, !PT ;  /* 0x0000006b09ff7210 */ /* 0x000fe4000175e4ff */
[----:B------:R-:W-:Y:S01]  /*201f0*/  IADD3.X R16, P3, PT, R35, R16, RZ, P3, !PT ;  /* 0x0000001023107210 */ /* 0x000fe20001f7e4ff */
[----:B------:R-:W-:Y:S01]  /*20200*/  IMAD.WIDE.U32 R8, R140, 0x17c510ea, R8 ;  /* 0x17c510ea8c087825 */ /* 0x000fe200078e0008 */
[----:B------:R-:W-:-:S02]  /*20210*/  IADD3.X R35, P0, PT, R41, R18, RZ, P0, !PT ;  /* 0x0000001229237210 */ /* 0x000fc4000071e4ff */
[----:B------:R-:W-:Y:S01]  /*20220*/  IADD3.X R41, P4, PT, RZ, RZ, RZ, P4, !PT ;  /* 0x000000ffff297210 */ /* 0x000fe2000279e4ff */
[----:B------:R-:W-:Y:S01]  /*20230*/  IMAD.IADD R13, R9, 0x1, R13 ;  /* 0x00000001090d7824 */ /* 0x000fe200078e020d */
[----:B------:R-:W-:Y:S01]  /*20240*/  IADD3.X R178, P1, PT, R49, R179, RZ, P1, !PT ;  /* 0x000000b331b27210 */ /* 0x000fe20000f3e4ff */
[----:B------:R-:W-:Y:S01]  /*20250*/  IMAD.IADD R135, R11, 0x1, R135 ;  /* 0x000000010b877824 */ /* 0x000fe200078e0287 */
[----:B------:R-:W-:Y:S01]  /*20260*/  IADD3.X R2, P0, PT, R45, R19, RZ, P0, !PT ;  /* 0x000000132d027210 */ /* 0x000fe2000071e4ff */
[----:B------:R-:W-:Y:S01]  /*20270*/  IMAD.X R19, RZ, RZ, RZ, P4 ;  /* 0x000000ffff137224 */ /* 0x000fe200020e06ff */
[----:B------:R-:W-:Y:S01]  /*20280*/  IADD3.X R8, P1, PT, R17, R8, RZ, P1, !PT ;  /* 0x0000000811087210 */ /* 0x000fe20000f3e4ff */
[----:B------:R-:W-:Y:S01]  /*20290*/  IMAD.IADD R45, R155, 0x1, R103 ;  /* 0x000000019b2d7824 */ /* 0x000fe200078e0267 */
[----:B------:R-:W-:Y:S01]  /*202a0*/  IADD3.X R17, P5, PT, R78, R167, RZ, P3, !PT ;  /* 0x000000a74e117210 */ /* 0x000fe20001fbe4ff */
[----:B------:R-:W-:Y:S01]  /*202b0*/  IMAD.IADD R7, R39, 0x1, R7 ;  /* 0x0000000127077824 */ /* 0x000fe200078e0207 */
[----:B------:R-:W-:Y:S01]  /*202c0*/  IADD3.X R42, P2, PT, R41, R132, RZ, P2, !PT ;  /* 0x00000084292a7210 */ /* 0x000fe2000175e4ff */
[----:B------:R-:W-:Y:S01]  /*202d0*/  IMAD R177, R12, -0x39c4fa40, R176 ;  /* 0xc63b05c00cb17824 */ /* 0x000fe200078e02b0 */
[----:B------:R-:W-:Y:S01]  /*202e0*/  IADD3 RZ, P4, PT, R16, R102, RZ ;  /* 0x0000006610ff7210 */ /* 0x000fe20007f9e0ff */
[----:B------:R-:W-:Y:S01]  /*202f0*/  IMAD.IADD R79, R115, 0x1, R127 ;  /* 0x00000001734f7824 */ /* 0x000fe200078e027f */
[----:B------:R-:W-:Y:S01]  /*20300*/  IADD3.X R100, P3, PT, R35, R100, RZ, P0, !PT ;  /* 0x0000006423647210 */ /* 0x000fe2000077e4ff */
[----:B------:R-:W-:Y:S01]  /*20310*/  IMAD.IADD R69, R177, 0x1, R175 ;  /* 0x00000001b1457824 */ /* 0x000fe200078e02af */
[----:B------:R-:W-:Y:S01]  /*20320*/  IADD3.X R9, P1, PT, R178, R13, RZ, P1, !PT ;  /* 0x0000000db2097210 */ /* 0x000fe20000f3e4ff */
[----:B------:R-:W-:Y:S01]  /*20330*/  IMAD.IADD R153, R15, 0x1, R153 ;  /* 0x000000010f997824 */ /* 0x000fe200078e0299 */
[----:B------:R-:W-:Y:S01]  /*20340*/  IADD3.X R13, P5, PT, RZ, RZ, RZ, P5, !PT ;  /* 0x000000ffff0d7210 */ /* 0x000fe20002fbe4ff */
[----:B------:R-:W-:Y:S01]  /*20350*/  IMAD.IADD R141, R171, 0x1, R109 ;  /* 0x00000001ab8d7824 */ /* 0x000fe200078e026d */
[----:B------:R-:W-:Y:S01]  /*20360*/  IADD3.X R133, P2, PT, R19, R133, RZ, P2, !PT ;  /* 0x0000008513857210 */ /* 0x000fe2000175e4ff */
[----:B------:R-:W-:Y:S01]  /*20370*/  IMAD.WIDE.U32 R18, R10, -0x1, RZ ;  /* 0xffffffff0a127825 */ /* 0x000fe200078e00ff */
[----:B------:R-:W-:-:S02]  /*20380*/  IADD3.X RZ, P4, PT, R17, R45, RZ, P4, !PT ;  /* 0x0000002d11ff7210 */ /* 0x000fc4000279e4ff */
[----:B------:R-:W-:Y:S01]  /*20390*/  IADD3.X R101, P3, PT, R2, R43, RZ, P3, !PT ;  /* 0x0000002b02657210 */ /* 0x000fe20001f7e4ff */
[----:B------:R-:W-:Y:S01]  /*203a0*/  IMAD.X R35, RZ, RZ, RZ, P5 ;  /* 0x000000ffff237224 */ /* 0x000fe200028e06ff */
[----:B------:R-:W-:Y:S01]  /*203b0*/  IADD3.X R11, P4, PT, R13, R104, RZ, P4, !PT ;  /* 0x000000680d0b7210 */ /* 0x000fe2000279e4ff */
[----:B------:R-:W-:Y:S01]  /*203c0*/  IMAD.WIDE.U32 R40, R18, 0x1, RZ ;  /* 0x0000000112287825 */ /* 0x000fe200078e00ff */
[----:B------:R-:W-:Y:S02]  /*203d0*/  IADD3.X R47, P3, PT, RZ, RZ, RZ, P3, !PT ;  /* 0x000000ffff2f7210 */ /* 0x000fe40001f7e4ff */
[----:B------:R-:W-:Y:S01]  /*203e0*/  IADD3.X R104, P4, PT, R35, R105, RZ, P4, !PT ;  /* 0x0000006923687210 */ /* 0x000fe2000279e4ff */
[----:B------:R-:W-:Y:S01]  /*203f0*/  IMAD R43, R10, -0x7af74001, -R135 ;  /* 0x8508bfff0a2b7824 */ /* 0x000fe200078e0a87 */
[----:B------:R-:W-:Y:S01]  /*20400*/  IADD3.X R21, P2, PT, R42, R21, RZ, P2, !PT ;  /* 0x000000152a157210 */ /* 0x000fe2000175e4ff */
[----:B------:R-:W-:Y:S01]  /*20410*/  IMAD.X R35, RZ, RZ, RZ, P3 ;  /* 0x000000ffff237224 */ /* 0x000fe200018e06ff */
[----:B------:R-:W-:Y:S01]  /*20420*/  IADD3 RZ, P3, PT, R10, R40, RZ ;  /* 0x000000280aff7210 */ /* 0x000fe20007f7e0ff */
[----:B------:R-:W-:Y:S01]  /*20430*/  IMAD.IADD R13, R19, 0x1, R43 ;  /* 0x00000001130d7824 */ /* 0x000fe200078e022b */
[----:B------:R-:W-:Y:S01]  /*20440*/  IADD3.X R10, P4, PT, R11, R38, RZ, P4, !PT ;  /* 0x000000260b0a7210 */ /* 0x000fe2000279e4ff */
[----:B------:R-:W-:Y:S01]  /*20450*/  IMAD.WIDE.U32 R106, R18, 0x6ca1493b, RZ ;  /* 0x6ca1493b126a7825 */ /* 0x000fe200078e00ff */
[----:B------:R-:W-:-:S02]  /*20460*/  IADD3.X R49, P1, PT, RZ, RZ, RZ, P1, !PT ;  /* 0x000000ffff317210 */ /* 0x000fc40000f3e4ff */
[----:B------:R-:W-:Y:S01]  /*20470*/  IADD3.X R11, P4, PT, R104, R7, RZ, P4, !PT ;  /* 0x00000007680b7210 */ /* 0x000fe2000279e4ff */
[C---:B------:R-:W-:Y:S01]  /*20480*/  IMAD.WIDE.U32 R38, R13.reuse, 0x1, RZ ;  /* 0x000000010d267825 */ /* 0x040fe200078e00ff */
[----:B------:R-:W-:Y:S02]  /*20490*/  IADD3 RZ, P0, PT, R8, R174, RZ ;  /* 0x000000ae08ff7210 */ /* 0x000fe40007f1e0ff */
[----:B------:R-:W-:Y:S01]  /*204a0*/  IADD3.X R7, P4, PT, RZ, RZ, RZ, P4, !PT ;  /* 0x000000ffff077210 */ /* 0x000fe2000279e4ff */
[----:B------:R-:W-:Y:S01]  /*204b0*/  IMAD.WIDE.U32 R44, R13, 0x30000000, RZ ;  /* 0x300000000d2c7825 */ /* 0x000fe200078e00ff */
[----:B------:R-:W-:Y:S02]  /*204c0*/  IADD3.X R46, P2, PT, R133, R46, RZ, P2, !PT ;  /* 0x0000002e852e7210 */ /* 0x000fe4000175e4ff */
[----:B------:R-:W-:Y:S01]  /*204d0*/  IADD3.X R63, PT, PT, RZ, RZ, RZ, P1, !PT ;  /* 0x000000ffff3f7210 */ /* 0x000fe20000ffe4ff */
[----:B------:R-:W-:Y:S01]  /*204e0*/  IMAD.WIDE.U32 R42, P5, R18, -0x7af74000, R38 ;  /* 0x8508c000122a7825 */ /* 0x000fe200078a0026 */
[----:B------:R-:W-:-:S02]  /*204f0*/  IADD3 RZ, P1, PT, R100, R126, RZ ;  /* 0x0000007e64ff7210 */ /* 0x000fc40007f3e0ff */
[----:B------:R-:W-:Y:S01]  /*20500*/  IADD3.X RZ, P0, PT, R9, R69, RZ, P0, !PT ;  /* 0x0000004509ff7210 */ /* 0x000fe2000071e4ff */
[----:B------:R-:W-:Y:S01]  /*20510*/  IMAD.X R15, RZ, RZ, RZ, P5 ;  /* 0x000000ffff0f7224 */ /* 0x000fe200028e06ff */
[----:B------:R-:W-:Y:S01]  /*20520*/  IADD3 RZ, P5, PT, R41, R42, RZ ;  /* 0x0000002a29ff7210 */ /* 0x000fe20007fbe0ff */
[----:B------:R-:W-:Y:S01]  /*20530*/  IMAD.X R19, RZ, RZ, RZ, P4 ;  /* 0x000000ffff137224 */ /* 0x000fe200020e06ff */
[----:B------:R-:W-:Y:S01]  /*20540*/  IADD3.X R39, P4, PT, R21, R14, RZ, P2, !PT ;  /* 0x0000000e15277210 */ /* 0x000fe2000179e4ff */
[----:B------:R-:W-:Y:S01]  /*20550*/  IMAD.MOV.U32 R14, RZ, RZ, R43 ;  /* 0x000000ffff0e7224 */ /* 0x000fe200078e002b */
[----:B------:R-:W-:Y:S01]  /*20560*/  IADD3.X RZ, P1, PT, R101, R79, RZ, P1, !PT ;  /* 0x0000004f65ff7210 */ /* 0x000fe20000f3e4ff */
[C---:B------:R-:W-:Y:S01]  /*20570*/  IMAD R40, R18.reuse, -0x7af74000, R38 ;  /* 0x8508c00012287824 */ /* 0x040fe200078e0226 */
[----:B------:R-:W-:Y:S01]  /*20580*/  IADD3.X R38, P0, PT, R49, R172, RZ, P0, !PT ;  /* 0x000000ac31267210 */ /* 0x000fe2000071e4ff */
[----:B------:R-:W-:Y:S01]  /*20590*/  IMAD R21, R18, 0x170b5d44, R44 ;  /* 0x170b5d4412157824 */ /* 0x000fe200078e022c */
[----:B------:R-:W-:Y:S01]  /*205a0*/  IADD3.X R47, P1, PT, R47, R90, RZ, P1, !PT ;  /* 0x0000005a2f2f7210 */ /* 0x000fe20000f3e4ff */
[----:B------:R-:W-:Y:S01]  /*205b0*/  IMAD.WIDE.U32.X R14, R13, -0x7af74000, R14, P5 ;  /* 0x8508c0000d0e7825 */ /* 0x000fe200028e040e */
[----:B------:R-:W-:-:S02]  /*205c0*/  IADD3.X R172, P0, PT, R63, R173, RZ, P0, !PT ;  /* 0x000000ad3fac7210 */ /* 0x000fc4000071e4ff */
[----:B------:R-:W-:Y:S01]  /*205d0*/  IADD3.X R2, P1, PT, R35, R91, RZ, P1, !PT ;  /* 0x0000005b23027210 */ /* 0x000fe20000f3e4ff */
[----:B------:R-:W-:Y:S01]  /*205e0*/  IMAD.WIDE.U32 R44, P5, R18, 0x170b5d44, R44 ;  /* 0x170b5d44122c7825 */ /* 0x000fe200078a002c */
[----:B------:R-:W-:Y:S02]  /*205f0*/  IADD3.X R35, P4, PT, R46, R153, RZ, P4, !PT ;  /* 0x000000992e237210 */ /* 0x000fe4000279e4ff */
[----:B------:R-:W-:Y:S01]  /*20600*/  IADD3.X R38, P0, PT, R38, R39, RZ, P0, !PT ;  /* 0x0000002726267210 */ /* 0x000fe2000071e4ff */
[----:B------:R-:W-:-:S03]  /*20610*/  IMAD.WIDE.U32 R42, R18, 0x30000000, RZ ;  /* 0x30000000122a7825 */ /* 0x000fc600078e00ff */
[----:B------:R-:W-:Y:S01]  /*20620*/  IADD3.X R39, P0, PT, R172, R35, RZ, P0, !PT ;  /* 0x00000023ac277210 */ /* 0x000fe2000071e4ff */
[----:B------:R-:W-:Y:S02]  /*20630*/  IMAD.IADD R54, R41, 0x1, R40 ;  /* 0x0000000129367824 */ /* 0x000fe400078e0228 */
[----:B------:R-:W-:Y:S01]  /*20640*/  IMAD.X R41, RZ, RZ, RZ, P5 ;  /* 0x000000ffff297224 */ /* 0x000fe200028e06ff */
[----:B------:R-:W-:Y:S01]  /*20650*/  IADD3 RZ, P5, PT, R44, R43, RZ ;  /* 0x0000002b2cff7210 */ /* 0x000fe20007fbe0ff */
[----:B------:R-:W-:Y:S01]  /*20660*/  IMAD.WIDE.U32 R48, R13, -0x45f6b800, RZ ;  /* 0xba0948000d307825 */ /* 0x000fe200078e00ff */
[----:B------:R-:W-:Y:S02]  /*20670*/  IADD3.X R131, P0, PT, RZ, RZ, RZ, P0, !PT ;  /* 0x000000ffff837210 */ /* 0x000fe4000071e4ff */
[----:B------:R-:W-:Y:S01]  /*20680*/  IADD3.X RZ, P3, PT, R135, R54, RZ, P3, !PT ;  /* 0x0000003687ff7210 */ /* 0x000fe20001f7e4ff */
[----:B------:R-:W-:Y:S02]  /*20690*/  IMAD.MOV.U32 R40, RZ, RZ, R45 ;  /* 0x000000ffff287224 */ /* 0x000fe400078e002d */
[----:B------:R-:W-:-:S04]  /*206a0*/  IMAD.WIDE.U32 R78, R13, 0xf5138f, RZ ;  /* 0x00f5138f0d4e7825 */ /* 0x000fc800078e00ff */
[----:B------:R-:W-:Y:S02]  /*206b0*/  IMAD R35, R18, 0x1ef3622f, R48 ;  /* 0x1ef3622f12237824 */ /* 0x000fe400078e0230 */
[----:B------:R-:W-:-:S04]  /*206c0*/  IMAD.WIDE.U32.X R40, R13, 0x170b5d44, R40, P5 ;  /* 0x170b5d440d287825 */ /* 0x000fc800028e0428 */
[----:B------:R-:W-:-:S04]  /*206d0*/  IMAD.WIDE.U32 R48, P5, R18, 0x1ef3622f, R48 ;  /* 0x1ef3622f12307825 */ /* 0x000fc800078a0030 */
[----:B------:R-:W-:Y:S01]  /*206e0*/  IMAD.WIDE.U32 R62, R12, 0x6ca1493b, R8 ;  /* 0x6ca1493b0c3e7825 */ /* 0x000fe200078e0008 */
[----:B------:R-:W-:-:S03]  /*206f0*/  MOV R68, R49 ;  /* 0x0000003100447202 */ /* 0x000fc60000000f00 */
[C---:B------:R-:W-:Y:S01]  /*20700*/  IMAD R111, R18.reuse, 0x1a22d9f3, R78 ;  /* 0x1a22d9f3126f7824 */ /* 0x040fe200078e024e */
[----:B------:R-:W-:Y:S01]  /*20710*/  IADD3.X R62, P1, PT, R47, R62, RZ, P1, !PT ;  /* 0x0000003e2f3e7210 */ /* 0x000fe20000f3e4ff */
[----:B------:R-:W-:Y:S02]  /*20720*/  IMAD.X R69, RZ, RZ, RZ, P5 ;  /* 0x000000ffff457224 */ /* 0x000fe400028e06ff */
[----:B------:R-:W-:-:S04]  /*20730*/  IMAD.WIDE.U32 R8, R18, -0x45f6b800, RZ ;  /* 0xba09480012087825 */ /* 0x000fc800078e00ff */
[----:B------:R-:W-:-:S04]  /*20740*/  IMAD.WIDE.U32 R78, P5, R18, 0x1a22d9f3, R78 ;  /* 0x1a22d9f3124e7825 */ /* 0x000fc800078a004e */
[----:B------:R-:W-:-:S04]  /*20750*/  IMAD.WIDE.U32 R44, R18, 0xf5138f, RZ ;  /* 0x00f5138f122c7825 */ /* 0x000fc800078e00ff */
[----:B------:R-:W-:Y:S01]  /*20760*/  IMAD.X R47, RZ, RZ, RZ, P5 ;  /* 0x000000ffff2f7224 */ /* 0x000fe200028e06ff */
[----:B------:R-:W-:Y:S01]  /*20770*/  IADD3 RZ, P5, PT, R48, R9, RZ ;  /* 0x0000000930ff7210 */ /* 0x000fe20007fbe0ff */
[----:B------:R-:W-:-:S04]  /*20780*/  IMAD.WIDE.U32 R90, R13, 0x6ca1493b, RZ ;  /* 0x6ca1493b0d5a7825 */ /* 0x000fc800078e00ff */
[----:B------:R-:W-:Y:S02]  /*20790*/  IMAD.IADD R177, R63, 0x1, R177 ;  /* 0x000000013fb17824 */ /* 0x000fe400078e02b1 */
[----:B------:R-:W-:Y:S01]  /*207a0*/  IMAD.X R127, RZ, RZ, RZ, P0 ;  /* 0x000000ffff7f7224 */ /* 0x000fe200000e06ff */
[----:B------:R-:W-:Y:S01]  /*207b0*/  IADD3 RZ, P0, PT, R78, R45, RZ ;  /* 0x0000002d4eff7210 */ /* 0x000fe20007f1e0ff */
[----:B------:R-:W-:Y:S01]  /*207c0*/  IMAD.MOV.U32 R46, RZ, RZ, R79 ;  /* 0x000000ffff2e7224 */ /* 0x000fe200078e004f */
[----:B------:R-:W-:Y:S01]  /*207d0*/  IADD3.X R63, P1, PT, R2, R177, RZ, P1, !PT ;  /* 0x000000b1023f7210 */ /* 0x000fe20000f3e4ff */
[----:B------:R-:W-:-:S03]  /*207e0*/  IMAD.WIDE.U32 R78, R13, 0x17c510ea, RZ ;  /* 0x17c510ea0d4e7825 */ /* 0x000fc600078e00ff */
[----:B------:R-:W-:Y:S01]  /*207f0*/  IADD3.X R133, P1, PT, RZ, RZ, RZ, P1, !PT ;  /* 0x000000ffff857210 */ /* 0x000fe20000f3e4ff */
[----:B------:R-:W-:-:S04]  /*20800*/  IMAD.WIDE.U32.X R48, R13, 0x1ef3622f, R68, P5 ;  /* 0x1ef3622f0d307825 */ /* 0x000fc800028e0444 */
[----:B------:R-:W-:-:S04]  /*20810*/  IMAD.WIDE.U32 R68, P5, R18, -0x39c4fa40, R90 ;  /* 0xc63b05c012447825 */ /* 0x000fc800078a005a */
[C-C-:B------:R-:W-:Y:S02]  /*20820*/  IMAD R119, R18.reuse, 0x1ae3a46, R78.reuse ;  /* 0x01ae3a4612777824 */ /* 0x140fe400078e024e */
[----:B------:R-:W-:Y:S02]  /*20830*/  IMAD.X R105, RZ, RZ, RZ, P5 ;  /* 0x000000ffff697224 */ /* 0x000fe400028e06ff */
[----:B------:R-:W-:-:S04]  /*20840*/  IMAD.WIDE.U32 R78, P5, R18, 0x1ae3a46, R78 ;  /* 0x01ae3a46124e7825 */ /* 0x000fc800078a004e */
[----:B------:R-:W-:-:S04]  /*20850*/  IMAD.WIDE.U32 R102, R18, 0x17c510ea, RZ ;  /* 0x17c510ea12667825 */ /* 0x000fc800078e00ff */
[----:B------:R-:W-:Y:S01]  /*20860*/  IMAD.WIDE.U32.X R46, R13, 0x1a22d9f3, R46, P0 ;  /* 0x1a22d9f30d2e7825 */ /* 0x000fe200000e042e */
[----:B------:R-:W-:-:S03]  /*20870*/  IADD3 RZ, P0, PT, R10, R108, RZ ;  /* 0x0000006c0aff7210 */ /* 0x000fc60007f1e0ff */
[----:B------:R-:W-:Y:S01]  /*20880*/  IMAD.X R91, RZ, RZ, RZ, P5 ;  /* 0x000000ffff5b7224 */ /* 0x000fe200028e06ff */
[----:B------:R-:W-:Y:S01]  /*20890*/  IADD3 RZ, P5, PT, R78, R103, RZ ;  /* 0x000000674eff7210 */ /* 0x000fe20007fbe0ff */
[----:B------:R-:W-:Y:S01]  /*208a0*/  IMAD.X R135, RZ, RZ, RZ, P1 ;  /* 0x000000ffff877224 */ /* 0x000fe200008e06ff */
[----:B------:R-:W-:Y:S01]  /*208b0*/  IADD3 RZ, P1, PT, R68, R107, RZ ;  /* 0x0000006b44ff7210 */ /* 0x000fe20007f3e0ff */
[----:B------:R-:W-:Y:S01]  /*208c0*/  IMAD R109, R18, -0x39c4fa40, R90 ;  /* 0xc63b05c0126d7824 */ /* 0x000fe200078e025a */
[----:B------:R-:W-:Y:S01]  /*208d0*/  IADD3.X RZ, P0, PT, R11, R141, RZ, P0, !PT ;  /* 0x0000008d0bff7210 */ /* 0x000fe2000071e4ff */
[----:B------:R-:W-:Y:S02]  /*208e0*/  IMAD.MOV.U32 R104, RZ, RZ, R69 ;  /* 0x000000ffff687224 */ /* 0x000fe400078e0045 */
[----:B------:R-:W-:Y:S01]  /*208f0*/  IMAD.MOV.U32 R90, RZ, RZ, R79 ;  /* 0x000000ffff5a7224 */ /* 0x000fe200078e004f */
[----:B------:R-:W-:Y:S01]  /*20900*/  IADD3.X R2, P0, PT, R7, R112, RZ, P0, !PT ;  /* 0x0000007007027210 */ /* 0x000fe2000071e4ff */
[----:B------:R-:W-:Y:S01]  /*20910*/  IMAD.WIDE.U32.X R104, R13, -0x39c4fa40, R104, P1 ;  /* 0xc63b05c00d687825 */ /* 0x000fe200008e0468 */
[----:B------:R-:W-:-:S02]  /*20920*/  IADD3.X R7, P3, PT, RZ, R14, RZ, P3, !PT ;  /* 0x0000000eff077210 */ /* 0x000fc40001f7e4ff */
[----:B------:R-:W-:Y:S01]  /*20930*/  IADD3 RZ, P1, PT, R38, R144, RZ ;  /* 0x0000009026ff7210 */ /* 0x000fe20007f3e0ff */
[----:B------:R-:W-:Y:S01]  /*20940*/  IMAD.WIDE.U32.X R90, R13, 0x1ae3a46, R90, P5 ;  /* 0x01ae3a460d5a7825 */ /* 0x000fe200028e045a */
[----:B------:R-:W-:Y:S02]  /*20950*/  IADD3 RZ, P5, PT, R62, R136, RZ ;  /* 0x000000883eff7210 */ /* 0x000fe40007fbe0ff */
[----:B------:R-:W-:Y:S01]  /*20960*/  IADD3.X R14, P3, PT, RZ, R15, RZ, P3, !PT ;  /* 0x0000000fff0e7210 */ /* 0x000fe20001f7e4ff */
[----:B------:R-:W-:Y:S01]  /*20970*/  IMAD.IADD R13, R139, 0x1, R137 ;  /* 0x000000018b0d7824 */ /* 0x000fe200078e0289 */
[----:B------:R-:W-:Y:S01]  /*20980*/  IADD3.X R19, P0, PT, R19, R113, RZ, P0, !PT ;  /* 0x0000007113137210 */ /* 0x000fe2000071e4ff */
[----:B------:R-:W-:Y:S02]  /*20990*/  IMAD R169, R12, 0x1ae3a46, R168 ;  /* 0x01ae3a460ca97824 */ /* 0x000fe400078e02a8 */
[----:B------:R-:W-:Y:S01]  /*209a0*/  IMAD.WIDE.U32 R100, R20, -0x45f6b800, R100 ;  /* 0xba09480014647825 */ /* 0x000fe200078e0064 */
[----:B------:R-:W-:-:S02]  /*209b0*/  IADD3.X RZ, P5, PT, R63, R13, RZ, P5, !PT ;  /* 0x0000000d3fff7210 */ /* 0x000fc40002fbe4ff */
[----:B------:R-:W-:Y:S01]  /*209c0*/  IADD3.X R2, P0, PT, R2, R3, RZ, P0, !PT ;  /* 0x0000000302027210 */ /* 0x000fe2000071e4ff */
[----:B------:R-:W-:Y:S01]  /*209d0*/  IMAD.IADD R69, R169, 0x1, R145 ;  /* 0x00000001a9457824 */ /* 0x000fe200078e0291 */
[----:B------:R-:W-:Y:S01]  /*209e0*/  IADD3.X R100, P3, PT, R7, R100, RZ, P3, !PT ;  /* 0x0000006407647210 */ /* 0x000fe20001f7e4ff */
[----:B------:R-:W-:Y:S01]  /*209f0*/  IMAD.WIDE.U32 R10, R52, R37, R10 ;  /* 0x00000025340a7225 */ /* 0x000fe200078e000a */
[----:B------:R-:W-:Y:S02]  /*20a00*/  IADD3.X R37, P5, PT, R133, R64, RZ, P5, !PT ;  /* 0x0000004085257210 */ /* 0x000fe40002fbe4ff */
[----:B------:R-:W-:Y:S01]  /*20a10*/  IADD3.X RZ, P1, PT, R39, R69, RZ, P1, !PT ;  /* 0x0000004527ff7210 */ /* 0x000fe20000f3e4ff */
[----:B------:R-:W-:Y:S01]  /*20a20*/  IMAD.WIDE.U32 R12, R12, 0x17c510ea, R38 ;  /* 0x17c510ea0c0c7825 */ /* 0x000fe200078e0026 */
[----:B------:R-:W-:Y:S02]  /*20a30*/  IADD3.X R38, P2, PT, RZ, RZ, RZ, P2, !PT ;  /* 0x000000ffff267210 */ /* 0x000fe4000175e4ff */
[----:B------:R-:W-:Y:S01]  /*20a40*/  IADD3.X R64, P5, PT, R135, R65, RZ, P5, !PT ;  /* 0x0000004187407210 */ /* 0x000fe20002fbe4ff */
[----:B------:R-:W-:Y:S01]  /*20a50*/  IMAD.IADD R115, R101, 0x1, R115 ;  /* 0x0000000165737824 */ /* 0x000fe200078e0273 */
[----:B------:R-:W-:Y:S01]  /*20a60*/  IADD3.X R38, P4, PT, RZ, R38, RZ, P4, !PT ;  /* 0x00000026ff267210 */ /* 0x000fe2000279e4ff */
[----:B------:R-:W-:Y:S01]  /*20a70*/  IMAD.IADD R169, R13, 0x1, R169 ;  /* 0x000000010da97824 */ /* 0x000fe200078e02a9 */
[----:B------:R-:W-:Y:S01]  /*20a80*/  IADD3.X R39, P1, PT, R131, R142, RZ, P1, !PT ;  /* 0x0000008e83277210 */ /* 0x000fe20000f3e4ff */
[----:B------:R-:W-:Y:S01]  /*20a90*/  IMAD.WIDE.U32 R16, R52, R157, R16 ;  /* 0x0000009d34107225 */ /* 0x000fe200078e0010 */
[----:B------:R-:W-:-:S02]  /*20aa0*/  IADD3.X R101, P3, PT, R14, R115, RZ, P3, !PT ;  /* 0x000000730e657210 */ /* 0x000fc40001f7e4ff */
[----:B------:R-:W-:Y:S01]  /*20ab0*/  IADD3.X R12, P5, PT, R37, R12, RZ, P5, !PT ;  /* 0x0000000c250c7210 */ /* 0x000fe20002fbe4ff */
[----:B------:R-:W-:Y:S01]  /*20ac0*/  IMAD.IADD R37, R21, 0x1, R43 ;  /* 0x0000000115257824 */ /* 0x000fe200078e022b */
[----:B------:R-:W-:Y:S01]  /*20ad0*/  IADD3.X R14, PT, PT, RZ, RZ, RZ, P4, P2 ;  /* 0x000000ffff0e7210 */ /* 0x000fe200027e44ff */
[----:B------:R-:W-:Y:S01]  /*20ae0*/  IMAD.IADD R43, R163, 0x1, R61 ;  /* 0x00000001a32b7824 */ /* 0x000fe200078e023d */
[----:B------:R-:W-:Y:S01]  /*20af0*/  IADD3.X R3, P4, PT, RZ, RZ, RZ, P3, !PT ;  /* 0x000000ffff037210 */ /* 0x000fe20001f9e4ff */
[----:B------:R-:W-:Y:S01]  /*20b00*/  IMAD R115, R52, R125, R114 ;  /* 0x0000007d34737224 */ /* 0x000fe200078e0272 */
[----:B------:R-:W-:Y:S02]  /*20b10*/  IADD3.X R127, P1, PT, R127, R143, RZ, P1, !PT ;  /* 0x0000008f7f7f7210 */ /* 0x000fe40000f3e4ff */
[----:B------:R-:W-:Y:S01]  /*20b20*/  IADD3.X R13, P5, PT, R64, R169, RZ, P5, !PT ;  /* 0x000000a9400d7210 */ /* 0x000fe20002fbe4ff */
[----:B------:R-:W-:Y:S01]  /*20b30*/  IMAD.X R7, RZ, RZ, RZ, P4 ;  /* 0x000000ffff077224 */ /* 0x000fe200020e06ff */
[----:B------:R-:W-:-:S02]  /*20b40*/  IADD3 RZ, P2, PT, R100, R42, RZ ;  /* 0x0000002a64ff7210 */ /* 0x000fc40007f5e0ff */
[----:B------:R-:W-:Y:S02]  /*20b50*/  IADD3.X R39, P3, PT, R39, R38, RZ, P1, !PT ;  /* 0x0000002627277210 */ /* 0x000fe40000f7e4ff */
[----:B------:R-:W-:Y:S02]  /*20b60*/  IADD3 RZ, P1, PT, R12, R60, RZ ;  /* 0x0000003c0cff7210 */ /* 0x000fe40007f3e0ff */
[----:B------:R-:W-:Y:S02]  /*20b70*/  IADD3.X R15, P4, PT, RZ, RZ, RZ, P5, !PT ;  /* 0x000000ffff0f7210 */ /* 0x000fe40002f9e4ff */
[----:B------:R-:W-:Y:S01]  /*20b80*/  IADD3.X RZ, P2, PT, R101, R37, RZ, P2, !PT ;  /* 0x0000002565ff7210 */ /* 0x000fe2000175e4ff */
[----:B------:R-:W-:Y:S01]  /*20b90*/  IMAD.WIDE.U32 R100, R18, 0x30000000, R100 ;  /* 0x3000000012647825 */ /* 0x000fe200078e0064 */
[----:B------:R-:W-:Y:S02]  /*20ba0*/  IADD3.X R14, P3, PT, R127, R14, RZ, P3, !PT ;  /* 0x0000000e7f0e7210 */ /* 0x000fe40001f7e4ff */
[----:B------:R-:W-:Y:S01]  /*20bb0*/  IADD3.X RZ, P1, PT, R13, R43, RZ, P1, !PT ;  /* 0x0000002b0dff7210 */ /* 0x000fe20000f3e4ff */
[----:B------:R-:W-:Y:S01]  /*20bc0*/  IMAD.X R37, RZ, RZ, RZ, P4 ;  /* 0x000000ffff257224 */ /* 0x000fe200020e06ff */
[----:B------:R-:W-:Y:S01]  /*20bd0*/  IADD3.X R3, P4, PT, R3, R40, RZ, P2, !PT ;  /* 0x0000002803037210 */ /* 0x000fe2000179e4ff */
[----:B------:R-:W-:Y:S01]  /*20be0*/  IMAD.IADD R61, R101, 0x1, R21 ;  /* 0x00000001653d7824 */ /* 0x000fe200078e0215 */
[----:B------:R-:W-:-:S02]  /*20bf0*/  IADD3 R155, PT, PT, R17, R155, RZ ;  /* 0x0000009b119b7210 */ /* 0x000fc40007ffe0ff */
[----:B------:R-:W-:Y:S01]  /*20c00*/  IADD3.X R39, P5, PT, R39, R16, RZ, P3, !PT ;  /* 0x0000001027277210 */ /* 0x000fe20001fbe4ff */
[----:B------:R-:W-:Y:S01]  /*20c10*/  IMAD.WIDE.U32 R16, R20, 0xf5138f, R62 ;  /* 0x00f5138f14107825 */ /* 0x000fe200078e003e */
[----:B------:R-:W-:Y:S02]  /*20c20*/  IADD3.X R38, P2, PT, R15, R66, RZ, P1, !PT ;  /* 0x000000420f267210 */ /* 0x000fe40000f5e4ff */
[----:B------:R-:W-:Y:S01]  /*20c30*/  IADD3.X R40, P4, PT, R7, R41, RZ, P4, !PT ;  /* 0x0000002907287210 */ /* 0x000fe2000279e4ff */
[----:B------:R-:W-:Y:S01]  /*20c40*/  IMAD.IADD R139, R17, 0x1, R139 ;  /* 0x00000001118b7824 */ /* 0x000fe200078e028b */
[----:B------:R-:W-:Y:S01]  /*20c50*/  IADD3.X R66, P2, PT, R37, R67, RZ, P2, !PT ;  /* 0x0000004325427210 */ /* 0x000fe2000175e4ff */
[----:B------:R-:W-:Y:S01]  /*20c60*/  IMAD R43, R100, -0x7af74001, -R61 ;  /* 0x8508bfff642b7824 */ /* 0x000fe200078e0a3d */
[----:B------:R-:W-:Y:S01]  /*20c70*/  IADD3.X R7, P5, PT, R14, R155, RZ, P5, !PT ;  /* 0x0000009b0e077210 */ /* 0x000fe20002fbe4ff */
[----:B------:R-:W-:Y:S01]  /*20c80*/  IMAD.WIDE.U32 R14, R100, -0x1, RZ ;  /* 0xffffffff640e7825 */ /* 0x000fe200078e00ff */
[----:B------:R-:W-:-:S02]  /*20c90*/  IADD3.X R37, P3, PT, RZ, RZ, RZ, P3, !PT ;  /* 0x000000ffff257210 */ /* 0x000fc40001f7e4ff */
[----:B------:R-:W-:Y:S01]  /*20ca0*/  IADD3.X R16, P4, PT, R3, R16, RZ, P4, !PT ;  /* 0x0000001003107210 */ /* 0x000fe2000279e4ff */
[----:B------:R-:W-:Y:S01]  /*20cb0*/  IMAD.IADD R41, R35, 0x1, R9 ;  /* 0x0000000123297824 */ /* 0x000fe200078e0209 */
[----:B------:R-:W-:Y:S02]  /*20cc0*/  IADD3.X R37, P5, PT, RZ, R37, RZ, P5, !PT ;  /* 0x00000025ff257210 */ /* 0x000fe40002fbe4ff */
[----:B------:R-:W-:Y:S02]  /*20cd0*/  IADD3.X R17, P4, PT, R40, R139, RZ, P4, !PT ;  /* 0x0000008b28117210 */ /* 0x000fe4000279e4ff */
[----:B------:R-:W-:Y:S02]  /*20ce0*/  IADD3.X R38, P2, PT, R38, R39, RZ, P2, !PT ;  /* 0x0000002726267210 */ /* 0x000fe4000175e4ff */
[----:B------:R-:W-:Y:S02]  /*20cf0*/  IADD3.X R3, PT, PT, RZ, RZ, RZ, P5, P3 ;  /* 0x000000ffff037210 */ /* 0x000fe40002fe64ff */
[----:B------:R-:W-:-:S02]  /*20d00*/  IADD3.X R21, P5, PT, RZ, RZ, RZ, P4, !PT ;  /* 0x000000ffff157210 */ /* 0x000fc400027be4ff */
[----:B------:R-:W-:Y:S01]  /*20d10*/  IADD3 RZ, P1, PT, R16, R8, RZ ;  /* 0x0000000810ff7210 */ /* 0x000fe20007f3e0ff */
[----:B------:R-:W-:Y:S01]  /*20d20*/  IMAD.WIDE.U32 R8, R14, 0x1, RZ ;  /* 0x000000010e087825 */ /* 0x000fe200078e00ff */
[----:B------:R-:W-:Y:S02]  /*20d30*/  IADD3.X R39, P4, PT, R66, R7, RZ, P2, !PT ;  /* 0x0000000742277210 */ /* 0x000fe4000179e4ff */
[----:B------:R-:W-:Y:S01]  /*20d40*/  IADD3.X RZ, P1, PT, R17, R41, RZ, P1, !PT ;  /* 0x0000002911ff7210 */ /* 0x000fe20000f3e4ff */
[----:B------:R-:W-:Y:S01]  /*20d50*/  IMAD.IADD R7, R15, 0x1, R43 ;  /* 0x000000010f077824 */ /* 0x000fe200078e022b */
[----:B------:R-:W-:Y:S01]  /*20d60*/  IADD3 RZ, P2, PT, R38, R50, RZ ;  /* 0x0000003226ff7210 */ /* 0x000fe20007f5e0ff */
[----:B------:R-:W-:Y:S01]  /*20d70*/  IMAD.IADD R15, R147, 0x1, R51 ;  /* 0x00000001930f7824 */ /* 0x000fe200078e0233 */
[----:B------:R-:W-:Y:S01]  /*20d80*/  IADD3 RZ, P3, PT, R100, R8, RZ ;  /* 0x0000000864ff7210 */ /* 0x000fe20007f7e0ff */
[----:B------:R-:W-:Y:S01]  /*20d90*/  IMAD.WIDE.U32 R40, R7, 0x1, RZ ;  /* 0x0000000107287825 */ /* 0x000fe200078e00ff */
[----:B------:R-:W-:-:S02]  /*20da0*/  IADD3.X R63, P4, PT, RZ, RZ, RZ, P4, !PT ;  /* 0x000000ffff3f7210 */ /* 0x000fc4000279e4ff */
[----:B------:R-:W-:Y:S01]  /*20db0*/  IADD3.X RZ, P2, PT, R39, R15, RZ, P2, !PT ;  /* 0x0000000f27ff7210 */ /* 0x000fe2000175e4ff */
[----:B------:R-:W-:Y:S01]  /*20dc0*/  IMAD R8, R14, -0x7af74000, R40 ;  /* 0x8508c0000e087824 */ /* 0x000fe200078e0228 */
[----:B------:R-:W-:Y:S01]  /*20dd0*/  IADD3.X R15, P1, PT, R21, R48, RZ, P1, !PT ;  /* 0x00000030150f7210 */ /* 0x000fe20000f3e4ff */
[----:B------:R-:W-:Y:S02]  /*20de0*/  IMAD.X R51, RZ, RZ, RZ, P5 ;  /* 0x000000ffff337224 */ /* 0x000fe400028e06ff */
[----:B------:R-:W-:-:S04]  /*20df0*/  IMAD.WIDE.U32 R42, R20, 0x6ca1493b, R12 ;  /* 0x6ca1493b142a7825 */ /* 0x000fc800078e000c */
[----:B------:R-:W-:-:S04]  /*20e00*/  IMAD.WIDE.U32 R40, P5, R14, -0x7af74000, R40 ;  /* 0x8508c0000e287825 */ /* 0x000fc800078a0028 */
[----:B------:R-:W-:Y:S02]  /*20e10*/  IMAD.IADD R12, R9, 0x1, R8 ;  /* 0x00000001090c7824 */ /* 0x000fe400078e0208 */
[----:B------:R-:W-:Y:S01]  /*20e20*/  IMAD.X R65, RZ, RZ, RZ, P4 ;  /* 0x000000ffff417224 */ /* 0x000fe200020e06ff */
[----:B------:R-:W-:Y:S01]  /*20e30*/  IADD3.X R48, P4, PT, R51, R49, RZ, P1, !PT ;  /* 0x0000003133307210 */ /* 0x000fe20000f9e4ff */
[----:B------:R-:W-:Y:S01]  /*20e40*/  IMAD.X R13, RZ, RZ, RZ, P5 ;  /* 0x000000ffff0d7224 */ /* 0x000fe200028e06ff */
[----:B------:R-:W-:Y:S01]  /*20e50*/  IADD3 RZ, P5, PT, R9, R40, RZ ;  /* 0x0000002809ff7210 */ /* 0x000fe20007fbe0ff */
[----:B------:R-:W-:Y:S01]  /*20e60*/  IMAD.IADD R163, R43, 0x1, R163 ;  /* 0x000000012ba37824 */ /* 0x000fe200078e02a3 */
[----:B------:R-:W-:Y:S01]  /*20e70*/  IADD3.X RZ, P3, PT, R61, R12, RZ, P3, !PT ;  /* 0x0000000c3dff7210 */ /* 0x000fe20001f7e4ff */
[----:B------:R-:W-:Y:S01]  /*20e80*/  IMAD.MOV.U32 R12, RZ, RZ, R41 ;  /* 0x000000ffff0c7224 */ /* 0x000fe200078e0029 */
[----:B------:R-:W-:Y:S01]  /*20e90*/  IADD3.X R8, P4, PT, R15, R42, RZ, P4, !PT ;  /* 0x0000002a0f087210 */ /* 0x000fe2000279e4ff */
[----:B------:R-:W-:-:S02]  /*20ea0*/  IMAD.IADD R43, R111, 0x1, R45 ;  /* 0x000000016f2b7824 */ /* 0x000fc400078e022d */
[C---:B------:R-:W-:Y:S01]  /*20eb0*/  IMAD.WIDE.U32.X R12, R7.reuse, -0x7af74000, R12, P5 ;  /* 0x8508c000070c7825 */ /* 0x040fe200028e040c */
[----:B------:R-:W-:Y:S02]  /*20ec0*/  IADD3 RZ, P1, PT, R8, R44, RZ ;  /* 0x0000002c08ff7210 */ /* 0x000fe40007f3e0ff */
[----:B------:R-:W-:Y:S01]  /*20ed0*/  IADD3.X R9, P4, PT, R48, R163, RZ, P4, !PT ;  /* 0x000000a330097210 */ /* 0x000fe2000279e4ff */
[----:B------:R-:W-:Y:S01]  /*20ee0*/  IMAD.WIDE.U32 R40, R7, 0x30000000, RZ ;  /* 0x3000000007287825 */ /* 0x000fe200078e00ff */
[----:B------:R-:W-:Y:S02]  /*20ef0*/  IADD3.X R44, P2, PT, R63, R4, RZ, P2, !PT ;  /* 0x000000043f2c7210 */ /* 0x000fe4000175e4ff */
[----:B------:R-:W-:Y:S01]  /*20f00*/  IADD3.X R15, P3, PT, RZ, R12, RZ, P3, !PT ;  /* 0x0000000cff0f7210 */ /* 0x000fe20001f7e4ff */
[C-C-:B------:R-:W-:Y:S01]  /*20f10*/  IMAD R12, R14.reuse, 0x170b5d44, R40.reuse ;  /* 0x170b5d440e0c7824 */ /* 0x140fe200078e0228 */
[----:B------:R-:W-:Y:S01]  /*20f20*/  IADD3.X RZ, P1, PT, R9, R43, RZ, P1, !PT ;  /* 0x0000002b09ff7210 */ /* 0x000fe20000f3e4ff */
[----:B------:R-:W-:Y:S01]  /*20f30*/  IMAD.WIDE.U32 R42, P5, R14, 0x170b5d44, R40 ;  /* 0x170b5d440e2a7825 */ /* 0x000fe200078a0028 */
[----:B------:R-:W-:-:S02]  /*20f40*/  IADD3.X R45, P4, PT, RZ, RZ, RZ, P4, !PT ;  /* 0x000000ffff2d7210 */ /* 0x000fc4000279e4ff */
[----:B------:R-:W-:Y:S01]  /*20f50*/  IADD3.X R48, P2, PT, R65, R5, RZ, P2, !PT ;  /* 0x0000000541307210 */ /* 0x000fe2000175e4ff */
[----:B------:R-:W-:Y:S01]  /*20f60*/  IMAD.WIDE.U32 R40, R14, 0x30000000, RZ ;  /* 0x300000000e287825 */ /* 0x000fe200078e00ff */
[----:B------:R-:W-:Y:S02]  /*20f70*/  IADD3.X R13, P3, PT, RZ, R13, RZ, P3, !PT ;  /* 0x0000000dff0d7210 */ /* 0x000fe40001f7e4ff */
[----:B------:R-:W-:Y:S01]  /*20f80*/  IADD3.X R45, P1, PT, R45, R46, RZ, P1, !PT ;  /* 0x0000002e2d2d7210 */ /* 0x000fe20000f3e4ff */
[----:B------:R-:W-:Y:S01]  /*20f90*/  IMAD.WIDE.U32 R4, R18, -0x45f6b800, R16 ;  /* 0xba09480012047825 */ /* 0x000fe200078e0010 */
[----:B------:R-:W-:-:S03]  /*20fa0*/  IADD3.X R17, PT, PT, RZ, RZ, RZ, P4, !PT ;  /* 0x000000ffff117210 */ /* 0x000fc600027fe4ff */
[----:B------:R-:W-:Y:S01]  /*20fb0*/  IMAD.WIDE.U32 R20, R20, 0x17c510ea, R38 ;  /* 0x17c510ea14147825 */ /* 0x000fe200078e0026 */
[----:B------:R-:W-:Y:S02]  /*20fc0*/  IADD3.X R4, P4, PT, R15, R4, RZ, P3, !PT ;  /* 0x000000040f047210 */ /* 0x000fe40001f9e4ff */
[----:B------:R-:W-:Y:S01]  /*20fd0*/  IADD3.X R46, P1, PT, R17, R47, RZ, P1, !PT ;  /* 0x0000002f112e7210 */ /* 0x000fe20000f3e4ff */
[----:B------:R-:W-:Y:S01]  /*20fe0*/  IMAD.X R39, RZ, RZ, RZ, P5 ;  /* 0x000000ffff277224 */ /* 0x000fe200028e06ff */
[----:B------:R-:W-:Y:S01]  /*20ff0*/  IADD3 RZ, P5, PT, R42, R41, RZ ;  /* 0x000000292aff7210 */ /* 0x000fe20007fbe0ff */
[----:B------:R-:W-:Y:S01]  /*21000*/  IMAD.IADD R42, R5, 0x1, R35 ;  /* 0x00000001052a7824 */ /* 0x000fe200078e0223 */
[----:B------:R-:W-:Y:S01]  /*21010*/  IADD3 RZ, P3, PT, R4, R40, RZ ;  /* 0x0000002804ff7210 */ /* 0x000fe20007f7e0ff */
[----:B------:R-:W-:-:S03]  /*21020*/  IMAD.WIDE.U32 R16, R7, -0x45f6b800, RZ ;  /* 0xba09480007107825 */ /* 0x000fc600078e00ff */
[----:B------:R-:W-:Y:S01]  /*21030*/  IADD3.X R5, P4, PT, R13, R42, RZ, P4, !PT ;  /* 0x0000002a0d057210 */ /* 0x000fe2000279e4ff */
[----:B------:R-:W-:Y:S02]  /*21040*/  IMAD.MOV.U32 R38, RZ, RZ, R43 ;  /* 0x000000ffff267224 */ /* 0x000fe400078e002b */
[----:B------:R-:W-:Y:S02]  /*21050*/  IMAD.IADD R15, R12, 0x1, R41 ;  /* 0x000000010c0f7824 */ /* 0x000fe400078e0229 */
[----:B------:R-:W-:-:S03]  /*21060*/  IMAD.WIDE.U32.X R40, R7, 0x170b5d44, R38, P5 ;  /* 0x170b5d4407287825 */ /* 0x000fc600028e0426 */
[----:B------:R-:W-:Y:S01]  /*21070*/  IADD3.X RZ, P3, PT, R5, R15, RZ, P3, !PT ;  /* 0x0000000f05ff7210 */ /* 0x000fe20001f7e4ff */
[C-C-:B------:R-:W-:Y:S01]  /*21080*/  IMAD R13, R14.reuse, 0x1ef3622f, R16.reuse ;  /* 0x1ef3622f0e0d7824 */ /* 0x140fe200078e0210 */
[----:B------:R-:W-:Y:S01]  /*21090*/  IADD3.X R15, P4, PT, RZ, RZ, RZ, P4, !PT ;  /* 0x000000ffff0f7210 */ /* 0x000fe2000279e4ff */
[----:B------:R-:W-:Y:S01]  /*210a0*/  IMAD.WIDE.U32 R42, P5, R14, 0x1ef3622f, R16 ;  /* 0x1ef3622f0e2a7825 */ /* 0x000fe200078a0010 */
[----:B------:R-:W-:Y:S02]  /*210b0*/  IADD3.X R16, P1, PT, R45, R20, RZ, P1, !PT ;  /* 0x000000142d107210 */ /* 0x000fe40000f3e4ff */
[----:B------:R-:W-:Y:S01]  /*210c0*/  IADD3.X R15, P3, PT, R15, R40, RZ, P3, !PT ;  /* 0x000000280f0f7210 */ /* 0x000fe20001f7e4ff */
[----:B------:R-:W-:Y:S02]  /*210d0*/  IMAD.IADD R147, R21, 0x1, R147 ;  /* 0x0000000115937824 */ /* 0x000fe400078e0293 */
[----:B------:R-:W-:Y:S02]  /*210e0*/  IMAD.X R40, RZ, RZ, RZ, P4 ;  /* 0x000000ffff287224 */ /* 0x000fe400020e06ff */
[----:B------:R-:W-:Y:S01]  /*210f0*/  IMAD.WIDE.U32 R8, R18, 0xf5138f, R8 ;  /* 0x00f5138f12087825 */ /* 0x000fe200078e0008 */
[----:B------:R-:W-:-:S02]  /*21100*/  IADD3.X R17, P1, PT, R46, R147, RZ, P1, !PT ;  /* 0x000000932e117210 */ /* 0x000fc40000f3e4ff */
[----:B------:R-:W-:Y:S01]  /*21110*/  IADD3.X R40, P3, PT, R40, R41, RZ, P3, !PT ;  /* 0x0000002928287210 */ /* 0x000fe20001f7e4ff */
[----:B------:R-:W-:Y:S01]  /*21120*/  IMAD.MOV.U32 R20, RZ, RZ, R43 ;  /* 0x000000ffff147224 */ /* 0x000fe200078e002b */
[----:B------:R-:W-:Y:S01]  /*21130*/  IADD3.X R35, P1, PT, RZ, RZ, RZ, P1, !PT ;  /* 0x000000ffff237210 */ /* 0x000fe20000f3e4ff */
[----:B------:R-:W-:Y:S01]  /*21140*/  IMAD.WIDE.U32 R38, R14, -0x45f6b800, RZ ;  /* 0xba0948000e267825 */ /* 0x000fe200078e00ff */
[----:B------:R-:W-:Y:S02]  /*21150*/  IADD3.X R43, P2, PT, R44, R37, RZ, P2, !PT ;  /* 0x000000252c2b7210 */ /* 0x000fe4000175e4ff */
[----:B------:R-:W-:Y:S01]  /*21160*/  IADD3.X R8, P3, PT, R15, R8, RZ, P3, !PT ;  /* 0x000000080f087210 */ /* 0x000fe20001f7e4ff */
[----:B------:R-:W-:Y:S01]  /*21170*/  IMAD.IADD R45, R109, 0x1, R107 ;  /* 0x000000016d2d7824 */ /* 0x000fe200078e026b */
[----:B------:R-:W-:Y:S01]  /*21180*/  IADD3.X R41, P2, PT, R48, R3, RZ, P2, !PT ;  /* 0x0000000330297210 */ /* 0x000fe2000175e4ff */
[----:B------:R-:W-:Y:S01]  /*21190*/  IMAD.X R37, RZ, RZ, RZ, P1 ;  /* 0x000000ffff257224 */ /* 0x000fe200008e06ff */
[----:B------:R-:W-:Y:S01]  /*211a0*/  IADD3 RZ, P1, PT, R16, R106, RZ ;  /* 0x0000006a10ff7210 */ /* 0x000fe20007f3e0ff */
[----:B------:R-:W-:Y:S01]  /*211b0*/  IMAD.IADD R9, R9, 0x1, R111 ;  /* 0x0000000109097824 */ /* 0x000fe200078e026f */
[----:B------:R-:W-:Y:S01]  /*211c0*/  IADD3 RZ, P4, PT, R42, R39, RZ ;  /* 0x000000272aff7210 */ /* 0x000fe20007f9e0ff */
[----:B------:R-:W-:Y:S01]  /*211d0*/  IMAD.X R21, RZ, RZ, RZ, P5 ;  /* 0x000000ffff157224 */ /* 0x000fe200028e06ff */
[----:B------:R-:W-:Y:S01]  /*211e0*/  IADD3.X RZ, P5, PT, R17, R45, RZ, P1, !PT ;  /* 0x0000002d11ff7210 */ /* 0x000fe20000fbe4ff */
[----:B------:R-:W-:Y:S01]  /*211f0*/  IMAD.IADD R3, R13, 0x1, R39 ;  /* 0x000000010d037824 */ /* 0x000fe200078e0227 */
[----:B------:R-:W-:Y:S01]  /*21200*/  IADD3 RZ, P1, PT, R8, R38, RZ ;  /* 0x0000002608ff7210 */ /* 0x000fe20007f3e0ff */
[----:B------:R-:W-:Y:S01]  /*21210*/  IMAD.WIDE.U32.X R38, R7, 0x1ef3622f, R20, P4 ;  /* 0x1ef3622f07267825 */ /* 0x000fe200020e0414 */
[----:B------:R-:W-:-:S02]  /*21220*/  IADD3.X R9, P3, PT, R40, R9, RZ, P3, !PT ;  /* 0x0000000928097210 */ /* 0x000fc40001f7e4ff */
[----:B------:R-:W-:Y:S01]  /*21230*/  IADD3.X R15, P5, PT, R35, R104, RZ, P5, !PT ;  /* 0x00000068230f7210 */ /* 0x000fe20002fbe4ff */
[----:B------:R-:W-:Y:S01]  /*21240*/  IMAD.IADD R40, R11, 0x1, R171 ;  /* 0x000000010b287824 */ /* 0x000fe200078e02ab */
[----:B------:R-:W-:Y:S01]  /*21250*/  IADD3.X RZ, P1, PT, R9, R3, RZ, P1, !PT ;  /* 0x0000000309ff7210 */ /* 0x000fe20000f3e4ff */
[C---:B------:R-:W-:Y:S01]  /*21260*/  IMAD.WIDE.U32 R8, R14.reuse, -0x45f6b800, R8 ;  /* 0xba0948000e087825 */ /* 0x040fe200078e0008 */
[----:B------:R-:W-:Y:S02]  /*21270*/  IADD3.X R20, P4, PT, R43, R10, RZ, P2, !PT ;  /* 0x0000000a2b147210 */ /* 0x000fe4000179e4ff */
[----:B------:R-:W-:Y:S01]  /*21280*/  IADD3.X R3, P3, PT, RZ, RZ, RZ, P3, !PT ;  /* 0x000000ffff037210 */ /* 0x000fe20001f7e4ff */
[----:B------:R-:W-:Y:S01]  /*21290*/  IMAD.WIDE.U32 R10, R7, 0xf5138f, RZ ;  /* 0x00f5138f070a7825 */ /* 0x000fe200078e00ff */
[----:B------:R-:W-:Y:S02]  /*212a0*/  IADD3.X R104, P5, PT, R37, R105, RZ, P5, !PT ;  /* 0x0000006925687210 */ /* 0x000fe40002fbe4ff */
[----:B------:R-:W-:Y:S01]  /*212b0*/  IADD3.X R21, P4, PT, R41, R40, RZ, P4, !PT ;  /* 0x0000002829157210 */ /* 0x000fe2000279e4ff */
[----:B------:R-:W-:Y:S01]  /*212c0*/  IMAD.X R35, RZ, RZ, RZ, P3 ;  /* 0x000000ffff237224 */ /* 0x000fe200018e06ff */
[----:B------:R-:W-:Y:S01]  /*212d0*/  IADD3.X R20, P5, PT, R15, R20, RZ, P5, !PT ;  /* 0x000000140f147210 */ /* 0x000fe20002fbe4ff */
[C-C-:B------:R-:W-:Y:S01]  /*212e0*/  IMAD R15, R14.reuse, 0x1a22d9f3, R10.reuse ;  /* 0x1a22d9f30e0f7824 */ /* 0x140fe200078e020a */
[----:B------:R-:W-:Y:S01]  /*212f0*/  IADD3.X R3, P1, PT, R3, R38, RZ, P1, !PT ;  /* 0x0000002603037210 */ /* 0x000fe20000f3e4ff */
[----:B------:R-:W-:Y:S01]  /*21300*/  IMAD.WIDE.U32 R40, P3, R14, 0x1a22d9f3, R10 ;  /* 0x1a22d9f30e287825 */ /* 0x000fe2000786000a */
[----:B------:R-:W-:-:S02]  /*21310*/  IADD3.X R21, P5, PT, R104, R21, RZ, P5, !PT ;  /* 0x0000001568157210 */ /* 0x000fc40002fbe4ff */
[----:B------:R-:W-:Y:S01]  /*21320*/  IADD3.X R35, P1, PT, R35, R39, RZ, P1, !PT ;  /* 0x0000002723237210 */ /* 0x000fe20000f3e4ff */
[----:B------:R-:W-:Y:S01]  /*21330*/  IMAD.WIDE.U32 R10, R18, 0x6ca1493b, R16 ;  /* 0x6ca1493b120a7825 */ /* 0x000fe200078e0010 */
[----:B------:R-:W-:-:S03]  /*21340*/  IADD3.X R37, P5, PT, RZ, RZ, RZ, P5, !PT ;  /* 0x000000ffff257210 */ /* 0x000fc60002fbe4ff */
[----:B------:R-:W-:Y:S01]  /*21350*/  IMAD.WIDE.U32 R16, R14, 0xf5138f, RZ ;  /* 0x00f5138f0e107825 */ /* 0x000fe200078e00ff */
[----:B------:R-:W-:Y:S02]  /*21360*/  IADD3 R42, PT, PT, R11, R109, RZ ;  /* 0x0000006d0b2a7210 */ /* 0x000fe40007ffe0ff */
[----:B------:R-:W-:Y:S01]  /*21370*/  IADD3.X R10, P1, PT, R3, R10, RZ, P1, !PT ;  /* 0x0000000a030a7210 */ /* 0x000fe20000f3e4ff */
[----:B------:R-:W-:Y:S01]  /*21380*/  IMAD.X R39, RZ, RZ, RZ, P3 ;  /* 0x000000ffff277224 */ /* 0x000fe200018e06ff */
[----:B------:R-:W-:Y:S01]  /*21390*/  IADD3 RZ, P3, PT, R40, R17, RZ ;  /* 0x0000001128ff7210 */ /* 0x000fe20007f7e0ff */
[----:B------:R-:W-:Y:S01]  /*213a0*/  IMAD.MOV.U32 R38, RZ, RZ, R41 ;  /* 0x000000ffff267224 */ /* 0x000fe200078e0029 */
[----:B------:R-:W-:Y:S01]  /*213b0*/  IADD3.X R11, P1, PT, R35, R42, RZ, P1, !PT ;  /* 0x0000002a230b7210 */ /* 0x000fe20000f3e4ff */
[----:B------:R-:W-:Y:S02]  /*213c0*/  IMAD.IADD R17, R15, 0x1, R17 ;  /* 0x000000010f117824 */ /* 0x000fe400078e0211 */
[----:B------:R-:W-:Y:S01]  /*213d0*/  IMAD.WIDE.U32.X R38, R7, 0x1a22d9f3, R38, P3 ;  /* 0x1a22d9f307267825 */ /* 0x000fe200018e0426 */
[----:B------:R-:W-:-:S02]  /*213e0*/  IADD3 RZ, P3, PT, R10, R16, RZ ;  /* 0x000000100aff7210 */ /* 0x000fc40007f7e0ff */
[----:B------:R-:W-:Y:S01]  /*213f0*/  IADD3.X R3, P1, PT, RZ, RZ, RZ, P1, !PT ;  /* 0x000000ffff037210 */ /* 0x000fe20000f3e4ff */
[----:B------:R-:W-:Y:S01]  /*21400*/  IMAD.WIDE.U32 R40, R7, 0x6ca1493b, RZ ;  /* 0x6ca1493b07287825 */ /* 0x000fe200078e00ff */
[----:B------:R-:W-:-:S03]  /*21410*/  IADD3.X RZ, P3, PT, R11, R17, RZ, P3, !PT ;  /* 0x000000110bff7210 */ /* 0x000fc60001f7e4ff */
[----:B------:R-:W-:Y:S01]  /*21420*/  IMAD.IADD R43, R119, 0x1, R103 ;  /* 0x00000001772b7824 */ /* 0x000fe200078e0267 */
[----:B------:R-:W-:Y:S01]  /*21430*/  IADD3.X R3, P3, PT, R3, R38, RZ, P3, !PT ;  /* 0x0000002603037210 */ /* 0x000fe20001f7e4ff */
[----:B------:R-:W-:Y:S01]  /*21440*/  IMAD.X R47, RZ, RZ, RZ, P5 ;  /* 0x000000ffff2f7224 */ /* 0x000fe200028e06ff */
[----:B------:R-:W-:Y:S01]  /*21450*/  IADD3 RZ, P5, PT, R20, R102, RZ ;  /* 0x0000006614ff7210 */ /* 0x000fe20007fbe0ff */
[----:B------:R-:W-:Y:S02]  /*21460*/  IMAD.X R35, RZ, RZ, RZ, P1 ;  /* 0x000000ffff237224 */ /* 0x000fe400008e06ff */
[C---:B------:R-:W-:Y:S01]  /*21470*/  IMAD.WIDE.U32 R44, P1, R14.reuse, -0x39c4fa40, R40 ;  /* 0xc63b05c00e2c7825 */ /* 0x040fe20007820028 */
[----:B------:R-:W-:Y:S02]  /*21480*/  IADD3.X RZ, P5, PT, R21, R43, RZ, P5, !PT ;  /* 0x0000002b15ff7210 */ /* 0x000fe40002fbe4ff */
[----:B------:R-:W-:Y:S01]  /*21490*/  IADD3.X R38, P3, PT, R35, R39, RZ, P3, !PT ;  /* 0x0000002723267210 */ /* 0x000fe20001f7e4ff */
[----:B------:R-:W-:-:S02]  /*214a0*/  IMAD R49, R14, -0x39c4fa40, R40 ;  /* 0xc63b05c00e317824 */ /* 0x000fc400078e0228 */
[----:B------:R-:W-:-:S04]  /*214b0*/  IMAD.WIDE.U32 R40, R14, 0x6ca1493b, RZ ;  /* 0x6ca1493b0e287825 */ /* 0x000fc800078e00ff */
[----:B------:R-:W-:Y:S01]  /*214c0*/  IMAD.WIDE.U32 R16, R18, 0x17c510ea, R20 ;  /* 0x17c510ea12107825 */ /* 0x000fe200078e0014 */
[----:B------:R-:W-:-:S03]  /*214d0*/  IADD3.X R18, P2, PT, RZ, RZ, RZ, P2, !PT ;  /* 0x000000ffff127210 */ /* 0x000fc6000175e4ff */
        /* <DEDUP_REMOVED lines=8> */
[C---:B------:R-:W-:Y:S01]  /*21560*/  IMAD.WIDE.U32.X R20, R7.reuse, -0x39c4fa40, R42, P5 ;  /* 0xc63b05c007147825 */ /* 0x040fe200028e042a */
[----:B------:R-:W-:Y:S02]  /*21570*/  IADD3 RZ, P5, PT, R16, R40, RZ ;  /* 0x0000002810ff7210 */ /* 0x000fe40007fbe0ff */
[----:B------:R-:W-:Y:S01]  /*21580*/  IADD3.X R17, P3, PT, R38, R119, RZ, P3, !PT ;  /* 0x0000007726117210 */ /* 0x000fe20001f7e4ff */
[----:B------:R-:W-:Y:S01]  /*21590*/  IMAD.WIDE.U32 R38, R7, 0x17c510ea, RZ ;  /* 0x17c510ea07267825 */ /* 0x000fe200078e00ff */
[----:B------:R-:W-:-:S02]  /*215a0*/  IADD3.X R18, P4, PT, RZ, R18, RZ, P4, !PT ;  /* 0x00000012ff127210 */ /* 0x000fc4000279e4ff */
[----:B------:R-:W-:Y:S01]  /*215b0*/  IADD3.X RZ, P5, PT, R17, R35, RZ, P5, !PT ;  /* 0x0000002311ff7210 */ /* 0x000fe20002fbe4ff */
[C---:B------:R-:W-:Y:S01]  /*215c0*/  IMAD.WIDE.U32 R16, R14.reuse, 0x6ca1493b, R16 ;  /* 0x6ca1493b0e107825 */ /* 0x040fe200078e0010 */
[----:B------:R-:W-:Y:S02]  /*215d0*/  IADD3.X R3, P0, PT, R19, R6, RZ, P0, !PT ;  /* 0x0000000613037210 */ /* 0x000fe4000071e4ff */
[----:B------:R-:W-:Y:S01]  /*215e0*/  IADD3.X R35, P3, PT, RZ, RZ, RZ, P3, !PT ;  /* 0x000000ffff237210 */ /* 0x000fe20001f7e4ff */
[----:B------:R-:W-:Y:S01]  /*215f0*/  IMAD.WIDE.U32 R10, R14, 0xf5138f, R10 ;  /* 0x00f5138f0e0a7825 */ /* 0x000fe200078e000a */
[----:B------:R-:W-:Y:S02]  /*21600*/  IADD3.X R37, P1, PT, R37, R18, RZ, P1, !PT ;  /* 0x0000001225257210 */ /* 0x000fe40000f3e4ff */
[----:B------:R-:W-:Y:S01]  /*21610*/  IADD3.X R41, PT, PT, RZ, RZ, RZ, P4, P2 ;  /* 0x000000ffff297210 */ /* 0x000fe200027e44ff */
[----:B------:R-:W-:Y:S01]  /*21620*/  IMAD.WIDE.U32 R18, R52, R123, R2 ;  /* 0x0000007b34127225 */ /* 0x000fe200078e0002 */
[----:B------:R-:W-:-:S02]  /*21630*/  IADD3.X R6, P2, PT, R35, R20, RZ, P5, !PT ;  /* 0x0000001423067210 */ /* 0x000fc40002f5e4ff */
[----:B------:R-:W-:Y:S01]  /*21640*/  IADD3.X R42, P1, PT, R90, R41, RZ, P1, !PT ;  /* 0x000000295a2a7210 */ /* 0x000fe20000f3e4ff */
[----:B------:R-:W-:Y:S02]  /*21650*/  IMAD.X R20, RZ, RZ, RZ, P3 ;  /* 0x000000ffff147224 */ /* 0x000fe400018e06ff */
[----:B------:R-:W-:Y:S01]  /*21660*/  IMAD.IADD R43, R19, 0x1, R115 ;  /* 0x00000001132b7824 */ /* 0x000fe200078e0273 */
[----:B------:R-:W-:Y:S01]  /*21670*/  IADD3.X R35, P3, PT, R37, R18, RZ, P1, !PT ;  /* 0x0000001225237210 */ /* 0x000fe20000f7e4ff */
[----:B------:R-:W-:Y:S01]  /*21680*/  IMAD.WIDE.U32 R40, P4, R14, 0x1ae3a46, R38 ;  /* 0x01ae3a460e287825 */ /* 0x000fe20007880026 */
[----:B------:R-:W-:Y:S02]  /*21690*/  IADD3.X R19, P2, PT, R20, R21, RZ, P2, !PT ;  /* 0x0000001514137210 */ /* 0x000fe4000175e4ff */
[----:B------:R-:W-:Y:S01]  /*216a0*/  IADD3.X R42, P3, PT, R42, R43, RZ, P3, !PT ;  /* 0x0000002b2a2a7210 */ /* 0x000fe20001f7e4ff */
[----:B------:R-:W-:Y:S01]  /*216b0*/  IMAD.WIDE.U32 R20, R14, 0x17c510ea, RZ ;  /* 0x17c510ea0e147825 */ /* 0x000fe200078e00ff */
[----:B------:R-:W-:-:S02]  /*216c0*/  IADD3.X R18, P2, PT, R6, R35, RZ, P2, !PT ;  /* 0x0000002306127210 */ /* 0x000fc4000175e4ff */
[----:B------:R-:W-:Y:S01]  /*216d0*/  IADD3 R115, PT, PT, R115, R117, RZ ;  /* 0x0000007573737210 */ /* 0x000fe20007ffe0ff */
[----:B------:R-:W-:Y:S01]  /*216e0*/  IMAD R37, R14, 0x1ae3a46, R38 ;  /* 0x01ae3a460e257824 */ /* 0x000fe200078e0226 */
[----:B------:R-:W-:Y:S01]  /*216f0*/  IADD3 RZ, P5, PT, R18, R20, RZ ;  /* 0x0000001412ff7210 */ /* 0x000fe20007fbe0ff */
[----:B------:R-:W-:Y:S01]  /*21700*/  IMAD.X R39, RZ, RZ, RZ, P4 ;  /* 0x000000ffff277224 */ /* 0x000fe200020e06ff */
[----:B------:R-:W-:Y:S01]  /*21710*/  IADD3 RZ, P4, PT, R40, R21, RZ ;  /* 0x0000001528ff7210 */ /* 0x000fe20007f9e0ff */
[----:B------:R-:W-:Y:S01]  /*21720*/  IMAD.IADD R21, R37, 0x1, R21 ;  /* 0x0000000125157824 */ /* 0x000fe200078e0215 */
[----:B------:R-:W-:Y:S01]  /*21730*/  IADD3.X R19, P2, PT, R19, R42, RZ, P2, !PT ;  /* 0x0000002a13137210 */ /* 0x000fe2000175e4ff */
[----:B------:R-:W-:Y:S01]  /*21740*/  IMAD.MOV.U32 R38, RZ, RZ, R41 ;  /* 0x000000ffff267224 */ /* 0x000fe200078e0029 */
[----:B------:R-:W-:Y:S01]  /*21750*/  IADD3.X R35, P0, PT, RZ, RZ, RZ, P0, !PT ;  /* 0x000000ffff237210 */ /* 0x000fe2000071e4ff */
[----:B------:R-:W-:Y:S01]  /*21760*/  IMAD.WIDE.U32 R4, R14, 0x30000000, R4 ;  /* 0x300000000e047825 */ /* 0x000fe200078e0004 */
[----:B------:R-:W-:-:S02]  /*21770*/  IADD3.X RZ, P5, PT, R19, R21, RZ, P5, !PT ;  /* 0x0000001513ff7210 */ /* 0x000fc40002fbe4ff */
[----:B------:R-:W-:Y:S01]  /*21780*/  IADD3.X R21, P2, PT, RZ, RZ, RZ, P2, !PT ;  /* 0x000000ffff157210 */ /* 0x000fe2000175e4ff */
[----:B------:R-:W-:Y:S01]  /*21790*/  IMAD.WIDE.U32.X R6, R7, 0x1ae3a46, R38, P4 ;  /* 0x01ae3a4607067825 */ /* 0x000fe200020e0426 */
[----:B------:R-:W-:-:S03]  /*217a0*/  IADD3 RZ, P4, PT, R2, R116, RZ ;  /* 0x0000007402ff7210 */ /* 0x000fc60007f9e0ff */
[----:B------:R-:W-:Y:S01]  /*217b0*/  IMAD.WIDE.U32 R18, R14, 0x17c510ea, R18 ;  /* 0x17c510ea0e127825 */ /* 0x000fe200078e0012 */
[----:B------:R-:W-:Y:S02]  /*217c0*/  IADD3.X RZ, P4, PT, R3, R115, RZ, P4, !PT ;  /* 0x0000007303ff7210 */ /* 0x000fe4000279e4ff */
[----:B------:R-:W-:Y:S01]  /*217d0*/  IADD3.X R2, P5, PT, R21, R6, RZ, P5, !PT ;  /* 0x0000000615027210 */ /* 0x000fe20002fbe4ff */
[----:B------:R-:W-:Y:S01]  /*217e0*/  IMAD.X R3, RZ, RZ, RZ, P2 ;  /* 0x000000ffff037224 */ /* 0x000fe200010e06ff */
[----:B------:R-:W-:Y:S01]  /*217f0*/  IADD3.X R21, P1, PT, RZ, RZ, RZ, P1, !PT ;  /* 0x000000ffff157210 */ /* 0x000fe20000f3e4ff */
[----:B------:R-:W-:Y:S01]  /*21800*/  IMAD.IADD R49, R17, 0x1, R49 ;  /* 0x0000000111317824 */ /* 0x000fe200078e0231 */
[----:B------:R-:W-:Y:S01]  /*21810*/  IADD3.X R35, P4, PT, R35, R128, RZ, P4, !PT ;  /* 0x0000008023237210 */ /* 0x000fe2000279e4ff */
[----:B------:R-:W-:Y:S01]  /*21820*/  IMAD.IADD R13, R9, 0x1, R13 ;  /* 0x00000001090d7824 */ /* 0x000fe200078e020d */
[----:B------:R-:W-:Y:S01]  /*21830*/  IADD3.X R3, P2, PT, R3, R7, RZ, P5, !PT ;  /* 0x0000000703037210 */ /* 0x000fe20002f5e4ff */
[----:B------:R-:W-:Y:S01]  /*21840*/  IMAD.X R6, RZ, RZ, RZ, P1 ;  /* 0x000000ffff067224 */ /* 0x000fe200008e06ff */
[----:B------:R-:W-:Y:S01]  /*21850*/  IADD3.X R128, PT, PT, R129, RZ, RZ, P4, P0 ;  /* 0x000000ff81807210 */ /* 0x000fe200027e04ff */
[----:B------:R-:W-:Y:S01]  /*21860*/  IMAD.IADD R15, R11, 0x1, R15 ;  /* 0x000000010b0f7824 */ /* 0x000fe200078e020f */
[----:B------:R-:W-:Y:S01]  /*21870*/  IADD3.X R2, P3, P2, R2, RZ, R21, P2, P3 ;  /* 0x000000ff02027210 */ /* 0x000fe20001266415 */
[----:B------:R-:W-:Y:S01]  /*21880*/  IMAD.IADD R37, R19, 0x1, R37 ;  /* 0x0000000113257824 */ /* 0x000fe200078e0225 */
[----:B------:R-:W-:Y:S01]  /*21890*/  MOV R38, R49 ;  /* 0x0000003100267202 */ /* 0x000fe20000000f00 */
[----:B------:R-:W-:Y:S01]  /*218a0*/  IMAD.MOV.U32 R79, RZ, RZ, R4 ;  /* 0x000000ffff4f7224 */ /* 0x000fe200078e0004 */
[----:B------:R-:W-:Y:S01]  /*218b0*/  IADD3.X R3, PT, PT, R3, RZ, R6, P3, P2 ;  /* 0x000000ff03037210 */ /* 0x000fe20001fe4406 */
[----:B------:R-:W-:Y:S01]  /*218c0*/  IMAD.IADD R48, R5, 0x1, R12 ;  /* 0x0000000105307824 */ /* 0x000fe200078e020c */
[----:B------:R-:W-:Y:S01]  /*218d0*/  IADD3 R35, P0, PT, R2, R35, RZ ;  /* 0x0000002302237210 */ /* 0x000fe20007f1e0ff */
[----:B------:R-:W-:-:S02]  /*218e0*/  IMAD.MOV.U32 R2, RZ, RZ, R8 ;  /* 0x000000ffff027224 */ /* 0x000fc400078e0008 */
[----:B------:R-:W-:Y:S02]  /*218f0*/  IMAD.MOV.U32 R4, RZ, RZ, R13 ;  /* 0x000000ffff047224 */ /* 0x000fe400078e000d */
[----:B------:R-:W-:Y:S01]  /*21900*/  IMAD.X R3, R3, 0x1, R128, P0 ;  /* 0x0000000103037824 */ /* 0x000fe200000e0680 */
[----:B------:R-:W-:Y:S01]  /*21910*/  ISETP.GE.U32.AND P0, PT, R35, 0x17c510ea, PT ;  /* 0x17c510ea2300780c */ /* 0x000fe20003f06070 */
[----:B------:R-:W-:Y:S02]  /*21920*/  IMAD.MOV.U32 R6, RZ, RZ, R10 ;  /* 0x000000ffff067224 */ /* 0x000fe400078e000a */
[----:B------:R-:W-:Y:S01]  /*21930*/  IMAD.MOV.U32 R14, RZ, RZ, R15 ;  /* 0x000000ffff0e7224 */ /* 0x000fe200078e000f */
[----:B------:R-:W-:Y:S01]  /*21940*/  ISETP.GE.U32.AND.EX P0, PT, R3, 0x1ae3a46, PT, P0 ;  /* 0x01ae3a460300780c */ /* 0x000fe20003f06100 */
[----:B------:R-:W-:Y:S02]  /*21950*/  IMAD.MOV.U32 R20, RZ, RZ, R16 ;  /* 0x000000ffff147224 */ /* 0x000fe400078e0010 */
[----:B------:R-:W-:-:S02]  /*21960*/  IMAD.MOV.U32 R40, RZ, RZ, R18 ;  /* 0x000000ffff287224 */ /* 0x000fc400078e0012 */
[----:B------:R-:W-:Y:S02]  /*21970*/  IMAD.MOV.U32 R42, RZ, RZ, R37 ;  /* 0x000000ffff2a7224 */ /* 0x000fe400078e0025 */
[----:B------:R-:W-:Y:S02]  /*21980*/  IMAD.MOV.U32 R44, RZ, RZ, R35 ;  /* 0x000000ffff2c7224 */ /* 0x000fe400078e0023 */
[----:B------:R-:W-:-:S04]  /*21990*/  IMAD.MOV.U32 R46, RZ, RZ, R3 ;  /* 0x000000ffff2e7224 */ /* 0x000fc800078e0003 */
        /* <DEDUP_REMOVED lines=66> */
.L_x_83:
[----:B------:R-:W-:Y:S05]  /*21dc0*/  BSYNC.RELIABLE B3 ;  /* 0x0000000000037941 */ /* 0x000fea0003800100 */
.L_x_82:
        /* <DEDUP_REMOVED lines=12> */
.L_x_81:
[----:B------:R-:W-:Y:S05]  /*21e90*/  BSYNC.RECONVERGENT B2 ;  /* 0x0000000000027941 */ /* 0x000fea0003800200 */
.L_x_80:
        /* <DEDUP_REMOVED lines=37> */
.L_x_87:
[----:B------:R-:W-:Y:S05]  /*220f0*/  BSYNC.RELIABLE B3 ;  /* 0x0000000000037941 */ /* 0x000fea0003800100 */
.L_x_86:
        /* <DEDUP_REMOVED lines=12> */
.L_x_85:
[----:B------:R-:W-:Y:S05]  /*221c0*/  BSYNC.RECONVERGENT B2 ;  /* 0x0000000000027941 */ /* 0x000fea0003800200 */
.L_x_84:
[----:B------:R-:W-:Y:S02]  /*221d0*/  IADD3 R79, P0, PT, -R22, R79, RZ ;  /* 0x0000004f164f7210 */ /* 0x000fe40007f1e1ff */
[----:B------:R-:W-:Y:S02]  /*221e0*/  IADD3 R12, P1, PT, R23, R23, RZ ;  /* 0x00000017170c7210 */ /* 0x000fe40007f3e0ff */
[----:B------:R-:W-:Y:S02]  /*221f0*/  IADD3.X R81, P0, PT, ~R81, R48, RZ, P0, !PT ;  /* 0x0000003051517210 */ /* 0x000fe4000071e5ff */
[----:B------:R-:W-:Y:S02]  /*22200*/  IADD3.X R11, P1, PT, R24, R24, RZ, P1, !PT ;  /* 0x00000018180b7210 */ /* 0x000fe40000f3e4ff */
[----:B------:R-:W-:Y:S02]  /*22210*/  IADD3.X R83, P0, PT, ~R83, R2, RZ, P0, !PT ;  /* 0x0000000253537210 */ /* 0x000fe4000071e5ff */
[----:B------:R-:W-:-:S02]  /*22220*/  IADD3.X R15, P1, PT, R25, R25, RZ, P1, !PT ;  /* 0x00000019190f7210 */ /* 0x000fc40000f3e4ff */
[----:B------:R-:W-:Y:S02]  /*22230*/  IADD3.X R85, P0, PT, ~R85, R4, RZ, P0, !PT ;  /* 0x0000000455557210 */ /* 0x000fe4000071e5ff */
[----:B------:R-:W-:Y:S01]  /*22240*/  IADD3.X R16, P1, PT, R26, R26, RZ, P1, !PT ;  /* 0x0000001a1a107210 */ /* 0x000fe20000f3e4ff */
[----:B------:R-:W-:Y:S01]  /*22250*/  IMAD.MOV.U32 R10, RZ, RZ, R15 ;  /* 0x000000ffff0a7224 */ /* 0x000fe200078e000f */
        /* <DEDUP_REMOVED lines=20> */
[----:B------:R-:W-:Y:S02]  /*223a0*/  IMAD.MOV.U32 R3, RZ, RZ, R21 ;  /* 0x000000ffff037224 */ /* 0x000fe400078e0015 */
[----:B------:R-:W-:Y:S01]  /*223b0*/  IMAD.X R59, R46, 0x1, ~R59, P0 ;  /* 0x000000012e3b7824 */ /* 0x000fe200000e0e3b */
        /* <DEDUP_REMOVED lines=71> */
.L_x_89:
[----:B------:R-:W-:Y:S05]  /*22830*/  BSYNC.RELIABLE B2 ;  /* 0x0000000000027941 */ /* 0x000fea0003800100 */
.L_x_88:
        /* <DEDUP_REMOVED lines=11> */
[----:B------:R-:W-:Y:S01]  /*228f0*/  IADD3.X R13, PT, PT, R23, -0x1ae3a47, RZ, P0, !PT ;  /* 0xfe51c5b9170d7810 */ /* 0x000fe200007fe4ff */
[----:B------:R-:W-:Y:S08]  /*22900*/  BRA `(.L_x_5) ;  /* 0x00001294003c7947 */ /* 0x000ff00003800000 */
.L_x_11:
        /* <DEDUP_REMOVED lines=37> */
.L_x_93:
[----:B------:R-:W-:Y:S05]  /*22b60*/  BSYNC.RELIABLE B3 ;  /* 0x0000000000037941 */ /* 0x000fea0003800100 */
.L_x_92:
        /* <DEDUP_REMOVED lines=12> */
.L_x_91:
[----:B------:R-:W-:Y:S05]  /*22c30*/  BSYNC.RECONVERGENT B2 ;  /* 0x0000000000027941 */ /* 0x000fea0003800200 */
.L_x_90:
[----:B------:R-:W-:Y:S01]  /*22c40*/  IADD3 R13, P0, PT, R70, -R149, RZ ;  /* 0x80000095460d7210 */ /* 0x000fe20007f1e0ff */
[----:B------:R-:W-:Y:S03]  /*22c50*/  BSSY.RECONVERGENT B2, `(.L_x_94) ;  /* 0x0000080000027945 */ /* 0x000fe60003800200 */
[----:B------:R-:W-:Y:S02]  /*22c60*/  IADD3.X R82, P0, PT, R71, ~R90, RZ, P0, !PT ;  /* 0x8000005a47527210 */ /* 0x000fe4000071e4ff */
[----:B------:R-:W-:Y:S02]  /*22c70*/  IADD3 R12, P1, PT, R13, R13, RZ ;  /* 0x0000000d0d0c7210 */ /* 0x000fe40007f3e0ff */
[----:B------:R-:W-:Y:S02]  /*22c80*/  IADD3.X R84, P0, PT, R97, ~R14, RZ, P0, !PT ;  /* 0x8000000e61547210 */ /* 0x000fe4000071e4ff */
[----:B------:R-:W-:Y:S01]  /*22c90*/  IADD3.X R11, P1, PT, R82, R82, RZ, P1, !PT ;  /* 0x00000052520b7210 */ /* 0x000fe20000f3e4ff */
[----:B------:R-:W-:Y:S01]  /*22ca0*/  IMAD.MOV.U32 R47, RZ, RZ, R12 ;  /* 0x000000ffff2f7224 */ /* 0x000fe200078e000c */
        /* <DEDUP_REMOVED lines=8> */
[----:B------:R-:W-:-:S02]  /*22d30*/  IADD3.X R94, P0, PT, R98, ~R17, RZ, P0, !PT ;  /* 0x80000011625e7210 */ /* 0x000fc4000071e4ff */
[----:B------:R-:W-:Y:S01]  /*22d40*/  IADD3.X R56, P1, PT, R92, R92, RZ, P1, !PT ;  /* 0x0000005c5c387210 */ /* 0x000fe20000f3e4ff */
[----:B------:R-:W-:Y:S01]  /*22d50*/  IMAD.MOV.U32 R139, RZ, RZ, R58 ;  /* 0x000000ffff8b7224 */ /* 0x000fe200078e003a */
[----:B------:R-:W-:Y:S01]  /*22d60*/  IADD3.X R134, P0, PT, R75, ~R18, RZ, P0, !PT ;  /* 0x800000124b867210 */ /* 0x000fe2000071e4ff */
[----:B------:R-:W-:Y:S01]  /*22d70*/  IMAD.MOV.U32 R75, RZ, RZ, R11 ;  /* 0x000000ffff4b7224 */ /* 0x000fe200078e000b */
        /* <DEDUP_REMOVED lines=8> */
[----:B------:R-:W-:Y:S02]  /*22e00*/  IADD3.X R137, P0, PT, R121, ~R21, RZ, P0, !PT ;  /* 0x8000001579897210 */ /* 0x000fe4000071e4ff */
[----:B------:R-:W-:Y:S01]  /*22e10*/  IADD3.X R38, P1, PT, R136, R136, RZ, P1, !PT ;  /* 0x0000008888267210 */ /* 0x000fe20000f3e4ff */
[----:B------:R-:W-:Y:S02]  /*22e20*/  IMAD.MOV.U32 R141, RZ, RZ, R39 ;  /* 0x000000ffff8d7224 */ /* 0x000fe400078e0027 */
[----:B------:R-:W-:Y:S01]  /*22e30*/  IMAD.X R138, R124, 0x1, ~R22, P0 ;  /* 0x000000017c8a7824 */ /* 0x000fe200000e0e16 */
[----:B------:R-:W-:Y:S01]  /*22e40*/  IADD3.X R37, P1, PT, R137, R137, RZ, P1, !PT ;  /* 0x0000008989257210 */ /* 0x000fe20000f3e4ff */
[----:B------:R-:W-:-:S03]  /*22e50*/  IMAD.MOV.U32 R126, RZ, RZ, R38 ;  /* 0x000000ffff7e7224 */ /* 0x000fc600078e0026 */
[----:B------:R-:W-:Y:S01]  /*22e60*/  ISETP.GE.U32.AND P0, PT, R37, 0x17c510ea, PT ;  /* 0x17c510ea2500780c */ /* 0x000fe20003f06070 */
[----:B------:R-:W-:Y:S02]  /*22e70*/  IMAD.X R35, R138, 0x1, R138, P1 ;  /* 0x000000018a237824 */ /* 0x000fe400008e068a */
[----:B------:R-:W-:-:S03]  /*22e80*/  IMAD.MOV.U32 R140, RZ, RZ, R37 ;  /* 0x000000ffff8c7224 */ /* 0x000fc600078e0025 */
[----:B------:R-:W-:Y:S02]  /*22e90*/  ISETP.GE.U32.AND.EX P2, PT, R35, 0x1ae3a46, PT, P0 ;  /* 0x01ae3a462300780c */ /* 0x000fe40003f46100 */
[----:B------:R-:W-:Y:S02]  /*22ea0*/  MOV R115, R35 ;  /* 0x0000002300737202 */ /* 0x000fe40000000f00 */
[----:B------:R-:W-:-:S09]  /*22eb0*/  P2R R10, PR, RZ, 0x4 ;  /* 0x00000004ff0a7803 */ /* 0x000fd20000000000 */
        /* <DEDUP_REMOVED lines=17> */
[----:B------:R-:W-:-:S02]  /*22fd0*/  IMAD.MOV.U32 R104, RZ, RZ, R78 ;  /* 0x000000ffff687224 */ /* 0x000fc400078e004e */
        /* <DEDUP_REMOVED lines=48> */
[----:B------:R-:W-:Y:S01]  /*232e0*/  ISETP.GE.U32.AND P1, PT, R12, 0x1, PT ;  /* 0x000000010c00780c */ /* 0x000fe20003f26070 */
[----:B------:R-:W-:Y:S01]  /*232f0*/  IMAD.MOV.U32 R142, RZ, RZ, 0x30000000 ;  /* 0x30000000ff8e7424 */ /* 0x000fe200078e00ff */
[----:B------:R-:W-:Y:S01]  /*23300*/  ISETP.EQ.U32.AND P0, PT, R80, 0x30000000, PT ;  /* 0x300000005000780c */ /* 0x000fe20003f02070 */
[----:B------:R-:W-:Y:S01]  /*23310*/  IMAD.MOV.U32 R104, RZ, RZ, 0x170b5d44 ;  /* 0x170b5d44ff687424 */ /* 0x000fe200078e00ff */
[----:B------:R-:W-:Y:S01]  /*23320*/  ISETP.GE.U32.AND.EX P1, PT, R11, -0x7af74000, PT, P1 ;  /* 0x8508c0000b00780c */ /* 0x000fe20003f26110 */
[----:B------:R-:W-:Y:S01]  /*23330*/  IMAD.MOV.U32 R47, RZ, RZ, R12 ;  /* 0x000000ffff2f7224 */ /* 0x000fe200078e000c */
[----:B------:R-:W-:Y:S01]  /*23340*/  ISETP.EQ.AND.EX P0, PT, R78, 0x170b5d44, PT, P0 ;  /* 0x170b5d444e00780c */ /* 0x000fe20003f02300 */
[----:B------:R-:W-:-:S12]  /*23350*/  IMAD.MOV.U32 R75, RZ, RZ, R11 ;  /* 0x000000ffff4b7224 */ /* 0x000fd800078e000b */
[----:B------:R-:W-:Y:S05]  /*23360*/  @!P1 BREAK.RELIABLE P0, B3 ;  /* 0x0000000000039942 */ /* 0x000fea0000000100 */
[----:B------:R-:W-:Y:S05]  /*23370*/  @!P1 BRA P0, `(.L_x_95) ;  /* 0x0000000000349947 */ /* 0x000fea0000000000 */
.L_x_97:
[----:B------:R-:W-:Y:S05]  /*23380*/  BSYNC.RELIABLE B3 ;  /* 0x0000000000037941 */ /* 0x000fea0003800100 */
.L_x_96:
        /* <DEDUP_REMOVED lines=12> */
.L_x_95:
[----:B------:R-:W-:Y:S05]  /*23450*/  BSYNC.RECONVERGENT B2 ;  /* 0x0000000000027941 */ /* 0x000fea0003800200 */
.L_x_94:
        /* <DEDUP_REMOVED lines=22> */
[----:B------:R-:W-:Y:S01]  /*235c0*/  IMAD.WIDE.U32 R4, P1, R125, R47, R4 ;  /* 0x0000002f7d047225 */ /* 0x000fe20007820004 */
[----:B------:R-:W-:-:S03]  /*235d0*/  IADD3.X R41, P0, PT, RZ, R6, RZ, P0, !PT ;  /* 0x00000006ff297210 */ /* 0x000fc6000071e4ff */
[----:B------:R-:W-:Y:S01]  /*235e0*/  IMAD.WIDE.U32 R8, R47, R143, RZ ;  /* 0x0000008f2f087225 */ /* 0x000fe200078e00ff */
[----:B------:R-:W-:Y:S02]  /*235f0*/  IADD3.X R40, P0, PT, RZ, R7, RZ, P0, !PT ;  /* 0x00000007ff287210 */ /* 0x000fe4000071e4ff */
[----:B------:R-:W-:Y:S01]  /*23600*/  IADD3.X R45, PT, PT, RZ, RZ, RZ, P1, !PT ;  /* 0x000000ffff2d7210 */ /* 0x000fe20000ffe4ff */
[-C--:B------:R-:W-:Y:S01]  /*23610*/  IMAD.WIDE.U32 R2, R104, R139.reuse, RZ ;  /* 0x0000008b68027225 */ /* 0x080fe200078e00ff */
[----:B------:R-:W-:Y:S02]  /*23620*/  IADD3 R9, P3, PT, R9, R4, RZ ;  /* 0x0000000409097210 */ /* 0x000fe40007f7e0ff */
[----:B------:R-:W-:Y:S01]  /*23630*/  IADD3.X R4, P0, PT, R41, R8, RZ, P0, !PT ;  /* 0x0000000829047210 */ /* 0x000fe2000071e4ff */
[----:B------:R-:W-:Y:S02]  /*23640*/  IMAD.MOV.U32 R44, RZ, RZ, R5 ;  /* 0x000000ffff2c7224 */ /* 0x000fe400078e0005 */
[----:B------:R-:W-:Y:S01]  /*23650*/  IMAD.WIDE.U32 R6, R142, R139, RZ ;  /* 0x0000008b8e067225 */ /* 0x000fe200078e00ff */
[----:B------:R-:W-:-:S03]  /*23660*/  IADD3.X R5, P0, PT, R40, R9, RZ, P0, !PT ;  /* 0x0000000928057210 */ /* 0x000fc6000071e4ff */
[----:B------:R-:W-:Y:S01]  /*23670*/  IMAD.WIDE.U32 R2, P4, R105, R142, R2 ;  /* 0x0000008e69027225 */ /* 0x000fe20007880002 */
[----:B------:R-:W-:-:S03]  /*23680*/  IADD3 RZ, P1, PT, R4, R6, RZ ;  /* 0x0000000604ff7210 */ /* 0x000fc60007f3e0ff */
[----:B------:R-:W-:Y:S01]  /*23690*/  IMAD.WIDE.U32.X R44, R125, R75, R44, P3 ;  /* 0x0000004b7d2c7225 */ /* 0x000fe200018e042c */
[----:B------:R-:W-:-:S03]  /*236a0*/  IADD3 R41, P2, PT, R2, R7, RZ ;  /* 0x0000000702297210 */ /* 0x000fc60007f5e0ff */
[----:B------:R-:W-:Y:S01]  /*236b0*/  IMAD.WIDE.U32 R42, R75, R141, RZ ;  /* 0x0000008d4b2a7225 */ /* 0x000fe200078e00ff */
[----:B------:R-:W-:-:S03]  /*236c0*/  IADD3.X RZ, P1, PT, R5, R41, RZ, P1, !PT ;  /* 0x0000002905ff7210 */ /* 0x000fc60000f3e4ff */
[----:B------:R-:W-:Y:S02]  /*236d0*/  IMAD.X R7, RZ, RZ, RZ, P4 ;  /* 0x000000ffff077224 */ /* 0x000fe400020e06ff */
[----:B------:R-:W-:-:S04]  /*236e0*/  IMAD.WIDE.U32 R8, R75, R140, RZ ;  /* 0x0000008c4b087225 */ /* 0x000fc800078e00ff */
[----:B------:R-:W-:Y:S01]  /*236f0*/  IMAD.MOV.U32 R6, RZ, RZ, R3 ;  /* 0x000000ffff067224 */ /* 0x000fe200078e0003 */
[----:B------:R-:W-:Y:S01]  /*23700*/  IADD3.X R3, P0, PT, RZ, R44, RZ, P0, !PT ;  /* 0x0000002cff037210 */ /* 0x000fe2000071e4ff */
[----:B------:R-:W-:-:S03]  /*23710*/  IMAD.WIDE.U32 R42, P3, R126, R47, R42 ;  /* 0x0000002f7e2a7225 */ /* 0x000fc6000786002a */
[----:B------:R-:W-:Y:S01]  /*23720*/  IADD3.X R100, P4, PT, RZ, R45, RZ, P0, !PT ;  /* 0x0000002dff647210 */ /* 0x000fe2000079e4ff */
[----:B------:R-:W-:-:S04]  /*23730*/  IMAD.WIDE.U32 R40, R47, R141, RZ ;  /* 0x0000008d2f287225 */ /* 0x000fc800078e00ff */
        /* <DEDUP_REMOVED lines=9> */
[----:B------:R-:W-:Y:S01]  /*237d0*/  IMAD.MOV.U32 R60, RZ, RZ, R43 ;  /* 0x000000ffff3c7224 */ /* 0x000fe200078e002b */
[----:B------:R-:W-:Y:S01]  /*237e0*/  IADD3 R74, P4, PT, R65, R8, RZ ;  /* 0x00000008414a7210 */ /* 0x000fe20007f9e0ff */
[----:B------:R-:W-:Y:S01]  /*237f0*/  IMAD.WIDE.U32 R8, R104, R143, RZ ;  /* 0x0000008f68087225 */ /* 0x000fe200078e00ff */
[----:B------:R-:W-:-:S03]  /*23800*/  IADD3.X R100, P1, PT, R100, R49, RZ, P1, !PT ;  /* 0x0000003164647210 */ /* 0x000fc60000f3e4ff */
[----:B------:R-:W-:-:S04]  /*23810*/  IMAD.WIDE.U32.X R60, R126, R75, R60, P3 ;  /* 0x0000004b7e3c7225 */ /* 0x000fc800018e043c */
[----:B------:R-:W-:-:S04]  /*23820*/  IMAD.WIDE.U32 R70, R142, R143, RZ ;  /* 0x0000008f8e467225 */ /* 0x000fc800078e00ff */
[----:B------:R-:W-:-:S04]  /*23830*/  IMAD.WIDE.U32 R98, R104, R141, RZ ;  /* 0x0000008d68627225 */ /* 0x000fc800078e00ff */
[----:B------:R-:W-:-:S04]  /*23840*/  IMAD.WIDE.U32 R8, P3, R125, R142, R8 ;  /* 0x0000008e7d087225 */ /* 0x000fc80007860008 */
[----:B------:R-:W-:Y:S01]  /*23850*/  IMAD.X R103, RZ, RZ, RZ, P2 ;  /* 0x000000ffff677224 */ /* 0x000fe200010e06ff */
[----:B------:R-:W-:Y:S01]  /*23860*/  IADD3.X R6, P2, PT, R6, R41, RZ, P0, !PT ;  /* 0x0000002906067210 */ /* 0x000fe2000075e4ff */
[----:B------:R-:W-:Y:S01]  /*23870*/  IMAD.X R63, RZ, RZ, RZ, P3 ;  /* 0x000000ffff3f7224 */ /* 0x000fe200018e06ff */
[----:B------:R-:W-:Y:S01]  /*23880*/  IADD3 R71, P3, PT, R8, R71, RZ ;  /* 0x0000004708477210 */ /* 0x000fe20007f7e0ff */
[----:B------:R-:W-:Y:S01]  /*23890*/  IMAD.WIDE.U32.X R102, R115, R75, R102, P4 ;  /* 0x0000004b73667225 */ /* 0x000fe200020e0466 */
[----:B------:R-:W-:-:S03]  /*238a0*/  IADD3.X R7, P2, PT, R7, R100, RZ, P2, !PT ;  /* 0x0000006407077210 */ /* 0x000fc6000175e4ff */
[----:B------:R-:W-:-:S04]  /*238b0*/  IMAD.WIDE.U32 R72, R142, R141, RZ ;  /* 0x0000008d8e487225 */ /* 0x000fc800078e00ff */
[----:B------:R-:W-:-:S04]  /*238c0*/  IMAD.WIDE.U32 R98, P4, R126, R142, R98 ;  /* 0x0000008e7e627225 */ /* 0x000fc80007880062 */
[----:B------:R-:W-:Y:S02]  /*238d0*/  IMAD.MOV.U32 R62, RZ, RZ, R9 ;  /* 0x000000ffff3e7224 */ /* 0x000fe400078e0009 */
[----:B------:R-:W-:-:S04]  /*238e0*/  IMAD.WIDE.U32 R118, R104, R140, RZ ;  /* 0x0000008c68767225 */ /* 0x000fc800078e00ff */
[----:B------:R-:W-:Y:S01]  /*238f0*/  IMAD.WIDE.U32.X R62, R125, R104, R62, P3 ;  /* 0x000000687d3e7225 */ /* 0x000fe200018e043e */
[----:B------:R-:W-:Y:S02]  /*23900*/  IADD3 R107, P3, PT, R98, R73, RZ ;  /* 0x00000049626b7210 */ /* 0x000fe40007f7e0ff */
[----:B------:R-:W-:Y:S01]  /*23910*/  IADD3.X R73, P1, PT, RZ, R60, RZ, P1, !PT ;  /* 0x0000003cff497210 */ /* 0x000fe20000f3e4ff */
[----:B------:R-:W-:-:S04]  /*23920*/  IMAD.WIDE.U32 R40, R105, R143, RZ ;  /* 0x0000008f69287225 */ /* 0x000fc800078e00ff */
[----:B------:R-:W-:Y:S02]  /*23930*/  IMAD.X R97, RZ, RZ, RZ, P4 ;  /* 0x000000ffff617224 */ /* 0x000fe400020e06ff */
[----:B------:R-:W-:Y:S01]  /*23940*/  IMAD.MOV.U32 R96, RZ, RZ, R99 ;  /* 0x000000ffff607224 */ /* 0x000fe200078e0063 */
[----:B------:R-:W-:Y:S01]  /*23950*/  IADD3.X R99, P1, PT, RZ, R61, RZ, P1, !PT ;  /* 0x0000003dff637210 */ /* 0x000fe20000f3e4ff */
[----:B------:R-:W-:-:S04]  /*23960*/  IMAD.WIDE.U32 R68, R75, R47, RZ ;  /* 0x0000002f4b447225 */ /* 0x000fc800078e00ff */
[----:B------:R-:W-:-:S04]  /*23970*/  IMAD.WIDE.U32 R42, R105, R141, RZ ;  /* 0x0000008d692a7225 */ /* 0x000fc800078e00ff */
[----:B------:R-:W-:-:S04]  /*23980*/  IMAD.WIDE.U32 R66, R104, R142, RZ ;  /* 0x0000008e68427225 */ /* 0x000fc800078e00ff */
[----:B------:R-:W-:-:S04]  /*23990*/  IMAD.WIDE.U32.X R96, R126, R104, R96, P3 ;  /* 0x000000687e607225 */ /* 0x000fc800018e0460 */
[----:B------:R-:W-:-:S04]  /*239a0*/  IMAD.WIDE.U32 R118, P4, R115, R142, R118 ;  /* 0x0000008e73767225 */ /* 0x000fc80007880076 */
[----:B------:R-:W-:-:S04]  /*239b0*/  IMAD.WIDE.U32 R40, P3, R125, R139, R40 ;  /* 0x0000008b7d287225 */ /* 0x000fc80007860028 */
[----:B------:R-:W-:-:S04]  /*239c0*/  IMAD.WIDE.U32 R68, P0, R47, R75, R68 ;  /* 0x0000004b2f447225 */ /* 0x000fc80007800044 */
[----:B------:R-:W-:Y:S01]  /*239d0*/  IMAD.WIDE.U32 R132, R47, R47, RZ ;  /* 0x0000002f2f847225 */ /* 0x000fe200078e00ff */
[----:B------:R-:W-:-:S03]  /*239e0*/  IADD3.X R51, PT, PT, RZ, RZ, RZ, P0, !PT ;  /* 0x000000ffff337210 */ /* 0x000fc600007fe4ff */
[----:B------:R-:W-:Y:S01]  /*239f0*/  IMAD.WIDE.U32 R46, R105, R140, RZ ;  /* 0x0000008c692e7225 */ /* 0x000fe200078e00ff */
[----:B------:R-:W-:-:S03]  /*23a00*/  IADD3 RZ, P5, PT, RZ, R132, RZ ;  /* 0x00000084ffff7210 */ /* 0x000fc60007fbe0ff */
[----:B------:R-:W-:Y:S02]  /*23a10*/  IMAD.X R49, RZ, RZ, RZ, P4 ;  /* 0x000000ffff317224 */ /* 0x000fe400020e06ff */
[----:B------:R-:W-:Y:S02]  /*23a20*/  IMAD.X R113, RZ, RZ, RZ, P3 ;  /* 0x000000ffff717224 */ /* 0x000fe400018e06ff */
[----:B------:R-:W-:-:S04]  /*23a30*/  IMAD.WIDE.U32 R110, R142, R140, RZ ;  /* 0x0000008c8e6e7225 */ /* 0x000fc800078e00ff */
[----:B------:R-:W-:-:S04]  /*23a40*/  IMAD.WIDE.U32 R42, P4, R126, R139, R42 ;  /* 0x0000008b7e2a7225 */ /* 0x000fc8000788002a */
[----:B------:R-:W-:-:S04]  /*23a50*/  IMAD.WIDE.U32 R44, R142, R142, RZ ;  /* 0x0000008e8e2c7225 */ /* 0x000fc800078e00ff */
[----:B------:R-:W-:-:S04]  /*23a60*/  IMAD.WIDE.U32 R66, P3, R142, R104, R66 ;  /* 0x000000688e427225 */ /* 0x000fc80007860042 */
[----:B------:R-:W-:Y:S01]  /*23a70*/  IMAD.X R65, RZ, RZ, RZ, P4 ;  /* 0x000000ffff417224 */ /* 0x000fe200020e06ff */
[----:B------:R-:W-:Y:S01]  /*23a80*/  IADD3 R123, P4, PT, R118, R111, RZ ;  /* 0x0000006f767b7210 */ /* 0x000fe20007f9e0ff */
[----:B------:R-:W-:-:S04]  /*23a90*/  IMAD.WIDE.U32 R46, P0, R115, R139, R46 ;  /* 0x0000008b732e7225 */ /* 0x000fc8000780002e */
[----:B------:R-:W-:Y:S01]  /*23aa0*/  IMAD.X R77, RZ, RZ, RZ, P3 ;  /* 0x000000ffff4d7224 */ /* 0x000fe200018e06ff */
[----:B------:R-:W-:Y:S01]  /*23ab0*/  IADD3 R9, P3, PT, R45, R66, RZ ;  /* 0x000000422d097210 */ /* 0x000fe20007f7e0ff */
[----:B------:R-:W-:Y:S01]  /*23ac0*/  IMAD.MOV.U32 R48, RZ, RZ, R119 ;  /* 0x000000ffff307224 */ /* 0x000fe200078e0077 */
[----:B------:R-:W-:Y:S01]  /*23ad0*/  IADD3.X R45, P2, PT, RZ, RZ, RZ, P2, !PT ;  /* 0x000000ffff2d7210 */ /* 0x000fe2000175e4ff */
[----:B------:R-:W-:Y:S02]  /*23ae0*/  IMAD.MOV.U32 R50, RZ, RZ, R69 ;  /* 0x000000ffff327224 */ /* 0x000fe400078e0045 */
[----:B------:R-:W-:-:S04]  /*23af0*/  IMAD.WIDE.U32 R100, R139, R143, RZ ;  /* 0x0000008f8b647225 */ /* 0x000fc800078e00ff */
[----:B------:R-:W-:Y:S01]  /*23b00*/  IMAD.X R69, RZ, RZ, RZ, P0 ;  /* 0x000000ffff457224 */ /* 0x000fe200000e06ff */
[----:B------:R-:W-:Y:S01]  /*23b10*/  IADD3 RZ, P0, PT, R6, R70, RZ ;  /* 0x0000004606ff7210 */ /* 0x000fe20007f1e0ff */
[----:B------:R-:W-:Y:S01]  /*23b20*/  IMAD.WIDE.U32.X R48, R115, R104, R48, P4 ;  /* 0x0000006873307225 */ /* 0x000fe200020e0430 */
[----:B------:R-:W-:Y:S02]  /*23b30*/  IADD3 R3, P4, PT, R133, R68, RZ ;  /* 0x0000004485037210 */ /* 0x000fe40007f9e0ff */
[----:B------:R-:W-:Y:S01]  /*23b40*/  IADD3.X RZ, P0, PT, R7, R71, RZ, P0, !PT ;  /* 0x0000004707ff7210 */ /* 0x000fe2000071e4ff */
[----:B------:R-:W-:Y:S01]  /*23b50*/  IMAD.MOV.U32 R76, RZ, RZ, R67 ;  /* 0x000000ffff4c7224 */ /* 0x000fe200078e0043 */
[----:B------:R-:W-:Y:S01]  /*23b60*/  IADD3.X RZ, P5, PT, RZ, R3, RZ, P5, !PT ;  /* 0x00000003ffff7210 */ /* 0x000fe20002fbe4ff */
[----:B------:R-:W-:Y:S01]  /*23b70*/  IMAD.X R67, RZ, RZ, RZ, P2 ;  /* 0x000000ffff437224 */ /* 0x000fe200010e06ff */
[----:B------:R-:W-:Y:S01]  /*23b80*/  IADD3 R111, P2, PT, R40, R101, RZ ;  /* 0x00000065286f7210 */ /* 0x000fe20007f5e0ff */
[----:B------:R-:W-:-:S04]  /*23b90*/  IMAD.WIDE.U32 R60, R139, R141, RZ ;  /* 0x0000008d8b3c7225 */ /* 0x000fc800078e00ff */
[----:B------:R-:W-:Y:S02]  /*23ba0*/  IMAD.MOV.U32 R112, RZ, RZ, R41 ;  /* 0x000000ffff707224 */ /* 0x000fe400078e0029 */
[----:B------:R-:W-:Y:S01]  /*23bb0*/  IMAD.WIDE.U32.X R50, R75, R75, R50, P4 ;  /* 0x0000004b4b327225 */ /* 0x000fe200020e0432 */
[----:B------:R-:W-:Y:S02]  /*23bc0*/  IADD3.X R75, P4, PT, R45, R62, RZ, P0, !PT ;  /* 0x0000003e2d4b7210 */ /* 0x000fe4000079e4ff */
[----:B------:R-:W-:Y:S01]  /*23bd0*/  IADD3.X R66, P0, PT, R73, R64, RZ, P1, !PT ;  /* 0x0000004049427210 */ /* 0x000fe20000f1e4ff */
[----:B------:R-:W-:Y:S01]  /*23be0*/  IMAD.WIDE.U32.X R112, R125, R105, R112, P2 ;  /* 0x000000697d707225 */ /* 0x000fe200010e0470 */
[----:B------:R-:W-:Y:S02]  /*23bf0*/  IADD3 R41, P2, PT, R42, R61, RZ ;  /* 0x0000003d2a297210 */ /* 0x000fe40007f5e0ff */
[----:B------:R-:W-:Y:S01]  /*23c00*/  IADD3.X R45, P1, PT, R67, R63, RZ, P4, !PT ;  /* 0x0000003f432d7210 */ /* 0x000fe2000273e4ff */
[----:B------:R-:W-:Y:S01]  /*23c10*/  IMAD.WIDE.U32 R70, R105, R139, RZ ;  /* 0x0000008b69467225 */ /* 0x000fe200078e00ff */
[----:B------:R-:W-:-:S02]  /*23c20*/  IADD3.X R106, P0, PT, R99, R74, RZ, P0, !PT ;  /* 0x0000004a636a7210 */ /* 0x000fc4000071e4ff */
[----:B------:R-:W-:Y:S01]  /*23c30*/  IADD3.X R74, P1, PT, R75, R66, RZ, P1, !PT ;  /* 0x000000424b4a7210 */ /* 0x000fe20000f3e4ff */
[----:B------:R-:W-:Y:S01]  /*23c40*/  IMAD.MOV.U32 R64, RZ, RZ, R43 ;  /* 0x000000ffff407224 */ /* 0x000fe200078e002b */
[----:B------:R-:W-:Y:S01]  /*23c50*/  IADD3.X R121, P0, PT, RZ, R102, RZ, P0, !PT ;  /* 0x00000066ff797210 */ /* 0x000fe2000071e4ff */
[----:B------:R-:W-:Y:S01]  /*23c60*/  IMAD.WIDE.U32 R62, R139, R140, RZ ;  /* 0x0000008c8b3e7225 */ /* 0x000fe200078e00ff */
[----:B------:R-:W-:-:S03]  /*23c70*/  IADD3.X R75, P1, PT, R45, R106, RZ, P1, !PT ;  /* 0x0000006a2d4b7210 */ /* 0x000fc60000f3e4ff */
[----:B------:R-:W-:Y:S01]  /*23c80*/  IMAD.WIDE.U32.X R64, R126, R105, R64, P2 ;  /* 0x000000697e407225 */ /* 0x000fe200010e0440 */
[----:B------:R-:W-:-:S03]  /*23c90*/  IADD3 R43, P4, PT, R46, R63, RZ ;  /* 0x0000003f2e2b7210 */ /* 0x000fc60007f9e0ff */
[----:B------:R-:W-:-:S04]  /*23ca0*/  IMAD.WIDE.U32 R70, P2, R139, R105, R70 ;  /* 0x000000698b467225 */ /* 0x000fc80007840046 */
[----:B------:R-:W-:Y:S01]  /*23cb0*/  IMAD.X R73, RZ, RZ, RZ, P2 ;  /* 0x000000ffff497224 */ /* 0x000fe200010e06ff */
[----:B------:R-:W-:Y:S01]  /*23cc0*/  IADD3 RZ, P2, PT, R74, R72, RZ ;  /* 0x000000484aff7210 */ /* 0x000fe20007f5e0ff */
[----:B------:R-:W-:Y:S01]  /*23cd0*/  IMAD.MOV.U32 R68, RZ, RZ, R47 ;  /* 0x000000ffff447224 */ /* 0x000fe200078e002f */
[----:B------:R-:W-:Y:S01]  /*23ce0*/  IADD3.X R47, P1, PT, RZ, RZ, RZ, P1, !PT ;  /* 0x000000ffff2f7210 */ /* 0x000fe20000f3e4ff */
[----:B------:R-:W-:Y:S01]  /*23cf0*/  IMAD.WIDE.U32 R66, R139, R139, RZ ;  /* 0x0000008b8b427225 */ /* 0x000fe200078e00ff */
[----:B------:R-:W-:-:S03]  /*23d00*/  IADD3.X RZ, P2, PT, R75, R107, RZ, P2, !PT ;  /* 0x0000006b4bff7210 */ /* 0x000fc6000175e4ff */
[----:B------:R-:W-:Y:S01]  /*23d10*/  IMAD.WIDE.U32.X R68, R115, R105, R68, P4 ;  /* 0x0000006973447225 */ /* 0x000fe200020e0444 */
[----:B------:R-:W-:Y:S02]  /*23d20*/  IADD3.X R120, P2, PT, R47, R96, RZ, P2, !PT ;  /* 0x000000602f787210 */ /* 0x000fe4000175e4ff */
[----:B------:R-:W-:Y:S01]  /*23d30*/  IADD3 R45, P4, PT, R67, R70, RZ ;  /* 0x00000046432d7210 */ /* 0x000fe20007f9e0ff */
[----:B------:R-:W-:Y:S02]  /*23d40*/  IMAD.MOV.U32 R72, RZ, RZ, R71 ;  /* 0x000000ffff487224 */ /* 0x000fe400078e0047 */
[----:B------:R-:W-:Y:S02]  /*23d50*/  IMAD.X R47, RZ, RZ, RZ, P1 ;  /* 0x000000ffff2f7224 */ /* 0x000fe400008e06ff */
[----:B------:R-:W-:-:S03]  /*23d60*/  IMAD.WIDE.U32.X R70, R104, R104, R76, P3 ;  /* 0x0000006868467225 */ /* 0x000fc600018e044c */
[----:B------:R-:W-:Y:S01]  /*23d70*/  IADD3.X R114, P2, PT, R47, R97, RZ, P2, !PT ;  /* 0x000000612f727210 */ /* 0x000fe2000175e4ff */
[----:B------:R-:W-:-:S03]  /*23d80*/  IMAD.WIDE.U32 R76, R125, R141, RZ ;  /* 0x0000008d7d4c7225 */ /* 0x000fc600078e00ff */
[----:B------:R-:W-:Y:S01]  /*23d90*/  IADD3.X R120, P2, PT, R120, R121, RZ, P2, !PT ;  /* 0x0000007978787210 */ /* 0x000fe2000175e4ff */
[----:B------:R-:W-:-:S04]  /*23da0*/  IMAD.WIDE.U32 R96, R125, R140, RZ ;  /* 0x0000008c7d607225 */ /* 0x000fc800078e00ff */
[----:B------:R-:W-:-:S04]  /*23db0*/  IMAD.WIDE.U32 R74, R141, R142, R74 ;  /* 0x0000008e8d4a7225 */ /* 0x000fc800078e004a */
[----:B------:R-:W-:-:S04]  /*23dc0*/  IMAD.WIDE.U32 R106, R125, R143, RZ ;  /* 0x0000008f7d6a7225 */ /* 0x000fc800078e00ff */
[----:B------:R-:W-:-:S04]  /*23dd0*/  IMAD.WIDE.U32 R76, P1, R126, R143, R76 ;  /* 0x0000008f7e4c7225 */ /* 0x000fc8000782004c */
[----:B------:R-:W-:Y:S02]  /*23de0*/  IMAD.IADD R147, R75, 0x1, R98 ;  /* 0x000000014b937824 */ /* 0x000fe400078e0262 */
[----:B------:R-:W-:Y:S01]  /*23df0*/  IMAD.WIDE.U32.X R72, R105, R105, R72, P4 ;  /* 0x0000006969487225 */ /* 0x000fe200020e0448 */
[----:B------:R-:W-:-:S03]  /*23e00*/  IADD3.X R105, PT, PT, RZ, RZ, RZ, P1, !PT ;  /* 0x000000ffff697210 */ /* 0x000fc60000ffe4ff */
[----:B------:R-:W-:Y:S01]  /*23e10*/  IMAD.X R67, RZ, RZ, R103, P0 ;  /* 0x000000ffff437224 */ /* 0x000fe200000e0667 */
[----:B------:R-:W-:Y:S01]  /*23e20*/  IADD3 RZ, P0, PT, R74, R100, RZ ;  /* 0x000000644aff7210 */ /* 0x000fe20007f1e0ff */
[----:B------:R-:W-:-:S03]  /*23e30*/  IMAD.WIDE.U32 R96, P3, R115, R143, R96 ;  /* 0x0000008f73607225 */ /* 0x000fc60007860060 */
[----:B------:R-:W-:Y:S01]  /*23e40*/  IADD3.X RZ, P0, PT, R147, R111, RZ, P0, !PT ;  /* 0x0000006f93ff7210 */ /* 0x000fe2000071e4ff */
[C---:B------:R-:W-:Y:S01]  /*23e50*/  IMAD.WIDE.U32 R98, R143.reuse, R141, RZ ;  /* 0x0000008d8f627225 */ /* 0x040fe200078e00ff */
[----:B------:R-:W-:Y:S02]  /*23e60*/  IADD3.X R121, P2, PT, R114, R67, RZ, P2, !PT ;  /* 0x0000004372797210 */ /* 0x000fe4000175e4ff */
[----:B------:R-:W-:Y:S01]  /*23e70*/  IADD3.X R75, P0, PT, RZ, R112, RZ, P0, !PT ;  /* 0x00000070ff4b7210 */ /* 0x000fe2000071e4ff */
[----:B------:R-:W-:-:S03]  /*23e80*/  IMAD.WIDE.U32 R106, P1, R143, R125, R106 ;  /* 0x0000007d8f6a7225 */ /* 0x000fc6000782006a */
[----:B------:R-:W-:Y:S01]  /*23e90*/  IADD3.X R67, P0, PT, RZ, R113, RZ, P0, !PT ;  /* 0x00000071ff437210 */ /* 0x000fe2000071e4ff */
[----:B------:R-:W-:-:S04]  /*23ea0*/  IMAD.WIDE.U32 R100, R143, R140, RZ ;  /* 0x0000008c8f647225 */ /* 0x000fc800078e00ff */
[----:B------:R-:W-:Y:S01]  /*23eb0*/  IMAD.X R117, RZ, RZ, RZ, P3 ;  /* 0x000000ffff757224 */ /* 0x000fe200018e06ff */
[----:B------:R-:W-:Y:S01]  /*23ec0*/  IADD3 R47, P3, PT, R76, R99, RZ ;  /* 0x000000634c2f7210 */ /* 0x000fe20007f7e0ff */
[----:B------:R-:W-:-:S04]  /*23ed0*/  IMAD.WIDE.U32 R102, R143, R143, RZ ;  /* 0x0000008f8f667225 */ /* 0x000fc800078e00ff */
[----:B------:R-:W-:Y:S01]  /*23ee0*/  IMAD.X R109, RZ, RZ, RZ, P1 ;  /* 0x000000ffff6d7224 */ /* 0x000fe200008e06ff */
[----:B------:R-:W-:Y:S01]  /*23ef0*/  IADD3 R61, P1, PT, R96, R101, RZ ;  /* 0x00000065603d7210 */ /* 0x000fe20007f3e0ff */
[----:B------:R-:W-:Y:S01]  /*23f00*/  IMAD.MOV.U32 R104, RZ, RZ, R77 ;  /* 0x000000ffff687224 */ /* 0x000fe200078e004d */
[----:B------:R-:W-:Y:S01]  /*23f10*/  SHF.L.W.U32.HI R101, R144, 0x1, R145 ;  /* 0x0000000190657819 */ /* 0x000fe20000010e91 */
[----:B------:R-:W-:Y:S02]  /*23f20*/  IMAD.MOV.U32 R116, RZ, RZ, R97 ;  /* 0x000000ffff747224 */ /* 0x000fe400078e0061 */
[----:B------:R-:W-:Y:S01]  /*23f30*/  IMAD.WIDE.U32.X R104, R126, R125, R104, P3 ;  /* 0x0000007d7e687225 */ /* 0x000fe200018e0468 */
[----:B------:R-:W-:-:S03]  /*23f40*/  IADD3 R63, P3, PT, R103, R106, RZ ;  /* 0x0000006a673f7210 */ /* 0x000fc60007f7e0ff */
[----:B------:R-:W-:Y:S02]  /*23f50*/  IMAD.MOV.U32 R108, RZ, RZ, R107 ;  /* 0x000000ffff6c7224 */ /* 0x000fe400078e006b */
[----:B------:R-:W-:Y:S01]  /*23f60*/  IMAD.WIDE.U32.X R106, R115, R125, R116, P1 ;  /* 0x0000007d736a7225 */ /* 0x000fe200008e0474 */
[----:B------:R-:W-:-:S03]  /*23f70*/  IADD3 RZ, P1, PT, R120, R110, RZ ;  /* 0x0000006e78ff7210 */ /* 0x000fc60007f3e0ff */
[----:B------:R-:W-:Y:S01]  /*23f80*/  IMAD.WIDE.U32 R110, R126, R140, RZ ;  /* 0x0000008c7e6e7225 */ /* 0x000fe200078e00ff */
[----:B------:R-:W-:-:S03]  /*23f90*/  IADD3.X RZ, P1, PT, R121, R123, RZ, P1, !PT ;  /* 0x0000007b79ff7210 */ /* 0x000fc60000f3e4ff */
[----:B------:R-:W-:-:S04]  /*23fa0*/  IMAD.WIDE.U32.X R108, R125, R125, R108, P3 ;  /* 0x0000007d7d6c7225 */ /* 0x000fc800018e046c */
[----:B------:R-:W-:-:S04]  /*23fb0*/  IMAD.WIDE.U32 R116, R140, R142, R120 ;  /* 0x0000008e8c747225 */ /* 0x000fc800078e0078 */
[----:B------:R-:W-:Y:S01]  /*23fc0*/  IMAD.WIDE.U32 R122, R126, R141, RZ ;  /* 0x0000008d7e7a7225 */ /* 0x000fe200078e00ff */
[----:B------:R-:W-:-:S03]  /*23fd0*/  IADD3.X R114, P0, PT, R75, R116, RZ, P0, !PT ;  /* 0x000000744b727210 */ /* 0x000fc6000071e4ff */
[----:B------:R-:W-:-:S04]  /*23fe0*/  IMAD.WIDE.U32 R110, P3, R115, R141, R110 ;  /* 0x0000008d736e7225 */ /* 0x000fc8000786006e */
[----:B------:R-:W-:-:S04]  /*23ff0*/  IMAD.WIDE.U32 R112, R141, R140, RZ ;  /* 0x0000008c8d707225 */ /* 0x000fc800078e00ff */
[----:B------:R-:W-:Y:S02]  /*24000*/  IMAD.IADD R148, R117, 0x1, R118 ;  /* 0x0000000175947824 */ /* 0x000fe400078e0276 */
[----:B------:R-:W-:Y:S01]  /*24010*/  IMAD.X R117, RZ, RZ, RZ, P3 ;  /* 0x000000ffff757224 */ /* 0x000fe200018e06ff */
[----:B------:R-:W-:Y:S01]  /*24020*/  IADD3 R75, P3, PT, R110, R113, RZ ;  /* 0x000000716e4b7210 */ /* 0x000fe20007f7e0ff */
[----:B------:R-:W-:-:S04]  /*24030*/  IMAD.WIDE.U32 R124, R115, R140, RZ ;  /* 0x0000008c737c7225 */ /* 0x000fc800078e00ff */
[----:B------:R-:W-:-:S04]  /*24040*/  IMAD.WIDE.U32 R122, P4, R141, R126, R122 ;  /* 0x0000007e8d7a7225 */ /* 0x000fc8000788007a */
[----:B------:R-:W-:-:S04]  /*24050*/  IMAD.WIDE.U32 R118, R141, R141, RZ ;  /* 0x0000008d8d767225 */ /* 0x000fc800078e00ff */
[----:B------:R-:W-:Y:S02]  /*24060*/  IMAD.MOV.U32 R116, RZ, RZ, R111 ;  /* 0x000000ffff747224 */ /* 0x000fe400078e006f */
[----:B------:R-:W-:Y:S01]  /*24070*/  IMAD.X R121, RZ, RZ, RZ, P4 ;  /* 0x000000ffff797224 */ /* 0x000fe200020e06ff */
[----:B------:R-:W-:Y:S01]  /*24080*/  IADD3 R77, P4, PT, R119, R122, RZ ;  /* 0x0000007a774d7210 */ /* 0x000fe20007f9e0ff */
[----:B------:R-:W-:-:S04]  /*24090*/  IMAD.WIDE.U32.X R116, R115, R126, R116, P3 ;  /* 0x0000007e73747225 */ /* 0x000fc800018e0474 */
[----:B------:R-:W-:Y:S02]  /*240a0*/  IMAD.MOV.U32 R120, RZ, RZ, R123 ;  /* 0x000000ffff787224 */ /* 0x000fe400078e007b */
[----:B------:R-:W-:-:S04]  /*240b0*/  IMAD.WIDE.U32 R124, P3, R140, R115, R124 ;  /* 0x000000738c7c7225 */ /* 0x000fc8000786007c */
[----:B------:R-:W-:-:S04]  /*240c0*/  IMAD.WIDE.U32 R122, R140, R140, RZ ;  /* 0x0000008c8c7a7225 */ /* 0x000fc800078e00ff */
[----:B------:R-:W-:-:S04]  /*240d0*/  IMAD.WIDE.U32.X R120, R126, R126, R120, P4 ;  /* 0x0000007e7e787225 */ /* 0x000fc800020e0478 */
[----:B------:R-:W-:Y:S01]  /*240e0*/  IMAD.X R127, RZ, RZ, RZ, P3 ;  /* 0x000000ffff7f7224 */ /* 0x000fe200018e06ff */
[----:B------:R-:W-:Y:S01]  /*240f0*/  IADD3 R97, P3, PT, R123, R124, RZ ;  /* 0x0000007c7b617210 */ /* 0x000fe20007f7e0ff */
[----:B------:R-:W-:Y:S02]  /*24100*/  IMAD.MOV.U32 R126, RZ, RZ, R125 ;  /* 0x000000ffff7e7224 */ /* 0x000fe400078e007d */
[C---:B------:R-:W-:Y:S02]  /*24110*/  IMAD R99, R132.reuse, -0x7af74001, -R3 ;  /* 0x8508bfff84637824 */ /* 0x040fe400078e0a03 */
[----:B------:R-:W-:-:S04]  /*24120*/  IMAD.WIDE.U32 R124, R132, -0x1, RZ ;  /* 0xffffffff847c7825 */ /* 0x000fc800078e00ff */
[----:B------:R-:W-:Y:S02]  /*24130*/  IMAD.IADD R99, R125, 0x1, R99 ;  /* 0x000000017d637824 */ /* 0x000fe400078e0263 */
[----:B------:R-:W-:-:S04]  /*24140*/  IMAD.WIDE.U32.X R126, R115, R115, R126, P3 ;  /* 0x00000073737e7225 */ /* 0x000fc800018e047e */
[----:B------:R-:W-:-:S04]  /*24150*/  IMAD.WIDE.U32 R128, R99, 0x1, RZ ;  /* 0x0000000163807825 */ /* 0x000fc800078e00ff */
[----:B------:R-:W-:-:S04]  /*24160*/  IMAD.WIDE.U32 R130, R124, 0x1, RZ ;  /* 0x000000017c827825 */ /* 0x000fc800078e00ff */
[----:B------:R-:W-:-:S04]  /*24170*/  IMAD.WIDE.U32 R128, P3, R124, -0x7af74000, R128 ;  /* 0x8508c0007c807825 */ /* 0x000fc80007860080 */
[----:B------:R-:W-:Y:S01]  /*24180*/  IMAD.X R133, RZ, RZ, RZ, P3 ;  /* 0x000000ffff857224 */ /* 0x000fe200018e06ff */
[----:B------:R-:W-:Y:S01]  /*24190*/  IADD3 RZ, P3, PT, R132, R130, RZ ;  /* 0x0000008284ff7210 */ /* 0x000fe20007f7e0ff */
[----:B------:R-:W-:Y:S01]  /*241a0*/  IMAD.WIDE.U32 R6, R143, R142, R6 ;  /* 0x0000008e8f067225 */ /* 0x000fe200078e0006 */
[----:B------:R-:W-:Y:S02]  /*241b0*/  IADD3 R128, P4, PT, R131, R128, RZ ;  /* 0x0000008083807210 */ /* 0x000fe40007f9e0ff */
[----:B------:R-:W-:Y:S01]  /*241c0*/  MOV R132, R129 ;  /* 0x0000008100847202 */ /* 0x000fe20000000f00 */
[----:B------:R-:W-:Y:S01]  /*241d0*/  IMAD.WIDE.U32 R130, R124, 0x30000000, RZ ;  /* 0x300000007c827825 */ /* 0x000fe200078e00ff */
[----:B------:R-:W-:-:S03]  /*241e0*/  IADD3.X RZ, P3, PT, R3, R128, RZ, P3, !PT ;  /* 0x0000008003ff7210 */ /* 0x000fc60001f7e4ff */
[----:B------:R-:W-:Y:S01]  /*241f0*/  IMAD.WIDE.U32.X R132, R99, -0x7af74000, R132, P4 ;  /* 0x8508c00063847825 */ /* 0x000fe200020e0484 */
[----:B------:R-:W-:Y:S02]  /*24200*/  IADD3.X R115, P4, PT, R67, R148, RZ, P0, !PT ;  /* 0x0000009443737210 */ /* 0x000fe4000079e4ff */
[C---:B------:R-:W-:Y:S02]  /*24210*/  SHF.L.U64.HI R67, R150.reuse, 0x1, R144 ;  /* 0x0000000196437819 */ /* 0x040fe40000010290 */
[----:B------:R-:W-:Y:S02]  /*24220*/  LEA.X R150, P0, R150, R50, 0x1, P5 ;  /* 0x0000003296967211 */ /* 0x000fe40002800cff */
[----:B------:R-:W-:Y:S02]  /*24230*/  IADD3.X R3, P3, PT, RZ, R132, RZ, P3, !PT ;  /* 0x00000084ff037210 */ /* 0x000fe40001f7e4ff */
[----:B------:R-:W-:Y:S01]  /*24240*/  IADD3.X R67, P0, PT, R67, R51, RZ, P0, !PT ;  /* 0x0000003343437210 */ /* 0x000fe2000071e4ff */
[----:B------:R-:W-:Y:S01]  /*24250*/  IMAD.WIDE.U32 R50, R99, 0x30000000, RZ ;  /* 0x3000000063327825 */ /* 0x000fe200078e00ff */
[----:B------:R-:W-:-:S02]  /*24260*/  IADD3.X R103, P4, PT, RZ, RZ, RZ, P4, !PT ;  /* 0x000000ffff677210 */ /* 0x000fc4000279e4ff */
[----:B------:R-:W-:Y:S01]  /*24270*/  IADD3.X R44, P0, PT, R101, R44, RZ, P0, !PT ;  /* 0x0000002c652c7210 */ /* 0x000fe2000071e4ff */
[----:B------:R-:W-:-:S04]  /*24280*/  IMAD.WIDE.U32 R50, P5, R124, 0x170b5d44, R50 ;  /* 0x170b5d447c327825 */ /* 0x000fc800078a0032 */
[----:B------:R-:W-:Y:S01]  /*24290*/  IMAD.X R129, RZ, RZ, RZ, P5 ;  /* 0x000000ffff817224 */ /* 0x000fe200028e06ff */
[----:B------:R-:W-:Y:S01]  /*242a0*/  IADD3.X R132, P5, PT, RZ, R133, RZ, P3, !PT ;  /* 0x00000085ff847210 */ /* 0x000fe20001fbe4ff */
[----:B------:R-:W-:Y:S01]  /*242b0*/  IMAD.MOV.U32 R128, RZ, RZ, R51 ;  /* 0x000000ffff807224 */ /* 0x000fe200078e0033 */
[----:B------:R-:W-:Y:S01]  /*242c0*/  IADD3 R51, P3, PT, R50, R131, RZ ;  /* 0x0000008332337210 */ /* 0x000fe20007f7e0ff */
[----:B------:R-:W-:Y:S01]  /*242d0*/  IMAD.X R101, RZ, RZ, RZ, P4 ;  /* 0x000000ffff657224 */ /* 0x000fe200020e06ff */
[----:B------:R-:W-:-:S03]  /*242e0*/  IADD3.X R150, P5, PT, R3, R150, RZ, P5, !PT ;  /* 0x0000009603967210 */ /* 0x000fc60002fbe4ff */
[----:B------:R-:W-:Y:S01]  /*242f0*/  IMAD.WIDE.U32.X R128, R99, 0x170b5d44, R128, P3 ;  /* 0x170b5d4463807825 */ /* 0x000fe200018e0480 */
[----:B------:R-:W-:Y:S02]  /*24300*/  IADD3.X R151, P4, PT, R132, R67, RZ, P5, !PT ;  /* 0x0000004384977210 */ /* 0x000fe40002f9e4ff */
[----:B------:R-:W-:Y:S02]  /*24310*/  IADD3 RZ, P3, PT, R114, R60, RZ ;  /* 0x0000003c72ff7210 */ /* 0x000fe40007f7e0ff */
[----:B------:R-:W-:Y:S02]  /*24320*/  IADD3.X R3, P4, PT, RZ, RZ, RZ, P4, !PT ;  /* 0x000000ffff037210 */ /* 0x000fe4000279e4ff */
[----:B------:R-:W-:Y:S01]  /*24330*/  IADD3.X RZ, P3, PT, R115, R41, RZ, P3, !PT ;  /* 0x0000002973ff7210 */ /* 0x000fe20001f7e4ff */
[----:B------:R-:W-:Y:S01]  /*24340*/  IMAD.WIDE.U32 R114, R141, R139, R114 ;  /* 0x0000008b8d727225 */ /* 0x000fe200078e0072 */
[----:B------:R-:W-:Y:S02]  /*24350*/  SHF.L.W.U32.HI R60, R145, 0x1, R146 ;  /* 0x00000001913c7819 */ /* 0x000fe40000010e92 */
[----:B------:R-:W-:Y:S01]  /*24360*/  IADD3.X R103, P3, PT, R103, R64, RZ, P3, !PT ;  /* 0x0000004067677210 */ /* 0x000fe20001f7e4ff */
[----:B------:R-:W-:Y:S01]  /*24370*/  IMAD.X R67, RZ, RZ, RZ, P4 ;  /* 0x000000ffff437224 */ /* 0x000fe200020e06ff */
[----:B------:R-:W-:Y:S01]  /*24380*/  IADD3 RZ, P4, PT, R150, R130, RZ ;  /* 0x0000008296ff7210 */ /* 0x000fe20007f9e0ff */
[----:B------:R-:W-:Y:S01]  /*24390*/  IMAD.WIDE.U32 R130, R124, -0x45f6b800, RZ ;  /* 0xba0948007c827825 */ /* 0x000fe200078e00ff */
[----:B------:R-:W-:-:S02]  /*243a0*/  IADD3.X R101, P3, PT, R101, R65, RZ, P3, !PT ;  /* 0x0000004165657210 */ /* 0x000fc40001f7e4ff */
[----:B------:R-:W-:Y:S01]  /*243b0*/  IADD3.X RZ, P4, PT, R151, R51, RZ, P4, !PT ;  /* 0x0000003397ff7210 */ /* 0x000fe2000279e4ff */
[----:B------:R-:W-:Y:S01]  /*243c0*/  IMAD.WIDE.U32 R64, R139, R142, R4 ;  /* 0x0000008e8b407225 */ /* 0x000fe200078e0004 */
[----:B------:R-:W-:Y:S02]  /*243d0*/  IADD3.X R5, P2, PT, RZ, RZ, RZ, P2, !PT ;  /* 0x000000ffff057210 */ /* 0x000fe4000175e4ff */
[----:B------:R-:W-:Y:S01]  /*243e0*/  IADD3.X R3, P4, PT, R3, R128, RZ, P4, !PT ;  /* 0x0000008003037210 */ /* 0x000fe2000279e4ff */
[----:B------:R-:W-:Y:S01]  /*243f0*/  IMAD.IADD R41, R65, 0x1, R2 ;  /* 0x0000000141297824 */ /* 0x000fe200078e0202 */
[----:B------:R-:W-:Y:S01]  /*24400*/  IADD3.X R48, P1, PT, R5, R48, RZ, P1, !PT ;  /* 0x0000003005307210 */ /* 0x000fe20000f3e4ff */
[----:B------:R-:W-:Y:S01]  /*24410*/  IMAD.WIDE.U32 R4, R99, -0x45f6b800, RZ ;  /* 0xba09480063047825 */ /* 0x000fe200078e00ff */
[----:B------:R-:W-:Y:S02]  /*24420*/  IADD3.X R128, P4, PT, R67, R129, RZ, P4, !PT ;  /* 0x0000008143807210 */ /* 0x000fe4000279e4ff */
[----:B------:R-:W-:Y:S01]  /*24430*/  IADD3.X R9, P0, PT, R60, R9, RZ, P0, !PT ;  /* 0x000000093c097210 */ /* 0x000fe2000071e4ff */
[----:B------:R-:W-:Y:S01]  /*24440*/  IMAD.WIDE.U32 R150, R124, 0x30000000, R150 ;  /* 0x300000007c967825 */ /* 0x000fe200078e0096 */
[----:B------:R-:W-:-:S02]  /*24450*/  IADD3.X R2, P4, PT, R3, R44, RZ, P4, !PT ;  /* 0x0000002c03027210 */ /* 0x000fc4000279e4ff */
[----:B------:R-:W-:Y:S01]  /*24460*/  IADD3.X R44, PT, PT, R49, RZ, RZ, P1, P2 ;  /* 0x000000ff312c7210 */ /* 0x000fe20000fe44ff */
[----:B------:R-:W-:Y:S01]  /*24470*/  IMAD.WIDE.U32 R4, P2, R124, 0x1ef3622f, R4 ;  /* 0x1ef3622f7c047825 */ /* 0x000fe20007840004 */
[----:B------:R-:W-:Y:S02]  /*24480*/  SHF.L.W.U32.HI R51, R146, 0x1, R64 ;  /* 0x0000000192337819 */ /* 0x000fe40000010e40 */
[----:B------:R-:W-:Y:S01]  /*24490*/  IADD3.X R3, P4, PT, R128, R9, RZ, P4, !PT ;  /* 0x0000000980037210 */ /* 0x000fe2000279e4ff */
[----:B------:R-:W-:Y:S01]  /*244a0*/  IMAD.X R49, RZ, RZ, RZ, P2 ;  /* 0x000000ffff317224 */ /* 0x000fe200010e06ff */
[----:B------:R-:W-:Y:S01]  /*244b0*/  IADD3 R131, P2, PT, R4, R131, RZ ;  /* 0x0000008304837210 */ /* 0x000fe20007f5e0ff */
[----:B------:R-:W-:Y:S01]  /*244c0*/  IMAD.IADD R9, R151, 0x1, R50 ;  /* 0x0000000197097824 */ /* 0x000fe200078e0232 */
[----:B------:R-:W-:Y:S01]  /*244d0*/  SHF.L.W.U32.HI R65, R64, 0x1, R41 ;  /* 0x0000000140417819 */ /* 0x000fe20000010e29 */
[----:B------:R-:W-:Y:S01]  /*244e0*/  IMAD.WIDE.U32 R128, R99, 0x17c510ea, RZ ;  /* 0x17c510ea63807825 */ /* 0x000fe200078e00ff */
[----:B------:R-:W-:-:S02]  /*244f0*/  IADD3.X R60, P0, PT, R51, R70, RZ, P0, !PT ;  /* 0x00000046333c7210 */ /* 0x000fc4000071e4ff */
[----:B------:R-:W-:Y:S01]  /*24500*/  IADD3.X R50, P3, PT, R103, R48, RZ, P3, !PT ;  /* 0x0000003067327210 */ /* 0x000fe20001f7e4ff */
[----:B------:R-:W-:Y:S01]  /*24510*/  IMAD.MOV.U32 R48, RZ, RZ, R5 ;  /* 0x000000ffff307224 */ /* 0x000fe200078e0005 */
[----:B------:R-:W-:Y:S01]  /*24520*/  IADD3 RZ, P1, PT, R2, R130, RZ ;  /* 0x0000008202ff7210 */ /* 0x000fe20007f3e0ff */
[----:B------:R-:W-:Y:S01]  /*24530*/  IMAD.MOV.U32 R146, RZ, RZ, R74 ;  /* 0x000000ffff927224 */ /* 0x000fe200078e004a */
[----:B------:R-:W-:Y:S01]  /*24540*/  IADD3.X R70, P0, PT, R65, R71, RZ, P0, !PT ;  /* 0x0000004741467210 */ /* 0x000fe2000071e4ff */
[----:B------:R-:W-:Y:S01]  /*24550*/  IMAD.WIDE.U32.X R64, R99, 0x1ef3622f, R48, P2 ;  /* 0x1ef3622f63407825 */ /* 0x000fe200010e0430 */
[----:B------:R-:W-:Y:S02]  /*24560*/  IADD3.X R5, P4, PT, RZ, RZ, RZ, P4, !PT ;  /* 0x000000ffff057210 */ /* 0x000fe4000279e4ff */
[----:B------:R-:W-:Y:S01]  /*24570*/  IADD3.X RZ, P1, PT, R3, R131, RZ, P1, !PT ;  /* 0x0000008303ff7210 */ /* 0x000fe20000f3e4ff */
[----:B------:R-:W-:Y:S01]  /*24580*/  IMAD.WIDE.U32 R2, R124, -0x45f6b800, R2 ;  /* 0xba0948007c027825 */ /* 0x000fe200078e0002 */
[----:B------:R-:W-:-:S02]  /*24590*/  IADD3.X R51, P3, PT, R101, R44, RZ, P3, !PT ;  /* 0x0000002c65337210 */ /* 0x000fc40001f7e4ff */
[----:B------:R-:W-:Y:S01]  /*245a0*/  IADD3 RZ, P2, PT, R50, R62, RZ ;  /* 0x0000003e32ff7210 */ /* 0x000fe20007f5e0ff */
[----:B------:R-:W-:Y:S01]  /*245b0*/  IMAD.X R67, RZ, RZ, RZ, P4 ;  /* 0x000000ffff437224 */ /* 0x000fe200020e06ff */
[----:B------:R-:W-:Y:S01]  /*245c0*/  IADD3.X R5, P1, PT, R5, R64, RZ, P1, !PT ;  /* 0x0000004005057210 */ /* 0x000fe20000f3e4ff */
[----:B------:R-:W-:Y:S01]  /*245d0*/  IMAD.WIDE.U32 R48, R140, R139, R50 ;  /* 0x0000008b8c307225 */ /* 0x000fe200078e0032 */
[----:B------:R-:W-:Y:S02]  /*245e0*/  IADD3.X RZ, P2, PT, R51, R43, RZ, P2, !PT ;  /* 0x0000002b33ff7210 */ /* 0x000fe4000175e4ff */
[----:B------:R-:W-:Y:S01]  /*245f0*/  IADD3.X R43, P4, PT, RZ, RZ, RZ, P3, !PT ;  /* 0x000000ffff2b7210 */ /* 0x000fe20001f9e4ff */
[----:B------:R-:W-:Y:S01]  /*24600*/  IMAD.WIDE.U32 R50, R99, 0xf5138f, RZ ;  /* 0x00f5138f63327825 */ /* 0x000fe200078e00ff */
[----:B------:R-:W-:Y:S02]  /*24610*/  IADD3.X R67, P1, PT, R67, R65, RZ, P1, !PT ;  /* 0x0000004143437210 */ /* 0x000fe40000f3e4ff */
[----:B------:R-:W-:Y:S01]  /*24620*/  IADD3.X R62, P2, PT, R43, R68, RZ, P2, !PT ;  /* 0x000000442b3e7210 */ /* 0x000fe2000175e4ff */
[----:B------:R-:W-:Y:S01]  /*24630*/  IMAD.IADD R103, R49, 0x1, R46 ;  /* 0x0000000131677824 */ /* 0x000fe200078e022e */
[----:B------:R-:W-:Y:S01]  /*24640*/  IADD3 RZ, P3, PT, R48, R98, RZ ;  /* 0x0000006230ff7210 */ /* 0x000fe20007f7e0ff */
[----:B------:R-:W-:Y:S01]  /*24650*/  IMAD.WIDE.U32 R64, R124, 0xf5138f, RZ ;  /* 0x00f5138f7c407825 */ /* 0x000fe200078e00ff */
[----:B------:R-:W-:-:S02]  /*24660*/  IADD3.X R46, P1, PT, R5, R60, RZ, P1, !PT ;  /* 0x0000003c052e7210 */ /* 0x000fc40000f3e4ff */
[----:B------:R-:W-:Y:S01]  /*24670*/  IADD3.X R5, PT, PT, R69, RZ, RZ, P2, P4 ;  /* 0x000000ff45057210 */ /* 0x000fe200017e84ff */
[----:B------:R-:W-:Y:S01]  /*24680*/  IMAD.WIDE.U32 R50, P2, R124, 0x1a22d9f3, R50 ;  /* 0x1a22d9f37c327825 */ /* 0x000fe20007840032 */
[----:B------:R-:W-:Y:S02]  /*24690*/  SHF.L.W.U32.HI R41, R41, 0x1, R6 ;  /* 0x0000000129297819 */ /* 0x000fe40000010e06 */
[----:B------:R-:W-:Y:S01]  /*246a0*/  IADD3.X RZ, P3, PT, R103, R47, RZ, P3, !PT ;  /* 0x0000002f67ff7210 */ /* 0x000fe20001f7e4ff */
[----:B------:R-:W-:Y:S01]  /*246b0*/  IMAD.X R69, RZ, RZ, RZ, P2 ;  /* 0x000000ffff457224 */ /* 0x000fe200010e06ff */
[----:B------:R-:W-:Y:S01]  /*246c0*/  IADD3.X R41, P0, PT, R41, R66, RZ, P0, !PT ;  /* 0x0000004229297210 */ /* 0x000fe2000071e4ff */
[----:B------:R-:W-:Y:S01]  /*246d0*/  IMAD.MOV.U32 R68, RZ, RZ, R51 ;  /* 0x000000ffff447224 */ /* 0x000fe200078e0033 */
[----:B------:R-:W-:Y:S01]  /*246e0*/  IADD3.X R47, P1, PT, R67, R70, RZ, P1, !PT ;  /* 0x00000046432f7210 */ /* 0x000fe20000f3e4ff */
[----:B------:R-:W-:Y:S01]  /*246f0*/  IMAD.WIDE.U32 R66, R99, 0x6ca1493b, RZ ;  /* 0x6ca1493b63427825 */ /* 0x000fe200078e00ff */
[----:B------:R-:W-:-:S02]  /*24700*/  IADD3 R49, P4, PT, R50, R65, RZ ;  /* 0x0000004132317210 */ /* 0x000fc40007f9e0ff */
[----:B------:R-:W-:Y:S01]  /*24710*/  IADD3.X R71, P3, PT, RZ, R104, RZ, P3, !PT ;  /* 0x00000068ff477210 */ /* 0x000fe20001f7e4ff */
[----:B------:R-:W-:Y:S01]  /*24720*/  IMAD.IADD R3, R3, 0x1, R4 ;  /* 0x0000000103037824 */ /* 0x000fe200078e0204 */
[----:B------:R-:W-:Y:S01]  /*24730*/  IADD3 RZ, P2, PT, R46, R64, RZ ;  /* 0x000000402eff7210 */ /* 0x000fe20007f5e0ff */
[----:B------:R-:W-:Y:S01]  /*24740*/  IMAD.WIDE.U32.X R68, R99, 0x1a22d9f3, R68, P4 ;  /* 0x1a22d9f363447825 */ /* 0x000fe200020e0444 */
[----:B------:R-:W-:Y:S02]  /*24750*/  IADD3.X R44, P3, PT, RZ, R105, RZ, P3, !PT ;  /* 0x00000069ff2c7210 */ /* 0x000fe40001f7e4ff */
[----:B------:R-:W-:Y:S01]  /*24760*/  IADD3.X R51, P1, PT, RZ, RZ, RZ, P1, !PT ;  /* 0x000000ffff337210 */ /* 0x000fe20000f3e4ff */
[C---:B------:R-:W-:Y:S01]  /*24770*/  IMAD.WIDE.U32 R66, P4, R124.reuse, -0x39c4fa40, R66 ;  /* 0xc63b05c07c427825 */ /* 0x040fe20007880042 */
[----:B------:R-:W-:Y:S02]  /*24780*/  IADD3.X R70, P3, PT, R71, R62, RZ, P3, !PT ;  /* 0x0000003e47467210 */ /* 0x000fe40001f7e4ff */
[----:B------:R-:W-:Y:S01]  /*24790*/  IADD3.X RZ, P2, PT, R47, R49, RZ, P2, !PT ;  /* 0x000000312fff7210 */ /* 0x000fe2000175e4ff */
[----:B------:R-:W-:Y:S01]  /*247a0*/  IMAD.WIDE.U32 R64, R124, 0x6ca1493b, RZ ;  /* 0x6ca1493b7c407825 */ /* 0x000fe200078e00ff */
[----:B------:R-:W-:-:S02]  /*247b0*/  MOV R130, R67 ;  /* 0x0000004300827202 */ /* 0x000fc40000000f00 */
[----:B------:R-:W-:Y:S01]  /*247c0*/  IADD3.X R71, P3, PT, R44, R5, RZ, P3, !PT ;  /* 0x000000052c477210 */ /* 0x000fe20001f7e4ff */
[----:B------:R-:W-:Y:S01]  /*247d0*/  IMAD.X R131, RZ, RZ, RZ, P4 ;  /* 0x000000ffff837224 */ /* 0x000fe200020e06ff */
[----:B------:R-:W-:Y:S01]  /*247e0*/  IADD3 R60, P4, PT, R66, R65, RZ ;  /* 0x00000041423c7210 */ /* 0x000fe20007f9e0ff */
[----:B------:R-:W-:Y:S01]  /*247f0*/  IMAD.X R43, RZ, RZ, RZ, P1 ;  /* 0x000000ffff2b7224 */ /* 0x000fe200008e06ff */
[----:B------:R-:W-:Y:S01]  /*24800*/  IADD3 RZ, P1, PT, R70, R100, RZ ;  /* 0x0000006446ff7210 */ /* 0x000fe20007f3e0ff */
[----:B------:R-:W-:-:S03]  /*24810*/  IMAD.WIDE.U32 R100, R150, -0x1, RZ ;  /* 0xffffffff96647825 */ /* 0x000fc600078e00ff */
[----:B------:R-:W-:Y:S01]  /*24820*/  IADD3.X RZ, P1, PT, R71, R61, RZ, P1, !PT ;  /* 0x0000003d47ff7210 */ /* 0x000fe20000f3e4ff */
[----:B------:R-:W-:Y:S02]  /*24830*/  IMAD R65, R150, -0x7af74001, -R9 ;  /* 0x8508bfff96417824 */ /* 0x000fe400078e0a09 */
[----:B------:R-:W-:-:S04]  /*24840*/  IMAD.WIDE.U32.X R130, R99, -0x39c4fa40, R130, P4 ;  /* 0xc63b05c063827825 */ /* 0x000fc800020e0482 */
[----:B------:R-:W-:-:S04]  /*24850*/  IMAD.WIDE.U32 R128, P4, R124, 0x1ae3a46, R128 ;  /* 0x01ae3a467c807825 */ /* 0x000fc80007880080 */
[----:B------:R-:W-:-:S04]  /*24860*/  IMAD.WIDE.U32 R104, R124, 0x17c510ea, RZ ;  /* 0x17c510ea7c687825 */ /* 0x000fc800078e00ff */
[----:B------:R-:W-:Y:S02]  /*24870*/  IMAD.IADD R65, R101, 0x1, R65 ;  /* 0x0000000165417824 */ /* 0x000fe400078e0241 */
[----:B------:R-:W-:Y:S01]  /*24880*/  IMAD.X R153, RZ, RZ, RZ, P4 ;  /* 0x000000ffff997224 */ /* 0x000fe200020e06ff */
[----:B------:R-:W-:Y:S01]  /*24890*/  IADD3 R62, P4, PT, R128, R105, RZ ;  /* 0x00000069803e7210 */ /* 0x000fe20007f9e0ff */
[----:B------:R-:W-:-:S04]  /*248a0*/  IMAD.WIDE.U32 R132, R65, 0x1, RZ ;  /* 0x0000000141847825 */ /* 0x000fc800078e00ff */
[----:B------:R-:W-:Y:S02]  /*248b0*/  IMAD.MOV.U32 R152, RZ, RZ, R129 ;  /* 0x000000ffff987224 */ /* 0x000fe400078e0081 */
[----:B------:R-:W-:-:S04]  /*248c0*/  IMAD.WIDE.U32 R144, R100, 0x1, RZ ;  /* 0x0000000164907825 */ /* 0x000fc800078e00ff */
[----:B------:R-:W-:-:S04]  /*248d0*/  IMAD.WIDE.U32.X R152, R99, 0x1ae3a46, R152, P4 ;  /* 0x01ae3a4663987825 */ /* 0x000fc800020e0498 */
[----:B------:R-:W-:-:S04]  /*248e0*/  IMAD.WIDE.U32 R132, P4, R100, -0x7af74000, R132 ;  /* 0x8508c00064847825 */ /* 0x000fc80007880084 */
[----:B------:R-:W-:Y:S01]  /*248f0*/  IMAD.X R99, RZ, RZ, RZ, P4 ;  /* 0x000000ffff637224 */ /* 0x000fe200020e06ff */
[----:B------:R-:W-:Y:S01]  /*24900*/  IADD3 R132, P4, PT, R145, R132, RZ ;  /* 0x0000008491847210 */ /* 0x000fe20007f9e0ff */
[----:B------:R-:W-:Y:S02]  /*24910*/  IMAD.MOV.U32 R98, RZ, RZ, R133 ;  /* 0x000000ffff627224 */ /* 0x000fe400078e0085 */
[----:B------:R-:W-:Y:S01]  /*24920*/  IMAD.IADD R67, R7, 0x1, R8 ;  /* 0x0000000107437824 */ /* 0x000fe200078e0208 */
[----:B------:R-:W-:Y:S01]  /*24930*/  IADD3.X R8, P2, PT, R51, R68, RZ, P2, !PT ;  /* 0x0000004433087210 */ /* 0x000fe2000175e4ff */
[----:B------:R-:W-:Y:S01]  /*24940*/  IMAD.WIDE.U32.X R98, R65, -0x7af74000, R98, P4 ;  /* 0x8508c00041627825 */ /* 0x000fe200020e0462 */
[----:B------:R-:W-:Y:S02]  /*24950*/  IADD3 RZ, P4, PT, R150, R144, RZ ;  /* 0x0000009096ff7210 */ /* 0x000fe40007f9e0ff */
[----:B------:R-:W-:Y:S01]  /*24960*/  SHF.L.W.U32.HI R6, R6, 0x1, R67 ;  /* 0x0000000106067819 */ /* 0x000fe20000010e43 */
[----:B------:R-:W-:Y:S01]  /*24970*/  IMAD.WIDE.U32 R146, R143, R139, R146 ;  /* 0x0000008b8f927225 */ /* 0x000fe200078e0092 */
[----:B------:R-:W-:-:S02]  /*24980*/  IADD3.X RZ, P4, PT, R9, R132, RZ, P4, !PT ;  /* 0x0000008409ff7210 */ /* 0x000fc4000279e4ff */
[----:B------:R-:W-:Y:S01]  /*24990*/  IADD3.X R43, P2, PT, R43, R69, RZ, P2, !PT ;  /* 0x000000452b2b7210 */ /* 0x000fe2000175e4ff */
[----:B------:R-:W-:Y:S01]  /*249a0*/  IMAD.WIDE.U32 R46, R124, 0xf5138f, R46 ;  /* 0x00f5138f7c2e7825 */ /* 0x000fe200078e002e */
[----:B------:R-:W-:Y:S02]  /*249b0*/  IADD3.X R5, P4, PT, RZ, R98, RZ, P4, !PT ;  /* 0x00000062ff057210 */ /* 0x000fe4000279e4ff */
[----:B------:R-:W-:Y:S01]  /*249c0*/  IADD3.X R7, P3, PT, RZ, RZ, RZ, P3, !PT ;  /* 0x000000ffff077210 */ /* 0x000fe20001f7e4ff */
[----:B------:R-:W-:Y:S01]  /*249d0*/  IMAD.IADD R50, R47, 0x1, R50 ;  /* 0x000000012f327824 */ /* 0x000fe200078e0232 */
[----:B------:R-:W-:Y:S01]  /*249e0*/  IADD3.X R98, P4, PT, RZ, R99, RZ, P4, !PT ;  /* 0x00000063ff627210 */ /* 0x000fe2000279e4ff */
[----:B------:R-:W-:Y:S01]  /*249f0*/  IMAD.WIDE.U32 R70, R140, R143, R70 ;  /* 0x0000008f8c467225 */ /* 0x000fe200078e0046 */
[----:B------:R-:W-:Y:S02]  /*24a00*/  IADD3.X R44, P0, PT, R6, R45, RZ, P0, !PT ;  /* 0x0000002d062c7210 */ /* 0x000fe4000071e4ff */
[----:B------:R-:W-:Y:S01]  /*24a10*/  IADD3.X R4, P2, PT, R8, R41, RZ, P2, !PT ;  /* 0x0000002908047210 */ /* 0x000fe2000175e4ff */
[----:B------:R-:W-:Y:S01]  /*24a20*/  IMAD.WIDE.U32 R8, R65, 0x30000000, RZ ;  /* 0x3000000041087825 */ /* 0x000fe200078e00ff */
[----:B------:R-:W-:-:S02]  /*24a30*/  IADD3.X R2, P4, PT, R5, R2, RZ, P4, !PT ;  /* 0x0000000205027210 */ /* 0x000fc4000279e4ff */
[----:B------:R-:W-:Y:S02]  /*24a40*/  IADD3.X R6, P1, PT, R7, R106, RZ, P1, !PT ;  /* 0x0000006a07067210 */ /* 0x000fe40000f3e4ff */
[----:B------:R-:W-:Y:S01]  /*24a50*/  IADD3.X R5, P2, PT, R43, R44, RZ, P2, !PT ;  /* 0x0000002c2b057210 */ /* 0x000fe2000175e4ff */
[C---:B------:R-:W-:Y:S01]  /*24a60*/  IMAD.WIDE.U32 R44, R100.reuse, 0x30000000, RZ ;  /* 0x30000000642c7825 */ /* 0x040fe200078e00ff */
[----:B------:R-:W-:Y:S02]  /*24a70*/  IADD3.X R7, PT, PT, R107, RZ, RZ, P1, P3 ;  /* 0x000000ff6b077210 */ /* 0x000fe40000fe64ff */
[----:B------:R-:W-:Y:S01]  /*24a80*/  IADD3.X R69, P2, PT, RZ, RZ, RZ, P2, !PT ;  /* 0x000000ffff457210 */ /* 0x000fe2000175e4ff */
[----:B------:R-:W-:Y:S01]  /*24a90*/  IMAD.WIDE.U32 R8, P3, R100, 0x170b5d44, R8 ;  /* 0x170b5d4464087825 */ /* 0x000fe20007860008 */
[----:B------:R-:W-:Y:S02]  /*24aa0*/  IADD3 RZ, P1, PT, R2, R44, RZ ;  /* 0x0000002c02ff7210 */ /* 0x000fe40007f3e0ff */
[----:B------:R-:W-:Y:S01]  /*24ab0*/  IADD3.X R3, P4, PT, R98, R3, RZ, P4, !PT ;  /* 0x0000000362037210 */ /* 0x000fe2000279e4ff */
[----:B------:R-:W-:Y:S01]  /*24ac0*/  IMAD.X R51, RZ, RZ, RZ, P2 ;  /* 0x000000ffff337224 */ /* 0x000fe200010e06ff */
[----:B------:R-:W-:Y:S01]  /*24ad0*/  IADD3 R45, P2, PT, R8, R45, RZ ;  /* 0x0000002d082d7210 */ /* 0x000fe20007f5e0ff */
[----:B------:R-:W-:Y:S01]  /*24ae0*/  IMAD.IADD R43, R147, 0x1, R40 ;  /* 0x00000001932b7824 */ /* 0x000fe200078e0228 */
[----:B------:R-:W-:Y:S01]  /*24af0*/  IADD3.X R61, P4, PT, RZ, RZ, RZ, P4, !PT ;  /* 0x000000ffff3d7210 */ /* 0x000fe2000279e4ff */
[----:B------:R-:W-:Y:S01]  /*24b00*/  IMAD.X R41, RZ, RZ, RZ, P3 ;  /* 0x000000ffff297224 */ /* 0x000fe200018e06ff */
[----:B------:R-:W-:Y:S01]  /*24b10*/  IADD3 RZ, P3, PT, R4, R64, RZ ;  /* 0x0000004004ff7210 */ /* 0x000fe20007f7e0ff */
[----:B------:R-:W-:Y:S01]  /*24b20*/  IMAD.MOV.U32 R40, RZ, RZ, R9 ;  /* 0x000000ffff287224 */ /* 0x000fe200078e0009 */
[----:B------:R-:W-:Y:S01]  /*24b30*/  IADD3.X RZ, P1, PT, R3, R45, RZ, P1, !PT ;  /* 0x0000002d03ff7210 */ /* 0x000fe20000f3e4ff */
[----:B------:R-:W-:Y:S01]  /*24b40*/  IMAD.WIDE.U32 R2, R100, 0x30000000, R2 ;  /* 0x3000000064027825 */ /* 0x000fe200078e0002 */
[----:B------:R-:W-:-:S02]  /*24b50*/  IADD3.X RZ, P3, PT, R5, R60, RZ, P3, !PT ;  /* 0x0000003c05ff7210 */ /* 0x000fc40001f7e4ff */
[----:B------:R-:W-:Y:S01]  /*24b60*/  SHF.L.W.U32.HI R67, R67, 0x1, R146 ;  /* 0x0000000143437819 */ /* 0x000fe20000010e92 */
[----:B------:R-:W-:Y:S01]  /*24b70*/  IMAD.WIDE.U32.X R40, R65, 0x170b5d44, R40, P2 ;  /* 0x170b5d4441287825 */ /* 0x000fe200010e0428 */
[----:B------:R-:W-:Y:S02]  /*24b80*/  IADD3 R49, PT, PT, R3, R8, RZ ;  /* 0x0000000803317210 */ /* 0x000fe40007ffe0ff */
[----:B------:R-:W-:Y:S01]  /*24b90*/  IADD3 RZ, P2, PT, R6, R112, RZ ;  /* 0x0000007006ff7210 */ /* 0x000fe20007f5e0ff */
[----:B------:R-:W-:Y:S01]  /*24ba0*/  IMAD.X R47, RZ, RZ, RZ, P4 ;  /* 0x000000ffff2f7224 */ /* 0x000fe200020e06ff */
[----:B------:R-:W-:Y:S01]  /*24bb0*/  IADD3.X R61, P1, PT, R61, R40, RZ, P1, !PT ;  /* 0x000000283d3d7210 */ /* 0x000fe20000f3e4ff */
[----:B------:R-:W-:Y:S01]  /*24bc0*/  IMAD.WIDE.U32 R8, R65, -0x45f6b800, RZ ;  /* 0xba09480041087825 */ /* 0x000fe200078e00ff */
[----:B------:R-:W-:Y:S02]  /*24bd0*/  IADD3.X R69, P3, PT, R69, R130, RZ, P3, !PT ;  /* 0x0000008245457210 */ /* 0x000fe40001f7e4ff */
[----:B------:R-:W-:Y:S01]  /*24be0*/  IADD3.X RZ, P4, PT, R7, R75, RZ, P2, !PT ;  /* 0x0000004b07ff7210 */ /* 0x000fe2000179e4ff */
[----:B------:R-:W-:Y:S01]  /*24bf0*/  IMAD.WIDE.U32 R44, R65, 0xf5138f, RZ ;  /* 0x00f5138f412c7825 */ /* 0x000fe200078e00ff */
[----:B------:R-:W-:-:S02]  /*24c00*/  SHF.L.W.U32.HI R147, R146, 0x1, R43 ;  /* 0x0000000192937819 */ /* 0x000fc40000010e2b */
[----:B------:R-:W-:Y:S01]  /*24c10*/  IADD3.X R68, P0, PT, R67, R72, RZ, P0, !PT ;  /* 0x0000004843447210 */ /* 0x000fe2000071e4ff */
[----:B------:R-:W-:Y:S01]  /*24c20*/  IMAD.WIDE.U32 R4, R124, 0x6ca1493b, R4 ;  /* 0x6ca1493b7c047825 */ /* 0x000fe200078e0004 */
[----:B------:R-:W-:Y:S02]  /*24c30*/  IADD3.X R47, P1, PT, R47, R41, RZ, P1, !PT ;  /* 0x000000292f2f7210 */ /* 0x000fe40000f3e4ff */
[----:B------:R-:W-:Y:S01]  /*24c40*/  IADD3.X R131, P2, PT, R51, R131, RZ, P3, !PT ;  /* 0x0000008333837210 */ /* 0x000fe20001f5e4ff */
[C---:B------:R-:W-:Y:S01]  /*24c50*/  IMAD.WIDE.U32 R8, P3, R100.reuse, 0x1ef3622f, R8 ;  /* 0x1ef3622f64087825 */ /* 0x040fe20007860008 */
[----:B------:R-:W-:Y:S02]  /*24c60*/  IADD3.X R64, P0, PT, R147, R73, RZ, P0, !PT ;  /* 0x0000004993407210 */ /* 0x000fe4000071e4ff */
[----:B------:R-:W-:Y:S01]  /*24c70*/  IADD3.X R101, P4, PT, RZ, R116, RZ, P4, !PT ;  /* 0x00000074ff657210 */ /* 0x000fe2000279e4ff */
[----:B------:R-:W-:Y:S01]  /*24c80*/  IMAD.WIDE.U32 R40, R100, -0x45f6b800, RZ ;  /* 0xba09480064287825 */ /* 0x000fe200078e00ff */
[----:B------:R-:W-:-:S02]  /*24c90*/  IADD3.X R46, P1, PT, R61, R46, RZ, P1, !PT ;  /* 0x0000002e3d2e7210 */ /* 0x000fc40000f3e4ff */
[----:B------:R-:W-:Y:S01]  /*24ca0*/  IADD3.X R68, P2, PT, R69, R68, RZ, P2, !PT ;  /* 0x0000004445447210 */ /* 0x000fe2000175e4ff */
[----:B------:R-:W-:Y:S01]  /*24cb0*/  IMAD.X R73, RZ, RZ, RZ, P3 ;  /* 0x000000ffff497224 */ /* 0x000fe200018e06ff */
[----:B------:R-:W-:Y:S01]  /*24cc0*/  IADD3 R3, P3, PT, R8, R41, RZ ;  /* 0x0000002908037210 */ /* 0x000fe20007f7e0ff */
[----:B------:R-:W-:Y:S01]  /*24cd0*/  IMAD.MOV.U32 R72, RZ, RZ, R9 ;  /* 0x000000ffff487224 */ /* 0x000fe200078e0009 */
[----:B------:R-:W-:Y:S01]  /*24ce0*/  IADD3.X R47, P1, PT, R47, R50, RZ, P1, !PT ;  /* 0x000000322f2f7210 */ /* 0x000fe20000f3e4ff */
[----:B------:R-:W-:Y:S01]  /*24cf0*/  IMAD.X R116, RZ, RZ, R117, P4 ;  /* 0x000000ffff747224 */ /* 0x000fe200020e0675 */
[----:B------:R-:W-:Y:S01]  /*24d00*/  IADD3.X R69, P2, PT, R131, R64, RZ, P2, !PT ;  /* 0x0000004083457210 */ /* 0x000fe2000175e4ff */
[----:B------:R-:W-:Y:S02]  /*24d10*/  IMAD.IADD R106, R5, 0x1, R66 ;  /* 0x00000001056a7824 */ /* 0x000fe400078e0242 */
[----:B------:R-:W-:Y:S01]  /*24d20*/  IMAD.WIDE.U32.X R72, R65, 0x1ef3622f, R72, P3 ;  /* 0x1ef3622f41487825 */ /* 0x000fe200018e0448 */
[----:B------:R-:W-:-:S03]  /*24d30*/  IADD3 RZ, P3, PT, R46, R40, RZ ;  /* 0x000000282eff7210 */ /* 0x000fc60007f7e0ff */
[C---:B------:R-:W-:Y:S01]  /*24d40*/  IMAD.WIDE.U32 R66, P4, R100.reuse, 0x1a22d9f3, R44 ;  /* 0x1a22d9f364427825 */ /* 0x040fe2000788002c */
[----:B------:R-:W-:Y:S02]  /*24d50*/  IADD3.X RZ, P3, PT, R47, R3, RZ, P3, !PT ;  /* 0x000000032fff7210 */ /* 0x000fe40001f7e4ff */
[----:B------:R-:W-:Y:S01]  /*24d60*/  IADD3.X R3, P1, PT, RZ, RZ, RZ, P1, !PT ;  /* 0x000000ffff037210 */ /* 0x000fe20000f3e4ff */
[----:B------:R-:W-:-:S03]  /*24d70*/  IMAD.WIDE.U32 R60, R100, 0xf5138f, RZ ;  /* 0x00f5138f643c7825 */ /* 0x000fc600078e00ff */
[----:B------:R-:W-:Y:S01]  /*24d80*/  IADD3.X R3, P3, PT, R3, R72, RZ, P3, !PT ;  /* 0x0000004803037210 */ /* 0x000fe20001f7e4ff */
[----:B------:R-:W-:Y:S01]  /*24d90*/  IMAD.X R51, RZ, RZ, RZ, P4 ;  /* 0x000000ffff337224 */ /* 0x000fe200020e06ff */
[----:B------:R-:W-:Y:S01]  /*24da0*/  IADD3 R9, P4, PT, R66, R61, RZ ;  /* 0x0000003d42097210 */ /* 0x000fe20007f9e0ff */
[----:B------:R-:W-:Y:S01]  /*24db0*/  IMAD.WIDE.U32 R44, R65, 0x6ca1493b, RZ ;  /* 0x6ca1493b412c7825 */ /* 0x000fe200078e00ff */
[----:B------:R-:W-:-:S03]  /*24dc0*/  IADD3.X R61, P2, PT, RZ, RZ, RZ, P2, !PT ;  /* 0x000000ffff3d7210 */ /* 0x000fc6000175e4ff */
[----:B------:R-:W-:Y:S02]  /*24dd0*/  IMAD.MOV.U32 R50, RZ, RZ, R67 ;  /* 0x000000ffff327224 */ /* 0x000fe400078e0043 */
[----:B------:R-:W-:Y:S01]  /*24de0*/  IMAD.X R107, RZ, RZ, RZ, P1 ;  /* 0x000000ffff6b7224 */ /* 0x000fe200008e06ff */
[----:B------:R-:W-:Y:S01]  /*24df0*/  IADD3 RZ, P1, PT, R68, R104, RZ ;  /* 0x0000006844ff7210 */ /* 0x000fe20007f3e0ff */
[----:B------:R-:W-:-:S03]  /*24e00*/  IMAD.WIDE.U32.X R50, R65, 0x1a22d9f3, R50, P4 ;  /* 0x1a22d9f341327825 */ /* 0x000fc600020e0432 */
[----:B------:R-:W-:Y:S01]  /*24e10*/  IADD3.X R107, P3, PT, R107, R73, RZ, P3, !PT ;  /* 0x000000496b6b7210 */ /* 0x000fe20001f7e4ff */
[C---:B------:R-:W-:Y:S01]  /*24e20*/  IMAD.WIDE.U32 R44, P4, R100.reuse, -0x39c4fa40, R44 ;  /* 0xc63b05c0642c7825 */ /* 0x040fe2000788002c */
[----:B------:R-:W-:Y:S02]  /*24e30*/  IADD3.X RZ, P1, PT, R69, R62, RZ, P1, !PT ;  /* 0x0000003e45ff7210 */ /* 0x000fe40000f3e4ff */
[----:B------:R-:W-:Y:S01]  /*24e40*/  IADD3.X R64, P3, PT, R3, R4, RZ, P3, !PT ;  /* 0x0000000403407210 */ /* 0x000fe20001f7e4ff */
[----:B------:R-:W-:Y:S01]  /*24e50*/  IMAD.WIDE.U32 R40, R100, 0x6ca1493b, RZ ;  /* 0x6ca1493b64287825 */ /* 0x000fe200078e00ff */
[----:B------:R-:W-:-:S03]  /*24e60*/  IADD3.X R62, P1, PT, R61, R152, RZ, P1, !PT ;  /* 0x000000983d3e7210 */ /* 0x000fc60000f3e4ff */
[----:B------:R-:W-:Y:S01]  /*24e70*/  IMAD.X R99, RZ, RZ, RZ, P4 ;  /* 0x000000ffff637224 */ /* 0x000fe200020e06ff */
[----:B------:R-:W-:Y:S01]  /*24e80*/  IADD3 R41, P4, PT, R44, R41, RZ ;  /* 0x000000292c297210 */ /* 0x000fe20007f9e0ff */
[----:B------:R-:W-:-:S04]  /*24e90*/  IMAD.WIDE.U32 R74, R65, 0x17c510ea, RZ ;  /* 0x17c510ea414a7825 */ /* 0x000fc800078e00ff */
[----:B------:R-:W-:-:S04]  /*24ea0*/  IMAD.WIDE.U32 R72, R2, -0x1, RZ ;  /* 0xffffffff02487825 */ /* 0x000fc800078e00ff */
[----:B------:R-:W-:Y:S02]  /*24eb0*/  IMAD.MOV.U32 R98, RZ, RZ, R45 ;  /* 0x000000ffff627224 */ /* 0x000fe400078e002d */
[----:B------:R-:W-:-:S04]  /*24ec0*/  IMAD.WIDE.U32 R104, R100, 0x17c510ea, RZ ;  /* 0x17c510ea64687825 */ /* 0x000fc800078e00ff */
[----:B------:R-:W-:-:S04]  /*24ed0*/  IMAD.WIDE.U32.X R98, R65, -0x39c4fa40, R98, P4 ;  /* 0xc63b05c041627825 */ /* 0x000fc800020e0462 */
[----:B------:R-:W-:-:S04]  /*24ee0*/  IMAD.WIDE.U32 R74, P4, R100, 0x1ae3a46, R74 ;  /* 0x01ae3a46644a7825 */ /* 0x000fc8000788004a */
[----:B------:R-:W-:-:S04]  /*24ef0*/  IMAD.WIDE.U32 R4, R72, 0x1, RZ ;  /* 0x0000000148047825 */ /* 0x000fc800078e00ff */
[----:B------:R-:W-:Y:S01]  /*24f00*/  IMAD.X R3, RZ, RZ, RZ, P4 ;  /* 0x000000ffff037224 */ /* 0x000fe200020e06ff */
[----:B------:R-:W-:Y:S01]  /*24f10*/  IADD3 R45, P4, PT, R74, R105, RZ ;  /* 0x000000694a2d7210 */ /* 0x000fe20007f9e0ff */
[----:B------:R-:W-:Y:S01]  /*24f20*/  IMAD.X R111, RZ, RZ, RZ, P2 ;  /* 0x000000ffff6f7224 */ /* 0x000fe200010e06ff */
[C---:B------:R-:W-:Y:S01]  /*24f30*/  IADD3 RZ, P2, PT, R2.reuse, R4, RZ ;  /* 0x0000000402ff7210 */ /* 0x040fe20007f5e0ff */
[----:B------:R-:W-:Y:S02]  /*24f40*/  IMAD R67, R2, -0x7af74001, -R49 ;  /* 0x8508bfff02437824 */ /* 0x000fe400078e0a31 */
[----:B------:R-:W-:Y:S01]  /*24f50*/  IMAD.MOV.U32 R2, RZ, RZ, R75 ;  /* 0x000000ffff027224 */ /* 0x000fe200078e004b */
[----:B------:R-:W-:Y:S01]  /*24f60*/  SHF.L.W.U32.HI R75, R43, 0x1, R114 ;  /* 0x000000012b4b7819 */ /* 0x000fe20000010e72 */
[----:B------:R-:W-:Y:S01]  /*24f70*/  IMAD.IADD R67, R73, 0x1, R67 ;  /* 0x0000000149437824 */ /* 0x000fe200078e0243 */
[----:B------:R-:W-:Y:S01]  /*24f80*/  IADD3.X R111, P1, PT, R111, R153, RZ, P1, !PT ;  /* 0x000000996f6f7210 */ /* 0x000fe20000f3e4ff */
[----:B------:R-:W-:Y:S01]  /*24f90*/  IMAD.WIDE.U32.X R2, R65, 0x1ae3a46, R2, P4 ;  /* 0x01ae3a4641027825 */ /* 0x000fe200020e0402 */
[----:B------:R-:W-:-:S02]  /*24fa0*/  IADD3.X R65, P3, PT, R107, R106, RZ, P3, !PT ;  /* 0x0000006a6b417210 */ /* 0x000fc40001f7e4ff */
[----:B------:R-:W-:Y:S01]  /*24fb0*/  IADD3.X R75, P0, PT, R75, R102, RZ, P0, !PT ;  /* 0x000000664b4b7210 */ /* 0x000fe2000071e4ff */
[----:B------:R-:W-:Y:S01]  /*24fc0*/  IMAD.IADD R73, R115, 0x1, R42 ;  /* 0x0000000173497824 */ /* 0x000fe200078e022a */
[----:B------:R-:W-:Y:S01]  /*24fd0*/  IADD3.X R113, P3, PT, RZ, RZ, RZ, P3, !PT ;  /* 0x000000ffff717210 */ /* 0x000fe20001f7e4ff */
[----:B------:R-:W-:Y:S01]  /*24fe0*/  IMAD.WIDE.U32 R42, R67, 0x1, RZ ;  /* 0x00000001432a7825 */ /* 0x000fe200078e00ff */
[----:B------:R-:W-:Y:S02]  /*24ff0*/  IADD3.X R75, P1, PT, R62, R75, RZ, P1, !PT ;  /* 0x0000004b3e4b7210 */ /* 0x000fe40000f3e4ff */
[----:B------:R-:W-:Y:S01]  /*25000*/  IADD3.X R107, PT, PT, RZ, RZ, RZ, P3, !PT ;  /* 0x000000ffff6b7210 */ /* 0x000fe20001ffe4ff */
[----:B------:R-:W-:Y:S01]  /*25010*/  IMAD.WIDE.U32 R46, R100, -0x45f6b800, R46 ;  /* 0xba094800642e7825 */ /* 0x000fe200078e002e */
[----:B------:R-:W-:-:S03]  /*25020*/  SHF.L.W.U32.HI R4, R114, 0x1, R73 ;  /* 0x0000000172047819 */ /* 0x000fc60000010e49 */
[----:B------:R-:W-:Y:S01]  /*25030*/  IMAD.WIDE.U32 R42, P3, R72, -0x7af74000, R42 ;  /* 0x8508c000482a7825 */ /* 0x000fe2000786002a */
[----:B------:R-:W-:-:S03]  /*25040*/  IADD3.X R102, P0, PT, R4, R63, RZ, P0, !PT ;  /* 0x0000003f04667210 */ /* 0x000fc6000071e4ff */
[----:B------:R-:W-:Y:S01]  /*25050*/  IMAD.IADD R47, R47, 0x1, R8 ;  /* 0x000000012f2f7824 */ /* 0x000fe200078e0208 */
[----:B------:R-:W-:Y:S01]  /*25060*/  IADD3 R8, P4, PT, R5, R42, RZ ;  /* 0x0000002a05087210 */ /* 0x000fe20007f9e0ff */
[----:B------:R-:W-:Y:S01]  /*25070*/  IMAD.WIDE.U32 R114, R67, 0x30000000, RZ ;  /* 0x3000000043727825 */ /* 0x000fe200078e00ff */
[----:B------:R-:W-:Y:S02]  /*25080*/  IADD3.X R111, P1, PT, R111, R102, RZ, P1, !PT ;  /* 0x000000666f6f7210 */ /* 0x000fe40000f3e4ff */
[----:B------:R-:W-:Y:S01]  /*25090*/  IADD3.X RZ, P2, PT, R49, R8, RZ, P2, !PT ;  /* 0x0000000831ff7210 */ /* 0x000fe2000175e4ff */
[----:B------:R-:W-:Y:S01]  /*250a0*/  IMAD.X R5, RZ, RZ, RZ, P3 ;  /* 0x000000ffff057224 */ /* 0x000fe200018e06ff */
[----:B------:R-:W-:Y:S01]  /*250b0*/  IADD3 RZ, P3, PT, R64, R60, RZ ;  /* 0x0000003c40ff7210 */ /* 0x000fe20007f7e0ff */
[----:B------:R-:W-:Y:S02]  /*250c0*/  IMAD.MOV.U32 R4, RZ, RZ, R43 ;  /* 0x000000ffff047224 */ /* 0x000fe400078e002b */
[----:B------:R-:W-:Y:S01]  /*250d0*/  IMAD.WIDE.U32 R62, R72, 0x30000000, RZ ;  /* 0x30000000483e7825 */ /* 0x000fe200078e00ff */
[----:B------:R-:W-:-:S03]  /*250e0*/  IADD3.X RZ, P3, PT, R65, R9, RZ, P3, !PT ;  /* 0x0000000941ff7210 */ /* 0x000fc60001f7e4ff */
[----:B------:R-:W-:-:S04]  /*250f0*/  IMAD.WIDE.U32.X R42, R67, -0x7af74000, R4, P4 ;  /* 0x8508c000432a7825 */ /* 0x000fc800020e0404 */
[----:B------:R-:W-:Y:S01]  /*25100*/  IMAD.WIDE.U32 R4, P4, R72, 0x170b5d44, R114 ;  /* 0x170b5d4448047825 */ /* 0x000fe20007880072 */
[----:B------:R-:W-:-:S03]  /*25110*/  IADD3.X R49, P2, PT, RZ, R42, RZ, P2, !PT ;  /* 0x0000002aff317210 */ /* 0x000fc6000175e4ff */
[----:B------:R-:W-:Y:S01]  /*25120*/  IMAD.X R61, RZ, RZ, RZ, P4 ;  /* 0x000000ffff3d7224 */ /* 0x000fe200020e06ff */
[----:B------:R-:W-:Y:S01]  /*25130*/  IADD3 R105, P4, PT, R4, R63, RZ ;  /* 0x0000003f04697210 */ /* 0x000fe20007f9e0ff */
[----:B------:R-:W-:Y:S01]  /*25140*/  IMAD.WIDE.U32 R8, R67, -0x45f6b800, RZ ;  /* 0xba09480043087825 */ /* 0x000fe200078e00ff */
[----:B------:R-:W-:Y:S02]  /*25150*/  IADD3.X R106, P2, PT, RZ, R43, RZ, P2, !PT ;  /* 0x0000002bff6a7210 */ /* 0x000fe4000175e4ff */
[----:B------:R-:W-:Y:S01]  /*25160*/  IADD3.X R63, P3, PT, R113, R50, RZ, P3, !PT ;  /* 0x00000032713f7210 */ /* 0x000fe20001f7e4ff */
[----:B------:R-:W-:Y:S01]  /*25170*/  IMAD.MOV.U32 R60, RZ, RZ, R5 ;  /* 0x000000ffff3c7224 */ /* 0x000fe200078e0005 */
[----:B------:R-:W-:Y:S01]  /*25180*/  IADD3.X R46, P2, PT, R49, R46, RZ, P2, !PT ;  /* 0x0000002e312e7210 */ /* 0x000fe2000175e4ff */
[----:B------:R-:W-:Y:S01]  /*25190*/  IMAD.WIDE.U32 R68, R124, 0x17c510ea, R68 ;  /* 0x17c510ea7c447825 */ /* 0x000fe200078e0044 */
[----:B------:R-:W-:Y:S02]  /*251a0*/  IADD3.X R113, P3, PT, R107, R51, RZ, P3, !PT ;  /* 0x000000336b717210 */ /* 0x000fe40001f7e4ff */
[----:B------:R-:W-:Y:S01]  /*251b0*/  IADD3.X R47, P2, PT, R106, R47, RZ, P2, !PT ;  /* 0x0000002f6a2f7210 */ /* 0x000fe2000175e4ff */
[----:B------:R-:W-:Y:S01]  /*251c0*/  IMAD.WIDE.U32.X R60, R67, 0x170b5d44, R60, P4 ;  /* 0x170b5d44433c7825 */ /* 0x000fe200020e043c */
[----:B------:R-:W-:-:S03]  /*251d0*/  IADD3.X R112, P3, PT, R63, R68, RZ, P3, !PT ;  /* 0x000000443f707210 */ /* 0x000fc60001f7e4ff */
[----:B------:R-:W-:-:S04]  /*251e0*/  IMAD.WIDE.U32 R42, P4, R72, 0x1ef3622f, R8 ;  /* 0x1ef3622f482a7825 */ /* 0x000fc80007880008 */
[----:B------:R-:W-:-:S04]  /*251f0*/  IMAD.WIDE.U32 R8, R72, -0x45f6b800, RZ ;  /* 0xba09480048087825 */ /* 0x000fc800078e00ff */
[----:B------:R-:W-:Y:S01]  /*25200*/  IMAD.X R107, RZ, RZ, RZ, P4 ;  /* 0x000000ffff6b7224 */ /* 0x000fe200020e06ff */
[----:B------:R-:W-:Y:S01]  /*25210*/  IADD3 R5, P4, PT, R42, R9, RZ ;  /* 0x000000092a057210 */ /* 0x000fe20007f9e0ff */
[----:B------:R-:W-:Y:S01]  /*25220*/  IMAD.WIDE.U32 R50, R67, 0xf5138f, RZ ;  /* 0x00f5138f43327825 */ /* 0x000fe200078e00ff */
[----:B------:R-:W-:-:S03]  /*25230*/  IADD3.X R9, P2, PT, RZ, RZ, RZ, P2, !PT ;  /* 0x000000ffff097210 */ /* 0x000fc6000175e4ff */
[----:B------:R-:W-:Y:S02]  /*25240*/  IMAD.MOV.U32 R106, RZ, RZ, R43 ;  /* 0x000000ffff6a7224 */ /* 0x000fe400078e002b */
[----:B------:R-:W-:Y:S02]  /*25250*/  IMAD.MOV.U32 R102, RZ, RZ, R48 ;  /* 0x000000ffff667224 */ /* 0x000fe400078e0030 */
[----:B------:R-:W-:Y:S02]  /*25260*/  IMAD.IADD R128, R69, 0x1, R128 ;  /* 0x0000000145807824 */ /* 0x000fe400078e0280 */
[----:B------:R-:W-:-:S03]  /*25270*/  IMAD.WIDE.U32.X R106, R67, 0x1ef3622f, R106, P4 ;  /* 0x1ef3622f436a7825 */ /* 0x000fc600020e046a */
[----:B------:R-:W-:Y:S01]  /*25280*/  IADD3.X R113, P3, PT, R113, R128, RZ, P3, !PT ;  /* 0x0000008071717210 */ /* 0x000fe20001f7e4ff */
[----:B------:R-:W-:-:S04]  /*25290*/  IMAD.WIDE.U32 R68, P4, R72, 0x1a22d9f3, R50 ;  /* 0x1a22d9f348447825 */ /* 0x000fc80007880032 */
[----:B------:R-:W-:-:S04]  /*252a0*/  IMAD.WIDE.U32 R50, R72, 0xf5138f, RZ ;  /* 0x00f5138f48327825 */ /* 0x000fc800078e00ff */
[----:B------:R-:W-:-:S04]  /*252b0*/  IMAD.WIDE.U32 R102, R141, R143, R102 ;  /* 0x0000008f8d667225 */ /* 0x000fc800078e0066 */
[----:B------:R-:W-:Y:S01]  /*252c0*/  IMAD.X R63, RZ, RZ, RZ, P4 ;  /* 0x000000ffff3f7224 */ /* 0x000fe200020e06ff */
[----:B------:R-:W-:Y:S01]  /*252d0*/  IADD3 R51, P4, PT, R68, R51, RZ ;  /* 0x0000003344337210 */ /* 0x000fe20007f9e0ff */
[----:B------:R-:W-:Y:S01]  /*252e0*/  IMAD.X R43, RZ, RZ, RZ, P2 ;  /* 0x000000ffff2b7224 */ /* 0x000fe200010e06ff */
[----:B------:R-:W-:Y:S01]  /*252f0*/  IADD3 RZ, P2, PT, R46, R62, RZ ;  /* 0x0000003e2eff7210 */ /* 0x000fe20007f5e0ff */
[----:B------:R-:W-:-:S03]  /*25300*/  IMAD.WIDE.U32 R48, R67, 0x6ca1493b, RZ ;  /* 0x6ca1493b43307825 */ /* 0x000fc600078e00ff */
[----:B------:R-:W-:Y:S01]  /*25310*/  IADD3.X RZ, P2, PT, R47, R105, RZ, P2, !PT ;  /* 0x000000692fff7210 */ /* 0x000fe2000175e4ff */
[----:B------:R-:W-:Y:S02]  /*25320*/  IMAD.IADD R117, R103, 0x1, R76 ;  /* 0x0000000167757824 */ /* 0x000fe400078e024c */
[----:B------:R-:W-:Y:S01]  /*25330*/  IMAD.MOV.U32 R62, RZ, RZ, R69 ;  /* 0x000000ffff3e7224 */ /* 0x000fe200078e0045 */
[----:B------:R-:W-:Y:S01]  /*25340*/  SHF.L.W.U32.HI R69, R73, 0x1, R102 ;  /* 0x0000000149457819 */ /* 0x000fe20000010e66 */
[C---:B------:R-:W-:Y:S01]  /*25350*/  IMAD.WIDE.U32 R114, R67.reuse, 0x17c510ea, RZ ;  /* 0x17c510ea43727825 */ /* 0x040fe200078e00ff */
[----:B------:R-:W-:Y:S02]  /*25360*/  IADD3.X R73, P3, PT, RZ, RZ, RZ, P3, !PT ;  /* 0x000000ffff497210 */ /* 0x000fe40001f7e4ff */
[----:B------:R-:W-:Y:S01]  /*25370*/  SHF.L.W.U32.HI R123, R102, 0x1, R117 ;  /* 0x00000001667b7819 */ /* 0x000fe20000010e75 */
[----:B------:R-:W-:Y:S01]  /*25380*/  IMAD.WIDE.U32.X R62, R67, 0x1a22d9f3, R62, P4 ;  /* 0x1a22d9f3433e7825 */ /* 0x000fe200020e043e */
[----:B------:R-:W-:-:S02]  /*25390*/  IADD3.X R119, PT, PT, RZ, RZ, RZ, P3, !PT ;  /* 0x000000ffff777210 */ /* 0x000fc40001ffe4ff */
[----:B------:R-:W-:Y:S01]  /*253a0*/  IADD3 RZ, P3, PT, R112, R40, RZ ;  /* 0x0000002870ff7210 */ /* 0x000fe20007f7e0ff */
[C---:B------:R-:W-:Y:S01]  /*253b0*/  IMAD.WIDE.U32 R48, P4, R72.reuse, -0x39c4fa40, R48 ;  /* 0xc63b05c048307825 */ /* 0x040fe20007880030 */
[----:B------:R-:W-:Y:S02]  /*253c0*/  IADD3.X R9, P2, PT, R9, R60, RZ, P2, !PT ;  /* 0x0000003c09097210 */ /* 0x000fe4000175e4ff */
[----:B------:R-:W-:Y:S01]  /*253d0*/  IADD3.X R69, P0, PT, R69, R108, RZ, P0, !PT ;  /* 0x0000006c45457210 */ /* 0x000fe2000071e4ff */
[----:B------:R-:W-:Y:S01]  /*253e0*/  IMAD.WIDE.U32 R102, R72, 0x6ca1493b, RZ ;  /* 0x6ca1493b48667825 */ /* 0x000fe200078e00ff */
[----:B------:R-:W-:Y:S02]  /*253f0*/  IADD3.X RZ, P3, PT, R113, R41, RZ, P3, !PT ;  /* 0x0000002971ff7210 */ /* 0x000fe40001f7e4ff */
[----:B------:R-:W-:Y:S01]  /*25400*/  IADD3.X R130, P2, PT, R43, R61, RZ, P2, !PT ;  /* 0x0000003d2b827210 */ /* 0x000fe2000175e4ff */
[----:B------:R-:W-:Y:S01]  /*25410*/  IMAD.X R125, RZ, RZ, RZ, P4 ;  /* 0x000000ffff7d7224 */ /* 0x000fe200020e06ff */
[----:B------:R-:W-:Y:S01]  /*25420*/  IADD3 R40, P4, PT, R48, R103, RZ ;  /* 0x0000006730287210 */ /* 0x000fe20007f9e0ff */
[----:B------:R-:W-:Y:S01]  /*25430*/  IMAD.WIDE.U32 R64, R100, 0xf5138f, R64 ;  /* 0x00f5138f64407825 */ /* 0x000fe200078e0040 */
[----:B------:R-:W-:-:S02]  /*25440*/  IADD3.X R76, P0, PT, R123, R109, RZ, P0, !PT ;  /* 0x0000006d7b4c7210 */ /* 0x000fc4000071e4ff */
[----:B------:R-:W-:Y:S01]  /*25450*/  IADD3.X R43, P1, PT, RZ, RZ, RZ, P1, !PT ;  /* 0x000000ffff2b7210 */ /* 0x000fe20000f3e4ff */
[----:B------:R-:W-:Y:S01]  /*25460*/  IMAD.MOV.U32 R124, RZ, RZ, R49 ;  /* 0x000000ffff7c7224 */ /* 0x000fe200078e0031 */
[----:B------:R-:W-:Y:S01]  /*25470*/  IADD3.X R64, P2, PT, R9, R64, RZ, P2, !PT ;  /* 0x0000004009407210 */ /* 0x000fe2000175e4ff */
[----:B------:R-:W-:Y:S01]  /*25480*/  IMAD.IADD R49, R65, 0x1, R66 ;  /* 0x0000000141317824 */ /* 0x000fe200078e0242 */
[----:B------:R-:W-:Y:S01]  /*25490*/  IADD3.X R66, P3, PT, R73, R98, RZ, P3, !PT ;  /* 0x0000006249427210 */ /* 0x000fe20001f7e4ff */
[----:B------:R-:W-:Y:S01]  /*254a0*/  IMAD.WIDE.U32.X R124, R67, -0x39c4fa40, R124, P4 ;  /* 0xc63b05c0437c7825 */ /* 0x000fe200020e047c */
[----:B------:R-:W-:Y:S02]  /*254b0*/  SHF.L.W.U32.HI R117, R117, 0x1, R70 ;  /* 0x0000000175757819 */ /* 0x000fe40000010e46 */
[----:B------:R-:W-:Y:S01]  /*254c0*/  IADD3.X R98, P3, PT, R119, R99, RZ, P3, !PT ;  /* 0x0000006377627210 */ /* 0x000fe20001f7e4ff */
[----:B------:R-:W-:Y:S01]  /*254d0*/  IMAD.WIDE.U32 R114, P4, R72, 0x1ae3a46, R114 ;  /* 0x01ae3a4648727825 */ /* 0x000fe20007880072 */
[----:B------:R-:W-:-:S02]  /*254e0*/  IADD3.X R65, P2, PT, R130, R49, RZ, P2, !PT ;  /* 0x0000003182417210 */ /* 0x000fc4000175e4ff */
[----:B------:R-:W-:Y:S01]  /*254f0*/  IADD3.X R66, P3, PT, R66, R75, RZ, P3, !PT ;  /* 0x0000004b42427210 */ /* 0x000fe20001f7e4ff */
[----:B------:R-:W-:Y:S01]  /*25500*/  IMAD.WIDE.U32 R108, R72, 0x17c510ea, RZ ;  /* 0x17c510ea486c7825 */ /* 0x000fe200078e00ff */
[----:B------:R-:W-:-:S03]  /*25510*/  IADD3.X R118, P0, PT, R117, R118, RZ, P0, !PT ;  /* 0x0000007675767210 */ /* 0x000fc6000071e4ff */
[----:B------:R-:W-:-:S04]  /*25520*/  IMAD.WIDE.U32 R46, R72, 0x30000000, R46 ;  /* 0x30000000482e7825 */ /* 0x000fc800078e002e */
[----:B------:R-:W-:Y:S01]  /*25530*/  IMAD.X R129, RZ, RZ, RZ, P4 ;  /* 0x000000ffff817224 */ /* 0x000fe200020e06ff */
[----:B------:R-:W-:Y:S01]  /*25540*/  IADD3 R103, P4, PT, R114, R109, RZ ;  /* 0x0000006d72677210 */ /* 0x000fe20007f9e0ff */
[----:B------:R-:W-:-:S04]  /*25550*/  IMAD.WIDE.U32 R112, R100, 0x6ca1493b, R112 ;  /* 0x6ca1493b64707825 */ /* 0x000fc800078e0070 */
[----:B------:R-:W-:Y:S02]  /*25560*/  IMAD.IADD R41, R47, 0x1, R4 ;  /* 0x000000012f297824 */ /* 0x000fe400078e0204 */
[----:B------:R-:W-:Y:S02]  /*25570*/  IMAD.MOV.U32 R128, RZ, RZ, R115 ;  /* 0x000000ffff807224 */ /* 0x000fe400078e0073 */
[----:B------:R-:W-:Y:S01]  /*25580*/  IMAD.IADD R73, R113, 0x1, R44 ;  /* 0x0000000171497824 */ /* 0x000fe200078e022c */
[----:B------:R-:W-:Y:S01]  /*25590*/  IADD3.X R113, P2, PT, RZ, RZ, RZ, P2, !PT ;  /* 0x000000ffff717210 */ /* 0x000fe2000175e4ff */
[----:B------:R-:W-:-:S04]  /*255a0*/  IMAD.WIDE.U32 R60, R46, -0x1, RZ ;  /* 0xffffffff2e3c7825 */ /* 0x000fc800078e00ff */
[----:B------:R-:W-:Y:S02]  /*255b0*/  IMAD R75, R46, -0x7af74001, -R41 ;  /* 0x8508bfff2e4b7824 */ /* 0x000fe400078e0a29 */
[----:B------:R-:W-:Y:S01]  /*255c0*/  IMAD.WIDE.U32.X R128, R67, 0x1ae3a46, R128, P4 ;  /* 0x01ae3a4643807825 */ /* 0x000fe200020e0480 */
[----:B------:R-:W-:-:S03]  /*255d0*/  IADD3 RZ, P4, PT, R64, R8, RZ ;  /* 0x0000000840ff7210 */ /* 0x000fc60007f9e0ff */
[----:B------:R-:W-:Y:S01]  /*255e0*/  IMAD.X R47, RZ, RZ, RZ, P1 ;  /* 0x000000ffff2f7224 */ /* 0x000fe200008e06ff */
[----:B------:R-:W-:Y:S01]  /*255f0*/  IADD3.X R67, P1, PT, R98, R111, RZ, P3, !PT ;  /* 0x0000006f62437210 */ /* 0x000fe20001f3e4ff */
[----:B------:R-:W-:Y:S02]  /*25600*/  IMAD.IADD R61, R61, 0x1, R75 ;  /* 0x000000013d3d7824 */ /* 0x000fe400078e024b */
[----:B------:R-:W-:Y:S01]  /*25610*/  IMAD.X R105, RZ, RZ, RZ, P2 ;  /* 0x000000ffff697224 */ /* 0x000fe200010e06ff */
[----:B------:R-:W-:Y:S01]  /*25620*/  IADD3.X R49, P1, PT, RZ, RZ, RZ, P1, !PT ;  /* 0x000000ffff317210 */ /* 0x000fe20000f3e4ff */
[----:B------:R-:W-:Y:S01]  /*25630*/  IMAD.WIDE.U32 R8, R60, 0x1, RZ ;  /* 0x000000013c087825 */ /* 0x000fe200078e00ff */
[----:B------:R-:W-:-:S03]  /*25640*/  IADD3.X RZ, P2, PT, R65, R5, RZ, P4, !PT ;  /* 0x0000000541ff7210 */ /* 0x000fc6000275e4ff */
[----:B------:R-:W-:Y:S01]  /*25650*/  IMAD.WIDE.U32 R4, R61, 0x1, RZ ;  /* 0x000000013d047825 */ /* 0x000fe200078e00ff */
[----:B------:R-:W-:Y:S02]  /*25660*/  IADD3.X R113, P2, PT, R113, R106, RZ, P2, !PT ;  /* 0x0000006a71717210 */ /* 0x000fe4000175e4ff */
[----:B------:R-:W-:Y:S01]  /*25670*/  IADD3 RZ, P3, PT, R46, R8, RZ ;  /* 0x000000082eff7210 */ /* 0x000fe20007f7e0ff */
[----:B------:R-:W-:Y:S01]  /*25680*/  IMAD.X R75, RZ, RZ, RZ, P1 ;  /* 0x000000ffff4b7224 */ /* 0x000fe200008e06ff */
[----:B------:R-:W-:Y:S01]  /*25690*/  IADD3 RZ, P1, PT, R66, R104, RZ ;  /* 0x0000006842ff7210 */ /* 0x000fe20007f3e0ff */
[----:B------:R-:W-:Y:S01]  /*256a0*/  IMAD.WIDE.U32 R4, P4, R60, -0x7af74000, R4 ;  /* 0x8508c0003c047825 */ /* 0x000fe20007880004 */
[----:B------:R-:W-:Y:S02]  /*256b0*/  IADD3.X R106, P2, PT, R105, R107, RZ, P2, !PT ;  /* 0x0000006b696a7210 */ /* 0x000fe4000175e4ff */
[----:B------:R-:W-:Y:S01]  /*256c0*/  IADD3.X RZ, P1, PT, R67, R45, RZ, P1, !PT ;  /* 0x0000002d43ff7210 */ /* 0x000fe20000f3e4ff */
[----:B------:R-:W-:Y:S01]  /*256d0*/  IMAD.IADD R99, R71, 0x1, R96 ;  /* 0x0000000147637824 */ /* 0x000fe200078e0260 */
[----:B------:R-:W-:Y:S01]  /*256e0*/  IADD3.X R112, P2, PT, R113, R112, RZ, P2, !PT ;  /* 0x0000007071707210 */ /* 0x000fe2000175e4ff */
[----:B------:R-:W-:Y:S01]  /*256f0*/  IMAD.WIDE.U32 R66, R100, 0x17c510ea, R66 ;  /* 0x17c510ea64427825 */ /* 0x000fe200078e0042 */
[----:B------:R-:W-:-:S02]  /*25700*/  IADD3.X R96, P1, PT, R49, R2, RZ, P1, !PT ;  /* 0x0000000231607210 */ /* 0x000fc40000f3e4ff */
[----:B------:R-:W-:Y:S01]  /*25710*/  SHF.L.W.U32.HI R70, R70, 0x1, R99 ;  /* 0x0000000146467819 */ /* 0x000fe20000010e63 */
[----:B------:R-:W-:Y:S01]  /*25720*/  IMAD.X R45, RZ, RZ, RZ, P4 ;  /* 0x000000ffff2d7224 */ /* 0x000fe200020e06ff */
[----:B------:R-:W-:Y:S01]  /*25730*/  IADD3 R100, P4, PT, R9, R4, RZ ;  /* 0x0000000409647210 */ /* 0x000fe20007f9e0ff */
[----:B------:R-:W-:Y:S01]  /*25740*/  IMAD.WIDE.U32 R8, R61, 0x30000000, RZ ;  /* 0x300000003d087825 */ /* 0x000fe200078e00ff */
[----:B------:R-:W-:Y:S02]  /*25750*/  IADD3.X R77, P0, PT, R70, R77, RZ, P0, !PT ;  /* 0x0000004d464d7210 */ /* 0x000fe4000071e4ff */
[----:B------:R-:W-:Y:S01]  /*25760*/  IADD3.X R113, P2, PT, R106, R73, RZ, P2, !PT ;  /* 0x000000496a717210 */ /* 0x000fe2000175e4ff */
[----:B------:R-:W-:Y:S01]  /*25770*/  IMAD.MOV.U32 R44, RZ, RZ, R5 ;  /* 0x000000ffff2c7224 */ /* 0x000fe200078e0005 */
[----:B------:R-:W-:Y:S01]  /*25780*/  IADD3.X R98, P1, PT, R75, R3, RZ, P1, !PT ;  /* 0x000000034b627210 */ /* 0x000fe20000f3e4ff */
[----:B------:R-:W-:Y:S01]  /*25790*/  IMAD.WIDE.U32 R4, R60, 0x30000000, RZ ;  /* 0x300000003c047825 */ /* 0x000fe200078e00ff */
[----:B------:R-:W-:-:S02]  /*257a0*/  IADD3.X R133, P2, PT, RZ, RZ, RZ, P2, !PT ;  /* 0x000000ffff857210 */ /* 0x000fc4000175e4ff */
[----:B------:R-:W-:Y:S01]  /*257b0*/  IADD3.X RZ, P3, PT, R41, R100, RZ, P3, !PT ;  /* 0x0000006429ff7210 */ /* 0x000fe20001f7e4ff */
[----:B------:R-:W-:Y:S01]  /*257c0*/  IMAD.WIDE.U32.X R44, R61, -0x7af74000, R44, P4 ;  /* 0x8508c0003d2c7825 */ /* 0x000fe200020e042c */
[----:B------:R-:W-:Y:S02]  /*257d0*/  IADD3.X R49, PT, PT, RZ, RZ, RZ, P2, !PT ;  /* 0x000000ffff317210 */ /* 0x000fe400017fe4ff */
[----:B------:R-:W-:Y:S01]  /*257e0*/  IADD3 RZ, P2, PT, R112, R50, RZ ;  /* 0x0000003270ff7210 */ /* 0x000fe20007f5e0ff */
[----:B------:R-:W-:Y:S01]  /*257f0*/  IMAD.WIDE.U32 R70, P4, R60, 0x170b5d44, R8 ;  /* 0x170b5d443c467825 */ /* 0x000fe20007880008 */
[----:B------:R-:W-:Y:S02]  /*25800*/  IADD3.X R96, P1, PT, R96, R43, RZ, P1, !PT ;  /* 0x0000002b60607210 */ /* 0x000fe40000f3e4ff */
[----:B------:R-:W-:Y:S01]  /*25810*/  IADD3.X RZ, P2, PT, R113, R51, RZ, P2, !PT ;  /* 0x0000003371ff7210 */ /* 0x000fe2000175e4ff */
[----:B------:R-:W-:Y:S01]  /*25820*/  IMAD.X R105, RZ, RZ, RZ, P4 ;  /* 0x000000ffff697224 */ /* 0x000fe200020e06ff */
[----:B------:R-:W-:Y:S01]  /*25830*/  IADD3 R5, P4, PT, R70, R5, RZ ;  /* 0x0000000546057210 */ /* 0x000fe20007f9e0ff */
[----:B------:R-:W-:Y:S01]  /*25840*/  IMAD.WIDE.U32 R8, R61, -0x45f6b800, RZ ;  /* 0xba0948003d087825 */ /* 0x000fe200078e00ff */
[----:B------:R-:W-:-:S03]  /*25850*/  IADD3.X R133, P2, PT, R133, R62, RZ, P2, !PT ;  /* 0x0000003e85857210 */ /* 0x000fc6000175e4ff */
[----:B------:R-:W-:Y:S01]  /*25860*/  IMAD.MOV.U32 R104, RZ, RZ, R71 ;  /* 0x000000ffff687224 */ /* 0x000fe200078e0047 */
[----:B------:R-:W-:Y:S01]  /*25870*/  IADD3.X R100, P2, PT, R49, R63, RZ, P2, !PT ;  /* 0x0000003f31647210 */ /* 0x000fe2000175e4ff */
[----:B------:R-:W-:Y:S01]  /*25880*/  IMAD.IADD R67, R67, 0x1, R74 ;  /* 0x0000000143437824 */ /* 0x000fe200078e024a */
[----:B------:R-:W-:Y:S01]  /*25890*/  IADD3.X R49, P1, PT, R98, R47, RZ, P1, !PT ;  /* 0x0000002f62317210 */ /* 0x000fe20000f3e4ff */
[----:B------:R-:W-:Y:S01]  /*258a0*/  IMAD.WIDE.U32.X R2, R61, 0x170b5d44, R104, P4 ;  /* 0x170b5d443d027825 */ /* 0x000fe200020e0468 */
[----:B------:R-:W-:-:S03]  /*258b0*/  IADD3.X R132, P2, PT, R133, R66, RZ, P2, !PT ;  /* 0x0000004285847210 */ /* 0x000fc6000175e4ff */
[----:B------:R-:W-:Y:S01]  /*258c0*/  IMAD.WIDE.U32 R8, P4, R60, 0x1ef3622f, R8 ;  /* 0x1ef3622f3c087825 */ /* 0x000fe20007880008 */
[----:B------:R-:W-:-:S03]  /*258d0*/  IADD3.X R133, P2, PT, R100, R67, RZ, P2, !PT ;  /* 0x0000004364857210 */ /* 0x000fc6000175e4ff */
[----:B------:R-:W-:-:S04]  /*258e0*/  IMAD.WIDE.U32 R74, R60, -0x45f6b800, RZ ;  /* 0xba0948003c4a7825 */ /* 0x000fc800078e00ff */
[----:B------:R-:W-:-:S04]  /*258f0*/  IMAD.WIDE.U32 R64, R72, -0x45f6b800, R64 ;  /* 0xba09480048407825 */ /* 0x000fc800078e0040 */
[----:B------:R-:W-:Y:S01]  /*25900*/  IMAD.X R51, RZ, RZ, RZ, P4 ;  /* 0x000000ffff337224 */ /* 0x000fe200020e06ff */
[----:B------:R-:W-:Y:S01]  /*25910*/  IADD3 R41, P4, PT, R8, R75, RZ ;  /* 0x0000004b08297210 */ /* 0x000fe20007f9e0ff */
[----:B------:R-:W-:Y:S01]  /*25920*/  IMAD.IADD R46, R65, 0x1, R42 ;  /* 0x00000001412e7824 */ /* 0x000fe200078e022a */
[----:B------:R-:W-:Y:S01]  /*25930*/  IADD3.X R65, P3, PT, RZ, R44, RZ, P3, !PT ;  /* 0x0000002cff417210 */ /* 0x000fe20001f7e4ff */
[----:B------:R-:W-:-:S03]  /*25940*/  IMAD.WIDE.U32 R104, R61, 0xf5138f, RZ ;  /* 0x00f5138f3d687825 */ /* 0x000fc600078e00ff */
[----:B------:R-:W-:Y:S01]  /*25950*/  IADD3.X R71, P3, PT, RZ, R45, RZ, P3, !PT ;  /* 0x0000002dff477210 */ /* 0x000fe20001f7e4ff */
[----:B------:R-:W-:Y:S02]  /*25960*/  IMAD.MOV.U32 R50, RZ, RZ, R9 ;  /* 0x000000ffff327224 */ /* 0x000fe400078e0009 */
[----:B------:R-:W-:Y:S01]  /*25970*/  IMAD.WIDE.U32 R42, R60, 0xf5138f, RZ ;  /* 0x00f5138f3c2a7825 */ /* 0x000fe200078e00ff */
[----:B------:R-:W-:-:S03]  /*25980*/  IADD3.X R64, P3, PT, R65, R64, RZ, P3, !PT ;  /* 0x0000004041407210 */ /* 0x000fc60001f7e4ff */
[----:B------:R-:W-:Y:S01]  /*25990*/  IMAD.WIDE.U32.X R50, R61, 0x1ef3622f, R50, P4 ;  /* 0x1ef3622f3d327825 */ /* 0x000fe200020e0432 */
[----:B------:R-:W-:-:S03]  /*259a0*/  IADD3.X R65, P3, PT, R71, R46, RZ, P3, !PT ;  /* 0x0000002e47417210 */ /* 0x000fc60001f7e4ff */
[----:B------:R-:W-:Y:S01]  /*259b0*/  IMAD.WIDE.U32 R44, P4, R60, 0x1a22d9f3, R104 ;  /* 0x1a22d9f33c2c7825 */ /* 0x000fe20007880068 */
[----:B------:R-:W-:-:S03]  /*259c0*/  IADD3.X R73, P3, PT, RZ, RZ, RZ, P3, !PT ;  /* 0x000000ffff497210 */ /* 0x000fc60001f7e4ff */
[----:B------:R-:W-:Y:S01]  /*259d0*/  IMAD.X R131, RZ, RZ, RZ, P4 ;  /* 0x000000ffff837224 */ /* 0x000fe200020e06ff */
[----:B------:R-:W-:Y:S01]  /*259e0*/  IADD3 R9, P4, PT, R44, R43, RZ ;  /* 0x0000002b2c097210 */ /* 0x000fe20007f9e0ff */
[----:B------:R-:W-:-:S04]  /*259f0*/  IMAD.WIDE.U32 R106, R61, 0x6ca1493b, RZ ;  /* 0x6ca1493b3d6a7825 */ /* 0x000fc800078e00ff */
[----:B------:R-:W-:Y:S02]  /*25a00*/  IMAD.MOV.U32 R130, RZ, RZ, R45 ;  /* 0x000000ffff827224 */ /* 0x000fe400078e002d */
[----:B------:R-:W-:-:S04]  /*25a10*/  IMAD.WIDE.U32 R104, R60, 0x6ca1493b, RZ ;  /* 0x6ca1493b3c687825 */ /* 0x000fc800078e00ff */
[----:B------:R-:W-:-:S04]  /*25a20*/  IMAD.WIDE.U32.X R130, R61, 0x1a22d9f3, R130, P4 ;  /* 0x1a22d9f33d827825 */ /* 0x000fc800020e0482 */
[----:B------:R-:W-:-:S04]  /*25a30*/  IMAD.WIDE.U32 R106, P4, R60, -0x39c4fa40, R106 ;  /* 0xc63b05c03c6a7825 */ /* 0x000fc8000788006a */
[----:B------:R-:W-:-:S04]  /*25a40*/  IMAD.WIDE.U32 R62, R61, 0x17c510ea, RZ ;  /* 0x17c510ea3d3e7825 */ /* 0x000fc800078e00ff */
[----:B------:R-:W-:Y:S01]  /*25a50*/  IMAD.X R67, RZ, RZ, RZ, P4 ;  /* 0x000000ffff437224 */ /* 0x000fe200020e06ff */
[----:B------:R-:W-:Y:S01]  /*25a60*/  IADD3 R43, P4, PT, R106, R105, RZ ;  /* 0x000000696a2b7210 */ /* 0x000fe20007f9e0ff */
[----:B------:R-:W-:Y:S01]  /*25a70*/  IMAD.X R75, RZ, RZ, RZ, P3 ;  /* 0x000000ffff4b7224 */ /* 0x000fe200018e06ff */
[----:B------:R-:W-:Y:S01]  /*25a80*/  IADD3.X R105, P2, PT, RZ, RZ, RZ, P2, !PT ;  /* 0x000000ffff697210 */ /* 0x000fe2000175e4ff */
[----:B------:R-:W-:-:S04]  /*25a90*/  IMAD.WIDE.U32 R46, R60, 0x17c510ea, RZ ;  /* 0x17c510ea3c2e7825 */ /* 0x000fc800078e00ff */
[----:B------:R-:W-:-:S04]  /*25aa0*/  IMAD.WIDE.U32 R62, P3, R60, 0x1ae3a46, R62 ;  /* 0x01ae3a463c3e7825 */ /* 0x000fc8000786003e */
[----:B------:R-:W-:Y:S02]  /*25ab0*/  IMAD.MOV.U32 R66, RZ, RZ, R107 ;  /* 0x000000ffff427224 */ /* 0x000fe400078e006b */
[----:B------:R-:W-:-:S04]  /*25ac0*/  IMAD.WIDE.U32 R6, R140, R141, R6 ;  /* 0x0000008d8c067225 */ /* 0x000fc800078e0006 */
[----:B------:R-:W-:Y:S01]  /*25ad0*/  IMAD.WIDE.U32.X R66, R61, -0x39c4fa40, R66, P4 ;  /* 0xc63b05c03d427825 */ /* 0x000fe200020e0442 */
[----:B------:R-:W-:Y:S02]  /*25ae0*/  IADD3 RZ, P4, PT, R64, R4, RZ ;  /* 0x0000000440ff7210 */ /* 0x000fe40007f9e0ff */
[----:B------:R-:W-:Y:S01]  /*25af0*/  SHF.L.W.U32.HI R99, R99, 0x1, R6 ;  /* 0x0000000163637819 */ /* 0x000fe20000010e06 */
[----:B------:R-:W-:Y:S01]  /*25b00*/  IMAD.X R111, RZ, RZ, RZ, P3 ;  /* 0x000000ffff6f7224 */ /* 0x000fe200018e06ff */
[----:B------:R-:W-:Y:S01]  /*25b10*/  IADD3 R45, P3, PT, R62, R47, RZ ;  /* 0x0000002f3e2d7210 */ /* 0x000fe20007f7e0ff */
[----:B------:R-:W-:Y:S01]  /*25b20*/  IMAD.IADD R7, R7, 0x1, R110 ;  /* 0x0000000107077824 */ /* 0x000fe200078e026e */
[----:B------:R-:W-:Y:S01]  /*25b30*/  IADD3.X RZ, P4, PT, R65, R5, RZ, P4, !PT ;  /* 0x0000000541ff7210 */ /* 0x000fe2000279e4ff */
[----:B------:R-:W-:Y:S02]  /*25b40*/  IMAD.MOV.U32 R110, RZ, RZ, R63 ;  /* 0x000000ffff6e7224 */ /* 0x000fe400078e003f */
[----:B------:R-:W-:Y:S01]  /*25b50*/  IMAD.WIDE.U32 R112, R72, 0xf5138f, R112 ;  /* 0x00f5138f48707825 */ /* 0x000fe200078e0070 */
[----:B------:R-:W-:-:S03]  /*25b60*/  IADD3.X R5, P4, PT, R73, R2, RZ, P4, !PT ;  /* 0x0000000249057210 */ /* 0x000fc6000279e4ff */
[----:B------:R-:W-:Y:S01]  /*25b70*/  IMAD.WIDE.U32.X R110, R61, 0x1ae3a46, R110, P3 ;  /* 0x01ae3a463d6e7825 */ /* 0x000fe200018e046e */
[----:B------:R-:W-:Y:S02]  /*25b80*/  IADD3 RZ, P3, PT, R132, R102, RZ ;  /* 0x0000006684ff7210 */ /* 0x000fe40007f7e0ff */
[----:B------:R-:W-:Y:S01]  /*25b90*/  IADD3.X R2, P4, PT, R75, R3, RZ, P4, !PT ;  /* 0x000000034b027210 */ /* 0x000fe2000279e4ff */
[----:B------:R-:W-:Y:S01]  /*25ba0*/  IMAD.X R71, RZ, RZ, RZ, P2 ;  /* 0x000000ffff477224 */ /* 0x000fe200010e06ff */
[----:B------:R-:W-:Y:S01]  /*25bb0*/  IADD3.X RZ, P3, PT, R133, R40, RZ, P3, !PT ;  /* 0x0000002885ff7210 */ /* 0x000fe20001f7e4ff */
[----:B------:R-:W-:Y:S01]  /*25bc0*/  IMAD.WIDE.U32 R64, R60, 0x30000000, R64 ;  /* 0x300000003c407825 */ /* 0x000fe200078e0040 */
[----:B------:R-:W-:Y:S02]  /*25bd0*/  IADD3 R3, PT, PT, R113, R68, RZ ;  /* 0x0000004471037210 */ /* 0x000fe40007ffe0ff */
[----:B------:R-:W-:Y:S01]  /*25be0*/  IADD3.X R4, P3, PT, R105, R124, RZ, P3, !PT ;  /* 0x0000007c69047210 */ /* 0x000fe20001f7e4ff */
[----:B------:R-:W-:Y:S01]  /*25bf0*/  IMAD.IADD R63, R65, 0x1, R70 ;  /* 0x00000001413f7824 */ /* 0x000fe200078e0246 */
[----:B------:R-:W-:Y:S01]  /*25c00*/  IADD3.X R112, P4, PT, R5, R112, RZ, P4, !PT ;  /* 0x0000007005707210 */ /* 0x000fe2000279e4ff */
[----:B------:R-:W-:Y:S01]  /*25c10*/  IMAD.WIDE.U32 R132, R72, 0x6ca1493b, R132 ;  /* 0x6ca1493b48847825 */ /* 0x000fe200078e0084 */
[----:B------:R-:W-:-:S02]  /*25c20*/  IADD3.X R69, P2, PT, R96, R69, RZ, P1, !PT ;  /* 0x0000004560457210 */ /* 0x000fc40000f5e4ff */
[----:B------:R-:W-:Y:S01]  /*25c30*/  IADD3.X R124, P3, PT, R71, R125, RZ, P3, !PT ;  /* 0x0000007d477c7210 */ /* 0x000fe20001f7e4ff */
[----:B------:R-:W-:Y:S01]  /*25c40*/  IMAD R5, R64, -0x7af74001, -R63 ;  /* 0x8508bfff40057824 */ /* 0x000fe200078e0a3f */
[----:B------:R-:W-:Y:S01]  /*25c50*/  IADD3.X R113, P4, PT, R2, R3, RZ, P4, !PT ;  /* 0x0000000302717210 */ /* 0x000fe2000279e4ff */
[----:B------:R-:W-:Y:S01]  /*25c60*/  IMAD.WIDE.U32 R2, R64, -0x1, RZ ;  /* 0xffffffff40027825 */ /* 0x000fe200078e00ff */
[----:B------:R-:W-:Y:S02]  /*25c70*/  IADD3.X R49, P2, PT, R49, R76, RZ, P2, !PT ;  /* 0x0000004c31317210 */ /* 0x000fe4000175e4ff */
[----:B------:R-:W-:Y:S01]  /*25c80*/  IADD3.X R47, P1, PT, RZ, RZ, RZ, P1, !PT ;  /* 0x000000ffff2f7210 */ /* 0x000fe20000f3e4ff */
[----:B------:R-:W-:Y:S01]  /*25c90*/  IMAD.IADD R3, R3, 0x1, R5 ;  /* 0x0000000103037824 */ /* 0x000fe200078e0205 */
[----:B------:R-:W-:Y:S01]  /*25ca0*/  IADD3.X R4, P3, PT, R4, R69, RZ, P3, !PT ;  /* 0x0000004504047210 */ /* 0x000fe20001f7e4ff */
[----:B------:R-:W-:Y:S01]  /*25cb0*/  IMAD.WIDE.U32 R70, R2, 0x1, RZ ;  /* 0x0000000102467825 */ /* 0x000fe200078e00ff */
[----:B------:R-:W-:-:S02]  /*25cc0*/  IADD3.X R65, P4, PT, RZ, RZ, RZ, P4, !PT ;  /* 0x000000ffff417210 */ /* 0x000fc4000279e4ff */
[----:B------:R-:W-:Y:S01]  /*25cd0*/  IADD3.X R47, P2, PT, RZ, R47, RZ, P2, !PT ;  /* 0x0000002fff2f7210 */ /* 0x000fe2000175e4ff */
[----:B------:R-:W-:Y:S01]  /*25ce0*/  IMAD.WIDE.U32 R68, R3, 0x1, RZ ;  /* 0x0000000103447825 */ /* 0x000fe200078e00ff */
[----:B------:R-:W-:Y:S02]  /*25cf0*/  IADD3.X R5, P3, PT, R124, R49, RZ, P3, !PT ;  /* 0x000000317c057210 */ /* 0x000fe40001f7e4ff */
[----:B------:R-:W-:Y:S01]  /*25d00*/  IADD3.X R61, PT, PT, RZ, RZ, RZ, P2, P1 ;  /* 0x000000ffff3d7210 */ /* 0x000fe200017e24ff */
[----:B------:R-:W-:Y:S01]  /*25d10*/  IMAD.X R49, RZ, RZ, RZ, P4 ;  /* 0x000000ffff317224 */ /* 0x000fe200020e06ff */
[----:B------:R-:W-:Y:S01]  /*25d20*/  IADD3.X R73, P4, PT, RZ, RZ, RZ, P3, !PT ;  /* 0x000000ffff497210 */ /* 0x000fe20001f9e4ff */
[----:B------:R-:W-:Y:S01]  /*25d30*/  IMAD.IADD R105, R133, 0x1, R48 ;  /* 0x0000000185697824 */ /* 0x000fe200078e0230 */
[----:B------:R-:W-:Y:S02]  /*25d40*/  IADD3 RZ, P2, PT, R112, R74, RZ ;  /* 0x0000004a70ff7210 */ /* 0x000fe40007f5e0ff */
[----:B------:R-:W-:Y:S01]  /*25d50*/  IADD3 RZ, P1, PT, R4, R108, RZ ;  /* 0x0000006c04ff7210 */ /* 0x000fe20007f3e0ff */
[----:B------:R-:W-:Y:S01]  /*25d60*/  IMAD.X R75, RZ, RZ, RZ, P4 ;  /* 0x000000ffff4b7224 */ /* 0x000fe200020e06ff */
[----:B------:R-:W-:Y:S01]  /*25d70*/  IADD3.X RZ, P3, PT, R113, R41, RZ, P2, !PT ;  /* 0x0000002971ff7210 */ /* 0x000fe2000177e4ff */
[----:B------:R-:W-:Y:S01]  /*25d80*/  IMAD.WIDE.U32 R68, P4, R2, -0x7af74000, R68 ;  /* 0x8508c00002447825 */ /* 0x000fe20007880044 */
[----:B------:R-:W-:-:S02]  /*25d90*/  IADD3 RZ, P2, PT, R64, R70, RZ ;  /* 0x0000004640ff7210 */ /* 0x000fc40007f5e0ff */
[----:B------:R-:W-:Y:S01]  /*25da0*/  IADD3.X R133, P3, PT, R65, R50, RZ, P3, !PT ;  /* 0x0000003241857210 */ /* 0x000fe20001f7e4ff */
[----:B------:R-:W-:Y:S01]  /*25db0*/  IMAD.X R41, RZ, RZ, RZ, P4 ;  /* 0x000000ffff297224 */ /* 0x000fe200020e06ff */
[----:B------:R-:W-:Y:S01]  /*25dc0*/  IADD3 R70, P4, PT, R71, R68, RZ ;  /* 0x0000004447467210 */ /* 0x000fe20007f9e0ff */
[----:B------:R-:W-:Y:S01]  /*25dd0*/  IMAD.MOV.U32 R40, RZ, RZ, R69 ;  /* 0x000000ffff287224 */ /* 0x000fe200078e0045 */
[----:B------:R-:W-:Y:S01]  /*25de0*/  IADD3.X R50, P3, PT, R49, R51, RZ, P3, !PT ;  /* 0x0000003331327210 */ /* 0x000fe20001f7e4ff */
[----:B------:R-:W-:Y:S01]  /*25df0*/  IMAD.WIDE.U32 R68, R60, -0x45f6b800, R112 ;  /* 0xba0948003c447825 */ /* 0x000fe200078e0070 */
[----:B------:R-:W-:Y:S02]  /*25e00*/  IADD3.X RZ, P2, PT, R63, R70, RZ, P2, !PT ;  /* 0x000000463fff7210 */ /* 0x000fe4000175e4ff */
[----:B------:R-:W-:Y:S01]  /*25e10*/  IADD3.X R132, P3, PT, R133, R132, RZ, P3, !PT ;  /* 0x0000008485847210 */ /* 0x000fe20001f7e4ff */
[----:B------:R-:W-:Y:S01]  /*25e20*/  IMAD.WIDE.U32.X R40, R3, -0x7af74000, R40, P4 ;  /* 0x8508c00003287825 */ /* 0x000fe200020e0428 */
[----:B------:R-:W-:-:S02]  /*25e30*/  IADD3.X RZ, P1, PT, R5, R103, RZ, P1, !PT ;  /* 0x0000006705ff7210 */ /* 0x000fc40000f3e4ff */
[----:B------:R-:W-:Y:S01]  /*25e40*/  IADD3.X R133, P3, PT, R50, R105, RZ, P3, !PT ;  /* 0x0000006932857210 */ /* 0x000fe20001f7e4ff */
[----:B------:R-:W-:Y:S01]  /*25e50*/  IMAD.WIDE.U32 R70, R3, 0x30000000, RZ ;  /* 0x3000000003467825 */ /* 0x000fe200078e00ff */
[----:B------:R-:W-:Y:S02]  /*25e60*/  IADD3.X R49, P2, PT, RZ, R40, RZ, P2, !PT ;  /* 0x00000028ff317210 */ /* 0x000fe4000175e4ff */
[----:B------:R-:W-:Y:S01]  /*25e70*/  IADD3.X R105, P3, PT, RZ, RZ, RZ, P3, !PT ;  /* 0x000000ffff697210 */ /* 0x000fe20001f7e4ff */
[C---:B------:R-:W-:Y:S01]  /*25e80*/  IMAD.WIDE.U32 R64, R2.reuse, 0x30000000, RZ ;  /* 0x3000000002407825 */ /* 0x040fe200078e00ff */
[----:B------:R-:W-:Y:S02]  /*25e90*/  IADD3.X R40, P2, PT, RZ, R41, RZ, P2, !PT ;  /* 0x00000029ff287210 */ /* 0x000fe4000175e4ff */
[----:B------:R-:W-:Y:S01]  /*25ea0*/  IADD3.X R76, P1, PT, R73, R128, RZ, P1, !PT ;  /* 0x00000080494c7210 */ /* 0x000fe20000f3e4ff */
[----:B------:R-:W-:Y:S01]  /*25eb0*/  IMAD.WIDE.U32 R70, P4, R2, 0x170b5d44, R70 ;  /* 0x170b5d4402467825 */ /* 0x000fe20007880046 */
[----:B------:R-:W-:-:S02]  /*25ec0*/  IADD3.X R68, P2, PT, R49, R68, RZ, P2, !PT ;  /* 0x0000004431447210 */ /* 0x000fc4000175e4ff */
[----:B------:R-:W-:Y:S01]  /*25ed0*/  IADD3.X R128, P1, PT, R75, R129, RZ, P1, !PT ;  /* 0x000000814b807210 */ /* 0x000fe20000f3e4ff */
[----:B------:R-:W-:Y:S02]  /*25ee0*/  IMAD.IADD R63, R69, 0x1, R8 ;  /* 0x00000001453f7824 */ /* 0x000fe400078e0208 */
[----:B------:R-:W-:Y:S01]  /*25ef0*/  IMAD.X R107, RZ, RZ, RZ, P3 ;  /* 0x000000ffff6b7224 */ /* 0x000fe200018e06ff */
[----:B------:R-:W-:Y:S01]  /*25f00*/  IADD3 R65, P3, PT, R70, R65, RZ ;  /* 0x0000004146417210 */ /* 0x000fe20007f7e0ff */
[----:B------:R-:W-:Y:S01]  /*25f10*/  IMAD.WIDE.U32 R48, R3, -0x45f6b800, RZ ;  /* 0xba09480003307825 */ /* 0x000fe200078e00ff */
[----:B------:R-:W-:-:S03]  /*25f20*/  IADD3.X R69, P2, PT, R40, R63, RZ, P2, !PT ;  /* 0x0000003f28457210 */ /* 0x000fc6000175e4ff */
[----:B------:R-:W-:Y:S02]  /*25f30*/  IMAD.X R51, RZ, RZ, RZ, P4 ;  /* 0x000000ffff337224 */ /* 0x000fe400020e06ff */
[----:B------:R-:W-:Y:S02]  /*25f40*/  IMAD.MOV.U32 R50, RZ, RZ, R71 ;  /* 0x000000ffff327224 */ /* 0x000fe400078e0047 */
[----:B------:R-:W-:-:S04]  /*25f50*/  IMAD.WIDE.U32 R4, R72, 0x17c510ea, R4 ;  /* 0x17c510ea48047825 */ /* 0x000fc800078e0004 */
[----:B------:R-:W-:Y:S01]  /*25f60*/  IMAD.WIDE.U32.X R50, R3, 0x170b5d44, R50, P3 ;  /* 0x170b5d4403327825 */ /* 0x000fe200018e0432 */
[----:B------:R-:W-:Y:S02]  /*25f70*/  IADD3.X R71, P3, PT, RZ, RZ, RZ, P2, !PT ;  /* 0x000000ffff477210 */ /* 0x000fe4000177e4ff */
[----:B------:R-:W-:Y:S01]  /*25f80*/  IADD3 RZ, P2, PT, R132, R42, RZ ;  /* 0x0000002a84ff7210 */ /* 0x000fe20007f5e0ff */
[----:B------:R-:W-:-:S03]  /*25f90*/  IMAD.WIDE.U32 R40, R2, -0x45f6b800, RZ ;  /* 0xba09480002287825 */ /* 0x000fc600078e00ff */
[----:B------:R-:W-:Y:S01]  /*25fa0*/  IADD3.X RZ, P2, PT, R133, R9, RZ, P2, !PT ;  /* 0x0000000985ff7210 */ /* 0x000fe2000175e4ff */
[----:B------:R-:W-:-:S03]  /*25fb0*/  IMAD.WIDE.U32 R48, P4, R2, 0x1ef3622f, R48 ;  /* 0x1ef3622f02307825 */ /* 0x000fc60007880030 */
[----:B------:R-:W-:Y:S01]  /*25fc0*/  IADD3.X R105, P2, PT, R105, R130, RZ, P2, !PT ;  /* 0x0000008269697210 */ /* 0x000fe2000175e4ff */
[----:B------:R-:W-:-:S03]  /*25fd0*/  IMAD.WIDE.U32 R72, R3, 0xf5138f, RZ ;  /* 0x00f5138f03487825 */ /* 0x000fc600078e00ff */
[----:B------:R-:W-:Y:S01]  /*25fe0*/  IADD3.X R131, P2, PT, R107, R131, RZ, P2, !PT ;  /* 0x000000836b837210 */ /* 0x000fe2000175e4ff */
[----:B------:R-:W-:Y:S01]  /*25ff0*/  IMAD.X R63, RZ, RZ, RZ, P3 ;  /* 0x000000ffff3f7224 */ /* 0x000fe200018e06ff */
[----:B------:R-:W-:Y:S01]  /*26000*/  IADD3 R41, P3, PT, R48, R41, RZ ;  /* 0x0000002930297210 */ /* 0x000fe20007f7e0ff */
[----:B------:R-:W-:Y:S02]  /*26010*/  IMAD.X R75, RZ, RZ, RZ, P4 ;  /* 0x000000ffff4b7224 */ /* 0x000fe400020e06ff */
[----:B------:R-:W-:-:S04]  /*26020*/  IMAD.WIDE.U32 R72, P4, R2, 0x1a22d9f3, R72 ;  /* 0x1a22d9f302487825 */ /* 0x000fc80007880048 */
[----:B------:R-:W-:Y:S01]  /*26030*/  IMAD.MOV.U32 R74, RZ, RZ, R49 ;  /* 0x000000ffff4a7224 */ /* 0x000fe200078e0031 */
[----:B------:R-:W-:Y:S01]  /*26040*/  IADD3.X R109, PT, PT, RZ, RZ, RZ, P4, !PT ;  /* 0x000000ffff6d7210 */ /* 0x000fe200027fe4ff */
[----:B------:R-:W-:-:S04]  /*26050*/  IMAD.WIDE.U32 R8, R2, 0xf5138f, RZ ;  /* 0x00f5138f02087825 */ /* 0x000fc800078e00ff */
[C---:B------:R-:W-:Y:S01]  /*26060*/  IMAD.WIDE.U32.X R74, R3.reuse, 0x1ef3622f, R74, P3 ;  /* 0x1ef3622f034a7825 */ /* 0x040fe200018e044a */
[----:B------:R-:W-:Y:S02]  /*26070*/  IADD3 RZ, P3, PT, R68, R64, RZ ;  /* 0x0000004044ff7210 */ /* 0x000fe40007f7e0ff */
[----:B------:R-:W-:Y:S01]  /*26080*/  IADD3 R9, P4, PT, R72, R9, RZ ;  /* 0x0000000948097210 */ /* 0x000fe20007f9e0ff */
[----:B------:R-:W-:Y:S01]  /*26090*/  IMAD.WIDE.U32 R102, R3, 0x6ca1493b, RZ ;  /* 0x6ca1493b03667825 */ /* 0x000fe200078e00ff */
[----:B------:R-:W-:-:S03]  /*260a0*/  IADD3.X RZ, P3, PT, R69, R65, RZ, P3, !PT ;  /* 0x0000004145ff7210 */ /* 0x000fc60001f7e4ff */
[----:B------:R-:W-:Y:S01]  /*260b0*/  IMAD.MOV.U32 R108, RZ, RZ, R73 ;  /* 0x000000ffff6c7224 */ /* 0x000fe200078e0049 */
[----:B------:R-:W-:Y:S01]  /*260c0*/  IADD3.X R71, P3, PT, R71, R50, RZ, P3, !PT ;  /* 0x0000003247477210 */ /* 0x000fe20001f7e4ff */
[----:B------:R-:W-:Y:S01]  /*260d0*/  IMAD.WIDE.U32 R64, R2, 0x6ca1493b, RZ ;  /* 0x6ca1493b02407825 */ /* 0x000fe200078e00ff */
[----:B------:R-:W-:Y:S02]  /*260e0*/  IADD3.X R50, P2, PT, R105, R4, RZ, P2, !PT ;  /* 0x0000000469327210 */ /* 0x000fe4000175e4ff */
[----:B------:R-:W-:Y:S01]  /*260f0*/  IADD3.X R63, P3, PT, R63, R51, RZ, P3, !PT ;  /* 0x000000333f3f7210 */ /* 0x000fe20001f7e4ff */
[----:B------:R-:W-:-:S04]  /*26100*/  IMAD.WIDE.U32.X R108, R3, 0x1a22d9f3, R108, P4 ;  /* 0x1a22d9f3036c7825 */ /* 0x000fc800020e046c */
[----:B------:R-:W-:-:S04]  /*26110*/  IMAD.WIDE.U32 R102, P4, R2, -0x39c4fa40, R102 ;  /* 0xc63b05c002667825 */ /* 0x000fc80007880066 */
[----:B------:R-:W-:Y:S02]  /*26120*/  IMAD.IADD R42, R5, 0x1, R114 ;  /* 0x00000001052a7824 */ /* 0x000fe400078e0272 */
[----:B------:R-:W-:-:S03]  /*26130*/  IMAD.WIDE.U32 R132, R60, 0xf5138f, R132 ;  /* 0x00f5138f3c847825 */ /* 0x000fc600078e0084 */
[----:B------:R-:W-:Y:S01]  /*26140*/  IADD3.X R51, P2, PT, R131, R42, RZ, P2, !PT ;  /* 0x0000002a83337210 */ /* 0x000fe2000175e4ff */
[----:B------:R-:W-:Y:S01]  /*26150*/  IMAD.X R5, RZ, RZ, RZ, P4 ;  /* 0x000000ffff057224 */ /* 0x000fe200020e06ff */
[----:B------:R-:W-:Y:S01]  /*26160*/  IADD3 R49, P4, PT, R102, R65, RZ ;  /* 0x0000004166317210 */ /* 0x000fe20007f9e0ff */
[----:B------:R-:W-:Y:S01]  /*26170*/  IMAD.WIDE.U32 R112, R3, 0x17c510ea, RZ ;  /* 0x17c510ea03707825 */ /* 0x000fe200078e00ff */
[----:B------:R-:W-:Y:S02]  /*26180*/  IADD3.X R132, P3, PT, R71, R132, RZ, P3, !PT ;  /* 0x0000008447847210 */ /* 0x000fe40001f7e4ff */
[----:B------:R-:W-:Y:S01]  /*26190*/  IADD3.X R65, P1, PT, R76, R47, RZ, P1, !PT ;  /* 0x0000002f4c417210 */ /* 0x000fe20000f3e4ff */
[----:B------:R-:W-:Y:S01]  /*261a0*/  IMAD.MOV.U32 R4, RZ, RZ, R103 ;  /* 0x000000ffff047224 */ /* 0x000fe200078e0067 */
[----:B------:R-:W-:Y:S01]  /*261b0*/  IADD3.X R47, P2, PT, RZ, RZ, RZ, P2, !PT ;  /* 0x000000ffff2f7210 */ /* 0x000fe2000175e4ff */
[----:B------:R-:W-:Y:S01]  /*261c0*/  IMAD.IADD R44, R133, 0x1, R44 ;  /* 0x00000001852c7824 */ /* 0x000fe200078e022c */
[----:B------:R-:W-:Y:S01]  /*261d0*/  IADD3.X R128, P1, PT, R128, R61, RZ, P1, !PT ;  /* 0x0000003d80807210 */ /* 0x000fe20000f3e4ff */
[----:B------:R-:W-:-:S03]  /*261e0*/  IMAD.WIDE.U32.X R4, R3, -0x39c4fa40, R4, P4 ;  /* 0xc63b05c003047825 */ /* 0x000fc600020e0404 */
[----:B------:R-:W-:Y:S01]  /*261f0*/  IADD3.X R133, P3, PT, R63, R44, RZ, P3, !PT ;  /* 0x0000002c3f857210 */ /* 0x000fe20001f7e4ff */
[----:B------:R-:W-:Y:S01]  /*26200*/  IMAD.WIDE.U32 R112, P4, R2, 0x1ae3a46, R112 ;  /* 0x01ae3a4602707825 */ /* 0x000fe20007880070 */
[----:B------:R-:W-:Y:S02]  /*26210*/  SHF.L.W.U32.HI R63, R6, 0x1, R7 ;  /* 0x00000001063f7819 */ /* 0x000fe40000010e07 */
[----:B------:R-:W-:Y:S01]  /*26220*/  IADD3.X R71, P3, PT, RZ, RZ, RZ, P3, !PT ;  /* 0x000000ffff477210 */ /* 0x000fe20001f7e4ff */
[----:B------:R-:W-:-:S04]  /*26230*/  IMAD.WIDE.U32 R114, R2, 0x17c510ea, RZ ;  /* 0x17c510ea02727825 */ /* 0x000fc800078e00ff */
[----:B------:R-:W-:Y:S01]  /*26240*/  IMAD.X R125, RZ, RZ, RZ, P4 ;  /* 0x000000ffff7d7224 */ /* 0x000fe200020e06ff */
[----:B------:R-:W-:Y:S01]  /*26250*/  IADD3 R44, P4, PT, R112, R115, RZ ;  /* 0x00000073702c7210 */ /* 0x000fe20007f9e0ff */
[----:B------:R-:W-:Y:S02]  /*26260*/  IMAD.MOV.U32 R124, RZ, RZ, R113 ;  /* 0x000000ffff7c7224 */ /* 0x000fe400078e0071 */
[----:B------:R-:W-:-:S04]  /*26270*/  IMAD.WIDE.U32 R68, R2, 0x30000000, R68 ;  /* 0x3000000002447825 */ /* 0x000fc800078e0044 */
[----:B------:R-:W-:Y:S01]  /*26280*/  IMAD.WIDE.U32.X R124, R3, 0x1ae3a46, R124, P4 ;  /* 0x01ae3a46037c7825 */ /* 0x000fe200020e047c */
[----:B------:R-:W-:-:S03]  /*26290*/  IADD3 RZ, P4, PT, R50, R104, RZ ;  /* 0x0000006832ff7210 */ /* 0x000fc60007f9e0ff */
[----:B------:R-:W-:Y:S01]  /*262a0*/  IMAD.X R3, RZ, RZ, RZ, P3 ;  /* 0x000000ffff037224 */ /* 0x000fe200018e06ff */
[----:B------:R-:W-:Y:S01]  /*262b0*/  IADD3 RZ, P3, PT, R132, R40, RZ ;  /* 0x0000002884ff7210 */ /* 0x000fe20007f7e0ff */
[----:B------:R-:W-:Y:S01]  /*262c0*/  IMAD.X R61, RZ, RZ, RZ, P2 ;  /* 0x000000ffff3d7224 */ /* 0x000fe200010e06ff */
[----:B------:R-:W-:Y:S01]  /*262d0*/  IADD3.X RZ, P4, PT, R51, R43, RZ, P4, !PT ;  /* 0x0000002b33ff7210 */ /* 0x000fe2000279e4ff */
[----:B------:R-:W-:Y:S01]  /*262e0*/  IMAD.IADD R73, R69, 0x1, R70 ;  /* 0x0000000145497824 */ /* 0x000fe200078e0246 */
[----:B------:R-:W-:Y:S01]  /*262f0*/  IADD3.X RZ, P3, PT, R133, R41, RZ, P3, !PT ;  /* 0x0000002985ff7210 */ /* 0x000fe20001f7e4ff */
[----:B------:R-:W-:Y:S01]  /*26300*/  IMAD.WIDE.U32 R50, R60, 0x6ca1493b, R50 ;  /* 0x6ca1493b3c327825 */ /* 0x000fe200078e0032 */
[----:B------:R-:W-:Y:S02]  /*26310*/  IADD3.X R42, P4, PT, R47, R66, RZ, P4, !PT ;  /* 0x000000422f2a7210 */ /* 0x000fe4000279e4ff */
[----:B------:R-:W-:Y:S01]  /*26320*/  IADD3.X R71, P3, PT, R71, R74, RZ, P3, !PT ;  /* 0x0000004a47477210 */ /* 0x000fe20001f7e4ff */
[----:B------:R-:W-:Y:S01]  /*26330*/  IMAD.WIDE.U32 R40, R68, -0x1, RZ ;  /* 0xffffffff44287825 */ /* 0x000fe200078e00ff */
[----:B------:R-:W-:-:S02]  /*26340*/  IADD3.X R65, P2, PT, R65, R118, RZ, P1, !PT ;  /* 0x0000007641417210 */ /* 0x000fc40000f5e4ff */
[----:B------:R-:W-:Y:S01]  /*26350*/  IADD3.X R74, P3, PT, R3, R75, RZ, P3, !PT ;  /* 0x0000004b034a7210 */ /* 0x000fe20001f7e4ff */
[----:B------:R-:W-:Y:S01]  /*26360*/  IMAD R3, R68, -0x7af74001, -R73 ;  /* 0x8508bfff44037824 */ /* 0x000fe200078e0a49 */
[----:B------:R-:W-:Y:S01]  /*26370*/  IADD3.X R66, P4, PT, R61, R67, RZ, P4, !PT ;  /* 0x000000433d427210 */ /* 0x000fe2000279e4ff */
[----:B------:R-:W-:Y:S01]  /*26380*/  IMAD.IADD R107, R51, 0x1, R106 ;  /* 0x00000001336b7824 */ /* 0x000fe200078e026a */
[----:B------:R-:W-:Y:S01]  /*26390*/  IADD3.X R70, P3, PT, R71, R50, RZ, P3, !PT ;  /* 0x0000003247467210 */ /* 0x000fe20001f7e4ff */
[----:B------:R-:W-:Y:S01]  /*263a0*/  IMAD.IADD R3, R41, 0x1, R3 ;  /* 0x0000000129037824 */ /* 0x000fe200078e0203 */
[----:B------:R-:W-:Y:S01]  /*263b0*/  IADD3.X R77, P2, PT, R128, R77, RZ, P2, !PT ;  /* 0x0000004d804d7210 */ /* 0x000fe2000175e4ff */
[----:B------:R-:W-:Y:S01]  /*263c0*/  IMAD.WIDE.U32 R132, R2, -0x45f6b800, R132 ;  /* 0xba09480002847825 */ /* 0x000fe200078e0084 */
[----:B------:R-:W-:Y:S02]  /*263d0*/  IADD3.X R42, P4, PT, R42, R65, RZ, P4, !PT ;  /* 0x000000412a2a7210 */ /* 0x000fe4000279e4ff */
[----:B------:R-:W-:Y:S01]  /*263e0*/  IADD3.X R6, P1, PT, RZ, RZ, RZ, P1, !PT ;  /* 0x000000ffff067210 */ /* 0x000fe20000f3e4ff */
[----:B------:R-:W-:Y:S01]  /*263f0*/  IMAD.WIDE.U32 R50, R3, 0x1, RZ ;  /* 0x0000000103327825 */ /* 0x000fe200078e00ff */
[----:B------:R-:W-:-:S02]  /*26400*/  IADD3.X R71, P3, PT, R74, R107, RZ, P3, !PT ;  /* 0x0000006b4a477210 */ /* 0x000fc40001f7e4ff */
[----:B------:R-:W-:Y:S01]  /*26410*/  IADD3.X R43, P4, PT, R66, R77, RZ, P4, !PT ;  /* 0x0000004d422b7210 */ /* 0x000fe2000279e4ff */
[----:B------:R-:W-:Y:S01]  /*26420*/  IMAD.WIDE.U32 R66, R40, 0x1, RZ ;  /* 0x0000000128427825 */ /* 0x000fe200078e00ff */
[----:B------:R-:W-:Y:S02]  /*26430*/  IADD3.X R41, P2, PT, RZ, R6, RZ, P2, !PT ;  /* 0x00000006ff297210 */ /* 0x000fe4000175e4ff */
[----:B------:R-:W-:Y:S01]  /*26440*/  IADD3.X R75, P3, PT, RZ, RZ, RZ, P3, !PT ;  /* 0x000000ffff4b7210 */ /* 0x000fe20001f7e4ff */
[----:B------:R-:W-:Y:S01]  /*26450*/  IMAD.WIDE.U32 R60, R60, 0x17c510ea, R42 ;  /* 0x17c510ea3c3c7825 */ /* 0x000fe200078e002a */
[----:B------:R-:W-:Y:S02]  /*26460*/  IADD3.X R69, P4, PT, RZ, RZ, RZ, P4, !PT ;  /* 0x000000ffff457210 */ /* 0x000fe4000279e4ff */
[----:B------:R-:W-:Y:S01]  /*26470*/  IADD3.X R6, PT, PT, RZ, RZ, RZ, P2, P1 ;  /* 0x000000ffff067210 */ /* 0x000fe200017e24ff */
[----:B------:R-:W-:Y:S01]  /*26480*/  IMAD.WIDE.U32 R50, P2, R40, -0x7af74000, R50 ;  /* 0x8508c00028327825 */ /* 0x000fe20007840032 */
[----:B------:R-:W-:-:S03]  /*26490*/  IADD3 RZ, P1, PT, R68, R66, RZ ;  /* 0x0000004244ff7210 */ /* 0x000fc60007f3e0ff */
[----:B------:R-:W-:Y:S01]  /*264a0*/  IMAD.X R77, RZ, RZ, RZ, P3 ;  /* 0x000000ffff4d7224 */ /* 0x000fe200018e06ff */
[----:B------:R-:W-:Y:S01]  /*264b0*/  IADD3 RZ, P3, PT, R42, R46, RZ ;  /* 0x0000002e2aff7210 */ /* 0x000fe20007f7e0ff */
[----:B------:R-:W-:Y:S01]  /*264c0*/  IMAD.X R65, RZ, RZ, RZ, P4 ;  /* 0x000000ffff417224 */ /* 0x000fe200020e06ff */
[----:B------:R-:W-:Y:S01]  /*264d0*/  IADD3 R42, P4, PT, R67, R50, RZ ;  /* 0x00000032432a7210 */ /* 0x000fe20007f9e0ff */
[----:B------:R-:W-:Y:S01]  /*264e0*/  IMAD.MOV.U32 R66, RZ, RZ, R51 ;  /* 0x000000ffff427224 */ /* 0x000fe200078e0033 */
[----:B------:R-:W-:Y:S01]  /*264f0*/  IADD3.X R67, PT, PT, RZ, RZ, RZ, P2, !PT ;  /* 0x000000ffff437210 */ /* 0x000fe200017fe4ff */
[----:B------:R-:W-:Y:S01]  /*26500*/  IMAD.WIDE.U32 R46, R3, 0x30000000, RZ ;  /* 0x30000000032e7825 */ /* 0x000fe200078e00ff */
[----:B------:R-:W-:Y:S02]  /*26510*/  IADD3 RZ, P2, PT, R70, R8, RZ ;  /* 0x0000000846ff7210 */ /* 0x000fe40007f5e0ff */
[----:B------:R-:W-:Y:S01]  /*26520*/  IADD3.X RZ, P3, PT, R43, R45, RZ, P3, !PT ;  /* 0x0000002d2bff7210 */ /* 0x000fe20001f7e4ff */
[----:B------:R-:W-:Y:S01]  /*26530*/  IMAD.WIDE.U32.X R66, R3, -0x7af74000, R66, P4 ;  /* 0x8508c00003427825 */ /* 0x000fe200020e0442 */
[----:B------:R-:W-:-:S02]  /*26540*/  IADD3.X RZ, P4, PT, R73, R42, RZ, P1, !PT ;  /* 0x0000002a49ff7210 */ /* 0x000fc40000f9e4ff */
[----:B------:R-:W-:Y:S01]  /*26550*/  IADD3.X RZ, P2, PT, R71, R9, RZ, P2, !PT ;  /* 0x0000000947ff7210 */ /* 0x000fe2000175e4ff */
[----:B------:R-:W-:Y:S01]  /*26560*/  IMAD.IADD R103, R133, 0x1, R48 ;  /* 0x0000000185677824 */ /* 0x000fe200078e0230 */
[----:B------:R-:W-:Y:S01]  /*26570*/  IADD3.X R133, P4, PT, RZ, R66, RZ, P4, !PT ;  /* 0x00000042ff857210 */ /* 0x000fe2000279e4ff */
[C---:B------:R-:W-:Y:S01]  /*26580*/  IMAD.WIDE.U32 R46, P1, R40.reuse, 0x170b5d44, R46 ;  /* 0x170b5d44282e7825 */ /* 0x040fe2000782002e */
[----:B------:R-:W-:Y:S02]  /*26590*/  IADD3.X R73, P2, PT, R75, R108, RZ, P2, !PT ;  /* 0x0000006c4b497210 */ /* 0x000fe4000175e4ff */
[----:B------:R-:W-:Y:S01]  /*265a0*/  IADD3.X R66, P4, PT, RZ, R67, RZ, P4, !PT ;  /* 0x00000043ff427210 */ /* 0x000fe2000279e4ff */
[----:B------:R-:W-:Y:S01]  /*265b0*/  IMAD.WIDE.U32 R8, R40, 0x30000000, RZ ;  /* 0x3000000028087825 */ /* 0x000fe200078e00ff */
[----:B------:R-:W-:Y:S02]  /*265c0*/  IADD3.X R108, P2, PT, R77, R109, RZ, P2, !PT ;  /* 0x0000006d4d6c7210 */ /* 0x000fe4000175e4ff */
[----:B------:R-:W-:Y:S01]  /*265d0*/  IADD3.X R132, P4, PT, R133, R132, RZ, P4, !PT ;  /* 0x0000008485847210 */ /* 0x000fe2000279e4ff */
[----:B------:R-:W-:Y:S01]  /*265e0*/  IMAD.X R51, RZ, RZ, RZ, P1 ;  /* 0x000000ffff337224 */ /* 0x000fe200008e06ff */
[----:B------:R-:W-:Y:S01]  /*265f0*/  IADD3 R9, P1, PT, R46, R9, RZ ;  /* 0x000000092e097210 */ /* 0x000fe20007f3e0ff */
[----:B------:R-:W-:Y:S01]  /*26600*/  IMAD.MOV.U32 R50, RZ, RZ, R47 ;  /* 0x000000ffff327224 */ /* 0x000fe200078e002f */
[----:B------:R-:W-:Y:S01]  /*26610*/  IADD3.X R133, P4, PT, R66, R103, RZ, P4, !PT ;  /* 0x0000006742857210 */ /* 0x000fe2000279e4ff */
[----:B------:R-:W-:Y:S01]  /*26620*/  IMAD.IADD R61, R61, 0x1, R62 ;  /* 0x000000013d3d7824 */ /* 0x000fe200078e023e */
[----:B------:R-:W-:Y:S01]  /*26630*/  IADD3.X R60, P2, PT, R73, R60, RZ, P2, !PT ;  /* 0x0000003c493c7210 */ /* 0x000fe2000175e4ff */
[----:B------:R-:W-:Y:S01]  /*26640*/  IMAD.WIDE.U32.X R50, R3, 0x170b5d44, R50, P1 ;  /* 0x170b5d4403327825 */ /* 0x000fe200008e0432 */
[----:B------:R-:W-:-:S02]  /*26650*/  IADD3 RZ, P1, PT, R132, R8, RZ ;  /* 0x0000000884ff7210 */ /* 0x000fc40007f3e0ff */
[----:B------:R-:W-:Y:S01]  /*26660*/  IADD3.X R43, P4, PT, RZ, RZ, RZ, P4, !PT ;  /* 0x000000ffff2b7210 */ /* 0x000fe2000279e4ff */
[----:B------:R-:W-:Y:S01]  /*26670*/  IMAD.WIDE.U32 R70, R2, 0xf5138f, R70 ;  /* 0x00f5138f02467825 */ /* 0x000fe200078e0046 */
[----:B------:R-:W-:Y:S02]  /*26680*/  IADD3.X RZ, P1, PT, R133, R9, RZ, P1, !PT ;  /* 0x0000000985ff7210 */ /* 0x000fe40000f3e4ff */
[----:B------:R-:W-:Y:S01]  /*26690*/  IADD3.X R61, P2, PT, R108, R61, RZ, P2, !PT ;  /* 0x0000003d6c3d7210 */ /* 0x000fe2000175e4ff */
[----:B------:R-:W-:Y:S01]  /*266a0*/  IMAD.X R45, RZ, RZ, RZ, P4 ;  /* 0x000000ffff2d7224 */ /* 0x000fe200020e06ff */
[----:B------:R-:W-:Y:S01]  /*266b0*/  IADD3.X R43, P1, PT, R43, R50, RZ, P1, !PT ;  /* 0x000000322b2b7210 */ /* 0x000fe20000f3e4ff */
[----:B------:R-:W-:Y:S01]  /*266c0*/  IMAD.WIDE.U32 R8, R3, -0x45f6b800, RZ ;  /* 0xba09480003087825 */ /* 0x000fe200078e00ff */
[----:B------:R-:W-:Y:S02]  /*266d0*/  IADD3.X R47, P2, PT, RZ, RZ, RZ, P2, !PT ;  /* 0x000000ffff2f7210 */ /* 0x000fe4000175e4ff */
[----:B------:R-:W-:Y:S01]  /*266e0*/  IADD3.X R48, P3, PT, R69, R110, RZ, P3, !PT ;  /* 0x0000006e45307210 */ /* 0x000fe20001f7e4ff */
[----:B------:R-:W-:Y:S01]  /*266f0*/  IMAD.IADD R73, R71, 0x1, R72 ;  /* 0x0000000147497824 */ /* 0x000fe200078e0248 */
[----:B------:R-:W-:Y:S01]  /*26700*/  IADD3.X R42, P1, PT, R45, R51, RZ, P1, !PT ;  /* 0x000000332d2a7210 */ /* 0x000fe20000f3e4ff */
[----:B------:R-:W-:Y:S01]  /*26710*/  IMAD.X R45, RZ, RZ, RZ, P2 ;  /* 0x000000ffff2d7224 */ /* 0x000fe200010e06ff */
[----:B------:R-:W-:Y:S01]  /*26720*/  IADD3.X R65, P3, PT, R65, R111, RZ, P3, !PT ;  /* 0x0000006f41417210 */ /* 0x000fe20001f7e4ff */
[----:B------:R-:W-:Y:S01]  /*26730*/  IMAD.WIDE.U32 R8, P4, R40, 0x1ef3622f, R8 ;  /* 0x1ef3622f28087825 */ /* 0x000fe20007880008 */
[----:B------:R-:W-:-:S02]  /*26740*/  IADD3 RZ, P2, PT, R60, R64, RZ ;  /* 0x000000403cff7210 */ /* 0x000fc40007f5e0ff */
[----:B------:R-:W-:Y:S01]  /*26750*/  IADD3.X R70, P1, PT, R43, R70, RZ, P1, !PT ;  /* 0x000000462b467210 */ /* 0x000fe20000f3e4ff */
[----:B------:R-:W-:Y:S01]  /*26760*/  IMAD.WIDE.U32 R50, R40, -0x45f6b800, RZ ;  /* 0xba09480028327825 */ /* 0x000fe200078e00ff */
[----:B------:R-:W-:Y:S02]  /*26770*/  IADD3.X R41, P3, PT, R48, R41, RZ, P3, !PT ;  /* 0x0000002930297210 */ /* 0x000fe40001f7e4ff */
[----:B------:R-:W-:Y:S01]  /*26780*/  IADD3.X RZ, P2, PT, R61, R49, RZ, P2, !PT ;  /* 0x000000313dff7210 */ /* 0x000fe2000175e4ff */
[----:B------:R-:W-:Y:S01]  /*26790*/  IMAD.X R43, RZ, RZ, RZ, P4 ;  /* 0x000000ffff2b7224 */ /* 0x000fe200020e06ff */
[----:B------:R-:W-:Y:S01]  /*267a0*/  IADD3.X R71, P1, PT, R42, R73, RZ, P1, !PT ;  /* 0x000000492a477210 */ /* 0x000fe20000f3e4ff */
[----:B------:R-:W-:Y:S01]  /*267b0*/  IMAD.MOV.U32 R42, RZ, RZ, R9 ;  /* 0x000000ffff2a7224 */ /* 0x000fe200078e0009 */
[----:B------:R-:W-:Y:S01]  /*267c0*/  IADD3 R49, P4, PT, R8, R51, RZ ;  /* 0x0000003308317210 */ /* 0x000fe20007f9e0ff */
[----:B------:R-:W-:Y:S01]  /*267d0*/  IMAD.WIDE.U32 R132, R40, 0x30000000, R132 ;  /* 0x3000000028847825 */ /* 0x000fe200078e0084 */
[----:B------:R-:W-:-:S02]  /*267e0*/  IADD3.X R62, P0, PT, R99, R120, RZ, P0, !PT ;  /* 0x00000078633e7210 */ /* 0x000fc4000071e4ff */
[----:B------:R-:W-:Y:S01]  /*267f0*/  IADD3.X R48, P3, PT, R65, R6, RZ, P3, !PT ;  /* 0x0000000641307210 */ /* 0x000fe20001f7e4ff */
[----:B------:R-:W-:Y:S01]  /*26800*/  IMAD.WIDE.U32.X R42, R3, 0x1ef3622f, R42, P4 ;  /* 0x1ef3622f032a7825 */ /* 0x000fe200020e042a */
[----:B------:R-:W-:Y:S02]  /*26810*/  IADD3.X R51, P2, PT, R47, R4, RZ, P2, !PT ;  /* 0x000000042f337210 */ /* 0x000fe4000175e4ff */
[----:B------:R-:W-:Y:S01]  /*26820*/  IADD3.X R9, P1, PT, RZ, RZ, RZ, P1, !PT ;  /* 0x000000ffff097210 */ /* 0x000fe20000f3e4ff */
[----:B------:R-:W-:Y:S01]  /*26830*/  IMAD.IADD R139, R133, 0x1, R46 ;  /* 0x00000001858b7824 */ /* 0x000fe200078e022e */
[----:B------:R-:W-:Y:S01]  /*26840*/  IADD3.X R63, P0, PT, R63, R121, RZ, P0, !PT ;  /* 0x000000793f3f7210 */ /* 0x000fe2000071e4ff */
[----:B------:R-:W-:Y:S01]  /*26850*/  IMAD.MOV.U32 R141, RZ, RZ, R132 ;  /* 0x000000ffff8d7224 */ /* 0x000fe200078e0084 */
[----:B------:R-:W-:Y:S01]  /*26860*/  IADD3.X R6, P4, PT, R41, R62, RZ, P3, !PT ;  /* 0x0000003e29067210 */ /* 0x000fe20001f9e4ff */
[----:B------:R-:W-:Y:S01]  /*26870*/  IMAD.X R41, RZ, RZ, RZ, P1 ;  /* 0x000000ffff297224 */ /* 0x000fe200008e06ff */
[----:B------:R-:W-:-:S02]  /*26880*/  IADD3.X R4, P2, PT, R45, R5, RZ, P2, !PT ;  /* 0x000000052d047210 */ /* 0x000fc4000175e4ff */
[----:B------:R-:W-:Y:S02]  /*26890*/  IADD3 RZ, P1, PT, R70, R50, RZ ;  /* 0x0000003246ff7210 */ /* 0x000fe40007f3e0ff */
[----:B------:R-:W-:Y:S02]  /*268a0*/  IADD3.X R5, P4, PT, R48, R63, RZ, P4, !PT ;  /* 0x0000003f30057210 */ /* 0x000fe4000279e4ff */
[----:B------:R-:W-:Y:S02]  /*268b0*/  IADD3.X R50, P2, PT, R51, R6, RZ, P2, !PT ;  /* 0x0000000633327210 */ /* 0x000fe4000175e4ff */
[----:B------:R-:W-:Y:S01]  /*268c0*/  IADD3.X RZ, P1, PT, R71, R49, RZ, P1, !PT ;  /* 0x0000003147ff7210 */ /* 0x000fe20000f3e4ff */
[----:B------:R-:W-:Y:S01]  /*268d0*/  IMAD.WIDE.U32 R48, R2, 0x6ca1493b, R60 ;  /* 0x6ca1493b02307825 */ /* 0x000fe200078e003c */
[----:B------:R-:W-:Y:S02]  /*268e0*/  IADD3.X R51, P2, PT, R4, R5, RZ, P2, !PT ;  /* 0x0000000504337210 */ /* 0x000fe4000175e4ff */
[----:B------:R-:W-:Y:S01]  /*268f0*/  IADD3.X R9, P1, PT, R9, R42, RZ, P1, !PT ;  /* 0x0000002a09097210 */ /* 0x000fe20000f3e4ff */
[----:B------:R-:W-:Y:S01]  /*26900*/  IMAD.WIDE.U32 R4, R3, 0xf5138f, RZ ;  /* 0x00f5138f03047825 */ /* 0x000fe200078e00ff */
[----:B------:R-:W-:-:S02]  /*26910*/  IADD3.X R47, P2, PT, RZ, RZ, RZ, P2, !PT ;  /* 0x000000ffff2f7210 */ /* 0x000fc4000175e4ff */
[----:B------:R-:W-:Y:S01]  /*26920*/  IADD3.X R6, P1, PT, R41, R43, RZ, P1, !PT ;  /* 0x0000002b29067210 */ /* 0x000fe20000f3e4ff */
[----:B------:R-:W-:-:S03]  /*26930*/  IMAD.WIDE.U32 R60, R40, 0xf5138f, RZ ;  /* 0x00f5138f283c7825 */ /* 0x000fc600078e00ff */
[----:B------:R-:W-:Y:S01]  /*26940*/  IADD3.X R48, P1, PT, R9, R48, RZ, P1, !PT ;  /* 0x0000003009307210 */ /* 0x000fe20000f3e4ff */
[----:B------:R-:W-:Y:S02]  /*26950*/  IMAD.X R65, RZ, RZ, RZ, P2 ;  /* 0x000000ffff417224 */ /* 0x000fe400010e06ff */
[----:B------:R-:W-:-:S04]  /*26960*/  IMAD.WIDE.U32 R4, P2, R40, 0x1a22d9f3, R4 ;  /* 0x1a22d9f328047825 */ /* 0x000fc80007840004 */
[----:B------:R-:W-:Y:S01]  /*26970*/  IMAD.IADD R103, R49, 0x1, R102 ;  /* 0x0000000131677824 */ /* 0x000fe200078e0266 */
[----:B------:R-:W-:Y:S01]  /*26980*/  MOV R62, R5 ;  /* 0x00000005003e7202 */ /* 0x000fe20000000f00 */
[----:B------:R-:W-:Y:S01]  /*26990*/  IMAD.X R63, RZ, RZ, RZ, P2 ;  /* 0x000000ffff3f7224 */ /* 0x000fe200010e06ff */
[----:B------:R-:W-:Y:S01]  /*269a0*/  IADD3 R41, P2, PT, R4, R61, RZ ;  /* 0x0000003d04297210 */ /* 0x000fe20007f5e0ff */
[----:B------:R-:W-:Y:S01]  /*269b0*/  IMAD.WIDE.U32 R42, R3, 0x6ca1493b, RZ ;  /* 0x6ca1493b032a7825 */ /* 0x000fe200078e00ff */
[----:B------:R-:W-:-:S03]  /*269c0*/  IADD3.X R49, P1, PT, R6, R103, RZ, P1, !PT ;  /* 0x0000006706317210 */ /* 0x000fc60000f3e4ff */
[----:B------:R-:W-:Y:S01]  /*269d0*/  IMAD.WIDE.U32.X R62, R3, 0x1a22d9f3, R62, P2 ;  /* 0x1a22d9f3033e7825 */ /* 0x000fe200010e043e */
[----:B------:R-:W-:-:S03]  /*269e0*/  IADD3.X R5, P2, PT, RZ, RZ, RZ, P1, !PT ;  /* 0x000000ffff057210 */ /* 0x000fc60000f5e4ff */
[----:B------:R-:W-:-:S04]  /*269f0*/  IMAD.WIDE.U32 R42, P1, R40, -0x39c4fa40, R42 ;  /* 0xc63b05c0282a7825 */ /* 0x000fc8000782002a */
[----:B------:R-:W-:Y:S01]  /*26a00*/  IMAD.X R45, RZ, RZ, RZ, P1 ;  /* 0x000000ffff2d7224 */ /* 0x000fe200008e06ff */
[----:B------:R-:W-:Y:S01]  /*26a10*/  IADD3 RZ, P1, PT, R48, R60, RZ ;  /* 0x0000003c30ff7210 */ /* 0x000fe20007f3e0ff */
[----:B------:R-:W-:Y:S01]  /*26a20*/  IMAD.X R9, RZ, RZ, RZ, P2 ;  /* 0x000000ffff097224 */ /* 0x000fe200010e06ff */
[----:B------:R-:W-:Y:S01]  /*26a30*/  IADD3 RZ, P2, PT, R50, R114, RZ ;  /* 0x0000007232ff7210 */ /* 0x000fe20007f5e0ff */
[----:B------:R-:W-:Y:S01]  /*26a40*/  IMAD.WIDE.U32 R60, R40, 0x6ca1493b, RZ ;  /* 0x6ca1493b283c7825 */ /* 0x000fe200078e00ff */
[----:B------:R-:W-:Y:S02]  /*26a50*/  IADD3.X RZ, P1, PT, R49, R41, RZ, P1, !PT ;  /* 0x0000002931ff7210 */ /* 0x000fe40000f3e4ff */
[----:B------:R-:W-:Y:S01]  /*26a60*/  IADD3.X RZ, P2, PT, R51, R44, RZ, P2, !PT ;  /* 0x0000002c33ff7210 */ /* 0x000fe2000175e4ff */
[----:B------:R-:W-:Y:S01]  /*26a70*/  IMAD.WIDE.U32 R50, R2, 0x17c510ea, R50 ;  /* 0x17c510ea02327825 */ /* 0x000fe200078e0032 */
[----:B------:R-:W-:Y:S02]  /*26a80*/  IADD3.X R5, P1, PT, R5, R62, RZ, P1, !PT ;  /* 0x0000003e05057210 */ /* 0x000fe40000f3e4ff */
[----:B------:R-:W-:Y:S01]  /*26a90*/  IADD3.X R2, P3, PT, RZ, RZ, RZ, P3, !PT ;  /* 0x000000ffff027210 */ /* 0x000fe20001f7e4ff */
[----:B------:R-:W-:Y:S01]  /*26aa0*/  IMAD.IADD R113, R51, 0x1, R112 ;  /* 0x0000000133717824 */ /* 0x000fe200078e0270 */
[----:B------:R-:W-:Y:S01]  /*26ab0*/  IADD3.X R62, P1, PT, R9, R63, RZ, P1, !PT ;  /* 0x0000003f093e7210 */ /* 0x000fe20000f3e4ff */
[----:B------:R-:W-:Y:S01]  /*26ac0*/  IMAD.MOV.U32 R44, RZ, RZ, R43 ;  /* 0x000000ffff2c7224 */ /* 0x000fe200078e002b */
[----:B------:R-:W-:Y:S01]  /*26ad0*/  IADD3.X R2, P4, PT, RZ, R2, RZ, P4, !PT ;  /* 0x00000002ff027210 */ /* 0x000fe2000279e4ff */
[----:B------:R-:W-:Y:S01]  /*26ae0*/  IMAD.WIDE.U32 R70, R40, -0x45f6b800, R70 ;  /* 0xba09480028467825 */ /* 0x000fe200078e0046 */
[----:B------:R-:W-:-:S02]  /*26af0*/  IADD3.X R41, P2, PT, R47, R124, RZ, P2, !PT ;  /* 0x0000007c2f297210 */ /* 0x000fc4000175e4ff */
[----:B------:R-:W-:Y:S01]  /*26b00*/  IADD3.X R6, P1, PT, R5, R50, RZ, P1, !PT ;  /* 0x0000003205067210 */ /* 0x000fe20000f3e4ff */
[----:B------:R-:W-:Y:S01]  /*26b10*/  IMAD.WIDE.U32 R50, R3, 0x17c510ea, RZ ;  /* 0x17c510ea03327825 */ /* 0x000fe200078e00ff */
[----:B------:R-:W-:Y:S02]  /*26b20*/  SHF.L.W.U32.HI R5, R7, 0x1, R101 ;  /* 0x0000000107057819 */ /* 0x000fe40000010e65 */
[----:B------:R-:W-:Y:S01]  /*26b30*/  IADD3.X R9, PT, PT, RZ, RZ, RZ, P4, P3 ;  /* 0x000000ffff097210 */ /* 0x000fe200027e64ff */
[----:B------:R-:W-:Y:S01]  /*26b40*/  IMAD.WIDE.U32 R48, R40, 0xf5138f, R48 ;  /* 0x00f5138f28307825 */ /* 0x000fe200078e0030 */
[----:B------:R-:W-:Y:S02]  /*26b50*/  IADD3.X R124, P2, PT, R65, R125, RZ, P2, !PT ;  /* 0x0000007d417c7210 */ /* 0x000fe4000175e4ff */
[----:B------:R-:W-:Y:S01]  /*26b60*/  IADD3 R47, P4, PT, R42, R61, RZ ;  /* 0x0000003d2a2f7210 */ /* 0x000fe20007f9e0ff */
[----:B------:R-:W-:Y:S01]  /*26b70*/  IMAD.IADD R8, R71, 0x1, R8 ;  /* 0x0000000147087824 */ /* 0x000fe200078e0208 */
[----:B------:R-:W-:Y:S01]  /*26b80*/  IADD3.X R7, P1, PT, R62, R113, RZ, P1, !PT ;  /* 0x000000713e077210 */ /* 0x000fe20000f3e4ff */
[----:B------:R-:W-:Y:S01]  /*26b90*/  IMAD.IADD R4, R49, 0x1, R4 ;  /* 0x0000000131047824 */ /* 0x000fe200078e0204 */
[----:B------:R-:W-:Y:S01]  /*26ba0*/  IADD3 RZ, P3, PT, R6, R60, RZ ;  /* 0x0000003c06ff7210 */ /* 0x000fe20007f7e0ff */
[----:B------:R-:W-:Y:S01]  /*26bb0*/  IMAD.WIDE.U32.X R60, R3, -0x39c4fa40, R44, P4 ;  /* 0xc63b05c0033c7825 */ /* 0x000fe200020e042c */
[----:B------:R-:W-:-:S02]  /*26bc0*/  IADD3.X R122, P0, PT, R5, R122, RZ, P0, !PT ;  /* 0x0000007a057a7210 */ /* 0x000fc4000071e4ff */
[----:B------:R-:W-:Y:S01]  /*26bd0*/  IADD3.X R41, P2, PT, R41, R2, RZ, P2, !PT ;  /* 0x0000000229297210 */ /* 0x000fe2000175e4ff */
[C---:B------:R-:W-:Y:S01]  /*26be0*/  IMAD.WIDE.U32 R44, P4, R40.reuse, 0x1ae3a46, R50 ;  /* 0x01ae3a46282c7825 */ /* 0x040fe20007880032 */
[----:B------:R-:W-:Y:S02]  /*26bf0*/  IADD3.X R5, P1, PT, RZ, RZ, RZ, P1, !PT ;  /* 0x000000ffff057210 */ /* 0x000fe40000f3e4ff */
[----:B------:R-:W-:Y:S01]  /*26c00*/  IADD3.X RZ, P3, PT, R7, R47, RZ, P3, !PT ;  /* 0x0000002f07ff7210 */ /* 0x000fe20001f7e4ff */
[----:B------:R-:W-:Y:S01]  /*26c10*/  IMAD.WIDE.U32 R50, R40, 0x17c510ea, RZ ;  /* 0x17c510ea28327825 */ /* 0x000fe200078e00ff */
[----:B------:R-:W-:Y:S02]  /*26c20*/  IADD3.X R62, P2, PT, R124, R9, RZ, P2, !PT ;  /* 0x000000097c3e7210 */ /* 0x000fe4000175e4ff */
[----:B------:R-:W-:Y:S01]  /*26c30*/  SHF.L.W.U32.HI R2, R101, 0x1, R116 ;  /* 0x0000000165027819 */ /* 0x000fe20000010e74 */
[----:B------:R-:W-:Y:S01]  /*26c40*/  IMAD.X R9, RZ, RZ, RZ, P1 ;  /* 0x000000ffff097224 */ /* 0x000fe200008e06ff */
[----:B------:R-:W-:Y:S01]  /*26c50*/  IADD3.X R5, P3, PT, R5, R60, RZ, P3, !PT ;  /* 0x0000003c05057210 */ /* 0x000fe20001f7e4ff */
[----:B------:R-:W-:Y:S01]  /*26c60*/  IMAD.MOV.U32 R60, RZ, RZ, R45 ;  /* 0x000000ffff3c7224 */ /* 0x000fe200078e002d */
[----:B------:R-:W-:Y:S01]  /*26c70*/  IADD3.X R97, P0, PT, R2, R97, RZ, P0, !PT ;  /* 0x0000006102617210 */ /* 0x000fe2000071e4ff */
[----:B------:R-:W-:Y:S01]  /*26c80*/  IMAD.WIDE.U32 R6, R40, 0x6ca1493b, R6 ;  /* 0x6ca1493b28067825 */ /* 0x000fe200078e0006 */
[----:B------:R-:W-:-:S02]  /*26c90*/  IADD3.X R2, P1, PT, R41, R122, RZ, P2, !PT ;  /* 0x0000007a29027210 */ /* 0x000fc4000173e4ff */
[----:B------:R-:W-:Y:S01]  /*26ca0*/  IADD3.X R9, P3, PT, R9, R61, RZ, P3, !PT ;  /* 0x0000003d09097210 */ /* 0x000fe20001f7e4ff */
[----:B------:R-:W-:Y:S01]  /*26cb0*/  IMAD.X R61, RZ, RZ, RZ, P4 ;  /* 0x000000ffff3d7224 */ /* 0x000fe200020e06ff */
[----:B------:R-:W-:Y:S01]  /*26cc0*/  IADD3 R41, P4, PT, R44, R51, RZ ;  /* 0x000000332c297210 */ /* 0x000fe20007f9e0ff */
[----:B------:R-:W-:Y:S01]  /*26cd0*/  IMAD.IADD R42, R7, 0x1, R42 ;  /* 0x00000001072a7824 */ /* 0x000fe200078e022a */
[----:B------:R-:W-:Y:S01]  /*26ce0*/  IADD3.X R2, P3, PT, R5, R2, RZ, P3, !PT ;  /* 0x0000000205027210 */ /* 0x000fe20001f7e4ff */
[----:B------:R-:W-:Y:S01]  /*26cf0*/  IMAD.MOV.U32 R143, RZ, RZ, R70 ;  /* 0x000000ffff8f7224 */ /* 0x000fe200078e0046 */
[----:B------:R-:W-:Y:S01]  /*26d00*/  IADD3.X R62, P1, PT, R62, R97, RZ, P1, !PT ;  /* 0x000000613e3e7210 */ /* 0x000fe20000f3e4ff */
[----:B------:R-:W-:Y:S01]  /*26d10*/  IMAD.WIDE.U32.X R60, R3, 0x1ae3a46, R60, P4 ;  /* 0x01ae3a46033c7825 */ /* 0x000fe200020e043c */
[----:B------:R-:W-:Y:S02]  /*26d20*/  IADD3 RZ, P4, PT, R2, R50, RZ ;  /* 0x0000003202ff7210 */ /* 0x000fe40007f9e0ff */
[----:B------:R-:W-:Y:S01]  /*26d30*/  IADD3.X R3, P3, PT, R9, R62, RZ, P3, !PT ;  /* 0x0000003e09037210 */ /* 0x000fe20001f7e4ff */
[----:B------:R-:W-:Y:S01]  /*26d40*/  IMAD.MOV.U32 R145, RZ, RZ, R8 ;  /* 0x000000ffff917224 */ /* 0x000fe200078e0008 */
[----:B------:R-:W-:Y:S01]  /*26d50*/  IADD3.X R50, P2, PT, RZ, RZ, RZ, P2, !PT ;  /* 0x000000ffff327210 */ /* 0x000fe2000175e4ff */
[----:B------:R-:W-:Y:S01]  /*26d60*/  IMAD.MOV.U32 R147, RZ, RZ, R48 ;  /* 0x000000ffff937224 */ /* 0x000fe200078e0030 */
[----:B------:R-:W-:Y:S01]  /*26d70*/  IADD3.X RZ, P4, PT, R3, R41, RZ, P4, !PT ;  /* 0x0000002903ff7210 */ /* 0x000fe2000279e4ff */
[----:B------:R-:W-:Y:S01]  /*26d80*/  IMAD.WIDE.U32 R40, R40, 0x17c510ea, R2 ;  /* 0x17c510ea28287825 */ /* 0x000fe200078e0002 */
[----:B------:R-:W-:-:S02]  /*26d90*/  IADD3.X R5, P3, PT, RZ, RZ, RZ, P3, !PT ;  /* 0x000000ffff057210 */ /* 0x000fc40001f7e4ff */
[----:B------:R-:W-:Y:S01]  /*26da0*/  LEA.HI.X R116, P0, R116, R126, RZ, 0x1, P0 ;  /* 0x0000007e74747211 */ /* 0x000fe20000010cff */
[----:B------:R-:W-:Y:S01]  /*26db0*/  IMAD.X R9, RZ, RZ, RZ, P2 ;  /* 0x000000ffff097224 */ /* 0x000fe200010e06ff */
[----:B------:R-:W-:Y:S01]  /*26dc0*/  IADD3.X R5, P4, PT, R5, R60, RZ, P4, !PT ;  /* 0x0000003c05057210 */ /* 0x000fe2000279e4ff */
[----:B------:R-:W-:Y:S01]  /*26dd0*/  IMAD.X R60, RZ, RZ, RZ, P3 ;  /* 0x000000ffff3c7224 */ /* 0x000fe200018e06ff */
[----:B------:R-:W-:Y:S01]  /*26de0*/  IADD3 R44, PT, PT, R41, R44, RZ ;  /* 0x0000002c292c7210 */ /* 0x000fe20007ffe0ff */
[----:B------:R-:W-:Y:S02]  /*26df0*/  IMAD.MOV.U32 R151, RZ, RZ, R4 ;  /* 0x000000ffff977224 */ /* 0x000fe400078e0004 */
[----:B------:R-:W-:Y:S01]  /*26e00*/  IMAD.MOV.U32 R153, RZ, RZ, R6 ;  /* 0x000000ffff997224 */ /* 0x000fe200078e0006 */
[----:B------:R-:W-:Y:S01]  /*26e10*/  IADD3.X R60, P3, PT, R60, R61, RZ, P4, !PT ;  /* 0x0000003d3c3c7210 */ /* 0x000fe2000277e4ff */
[----:B------:R-:W-:Y:S02]  /*26e20*/  IMAD.MOV.U32 R155, RZ, RZ, R42 ;  /* 0x000000ffff9b7224 */ /* 0x000fe400078e002a */
[----:B------:R-:W-:Y:S01]  /*26e30*/  IMAD.MOV.U32 R157, RZ, RZ, R40 ;  /* 0x000000ffff9d7224 */ /* 0x000fe200078e0028 */
[----:B------:R-:W-:Y:S01]  /*26e40*/  IADD3.X R5, P1, P3, R5, RZ, R50, P3, P1 ;  /* 0x000000ff05057210 */ /* 0x000fe20001b22432 */
[----:B------:R-:W-:-:S03]  /*26e50*/  IMAD.MOV.U32 R161, RZ, RZ, R44 ;  /* 0x000000ffffa17224 */ /* 0x000fc600078e002c */
[----:B------:R-:W-:Y:S02]  /*26e60*/  IADD3.X R3, PT, PT, R60, RZ, R9, P1, P3 ;  /* 0x000000ff3c037210 */ /* 0x000fe40000fe6409 */
[----:B------:R-:W-:-:S04]  /*26e70*/  IADD3 R5, P1, PT, R5, R116, RZ ;  /* 0x0000007405057210 */ /* 0x000fc80007f3e0ff */
[----:B------:R-:W-:Y:S01]  /*26e80*/  IADD3.X R3, PT, PT, R3, RZ, R127, P1, P0 ;  /* 0x000000ff03037210 */ /* 0x000fe20000fe047f */
[----:B------:R-:W-:Y:S01]  /*26e90*/  IMAD.MOV.U32 R163, RZ, RZ, R5 ;  /* 0x000000ffffa37224 */ /* 0x000fe200078e0005 */
[----:B------:R-:W-:-:S03]  /*26ea0*/  ISETP.GE.U32.AND P0, PT, R5, 0x17c510ea, PT ;  /* 0x17c510ea0500780c */ /* 0x000fc60003f06070 */
        /* <DEDUP_REMOVED lines=40> */
[----:B------:R-:W-:Y:S02]  /*27130*/  HFMA2 R155, -RZ, RZ, 0.002994537353515625, -190.375 ;  /* 0x1a22d9f3ff9b7431 */ /* 0x000fe400000001ff */
        /* <DEDUP_REMOVED lines=27> */
.L_x_101:
[----:B------:R-:W-:Y:S05]  /*272f0*/  BSYNC.RELIABLE B3 ;  /* 0x0000000000037941 */ /* 0x000fea0003800100 */
.L_x_100:
        /* <DEDUP_REMOVED lines=12> */
.L_x_99:
[----:B------:R-:W-:Y:S05]  /*273c0*/  BSYNC.RECONVERGENT B2 ;  /* 0x0000000000027941 */ /* 0x000fea0003800200 */
.L_x_98:
[C---:B------:R-:W-:Y:S01]  /*273d0*/  IMAD.WIDE.U32 R2, R82.reuse, R141, RZ ;  /* 0x0000008d52027225 */ /* 0x040fe200078e00ff */
[----:B------:R-:W-:Y:S03]  /*273e0*/  BSSY.RECONVERGENT B2, `(.L_x_102) ;  /* 0x00004f8000027945 */ /* 0x000fe60003800200 */
[----:B------:R-:W-:-:S04]  /*273f0*/  IMAD.WIDE.U32 R40, R82, R143, RZ ;  /* 0x0000008f52287225 */ /* 0x000fc800078e00ff */
[----:B------:R-:W-:-:S04]  /*27400*/  IMAD.WIDE.U32 R4, P0, R139, R13, R2 ;  /* 0x0000000d8b047225 */ /* 0x000fc80007800002 */
[----:B------:R-:W-:-:S04]  /*27410*/  IMAD.WIDE.U32 R2, R13, R141, RZ ;  /* 0x0000008d0d027225 */ /* 0x000fc800078e00ff */
[----:B------:R-:W-:Y:S01]  /*27420*/  IMAD.X R43, RZ, RZ, RZ, P0 ;  /* 0x000000ffff2b7224 */ /* 0x000fe200000e06ff */
[----:B------:R-:W-:Y:S01]  /*27430*/  IADD3 R167, P2, PT, R3, R4, RZ ;  /* 0x0000000403a77210 */ /* 0x000fe20007f5e0ff */
[----:B------:R-:W-:Y:S01]  /*27440*/  IMAD.MOV.U32 R42, RZ, RZ, R5 ;  /* 0x000000ffff2a7224 */ /* 0x000fe200078e0005 */
[----:B------:R-:W-:Y:S01]  /*27450*/  IADD3 RZ, P0, PT, RZ, R2, RZ ;  /* 0x00000002ffff7210 */ /* 0x000fe20007f1e0ff */
[----:B------:R-:W-:-:S03]  /*27460*/  IMAD.WIDE.U32 R8, R82, R147, RZ ;  /* 0x0000009352087225 */ /* 0x000fc600078e00ff */
[----:B------:R-:W-:Y:S01]  /*27470*/  IADD3.X RZ, P0, PT, RZ, R167, RZ, P0, !PT ;  /* 0x000000a7ffff7210 */ /* 0x000fe2000071e4ff */
[----:B------:R-:W-:-:S04]  /*27480*/  IMAD.WIDE.U32.X R42, R139, R82, R42, P2 ;  /* 0x000000528b2a7225 */ /* 0x000fc800010e042a */
[----:B------:R-:W-:Y:S01]  /*27490*/  IMAD.WIDE.U32 R64, R13, R143, RZ ;  /* 0x0000008f0d407225 */ /* 0x000fe200078e00ff */
[----:B------:R-:W-:-:S03]  /*274a0*/  IADD3.X R3, P0, PT, RZ, R42, RZ, P0, !PT ;  /* 0x0000002aff037210 */ /* 0x000fc6000071e4ff */
[----:B------:R-:W-:Y:S01]  /*274b0*/  IMAD.WIDE.U32 R40, P3, R145, R13, R40 ;  /* 0x0000000d91287225 */ /* 0x000fe20007860028 */
[----:B------:R-:W-:-:S03]  /*274c0*/  IADD3.X R46, P0, PT, RZ, R43, RZ, P0, !PT ;  /* 0x0000002bff2e7210 */ /* 0x000fc6000071e4ff */
[----:B------:R-:W-:Y:S01]  /*274d0*/  IMAD.WIDE.U32 R4, R82, R153, RZ ;  /* 0x0000009952047225 */ /* 0x000fe200078e00ff */
[----:B------:R-:W-:Y:S02]  /*274e0*/  IADD3 R47, P2, PT, R65, R40, RZ ;  /* 0x00000028412f7210 */ /* 0x000fe40007f5e0ff */
[----:B------:R-:W-:Y:S01]  /*274f0*/  MOV R44, R41 ;  /* 0x00000029002c7202 */ /* 0x000fe20000000f00 */
[----:B------:R-:W-:Y:S01]  /*27500*/  IMAD.WIDE.U32 R8, P1, R151, R13, R8 ;  /* 0x0000000d97087225 */ /* 0x000fe20007820008 */
[----:B------:R-:W-:-:S03]  /*27510*/  IADD3.X R64, P0, PT, R3, R64, RZ, P0, !PT ;  /* 0x0000004003407210 */ /* 0x000fc6000071e4ff */
[----:B------:R-:W-:Y:S01]  /*27520*/  IMAD.WIDE.U32 R6, R13, R147, RZ ;  /* 0x000000930d067225 */ /* 0x000fe200078e00ff */
[----:B------:R-:W-:-:S03]  /*27530*/  IADD3.X R65, P0, PT, R46, R47, RZ, P0, !PT ;  /* 0x0000002f2e417210 */ /* 0x000fc6000071e4ff */
[----:B------:R-:W-:-:S04]  /*27540*/  IMAD.WIDE.U32 R70, R86, R141, RZ ;  /* 0x0000008d56467225 */ /* 0x000fc800078e00ff */
[----:B------:R-:W-:Y:S02]  /*27550*/  IMAD.X R49, RZ, RZ, RZ, P1 ;  /* 0x000000ffff317224 */ /* 0x000fe400008e06ff */
[----:B------:R-:W-:-:S04]  /*27560*/  IMAD.WIDE.U32 R40, R82, R157, RZ ;  /* 0x0000009d52287225 */ /* 0x000fc800078e00ff */
[----:B------:R-:W-:-:S04]  /*27570*/  IMAD.WIDE.U32 R4, P1, R155, R13, R4 ;  /* 0x0000000d9b047225 */ /* 0x000fc80007820004 */
[----:B------:R-:W-:Y:S01]  /*27580*/  IMAD.X R45, RZ, RZ, RZ, P3 ;  /* 0x000000ffff2d7224 */ /* 0x000fe200018e06ff */
[----:B------:R-:W-:Y:S01]  /*27590*/  IADD3 R61, P3, PT, R7, R8, RZ ;  /* 0x00000008073d7210 */ /* 0x000fe20007f7e0ff */
[----:B------:R-:W-:Y:S02]  /*275a0*/  IMAD.MOV.U32 R48, RZ, RZ, R9 ;  /* 0x000000ffff307224 */ /* 0x000fe400078e0009 */
[----:B------:R-:W-:-:S04]  /*275b0*/  IMAD.WIDE.U32 R8, R13, R153, RZ ;  /* 0x000000990d087225 */ /* 0x000fc800078e00ff */
[----:B------:R-:W-:-:S04]  /*275c0*/  IMAD.WIDE.U32 R50, R84, R141, RZ ;  /* 0x0000008d54327225 */ /* 0x000fc800078e00ff */
[----:B------:R-:W-:-:S04]  /*275d0*/  IMAD.WIDE.U32 R70, P4, R139, R84, R70 ;  /* 0x000000548b467225 */ /* 0x000fc80007880046 */
[----:B------:R-:W-:Y:S02]  /*275e0*/  IMAD.X R43, RZ, RZ, RZ, P1 ;  /* 0x000000ffff2b7224 */ /* 0x000fe400008e06ff */
[----:B------:R-:W-:-:S04]  /*275f0*/  IMAD.WIDE.U32 R40, P1, R161, R13, R40 ;  /* 0x0000000da1287225 */ /* 0x000fc80007820028 */
[----:B------:R-:W-:Y:S02]  /*27600*/  IMAD.MOV.U32 R42, RZ, RZ, R5 ;  /* 0x000000ffff2a7224 */ /* 0x000fe400078e0005 */
[----:B------:R-:W-:Y:S01]  /*27610*/  IMAD.WIDE.U32.X R44, R145, R82, R44, P2 ;  /* 0x00000052912c7225 */ /* 0x000fe200010e042c */
[----:B------:R-:W-:-:S03]  /*27620*/  IADD3 R102, P2, PT, R9, R4, RZ ;  /* 0x0000000409667210 */ /* 0x000fc60007f5e0ff */
[----:B------:R-:W-:Y:S01]  /*27630*/  IMAD.X R5, RZ, RZ, RZ, P4 ;  /* 0x000000ffff057224 */ /* 0x000fe200020e06ff */
[----:B------:R-:W-:Y:S01]  /*27640*/  IADD3 R7, P4, PT, R70, R51, RZ ;  /* 0x0000003346077210 */ /* 0x000fe20007f9e0ff */
[----:B------:R-:W-:Y:S01]  /*27650*/  IMAD.X R47, RZ, RZ, RZ, P1 ;  /* 0x000000ffff2f7224 */ /* 0x000fe200008e06ff */
[----:B------:R-:W-:Y:S01]  /*27660*/  IADD3 RZ, P1, PT, R64, R50, RZ ;  /* 0x0000003240ff7210 */ /* 0x000fe20007f3e0ff */
[----:B------:R-:W-:Y:S01]  /*27670*/  IMAD.MOV.U32 R4, RZ, RZ, R71 ;  /* 0x000000ffff047224 */ /* 0x000fe200078e0047 */
[----:B------:R-:W-:Y:S01]  /*27680*/  IADD3.X R3, P0, PT, RZ, R44, RZ, P0, !PT ;  /* 0x0000002cff037210 */ /* 0x000fe2000071e4ff */
[----:B------:R-:W-:Y:S01]  /*27690*/  IMAD.WIDE.U32 R72, R13, R157, RZ ;  /* 0x0000009d0d487225 */ /* 0x000fe200078e00ff */
[----:B------:R-:W-:Y:S02]  /*276a0*/  IADD3.X RZ, P1, PT, R65, R7, RZ, P1, !PT ;  /* 0x0000000741ff7210 */ /* 0x000fe40000f3e4ff */
[----:B------:R-:W-:Y:S01]  /*276b0*/  IADD3.X R44, P0, PT, RZ, R45, RZ, P0, !PT ;  /* 0x0000002dff2c7210 */ /* 0x000fe2000071e4ff */
[----:B------:R-:W-:Y:S01]  /*276c0*/  IMAD.WIDE.U32.X R4, R139, R86, R4, P4 ;  /* 0x000000568b047225 */ /* 0x000fe200020e0404 */
[----:B------:R-:W-:-:S02]  /*276d0*/  IADD3 R71, P4, PT, R73, R40, RZ ;  /* 0x0000002849477210 */ /* 0x000fc40007f9e0ff */
[----:B------:R-:W-:Y:S01]  /*276e0*/  IADD3.X R6, P0, PT, R3, R6, RZ, P0, !PT ;  /* 0x0000000603067210 */ /* 0x000fe2000071e4ff */
[----:B------:R-:W-:Y:S01]  /*276f0*/  IMAD.MOV.U32 R46, RZ, RZ, R41 ;  /* 0x000000ffff2e7224 */ /* 0x000fe200078e0029 */
[----:B------:R-:W-:Y:S01]  /*27700*/  IADD3.X R7, P1, PT, RZ, R4, RZ, P1, !PT ;  /* 0x00000004ff077210 */ /* 0x000fe20000f3e4ff */
[----:B------:R-:W-:Y:S01]  /*27710*/  IMAD.WIDE.U32 R40, R82, R163, RZ ;  /* 0x000000a352287225 */ /* 0x000fe200078e00ff */
[----:B------:R-:W-:Y:S02]  /*27720*/  IADD3.X R44, P0, PT, R44, R61, RZ, P0, !PT ;  /* 0x0000003d2c2c7210 */ /* 0x000fe4000071e4ff */
[----:B------:R-:W-:Y:S01]  /*27730*/  IADD3.X R3, P1, PT, RZ, R5, RZ, P1, !PT ;  /* 0x00000005ff037210 */ /* 0x000fe20000f3e4ff */
[----:B------:R-:W-:-:S03]  /*27740*/  IMAD.WIDE.U32 R96, R86, R143, RZ ;  /* 0x0000008f56607225 */ /* 0x000fc600078e00ff */
[----:B------:R-:W-:Y:S01]  /*27750*/  IADD3.X R6, P1, PT, R7, R6, RZ, P1, !PT ;  /* 0x0000000607067210 */ /* 0x000fe20000f3e4ff */
[----:B------:R-:W-:-:S03]  /*27760*/  IMAD.WIDE.U32.X R48, R151, R82, R48, P3 ;  /* 0x0000005297307225 */ /* 0x000fc600018e0430 */
[----:B------:R-:W-:Y:S01]  /*27770*/  IADD3.X R7, P1, PT, R3, R44, RZ, P1, !PT ;  /* 0x0000002c03077210 */ /* 0x000fe20000f3e4ff */
[----:B------:R-:W-:-:S04]  /*27780*/  IMAD.WIDE.U32.X R42, R155, R82, R42, P2 ;  /* 0x000000529b2a7225 */ /* 0x000fc800010e042a */
[----:B------:R-:W-:-:S04]  /*27790*/  IMAD.WIDE.U32 R4, R84, R143, RZ ;  /* 0x0000008f54047225 */ /* 0x000fc800078e00ff */
[----:B------:R-:W-:-:S04]  /*277a0*/  IMAD.WIDE.U32 R40, P3, R165, R13, R40 ;  /* 0x0000000da5287225 */ /* 0x000fc80007860028 */
[----:B------:R-:W-:-:S04]  /*277b0*/  IMAD.WIDE.U32 R96, P2, R145, R84, R96 ;  /* 0x0000005491607225 */ /* 0x000fc80007840060 */
[----:B------:R-:W-:Y:S01]  /*277c0*/  IMAD.X R45, RZ, RZ, RZ, P3 ;  /* 0x000000ffff2d7224 */ /* 0x000fe200018e06ff */
[----:B------:R-:W-:Y:S01]  /*277d0*/  IADD3 RZ, P3, PT, R6, R4, RZ ;  /* 0x0000000406ff7210 */ /* 0x000fe20007f7e0ff */
[----:B------:R-:W-:Y:S01]  /*277e0*/  IMAD.WIDE.U32.X R46, R161, R82, R46, P4 ;  /* 0x00000052a12e7225 */ /* 0x000fe200020e042e */
[----:B------:R-:W-:-:S03]  /*277f0*/  IADD3 R9, P4, PT, R96, R5, RZ ;  /* 0x0000000560097210 */ /* 0x000fc60007f9e0ff */
[----:B------:R-:W-:Y:S01]  /*27800*/  IMAD.X R5, RZ, RZ, RZ, P2 ;  /* 0x000000ffff057224 */ /* 0x000fe200010e06ff */
[----:B------:R-:W-:Y:S01]  /*27810*/  IADD3.X RZ, P3, PT, R7, R9, RZ, P3, !PT ;  /* 0x0000000907ff7210 */ /* 0x000fe20001f7e4ff */
[----:B------:R-:W-:Y:S01]  /*27820*/  IMAD.WIDE.U32 R62, R13, R163, RZ ;  /* 0x000000a30d3e7225 */ /* 0x000fe200078e00ff */
[----:B------:R-:W-:Y:S02]  /*27830*/  IADD3.X R13, P0, PT, RZ, R48, RZ, P0, !PT ;  /* 0x00000030ff0d7210 */ /* 0x000fe4000071e4ff */
[----:B------:R-:W-:Y:S01]  /*27840*/  IADD3.X R9, P1, PT, RZ, RZ, RZ, P1, !PT ;  /* 0x000000ffff097210 */ /* 0x000fe20000f3e4ff */
[----:B------:R-:W-:Y:S01]  /*27850*/  IMAD.MOV.U32 R4, RZ, RZ, R97 ;  /* 0x000000ffff047224 */ /* 0x000fe200078e0061 */
[----:B------:R-:W-:Y:S01]  /*27860*/  IADD3.X R97, P0, PT, RZ, R49, RZ, P0, !PT ;  /* 0x00000031ff617210 */ /* 0x000fe2000071e4ff */
[----:B------:R-:W-:Y:S02]  /*27870*/  IMAD.MOV.U32 R44, RZ, RZ, R41 ;  /* 0x000000ffff2c7224 */ /* 0x000fe400078e0029 */
[----:B------:R-:W-:Y:S01]  /*27880*/  IMAD.WIDE.U32.X R4, R145, R86, R4, P4 ;  /* 0x0000005691047225 */ /* 0x000fe200020e0404 */
[----:B------:R-:W-:-:S03]  /*27890*/  IADD3 R3, P4, PT, R63, R40, RZ ;  /* 0x000000283f037210 */ /* 0x000fc60007f9e0ff */
[----:B------:R-:W-:Y:S01]  /*278a0*/  IMAD.WIDE.U32 R100, R86, R147, RZ ;  /* 0x0000009356647225 */ /* 0x000fe200078e00ff */
[----:B------:R-:W-:-:S03]  /*278b0*/  IADD3.X R63, P2, PT, R9, R4, RZ, P3, !PT ;  /* 0x00000004093f7210 */ /* 0x000fc60001f5e4ff */
[----:B------:R-:W-:Y:S01]  /*278c0*/  IMAD.WIDE.U32.X R44, R165, R82, R44, P4 ;  /* 0x00000052a52c7225 */ /* 0x000fe200020e042c */
[----:B------:R-:W-:-:S03]  /*278d0*/  IADD3.X R82, P3, PT, R13, R8, RZ, P0, !PT ;  /* 0x000000080d527210 */ /* 0x000fc6000077e4ff */
[----:B------:R-:W-:Y:S01]  /*278e0*/  IMAD.WIDE.U32 R76, R84, R147, RZ ;  /* 0x00000093544c7225 */ /* 0x000fe200078e00ff */
[----:B------:R-:W-:-:S03]  /*278f0*/  IADD3.X R102, P3, PT, R97, R102, RZ, P3, !PT ;  /* 0x0000006661667210 */ /* 0x000fc60001f7e4ff */
[----:B------:R-:W-:-:S04]  /*27900*/  IMAD.WIDE.U32 R100, P0, R151, R84, R100 ;  /* 0x0000005497647225 */ /* 0x000fc80007800064 */
[----:B------:R-:W-:Y:S01]  /*27910*/  IMAD.X R69, RZ, RZ, RZ, P0 ;  /* 0x000000ffff457224 */ /* 0x000fe200000e06ff */
[----:B------:R-:W-:Y:S01]  /*27920*/  IADD3 R105, P0, PT, R100, R77, RZ ;  /* 0x0000004d64697210 */ /* 0x000fe20007f1e0ff */
[----:B------:R-:W-:Y:S01]  /*27930*/  IMAD.WIDE.U32 R60, R86, R153, RZ ;  /* 0x00000099563c7225 */ /* 0x000fe200078e00ff */
[----:B------:R-:W-:-:S03]  /*27940*/  MOV R68, R101 ;  /* 0x0000006500447202 */ /* 0x000fc60000000f00 */
[----:B------:R-:W-:-:S04]  /*27950*/  IMAD.WIDE.U32 R40, R86, R157, RZ ;  /* 0x0000009d56287225 */ /* 0x000fc800078e00ff */
[----:B------:R-:W-:Y:S02]  /*27960*/  IMAD.X R73, RZ, RZ, RZ, P1 ;  /* 0x000000ffff497224 */ /* 0x000fe400008e06ff */
[----:B------:R-:W-:-:S03]  /*27970*/  IMAD.WIDE.U32.X R68, R151, R86, R68, P0 ;  /* 0x0000005697447225 */ /* 0x000fc600000e0444 */
[----:B------:R-:W-:Y:S01]  /*27980*/  IADD3.X R73, P2, PT, R73, R5, RZ, P2, !PT ;  /* 0x0000000549497210 */ /* 0x000fe2000175e4ff */
[----:B------:R-:W-:-:S04]  /*27990*/  IMAD.WIDE.U32 R66, R84, R153, RZ ;  /* 0x0000009954427225 */ /* 0x000fc800078e00ff */
[----:B------:R-:W-:-:S04]  /*279a0*/  IMAD.WIDE.U32 R48, R84, R157, RZ ;  /* 0x0000009d54307225 */ /* 0x000fc800078e00ff */
[----:B------:R-:W-:-:S04]  /*279b0*/  IMAD.WIDE.U32 R60, P1, R155, R84, R60 ;  /* 0x000000549b3c7225 */ /* 0x000fc8000782003c */
[----:B------:R-:W-:-:S04]  /*279c0*/  IMAD.WIDE.U32 R40, P0, R161, R84, R40 ;  /* 0x00000054a1287225 */ /* 0x000fc80007800028 */
[----:B------:R-:W-:Y:S01]  /*279d0*/  IMAD.X R51, RZ, RZ, RZ, P1 ;  /* 0x000000ffff337224 */ /* 0x000fe200008e06ff */
[----:B------:R-:W-:Y:S01]  /*279e0*/  IADD3 R13, P1, PT, R60, R67, RZ ;  /* 0x000000433c0d7210 */ /* 0x000fe20007f3e0ff */
[----:B------:R-:W-:Y:S01]  /*279f0*/  IMAD.X R9, RZ, RZ, RZ, P0 ;  /* 0x000000ffff097224 */ /* 0x000fe200000e06ff */
[----:B------:R-:W-:Y:S01]  /*27a00*/  IADD3 R49, P0, PT, R40, R49, RZ ;  /* 0x0000003128317210 */ /* 0x000fe20007f1e0ff */
[----:B------:R-:W-:-:S04]  /*27a10*/  IMAD.WIDE.U32 R74, R86, R163, RZ ;  /* 0x000000a3564a7225 */ /* 0x000fc800078e00ff */
[----:B------:R-:W-:-:S04]  /*27a20*/  IMAD.WIDE.U32 R4, R92, R141, RZ ;  /* 0x0000008d5c047225 */ /* 0x000fc800078e00ff */
[----:B------:R-:W-:-:S04]  /*27a30*/  IMAD.WIDE.U32 R98, R88, R141, RZ ;  /* 0x0000008d58627225 */ /* 0x000fc800078e00ff */
[----:B------:R-:W-:Y:S01]  /*27a40*/  IMAD.MOV.U32 R50, RZ, RZ, R61 ;  /* 0x000000ffff327224 */ /* 0x000fe200078e003d */
[----:B------:R-:W-:Y:S01]  /*27a50*/  IADD3.X R61, P3, PT, RZ, R42, RZ, P3, !PT ;  /* 0x0000002aff3d7210 */ /* 0x000fe20001f7e4ff */
[----:B------:R-:W-:-:S03]  /*27a60*/  IMAD.WIDE.U32 R6, R143, R84, R6 ;  /* 0x000000548f067225 */ /* 0x000fc600078e0006 */
[----:B------:R-:W-:Y:S01]  /*27a70*/  IADD3.X R104, P3, PT, RZ, R43, RZ, P3, !PT ;  /* 0x0000002bff687210 */ /* 0x000fe20001f7e4ff */
[----:B------:R-:W-:Y:S02]  /*27a80*/  IMAD.MOV.U32 R8, RZ, RZ, R41 ;  /* 0x000000ffff087224 */ /* 0x000fe400078e0029 */
[----:B------:R-:W-:-:S04]  /*27a90*/  IMAD.WIDE.U32.X R50, R155, R86, R50, P1 ;  /* 0x000000569b327225 */ /* 0x000fc800008e0432 */
[----:B------:R-:W-:Y:S01]  /*27aa0*/  IMAD.WIDE.U32.X R8, R161, R86, R8, P0 ;  /* 0x00000056a1087225 */ /* 0x000fe200000e0408 */
[----:B------:R-:W-:Y:S02]  /*27ab0*/  IADD3 RZ, P0, PT, R6, R98, RZ ;  /* 0x0000006206ff7210 */ /* 0x000fe40007f1e0ff */
[----:B------:R-:W-:Y:S01]  /*27ac0*/  IADD3.X R98, P2, PT, R63, R82, RZ, P2, !PT ;  /* 0x000000523f627210 */ /* 0x000fe2000175e4ff */
[----:B------:R-:W-:Y:S01]  /*27ad0*/  IMAD.WIDE.U32 R74, P4, R165, R84, R74 ;  /* 0x00000054a54a7225 */ /* 0x000fe2000788004a */
[----:B------:R-:W-:-:S03]  /*27ae0*/  IADD3.X R82, P3, PT, R61, R72, RZ, P3, !PT ;  /* 0x000000483d527210 */ /* 0x000fc60001f7e4ff */
[----:B------:R-:W-:-:S04]  /*27af0*/  IMAD.WIDE.U32 R4, P1, R139, R88, R4 ;  /* 0x000000588b047225 */ /* 0x000fc80007820004 */
[----:B------:R-:W-:Y:S01]  /*27b00*/  IMAD.X R103, RZ, RZ, RZ, P4 ;  /* 0x000000ffff677224 */ /* 0x000fe200020e06ff */
[----:B------:R-:W-:Y:S01]  /*27b10*/  IADD3 R41, P4, PT, R4, R99, RZ ;  /* 0x0000006304297210 */ /* 0x000fe20007f9e0ff */
[----:B------:R-:W-:Y:S01]  /*27b20*/  IMAD.X R77, RZ, RZ, RZ, P1 ;  /* 0x000000ffff4d7224 */ /* 0x000fe200008e06ff */
[----:B------:R-:W-:Y:S01]  /*27b30*/  IADD3 RZ, P1, PT, R98, R76, RZ ;  /* 0x0000004c62ff7210 */ /* 0x000fe20007f3e0ff */
[----:B------:R-:W-:Y:S01]  /*27b40*/  IMAD.IADD R7, R7, 0x1, R96 ;  /* 0x0000000107077824 */ /* 0x000fe200078e0260 */
[----:B------:R-:W-:Y:S01]  /*27b50*/  IADD3.X R99, P2, PT, R73, R102, RZ, P2, !PT ;  /* 0x0000006649637210 */ /* 0x000fe2000175e4ff */
[----:B------:R-:W-:Y:S02]  /*27b60*/  IMAD.MOV.U32 R76, RZ, RZ, R5 ;  /* 0x000000ffff4c7224 */ /* 0x000fe400078e0005 */
[----:B------:R-:W-:Y:S01]  /*27b70*/  IMAD.WIDE.U32 R96, R84, R163, RZ ;  /* 0x000000a354607225 */ /* 0x000fe200078e00ff */
[----:B------:R-:W-:Y:S02]  /*27b80*/  IADD3.X RZ, P0, PT, R7, R41, RZ, P0, !PT ;  /* 0x0000002907ff7210 */ /* 0x000fe4000071e4ff */
[----:B------:R-:W-:Y:S01]  /*27b90*/  IADD3.X R61, P2, PT, RZ, RZ, RZ, P2, !PT ;  /* 0x000000ffff3d7210 */ /* 0x000fe2000175e4ff */
[----:B------:R-:W-:Y:S01]  /*27ba0*/  IMAD.WIDE.U32.X R76, R139, R92, R76, P4 ;  /* 0x0000005c8b4c7225 */ /* 0x000fe200020e044c */
[----:B------:R-:W-:-:S02]  /*27bb0*/  IADD3.X RZ, P1, PT, R99, R105, RZ, P1, !PT ;  /* 0x0000006963ff7210 */ /* 0x000fc40000f3e4ff */
[----:B------:R-:W-:Y:S01]  /*27bc0*/  IADD3 R5, P4, PT, R74, R97, RZ ;  /* 0x000000614a057210 */ /* 0x000fe20007f9e0ff */
[----:B------:R-:W-:Y:S01]  /*27bd0*/  IMAD.MOV.U32 R102, RZ, RZ, R75 ;  /* 0x000000ffff667224 */ /* 0x000fe200078e004b */
[----:B------:R-:W-:Y:S01]  /*27be0*/  IADD3.X R41, P0, PT, RZ, R76, RZ, P0, !PT ;  /* 0x0000004cff297210 */ /* 0x000fe2000071e4ff */
[----:B------:R-:W-:Y:S01]  /*27bf0*/  IMAD.WIDE.U32 R168, R92, R143, RZ ;  /* 0x0000008f5ca87225 */ /* 0x000fe200078e00ff */
[----:B------:R-:W-:Y:S02]  /*27c00*/  IADD3.X R61, P1, PT, R61, R68, RZ, P1, !PT ;  /* 0x000000443d3d7210 */ /* 0x000fe40000f3e4ff */
[----:B------:R-:W-:Y:S01]  /*27c10*/  IADD3.X R76, P0, PT, RZ, R77, RZ, P0, !PT ;  /* 0x0000004dff4c7210 */ /* 0x000fe2000071e4ff */
[----:B------:R-:W-:Y:S02]  /*27c20*/  IMAD.X R63, RZ, RZ, RZ, P2 ;  /* 0x000000ffff3f7224 */ /* 0x000fe400010e06ff */
[----:B------:R-:W-:-:S04]  /*27c30*/  IMAD.WIDE.U32 R98, R147, R84, R98 ;  /* 0x0000005493627225 */ /* 0x000fc800078e0062 */
[----:B------:R-:W-:Y:S01]  /*27c40*/  IMAD.WIDE.U32.X R42, R165, R86, R102, P4 ;  /* 0x00000056a52a7225 */ /* 0x000fe200020e0466 */
[----:B------:R-:W-:Y:S02]  /*27c50*/  IADD3.X R86, P4, PT, R104, R71, RZ, P3, !PT ;  /* 0x0000004768567210 */ /* 0x000fe40001f9e4ff */
[----:B------:R-:W-:Y:S01]  /*27c60*/  IADD3.X R63, P3, PT, R63, R69, RZ, P1, !PT ;  /* 0x000000453f3f7210 */ /* 0x000fe20000f7e4ff */
[----:B------:R-:W-:Y:S01]  /*27c70*/  IMAD.WIDE.U32 R168, P2, R145, R88, R168 ;  /* 0x0000005891a87225 */ /* 0x000fe200078400a8 */
[----:B------:R-:W-:-:S03]  /*27c80*/  IADD3.X R98, P1, PT, R41, R98, RZ, P0, !PT ;  /* 0x0000006229627210 */ /* 0x000fc6000073e4ff */
[----:B------:R-:W-:-:S04]  /*27c90*/  IMAD.WIDE.U32 R72, R88, R143, RZ ;  /* 0x0000008f58487225 */ /* 0x000fc800078e00ff */
[----:B------:R-:W-:Y:S01]  /*27ca0*/  IMAD.IADD R101, R99, 0x1, R100 ;  /* 0x0000000163657824 */ /* 0x000fe200078e0264 */
[----:B------:R-:W-:Y:S01]  /*27cb0*/  IADD3 RZ, P0, PT, R98, R72, RZ ;  /* 0x0000004862ff7210 */ /* 0x000fe20007f1e0ff */
[----:B------:R-:W-:Y:S01]  /*27cc0*/  IMAD.X R69, RZ, RZ, RZ, P2 ;  /* 0x000000ffff457224 */ /* 0x000fe200010e06ff */
[----:B------:R-:W-:Y:S01]  /*27cd0*/  IADD3 R41, P2, PT, R168, R73, RZ ;  /* 0x00000049a8297210 */ /* 0x000fe20007f5e0ff */
[----:B------:R-:W-:Y:S01]  /*27ce0*/  IMAD.MOV.U32 R68, RZ, RZ, R169 ;  /* 0x000000ffff447224 */ /* 0x000fe200078e00a9 */
[----:B------:R-:W-:Y:S01]  /*27cf0*/  IADD3.X R99, P1, PT, R76, R101, RZ, P1, !PT ;  /* 0x000000654c637210 */ /* 0x000fe20000f3e4ff */
[----:B------:R-:W-:Y:S01]  /*27d00*/  IMAD.WIDE.U32 R64, R141, R84, R64 ;  /* 0x000000548d407225 */ /* 0x000fe200078e0040 */
[----:B------:R-:W-:Y:S02]  /*27d10*/  IADD3.X R73, P4, PT, RZ, R46, RZ, P4, !PT ;  /* 0x0000002eff497210 */ /* 0x000fe4000279e4ff */
[----:B------:R-:W-:Y:S01]  /*27d20*/  IADD3.X R46, P3, PT, R61, R82, RZ, P3, !PT ;  /* 0x000000523d2e7210 */ /* 0x000fe20001f7e4ff */
[----:B------:R-:W-:Y:S01]  /*27d30*/  IMAD.WIDE.U32.X R68, R145, R92, R68, P2 ;  /* 0x0000005c91447225 */ /* 0x000fe200010e0444 */
[----:B------:R-:W-:-:S02]  /*27d40*/  IADD3.X RZ, P0, PT, R99, R41, RZ, P0, !PT ;  /* 0x0000002963ff7210 */ /* 0x000fc4000071e4ff */
[----:B------:R-:W-:Y:S01]  /*27d50*/  IADD3.X R41, P1, PT, RZ, RZ, RZ, P1, !PT ;  /* 0x000000ffff297210 */ /* 0x000fe20000f3e4ff */
[----:B------:R-:W-:Y:S01]  /*27d60*/  IMAD.WIDE.U32 R126, R134, R141, RZ ;  /* 0x0000008d867e7225 */ /* 0x000fe200078e00ff */
[----:B------:R-:W-:Y:S02]  /*27d70*/  IADD3.X R72, P4, PT, RZ, R47, RZ, P4, !PT ;  /* 0x0000002fff487210 */ /* 0x000fe4000279e4ff */
[----:B------:R-:W-:Y:S01]  /*27d80*/  IADD3.X R47, P3, PT, R63, R86, RZ, P3, !PT ;  /* 0x000000563f2f7210 */ /* 0x000fe20001f7e4ff */
[----:B------:R-:W-:Y:S01]  /*27d90*/  IMAD.X R61, RZ, RZ, RZ, P1 ;  /* 0x000000ffff3d7224 */ /* 0x000fe200008e06ff */
[----:B------:R-:W-:Y:S01]  /*27da0*/  IADD3 RZ, P2, PT, R46, R66, RZ ;  /* 0x000000422eff7210 */ /* 0x000fe20007f5e0ff */
[----:B------:R-:W-:Y:S01]  /*27db0*/  IMAD.WIDE.U32 R120, R134, R143, RZ ;  /* 0x0000008f86787225 */ /* 0x000fe200078e00ff */
[----:B------:R-:W-:Y:S02]  /*27dc0*/  IADD3.X R41, P0, PT, R41, R68, RZ, P0, !PT ;  /* 0x0000004429297210 */ /* 0x000fe4000071e4ff */
[----:B------:R-:W-:Y:S01]  /*27dd0*/  IADD3.X R71, P3, PT, RZ, RZ, RZ, P3, !PT ;  /* 0x000000ffff477210 */ /* 0x000fe20001f7e4ff */
[----:B------:R-:W-:Y:S01]  /*27de0*/  IMAD.WIDE.U32 R66, R153, R84, R46 ;  /* 0x0000005499427225 */ /* 0x000fe200078e002e */
[----:B------:R-:W-:-:S02]  /*27df0*/  IADD3.X R73, P4, PT, R73, R62, RZ, P4, !PT ;  /* 0x0000003e49497210 */ /* 0x000fc4000279e4ff */
[----:B------:R-:W-:Y:S01]  /*27e00*/  IADD3.X RZ, P2, PT, R47, R13, RZ, P2, !PT ;  /* 0x0000000d2fff7210 */ /* 0x000fe2000175e4ff */
[----:B------:R-:W-:Y:S01]  /*27e10*/  IMAD.WIDE.U32 R62, R92, R147, RZ ;  /* 0x000000935c3e7225 */ /* 0x000fe200078e00ff */
[----:B------:R-:W-:Y:S02]  /*27e20*/  IADD3.X R13, P1, PT, R61, R69, RZ, P0, !PT ;  /* 0x000000453d0d7210 */ /* 0x000fe4000073e4ff */
[----:B------:R-:W-:Y:S01]  /*27e30*/  IADD3.X R50, P2, PT, R71, R50, RZ, P2, !PT ;  /* 0x0000003247327210 */ /* 0x000fe2000175e4ff */
[----:B------:R-:W-:Y:S01]  /*27e40*/  IMAD.X R61, RZ, RZ, RZ, P3 ;  /* 0x000000ffff3d7224 */ /* 0x000fe200018e06ff */
[----:B------:R-:W-:Y:S01]  /*27e50*/  IADD3.X R66, P1, PT, R41, R66, RZ, P1, !PT ;  /* 0x0000004229427210 */ /* 0x000fe20000f3e4ff */
[----:B------:R-:W-:Y:S01]  /*27e60*/  IMAD.WIDE.U32 R68, P0, R151, R88, R62 ;  /* 0x0000005897447225 */ /* 0x000fe2000780003e */
[----:B------:R-:W-:Y:S02]  /*27e70*/  IADD3 R60, PT, PT, R67, R60, RZ ;  /* 0x0000003c433c7210 */ /* 0x000fe40007ffe0ff */
[----:B------:R-:W-:Y:S01]  /*27e80*/  IADD3.X R41, P2, PT, R61, R51, RZ, P2, !PT ;  /* 0x000000333d297210 */ /* 0x000fe2000175e4ff */
[----:B------:R-:W-:Y:S01]  /*27e90*/  IMAD.WIDE.U32 R46, R88, R147, RZ ;  /* 0x00000093582e7225 */ /* 0x000fe200078e00ff */
[----:B------:R-:W-:-:S02]  /*27ea0*/  IADD3.X R67, P1, PT, R13, R60, RZ, P1, !PT ;  /* 0x0000003c0d437210 */ /* 0x000fc40000f3e4ff */
[----:B------:R-:W-:Y:S01]  /*27eb0*/  IADD3.X R60, P4, PT, R72, R3, RZ, P4, !PT ;  /* 0x00000003483c7210 */ /* 0x000fe2000279e4ff */
[----:B------:R-:W-:Y:S01]  /*27ec0*/  IMAD.X R51, RZ, RZ, RZ, P0 ;  /* 0x000000ffff337224 */ /* 0x000fe200000e06ff */
[----:B------:R-:W-:Y:S01]  /*27ed0*/  IADD3 RZ, P0, PT, R66, R46, RZ ;  /* 0x0000002e42ff7210 */ /* 0x000fe20007f1e0ff */
[----:B------:R-:W-:Y:S01]  /*27ee0*/  IMAD.WIDE.U32 R124, R94, R141, RZ ;  /* 0x0000008d5e7c7225 */ /* 0x000fe200078e00ff */
[----:B------:R-:W-:Y:S02]  /*27ef0*/  IADD3 R47, P3, PT, R68, R47, RZ ;  /* 0x0000002f442f7210 */ /* 0x000fe40007f7e0ff */
[----:B------:R-:W-:Y:S01]  /*27f00*/  IADD3.X R46, P2, PT, R50, R73, RZ, P2, !PT ;  /* 0x00000049322e7210 */ /* 0x000fe2000175e4ff */
[----:B------:R-:W-:Y:S01]  /*27f10*/  IMAD.MOV.U32 R50, RZ, RZ, R69 ;  /* 0x000000ffff327224 */ /* 0x000fe200078e0045 */
[----:B------:R-:W-:Y:S01]  /*27f20*/  IADD3.X R3, P1, PT, RZ, RZ, RZ, P1, !PT ;  /* 0x000000ffff037210 */ /* 0x000fe20000f3e4ff */
[----:B------:R-:W-:Y:S01]  /*27f30*/  IMAD.WIDE.U32 R114, R134, R147, RZ ;  /* 0x0000009386727225 */ /* 0x000fe200078e00ff */
[----:B------:R-:W-:-:S02]  /*27f40*/  IADD3.X RZ, P0, PT, R67, R47, RZ, P0, !PT ;  /* 0x0000002f43ff7210 */ /* 0x000fc4000071e4ff */
[----:B------:R-:W-:Y:S01]  /*27f50*/  IADD3.X R47, P2, PT, R41, R60, RZ, P2, !PT ;  /* 0x0000003c292f7210 */ /* 0x000fe2000175e4ff */
[----:B------:R-:W-:Y:S01]  /*27f60*/  IMAD.WIDE.U32.X R50, R151, R92, R50, P3 ;  /* 0x0000005c97327225 */ /* 0x000fe200018e0432 */
[----:B------:R-:W-:Y:S02]  /*27f70*/  IADD3 RZ, P3, PT, R46, R48, RZ ;  /* 0x000000302eff7210 */ /* 0x000fe40007f7e0ff */
[----:B------:R-:W-:Y:S01]  /*27f80*/  IADD3.X R61, P4, PT, RZ, R44, RZ, P4, !PT ;  /* 0x0000002cff3d7210 */ /* 0x000fe2000279e4ff */
[----:B------:R-:W-:Y:S01]  /*27f90*/  IMAD.X R13, RZ, RZ, RZ, P1 ;  /* 0x000000ffff0d7224 */ /* 0x000fe200008e06ff */
[----:B------:R-:W-:Y:S01]  /*27fa0*/  IADD3.X R3, P0, PT, R3, R50, RZ, P0, !PT ;  /* 0x0000003203037210 */ /* 0x000fe2000071e4ff */
[----:B------:R-:W-:Y:S01]  /*27fb0*/  IMAD.WIDE.U32 R118, R94, R143, RZ ;  /* 0x0000008f5e767225 */ /* 0x000fe200078e00ff */
[----:B------:R-:W-:Y:S02]  /*27fc0*/  IADD3.X RZ, P3, PT, R47, R49, RZ, P3, !PT ;  /* 0x000000312fff7210 */ /* 0x000fe40001f7e4ff */
[----:B------:R-:W-:Y:S01]  /*27fd0*/  IADD3.X R41, P2, PT, RZ, RZ, RZ, P2, !PT ;  /* 0x000000ffff297210 */ /* 0x000fe2000175e4ff */
[----:B------:R-:W-:Y:S01]  /*27fe0*/  IMAD.X R82, RZ, RZ, R45, P4 ;  /* 0x000000ffff527224 */ /* 0x000fe200020e062d */
[----:B------:R-:W-:Y:S01]  /*27ff0*/  IADD3.X R13, P0, PT, R13, R51, RZ, P0, !PT ;  /* 0x000000330d0d7210 */ /* 0x000fe2000071e4ff */
[----:B------:R-:W-:Y:S01]  /*28000*/  IMAD.WIDE.U32 R44, R157, R84, R46 ;  /* 0x000000549d2c7225 */ /* 0x000fe200078e002e */
[----:B------:R-:W-:-:S03]  /*28010*/  IADD3.X R48, P3, PT, R41, R8, RZ, P3, !PT ;  /* 0x0000000829307210 */ /* 0x000fc60001f7e4ff */
[----:B------:R-:W-:Y:S01]  /*28020*/  IMAD.WIDE.U32 R50, R92, R153, RZ ;  /* 0x000000995c327225 */ /* 0x000fe200078e00ff */
[----:B------:R-:W-:-:S03]  /*28030*/  IADD3.X R44, P1, PT, R3, R44, RZ, P0, !PT ;  /* 0x0000002c032c7210 */ /* 0x000fc6000073e4ff */
[----:B------:R-:W-:Y:S02]  /*28040*/  IMAD.X R8, RZ, RZ, RZ, P2 ;  /* 0x000000ffff087224 */ /* 0x000fe400010e06ff */
[----:B------:R-:W-:-:S03]  /*28050*/  IMAD.WIDE.U32 R46, R88, R153, RZ ;  /* 0x00000099582e7225 */ /* 0x000fc600078e00ff */
[----:B------:R-:W-:Y:S01]  /*28060*/  IADD3.X R3, P3, PT, R8, R9, RZ, P3, !PT ;  /* 0x0000000908037210 */ /* 0x000fe20001f7e4ff */
[----:B------:R-:W-:Y:S01]  /*28070*/  IMAD.WIDE.U32 R50, P2, R155, R88, R50 ;  /* 0x000000589b327225 */ /* 0x000fe20007840032 */
[----:B------:R-:W-:-:S03]  /*28080*/  IADD3 RZ, P0, PT, R44, R46, RZ ;  /* 0x0000002e2cff7210 */ /* 0x000fc60007f1e0ff */
[----:B------:R-:W-:Y:S01]  /*28090*/  IMAD.WIDE.U32 R8, R92, R157, RZ ;  /* 0x0000009d5c087225 */ /* 0x000fe200078e00ff */
[----:B------:R-:W-:-:S03]  /*280a0*/  IADD3 R69, P4, PT, R50, R47, RZ ;  /* 0x0000002f32457210 */ /* 0x000fc60007f9e0ff */
[----:B------:R-:W-:Y:S01]  /*280b0*/  IMAD.X R77, RZ, RZ, RZ, P2 ;  /* 0x000000ffff4d7224 */ /* 0x000fe200010e06ff */
[----:B------:R-:W-:Y:S01]  /*280c0*/  IADD3.X R46, P2, PT, R48, R61, RZ, P3, !PT ;  /* 0x0000003d302e7210 */ /* 0x000fe20001f5e4ff */
[----:B------:R-:W-:Y:S02]  /*280d0*/  IMAD.IADD R62, R45, 0x1, R40 ;  /* 0x000000012d3e7824 */ /* 0x000fe400078e0228 */
[----:B------:R-:W-:Y:S01]  /*280e0*/  IMAD.WIDE.U32 R40, R92, R163, RZ ;  /* 0x000000a35c287225 */ /* 0x000fe200078e00ff */
[----:B------:R-:W-:Y:S02]  /*280f0*/  IADD3.X R47, P2, PT, R3, R82, RZ, P2, !PT ;  /* 0x00000052032f7210 */ /* 0x000fe4000175e4ff */
[----:B------:R-:W-:Y:S01]  /*28100*/  IADD3.X R45, P1, PT, R13, R62, RZ, P1, !PT ;  /* 0x0000003e0d2d7210 */ /* 0x000fe20000f3e4ff */
[----:B------:R-:W-:-:S03]  /*28110*/  IMAD.WIDE.U32 R60, R88, R157, RZ ;  /* 0x0000009d583c7225 */ /* 0x000fc600078e00ff */
[----:B------:R-:W-:Y:S01]  /*28120*/  IADD3.X RZ, P0, PT, R45, R69, RZ, P0, !PT ;  /* 0x000000452dff7210 */ /* 0x000fe2000071e4ff */
[----:B------:R-:W-:-:S04]  /*28130*/  IMAD.WIDE.U32 R8, P3, R161, R88, R8 ;  /* 0x00000058a1087225 */ /* 0x000fc80007860008 */
[----:B------:R-:W-:Y:S02]  /*28140*/  IMAD.MOV.U32 R76, RZ, RZ, R51 ;  /* 0x000000ffff4c7224 */ /* 0x000fe400078e0033 */
[----:B------:R-:W-:Y:S01]  /*28150*/  IMAD.X R63, RZ, RZ, RZ, P3 ;  /* 0x000000ffff3f7224 */ /* 0x000fe200018e06ff */
[----:B------:R-:W-:Y:S01]  /*28160*/  IADD3 R51, P3, PT, R8, R61, RZ ;  /* 0x0000003d08337210 */ /* 0x000fe20007f7e0ff */
[----:B------:R-:W-:-:S04]  /*28170*/  IMAD.WIDE.U32.X R76, R155, R92, R76, P4 ;  /* 0x0000005c9b4c7225 */ /* 0x000fc800020e044c */
[----:B------:R-:W-:-:S04]  /*28180*/  IMAD.WIDE.U32 R40, P4, R165, R88, R40 ;  /* 0x00000058a5287225 */ /* 0x000fc80007880028 */
[----:B------:R-:W-:-:S04]  /*28190*/  IMAD.WIDE.U32 R48, R88, R163, RZ ;  /* 0x000000a358307225 */ /* 0x000fc800078e00ff */
[----:B------:R-:W-:Y:S02]  /*281a0*/  IMAD.MOV.U32 R62, RZ, RZ, R9 ;  /* 0x000000ffff3e7224 */ /* 0x000fe400078e0009 */
[----:B------:R-:W-:Y:S02]  /*281b0*/  IMAD.IADD R9, R65, 0x1, R70 ;  /* 0x0000000141097824 */ /* 0x000fe400078e0246 */
[----:B------:R-:W-:Y:S01]  /*281c0*/  IMAD.X R73, RZ, RZ, RZ, P4 ;  /* 0x000000ffff497224 */ /* 0x000fe200020e06ff */
[----:B------:R-:W-:Y:S01]  /*281d0*/  IADD3 R13, P4, PT, R40, R49, RZ ;  /* 0x00000031280d7210 */ /* 0x000fe20007f9e0ff */
[----:B------:R-:W-:-:S04]  /*281e0*/  IMAD.WIDE.U32.X R62, R161, R92, R62, P3 ;  /* 0x0000005ca13e7225 */ /* 0x000fc800018e043e */
[----:B------:R-:W-:-:S04]  /*281f0*/  IMAD.WIDE.U32 R70, R143, R88, R98 ;  /* 0x000000588f467225 */ /* 0x000fc800078e0062 */
[----:B------:R-:W-:Y:S01]  /*28200*/  IMAD.WIDE.U32 R126, P3, R139, R94, R126 ;  /* 0x0000005e8b7e7225 */ /* 0x000fe2000786007e */
[----:B------:R-:W-:-:S03]  /*28210*/  IADD3 R169, PT, PT, R71, R168, RZ ;  /* 0x000000a847a97210 */ /* 0x000fc60007ffe0ff */
[----:B------:R-:W-:Y:S01]  /*28220*/  IMAD.MOV.U32 R72, RZ, RZ, R41 ;  /* 0x000000ffff487224 */ /* 0x000fe200078e0029 */
[----:B------:R-:W-:Y:S01]  /*28230*/  IADD3.X R41, P1, PT, RZ, RZ, RZ, P1, !PT ;  /* 0x000000ffff297210 */ /* 0x000fe20000f3e4ff */
[----:B------:R-:W-:Y:S01]  /*28240*/  IMAD.X R123, RZ, RZ, RZ, P3 ;  /* 0x000000ffff7b7224 */ /* 0x000fe200018e06ff */
[----:B------:R-:W-:Y:S01]  /*28250*/  IADD3 R71, P3, PT, R126, R125, RZ ;  /* 0x0000007d7e477210 */ /* 0x000fe20007f7e0ff */
[----:B------:R-:W-:Y:S01]  /*28260*/  IMAD.WIDE.U32.X R72, R165, R92, R72, P4 ;  /* 0x0000005ca5487225 */ /* 0x000fe200020e0448 */
[----:B------:R-:W-:-:S03]  /*28270*/  IADD3.X R41, P0, PT, R41, R76, RZ, P0, !PT ;  /* 0x0000004c29297210 */ /* 0x000fc6000071e4ff */
[----:B------:R-:W-:-:S04]  /*28280*/  IMAD.WIDE.U32 R120, P4, R145, R94, R120 ;  /* 0x0000005e91787225 */ /* 0x000fc80007880078 */
[----:B------:R-:W-:Y:S02]  /*28290*/  IMAD.MOV.U32 R122, RZ, RZ, R127 ;  /* 0x000000ffff7a7224 */ /* 0x000fe400078e007f */
[----:B------:R-:W-:Y:S01]  /*282a0*/  IMAD.X R117, RZ, RZ, RZ, P4 ;  /* 0x000000ffff757224 */ /* 0x000fe200020e06ff */
[----:B------:R-:W-:Y:S01]  /*282b0*/  IADD3 R61, P4, PT, R120, R119, RZ ;  /* 0x00000077783d7210 */ /* 0x000fe20007f9e0ff */
[----:B------:R-:W-:-:S04]  /*282c0*/  IMAD.WIDE.U32.X R122, R139, R134, R122, P3 ;  /* 0x000000868b7a7225 */ /* 0x000fc800018e047a */
[----:B------:R-:W-:-:S04]  /*282d0*/  IMAD.WIDE.U32 R108, R134, R153, RZ ;  /* 0x00000099866c7225 */ /* 0x000fc800078e00ff */
[----:B------:R-:W-:-:S04]  /*282e0*/  IMAD.WIDE.U32 R112, R94, R147, RZ ;  /* 0x000000935e707225 */ /* 0x000fc800078e00ff */
[----:B------:R-:W-:-:S04]  /*282f0*/  IMAD.WIDE.U32 R114, P3, R151, R94, R114 ;  /* 0x0000005e97727225 */ /* 0x000fc80007860072 */
[----:B------:R-:W-:Y:S01]  /*28300*/  IMAD.X R3, RZ, RZ, RZ, P1 ;  /* 0x000000ffff037224 */ /* 0x000fe200008e06ff */
[----:B------:R-:W-:Y:S01]  /*28310*/  IADD3 RZ, P1, PT, R46, R96, RZ ;  /* 0x000000602eff7210 */ /* 0x000fe20007f3e0ff */
[----:B------:R-:W-:Y:S02]  /*28320*/  IMAD.MOV.U32 R116, RZ, RZ, R121 ;  /* 0x000000ffff747224 */ /* 0x000fe400078e0079 */
[----:B------:R-:W-:Y:S01]  /*28330*/  IMAD.X R111, RZ, RZ, RZ, P3 ;  /* 0x000000ffff6f7224 */ /* 0x000fe200018e06ff */
[----:B------:R-:W-:Y:S01]  /*28340*/  IADD3 R69, P3, PT, R114, R113, RZ ;  /* 0x0000007172457210 */ /* 0x000fe20007f7e0ff */
[----:B------:R-:W-:Y:S01]  /*28350*/  IMAD.WIDE.U32 R128, R163, R84, R46 ;  /* 0x00000054a3807225 */ /* 0x000fe200078e002e */
[----:B------:R-:W-:Y:S02]  /*28360*/  IADD3.X R3, P0, PT, R3, R77, RZ, P0, !PT ;  /* 0x0000004d03037210 */ /* 0x000fe4000071e4ff */
[----:B------:R-:W-:Y:S01]  /*28370*/  IADD3.X RZ, P1, PT, R47, R5, RZ, P1, !PT ;  /* 0x000000052fff7210 */ /* 0x000fe20000f3e4ff */
[----:B------:R-:W-:Y:S01]  /*28380*/  IMAD.WIDE.U32.X R116, R145, R134, R116, P4 ;  /* 0x0000008691747225 */ /* 0x000fe200020e0474 */
[----:B------:R-:W-:-:S03]  /*28390*/  IADD3.X R128, P0, PT, R41, R128, RZ, P0, !PT ;  /* 0x0000008029807210 */ /* 0x000fc6000071e4ff */
[----:B------:R-:W-:-:S04]  /*283a0*/  IMAD.WIDE.U32 R106, R94, R153, RZ ;  /* 0x000000995e6a7225 */ /* 0x000fc800078e00ff */
[----:B------:R-:W-:-:S04]  /*283b0*/  IMAD.WIDE.U32 R108, P4, R155, R94, R108 ;  /* 0x0000005e9b6c7225 */ /* 0x000fc8000788006c */
[----:B------:R-:W-:Y:S02]  /*283c0*/  IMAD.MOV.U32 R110, RZ, RZ, R115 ;  /* 0x000000ffff6e7224 */ /* 0x000fe400078e0073 */
[----:B------:R-:W-:-:S04]  /*283d0*/  IMAD.WIDE.U32 R76, R134, R163, RZ ;  /* 0x000000a3864c7225 */ /* 0x000fc800078e00ff */
[----:B------:R-:W-:Y:S01]  /*283e0*/  IMAD.WIDE.U32.X R110, R151, R134, R110, P3 ;  /* 0x00000086976e7225 */ /* 0x000fe200018e046e */
[----:B------:R-:W-:-:S03]  /*283f0*/  IADD3 R41, P3, PT, R108, R107, RZ ;  /* 0x0000006b6c297210 */ /* 0x000fc60007f7e0ff */
[----:B------:R-:W-:Y:S02]  /*28400*/  IMAD.X R105, RZ, RZ, RZ, P4 ;  /* 0x000000ffff697224 */ /* 0x000fe400020e06ff */
[----:B------:R-:W-:Y:S02]  /*28410*/  IMAD.MOV.U32 R104, RZ, RZ, R109 ;  /* 0x000000ffff687224 */ /* 0x000fe400078e006d */
[C---:B------:R-:W-:Y:S02]  /*28420*/  IMAD R49, R2.reuse, -0x7af74001, -R167 ;  /* 0x8508bfff02317824 */ /* 0x040fe400078e0aa7 */
[----:B------:R-:W-:-:S04]  /*28430*/  IMAD.WIDE.U32 R96, R2, -0x1, RZ ;  /* 0xffffffff02607825 */ /* 0x000fc800078e00ff */
[----:B------:R-:W-:-:S04]  /*28440*/  IMAD.WIDE.U32.X R104, R155, R134, R104, P3 ;  /* 0x000000869b687225 */ /* 0x000fc800018e0468 */
[----:B------:R-:W-:-:S04]  /*28450*/  IMAD.WIDE.U32 R76, P3, R165, R94, R76 ;  /* 0x0000005ea54c7225 */ /* 0x000fc8000786004c */
[----:B------:R-:W-:-:S04]  /*28460*/  IMAD.WIDE.U32 R100, R94, R163, RZ ;  /* 0x000000a35e647225 */ /* 0x000fc800078e00ff */
[----:B------:R-:W-:Y:S02]  /*28470*/  IMAD.IADD R49, R97, 0x1, R49 ;  /* 0x0000000161317824 */ /* 0x000fe400078e0231 */
[----:B------:R-:W-:Y:S02]  /*28480*/  IMAD.IADD R74, R129, 0x1, R74 ;  /* 0x00000001814a7824 */ /* 0x000fe400078e024a */
[----:B------:R-:W-:-:S03]  /*28490*/  IMAD.WIDE.U32 R102, R134, R157, RZ ;  /* 0x0000009d86667225 */ /* 0x000fc600078e00ff */
[----:B------:R-:W-:Y:S01]  /*284a0*/  IADD3.X R129, P0, PT, R3, R74, RZ, P0, !PT ;  /* 0x0000004a03817210 */ /* 0x000fe2000071e4ff */
[----:B------:R-:W-:Y:S01]  /*284b0*/  IMAD.X R131, RZ, RZ, RZ, P3 ;  /* 0x000000ffff837224 */ /* 0x000fe200018e06ff */
[----:B------:R-:W-:Y:S01]  /*284c0*/  IADD3 R46, P3, PT, R76, R101, RZ ;  /* 0x000000654c2e7210 */ /* 0x000fe20007f7e0ff */
[----:B------:R-:W-:-:S04]  /*284d0*/  IMAD.WIDE.U32 R170, R49, 0x1, RZ ;  /* 0x0000000131aa7825 */ /* 0x000fc800078e00ff */
[----:B------:R-:W-:Y:S01]  /*284e0*/  IMAD.MOV.U32 R130, RZ, RZ, R77 ;  /* 0x000000ffff827224 */ /* 0x000fe200078e004d */
[----:B------:R-:W-:Y:S01]  /*284f0*/  IADD3.X R77, P0, PT, RZ, RZ, RZ, P0, !PT ;  /* 0x000000ffff4d7210 */ /* 0x000fe2000071e4ff */
[----:B------:R-:W-:-:S04]  /*28500*/  IMAD.WIDE.U32 R102, P4, R161, R94, R102 ;  /* 0x0000005ea1667225 */ /* 0x000fc80007880066 */
[----:B------:R-:W-:-:S04]  /*28510*/  IMAD.WIDE.U32 R74, R94, R157, RZ ;  /* 0x0000009d5e4a7225 */ /* 0x000fc800078e00ff */
[----:B------:R-:W-:-:S04]  /*28520*/  IMAD.WIDE.U32.X R130, R165, R134, R130, P3 ;  /* 0x00000086a5827225 */ /* 0x000fc800018e0482 */
[----:B------:R-:W-:-:S04]  /*28530*/  IMAD.WIDE.U32 R170, P3, R96, -0x7af74000, R170 ;  /* 0x8508c00060aa7825 */ /* 0x000fc800078600aa */
[----:B------:R-:W-:Y:S01]  /*28540*/  IMAD.X R99, RZ, RZ, RZ, P4 ;  /* 0x000000ffff637224 */ /* 0x000fe200020e06ff */
[----:B------:R-:W-:Y:S01]  /*28550*/  IADD3 R65, P4, PT, R102, R75, RZ ;  /* 0x0000004b66417210 */ /* 0x000fe20007f9e0ff */
[----:B------:R-:W-:Y:S01]  /*28560*/  IMAD.WIDE.U32 R172, R96, 0x1, RZ ;  /* 0x0000000160ac7825 */ /* 0x000fe200078e00ff */
[----:B------:R-:W-:-:S03]  /*28570*/  IADD3.X R133, PT, PT, RZ, RZ, RZ, P3, !PT ;  /* 0x000000ffff857210 */ /* 0x000fc60001ffe4ff */
[----:B------:R-:W-:Y:S01]  /*28580*/  IMAD.MOV.U32 R98, RZ, RZ, R103 ;  /* 0x000000ffff627224 */ /* 0x000fe200078e0067 */
[----:B------:R-:W-:Y:S01]  /*28590*/  IADD3 R82, P3, PT, R173, R170, RZ ;  /* 0x000000aaad527210 */ /* 0x000fe20007f7e0ff */
[----:B------:R-:W-:Y:S02]  /*285a0*/  IMAD.MOV.U32 R132, RZ, RZ, R171 ;  /* 0x000000ffff847224 */ /* 0x000fe400078e00ab */
[----:B------:R-:W-:Y:S01]  /*285b0*/  IMAD.WIDE.U32.X R98, R161, R134, R98, P4 ;  /* 0x00000086a1627225 */ /* 0x000fe200020e0462 */
[----:B------:R-:W-:-:S03]  /*285c0*/  IADD3 RZ, P4, PT, R2, R172, RZ ;  /* 0x000000ac02ff7210 */ /* 0x000fc60007f9e0ff */
[----:B------:R-:W-:Y:S01]  /*285d0*/  IMAD.WIDE.U32.X R132, R49, -0x7af74000, R132, P3 ;  /* 0x8508c00031847825 */ /* 0x000fe200018e0484 */
[----:B------:R-:W-:-:S03]  /*285e0*/  IADD3.X RZ, P4, PT, R167, R82, RZ, P4, !PT ;  /* 0x00000052a7ff7210 */ /* 0x000fc6000279e4ff */
[----:B------:R-:W-:Y:S01]  /*285f0*/  IMAD.WIDE.U32 R2, R49, 0x30000000, RZ ;  /* 0x3000000031027825 */ /* 0x000fe200078e00ff */
[----:B------:R-:W-:-:S03]  /*28600*/  IADD3.X R75, P4, PT, RZ, R132, RZ, P4, !PT ;  /* 0x00000084ff4b7210 */ /* 0x000fc6000279e4ff */
[----:B------:R-:W-:Y:S01]  /*28610*/  IMAD.X R97, RZ, RZ, RZ, P0 ;  /* 0x000000ffff617224 */ /* 0x000fe200000e06ff */
[----:B------:R-:W-:Y:S01]  /*28620*/  IADD3.X R82, P4, PT, RZ, R133, RZ, P4, !PT ;  /* 0x00000085ff527210 */ /* 0x000fe2000279e4ff */
[----:B------:R-:W-:-:S03]  /*28630*/  IMAD.WIDE.U32 R2, P3, R96, 0x170b5d44, R2 ;  /* 0x170b5d4460027825 */ /* 0x000fc60007860002 */
[----:B------:R-:W-:Y:S01]  /*28640*/  IADD3.X R166, P0, PT, R75, R64, RZ, P4, !PT ;  /* 0x000000404ba67210 */ /* 0x000fe2000271e4ff */
[----:B------:R-:W-:-:S03]  /*28650*/  IMAD.WIDE.U32 R132, R96, 0x30000000, RZ ;  /* 0x3000000060847825 */ /* 0x000fc600078e00ff */
[----:B------:R-:W-:Y:S01]  /*28660*/  IADD3.X R167, P0, PT, R82, R9, RZ, P0, !PT ;  /* 0x0000000952a77210 */ /* 0x000fe2000071e4ff */
[----:B------:R-:W-:Y:S01]  /*28670*/  IMAD.X R125, RZ, RZ, RZ, P3 ;  /* 0x000000ffff7d7224 */ /* 0x000fe200018e06ff */
[----:B------:R-:W-:Y:S01]  /*28680*/  IADD3 RZ, P3, PT, R70, R124, RZ ;  /* 0x0000007c46ff7210 */ /* 0x000fe20007f7e0ff */
[----:B------:R-:W-:Y:S01]  /*28690*/  IMAD.MOV.U32 R124, RZ, RZ, R3 ;  /* 0x000000ffff7c7224 */ /* 0x000fe200078e0003 */
[----:B------:R-:W-:Y:S01]  /*286a0*/  IADD3 R3, P5, PT, R2, R133, RZ ;  /* 0x0000008502037210 */ /* 0x000fe20007fbe0ff */
[----:B------:R-:W-:Y:S01]  /*286b0*/  IMAD.WIDE.U32 R66, R147, R88, R66 ;  /* 0x0000005893427225 */ /* 0x000fe200078e0042 */
[----:B------:R-:W-:Y:S02]  /*286c0*/  IADD3.X R9, P0, PT, RZ, RZ, RZ, P0, !PT ;  /* 0x000000ffff097210 */ /* 0x000fe4000071e4ff */
[----:B------:R-:W-:Y:S01]  /*286d0*/  IADD3.X RZ, P3, PT, R169, R71, RZ, P3, !PT ;  /* 0x00000047a9ff7210 */ /* 0x000fe20001f7e4ff */
[----:B------:R-:W-:Y:S01]  /*286e0*/  IMAD.WIDE.U32.X R124, R49, 0x170b5d44, R124, P5 ;  /* 0x170b5d44317c7825 */ /* 0x000fe200028e047c */
[----:B------:R-:W-:-:S02]  /*286f0*/  IADD3 RZ, P5, PT, R128, R60, RZ ;  /* 0x0000003c80ff7210 */ /* 0x000fc40007fbe0ff */
[----:B------:R-:W-:Y:S01]  /*28700*/  IADD3.X R75, P3, PT, RZ, R122, RZ, P3, !PT ;  /* 0x0000007aff4b7210 */ /* 0x000fe20001f7e4ff */
[----:B------:R-:W-:Y:S01]  /*28710*/  IMAD.X R71, RZ, RZ, RZ, P0 ;  /* 0x000000ffff477224 */ /* 0x000fe200000e06ff */
[----:B------:R-:W-:Y:S01]  /*28720*/  IADD3 RZ, P0, PT, R166, R132, RZ ;  /* 0x00000084a6ff7210 */ /* 0x000fe20007f1e0ff */
[----:B------:R-:W-:Y:S01]  /*28730*/  IMAD.IADD R67, R67, 0x1, R68 ;  /* 0x0000000143437824 */ /* 0x000fe200078e0244 */
[----:B------:R-:W-:Y:S01]  /*28740*/  IADD3.X RZ, P5, PT, R129, R51, RZ, P5, !PT ;  /* 0x0000003381ff7210 */ /* 0x000fe20002fbe4ff */
[----:B------:R-:W-:Y:S01]  /*28750*/  IMAD.MOV.U32 R168, RZ, RZ, R70 ;  /* 0x000000ffffa87224 */ /* 0x000fe200078e0046 */
[----:B------:R-:W-:Y:S01]  /*28760*/  IADD3.X RZ, P0, PT, R167, R3, RZ, P0, !PT ;  /* 0x00000003a7ff7210 */ /* 0x000fe2000071e4ff */
[----:B------:R-:W-:Y:S01]  /*28770*/  IMAD.WIDE.U32 R166, R96, 0x30000000, R166 ;  /* 0x3000000060a67825 */ /* 0x000fe200078e00a6 */
[----:B------:R-:W-:Y:S02]  /*28780*/  IADD3.X R122, P3, PT, RZ, R123, RZ, P3, !PT ;  /* 0x0000007bff7a7210 */ /* 0x000fe40001f7e4ff */
[----:B------:R-:W-:Y:S01]  /*28790*/  IADD3.X R77, P5, PT, R77, R62, RZ, P5, !PT ;  /* 0x0000003e4d4d7210 */ /* 0x000fe20002fbe4ff */
[----:B------:R-:W-:Y:S01]  /*287a0*/  IMAD.IADD R47, R167, 0x1, R2 ;  /* 0x00000001a72f7824 */ /* 0x000fe200078e0202 */
[----:B------:R-:W-:Y:S01]  /*287b0*/  IADD3.X R3, P2, PT, RZ, RZ, RZ, P2, !PT ;  /* 0x000000ffff037210 */ /* 0x000fe2000175e4ff */
[----:B------:R-:W-:Y:S01]  /*287c0*/  IMAD.WIDE.U32 R168, R141, R94, R168 ;  /* 0x0000005e8da87225 */ /* 0x000fe200078e00a8 */
[----:B------:R-:W-:-:S02]  /*287d0*/  IADD3.X R66, P3, PT, R75, R66, RZ, P3, !PT ;  /* 0x000000424b427210 */ /* 0x000fc40001f7e4ff */
[----:B------:R-:W-:Y:S01]  /*287e0*/  IADD3.X R97, P5, PT, R97, R63, RZ, P5, !PT ;  /* 0x0000003f61617210 */ /* 0x000fe20002fbe4ff */
[----:B------:R-:W-:Y:S01]  /*287f0*/  IMAD.WIDE.U32 R62, R153, R88, R44 ;  /* 0x00000058993e7225 */ /* 0x000fe200078e002c */
[----:B------:R-:W-:Y:S02]  /*28800*/  IADD3.X R42, P1, PT, R3, R42, RZ, P1, !PT ;  /* 0x0000002a032a7210 */ /* 0x000fe40000f3e4ff */
[----:B------:R-:W-:Y:S01]  /*28810*/  IADD3.X R67, P3, PT, R122, R67, RZ, P3, !PT ;  /* 0x000000437a437210 */ /* 0x000fe20001f7e4ff */
[----:B------:R-:W-:Y:S01]  /*28820*/  IMAD.IADD R51, R63, 0x1, R50 ;  /* 0x000000013f337824 */ /* 0x000fe200078e0232 */
[----:B------:R-:W-:Y:S01]  /*28830*/  IADD3.X R42, P5, PT, R77, R42, RZ, P5, !PT ;  /* 0x0000002a4d2a7210 */ /* 0x000fe20002fbe4ff */
[----:B------:R-:W-:Y:S01]  /*28840*/  IMAD.WIDE.U32 R44, R96, -0x45f6b800, RZ ;  /* 0xba094800602c7825 */ /* 0x000fe200078e00ff */
[----:B------:R-:W-:Y:S02]  /*28850*/  IADD3.X R60, PT, PT, R43, RZ, RZ, P1, P2 ;  /* 0x000000ff2b3c7210 */ /* 0x000fe40000fe44ff */
[----:B------:R-:W-:Y:S01]  /*28860*/  IADD3 RZ, P2, PT, R66, R118, RZ ;  /* 0x0000007642ff7210 */ /* 0x000fe20007f5e0ff */
[----:B------:R-:W-:Y:S01]  /*28870*/  IMAD.WIDE.U32 R122, R136, R163, RZ ;  /* 0x000000a3887a7225 */ /* 0x000fe200078e00ff */
[----:B------:R-:W-:-:S02]  /*28880*/  IADD3.X R3, P3, PT, RZ, RZ, RZ, P3, !PT ;  /* 0x000000ffff037210 */ /* 0x000fc40001f7e4ff */
[----:B------:R-:W-:Y:S01]  /*28890*/  IADD3 RZ, P1, PT, R42, R48, RZ ;  /* 0x000000302aff7210 */ /* 0x000fe20007f3e0ff */
[----:B------:R-:W-:Y:S01]  /*288a0*/  IMAD.IADD R126, R169, 0x1, R126 ;  /* 0x00000001a97e7824 */ /* 0x000fe200078e027e */
[----:B------:R-:W-:Y:S01]  /*288b0*/  IADD3.X R43, P5, PT, R97, R60, RZ, P5, !PT ;  /* 0x0000003c612b7210 */ /* 0x000fe20002fbe4ff */
[----:B------:R-:W-:Y:S01]  /*288c0*/  IMAD.X R5, RZ, RZ, RZ, P3 ;  /* 0x000000ffff057224 */ /* 0x000fe200018e06ff */
[----:B------:R-:W-:Y:S01]  /*288d0*/  IADD3.X R9, P0, PT, R9, R124, RZ, P0, !PT ;  /* 0x0000007c09097210 */ /* 0x000fe2000071e4ff */
[----:B------:R-:W-:Y:S01]  /*288e0*/  IMAD.WIDE.U32 R170, R49, 0x6ca1493b, RZ ;  /* 0x6ca1493b31aa7825 */ /* 0x000fe200078e00ff */
[----:B------:R-:W-:Y:S02]  /*288f0*/  IADD3.X RZ, P2, PT, R67, R61, RZ, P2, !PT ;  /* 0x0000003d43ff7210 */ /* 0x000fe4000175e4ff */
[----:B------:R-:W-:Y:S01]  /*28900*/  IADD3.X RZ, P1, PT, R43, R13, RZ, P1, !PT ;  /* 0x0000000d2bff7210 */ /* 0x000fe20000f3e4ff */
[----:B------:R-:W-:Y:S01]  /*28910*/  IMAD.WIDE.U32 R60, R141, R88, R6 ;  /* 0x000000588d3c7225 */ /* 0x000fe200078e0006 */
[----:B------:R-:W-:-:S02]  /*28920*/  IADD3.X R13, P5, PT, RZ, RZ, RZ, P5, !PT ;  /* 0x000000ffff0d7210 */ /* 0x000fc40002fbe4ff */
[----:B------:R-:W-:Y:S01]  /*28930*/  IADD3.X R71, P0, PT, R71, R125, RZ, P0, !PT ;  /* 0x0000007d47477210 */ /* 0x000fe2000071e4ff */
[----:B------:R-:W-:Y:S01]  /*28940*/  IMAD.WIDE.U32 R6, R136, R141, RZ ;  /* 0x0000008d88067225 */ /* 0x000fe200078e00ff */
[----:B------:R-:W-:Y:S02]  /*28950*/  IADD3.X R3, P2, PT, R3, R116, RZ, P2, !PT ;  /* 0x0000007403037210 */ /* 0x000fe4000175e4ff */
[----:B------:R-:W-:Y:S01]  /*28960*/  IADD3.X R13, P1, PT, R13, R72, RZ, P1, !PT ;  /* 0x000000480d0d7210 */ /* 0x000fe20000f3e4ff */
[----:B------:R-:W-:Y:S01]  /*28970*/  IMAD.IADD R64, R61, 0x1, R4 ;  /* 0x000000013d407824 */ /* 0x000fe200078e0204 */
[----:B------:R-:W-:Y:S01]  /*28980*/  IADD3.X R2, P3, PT, R9, R60, RZ, P0, !PT ;  /* 0x0000003c09027210 */ /* 0x000fe2000077e4ff */
[----:B------:R-:W-:Y:S01]  /*28990*/  IMAD.WIDE.U32 R66, R143, R94, R66 ;  /* 0x0000005e8f427225 */ /* 0x000fe200078e0042 */
[----:B------:R-:W-:Y:S02]  /*289a0*/  IADD3.X R116, P2, PT, R5, R117, RZ, P2, !PT ;  /* 0x0000007505747210 */ /* 0x000fe4000175e4ff */
[----:B------:R-:W-:Y:S01]  /*289b0*/  IADD3.X R48, PT, PT, R73, RZ, RZ, P1, P5 ;  /* 0x000000ff49307210 */ /* 0x000fe20000fea4ff */
[----:B------:R-:W-:Y:S01]  /*289c0*/  IMAD.WIDE.U32 R4, P0, R139, R135, R6 ;  /* 0x000000878b047225 */ /* 0x000fe20007800006 */
[----:B------:R-:W-:-:S03]  /*289d0*/  IADD3 R67, PT, PT, R67, R120, RZ ;  /* 0x0000007843437210 */ /* 0x000fc60007ffe0ff */
[----:B------:R-:W-:-:S04]  /*289e0*/  IMAD.WIDE.U32 R72, R135, R141, RZ ;  /* 0x0000008d87487225 */ /* 0x000fc800078e00ff */
[----:B------:R-:W-:Y:S01]  /*289f0*/  IMAD.WIDE.U32 R6, R49, -0x45f6b800, RZ ;  /* 0xba09480031067825 */ /* 0x000fe200078e00ff */
[----:B------:R-:W-:-:S03]  /*28a00*/  IADD3 R9, P4, PT, R4, R73, RZ ;  /* 0x0000004904097210 */ /* 0x000fc60007f9e0ff */
[----:B------:R-:W-:Y:S01]  /*28a10*/  IMAD.X R61, RZ, RZ, RZ, P0 ;  /* 0x000000ffff3d7224 */ /* 0x000fe200000e06ff */
[----:B------:R-:W-:Y:S01]  /*28a20*/  IADD3.X R62, P0, PT, R3, R62, RZ, P2, !PT ;  /* 0x0000003e033e7210 */ /* 0x000fe2000171e4ff */
[----:B------:R-:W-:Y:S01]  /*28a30*/  IMAD.WIDE.U32 R6, P1, R96, 0x1ef3622f, R6 ;  /* 0x1ef3622f60067825 */ /* 0x000fe20007820006 */
[----:B------:R-:W-:Y:S02]  /*28a40*/  IADD3.X R3, P3, PT, R71, R64, RZ, P3, !PT ;  /* 0x0000004047037210 */ /* 0x000fe40001f7e4ff */
[----:B------:R-:W-:Y:S01]  /*28a50*/  IADD3.X R63, P0, PT, R116, R51, RZ, P0, !PT ;  /* 0x00000033743f7210 */ /* 0x000fe2000071e4ff */
[----:B------:R-:W-:Y:S01]  /*28a60*/  IMAD.MOV.U32 R60, RZ, RZ, R5 ;  /* 0x000000ffff3c7224 */ /* 0x000fe200078e0005 */
[----:B------:R-:W-:Y:S01]  /*28a70*/  IADD3 R5, P2, PT, R6, R45, RZ ;  /* 0x0000002d06057210 */ /* 0x000fe20007f5e0ff */
[----:B------:R-:W-:Y:S01]  /*28a80*/  IMAD.X R73, RZ, RZ, RZ, P1 ;  /* 0x000000ffff497224 */ /* 0x000fe200008e06ff */
[----:B------:R-:W-:Y:S01]  /*28a90*/  IADD3.X R75, P0, PT, RZ, RZ, RZ, P0, !PT ;  /* 0x000000ffff4b7210 */ /* 0x000fe2000071e4ff */
[----:B------:R-:W-:Y:S01]  /*28aa0*/  IMAD.WIDE.U32.X R60, R139, R136, R60, P4 ;  /* 0x000000888b3c7225 */ /* 0x000fe200020e043c */
[----:B------:R-:W-:-:S02]  /*28ab0*/  IADD3 RZ, P4, PT, R2, R44, RZ ;  /* 0x0000002c02ff7210 */ /* 0x000fc40007f9e0ff */
[----:B------:R-:W-:Y:S01]  /*28ac0*/  IADD3 RZ, P1, PT, R66, R72, RZ ;  /* 0x0000004842ff7210 */ /* 0x000fe20007f3e0ff */
[----:B------:R-:W-:Y:S01]  /*28ad0*/  IMAD.MOV.U32 R72, RZ, RZ, R7 ;  /* 0x000000ffff487224 */ /* 0x000fe200078e0007 */
[----:B------:R-:W-:Y:S01]  /*28ae0*/  IADD3.X RZ, P4, PT, R3, R5, RZ, P4, !PT ;  /* 0x0000000503ff7210 */ /* 0x000fe2000279e4ff */
[----:B------:R-:W-:Y:S01]  /*28af0*/  IMAD.WIDE.U32 R44, R166, -0x1, RZ ;  /* 0xffffffffa62c7825 */ /* 0x000fe200078e00ff */
[----:B------:R-:W-:Y:S02]  /*28b00*/  IADD3.X R5, P3, PT, RZ, RZ, RZ, P3, !PT ;  /* 0x000000ffff057210 */ /* 0x000fe40001f7e4ff */
[----:B------:R-:W-:Y:S01]  /*28b10*/  IADD3.X RZ, P1, PT, R67, R9, RZ, P1, !PT ;  /* 0x0000000943ff7210 */ /* 0x000fe20000f3e4ff */
[----:B------:R-:W-:Y:S01]  /*28b20*/  IMAD.X R77, RZ, RZ, RZ, P0 ;  /* 0x000000ffff4d7224 */ /* 0x000fe200000e06ff */
[----:B------:R-:W-:Y:S01]  /*28b30*/  IADD3 RZ, P0, PT, R62, R112, RZ ;  /* 0x000000703eff7210 */ /* 0x000fe20007f1e0ff */
[----:B------:R-:W-:Y:S01]  /*28b40*/  IMAD.WIDE.U32.X R72, R49, 0x1ef3622f, R72, P2 ;  /* 0x1ef3622f31487825 */ /* 0x000fe200010e0448 */
[----:B------:R-:W-:-:S02]  /*28b50*/  IADD3.X R9, P1, PT, RZ, R60, RZ, P1, !PT ;  /* 0x0000003cff097210 */ /* 0x000fc40000f3e4ff */
[----:B------:R-:W-:Y:S01]  /*28b60*/  IADD3.X RZ, P0, PT, R63, R69, RZ, P0, !PT ;  /* 0x000000453fff7210 */ /* 0x000fe2000071e4ff */
[----:B------:R-:W-:Y:S01]  /*28b70*/  IMAD.WIDE.U32 R50, R44, 0x1, RZ ;  /* 0x000000012c327825 */ /* 0x000fe200078e00ff */
[----:B------:R-:W-:Y:S02]  /*28b80*/  IADD3.X R5, P4, PT, R5, R72, RZ, P4, !PT ;  /* 0x0000004805057210 */ /* 0x000fe4000279e4ff */
[----:B------:R-:W-:Y:S01]  /*28b90*/  IADD3.X R75, P0, PT, R75, R110, RZ, P0, !PT ;  /* 0x0000006e4b4b7210 */ /* 0x000fe2000071e4ff */
[----:B------:R-:W-:Y:S01]  /*28ba0*/  IMAD.X R7, RZ, RZ, RZ, P3 ;  /* 0x000000ffff077224 */ /* 0x000fe200018e06ff */
[----:B------:R-:W-:Y:S01]  /*28bb0*/  IADD3 RZ, P2, PT, R166, R50, RZ ;  /* 0x00000032a6ff7210 */ /* 0x000fe20007f5e0ff */
[----:B------:R-:W-:Y:S01]  /*28bc0*/  IMAD.WIDE.U32 R68, R136, R143, RZ ;  /* 0x0000008f88447225 */ /* 0x000fe200078e00ff */
[----:B------:R-:W-:Y:S02]  /*28bd0*/  IADD3.X R50, P1, PT, RZ, R61, RZ, P1, !PT ;  /* 0x0000003dff327210 */ /* 0x000fe40000f3e4ff */
[----:B------:R-:W-:Y:S01]  /*28be0*/  IADD3.X R7, P3, PT, R7, R73, RZ, P4, !PT ;  /* 0x0000004907077210 */ /* 0x000fe2000277e4ff */
[----:B------:R-:W-:Y:S01]  /*28bf0*/  IMAD.WIDE.U32 R62, R147, R94, R62 ;  /* 0x0000005e933e7225 */ /* 0x000fe200078e003e */
[----:B------:R-:W-:-:S02]  /*28c00*/  IADD3.X R64, P0, PT, R77, R111, RZ, P0, !PT ;  /* 0x0000006f4d407210 */ /* 0x000fc4000071e4ff */
[----:B------:R-:W-:Y:S01]  /*28c10*/  IADD3.X R168, P3, PT, R5, R168, RZ, P3, !PT ;  /* 0x000000a805a87210 */ /* 0x000fe20001f7e4ff */
[----:B------:R-:W-:Y:S01]  /*28c20*/  IMAD.WIDE.U32 R116, R135, R143, RZ ;  /* 0x0000008f87747225 */ /* 0x000fe200078e00ff */
[----:B------:R-:W-:Y:S02]  /*28c30*/  IADD3.X R62, P1, PT, R9, R62, RZ, P1, !PT ;  /* 0x0000003e093e7210 */ /* 0x000fe40000f3e4ff */
[----:B------:R-:W-:Y:S01]  /*28c40*/  IADD3.X R169, P3, PT, R7, R126, RZ, P3, !PT ;  /* 0x0000007e07a97210 */ /* 0x000fe20001f7e4ff */
[----:B------:R-:W-:-:S04]  /*28c50*/  IMAD.WIDE.U32 R60, P4, R145, R135, R68 ;  /* 0x00000087913c7225 */ /* 0x000fc80007880044 */
[----:B------:R-:W-:Y:S02]  /*28c60*/  IMAD.IADD R63, R63, 0x1, R114 ;  /* 0x000000013f3f7824 */ /* 0x000fe400078e0272 */
[----:B------:R-:W-:Y:S01]  /*28c70*/  IMAD.X R121, RZ, RZ, RZ, P4 ;  /* 0x000000ffff797224 */ /* 0x000fe200020e06ff */
[----:B------:R-:W-:Y:S01]  /*28c80*/  IADD3 R97, P4, PT, R60, R117, RZ ;  /* 0x000000753c617210 */ /* 0x000fe20007f9e0ff */
[----:B------:R-:W-:Y:S01]  /*28c90*/  IMAD.WIDE.U32 R114, R157, R88, R128 ;  /* 0x000000589d727225 */ /* 0x000fe200078e0080 */
[----:B------:R-:W-:-:S03]  /*28ca0*/  IADD3.X R63, P1, PT, R50, R63, RZ, P1, !PT ;  /* 0x0000003f323f7210 */ /* 0x000fc60000f3e4ff */
[----:B------:R-:W-:Y:S01]  /*28cb0*/  IMAD.WIDE.U32 R112, R136, R147, RZ ;  /* 0x0000009388707225 */ /* 0x000fe200078e00ff */
[----:B------:R-:W-:Y:S02]  /*28cc0*/  IADD3.X R114, P0, PT, R75, R114, RZ, P0, !PT ;  /* 0x000000724b727210 */ /* 0x000fe4000071e4ff */
[----:B------:R-:W-:Y:S01]  /*28cd0*/  IADD3.X R101, P1, PT, RZ, RZ, RZ, P1, !PT ;  /* 0x000000ffff657210 */ /* 0x000fe20000f3e4ff */
[----:B------:R-:W-:Y:S02]  /*28ce0*/  IMAD.MOV.U32 R120, RZ, RZ, R61 ;  /* 0x000000ffff787224 */ /* 0x000fe400078e003d */
[----:B------:R-:W-:Y:S02]  /*28cf0*/  IMAD.IADD R9, R115, 0x1, R8 ;  /* 0x0000000173097824 */ /* 0x000fe400078e0208 */
[----:B------:R-:W-:-:S03]  /*28d00*/  IMAD.WIDE.U32.X R120, R145, R136, R120, P4 ;  /* 0x0000008891787225 */ /* 0x000fc600020e0478 */
[----:B------:R-:W-:Y:S01]  /*28d10*/  IADD3.X R115, P0, PT, R64, R9, RZ, P0, !PT ;  /* 0x0000000940737210 */ /* 0x000fe2000071e4ff */
[----:B------:R-:W-:-:S03]  /*28d20*/  IMAD.WIDE.U32 R112, P4, R151, R135, R112 ;  /* 0x0000008797707225 */ /* 0x000fc60007880070 */
[----:B------:R-:W-:Y:S01]  /*28d30*/  IADD3.X R75, P0, PT, RZ, RZ, RZ, P0, !PT ;  /* 0x000000ffff4b7210 */ /* 0x000fe2000071e4ff */
[----:B------:R-:W-:-:S04]  /*28d40*/  IMAD.WIDE.U32 R110, R135, R147, RZ ;  /* 0x00000093876e7225 */ /* 0x000fc800078e00ff */
[----:B------:R-:W-:-:S04]  /*28d50*/  IMAD.WIDE.U32 R68, R136, R153, RZ ;  /* 0x0000009988447225 */ /* 0x000fc800078e00ff */
[----:B------:R-:W-:Y:S01]  /*28d60*/  IMAD.X R73, RZ, RZ, RZ, P4 ;  /* 0x000000ffff497224 */ /* 0x000fe200020e06ff */
[----:B------:R-:W-:Y:S01]  /*28d70*/  IADD3 R50, P4, PT, R112, R111, RZ ;  /* 0x0000006f70327210 */ /* 0x000fe20007f9e0ff */
[----:B------:R-:W-:Y:S02]  /*28d80*/  IMAD.MOV.U32 R72, RZ, RZ, R113 ;  /* 0x000000ffff487224 */ /* 0x000fe400078e0071 */
[----:B------:R-:W-:Y:S02]  /*28d90*/  IMAD.X R77, RZ, RZ, RZ, P1 ;  /* 0x000000ffff4d7224 */ /* 0x000fe400008e06ff */
[----:B------:R-:W-:-:S04]  /*28da0*/  IMAD.WIDE.U32 R8, R135, R153, RZ ;  /* 0x0000009987087225 */ /* 0x000fc800078e00ff */
[----:B------:R-:W-:-:S04]  /*28db0*/  IMAD.WIDE.U32 R68, P1, R155, R135, R68 ;  /* 0x000000879b447225 */ /* 0x000fc80007820044 */
[----:B------:R-:W-:Y:S01]  /*28dc0*/  IMAD.WIDE.U32.X R72, R151, R136, R72, P4 ;  /* 0x0000008897487225 */ /* 0x000fe200020e0448 */
[----:B------:R-:W-:-:S03]  /*28dd0*/  IADD3 RZ, P4, PT, R62, R116, RZ ;  /* 0x000000743eff7210 */ /* 0x000fc60007f9e0ff */
[----:B------:R-:W-:Y:S01]  /*28de0*/  IMAD.X R61, RZ, RZ, RZ, P0 ;  /* 0x000000ffff3d7224 */ /* 0x000fe200000e06ff */
[----:B------:R-:W-:Y:S01]  /*28df0*/  IADD3 R9, P0, PT, R68, R9, RZ ;  /* 0x0000000944097210 */ /* 0x000fe20007f1e0ff */
[----:B------:R-:W-:Y:S01]  /*28e00*/  IMAD.X R119, RZ, RZ, RZ, P1 ;  /* 0x000000ffff777224 */ /* 0x000fe200008e06ff */
[----:B------:R-:W-:Y:S01]  /*28e10*/  IADD3.X RZ, P4, PT, R63, R97, RZ, P4, !PT ;  /* 0x000000613fff7210 */ /* 0x000fe2000279e4ff */
[----:B------:R-:W-:Y:S01]  /*28e20*/  IMAD.WIDE.U32 R116, R136, R157, RZ ;  /* 0x0000009d88747225 */ /* 0x000fe200078e00ff */
[----:B------:R-:W-:Y:S02]  /*28e30*/  IADD3 RZ, P1, PT, R114, R106, RZ ;  /* 0x0000006a72ff7210 */ /* 0x000fe40007f3e0ff */
[----:B------:R-:W-:Y:S01]  /*28e40*/  IADD3.X R97, P3, PT, RZ, RZ, RZ, P3, !PT ;  /* 0x000000ffff617210 */ /* 0x000fe20001f7e4ff */
[----:B------:R-:W-:Y:S01]  /*28e50*/  IMAD.MOV.U32 R118, RZ, RZ, R69 ;  /* 0x000000ffff767224 */ /* 0x000fe200078e0045 */
[----:B------:R-:W-:Y:S01]  /*28e60*/  IADD3.X RZ, P1, PT, R115, R41, RZ, P1, !PT ;  /* 0x0000002973ff7210 */ /* 0x000fe20000f3e4ff */
[----:B------:R-:W-:-:S03]  /*28e70*/  IMAD.WIDE.U32 R106, R135, R157, RZ ;  /* 0x0000009d876a7225 */ /* 0x000fc600078e00ff */
[----:B------:R-:W-:Y:S01]  /*28e80*/  IADD3.X R75, P1, PT, R75, R104, RZ, P1, !PT ;  /* 0x000000684b4b7210 */ /* 0x000fe20000f3e4ff */
[----:B------:R-:W-:Y:S01]  /*28e90*/  IMAD.WIDE.U32.X R118, R155, R136, R118, P0 ;  /* 0x000000889b767225 */ /* 0x000fe200000e0476 */
[----:B------:R-:W-:Y:S02]  /*28ea0*/  IADD3.X R69, P0, PT, R101, R120, RZ, P4, !PT ;  /* 0x0000007865457210 */ /* 0x000fe4000271e4ff */
[----:B------:R-:W-:Y:S01]  /*28eb0*/  IADD3.X R61, P1, PT, R61, R105, RZ, P1, !PT ;  /* 0x000000693d3d7210 */ /* 0x000fe20000f3e4ff */
[----:B------:R-:W-:Y:S01]  /*28ec0*/  IMAD.WIDE.U32 R116, P4, R161, R135, R116 ;  /* 0x00000087a1747225 */ /* 0x000fe20007880074 */
[----:B------:R-:W-:-:S03]  /*28ed0*/  IADD3.X R64, P0, PT, R77, R121, RZ, P0, !PT ;  /* 0x000000794d407210 */ /* 0x000fc6000071e4ff */
[----:B------:R-:W-:Y:S01]  /*28ee0*/  IMAD.X R125, RZ, RZ, RZ, P4 ;  /* 0x000000ffff7d7224 */ /* 0x000fe200020e06ff */
[----:B------:R-:W-:Y:S01]  /*28ef0*/  IADD3 R41, P4, PT, R116, R107, RZ ;  /* 0x0000006b74297210 */ /* 0x000fe20007f9e0ff */
[----:B------:R-:W-:Y:S02]  /*28f00*/  IMAD R71, R166, -0x7af74001, -R47 ;  /* 0x8508bfffa6477824 */ /* 0x000fe400078e0a2f */
[----:B------:R-:W-:Y:S02]  /*28f10*/  IMAD.MOV.U32 R124, RZ, RZ, R117 ;  /* 0x000000ffff7c7224 */ /* 0x000fe400078e0075 */
[----:B------:R-:W-:Y:S01]  /*28f20*/  IMAD.WIDE.U32 R120, R135, R163, RZ ;  /* 0x000000a387787225 */ /* 0x000fe200078e00ff */
[----:B------:R-:W-:-:S03]  /*28f30*/  IADD3 R71, PT, PT, R45, R71, RZ ;  /* 0x000000472d477210 */ /* 0x000fc60007ffe0ff */
[----:B------:R-:W-:-:S04]  /*28f40*/  IMAD.WIDE.U32.X R124, R161, R136, R124, P4 ;  /* 0x00000088a17c7225 */ /* 0x000fc800020e047c */
[----:B------:R-:W-:-:S04]  /*28f50*/  IMAD.WIDE.U32 R122, P4, R165, R135, R122 ;  /* 0x00000087a57a7225 */ /* 0x000fc8000788007a */
[----:B------:R-:W-:Y:S01]  /*28f60*/  IMAD.X R133, RZ, RZ, RZ, P4 ;  /* 0x000000ffff857224 */ /* 0x000fe200020e06ff */
[----:B------:R-:W-:Y:S01]  /*28f70*/  IADD3 R45, P4, PT, R122, R121, RZ ;  /* 0x000000797a2d7210 */ /* 0x000fe20007f9e0ff */
[----:B------:R-:W-:-:S04]  /*28f80*/  IMAD.WIDE.U32 R128, R71, 0x1, RZ ;  /* 0x0000000147807825 */ /* 0x000fc800078e00ff */
[----:B------:R-:W-:Y:S02]  /*28f90*/  IMAD.MOV.U32 R132, RZ, RZ, R123 ;  /* 0x000000ffff847224 */ /* 0x000fe400078e007b */
[----:B------:R-:W-:-:S04]  /*28fa0*/  IMAD.WIDE.U32 R114, R153, R94, R114 ;  /* 0x0000005e99727225 */ /* 0x000fc800078e0072 */
[----:B------:R-:W-:Y:S01]  /*28fb0*/  IMAD.WIDE.U32.X R132, R165, R136, R132, P4 ;  /* 0x00000088a5847225 */ /* 0x000fe200020e0484 */
[----:B------:R-:W-:-:S03]  /*28fc0*/  IADD3.X R114, P0, PT, R69, R114, RZ, P0, !PT ;  /* 0x0000007245727210 */ /* 0x000fc6000071e4ff */
[----:B------:R-:W-:-:S04]  /*28fd0*/  IMAD.WIDE.U32 R128, P4, R44, -0x7af74000, R128 ;  /* 0x8508c0002c807825 */ /* 0x000fc80007880080 */
[----:B------:R-:W-:Y:S01]  /*28fe0*/  IMAD.X R109, RZ, RZ, RZ, P4 ;  /* 0x000000ffff6d7224 */ /* 0x000fe200020e06ff */
[----:B------:R-:W-:Y:S01]  /*28ff0*/  IADD3 R82, P4, PT, R51, R128, RZ ;  /* 0x0000008033527210 */ /* 0x000fe20007f9e0ff */
[----:B------:R-:W-:Y:S02]  /*29000*/  IMAD.IADD R77, R115, 0x1, R108 ;  /* 0x00000001734d7824 */ /* 0x000fe400078e026c */
[----:B------:R-:W-:Y:S01]  /*29010*/  IMAD.MOV.U32 R108, RZ, RZ, R129 ;  /* 0x000000ffff6c7224 */ /* 0x000fe200078e0081 */
[----:B------:R-:W-:Y:S01]  /*29020*/  IADD3.X RZ, P2, PT, R47, R82, RZ, P2, !PT ;  /* 0x000000522fff7210 */ /* 0x000fe2000175e4ff */
[----:B------:R-:W-:-:S04]  /*29030*/  IMAD.WIDE.U32 R42, R163, R88, R42 ;  /* 0x00000058a32a7225 */ /* 0x000fc800078e002a */
[----:B------:R-:W-:Y:S01]  /*29040*/  IMAD.WIDE.U32.X R108, R71, -0x7af74000, R108, P4 ;  /* 0x8508c000476c7825 */ /* 0x000fe200020e046c */
[----:B------:R-:W-:Y:S02]  /*29050*/  IADD3.X R115, P4, PT, R64, R77, RZ, P0, !PT ;  /* 0x0000004d40737210 */ /* 0x000fe4000079e4ff */
[----:B------:R-:W-:Y:S01]  /*29060*/  IADD3.X R42, P0, PT, R75, R42, RZ, P1, !PT ;  /* 0x0000002a4b2a7210 */ /* 0x000fe20000f1e4ff */
[----:B------:R-:W-:Y:S01]  /*29070*/  IMAD.IADD R40, R43, 0x1, R40 ;  /* 0x000000012b287824 */ /* 0x000fe200078e0228 */
[----:B------:R-:W-:Y:S01]  /*29080*/  IADD3.X R47, P2, PT, RZ, R108, RZ, P2, !PT ;  /* 0x0000006cff2f7210 */ /* 0x000fe2000175e4ff */
[----:B------:R-:W-:Y:S01]  /*29090*/  IMAD.WIDE.U32 R2, R96, -0x45f6b800, R2 ;  /* 0xba09480060027825 */ /* 0x000fe200078e0002 */
[----:B------:R-:W-:Y:S02]  /*290a0*/  IADD3.X R5, P1, PT, RZ, RZ, RZ, P4, !PT ;  /* 0x000000ffff057210 */ /* 0x000fe4000273e4ff */
[----:B------:R-:W-:Y:S01]  /*290b0*/  IADD3.X R108, P2, PT, RZ, R109, RZ, P2, !PT ;  /* 0x0000006dff6c7210 */ /* 0x000fe2000175e4ff */
[----:B------:R-:W-:Y:S01]  /*290c0*/  IMAD.IADD R3, R3, 0x1, R6 ;  /* 0x0000000103037824 */ /* 0x000fe200078e0206 */
[----:B------:R-:W-:Y:S01]  /*290d0*/  IADD3.X R43, P0, PT, R61, R40, RZ, P0, !PT ;  /* 0x000000283d2b7210 */ /* 0x000fe2000071e4ff */
[----:B------:R-:W-:Y:S01]  /*290e0*/  IMAD.X R75, RZ, RZ, RZ, P1 ;  /* 0x000000ffff4b7224 */ /* 0x000fe200008e06ff */
[----:B------:R-:W-:Y:S01]  /*290f0*/  IADD3.X R2, P2, PT, R47, R2, RZ, P2, !PT ;  /* 0x000000022f027210 */ /* 0x000fe2000175e4ff */
[----:B------:R-:W-:Y:S01]  /*29100*/  IMAD.WIDE.U32 R6, R71, 0x30000000, RZ ;  /* 0x3000000047067825 */ /* 0x000fe200078e00ff */
[----:B------:R-:W-:-:S02]  /*29110*/  IADD3.X R47, P1, PT, RZ, RZ, RZ, P0, !PT ;  /* 0x000000ffff2f7210 */ /* 0x000fc4000073e4ff */
[----:B------:R-:W-:Y:S01]  /*29120*/  IADD3 RZ, P0, PT, R114, R110, RZ ;  /* 0x0000006e72ff7210 */ /* 0x000fe20007f1e0ff */
[----:B------:R-:W-:Y:S01]  /*29130*/  IMAD.WIDE.U32 R128, R44, 0x30000000, RZ ;  /* 0x300000002c807825 */ /* 0x000fe200078e00ff */
[----:B------:R-:W-:Y:S02]  /*29140*/  IADD3.X R3, P2, PT, R108, R3, RZ, P2, !PT ;  /* 0x000000036c037210 */ /* 0x000fe4000175e4ff */
[----:B------:R-:W-:Y:S01]  /*29150*/  IADD3.X RZ, P0, PT, R115, R50, RZ, P0, !PT ;  /* 0x0000003273ff7210 */ /* 0x000fe2000071e4ff */
[----:B------:R-:W-:Y:S01]  /*29160*/  IMAD.X R61, RZ, RZ, RZ, P1 ;  /* 0x000000ffff3d7224 */ /* 0x000fe200008e06ff */
[----:B------:R-:W-:Y:S01]  /*29170*/  IADD3 RZ, P5, PT, R2, R128, RZ ;  /* 0x0000008002ff7210 */ /* 0x000fe20007fbe0ff */
[----:B------:R-:W-:Y:S01]  /*29180*/  IMAD.WIDE.U32 R6, P1, R44, 0x170b5d44, R6 ;  /* 0x170b5d442c067825 */ /* 0x000fe20007820006 */
[----:B------:R-:W-:-:S03]  /*29190*/  IADD3.X R5, P0, PT, R5, R72, RZ, P0, !PT ;  /* 0x0000004805057210 */ /* 0x000fc6000071e4ff */
[----:B------:R-:W-:Y:S01]  /*291a0*/  IMAD.X R77, RZ, RZ, RZ, P3 ;  /* 0x000000ffff4d7224 */ /* 0x000fe200018e06ff */
[----:B------:R-:W-:Y:S01]  /*291b0*/  IADD3 R129, P3, PT, R6, R129, RZ ;  /* 0x0000008106817210 */ /* 0x000fe20007f7e0ff */
[----:B------:R-:W-:Y:S01]  /*291c0*/  IMAD.MOV.U32 R50, RZ, RZ, R7 ;  /* 0x000000ffff327224 */ /* 0x000fe200078e0007 */
[----:B------:R-:W-:Y:S01]  /*291d0*/  IADD3.X R51, PT, PT, RZ, RZ, RZ, P1, !PT ;  /* 0x000000ffff337210 */ /* 0x000fe20000ffe4ff */
[----:B------:R-:W-:Y:S01]  /*291e0*/  IMAD.WIDE.U32 R108, R157, R94, R42 ;  /* 0x0000005e9d6c7225 */ /* 0x000fe200078e002a */
[----:B------:R-:W-:Y:S02]  /*291f0*/  IADD3.X R75, P0, PT, R75, R73, RZ, P0, !PT ;  /* 0x000000494b4b7210 */ /* 0x000fe4000071e4ff */
[----:B------:R-:W-:Y:S01]  /*29200*/  IADD3.X RZ, P5, PT, R3, R129, RZ, P5, !PT ;  /* 0x0000008103ff7210 */ /* 0x000fe20002fbe4ff */
[----:B------:R-:W-:Y:S01]  /*29210*/  IMAD.WIDE.U32.X R50, R71, 0x170b5d44, R50, P3 ;  /* 0x170b5d4447327825 */ /* 0x000fe200018e0432 */
[----:B------:R-:W-:Y:S02]  /*29220*/  IADD3 RZ, P3, PT, R42, R74, RZ ;  /* 0x0000004a2aff7210 */ /* 0x000fe40007f7e0ff */
[----:B------:R-:W-:Y:S01]  /*29230*/  IADD3.X R42, P0, PT, R5, R108, RZ, P0, !PT ;  /* 0x0000006c052a7210 */ /* 0x000fe2000071e4ff */
[----:B------:R-:W-:Y:S01]  /*29240*/  IMAD.IADD R102, R109, 0x1, R102 ;  /* 0x000000016d667824 */ /* 0x000fe200078e0266 */
[----:B------:R-:W-:Y:S01]  /*29250*/  IADD3.X R5, P2, PT, RZ, RZ, RZ, P2, !PT ;  /* 0x000000ffff057210 */ /* 0x000fe2000175e4ff */
[----:B------:R-:W-:Y:S01]  /*29260*/  IMAD.WIDE.U32 R104, R49, 0xf5138f, RZ ;  /* 0x00f5138f31687825 */ /* 0x000fe200078e00ff */
[----:B------:R-:W-:-:S02]  /*29270*/  IADD3.X RZ, P3, PT, R43, R65, RZ, P3, !PT ;  /* 0x000000412bff7210 */ /* 0x000fc40001f7e4ff */
[----:B------:R-:W-:Y:S01]  /*29280*/  IADD3.X R5, P5, PT, R5, R50, RZ, P5, !PT ;  /* 0x0000003205057210 */ /* 0x000fe20002fbe4ff */
[----:B------:R-:W-:Y:S01]  /*29290*/  IMAD.X R7, RZ, RZ, RZ, P2 ;  /* 0x000000ffff077224 */ /* 0x000fe200010e06ff */
[----:B------:R-:W-:Y:S01]  /*292a0*/  IADD3.X R50, P2, PT, R47, R98, RZ, P3, !PT ;  /* 0x000000622f327210 */ /* 0x000fe20001f5e4ff */
[C---:B------:R-:W-:Y:S01]  /*292b0*/  IMAD.WIDE.U32 R104, P4, R96.reuse, 0x1a22d9f3, R104 ;  /* 0x1a22d9f360687825 */ /* 0x040fe20007880068 */
[----:B------:R-:W-:Y:S02]  /*292c0*/  IADD3.X R43, P0, PT, R75, R102, RZ, P0, !PT ;  /* 0x000000664b2b7210 */ /* 0x000fe4000071e4ff */
[----:B------:R-:W-:Y:S01]  /*292d0*/  IADD3.X R47, P2, PT, R61, R99, RZ, P2, !PT ;  /* 0x000000633d2f7210 */ /* 0x000fe2000175e4ff */
[----:B------:R-:W-:Y:S01]  /*292e0*/  IMAD.WIDE.U32 R126, R96, 0xf5138f, RZ ;  /* 0x00f5138f607e7825 */ /* 0x000fe200078e00ff */
[----:B------:R-:W-:Y:S02]  /*292f0*/  IADD3.X R99, P0, PT, RZ, RZ, RZ, P0, !PT ;  /* 0x000000ffff637210 */ /* 0x000fe4000071e4ff */
[----:B------:R-:W-:Y:S01]  /*29300*/  IADD3.X R50, P2, PT, R50, R13, RZ, P2, !PT ;  /* 0x0000000d32327210 */ /* 0x000fe2000175e4ff */
[----:B------:R-:W-:Y:S01]  /*29310*/  IMAD.X R111, RZ, RZ, RZ, P4 ;  /* 0x000000ffff6f7224 */ /* 0x000fe200020e06ff */
[----:B------:R-:W-:Y:S01]  /*29320*/  IADD3.X R7, P5, PT, R7, R51, RZ, P5, !PT ;  /* 0x0000003307077210 */ /* 0x000fe20002fbe4ff */
[----:B------:R-:W-:Y:S01]  /*29330*/  IMAD.X R65, RZ, RZ, RZ, P0 ;  /* 0x000000ffff417224 */ /* 0x000fe200000e06ff */
[----:B------:R-:W-:Y:S01]  /*29340*/  IADD3 RZ, P0, PT, R50, R100, RZ ;  /* 0x0000006432ff7210 */ /* 0x000fe20007f1e0ff */
[----:B------:R-:W-:Y:S01]  /*29350*/  IMAD.MOV.U32 R110, RZ, RZ, R105 ;  /* 0x000000ffff6e7224 */ /* 0x000fe200078e0069 */
[----:B------:R-:W-:Y:S01]  /*29360*/  IADD3.X R51, P2, PT, R47, R48, RZ, P2, !PT ;  /* 0x000000302f337210 */ /* 0x000fe2000175e4ff */
[----:B------:R-:W-:Y:S01]  /*29370*/  IMAD.WIDE.U32 R100, R141, R135, R66 ;  /* 0x000000878d647225 */ /* 0x000fe200078e0042 */
[----:B------:R-:W-:-:S02]  /*29380*/  IADD3 R69, P4, PT, R104, R127, RZ ;  /* 0x0000007f68457210 */ /* 0x000fc40007f9e0ff */
[----:B------:R-:W-:Y:S01]  /*29390*/  IADD3 RZ, P1, PT, R168, R126, RZ ;  /* 0x0000007ea8ff7210 */ /* 0x000fe20007f3e0ff */
[----:B------:R-:W-:Y:S01]  /*293a0*/  IMAD.IADD R84, R101, 0x1, R4 ;  /* 0x0000000165547824 */ /* 0x000fe200078e0204 */
[----:B------:R-:W-:Y:S01]  /*293b0*/  IADD3.X RZ, P0, PT, R51, R46, RZ, P0, !PT ;  /* 0x0000002e33ff7210 */ /* 0x000fe2000071e4ff */
[----:B------:R-:W-:Y:S01]  /*293c0*/  IMAD.WIDE.U32 R46, R138, R141, RZ ;  /* 0x0000008d8a2e7225 */ /* 0x000fe200078e00ff */
[----:B------:R-:W-:Y:S02]  /*293d0*/  IADD3.X R13, P2, PT, RZ, RZ, RZ, P2, !PT ;  /* 0x000000ffff0d7210 */ /* 0x000fe4000175e4ff */
[----:B------:R-:W-:Y:S01]  /*293e0*/  IADD3 RZ, P3, PT, R42, R8, RZ ;  /* 0x000000082aff7210 */ /* 0x000fe20007f7e0ff */
[----:B------:R-:W-:Y:S01]  /*293f0*/  IMAD.WIDE.U32.X R110, R49, 0x1a22d9f3, R110, P4 ;  /* 0x1a22d9f3316e7825 */ /* 0x000fe200020e046e */
[----:B------:R-:W-:Y:S02]  /*29400*/  IADD3.X RZ, P1, PT, R169, R69, RZ, P1, !PT ;  /* 0x00000045a9ff7210 */ /* 0x000fe40000f3e4ff */
[----:B------:R-:W-:Y:S01]  /*29410*/  IADD3.X R13, P0, PT, R13, R130, RZ, P0, !PT ;  /* 0x000000820d0d7210 */ /* 0x000fe2000071e4ff */
[----:B------:R-:W-:Y:S01]  /*29420*/  IMAD.WIDE.U32 R168, R96, 0xf5138f, R168 ;  /* 0x00f5138f60a87825 */ /* 0x000fe200078e00a8 */
[----:B------:R-:W-:-:S02]  /*29430*/  IADD3.X RZ, P3, PT, R43, R9, RZ, P3, !PT ;  /* 0x000000092bff7210 */ /* 0x000fc40001f7e4ff */
[----:B------:R-:W-:Y:S01]  /*29440*/  IADD3.X R48, PT, PT, R131, RZ, RZ, P0, P2 ;  /* 0x000000ff83307210 */ /* 0x000fe200007e44ff */
[----:B------:R-:W-:Y:S01]  /*29450*/  IMAD.WIDE.U32 R46, P0, R139, R137, R46 ;  /* 0x000000898b2e7225 */ /* 0x000fe2000780002e */
[----:B------:R-:W-:Y:S02]  /*29460*/  IADD3.X R8, P5, PT, R5, R168, RZ, P5, !PT ;  /* 0x000000a805087210 */ /* 0x000fe40002fbe4ff */
[----:B------:R-:W-:Y:S01]  /*29470*/  IADD3.X R99, P3, PT, R99, R118, RZ, P3, !PT ;  /* 0x0000007663637210 */ /* 0x000fe20001f7e4ff */
[----:B------:R-:W-:Y:S01]  /*29480*/  IMAD.WIDE.U32 R4, R137, R141, RZ ;  /* 0x0000008d89047225 */ /* 0x000fe200078e00ff */
[----:B------:R-:W-:Y:S02]  /*29490*/  IADD3.X R97, P1, PT, R97, R110, RZ, P1, !PT ;  /* 0x0000006e61617210 */ /* 0x000fe40000f3e4ff */
[----:B------:R-:W-:Y:S01]  /*294a0*/  IADD3.X R118, P3, PT, R65, R119, RZ, P3, !PT ;  /* 0x0000007741767210 */ /* 0x000fe20001f7e4ff */
[----:B------:R-:W-:Y:S01]  /*294b0*/  IMAD.WIDE.U32 R50, R163, R94, R50 ;  /* 0x0000005ea3327225 */ /* 0x000fe200078e0032 */
[----:B------:R-:W-:-:S02]  /*294c0*/  IADD3.X R61, P1, PT, R77, R111, RZ, P1, !PT ;  /* 0x0000006f4d3d7210 */ /* 0x000fc40000f3e4ff */
[----:B------:R-:W-:Y:S01]  /*294d0*/  IADD3 R69, P2, PT, R46, R5, RZ ;  /* 0x000000052e457210 */ /* 0x000fe20007f5e0ff */
[----:B------:R-:W-:Y:S01]  /*294e0*/  IMAD.IADD R9, R51, 0x1, R76 ;  /* 0x0000000133097824 */ /* 0x000fe200078e024c */
[----:B------:R-:W-:Y:S01]  /*294f0*/  IADD3.X R40, P1, PT, R97, R100, RZ, P1, !PT ;  /* 0x0000006461287210 */ /* 0x000fe20000f3e4ff */
[----:B------:R-:W-:-:S04]  /*29500*/  IMAD.WIDE.U32 R64, R138, R147, RZ ;  /* 0x000000938a407225 */ /* 0x000fc800078e00ff */
[----:B------:R-:W-:Y:S01]  /*29510*/  IMAD.X R77, RZ, RZ, RZ, P0 ;  /* 0x000000ffff4d7224 */ /* 0x000fe200000e06ff */
[----:B------:R-:W-:Y:S01]  /*29520*/  IADD3.X R98, P0, PT, R99, R50, RZ, P3, !PT ;  /* 0x0000003263627210 */ /* 0x000fe20001f1e4ff */
[----:B------:R-:W-:Y:S02]  /*29530*/  IMAD.MOV.U32 R76, RZ, RZ, R47 ;  /* 0x000000ffff4c7224 */ /* 0x000fe400078e002f */
[----:B------:R-:W-:Y:S01]  /*29540*/  IMAD.WIDE.U32 R50, R137, R147, RZ ;  /* 0x0000009389327225 */ /* 0x000fe200078e00ff */
[----:B------:R-:W-:-:S03]  /*29550*/  IADD3.X R99, P0, PT, R118, R9, RZ, P0, !PT ;  /* 0x0000000976637210 */ /* 0x000fc6000071e4ff */
[----:B------:R-:W-:Y:S01]  /*29560*/  IMAD.WIDE.U32.X R76, R139, R138, R76, P2 ;  /* 0x0000008a8b4c7225 */ /* 0x000fe200010e044c */
[----:B------:R-:W-:-:S03]  /*29570*/  IADD3.X R9, P0, PT, RZ, RZ, RZ, P0, !PT ;  /* 0x000000ffff097210 */ /* 0x000fc6000071e4ff */
[----:B------:R-:W-:-:S04]  /*29580*/  IMAD.WIDE.U32 R64, P2, R151, R137, R64 ;  /* 0x0000008997407225 */ /* 0x000fc80007840040 */
[----:B------:R-:W-:-:S04]  /*29590*/  IMAD.WIDE.U32 R74, R138, R143, RZ ;  /* 0x0000008f8a4a7225 */ /* 0x000fc800078e00ff */
[----:B------:R-:W-:Y:S01]  /*295a0*/  IMAD.X R105, RZ, RZ, RZ, P2 ;  /* 0x000000ffff697224 */ /* 0x000fe200010e06ff */
[----:B------:R-:W-:Y:S01]  /*295b0*/  IADD3 R47, P2, PT, R64, R51, RZ ;  /* 0x00000033402f7210 */ /* 0x000fe20007f5e0ff */
[----:B------:R-:W-:Y:S02]  /*295c0*/  IMAD.IADD R70, R169, 0x1, R104 ;  /* 0x00000001a9467824 */ /* 0x000fe400078e0268 */
[----:B------:R-:W-:-:S04]  /*295d0*/  IMAD.WIDE.U32 R102, R138, R153, RZ ;  /* 0x000000998a667225 */ /* 0x000fc800078e00ff */
[----:B------:R-:W-:Y:S02]  /*295e0*/  IMAD.MOV.U32 R104, RZ, RZ, R65 ;  /* 0x000000ffff687224 */ /* 0x000fe400078e0041 */
[----:B------:R-:W-:-:S04]  /*295f0*/  IMAD.WIDE.U32 R74, P3, R145, R137, R74 ;  /* 0x00000089914a7225 */ /* 0x000fc8000786004a */
[----:B------:R-:W-:-:S04]  /*29600*/  IMAD.WIDE.U32 R72, R137, R143, RZ ;  /* 0x0000008f89487225 */ /* 0x000fc800078e00ff */
[----:B------:R-:W-:-:S04]  /*29610*/  IMAD.WIDE.U32.X R104, R151, R138, R104, P2 ;  /* 0x0000008a97687225 */ /* 0x000fc800010e0468 */
[----:B------:R-:W-:-:S04]  /*29620*/  IMAD.WIDE.U32 R102, P2, R155, R137, R102 ;  /* 0x000000899b667225 */ /* 0x000fc80007840066 */
[----:B------:R-:W-:-:S04]  /*29630*/  IMAD.WIDE.U32 R100, R137, R153, RZ ;  /* 0x0000009989647225 */ /* 0x000fc800078e00ff */
[----:B------:R-:W-:Y:S01]  /*29640*/  IMAD.X R67, RZ, RZ, RZ, P3 ;  /* 0x000000ffff437224 */ /* 0x000fe200018e06ff */
[----:B------:R-:W-:Y:S01]  /*29650*/  IADD3 R5, P3, PT, R74, R73, RZ ;  /* 0x000000494a057210 */ /* 0x000fe20007f7e0ff */
[----:B------:R-:W-:Y:S01]  /*29660*/  IMAD.MOV.U32 R66, RZ, RZ, R75 ;  /* 0x000000ffff427224 */ /* 0x000fe200078e004b */
[----:B------:R-:W-:Y:S01]  /*29670*/  IADD3.X R75, PT, PT, RZ, RZ, RZ, P0, !PT ;  /* 0x000000ffff4b7210 */ /* 0x000fe200007fe4ff */
[----:B------:R-:W-:Y:S01]  /*29680*/  IMAD.WIDE.U32 R108, R138, R163, RZ ;  /* 0x000000a38a6c7225 */ /* 0x000fe200078e00ff */
[----:B------:R-:W-:-:S03]  /*29690*/  IADD3 R51, P0, PT, R102, R101, RZ ;  /* 0x0000006566337210 */ /* 0x000fc60007f1e0ff */
[----:B------:R-:W-:Y:S02]  /*296a0*/  IMAD.X R127, RZ, RZ, RZ, P2 ;  /* 0x000000ffff7f7224 */ /* 0x000fe400010e06ff */
[----:B------:R-:W-:Y:S02]  /*296b0*/  IMAD.MOV.U32 R126, RZ, RZ, R103 ;  /* 0x000000ffff7e7224 */ /* 0x000fe400078e0067 */
[----:B------:R-:W-:Y:S01]  /*296c0*/  IMAD.WIDE.U32.X R66, R145, R138, R66, P3 ;  /* 0x0000008a91427225 */ /* 0x000fe200018e0442 */
[----:B------:R-:W-:-:S03]  /*296d0*/  IADD3 RZ, P3, PT, R98, R106, RZ ;  /* 0x0000006a62ff7210 */ /* 0x000fc60007f7e0ff */
[----:B------:R-:W-:Y:S01]  /*296e0*/  IMAD.WIDE.U32 R118, R138, R157, RZ ;  /* 0x0000009d8a767225 */ /* 0x000fe200078e00ff */
[----:B------:R-:W-:Y:S02]  /*296f0*/  IADD3.X RZ, P3, PT, R99, R41, RZ, P3, !PT ;  /* 0x0000002963ff7210 */ /* 0x000fe40001f7e4ff */
[----:B------:R-:W-:Y:S01]  /*29700*/  IADD3.X R41, P1, PT, R61, R84, RZ, P1, !PT ;  /* 0x000000543d297210 */ /* 0x000fe20000f3e4ff */
[----:B------:R-:W-:Y:S01]  /*29710*/  IMAD.WIDE.U32.X R126, R155, R138, R126, P0 ;  /* 0x0000008a9b7e7225 */ /* 0x000fe200000e047e */
[----:B------:R-:W-:-:S03]  /*29720*/  IADD3.X R82, P3, PT, R9, R124, RZ, P3, !PT ;  /* 0x0000007c09527210 */ /* 0x000fc60001f7e4ff */
[----:B------:R-:W-:Y:S01]  /*29730*/  IMAD.WIDE.U32 R108, P0, R165, R137, R108 ;  /* 0x00000089a56c7225 */ /* 0x000fe2000780006c */
[----:B------:R-:W-:-:S03]  /*29740*/  IADD3.X R75, P3, PT, R75, R125, RZ, P3, !PT ;  /* 0x0000007d4b4b7210 */ /* 0x000fc60001f7e4ff */
[----:B------:R-:W-:-:S04]  /*29750*/  IMAD.WIDE.U32 R106, R137, R163, RZ ;  /* 0x000000a3896a7225 */ /* 0x000fc800078e00ff */
[----:B------:R-:W-:-:S04]  /*29760*/  IMAD.WIDE.U32 R110, R137, R157, RZ ;  /* 0x0000009d896e7225 */ /* 0x000fc800078e00ff */
[----:B------:R-:W-:-:S04]  /*29770*/  IMAD.WIDE.U32 R118, P2, R161, R137, R118 ;  /* 0x00000089a1767225 */ /* 0x000fc80007840076 */
[----:B------:R-:W-:Y:S01]  /*29780*/  IMAD.X R173, RZ, RZ, RZ, P0 ;  /* 0x000000ffffad7224 */ /* 0x000fe200000e06ff */
[----:B------:R-:W-:Y:S01]  /*29790*/  IADD3 R73, P0, PT, R108, R107, RZ ;  /* 0x0000006b6c497210 */ /* 0x000fe20007f1e0ff */
[----:B------:R-:W-:-:S04]  /*297a0*/  IMAD.WIDE.U32 R166, R71, -0x45f6b800, RZ ;  /* 0xba09480047a67825 */ /* 0x000fc800078e00ff */
[----:B------:R-:W-:Y:S02]  /*297b0*/  IMAD.MOV.U32 R172, RZ, RZ, R109 ;  /* 0x000000ffffac7224 */ /* 0x000fe400078e006d */
[----:B------:R-:W-:Y:S01]  /*297c0*/  IMAD.X R129, RZ, RZ, RZ, P2 ;  /* 0x000000ffff817224 */ /* 0x000fe200010e06ff */
[----:B------:R-:W-:Y:S01]  /*297d0*/  IADD3 R65, P2, PT, R118, R111, RZ ;  /* 0x0000006f76417210 */ /* 0x000fe20007f5e0ff */
[----:B------:R-:W-:Y:S02]  /*297e0*/  IMAD.MOV.U32 R128, RZ, RZ, R119 ;  /* 0x000000ffff807224 */ /* 0x000fe400078e0077 */
[----:B------:R-:W-:-:S04]  /*297f0*/  IMAD.WIDE.U32.X R172, R165, R138, R172, P0 ;  /* 0x0000008aa5ac7225 */ /* 0x000fc800000e04ac */
[----:B------:R-:W-:-:S04]  /*29800*/  IMAD.WIDE.U32 R166, P0, R44, 0x1ef3622f, R166 ;  /* 0x1ef3622f2ca67825 */ /* 0x000fc800078000a6 */
[----:B------:R-:W-:-:S04]  /*29810*/  IMAD.WIDE.U32 R130, R44, -0x45f6b800, RZ ;  /* 0xba0948002c827825 */ /* 0x000fc800078e00ff */
[----:B------:R-:W-:-:S04]  /*29820*/  IMAD.WIDE.U32.X R124, R161, R138, R128, P2 ;  /* 0x0000008aa17c7225 */ /* 0x000fc800010e0480 */
[----:B------:R-:W-:Y:S01]  /*29830*/  IMAD.X R129, RZ, RZ, RZ, P0 ;  /* 0x000000ffff817224 */ /* 0x000fe200000e06ff */
[----:B------:R-:W-:Y:S01]  /*29840*/  IADD3 R61, P0, PT, R166, R131, RZ ;  /* 0x00000083a63d7210 */ /* 0x000fe20007f1e0ff */
[----:B------:R-:W-:-:S04]  /*29850*/  IMAD.WIDE.U32 R170, P2, R96, -0x39c4fa40, R170 ;  /* 0xc63b05c060aa7825 */ /* 0x000fc800078400aa */
[----:B------:R-:W-:-:S04]  /*29860*/  IMAD.WIDE.U32 R168, R96, 0x6ca1493b, RZ ;  /* 0x6ca1493b60a87825 */ /* 0x000fc800078e00ff */
[----:B------:R-:W-:Y:S01]  /*29870*/  IMAD.MOV.U32 R128, RZ, RZ, R167 ;  /* 0x000000ffff807224 */ /* 0x000fe200078e00a7 */
[----:B------:R-:W-:Y:S01]  /*29880*/  IADD3 R169, P4, PT, R170, R169, RZ ;  /* 0x000000a9aaa97210 */ /* 0x000fe20007f9e0ff */
[----:B------:R-:W-:Y:S02]  /*29890*/  IMAD.X R131, RZ, RZ, RZ, P2 ;  /* 0x000000ffff837224 */ /* 0x000fe400010e06ff */
[----:B------:R-:W-:Y:S01]  /*298a0*/  IMAD.WIDE.U32.X R128, R71, 0x1ef3622f, R128, P0 ;  /* 0x1ef3622f47807825 */ /* 0x000fe200000e0480 */
[----:B------:R-:W-:-:S03]  /*298b0*/  IADD3 RZ, P0, PT, R40, R168, RZ ;  /* 0x000000a828ff7210 */ /* 0x000fc60007f1e0ff */
[----:B------:R-:W-:Y:S01]  /*298c0*/  IMAD.WIDE.U32 R62, R143, R135, R62 ;  /* 0x000000878f3e7225 */ /* 0x000fe200078e003e */
[----:B------:R-:W-:Y:S02]  /*298d0*/  IADD3.X RZ, P2, PT, R41, R169, RZ, P0, !PT ;  /* 0x000000a929ff7210 */ /* 0x000fe4000075e4ff */
[----:B------:R-:W-:Y:S01]  /*298e0*/  IADD3.X R9, P0, PT, R7, R70, RZ, P5, !PT ;  /* 0x0000004607097210 */ /* 0x000fe20002f1e4ff */
[----:B------:R-:W-:Y:S01]  /*298f0*/  IMAD.WIDE.U32 R168, R96, 0x6ca1493b, R40 ;  /* 0x6ca1493b60a87825 */ /* 0x000fe200078e0028 */
[----:B------:R-:W-:Y:S02]  /*29900*/  IADD3.X R40, P3, PT, R82, R13, RZ, P3, !PT ;  /* 0x0000000d52287210 */ /* 0x000fe40001f7e4ff */
[----:B------:R-:W-:Y:S01]  /*29910*/  IADD3.X R7, P0, PT, RZ, RZ, RZ, P0, !PT ;  /* 0x000000ffff077210 */ /* 0x000fe2000071e4ff */
[----:B------:R-:W-:Y:S01]  /*29920*/  IMAD.WIDE.U32 R2, R44, 0x30000000, R2 ;  /* 0x300000002c027825 */ /* 0x000fe200078e0002 */
[----:B------:R-:W-:Y:S02]  /*29930*/  IADD3 R63, PT, PT, R63, R60, RZ ;  /* 0x0000003c3f3f7210 */ /* 0x000fe40007ffe0ff */
[----:B------:R-:W-:Y:S01]  /*29940*/  IADD3.X R41, P3, PT, R75, R48, RZ, P3, !PT ;  /* 0x000000304b297210 */ /* 0x000fe20001f7e4ff */
[----:B------:R-:W-:Y:S01]  /*29950*/  IMAD.X R97, RZ, RZ, RZ, P0 ;  /* 0x000000ffff617224 */ /* 0x000fe200000e06ff */
[----:B------:R-:W-:Y:S01]  /*29960*/  IADD3 RZ, P0, PT, R8, R130, RZ ;  /* 0x0000008208ff7210 */ /* 0x000fe20007f1e0ff */
[----:B------:R-:W-:-:S02]  /*29970*/  IMAD.MOV.U32 R130, RZ, RZ, R171 ;  /* 0x000000ffff827224 */ /* 0x000fc400078e00ab */
[----:B------:R-:W-:Y:S01]  /*29980*/  IMAD.IADD R3, R3, 0x1, R6 ;  /* 0x0000000103037824 */ /* 0x000fe200078e0206 */
[----:B------:R-:W-:Y:S01]  /*29990*/  IADD3.X RZ, P0, PT, R9, R61, RZ, P0, !PT ;  /* 0x0000003d09ff7210 */ /* 0x000fe2000071e4ff */
[----:B------:R-:W-:Y:S01]  /*299a0*/  IMAD.WIDE.U32.X R130, R49, -0x39c4fa40, R130, P4 ;  /* 0xc63b05c031827825 */ /* 0x000fe200020e0482 */
[----:B------:R-:W-:Y:S02]  /*299b0*/  IADD3 RZ, P4, PT, R40, R120, RZ ;  /* 0x0000007828ff7210 */ /* 0x000fe40007f9e0ff */
[----:B------:R-:W-:Y:S01]  /*299c0*/  IADD3.X R7, P0, PT, R7, R128, RZ, P0, !PT ;  /* 0x0000008007077210 */ /* 0x000fe2000071e4ff */
[----:B------:R-:W-:Y:S01]  /*299d0*/  IMAD.WIDE.U32 R120, R49, 0x17c510ea, RZ ;  /* 0x17c510ea31787825 */ /* 0x000fe200078e00ff */
[----:B------:R-:W-:Y:S02]  /*299e0*/  IADD3.X RZ, P4, PT, R41, R45, RZ, P4, !PT ;  /* 0x0000002d29ff7210 */ /* 0x000fe4000279e4ff */
[----:B------:R-:W-:Y:S01]  /*299f0*/  IADD3.X R129, P0, PT, R97, R129, RZ, P0, !PT ;  /* 0x0000008161817210 */ /* 0x000fe2000071e4ff */
[----:B------:R-:W-:-:S03]  /*29a00*/  IMAD.WIDE.U32 R8, R44, -0x45f6b800, R8 ;  /* 0xba0948002c087825 */ /* 0x000fc600078e0008 */
[----:B------:R-:W-:Y:S01]  /*29a10*/  IADD3.X R128, P5, PT, R7, R168, RZ, P0, !PT ;  /* 0x000000a807807210 */ /* 0x000fe200007be4ff */
[----:B------:R-:W-:Y:S01]  /*29a20*/  IMAD.IADD R166, R9, 0x1, R166 ;  /* 0x0000000109a67824 */ /* 0x000fe200078e02a6 */
[----:B------:R-:W-:Y:S01]  /*29a30*/  IADD3.X R7, P0, PT, RZ, RZ, RZ, P1, !PT ;  /* 0x000000ffff077210 */ /* 0x000fe20000f1e4ff */
[----:B------:R-:W-:Y:S01]  /*29a40*/  IMAD.WIDE.U32 R60, R96, 0x17c510ea, RZ ;  /* 0x17c510ea603c7825 */ /* 0x000fe200078e00ff */
[----:B------:R-:W-:-:S03]  /*29a50*/  IADD3.X R9, P3, PT, RZ, RZ, RZ, P3, !PT ;  /* 0x000000ffff097210 */ /* 0x000fc60001f7e4ff */
[----:B------:R-:W-:Y:S01]  /*29a60*/  IMAD.X R13, RZ, RZ, RZ, P0 ;  /* 0x000000ffff0d7224 */ /* 0x000fe200000e06ff */
[----:B------:R-:W-:Y:S01]  /*29a70*/  IADD3 RZ, P0, PT, R62, R4, RZ ;  /* 0x000000043eff7210 */ /* 0x000fe20007f1e0ff */
[----:B------:R-:W-:Y:S01]  /*29a80*/  IMAD.IADD R70, R169, 0x1, R170 ;  /* 0x00000001a9467824 */ /* 0x000fe200078e02aa */
[----:B------:R-:W-:Y:S01]  /*29a90*/  IADD3.X R4, P2, PT, R7, R130, RZ, P2, !PT ;  /* 0x0000008207047210 */ /* 0x000fe2000175e4ff */
[----:B------:R-:W-:Y:S01]  /*29aa0*/  IMAD.WIDE.U32 R6, R2, -0x1, RZ ;  /* 0xffffffff02067825 */ /* 0x000fe200078e00ff */
[----:B------:R-:W-:Y:S02]  /*29ab0*/  IADD3.X RZ, P1, PT, R63, R69, RZ, P0, !PT ;  /* 0x000000453fff7210 */ /* 0x000fe4000073e4ff */
[----:B------:R-:W-:Y:S01]  /*29ac0*/  IADD3.X R9, P4, PT, R9, R132, RZ, P4, !PT ;  /* 0x0000008409097210 */ /* 0x000fe2000279e4ff */
[----:B------:R-:W-:Y:S01]  /*29ad0*/  IMAD.WIDE.U32 R120, P0, R96, 0x1ae3a46, R120 ;  /* 0x01ae3a4660787825 */ /* 0x000fe20007800078 */
[----:B------:R-:W-:Y:S02]  /*29ae0*/  IADD3.X R13, P2, PT, R13, R131, RZ, P2, !PT ;  /* 0x000000830d0d7210 */ /* 0x000fe4000175e4ff */
[----:B------:R-:W-:Y:S01]  /*29af0*/  IADD3.X R45, PT, PT, R133, RZ, RZ, P4, P3 ;  /* 0x000000ff852d7210 */ /* 0x000fe200027e64ff */
[----:B------:R-:W-:Y:S01]  /*29b00*/  IMAD R69, R2, -0x7af74001, -R3 ;  /* 0x8508bfff02457824 */ /* 0x000fe200078e0a03 */
[----:B------:R-:W-:Y:S01]  /*29b10*/  IADD3.X R129, P5, PT, R129, R70, RZ, P5, !PT ;  /* 0x0000004681817210 */ /* 0x000fe20002fbe4ff */
[----:B------:R-:W-:Y:S01]  /*29b20*/  IMAD.X R175, RZ, RZ, RZ, P0 ;  /* 0x000000ffffaf7224 */ /* 0x000fe200000e06ff */
[----:B------:R-:W-:Y:S01]  /*29b30*/  IADD3 R61, P0, PT, R120, R61, RZ ;  /* 0x0000003d783d7210 */ /* 0x000fe20007f1e0ff */
[----:B------:R-:W-:-:S04]  /*29b40*/  IMAD.WIDE.U32 R170, R71, 0xf5138f, RZ ;  /* 0x00f5138f47aa7825 */ /* 0x000fc800078e00ff */
[----:B------:R-:W-:Y:S02]  /*29b50*/  IMAD.MOV.U32 R174, RZ, RZ, R121 ;  /* 0x000000ffffae7224 */ /* 0x000fe400078e0079 */
[----:B------:R-:W-:Y:S02]  /*29b60*/  IMAD.IADD R7, R7, 0x1, R69 ;  /* 0x0000000107077824 */ /* 0x000fe400078e0245 */
[----:B------:R-:W-:-:S04]  /*29b70*/  IMAD.WIDE.U32.X R174, R49, 0x1ae3a46, R174, P0 ;  /* 0x01ae3a4631ae7825 */ /* 0x000fc800000e04ae */
[----:B------:R-:W-:-:S04]  /*29b80*/  IMAD.WIDE.U32 R170, P3, R44, 0x1a22d9f3, R170 ;  /* 0x1a22d9f32caa7825 */ /* 0x000fc800078600aa */
[----:B------:R-:W-:-:S04]  /*29b90*/  IMAD.WIDE.U32 R168, R44, 0xf5138f, RZ ;  /* 0x00f5138f2ca87825 */ /* 0x000fc800078e00ff */
[----:B------:R-:W-:-:S04]  /*29ba0*/  IMAD.WIDE.U32 R48, R7, 0x1, RZ ;  /* 0x0000000107307825 */ /* 0x000fc800078e00ff */
[----:B------:R-:W-:Y:S01]  /*29bb0*/  IMAD.X R133, RZ, RZ, RZ, P3 ;  /* 0x000000ffff857224 */ /* 0x000fe200018e06ff */
[----:B------:R-:W-:Y:S01]  /*29bc0*/  IADD3 R69, P3, PT, R170, R169, RZ ;  /* 0x000000a9aa457210 */ /* 0x000fe20007f7e0ff */
[----:B------:R-:W-:-:S04]  /*29bd0*/  IMAD.WIDE.U32 R130, R6, 0x1, RZ ;  /* 0x0000000106827825 */ /* 0x000fc800078e00ff */
[----:B------:R-:W-:Y:S02]  /*29be0*/  IMAD.MOV.U32 R132, RZ, RZ, R171 ;  /* 0x000000ffff847224 */ /* 0x000fe400078e00ab */
[----:B------:R-:W-:-:S04]  /*29bf0*/  IMAD.WIDE.U32 R48, P0, R6, -0x7af74000, R48 ;  /* 0x8508c00006307825 */ /* 0x000fc80007800030 */
[----:B------:R-:W-:Y:S01]  /*29c00*/  IMAD.WIDE.U32.X R132, R71, 0x1a22d9f3, R132, P3 ;  /* 0x1a22d9f347847825 */ /* 0x000fe200018e0484 */
[----:B------:R-:W-:-:S03]  /*29c10*/  IADD3 RZ, P3, PT, R2, R130, RZ ;  /* 0x0000008202ff7210 */ /* 0x000fc60007f7e0ff */
[----:B------:R-:W-:Y:S01]  /*29c20*/  IMAD.X R177, RZ, RZ, RZ, P0 ;  /* 0x000000ffffb17224 */ /* 0x000fe200000e06ff */
[----:B------:R-:W-:Y:S01]  /*29c30*/  IADD3 R130, P0, PT, R131, R48, RZ ;  /* 0x0000003083827210 */ /* 0x000fe20007f1e0ff */
[----:B------:R-:W-:Y:S02]  /*29c40*/  IMAD.MOV.U32 R176, RZ, RZ, R49 ;  /* 0x000000ffffb07224 */ /* 0x000fe400078e0031 */
[----:B------:R-:W-:Y:S01]  /*29c50*/  IMAD.WIDE.U32 R48, R7, 0x30000000, RZ ;  /* 0x3000000007307825 */ /* 0x000fe200078e00ff */
[----:B------:R-:W-:-:S03]  /*29c60*/  IADD3.X RZ, P3, PT, R3, R130, RZ, P3, !PT ;  /* 0x0000008203ff7210 */ /* 0x000fc60001f7e4ff */
[----:B------:R-:W-:-:S04]  /*29c70*/  IMAD.WIDE.U32.X R176, R7, -0x7af74000, R176, P0 ;  /* 0x8508c00007b07825 */ /* 0x000fc800000e04b0 */
[----:B------:R-:W-:Y:S01]  /*29c80*/  IMAD.WIDE.U32 R48, P0, R6, 0x170b5d44, R48 ;  /* 0x170b5d4406307825 */ /* 0x000fe20007800030 */
[----:B------:R-:W-:-:S03]  /*29c90*/  IADD3.X R75, P3, PT, RZ, R176, RZ, P3, !PT ;  /* 0x000000b0ff4b7210 */ /* 0x000fc60001f7e4ff */
[----:B------:R-:W-:Y:S01]  /*29ca0*/  IMAD.X R131, RZ, RZ, RZ, P0 ;  /* 0x000000ffff837224 */ /* 0x000fe200000e06ff */
[----:B------:R-:W-:Y:S01]  /*29cb0*/  IADD3.X R177, P3, PT, RZ, R177, RZ, P3, !PT ;  /* 0x000000b1ffb17210 */ /* 0x000fe20001f7e4ff */
[----:B------:R-:W-:Y:S01]  /*29cc0*/  IMAD.MOV.U32 R130, RZ, RZ, R49 ;  /* 0x000000ffff827224 */ /* 0x000fe200078e0031 */
[----:B------:R-:W-:Y:S01]  /*29cd0*/  IADD3 RZ, P0, PT, R128, R168, RZ ;  /* 0x000000a880ff7210 */ /* 0x000fe20007f1e0ff */
[----:B------:R-:W-:Y:S01]  /*29ce0*/  IMAD.WIDE.U32 R2, R6, 0x30000000, RZ ;  /* 0x3000000006027825 */ /* 0x000fe200078e00ff */
[----:B------:R-:W-:Y:S02]  /*29cf0*/  IADD3.X R168, P3, PT, R75, R8, RZ, P3, !PT ;  /* 0x000000084ba87210 */ /* 0x000fe40001f7e4ff */
[----:B------:R-:W-:Y:S01]  /*29d00*/  IADD3.X RZ, P0, PT, R129, R69, RZ, P0, !PT ;  /* 0x0000004581ff7210 */ /* 0x000fe2000071e4ff */
[----:B------:R-:W-:Y:S01]  /*29d10*/  IMAD.WIDE.U32 R42, R153, R135, R42 ;  /* 0x00000087992a7225 */ /* 0x000fe200078e002a */
[----:B------:R-:W-:Y:S02]  /*29d20*/  IADD3.X R169, P3, PT, R177, R166, RZ, P3, !PT ;  /* 0x000000a6b1a97210 */ /* 0x000fe40001f7e4ff */
[----:B------:R-:W-:Y:S01]  /*29d30*/  IADD3 R3, P4, PT, R48, R3, RZ ;  /* 0x0000000330037210 */ /* 0x000fe20007f9e0ff */
[----:B------:R-:W-:Y:S01]  /*29d40*/  IMAD.WIDE.U32 R166, R6, -0x45f6b800, RZ ;  /* 0xba09480006a67825 */ /* 0x000fe200078e00ff */
[----:B------:R-:W-:-:S03]  /*29d50*/  IADD3.X R49, P3, PT, RZ, RZ, RZ, P3, !PT ;  /* 0x000000ffff317210 */ /* 0x000fc60001f7e4ff */
[----:B------:R-:W-:-:S04]  /*29d60*/  IMAD.WIDE.U32.X R130, R7, 0x170b5d44, R130, P4 ;  /* 0x170b5d4407827825 */ /* 0x000fc800020e0482 */
[----:B------:R-:W-:Y:S01]  /*29d70*/  IMAD.X R75, RZ, RZ, RZ, P3 ;  /* 0x000000ffff4b7224 */ /* 0x000fe200018e06ff */
[----:B------:R-:W-:Y:S01]  /*29d80*/  IADD3 RZ, P3, PT, R168, R2, RZ ;  /* 0x00000002a8ff7210 */ /* 0x000fe20007f7e0ff */
[----:B------:R-:W-:Y:S02]  /*29d90*/  IMAD.IADD R68, R43, 0x1, R68 ;  /* 0x000000012b447824 */ /* 0x000fe400078e0244 */
[----:B------:R-:W-:Y:S01]  /*29da0*/  IMAD.WIDE.U32 R98, R157, R135, R98 ;  /* 0x000000879d627225 */ /* 0x000fe200078e0062 */
[----:B------:R-:W-:-:S03]  /*29db0*/  IADD3.X RZ, P3, PT, R169, R3, RZ, P3, !PT ;  /* 0x00000003a9ff7210 */ /* 0x000fc60001f7e4ff */
[----:B------:R-:W-:Y:S01]  /*29dc0*/  IMAD.WIDE.U32 R2, R141, R137, R62 ;  /* 0x000000898d027225 */ /* 0x000fe200078e003e */
[----:B------:R-:W-:Y:S02]  /*29dd0*/  IADD3.X R8, P3, PT, R49, R130, RZ, P3, !PT ;  /* 0x0000008231087210 */ /* 0x000fe40001f7e4ff */
[----:B------:R-:W-:Y:S01]  /*29de0*/  IADD3.X R49, P5, PT, RZ, RZ, RZ, P5, !PT ;  /* 0x000000ffff317210 */ /* 0x000fe20002fbe4ff */
[----:B------:R-:W-:Y:S01]  /*29df0*/  IMAD.IADD R46, R3, 0x1, R46 ;  /* 0x00000001032e7824 */ /* 0x000fe200078e022e */
[----:B------:R-:W-:Y:S01]  /*29e00*/  IADD3.X R3, P1, PT, RZ, R76, RZ, P1, !PT ;  /* 0x0000004cff037210 */ /* 0x000fe20000f3e4ff */
[----:B------:R-:W-:Y:S01]  /*29e10*/  IMAD.WIDE.U32 R62, R147, R135, R114 ;  /* 0x00000087933e7225 */ /* 0x000fe200078e0072 */
[----:B------:R-:W-:Y:S02]  /*29e20*/  IADD3.X R2, P2, PT, R4, R2, RZ, P2, !PT ;  /* 0x0000000204027210 */ /* 0x000fe4000175e4ff */
[----:B------:R-:W-:Y:S01]  /*29e30*/  IADD3.X R4, P1, PT, RZ, R77, RZ, P1, !PT ;  /* 0x0000004dff047210 */ /* 0x000fe20000f3e4ff */
[----:B------:R-:W-:Y:S01]  /*29e40*/  IMAD.IADD R113, R63, 0x1, R112 ;  /* 0x000000013f717824 */ /* 0x000fe200078e0270 */
[----:B------:R-:W-:Y:S01]  /*29e50*/  IADD3.X R130, P3, PT, R75, R131, RZ, P3, !PT ;  /* 0x000000834b827210 */ /* 0x000fe20001f7e4ff */
[----:B------:R-:W-:Y:S01]  /*29e60*/  IMAD.WIDE.U32 R76, R44, 0xf5138f, R128 ;  /* 0x00f5138f2c4c7825 */ /* 0x000fe200078e0080 */
[----:B------:R-:W-:-:S02]  /*29e70*/  IADD3.X R62, P1, PT, R3, R62, RZ, P1, !PT ;  /* 0x0000003e033e7210 */ /* 0x000fc40000f3e4ff */
[----:B------:R-:W-:Y:S01]  /*29e80*/  IADD3.X R3, P2, PT, R13, R46, RZ, P2, !PT ;  /* 0x0000002e0d037210 */ /* 0x000fe2000175e4ff */
[----:B------:R-:W-:Y:S01]  /*29e90*/  IMAD.IADD R171, R77, 0x1, R170 ;  /* 0x000000014dab7824 */ /* 0x000fe200078e02aa */
[----:B------:R-:W-:Y:S01]  /*29ea0*/  IADD3.X R63, P1, PT, R4, R113, RZ, P1, !PT ;  /* 0x00000071043f7210 */ /* 0x000fe20000f3e4ff */
[----:B------:R-:W-:Y:S01]  /*29eb0*/  IMAD.WIDE.U32 R112, R7, -0x45f6b800, RZ ;  /* 0xba09480007707825 */ /* 0x000fe200078e00ff */
[----:B------:R-:W-:Y:S02]  /*29ec0*/  IADD3.X R101, P2, PT, RZ, RZ, RZ, P2, !PT ;  /* 0x000000ffff657210 */ /* 0x000fe4000175e4ff */
[----:B------:R-:W-:Y:S01]  /*29ed0*/  IADD3.X R13, P4, PT, RZ, RZ, RZ, P1, !PT ;  /* 0x000000ffff0d7210 */ /* 0x000fe20000f9e4ff */
[----:B------:R-:W-:Y:S01]  /*29ee0*/  IMAD.WIDE.U32 R114, R71, 0x6ca1493b, RZ ;  /* 0x6ca1493b47727825 */ /* 0x000fe200078e00ff */
[----:B------:R-:W-:Y:S02]  /*29ef0*/  IADD3.X R76, P1, PT, R8, R76, RZ, P3, !PT ;  /* 0x0000004c084c7210 */ /* 0x000fe40001f3e4ff */
[----:B------:R-:W-:Y:S01]  /*29f00*/  IADD3.X R49, P0, PT, R49, R132, RZ, P0, !PT ;  /* 0x0000008431317210 */ /* 0x000fe2000071e4ff */
[----:B------:R-:W-:Y:S01]  /*29f10*/  IMAD.X R132, RZ, RZ, RZ, P5 ;  /* 0x000000ffff847224 */ /* 0x000fe200028e06ff */
[----:B------:R-:W-:Y:S01]  /*29f20*/  IADD3 RZ, P3, PT, R2, R60, RZ ;  /* 0x0000003c02ff7210 */ /* 0x000fe20007f7e0ff */
[----:B------:R-:W-:Y:S01]  /*29f30*/  IMAD.X R97, RZ, RZ, RZ, P2 ;  /* 0x000000ffff617224 */ /* 0x000fe200010e06ff */
[----:B------:R-:W-:Y:S01]  /*29f40*/  IADD3.X R69, PT, PT, RZ, RZ, RZ, P4, !PT ;  /* 0x000000ffff457210 */ /* 0x000fe200027fe4ff */
[----:B------:R-:W-:Y:S01]  /*29f50*/  IMAD.WIDE.U32 R112, P2, R6, 0x1ef3622f, R112 ;  /* 0x1ef3622f06707825 */ /* 0x000fe20007840070 */
[----:B------:R-:W-:-:S02]  /*29f60*/  IADD3.X RZ, P3, PT, R3, R61, RZ, P3, !PT ;  /* 0x0000003d03ff7210 */ /* 0x000fc40001f7e4ff */
[----:B------:R-:W-:Y:S01]  /*29f70*/  IADD3.X R132, P0, PT, R132, R133, RZ, P0, !PT ;  /* 0x0000008584847210 */ /* 0x000fe2000071e4ff */
[----:B------:R-:W-:Y:S01]  /*29f80*/  IMAD.WIDE.U32 R168, R6, 0x30000000, R168 ;  /* 0x3000000006a87825 */ /* 0x000fe200078e00a8 */
[----:B------:R-:W-:Y:S02]  /*29f90*/  IADD3.X R77, P1, PT, R130, R171, RZ, P1, !PT ;  /* 0x000000ab824d7210 */ /* 0x000fe40000f3e4ff */
[----:B------:R-:W-:Y:S01]  /*29fa0*/  IADD3.X R4, P3, PT, R101, R174, RZ, P3, !PT ;  /* 0x000000ae65047210 */ /* 0x000fe20001f7e4ff */
[----:B------:R-:W-:Y:S01]  /*29fb0*/  IMAD.WIDE.U32 R2, R96, 0x17c510ea, R2 ;  /* 0x17c510ea60027825 */ /* 0x000fe200078e0002 */
[----:B------:R-:W-:Y:S02]  /*29fc0*/  IADD3.X R103, P1, PT, RZ, RZ, RZ, P1, !PT ;  /* 0x000000ffff677210 */ /* 0x000fe40000f3e4ff */
[----:B------:R-:W-:Y:S01]  /*29fd0*/  IADD3.X R174, P3, PT, R97, R175, RZ, P3, !PT ;  /* 0x000000af61ae7210 */ /* 0x000fe20001f7e4ff */
[----:B------:R-:W-:-:S04]  /*29fe0*/  IMAD.WIDE.U32 R114, P4, R44, -0x39c4fa40, R114 ;  /* 0xc63b05c02c727825 */ /* 0x000fc80007880072 */
[----:B------:R-:W-:Y:S01]  /*29ff0*/  IMAD.X R131, RZ, RZ, RZ, P2 ;  /* 0x000000ffff837224 */ /* 0x000fe200010e06ff */
[----:B------:R-:W-:Y:S01]  /*2a000*/  IADD3 R167, P2, PT, R112, R167, RZ ;  /* 0x000000a770a77210 */ /* 0x000fe20007f5e0ff */
[----:B------:R-:W-:Y:S01]  /*2a010*/  IMAD.IADD R75, R169, 0x1, R48 ;  /* 0x00000001a94b7824 */ /* 0x000fe200078e0230 */
[----:B------:R-:W-:Y:S01]  /*2a020*/  IADD3.X R48, P0, PT, R49, R2, RZ, P0, !PT ;  /* 0x0000000231307210 */ /* 0x000fe2000071e4ff */
[----:B------:R-:W-:Y:S02]  /*2a030*/  IMAD.IADD R107, R3, 0x1, R120 ;  /* 0x00000001036b7824 */ /* 0x000fe400078e0278 */
[----:B------:R-:W-:Y:S01]  /*2a040*/  IMAD.X R129, RZ, RZ, RZ, P4 ;  /* 0x000000ffff817224 */ /* 0x000fe200020e06ff */
[----:B------:R-:W-:Y:S01]  /*2a050*/  IADD3 RZ, P4, PT, R76, R166, RZ ;  /* 0x000000a64cff7210 */ /* 0x000fe20007f9e0ff */
[----:B------:R-:W-:Y:S02]  /*2a060*/  IMAD.MOV.U32 R130, RZ, RZ, R113 ;  /* 0x000000ffff827224 */ /* 0x000fe400078e0071 */
[----:B------:R-:W-:Y:S01]  /*2a070*/  IMAD.WIDE.U32 R2, R44, 0x6ca1493b, RZ ;  /* 0x6ca1493b2c027825 */ /* 0x000fe200078e00ff */
[----:B------:R-:W-:-:S03]  /*2a080*/  IADD3.X RZ, P4, PT, R77, R167, RZ, P4, !PT ;  /* 0x000000a74dff7210 */ /* 0x000fc6000279e4ff */
[----:B------:R-:W-:Y:S01]  /*2a090*/  IMAD.WIDE.U32.X R60, R7, 0x1ef3622f, R130, P2 ;  /* 0x1ef3622f073c7825 */ /* 0x000fe200010e0482 */
[----:B------:R-:W-:-:S03]  /*2a0a0*/  IADD3 RZ, P2, PT, R62, R72, RZ ;  /* 0x000000483eff7210 */ /* 0x000fc60007f5e0ff */
[----:B------:R-:W-:Y:S01]  /*2a0b0*/  IMAD.X R49, RZ, RZ, RZ, P1 ;  /* 0x000000ffff317224 */ /* 0x000fe200008e06ff */
[----:B------:R-:W-:Y:S01]  /*2a0c0*/  IADD3 R101, P1, PT, R114, R3, RZ ;  /* 0x0000000372657210 */ /* 0x000fe20007f3e0ff */
[----:B------:R-:W-:Y:S01]  /*2a0d0*/  IMAD.WIDE.U32 R120, R71, 0x17c510ea, RZ ;  /* 0x17c510ea47787825 */ /* 0x000fe200078e00ff */
[----:B------:R-:W-:Y:S02]  /*2a0e0*/  IADD3.X R8, P4, PT, R103, R60, RZ, P4, !PT ;  /* 0x0000003c67087210 */ /* 0x000fe4000279e4ff */
[----:B------:R-:W-:Y:S01]  /*2a0f0*/  IADD3.X RZ, P2, PT, R63, R5, RZ, P2, !PT ;  /* 0x000000053fff7210 */ /* 0x000fe2000175e4ff */
[----:B------:R-:W-:Y:S01]  /*2a100*/  IMAD.MOV.U32 R128, RZ, RZ, R115 ;  /* 0x000000ffff807224 */ /* 0x000fe200078e0073 */
[----:B------:R-:W-:Y:S01]  /*2a110*/  IADD3.X R3, P4, PT, R49, R61, RZ, P4, !PT ;  /* 0x0000003d31037210 */ /* 0x000fe2000279e4ff */
[----:B------:R-:W-:Y:S01]  /*2a120*/  IMAD.WIDE.U32 R96, R44, 0x17c510ea, RZ ;  /* 0x17c510ea2c607825 */ /* 0x000fe200078e00ff */
[----:B------:R-:W-:Y:S02]  /*2a130*/  IADD3.X R49, P0, PT, R132, R107, RZ, P0, !PT ;  /* 0x0000006b84317210 */ /* 0x000fe4000071e4ff */
[----:B------:R-:W-:Y:S01]  /*2a140*/  IADD3.X R13, P2, PT, R13, R66, RZ, P2, !PT ;  /* 0x000000420d0d7210 */ /* 0x000fe2000175e4ff */
[----:B------:R-:W-:-:S03]  /*2a150*/  IMAD.WIDE.U32.X R128, R71, -0x39c4fa40, R128, P1 ;  /* 0xc63b05c047807825 */ /* 0x000fc600008e0480 */
[----:B------:R-:W-:Y:S01]  /*2a160*/  IADD3.X R69, P2, PT, R69, R67, RZ, P2, !PT ;  /* 0x0000004345457210 */ /* 0x000fe2000175e4ff */
[----:B------:R-:W-:-:S04]  /*2a170*/  IMAD.WIDE.U32 R120, P1, R44, 0x1ae3a46, R120 ;  /* 0x01ae3a462c787825 */ /* 0x000fc80007820078 */
[----:B------:R-:W-:-:S04]  /*2a180*/  IMAD.WIDE.U32 R60, R168, -0x1, RZ ;  /* 0xffffffffa83c7825 */ /* 0x000fc800078e00ff */
[----:B------:R-:W-:Y:S02]  /*2a190*/  IMAD R103, R168, -0x7af74001, -R75 ;  /* 0x8508bfffa8677824 */ /* 0x000fe400078e0a4b */
[----:B------:R-:W-:Y:S01]  /*2a1a0*/  IMAD.X R133, RZ, RZ, RZ, P1 ;  /* 0x000000ffff857224 */ /* 0x000fe200008e06ff */
[----:B------:R-:W-:Y:S01]  /*2a1b0*/  IADD3 R46, P1, PT, R120, R97, RZ ;  /* 0x00000061782e7210 */ /* 0x000fe20007f3e0ff */
[----:B------:R-:W-:Y:S02]  /*2a1c0*/  IMAD.MOV.U32 R132, RZ, RZ, R121 ;  /* 0x000000ffff847224 */ /* 0x000fe400078e0079 */
[----:B------:R-:W-:Y:S01]  /*2a1d0*/  IMAD.IADD R61, R61, 0x1, R103 ;  /* 0x000000013d3d7824 */ /* 0x000fe200078e0267 */
[----:B------:R-:W-:Y:S01]  /*2a1e0*/  IADD3.X R103, P0, PT, RZ, RZ, RZ, P0, !PT ;  /* 0x000000ffff677210 */ /* 0x000fe2000071e4ff */
[----:B------:R-:W-:-:S04]  /*2a1f0*/  IMAD.WIDE.U32.X R132, R71, 0x1ae3a46, R132, P1 ;  /* 0x01ae3a4647847825 */ /* 0x000fc800008e0484 */
[----:B------:R-:W-:-:S04]  /*2a200*/  IMAD.WIDE.U32 R70, R61, 0x1, RZ ;  /* 0x000000013d467825 */ /* 0x000fc800078e00ff */
[----:B------:R-:W-:-:S04]  /*2a210*/  IMAD.WIDE.U32 R130, R60, 0x1, RZ ;  /* 0x000000013c827825 */ /* 0x000fc800078e00ff */
[----:B------:R-:W-:-:S04]  /*2a220*/  IMAD.WIDE.U32 R70, P1, R60, -0x7af74000, R70 ;  /* 0x8508c0003c467825 */ /* 0x000fc80007820046 */
[----:B------:R-:W-:Y:S01]  /*2a230*/  IMAD.X R97, RZ, RZ, RZ, P0 ;  /* 0x000000ffff617224 */ /* 0x000fe200000e06ff */
[----:B------:R-:W-:Y:S01]  /*2a240*/  IADD3 RZ, P0, PT, R168, R130, RZ ;  /* 0x00000082a8ff7210 */ /* 0x000fe20007f1e0ff */
[----:B------:R-:W-:Y:S01]  /*2a250*/  IMAD.X R167, RZ, RZ, RZ, P1 ;  /* 0x000000ffffa77224 */ /* 0x000fe200008e06ff */
[----:B------:R-:W-:Y:S01]  /*2a260*/  IADD3 R130, P1, PT, R131, R70, RZ ;  /* 0x0000004683827210 */ /* 0x000fe20007f3e0ff */
[----:B------:R-:W-:-:S03]  /*2a270*/  IMAD.WIDE.U32 R62, R143, R137, R62 ;  /* 0x000000898f3e7225 */ /* 0x000fc600078e003e */
[----:B------:R-:W-:Y:S01]  /*2a280*/  IADD3.X RZ, P0, PT, R75, R130, RZ, P0, !PT ;  /* 0x000000824bff7210 */ /* 0x000fe2000071e4ff */
[----:B------:R-:W-:Y:S01]  /*2a290*/  IMAD.MOV.U32 R166, RZ, RZ, R71 ;  /* 0x000000ffffa67224 */ /* 0x000fe200078e0047 */
[----:B------:R-:W-:Y:S01]  /*2a2a0*/  IADD3.X R70, P3, PT, R4, R62, RZ, P3, !PT ;  /* 0x0000003e04467210 */ /* 0x000fe20001f7e4ff */
[----:B------:R-:W-:Y:S01]  /*2a2b0*/  IMAD.IADD R75, R63, 0x1, R74 ;  /* 0x000000013f4b7824 */ /* 0x000fe200078e024a */
[----:B------:R-:W-:Y:S01]  /*2a2c0*/  IADD3.X R4, P2, PT, R13, R42, RZ, P2, !PT ;  /* 0x0000002a0d047210 */ /* 0x000fe2000175e4ff */
[----:B------:R-:W-:Y:S01]  /*2a2d0*/  IMAD.WIDE.U32.X R166, R61, -0x7af74000, R166, P1 ;  /* 0x8508c0003da67825 */ /* 0x000fe200008e04a6 */
[----:B------:R-:W-:Y:S02]  /*2a2e0*/  IADD3 RZ, P1, PT, R48, R2, RZ ;  /* 0x0000000230ff7210 */ /* 0x000fe40007f3e0ff */
[----:B------:R-:W-:Y:S01]  /*2a2f0*/  IADD3.X R174, P3, PT, R174, R75, RZ, P3, !PT ;  /* 0x0000004baeae7210 */ /* 0x000fe20001f7e4ff */
[----:B------:R-:W-:Y:S01]  /*2a300*/  IMAD.WIDE.U32 R42, R7, 0xf5138f, RZ ;  /* 0x00f5138f072a7825 */ /* 0x000fe200078e00ff */
[----:B------:R-:W-:-:S02]  /*2a310*/  IADD3.X RZ, P1, PT, R49, R101, RZ, P1, !PT ;  /* 0x0000006531ff7210 */ /* 0x000fc40000f3e4ff */
[----:B------:R-:W-:Y:S01]  /*2a320*/  IADD3.X R13, P3, PT, RZ, RZ, RZ, P3, !PT ;  /* 0x000000ffff0d7210 */ /* 0x000fe20001f7e4ff */
[----:B------:R-:W-:Y:S01]  /*2a330*/  IMAD.WIDE.U32 R48, R44, 0x6ca1493b, R48 ;  /* 0x6ca1493b2c307825 */ /* 0x000fe200078e0030 */
[----:B------:R-:W-:Y:S02]  /*2a340*/  IADD3.X R71, P0, PT, RZ, R166, RZ, P0, !PT ;  /* 0x000000a6ff477210 */ /* 0x000fe4000071e4ff */
[----:B------:R-:W-:Y:S01]  /*2a350*/  IADD3.X R109, P1, PT, R103, R128, RZ, P1, !PT ;  /* 0x00000080676d7210 */ /* 0x000fe20000f3e4ff */
[----:B------:R-:W-:Y:S01]  /*2a360*/  IMAD.IADD R114, R49, 0x1, R114 ;  /* 0x0000000131727824 */ /* 0x000fe200078e0272 */
[----:B------:R-:W-:Y:S01]  /*2a370*/  IADD3.X R2, P4, PT, R8, R48, RZ, P4, !PT ;  /* 0x0000003008027210 */ /* 0x000fe2000279e4ff */
[----:B------:R-:W-:Y:S01]  /*2a380*/  IMAD.X R72, RZ, RZ, RZ, P3 ;  /* 0x000000ffff487224 */ /* 0x000fe200018e06ff */
[----:B------:R-:W-:Y:S01]  /*2a390*/  IADD3.X R5, P2, PT, R69, R68, RZ, P2, !PT ;  /* 0x0000004445057210 */ /* 0x000fe2000175e4ff */
[----:B------:R-:W-:Y:S01]  /*2a3a0*/  IMAD.WIDE.U32 R76, R6, -0x45f6b800, R76 ;  /* 0xba094800064c7825 */ /* 0x000fe200078e004c */
[----:B------:R-:W-:-:S02]  /*2a3b0*/  IADD3.X R3, P4, PT, R3, R114, RZ, P4, !PT ;  /* 0x0000007203037210 */ /* 0x000fc4000279e4ff */
[----:B------:R-:W-:Y:S01]  /*2a3c0*/  IADD3.X R129, P1, PT, R97, R129, RZ, P1, !PT ;  /* 0x0000008161817210 */ /* 0x000fe20000f3e4ff */
[C---:B------:R-:W-:Y:S01]  /*2a3d0*/  IMAD.WIDE.U32 R42, P3, R6.reuse, 0x1a22d9f3, R42 ;  /* 0x1a22d9f3062a7825 */ /* 0x040fe2000786002a */
[----:B------:R-:W-:Y:S02]  /*2a3e0*/  IADD3 R112, PT, PT, R77, R112, RZ ;  /* 0x000000704d707210 */ /* 0x000fe40007ffe0ff */
[----:B------:R-:W-:Y:S01]  /*2a3f0*/  IADD3.X R77, P0, PT, RZ, R167, RZ, P0, !PT ;  /* 0x000000a7ff4d7210 */ /* 0x000fe2000071e4ff */
[----:B------:R-:W-:Y:S01]  /*2a400*/  IMAD.WIDE.U32 R48, R6, 0xf5138f, RZ ;  /* 0x00f5138f06307825 */ /* 0x000fe200078e00ff */
[----:B------:R-:W-:Y:S02]  /*2a410*/  IADD3.X R101, P2, PT, RZ, RZ, RZ, P2, !PT ;  /* 0x000000ffff657210 */ /* 0x000fe4000175e4ff */
[----:B------:R-:W-:Y:S01]  /*2a420*/  IADD3.X R76, P0, PT, R71, R76, RZ, P0, !PT ;  /* 0x0000004c474c7210 */ /* 0x000fe2000071e4ff */
[----:B------:R-:W-:Y:S01]  /*2a430*/  IMAD.MOV.U32 R68, RZ, RZ, R43 ;  /* 0x000000ffff447224 */ /* 0x000fe200078e002b */
[----:B------:R-:W-:Y:S01]  /*2a440*/  IADD3.X R43, P4, PT, RZ, RZ, RZ, P4, !PT ;  /* 0x000000ffff2b7210 */ /* 0x000fe2000279e4ff */
[----:B------:R-:W-:Y:S01]  /*2a450*/  IMAD.WIDE.U32 R74, R7, 0x17c510ea, RZ ;  /* 0x17c510ea074a7825 */ /* 0x000fe200078e00ff */
[----:B------:R-:W-:-:S02]  /*2a460*/  IADD3.X R128, P1, PT, R109, R70, RZ, P1, !PT ;  /* 0x000000466d807210 */ /* 0x000fc40000f3e4ff */
[----:B------:R-:W-:Y:S01]  /*2a470*/  IADD3.X R77, P0, PT, R77, R112, RZ, P0, !PT ;  /* 0x000000704d4d7210 */ /* 0x000fe2000071e4ff */
[----:B------:R-:W-:Y:S01]  /*2a480*/  IMAD.X R69, RZ, RZ, RZ, P3 ;  /* 0x000000ffff457224 */ /* 0x000fe200018e06ff */
[----:B------:R-:W-:Y:S01]  /*2a490*/  IADD3 R107, P3, PT, R42, R49, RZ ;  /* 0x000000312a6b7210 */ /* 0x000fe20007f7e0ff */
[----:B------:R-:W-:Y:S01]  /*2a4a0*/  IMAD.WIDE.U32 R66, R7, 0x6ca1493b, RZ ;  /* 0x6ca1493b07427825 */ /* 0x000fe200078e00ff */
[----:B------:R-:W-:-:S03]  /*2a4b0*/  IADD3.X R129, P1, PT, R129, R174, RZ, P1, !PT ;  /* 0x000000ae81817210 */ /* 0x000fc60000f3e4ff */
[----:B------:R-:W-:Y:S02]  /*2a4c0*/  IMAD.X R97, RZ, RZ, RZ, P4 ;  /* 0x000000ffff617224 */ /* 0x000fe400020e06ff */
[----:B------:R-:W-:-:S04]  /*2a4d0*/  IMAD.WIDE.U32 R70, R6, 0x17c510ea, RZ ;  /* 0x17c510ea06467825 */ /* 0x000fc800078e00ff */
[----:B------:R-:W-:-:S04]  /*2a4e0*/  IMAD.WIDE.U32 R74, P4, R6, 0x1ae3a46, R74 ;  /* 0x01ae3a46064a7825 */ /* 0x000fc8000788004a */
[----:B------:R-:W-:-:S04]  /*2a4f0*/  IMAD.WIDE.U32.X R68, R7, 0x1a22d9f3, R68, P3 ;  /* 0x1a22d9f307447825 */ /* 0x000fc800018e0444 */
[----:B------:R-:W-:-:S04]  /*2a500*/  IMAD.WIDE.U32 R66, P3, R6, -0x39c4fa40, R66 ;  /* 0xc63b05c006427825 */ /* 0x000fc80007860042 */
[----:B------:R-:W-:-:S04]  /*2a510*/  IMAD.WIDE.U32 R62, R6, 0x6ca1493b, RZ ;  /* 0x6ca1493b063e7825 */ /* 0x000fc800078e00ff */
[----:B------:R-:W-:Y:S01]  /*2a520*/  IMAD.X R103, RZ, RZ, RZ, P2 ;  /* 0x000000ffff677224 */ /* 0x000fe200010e06ff */
[----:B------:R-:W-:Y:S01]  /*2a530*/  IADD3 RZ, P2, PT, R4, R50, RZ ;  /* 0x0000003204ff7210 */ /* 0x000fe20007f5e0ff */
[----:B------:R-:W-:Y:S01]  /*2a540*/  IMAD.X R169, RZ, RZ, RZ, P4 ;  /* 0x000000ffffa97224 */ /* 0x000fe200020e06ff */
[----:B------:R-:W-:Y:S01]  /*2a550*/  IADD3 R50, P4, PT, R74, R71, RZ ;  /* 0x000000474a327210 */ /* 0x000fe20007f9e0ff */
[----:B------:R-:W-:Y:S01]  /*2a560*/  IMAD.WIDE.U32 R166, R61, 0x30000000, RZ ;  /* 0x300000003da67825 */ /* 0x000fe200078e00ff */
[----:B------:R-:W-:-:S03]  /*2a570*/  IADD3.X RZ, P2, PT, R5, R47, RZ, P2, !PT ;  /* 0x0000002f05ff7210 */ /* 0x000fc6000175e4ff */
[----:B------:R-:W-:Y:S01]  /*2a580*/  IMAD.X R115, RZ, RZ, RZ, P3 ;  /* 0x000000ffff737224 */ /* 0x000fe200018e06ff */
[----:B------:R-:W-:Y:S01]  /*2a590*/  IADD3 R8, P3, PT, R66, R63, RZ ;  /* 0x0000003f42087210 */ /* 0x000fe20007f7e0ff */
[----:B------:R-:W-:Y:S01]  /*2a5a0*/  IMAD.MOV.U32 R168, RZ, RZ, R75 ;  /* 0x000000ffffa87224 */ /* 0x000fe200078e004b */
[----:B------:R-:W-:Y:S01]  /*2a5b0*/  IADD3.X R101, P2, PT, R101, R104, RZ, P2, !PT ;  /* 0x0000006865657210 */ /* 0x000fe2000175e4ff */
[----:B------:R-:W-:Y:S02]  /*2a5c0*/  IMAD.MOV.U32 R114, RZ, RZ, R67 ;  /* 0x000000ffff727224 */ /* 0x000fe400078e0043 */
[----:B------:R-:W-:Y:S01]  /*2a5d0*/  IMAD.WIDE.U32.X R168, R7, 0x1ae3a46, R168, P4 ;  /* 0x01ae3a4607a87825 */ /* 0x000fe200020e04a8 */
[----:B------:R-:W-:-:S03]  /*2a5e0*/  IADD3.X R103, P2, PT, R103, R105, RZ, P2, !PT ;  /* 0x0000006967677210 */ /* 0x000fc6000175e4ff */
[----:B------:R-:W-:-:S04]  /*2a5f0*/  IMAD.WIDE.U32 R166, P4, R60, 0x170b5d44, R166 ;  /* 0x170b5d443ca67825 */ /* 0x000fc800078800a6 */
[----:B------:R-:W-:-:S04]  /*2a600*/  IMAD.WIDE.U32 R130, R60, 0x30000000, RZ ;  /* 0x300000003c827825 */ /* 0x000fc800078e00ff */
[----:B------:R-:W-:Y:S01]  /*2a610*/  IMAD.WIDE.U32.X R114, R7, -0x39c4fa40, R114, P3 ;  /* 0xc63b05c007727825 */ /* 0x000fe200018e0472 */
[----:B------:R-:W-:Y:S02]  /*2a620*/  IADD3.X R7, P1, PT, RZ, RZ, RZ, P1, !PT ;  /* 0x000000ffff077210 */ /* 0x000fe40000f3e4ff */
[----:B------:R-:W-:Y:S01]  /*2a630*/  IADD3 RZ, P3, PT, R2, R48, RZ ;  /* 0x0000003002ff7210 */ /* 0x000fe20007f7e0ff */
[----:B------:R-:W-:Y:S01]  /*2a640*/  IMAD.X R49, RZ, RZ, RZ, P4 ;  /* 0x000000ffff317224 */ /* 0x000fe200020e06ff */
[----:B------:R-:W-:Y:S01]  /*2a650*/  IADD3 R67, P4, PT, R166, R131, RZ ;  /* 0x00000083a6437210 */ /* 0x000fe20007f9e0ff */
[----:B------:R-:W-:Y:S01]  /*2a660*/  IMAD.X R63, RZ, RZ, RZ, P1 ;  /* 0x000000ffff3f7224 */ /* 0x000fe200008e06ff */
[----:B------:R-:W-:Y:S01]  /*2a670*/  MOV R48, R167 ;  /* 0x000000a700307202 */ /* 0x000fe20000000f00 */
[----:B------:R-:W-:Y:S01]  /*2a680*/  IMAD.IADD R116, R99, 0x1, R116 ;  /* 0x0000000163747824 */ /* 0x000fe200078e0274 */
[----:B------:R-:W-:Y:S01]  /*2a690*/  IADD3 RZ, P1, PT, R76, R130, RZ ;  /* 0x000000824cff7210 */ /* 0x000fe20007f3e0ff */
[----:B------:R-:W-:Y:S01]  /*2a6a0*/  IMAD.WIDE.U32 R112, R61, 0x6ca1493b, RZ ;  /* 0x6ca1493b3d707825 */ /* 0x000fe200078e00ff */
[----:B------:R-:W-:-:S02]  /*2a6b0*/  IADD3.X RZ, P3, PT, R3, R107, RZ, P3, !PT ;  /* 0x0000006b03ff7210 */ /* 0x000fc40001f7e4ff */
[----:B------:R-:W-:Y:S01]  /*2a6c0*/  IADD3.X RZ, P1, PT, R77, R67, RZ, P1, !PT ;  /* 0x000000434dff7210 */ /* 0x000fe20000f3e4ff */
[----:B------:R-:W-:Y:S01]  /*2a6d0*/  IMAD.WIDE.U32.X R48, R61, 0x170b5d44, R48, P4 ;  /* 0x170b5d443d307825 */ /* 0x000fe200020e0430 */
[----:B------:R-:W-:Y:S02]  /*2a6e0*/  IADD3 RZ, P4, PT, R128, R96, RZ ;  /* 0x0000006080ff7210 */ /* 0x000fe40007f9e0ff */
[----:B------:R-:W-:Y:S01]  /*2a6f0*/  IADD3.X R67, P0, PT, RZ, RZ, RZ, P0, !PT ;  /* 0x000000ffff437210 */ /* 0x000fe2000071e4ff */
[----:B------:R-:W-:Y:S01]  /*2a700*/  IMAD.WIDE.U32 R4, R147, R137, R4 ;  /* 0x0000008993047225 */ /* 0x000fe200078e0004 */
[----:B------:R-:W-:Y:S02]  /*2a710*/  IADD3.X RZ, P4, PT, R129, R46, RZ, P4, !PT ;  /* 0x0000002e81ff7210 */ /* 0x000fe4000279e4ff */
[----:B------:R-:W-:Y:S01]  /*2a720*/  IADD3.X R46, P2, PT, R101, R98, RZ, P2, !PT ;  /* 0x00000062652e7210 */ /* 0x000fe2000175e4ff */
[----:B------:R-:W-:Y:S01]  /*2a730*/  IMAD.WIDE.U32 R128, R44, 0x17c510ea, R128 ;  /* 0x17c510ea2c807825 */ /* 0x000fe200078e0080 */
[----:B------:R-:W-:-:S02]  /*2a740*/  IADD3.X R75, P3, PT, R43, R68, RZ, P3, !PT ;  /* 0x000000442b4b7210 */ /* 0x000fc40001f7e4ff */
[----:B------:R-:W-:Y:S01]  /*2a750*/  IADD3.X R43, P1, PT, R67, R48, RZ, P1, !PT ;  /* 0x00000030432b7210 */ /* 0x000fe20000f3e4ff */
[----:B------:R-:W-:Y:S01]  /*2a760*/  IMAD.X R48, RZ, RZ, RZ, P0 ;  /* 0x000000ffff307224 */ /* 0x000fe200000e06ff */
[----:B------:R-:W-:Y:S01]  /*2a770*/  IADD3.X R47, P2, PT, R103, R116, RZ, P2, !PT ;  /* 0x00000074672f7210 */ /* 0x000fe2000175e4ff */
[----:B------:R-:W-:Y:S01]  /*2a780*/  IMAD.WIDE.U32 R98, R6, 0xf5138f, R2 ;  /* 0x00f5138f06627825 */ /* 0x000fe200078e0002 */
[----:B------:R-:W-:Y:S02]  /*2a790*/  IADD3.X R97, P3, PT, R97, R69, RZ, P3, !PT ;  /* 0x0000004561617210 */ /* 0x000fe40001f7e4ff */
[----:B------:R-:W-:Y:S01]  /*2a7a0*/  IADD3.X R44, P1, PT, R48, R49, RZ, P1, !PT ;  /* 0x00000031302c7210 */ /* 0x000fe20000f3e4ff */
[----:B------:R-:W-:Y:S01]  /*2a7b0*/  IMAD.WIDE.U32 R48, R61, -0x45f6b800, RZ ;  /* 0xba0948003d307825 */ /* 0x000fe200078e00ff */
[----:B------:R-:W-:Y:S02]  /*2a7c0*/  IADD3.X R67, P2, PT, RZ, RZ, RZ, P2, !PT ;  /* 0x000000ffff437210 */ /* 0x000fe4000175e4ff */
[----:B------:R-:W-:Y:S01]  /*2a7d0*/  IADD3.X R82, P4, PT, R7, R132, RZ, P4, !PT ;  /* 0x0000008407527210 */ /* 0x000fe2000279e4ff */
[----:B------:R-:W-:Y:S01]  /*2a7e0*/  IMAD.WIDE.U32 R2, R60, -0x45f6b800, RZ ;  /* 0xba0948003c027825 */ /* 0x000fe200078e00ff */
[----:B------:R-:W-:-:S02]  /*2a7f0*/  IADD3 RZ, P0, PT, R46, R100, RZ ;  /* 0x000000642eff7210 */ /* 0x000fc40007f1e0ff */
[----:B------:R-:W-:Y:S01]  /*2a800*/  IADD3.X R68, P3, PT, R75, R128, RZ, P3, !PT ;  /* 0x000000804b447210 */ /* 0x000fe20001f7e4ff */
[----:B------:R-:W-:Y:S01]  /*2a810*/  IMAD.X R71, RZ, RZ, RZ, P2 ;  /* 0x000000ffff477224 */ /* 0x000fe200010e06ff */
[----:B------:R-:W-:Y:S01]  /*2a820*/  IADD3.X R133, P4, PT, R63, R133, RZ, P4, !PT ;  /* 0x000000853f857210 */ /* 0x000fe2000279e4ff */
[----:B------:R-:W-:Y:S01]  /*2a830*/  IMAD.WIDE.U32 R48, P2, R60, 0x1ef3622f, R48 ;  /* 0x1ef3622f3c307825 */ /* 0x000fe20007840030 */
[----:B------:R-:W-:Y:S02]  /*2a840*/  IADD3.X RZ, P0, PT, R47, R51, RZ, P0, !PT ;  /* 0x000000332fff7210 */ /* 0x000fe4000071e4ff */
[----:B------:R-:W-:Y:S01]  /*2a850*/  IADD3.X R13, P4, PT, R82, R13, RZ, P4, !PT ;  /* 0x0000000d520d7210 */ /* 0x000fe2000279e4ff */
[----:B------:R-:W-:Y:S01]  /*2a860*/  IMAD.IADD R103, R99, 0x1, R42 ;  /* 0x0000000163677824 */ /* 0x000fe200078e022a */
[----:B------:R-:W-:Y:S01]  /*2a870*/  IADD3.X R42, P1, PT, R43, R98, RZ, P1, !PT ;  /* 0x000000622b2a7210 */ /* 0x000fe20000f3e4ff */
[----:B------:R-:W-:Y:S01]  /*2a880*/  IMAD.X R101, RZ, RZ, RZ, P2 ;  /* 0x000000ffff657224 */ /* 0x000fe200010e06ff */
[----:B------:R-:W-:Y:S01]  /*2a890*/  IADD3 R7, P2, PT, R48, R3, RZ ;  /* 0x0000000330077210 */ /* 0x000fe20007f5e0ff */
[----:B------:R-:W-:Y:S01]  /*2a8a0*/  IMAD.IADD R120, R129, 0x1, R120 ;  /* 0x0000000181787824 */ /* 0x000fe200078e0278 */
[----:B------:R-:W-:Y:S01]  /*2a8b0*/  IADD3.X R43, P1, PT, R44, R103, RZ, P1, !PT ;  /* 0x000000672c2b7210 */ /* 0x000fe20000f3e4ff */
[----:B------:R-:W-:Y:S01]  /*2a8c0*/  IMAD.WIDE.U32 R98, R61, 0xf5138f, RZ ;  /* 0x00f5138f3d627825 */ /* 0x000fe200078e00ff */
[----:B------:R-:W-:-:S02]  /*2a8d0*/  IADD3.X R67, P0, PT, R67, R126, RZ, P0, !PT ;  /* 0x0000007e43437210 */ /* 0x000fc4000071e4ff */
[----:B------:R-:W-:Y:S01]  /*2a8e0*/  IADD3.X R69, P3, PT, R97, R120, RZ, P3, !PT ;  /* 0x0000007861457210 */ /* 0x000fe20001f7e4ff */
[----:B------:R-:W-:Y:S01]  /*2a8f0*/  IMAD.MOV.U32 R100, RZ, RZ, R49 ;  /* 0x000000ffff647224 */ /* 0x000fe200078e0031 */
[----:B------:R-:W-:Y:S01]  /*2a900*/  IADD3.X R75, P1, PT, RZ, RZ, RZ, P1, !PT ;  /* 0x000000ffff4b7210 */ /* 0x000fe20000f3e4ff */
[----:B------:R-:W-:Y:S01]  /*2a910*/  IMAD.WIDE.U32 R96, R60, 0xf5138f, RZ ;  /* 0x00f5138f3c607825 */ /* 0x000fe200078e00ff */
[----:B------:R-:W-:Y:S02]  /*2a920*/  IADD3.X R49, P3, PT, RZ, RZ, RZ, P3, !PT ;  /* 0x000000ffff317210 */ /* 0x000fe40001f7e4ff */
[----:B------:R-:W-:Y:S01]  /*2a930*/  IADD3.X R71, P0, PT, R71, R127, RZ, P0, !PT ;  /* 0x0000007f47477210 */ /* 0x000fe2000071e4ff */
[----:B------:R-:W-:-:S04]  /*2a940*/  IMAD.WIDE.U32.X R100, R61, 0x1ef3622f, R100, P2 ;  /* 0x1ef3622f3d647825 */ /* 0x000fc800010e0464 */
[----:B------:R-:W-:-:S04]  /*2a950*/  IMAD.WIDE.U32 R98, P2, R60, 0x1a22d9f3, R98 ;  /* 0x1a22d9f33c627825 */ /* 0x000fc80007840062 */
[----:B------:R-:W-:Y:S01]  /*2a960*/  IMAD.X R105, RZ, RZ, RZ, P2 ;  /* 0x000000ffff697224 */ /* 0x000fe200010e06ff */
[----:B------:R-:W-:Y:S01]  /*2a970*/  IADD3 R44, P2, PT, R98, R97, RZ ;  /* 0x00000061622c7210 */ /* 0x000fe20007f5e0ff */
[----:B------:R-:W-:Y:S01]  /*2a980*/  IMAD.MOV.U32 R104, RZ, RZ, R99 ;  /* 0x000000ffff687224 */ /* 0x000fe200078e0063 */
[----:B------:R-:W-:Y:S01]  /*2a990*/  IADD3.X R99, P4, PT, R133, R72, RZ, P4, !PT ;  /* 0x0000004885637210 */ /* 0x000fe2000279e4ff */
[----:B------:R-:W-:Y:S01]  /*2a9a0*/  IMAD.X R103, RZ, RZ, RZ, P3 ;  /* 0x000000ffff677224 */ /* 0x000fe200018e06ff */
[----:B------:R-:W-:Y:S01]  /*2a9b0*/  IADD3 RZ, P3, PT, R68, R62, RZ ;  /* 0x0000003e44ff7210 */ /* 0x000fe20007f7e0ff */
[----:B------:R-:W-:Y:S01]  /*2a9c0*/  IMAD.X R97, RZ, RZ, RZ, P1 ;  /* 0x000000ffff617224 */ /* 0x000fe200008e06ff */
[----:B------:R-:W-:Y:S01]  /*2a9d0*/  IADD3 RZ, P1, PT, R42, R2, RZ ;  /* 0x000000022aff7210 */ /* 0x000fe20007f3e0ff */
[----:B------:R-:W-:Y:S01]  /*2a9e0*/  IMAD.WIDE.U32.X R104, R61, 0x1a22d9f3, R104, P2 ;  /* 0x1a22d9f33d687825 */ /* 0x000fe200010e0468 */
[----:B------:R-:W-:Y:S02]  /*2a9f0*/  IADD3.X RZ, P3, PT, R69, R8, RZ, P3, !PT ;  /* 0x0000000845ff7210 */ /* 0x000fe40001f7e4ff */
[----:B------:R-:W-:Y:S01]  /*2aa00*/  IADD3.X RZ, P1, PT, R43, R7, RZ, P1, !PT ;  /* 0x000000072bff7210 */ /* 0x000fe20000f3e4ff */
[----:B------:R-:W-:-:S03]  /*2aa10*/  IMAD.WIDE.U32 R62, P2, R60, -0x39c4fa40, R112 ;  /* 0xc63b05c03c3e7825 */ /* 0x000fc60007840070 */
[----:B------:R-:W-:Y:S01]  /*2aa20*/  IADD3.X R75, P1, PT, R75, R100, RZ, P1, !PT ;  /* 0x000000644b4b7210 */ /* 0x000fe20000f3e4ff */
[----:B------:R-:W-:-:S04]  /*2aa30*/  IMAD.WIDE.U32 R2, R60, 0x6ca1493b, RZ ;  /* 0x6ca1493b3c027825 */ /* 0x000fc800078e00ff */
[----:B------:R-:W-:Y:S01]  /*2aa40*/  IMAD.X R129, RZ, RZ, RZ, P2 ;  /* 0x000000ffff817224 */ /* 0x000fe200010e06ff */
[----:B------:R-:W-:Y:S01]  /*2aa50*/  IADD3 R3, P2, PT, R62, R3, RZ ;  /* 0x000000033e037210 */ /* 0x000fe20007f5e0ff */
[----:B------:R-:W-:-:S04]  /*2aa60*/  IMAD.WIDE.U32 R120, R61, 0x17c510ea, RZ ;  /* 0x17c510ea3d787825 */ /* 0x000fc800078e00ff */
[----:B------:R-:W-:Y:S02]  /*2aa70*/  IMAD.MOV.U32 R128, RZ, RZ, R63 ;  /* 0x000000ffff807224 */ /* 0x000fe400078e003f */
[----:B------:R-:W-:-:S04]  /*2aa80*/  IMAD.WIDE.U32 R116, R60, 0x17c510ea, RZ ;  /* 0x17c510ea3c747825 */ /* 0x000fc800078e00ff */
[----:B------:R-:W-:-:S04]  /*2aa90*/  IMAD.WIDE.U32.X R128, R61, -0x39c4fa40, R128, P2 ;  /* 0xc63b05c03d807825 */ /* 0x000fc800010e0480 */
[----:B------:R-:W-:-:S04]  /*2aaa0*/  IMAD.WIDE.U32 R120, P2, R60, 0x1ae3a46, R120 ;  /* 0x01ae3a463c787825 */ /* 0x000fc80007840078 */
[----:B------:R-:W-:Y:S01]  /*2aab0*/  IMAD.MOV.U32 R112, RZ, RZ, R121 ;  /* 0x000000ffff707224 */ /* 0x000fe200078e0079 */
[----:B------:R-:W-:Y:S01]  /*2aac0*/  IADD3.X R113, PT, PT, RZ, RZ, RZ, P2, !PT ;  /* 0x000000ffff717210 */ /* 0x000fe200017fe4ff */
[----:B------:R-:W-:Y:S01]  /*2aad0*/  IMAD.WIDE.U32 R76, R60, 0x30000000, R76 ;  /* 0x300000003c4c7825 */ /* 0x000fe200078e004c */
[----:B------:R-:W-:-:S03]  /*2aae0*/  IADD3 R63, P2, PT, R120, R117, RZ ;  /* 0x00000075783f7210 */ /* 0x000fc60007f5e0ff */
[----:B------:R-:W-:Y:S02]  /*2aaf0*/  IMAD.IADD R64, R5, 0x1, R64 ;  /* 0x0000000105407824 */ /* 0x000fe400078e0240 */
[----:B------:R-:W-:Y:S01]  /*2ab00*/  IMAD.WIDE.U32.X R112, R61, 0x1ae3a46, R112, P2 ;  /* 0x01ae3a463d707825 */ /* 0x000fe200010e0470 */
[----:B------:R-:W-:Y:S02]  /*2ab10*/  IADD3.X R13, P2, PT, R13, R4, RZ, P4, !PT ;  /* 0x000000040d0d7210 */ /* 0x000fe4000275e4ff */
[----:B------:R-:W-:Y:S01]  /*2ab20*/  IADD3.X R7, P4, PT, RZ, RZ, RZ, P4, !PT ;  /* 0x000000ffff077210 */ /* 0x000fe2000279e4ff */
[----:B------:R-:W-:Y:S01]  /*2ab30*/  IMAD.WIDE.U32 R4, R76, -0x1, RZ ;  /* 0xffffffff4c047825 */ /* 0x000fe200078e00ff */
[----:B------:R-:W-:-:S03]  /*2ab40*/  IADD3.X R64, P2, PT, R99, R64, RZ, P2, !PT ;  /* 0x0000004063407210 */ /* 0x000fc6000175e4ff */
[----:B------:R-:W-:Y:S01]  /*2ab50*/  IMAD.IADD R167, R77, 0x1, R166 ;  /* 0x000000014da77824 */ /* 0x000fe200078e02a6 */
[----:B------:R-:W-:Y:S01]  /*2ab60*/  IADD3.X R7, P2, PT, RZ, R7, RZ, P2, !PT ;  /* 0x00000007ff077210 */ /* 0x000fe2000175e4ff */
[----:B------:R-:W-:-:S03]  /*2ab70*/  IMAD.WIDE.U32 R126, R4, 0x1, RZ ;  /* 0x00000001047e7825 */ /* 0x000fc600078e00ff */
[----:B------:R-:W-:Y:S01]  /*2ab80*/  IADD3.X R8, PT, PT, RZ, RZ, RZ, P2, P4 ;  /* 0x000000ffff087210 */ /* 0x000fe200017e84ff */
[----:B------:R-:W-:Y:S01]  /*2ab90*/  IMAD.WIDE.U32 R40, R163, R135, R40 ;  /* 0x00000087a3287225 */ /* 0x000fe200078e0028 */
[----:B------:R-:W-:-:S03]  /*2aba0*/  IADD3 RZ, P2, PT, R76, R126, RZ ;  /* 0x0000007e4cff7210 */ /* 0x000fc60007f5e0ff */
[----:B------:R-:W-:Y:S01]  /*2abb0*/  IMAD R77, R76, -0x7af74001, -R167 ;  /* 0x8508bfff4c4d7824 */ /* 0x000fe200078e0aa7 */
[----:B------:R-:W-:Y:S01]  /*2abc0*/  IADD3.X R76, P3, PT, R49, R114, RZ, P3, !PT ;  /* 0x00000072314c7210 */ /* 0x000fe20001f7e4ff */
[----:B------:R-:W-:Y:S01]  /*2abd0*/  IMAD.IADD R122, R41, 0x1, R122 ;  /* 0x00000001297a7824 */ /* 0x000fe200078e027a */
[----:B------:R-:W-:Y:S01]  /*2abe0*/  IADD3.X R40, P0, PT, R67, R40, RZ, P0, !PT ;  /* 0x0000002843287210 */ /* 0x000fe2000071e4ff */
[----:B------:R-:W-:Y:S01]  /*2abf0*/  IMAD.IADD R5, R5, 0x1, R77 ;  /* 0x0000000105057824 */ /* 0x000fe200078e024d */
[----:B------:R-:W-:Y:S01]  /*2ac00*/  IADD3.X R103, P3, PT, R103, R115, RZ, P3, !PT ;  /* 0x0000007367677210 */ /* 0x000fe20001f7e4ff */
[----:B------:R-:W-:Y:S01]  /*2ac10*/  IMAD.WIDE.U32 R114, R6, 0x6ca1493b, R68 ;  /* 0x6ca1493b06727825 */ /* 0x000fe200078e0044 */
[----:B------:R-:W-:Y:S02]  /*2ac20*/  IADD3.X R49, P1, PT, R97, R101, RZ, P1, !PT ;  /* 0x0000006561317210 */ /* 0x000fe40000f3e4ff */
[----:B------:R-:W-:Y:S01]  /*2ac30*/  IADD3.X R41, P4, PT, R71, R122, RZ, P0, !PT ;  /* 0x0000007a47297210 */ /* 0x000fe2000079e4ff */
[----:B------:R-:W-:Y:S01]  /*2ac40*/  IMAD.WIDE.U32 R100, R5, 0x1, RZ ;  /* 0x0000000105647825 */ /* 0x000fe200078e00ff */
[----:B------:R-:W-:-:S02]  /*2ac50*/  IADD3.X R76, P0, PT, R76, R13, RZ, P3, !PT ;  /* 0x0000000d4c4c7210 */ /* 0x000fc40001f1e4ff */
[----:B------:R-:W-:Y:S01]  /*2ac60*/  IADD3.X R51, P3, PT, RZ, RZ, RZ, P4, !PT ;  /* 0x000000ffff337210 */ /* 0x000fe2000277e4ff */
[----:B------:R-:W-:Y:S01]  /*2ac70*/  IMAD.IADD R72, R115, 0x1, R66 ;  /* 0x0000000173487824 */ /* 0x000fe200078e0242 */
[----:B------:R-:W-:Y:S01]  /*2ac80*/  IADD3.X R66, P1, PT, R75, R114, RZ, P1, !PT ;  /* 0x000000724b427210 */ /* 0x000fe20000f3e4ff */
[----:B------:R-:W-:Y:S01]  /*2ac90*/  IMAD.WIDE.U32 R42, R60, -0x45f6b800, R42 ;  /* 0xba0948003c2a7825 */ /* 0x000fe200078e002a */
[----:B------:R-:W-:Y:S02]  /*2aca0*/  IADD3.X R77, P0, PT, R103, R64, RZ, P0, !PT ;  /* 0x00000040674d7210 */ /* 0x000fe4000071e4ff */
[----:B------:R-:W-:Y:S01]  /*2acb0*/  IADD3.X R67, P1, PT, R49, R72, RZ, P1, !PT ;  /* 0x0000004831437210 */ /* 0x000fe20000f3e4ff */
[----:B------:R-:W-:Y:S01]  /*2acc0*/  IMAD.IADD R61, R43, 0x1, R48 ;  /* 0x000000012b3d7824 */ /* 0x000fe200078e0230 */
[----:B------:R-:W-:Y:S01]  /*2acd0*/  IADD3.X R107, P0, PT, RZ, RZ, RZ, P0, !PT ;  /* 0x000000ffff6b7210 */ /* 0x000fe2000071e4ff */
[----:B------:R-:W-:Y:S01]  /*2ace0*/  IMAD.WIDE.U32 R68, P4, R4, -0x7af74000, R100 ;  /* 0x8508c00004447825 */ /* 0x000fe20007880064 */
[----:B------:R-:W-:-:S03]  /*2acf0*/  IADD3.X R103, P1, PT, RZ, RZ, RZ, P1, !PT ;  /* 0x000000ffff677210 */ /* 0x000fc60000f3e4ff */
[----:B------:R-:W-:-:S04]  /*2ad00*/  IMAD.WIDE.U32 R48, R5, 0x30000000, RZ ;  /* 0x3000000005307825 */ /* 0x000fc800078e00ff */
[----:B------:R-:W-:Y:S01]  /*2ad10*/  IMAD.X R97, RZ, RZ, RZ, P3 ;  /* 0x000000ffff617224 */ /* 0x000fe200018e06ff */
[----:B------:R-:W-:Y:S01]  /*2ad20*/  IADD3 R126, P3, PT, R127, R68, RZ ;  /* 0x000000447f7e7210 */ /* 0x000fe20007f7e0ff */
[----:B------:R-:W-:Y:S02]  /*2ad30*/  IMAD.X R101, RZ, RZ, RZ, P4 ;  /* 0x000000ffff657224 */ /* 0x000fe400020e06ff */
[----:B------:R-:W-:Y:S01]  /*2ad40*/  IMAD.MOV.U32 R100, RZ, RZ, R69 ;  /* 0x000000ffff647224 */ /* 0x000fe200078e0045 */
[----:B------:R-:W-:Y:S01]  /*2ad50*/  IADD3.X RZ, P2, PT, R167, R126, RZ, P2, !PT ;  /* 0x0000007ea7ff7210 */ /* 0x000fe2000175e4ff */
[----:B------:R-:W-:Y:S01]  /*2ad60*/  IMAD.X R75, RZ, RZ, RZ, P0 ;  /* 0x000000ffff4b7224 */ /* 0x000fe200000e06ff */
[----:B------:R-:W-:Y:S01]  /*2ad70*/  IADD3 RZ, P0, PT, R40, R110, RZ ;  /* 0x0000006e28ff7210 */ /* 0x000fe20007f1e0ff */
[----:B------:R-:W-:-:S03]  /*2ad80*/  IMAD.WIDE.U32 R68, P4, R4, 0x170b5d44, R48 ;  /* 0x170b5d4404447825 */ /* 0x000fc60007880030 */
[----:B------:R-:W-:Y:S01]  /*2ad90*/  IADD3.X RZ, P0, PT, R41, R65, RZ, P0, !PT ;  /* 0x0000004129ff7210 */ /* 0x000fe2000071e4ff */
[----:B------:R-:W-:-:S04]  /*2ada0*/  IMAD.WIDE.U32 R48, R4, 0x30000000, RZ ;  /* 0x3000000004307825 */ /* 0x000fc800078e00ff */
[----:B------:R-:W-:Y:S01]  /*2adb0*/  IMAD.X R99, RZ, RZ, RZ, P1 ;  /* 0x000000ffff637224 */ /* 0x000fe200008e06ff */
[----:B------:R-:W-:Y:S01]  /*2adc0*/  IADD3 RZ, P1, PT, R76, R70, RZ ;  /* 0x000000464cff7210 */ /* 0x000fe20007f3e0ff */
[----:B------:R-:W-:Y:S01]  /*2add0*/  IMAD.WIDE.U32.X R100, R5, -0x7af74000, R100, P3 ;  /* 0x8508c00005647825 */ /* 0x000fe200018e0464 */
[----:B------:R-:W-:Y:S02]  /*2ade0*/  IADD3 RZ, P3, PT, R66, R96, RZ ;  /* 0x0000006042ff7210 */ /* 0x000fe40007f7e0ff */
[----:B------:R-:W-:Y:S01]  /*2adf0*/  IADD3.X RZ, P1, PT, R77, R50, RZ, P1, !PT ;  /* 0x000000324dff7210 */ /* 0x000fe20000f3e4ff */
[----:B------:R-:W-:Y:S01]  /*2ae00*/  IMAD.X R71, RZ, RZ, RZ, P4 ;  /* 0x000000ffff477224 */ /* 0x000fe200020e06ff */
[----:B------:R-:W-:Y:S01]  /*2ae10*/  IADD3 R13, P4, PT, R68, R49, RZ ;  /* 0x00000031440d7210 */ /* 0x000fe20007f9e0ff */
[----:B------:R-:W-:Y:S01]  /*2ae20*/  IMAD.WIDE.U32 R64, R5, -0x45f6b800, RZ ;  /* 0xba09480005407825 */ /* 0x000fe200078e00ff */
[----:B------:R-:W-:Y:S02]  /*2ae30*/  IADD3.X RZ, P3, PT, R67, R44, RZ, P3, !PT ;  /* 0x0000002c43ff7210 */ /* 0x000fe40001f7e4ff */
[----:B------:R-:W-:Y:S01]  /*2ae40*/  IADD3.X R44, P0, PT, R51, R124, RZ, P0, !PT ;  /* 0x0000007c332c7210 */ /* 0x000fe2000071e4ff */
[----:B------:R-:W-:Y:S01]  /*2ae50*/  IMAD.MOV.U32 R70, RZ, RZ, R69 ;  /* 0x000000ffff467224 */ /* 0x000fe200078e0045 */
[----:B------:R-:W-:Y:S01]  /*2ae60*/  IADD3.X R111, P2, PT, RZ, R100, RZ, P2, !PT ;  /* 0x00000064ff6f7210 */ /* 0x000fe2000175e4ff */
[----:B------:R-:W-:Y:S01]  /*2ae70*/  IMAD.WIDE.U32 R50, R4, -0x45f6b800, RZ ;  /* 0xba09480004327825 */ /* 0x000fe200078e00ff */
[----:B------:R-:W-:-:S02]  /*2ae80*/  IADD3.X R72, P0, PT, R97, R125, RZ, P0, !PT ;  /* 0x0000007d61487210 */ /* 0x000fc4000071e4ff */
[----:B------:R-:W-:Y:S01]  /*2ae90*/  IADD3.X R84, P2, PT, RZ, R101, RZ, P2, !PT ;  /* 0x00000065ff547210 */ /* 0x000fe2000175e4ff */
[----:B------:R-:W-:Y:S01]  /*2aea0*/  IMAD.WIDE.U32.X R70, R5, 0x170b5d44, R70, P4 ;  /* 0x170b5d4405467825 */ /* 0x000fe200020e0446 */
[----:B------:R-:W-:Y:S02]  /*2aeb0*/  IADD3.X R103, P3, PT, R103, R104, RZ, P3, !PT ;  /* 0x0000006867677210 */ /* 0x000fe40001f7e4ff */
[----:B------:R-:W-:Y:S01]  /*2aec0*/  IADD3.X R110, P2, PT, R111, R42, RZ, P2, !PT ;  /* 0x0000002a6f6e7210 */ /* 0x000fe2000175e4ff */
[----:B------:R-:W-:Y:S01]  /*2aed0*/  IMAD.WIDE.U32 R64, P4, R4, 0x1ef3622f, R64 ;  /* 0x1ef3622f04407825 */ /* 0x000fe20007880040 */
[----:B------:R-:W-:Y:S02]  /*2aee0*/  IADD3.X R82, P1, PT, R107, R168, RZ, P1, !PT ;  /* 0x000000a86b527210 */ /* 0x000fe40000f3e4ff */
[----:B------:R-:W-:Y:S01]  /*2aef0*/  IADD3.X R111, P2, PT, R84, R61, RZ, P2, !PT ;  /* 0x0000003d546f7210 */ /* 0x000fe2000175e4ff */
[----:B------:R-:W-:Y:S01]  /*2af00*/  IMAD.X R101, RZ, RZ, RZ, P4 ;  /* 0x000000ffff657224 */ /* 0x000fe200020e06ff */
[----:B------:R-:W-:Y:S01]  /*2af10*/  IADD3 R49, P4, PT, R64, R51, RZ ;  /* 0x0000003340317210 */ /* 0x000fe20007f9e0ff */
[----:B------:R-:W-:Y:S01]  /*2af20*/  IMAD.WIDE.U32 R96, R5, 0xf5138f, RZ ;  /* 0x00f5138f05607825 */ /* 0x000fe200078e00ff */
[----:B------:R-:W-:-:S02]  /*2af30*/  MOV R100, R65 ;  /* 0x0000004100647202 */ /* 0x000fc40000000f00 */
[----:B------:R-:W-:Y:S01]  /*2af40*/  IADD3.X R51, P2, PT, RZ, RZ, RZ, P2, !PT ;  /* 0x000000ffff337210 */ /* 0x000fe2000175e4ff */
[----:B------:R-:W-:Y:S01]  /*2af50*/  IMAD.WIDE.U32 R42, R4, 0xf5138f, RZ ;  /* 0x00f5138f042a7825 */ /* 0x000fe200078e00ff */
[----:B------:R-:W-:Y:S02]  /*2af60*/  IADD3.X R169, P1, PT, R75, R169, RZ, P1, !PT ;  /* 0x000000a94ba97210 */ /* 0x000fe40000f3e4ff */
[----:B------:R-:W-:Y:S01]  /*2af70*/  IADD3.X R44, P0, PT, R44, R9, RZ, P0, !PT ;  /* 0x000000092c2c7210 */ /* 0x000fe2000071e4ff */
[----:B------:R-:W-:Y:S01]  /*2af80*/  IMAD.WIDE.U32.X R100, R5, 0x1ef3622f, R100, P4 ;  /* 0x1ef3622f05647825 */ /* 0x000fe200020e0464 */
[----:B------:R-:W-:Y:S02]  /*2af90*/  IADD3.X R7, P1, PT, R82, R7, RZ, P1, !PT ;  /* 0x0000000752077210 */ /* 0x000fe40000f3e4ff */
[----:B------:R-:W-:Y:S01]  /*2afa0*/  IADD3.X R45, P0, PT, R72, R45, RZ, P0, !PT ;  /* 0x0000002d482d7210 */ /* 0x000fe2000071e4ff */
[----:B------:R-:W-:Y:S01]  /*2afb0*/  IMAD.WIDE.U32 R96, P4, R4, 0x1a22d9f3, R96 ;  /* 0x1a22d9f304607825 */ /* 0x000fe20007880060 */
[----:B------:R-:W-:-:S03]  /*2afc0*/  IADD3.X R8, P1, PT, R169, R8, RZ, P1, !PT ;  /* 0x00000008a9087210 */ /* 0x000fc60000f3e4ff */
[----:B------:R-:W-:-:S04]  /*2afd0*/  IMAD.WIDE.U32 R76, R6, 0x17c510ea, R76 ;  /* 0x17c510ea064c7825 */ /* 0x000fc800078e004c */
[----:B------:R-:W-:Y:S01]  /*2afe0*/  IMAD.X R123, RZ, RZ, RZ, P4 ;  /* 0x000000ffff7b7224 */ /* 0x000fe200020e06ff */
[----:B------:R-:W-:Y:S01]  /*2aff0*/  IADD3 R6, P4, PT, R96, R43, RZ ;  /* 0x0000002b60067210 */ /* 0x000fe20007f9e0ff */
[----:B------:R-:W-:Y:S01]  /*2b000*/  IMAD.WIDE.U32 R114, R5, 0x6ca1493b, RZ ;  /* 0x6ca1493b05727825 */ /* 0x000fe200078e00ff */
[----:B------:R-:W-:-:S03]  /*2b010*/  IADD3.X R43, P3, PT, R99, R105, RZ, P3, !PT ;  /* 0x00000069632b7210 */ /* 0x000fc60001f7e4ff */
[----:B------:R-:W-:Y:S01]  /*2b020*/  IMAD.MOV.U32 R122, RZ, RZ, R97 ;  /* 0x000000ffff7a7224 */ /* 0x000fe200078e0061 */
[----:B------:R-:W-:Y:S01]  /*2b030*/  IADD3.X R126, P3, PT, R103, R76, RZ, P3, !PT ;  /* 0x0000004c677e7210 */ /* 0x000fe20001f7e4ff */
[----:B------:R-:W-:-:S04]  /*2b040*/  IMAD.WIDE.U32 R104, R4, 0x6ca1493b, RZ ;  /* 0x6ca1493b04687825 */ /* 0x000fc800078e00ff */
[----:B------:R-:W-:-:S04]  /*2b050*/  IMAD.WIDE.U32.X R122, R5, 0x1a22d9f3, R122, P4 ;  /* 0x1a22d9f3057a7825 */ /* 0x000fc800020e047a */
[----:B------:R-:W-:-:S04]  /*2b060*/  IMAD.WIDE.U32 R114, P4, R4, -0x39c4fa40, R114 ;  /* 0xc63b05c004727825 */ /* 0x000fc80007880072 */
[----:B------:R-:W-:Y:S02]  /*2b070*/  IMAD.IADD R84, R77, 0x1, R74 ;  /* 0x000000014d547824 */ /* 0x000fe400078e024a */
[----:B------:R-:W-:-:S03]  /*2b080*/  IMAD.WIDE.U32 R74, R5, 0x17c510ea, RZ ;  /* 0x17c510ea054a7825 */ /* 0x000fc600078e00ff */
[----:B------:R-:W-:Y:S01]  /*2b090*/  IADD3.X R127, P3, PT, R43, R84, RZ, P3, !PT ;  /* 0x000000542b7f7210 */ /* 0x000fe20001f7e4ff */
[----:B------:R-:W-:Y:S01]  /*2b0a0*/  IMAD.X R65, RZ, RZ, RZ, P2 ;  /* 0x000000ffff417224 */ /* 0x000fe200010e06ff */
[----:B------:R-:W-:Y:S01]  /*2b0b0*/  IADD3 R61, P2, PT, R114, R105, RZ ;  /* 0x00000069723d7210 */ /* 0x000fe20007f5e0ff */
[----:B------:R-:W-:Y:S02]  /*2b0c0*/  IMAD.X R125, RZ, RZ, RZ, P4 ;  /* 0x000000ffff7d7224 */ /* 0x000fe400020e06ff */
[----:B------:R-:W-:Y:S02]  /*2b0d0*/  IMAD.MOV.U32 R124, RZ, RZ, R115 ;  /* 0x000000ffff7c7224 */ /* 0x000fe400078e0073 */
[----:B------:R-:W-:-:S04]  /*2b0e0*/  IMAD.WIDE.U32 R76, R4, 0x17c510ea, RZ ;  /* 0x17c510ea044c7825 */ /* 0x000fc800078e00ff */
[----:B------:R-:W-:-:S04]  /*2b0f0*/  IMAD.WIDE.U32 R74, P4, R4, 0x1ae3a46, R74 ;  /* 0x01ae3a46044a7825 */ /* 0x000fc8000788004a */
[----:B------:R-:W-:-:S04]  /*2b100*/  IMAD.WIDE.U32 R46, R153, R137, R46 ;  /* 0x00000089992e7225 */ /* 0x000fc800078e002e */
[----:B------:R-:W-:Y:S01]  /*2b110*/  IMAD.WIDE.U32.X R124, R5, -0x39c4fa40, R124, P2 ;  /* 0xc63b05c0057c7825 */ /* 0x000fe200010e047c */
[----:B------:R-:W-:-:S03]  /*2b120*/  IADD3 RZ, P2, PT, R110, R48, RZ ;  /* 0x000000306eff7210 */ /* 0x000fc60007f5e0ff */
[----:B------:R-:W-:Y:S01]  /*2b130*/  IMAD.X R103, RZ, RZ, RZ, P4 ;  /* 0x000000ffff677224 */ /* 0x000fe200020e06ff */
[----:B------:R-:W-:Y:S01]  /*2b140*/  IADD3 R48, P4, PT, R74, R77, RZ ;  /* 0x0000004d4a307210 */ /* 0x000fe20007f9e0ff */
[----:B------:R-:W-:Y:S01]  /*2b150*/  IMAD.IADD R47, R47, 0x1, R102 ;  /* 0x000000012f2f7824 */ /* 0x000fe200078e0266 */
[----:B------:R-:W-:Y:S01]  /*2b160*/  IADD3.X RZ, P2, PT, R111, R13, RZ, P2, !PT ;  /* 0x0000000d6fff7210 */ /* 0x000fe2000175e4ff */
[----:B------:R-:W-:Y:S02]  /*2b170*/  IMAD.MOV.U32 R102, RZ, RZ, R75 ;  /* 0x000000ffff667224 */ /* 0x000fe400078e004b */
[----:B------:R-:W-:-:S04]  /*2b180*/  IMAD.WIDE.U32 R40, R157, R137, R40 ;  /* 0x000000899d287225 */ /* 0x000fc800078e0028 */
[----:B------:R-:W-:Y:S01]  /*2b190*/  IMAD.WIDE.U32.X R102, R5, 0x1ae3a46, R102, P4 ;  /* 0x01ae3a4605667825 */ /* 0x000fe200020e0466 */
[----:B------:R-:W-:Y:S02]  /*2b1a0*/  IADD3.X R5, P3, PT, RZ, RZ, RZ, P3, !PT ;  /* 0x000000ffff057210 */ /* 0x000fe40001f7e4ff */
[----:B------:R-:W-:Y:S01]  /*2b1b0*/  IADD3.X R51, P4, PT, R51, R70, RZ, P2, !PT ;  /* 0x0000004633337210 */ /* 0x000fe2000179e4ff */
[----:B------:R-:W-:Y:S01]  /*2b1c0*/  IMAD.IADD R118, R41, 0x1, R118 ;  /* 0x0000000129767824 */ /* 0x000fe200078e0276 */
[----:B------:R-:W-:Y:S01]  /*2b1d0*/  IADD3.X R41, P2, PT, R7, R46, RZ, P1, !PT ;  /* 0x0000002e07297210 */ /* 0x000fe20000f5e4ff */
[----:B------:R-:W-:Y:S01]  /*2b1e0*/  IMAD.X R13, RZ, RZ, RZ, P3 ;  /* 0x000000ffff0d7224 */ /* 0x000fe200018e06ff */
[----:B------:R-:W-:Y:S01]  /*2b1f0*/  IADD3 RZ, P3, PT, R126, R2, RZ ;  /* 0x000000027eff7210 */ /* 0x000fe20007f7e0ff */
[----:B------:R-:W-:Y:S01]  /*2b200*/  IMAD.WIDE.U32 R110, R4, 0x30000000, R110 ;  /* 0x30000000046e7825 */ /* 0x000fe200078e006e */
[----:B------:R-:W-:Y:S02]  /*2b210*/  IADD3.X R65, P4, PT, R65, R71, RZ, P4, !PT ;  /* 0x0000004741417210 */ /* 0x000fe4000279e4ff */
[----:B------:R-:W-:Y:S01]  /*2b220*/  IADD3.X RZ, P3, PT, R127, R3, RZ, P3, !PT ;  /* 0x000000037fff7210 */ /* 0x000fe20001f7e4ff */
[----:B------:R-:W-:Y:S01]  /*2b230*/  IMAD.WIDE.U32 R66, R60, 0xf5138f, R66 ;  /* 0x00f5138f3c427825 */ /* 0x000fe200078e0042 */
[----:B------:R-:W-:-:S02]  /*2b240*/  IADD3.X R47, P2, PT, R8, R47, RZ, P2, !PT ;  /* 0x0000002f082f7210 */ /* 0x000fc4000175e4ff */
[----:B------:R-:W-:Y:S01]  /*2b250*/  IADD3.X R46, P3, PT, R5, R128, RZ, P3, !PT ;  /* 0x00000080052e7210 */ /* 0x000fe20001f7e4ff */
[----:B------:R-:W-:Y:S01]  /*2b260*/  IMAD.IADD R7, R111, 0x1, R68 ;  /* 0x000000016f077824 */ /* 0x000fe200078e0244 */
[----:B------:R-:W-:Y:S01]  /*2b270*/  IADD3.X R8, P1, PT, RZ, RZ, RZ, P1, !PT ;  /* 0x000000ffff087210 */ /* 0x000fe20000f3e4ff */
[----:B------:R-:W-:Y:S01]  /*2b280*/  IMAD.IADD R98, R67, 0x1, R98 ;  /* 0x0000000143627824 */ /* 0x000fe200078e0262 */
[----:B------:R-:W-:Y:S01]  /*2b290*/  IADD3.X R128, P3, PT, R13, R129, RZ, P3, !PT ;  /* 0x000000810d807210 */ /* 0x000fe20001f7e4ff */
[----:B------:R-:W-:Y:S01]  /*2b2a0*/  IMAD.WIDE.U32 R2, R110, -0x1, RZ ;  /* 0xffffffff6e027825 */ /* 0x000fe200078e00ff */
[----:B------:R-:W-:Y:S02]  /*2b2b0*/  IADD3.X R66, P4, PT, R51, R66, RZ, P4, !PT ;  /* 0x0000004233427210 */ /* 0x000fe4000279e4ff */
[----:B------:R-:W-:Y:S01]  /*2b2c0*/  IADD3.X R46, P3, PT, R46, R41, RZ, P3, !PT ;  /* 0x000000292e2e7210 */ /* 0x000fe20001f7e4ff */
[----:B------:R-:W-:Y:S01]  /*2b2d0*/  IMAD R41, R110, -0x7af74001, -R7 ;  /* 0x8508bfff6e297824 */ /* 0x000fe200078e0a07 */
[----:B------:R-:W-:Y:S01]  /*2b2e0*/  IADD3.X R8, P2, PT, RZ, R8, RZ, P2, !PT ;  /* 0x00000008ff087210 */ /* 0x000fe2000175e4ff */
[----:B------:R-:W-:Y:S01]  /*2b2f0*/  IMAD.WIDE.U32 R126, R60, 0x6ca1493b, R126 ;  /* 0x6ca1493b3c7e7825 */ /* 0x000fe200078e007e */
[----:B------:R-:W-:-:S02]  /*2b300*/  IADD3.X R67, P4, PT, R65, R98, RZ, P4, !PT ;  /* 0x0000006241437210 */ /* 0x000fc4000279e4ff */
[----:B------:R-:W-:Y:S01]  /*2b310*/  IADD3.X R5, PT, PT, RZ, RZ, RZ, P2, P1 ;  /* 0x000000ffff057210 */ /* 0x000fe200017e24ff */
[----:B------:R-:W-:Y:S01]  /*2b320*/  IMAD.IADD R13, R127, 0x1, R62 ;  /* 0x000000017f0d7824 */ /* 0x000fe200078e023e */
[----:B------:R-:W-:Y:S02]  /*2b330*/  IADD3 R3, PT, PT, R3, R41, RZ ;  /* 0x0000002903037210 */ /* 0x000fe40007ffe0ff */
[----:B------:R-:W-:Y:S01]  /*2b340*/  IADD3 RZ, P1, PT, R66, R50, RZ ;  /* 0x0000003242ff7210 */ /* 0x000fe20007f3e0ff */
[----:B------:R-:W-:Y:S01]  /*2b350*/  IMAD.WIDE.U32 R50, R2, 0x1, RZ ;  /* 0x0000000102327825 */ /* 0x000fe200078e00ff */
[----:B------:R-:W-:Y:S02]  /*2b360*/  IADD3.X R127, P4, PT, RZ, RZ, RZ, P4, !PT ;  /* 0x000000ffff7f7210 */ /* 0x000fe4000279e4ff */
[----:B------:R-:W-:Y:S01]  /*2b370*/  IADD3.X RZ, P1, PT, R67, R49, RZ, P1, !PT ;  /* 0x0000003143ff7210 */ /* 0x000fe20000f3e4ff */
[----:B------:R-:W-:Y:S01]  /*2b380*/  IMAD.WIDE.U32 R68, R3, 0x1, RZ ;  /* 0x0000000103447825 */ /* 0x000fe200078e00ff */
[----:B------:R-:W-:-:S02]  /*2b390*/  IADD3.X R47, P3, PT, R128, R47, RZ, P3, !PT ;  /* 0x0000002f802f7210 */ /* 0x000fc40001f7e4ff */
[----:B------:R-:W-:Y:S01]  /*2b3a0*/  IADD3.X R127, P1, PT, R127, R100, RZ, P1, !PT ;  /* 0x000000647f7f7210 */ /* 0x000fe20000f3e4ff */
[----:B------:R-:W-:Y:S01]  /*2b3b0*/  IMAD.X R41, RZ, RZ, RZ, P4 ;  /* 0x000000ffff297224 */ /* 0x000fe200020e06ff */
[----:B------:R-:W-:Y:S01]  /*2b3c0*/  IADD3 RZ, P2, PT, R46, R116, RZ ;  /* 0x000000742eff7210 */ /* 0x000fe20007f5e0ff */
[----:B------:R-:W-:Y:S01]  /*2b3d0*/  IMAD.WIDE.U32 R68, P4, R2, -0x7af74000, R68 ;  /* 0x8508c00002447825 */ /* 0x000fe20007880044 */
[----:B------:R-:W-:Y:S02]  /*2b3e0*/  IADD3.X R43, P3, PT, RZ, RZ, RZ, P3, !PT ;  /* 0x000000ffff2b7210 */ /* 0x000fe40001f7e4ff */
[----:B------:R-:W-:Y:S01]  /*2b3f0*/  IADD3.X R100, P1, PT, R41, R101, RZ, P1, !PT ;  /* 0x0000006529647210 */ /* 0x000fe20000f3e4ff */
[----:B------:R-:W-:Y:S01]  /*2b400*/  IMAD.MOV.U32 R62, RZ, RZ, R69 ;  /* 0x000000ffff3e7224 */ /* 0x000fe200078e0045 */
[----:B------:R-:W-:Y:S01]  /*2b410*/  IADD3.X RZ, P2, PT, R47, R63, RZ, P2, !PT ;  /* 0x0000003f2fff7210 */ /* 0x000fe2000175e4ff */
[----:B------:R-:W-:Y:S01]  /*2b420*/  IMAD.WIDE.U32 R46, R60, 0x17c510ea, R46 ;  /* 0x17c510ea3c2e7825 */ /* 0x000fe200078e002e */
[----:B------:R-:W-:-:S02]  /*2b430*/  IADD3.X R126, P1, PT, R127, R126, RZ, P1, !PT ;  /* 0x0000007e7f7e7210 */ /* 0x000fc40000f3e4ff */
[----:B------:R-:W-:Y:S01]  /*2b440*/  IADD3.X R49, P2, PT, R43, R112, RZ, P2, !PT ;  /* 0x000000702b317210 */ /* 0x000fe2000175e4ff */
[----:B------:R-:W-:Y:S01]  /*2b450*/  IMAD.X R63, RZ, RZ, RZ, P4 ;  /* 0x000000ffff3f7224 */ /* 0x000fe200020e06ff */
[----:B------:R-:W-:Y:S01]  /*2b460*/  IADD3 R60, P4, PT, R51, R68, RZ ;  /* 0x00000044333c7210 */ /* 0x000fe20007f9e0ff */
[----:B------:R-:W-:Y:S01]  /*2b470*/  IMAD.X R65, RZ, RZ, RZ, P3 ;  /* 0x000000ffff417224 */ /* 0x000fe200018e06ff */
[----:B------:R-:W-:Y:S01]  /*2b480*/  IADD3 RZ, P3, PT, R110, R50, RZ ;  /* 0x000000326eff7210 */ /* 0x000fe20007f7e0ff */
[----:B------:R-:W-:Y:S01]  /*2b490*/  IMAD.WIDE.U32 R50, R3, 0x30000000, RZ ;  /* 0x3000000003327825 */ /* 0x000fe200078e00ff */
[----:B------:R-:W-:Y:S02]  /*2b4a0*/  IADD3.X R127, P1, PT, R100, R13, RZ, P1, !PT ;  /* 0x0000000d647f7210 */ /* 0x000fe40000f3e4ff */
[----:B------:R-:W-:Y:S01]  /*2b4b0*/  IADD3.X RZ, P3, PT, R7, R60, RZ, P3, !PT ;  /* 0x0000003c07ff7210 */ /* 0x000fe20001f7e4ff */
[----:B------:R-:W-:Y:S01]  /*2b4c0*/  IMAD.WIDE.U32 R66, R4, -0x45f6b800, R66 ;  /* 0xba09480004427825 */ /* 0x000fe200078e0042 */
[----:B------:R-:W-:-:S02]  /*2b4d0*/  IADD3.X R112, P2, PT, R65, R113, RZ, P2, !PT ;  /* 0x0000007141707210 */ /* 0x000fc4000175e4ff */
[----:B------:R-:W-:Y:S01]  /*2b4e0*/  IADD3.X R7, P1, PT, RZ, RZ, RZ, P1, !PT ;  /* 0x000000ffff077210 */ /* 0x000fe20000f3e4ff */
[----:B------:R-:W-:Y:S01]  /*2b4f0*/  IMAD.WIDE.U32.X R62, R3, -0x7af74000, R62, P4 ;  /* 0x8508c000033e7825 */ /* 0x000fe200020e043e */
[----:B------:R-:W-:-:S03]  /*2b500*/  IADD3.X R49, P2, PT, R49, R8, RZ, P2, !PT ;  /* 0x0000000831317210 */ /* 0x000fc6000175e4ff */
[----:B------:R-:W-:Y:S01]  /*2b510*/  IMAD.IADD R41, R67, 0x1, R64 ;  /* 0x0000000143297824 */ /* 0x000fe200078e0240 */
[----:B------:R-:W-:Y:S01]  /*2b520*/  IADD3.X R67, P3, PT, RZ, R62, RZ, P3, !PT ;  /* 0x0000003eff437210 */ /* 0x000fe20001f7e4ff */
[----:B------:R-:W-:Y:S01]  /*2b530*/  IMAD.WIDE.U32 R64, P4, R2, 0x170b5d44, R50 ;  /* 0x170b5d4402407825 */ /* 0x000fe20007880032 */
[----:B------:R-:W-:Y:S02]  /*2b540*/  IADD3.X R5, P2, PT, R112, R5, RZ, P2, !PT ;  /* 0x0000000570057210 */ /* 0x000fe4000175e4ff */
[----:B------:R-:W-:Y:S01]  /*2b550*/  IADD3.X R62, P3, PT, RZ, R63, RZ, P3, !PT ;  /* 0x0000003fff3e7210 */ /* 0x000fe20001f7e4ff */
[----:B------:R-:W-:-:S03]  /*2b560*/  IMAD.WIDE.U32 R50, R2, 0x30000000, RZ ;  /* 0x3000000002327825 */ /* 0x000fc600078e00ff */
[----:B------:R-:W-:Y:S01]  /*2b570*/  IADD3.X R66, P3, PT, R67, R66, RZ, P3, !PT ;  /* 0x0000004243427210 */ /* 0x000fe20001f7e4ff */
[----:B------:R-:W-:Y:S01]  /*2b580*/  IMAD.X R43, RZ, RZ, RZ, P4 ;  /* 0x000000ffff2b7224 */ /* 0x000fe200020e06ff */
[----:B------:R-:W-:Y:S01]  /*2b590*/  IADD3 R69, P4, PT, R64, R51, RZ ;  /* 0x0000003340457210 */ /* 0x000fe20007f9e0ff */
[----:B------:R-:W-:Y:S01]  /*2b5a0*/  IMAD.X R13, RZ, RZ, RZ, P1 ;  /* 0x000000ffff0d7224 */ /* 0x000fe200008e06ff */
[----:B------:R-:W-:Y:S01]  /*2b5b0*/  IADD3 RZ, P1, PT, R126, R42, RZ ;  /* 0x0000002a7eff7210 */ /* 0x000fe20007f3e0ff */
[----:B------:R-:W-:Y:S01]  /*2b5c0*/  IMAD.MOV.U32 R42, RZ, RZ, R65 ;  /* 0x000000ffff2a7224 */ /* 0x000fe200078e0041 */
[----:B------:R-:W-:Y:S01]  /*2b5d0*/  IADD3.X R67, P3, PT, R62, R41, RZ, P3, !PT ;  /* 0x000000293e437210 */ /* 0x000fe20001f7e4ff */
[----:B------:R-:W-:Y:S01]  /*2b5e0*/  IMAD.IADD R121, R47, 0x1, R120 ;  /* 0x000000012f797824 */ /* 0x000fe200078e0278 */
[----:B------:R-:W-:Y:S01]  /*2b5f0*/  IADD3.X RZ, P1, PT, R127, R6, RZ, P1, !PT ;  /* 0x000000067fff7210 */ /* 0x000fe20000f3e4ff */
[----:B------:R-:W-:Y:S01]  /*2b600*/  IMAD.WIDE.U32.X R42, R3, 0x170b5d44, R42, P4 ;  /* 0x170b5d44032a7825 */ /* 0x000fe200020e042a */
[----:B------:R-:W-:-:S02]  /*2b610*/  IADD3.X R51, P4, PT, R49, R40, RZ, P2, !PT ;  /* 0x0000002831337210 */ /* 0x000fc4000179e4ff */
[----:B------:R-:W-:Y:S01]  /*2b620*/  IADD3.X R47, P1, PT, R7, R122, RZ, P1, !PT ;  /* 0x0000007a072f7210 */ /* 0x000fe20000f3e4ff */
[----:B------:R-:W-:Y:S01]  /*2b630*/  IMAD.WIDE.U32 R126, R4, 0xf5138f, R126 ;  /* 0x00f5138f047e7825 */ /* 0x000fe200078e007e */
[----:B------:R-:W-:Y:S02]  /*2b640*/  IADD3.X R63, P4, PT, R5, R118, RZ, P4, !PT ;  /* 0x00000076053f7210 */ /* 0x000fe4000279e4ff */
[----:B------:R-:W-:Y:S01]  /*2b650*/  IADD3.X R5, P3, PT, RZ, RZ, RZ, P3, !PT ;  /* 0x000000ffff057210 */ /* 0x000fe20001f7e4ff */
[----:B------:R-:W-:Y:S01]  /*2b660*/  IMAD.IADD R97, R127, 0x1, R96 ;  /* 0x000000017f617824 */ /* 0x000fe200078e0260 */
[----:B------:R-:W-:Y:S02]  /*2b670*/  IADD3.X R122, P1, PT, R13, R123, RZ, P1, !PT ;  /* 0x0000007b0d7a7210 */ /* 0x000fe40000f3e4ff */
[----:B------:R-:W-:Y:S01]  /*2b680*/  IADD3.X R6, P2, PT, RZ, RZ, RZ, P2, !PT ;  /* 0x000000ffff067210 */ /* 0x000fe2000175e4ff */
[----:B------:R-:W-:Y:S01]  /*2b690*/  IMAD.X R41, RZ, RZ, RZ, P3 ;  /* 0x000000ffff297224 */ /* 0x000fe200018e06ff */
[----:B------:R-:W-:-:S02]  /*2b6a0*/  IADD3 RZ, P3, PT, R66, R50, RZ ;  /* 0x0000003242ff7210 */ /* 0x000fc40007f7e0ff */
[----:B------:R-:W-:Y:S02]  /*2b6b0*/  IADD3.X R46, P1, PT, R47, R46, RZ, P1, !PT ;  /* 0x0000002e2f2e7210 */ /* 0x000fe40000f3e4ff */
[----:B------:R-:W-:Y:S02]  /*2b6c0*/  IADD3.X RZ, P3, PT, R67, R69, RZ, P3, !PT ;  /* 0x0000004543ff7210 */ /* 0x000fe40001f7e4ff */
[----:B------:R-:W-:Y:S01]  /*2b6d0*/  IADD3.X R13, P4, PT, RZ, R6, RZ, P4, !PT ;  /* 0x00000006ff0d7210 */ /* 0x000fe2000279e4ff */
[----:B------:R-:W-:Y:S01]  /*2b6e0*/  IMAD.WIDE.U32 R6, R3, -0x45f6b800, RZ ;  /* 0xba09480003067825 */ /* 0x000fe200078e00ff */
[----:B------:R-:W-:Y:S02]  /*2b6f0*/  IADD3.X R127, P3, PT, R5, R42, RZ, P3, !PT ;  /* 0x0000002a057f7210 */ /* 0x000fe40001f7e4ff */
[----:B------:R-:W-:Y:S02]  /*2b700*/  IADD3.X R47, P1, PT, R122, R121, RZ, P1, !PT ;  /* 0x000000797a2f7210 */ /* 0x000fe40000f3e4ff */
[----:B------:R-:W-:Y:S01]  /*2b710*/  IADD3.X R60, PT, PT, RZ, RZ, RZ, P4, P2 ;  /* 0x000000ffff3c7210 */ /* 0x000fe200027e44ff */
[----:B------:R-:W-:Y:S01]  /*2b720*/  IMAD.WIDE.U32 R6, P4, R2, 0x1ef3622f, R6 ;  /* 0x1ef3622f02067825 */ /* 0x000fe20007880006 */
[----:B------:R-:W-:-:S02]  /*2b730*/  IADD3.X R42, P3, PT, R41, R43, RZ, P3, !PT ;  /* 0x0000002b292a7210 */ /* 0x000fc40001f7e4ff */
[----:B------:R-:W-:Y:S01]  /*2b740*/  IADD3 RZ, P2, PT, R46, R104, RZ ;  /* 0x000000682eff7210 */ /* 0x000fe20007f5e0ff */
[----:B------:R-:W-:Y:S01]  /*2b750*/  IMAD.WIDE.U32 R40, R2, -0x45f6b800, RZ ;  /* 0xba09480002287825 */ /* 0x000fe200078e00ff */
[----:B------:R-:W-:Y:S02]  /*2b760*/  IADD3.X R5, P1, PT, RZ, RZ, RZ, P1, !PT ;  /* 0x000000ffff057210 */ /* 0x000fe40000f3e4ff */
[----:B------:R-:W-:Y:S01]  /*2b770*/  IADD3.X R126, P3, PT, R127, R126, RZ, P3, !PT ;  /* 0x0000007e7f7e7210 */ /* 0x000fe20001f7e4ff */
[----:B------:R-:W-:Y:S01]  /*2b780*/  IMAD.X R43, RZ, RZ, RZ, P4 ;  /* 0x000000ffff2b7224 */ /* 0x000fe200020e06ff */
[----:B------:R-:W-:Y:S01]  /*2b790*/  IADD3.X RZ, P2, PT, R47, R61, RZ, P2, !PT ;  /* 0x0000003d2fff7210 */ /* 0x000fe2000175e4ff */
[----:B------:R-:W-:Y:S01]  /*2b7a0*/  IMAD.X R49, RZ, RZ, RZ, P1 ;  /* 0x000000ffff317224 */ /* 0x000fe200008e06ff */
[----:B------:R-:W-:Y:S02]  /*2b7b0*/  IADD3 RZ, P1, PT, R126, R40, RZ ;  /* 0x000000287eff7210 */ /* 0x000fe40007f3e0ff */
[----:B------:R-:W-:-:S02]  /*2b7c0*/  IADD3.X R40, P2, PT, R5, R124, RZ, P2, !PT ;  /* 0x0000007c05287210 */ /* 0x000fc4000175e4ff */
[----:B------:R-:W-:Y:S02]  /*2b7d0*/  IADD3 R41, P4, PT, R6, R41, RZ ;  /* 0x0000002906297210 */ /* 0x000fe40007f9e0ff */
[----:B------:R-:W-:Y:S01]  /*2b7e0*/  IADD3.X R127, P3, PT, R42, R97, RZ, P3, !PT ;  /* 0x000000612a7f7210 */ /* 0x000fe20001f7e4ff */
[----:B------:R-:W-:Y:S01]  /*2b7f0*/  IMAD.MOV.U32 R42, RZ, RZ, R7 ;  /* 0x000000ffff2a7224 */ /* 0x000fe200078e0007 */
[----:B------:R-:W-:Y:S01]  /*2b800*/  IADD3.X R124, P2, PT, R49, R125, RZ, P2, !PT ;  /* 0x0000007d317c7210 */ /* 0x000fe2000175e4ff */
[----:B------:R-:W-:Y:S01]  /*2b810*/  IMAD.WIDE.U32 R96, R2, 0x30000000, R66 ;  /* 0x3000000002607825 */ /* 0x000fe200078e0042 */
[----:B------:R-:W-:-:S03]  /*2b820*/  IADD3.X RZ, P1, PT, R127, R41, RZ, P1, !PT ;  /* 0x000000297fff7210 */ /* 0x000fc60000f3e4ff */
[C---:B------:R-:W-:Y:S01]  /*2b830*/  IMAD.WIDE.U32.X R8, R3.reuse, 0x1ef3622f, R42, P4 ;  /* 0x1ef3622f03087825 */ /* 0x040fe200020e042a */
[----:B------:R-:W-:Y:S02]  /*2b840*/  IADD3.X R5, P4, PT, RZ, RZ, RZ, P3, !PT ;  /* 0x000000ffff057210 */ /* 0x000fe40001f9e4ff */
[----:B------:R-:W-:Y:S01]  /*2b850*/  IADD3.X R42, P2, PT, R40, R51, RZ, P2, !PT ;  /* 0x00000033282a7210 */ /* 0x000fe2000175e4ff */
[----:B------:R-:W-:Y:S01]  /*2b860*/  IMAD.WIDE.U32 R50, R3, 0xf5138f, RZ ;  /* 0x00f5138f03327825 */ /* 0x000fe200078e00ff */
[----:B------:R-:W-:Y:S02]  /*2b870*/  IADD3.X R5, P1, PT, R5, R8, RZ, P1, !PT ;  /* 0x0000000805057210 */ /* 0x000fe40000f3e4ff */
[----:B------:R-:W-:Y:S01]  /*2b880*/  IADD3.X R7, PT, PT, RZ, RZ, RZ, P4, !PT ;  /* 0x000000ffff077210 */ /* 0x000fe200027fe4ff */
[----:B------:R-:W-:Y:S01]  /*2b890*/  IMAD.WIDE.U32 R40, R4, 0x6ca1493b, R46 ;  /* 0x6ca1493b04287825 */ /* 0x000fe200078e002e */
[----:B------:R-:W-:Y:S02]  /*2b8a0*/  IADD3.X R43, P2, PT, R124, R63, RZ, P2, !PT ;  /* 0x0000003f7c2b7210 */ /* 0x000fe4000175e4ff */
[----:B------:R-:W-:Y:S01]  /*2b8b0*/  IADD3.X R7, P1, PT, R7, R9, RZ, P1, !PT ;  /* 0x0000000907077210 */ /* 0x000fe20000f3e4ff */
[----:B------:R-:W-:Y:S01]  /*2b8c0*/  IMAD.WIDE.U32 R8, P4, R2, 0x1a22d9f3, R50 ;  /* 0x1a22d9f302087825 */ /* 0x000fe20007880032 */
[----:B------:R-:W-:-:S02]  /*2b8d0*/  IADD3.X R61, P2, PT, RZ, RZ, RZ, P2, !PT ;  /* 0x000000ffff3d7210 */ /* 0x000fc4000175e4ff */
[----:B------:R-:W-:Y:S01]  /*2b8e0*/  IADD3.X R40, P1, PT, R5, R40, RZ, P1, !PT ;  /* 0x0000002805287210 */ /* 0x000fe20000f3e4ff */
[----:B------:R-:W-:Y:S01]  /*2b8f0*/  IMAD.WIDE.U32 R46, R2, 0xf5138f, RZ ;  /* 0x00f5138f022e7825 */ /* 0x000fe200078e00ff */
[----:B------:R-:W-:-:S03]  /*2b900*/  IADD3 RZ, P3, PT, R44, R106, RZ ;  /* 0x0000006a2cff7210 */ /* 0x000fc60007f7e0ff */
[----:B------:R-:W-:Y:S01]  /*2b910*/  IMAD.IADD R114, R41, 0x1, R114 ;  /* 0x0000000129727824 */ /* 0x000fe200078e0272 */
[----:B------:R-:W-:Y:S01]  /*2b920*/  IADD3.X RZ, P3, PT, R45, R73, RZ, P3, !PT ;  /* 0x000000492dff7210 */ /* 0x000fe20001f7e4ff */
[----:B------:R-:W-:Y:S01]  /*2b930*/  IMAD.X R63, RZ, RZ, RZ, P2 ;  /* 0x000000ffff3f7224 */ /* 0x000fe200010e06ff */
[----:B------:R-:W-:Y:S01]  /*2b940*/  IADD3 R5, P2, PT, R8, R47, RZ ;  /* 0x0000002f08057210 */ /* 0x000fe20007f5e0ff */
[----:B------:R-:W-:Y:S01]  /*2b950*/  IMAD.X R51, RZ, RZ, RZ, P4 ;  /* 0x000000ffff337224 */ /* 0x000fe200020e06ff */
[----:B------:R-:W-:Y:S01]  /*2b960*/  IADD3.X R41, P1, PT, R7, R114, RZ, P1, !PT ;  /* 0x0000007207297210 */ /* 0x000fe20000f3e4ff */
[----:B------:R-:W-:Y:S01]  /*2b970*/  IMAD.MOV.U32 R50, RZ, RZ, R9 ;  /* 0x000000ffff327224 */ /* 0x000fe200078e0009 */
[----:B------:R-:W-:Y:S01]  /*2b980*/  IADD3 RZ, P4, PT, R42, R76, RZ ;  /* 0x0000004c2aff7210 */ /* 0x000fe20007f9e0ff */
[----:B------:R-:W-:Y:S01]  /*2b990*/  IMAD.WIDE.U32 R44, R163, R137, R44 ;  /* 0x00000089a32c7225 */ /* 0x000fe200078e002c */
[----:B------:R-:W-:Y:S02]  /*2b9a0*/  IADD3.X R7, P1, PT, RZ, RZ, RZ, P1, !PT ;  /* 0x000000ffff077210 */ /* 0x000fe40000f3e4ff */
[----:B------:R-:W-:Y:S01]  /*2b9b0*/  IADD3.X RZ, P4, PT, R43, R48, RZ, P4, !PT ;  /* 0x000000302bff7210 */ /* 0x000fe2000279e4ff */
[----:B------:R-:W-:Y:S01]  /*2b9c0*/  IMAD.WIDE.U32.X R50, R3, 0x1a22d9f3, R50, P2 ;  /* 0x1a22d9f303327825 */ /* 0x000fe200010e0432 */
[----:B------:R-:W-:-:S02]  /*2b9d0*/  IADD3 RZ, P2, PT, R40, R46, RZ ;  /* 0x0000002e28ff7210 */ /* 0x000fc40007f5e0ff */
[----:B------:R-:W-:Y:S01]  /*2b9e0*/  IADD3.X R62, P4, PT, R61, R102, RZ, P4, !PT ;  /* 0x000000663d3e7210 */ /* 0x000fe2000279e4ff */
[----:B------:R-:W-:Y:S01]  /*2b9f0*/  IMAD.WIDE.U32 R46, R3, 0x6ca1493b, RZ ;  /* 0x6ca1493b032e7825 */ /* 0x000fe200078e00ff */
[----:B------:R-:W-:Y:S02]  /*2ba00*/  IADD3.X RZ, P2, PT, R41, R5, RZ, P2, !PT ;  /* 0x0000000529ff7210 */ /* 0x000fe4000175e4ff */
[----:B------:R-:W-:Y:S01]  /*2ba10*/  IADD3.X R103, P4, PT, R63, R103, RZ, P4, !PT ;  /* 0x000000673f677210 */ /* 0x000fe2000279e4ff */
[----:B------:R-:W-:Y:S01]  /*2ba20*/  IMAD.X R9, RZ, RZ, RZ, P1 ;  /* 0x000000ffff097224 */ /* 0x000fe200008e06ff */
[----:B------:R-:W-:Y:S01]  /*2ba30*/  IADD3.X R7, P2, PT, R7, R50, RZ, P2, !PT ;  /* 0x0000003207077210 */ /* 0x000fe2000175e4ff */
[----:B------:R-:W-:Y:S01]  /*2ba40*/  IMAD.WIDE.U32 R46, P1, R2, -0x39c4fa40, R46 ;  /* 0xc63b05c0022e7825 */ /* 0x000fe2000782002e */
[----:B------:R-:W-:Y:S02]  /*2ba50*/  IADD3.X R13, P4, PT, R62, R13, RZ, P4, !PT ;  /* 0x0000000d3e0d7210 */ /* 0x000fe4000279e4ff */
[----:B------:R-:W-:Y:S01]  /*2ba60*/  IADD3.X R50, P2, PT, R9, R51, RZ, P2, !PT ;  /* 0x0000003309327210 */ /* 0x000fe2000175e4ff */
[----:B------:R-:W-:Y:S01]  /*2ba70*/  IMAD.WIDE.U32 R48, R2, 0x6ca1493b, RZ ;  /* 0x6ca1493b02307825 */ /* 0x000fe200078e00ff */
[----:B------:R-:W-:-:S03]  /*2ba80*/  IADD3.X R9, P0, PT, RZ, RZ, RZ, P0, !PT ;  /* 0x000000ffff097210 */ /* 0x000fc6000071e4ff */
[----:B------:R-:W-:-:S04]  /*2ba90*/  IMAD.WIDE.U32 R4, R4, 0x17c510ea, R42 ;  /* 0x17c510ea04047825 */ /* 0x000fc800078e002a */
[----:B------:R-:W-:Y:S01]  /*2baa0*/  IMAD.X R43, RZ, RZ, RZ, P1 ;  /* 0x000000ffff2b7224 */ /* 0x000fe200008e06ff */
[----:B------:R-:W-:Y:S01]  /*2bab0*/  IADD3 R49, P1, PT, R46, R49, RZ ;  /* 0x000000312e317210 */ /* 0x000fe20007f3e0ff */
[----:B------:R-:W-:Y:S01]  /*2bac0*/  IMAD.IADD R75, R5, 0x1, R74 ;  /* 0x00000001054b7824 */ /* 0x000fe200078e024a */
[----:B------:R-:W-:Y:S01]  /*2bad0*/  IADD3.X R4, P2, PT, R7, R4, RZ, P2, !PT ;  /* 0x0000000407047210 */ /* 0x000fe2000175e4ff */
[----:B------:R-:W-:Y:S02]  /*2bae0*/  IMAD.MOV.U32 R42, RZ, RZ, R47 ;  /* 0x000000ffff2a7224 */ /* 0x000fe400078e002f */
[----:B------:R-:W-:Y:S01]  /*2baf0*/  IMAD.IADD R109, R45, 0x1, R108 ;  /* 0x000000012d6d7824 */ /* 0x000fe200078e026c */
[----:B------:R-:W-:Y:S01]  /*2bb00*/  IADD3.X R5, P2, PT, R50, R75, RZ, P2, !PT ;  /* 0x0000004b32057210 */ /* 0x000fe2000175e4ff */
[----:B------:R-:W-:Y:S01]  /*2bb10*/  IMAD.WIDE.U32.X R42, R3, -0x39c4fa40, R42, P1 ;  /* 0xc63b05c0032a7825 */ /* 0x000fe200008e042a */
[----:B------:R-:W-:Y:S02]  /*2bb20*/  IADD3 RZ, P1, PT, R4, R48, RZ ;  /* 0x0000003004ff7210 */ /* 0x000fe40007f3e0ff */
[----:B------:R-:W-:Y:S01]  /*2bb30*/  IADD3.X R7, P2, PT, RZ, RZ, RZ, P2, !PT ;  /* 0x000000ffff077210 */ /* 0x000fe2000175e4ff */
[----:B------:R-:W-:Y:S01]  /*2bb40*/  IMAD.WIDE.U32 R126, R2, -0x45f6b800, R126 ;  /* 0xba094800027e7825 */ /* 0x000fe200078e007e */
[----:B------:R-:W-:-:S02]  /*2bb50*/  IADD3.X RZ, P1, PT, R5, R49, RZ, P1, !PT ;  /* 0x0000003105ff7210 */ /* 0x000fc40000f3e4ff */
[----:B------:R-:W-:Y:S01]  /*2bb60*/  IADD3.X R50, P4, PT, R103, R60, RZ, P4, !PT ;  /* 0x0000003c67327210 */ /* 0x000fe2000279e4ff */
[----:B------:R-:W-:Y:S01]  /*2bb70*/  IMAD.WIDE.U32 R48, R3, 0x17c510ea, RZ ;  /* 0x17c510ea03307825 */ /* 0x000fe200078e00ff */
[----:B------:R-:W-:Y:S02]  /*2bb80*/  IADD3.X R60, P3, PT, R9, R172, RZ, P3, !PT ;  /* 0x000000ac093c7210 */ /* 0x000fe40001f7e4ff */
[----:B------:R-:W-:Y:S01]  /*2bb90*/  IADD3.X R7, P1, PT, R7, R42, RZ, P1, !PT ;  /* 0x0000002a07077210 */ /* 0x000fe20000f3e4ff */
[----:B------:R-:W-:Y:S01]  /*2bba0*/  IMAD.X R9, RZ, RZ, RZ, P2 ;  /* 0x000000ffff097224 */ /* 0x000fe200010e06ff */
[----:B------:R-:W-:Y:S01]  /*2bbb0*/  IADD3.X R173, PT, PT, R173, RZ, RZ, P3, P0 ;  /* 0x000000ffadad7210 */ /* 0x000fe20001fe04ff */
[C---:B------:R-:W-:Y:S01]  /*2bbc0*/  IMAD.WIDE.U32 R40, R2.reuse, 0xf5138f, R40 ;  /* 0x00f5138f02287825 */ /* 0x040fe200078e0028 */
[----:B------:R-:W-:Y:S02]  /*2bbd0*/  IADD3.X R44, P0, PT, R13, R44, RZ, P4, !PT ;  /* 0x0000002c0d2c7210 */ /* 0x000fe4000271e4ff */
[----:B------:R-:W-:Y:S01]  /*2bbe0*/  IADD3.X R9, P2, PT, R9, R43, RZ, P1, !PT ;  /* 0x0000002b09097210 */ /* 0x000fe20000f5e4ff */
[----:B------:R-:W-:Y:S01]  /*2bbf0*/  IMAD.WIDE.U32 R48, P1, R2, 0x1ae3a46, R48 ;  /* 0x01ae3a4602307825 */ /* 0x000fe20007820030 */
[----:B------:R-:W-:-:S02]  /*2bc00*/  IADD3.X R50, P0, PT, R50, R109, RZ, P0, !PT ;  /* 0x0000006d32327210 */ /* 0x000fc4000071e4ff */
[----:B------:R-:W-:Y:S01]  /*2bc10*/  IADD3.X R44, P2, PT, R7, R44, RZ, P2, !PT ;  /* 0x0000002c072c7210 */ /* 0x000fe2000175e4ff */
[----:B------:R-:W-:-:S03]  /*2bc20*/  IMAD.WIDE.U32 R42, R2, 0x17c510ea, RZ ;  /* 0x17c510ea022a7825 */ /* 0x000fc600078e00ff */
[----:B------:R-:W-:Y:S01]  /*2bc30*/  IADD3.X R45, P2, PT, R9, R50, RZ, P2, !PT ;  /* 0x00000032092d7210 */ /* 0x000fe2000175e4ff */
[----:B------:R-:W-:Y:S01]  /*2bc40*/  IMAD.X R51, RZ, RZ, RZ, P1 ;  /* 0x000000ffff337224 */ /* 0x000fe200008e06ff */
[----:B------:R-:W-:Y:S01]  /*2bc50*/  IADD3 R7, P3, PT, R48, R43, RZ ;  /* 0x0000002b30077210 */ /* 0x000fe20007f7e0ff */
[----:B------:R-:W-:Y:S01]  /*2bc60*/  IMAD.MOV.U32 R50, RZ, RZ, R49 ;  /* 0x000000ffff327224 */ /* 0x000fe200078e0031 */
[----:B------:R-:W-:Y:S01]  /*2bc70*/  IADD3 RZ, P1, PT, R44, R42, RZ ;  /* 0x0000002a2cff7210 */ /* 0x000fe20007f3e0ff */
[----:B------:R-:W-:Y:S01]  /*2bc80*/  IMAD.IADD R8, R41, 0x1, R8 ;  /* 0x0000000129087824 */ /* 0x000fe200078e0208 */
[----:B------:R-:W-:Y:S01]  /*2bc90*/  IADD3 R9, PT, PT, R127, R6, RZ ;  /* 0x000000067f097210 */ /* 0x000fe20007ffe0ff */
[----:B------:R-:W-:Y:S01]  /*2bca0*/  IMAD.WIDE.U32.X R42, R3, 0x1ae3a46, R50, P3 ;  /* 0x01ae3a46032a7825 */ /* 0x000fe200018e0432 */
[----:B------:R-:W-:Y:S02]  /*2bcb0*/  IADD3.X R3, P2, PT, RZ, RZ, RZ, P2, !PT ;  /* 0x000000ffff037210 */ /* 0x000fe4000175e4ff */
[----:B------:R-:W-:Y:S01]  /*2bcc0*/  IADD3.X RZ, P1, PT, R45, R7, RZ, P1, !PT ;  /* 0x000000072dff7210 */ /* 0x000fe20000f3e4ff */
[----:B------:R-:W-:-:S03]  /*2bcd0*/  IMAD.WIDE.U32 R44, R2, 0x17c510ea, R44 ;  /* 0x17c510ea022c7825 */ /* 0x000fc600078e002c */
[----:B------:R-:W-:Y:S01]  /*2bce0*/  IADD3.X R3, P1, PT, R3, R42, RZ, P1, !PT ;  /* 0x0000002a03037210 */ /* 0x000fe20000f3e4ff */
[----:B------:R-:W-:Y:S01]  /*2bcf0*/  IMAD.X R7, RZ, RZ, RZ, P2 ;  /* 0x000000ffff077224 */ /* 0x000fe200010e06ff */
[----:B------:R-:W-:Y:S01]  /*2bd00*/  IADD3.X R42, P4, PT, RZ, RZ, RZ, P4, !PT ;  /* 0x000000ffff2a7210 */ /* 0x000fe2000279e4ff */
[----:B------:R-:W-:Y:S02]  /*2bd10*/  IMAD.IADD R48, R45, 0x1, R48 ;  /* 0x000000012d307824 */ /* 0x000fe400078e0230 */
[----:B------:R-:W-:Y:S01]  /*2bd20*/  IMAD.IADD R123, R97, 0x1, R64 ;  /* 0x00000001617b7824 */ /* 0x000fe200078e0240 */
[----:B------:R-:W-:Y:S01]  /*2bd30*/  IADD3.X R7, P1, PT, R7, R43, RZ, P1, !PT ;  /* 0x0000002b07077210 */ /* 0x000fe20000f3e4ff */
[----:B------:R-:W-:Y:S02]  /*2bd40*/  IMAD.X R6, RZ, RZ, RZ, P4 ;  /* 0x000000ffff067224 */ /* 0x000fe400020e06ff */
[----:B------:R-:W-:Y:S01]  /*2bd50*/  IMAD.MOV.U32 R76, RZ, RZ, R126 ;  /* 0x000000ffff4c7224 */ /* 0x000fe200078e007e */
[----:B------:R-:W-:Y:S01]  /*2bd60*/  IADD3.X R3, P0, P1, R3, RZ, R42, P1, P0 ;  /* 0x000000ff03037210 */ /* 0x000fe2000090042a */
[----:B------:R-:W-:-:S03]  /*2bd70*/  IMAD.WIDE.U32 R42, R2, 0x6ca1493b, R4 ;  /* 0x6ca1493b022a7825 */ /* 0x000fc600078e0004 */
[----:B------:R-:W-:Y:S01]  /*2bd80*/  IADD3.X R2, PT, PT, R7, RZ, R6, P0, P1 ;  /* 0x000000ff07027210 */ /* 0x000fe200007e2406 */
[----:B------:R-:W-:Y:S01]  /*2bd90*/  IMAD.IADD R46, R43, 0x1, R46 ;  /* 0x000000012b2e7824 */ /* 0x000fe200078e022e */
[----:B------:R-:W-:Y:S01]  /*2bda0*/  IADD3 R60, P0, PT, R3, R60, RZ ;  /* 0x0000003c033c7210 */ /* 0x000fe20007f1e0ff */
[----:B------:R-:W-:Y:S02]  /*2bdb0*/  IMAD.MOV.U32 R13, RZ, RZ, R9 ;  /* 0x000000ffff0d7224 */ /* 0x000fe400078e0009 */
[----:B------:R-:W-:Y:S02]  /*2bdc0*/  IMAD.MOV.U32 R74, RZ, RZ, R40 ;  /* 0x000000ffff4a7224 */ /* 0x000fe400078e0028 */
[----:B------:R-:W-:Y:S01]  /*2bdd0*/  IMAD.X R173, R2, 0x1, R173, P0 ;  /* 0x0000000102ad7824 */ /* 0x000fe200000e06ad */
[----:B------:R-:W-:Y:S01]  /*2bde0*/  ISETP.GE.U32.AND P0, PT, R60, 0x17c510ea, PT ;  /* 0x17c510ea3c00780c */ /* 0x000fe20003f06070 */
[----:B------:R-:W-:Y:S02]  /*2bdf0*/  IMAD.MOV.U32 R7, RZ, RZ, R8 ;  /* 0x000000ffff077224 */ /* 0x000fe400078e0008 */
[----:B------:R-:W-:Y:S01]  /*2be00*/  IMAD.MOV.U32 R72, RZ, RZ, R42 ;  /* 0x000000ffff487224 */ /* 0x000fe200078e002a */
[----:B------:R-:W-:Y:S01]  /*2be10*/  ISETP.GE.U32.AND.EX P0, PT, R173, 0x1ae3a46, PT, P0 ;  /* 0x01ae3a46ad00780c */ /* 0x000fe20003f06100 */
[----:B------:R-:W-:Y:S01]  /*2be20*/  IMAD.MOV.U32 R5, RZ, RZ, R46 ;  /* 0x000000ffff057224 */ /* 0x000fe200078e002e */
[----:B------:R-:W-:Y:S01]  /*2be30*/  MOV R2, R173 ;  /* 0x000000ad00027202 */ /* 0x000fe20000000f00 */
[----:B------:R-:W-:-:S02]  /*2be40*/  IMAD.MOV.U32 R6, RZ, RZ, R44 ;  /* 0x000000ffff067224 */ /* 0x000fc400078e002c */
[----:B------:R-:W-:Y:S02]  /*2be50*/  IMAD.MOV.U32 R3, RZ, RZ, R48 ;  /* 0x000000ffff037224 */ /* 0x000fe400078e0030 */
[----:B------:R-:W-:-:S06]  /*2be60*/  IMAD.MOV.U32 R4, RZ, RZ, R60 ;  /* 0x000000ffff047224 */ /* 0x000fcc00078e003c */
        /* <DEDUP_REMOVED lines=59> */
[----:B------:R-:W-:Y:S01]  /*2c220*/  HFMA2 R13, -RZ, RZ, 0.00171947479248046875, 337 ;  /* 0x170b5d44ff0d7431 */ /* 0x000fe200000001ff */
[----:B------:R-:W-:Y:S01]  /*2c230*/  ISETP.EQ.U32.AND P1, PT, R126, 0x30000000, PT ;  /* 0x300000007e00780c */ /* 0x000fe20003f22070 */
[----:B------:R-:W-:Y:S01]  /*2c240*/  IMAD.MOV.U32 R76, RZ, RZ, 0x30000000 ;  /* 0x30000000ff4c7424 */ /* 0x000fe200078e00ff */
[----:B------:R-:W-:Y:S02]  /*2c250*/  ISETP.GE.U32.AND.EX P0, PT, R123, -0x7af74000, PT, P0 ;  /* 0x8508c0007b00780c */ /* 0x000fe40003f06100 */
[----:B------:R-:W-:-:S13]  /*2c260*/  ISETP.EQ.AND.EX P1, PT, R9, 0x170b5d44, PT, P1 ;  /* 0x170b5d440900780c */ /* 0x000fda0003f22310 */
[----:B------:R-:W-:Y:S05]  /*2c270*/  @!P0 BREAK.RELIABLE P1, B3 ;  /* 0x0000000000038942 */ /* 0x000fea0000800100 */
[----:B------:R-:W-:Y:S05]  /*2c280*/  @!P0 BRA P1, `(.L_x_103) ;  /* 0x0000000000348947 */ /* 0x000fea0000800000 */
.L_x_105:
[----:B------:R-:W-:Y:S05]  /*2c290*/  BSYNC.RELIABLE B3 ;  /* 0x0000000000037941 */ /* 0x000fea0003800100 */
.L_x_104:
        /* <DEDUP_REMOVED lines=12> */
.L_x_103:
[----:B------:R-:W-:Y:S05]  /*2c360*/  BSYNC.RECONVERGENT B2 ;  /* 0x0000000000027941 */ /* 0x000fea0003800200 */
.L_x_102:
        /* <DEDUP_REMOVED lines=37> */
.L_x_109:
[----:B------:R-:W-:Y:S05]  /*2c5c0*/  BSYNC.RELIABLE B3 ;  /* 0x0000000000037941 */ /* 0x000fea0003800100 */
.L_x_108:
        /* <DEDUP_REMOVED lines=12> */
.L_x_107:
[----:B------:R-:W-:Y:S05]  /*2c690*/  BSYNC.RECONVERGENT B2 ;  /* 0x0000000000027941 */ /* 0x000fea0003800200 */
.L_x_106:
[----:B------:R-:W-:Y:S01]  /*2c6a0*/  IADD3 R79, P0, PT, R79, -R23, RZ ;  /* 0x800000174f4f7210 */ /* 0x000fe20007f1e0ff */
[----:B------:R-:W-:Y:S03]  /*2c6b0*/  BSSY.RECONVERGENT B2, `(.L_x_110) ;  /* 0x0000073000027945 */ /* 0x000fe60003800200 */
[----:B------:R-:W-:Y:S02]  /*2c6c0*/  IADD3.X R50, P0, PT, R81, ~R24, RZ, P0, !PT ;  /* 0x8000001851327210 */ /* 0x000fe4000071e4ff */
[----:B------:R-:W-:Y:S02]  /*2c6d0*/  IADD3 R79, P1, PT, R79, R79, RZ ;  /* 0x0000004f4f4f7210 */ /* 0x000fe40007f3e0ff */
[----:B------:R-:W-:Y:S02]  /*2c6e0*/  IADD3.X R8, P0, PT, R83, ~R25, RZ, P0, !PT ;  /* 0x8000001953087210 */ /* 0x000fe4000071e4ff */
[----:B------:R-:W-:-:S02]  /*2c6f0*/  IADD3.X R50, P1, PT, R50, R50, RZ, P1, !PT ;  /* 0x0000003232327210 */ /* 0x000fc40000f3e4ff */
[----:B------:R-:W-:Y:S02]  /*2c700*/  IADD3.X R9, P0, PT, R85, ~R26, RZ, P0, !PT ;  /* 0x8000001a55097210 */ /* 0x000fe4000071e4ff */
[----:B------:R-:W-:Y:S02]  /*2c710*/  IADD3.X R40, P1, PT, R8, R8, RZ, P1, !PT ;  /* 0x0000000808287210 */ /* 0x000fe40000f3e4ff */
[----:B------:R-:W-:Y:S02]  /*2c720*/  IADD3.X R8, P0, PT, R87, ~R27, RZ, P0, !PT ;  /* 0x8000001b57087210 */ /* 0x000fe4000071e4ff */
[----:B------:R-:W-:Y:S02]  /*2c730*/  IADD3.X R41, P1, PT, R9, R9, RZ, P1, !PT ;  /* 0x0000000909297210 */ /* 0x000fe40000f3e4ff */
[----:B------:R-:W-:Y:S02]  /*2c740*/  IADD3.X R9, P0, PT, R89, ~R28, RZ, P0, !PT ;  /* 0x8000001c59097210 */ /* 0x000fe4000071e4ff */
[----:B------:R-:W-:Y:S01]  /*2c750*/  IADD3.X R42, P1, PT, R8, R8, RZ, P1, !PT ;  /* 0x00000008082a7210 */ /* 0x000fe20000f3e4ff */
[----:B------:R-:W-:Y:S01]  /*2c760*/  IMAD.MOV.U32 R65, RZ, RZ, R41 ;  /* 0x000000ffff417224 */ /* 0x000fe200078e0029 */
[----:B------:R-:W-:Y:S01]  /*2c770*/  IADD3.X R8, P0, PT, R53, ~R29, RZ, P0, !PT ;  /* 0x8000001d35087210 */ /* 0x000fe2000071e4ff */
[----:B------:R-:W-:Y:S01]  /*2c780*/  IMAD.MOV.U32 R53, RZ, RZ, R40 ;  /* 0x000000ffff357224 */ /* 0x000fe200078e0028 */
[----:B------:R-:W-:-:S02]  /*2c790*/  IADD3.X R43, P1, PT, R9, R9, RZ, P1, !PT ;  /* 0x00000009092b7210 */ /* 0x000fc40000f3e4ff */
[----:B------:R-:W-:Y:S01]  /*2c7a0*/  IADD3.X R9, P0, PT, R55, ~R32, RZ, P0, !PT ;  /* 0x8000002037097210 */ /* 0x000fe2000071e4ff */
[----:B------:R-:W-:Y:S01]  /*2c7b0*/  IMAD.MOV.U32 R55, RZ, RZ, R42 ;  /* 0x000000ffff377224 */ /* 0x000fe200078e002a */
[----:B------:R-:W-:Y:S01]  /*2c7c0*/  IADD3.X R44, P1, PT, R8, R8, RZ, P1, !PT ;  /* 0x00000008082c7210 */ /* 0x000fe20000f3e4ff */
[----:B------:R-:W-:Y:S01]  /*2c7d0*/  IMAD.MOV.U32 R84, RZ, RZ, R43 ;  /* 0x000000ffff547224 */ /* 0x000fe200078e002b */
[----:B------:R-:W-:Y:S02]  /*2c7e0*/  IADD3.X R8, P0, PT, R93, ~R31, RZ, P0, !PT ;  /* 0x8000001f5d087210 */ /* 0x000fe4000071e4ff */
[----:B------:R-:W-:Y:S02]  /*2c7f0*/  IADD3.X R45, P1, PT, R9, R9, RZ, P1, !PT ;  /* 0x00000009092d7210 */ /* 0x000fe40000f3e4ff */
[----:B------:R-:W-:Y:S02]  /*2c800*/  IADD3.X R9, P0, PT, R95, ~R34, RZ, P0, !PT ;  /* 0x800000225f097210 */ /* 0x000fe4000071e4ff */
[----:B------:R-:W-:Y:S01]  /*2c810*/  IADD3.X R46, P1, PT, R8, R8, RZ, P1, !PT ;  /* 0x00000008082e7210 */ /* 0x000fe20000f3e4ff */
[----:B------:R-:W-:Y:S01]  /*2c820*/  IMAD.MOV.U32 R92, RZ, RZ, R45 ;  /* 0x000000ffff5c7224 */ /* 0x000fe200078e002d */
[----:B------:R-:W-:Y:S01]  /*2c830*/  IADD3.X R8, P0, PT, R57, ~R36, RZ, P0, !PT ;  /* 0x8000002439087210 */ /* 0x000fe2000071e4ff */
[----:B------:R-:W-:Y:S01]  /*2c840*/  IMAD.MOV.U32 R57, RZ, RZ, R44 ;  /* 0x000000ffff397224 */ /* 0x000fe200078e002c */
[----:B------:R-:W-:Y:S01]  /*2c850*/  IADD3.X R47, P1, PT, R9, R9, RZ, P1, !PT ;  /* 0x00000009092f7210 */ /* 0x000fe20000f3e4ff */
[----:B------:R-:W-:-:S02]  /*2c860*/  IMAD.MOV.U32 R142, RZ, RZ, R46 ;  /* 0x000000ffff8e7224 */ /* 0x000fc400078e002e */
        /* <DEDUP_REMOVED lines=74> */
.L_x_113:
[----:B------:R-:W-:Y:S05]  /*2cd10*/  BSYNC.RELIABLE B3 ;  /* 0x0000000000037941 */ /* 0x000fea0003800100 */
.L_x_112:
        /* <DEDUP_REMOVED lines=12> */
.L_x_111:
[----:B------:R-:W-:Y:S05]  /*2cde0*/  BSYNC.RECONVERGENT B2 ;  /* 0x0000000000027941 */ /* 0x000fea0003800200 */
.L_x_110:
        /* <DEDUP_REMOVED lines=10> */
[----:B------:R-:W-:-:S04]  /*2ce90*/  IMAD.WIDE.U32 R40, R90, R147, RZ ;  /* 0x000000935a287225 */ /* 0x000fc800078e00ff */
[----:B------:R-:W-:-:S04]  /*2cea0*/  IMAD.WIDE.U32.X R46, R139, R90, R46, P2 ;  /* 0x0000005a8b2e7225 */ /* 0x000fc800010e042e */
[----:B------:R-:W-:Y:S01]  /*2ceb0*/  IMAD.WIDE.U32 R44, P3, R145, R149, R44 ;  /* 0x00000095912c7225 */ /* 0x000fe2000786002c */
[----:B------:R-:W-:-:S03]  /*2cec0*/  IADD3.X R51, P0, PT, RZ, R46, RZ, P0, !PT ;  /* 0x0000002eff337210 */ /* 0x000fc6000071e4ff */
[----:B------:R-:W-:Y:S01]  /*2ced0*/  IMAD.WIDE.U32 R8, R149, R143, RZ ;  /* 0x0000008f95087225 */ /* 0x000fe200078e00ff */
[----:B------:R-:W-:-:S03]  /*2cee0*/  IADD3.X R87, PT, PT, RZ, RZ, RZ, P3, !PT ;  /* 0x000000ffff577210 */ /* 0x000fc60001ffe4ff */
[----:B------:R-:W-:Y:S01]  /*2cef0*/  IMAD.WIDE.U32 R40, P1, R151, R149, R40 ;  /* 0x0000009597287225 */ /* 0x000fe20007820028 */
[----:B------:R-:W-:-:S03]  /*2cf00*/  IADD3 R62, P4, PT, R9, R44, RZ ;  /* 0x0000002c093e7210 */ /* 0x000fc60007f9e0ff */
[----:B------:R-:W-:-:S04]  /*2cf10*/  IMAD.WIDE.U32 R60, R149, R147, RZ ;  /* 0x00000093953c7225 */ /* 0x000fc800078e00ff */
[----:B------:R-:W-:Y:S01]  /*2cf20*/  IMAD.X R49, RZ, RZ, RZ, P1 ;  /* 0x000000ffff317224 */ /* 0x000fe200008e06ff */
[----:B------:R-:W-:Y:S01]  /*2cf30*/  IADD3.X R9, P1, PT, RZ, R47, RZ, P0, !PT ;  /* 0x0000002fff097210 */ /* 0x000fe2000073e4ff */
[----:B------:R-:W-:Y:S01]  /*2cf40*/  IMAD.MOV.U32 R48, RZ, RZ, R41 ;  /* 0x000000ffff307224 */ /* 0x000fe200078e0029 */
[----:B------:R-:W-:Y:S01]  /*2cf50*/  IADD3 R88, P0, PT, R61, R40, RZ ;  /* 0x000000283d587210 */ /* 0x000fe20007f1e0ff */
[----:B------:R-:W-:Y:S01]  /*2cf60*/  IMAD.WIDE.U32 R82, R90, R157, RZ ;  /* 0x0000009d5a527225 */ /* 0x000fe200078e00ff */
[----:B------:R-:W-:-:S03]  /*2cf70*/  IADD3.X R8, P1, PT, R51, R8, RZ, P1, !PT ;  /* 0x0000000833087210 */ /* 0x000fc60000f3e4ff */
[----:B------:R-:W-:Y:S01]  /*2cf80*/  IMAD.WIDE.U32 R40, R91, R141, RZ ;  /* 0x0000008d5b287225 */ /* 0x000fe200078e00ff */
[----:B------:R-:W-:-:S03]  /*2cf90*/  IADD3.X R9, P1, PT, R9, R62, RZ, P1, !PT ;  /* 0x0000003e09097210 */ /* 0x000fc60000f3e4ff */
[----:B------:R-:W-:Y:S02]  /*2cfa0*/  IMAD.MOV.U32 R86, RZ, RZ, R45 ;  /* 0x000000ffff567224 */ /* 0x000fe400078e002d */
[----:B------:R-:W-:-:S04]  /*2cfb0*/  IMAD.WIDE.U32 R68, R90, R153, RZ ;  /* 0x000000995a447225 */ /* 0x000fc800078e00ff */
[----:B------:R-:W-:-:S04]  /*2cfc0*/  IMAD.WIDE.U32.X R86, R145, R90, R86, P4 ;  /* 0x0000005a91567225 */ /* 0x000fc800020e0456 */
[----:B------:R-:W-:-:S04]  /*2cfd0*/  IMAD.WIDE.U32 R66, R14, R141, RZ ;  /* 0x0000008d0e427225 */ /* 0x000fc800078e00ff */
[----:B------:R-:W-:-:S04]  /*2cfe0*/  IMAD.WIDE.U32 R82, P2, R161, R149, R82 ;  /* 0x00000095a1527225 */ /* 0x000fc80007840052 */
[----:B------:R-:W-:-:S04]  /*2cff0*/  IMAD.WIDE.U32 R40, P4, R139, R14, R40 ;  /* 0x0000000e8b287225 */ /* 0x000fc80007880028 */
[----:B------:R-:W-:-:S04]  /*2d000*/  IMAD.WIDE.U32 R46, R90, R163, RZ ;  /* 0x000000a35a2e7225 */ /* 0x000fc800078e00ff */
[----:B------:R-:W-:Y:S01]  /*2d010*/  IMAD.X R63, RZ, RZ, RZ, P2 ;  /* 0x000000ffff3f7224 */ /* 0x000fe200010e06ff */
[----:B------:R-:W-:Y:S01]  /*2d020*/  IADD3 R51, P2, PT, R40, R67, RZ ;  /* 0x0000004328337210 */ /* 0x000fe20007f5e0ff */
[----:B------:R-:W-:Y:S01]  /*2d030*/  IMAD.WIDE.U32.X R48, R151, R90, R48, P0 ;  /* 0x0000005a97307225 */ /* 0x000fe200000e0430 */
[----:B------:R-:W-:-:S03]  /*2d040*/  IADD3 RZ, P0, PT, R8, R66, RZ ;  /* 0x0000004208ff7210 */ /* 0x000fc60007f1e0ff */
[----:B------:R-:W-:Y:S01]  /*2d050*/  IMAD.WIDE.U32 R68, P3, R155, R149, R68 ;  /* 0x000000959b447225 */ /* 0x000fe20007860044 */
[----:B------:R-:W-:Y:S02]  /*2d060*/  IADD3.X RZ, P0, PT, R9, R51, RZ, P0, !PT ;  /* 0x0000003309ff7210 */ /* 0x000fe4000071e4ff */
[----:B------:R-:W-:Y:S01]  /*2d070*/  IADD3.X R51, P1, PT, RZ, R86, RZ, P1, !PT ;  /* 0x00000056ff337210 */ /* 0x000fe20000f3e4ff */
[----:B------:R-:W-:Y:S02]  /*2d080*/  IMAD.X R71, RZ, RZ, RZ, P3 ;  /* 0x000000ffff477224 */ /* 0x000fe400018e06ff */
[----:B------:R-:W-:Y:S01]  /*2d090*/  IMAD.WIDE.U32 R44, R149, R153, RZ ;  /* 0x00000099952c7225 */ /* 0x000fe200078e00ff */
[----:B------:R-:W-:-:S03]  /*2d0a0*/  IADD3.X R59, P1, PT, RZ, R87, RZ, P1, !PT ;  /* 0x00000057ff3b7210 */ /* 0x000fc60000f3e4ff */
[----:B------:R-:W-:-:S04]  /*2d0b0*/  IMAD.WIDE.U32 R46, P3, R165, R149, R46 ;  /* 0x00000095a52e7225 */ /* 0x000fc8000786002e */
[----:B------:R-:W-:Y:S02]  /*2d0c0*/  IMAD.X R67, RZ, RZ, RZ, P4 ;  /* 0x000000ffff437224 */ /* 0x000fe400020e06ff */
[----:B------:R-:W-:Y:S02]  /*2d0d0*/  IMAD.MOV.U32 R66, RZ, RZ, R41 ;  /* 0x000000ffff427224 */ /* 0x000fe400078e0029 */
[----:B------:R-:W-:Y:S01]  /*2d0e0*/  IMAD.X R99, RZ, RZ, RZ, P3 ;  /* 0x000000ffff637224 */ /* 0x000fe200018e06ff */
[----:B------:R-:W-:Y:S01]  /*2d0f0*/  IADD3 R73, P3, PT, R45, R68, RZ ;  /* 0x000000442d497210 */ /* 0x000fe20007f7e0ff */
[----:B------:R-:W-:-:S04]  /*2d100*/  IMAD.WIDE.U32 R106, R149, R163, RZ ;  /* 0x000000a3956a7225 */ /* 0x000fc800078e00ff */
[----:B------:R-:W-:Y:S01]  /*2d110*/  IMAD.WIDE.U32.X R66, R139, R91, R66, P2 ;  /* 0x0000005b8b427225 */ /* 0x000fe200010e0442 */
[----:B------:R-:W-:Y:S02]  /*2d120*/  IADD3 R41, P4, PT, R107, R46, RZ ;  /* 0x0000002e6b297210 */ /* 0x000fe40007f9e0ff */
[----:B------:R-:W-:Y:S01]  /*2d130*/  IADD3.X R46, P1, PT, R51, R60, RZ, P1, !PT ;  /* 0x0000003c332e7210 */ /* 0x000fe20000f3e4ff */
[----:B------:R-:W-:Y:S01]  /*2d140*/  IMAD.WIDE.U32 R86, R91, R143, RZ ;  /* 0x0000008f5b567225 */ /* 0x000fe200078e00ff */
[----:B------:R-:W-:-:S03]  /*2d150*/  IADD3.X R45, P0, PT, RZ, R66, RZ, P0, !PT ;  /* 0x00000042ff2d7210 */ /* 0x000fc6000071e4ff */
[----:B------:R-:W-:Y:S01]  /*2d160*/  IMAD.MOV.U32 R70, RZ, RZ, R69 ;  /* 0x000000ffff467224 */ /* 0x000fe200078e0045 */
[----:B------:R-:W-:Y:S01]  /*2d170*/  IADD3.X R66, P0, PT, RZ, R67, RZ, P0, !PT ;  /* 0x00000043ff427210 */ /* 0x000fe2000071e4ff */
[----:B------:R-:W-:-:S03]  /*2d180*/  IMAD.WIDE.U32 R110, R91, R147, RZ ;  /* 0x000000935b6e7225 */ /* 0x000fc600078e00ff */
[----:B------:R-:W-:Y:S01]  /*2d190*/  IADD3.X R46, P0, PT, R45, R46, RZ, P0, !PT ;  /* 0x0000002e2d2e7210 */ /* 0x000fe2000071e4ff */
[----:B------:R-:W-:-:S04]  /*2d1a0*/  IMAD.WIDE.U32.X R70, R155, R90, R70, P3 ;  /* 0x0000005a9b467225 */ /* 0x000fc800018e0446 */
[----:B------:R-:W-:Y:S01]  /*2d1b0*/  IMAD.MOV.U32 R98, RZ, RZ, R47 ;  /* 0x000000ffff627224 */ /* 0x000fe200078e002f */
[----:B------:R-:W-:Y:S01]  /*2d1c0*/  IADD3.X R47, P1, PT, R59, R88, RZ, P1, !PT ;  /* 0x000000583b2f7210 */ /* 0x000fe20000f3e4ff */
[----:B------:R-:W-:-:S03]  /*2d1d0*/  IMAD.WIDE.U32 R60, R14, R143, RZ ;  /* 0x0000008f0e3c7225 */ /* 0x000fc600078e00ff */
[----:B------:R-:W-:Y:S01]  /*2d1e0*/  IADD3.X R47, P0, PT, R66, R47, RZ, P0, !PT ;  /* 0x0000002f422f7210 */ /* 0x000fe2000071e4ff */
[----:B------:R-:W-:Y:S01]  /*2d1f0*/  IMAD.WIDE.U32 R86, P3, R145, R14, R86 ;  /* 0x0000000e91567225 */ /* 0x000fe20007860056 */
[----:B------:R-:W-:-:S03]  /*2d200*/  IADD3.X R45, P1, PT, RZ, R48, RZ, P1, !PT ;  /* 0x00000030ff2d7210 */ /* 0x000fc60000f3e4ff */
[----:B------:R-:W-:Y:S01]  /*2d210*/  IMAD.WIDE.U32 R68, R149, R157, RZ ;  /* 0x0000009d95447225 */ /* 0x000fe200078e00ff */
[----:B------:R-:W-:-:S03]  /*2d220*/  IADD3.X R114, P1, PT, RZ, R49, RZ, P1, !PT ;  /* 0x00000031ff727210 */ /* 0x000fc60000f3e4ff */
[----:B------:R-:W-:Y:S01]  /*2d230*/  IMAD.WIDE.U32.X R98, R165, R90, R98, P4 ;  /* 0x0000005aa5627225 */ /* 0x000fe200020e0462 */
[----:B------:R-:W-:Y:S02]  /*2d240*/  IADD3 R51, P4, PT, R86, R61, RZ ;  /* 0x0000003d56337210 */ /* 0x000fe40007f9e0ff */
[----:B------:R-:W-:Y:S01]  /*2d250*/  IADD3 R64, P2, PT, R69, R82, RZ ;  /* 0x0000005245407210 */ /* 0x000fe20007f5e0ff */
[----:B------:R-:W-:Y:S02]  /*2d260*/  IMAD.X R113, RZ, RZ, RZ, P3 ;  /* 0x000000ffff717224 */ /* 0x000fe400018e06ff */
[----:B------:R-:W-:-:S04]  /*2d270*/  IMAD.WIDE.U32 R100, R14, R147, RZ ;  /* 0x000000930e647225 */ /* 0x000fc800078e00ff */
[----:B------:R-:W-:-:S04]  /*2d280*/  IMAD.WIDE.U32 R134, R91, R153, RZ ;  /* 0x000000995b867225 */ /* 0x000fc800078e00ff */
[----:B------:R-:W-:-:S04]  /*2d290*/  IMAD.WIDE.U32 R110, P3, R151, R14, R110 ;  /* 0x0000000e976e7225 */ /* 0x000fc8000786006e */
[----:B------:R-:W-:Y:S01]  /*2d2a0*/  IMAD.MOV.U32 R112, RZ, RZ, R87 ;  /* 0x000000ffff707224 */ /* 0x000fe200078e0057 */
[----:B------:R-:W-:Y:S01]  /*2d2b0*/  IADD3.X R87, P0, PT, RZ, RZ, RZ, P0, !PT ;  /* 0x000000ffff577210 */ /* 0x000fe2000071e4ff */
[----:B------:R-:W-:Y:S02]  /*2d2c0*/  IMAD.MOV.U32 R62, RZ, RZ, R83 ;  /* 0x000000ffff3e7224 */ /* 0x000fe400078e0053 */
[----:B------:R-:W-:Y:S01]  /*2d2d0*/  IMAD.X R83, RZ, RZ, RZ, P3 ;  /* 0x000000ffff537224 */ /* 0x000fe200018e06ff */
[----:B------:R-:W-:Y:S01]  /*2d2e0*/  IADD3 R69, P3, PT, R110, R101, RZ ;  /* 0x000000656e457210 */ /* 0x000fe20007f7e0ff */
[----:B------:R-:W-:-:S04]  /*2d2f0*/  IMAD.WIDE.U32.X R112, R145, R91, R112, P4 ;  /* 0x0000005b91707225 */ /* 0x000fc800020e0470 */
[----:B------:R-:W-:-:S04]  /*2d300*/  IMAD.WIDE.U32 R66, R14, R153, RZ ;  /* 0x000000990e427225 */ /* 0x000fc800078e00ff */
[----:B------:R-:W-:-:S04]  /*2d310*/  IMAD.WIDE.U32 R134, P4, R155, R14, R134 ;  /* 0x0000000e9b867225 */ /* 0x000fc80007880086 */
[----:B------:R-:W-:Y:S01]  /*2d320*/  IMAD.MOV.U32 R82, RZ, RZ, R111 ;  /* 0x000000ffff527224 */ /* 0x000fe200078e006f */
[----:B------:R-:W-:Y:S01]  /*2d330*/  IADD3.X R61, PT, PT, RZ, RZ, RZ, P4, !PT ;  /* 0x000000ffff3d7210 */ /* 0x000fe200027fe4ff */
[----:B------:R-:W-:Y:S01]  /*2d340*/  IMAD.WIDE.U32.X R62, R161, R90, R62, P2 ;  /* 0x0000005aa13e7225 */ /* 0x000fe200010e043e */
[----:B------:R-:W-:Y:S02]  /*2d350*/  IADD3 RZ, P2, PT, R46, R60, RZ ;  /* 0x0000003c2eff7210 */ /* 0x000fe40007f5e0ff */
[----:B------:R-:W-:Y:S01]  /*2d360*/  IADD3.X R90, P1, PT, R45, R44, RZ, P1, !PT ;  /* 0x0000002c2d5a7210 */ /* 0x000fe20000f3e4ff */
[----:B------:R-:W-:Y:S01]  /*2d370*/  IMAD.WIDE.U32.X R82, R151, R91, R82, P3 ;  /* 0x0000005b97527225 */ /* 0x000fe200018e0452 */
[----:B------:R-:W-:Y:S02]  /*2d380*/  IADD3 R77, P3, PT, R134, R67, RZ ;  /* 0x00000043864d7210 */ /* 0x000fe40007f7e0ff */
[----:B------:R-:W-:Y:S01]  /*2d390*/  IADD3.X RZ, P2, PT, R47, R51, RZ, P2, !PT ;  /* 0x000000332fff7210 */ /* 0x000fe2000175e4ff */
[----:B------:R-:W-:-:S03]  /*2d3a0*/  IMAD.WIDE.U32 R94, R91, R163, RZ ;  /* 0x000000a35b5e7225 */ /* 0x000fc600078e00ff */
[----:B------:R-:W-:Y:S01]  /*2d3b0*/  IADD3.X R87, P2, PT, R87, R112, RZ, P2, !PT ;  /* 0x0000007057577210 */ /* 0x000fe2000175e4ff */
[----:B------:R-:W-:Y:S02]  /*2d3c0*/  IMAD.MOV.U32 R60, RZ, RZ, R135 ;  /* 0x000000ffff3c7224 */ /* 0x000fe400078e0087 */
[----:B------:R-:W-:-:S04]  /*2d3d0*/  IMAD.WIDE.U32 R126, R91, R157, RZ ;  /* 0x0000009d5b7e7225 */ /* 0x000fc800078e00ff */
[----:B------:R-:W-:-:S04]  /*2d3e0*/  IMAD.WIDE.U32.X R60, R155, R91, R60, P3 ;  /* 0x0000005b9b3c7225 */ /* 0x000fc800018e043c */
[----:B------:R-:W-:-:S04]  /*2d3f0*/  IMAD.WIDE.U32 R120, R14, R163, RZ ;  /* 0x000000a30e787225 */ /* 0x000fc800078e00ff */
[----:B------:R-:W-:-:S04]  /*2d400*/  IMAD.WIDE.U32 R94, P3, R165, R14, R94 ;  /* 0x0000000ea55e7225 */ /* 0x000fc8000786005e */
[----:B------:R-:W-:Y:S01]  /*2d410*/  IMAD.X R67, RZ, RZ, RZ, P0 ;  /* 0x000000ffff437224 */ /* 0x000fe200000e06ff */
[----:B------:R-:W-:Y:S01]  /*2d420*/  IADD3 R59, P0, PT, R94, R121, RZ ;  /* 0x000000795e3b7210 */ /* 0x000fe20007f1e0ff */
[----:B------:R-:W-:-:S04]  /*2d430*/  IMAD.WIDE.U32 R124, R14, R157, RZ ;  /* 0x0000009d0e7c7225 */ /* 0x000fc800078e00ff */
[----:B------:R-:W-:-:S04]  /*2d440*/  IMAD.WIDE.U32 R44, R16, R141, RZ ;  /* 0x0000008d102c7225 */ /* 0x000fc800078e00ff */
[----:B------:R-:W-:-:S04]  /*2d450*/  IMAD.WIDE.U32 R126, P4, R161, R14, R126 ;  /* 0x0000000ea17e7225 */ /* 0x000fc8000788007e */
[----:B------:R-:W-:Y:S02]  /*2d460*/  IMAD.X R105, RZ, RZ, RZ, P3 ;  /* 0x000000ffff697224 */ /* 0x000fe400018e06ff */
[----:B------:R-:W-:Y:S02]  /*2d470*/  IMAD.MOV.U32 R104, RZ, RZ, R95 ;  /* 0x000000ffff687224 */ /* 0x000fe400078e005f */
[----:B------:R-:W-:Y:S01]  /*2d480*/  IMAD.X R49, RZ, RZ, RZ, P4 ;  /* 0x000000ffff317224 */ /* 0x000fe200020e06ff */
[----:B------:R-:W-:Y:S01]  /*2d490*/  IADD3 R51, P4, PT, R126, R125, RZ ;  /* 0x0000007d7e337210 */ /* 0x000fe20007f9e0ff */
[----:B------:R-:W-:-:S04]  /*2d4a0*/  IMAD.WIDE.U32 R46, R143, R14, R46 ;  /* 0x0000000e8f2e7225 */ /* 0x000fc800078e002e */
[----:B------:R-:W-:Y:S01]  /*2d4b0*/  IMAD.WIDE.U32.X R104, R165, R91, R104, P0 ;  /* 0x0000005ba5687225 */ /* 0x000fe200000e0468 */
[----:B------:R-:W-:Y:S02]  /*2d4c0*/  IADD3.X R112, P0, PT, R67, R113, RZ, P2, !PT ;  /* 0x0000007143707210 */ /* 0x000fe4000171e4ff */
[----:B------:R-:W-:Y:S01]  /*2d4d0*/  IADD3.X R73, P2, PT, R114, R73, RZ, P1, !PT ;  /* 0x0000004972497210 */ /* 0x000fe20000f5e4ff */
[----:B------:R-:W-:-:S03]  /*2d4e0*/  IMAD.WIDE.U32 R88, R15, R141, RZ ;  /* 0x0000008d0f587225 */ /* 0x000fc600078e00ff */
[----:B------:R-:W-:Y:S01]  /*2d4f0*/  IADD3.X R133, P2, PT, RZ, R70, RZ, P2, !PT ;  /* 0x00000046ff857210 */ /* 0x000fe2000175e4ff */
[----:B------:R-:W-:Y:S01]  /*2d500*/  IMAD.WIDE.U32 R44, P3, R139, R15, R44 ;  /* 0x0000000f8b2c7225 */ /* 0x000fe2000786002c */
[----:B------:R-:W-:-:S03]  /*2d510*/  IADD3 RZ, P1, PT, R46, R88, RZ ;  /* 0x000000582eff7210 */ /* 0x000fc60007f3e0ff */
[----:B------:R-:W-:Y:S02]  /*2d520*/  IMAD.MOV.U32 R48, RZ, RZ, R127 ;  /* 0x000000ffff307224 */ /* 0x000fe400078e007f */
[----:B------:R-:W-:Y:S01]  /*2d530*/  IMAD.IADD R47, R47, 0x1, R86 ;  /* 0x000000012f2f7824 */ /* 0x000fe200078e0256 */
[----:B------:R-:W-:Y:S01]  /*2d540*/  IADD3.X R86, P0, PT, R87, R90, RZ, P0, !PT ;  /* 0x0000005a57567210 */ /* 0x000fe2000071e4ff */
[----:B------:R-:W-:Y:S01]  /*2d550*/  IMAD.WIDE.U32.X R48, R161, R91, R48, P4 ;  /* 0x0000005ba1307225 */ /* 0x000fe200020e0430 */
[----:B------:R-:W-:Y:S02]  /*2d560*/  IADD3 R67, P4, PT, R44, R89, RZ ;  /* 0x000000592c437210 */ /* 0x000fe40007f9e0ff */
[----:B------:R-:W-:Y:S01]  /*2d570*/  IADD3.X R87, P0, PT, R112, R73, RZ, P0, !PT ;  /* 0x0000004970577210 */ /* 0x000fe2000071e4ff */
[----:B------:R-:W-:Y:S01]  /*2d580*/  IMAD.X R89, RZ, RZ, RZ, P3 ;  /* 0x000000ffff597224 */ /* 0x000fe200018e06ff */
[----:B------:R-:W-:Y:S01]  /*2d590*/  IADD3 RZ, P3, PT, R86, R100, RZ ;  /* 0x0000006456ff7210 */ /* 0x000fe20007f7e0ff */
[----:B------:R-:W-:Y:S01]  /*2d5a0*/  IMAD.MOV.U32 R88, RZ, RZ, R45 ;  /* 0x000000ffff587224 */ /* 0x000fe200078e002d */
[----:B------:R-:W-:Y:S01]  /*2d5b0*/  IADD3.X RZ, P1, PT, R47, R67, RZ, P1, !PT ;  /* 0x000000432fff7210 */ /* 0x000fe20000f3e4ff */
[----:B------:R-:W-:Y:S01]  /*2d5c0*/  IMAD.WIDE.U32 R116, R16, R147, RZ ;  /* 0x0000009310747225 */ /* 0x000fe200078e00ff */
[----:B------:R-:W-:-:S02]  /*2d5d0*/  IADD3.X R67, P2, PT, RZ, R71, RZ, P2, !PT ;  /* 0x00000047ff437210 */ /* 0x000fc4000175e4ff */
[----:B------:R-:W-:Y:S01]  /*2d5e0*/  IADD3.X RZ, P3, PT, R87, R69, RZ, P3, !PT ;  /* 0x0000004557ff7210 */ /* 0x000fe20001f7e4ff */
[----:B------:R-:W-:Y:S01]  /*2d5f0*/  IMAD.WIDE.U32.X R70, R139, R16, R88, P4 ;  /* 0x000000108b467225 */ /* 0x000fe200020e0458 */
[----:B------:R-:W-:Y:S02]  /*2d600*/  IADD3.X R45, P0, PT, RZ, RZ, RZ, P0, !PT ;  /* 0x000000ffff2d7210 */ /* 0x000fe4000071e4ff */
[----:B------:R-:W-:Y:S01]  /*2d610*/  IADD3.X R133, P2, PT, R133, R68, RZ, P2, !PT ;  /* 0x0000004485857210 */ /* 0x000fe2000175e4ff */
[----:B------:R-:W-:Y:S01]  /*2d620*/  IMAD.WIDE.U32 R86, R147, R14, R86 ;  /* 0x0000000e93567225 */ /* 0x000fe200078e0056 */
[----:B------:R-:W-:Y:S02]  /*2d630*/  IADD3.X R132, P3, PT, R45, R82, RZ, P3, !PT ;  /* 0x000000522d847210 */ /* 0x000fe40001f7e4ff */
[----:B------:R-:W-:Y:S01]  /*2d640*/  IADD3.X R131, P1, PT, RZ, R70, RZ, P1, !PT ;  /* 0x00000046ff837210 */ /* 0x000fe20000f3e4ff */
[----:B------:R-:W-:Y:S02]  /*2d650*/  IMAD.X R82, RZ, RZ, RZ, P0 ;  /* 0x000000ffff527224 */ /* 0x000fe400000e06ff */
[----:B------:R-:W-:Y:S01]  /*2d660*/  IMAD.WIDE.U32 R118, R16, R143, RZ ;  /* 0x0000008f10767225 */ /* 0x000fe200078e00ff */
[----:B------:R-:W-:-:S02]  /*2d670*/  IADD3.X R70, P0, PT, RZ, R71, RZ, P1, !PT ;  /* 0x00000047ff467210 */ /* 0x000fc40000f1e4ff */
[----:B------:R-:W-:Y:S01]  /*2d680*/  IADD3.X R82, P4, PT, R82, R83, RZ, P3, !PT ;  /* 0x0000005352527210 */ /* 0x000fe20001f9e4ff */
[----:B------:R-:W-:Y:S01]  /*2d690*/  IMAD.WIDE.U32 R114, R15, R147, RZ ;  /* 0x000000930f727225 */ /* 0x000fe200078e00ff */
[----:B------:R-:W-:Y:S02]  /*2d6a0*/  IADD3.X R130, P3, PT, R131, R86, RZ, P0, !PT ;  /* 0x0000005683827210 */ /* 0x000fe4000077e4ff */
[----:B------:R-:W-:Y:S01]  /*2d6b0*/  IADD3.X R132, P0, PT, R132, R133, RZ, P4, !PT ;  /* 0x0000008584847210 */ /* 0x000fe2000271e4ff */
[----:B------:R-:W-:Y:S01]  /*2d6c0*/  IMAD.WIDE.U32 R116, P4, R151, R15, R116 ;  /* 0x0000000f97747225 */ /* 0x000fe20007880074 */
[----:B------:R-:W-:-:S03]  /*2d6d0*/  IADD3.X R45, P1, PT, R67, R64, RZ, P2, !PT ;  /* 0x00000040432d7210 */ /* 0x000fc6000173e4ff */
[----:B------:R-:W-:Y:S01]  /*2d6e0*/  IMAD.IADD R111, R87, 0x1, R110 ;  /* 0x00000001576f7824 */ /* 0x000fe200078e026e */
[----:B------:R-:W-:Y:S01]  /*2d6f0*/  IADD3.X R133, P0, PT, R82, R45, RZ, P0, !PT ;  /* 0x0000002d52857210 */ /* 0x000fe2000071e4ff */
[----:B------:R-:W-:-:S03]  /*2d700*/  IMAD.WIDE.U32 R118, P2, R145, R15, R118 ;  /* 0x0000000f91767225 */ /* 0x000fc60007840076 */
[----:B------:R-:W-:Y:S01]  /*2d710*/  IADD3.X R131, P3, PT, R70, R111, RZ, P3, !PT ;  /* 0x0000006f46837210 */ /* 0x000fe20001f7e4ff */
[----:B------:R-:W-:Y:S01]  /*2d720*/  IMAD.WIDE.U32 R68, R15, R143, RZ ;  /* 0x0000008f0f447225 */ /* 0x000fe200078e00ff */
[----:B------:R-:W-:Y:S02]  /*2d730*/  MOV R128, R119 ;  /* 0x0000007700807202 */ /* 0x000fe40000000f00 */
[----:B------:R-:W-:Y:S01]  /*2d740*/  IADD3.X R67, P3, PT, RZ, RZ, RZ, P3, !PT ;  /* 0x000000ffff437210 */ /* 0x000fe20001f7e4ff */
[----:B------:R-:W-:Y:S01]  /*2d750*/  IMAD.X R101, RZ, RZ, RZ, P4 ;  /* 0x000000ffff657224 */ /* 0x000fe200020e06ff */
[----:B------:R-:W-:Y:S01]  /*2d760*/  IADD3 R73, P4, PT, R116, R115, RZ ;  /* 0x0000007374497210 */ /* 0x000fe20007f9e0ff */
[----:B------:R-:W-:Y:S01]  /*2d770*/  IMAD.WIDE.U32 R112, R16, R153, RZ ;  /* 0x0000009910707225 */ /* 0x000fe200078e00ff */
[----:B------:R-:W-:-:S03]  /*2d780*/  IADD3.X R85, P0, PT, RZ, RZ, RZ, P0, !PT ;  /* 0x000000ffff557210 */ /* 0x000fc6000071e4ff */
[----:B------:R-:W-:Y:S02]  /*2d790*/  IMAD.MOV.U32 R100, RZ, RZ, R117 ;  /* 0x000000ffff647224 */ /* 0x000fe400078e0075 */
[----:B------:R-:W-:Y:S01]  /*2d7a0*/  IMAD.X R129, RZ, RZ, RZ, P2 ;  /* 0x000000ffff817224 */ /* 0x000fe200010e06ff */
[----:B------:R-:W-:Y:S01]  /*2d7b0*/  IADD3 R71, P2, PT, R118, R69, RZ ;  /* 0x0000004576477210 */ /* 0x000fe20007f5e0ff */
[----:B------:R-:W-:-:S04]  /*2d7c0*/  IMAD.WIDE.U32.X R100, R151, R16, R100, P4 ;  /* 0x0000001097647225 */ /* 0x000fc800020e0464 */
[----:B------:R-:W-:-:S04]  /*2d7d0*/  IMAD.WIDE.U32 R86, R16, R157, RZ ;  /* 0x0000009d10567225 */ /* 0x000fc800078e00ff */
[----:B------:R-:W-:-:S04]  /*2d7e0*/  IMAD.WIDE.U32 R112, P4, R155, R15, R112 ;  /* 0x0000000f9b707225 */ /* 0x000fc80007880070 */
[----:B------:R-:W-:-:S04]  /*2d7f0*/  IMAD.WIDE.U32 R110, R15, R153, RZ ;  /* 0x000000990f6e7225 */ /* 0x000fc800078e00ff */
[----:B------:R-:W-:Y:S01]  /*2d800*/  IMAD.WIDE.U32.X R128, R145, R16, R128, P2 ;  /* 0x0000001091807225 */ /* 0x000fe200010e0480 */
[----:B------:R-:W-:-:S03]  /*2d810*/  IADD3 RZ, P2, PT, R130, R68, RZ ;  /* 0x0000004482ff7210 */ /* 0x000fc60007f5e0ff */
[----:B------:R-:W-:Y:S01]  /*2d820*/  IMAD.X R91, RZ, RZ, RZ, P4 ;  /* 0x000000ffff5b7224 */ /* 0x000fe200020e06ff */
[----:B------:R-:W-:Y:S01]  /*2d830*/  IADD3 R64, P4, PT, R112, R111, RZ ;  /* 0x0000006f70407210 */ /* 0x000fe20007f9e0ff */
[----:B------:R-:W-:Y:S01]  /*2d840*/  IMAD.X R81, RZ, RZ, RZ, P3 ;  /* 0x000000ffff517224 */ /* 0x000fe200018e06ff */
[----:B------:R-:W-:Y:S01]  /*2d850*/  IADD3.X RZ, P2, PT, R131, R71, RZ, P2, !PT ;  /* 0x0000004783ff7210 */ /* 0x000fe2000175e4ff */
[----:B------:R-:W-:-:S03]  /*2d860*/  IMAD.WIDE.U32 R68, R16, R163, RZ ;  /* 0x000000a310447225 */ /* 0x000fc600078e00ff */
[----:B------:R-:W-:Y:S01]  /*2d870*/  IADD3.X R67, P2, PT, R67, R128, RZ, P2, !PT ;  /* 0x0000008043437210 */ /* 0x000fe2000175e4ff */
[----:B------:R-:W-:-:S03]  /*2d880*/  IMAD.WIDE.U32 R88, R15, R157, RZ ;  /* 0x0000009d0f587225 */ /* 0x000fc600078e00ff */
[----:B------:R-:W-:Y:S01]  /*2d890*/  IADD3.X R81, P2, PT, R81, R129, RZ, P2, !PT ;  /* 0x0000008151517210 */ /* 0x000fe2000175e4ff */
        /* <DEDUP_REMOVED lines=8> */
[----:B------:R-:W-:Y:S01]  /*2d920*/  IMAD.X R129, RZ, RZ, RZ, P4 ;  /* 0x000000ffff817224 */ /* 0x000fe200020e06ff */
[----:B------:R-:W-:Y:S01]  /*2d930*/  IADD3 RZ, P4, PT, R132, R66, RZ ;  /* 0x0000004284ff7210 */ /* 0x000fe20007f9e0ff */
[----:B------:R-:W-:Y:S01]  /*2d940*/  IMAD.WIDE.U32.X R82, R161, R16, R82, P3 ;  /* 0x00000010a1527225 */ /* 0x000fe200018e0452 */
[----:B------:R-:W-:Y:S02]  /*2d950*/  IADD3 R75, P3, PT, R68, R71, RZ ;  /* 0x00000047444b7210 */ /* 0x000fe40007f7e0ff */
[----:B------:R-:W-:Y:S01]  /*2d960*/  IADD3.X R71, P1, PT, RZ, R62, RZ, P1, !PT ;  /* 0x0000003eff477210 */ /* 0x000fe20000f3e4ff */
[----:B------:R-:W-:-:S04]  /*2d970*/  IMAD.WIDE.U32 R136, R153, R14, R132 ;  /* 0x0000000e99887225 */ /* 0x000fc800078e0084 */
[----:B------:R-:W-:Y:S02]  /*2d980*/  IMAD.MOV.U32 R128, RZ, RZ, R69 ;  /* 0x000000ffff807224 */ /* 0x000fe400078e0045 */
[----:B------:R-:W-:Y:S02]  /*2d990*/  IMAD.IADD R134, R137, 0x1, R134 ;  /* 0x0000000189867824 */ /* 0x000fe400078e0286 */
[----:B------:R-:W-:Y:S01]  /*2d9a0*/  IMAD.WIDE.U32.X R128, R165, R16, R128, P3 ;  /* 0x00000010a5807225 */ /* 0x000fe200018e0480 */
[----:B------:R-:W-:Y:S02]  /*2d9b0*/  IADD3.X R16, P1, PT, RZ, R63, RZ, P1, !PT ;  /* 0x0000003fff107210 */ /* 0x000fe40000f3e4ff */
[----:B------:R-:W-:Y:S01]  /*2d9c0*/  IADD3.X R136, P3, PT, R67, R136, RZ, P2, !PT ;  /* 0x0000008843887210 */ /* 0x000fe2000177e4ff */
[----:B------:R-:W-:Y:S01]  /*2d9d0*/  IMAD.WIDE.U32 R66, R18, R141, RZ ;  /* 0x0000008d12427225 */ /* 0x000fe200078e00ff */
[----:B------:R-:W-:Y:S02]  /*2d9e0*/  IADD3.X RZ, P2, PT, R133, R77, RZ, P4, !PT ;  /* 0x0000004d85ff7210 */ /* 0x000fe4000275e4ff */
[----:B------:R-:W-:Y:S01]  /*2d9f0*/  IADD3.X R107, P1, PT, R71, R106, RZ, P1, !PT ;  /* 0x0000006a476b7210 */ /* 0x000fe20000f3e4ff */
[----:B------:R-:W-:Y:S01]  /*2da00*/  IMAD.X R77, RZ, RZ, RZ, P0 ;  /* 0x000000ffff4d7224 */ /* 0x000fe200000e06ff */
[----:B------:R-:W-:Y:S01]  /*2da10*/  IADD3.X R106, P2, PT, R85, R60, RZ, P2, !PT ;  /* 0x0000003c556a7210 */ /* 0x000fe2000175e4ff */
[----:B------:R-:W-:Y:S01]  /*2da20*/  IMAD.WIDE.U32 R66, P4, R139, R17, R66 ;  /* 0x000000118b427225 */ /* 0x000fe20007880042 */
[----:B------:R-:W-:-:S02]  /*2da30*/  IADD3.X R137, P3, PT, R81, R134, RZ, P3, !PT ;  /* 0x0000008651897210 */ /* 0x000fc40001f7e4ff */
[----:B------:R-:W-:Y:S01]  /*2da40*/  IADD3.X R77, P2, PT, R77, R61, RZ, P2, !PT ;  /* 0x0000003d4d4d7210 */ /* 0x000fe2000175e4ff */
[----:B------:R-:W-:Y:S01]  /*2da50*/  IMAD.WIDE.U32 R132, R17, R141, RZ ;  /* 0x0000008d11847225 */ /* 0x000fe200078e00ff */
[----:B------:R-:W-:Y:S02]  /*2da60*/  IADD3.X R69, P0, PT, RZ, RZ, RZ, P3, !PT ;  /* 0x000000ffff457210 */ /* 0x000fe40001f1e4ff */
[----:B------:R-:W-:Y:S01]  /*2da70*/  IADD3.X R16, P1, PT, R16, R41, RZ, P1, !PT ;  /* 0x0000002910107210 */ /* 0x000fe20000f3e4ff */
[----:B------:R-:W-:Y:S01]  /*2da80*/  IMAD.X R61, RZ, RZ, RZ, P4 ;  /* 0x000000ffff3d7224 */ /* 0x000fe200020e06ff */
[----:B------:R-:W-:Y:S01]  /*2da90*/  IADD3.X R106, P4, PT, R106, R107, RZ, P2, !PT ;  /* 0x0000006b6a6a7210 */ /* 0x000fe2000179e4ff */
[----:B------:R-:W-:Y:S01]  /*2daa0*/  IMAD.WIDE.U32 R62, R143, R15, R130 ;  /* 0x0000000f8f3e7225 */ /* 0x000fe200078e0082 */
[----:B------:R-:W-:Y:S02]  /*2dab0*/  IADD3 R81, P3, PT, R66, R133, RZ ;  /* 0x0000008542517210 */ /* 0x000fe40007f7e0ff */
[----:B------:R-:W-:Y:S01]  /*2dac0*/  IADD3 RZ, P2, PT, R136, R114, RZ ;  /* 0x0000007288ff7210 */ /* 0x000fe20007f5e0ff */
[----:B------:R-:W-:Y:S01]  /*2dad0*/  IMAD.MOV.U32 R60, RZ, RZ, R67 ;  /* 0x000000ffff3c7224 */ /* 0x000fe200078e0043 */
[----:B------:R-:W-:Y:S01]  /*2dae0*/  IADD3.X R41, P1, PT, RZ, R98, RZ, P1, !PT ;  /* 0x00000062ff297210 */ /* 0x000fe20000f3e4ff */
[----:B------:R-:W-:Y:S01]  /*2daf0*/  IMAD.X R71, RZ, RZ, RZ, P0 ;  /* 0x000000ffff477224 */ /* 0x000fe200000e06ff */
[----:B------:R-:W-:Y:S01]  /*2db00*/  IADD3 RZ, P0, PT, R62, R132, RZ ;  /* 0x000000843eff7210 */ /* 0x000fe20007f1e0ff */
[----:B------:R-:W-:Y:S01]  /*2db10*/  IMAD.IADD R63, R63, 0x1, R118 ;  /* 0x000000013f3f7824 */ /* 0x000fe200078e0276 */
[----:B------:R-:W-:Y:S01]  /*2db20*/  IADD3.X RZ, P2, PT, R137, R73, RZ, P2, !PT ;  /* 0x0000004989ff7210 */ /* 0x000fe2000175e4ff */
[----:B------:R-:W-:Y:S01]  /*2db30*/  IMAD.WIDE.U32.X R60, R139, R18, R60, P3 ;  /* 0x000000128b3c7225 */ /* 0x000fe200018e043c */
[----:B------:R-:W-:-:S02]  /*2db40*/  IADD3.X R107, P3, PT, R77, R16, RZ, P4, !PT ;  /* 0x000000104d6b7210 */ /* 0x000fc4000277e4ff */
[----:B------:R-:W-:Y:S01]  /*2db50*/  IADD3.X RZ, P0, PT, R63, R81, RZ, P0, !PT ;  /* 0x000000513fff7210 */ /* 0x000fe2000071e4ff */
[----:B------:R-:W-:Y:S01]  /*2db60*/  IMAD.WIDE.U32 R136, R147, R15, R136 ;  /* 0x0000000f93887225 */ /* 0x000fe200078e0088 */
[----:B------:R-:W-:Y:S02]  /*2db70*/  IADD3.X R73, P2, PT, R69, R100, RZ, P2, !PT ;  /* 0x0000006445497210 */ /* 0x000fe4000175e4ff */
[----:B------:R-:W-:Y:S01]  /*2db80*/  IADD3.X R67, P0, PT, RZ, R60, RZ, P0, !PT ;  /* 0x0000003cff437210 */ /* 0x000fe2000071e4ff */
[----:B------:R-:W-:Y:S01]  /*2db90*/  IMAD.WIDE.U32 R114, R157, R14, R106 ;  /* 0x0000000e9d727225 */ /* 0x000fe200078e006a */
[----:B------:R-:W-:Y:S02]  /*2dba0*/  IADD3.X R71, P2, PT, R71, R101, RZ, P2, !PT ;  /* 0x0000006547477210 */ /* 0x000fe4000175e4ff */
[----:B------:R-:W-:Y:S01]  /*2dbb0*/  IADD3.X R16, PT, PT, RZ, R99, RZ, P1, !PT ;  /* 0x00000063ff107210 */ /* 0x000fe20000ffe4ff */
[----:B------:R-:W-:Y:S01]  /*2dbc0*/  IMAD.IADD R126, R115, 0x1, R126 ;  /* 0x00000001737e7824 */ /* 0x000fe200078e027e */
[----:B------:R-:W-:Y:S01]  /*2dbd0*/  IADD3 RZ, P1, PT, R106, R124, RZ ;  /* 0x0000007c6aff7210 */ /* 0x000fe20007f3e0ff */
[----:B------:R-:W-:Y:S01]  /*2dbe0*/  IMAD.WIDE.U32 R98, R18, R143, RZ ;  /* 0x0000008f12627225 */ /* 0x000fe200078e00ff */
[----:B------:R-:W-:-:S02]  /*2dbf0*/  IADD3.X R69, P0, PT, RZ, R61, RZ, P0, !PT ;  /* 0x0000003dff457210 */ /* 0x000fc4000071e4ff */
[----:B------:R-:W-:Y:S01]  /*2dc00*/  IADD3.X R114, P2, PT, R73, R114, RZ, P2, !PT ;  /* 0x0000007249727210 */ /* 0x000fe2000175e4ff */
[----:B------:R-:W-:Y:S01]  /*2dc10*/  IMAD.IADD R116, R137, 0x1, R116 ;  /* 0x0000000189747824 */ /* 0x000fe200078e0274 */
[----:B------:R-:W-:Y:S01]  /*2dc20*/  IADD3.X R61, P3, PT, RZ, RZ, RZ, P3, !PT ;  /* 0x000000ffff3d7210 */ /* 0x000fe20001f7e4ff */
[----:B------:R-:W-:Y:S01]  /*2dc30*/  IMAD.WIDE.U32 R124, R18, R153, RZ ;  /* 0x00000099127c7225 */ /* 0x000fe200078e00ff */
[----:B------:R-:W-:Y:S02]  /*2dc40*/  IADD3.X RZ, P1, PT, R107, R51, RZ, P1, !PT ;  /* 0x000000336bff7210 */ /* 0x000fe40000f3e4ff */
[----:B------:R-:W-:Y:S01]  /*2dc50*/  IADD3.X R115, P2, PT, R71, R126, RZ, P2, !PT ;  /* 0x0000007e47737210 */ /* 0x000fe2000175e4ff */
[----:B------:R-:W-:Y:S01]  /*2dc60*/  IMAD.X R51, RZ, RZ, RZ, P3 ;  /* 0x000000ffff337224 */ /* 0x000fe200018e06ff */
[----:B------:R-:W-:Y:S01]  /*2dc70*/  IADD3.X R100, P1, PT, R61, R48, RZ, P1, !PT ;  /* 0x000000303d647210 */ /* 0x000fe20000f3e4ff */
[----:B------:R-:W-:Y:S01]  /*2dc80*/  IMAD.WIDE.U32 R98, P3, R145, R17, R98 ;  /* 0x0000001191627225 */ /* 0x000fe20007860062 */
[----:B------:R-:W-:-:S02]  /*2dc90*/  IADD3.X R95, P2, PT, RZ, RZ, RZ, P2, !PT ;  /* 0x000000ffff5f7210 */ /* 0x000fc4000175e4ff */
[----:B------:R-:W-:Y:S01]  /*2dca0*/  IADD3.X R48, P0, PT, R67, R136, RZ, P0, !PT ;  /* 0x0000008843307210 */ /* 0x000fe2000071e4ff */
[----:B------:R-:W-:Y:S01]  /*2dcb0*/  IMAD.WIDE.U32 R60, R17, R143, RZ ;  /* 0x0000008f113c7225 */ /* 0x000fe200078e00ff */
[----:B------:R-:W-:Y:S02]  /*2dcc0*/  IADD3.X R67, P1, PT, R51, R49, RZ, P1, !PT ;  /* 0x0000003133437210 */ /* 0x000fe40000f3e4ff */
[----:B------:R-:W-:Y:S01]  /*2dcd0*/  IADD3.X R49, P0, PT, R69, R116, RZ, P0, !PT ;  /* 0x0000007445317210 */ /* 0x000fe2000071e4ff */
[----:B------:R-:W-:Y:S01]  /*2dce0*/  IMAD.X R107, RZ, RZ, RZ, P3 ;  /* 0x000000ffff6b7224 */ /* 0x000fe200018e06ff */
[----:B------:R-:W-:Y:S01]  /*2dcf0*/  IADD3 R61, P3, PT, R98, R61, RZ ;  /* 0x0000003d623d7210 */ /* 0x000fe20007f7e0ff */
[----:B------:R-:W-:Y:S01]  /*2dd00*/  IMAD.X R51, RZ, RZ, RZ, P2 ;  /* 0x000000ffff337224 */ /* 0x000fe200010e06ff */
[----:B------:R-:W-:Y:S01]  /*2dd10*/  IADD3 RZ, P2, PT, R48, R60, RZ ;  /* 0x0000003c30ff7210 */ /* 0x000fe20007f5e0ff */
[----:B------:R-:W-:Y:S01]  /*2dd20*/  IMAD.MOV.U32 R106, RZ, RZ, R99 ;  /* 0x000000ffff6a7224 */ /* 0x000fe200078e0063 */
[----:B------:R-:W-:Y:S01]  /*2dd30*/  IADD3.X R100, P4, PT, R100, R41, RZ, P1, !PT ;  /* 0x0000002964647210 */ /* 0x000fe20000f9e4ff */
[----:B------:R-:W-:Y:S01]  /*2dd40*/  IMAD.WIDE.U32 R116, R17, R147, RZ ;  /* 0x0000009311747225 */ /* 0x000fe200078e00ff */
[----:B------:R-:W-:-:S02]  /*2dd50*/  IADD3.X RZ, P2, PT, R49, R61, RZ, P2, !PT ;  /* 0x0000003d31ff7210 */ /* 0x000fc4000175e4ff */
[----:B------:R-:W-:Y:S01]  /*2dd60*/  IADD3.X R41, P0, PT, RZ, RZ, RZ, P0, !PT ;  /* 0x000000ffff297210 */ /* 0x000fe2000071e4ff */
[----:B------:R-:W-:Y:S01]  /*2dd70*/  IMAD.WIDE.U32.X R106, R145, R18, R106, P3 ;  /* 0x00000012916a7225 */ /* 0x000fe200018e046a */
[----:B------:R-:W-:Y:S02]  /*2dd80*/  IADD3 RZ, P3, PT, R100, R120, RZ ;  /* 0x0000007864ff7210 */ /* 0x000fe40007f7e0ff */
[----:B------:R-:W-:Y:S01]  /*2dd90*/  IADD3.X R101, P4, PT, R67, R16, RZ, P4, !PT ;  /* 0x0000001043657210 */ /* 0x000fe2000279e4ff */
[----:B------:R-:W-:Y:S01]  /*2dda0*/  IMAD.WIDE.U32 R126, R18, R157, RZ ;  /* 0x0000009d127e7225 */ /* 0x000fe200078e00ff */
[----:B------:R-:W-:Y:S02]  /*2ddb0*/  IADD3 RZ, P1, PT, R114, R110, RZ ;  /* 0x0000006e72ff7210 */ /* 0x000fe40007f3e0ff */
[----:B------:R-:W-:Y:S01]  /*2ddc0*/  IADD3.X R41, P2, PT, R41, R106, RZ, P2, !PT ;  /* 0x0000006a29297210 */ /* 0x000fe2000175e4ff */
[----:B------:R-:W-:Y:S01]  /*2ddd0*/  IMAD.X R106, RZ, RZ, RZ, P0 ;  /* 0x000000ffff6a7224 */ /* 0x000fe200000e06ff */
[----:B------:R-:W-:Y:S01]  /*2dde0*/  IADD3.X RZ, P3, PT, R101, R59, RZ, P3, !PT ;  /* 0x0000003b65ff7210 */ /* 0x000fe20001f7e4ff */
[----:B------:R-:W-:Y:S01]  /*2ddf0*/  IMAD.WIDE.U32 R110, R18, R147, RZ ;  /* 0x00000093126e7225 */ /* 0x000fe200078e00ff */
[----:B------:R-:W-:-:S02]  /*2de00*/  IADD3.X RZ, P1, PT, R115, R64, RZ, P1, !PT ;  /* 0x0000004073ff7210 */ /* 0x000fc40000f3e4ff */
[----:B------:R-:W-:Y:S01]  /*2de10*/  IADD3.X R59, P4, PT, RZ, RZ, RZ, P4, !PT ;  /* 0x000000ffff3b7210 */ /* 0x000fe2000279e4ff */
[----:B------:R-:W-:Y:S01]  /*2de20*/  IMAD.WIDE.U32 R114, R153, R15, R114 ;  /* 0x0000000f99727225 */ /* 0x000fe200078e0072 */
[----:B------:R-:W-:Y:S02]  /*2de30*/  IADD3.X R106, P2, PT, R106, R107, RZ, P2, !PT ;  /* 0x0000006b6a6a7210 */ /* 0x000fe4000175e4ff */
[----:B------:R-:W-:Y:S01]  /*2de40*/  IADD3.X R95, P0, PT, R95, R90, RZ, P1, !PT ;  /* 0x0000005a5f5f7210 */ /* 0x000fe20000f1e4ff */
[----:B------:R-:W-:Y:S01]  /*2de50*/  IMAD.IADD R113, R115, 0x1, R112 ;  /* 0x0000000173717824 */ /* 0x000fe200078e0270 */
[----:B------:R-:W-:Y:S01]  /*2de60*/  IADD3.X R118, P3, PT, R59, R104, RZ, P3, !PT ;  /* 0x000000683b767210 */ /* 0x000fe20001f7e4ff */
[----:B------:R-:W-:Y:S01]  /*2de70*/  IMAD.WIDE.U32 R110, P1, R151, R17, R110 ;  /* 0x00000011976e7225 */ /* 0x000fe2000782006e */
[----:B------:R-:W-:Y:S02]  /*2de80*/  IADD3.X R104, P2, PT, R41, R114, RZ, P2, !PT ;  /* 0x0000007229687210 */ /* 0x000fe4000175e4ff */
[----:B------:R-:W-:Y:S01]  /*2de90*/  IADD3.X R59, P0, PT, R51, R91, RZ, P0, !PT ;  /* 0x0000005b333b7210 */ /* 0x000fe2000071e4ff */
[----:B------:R-:W-:Y:S01]  /*2dea0*/  IMAD.WIDE.U32 R90, R17, R153, RZ ;  /* 0x00000099115a7225 */ /* 0x000fe200078e00ff */
[----:B------:R-:W-:-:S02]  /*2deb0*/  IADD3.X R16, PT, PT, R105, RZ, RZ, P3, P4 ;  /* 0x000000ff69107210 */ /* 0x000fc40001fe84ff */
[----:B------:R-:W-:Y:S01]  /*2dec0*/  IADD3.X R105, P2, PT, R106, R113, RZ, P2, !PT ;  /* 0x000000716a697210 */ /* 0x000fe2000175e4ff */
[----:B------:R-:W-:-:S03]  /*2ded0*/  IMAD.WIDE.U32 R124, P3, R155, R17, R124 ;  /* 0x000000119b7c7225 */ /* 0x000fc6000786007c */
[----:B------:R-:W-:Y:S01]  /*2dee0*/  IADD3.X R67, P2, PT, RZ, RZ, RZ, P2, !PT ;  /* 0x000000ffff437210 */ /* 0x000fe2000175e4ff */
[----:B------:R-:W-:Y:S01]  /*2def0*/  IMAD.X R107, RZ, RZ, RZ, P1 ;  /* 0x000000ffff6b7224 */ /* 0x000fe200008e06ff */
[----:B------:R-:W-:Y:S01]  /*2df00*/  IADD3 R69, P1, PT, R110, R117, RZ ;  /* 0x000000756e457210 */ /* 0x000fe20007f3e0ff */
[----:B------:R-:W-:Y:S01]  /*2df10*/  IMAD.WIDE.U32 R148, R18, R163, RZ ;  /* 0x000000a312947225 */ /* 0x000fe200078e00ff */
[----:B------:R-:W-:-:S03]  /*2df20*/  IADD3 R51, P4, PT, R124, R91, RZ ;  /* 0x0000005b7c337210 */ /* 0x000fc60007f9e0ff */
[----:B------:R-:W-:Y:S02]  /*2df30*/  IMAD.MOV.U32 R106, RZ, RZ, R111 ;  /* 0x000000ffff6a7224 */ /* 0x000fe400078e006f */
[----:B------:R-:W-:-:S04]  /*2df40*/  IMAD.WIDE.U32 R60, R19, R141, RZ ;  /* 0x0000008d133c7225 */ /* 0x000fc800078e00ff */
[----:B------:R-:W-:Y:S02]  /*2df50*/  IMAD.X R113, RZ, RZ, RZ, P3 ;  /* 0x000000ffff717224 */ /* 0x000fe400018e06ff */
[----:B------:R-:W-:-:S04]  /*2df60*/  IMAD.WIDE.U32.X R106, R151, R18, R106, P1 ;  /* 0x00000012976a7225 */ /* 0x000fc800008e046a */
[----:B------:R-:W-:Y:S02]  /*2df70*/  IMAD.MOV.U32 R112, RZ, RZ, R125 ;  /* 0x000000ffff707224 */ /* 0x000fe400078e007d */
[----:B------:R-:W-:-:S04]  /*2df80*/  IMAD.WIDE.U32 R134, R17, R157, RZ ;  /* 0x0000009d11867225 */ /* 0x000fc800078e00ff */
[----:B------:R-:W-:-:S04]  /*2df90*/  IMAD.WIDE.U32 R126, P3, R161, R17, R126 ;  /* 0x00000011a17e7225 */ /* 0x000fc8000786007e */
[----:B------:R-:W-:Y:S01]  /*2dfa0*/  IMAD.WIDE.U32 R148, P1, R165, R17, R148 ;  /* 0x00000011a5947225 */ /* 0x000fe20007820094 */
[----:B------:R-:W-:-:S03]  /*2dfb0*/  MOV R114, R127 ;  /* 0x0000007f00727202 */ /* 0x000fc60000000f00 */
[----:B------:R-:W-:-:S04]  /*2dfc0*/  IMAD.WIDE.U32 R100, R163, R14, R100 ;  /* 0x0000000ea3647225 */ /* 0x000fc800078e0064 */
[----:B------:R-:W-:-:S04]  /*2dfd0*/  IMAD.WIDE.U32.X R112, R155, R18, R112, P4 ;  /* 0x000000129b707225 */ /* 0x000fc800020e0470 */
[----:B------:R-:W-:-:S04]  /*2dfe0*/  IMAD.WIDE.U32 R120, R20, R141, RZ ;  /* 0x0000008d14787225 */ /* 0x000fc800078e00ff */
[----:B------:R-:W-:-:S04]  /*2dff0*/  IMAD.WIDE.U32 R60, P4, R139, R20, R60 ;  /* 0x000000148b3c7225 */ /* 0x000fc8000788003c */
[----:B------:R-:W-:Y:S01]  /*2e000*/  IMAD.X R115, RZ, RZ, RZ, P3 ;  /* 0x000000ffff737224 */ /* 0x000fe200018e06ff */
[----:B------:R-:W-:Y:S01]  /*2e010*/  IADD3 R77, P3, PT, R126, R135, RZ ;  /* 0x000000877e4d7210 */ /* 0x000fe20007f7e0ff */
[----:B------:R-:W-:Y:S01]  /*2e020*/  IMAD.X R89, RZ, RZ, RZ, P1 ;  /* 0x000000ffff597224 */ /* 0x000fe200008e06ff */
[----:B------:R-:W-:Y:S01]  /*2e030*/  IADD3 RZ, P1, PT, R104, R116, RZ ;  /* 0x0000007468ff7210 */ /* 0x000fe20007f3e0ff */
[----:B------:R-:W-:-:S03]  /*2e040*/  IMAD.WIDE.U32 R48, R143, R17, R48 ;  /* 0x000000118f307225 */ /* 0x000fc600078e0030 */
[----:B------:R-:W-:Y:S01]  /*2e050*/  IADD3.X RZ, P1, PT, R105, R69, RZ, P1, !PT ;  /* 0x0000004569ff7210 */ /* 0x000fe20000f3e4ff */
[----:B------:R-:W-:Y:S01]  /*2e060*/  IMAD.IADD R64, R101, 0x1, R94 ;  /* 0x0000000165407824 */ /* 0x000fe200078e025e */
[----:B------:R-:W-:Y:S01]  /*2e070*/  IADD3.X R94, P0, PT, R95, R100, RZ, P0, !PT ;  /* 0x000000645f5e7210 */ /* 0x000fe2000071e4ff */
[----:B------:R-:W-:Y:S01]  /*2e080*/  IMAD.X R41, RZ, RZ, RZ, P2 ;  /* 0x000000ffff297224 */ /* 0x000fe200010e06ff */
[----:B------:R-:W-:Y:S01]  /*2e090*/  IADD3 R71, P2, PT, R60, R121, RZ ;  /* 0x000000793c477210 */ /* 0x000fe20007f5e0ff */
[----:B------:R-:W-:Y:S01]  /*2e0a0*/  IMAD.IADD R49, R49, 0x1, R98 ;  /* 0x0000000131317824 */ /* 0x000fe200078e0262 */
[----:B------:R-:W-:Y:S01]  /*2e0b0*/  IADD3.X R95, P0, PT, R59, R64, RZ, P0, !PT ;  /* 0x000000403b5f7210 */ /* 0x000fe2000071e4ff */
[----:B------:R-:W-:Y:S01]  /*2e0c0*/  IMAD.WIDE.U32.X R114, R161, R18, R114, P3 ;  /* 0x00000012a1727225 */ /* 0x000fe200018e0472 */
[----:B------:R-:W-:Y:S02]  /*2e0d0*/  IADD3 RZ, P3, PT, R48, R120, RZ ;  /* 0x0000007830ff7210 */ /* 0x000fe40007f7e0ff */
[----:B------:R-:W-:Y:S01]  /*2e0e0*/  IADD3.X R119, P0, PT, RZ, RZ, RZ, P0, !PT ;  /* 0x000000ffff777210 */ /* 0x000fe2000071e4ff */
[----:B------:R-:W-:Y:S01]  /*2e0f0*/  IMAD.X R99, RZ, RZ, RZ, P4 ;  /* 0x000000ffff637224 */ /* 0x000fe200020e06ff */
[----:B------:R-:W-:Y:S01]  /*2e100*/  IADD3.X R67, P4, PT, R67, R106, RZ, P1, !PT ;  /* 0x0000006a43437210 */ /* 0x000fe20000f9e4ff */
[----:B------:R-:W-:Y:S01]  /*2e110*/  IMAD.MOV.U32 R98, RZ, RZ, R61 ;  /* 0x000000ffff627224 */ /* 0x000fe200078e003d */
[----:B------:R-:W-:Y:S01]  /*2e120*/  IADD3.X RZ, P3, PT, R49, R71, RZ, P3, !PT ;  /* 0x0000004731ff7210 */ /* 0x000fe20001f7e4ff */
[----:B------:R-:W-:Y:S01]  /*2e130*/  IMAD.WIDE.U32 R100, R157, R15, R94 ;  /* 0x0000000f9d647225 */ /* 0x000fe200078e005e */
[----:B------:R-:W-:-:S03]  /*2e140*/  IADD3 RZ, P1, PT, R94, R88, RZ ;  /* 0x000000585eff7210 */ /* 0x000fc60007f3e0ff */
[----:B------:R-:W-:Y:S01]  /*2e150*/  IMAD.WIDE.U32.X R98, R139, R19, R98, P2 ;  /* 0x000000138b627225 */ /* 0x000fe200010e0462 */
[----:B------:R-:W-:Y:S02]  /*2e160*/  IADD3.X R59, P2, PT, R41, R107, RZ, P4, !PT ;  /* 0x0000006b293b7210 */ /* 0x000fe4000275e4ff */
[----:B------:R-:W-:Y:S01]  /*2e170*/  IADD3.X RZ, P1, PT, R95, R45, RZ, P1, !PT ;  /* 0x0000002d5fff7210 */ /* 0x000fe20000f3e4ff */
[----:B------:R-:W-:Y:S01]  /*2e180*/  IMAD.WIDE.U32 R120, R17, R163, RZ ;  /* 0x000000a311787225 */ /* 0x000fe200078e00ff */
[----:B------:R-:W-:Y:S02]  /*2e190*/  IADD3.X R61, P3, PT, RZ, R98, RZ, P3, !PT ;  /* 0x00000062ff3d7210 */ /* 0x000fe40001f7e4ff */
[----:B------:R-:W-:Y:S01]  /*2e1a0*/  IADD3.X R119, P1, PT, R119, R82, RZ, P1, !PT ;  /* 0x0000005277777210 */ /* 0x000fe20000f3e4ff */
[----:B------:R-:W-:Y:S01]  /*2e1b0*/  IMAD.IADD R64, R101, 0x1, R86 ;  /* 0x0000000165407824 */ /* 0x000fe200078e0256 */
[----:B------:R-:W-:Y:S01]  /*2e1c0*/  IADD3.X R86, P2, PT, R67, R100, RZ, P2, !PT ;  /* 0x0000006443567210 */ /* 0x000fe2000175e4ff */
[----:B------:R-:W-:Y:S01]  /*2e1d0*/  IMAD.WIDE.U32 R100, R147, R17, R104 ;  /* 0x0000001193647225 */ /* 0x000fe200078e0068 */
[----:B------:R-:W-:-:S02]  /*2e1e0*/  IADD3.X R98, P3, PT, RZ, R99, RZ, P3, !PT ;  /* 0x00000063ff627210 */ /* 0x000fc40001f7e4ff */
[----:B------:R-:W-:Y:S01]  /*2e1f0*/  IADD3 R41, P4, PT, R148, R121, RZ ;  /* 0x0000007994297210 */ /* 0x000fe20007f9e0ff */
[----:B------:R-:W-:Y:S01]  /*2e200*/  IMAD.WIDE.U32 R94, R19, R143, RZ ;  /* 0x0000008f135e7225 */ /* 0x000fe200078e00ff */
[----:B------:R-:W-:Y:S02]  /*2e210*/  IADD3.X R87, P2, PT, R59, R64, RZ, P2, !PT ;  /* 0x000000403b577210 */ /* 0x000fe4000175e4ff */
[----:B------:R-:W-:Y:S01]  /*2e220*/  IADD3.X R100, P3, PT, R61, R100, RZ, P3, !PT ;  /* 0x000000643d647210 */ /* 0x000fe20001f7e4ff */
[----:B------:R-:W-:Y:S01]  /*2e230*/  IMAD.MOV.U32 R88, RZ, RZ, R149 ;  /* 0x000000ffff587224 */ /* 0x000fe200078e0095 */
[----:B------:R-:W-:Y:S01]  /*2e240*/  IADD3.X R59, P2, PT, RZ, RZ, RZ, P2, !PT ;  /* 0x000000ffff3b7210 */ /* 0x000fe2000175e4ff */
[----:B------:R-:W-:Y:S02]  /*2e250*/  IMAD.IADD R111, R101, 0x1, R110 ;  /* 0x00000001656f7824 */ /* 0x000fe400078e026e */
[----:B------:R-:W-:-:S03]  /*2e260*/  IMAD.WIDE.U32.X R106, R165, R18, R88, P4 ;  /* 0x00000012a56a7225 */ /* 0x000fc600020e0458 */
[----:B------:R-:W-:Y:S01]  /*2e270*/  IADD3.X R101, P3, PT, R98, R111, RZ, P3, !PT ;  /* 0x0000006f62657210 */ /* 0x000fe20001f7e4ff */
[----:B------:R-:W-:Y:S02]  /*2e280*/  IMAD.X R67, RZ, RZ, RZ, P0 ;  /* 0x000000ffff437224 */ /* 0x000fe400000e06ff */
[----:B------:R-:W-:-:S03]  /*2e290*/  IMAD.WIDE.U32 R88, R20, R143, RZ ;  /* 0x0000008f14587225 */ /* 0x000fc600078e00ff */
[----:B------:R-:W-:Y:S01]  /*2e2a0*/  IADD3.X R67, P1, PT, R67, R83, RZ, P1, !PT ;  /* 0x0000005343437210 */ /* 0x000fe20000f3e4ff */
[----:B------:R-:W-:Y:S01]  /*2e2b0*/  IMAD.WIDE.U32 R104, P0, R145, R20, R94 ;  /* 0x0000001491687225 */ /* 0x000fe2000780005e */
[----:B------:R-:W-:Y:S02]  /*2e2c0*/  IADD3.X R95, P3, PT, RZ, RZ, RZ, P3, !PT ;  /* 0x000000ffff5f7210 */ /* 0x000fe40001f7e4ff */
[----:B------:R-:W-:Y:S01]  /*2e2d0*/  IADD3.X R118, P1, PT, R119, R118, RZ, P1, !PT ;  /* 0x0000007677767210 */ /* 0x000fe20000f3e4ff */
[----:B------:R-:W-:Y:S01]  /*2e2e0*/  IMAD.X R45, RZ, RZ, RZ, P2 ;  /* 0x000000ffff2d7224 */ /* 0x000fe200010e06ff */
[----:B------:R-:W-:Y:S01]  /*2e2f0*/  IADD3 R61, P4, PT, R104, R89, RZ ;  /* 0x00000059683d7210 */ /* 0x000fe20007f9e0ff */
[----:B------:R-:W-:Y:S01]  /*2e300*/  IMAD.WIDE.U32 R98, R19, R147, RZ ;  /* 0x0000009313627225 */ /* 0x000fe200078e00ff */
[----:B------:R-:W-:Y:S02]  /*2e310*/  IADD3 RZ, P2, PT, R100, R88, RZ ;  /* 0x0000005864ff7210 */ /* 0x000fe40007f5e0ff */
[----:B------:R-:W-:Y:S01]  /*2e320*/  IADD3.X R119, P1, PT, R67, R16, RZ, P1, !PT ;  /* 0x0000001043777210 */ /* 0x000fe20000f3e4ff */
[----:B------:R-:W-:Y:S01]  /*2e330*/  IMAD.X R83, RZ, RZ, RZ, P0 ;  /* 0x000000ffff537224 */ /* 0x000fe200000e06ff */
[----:B------:R-:W-:Y:S01]  /*2e340*/  IADD3.X RZ, P2, PT, R101, R61, RZ, P2, !PT ;  /* 0x0000003d65ff7210 */ /* 0x000fe2000175e4ff */
[----:B------:R-:W-:Y:S01]  /*2e350*/  IMAD.MOV.U32 R82, RZ, RZ, R105 ;  /* 0x000000ffff527224 */ /* 0x000fe200078e0069 */
[----:B------:R-:W-:Y:S01]  /*2e360*/  IADD3 RZ, P0, PT, R86, R90, RZ ;  /* 0x0000005a56ff7210 */ /* 0x000fe20007f1e0ff */
[----:B------:R-:W-:-:S02]  /*2e370*/  IMAD.X R61, RZ, RZ, RZ, P3 ;  /* 0x000000ffff3d7224 */ /* 0x000fc400018e06ff */
[----:B------:R-:W-:Y:S01]  /*2e380*/  IMAD.WIDE.U32 R98, P3, R151, R20, R98 ;  /* 0x0000001497627225 */ /* 0x000fe20007860062 */
[----:B------:R-:W-:-:S03]  /*2e390*/  IADD3.X RZ, P0, PT, R87, R51, RZ, P0, !PT ;  /* 0x0000003357ff7210 */ /* 0x000fc6000071e4ff */
[----:B------:R-:W-:Y:S01]  /*2e3a0*/  IMAD.WIDE.U32 R110, R20, R147, RZ ;  /* 0x00000093146e7225 */ /* 0x000fe200078e00ff */
[----:B------:R-:W-:Y:S02]  /*2e3b0*/  MOV R116, R99 ;  /* 0x0000006300747202 */ /* 0x000fe40000000f00 */
[----:B------:R-:W-:Y:S01]  /*2e3c0*/  IADD3.X R59, P0, PT, R59, R112, RZ, P0, !PT ;  /* 0x000000703b3b7210 */ /* 0x000fe2000071e4ff */
[----:B------:R-:W-:Y:S01]  /*2e3d0*/  IMAD.WIDE.U32.X R82, R145, R19, R82, P4 ;  /* 0x0000001391527225 */ /* 0x000fe200020e0452 */
[----:B------:R-:W-:Y:S02]  /*2e3e0*/  IADD3 RZ, P4, PT, R118, R70, RZ ;  /* 0x0000004676ff7210 */ /* 0x000fe40007f9e0ff */
[----:B------:R-:W-:Y:S01]  /*2e3f0*/  IADD3.X R112, P0, PT, R45, R113, RZ, P0, !PT ;  /* 0x000000712d707210 */ /* 0x000fe2000071e4ff */
[----:B------:R-:W-:Y:S01]  /*2e400*/  IMAD.X R117, RZ, RZ, RZ, P3 ;  /* 0x000000ffff757224 */ /* 0x000fe200018e06ff */
[----:B------:R-:W-:Y:S01]  /*2e410*/  IADD3 R81, P3, PT, R98, R111, RZ ;  /* 0x0000006f62517210 */ /* 0x000fe20007f7e0ff */
[----:B------:R-:W-:Y:S01]  /*2e420*/  IMAD.WIDE.U32 R90, R19, R153, RZ ;  /* 0x00000099135a7225 */ /* 0x000fe200078e00ff */
[----:B------:R-:W-:-:S02]  /*2e430*/  IADD3.X R95, P2, PT, R95, R82, RZ, P2, !PT ;  /* 0x000000525f5f7210 */ /* 0x000fc4000175e4ff */
[----:B------:R-:W-:Y:S01]  /*2e440*/  IADD3.X RZ, P4, PT, R119, R75, RZ, P4, !PT ;  /* 0x0000004b77ff7210 */ /* 0x000fe2000279e4ff */
[----:B------:R-:W-:Y:S01]  /*2e450*/  IMAD.WIDE.U32 R86, R153, R17, R86 ;  /* 0x0000001199567225 */ /* 0x000fe200078e0056 */
[----:B------:R-:W-:-:S03]  /*2e460*/  IADD3.X R82, P2, PT, R61, R83, RZ, P2, !PT ;  /* 0x000000533d527210 */ /* 0x000fc6000175e4ff */
[----:B------:R-:W-:Y:S01]  /*2e470*/  IMAD.WIDE.U32.X R116, R151, R19, R116, P3 ;  /* 0x0000001397747225 */ /* 0x000fe200018e0474 */
[----:B------:R-:W-:-:S03]  /*2e480*/  IADD3.X R94, P2, PT, R95, R86, RZ, P2, !PT ;  /* 0x000000565f5e7210 */ /* 0x000fc6000175e4ff */
[----:B------:R-:W-:Y:S02]  /*2e490*/  IMAD.IADD R51, R87, 0x1, R124 ;  /* 0x0000000157337824 */ /* 0x000fe400078e027c */
[----:B------:R-:W-:-:S03]  /*2e4a0*/  IMAD.WIDE.U32 R90, P3, R155, R20, R90 ;  /* 0x000000149b5a7225 */ /* 0x000fc6000786005a */
[----:B------:R-:W-:Y:S01]  /*2e4b0*/  IADD3.X R95, P2, PT, R82, R51, RZ, P2, !PT ;  /* 0x00000033525f7210 */ /* 0x000fe2000175e4ff */
[----:B------:R-:W-:-:S03]  /*2e4c0*/  IMAD.WIDE.U32 R124, R20, R153, RZ ;  /* 0x00000099147c7225 */ /* 0x000fc600078e00ff */
[----:B------:R-:W-:Y:S01]  /*2e4d0*/  IADD3.X R67, P2, PT, RZ, RZ, RZ, P2, !PT ;  /* 0x000000ffff437210 */ /* 0x000fe2000175e4ff */
[----:B------:R-:W-:Y:S01]  /*2e4e0*/  IMAD.X R133, RZ, RZ, RZ, P3 ;  /* 0x000000ffff857224 */ /* 0x000fe200018e06ff */
[----:B------:R-:W-:Y:S01]  /*2e4f0*/  IADD3 R61, P3, PT, R90, R125, RZ ;  /* 0x0000007d5a3d7210 */ /* 0x000fe20007f7e0ff */
[----:B------:R-:W-:-:S04]  /*2e500*/  IMAD.WIDE.U32 R88, R19, R157, RZ ;  /* 0x0000009d13587225 */ /* 0x000fc800078e00ff */
[----:B------:R-:W-:-:S04]  /*2e510*/  IMAD.WIDE.U32 R130, R163, R15, R118 ;  /* 0x0000000fa3827225 */ /* 0x000fc800078e0076 */
[----:B------:R-:W-:Y:S01]  /*2e520*/  IMAD.MOV.U32 R132, RZ, RZ, R91 ;  /* 0x000000ffff847224 */ /* 0x000fe200078e005b */
[----:B------:R-:W-:Y:S01]  /*2e530*/  IADD3.X R130, P0, PT, R59, R130, RZ, P0, !PT ;  /* 0x000000823b827210 */ /* 0x000fe2000071e4ff */
[----:B------:R-:W-:Y:S02]  /*2e540*/  IMAD.IADD R51, R131, 0x1, R68 ;  /* 0x0000000183337824 */ /* 0x000fe400078e0244 */
[----:B------:R-:W-:-:S03]  /*2e550*/  IMAD.WIDE.U32.X R132, R155, R19, R132, P3 ;  /* 0x000000139b847225 */ /* 0x000fc600018e0484 */
[----:B------:R-:W-:Y:S01]  /*2e560*/  IADD3.X R131, P0, PT, R112, R51, RZ, P0, !PT ;  /* 0x0000003370837210 */ /* 0x000fe2000071e4ff */
[----:B------:R-:W-:-:S04]  /*2e570*/  IMAD.WIDE.U32 R68, R19, R163, RZ ;  /* 0x000000a313447225 */ /* 0x000fc800078e00ff */
[----:B------:R-:W-:-:S04]  /*2e580*/  IMAD.WIDE.U32 R88, P3, R161, R20, R88 ;  /* 0x00000014a1587225 */ /* 0x000fc80007860058 */
[----:B------:R-:W-:-:S04]  /*2e590*/  IMAD.WIDE.U32 R86, R20, R157, RZ ;  /* 0x0000009d14567225 */ /* 0x000fc800078e00ff */
[----:B------:R-:W-:Y:S02]  /*2e5a0*/  IMAD.X R83, RZ, RZ, RZ, P3 ;  /* 0x000000ffff537224 */ /* 0x000fe400018e06ff */
[----:B------:R-:W-:Y:S01]  /*2e5b0*/  IMAD.X R73, RZ, RZ, RZ, P2 ;  /* 0x000000ffff497224 */ /* 0x000fe200010e06ff */
[----:B------:R-:W-:Y:S01]  /*2e5c0*/  IADD3 R45, P2, PT, R88, R87, RZ ;  /* 0x00000057582d7210 */ /* 0x000fe20007f5e0ff */
[----:B------:R-:W-:-:S04]  /*2e5d0*/  IMAD.WIDE.U32 R70, R20, R163, RZ ;  /* 0x000000a314467225 */ /* 0x000fc800078e00ff */
[----:B------:R-:W-:-:S04]  /*2e5e0*/  IMAD.WIDE.U32 R68, P3, R165, R20, R68 ;  /* 0x00000014a5447225 */ /* 0x000fc80007860044 */
[----:B------:R-:W-:Y:S02]  /*2e5f0*/  IMAD.MOV.U32 R82, RZ, RZ, R89 ;  /* 0x000000ffff527224 */ /* 0x000fe400078e0059 */
[----:B------:R-:W-:Y:S01]  /*2e600*/  IMAD.X R113, RZ, RZ, RZ, P3 ;  /* 0x000000ffff717224 */ /* 0x000fe200018e06ff */
[----:B------:R-:W-:Y:S01]  /*2e610*/  IADD3 R51, P3, PT, R68, R71, RZ ;  /* 0x0000004744337210 */ /* 0x000fe20007f7e0ff */
[----:B------:R-:W-:Y:S01]  /*2e620*/  IMAD.WIDE.U32.X R82, R161, R19, R82, P2 ;  /* 0x00000013a1527225 */ /* 0x000fe200010e0452 */
[----:B------:R-:W-:Y:S02]  /*2e630*/  IADD3.X R71, P0, PT, RZ, RZ, RZ, P0, !PT ;  /* 0x000000ffff477210 */ /* 0x000fe4000071e4ff */
[----:B------:R-:W-:Y:S01]  /*2e640*/  IADD3 RZ, P2, PT, R94, R110, RZ ;  /* 0x0000006e5eff7210 */ /* 0x000fe20007f5e0ff */
[----:B------:R-:W-:-:S03]  /*2e650*/  IMAD.WIDE.U32 R110, R22, R141, RZ ;  /* 0x0000008d166e7225 */ /* 0x000fc600078e00ff */
[----:B------:R-:W-:Y:S01]  /*2e660*/  IADD3.X RZ, P2, PT, R95, R81, RZ, P2, !PT ;  /* 0x000000515fff7210 */ /* 0x000fe2000175e4ff */
[----:B------:R-:W-:Y:S02]  /*2e670*/  IMAD.MOV.U32 R112, RZ, RZ, R69 ;  /* 0x000000ffff707224 */ /* 0x000fe400078e0045 */
[----:B------:R-:W-:Y:S01]  /*2e680*/  IMAD.X R59, RZ, RZ, RZ, P0 ;  /* 0x000000ffff3b7224 */ /* 0x000fe200000e06ff */
[----:B------:R-:W-:Y:S01]  /*2e690*/  IADD3 RZ, P0, PT, R130, R134, RZ ;  /* 0x0000008682ff7210 */ /* 0x000fe20007f1e0ff */
[----:B------:R-:W-:Y:S01]  /*2e6a0*/  IMAD.WIDE.U32.X R112, R165, R19, R112, P3 ;  /* 0x00000013a5707225 */ /* 0x000fe200018e0470 */
[----:B------:R-:W-:Y:S02]  /*2e6b0*/  IADD3.X R67, P2, PT, R67, R116, RZ, P2, !PT ;  /* 0x0000007443437210 */ /* 0x000fe4000175e4ff */
[----:B------:R-:W-:Y:S01]  /*2e6c0*/  IADD3.X RZ, P0, PT, R131, R77, RZ, P0, !PT ;  /* 0x0000004d83ff7210 */ /* 0x000fe2000071e4ff */
[----:B------:R-:W-:Y:S01]  /*2e6d0*/  IMAD.WIDE.U32 R110, P3, R139, R21, R110 ;  /* 0x000000158b6e7225 */ /* 0x000fe2000786006e */
[----:B------:R-:W-:-:S02]  /*2e6e0*/  IADD3.X R64, P2, PT, R73, R117, RZ, P2, !PT ;  /* 0x0000007549407210 */ /* 0x000fc4000175e4ff */
[----:B------:R-:W-:Y:S01]  /*2e6f0*/  IADD3.X R16, P0, PT, R71, R114, RZ, P0, !PT ;  /* 0x0000007247107210 */ /* 0x000fe2000071e4ff */
[----:B------:R-:W-:Y:S01]  /*2e700*/  IMAD.WIDE.U32 R18, R21, R141, RZ ;  /* 0x0000008d15127225 */ /* 0x000fe200078e00ff */
[----:B------:R-:W-:Y:S02]  /*2e710*/  IADD3.X R73, P1, PT, RZ, RZ, RZ, P1, !PT ;  /* 0x000000ffff497210 */ /* 0x000fe40000f3e4ff */
[----:B------:R-:W-:Y:S01]  /*2e720*/  IADD3.X R69, P0, PT, R59, R115, RZ, P0, !PT ;  /* 0x000000733b457210 */ /* 0x000fe2000071e4ff */
[----:B------:R-:W-:Y:S01]  /*2e730*/  IMAD.X R119, RZ, RZ, RZ, P3 ;  /* 0x000000ffff777224 */ /* 0x000fe200018e06ff */
[----:B------:R-:W-:Y:S01]  /*2e740*/  IADD3 R19, P3, PT, R110, R19, RZ ;  /* 0x000000136e137210 */ /* 0x000fe20007f7e0ff */
[----:B------:R-:W-:-:S04]  /*2e750*/  IMAD.WIDE.U32 R134, R22, R143, RZ ;  /* 0x0000008f16867225 */ /* 0x000fc800078e00ff */
[----:B------:R-:W-:Y:S02]  /*2e760*/  IMAD.MOV.U32 R118, RZ, RZ, R111 ;  /* 0x000000ffff767224 */ /* 0x000fe400078e006f */
[----:B------:R-:W-:-:S04]  /*2e770*/  IMAD.WIDE.U32 R114, R21, R143, RZ ;  /* 0x0000008f15727225 */ /* 0x000fc800078e00ff */
[----:B------:R-:W-:-:S04]  /*2e780*/  IMAD.WIDE.U32.X R118, R139, R22, R118, P3 ;  /* 0x000000168b767225 */ /* 0x000fc800018e0476 */
[----:B------:R-:W-:-:S04]  /*2e790*/  IMAD.WIDE.U32 R116, P3, R145, R21, R134 ;  /* 0x0000001591747225 */ /* 0x000fc80007860086 */
[----:B------:R-:W-:-:S04]  /*2e7a0*/  IMAD.WIDE.U32 R130, R157, R17, R130 ;  /* 0x000000119d827225 */ /* 0x000fc800078e0082 */
[----:B------:R-:W-:Y:S01]  /*2e7b0*/  IMAD.X R127, RZ, RZ, RZ, P3 ;  /* 0x000000ffff7f7224 */ /* 0x000fe200018e06ff */
[----:B------:R-:W-:Y:S01]  /*2e7c0*/  IADD3 R59, P3, PT, R116, R115, RZ ;  /* 0x00000073743b7210 */ /* 0x000fe20007f7e0ff */
[----:B------:R-:W-:Y:S01]  /*2e7d0*/  IMAD.IADD R71, R131, 0x1, R126 ;  /* 0x0000000183477824 */ /* 0x000fe200078e027e */
[----:B------:R-:W-:Y:S01]  /*2e7e0*/  MOV R126, R117 ;  /* 0x00000075007e7202 */ /* 0x000fe20000000f00 */
[----:B------:R-:W-:Y:S01]  /*2e7f0*/  IMAD.WIDE.U32 R134, R22, R147, RZ ;  /* 0x0000009316867225 */ /* 0x000fe200078e00ff */
[----:B------:R-:W-:-:S03]  /*2e800*/  IADD3.X R131, P4, PT, R73, R128, RZ, P4, !PT ;  /* 0x0000008049837210 */ /* 0x000fc6000279e4ff */
[----:B------:R-:W-:Y:S01]  /*2e810*/  IMAD.WIDE.U32.X R126, R145, R22, R126, P3 ;  /* 0x00000016917e7225 */ /* 0x000fe200018e047e */
[----:B------:R-:W-:Y:S02]  /*2e820*/  IADD3.X R128, P3, PT, R67, R130, RZ, P2, !PT ;  /* 0x0000008243807210 */ /* 0x000fe4000177e4ff */
[----:B------:R-:W-:Y:S01]  /*2e830*/  IADD3.X R130, P2, PT, R16, R131, RZ, P0, !PT ;  /* 0x0000008310827210 */ /* 0x000fe2000075e4ff */
[----:B------:R-:W-:Y:S01]  /*2e840*/  IMAD.WIDE.U32 R8, R141, R14, R8 ;  /* 0x0000000e8d087225 */ /* 0x000fe200078e0008 */
[----:B------:R-:W-:Y:S02]  /*2e850*/  IADD3.X R16, PT, PT, R129, RZ, RZ, P4, P1 ;  /* 0x000000ff81107210 */ /* 0x000fe400027e24ff */
[----:B------:R-:W-:Y:S01]  /*2e860*/  IADD3.X R129, P3, PT, R64, R71, RZ, P3, !PT ;  /* 0x0000004740817210 */ /* 0x000fe20001f7e4ff */
[----:B------:R-:W-:Y:S01]  /*2e870*/  IMAD.WIDE.U32 R170, R141, R15, R46 ;  /* 0x0000000f8daa7225 */ /* 0x000fe200078e002e */
[----:B------:R-:W-:Y:S02]  /*2e880*/  IADD3 RZ, P4, PT, R128, R124, RZ ;  /* 0x0000007c80ff7210 */ /* 0x000fe40007f9e0ff */
[----:B------:R-:W-:Y:S01]  /*2e890*/  IADD3 RZ, P0, PT, R130, R120, RZ ;  /* 0x0000007882ff7210 */ /* 0x000fe20007f1e0ff */
[----:B------:R-:W-:Y:S01]  /*2e8a0*/  IMAD.WIDE.U32 R120, R21, R147, RZ ;  /* 0x0000009315787225 */ /* 0x000fe200078e00ff */
[----:B------:R-:W-:-:S02]  /*2e8b0*/  IADD3.X R131, P1, PT, R69, R16, RZ, P2, !PT ;  /* 0x0000001045837210 */ /* 0x000fc4000173e4ff */
[----:B------:R-:W-:Y:S01]  /*2e8c0*/  IADD3.X R69, P3, PT, RZ, RZ, RZ, P3, !PT ;  /* 0x000000ffff457210 */ /* 0x000fe20001f7e4ff */
[----:B------:R-:W-:Y:S01]  /*2e8d0*/  IMAD.WIDE.U32 R124, P2, R151, R21, R134 ;  /* 0x00000015977c7225 */ /* 0x000fe20007840086 */
[----:B------:R-:W-:Y:S02]  /*2e8e0*/  IADD3.X RZ, P4, PT, R129, R61, RZ, P4, !PT ;  /* 0x0000003d81ff7210 */ /* 0x000fe4000279e4ff */
[----:B------:R-:W-:Y:S01]  /*2e8f0*/  IADD3.X RZ, P0, PT, R131, R41, RZ, P0, !PT ;  /* 0x0000002983ff7210 */ /* 0x000fe2000071e4ff */
[----:B------:R-:W-:Y:S01]  /*2e900*/  IMAD.X R137, RZ, RZ, RZ, P2 ;  /* 0x000000ffff897224 */ /* 0x000fe200010e06ff */
[----:B------:R-:W-:Y:S01]  /*2e910*/  IADD3 R61, P2, PT, R124, R121, RZ ;  /* 0x000000797c3d7210 */ /* 0x000fe20007f5e0ff */
[----:B------:R-:W-:Y:S01]  /*2e920*/  IMAD.WIDE.U32 R134, R22, R153, RZ ;  /* 0x0000009916867225 */ /* 0x000fe200078e00ff */
[----:B------:R-:W-:-:S03]  /*2e930*/  IADD3.X R69, P4, PT, R69, R132, RZ, P4, !PT ;  /* 0x0000008445457210 */ /* 0x000fc6000279e4ff */
[----:B------:R-:W-:Y:S02]  /*2e940*/  IMAD.X R67, RZ, RZ, RZ, P3 ;  /* 0x000000ffff437224 */ /* 0x000fe400018e06ff */
[----:B------:R-:W-:Y:S02]  /*2e950*/  IMAD.MOV.U32 R136, RZ, RZ, R125 ;  /* 0x000000ffff887224 */ /* 0x000fe400078e007d */
[----:B------:R-:W-:-:S04]  /*2e960*/  IMAD.WIDE.U32 R138, R163, R17, R130 ;  /* 0x00000011a38a7225 */ /* 0x000fc800078e0082 */
[----:B------:R-:W-:Y:S01]  /*2e970*/  IMAD.WIDE.U32.X R136, R151, R22, R136, P2 ;  /* 0x0000001697887225 */ /* 0x000fe200010e0488 */
[----:B------:R-:W-:-:S03]  /*2e980*/  IADD3.X R67, P2, PT, R67, R133, RZ, P4, !PT ;  /* 0x0000008543437210 */ /* 0x000fc6000275e4ff */
[----:B------:R-:W-:Y:S01]  /*2e990*/  IMAD.WIDE.U32 R134, P3, R155, R21, R134 ;  /* 0x000000159b867225 */ /* 0x000fe20007860086 */
[----:B------:R-:W-:-:S03]  /*2e9a0*/  IADD3.X R16, P2, PT, R69, R138, RZ, P2, !PT ;  /* 0x0000008a45107210 */ /* 0x000fc6000175e4ff */
[----:B------:R-:W-:-:S04]  /*2e9b0*/  IMAD.WIDE.U32 R132, R21, R153, RZ ;  /* 0x0000009915847225 */ /* 0x000fc800078e00ff */
[----:B------:R-:W-:Y:S02]  /*2e9c0*/  IMAD.IADD R122, R139, 0x1, R148 ;  /* 0x000000018b7a7824 */ /* 0x000fe400078e0294 */
[----:B------:R-:W-:Y:S01]  /*2e9d0*/  IMAD.X R151, RZ, RZ, RZ, P3 ;  /* 0x000000ffff977224 */ /* 0x000fe200018e06ff */
[----:B------:R-:W-:Y:S01]  /*2e9e0*/  IADD3 R64, P3, PT, R134, R133, RZ ;  /* 0x0000008586407210 */ /* 0x000fe20007f7e0ff */
[----:B------:R-:W-:-:S04]  /*2e9f0*/  IMAD.WIDE.U32 R148, R22, R157, RZ ;  /* 0x0000009d16947225 */ /* 0x000fc800078e00ff */
[----:B------:R-:W-:Y:S02]  /*2ea00*/  IMAD.MOV.U32 R150, RZ, RZ, R135 ;  /* 0x000000ffff967224 */ /* 0x000fe400078e0087 */
[----:B------:R-:W-:-:S04]  /*2ea10*/  IMAD.WIDE.U32 R138, R21, R157, RZ ;  /* 0x0000009d158a7225 */ /* 0x000fc800078e00ff */
[----:B------:R-:W-:-:S04]  /*2ea20*/  IMAD.WIDE.U32.X R150, R155, R22, R150, P3 ;  /* 0x000000169b967225 */ /* 0x000fc800018e0496 */
[----:B------:R-:W-:-:S04]  /*2ea30*/  IMAD.WIDE.U32 R148, P3, R161, R21, R148 ;  /* 0x00000015a1947225 */ /* 0x000fc80007860094 */
[----:B------:R-:W-:Y:S01]  /*2ea40*/  IMAD.X R167, RZ, RZ, RZ, P3 ;  /* 0x000000ffffa77224 */ /* 0x000fe200018e06ff */
[----:B------:R-:W-:Y:S01]  /*2ea50*/  IADD3 R14, P3, PT, R148, R139, RZ ;  /* 0x0000008b940e7210 */ /* 0x000fe20007f7e0ff */
[----:B------:R-:W-:Y:S02]  /*2ea60*/  IMAD.MOV.U32 R166, RZ, RZ, R149 ;  /* 0x000000ffffa67224 */ /* 0x000fe400078e0095 */
[----:B------:R-:W-:-:S04]  /*2ea70*/  IMAD.WIDE.U32 R46, R42, -0x1, RZ ;  /* 0xffffffff2a2e7825 */ /* 0x000fc800078e00ff */
[----:B------:R-:W-:-:S04]  /*2ea80*/  IMAD.WIDE.U32.X R166, R161, R22, R166, P3 ;  /* 0x00000016a1a67225 */ /* 0x000fc800018e04a6 */
[----:B------:R-:W-:-:S04]  /*2ea90*/  IMAD.WIDE.U32 R160, R22, R163, RZ ;  /* 0x000000a316a07225 */ /* 0x000fc800078e00ff */
[----:B------:R-:W-:Y:S02]  /*2eaa0*/  IMAD R15, R42, -0x7af74001, -R43 ;  /* 0x8508bfff2a0f7824 */ /* 0x000fe400078e0a2b */
[----:B------:R-:W-:-:S04]  /*2eab0*/  IMAD.WIDE.U32 R160, P3, R165, R21, R160 ;  /* 0x00000015a5a07225 */ /* 0x000fc800078600a0 */
[----:B------:R-:W-:-:S04]  /*2eac0*/  IMAD.WIDE.U32 R154, R21, R163, RZ ;  /* 0x000000a3159a7225 */ /* 0x000fc800078e00ff */
[----:B------:R-:W-:Y:S02]  /*2ead0*/  IMAD.IADD R15, R47, 0x1, R15 ;  /* 0x000000012f0f7824 */ /* 0x000fe400078e020f */
[----:B------:R-:W-:Y:S01]  /*2eae0*/  IMAD.X R169, RZ, RZ, RZ, P3 ;  /* 0x000000ffffa97224 */ /* 0x000fe200018e06ff */
[----:B------:R-:W-:Y:S01]  /*2eaf0*/  IADD3 R69, P3, PT, R160, R155, RZ ;  /* 0x0000009ba0457210 */ /* 0x000fe20007f7e0ff */
[----:B------:R-:W-:-:S04]  /*2eb00*/  IMAD.WIDE.U32 R172, R15, 0x1, RZ ;  /* 0x000000010fac7825 */ /* 0x000fc800078e00ff */
[----:B------:R-:W-:Y:S02]  /*2eb10*/  IMAD.MOV.U32 R168, RZ, RZ, R161 ;  /* 0x000000ffffa87224 */ /* 0x000fe400078e00a1 */
[----:B------:R-:W-:-:S04]  /*2eb20*/  IMAD.WIDE.U32 R172, P4, R46, -0x7af74000, R172 ;  /* 0x8508c0002eac7825 */ /* 0x000fc800078800ac */
[----:B------:R-:W-:Y:S01]  /*2eb30*/  IMAD.WIDE.U32.X R164, R165, R22, R168, P3 ;  /* 0x00000016a5a47225 */ /* 0x000fe200018e04a8 */
[----:B------:R-:W-:-:S03]  /*2eb40*/  IADD3.X R175, PT, PT, RZ, RZ, RZ, P4, !PT ;  /* 0x000000ffffaf7210 */ /* 0x000fc600027fe4ff */
[----:B------:R-:W-:-:S04]  /*2eb50*/  IMAD.WIDE.U32 R168, R46, 0x1, RZ ;  /* 0x000000012ea87825 */ /* 0x000fc800078e00ff */
[----:B------:R-:W-:Y:S01]  /*2eb60*/  IMAD.MOV.U32 R174, RZ, RZ, R173 ;  /* 0x000000ffffae7224 */ /* 0x000fe200078e00ad */
[----:B------:R-:W-:Y:S01]  /*2eb70*/  IADD3 RZ, P3, PT, R42, R168, RZ ;  /* 0x000000a82aff7210 */ /* 0x000fe20007f7e0ff */
[----:B------:R-:W-:Y:S01]  /*2eb80*/  IMAD.WIDE.U32 R62, R141, R17, R62 ;  /* 0x000000118d3e7225 */ /* 0x000fe200078e003e */
[----:B------:R-:W-:-:S03]  /*2eb90*/  IADD3 R168, P4, PT, R169, R172, RZ ;  /* 0x000000aca9a87210 */ /* 0x000fc60007f9e0ff */
[----:B------:R-:W-:Y:S01]  /*2eba0*/  IMAD.WIDE.U32 R172, R46, 0x30000000, RZ ;  /* 0x300000002eac7825 */ /* 0x000fe200078e00ff */
[----:B------:R-:W-:-:S03]  /*2ebb0*/  IADD3.X RZ, P3, PT, R43, R168, RZ, P3, !PT ;  /* 0x000000a82bff7210 */ /* 0x000fc60001f7e4ff */
[----:B------:R-:W-:-:S04]  /*2ebc0*/  IMAD.WIDE.U32.X R174, R15, -0x7af74000, R174, P4 ;  /* 0x8508c0000fae7825 */ /* 0x000fc800020e04ae */
[----:B------:R-:W-:Y:S01]  /*2ebd0*/  IMAD.WIDE.U32 R168, R15, 0x30000000, RZ ;  /* 0x300000000fa87825 */ /* 0x000fe200078e00ff */
[----:B------:R-:W-:-:S03]  /*2ebe0*/  IADD3.X R43, P3, PT, RZ, R174, RZ, P3, !PT ;  /* 0x000000aeff2b7210 */ /* 0x000fc60001f7e4ff */
[----:B------:R-:W-:Y:S01]  /*2ebf0*/  IMAD.IADD R40, R9, 0x1, R40 ;  /* 0x0000000109287824 */ /* 0x000fe200078e0228 */
[----:B------:R-:W-:Y:S01]  /*2ec00*/  IADD3.X R17, P3, PT, RZ, R175, RZ, P3, !PT ;  /* 0x000000afff117210 */ /* 0x000fe20001f7e4ff */
[----:B------:R-:W-:-:S03]  /*2ec10*/  IMAD.WIDE.U32 R168, P4, R46, 0x170b5d44, R168 ;  /* 0x170b5d442ea87825 */ /* 0x000fc600078800a8 */
[----:B------:R-:W-:Y:S01]  /*2ec20*/  IADD3.X R42, P3, PT, R43, R8, RZ, P3, !PT ;  /* 0x000000082b2a7210 */ /* 0x000fe20001f7e4ff */
[----:B------:R-:W-:Y:S01]  /*2ec30*/  IMAD.X R9, RZ, RZ, RZ, P4 ;  /* 0x000000ffff097224 */ /* 0x000fe200020e06ff */
[----:B------:R-:W-:Y:S01]  /*2ec40*/  IADD3 R47, P4, PT, R168, R173, RZ ;  /* 0x000000ada82f7210 */ /* 0x000fe20007f9e0ff */
[----:B------:R-:W-:Y:S01]  /*2ec50*/  IMAD.MOV.U32 R8, RZ, RZ, R169 ;  /* 0x000000ffff087224 */ /* 0x000fe200078e00a9 */
[----:B------:R-:W-:Y:S01]  /*2ec60*/  IADD3.X R43, P3, PT, R17, R40, RZ, P3, !PT ;  /* 0x00000028112b7210 */ /* 0x000fe20001f7e4ff */
[----:B------:R-:W-:Y:S02]  /*2ec70*/  IMAD.IADD R44, R171, 0x1, R44 ;  /* 0x00000001ab2c7824 */ /* 0x000fe400078e022c */
[----:B------:R-:W-:Y:S01]  /*2ec80*/  IMAD.WIDE.U32.X R8, R15, 0x170b5d44, R8, P4 ;  /* 0x170b5d440f087825 */ /* 0x000fe200020e0408 */
[----:B------:R-:W-:Y:S02]  /*2ec90*/  IADD3 RZ, P4, PT, R42, R172, RZ ;  /* 0x000000ac2aff7210 */ /* 0x000fe40007f9e0ff */
[----:B------:R-:W-:Y:S01]  /*2eca0*/  IADD3.X R173, P3, PT, RZ, RZ, RZ, P3, !PT ;  /* 0x000000ffffad7210 */ /* 0x000fe20001f7e4ff */
[----:B------:R-:W-:Y:S01]  /*2ecb0*/  IMAD.WIDE.U32 R174, R46, -0x45f6b800, RZ ;  /* 0xba0948002eae7825 */ /* 0x000fe200078e00ff */
[----:B------:R-:W-:-:S03]  /*2ecc0*/  IADD3.X RZ, P4, PT, R43, R47, RZ, P4, !PT ;  /* 0x0000002f2bff7210 */ /* 0x000fc6000279e4ff */
[----:B------:R-:W-:Y:S01]  /*2ecd0*/  IMAD.X R17, RZ, RZ, RZ, P3 ;  /* 0x000000ffff117224 */ /* 0x000fe200018e06ff */
[----:B------:R-:W-:Y:S01]  /*2ece0*/  IADD3.X R173, P4, PT, R173, R8, RZ, P4, !PT ;  /* 0x00000008adad7210 */ /* 0x000fe2000279e4ff */
[----:B------:R-:W-:Y:S02]  /*2ecf0*/  IMAD.IADD R66, R63, 0x1, R66 ;  /* 0x000000013f427824 */ /* 0x000fe400078e0242 */
[----:B------:R-:W-:Y:S01]  /*2ed00*/  IMAD.WIDE.U32 R176, R15, 0xf5138f, RZ ;  /* 0x00f5138f0fb07825 */ /* 0x000fe200078e00ff */
[----:B------:R-:W-:-:S03]  /*2ed10*/  IADD3.X R17, P3, PT, R17, R9, RZ, P4, !PT ;  /* 0x0000000911117210 */ /* 0x000fc6000277e4ff */
[----:B------:R-:W-:Y:S01]  /*2ed20*/  IMAD.WIDE.U32 R48, R141, R20, R48 ;  /* 0x000000148d307225 */ /* 0x000fe200078e0030 */
[----:B------:R-:W-:-:S03]  /*2ed30*/  IADD3.X R172, P3, PT, R173, R170, RZ, P3, !PT ;  /* 0x000000aaadac7210 */ /* 0x000fc60001f7e4ff */
[----:B------:R-:W-:Y:S01]  /*2ed40*/  IMAD.WIDE.U32 R170, R15, -0x45f6b800, RZ ;  /* 0xba0948000faa7825 */ /* 0x000fe200078e00ff */
[----:B------:R-:W-:-:S03]  /*2ed50*/  IADD3.X R173, P3, PT, R17, R44, RZ, P3, !PT ;  /* 0x0000002c11ad7210 */ /* 0x000fc60001f7e4ff */
[----:B------:R-:W-:Y:S01]  /*2ed60*/  IMAD.WIDE.U32 R100, R143, R20, R100 ;  /* 0x000000148f647225 */ /* 0x000fe200078e0064 */
[----:B------:R-:W-:-:S03]  /*2ed70*/  IADD3.X R17, P3, PT, RZ, RZ, RZ, P3, !PT ;  /* 0x000000ffff117210 */ /* 0x000fc60001f7e4ff */
[----:B------:R-:W-:-:S04]  /*2ed80*/  IMAD.WIDE.U32 R170, P4, R46, 0x1ef3622f, R170 ;  /* 0x1ef3622f2eaa7825 */ /* 0x000fc800078800aa */
[----:B------:R-:W-:Y:S01]  /*2ed90*/  IMAD.X R9, RZ, RZ, RZ, P4 ;  /* 0x000000ffff097224 */ /* 0x000fe200020e06ff */
[----:B------:R-:W-:Y:S01]  /*2eda0*/  IADD3 R47, P4, PT, R170, R175, RZ ;  /* 0x000000afaa2f7210 */ /* 0x000fe20007f9e0ff */
[----:B------:R-:W-:Y:S02]  /*2edb0*/  IMAD.MOV.U32 R8, RZ, RZ, R171 ;  /* 0x000000ffff087224 */ /* 0x000fe400078e00ab */
[----:B------:R-:W-:Y:S02]  /*2edc0*/  IMAD.IADD R101, R101, 0x1, R104 ;  /* 0x0000000165657824 */ /* 0x000fe400078e0268 */
[----:B------:R-:W-:Y:S01]  /*2edd0*/  IMAD.WIDE.U32.X R8, R15, 0x1ef3622f, R8, P4 ;  /* 0x1ef3622f0f087825 */ /* 0x000fe200020e0408 */
[----:B------:R-:W-:-:S03]  /*2ede0*/  IADD3 RZ, P4, PT, R172, R174, RZ ;  /* 0x000000aeacff7210 */ /* 0x000fc60007f9e0ff */
[----:B------:R-:W-:Y:S01]  /*2edf0*/  IMAD.WIDE.U32 R174, R46, 0xf5138f, RZ ;  /* 0x00f5138f2eae7825 */ /* 0x000fe200078e00ff */
[----:B------:R-:W-:-:S03]  /*2ee00*/  IADD3.X RZ, P4, PT, R173, R47, RZ, P4, !PT ;  /* 0x0000002fadff7210 */ /* 0x000fc6000279e4ff */
[----:B------:R-:W-:Y:S01]  /*2ee10*/  IMAD.WIDE.U32 R94, R147, R20, R94 ;  /* 0x00000014935e7225 */ /* 0x000fe200078e005e */
[----:B------:R-:W-:-:S03]  /*2ee20*/  IADD3.X R17, P4, PT, R17, R8, RZ, P4, !PT ;  /* 0x0000000811117210 */ /* 0x000fc6000279e4ff */
[----:B------:R-:W-:Y:S02]  /*2ee30*/  IMAD.X R8, RZ, RZ, RZ, P3 ;  /* 0x000000ffff087224 */ /* 0x000fe400018e06ff */
[----:B------:R-:W-:Y:S02]  /*2ee40*/  IMAD.IADD R99, R95, 0x1, R98 ;  /* 0x000000015f637824 */ /* 0x000fe400078e0262 */
[----:B------:R-:W-:Y:S01]  /*2ee50*/  IMAD.WIDE.U32 R128, R153, R20, R128 ;  /* 0x0000001499807225 */ /* 0x000fe200078e0080 */
[----:B------:R-:W-:-:S03]  /*2ee60*/  IADD3.X R9, P3, PT, R8, R9, RZ, P4, !PT ;  /* 0x0000000908097210 */ /* 0x000fc6000277e4ff */
[C---:B------:R-:W-:Y:S01]  /*2ee70*/  IMAD.WIDE.U32 R176, P4, R46.reuse, 0x1a22d9f3, R176 ;  /* 0x1a22d9f32eb07825 */ /* 0x040fe200078800b0 */
[----:B------:R-:W-:Y:S02]  /*2ee80*/  IADD3.X R8, P3, PT, R17, R62, RZ, P3, !PT ;  /* 0x0000003e11087210 */ /* 0x000fe40001f7e4ff */
[----:B------:R-:W-:Y:S01]  /*2ee90*/  IADD3.X R17, P2, PT, R67, R122, RZ, P2, !PT ;  /* 0x0000007a43117210 */ /* 0x000fe2000175e4ff */
[C---:B------:R-:W-:Y:S01]  /*2eea0*/  IMAD.WIDE.U32 R62, R46.reuse, 0x30000000, R42 ;  /* 0x300000002e3e7825 */ /* 0x040fe200078e002a */
[----:B------:R-:W-:Y:S02]  /*2eeb0*/  IADD3.X R9, P3, PT, R9, R66, RZ, P3, !PT ;  /* 0x0000004209097210 */ /* 0x000fe40001f7e4ff */
[----:B------:R-:W-:Y:S01]  /*2eec0*/  IADD3 R90, PT, PT, R129, R90, RZ ;  /* 0x0000005a815a7210 */ /* 0x000fe20007ffe0ff */
[----:B------:R-:W-:-:S04]  /*2eed0*/  IMAD.WIDE.U32 R42, R46, -0x45f6b800, R172 ;  /* 0xba0948002e2a7825 */ /* 0x000fc800078e00ac */
[----:B------:R-:W-:Y:S02]  /*2eee0*/  IMAD.IADD R47, R63, 0x1, R168 ;  /* 0x000000013f2f7824 */ /* 0x000fe400078e02a8 */
[----:B------:R-:W-:Y:S02]  /*2eef0*/  IMAD.IADD R22, R43, 0x1, R170 ;  /* 0x000000012b167824 */ /* 0x000fe400078e02aa */
[C---:B------:R-:W-:Y:S02]  /*2ef00*/  IMAD R43, R62.reuse, -0x7af74001, -R47 ;  /* 0x8508bfff3e2b7824 */ /* 0x040fe400078e0a2f */
[----:B------:R-:W-:-:S04]  /*2ef10*/  IMAD.WIDE.U32 R170, R62, -0x1, RZ ;  /* 0xffffffff3eaa7825 */ /* 0x000fc800078e00ff */
        /* <DEDUP_REMOVED lines=10> */
[----:B------:R-:W-:Y:S01]  /*2efc0*/  IMAD.WIDE.U32 R178, R40, -0x45f6b800, RZ ;  /* 0xba09480028b27825 */ /* 0x000fe200078e00ff */
[----:B------:R-:W-:-:S03]  /*2efd0*/  IADD3 RZ, P4, PT, R62, R168, RZ ;  /* 0x000000a83eff7210 */ /* 0x000fc60007f9e0ff */
[----:B------:R-:W-:Y:S01]  /*2efe0*/  IMAD.MOV.U32 R62, RZ, RZ, R67 ;  /* 0x000000ffff3e7224 */ /* 0x000fe200078e0043 */
[----:B------:R-:W-:Y:S01]  /*2eff0*/  IADD3.X R67, P3, PT, RZ, RZ, RZ, P3, !PT ;  /* 0x000000ffff437210 */ /* 0x000fe20001f7e4ff */
[----:B------:R-:W-:Y:S01]  /*2f000*/  IMAD.WIDE.U32 R178, P6, R170, 0x1ef3622f, R178 ;  /* 0x1ef3622faab27825 */ /* 0x000fe200078c00b2 */
[----:B------:R-:W-:Y:S02]  /*2f010*/  IADD3.X RZ, P4, PT, R47, R44, RZ, P4, !PT ;  /* 0x0000002c2fff7210 */ /* 0x000fe4000279e4ff */
[----:B------:R-:W-:Y:S01]  /*2f020*/  IADD3.X R71, PT, PT, RZ, RZ, RZ, P3, !PT ;  /* 0x000000ffff477210 */ /* 0x000fe20001ffe4ff */
[----:B------:R-:W-:Y:S01]  /*2f030*/  IMAD.WIDE.U32.X R62, R40, -0x7af74000, R62, P5 ;  /* 0x8508c000283e7825 */ /* 0x000fe200028e043e */
[----:B------:R-:W-:-:S03]  /*2f040*/  IADD3 RZ, P5, PT, R8, R174, RZ ;  /* 0x000000ae08ff7210 */ /* 0x000fc60007fbe0ff */
[----:B------:R-:W-:Y:S01]  /*2f050*/  IMAD.WIDE.U32 R104, R170, 0x6ca1493b, RZ ;  /* 0x6ca1493baa687825 */ /* 0x000fe200078e00ff */
[----:B------:R-:W-:Y:S02]  /*2f060*/  IADD3.X RZ, P5, PT, R9, R43, RZ, P5, !PT ;  /* 0x0000002b09ff7210 */ /* 0x000fe40002fbe4ff */
[----:B------:R-:W-:Y:S01]  /*2f070*/  IADD3.X R175, P4, PT, RZ, R62, RZ, P4, !PT ;  /* 0x0000003effaf7210 */ /* 0x000fe2000279e4ff */
[----:B------:R-:W-:Y:S01]  /*2f080*/  IMAD.WIDE.U32 R8, R46, 0xf5138f, R8 ;  /* 0x00f5138f2e087825 */ /* 0x000fe200078e0008 */
[----:B------:R-:W-:Y:S02]  /*2f090*/  IADD3.X R43, P3, PT, R67, R172, RZ, P5, !PT ;  /* 0x000000ac432b7210 */ /* 0x000fe40002f7e4ff */
[----:B------:R-:W-:Y:S01]  /*2f0a0*/  IADD3.X R47, P4, PT, RZ, R63, RZ, P4, !PT ;  /* 0x0000003fff2f7210 */ /* 0x000fe2000279e4ff */
[----:B------:R-:W-:Y:S01]  /*2f0b0*/  IMAD.WIDE.U32 R66, R40, 0x30000000, RZ ;  /* 0x3000000028427825 */ /* 0x000fe200078e00ff */
[----:B------:R-:W-:Y:S02]  /*2f0c0*/  IADD3.X R172, P3, PT, R71, R173, RZ, P3, !PT ;  /* 0x000000ad47ac7210 */ /* 0x000fe40001f7e4ff */
[----:B------:R-:W-:Y:S01]  /*2f0d0*/  IADD3.X R174, P4, PT, R175, R42, RZ, P4, !PT ;  /* 0x0000002aafae7210 */ /* 0x000fe2000279e4ff */
[----:B------:R-:W-:Y:S01]  /*2f0e0*/  IMAD.WIDE.U32 R62, R170, 0x30000000, RZ ;  /* 0x30000000aa3e7825 */ /* 0x000fe200078e00ff */
[----:B------:R-:W-:-:S02]  /*2f0f0*/  IADD3.X R48, P3, PT, R43, R48, RZ, P3, !PT ;  /* 0x000000302b307210 */ /* 0x000fc40001f7e4ff */
[----:B------:R-:W-:Y:S01]  /*2f100*/  IADD3.X R175, P4, PT, R47, R22, RZ, P4, !PT ;  /* 0x000000162faf7210 */ /* 0x000fe2000279e4ff */
[----:B------:R-:W-:-:S03]  /*2f110*/  IMAD.WIDE.U32 R66, P5, R170, 0x170b5d44, R66 ;  /* 0x170b5d44aa427825 */ /* 0x000fc600078a0042 */
[----:B------:R-:W-:Y:S01]  /*2f120*/  IADD3.X R47, P4, PT, RZ, RZ, RZ, P4, !PT ;  /* 0x000000ffff2f7210 */ /* 0x000fe2000279e4ff */
[----:B------:R-:W-:Y:S01]  /*2f130*/  IMAD.X R169, RZ, RZ, RZ, P5 ;  /* 0x000000ffffa97224 */ /* 0x000fe200028e06ff */
[----:B------:R-:W-:Y:S01]  /*2f140*/  IADD3 R63, P5, PT, R66, R63, RZ ;  /* 0x0000003f423f7210 */ /* 0x000fe20007fbe0ff */
[----:B------:R-:W-:Y:S01]  /*2f150*/  IMAD.MOV.U32 R168, RZ, RZ, R67 ;  /* 0x000000ffffa87224 */ /* 0x000fe200078e0043 */
[----:B------:R-:W-:Y:S01]  /*2f160*/  IADD3.X R67, P2, PT, RZ, RZ, RZ, P2, !PT ;  /* 0x000000ffff437210 */ /* 0x000fe2000175e4ff */
[----:B------:R-:W-:Y:S02]  /*2f170*/  IMAD.IADD R176, R9, 0x1, R176 ;  /* 0x0000000109b07824 */ /* 0x000fe400078e02b0 */
[----:B------:R-:W-:Y:S01]  /*2f180*/  IMAD.WIDE.U32.X R168, R40, 0x170b5d44, R168, P5 ;  /* 0x170b5d4428a87825 */ /* 0x000fe200028e04a8 */
[----:B------:R-:W-:-:S03]  /*2f190*/  IADD3 RZ, P5, PT, R174, R62, RZ ;  /* 0x0000003eaeff7210 */ /* 0x000fc60007fbe0ff */
[----:B------:R-:W-:Y:S01]  /*2f1a0*/  IMAD.X R9, RZ, RZ, RZ, P6 ;  /* 0x000000ffff097224 */ /* 0x000fe200030e06ff */
[----:B------:R-:W-:Y:S01]  /*2f1b0*/  IADD3.X RZ, P5, PT, R175, R63, RZ, P5, !PT ;  /* 0x0000003fafff7210 */ /* 0x000fe20002fbe4ff */
[----:B------:R-:W-:Y:S02]  /*2f1c0*/  IMAD.X R63, RZ, RZ, RZ, P4 ;  /* 0x000000ffff3f7224 */ /* 0x000fe400020e06ff */
[----:B------:R-:W-:Y:S01]  /*2f1d0*/  IMAD.WIDE.U32 R174, R170, 0x30000000, R174 ;  /* 0x30000000aaae7825 */ /* 0x000fe200078e00ae */
[----:B------:R-:W-:-:S04]  /*2f1e0*/  IADD3.X R47, P5, PT, R47, R168, RZ, P5, !PT ;  /* 0x000000a82f2f7210 */ /* 0x000fc80002fbe4ff */
[----:B------:R-:W-:Y:S01]  /*2f1f0*/  IADD3.X R169, P5, PT, R63, R169, RZ, P5, !PT ;  /* 0x000000a93fa97210 */ /* 0x000fe20002fbe4ff */
[----:B------:R-:W-:-:S03]  /*2f200*/  IMAD.WIDE.U32 R62, R170, -0x45f6b800, RZ ;  /* 0xba094800aa3e7825 */ /* 0x000fc600078e00ff */
[----:B------:R-:W-:Y:S01]  /*2f210*/  IADD3.X R168, P5, PT, R47, R8, RZ, P5, !PT ;  /* 0x000000082fa87210 */ /* 0x000fe20002fbe4ff */
[----:B------:R-:W-:Y:S01]  /*2f220*/  IMAD.MOV.U32 R8, RZ, RZ, R179 ;  /* 0x000000ffff087224 */ /* 0x000fe200078e00b3 */
[----:B------:R-:W-:Y:S01]  /*2f230*/  IADD3 R47, P4, PT, R178, R63, RZ ;  /* 0x0000003fb22f7210 */ /* 0x000fe20007f9e0ff */
[----:B------:R-:W-:Y:S01]  /*2f240*/  IMAD.X R63, RZ, RZ, RZ, P2 ;  /* 0x000000ffff3f7224 */ /* 0x000fe200010e06ff */
[----:B------:R-:W-:-:S03]  /*2f250*/  IADD3.X R169, P2, PT, R169, R176, RZ, P5, !PT ;  /* 0x000000b0a9a97210 */ /* 0x000fc60002f5e4ff */
[----:B------:R-:W-:Y:S01]  /*2f260*/  IMAD.WIDE.U32.X R8, R40, 0x1ef3622f, R8, P4 ;  /* 0x1ef3622f28087825 */ /* 0x000fe200020e0408 */
[----:B------:R-:W-:Y:S02]  /*2f270*/  IADD3.X R71, P2, PT, RZ, RZ, RZ, P2, !PT ;  /* 0x000000ffff477210 */ /* 0x000fe4000175e4ff */
[----:B------:R-:W-:-:S03]  /*2f280*/  IADD3 RZ, P4, PT, R16, R86, RZ ;  /* 0x0000005610ff7210 */ /* 0x000fc60007f9e0ff */
[----:B------:R-:W-:Y:S01]  /*2f290*/  IMAD.X R73, RZ, RZ, RZ, P2 ;  /* 0x000000ffff497224 */ /* 0x000fe200010e06ff */
[----:B------:R-:W-:Y:S02]  /*2f2a0*/  IADD3 RZ, P2, PT, R168, R62, RZ ;  /* 0x0000003ea8ff7210 */ /* 0x000fe40007f5e0ff */
[----:B------:R-:W-:Y:S02]  /*2f2b0*/  IADD3.X RZ, P4, PT, R17, R45, RZ, P4, !PT ;  /* 0x0000002d11ff7210 */ /* 0x000fe4000279e4ff */
[----:B------:R-:W-:Y:S01]  /*2f2c0*/  IADD3.X RZ, P2, PT, R169, R47, RZ, P2, !PT ;  /* 0x0000002fa9ff7210 */ /* 0x000fe2000175e4ff */
[----:B------:R-:W-:Y:S01]  /*2f2d0*/  IMAD.IADD R47, R49, 0x1, R60 ;  /* 0x00000001312f7824 */ /* 0x000fe200078e023c */
[----:B------:R-:W-:Y:S01]  /*2f2e0*/  IADD3.X R45, P1, PT, RZ, RZ, RZ, P1, !PT ;  /* 0x000000ffff2d7210 */ /* 0x000fe20000f3e4ff */
[----:B------:R-:W-:Y:S01]  /*2f2f0*/  IMAD.WIDE.U32 R168, R170, -0x45f6b800, R168 ;  /* 0xba094800aaa87825 */ /* 0x000fe200078e00a8 */
[----:B------:R-:W-:Y:S02]  /*2f300*/  IADD3.X R22, P2, PT, R71, R8, RZ, P2, !PT ;  /* 0x0000000847167210 */ /* 0x000fe4000175e4ff */
[----:B------:R-:W-:Y:S01]  /*2f310*/  IADD3.X R60, P0, PT, R45, R106, RZ, P0, !PT ;  /* 0x0000006a2d3c7210 */ /* 0x000fe2000071e4ff */
[----:B------:R-:W-:Y:S01]  /*2f320*/  IMAD.WIDE.U32 R44, R46, 0x6ca1493b, RZ ;  /* 0x6ca1493b2e2c7825 */ /* 0x000fe200078e00ff */
[----:B------:R-:W-:-:S02]  /*2f330*/  IADD3.X R42, P2, PT, R73, R9, RZ, P2, !PT ;  /* 0x00000009492a7210 */ /* 0x000fc4000175e4ff */
[----:B------:R-:W-:Y:S01]  /*2f340*/  IADD3.X R41, P4, PT, R67, R82, RZ, P4, !PT ;  /* 0x0000005243297210 */ /* 0x000fe2000279e4ff */
[----:B------:R-:W-:Y:S01]  /*2f350*/  IMAD.WIDE.U32 R8, R15, 0x6ca1493b, RZ ;  /* 0x6ca1493b0f087825 */ /* 0x000fe200078e00ff */
[----:B------:R-:W-:Y:S02]  /*2f360*/  IADD3.X R106, PT, PT, R107, RZ, RZ, P0, P1 ;  /* 0x000000ff6b6a7210 */ /* 0x000fe400007e24ff */
[----:B------:R-:W-:Y:S01]  /*2f370*/  IADD3.X R43, P4, PT, R63, R83, RZ, P4, !PT ;  /* 0x000000533f2b7210 */ /* 0x000fe2000279e4ff */
[----:B------:R-:W-:Y:S01]  /*2f380*/  IMAD.IADD R73, R175, 0x1, R66 ;  /* 0x00000001af497824 */ /* 0x000fe200078e0242 */
[----:B------:R-:W-:Y:S01]  /*2f390*/  IADD3.X R49, P3, PT, R172, R47, RZ, P3, !PT ;  /* 0x0000002fac317210 */ /* 0x000fe20001f7e4ff */
[----:B------:R-:W-:Y:S01]  /*2f3a0*/  IMAD.WIDE.U32 R8, P1, R46, -0x39c4fa40, R8 ;  /* 0xc63b05c02e087825 */ /* 0x000fe20007820008 */
[----:B------:R-:W-:Y:S02]  /*2f3b0*/  IADD3 RZ, P0, PT, R48, R44, RZ ;  /* 0x0000002c30ff7210 */ /* 0x000fe40007f1e0ff */
[----:B------:R-:W-:Y:S01]  /*2f3c0*/  IADD3.X R47, P3, PT, RZ, RZ, RZ, P3, !PT ;  /* 0x000000ffff2f7210 */ /* 0x000fe20001f7e4ff */
[----:B------:R-:W-:-:S04]  /*2f3d0*/  IMAD.WIDE.U32 R62, R174, -0x1, RZ ;  /* 0xffffffffae3e7825 */ /* 0x000fc800078e00ff */
[----:B------:R-:W-:Y:S02]  /*2f3e0*/  IMAD R75, R174, -0x7af74001, -R73 ;  /* 0x8508bfffae4b7824 */ /* 0x000fe400078e0a49 */
[----:B------:R-:W-:Y:S02]  /*2f3f0*/  IMAD.MOV.U32 R66, RZ, RZ, R9 ;  /* 0x000000ffff427224 */ /* 0x000fe400078e0009 */
[----:B------:R-:W-:Y:S02]  /*2f400*/  IMAD.IADD R9, R63, 0x1, R75 ;  /* 0x000000013f097824 */ /* 0x000fe400078e024b */
[----:B------:R-:W-:Y:S01]  /*2f410*/  IMAD.X R67, RZ, RZ, RZ, P1 ;  /* 0x000000ffff437224 */ /* 0x000fe200008e06ff */
[----:B------:R-:W-:Y:S01]  /*2f420*/  IADD3 R71, P1, PT, R8, R45, RZ ;  /* 0x0000002d08477210 */ /* 0x000fe20007f3e0ff */
[----:B------:R-:W-:-:S03]  /*2f430*/  IMAD.WIDE.U32 R82, R9, 0x1, RZ ;  /* 0x0000000109527825 */ /* 0x000fc600078e00ff */
[----:B------:R-:W-:Y:S01]  /*2f440*/  IADD3.X RZ, P0, PT, R49, R71, RZ, P0, !PT ;  /* 0x0000004731ff7210 */ /* 0x000fe2000071e4ff */
[----:B------:R-:W-:-:S04]  /*2f450*/  IMAD.WIDE.U32 R44, R62, 0x1, RZ ;  /* 0x000000013e2c7825 */ /* 0x000fc800078e00ff */
[----:B------:R-:W-:Y:S02]  /*2f460*/  IMAD.X R63, RZ, RZ, RZ, P3 ;  /* 0x000000ffff3f7224 */ /* 0x000fe400018e06ff */
[----:B------:R-:W-:-:S04]  /*2f470*/  IMAD.WIDE.U32 R82, P3, R62, -0x7af74000, R82 ;  /* 0x8508c0003e527825 */ /* 0x000fc80007860052 */
[----:B------:R-:W-:Y:S01]  /*2f480*/  IMAD.WIDE.U32.X R66, R15, -0x39c4fa40, R66, P1 ;  /* 0xc63b05c00f427825 */ /* 0x000fe200008e0442 */
[----:B------:R-:W-:Y:S02]  /*2f490*/  IADD3 RZ, P1, PT, R174, R44, RZ ;  /* 0x0000002caeff7210 */ /* 0x000fe40007f3e0ff */
[----:B------:R-:W-:Y:S01]  /*2f4a0*/  IADD3.X R44, P4, PT, R41, R60, RZ, P4, !PT ;  /* 0x0000003c292c7210 */ /* 0x000fe2000279e4ff */
[----:B------:R-:W-:Y:S01]  /*2f4b0*/  IMAD.MOV.U32 R86, RZ, RZ, R83 ;  /* 0x000000ffff567224 */ /* 0x000fe200078e0053 */
[----:B------:R-:W-:Y:S01]  /*2f4c0*/  IADD3.X R87, PT, PT, RZ, RZ, RZ, P3, !PT ;  /* 0x000000ffff577210 */ /* 0x000fe20001ffe4ff */
[----:B------:R-:W-:Y:S01]  /*2f4d0*/  IMAD.IADD R178, R169, 0x1, R178 ;  /* 0x00000001a9b27824 */ /* 0x000fe200078e02b2 */
[----:B------:R-:W-:Y:S01]  /*2f4e0*/  IADD3 R60, P3, PT, R45, R82, RZ ;  /* 0x000000522d3c7210 */ /* 0x000fe20007f7e0ff */
[----:B------:R-:W-:Y:S01]  /*2f4f0*/  IMAD.WIDE.U32 R82, R15, 0x17c510ea, RZ ;  /* 0x17c510ea0f527825 */ /* 0x000fe200078e00ff */
[----:B------:R-:W-:Y:S02]  /*2f500*/  IADD3.X R45, P4, PT, R43, R106, RZ, P4, !PT ;  /* 0x0000006a2b2d7210 */ /* 0x000fe4000279e4ff */
[----:B------:R-:W-:Y:S01]  /*2f510*/  IADD3.X R47, P0, PT, R47, R66, RZ, P0, !PT ;  /* 0x000000422f2f7210 */ /* 0x000fe2000071e4ff */
[----:B------:R-:W-:Y:S01]  /*2f520*/  IMAD.WIDE.U32.X R86, R9, -0x7af74000, R86, P3 ;  /* 0x8508c00009567825 */ /* 0x000fe200018e0456 */
[----:B------:R-:W-:-:S02]  /*2f530*/  IADD3 RZ, P3, PT, R44, R70, RZ ;  /* 0x000000462cff7210 */ /* 0x000fc40007f7e0ff */
[----:B------:R-:W-:Y:S01]  /*2f540*/  IADD3.X R43, P4, PT, RZ, RZ, RZ, P4, !PT ;  /* 0x000000ffff2b7210 */ /* 0x000fe2000279e4ff */
[C---:B------:R-:W-:Y:S01]  /*2f550*/  IMAD.WIDE.U32 R70, R46.reuse, 0x6ca1493b, R48 ;  /* 0x6ca1493b2e467825 */ /* 0x040fe200078e0030 */
[----:B------:R-:W-:Y:S02]  /*2f560*/  IADD3.X RZ, P3, PT, R45, R51, RZ, P3, !PT ;  /* 0x000000332dff7210 */ /* 0x000fe40001f7e4ff */
[----:B------:R-:W-:Y:S01]  /*2f570*/  IADD3.X RZ, P1, PT, R73, R60, RZ, P1, !PT ;  /* 0x0000003c49ff7210 */ /* 0x000fe20000f3e4ff */
[C---:B------:R-:W-:Y:S01]  /*2f580*/  IMAD.WIDE.U32 R48, R46.reuse, 0x17c510ea, RZ ;  /* 0x17c510ea2e307825 */ /* 0x040fe200078e00ff */
[----:B------:R-:W-:Y:S02]  /*2f590*/  IADD3.X R43, P3, PT, R43, R112, RZ, P3, !PT ;  /* 0x000000702b2b7210 */ /* 0x000fe40001f7e4ff */
[----:B------:R-:W-:Y:S01]  /*2f5a0*/  IADD3.X R63, P0, PT, R63, R67, RZ, P0, !PT ;  /* 0x000000433f3f7210 */ /* 0x000fe2000071e4ff */
[----:B------:R-:W-:Y:S01]  /*2f5b0*/  IMAD.IADD R71, R71, 0x1, R8 ;  /* 0x0000000147477824 */ /* 0x000fe200078e0208 */
[----:B------:R-:W-:Y:S01]  /*2f5c0*/  IADD3.X R51, PT, PT, R113, RZ, RZ, P3, P4 ;  /* 0x000000ff71337210 */ /* 0x000fe20001fe84ff */
[----:B------:R-:W-:Y:S01]  /*2f5d0*/  IMAD.WIDE.U32 R66, P3, R46, 0x1ae3a46, R82 ;  /* 0x01ae3a462e427825 */ /* 0x000fe20007860052 */
[----:B------:R-:W-:-:S02]  /*2f5e0*/  IADD3.X R169, P1, PT, RZ, R86, RZ, P1, !PT ;  /* 0x00000056ffa97210 */ /* 0x000fc40000f3e4ff */
[----:B------:R-:W-:Y:S01]  /*2f5f0*/  IADD3.X R70, P4, PT, R22, R70, RZ, P2, !PT ;  /* 0x0000004616467210 */ /* 0x000fe2000179e4ff */
[----:B------:R-:W-:Y:S01]  /*2f600*/  IMAD.WIDE.U32 R82, R40, 0xf5138f, RZ ;  /* 0x00f5138f28527825 */ /* 0x000fe200078e00ff */
[----:B------:R-:W-:Y:S02]  /*2f610*/  IADD3.X R41, P1, PT, RZ, R87, RZ, P1, !PT ;  /* 0x00000057ff297210 */ /* 0x000fe40000f3e4ff */
[----:B------:R-:W-:Y:S01]  /*2f620*/  IADD3 R8, P2, PT, R66, R49, RZ ;  /* 0x0000003142087210 */ /* 0x000fe20007f5e0ff */
[----:B------:R-:W-:Y:S01]  /*2f630*/  IMAD.X R173, RZ, RZ, RZ, P3 ;  /* 0x000000ffffad7224 */ /* 0x000fe200018e06ff */
[----:B------:R-:W-:Y:S01]  /*2f640*/  IADD3.X R168, P1, PT, R169, R168, RZ, P1, !PT ;  /* 0x000000a8a9a87210 */ /* 0x000fe20000f3e4ff */
[----:B------:R-:W-:Y:S01]  /*2f650*/  IMAD.WIDE.U32 R86, R170, 0xf5138f, RZ ;  /* 0x00f5138faa567825 */ /* 0x000fe200078e00ff */
[----:B------:R-:W-:Y:S02]  /*2f660*/  IADD3.X R71, P4, PT, R42, R71, RZ, P4, !PT ;  /* 0x000000472a477210 */ /* 0x000fe4000279e4ff */
[----:B------:R-:W-:Y:S01]  /*2f670*/  IADD3.X R169, P1, PT, R41, R178, RZ, P1, !PT ;  /* 0x000000b229a97210 */ /* 0x000fe20000f3e4ff */
[----:B------:R-:W-:-:S04]  /*2f680*/  IMAD.WIDE.U32 R82, P3, R170, 0x1a22d9f3, R82 ;  /* 0x1a22d9f3aa527825 */ /* 0x000fc80007860052 */
[----:B------:R-:W-:Y:S01]  /*2f690*/  IMAD.MOV.U32 R172, RZ, RZ, R67 ;  /* 0x000000ffffac7224 */ /* 0x000fe200078e0043 */
[----:B------:R-:W-:Y:S01]  /*2f6a0*/  IADD3.X R67, P1, PT, RZ, RZ, RZ, P1, !PT ;  /* 0x000000ffff437210 */ /* 0x000fe20000f3e4ff */
[----:B------:R-:W-:Y:S02]  /*2f6b0*/  IMAD.X R131, RZ, RZ, RZ, P3 ;  /* 0x000000ffff837224 */ /* 0x000fe400018e06ff */
[----:B------:R-:W-:Y:S01]  /*2f6c0*/  IMAD.WIDE.U32.X R172, R15, 0x1ae3a46, R172, P2 ;  /* 0x01ae3a460fac7825 */ /* 0x000fe200010e04ac */
[----:B------:R-:W-:Y:S02]  /*2f6d0*/  IADD3 R15, P3, PT, R82, R87, RZ ;  /* 0x00000057520f7210 */ /* 0x000fe40007f7e0ff */
[----:B------:R-:W-:Y:S01]  /*2f6e0*/  IADD3 RZ, P2, PT, R70, R86, RZ ;  /* 0x0000005646ff7210 */ /* 0x000fe20007f5e0ff */
[----:B------:R-:W-:-:S03]  /*2f6f0*/  IMAD.WIDE.U32 R112, R9, 0x30000000, RZ ;  /* 0x3000000009707825 */ /* 0x000fc600078e00ff */
[----:B------:R-:W-:Y:S01]  /*2f700*/  IADD3.X RZ, P2, PT, R71, R15, RZ, P2, !PT ;  /* 0x0000000f47ff7210 */ /* 0x000fe2000175e4ff */
[----:B------:R-:W-:Y:S02]  /*2f710*/  IMAD.MOV.U32 R130, RZ, RZ, R83 ;  /* 0x000000ffff827224 */ /* 0x000fe400078e0053 */
[----:B------:R-:W-:-:S04]  /*2f720*/  IMAD.WIDE.U32 R106, R62, 0x30000000, RZ ;  /* 0x300000003e6a7825 */ /* 0x000fc800078e00ff */
[----:B------:R-:W-:-:S04]  /*2f730*/  IMAD.WIDE.U32.X R130, R40, 0x1a22d9f3, R130, P3 ;  /* 0x1a22d9f328827825 */ /* 0x000fc800018e0482 */
[----:B------:R-:W-:-:S04]  /*2f740*/  IMAD.WIDE.U32 R112, P3, R62, 0x170b5d44, R112 ;  /* 0x170b5d443e707825 */ /* 0x000fc80007860070 */
[----:B------:R-:W-:Y:S01]  /*2f750*/  IMAD.X R87, RZ, RZ, RZ, P3 ;  /* 0x000000ffff577224 */ /* 0x000fe200018e06ff */
[----:B------:R-:W-:Y:S01]  /*2f760*/  IADD3 R49, P3, PT, R112, R107, RZ ;  /* 0x0000006b70317210 */ /* 0x000fe20007f7e0ff */
[----:B------:R-:W-:Y:S02]  /*2f770*/  IMAD.MOV.U32 R86, RZ, RZ, R113 ;  /* 0x000000ffff567224 */ /* 0x000fe400078e0071 */
[----:B------:R-:W-:Y:S01]  /*2f780*/  IMAD.X R41, RZ, RZ, RZ, P1 ;  /* 0x000000ffff297224 */ /* 0x000fe200008e06ff */
[----:B------:R-:W-:Y:S01]  /*2f790*/  IADD3 RZ, P1, PT, R100, R18, RZ ;  /* 0x0000001264ff7210 */ /* 0x000fe20007f3e0ff */
[----:B------:R-:W-:Y:S01]  /*2f7a0*/  IMAD.WIDE.U32.X R86, R9, 0x170b5d44, R86, P3 ;  /* 0x170b5d4409567825 */ /* 0x000fe200018e0456 */
[----:B------:R-:W-:Y:S02]  /*2f7b0*/  IADD3 RZ, P3, PT, R168, R106, RZ ;  /* 0x0000006aa8ff7210 */ /* 0x000fe40007f7e0ff */
[----:B------:R-:W-:Y:S01]  /*2f7c0*/  IADD3.X RZ, P1, PT, R101, R19, RZ, P1, !PT ;  /* 0x0000001365ff7210 */ /* 0x000fe20000f3e4ff */
[----:B------:R-:W-:Y:S01]  /*2f7d0*/  IMAD.WIDE.U32 R100, R141, R21, R100 ;  /* 0x000000158d647225 */ /* 0x000fe200078e0064 */
[----:B------:R-:W-:-:S02]  /*2f7e0*/  IADD3.X RZ, P3, PT, R169, R49, RZ, P3, !PT ;  /* 0x00000031a9ff7210 */ /* 0x000fc40001f7e4ff */
[----:B------:R-:W-:Y:S01]  /*2f7f0*/  IADD3.X R49, P1, PT, RZ, R118, RZ, P1, !PT ;  /* 0x00000076ff317210 */ /* 0x000fe20000f3e4ff */
[----:B------:R-:W-:Y:S01]  /*2f800*/  IMAD.IADD R110, R101, 0x1, R110 ;  /* 0x00000001656e7824 */ /* 0x000fe200078e026e */
[----:B------:R-:W-:Y:S01]  /*2f810*/  IADD3.X R19, P3, PT, R67, R86, RZ, P3, !PT ;  /* 0x0000005643137210 */ /* 0x000fe20001f7e4ff */
[----:B------:R-:W-:Y:S01]  /*2f820*/  IMAD.WIDE.U32 R70, R170, 0xf5138f, R70 ;  /* 0x00f5138faa467825 */ /* 0x000fe200078e0046 */
[----:B------:R-:W-:Y:S02]  /*2f830*/  IADD3.X R118, P1, PT, RZ, R119, RZ, P1, !PT ;  /* 0x00000077ff767210 */ /* 0x000fe40000f3e4ff */
[----:B------:R-:W-:Y:S01]  /*2f840*/  IADD3.X R86, P0, PT, R47, R100, RZ, P0, !PT ;  /* 0x000000642f567210 */ /* 0x000fe2000071e4ff */
[----:B------:R-:W-:Y:S01]  /*2f850*/  IMAD.IADD R22, R71, 0x1, R82 ;  /* 0x0000000147167824 */ /* 0x000fe200078e0252 */
[----:B------:R-:W-:Y:S01]  /*2f860*/  IADD3.X R15, P3, PT, R41, R87, RZ, P3, !PT ;  /* 0x00000057290f7210 */ /* 0x000fe20001f7e4ff */
[----:B------:R-:W-:Y:S01]  /*2f870*/  IMAD.WIDE.U32 R100, R9, -0x45f6b800, RZ ;  /* 0xba09480009647825 */ /* 0x000fe200078e00ff */
[----:B------:R-:W-:-:S02]  /*2f880*/  IADD3.X R94, P1, PT, R49, R94, RZ, P1, !PT ;  /* 0x0000005e315e7210 */ /* 0x000fc40000f3e4ff */
[----:B------:R-:W-:Y:S01]  /*2f890*/  IADD3.X R87, P0, PT, R63, R110, RZ, P0, !PT ;  /* 0x0000006e3f577210 */ /* 0x000fe2000071e4ff */
[----:B------:R-:W-:Y:S01]  /*2f8a0*/  IMAD.WIDE.U32 R168, R62, 0x30000000, R168 ;  /* 0x300000003ea87825 */ /* 0x000fe200078e00a8 */
[----:B------:R-:W-:Y:S02]  /*2f8b0*/  IADD3.X R41, P4, PT, RZ, RZ, RZ, P4, !PT ;  /* 0x000000ffff297210 */ /* 0x000fe4000279e4ff */
[----:B------:R-:W-:Y:S01]  /*2f8c0*/  IADD3.X R95, P1, PT, R118, R99, RZ, P1, !PT ;  /* 0x00000063765f7210 */ /* 0x000fe20000f3e4ff */
[----:B------:R-:W-:Y:S01]  /*2f8d0*/  IMAD.WIDE.U32 R106, R46, 0x17c510ea, R86 ;  /* 0x17c510ea2e6a7825 */ /* 0x000fe200078e0056 */
[----:B------:R-:W-:Y:S02]  /*2f8e0*/  IADD3.X R41, P2, PT, R41, R130, RZ, P2, !PT ;  /* 0x0000008229297210 */ /* 0x000fe4000175e4ff */
[----:B------:R-:W-:Y:S01]  /*2f8f0*/  IADD3.X R75, P0, PT, RZ, RZ, RZ, P0, !PT ;  /* 0x000000ffff4b7210 */ /* 0x000fe2000071e4ff */
[----:B------:R-:W-:Y:S01]  /*2f900*/  IMAD.WIDE.U32 R98, R40, 0x6ca1493b, RZ ;  /* 0x6ca1493b28627825 */ /* 0x000fe200078e00ff */
[----:B------:R-:W-:-:S02]  /*2f910*/  IADD3.X R70, P3, PT, R19, R70, RZ, P3, !PT ;  /* 0x0000004613467210 */ /* 0x000fc40001f7e4ff */
[----:B------:R-:W-:Y:S01]  /*2f920*/  IADD3.X R63, P1, PT, RZ, RZ, RZ, P1, !PT ;  /* 0x000000ffff3f7210 */ /* 0x000fe20000f3e4ff */
[----:B------:R-:W-:Y:S01]  /*2f930*/  IMAD.X R130, RZ, RZ, RZ, P4 ;  /* 0x000000ffff827224 */ /* 0x000fe200020e06ff */
[----:B------:R-:W-:Y:S01]  /*2f940*/  IADD3 R113, PT, PT, R169, R112, RZ ;  /* 0x00000070a9717210 */ /* 0x000fe20007ffe0ff */
[----:B------:R-:W-:Y:S01]  /*2f950*/  IMAD.WIDE.U32 R46, R40, 0x17c510ea, RZ ;  /* 0x17c510ea282e7825 */ /* 0x000fe200078e00ff */
[----:B------:R-:W-:Y:S02]  /*2f960*/  IADD3.X R71, P3, PT, R15, R22, RZ, P3, !PT ;  /* 0x000000160f477210 */ /* 0x000fe40001f7e4ff */
[----:B------:R-:W-:Y:S01]  /*2f970*/  IADD3.X R130, P2, PT, R130, R131, RZ, P2, !PT ;  /* 0x0000008382827210 */ /* 0x000fe2000175e4ff */
[----:B------:R-:W-:-:S03]  /*2f980*/  IMAD.WIDE.U32 R98, P4, R170, -0x39c4fa40, R98 ;  /* 0xc63b05c0aa627825 */ /* 0x000fc60007880062 */
[----:B------:R-:W-:Y:S01]  /*2f990*/  IADD3.X R106, P2, PT, R41, R106, RZ, P2, !PT ;  /* 0x0000006a296a7210 */ /* 0x000fe2000175e4ff */
[----:B------:R-:W-:Y:S02]  /*2f9a0*/  IMAD.X R77, RZ, RZ, RZ, P0 ;  /* 0x000000ffff4d7224 */ /* 0x000fe400000e06ff */
[----:B------:R-:W-:-:S04]  /*2f9b0*/  IMAD.WIDE.U32 R46, P0, R170, 0x1ae3a46, R46 ;  /* 0x01ae3a46aa2e7825 */ /* 0x000fc8000780002e */
[----:B------:R-:W-:-:S04]  /*2f9c0*/  IMAD.WIDE.U32 R18, R170, 0x17c510ea, RZ ;  /* 0x17c510eaaa127825 */ /* 0x000fc800078e00ff */
[----:B------:R-:W-:Y:S02]  /*2f9d0*/  IMAD.IADD R49, R107, 0x1, R66 ;  /* 0x000000016b317824 */ /* 0x000fe400078e0242 */
[----:B------:R-:W-:Y:S01]  /*2f9e0*/  IMAD.X R83, RZ, RZ, RZ, P4 ;  /* 0x000000ffff537224 */ /* 0x000fe200020e06ff */
[----:B------:R-:W-:Y:S01]  /*2f9f0*/  IADD3 R81, P4, PT, R98, R105, RZ ;  /* 0x0000006962517210 */ /* 0x000fe20007f9e0ff */
[----:B------:R-:W-:Y:S01]  /*2fa00*/  IMAD.X R67, RZ, RZ, RZ, P0 ;  /* 0x000000ffff437224 */ /* 0x000fe200000e06ff */
[----:B------:R-:W-:Y:S01]  /*2fa10*/  IADD3 R19, P0, PT, R46, R19, RZ ;  /* 0x000000132e137210 */ /* 0x000fe20007f1e0ff */
[----:B------:R-:W-:Y:S01]  /*2fa20*/  IMAD.MOV.U32 R82, RZ, RZ, R99 ;  /* 0x000000ffff527224 */ /* 0x000fe200078e0063 */
[----:B------:R-:W-:Y:S01]  /*2fa30*/  IADD3.X R107, P2, PT, R130, R49, RZ, P2, !PT ;  /* 0x00000031826b7210 */ /* 0x000fe2000175e4ff */
[----:B------:R-:W-:Y:S01]  /*2fa40*/  IMAD.MOV.U32 R66, RZ, RZ, R47 ;  /* 0x000000ffff427224 */ /* 0x000fe200078e002f */
[----:B------:R-:W-:Y:S01]  /*2fa50*/  IADD3.X R105, P3, PT, RZ, RZ, RZ, P3, !PT ;  /* 0x000000ffff697210 */ /* 0x000fe20001f7e4ff */
[----:B------:R-:W-:Y:S01]  /*2fa60*/  IMAD.X R73, RZ, RZ, RZ, P1 ;  /* 0x000000ffff497224 */ /* 0x000fe200008e06ff */
[----:B------:R-:W-:Y:S01]  /*2fa70*/  IADD3 RZ, P1, PT, R86, R48, RZ ;  /* 0x0000003056ff7210 */ /* 0x000fe20007f3e0ff */
[----:B------:R-:W-:Y:S01]  /*2fa80*/  IMAD.WIDE.U32.X R82, R40, -0x39c4fa40, R82, P4 ;  /* 0xc63b05c028527825 */ /* 0x000fe200020e0452 */
[----:B------:R-:W-:-:S02]  /*2fa90*/  IADD3.X R47, P2, PT, RZ, RZ, RZ, P2, !PT ;  /* 0x000000ffff2f7210 */ /* 0x000fc4000175e4ff */
[----:B------:R-:W-:Y:S01]  /*2faa0*/  IADD3.X RZ, P1, PT, R87, R8, RZ, P1, !PT ;  /* 0x0000000857ff7210 */ /* 0x000fe20000f3e4ff */
[----:B------:R-:W-:Y:S01]  /*2fab0*/  IMAD.WIDE.U32.X R40, R40, 0x1ae3a46, R66, P0 ;  /* 0x01ae3a4628287825 */ /* 0x000fe200000e0442 */
[----:B------:R-:W-:-:S03]  /*2fac0*/  IADD3 RZ, P0, PT, R94, R114, RZ ;  /* 0x000000725eff7210 */ /* 0x000fc60007f1e0ff */
[----:B------:R-:W-:Y:S01]  /*2fad0*/  IMAD.WIDE.U32 R100, P4, R62, 0x1ef3622f, R100 ;  /* 0x1ef3622f3e647825 */ /* 0x000fe20007880064 */
[----:B------:R-:W-:-:S03]  /*2fae0*/  IADD3.X RZ, P0, PT, R95, R59, RZ, P0, !PT ;  /* 0x0000003b5fff7210 */ /* 0x000fc6000071e4ff */
[----:B------:R-:W-:Y:S01]  /*2faf0*/  IMAD.WIDE.U32 R48, R62, -0x45f6b800, RZ ;  /* 0xba0948003e307825 */ /* 0x000fe200078e00ff */
[----:B------:R-:W-:-:S03]  /*2fb00*/  IADD3.X R63, P0, PT, R63, R126, RZ, P0, !PT ;  /* 0x0000007e3f3f7210 */ /* 0x000fc6000071e4ff */
[----:B------:R-:W-:Y:S01]  /*2fb10*/  IMAD.X R67, RZ, RZ, RZ, P4 ;  /* 0x000000ffff437224 */ /* 0x000fe200020e06ff */
[----:B------:R-:W-:Y:S01]  /*2fb20*/  IADD3 R85, P4, PT, R100, R49, RZ ;  /* 0x0000003164557210 */ /* 0x000fe20007f9e0ff */
[----:B------:R-:W-:Y:S01]  /*2fb30*/  IMAD.X R89, RZ, RZ, RZ, P2 ;  /* 0x000000ffff597224 */ /* 0x000fe200010e06ff */
[----:B------:R-:W-:Y:S01]  /*2fb40*/  IADD3 RZ, P2, PT, R70, R48, RZ ;  /* 0x0000003046ff7210 */ /* 0x000fe20007f5e0ff */
[----:B------:R-:W-:Y:S01]  /*2fb50*/  IMAD.MOV.U32 R66, RZ, RZ, R101 ;  /* 0x000000ffff427224 */ /* 0x000fe200078e0065 */
[----:B------:R-:W-:Y:S01]  /*2fb60*/  IADD3.X R73, P0, PT, R73, R127, RZ, P0, !PT ;  /* 0x0000007f49497210 */ /* 0x000fe2000071e4ff */
[----:B------:R-:W-:Y:S01]  /*2fb70*/  IMAD.WIDE.U32 R48, R168, -0x1, RZ ;  /* 0xffffffffa8307825 */ /* 0x000fe200078e00ff */
[----:B------:R-:W-:-:S03]  /*2fb80*/  IADD3.X RZ, P2, PT, R71, R85, RZ, P2, !PT ;  /* 0x0000005547ff7210 */ /* 0x000fc6000175e4ff */
[----:B------:R-:W-:Y:S02]  /*2fb90*/  IMAD R59, R168, -0x7af74001, -R113 ;  /* 0x8508bfffa83b7824 */ /* 0x000fe400078e0a71 */
[----:B------:R-:W-:-:S04]  /*2fba0*/  IMAD.WIDE.U32.X R66, R9, 0x1ef3622f, R66, P4 ;  /* 0x1ef3622f09427825 */ /* 0x000fc800020e0442 */
[----:B------:R-:W-:Y:S01]  /*2fbb0*/  IMAD.IADD R15, R49, 0x1, R59 ;  /* 0x00000001310f7824 */ /* 0x000fe200078e023b */
[----:B------:R-:W-:Y:S01]  /*2fbc0*/  IADD3.X R105, P2, PT, R105, R66, RZ, P2, !PT ;  /* 0x0000004269697210 */ /* 0x000fe2000175e4ff */
[----:B------:R-:W-:Y:S01]  /*2fbd0*/  IMAD.X R59, RZ, RZ, RZ, P3 ;  /* 0x000000ffff3b7224 */ /* 0x000fe200018e06ff */
[----:B------:R-:W-:Y:S01]  /*2fbe0*/  IADD3.X R66, P0, PT, R63, R128, RZ, P0, !PT ;  /* 0x000000803f427210 */ /* 0x000fe2000071e4ff */
[----:B------:R-:W-:Y:S01]  /*2fbf0*/  IMAD.WIDE.U32 R86, R15, 0x1, RZ ;  /* 0x000000010f567825 */ /* 0x000fe200078e00ff */
[----:B------:R-:W-:Y:S02]  /*2fc00*/  IADD3.X R49, P1, PT, R75, R172, RZ, P1, !PT ;  /* 0x000000ac4b317210 */ /* 0x000fe40000f3e4ff */
[----:B------:R-:W-:Y:S01]  /*2fc10*/  IADD3.X R22, P2, PT, R59, R67, RZ, P2, !PT ;  /* 0x000000433b167210 */ /* 0x000fe2000175e4ff */
[C---:B------:R-:W-:Y:S01]  /*2fc20*/  IMAD.WIDE.U32 R110, R48.reuse, 0x1, RZ ;  /* 0x00000001306e7825 */ /* 0x040fe200078e00ff */
[----:B------:R-:W-:Y:S02]  /*2fc30*/  IADD3.X R67, P0, PT, R73, R90, RZ, P0, !PT ;  /* 0x0000005a49437210 */ /* 0x000fe4000071e4ff */
[----:B------:R-:W-:Y:S01]  /*2fc40*/  IADD3.X R42, P1, PT, R77, R173, RZ, P1, !PT ;  /* 0x000000ad4d2a7210 */ /* 0x000fe20000f3e4ff */
[----:B------:R-:W-:Y:S01]  /*2fc50*/  IMAD.WIDE.U32 R86, P3, R48, -0x7af74000, R86 ;  /* 0x8508c00030567825 */ /* 0x000fe20007860056 */
[----:B------:R-:W-:-:S02]  /*2fc60*/  IADD3.X R85, P0, PT, RZ, RZ, RZ, P0, !PT ;  /* 0x000000ffff557210 */ /* 0x000fc4000071e4ff */
[----:B------:R-:W-:Y:S01]  /*2fc70*/  IADD3 RZ, P4, PT, R168, R110, RZ ;  /* 0x0000006ea8ff7210 */ /* 0x000fe20007f9e0ff */
[----:B------:R-:W-:Y:S01]  /*2fc80*/  IMAD.X R91, RZ, RZ, RZ, P3 ;  /* 0x000000ffff5b7224 */ /* 0x000fe200018e06ff */
[----:B------:R-:W-:Y:S01]  /*2fc90*/  IADD3 R110, P3, PT, R111, R86, RZ ;  /* 0x000000566f6e7210 */ /* 0x000fe20007f7e0ff */
[----:B------:R-:W-:-:S03]  /*2fca0*/  IMAD.WIDE.U32 R94, R143, R21, R94 ;  /* 0x000000158f5e7225 */ /* 0x000fc600078e005e */
[----:B------:R-:W-:Y:S01]  /*2fcb0*/  IADD3.X RZ, P4, PT, R113, R110, RZ, P4, !PT ;  /* 0x0000006e71ff7210 */ /* 0x000fe2000279e4ff */
[----:B------:R-:W-:Y:S01]  /*2fcc0*/  IMAD.X R75, RZ, RZ, RZ, P0 ;  /* 0x000000ffff4b7224 */ /* 0x000fe200000e06ff */
[----:B------:R-:W-:Y:S01]  /*2fcd0*/  IADD3 RZ, P0, PT, R106, R104, RZ ;  /* 0x000000686aff7210 */ /* 0x000fe20007f1e0ff */
[----:B------:R-:W-:Y:S01]  /*2fce0*/  IMAD.IADD R117, R95, 0x1, R116 ;  /* 0x000000015f757824 */ /* 0x000fe200078e0274 */
[----:B------:R-:W-:Y:S01]  /*2fcf0*/  IADD3.X R110, P1, PT, R49, R94, RZ, P1, !PT ;  /* 0x0000005e316e7210 */ /* 0x000fe20000f3e4ff */
[----:B------:R-:W-:Y:S01]  /*2fd00*/  IMAD.MOV.U32 R90, RZ, RZ, R87 ;  /* 0x000000ffff5a7224 */ /* 0x000fe200078e0057 */
[----:B------:R-:W-:Y:S01]  /*2fd10*/  IADD3.X RZ, P0, PT, R107, R81, RZ, P0, !PT ;  /* 0x000000516bff7210 */ /* 0x000fe2000071e4ff */
[----:B------:R-:W-:Y:S01]  /*2fd20*/  IMAD.WIDE.U32 R86, R170, 0x6ca1493b, R106 ;  /* 0x6ca1493baa567825 */ /* 0x000fe200078e006a */
[----:B------:R-:W-:-:S03]  /*2fd30*/  IADD3.X R42, P1, PT, R42, R117, RZ, P1, !PT ;  /* 0x000000752a2a7210 */ /* 0x000fc60000f3e4ff */
[----:B------:R-:W-:Y:S01]  /*2fd40*/  IMAD.WIDE.U32.X R90, R15, -0x7af74000, R90, P3 ;  /* 0x8508c0000f5a7825 */ /* 0x000fe200018e045a */
[----:B------:R-:W-:Y:S02]  /*2fd50*/  IADD3.X R111, P3, PT, R47, R82, RZ, P0, !PT ;  /* 0x000000522f6f7210 */ /* 0x000fe4000077e4ff */
[----:B------:R-:W-:Y:S01]  /*2fd60*/  IADD3.X R47, P1, PT, RZ, RZ, RZ, P1, !PT ;  /* 0x000000ffff2f7210 */ /* 0x000fe20000f3e4ff */
[----:B------:R-:W-:Y:S01]  /*2fd70*/  IMAD.WIDE.U32 R106, R9, 0xf5138f, RZ ;  /* 0x00f5138f096a7825 */ /* 0x000fe200078e00ff */
[----:B------:R-:W-:Y:S02]  /*2fd80*/  IADD3.X R104, P2, PT, R105, R86, RZ, P2, !PT ;  /* 0x0000005669687210 */ /* 0x000fe4000175e4ff */
[----:B------:R-:W-:Y:S01]  /*2fd90*/  IADD3.X R59, P3, PT, R89, R83, RZ, P3, !PT ;  /* 0x00000053593b7210 */ /* 0x000fe20001f7e4ff */
[----:B------:R-:W-:Y:S01]  /*2fda0*/  IMAD.IADD R99, R87, 0x1, R98 ;  /* 0x0000000157637824 */ /* 0x000fe200078e0262 */
[----:B------:R-:W-:Y:S01]  /*2fdb0*/  IADD3.X R63, P4, PT, RZ, R90, RZ, P4, !PT ;  /* 0x0000005aff3f7210 */ /* 0x000fe2000279e4ff */
[----:B------:R-:W-:Y:S01]  /*2fdc0*/  IMAD.X R49, RZ, RZ, RZ, P1 ;  /* 0x000000ffff317224 */ /* 0x000fe200008e06ff */
[----:B------:R-:W-:Y:S01]  /*2fdd0*/  IADD3.X R110, P3, PT, R111, R110, RZ, P3, !PT ;  /* 0x0000006e6f6e7210 */ /* 0x000fe20001f7e4ff */
[----:B------:R-:W-:Y:S01]  /*2fde0*/  IMAD.WIDE.U32 R106, P1, R62, 0x1a22d9f3, R106 ;  /* 0x1a22d9f33e6a7825 */ /* 0x000fe2000782006a */
[----:B------:R-:W-:-:S02]  /*2fdf0*/  IADD3.X R105, P2, PT, R22, R99, RZ, P2, !PT ;  /* 0x0000006316697210 */ /* 0x000fc4000175e4ff */
[----:B------:R-:W-:Y:S01]  /*2fe00*/  IADD3.X R81, P4, PT, RZ, R91, RZ, P4, !PT ;  /* 0x0000005bff517210 */ /* 0x000fe2000279e4ff */
[C---:B------:R-:W-:Y:S01]  /*2fe10*/  IMAD.WIDE.U32 R116, R62.reuse, 0xf5138f, RZ ;  /* 0x00f5138f3e747825 */ /* 0x040fe200078e00ff */
[----:B------:R-:W-:Y:S02]  /*2fe20*/  IADD3.X R73, P2, PT, RZ, RZ, RZ, P2, !PT ;  /* 0x000000ffff497210 */ /* 0x000fe4000175e4ff */
[----:B------:R-:W-:Y:S01]  /*2fe30*/  IADD3.X R111, P3, PT, R59, R42, RZ, P3, !PT ;  /* 0x0000002a3b6f7210 */ /* 0x000fe20001f7e4ff */
[----:B------:R-:W-:Y:S01]  /*2fe40*/  IMAD.WIDE.U32 R70, R62, -0x45f6b800, R70 ;  /* 0xba0948003e467825 */ /* 0x000fe200078e0046 */
[----:B------:R-:W-:Y:S02]  /*2fe50*/  IADD3 RZ, P0, PT, R66, R120, RZ ;  /* 0x0000007842ff7210 */ /* 0x000fe40007f1e0ff */
[----:B------:R-:W-:Y:S01]  /*2fe60*/  IADD3.X R59, P3, PT, RZ, RZ, RZ, P3, !PT ;  /* 0x000000ffff3b7210 */ /* 0x000fe20001f7e4ff */
[----:B------:R-:W-:Y:S01]  /*2fe70*/  IMAD.X R101, RZ, RZ, RZ, P1 ;  /* 0x000000ffff657224 */ /* 0x000fe200008e06ff */
[----:B------:R-:W-:Y:S01]  /*2fe80*/  IADD3 R89, P1, PT, R106, R117, RZ ;  /* 0x000000756a597210 */ /* 0x000fe20007f3e0ff */
[----:B------:R-:W-:Y:S01]  /*2fe90*/  IMAD.IADD R60, R71, 0x1, R100 ;  /* 0x00000001473c7824 */ /* 0x000fe200078e0264 */
[----:B------:R-:W-:Y:S01]  /*2fea0*/  IADD3.X R8, P4, PT, R63, R70, RZ, P4, !PT ;  /* 0x000000463f087210 */ /* 0x000fe2000279e4ff */
[----:B------:R-:W-:Y:S01]  /*2feb0*/  IMAD.WIDE.U32 R98, R9, 0x6ca1493b, RZ ;  /* 0x6ca1493b09627825 */ /* 0x000fe200078e00ff */
[----:B------:R-:W-:-:S02]  /*2fec0*/  IADD3.X R63, PT, PT, RZ, RZ, RZ, P3, !PT ;  /* 0x000000ffff3f7210 */ /* 0x000fc40001ffe4ff */
[----:B------:R-:W-:Y:S01]  /*2fed0*/  IADD3.X RZ, P0, PT, R67, R61, RZ, P0, !PT ;  /* 0x0000003d43ff7210 */ /* 0x000fe2000071e4ff */
[----:B------:R-:W-:Y:S02]  /*2fee0*/  IMAD.MOV.U32 R100, RZ, RZ, R107 ;  /* 0x000000ffff647224 */ /* 0x000fe400078e006b */
[----:B------:R-:W-:Y:S01]  /*2fef0*/  IMAD.WIDE.U32 R86, R9, 0x17c510ea, RZ ;  /* 0x17c510ea09567825 */ /* 0x000fe200078e00ff */
[----:B------:R-:W-:-:S03]  /*2ff00*/  IADD3.X R85, P0, PT, R85, R136, RZ, P0, !PT ;  /* 0x0000008855557210 */ /* 0x000fc6000071e4ff */
[----:B------:R-:W-:Y:S01]  /*2ff10*/  IMAD.WIDE.U32.X R100, R9, 0x1a22d9f3, R100, P1 ;  /* 0x1a22d9f309647825 */ /* 0x000fe200008e0464 */
[----:B------:R-:W-:-:S03]  /*2ff20*/  IADD3.X R136, P0, PT, R75, R137, RZ, P0, !PT ;  /* 0x000000894b887210 */ /* 0x000fc6000071e4ff */
[----:B------:R-:W-:-:S04]  /*2ff30*/  IMAD.WIDE.U32 R94, R62, 0x6ca1493b, RZ ;  /* 0x6ca1493b3e5e7825 */ /* 0x000fc800078e00ff */
[----:B------:R-:W-:-:S04]  /*2ff40*/  IMAD.WIDE.U32 R98, P1, R62, -0x39c4fa40, R98 ;  /* 0xc63b05c03e627825 */ /* 0x000fc80007820062 */
[----:B------:R-:W-:Y:S02]  /*2ff50*/  IMAD.X R77, RZ, RZ, RZ, P2 ;  /* 0x000000ffff4d7224 */ /* 0x000fe400010e06ff */
[----:B------:R-:W-:Y:S01]  /*2ff60*/  IMAD.X R91, RZ, RZ, RZ, P1 ;  /* 0x000000ffff5b7224 */ /* 0x000fe200008e06ff */
[----:B------:R-:W-:Y:S01]  /*2ff70*/  IADD3 R22, P1, PT, R98, R95, RZ ;  /* 0x0000005f62167210 */ /* 0x000fe20007f3e0ff */
[----:B------:R-:W-:-:S04]  /*2ff80*/  IMAD.WIDE.U32 R86, P2, R62, 0x1ae3a46, R86 ;  /* 0x01ae3a463e567825 */ /* 0x000fc80007840056 */
[----:B------:R-:W-:-:S04]  /*2ff90*/  IMAD.WIDE.U32 R82, R62, 0x17c510ea, RZ ;  /* 0x17c510ea3e527825 */ /* 0x000fc800078e00ff */
[----:B------:R-:W-:-:S04]  /*2ffa0*/  IMAD.WIDE.U32 R70, R15, 0x30000000, RZ ;  /* 0x300000000f467825 */ /* 0x000fc800078e00ff */
[----:B------:R-:W-:Y:S02]  /*2ffb0*/  IMAD.MOV.U32 R90, RZ, RZ, R99 ;  /* 0x000000ffff5a7224 */ /* 0x000fe400078e0063 */
[----:B------:R-:W-:Y:S01]  /*2ffc0*/  IMAD.X R113, RZ, RZ, RZ, P2 ;  /* 0x000000ffff717224 */ /* 0x000fe200010e06ff */
[----:B------:R-:W-:Y:S01]  /*2ffd0*/  IADD3 R42, P2, PT, R86, R83, RZ ;  /* 0x00000053562a7210 */ /* 0x000fe20007f5e0ff */
[----:B------:R-:W-:-:S04]  /*2ffe0*/  IMAD.WIDE.U32.X R90, R9, -0x39c4fa40, R90, P1 ;  /* 0xc63b05c0095a7825 */ /* 0x000fc800008e045a */
[----:B------:R-:W-:Y:S02]  /*2fff0*/  IMAD.MOV.U32 R112, RZ, RZ, R87 ;  /* 0x000000ffff707224 */ /* 0x000fe400078e0057 */
[----:B------:R-:W-:-:S04]  /*30000*/  IMAD.WIDE.U32 R70, P1, R48, 0x170b5d44, R70 ;  /* 0x170b5d4430467825 */ /* 0x000fc80007820046 */
[----:B------:R-:W-:-:S04]  /*30010*/  IMAD.WIDE.U32 R114, R48, 0x30000000, RZ ;  /* 0x3000000030727825 */ /* 0x000fc800078e00ff */
[----:B------:R-:W-:Y:S01]  /*30020*/  IMAD.WIDE.U32.X R112, R9, 0x1ae3a46, R112, P2 ;  /* 0x01ae3a4609707825 */ /* 0x000fe200010e0470 */
[----:B------:R-:W-:Y:S02]  /*30030*/  IADD3 RZ, P2, PT, R104, R116, RZ ;  /* 0x0000007468ff7210 */ /* 0x000fe40007f5e0ff */
[----:B------:R-:W-:Y:S01]  /*30040*/  IADD3 R83, P3, PT, R70, R115, RZ ;  /* 0x0000007346537210 */ /* 0x000fe20007f7e0ff */
[----:B------:R-:W-:Y:S01]  /*30050*/  IMAD.X R117, RZ, RZ, RZ, P1 ;  /* 0x000000ffff757224 */ /* 0x000fe200008e06ff */
[----:B------:R-:W-:Y:S01]  /*30060*/  IADD3.X R9, P4, PT, R81, R60, RZ, P4, !PT ;  /* 0x0000003c51097210 */ /* 0x000fe2000279e4ff */
[----:B------:R-:W-:Y:S01]  /*30070*/  IMAD.MOV.U32 R116, RZ, RZ, R71 ;  /* 0x000000ffff747224 */ /* 0x000fe200078e0047 */
[----:B------:R-:W-:Y:S01]  /*30080*/  IADD3 RZ, P1, PT, R8, R114, RZ ;  /* 0x0000007208ff7210 */ /* 0x000fe20007f3e0ff */
[----:B------:R-:W-:Y:S01]  /*30090*/  IMAD.WIDE.U32 R114, R15, -0x45f6b800, RZ ;  /* 0xba0948000f727825 */ /* 0x000fe200078e00ff */
[----:B------:R-:W-:Y:S02]  /*300a0*/  IADD3.X R81, P4, PT, RZ, RZ, RZ, P4, !PT ;  /* 0x000000ffff517210 */ /* 0x000fe4000279e4ff */
[----:B------:R-:W-:Y:S01]  /*300b0*/  IADD3.X RZ, P1, PT, R9, R83, RZ, P1, !PT ;  /* 0x0000005309ff7210 */ /* 0x000fe20000f3e4ff */
[----:B------:R-:W-:Y:S01]  /*300c0*/  IMAD.WIDE.U32.X R60, R15, 0x170b5d44, R116, P3 ;  /* 0x170b5d440f3c7825 */ /* 0x000fe200018e0474 */
[----:B------:R-:W-:-:S02]  /*300d0*/  IADD3 RZ, P3, PT, R110, R18, RZ ;  /* 0x000000126eff7210 */ /* 0x000fc40007f7e0ff */
[----:B------:R-:W-:Y:S01]  /*300e0*/  IADD3.X RZ, P2, PT, R105, R89, RZ, P2, !PT ;  /* 0x0000005969ff7210 */ /* 0x000fe2000175e4ff */
[----:B------:R-:W-:Y:S01]  /*300f0*/  IMAD.X R83, RZ, RZ, RZ, P4 ;  /* 0x000000ffff537224 */ /* 0x000fe200020e06ff */
[----:B------:R-:W-:Y:S01]  /*30100*/  IADD3.X RZ, P3, PT, R111, R19, RZ, P3, !PT ;  /* 0x000000136fff7210 */ /* 0x000fe20001f7e4ff */
[C---:B------:R-:W-:Y:S01]  /*30110*/  IMAD.WIDE.U32 R114, P4, R48.reuse, 0x1ef3622f, R114 ;  /* 0x1ef3622f30727825 */ /* 0x040fe20007880072 */
[----:B------:R-:W-:Y:S02]  /*30120*/  IADD3.X R73, P2, PT, R73, R100, RZ, P2, !PT ;  /* 0x0000006449497210 */ /* 0x000fe4000175e4ff */
[----:B------:R-:W-:Y:S01]  /*30130*/  IADD3.X R81, P1, PT, R81, R60, RZ, P1, !PT ;  /* 0x0000003c51517210 */ /* 0x000fe20000f3e4ff */
[----:B------:R-:W-:Y:S01]  /*30140*/  IMAD.WIDE.U32 R18, R48, -0x45f6b800, RZ ;  /* 0xba09480030127825 */ /* 0x000fe200078e00ff */
[----:B------:R-:W-:Y:S02]  /*30150*/  IADD3.X R77, P2, PT, R77, R101, RZ, P2, !PT ;  /* 0x000000654d4d7210 */ /* 0x000fe4000175e4ff */
[----:B------:R-:W-:Y:S01]  /*30160*/  IADD3.X R83, P1, PT, R83, R61, RZ, P1, !PT ;  /* 0x0000003d53537210 */ /* 0x000fe20000f3e4ff */
[----:B------:R-:W-:Y:S01]  /*30170*/  IMAD.WIDE.U32 R116, R157, R20, R16 ;  /* 0x000000149d747225 */ /* 0x000fe200078e0010 */
[----:B------:R-:W-:-:S03]  /*30180*/  IADD3.X R122, P3, PT, R59, R40, RZ, P3, !PT ;  /* 0x000000283b7a7210 */ /* 0x000fc60001f7e4ff */
[----:B------:R-:W-:Y:S01]  /*30190*/  IMAD.X R89, RZ, RZ, RZ, P4 ;  /* 0x000000ffff597224 */ /* 0x000fe200020e06ff */
[----:B------:R-:W-:Y:S01]  /*301a0*/  IADD3 R19, P4, PT, R114, R19, RZ ;  /* 0x0000001372137210 */ /* 0x000fe20007f9e0ff */
[----:B------:R-:W-:Y:S01]  /*301b0*/  IMAD.WIDE.U32 R16, R15, 0xf5138f, RZ ;  /* 0x00f5138f0f107825 */ /* 0x000fe200078e00ff */
[----:B------:R-:W-:Y:S02]  /*301c0*/  IADD3.X R126, P3, PT, R63, R41, RZ, P3, !PT ;  /* 0x000000293f7e7210 */ /* 0x000fe40001f7e4ff */
[----:B------:R-:W-:Y:S01]  /*301d0*/  IADD3.X R116, P0, PT, R85, R116, RZ, P0, !PT ;  /* 0x0000007455747210 */ /* 0x000fe2000071e4ff */
[----:B------:R-:W-:Y:S01]  /*301e0*/  IMAD.IADD R71, R117, 0x1, R88 ;  /* 0x0000000175477824 */ /* 0x000fe200078e0258 */
[----:B------:R-:W-:Y:S01]  /*301f0*/  IADD3.X R47, P3, PT, R122, R47, RZ, P3, !PT ;  /* 0x0000002f7a2f7210 */ /* 0x000fe20001f7e4ff */
[----:B------:R-:W-:Y:S02]  /*30200*/  IMAD.MOV.U32 R88, RZ, RZ, R115 ;  /* 0x000000ffff587224 */ /* 0x000fe400078e0073 */
[----:B------:R-:W-:Y:S01]  /*30210*/  IMAD.WIDE.U32 R170, R170, 0x17c510ea, R110 ;  /* 0x17c510eaaaaa7825 */ /* 0x000fe200078e006e */
[----:B------:R-:W-:-:S03]  /*30220*/  IADD3.X R117, P0, PT, R136, R71, RZ, P0, !PT ;  /* 0x0000004788757210 */ /* 0x000fc6000071e4ff */
[----:B------:R-:W-:Y:S01]  /*30230*/  IMAD.WIDE.U32.X R88, R15, 0x1ef3622f, R88, P4 ;  /* 0x1ef3622f0f587825 */ /* 0x000fe200020e0458 */
[----:B------:R-:W-:-:S03]  /*30240*/  IADD3.X R170, P2, PT, R73, R170, RZ, P2, !PT ;  /* 0x000000aa49aa7210 */ /* 0x000fc6000175e4ff */
[----:B------:R-:W-:-:S04]  /*30250*/  IMAD.WIDE.U32 R16, P4, R48, 0x1a22d9f3, R16 ;  /* 0x1a22d9f330107825 */ /* 0x000fc80007880010 */
[----:B------:R-:W-:-:S04]  /*30260*/  IMAD.WIDE.U32 R110, R48, 0xf5138f, RZ ;  /* 0x00f5138f306e7825 */ /* 0x000fc800078e00ff */
        /* <DEDUP_REMOVED lines=9> */
[----:B------:R-:W-:-:S04]  /*30300*/  IMAD.WIDE.U32 R120, R15, 0x17c510ea, RZ ;  /* 0x17c510ea0f787825 */ /* 0x000fc800078e00ff */
[----:B------:R-:W-:Y:S02]  /*30310*/  IMAD.MOV.U32 R40, RZ, RZ, R101 ;  /* 0x000000ffff287224 */ /* 0x000fe400078e0065 */
[----:B------:R-:W-:-:S04]  /*30320*/  IMAD.WIDE.U32 R104, R62, 0xf5138f, R104 ;  /* 0x00f5138f3e687825 */ /* 0x000fc800078e0068 */
[----:B------:R-:W-:Y:S01]  /*30330*/  IMAD.WIDE.U32.X R40, R15, -0x39c4fa40, R40, P4 ;  /* 0xc63b05c00f287825 */ /* 0x000fe200020e0428 */
[----:B------:R-:W-:Y:S02]  /*30340*/  IADD3.X R104, P1, PT, R81, R104, RZ, P1, !PT ;  /* 0x0000006851687210 */ /* 0x000fe40000f3e4ff */
[----:B------:R-:W-:Y:S01]  /*30350*/  IADD3.X R81, P0, PT, RZ, RZ, RZ, P0, !PT ;  /* 0x000000ffff517210 */ /* 0x000fe2000071e4ff */
[----:B------:R-:W-:-:S04]  /*30360*/  IMAD.WIDE.U32 R128, P4, R48, 0x1ae3a46, R120 ;  /* 0x01ae3a4630807825 */ /* 0x000fc80007880078 */
[----:B------:R-:W-:-:S04]  /*30370*/  IMAD.WIDE.U32 R120, R48, 0x17c510ea, RZ ;  /* 0x17c510ea30787825 */ /* 0x000fc800078e00ff */
[----:B------:R-:W-:-:S04]  /*30380*/  IMAD.WIDE.U32 R8, R48, 0x30000000, R8 ;  /* 0x3000000030087825 */ /* 0x000fc800078e0008 */
[----:B------:R-:W-:Y:S01]  /*30390*/  IMAD.IADD R130, R105, 0x1, R106 ;  /* 0x0000000169827824 */ /* 0x000fe200078e026a */
[----:B------:R-:W-:Y:S01]  /*303a0*/  MOV R106, R129 ;  /* 0x00000081006a7202 */ /* 0x000fe20000000f00 */
[----:B------:R-:W-:Y:S01]  /*303b0*/  IMAD.X R107, RZ, RZ, RZ, P4 ;  /* 0x000000ffff6b7224 */ /* 0x000fe200020e06ff */
[----:B------:R-:W-:Y:S01]  /*303c0*/  IADD3 R59, P4, PT, R128, R121, RZ ;  /* 0x00000079803b7210 */ /* 0x000fe20007f9e0ff */
[----:B------:R-:W-:Y:S01]  /*303d0*/  IMAD.WIDE.U32 R66, R147, R21, R66 ;  /* 0x0000001593427225 */ /* 0x000fe200078e0042 */
[----:B------:R-:W-:-:S03]  /*303e0*/  IADD3.X R105, P1, PT, R83, R130, RZ, P1, !PT ;  /* 0x0000008253697210 */ /* 0x000fc60000f3e4ff */
[----:B------:R-:W-:Y:S01]  /*303f0*/  IMAD.IADD R61, R9, 0x1, R70 ;  /* 0x00000001093d7824 */ /* 0x000fe200078e0246 */
[----:B------:R-:W-:Y:S01]  /*30400*/  IADD3.X R9, P3, PT, R126, R49, RZ, P3, !PT ;  /* 0x000000317e097210 */ /* 0x000fe20001f7e4ff */
[----:B------:R-:W-:Y:S02]  /*30410*/  IMAD.IADD R46, R171, 0x1, R46 ;  /* 0x00000001ab2e7824 */ /* 0x000fe400078e022e */
[----:B------:R-:W-:Y:S01]  /*30420*/  IMAD.X R83, RZ, RZ, RZ, P0 ;  /* 0x000000ffff537224 */ /* 0x000fe200000e06ff */
[----:B------:R-:W-:Y:S01]  /*30430*/  IADD3 RZ, P0, PT, R116, R132, RZ ;  /* 0x0000008474ff7210 */ /* 0x000fe20007f1e0ff */
[----:B------:R-:W-:Y:S01]  /*30440*/  IMAD.IADD R124, R67, 0x1, R124 ;  /* 0x00000001437c7824 */ /* 0x000fe200078e027c */
[----:B------:R-:W-:Y:S01]  /*30450*/  IADD3.X R171, P2, PT, R77, R46, RZ, P2, !PT ;  /* 0x0000002e4dab7210 */ /* 0x000fe2000175e4ff */
[----:B------:R-:W-:Y:S01]  /*30460*/  IMAD.WIDE.U32.X R106, R15, 0x1ae3a46, R106, P4 ;  /* 0x01ae3a460f6a7825 */ /* 0x000fe200020e046a */
[----:B------:R-:W-:Y:S02]  /*30470*/  IADD3.X R71, P4, PT, R47, R66, RZ, P3, !PT ;  /* 0x000000422f477210 */ /* 0x000fe40001f9e4ff */
[----:B------:R-:W-:Y:S01]  /*30480*/  IADD3.X RZ, P0, PT, R117, R64, RZ, P0, !PT ;  /* 0x0000004075ff7210 */ /* 0x000fe2000071e4ff */
[----:B------:R-:W-:Y:S01]  /*30490*/  IMAD.WIDE.U32 R46, R8, -0x1, RZ ;  /* 0xffffffff082e7825 */ /* 0x000fe200078e00ff */
[----:B------:R-:W-:-:S02]  /*304a0*/  IADD3.X R124, P4, PT, R9, R124, RZ, P4, !PT ;  /* 0x0000007c097c7210 */ /* 0x000fc4000279e4ff */
[----:B------:R-:W-:Y:S01]  /*304b0*/  IADD3.X R15, P3, PT, RZ, RZ, RZ, P3, !PT ;  /* 0x000000ffff0f7210 */ /* 0x000fe20001f7e4ff */
[----:B------:R-:W-:Y:S01]  /*304c0*/  IMAD.WIDE.U32 R44, R163, R20, R44 ;  /* 0x00000014a32c7225 */ /* 0x000fe200078e002c */
[----:B------:R-:W-:Y:S02]  /*304d0*/  IADD3.X R9, P0, PT, R81, R150, RZ, P0, !PT ;  /* 0x0000009651097210 */ /* 0x000fe4000071e4ff */
[----:B------:R-:W-:Y:S01]  /*304e0*/  IADD3.X R77, P1, PT, RZ, RZ, RZ, P1, !PT ;  /* 0x000000ffff4d7210 */ /* 0x000fe20000f3e4ff */
[----:B------:R-:W-:Y:S01]  /*304f0*/  IMAD.WIDE.U32 R66, R46, 0x1, RZ ;  /* 0x000000012e427825 */ /* 0x000fe200078e00ff */
[----:B------:R-:W-:Y:S02]  /*30500*/  IADD3.X R15, P4, PT, RZ, R15, RZ, P4, !PT ;  /* 0x0000000fff0f7210 */ /* 0x000fe4000279e4ff */
[----:B------:R-:W-:Y:S01]  /*30510*/  IADD3.X R150, P0, PT, R83, R151, RZ, P0, !PT ;  /* 0x0000009753967210 */ /* 0x000fe2000071e4ff */
[----:B------:R-:W-:Y:S01]  /*30520*/  IMAD.X R73, RZ, RZ, RZ, P1 ;  /* 0x000000ffff497224 */ /* 0x000fe200008e06ff */
[----:B------:R-:W-:Y:S01]  /*30530*/  IADD3.X R49, P2, PT, RZ, RZ, RZ, P2, !PT ;  /* 0x000000ffff317210 */ /* 0x000fe2000175e4ff */
[----:B------:R-:W-:Y:S01]  /*30540*/  IMAD R81, R8, -0x7af74001, -R61 ;  /* 0x8508bfff08517824 */ /* 0x000fe200078e0a3d */
[----:B------:R-:W-:Y:S01]  /*30550*/  IADD3.X R20, PT, PT, RZ, RZ, RZ, P4, P3 ;  /* 0x000000ffff147210 */ /* 0x000fe200027e64ff */
[----:B------:R-:W-:Y:S01]  /*30560*/  IMAD.IADD R45, R45, 0x1, R68 ;  /* 0x000000012d2d7824 */ /* 0x000fe200078e0244 */
[----:B------:R-:W-:Y:S01]  /*30570*/  IADD3 RZ, P1, PT, R170, R94, RZ ;  /* 0x0000005eaaff7210 */ /* 0x000fe20007f3e0ff */
[----:B------:R-:W-:Y:S01]  /*30580*/  IMAD.X R63, RZ, RZ, RZ, P2 ;  /* 0x000000ffff3f7224 */ /* 0x000fe200010e06ff */
[----:B------:R-:W-:Y:S01]  /*30590*/  IADD3 RZ, P3, PT, R8, R66, RZ ;  /* 0x0000004208ff7210 */ /* 0x000fe20007f7e0ff */
[----:B------:R-:W-:Y:S01]  /*305a0*/  IMAD.IADD R47, R47, 0x1, R81 ;  /* 0x000000012f2f7824 */ /* 0x000fe200078e0251 */
[----:B------:R-:W-:Y:S01]  /*305b0*/  IADD3.X R8, P0, PT, R9, R44, RZ, P0, !PT ;  /* 0x0000002c09087210 */ /* 0x000fe2000071e4ff */
[----:B------:R-:W-:Y:S01]  /*305c0*/  IMAD.WIDE.U32 R94, R46, 0xf5138f, RZ ;  /* 0x00f5138f2e5e7825 */ /* 0x000fe200078e00ff */
[----:B------:R-:W-:-:S02]  /*305d0*/  IADD3 RZ, P2, PT, R104, R18, RZ ;  /* 0x0000001268ff7210 */ /* 0x000fc40007f5e0ff */
[----:B------:R-:W-:Y:S01]  /*305e0*/  IADD3.X RZ, P1, PT, R171, R22, RZ, P1, !PT ;  /* 0x00000016abff7210 */ /* 0x000fe20000f3e4ff */
[----:B------:R-:W-:Y:S01]  /*305f0*/  IMAD.WIDE.U32 R170, R62, 0x6ca1493b, R170 ;  /* 0x6ca1493b3eaa7825 */ /* 0x000fe200078e00aa */
[----:B------:R-:W-:Y:S02]  /*30600*/  IADD3.X R9, P0, PT, R150, R45, RZ, P0, !PT ;  /* 0x0000002d96097210 */ /* 0x000fe4000071e4ff */
[----:B------:R-:W-:Y:S01]  /*30610*/  IADD3.X RZ, P2, PT, R105, R19, RZ, P2, !PT ;  /* 0x0000001369ff7210 */ /* 0x000fe2000175e4ff */
[----:B------:R-:W-:Y:S01]  /*30620*/  IMAD.WIDE.U32 R18, R47, 0x1, RZ ;  /* 0x000000012f127825 */ /* 0x000fe200078e00ff */
[----:B------:R-:W-:Y:S02]  /*30630*/  IADD3.X R64, P1, PT, R49, R90, RZ, P1, !PT ;  /* 0x0000005a31407210 */ /* 0x000fe40000f3e4ff */
[----:B------:R-:W-:Y:S01]  /*30640*/  IADD3.X R49, P0, PT, RZ, RZ, RZ, P0, !PT ;  /* 0x000000ffff317210 */ /* 0x000fe2000071e4ff */
[----:B------:R-:W-:Y:S01]  /*30650*/  IMAD.WIDE.U32 R44, R47, 0x30000000, RZ ;  /* 0x300000002f2c7825 */ /* 0x000fe200078e00ff */
[----:B------:R-:W-:-:S02]  /*30660*/  IADD3.X R91, P1, PT, R63, R91, RZ, P1, !PT ;  /* 0x0000005b3f5b7210 */ /* 0x000fc40000f3e4ff */
[----:B------:R-:W-:Y:S01]  /*30670*/  IADD3.X R77, P2, PT, R77, R88, RZ, P2, !PT ;  /* 0x000000584d4d7210 */ /* 0x000fe2000175e4ff */
[----:B------:R-:W-:Y:S01]  /*30680*/  IMAD.X R63, RZ, RZ, RZ, P0 ;  /* 0x000000ffff3f7224 */ /* 0x000fe200000e06ff */
[----:B------:R-:W-:Y:S01]  /*30690*/  IADD3.X R88, P1, PT, R64, R71, RZ, P1, !PT ;  /* 0x0000004740587210 */ /* 0x000fe20000f3e4ff */
[C---:B------:R-:W-:Y:S01]  /*306a0*/  IMAD.WIDE.U32 R18, P0, R46.reuse, -0x7af74000, R18 ;  /* 0x8508c0002e127825 */ /* 0x040fe20007800012 */
[----:B------:R-:W-:Y:S02]  /*306b0*/  IADD3.X R73, P2, PT, R73, R89, RZ, P2, !PT ;  /* 0x0000005949497210 */ /* 0x000fe4000175e4ff */
[----:B------:R-:W-:Y:S01]  /*306c0*/  IADD3.X R89, P1, PT, R91, R124, RZ, P1, !PT ;  /* 0x0000007c5b597210 */ /* 0x000fe20000f3e4ff */
[----:B------:R-:W-:Y:S01]  /*306d0*/  IMAD.MOV.U32 R66, RZ, RZ, R19 ;  /* 0x000000ffff427224 */ /* 0x000fe200078e0013 */
[----:B------:R-:W-:Y:S01]  /*306e0*/  IADD3 R68, P4, PT, R67, R18, RZ ;  /* 0x0000001243447210 */ /* 0x000fe20007f9e0ff */
[----:B------:R-:W-:Y:S01]  /*306f0*/  IMAD.X R67, RZ, RZ, RZ, P0 ;  /* 0x000000ffff437224 */ /* 0x000fe200000e06ff */
[----:B------:R-:W-:Y:S01]  /*30700*/  IADD3.X R70, P2, PT, R77, R170, RZ, P2, !PT ;  /* 0x000000aa4d467210 */ /* 0x000fe2000175e4ff */
[----:B------:R-:W-:Y:S01]  /*30710*/  IMAD.WIDE.U32 R18, R46, 0x30000000, RZ ;  /* 0x300000002e127825 */ /* 0x000fe200078e00ff */
[----:B------:R-:W-:-:S02]  /*30720*/  IADD3.X RZ, P3, PT, R61, R68, RZ, P3, !PT ;  /* 0x000000443dff7210 */ /* 0x000fc40001f7e4ff */
[----:B------:R-:W-:Y:S01]  /*30730*/  IADD3 RZ, P0, PT, R8, R138, RZ ;  /* 0x0000008a08ff7210 */ /* 0x000fe20007f1e0ff */
[----:B------:R-:W-:-:S03]  /*30740*/  IMAD.WIDE.U32.X R66, R47, -0x7af74000, R66, P4 ;  /* 0x8508c0002f427825 */ /* 0x000fc600020e0442 */
[----:B------:R-:W-:Y:S01]  /*30750*/  IADD3.X RZ, P0, PT, R9, R14, RZ, P0, !PT ;  /* 0x0000000e09ff7210 */ /* 0x000fe2000071e4ff */
[----:B------:R-:W-:Y:S01]  /*30760*/  IMAD.WIDE.U32 R44, P4, R46, 0x170b5d44, R44 ;  /* 0x170b5d442e2c7825 */ /* 0x000fe2000788002c */
[----:B------:R-:W-:-:S03]  /*30770*/  IADD3.X R111, P3, PT, RZ, R66, RZ, P3, !PT ;  /* 0x00000042ff6f7210 */ /* 0x000fc60001f7e4ff */
[----:B------:R-:W-:Y:S01]  /*30780*/  IMAD.IADD R98, R171, 0x1, R98 ;  /* 0x00000001ab627824 */ /* 0x000fe200078e0262 */
[----:B------:R-:W-:Y:S01]  /*30790*/  IADD3.X R85, P3, PT, RZ, R67, RZ, P3, !PT ;  /* 0x00000043ff557210 */ /* 0x000fe20001f7e4ff */
[----:B------:R-:W-:Y:S01]  /*307a0*/  IMAD.X R131, RZ, RZ, RZ, P4 ;  /* 0x000000ffff837224 */ /* 0x000fe200020e06ff */
[----:B------:R-:W-:Y:S01]  /*307b0*/  IADD3 R19, P4, PT, R44, R19, RZ ;  /* 0x000000132c137210 */ /* 0x000fe20007f9e0ff */
[----:B------:R-:W-:Y:S01]  /*307c0*/  IMAD.WIDE.U32 R126, R47, -0x45f6b800, RZ ;  /* 0xba0948002f7e7825 */ /* 0x000fe200078e00ff */
[----:B------:R-:W-:Y:S02]  /*307d0*/  IADD3.X R71, P2, PT, R73, R98, RZ, P2, !PT ;  /* 0x0000006249477210 */ /* 0x000fe4000175e4ff */
[----:B------:R-:W-:Y:S01]  /*307e0*/  IADD3.X R73, P1, PT, RZ, RZ, RZ, P1, !PT ;  /* 0x000000ffff497210 */ /* 0x000fe20000f3e4ff */
[----:B------:R-:W-:Y:S01]  /*307f0*/  IMAD.MOV.U32 R130, RZ, RZ, R45 ;  /* 0x000000ffff827224 */ /* 0x000fe200078e002d */
[----:B------:R-:W-:Y:S01]  /*30800*/  IADD3.X R61, P2, PT, RZ, RZ, RZ, P2, !PT ;  /* 0x000000ffff3d7210 */ /* 0x000fe2000175e4ff */
[----:B------:R-:W-:Y:S01]  /*30810*/  IMAD.WIDE.U32 R98, R47, 0xf5138f, RZ ;  /* 0x00f5138f2f627825 */ /* 0x000fe200078e00ff */
[----:B------:R-:W-:-:S03]  /*30820*/  IADD3.X R77, PT, PT, RZ, RZ, RZ, P1, !PT ;  /* 0x000000ffff4d7210 */ /* 0x000fc60000ffe4ff */
[----:B------:R-:W-:-:S04]  /*30830*/  IMAD.WIDE.U32.X R130, R47, 0x170b5d44, R130, P4 ;  /* 0x170b5d442f827825 */ /* 0x000fc800020e0482 */
[----:B------:R-:W-:-:S04]  /*30840*/  IMAD.WIDE.U32 R126, P4, R46, 0x1ef3622f, R126 ;  /* 0x1ef3622f2e7e7825 */ /* 0x000fc8000788007e */
[----:B------:R-:W-:-:S04]  /*30850*/  IMAD.WIDE.U32 R124, R46, -0x45f6b800, RZ ;  /* 0xba0948002e7c7825 */ /* 0x000fc800078e00ff */
[----:B------:R-:W-:-:S04]  /*30860*/  IMAD.WIDE.U32 R104, R48, -0x45f6b800, R104 ;  /* 0xba09480030687825 */ /* 0x000fc800078e0068 */
[----:B------:R-:W-:Y:S01]  /*30870*/  IMAD.X R115, RZ, RZ, RZ, P4 ;  /* 0x000000ffff737224 */ /* 0x000fe200020e06ff */
[----:B------:R-:W-:Y:S01]  /*30880*/  IADD3 R45, P4, PT, R126, R125, RZ ;  /* 0x0000007d7e2d7210 */ /* 0x000fe20007f9e0ff */
[----:B------:R-:W-:Y:S02]  /*30890*/  IMAD.IADD R22, R105, 0x1, R114 ;  /* 0x0000000169167824 */ /* 0x000fe400078e0272 */
[----:B------:R-:W-:-:S04]  /*308a0*/  IMAD.WIDE.U32 R98, P1, R46, 0x1a22d9f3, R98 ;  /* 0x1a22d9f32e627825 */ /* 0x000fc80007820062 */
[----:B------:R-:W-:-:S04]  /*308b0*/  IMAD.WIDE.U32 R90, R47, 0x6ca1493b, RZ ;  /* 0x6ca1493b2f5a7825 */ /* 0x000fc800078e00ff */
[----:B------:R-:W-:Y:S02]  /*308c0*/  IMAD.MOV.U32 R114, RZ, RZ, R127 ;  /* 0x000000ffff727224 */ /* 0x000fe400078e007f */
[----:B------:R-:W-:Y:S01]  /*308d0*/  IMAD.X R81, RZ, RZ, RZ, P2 ;  /* 0x000000ffff517224 */ /* 0x000fe200010e06ff */
[----:B------:R-:W-:Y:S01]  /*308e0*/  IADD3 R64, P2, PT, R98, R95, RZ ;  /* 0x0000005f62407210 */ /* 0x000fe20007f5e0ff */
[----:B------:R-:W-:Y:S01]  /*308f0*/  IMAD.WIDE.U32.X R114, R47, 0x1ef3622f, R114, P4 ;  /* 0x1ef3622f2f727825 */ /* 0x000fe200020e0472 */
[----:B------:R-:W-:-:S03]  /*30900*/  IADD3 RZ, P4, PT, R88, R82, RZ ;  /* 0x0000005258ff7210 */ /* 0x000fc60007f9e0ff */
[----:B------:R-:W-:Y:S01]  /*30910*/  IMAD.X R133, RZ, RZ, RZ, P1 ;  /* 0x000000ffff857224 */ /* 0x000fe200008e06ff */
[----:B------:R-:W-:Y:S01]  /*30920*/  IADD3.X RZ, P4, PT, R89, R42, RZ, P4, !PT ;  /* 0x0000002a59ff7210 */ /* 0x000fe2000279e4ff */
[----:B------:R-:W-:Y:S01]  /*30930*/  IMAD.MOV.U32 R132, RZ, RZ, R99 ;  /* 0x000000ffff847224 */ /* 0x000fe200078e0063 */
[----:B------:R-:W-:Y:S01]  /*30940*/  IADD3.X R42, P0, PT, R49, R166, RZ, P0, !PT ;  /* 0x000000a6312a7210 */ /* 0x000fe2000071e4ff */
[----:B------:R-:W-:-:S03]  /*30950*/  IMAD.WIDE.U32 R82, R46, 0x6ca1493b, RZ ;  /* 0x6ca1493b2e527825 */ /* 0x000fc600078e00ff */
[----:B------:R-:W-:Y:S01]  /*30960*/  IADD3.X R166, P0, PT, R63, R167, RZ, P0, !PT ;  /* 0x000000a73fa67210 */ /* 0x000fe2000071e4ff */
[----:B------:R-:W-:-:S03]  /*30970*/  IMAD.WIDE.U32 R90, P1, R46, -0x39c4fa40, R90 ;  /* 0xc63b05c02e5a7825 */ /* 0x000fc6000782005a */
[----:B------:R-:W-:Y:S01]  /*30980*/  IADD3.X R42, P0, PT, R42, R43, RZ, P0, !PT ;  /* 0x0000002b2a2a7210 */ /* 0x000fe2000071e4ff */
[----:B------:R-:W-:Y:S01]  /*30990*/  IMAD.WIDE.U32.X R132, R47, 0x1a22d9f3, R132, P2 ;  /* 0x1a22d9f32f847825 */ /* 0x000fe200010e0484 */
[----:B------:R-:W-:Y:S02]  /*309a0*/  IADD3 RZ, P2, PT, R70, R110, RZ ;  /* 0x0000006e46ff7210 */ /* 0x000fe40007f5e0ff */
[----:B------:R-:W-:Y:S01]  /*309b0*/  IADD3.X R110, P3, PT, R111, R104, RZ, P3, !PT ;  /* 0x000000686f6e7210 */ /* 0x000fe20001f7e4ff */
[----:B------:R-:W-:Y:S01]  /*309c0*/  IMAD.X R105, RZ, RZ, RZ, P1 ;  /* 0x000000ffff697224 */ /* 0x000fe200008e06ff */
[----:B------:R-:W-:Y:S01]  /*309d0*/  IADD3 R68, P1, PT, R90, R83, RZ ;  /* 0x000000535a447210 */ /* 0x000fe20007f3e0ff */
[----:B------:R-:W-:Y:S01]  /*309e0*/  IMAD.WIDE.U32 R66, R47, 0x17c510ea, RZ ;  /* 0x17c510ea2f427825 */ /* 0x000fe200078e00ff */
[----:B------:R-:W-:Y:S02]  /*309f0*/  IADD3.X RZ, P2, PT, R71, R75, RZ, P2, !PT ;  /* 0x0000004b47ff7210 */ /* 0x000fe4000175e4ff */
[----:B------:R-:W-:Y:S01]  /*30a00*/  IADD3.X R111, P3, PT, R85, R22, RZ, P3, !PT ;  /* 0x00000016556f7210 */ /* 0x000fe20001f7e4ff */
[----:B------:R-:W-:Y:S01]  /*30a10*/  IMAD.MOV.U32 R104, RZ, RZ, R91 ;  /* 0x000000ffff687224 */ /* 0x000fe200078e005b */
[----:B------:R-:W-:Y:S01]  /*30a20*/  IADD3.X R61, P2, PT, R61, R118, RZ, P2, !PT ;  /* 0x000000763d3d7210 */ /* 0x000fe2000175e4ff */
[----:B------:R-:W-:Y:S01]  /*30a30*/  IMAD.WIDE.U32 R88, R62, 0x17c510ea, R88 ;  /* 0x17c510ea3e587825 */ /* 0x000fe200078e0058 */
[----:B------:R-:W-:-:S02]  /*30a40*/  IADD3.X R22, P4, PT, R73, R112, RZ, P4, !PT ;  /* 0x0000007049167210 */ /* 0x000fc4000279e4ff */
[----:B------:R-:W-:Y:S01]  /*30a50*/  IADD3.X R81, P2, PT, R81, R119, RZ, P2, !PT ;  /* 0x0000007751517210 */ /* 0x000fe2000175e4ff */
[----:B------:R-:W-:-:S03]  /*30a60*/  IMAD.WIDE.U32.X R104, R47, -0x39c4fa40, R104, P1 ;  /* 0xc63b05c02f687825 */ /* 0x000fc600008e0468 */
[----:B------:R-:W-:Y:S01]  /*30a70*/  IADD3.X R88, P2, PT, R61, R88, RZ, P2, !PT ;  /* 0x000000583d587210 */ /* 0x000fe2000175e4ff */
[----:B------:R-:W-:Y:S01]  /*30a80*/  IMAD.WIDE.U32 R136, P1, R46, 0x1ae3a46, R66 ;  /* 0x01ae3a462e887825 */ /* 0x000fe20007820042 */
[----:B------:R-:W-:-:S03]  /*30a90*/  IADD3.X R61, P4, PT, R77, R113, RZ, P4, !PT ;  /* 0x000000714d3d7210 */ /* 0x000fc6000279e4ff */
[----:B------:R-:W-:-:S04]  /*30aa0*/  IMAD.WIDE.U32 R66, R46, 0x17c510ea, RZ ;  /* 0x17c510ea2e427825 */ /* 0x000fc800078e00ff */
[----:B------:R-:W-:Y:S01]  /*30ab0*/  IMAD.X R139, RZ, RZ, RZ, P1 ;  /* 0x000000ffff8b7224 */ /* 0x000fe200008e06ff */
[----:B------:R-:W-:Y:S01]  /*30ac0*/  IADD3 R14, P1, PT, R136, R67, RZ ;  /* 0x00000043880e7210 */ /* 0x000fe20007f3e0ff */
[----:B------:R-:W-:Y:S02]  /*30ad0*/  IMAD.MOV.U32 R138, RZ, RZ, R137 ;  /* 0x000000ffff8a7224 */ /* 0x000fe400078e0089 */
[----:B------:R-:W-:-:S04]  /*30ae0*/  IMAD.WIDE.U32 R116, R153, R21, R116 ;  /* 0x0000001599747225 */ /* 0x000fc800078e0074 */
[----:B------:R-:W-:Y:S01]  /*30af0*/  IMAD.WIDE.U32.X R138, R47, 0x1ae3a46, R138, P1 ;  /* 0x01ae3a462f8a7825 */ /* 0x000fe200008e048a */
[----:B------:R-:W-:Y:S02]  /*30b00*/  IADD3.X R47, P3, PT, RZ, RZ, RZ, P3, !PT ;  /* 0x000000ffff2f7210 */ /* 0x000fe40001f7e4ff */
[----:B------:R-:W-:Y:S01]  /*30b10*/  IADD3 RZ, P1, PT, R110, R18, RZ ;  /* 0x000000126eff7210 */ /* 0x000fe20007f3e0ff */
[----:B------:R-:W-:Y:S02]  /*30b20*/  IMAD.IADD R134, R117, 0x1, R134 ;  /* 0x0000000175867824 */ /* 0x000fe400078e0286 */
[----:B------:R-:W-:Y:S01]  /*30b30*/  IMAD.X R49, RZ, RZ, RZ, P3 ;  /* 0x000000ffff317224 */ /* 0x000fe200018e06ff */
[----:B------:R-:W-:Y:S01]  /*30b40*/  IADD3.X R117, P3, PT, R22, R15, RZ, P4, !PT ;  /* 0x0000000f16757210 */ /* 0x000fe2000277e4ff */
[----:B------:R-:W-:Y:S01]  /*30b50*/  IMAD.IADD R86, R89, 0x1, R86 ;  /* 0x0000000159567824 */ /* 0x000fe200078e0256 */
[----:B------:R-:W-:Y:S01]  /*30b60*/  IADD3.X RZ, P4, PT, R111, R19, RZ, P1, !PT ;  /* 0x000000136fff7210 */ /* 0x000fe20000f9e4ff */
[----:B------:R-:W-:Y:S01]  /*30b70*/  IMAD.WIDE.U32 R8, R157, R21, R8 ;  /* 0x000000159d087225 */ /* 0x000fe200078e0008 */
[----:B------:R-:W-:-:S02]  /*30b80*/  IADD3.X R61, P1, PT, R61, R20, RZ, P3, !PT ;  /* 0x000000143d3d7210 */ /* 0x000fc40001f3e4ff */
[----:B------:R-:W-:Y:S01]  /*30b90*/  IADD3.X R89, P2, PT, R81, R86, RZ, P2, !PT ;  /* 0x0000005651597210 */ /* 0x000fe2000175e4ff */
[----:B------:R-:W-:Y:S01]  /*30ba0*/  IMAD.IADD R148, R9, 0x1, R148 ;  /* 0x0000000109947824 */ /* 0x000fe200078e0294 */
[----:B------:R-:W-:Y:S01]  /*30bb0*/  IADD3 RZ, P3, PT, R88, R60, RZ ;  /* 0x0000003c58ff7210 */ /* 0x000fe20007f7e0ff */
[----:B------:R-:W-:Y:S01]  /*30bc0*/  IMAD.WIDE.U32 R110, R46, 0x30000000, R110 ;  /* 0x300000002e6e7825 */ /* 0x000fe200078e006e */
[----:B------:R-:W-:Y:S02]  /*30bd0*/  IADD3.X R9, P2, PT, RZ, RZ, RZ, P2, !PT ;  /* 0x000000ffff097210 */ /* 0x000fe4000175e4ff */
        /* <DEDUP_REMOVED lines=15> */
[----:B------:R-:W-:Y:S01]  /*30cd0*/  IMAD.WIDE.U32 R88, R48, 0x6ca1493b, R88 ;  /* 0x6ca1493b30587825 */ /* 0x000fe200078e0058 */
[----:B------:R-:W-:Y:S02]  /*30ce0*/  IADD3.X R71, P4, PT, R130, R47, RZ, P4, !PT ;  /* 0x0000002f82477210 */ /* 0x000fe4000279e4ff */
[----:B------:R-:W-:Y:S01]  /*30cf0*/  IADD3.X R20, P2, PT, RZ, R20, RZ, P2, !PT ;  /* 0x00000014ff147210 */ /* 0x000fe2000175e4ff */
[----:B------:R-:W-:Y:S01]  /*30d00*/  IMAD.IADD R15, R17, 0x1, R15 ;  /* 0x00000001110f7824 */ /* 0x000fe200078e020f */
[----:B------:R-:W-:Y:S02]  /*30d10*/  IADD3 R101, PT, PT, R89, R100, RZ ;  /* 0x0000006459657210 */ /* 0x000fe40007ffe0ff */
[----:B------:R-:W-:Y:S01]  /*30d20*/  IADD3.X R18, P3, PT, R18, R117, RZ, P3, !PT ;  /* 0x0000007512127210 */ /* 0x000fe20001f7e4ff */
[----:B------:R-:W-:Y:S01]  /*30d30*/  IMAD.WIDE.U32 R60, R15, 0x1, RZ ;  /* 0x000000010f3c7825 */ /* 0x000fe200078e00ff */
[----:B------:R-:W-:-:S02]  /*30d40*/  IADD3.X R89, P4, PT, RZ, RZ, RZ, P4, !PT ;  /* 0x000000ffff597210 */ /* 0x000fc4000279e4ff */
[----:B------:R-:W-:Y:S02]  /*30d50*/  IADD3.X R22, PT, PT, RZ, RZ, RZ, P2, P1 ;  /* 0x000000ffff167210 */ /* 0x000fe400017e24ff */
[----:B------:R-:W-:Y:S01]  /*30d60*/  IADD3 RZ, P1, PT, R70, R124, RZ ;  /* 0x0000007c46ff7210 */ /* 0x000fe20007f3e0ff */
[----:B------:R-:W-:Y:S01]  /*30d70*/  IMAD.X R17, RZ, RZ, RZ, P4 ;  /* 0x000000ffff117224 */ /* 0x000fe200020e06ff */
[----:B------:R-:W-:Y:S01]  /*30d80*/  IADD3.X R19, P3, PT, R40, R49, RZ, P3, !PT ;  /* 0x0000003128137210 */ /* 0x000fe20001f7e4ff */
[----:B------:R-:W-:Y:S01]  /*30d90*/  IMAD.WIDE.U32 R40, R16, 0x1, RZ ;  /* 0x0000000110287825 */ /* 0x000fe200078e00ff */
[----:B------:R-:W-:Y:S02]  /*30da0*/  IADD3 RZ, P2, PT, R18, R120, RZ ;  /* 0x0000007812ff7210 */ /* 0x000fe40007f5e0ff */
[----:B------:R-:W-:Y:S01]  /*30db0*/  IADD3.X RZ, P1, PT, R71, R45, RZ, P1, !PT ;  /* 0x0000002d47ff7210 */ /* 0x000fe20000f3e4ff */
[----:B------:R-:W-:Y:S01]  /*30dc0*/  IMAD.WIDE.U32 R60, P4, R16, -0x7af74000, R60 ;  /* 0x8508c000103c7825 */ /* 0x000fe2000788003c */
[----:B------:R-:W-:-:S02]  /*30dd0*/  IADD3.X R49, P3, PT, RZ, RZ, RZ, P3, !PT ;  /* 0x000000ffff317210 */ /* 0x000fc40001f7e4ff */
[----:B------:R-:W-:Y:S01]  /*30de0*/  IADD3.X RZ, P2, PT, R19, R59, RZ, P2, !PT ;  /* 0x0000003b13ff7210 */ /* 0x000fe2000175e4ff */
[----:B------:R-:W-:Y:S01]  /*30df0*/  IMAD.WIDE.U32 R18, R48, 0x17c510ea, R18 ;  /* 0x17c510ea30127825 */ /* 0x000fe200078e0012 */
        /* <DEDUP_REMOVED lines=8> */
[----:B------:R-:W-:Y:S01]  /*30e80*/  IMAD.WIDE.U32 R70, R46, -0x45f6b800, R70 ;  /* 0xba0948002e467825 */ /* 0x000fe200078e0046 */
[----:B------:R-:W-:-:S02]  /*30e90*/  IADD3.X RZ, P3, PT, R9, R48, RZ, P3, !PT ;  /* 0x0000003009ff7210 */ /* 0x000fc40001f7e4ff */
[----:B------:R-:W-:Y:S01]  /*30ea0*/  IADD3.X R88, P1, PT, R89, R88, RZ, P1, !PT ;  /* 0x0000005859587210 */ /* 0x000fe20000f3e4ff */
[----:B------:R-:W-:Y:S01]  /*30eb0*/  IMAD.WIDE.U32.X R44, R15, -0x7af74000, R44, P4 ;  /* 0x8508c0000f2c7825 */ /* 0x000fe200020e042c */
[----:B------:R-:W-:Y:S02]  /*30ec0*/  IADD3.X R59, P2, PT, R47, R107, RZ, P2, !PT ;  /* 0x0000006b2f3b7210 */ /* 0x000fe4000175e4ff */
[----:B------:R-:W-:Y:S01]  /*30ed0*/  IADD3.X R89, P1, PT, R114, R101, RZ, P1, !PT ;  /* 0x0000006572597210 */ /* 0x000fe20000f3e4ff */
[----:B------:R-:W-:Y:S01]  /*30ee0*/  IMAD.IADD R126, R71, 0x1, R126 ;  /* 0x00000001477e7824 */ /* 0x000fe200078e027e */
[----:B------:R-:W-:Y:S01]  /*30ef0*/  IADD3.X R71, P3, PT, RZ, R44, RZ, P3, !PT ;  /* 0x0000002cff477210 */ /* 0x000fe20001f7e4ff */
[----:B------:R-:W-:Y:S01]  /*30f00*/  IMAD.WIDE.U32 R40, R15, 0x30000000, RZ ;  /* 0x300000000f287825 */ /* 0x000fe200078e00ff */
[----:B------:R-:W-:Y:S02]  /*30f10*/  IADD3.X R17, P1, PT, RZ, RZ, RZ, P1, !PT ;  /* 0x000000ffff117210 */ /* 0x000fe40000f3e4ff */
[----:B------:R-:W-:Y:S01]  /*30f20*/  IADD3.X R9, P3, PT, RZ, R45, RZ, P3, !PT ;  /* 0x0000002dff097210 */ /* 0x000fe20001f7e4ff */
[----:B------:R-:W-:Y:S01]  /*30f30*/  IMAD.IADD R129, R19, 0x1, R128 ;  /* 0x0000000113817824 */ /* 0x000fe200078e0280 */
[----:B------:R-:W-:Y:S01]  /*30f40*/  IADD3.X R49, P2, PT, R49, R20, RZ, P2, !PT ;  /* 0x0000001431317210 */ /* 0x000fe2000175e4ff */
[----:B------:R-:W-:Y:S01]  /*30f50*/  IMAD.WIDE.U32 R146, P4, R16, 0x170b5d44, R40 ;  /* 0x170b5d4410927825 */ /* 0x000fe20007880028 */
[----:B------:R-:W-:-:S02]  /*30f60*/  IADD3.X R70, P3, PT, R71, R70, RZ, P3, !PT ;  /* 0x0000004647467210 */ /* 0x000fc40001f7e4ff */
[----:B------:R-:W-:Y:S01]  /*30f70*/  IADD3.X R59, P2, PT, R59, R22, RZ, P2, !PT ;  /* 0x000000163b3b7210 */ /* 0x000fe2000175e4ff */
[----:B------:R-:W-:Y:S01]  /*30f80*/  IMAD.WIDE.U32 R40, R16, 0x30000000, RZ ;  /* 0x3000000010287825 */ /* 0x000fe200078e00ff */
[----:B------:R-:W-:-:S03]  /*30f90*/  IADD3.X R71, P3, PT, R9, R126, RZ, P3, !PT ;  /* 0x0000007e09477210 */ /* 0x000fc60001f7e4ff */
[----:B------:R-:W-:Y:S01]  /*30fa0*/  IMAD.X R47, RZ, RZ, RZ, P1 ;  /* 0x000000ffff2f7224 */ /* 0x000fe200008e06ff */
[----:B------:R-:W-:Y:S01]  /*30fb0*/  IADD3 RZ, P1, PT, R88, R94, RZ ;  /* 0x0000005e58ff7210 */ /* 0x000fe20007f3e0ff */
[----:B------:R-:W-:Y:S01]  /*30fc0*/  IMAD.X R45, RZ, RZ, RZ, P4 ;  /* 0x000000ffff2d7224 */ /* 0x000fe200020e06ff */
[----:B------:R-:W-:Y:S01]  /*30fd0*/  IADD3 R61, P4, PT, R146, R41, RZ ;  /* 0x00000029923d7210 */ /* 0x000fe20007f9e0ff */
[----:B------:R-:W-:Y:S01]  /*30fe0*/  IMAD.MOV.U32 R44, RZ, RZ, R147 ;  /* 0x000000ffff2c7224 */ /* 0x000fe200078e0093 */
[----:B------:R-:W-:Y:S01]  /*30ff0*/  IADD3.X RZ, P1, PT, R89, R64, RZ, P1, !PT ;  /* 0x0000004059ff7210 */ /* 0x000fe20000f3e4ff */
[----:B------:R-:W-:Y:S01]  /*31000*/  IMAD.WIDE.U32 R88, R46, 0xf5138f, R88 ;  /* 0x00f5138f2e587825 */ /* 0x000fe200078e0058 */
[----:B------:R-:W-:Y:S02]  /*31010*/  IADD3.X R19, P3, PT, RZ, RZ, RZ, P3, !PT ;  /* 0x000000ffff137210 */ /* 0x000fe40001f7e4ff */
[----:B------:R-:W-:Y:S01]  /*31020*/  IADD3.X R9, P1, PT, R17, R132, RZ, P1, !PT ;  /* 0x0000008411097210 */ /* 0x000fe20000f3e4ff */
[----:B------:R-:W-:Y:S01]  /*31030*/  IMAD.WIDE.U32.X R44, R15, 0x170b5d44, R44, P4 ;  /* 0x170b5d440f2c7825 */ /* 0x000fe200020e042c */
[----:B------:R-:W-:-:S02]  /*31040*/  IADD3.X R22, P4, PT, R49, R8, RZ, P2, !PT ;  /* 0x0000000831167210 */ /* 0x000fc4000179e4ff */
[----:B------:R-:W-:Y:S01]  /*31050*/  IADD3.X R132, P1, PT, R47, R133, RZ, P1, !PT ;  /* 0x000000852f847210 */ /* 0x000fe20000f3e4ff */
[----:B------:R-:W-:Y:S01]  /*31060*/  IMAD.X R41, RZ, RZ, RZ, P3 ;  /* 0x000000ffff297224 */ /* 0x000fe200018e06ff */
[----:B------:R-:W-:Y:S01]  /*31070*/  IADD3 RZ, P3, PT, R70, R40, RZ ;  /* 0x0000002846ff7210 */ /* 0x000fe20007f7e0ff */
[----:B------:R-:W-:Y:S01]  /*31080*/  IMAD.IADD R99, R89, 0x1, R98 ;  /* 0x0000000159637824 */ /* 0x000fe200078e0262 */
[----:B------:R-:W-:Y:S02]  /*31090*/  IADD3.X R59, P4, PT, R59, R148, RZ, P4, !PT ;  /* 0x000000943b3b7210 */ /* 0x000fe4000279e4ff */
[----:B------:R-:W-:Y:S02]  /*310a0*/  IADD3.X R17, P2, PT, RZ, RZ, RZ, P2, !PT ;  /* 0x000000ffff117210 */ /* 0x000fe4000175e4ff */
[----:B------:R-:W-:Y:S01]  /*310b0*/  IADD3.X RZ, P3, PT, R71, R61, RZ, P3, !PT ;  /* 0x0000003d47ff7210 */ /* 0x000fe20001f7e4ff */
[----:B------:R-:W-:Y:S01]  /*310c0*/  IMAD.WIDE.U32 R70, R16, 0x30000000, R70 ;  /* 0x3000000010467825 */ /* 0x000fe200078e0046 */
[----:B------:R-:W-:-:S02]  /*310d0*/  IADD3.X R18, P1, PT, R9, R18, RZ, P1, !PT ;  /* 0x0000001209127210 */ /* 0x000fc40000f3e4ff */
[----:B------:R-:W-:Y:S01]  /*310e0*/  IADD3.X R17, P4, PT, RZ, R17, RZ, P4, !PT ;  /* 0x00000011ff117210 */ /* 0x000fe2000279e4ff */
[----:B------:R-:W-:Y:S01]  /*310f0*/  IMAD.WIDE.U32 R8, R15, -0x45f6b800, RZ ;  /* 0xba0948000f087825 */ /* 0x000fe200078e00ff */
[----:B------:R-:W-:Y:S02]  /*31100*/  IADD3.X R89, P3, PT, R19, R44, RZ, P3, !PT ;  /* 0x0000002c13597210 */ /* 0x000fe40001f7e4ff */
[----:B------:R-:W-:Y:S01]  /*31110*/  IADD3.X R19, P1, PT, R132, R129, RZ, P1, !PT ;  /* 0x0000008184137210 */ /* 0x000fe20000f3e4ff */
[----:B------:R-:W-:Y:S01]  /*31120*/  IMAD.MOV.U32 R81, RZ, RZ, R70 ;  /* 0x000000ffff517224 */ /* 0x000fe200078e0046 */
[----:B------:R-:W-:Y:S01]  /*31130*/  IADD3.X R20, PT, PT, RZ, RZ, RZ, P4, P2 ;  /* 0x000000ffff147210 */ /* 0x000fe200027e44ff */
[----:B------:R-:W-:Y:S01]  /*31140*/  IMAD.WIDE.U32 R8, P4, R16, 0x1ef3622f, R8 ;  /* 0x1ef3622f10087825 */ /* 0x000fe20007880008 */
[----:B------:R-:W-:Y:S02]  /*31150*/  IADD3 RZ, P2, PT, R18, R82, RZ ;  /* 0x0000005212ff7210 */ /* 0x000fe40007f5e0ff */
[----:B------:R-:W-:Y:S01]  /*31160*/  IADD3.X R44, P3, PT, R41, R45, RZ, P3, !PT ;  /* 0x0000002d292c7210 */ /* 0x000fe20001f7e4ff */
[----:B------:R-:W-:Y:S01]  /*31170*/  IMAD.WIDE.U32 R40, R16, -0x45f6b800, RZ ;  /* 0xba09480010287825 */ /* 0x000fe200078e00ff */
[----:B------:R-:W-:-:S02]  /*31180*/  IADD3.X R45, P1, PT, RZ, RZ, RZ, P1, !PT ;  /* 0x000000ffff2d7210 */ /* 0x000fc40000f3e4ff */
[----:B------:R-:W-:Y:S01]  /*31190*/  IADD3.X RZ, P2, PT, R19, R68, RZ, P2, !PT ;  /* 0x0000004413ff7210 */ /* 0x000fe2000175e4ff */
[----:B------:R-:W-:Y:S01]  /*311a0*/  IMAD.X R49, RZ, RZ, RZ, P4 ;  /* 0x000000ffff317224 */ /* 0x000fe200020e06ff */
[----:B------:R-:W-:Y:S01]  /*311b0*/  IADD3.X R88, P3, PT, R89, R88, RZ, P3, !PT ;  /* 0x0000005859587210 */ /* 0x000fe20001f7e4ff */
[----:B------:R-:W-:Y:S01]  /*311c0*/  IMAD.X R47, RZ, RZ, RZ, P1 ;  /* 0x000000ffff2f7224 */ /* 0x000fe200008e06ff */
[----:B------:R-:W-:Y:S01]  /*311d0*/  IADD3 R41, P4, PT, R8, R41, RZ ;  /* 0x0000002908297210 */ /* 0x000fe20007f9e0ff */
[----:B------:R-:W-:Y:S01]  /*311e0*/  IMAD.WIDE.U32 R60, R46, 0x6ca1493b, R18 ;  /* 0x6ca1493b2e3c7825 */ /* 0x000fe200078e0012 */
[----:B------:R-:W-:Y:S02]  /*311f0*/  IADD3.X R45, P2, PT, R45, R104, RZ, P2, !PT ;  /* 0x000000682d2d7210 */ /* 0x000fe4000175e4ff */
[----:B------:R-:W-:Y:S01]  /*31200*/  MOV R48, R9 ;  /* 0x0000000900307202 */ /* 0x000fe20000000f00 */
[----:B------:R-:W-:Y:S01]  /*31210*/  IMAD.IADD R91, R61, 0x1, R90 ;  /* 0x000000013d5b7824 */ /* 0x000fe200078e025a */
[----:B------:R-:W-:-:S02]  /*31220*/  IADD3.X R89, P3, PT, R44, R99, RZ, P3, !PT ;  /* 0x000000632c597210 */ /* 0x000fc40001f7e4ff */
[----:B------:R-:W-:Y:S01]  /*31230*/  IADD3 RZ, P1, PT, R88, R40, RZ ;  /* 0x0000002858ff7210 */ /* 0x000fe20007f3e0ff */
[----:B------:R-:W-:Y:S01]  /*31240*/  IMAD.WIDE.U32.X R48, R15, 0x1ef3622f, R48, P4 ;  /* 0x1ef3622f0f307825 */ /* 0x000fe200020e0430 */
[----:B------:R-:W-:Y:S02]  /*31250*/  IADD3.X R104, P2, PT, R47, R105, RZ, P2, !PT ;  /* 0x000000692f687210 */ /* 0x000fe4000175e4ff */
[----:B------:R-:W-:Y:S02]  /*31260*/  IADD3.X R9, P4, PT, RZ, RZ, RZ, P3, !PT ;  /* 0x000000ffff097210 */ /* 0x000fe40001f9e4ff */
[----:B------:R-:W-:Y:S01]  /*31270*/  IADD3.X RZ, P1, PT, R89, R41, RZ, P1, !PT ;  /* 0x0000002959ff7210 */ /* 0x000fe20000f3e4ff */
[----:B------:R-:W-:Y:S01]  /*31280*/  IMAD.WIDE.U32 R40, R15, 0xf5138f, RZ ;  /* 0x00f5138f0f287825 */ /* 0x000fe200078e00ff */
[----:B------:R-:W-:Y:S02]  /*31290*/  IADD3.X R44, P2, PT, R45, R22, RZ, P2, !PT ;  /* 0x000000162d2c7210 */ /* 0x000fe4000175e4ff */
[----:B------:R-:W-:Y:S01]  /*312a0*/  IADD3.X R9, P1, PT, R9, R48, RZ, P1, !PT ;  /* 0x0000003009097210 */ /* 0x000fe20000f3e4ff */
[----:B------:R-:W-:Y:S01]  /*312b0*/  IMAD.X R43, RZ, RZ, RZ, P4 ;  /* 0x000000ffff2b7224 */ /* 0x000fe200020e06ff */
[----:B------:R-:W-:Y:S01]  /*312c0*/  IADD3.X R45, P2, PT, R104, R59, RZ, P2, !PT ;  /* 0x0000003b682d7210 */ /* 0x000fe2000175e4ff */
[----:B------:R-:W-:Y:S01]  /*312d0*/  IMAD.WIDE.U32 R18, P4, R16, 0x1a22d9f3, R40 ;  /* 0x1a22d9f310127825 */ /* 0x000fe20007880028 */
[----:B------:R-:W-:-:S02]  /*312e0*/  IADD3 RZ, P3, PT, R42, R154, RZ ;  /* 0x0000009a2aff7210 */ /* 0x000fc40007f7e0ff */
[----:B------:R-:W-:Y:S01]  /*312f0*/  IADD3.X R22, P1, PT, R43, R49, RZ, P1, !PT ;  /* 0x000000312b167210 */ /* 0x000fe20000f3e4ff */
[----:B------:R-:W-:Y:S01]  /*31300*/  IMAD.WIDE.U32 R48, R16, 0xf5138f, RZ ;  /* 0x00f5138f10307825 */ /* 0x000fe200078e00ff */
[----:B------:R-:W-:Y:S02]  /*31310*/  IADD3.X R59, P2, PT, RZ, RZ, RZ, P2, !PT ;  /* 0x000000ffff3b7210 */ /* 0x000fe4000175e4ff */
[----:B------:R-:W-:Y:S01]  /*31320*/  IADD3.X R40, P1, PT, R9, R60, RZ, P1, !PT ;  /* 0x0000003c09287210 */ /* 0x000fe20000f3e4ff */
[----:B------:R-:W-:Y:S01]  /*31330*/  IMAD.X R63, RZ, RZ, RZ, P4 ;  /* 0x000000ffff3f7224 */ /* 0x000fe200020e06ff */
[----:B------:R-:W-:Y:S01]  /*31340*/  IADD3 RZ, P4, PT, R44, R66, RZ ;  /* 0x000000422cff7210 */ /* 0x000fe20007f9e0ff */
[----:B------:R-:W-:Y:S01]  /*31350*/  IMAD.X R67, RZ, RZ, RZ, P2 ;  /* 0x000000ffff437224 */ /* 0x000fe200010e06ff */
[----:B------:R-:W-:Y:S01]  /*31360*/  IADD3 R47, P2, PT, R18, R49, RZ ;  /* 0x00000031122f7210 */ /* 0x000fe20007f5e0ff */
[----:B------:R-:W-:Y:S01]  /*31370*/  IMAD.MOV.U32 R62, RZ, RZ, R19 ;  /* 0x000000ffff3e7224 */ /* 0x000fe200078e0013 */
[----:B------:R-:W-:Y:S01]  /*31380*/  IADD3.X R41, P1, PT, R22, R91, RZ, P1, !PT ;  /* 0x0000005b16297210 */ /* 0x000fe20000f3e4ff */
[----:B------:R-:W-:Y:S01]  /*31390*/  IMAD.WIDE.U32 R60, R16, 0x6ca1493b, RZ ;  /* 0x6ca1493b103c7825 */ /* 0x000fe200078e00ff */
[----:B------:R-:W-:-:S02]  /*313a0*/  IADD3.X RZ, P4, PT, R45, R14, RZ, P4, !PT ;  /* 0x0000000e2dff7210 */ /* 0x000fc4000279e4ff */
[----:B------:R-:W-:Y:S01]  /*313b0*/  IADD3.X R9, P1, PT, RZ, RZ, RZ, P1, !PT ;  /* 0x000000ffff097210 */ /* 0x000fe20000f3e4ff */
[C---:B------:R-:W-:Y:S01]  /*313c0*/  IMAD.WIDE.U32.X R62, R15.reuse, 0x1a22d9f3, R62, P2 ;  /* 0x1a22d9f30f3e7825 */ /* 0x040fe200010e043e */
[----:B------:R-:W-:Y:S02]  /*313d0*/  IADD3 RZ, P2, PT, R40, R48, RZ ;  /* 0x0000003028ff7210 */ /* 0x000fe40007f5e0ff */
[----:B------:R-:W-:Y:S01]  /*313e0*/  IADD3.X R43, P0, PT, R166, R51, RZ, P0, !PT ;  /* 0x00000033a62b7210 */ /* 0x000fe2000071e4ff */
[----:B------:R-:W-:Y:S01]  /*313f0*/  IMAD.WIDE.U32 R48, R15, 0x6ca1493b, RZ ;  /* 0x6ca1493b0f307825 */ /* 0x000fe200078e00ff */
[----:B------:R-:W-:Y:S02]  /*31400*/  IADD3.X RZ, P2, PT, R41, R47, RZ, P2, !PT ;  /* 0x0000002f29ff7210 */ /* 0x000fe4000175e4ff */
[----:B------:R-:W-:Y:S01]  /*31410*/  IADD3.X R14, P4, PT, R59, R138, RZ, P4, !PT ;  /* 0x0000008a3b0e7210 */ /* 0x000fe2000279e4ff */
[----:B------:R-:W-:Y:S01]  /*31420*/  IMAD.X R19, RZ, RZ, RZ, P1 ;  /* 0x000000ffff137224 */ /* 0x000fe200008e06ff */
[----:B------:R-:W-:Y:S01]  /*31430*/  IADD3.X R9, P2, PT, R9, R62, RZ, P2, !PT ;  /* 0x0000003e09097210 */ /* 0x000fe2000175e4ff */
[----:B------:R-:W-:Y:S01]  /*31440*/  IMAD.WIDE.U32 R48, P1, R16, -0x39c4fa40, R48 ;  /* 0xc63b05c010307825 */ /* 0x000fe20007820030 */
[----:B------:R-:W-:-:S02]  /*31450*/  IADD3.X R139, P4, PT, R67, R139, RZ, P4, !PT ;  /* 0x0000008b438b7210 */ /* 0x000fc4000279e4ff */
[----:B------:R-:W-:Y:S01]  /*31460*/  IADD3.X R62, P2, PT, R19, R63, RZ, P2, !PT ;  /* 0x0000003f133e7210 */ /* 0x000fe2000175e4ff */
[----:B------:R-:W-:Y:S01]  /*31470*/  IMAD.WIDE.U32 R44, R46, 0x17c510ea, R44 ;  /* 0x17c510ea2e2c7825 */ /* 0x000fe200078e002c */
[----:B------:R-:W-:Y:S02]  /*31480*/  IADD3.X RZ, P3, PT, R43, R69, RZ, P3, !PT ;  /* 0x000000452bff7210 */ /* 0x000fe40001f7e4ff */
[----:B------:R-:W-:Y:S01]  /*31490*/  IADD3.X R19, P4, PT, R14, R17, RZ, P4, !PT ;  /* 0x000000110e137210 */ /* 0x000fe2000279e4ff */
[----:B------:R-:W-:Y:S01]  /*314a0*/  IMAD.X R47, RZ, RZ, RZ, P1 ;  /* 0x000000ffff2f7224 */ /* 0x000fe200008e06ff */
[----:B------:R-:W-:Y:S01]  /*314b0*/  IADD3 R51, P1, PT, R48, R61, RZ ;  /* 0x0000003d30337210 */ /* 0x000fe20007f3e0ff */
[----:B------:R-:W-:Y:S01]  /*314c0*/  IMAD.IADD R137, R45, 0x1, R136 ;  /* 0x000000012d897824 */ /* 0x000fe200078e0288 */
[----:B------:R-:W-:Y:S01]  /*314d0*/  IADD3.X R44, P2, PT, R9, R44, RZ, P2, !PT ;  /* 0x0000002c092c7210 */ /* 0x000fe2000175e4ff */
[----:B------:R-:W-:Y:S01]  /*314e0*/  IMAD.MOV.U32 R46, RZ, RZ, R49 ;  /* 0x000000ffff2e7224 */ /* 0x000fe200078e0031 */
[----:B------:R-:W-:Y:S01]  /*314f0*/  IADD3.X R49, P0, PT, RZ, RZ, RZ, P0, !PT ;  /* 0x000000ffff317210 */ /* 0x000fe2000071e4ff */
[----:B------:R-:W-:Y:S01]  /*31500*/  IMAD.WIDE.U32 R42, R163, R21, R42 ;  /* 0x00000015a32a7225 */ /* 0x000fe200078e002a */
[----:B------:R-:W-:-:S02]  /*31510*/  IADD3.X R45, P2, PT, R62, R137, RZ, P2, !PT ;  /* 0x000000893e2d7210 */ /* 0x000fc4000175e4ff */
[----:B------:R-:W-:Y:S01]  /*31520*/  IADD3.X R22, P4, PT, R139, R20, RZ, P4, !PT ;  /* 0x000000148b167210 */ /* 0x000fe2000279e4ff */
[C---:B------:R-:W-:Y:S01]  /*31530*/  IMAD.WIDE.U32.X R46, R15.reuse, -0x39c4fa40, R46, P1 ;  /* 0xc63b05c00f2e7825 */ /* 0x040fe200008e042e */
[----:B------:R-:W-:Y:S02]  /*31540*/  IADD3 RZ, P1, PT, R44, R60, RZ ;  /* 0x0000003c2cff7210 */ /* 0x000fe40007f3e0ff */
[----:B------:R-:W-:Y:S01]  /*31550*/  IADD3.X R9, P2, PT, RZ, RZ, RZ, P2, !PT ;  /* 0x000000ffff097210 */ /* 0x000fe2000175e4ff */
[----:B------:R-:W-:Y:S01]  /*31560*/  IMAD.WIDE.U32 R20, R15, 0x17c510ea, RZ ;  /* 0x17c510ea0f147825 */ /* 0x000fe200078e00ff */
[----:B------:R-:W-:Y:S02]  /*31570*/  IADD3.X RZ, P1, PT, R45, R51, RZ, P1, !PT ;  /* 0x000000332dff7210 */ /* 0x000fe40000f3e4ff */
[----:B------:R-:W-:Y:S01]  /*31580*/  IADD3.X R49, P3, PT, R49, R164, RZ, P3, !PT ;  /* 0x000000a431317210 */ /* 0x000fe20001f7e4ff */
[----:B------:R-:W-:Y:S01]  /*31590*/  IMAD.X R17, RZ, RZ, RZ, P2 ;  /* 0x000000ffff117224 */ /* 0x000fe200010e06ff */
[----:B------:R-:W-:Y:S01]  /*315a0*/  IADD3.X R9, P1, PT, R9, R46, RZ, P1, !PT ;  /* 0x0000002e09097210 */ /* 0x000fe20000f3e4ff */
[----:B------:R-:W-:Y:S01]  /*315b0*/  IMAD.IADD R161, R43, 0x1, R160 ;  /* 0x000000012ba17824 */ /* 0x000fe200078e02a0 */
[----:B------:R-:W-:Y:S01]  /*315c0*/  IADD3.X R164, PT, PT, R165, RZ, RZ, P3, P0 ;  /* 0x000000ffa5a47210 */ /* 0x000fe20001fe04ff */
[----:B------:R-:W-:Y:S01]  /*315d0*/  IMAD.WIDE.U32 R88, R16, -0x45f6b800, R88 ;  /* 0xba09480010587825 */ /* 0x000fe200078e0058 */
[----:B------:R-:W-:-:S02]  /*315e0*/  IADD3.X R42, P0, PT, R19, R42, RZ, P4, !PT ;  /* 0x0000002a132a7210 */ /* 0x000fc4000271e4ff */
[----:B------:R-:W-:Y:S01]  /*315f0*/  IADD3.X R14, P2, PT, R17, R47, RZ, P1, !PT ;  /* 0x0000002f110e7210 */ /* 0x000fe20000f5e4ff */
[C---:B------:R-:W-:Y:S01]  /*31600*/  IMAD.WIDE.U32 R20, P1, R16.reuse, 0x1ae3a46, R20 ;  /* 0x01ae3a4610147825 */ /* 0x040fe20007820014 */
[----:B------:R-:W-:Y:S02]  /*31610*/  IADD3 R146, PT, PT, R71, R146, RZ ;  /* 0x0000009247927210 */ /* 0x000fe40007ffe0ff */
[----:B------:R-:W-:Y:S01]  /*31620*/  IADD3.X R42, P2, PT, R9, R42, RZ, P2, !PT ;  /* 0x0000002a092a7210 */ /* 0x000fe2000175e4ff */
[----:B------:R-:W-:Y:S01]  /*31630*/  IMAD.WIDE.U32 R46, R16, 0x17c510ea, RZ ;  /* 0x17c510ea102e7825 */ /* 0x000fe200078e00ff */
[----:B------:R-:W-:Y:S02]  /*31640*/  IADD3.X R9, P0, PT, R22, R161, RZ, P0, !PT ;  /* 0x000000a116097210 */ /* 0x000fe4000071e4ff */
[----:B------:R-:W-:Y:S01]  /*31650*/  IADD3.X R22, P4, PT, RZ, RZ, RZ, P4, !PT ;  /* 0x000000ffff167210 */ /* 0x000fe2000279e4ff */
[----:B------:R-:W-:Y:S01]  /*31660*/  IMAD.X R61, RZ, RZ, RZ, P1 ;  /* 0x000000ffff3d7224 */ /* 0x000fe200008e06ff */
[----:B------:R-:W-:Y:S01]  /*31670*/  IADD3 R17, P3, PT, R20, R47, RZ ;  /* 0x0000002f14117210 */ /* 0x000fe20007f7e0ff */
[----:B------:R-:W-:Y:S01]  /*31680*/  IMAD.MOV.U32 R60, RZ, RZ, R21 ;  /* 0x000000ffff3c7224 */ /* 0x000fe200078e0015 */
[----:B------:R-:W-:Y:S01]  /*31690*/  IADD3 RZ, P1, PT, R42, R46, RZ ;  /* 0x0000002e2aff7210 */ /* 0x000fe20007f3e0ff */
[----:B------:R-:W-:Y:S01]  /*316a0*/  IMAD.WIDE.U32 R40, R16, 0xf5138f, R40 ;  /* 0x00f5138f10287825 */ /* 0x000fe200078e0028 */
[----:B------:R-:W-:-:S03]  /*316b0*/  IADD3.X R43, P2, PT, R14, R9, RZ, P2, !PT ;  /* 0x000000090e2b7210 */ /* 0x000fc6000175e4ff */
[----:B------:R-:W-:Y:S01]  /*316c0*/  IMAD.WIDE.U32.X R14, R15, 0x1ae3a46, R60, P3 ;  /* 0x01ae3a460f0e7825 */ /* 0x000fe200018e043c */
[----:B------:R-:W-:Y:S02]  /*316d0*/  IADD3.X RZ, P1, PT, R43, R17, RZ, P1, !PT ;  /* 0x000000112bff7210 */ /* 0x000fe40000f3e4ff */
[----:B------:R-:W-:Y:S01]  /*316e0*/  IADD3.X R9, P2, PT, RZ, RZ, RZ, P2, !PT ;  /* 0x000000ffff097210 */ /* 0x000fe2000175e4ff */
[----:B------:R-:W-:-:S03]  /*316f0*/  IMAD.WIDE.U32 R44, R16, 0x6ca1493b, R44 ;  /* 0x6ca1493b102c7825 */ /* 0x000fc600078e002c */
[----:B------:R-:W-:Y:S01]  /*31700*/  IADD3.X R9, P1, PT, R9, R14, RZ, P1, !PT ;  /* 0x0000000e09097210 */ /* 0x000fe20000f3e4ff */
[----:B------:R-:W-:Y:S02]  /*31710*/  IMAD.X R14, RZ, RZ, RZ, P2 ;  /* 0x000000ffff0e7224 */ /* 0x000fe400010e06ff */
[----:B------:R-:W-:-:S03]  /*31720*/  IMAD.WIDE.U32 R16, R16, 0x17c510ea, R42 ;  /* 0x17c510ea10107825 */ /* 0x000fc600078e002a */
[----:B------:R-:W-:Y:S01]  /*31730*/  IADD3.X R14, P1, PT, R14, R15, RZ, P1, !PT ;  /* 0x0000000f0e0e7210 */ /* 0x000fe20000f3e4ff */
[----:B------:R-:W-:Y:S02]  /*31740*/  IMAD.IADD R15, R89, 0x1, R8 ;  /* 0x00000001590f7824 */ /* 0x000fe400078e0208 */
[----:B------:R-:W-:Y:S01]  /*31750*/  IMAD.IADD R20, R17, 0x1, R20 ;  /* 0x0000000111147824 */ /* 0x000fe200078e0214 */
[----:B------:R-:W-:Y:S01]  /*31760*/  IADD3.X R8, P0, P1, R9, RZ, R22, P1, P0 ;  /* 0x000000ff09087210 */ /* 0x000fe20000900416 */
[----:B------:R-:W-:Y:S02]  /*31770*/  IMAD.X R9, RZ, RZ, RZ, P4 ;  /* 0x000000ffff097224 */ /* 0x000fe400020e06ff */
[----:B------:R-:W-:Y:S02]  /*31780*/  IMAD.IADD R18, R41, 0x1, R18 ;  /* 0x0000000129127824 */ /* 0x000fe400078e0212 */
[----:B------:R-:W-:Y:S01]  /*31790*/  IMAD.IADD R48, R45, 0x1, R48 ;  /* 0x000000012d307824 */ /* 0x000fe200078e0230 */
[----:B------:R-:W-:Y:S01]  /*317a0*/  IADD3.X R9, PT, PT, R14, RZ, R9, P0, P1 ;  /* 0x000000ff0e097210 */ /* 0x000fe200007e2409 */
[----:B------:R-:W-:Y:S01]  /*317b0*/  IMAD.MOV.U32 R140, RZ, RZ, R88 ;  /* 0x000000ffff8c7224 */ /* 0x000fe200078e0058 */
[----:B------:R-:W-:Y:S01]  /*317c0*/  IADD3 R49, P0, PT, R8, R49, RZ ;  /* 0x0000003108317210 */ /* 0x000fe20007f1e0ff */
[----:B------:R-:W-:-:S02]  /*317d0*/  IMAD.MOV.U32 R59, RZ, RZ, R15 ;  /* 0x000000ffff3b7224 */ /* 0x000fc400078e000f */
[----:B------:R-:W-:Y:S02]  /*317e0*/  IMAD.MOV.U32 R138, RZ, RZ, R40 ;  /* 0x000000ffff8a7224 */ /* 0x000fe400078e0028 */
[----:B------:R-:W-:Y:S01]  /*317f0*/  IMAD.X R164, R9, 0x1, R164, P0 ;  /* 0x0000000109a47824 */ /* 0x000fe200000e06a4 */
[----:B------:R-:W-:Y:S01]  /*31800*/  ISETP.GE.U32.AND P0, PT, R49, 0x17c510ea, PT ;  /* 0x17c510ea3100780c */ /* 0x000fe20003f06070 */
[----:B------:R-:W-:Y:S01]  /*31810*/  IMAD.MOV.U32 R136, RZ, RZ, R18 ;  /* 0x000000ffff887224 */ /* 0x000fe200078e0012 */
[----:B------:R-:W-:Y:S01]  /*31820*/  MOV R9, R20 ;  /* 0x0000001400097202 */ /* 0x000fe20000000f00 */
[----:B------:R-:W-:Y:S01]  /*31830*/  IMAD.MOV.U32 R51, RZ, RZ, R44 ;  /* 0x000000ffff337224 */ /* 0x000fe200078e002c */
[----:B------:R-:W-:Y:S01]  /*31840*/  ISETP.GE.U32.AND.EX P0, PT, R164, 0x1ae3a46, PT, P0 ;  /* 0x01ae3a46a400780c */ /* 0x000fe20003f06100 */
[----:B------:R-:W-:Y:S02]  /*31850*/  IMAD.MOV.U32 R64, RZ, RZ, R48 ;  /* 0x000000ffff407224 */ /* 0x000fe400078e0030 */
        /* <DEDUP_REMOVED lines=55> */
[----:B------:R-:W-:Y:S01]  /*31bd0*/  MOV R59, R15 ;  /* 0x0000000f003b7202 */ /* 0x000fe20000000f00 */
[----:B------:R-:W-:Y:S01]  /*31be0*/  IMAD.MOV.U32 R136, RZ, RZ, 0x1ef3622f ;  /* 0x1ef3622fff887424 */ /* 0x000fe200078e00ff */
        /* <DEDUP_REMOVED lines=12> */
.L_x_117:
[----:B------:R-:W-:Y:S05]  /*31cb0*/  BSYNC.RELIABLE B3 ;  /* 0x0000000000037941 */ /* 0x000fea0003800100 */
.L_x_116:
        /* <DEDUP_REMOVED lines=12> */
.L_x_115:
[----:B------:R-:W-:Y:S05]  /*31d80*/  BSYNC.RECONVERGENT B2 ;  /* 0x0000000000027941 */ /* 0x000fea0003800200 */
.L_x_114:
        /* <DEDUP_REMOVED lines=39> */
[----:B------:R-:W-:Y:S01]  /*32000*/  IMAD.WIDE.U32 R14, R50, R142, RZ ;  /* 0x0000008e320e7225 */ /* 0x000fe200078e00ff */
[----:B------:R-:W-:-:S03]  /*32010*/  IADD3.X R95, P0, PT, RZ, R16, RZ, P0, !PT ;  /* 0x00000010ff5f7210 */ /* 0x000fc6000071e4ff */
[----:B------:R-:W-:Y:S01]  /*32020*/  IMAD.MOV.U32 R40, RZ, RZ, R61 ;  /* 0x000000ffff287224 */ /* 0x000fe200078e003d */
[----:B------:R-:W-:Y:S01]  /*32030*/  IADD3.X R19, P4, PT, RZ, R17, RZ, P0, !PT ;  /* 0x00000011ff137210 */ /* 0x000fe2000079e4ff */
[----:B------:R-:W-:-:S04]  /*32040*/  IMAD.WIDE.U32 R20, R79, R142, RZ ;  /* 0x0000008e4f147225 */ /* 0x000fc800078e00ff */
[----:B------:R-:W-:-:S04]  /*32050*/  IMAD.WIDE.U32.X R40, R84, R65, R40, P2 ;  /* 0x0000004154287225 */ /* 0x000fc800010e0428 */
[----:B------:R-:W-:Y:S01]  /*32060*/  IMAD.WIDE.U32 R14, P2, R79, R102, R14 ;  /* 0x000000664f0e7225 */ /* 0x000fe2000784000e */
[----:B------:R-:W-:Y:S02]  /*32070*/  IADD3.X R94, P3, PT, RZ, R40, RZ, P1, !PT ;  /* 0x00000028ff5e7210 */ /* 0x000fe40000f7e4ff */
[----:B------:R-:W-:Y:S01]  /*32080*/  IADD3.X R95, P1, PT, R95, R20, RZ, P4, !PT ;  /* 0x000000145f5f7210 */ /* 0x000fe2000273e4ff */
[----:B------:R-:W-:Y:S01]  /*32090*/  IMAD.WIDE.U32 R104, R65, R57, RZ ;  /* 0x0000003941687225 */ /* 0x000fe200078e00ff */
[----:B------:R-:W-:-:S03]  /*320a0*/  IADD3 R14, P0, PT, R21, R14, RZ ;  /* 0x0000000e150e7210 */ /* 0x000fc60007f1e0ff */
[----:B------:R-:W-:Y:S01]  /*320b0*/  IMAD.X R21, RZ, RZ, RZ, P2 ;  /* 0x000000ffff157224 */ /* 0x000fe200010e06ff */
[----:B------:R-:W-:Y:S01]  /*320c0*/  IADD3.X R40, P2, PT, RZ, R41, RZ, P3, !PT ;  /* 0x00000029ff287210 */ /* 0x000fe20001f5e4ff */
[----:B------:R-:W-:-:S03]  /*320d0*/  IMAD.WIDE.U32 R16, R53, R57, RZ ;  /* 0x0000003935107225 */ /* 0x000fc600078e00ff */
[----:B------:R-:W-:Y:S01]  /*320e0*/  IADD3.X R94, P2, PT, R94, R95, RZ, P2, !PT ;  /* 0x0000005f5e5e7210 */ /* 0x000fe2000175e4ff */
[----:B------:R-:W-:-:S04]  /*320f0*/  IMAD.WIDE.U32 R104, P4, R92, R53, R104 ;  /* 0x000000355c687225 */ /* 0x000fc80007880068 */
[----:B------:R-:W-:Y:S01]  /*32100*/  IMAD.MOV.U32 R20, RZ, RZ, R15 ;  /* 0x000000ffff147224 */ /* 0x000fe200078e000f */
[----:B------:R-:W-:Y:S01]  /*32110*/  IADD3.X R15, P1, PT, R19, R14, RZ, P1, !PT ;  /* 0x0000000e130f7210 */ /* 0x000fe20000f3e4ff */
[----:B------:R-:W-:Y:S01]  /*32120*/  IMAD.WIDE.U32 R134, R84, R142, RZ ;  /* 0x0000008e54867225 */ /* 0x000fe200078e00ff */
[----:B------:R-:W-:Y:S02]  /*32130*/  IADD3 R19, P3, PT, R104, R17, RZ ;  /* 0x0000001168137210 */ /* 0x000fe40007f7e0ff */
[----:B------:R-:W-:Y:S01]  /*32140*/  IADD3.X R95, P2, PT, R40, R15, RZ, P2, !PT ;  /* 0x0000000f285f7210 */ /* 0x000fe2000175e4ff */
[----:B------:R-:W-:Y:S01]  /*32150*/  IMAD.WIDE.U32.X R20, R50, R102, R20, P0 ;  /* 0x0000006632147225 */ /* 0x000fe200000e0414 */
[----:B------:R-:W-:-:S03]  /*32160*/  IADD3 RZ, P0, PT, R94, R16, RZ ;  /* 0x000000105eff7210 */ /* 0x000fc60007f1e0ff */
[----:B------:R-:W-:Y:S01]  /*32170*/  IMAD.X R17, RZ, RZ, RZ, P4 ;  /* 0x000000ffff117224 */ /* 0x000fe200020e06ff */
[----:B------:R-:W-:Y:S01]  /*32180*/  IADD3.X RZ, P0, PT, R95, R19, RZ, P0, !PT ;  /* 0x000000135fff7210 */ /* 0x000fe2000071e4ff */
[----:B------:R-:W-:Y:S01]  /*32190*/  IMAD.MOV.U32 R16, RZ, RZ, R105 ;  /* 0x000000ffff107224 */ /* 0x000fe200078e0069 */
[----:B------:R-:W-:Y:S01]  /*321a0*/  IADD3.X R19, P2, PT, RZ, RZ, RZ, P2, !PT ;  /* 0x000000ffff137210 */ /* 0x000fe2000175e4ff */
[----:B------:R-:W-:Y:S01]  /*321b0*/  IMAD.WIDE.U32 R14, R50, R144, RZ ;  /* 0x00000090320e7225 */ /* 0x000fe200078e00ff */
[----:B------:R-:W-:-:S03]  /*321c0*/  IADD3.X R71, P1, PT, RZ, R20, RZ, P1, !PT ;  /* 0x00000014ff477210 */ /* 0x000fc60000f3e4ff */
[----:B------:R-:W-:Y:S01]  /*321d0*/  IMAD.WIDE.U32.X R16, R92, R65, R16, P3 ;  /* 0x000000415c107225 */ /* 0x000fe200018e0410 */
[----:B------:R-:W-:-:S03]  /*321e0*/  IADD3.X R42, P1, PT, RZ, R21, RZ, P1, !PT ;  /* 0x00000015ff2a7210 */ /* 0x000fc60000f3e4ff */
[----:B------:R-:W-:Y:S01]  /*321f0*/  IMAD.WIDE.U32 R40, R79, R144, RZ ;  /* 0x000000904f287225 */ /* 0x000fe200078e00ff */
[----:B------:R-:W-:Y:S02]  /*32200*/  IADD3.X R70, P0, PT, R19, R16, RZ, P0, !PT ;  /* 0x0000001013467210 */ /* 0x000fe4000071e4ff */
[----:B------:R-:W-:Y:S01]  /*32210*/  IADD3.X R19, PT, PT, RZ, RZ, RZ, P2, !PT ;  /* 0x000000ffff137210 */ /* 0x000fe200017fe4ff */
[----:B------:R-:W-:Y:S01]  /*32220*/  IMAD.WIDE.U32 R14, P3, R79, R108, R14 ;  /* 0x0000006c4f0e7225 */ /* 0x000fe2000786000e */
[----:B------:R-:W-:Y:S02]  /*32230*/  IADD3.X R71, P1, PT, R71, R40, RZ, P1, !PT ;  /* 0x0000002847477210 */ /* 0x000fe40000f3e4ff */
[----:B------:R-:W-:Y:S01]  /*32240*/  IADD3.X R19, P0, PT, R19, R17, RZ, P0, !PT ;  /* 0x0000001113137210 */ /* 0x000fe2000071e4ff */
[----:B------:R-:W-:Y:S01]  /*32250*/  IMAD.WIDE.U32 R20, R65, R142, RZ ;  /* 0x0000008e41147225 */ /* 0x000fe200078e00ff */
[----:B------:R-:W-:Y:S02]  /*32260*/  IADD3 R43, P2, PT, R41, R14, RZ ;  /* 0x0000000e292b7210 */ /* 0x000fe40007f5e0ff */
[----:B------:R-:W-:Y:S01]  /*32270*/  IADD3.X R70, P0, PT, R70, R71, RZ, P0, !PT ;  /* 0x0000004746467210 */ /* 0x000fe2000071e4ff */
[----:B------:R-:W-:Y:S01]  /*32280*/  IMAD.X R41, RZ, RZ, RZ, P3 ;  /* 0x000000ffff297224 */ /* 0x000fe200018e06ff */
[----:B------:R-:W-:Y:S01]  /*32290*/  IADD3.X R42, P1, PT, R42, R43, RZ, P1, !PT ;  /* 0x0000002b2a2a7210 */ /* 0x000fe20000f3e4ff */
[----:B------:R-:W-:-:S03]  /*322a0*/  IMAD.WIDE.U32 R16, R53, R142, RZ ;  /* 0x0000008e35107225 */ /* 0x000fc600078e00ff */
[----:B------:R-:W-:Y:S01]  /*322b0*/  IADD3.X R71, P0, PT, R19, R42, RZ, P0, !PT ;  /* 0x0000002a13477210 */ /* 0x000fe2000071e4ff */
[----:B------:R-:W-:-:S03]  /*322c0*/  IMAD.WIDE.U32 R20, P3, R102, R53, R20 ;  /* 0x0000003566147225 */ /* 0x000fc60007860014 */
[----:B------:R-:W-:Y:S01]  /*322d0*/  IADD3.X R19, P0, PT, RZ, RZ, RZ, P0, !PT ;  /* 0x000000ffff137210 */ /* 0x000fe2000071e4ff */
[----:B------:R-:W-:Y:S01]  /*322e0*/  IMAD.MOV.U32 R40, RZ, RZ, R15 ;  /* 0x000000ffff287224 */ /* 0x000fe200078e000f */
[----:B------:R-:W-:Y:S01]  /*322f0*/  IADD3 R43, P4, PT, R20, R17, RZ ;  /* 0x00000011142b7210 */ /* 0x000fe20007f9e0ff */
[----:B------:R-:W-:-:S04]  /*32300*/  IMAD.WIDE.U32 R128, R92, R142, RZ ;  /* 0x0000008e5c807225 */ /* 0x000fc800078e00ff */
[----:B------:R-:W-:Y:S01]  /*32310*/  IMAD.WIDE.U32.X R14, R50, R108, R40, P2 ;  /* 0x0000006c320e7225 */ /* 0x000fe200010e0428 */
[----:B------:R-:W-:-:S03]  /*32320*/  IADD3 RZ, P2, PT, R70, R16, RZ ;  /* 0x0000001046ff7210 */ /* 0x000fc60007f5e0ff */
[----:B------:R-:W-:Y:S01]  /*32330*/  IMAD.WIDE.U32 R16, R84, R57, RZ ;  /* 0x0000003954107225 */ /* 0x000fe200078e00ff */
[----:B------:R-:W-:Y:S02]  /*32340*/  IADD3.X RZ, P2, PT, R71, R43, RZ, P2, !PT ;  /* 0x0000002b47ff7210 */ /* 0x000fe4000175e4ff */
[----:B------:R-:W-:Y:S01]  /*32350*/  IADD3.X R14, P1, PT, RZ, R14, RZ, P1, !PT ;  /* 0x0000000eff0e7210 */ /* 0x000fe20000f3e4ff */
[----:B------:R-:W-:Y:S02]  /*32360*/  IMAD.X R41, RZ, RZ, RZ, P3 ;  /* 0x000000ffff297224 */ /* 0x000fe400018e06ff */
[----:B------:R-:W-:Y:S02]  /*32370*/  IMAD.MOV.U32 R40, RZ, RZ, R21 ;  /* 0x000000ffff287224 */ /* 0x000fe400078e0015 */
[----:B------:R-:W-:-:S04]  /*32380*/  IMAD.WIDE.U32 R42, R55, R57, RZ ;  /* 0x00000039372a7225 */ /* 0x000fc800078e00ff */
[----:B------:R-:W-:-:S04]  /*32390*/  IMAD.WIDE.U32 R16, P3, R92, R55, R16 ;  /* 0x000000375c107225 */ /* 0x000fc80007860010 */
[----:B------:R-:W-:Y:S01]  /*323a0*/  IMAD.WIDE.U32.X R40, R102, R65, R40, P4 ;  /* 0x0000004166287225 */ /* 0x000fe200020e0428 */
[----:B------:R-:W-:-:S03]  /*323b0*/  IADD3 R45, P4, PT, R16, R43, RZ ;  /* 0x0000002b102d7210 */ /* 0x000fc60007f9e0ff */
[----:B------:R-:W-:Y:S01]  /*323c0*/  IMAD.WIDE.U32 R70, R142, R53, R70 ;  /* 0x000000358e467225 */ /* 0x000fe200078e0046 */
[----:B------:R-:W-:-:S03]  /*323d0*/  IADD3.X R19, P2, PT, R19, R40, RZ, P2, !PT ;  /* 0x0000002813137210 */ /* 0x000fc6000175e4ff */
[----:B------:R-:W-:Y:S01]  /*323e0*/  IMAD.X R43, RZ, RZ, RZ, P0 ;  /* 0x000000ffff2b7224 */ /* 0x000fe200000e06ff */
[----:B------:R-:W-:Y:S01]  /*323f0*/  IADD3 RZ, P0, PT, R70, R42, RZ ;  /* 0x0000002a46ff7210 */ /* 0x000fe20007f1e0ff */
[----:B------:R-:W-:Y:S02]  /*32400*/  IMAD.IADD R71, R71, 0x1, R20 ;  /* 0x0000000147477824 */ /* 0x000fe400078e0214 */
[----:B------:R-:W-:Y:S01]  /*32410*/  IMAD.X R21, RZ, RZ, RZ, P3 ;  /* 0x000000ffff157224 */ /* 0x000fe200018e06ff */
[----:B------:R-:W-:Y:S01]  /*32420*/  IADD3.X R40, P2, PT, R43, R41, RZ, P2, !PT ;  /* 0x000000292b287210 */ /* 0x000fe2000175e4ff */
[----:B------:R-:W-:Y:S01]  /*32430*/  IMAD.MOV.U32 R20, RZ, RZ, R17 ;  /* 0x000000ffff147224 */ /* 0x000fe200078e0011 */
[----:B------:R-:W-:Y:S01]  /*32440*/  IADD3.X RZ, P0, PT, R71, R45, RZ, P0, !PT ;  /* 0x0000002d47ff7210 */ /* 0x000fe2000071e4ff */
[----:B------:R-:W-:Y:S01]  /*32450*/  IMAD.X R15, RZ, RZ, R15, P1 ;  /* 0x000000ffff0f7224 */ /* 0x000fe200008e060f */
[----:B------:R-:W-:Y:S01]  /*32460*/  IADD3.X R14, P2, PT, R19, R14, RZ, P2, !PT ;  /* 0x0000000e130e7210 */ /* 0x000fe2000175e4ff */
[----:B------:R-:W-:-:S04]  /*32470*/  IMAD.WIDE.U32.X R20, R92, R84, R20, P4 ;  /* 0x000000545c147225 */ /* 0x000fc800020e0414 */
[----:B------:R-:W-:Y:S01]  /*32480*/  IMAD.WIDE.U32 R44, R65, R144, RZ ;  /* 0x00000090412c7225 */ /* 0x000fe200078e00ff */
[----:B------:R-:W-:Y:S02]  /*32490*/  IADD3.X R133, P1, PT, RZ, R20, RZ, P0, !PT ;  /* 0x00000014ff857210 */ /* 0x000fe4000073e4ff */
[----:B------:R-:W-:Y:S01]  /*324a0*/  IADD3.X R15, P0, PT, R40, R15, RZ, P2, !PT ;  /* 0x0000000f280f7210 */ /* 0x000fe2000171e4ff */
[----:B------:R-:W-:Y:S01]  /*324b0*/  IMAD.WIDE.U32 R40, R55, R142, RZ ;  /* 0x0000008e37287225 */ /* 0x000fe200078e00ff */
[----:B------:R-:W-:Y:S02]  /*324c0*/  IADD3.X R17, P3, PT, RZ, R21, RZ, P1, !PT ;  /* 0x00000015ff117210 */ /* 0x000fe40000f7e4ff */
[----:B------:R-:W-:Y:S01]  /*324d0*/  IADD3.X R131, P0, PT, RZ, RZ, RZ, P0, !PT ;  /* 0x000000ffff837210 */ /* 0x000fe2000071e4ff */
[----:B------:R-:W-:-:S04]  /*324e0*/  IMAD.WIDE.U32 R44, P4, R108, R53, R44 ;  /* 0x000000356c2c7225 */ /* 0x000fc8000788002c */
[----:B------:R-:W-:-:S04]  /*324f0*/  IMAD.WIDE.U32 R20, R53, R144, RZ ;  /* 0x0000009035147225 */ /* 0x000fc800078e00ff */
[----:B------:R-:W-:Y:S01]  /*32500*/  IMAD.WIDE.U32 R48, R144, R53, R14 ;  /* 0x0000003590307225 */ /* 0x000fe200078e000e */
[----:B------:R-:W-:-:S03]  /*32510*/  IADD3 R19, P2, PT, R44, R21, RZ ;  /* 0x000000152c137210 */ /* 0x000fc60007f5e0ff */
[----:B------:R-:W-:Y:S01]  /*32520*/  IMAD.WIDE.U32 R134, P1, R102, R55, R134 ;  /* 0x0000003766867225 */ /* 0x000fe20007820086 */
[----:B------:R-:W-:-:S03]  /*32530*/  IADD3.X R132, P3, PT, R133, R48, RZ, P3, !PT ;  /* 0x0000003085847210 */ /* 0x000fc60001f7e4ff */
[----:B------:R-:W-:Y:S01]  /*32540*/  IMAD.X R43, RZ, RZ, RZ, P4 ;  /* 0x000000ffff2b7224 */ /* 0x000fe200020e06ff */
[----:B------:R-:W-:Y:S01]  /*32550*/  IADD3 R41, P4, PT, R134, R41, RZ ;  /* 0x0000002986297210 */ /* 0x000fe20007f9e0ff */
[----:B------:R-:W-:Y:S02]  /*32560*/  IMAD.MOV.U32 R42, RZ, RZ, R45 ;  /* 0x000000ffff2a7224 */ /* 0x000fe400078e002d */
[----:B------:R-:W-:Y:S02]  /*32570*/  IMAD.IADD R48, R49, 0x1, R44 ;  /* 0x0000000131307824 */ /* 0x000fe400078e022c */
[----:B------:R-:W-:Y:S01]  /*32580*/  IMAD.X R21, RZ, RZ, RZ, P1 ;  /* 0x000000ffff157224 */ /* 0x000fe200008e06ff */
[----:B------:R-:W-:Y:S01]  /*32590*/  IADD3 RZ, P1, PT, R14, R20, RZ ;  /* 0x000000140eff7210 */ /* 0x000fe20007f3e0ff */
[----:B------:R-:W-:Y:S01]  /*325a0*/  IMAD.WIDE.U32.X R44, R108, R65, R42, P2 ;  /* 0x000000416c2c7225 */ /* 0x000fe200010e042a */
[----:B------:R-:W-:Y:S02]  /*325b0*/  IADD3 RZ, P2, PT, R132, R40, RZ ;  /* 0x0000002884ff7210 */ /* 0x000fe40007f5e0ff */
[----:B------:R-:W-:Y:S01]  /*325c0*/  IADD3.X R133, P3, PT, R17, R48, RZ, P3, !PT ;  /* 0x0000003011857210 */ /* 0x000fe20001f7e4ff */
[----:B------:R-:W-:Y:S01]  /*325d0*/  IMAD.MOV.U32 R20, RZ, RZ, R135 ;  /* 0x000000ffff147224 */ /* 0x000fe200078e0087 */
[----:B------:R-:W-:Y:S01]  /*325e0*/  IADD3.X RZ, P1, PT, R15, R19, RZ, P1, !PT ;  /* 0x000000130fff7210 */ /* 0x000fe20000f3e4ff */
[----:B------:R-:W-:Y:S01]  /*325f0*/  IMAD.WIDE.U32 R42, R84, R144, RZ ;  /* 0x00000090542a7225 */ /* 0x000fe200078e00ff */
[----:B------:R-:W-:-:S02]  /*32600*/  IADD3.X RZ, P2, PT, R133, R41, RZ, P2, !PT ;  /* 0x0000002985ff7210 */ /* 0x000fc4000175e4ff */
[----:B------:R-:W-:Y:S01]  /*32610*/  IADD3.X R17, P3, PT, RZ, RZ, RZ, P3, !PT ;  /* 0x000000ffff117210 */ /* 0x000fe20001f7e4ff */
[----:B------:R-:W-:-:S04]  /*32620*/  IMAD.WIDE.U32.X R20, R102, R84, R20, P4 ;  /* 0x0000005466147225 */ /* 0x000fc800020e0414 */
[----:B------:R-:W-:Y:S01]  /*32630*/  IMAD.WIDE.U32 R14, R55, R144, RZ ;  /* 0x00000090370e7225 */ /* 0x000fe200078e00ff */
[----:B------:R-:W-:Y:S02]  /*32640*/  IADD3.X R130, P4, PT, R17, R20, RZ, P2, !PT ;  /* 0x0000001411827210 */ /* 0x000fe4000179e4ff */
[----:B------:R-:W-:Y:S01]  /*32650*/  IADD3.X R20, PT, PT, RZ, RZ, RZ, P3, !PT ;  /* 0x000000ffff147210 */ /* 0x000fe20001ffe4ff */
[----:B------:R-:W-:Y:S01]  /*32660*/  IMAD.WIDE.U32 R42, P3, R108, R55, R42 ;  /* 0x000000376c2a7225 */ /* 0x000fe2000786002a */
[----:B------:R-:W-:Y:S02]  /*32670*/  IADD3.X R131, P2, PT, R131, R44, RZ, P1, !PT ;  /* 0x0000002c83837210 */ /* 0x000fe40000f5e4ff */
[----:B------:R-:W-:Y:S01]  /*32680*/  IADD3.X R20, P1, PT, R20, R21, RZ, P4, !PT ;  /* 0x0000001514147210 */ /* 0x000fe2000273e4ff */
[----:B------:R-:W-:Y:S01]  /*32690*/  IMAD.WIDE.U32 R40, R57, R142, RZ ;  /* 0x0000008e39287225 */ /* 0x000fe200078e00ff */
[----:B------:R-:W-:Y:S02]  /*326a0*/  IADD3.X R45, PT, PT, R45, RZ, RZ, P2, P0 ;  /* 0x000000ff2d2d7210 */ /* 0x000fe400017e04ff */
[----:B------:R-:W-:Y:S01]  /*326b0*/  IADD3.X R130, P1, PT, R130, R131, RZ, P1, !PT ;  /* 0x0000008382827210 */ /* 0x000fe20000f3e4ff */
[----:B------:R-:W-:Y:S01]  /*326c0*/  IMAD.WIDE.U32 R126, R92, R144, RZ ;  /* 0x000000905c7e7225 */ /* 0x000fe200078e00ff */
[----:B------:R-:W-:-:S02]  /*326d0*/  IADD3 R17, P2, PT, R42, R15, RZ ;  /* 0x0000000f2a117210 */ /* 0x000fc40007f5e0ff */
[----:B------:R-:W-:Y:S01]  /*326e0*/  IADD3 RZ, P0, PT, R130, R14, RZ ;  /* 0x0000000e82ff7210 */ /* 0x000fe20007f1e0ff */
[----:B------:R-:W-:Y:S01]  /*326f0*/  IMAD.X R15, RZ, RZ, RZ, P3 ;  /* 0x000000ffff0f7224 */ /* 0x000fe200018e06ff */
[----:B------:R-:W-:Y:S01]  /*32700*/  IADD3.X R131, P1, PT, R20, R45, RZ, P1, !PT ;  /* 0x0000002d14837210 */ /* 0x000fe20000f3e4ff */
[----:B------:R-:W-:Y:S02]  /*32710*/  IMAD.MOV.U32 R14, RZ, RZ, R43 ;  /* 0x000000ffff0e7224 */ /* 0x000fe400078e002b */
[----:B------:R-:W-:Y:S01]  /*32720*/  IMAD.WIDE.U32 R20, R50, R79, RZ ;  /* 0x0000004f32147225 */ /* 0x000fe200078e00ff */
[----:B------:R-:W-:Y:S02]  /*32730*/  IADD3.X RZ, P3, PT, R131, R17, RZ, P0, !PT ;  /* 0x0000001183ff7210 */ /* 0x000fe4000077e4ff */
[----:B------:R-:W-:Y:S01]  /*32740*/  IADD3.X R125, P1, PT, RZ, RZ, RZ, P1, !PT ;  /* 0x000000ffff7d7210 */ /* 0x000fe20000f3e4ff */
[----:B------:R-:W-:-:S04]  /*32750*/  IMAD.WIDE.U32.X R14, R108, R84, R14, P2 ;  /* 0x000000546c0e7225 */ /* 0x000fc800010e040e */
[----:B------:R-:W-:Y:S01]  /*32760*/  IMAD.WIDE.U32 R128, P0, R102, R57, R128 ;  /* 0x0000003966807225 */ /* 0x000fe20007800080 */
[----:B------:R-:W-:-:S03]  /*32770*/  IADD3.X R125, P4, PT, R125, R14, RZ, P3, !PT ;  /* 0x0000000e7d7d7210 */ /* 0x000fc60001f9e4ff */
[----:B------:R-:W-:Y:S01]  /*32780*/  IMAD.WIDE.U32 R130, R144, R55, R130 ;  /* 0x0000003790827225 */ /* 0x000fe200078e0082 */
[----:B------:R-:W-:Y:S02]  /*32790*/  IADD3.X R49, PT, PT, R15, RZ, RZ, P4, P1 ;  /* 0x000000ff0f317210 */ /* 0x000fe400027e24ff */
[----:B------:R-:W-:Y:S01]  /*327a0*/  IADD3 R17, P2, PT, R128, R41, RZ ;  /* 0x0000002980117210 */ /* 0x000fe20007f5e0ff */
[----:B------:R-:W-:Y:S01]  /*327b0*/  IMAD.WIDE.U32 R44, R79, R79, RZ ;  /* 0x0000004f4f2c7225 */ /* 0x000fe200078e00ff */
[----:B------:R-:W-:-:S03]  /*327c0*/  IADD3 RZ, P3, PT, R130, R40, RZ ;  /* 0x0000002882ff7210 */ /* 0x000fc60007f7e0ff */
[----:B------:R-:W-:Y:S02]  /*327d0*/  IMAD.IADD R131, R131, 0x1, R42 ;  /* 0x0000000183837824 */ /* 0x000fe400078e022a */
[----:B------:R-:W-:-:S04]  /*327e0*/  IMAD.WIDE.U32 R20, P1, R79, R50, R20 ;  /* 0x000000324f147225 */ /* 0x000fc80007820014 */
[----:B------:R-:W-:-:S04]  /*327f0*/  IMAD.WIDE.U32 R14, R44, -0x1, RZ ;  /* 0xffffffff2c0e7825 */ /* 0x000fc800078e00ff */
[----:B------:R-:W-:Y:S01]  /*32800*/  IMAD.X R41, RZ, RZ, RZ, P0 ;  /* 0x000000ffff297224 */ /* 0x000fe200000e06ff */
[----:B------:R-:W-:Y:S01]  /*32810*/  IADD3.X RZ, P0, PT, R131, R17, RZ, P3, !PT ;  /* 0x0000001183ff7210 */ /* 0x000fe20001f1e4ff */
[----:B------:R-:W-:Y:S01]  /*32820*/  IMAD.MOV.U32 R40, RZ, RZ, R129 ;  /* 0x000000ffff287224 */ /* 0x000fe200078e0081 */
[----:B------:R-:W-:Y:S01]  /*32830*/  IADD3 R17, P4, PT, R45, R20, RZ ;  /* 0x000000142d117210 */ /* 0x000fe20007f9e0ff */
[----:B------:R-:W-:Y:S01]  /*32840*/  IMAD.WIDE.U32 R42, R14, 0x1, RZ ;  /* 0x000000010e2a7825 */ /* 0x000fe200078e00ff */
[----:B------:R-:W-:-:S03]  /*32850*/  IADD3 RZ, P3, PT, RZ, R44, RZ ;  /* 0x0000002cffff7210 */ /* 0x000fc60007f7e0ff */
[----:B------:R-:W-:-:S04]  /*32860*/  IMAD.WIDE.U32.X R40, R102, R92, R40, P2 ;  /* 0x0000005c66287225 */ /* 0x000fc800010e0428 */
[C---:B------:R-:W-:Y:S01]  /*32870*/  IMAD R103, R44.reuse, -0x7af74001, -R17 ;  /* 0x8508bfff2c677824 */ /* 0x040fe200078e0a11 */
[----:B------:R-:W-:Y:S01]  /*32880*/  IADD3.X R124, P2, PT, RZ, R40, RZ, P0, !PT ;  /* 0x00000028ff7c7210 */ /* 0x000fe2000075e4ff */
[----:B------:R-:W-:Y:S01]  /*32890*/  IMAD.X R45, RZ, RZ, RZ, P1 ;  /* 0x000000ffff2d7224 */ /* 0x000fe200008e06ff */
[----:B------:R-:W-:Y:S01]  /*328a0*/  IADD3 RZ, P1, PT, R44, R42, RZ ;  /* 0x0000002a2cff7210 */ /* 0x000fe20007f3e0ff */
[----:B------:R-:W-:Y:S01]  /*328b0*/  IMAD.IADD R103, R15, 0x1, R103 ;  /* 0x000000010f677824 */ /* 0x000fe200078e0267 */
[----:B------:R-:W-:Y:S01]  /*328c0*/  IADD3.X R42, P2, PT, RZ, R41, RZ, P2, !PT ;  /* 0x00000029ff2a7210 */ /* 0x000fe2000175e4ff */
[----:B------:R-:W-:Y:S01]  /*328d0*/  IMAD.WIDE.U32 R126, P0, R108, R57, R126 ;  /* 0x000000396c7e7225 */ /* 0x000fe2000780007e */
[----:B------:R-:W-:Y:S02]  /*328e0*/  SHF.L.U64.HI R15, R18, 0x1, R69 ;  /* 0x00000001120f7819 */ /* 0x000fe40000010245 */
[----:B------:R-:W-:Y:S01]  /*328f0*/  IADD3.X R124, P2, PT, R124, R125, RZ, P2, !PT ;  /* 0x0000007d7c7c7210 */ /* 0x000fe2000175e4ff */
[----:B------:R-:W-:Y:S01]  /*32900*/  IMAD.MOV.U32 R44, RZ, RZ, R21 ;  /* 0x000000ffff2c7224 */ /* 0x000fe200078e0015 */
[----:B------:R-:W-:Y:S01]  /*32910*/  SHF.L.W.U32.HI R69, R69, 0x1, R66 ;  /* 0x0000000145457819 */ /* 0x000fe20000010e42 */
[----:B------:R-:W-:Y:S01]  /*32920*/  IMAD.WIDE.U32 R20, R57, R144, RZ ;  /* 0x0000009039147225 */ /* 0x000fe200078e00ff */
[----:B------:R-:W-:-:S02]  /*32930*/  IADD3.X R125, P2, PT, R42, R49, RZ, P2, !PT ;  /* 0x000000312a7d7210 */ /* 0x000fc4000175e4ff */
[----:B------:R-:W-:Y:S01]  /*32940*/  SHF.L.W.U32.HI R66, R66, 0x1, R67 ;  /* 0x0000000142427819 */ /* 0x000fe20000010e43 */
[----:B------:R-:W-:-:S04]  /*32950*/  IMAD.WIDE.U32 R40, R103, 0x1, RZ ;  /* 0x0000000167287825 */ /* 0x000fc800078e00ff */
[----:B------:R-:W-:Y:S01]  /*32960*/  IMAD.X R19, RZ, RZ, RZ, P0 ;  /* 0x000000ffff137224 */ /* 0x000fe200000e06ff */
[----:B------:R-:W-:Y:S01]  /*32970*/  IADD3.X RZ, P0, PT, RZ, R17, RZ, P3, !PT ;  /* 0x00000011ffff7210 */ /* 0x000fe20001f1e4ff */
[----:B------:R-:W-:Y:S01]  /*32980*/  IMAD.WIDE.U32.X R44, R50, R50, R44, P4 ;  /* 0x00000032322c7225 */ /* 0x000fe200020e042c */
[----:B------:R-:W-:-:S03]  /*32990*/  IADD3 R61, P3, PT, R126, R21, RZ ;  /* 0x000000157e3d7210 */ /* 0x000fc60007f7e0ff */
[----:B------:R-:W-:Y:S01]  /*329a0*/  IMAD.WIDE.U32 R40, P4, R14, -0x7af74000, R40 ;  /* 0x8508c0000e287825 */ /* 0x000fe20007880028 */
[----:B------:R-:W-:-:S03]  /*329b0*/  LEA.X R101, P0, R18, R44, 0x1, P0 ;  /* 0x0000002c12657211 */ /* 0x000fc60000000cff */
[----:B------:R-:W-:Y:S01]  /*329c0*/  IMAD.MOV.U32 R18, RZ, RZ, R127 ;  /* 0x000000ffff127224 */ /* 0x000fe200078e007f */
[----:B------:R-:W-:Y:S01]  /*329d0*/  IADD3.X R15, P0, PT, R15, R45, RZ, P0, !PT ;  /* 0x0000002d0f0f7210 */ /* 0x000fe2000071e4ff */
[----:B------:R-:W-:Y:S01]  /*329e0*/  IMAD.X R21, RZ, RZ, RZ, P4 ;  /* 0x000000ffff157224 */ /* 0x000fe200020e06ff */
[----:B------:R-:W-:Y:S01]  /*329f0*/  IADD3 RZ, P4, PT, R124, R20, RZ ;  /* 0x000000147cff7210 */ /* 0x000fe20007f9e0ff */
[----:B------:R-:W-:Y:S01]  /*32a00*/  IMAD.WIDE.U32.X R18, R108, R92, R18, P3 ;  /* 0x0000005c6c127225 */ /* 0x000fe200018e0412 */
[----:B------:R-:W-:-:S03]  /*32a10*/  IADD3 R40, P3, PT, R43, R40, RZ ;  /* 0x000000282b287210 */ /* 0x000fc60007f7e0ff */
[----:B------:R-:W-:Y:S01]  /*32a20*/  IMAD.MOV.U32 R20, RZ, RZ, R41 ;  /* 0x000000ffff147224 */ /* 0x000fe200078e0029 */
[----:B------:R-:W-:Y:S01]  /*32a30*/  IADD3.X RZ, P1, PT, R17, R40, RZ, P1, !PT ;  /* 0x0000002811ff7210 */ /* 0x000fe20000f3e4ff */
[----:B------:R-:W-:-:S04]  /*32a40*/  IMAD.WIDE.U32 R120, R102, R144, RZ ;  /* 0x0000009066787225 */ /* 0x000fc800078e00ff */
[----:B------:R-:W-:Y:S01]  /*32a50*/  IMAD.WIDE.U32.X R20, R103, -0x7af74000, R20, P3 ;  /* 0x8508c00067147825 */ /* 0x000fe200018e0414 */
[----:B------:R-:W-:Y:S02]  /*32a60*/  IADD3.X RZ, P3, PT, R125, R61, RZ, P4, !PT ;  /* 0x0000003d7dff7210 */ /* 0x000fe4000277e4ff */
[----:B------:R-:W-:Y:S01]  /*32a70*/  IADD3.X R119, P4, PT, RZ, RZ, RZ, P2, !PT ;  /* 0x000000ffff777210 */ /* 0x000fe2000179e4ff */
[----:B------:R-:W-:Y:S01]  /*32a80*/  IMAD.WIDE.U32 R44, R84, R55, RZ ;  /* 0x00000037542c7225 */ /* 0x000fe200078e00ff */
[----:B------:R-:W-:Y:S02]  /*32a90*/  IADD3.X R100, P2, PT, RZ, R20, RZ, P1, !PT ;  /* 0x00000014ff647210 */ /* 0x000fe40000f5e4ff */
[----:B------:R-:W-:Y:S01]  /*32aa0*/  IADD3.X R118, P1, PT, R119, R18, RZ, P3, !PT ;  /* 0x0000001277767210 */ /* 0x000fe20001f3e4ff */
[----:B------:R-:W-:Y:S01]  /*32ab0*/  IMAD.WIDE.U32 R48, R65, R53, RZ ;  /* 0x0000003541307225 */ /* 0x000fe200078e00ff */
[----:B------:R-:W-:Y:S02]  /*32ac0*/  IADD3.X R20, P2, PT, RZ, R21, RZ, P2, !PT ;  /* 0x00000015ff147210 */ /* 0x000fe4000175e4ff */
[----:B------:R-:W-:Y:S01]  /*32ad0*/  IADD3.X R119, PT, PT, R19, RZ, RZ, P1, P4 ;  /* 0x000000ff13777210 */ /* 0x000fe20000fe84ff */
[----:B------:R-:W-:Y:S01]  /*32ae0*/  IMAD.WIDE.U32 R40, R103, 0x30000000, RZ ;  /* 0x3000000067287825 */ /* 0x000fe200078e00ff */
[----:B------:R-:W-:-:S03]  /*32af0*/  IADD3.X R100, P2, PT, R100, R101, RZ, P2, !PT ;  /* 0x0000006564647210 */ /* 0x000fc6000175e4ff */
[----:B------:R-:W-:Y:S01]  /*32b00*/  IMAD.WIDE.U32 R120, P3, R108, R142, R120 ;  /* 0x0000008e6c787225 */ /* 0x000fe20007860078 */
[----:B------:R-:W-:-:S03]  /*32b10*/  IADD3.X R101, P2, PT, R20, R15, RZ, P2, !PT ;  /* 0x0000000f14657210 */ /* 0x000fc6000175e4ff */
[----:B------:R-:W-:Y:S01]  /*32b20*/  IMAD.WIDE.U32 R44, P4, R55, R84, R44 ;  /* 0x00000054372c7225 */ /* 0x000fe2000788002c */
[----:B------:R-:W-:-:S03]  /*32b30*/  IADD3.X R15, P2, PT, RZ, RZ, RZ, P2, !PT ;  /* 0x000000ffff0f7210 */ /* 0x000fc6000175e4ff */
[----:B------:R-:W-:Y:S01]  /*32b40*/  IMAD.X R21, RZ, RZ, RZ, P3 ;  /* 0x000000ffff157224 */ /* 0x000fe200018e06ff */
[----:B------:R-:W-:Y:S01]  /*32b50*/  IADD3.X R89, PT, PT, RZ, RZ, RZ, P4, !PT ;  /* 0x000000ffff597210 */ /* 0x000fe200027fe4ff */
[----:B------:R-:W-:-:S04]  /*32b60*/  IMAD.WIDE.U32 R48, P1, R53, R65, R48 ;  /* 0x0000004135307225 */ /* 0x000fc80007820030 */
[----:B------:R-:W-:-:S04]  /*32b70*/  IMAD.WIDE.U32 R42, R14, 0x30000000, RZ ;  /* 0x300000000e2a7825 */ /* 0x000fc800078e00ff */
[----:B------:R-:W-:-:S04]  /*32b80*/  IMAD.WIDE.U32 R40, P3, R14, 0x170b5d44, R40 ;  /* 0x170b5d440e287825 */ /* 0x000fc80007860028 */
[----:B------:R-:W-:Y:S01]  /*32b90*/  IMAD.X R19, RZ, RZ, RZ, P1 ;  /* 0x000000ffff137224 */ /* 0x000fe200008e06ff */
[----:B------:R-:W-:Y:S01]  /*32ba0*/  IADD3 R61, P4, PT, R40, R43, RZ ;  /* 0x0000002b283d7210 */ /* 0x000fe20007f9e0ff */
[----:B------:R-:W-:Y:S01]  /*32bb0*/  IMAD.X R43, RZ, RZ, RZ, P3 ;  /* 0x000000ffff2b7224 */ /* 0x000fe200018e06ff */
[----:B------:R-:W-:Y:S01]  /*32bc0*/  IADD3 RZ, P1, PT, R100, R42, RZ ;  /* 0x0000002a64ff7210 */ /* 0x000fe20007f3e0ff */
[----:B------:R-:W-:Y:S02]  /*32bd0*/  IMAD.MOV.U32 R42, RZ, RZ, R41 ;  /* 0x000000ffff2a7224 */ /* 0x000fe400078e0029 */
[----:B------:R-:W-:Y:S01]  /*32be0*/  IMAD.WIDE.U32 R98, R55, R55, RZ ;  /* 0x0000003737627225 */ /* 0x000fe200078e00ff */
[----:B------:R-:W-:-:S03]  /*32bf0*/  IADD3.X RZ, P1, PT, R101, R61, RZ, P1, !PT ;  /* 0x0000003d65ff7210 */ /* 0x000fc60000f3e4ff */
[----:B------:R-:W-:Y:S01]  /*32c00*/  IMAD.WIDE.U32.X R42, R103, 0x170b5d44, R42, P4 ;  /* 0x170b5d44672a7825 */ /* 0x000fe200020e042a */
[----:B------:R-:W-:-:S03]  /*32c10*/  IADD3 R97, P4, PT, R99, R44, RZ ;  /* 0x0000002c63617210 */ /* 0x000fc60007f9e0ff */
[----:B------:R-:W-:Y:S01]  /*32c20*/  IMAD.WIDE.U32 R62, R53, R53, RZ ;  /* 0x00000035353e7225 */ /* 0x000fe200078e00ff */
[----:B------:R-:W-:-:S03]  /*32c30*/  IADD3.X R82, P1, PT, R15, R42, RZ, P1, !PT ;  /* 0x0000002a0f527210 */ /* 0x000fc60000f3e4ff */
[----:B------:R-:W-:Y:S01]  /*32c40*/  IMAD.MOV.U32 R88, RZ, RZ, R45 ;  /* 0x000000ffff587224 */ /* 0x000fe200078e002d */
[----:B------:R-:W-:Y:S01]  /*32c50*/  IADD3 R17, P3, PT, R63, R48, RZ ;  /* 0x000000303f117210 */ /* 0x000fe20007f7e0ff */
[----:B------:R-:W-:Y:S01]  /*32c60*/  IMAD.X R42, RZ, RZ, RZ, P2 ;  /* 0x000000ffff2a7224 */ /* 0x000fe200010e06ff */
[----:B------:R-:W-:Y:S01]  /*32c70*/  IADD3.X R69, P0, PT, R69, R62, RZ, P0, !PT ;  /* 0x0000003e45457210 */ /* 0x000fe2000071e4ff */
[----:B------:R-:W-:-:S03]  /*32c80*/  IMAD.WIDE.U32 R44, R142, R144, RZ ;  /* 0x000000908e2c7225 */ /* 0x000fc600078e00ff */
[----:B------:R-:W-:Y:S01]  /*32c90*/  IADD3.X R42, P1, PT, R42, R43, RZ, P1, !PT ;  /* 0x0000002b2a2a7210 */ /* 0x000fe20000f3e4ff */
[----:B------:R-:W-:Y:S01]  /*32ca0*/  IMAD.MOV.U32 R18, RZ, RZ, R49 ;  /* 0x000000ffff127224 */ /* 0x000fe200078e0031 */
[----:B------:R-:W-:Y:S01]  /*32cb0*/  IADD3 R45, P2, PT, R120, R45, RZ ;  /* 0x0000002d782d7210 */ /* 0x000fe20007f5e0ff */
[----:B------:R-:W-:Y:S01]  /*32cc0*/  IMAD.WIDE.U32 R48, R92, R57, RZ ;  /* 0x000000395c307225 */ /* 0x000fe200078e00ff */
[----:B------:R-:W-:Y:S02]  /*32cd0*/  IADD3.X R15, P0, PT, R66, R17, RZ, P0, !PT ;  /* 0x00000011420f7210 */ /* 0x000fe4000071e4ff */
[----:B------:R-:W-:Y:S01]  /*32ce0*/  IADD3.X R82, P1, PT, R82, R69, RZ, P1, !PT ;  /* 0x0000004552527210 */ /* 0x000fe20000f3e4ff */
[----:B------:R-:W-:-:S03]  /*32cf0*/  IMAD.WIDE.U32 R90, R103, -0x45f6b800, RZ ;  /* 0xba094800675a7825 */ /* 0x000fc600078e00ff */
[----:B------:R-:W-:Y:S01]  /*32d00*/  IADD3.X R83, P1, PT, R42, R15, RZ, P1, !PT ;  /* 0x0000000f2a537210 */ /* 0x000fe20000f3e4ff */
[----:B------:R-:W-:Y:S02]  /*32d10*/  IMAD.MOV.U32 R20, RZ, RZ, R121 ;  /* 0x000000ffff147224 */ /* 0x000fe400078e0079 */
[----:B------:R-:W-:Y:S01]  /*32d20*/  IMAD.WIDE.U32.X R18, R65, R65, R18, P3 ;  /* 0x0000004141127225 */ /* 0x000fe200018e0412 */
[----:B------:R-:W-:-:S03]  /*32d30*/  IADD3.X R17, P1, PT, RZ, RZ, RZ, P1, !PT ;  /* 0x000000ffff117210 */ /* 0x000fc60000f3e4ff */
[----:B------:R-:W-:-:S04]  /*32d40*/  IMAD.WIDE.U32.X R20, R108, R102, R20, P2 ;  /* 0x000000666c147225 */ /* 0x000fc800010e0414 */
[----:B------:R-:W-:-:S04]  /*32d50*/  IMAD.WIDE.U32 R48, P2, R57, R92, R48 ;  /* 0x0000005c39307225 */ /* 0x000fc80007840030 */
[----:B------:R-:W-:-:S04]  /*32d60*/  IMAD.WIDE.U32 R90, P3, R14, 0x1ef3622f, R90 ;  /* 0x1ef3622f0e5a7825 */ /* 0x000fc8000786005a */
[----:B------:R-:W-:-:S04]  /*32d70*/  IMAD.WIDE.U32 R62, R14, -0x45f6b800, RZ ;  /* 0xba0948000e3e7825 */ /* 0x000fc800078e00ff */
[----:B------:R-:W-:Y:S01]  /*32d80*/  IMAD.X R87, RZ, RZ, RZ, P2 ;  /* 0x000000ffff577224 */ /* 0x000fe200010e06ff */
[----:B------:R-:W-:Y:S01]  /*32d90*/  IADD3 R41, P2, PT, R90, R63, RZ ;  /* 0x0000003f5a297210 */ /* 0x000fe20007f5e0ff */
[----:B------:R-:W-:Y:S01]  /*32da0*/  IMAD.X R43, RZ, RZ, RZ, P3 ;  /* 0x000000ffff2b7224 */ /* 0x000fe200018e06ff */
[----:B------:R-:W-:Y:S01]  /*32db0*/  IADD3 RZ, P3, PT, R82, R62, RZ ;  /* 0x0000003e52ff7210 */ /* 0x000fe20007f7e0ff */
[----:B------:R-:W-:-:S03]  /*32dc0*/  IMAD.WIDE.U32 R46, R55, R53, R46 ;  /* 0x00000035372e7225 */ /* 0x000fc600078e002e */
[----:B------:R-:W-:Y:S01]  /*32dd0*/  IADD3.X RZ, P3, PT, R83, R41, RZ, P3, !PT ;  /* 0x0000002953ff7210 */ /* 0x000fe20001f7e4ff */
[----:B------:R-:W-:Y:S01]  /*32de0*/  IMAD.X R41, RZ, RZ, RZ, P1 ;  /* 0x000000ffff297224 */ /* 0x000fe200008e06ff */
[----:B------:R-:W-:Y:S01]  /*32df0*/  IADD3 RZ, P1, PT, R118, R44, RZ ;  /* 0x0000002c76ff7210 */ /* 0x000fe20007f3e0ff */
[----:B------:R-:W-:Y:S01]  /*32e00*/  IMAD.MOV.U32 R42, RZ, RZ, R91 ;  /* 0x000000ffff2a7224 */ /* 0x000fe200078e005b */
[----:B------:R-:W-:Y:S01]  /*32e10*/  SHF.L.W.U32.HI R67, R67, 0x1, R46 ;  /* 0x0000000143437819 */ /* 0x000fe20000010e2e */
[----:B------:R-:W-:Y:S01]  /*32e20*/  IMAD.IADD R15, R47, 0x1, R60 ;  /* 0x000000012f0f7824 */ /* 0x000fe200078e023c */
[----:B------:R-:W-:Y:S01]  /*32e30*/  IADD3.X RZ, P1, PT, R119, R45, RZ, P1, !PT ;  /* 0x0000002d77ff7210 */ /* 0x000fe20000f3e4ff */
[----:B------:R-:W-:Y:S01]  /*32e40*/  IMAD.WIDE.U32.X R42, R103, 0x1ef3622f, R42, P2 ;  /* 0x1ef3622f672a7825 */ /* 0x000fe200010e042a */
[----:B------:R-:W-:Y:S02]  /*32e50*/  IADD3.X R67, P0, PT, R67, R18, RZ, P0, !PT ;  /* 0x0000001243437210 */ /* 0x000fe4000071e4ff */
[----:B------:R-:W-:Y:S01]  /*32e60*/  IADD3.X R73, P1, PT, RZ, R20, RZ, P1, !PT ;  /* 0x00000014ff497210 */ /* 0x000fe20000f3e4ff */
[----:B------:R-:W-:Y:S01]  /*32e70*/  IMAD.WIDE.U32 R114, R102, R142, RZ ;  /* 0x0000008e66727225 */ /* 0x000fe200078e00ff */
[----:B------:R-:W-:-:S02]  /*32e80*/  SHF.L.W.U32.HI R47, R46, 0x1, R15 ;  /* 0x000000012e2f7819 */ /* 0x000fc40000010e0f */
[----:B------:R-:W-:Y:S01]  /*32e90*/  IADD3.X R112, P3, PT, R17, R42, RZ, P3, !PT ;  /* 0x0000002a11707210 */ /* 0x000fe20001f7e4ff */
[----:B------:R-:W-:Y:S01]  /*32ea0*/  IMAD.WIDE.U32 R100, R14, 0x30000000, R100 ;  /* 0x300000000e647825 */ /* 0x000fe200078e0064 */
[----:B------:R-:W-:Y:S02]  /*32eb0*/  IADD3.X R47, P0, PT, R47, R19, RZ, P0, !PT ;  /* 0x000000132f2f7210 */ /* 0x000fe4000071e4ff */
[----:B------:R-:W-:Y:S01]  /*32ec0*/  IADD3.X R42, P3, PT, R41, R43, RZ, P3, !PT ;  /* 0x0000002b292a7210 */ /* 0x000fe20001f7e4ff */
[----:B------:R-:W-:-:S03]  /*32ed0*/  IMAD.WIDE.U32 R60, R103, 0xf5138f, RZ ;  /* 0x00f5138f673c7825 */ /* 0x000fc600078e00ff */
[----:B------:R-:W-:Y:S01]  /*32ee0*/  IADD3.X R112, P3, PT, R112, R67, RZ, P3, !PT ;  /* 0x0000004370707210 */ /* 0x000fe20001f7e4ff */
[----:B------:R-:W-:Y:S02]  /*32ef0*/  IMAD.X R122, RZ, RZ, R21, P1 ;  /* 0x000000ffff7a7224 */ /* 0x000fe400008e0615 */
[----:B------:R-:W-:Y:S01]  /*32f00*/  IMAD.WIDE.U32 R114, P1, R142, R102, R114 ;  /* 0x000000668e727225 */ /* 0x000fe20007820072 */
[----:B------:R-:W-:-:S03]  /*32f10*/  IADD3.X R113, P3, PT, R42, R47, RZ, P3, !PT ;  /* 0x0000002f2a717210 */ /* 0x000fc60001f7e4ff */
[----:B------:R-:W-:Y:S01]  /*32f20*/  IMAD.WIDE.U32 R18, R103, 0x6ca1493b, RZ ;  /* 0x6ca1493b67127825 */ /* 0x000fe200078e00ff */
[----:B------:R-:W-:Y:S02]  /*32f30*/  IADD3.X R17, PT, PT, RZ, RZ, RZ, P1, !PT ;  /* 0x000000ffff117210 */ /* 0x000fe40000ffe4ff */
[----:B------:R-:W-:Y:S01]  /*32f40*/  IADD3.X R107, P3, PT, RZ, RZ, RZ, P3, !PT ;  /* 0x000000ffff6b7210 */ /* 0x000fe20001f7e4ff */
[----:B------:R-:W-:Y:S02]  /*32f50*/  IMAD.IADD R85, R101, 0x1, R40 ;  /* 0x0000000165557824 */ /* 0x000fe400078e0228 */
[----:B------:R-:W-:-:S04]  /*32f60*/  IMAD.WIDE.U32.X R88, R84, R84, R88, P4 ;  /* 0x0000005454587225 */ /* 0x000fc800020e0458 */
[----:B------:R-:W-:-:S04]  /*32f70*/  IMAD.WIDE.U32 R20, R103, 0x17c510ea, RZ ;  /* 0x17c510ea67147825 */ /* 0x000fc800078e00ff */
[----:B------:R-:W-:-:S04]  /*32f80*/  IMAD.WIDE.U32 R60, P4, R14, 0x1a22d9f3, R60 ;  /* 0x1a22d9f30e3c7825 */ /* 0x000fc8000788003c */
[----:B------:R-:W-:-:S04]  /*32f90*/  IMAD.WIDE.U32 R40, R100, -0x1, RZ ;  /* 0xffffffff64287825 */ /* 0x000fc800078e00ff */
[----:B------:R-:W-:Y:S02]  /*32fa0*/  IMAD R93, R100, -0x7af74001, -R85 ;  /* 0x8508bfff645d7824 */ /* 0x000fe400078e0a55 */
[----:B------:R-:W-:-:S04]  /*32fb0*/  IMAD.WIDE.U32 R18, P1, R14, -0x39c4fa40, R18 ;  /* 0xc63b05c00e127825 */ /* 0x000fc80007820012 */
[----:B------:R-:W-:-:S04]  /*32fc0*/  IMAD.WIDE.U32 R68, R14, 0xf5138f, RZ ;  /* 0x00f5138f0e447825 */ /* 0x000fc800078e00ff */
[----:B------:R-:W-:Y:S02]  /*32fd0*/  IMAD.X R63, RZ, RZ, RZ, P4 ;  /* 0x000000ffff3f7224 */ /* 0x000fe400020e06ff */
[----:B------:R-:W-:-:S04]  /*32fe0*/  IMAD.WIDE.U32 R66, R14, 0x6ca1493b, RZ ;  /* 0x6ca1493b0e427825 */ /* 0x000fc800078e00ff */
[----:B------:R-:W-:-:S04]  /*32ff0*/  IMAD.WIDE.U32 R20, P4, R14, 0x1ae3a46, R20 ;  /* 0x01ae3a460e147825 */ /* 0x000fc80007880014 */
[----:B------:R-:W-:Y:S02]  /*33000*/  IMAD.IADD R93, R41, 0x1, R93 ;  /* 0x00000001295d7824 */ /* 0x000fe400078e025d */
[----:B------:R-:W-:Y:S01]  /*33010*/  IMAD.X R111, RZ, RZ, RZ, P1 ;  /* 0x000000ffff6f7224 */ /* 0x000fe200008e06ff */
[----:B------:R-:W-:Y:S01]  /*33020*/  IADD3 R69, P1, PT, R60, R69, RZ ;  /* 0x000000453c457210 */ /* 0x000fe20007f3e0ff */
[----:B------:R-:W-:-:S04]  /*33030*/  IMAD.WIDE.U32 R116, R57, R57, RZ ;  /* 0x0000003939747225 */ /* 0x000fc800078e00ff */
[----:B------:R-:W-:Y:S01]  /*33040*/  IMAD.WIDE.U32 R42, R14, 0x17c510ea, RZ ;  /* 0x17c510ea0e2a7825 */ /* 0x000fe200078e00ff */
[----:B------:R-:W-:-:S03]  /*33050*/  IADD3 R75, P2, PT, R117, R48, RZ ;  /* 0x00000030754b7210 */ /* 0x000fc60007f5e0ff */
[----:B------:R-:W-:Y:S01]  /*33060*/  IMAD.X R45, RZ, RZ, RZ, P4 ;  /* 0x000000ffff2d7224 */ /* 0x000fe200020e06ff */
[----:B------:R-:W-:Y:S01]  /*33070*/  IADD3 R91, P4, PT, R18, R67, RZ ;  /* 0x00000043125b7210 */ /* 0x000fe20007f9e0ff */
[----:B------:R-:W-:Y:S02]  /*33080*/  IMAD.MOV.U32 R62, RZ, RZ, R61 ;  /* 0x000000ffff3e7224 */ /* 0x000fe400078e003d */
[----:B------:R-:W-:-:S04]  /*33090*/  IMAD.WIDE.U32 R46, R93, 0x1, RZ ;  /* 0x000000015d2e7825 */ /* 0x000fc800078e00ff */
[----:B------:R-:W-:Y:S02]  /*330a0*/  IMAD.MOV.U32 R110, RZ, RZ, R19 ;  /* 0x000000ffff6e7224 */ /* 0x000fe400078e0013 */
[----:B------:R-:W-:-:S04]  /*330b0*/  IMAD.WIDE.U32 R94, R57, R53, R94 ;  /* 0x00000035395e7225 */ /* 0x000fc800078e005e */
[----:B------:R-:W-:Y:S01]  /*330c0*/  IMAD.WIDE.U32.X R62, R103, 0x1a22d9f3, R62, P1 ;  /* 0x1a22d9f3673e7825 */ /* 0x000fe200008e043e */
[----:B------:R-:W-:Y:S02]  /*330d0*/  IADD3 R77, P1, PT, R20, R43, RZ ;  /* 0x0000002b144d7210 */ /* 0x000fe40007f3e0ff */
[----:B------:R-:W-:Y:S01]  /*330e0*/  SHF.L.W.U32.HI R19, R15, 0x1, R94 ;  /* 0x000000010f137819 */ /* 0x000fe20000010e5e */
[----:B------:R-:W-:Y:S02]  /*330f0*/  IMAD.MOV.U32 R86, RZ, RZ, R49 ;  /* 0x000000ffff567224 */ /* 0x000fe400078e0031 */
[----:B------:R-:W-:Y:S01]  /*33100*/  IMAD.MOV.U32 R44, RZ, RZ, R21 ;  /* 0x000000ffff2c7224 */ /* 0x000fe200078e0015 */
[----:B------:R-:W-:Y:S01]  /*33110*/  IADD3.X R106, P0, PT, R19, R98, RZ, P0, !PT ;  /* 0x00000062136a7210 */ /* 0x000fe2000071e4ff */
[----:B------:R-:W-:-:S04]  /*33120*/  IMAD.WIDE.U32 R48, R40, 0x1, RZ ;  /* 0x0000000128307825 */ /* 0x000fc800078e00ff */
[----:B------:R-:W-:-:S04]  /*33130*/  IMAD.WIDE.U32.X R110, R103, -0x39c4fa40, R110, P4 ;  /* 0xc63b05c0676e7825 */ /* 0x000fc800020e046e */
[----:B------:R-:W-:-:S04]  /*33140*/  IMAD.WIDE.U32 R46, P4, R40, -0x7af74000, R46 ;  /* 0x8508c000282e7825 */ /* 0x000fc8000788002e */
[----:B------:R-:W-:Y:S01]  /*33150*/  IMAD.WIDE.U32.X R44, R103, 0x1ae3a46, R44, P1 ;  /* 0x01ae3a46672c7825 */ /* 0x000fe200008e042c */
[----:B------:R-:W-:-:S03]  /*33160*/  IADD3 RZ, P1, PT, R100, R48, RZ ;  /* 0x0000003064ff7210 */ /* 0x000fc60007f3e0ff */
[----:B------:R-:W-:Y:S01]  /*33170*/  IMAD.X R99, RZ, RZ, RZ, P4 ;  /* 0x000000ffff637224 */ /* 0x000fe200020e06ff */
[----:B------:R-:W-:Y:S01]  /*33180*/  IADD3 R48, P4, PT, R49, R46, RZ ;  /* 0x0000002e31307210 */ /* 0x000fe20007f9e0ff */
[----:B------:R-:W-:Y:S02]  /*33190*/  IMAD.MOV.U32 R98, RZ, RZ, R47 ;  /* 0x000000ffff627224 */ /* 0x000fe400078e002f */
[----:B------:R-:W-:Y:S01]  /*331a0*/  IMAD.X R21, RZ, RZ, RZ, P3 ;  /* 0x000000ffff157224 */ /* 0x000fe200018e06ff */
[----:B------:R-:W-:Y:S01]  /*331b0*/  IADD3 RZ, P3, PT, R112, R68, RZ ;  /* 0x0000004470ff7210 */ /* 0x000fe20007f7e0ff */
[----:B------:R-:W-:Y:S01]  /*331c0*/  IMAD.WIDE.U32.X R98, R93, -0x7af74000, R98, P4 ;  /* 0x8508c0005d627825 */ /* 0x000fe200020e0462 */
[----:B------:R-:W-:Y:S02]  /*331d0*/  IADD3.X RZ, P1, PT, R85, R48, RZ, P1, !PT ;  /* 0x0000003055ff7210 */ /* 0x000fe40000f3e4ff */
[----:B------:R-:W-:Y:S01]  /*331e0*/  IADD3.X RZ, P3, PT, R113, R69, RZ, P3, !PT ;  /* 0x0000004571ff7210 */ /* 0x000fe20001f7e4ff */
[----:B------:R-:W-:Y:S01]  /*331f0*/  IMAD.IADD R15, R95, 0x1, R104 ;  /* 0x000000015f0f7824 */ /* 0x000fe200078e0268 */
[----:B------:R-:W-:Y:S01]  /*33200*/  IADD3.X R105, P4, PT, RZ, R98, RZ, P1, !PT ;  /* 0x00000062ff697210 */ /* 0x000fe20000f9e4ff */
[----:B------:R-:W-:Y:S01]  /*33210*/  IMAD.WIDE.U32 R82, R14, -0x45f6b800, R82 ;  /* 0xba0948000e527825 */ /* 0x000fe200078e0052 */
[----:B------:R-:W-:-:S02]  /*33220*/  IADD3.X R107, P3, PT, R107, R62, RZ, P3, !PT ;  /* 0x0000003e6b6b7210 */ /* 0x000fc40001f7e4ff */
[----:B------:R-:W-:Y:S01]  /*33230*/  SHF.L.W.U32.HI R94, R94, 0x1, R15 ;  /* 0x000000015e5e7819 */ /* 0x000fe20000010e0f */
[----:B------:R-:W-:Y:S01]  /*33240*/  IMAD.WIDE.U32 R48, R93, 0x30000000, RZ ;  /* 0x300000005d307825 */ /* 0x000fe200078e00ff */
[----:B------:R-:W-:Y:S02]  /*33250*/  IADD3.X R98, P4, PT, RZ, R99, RZ, P4, !PT ;  /* 0x00000063ff627210 */ /* 0x000fe4000279e4ff */
[----:B------:R-:W-:Y:S01]  /*33260*/  IADD3.X R19, P1, PT, R94, R97, RZ, P0, !PT ;  /* 0x000000615e137210 */ /* 0x000fe2000073e4ff */
[----:B------:R-:W-:Y:S01]  /*33270*/  IMAD.IADD R41, R83, 0x1, R90 ;  /* 0x0000000153297824 */ /* 0x000fe200078e025a */
[----:B------:R-:W-:Y:S01]  /*33280*/  IADD3.X R90, P0, PT, R21, R63, RZ, P3, !PT ;  /* 0x0000003f155a7210 */ /* 0x000fe20001f1e4ff */
[----:B------:R-:W-:Y:S01]  /*33290*/  IMAD.WIDE.U32.X R46, R92, R92, R86, P2 ;  /* 0x0000005c5c2e7225 */ /* 0x000fe200010e0456 */
[----:B------:R-:W-:Y:S02]  /*332a0*/  IADD3.X R104, P3, PT, R105, R82, RZ, P4, !PT ;  /* 0x0000005269687210 */ /* 0x000fe4000277e4ff */
[----:B------:R-:W-:Y:S01]  /*332b0*/  IADD3.X R106, P0, PT, R107, R106, RZ, P0, !PT ;  /* 0x0000006a6b6a7210 */ /* 0x000fe2000071e4ff */
[----:B------:R-:W-:Y:S01]  /*332c0*/  IMAD.WIDE.U32 R48, P2, R40, 0x170b5d44, R48 ;  /* 0x170b5d4428307825 */ /* 0x000fe20007840030 */
[----:B------:R-:W-:-:S02]  /*332d0*/  IADD3.X R105, P3, PT, R98, R41, RZ, P3, !PT ;  /* 0x0000002962697210 */ /* 0x000fc40001f7e4ff */
[----:B------:R-:W-:Y:S01]  /*332e0*/  IADD3.X R107, P0, PT, R90, R19, RZ, P0, !PT ;  /* 0x000000135a6b7210 */ /* 0x000fe2000071e4ff */
[----:B------:R-:W-:Y:S01]  /*332f0*/  IMAD.WIDE.U32 R62, R40, 0x30000000, RZ ;  /* 0x30000000283e7825 */ /* 0x000fe200078e00ff */
[----:B------:R-:W-:Y:S02]  /*33300*/  MOV R152, R49 ;  /* 0x0000003100987202 */ /* 0x000fe40000000f00 */
[----:B------:R-:W-:Y:S01]  /*33310*/  IADD3.X R49, P0, PT, RZ, RZ, RZ, P0, !PT ;  /* 0x000000ffff317210 */ /* 0x000fe2000071e4ff */
[----:B------:R-:W-:Y:S01]  /*33320*/  IMAD.X R153, RZ, RZ, RZ, P2 ;  /* 0x000000ffff997224 */ /* 0x000fe200010e06ff */
[----:B------:R-:W-:Y:S01]  /*33330*/  IADD3 R43, P4, PT, R48, R63, RZ ;  /* 0x0000003f302b7210 */ /* 0x000fe20007f9e0ff */
[----:B------:R-:W-:Y:S01]  /*33340*/  IMAD.WIDE.U32 R112, R14, 0xf5138f, R112 ;  /* 0x00f5138f0e707825 */ /* 0x000fe200078e0070 */
[----:B------:R-:W-:-:S03]  /*33350*/  IADD3 RZ, P2, PT, R104, R62, RZ ;  /* 0x0000003e68ff7210 */ /* 0x000fc60007f5e0ff */
[----:B------:R-:W-:Y:S01]  /*33360*/  IMAD.WIDE.U32 R62, R93, -0x45f6b800, RZ ;  /* 0xba0948005d3e7825 */ /* 0x000fe200078e00ff */
[----:B------:R-:W-:-:S03]  /*33370*/  IADD3.X RZ, P2, PT, R105, R43, RZ, P2, !PT ;  /* 0x0000002b69ff7210 */ /* 0x000fc6000175e4ff */
[----:B------:R-:W-:Y:S01]  /*33380*/  IMAD.IADD R85, R113, 0x1, R60 ;  /* 0x0000000171557824 */ /* 0x000fe200078e023c */
[----:B------:R-:W-:Y:S01]  /*33390*/  IADD3.X R113, P3, PT, RZ, RZ, RZ, P3, !PT ;  /* 0x000000ffff717210 */ /* 0x000fe20001f7e4ff */
[----:B------:R-:W-:-:S04]  /*333a0*/  IMAD.WIDE.U32.X R152, R93, 0x170b5d44, R152, P4 ;  /* 0x170b5d445d987825 */ /* 0x000fc800020e0498 */
[----:B------:R-:W-:Y:S01]  /*333b0*/  IMAD.WIDE.U32 R60, R40, -0x45f6b800, RZ ;  /* 0xba094800283c7825 */ /* 0x000fe200078e00ff */
[----:B------:R-:W-:-:S03]  /*333c0*/  IADD3.X R113, P2, PT, R113, R152, RZ, P2, !PT ;  /* 0x0000009871717210 */ /* 0x000fc6000175e4ff */
[----:B------:R-:W-:-:S04]  /*333d0*/  IMAD.WIDE.U32 R62, P4, R40, 0x1ef3622f, R62 ;  /* 0x1ef3622f283e7825 */ /* 0x000fc8000788003e */
[----:B------:R-:W-:-:S04]  /*333e0*/  IMAD.WIDE.U32 R70, R57, R55, R70 ;  /* 0x0000003739467225 */ /* 0x000fc800078e0046 */
[----:B------:R-:W-:Y:S01]  /*333f0*/  IMAD.X R67, RZ, RZ, RZ, P4 ;  /* 0x000000ffff437224 */ /* 0x000fe200020e06ff */
[----:B------:R-:W-:Y:S01]  /*33400*/  IADD3 R41, P4, PT, R62, R61, RZ ;  /* 0x0000003d3e297210 */ /* 0x000fe20007f9e0ff */
[----:B------:R-:W-:Y:S01]  /*33410*/  IMAD.X R21, RZ, RZ, RZ, P3 ;  /* 0x000000ffff157224 */ /* 0x000fe200018e06ff */
[----:B------:R-:W-:Y:S01]  /*33420*/  IADD3 RZ, P3, PT, R106, R66, RZ ;  /* 0x000000426aff7210 */ /* 0x000fe20007f7e0ff */
[----:B------:R-:W-:Y:S01]  /*33430*/  IMAD.WIDE.U32 R68, R93, 0xf5138f, RZ ;  /* 0x00f5138f5d447825 */ /* 0x000fe200078e00ff */
[----:B------:R-:W-:Y:S02]  /*33440*/  SHF.L.W.U32.HI R15, R15, 0x1, R70 ;  /* 0x000000010f0f7819 */ /* 0x000fe40000010e46 */
[----:B------:R-:W-:Y:S01]  /*33450*/  IADD3.X RZ, P3, PT, R107, R91, RZ, P3, !PT ;  /* 0x0000005b6bff7210 */ /* 0x000fe20001f7e4ff */
[----:B------:R-:W-:Y:S01]  /*33460*/  IMAD.IADD R61, R71, 0x1, R16 ;  /* 0x00000001473d7824 */ /* 0x000fe200078e0210 */
[----:B------:R-:W-:Y:S01]  /*33470*/  IADD3.X R150, P1, PT, R15, R88, RZ, P1, !PT ;  /* 0x000000580f967210 */ /* 0x000fe20000f3e4ff */
[----:B------:R-:W-:Y:S01]  /*33480*/  IMAD.MOV.U32 R66, RZ, RZ, R63 ;  /* 0x000000ffff427224 */ /* 0x000fe200078e003f */
[----:B------:R-:W-:Y:S01]  /*33490*/  IADD3.X R49, P3, PT, R49, R110, RZ, P3, !PT ;  /* 0x0000006e31317210 */ /* 0x000fe20001f7e4ff */
[----:B------:R-:W-:Y:S01]  /*334a0*/  IMAD.WIDE.U32 R86, R93, 0x6ca1493b, RZ ;  /* 0x6ca1493b5d567825 */ /* 0x000fe200078e00ff */
[----:B------:R-:W-:-:S02]  /*334b0*/  SHF.L.W.U32.HI R19, R70, 0x1, R61 ;  /* 0x0000000146137819 */ /* 0x000fc40000010e3d */
[----:B------:R-:W-:Y:S01]  /*334c0*/  IADD3.X R152, P2, PT, R21, R153, RZ, P2, !PT ;  /* 0x0000009915987210 */ /* 0x000fe2000175e4ff */
[----:B------:R-:W-:Y:S01]  /*334d0*/  IMAD.WIDE.U32.X R66, R93, 0x1ef3622f, R66, P4 ;  /* 0x1ef3622f5d427825 */ /* 0x000fe200020e0442 */
[----:B------:R-:W-:Y:S02]  /*334e0*/  IADD3.X R19, P1, PT, R19, R89, RZ, P1, !PT ;  /* 0x0000005913137210 */ /* 0x000fe40000f3e4ff */
[----:B------:R-:W-:Y:S01]  /*334f0*/  IADD3.X R112, P2, PT, R113, R112, RZ, P2, !PT ;  /* 0x0000007071707210 */ /* 0x000fe2000175e4ff */
[----:B------:R-:W-:-:S04]  /*33500*/  IMAD.WIDE.U32 R68, P4, R40, 0x1a22d9f3, R68 ;  /* 0x1a22d9f328447825 */ /* 0x000fc80007880044 */
[----:B------:R-:W-:-:S04]  /*33510*/  IMAD.WIDE.U32 R70, R40, 0xf5138f, RZ ;  /* 0x00f5138f28467825 */ /* 0x000fc800078e00ff */
[----:B------:R-:W-:Y:S01]  /*33520*/  IMAD.X R83, RZ, RZ, RZ, P4 ;  /* 0x000000ffff537224 */ /* 0x000fe200020e06ff */
[----:B------:R-:W-:Y:S01]  /*33530*/  IADD3 R15, P4, PT, R68, R71, RZ ;  /* 0x00000047440f7210 */ /* 0x000fe20007f9e0ff */
[----:B------:R-:W-:-:S04]  /*33540*/  IMAD.WIDE.U32 R98, R93, 0x17c510ea, RZ ;  /* 0x17c510ea5d627825 */ /* 0x000fc800078e00ff */
[----:B------:R-:W-:Y:S02]  /*33550*/  IMAD.MOV.U32 R82, RZ, RZ, R69 ;  /* 0x000000ffff527224 */ /* 0x000fe400078e0045 */
[----:B------:R-:W-:Y:S02]  /*33560*/  IMAD.X R63, RZ, RZ, RZ, P0 ;  /* 0x000000ffff3f7224 */ /* 0x000fe400000e06ff */
[----:B------:R-:W-:-:S03]  /*33570*/  IMAD.WIDE.U32.X R82, R93, 0x1a22d9f3, R82, P4 ;  /* 0x1a22d9f35d527825 */ /* 0x000fc600020e0452 */
[----:B------:R-:W-:Y:S01]  /*33580*/  IADD3.X R148, P3, PT, R63, R111, RZ, P3, !PT ;  /* 0x0000006f3f947210 */ /* 0x000fe20001f7e4ff */
[----:B------:R-:W-:-:S04]  /*33590*/  IMAD.WIDE.U32 R106, R14, 0x6ca1493b, R106 ;  /* 0x6ca1493b0e6a7825 */ /* 0x000fc800078e006a */
[----:B------:R-:W-:-:S04]  /*335a0*/  IMAD.WIDE.U32 R86, P4, R40, -0x39c4fa40, R86 ;  /* 0xc63b05c028567825 */ /* 0x000fc80007880056 */
[----:B------:R-:W-:-:S04]  /*335b0*/  IMAD.WIDE.U32 R88, R40, 0x6ca1493b, RZ ;  /* 0x6ca1493b28587825 */ /* 0x000fc800078e00ff */
[----:B------:R-:W-:-:S04]  /*335c0*/  IMAD.WIDE.U32 R94, R40, 0x17c510ea, RZ ;  /* 0x17c510ea285e7825 */ /* 0x000fc800078e00ff */
[----:B------:R-:W-:-:S04]  /*335d0*/  IMAD.WIDE.U32 R98, P0, R40, 0x1ae3a46, R98 ;  /* 0x01ae3a4628627825 */ /* 0x000fc80007800062 */
[----:B------:R-:W-:Y:S01]  /*335e0*/  IMAD.IADD R71, R107, 0x1, R18 ;  /* 0x000000016b477824 */ /* 0x000fe200078e0212 */
[----:B------:R-:W-:Y:S01]  /*335f0*/  IADD3.X R18, P3, PT, R49, R150, RZ, P3, !PT ;  /* 0x0000009631127210 */ /* 0x000fe20001f7e4ff */
[----:B------:R-:W-:Y:S01]  /*33600*/  IMAD.X R101, RZ, RZ, RZ, P4 ;  /* 0x000000ffff657224 */ /* 0x000fe200020e06ff */
[----:B------:R-:W-:Y:S01]  /*33610*/  IADD3 R43, P4, PT, R86, R89, RZ ;  /* 0x00000059562b7210 */ /* 0x000fe20007f9e0ff */
[----:B------:R-:W-:Y:S01]  /*33620*/  IMAD.X R111, RZ, RZ, RZ, P0 ;  /* 0x000000ffff6f7224 */ /* 0x000fe200000e06ff */
[----:B------:R-:W-:Y:S01]  /*33630*/  IADD3 R63, P0, PT, R98, R95, RZ ;  /* 0x0000005f623f7210 */ /* 0x000fe20007f1e0ff */
[----:B------:R-:W-:Y:S01]  /*33640*/  IMAD.WIDE.U32 R104, R40, 0x30000000, R104 ;  /* 0x3000000028687825 */ /* 0x000fe200078e0068 */
[----:B------:R-:W-:-:S03]  /*33650*/  IADD3.X R19, P3, PT, R148, R19, RZ, P3, !PT ;  /* 0x0000001394137210 */ /* 0x000fc60001f7e4ff */
[----:B------:R-:W-:-:S04]  /*33660*/  IMAD.WIDE.U32 R90, R142, R142, RZ ;  /* 0x0000008e8e5a7225 */ /* 0x000fc800078e00ff */
[----:B------:R-:W-:Y:S02]  /*33670*/  IMAD.MOV.U32 R100, RZ, RZ, R87 ;  /* 0x000000ffff647224 */ /* 0x000fe400078e0057 */
[----:B------:R-:W-:Y:S02]  /*33680*/  IMAD.MOV.U32 R110, RZ, RZ, R99 ;  /* 0x000000ffff6e7224 */ /* 0x000fe400078e0063 */
[----:B------:R-:W-:Y:S02]  /*33690*/  IMAD.IADD R69, R105, 0x1, R48 ;  /* 0x0000000169457824 */ /* 0x000fe400078e0230 */
[----:B------:R-:W-:Y:S01]  /*336a0*/  IMAD.WIDE.U32.X R100, R93, -0x39c4fa40, R100, P4 ;  /* 0xc63b05c05d647825 */ /* 0x000fe200020e0464 */
[----:B------:R-:W-:Y:S02]  /*336b0*/  IADD3 R21, P4, PT, R91, R114, RZ ;  /* 0x000000725b157210 */ /* 0x000fe40007f9e0ff */
[----:B------:R-:W-:Y:S01]  /*336c0*/  IADD3.X R91, P3, PT, RZ, RZ, RZ, P3, !PT ;  /* 0x000000ffff5b7210 */ /* 0x000fe20001f7e4ff */
[----:B------:R-:W-:Y:S01]  /*336d0*/  IMAD.WIDE.U32.X R110, R93, 0x1ae3a46, R110, P0 ;  /* 0x01ae3a465d6e7825 */ /* 0x000fe200000e046e */
[----:B------:R-:W-:-:S02]  /*336e0*/  IADD3.X R113, P0, PT, R152, R85, RZ, P2, !PT ;  /* 0x0000005598717210 */ /* 0x000fc4000171e4ff */
[----:B------:R-:W-:Y:S01]  /*336f0*/  IADD3 RZ, P2, PT, R112, R60, RZ ;  /* 0x0000003c70ff7210 */ /* 0x000fe20007f5e0ff */
[----:B------:R-:W-:Y:S01]  /*33700*/  IMAD.MOV.U32 R16, RZ, RZ, R115 ;  /* 0x000000ffff107224 */ /* 0x000fe200078e0073 */
[----:B------:R-:W-:Y:S01]  /*33710*/  IADD3.X R107, P0, PT, RZ, RZ, RZ, P0, !PT ;  /* 0x000000ffff6b7210 */ /* 0x000fe2000071e4ff */
[----:B------:R-:W-:-:S03]  /*33720*/  IMAD.WIDE.U32 R114, R104, -0x1, RZ ;  /* 0xffffffff68727825 */ /* 0x000fc600078e00ff */
[----:B------:R-:W-:Y:S01]  /*33730*/  IADD3.X R89, PT, PT, RZ, RZ, RZ, P0, !PT ;  /* 0x000000ffff597210 */ /* 0x000fe200007fe4ff */
[----:B------:R-:W-:Y:S02]  /*33740*/  IMAD R85, R104, -0x7af74001, -R69 ;  /* 0x8508bfff68557824 */ /* 0x000fe400078e0a45 */
[----:B------:R-:W-:-:S04]  /*33750*/  IMAD.WIDE.U32 R132, R142, R55, R132 ;  /* 0x000000378e847225 */ /* 0x000fc800078e0084 */
[----:B------:R-:W-:Y:S02]  /*33760*/  IMAD.IADD R85, R115, 0x1, R85 ;  /* 0x0000000173557824 */ /* 0x000fe400078e0255 */
[----:B------:R-:W-:Y:S01]  /*33770*/  IMAD.X R87, RZ, RZ, RZ, P3 ;  /* 0x000000ffff577224 */ /* 0x000fe200018e06ff */
[----:B------:R-:W-:Y:S01]  /*33780*/  IADD3.X RZ, P3, PT, R113, R41, RZ, P2, !PT ;  /* 0x0000002971ff7210 */ /* 0x000fe2000177e4ff */
[----:B------:R-:W-:Y:S01]  /*33790*/  IMAD.WIDE.U32.X R48, R102, R102, R16, P4 ;  /* 0x0000006666307225 */ /* 0x000fe200020e0410 */
[----:B------:R-:W-:Y:S02]  /*337a0*/  SHF.L.W.U32.HI R41, R61, 0x1, R132 ;  /* 0x000000013d297819 */ /* 0x000fe40000010e84 */
[----:B------:R-:W-:Y:S01]  /*337b0*/  IADD3 RZ, P4, PT, R18, R42, RZ ;  /* 0x0000002a12ff7210 */ /* 0x000fe20007f9e0ff */
[----:B------:R-:W-:Y:S01]  /*337c0*/  IMAD.WIDE.U32 R60, R85, 0x1, RZ ;  /* 0x00000001553c7825 */ /* 0x000fe200078e00ff */
[----:B------:R-:W-:Y:S02]  /*337d0*/  IADD3.X R107, P3, PT, R107, R66, RZ, P3, !PT ;  /* 0x000000426b6b7210 */ /* 0x000fe40001f7e4ff */
[----:B------:R-:W-:Y:S01]  /*337e0*/  IADD3.X RZ, P2, PT, R19, R77, RZ, P4, !PT ;  /* 0x0000004d13ff7210 */ /* 0x000fe2000275e4ff */
[----:B------:R-:W-:Y:S01]  /*337f0*/  IMAD.WIDE.U32 R16, R114, 0x1, RZ ;  /* 0x0000000172107825 */ /* 0x000fe200078e00ff */
[----:B------:R-:W-:-:S02]  /*33800*/  IADD3.X R66, P3, PT, R89, R67, RZ, P3, !PT ;  /* 0x0000004359427210 */ /* 0x000fc40001f7e4ff */
[----:B------:R-:W-:Y:S01]  /*33810*/  IADD3.X R41, P1, PT, R41, R116, RZ, P1, !PT ;  /* 0x0000007429297210 */ /* 0x000fe20000f3e4ff */
[----:B------:R-:W-:Y:S01]  /*33820*/  IMAD.WIDE.U32 R60, P4, R114, -0x7af74000, R60 ;  /* 0x8508c000723c7825 */ /* 0x000fe2000788003c */
[----:B------:R-:W-:Y:S02]  /*33830*/  IADD3.X R106, P3, PT, R107, R106, RZ, P3, !PT ;  /* 0x0000006a6b6a7210 */ /* 0x000fe40001f7e4ff */
[----:B------:R-:W-:Y:S01]  /*33840*/  IADD3 RZ, P0, PT, R104, R16, RZ ;  /* 0x0000001068ff7210 */ /* 0x000fe20007f1e0ff */
[----:B------:R-:W-:Y:S01]  /*33850*/  IMAD.WIDE.U32 R18, R14, 0x17c510ea, R18 ;  /* 0x17c510ea0e127825 */ /* 0x000fe200078e0012 */
[----:B------:R-:W-:-:S03]  /*33860*/  IADD3.X R107, P3, PT, R66, R71, RZ, P3, !PT ;  /* 0x00000047426b7210 */ /* 0x000fc60001f7e4ff */
[----:B------:R-:W-:Y:S01]  /*33870*/  IMAD.X R117, RZ, RZ, RZ, P4 ;  /* 0x000000ffff757224 */ /* 0x000fe200020e06ff */
[----:B------:R-:W-:Y:S01]  /*33880*/  IADD3 R14, P4, PT, R17, R60, RZ ;  /* 0x0000003c110e7210 */ /* 0x000fe20007f9e0ff */
[----:B------:R-:W-:-:S03]  /*33890*/  IMAD.WIDE.U32 R112, R40, -0x45f6b800, R112 ;  /* 0xba09480028707825 */ /* 0x000fc600078e0070 */
[----:B------:R-:W-:Y:S01]  /*338a0*/  IADD3.X RZ, P0, PT, R69, R14, RZ, P0, !PT ;  /* 0x0000000e45ff7210 */ /* 0x000fe2000071e4ff */
[----:B------:R-:W-:-:S04]  /*338b0*/  IMAD.WIDE.U32 R16, R85, 0x30000000, RZ ;  /* 0x3000000055107825 */ /* 0x000fc800078e00ff */
[----:B------:R-:W-:Y:S02]  /*338c0*/  IMAD.MOV.U32 R116, RZ, RZ, R61 ;  /* 0x000000ffff747224 */ /* 0x000fe400078e003d */
[----:B------:R-:W-:Y:S01]  /*338d0*/  IMAD.IADD R89, R113, 0x1, R62 ;  /* 0x0000000171597824 */ /* 0x000fe200078e023e */
[----:B------:R-:W-:Y:S01]  /*338e0*/  IADD3.X R62, P2, PT, R91, R44, RZ, P2, !PT ;  /* 0x0000002c5b3e7210 */ /* 0x000fe2000175e4ff */
[----:B------:R-:W-:Y:S01]  /*338f0*/  IMAD.WIDE.U32.X R116, R85, -0x7af74000, R116, P4 ;  /* 0x8508c00055747825 */ /* 0x000fe200020e0474 */
[----:B------:R-:W-:Y:S02]  /*33900*/  IADD3.X R91, P3, PT, RZ, RZ, RZ, P3, !PT ;  /* 0x000000ffff5b7210 */ /* 0x000fe40001f7e4ff */
[----:B------:R-:W-:Y:S01]  /*33910*/  IADD3.X R42, P2, PT, R87, R45, RZ, P2, !PT ;  /* 0x0000002d572a7210 */ /* 0x000fe2000175e4ff */
[----:B------:R-:W-:Y:S01]  /*33920*/  IMAD.WIDE.U32 R60, P4, R114, 0x170b5d44, R16 ;  /* 0x170b5d44723c7825 */ /* 0x000fe20007880010 */
[----:B------:R-:W-:Y:S02]  /*33930*/  IADD3.X R113, P0, PT, RZ, R116, RZ, P0, !PT ;  /* 0x00000074ff717210 */ /* 0x000fe4000071e4ff */
[----:B------:R-:W-:Y:S01]  /*33940*/  IADD3.X R41, P2, PT, R62, R41, RZ, P2, !PT ;  /* 0x000000293e297210 */ /* 0x000fe2000175e4ff */
[----:B------:R-:W-:-:S04]  /*33950*/  IMAD.WIDE.U32 R16, R114, 0x30000000, RZ ;  /* 0x3000000072107825 */ /* 0x000fc800078e00ff */
[----:B------:R-:W-:Y:S01]  /*33960*/  IMAD.X R87, RZ, RZ, RZ, P3 ;  /* 0x000000ffff577224 */ /* 0x000fe200018e06ff */
[----:B------:R-:W-:Y:S01]  /*33970*/  IADD3 R77, P3, PT, R60, R17, RZ ;  /* 0x000000113c4d7210 */ /* 0x000fe20007f7e0ff */
[----:B------:R-:W-:-:S04]  /*33980*/  IMAD.WIDE.U32 R66, R85, -0x45f6b800, RZ ;  /* 0xba09480055427825 */ /* 0x000fc800078e00ff */
[----:B------:R-:W-:Y:S02]  /*33990*/  IMAD.X R105, RZ, RZ, RZ, P4 ;  /* 0x000000ffff697224 */ /* 0x000fe400020e06ff */
[----:B------:R-:W-:Y:S02]  /*339a0*/  IMAD.MOV.U32 R104, RZ, RZ, R61 ;  /* 0x000000ffff687224 */ /* 0x000fe400078e003d */
[----:B------:R-:W-:Y:S01]  /*339b0*/  IMAD.IADD R135, R133, 0x1, R134 ;  /* 0x0000000185877824 */ /* 0x000fe200078e0286 */
[----:B------:R-:W-:Y:S01]  /*339c0*/  IADD3.X R134, P0, PT, RZ, R117, RZ, P0, !PT ;  /* 0x00000075ff867210 */ /* 0x000fe2000071e4ff */
[----:B------:R-:W-:Y:S01]  /*339d0*/  IMAD.WIDE.U32.X R104, R85, 0x170b5d44, R104, P3 ;  /* 0x170b5d4455687825 */ /* 0x000fe200018e0468 */
[----:B------:R-:W-:Y:S02]  /*339e0*/  IADD3 RZ, P3, PT, R106, R70, RZ ;  /* 0x000000466aff7210 */ /* 0x000fe40007f7e0ff */
[----:B------:R-:W-:Y:S01]  /*339f0*/  SHF.L.W.U32.HI R132, R132, 0x1, R135 ;  /* 0x0000000184847819 */ /* 0x000fe20000010e87 */
[----:B------:R-:W-:Y:S01]  /*33a00*/  IMAD.WIDE.U32 R44, R114, -0x45f6b800, RZ ;  /* 0xba094800722c7825 */ /* 0x000fe200078e00ff */
[----:B------:R-:W-:-:S02]  /*33a10*/  IADD3.X RZ, P3, PT, R107, R15, RZ, P3, !PT ;  /* 0x0000000f6bff7210 */ /* 0x000fc40001f7e4ff */
[----:B------:R-:W-:Y:S01]  /*33a20*/  IADD3.X R75, P1, PT, R132, R75, RZ, P1, !PT ;  /* 0x0000004b844b7210 */ /* 0x000fe20000f3e4ff */
[----:B------:R-:W-:Y:S01]  /*33a30*/  IMAD.WIDE.U32 R66, P4, R114, 0x1ef3622f, R66 ;  /* 0x1ef3622f72427825 */ /* 0x000fe20007880042 */
[----:B------:R-:W-:Y:S02]  /*33a40*/  IADD3.X R91, P3, PT, R91, R82, RZ, P3, !PT ;  /* 0x000000525b5b7210 */ /* 0x000fe40001f7e4ff */
[----:B------:R-:W-:Y:S01]  /*33a50*/  IADD3.X R112, P0, PT, R113, R112, RZ, P0, !PT ;  /* 0x0000007071707210 */ /* 0x000fe2000071e4ff */
        /* <DEDUP_REMOVED lines=9> */
[----:B------:R-:W-:Y:S01]  /*33af0*/  IADD3.X R75, P2, PT, R42, R75, RZ, P2, !PT ;  /* 0x0000004b2a4b7210 */ /* 0x000fe2000175e4ff */
[----:B------:R-:W-:-:S04]  /*33b00*/  IMAD.WIDE.U32.X R116, R85, 0x1ef3622f, R132, P4 ;  /* 0x1ef3622f55747825 */ /* 0x000fc800020e0484 */
[----:B------:R-:W-:-:S04]  /*33b10*/  IMAD.WIDE.U32 R70, P4, R114, 0x1a22d9f3, R70 ;  /* 0x1a22d9f372467825 */ /* 0x000fc80007880046 */
[----:B------:R-:W-:Y:S01]  /*33b20*/  IMAD.X R149, RZ, RZ, RZ, P4 ;  /* 0x000000ffff957224 */ /* 0x000fe200020e06ff */
[----:B------:R-:W-:Y:S01]  /*33b30*/  IADD3 R15, P4, PT, R70, R15, RZ ;  /* 0x0000000f460f7210 */ /* 0x000fe20007f9e0ff */
[----:B------:R-:W-:Y:S02]  /*33b40*/  IMAD.IADD R20, R19, 0x1, R20 ;  /* 0x0000000113147824 */ /* 0x000fe400078e0214 */
[----:B------:R-:W-:-:S03]  /*33b50*/  IMAD.WIDE.U32 R132, R85, 0x6ca1493b, RZ ;  /* 0x6ca1493b55847825 */ /* 0x000fc600078e00ff */
[----:B------:R-:W-:Y:S01]  /*33b60*/  IADD3.X R151, P3, PT, R87, R20, RZ, P3, !PT ;  /* 0x0000001457977210 */ /* 0x000fe20001f7e4ff */
[----:B------:R-:W-:Y:S02]  /*33b70*/  IMAD.MOV.U32 R148, RZ, RZ, R71 ;  /* 0x000000ffff947224 */ /* 0x000fe400078e0047 */
[----:B------:R-:W-:Y:S01]  /*33b80*/  IMAD.WIDE.U32 R82, R114, 0x6ca1493b, RZ ;  /* 0x6ca1493b72527825 */ /* 0x000fe200078e00ff */
[----:B------:R-:W-:-:S03]  /*33b90*/  IADD3.X R71, P3, PT, RZ, RZ, RZ, P3, !PT ;  /* 0x000000ffff477210 */ /* 0x000fc60001f7e4ff */
[----:B------:R-:W-:-:S04]  /*33ba0*/  IMAD.WIDE.U32.X R148, R85, 0x1a22d9f3, R148, P4 ;  /* 0x1a22d9f355947825 */ /* 0x000fc800020e0494 */
[----:B------:R-:W-:-:S04]  /*33bb0*/  IMAD.WIDE.U32 R132, P4, R114, -0x39c4fa40, R132 ;  /* 0xc63b05c072847825 */ /* 0x000fc80007880084 */
[----:B------:R-:W-:Y:S01]  /*33bc0*/  IMAD.X R67, RZ, RZ, RZ, P0 ;  /* 0x000000ffff437224 */ /* 0x000fe200000e06ff */
[----:B------:R-:W-:Y:S01]  /*33bd0*/  IADD3.X R17, PT, PT, RZ, RZ, RZ, P4, !PT ;  /* 0x000000ffff117210 */ /* 0x000fe200027fe4ff */
[----:B------:R-:W-:Y:S01]  /*33be0*/  IMAD.WIDE.U32 R130, R142, R57, R130 ;  /* 0x000000398e827225 */ /* 0x000fe200078e0082 */
[----:B------:R-:W-:Y:S02]  /*33bf0*/  IADD3 R69, P4, PT, R132, R83, RZ ;  /* 0x0000005384457210 */ /* 0x000fe40007f9e0ff */
[----:B------:R-:W-:Y:S01]  /*33c00*/  IADD3 RZ, P0, PT, R112, R16, RZ ;  /* 0x0000001070ff7210 */ /* 0x000fe20007f1e0ff */
[----:B------:R-:W-:Y:S01]  /*33c10*/  IMAD.X R83, RZ, RZ, RZ, P3 ;  /* 0x000000ffff537224 */ /* 0x000fe200018e06ff */
[----:B------:R-:W-:Y:S01]  /*33c20*/  IADD3 RZ, P3, PT, R150, R88, RZ ;  /* 0x0000005896ff7210 */ /* 0x000fe20007f7e0ff */
[----:B------:R-:W-:Y:S01]  /*33c30*/  IMAD.WIDE.U32 R18, R85, 0x17c510ea, RZ ;  /* 0x17c510ea55127825 */ /* 0x000fe200078e00ff */
[----:B------:R-:W-:Y:S02]  /*33c40*/  SHF.L.W.U32.HI R135, R135, 0x1, R130 ;  /* 0x0000000187877819 */ /* 0x000fe40000010e82 */
[----:B------:R-:W-:Y:S01]  /*33c50*/  IADD3.X RZ, P0, PT, R113, R77, RZ, P0, !PT ;  /* 0x0000004d71ff7210 */ /* 0x000fe2000071e4ff */
[----:B------:R-:W-:Y:S01]  /*33c60*/  IMAD.WIDE.U32 R106, R40, 0xf5138f, R106 ;  /* 0x00f5138f286a7825 */ /* 0x000fe200078e006a */
[----:B------:R-:W-:-:S02]  /*33c70*/  IADD3.X RZ, P3, PT, R151, R43, RZ, P3, !PT ;  /* 0x0000002b97ff7210 */ /* 0x000fc40001f7e4ff */
[----:B------:R-:W-:Y:S01]  /*33c80*/  IADD3.X R20, P1, PT, R135, R46, RZ, P1, !PT ;  /* 0x0000002e87147210 */ /* 0x000fe20000f3e4ff */
[----:B------:R-:W-:Y:S01]  /*33c90*/  IMAD.MOV.U32 R16, RZ, RZ, R133 ;  /* 0x000000ffff107224 */ /* 0x000fe200078e0085 */
        /* <DEDUP_REMOVED lines=8> */
[----:B------:R-:W-:Y:S01]  /*33d20*/  IMAD.WIDE.U32.X R16, R85, -0x39c4fa40, R16, P4 ;  /* 0xc63b05c055107825 */ /* 0x000fe200020e0410 */
[----:B------:R-:W-:-:S02]  /*33d30*/  SHF.L.W.U32.HI R131, R130, 0x1, R129 ;  /* 0x0000000182837819 */ /* 0x000fc40000010e81 */
[----:B------:R-:W-:Y:S01]  /*33d40*/  IADD3.X R106, P0, PT, R61, R106, RZ, P0, !PT ;  /* 0x0000006a3d6a7210 */ /* 0x000fe2000071e4ff */
[----:B------:R-:W-:Y:S01]  /*33d50*/  IMAD.IADD R71, R113, 0x1, R60 ;  /* 0x0000000171477824 */ /* 0x000fe200078e023c */
[----:B------:R-:W-:Y:S01]  /*33d60*/  IADD3.X R46, P3, PT, R46, R41, RZ, P3, !PT ;  /* 0x000000292e2e7210 */ /* 0x000fe20001f7e4ff */
[----:B------:R-:W-:Y:S01]  /*33d70*/  IMAD.WIDE.U32 R152, P4, R114, 0x1ae3a46, R18 ;  /* 0x01ae3a4672987825 */ /* 0x000fe20007880012 */
[----:B------:R-:W-:-:S03]  /*33d80*/  IADD3.X R62, P1, PT, R131, R47, RZ, P1, !PT ;  /* 0x0000002f833e7210 */ /* 0x000fc60000f3e4ff */
[----:B------:R-:W-:-:S04]  /*33d90*/  IMAD.WIDE.U32 R18, R114, 0x17c510ea, RZ ;  /* 0x17c510ea72127825 */ /* 0x000fc800078e00ff */
[----:B------:R-:W-:-:S04]  /*33da0*/  IMAD.WIDE.U32 R42, R112, -0x1, RZ ;  /* 0xffffffff702a7825 */ /* 0x000fc800078e00ff */
[----:B------:R-:W-:Y:S02]  /*33db0*/  IMAD R41, R112, -0x7af74001, -R71 ;  /* 0x8508bfff70297824 */ /* 0x000fe400078e0a47 */
[----:B------:R-:W-:Y:S01]  /*33dc0*/  IMAD.X R83, RZ, RZ, RZ, P2 ;  /* 0x000000ffff537224 */ /* 0x000fe200010e06ff */
[----:B------:R-:W-:Y:S01]  /*33dd0*/  IADD3.X R107, P2, PT, R67, R88, RZ, P0, !PT ;  /* 0x00000058436b7210 */ /* 0x000fe2000075e4ff */
[----:B------:R-:W-:Y:S01]  /*33de0*/  IMAD.X R155, RZ, RZ, RZ, P4 ;  /* 0x000000ffff9b7224 */ /* 0x000fe200020e06ff */
[----:B------:R-:W-:Y:S01]  /*33df0*/  IADD3 R19, P4, PT, R152, R19, RZ ;  /* 0x0000001398137210 */ /* 0x000fe20007f9e0ff */
[----:B------:R-:W-:Y:S01]  /*33e00*/  IMAD.WIDE.U32 R150, R40, 0x6ca1493b, R150 ;  /* 0x6ca1493b28967825 */ /* 0x000fe200078e0096 */
[----:B------:R-:W-:-:S03]  /*33e10*/  IADD3.X R47, P0, PT, R100, R75, RZ, P3, !PT ;  /* 0x0000004b642f7210 */ /* 0x000fc60001f1e4ff */
[----:B------:R-:W-:Y:S01]  /*33e20*/  IMAD.MOV.U32 R154, RZ, RZ, R153 ;  /* 0x000000ffff9a7224 */ /* 0x000fe200078e0099 */
[----:B------:R-:W-:Y:S01]  /*33e30*/  IADD3.X R93, P0, PT, RZ, RZ, RZ, P0, !PT ;  /* 0x000000ffff5d7210 */ /* 0x000fe2000071e4ff */
[----:B------:R-:W-:Y:S02]  /*33e40*/  IMAD.IADD R43, R43, 0x1, R41 ;  /* 0x000000012b2b7824 */ /* 0x000fe400078e0229 */
[----:B------:R-:W-:Y:S01]  /*33e50*/  IMAD.IADD R77, R151, 0x1, R86 ;  /* 0x00000001974d7824 */ /* 0x000fe200078e0256 */
[----:B------:R-:W-:Y:S01]  /*33e60*/  IADD3.X R151, P2, PT, RZ, RZ, RZ, P2, !PT ;  /* 0x000000ffff977210 */ /* 0x000fe2000175e4ff */
[----:B------:R-:W-:Y:S01]  /*33e70*/  IMAD.WIDE.U32.X R154, R85, 0x1ae3a46, R154, P4 ;  /* 0x01ae3a46559a7825 */ /* 0x000fe200020e049a */
[----:B------:R-:W-:-:S03]  /*33e80*/  IADD3 RZ, P4, PT, R106, R44, RZ ;  /* 0x0000002c6aff7210 */ /* 0x000fc60007f9e0ff */
[----:B------:R-:W-:-:S04]  /*33e90*/  IMAD.WIDE.U32 R86, R43, 0x1, RZ ;  /* 0x000000012b567825 */ /* 0x000fc800078e00ff */
[----:B------:R-:W-:Y:S01]  /*33ea0*/  IMAD.X R85, RZ, RZ, RZ, P0 ;  /* 0x000000ffff557224 */ /* 0x000fe200000e06ff */
[----:B------:R-:W-:Y:S01]  /*33eb0*/  IADD3.X RZ, P0, PT, R107, R45, RZ, P4, !PT ;  /* 0x0000002d6bff7210 */ /* 0x000fe2000271e4ff */
[----:B------:R-:W-:Y:S01]  /*33ec0*/  IMAD.X R67, RZ, RZ, RZ, P2 ;  /* 0x000000ffff437224 */ /* 0x000fe200010e06ff */
[----:B------:R-:W-:Y:S01]  /*33ed0*/  IADD3 RZ, P2, PT, R46, R94, RZ ;  /* 0x0000005e2eff7210 */ /* 0x000fe20007f5e0ff */
[C---:B------:R-:W-:Y:S01]  /*33ee0*/  IMAD.WIDE.U32 R86, P4, R42.reuse, -0x7af74000, R86 ;  /* 0x8508c0002a567825 */ /* 0x040fe20007880056 */
[----:B------:R-:W-:Y:S02]  /*33ef0*/  IADD3.X R151, P0, PT, R151, R116, RZ, P0, !PT ;  /* 0x0000007497977210 */ /* 0x000fe4000071e4ff */
[----:B------:R-:W-:Y:S01]  /*33f00*/  IADD3.X RZ, P2, PT, R47, R63, RZ, P2, !PT ;  /* 0x0000003f2fff7210 */ /* 0x000fe2000175e4ff */
[----:B------:R-:W-:Y:S01]  /*33f10*/  IMAD.WIDE.U32 R60, R42, 0x1, RZ ;  /* 0x000000012a3c7825 */ /* 0x000fe200078e00ff */
[----:B------:R-:W-:Y:S02]  /*33f20*/  IADD3.X R116, P0, PT, R67, R117, RZ, P0, !PT ;  /* 0x0000007543747210 */ /* 0x000fe4000071e4ff */
[----:B------:R-:W-:Y:S01]  /*33f30*/  IADD3.X R93, P2, PT, R93, R110, RZ, P2, !PT ;  /* 0x0000006e5d5d7210 */ /* 0x000fe2000175e4ff */
[----:B------:R-:W-:Y:S01]  /*33f40*/  IMAD.WIDE.U32 R40, R40, 0x17c510ea, R46 ;  /* 0x17c510ea28287825 */ /* 0x000fe200078e002e */
[----:B------:R-:W-:-:S02]  /*33f50*/  IADD3.X R47, PT, PT, RZ, RZ, RZ, P4, !PT ;  /* 0x000000ffff2f7210 */ /* 0x000fc400027fe4ff */
[----:B------:R-:W-:Y:S01]  /*33f60*/  IADD3 R94, P4, PT, R61, R86, RZ ;  /* 0x000000563d5e7210 */ /* 0x000fe20007f9e0ff */
[----:B------:R-:W-:Y:S01]  /*33f70*/  IMAD.WIDE.U32 R44, R43, 0x30000000, RZ ;  /* 0x300000002b2c7825 */ /* 0x000fe200078e00ff */
[----:B------:R-:W-:Y:S02]  /*33f80*/  IADD3 RZ, P3, PT, R112, R60, RZ ;  /* 0x0000003c70ff7210 */ /* 0x000fe40007f7e0ff */
[----:B------:R-:W-:Y:S01]  /*33f90*/  IADD3.X R150, P0, PT, R151, R150, RZ, P0, !PT ;  /* 0x0000009697967210 */ /* 0x000fe2000071e4ff */
[----:B------:R-:W-:Y:S01]  /*33fa0*/  IMAD.MOV.U32 R46, RZ, RZ, R87 ;  /* 0x000000ffff2e7224 */ /* 0x000fe200078e0057 */
[----:B------:R-:W-:Y:S01]  /*33fb0*/  IADD3.X RZ, P3, PT, R71, R94, RZ, P3, !PT ;  /* 0x0000005e47ff7210 */ /* 0x000fe20001f7e4ff */
[----:B------:R-:W-:Y:S01]  /*33fc0*/  IMAD.WIDE.U32 R106, R114, -0x45f6b800, R106 ;  /* 0xba094800726a7825 */ /* 0x000fe200078e006a */
[----:B------:R-:W-:Y:S02]  /*33fd0*/  IADD3.X R151, P0, PT, R116, R77, RZ, P0, !PT ;  /* 0x0000004d74977210 */ /* 0x000fe4000071e4ff */
[----:B------:R-:W-:Y:S01]  /*33fe0*/  IADD3.X R110, P2, PT, R85, R111, RZ, P2, !PT ;  /* 0x0000006f556e7210 */ /* 0x000fe2000175e4ff */
[----:B------:R-:W-:Y:S01]  /*33ff0*/  IMAD.WIDE.U32.X R46, R43, -0x7af74000, R46, P4 ;  /* 0x8508c0002b2e7825 */ /* 0x000fe200020e042e */
[----:B------:R-:W-:-:S02]  /*34000*/  IADD3.X R113, P0, PT, RZ, RZ, RZ, P0, !PT ;  /* 0x000000ffff717210 */ /* 0x000fc4000071e4ff */
[----:B------:R-:W-:Y:S01]  /*34010*/  IADD3.X R93, P2, PT, R93, R68, RZ, P2, !PT ;  /* 0x000000445d5d7210 */ /* 0x000fe2000175e4ff */
[----:B------:R-:W-:-:S03]  /*34020*/  IMAD.WIDE.U32 R60, P4, R42, 0x170b5d44, R44 ;  /* 0x170b5d442a3c7825 */ /* 0x000fc6000788002c */
[----:B------:R-:W-:Y:S01]  /*34030*/  IADD3.X R85, P2, PT, R110, R83, RZ, P2, !PT ;  /* 0x000000536e557210 */ /* 0x000fe2000175e4ff */
[----:B------:R-:W-:-:S04]  /*34040*/  IMAD.WIDE.U32 R44, R42, 0x30000000, RZ ;  /* 0x300000002a2c7825 */ /* 0x000fc800078e00ff */
[----:B------:R-:W-:-:S04]  /*34050*/  IMAD.WIDE.U32 R124, R144, R57, R124 ;  /* 0x00000039907c7225 */ /* 0x000fc800078e007c */
[----:B------:R-:W-:Y:S01]  /*34060*/  IMAD.IADD R63, R107, 0x1, R66 ;  /* 0x000000016b3f7824 */ /* 0x000fe200078e0242 */
[----:B------:R-:W-:Y:S01]  /*34070*/  SHF.L.W.U32.HI R75, R129, 0x1, R124 ;  /* 0x00000001814b7819 */ /* 0x000fe20000010e7c */
[----:B------:R-:W-:Y:S01]  /*34080*/  IMAD.X R87, RZ, RZ, RZ, P4 ;  /* 0x000000ffff577224 */ /* 0x000fe200020e06ff */
[----:B------:R-:W-:Y:S01]  /*34090*/  IADD3 R45, P4, PT, R60, R45, RZ ;  /* 0x0000002d3c2d7210 */ /* 0x000fe20007f9e0ff */
[----:B------:R-:W-:Y:S01]  /*340a0*/  IMAD.WIDE.U32 R66, R43, -0x45f6b800, RZ ;  /* 0xba0948002b427825 */ /* 0x000fe200078e00ff */
[----:B------:R-:W-:Y:S02]  /*340b0*/  IADD3.X R75, P1, PT, R75, R90, RZ, P1, !PT ;  /* 0x0000005a4b4b7210 */ /* 0x000fe40000f3e4ff */
[----:B------:R-:W-:Y:S01]  /*340c0*/  IADD3.X R107, P3, PT, RZ, R46, RZ, P3, !PT ;  /* 0x0000002eff6b7210 */ /* 0x000fe20001f7e4ff */
[----:B------:R-:W-:Y:S02]  /*340d0*/  IMAD.MOV.U32 R86, RZ, RZ, R61 ;  /* 0x000000ffff567224 */ /* 0x000fe400078e003d */
[----:B------:R-:W-:Y:S01]  /*340e0*/  IMAD.WIDE.U32 R88, R42, -0x45f6b800, RZ ;  /* 0xba0948002a587825 */ /* 0x000fe200078e00ff */
[----:B------:R-:W-:-:S03]  /*340f0*/  IADD3.X R104, P3, PT, RZ, R47, RZ, P3, !PT ;  /* 0x0000002fff687210 */ /* 0x000fc60001f7e4ff */
[----:B------:R-:W-:Y:S01]  /*34100*/  IMAD.WIDE.U32.X R86, R43, 0x170b5d44, R86, P4 ;  /* 0x170b5d442b567825 */ /* 0x000fe200020e0456 */
[----:B------:R-:W-:-:S03]  /*34110*/  IADD3.X R106, P3, PT, R107, R106, RZ, P3, !PT ;  /* 0x0000006a6b6a7210 */ /* 0x000fc60001f7e4ff */
[----:B------:R-:W-:Y:S01]  /*34120*/  IMAD.WIDE.U32 R90, P4, R42, 0x1ef3622f, R66 ;  /* 0x1ef3622f2a5a7825 */ /* 0x000fe20007880042 */
[----:B------:R-:W-:-:S03]  /*34130*/  IADD3.X R107, P3, PT, R104, R63, RZ, P3, !PT ;  /* 0x0000003f686b7210 */ /* 0x000fc60001f7e4ff */
[----:B------:R-:W-:Y:S01]  /*34140*/  IMAD.X R95, RZ, RZ, RZ, P4 ;  /* 0x000000ffff5f7224 */ /* 0x000fe200020e06ff */
[----:B------:R-:W-:Y:S01]  /*34150*/  IADD3 R61, P4, PT, R90, R89, RZ ;  /* 0x000000595a3d7210 */ /* 0x000fe20007f9e0ff */
[----:B------:R-:W-:-:S04]  /*34160*/  IMAD.WIDE.U32 R66, R43, 0xf5138f, RZ ;  /* 0x00f5138f2b427825 */ /* 0x000fc800078e00ff */
[----:B------:R-:W-:Y:S02]  /*34170*/  IMAD.MOV.U32 R94, RZ, RZ, R91 ;  /* 0x000000ffff5e7224 */ /* 0x000fe400078e005b */
[----:B------:R-:W-:Y:S01]  /*34180*/  IMAD.X R77, RZ, RZ, RZ, P0 ;  /* 0x000000ffff4d7224 */ /* 0x000fe200000e06ff */
[----:B------:R-:W-:Y:S01]  /*34190*/  IADD3 RZ, P0, PT, R150, R14, RZ ;  /* 0x0000000e96ff7210 */ /* 0x000fe20007f1e0ff */
[----:B------:R-:W-:-:S03]  /*341a0*/  IMAD.WIDE.U32.X R94, R43, 0x1ef3622f, R94, P4 ;  /* 0x1ef3622f2b5e7825 */ /* 0x000fc600020e045e */
[----:B------:R-:W-:Y:S01]  /*341b0*/  IADD3.X RZ, P0, PT, R151, R15, RZ, P0, !PT ;  /* 0x0000000f97ff7210 */ /* 0x000fe2000071e4ff */
[----:B------:R-:W-:-:S03]  /*341c0*/  IMAD.WIDE.U32 R100, P4, R42, 0x1a22d9f3, R66 ;  /* 0x1a22d9f32a647825 */ /* 0x000fc60007880042 */
[----:B------:R-:W-:Y:S01]  /*341d0*/  IADD3.X R113, P0, PT, R113, R148, RZ, P0, !PT ;  /* 0x0000009471717210 */ /* 0x000fe2000071e4ff */
[----:B------:R-:W-:-:S03]  /*341e0*/  IMAD.WIDE.U32 R66, R42, 0xf5138f, RZ ;  /* 0x00f5138f2a427825 */ /* 0x000fc600078e00ff */
[----:B------:R-:W-:Y:S01]  /*341f0*/  IADD3.X R148, P0, PT, R77, R149, RZ, P0, !PT ;  /* 0x000000954d947210 */ /* 0x000fe2000071e4ff */
[----:B------:R-:W-:Y:S01]  /*34200*/  IMAD.X R99, RZ, RZ, RZ, P4 ;  /* 0x000000ffff637224 */ /* 0x000fe200020e06ff */
[----:B------:R-:W-:Y:S01]  /*34210*/  IADD3 R67, P4, PT, R100, R67, RZ ;  /* 0x0000004364437210 */ /* 0x000fe20007f9e0ff */
[----:B------:R-:W-:Y:S01]  /*34220*/  IMAD.IADD R71, R41, 0x1, R98 ;  /* 0x0000000129477824 */ /* 0x000fe200078e0262 */
[----:B------:R-:W-:Y:S01]  /*34230*/  IADD3.X R112, P0, PT, R113, R40, RZ, P0, !PT ;  /* 0x0000002871707210 */ /* 0x000fe2000071e4ff */
[----:B------:R-:W-:-:S03]  /*34240*/  IMAD.WIDE.U32 R14, R43, 0x6ca1493b, RZ ;  /* 0x6ca1493b2b0e7825 */ /* 0x000fc600078e00ff */
[----:B------:R-:W-:Y:S01]  /*34250*/  IADD3.X R113, P0, PT, R148, R71, RZ, P0, !PT ;  /* 0x0000004794717210 */ /* 0x000fe2000071e4ff */
[----:B------:R-:W-:Y:S02]  /*34260*/  IMAD.MOV.U32 R98, RZ, RZ, R101 ;  /* 0x000000ffff627224 */ /* 0x000fe400078e0065 */
[----:B------:R-:W-:Y:S01]  /*34270*/  IMAD.WIDE.U32 R40, R43, 0x17c510ea, RZ ;  /* 0x17c510ea2b287825 */ /* 0x000fe200078e00ff */
[----:B------:R-:W-:-:S03]  /*34280*/  IADD3.X R71, P0, PT, RZ, RZ, RZ, P0, !PT ;  /* 0x000000ffff477210 */ /* 0x000fc6000071e4ff */
[----:B------:R-:W-:-:S04]  /*34290*/  IMAD.WIDE.U32.X R98, R43, 0x1a22d9f3, R98, P4 ;  /* 0x1a22d9f32b627825 */ /* 0x000fc800020e0462 */
[----:B------:R-:W-:-:S04]  /*342a0*/  IMAD.WIDE.U32 R46, P4, R42, -0x39c4fa40, R14 ;  /* 0xc63b05c02a2e7825 */ /* 0x000fc8000788000e */
[----:B------:R-:W-:-:S04]  /*342b0*/  IMAD.WIDE.U32 R14, R42, 0x6ca1493b, RZ ;  /* 0x6ca1493b2a0e7825 */ /* 0x000fc800078e00ff */
[----:B------:R-:W-:Y:S01]  /*342c0*/  IMAD.X R105, RZ, RZ, RZ, P4 ;  /* 0x000000ffff697224 */ /* 0x000fe200020e06ff */
[----:B------:R-:W-:Y:S01]  /*342d0*/  IADD3 R15, P4, PT, R46, R15, RZ ;  /* 0x0000000f2e0f7210 */ /* 0x000fe20007f9e0ff */
[----:B------:R-:W-:Y:S01]  /*342e0*/  IMAD.MOV.U32 R104, RZ, RZ, R47 ;  /* 0x000000ffff687224 */ /* 0x000fe200078e002f */
[----:B------:R-:W-:Y:S01]  /*342f0*/  IADD3.X R47, P3, PT, RZ, RZ, RZ, P3, !PT ;  /* 0x000000ffff2f7210 */ /* 0x000fe20001f7e4ff */
[----:B------:R-:W-:Y:S02]  /*34300*/  IMAD.IADD R127, R125, 0x1, R126 ;  /* 0x000000017d7f7824 */ /* 0x000fe400078e027e */
[----:B------:R-:W-:Y:S01]  /*34310*/  IMAD.WIDE.U32.X R104, R43, -0x39c4fa40, R104, P4 ;  /* 0xc63b05c02b687825 */ /* 0x000fe200020e0468 */
[----:B------:R-:W-:Y:S02]  /*34320*/  IADD3.X R63, PT, PT, RZ, RZ, RZ, P3, !PT ;  /* 0x000000ffff3f7210 */ /* 0x000fe40001ffe4ff */
[----:B------:R-:W-:Y:S01]  /*34330*/  SHF.L.W.U32.HI R124, R124, 0x1, R127 ;  /* 0x000000017c7c7819 */ /* 0x000fe20000010e7f */
[----:B------:R-:W-:-:S03]  /*34340*/  IMAD.WIDE.U32 R116, P4, R42, 0x1ae3a46, R40 ;  /* 0x01ae3a462a747825 */ /* 0x000fc60007880028 */
[----:B------:R-:W-:Y:S01]  /*34350*/  IADD3.X R21, P1, PT, R124, R21, RZ, P1, !PT ;  /* 0x000000157c157210 */ /* 0x000fe20000f3e4ff */
[----:B------:R-:W-:-:S04]  /*34360*/  IMAD.WIDE.U32 R40, R42, 0x17c510ea, RZ ;  /* 0x17c510ea2a287825 */ /* 0x000fc800078e00ff */
[----:B------:R-:W-:Y:S01]  /*34370*/  IMAD.X R111, RZ, RZ, RZ, P4 ;  /* 0x000000ffff6f7224 */ /* 0x000fe200020e06ff */
[----:B------:R-:W-:Y:S01]  /*34380*/  IADD3 RZ, P4, PT, R106, R44, RZ ;  /* 0x0000002c6aff7210 */ /* 0x000fe20007f9e0ff */
[----:B------:R-:W-:Y:S01]  /*34390*/  IMAD.MOV.U32 R110, RZ, RZ, R117 ;  /* 0x000000ffff6e7224 */ /* 0x000fe200078e0075 */
[----:B------:R-:W-:Y:S01]  /*343a0*/  IADD3 R41, P3, PT, R116, R41, RZ ;  /* 0x0000002974297210 */ /* 0x000fe20007f7e0ff */
[----:B------:R-:W-:Y:S01]  /*343b0*/  IMAD.WIDE.U32 R118, R144, R142, R118 ;  /* 0x0000008e90767225 */ /* 0x000fe200078e0076 */
[----:B------:R-:W-:-:S03]  /*343c0*/  IADD3.X RZ, P4, PT, R107, R45, RZ, P4, !PT ;  /* 0x0000002d6bff7210 */ /* 0x000fc6000279e4ff */
[----:B------:R-:W-:Y:S01]  /*343d0*/  IMAD.WIDE.U32.X R110, R43, 0x1ae3a46, R110, P3 ;  /* 0x01ae3a462b6e7825 */ /* 0x000fe200018e046e */
[----:B------:R-:W-:Y:S02]  /*343e0*/  IADD3 RZ, P3, PT, R112, R82, RZ ;  /* 0x0000005270ff7210 */ /* 0x000fe40007f7e0ff */
[----:B------:R-:W-:Y:S01]  /*343f0*/  IADD3.X R45, P4, PT, R47, R86, RZ, P4, !PT ;  /* 0x000000562f2d7210 */ /* 0x000fe2000279e4ff */
[----:B------:R-:W-:Y:S01]  /*34400*/  IMAD.WIDE.U32 R150, R114, 0xf5138f, R150 ;  /* 0x00f5138f72967825 */ /* 0x000fe200078e0096 */
[----:B------:R-:W-:Y:S02]  /*34410*/  IADD3.X RZ, P3, PT, R113, R69, RZ, P3, !PT ;  /* 0x0000004571ff7210 */ /* 0x000fe40001f7e4ff */
[----:B------:R-:W-:Y:S01]  /*34420*/  IADD3.X R86, P4, PT, R63, R87, RZ, P4, !PT ;  /* 0x000000573f567210 */ /* 0x000fe2000279e4ff */
[----:B------:R-:W-:Y:S01]  /*34430*/  IMAD.X R77, RZ, RZ, RZ, P0 ;  /* 0x000000ffff4d7224 */ /* 0x000fe200000e06ff */
[----:B------:R-:W-:Y:S01]  /*34440*/  IADD3.X R83, P0, PT, R93, R20, RZ, P2, !PT ;  /* 0x000000145d537210 */ /* 0x000fe2000171e4ff */
[----:B------:R-:W-:Y:S01]  /*34450*/  IMAD.IADD R120, R119, 0x1, R120 ;  /* 0x0000000177787824 */ /* 0x000fe200078e0278 */
[----:B------:R-:W-:Y:S01]  /*34460*/  SHF.L.W.U32.HI R127, R127, 0x1, R118 ;  /* 0x000000017f7f7819 */ /* 0x000fe20000010e76 */
[----:B------:R-:W-:Y:S01]  /*34470*/  IMAD.IADD R47, R151, 0x1, R70 ;  /* 0x00000001972f7824 */ /* 0x000fe200078e0246 */
[----:B------:R-:W-:Y:S01]  /*34480*/  IADD3.X R44, P3, PT, R71, R16, RZ, P3, !PT ;  /* 0x00000010472c7210 */ /* 0x000fe20001f7e4ff */
[----:B------:R-:W-:Y:S01]  /*34490*/  IMAD.WIDE.U32 R106, R42, 0x30000000, R106 ;  /* 0x300000002a6a7825 */ /* 0x000fe200078e006a */
[----:B------:R-:W-:-:S02]  /*344a0*/  IADD3.X R150, P4, PT, R45, R150, RZ, P4, !PT ;  /* 0x000000962d967210 */ /* 0x000fc4000279e4ff */
[----:B------:R-:W-:Y:S01]  /*344b0*/  IADD3.X R62, P0, PT, R85, R62, RZ, P0, !PT ;  /* 0x0000003e553e7210 */ /* 0x000fe2000071e4ff */
[----:B------:R-:W-:Y:S01]  /*344c0*/  IMAD.IADD R71, R107, 0x1, R60 ;  /* 0x000000016b477824 */ /* 0x000fe200078e023c */
[----:B------:R-:W-:Y:S01]  /*344d0*/  IADD3.X R16, P2, PT, RZ, RZ, RZ, P2, !PT ;  /* 0x000000ffff107210 */ /* 0x000fe2000175e4ff */
[----:B------:R-:W-:Y:S01]  /*344e0*/  IMAD.WIDE.U32 R112, R114, 0x6ca1493b, R112 ;  /* 0x6ca1493b72707825 */ /* 0x000fe200078e0070 */
[----:B------:R-:W-:Y:S02]  /*344f0*/  SHF.L.W.U32.HI R119, R118, 0x1, R120 ;  /* 0x0000000176777819 */ /* 0x000fe40000010e78 */
[----:B------:R-:W-:Y:S01]  /*34500*/  IADD3.X R20, P1, PT, R127, R48, RZ, P1, !PT ;  /* 0x000000307f147210 */ /* 0x000fe20000f3e4ff */
[----:B------:R-:W-:Y:S01]  /*34510*/  IMAD.IADD R133, R113, 0x1, R132 ;  /* 0x0000000171857824 */ /* 0x000fe200078e0284 */
[----:B------:R-:W-:Y:S02]  /*34520*/  IADD3.X R151, P4, PT, R86, R47, RZ, P4, !PT ;  /* 0x0000002f56977210 */ /* 0x000fe4000279e4ff */
[----:B------:R-:W-:-:S02]  /*34530*/  IADD3.X R45, P3, PT, R77, R17, RZ, P3, !PT ;  /* 0x000000114d2d7210 */ /* 0x000fc40001f7e4ff */
[----:B------:R-:W-:Y:S01]  /*34540*/  IADD3.X R47, P0, PT, RZ, R16, RZ, P0, !PT ;  /* 0x00000010ff2f7210 */ /* 0x000fe2000071e4ff */
[----:B------:R-:W-:Y:S01]  /*34550*/  IMAD.WIDE.U32 R16, R106, -0x1, RZ ;  /* 0xffffffff6a107825 */ /* 0x000fe200078e00ff */
[----:B------:R-:W-:Y:S02]  /*34560*/  IADD3.X R43, P1, PT, R119, R49, RZ, P1, !PT ;  /* 0x00000031772b7210 */ /* 0x000fe40000f3e4ff */
[----:B------:R-:W-:Y:S01]  /*34570*/  IADD3.X R44, P3, PT, R44, R83, RZ, P3, !PT ;  /* 0x000000532c2c7210 */ /* 0x000fe20001f7e4ff */
[----:B------:R-:W-:Y:S01]  /*34580*/  IMAD R49, R106, -0x7af74001, -R71 ;  /* 0x8508bfff6a317824 */ /* 0x000fe200078e0a47 */
[----:B------:R-:W-:Y:S02]  /*34590*/  IADD3.X R77, PT, PT, RZ, RZ, RZ, P0, P2 ;  /* 0x000000ffff4d7210 */ /* 0x000fe400007e44ff */
[----:B------:R-:W-:Y:S01]  /*345a0*/  IADD3 RZ, P2, PT, R150, R88, RZ ;  /* 0x0000005896ff7210 */ /* 0x000fe20007f5e0ff */
[----:B------:R-:W-:Y:S01]  /*345b0*/  IMAD.IADD R17, R17, 0x1, R49 ;  /* 0x0000000111117824 */ /* 0x000fe200078e0231 */
[----:B------:R-:W-:Y:S01]  /*345c0*/  IADD3.X R63, P4, PT, RZ, RZ, RZ, P4, !PT ;  /* 0x000000ffff3f7210 */ /* 0x000fe2000279e4ff */
[----:B------:R-:W-:Y:S01]  /*345d0*/  IMAD.WIDE.U32 R88, R16, 0x6ca1493b, RZ ;  /* 0x6ca1493b10587825 */ /* 0x000fe200078e00ff */
[----:B------:R-:W-:-:S02]  /*345e0*/  IADD3.X R45, P3, PT, R45, R62, RZ, P3, !PT ;  /* 0x0000003e2d2d7210 */ /* 0x000fc40001f7e4ff */
[----:B------:R-:W-:Y:S01]  /*345f0*/  IADD3.X RZ, P2, PT, R151, R61, RZ, P2, !PT ;  /* 0x0000003d97ff7210 */ /* 0x000fe2000175e4ff */
[----:B------:R-:W-:Y:S01]  /*34600*/  IMAD.X R69, RZ, RZ, RZ, P4 ;  /* 0x000000ffff457224 */ /* 0x000fe200020e06ff */
[----:B------:R-:W-:Y:S01]  /*34610*/  IADD3.X R83, P4, PT, RZ, RZ, RZ, P3, !PT ;  /* 0x000000ffff537210 */ /* 0x000fe20001f9e4ff */
[----:B------:R-:W-:Y:S01]  /*34620*/  IMAD.WIDE.U32 R48, R17, 0x1, RZ ;  /* 0x0000000111307825 */ /* 0x000fe200078e00ff */
[----:B------:R-:W-:Y:S02]  /*34630*/  IADD3.X R63, P3, PT, R63, R94, RZ, P2, !PT ;  /* 0x0000005e3f3f7210 */ /* 0x000fe4000177e4ff */
[----:B------:R-:W-:Y:S01]  /*34640*/  IADD3 RZ, P0, PT, R44, R18, RZ ;  /* 0x000000122cff7210 */ /* 0x000fe20007f1e0ff */
[C---:B------:R-:W-:Y:S01]  /*34650*/  IMAD.WIDE.U32 R60, R16.reuse, 0x1, RZ ;  /* 0x00000001103c7825 */ /* 0x040fe200078e00ff */
[----:B------:R-:W-:Y:S02]  /*34660*/  IADD3.X R94, P3, PT, R69, R95, RZ, P3, !PT ;  /* 0x0000005f455e7210 */ /* 0x000fe40001f7e4ff */
[----:B------:R-:W-:Y:S01]  /*34670*/  IADD3.X RZ, P0, PT, R45, R19, RZ, P0, !PT ;  /* 0x000000132dff7210 */ /* 0x000fe2000071e4ff */
[----:B------:R-:W-:Y:S01]  /*34680*/  IMAD.X R85, RZ, RZ, RZ, P4 ;  /* 0x000000ffff557224 */ /* 0x000fe200020e06ff */
[----:B------:R-:W-:Y:S01]  /*34690*/  IADD3.X R112, P3, PT, R63, R112, RZ, P3, !PT ;  /* 0x000000703f707210 */ /* 0x000fe20001f7e4ff */
[----:B------:R-:W-:Y:S01]  /*346a0*/  IMAD.WIDE.U32 R48, P4, R16, -0x7af74000, R48 ;  /* 0x8508c00010307825 */ /* 0x000fe20007880030 */
[----:B------:R-:W-:-:S02]  /*346b0*/  IADD3 RZ, P2, PT, R106, R60, RZ ;  /* 0x0000003c6aff7210 */ /* 0x000fc40007f5e0ff */
[----:B------:R-:W-:Y:S01]  /*346c0*/  IADD3.X R113, P3, PT, R94, R133, RZ, P3, !PT ;  /* 0x000000855e717210 */ /* 0x000fe20001f7e4ff */
[----:B------:R-:W-:Y:S01]  /*346d0*/  IMAD.X R19, RZ, RZ, RZ, P4 ;  /* 0x000000ffff137224 */ /* 0x000fe200020e06ff */
[----:B------:R-:W-:Y:S01]  /*346e0*/  IADD3 R60, P4, PT, R61, R48, RZ ;  /* 0x000000303d3c7210 */ /* 0x000fe20007f9e0ff */
[----:B------:R-:W-:Y:S01]  /*346f0*/  IMAD.MOV.U32 R18, RZ, RZ, R49 ;  /* 0x000000ffff127224 */ /* 0x000fe200078e0031 */
[----:B------:R-:W-:Y:S01]  /*34700*/  IADD3.X R87, P3, PT, RZ, RZ, RZ, P3, !PT ;  /* 0x000000ffff577210 */ /* 0x000fe20001f7e4ff */
[----:B------:R-:W-:Y:S01]  /*34710*/  IMAD.WIDE.U32 R48, R17, 0x30000000, RZ ;  /* 0x3000000011307825 */ /* 0x000fe200078e00ff */
[----:B------:R-:W-:Y:S02]  /*34720*/  IADD3.X RZ, P2, PT, R71, R60, RZ, P2, !PT ;  /* 0x0000003c47ff7210 */ /* 0x000fe4000175e4ff */
[----:B------:R-:W-:Y:S01]  /*34730*/  IADD3.X R106, P0, PT, R83, R154, RZ, P0, !PT ;  /* 0x0000009a536a7210 */ /* 0x000fe2000071e4ff */
[----:B------:R-:W-:-:S03]  /*34740*/  IMAD.WIDE.U32.X R18, R17, -0x7af74000, R18, P4 ;  /* 0x8508c00011127825 */ /* 0x000fc600020e0412 */
[----:B------:R-:W-:Y:S01]  /*34750*/  IADD3.X R154, P0, PT, R85, R155, RZ, P0, !PT ;  /* 0x0000009b559a7210 */ /* 0x000fe2000071e4ff */
[----:B------:R-:W-:Y:S01]  /*34760*/  IMAD.WIDE.U32 R60, R42, -0x45f6b800, R150 ;  /* 0xba0948002a3c7825 */ /* 0x000fe200078e0096 */
[----:B------:R-:W-:-:S03]  /*34770*/  IADD3.X R63, P2, PT, RZ, R18, RZ, P2, !PT ;  /* 0x00000012ff3f7210 */ /* 0x000fc6000175e4ff */
[----:B------:R-:W-:Y:S01]  /*34780*/  IMAD.X R71, RZ, RZ, RZ, P3 ;  /* 0x000000ffff477224 */ /* 0x000fe200018e06ff */
[----:B------:R-:W-:Y:S01]  /*34790*/  IADD3 RZ, P3, PT, R112, R66, RZ ;  /* 0x0000004270ff7210 */ /* 0x000fe20007f7e0ff */
[----:B------:R-:W-:Y:S01]  /*347a0*/  IMAD.IADD R90, R61, 0x1, R90 ;  /* 0x000000013d5a7824 */ /* 0x000fe200078e025a */
[----:B------:R-:W-:Y:S01]  /*347b0*/  IADD3.X R61, P2, PT, RZ, R19, RZ, P2, !PT ;  /* 0x00000013ff3d7210 */ /* 0x000fe2000175e4ff */
[C---:B------:R-:W-:Y:S01]  /*347c0*/  IMAD.WIDE.U32 R48, P4, R16.reuse, 0x170b5d44, R48 ;  /* 0x170b5d4410307825 */ /* 0x040fe20007880030 */
[----:B------:R-:W-:Y:S02]  /*347d0*/  IADD3.X RZ, P3, PT, R113, R67, RZ, P3, !PT ;  /* 0x0000004371ff7210 */ /* 0x000fe40001f7e4ff */
[----:B------:R-:W-:Y:S01]  /*347e0*/  IADD3.X R60, P2, PT, R63, R60, RZ, P2, !PT ;  /* 0x0000003c3f3c7210 */ /* 0x000fe2000175e4ff */
[----:B------:R-:W-:Y:S01]  /*347f0*/  IMAD.WIDE.U32 R18, R16, 0x30000000, RZ ;  /* 0x3000000010127825 */ /* 0x000fe200078e00ff */
[----:B------:R-:W-:Y:S02]  /*34800*/  MOV R68, R49 ;  /* 0x0000003100447202 */ /* 0x000fe40000000f00 */
[----:B------:R-:W-:Y:S01]  /*34810*/  IADD3.X R87, P3, PT, R87, R98, RZ, P3, !PT ;  /* 0x0000006257577210 */ /* 0x000fe20001f7e4ff */
[----:B------:R-:W-:Y:S01]  /*34820*/  IMAD.X R69, RZ, RZ, RZ, P4 ;  /* 0x000000ffff457224 */ /* 0x000fe200020e06ff */
[----:B------:R-:W-:Y:S01]  /*34830*/  IADD3 R19, P4, PT, R48, R19, RZ ;  /* 0x0000001330137210 */ /* 0x000fe20007f9e0ff */
[----:B------:R-:W-:Y:S01]  /*34840*/  IMAD.WIDE.U32 R62, R17, -0x45f6b800, RZ ;  /* 0xba094800113e7825 */ /* 0x000fe200078e00ff */
[----:B------:R-:W-:-:S02]  /*34850*/  IADD3.X R61, P2, PT, R61, R90, RZ, P2, !PT ;  /* 0x0000005a3d3d7210 */ /* 0x000fc4000175e4ff */
[----:B------:R-:W-:Y:S01]  /*34860*/  IADD3.X R98, P3, PT, R71, R99, RZ, P3, !PT ;  /* 0x0000006347627210 */ /* 0x000fe20001f7e4ff */
[----:B------:R-:W-:Y:S01]  /*34870*/  IMAD.WIDE.U32 R44, R114, 0x17c510ea, R44 ;  /* 0x17c510ea722c7825 */ /* 0x000fe200078e002c */
[----:B------:R-:W-:-:S03]  /*34880*/  IADD3.X R85, P2, PT, RZ, RZ, RZ, P2, !PT ;  /* 0x000000ffff557210 */ /* 0x000fc6000175e4ff */
[----:B------:R-:W-:Y:S01]  /*34890*/  IMAD.WIDE.U32.X R68, R17, 0x170b5d44, R68, P4 ;  /* 0x170b5d4411447825 */ /* 0x000fe200020e0444 */
[----:B------:R-:W-:-:S03]  /*348a0*/  IADD3.X R86, P3, PT, R87, R44, RZ, P3, !PT ;  /* 0x0000002c57567210 */ /* 0x000fc60001f7e4ff */
[----:B------:R-:W-:-:S04]  /*348b0*/  IMAD.WIDE.U32 R70, R17, 0xf5138f, RZ ;  /* 0x00f5138f11467825 */ /* 0x000fc800078e00ff */
[----:B------:R-:W-:-:S04]  /*348c0*/  IMAD.WIDE.U32 R66, P4, R16, 0x1ef3622f, R62 ;  /* 0x1ef3622f10427825 */ /* 0x000fc8000788003e */
[----:B------:R-:W-:-:S04]  /*348d0*/  IMAD.WIDE.U32 R62, R16, -0x45f6b800, RZ ;  /* 0xba094800103e7825 */ /* 0x000fc800078e00ff */
[----:B------:R-:W-:Y:S02]  /*348e0*/  IMAD.IADD R153, R45, 0x1, R152 ;  /* 0x000000012d997824 */ /* 0x000fe400078e0298 */
[----:B------:R-:W-:Y:S02]  /*348f0*/  IMAD.X R83, RZ, RZ, RZ, P4 ;  /* 0x000000ffff537224 */ /* 0x000fe400020e06ff */
[----:B------:R-:W-:Y:S01]  /*34900*/  IMAD.X R93, RZ, RZ, RZ, P2 ;  /* 0x000000ffff5d7224 */ /* 0x000fe200010e06ff */
[----:B------:R-:W-:Y:S01]  /*34910*/  IADD3 R49, P2, PT, R66, R63, RZ ;  /* 0x0000003f42317210 */ /* 0x000fe20007f5e0ff */
[----:B------:R-:W-:Y:S01]  /*34920*/  IMAD.WIDE.U32 R44, R16, 0xf5138f, RZ ;  /* 0x00f5138f102c7825 */ /* 0x000fe200078e00ff */
[----:B------:R-:W-:-:S03]  /*34930*/  IADD3.X R87, P3, PT, R98, R153, RZ, P3, !PT ;  /* 0x0000009962577210 */ /* 0x000fc60001f7e4ff */
[----:B------:R-:W-:Y:S01]  /*34940*/  IMAD.WIDE.U32 R70, P4, R16, 0x1a22d9f3, R70 ;  /* 0x1a22d9f310467825 */ /* 0x000fe20007880046 */
[----:B------:R-:W-:-:S03]  /*34950*/  IADD3.X R97, P3, PT, RZ, RZ, RZ, P3, !PT ;  /* 0x000000ffff617210 */ /* 0x000fc60001f7e4ff */
[----:B------:R-:W-:Y:S02]  /*34960*/  IMAD.MOV.U32 R82, RZ, RZ, R67 ;  /* 0x000000ffff527224 */ /* 0x000fe400078e0043 */
[----:B------:R-:W-:Y:S01]  /*34970*/  IMAD.X R95, RZ, RZ, RZ, P4 ;  /* 0x000000ffff5f7224 */ /* 0x000fe200020e06ff */
[----:B------:R-:W-:Y:S01]  /*34980*/  IADD3 R45, P4, PT, R70, R45, RZ ;  /* 0x0000002d462d7210 */ /* 0x000fe20007f9e0ff */
[----:B------:R-:W-:-:S04]  /*34990*/  IMAD.WIDE.U32 R90, R17, 0x6ca1493b, RZ ;  /* 0x6ca1493b115a7825 */ /* 0x000fc800078e00ff */
[----:B------:R-:W-:Y:S01]  /*349a0*/  IMAD.WIDE.U32.X R82, R17, 0x1ef3622f, R82, P2 ;  /* 0x1ef3622f11527825 */ /* 0x000fe200010e0452 */
[----:B------:R-:W-:-:S03]  /*349b0*/  IADD3 RZ, P2, PT, R60, R18, RZ ;  /* 0x000000123cff7210 */ /* 0x000fc60007f5e0ff */
[----:B------:R-:W-:Y:S01]  /*349c0*/  IMAD.MOV.U32 R94, RZ, RZ, R71 ;  /* 0x000000ffff5e7224 */ /* 0x000fe200078e0047 */
[----:B------:R-:W-:Y:S01]  /*349d0*/  IADD3.X RZ, P2, PT, R61, R19, RZ, P2, !PT ;  /* 0x000000133dff7210 */ /* 0x000fe2000175e4ff */
[----:B------:R-:W-:-:S03]  /*349e0*/  IMAD.WIDE.U32 R18, R17, 0x17c510ea, RZ ;  /* 0x17c510ea11127825 */ /* 0x000fc600078e00ff */
[----:B------:R-:W-:Y:S01]  /*349f0*/  IADD3.X R63, P2, PT, R85, R68, RZ, P2, !PT ;  /* 0x00000044553f7210 */ /* 0x000fe2000175e4ff */
[----:B------:R-:W-:-:S03]  /*34a00*/  IMAD.WIDE.U32.X R94, R17, 0x1a22d9f3, R94, P4 ;  /* 0x1a22d9f3115e7825 */ /* 0x000fc600020e045e */
[----:B------:R-:W-:Y:S01]  /*34a10*/  IADD3.X R71, P2, PT, R93, R69, RZ, P2, !PT ;  /* 0x000000455d477210 */ /* 0x000fe2000175e4ff */
[----:B------:R-:W-:-:S04]  /*34a20*/  IMAD.WIDE.U32 R90, P4, R16, -0x39c4fa40, R90 ;  /* 0xc63b05c0105a7825 */ /* 0x000fc8000788005a */
[----:B------:R-:W-:Y:S01]  /*34a30*/  IMAD.X R99, RZ, RZ, RZ, P4 ;  /* 0x000000ffff637224 */ /* 0x000fe200020e06ff */
[----:B------:R-:W-:Y:S01]  /*34a40*/  IADD3 R67, P4, PT, R90, R89, RZ ;  /* 0x000000595a437210 */ /* 0x000fe20007f9e0ff */
[----:B------:R-:W-:Y:S02]  /*34a50*/  IMAD.MOV.U32 R98, RZ, RZ, R91 ;  /* 0x000000ffff627224 */ /* 0x000fe400078e005b */
[----:B------:R-:W-:-:S04]  /*34a60*/  IMAD.WIDE.U32 R112, R42, 0xf5138f, R112 ;  /* 0x00f5138f2a707825 */ /* 0x000fc800078e0070 */
[----:B------:R-:W-:Y:S01]  /*34a70*/  IMAD.X R85, RZ, RZ, RZ, P3 ;  /* 0x000000ffff557224 */ /* 0x000fe200018e06ff */
[----:B------:R-:W-:Y:S01]  /*34a80*/  IADD3.X R112, P2, PT, R63, R112, RZ, P2, !PT ;  /* 0x000000703f707210 */ /* 0x000fe2000175e4ff */
[----:B------:R-:W-:-:S04]  /*34a90*/  IMAD.WIDE.U32 R18, P3, R16, 0x1ae3a46, R18 ;  /* 0x01ae3a4610127825 */ /* 0x000fc80007860012 */
[----:B------:R-:W-:Y:S01]  /*34aa0*/  IMAD.WIDE.U32.X R98, R17, -0x39c4fa40, R98, P4 ;  /* 0xc63b05c011627825 */ /* 0x000fe200020e0462 */
[----:B------:R-:W-:-:S03]  /*34ab0*/  IADD3 RZ, P4, PT, R86, R14, RZ ;  /* 0x0000000e56ff7210 */ /* 0x000fc60007f9e0ff */
[----:B------:R-:W-:Y:S02]  /*34ac0*/  IMAD.IADD R100, R113, 0x1, R100 ;  /* 0x0000000171647824 */ /* 0x000fe400078e0264 */
[----:B------:R-:W-:-:S03]  /*34ad0*/  IMAD.WIDE.U32 R68, R16, 0x17c510ea, RZ ;  /* 0x17c510ea10447825 */ /* 0x000fc600078e00ff */
[----:B------:R-:W-:Y:S01]  /*34ae0*/  IADD3.X R113, P2, PT, R71, R100, RZ, P2, !PT ;  /* 0x0000006447717210 */ /* 0x000fe2000175e4ff */
[----:B------:R-:W-:Y:S01]  /*34af0*/  IMAD.X R101, RZ, RZ, RZ, P3 ;  /* 0x000000ffff657224 */ /* 0x000fe200018e06ff */
[----:B------:R-:W-:Y:S01]  /*34b00*/  IADD3.X R106, P3, PT, R106, R47, RZ, P0, !PT ;  /* 0x0000002f6a6a7210 */ /* 0x000fe2000077e4ff */
[----:B------:R-:W-:Y:S01]  /*34b10*/  IMAD.MOV.U32 R100, RZ, RZ, R19 ;  /* 0x000000ffff647224 */ /* 0x000fe200078e0013 */
[----:B------:R-:W-:Y:S01]  /*34b20*/  IADD3.X RZ, P0, PT, R87, R15, RZ, P4, !PT ;  /* 0x0000000f57ff7210 */ /* 0x000fe2000271e4ff */
[----:B------:R-:W-:Y:S01]  /*34b30*/  IMAD.WIDE.U32 R60, R16, 0x30000000, R60 ;  /* 0x30000000103c7825 */ /* 0x000fe200078e003c */
[----:B------:R-:W-:Y:S02]  /*34b40*/  IADD3 R69, P4, PT, R18, R69, RZ ;  /* 0x0000004512457210 */ /* 0x000fe40007f9e0ff */
[----:B------:R-:W-:Y:S01]  /*34b50*/  IADD3.X R19, P0, PT, R97, R104, RZ, P0, !PT ;  /* 0x0000006861137210 */ /* 0x000fe2000071e4ff */
[----:B------:R-:W-:Y:S02]  /*34b60*/  IMAD.IADD R71, R61, 0x1, R48 ;  /* 0x000000013d477824 */ /* 0x000fe400078e0230 */
[----:B------:R-:W-:Y:S01]  /*34b70*/  IMAD.WIDE.U32.X R100, R17, 0x1ae3a46, R100, P4 ;  /* 0x01ae3a4611647825 */ /* 0x000fe200020e0464 */
[----:B------:R-:W-:-:S02]  /*34b80*/  IADD3.X R17, P4, PT, RZ, RZ, RZ, P2, !PT ;  /* 0x000000ffff117210 */ /* 0x000fc4000179e4ff */
[----:B------:R-:W-:Y:S01]  /*34b90*/  IADD3.X R154, P2, PT, R154, R77, RZ, P3, !PT ;  /* 0x0000004d9a9a7210 */ /* 0x000fe20001f5e4ff */
[----:B------:R-:W-:Y:S01]  /*34ba0*/  IMAD.WIDE.U32 R14, R60, -0x1, RZ ;  /* 0xffffffff3c0e7825 */ /* 0x000fe200078e00ff */
[----:B------:R-:W-:Y:S02]  /*34bb0*/  IADD3.X R104, P0, PT, R85, R105, RZ, P0, !PT ;  /* 0x0000006955687210 */ /* 0x000fe4000071e4ff */
[----:B------:R-:W-:Y:S01]  /*34bc0*/  IADD3 RZ, P3, PT, R112, R62, RZ ;  /* 0x0000003e70ff7210 */ /* 0x000fe20007f7e0ff */
[----:B------:R-:W-:Y:S01]  /*34bd0*/  IMAD.X R47, RZ, RZ, RZ, P4 ;  /* 0x000000ffff2f7224 */ /* 0x000fe200020e06ff */
[----:B------:R-:W-:Y:S01]  /*34be0*/  IADD3.X R48, P4, PT, R106, R75, RZ, P2, !PT ;  /* 0x0000004b6a307210 */ /* 0x000fe2000179e4ff */
[----:B------:R-:W-:Y:S01]  /*34bf0*/  IMAD R61, R60, -0x7af74001, -R71 ;  /* 0x8508bfff3c3d7824 */ /* 0x000fe200078e0a47 */
[----:B------:R-:W-:Y:S01]  /*34c00*/  IADD3.X RZ, P3, PT, R113, R49, RZ, P3, !PT ;  /* 0x0000003171ff7210 */ /* 0x000fe20001f7e4ff */
[----:B------:R-:W-:Y:S01]  /*34c10*/  IMAD.WIDE.U32 R86, R42, 0x6ca1493b, R86 ;  /* 0x6ca1493b2a567825 */ /* 0x000fe200078e0056 */
[----:B------:R-:W-:-:S02]  /*34c20*/  IADD3.X R21, P4, PT, R154, R21, RZ, P4, !PT ;  /* 0x000000159a157210 */ /* 0x000fc4000279e4ff */
[----:B------:R-:W-:Y:S01]  /*34c30*/  IADD3.X R48, P0, PT, R19, R48, RZ, P0, !PT ;  /* 0x0000003013307210 */ /* 0x000fe2000071e4ff */
[----:B------:R-:W-:Y:S01]  /*34c40*/  IMAD.IADD R15, R15, 0x1, R61 ;  /* 0x000000010f0f7824 */ /* 0x000fe200078e023d */
[----:B------:R-:W-:Y:S01]  /*34c50*/  IADD3.X R19, P2, PT, RZ, RZ, RZ, P2, !PT ;  /* 0x000000ffff137210 */ /* 0x000fe2000175e4ff */
[----:B------:R-:W-:Y:S01]  /*34c60*/  IMAD.WIDE.U32 R112, R16, -0x45f6b800, R112 ;  /* 0xba09480010707825 */ /* 0x000fe200078e0070 */
[----:B------:R-:W-:Y:S02]  /*34c70*/  IADD3.X R49, P0, PT, R104, R21, RZ, P0, !PT ;  /* 0x0000001568317210 */ /* 0x000fe4000071e4ff */
[----:B------:R-:W-:Y:S01]  /*34c80*/  IADD3.X R21, P3, PT, R17, R82, RZ, P3, !PT ;  /* 0x0000005211157210 */ /* 0x000fe20001f7e4ff */
[----:B------:R-:W-:Y:S01]  /*34c90*/  IMAD.WIDE.U32 R62, R15, 0x1, RZ ;  /* 0x000000010f3e7825 */ /* 0x000fe200078e00ff */
[----:B------:R-:W-:Y:S02]  /*34ca0*/  IADD3.X R19, P4, PT, RZ, R19, RZ, P4, !PT ;  /* 0x00000013ff137210 */ /* 0x000fe4000279e4ff */
[----:B------:R-:W-:-:S02]  /*34cb0*/  IADD3 R85, PT, PT, R87, R46, RZ ;  /* 0x0000002e57557210 */ /* 0x000fc40007ffe0ff */
[----:B------:R-:W-:Y:S01]  /*34cc0*/  IADD3.X R82, P3, PT, R47, R83, RZ, P3, !PT ;  /* 0x000000532f527210 */ /* 0x000fe20001f7e4ff */
[C---:B------:R-:W-:Y:S01]  /*34cd0*/  IMAD.WIDE.U32 R46, R14.reuse, 0x1, RZ ;  /* 0x000000010e2e7825 */ /* 0x040fe200078e00ff */
[----:B------:R-:W-:Y:S02]  /*34ce0*/  IADD3.X R17, PT, PT, RZ, RZ, RZ, P4, P2 ;  /* 0x000000ffff117210 */ /* 0x000fe400027e44ff */
[----:B------:R-:W-:Y:S01]  /*34cf0*/  IADD3.X R75, P0, PT, RZ, RZ, RZ, P0, !PT ;  /* 0x000000ffff4b7210 */ /* 0x000fe2000071e4ff */
[----:B------:R-:W-:Y:S01]  /*34d00*/  IMAD.WIDE.U32 R62, P2, R14, -0x7af74000, R62 ;  /* 0x8508c0000e3e7825 */ /* 0x000fe2000784003e */
[----:B------:R-:W-:-:S03]  /*34d10*/  IADD3.X R86, P3, PT, R21, R86, RZ, P3, !PT ;  /* 0x0000005615567210 */ /* 0x000fc60001f7e4ff */
[----:B------:R-:W-:Y:S01]  /*34d20*/  IMAD.X R61, RZ, RZ, RZ, P2 ;  /* 0x000000ffff3d7224 */ /* 0x000fe200010e06ff */
[----:B------:R-:W-:Y:S01]  /*34d30*/  IADD3 RZ, P2, PT, R60, R46, RZ ;  /* 0x0000002e3cff7210 */ /* 0x000fe20007f5e0ff */
[----:B------:R-:W-:Y:S01]  /*34d40*/  IMAD.X R77, RZ, RZ, RZ, P0 ;  /* 0x000000ffff4d7224 */ /* 0x000fe200000e06ff */
[----:B------:R-:W-:Y:S01]  /*34d50*/  IADD3 RZ, P0, PT, R48, R40, RZ ;  /* 0x0000002830ff7210 */ /* 0x000fe20007f1e0ff */
[----:B------:R-:W-:Y:S01]  /*34d60*/  IMAD.MOV.U32 R60, RZ, RZ, R63 ;  /* 0x000000ffff3c7224 */ /* 0x000fe200078e003f */
[----:B------:R-:W-:Y:S02]  /*34d70*/  IADD3 R46, P4, PT, R47, R62, RZ ;  /* 0x0000003e2f2e7210 */ /* 0x000fe40007f9e0ff */
[----:B------:R-:W-:Y:S02]  /*34d80*/  IADD3.X R87, P3, PT, R82, R85, RZ, P3, !PT ;  /* 0x0000005552577210 */ /* 0x000fe40001f7e4ff */
[----:B------:R-:W-:Y:S01]  /*34d90*/  IADD3.X RZ, P0, PT, R49, R41, RZ, P0, !PT ;  /* 0x0000002931ff7210 */ /* 0x000fe2000071e4ff */
[----:B------:R-:W-:Y:S01]  /*34da0*/  IMAD.WIDE.U32 R40, R15, 0x30000000, RZ ;  /* 0x300000000f287825 */ /* 0x000fe200078e00ff */
[----:B------:R-:W-:-:S02]  /*34db0*/  IADD3.X R63, P3, PT, RZ, RZ, RZ, P3, !PT ;  /* 0x000000ffff3f7210 */ /* 0x000fc40001f7e4ff */
[----:B------:R-:W-:Y:S01]  /*34dc0*/  IADD3.X RZ, P2, PT, R71, R46, RZ, P2, !PT ;  /* 0x0000002e47ff7210 */ /* 0x000fe2000175e4ff */
[----:B------:R-:W-:Y:S01]  /*34dd0*/  IMAD.WIDE.U32.X R60, R15, -0x7af74000, R60, P4 ;  /* 0x8508c0000f3c7825 */ /* 0x000fe200020e043c */
[----:B------:R-:W-:-:S03]  /*34de0*/  IADD3 RZ, P4, PT, R86, R44, RZ ;  /* 0x0000002c56ff7210 */ /* 0x000fc60007f9e0ff */
[----:B------:R-:W-:Y:S01]  /*34df0*/  IMAD.X R71, RZ, RZ, RZ, P3 ;  /* 0x000000ffff477224 */ /* 0x000fe200018e06ff */
[----:B------:R-:W-:Y:S01]  /*34e00*/  IADD3.X R21, P2, PT, RZ, R60, RZ, P2, !PT ;  /* 0x0000003cff157210 */ /* 0x000fe2000175e4ff */
[C---:B------:R-:W-:Y:S01]  /*34e10*/  IMAD.WIDE.U32 R46, R14.reuse, 0x30000000, RZ ;  /* 0x300000000e2e7825 */ /* 0x040fe200078e00ff */
[----:B------:R-:W-:Y:S02]  /*34e20*/  IADD3.X RZ, P4, PT, R87, R45, RZ, P4, !PT ;  /* 0x0000002d57ff7210 */ /* 0x000fe4000279e4ff */
[----:B------:R-:W-:Y:S01]  /*34e30*/  IADD3.X R44, P2, PT, RZ, R61, RZ, P2, !PT ;  /* 0x0000003dff2c7210 */ /* 0x000fe2000175e4ff */
[----:B------:R-:W-:Y:S01]  /*34e40*/  IMAD.WIDE.U32 R40, P3, R14, 0x170b5d44, R40 ;  /* 0x170b5d440e287825 */ /* 0x000fe20007860028 */
[----:B------:R-:W-:Y:S02]  /*34e50*/  IADD3.X R45, P4, PT, R63, R94, RZ, P4, !PT ;  /* 0x0000005e3f2d7210 */ /* 0x000fe4000279e4ff */
[----:B------:R-:W-:Y:S01]  /*34e60*/  IADD3.X R112, P2, PT, R21, R112, RZ, P2, !PT ;  /* 0x0000007015707210 */ /* 0x000fe2000175e4ff */
[----:B------:R-:W-:Y:S01]  /*34e70*/  IMAD.X R61, RZ, RZ, RZ, P3 ;  /* 0x000000ffff3d7224 */ /* 0x000fe200018e06ff */
[----:B------:R-:W-:Y:S01]  /*34e80*/  IADD3 R83, P3, PT, R40, R47, RZ ;  /* 0x0000002f28537210 */ /* 0x000fe20007f7e0ff */
[----:B------:R-:W-:Y:S01]  /*34e90*/  IMAD.IADD R47, R113, 0x1, R66 ;  /* 0x00000001712f7824 */ /* 0x000fe200078e0242 */
[----:B------:R-:W-:Y:S01]  /*34ea0*/  IADD3.X R94, P4, PT, R71, R95, RZ, P4, !PT ;  /* 0x0000005f475e7210 */ /* 0x000fe2000279e4ff */
[----:B------:R-:W-:-:S02]  /*34eb0*/  IMAD.MOV.U32 R60, RZ, RZ, R41 ;  /* 0x000000ffff3c7224 */ /* 0x000fc400078e0029 */
[----:B------:R-:W-:Y:S01]  /*34ec0*/  IMAD.WIDE.U32 R48, R42, 0x17c510ea, R48 ;  /* 0x17c510ea2a307825 */ /* 0x000fe200078e0030 */
[----:B------:R-:W-:-:S03]  /*34ed0*/  IADD3.X R113, P2, PT, R44, R47, RZ, P2, !PT ;  /* 0x0000002f2c717210 */ /* 0x000fc6000175e4ff */
[----:B------:R-:W-:Y:S01]  /*34ee0*/  IMAD.WIDE.U32.X R60, R15, 0x170b5d44, R60, P3 ;  /* 0x170b5d440f3c7825 */ /* 0x000fe200018e043c */
[----:B------:R-:W-:Y:S02]  /*34ef0*/  IADD3 RZ, P3, PT, R112, R46, RZ ;  /* 0x0000002e70ff7210 */ /* 0x000fe40007f7e0ff */
[----:B------:R-:W-:Y:S01]  /*34f00*/  IADD3.X R21, P2, PT, RZ, RZ, RZ, P2, !PT ;  /* 0x000000ffff157210 */ /* 0x000fe2000175e4ff */
        /* <DEDUP_REMOVED lines=12> */
[----:B------:R-:W-:Y:S01]  /*34fd0*/  IMAD.WIDE.U32 R60, R14, -0x45f6b800, RZ ;  /* 0xba0948000e3c7825 */ /* 0x000fe200078e00ff */
[----:B------:R-:W-:Y:S02]  /*34fe0*/  IADD3.X R49, P2, PT, R94, R117, RZ, P2, !PT ;  /* 0x000000755e317210 */ /* 0x000fe4000175e4ff */
[----:B------:R-:W-:Y:S01]  /*34ff0*/  IADD3.X R77, P0, PT, R46, R19, RZ, P0, !PT ;  /* 0x000000132e4d7210 */ /* 0x000fe2000071e4ff */
[----:B------:R-:W-:Y:S01]  /*35000*/  IMAD.WIDE.U32 R70, P4, R14, 0x1ef3622f, R44 ;  /* 0x1ef3622f0e467825 */ /* 0x000fe2000788002c */
[----:B------:R-:W-:Y:S02]  /*35010*/  IADD3.X R63, P3, PT, R41, R42, RZ, P3, !PT ;  /* 0x0000002a293f7210 */ /* 0x000fe40001f7e4ff */
[----:B------:R-:W-:Y:S01]  /*35020*/  IADD3.X R75, P2, PT, RZ, RZ, RZ, P2, !PT ;  /* 0x000000ffff4b7210 */ /* 0x000fe2000175e4ff */
[----:B------:R-:W-:Y:S01]  /*35030*/  IMAD.WIDE.U32 R44, R15, 0xf5138f, RZ ;  /* 0x00f5138f0f2c7825 */ /* 0x000fe200078e00ff */
[----:B------:R-:W-:-:S02]  /*35040*/  IADD3.X R42, P0, PT, R110, R17, RZ, P0, !PT ;  /* 0x000000116e2a7210 */ /* 0x000fc4000071e4ff */
[----:B------:R-:W-:Y:S01]  /*35050*/  IADD3.X R17, P3, PT, RZ, RZ, RZ, P3, !PT ;  /* 0x000000ffff117210 */ /* 0x000fe20001f7e4ff */
[----:B------:R-:W-:Y:S01]  /*35060*/  IMAD.X R41, RZ, RZ, RZ, P2 ;  /* 0x000000ffff297224 */ /* 0x000fe200010e06ff */
[----:B------:R-:W-:Y:S01]  /*35070*/  IADD3 R83, P2, PT, R70, R61, RZ ;  /* 0x0000003d46537210 */ /* 0x000fe20007f5e0ff */
[----:B------:R-:W-:Y:S02]  /*35080*/  IMAD.X R47, RZ, RZ, RZ, P4 ;  /* 0x000000ffff2f7224 */ /* 0x000fe400020e06ff */
[----:B------:R-:W-:Y:S02]  /*35090*/  IMAD.MOV.U32 R46, RZ, RZ, R71 ;  /* 0x000000ffff2e7224 */ /* 0x000fe400078e0047 */
[----:B------:R-:W-:Y:S01]  /*350a0*/  IMAD.X R19, RZ, RZ, RZ, P3 ;  /* 0x000000ffff137224 */ /* 0x000fe200018e06ff */
[----:B------:R-:W-:Y:S01]  /*350b0*/  IADD3 RZ, P3, PT, R62, R60, RZ ;  /* 0x0000003c3eff7210 */ /* 0x000fe20007f7e0ff */
[----:B------:R-:W-:-:S03]  /*350c0*/  IMAD.WIDE.U32 R44, P4, R14, 0x1a22d9f3, R44 ;  /* 0x1a22d9f30e2c7825 */ /* 0x000fc6000788002c */
[----:B------:R-:W-:Y:S01]  /*350d0*/  IADD3.X RZ, P3, PT, R63, R83, RZ, P3, !PT ;  /* 0x000000533fff7210 */ /* 0x000fe20001f7e4ff */
[----:B------:R-:W-:Y:S01]  /*350e0*/  IMAD.WIDE.U32.X R46, R15, 0x1ef3622f, R46, P2 ;  /* 0x1ef3622f0f2e7825 */ /* 0x000fe200010e042e */
[----:B------:R-:W-:Y:S02]  /*350f0*/  IADD3 RZ, P2, PT, R48, R88, RZ ;  /* 0x0000005830ff7210 */ /* 0x000fe40007f5e0ff */
[----:B------:R-:W-:Y:S01]  /*35100*/  IADD3.X R21, PT, PT, RZ, RZ, RZ, P4, !PT ;  /* 0x000000ffff157210 */ /* 0x000fe200027fe4ff */
[----:B------:R-:W-:Y:S01]  /*35110*/  IMAD.WIDE.U32 R62, R14, -0x45f6b800, R62 ;  /* 0xba0948000e3e7825 */ /* 0x000fe200078e003e */
[----:B------:R-:W-:Y:S02]  /*35120*/  IADD3.X R61, P4, PT, R77, R20, RZ, P0, !PT ;  /* 0x000000144d3d7210 */ /* 0x000fe4000079e4ff */
[----:B------:R-:W-:Y:S01]  /*35130*/  IADD3.X RZ, P2, PT, R49, R67, RZ, P2, !PT ;  /* 0x0000004331ff7210 */ /* 0x000fe2000175e4ff */
[----:B------:R-:W-:Y:S01]  /*35140*/  IMAD.WIDE.U32 R48, R16, 0x6ca1493b, R48 ;  /* 0x6ca1493b10307825 */ /* 0x000fe200078e0030 */
[----:B------:R-:W-:-:S02]  /*35150*/  IADD3.X R17, P3, PT, R17, R46, RZ, P3, !PT ;  /* 0x0000002e11117210 */ /* 0x000fc40001f7e4ff */
[----:B------:R-:W-:Y:S01]  /*35160*/  IADD3.X R67, P4, PT, R42, R43, RZ, P4, !PT ;  /* 0x0000002b2a437210 */ /* 0x000fe2000279e4ff */
[C---:B------:R-:W-:Y:S01]  /*35170*/  IMAD.WIDE.U32 R42, R14.reuse, 0xf5138f, RZ ;  /* 0x00f5138f0e2a7825 */ /* 0x040fe200078e00ff */
[----:B------:R-:W-:Y:S02]  /*35180*/  IADD3.X R71, P0, PT, RZ, RZ, RZ, P0, !PT ;  /* 0x000000ffff477210 */ /* 0x000fe4000071e4ff */
[----:B------:R-:W-:Y:S01]  /*35190*/  IADD3.X R20, P2, PT, R75, R98, RZ, P2, !PT ;  /* 0x000000624b147210 */ /* 0x000fe2000175e4ff */
[----:B------:R-:W-:Y:S01]  /*351a0*/  IMAD.IADD R90, R49, 0x1, R90 ;  /* 0x00000001315a7824 */ /* 0x000fe200078e025a */
[----:B------:R-:W-:Y:S01]  /*351b0*/  IADD3.X R19, P3, PT, R19, R47, RZ, P3, !PT ;  /* 0x0000002f13137210 */ /* 0x000fe20001f7e4ff */
[----:B------:R-:W-:Y:S01]  /*351c0*/  IMAD.WIDE.U32 R112, R14, 0x30000000, R112 ;  /* 0x300000000e707825 */ /* 0x000fe200078e0070 */
[----:B------:R-:W-:Y:S02]  /*351d0*/  IADD3.X R98, P2, PT, R41, R99, RZ, P2, !PT ;  /* 0x0000006329627210 */ /* 0x000fe4000175e4ff */
[----:B------:R-:W-:Y:S01]  /*351e0*/  IADD3.X R71, P4, PT, RZ, R71, RZ, P4, !PT ;  /* 0x00000047ff477210 */ /* 0x000fe2000279e4ff */
[----:B------:R-:W-:Y:S01]  /*351f0*/  IMAD.IADD R40, R113, 0x1, R40 ;  /* 0x0000000171287824 */ /* 0x000fe200078e0228 */
[----:B------:R-:W-:Y:S01]  /*35200*/  IADD3.X R48, P3, PT, R17, R48, RZ, P3, !PT ;  /* 0x0000003011307210 */ /* 0x000fe20001f7e4ff */
[----:B------:R-:W-:Y:S01]  /*35210*/  IMAD.MOV.U32 R97, RZ, RZ, R62 ;  /* 0x000000ffff617224 */ /* 0x000fe200078e003e */
[----:B------:R-:W-:Y:S01]  /*35220*/  IADD3.X R46, P2, PT, R20, R61, RZ, P2, !PT ;  /* 0x0000003d142e7210 */ /* 0x000fe2000175e4ff */
[----:B------:R-:W-:Y:S01]  /*35230*/  IMAD.MOV.U32 R20, RZ, RZ, R45 ;  /* 0x000000ffff147224 */ /* 0x000fe200078e002d */
[----:B------:R-:W-:-:S02]  /*35240*/  IADD3.X R75, PT, PT, RZ, RZ, RZ, P4, P0 ;  /* 0x000000ffff4b7210 */ /* 0x000fc400027e04ff */
[----:B------:R-:W-:Y:S02]  /*35250*/  IADD3 R17, P0, PT, R44, R43, RZ ;  /* 0x0000002b2c117210 */ /* 0x000fe40007f1e0ff */
[----:B------:R-:W-:Y:S02]  /*35260*/  IADD3.X R49, P3, PT, R19, R90, RZ, P3, !PT ;  /* 0x0000005a13317210 */ /* 0x000fe40001f7e4ff */
[----:B------:R-:W-:Y:S01]  /*35270*/  IADD3 RZ, P4, PT, R48, R42, RZ ;  /* 0x0000002a30ff7210 */ /* 0x000fe20007f9e0ff */
[----:B------:R-:W-:Y:S01]  /*35280*/  IMAD.WIDE.U32.X R20, R15, 0x1a22d9f3, R20, P0 ;  /* 0x1a22d9f30f147825 */ /* 0x000fe200000e0414 */
[----:B------:R-:W-:Y:S02]  /*35290*/  IADD3.X R47, P2, PT, R98, R67, RZ, P2, !PT ;  /* 0x00000043622f7210 */ /* 0x000fe4000175e4ff */
[----:B------:R-:W-:Y:S01]  /*352a0*/  IADD3.X R41, P3, PT, RZ, RZ, RZ, P3, !PT ;  /* 0x000000ffff297210 */ /* 0x000fe20001f7e4ff */
[----:B------:R-:W-:Y:S01]  /*352b0*/  IMAD.WIDE.U32 R42, R108, R144, RZ ;  /* 0x000000906c2a7225 */ /* 0x000fe200078e00ff */
[----:B------:R-:W-:-:S02]  /*352c0*/  IADD3.X RZ, P4, PT, R49, R17, RZ, P4, !PT ;  /* 0x0000001131ff7210 */ /* 0x000fc4000279e4ff */
[----:B------:R-:W-:Y:S01]  /*352d0*/  IADD3 RZ, P0, PT, R46, R68, RZ ;  /* 0x000000442eff7210 */ /* 0x000fe20007f1e0ff */
[----:B------:R-:W-:Y:S01]  /*352e0*/  IMAD.WIDE.U32 R16, R16, 0x17c510ea, R46 ;  /* 0x17c510ea10107825 */ /* 0x000fe200078e002e */
[----:B------:R-:W-:Y:S02]  /*352f0*/  IADD3.X R41, P4, PT, R41, R20, RZ, P4, !PT ;  /* 0x0000001429297210 */ /* 0x000fe4000279e4ff */
[----:B------:R-:W-:Y:S01]  /*35300*/  IADD3.X RZ, P0, PT, R47, R69, RZ, P0, !PT ;  /* 0x000000452fff7210 */ /* 0x000fe2000071e4ff */
[----:B------:R-:W-:Y:S01]  /*35310*/  IMAD.X R45, RZ, RZ, RZ, P3 ;  /* 0x000000ffff2d7224 */ /* 0x000fe200018e06ff */
[----:B------:R-:W-:Y:S01]  /*35320*/  IADD3.X R61, P2, PT, RZ, RZ, RZ, P2, !PT ;  /* 0x000000ffff3d7210 */ /* 0x000fe2000175e4ff */
[----:B------:R-:W-:Y:S01]  /*35330*/  IMAD.IADD R60, R17, 0x1, R18 ;  /* 0x00000001113c7824 */ /* 0x000fe200078e0212 */
[----:B------:R-:W-:Y:S01]  /*35340*/  IADD3 R70, PT, PT, R63, R70, RZ ;  /* 0x000000463f467210 */ /* 0x000fe20007ffe0ff */
[----:B------:R-:W-:Y:S01]  /*35350*/  IMAD.WIDE.U32 R18, P3, R144, R108, R42 ;  /* 0x0000006c90127225 */ /* 0x000fe2000786002a */
[----:B------:R-:W-:-:S02]  /*35360*/  IADD3.X R45, P4, PT, R45, R21, RZ, P4, !PT ;  /* 0x000000152d2d7210 */ /* 0x000fc4000279e4ff */
[----:B------:R-:W-:Y:S01]  /*35370*/  SHF.L.W.U32.HI R21, R120, 0x1, R73 ;  /* 0x0000000178157819 */ /* 0x000fe20000010e49 */
[----:B------:R-:W-:Y:S01]  /*35380*/  IMAD.WIDE.U32 R42, R15, 0x6ca1493b, RZ ;  /* 0x6ca1493b0f2a7825 */ /* 0x000fe200078e00ff */
[----:B------:R-:W-:Y:S02]  /*35390*/  IADD3.X R20, P4, PT, R41, R16, RZ, P4, !PT ;  /* 0x0000001029147210 */ /* 0x000fe4000279e4ff */
[----:B------:R-:W-:Y:S01]  /*353a0*/  IADD3.X R16, P0, PT, R61, R100, RZ, P0, !PT ;  /* 0x000000643d107210 */ /* 0x000fe2000071e4ff */
[----:B------:R-:W-:Y:S01]  /*353b0*/  IMAD.WIDE.U32 R46, R144, R144, RZ ;  /* 0x00000090902e7225 */ /* 0x000fe200078e00ff */
[----:B------:R-:W-:-:S03]  /*353c0*/  SHF.L.W.U32.HI R73, R73, 0x1, R122 ;  /* 0x0000000149497819 */ /* 0x000fc60000010e7a */
[----:B------:R-:W-:Y:S01]  /*353d0*/  IMAD.X R17, RZ, RZ, RZ, P3 ;  /* 0x000000ffff117224 */ /* 0x000fe200018e06ff */
[----:B------:R-:W-:Y:S01]  /*353e0*/  IADD3.X R77, P1, PT, R21, R46, RZ, P1, !PT ;  /* 0x0000002e154d7210 */ /* 0x000fe20000f3e4ff */
[----:B------:R-:W-:Y:S01]  /*353f0*/  IMAD.X R41, RZ, RZ, RZ, P2 ;  /* 0x000000ffff297224 */ /* 0x000fe200010e06ff */
[----:B------:R-:W-:Y:S01]  /*35400*/  IADD3.X R21, P4, PT, R45, R60, RZ, P4, !PT ;  /* 0x0000003c2d157210 */ /* 0x000fe2000279e4ff */
[C---:B------:R-:W-:Y:S01]  /*35410*/  IMAD.WIDE.U32 R42, P3, R14.reuse, -0x39c4fa40, R42 ;  /* 0xc63b05c00e2a7825 */ /* 0x040fe2000786002a */
[----:B------:R-:W-:Y:S02]  /*35420*/  IADD3 R68, P2, PT, R47, R18, RZ ;  /* 0x000000122f447210 */ /* 0x000fe40007f5e0ff */
[----:B------:R-:W-:Y:S01]  /*35430*/  IADD3.X R18, P0, PT, R41, R101, RZ, P0, !PT ;  /* 0x0000006529127210 */ /* 0x000fe2000071e4ff */
[----:B------:R-:W-:Y:S01]  /*35440*/  IMAD.WIDE.U32 R66, R14, 0x6ca1493b, RZ ;  /* 0x6ca1493b0e427825 */ /* 0x000fe200078e00ff */
[----:B------:R-:W-:Y:S02]  /*35450*/  IADD3.X R41, P4, PT, RZ, RZ, RZ, P4, !PT ;  /* 0x000000ffff297210 */ /* 0x000fe4000279e4ff */
[----:B------:R-:W-:Y:S01]  /*35460*/  IADD3.X R16, P0, PT, R16, R71, RZ, P0, !PT ;  /* 0x0000004710107210 */ /* 0x000fe2000071e4ff */
[----:B------:R-:W-:Y:S01]  /*35470*/  IMAD.X R61, RZ, RZ, RZ, P3 ;  /* 0x000000ffff3d7224 */ /* 0x000fe200018e06ff */
[----:B------:R-:W-:Y:S01]  /*35480*/  IADD3 R45, P3, PT, R42, R67, RZ ;  /* 0x000000432a2d7210 */ /* 0x000fe20007f7e0ff */
[----:B------:R-:W-:Y:S01]  /*35490*/  IMAD.WIDE.U32 R46, R15, 0x17c510ea, RZ ;  /* 0x17c510ea0f2e7825 */ /* 0x000fe200078e00ff */
[----:B------:R-:W-:-:S02]  /*354a0*/  IADD3.X R73, P1, PT, R73, R68, RZ, P1, !PT ;  /* 0x0000004449497210 */ /* 0x000fc40000f3e4ff */
[----:B------:R-:W-:Y:S01]  /*354b0*/  IADD3.X R18, P0, PT, R18, R75, RZ, P0, !PT ;  /* 0x0000004b12127210 */ /* 0x000fe2000071e4ff */
[----:B------:R-:W-:Y:S02]  /*354c0*/  IMAD.MOV.U32 R60, RZ, RZ, R43 ;  /* 0x000000ffff3c7224 */ /* 0x000fe400078e002b */
[----:B------:R-:W-:Y:S02]  /*354d0*/  IMAD.X R43, RZ, RZ, RZ, P4 ;  /* 0x000000ffff2b7224 */ /* 0x000fe400020e06ff */
[----:B------:R-:W-:Y:S01]  /*354e0*/  IMAD.WIDE.U32.X R60, R15, -0x39c4fa40, R60, P3 ;  /* 0xc63b05c00f3c7825 */ /* 0x000fe200018e043c */
[----:B------:R-:W-:-:S03]  /*354f0*/  IADD3 RZ, P3, PT, R20, R66, RZ ;  /* 0x0000004214ff7210 */ /* 0x000fc60007f7e0ff */
[----:B------:R-:W-:Y:S01]  /*35500*/  IMAD.WIDE.U32 R46, P4, R14, 0x1ae3a46, R46 ;  /* 0x01ae3a460e2e7825 */ /* 0x000fe2000788002e */
[----:B------:R-:W-:-:S03]  /*35510*/  IADD3.X RZ, P3, PT, R21, R45, RZ, P3, !PT ;  /* 0x0000002d15ff7210 */ /* 0x000fc60001f7e4ff */
[----:B------:R-:W-:Y:S01]  /*35520*/  IMAD.WIDE.U32 R66, R14, 0x17c510ea, RZ ;  /* 0x17c510ea0e427825 */ /* 0x000fe200078e00ff */
[----:B------:R-:W-:-:S03]  /*35530*/  IADD3.X R60, P3, PT, R41, R60, RZ, P3, !PT ;  /* 0x0000003c293c7210 */ /* 0x000fc60001f7e4ff */
[----:B------:R-:W-:Y:S01]  /*35540*/  IMAD.X R69, RZ, RZ, RZ, P4 ;  /* 0x000000ffff457224 */ /* 0x000fe200020e06ff */
[----:B------:R-:W-:Y:S01]  /*35550*/  IADD3 R45, P4, PT, R46, R67, RZ ;  /* 0x000000432e2d7210 */ /* 0x000fe20007f9e0ff */
[----:B------:R-:W-:Y:S01]  /*35560*/  IMAD.MOV.U32 R68, RZ, RZ, R47 ;  /* 0x000000ffff447224 */ /* 0x000fe200078e002f */
[----:B------:R-:W-:Y:S01]  /*35570*/  IADD3.X R61, P3, PT, R43, R61, RZ, P3, !PT ;  /* 0x0000003d2b3d7210 */ /* 0x000fe20001f7e4ff */
[----:B------:R-:W-:-:S04]  /*35580*/  IMAD.WIDE.U32 R48, R14, 0xf5138f, R48 ;  /* 0x00f5138f0e307825 */ /* 0x000fc800078e0030 */
[----:B------:R-:W-:Y:S01]  /*35590*/  IMAD.WIDE.U32.X R68, R15, 0x1ae3a46, R68, P4 ;  /* 0x01ae3a460f447825 */ /* 0x000fe200020e0444 */
[----:B------:R-:W-:-:S03]  /*355a0*/  IADD3.X R15, P4, PT, R16, R77, RZ, P0, !PT ;  /* 0x0000004d100f7210 */ /* 0x000fc6000079e4ff */
[----:B------:R-:W-:Y:S01]  /*355b0*/  IMAD.WIDE.U32 R20, R14, 0x6ca1493b, R20 ;  /* 0x6ca1493b0e147825 */ /* 0x000fe200078e0014 */
[----:B------:R-:W-:Y:S02]  /*355c0*/  IADD3.X R16, P4, PT, R18, R73, RZ, P4, !PT ;  /* 0x0000004912107210 */ /* 0x000fe4000279e4ff */
[----:B------:R-:W-:Y:S01]  /*355d0*/  IADD3.X R60, P3, PT, R60, R15, RZ, P3, !PT ;  /* 0x0000000f3c3c7210 */ /* 0x000fe20001f7e4ff */
[----:B------:R-:W-:Y:S02]  /*355e0*/  IMAD.IADD R44, R49, 0x1, R44 ;  /* 0x00000001312c7824 */ /* 0x000fe400078e022c */
[----:B------:R-:W-:Y:S01]  /*355f0*/  IMAD.IADD R42, R21, 0x1, R42 ;  /* 0x00000001152a7824 */ /* 0x000fe200078e022a */
[----:B------:R-:W-:Y:S01]  /*35600*/  IADD3.X R61, P3, PT, R61, R16, RZ, P3, !PT ;  /* 0x000000103d3d7210 */ /* 0x000fe20001f7e4ff */
[----:B------:R-:W-:Y:S02]  /*35610*/  IMAD.MOV.U32 R16, RZ, RZ, R19 ;  /* 0x000000ffff107224 */ /* 0x000fe400078e0013 */
[----:B------:R-:W-:Y:S01]  /*35620*/  IMAD.MOV.U32 R73, RZ, RZ, R48 ;  /* 0x000000ffff497224 */ /* 0x000fe200078e0030 */
[----:B------:R-:W-:Y:S01]  /*35630*/  IADD3.X R15, P3, PT, RZ, RZ, RZ, P3, !PT ;  /* 0x000000ffff0f7210 */ /* 0x000fe20001f7e4ff */
[----:B------:R-:W-:-:S04]  /*35640*/  IMAD.WIDE.U32.X R16, R108, R108, R16, P2 ;  /* 0x0000006c6c107225 */ /* 0x000fc800010e0410 */
[----:B------:R-:W-:Y:S01]  /*35650*/  IMAD.X R41, RZ, RZ, RZ, P3 ;  /* 0x000000ffff297224 */ /* 0x000fe200018e06ff */
[----:B------:R-:W-:-:S04]  /*35660*/  IADD3 RZ, P3, PT, R60, R66, RZ ;  /* 0x000000423cff7210 */ /* 0x000fc80007f7e0ff */
[----:B------:R-:W-:-:S04]  /*35670*/  IADD3.X RZ, P3, PT, R61, R45, RZ, P3, !PT ;  /* 0x0000002d3dff7210 */ /* 0x000fc80001f7e4ff */
[----:B------:R-:W-:Y:S02]  /*35680*/  IADD3.X R18, P3, PT, R15, R68, RZ, P3, !PT ;  /* 0x000000440f127210 */ /* 0x000fe40001f7e4ff */
[----:B------:R-:W-:Y:S02]  /*35690*/  IADD3.X R15, P0, PT, RZ, RZ, RZ, P0, !PT ;  /* 0x000000ffff0f7210 */ /* 0x000fe4000071e4ff */
[----:B------:R-:W-:Y:S02]  /*356a0*/  IADD3.X R68, P3, PT, R41, R69, RZ, P3, !PT ;  /* 0x0000004529447210 */ /* 0x000fe40001f7e4ff */
[----:B------:R-:W-:Y:S01]  /*356b0*/  LEA.HI.X R41, P1, R122, R16, RZ, 0x1, P1 ;  /* 0x000000107a297211 */ /* 0x000fe20000830cff */
[----:B------:R-:W-:Y:S01]  /*356c0*/  IMAD.X R19, RZ, RZ, RZ, P0 ;  /* 0x000000ffff137224 */ /* 0x000fe200000e06ff */
[----:B------:R-:W-:Y:S01]  /*356d0*/  IADD3.X R18, P3, P4, R18, RZ, R15, P3, P4 ;  /* 0x000000ff12127210 */ /* 0x000fe20001c6840f */
[----:B------:R-:W-:-:S03]  /*356e0*/  IMAD.WIDE.U32 R14, R14, 0x17c510ea, R60 ;  /* 0x17c510ea0e0e7825 */ /* 0x000fc600078e003c */
        /* <DEDUP_REMOVED lines=8> */
[----:B------:R-:W-:Y:S02]  /*35770*/  IMAD.MOV.U32 R17, RZ, RZ, R20 ;  /* 0x000000ffff117224 */ /* 0x000fe400078e0014 */
[----:B------:R-:W-:Y:S01]  /*35780*/  IMAD.MOV.U32 R77, RZ, RZ, R14 ;  /* 0x000000ffff4d7224 */ /* 0x000fe200078e000e */
[----:B------:R-:W-:Y:S01]  /*35790*/  ISETP.GE.U32.AND.EX P0, PT, R43, 0x1ae3a46, PT, P0 ;  /* 0x01ae3a462b00780c */ /* 0x000fe20003f06100 */
[----:B------:R-:W-:-:S02]  /*357a0*/  IMAD.MOV.U32 R120, RZ, RZ, R46 ;  /* 0x000000ffff787224 */ /* 0x000fc400078e002e */
[----:B------:R-:W-:Y:S02]  /*357b0*/  IMAD.MOV.U32 R121, RZ, RZ, R41 ;  /* 0x000000ffff797224 */ /* 0x000fe400078e0029 */
[----:B------:R-:W-:-:S08]  /*357c0*/  IMAD.MOV.U32 R19, RZ, RZ, R43 ;  /* 0x000000ffff137224 */ /* 0x000fd000078e002b */
[----:B------:R-:W-:Y:S05]  /*357d0*/  @!P0 BRA `(.L_x_119) ;  /* 0x0000000400388947 */ /* 0x000fea0003800000 */
        /* <DEDUP_REMOVED lines=65> */
.L_x_121:
[----:B------:R-:W-:Y:S05]  /*35bf0*/  BSYNC.RELIABLE B3 ;  /* 0x0000000000037941 */ /* 0x000fea0003800100 */
.L_x_120:
        /* <DEDUP_REMOVED lines=12> */
.L_x_119:
[----:B------:R-:W-:Y:S05]  /*35cc0*/  BSYNC.RECONVERGENT B2 ;  /* 0x0000000000027941 */ /* 0x000fea0003800200 */
.L_x_118:
        /* <DEDUP_REMOVED lines=37> */
.L_x_125:
[----:B------:R-:W-:Y:S05]  /*35f20*/  BSYNC.RELIABLE B3 ;  /* 0x0000000000037941 */ /* 0x000fea0003800100 */
.L_x_124:
        /* <DEDUP_REMOVED lines=12> */
.L_x_123:
[----:B------:R-:W-:Y:S05]  /*35ff0*/  BSYNC.RECONVERGENT B2 ;  /* 0x0000000000027941 */ /* 0x000fea0003800200 */
.L_x_122:
        /* <DEDUP_REMOVED lines=12> */
[----:B------:R-:W-:Y:S02]  /*360c0*/  IADD3.X R124, PT, PT, ~R2, R19, RZ, P0, !PT ;  /* 0x00000013027c7210 */ /* 0x000fe400007fe5ff */
        /* <DEDUP_REMOVED lines=36> */
.L_x_129:
[----:B------:R-:W-:Y:S05]  /*36310*/  BSYNC.RELIABLE B3 ;  /* 0x0000000000037941 */ /* 0x000fea0003800100 */
.L_x_128:
        /* <DEDUP_REMOVED lines=12> */
.L_x_127:
[----:B------:R-:W-:Y:S05]  /*363e0*/  BSYNC.RECONVERGENT B2 ;  /* 0x0000000000027941 */ /* 0x000fea0003800200 */
.L_x_126:
        /* <DEDUP_REMOVED lines=11> */
[----:B------:R-:W-:-:S05]  /*364a0*/  IADD3.X R121, P0, PT, R121, ~R22, RZ, P0, !PT ;  /* 0x8000001679797210 */ /* 0x000fca000071e4ff */
        /* <DEDUP_REMOVED lines=37> */
.L_x_133:
[----:B------:R-:W-:Y:S05]  /*36700*/  BSYNC.RELIABLE B3 ;  /* 0x0000000000037941 */ /* 0x000fea0003800100 */
.L_x_132:
        /* <DEDUP_REMOVED lines=12> */
.L_x_131:
[----:B------:R-:W-:Y:S05]  /*367d0*/  BSYNC.RECONVERGENT B2 ;  /* 0x0000000000027941 */ /* 0x000fea0003800200 */
.L_x_130:
        /* <DEDUP_REMOVED lines=49> */
.L_x_137:
[----:B------:R-:W-:Y:S05]  /*36af0*/  BSYNC.RELIABLE B3 ;  /* 0x0000000000037941 */ /* 0x000fea0003800100 */
.L_x_136:
        /* <DEDUP_REMOVED lines=12> */
.L_x_135:
[----:B------:R-:W-:Y:S05]  /*36bc0*/  BSYNC.RECONVERGENT B2 ;  /* 0x0000000000027941 */ /* 0x000fea0003800200 */
.L_x_134:
[----:B------:R-:W-:Y:S01]  /*36bd0*/  IADD3 R81, P0, PT, R81, -R70, RZ ;  /* 0x8000004651517210 */ /* 0x000fe20007f1e0ff */
[----:B------:R-:W-:Y:S03]  /*36be0*/  BSSY.RECONVERGENT B2, `(.L_x_138) ;  /* 0x0000503000027945 */ /* 0x000fe60003800200 */
[----:B------:R-:W-:Y:S01]  /*36bf0*/  IADD3.X R49, P1, PT, R146, ~R71, RZ, P0, !PT ;  /* 0x8000004792317210 */ /* 0x000fe2000073e4ff */
[----:B------:R-:W-:-:S03]  /*36c00*/  IMAD.WIDE.U32 R132, R81, R79, RZ ;  /* 0x0000004f51847225 */ /* 0x000fc600078e00ff */
[----:B------:R-:W-:Y:S01]  /*36c10*/  IADD3.X R93, P1, PT, R140, ~R97, RZ, P1, !PT ;  /* 0x800000618c5d7210 */ /* 0x000fe20000f3e4ff */
[----:B------:R-:W-:-:S04]  /*36c20*/  IMAD.WIDE.U32 R14, R49, R79, RZ ;  /* 0x0000004f310e7225 */ /* 0x000fc800078e00ff */
        /* <DEDUP_REMOVED lines=10> */
[----:B------:R-:W-:Y:S02]  /*36cd0*/  IADD3.X R21, P2, PT, RZ, R16, RZ, P0, !PT ;  /* 0x00000010ff157210 */ /* 0x000fe4000075e4ff */
[----:B------:R-:W-:Y:S01]  /*36ce0*/  IADD3.X R63, P0, PT, R59, ~R122, RZ, P1, !PT ;  /* 0x8000007a3b3f7210 */ /* 0x000fe20000f1e4ff */
[----:B------:R-:W-:Y:S01]  /*36cf0*/  IMAD.WIDE.U32 R14, R49, R57, RZ ;  /* 0x00000039310e7225 */ /* 0x000fe200078e00ff */
[----:B------:R-:W-:Y:S02]  /*36d00*/  IADD3.X R20, P2, PT, RZ, R17, RZ, P2, !PT ;  /* 0x00000011ff147210 */ /* 0x000fe4000175e4ff */
[----:B------:R-:W-:Y:S01]  /*36d10*/  IADD3.X R110, P0, PT, R138, ~R73, RZ, P0, !PT ;  /* 0x800000498a6e7210 */ /* 0x000fe2000071e4ff */
[----:B------:R-:W-:Y:S01]  /*36d20*/  IMAD.WIDE.U32 R16, P3, R65, R81, R18 ;  /* 0x0000005141107225 */ /* 0x000fe20007860012 */
[----:B------:R-:W-:Y:S02]  /*36d30*/  IADD3.X R114, P2, PT, R21, R114, RZ, P2, !PT ;  /* 0x0000007215727210 */ /* 0x000fe4000175e4ff */
[----:B------:R-:W-:Y:S01]  /*36d40*/  IADD3.X R127, P0, PT, R136, ~R99, RZ, P0, !PT ;  /* 0x80000063887f7210 */ /* 0x000fe2000071e4ff */
[----:B------:R-:W-:-:S04]  /*36d50*/  IMAD.WIDE.U32 R134, R63, R79, RZ ;  /* 0x0000004f3f867225 */ /* 0x000fc800078e00ff */
[----:B------:R-:W-:Y:S01]  /*36d60*/  IMAD.X R47, RZ, RZ, RZ, P3 ;  /* 0x000000ffff2f7224 */ /* 0x000fe200018e06ff */
[----:B------:R-:W-:Y:S01]  /*36d70*/  IADD3 R45, P3, PT, R115, R16, RZ ;  /* 0x00000010732d7210 */ /* 0x000fe20007f7e0ff */
[----:B------:R-:W-:-:S03]  /*36d80*/  IMAD.WIDE.U32 R42, P4, R84, R81, R42 ;  /* 0x00000051542a7225 */ /* 0x000fc6000788002a */
[----:B------:R-:W-:Y:S01]  /*36d90*/  IADD3.X R115, P2, PT, R20, R45, RZ, P2, !PT ;  /* 0x0000002d14737210 */ /* 0x000fe2000175e4ff */
[----:B------:R-:W-:Y:S02]  /*36da0*/  IMAD.MOV.U32 R46, RZ, RZ, R17 ;  /* 0x000000ffff2e7224 */ /* 0x000fe400078e0011 */
[----:B------:R-:W-:Y:S02]  /*36db0*/  IMAD.X R41, RZ, RZ, RZ, P4 ;  /* 0x000000ffff297224 */ /* 0x000fe400020e06ff */
[----:B------:R-:W-:-:S04]  /*36dc0*/  IMAD.WIDE.U32 R14, P1, R92, R81, R14 ;  /* 0x000000515c0e7225 */ /* 0x000fc8000782000e */
[----:B------:R-:W-:-:S04]  /*36dd0*/  IMAD.WIDE.U32 R18, R93, R79, RZ ;  /* 0x0000004f5d127225 */ /* 0x000fc800078e00ff */
[----:B------:R-:W-:-:S04]  /*36de0*/  IMAD.WIDE.U32 R134, P4, R50, R93, R134 ;  /* 0x0000005d32867225 */ /* 0x000fc80007880086 */
[----:B------:R-:W-:Y:S01]  /*36df0*/  IMAD.WIDE.U32.X R46, R65, R49, R46, P3 ;  /* 0x00000031412e7225 */ /* 0x000fe200018e042e */
[----:B------:R-:W-:-:S03]  /*36e00*/  IADD3 R19, P3, PT, R134, R19, RZ ;  /* 0x0000001386137210 */ /* 0x000fc60007f7e0ff */
[----:B------:R-:W-:Y:S01]  /*36e10*/  IMAD.X R17, RZ, RZ, RZ, P1 ;  /* 0x000000ffff117224 */ /* 0x000fe200008e06ff */
[----:B------:R-:W-:Y:S01]  /*36e20*/  IADD3 RZ, P1, PT, R114, R18, RZ ;  /* 0x0000001272ff7210 */ /* 0x000fe20007f3e0ff */
[----:B------:R-:W-:Y:S01]  /*36e30*/  IMAD.WIDE.U32 R44, R81, R55, RZ ;  /* 0x00000037512c7225 */ /* 0x000fe200078e00ff */
[----:B------:R-:W-:Y:S02]  /*36e40*/  IADD3.X R59, P2, PT, RZ, R46, RZ, P2, !PT ;  /* 0x0000002eff3b7210 */ /* 0x000fe4000175e4ff */
[----:B------:R-:W-:Y:S01]  /*36e50*/  IADD3.X RZ, P1, PT, R115, R19, RZ, P1, !PT ;  /* 0x0000001373ff7210 */ /* 0x000fe20000f3e4ff */
[----:B------:R-:W-:Y:S01]  /*36e60*/  IMAD.X R21, RZ, RZ, RZ, P4 ;  /* 0x000000ffff157224 */ /* 0x000fe200020e06ff */
[----:B------:R-:W-:Y:S01]  /*36e70*/  IADD3 R61, P4, PT, R45, R42, RZ ;  /* 0x0000002a2d3d7210 */ /* 0x000fe20007f9e0ff */
[----:B------:R-:W-:Y:S01]  /*36e80*/  IMAD.MOV.U32 R20, RZ, RZ, R135 ;  /* 0x000000ffff147224 */ /* 0x000fe200078e0087 */
[----:B------:R-:W-:Y:S01]  /*36e90*/  IADD3.X R46, P2, PT, RZ, R47, RZ, P2, !PT ;  /* 0x0000002fff2e7210 */ /* 0x000fe2000175e4ff */
[----:B------:R-:W-:-:S02]  /*36ea0*/  IMAD.MOV.U32 R40, RZ, RZ, R43 ;  /* 0x000000ffff287224 */ /* 0x000fc400078e002b */
[----:B------:R-:W-:Y:S01]  /*36eb0*/  IMAD.WIDE.U32 R18, R81, R57, RZ ;  /* 0x0000003951127225 */ /* 0x000fe200078e00ff */
[----:B------:R-:W-:-:S03]  /*36ec0*/  IADD3.X R45, P2, PT, R59, R44, RZ, P2, !PT ;  /* 0x0000002c3b2d7210 */ /* 0x000fc6000175e4ff */
[----:B------:R-:W-:-:S04]  /*36ed0*/  IMAD.WIDE.U32 R42, R63, R53, RZ ;  /* 0x000000353f2a7225 */ /* 0x000fc800078e00ff */
[----:B------:R-:W-:Y:S01]  /*36ee0*/  IMAD.WIDE.U32.X R20, R50, R63, R20, P3 ;  /* 0x0000003f32147225 */ /* 0x000fe200018e0414 */
[----:B------:R-:W-:-:S03]  /*36ef0*/  IADD3 R48, P3, PT, R19, R14, RZ ;  /* 0x0000000e13307210 */ /* 0x000fc60007f7e0ff */
[----:B------:R-:W-:Y:S01]  /*36f00*/  IMAD.MOV.U32 R16, RZ, RZ, R15 ;  /* 0x000000ffff107224 */ /* 0x000fe200078e000f */
[----:B------:R-:W-:Y:S01]  /*36f10*/  IADD3.X R130, P1, PT, RZ, R20, RZ, P1, !PT ;  /* 0x00000014ff827210 */ /* 0x000fe20000f3e4ff */
[----:B------:R-:W-:-:S03]  /*36f20*/  IMAD.WIDE.U32.X R40, R84, R49, R40, P4 ;  /* 0x0000003154287225 */ /* 0x000fc600020e0428 */
[----:B------:R-:W-:Y:S01]  /*36f30*/  IADD3.X R44, P1, PT, RZ, R21, RZ, P1, !PT ;  /* 0x00000015ff2c7210 */ /* 0x000fe20000f3e4ff */
[----:B------:R-:W-:Y:S01]  /*36f40*/  IMAD.WIDE.U32 R14, P4, R65, R93, R42 ;  /* 0x0000005d410e7225 */ /* 0x000fe2000788002a */
[----:B------:R-:W-:Y:S02]  /*36f50*/  IADD3.X R43, P2, PT, R46, R61, RZ, P2, !PT ;  /* 0x0000003d2e2b7210 */ /* 0x000fe4000175e4ff */
[----:B------:R-:W-:Y:S01]  /*36f60*/  IADD3.X R130, P1, PT, R130, R45, RZ, P1, !PT ;  /* 0x0000002d82827210 */ /* 0x000fe20000f3e4ff */
[----:B------:R-:W-:Y:S01]  /*36f70*/  IMAD.X R19, RZ, RZ, RZ, P4 ;  /* 0x000000ffff137224 */ /* 0x000fe200020e06ff */
[----:B------:R-:W-:Y:S01]  /*36f80*/  IADD3.X R113, P4, PT, RZ, R40, RZ, P2, !PT ;  /* 0x00000028ff717210 */ /* 0x000fe2000179e4ff */
[----:B------:R-:W-:Y:S01]  /*36f90*/  IMAD.WIDE.U32 R20, R93, R53, RZ ;  /* 0x000000355d147225 */ /* 0x000fe200078e00ff */
[----:B------:R-:W-:Y:S02]  /*36fa0*/  IADD3.X R131, P1, PT, R44, R43, RZ, P1, !PT ;  /* 0x0000002b2c837210 */ /* 0x000fe40000f3e4ff */
[----:B------:R-:W-:Y:S01]  /*36fb0*/  IADD3.X R45, P4, PT, RZ, R41, RZ, P4, !PT ;  /* 0x00000029ff2d7210 */ /* 0x000fe2000279e4ff */
[----:B------:R-:W-:Y:S01]  /*36fc0*/  IMAD.WIDE.U32.X R16, R92, R49, R16, P3 ;  /* 0x000000315c107225 */ /* 0x000fe200018e0410 */
[----:B------:R-:W-:-:S02]  /*36fd0*/  IADD3 R21, P3, PT, R14, R21, RZ ;  /* 0x000000150e157210 */ /* 0x000fc40007f7e0ff */
[----:B------:R-:W-:Y:S01]  /*36fe0*/  IADD3.X R113, P4, PT, R113, R18, RZ, P4, !PT ;  /* 0x0000001271717210 */ /* 0x000fe2000279e4ff */
[----:B------:R-:W-:Y:S01]  /*36ff0*/  IMAD.MOV.U32 R18, RZ, RZ, R15 ;  /* 0x000000ffff127224 */ /* 0x000fe200078e000f */
[----:B------:R-:W-:Y:S01]  /*37000*/  IADD3 RZ, P2, PT, R130, R20, RZ ;  /* 0x0000001482ff7210 */ /* 0x000fe20007f5e0ff */
[----:B------:R-:W-:Y:S01]  /*37010*/  IMAD.WIDE.U32 R42, R49, R142, RZ ;  /* 0x0000008e312a7225 */ /* 0x000fe200078e00ff */
[----:B------:R-:W-:Y:S02]  /*37020*/  IADD3.X R15, P1, PT, RZ, RZ, RZ, P1, !PT ;  /* 0x000000ffff0f7210 */ /* 0x000fe40000f3e4ff */
[----:B------:R-:W-:Y:S01]  /*37030*/  IADD3.X RZ, P2, PT, R131, R21, RZ, P2, !PT ;  /* 0x0000001583ff7210 */ /* 0x000fe2000175e4ff */
[----:B------:R-:W-:Y:S01]  /*37040*/  IMAD.WIDE.U32.X R18, R65, R63, R18, P3 ;  /* 0x0000003f41127225 */ /* 0x000fe200018e0412 */
[----:B------:R-:W-:-:S03]  /*37050*/  IADD3.X R45, P4, PT, R45, R48, RZ, P4, !PT ;  /* 0x000000302d2d7210 */ /* 0x000fc6000279e4ff */
[----:B------:R-:W-:Y:S01]  /*37060*/  IMAD.WIDE.U32 R42, P3, R102, R81, R42 ;  /* 0x00000051662a7225 */ /* 0x000fe2000786002a */
[----:B------:R-:W-:Y:S02]  /*37070*/  IADD3.X R112, P2, PT, R15, R18, RZ, P2, !PT ;  /* 0x000000120f707210 */ /* 0x000fe4000175e4ff */
[----:B------:R-:W-:Y:S01]  /*37080*/  IADD3.X R18, PT, PT, RZ, RZ, RZ, P1, !PT ;  /* 0x000000ffff127210 */ /* 0x000fe20000ffe4ff */
[----:B------:R-:W-:-:S03]  /*37090*/  IMAD.WIDE.U32 R40, R81, R142, RZ ;  /* 0x0000008e51287225 */ /* 0x000fc600078e00ff */
[----:B------:R-:W-:Y:S01]  /*370a0*/  IADD3.X R18, P1, PT, R18, R19, RZ, P2, !PT ;  /* 0x0000001312127210 */ /* 0x000fe2000173e4ff */
[----:B------:R-:W-:Y:S01]  /*370b0*/  IMAD.X R21, RZ, RZ, RZ, P3 ;  /* 0x000000ffff157224 */ /* 0x000fe200018e06ff */
[----:B------:R-:W-:Y:S01]  /*370c0*/  IADD3.X R15, P2, PT, RZ, R16, RZ, P4, !PT ;  /* 0x00000010ff0f7210 */ /* 0x000fe2000275e4ff */
[----:B------:R-:W-:Y:S01]  /*370d0*/  IMAD.MOV.U32 R20, RZ, RZ, R43 ;  /* 0x000000ffff147224 */ /* 0x000fe200078e002b */
[----:B------:R-:W-:Y:S01]  /*370e0*/  IADD3.X R112, P1, PT, R112, R113, RZ, P1, !PT ;  /* 0x0000007170707210 */ /* 0x000fe20000f3e4ff */
[----:B------:R-:W-:Y:S01]  /*370f0*/  IMAD.WIDE.U32 R118, R127, R79, RZ ;  /* 0x0000004f7f767225 */ /* 0x000fe200078e00ff */
[----:B------:R-:W-:Y:S02]  /*37100*/  IADD3 R41, P4, PT, R41, R42, RZ ;  /* 0x0000002a29297210 */ /* 0x000fe40007f9e0ff */
[----:B------:R-:W-:Y:S01]  /*37110*/  IADD3.X R113, P1, PT, R18, R45, RZ, P1, !PT ;  /* 0x0000002d12717210 */ /* 0x000fe20000f3e4ff */
[----:B------:R-:W-:Y:S01]  /*37120*/  IMAD.WIDE.U32 R18, R63, R55, RZ ;  /* 0x000000373f127225 */ /* 0x000fe200078e00ff */
[----:B------:R-:W-:-:S02]  /*37130*/  IADD3.X R62, P2, PT, RZ, R17, RZ, P2, !PT ;  /* 0x00000011ff3e7210 */ /* 0x000fc4000175e4ff */
[----:B------:R-:W-:Y:S01]  /*37140*/  IADD3.X R47, P1, PT, RZ, RZ, RZ, P1, !PT ;  /* 0x000000ffff2f7210 */ /* 0x000fe20000f3e4ff */
[----:B------:R-:W-:Y:S01]  /*37150*/  IMAD.WIDE.U32 R16, R49, R144, RZ ;  /* 0x0000009031107225 */ /* 0x000fe200078e00ff */
[----:B------:R-:W-:-:S03]  /*37160*/  IADD3.X R48, P2, PT, R15, R40, RZ, P2, !PT ;  /* 0x000000280f307210 */ /* 0x000fc6000175e4ff */
[----:B------:R-:W-:Y:S01]  /*37170*/  IMAD.WIDE.U32.X R20, R102, R49, R20, P4 ;  /* 0x0000003166147225 */ /* 0x000fe200020e0414 */
[----:B------:R-:W-:-:S03]  /*37180*/  IADD3.X R62, P2, PT, R62, R41, RZ, P2, !PT ;  /* 0x000000293e3e7210 */ /* 0x000fc6000175e4ff */
[----:B------:R-:W-:Y:S01]  /*37190*/  IMAD.WIDE.U32 R44, R93, R55, RZ ;  /* 0x000000375d2c7225 */ /* 0x000fe200078e00ff */
[----:B------:R-:W-:-:S03]  /*371a0*/  IADD3.X R61, P2, PT, RZ, R20, RZ, P2, !PT ;  /* 0x00000014ff3d7210 */ /* 0x000fc6000175e4ff */
[----:B------:R-:W-:Y:S01]  /*371b0*/  IMAD.WIDE.U32 R18, P4, R84, R93, R18 ;  /* 0x0000005d54127225 */ /* 0x000fe20007880012 */
[----:B------:R-:W-:-:S03]  /*371c0*/  IADD3.X R46, P2, PT, RZ, R21, RZ, P2, !PT ;  /* 0x00000015ff2e7210 */ /* 0x000fc6000175e4ff */
[----:B------:R-:W-:-:S04]  /*371d0*/  IMAD.WIDE.U32 R16, P3, R108, R81, R16 ;  /* 0x000000516c107225 */ /* 0x000fc80007860010 */
[----:B------:R-:W-:Y:S01]  /*371e0*/  IMAD.X R43, RZ, RZ, RZ, P4 ;  /* 0x000000ffff2b7224 */ /* 0x000fe200020e06ff */
[----:B------:R-:W-:Y:S01]  /*371f0*/  IADD3 R67, P4, PT, R18, R45, RZ ;  /* 0x0000002d12437210 */ /* 0x000fe20007f9e0ff */
[----:B------:R-:W-:Y:S02]  /*37200*/  IMAD.X R15, RZ, RZ, RZ, P3 ;  /* 0x000000ffff0f7224 */ /* 0x000fe400018e06ff */
[----:B------:R-:W-:-:S04]  /*37210*/  IMAD.WIDE.U32 R40, R110, R79, RZ ;  /* 0x0000004f6e287225 */ /* 0x000fc800078e00ff */
[----:B------:R-:W-:-:S04]  /*37220*/  IMAD.WIDE.U32 R118, P3, R50, R110, R118 ;  /* 0x0000006e32767225 */ /* 0x000fc80007860076 */
[----:B------:R-:W-:Y:S02]  /*37230*/  IMAD.MOV.U32 R42, RZ, RZ, R19 ;  /* 0x000000ffff2a7224 */ /* 0x000fe400078e0013 */
[----:B------:R-:W-:-:S04]  /*37240*/  IMAD.WIDE.U32 R130, R53, R93, R130 ;  /* 0x0000005d35827225 */ /* 0x000fc800078e0082 */
[----:B------:R-:W-:Y:S01]  /*37250*/  IMAD.WIDE.U32.X R42, R84, R63, R42, P4 ;  /* 0x0000003f542a7225 */ /* 0x000fe200020e042a */
[----:B------:R-:W-:-:S03]  /*37260*/  IADD3 R19, P4, PT, R118, R41, RZ ;  /* 0x0000002976137210 */ /* 0x000fc60007f9e0ff */
[----:B------:R-:W-:Y:S01]  /*37270*/  IMAD.X R59, RZ, RZ, RZ, P1 ;  /* 0x000000ffff3b7224 */ /* 0x000fe200008e06ff */
[----:B------:R-:W-:Y:S01]  /*37280*/  IADD3 RZ, P1, PT, R130, R40, RZ ;  /* 0x0000002882ff7210 */ /* 0x000fe20007f3e0ff */
[----:B------:R-:W-:Y:S01]  /*37290*/  IMAD.X R41, RZ, RZ, RZ, P3 ;  /* 0x000000ffff297224 */ /* 0x000fe200018e06ff */
[----:B------:R-:W-:Y:S01]  /*372a0*/  IADD3 RZ, P3, PT, R112, R44, RZ ;  /* 0x0000002c70ff7210 */ /* 0x000fe20007f7e0ff */
[----:B------:R-:W-:-:S03]  /*372b0*/  IMAD.WIDE.U32 R44, R81, R144, RZ ;  /* 0x00000090512c7225 */ /* 0x000fc600078e00ff */
[----:B------:R-:W-:Y:S01]  /*372c0*/  IADD3.X RZ, P3, PT, R113, R67, RZ, P3, !PT ;  /* 0x0000004371ff7210 */ /* 0x000fe20001f7e4ff */
[----:B------:R-:W-:Y:S01]  /*372d0*/  IMAD.MOV.U32 R40, RZ, RZ, R119 ;  /* 0x000000ffff287224 */ /* 0x000fe200078e0077 */
[----:B------:R-:W-:Y:S01]  /*372e0*/  IADD3.X R60, P2, PT, R61, R44, RZ, P2, !PT ;  /* 0x0000002c3d3c7210 */ /* 0x000fe2000175e4ff */
[----:B------:R-:W-:Y:S01]  /*372f0*/  IMAD.IADD R131, R131, 0x1, R14 ;  /* 0x0000000183837824 */ /* 0x000fe200078e020e */
[----:B------:R-:W-:Y:S01]  /*37300*/  IADD3.X R119, P0, PT, R51, ~R98, RZ, P0, !PT ;  /* 0x8000006233777210 */ /* 0x000fe2000071e4ff */
[----:B------:R-:W-:Y:S01]  /*37310*/  IMAD.WIDE.U32.X R20, R50, R127, R40, P4 ;  /* 0x0000007f32147225 */ /* 0x000fe200020e0428 */
[----:B------:R-:W-:Y:S02]  /*37320*/  IADD3 R67, P4, PT, R45, R16, RZ ;  /* 0x000000102d437210 */ /* 0x000fe40007f9e0ff */
[----:B------:R-:W-:Y:S01]  /*37330*/  IADD3.X RZ, P1, PT, R131, R19, RZ, P1, !PT ;  /* 0x0000001383ff7210 */ /* 0x000fe20000f3e4ff */
[----:B------:R-:W-:Y:S01]  /*37340*/  IMAD.MOV.U32 R14, RZ, RZ, R17 ;  /* 0x000000ffff0e7224 */ /* 0x000fe200078e0011 */
[----:B------:R-:W-:Y:S01]  /*37350*/  IADD3.X R19, P3, PT, R47, R42, RZ, P3, !PT ;  /* 0x0000002a2f137210 */ /* 0x000fe20001f7e4ff */
[----:B------:R-:W-:Y:S01]  /*37360*/  IMAD.WIDE.U32 R16, R63, R57, RZ ;  /* 0x000000393f107225 */ /* 0x000fe200078e00ff */
[----:B------:R-:W-:-:S02]  /*37370*/  IADD3.X R45, P1, PT, RZ, R20, RZ, P1, !PT ;  /* 0x00000014ff2d7210 */ /* 0x000fc40000f3e4ff */
[----:B------:R-:W-:Y:S01]  /*37380*/  IADD3.X R61, P2, PT, R46, R67, RZ, P2, !PT ;  /* 0x000000432e3d7210 */ /* 0x000fe2000175e4ff */
[----:B------:R-:W-:Y:S01]  /*37390*/  IMAD.WIDE.U32.X R40, R108, R49, R14, P4 ;  /* 0x000000316c287225 */ /* 0x000fe200020e040e */
[----:B------:R-:W-:Y:S02]  /*373a0*/  IADD3.X R42, P1, PT, RZ, R21, RZ, P1, !PT ;  /* 0x00000015ff2a7210 */ /* 0x000fe40000f3e4ff */
[----:B------:R-:W-:Y:S01]  /*373b0*/  IADD3.X R43, P3, PT, R59, R43, RZ, P3, !PT ;  /* 0x0000002b3b2b7210 */ /* 0x000fe20001f7e4ff */
[----:B------:R-:W-:Y:S01]  /*373c0*/  IMAD.WIDE.U32 R20, P4, R92, R93, R16 ;  /* 0x0000005d5c147225 */ /* 0x000fe20007880010 */
[----:B------:R-:W-:Y:S02]  /*373d0*/  IADD3.X R94, P2, PT, RZ, R40, RZ, P2, !PT ;  /* 0x00000028ff5e7210 */ /* 0x000fe4000175e4ff */
[----:B------:R-:W-:Y:S01]  /*373e0*/  IADD3.X R14, P3, PT, R19, R48, RZ, P3, !PT ;  /* 0x00000030130e7210 */ /* 0x000fe20001f7e4ff */
[----:B------:R-:W-:Y:S01]  /*373f0*/  IMAD.WIDE.U32 R16, R93, R57, RZ ;  /* 0x000000395d107225 */ /* 0x000fe200078e00ff */
[----:B------:R-:W-:-:S02]  /*37400*/  IADD3.X R111, P0, PT, R64, ~R75, RZ, P0, !PT ;  /* 0x8000004b406f7210 */ /* 0x000fc4000071e4ff */
[----:B------:R-:W-:Y:S01]  /*37410*/  IADD3.X R15, P3, PT, R43, R62, RZ, P3, !PT ;  /* 0x0000003e2b0f7210 */ /* 0x000fe20001f7e4ff */
[----:B------:R-:W-:Y:S01]  /*37420*/  IMAD.WIDE.U32 R112, R55, R93, R112 ;  /* 0x0000005d37707225 */ /* 0x000fe200078e0070 */
[----:B------:R-:W-:Y:S02]  /*37430*/  IADD3.X R81, P0, PT, R8, ~R77, RZ, P0, !PT ;  /* 0x8000004d08517210 */ /* 0x000fe4000071e4ff */
[----:B------:R-:W-:Y:S01]  /*37440*/  IADD3.X R67, P3, PT, RZ, RZ, RZ, P3, !PT ;  /* 0x000000ffff437210 */ /* 0x000fe20001f7e4ff */
[----:B------:R-:W-:Y:S01]  /*37450*/  IMAD.X R59, RZ, RZ, R41, P2 ;  /* 0x000000ffff3b7224 */ /* 0x000fe200010e0629 */
[----:B------:R-:W-:Y:S01]  /*37460*/  IADD3 RZ, P2, PT, R14, R16, RZ ;  /* 0x000000100eff7210 */ /* 0x000fe20007f5e0ff */
[----:B------:R-:W-:Y:S01]  /*37470*/  IMAD.X R19, RZ, RZ, RZ, P4 ;  /* 0x000000ffff137224 */ /* 0x000fe200020e06ff */
[----:B------:R-:W-:Y:S01]  /*37480*/  IADD3 R47, P4, PT, R20, R17, RZ ;  /* 0x00000011142f7210 */ /* 0x000fe20007f9e0ff */
[----:B------:R-:W-:Y:S01]  /*37490*/  IMAD.WIDE.U32 R40, R127, R53, RZ ;  /* 0x000000357f287225 */ /* 0x000fe200078e00ff */
[----:B------:R-:W-:-:S02]  /*374a0*/  IADD3.X R112, P1, PT, R45, R112, RZ, P1, !PT ;  /* 0x000000702d707210 */ /* 0x000fc40000f3e4ff */
[----:B------:R-:W-:Y:S01]  /*374b0*/  IADD3.X RZ, P2, PT, R15, R47, RZ, P2, !PT ;  /* 0x0000002f0fff7210 */ /* 0x000fe2000175e4ff */
[----:B------:R-:W-:Y:S02]  /*374c0*/  IMAD.IADD R49, R113, 0x1, R18 ;  /* 0x0000000171317824 */ /* 0x000fe400078e0212 */
[----:B------:R-:W-:Y:S02]  /*374d0*/  IMAD.MOV.U32 R18, RZ, RZ, R21 ;  /* 0x000000ffff127224 */ /* 0x000fe400078e0015 */
[----:B------:R-:W-:Y:S01]  /*374e0*/  IMAD.X R21, RZ, RZ, RZ, P3 ;  /* 0x000000ffff157224 */ /* 0x000fe200018e06ff */
[----:B------:R-:W-:Y:S01]  /*374f0*/  IADD3.X R113, P1, PT, R42, R49, RZ, P1, !PT ;  /* 0x000000312a717210 */ /* 0x000fe20000f3e4ff */
[----:B------:R-:W-:-:S04]  /*37500*/  IMAD.WIDE.U32.X R16, R92, R63, R18, P4 ;  /* 0x0000003f5c107225 */ /* 0x000fc800020e0412 */
[----:B------:R-:W-:Y:S01]  /*37510*/  IMAD.WIDE.U32 R40, P4, R65, R110, R40 ;  /* 0x0000006e41287225 */ /* 0x000fe20007880028 */
[----:B------:R-:W-:-:S03]  /*37520*/  IADD3.X R67, P2, PT, R67, R16, RZ, P2, !PT ;  /* 0x0000001043437210 */ /* 0x000fc6000175e4ff */
[----:B------:R-:W-:Y:S01]  /*37530*/  IMAD.WIDE.U32 R18, R110, R53, RZ ;  /* 0x000000356e127225 */ /* 0x000fe200078e00ff */
[----:B------:R-:W-:Y:S02]  /*37540*/  IADD3.X R47, PT, PT, RZ, RZ, RZ, P4, !PT ;  /* 0x000000ffff2f7210 */ /* 0x000fe400027fe4ff */
[----:B------:R-:W-:Y:S01]  /*37550*/  IADD3.X R62, P2, PT, R21, R17, RZ, P2, !PT ;  /* 0x00000011153e7210 */ /* 0x000fe2000175e4ff */
[----:B------:R-:W-:Y:S01]  /*37560*/  IMAD.WIDE.U32 R82, R63, R142, RZ ;  /* 0x0000008e3f527225 */ /* 0x000fe200078e00ff */
[----:B------:R-:W-:Y:S02]  /*37570*/  IADD3 R19, P4, PT, R40, R19, RZ ;  /* 0x0000001328137210 */ /* 0x000fe40007f9e0ff */
[----:B------:R-:W-:Y:S01]  /*37580*/  IADD3 RZ, P3, PT, R112, R18, RZ ;  /* 0x0000001270ff7210 */ /* 0x000fe20007f7e0ff */
[----:B------:R-:W-:Y:S01]  /*37590*/  IMAD.MOV.U32 R46, RZ, RZ, R41 ;  /* 0x000000ffff2e7224 */ /* 0x000fe200078e0029 */
[----:B------:R-:W-:Y:S01]  /*375a0*/  IADD3.X R41, P1, PT, RZ, RZ, RZ, P1, !PT ;  /* 0x000000ffff297210 */ /* 0x000fe20000f3e4ff */
[----:B------:R-:W-:Y:S01]  /*375b0*/  IMAD.WIDE.U32 R44, R93, R142, RZ ;  /* 0x0000008e5d2c7225 */ /* 0x000fe200078e00ff */
[----:B------:R-:W-:-:S02]  /*375c0*/  IADD3.X RZ, P3, PT, R113, R19, RZ, P3, !PT ;  /* 0x0000001371ff7210 */ /* 0x000fc40001f7e4ff */
[----:B------:R-:W-:Y:S01]  /*375d0*/  IADD3.X R60, P2, PT, R67, R60, RZ, P2, !PT ;  /* 0x0000003c433c7210 */ /* 0x000fe2000175e4ff */
[----:B------:R-:W-:-:S03]  /*375e0*/  IMAD.WIDE.U32.X R46, R65, R127, R46, P4 ;  /* 0x0000007f412e7225 */ /* 0x000fc600020e042e */
[----:B------:R-:W-:Y:S01]  /*375f0*/  IADD3.X R61, P2, PT, R62, R61, RZ, P2, !PT ;  /* 0x0000003d3e3d7210 */ /* 0x000fe2000175e4ff */
[----:B------:R-:W-:Y:S01]  /*37600*/  IMAD.WIDE.U32 R82, P4, R102, R93, R82 ;  /* 0x0000005d66527225 */ /* 0x000fe20007880052 */
[----:B------:R-:W-:Y:S02]  /*37610*/  IADD3.X R41, P3, PT, R41, R46, RZ, P3, !PT ;  /* 0x0000002e29297210 */ /* 0x000fe40001f7e4ff */
[----:B------:R-:W-:Y:S01]  /*37620*/  IADD3.X R95, P2, PT, RZ, RZ, RZ, P2, !PT ;  /* 0x000000ffff5f7210 */ /* 0x000fe2000175e4ff */
[----:B------:R-:W-:-:S04]  /*37630*/  IMAD.WIDE.U32 R16, R127, R55, RZ ;  /* 0x000000377f107225 */ /* 0x000fc800078e00ff */
[----:B------:R-:W-:Y:S01]  /*37640*/  IMAD.X R49, RZ, RZ, RZ, P4 ;  /* 0x000000ffff317224 */ /* 0x000fe200020e06ff */
[----:B------:R-:W-:Y:S01]  /*37650*/  IADD3 R51, P4, PT, R82, R45, RZ ;  /* 0x0000002d52337210 */ /* 0x000fe20007f9e0ff */
[----:B------:R-:W-:Y:S02]  /*37660*/  IMAD.X R21, RZ, RZ, RZ, P1 ;  /* 0x000000ffff157224 */ /* 0x000fe400008e06ff */
[----:B------:R-:W-:-:S04]  /*37670*/  IMAD.WIDE.U32 R116, R111, R79, RZ ;  /* 0x0000004f6f747225 */ /* 0x000fc800078e00ff */
[----:B------:R-:W-:-:S04]  /*37680*/  IMAD.WIDE.U32 R42, R110, R55, RZ ;  /* 0x000000376e2a7225 */ /* 0x000fc800078e00ff */
[----:B------:R-:W-:-:S04]  /*37690*/  IMAD.WIDE.U32 R16, P1, R84, R110, R16 ;  /* 0x0000006e54107225 */ /* 0x000fc80007820010 */
[----:B------:R-:W-:Y:S02]  /*376a0*/  IMAD.MOV.U32 R48, RZ, RZ, R83 ;  /* 0x000000ffff307224 */ /* 0x000fe400078e0053 */
[----:B------:R-:W-:Y:S01]  /*376b0*/  IMAD.X R19, RZ, RZ, RZ, P1 ;  /* 0x000000ffff137224 */ /* 0x000fe200008e06ff */
[----:B------:R-:W-:Y:S01]  /*376c0*/  IADD3 R69, P1, PT, R16, R43, RZ ;  /* 0x0000002b10457210 */ /* 0x000fe20007f3e0ff */
[----:B------:R-:W-:Y:S01]  /*376d0*/  IMAD.WIDE.U32.X R48, R102, R63, R48, P4 ;  /* 0x0000003f66307225 */ /* 0x000fe200020e0430 */
[----:B------:R-:W-:-:S03]  /*376e0*/  IADD3.X R43, P3, PT, R21, R47, RZ, P3, !PT ;  /* 0x0000002f152b7210 */ /* 0x000fc60001f7e4ff */
[----:B------:R-:W-:-:S04]  /*376f0*/  IMAD.WIDE.U32 R100, R63, R144, RZ ;  /* 0x000000903f647225 */ /* 0x000fc800078e00ff */
[----:B------:R-:W-:-:S04]  /*37700*/  IMAD.WIDE.U32 R116, P4, R50, R119, R116 ;  /* 0x0000007732747225 */ /* 0x000fc80007880074 */
[----:B------:R-:W-:Y:S02]  /*37710*/  IMAD.MOV.U32 R18, RZ, RZ, R17 ;  /* 0x000000ffff127224 */ /* 0x000fe400078e0011 */
[----:B------:R-:W-:Y:S01]  /*37720*/  IMAD.X R21, RZ, RZ, RZ, P4 ;  /* 0x000000ffff157224 */ /* 0x000fe200020e06ff */
[----:B------:R-:W-:Y:S01]  /*37730*/  IADD3 RZ, P4, PT, R60, R44, RZ ;  /* 0x0000002c3cff7210 */ /* 0x000fe20007f9e0ff */
[----:B------:R-:W-:-:S03]  /*37740*/  IMAD.WIDE.U32.X R18, R84, R127, R18, P1 ;  /* 0x0000007f54127225 */ /* 0x000fc600008e0412 */
[----:B------:R-:W-:Y:S01]  /*37750*/  IADD3.X RZ, P4, PT, R61, R51, RZ, P4, !PT ;  /* 0x000000333dff7210 */ /* 0x000fe2000279e4ff */
[----:B------:R-:W-:-:S04]  /*37760*/  IMAD.WIDE.U32 R100, P1, R108, R93, R100 ;  /* 0x0000005d6c647225 */ /* 0x000fc80007820064 */
[----:B------:R-:W-:-:S04]  /*37770*/  IMAD.WIDE.U32 R44, R93, R144, RZ ;  /* 0x000000905d2c7225 */ /* 0x000fc800078e00ff */
[----:B------:R-:W-:-:S04]  /*37780*/  IMAD.WIDE.U32 R146, R57, R93, R14 ;  /* 0x0000005d39927225 */ /* 0x000fc800078e000e */
[----:B------:R-:W-:Y:S01]  /*37790*/  IMAD.X R15, RZ, RZ, RZ, P1 ;  /* 0x000000ffff0f7224 */ /* 0x000fe200008e06ff */
[----:B------:R-:W-:Y:S01]  /*377a0*/  IADD3 R17, P1, PT, R100, R45, RZ ;  /* 0x0000002d64117210 */ /* 0x000fe20007f3e0ff */
[----:B------:R-:W-:Y:S01]  /*377b0*/  IMAD.MOV.U32 R14, RZ, RZ, R101 ;  /* 0x000000ffff0e7224 */ /* 0x000fe200078e0065 */
[----:B------:R-:W-:Y:S01]  /*377c0*/  IADD3.X R146, P3, PT, R41, R146, RZ, P3, !PT ;  /* 0x0000009229927210 */ /* 0x000fe20001f7e4ff */
[----:B------:R-:W-:Y:S02]  /*377d0*/  IMAD.IADD R20, R147, 0x1, R20 ;  /* 0x0000000193147824 */ /* 0x000fe400078e0214 */
[----:B------:R-:W-:Y:S01]  /*377e0*/  IMAD.WIDE.U32.X R14, R108, R63, R14, P1 ;  /* 0x0000003f6c0e7225 */ /* 0x000fe200008e040e */
[----:B------:R-:W-:Y:S02]  /*377f0*/  IADD3.X R95, P1, PT, R95, R48, RZ, P4, !PT ;  /* 0x000000305f5f7210 */ /* 0x000fe4000273e4ff */
[----:B------:R-:W-:Y:S01]  /*37800*/  IADD3.X R147, P3, PT, R43, R20, RZ, P3, !PT ;  /* 0x000000142b937210 */ /* 0x000fe20001f7e4ff */
[----:B------:R-:W-:-:S02]  /*37810*/  IMAD.X R48, RZ, RZ, RZ, P2 ;  /* 0x000000ffff307224 */ /* 0x000fc400010e06ff */
[----:B------:R-:W-:Y:S01]  /*37820*/  IMAD.WIDE.U32 R46, R119, R79, RZ ;  /* 0x0000004f772e7225 */ /* 0x000fe200078e00ff */
[----:B------:R-:W-:Y:S02]  /*37830*/  IADD3.X R41, P4, PT, RZ, RZ, RZ, P3, !PT ;  /* 0x000000ffff297210 */ /* 0x000fe40001f9e4ff */
[----:B------:R-:W-:Y:S01]  /*37840*/  IADD3.X R48, P1, PT, R48, R49, RZ, P1, !PT ;  /* 0x0000003130307210 */ /* 0x000fe20000f3e4ff */
[----:B------:R-:W-:Y:S01]  /*37850*/  IMAD.WIDE.U32 R112, R53, R110, R112 ;  /* 0x0000006e35707225 */ /* 0x000fe200078e0070 */
[----:B------:R-:W-:Y:S02]  /*37860*/  IADD3 R45, P2, PT, R116, R47, RZ ;  /* 0x0000002f742d7210 */ /* 0x000fe40007f5e0ff */
[----:B------:R-:W-:Y:S01]  /*37870*/  IADD3.X R94, P3, PT, R95, R94, RZ, P1, !PT ;  /* 0x0000005e5f5e7210 */ /* 0x000fe20000f7e4ff */
[----:B------:R-:W-:Y:S01]  /*37880*/  IMAD.MOV.U32 R20, RZ, RZ, R117 ;  /* 0x000000ffff147224 */ /* 0x000fe200078e0075 */
[----:B------:R-:W-:Y:S01]  /*37890*/  IADD3.X R43, PT, PT, RZ, RZ, RZ, P4, !PT ;  /* 0x000000ffff2b7210 */ /* 0x000fe200027fe4ff */
[----:B------:R-:W-:Y:S01]  /*378a0*/  IMAD.IADD R113, R113, 0x1, R40 ;  /* 0x0000000171717824 */ /* 0x000fe200078e0228 */
[----:B------:R-:W-:Y:S01]  /*378b0*/  IADD3 RZ, P1, PT, R94, R44, RZ ;  /* 0x0000002c5eff7210 */ /* 0x000fe20007f3e0ff */
[----:B------:R-:W-:Y:S01]  /*378c0*/  IMAD.WIDE.U32.X R20, R50, R111, R20, P2 ;  /* 0x0000006f32147225 */ /* 0x000fe200010e0414 */
[----:B------:R-:W-:-:S02]  /*378d0*/  IADD3 RZ, P2, PT, R112, R46, RZ ;  /* 0x0000002e70ff7210 */ /* 0x000fc40007f5e0ff */
[----:B------:R-:W-:Y:S01]  /*378e0*/  IADD3.X R95, P3, PT, R48, R59, RZ, P3, !PT ;  /* 0x0000003b305f7210 */ /* 0x000fe20001f7e4ff */
[----:B------:R-:W-:Y:S01]  /*378f0*/  IMAD.WIDE.U32 R104, R127, R57, RZ ;  /* 0x000000397f687225 */ /* 0x000fe200078e00ff */
[----:B------:R-:W-:Y:S02]  /*37900*/  IADD3.X RZ, P2, PT, R113, R45, RZ, P2, !PT ;  /* 0x0000002d71ff7210 */ /* 0x000fe4000175e4ff */
[----:B------:R-:W-:Y:S01]  /*37910*/  IADD3.X RZ, P1, PT, R95, R17, RZ, P1, !PT ;  /* 0x000000115fff7210 */ /* 0x000fe20000f3e4ff */
[----:B------:R-:W-:Y:S01]  /*37920*/  IMAD.WIDE.U32 R66, R110, R57, RZ ;  /* 0x000000396e427225 */ /* 0x000fe200078e00ff */
[----:B------:R-:W-:Y:S02]  /*37930*/  IADD3.X R45, P3, PT, RZ, RZ, RZ, P3, !PT ;  /* 0x000000ffff2d7210 */ /* 0x000fe40001f7e4ff */
[----:B------:R-:W-:Y:S01]  /*37940*/  IADD3 RZ, P4, PT, R146, R42, RZ ;  /* 0x0000002a92ff7210 */ /* 0x000fe20007f9e0ff */
[----:B------:R-:W-:Y:S01]  /*37950*/  IMAD.WIDE.U32 R106, R111, R53, RZ ;  /* 0x000000356f6a7225 */ /* 0x000fe200078e00ff */
[----:B------:R-:W-:-:S02]  /*37960*/  IADD3.X R64, P1, PT, R45, R14, RZ, P1, !PT ;  /* 0x0000000e2d407210 */ /* 0x000fc40000f3e4ff */
[----:B------:R-:W-:Y:S01]  /*37970*/  IADD3.X RZ, P4, PT, R147, R69, RZ, P4, !PT ;  /* 0x0000004593ff7210 */ /* 0x000fe2000279e4ff */
[----:B------:R-:W-:Y:S01]  /*37980*/  IMAD.WIDE.U32 R60, R142, R93, R60 ;  /* 0x0000005d8e3c7225 */ /* 0x000fe200078e003c */
[----:B------:R-:W-:Y:S02]  /*37990*/  IADD3.X R51, PT, PT, R15, RZ, RZ, P1, P3 ;  /* 0x000000ff0f337210 */ /* 0x000fe40000fe64ff */
[----:B------:R-:W-:Y:S01]  /*379a0*/  IADD3.X R41, P4, PT, R41, R18, RZ, P4, !PT ;  /* 0x0000001229297210 */ /* 0x000fe2000279e4ff */
[----:B------:R-:W-:Y:S01]  /*379b0*/  IMAD.WIDE.U32 R104, P1, R92, R110, R104 ;  /* 0x0000006e5c687225 */ /* 0x000fe20007820068 */
[----:B------:R-:W-:Y:S02]  /*379c0*/  IADD3.X R17, P2, PT, RZ, R20, RZ, P2, !PT ;  /* 0x00000014ff117210 */ /* 0x000fe4000175e4ff */
[----:B------:R-:W-:Y:S01]  /*379d0*/  IADD3.X R59, P4, PT, R43, R19, RZ, P4, !PT ;  /* 0x000000132b3b7210 */ /* 0x000fe2000279e4ff */
[----:B------:R-:W-:Y:S01]  /*379e0*/  IMAD.X R129, RZ, RZ, RZ, P1 ;  /* 0x000000ffff817224 */ /* 0x000fe200008e06ff */
[----:B------:R-:W-:Y:S01]  /*379f0*/  IADD3 R83, P1, PT, R104, R67, RZ ;  /* 0x0000004368537210 */ /* 0x000fe20007f3e0ff */
[----:B------:R-:W-:Y:S01]  /*37a00*/  IMAD.WIDE.U32 R42, R127, R142, RZ ;  /* 0x0000008e7f2a7225 */ /* 0x000fe200078e00ff */
[----:B------:R-:W-:-:S02]  /*37a10*/  IADD3.X R60, P4, PT, R41, R60, RZ, P4, !PT ;  /* 0x0000003c293c7210 */ /* 0x000fc4000279e4ff */
[----:B------:R-:W-:Y:S01]  /*37a20*/  IADD3.X R18, P2, PT, RZ, R21, RZ, P2, !PT ;  /* 0x00000015ff127210 */ /* 0x000fe2000175e4ff */
[----:B------:R-:W-:Y:S02]  /*37a30*/  IMAD.MOV.U32 R128, RZ, RZ, R105 ;  /* 0x000000ffff807224 */ /* 0x000fe400078e0069 */
[----:B------:R-:W-:-:S04]  /*37a40*/  IMAD.WIDE.U32 R88, R110, R142, RZ ;  /* 0x0000008e6e587225 */ /* 0x000fc800078e00ff */
[----:B------:R-:W-:-:S04]  /*37a50*/  IMAD.WIDE.U32.X R128, R92, R127, R128, P1 ;  /* 0x0000007f5c807225 */ /* 0x000fc800008e0480 */
[----:B------:R-:W-:-:S04]  /*37a60*/  IMAD.WIDE.U32 R42, P3, R102, R110, R42 ;  /* 0x0000006e662a7225 */ /* 0x000fc8000786002a */
[----:B------:R-:W-:-:S04]  /*37a70*/  IMAD.WIDE.U32 R106, P1, R65, R119, R106 ;  /* 0x00000077416a7225 */ /* 0x000fc8000782006a */
[----:B------:R-:W-:Y:S01]  /*37a80*/  IMAD.X R63, RZ, RZ, RZ, P1 ;  /* 0x000000ffff3f7224 */ /* 0x000fe200008e06ff */
[----:B------:R-:W-:Y:S01]  /*37a90*/  IADD3 R85, P1, PT, R42, R89, RZ ;  /* 0x000000592a557210 */ /* 0x000fe20007f3e0ff */
[----:B------:R-:W-:-:S04]  /*37aa0*/  IMAD.WIDE.U32 R86, R111, R55, RZ ;  /* 0x000000376f567225 */ /* 0x000fc800078e00ff */
[----:B------:R-:W-:Y:S01]  /*37ab0*/  IMAD.X R41, RZ, RZ, RZ, P3 ;  /* 0x000000ffff297224 */ /* 0x000fe200018e06ff */
[----:B------:R-:W-:Y:S01]  /*37ac0*/  IADD3.X R105, P3, PT, R9, ~R120, RZ, P0, !PT ;  /* 0x8000007809697210 */ /* 0x000fe2000077e4ff */
[----:B------:R-:W-:-:S03]  /*37ad0*/  IMAD.WIDE.U32 R14, R119, R53, RZ ;  /* 0x00000035770e7225 */ /* 0x000fc600078e00ff */
[----:B------:R-:W-:Y:S01]  /*37ae0*/  IADD3.X R22, P3, PT, R22, ~R121, RZ, P3, !PT ;  /* 0x8000007916167210 */ /* 0x000fe20001f7e4ff */
[----:B------:R-:W-:Y:S02]  /*37af0*/  IMAD.MOV.U32 R40, RZ, RZ, R43 ;  /* 0x000000ffff287224 */ /* 0x000fe400078e002b */
[----:B------:R-:W-:-:S04]  /*37b00*/  IMAD.WIDE.U32 R146, R55, R110, R146 ;  /* 0x0000006e37927225 */ /* 0x000fc800078e0092 */
[----:B------:R-:W-:Y:S01]  /*37b10*/  IMAD.WIDE.U32.X R40, R102, R127, R40, P1 ;  /* 0x0000007f66287225 */ /* 0x000fe200008e0428 */
[----:B------:R-:W-:Y:S02]  /*37b20*/  IADD3 R89, P1, PT, R106, R15, RZ ;  /* 0x0000000f6a597210 */ /* 0x000fe40007f3e0ff */
[----:B------:R-:W-:Y:S01]  /*37b30*/  IADD3.X R146, P2, PT, R17, R146, RZ, P2, !PT ;  /* 0x0000009211927210 */ /* 0x000fe2000175e4ff */
[----:B------:R-:W-:-:S04]  /*37b40*/  IMAD.WIDE.U32 R68, R119, R55, RZ ;  /* 0x0000003777447225 */ /* 0x000fc800078e00ff */
[----:B------:R-:W-:-:S04]  /*37b50*/  IMAD.WIDE.U32 R86, P0, R84, R119, R86 ;  /* 0x0000007754567225 */ /* 0x000fc80007800056 */
[----:B------:R-:W-:-:S04]  /*37b60*/  IMAD.WIDE.U32 R148, R105, R79, RZ ;  /* 0x0000004f69947225 */ /* 0x000fc800078e00ff */
[----:B------:R-:W-:Y:S02]  /*37b70*/  IMAD.IADD R19, R147, 0x1, R16 ;  /* 0x0000000193137824 */ /* 0x000fe400078e0210 */
[----:B------:R-:W-:Y:S02]  /*37b80*/  IMAD.MOV.U32 R62, RZ, RZ, R107 ;  /* 0x000000ffff3e7224 */ /* 0x000fe400078e006b */
[----:B------:R-:W-:Y:S01]  /*37b90*/  IMAD.X R47, RZ, RZ, RZ, P0 ;  /* 0x000000ffff2f7224 */ /* 0x000fe200000e06ff */
[----:B------:R-:W-:Y:S01]  /*37ba0*/  IADD3 R43, P0, PT, R86, R69, RZ ;  /* 0x00000045562b7210 */ /* 0x000fe20007f1e0ff */
[----:B------:R-:W-:Y:S01]  /*37bb0*/  IMAD.WIDE.U32 R16, R111, R57, RZ ;  /* 0x000000396f107225 */ /* 0x000fe200078e00ff */
[----:B------:R-:W-:-:S03]  /*37bc0*/  IADD3.X R147, P2, PT, R18, R19, RZ, P2, !PT ;  /* 0x0000001312937210 */ /* 0x000fc6000175e4ff */
[----:B------:R-:W-:-:S04]  /*37bd0*/  IMAD.WIDE.U32.X R62, R65, R111, R62, P1 ;  /* 0x0000006f413e7225 */ /* 0x000fc800008e043e */
[----:B------:R-:W-:-:S04]  /*37be0*/  IMAD.WIDE.U32 R48, R81, R79, RZ ;  /* 0x0000004f51307225 */ /* 0x000fc800078e00ff */
[----:B------:R-:W-:-:S04]  /*37bf0*/  IMAD.WIDE.U32 R148, P1, R50, R81, R148 ;  /* 0x0000005132947225 */ /* 0x000fc80007820094 */
[----:B------:R-:W-:Y:S01]  /*37c00*/  IMAD.MOV.U32 R46, RZ, RZ, R87 ;  /* 0x000000ffff2e7224 */ /* 0x000fe200078e0057 */
[----:B------:R-:W-:Y:S01]  /*37c10*/  IADD3.X R87, P2, PT, RZ, RZ, RZ, P2, !PT ;  /* 0x000000ffff577210 */ /* 0x000fe2000175e4ff */
[----:B------:R-:W-:-:S04]  /*37c20*/  IMAD.WIDE.U32 R20, R127, R144, RZ ;  /* 0x000000907f147225 */ /* 0x000fc800078e00ff */
[----:B------:R-:W-:-:S04]  /*37c30*/  IMAD.WIDE.U32.X R46, R84, R111, R46, P0 ;  /* 0x0000006f542e7225 */ /* 0x000fc800000e042e */
[----:B------:R-:W-:Y:S01]  /*37c40*/  IMAD.X R45, RZ, RZ, RZ, P1 ;  /* 0x000000ffff2d7224 */ /* 0x000fe200008e06ff */
[----:B------:R-:W-:Y:S01]  /*37c50*/  IADD3 R69, P1, PT, R148, R49, RZ ;  /* 0x0000003194457210 */ /* 0x000fe20007f3e0ff */
[----:B------:R-:W-:-:S04]  /*37c60*/  IMAD.WIDE.U32 R16, P0, R92, R119, R16 ;  /* 0x000000775c107225 */ /* 0x000fc80007800010 */
[----:B------:R-:W-:-:S04]  /*37c70*/  IMAD.WIDE.U32 R8, R119, R57, RZ ;  /* 0x0000003977087225 */ /* 0x000fc800078e00ff */
[----:B------:R-:W-:Y:S02]  /*37c80*/  IMAD.MOV.U32 R44, RZ, RZ, R149 ;  /* 0x000000ffff2c7224 */ /* 0x000fe400078e0095 */
[----:B------:R-:W-:Y:S02]  /*37c90*/  IMAD.X R15, RZ, RZ, RZ, P0 ;  /* 0x000000ffff0f7224 */ /* 0x000fe400000e06ff */
[----:B------:R-:W-:Y:S01]  /*37ca0*/  IMAD.X R49, RZ, RZ, RZ, P2 ;  /* 0x000000ffff317224 */ /* 0x000fe200010e06ff */
[----:B------:R-:W-:Y:S01]  /*37cb0*/  IADD3 RZ, P2, PT, R146, R14, RZ ;  /* 0x0000000e92ff7210 */ /* 0x000fe20007f5e0ff */
[----:B------:R-:W-:Y:S01]  /*37cc0*/  IMAD.IADD R82, R61, 0x1, R82 ;  /* 0x000000013d527824 */ /* 0x000fe200078e0252 */
[----:B------:R-:W-:Y:S01]  /*37cd0*/  MOV R14, R17 ;  /* 0x00000011000e7202 */ /* 0x000fe20000000f00 */
[----:B------:R-:W-:Y:S01]  /*37ce0*/  IMAD.WIDE.U32.X R44, R50, R105, R44, P1 ;  /* 0x00000069322c7225 */ /* 0x000fe200008e042c */
[----:B------:R-:W-:Y:S02]  /*37cf0*/  IADD3 R9, P1, PT, R16, R9, RZ ;  /* 0x0000000910097210 */ /* 0x000fe40007f3e0ff */
[----:B------:R-:W-:Y:S01]  /*37d00*/  IADD3.X RZ, P2, PT, R147, R89, RZ, P2, !PT ;  /* 0x0000005993ff7210 */ /* 0x000fe2000175e4ff */
[----:B------:R-:W-:-:S04]  /*37d10*/  IMAD.WIDE.U32 R20, P0, R108, R110, R20 ;  /* 0x0000006e6c147225 */ /* 0x000fc80007800014 */
[----:B------:R-:W-:Y:S01]  /*37d20*/  IMAD.X R67, RZ, RZ, RZ, P0 ;  /* 0x000000ffff437224 */ /* 0x000fe200000e06ff */
[----:B------:R-:W-:Y:S01]  /*37d30*/  IADD3.X R61, P0, PT, R59, R82, RZ, P4, !PT ;  /* 0x000000523b3d7210 */ /* 0x000fe2000271e4ff */
[----:B------:R-:W-:Y:S01]  /*37d40*/  IMAD.WIDE.U32 R18, R110, R144, RZ ;  /* 0x000000906e127225 */ /* 0x000fe200078e00ff */
[----:B------:R-:W-:-:S03]  /*37d50*/  IADD3.X R59, P2, PT, R87, R62, RZ, P2, !PT ;  /* 0x0000003e573b7210 */ /* 0x000fc6000175e4ff */
[----:B------:R-:W-:Y:S01]  /*37d60*/  IMAD.WIDE.U32.X R14, R92, R111, R14, P1 ;  /* 0x0000006f5c0e7225 */ /* 0x000fe200008e040e */
[----:B------:R-:W-:Y:S02]  /*37d70*/  IADD3 RZ, P1, PT, R60, R66, RZ ;  /* 0x000000423cff7210 */ /* 0x000fe40007f3e0ff */
[----:B------:R-:W-:Y:S01]  /*37d80*/  IADD3 R103, P4, PT, R20, R19, RZ ;  /* 0x0000001314677210 */ /* 0x000fe20007f9e0ff */
[----:B------:R-:W-:Y:S01]  /*37d90*/  IMAD.MOV.U32 R66, RZ, RZ, R21 ;  /* 0x000000ffff427224 */ /* 0x000fe200078e0015 */
[----:B------:R-:W-:Y:S01]  /*37da0*/  IADD3.X R21, P0, PT, RZ, RZ, RZ, P0, !PT ;  /* 0x000000ffff157210 */ /* 0x000fe2000071e4ff */
[----:B------:R-:W-:Y:S01]  /*37db0*/  IMAD.WIDE.U32 R90, R111, R142, RZ ;  /* 0x0000008e6f5a7225 */ /* 0x000fe200078e00ff */
[----:B------:R-:W-:Y:S02]  /*37dc0*/  IADD3.X RZ, P1, PT, R61, R83, RZ, P1, !PT ;  /* 0x000000533dff7210 */ /* 0x000fe40000f3e4ff */
[----:B------:R-:W-:Y:S01]  /*37dd0*/  IADD3.X R17, P2, PT, R49, R63, RZ, P2, !PT ;  /* 0x0000003f31117210 */ /* 0x000fe2000175e4ff */
[----:B------:R-:W-:Y:S01]  /*37de0*/  IMAD.WIDE.U32 R146, R53, R119, R146 ;  /* 0x0000007735927225 */ /* 0x000fe200078e0092 */
[----:B------:R-:W-:-:S03]  /*37df0*/  IADD3.X R21, P1, PT, R21, R128, RZ, P1, !PT ;  /* 0x0000008015157210 */ /* 0x000fc60000f3e4ff */
[----:B------:R-:W-:Y:S01]  /*37e00*/  IMAD.X R19, RZ, RZ, RZ, P0 ;  /* 0x000000ffff137224 */ /* 0x000fe200000e06ff */
[----:B------:R-:W-:Y:S01]  /*37e10*/  IADD3 RZ, P0, PT, R146, R48, RZ ;  /* 0x0000003092ff7210 */ /* 0x000fe20007f1e0ff */
[----:B------:R-:W-:-:S03]  /*37e20*/  IMAD.WIDE.U32.X R66, R108, R127, R66, P4 ;  /* 0x0000007f6c427225 */ /* 0x000fc600020e0442 */
[----:B------:R-:W-:Y:S01]  /*37e30*/  IADD3.X R19, P1, PT, R19, R129, RZ, P1, !PT ;  /* 0x0000008113137210 */ /* 0x000fe20000f3e4ff */
[----:B------:R-:W-:-:S04]  /*37e40*/  IMAD.WIDE.U32 R60, R57, R110, R60 ;  /* 0x0000006e393c7225 */ /* 0x000fc800078e003c */
[----:B------:R-:W-:Y:S01]  /*37e50*/  IMAD.WIDE.U32 R90, P4, R102, R119, R90 ;  /* 0x00000077665a7225 */ /* 0x000fe2000788005a */
[----:B------:R-:W-:-:S03]  /*37e60*/  IADD3.X R60, P2, PT, R59, R60, RZ, P2, !PT ;  /* 0x0000003c3b3c7210 */ /* 0x000fc6000175e4ff */
[----:B------:R-:W-:-:S04]  /*37e70*/  IMAD.WIDE.U32 R48, R119, R142, RZ ;  /* 0x0000008e77307225 */ /* 0x000fc800078e00ff */
[----:B------:R-:W-:Y:S02]  /*37e80*/  IMAD.IADD R104, R61, 0x1, R104 ;  /* 0x000000013d687824 */ /* 0x000fe400078e0268 */
[----:B------:R-:W-:Y:S01]  /*37e90*/  IMAD.X R63, RZ, RZ, RZ, P4 ;  /* 0x000000ffff3f7224 */ /* 0x000fe200020e06ff */
[----:B------:R-:W-:Y:S01]  /*37ea0*/  IADD3 R101, P4, PT, R90, R49, RZ ;  /* 0x000000315a657210 */ /* 0x000fe20007f9e0ff */
[----:B------:R-:W-:Y:S01]  /*37eb0*/  IMAD.WIDE.U32 R126, R111, R144, RZ ;  /* 0x000000906f7e7225 */ /* 0x000fe200078e00ff */
[----:B------:R-:W-:-:S03]  /*37ec0*/  IADD3.X R61, P2, PT, R17, R104, RZ, P2, !PT ;  /* 0x00000068113d7210 */ /* 0x000fc6000175e4ff */
[----:B------:R-:W-:Y:S02]  /*37ed0*/  IMAD.MOV.U32 R62, RZ, RZ, R91 ;  /* 0x000000ffff3e7224 */ /* 0x000fe400078e005b */
[----:B------:R-:W-:-:S04]  /*37ee0*/  IMAD.WIDE.U32 R94, R144, R93, R94 ;  /* 0x0000005d905e7225 */ /* 0x000fc800078e005e */
[----:B------:R-:W-:Y:S01]  /*37ef0*/  IMAD.WIDE.U32.X R62, R102, R111, R62, P4 ;  /* 0x0000006f663e7225 */ /* 0x000fe200020e043e */
[----:B------:R-:W-:Y:S02]  /*37f00*/  IADD3.X R94, P1, PT, R21, R94, RZ, P1, !PT ;  /* 0x0000005e155e7210 */ /* 0x000fe40000f3e4ff */
[----:B------:R-:W-:Y:S01]  /*37f10*/  IADD3.X R21, P2, PT, RZ, RZ, RZ, P2, !PT ;  /* 0x000000ffff157210 */ /* 0x000fe2000175e4ff */
[----:B------:R-:W-:-:S04]  /*37f20*/  IMAD.WIDE.U32 R126, P4, R108, R119, R126 ;  /* 0x000000776c7e7225 */ /* 0x000fc8000788007e */
[----:B------:R-:W-:-:S04]  /*37f30*/  IMAD.WIDE.U32 R82, R119, R144, RZ ;  /* 0x0000009077527225 */ /* 0x000fc800078e00ff */
[----:B------:R-:W-:Y:S02]  /*37f40*/  IMAD.IADD R100, R95, 0x1, R100 ;  /* 0x000000015f647824 */ /* 0x000fe400078e0264 */
[----:B------:R-:W-:Y:S02]  /*37f50*/  IMAD.IADD R147, R147, 0x1, R106 ;  /* 0x0000000193937824 */ /* 0x000fe400078e026a */
[----:B------:R-:W-:Y:S01]  /*37f60*/  IMAD.X R109, R109, 0x1, ~R124, P3 ;  /* 0x000000016d6d7824 */ /* 0x000fe200018e0e7c */
[----:B------:R-:W-:Y:S01]  /*37f70*/  IADD3 RZ, P3, PT, R60, R68, RZ ;  /* 0x000000443cff7210 */ /* 0x000fe20007f7e0ff */
[----:B------:R-:W-:Y:S01]  /*37f80*/  IMAD.X R151, RZ, RZ, RZ, P4 ;  /* 0x000000ffff977224 */ /* 0x000fe200020e06ff */
[----:B------:R-:W-:Y:S01]  /*37f90*/  IADD3 R59, P4, PT, R126, R83, RZ ;  /* 0x000000537e3b7210 */ /* 0x000fe20007f9e0ff */
[----:B------:R-:W-:Y:S01]  /*37fa0*/  IMAD.MOV.U32 R150, RZ, RZ, R127 ;  /* 0x000000ffff967224 */ /* 0x000fe200078e007f */
[----:B------:R-:W-:Y:S01]  /*37fb0*/  IADD3.X R95, P1, PT, R19, R100, RZ, P1, !PT ;  /* 0x00000064135f7210 */ /* 0x000fe20000f3e4ff */
[----:B------:R-:W-:Y:S01]  /*37fc0*/  IMAD.X R49, RZ, RZ, RZ, P2 ;  /* 0x000000ffff317224 */ /* 0x000fe200010e06ff */
[----:B------:R-:W-:Y:S01]  /*37fd0*/  IADD3.X RZ, P0, PT, R147, R69, RZ, P0, !PT ;  /* 0x0000004593ff7210 */ /* 0x000fe2000071e4ff */
[----:B------:R-:W-:Y:S01]  /*37fe0*/  IMAD.WIDE.U32 R140, R105, R53, RZ ;  /* 0x00000035698c7225 */ /* 0x000fe200078e00ff */
[----:B------:R-:W-:-:S02]  /*37ff0*/  IADD3.X RZ, P3, PT, R61, R43, RZ, P3, !PT ;  /* 0x0000002b3dff7210 */ /* 0x000fc40001f7e4ff */
[----:B------:R-:W-:Y:S01]  /*38000*/  IADD3 RZ, P2, PT, R94, R88, RZ ;  /* 0x000000585eff7210 */ /* 0x000fe20007f5e0ff */
[----:B------:R-:W-:Y:S01]  /*38010*/  IMAD.WIDE.U32.X R150, R108, R111, R150, P4 ;  /* 0x0000006f6c967225 */ /* 0x000fe200020e0496 */
[----:B------:R-:W-:Y:S02]  /*38020*/  IADD3.X R19, P1, PT, RZ, RZ, RZ, P1, !PT ;  /* 0x000000ffff137210 */ /* 0x000fe40000f3e4ff */
[----:B------:R-:W-:Y:S01]  /*38030*/  IADD3.X R139, P0, PT, RZ, R44, RZ, P0, !PT ;  /* 0x0000002cff8b7210 */ /* 0x000fe2000071e4ff */
[----:B------:R-:W-:Y:S01]  /*38040*/  IMAD.WIDE.U32 R60, R55, R119, R60 ;  /* 0x00000077373c7225 */ /* 0x000fe200078e003c */
[----:B------:R-:W-:Y:S02]  /*38050*/  IADD3.X R43, P3, PT, R21, R46, RZ, P3, !PT ;  /* 0x0000002e152b7210 */ /* 0x000fe40001f7e4ff */
[----:B------:R-:W-:Y:S01]  /*38060*/  IADD3.X RZ, P4, PT, R95, R85, RZ, P2, !PT ;  /* 0x000000555fff7210 */ /* 0x000fe2000179e4ff */
[----:B------:R-:W-:Y:S01]  /*38070*/  IMAD.IADD R86, R61, 0x1, R86 ;  /* 0x000000013d567824 */ /* 0x000fe200078e0256 */
[----:B------:R-:W-:Y:S01]  /*38080*/  IADD3.X R17, P0, PT, RZ, R45, RZ, P0, !PT ;  /* 0x0000002dff117210 */ /* 0x000fe2000071e4ff */
[----:B------:R-:W-:Y:S01]  /*38090*/  IMAD.X R21, RZ, RZ, RZ, P1 ;  /* 0x000000ffff157224 */ /* 0x000fe200008e06ff */
[----:B------:R-:W-:Y:S01]  /*380a0*/  IADD3.X R46, P2, PT, R49, R47, RZ, P3, !PT ;  /* 0x0000002f312e7210 */ /* 0x000fe20001f5e4ff */
[----:B------:R-:W-:Y:S01]  /*380b0*/  IMAD.WIDE.U32 R140, P3, R65, R81, R140 ;  /* 0x00000051418c7225 */ /* 0x000fe2000786008c */
[----:B------:R-:W-:-:S02]  /*380c0*/  IADD3.X R61, P4, PT, R19, R40, RZ, P4, !PT ;  /* 0x00000028133d7210 */ /* 0x000fc4000279e4ff */
[----:B------:R-:W-:Y:S01]  /*380d0*/  IADD3.X R138, P1, PT, R139, R60, RZ, P0, !PT ;  /* 0x0000003c8b8a7210 */ /* 0x000fe2000073e4ff */
[----:B------:R-:W-:Y:S01]  /*380e0*/  IMAD.WIDE.U32 R44, R81, R53, RZ ;  /* 0x00000035512c7225 */ /* 0x000fe200078e00ff */
[----:B------:R-:W-:Y:S02]  /*380f0*/  IADD3.X R68, P0, PT, R21, R41, RZ, P4, !PT ;  /* 0x0000002915447210 */ /* 0x000fe4000271e4ff */
[----:B------:R-:W-:Y:S01]  /*38100*/  IADD3.X R41, PT, PT, RZ, RZ, RZ, P3, !PT ;  /* 0x000000ffff297210 */ /* 0x000fe20001ffe4ff */
[----:B------:R-:W-:Y:S01]  /*38110*/  IMAD.WIDE.U32 R94, R142, R110, R94 ;  /* 0x0000006e8e5e7225 */ /* 0x000fe200078e005e */
[----:B------:R-:W-:Y:S02]  /*38120*/  IADD3 R45, P3, PT, R140, R45, RZ ;  /* 0x0000002d8c2d7210 */ /* 0x000fe40007f7e0ff */
[----:B------:R-:W-:Y:S01]  /*38130*/  IADD3.X R139, P1, PT, R17, R86, RZ, P1, !PT ;  /* 0x00000056118b7210 */ /* 0x000fe20000f3e4ff */
[----:B------:R-:W-:Y:S01]  /*38140*/  IMAD.IADD R19, R95, 0x1, R42 ;  /* 0x000000015f137824 */ /* 0x000fe200078e022a */
[----:B------:R-:W-:Y:S01]  /*38150*/  IADD3.X R42, P2, PT, R43, R94, RZ, P2, !PT ;  /* 0x0000005e2b2a7210 */ /* 0x000fe2000175e4ff */
[----:B------:R-:W-:Y:S01]  /*38160*/  IMAD.MOV.U32 R40, RZ, RZ, R141 ;  /* 0x000000ffff287224 */ /* 0x000fe200078e008d */
[----:B------:R-:W-:Y:S01]  /*38170*/  IADD3.X R60, P0, PT, R61, R64, RZ, P0, !PT ;  /* 0x000000403d3c7210 */ /* 0x000fe2000071e4ff */
[----:B------:R-:W-:Y:S01]  /*38180*/  IMAD.WIDE.U32 R136, R105, R55, RZ ;  /* 0x0000003769887225 */ /* 0x000fe200078e00ff */
[----:B------:R-:W-:-:S02]  /*38190*/  IADD3.X R43, P2, PT, R46, R19, RZ, P2, !PT ;  /* 0x000000132e2b7210 */ /* 0x000fc4000175e4ff */
[----:B------:R-:W-:Y:S01]  /*381a0*/  IADD3.X R19, P1, PT, RZ, RZ, RZ, P1, !PT ;  /* 0x000000ffff137210 */ /* 0x000fe20000f3e4ff */
[----:B------:R-:W-:Y:S01]  /*381b0*/  IMAD.WIDE.U32.X R40, R65, R105, R40, P3 ;  /* 0x0000006941287225 */ /* 0x000fe200018e0428 */
[----:B------:R-:W-:Y:S02]  /*381c0*/  IADD3 RZ, P3, PT, R138, R44, RZ ;  /* 0x0000002c8aff7210 */ /* 0x000fe40007f7e0ff */
[----:B------:R-:W-:Y:S01]  /*381d0*/  IADD3.X R47, P2, PT, RZ, RZ, RZ, P2, !PT ;  /* 0x000000ffff2f7210 */ /* 0x000fe2000175e4ff */
[----:B------:R-:W-:Y:S01]  /*381e0*/  IMAD.X R21, RZ, RZ, RZ, P1 ;  /* 0x000000ffff157224 */ /* 0x000fe200008e06ff */
[----:B------:R-:W-:Y:S01]  /*381f0*/  IADD3.X RZ, P3, PT, R139, R45, RZ, P3, !PT ;  /* 0x0000002d8bff7210 */ /* 0x000fe20001f7e4ff */
[----:B------:R-:W-:Y:S01]  /*38200*/  IMAD.WIDE.U32 R136, P4, R84, R81, R136 ;  /* 0x0000005154887225 */ /* 0x000fe20007880088 */
[----:B------:R-:W-:Y:S02]  /*38210*/  IADD3 RZ, P1, PT, R42, R8, RZ ;  /* 0x000000082aff7210 */ /* 0x000fe40007f3e0ff */
[----:B------:R-:W-:Y:S01]  /*38220*/  IADD3.X R19, P3, PT, R19, R40, RZ, P3, !PT ;  /* 0x0000002813137210 */ /* 0x000fe20001f7e4ff */
[----:B------:R-:W-:Y:S01]  /*38230*/  IMAD.WIDE.U32 R44, R81, R55, RZ ;  /* 0x00000037512c7225 */ /* 0x000fe200078e00ff */
[----:B------:R-:W-:-:S02]  /*38240*/  IADD3.X RZ, P1, PT, R43, R9, RZ, P1, !PT ;  /* 0x000000092bff7210 */ /* 0x000fc40000f3e4ff */
[----:B------:R-:W-:Y:S01]  /*38250*/  IADD3.X R40, P3, PT, R21, R41, RZ, P3, !PT ;  /* 0x0000002915287210 */ /* 0x000fe20001f7e4ff */
[----:B------:R-:W-:Y:S01]  /*38260*/  IMAD.X R95, RZ, RZ, RZ, P4 ;  /* 0x000000ffff5f7224 */ /* 0x000fe200020e06ff */
[----:B------:R-:W-:Y:S01]  /*38270*/  IADD3 R91, P4, PT, R136, R45, RZ ;  /* 0x0000002d885b7210 */ /* 0x000fe20007f9e0ff */
[----:B------:R-:W-:Y:S01]  /*38280*/  IMAD.WIDE.U32 R8, R105, R57, RZ ;  /* 0x0000003969087225 */ /* 0x000fe200078e00ff */
[----:B------:R-:W-:Y:S02]  /*38290*/  IADD3.X R21, P1, PT, R47, R14, RZ, P1, !PT ;  /* 0x0000000e2f157210 */ /* 0x000fe40000f3e4ff */
[----:B------:R-:W-:Y:S01]  /*382a0*/  IADD3.X R61, P0, PT, R68, R51, RZ, P0, !PT ;  /* 0x00000033443d7210 */ /* 0x000fe2000071e4ff */
[----:B------:R-:W-:Y:S02]  /*382b0*/  IMAD.MOV.U32 R94, RZ, RZ, R137 ;  /* 0x000000ffff5e7224 */ /* 0x000fe400078e0089 */
[----:B------:R-:W-:Y:S01]  /*382c0*/  IMAD.WIDE.U32 R42, R57, R119, R42 ;  /* 0x00000077392a7225 */ /* 0x000fe200078e002a */
[----:B------:R-:W-:-:S03]  /*382d0*/  IADD3.X R153, P0, PT, RZ, RZ, RZ, P0, !PT ;  /* 0x000000ffff997210 */ /* 0x000fc6000071e4ff */
[----:B------:R-:W-:Y:S01]  /*382e0*/  IMAD.WIDE.U32.X R94, R84, R105, R94, P4 ;  /* 0x00000069545e7225 */ /* 0x000fe200020e045e */
[----:B------:R-:W-:-:S03]  /*382f0*/  IADD3.X R14, P3, PT, R19, R42, RZ, P3, !PT ;  /* 0x0000002a130e7210 */ /* 0x000fc60001f7e4ff */
[----:B------:R-:W-:Y:S01]  /*38300*/  IMAD.X R17, RZ, RZ, RZ, P2 ;  /* 0x000000ffff117224 */ /* 0x000fe200010e06ff */
[----:B------:R-:W-:Y:S01]  /*38310*/  IADD3 RZ, P2, PT, R60, R18, RZ ;  /* 0x000000123cff7210 */ /* 0x000fe20007f5e0ff */
[----:B------:R-:W-:-:S03]  /*38320*/  IMAD.WIDE.U32 R8, P4, R92, R81, R8 ;  /* 0x000000515c087225 */ /* 0x000fc60007880008 */
[----:B------:R-:W-:Y:S01]  /*38330*/  IADD3.X RZ, P2, PT, R61, R103, RZ, P2, !PT ;  /* 0x000000673dff7210 */ /* 0x000fe2000175e4ff */
[----:B------:R-:W-:Y:S02]  /*38340*/  IMAD.IADD R41, R43, 0x1, R16 ;  /* 0x000000012b297824 */ /* 0x000fe400078e0210 */
[----:B------:R-:W-:Y:S01]  /*38350*/  IMAD.WIDE.U32 R68, R81, R57, RZ ;  /* 0x0000003951447225 */ /* 0x000fe200078e00ff */
[----:B------:R-:W-:-:S03]  /*38360*/  IADD3.X R153, P2, PT, R153, R66, RZ, P2, !PT ;  /* 0x0000004299997210 */ /* 0x000fc6000175e4ff */
[----:B------:R-:W-:Y:S01]  /*38370*/  IMAD.X R87, RZ, RZ, RZ, P4 ;  /* 0x000000ffff577224 */ /* 0x000fe200020e06ff */
[----:B------:R-:W-:Y:S01]  /*38380*/  IADD3.X R45, P4, PT, R17, R15, RZ, P1, !PT ;  /* 0x0000000f112d7210 */ /* 0x000fe20000f9e4ff */
[----:B------:R-:W-:Y:S01]  /*38390*/  IMAD.WIDE.U32 R16, R105, R142, RZ ;  /* 0x0000008e69107225 */ /* 0x000fe200078e00ff */
[----:B------:R-:W-:Y:S02]  /*383a0*/  IADD3.X R15, P3, PT, R40, R41, RZ, P3, !PT ;  /* 0x00000029280f7210 */ /* 0x000fe40001f7e4ff */
[----:B------:R-:W-:Y:S01]  /*383b0*/  IADD3 R85, P1, PT, R8, R69, RZ ;  /* 0x0000004508557210 */ /* 0x000fe20007f3e0ff */
[----:B------:R-:W-:Y:S01]  /*383c0*/  IMAD.MOV.U32 R86, RZ, RZ, R9 ;  /* 0x000000ffff567224 */ /* 0x000fe200078e0009 */
[----:B------:R-:W-:Y:S01]  /*383d0*/  IADD3.X R51, P3, PT, RZ, RZ, RZ, P3, !PT ;  /* 0x000000ffff337210 */ /* 0x000fe20001f7e4ff */
[----:B------:R-:W-:-:S04]  /*383e0*/  IMAD.WIDE.U32 R88, R144, R110, R60 ;  /* 0x0000006e90587225 */ /* 0x000fc800078e003c */
[----:B------:R-:W-:-:S04]  /*383f0*/  IMAD.WIDE.U32.X R86, R92, R105, R86, P1 ;  /* 0x000000695c567225 */ /* 0x000fc800008e0456 */
[----:B------:R-:W-:-:S04]  /*38400*/  IMAD.WIDE.U32 R16, P1, R102, R81, R16 ;  /* 0x0000005166107225 */ /* 0x000fc80007820010 */
[----:B------:R-:W-:-:S04]  /*38410*/  IMAD.WIDE.U32 R18, R81, R142, RZ ;  /* 0x0000008e51127225 */ /* 0x000fc800078e00ff */
[----:B------:R-:W-:Y:S02]  /*38420*/  IMAD.IADD R46, R89, 0x1, R20 ;  /* 0x00000001592e7824 */ /* 0x000fe400078e0214 */
[----:B------:R-:W-:-:S04]  /*38430*/  IMAD.WIDE.U32 R40, R105, R144, RZ ;  /* 0x0000009069287225 */ /* 0x000fc800078e00ff */
[----:B------:R-:W-:Y:S01]  /*38440*/  IMAD.X R69, RZ, RZ, RZ, P3 ;  /* 0x000000ffff457224 */ /* 0x000fe200018e06ff */
[----:B------:R-:W-:Y:S01]  /*38450*/  IADD3.X R88, P3, PT, R21, R88, RZ, P4, !PT ;  /* 0x0000005815587210 */ /* 0x000fe2000277e4ff */
[----:B------:R-:W-:Y:S01]  /*38460*/  IMAD.X R43, RZ, RZ, RZ, P1 ;  /* 0x000000ffff2b7224 */ /* 0x000fe200008e06ff */
[----:B------:R-:W-:Y:S01]  /*38470*/  IADD3 R19, P1, PT, R16, R19, RZ ;  /* 0x0000001310137210 */ /* 0x000fe20007f3e0ff */
[----:B------:R-:W-:Y:S01]  /*38480*/  IMAD.MOV.U32 R42, RZ, RZ, R17 ;  /* 0x000000ffff2a7224 */ /* 0x000fe200078e0011 */
[----:B------:R-:W-:Y:S01]  /*38490*/  IADD3.X R89, P3, PT, R45, R46, RZ, P3, !PT ;  /* 0x0000002e2d597210 */ /* 0x000fe20001f7e4ff */
[----:B------:R-:W-:-:S03]  /*384a0*/  IMAD.WIDE.U32 R20, R81, R144, RZ ;  /* 0x0000009051147225 */ /* 0x000fc600078e00ff */
[----:B------:R-:W-:Y:S01]  /*384b0*/  IADD3.X R83, P3, PT, RZ, RZ, RZ, P3, !PT ;  /* 0x000000ffff537210 */ /* 0x000fe20001f7e4ff */
[----:B------:R-:W-:-:S04]  /*384c0*/  IMAD.WIDE.U32 R40, P4, R108, R81, R40 ;  /* 0x000000516c287225 */ /* 0x000fc80007880028 */
[----:B------:R-:W-:Y:S01]  /*384d0*/  IMAD.WIDE.U32.X R42, R102, R105, R42, P1 ;  /* 0x00000069662a7225 */ /* 0x000fe200008e042a */
[----:B------:R-:W-:Y:S02]  /*384e0*/  IADD3 RZ, P1, PT, R14, R44, RZ ;  /* 0x0000002c0eff7210 */ /* 0x000fe40007f3e0ff */
[----:B------:R-:W-:Y:S01]  /*384f0*/  MOV R44, R41 ;  /* 0x00000029002c7202 */ /* 0x000fe20000000f00 */
[----:B------:R-:W-:Y:S01]  /*38500*/  IMAD.X R45, RZ, RZ, RZ, P4 ;  /* 0x000000ffff2d7224 */ /* 0x000fe200020e06ff */
[----:B------:R-:W-:Y:S01]  /*38510*/  IADD3 R17, P4, PT, R40, R21, RZ ;  /* 0x0000001528117210 */ /* 0x000fe20007f9e0ff */
[----:B------:R-:W-:Y:S01]  /*38520*/  IMAD.WIDE.U32 R46, R109, R79, RZ ;  /* 0x0000004f6d2e7225 */ /* 0x000fe200078e00ff */
[----:B------:R-:W-:-:S03]  /*38530*/  IADD3.X RZ, P1, PT, R15, R91, RZ, P1, !PT ;  /* 0x0000005b0fff7210 */ /* 0x000fc60000f3e4ff */
[----:B------:R-:W-:Y:S01]  /*38540*/  IMAD.X R9, RZ, RZ, RZ, P3 ;  /* 0x000000ffff097224 */ /* 0x000fe200018e06ff */
[----:B------:R-:W-:Y:S01]  /*38550*/  IADD3 RZ, P3, PT, R88, R48, RZ ;  /* 0x0000003058ff7210 */ /* 0x000fe20007f7e0ff */
[----:B------:R-:W-:Y:S01]  /*38560*/  IMAD.WIDE.U32.X R44, R108, R105, R44, P4 ;  /* 0x000000696c2c7225 */ /* 0x000fe200020e042c */
[----:B------:R-:W-:Y:S02]  /*38570*/  IADD3.X R41, P1, PT, R51, R94, RZ, P1, !PT ;  /* 0x0000005e33297210 */ /* 0x000fe40000f3e4ff */
[----:B------:R-:W-:Y:S01]  /*38580*/  IADD3.X RZ, P3, PT, R89, R101, RZ, P3, !PT ;  /* 0x0000006559ff7210 */ /* 0x000fe20001f7e4ff */
[----:B------:R-:W-:Y:S01]  /*38590*/  IMAD.WIDE.U32 R46, P4, R50, R22, R46 ;  /* 0x00000016322e7225 */ /* 0x000fe2000788002e */
[----:B------:R-:W-:Y:S02]  /*385a0*/  IADD3.X R94, P1, PT, R69, R95, RZ, P1, !PT ;  /* 0x0000005f455e7210 */ /* 0x000fe40000f3e4ff */
[----:B------:R-:W-:Y:S01]  /*385b0*/  IADD3.X R152, P3, PT, R83, R62, RZ, P3, !PT ;  /* 0x0000003e53987210 */ /* 0x000fe20001f7e4ff */
[----:B------:R-:W-:-:S04]  /*385c0*/  IMAD.WIDE.U32 R48, R22, R79, RZ ;  /* 0x0000004f16307225 */ /* 0x000fc800078e00ff */
[----:B------:R-:W-:Y:S01]  /*385d0*/  IMAD.X R101, RZ, RZ, RZ, P4 ;  /* 0x000000ffff657224 */ /* 0x000fe200020e06ff */
[----:B------:R-:W-:Y:S01]  /*385e0*/  IADD3 R21, P4, PT, R46, R49, RZ ;  /* 0x000000312e157210 */ /* 0x000fe20007f9e0ff */
[----:B------:R-:W-:-:S04]  /*385f0*/  IMAD.WIDE.U32 R60, R109, R53, RZ ;  /* 0x000000356d3c7225 */ /* 0x000fc800078e00ff */
[----:B------:R-:W-:Y:S01]  /*38600*/  IMAD.MOV.U32 R100, RZ, RZ, R47 ;  /* 0x000000ffff647224 */ /* 0x000fe200078e002f */
[----:B------:R-:W-:Y:S01]  /*38610*/  IADD3.X R47, P3, PT, R9, R63, RZ, P3, !PT ;  /* 0x0000003f092f7210 */ /* 0x000fe20001f7e4ff */
[----:B------:R-:W-:-:S04]  /*38620*/  IMAD.WIDE.U32 R62, R22, R53, RZ ;  /* 0x00000035163e7225 */ /* 0x000fc800078e00ff */
[----:B------:R-:W-:-:S04]  /*38630*/  IMAD.WIDE.U32.X R50, R50, R109, R100, P4 ;  /* 0x0000006d32327225 */ /* 0x000fc800020e0464 */
[----:B------:R-:W-:-:S04]  /*38640*/  IMAD.WIDE.U32 R60, P4, R65, R22, R60 ;  /* 0x00000016413c7225 */ /* 0x000fc8000788003c */
[----:B------:R-:W-:-:S04]  /*38650*/  IMAD.WIDE.U32 R88, R142, R119, R88 ;  /* 0x000000778e587225 */ /* 0x000fc800078e0058 */
[----:B------:R-:W-:Y:S01]  /*38660*/  IMAD.X R91, RZ, RZ, RZ, P4 ;  /* 0x000000ffff5b7224 */ /* 0x000fe200020e06ff */
[----:B------:R-:W-:Y:S01]  /*38670*/  IADD3 R9, P4, PT, R60, R63, RZ ;  /* 0x0000003f3c097210 */ /* 0x000fe20007f9e0ff */
[----:B------:R-:W-:Y:S02]  /*38680*/  IMAD.IADD R49, R89, 0x1, R90 ;  /* 0x0000000159317824 */ /* 0x000fe400078e025a */
[----:B------:R-:W-:Y:S02]  /*38690*/  IMAD.MOV.U32 R90, RZ, RZ, R61 ;  /* 0x000000ffff5a7224 */ /* 0x000fe400078e003d */
[----:B------:R-:W-:-:S04]  /*386a0*/  IMAD.WIDE.U32 R114, R79, R93, R114 ;  /* 0x0000005d4f727225 */ /* 0x000fc800078e0072 */
[----:B------:R-:W-:Y:S01]  /*386b0*/  IMAD.WIDE.U32.X R64, R65, R109, R90, P4 ;  /* 0x0000006d41407225 */ /* 0x000fe200020e045a */
[----:B------:R-:W-:Y:S02]  /*386c0*/  IADD3.X R66, P4, PT, R41, R88, RZ, P1, !PT ;  /* 0x0000005829427210 */ /* 0x000fe40000f9e4ff */
[----:B------:R-:W-:Y:S01]  /*386d0*/  IADD3.X R152, P1, PT, R152, R153, RZ, P3, !PT ;  /* 0x0000009998987210 */ /* 0x000fe20001f3e4ff */
[----:B------:R-:W-:Y:S01]  /*386e0*/  IMAD.WIDE.U32 R88, R109, R55, RZ ;  /* 0x000000376d587225 */ /* 0x000fe200078e00ff */
[----:B------:R-:W-:Y:S02]  /*386f0*/  IADD3.X R90, PT, PT, R67, RZ, RZ, P2, P0 ;  /* 0x000000ff435a7210 */ /* 0x000fe400017e04ff */
[----:B------:R-:W-:Y:S01]  /*38700*/  IADD3.X R67, P4, PT, R94, R49, RZ, P4, !PT ;  /* 0x000000315e437210 */ /* 0x000fe2000279e4ff */
[----:B------:R-:W-:Y:S01]  /*38710*/  IMAD.WIDE.U32 R106, R22, R144, RZ ;  /* 0x00000090166a7225 */ /* 0x000fe200078e00ff */
[----:B------:R-:W-:Y:S02]  /*38720*/  IADD3 RZ, P2, PT, R66, R68, RZ ;  /* 0x0000004442ff7210 */ /* 0x000fe40007f5e0ff */
[----:B------:R-:W-:Y:S01]  /*38730*/  IADD3 RZ, P0, PT, R152, R82, RZ ;  /* 0x0000005298ff7210 */ /* 0x000fe20007f1e0ff */
[----:B------:R-:W-:Y:S01]  /*38740*/  IMAD.WIDE.U32 R68, P3, R84, R22, R88 ;  /* 0x0000001654447225 */ /* 0x000fe20007860058 */
[----:B------:R-:W-:-:S02]  /*38750*/  IADD3.X R153, P1, PT, R47, R90, RZ, P1, !PT ;  /* 0x0000005a2f997210 */ /* 0x000fc40000f3e4ff */
[----:B------:R-:W-:Y:S01]  /*38760*/  IADD3.X R47, P4, PT, RZ, RZ, RZ, P4, !PT ;  /* 0x000000ffff2f7210 */ /* 0x000fe2000279e4ff */
[----:B------:R-:W-:Y:S01]  /*38770*/  IMAD.WIDE.U32 R82, R22, R55, RZ ;  /* 0x0000003716527225 */ /* 0x000fe200078e00ff */
[----:B------:R-:W-:Y:S02]  /*38780*/  IADD3.X RZ, P2, PT, R67, R85, RZ, P2, !PT ;  /* 0x0000005543ff7210 */ /* 0x000fe4000175e4ff */
[----:B------:R-:W-:Y:S01]  /*38790*/  IADD3.X RZ, P0, PT, R153, R59, RZ, P0, !PT ;  /* 0x0000003b99ff7210 */ /* 0x000fe2000071e4ff */
[----:B------:R-:W-:Y:S01]  /*387a0*/  IMAD.X R91, RZ, RZ, RZ, P3 ;  /* 0x000000ffff5b7224 */ /* 0x000fe200018e06ff */
[----:B------:R-:W-:Y:S01]  /*387b0*/  IADD3 R41, P3, PT, R68, R83, RZ ;  /* 0x0000005344297210 */ /* 0x000fe20007f7e0ff */
[----:B------:R-:W-:Y:S01]  /*387c0*/  IMAD.WIDE.U32 R88, R109, R57, RZ ;  /* 0x000000396d587225 */ /* 0x000fe200078e00ff */
[----:B------:R-:W-:Y:S02]  /*387d0*/  IADD3.X R47, P2, PT, R47, R86, RZ, P2, !PT ;  /* 0x000000562f2f7210 */ /* 0x000fe4000175e4ff */
[----:B------:R-:W-:Y:S01]  /*387e0*/  IADD3.X R59, P1, PT, RZ, RZ, RZ, P1, !PT ;  /* 0x000000ffff3b7210 */ /* 0x000fe20000f3e4ff */
[----:B------:R-:W-:-:S02]  /*387f0*/  IMAD.X R49, RZ, RZ, RZ, P4 ;  /* 0x000000ffff317224 */ /* 0x000fc400020e06ff */
        /* <DEDUP_REMOVED lines=14> */
[----:B------:R-:W-:-:S04]  /*388e0*/  IMAD.WIDE.U32.X R92, R92, R109, R100, P3 ;  /* 0x0000006d5c5c7225 */ /* 0x000fc800018e0464 */
[----:B------:R-:W-:-:S04]  /*388f0*/  IMAD.WIDE.U32 R94, P3, R102, R22, R94 ;  /* 0x00000016665e7225 */ /* 0x000fc8000786005e */
[----:B------:R-:W-:-:S04]  /*38900*/  IMAD.WIDE.U32 R100, R22, R142, RZ ;  /* 0x0000008e16647225 */ /* 0x000fc800078e00ff */
        /* <DEDUP_REMOVED lines=8> */
[----:B------:R-:W-:Y:S01]  /*38990*/  IMAD.MOV.U32 R128, RZ, RZ, R105 ;  /* 0x000000ffff807224 */ /* 0x000fe200078e0069 */
[----:B------:R-:W-:Y:S01]  /*389a0*/  IADD3.X R129, PT, PT, RZ, RZ, RZ, P3, !PT ;  /* 0x000000ffff817210 */ /* 0x000fe20001ffe4ff */
[----:B------:R-:W-:Y:S01]  /*389b0*/  IMAD.IADD R63, R111, 0x1, R63 ;  /* 0x000000016f3f7824 */ /* 0x000fe200078e023f */
[----:B------:R-:W-:Y:S01]  /*389c0*/  IADD3 R61, P3, PT, R104, R107, RZ ;  /* 0x0000006b683d7210 */ /* 0x000fe20007f7e0ff */
[----:B------:R-:W-:-:S04]  /*389d0*/  IMAD.WIDE.U32 R112, R79, R119, R112 ;  /* 0x000000774f707225 */ /* 0x000fc800078e0070 */
[----:B------:R-:W-:-:S04]  /*389e0*/  IMAD.WIDE.U32.X R108, R108, R109, R128, P3 ;  /* 0x0000006d6c6c7225 */ /* 0x000fc800018e0480 */
[----:B------:R-:W-:-:S04]  /*389f0*/  IMAD.WIDE.U32 R128, R110, 0x1, RZ ;  /* 0x000000016e807825 */ /* 0x000fc800078e00ff */
[----:B------:R-:W-:Y:S01]  /*38a00*/  IMAD.IADD R83, R131, 0x1, R118 ;  /* 0x0000000183537824 */ /* 0x000fe200078e0276 */
[----:B------:R-:W-:Y:S01]  /*38a10*/  IADD3 RZ, P3, PT, R132, R128, RZ ;  /* 0x0000008084ff7210 */ /* 0x000fe20007f7e0ff */
[----:B------:R-:W-:-:S04]  /*38a20*/  IMAD.WIDE.U32 R132, R63, 0x1, RZ ;  /* 0x000000013f847825 */ /* 0x000fc800078e00ff */
[----:B------:R-:W-:Y:S02]  /*38a30*/  IMAD.IADD R69, R115, 0x1, R134 ;  /* 0x0000000173457824 */ /* 0x000fe400078e0286 */
[----:B------:R-:W-:-:S04]  /*38a40*/  IMAD.WIDE.U32 R132, P4, R110, -0x7af74000, R132 ;  /* 0x8508c0006e847825 */ /* 0x000fc80007880084 */
[----:B------:R-:W-:Y:S01]  /*38a50*/  IMAD.X R119, RZ, RZ, RZ, P4 ;  /* 0x000000ffff777224 */ /* 0x000fe200020e06ff */
[----:B------:R-:W-:Y:S01]  /*38a60*/  IADD3 R128, P4, PT, R129, R132, RZ ;  /* 0x0000008481807210 */ /* 0x000fe20007f9e0ff */
[----:B------:R-:W-:Y:S02]  /*38a70*/  IMAD.MOV.U32 R118, RZ, RZ, R133 ;  /* 0x000000ffff767224 */ /* 0x000fe400078e0085 */
[----:B------:R-:W-:Y:S01]  /*38a80*/  IMAD.WIDE.U32 R132, R110, 0x30000000, RZ ;  /* 0x300000006e847825 */ /* 0x000fe200078e00ff */
[----:B------:R-:W-:-:S03]  /*38a90*/  IADD3.X RZ, P3, PT, R125, R128, RZ, P3, !PT ;  /* 0x000000807dff7210 */ /* 0x000fc60001f7e4ff */
[----:B------:R-:W-:-:S04]  /*38aa0*/  IMAD.WIDE.U32.X R118, R63, -0x7af74000, R118, P4 ;  /* 0x8508c0003f767825 */ /* 0x000fc800020e0476 */
[----:B------:R-:W-:Y:S01]  /*38ab0*/  IMAD.WIDE.U32 R154, R110, -0x45f6b800, RZ ;  /* 0xba0948006e9a7825 */ /* 0x000fe200078e00ff */
[----:B------:R-:W-:-:S03]  /*38ac0*/  IADD3.X R115, P3, PT, RZ, R118, RZ, P3, !PT ;  /* 0x00000076ff737210 */ /* 0x000fc60001f7e4ff */
[----:B------:R-:W-:Y:S01]  /*38ad0*/  IMAD.IADD R116, R113, 0x1, R116 ;  /* 0x0000000171747824 */ /* 0x000fe200078e0274 */
[----:B------:R-:W-:Y:S01]  /*38ae0*/  IADD3.X R134, P3, PT, RZ, R119, RZ, P3, !PT ;  /* 0x00000077ff867210 */ /* 0x000fe20001f7e4ff */
[----:B------:R-:W-:-:S03]  /*38af0*/  IMAD.WIDE.U32 R118, R63, 0x30000000, RZ ;  /* 0x300000003f767825 */ /* 0x000fc600078e00ff */
[----:B------:R-:W-:Y:S01]  /*38b00*/  IADD3.X R114, P3, PT, R115, R114, RZ, P3, !PT ;  /* 0x0000007273727210 */ /* 0x000fe20001f7e4ff */
[----:B------:R-:W-:-:S03]  /*38b10*/  IMAD.WIDE.U32 R126, R110, 0xf5138f, RZ ;  /* 0x00f5138f6e7e7825 */ /* 0x000fc600078e00ff */
[----:B------:R-:W-:Y:S01]  /*38b20*/  IADD3.X R115, P3, PT, R134, R69, RZ, P3, !PT ;  /* 0x0000004586737210 */ /* 0x000fe20001f7e4ff */
[----:B------:R-:W-:-:S03]  /*38b30*/  IMAD.WIDE.U32 R118, P4, R110, 0x170b5d44, R118 ;  /* 0x170b5d446e767825 */ /* 0x000fc60007880076 */
[----:B------:R-:W-:Y:S01]  /*38b40*/  IADD3.X R131, P3, PT, RZ, RZ, RZ, P3, !PT ;  /* 0x000000ffff837210 */ /* 0x000fe20001f7e4ff */
[----:B------:R-:W-:Y:S01]  /*38b50*/  IMAD.X R129, RZ, RZ, RZ, P4 ;  /* 0x000000ffff817224 */ /* 0x000fe200020e06ff */
[----:B------:R-:W-:Y:S01]  /*38b60*/  IADD3 R87, P4, PT, R118, R133, RZ ;  /* 0x0000008576577210 */ /* 0x000fe20007f9e0ff */
[----:B------:R-:W-:Y:S02]  /*38b70*/  IMAD.MOV.U32 R128, RZ, RZ, R119 ;  /* 0x000000ffff807224 */ /* 0x000fe400078e0077 */
[----:B------:R-:W-:Y:S02]  /*38b80*/  IMAD.X R69, RZ, RZ, RZ, P3 ;  /* 0x000000ffff457224 */ /* 0x000fe400018e06ff */
[----:B------:R-:W-:Y:S01]  /*38b90*/  IMAD.WIDE.U32.X R128, R63, 0x170b5d44, R128, P4 ;  /* 0x170b5d443f807825 */ /* 0x000fe200020e0480 */
[----:B------:R-:W-:-:S03]  /*38ba0*/  IADD3 RZ, P4, PT, R114, R132, RZ ;  /* 0x0000008472ff7210 */ /* 0x000fc60007f9e0ff */
[----:B------:R-:W-:Y:S01]  /*38bb0*/  IMAD.WIDE.U32 R146, R79, R81, R146 ;  /* 0x000000514f927225 */ /* 0x000fe200078e0092 */
[----:B------:R-:W-:-:S03]  /*38bc0*/  IADD3.X RZ, P4, PT, R115, R87, RZ, P4, !PT ;  /* 0x0000005773ff7210 */ /* 0x000fc6000279e4ff */
[----:B------:R-:W-:Y:S01]  /*38bd0*/  IMAD.WIDE.U32 R138, R53, R81, R138 ;  /* 0x00000051358a7225 */ /* 0x000fe200078e008a */
[----:B------:R-:W-:Y:S02]  /*38be0*/  IADD3.X R131, P4, PT, R131, R128, RZ, P4, !PT ;  /* 0x0000008083837210 */ /* 0x000fe4000279e4ff */
[----:B------:R-:W-:Y:S01]  /*38bf0*/  IADD3 R149, PT, PT, R147, R148, RZ ;  /* 0x0000009493957210 */ /* 0x000fe20007ffe0ff */
[----:B------:R-:W-:Y:S01]  /*38c00*/  IMAD.IADD R139, R139, 0x1, R140 ;  /* 0x000000018b8b7824 */ /* 0x000fe200078e028c */
[----:B------:R-:W-:Y:S01]  /*38c10*/  IADD3.X R134, P3, PT, R69, R129, RZ, P4, !PT ;  /* 0x0000008145867210 */ /* 0x000fe2000277e4ff */
[----:B------:R-:W-:Y:S01]  /*38c20*/  IMAD.WIDE.U32 R128, R63, -0x45f6b800, RZ ;  /* 0xba0948003f807825 */ /* 0x000fe200078e00ff */
[----:B------:R-:W-:Y:S02]  /*38c30*/  IADD3.X R148, P0, PT, R59, R150, RZ, P0, !PT ;  /* 0x000000963b947210 */ /* 0x000fe4000071e4ff */
[----:B------:R-:W-:Y:S01]  /*38c40*/  IADD3.X R130, P3, PT, R131, R130, RZ, P3, !PT ;  /* 0x0000008283827210 */ /* 0x000fe20001f7e4ff */
[----:B------:R-:W-:Y:S01]  /*38c50*/  IMAD.WIDE.U32 R14, R55, R81, R14 ;  /* 0x00000051370e7225 */ /* 0x000fe200078e000e */
[----:B------:R-:W-:-:S02]  /*38c60*/  IADD3.X R150, PT, PT, R151, RZ, RZ, P0, P1 ;  /* 0x000000ff97967210 */ /* 0x000fc400007e24ff */
        /* <DEDUP_REMOVED lines=9> */
[----:B------:R-:W-:Y:S01]  /*38d00*/  IMAD.WIDE.U32 R134, R110, 0x30000000, R114 ;  /* 0x300000006e867825 */ /* 0x000fe200078e0072 */
[----:B------:R-:W-:-:S03]  /*38d10*/  IADD3.X RZ, P4, PT, R131, R69, RZ, P4, !PT ;  /* 0x0000004583ff7210 */ /* 0x000fc6000279e4ff */
[----:B------:R-:W-:Y:S01]  /*38d20*/  IMAD.IADD R69, R135, 0x1, R118 ;  /* 0x0000000187457824 */ /* 0x000fe200078e0276 */
[----:B------:R-:W-:Y:S01]  /*38d30*/  IADD3.X R113, P4, PT, R113, R132, RZ, P4, !PT ;  /* 0x0000008471717210 */ /* 0x000fe2000279e4ff */
[----:B------:R-:W-:-:S03]  /*38d40*/  IMAD.WIDE.U32 R118, R63, 0xf5138f, RZ ;  /* 0x00f5138f3f767825 */ /* 0x000fc600078e00ff */
[----:B------:R-:W-:Y:S01]  /*38d50*/  IADD3.X R87, P3, PT, R87, R133, RZ, P4, !PT ;  /* 0x0000008557577210 */ /* 0x000fe2000277e4ff */
[----:B------:R-:W-:-:S03]  /*38d60*/  IMAD.WIDE.U32 R114, R110, -0x45f6b800, R130 ;  /* 0xba0948006e727825 */ /* 0x000fc600078e0082 */
[----:B------:R-:W-:Y:S01]  /*38d70*/  IADD3.X R112, P3, PT, R113, R112, RZ, P3, !PT ;  /* 0x0000007071707210 */ /* 0x000fe20001f7e4ff */
[----:B------:R-:W-:Y:S01]  /*38d80*/  IMAD.WIDE.U32 R118, P4, R110, 0x1a22d9f3, R118 ;  /* 0x1a22d9f36e767825 */ /* 0x000fe20007880076 */
[----:B------:R-:W-:Y:S02]  /*38d90*/  IADD3 R83, PT, PT, R115, R128, RZ ;  /* 0x0000008073537210 */ /* 0x000fe40007ffe0ff */
[----:B------:R-:W-:Y:S01]  /*38da0*/  IADD3.X R113, P3, PT, R87, R116, RZ, P3, !PT ;  /* 0x0000007457717210 */ /* 0x000fe20001f7e4ff */
[C---:B------:R-:W-:Y:S02]  /*38db0*/  IMAD R87, R134.reuse, -0x7af74001, -R69 ;  /* 0x8508bfff86577824 */ /* 0x040fe400078e0a45 */
[----:B------:R-:W-:Y:S01]  /*38dc0*/  IMAD.WIDE.U32 R116, R134, -0x1, RZ ;  /* 0xffffffff86747825 */ /* 0x000fe200078e00ff */
[----:B------:R-:W-:-:S03]  /*38dd0*/  IADD3.X R95, P3, PT, RZ, RZ, RZ, P3, !PT ;  /* 0x000000ffff5f7210 */ /* 0x000fc60001f7e4ff */
        /* <DEDUP_REMOVED lines=10> */
[----:B------:R-:W-:Y:S01]  /*38e80*/  IMAD.X R101, RZ, RZ, RZ, P3 ;  /* 0x000000ffff657224 */ /* 0x000fe200018e06ff */
[----:B------:R-:W-:Y:S01]  /*38e90*/  IADD3 RZ, P4, PT, R134, R132, RZ ;  /* 0x0000008486ff7210 */ /* 0x000fe20007f9e0ff */
[----:B------:R-:W-:Y:S02]  /*38ea0*/  IMAD.MOV.U32 R134, RZ, RZ, R131 ;  /* 0x000000ffff867224 */ /* 0x000fe400078e0083 */
[----:B------:R-:W-:Y:S01]  /*38eb0*/  IMAD.IADD R15, R15, 0x1, R136 ;  /* 0x000000010f0f7824 */ /* 0x000fe200078e0288 */
[----:B------:R-:W-:Y:S01]  /*38ec0*/  IADD3.X RZ, P4, PT, R69, R130, RZ, P4, !PT ;  /* 0x0000008245ff7210 */ /* 0x000fe2000279e4ff */
[----:B------:R-:W-:Y:S01]  /*38ed0*/  IMAD.WIDE.U32.X R134, R87, -0x7af74000, R134, P5 ;  /* 0x8508c00057867825 */ /* 0x000fe200028e0486 */
[----:B------:R-:W-:-:S03]  /*38ee0*/  IADD3 RZ, P5, PT, R112, R126, RZ ;  /* 0x0000007e70ff7210 */ /* 0x000fc60007fbe0ff */
[----:B------:R-:W-:Y:S01]  /*38ef0*/  IMAD.WIDE.U32 R126, R87, 0x30000000, RZ ;  /* 0x30000000577e7825 */ /* 0x000fe200078e00ff */
[----:B------:R-:W-:Y:S02]  /*38f00*/  IADD3.X RZ, P5, PT, R113, R89, RZ, P5, !PT ;  /* 0x0000005971ff7210 */ /* 0x000fe40002fbe4ff */
[----:B------:R-:W-:Y:S01]  /*38f10*/  IADD3.X R133, P4, PT, RZ, R134, RZ, P4, !PT ;  /* 0x00000086ff857210 */ /* 0x000fe2000279e4ff */
[C---:B------:R-:W-:Y:S01]  /*38f20*/  IMAD.WIDE.U32 R130, R116.reuse, 0x30000000, RZ ;  /* 0x3000000074827825 */ /* 0x040fe200078e00ff */
[----:B------:R-:W-:Y:S02]  /*38f30*/  IADD3.X R89, P3, PT, R95, R128, RZ, P5, !PT ;  /* 0x000000805f597210 */ /* 0x000fe40002f7e4ff */
[----:B------:R-:W-:Y:S01]  /*38f40*/  IADD3.X R134, P4, PT, RZ, R135, RZ, P4, !PT ;  /* 0x00000087ff867210 */ /* 0x000fe2000279e4ff */
[----:B------:R-:W-:Y:S01]  /*38f50*/  IMAD.WIDE.U32 R126, P5, R116, 0x170b5d44, R126 ;  /* 0x170b5d44747e7825 */ /* 0x000fe200078a007e */
[----:B------:R-:W-:Y:S02]  /*38f60*/  IADD3.X R128, P3, PT, R101, R129, RZ, P3, !PT ;  /* 0x0000008165807210 */ /* 0x000fe40001f7e4ff */
[----:B------:R-:W-:Y:S01]  /*38f70*/  IADD3.X R132, P4, PT, R133, R114, RZ, P4, !PT ;  /* 0x0000007285847210 */ /* 0x000fe2000279e4ff */
[----:B------:R-:W-:Y:S01]  /*38f80*/  IMAD.X R115, RZ, RZ, RZ, P5 ;  /* 0x000000ffff737224 */ /* 0x000fe200028e06ff */
[----:B------:R-:W-:Y:S01]  /*38f90*/  IADD3 R69, P5, PT, R126, R131, RZ ;  /* 0x000000837e457210 */ /* 0x000fe20007fbe0ff */
[----:B------:R-:W-:Y:S01]  /*38fa0*/  IMAD.MOV.U32 R114, RZ, RZ, R127 ;  /* 0x000000ffff727224 */ /* 0x000fe200078e007f */
[----:B------:R-:W-:Y:S01]  /*38fb0*/  IADD3.X R133, P4, PT, R134, R83, RZ, P4, !PT ;  /* 0x0000005386857210 */ /* 0x000fe2000279e4ff */
[----:B------:R-:W-:Y:S01]  /*38fc0*/  IMAD.WIDE.U32 R112, R110, 0xf5138f, R112 ;  /* 0x00f5138f6e707825 */ /* 0x000fe200078e0070 */
[----:B------:R-:W-:-:S02]  /*38fd0*/  IADD3.X R101, P2, PT, RZ, RZ, RZ, P2, !PT ;  /* 0x000000ffff657210 */ /* 0x000fc4000175e4ff */
[----:B------:R-:W-:Y:S01]  /*38fe0*/  IADD3.X R135, P4, PT, RZ, RZ, RZ, P4, !PT ;  /* 0x000000ffff877210 */ /* 0x000fe2000279e4ff */
[----:B------:R-:W-:Y:S01]  /*38ff0*/  IMAD.WIDE.U32.X R114, R87, 0x170b5d44, R114, P5 ;  /* 0x170b5d4457727825 */ /* 0x000fe200028e0472 */
[----:B------:R-:W-:Y:S02]  /*39000*/  IADD3 RZ, P5, PT, R132, R130, RZ ;  /* 0x0000008284ff7210 */ /* 0x000fe40007fbe0ff */
[----:B------:R-:W-:Y:S01]  /*39010*/  IADD3.X R146, P3, PT, R89, R146, RZ, P3, !PT ;  /* 0x0000009259927210 */ /* 0x000fe20001f7e4ff */
[----:B------:R-:W-:Y:S01]  /*39020*/  IMAD.WIDE.U32 R130, R87, -0x45f6b800, RZ ;  /* 0xba09480057827825 */ /* 0x000fe200078e00ff */
[----:B------:R-:W-:Y:S02]  /*39030*/  IADD3.X RZ, P5, PT, R133, R69, RZ, P5, !PT ;  /* 0x0000004585ff7210 */ /* 0x000fe40002fbe4ff */
[----:B------:R-:W-:Y:S01]  /*39040*/  IADD3.X R147, P3, PT, R128, R149, RZ, P3, !PT ;  /* 0x0000009580937210 */ /* 0x000fe20001f7e4ff */
[----:B------:R-:W-:Y:S01]  /*39050*/  IMAD.X R69, RZ, RZ, RZ, P4 ;  /* 0x000000ffff457224 */ /* 0x000fe200020e06ff */
[----:B------:R-:W-:Y:S01]  /*39060*/  IADD3.X R135, P5, PT, R135, R114, RZ, P5, !PT ;  /* 0x0000007287877210 */ /* 0x000fe20002fbe4ff */
[----:B------:R-:W-:-:S02]  /*39070*/  IMAD.IADD R118, R113, 0x1, R118 ;  /* 0x0000000171767824 */ /* 0x000fc400078e0276 */
[----:B------:R-:W-:Y:S01]  /*39080*/  IMAD.WIDE.U32 R130, P6, R116, 0x1ef3622f, R130 ;  /* 0x1ef3622f74827825 */ /* 0x000fe200078c0082 */
[----:B------:R-:W-:-:S03]  /*39090*/  IADD3.X R69, P5, PT, R69, R115, RZ, P5, !PT ;  /* 0x0000007345457210 */ /* 0x000fc60002fbe4ff */
[----:B------:R-:W-:Y:S01]  /*390a0*/  IMAD.WIDE.U32 R114, R116, -0x45f6b800, RZ ;  /* 0xba09480074727825 */ /* 0x000fe200078e00ff */
[----:B------:R-:W-:-:S03]  /*390b0*/  IADD3.X R134, P5, PT, R135, R112, RZ, P5, !PT ;  /* 0x0000007087867210 */ /* 0x000fc60002fbe4ff */
[----:B------:R-:W-:Y:S01]  /*390c0*/  IMAD.X R95, RZ, RZ, RZ, P2 ;  /* 0x000000ffff5f7224 */ /* 0x000fe200010e06ff */
[----:B------:R-:W-:Y:S01]  /*390d0*/  IADD3.X R135, P2, PT, R69, R118, RZ, P5, !PT ;  /* 0x0000007645877210 */ /* 0x000fe20002f5e4ff */
[----:B------:R-:W-:Y:S01]  /*390e0*/  IMAD.X R113, RZ, RZ, RZ, P6 ;  /* 0x000000ffff717224 */ /* 0x000fe200030e06ff */
[----:B------:R-:W-:Y:S01]  /*390f0*/  IADD3 R83, P4, PT, R130, R115, RZ ;  /* 0x0000007382537210 */ /* 0x000fe20007f9e0ff */
[----:B------:R-:W-:Y:S01]  /*39100*/  IMAD.MOV.U32 R112, RZ, RZ, R131 ;  /* 0x000000ffff707224 */ /* 0x000fe200078e0083 */
[----:B------:R-:W-:Y:S01]  /*39110*/  IADD3.X R69, P2, PT, RZ, RZ, RZ, P2, !PT ;  /* 0x000000ffff457210 */ /* 0x000fe2000175e4ff */
[----:B------:R-:W-:-:S04]  /*39120*/  IMAD.WIDE.U32 R132, R116, 0x30000000, R132 ;  /* 0x3000000074847825 */ /* 0x000fc800078e0084 */
[----:B------:R-:W-:Y:S01]  /*39130*/  IMAD.WIDE.U32.X R112, R87, 0x1ef3622f, R112, P4 ;  /* 0x1ef3622f57707825 */ /* 0x000fe200020e0470 */
[----:B------:R-:W-:-:S03]  /*39140*/  IADD3 RZ, P4, PT, R90, R18, RZ ;  /* 0x000000125aff7210 */ /* 0x000fc60007f9e0ff */
[----:B------:R-:W-:Y:S01]  /*39150*/  IMAD.X R105, RZ, RZ, RZ, P2 ;  /* 0x000000ffff697224 */ /* 0x000fe200010e06ff */
[----:B------:R-:W-:Y:S01]  /*39160*/  IADD3 RZ, P2, PT, R134, R114, RZ ;  /* 0x0000007286ff7210 */ /* 0x000fe20007f5e0ff */
[----:B------:R-:W-:Y:S01]  /*39170*/  IMAD.WIDE.U32 R114, R132, -0x1, RZ ;  /* 0xffffffff84727825 */ /* 0x000fe200078e00ff */
[----:B------:R-:W-:Y:S02]  /*39180*/  IADD3.X RZ, P4, PT, R91, R19, RZ, P4, !PT ;  /* 0x000000135bff7210 */ /* 0x000fe4000279e4ff */
[----:B------:R-:W-:Y:S01]  /*39190*/  IADD3.X RZ, P2, PT, R135, R83, RZ, P2, !PT ;  /* 0x0000005387ff7210 */ /* 0x000fe2000175e4ff */
[----:B------:R-:W-:Y:S01]  /*391a0*/  IMAD.WIDE.U32 R18, R63, 0x6ca1493b, RZ ;  /* 0x6ca1493b3f127825 */ /* 0x000fe200078e00ff */
[----:B------:R-:W-:Y:S02]  /*391b0*/  IADD3.X R101, P4, PT, R101, R42, RZ, P4, !PT ;  /* 0x0000002a65657210 */ /* 0x000fe4000279e4ff */
[----:B------:R-:W-:Y:S01]  /*391c0*/  IADD3.X R69, P2, PT, R69, R112, RZ, P2, !PT ;  /* 0x0000007045457210 */ /* 0x000fe2000175e4ff */
[----:B------:R-:W-:Y:S01]  /*391d0*/  IMAD.IADD R83, R133, 0x1, R126 ;  /* 0x0000000185537824 */ /* 0x000fe200078e027e */
[----:B------:R-:W-:Y:S01]  /*391e0*/  IADD3.X R95, P4, PT, R95, R43, RZ, P4, !PT ;  /* 0x0000002b5f5f7210 */ /* 0x000fe2000279e4ff */
[----:B------:R-:W-:Y:S01]  /*391f0*/  IMAD.WIDE.U32 R18, P1, R110, -0x39c4fa40, R18 ;  /* 0xc63b05c06e127825 */ /* 0x000fe20007820012 */
[----:B------:R-:W-:-:S02]  /*39200*/  IADD3.X R112, P2, PT, R105, R113, RZ, P2, !PT ;  /* 0x0000007169707210 */ /* 0x000fc4000175e4ff */
[----:B------:R-:W-:Y:S01]  /*39210*/  IADD3.X R148, P4, PT, R101, R148, RZ, P4, !PT ;  /* 0x0000009465947210 */ /* 0x000fe2000279e4ff */
[----:B------:R-:W-:Y:S02]  /*39220*/  IMAD R89, R132, -0x7af74001, -R83 ;  /* 0x8508bfff84597824 */ /* 0x000fe400078e0a53 */
[----:B------:R-:W-:Y:S01]  /*39230*/  IMAD.MOV.U32 R118, RZ, RZ, R19 ;  /* 0x000000ffff767224 */ /* 0x000fe200078e0013 */
[----:B------:R-:W-:Y:S01]  /*39240*/  IADD3.X R149, P4, PT, R95, R150, RZ, P4, !PT ;  /* 0x000000965f957210 */ /* 0x000fe2000279e4ff */
[----:B------:R-:W-:Y:S01]  /*39250*/  IMAD.IADD R19, R115, 0x1, R89 ;  /* 0x0000000173137824 */ /* 0x000fe200078e0259 */
[----:B------:R-:W-:Y:S01]  /*39260*/  IADD3.X R89, P3, PT, RZ, RZ, RZ, P3, !PT ;  /* 0x000000ffff597210 */ /* 0x000fe20001f7e4ff */
[----:B------:R-:W-:-:S04]  /*39270*/  IMAD.WIDE.U32 R42, R110, 0x6ca1493b, RZ ;  /* 0x6ca1493b6e2a7825 */ /* 0x000fc800078e00ff */
[----:B------:R-:W-:Y:S01]  /*39280*/  IMAD.WIDE.U32 R126, R19, 0x1, RZ ;  /* 0x00000001137e7825 */ /* 0x000fe200078e00ff */
[----:B------:R-:W-:-:S03]  /*39290*/  IADD3 RZ, P0, PT, R146, R42, RZ ;  /* 0x0000002a92ff7210 */ /* 0x000fc60007f1e0ff */
[----:B------:R-:W-:Y:S01]  /*392a0*/  IMAD.X R119, RZ, RZ, RZ, P1 ;  /* 0x000000ffff777224 */ /* 0x000fe200008e06ff */
[----:B------:R-:W-:Y:S01]  /*392b0*/  IADD3 R59, P1, PT, R18, R43, RZ ;  /* 0x0000002b123b7210 */ /* 0x000fe20007f3e0ff */
[----:B------:R-:W-:-:S03]  /*392c0*/  IMAD.WIDE.U32 R42, R114, 0x1, RZ ;  /* 0x00000001722a7825 */ /* 0x000fc600078e00ff */
[----:B------:R-:W-:Y:S01]  /*392d0*/  IADD3.X RZ, P0, PT, R147, R59, RZ, P0, !PT ;  /* 0x0000003b93ff7210 */ /* 0x000fe2000071e4ff */
[----:B------:R-:W-:Y:S02]  /*392e0*/  IMAD.X R105, RZ, RZ, RZ, P3 ;  /* 0x000000ffff697224 */ /* 0x000fe400018e06ff */
[----:B------:R-:W-:-:S04]  /*392f0*/  IMAD.WIDE.U32 R126, P3, R114, -0x7af74000, R126 ;  /* 0x8508c000727e7825 */ /* 0x000fc8000786007e */
[----:B------:R-:W-:Y:S01]  /*39300*/  IMAD.WIDE.U32.X R118, R63, -0x39c4fa40, R118, P1 ;  /* 0xc63b05c03f767825 */ /* 0x000fe200008e0476 */
[----:B------:R-:W-:-:S03]  /*39310*/  IADD3 RZ, P1, PT, R132, R42, RZ ;  /* 0x0000002a84ff7210 */ /* 0x000fc60007f3e0ff */
        /* <DEDUP_REMOVED lines=8> */
[----:B------:R-:W-:-:S03]  /*393a0*/  IADD3 RZ, P3, PT, R148, R20, RZ ;  /* 0x0000001494ff7210 */ /* 0x000fc60007f7e0ff */
[----:B------:R-:W-:Y:S01]  /*393b0*/  IMAD.WIDE.U32 R42, R63, 0x17c510ea, RZ ;  /* 0x17c510ea3f2a7825 */ /* 0x000fe200078e00ff */
[----:B------:R-:W-:Y:S02]  /*393c0*/  IADD3.X RZ, P3, PT, R149, R17, RZ, P3, !PT ;  /* 0x0000001195ff7210 */ /* 0x000fe40001f7e4ff */
[----:B------:R-:W-:Y:S01]  /*393d0*/  IADD3.X R17, P4, PT, RZ, RZ, RZ, P4, !PT ;  /* 0x000000ffff117210 */ /* 0x000fe2000279e4ff */
[----:B------:R-:W-:Y:S01]  /*393e0*/  IMAD.IADD R130, R135, 0x1, R130 ;  /* 0x0000000187827824 */ /* 0x000fe200078e0282 */
[----:B------:R-:W-:Y:S01]  /*393f0*/  IADD3.X R135, P1, PT, RZ, R128, RZ, P1, !PT ;  /* 0x00000080ff877210 */ /* 0x000fe20000f3e4ff */
[----:B------:R-:W-:Y:S01]  /*39400*/  IMAD.WIDE.U32 R126, R87, 0xf5138f, RZ ;  /* 0x00f5138f577e7825 */ /* 0x000fe200078e00ff */
[----:B------:R-:W-:Y:S02]  /*39410*/  IADD3.X R17, P3, PT, R17, R44, RZ, P3, !PT ;  /* 0x0000002c11117210 */ /* 0x000fe40001f7e4ff */
[----:B------:R-:W-:Y:S01]  /*39420*/  IADD3.X R59, P1, PT, RZ, R129, RZ, P1, !PT ;  /* 0x00000081ff3b7210 */ /* 0x000fe20000f3e4ff */
[----:B------:R-:W-:Y:S01]  /*39430*/  IMAD.WIDE.U32 R118, R110, 0x6ca1493b, R146 ;  /* 0x6ca1493b6e767825 */ /* 0x000fe200078e0092 */
[----:B------:R-:W-:-:S02]  /*39440*/  IADD3.X R20, PT, PT, R45, RZ, RZ, P3, P4 ;  /* 0x000000ff2d147210 */ /* 0x000fc40001fe84ff */
[----:B------:R-:W-:Y:S01]  /*39450*/  IADD3.X R134, P1, PT, R135, R134, RZ, P1, !PT ;  /* 0x0000008687867210 */ /* 0x000fe20000f3e4ff */
[C---:B------:R-:W-:Y:S01]  /*39460*/  IMAD.WIDE.U32 R44, P3, R110.reuse, 0x1ae3a46, R42 ;  /* 0x01ae3a466e2c7825 */ /* 0x040fe2000786002a */
[----:B------:R-:W-:Y:S02]  /*39470*/  IADD3.X R118, P4, PT, R69, R118, RZ, P2, !PT ;  /* 0x0000007645767210 */ /* 0x000fe4000179e4ff */
[----:B------:R-:W-:Y:S01]  /*39480*/  IADD3.X R135, P1, PT, R59, R130, RZ, P1, !PT ;  /* 0x000000823b877210 */ /* 0x000fe20000f3e4ff */
[----:B------:R-:W-:-:S04]  /*39490*/  IMAD.WIDE.U32 R42, R110, 0x17c510ea, RZ ;  /* 0x17c510ea6e2a7825 */ /* 0x000fc800078e00ff */
[----:B------:R-:W-:Y:S02]  /*394a0*/  IMAD.X R153, RZ, RZ, RZ, P3 ;  /* 0x000000ffff997224 */ /* 0x000fe400018e06ff */
[----:B------:R-:W-:-:S04]  /*394b0*/  IMAD.WIDE.U32 R128, R116, 0xf5138f, RZ ;  /* 0x00f5138f74807825 */ /* 0x000fc800078e00ff */
[----:B------:R-:W-:-:S04]  /*394c0*/  IMAD.WIDE.U32 R126, P3, R116, 0x1a22d9f3, R126 ;  /* 0x1a22d9f3747e7825 */ /* 0x000fc8000786007e */
[----:B------:R-:W-:Y:S01]  /*394d0*/  IMAD.IADD R83, R119, 0x1, R18 ;  /* 0x0000000177537824 */ /* 0x000fe200078e0212 */
[----:B------:R-:W-:Y:S01]  /*394e0*/  IADD3 R18, P2, PT, R44, R43, RZ ;  /* 0x0000002b2c127210 */ /* 0x000fe20007f5e0ff */
[----:B------:R-:W-:Y:S01]  /*394f0*/  IMAD.X R151, RZ, RZ, RZ, P3 ;  /* 0x000000ffff977224 */ /* 0x000fe200018e06ff */
[----:B------:R-:W-:Y:S01]  /*39500*/  IADD3 R43, P3, PT, R126, R129, RZ ;  /* 0x000000817e2b7210 */ /* 0x000fe20007f7e0ff */
[----:B------:R-:W-:Y:S01]  /*39510*/  IMAD.WIDE.U32 R146, R19, 0x30000000, RZ ;  /* 0x3000000013927825 */ /* 0x000fe200078e00ff */
[----:B------:R-:W-:-:S03]  /*39520*/  IADD3.X R119, P4, PT, R112, R83, RZ, P4, !PT ;  /* 0x0000005370777210 */ /* 0x000fc6000279e4ff */
[----:B------:R-:W-:Y:S01]  /*39530*/  IMAD.MOV.U32 R150, RZ, RZ, R127 ;  /* 0x000000ffff967224 */ /* 0x000fe200078e007f */
[----:B------:R-:W-:Y:S01]  /*39540*/  IADD3.X R137, P4, PT, RZ, RZ, RZ, P4, !PT ;  /* 0x000000ffff897210 */ /* 0x000fe2000279e4ff */
[----:B------:R-:W-:Y:S02]  /*39550*/  IMAD.MOV.U32 R152, RZ, RZ, R45 ;  /* 0x000000ffff987224 */ /* 0x000fe400078e002d */
[----:B------:R-:W-:-:S04]  /*39560*/  IMAD.WIDE.U32.X R150, R87, 0x1a22d9f3, R150, P3 ;  /* 0x1a22d9f357967825 */ /* 0x000fc800018e0496 */
[----:B------:R-:W-:-:S04]  /*39570*/  IMAD.WIDE.U32 R146, P3, R114, 0x170b5d44, R146 ;  /* 0x170b5d4472927825 */ /* 0x000fc80007860092 */
[----:B------:R-:W-:-:S04]  /*39580*/  IMAD.WIDE.U32 R132, R114, 0x30000000, RZ ;  /* 0x3000000072847825 */ /* 0x000fc800078e00ff */
[----:B------:R-:W-:Y:S01]  /*39590*/  IMAD.WIDE.U32.X R152, R63, 0x1ae3a46, R152, P2 ;  /* 0x01ae3a463f987825 */ /* 0x000fe200010e0498 */
[----:B------:R-:W-:Y:S02]  /*395a0*/  IADD3.X R63, P1, PT, RZ, RZ, RZ, P1, !PT ;  /* 0x000000ffff3f7210 */ /* 0x000fe40000f3e4ff */
[----:B------:R-:W-:Y:S01]  /*395b0*/  IADD3 RZ, P2, PT, R118, R128, RZ ;  /* 0x0000008076ff7210 */ /* 0x000fe20007f5e0ff */
[----:B------:R-:W-:Y:S01]  /*395c0*/  IMAD.X R129, RZ, RZ, RZ, P3 ;  /* 0x000000ffff817224 */ /* 0x000fe200018e06ff */
[----:B------:R-:W-:Y:S01]  /*395d0*/  IADD3 R45, P3, PT, R146, R133, RZ ;  /* 0x00000085922d7210 */ /* 0x000fe20007f7e0ff */
[----:B------:R-:W-:Y:S01]  /*395e0*/  IMAD.X R59, RZ, RZ, RZ, P1 ;  /* 0x000000ffff3b7224 */ /* 0x000fe200008e06ff */
[----:B------:R-:W-:Y:S01]  /*395f0*/  MOV R128, R147 ;  /* 0x0000009300807202 */ /* 0x000fe20000000f00 */
[----:B------:R-:W-:Y:S01]  /*39600*/  IMAD.WIDE.U32 R112, R79, R22, R138 ;  /* 0x000000164f707225 */ /* 0x000fe200078e008a */
[----:B------:R-:W-:Y:S02]  /*39610*/  IADD3 RZ, P1, PT, R138, R48, RZ ;  /* 0x000000308aff7210 */ /* 0x000fe40007f3e0ff */
[----:B------:R-:W-:Y:S01]  /*39620*/  IADD3.X RZ, P2, PT, R119, R43, RZ, P2, !PT ;  /* 0x0000002b77ff7210 */ /* 0x000fe2000175e4ff */
[----:B------:R-:W-:Y:S01]  /*39630*/  IMAD.WIDE.U32.X R128, R19, 0x170b5d44, R128, P3 ;  /* 0x170b5d4413807825 */ /* 0x000fe200018e0480 */
[----:B------:R-:W-:-:S02]  /*39640*/  IADD3 RZ, P3, PT, R134, R132, RZ ;  /* 0x0000008486ff7210 */ /* 0x000fc40007f7e0ff */
[----:B------:R-:W-:Y:S01]  /*39650*/  IADD3.X RZ, P1, PT, R139, R21, RZ, P1, !PT ;  /* 0x000000158bff7210 */ /* 0x000fe20000f3e4ff */
[----:B------:R-:W-:Y:S01]  /*39660*/  IMAD.IADD R46, R113, 0x1, R46 ;  /* 0x00000001712e7824 */ /* 0x000fe200078e022e */
[----:B------:R-:W-:Y:S01]  /*39670*/  IADD3.X RZ, P3, PT, R135, R45, RZ, P3, !PT ;  /* 0x0000002d87ff7210 */ /* 0x000fe20001f7e4ff */
[C---:B------:R-:W-:Y:S01]  /*39680*/  IMAD.WIDE.U32 R118, R116.reuse, 0xf5138f, R118 ;  /* 0x00f5138f74767825 */ /* 0x040fe200078e0076 */
[----:B------:R-:W-:Y:S02]  /*39690*/  IADD3.X R45, P1, PT, RZ, R50, RZ, P1, !PT ;  /* 0x00000032ff2d7210 */ /* 0x000fe40000f3e4ff */
[----:B------:R-:W-:Y:S01]  /*396a0*/  IADD3.X R43, P3, PT, R63, R128, RZ, P3, !PT ;  /* 0x000000803f2b7210 */ /* 0x000fe20001f7e4ff */
[----:B------:R-:W-:Y:S01]  /*396b0*/  IMAD.WIDE.U32 R132, R116, 0x6ca1493b, RZ ;  /* 0x6ca1493b74847825 */ /* 0x000fe200078e00ff */
[----:B------:R-:W-:Y:S02]  /*396c0*/  IADD3.X R50, P1, PT, RZ, R51, RZ, P1, !PT ;  /* 0x00000033ff327210 */ /* 0x000fe40000f3e4ff */
[----:B------:R-:W-:Y:S01]  /*396d0*/  IADD3.X R21, P3, PT, R59, R129, RZ, P3, !PT ;  /* 0x000000813b157210 */ /* 0x000fe20001f7e4ff */
[----:B------:R-:W-:Y:S01]  /*396e0*/  IMAD.WIDE.U32 R130, R19, -0x45f6b800, RZ ;  /* 0xba09480013827825 */ /* 0x000fe200078e00ff */
[----:B------:R-:W-:-:S02]  /*396f0*/  IADD3.X R128, P1, PT, R45, R14, RZ, P1, !PT ;  /* 0x0000000e2d807210 */ /* 0x000fc40000f3e4ff */
[----:B------:R-:W-:Y:S01]  /*39700*/  IADD3.X R112, P0, PT, R89, R112, RZ, P0, !PT ;  /* 0x0000007059707210 */ /* 0x000fe2000071e4ff */
[----:B------:R-:W-:Y:S01]  /*39710*/  IMAD.WIDE.U32 R134, R114, 0x30000000, R134 ;  /* 0x3000000072867825 */ /* 0x000fe200078e0086 */
[----:B------:R-:W-:Y:S02]  /*39720*/  IADD3.X R129, P1, PT, R50, R15, RZ, P1, !PT ;  /* 0x0000000f32817210 */ /* 0x000fe40000f3e4ff */
[----:B------:R-:W-:Y:S01]  /*39730*/  IADD3.X R113, P0, PT, R105, R46, RZ, P0, !PT ;  /* 0x0000002e69717210 */ /* 0x000fe2000071e4ff */
[----:B------:R-:W-:Y:S01]  /*39740*/  IMAD.IADD R46, R119, 0x1, R126 ;  /* 0x00000001772e7824 */ /* 0x000fe200078e027e */
[----:B------:R-:W-:Y:S01]  /*39750*/  IADD3.X R59, P1, PT, RZ, RZ, RZ, P1, !PT ;  /* 0x000000ffff3b7210 */ /* 0x000fe20000f3e4ff */
[----:B------:R-:W-:Y:S01]  /*39760*/  IMAD.WIDE.U32 R126, R87, 0x6ca1493b, RZ ;  /* 0x6ca1493b577e7825 */ /* 0x000fe200078e00ff */
[----:B------:R-:W-:Y:S02]  /*39770*/  IADD3.X R137, P2, PT, R137, R150, RZ, P2, !PT ;  /* 0x0000009689897210 */ /* 0x000fe4000175e4ff */
[----:B------:R-:W-:Y:S01]  /*39780*/  IADD3.X R118, P3, PT, R43, R118, RZ, P3, !PT ;  /* 0x000000762b767210 */ /* 0x000fe20001f7e4ff */
[----:B------:R-:W-:Y:S01]  /*39790*/  IMAD.X R150, RZ, RZ, RZ, P4 ;  /* 0x000000ffff967224 */ /* 0x000fe200020e06ff */
[----:B------:R-:W-:Y:S01]  /*397a0*/  IADD3.X R79, P0, PT, RZ, RZ, RZ, P0, !PT ;  /* 0x000000ffff4f7210 */ /* 0x000fe2000071e4ff */
[----:B------:R-:W-:Y:S01]  /*397b0*/  IMAD.X R69, RZ, RZ, RZ, P1 ;  /* 0x000000ffff457224 */ /* 0x000fe200008e06ff */
[----:B------:R-:W-:Y:S01]  /*397c0*/  IADD3 RZ, P1, PT, R112, R42, RZ ;  /* 0x0000002a70ff7210 */ /* 0x000fe20007f3e0ff */
[----:B------:R-:W-:Y:S01]  /*397d0*/  IMAD.WIDE.U32 R110, R110, 0x17c510ea, R112 ;  /* 0x17c510ea6e6e7825 */ /* 0x000fe200078e0070 */
[----:B------:R-:W-:-:S02]  /*397e0*/  IADD3.X R150, P2, PT, R150, R151, RZ, P2, !PT ;  /* 0x0000009796967210 */ /* 0x000fc4000175e4ff */
[----:B------:R-:W-:Y:S01]  /*397f0*/  IADD3.X RZ, P1, PT, R113, R18, RZ, P1, !PT ;  /* 0x0000001271ff7210 */ /* 0x000fe20000f3e4ff */
[----:B------:R-:W-:Y:S01]  /*39800*/  IMAD.WIDE.U32 R42, R87, 0x17c510ea, RZ ;  /* 0x17c510ea572a7825 */ /* 0x000fe200078e00ff */
[----:B------:R-:W-:Y:S02]  /*39810*/  IADD3.X R136, P2, PT, R137, R110, RZ, P2, !PT ;  /* 0x0000006e89887210 */ /* 0x000fe4000175e4ff */
[----:B------:R-:W-:Y:S01]  /*39820*/  IADD3.X R119, P3, PT, R21, R46, RZ, P3, !PT ;  /* 0x0000002e15777210 */ /* 0x000fe20001f7e4ff */
[----:B------:R-:W-:Y:S01]  /*39830*/  IMAD.WIDE.U32 R126, P4, R116, -0x39c4fa40, R126 ;  /* 0xc63b05c0747e7825 */ /* 0x000fe2000788007e */
[----:B------:R-:W-:-:S03]  /*39840*/  IADD3.X R79, P1, PT, R79, R152, RZ, P1, !PT ;  /* 0x000000984f4f7210 */ /* 0x000fc60000f3e4ff */
[----:B------:R-:W-:Y:S02]  /*39850*/  IMAD.IADD R51, R111, 0x1, R44 ;  /* 0x000000016f337824 */ /* 0x000fe400078e022c */
[----:B------:R-:W-:Y:S02]  /*39860*/  IMAD.X R83, RZ, RZ, RZ, P0 ;  /* 0x000000ffff537224 */ /* 0x000fe400000e06ff */
[----:B------:R-:W-:Y:S01]  /*39870*/  IMAD.X R111, RZ, RZ, RZ, P4 ;  /* 0x000000ffff6f7224 */ /* 0x000fe200020e06ff */
[----:B------:R-:W-:Y:S01]  /*39880*/  IADD3 R89, P4, PT, R126, R133, RZ ;  /* 0x000000857e597210 */ /* 0x000fe20007f9e0ff */
[----:B------:R-:W-:Y:S01]  /*39890*/  IMAD.WIDE.U32 R42, P0, R116, 0x1ae3a46, R42 ;  /* 0x01ae3a46742a7825 */ /* 0x000fe2000780002a */
[----:B------:R-:W-:Y:S02]  /*398a0*/  IADD3.X R137, P2, PT, R150, R51, RZ, P2, !PT ;  /* 0x0000003396897210 */ /* 0x000fe4000175e4ff */
[----:B------:R-:W-:Y:S01]  /*398b0*/  IADD3.X R46, P1, PT, R83, R153, RZ, P1, !PT ;  /* 0x00000099532e7210 */ /* 0x000fe20000f3e4ff */
[----:B------:R-:W-:-:S04]  /*398c0*/  IMAD.WIDE.U32 R14, R116, 0x17c510ea, RZ ;  /* 0x17c510ea740e7825 */ /* 0x000fc800078e00ff */
[----:B------:R-:W-:Y:S01]  /*398d0*/  IMAD.MOV.U32 R110, RZ, RZ, R127 ;  /* 0x000000ffff6e7224 */ /* 0x000fe200078e007f */
[----:B------:R-:W-:Y:S01]  /*398e0*/  IADD3.X R127, P3, PT, RZ, RZ, RZ, P3, !PT ;  /* 0x000000ffff7f7210 */ /* 0x000fe20001f7e4ff */
[----:B------:R-:W-:Y:S01]  /*398f0*/  IMAD.X R45, RZ, RZ, RZ, P0 ;  /* 0x000000ffff2d7224 */ /* 0x000fe200000e06ff */
[----:B------:R-:W-:Y:S01]  /*39900*/  IADD3 R15, P0, PT, R42, R15, RZ ;  /* 0x0000000f2a0f7210 */ /* 0x000fe20007f1e0ff */
[----:B------:R-:W-:Y:S01]  /*39910*/  IMAD.MOV.U32 R44, RZ, RZ, R43 ;  /* 0x000000ffff2c7224 */ /* 0x000fe200078e002b */
[----:B------:R-:W-:Y:S01]  /*39920*/  IADD3.X R43, P2, PT, RZ, RZ, RZ, P2, !PT ;  /* 0x000000ffff2b7210 */ /* 0x000fe2000175e4ff */
[----:B------:R-:W-:-:S04]  /*39930*/  IMAD.WIDE.U32.X R110, R87, -0x39c4fa40, R110, P4 ;  /* 0xc63b05c0576e7825 */ /* 0x000fc800020e046e */
[----:B------:R-:W-:-:S04]  /*39940*/  IMAD.WIDE.U32 R130, P4, R114, 0x1ef3622f, R130 ;  /* 0x1ef3622f72827825 */ /* 0x000fc80007880082 */
[----:B------:R-:W-:Y:S01]  /*39950*/  IMAD.WIDE.U32 R50, R114, -0x45f6b800, RZ ;  /* 0xba09480072327825 */ /* 0x000fe200078e00ff */
[----:B------:R-:W-:-:S03]  /*39960*/  IADD3.X R63, PT, PT, RZ, RZ, RZ, P4, !PT ;  /* 0x000000ffff3f7210 */ /* 0x000fc600027fe4ff */
[----:B------:R-:W-:Y:S01]  /*39970*/  IMAD.WIDE.U32.X R44, R87, 0x1ae3a46, R44, P0 ;  /* 0x01ae3a46572c7825 */ /* 0x000fe200000e042c */
[----:B------:R-:W-:Y:S02]  /*39980*/  IADD3 R95, P4, PT, R130, R51, RZ ;  /* 0x00000033825f7210 */ /* 0x000fe40007f9e0ff */
[----:B------:R-:W-:Y:S01]  /*39990*/  IADD3 RZ, P0, PT, R128, R62, RZ ;  /* 0x0000003e80ff7210 */ /* 0x000fe20007f1e0ff */
[----:B------:R-:W-:Y:S01]  /*399a0*/  IMAD.X R87, RZ, RZ, RZ, P2 ;  /* 0x000000ffff577224 */ /* 0x000fe200010e06ff */
[----:B------:R-:W-:Y:S01]  /*399b0*/  IADD3 RZ, P2, PT, R118, R50, RZ ;  /* 0x0000003276ff7210 */ /* 0x000fe20007f5e0ff */
[----:B------:R-:W-:Y:S01]  /*399c0*/  IMAD.WIDE.U32 R50, R134, -0x1, RZ ;  /* 0xffffffff86327825 */ /* 0x000fe200078e00ff */
[----:B------:R-:W-:Y:S02]  /*399d0*/  IADD3.X RZ, P0, PT, R129, R9, RZ, P0, !PT ;  /* 0x0000000981ff7210 */ /* 0x000fe4000071e4ff */
[----:B------:R-:W-:Y:S01]  /*399e0*/  IADD3.X RZ, P2, PT, R119, R95, RZ, P2, !PT ;  /* 0x0000005f77ff7210 */ /* 0x000fe2000175e4ff */
[----:B------:R-:W-:Y:S01]  /*399f0*/  IMAD.IADD R147, R135, 0x1, R146 ;  /* 0x0000000187937824 */ /* 0x000fe200078e0292 */
[----:B------:R-:W-:Y:S01]  /*39a00*/  IADD3.X R59, P0, PT, R59, R64, RZ, P0, !PT ;  /* 0x000000403b3b7210 */ /* 0x000fe2000071e4ff */
[----:B------:R-:W-:-:S03]  /*39a10*/  IMAD.WIDE.U32 R112, R50, 0x1, RZ ;  /* 0x0000000132707825 */ /* 0x000fc600078e00ff */
[----:B------:R-:W-:Y:S01]  /*39a20*/  IADD3.X R69, P0, PT, R69, R65, RZ, P0, !PT ;  /* 0x0000004145457210 */ /* 0x000fe2000071e4ff */
[----:B------:R-:W-:Y:S02]  /*39a30*/  IMAD.MOV.U32 R62, RZ, RZ, R131 ;  /* 0x000000ffff3e7224 */ /* 0x000fe400078e0083 */
[C---:B------:R-:W-:Y:S02]  /*39a40*/  IMAD R9, R134.reuse, -0x7af74001, -R147 ;  /* 0x8508bfff86097824 */ /* 0x040fe400078e0a93 */
[----:B------:R-:W-:Y:S01]  /*39a50*/  IMAD.WIDE.U32.X R62, R19, 0x1ef3622f, R62, P4 ;  /* 0x1ef3622f133e7825 */ /* 0x000fe200020e043e */
[----:B------:R-:W-:-:S03]  /*39a60*/  IADD3 RZ, P4, PT, R134, R112, RZ ;  /* 0x0000007086ff7210 */ /* 0x000fc60007f9e0ff */
[----:B------:R-:W-:Y:S01]  /*39a70*/  IMAD.WIDE.U32 R134, R57, R81, R66 ;  /* 0x0000005139867225 */ /* 0x000fe200078e0042 */
[----:B------:R-:W-:-:S03]  /*39a80*/  IADD3.X R127, P2, PT, R127, R62, RZ, P2, !PT ;  /* 0x0000003e7f7f7210 */ /* 0x000fc6000175e4ff */
[----:B------:R-:W-:Y:S02]  /*39a90*/  IMAD.IADD R21, R51, 0x1, R9 ;  /* 0x0000000133157824 */ /* 0x000fe400078e0209 */
[----:B------:R-:W-:Y:S02]  /*39aa0*/  IMAD.X R9, RZ, RZ, RZ, P3 ;  /* 0x000000ffff097224 */ /* 0x000fe400018e06ff */
[----:B------:R-:W-:Y:S01]  /*39ab0*/  IMAD.IADD R18, R135, 0x1, R8 ;  /* 0x0000000187127824 */ /* 0x000fe200078e0208 */
[----:B------:R-:W-:Y:S01]  /*39ac0*/  IADD3.X R8, P0, PT, R59, R134, RZ, P0, !PT ;  /* 0x000000863b087210 */ /* 0x000fe2000071e4ff */
[----:B------:R-:W-:Y:S01]  /*39ad0*/  IMAD.WIDE.U32 R64, R21, 0x1, RZ ;  /* 0x0000000115407825 */ /* 0x000fe200078e00ff */
[----:B------:R-:W-:Y:S02]  /*39ae0*/  IADD3.X R62, P2, PT, R9, R63, RZ, P2, !PT ;  /* 0x0000003f093e7210 */ /* 0x000fe4000175e4ff */
[----:B------:R-:W-:Y:S01]  /*39af0*/  IADD3.X R9, P0, PT, R69, R18, RZ, P0, !PT ;  /* 0x0000001245097210 */ /* 0x000fe2000071e4ff */
[----:B------:R-:W-:-:S03]  /*39b00*/  IMAD.WIDE.U32 R128, R53, R22, R128 ;  /* 0x0000001635807225 */ /* 0x000fc600078e0080 */
[----:B------:R-:W-:Y:S01]  /*39b10*/  IADD3.X R95, P0, PT, RZ, RZ, RZ, P0, !PT ;  /* 0x000000ffff5f7210 */ /* 0x000fe2000071e4ff */
[----:B------:R-:W-:Y:S01]  /*39b20*/  IMAD.WIDE.U32 R64, P3, R50, -0x7af74000, R64 ;  /* 0x8508c00032407825 */ /* 0x000fe20007860040 */
[----:B------:R-:W-:-:S03]  /*39b30*/  IADD3.X R131, P1, PT, R79, R128, RZ, P1, !PT ;  /* 0x000000804f837210 */ /* 0x000fc60000f3e4ff */
[----:B------:R-:W-:Y:S02]  /*39b40*/  IMAD.IADD R51, R129, 0x1, R60 ;  /* 0x0000000181337824 */ /* 0x000fe400078e023c */
[----:B------:R-:W-:Y:S01]  /*39b50*/  IMAD.X R67, RZ, RZ, RZ, P3 ;  /* 0x000000ffff437224 */ /* 0x000fe200018e06ff */
[----:B------:R-:W-:Y:S01]  /*39b60*/  IADD3 R112, P3, PT, R113, R64, RZ ;  /* 0x0000004071707210 */ /* 0x000fe20007f7e0ff */
[----:B------:R-:W-:Y:S01]  /*39b70*/  IMAD.MOV.U32 R66, RZ, RZ, R65 ;  /* 0x000000ffff427224 */ /* 0x000fe200078e0041 */
[----:B------:R-:W-:Y:S01]  /*39b80*/  IADD3.X R46, P1, PT, R46, R51, RZ, P1, !PT ;  /* 0x000000332e2e7210 */ /* 0x000fe20000f3e4ff */
[----:B------:R-:W-:Y:S01]  /*39b90*/  IMAD.X R69, RZ, RZ, RZ, P0 ;  /* 0x000000ffff457224 */ /* 0x000fe200000e06ff */
[----:B------:R-:W-:Y:S01]  /*39ba0*/  IADD3 RZ, P0, PT, R136, R132, RZ ;  /* 0x0000008488ff7210 */ /* 0x000fe20007f1e0ff */
[----:B------:R-:W-:Y:S01]  /*39bb0*/  IMAD.WIDE.U32 R118, R114, -0x45f6b800, R118 ;  /* 0xba09480072767825 */ /* 0x000fe200078e0076 */
[----:B------:R-:W-:Y:S02]  /*39bc0*/  IADD3.X RZ, P4, PT, R147, R112, RZ, P4, !PT ;  /* 0x0000007093ff7210 */ /* 0x000fe4000279e4ff */
[----:B------:R-:W-:Y:S01]  /*39bd0*/  IADD3.X RZ, P0, PT, R137, R89, RZ, P0, !PT ;  /* 0x0000005989ff7210 */ /* 0x000fe2000071e4ff */
[----:B------:R-:W-:Y:S01]  /*39be0*/  IMAD.WIDE.U32.X R66, R21, -0x7af74000, R66, P3 ;  /* 0x8508c00015427825 */ /* 0x000fe200018e0442 */
[----:B------:R-:W-:-:S03]  /*39bf0*/  IADD3.X R48, P1, PT, RZ, RZ, RZ, P1, !PT ;  /* 0x000000ffff307210 */ /* 0x000fc60000f3e4ff */
[----:B------:R-:W-:Y:S01]  /*39c00*/  IMAD.WIDE.U32 R136, R116, 0x6ca1493b, R136 ;  /* 0x6ca1493b74887825 */ /* 0x000fe200078e0088 */
[----:B------:R-:W-:-:S03]  /*39c10*/  IADD3.X R59, P4, PT, RZ, R66, RZ, P4, !PT ;  /* 0x00000042ff3b7210 */ /* 0x000fc6000279e4ff */
[----:B------:R-:W-:Y:S01]  /*39c20*/  IMAD.WIDE.U32 R128, R19, 0xf5138f, RZ ;  /* 0x00f5138f13807825 */ /* 0x000fe200078e00ff */
[----:B------:R-:W-:-:S03]  /*39c30*/  IADD3.X R89, P4, PT, RZ, R67, RZ, P4, !PT ;  /* 0x00000043ff597210 */ /* 0x000fc6000279e4ff */
[----:B------:R-:W-:Y:S01]  /*39c40*/  IMAD.IADD R60, R119, 0x1, R130 ;  /* 0x00000001773c7824 */ /* 0x000fe200078e0282 */
[----:B------:R-:W-:Y:S01]  /*39c50*/  IADD3.X R130, P3, PT, R43, R110, RZ, P0, !PT ;  /* 0x0000006e2b827210 */ /* 0x000fe2000077e4ff */
[----:B------:R-:W-:Y:S01]  /*39c60*/  IMAD.IADD R43, R137, 0x1, R126 ;  /* 0x00000001892b7824 */ /* 0x000fe200078e027e */
[----:B------:R-:W-:Y:S01]  /*39c70*/  IADD3.X R126, P2, PT, R127, R136, RZ, P2, !PT ;  /* 0x000000887f7e7210 */ /* 0x000fe2000175e4ff */
[----:B------:R-:W-:Y:S01]  /*39c80*/  IMAD.X R51, RZ, RZ, RZ, P1 ;  /* 0x000000ffff337224 */ /* 0x000fe200008e06ff */
[----:B------:R-:W-:Y:S01]  /*39c90*/  IADD3.X R18, P4, PT, R59, R118, RZ, P4, !PT ;  /* 0x000000763b127210 */ /* 0x000fe2000279e4ff */
[----:B------:R-:W-:Y:S01]  /*39ca0*/  IMAD.WIDE.U32 R128, P1, R114, 0x1a22d9f3, R128 ;  /* 0x1a22d9f372807825 */ /* 0x000fe20007820080 */
[----:B------:R-:W-:Y:S02]  /*39cb0*/  IADD3.X R127, P2, PT, R62, R43, RZ, P2, !PT ;  /* 0x0000002b3e7f7210 */ /* 0x000fe4000175e4ff */
[----:B------:R-:W-:Y:S01]  /*39cc0*/  IADD3.X R53, P3, PT, R87, R111, RZ, P3, !PT ;  /* 0x0000006f57357210 */ /* 0x000fe20001f7e4ff */
[----:B------:R-:W-:Y:S01]  /*39cd0*/  IMAD.WIDE.U32 R136, R114, 0xf5138f, RZ ;  /* 0x00f5138f72887825 */ /* 0x000fe200078e00ff */
[----:B------:R-:W-:-:S02]  /*39ce0*/  IADD3.X R87, P2, PT, RZ, RZ, RZ, P2, !PT ;  /* 0x000000ffff577210 */ /* 0x000fc4000175e4ff */
[----:B------:R-:W-:Y:S01]  /*39cf0*/  IADD3.X R130, P3, PT, R130, R131, RZ, P3, !PT ;  /* 0x0000008382827210 */ /* 0x000fe20001f7e4ff */
[----:B------:R-:W-:Y:S01]  /*39d00*/  IMAD.X R119, RZ, RZ, RZ, P1 ;  /* 0x000000ffff777224 */ /* 0x000fe200008e06ff */
[----:B------:R-:W-:Y:S01]  /*39d10*/  IADD3 R101, P1, PT, R128, R137, RZ ;  /* 0x0000008980657210 */ /* 0x000fe20007f3e0ff */
[----:B------:R-:W-:Y:S01]  /*39d20*/  IMAD.WIDE.U32 R112, R19, 0x6ca1493b, RZ ;  /* 0x6ca1493b13707825 */ /* 0x000fe200078e00ff */
[----:B------:R-:W-:Y:S02]  /*39d30*/  IADD3.X R79, PT, PT, RZ, RZ, RZ, P2, !PT ;  /* 0x000000ffff4f7210 */ /* 0x000fe400017fe4ff */
[----:B------:R-:W-:Y:S01]  /*39d40*/  IADD3 RZ, P0, PT, R8, R82, RZ ;  /* 0x0000005208ff7210 */ /* 0x000fe20007f1e0ff */
[----:B------:R-:W-:Y:S01]  /*39d50*/  IMAD.MOV.U32 R118, RZ, RZ, R129 ;  /* 0x000000ffff767224 */ /* 0x000fe200078e0081 */
[----:B------:R-:W-:Y:S01]  /*39d60*/  IADD3.X R131, P3, PT, R53, R46, RZ, P3, !PT ;  /* 0x0000002e35837210 */ /* 0x000fe20001f7e4ff */
[----:B------:R-:W-:Y:S01]  /*39d70*/  IMAD.WIDE.U32 R66, R19, 0x17c510ea, RZ ;  /* 0x17c510ea13427825 */ /* 0x000fe200078e00ff */
[----:B------:R-:W-:-:S02]  /*39d80*/  IADD3.X RZ, P0, PT, R9, R41, RZ, P0, !PT ;  /* 0x0000002909ff7210 */ /* 0x000fc4000071e4ff */
[----:B------:R-:W-:Y:S01]  /*39d90*/  IADD3.X R53, P3, PT, RZ, RZ, RZ, P3, !PT ;  /* 0x000000ffff357210 */ /* 0x000fe20001f7e4ff */
[----:B------:R-:W-:Y:S01]  /*39da0*/  IMAD.WIDE.U32.X R118, R19, 0x1a22d9f3, R118, P1 ;  /* 0x1a22d9f313767825 */ /* 0x000fe200008e0476 */
[----:B------:R-:W-:-:S03]  /*39db0*/  IADD3.X R95, P0, PT, R95, R84, RZ, P0, !PT ;  /* 0x000000545f5f7210 */ /* 0x000fc6000071e4ff */
[----:B------:R-:W-:Y:S01]  /*39dc0*/  IMAD.WIDE.U32 R110, R114, 0x6ca1493b, RZ ;  /* 0x6ca1493b726e7825 */ /* 0x000fe200078e00ff */
[----:B------:R-:W-:-:S03]  /*39dd0*/  IADD3.X R41, P0, PT, R69, R85, RZ, P0, !PT ;  /* 0x0000005545297210 */ /* 0x000fc6000071e4ff */
[----:B------:R-:W-:-:S04]  /*39de0*/  IMAD.WIDE.U32 R112, P1, R114, -0x39c4fa40, R112 ;  /* 0xc63b05c072707825 */ /* 0x000fc80007820070 */
        /* <DEDUP_REMOVED lines=14> */
[----:B------:R-:W-:Y:S01]  /*39ed0*/  IADD3.X R19, P4, PT, R89, R60, RZ, P4, !PT ;  /* 0x0000003c59137210 */ /* 0x000fe2000279e4ff */
[----:B------:R-:W-:Y:S01]  /*39ee0*/  IMAD.X R59, RZ, RZ, RZ, P3 ;  /* 0x000000ffff3b7224 */ /* 0x000fe200018e06ff */
[----:B------:R-:W-:Y:S01]  /*39ef0*/  IADD3 R65, P3, PT, R62, R135, RZ ;  /* 0x000000873e417210 */ /* 0x000fe20007f7e0ff */
[----:B------:R-:W-:Y:S01]  /*39f00*/  IMAD.X R137, RZ, RZ, RZ, P1 ;  /* 0x000000ffff897224 */ /* 0x000fe200008e06ff */
[----:B------:R-:W-:Y:S01]  /*39f10*/  IADD3 RZ, P1, PT, R18, R134, RZ ;  /* 0x0000008612ff7210 */ /* 0x000fe20007f3e0ff */
[----:B------:R-:W-:Y:S01]  /*39f20*/  IMAD.MOV.U32 R136, RZ, RZ, R63 ;  /* 0x000000ffff887224 */ /* 0x000fe200078e003f */
[----:B------:R-:W-:Y:S01]  /*39f30*/  IADD3.X R67, P4, PT, RZ, RZ, RZ, P4, !PT ;  /* 0x000000ffff437210 */ /* 0x000fe2000279e4ff */
[----:B------:R-:W-:Y:S01]  /*39f40*/  IMAD.WIDE.U32 R138, R142, R81, R90 ;  /* 0x000000518e8a7225 */ /* 0x000fe200078e005a */
[----:B------:R-:W-:-:S02]  /*39f50*/  IADD3.X RZ, P2, PT, R127, R101, RZ, P2, !PT ;  /* 0x000000657fff7210 */ /* 0x000fc4000175e4ff */
[----:B------:R-:W-:Y:S01]  /*39f60*/  IADD3.X RZ, P1, PT, R19, R65, RZ, P1, !PT ;  /* 0x0000004113ff7210 */ /* 0x000fe20000f3e4ff */
        /* <DEDUP_REMOVED lines=8> */
[----:B------:R-:W-:Y:S01]  /*39ff0*/  IMAD.WIDE.U32 R84, P4, R50, 0x1ef3622f, R136 ;  /* 0x1ef3622f32547825 */ /* 0x000fe20007880088 */
[----:B------:R-:W-:-:S02]  /*3a000*/  IADD3.X R53, P3, PT, R53, R44, RZ, P3, !PT ;  /* 0x0000002c35357210 */ /* 0x000fc40001f7e4ff */
[----:B------:R-:W-:Y:S01]  /*3a010*/  IADD3.X R138, P0, PT, R95, R138, RZ, P0, !PT ;  /* 0x0000008a5f8a7210 */ /* 0x000fe2000071e4ff */
[----:B------:R-:W-:Y:S01]  /*3a020*/  IMAD.WIDE.U32 R14, R50, -0x45f6b800, RZ ;  /* 0xba094800320e7825 */ /* 0x000fe200078e00ff */
[----:B------:R-:W-:-:S03]  /*3a030*/  IADD3.X R146, P3, PT, R59, R45, RZ, P3, !PT ;  /* 0x0000002d3b927210 */ /* 0x000fc60001f7e4ff */
[----:B------:R-:W-:Y:S01]  /*3a040*/  IMAD.X R137, RZ, RZ, RZ, P4 ;  /* 0x000000ffff897224 */ /* 0x000fe200020e06ff */
[----:B------:R-:W-:Y:S01]  /*3a050*/  IADD3 R15, P4, PT, R84, R15, RZ ;  /* 0x0000000f540f7210 */ /* 0x000fe20007f9e0ff */
[----:B------:R-:W-:Y:S01]  /*3a060*/  IMAD.WIDE.U32 R90, R21, 0xf5138f, RZ ;  /* 0x00f5138f155a7825 */ /* 0x000fe200078e00ff */
[----:B------:R-:W-:-:S03]  /*3a070*/  IADD3.X R53, P3, PT, R53, R48, RZ, P3, !PT ;  /* 0x0000003035357210 */ /* 0x000fc60001f7e4ff */
[----:B------:R-:W-:Y:S01]  /*3a080*/  IMAD.MOV.U32 R136, RZ, RZ, R85 ;  /* 0x000000ffff887224 */ /* 0x000fe200078e0055 */
[----:B------:R-:W-:Y:S01]  /*3a090*/  IADD3.X R48, P3, PT, R146, R51, RZ, P3, !PT ;  /* 0x0000003392307210 */ /* 0x000fe20001f7e4ff */
[----:B------:R-:W-:-:S04]  /*3a0a0*/  IMAD.WIDE.U32 R130, R116, 0x17c510ea, R130 ;  /* 0x17c510ea74827825 */ /* 0x000fc800078e0082 */
        /* <DEDUP_REMOVED lines=8> */
[----:B------:R-:W-:Y:S01]  /*3a130*/  IMAD.WIDE.U32 R8, R55, R22, R8 ;  /* 0x0000001637087225 */ /* 0x000fe200078e0008 */
[----:B------:R-:W-:-:S03]  /*3a140*/  IADD3.X R55, P1, PT, R69, R135, RZ, P1, !PT ;  /* 0x0000008745377210 */ /* 0x000fc60000f3e4ff */
[----:B------:R-:W-:-:S04]  /*3a150*/  IMAD.WIDE.U32.X R140, R21, 0x1a22d9f3, R140, P4 ;  /* 0x1a22d9f3158c7825 */ /* 0x000fc800020e048c */
[----:B------:R-:W-:-:S04]  /*3a160*/  IMAD.WIDE.U32 R118, P4, R50, -0x39c4fa40, R118 ;  /* 0xc63b05c032767825 */ /* 0x000fc80007880076 */
[----:B------:R-:W-:Y:S01]  /*3a170*/  IMAD.WIDE.U32 R134, R50, 0x6ca1493b, RZ ;  /* 0x6ca1493b32867825 */ /* 0x000fe200078e00ff */
[----:B------:R-:W-:-:S03]  /*3a180*/  IADD3.X R45, PT, PT, RZ, RZ, RZ, P4, !PT ;  /* 0x000000ffff2d7210 */ /* 0x000fc600027fe4ff */
[----:B------:R-:W-:Y:S01]  /*3a190*/  IMAD.IADD R9, R9, 0x1, R68 ;  /* 0x0000000109097824 */ /* 0x000fe200078e0244 */
[----:B------:R-:W-:Y:S01]  /*3a1a0*/  IADD3 R59, P4, PT, R118, R135, RZ ;  /* 0x00000087763b7210 */ /* 0x000fe20007f9e0ff */
[----:B------:R-:W-:-:S04]  /*3a1b0*/  IMAD.WIDE.U32 R68, R21, 0x17c510ea, RZ ;  /* 0x17c510ea15447825 */ /* 0x000fc800078e00ff */
[----:B------:R-:W-:Y:S02]  /*3a1c0*/  IMAD.MOV.U32 R44, RZ, RZ, R119 ;  /* 0x000000ffff2c7224 */ /* 0x000fe400078e0077 */
[----:B------:R-:W-:-:S04]  /*3a1d0*/  IMAD.WIDE.U32 R18, R50, 0x30000000, R18 ;  /* 0x3000000032127825 */ /* 0x000fc800078e0012 */
[----:B------:R-:W-:-:S04]  /*3a1e0*/  IMAD.WIDE.U32.X R44, R21, -0x39c4fa40, R44, P4 ;  /* 0xc63b05c0152c7825 */ /* 0x000fc800020e042c */
[----:B------:R-:W-:-:S04]  /*3a1f0*/  IMAD.WIDE.U32 R150, P4, R50, 0x1ae3a46, R68 ;  /* 0x01ae3a4632967825 */ /* 0x000fc80007880044 */
[----:B------:R-:W-:-:S04]  /*3a200*/  IMAD.WIDE.U32 R68, R50, 0x17c510ea, RZ ;  /* 0x17c510ea32447825 */ /* 0x000fc800078e00ff */
[----:B------:R-:W-:Y:S02]  /*3a210*/  IMAD.IADD R16, R139, 0x1, R16 ;  /* 0x000000018b107824 */ /* 0x000fe400078e0210 */
[----:B------:R-:W-:Y:S02]  /*3a220*/  IMAD.IADD R79, R19, 0x1, R62 ;  /* 0x00000001134f7824 */ /* 0x000fe400078e023e */
[----:B------:R-:W-:Y:S01]  /*3a230*/  IMAD.X R63, RZ, RZ, RZ, P4 ;  /* 0x000000ffff3f7224 */ /* 0x000fe200020e06ff */
[----:B------:R-:W-:Y:S01]  /*3a240*/  IADD3 R19, P4, PT, R150, R69, RZ ;  /* 0x0000004596137210 */ /* 0x000fe20007f9e0ff */
[----:B------:R-:W-:Y:S01]  /*3a250*/  IMAD.MOV.U32 R62, RZ, RZ, R151 ;  /* 0x000000ffff3e7224 */ /* 0x000fe200078e0097 */
[----:B------:R-:W-:Y:S01]  /*3a260*/  IADD3.X R139, P0, PT, R41, R16, RZ, P0, !PT ;  /* 0x00000010298b7210 */ /* 0x000fe2000071e4ff */
[----:B------:R-:W-:Y:S02]  /*3a270*/  IMAD.IADD R42, R131, 0x1, R42 ;  /* 0x00000001832a7824 */ /* 0x000fe400078e022a */
[----:B------:R-:W-:Y:S01]  /*3a280*/  IMAD.WIDE.U32.X R62, R21, 0x1ae3a46, R62, P4 ;  /* 0x01ae3a46153e7825 */ /* 0x000fe200020e043e */
[----:B------:R-:W-:-:S02]  /*3a290*/  IADD3.X R21, P0, PT, RZ, RZ, RZ, P0, !PT ;  /* 0x000000ffff157210 */ /* 0x000fc4000071e4ff */
[----:B------:R-:W-:Y:S01]  /*3a2a0*/  IADD3.X R131, P2, PT, R65, R42, RZ, P2, !PT ;  /* 0x0000002a41837210 */ /* 0x000fe2000175e4ff */
[----:B------:R-:W-:Y:S01]  /*3a2b0*/  IMAD.WIDE.U32 R126, R114, 0xf5138f, R126 ;  /* 0x00f5138f727e7825 */ /* 0x000fe200078e007e */
[----:B------:R-:W-:Y:S02]  /*3a2c0*/  IADD3.X R85, P4, PT, R53, R8, RZ, P3, !PT ;  /* 0x0000000835557210 */ /* 0x000fe40001f9e4ff */
[----:B------:R-:W-:Y:S01]  /*3a2d0*/  IADD3.X R51, P2, PT, RZ, RZ, RZ, P2, !PT ;  /* 0x000000ffff337210 */ /* 0x000fe2000175e4ff */
[----:B------:R-:W-:Y:S01]  /*3a2e0*/  IMAD.X R65, RZ, RZ, RZ, P0 ;  /* 0x000000ffff417224 */ /* 0x000fe200000e06ff */
[----:B------:R-:W-:Y:S01]  /*3a2f0*/  IADD3 RZ, P0, PT, R138, R88, RZ ;  /* 0x000000588aff7210 */ /* 0x000fe20007f1e0ff */
[----:B------:R-:W-:Y:S01]  /*3a300*/  IMAD.IADD R128, R127, 0x1, R128 ;  /* 0x000000017f807824 */ /* 0x000fe200078e0280 */
[----:B------:R-:W-:Y:S01]  /*3a310*/  IADD3.X R126, P1, PT, R67, R126, RZ, P1, !PT ;  /* 0x0000007e437e7210 */ /* 0x000fe20000f3e4ff */
[----:B------:R-:W-:Y:S01]  /*3a320*/  IMAD.X R41, RZ, RZ, RZ, P2 ;  /* 0x000000ffff297224 */ /* 0x000fe200010e06ff */
[----:B------:R-:W-:Y:S01]  /*3a330*/  IADD3.X RZ, P0, PT, R139, R47, RZ, P0, !PT ;  /* 0x0000002f8bff7210 */ /* 0x000fe2000071e4ff */
[----:B------:R-:W-:Y:S01]  /*3a340*/  IMAD.WIDE.U32 R88, R18, -0x1, RZ ;  /* 0xffffffff12587825 */ /* 0x000fe200078e00ff */
[----:B------:R-:W-:-:S02]  /*3a350*/  IADD3.X R127, P1, PT, R55, R128, RZ, P1, !PT ;  /* 0x00000080377f7210 */ /* 0x000fc40000f3e4ff */
[----:B------:R-:W-:Y:S01]  /*3a360*/  IADD3.X R47, P0, PT, R21, R92, RZ, P0, !PT ;  /* 0x0000005c152f7210 */ /* 0x000fe2000071e4ff */
[----:B------:R-:W-:Y:S01]  /*3a370*/  IMAD.WIDE.U32 R138, R57, R22, R138 ;  /* 0x00000016398a7225 */ /* 0x000fe200078e008a */
[----:B------:R-:W-:Y:S02]  /*3a380*/  IADD3.X R55, P1, PT, RZ, RZ, RZ, P1, !PT ;  /* 0x000000ffff377210 */ /* 0x000fe40000f3e4ff */
[----:B------:R-:W-:Y:S01]  /*3a390*/  IADD3.X R48, P4, PT, R48, R9, RZ, P4, !PT ;  /* 0x0000000930307210 */ /* 0x000fe2000279e4ff */
[----:B------:R-:W-:Y:S01]  /*3a3a0*/  IMAD.WIDE.U32 R8, R144, R81, R148 ;  /* 0x0000005190087225 */ /* 0x000fe200078e0094 */
[----:B------:R-:W-:Y:S02]  /*3a3b0*/  IADD3.X R92, P0, PT, R65, R93, RZ, P0, !PT ;  /* 0x0000005d415c7210 */ /* 0x000fe4000071e4ff */
[----:B------:R-:W-:Y:S01]  /*3a3c0*/  IADD3 RZ, P2, PT, R126, R14, RZ ;  /* 0x0000000e7eff7210 */ /* 0x000fe20007f5e0ff */
[----:B------:R-:W-:Y:S01]  /*3a3d0*/  IMAD.X R53, RZ, RZ, RZ, P1 ;  /* 0x000000ffff357224 */ /* 0x000fe200008e06ff */
[----:B------:R-:W-:Y:S01]  /*3a3e0*/  IADD3 RZ, P1, PT, R130, R110, RZ ;  /* 0x0000006e82ff7210 */ /* 0x000fe20007f3e0ff */
[----:B------:R-:W-:Y:S01]  /*3a3f0*/  IMAD.IADD R9, R9, 0x1, R40 ;  /* 0x0000000109097824 */ /* 0x000fe200078e0228 */
[----:B------:R-:W-:Y:S01]  /*3a400*/  IADD3.X R8, P0, PT, R47, R8, RZ, P0, !PT ;  /* 0x000000082f087210 */ /* 0x000fe2000071e4ff */
[----:B------:R-:W-:Y:S01]  /*3a410*/  IMAD R65, R18, -0x7af74001, -R79 ;  /* 0x8508bfff12417824 */ /* 0x000fe200078e0a4f */
[----:B------:R-:W-:Y:S01]  /*3a420*/  IADD3.X RZ, P1, PT, R131, R43, RZ, P1, !PT ;  /* 0x0000002b83ff7210 */ /* 0x000fe20000f3e4ff */
[----:B------:R-:W-:Y:S01]  /*3a430*/  IMAD.WIDE.U32 R110, R88, 0x1, RZ ;  /* 0x00000001586e7825 */ /* 0x000fe200078e00ff */
[----:B------:R-:W-:-:S02]  /*3a440*/  IADD3.X RZ, P2, PT, R127, R15, RZ, P2, !PT ;  /* 0x0000000f7fff7210 */ /* 0x000fc4000175e4ff */
[----:B------:R-:W-:Y:S01]  /*3a450*/  IADD3.X R9, P0, PT, R92, R9, RZ, P0, !PT ;  /* 0x000000095c097210 */ /* 0x000fe2000071e4ff */
[----:B------:R-:W-:Y:S01]  /*3a460*/  IMAD.IADD R47, R89, 0x1, R65 ;  /* 0x00000001592f7824 */ /* 0x000fe200078e0241 */
[----:B------:R-:W-:Y:S01]  /*3a470*/  IADD3.X R92, P1, PT, R51, R82, RZ, P1, !PT ;  /* 0x00000052335c7210 */ /* 0x000fe20000f3e4ff */
[----:B------:R-:W-:Y:S01]  /*3a480*/  IMAD.WIDE.U32 R126, R50, -0x45f6b800, R126 ;  /* 0xba094800327e7825 */ /* 0x000fe200078e007e */
[----:B------:R-:W-:Y:S02]  /*3a490*/  IADD3.X R65, P2, PT, R55, R136, RZ, P2, !PT ;  /* 0x0000008837417210 */ /* 0x000fe4000175e4ff */
[----:B------:R-:W-:Y:S01]  /*3a4a0*/  IADD3.X R51, P0, PT, RZ, RZ, RZ, P0, !PT ;  /* 0x000000ffff337210 */ /* 0x000fe2000071e4ff */
[----:B------:R-:W-:Y:S01]  /*3a4b0*/  IMAD.WIDE.U32 R14, R47, 0x1, RZ ;  /* 0x000000012f0e7825 */ /* 0x000fe200078e00ff */
[----:B------:R-:W-:Y:S02]  /*3a4c0*/  IADD3.X R16, P3, PT, RZ, RZ, RZ, P3, !PT ;  /* 0x000000ffff107210 */ /* 0x000fe40001f7e4ff */
[----:B------:R-:W-:Y:S01]  /*3a4d0*/  IADD3.X R136, P2, PT, R53, R137, RZ, P2, !PT ;  /* 0x0000008935887210 */ /* 0x000fe2000175e4ff */
[----:B------:R-:W-:Y:S01]  /*3a4e0*/  IMAD.X R53, RZ, RZ, RZ, P0 ;  /* 0x000000ffff357224 */ /* 0x000fe200000e06ff */
[----:B------:R-:W-:Y:S01]  /*3a4f0*/  IADD3.X R16, P4, PT, RZ, R16, RZ, P4, !PT ;  /* 0x00000010ff107210 */ /* 0x000fe2000279e4ff */
[----:B------:R-:W-:Y:S01]  /*3a500*/  IMAD.WIDE.U32 R14, P0, R88, -0x7af74000, R14 ;  /* 0x8508c000580e7825 */ /* 0x000fe2000780000e */
[----:B------:R-:W-:-:S02]  /*3a510*/  IADD3.X R57, P1, PT, R41, R83, RZ, P1, !PT ;  /* 0x0000005329397210 */ /* 0x000fc40000f3e4ff */
[----:B------:R-:W-:Y:S01]  /*3a520*/  IADD3.X R21, PT, PT, RZ, RZ, RZ, P4, P3 ;  /* 0x000000ffff157210 */ /* 0x000fe200027e64ff */
[----:B------:R-:W-:Y:S01]  /*3a530*/  IMAD.WIDE.U32 R40, R47, 0x30000000, RZ ;  /* 0x300000002f287825 */ /* 0x000fe200078e00ff */
[----:B------:R-:W-:Y:S02]  /*3a540*/  IADD3 RZ, P3, PT, R18, R110, RZ ;  /* 0x0000006e12ff7210 */ /* 0x000fe40007f7e0ff */
[----:B------:R-:W-:Y:S01]  /*3a550*/  IADD3 R110, P4, PT, R111, R14, RZ ;  /* 0x0000000e6f6e7210 */ /* 0x000fe20007f9e0ff */
[----:B------:R-:W-:Y:S01]  /*3a560*/  IMAD.X R43, RZ, RZ, RZ, P0 ;  /* 0x000000ffff2b7224 */ /* 0x000fe200000e06ff */
[----:B------:R-:W-:Y:S01]  /*3a570*/  IADD3 RZ, P0, PT, R8, R100, RZ ;  /* 0x0000006408ff7210 */ /* 0x000fe20007f1e0ff */
[----:B------:R-:W-:Y:S01]  /*3a580*/  IMAD.MOV.U32 R42, RZ, RZ, R15 ;  /* 0x000000ffff2a7224 */ /* 0x000fe200078e000f */
[----:B------:R-:W-:Y:S01]  /*3a590*/  IADD3.X RZ, P3, PT, R79, R110, RZ, P3, !PT ;  /* 0x0000006e4fff7210 */ /* 0x000fe20001f7e4ff */
[----:B------:R-:W-:Y:S01]  /*3a5a0*/  IMAD.WIDE.U32 R14, R88, 0x30000000, RZ ;  /* 0x30000000580e7825 */ /* 0x000fe200078e00ff */
[----:B------:R-:W-:-:S03]  /*3a5b0*/  IADD3.X RZ, P0, PT, R9, R49, RZ, P0, !PT ;  /* 0x0000003109ff7210 */ /* 0x000fc6000071e4ff */
[----:B------:R-:W-:-:S04]  /*3a5c0*/  IMAD.WIDE.U32.X R42, R47, -0x7af74000, R42, P4 ;  /* 0x8508c0002f2a7825 */ /* 0x000fc800020e042a */
[----:B------:R-:W-:-:S04]  /*3a5d0*/  IMAD.WIDE.U32 R40, P4, R88, 0x170b5d44, R40 ;  /* 0x170b5d4458287825 */ /* 0x000fc80007880028 */
[----:B------:R-:W-:-:S04]  /*3a5e0*/  IMAD.WIDE.U32 R82, R114, 0x6ca1493b, R130 ;  /* 0x6ca1493b72527825 */ /* 0x000fc800078e0082 */
[----:B------:R-:W-:Y:S01]  /*3a5f0*/  IMAD.IADD R55, R127, 0x1, R84 ;  /* 0x000000017f377824 */ /* 0x000fe200078e0254 */
[----:B------:R-:W-:Y:S01]  /*3a600*/  IADD3.X R84, P1, PT, R92, R85, RZ, P1, !PT ;  /* 0x000000555c547210 */ /* 0x000fe20000f3e4ff */
[----:B------:R-:W-:Y:S01]  /*3a610*/  IMAD.X R131, RZ, RZ, RZ, P4 ;  /* 0x000000ffff837224 */ /* 0x000fe200020e06ff */
[----:B------:R-:W-:Y:S01]  /*3a620*/  IADD3 R15, P4, PT, R40, R15, RZ ;  /* 0x0000000f280f7210 */ /* 0x000fe20007f9e0ff */
[----:B------:R-:W-:Y:S01]  /*3a630*/  IMAD.WIDE.U32 R128, R47, -0x45f6b800, RZ ;  /* 0xba0948002f807825 */ /* 0x000fe200078e00ff */
[----:B------:R-:W-:Y:S02]  /*3a640*/  IADD3 R113, PT, PT, R83, R112, RZ ;  /* 0x0000007053717210 */ /* 0x000fe40007ffe0ff */
[----:B------:R-:W-:Y:S01]  /*3a650*/  IADD3.X R82, P2, PT, R65, R82, RZ, P2, !PT ;  /* 0x0000005241527210 */ /* 0x000fe2000175e4ff */
[----:B------:R-:W-:Y:S01]  /*3a660*/  IMAD.MOV.U32 R130, RZ, RZ, R41 ;  /* 0x000000ffff827224 */ /* 0x000fe200078e0029 */
[----:B------:R-:W-:Y:S01]  /*3a670*/  IADD3.X R85, P1, PT, R57, R48, RZ, P1, !PT ;  /* 0x0000003039557210 */ /* 0x000fe20000f3e4ff */
[----:B------:R-:W-:Y:S01]  /*3a680*/  IMAD.WIDE.U32 R100, R47, 0xf5138f, RZ ;  /* 0x00f5138f2f647825 */ /* 0x000fe200078e00ff */
[----:B------:R-:W-:-:S02]  /*3a690*/  IADD3.X R83, P2, PT, R136, R113, RZ, P2, !PT ;  /* 0x0000007188537210 */ /* 0x000fc4000175e4ff */
[----:B------:R-:W-:Y:S01]  /*3a6a0*/  IADD3.X R67, P1, PT, RZ, RZ, RZ, P1, !PT ;  /* 0x000000ffff437210 */ /* 0x000fe20000f3e4ff */
[----:B------:R-:W-:Y:S01]  /*3a6b0*/  IMAD.WIDE.U32.X R130, R47, 0x170b5d44, R130, P4 ;  /* 0x170b5d442f827825 */ /* 0x000fe200020e0482 */
[----:B------:R-:W-:Y:S02]  /*3a6c0*/  IADD3.X R57, P2, PT, RZ, RZ, RZ, P2, !PT ;  /* 0x000000ffff397210 */ /* 0x000fe4000175e4ff */
[----:B------:R-:W-:Y:S01]  /*3a6d0*/  IADD3.X R127, P3, PT, RZ, R42, RZ, P3, !PT ;  /* 0x0000002aff7f7210 */ /* 0x000fe20001f7e4ff */
[----:B------:R-:W-:-:S03]  /*3a6e0*/  IMAD.WIDE.U32 R128, P4, R88, 0x1ef3622f, R128 ;  /* 0x1ef3622f58807825 */ /* 0x000fc60007880080 */
[----:B------:R-:W-:Y:S01]  /*3a6f0*/  IADD3.X R146, P3, PT, RZ, R43, RZ, P3, !PT ;  /* 0x0000002bff927210 */ /* 0x000fe20001f7e4ff */
[----:B------:R-:W-:-:S03]  /*3a700*/  IMAD.WIDE.U32 R112, R88, -0x45f6b800, RZ ;  /* 0xba09480058707825 */ /* 0x000fc600078e00ff */
[----:B------:R-:W-:Y:S01]  /*3a710*/  IADD3.X R126, P3, PT, R127, R126, RZ, P3, !PT ;  /* 0x0000007e7f7e7210 */ /* 0x000fe20001f7e4ff */
[----:B------:R-:W-:Y:S01]  /*3a720*/  IMAD.X R111, RZ, RZ, RZ, P4 ;  /* 0x000000ffff6f7224 */ /* 0x000fe200020e06ff */
[----:B------:R-:W-:Y:S01]  /*3a730*/  IADD3 R41, P4, PT, R128, R113, RZ ;  /* 0x0000007180297210 */ /* 0x000fe20007f9e0ff */
[----:B------:R-:W-:Y:S01]  /*3a740*/  IMAD.IADD R18, R139, 0x1, R86 ;  /* 0x000000018b127824 */ /* 0x000fe200078e0256 */
[----:B------:R-:W-:Y:S01]  /*3a750*/  IADD3.X R127, P3, PT, R146, R55, RZ, P3, !PT ;  /* 0x00000037927f7210 */ /* 0x000fe20001f7e4ff */
[----:B------:R-:W-:Y:S02]  /*3a760*/  IMAD.X R69, RZ, RZ, RZ, P1 ;  /* 0x000000ffff457224 */ /* 0x000fe400008e06ff */
[----:B------:R-:W-:-:S04]  /*3a770*/  IMAD.WIDE.U32 R92, R88, 0xf5138f, RZ ;  /* 0x00f5138f585c7825 */ /* 0x000fc800078e00ff */
[----:B------:R-:W-:-:S04]  /*3a780*/  IMAD.WIDE.U32 R86, R47, 0x6ca1493b, RZ ;  /* 0x6ca1493b2f567825 */ /* 0x000fc800078e00ff */
[----:B------:R-:W-:-:S04]  /*3a790*/  IMAD.WIDE.U32 R100, P1, R88, 0x1a22d9f3, R100 ;  /* 0x1a22d9f358647825 */ /* 0x000fc80007820064 */
[----:B------:R-:W-:Y:S02]  /*3a7a0*/  IMAD.MOV.U32 R110, RZ, RZ, R129 ;  /* 0x000000ffff6e7224 */ /* 0x000fe400078e0081 */
[----:B------:R-:W-:Y:S01]  /*3a7b0*/  IMAD.X R81, RZ, RZ, RZ, P2 ;  /* 0x000000ffff517224 */ /* 0x000fe200010e06ff */
[----:B------:R-:W-:Y:S01]  /*3a7c0*/  IADD3 R79, P2, PT, R100, R93, RZ ;  /* 0x0000005d644f7210 */ /* 0x000fe20007f5e0ff */
[----:B------:R-:W-:Y:S01]  /*3a7d0*/  IMAD.WIDE.U32.X R110, R47, 0x1ef3622f, R110, P4 ;  /* 0x1ef3622f2f6e7825 */ /* 0x000fe200020e046e */
[----:B------:R-:W-:-:S03]  /*3a7e0*/  IADD3 RZ, P4, PT, R84, R64, RZ ;  /* 0x0000004054ff7210 */ /* 0x000fc60007f9e0ff */
[----:B------:R-:W-:Y:S01]  /*3a7f0*/  IMAD.X R137, RZ, RZ, RZ, P1 ;  /* 0x000000ffff897224 */ /* 0x000fe200008e06ff */
[----:B------:R-:W-:Y:S01]  /*3a800*/  IADD3.X RZ, P4, PT, R85, R46, RZ, P4, !PT ;  /* 0x0000002e55ff7210 */ /* 0x000fe2000279e4ff */
[C---:B------:R-:W-:Y:S01]  /*3a810*/  IMAD.WIDE.U32 R64, R88.reuse, 0x6ca1493b, RZ ;  /* 0x6ca1493b58407825 */ /* 0x040fe200078e00ff */
[----:B------:R-:W-:Y:S02]  /*3a820*/  IADD3.X R46, P0, PT, R51, R102, RZ, P0, !PT ;  /* 0x00000066332e7210 */ /* 0x000fe4000071e4ff */
[----:B------:R-:W-:Y:S01]  /*3a830*/  IADD3.X R67, P4, PT, R67, R132, RZ, P4, !PT ;  /* 0x0000008443437210 */ /* 0x000fe2000279e4ff */
[----:B------:R-:W-:Y:S01]  /*3a840*/  IMAD.WIDE.U32 R86, P1, R88, -0x39c4fa40, R86 ;  /* 0xc63b05c058567825 */ /* 0x000fe20007820056 */
[----:B------:R-:W-:Y:S02]  /*3a850*/  IADD3.X R53, P0, PT, R53, R103, RZ, P0, !PT ;  /* 0x0000006735357210 */ /* 0x000fe4000071e4ff */
[----:B------:R-:W-:Y:S01]  /*3a860*/  IADD3.X R132, P4, PT, R69, R133, RZ, P4, !PT ;  /* 0x0000008545847210 */ /* 0x000fe2000279e4ff */
[----:B------:R-:W-:Y:S01]  /*3a870*/  IMAD.MOV.U32 R136, RZ, RZ, R101 ;  /* 0x000000ffff887224 */ /* 0x000fe200078e0065 */
[----:B------:R-:W-:Y:S01]  /*3a880*/  IADD3.X R46, P0, PT, R46, R17, RZ, P0, !PT ;  /* 0x000000112e2e7210 */ /* 0x000fe2000071e4ff */
[----:B------:R-:W-:Y:S01]  /*3a890*/  IMAD.X R117, RZ, RZ, RZ, P1 ;  /* 0x000000ffff757224 */ /* 0x000fe200008e06ff */
[----:B------:R-:W-:Y:S01]  /*3a8a0*/  IADD3 R65, P1, PT, R86, R65, RZ ;  /* 0x0000004156417210 */ /* 0x000fe20007f3e0ff */
[----:B------:R-:W-:Y:S01]  /*3a8b0*/  IMAD.WIDE.U32.X R136, R47, 0x1a22d9f3, R136, P2 ;  /* 0x1a22d9f32f887825 */ /* 0x000fe200010e0488 */
[----:B------:R-:W-:-:S03]  /*3a8c0*/  IADD3 RZ, P2, PT, R82, R116, RZ ;  /* 0x0000007452ff7210 */ /* 0x000fc60007f5e0ff */
[----:B------:R-:W-:Y:S01]  /*3a8d0*/  IMAD.WIDE.U32 R42, R47, 0x17c510ea, RZ ;  /* 0x17c510ea2f2a7825 */ /* 0x000fe200078e00ff */
[----:B------:R-:W-:-:S03]  /*3a8e0*/  IADD3.X RZ, P2, PT, R83, R60, RZ, P2, !PT ;  /* 0x0000003c53ff7210 */ /* 0x000fc6000175e4ff */
[----:B------:R-:W-:Y:S01]  /*3a8f0*/  IMAD.MOV.U32 R116, RZ, RZ, R87 ;  /* 0x000000ffff747224 */ /* 0x000fe200078e0057 */
[----:B------:R-:W-:Y:S01]  /*3a900*/  IADD3.X R57, P2, PT, R57, R140, RZ, P2, !PT ;  /* 0x0000008c39397210 */ /* 0x000fe2000175e4ff */
[----:B------:R-:W-:-:S03]  /*3a910*/  IMAD.WIDE.U32 R8, R142, R22, R8 ;  /* 0x000000168e087225 */ /* 0x000fc600078e0008 */
[----:B------:R-:W-:Y:S01]  /*3a920*/  IADD3.X R81, P2, PT, R81, R141, RZ, P2, !PT ;  /* 0x0000008d51517210 */ /* 0x000fe2000175e4ff */
[----:B------:R-:W-:-:S04]  /*3a930*/  IMAD.WIDE.U32.X R48, R47, -0x39c4fa40, R116, P1 ;  /* 0xc63b05c02f307825 */ /* 0x000fc800008e0474 */
[----:B------:R-:W-:-:S04]  /*3a940*/  IMAD.WIDE.U32 R116, P1, R88, 0x1ae3a46, R42 ;  /* 0x01ae3a4658747825 */ /* 0x000fc8000782002a */
[----:B------:R-:W-:-:S04]  /*3a950*/  IMAD.WIDE.U32 R42, R88, 0x17c510ea, RZ ;  /* 0x17c510ea582a7825 */ /* 0x000fc800078e00ff */
[----:B------:R-:W-:Y:S01]  /*3a960*/  IMAD.X R143, RZ, RZ, RZ, P1 ;  /* 0x000000ffff8f7224 */ /* 0x000fe200008e06ff */
[----:B------:R-:W-:Y:S01]  /*3a970*/  IADD3 R43, P1, PT, R116, R43, RZ ;  /* 0x0000002b742b7210 */ /* 0x000fe20007f3e0ff */
[----:B------:R-:W-:Y:S02]  /*3a980*/  IMAD.MOV.U32 R142, RZ, RZ, R117 ;  /* 0x000000ffff8e7224 */ /* 0x000fe400078e0075 */
[----:B------:R-:W-:-:S04]  /*3a990*/  IMAD.WIDE.U32 R84, R114, 0x17c510ea, R84 ;  /* 0x17c510ea72547825 */ /* 0x000fc800078e0054 */
[----:B------:R-:W-:Y:S01]  /*3a9a0*/  IMAD.WIDE.U32.X R142, R47, 0x1ae3a46, R142, P1 ;  /* 0x01ae3a462f8e7825 */ /* 0x000fe200008e048e */
[----:B------:R-:W-:Y:S02]  /*3a9b0*/  IADD3.X R47, P3, PT, RZ, RZ, RZ, P3, !PT ;  /* 0x000000ffff2f7210 */ /* 0x000fe40001f7e4ff */
[----:B------:R-:W-:Y:S01]  /*3a9c0*/  IADD3 R66, PT, PT, R85, R66, RZ ;  /* 0x0000004255427210 */ /* 0x000fe20007ffe0ff */
[----:B------:R-:W-:Y:S01]  /*3a9d0*/  IMAD.IADD R94, R9, 0x1, R94 ;  /* 0x00000001095e7824 */ /* 0x000fe200078e025e */
[----:B------:R-:W-:Y:S01]  /*3a9e0*/  IADD3.X R84, P2, PT, R57, R84, RZ, P2, !PT ;  /* 0x0000005439547210 */ /* 0x000fe2000175e4ff */
[----:B------:R-:W-:Y:S01]  /*3a9f0*/  IMAD.X R51, RZ, RZ, RZ, P3 ;  /* 0x000000ffff337224 */ /* 0x000fe200018e06ff */
[----:B------:R-:W-:Y:S01]  /*3aa00*/  IADD3 RZ, P1, PT, R126, R14, RZ ;  /* 0x0000000e7eff7210 */ /* 0x000fe20007f3e0ff */
[----:B------:R-:W-:Y:S01]  /*3aa10*/  IMAD.WIDE.U32 R82, R50, 0xf5138f, R82 ;  /* 0x00f5138f32527825 */ /* 0x000fe200078e0052 */
[----:B------:R-:W-:Y:S02]  /*3aa20*/  IADD3.X R139, P3, PT, R67, R16, RZ, P4, !PT ;  /* 0x00000010438b7210 */ /* 0x000fe4000277e4ff */
[----:B------:R-:W-:Y:S01]  /*3aa30*/  IADD3.X R85, P2, PT, R81, R66, RZ, P2, !PT ;  /* 0x0000004251557210 */ /* 0x000fe2000175e4ff */
[----:B------:R-:W-:Y:S01]  /*3aa40*/  IMAD.IADD R91, R83, 0x1, R90 ;  /* 0x00000001535b7824 */ /* 0x000fe200078e025a */
[----:B------:R-:W-:Y:S01]  /*3aa50*/  IADD3.X RZ, P4, PT, R127, R15, RZ, P1, !PT ;  /* 0x0000000f7fff7210 */ /* 0x000fe20000f9e4ff */
[----:B------:R-:W-:Y:S01]  /*3aa60*/  IMAD.WIDE.U32 R126, R88, 0x30000000, R126 ;  /* 0x30000000587e7825 */ /* 0x000fe200078e007e */
[----:B------:R-:W-:-:S02]  /*3aa70*/  IADD3.X R55, P1, PT, R132, R21, RZ, P3, !PT ;  /* 0x0000001584377210 */ /* 0x000fc40001f3e4ff */
[----:B------:R-:W-:Y:S02]  /*3aa80*/  IADD3 RZ, P3, PT, R84, R134, RZ ;  /* 0x0000008654ff7210 */ /* 0x000fe40007f7e0ff */
[----:B------:R-:W-:Y:S02]  /*3aa90*/  IADD3.X R9, P2, PT, RZ, RZ, RZ, P2, !PT ;  /* 0x000000ffff097210 */ /* 0x000fe4000175e4ff */
[----:B------:R-:W-:Y:S02]  /*3aaa0*/  IADD3.X R15, P4, PT, R47, R130, RZ, P4, !PT ;  /* 0x000000822f0f7210 */ /* 0x000fe4000279e4ff */
[----:B------:R-:W-:Y:S01]  /*3aab0*/  IADD3.X RZ, P3, PT, R85, R59, RZ, P3, !PT ;  /* 0x0000003b55ff7210 */ /* 0x000fe20001f7e4ff */
[----:B------:R-:W-:Y:S01]  /*3aac0*/  IMAD.X R21, RZ, RZ, RZ, P2 ;  /* 0x000000ffff157224 */ /* 0x000fe200010e06ff */
[----:B------:R-:W-:Y:S01]  /*3aad0*/  IADD3.X R139, P2, PT, R139, R138, RZ, P1, !PT ;  /* 0x0000008a8b8b7210 */ /* 0x000fe20000f5e4ff */
[----:B------:R-:W-:Y:S01]  /*3aae0*/  IMAD.WIDE.U32 R84, R50, 0x6ca1493b, R84 ;  /* 0x6ca1493b32547825 */ /* 0x000fe200078e0054 */
[----:B------:R-:W-:-:S02]  /*3aaf0*/  IADD3.X R130, P4, PT, R51, R131, RZ, P4, !PT ;  /* 0x0000008333827210 */ /* 0x000fc4000279e4ff */
[----:B------:R-:W-:Y:S01]  /*3ab00*/  IADD3.X R44, P3, PT, R9, R44, RZ, P3, !PT ;  /* 0x0000002c092c7210 */ /* 0x000fe20001f7e4ff */
[----:B------:R-:W-:Y:S01]  /*3ab10*/  IMAD.IADD R9, R127, 0x1, R40 ;  /* 0x000000017f097824 */ /* 0x000fe200078e0228 */
[----:B------:R-:W-:Y:S01]  /*3ab20*/  IADD3.X R18, P2, PT, R55, R18, RZ, P2, !PT ;  /* 0x0000001237127210 */ /* 0x000fe2000175e4ff */
[----:B------:R-:W-:Y:S01]  /*3ab30*/  IMAD.IADD R119, R85, 0x1, R118 ;  /* 0x0000000155777824 */ /* 0x000fe200078e0276 */
[----:B------:R-:W-:Y:S02]  /*3ab40*/  IADD3.X R16, P1, PT, RZ, RZ, RZ, P1, !PT ;  /* 0x000000ffff107210 */ /* 0x000fe40000f3e4ff */
[----:B------:R-:W-:Y:S01]  /*3ab50*/  IADD3.X R45, P3, PT, R21, R45, RZ, P3, !PT ;  /* 0x0000002d152d7210 */ /* 0x000fe20001f7e4ff */
[C---:B------:R-:W-:Y:S01]  /*3ab60*/  IMAD R21, R126.reuse, -0x7af74001, -R9 ;  /* 0x8508bfff7e157824 */ /* 0x040fe200078e0a09 */
[----:B------:R-:W-:Y:S01]  /*3ab70*/  IADD3.X R82, P4, PT, R15, R82, RZ, P4, !PT ;  /* 0x000000520f527210 */ /* 0x000fe2000279e4ff */
[----:B------:R-:W-:Y:S01]  /*3ab80*/  IMAD.WIDE.U32 R14, R126, -0x1, RZ ;  /* 0xffffffff7e0e7825 */ /* 0x000fe200078e00ff */
[----:B------:R-:W-:-:S02]  /*3ab90*/  IADD3.X R16, P2, PT, RZ, R16, RZ, P2, !PT ;  /* 0x00000010ff107210 */ /* 0x000fc4000175e4ff */
[----:B------:R-:W-:Y:S01]  /*3aba0*/  IADD3.X R44, P3, PT, R44, R139, RZ, P3, !PT ;  /* 0x0000008b2c2c7210 */ /* 0x000fe20001f7e4ff */
[----:B------:R-:W-:Y:S01]  /*3abb0*/  IMAD.IADD R15, R15, 0x1, R21 ;  /* 0x000000010f0f7824 */ /* 0x000fe200078e0215 */
[----:B------:R-:W-:Y:S01]  /*3abc0*/  IADD3.X R83, P4, PT, R130, R91, RZ, P4, !PT ;  /* 0x0000005b82537210 */ /* 0x000fe2000279e4ff */
[----:B------:R-:W-:Y:S01]  /*3abd0*/  IMAD.WIDE.U32 R66, R14, 0x1, RZ ;  /* 0x000000010e427825 */ /* 0x000fe200078e00ff */
[----:B------:R-:W-:Y:S02]  /*3abe0*/  IADD3.X R60, PT, PT, RZ, RZ, RZ, P2, P1 ;  /* 0x000000ffff3c7210 */ /* 0x000fe400017e24ff */
[----:B------:R-:W-:Y:S01]  /*3abf0*/  IADD3 RZ, P2, PT, R44, R68, RZ ;  /* 0x000000442cff7210 */ /* 0x000fe20007f5e0ff */
[----:B------:R-:W-:Y:S01]  /*3ac00*/  IMAD.WIDE.U32 R68, R15, 0x1, RZ ;  /* 0x000000010f447825 */ /* 0x000fe200078e00ff */
[----:B------:R-:W-:Y:S02]  /*3ac10*/  IADD3.X R45, P3, PT, R45, R18, RZ, P3, !PT ;  /* 0x000000122d2d7210 */ /* 0x000fe40001f7e4ff */
[----:B------:R-:W-:-:S02]  /*3ac20*/  IADD3.X R85, P4, PT, RZ, RZ, RZ, P4, !PT ;  /* 0x000000ffff557210 */ /* 0x000fc4000279e4ff */
[----:B------:R-:W-:Y:S02]  /*3ac30*/  IADD3 RZ, P1, PT, R82, R112, RZ ;  /* 0x0000007052ff7210 */ /* 0x000fe40007f3e0ff */
[----:B------:R-:W-:Y:S01]  /*3ac40*/  IADD3.X R47, P3, PT, RZ, RZ, RZ, P3, !PT ;  /* 0x000000ffff2f7210 */ /* 0x000fe20001f7e4ff */
[----:B------:R-:W-:Y:S01]  /*3ac50*/  IMAD.X R21, RZ, RZ, RZ, P4 ;  /* 0x000000ffff157224 */ /* 0x000fe200020e06ff */
[----:B------:R-:W-:Y:S01]  /*3ac60*/  IADD3.X RZ, P1, PT, R83, R41, RZ, P1, !PT ;  /* 0x0000002953ff7210 */ /* 0x000fe20000f3e4ff */
[----:B------:R-:W-:Y:S01]  /*3ac70*/  IMAD.WIDE.U32 R68, P4, R14, -0x7af74000, R68 ;  /* 0x8508c0000e447825 */ /* 0x000fe20007880044 */
[----:B------:R-:W-:Y:S02]  /*3ac80*/  IADD3.X RZ, P2, PT, R45, R19, RZ, P2, !PT ;  /* 0x000000132dff7210 */ /* 0x000fe4000175e4ff */
[----:B------:R-:W-:Y:S01]  /*3ac90*/  IADD3.X R85, P1, PT, R85, R110, RZ, P1, !PT ;  /* 0x0000006e55557210 */ /* 0x000fe20000f3e4ff */
[----:B------:R-:W-:Y:S01]  /*3aca0*/  IMAD.X R57, RZ, RZ, RZ, P3 ;  /* 0x000000ffff397224 */ /* 0x000fe200018e06ff */
[----:B------:R-:W-:Y:S01]  /*3acb0*/  IADD3 RZ, P3, PT, R126, R66, RZ ;  /* 0x000000427eff7210 */ /* 0x000fe20007f7e0ff */
[----:B------:R-:W-:Y:S01]  /*3acc0*/  IMAD.X R19, RZ, RZ, RZ, P4 ;  /* 0x000000ffff137224 */ /* 0x000fe200020e06ff */
[----:B------:R-:W-:Y:S01]  /*3acd0*/  IADD3 R66, P4, PT, R67, R68, RZ ;  /* 0x0000004443427210 */ /* 0x000fe20007f9e0ff */
        /* <DEDUP_REMOVED lines=8> */
[----:B------:R-:W-:Y:S01]  /*3ad60*/  IMAD.WIDE.U32 R40, R15, 0x30000000, RZ ;  /* 0x300000000f287825 */ /* 0x000fe200078e00ff */
[----:B------:R-:W-:Y:S02]  /*3ad70*/  IADD3.X R57, P2, PT, R57, R63, RZ, P2, !PT ;  /* 0x0000003f39397210 */ /* 0x000fe4000175e4ff */
[----:B------:R-:W-:Y:S01]  /*3ad80*/  IADD3.X R47, P1, PT, RZ, RZ, RZ, P1, !PT ;  /* 0x000000ffff2f7210 */ /* 0x000fe20000f3e4ff */
[----:B------:R-:W-:Y:S01]  /*3ad90*/  IMAD.IADD R128, R83, 0x1, R128 ;  /* 0x0000000153807824 */ /* 0x000fe200078e0280 */
[----:B------:R-:W-:Y:S01]  /*3ada0*/  IADD3.X R83, P3, PT, RZ, R18, RZ, P3, !PT ;  /* 0x00000012ff537210 */ /* 0x000fe20001f7e4ff */
[----:B------:R-:W-:Y:S01]  /*3adb0*/  IMAD.WIDE.U32 R44, R50, 0x17c510ea, R44 ;  /* 0x17c510ea322c7825 */ /* 0x000fe200078e002c */
[----:B------:R-:W-:-:S02]  /*3adc0*/  IADD3.X R21, P2, PT, R21, R16, RZ, P2, !PT ;  /* 0x0000001015157210 */ /* 0x000fc4000175e4ff */
[----:B------:R-:W-:Y:S01]  /*3add0*/  IADD3.X R9, P3, PT, RZ, R19, RZ, P3, !PT ;  /* 0x00000013ff097210 */ /* 0x000fe20001f7e4ff */
        /* <DEDUP_REMOVED lines=8> */
[----:B------:R-:W-:Y:S01]  /*3ae60*/  IMAD.X R55, RZ, RZ, RZ, P1 ;  /* 0x000000ffff377224 */ /* 0x000fe200008e06ff */
[----:B------:R-:W-:Y:S01]  /*3ae70*/  IADD3 RZ, P1, PT, R84, R92, RZ ;  /* 0x0000005c54ff7210 */ /* 0x000fe20007f3e0ff */
[----:B------:R-:W-:-:S02]  /*3ae80*/  IMAD.IADD R151, R45, 0x1, R150 ;  /* 0x000000012d977824 */ /* 0x000fc400078e0296 */
[----:B------:R-:W-:Y:S01]  /*3ae90*/  IMAD.WIDE.U32.X R18, R15, 0x170b5d44, R18, P4 ;  /* 0x170b5d440f127825 */ /* 0x000fe200020e0412 */
[----:B------:R-:W-:Y:S02]  /*3aea0*/  IADD3.X RZ, P1, PT, R85, R79, RZ, P1, !PT ;  /* 0x0000004f55ff7210 */ /* 0x000fe40000f3e4ff */
[----:B------:R-:W-:Y:S01]  /*3aeb0*/  IADD3.X R60, P4, PT, R21, R8, RZ, P2, !PT ;  /* 0x00000008153c7210 */ /* 0x000fe2000179e4ff */
[----:B------:R-:W-:Y:S01]  /*3aec0*/  IMAD.WIDE.U32 R84, R88, 0xf5138f, R84 ;  /* 0x00f5138f58547825 */ /* 0x000fe200078e0054 */
[----:B------:R-:W-:Y:S02]  /*3aed0*/  IADD3.X R21, P3, PT, RZ, RZ, RZ, P3, !PT ;  /* 0x000000ffff157210 */ /* 0x000fe40001f7e4ff */
[----:B------:R-:W-:Y:S01]  /*3aee0*/  IADD3.X R45, P1, PT, R47, R136, RZ, P1, !PT ;  /* 0x000000882f2d7210 */ /* 0x000fe20000f3e4ff */
[----:B------:R-:W-:Y:S01]  /*3aef0*/  IMAD.IADD R101, R85, 0x1, R100 ;  /* 0x0000000155657824 */ /* 0x000fe200078e0264 */
[----:B------:R-:W-:Y:S01]  /*3af00*/  IADD3.X R57, P4, PT, R57, R94, RZ, P4, !PT ;  /* 0x0000005e39397210 */ /* 0x000fe2000279e4ff */
[----:B------:R-:W-:Y:S01]  /*3af10*/  IMAD.X R41, RZ, RZ, RZ, P3 ;  /* 0x000000ffff297224 */ /* 0x000fe200018e06ff */
[----:B------:R-:W-:Y:S01]  /*3af20*/  IADD3 RZ, P3, PT, R82, R40, RZ ;  /* 0x0000002852ff7210 */ /* 0x000fe20007f7e0ff */
[----:B------:R-:W-:Y:S01]  /*3af30*/  IMAD.WIDE.U32 R8, R15, -0x45f6b800, RZ ;  /* 0xba0948000f087825 */ /* 0x000fe200078e00ff */
[----:B------:R-:W-:-:S02]  /*3af40*/  IADD3.X R136, P1, PT, R55, R137, RZ, P1, !PT ;  /* 0x0000008937887210 */ /* 0x000fc40000f3e4ff */
[----:B------:R-:W-:Y:S01]  /*3af50*/  IADD3.X R51, P2, PT, RZ, RZ, RZ, P2, !PT ;  /* 0x000000ffff337210 */ /* 0x000fe2000175e4ff */
[----:B------:R-:W-:Y:S01]  /*3af60*/  IMAD.WIDE.U32 R140, R14, 0x30000000, R82 ;  /* 0x300000000e8c7825 */ /* 0x000fe200078e0052 */
[----:B------:R-:W-:Y:S02]  /*3af70*/  IADD3.X RZ, P3, PT, R83, R59, RZ, P3, !PT ;  /* 0x0000003b53ff7210 */ /* 0x000fe40001f7e4ff */
[----:B------:R-:W-:Y:S02]  /*3af80*/  IADD3.X R44, P1, PT, R45, R44, RZ, P1, !PT ;  /* 0x0000002c2d2c7210 */ /* 0x000fe40000f3e4ff */
[----:B------:R-:W-:Y:S02]  /*3af90*/  IADD3.X R51, P4, PT, RZ, R51, RZ, P4, !PT ;  /* 0x00000033ff337210 */ /* 0x000fe4000279e4ff */
[----:B------:R-:W-:Y:S02]  /*3afa0*/  IADD3.X R85, P3, PT, R21, R18, RZ, P3, !PT ;  /* 0x0000001215557210 */ /* 0x000fe40001f7e4ff */
[----:B------:R-:W-:-:S02]  /*3afb0*/  IADD3.X R45, P1, PT, R136, R151, RZ, P1, !PT ;  /* 0x00000097882d7210 */ /* 0x000fc40000f3e4ff */
[----:B------:R-:W-:Y:S01]  /*3afc0*/  IADD3.X R55, PT, PT, RZ, RZ, RZ, P4, P2 ;  /* 0x000000ffff377210 */ /* 0x000fe200027e44ff */
[----:B------:R-:W-:Y:S01]  /*3afd0*/  IMAD.WIDE.U32 R8, P4, R14, 0x1ef3622f, R8 ;  /* 0x1ef3622f0e087825 */ /* 0x000fe20007880008 */
[----:B------:R-:W-:Y:S02]  /*3afe0*/  IADD3 RZ, P2, PT, R44, R64, RZ ;  /* 0x000000402cff7210 */ /* 0x000fe40007f5e0ff */
[----:B------:R-:W-:Y:S01]  /*3aff0*/  IADD3.X R16, P3, PT, R41, R19, RZ, P3, !PT ;  /* 0x0000001329107210 */ /* 0x000fe20001f7e4ff */
[----:B------:R-:W-:Y:S01]  /*3b000*/  IMAD.WIDE.U32 R18, R14, -0x45f6b800, RZ ;  /* 0xba0948000e127825 */ /* 0x000fe200078e00ff */
[----:B------:R-:W-:Y:S02]  /*3b010*/  IADD3.X R21, P1, PT, RZ, RZ, RZ, P1, !PT ;  /* 0x000000ffff157210 */ /* 0x000fe40000f3e4ff */
[----:B------:R-:W-:Y:S01]  /*3b020*/  IADD3.X RZ, P2, PT, R45, R65, RZ, P2, !PT ;  /* 0x000000412dff7210 */ /* 0x000fe2000175e4ff */
[----:B------:R-:W-:Y:S01]  /*3b030*/  IMAD.X R41, RZ, RZ, RZ, P4 ;  /* 0x000000ffff297224 */ /* 0x000fe200020e06ff */
[----:B------:R-:W-:Y:S01]  /*3b040*/  IADD3.X R84, P3, PT, R85, R84, RZ, P3, !PT ;  /* 0x0000005455547210 */ /* 0x000fe20001f7e4ff */
[----:B------:R-:W-:Y:S01]  /*3b050*/  IMAD.X R47, RZ, RZ, RZ, P1 ;  /* 0x000000ffff2f7224 */ /* 0x000fe200008e06ff */
[----:B------:R-:W-:Y:S01]  /*3b060*/  IADD3.X R21, P2, PT, R21, R48, RZ, P2, !PT ;  /* 0x0000003015157210 */ /* 0x000fe2000175e4ff */
[----:B------:R-:W-:Y:S01]  /*3b070*/  IMAD.MOV.U32 R40, RZ, RZ, R9 ;  /* 0x000000ffff287224 */ /* 0x000fe200078e0009 */
[----:B------:R-:W-:-:S02]  /*3b080*/  IADD3 R19, P4, PT, R8, R19, RZ ;  /* 0x0000001308137210 */ /* 0x000fc40007f9e0ff */
[----:B------:R-:W-:Y:S02]  /*3b090*/  IADD3 RZ, P1, PT, R84, R18, RZ ;  /* 0x0000001254ff7210 */ /* 0x000fe40007f3e0ff */
[----:B------:R-:W-:Y:S01]  /*3b0a0*/  IADD3.X R85, P3, PT, R16, R101, RZ, P3, !PT ;  /* 0x0000006510557210 */ /* 0x000fe20001f7e4ff */
[----:B------:R-:W-:Y:S01]  /*3b0b0*/  IMAD.WIDE.U32 R16, R15, 0xf5138f, RZ ;  /* 0x00f5138f0f107825 */ /* 0x000fe200078e00ff */
[----:B------:R-:W-:Y:S02]  /*3b0c0*/  IADD3.X R48, P2, PT, R47, R49, RZ, P2, !PT ;  /* 0x000000312f307210 */ /* 0x000fe4000175e4ff */
[----:B------:R-:W-:Y:S01]  /*3b0d0*/  IADD3.X RZ, P1, PT, R85, R19, RZ, P1, !PT ;  /* 0x0000001355ff7210 */ /* 0x000fe20000f3e4ff */
[----:B------:R-:W-:Y:S01]  /*3b0e0*/  IMAD.WIDE.U32.X R18, R15, 0x1ef3622f, R40, P4 ;  /* 0x1ef3622f0f127825 */ /* 0x000fe200020e0428 */
[----:B------:R-:W-:Y:S02]  /*3b0f0*/  IADD3.X R9, P4, PT, RZ, RZ, RZ, P3, !PT ;  /* 0x000000ffff097210 */ /* 0x000fe40001f9e4ff */
[----:B------:R-:W-:Y:S01]  /*3b100*/  IADD3.X R40, P2, PT, R21, R60, RZ, P2, !PT ;  /* 0x0000003c15287210 */ /* 0x000fe2000175e4ff */
[----:B------:R-:W-:Y:S01]  /*3b110*/  IMAD.WIDE.U32 R84, R14, -0x45f6b800, R84 ;  /* 0xba0948000e547825 */ /* 0x000fe200078e0054 */
[----:B------:R-:W-:-:S02]  /*3b120*/  IADD3.X R9, P1, PT, R9, R18, RZ, P1, !PT ;  /* 0x0000001209097210 */ /* 0x000fc40000f3e4ff */
[----:B------:R-:W-:Y:S01]  /*3b130*/  IADD3.X R41, P2, PT, R48, R57, RZ, P2, !PT ;  /* 0x0000003930297210 */ /* 0x000fe2000175e4ff */
[----:B------:R-:W-:Y:S01]  /*3b140*/  IMAD.X R18, RZ, RZ, RZ, P4 ;  /* 0x000000ffff127224 */ /* 0x000fe200020e06ff */
[----:B------:R-:W-:Y:S01]  /*3b150*/  IADD3.X R47, P0, PT, R53, R20, RZ, P0, !PT ;  /* 0x00000014352f7210 */ /* 0x000fe2000071e4ff */
[----:B------:R-:W-:Y:S01]  /*3b160*/  IMAD.WIDE.U32 R48, R88, 0x6ca1493b, R44 ;  /* 0x6ca1493b58307825 */ /* 0x000fe200078e002c */
[----:B------:R-:W-:Y:S02]  /*3b170*/  IADD3.X R57, P2, PT, RZ, RZ, RZ, P2, !PT ;  /* 0x000000ffff397210 */ /* 0x000fe4000175e4ff */
[----:B------:R-:W-:Y:S01]  /*3b180*/  IADD3.X R19, P1, PT, R18, R19, RZ, P1, !PT ;  /* 0x0000001312137210 */ /* 0x000fe20000f3e4ff */
[----:B------:R-:W-:Y:S01]  /*3b190*/  IMAD.WIDE.U32 R16, P4, R14, 0x1a22d9f3, R16 ;  /* 0x1a22d9f30e107825 */ /* 0x000fe20007880010 */
[----:B------:R-:W-:Y:S02]  /*3b1a0*/  IADD3 RZ, P3, PT, R46, R106, RZ ;  /* 0x0000006a2eff7210 */ /* 0x000fe40007f7e0ff */
[----:B------:R-:W-:Y:S01]  /*3b1b0*/  IADD3.X R18, P1, PT, R9, R48, RZ, P1, !PT ;  /* 0x0000003009127210 */ /* 0x000fe20000f3e4ff */
[----:B------:R-:W-:Y:S01]  /*3b1c0*/  IMAD.WIDE.U32 R44, R14, 0xf5138f, RZ ;  /* 0x00f5138f0e2c7825 */ /* 0x000fe200078e00ff */
[----:B------:R-:W-:-:S03]  /*3b1d0*/  IADD3.X RZ, P3, PT, R47, R61, RZ, P3, !PT ;  /* 0x0000003d2fff7210 */ /* 0x000fc60001f7e4ff */
[----:B------:R-:W-:Y:S02]  /*3b1e0*/  IMAD.IADD R86, R49, 0x1, R86 ;  /* 0x0000000131567824 */ /* 0x000fe400078e0256 */
[----:B------:R-:W-:Y:S01]  /*3b1f0*/  IMAD.X R59, RZ, RZ, RZ, P2 ;  /* 0x000000ffff3b7224 */ /* 0x000fe200010e06ff */
[----:B------:R-:W-:Y:S01]  /*3b200*/  IADD3 R45, P2, PT, R16, R45, RZ ;  /* 0x0000002d102d7210 */ /* 0x000fe20007f5e0ff */
[----:B------:R-:W-:Y:S01]  /*3b210*/  IMAD.X R49, RZ, RZ, RZ, P4 ;  /* 0x000000ffff317224 */ /* 0x000fe200020e06ff */
[----:B------:R-:W-:Y:S01]  /*3b220*/  IADD3.X R19, P1, PT, R19, R86, RZ, P1, !PT ;  /* 0x0000005613137210 */ /* 0x000fe20000f3e4ff */
[----:B------:R-:W-:Y:S01]  /*3b230*/  IMAD.MOV.U32 R48, RZ, RZ, R17 ;  /* 0x000000ffff307224 */ /* 0x000fe200078e0011 */
[----:B------:R-:W-:Y:S01]  /*3b240*/  IADD3 RZ, P4, PT, R40, R42, RZ ;  /* 0x0000002a28ff7210 */ /* 0x000fe20007f9e0ff */
[----:B------:R-:W-:Y:S01]  /*3b250*/  IMAD.WIDE.U32 R20, R15, 0x6ca1493b, RZ ;  /* 0x6ca1493b0f147825 */ /* 0x000fe200078e00ff */
[----:B------:R-:W-:Y:S02]  /*3b260*/  IADD3.X R9, P1, PT, RZ, RZ, RZ, P1, !PT ;  /* 0x000000ffff097210 */ /* 0x000fe40000f3e4ff */
[----:B------:R-:W-:Y:S01]  /*3b270*/  IADD3.X RZ, P4, PT, R41, R43, RZ, P4, !PT ;  /* 0x0000002b29ff7210 */ /* 0x000fe2000279e4ff */
[----:B------:R-:W-:Y:S01]  /*3b280*/  IMAD.WIDE.U32.X R48, R15, 0x1a22d9f3, R48, P2 ;  /* 0x1a22d9f30f307825 */ /* 0x000fe200010e0430 */
[----:B------:R-:W-:-:S02]  /*3b290*/  IADD3 RZ, P2, PT, R18, R44, RZ ;  /* 0x0000002c12ff7210 */ /* 0x000fc40007f5e0ff */
[----:B------:R-:W-:Y:S01]  /*3b2a0*/  IADD3.X R60, P4, PT, R57, R142, RZ, P4, !PT ;  /* 0x0000008e393c7210 */ /* 0x000fe2000279e4ff */
[----:B------:R-:W-:Y:S01]  /*3b2b0*/  IMAD.X R17, RZ, RZ, RZ, P1 ;  /* 0x000000ffff117224 */ /* 0x000fe200008e06ff */
[----:B------:R-:W-:Y:S01]  /*3b2c0*/  IADD3.X RZ, P2, PT, R19, R45, RZ, P2, !PT ;  /* 0x0000002d13ff7210 */ /* 0x000fe2000175e4ff */
[C---:B------:R-:W-:Y:S01]  /*3b2d0*/  IMAD.WIDE.U32 R20, P1, R14.reuse, -0x39c4fa40, R20 ;  /* 0xc63b05c00e147825 */ /* 0x040fe20007820014 */
[----:B------:R-:W-:Y:S02]  /*3b2e0*/  IADD3.X R142, P4, PT, R59, R143, RZ, P4, !PT ;  /* 0x0000008f3b8e7210 */ /* 0x000fe4000279e4ff */
[----:B------:R-:W-:Y:S01]  /*3b2f0*/  IADD3.X R9, P2, PT, R9, R48, RZ, P2, !PT ;  /* 0x0000003009097210 */ /* 0x000fe2000175e4ff */
[----:B------:R-:W-:Y:S01]  /*3b300*/  IMAD.WIDE.U32 R42, R14, 0x6ca1493b, RZ ;  /* 0x6ca1493b0e2a7825 */ /* 0x000fe200078e00ff */
[----:B------:R-:W-:Y:S02]  /*3b310*/  MOV R44, R21 ;  /* 0x00000015002c7202 */ /* 0x000fe40000000f00 */
[----:B------:R-:W-:Y:S01]  /*3b320*/  IADD3.X R48, P2, PT, R17, R49, RZ, P2, !PT ;  /* 0x0000003111307210 */ /* 0x000fe2000175e4ff */
[----:B------:R-:W-:Y:S01]  /*3b330*/  IMAD.WIDE.U32 R40, R88, 0x17c510ea, R40 ;  /* 0x17c510ea58287825 */ /* 0x000fe200078e0028 */
[----:B------:R-:W-:-:S02]  /*3b340*/  IADD3.X R21, P0, PT, RZ, RZ, RZ, P0, !PT ;  /* 0x000000ffff157210 */ /* 0x000fc4000071e4ff */
[----:B------:R-:W-:Y:S01]  /*3b350*/  IADD3.X R17, P4, PT, R60, R51, RZ, P4, !PT ;  /* 0x000000333c117210 */ /* 0x000fe2000279e4ff */
[----:B------:R-:W-:Y:S01]  /*3b360*/  IMAD.X R45, RZ, RZ, RZ, P1 ;  /* 0x000000ffff2d7224 */ /* 0x000fe200008e06ff */
[----:B------:R-:W-:Y:S01]  /*3b370*/  IADD3 R43, P1, PT, R20, R43, RZ ;  /* 0x0000002b142b7210 */ /* 0x000fe20007f3e0ff */
[----:B------:R-:W-:Y:S01]  /*3b380*/  IMAD.IADD R117, R41, 0x1, R116 ;  /* 0x0000000129757824 */ /* 0x000fe200078e0274 */
[----:B------:R-:W-:Y:S01]  /*3b390*/  IADD3.X R40, P2, PT, R9, R40, RZ, P2, !PT ;  /* 0x0000002809287210 */ /* 0x000fe2000175e4ff */
[----:B------:R-:W-:Y:S01]  /*3b3a0*/  IMAD.WIDE.U32 R46, R144, R22, R46 ;  /* 0x00000016902e7225 */ /* 0x000fe200078e002e */
[----:B------:R-:W-:Y:S02]  /*3b3b0*/  IADD3.X R21, P3, PT, R21, R108, RZ, P3, !PT ;  /* 0x0000006c15157210 */ /* 0x000fe40001f7e4ff */
[----:B------:R-:W-:Y:S01]  /*3b3c0*/  IADD3.X R41, P2, PT, R48, R117, RZ, P2, !PT ;  /* 0x0000007530297210 */ /* 0x000fe2000175e4ff */
[----:B------:R-:W-:Y:S01]  /*3b3d0*/  IMAD.WIDE.U32.X R44, R15, -0x39c4fa40, R44, P1 ;  /* 0xc63b05c00f2c7825 */ /* 0x000fe200008e042c */
[----:B------:R-:W-:-:S02]  /*3b3e0*/  IADD3 RZ, P1, PT, R40, R42, RZ ;  /* 0x0000002a28ff7210 */ /* 0x000fc40007f3e0ff */
[----:B------:R-:W-:Y:S01]  /*3b3f0*/  IADD3.X R9, P2, PT, RZ, RZ, RZ, P2, !PT ;  /* 0x000000ffff097210 */ /* 0x000fe2000175e4ff */
[----:B------:R-:W-:Y:S01]  /*3b400*/  IMAD.IADD R105, R47, 0x1, R104 ;  /* 0x000000012f697824 */ /* 0x000fe200078e0268 */
[----:B------:R-:W-:Y:S01]  /*3b410*/  IADD3.X RZ, P1, PT, R41, R43, RZ, P1, !PT ;  /* 0x0000002b29ff7210 */ /* 0x000fe20000f3e4ff */
[----:B------:R-:W-:Y:S01]  /*3b420*/  IMAD.WIDE.U32 R42, R15, 0x17c510ea, RZ ;  /* 0x17c510ea0f2a7825 */ /* 0x000fe200078e00ff */
[----:B------:R-:W-:Y:S02]  /*3b430*/  IADD3.X R22, P4, PT, R142, R55, RZ, P4, !PT ;  /* 0x000000378e167210 */ /* 0x000fe4000279e4ff */
[----:B------:R-:W-:Y:S01]  /*3b440*/  IADD3.X R44, P1, PT, R9, R44, RZ, P1, !PT ;  /* 0x0000002c092c7210 */ /* 0x000fe20000f3e4ff */
[----:B------:R-:W-:Y:S01]  /*3b450*/  IMAD.X R9, RZ, RZ, RZ, P2 ;  /* 0x000000ffff097224 */ /* 0x000fe200010e06ff */
[----:B------:R-:W-:Y:S01]  /*3b460*/  IADD3.X R108, PT, PT, R109, RZ, RZ, P3, P0 ;  /* 0x000000ff6d6c7210 */ /* 0x000fe20001fe04ff */
[----:B------:R-:W-:Y:S01]  /*3b470*/  IMAD.WIDE.U32 R18, R14, 0xf5138f, R18 ;  /* 0x00f5138f0e127825 */ /* 0x000fe200078e0012 */
[----:B------:R-:W-:-:S02]  /*3b480*/  IADD3.X R17, P0, PT, R17, R46, RZ, P4, !PT ;  /* 0x0000002e11117210 */ /* 0x000fc4000271e4ff */
[----:B------:R-:W-:Y:S01]  /*3b490*/  IADD3.X R45, P2, PT, R9, R45, RZ, P1, !PT ;  /* 0x0000002d092d7210 */ /* 0x000fe20000f5e4ff */
[----:B------:R-:W-:Y:S01]  /*3b4a0*/  IMAD.WIDE.U32 R42, P1, R14, 0x1ae3a46, R42 ;  /* 0x01ae3a460e2a7825 */ /* 0x000fe2000782002a */
[----:B------:R-:W-:Y:S02]  /*3b4b0*/  IADD3.X R22, P0, PT, R22, R105, RZ, P0, !PT ;  /* 0x0000006916167210 */ /* 0x000fe4000071e4ff */
[----:B------:R-:W-:Y:S01]  /*3b4c0*/  IADD3.X R44, P2, PT, R44, R17, RZ, P2, !PT ;  /* 0x000000112c2c7210 */ /* 0x000fe2000175e4ff */
[----:B------:R-:W-:Y:S01]  /*3b4d0*/  IMAD.WIDE.U32 R46, R14, 0x17c510ea, RZ ;  /* 0x17c510ea0e2e7825 */ /* 0x000fe200078e00ff */
[----:B------:R-:W-:Y:S02]  /*3b4e0*/  MOV R144, R18 ;  /* 0x0000001200907202 */ /* 0x000fe40000000f00 */
[----:B------:R-:W-:Y:S01]  /*3b4f0*/  IADD3.X R45, P2, PT, R45, R22, RZ, P2, !PT ;  /* 0x000000162d2d7210 */ /* 0x000fe2000175e4ff */
[----:B------:R-:W-:Y:S01]  /*3b500*/  IMAD.X R49, RZ, RZ, RZ, P1 ;  /* 0x000000ffff317224 */ /* 0x000fe200008e06ff */
[----:B------:R-:W-:Y:S01]  /*3b510*/  IADD3 R9, P3, PT, R42, R47, RZ ;  /* 0x0000002f2a097210 */ /* 0x000fe20007f7e0ff */
[----:B------:R-:W-:Y:S01]  /*3b520*/  IMAD.MOV.U32 R48, RZ, RZ, R43 ;  /* 0x000000ffff307224 */ /* 0x000fe200078e002b */
[----:B------:R-:W-:Y:S01]  /*3b530*/  IADD3 RZ, P1, PT, R44, R46, RZ ;  /* 0x0000002e2cff7210 */ /* 0x000fe20007f3e0ff */
[----:B------:R-:W-:Y:S01]  /*3b540*/  IMAD.IADD R17, R85, 0x1, R8 ;  /* 0x0000000155117824 */ /* 0x000fe200078e0208 */
[----:B------:R-:W-:Y:S01]  /*3b550*/  IADD3.X R22, P4, PT, RZ, RZ, RZ, P4, !PT ;  /* 0x000000ffff167210 */ /* 0x000fe2000279e4ff */
[----:B------:R-:W-:Y:S01]  /*3b560*/  IMAD.WIDE.U32.X R46, R15, 0x1ae3a46, R48, P3 ;  /* 0x01ae3a460f2e7825 */ /* 0x000fe200018e0430 */
[----:B------:R-:W-:-:S02]  /*3b570*/  IADD3.X RZ, P1, PT, R45, R9, RZ, P1, !PT ;  /* 0x000000092dff7210 */ /* 0x000fc40000f3e4ff */
        /* <DEDUP_REMOVED lines=92> */
.L_x_141:
[----:B------:R-:W-:Y:S05]  /*3bb40*/  BSYNC.RELIABLE B3 ;  /* 0x0000000000037941 */ /* 0x000fea0003800100 */
.L_x_140:
        /* <DEDUP_REMOVED lines=12> */
.L_x_139:
[----:B------:R-:W-:Y:S05]  /*3bc10*/  BSYNC.RECONVERGENT B2 ;  /* 0x0000000000027941 */ /* 0x000fea0003800200 */
.L_x_138:
        /* <DEDUP_REMOVED lines=13> */
[----:B------:R-:W-:-:S04]  /*3bcf0*/  IMAD.WIDE.U32 R20, P1, R7, R23, R20 ;  /* 0x0000001707147225 */ /* 0x000fc80007820014 */
[----:B------:R-:W-:-:S04]  /*3bd00*/  IMAD.WIDE.U32 R18, P3, R13, R23, R18 ;  /* 0x000000170d127225 */ /* 0x000fc80007860012 */
[----:B------:R-:W-:-:S04]  /*3bd10*/  IMAD.WIDE.U32 R14, R23, R76, RZ ;  /* 0x0000004c170e7225 */ /* 0x000fc800078e00ff */
[----:B------:R-:W-:Y:S01]  /*3bd20*/  IMAD.X R43, RZ, RZ, RZ, P1 ;  /* 0x000000ffff2b7224 */ /* 0x000fe200008e06ff */
[----:B------:R-:W-:Y:S01]  /*3bd30*/  IADD3.X R9, P1, PT, RZ, R9, RZ, P0, !PT ;  /* 0x00000009ff097210 */ /* 0x000fe2000073e4ff */
[C---:B------:R-:W-:Y:S01]  /*3bd40*/  IMAD.WIDE.U32 R40, R24.reuse, R72, RZ ;  /* 0x0000004818287225 */ /* 0x040fe200078e00ff */
[----:B------:R-:W-:Y:S02]  /*3bd50*/  IADD3 R22, P4, PT, R15, R18, RZ ;  /* 0x000000120f167210 */ /* 0x000fe40007f9e0ff */
[----:B------:R-:W-:Y:S01]  /*3bd60*/  IADD3.X R8, P1, PT, R47, R14, RZ, P1, !PT ;  /* 0x0000000e2f087210 */ /* 0x000fe20000f3e4ff */
[----:B------:R-:W-:-:S03]  /*3bd70*/  IMAD.WIDE.U32 R48, R24, R6, RZ ;  /* 0x0000000618307225 */ /* 0x000fc600078e00ff */
[----:B------:R-:W-:Y:S01]  /*3bd80*/  IADD3.X R9, P1, PT, R9, R22, RZ, P1, !PT ;  /* 0x0000001609097210 */ /* 0x000fe20000f3e4ff */
[----:B------:R-:W-:-:S04]  /*3bd90*/  IMAD.WIDE.U32 R44, R23, R74, RZ ;  /* 0x0000004a172c7225 */ /* 0x000fc800078e00ff */
[----:B------:R-:W-:Y:S01]  /*3bda0*/  IMAD.WIDE.U32 R14, R26, R96, RZ ;  /* 0x000000601a0e7225 */ /* 0x000fe200078e00ff */
[----:B------:R-:W-:-:S03]  /*3bdb0*/  IADD3 R65, P0, PT, R45, R20, RZ ;  /* 0x000000142d417210 */ /* 0x000fc60007f1e0ff */
[----:B------:R-:W-:Y:S02]  /*3bdc0*/  IMAD.X R61, RZ, RZ, RZ, P3 ;  /* 0x000000ffff3d7224 */ /* 0x000fe400018e06ff */
[----:B------:R-:W-:Y:S02]  /*3bdd0*/  IMAD.MOV.U32 R60, RZ, RZ, R19 ;  /* 0x000000ffff3c7224 */ /* 0x000fe400078e0013 */
[----:B------:R-:W-:-:S04]  /*3bde0*/  IMAD.WIDE.U32 R46, R24, R4, RZ ;  /* 0x00000004182e7225 */ /* 0x000fc800078e00ff */
[----:B------:R-:W-:-:S04]  /*3bdf0*/  IMAD.WIDE.U32 R40, P3, R5, R23, R40 ;  /* 0x0000001705287225 */ /* 0x000fc80007860028 */
[----:B------:R-:W-:-:S04]  /*3be00*/  IMAD.WIDE.U32 R48, P2, R3, R23, R48 ;  /* 0x0000001703307225 */ /* 0x000fc80007840030 */
[----:B------:R-:W-:Y:S01]  /*3be10*/  IMAD.WIDE.U32.X R60, R13, R24, R60, P4 ;  /* 0x000000180d3c7225 */ /* 0x000fe200020e043c */
[----:B------:R-:W-:-:S03]  /*3be20*/  IADD3.X R51, PT, PT, RZ, RZ, RZ, P2, !PT ;  /* 0x000000ffff337210 */ /* 0x000fc600017fe4ff */
[----:B------:R-:W-:Y:S02]  /*3be30*/  IMAD.MOV.U32 R42, RZ, RZ, R21 ;  /* 0x000000ffff2a7224 */ /* 0x000fe400078e0015 */
[----:B------:R-:W-:-:S04]  /*3be40*/  IMAD.WIDE.U32 R62, R25, R96, RZ ;  /* 0x00000060193e7225 */ /* 0x000fc800078e00ff */
[----:B------:R-:W-:-:S04]  /*3be50*/  IMAD.WIDE.U32 R14, P4, R123, R25, R14 ;  /* 0x000000197b0e7225 */ /* 0x000fc8000788000e */
[----:B------:R-:W-:Y:S01]  /*3be60*/  IMAD.X R21, RZ, RZ, RZ, P3 ;  /* 0x000000ffff157224 */ /* 0x000fe200018e06ff */
[----:B------:R-:W-:Y:S01]  /*3be70*/  IADD3 R45, P2, PT, R14, R63, RZ ;  /* 0x0000003f0e2d7210 */ /* 0x000fe20007f5e0ff */
[----:B------:R-:W-:-:S04]  /*3be80*/  IMAD.WIDE.U32 R18, R23, R72, RZ ;  /* 0x0000004817127225 */ /* 0x000fc800078e00ff */
[----:B------:R-:W-:-:S04]  /*3be90*/  IMAD.WIDE.U32 R46, P3, R2, R23, R46 ;  /* 0x00000017022e7225 */ /* 0x000fc8000786002e */
[----:B------:R-:W-:Y:S01]  /*3bea0*/  IMAD.WIDE.U32.X R42, R7, R24, R42, P0 ;  /* 0x00000018072a7225 */ /* 0x000fe200000e042a */
[----:B------:R-:W-:-:S03]  /*3beb0*/  IADD3 RZ, P0, PT, R8, R62, RZ ;  /* 0x0000003e08ff7210 */ /* 0x000fc60007f1e0ff */
[----:B------:R-:W-:Y:S01]  /*3bec0*/  IMAD.X R63, RZ, RZ, RZ, P4 ;  /* 0x000000ffff3f7224 */ /* 0x000fe200020e06ff */
[----:B------:R-:W-:Y:S01]  /*3bed0*/  IADD3.X RZ, P0, PT, R9, R45, RZ, P0, !PT ;  /* 0x0000002d09ff7210 */ /* 0x000fe2000071e4ff */
[----:B------:R-:W-:Y:S02]  /*3bee0*/  IMAD.MOV.U32 R62, RZ, RZ, R15 ;  /* 0x000000ffff3e7224 */ /* 0x000fe400078e000f */
[----:B------:R-:W-:Y:S01]  /*3bef0*/  IMAD.X R101, RZ, RZ, RZ, P3 ;  /* 0x000000ffff657224 */ /* 0x000fe200018e06ff */
[----:B------:R-:W-:Y:S01]  /*3bf00*/  IADD3 R90, P3, PT, R19, R40, RZ ;  /* 0x00000028135a7210 */ /* 0x000fe20007f7e0ff */
[----:B------:R-:W-:Y:S01]  /*3bf10*/  IMAD.MOV.U32 R20, RZ, RZ, R41 ;  /* 0x000000ffff147224 */ /* 0x000fe200078e0029 */
[----:B------:R-:W-:Y:S01]  /*3bf20*/  IADD3.X R19, P1, PT, RZ, R60, RZ, P1, !PT ;  /* 0x0000003cff137210 */ /* 0x000fe20000f3e4ff */
[----:B------:R-:W-:-:S03]  /*3bf30*/  IMAD.WIDE.U32 R40, R23, R6, RZ ;  /* 0x0000000617287225 */ /* 0x000fc600078e00ff */
[----:B------:R-:W-:Y:S01]  /*3bf40*/  IADD3.X R60, P1, PT, RZ, R61, RZ, P1, !PT ;  /* 0x0000003dff3c7210 */ /* 0x000fe20000f3e4ff */
[----:B------:R-:W-:-:S04]  /*3bf50*/  IMAD.WIDE.U32 R108, R23, R4, RZ ;  /* 0x00000004176c7225 */ /* 0x000fc800078e00ff */
[----:B------:R-:W-:Y:S01]  /*3bf60*/  IMAD.WIDE.U32.X R22, R123, R26, R62, P2 ;  /* 0x0000001a7b167225 */ /* 0x000fe200010e043e */
[----:B------:R-:W-:Y:S02]  /*3bf70*/  IADD3 R41, P2, PT, R41, R48, RZ ;  /* 0x0000003029297210 */ /* 0x000fe40007f5e0ff */
[----:B------:R-:W-:Y:S01]  /*3bf80*/  IADD3 R109, P4, PT, R109, R46, RZ ;  /* 0x0000002e6d6d7210 */ /* 0x000fe20007f9e0ff */
[----:B------:R-:W-:Y:S01]  /*3bf90*/  IMAD.MOV.U32 R50, RZ, RZ, R49 ;  /* 0x000000ffff327224 */ /* 0x000fe200078e0031 */
[----:B------:R-:W-:Y:S01]  /*3bfa0*/  IADD3.X R15, P0, PT, RZ, R22, RZ, P0, !PT ;  /* 0x00000016ff0f7210 */ /* 0x000fe2000071e4ff */
[----:B------:R-:W-:Y:S01]  /*3bfb0*/  IMAD.WIDE.U32 R48, R26, R76, RZ ;  /* 0x0000004c1a307225 */ /* 0x000fe200078e00ff */
[----:B------:R-:W-:Y:S02]  /*3bfc0*/  IADD3.X R46, P1, PT, R19, R44, RZ, P1, !PT ;  /* 0x0000002c132e7210 */ /* 0x000fe40000f3e4ff */
[----:B------:R-:W-:Y:S01]  /*3bfd0*/  IADD3.X R19, P0, PT, RZ, R23, RZ, P0, !PT ;  /* 0x00000017ff137210 */ /* 0x000fe2000071e4ff */
[----:B------:R-:W-:Y:S01]  /*3bfe0*/  IMAD.WIDE.U32.X R22, R5, R24, R20, P3 ;  /* 0x0000001805167225 */ /* 0x000fe200018e0414 */
[----:B------:R-:W-:-:S02]  /*3bff0*/  IADD3.X R60, P1, PT, R60, R65, RZ, P1, !PT ;  /* 0x000000413c3c7210 */ /* 0x000fc40000f3e4ff */
[----:B------:R-:W-:Y:S01]  /*3c000*/  IADD3.X R20, P0, PT, R15, R46, RZ, P0, !PT ;  /* 0x0000002e0f147210 */ /* 0x000fe2000071e4ff */
[----:B------:R-:W-:Y:S01]  /*3c010*/  IMAD.WIDE.U32 R68, R26, R74, RZ ;  /* 0x0000004a1a447225 */ /* 0x000fe200078e00ff */
[----:B------:R-:W-:Y:S02]  /*3c020*/  IADD3.X R91, P1, PT, RZ, R42, RZ, P1, !PT ;  /* 0x0000002aff5b7210 */ /* 0x000fe40000f3e4ff */
[----:B------:R-:W-:Y:S01]  /*3c030*/  IADD3.X R21, P0, PT, R19, R60, RZ, P0, !PT ;  /* 0x0000003c13157210 */ /* 0x000fe2000071e4ff */
[----:B------:R-:W-:Y:S01]  /*3c040*/  IMAD.MOV.U32 R100, RZ, RZ, R47 ;  /* 0x000000ffff647224 */ /* 0x000fe200078e002f */
[----:B------:R-:W-:Y:S01]  /*3c050*/  IADD3.X R93, P1, PT, RZ, R43, RZ, P1, !PT ;  /* 0x0000002bff5d7210 */ /* 0x000fe20000f3e4ff */
[----:B------:R-:W-:-:S03]  /*3c060*/  IMAD.WIDE.U32 R44, R25, R76, RZ ;  /* 0x0000004c192c7225 */ /* 0x000fc600078e00ff */
[----:B------:R-:W-:Y:S01]  /*3c070*/  IADD3.X R91, P1, PT, R91, R18, RZ, P1, !PT ;  /* 0x000000125b5b7210 */ /* 0x000fe20000f3e4ff */
[----:B------:R-:W-:-:S04]  /*3c080*/  IMAD.WIDE.U32 R48, P3, R13, R25, R48 ;  /* 0x000000190d307225 */ /* 0x000fc80007860030 */
[----:B------:R-:W-:Y:S01]  /*3c090*/  IMAD.WIDE.U32.X R100, R2, R24, R100, P4 ;  /* 0x0000001802647225 */ /* 0x000fe200020e0464 */
[----:B------:R-:W-:-:S03]  /*3c0a0*/  IADD3 R15, P4, PT, R48, R45, RZ ;  /* 0x0000002d300f7210 */ /* 0x000fc60007f9e0ff */
[----:B------:R-:W-:Y:S02]  /*3c0b0*/  IMAD.X R83, RZ, RZ, RZ, P3 ;  /* 0x000000ffff537224 */ /* 0x000fe400018e06ff */
[----:B------:R-:W-:-:S04]  /*3c0c0*/  IMAD.WIDE.U32 R64, R25, R74, RZ ;  /* 0x0000004a19407225 */ /* 0x000fc800078e00ff */
[----:B------:R-:W-:-:S04]  /*3c0d0*/  IMAD.WIDE.U32 R94, R26, R72, RZ ;  /* 0x000000481a5e7225 */ /* 0x000fc800078e00ff */
[----:B------:R-:W-:-:S04]  /*3c0e0*/  IMAD.WIDE.U32 R68, P3, R7, R25, R68 ;  /* 0x0000001907447225 */ /* 0x000fc80007860044 */
[----:B------:R-:W-:Y:S01]  /*3c0f0*/  IMAD.MOV.U32 R82, RZ, RZ, R49 ;  /* 0x000000ffff527224 */ /* 0x000fe200078e0031 */
[----:B------:R-:W-:Y:S01]  /*3c100*/  IADD3.X R49, P0, PT, RZ, RZ, RZ, P0, !PT ;  /* 0x000000ffff317210 */ /* 0x000fe2000071e4ff */
[----:B------:R-:W-:Y:S01]  /*3c110*/  IMAD.X R47, RZ, RZ, RZ, P3 ;  /* 0x000000ffff2f7224 */ /* 0x000fe200018e06ff */
[----:B------:R-:W-:Y:S01]  /*3c120*/  IADD3 R65, P3, PT, R68, R65, RZ ;  /* 0x0000004144417210 */ /* 0x000fe20007f7e0ff */
[----:B------:R-:W-:-:S04]  /*3c130*/  IMAD.WIDE.U32.X R82, R13, R26, R82, P4 ;  /* 0x0000001a0d527225 */ /* 0x000fc800020e0452 */
[----:B------:R-:W-:-:S04]  /*3c140*/  IMAD.WIDE.U32 R110, R25, R72, RZ ;  /* 0x00000048196e7225 */ /* 0x000fc800078e00ff */
[----:B------:R-:W-:-:S04]  /*3c150*/  IMAD.WIDE.U32 R94, P4, R5, R25, R94 ;  /* 0x00000019055e7225 */ /* 0x000fc8000788005e */
[----:B------:R-:W-:Y:S02]  /*3c160*/  IMAD.MOV.U32 R46, RZ, RZ, R69 ;  /* 0x000000ffff2e7224 */ /* 0x000fe400078e0045 */
[----:B------:R-:W-:-:S04]  /*3c170*/  IMAD.WIDE.U32 R62, R26, R6, RZ ;  /* 0x000000061a3e7225 */ /* 0x000fc800078e00ff */
[----:B------:R-:W-:Y:S01]  /*3c180*/  IMAD.WIDE.U32.X R46, R7, R26, R46, P3 ;  /* 0x0000001a072e7225 */ /* 0x000fe200018e042e */
[----:B------:R-:W-:-:S03]  /*3c190*/  IADD3 R111, P3, PT, R94, R111, RZ ;  /* 0x0000006f5e6f7210 */ /* 0x000fc60007f7e0ff */
[----:B------:R-:W-:-:S04]  /*3c1a0*/  IMAD.WIDE.U32 R84, R26, R4, RZ ;  /* 0x000000041a547225 */ /* 0x000fc800078e00ff */
[----:B------:R-:W-:Y:S02]  /*3c1b0*/  IMAD.X R89, RZ, RZ, RZ, P4 ;  /* 0x000000ffff597224 */ /* 0x000fe400020e06ff */
[----:B------:R-:W-:Y:S02]  /*3c1c0*/  IMAD.MOV.U32 R88, RZ, RZ, R95 ;  /* 0x000000ffff587224 */ /* 0x000fe400078e005f */
[----:B------:R-:W-:Y:S01]  /*3c1d0*/  IMAD.WIDE.U32.X R50, R3, R24, R50, P2 ;  /* 0x0000001803327225 */ /* 0x000fe200010e0432 */
[----:B------:R-:W-:-:S03]  /*3c1e0*/  IADD3 RZ, P2, PT, R20, R44, RZ ;  /* 0x0000002c14ff7210 */ /* 0x000fc60007f5e0ff */
[----:B------:R-:W-:Y:S01]  /*3c1f0*/  IMAD.WIDE.U32 R44, R25, R6, RZ ;  /* 0x00000006192c7225 */ /* 0x000fe200078e00ff */
[----:B------:R-:W-:-:S03]  /*3c200*/  IADD3.X RZ, P2, PT, R21, R15, RZ, P2, !PT ;  /* 0x0000000f15ff7210 */ /* 0x000fc6000175e4ff */
[----:B------:R-:W-:Y:S01]  /*3c210*/  IMAD.WIDE.U32 R62, P4, R3, R25, R62 ;  /* 0x00000019033e7225 */ /* 0x000fe2000788003e */
[----:B------:R-:W-:-:S03]  /*3c220*/  IADD3.X R24, P2, PT, R49, R82, RZ, P2, !PT ;  /* 0x0000005231187210 */ /* 0x000fc6000175e4ff */
[----:B------:R-:W-:-:S04]  /*3c230*/  IMAD.WIDE.U32.X R88, R5, R26, R88, P3 ;  /* 0x0000001a05587225 */ /* 0x000fc800018e0458 */
[----:B------:R-:W-:-:S04]  /*3c240*/  IMAD.WIDE.U32 R86, R25, R4, RZ ;  /* 0x0000000419567225 */ /* 0x000fc800078e00ff */
[----:B------:R-:W-:-:S04]  /*3c250*/  IMAD.WIDE.U32 R84, P3, R2, R25, R84 ;  /* 0x0000001902547225 */ /* 0x000fc80007860054 */
[----:B------:R-:W-:Y:S01]  /*3c260*/  IMAD.X R67, RZ, RZ, RZ, P4 ;  /* 0x000000ffff437224 */ /* 0x000fe200020e06ff */
[----:B------:R-:W-:Y:S01]  /*3c270*/  IADD3 R95, P4, PT, R62, R45, RZ ;  /* 0x0000002d3e5f7210 */ /* 0x000fe20007f9e0ff */
[----:B------:R-:W-:Y:S01]  /*3c280*/  IMAD.X R43, RZ, RZ, RZ, P3 ;  /* 0x000000ffff2b7224 */ /* 0x000fe200018e06ff */
[----:B------:R-:W-:Y:S01]  /*3c290*/  IADD3.X R45, PT, PT, RZ, RZ, RZ, P0, !PT ;  /* 0x000000ffff2d7210 */ /* 0x000fe200007fe4ff */
[----:B------:R-:W-:Y:S01]  /*3c2a0*/  IMAD.MOV.U32 R42, RZ, RZ, R85 ;  /* 0x000000ffff2a7224 */ /* 0x000fe200078e0055 */
[----:B------:R-:W-:Y:S01]  /*3c2b0*/  IADD3 R15, P0, PT, R84, R87, RZ ;  /* 0x00000057540f7210 */ /* 0x000fe20007f1e0ff */
[----:B------:R-:W-:-:S04]  /*3c2c0*/  IMAD.WIDE.U32 R18, R28, R96, RZ ;  /* 0x000000601c127225 */ /* 0x000fc800078e00ff */
[----:B------:R-:W-:-:S04]  /*3c2d0*/  IMAD.WIDE.U32 R60, R27, R96, RZ ;  /* 0x000000601b3c7225 */ /* 0x000fc800078e00ff */
[----:B------:R-:W-:-:S04]  /*3c2e0*/  IMAD.WIDE.U32 R20, R76, R25, R20 ;  /* 0x000000194c147225 */ /* 0x000fc800078e0014 */
[----:B------:R-:W-:Y:S01]  /*3c2f0*/  IMAD.WIDE.U32.X R42, R2, R26, R42, P0 ;  /* 0x0000001a022a7225 */ /* 0x000fe200000e042a */
[----:B------:R-:W-:Y:S02]  /*3c300*/  IADD3.X R82, P0, PT, R45, R83, RZ, P2, !PT ;  /* 0x000000532d527210 */ /* 0x000fe4000171e4ff */
[----:B------:R-:W-:Y:S01]  /*3c310*/  IADD3.X R45, P2, PT, R93, R90, RZ, P1, !PT ;  /* 0x0000005a5d2d7210 */ /* 0x000fe20000f5e4ff */
[----:B------:R-:W-:Y:S01]  /*3c320*/  IMAD.WIDE.U32 R18, P3, R123, R27, R18 ;  /* 0x0000001b7b127225 */ /* 0x000fe20007860012 */
[----:B------:R-:W-:Y:S02]  /*3c330*/  IADD3 RZ, P1, PT, R20, R60, RZ ;  /* 0x0000003c14ff7210 */ /* 0x000fe40007f3e0ff */
[----:B------:R-:W-:Y:S01]  /*3c340*/  IADD3.X R60, P0, PT, R24, R91, RZ, P0, !PT ;  /* 0x0000005b183c7210 */ /* 0x000fe2000071e4ff */
[----:B------:R-:W-:Y:S01]  /*3c350*/  IMAD.MOV.U32 R66, RZ, RZ, R63 ;  /* 0x000000ffff427224 */ /* 0x000fe200078e003f */
[----:B------:R-:W-:Y:S01]  /*3c360*/  IADD3.X R93, P2, PT, RZ, R22, RZ, P2, !PT ;  /* 0x00000016ff5d7210 */ /* 0x000fe2000175e4ff */
[----:B------:R-:W-:Y:S01]  /*3c370*/  IMAD.X R49, RZ, RZ, RZ, P3 ;  /* 0x000000ffff317224 */ /* 0x000fe200018e06ff */
[----:B------:R-:W-:Y:S01]  /*3c380*/  IADD3 RZ, P3, PT, R60, R64, RZ ;  /* 0x000000403cff7210 */ /* 0x000fe20007f7e0ff */
[----:B------:R-:W-:Y:S01]  /*3c390*/  IMAD.WIDE.U32.X R66, R3, R26, R66, P4 ;  /* 0x0000001a03427225 */ /* 0x000fe200020e0442 */
[----:B------:R-:W-:-:S02]  /*3c3a0*/  IADD3 R63, P4, PT, R18, R61, RZ ;  /* 0x0000003d123f7210 */ /* 0x000fc40007f9e0ff */
[----:B------:R-:W-:Y:S01]  /*3c3b0*/  IADD3.X R61, P0, PT, R82, R45, RZ, P0, !PT ;  /* 0x0000002d523d7210 */ /* 0x000fe2000071e4ff */
[----:B------:R-:W-:Y:S01]  /*3c3c0*/  IMAD.IADD R21, R21, 0x1, R48 ;  /* 0x0000000115157824 */ /* 0x000fe200078e0230 */
[----:B------:R-:W-:Y:S01]  /*3c3d0*/  IADD3.X R22, P2, PT, RZ, R23, RZ, P2, !PT ;  /* 0x00000017ff167210 */ /* 0x000fe2000175e4ff */
[----:B------:R-:W-:Y:S01]  /*3c3e0*/  IMAD.MOV.U32 R48, RZ, RZ, R19 ;  /* 0x000000ffff307224 */ /* 0x000fe200078e0013 */
[----:B------:R-:W-:Y:S01]  /*3c3f0*/  IADD3.X RZ, P3, PT, R61, R65, RZ, P3, !PT ;  /* 0x000000413dff7210 */ /* 0x000fe20001f7e4ff */
[----:B------:R-:W-:Y:S01]  /*3c400*/  IMAD.WIDE.U32 R60, R74, R25, R60 ;  /* 0x000000194a3c7225 */ /* 0x000fe200078e003c */
[----:B------:R-:W-:Y:S02]  /*3c410*/  IADD3.X R23, P0, PT, RZ, RZ, RZ, P0, !PT ;  /* 0x000000ffff177210 */ /* 0x000fe4000071e4ff */
[----:B------:R-:W-:Y:S01]  /*3c420*/  IADD3.X RZ, P1, PT, R21, R63, RZ, P1, !PT ;  /* 0x0000003f15ff7210 */ /* 0x000fe20000f3e4ff */
[----:B------:R-:W-:Y:S01]  /*3c430*/  IMAD.WIDE.U32.X R48, R123, R28, R48, P4 ;  /* 0x0000001c7b307225 */ /* 0x000fe200020e0430 */
[----:B------:R-:W-:-:S02]  /*3c440*/  IADD3.X R92, P3, PT, R23, R46, RZ, P3, !PT ;  /* 0x0000002e175c7210 */ /* 0x000fc40001f7e4ff */
[----:B------:R-:W-:Y:S01]  /*3c450*/  IADD3.X R93, P2, PT, R93, R40, RZ, P2, !PT ;  /* 0x000000285d5d7210 */ /* 0x000fe2000175e4ff */
[----:B------:R-:W-:Y:S01]  /*3c460*/  IMAD.X R23, RZ, RZ, RZ, P0 ;  /* 0x000000ffff177224 */ /* 0x000fe200000e06ff */
[----:B------:R-:W-:Y:S01]  /*3c470*/  IADD3.X R19, P1, PT, RZ, R48, RZ, P1, !PT ;  /* 0x00000030ff137210 */ /* 0x000fe20000f3e4ff */
[----:B------:R-:W-:Y:S01]  /*3c480*/  IMAD.WIDE.U32 R90, R28, R76, RZ ;  /* 0x0000004c1c5a7225 */ /* 0x000fe200078e00ff */
[----:B------:R-:W-:Y:S02]  /*3c490*/  IADD3.X R22, P2, PT, R22, R41, RZ, P2, !PT ;  /* 0x0000002916167210 */ /* 0x000fe4000175e4ff */
[----:B------:R-:W-:Y:S01]  /*3c4a0*/  IADD3.X R24, P0, PT, RZ, R49, RZ, P1, !PT ;  /* 0x00000031ff187210 */ /* 0x000fe20000f1e4ff */
[----:B------:R-:W-:Y:S01]  /*3c4b0*/  IMAD.IADD R45, R61, 0x1, R68 ;  /* 0x000000013d2d7824 */ /* 0x000fe200078e0244 */
[----:B------:R-:W-:Y:S01]  /*3c4c0*/  IADD3.X R47, P1, PT, R23, R47, RZ, P3, !PT ;  /* 0x0000002f172f7210 */ /* 0x000fe20001f3e4ff */
[----:B------:R-:W-:Y:S01]  /*3c4d0*/  IMAD.WIDE.U32 R68, R28, R74, RZ ;  /* 0x0000004a1c447225 */ /* 0x000fe200078e00ff */
[----:B------:R-:W-:-:S02]  /*3c4e0*/  IADD3.X R46, P0, PT, R19, R60, RZ, P0, !PT ;  /* 0x0000003c132e7210 */ /* 0x000fc4000071e4ff */
[----:B------:R-:W-:Y:S01]  /*3c4f0*/  IADD3.X R92, P1, PT, R92, R93, RZ, P1, !PT ;  /* 0x0000005d5c5c7210 */ /* 0x000fe20000f3e4ff */
[----:B------:R-:W-:-:S03]  /*3c500*/  IMAD.WIDE.U32 R90, P3, R13, R27, R90 ;  /* 0x0000001b0d5a7225 */ /* 0x000fc6000786005a */
[----:B------:R-:W-:Y:S01]  /*3c510*/  IADD3.X R93, P1, PT, R47, R22, RZ, P1, !PT ;  /* 0x000000162f5d7210 */ /* 0x000fe20000f3e4ff */
[----:B------:R-:W-:Y:S01]  /*3c520*/  IMAD.WIDE.U32 R112, R27, R76, RZ ;  /* 0x0000004c1b707225 */ /* 0x000fe200078e00ff */
[----:B------:R-:W-:-:S03]  /*3c530*/  IADD3.X R47, P0, PT, R24, R45, RZ, P0, !PT ;  /* 0x0000002d182f7210 */ /* 0x000fc6000071e4ff */
        /* <DEDUP_REMOVED lines=8> */
[----:B------:R-:W-:-:S04]  /*3c5c0*/  IMAD.WIDE.U32 R60, R28, R6, RZ ;  /* 0x000000061c3c7225 */ /* 0x000fc800078e00ff */
[----:B------:R-:W-:-:S04]  /*3c5d0*/  IMAD.WIDE.U32.X R104, R13, R28, R104, P3 ;  /* 0x0000001c0d687225 */ /* 0x000fc800018e0468 */
[----:B------:R-:W-:-:S04]  /*3c5e0*/  IMAD.WIDE.U32 R106, P3, R5, R27, R106 ;  /* 0x0000001b056a7225 */ /* 0x000fc8000786006a */
[----:B------:R-:W-:-:S04]  /*3c5f0*/  IMAD.WIDE.U32 R22, R27, R72, RZ ;  /* 0x000000481b167225 */ /* 0x000fc800078e00ff */
[----:B------:R-:W-:Y:S02]  /*3c600*/  IMAD.MOV.U32 R40, RZ, RZ, R69 ;  /* 0x000000ffff287224 */ /* 0x000fe400078e0045 */
[----:B------:R-:W-:Y:S01]  /*3c610*/  IMAD.X R65, RZ, RZ, RZ, P3 ;  /* 0x000000ffff417224 */ /* 0x000fe200018e06ff */
[----:B------:R-:W-:Y:S01]  /*3c620*/  IADD3 R87, P3, PT, R106, R23, RZ ;  /* 0x000000176a577210 */ /* 0x000fe20007f7e0ff */
[----:B------:R-:W-:Y:S01]  /*3c630*/  IMAD.WIDE.U32.X R40, R7, R28, R40, P4 ;  /* 0x0000001c07287225 */ /* 0x000fe200020e0428 */
[----:B------:R-:W-:-:S03]  /*3c640*/  IADD3.X R23, P1, PT, RZ, RZ, RZ, P1, !PT ;  /* 0x000000ffff177210 */ /* 0x000fc60000f3e4ff */
[----:B------:R-:W-:-:S04]  /*3c650*/  IMAD.WIDE.U32 R60, P4, R3, R27, R60 ;  /* 0x0000001b033c7225 */ /* 0x000fc8000788003c */
[----:B------:R-:W-:-:S04]  /*3c660*/  IMAD.WIDE.U32 R48, R27, R6, RZ ;  /* 0x000000061b307225 */ /* 0x000fc800078e00ff */
[----:B------:R-:W-:Y:S02]  /*3c670*/  IMAD.MOV.U32 R64, RZ, RZ, R107 ;  /* 0x000000ffff407224 */ /* 0x000fe400078e006b */
[----:B------:R-:W-:Y:S01]  /*3c680*/  IMAD.X R113, RZ, RZ, RZ, P4 ;  /* 0x000000ffff717224 */ /* 0x000fe200020e06ff */
[----:B------:R-:W-:Y:S01]  /*3c690*/  IADD3.X R63, P4, PT, RZ, R50, RZ, P2, !PT ;  /* 0x00000032ff3f7210 */ /* 0x000fe2000179e4ff */
[----:B------:R-:W-:Y:S01]  /*3c6a0*/  IMAD.WIDE.U32.X R64, R5, R28, R64, P3 ;  /* 0x0000001c05407225 */ /* 0x000fe200018e0440 */
[----:B------:R-:W-:Y:S02]  /*3c6b0*/  IADD3 R85, P2, PT, R60, R49, RZ ;  /* 0x000000313c557210 */ /* 0x000fe40007f5e0ff */
[----:B------:R-:W-:Y:S01]  /*3c6c0*/  IADD3 RZ, P3, PT, R46, R112, RZ ;  /* 0x000000702eff7210 */ /* 0x000fe20007f7e0ff */
[----:B------:R-:W-:Y:S01]  /*3c6d0*/  IMAD.MOV.U32 R112, RZ, RZ, R61 ;  /* 0x000000ffff707224 */ /* 0x000fe200078e003d */
[----:B------:R-:W-:Y:S01]  /*3c6e0*/  IADD3.X R49, PT, PT, RZ, RZ, RZ, P1, !PT ;  /* 0x000000ffff317210 */ /* 0x000fe20000ffe4ff */
[----:B------:R-:W-:Y:S01]  /*3c6f0*/  IMAD.WIDE.U32 R102, R28, R4, RZ ;  /* 0x000000041c667225 */ /* 0x000fe200078e00ff */
[----:B------:R-:W-:-:S02]  /*3c700*/  IADD3.X R26, P1, PT, RZ, R51, RZ, P4, !PT ;  /* 0x00000033ff1a7210 */ /* 0x000fc4000273e4ff */
[----:B------:R-:W-:Y:S01]  /*3c710*/  IADD3.X RZ, P3, PT, R47, R115, RZ, P3, !PT ;  /* 0x000000732fff7210 */ /* 0x000fe20001f7e4ff */
[----:B------:R-:W-:Y:S01]  /*3c720*/  IMAD.WIDE.U32.X R50, R3, R28, R112, P2 ;  /* 0x0000001c03327225 */ /* 0x000fe200010e0470 */
[----:B------:R-:W-:Y:S02]  /*3c730*/  IADD3 RZ, P2, PT, R92, R110, RZ ;  /* 0x0000006e5cff7210 */ /* 0x000fe40007f5e0ff */
[----:B------:R-:W-:Y:S01]  /*3c740*/  IADD3.X R45, P1, PT, R63, R108, RZ, P1, !PT ;  /* 0x0000006c3f2d7210 */ /* 0x000fe20000f3e4ff */
[----:B------:R-:W-:Y:S01]  /*3c750*/  IMAD.WIDE.U32 R102, P4, R2, R27, R102 ;  /* 0x0000001b02667225 */ /* 0x000fe20007880066 */
[----:B------:R-:W-:Y:S02]  /*3c760*/  IADD3.X RZ, P2, PT, R93, R111, RZ, P2, !PT ;  /* 0x0000006f5dff7210 */ /* 0x000fe4000175e4ff */
[----:B------:R-:W-:Y:S01]  /*3c770*/  IADD3.X R24, P1, PT, R26, R109, RZ, P1, !PT ;  /* 0x0000006d1a187210 */ /* 0x000fe20000f3e4ff */
[----:B------:R-:W-:Y:S01]  /*3c780*/  IMAD.WIDE.U32 R112, R27, R4, RZ ;  /* 0x000000041b707225 */ /* 0x000fe200078e00ff */
[----:B------:R-:W-:-:S02]  /*3c790*/  IADD3.X R88, P2, PT, R23, R88, RZ, P2, !PT ;  /* 0x0000005817587210 */ /* 0x000fc4000175e4ff */
[----:B------:R-:W-:Y:S01]  /*3c7a0*/  IADD3.X R23, P0, PT, RZ, RZ, RZ, P0, !PT ;  /* 0x000000ffff177210 */ /* 0x000fe2000071e4ff */
[----:B------:R-:W-:Y:S01]  /*3c7b0*/  IMAD.WIDE.U32 R108, R32, R96, RZ ;  /* 0x00000060206c7225 */ /* 0x000fe200078e00ff */
[----:B------:R-:W-:Y:S02]  /*3c7c0*/  IADD3.X R89, P2, PT, R49, R89, RZ, P2, !PT ;  /* 0x0000005931597210 */ /* 0x000fe4000175e4ff */
[----:B------:R-:W-:Y:S01]  /*3c7d0*/  IADD3.X R26, P1, PT, RZ, R100, RZ, P1, !PT ;  /* 0x00000064ff1a7210 */ /* 0x000fe20000f3e4ff */
[----:B------:R-:W-:Y:S01]  /*3c7e0*/  IMAD.WIDE.U32 R92, R72, R25, R92 ;  /* 0x00000019485c7225 */ /* 0x000fe200078e005c */
[----:B------:R-:W-:Y:S02]  /*3c7f0*/  IADD3.X R88, P2, PT, R88, R45, RZ, P2, !PT ;  /* 0x0000002d58587210 */ /* 0x000fe4000175e4ff */
[----:B------:R-:W-:Y:S01]  /*3c800*/  IADD3.X R23, P3, PT, R23, R104, RZ, P3, !PT ;  /* 0x0000006817177210 */ /* 0x000fe20001f7e4ff */
[----:B------:R-:W-:Y:S01]  /*3c810*/  IMAD.X R104, RZ, RZ, RZ, P0 ;  /* 0x000000ffff687224 */ /* 0x000fe200000e06ff */
[----:B------:R-:W-:Y:S01]  /*3c820*/  IADD3.X R89, P0, PT, R89, R24, RZ, P2, !PT ;  /* 0x0000001859597210 */ /* 0x000fe2000171e4ff */
[----:B------:R-:W-:Y:S01]  /*3c830*/  IMAD.X R63, RZ, RZ, R101, P1 ;  /* 0x000000ffff3f7224 */ /* 0x000fe200008e0665 */
[----:B------:R-:W-:Y:S01]  /*3c840*/  IADD3 RZ, P1, PT, R88, R44, RZ ;  /* 0x0000002c58ff7210 */ /* 0x000fe20007f3e0ff */
[----:B------:R-:W-:Y:S01]  /*3c850*/  IMAD.X R151, RZ, RZ, RZ, P4 ;  /* 0x000000ffff977224 */ /* 0x000fe200020e06ff */
[----:B------:R-:W-:Y:S01]  /*3c860*/  IADD3.X R104, P3, PT, R104, R105, RZ, P3, !PT ;  /* 0x0000006968687210 */ /* 0x000fe20001f7e4ff */
[----:B------:R-:W-:Y:S01]  /*3c870*/  IMAD.MOV.U32 R150, RZ, RZ, R103 ;  /* 0x000000ffff967224 */ /* 0x000fe200078e0067 */
[----:B------:R-:W-:Y:S01]  /*3c880*/  IADD3.X R49, P0, PT, RZ, RZ, RZ, P0, !PT ;  /* 0x000000ffff317210 */ /* 0x000fe2000071e4ff */
[----:B------:R-:W-:Y:S01]  /*3c890*/  IMAD.WIDE.U32 R100, R29, R96, RZ ;  /* 0x000000601d647225 */ /* 0x000fe200078e00ff */
[----:B------:R-:W-:-:S02]  /*3c8a0*/  IADD3 R131, P4, PT, R102, R113, RZ ;  /* 0x0000007166837210 */ /* 0x000fc40007f9e0ff */
[----:B------:R-:W-:Y:S01]  /*3c8b0*/  IADD3.X RZ, P1, PT, R89, R95, RZ, P1, !PT ;  /* 0x0000005f59ff7210 */ /* 0x000fe20000f3e4ff */
[----:B------:R-:W-:Y:S01]  /*3c8c0*/  IMAD.WIDE.U32 R44, P2, R123, R29, R108 ;  /* 0x0000001d7b2c7225 */ /* 0x000fe2000784006c */
[----:B------:R-:W-:Y:S02]  /*3c8d0*/  IADD3.X R92, P3, PT, R23, R92, RZ, P3, !PT ;  /* 0x0000005c175c7210 */ /* 0x000fe40001f7e4ff */
[----:B------:R-:W-:Y:S01]  /*3c8e0*/  IADD3.X R23, P1, PT, R49, R66, RZ, P1, !PT ;  /* 0x0000004231177210 */ /* 0x000fe20000f3e4ff */
[----:B------:R-:W-:Y:S02]  /*3c8f0*/  IMAD.IADD R95, R93, 0x1, R94 ;  /* 0x000000015d5f7824 */ /* 0x000fe400078e025e */
[----:B------:R-:W-:-:S03]  /*3c900*/  IMAD.WIDE.U32 R46, R76, R27, R46 ;  /* 0x0000001b4c2e7225 */ /* 0x000fc600078e002e */
[----:B------:R-:W-:Y:S01]  /*3c910*/  IADD3.X R93, P3, PT, R104, R95, RZ, P3, !PT ;  /* 0x0000005f685d7210 */ /* 0x000fe20001f7e4ff */
[----:B------:R-:W-:Y:S01]  /*3c920*/  IMAD.X R61, RZ, RZ, RZ, P0 ;  /* 0x000000ffff3d7224 */ /* 0x000fe200000e06ff */
[----:B------:R-:W-:Y:S01]  /*3c930*/  IADD3 RZ, P0, PT, R46, R100, RZ ;  /* 0x000000642eff7210 */ /* 0x000fe20007f1e0ff */
[----:B------:R-:W-:Y:S01]  /*3c940*/  IMAD.WIDE.U32.X R150, R2, R28, R150, P4 ;  /* 0x0000001c02967225 */ /* 0x000fe200020e0496 */
[----:B------:R-:W-:Y:S02]  /*3c950*/  IADD3 R69, P4, PT, R44, R101, RZ ;  /* 0x000000652c457210 */ /* 0x000fe40007f9e0ff */
[----:B------:R-:W-:Y:S01]  /*3c960*/  IADD3.X R24, P1, PT, R61, R67, RZ, P1, !PT ;  /* 0x000000433d187210 */ /* 0x000fe20000f3e4ff */
[----:B------:R-:W-:Y:S01]  /*3c970*/  IMAD.X R83, RZ, RZ, RZ, P2 ;  /* 0x000000ffff537224 */ /* 0x000fe200010e06ff */
[----:B------:R-:W-:Y:S01]  /*3c980*/  IADD3 RZ, P2, PT, R92, R82, RZ ;  /* 0x000000525cff7210 */ /* 0x000fe20007f5e0ff */
[----:B------:R-:W-:Y:S01]  /*3c990*/  IMAD.IADD R47, R47, 0x1, R90 ;  /* 0x000000012f2f7824 */ /* 0x000fe200078e025a */
[----:B------:R-:W-:Y:S01]  /*3c9a0*/  IADD3.X R95, P3, PT, RZ, RZ, RZ, P3, !PT ;  /* 0x000000ffff5f7210 */ /* 0x000fe20001f7e4ff */
[----:B------:R-:W-:Y:S01]  /*3c9b0*/  IMAD.MOV.U32 R82, RZ, RZ, R45 ;  /* 0x000000ffff527224 */ /* 0x000fe200078e002d */
[----:B------:R-:W-:Y:S01]  /*3c9c0*/  IADD3.X RZ, P2, PT, R93, R19, RZ, P2, !PT ;  /* 0x000000135dff7210 */ /* 0x000fe2000175e4ff */
[----:B------:R-:W-:Y:S01]  /*3c9d0*/  IMAD.WIDE.U32 R92, R74, R27, R92 ;  /* 0x0000001b4a5c7225 */ /* 0x000fe200078e005c */
[----:B------:R-:W-:-:S02]  /*3c9e0*/  IADD3.X RZ, P0, PT, R47, R69, RZ, P0, !PT ;  /* 0x000000452fff7210 */ /* 0x000fc4000071e4ff */
[----:B------:R-:W-:Y:S01]  /*3c9f0*/  IADD3.X R95, P2, PT, R95, R40, RZ, P2, !PT ;  /* 0x000000285f5f7210 */ /* 0x000fe2000175e4ff */
[----:B------:R-:W-:Y:S01]  /*3ca00*/  IMAD.WIDE.U32.X R66, R123, R32, R82, P4 ;  /* 0x000000207b427225 */ /* 0x000fe200020e0452 */
[----:B------:R-:W-:-:S03]  /*3ca10*/  IADD3.X R82, P1, PT, R23, R26, RZ, P1, !PT ;  /* 0x0000001a17527210 */ /* 0x000fc60000f3e4ff */
[----:B------:R-:W-:Y:S01]  /*3ca20*/  IMAD.X R40, RZ, RZ, RZ, P3 ;  /* 0x000000ffff287224 */ /* 0x000fe200018e06ff */
[----:B------:R-:W-:Y:S01]  /*3ca30*/  IADD3.X R19, P0, PT, RZ, R66, RZ, P0, !PT ;  /* 0x00000042ff137210 */ /* 0x000fe2000071e4ff */
[----:B------:R-:W-:Y:S01]  /*3ca40*/  IMAD.IADD R26, R93, 0x1, R68 ;  /* 0x000000015d1a7824 */ /* 0x000fe200078e0244 */
[----:B------:R-:W-:Y:S01]  /*3ca50*/  IADD3 RZ, P3, PT, R82, R86, RZ ;  /* 0x0000005652ff7210 */ /* 0x000fe20007f7e0ff */
[----:B------:R-:W-:Y:S01]  /*3ca60*/  IMAD.WIDE.U32 R68, R32, R76, RZ ;  /* 0x0000004c20447225 */ /* 0x000fe200078e00ff */
[----:B------:R-:W-:Y:S02]  /*3ca70*/  IADD3.X R83, P1, PT, R24, R63, RZ, P1, !PT ;  /* 0x0000003f18537210 */ /* 0x000fe40000f3e4ff */
[----:B------:R-:W-:Y:S01]  /*3ca80*/  IADD3.X R23, P0, PT, RZ, R67, RZ, P0, !PT ;  /* 0x00000043ff177210 */ /* 0x000fe2000071e4ff */
[----:B------:R-:W-:Y:S01]  /*3ca90*/  IMAD.WIDE.U32 R88, R6, R25, R88 ;  /* 0x0000001906587225 */ /* 0x000fe200078e0058 */
[----:B------:R-:W-:Y:S02]  /*3caa0*/  IADD3.X RZ, P3, PT, R83, R15, RZ, P3, !PT ;  /* 0x0000000f53ff7210 */ /* 0x000fe40001f7e4ff */
[----:B------:R-:W-:Y:S01]  /*3cab0*/  IADD3.X R15, P1, PT, RZ, RZ, RZ, P1, !PT ;  /* 0x000000ffff0f7210 */ /* 0x000fe20000f3e4ff */
[----:B------:R-:W-:Y:S01]  /*3cac0*/  IMAD.IADD R49, R89, 0x1, R62 ;  /* 0x0000000159317824 */ /* 0x000fe200078e023e */
[----:B------:R-:W-:Y:S01]  /*3cad0*/  IADD3.X R24, P2, PT, R40, R41, RZ, P2, !PT ;  /* 0x0000002928187210 */ /* 0x000fe2000175e4ff */
[----:B------:R-:W-:Y:S01]  /*3cae0*/  IMAD.WIDE.U32 R62, R32, R74, RZ ;  /* 0x0000004a203e7225 */ /* 0x000fe200078e00ff */
[----:B------:R-:W-:-:S02]  /*3caf0*/  IADD3.X R40, P0, PT, R19, R92, RZ, P0, !PT ;  /* 0x0000005c13287210 */ /* 0x000fc4000071e4ff */
[----:B------:R-:W-:Y:S01]  /*3cb00*/  IADD3.X R128, P3, PT, R15, R42, RZ, P3, !PT ;  /* 0x0000002a0f807210 */ /* 0x000fe20001f7e4ff */
[----:B------:R-:W-:Y:S01]  /*3cb10*/  IMAD.WIDE.U32 R66, R29, R76, RZ ;  /* 0x0000004c1d427225 */ /* 0x000fe200078e00ff */
[----:B------:R-:W-:Y:S02]  /*3cb20*/  IADD3.X R94, P2, PT, R95, R88, RZ, P2, !PT ;  /* 0x000000585f5e7210 */ /* 0x000fe4000175e4ff */
[----:B------:R-:W-:Y:S01]  /*3cb30*/  IADD3.X R15, PT, PT, R43, RZ, RZ, P3, P1 ;  /* 0x000000ff2b0f7210 */ /* 0x000fe20001fe24ff */
[----:B------:R-:W-:Y:S01]  /*3cb40*/  IMAD.WIDE.U32 R92, P4, R13, R29, R68 ;  /* 0x0000001d0d5c7225 */ /* 0x000fe20007880044 */
[----:B------:R-:W-:Y:S02]  /*3cb50*/  IADD3 RZ, P3, PT, R40, R66, RZ ;  /* 0x0000004228ff7210 */ /* 0x000fe40007f7e0ff */
[----:B------:R-:W-:Y:S01]  /*3cb60*/  IADD3.X R41, P0, PT, R23, R26, RZ, P0, !PT ;  /* 0x0000001a17297210 */ /* 0x000fe2000071e4ff */
[----:B------:R-:W-:Y:S01]  /*3cb70*/  IMAD.X R89, RZ, RZ, RZ, P4 ;  /* 0x000000ffff597224 */ /* 0x000fe200020e06ff */
[----:B------:R-:W-:Y:S01]  /*3cb80*/  IADD3 R43, P1, PT, R92, R67, RZ ;  /* 0x000000435c2b7210 */ /* 0x000fe20007f3e0ff */
[----:B------:R-:W-:Y:S01]  /*3cb90*/  IMAD.WIDE.U32 R104, R32, R72, RZ ;  /* 0x0000004820687225 */ /* 0x000fe200078e00ff */
[----:B------:R-:W-:-:S02]  /*3cba0*/  MOV R88, R93 ;  /* 0x0000005d00587202 */ /* 0x000fc40000000f00 */
[----:B------:R-:W-:Y:S01]  /*3cbb0*/  IADD3.X R61, P0, PT, RZ, RZ, RZ, P0, !PT ;  /* 0x000000ffff3d7210 */ /* 0x000fe2000071e4ff */
[----:B------:R-:W-:Y:S01]  /*3cbc0*/  IMAD.WIDE.U32 R62, P4, R7, R29, R62 ;  /* 0x0000001d073e7225 */ /* 0x000fe2000788003e */
[----:B------:R-:W-:Y:S02]  /*3cbd0*/  IADD3.X R95, P2, PT, R24, R49, RZ, P2, !PT ;  /* 0x00000031185f7210 */ /* 0x000fe4000175e4ff */
[----:B------:R-:W-:Y:S01]  /*3cbe0*/  IADD3.X RZ, P3, PT, R41, R43, RZ, P3, !PT ;  /* 0x0000002b29ff7210 */ /* 0x000fe20001f7e4ff */
[----:B------:R-:W-:-:S04]  /*3cbf0*/  IMAD.WIDE.U32 R68, R29, R74, RZ ;  /* 0x0000004a1d447225 */ /* 0x000fc800078e00ff */
[----:B------:R-:W-:Y:S01]  /*3cc00*/  IMAD.X R67, RZ, RZ, RZ, P4 ;  /* 0x000000ffff437224 */ /* 0x000fe200020e06ff */
[----:B------:R-:W-:Y:S01]  /*3cc10*/  IADD3 R19, P4, PT, R62, R69, RZ ;  /* 0x000000453e137210 */ /* 0x000fe20007f9e0ff */
[----:B------:R-:W-:-:S04]  /*3cc20*/  IMAD.WIDE.U32.X R88, R13, R32, R88, P1 ;  /* 0x000000200d587225 */ /* 0x000fc800008e0458 */
[----:B------:R-:W-:Y:S01]  /*3cc30*/  IMAD.WIDE.U32 R104, P1, R5, R29, R104 ;  /* 0x0000001d05687225 */ /* 0x000fe20007820068 */
[----:B------:R-:W-:-:S03]  /*3cc40*/  IADD3.X R61, P3, PT, R61, R88, RZ, P3, !PT ;  /* 0x000000583d3d7210 */ /* 0x000fc60001f7e4ff */
[----:B------:R-:W-:-:S04]  /*3cc50*/  IMAD.WIDE.U32 R100, R29, R72, RZ ;  /* 0x000000481d647225 */ /* 0x000fc800078e00ff */
[----:B------:R-:W-:Y:S01]  /*3cc60*/  IMAD.MOV.U32 R66, RZ, RZ, R63 ;  /* 0x000000ffff427224 */ /* 0x000fe200078e003f */
[----:B------:R-:W-:Y:S01]  /*3cc70*/  IADD3.X R63, P2, PT, RZ, RZ, RZ, P2, !PT ;  /* 0x000000ffff3f7210 */ /* 0x000fe2000175e4ff */
[----:B------:R-:W-:-:S04]  /*3cc80*/  IMAD.WIDE.U32 R152, R32, R6, RZ ;  /* 0x0000000620987225 */ /* 0x000fc800078e00ff */
[----:B------:R-:W-:Y:S01]  /*3cc90*/  IMAD.WIDE.U32.X R66, R7, R32, R66, P4 ;  /* 0x0000002007427225 */ /* 0x000fe200020e0442 */
[----:B------:R-:W-:-:S03]  /*3cca0*/  IADD3 R45, P4, PT, R104, R101, RZ ;  /* 0x00000065682d7210 */ /* 0x000fc60007f9e0ff */
[----:B------:R-:W-:Y:S01]  /*3ccb0*/  IMAD.X R91, RZ, RZ, RZ, P1 ;  /* 0x000000ffff5b7224 */ /* 0x000fe200008e06ff */
[----:B------:R-:W-:Y:S01]  /*3ccc0*/  IADD3 RZ, P1, PT, R94, R22, RZ ;  /* 0x000000165eff7210 */ /* 0x000fe20007f3e0ff */
[----:B------:R-:W-:Y:S02]  /*3ccd0*/  IMAD.MOV.U32 R90, RZ, RZ, R105 ;  /* 0x000000ffff5a7224 */ /* 0x000fe400078e0069 */
[----:B------:R-:W-:Y:S01]  /*3cce0*/  IMAD.WIDE.U32 R110, R29, R6, RZ ;  /* 0x000000061d6e7225 */ /* 0x000fe200078e00ff */
[----:B------:R-:W-:-:S03]  /*3ccf0*/  IADD3.X RZ, P1, PT, R95, R87, RZ, P1, !PT ;  /* 0x000000575fff7210 */ /* 0x000fc60000f3e4ff */
[----:B------:R-:W-:Y:S01]  /*3cd00*/  IMAD.WIDE.U32.X R90, R5, R32, R90, P4 ;  /* 0x00000020055a7225 */ /* 0x000fe200020e045a */
[----:B------:R-:W-:-:S03]  /*3cd10*/  IADD3.X R63, P1, PT, R63, R64, RZ, P1, !PT ;  /* 0x000000403f3f7210 */ /* 0x000fc60000f3e4ff */
[----:B------:R-:W-:-:S04]  /*3cd20*/  IMAD.WIDE.U32 R152, P4, R3, R29, R152 ;  /* 0x0000001d03987225 */ /* 0x000fc80007880098 */
[----:B------:R-:W-:Y:S01]  /*3cd30*/  IMAD.X R49, RZ, RZ, RZ, P0 ;  /* 0x000000ffff317224 */ /* 0x000fe200000e06ff */
[----:B------:R-:W-:Y:S01]  /*3cd40*/  IADD3 R137, P0, PT, R152, R111, RZ ;  /* 0x0000006f98897210 */ /* 0x000fe20007f1e0ff */
[----:B------:R-:W-:-:S03]  /*3cd50*/  IMAD.WIDE.U32 R42, R32, R4, RZ ;  /* 0x00000004202a7225 */ /* 0x000fc600078e00ff */
[----:B------:R-:W-:Y:S01]  /*3cd60*/  IADD3.X R88, P3, PT, R49, R89, RZ, P3, !PT ;  /* 0x0000005931587210 */ /* 0x000fe20001f7e4ff */
[----:B------:R-:W-:-:S04]  /*3cd70*/  IMAD.WIDE.U32 R22, R34, R96, RZ ;  /* 0x0000006022167225 */ /* 0x000fc800078e00ff */
[----:B------:R-:W-:Y:S02]  /*3cd80*/  IMAD.X R115, RZ, RZ, RZ, P4 ;  /* 0x000000ffff737224 */ /* 0x000fe400020e06ff */
[----:B------:R-:W-:Y:S02]  /*3cd90*/  IMAD.MOV.U32 R114, RZ, RZ, R153 ;  /* 0x000000ffff727224 */ /* 0x000fe400078e0099 */
[----:B------:R-:W-:-:S04]  /*3cda0*/  IMAD.WIDE.U32 R94, R72, R27, R94 ;  /* 0x0000001b485e7225 */ /* 0x000fc800078e005e */
[----:B------:R-:W-:Y:S01]  /*3cdb0*/  IMAD.X R69, RZ, RZ, RZ, P2 ;  /* 0x000000ffff457224 */ /* 0x000fe200010e06ff */
[----:B------:R-:W-:Y:S01]  /*3cdc0*/  IADD3.X R64, P3, PT, R61, R94, RZ, P3, !PT ;  /* 0x0000005e3d407210 */ /* 0x000fe20001f7e4ff */
[----:B------:R-:W-:-:S03]  /*3cdd0*/  IMAD.WIDE.U32.X R114, R3, R32, R114, P0 ;  /* 0x0000002003727225 */ /* 0x000fc600000e0472 */
[----:B------:R-:W-:Y:S01]  /*3cde0*/  IADD3.X R24, P1, PT, R69, R65, RZ, P1, !PT ;  /* 0x0000004145187210 */ /* 0x000fe20000f3e4ff */
[----:B------:R-:W-:-:S04]  /*3cdf0*/  IMAD.WIDE.U32 R86, R31, R96, RZ ;  /* 0x000000601f567225 */ /* 0x000fc800078e00ff */
[----:B------:R-:W-:-:S04]  /*3ce00*/  IMAD.WIDE.U32 R42, P4, R2, R29, R42 ;  /* 0x0000001d022a7225 */ /* 0x000fc8000788002a */
[----:B------:R-:W-:-:S04]  /*3ce10*/  IMAD.WIDE.U32 R22, P0, R123, R31, R22 ;  /* 0x0000001f7b167225 */ /* 0x000fc80007800016 */
[----:B------:R-:W-:Y:S02]  /*3ce20*/  IMAD.IADD R107, R95, 0x1, R106 ;  /* 0x000000015f6b7824 */ /* 0x000fe400078e026a */
[----:B------:R-:W-:-:S03]  /*3ce30*/  IMAD.WIDE.U32 R40, R76, R29, R40 ;  /* 0x0000001d4c287225 */ /* 0x000fc600078e0028 */
[----:B------:R-:W-:Y:S01]  /*3ce40*/  IADD3.X R65, P3, PT, R88, R107, RZ, P3, !PT ;  /* 0x0000006b58417210 */ /* 0x000fe20001f7e4ff */
[----:B------:R-:W-:Y:S01]  /*3ce50*/  IMAD.WIDE.U32 R82, R4, R25, R82 ;  /* 0x0000001904527225 */ /* 0x000fe200078e0052 */
[----:B------:R-:W-:-:S03]  /*3ce60*/  IADD3 RZ, P2, PT, R40, R86, RZ ;  /* 0x0000005628ff7210 */ /* 0x000fc60007f5e0ff */
[----:B------:R-:W-:Y:S01]  /*3ce70*/  IMAD.X R49, RZ, RZ, RZ, P4 ;  /* 0x000000ffff317224 */ /* 0x000fe200020e06ff */
[----:B------:R-:W-:Y:S01]  /*3ce80*/  IADD3 R87, P4, PT, R22, R87, RZ ;  /* 0x0000005716577210 */ /* 0x000fe20007f9e0ff */
[----:B------:R-:W-:Y:S01]  /*3ce90*/  IMAD.X R69, RZ, RZ, RZ, P0 ;  /* 0x000000ffff457224 */ /* 0x000fe200000e06ff */
[----:B------:R-:W-:Y:S01]  /*3cea0*/  IADD3 RZ, P0, PT, R64, R68, RZ ;  /* 0x0000004440ff7210 */ /* 0x000fe20007f1e0ff */
[----:B------:R-:W-:Y:S01]  /*3ceb0*/  IMAD.IADD R41, R41, 0x1, R92 ;  /* 0x0000000129297824 */ /* 0x000fe200078e025c */
[----:B------:R-:W-:Y:S01]  /*3cec0*/  IADD3.X R94, P1, PT, R63, R82, RZ, P1, !PT ;  /* 0x000000523f5e7210 */ /* 0x000fe20000f3e4ff */
[----:B------:R-:W-:Y:S01]  /*3ced0*/  IMAD.MOV.U32 R68, RZ, RZ, R23 ;  /* 0x000000ffff447224 */ /* 0x000fe200078e0017 */
[----:B------:R-:W-:Y:S01]  /*3cee0*/  IADD3.X R63, P3, PT, RZ, RZ, RZ, P3, !PT ;  /* 0x000000ffff3f7210 */ /* 0x000fe20001f7e4ff */
[----:B------:R-:W-:Y:S01]  /*3cef0*/  IMAD.IADD R61, R83, 0x1, R84 ;  /* 0x00000001533d7824 */ /* 0x000fe200078e0254 */
[----:B------:R-:W-:Y:S01]  /*3cf00*/  IADD3.X RZ, P2, PT, R41, R87, RZ, P2, !PT ;  /* 0x0000005729ff7210 */ /* 0x000fe2000175e4ff */
[----:B------:R-:W-:Y:S01]  /*3cf10*/  IMAD.WIDE.U32.X R68, R123, R34, R68, P4 ;  /* 0x000000227b447225 */ /* 0x000fe200020e0444 */
[----:B------:R-:W-:-:S02]  /*3cf20*/  IADD3.X R83, PT, PT, RZ, RZ, RZ, P3, !PT ;  /* 0x000000ffff537210 */ /* 0x000fc40001ffe4ff */
[----:B------:R-:W-:Y:S01]  /*3cf30*/  IADD3.X R95, P1, PT, R24, R61, RZ, P1, !PT ;  /* 0x0000003d185f7210 */ /* 0x000fe20000f3e4ff */
[----:B------:R-:W-:Y:S01]  /*3cf40*/  IMAD.WIDE.U32 R132, R29, R4, RZ ;  /* 0x000000041d847225 */ /* 0x000fe200078e00ff */
[----:B------:R-:W-:Y:S02]  /*3cf50*/  IADD3 RZ, P3, PT, R94, R48, RZ ;  /* 0x000000305eff7210 */ /* 0x000fe40007f7e0ff */
[----:B------:R-:W-:Y:S01]  /*3cf60*/  IADD3.X R61, P2, PT, RZ, R68, RZ, P2, !PT ;  /* 0x00000044ff3d7210 */ /* 0x000fe2000175e4ff */
[----:B------:R-:W-:Y:S01]  /*3cf70*/  IMAD.MOV.U32 R48, RZ, RZ, R43 ;  /* 0x000000ffff307224 */ /* 0x000fe200078e002b */
[----:B------:R-:W-:Y:S01]  /*3cf80*/  IADD3.X RZ, P0, PT, R65, R19, RZ, P0, !PT ;  /* 0x0000001341ff7210 */ /* 0x000fe2000071e4ff */
[----:B------:R-:W-:Y:S01]  /*3cf90*/  IMAD.WIDE.U32 R64, R74, R29, R64 ;  /* 0x0000001d4a407225 */ /* 0x000fe200078e0040 */
[----:B------:R-:W-:Y:S02]  /*3cfa0*/  IADD3.X R129, P1, PT, RZ, RZ, RZ, P1, !PT ;  /* 0x000000ffff817210 */ /* 0x000fe40000f3e4ff */
[----:B------:R-:W-:Y:S01]  /*3cfb0*/  IADD3.X RZ, P3, PT, R95, R85, RZ, P3, !PT ;  /* 0x000000555fff7210 */ /* 0x000fe20001f7e4ff */
[----:B------:R-:W-:Y:S01]  /*3cfc0*/  IMAD.IADD R26, R65, 0x1, R62 ;  /* 0x00000001411a7824 */ /* 0x000fe200078e023e */
[----:B------:R-:W-:Y:S01]  /*3cfd0*/  IADD3 R19, P4, PT, R42, R133, RZ ;  /* 0x000000852a137210 */ /* 0x000fe20007f9e0ff */
[----:B------:R-:W-:Y:S01]  /*3cfe0*/  IMAD.WIDE.U32 R94, R6, R27, R94 ;  /* 0x0000001b065e7225 */ /* 0x000fe200078e005e */
[----:B------:R-:W-:-:S02]  /*3cff0*/  IADD3.X R23, P2, PT, RZ, R69, RZ, P2, !PT ;  /* 0x00000045ff177210 */ /* 0x000fc4000175e4ff */
[----:B------:R-:W-:Y:S01]  /*3d000*/  IADD3.X R43, P0, PT, R63, R66, RZ, P0, !PT ;  /* 0x000000423f2b7210 */ /* 0x000fe2000071e4ff */
[----:B------:R-:W-:Y:S01]  /*3d010*/  IMAD.X R63, RZ, RZ, RZ, P1 ;  /* 0x000000ffff3f7224 */ /* 0x000fe200008e06ff */
[----:B------:R-:W-:Y:S01]  /*3d020*/  IADD3.X R129, P3, PT, R129, R50, RZ, P3, !PT ;  /* 0x0000003281817210 */ /* 0x000fe20001f7e4ff */
[----:B------:R-:W-:Y:S01]  /*3d030*/  IMAD.WIDE.U32.X R48, R2, R32, R48, P4 ;  /* 0x0000002002307225 */ /* 0x000fe200020e0430 */
[----:B------:R-:W-:Y:S02]  /*3d040*/  IADD3.X R50, P1, PT, R61, R64, RZ, P2, !PT ;  /* 0x000000403d327210 */ /* 0x000fe4000173e4ff */
[----:B------:R-:W-:Y:S01]  /*3d050*/  IADD3.X R32, P0, PT, R83, R67, RZ, P0, !PT ;  /* 0x0000004353207210 */ /* 0x000fe2000071e4ff */
[C---:B------:R-:W-:Y:S01]  /*3d060*/  IMAD.WIDE.U32 R68, R34.reuse, R76, RZ ;  /* 0x0000004c22447225 */ /* 0x040fe200078e00ff */
[----:B------:R-:W-:Y:S02]  /*3d070*/  IADD3.X R24, P3, PT, R63, R51, RZ, P3, !PT ;  /* 0x000000333f187210 */ /* 0x000fe40001f7e4ff */
[----:B------:R-:W-:Y:S01]  /*3d080*/  IADD3.X R94, P2, PT, R43, R94, RZ, P0, !PT ;  /* 0x0000005e2b5e7210 */ /* 0x000fe2000075e4ff */
[----:B------:R-:W-:Y:S01]  /*3d090*/  IMAD.WIDE.U32 R64, R34, R74, RZ ;  /* 0x0000004a22407225 */ /* 0x000fe200078e00ff */
[----:B------:R-:W-:-:S02]  /*3d0a0*/  IADD3.X R51, P1, PT, R23, R26, RZ, P1, !PT ;  /* 0x0000001a17337210 */ /* 0x000fc40000f3e4ff */
[----:B------:R-:W-:Y:S01]  /*3d0b0*/  IADD3.X R128, P3, PT, R129, R128, RZ, P3, !PT ;  /* 0x0000008081807210 */ /* 0x000fe20001f7e4ff */
[----:B------:R-:W-:-:S04]  /*3d0c0*/  IMAD.WIDE.U32 R68, P4, R13, R31, R68 ;  /* 0x0000001f0d447225 */ /* 0x000fc80007880044 */
[----:B------:R-:W-:-:S04]  /*3d0d0*/  IMAD.WIDE.U32 R108, R31, R74, RZ ;  /* 0x0000004a1f6c7225 */ /* 0x000fc800078e00ff */
[----:B------:R-:W-:-:S04]  /*3d0e0*/  IMAD.WIDE.U32 R64, P0, R7, R31, R64 ;  /* 0x0000001f07407225 */ /* 0x000fc80007800040 */
[----:B------:R-:W-:-:S04]  /*3d0f0*/  IMAD.WIDE.U32 R62, R31, R76, RZ ;  /* 0x0000004c1f3e7225 */ /* 0x000fc800078e00ff */
[----:B------:R-:W-:Y:S02]  /*3d100*/  IMAD.X R117, RZ, RZ, RZ, P0 ;  /* 0x000000ffff757224 */ /* 0x000fe400000e06ff */
[----:B------:R-:W-:Y:S01]  /*3d110*/  IMAD.MOV.U32 R92, RZ, RZ, R69 ;  /* 0x000000ffff5c7224 */ /* 0x000fe200078e0045 */
[----:B------:R-:W-:Y:S01]  /*3d120*/  IADD3 R69, P0, PT, R64, R109, RZ ;  /* 0x0000006d40457210 */ /* 0x000fe20007f1e0ff */
[----:B------:R-:W-:-:S04]  /*3d130*/  IMAD.WIDE.U32 R86, R34, R6, RZ ;  /* 0x0000000622567225 */ /* 0x000fc800078e00ff */
[----:B------:R-:W-:Y:S01]  /*3d140*/  IMAD.X R93, RZ, RZ, RZ, P4 ;  /* 0x000000ffff5d7224 */ /* 0x000fe200020e06ff */
[----:B------:R-:W-:Y:S01]  /*3d150*/  IADD3 R43, P4, PT, R68, R63, RZ ;  /* 0x0000003f442b7210 */ /* 0x000fe20007f9e0ff */
[----:B------:R-:W-:Y:S02]  /*3d160*/  IMAD.MOV.U32 R116, RZ, RZ, R65 ;  /* 0x000000ffff747224 */ /* 0x000fe400078e0041 */
[----:B------:R-:W-:-:S04]  /*3d170*/  IMAD.WIDE.U32 R66, R34, R72, RZ ;  /* 0x0000004822427225 */ /* 0x000fc800078e00ff */
[----:B------:R-:W-:-:S04]  /*3d180*/  IMAD.WIDE.U32.X R116, R7, R34, R116, P0 ;  /* 0x0000002207747225 */ /* 0x000fc800000e0474 */
[----:B------:R-:W-:-:S04]  /*3d190*/  IMAD.WIDE.U32 R86, P0, R3, R31, R86 ;  /* 0x0000001f03567225 */ /* 0x000fc80007800056 */
[----:B------:R-:W-:-:S04]  /*3d1a0*/  IMAD.WIDE.U32.X R92, R13, R34, R92, P4 ;  /* 0x000000220d5c7225 */ /* 0x000fc800020e045c */
[----:B------:R-:W-:-:S04]  /*3d1b0*/  IMAD.WIDE.U32 R134, R31, R72, RZ ;  /* 0x000000481f867225 */ /* 0x000fc800078e00ff */
[----:B------:R-:W-:-:S04]  /*3d1c0*/  IMAD.WIDE.U32 R66, P4, R5, R31, R66 ;  /* 0x0000001f05427225 */ /* 0x000fc80007880042 */
[----:B------:R-:W-:Y:S01]  /*3d1d0*/  IMAD.X R63, RZ, RZ, RZ, P0 ;  /* 0x000000ffff3f7224 */ /* 0x000fe200000e06ff */
[----:B------:R-:W-:Y:S01]  /*3d1e0*/  IADD3.X R65, P0, PT, RZ, RZ, RZ, P1, !PT ;  /* 0x000000ffff417210 */ /* 0x000fe20000f1e4ff */
[----:B------:R-:W-:-:S04]  /*3d1f0*/  IMAD.WIDE.U32 R88, R31, R6, RZ ;  /* 0x000000061f587225 */ /* 0x000fc800078e00ff */
[----:B------:R-:W-:Y:S01]  /*3d200*/  IMAD.X R61, RZ, RZ, RZ, P4 ;  /* 0x000000ffff3d7224 */ /* 0x000fe200020e06ff */
[----:B------:R-:W-:Y:S01]  /*3d210*/  IADD3 R23, P4, PT, R66, R135, RZ ;  /* 0x0000008742177210 */ /* 0x000fe20007f9e0ff */
[----:B------:R-:W-:Y:S01]  /*3d220*/  IMAD.IADD R95, R95, 0x1, R60 ;  /* 0x000000015f5f7824 */ /* 0x000fe200078e023c */
[----:B------:R-:W-:Y:S01]  /*3d230*/  IADD3 R28, P1, PT, R86, R89, RZ ;  /* 0x00000059561c7210 */ /* 0x000fe20007f3e0ff */
[----:B------:R-:W-:-:S03]  /*3d240*/  IMAD.WIDE.U32 R84, R34, R4, RZ ;  /* 0x0000000422547225 */ /* 0x000fc600078e00ff */
[----:B------:R-:W-:Y:S01]  /*3d250*/  IADD3.X R95, P2, PT, R32, R95, RZ, P2, !PT ;  /* 0x0000005f205f7210 */ /* 0x000fe2000175e4ff */
[----:B------:R-:W-:Y:S02]  /*3d260*/  IMAD.MOV.U32 R60, RZ, RZ, R67 ;  /* 0x000000ffff3c7224 */ /* 0x000fe400078e0043 */
[----:B------:R-:W-:Y:S01]  /*3d270*/  IMAD.X R67, RZ, RZ, RZ, P0 ;  /* 0x000000ffff437224 */ /* 0x000fe200000e06ff */
[----:B------:R-:W-:Y:S01]  /*3d280*/  IADD3 RZ, P0, PT, R50, R62, RZ ;  /* 0x0000003e32ff7210 */ /* 0x000fe20007f1e0ff */
[----:B------:R-:W-:-:S04]  /*3d290*/  IMAD.WIDE.U32.X R60, R5, R34, R60, P4 ;  /* 0x00000022053c7225 */ /* 0x000fc800020e043c */
[----:B------:R-:W-:Y:S02]  /*3d2a0*/  IMAD.MOV.U32 R62, RZ, RZ, R87 ;  /* 0x000000ffff3e7224 */ /* 0x000fe400078e0057 */
[----:B------:R-:W-:-:S04]  /*3d2b0*/  IMAD.WIDE.U32 R84, P4, R2, R31, R84 ;  /* 0x0000001f02547225 */ /* 0x000fc80007880054 */
[----:B------:R-:W-:-:S04]  /*3d2c0*/  IMAD.WIDE.U32 R82, R31, R4, RZ ;  /* 0x000000041f527225 */ /* 0x000fc800078e00ff */
[----:B------:R-:W-:Y:S01]  /*3d2d0*/  IMAD.WIDE.U32.X R62, R3, R34, R62, P1 ;  /* 0x00000022033e7225 */ /* 0x000fe200008e043e */
[----:B------:R-:W-:Y:S02]  /*3d2e0*/  IADD3 RZ, P1, PT, R94, R100, RZ ;  /* 0x000000645eff7210 */ /* 0x000fe40007f3e0ff */
[----:B------:R-:W-:Y:S01]  /*3d2f0*/  MOV R100, R85 ;  /* 0x0000005500647202 */ /* 0x000fe20000000f00 */
[----:B------:R-:W-:Y:S01]  /*3d300*/  IMAD.X R101, RZ, RZ, RZ, P4 ;  /* 0x000000ffff657224 */ /* 0x000fe200020e06ff */
[----:B------:R-:W-:Y:S01]  /*3d310*/  IADD3 R26, P4, PT, R84, R83, RZ ;  /* 0x00000053541a7210 */ /* 0x000fe20007f9e0ff */
[----:B------:R-:W-:Y:S01]  /*3d320*/  IMAD.WIDE.U32 R118, R33, R96, RZ ;  /* 0x0000006021767225 */ /* 0x000fe200078e00ff */
[----:B------:R-:W-:-:S03]  /*3d330*/  IADD3.X RZ, P1, PT, R95, R45, RZ, P1, !PT ;  /* 0x0000002d5fff7210 */ /* 0x000fc60000f3e4ff */
[----:B------:R-:W-:Y:S01]  /*3d340*/  IMAD.WIDE.U32.X R100, R2, R34, R100, P4 ;  /* 0x0000002202647225 */ /* 0x000fe200020e0464 */
[----:B------:R-:W-:Y:S02]  /*3d350*/  IADD3.X RZ, P4, PT, R51, R43, RZ, P0, !PT ;  /* 0x0000002b33ff7210 */ /* 0x000fe4000079e4ff */
[----:B------:R-:W-:Y:S01]  /*3d360*/  IADD3.X R129, P0, PT, R24, R15, RZ, P3, !PT ;  /* 0x0000000f18817210 */ /* 0x000fe20001f1e4ff */
[----:B------:R-:W-:Y:S01]  /*3d370*/  IMAD.WIDE.U32 R106, R72, R29, R94 ;  /* 0x0000001d486a7225 */ /* 0x000fe200078e005e */
[----:B------:R-:W-:Y:S02]  /*3d380*/  IADD3.X R15, P2, PT, RZ, RZ, RZ, P2, !PT ;  /* 0x000000ffff0f7210 */ /* 0x000fe4000175e4ff */
[----:B------:R-:W-:Y:S01]  /*3d390*/  IADD3.X R65, P4, PT, R65, R92, RZ, P4, !PT ;  /* 0x0000005c41417210 */ /* 0x000fe2000279e4ff */
[----:B------:R-:W-:Y:S01]  /*3d3a0*/  IMAD.WIDE.U32 R94, R36, R96, RZ ;  /* 0x00000060245e7225 */ /* 0x000fe200078e00ff */
[----:B------:R-:W-:-:S03]  /*3d3b0*/  IADD3.X R15, P1, PT, R15, R90, RZ, P1, !PT ;  /* 0x0000005a0f0f7210 */ /* 0x000fc60000f3e4ff */
[----:B------:R-:W-:Y:S01]  /*3d3c0*/  IMAD.X R43, RZ, RZ, RZ, P2 ;  /* 0x000000ffff2b7224 */ /* 0x000fe200010e06ff */
[----:B------:R-:W-:Y:S01]  /*3d3d0*/  IADD3.X R67, P2, PT, R67, R93, RZ, P4, !PT ;  /* 0x0000005d43437210 */ /* 0x000fe2000275e4ff */
[----:B------:R-:W-:-:S03]  /*3d3e0*/  IMAD.WIDE.U32 R92, P3, R123, R36, R118 ;  /* 0x000000247b5c7225 */ /* 0x000fc60007860076 */
[----:B------:R-:W-:Y:S01]  /*3d3f0*/  IADD3.X R90, P2, PT, R65, R106, RZ, P2, !PT ;  /* 0x0000006a415a7210 */ /* 0x000fe2000175e4ff */
[----:B------:R-:W-:Y:S01]  /*3d400*/  IMAD.IADD R104, R107, 0x1, R104 ;  /* 0x000000016b687824 */ /* 0x000fe200078e0268 */
[----:B------:R-:W-:Y:S01]  /*3d410*/  IADD3.X R24, P1, PT, R43, R91, RZ, P1, !PT ;  /* 0x0000005b2b187210 */ /* 0x000fe20000f3e4ff */
[----:B------:R-:W-:Y:S01]  /*3d420*/  IMAD.X R107, RZ, RZ, RZ, P3 ;  /* 0x000000ffff6b7224 */ /* 0x000fe200018e06ff */
[----:B------:R-:W-:Y:S01]  /*3d430*/  IADD3 R34, P3, PT, R92, R95, RZ ;  /* 0x0000005f5c227210 */ /* 0x000fe20007f7e0ff */
[----:B------:R-:W-:Y:S01]  /*3d440*/  IMAD.MOV.U32 R106, RZ, RZ, R93 ;  /* 0x000000ffff6a7224 */ /* 0x000fe200078e005d */
[----:B------:R-:W-:Y:S01]  /*3d450*/  IADD3.X R91, P2, PT, R67, R104, RZ, P2, !PT ;  /* 0x00000068435b7210 */ /* 0x000fe2000175e4ff */
[----:B------:R-:W-:-:S04]  /*3d460*/  IMAD.WIDE.U32 R126, R4, R27, R128 ;  /* 0x0000001b047e7225 */ /* 0x000fc800078e0080 */
[----:B------:R-:W-:Y:S01]  /*3d470*/  IMAD.WIDE.U32.X R106, R123, R33, R106, P3 ;  /* 0x000000217b6a7225 */ /* 0x000fe200018e046a */
[----:B------:R-:W-:Y:S02]  /*3d480*/  IADD3.X R65, P3, PT, RZ, RZ, RZ, P2, !PT ;  /* 0x000000ffff417210 */ /* 0x000fe4000177e4ff */
[----:B------:R-:W-:Y:S01]  /*3d490*/  IADD3.X R126, P2, PT, R15, R126, RZ, P1, !PT ;  /* 0x0000007e0f7e7210 */ /* 0x000fe20000f5e4ff */
[----:B------:R-:W-:Y:S01]  /*3d4a0*/  IMAD.WIDE.U32 R118, R33, R76, RZ ;  /* 0x0000004c21767225 */ /* 0x000fe200078e00ff */
[----:B------:R-:W-:-:S03]  /*3d4b0*/  IADD3 RZ, P1, PT, R90, R108, RZ ;  /* 0x0000006c5aff7210 */ /* 0x000fc60007f3e0ff */
[----:B------:R-:W-:Y:S01]  /*3d4c0*/  IMAD.IADD R43, R127, 0x1, R102 ;  /* 0x000000017f2b7824 */ /* 0x000fe200078e0266 */
[----:B------:R-:W-:Y:S01]  /*3d4d0*/  IADD3.X RZ, P1, PT, R91, R69, RZ, P1, !PT ;  /* 0x000000455bff7210 */ /* 0x000fe20000f3e4ff */
[----:B------:R-:W-:-:S03]  /*3d4e0*/  IMAD.WIDE.U32 R104, R36, R76, RZ ;  /* 0x0000004c24687225 */ /* 0x000fc600078e00ff */
[----:B------:R-:W-:Y:S01]  /*3d4f0*/  IADD3.X R127, P2, PT, R24, R43, RZ, P2, !PT ;  /* 0x0000002b187f7210 */ /* 0x000fe2000175e4ff */
[----:B------:R-:W-:Y:S01]  /*3d500*/  IMAD.WIDE.U32 R102, P4, R13, R36, R118 ;  /* 0x000000240d667225 */ /* 0x000fe20007880076 */
[----:B------:R-:W-:Y:S02]  /*3d510*/  IADD3.X R65, P1, PT, R65, R116, RZ, P1, !PT ;  /* 0x0000007441417210 */ /* 0x000fe40000f3e4ff */
[----:B------:R-:W-:Y:S01]  /*3d520*/  IADD3.X R67, P2, PT, RZ, RZ, RZ, P2, !PT ;  /* 0x000000ffff437210 */ /* 0x000fe2000175e4ff */
[----:B------:R-:W-:Y:S01]  /*3d530*/  IMAD.X R15, RZ, RZ, RZ, P3 ;  /* 0x000000ffff0f7224 */ /* 0x000fe200018e06ff */
[----:B------:R-:W-:Y:S01]  /*3d540*/  IADD3 RZ, P3, PT, R128, R112, RZ ;  /* 0x0000007080ff7210 */ /* 0x000fe20007f7e0ff */
[----:B------:R-:W-:Y:S01]  /*3d550*/  IMAD.X R109, RZ, RZ, RZ, P4 ;  /* 0x000000ffff6d7224 */ /* 0x000fe200020e06ff */
[----:B------:R-:W-:Y:S01]  /*3d560*/  IADD3 R43, P4, PT, R102, R105, RZ ;  /* 0x00000069662b7210 */ /* 0x000fe20007f9e0ff */
[----:B------:R-:W-:Y:S01]  /*3d570*/  IMAD.WIDE.U32 R112, R33, R74, RZ ;  /* 0x0000004a21707225 */ /* 0x000fe200078e00ff */
[----:B------:R-:W-:-:S02]  /*3d580*/  IADD3.X R15, P1, PT, R15, R117, RZ, P1, !PT ;  /* 0x000000750f0f7210 */ /* 0x000fc40000f3e4ff */
[----:B------:R-:W-:Y:S01]  /*3d590*/  IADD3.X RZ, P3, PT, R129, R131, RZ, P3, !PT ;  /* 0x0000008381ff7210 */ /* 0x000fe20001f7e4ff */
[----:B------:R-:W-:Y:S02]  /*3d5a0*/  IMAD.MOV.U32 R108, RZ, RZ, R103 ;  /* 0x000000ffff6c7224 */ /* 0x000fe400078e0067 */
        /* <DEDUP_REMOVED lines=9> */
[----:B------:R-:W-:Y:S01]  /*3d640*/  IADD3 R13, P4, PT, R110, R113, RZ ;  /* 0x000000716e0d7210 */ /* 0x000fe20007f9e0ff */
[----:B------:R-:W-:Y:S01]  /*3d650*/  IMAD.WIDE.U32 R128, R33, R72, RZ ;  /* 0x0000004821807225 */ /* 0x000fe200078e00ff */
[----:B------:R-:W-:Y:S02]  /*3d660*/  IADD3.X R32, P1, PT, R65, R126, RZ, P1, !PT ;  /* 0x0000007e41207210 */ /* 0x000fe40000f3e4ff */
[----:B------:R-:W-:Y:S01]  /*3d670*/  IADD3.X R65, P0, PT, RZ, RZ, RZ, P0, !PT ;  /* 0x000000ffff417210 */ /* 0x000fe2000071e4ff */
[----:B------:R-:W-:Y:S02]  /*3d680*/  IMAD.MOV.U32 R118, RZ, RZ, R111 ;  /* 0x000000ffff767224 */ /* 0x000fe400078e006f */
[----:B------:R-:W-:Y:S01]  /*3d690*/  IMAD.IADD R152, R127, 0x1, R152 ;  /* 0x000000017f987824 */ /* 0x000fe200078e0298 */
[----:B------:R-:W-:Y:S01]  /*3d6a0*/  IADD3.X R65, P3, PT, R65, R150, RZ, P3, !PT ;  /* 0x0000009641417210 */ /* 0x000fe20001f7e4ff */
[----:B------:R-:W-:Y:S01]  /*3d6b0*/  IMAD.WIDE.U32.X R118, R7, R33, R118, P4 ;  /* 0x0000002107767225 */ /* 0x000fe200020e0476 */
[----:B------:R-:W-:-:S02]  /*3d6c0*/  IADD3.X R7, P2, PT, R45, R115, RZ, P2, !PT ;  /* 0x000000732d077210 */ /* 0x000fc4000175e4ff */
[----:B------:R-:W-:Y:S01]  /*3d6d0*/  IADD3.X R150, PT, PT, R151, RZ, RZ, P3, P0 ;  /* 0x000000ff97967210 */ /* 0x000fe20001fe04ff */
[----:B------:R-:W-:Y:S01]  /*3d6e0*/  IMAD.WIDE.U32 R116, P4, R5, R36, R128 ;  /* 0x0000002405747225 */ /* 0x000fe20007880080 */
[----:B------:R-:W-:-:S03]  /*3d6f0*/  IADD3.X R24, P3, PT, R24, R65, RZ, P2, !PT ;  /* 0x0000004118187210 */ /* 0x000fc6000177e4ff */
[----:B------:R-:W-:Y:S01]  /*3d700*/  IMAD.WIDE.U32 R114, R36, R72, RZ ;  /* 0x0000004824727225 */ /* 0x000fe200078e00ff */
[----:B------:R-:W-:-:S03]  /*3d710*/  IADD3 RZ, P0, PT, R24, R132, RZ ;  /* 0x0000008418ff7210 */ /* 0x000fc60007f1e0ff */
[----:B------:R-:W-:-:S04]  /*3d720*/  IMAD.WIDE.U32 R128, R33, R6, RZ ;  /* 0x0000000621807225 */ /* 0x000fc800078e00ff */
[----:B------:R-:W-:Y:S01]  /*3d730*/  IMAD.X R127, RZ, RZ, RZ, P4 ;  /* 0x000000ffff7f7224 */ /* 0x000fe200020e06ff */
[----:B------:R-:W-:Y:S01]  /*3d740*/  IADD3 R45, P4, PT, R116, R115, RZ ;  /* 0x00000073742d7210 */ /* 0x000fe20007f9e0ff */
[----:B------:R-:W-:Y:S02]  /*3d750*/  IMAD.MOV.U32 R126, RZ, RZ, R117 ;  /* 0x000000ffff7e7224 */ /* 0x000fe400078e0075 */
[----:B------:R-:W-:-:S04]  /*3d760*/  IMAD.WIDE.U32 R128, P2, R3, R36, R128 ;  /* 0x0000002403807225 */ /* 0x000fc80007840080 */
[----:B------:R-:W-:Y:S01]  /*3d770*/  IMAD.WIDE.U32 R130, R36, R6, RZ ;  /* 0x0000000624827225 */ /* 0x000fe200078e00ff */
[----:B------:R-:W-:-:S03]  /*3d780*/  IADD3.X R137, PT, PT, RZ, RZ, RZ, P2, !PT ;  /* 0x000000ffff897210 */ /* 0x000fc600017fe4ff */
[----:B------:R-:W-:Y:S01]  /*3d790*/  IMAD.WIDE.U32.X R126, R5, R33, R126, P4 ;  /* 0x00000021057e7225 */ /* 0x000fe200020e047e */
[----:B------:R-:W-:Y:S02]  /*3d7a0*/  IADD3 RZ, P4, PT, R32, R134, RZ ;  /* 0x0000008620ff7210 */ /* 0x000fe40007f9e0ff */
        /* <DEDUP_REMOVED lines=9> */
[----:B------:R-:W-:-:S04]  /*3d840*/  IMAD.WIDE.U32 R8, R96, R25, R8 ;  /* 0x0000001960087225 */ /* 0x000fc800078e0008 */
[----:B------:R-:W-:Y:S01]  /*3d850*/  IMAD.WIDE.U32.X R138, R2, R33, R138, P2 ;  /* 0x00000021028a7225 */ /* 0x000fe200010e048a */
[----:B------:R-:W-:-:S03]  /*3d860*/  IADD3.X R33, P1, PT, R15, R152, RZ, P1, !PT ;  /* 0x000000980f217210 */ /* 0x000fc60000f3e4ff */
[C---:B------:R-:W-:Y:S01]  /*3d870*/  IMAD.WIDE.U32 R2, R16.reuse, -0x1, RZ ;  /* 0xffffffff10027825 */ /* 0x040fe200078e00ff */
[----:B------:R-:W-:Y:S02]  /*3d880*/  IADD3.X R69, P1, PT, RZ, RZ, RZ, P1, !PT ;  /* 0x000000ffff457210 */ /* 0x000fe40000f3e4ff */
[----:B------:R-:W-:Y:S01]  /*3d890*/  IADD3.X RZ, P4, PT, R33, R23, RZ, P4, !PT ;  /* 0x0000001721ff7210 */ /* 0x000fe2000279e4ff */
[----:B------:R-:W-:Y:S02]  /*3d8a0*/  IMAD R15, R16, -0x7af74001, -R17 ;  /* 0x8508bfff100f7824 */ /* 0x000fe400078e0a11 */
[----:B------:R-:W-:Y:S01]  /*3d8b0*/  IMAD.IADD R9, R9, 0x1, R14 ;  /* 0x0000000109097824 */ /* 0x000fe200078e020e */
[----:B------:R-:W-:Y:S01]  /*3d8c0*/  IADD3.X R69, P4, PT, R69, R60, RZ, P4, !PT ;  /* 0x0000003c45457210 */ /* 0x000fe2000279e4ff */
[----:B------:R-:W-:Y:S02]  /*3d8d0*/  IMAD.IADD R3, R3, 0x1, R15 ;  /* 0x0000000103037824 */ /* 0x000fe400078e020f */
[----:B------:R-:W-:-:S04]  /*3d8e0*/  IMAD.WIDE.U32 R152, R2, 0x1, RZ ;  /* 0x0000000102987825 */ /* 0x000fc800078e00ff */
[----:B------:R-:W-:-:S04]  /*3d8f0*/  IMAD.WIDE.U32 R14, R3, 0x1, RZ ;  /* 0x00000001030e7825 */ /* 0x000fc800078e00ff */
[----:B------:R-:W-:Y:S01]  /*3d900*/  IMAD.X R67, RZ, RZ, RZ, P1 ;  /* 0x000000ffff437224 */ /* 0x000fe200008e06ff */
[----:B------:R-:W-:Y:S01]  /*3d910*/  IADD3 RZ, P1, PT, R16, R152, RZ ;  /* 0x0000009810ff7210 */ /* 0x000fe20007f3e0ff */
[----:B------:R-:W-:-:S03]  /*3d920*/  IMAD.WIDE.U32 R14, P2, R2, -0x7af74000, R14 ;  /* 0x8508c000020e7825 */ /* 0x000fc6000784000e */
[----:B------:R-:W-:Y:S01]  /*3d930*/  IADD3.X R67, P4, PT, R67, R61, RZ, P4, !PT ;  /* 0x0000003d43437210 */ /* 0x000fe2000279e4ff */
        /* <DEDUP_REMOVED lines=8> */
[----:B------:R-:W-:Y:S01]  /*3d9c0*/  IMAD.WIDE.U32 R152, R2, 0x30000000, RZ ;  /* 0x3000000002987825 */ /* 0x000fe200078e00ff */
[----:B------:R-:W-:-:S03]  /*3d9d0*/  IADD3.X R154, P1, PT, RZ, R155, RZ, P1, !PT ;  /* 0x0000009bff9a7210 */ /* 0x000fc60000f3e4ff */
[----:B------:R-:W-:Y:S01]  /*3d9e0*/  IMAD.X R17, RZ, RZ, RZ, P2 ;  /* 0x000000ffff117224 */ /* 0x000fe200010e06ff */
[----:B------:R-:W-:Y:S01]  /*3d9f0*/  IADD3.X R156, P1, PT, R157, R8, RZ, P1, !PT ;  /* 0x000000089d9c7210 */ /* 0x000fe20000f3e4ff */
[----:B------:R-:W-:Y:S01]  /*3da00*/  IMAD.MOV.U32 R16, RZ, RZ, R15 ;  /* 0x000000ffff107224 */ /* 0x000fe200078e000f */
[----:B------:R-:W-:Y:S01]  /*3da10*/  IADD3 R25, P2, PT, R14, R153, RZ ;  /* 0x000000990e197210 */ /* 0x000fe20007f5e0ff */
[----:B------:R-:W-:Y:S01]  /*3da20*/  IMAD.WIDE.U32 R20, R96, R27, R20 ;  /* 0x0000001b60147225 */ /* 0x000fe200078e0014 */
[----:B------:R-:W-:-:S03]  /*3da30*/  IADD3.X R157, P1, PT, R154, R9, RZ, P1, !PT ;  /* 0x000000099a9d7210 */ /* 0x000fc60000f3e4ff */
[C---:B------:R-:W-:Y:S01]  /*3da40*/  IMAD.WIDE.U32.X R16, R3.reuse, 0x170b5d44, R16, P2 ;  /* 0x170b5d4403107825 */ /* 0x040fe200010e0410 */
[----:B------:R-:W-:Y:S02]  /*3da50*/  IADD3 RZ, P2, PT, R156, R152, RZ ;  /* 0x000000989cff7210 */ /* 0x000fe40007f5e0ff */
[----:B------:R-:W-:Y:S01]  /*3da60*/  IADD3.X R153, P1, PT, RZ, RZ, RZ, P1, !PT ;  /* 0x000000ffff997210 */ /* 0x000fe20000f3e4ff */
[----:B------:R-:W-:Y:S01]  /*3da70*/  IMAD.WIDE.U32 R154, R3, -0x45f6b800, RZ ;  /* 0xba094800039a7825 */ /* 0x000fe200078e00ff */
[----:B------:R-:W-:Y:S02]  /*3da80*/  IADD3.X RZ, P2, PT, R157, R25, RZ, P2, !PT ;  /* 0x000000199dff7210 */ /* 0x000fe4000175e4ff */
[----:B------:R-:W-:Y:S01]  /*3da90*/  IADD3.X R25, P3, PT, R7, R150, RZ, P3, !PT ;  /* 0x0000009607197210 */ /* 0x000fe20001f7e4ff */
[----:B------:R-:W-:Y:S01]  /*3daa0*/  IMAD.X R15, RZ, RZ, RZ, P1 ;  /* 0x000000ffff0f7224 */ /* 0x000fe200008e06ff */
[----:B------:R-:W-:Y:S01]  /*3dab0*/  IADD3.X R153, P2, PT, R153, R16, RZ, P2, !PT ;  /* 0x0000001099997210 */ /* 0x000fe2000175e4ff */
[----:B------:R-:W-:Y:S01]  /*3dac0*/  IMAD.IADD R18, R21, 0x1, R18 ;  /* 0x0000000115127824 */ /* 0x000fe200078e0212 */
[----:B------:R-:W-:Y:S01]  /*3dad0*/  IADD3.X RZ, P0, PT, R25, R19, RZ, P0, !PT ;  /* 0x0000001319ff7210 */ /* 0x000fe2000071e4ff */
[----:B------:R-:W-:Y:S01]  /*3dae0*/  IMAD.WIDE.U32 R156, R2, 0x30000000, R156 ;  /* 0x30000000029c7825 */ /* 0x000fe200078e009c */
[----:B------:R-:W-:-:S02]  /*3daf0*/  IADD3.X R15, P1, PT, R15, R17, RZ, P2, !PT ;  /* 0x000000110f0f7210 */ /* 0x000fc4000173e4ff */
[----:B------:R-:W-:Y:S01]  /*3db00*/  IADD3.X R7, P3, PT, RZ, RZ, RZ, P3, !PT ;  /* 0x000000ffff077210 */ /* 0x000fe20001f7e4ff */
[----:B------:R-:W-:Y:S01]  /*3db10*/  IMAD.WIDE.U32 R154, P2, R2, 0x1ef3622f, R154 ;  /* 0x1ef3622f029a7825 */ /* 0x000fe2000784009a */
[----:B------:R-:W-:-:S03]  /*3db20*/  IADD3.X R152, P1, PT, R153, R20, RZ, P1, !PT ;  /* 0x0000001499987210 */ /* 0x000fc60000f3e4ff */
[----:B------:R-:W-:Y:S01]  /*3db30*/  IMAD.WIDE.U32 R16, R2, -0x45f6b800, RZ ;  /* 0xba09480002107825 */ /* 0x000fe200078e00ff */
[----:B------:R-:W-:Y:S02]  /*3db40*/  IADD3.X R153, P1, PT, R15, R18, RZ, P1, !PT ;  /* 0x000000120f997210 */ /* 0x000fe40000f3e4ff */
[----:B------:R-:W-:Y:S01]  /*3db50*/  IADD3 R18, PT, PT, R157, R14, RZ ;  /* 0x0000000e9d127210 */ /* 0x000fe20007ffe0ff */
[----:B------:R-:W-:Y:S01]  /*3db60*/  IMAD.X R9, RZ, RZ, RZ, P2 ;  /* 0x000000ffff097224 */ /* 0x000fe200010e06ff */
[----:B------:R-:W-:Y:S01]  /*3db70*/  IADD3 R17, P2, PT, R154, R17, RZ ;  /* 0x000000119a117210 */ /* 0x000fe20007f5e0ff */
[----:B------:R-:W-:Y:S01]  /*3db80*/  IMAD.MOV.U32 R8, RZ, RZ, R155 ;  /* 0x000000ffff087224 */ /* 0x000fe200078e009b */
[----:B------:R-:W-:Y:S01]  /*3db90*/  IADD3.X R27, P1, PT, RZ, RZ, RZ, P1, !PT ;  /* 0x000000ffff1b7210 */ /* 0x000fe20000f3e4ff */
[----:B------:R-:W-:-:S04]  /*3dba0*/  IMAD.WIDE.U32 R20, R156, -0x1, RZ ;  /* 0xffffffff9c147825 */ /* 0x000fc800078e00ff */
[----:B------:R-:W-:Y:S01]  /*3dbb0*/  IMAD.WIDE.U32.X R8, R3, 0x1ef3622f, R8, P2 ;  /* 0x1ef3622f03087825 */ /* 0x000fe200010e0408 */
[----:B------:R-:W-:-:S03]  /*3dbc0*/  IADD3 RZ, P2, PT, R152, R16, RZ ;  /* 0x0000001098ff7210 */ /* 0x000fc60007f5e0ff */
[----:B------:R-:W-:Y:S01]  /*3dbd0*/  IMAD.X R83, RZ, RZ, RZ, P1 ;  /* 0x000000ffff537224 */ /* 0x000fe200008e06ff */
[----:B------:R-:W-:Y:S01]  /*3dbe0*/  IADD3.X RZ, P2, PT, R153, R17, RZ, P2, !PT ;  /* 0x0000001199ff7210 */ /* 0x000fe2000175e4ff */
[----:B------:R-:W-:-:S03]  /*3dbf0*/  IMAD.WIDE.U32 R16, R20, 0x1, RZ ;  /* 0x0000000114107825 */ /* 0x000fc600078e00ff */
[----:B------:R-:W-:Y:S01]  /*3dc00*/  IADD3.X R27, P2, PT, R27, R8, RZ, P2, !PT ;  /* 0x000000081b1b7210 */ /* 0x000fe2000175e4ff */
[----:B------:R-:W-:-:S03]  /*3dc10*/  IMAD.WIDE.U32 R152, R2, -0x45f6b800, R152 ;  /* 0xba09480002987825 */ /* 0x000fc600078e0098 */
[----:B------:R-:W-:Y:S01]  /*3dc20*/  IADD3.X R83, P2, PT, R83, R9, RZ, P2, !PT ;  /* 0x0000000953537210 */ /* 0x000fe2000175e4ff */
[----:B------:R-:W-:Y:S02]  /*3dc30*/  IMAD R9, R156, -0x7af74001, -R18 ;  /* 0x8508bfff9c097824 */ /* 0x000fe400078e0a12 */
[----:B------:R-:W-:Y:S02]  /*3dc40*/  IMAD.IADD R155, R153, 0x1, R154 ;  /* 0x00000001999b7824 */ /* 0x000fe400078e029a */
[----:B------:R-:W-:Y:S02]  /*3dc50*/  IMAD.IADD R21, R21, 0x1, R9 ;  /* 0x0000000115157824 */ /* 0x000fe400078e0209 */
[----:B------:R-:W-:-:S04]  /*3dc60*/  IMAD.WIDE.U32 R46, R96, R29, R46 ;  /* 0x0000001d602e7225 */ /* 0x000fc800078e002e */
[----:B------:R-:W-:-:S04]  /*3dc70*/  IMAD.WIDE.U32 R8, R21, 0x1, RZ ;  /* 0x0000000115087825 */ /* 0x000fc800078e00ff */
[----:B------:R-:W-:-:S04]  /*3dc80*/  IMAD.WIDE.U32 R60, R21, 0x30000000, RZ ;  /* 0x30000000153c7825 */ /* 0x000fc800078e00ff */
[----:B------:R-:W-:-:S04]  /*3dc90*/  IMAD.WIDE.U32 R8, P1, R20, -0x7af74000, R8 ;  /* 0x8508c00014087825 */ /* 0x000fc80007820008 */
[----:B------:R-:W-:Y:S01]  /*3dca0*/  IMAD.X R15, RZ, RZ, RZ, P1 ;  /* 0x000000ffff0f7224 */ /* 0x000fe200008e06ff */
[----:B------:R-:W-:Y:S01]  /*3dcb0*/  IADD3 R17, P1, PT, R17, R8, RZ ;  /* 0x0000000811117210 */ /* 0x000fe20007f3e0ff */
[----:B------:R-:W-:Y:S02]  /*3dcc0*/  IMAD.MOV.U32 R14, RZ, RZ, R9 ;  /* 0x000000ffff0e7224 */ /* 0x000fe400078e0009 */
[----:B------:R-:W-:-:S04]  /*3dcd0*/  IMAD.WIDE.U32 R8, R4, R29, R24 ;  /* 0x0000001d04087225 */ /* 0x000fc800078e0018 */
[----:B------:R-:W-:Y:S01]  /*3dce0*/  IMAD.WIDE.U32.X R14, R21, -0x7af74000, R14, P1 ;  /* 0x8508c000150e7825 */ /* 0x000fe200008e040e */
[----:B------:R-:W-:Y:S02]  /*3dcf0*/  IADD3 RZ, P1, PT, R156, R16, RZ ;  /* 0x000000109cff7210 */ /* 0x000fe40007f3e0ff */
[----:B------:R-:W-:Y:S01]  /*3dd00*/  IADD3.X R8, P4, PT, R69, R8, RZ, P4, !PT ;  /* 0x0000000845087210 */ /* 0x000fe2000279e4ff */
[----:B------:R-:W-:Y:S01]  /*3dd10*/  IMAD.IADD R42, R9, 0x1, R42 ;  /* 0x00000001092a7824 */ /* 0x000fe200078e022a */
[----:B------:R-:W-:Y:S01]  /*3dd20*/  IADD3.X RZ, P1, PT, R18, R17, RZ, P1, !PT ;  /* 0x0000001112ff7210 */ /* 0x000fe20000f3e4ff */
[----:B------:R-:W-:Y:S01]  /*3dd30*/  IMAD.WIDE.U32 R16, R3, 0xf5138f, RZ ;  /* 0x00f5138f03107825 */ /* 0x000fe200078e00ff */
[----:B------:R-:W-:Y:S02]  /*3dd40*/  IADD3.X R18, P0, PT, R7, R48, RZ, P0, !PT ;  /* 0x0000003007127210 */ /* 0x000fe4000071e4ff */
[----:B------:R-:W-:Y:S01]  /*3dd50*/  IADD3.X R151, P1, PT, RZ, R14, RZ, P1, !PT ;  /* 0x0000000eff977210 */ /* 0x000fe20000f3e4ff */
[----:B------:R-:W-:Y:S01]  /*3dd60*/  IMAD.WIDE.U32 R24, R20, 0x30000000, RZ ;  /* 0x3000000014187825 */ /* 0x000fe200078e00ff */
[----:B------:R-:W-:-:S02]  /*3dd70*/  IADD3.X R7, PT, PT, R49, RZ, RZ, P0, P3 ;  /* 0x000000ff31077210 */ /* 0x000fc400007e64ff */
[----:B------:R-:W-:Y:S01]  /*3dd80*/  IADD3.X R14, P1, PT, RZ, R15, RZ, P1, !PT ;  /* 0x0000000fff0e7210 */ /* 0x000fe20000f3e4ff */
[C---:B------:R-:W-:Y:S01]  /*3dd90*/  IMAD.WIDE.U32 R48, P0, R2.reuse, 0x1a22d9f3, R16 ;  /* 0x1a22d9f302307825 */ /* 0x040fe20007800010 */
[----:B------:R-:W-:Y:S02]  /*3dda0*/  IADD3.X R9, P3, PT, R67, R42, RZ, P4, !PT ;  /* 0x0000002a43097210 */ /* 0x000fe4000277e4ff */
[----:B------:R-:W-:Y:S01]  /*3ddb0*/  IADD3.X R150, P1, PT, R151, R152, RZ, P1, !PT ;  /* 0x0000009897967210 */ /* 0x000fe20000f3e4ff */
[----:B------:R-:W-:Y:S01]  /*3ddc0*/  IMAD.WIDE.U32 R152, R2, 0xf5138f, RZ ;  /* 0x00f5138f02987825 */ /* 0x000fe200078e00ff */
[----:B------:R-:W-:Y:S02]  /*3ddd0*/  IADD3.X R15, P3, PT, RZ, RZ, RZ, P3, !PT ;  /* 0x000000ffff0f7210 */ /* 0x000fe40001f7e4ff */
[----:B------:R-:W-:Y:S01]  /*3dde0*/  IADD3.X R151, P1, PT, R14, R155, RZ, P1, !PT ;  /* 0x0000009b0e977210 */ /* 0x000fe20000f3e4ff */
[----:B------:R-:W-:Y:S01]  /*3ddf0*/  IMAD.X R17, RZ, RZ, RZ, P0 ;  /* 0x000000ffff117224 */ /* 0x000fe200000e06ff */
[----:B------:R-:W-:Y:S01]  /*3de00*/  IADD3 R23, P4, PT, R48, R153, RZ ;  /* 0x0000009930177210 */ /* 0x000fe20007f9e0ff */
[----:B------:R-:W-:-:S04]  /*3de10*/  IMAD.WIDE.U32 R60, P0, R20, 0x170b5d44, R60 ;  /* 0x170b5d44143c7825 */ /* 0x000fc8000780003c */
[----:B------:R-:W-:Y:S01]  /*3de20*/  IMAD.MOV.U32 R16, RZ, RZ, R49 ;  /* 0x000000ffff107224 */ /* 0x000fe200078e0031 */
[----:B------:R-:W-:Y:S01]  /*3de30*/  IADD3.X R49, P1, PT, RZ, RZ, RZ, P1, !PT ;  /* 0x000000ffff317210 */ /* 0x000fe20000f3e4ff */
[----:B------:R-:W-:Y:S01]  /*3de40*/  IMAD.X R19, RZ, RZ, RZ, P3 ;  /* 0x000000ffff137224 */ /* 0x000fe200018e06ff */
[----:B------:R-:W-:Y:S01]  /*3de50*/  IADD3 RZ, P3, PT, R150, R24, RZ ;  /* 0x0000001896ff7210 */ /* 0x000fe20007f7e0ff */
[----:B------:R-:W-:Y:S01]  /*3de60*/  IMAD.WIDE.U32.X R16, R3, 0x1a22d9f3, R16, P4 ;  /* 0x1a22d9f303107825 */ /* 0x000fe200020e0410 */
[----:B------:R-:W-:Y:S02]  /*3de70*/  IADD3 R25, P4, PT, R60, R25, RZ ;  /* 0x000000193c197210 */ /* 0x000fe40007f9e0ff */
[----:B------:R-:W-:Y:S01]  /*3de80*/  IADD3.X R24, P2, PT, R27, R46, RZ, P2, !PT ;  /* 0x0000002e1b187210 */ /* 0x000fe2000175e4ff */
[----:B------:R-:W-:Y:S01]  /*3de90*/  IMAD.IADD R44, R47, 0x1, R44 ;  /* 0x000000012f2c7824 */ /* 0x000fe200078e022c */
[----:B------:R-:W-:Y:S01]  /*3dea0*/  IADD3.X RZ, P3, PT, R151, R25, RZ, P3, !PT ;  /* 0x0000001997ff7210 */ /* 0x000fe20001f7e4ff */
[----:B------:R-:W-:Y:S01]  /*3deb0*/  IMAD.X R47, RZ, RZ, RZ, P0 ;  /* 0x000000ffff2f7224 */ /* 0x000fe200000e06ff */
[----:B------:R-:W-:Y:S01]  /*3dec0*/  IADD3 RZ, P0, PT, R24, R152, RZ ;  /* 0x0000009818ff7210 */ /* 0x000fe20007f1e0ff */
[----:B------:R-:W-:Y:S01]  /*3ded0*/  IMAD.MOV.U32 R46, RZ, RZ, R61 ;  /* 0x000000ffff2e7224 */ /* 0x000fe200078e003d */
[----:B------:R-:W-:Y:S01]  /*3dee0*/  IADD3.X R25, P2, PT, R83, R44, RZ, P2, !PT ;  /* 0x0000002c53197210 */ /* 0x000fe2000175e4ff */
[----:B------:R-:W-:-:S02]  /*3def0*/  IMAD.X R27, RZ, RZ, RZ, P1 ;  /* 0x000000ffff1b7224 */ /* 0x000fc400008e06ff */
[----:B------:R-:W-:Y:S01]  /*3df00*/  IMAD.WIDE.U32.X R46, R21, 0x170b5d44, R46, P4 ;  /* 0x170b5d44152e7825 */ /* 0x000fe200020e042e */
[----:B------:R-:W-:Y:S02]  /*3df10*/  IADD3 RZ, P4, PT, R8, R88, RZ ;  /* 0x0000005808ff7210 */ /* 0x000fe40007f9e0ff */
[----:B------:R-:W-:Y:S01]  /*3df20*/  IADD3.X RZ, P0, PT, R25, R23, RZ, P0, !PT ;  /* 0x0000001719ff7210 */ /* 0x000fe2000071e4ff */
[----:B------:R-:W-:Y:S01]  /*3df30*/  IMAD.WIDE.U32 R88, R3, 0x6ca1493b, RZ ;  /* 0x6ca1493b03587825 */ /* 0x000fe200078e00ff */
[----:B------:R-:W-:Y:S02]  /*3df40*/  IADD3.X R49, P3, PT, R49, R46, RZ, P3, !PT ;  /* 0x0000002e31317210 */ /* 0x000fe40001f7e4ff */
[----:B------:R-:W-:Y:S01]  /*3df50*/  IADD3.X RZ, P4, PT, R9, R28, RZ, P4, !PT ;  /* 0x0000001c09ff7210 */ /* 0x000fe2000279e4ff */
[----:B------:R-:W-:Y:S01]  /*3df60*/  IMAD.WIDE.U32 R150, R20, 0x30000000, R150 ;  /* 0x3000000014967825 */ /* 0x000fe200078e0096 */
[----:B------:R-:W-:Y:S02]  /*3df70*/  IADD3.X R23, P2, PT, RZ, RZ, RZ, P2, !PT ;  /* 0x000000ffff177210 */ /* 0x000fe4000175e4ff */
[----:B------:R-:W-:Y:S01]  /*3df80*/  IADD3.X R42, P3, PT, R27, R47, RZ, P3, !PT ;  /* 0x0000002f1b2a7210 */ /* 0x000fe20001f7e4ff */
[----:B------:R-:W-:Y:S01]  /*3df90*/  IMAD.WIDE.U32 R28, P1, R2, -0x39c4fa40, R88 ;  /* 0xc63b05c0021c7825 */ /* 0x000fe20007820058 */
[----:B------:R-:W-:-:S02]  /*3dfa0*/  IADD3.X R27, P4, PT, R15, R62, RZ, P4, !PT ;  /* 0x0000003e0f1b7210 */ /* 0x000fc4000279e4ff */
[----:B------:R-:W-:Y:S01]  /*3dfb0*/  IADD3.X R23, P0, PT, R23, R16, RZ, P0, !PT ;  /* 0x0000001017177210 */ /* 0x000fe2000071e4ff */
[----:B------:R-:W-:Y:S01]  /*3dfc0*/  IMAD.WIDE.U32 R88, R2, 0x6ca1493b, RZ ;  /* 0x6ca1493b02587825 */ /* 0x000fe200078e00ff */
[----:B------:R-:W-:-:S03]  /*3dfd0*/  IADD3.X R47, PT, PT, RZ, RZ, RZ, P1, !PT ;  /* 0x000000ffff2f7210 */ /* 0x000fc60000ffe4ff */
[----:B------:R-:W-:Y:S01]  /*3dfe0*/  IMAD.X R61, RZ, RZ, RZ, P2 ;  /* 0x000000ffff3d7224 */ /* 0x000fe200010e06ff */
[----:B------:R-:W-:Y:S01]  /*3dff0*/  IADD3.X R152, P2, PT, R19, R63, RZ, P4, !PT ;  /* 0x0000003f13987210 */ /* 0x000fe2000275e4ff */
[----:B------:R-:W-:Y:S01]  /*3e000*/  IMAD.WIDE.U32 R14, R3, 0x17c510ea, RZ ;  /* 0x17c510ea030e7825 */ /* 0x000fe200078e00ff */
[----:B------:R-:W-:Y:S02]  /*3e010*/  IADD3 R44, P1, PT, R28, R89, RZ ;  /* 0x000000591c2c7210 */ /* 0x000fe40007f3e0ff */
[----:B------:R-:W-:Y:S01]  /*3e020*/  IADD3.X R18, P2, PT, R27, R18, RZ, P2, !PT ;  /* 0x000000121b127210 */ /* 0x000fe2000175e4ff */
[----:B------:R-:W-:Y:S01]  /*3e030*/  IMAD.MOV.U32 R46, RZ, RZ, R29 ;  /* 0x000000ffff2e7224 */ /* 0x000fe200078e001d */
[----:B------:R-:W-:Y:S01]  /*3e040*/  IADD3.X R61, P0, PT, R61, R17, RZ, P0, !PT ;  /* 0x000000113d3d7210 */ /* 0x000fe2000071e4ff */
[----:B------:R-:W-:Y:S01]  /*3e050*/  IMAD.WIDE.U32 R16, P4, R2, 0x1ae3a46, R14 ;  /* 0x01ae3a4602107825 */ /* 0x000fe2000788000e */
[----:B------:R-:W-:-:S03]  /*3e060*/  IADD3.X R19, P2, PT, R152, R7, RZ, P2, !PT ;  /* 0x0000000798137210 */ /* 0x000fc6000175e4ff */
[----:B------:R-:W-:Y:S01]  /*3e070*/  IMAD.WIDE.U32 R14, R2, 0x17c510ea, RZ ;  /* 0x17c510ea020e7825 */ /* 0x000fe200078e00ff */
[----:B------:R-:W-:-:S03]  /*3e080*/  IADD3.X R7, P2, PT, RZ, RZ, RZ, P2, !PT ;  /* 0x000000ffff077210 */ /* 0x000fc6000175e4ff */
[----:B------:R-:W-:Y:S01]  /*3e090*/  IMAD.WIDE.U32.X R46, R3, -0x39c4fa40, R46, P1 ;  /* 0xc63b05c0032e7825 */ /* 0x000fe200008e042e */
[----:B------:R-:W-:-:S03]  /*3e0a0*/  IADD3 RZ, P1, PT, R18, R82, RZ ;  /* 0x0000005212ff7210 */ /* 0x000fc60007f3e0ff */
[----:B------:R-:W-:Y:S01]  /*3e0b0*/  IMAD.X R83, RZ, RZ, RZ, P4 ;  /* 0x000000ffff537224 */ /* 0x000fe200020e06ff */
[----:B------:R-:W-:Y:S01]  /*3e0c0*/  IADD3 R15, P4, PT, R16, R15, RZ ;  /* 0x0000000f100f7210 */ /* 0x000fe20007f9e0ff */
[----:B------:R-:W-:Y:S01]  /*3e0d0*/  IMAD.WIDE.U32 R62, R2, 0xf5138f, R24 ;  /* 0x00f5138f023e7825 */ /* 0x000fe200078e0018 */
[----:B------:R-:W-:-:S03]  /*3e0e0*/  IADD3.X RZ, P1, PT, R19, R26, RZ, P1, !PT ;  /* 0x0000001a13ff7210 */ /* 0x000fc60000f3e4ff */
[----:B------:R-:W-:Y:S02]  /*3e0f0*/  IMAD.MOV.U32 R82, RZ, RZ, R17 ;  /* 0x000000ffff527224 */ /* 0x000fe400078e0011 */
[----:B------:R-:W-:-:S04]  /*3e100*/  IMAD.WIDE.U32 R26, R21, -0x45f6b800, RZ ;  /* 0xba094800151a7825 */ /* 0x000fc800078e00ff */
[----:B------:R-:W-:Y:S01]  /*3e110*/  IMAD.WIDE.U32.X R24, R3, 0x1ae3a46, R82, P4 ;  /* 0x01ae3a4603187825 */ /* 0x000fe200020e0452 */
[----:B------:R-:W-:-:S03]  /*3e120*/  IADD3.X R7, P4, PT, R7, R100, RZ, P1, !PT ;  /* 0x0000006407077210 */ /* 0x000fc60000f9e4ff */
[----:B------:R-:W-:Y:S01]  /*3e130*/  IMAD.IADD R17, R63, 0x1, R48 ;  /* 0x000000013f117824 */ /* 0x000fe200078e0230 */
[----:B------:R-:W-:Y:S01]  /*3e140*/  IADD3.X R48, P3, PT, R49, R62, RZ, P3, !PT ;  /* 0x0000003e31307210 */ /* 0x000fe20001f7e4ff */
[----:B------:R-:W-:Y:S01]  /*3e150*/  IMAD.WIDE.U32 R62, P1, R20, 0x1ef3622f, R26 ;  /* 0x1ef3622f143e7825 */ /* 0x000fe2000782001a */
[----:B------:R-:W-:Y:S02]  /*3e160*/  IADD3.X R100, PT, PT, R101, RZ, RZ, P4, P2 ;  /* 0x000000ff65647210 */ /* 0x000fe400027e44ff */
[----:B------:R-:W-:Y:S01]  /*3e170*/  IADD3.X R49, P3, PT, R42, R17, RZ, P3, !PT ;  /* 0x000000112a317210 */ /* 0x000fe20001f7e4ff */
[----:B------:R-:W-:-:S04]  /*3e180*/  IMAD.WIDE.U32 R82, R20, -0x45f6b800, RZ ;  /* 0xba09480014527825 */ /* 0x000fc800078e00ff */
[----:B------:R-:W-:Y:S01]  /*3e190*/  IMAD.IADD R3, R151, 0x1, R60 ;  /* 0x0000000197037824 */ /* 0x000fe200078e023c */
[----:B------:R-:W-:Y:S01]  /*3e1a0*/  IADD3 RZ, P2, PT, R48, R82, RZ ;  /* 0x0000005230ff7210 */ /* 0x000fe20007f5e0ff */
[----:B------:R-:W-:Y:S01]  /*3e1b0*/  IMAD.WIDE.U32 R26, R150, -0x1, RZ ;  /* 0xffffffff961a7825 */ /* 0x000fe200078e00ff */
[----:B------:R-:W-:-:S03]  /*3e1c0*/  IADD3 R29, P4, PT, R62, R83, RZ ;  /* 0x000000533e1d7210 */ /* 0x000fc60007f9e0ff */
[----:B------:R-:W-:Y:S01]  /*3e1d0*/  IMAD R67, R150, -0x7af74001, -R3 ;  /* 0x8508bfff96437824 */ /* 0x000fe200078e0a03 */
[----:B------:R-:W-:Y:S01]  /*3e1e0*/  IADD3.X RZ, P2, PT, R49, R29, RZ, P2, !PT ;  /* 0x0000001d31ff7210 */ /* 0x000fe2000175e4ff */
[----:B------:R-:W-:Y:S01]  /*3e1f0*/  IMAD.WIDE.U32 R82, R26, 0x1, RZ ;  /* 0x000000011a527825 */ /* 0x000fe200078e00ff */
[----:B------:R-:W-:-:S03]  /*3e200*/  IADD3.X R29, P3, PT, RZ, RZ, RZ, P3, !PT ;  /* 0x000000ffff1d7210 */ /* 0x000fc60001f7e4ff */
[----:B------:R-:W-:Y:S02]  /*3e210*/  IMAD.IADD R27, R27, 0x1, R67 ;  /* 0x000000011b1b7824 */ /* 0x000fe400078e0243 */
[----:B------:R-:W-:Y:S01]  /*3e220*/  IMAD.X R153, RZ, RZ, RZ, P1 ;  /* 0x000000ffff997224 */ /* 0x000fe200008e06ff */
[----:B------:R-:W-:Y:S01]  /*3e230*/  IADD3 RZ, P1, PT, R150, R82, RZ ;  /* 0x0000005296ff7210 */ /* 0x000fe20007f3e0ff */
[----:B------:R-:W-:-:S04]  /*3e240*/  IMAD.WIDE.U32 R150, R27, 0x1, RZ ;  /* 0x000000011b967825 */ /* 0x000fc800078e00ff */
[----:B------:R-:W-:Y:S02]  /*3e250*/  IMAD.MOV.U32 R152, RZ, RZ, R63 ;  /* 0x000000ffff987224 */ /* 0x000fe400078e003f */
[----:B------:R-:W-:-:S04]  /*3e260*/  IMAD.WIDE.U32 R40, R96, R31, R40 ;  /* 0x0000001f60287225 */ /* 0x000fc800078e0028 */
[----:B------:R-:W-:Y:S01]  /*3e270*/  IMAD.WIDE.U32.X R152, R21, 0x1ef3622f, R152, P4 ;  /* 0x1ef3622f15987825 */ /* 0x000fe200020e0498 */
[----:B------:R-:W-:-:S03]  /*3e280*/  IADD3.X R40, P0, PT, R23, R40, RZ, P0, !PT ;  /* 0x0000002817287210 */ /* 0x000fc6000071e4ff */
[----:B------:R-:W-:Y:S01]  /*3e290*/  IMAD.WIDE.U32 R150, P4, R26, -0x7af74000, R150 ;  /* 0x8508c0001a967825 */ /* 0x000fe20007880096 */
[----:B------:R-:W-:-:S03]  /*3e2a0*/  IADD3.X R29, P2, PT, R29, R152, RZ, P2, !PT ;  /* 0x000000981d1d7210 */ /* 0x000fc6000175e4ff */
[----:B------:R-:W-:Y:S02]  /*3e2b0*/  IMAD.IADD R22, R41, 0x1, R22 ;  /* 0x0000000129167824 */ /* 0x000fe400078e0216 */
[----:B------:R-:W-:Y:S01]  /*3e2c0*/  IMAD.X R17, RZ, RZ, RZ, P3 ;  /* 0x000000ffff117224 */ /* 0x000fe200018e06ff */
[----:B------:R-:W-:Y:S01]  /*3e2d0*/  IADD3 R82, P3, PT, R83, R150, RZ ;  /* 0x0000009653527210 */ /* 0x000fe20007f7e0ff */
[----:B------:R-:W-:Y:S01]  /*3e2e0*/  IMAD.WIDE.U32 R154, R21, 0xf5138f, RZ ;  /* 0x00f5138f159a7825 */ /* 0x000fe200078e00ff */
[----:B------:R-:W-:Y:S02]  /*3e2f0*/  IADD3.X R41, P0, PT, R61, R22, RZ, P0, !PT ;  /* 0x000000163d297210 */ /* 0x000fe4000071e4ff */
[----:B------:R-:W-:Y:S01]  /*3e300*/  IADD3.X RZ, P1, PT, R3, R82, RZ, P1, !PT ;  /* 0x0000005203ff7210 */ /* 0x000fe20000f3e4ff */
[----:B------:R-:W-:Y:S01]  /*3e310*/  IMAD.X R23, RZ, RZ, RZ, P4 ;  /* 0x000000ffff177224 */ /* 0x000fe200020e06ff */
[----:B------:R-:W-:Y:S01]  /*3e320*/  IADD3 RZ, P4, PT, R40, R88, RZ ;  /* 0x0000005828ff7210 */ /* 0x000fe20007f9e0ff */
[----:B------:R-:W-:Y:S01]  /*3e330*/  IMAD.MOV.U32 R22, RZ, RZ, R151 ;  /* 0x000000ffff167224 */ /* 0x000fe200078e0097 */
[----:B------:R-:W-:Y:S01]  /*3e340*/  IADD3.X R153, P2, PT, R17, R153, RZ, P2, !PT ;  /* 0x0000009911997210 */ /* 0x000fe2000175e4ff */
[----:B------:R-:W-:Y:S01]  /*3e350*/  IMAD.WIDE.U32 R150, R27, 0x30000000, RZ ;  /* 0x300000001b967825 */ /* 0x000fe200078e00ff */
[----:B------:R-:W-:-:S02]  /*3e360*/  IADD3.X RZ, P4, PT, R41, R44, RZ, P4, !PT ;  /* 0x0000002c29ff7210 */ /* 0x000fc4000279e4ff */
[----:B------:R-:W-:Y:S01]  /*3e370*/  IADD3.X R93, P0, PT, RZ, RZ, RZ, P0, !PT ;  /* 0x000000ffff5d7210 */ /* 0x000fe2000071e4ff */
[----:B------:R-:W-:-:S03]  /*3e380*/  IMAD.WIDE.U32.X R60, R27, -0x7af74000, R22, P3 ;  /* 0x8508c0001b3c7825 */ /* 0x000fc600018e0416 */
[----:B------:R-:W-:Y:S01]  /*3e390*/  IADD3.X R93, P4, PT, R93, R46, RZ, P4, !PT ;  /* 0x0000002e5d5d7210 */ /* 0x000fe2000279e4ff */
[----:B------:R-:W-:Y:S01]  /*3e3a0*/  IMAD.WIDE.U32 R154, P3, R20, 0x1a22d9f3, R154 ;  /* 0x1a22d9f3149a7825 */ /* 0x000fe2000786009a */
[----:B------:R-:W-:-:S03]  /*3e3b0*/  IADD3.X R3, P1, PT, RZ, R60, RZ, P1, !PT ;  /* 0x0000003cff037210 */ /* 0x000fc60000f3e4ff */
[----:B------:R-:W-:Y:S01]  /*3e3c0*/  IMAD.WIDE.U32 R22, R20, 0xf5138f, RZ ;  /* 0x00f5138f14167825 */ /* 0x000fe200078e00ff */
[----:B------:R-:W-:-:S03]  /*3e3d0*/  IADD3.X R61, P1, PT, RZ, R61, RZ, P1, !PT ;  /* 0x0000003dff3d7210 */ /* 0x000fc60000f3e4ff */
[----:B------:R-:W-:-:S04]  /*3e3e0*/  IMAD.WIDE.U32 R40, R2, 0x6ca1493b, R40 ;  /* 0x6ca1493b02287825 */ /* 0x000fc800078e0028 */
[----:B------:R-:W-:Y:S01]  /*3e3f0*/  IMAD.X R89, RZ, RZ, RZ, P3 ;  /* 0x000000ffff597224 */ /* 0x000fe200018e06ff */
[----:B------:R-:W-:Y:S01]  /*3e400*/  IADD3 R23, P3, PT, R154, R23, RZ ;  /* 0x000000179a177210 */ /* 0x000fe20007f7e0ff */
[----:B------:R-:W-:Y:S01]  /*3e410*/  IMAD.MOV.U32 R88, RZ, RZ, R155 ;  /* 0x000000ffff587224 */ /* 0x000fe200078e009b */
[----:B------:R-:W-:Y:S01]  /*3e420*/  IADD3 R42, PT, PT, R41, R28, RZ ;  /* 0x0000001c292a7210 */ /* 0x000fe20007ffe0ff */
[----:B------:R-:W-:Y:S01]  /*3e430*/  IMAD.WIDE.U32 R48, R20, -0x45f6b800, R48 ;  /* 0xba09480014307825 */ /* 0x000fe200078e0030 */
[----:B------:R-:W-:-:S03]  /*3e440*/  IADD3.X R28, P2, PT, R29, R40, RZ, P2, !PT ;  /* 0x000000281d1c7210 */ /* 0x000fc6000175e4ff */
[----:B------:R-:W-:Y:S01]  /*3e450*/  IMAD.WIDE.U32.X R88, R21, 0x1a22d9f3, R88, P3 ;  /* 0x1a22d9f315587825 */ /* 0x000fe200018e0458 */
[----:B------:R-:W-:Y:S02]  /*3e460*/  IADD3.X R29, P2, PT, R153, R42, RZ, P2, !PT ;  /* 0x0000002a991d7210 */ /* 0x000fe4000175e4ff */
[----:B------:R-:W-:Y:S01]  /*3e470*/  IADD3.X R152, P1, PT, R3, R48, RZ, P1, !PT ;  /* 0x0000003003987210 */ /* 0x000fe20000f3e4ff */
[----:B------:R-:W-:-:S04]  /*3e480*/  IMAD.WIDE.U32 R150, P3, R26, 0x170b5d44, R150 ;  /* 0x170b5d441a967825 */ /* 0x000fc80007860096 */
[----:B------:R-:W-:-:S04]  /*3e490*/  IMAD.WIDE.U32 R40, R26, 0x30000000, RZ ;  /* 0x300000001a287825 */ /* 0x000fc800078e00ff */
[----:B------:R-:W-:Y:S01]  /*3e4a0*/  IMAD.X R63, RZ, RZ, RZ, P0 ;  /* 0x000000ffff3f7224 */ /* 0x000fe200000e06ff */
[----:B------:R-:W-:Y:S01]  /*3e4b0*/  IADD3.X R3, P0, PT, RZ, RZ, RZ, P2, !PT ;  /* 0x000000ffff037210 */ /* 0x000fe2000171e4ff */
[----:B------:R-:W-:Y:S01]  /*3e4c0*/  IMAD.IADD R62, R49, 0x1, R62 ;  /* 0x00000001313e7824 */ /* 0x000fe200078e023e */
[----:B------:R-:W-:Y:S01]  /*3e4d0*/  IADD3 R41, P2, PT, R150, R41, RZ ;  /* 0x0000002996297210 */ /* 0x000fe20007f5e0ff */
[----:B------:R-:W-:Y:S01]  /*3e4e0*/  IMAD.X R49, RZ, RZ, RZ, P3 ;  /* 0x000000ffff317224 */ /* 0x000fe200018e06ff */
[----:B------:R-:W-:Y:S01]  /*3e4f0*/  IADD3 RZ, P3, PT, R152, R40, RZ ;  /* 0x0000002898ff7210 */ /* 0x000fe20007f7e0ff */
[----:B------:R-:W-:Y:S01]  /*3e500*/  IMAD.MOV.U32 R48, RZ, RZ, R151 ;  /* 0x000000ffff307224 */ /* 0x000fe200078e0097 */
[----:B------:R-:W-:Y:S01]  /*3e510*/  IADD3.X R153, P1, PT, R61, R62, RZ, P1, !PT ;  /* 0x0000003e3d997210 */ /* 0x000fe20000f3e4ff */
[----:B------:R-:W-:-:S03]  /*3e520*/  IMAD.WIDE.U32 R50, R76, R31, R50 ;  /* 0x0000001f4c327225 */ /* 0x000fc600078e0032 */
[----:B------:R-:W-:Y:S01]  /*3e530*/  IADD3.X R87, P1, PT, RZ, RZ, RZ, P1, !PT ;  /* 0x000000ffff577210 */ /* 0x000fe20000f3e4ff */
[----:B------:R-:W-:Y:S01]  /*3e540*/  IMAD.WIDE.U32.X R48, R27, 0x170b5d44, R48, P2 ;  /* 0x170b5d441b307825 */ /* 0x000fe200010e0430 */
[----:B------:R-:W-:Y:S02]  /*3e550*/  IADD3 RZ, P2, PT, R28, R22, RZ ;  /* 0x000000161cff7210 */ /* 0x000fe40007f5e0ff */
[----:B------:R-:W-:Y:S01]  /*3e560*/  IADD3.X RZ, P3, PT, R153, R41, RZ, P3, !PT ;  /* 0x0000002999ff7210 */ /* 0x000fe20001f7e4ff */
[----:B------:R-:W-:Y:S01]  /*3e570*/  IMAD.X R17, RZ, RZ, RZ, P0 ;  /* 0x000000ffff117224 */ /* 0x000fe200000e06ff */
[----:B------:R-:W-:Y:S01]  /*3e580*/  IADD3 RZ, P0, PT, R50, R94, RZ ;  /* 0x0000005e32ff7210 */ /* 0x000fe20007f1e0ff */
[----:B------:R-:W-:Y:S01]  /*3e590*/  IMAD.IADD R51, R51, 0x1, R68 ;  /* 0x0000000133337824 */ /* 0x000fe200078e0244 */
[----:B------:R-:W-:Y:S01]  /*3e5a0*/  IADD3.X RZ, P2, PT, R29, R23, RZ, P2, !PT ;  /* 0x000000171dff7210 */ /* 0x000fe2000175e4ff */
[----:B------:R-:W-:Y:S01]  /*3e5b0*/  IMAD.WIDE.U32 R22, R21, 0x6ca1493b, RZ ;  /* 0x6ca1493b15167825 */ /* 0x000fe200078e00ff */
[----:B------:R-:W-:-:S02]  /*3e5c0*/  IADD3.X R87, P3, PT, R87, R48, RZ, P3, !PT ;  /* 0x0000003057577210 */ /* 0x000fc40001f7e4ff */
[----:B------:R-:W-:Y:S01]  /*3e5d0*/  IADD3.X RZ, P0, PT, R51, R34, RZ, P0, !PT ;  /* 0x0000002233ff7210 */ /* 0x000fe2000071e4ff */
[----:B------:R-:W-:Y:S01]  /*3e5e0*/  IMAD.WIDE.U32 R50, R96, R36, R50 ;  /* 0x0000002460327225 */ /* 0x000fe200078e0032 */
[----:B------:R-:W-:Y:S02]  /*3e5f0*/  IADD3.X R34, P4, PT, R63, R47, RZ, P4, !PT ;  /* 0x0000002f3f227210 */ /* 0x000fe4000279e4ff */
[----:B------:R-:W-:Y:S01]  /*3e600*/  IADD3.X R63, P0, PT, RZ, R106, RZ, P0, !PT ;  /* 0x0000006aff3f7210 */ /* 0x000fe2000071e4ff */
[----:B------:R-:W-:Y:S02]  /*3e610*/  IMAD.X R41, RZ, RZ, RZ, P1 ;  /* 0x000000ffff297224 */ /* 0x000fe400008e06ff */
[----:B------:R-:W-:Y:S01]  /*3e620*/  IMAD.IADD R51, R51, 0x1, R92 ;  /* 0x0000000133337824 */ /* 0x000fe200078e025c */
[----:B------:R-:W-:Y:S01]  /*3e630*/  IADD3.X R92, P4, PT, R93, R50, RZ, P4, !PT ;  /* 0x000000325d5c7210 */ /* 0x000fe2000279e4ff */
[----:B------:R-:W-:Y:S01]  /*3e640*/  IMAD.WIDE.U32 R46, R21, 0x17c510ea, RZ ;  /* 0x17c510ea152e7825 */ /* 0x000fe200078e00ff */
[----:B------:R-:W-:-:S02]  /*3e650*/  IADD3.X R42, P3, PT, R41, R49, RZ, P3, !PT ;  /* 0x00000031292a7210 */ /* 0x000fc40001f7e4ff */
[----:B------:R-:W-:Y:S01]  /*3e660*/  IADD3.X R93, P4, PT, R34, R51, RZ, P4, !PT ;  /* 0x00000033225d7210 */ /* 0x000fe2000279e4ff */
[C---:B------:R-:W-:Y:S01]  /*3e670*/  IMAD.WIDE.U32 R22, P1, R20.reuse, -0x39c4fa40, R22 ;  /* 0xc63b05c014167825 */ /* 0x040fe20007820016 */
[----:B------:R-:W-:Y:S02]  /*3e680*/  IADD3.X R106, P0, PT, RZ, R107, RZ, P0, !PT ;  /* 0x0000006bff6a7210 */ /* 0x000fe4000071e4ff */
[----:B------:R-:W-:Y:S01]  /*3e690*/  IADD3.X R67, P4, PT, RZ, RZ, RZ, P4, !PT ;  /* 0x000000ffff437210 */ /* 0x000fe2000279e4ff */
[----:B------:R-:W-:Y:S02]  /*3e6a0*/  IMAD.X R49, RZ, RZ, RZ, P1 ;  /* 0x000000ffff317224 */ /* 0x000fe400008e06ff */
[----:B------:R-:W-:-:S04]  /*3e6b0*/  IMAD.WIDE.U32 R46, P1, R20, 0x1ae3a46, R46 ;  /* 0x01ae3a46142e7825 */ /* 0x000fc8000782002e */
[----:B------:R-:W-:-:S04]  /*3e6c0*/  IMAD.WIDE.U32 R50, R20, 0x6ca1493b, RZ ;  /* 0x6ca1493b14327825 */ /* 0x000fc800078e00ff */
[----:B------:R-:W-:-:S04]  /*3e6d0*/  IMAD.WIDE.U32 R60, R74, R31, R90 ;  /* 0x0000001f4a3c7225 */ /* 0x000fc800078e005a */
[----:B------:R-:W-:Y:S01]  /*3e6e0*/  IMAD.X R83, RZ, RZ, RZ, P1 ;  /* 0x000000ffff537224 */ /* 0x000fe200008e06ff */
[----:B------:R-:W-:Y:S01]  /*3e6f0*/  IADD3 R51, P1, PT, R22, R51, RZ ;  /* 0x0000003316337210 */ /* 0x000fe20007f3e0ff */
[----:B------:R-:W-:Y:S01]  /*3e700*/  IMAD.WIDE.U32 R90, R27, -0x45f6b800, RZ ;  /* 0xba0948001b5a7825 */ /* 0x000fe200078e00ff */
[----:B------:R-:W-:-:S03]  /*3e710*/  IADD3.X R60, P0, PT, R63, R60, RZ, P0, !PT ;  /* 0x0000003c3f3c7210 */ /* 0x000fc6000071e4ff */
[----:B------:R-:W-:Y:S02]  /*3e720*/  IMAD.IADD R61, R61, 0x1, R64 ;  /* 0x000000013d3d7824 */ /* 0x000fe400078e0240 */
[----:B------:R-:W-:Y:S02]  /*3e730*/  IMAD.MOV.U32 R48, RZ, RZ, R23 ;  /* 0x000000ffff307224 */ /* 0x000fe400078e0017 */
[----:B------:R-:W-:Y:S01]  /*3e740*/  IMAD.WIDE.U32 R62, R20, 0xf5138f, R28 ;  /* 0x00f5138f143e7825 */ /* 0x000fe200078e001c */
[----:B------:R-:W-:-:S03]  /*3e750*/  IADD3.X R61, P0, PT, R106, R61, RZ, P0, !PT ;  /* 0x0000003d6a3d7210 */ /* 0x000fc6000071e4ff */
[----:B------:R-:W-:Y:S01]  /*3e760*/  IMAD.WIDE.U32 R40, R20, 0x17c510ea, RZ ;  /* 0x17c510ea14287825 */ /* 0x000fe200078e00ff */
[----:B------:R-:W-:Y:S02]  /*3e770*/  IADD3.X R62, P3, PT, R87, R62, RZ, P3, !PT ;  /* 0x0000003e573e7210 */ /* 0x000fe40001f7e4ff */
[----:B------:R-:W-:Y:S01]  /*3e780*/  IADD3 R63, PT, PT, R63, R154, RZ ;  /* 0x0000009a3f3f7210 */ /* 0x000fe20007ffe0ff */
[----:B------:R-:W-:Y:S01]  /*3e790*/  IMAD.WIDE.U32.X R48, R21, -0x39c4fa40, R48, P1 ;  /* 0xc63b05c015307825 */ /* 0x000fe200008e0430 */
[----:B------:R-:W-:Y:S02]  /*3e7a0*/  IADD3.X R87, P2, PT, R3, R88, RZ, P2, !PT ;  /* 0x0000005803577210 */ /* 0x000fe4000175e4ff */
[----:B------:R-:W-:Y:S01]  /*3e7b0*/  IADD3.X R23, P0, PT, RZ, RZ, RZ, P0, !PT ;  /* 0x000000ffff177210 */ /* 0x000fe2000071e4ff */
[----:B------:R-:W-:Y:S01]  /*3e7c0*/  IMAD.WIDE.U32 R28, P1, R26, 0x1ef3622f, R90 ;  /* 0x1ef3622f1a1c7825 */ /* 0x000fe2000782005a */
[----:B------:R-:W-:Y:S02]  /*3e7d0*/  IADD3.X R63, P3, PT, R42, R63, RZ, P3, !PT ;  /* 0x0000003f2a3f7210 */ /* 0x000fe40001f7e4ff */
[----:B------:R-:W-:Y:S01]  /*3e7e0*/  IADD3.X R64, P2, PT, R17, R89, RZ, P2, !PT ;  /* 0x0000005911407210 */ /* 0x000fe2000175e4ff */
[----:B------:R-:W-:Y:S01]  /*3e7f0*/  IMAD.X R85, RZ, RZ, RZ, P4 ;  /* 0x000000ffff557224 */ /* 0x000fe200020e06ff */
[----:B------:R-:W-:Y:S01]  /*3e800*/  IADD3 R34, P4, PT, R46, R41, RZ ;  /* 0x000000292e227210 */ /* 0x000fe20007f9e0ff */
[----:B------:R-:W-:Y:S01]  /*3e810*/  IMAD.MOV.U32 R82, RZ, RZ, R47 ;  /* 0x000000ffff527224 */ /* 0x000fe200078e002f */
[----:B------:R-:W-:Y:S01]  /*3e820*/  IADD3.X R17, P3, PT, RZ, RZ, RZ, P3, !PT ;  /* 0x000000ffff117210 */ /* 0x000fe20001f7e4ff */
[----:B------:R-:W-:Y:S01]  /*3e830*/  IMAD.X R3, RZ, RZ, RZ, P1 ;  /* 0x000000ffff037224 */ /* 0x000fe200008e06ff */
[----:B------:R-:W-:Y:S01]  /*3e840*/  IADD3 RZ, P1, PT, R92, R14, RZ ;  /* 0x0000000e5cff7210 */ /* 0x000fe20007f3e0ff */
[----:B------:R-:W-:-:S03]  /*3e850*/  IMAD.WIDE.U32 R68, R26, -0x45f6b800, RZ ;  /* 0xba0948001a447825 */ /* 0x000fc600078e00ff */
[----:B------:R-:W-:Y:S01]  /*3e860*/  IADD3.X RZ, P1, PT, R93, R15, RZ, P1, !PT ;  /* 0x0000000f5dff7210 */ /* 0x000fe20000f3e4ff */
[----:B------:R-:W-:Y:S01]  /*3e870*/  IMAD.WIDE.U32.X R82, R21, 0x1ae3a46, R82, P4 ;  /* 0x01ae3a4615527825 */ /* 0x000fe200020e0452 */
[----:B------:R-:W-:-:S03]  /*3e880*/  IADD3 R47, P4, PT, R28, R69, RZ ;  /* 0x000000451c2f7210 */ /* 0x000fc60007f9e0ff */
[----:B------:R-:W-:Y:S01]  /*3e890*/  IMAD.X R21, RZ, RZ, RZ, P0 ;  /* 0x000000ffff157224 */ /* 0x000fe200000e06ff */
[----:B------:R-:W-:Y:S01]  /*3e8a0*/  IADD3 RZ, P0, PT, R62, R68, RZ ;  /* 0x000000443eff7210 */ /* 0x000fe20007f1e0ff */
[----:B------:R-:W-:-:S03]  /*3e8b0*/  IMAD.WIDE.U32 R92, R2, 0x17c510ea, R92 ;  /* 0x17c510ea025c7825 */ /* 0x000fc600078e005c */
[----:B------:R-:W-:Y:S01]  /*3e8c0*/  IADD3.X RZ, P0, PT, R63, R47, RZ, P0, !PT ;  /* 0x0000002f3fff7210 */ /* 0x000fe2000071e4ff */
[----:B------:R-:W-:Y:S01]  /*3e8d0*/  IMAD.WIDE.U32 R88, R27, 0xf5138f, RZ ;  /* 0x00f5138f1b587825 */ /* 0x000fe200078e00ff */
[----:B------:R-:W-:-:S03]  /*3e8e0*/  IADD3.X R92, P2, PT, R87, R92, RZ, P2, !PT ;  /* 0x0000005c575c7210 */ /* 0x000fc6000175e4ff */
[----:B------:R-:W-:Y:S02]  /*3e8f0*/  IMAD.MOV.U32 R2, RZ, RZ, R29 ;  /* 0x000000ffff027224 */ /* 0x000fe400078e001d */
[----:B------:R-:W-:-:S04]  /*3e900*/  IMAD.WIDE.U32 R68, R26, 0x30000000, R152 ;  /* 0x300000001a447825 */ /* 0x000fc800078e0098 */
[----:B------:R-:W-:Y:S01]  /*3e910*/  IMAD.WIDE.U32.X R14, R27, 0x1ef3622f, R2, P4 ;  /* 0x1ef3622f1b0e7825 */ /* 0x000fe200020e0402 */
[----:B------:R-:W-:-:S03]  /*3e920*/  IADD3 RZ, P4, PT, R60, R104, RZ ;  /* 0x000000683cff7210 */ /* 0x000fc60007f9e0ff */
[----:B------:R-:W-:Y:S01]  /*3e930*/  IMAD.X R47, RZ, RZ, RZ, P3 ;  /* 0x000000ffff2f7224 */ /* 0x000fe200018e06ff */
[----:B------:R-:W-:Y:S01]  /*3e940*/  IADD3.X R42, P0, PT, R17, R14, RZ, P0, !PT ;  /* 0x0000000e112a7210 */ /* 0x000fe2000071e4ff */
[C---:B------:R-:W-:Y:S01]  /*3e950*/  IMAD.WIDE.U32 R2, P3, R26.reuse, 0x1a22d9f3, R88 ;  /* 0x1a22d9f31a027825 */ /* 0x040fe20007860058 */
[----:B------:R-:W-:Y:S02]  /*3e960*/  IADD3.X RZ, P4, PT, R61, R43, RZ, P4, !PT ;  /* 0x0000002b3dff7210 */ /* 0x000fe4000279e4ff */
[----:B------:R-:W-:Y:S01]  /*3e970*/  IADD3.X R44, P0, PT, R47, R15, RZ, P0, !PT ;  /* 0x0000000f2f2c7210 */ /* 0x000fe2000071e4ff */
[----:B------:R-:W-:Y:S01]  /*3e980*/  IMAD.WIDE.U32 R90, R26, 0xf5138f, RZ ;  /* 0x00f5138f1a5a7825 */ /* 0x000fe200078e00ff */
[----:B------:R-:W-:-:S03]  /*3e990*/  IADD3.X R23, P4, PT, R23, R108, RZ, P4, !PT ;  /* 0x0000006c17177210 */ /* 0x000fc6000279e4ff */
[----:B------:R-:W-:Y:S02]  /*3e9a0*/  IMAD.IADD R41, R69, 0x1, R150 ;  /* 0x0000000145297824 */ /* 0x000fe400078e0296 */
[----:B------:R-:W-:Y:S02]  /*3e9b0*/  IMAD.IADD R69, R93, 0x1, R16 ;  /* 0x000000015d457824 */ /* 0x000fe400078e0210 */
[----:B------:R-:W-:Y:S01]  /*3e9c0*/  IMAD.X R89, RZ, RZ, RZ, P3 ;  /* 0x000000ffff597224 */ /* 0x000fe200018e06ff */
[----:B------:R-:W-:Y:S01]  /*3e9d0*/  IADD3 R29, P3, PT, R2, R91, RZ ;  /* 0x0000005b021d7210 */ /* 0x000fe20007f7e0ff */
[----:B------:R-:W-:Y:S01]  /*3e9e0*/  IMAD.WIDE.U32 R16, R27, 0x6ca1493b, RZ ;  /* 0x6ca1493b1b107825 */ /* 0x000fe200078e00ff */
[----:B------:R-:W-:-:S03]  /*3e9f0*/  IADD3.X R93, P2, PT, R64, R69, RZ, P2, !PT ;  /* 0x00000045405d7210 */ /* 0x000fc6000175e4ff */
[----:B------:R-:W-:Y:S01]  /*3ea00*/  IMAD.MOV.U32 R88, RZ, RZ, R3 ;  /* 0x000000ffff587224 */ /* 0x000fe200078e0003 */
[----:B------:R-:W-:Y:S01]  /*3ea10*/  IADD3.X R3, P1, PT, R67, R24, RZ, P1, !PT ;  /* 0x0000001843037210 */ /* 0x000fe20000f3e4ff */
[----:B------:R-:W-:Y:S01]  /*3ea20*/  IMAD.WIDE.U32 R14, R68, -0x1, RZ ;  /* 0xffffffff440e7825 */ /* 0x000fe200078e00ff */
[----:B------:R-:W-:Y:S02]  /*3ea30*/  IADD3.X R67, P2, PT, RZ, RZ, RZ, P2, !PT ;  /* 0x000000ffff437210 */ /* 0x000fe4000175e4ff */
[----:B------:R-:W-:Y:S01]  /*3ea40*/  IADD3.X R85, P1, PT, R85, R25, RZ, P1, !PT ;  /* 0x0000001955557210 */ /* 0x000fe20000f3e4ff */
[----:B------:R-:W-:-:S04]  /*3ea50*/  IMAD.WIDE.U32.X R88, R27, 0x1a22d9f3, R88, P3 ;  /* 0x1a22d9f31b587825 */ /* 0x000fc800018e0458 */
[----:B------:R-:W-:-:S04]  /*3ea60*/  IMAD.WIDE.U32 R16, P3, R26, -0x39c4fa40, R16 ;  /* 0xc63b05c01a107825 */ /* 0x000fc80007860010 */
[----:B------:R-:W-:-:S04]  /*3ea70*/  IMAD.WIDE.U32 R94, R26, 0x6ca1493b, RZ ;  /* 0x6ca1493b1a5e7825 */ /* 0x000fc800078e00ff */
[----:B------:R-:W-:Y:S01]  /*3ea80*/  IMAD.X R107, RZ, RZ, RZ, P3 ;  /* 0x000000ffff6b7224 */ /* 0x000fe200018e06ff */
[----:B------:R-:W-:Y:S01]  /*3ea90*/  IADD3 R64, P3, PT, R16, R95, RZ ;  /* 0x0000005f10407210 */ /* 0x000fe20007f7e0ff */
[----:B------:R-:W-:-:S04]  /*3eaa0*/  IMAD.WIDE.U32 R104, R27, 0x17c510ea, RZ ;  /* 0x17c510ea1b687825 */ /* 0x000fc800078e00ff */
[----:B------:R-:W-:-:S04]  /*3eab0*/  IMAD.WIDE.U32 R24, R14, 0x1, RZ ;  /* 0x000000010e187825 */ /* 0x000fc800078e00ff */
[C---:B------:R-:W-:Y:S02]  /*3eac0*/  IMAD R69, R68.reuse, -0x7af74001, -R41 ;  /* 0x8508bfff44457824 */ /* 0x040fe400078e0a29 */
[----:B------:R-:W-:Y:S02]  /*3ead0*/  IMAD.MOV.U32 R106, RZ, RZ, R17 ;  /* 0x000000ffff6a7224 */ /* 0x000fe400078e0011 */
[----:B------:R-:W-:Y:S01]  /*3eae0*/  IMAD.X R47, RZ, RZ, RZ, P2 ;  /* 0x000000ffff2f7224 */ /* 0x000fe200010e06ff */
[----:B------:R-:W-:Y:S01]  /*3eaf0*/  IADD3 RZ, P2, PT, R68, R24, RZ ;  /* 0x0000001844ff7210 */ /* 0x000fe20007f5e0ff */
[----:B------:R-:W-:-:S04]  /*3eb00*/  IMAD.WIDE.U32.X R106, R27, -0x39c4fa40, R106, P3 ;  /* 0xc63b05c01b6a7825 */ /* 0x000fc800018e046a */
[----:B------:R-:W-:Y:S02]  /*3eb10*/  IMAD.IADD R15, R15, 0x1, R69 ;  /* 0x000000010f0f7824 */ /* 0x000fe400078e0245 */
[----:B------:R-:W-:-:S04]  /*3eb20*/  IMAD.WIDE.U32 R104, P3, R26, 0x1ae3a46, R104 ;  /* 0x01ae3a461a687825 */ /* 0x000fc80007860068 */
[----:B------:R-:W-:-:S04]  /*3eb30*/  IMAD.WIDE.U32 R68, R26, 0x17c510ea, RZ ;  /* 0x17c510ea1a447825 */ /* 0x000fc800078e00ff */
[----:B------:R-:W-:Y:S01]  /*3eb40*/  IMAD.X R153, RZ, RZ, RZ, P3 ;  /* 0x000000ffff997224 */ /* 0x000fe200018e06ff */
[----:B------:R-:W-:Y:S01]  /*3eb50*/  IADD3 R17, P3, PT, R104, R69, RZ ;  /* 0x0000004568117210 */ /* 0x000fe20007f7e0ff */
[----:B------:R-:W-:-:S04]  /*3eb60*/  IMAD.WIDE.U32 R150, R15, 0x1, RZ ;  /* 0x000000010f967825 */ /* 0x000fc800078e00ff */
[----:B------:R-:W-:Y:S02]  /*3eb70*/  IMAD.MOV.U32 R152, RZ, RZ, R105 ;  /* 0x000000ffff987224 */ /* 0x000fe400078e0069 */
[----:B------:R-:W-:-:S04]  /*3eb80*/  IMAD.WIDE.U32 R154, R76, R36, R60 ;  /* 0x000000244c9a7225 */ /* 0x000fc800078e003c */
[----:B------:R-:W-:Y:S01]  /*3eb90*/  IMAD.WIDE.U32.X R152, R27, 0x1ae3a46, R152, P3 ;  /* 0x01ae3a461b987825 */ /* 0x000fe200018e0498 */
[----:B------:R-:W-:Y:S02]  /*3eba0*/  IADD3.X R60, P1, PT, R3, R154, RZ, P1, !PT ;  /* 0x0000009a033c7210 */ /* 0x000fe40000f3e4ff */
[----:B------:R-:W-:Y:S01]  /*3ebb0*/  IADD3.X R27, P4, PT, R21, R109, RZ, P4, !PT ;  /* 0x0000006d151b7210 */ /* 0x000fe2000279e4ff */
[----:B------:R-:W-:-:S04]  /*3ebc0*/  IMAD.WIDE.U32 R150, P3, R14, -0x7af74000, R150 ;  /* 0x8508c0000e967825 */ /* 0x000fc80007860096 */
[----:B------:R-:W-:Y:S01]  /*3ebd0*/  IMAD.IADD R102, R155, 0x1, R102 ;  /* 0x000000019b667824 */ /* 0x000fe200078e0266 */
[----:B------:R-:W-:Y:S01]  /*3ebe0*/  IADD3.X R103, PT, PT, RZ, RZ, RZ, P3, !PT ;  /* 0x000000ffff677210 */ /* 0x000fe20001ffe4ff */
[----:B------:R-:W-:Y:S01]  /*3ebf0*/  IMAD.WIDE.U32 R108, R20, 0x6ca1493b, R92 ;  /* 0x6ca1493b146c7825 */ /* 0x000fe200078e005c */
[----:B------:R-:W-:-:S03]  /*3ec00*/  IADD3 R24, P3, PT, R25, R150, RZ ;  /* 0x0000009619187210 */ /* 0x000fc60007f7e0ff */
[----:B------:R-:W-:Y:S01]  /*3ec10*/  IMAD.WIDE.U32 R62, R26, -0x45f6b800, R62 ;  /* 0xba0948001a3e7825 */ /* 0x000fe200078e003e */
[----:B------:R-:W-:Y:S02]  /*3ec20*/  IADD3.X RZ, P2, PT, R41, R24, RZ, P2, !PT ;  /* 0x0000001829ff7210 */ /* 0x000fe4000175e4ff */
[----:B------:R-:W-:Y:S01]  /*3ec30*/  IADD3.X R42, P0, PT, R42, R108, RZ, P0, !PT ;  /* 0x0000006c2a2a7210 */ /* 0x000fe2000071e4ff */
[----:B------:R-:W-:Y:S01]  /*3ec40*/  IMAD.WIDE.U32 R24, R72, R31, R32 ;  /* 0x0000001f48187225 */ /* 0x000fe200078e0020 */
[----:B------:R-:W-:-:S03]  /*3ec50*/  IADD3.X R32, P1, PT, R85, R102, RZ, P1, !PT ;  /* 0x0000006655207210 */ /* 0x000fc60000f3e4ff */
[----:B------:R-:W-:Y:S01]  /*3ec60*/  IMAD.MOV.U32 R102, RZ, RZ, R151 ;  /* 0x000000ffff667224 */ /* 0x000fe200078e0097 */
[----:B------:R-:W-:Y:S01]  /*3ec70*/  IADD3.X R3, P1, PT, RZ, RZ, RZ, P1, !PT ;  /* 0x000000ffff037210 */ /* 0x000fe20000f3e4ff */
[----:B------:R-:W-:Y:S01]  /*3ec80*/  IMAD.IADD R66, R25, 0x1, R66 ;  /* 0x0000000119427824 */ /* 0x000fe200078e0242 */
[----:B------:R-:W-:Y:S01]  /*3ec90*/  IADD3.X R24, P4, PT, R23, R24, RZ, P4, !PT ;  /* 0x0000001817187210 */ /* 0x000fe2000279e4ff */
[----:B------:R-:W-:-:S03]  /*3eca0*/  IMAD.WIDE.U32.X R102, R15, -0x7af74000, R102, P3 ;  /* 0x8508c0000f667825 */ /* 0x000fc600018e0466 */
[----:B------:R-:W-:Y:S01]  /*3ecb0*/  IADD3.X R25, P4, PT, R27, R66, RZ, P4, !PT ;  /* 0x000000421b197210 */ /* 0x000fe2000279e4ff */
[----:B------:R-:W-:Y:S01]  /*3ecc0*/  IMAD.X R21, RZ, RZ, RZ, P1 ;  /* 0x000000ffff157224 */ /* 0x000fe200008e06ff */
[----:B------:R-:W-:Y:S01]  /*3ecd0*/  IADD3 RZ, P1, PT, R92, R50, RZ ;  /* 0x000000325cff7210 */ /* 0x000fe20007f3e0ff */
[----:B------:R-:W-:Y:S02]  /*3ece0*/  IMAD.IADD R23, R109, 0x1, R22 ;  /* 0x000000016d177824 */ /* 0x000fe400078e0216 */
[----:B------:R-:W-:Y:S01]  /*3ecf0*/  IMAD.IADD R28, R63, 0x1, R28 ;  /* 0x000000013f1c7824 */ /* 0x000fe200078e021c */
[----:B------:R-:W-:Y:S01]  /*3ed00*/  IADD3.X R63, P2, PT, RZ, R102, RZ, P2, !PT ;  /* 0x00000066ff3f7210 */ /* 0x000fe2000175e4ff */
[----:B------:R-:W-:Y:S01]  /*3ed10*/  IMAD.WIDE.U32 R108, R6, R31, R8 ;  /* 0x0000001f066c7225 */ /* 0x000fe200078e0008 */
[----:B------:R-:W-:Y:S02]  /*3ed20*/  IADD3.X RZ, P3, PT, R93, R51, RZ, P1, !PT ;  /* 0x000000335dff7210 */ /* 0x000fe40000f7e4ff */
[----:B------:R-:W-:Y:S01]  /*3ed30*/  IADD3.X R43, P0, PT, R44, R23, RZ, P0, !PT ;  /* 0x000000172c2b7210 */ /* 0x000fe2000071e4ff */
[----:B------:R-:W-:Y:S01]  /*3ed40*/  IMAD.WIDE.U32 R22, R15, 0x30000000, RZ ;  /* 0x300000000f167825 */ /* 0x000fe200078e00ff */
[----:B------:R-:W-:-:S02]  /*3ed50*/  IADD3.X R93, P4, PT, RZ, RZ, RZ, P4, !PT ;  /* 0x000000ffff5d7210 */ /* 0x000fc4000279e4ff */
[----:B------:R-:W-:Y:S01]  /*3ed60*/  IADD3.X R103, P1, PT, RZ, R103, RZ, P2, !PT ;  /* 0x00000067ff677210 */ /* 0x000fe2000173e4ff */
[C---:B------:R-:W-:Y:S01]  /*3ed70*/  IMAD.WIDE.U32 R8, R14.reuse, 0x6ca1493b, RZ ;  /* 0x6ca1493b0e087825 */ /* 0x040fe200078e00ff */
[----:B------:R-:W-:Y:S02]  /*3ed80*/  IADD3.X R61, P2, PT, R67, R48, RZ, P3, !PT ;  /* 0x00000030433d7210 */ /* 0x000fe40001f5e4ff */
[----:B------:R-:W-:Y:S01]  /*3ed90*/  IADD3.X R62, P1, PT, R63, R62, RZ, P1, !PT ;  /* 0x0000003e3f3e7210 */ /* 0x000fe20000f3e4ff */
[----:B------:R-:W-:Y:S01]  /*3eda0*/  IMAD.X R87, RZ, RZ, RZ, P4 ;  /* 0x000000ffff577224 */ /* 0x000fe200020e06ff */
[----:B------:R-:W-:Y:S01]  /*3edb0*/  IADD3.X R33, P2, PT, R47, R49, RZ, P2, !PT ;  /* 0x000000312f217210 */ /* 0x000fe2000175e4ff */
[C---:B------:R-:W-:Y:S01]  /*3edc0*/  IMAD.WIDE.U32 R22, P4, R14.reuse, 0x170b5d44, R22 ;  /* 0x170b5d440e167825 */ /* 0x040fe20007880016 */
[----:B------:R-:W-:Y:S02]  /*3edd0*/  IADD3.X R63, P1, PT, R103, R28, RZ, P1, !PT ;  /* 0x0000001c673f7210 */ /* 0x000fe40000f3e4ff */
[----:B------:R-:W-:Y:S01]  /*3ede0*/  IADD3.X R60, P2, PT, R61, R60, RZ, P2, !PT ;  /* 0x0000003c3d3c7210 */ /* 0x000fe2000175e4ff */
[----:B------:R-:W-:Y:S01]  /*3edf0*/  IMAD.WIDE.U32 R66, R14, 0x30000000, RZ ;  /* 0x300000000e427825 */ /* 0x000fe200078e00ff */
[----:B------:R-:W-:-:S02]  /*3ee00*/  IADD3.X R27, P0, PT, RZ, RZ, RZ, P0, !PT ;  /* 0x000000ffff1b7210 */ /* 0x000fc4000071e4ff */
[----:B------:R-:W-:Y:S01]  /*3ee10*/  IADD3.X R61, P2, PT, R33, R32, RZ, P2, !PT ;  /* 0x00000020213d7210 */ /* 0x000fe2000175e4ff */
[----:B------:R-:W-:Y:S01]  /*3ee20*/  IMAD.X R51, RZ, RZ, RZ, P4 ;  /* 0x000000ffff337224 */ /* 0x000fe200020e06ff */
[----:B------:R-:W-:Y:S01]  /*3ee30*/  IADD3 R85, P4, PT, R22, R67, RZ ;  /* 0x0000004316557210 */ /* 0x000fe20007f9e0ff */
[----:B------:R-:W-:Y:S01]  /*3ee40*/  IMAD.WIDE.U32 R48, R15, -0x45f6b800, RZ ;  /* 0xba0948000f307825 */ /* 0x000fe200078e00ff */
[----:B------:R-:W-:Y:S02]  /*3ee50*/  IADD3 RZ, P3, PT, R24, R112, RZ ;  /* 0x0000007018ff7210 */ /* 0x000fe40007f7e0ff */
[----:B------:R-:W-:Y:S01]  /*3ee60*/  IADD3.X R95, P2, PT, RZ, RZ, RZ, P2, !PT ;  /* 0x000000ffff5f7210 */ /* 0x000fe2000175e4ff */
[----:B------:R-:W-:Y:S01]  /*3ee70*/  IMAD.MOV.U32 R50, RZ, RZ, R23 ;  /* 0x000000ffff327224 */ /* 0x000fe200078e0017 */
[----:B------:R-:W-:Y:S01]  /*3ee80*/  IADD3.X R23, P1, PT, RZ, RZ, RZ, P1, !PT ;  /* 0x000000ffff177210 */ /* 0x000fe20000f3e4ff */
[----:B------:R-:W-:Y:S01]  /*3ee90*/  IMAD.WIDE.U32 R32, R14, -0x45f6b800, RZ ;  /* 0xba0948000e207825 */ /* 0x000fe200078e00ff */
[----:B------:R-:W-:-:S03]  /*3eea0*/  IADD3.X RZ, P3, PT, R25, R13, RZ, P3, !PT ;  /* 0x0000000d19ff7210 */ /* 0x000fc60001f7e4ff */
[----:B------:R-:W-:-:S04]  /*3eeb0*/  IMAD.WIDE.U32.X R50, R15, 0x170b5d44, R50, P4 ;  /* 0x170b5d440f327825 */ /* 0x000fc800020e0432 */
[----:B------:R-:W-:-:S04]  /*3eec0*/  IMAD.WIDE.U32 R48, P4, R14, 0x1ef3622f, R48 ;  /* 0x1ef3622f0e307825 */ /* 0x000fc80007880030 */
        /* <DEDUP_REMOVED lines=11> */
[----:B------:R-:W-:Y:S01]  /*3ef80*/  IMAD.X R101, RZ, RZ, RZ, P2 ;  /* 0x000000ffff657224 */ /* 0x000fe200010e06ff */
[----:B------:R-:W-:Y:S01]  /*3ef90*/  IADD3 RZ, P2, PT, R60, R40, RZ ;  /* 0x000000283cff7210 */ /* 0x000fe20007f5e0ff */
[----:B------:R-:W-:Y:S01]  /*3efa0*/  IMAD.WIDE.U32.X R90, R15, 0x1ef3622f, R90, P4 ;  /* 0x1ef3622f0f5a7825 */ /* 0x000fe200020e045a */
[----:B------:R-:W-:-:S02]  /*3efb0*/  IADD3.X R118, P3, PT, R87, R119, RZ, P3, !PT ;  /* 0x0000007757767210 */ /* 0x000fc40001f7e4ff */
[----:B------:R-:W-:Y:S01]  /*3efc0*/  IADD3.X RZ, P2, PT, R61, R34, RZ, P2, !PT ;  /* 0x000000223dff7210 */ /* 0x000fe2000175e4ff */
[C---:B------:R-:W-:Y:S01]  /*3efd0*/  IMAD.WIDE.U32 R66, P4, R14.reuse, 0x1a22d9f3, R66 ;  /* 0x1a22d9f30e427825 */ /* 0x040fe20007880042 */
[----:B------:R-:W-:Y:S02]  /*3efe0*/  IADD3.X R28, P3, PT, R49, R108, RZ, P3, !PT ;  /* 0x0000006c311c7210 */ /* 0x000fe40001f7e4ff */
[----:B------:R-:W-:Y:S01]  /*3eff0*/  IADD3.X R27, P0, PT, R27, R88, RZ, P0, !PT ;  /* 0x000000581b1b7210 */ /* 0x000fe2000071e4ff */
[----:B------:R-:W-:Y:S01]  /*3f000*/  IMAD.WIDE.U32 R40, R14, 0xf5138f, RZ ;  /* 0x00f5138f0e287825 */ /* 0x000fe200078e00ff */
[----:B------:R-:W-:Y:S02]  /*3f010*/  IADD3.X R103, PT, PT, RZ, RZ, RZ, P4, !PT ;  /* 0x000000ffff677210 */ /* 0x000fe400027fe4ff */
[----:B------:R-:W-:Y:S01]  /*3f020*/  IADD3.X R23, P1, PT, R23, R50, RZ, P1, !PT ;  /* 0x0000003217177210 */ /* 0x000fe20000f3e4ff */
[----:B------:R-:W-:Y:S01]  /*3f030*/  IMAD.WIDE.U32 R92, R15, 0x6ca1493b, RZ ;  /* 0x6ca1493b0f5c7825 */ /* 0x000fe200078e00ff */
[----:B------:R-:W-:-:S02]  /*3f040*/  IADD3 R33, P4, PT, R66, R41, RZ ;  /* 0x0000002942217210 */ /* 0x000fc40007f9e0ff */
[----:B------:R-:W-:Y:S01]  /*3f050*/  IADD3.X R47, P0, PT, R47, R89, RZ, P0, !PT ;  /* 0x000000592f2f7210 */ /* 0x000fe2000071e4ff */
[----:B------:R-:W-:Y:S02]  /*3f060*/  IMAD.MOV.U32 R102, RZ, RZ, R67 ;  /* 0x000000ffff667224 */ /* 0x000fe400078e0043 */
[----:B------:R-:W-:Y:S02]  /*3f070*/  IMAD.IADD R41, R109, 0x1, R86 ;  /* 0x000000016d297824 */ /* 0x000fe400078e0256 */
[----:B------:R-:W-:-:S03]  /*3f080*/  IMAD.WIDE.U32.X R102, R15, 0x1a22d9f3, R102, P4 ;  /* 0x1a22d9f30f667825 */ /* 0x000fc600020e0466 */
[----:B------:R-:W-:Y:S01]  /*3f090*/  IADD3.X R29, P3, PT, R118, R41, RZ, P3, !PT ;  /* 0x00000029761d7210 */ /* 0x000fe20001f7e4ff */
[----:B------:R-:W-:-:S04]  /*3f0a0*/  IMAD.WIDE.U32 R92, P4, R14, -0x39c4fa40, R92 ;  /* 0xc63b05c00e5c7825 */ /* 0x000fc8000788005c */
[----:B------:R-:W-:Y:S01]  /*3f0b0*/  IMAD.X R113, RZ, RZ, RZ, P4 ;  /* 0x000000ffff717224 */ /* 0x000fe200020e06ff */
[----:B------:R-:W-:Y:S01]  /*3f0c0*/  IADD3 R9, P4, PT, R92, R9, RZ ;  /* 0x000000095c097210 */ /* 0x000fe20007f9e0ff */
[----:B------:R-:W-:-:S04]  /*3f0d0*/  IMAD.WIDE.U32 R86, R15, 0x17c510ea, RZ ;  /* 0x17c510ea0f567825 */ /* 0x000fc800078e00ff */
[----:B------:R-:W-:Y:S02]  /*3f0e0*/  IMAD.MOV.U32 R112, RZ, RZ, R93 ;  /* 0x000000ffff707224 */ /* 0x000fe400078e005d */
[----:B------:R-:W-:-:S04]  /*3f0f0*/  IMAD.WIDE.U32 R108, R20, 0x17c510ea, R60 ;  /* 0x17c510ea146c7825 */ /* 0x000fc800078e003c */
[----:B------:R-:W-:Y:S01]  /*3f100*/  IMAD.WIDE.U32.X R60, R15, -0x39c4fa40, R112, P4 ;  /* 0xc63b05c00f3c7825 */ /* 0x000fe200020e0470 */
[----:B------:R-:W-:-:S03]  /*3f110*/  IADD3.X R108, P0, PT, R27, R108, RZ, P0, !PT ;  /* 0x0000006c1b6c7210 */ /* 0x000fc6000071e4ff */
[----:B------:R-:W-:-:S04]  /*3f120*/  IMAD.WIDE.U32 R112, P4, R14, 0x1ae3a46, R86 ;  /* 0x01ae3a460e707825 */ /* 0x000fc80007880056 */
[----:B------:R-:W-:-:S04]  /*3f130*/  IMAD.WIDE.U32 R86, R14, 0x17c510ea, RZ ;  /* 0x17c510ea0e567825 */ /* 0x000fc800078e00ff */
[----:B------:R-:W-:-:S04]  /*3f140*/  IMAD.WIDE.U32 R24, R74, R36, R24 ;  /* 0x000000244a187225 */ /* 0x000fc800078e0018 */
[----:B------:R-:W-:Y:S01]  /*3f150*/  IMAD.X R111, RZ, RZ, RZ, P4 ;  /* 0x000000ffff6f7224 */ /* 0x000fe200020e06ff */
[----:B------:R-:W-:Y:S01]  /*3f160*/  IADD3 R20, P4, PT, R112, R87, RZ ;  /* 0x0000005770147210 */ /* 0x000fe20007f9e0ff */
[----:B------:R-:W-:Y:S02]  /*3f170*/  IMAD.IADD R25, R25, 0x1, R110 ;  /* 0x0000000119197824 */ /* 0x000fe400078e026e */
[----:B------:R-:W-:Y:S02]  /*3f180*/  IMAD.MOV.U32 R110, RZ, RZ, R113 ;  /* 0x000000ffff6e7224 */ /* 0x000fe400078e0071 */
[----:B------:R-:W-:-:S04]  /*3f190*/  IMAD.WIDE.U32 R42, R26, 0xf5138f, R42 ;  /* 0x00f5138f1a2a7825 */ /* 0x000fc800078e002a */
[----:B------:R-:W-:Y:S01]  /*3f1a0*/  IMAD.WIDE.U32.X R110, R15, 0x1ae3a46, R110, P4 ;  /* 0x01ae3a460f6e7825 */ /* 0x000fe200020e046e */
[----:B------:R-:W-:Y:S02]  /*3f1b0*/  IADD3.X R34, P4, PT, R95, R82, RZ, P2, !PT ;  /* 0x000000525f227210 */ /* 0x000fe4000179e4ff */
        /* <DEDUP_REMOVED lines=8> */
[----:B------:R-:W-:Y:S01]  /*3f240*/  IMAD.IADD R15, R63, 0x1, R22 ;  /* 0x000000013f0f7824 */ /* 0x000fe200078e0216 */
[----:B------:R-:W-:-:S02]  /*3f250*/  IADD3.X R51, P3, PT, RZ, RZ, RZ, P3, !PT ;  /* 0x000000ffff337210 */ /* 0x000fc40001f7e4ff */
[----:B------:R-:W-:Y:S01]  /*3f260*/  IADD3.X R34, P1, PT, R82, R21, RZ, P1, !PT ;  /* 0x0000001552227210 */ /* 0x000fe20000f3e4ff */
[----:B------:R-:W-:Y:S01]  /*3f270*/  IMAD R27, R62, -0x7af74001, -R15 ;  /* 0x8508bfff3e1b7824 */ /* 0x000fe200078e0a0f */
[----:B------:R-:W-:Y:S01]  /*3f280*/  IADD3.X R43, P4, PT, R69, R2, RZ, P2, !PT ;  /* 0x00000002452b7210 */ /* 0x000fe2000179e4ff */
[----:B------:R-:W-:Y:S01]  /*3f290*/  IMAD.X R83, RZ, RZ, RZ, P3 ;  /* 0x000000ffff537224 */ /* 0x000fe200018e06ff */
[----:B------:R-:W-:Y:S01]  /*3f2a0*/  IADD3.X R47, P0, PT, RZ, RZ, RZ, P0, !PT ;  /* 0x000000ffff2f7210 */ /* 0x000fe2000071e4ff */
[----:B------:R-:W-:Y:S01]  /*3f2b0*/  IMAD.WIDE.U32 R88, R26, 0x6ca1493b, R108 ;  /* 0x6ca1493b1a587825 */ /* 0x000fe200078e006c */
[----:B------:R-:W-:Y:S02]  /*3f2c0*/  IADD3.X R41, P3, PT, R3, R24, RZ, P1, !PT ;  /* 0x0000001803297210 */ /* 0x000fe40000f7e4ff */
[----:B------:R-:W-:Y:S01]  /*3f2d0*/  IADD3.X R67, P4, PT, RZ, RZ, RZ, P4, !PT ;  /* 0x000000ffff437210 */ /* 0x000fe2000279e4ff */
[----:B------:R-:W-:Y:S01]  /*3f2e0*/  IMAD.X R63, RZ, RZ, RZ, P0 ;  /* 0x000000ffff3f7224 */ /* 0x000fe200000e06ff */
[----:B------:R-:W-:Y:S01]  /*3f2f0*/  IADD3.X R34, P3, PT, R34, R25, RZ, P3, !PT ;  /* 0x0000001922227210 */ /* 0x000fe20001f7e4ff */
[----:B------:R-:W-:Y:S01]  /*3f300*/  IMAD.WIDE.U32 R2, R62, -0x1, RZ ;  /* 0xffffffff3e027825 */ /* 0x000fe200078e00ff */
[----:B------:R-:W-:-:S02]  /*3f310*/  IADD3.X R21, P0, PT, RZ, RZ, RZ, P1, !PT ;  /* 0x000000ffff157210 */ /* 0x000fc40000f1e4ff */
[----:B------:R-:W-:Y:S01]  /*3f320*/  IADD3 RZ, P2, PT, R28, R114, RZ ;  /* 0x000000721cff7210 */ /* 0x000fe20007f5e0ff */
[----:B------:R-:W-:Y:S01]  /*3f330*/  IMAD.X R49, RZ, RZ, RZ, P4 ;  /* 0x000000ffff317224 */ /* 0x000fe200020e06ff */
[----:B------:R-:W-:Y:S01]  /*3f340*/  IADD3.X R21, P4, PT, RZ, R21, RZ, P3, !PT ;  /* 0x00000015ff157210 */ /* 0x000fe20001f9e4ff */
[----:B------:R-:W-:Y:S01]  /*3f350*/  IMAD.IADD R27, R3, 0x1, R27 ;  /* 0x00000001031b7824 */ /* 0x000fe200078e021b */
[----:B------:R-:W-:Y:S01]  /*3f360*/  IADD3 RZ, P1, PT, R108, R94, RZ ;  /* 0x0000005e6cff7210 */ /* 0x000fe20007f3e0ff */
[----:B------:R-:W-:Y:S01]  /*3f370*/  IMAD.WIDE.U32 R22, R2, 0x1, RZ ;  /* 0x0000000102167825 */ /* 0x000fe200078e00ff */
[----:B------:R-:W-:Y:S02]  /*3f380*/  IADD3.X R3, PT, PT, RZ, RZ, RZ, P4, P0 ;  /* 0x000000ffff037210 */ /* 0x000fe400027e04ff */
[----:B------:R-:W-:Y:S01]  /*3f390*/  IADD3.X RZ, P4, PT, R29, R45, RZ, P2, !PT ;  /* 0x0000002d1dff7210 */ /* 0x000fe2000179e4ff */
[----:B------:R-:W-:Y:S01]  /*3f3a0*/  IMAD.WIDE.U32 R24, R27, 0x1, RZ ;  /* 0x000000011b187825 */ /* 0x000fe200078e00ff */
[----:B------:R-:W-:-:S02]  /*3f3b0*/  IADD3.X RZ, P2, PT, R109, R64, RZ, P1, !PT ;  /* 0x000000406dff7210 */ /* 0x000fc40000f5e4ff */
[----:B------:R-:W-:Y:S01]  /*3f3c0*/  IADD3.X R69, P1, PT, R51, R126, RZ, P4, !PT ;  /* 0x0000007e33457210 */ /* 0x000fe2000273e4ff */
[----:B------:R-:W-:Y:S01]  /*3f3d0*/  IMAD.WIDE.U32 R44, R4, R31, R18 ;  /* 0x0000001f042c7225 */ /* 0x000fe200078e0012 */
[----:B------:R-:W-:Y:S02]  /*3f3e0*/  IADD3 RZ, P3, PT, R42, R32, RZ ;  /* 0x000000202aff7210 */ /* 0x000fe40007f7e0ff */
[----:B------:R-:W-:Y:S01]  /*3f3f0*/  IADD3.X R126, P1, PT, R83, R127, RZ, P1, !PT ;  /* 0x0000007f537e7210 */ /* 0x000fe20000f3e4ff */
[----:B------:R-:W-:Y:S01]  /*3f400*/  IMAD.WIDE.U32 R18, P4, R2, -0x7af74000, R24 ;  /* 0x8508c00002127825 */ /* 0x000fe20007880018 */
[----:B------:R-:W-:Y:S02]  /*3f410*/  IADD3 RZ, P0, PT, R62, R22, RZ ;  /* 0x000000163eff7210 */ /* 0x000fe40007f1e0ff */
[----:B------:R-:W-:Y:S01]  /*3f420*/  IADD3.X R24, P1, PT, R69, R44, RZ, P1, !PT ;  /* 0x0000002c45187210 */ /* 0x000fe20000f3e4ff */
[----:B------:R-:W-:Y:S01]  /*3f430*/  IMAD.WIDE.U32 R28, R72, R36, R28 ;  /* 0x00000024481c7225 */ /* 0x000fe200078e001c */
[----:B------:R-:W-:-:S02]  /*3f440*/  IADD3.X R72, P2, PT, R47, R106, RZ, P2, !PT ;  /* 0x0000006a2f487210 */ /* 0x000fc4000175e4ff */
[----:B------:R-:W-:Y:S01]  /*3f450*/  IADD3.X RZ, P3, PT, R43, R13, RZ, P3, !PT ;  /* 0x0000000d2bff7210 */ /* 0x000fe20001f7e4ff */
[----:B------:R-:W-:Y:S01]  /*3f460*/  IMAD.X R51, RZ, RZ, RZ, P4 ;  /* 0x000000ffff337224 */ /* 0x000fe200020e06ff */
[----:B------:R-:W-:Y:S01]  /*3f470*/  IADD3 R32, P4, PT, R23, R18, RZ ;  /* 0x0000001217207210 */ /* 0x000fe20007f9e0ff */
[----:B------:R-:W-:Y:S01]  /*3f480*/  IMAD.WIDE.U32 R46, R27, 0x30000000, RZ ;  /* 0x300000001b2e7825 */ /* 0x000fe200078e00ff */
[----:B------:R-:W-:Y:S02]  /*3f490*/  IADD3 R13, PT, PT, R29, R116, RZ ;  /* 0x000000741d0d7210 */ /* 0x000fe40007ffe0ff */
[----:B------:R-:W-:Y:S01]  /*3f4a0*/  IADD3.X R107, P2, PT, R63, R107, RZ, P2, !PT ;  /* 0x0000006b3f6b7210 */ /* 0x000fe2000175e4ff */
[----:B------:R-:W-:Y:S01]  /*3f4b0*/  IMAD.MOV.U32 R50, RZ, RZ, R19 ;  /* 0x000000ffff327224 */ /* 0x000fe200078e0013 */
[----:B------:R-:W-:Y:S01]  /*3f4c0*/  IADD3.X R67, P3, PT, R67, R90, RZ, P3, !PT ;  /* 0x0000005a43437210 */ /* 0x000fe20001f7e4ff */
[----:B------:R-:W-:Y:S01]  /*3f4d0*/  IMAD.IADD R85, R45, 0x1, R84 ;  /* 0x000000012d557824 */ /* 0x000fe200078e0254 */
[----:B------:R-:W-:Y:S01]  /*3f4e0*/  IADD3.X R90, P2, PT, R72, R41, RZ, P2, !PT ;  /* 0x00000029485a7210 */ /* 0x000fe2000175e4ff */
[----:B------:R-:W-:Y:S01]  /*3f4f0*/  IMAD.WIDE.U32.X R22, R27, -0x7af74000, R50, P4 ;  /* 0x8508c0001b167825 */ /* 0x000fe200020e0432 */
[----:B------:R-:W-:-:S02]  /*3f500*/  IADD3.X R64, P3, PT, R49, R91, RZ, P3, !PT ;  /* 0x0000005b31407210 */ /* 0x000fc40001f7e4ff */
[----:B------:R-:W-:Y:S01]  /*3f510*/  IADD3.X R25, P1, PT, R126, R85, RZ, P1, !PT ;  /* 0x000000557e197210 */ /* 0x000fe20000f3e4ff */
[C---:B------:R-:W-:Y:S01]  /*3f520*/  IMAD.WIDE.U32 R44, R2.reuse, 0x30000000, RZ ;  /* 0x30000000022c7825 */ /* 0x040fe200078e00ff */
[----:B------:R-:W-:Y:S02]  /*3f530*/  IADD3.X R91, P2, PT, R107, R34, RZ, P2, !PT ;  /* 0x000000226b5b7210 */ /* 0x000fe4000175e4ff */
[----:B------:R-:W-:Y:S01]  /*3f540*/  IADD3.X R88, P3, PT, R67, R88, RZ, P3, !PT ;  /* 0x0000005843587210 */ /* 0x000fe20001f7e4ff */
[----:B------:R-:W-:Y:S01]  /*3f550*/  IMAD.WIDE.U32 R18, P4, R2, 0x170b5d44, R46 ;  /* 0x170b5d4402127825 */ /* 0x000fe2000788002e */
[----:B------:R-:W-:-:S03]  /*3f560*/  IADD3.X RZ, P0, PT, R15, R32, RZ, P0, !PT ;  /* 0x000000200fff7210 */ /* 0x000fc6000071e4ff */
[----:B------:R-:W-:Y:S01]  /*3f570*/  IMAD.X R51, RZ, RZ, RZ, P4 ;  /* 0x000000ffff337224 */ /* 0x000fe200020e06ff */
[----:B------:R-:W-:Y:S01]  /*3f580*/  IADD3 R29, P4, PT, R18, R45, RZ ;  /* 0x0000002d121d7210 */ /* 0x000fe20007f9e0ff */
[----:B------:R-:W-:-:S04]  /*3f590*/  IMAD.WIDE.U32 R62, R27, -0x45f6b800, RZ ;  /* 0xba0948001b3e7825 */ /* 0x000fc800078e00ff */
[----:B------:R-:W-:Y:S01]  /*3f5a0*/  IMAD.MOV.U32 R50, RZ, RZ, R19 ;  /* 0x000000ffff327224 */ /* 0x000fe200078e0013 */
[----:B------:R-:W-:Y:S01]  /*3f5b0*/  IADD3.X R19, P1, PT, RZ, RZ, RZ, P1, !PT ;  /* 0x000000ffff137210 */ /* 0x000fe20000f3e4ff */
[----:B------:R-:W-:-:S04]  /*3f5c0*/  IMAD.WIDE.U32 R82, R27, 0xf5138f, RZ ;  /* 0x00f5138f1b527825 */ /* 0x000fc800078e00ff */
[----:B------:R-:W-:-:S04]  /*3f5d0*/  IMAD.WIDE.U32.X R50, R27, 0x170b5d44, R50, P4 ;  /* 0x170b5d441b327825 */ /* 0x000fc800020e0432 */
[----:B------:R-:W-:-:S04]  /*3f5e0*/  IMAD.WIDE.U32 R62, P4, R2, 0x1ef3622f, R62 ;  /* 0x1ef3622f023e7825 */ /* 0x000fc8000788003e */
[----:B------:R-:W-:-:S04]  /*3f5f0*/  IMAD.WIDE.U32 R42, R14, -0x45f6b800, R42 ;  /* 0xba0948000e2a7825 */ /* 0x000fc800078e002a */
[----:B------:R-:W-:-:S04]  /*3f600*/  IMAD.WIDE.U32 R46, R2, -0x45f6b800, RZ ;  /* 0xba094800022e7825 */ /* 0x000fc800078e00ff */
[----:B------:R-:W-:Y:S02]  /*3f610*/  IMAD.X R85, RZ, RZ, RZ, P4 ;  /* 0x000000ffff557224 */ /* 0x000fe400020e06ff */
[----:B------:R-:W-:Y:S02]  /*3f620*/  IMAD.IADD R43, R43, 0x1, R48 ;  /* 0x000000012b2b7824 */ /* 0x000fe400078e0230 */
[----:B------:R-:W-:-:S04]  /*3f630*/  IMAD.WIDE.U32 R48, R2, 0xf5138f, RZ ;  /* 0x00f5138f02307825 */ /* 0x000fc800078e00ff */
[----:B------:R-:W-:-:S04]  /*3f640*/  IMAD.WIDE.U32 R82, P4, R2, 0x1a22d9f3, R82 ;  /* 0x1a22d9f302527825 */ /* 0x000fc80007880052 */
[----:B------:R-:W-:Y:S02]  /*3f650*/  IMAD.IADD R45, R89, 0x1, R16 ;  /* 0x00000001592d7824 */ /* 0x000fe400078e0210 */
[----:B------:R-:W-:Y:S01]  /*3f660*/  IMAD.X R31, RZ, RZ, RZ, P1 ;  /* 0x000000ffff1f7224 */ /* 0x000fe200008e06ff */
[----:B------:R-:W-:Y:S01]  /*3f670*/  IADD3 R16, P1, PT, R62, R47, RZ ;  /* 0x0000002f3e107210 */ /* 0x000fe20007f3e0ff */
[----:B------:R-:W-:Y:S01]  /*3f680*/  IMAD.X R119, RZ, RZ, RZ, P4 ;  /* 0x000000ffff777224 */ /* 0x000fe200020e06ff */
[----:B------:R-:W-:Y:S01]  /*3f690*/  IADD3 R47, P4, PT, R82, R49, RZ ;  /* 0x00000031522f7210 */ /* 0x000fe20007f9e0ff */
[----:B------:R-:W-:Y:S01]  /*3f6a0*/  IMAD.WIDE.U32 R116, R27, 0x6ca1493b, RZ ;  /* 0x6ca1493b1b747825 */ /* 0x000fe200078e00ff */
[----:B------:R-:W-:Y:S02]  /*3f6b0*/  IADD3.X R49, P2, PT, RZ, RZ, RZ, P2, !PT ;  /* 0x000000ffff317210 */ /* 0x000fe4000175e4ff */
[----:B------:R-:W-:Y:S01]  /*3f6c0*/  IADD3.X R89, P3, PT, R64, R45, RZ, P3, !PT ;  /* 0x0000002d40597210 */ /* 0x000fe20001f7e4ff */
[----:B------:R-:W-:-:S02]  /*3f6d0*/  IMAD.MOV.U32 R118, RZ, RZ, R83 ;  /* 0x000000ffff767224 */ /* 0x000fc400078e0053 */
[----:B------:R-:W-:Y:S01]  /*3f6e0*/  IMAD.WIDE.U32 R106, R27, 0x17c510ea, RZ ;  /* 0x17c510ea1b6a7825 */ /* 0x000fe200078e00ff */
[----:B------:R-:W-:-:S03]  /*3f6f0*/  IADD3.X R67, P3, PT, RZ, RZ, RZ, P3, !PT ;  /* 0x000000ffff437210 */ /* 0x000fc60001f7e4ff */
[----:B------:R-:W-:-:S04]  /*3f700*/  IMAD.WIDE.U32.X R118, R27, 0x1a22d9f3, R118, P4 ;  /* 0x1a22d9f31b767825 */ /* 0x000fc800020e0476 */
[----:B------:R-:W-:-:S04]  /*3f710*/  IMAD.WIDE.U32 R116, P4, R2, -0x39c4fa40, R116 ;  /* 0xc63b05c002747825 */ /* 0x000fc80007880074 */
[----:B------:R-:W-:Y:S01]  /*3f720*/  IMAD.WIDE.U32 R114, R2, 0x6ca1493b, RZ ;  /* 0x6ca1493b02727825 */ /* 0x000fe200078e00ff */
[----:B------:R-:W-:-:S03]  /*3f730*/  MOV R108, R117 ;  /* 0x00000075006c7202 */ /* 0x000fc60000000f00 */
[----:B------:R-:W-:Y:S01]  /*3f740*/  IMAD.MOV.U32 R84, RZ, RZ, R63 ;  /* 0x000000ffff547224 */ /* 0x000fe200078e003f */
[----:B------:R-:W-:Y:S01]  /*3f750*/  IADD3.X R63, P0, PT, RZ, R22, RZ, P0, !PT ;  /* 0x00000016ff3f7210 */ /* 0x000fe2000071e4ff */
[----:B------:R-:W-:Y:S02]  /*3f760*/  IMAD.X R45, RZ, RZ, RZ, P2 ;  /* 0x000000ffff2d7224 */ /* 0x000fe400010e06ff */
[----:B------:R-:W-:Y:S01]  /*3f770*/  IMAD.WIDE.U32 R106, P2, R2, 0x1ae3a46, R106 ;  /* 0x01ae3a46026a7825 */ /* 0x000fe2000784006a */
[----:B------:R-:W-:-:S03]  /*3f780*/  IADD3.X R22, P0, PT, RZ, R23, RZ, P0, !PT ;  /* 0x00000017ff167210 */ /* 0x000fc6000071e4ff */
[----:B------:R-:W-:Y:S01]  /*3f790*/  IMAD.X R109, RZ, RZ, RZ, P4 ;  /* 0x000000ffff6d7224 */ /* 0x000fe200020e06ff */
[----:B------:R-:W-:Y:S01]  /*3f7a0*/  IADD3 R15, P4, PT, R116, R115, RZ ;  /* 0x00000073740f7210 */ /* 0x000fe20007f9e0ff */
[----:B------:R-:W-:Y:S01]  /*3f7b0*/  IMAD.WIDE.U32 R94, R2, 0x17c510ea, RZ ;  /* 0x17c510ea025e7825 */ /* 0x000fe200078e00ff */
[----:B------:R-:W-:-:S03]  /*3f7c0*/  IADD3.X R42, P0, PT, R63, R42, RZ, P0, !PT ;  /* 0x0000002a3f2a7210 */ /* 0x000fc6000071e4ff */
[C---:B------:R-:W-:Y:S01]  /*3f7d0*/  IMAD.WIDE.U32.X R84, R27.reuse, 0x1ef3622f, R84, P1 ;  /* 0x1ef3622f1b547825 */ /* 0x040fe200008e0454 */
[----:B------:R-:W-:Y:S02]  /*3f7e0*/  IADD3 RZ, P1, PT, R24, R130, RZ ;  /* 0x0000008218ff7210 */ /* 0x000fe40007f3e0ff */
[----:B------:R-:W-:Y:S01]  /*3f7f0*/  IADD3.X R43, P0, PT, R22, R43, RZ, P0, !PT ;  /* 0x0000002b162b7210 */ /* 0x000fe2000071e4ff */
[----:B------:R-:W-:Y:S01]  /*3f800*/  IMAD.X R41, RZ, RZ, RZ, P2 ;  /* 0x000000ffff297224 */ /* 0x000fe200010e06ff */
[----:B------:R-:W-:Y:S01]  /*3f810*/  IADD3 RZ, P2, PT, R88, R40, RZ ;  /* 0x0000002858ff7210 */ /* 0x000fe20007f5e0ff */
[----:B------:R-:W-:Y:S01]  /*3f820*/  IMAD.X R69, RZ, RZ, RZ, P3 ;  /* 0x000000ffff457224 */ /* 0x000fe200018e06ff */
[----:B------:R-:W-:Y:S01]  /*3f830*/  IADD3 R32, P3, PT, R106, R95, RZ ;  /* 0x0000005f6a207210 */ /* 0x000fe20007f7e0ff */
[----:B------:R-:W-:Y:S01]  /*3f840*/  IMAD.WIDE.U32.X R108, R27, -0x39c4fa40, R108, P4 ;  /* 0xc63b05c01b6c7825 */ /* 0x000fe200020e046c */
[----:B------:R-:W-:Y:S02]  /*3f850*/  IADD3 RZ, P4, PT, R90, R68, RZ ;  /* 0x000000445aff7210 */ /* 0x000fe40007f9e0ff */
[----:B------:R-:W-:Y:S01]  /*3f860*/  IADD3.X RZ, P1, PT, R25, R5, RZ, P1, !PT ;  /* 0x0000000519ff7210 */ /* 0x000fe20000f3e4ff */
[----:B------:R-:W-:Y:S01]  /*3f870*/  IMAD.MOV.U32 R40, RZ, RZ, R107 ;  /* 0x000000ffff287224 */ /* 0x000fe200078e006b */
[----:B------:R-:W-:Y:S01]  /*3f880*/  IADD3.X RZ, P2, PT, R89, R33, RZ, P2, !PT ;  /* 0x0000002159ff7210 */ /* 0x000fe2000175e4ff */
[----:B------:R-:W-:Y:S01]  /*3f890*/  IMAD.WIDE.U32 R24, R6, R36, R24 ;  /* 0x0000002406187225 */ /* 0x000fe200078e0018 */
[----:B------:R-:W-:-:S02]  /*3f8a0*/  IADD3.X RZ, P4, PT, R91, R17, RZ, P4, !PT ;  /* 0x000000115bff7210 */ /* 0x000fc4000279e4ff */
[----:B------:R-:W-:Y:S01]  /*3f8b0*/  IADD3.X R5, P0, PT, RZ, RZ, RZ, P0, !PT ;  /* 0x000000ffff057210 */ /* 0x000fe2000071e4ff */
        /* <DEDUP_REMOVED lines=8> */
[----:B------:R-:W-:Y:S01]  /*3f940*/  IMAD.WIDE.U32 R88, R14, 0xf5138f, R88 ;  /* 0x00f5138f0e587825 */ /* 0x000fe200078e0058 */
[----:B------:R-:W-:-:S02]  /*3f950*/  IADD3.X R26, P1, PT, R17, R26, RZ, P1, !PT ;  /* 0x0000001a111a7210 */ /* 0x000fc40000f3e4ff */
[----:B------:R-:W-:Y:S01]  /*3f960*/  IADD3.X R31, P2, PT, R31, R137, RZ, P3, !PT ;  /* 0x000000891f1f7210 */ /* 0x000fe20001f5e4ff */
[----:B------:R-:W-:Y:S01]  /*3f970*/  IMAD.X R17, RZ, RZ, RZ, P0 ;  /* 0x000000ffff117224 */ /* 0x000fe200000e06ff */
[----:B------:R-:W-:Y:S01]  /*3f980*/  IADD3.X R27, P1, PT, R102, R105, RZ, P1, !PT ;  /* 0x00000069661b7210 */ /* 0x000fe20000f3e4ff */
[----:B------:R-:W-:Y:S01]  /*3f990*/  IMAD.IADD R67, R89, 0x1, R66 ;  /* 0x0000000159437824 */ /* 0x000fe200078e0242 */
[----:B------:R-:W-:Y:S01]  /*3f9a0*/  IADD3 RZ, P0, PT, R42, R44, RZ ;  /* 0x0000002c2aff7210 */ /* 0x000fe20007f1e0ff */
[----:B------:R-:W-:Y:S01]  /*3f9b0*/  IMAD.IADD R128, R25, 0x1, R128 ;  /* 0x0000000119807824 */ /* 0x000fe200078e0280 */
[----:B------:R-:W-:Y:S02]  /*3f9c0*/  IADD3.X R23, P3, PT, R22, R21, RZ, P4, !PT ;  /* 0x0000001516177210 */ /* 0x000fe4000277e4ff */
[----:B------:R-:W-:Y:S02]  /*3f9d0*/  IADD3.X R19, P1, PT, RZ, RZ, RZ, P1, !PT ;  /* 0x000000ffff137210 */ /* 0x000fe40000f3e4ff */
[----:B------:R-:W-:Y:S01]  /*3f9e0*/  IADD3.X RZ, P4, PT, R43, R29, RZ, P0, !PT ;  /* 0x0000001d2bff7210 */ /* 0x000fe2000079e4ff */
[----:B------:R-:W-:Y:S01]  /*3f9f0*/  IMAD.WIDE.U32 R42, R2, 0x30000000, R42 ;  /* 0x30000000022a7825 */ /* 0x000fe200078e002a */
[----:B------:R-:W-:-:S02]  /*3fa00*/  IADD3.X R22, P0, PT, R152, R3, RZ, P3, !PT ;  /* 0x0000000398167210 */ /* 0x000fc40001f1e4ff */
[----:B------:R-:W-:Y:S01]  /*3fa10*/  IADD3.X R3, P4, PT, R5, R50, RZ, P4, !PT ;  /* 0x0000003205037210 */ /* 0x000fe2000279e4ff */
[----:B------:R-:W-:Y:S01]  /*3fa20*/  IMAD.X R21, RZ, RZ, RZ, P1 ;  /* 0x000000ffff157224 */ /* 0x000fe200008e06ff */
[----:B------:R-:W-:Y:S02]  /*3fa30*/  IADD3.X R23, P1, PT, R23, R28, RZ, P0, !PT ;  /* 0x0000001c17177210 */ /* 0x000fe4000073e4ff */
[----:B------:R-:W-:Y:S02]  /*3fa40*/  IADD3 RZ, P3, PT, R26, R8, RZ ;  /* 0x000000081aff7210 */ /* 0x000fe40007f7e0ff */
[----:B------:R-:W-:Y:S02]  /*3fa50*/  IADD3.X R50, P4, PT, R17, R51, RZ, P4, !PT ;  /* 0x0000003311327210 */ /* 0x000fe4000279e4ff */
[----:B------:R-:W-:Y:S01]  /*3fa60*/  IADD3.X R5, P1, PT, R22, R13, RZ, P1, !PT ;  /* 0x0000000d16057210 */ /* 0x000fe20000f3e4ff */
[----:B------:R-:W-:Y:S01]  /*3fa70*/  IMAD.IADD R13, R43, 0x1, R18 ;  /* 0x000000012b0d7824 */ /* 0x000fe200078e0212 */
[----:B------:R-:W-:Y:S01]  /*3fa80*/  IADD3.X RZ, P3, PT, R27, R9, RZ, P3, !PT ;  /* 0x000000091bff7210 */ /* 0x000fe20001f7e4ff */
[----:B------:R-:W-:Y:S01]  /*3fa90*/  IMAD.WIDE.U32 R8, R42, -0x1, RZ ;  /* 0xffffffff2a087825 */ /* 0x000fe200078e00ff */
[----:B------:R-:W-:-:S02]  /*3faa0*/  IADD3.X R88, P4, PT, R3, R88, RZ, P4, !PT ;  /* 0x0000005803587210 */ /* 0x000fc4000279e4ff */
[----:B------:R-:W-:Y:S01]  /*3fab0*/  IADD3.X R22, P3, PT, R19, R60, RZ, P3, !PT ;  /* 0x0000003c13167210 */ /* 0x000fe20001f7e4ff */
[----:B------:R-:W-:Y:S01]  /*3fac0*/  IMAD R3, R42, -0x7af74001, -R13 ;  /* 0x8508bfff2a037824 */ /* 0x000fe200078e0a0d */
[----:B------:R-:W-:Y:S01]  /*3fad0*/  IADD3.X R34, P0, PT, RZ, RZ, RZ, P0, !PT ;  /* 0x000000ffff227210 */ /* 0x000fe2000071e4ff */
[----:B------:R-:W-:Y:S01]  /*3fae0*/  IMAD.WIDE.U32 R26, R14, 0x6ca1493b, R26 ;  /* 0x6ca1493b0e1a7825 */ /* 0x000fe200078e001a */
[----:B------:R-:W-:Y:S02]  /*3faf0*/  IADD3.X R60, P3, PT, R21, R61, RZ, P3, !PT ;  /* 0x0000003d153c7210 */ /* 0x000fe40001f7e4ff */
[----:B------:R-:W-:Y:S01]  /*3fb00*/  IADD3.X R89, P4, PT, R50, R67, RZ, P4, !PT ;  /* 0x0000004332597210 */ /* 0x000fe2000279e4ff */
[----:B------:R-:W-:Y:S01]  /*3fb10*/  IMAD.IADD R3, R9, 0x1, R3 ;  /* 0x0000000109037824 */ /* 0x000fe200078e0203 */
[----:B------:R-:W-:Y:S01]  /*3fb20*/  IADD3.X R34, P1, PT, RZ, R34, RZ, P1, !PT ;  /* 0x00000022ff227210 */ /* 0x000fe20000f3e4ff */
[----:B------:R-:W-:Y:S01]  /*3fb30*/  IMAD.IADD R93, R27, 0x1, R92 ;  /* 0x000000011b5d7824 */ /* 0x000fe200078e025c */
[----:B------:R-:W-:Y:S01]  /*3fb40*/  IADD3.X R22, P3, PT, R22, R23, RZ, P3, !PT ;  /* 0x0000001716167210 */ /* 0x000fe20001f7e4ff */
[----:B------:R-:W-:Y:S01]  /*3fb50*/  IMAD.WIDE.U32 R28, R3, 0x1, RZ ;  /* 0x00000001031c7825 */ /* 0x000fe200078e00ff */
[----:B------:R-:W-:-:S02]  /*3fb60*/  IADD3.X R33, PT, PT, RZ, RZ, RZ, P1, P0 ;  /* 0x000000ffff217210 */ /* 0x000fc40000fe04ff */
[----:B------:R-:W-:Y:S01]  /*3fb70*/  IADD3.X R27, P4, PT, RZ, RZ, RZ, P4, !PT ;  /* 0x000000ffff1b7210 */ /* 0x000fe2000279e4ff */
[----:B------:R-:W-:Y:S01]  /*3fb80*/  IMAD.WIDE.U32 R18, R8, 0x1, RZ ;  /* 0x0000000108127825 */ /* 0x000fe200078e00ff */
[----:B------:R-:W-:Y:S02]  /*3fb90*/  IADD3 RZ, P0, PT, R88, R46, RZ ;  /* 0x0000002e58ff7210 */ /* 0x000fe40007f1e0ff */
[----:B------:R-:W-:Y:S01]  /*3fba0*/  IADD3.X R23, P3, PT, R60, R5, RZ, P3, !PT ;  /* 0x000000053c177210 */ /* 0x000fe20001f7e4ff */
[----:B------:R-:W-:Y:S01]  /*3fbb0*/  IMAD.X R5, RZ, RZ, RZ, P4 ;  /* 0x000000ffff057224 */ /* 0x000fe200020e06ff */
[----:B------:R-:W-:Y:S01]  /*3fbc0*/  IADD3.X RZ, P0, PT, R89, R16, RZ, P0, !PT ;  /* 0x0000001059ff7210 */ /* 0x000fe2000071e4ff */
[----:B------:R-:W-:Y:S01]  /*3fbd0*/  IMAD.WIDE.U32 R16, P4, R8, -0x7af74000, R28 ;  /* 0x8508c00008107825 */ /* 0x000fe2000788001c */
[----:B------:R-:W-:Y:S02]  /*3fbe0*/  IADD3 RZ, P1, PT, R22, R86, RZ ;  /* 0x0000005616ff7210 */ /* 0x000fe40007f3e0ff */
[----:B------:R-:W-:Y:S01]  /*3fbf0*/  IADD3.X R25, P3, PT, RZ, RZ, RZ, P3, !PT ;  /* 0x000000ffff197210 */ /* 0x000fe20001f7e4ff */
[----:B------:R-:W-:Y:S01]  /*3fc00*/  IMAD.WIDE.U32 R88, R2, -0x45f6b800, R88 ;  /* 0xba09480002587825 */ /* 0x000fe200078e0058 */
[----:B------:R-:W-:-:S02]  /*3fc10*/  IADD3.X RZ, P1, PT, R23, R20, RZ, P1, !PT ;  /* 0x0000001417ff7210 */ /* 0x000fc40000f3e4ff */
[----:B------:R-:W-:Y:S01]  /*3fc20*/  IADD3.X R21, PT, PT, RZ, RZ, RZ, P4, !PT ;  /* 0x000000ffff157210 */ /* 0x000fe200027fe4ff */
[----:B------:R-:W-:Y:S01]  /*3fc30*/  IMAD.WIDE.U32 R22, R14, 0x17c510ea, R22 ;  /* 0x17c510ea0e167825 */ /* 0x000fe200078e0016 */
[----:B------:R-:W-:Y:S02]  /*3fc40*/  IADD3.X R27, P0, PT, R27, R84, RZ, P0, !PT ;  /* 0x000000541b1b7210 */ /* 0x000fe4000071e4ff */
[----:B------:R-:W-:Y:S01]  /*3fc50*/  IADD3 R14, P4, PT, R19, R16, RZ ;  /* 0x00000010130e7210 */ /* 0x000fe20007f9e0ff */
[----:B------:R-:W-:Y:S01]  /*3fc60*/  IMAD.X R9, RZ, RZ, RZ, P3 ;  /* 0x000000ffff097224 */ /* 0x000fe200018e06ff */
[----:B------:R-:W-:Y:S01]  /*3fc70*/  IADD3 RZ, P3, PT, R42, R18, RZ ;  /* 0x000000122aff7210 */ /* 0x000fe20007f7e0ff */
[----:B------:R-:W-:Y:S01]  /*3fc80*/  IMAD.MOV.U32 R20, RZ, RZ, R17 ;  /* 0x000000ffff147224 */ /* 0x000fe200078e0011 */
[----:B------:R-:W-:Y:S01]  /*3fc90*/  IADD3.X R84, P0, PT, R5, R85, RZ, P0, !PT ;  /* 0x0000005505547210 */ /* 0x000fe2000071e4ff */
[----:B------:R-:W-:Y:S01]  /*3fca0*/  IMAD.WIDE.U32 R28, R3, 0x30000000, RZ ;  /* 0x30000000031c7825 */ /* 0x000fe200078e00ff */
[----:B------:R-:W-:-:S02]  /*3fcb0*/  IADD3.X RZ, P3, PT, R13, R14, RZ, P3, !PT ;  /* 0x0000000e0dff7210 */ /* 0x000fc40001f7e4ff */
[----:B------:R-:W-:Y:S01]  /*3fcc0*/  IADD3.X R26, P0, PT, R27, R26, RZ, P0, !PT ;  /* 0x0000001a1b1a7210 */ /* 0x000fe2000071e4ff */
[----:B------:R-:W-:Y:S01]  /*3fcd0*/  IMAD.WIDE.U32.X R18, R3, -0x7af74000, R20, P4 ;  /* 0x8508c00003127825 */ /* 0x000fe200020e0414 */
[----:B------:R-:W-:Y:S02]  /*3fce0*/  IADD3.X R25, P1, PT, R25, R110, RZ, P1, !PT ;  /* 0x0000006e19197210 */ /* 0x000fe40000f3e4ff */
[----:B------:R-:W-:Y:S01]  /*3fcf0*/  IADD3.X R27, P0, PT, R84, R93, RZ, P0, !PT ;  /* 0x0000005d541b7210 */ /* 0x000fe2000071e4ff */
[----:B------:R-:W-:Y:S01]  /*3fd00*/  IMAD.IADD R62, R89, 0x1, R62 ;  /* 0x00000001593e7824 */ /* 0x000fe200078e023e */
[----:B------:R-:W-:Y:S01]  /*3fd10*/  IADD3.X R5, P3, PT, RZ, R18, RZ, P3, !PT ;  /* 0x00000012ff057210 */ /* 0x000fe20001f7e4ff */
[C---:B------:R-:W-:Y:S01]  /*3fd20*/  IMAD.WIDE.U32 R16, P4, R8.reuse, 0x170b5d44, R28 ;  /* 0x170b5d4408107825 */ /* 0x040fe2000788001c */
[----:B------:R-:W-:Y:S02]  /*3fd30*/  IADD3.X R110, P1, PT, R9, R111, RZ, P1, !PT ;  /* 0x0000006f096e7210 */ /* 0x000fe40000f3e4ff */
[----:B------:R-:W-:Y:S01]  /*3fd40*/  IADD3.X R19, P3, PT, RZ, R19, RZ, P3, !PT ;  /* 0x00000013ff137210 */ /* 0x000fe20001f7e4ff */
[----:B------:R-:W-:Y:S01]  /*3fd50*/  IMAD.WIDE.U32 R20, R8, 0x30000000, RZ ;  /* 0x3000000008147825 */ /* 0x000fe200078e00ff */
[----:B------:R-:W-:-:S02]  /*3fd60*/  IADD3.X R9, P0, PT, RZ, RZ, RZ, P0, !PT ;  /* 0x000000ffff097210 */ /* 0x000fc4000071e4ff */
[----:B------:R-:W-:Y:S01]  /*3fd70*/  IADD3.X R18, P3, PT, R5, R88, RZ, P3, !PT ;  /* 0x0000005805127210 */ /* 0x000fe20001f7e4ff */
[----:B------:R-:W-:Y:S01]  /*3fd80*/  IMAD.X R29, RZ, RZ, RZ, P4 ;  /* 0x000000ffff1d7224 */ /* 0x000fe200020e06ff */
[----:B------:R-:W-:Y:S01]  /*3fd90*/  IADD3.X R25, P1, PT, R25, R34, RZ, P1, !PT ;  /* 0x0000002219197210 */ /* 0x000fe20000f3e4ff */
[----:B------:R-:W-:Y:S01]  /*3fda0*/  IMAD.X R13, RZ, RZ, RZ, P0 ;  /* 0x000000ffff0d7224 */ /* 0x000fe200000e06ff */
[----:B------:R-:W-:Y:S01]  /*3fdb0*/  IADD3 RZ, P0, PT, R26, R48, RZ ;  /* 0x000000301aff7210 */ /* 0x000fe20007f1e0ff */
[----:B------:R-:W-:Y:S01]  /*3fdc0*/  IMAD.MOV.U32 R28, RZ, RZ, R17 ;  /* 0x000000ffff1c7224 */ /* 0x000fe200078e0011 */
[----:B------:R-:W-:Y:S01]  /*3fdd0*/  IADD3.X R19, P3, PT, R19, R62, RZ, P3, !PT ;  /* 0x0000003e13137210 */ /* 0x000fe20001f7e4ff */
[----:B------:R-:W-:Y:S01]  /*3fde0*/  IMAD.IADD R113, R23, 0x1, R112 ;  /* 0x0000000117717824 */ /* 0x000fe200078e0270 */
[----:B------:R-:W-:Y:S02]  /*3fdf0*/  IADD3 R43, P4, PT, R16, R21, RZ ;  /* 0x00000015102b7210 */ /* 0x000fe40007f9e0ff */
[----:B------:R-:W-:Y:S01]  /*3fe00*/  IADD3.X RZ, P0, PT, R27, R47, RZ, P0, !PT ;  /* 0x0000002f1bff7210 */ /* 0x000fe2000071e4ff */
[----:B------:R-:W-:Y:S01]  /*3fe10*/  IMAD.WIDE.U32 R26, R2, 0xf5138f, R26 ;  /* 0x00f5138f021a7825 */ /* 0x000fe200078e001a */
[----:B------:R-:W-:-:S02]  /*3fe20*/  IADD3.X R5, P3, PT, RZ, RZ, RZ, P3, !PT ;  /* 0x000000ffff057210 */ /* 0x000fc40001f7e4ff */
[----:B------:R-:W-:Y:S01]  /*3fe30*/  IADD3.X R21, P1, PT, R110, R33, RZ, P1, !PT ;  /* 0x000000216e157210 */ /* 0x000fe20000f3e4ff */
[----:B------:R-:W-:Y:S01]  /*3fe40*/  IMAD.WIDE.U32.X R28, R3, 0x170b5d44, R28, P4 ;  /* 0x170b5d44031c7825 */ /* 0x000fe200020e041c */
[----:B------:R-:W-:Y:S02]  /*3fe50*/  IADD3.X R23, P0, PT, R9, R118, RZ, P0, !PT ;  /* 0x0000007609177210 */ /* 0x000fe4000071e4ff */
[----:B------:R-:W-:Y:S01]  /*3fe60*/  IADD3.X R42, P4, PT, R25, R24, RZ, P1, !PT ;  /* 0x00000018192a7210 */ /* 0x000fe20000f9e4ff */
[----:B------:R-:W-:Y:S01]  /*3fe70*/  IMAD.X R9, RZ, RZ, RZ, P3 ;  /* 0x000000ffff097224 */ /* 0x000fe200018e06ff */
[----:B------:R-:W-:Y:S01]  /*3fe80*/  IADD3 RZ, P3, PT, R18, R20, RZ ;  /* 0x0000001412ff7210 */ /* 0x000fe20007f7e0ff */
[----:B------:R-:W-:Y:S01]  /*3fe90*/  IMAD.IADD R83, R27, 0x1, R82 ;  /* 0x000000011b537824 */ /* 0x000fe200078e0252 */
[----:B------:R-:W-:Y:S01]  /*3fea0*/  IADD3.X R118, P0, PT, R13, R119, RZ, P0, !PT ;  /* 0x000000770d767210 */ /* 0x000fe2000071e4ff */
[----:B------:R-:W-:Y:S01]  /*3feb0*/  IMAD.WIDE.U32 R24, R8, -0x45f6b800, RZ ;  /* 0xba09480008187825 */ /* 0x000fe200078e00ff */
[----:B------:R-:W-:-:S02]  /*3fec0*/  IADD3.X R17, P4, PT, R21, R128, RZ, P4, !PT ;  /* 0x0000008015117210 */ /* 0x000fc4000279e4ff */
[----:B------:R-:W-:Y:S01]  /*3fed0*/  IADD3.X R34, P1, PT, RZ, RZ, RZ, P1, !PT ;  /* 0x000000ffff227210 */ /* 0x000fe20000f3e4ff */
[----:B------:R-:W-:Y:S01]  /*3fee0*/  IMAD.WIDE.U32 R20, R3, -0x45f6b800, RZ ;  /* 0xba09480003147825 */ /* 0x000fe200078e00ff */
[----:B------:R-:W-:Y:S02]  /*3fef0*/  IADD3.X RZ, P3, PT, R19, R43, RZ, P3, !PT ;  /* 0x0000002b13ff7210 */ /* 0x000fe40001f7e4ff */
[----:B------:R-:W-:Y:S01]  /*3ff00*/  IADD3.X R22, P0, PT, R23, R22, RZ, P0, !PT ;  /* 0x0000001617167210 */ /* 0x000fe2000071e4ff */
[----:B------:R-:W-:Y:S01]  /*3ff10*/  IMAD.WIDE.U32 R18, R8, 0x30000000, R18 ;  /* 0x3000000008127825 */ /* 0x000fe200078e0012 */
[----:B------:R-:W-:Y:S02]  /*3ff20*/  IADD3.X R34, P4, PT, RZ, R34, RZ, P4, !PT ;  /* 0x00000022ff227210 */ /* 0x000fe4000279e4ff */
[----:B------:R-:W-:Y:S01]  /*3ff30*/  IADD3.X R5, P3, PT, R5, R28, RZ, P3, !PT ;  /* 0x0000001c05057210 */ /* 0x000fe20001f7e4ff */
[----:B------:R-:W-:Y:S01]  /*3ff40*/  IMAD.IADD R19, R19, 0x1, R16 ;  /* 0x0000000113137824 */ /* 0x000fe200078e0210 */
[----:B------:R-:W-:-:S02]  /*3ff50*/  IADD3.X R23, P0, PT, R118, R113, RZ, P0, !PT ;  /* 0x0000007176177210 */ /* 0x000fc4000071e4ff */
[----:B------:R-:W-:Y:S01]  /*3ff60*/  IADD3.X R44, PT, PT, RZ, RZ, RZ, P4, P1 ;  /* 0x000000ffff2c7210 */ /* 0x000fe200027e24ff */
[----:B------:R-:W-:Y:S01]  /*3ff70*/  IMAD.WIDE.U32 R20, P4, R8, 0x1ef3622f, R20 ;  /* 0x1ef3622f08147825 */ /* 0x000fe20007880014 */
[----:B------:R-:W-:Y:S02]  /*3ff80*/  IADD3.X R28, P3, PT, R9, R29, RZ, P3, !PT ;  /* 0x0000001d091c7210 */ /* 0x000fe40001f7e4ff */
[----:B------:R-:W-:Y:S01]  /*3ff90*/  IADD3 RZ, P1, PT, R22, R114, RZ ;  /* 0x0000007216ff7210 */ /* 0x000fe20007f3e0ff */
[----:B------:R-:W-:Y:S01]  /*3ffa0*/  IMAD.X R29, RZ, RZ, RZ, P4 ;  /* 0x000000ffff1d7224 */ /* 0x000fe200020e06ff */
[----:B------:R-:W-:Y:S02]  /*3ffb0*/  IADD3.X R9, P0, PT, RZ, RZ, RZ, P0, !PT ;  /* 0x000000ffff097210 */ /* 0x000fe4000071e4ff */
[----:B------:R-:W-:Y:S02]  /*3ffc0*/  IADD3.X R14, P3, PT, R5, R26, RZ, P3, !PT ;  /* 0x0000001a050e7210 */ /* 0x000fe40001f7e4ff */
[----:B------:R-:W-:Y:S01]  /*3ffd0*/  IADD3.X RZ, P1, PT, R23, R15, RZ, P1, !PT ;  /* 0x0000000f17ff7210 */ /* 0x000fe20000f3e4ff */
[----:B------:R-:W-:Y:S01]  /*3ffe0*/  IMAD.X R5, RZ, RZ, RZ, P0 ;  /* 0x000000ffff057224 */ /* 0x000fe200000e06ff */
[----:B------:R-:W-:Y:S01]  /*3fff0*/  IADD3 R13, P4, PT, R20, R25, RZ ;  /* 0x00000019140d7210 */ /* 0x000fe20007f9e0ff */
[----:B------:R-:W-:Y:S01]  /*40000*/  IMAD.WIDE.U32 R22, R2, 0x6ca1493b, R22 ;  /* 0x6ca1493b02167825 */ /* 0x000fe200078e0016 */
[----:B------:R-:W-:-:S02]  /*40010*/  IADD3.X R15, P3, PT, R28, R83, RZ, P3, !PT ;  /* 0x000000531c0f7210 */ /* 0x000fc40001f7e4ff */
[----:B------:R-:W-:Y:S01]  /*40020*/  IADD3.X R9, P1, PT, R9, R108, RZ, P1, !PT ;  /* 0x0000006c09097210 */ /* 0x000fe20000f3e4ff */
[----:B------:R-:W-:Y:S01]  /*40030*/  IMAD.MOV.U32 R28, RZ, RZ, R21 ;  /* 0x000000ffff1c7224 */ /* 0x000fe200078e0015 */
[----:B------:R-:W-:Y:S01]  /*40040*/  IADD3 RZ, P0, PT, R14, R24, RZ ;  /* 0x000000180eff7210 */ /* 0x000fe20007f1e0ff */
[----:B------:R-:W-:Y:S01]  /*40050*/  IMAD.WIDE.U32 R24, R3, 0xf5138f, RZ ;  /* 0x00f5138f03187825 */ /* 0x000fe200078e00ff */
[----:B------:R-:W-:Y:S02]  /*40060*/  IADD3.X R26, P2, PT, R6, R7, RZ, P2, !PT ;  /* 0x00000007061a7210 */ /* 0x000fe4000175e4ff */
[----:B------:R-:W-:Y:S01]  /*40070*/  IADD3.X R108, P1, PT, R5, R109, RZ, P1, !PT ;  /* 0x0000006d056c7210 */ /* 0x000fe20000f3e4ff */
[----:B------:R-:W-:Y:S01]  /*40080*/  IMAD.WIDE.U32.X R6, R3, 0x1ef3622f, R28, P4 ;  /* 0x1ef3622f03067825 */ /* 0x000fe200020e041c */
[----:B------:R-:W-:Y:S02]  /*40090*/  IADD3.X R5, P4, PT, RZ, RZ, RZ, P3, !PT ;  /* 0x000000ffff057210 */ /* 0x000fe40001f9e4ff */
[----:B------:R-:W-:Y:S01]  /*400a0*/  IADD3.X RZ, P0, PT, R15, R13, RZ, P0, !PT ;  /* 0x0000000d0fff7210 */ /* 0x000fe2000071e4ff */
        /* <DEDUP_REMOVED lines=8> */
[----:B------:R-:W-:Y:S02]  /*40130*/  IADD3.X R13, P1, PT, RZ, RZ, RZ, P1, !PT ;  /* 0x000000ffff0d7210 */ /* 0x000fe40000f3e4ff */
[----:B------:R-:W-:Y:S01]  /*40140*/  IADD3.X R22, P0, PT, R5, R22, RZ, P0, !PT ;  /* 0x0000001605167210 */ /* 0x000fe2000071e4ff */
[----:B------:R-:W-:Y:S01]  /*40150*/  IMAD.WIDE.U32 R24, R8, 0xf5138f, RZ ;  /* 0x00f5138f08187825 */ /* 0x000fe200078e00ff */
[----:B------:R-:W-:Y:S02]  /*40160*/  MOV R42, R7 ;  /* 0x00000007002a7202 */ /* 0x000fe40000000f00 */
[----:B------:R-:W-:Y:S01]  /*40170*/  IADD3.X R23, P0, PT, R9, R116, RZ, P0, !PT ;  /* 0x0000007409177210 */ /* 0x000fe2000071e4ff */
[----:B------:R-:W-:Y:S01]  /*40180*/  IMAD.X R17, RZ, RZ, RZ, P1 ;  /* 0x000000ffff117224 */ /* 0x000fe200008e06ff */
[----:B------:R-:W-:Y:S01]  /*40190*/  IADD3 R21, P1, PT, R6, R25, RZ ;  /* 0x0000001906157210 */ /* 0x000fe20007f3e0ff */
[----:B------:R-:W-:Y:S01]  /*401a0*/  IMAD.X R43, RZ, RZ, RZ, P4 ;  /* 0x000000ffff2b7224 */ /* 0x000fe200020e06ff */
[----:B------:R-:W-:-:S02]  /*401b0*/  IADD3.X R5, P0, PT, RZ, RZ, RZ, P0, !PT ;  /* 0x000000ffff057210 */ /* 0x000fc4000071e4ff */
[----:B------:R-:W-:Y:S01]  /*401c0*/  IADD3 RZ, P4, PT, R28, R94, RZ ;  /* 0x0000005e1cff7210 */ /* 0x000fe20007f9e0ff */
[----:B------:R-:W-:Y:S01]  /*401d0*/  IMAD.WIDE.U32.X R42, R3, 0x1a22d9f3, R42, P1 ;  /* 0x1a22d9f3032a7825 */ /* 0x000fe200008e042a */
[----:B------:R-:W-:Y:S02]  /*401e0*/  IADD3 RZ, P1, PT, R22, R24, RZ ;  /* 0x0000001816ff7210 */ /* 0x000fe40007f3e0ff */
[----:B------:R-:W-:Y:S01]  /*401f0*/  IADD3.X RZ, P4, PT, R29, R32, RZ, P4, !PT ;  /* 0x000000201dff7210 */ /* 0x000fe2000279e4ff */
[----:B------:R-:W-:Y:S01]  /*40200*/  IMAD.WIDE.U32 R24, R3, 0x6ca1493b, RZ ;  /* 0x6ca1493b03187825 */ /* 0x000fe200078e00ff */
[----:B------:R-:W-:Y:S02]  /*40210*/  IADD3.X RZ, P1, PT, R23, R21, RZ, P1, !PT ;  /* 0x0000001517ff7210 */ /* 0x000fe40000f3e4ff */
[----:B------:R-:W-:Y:S01]  /*40220*/  IADD3.X R9, P4, PT, R13, R40, RZ, P4, !PT ;  /* 0x000000280d097210 */ /* 0x000fe2000279e4ff */
[----:B------:R-:W-:Y:S01]  /*40230*/  IMAD.X R7, RZ, RZ, RZ, P0 ;  /* 0x000000ffff077224 */ /* 0x000fe200000e06ff */
[----:B------:R-:W-:Y:S01]  /*40240*/  IADD3.X R5, P1, PT, R5, R42, RZ, P1, !PT ;  /* 0x0000002a05057210 */ /* 0x000fe20000f3e4ff */
[----:B------:R-:W-:Y:S01]  /*40250*/  IMAD.WIDE.U32 R24, P0, R8, -0x39c4fa40, R24 ;  /* 0xc63b05c008187825 */ /* 0x000fe20007800018 */
[----:B------:R-:W-:-:S02]  /*40260*/  IADD3.X R13, P4, PT, R17, R41, RZ, P4, !PT ;  /* 0x00000029110d7210 */ /* 0x000fc4000279e4ff */
[----:B------:R-:W-:Y:S01]  /*40270*/  IADD3 RZ, P3, PT, R26, R132, RZ ;  /* 0x000000841aff7210 */ /* 0x000fe20007f7e0ff */
[----:B------:R-:W-:Y:S01]  /*40280*/  IMAD.WIDE.U32 R32, R8, 0x6ca1493b, RZ ;  /* 0x6ca1493b08207825 */ /* 0x000fe200078e00ff */
[----:B------:R-:W-:Y:S02]  /*40290*/  IADD3.X R27, P2, PT, R31, R100, RZ, P2, !PT ;  /* 0x000000641f1b7210 */ /* 0x000fe4000175e4ff */
[----:B------:R-:W-:Y:S01]  /*402a0*/  IADD3.X R9, P4, PT, R9, R34, RZ, P4, !PT ;  /* 0x0000002209097210 */ /* 0x000fe2000279e4ff */
[----:B------:R-:W-:Y:S01]  /*402b0*/  IMAD.WIDE.U32 R28, R2, 0x17c510ea, R28 ;  /* 0x17c510ea021c7825 */ /* 0x000fe200078e001c */
[----:B------:R-:W-:Y:S02]  /*402c0*/  IADD3.X R2, P1, PT, R7, R43, RZ, P1, !PT ;  /* 0x0000002b07027210 */ /* 0x000fe40000f3e4ff */
[----:B------:R-:W-:Y:S01]  /*402d0*/  IADD3.X RZ, P3, PT, R27, R65, RZ, P3, !PT ;  /* 0x000000411bff7210 */ /* 0x000fe20001f7e4ff */
        /* <DEDUP_REMOVED lines=9> */
[----:B------:R-:W-:Y:S01]  /*40370*/  IMAD.WIDE.U32.X R40, R3, -0x39c4fa40, R42, P0 ;  /* 0xc63b05c003287825 */ /* 0x000fe200000e042a */
[----:B------:R-:W-:Y:S02]  /*40380*/  IADD3 RZ, P0, PT, R28, R32, RZ ;  /* 0x000000201cff7210 */ /* 0x000fe40007f1e0ff */
[----:B------:R-:W-:Y:S01]  /*40390*/  IADD3.X R21, P3, PT, R21, R138, RZ, P3, !PT ;  /* 0x0000008a15157210 */ /* 0x000fe20001f7e4ff */
[----:B------:R-:W-:Y:S01]  /*403a0*/  IMAD.WIDE.U32 R26, R3, 0x17c510ea, RZ ;  /* 0x17c510ea031a7825 */ /* 0x000fe200078e00ff */
[----:B------:R-:W-:Y:S02]  /*403b0*/  IADD3.X RZ, P0, PT, R29, R7, RZ, P0, !PT ;  /* 0x000000071dff7210 */ /* 0x000fe4000071e4ff */
[----:B------:R-:W-:Y:S01]  /*403c0*/  IADD3.X R7, P1, PT, RZ, RZ, RZ, P1, !PT ;  /* 0x000000ffff077210 */ /* 0x000fe20000f3e4ff */
[----:B------:R-:W-:Y:S01]  /*403d0*/  IMAD.IADD R134, R5, 0x1, R134 ;  /* 0x0000000105867824 */ /* 0x000fe200078e0286 */
[----:B------:R-:W-:Y:S01]  /*403e0*/  IADD3.X R138, PT, PT, R139, RZ, RZ, P3, P2 ;  /* 0x000000ff8b8a7210 */ /* 0x000fe20001fe44ff */
[----:B------:R-:W-:Y:S01]  /*403f0*/  IMAD.WIDE.U32 R32, R8, 0x17c510ea, RZ ;  /* 0x17c510ea08207825 */ /* 0x000fe200078e00ff */
[----:B------:R-:W-:-:S03]  /*40400*/  IADD3.X R2, P0, PT, R7, R40, RZ, P0, !PT ;  /* 0x0000002807027210 */ /* 0x000fc6000071e4ff */
[----:B------:R-:W-:Y:S01]  /*40410*/  IMAD.X R40, RZ, RZ, RZ, P1 ;  /* 0x000000ffff287224 */ /* 0x000fe200008e06ff */
[----:B------:R-:W-:Y:S01]  /*40420*/  IADD3.X R7, P1, PT, R9, R4, RZ, P4, !PT ;  /* 0x0000000409077210 */ /* 0x000fe2000273e4ff */
[----:B------:R-:W-:-:S03]  /*40430*/  IMAD.WIDE.U32 R4, P3, R8, 0x1ae3a46, R26 ;  /* 0x01ae3a4608047825 */ /* 0x000fc6000786001a */
[----:B------:R-:W-:Y:S01]  /*40440*/  IADD3.X R40, P0, PT, R40, R41, RZ, P0, !PT ;  /* 0x0000002928287210 */ /* 0x000fe2000071e4ff */
[----:B------:R-:W-:Y:S01]  /*40450*/  IMAD.X R41, RZ, RZ, RZ, P3 ;  /* 0x000000ffff297224 */ /* 0x000fe200018e06ff */
[----:B------:R-:W-:Y:S01]  /*40460*/  IADD3 R9, P3, PT, R4, R33, RZ ;  /* 0x0000002104097210 */ /* 0x000fe20007f7e0ff */
[----:B------:R-:W-:Y:S01]  /*40470*/  IMAD.WIDE.U32 R22, R8, 0xf5138f, R22 ;  /* 0x00f5138f08167825 */ /* 0x000fe200078e0016 */
[----:B------:R-:W-:Y:S02]  /*40480*/  IADD3.X R26, P2, PT, R2, R7, RZ, P0, !PT ;  /* 0x00000007021a7210 */ /* 0x000fe4000075e4ff */
[----:B------:R-:W-:Y:S01]  /*40490*/  IADD3.X R7, P0, PT, R13, R134, RZ, P1, !PT ;  /* 0x000000860d077210 */ /* 0x000fe20000f1e4ff */
[----:B------:R-:W-:Y:S01]  /*404a0*/  IMAD.WIDE.U32 R28, R8, 0x6ca1493b, R28 ;  /* 0x6ca1493b081c7825 */ /* 0x000fe200078e001c */
[----:B------:R-:W-:Y:S02]  /*404b0*/  IADD3 RZ, P1, PT, R26, R32, RZ ;  /* 0x000000201aff7210 */ /* 0x000fe40007f3e0ff */
[----:B------:R-:W-:Y:S01]  /*404c0*/  IADD3.X R27, P2, PT, R40, R7, RZ, P2, !PT ;  /* 0x00000007281b7210 */ /* 0x000fe2000175e4ff */
[----:B------:R-:W-:-:S02]  /*404d0*/  IMAD.MOV.U32 R40, RZ, RZ, R5 ;  /* 0x000000ffff287224 */ /* 0x000fc400078e0005 */
[----:B------:R-:W-:Y:S01]  /*404e0*/  IMAD.IADD R25, R15, 0x1, R20 ;  /* 0x000000010f197824 */ /* 0x000fe200078e0214 */
[----:B------:R-:W-:Y:S01]  /*404f0*/  IADD3.X RZ, P1, PT, R27, R9, RZ, P1, !PT ;  /* 0x000000091bff7210 */ /* 0x000fe20000f3e4ff */
[----:B------:R-:W-:Y:S01]  /*40500*/  IMAD.WIDE.U32.X R2, R3, 0x1ae3a46, R40, P3 ;  /* 0x01ae3a4603027825 */ /* 0x000fe200018e0428 */
[----:B------:R-:W-:-:S03]  /*40510*/  IADD3.X R5, P2, PT, RZ, RZ, RZ, P2, !PT ;  /* 0x000000ffff057210 */ /* 0x000fc6000175e4ff */
[----:B------:R-:W-:Y:S01]  /*40520*/  IMAD.WIDE.U32 R8, R8, 0x17c510ea, R26 ;  /* 0x17c510ea08087825 */ /* 0x000fe200078e001a */
[----:B------:R-:W-:-:S03]  /*40530*/  IADD3.X R2, P1, PT, R5, R2, RZ, P1, !PT ;  /* 0x0000000205027210 */ /* 0x000fc60000f3e4ff */
[----:B------:R-:W-:Y:S02]  /*40540*/  IMAD.X R5, RZ, RZ, RZ, P2 ;  /* 0x000000ffff057224 */ /* 0x000fe400010e06ff */
[----:B------:R-:W-:Y:S02]  /*40550*/  IMAD.IADD R26, R9, 0x1, R4 ;  /* 0x00000001091a7824 */ /* 0x000fe400078e0204 */
[----:B------:R-:W-:Y:S01]  /*40560*/  IMAD.MOV.U32 R17, RZ, RZ, R18 ;  /* 0x000000ffff117224 */ /* 0x000fe200078e0012 */
[----:B------:R-:W-:Y:S01]  /*40570*/  IADD3.X R3, P1, PT, R5, R3, RZ, P1, !PT ;  /* 0x0000000305037210 */ /* 0x000fe20000f3e4ff */
[----:B------:R-:W-:Y:S01]  /*40580*/  IMAD.MOV.U32 R4, RZ, RZ, R25 ;  /* 0x000000ffff047224 */ /* 0x000fe200078e0019 */
[----:B------:R-:W-:Y:S01]  /*40590*/  IADD3.X R5, P4, PT, RZ, RZ, RZ, P4, !PT ;  /* 0x000000ffff057210 */ /* 0x000fe2000279e4ff */
[----:B------:R-:W-:Y:S02]  /*405a0*/  IMAD.MOV.U32 R7, RZ, RZ, R28 ;  /* 0x000000ffff077224 */ /* 0x000fe400078e001c */
[----:B------:R-:W-:Y:S01]  /*405b0*/  IMAD.MOV.U32 R13, RZ, RZ, R8 ;  /* 0x000000ffff0d7224 */ /* 0x000fe200078e0008 */
[----:B------:R-:W-:Y:S01]  /*405c0*/  IADD3.X R2, P0, P1, R2, RZ, R5, P1, P0 ;  /* 0x000000ff02027210 */ /* 0x000fe20000900405 */
[----:B------:R-:W-:-:S02]  /*405d0*/  IMAD.X R16, RZ, RZ, RZ, P4 ;  /* 0x000000ffff107224 */ /* 0x000fc400020e06ff */
[----:B------:R-:W-:Y:S02]  /*405e0*/  IMAD.MOV.U32 R5, RZ, RZ, R22 ;  /* 0x000000ffff057224 */ /* 0x000fe400078e0016 */
[----:B------:R-:W-:Y:S01]  /*405f0*/  IMAD.MOV.U32 R18, RZ, RZ, R26 ;  /* 0x000000ffff127224 */ /* 0x000fe200078e001a */
[----:B------:R-:W-:Y:S02]  /*40600*/  IADD3.X R3, PT, PT, R3, RZ, R16, P0, P1 ;  /* 0x000000ff03037210 */ /* 0x000fe400007e2410 */
[----:B------:R-:W-:Y:S01]  /*40610*/  IADD3 R27, P0, PT, R2, R21, RZ ;  /* 0x00000015021b7210 */ /* 0x000fe20007f1e0ff */
[----:B------:R-:W-:Y:S01]  /*40620*/  IMAD.IADD R2, R23, 0x1, R6 ;  /* 0x0000000117027824 */ /* 0x000fe200078e0206 */
[----:B------:R-:W-:-:S03]  /*40630*/  IADD3 R21, PT, PT, R29, R24, RZ ;  /* 0x000000181d157210 */ /* 0x000fc60007ffe0ff */
[----:B------:R-:W-:Y:S01]  /*40640*/  IMAD.X R138, R3, 0x1, R138, P0 ;  /* 0x00000001038a7824 */ /* 0x000fe200000e068a */
[----:B------:R-:W-:Y:S01]  /*40650*/  ISETP.GE.U32.AND P0, PT, R27, 0x17c510ea, PT ;  /* 0x17c510ea1b00780c */ /* 0x000fe20003f06070 */
[----:B------:R-:W-:Y:S02]  /*40660*/  IMAD.MOV.U32 R3, RZ, RZ, R14 ;  /* 0x000000ffff037224 */ /* 0x000fe400078e000e */
[----:B------:R-:W-:Y:S01]  /*40670*/  IMAD.MOV.U32 R6, RZ, RZ, R2 ;  /* 0x000000ffff067224 */ /* 0x000fe200078e0002 */
[----:B------:R-:W-:Y:S01]  /*40680*/  ISETP.GE.U32.AND.EX P0, PT, R138, 0x1ae3a46, PT, P0 ;  /* 0x01ae3a468a00780c */ /* 0x000fe20003f06100 */
[----:B------:R-:W-:Y:S02]  /*40690*/  IMAD.MOV.U32 R16, RZ, RZ, R21 ;  /* 0x000000ffff107224 */ /* 0x000fe400078e0015 */
        /* <DEDUP_REMOVED lines=68> */
.L_x_145:
[----:B------:R-:W-:Y:S05]  /*40ae0*/  BSYNC.RELIABLE B3 ;  /* 0x0000000000037941 */ /* 0x000fea0003800100 */
.L_x_144:
        /* <DEDUP_REMOVED lines=12> */
.L_x_143:
[----:B------:R-:W-:Y:S05]  /*40bb0*/  BSYNC.RECONVERGENT B2 ;  /* 0x0000000000027941 */ /* 0x000fea0003800200 */
.L_x_142:
        /* <DEDUP_REMOVED lines=37> */
.L_x_149:
[----:B------:R-:W-:Y:S05]  /*40e10*/  BSYNC.RELIABLE B3 ;  /* 0x0000000000037941 */ /* 0x000fea0003800100 */
.L_x_148:
        /* <DEDUP_REMOVED lines=12> */
.L_x_147:
[----:B------:R-:W-:Y:S05]  /*40ee0*/  BSYNC.RECONVERGENT B2 ;  /* 0x0000000000027941 */ /* 0x000fea0003800200 */
.L_x_146:
        /* <DEDUP_REMOVED lines=49> */
.L_x_153:
[----:B------:R-:W-:Y:S05]  /*41200*/  BSYNC.RELIABLE B3 ;  /* 0x0000000000037941 */ /* 0x000fea0003800100 */
.L_x_152:
        /* <DEDUP_REMOVED lines=12> */
.L_x_151:
[----:B------:R-:W-:Y:S05]  /*412d0*/  BSYNC.RECONVERGENT B2 ;  /* 0x0000000000027941 */ /* 0x000fea0003800200 */
.L_x_150:
[----:B------:R-:W-:Y:S01]  /*412e0*/  IADD3 R79, P0, PT, -R17, R140, RZ ;  /* 0x0000008c114f7210 */ /* 0x000fe20007f1e1ff */
[----:B------:R-:W-:Y:S01]  /*412f0*/  IMAD.MOV.U32 R8, RZ, RZ, R58 ;  /* 0x000000ffff087224 */ /* 0x000fe200078e003a */
[----:B------:R-:W-:Y:S01]  /*41300*/  ISETP.NE.AND P1, PT, R10, RZ, PT ;  /* 0x000000ff0a00720c */ /* 0x000fe20003f25270 */
[----:B------:R-:W-:Y:S01]  /*41310*/  IMAD.MOV.U32 R10, RZ, RZ, R80 ;  /* 0x000000ffff0a7224 */ /* 0x000fe200078e0050 */
[----:B------:R-:W-:Y:S01]  /*41320*/  IADD3.X R81, P0, PT, ~R19, R2, RZ, P0, !PT ;  /* 0x0000000213517210 */ /* 0x000fe2000071e5ff */
[----:B------:R-:W-:Y:S01]  /*41330*/  IMAD.MOV.U32 R2, RZ, RZ, R37 ;  /* 0x000000ffff027224 */ /* 0x000fe200078e0025 */
[----:B------:R-:W-:Y:S02]  /*41340*/  MOV R9, R78 ;  /* 0x0000004e00097202 */ /* 0x000fe40000000f00 */
[----:B------:R-:W-:Y:S01]  /*41350*/  IADD3.X R83, P0, PT, ~R3, R83, RZ, P0, !PT ;  /* 0x0000005303537210 */ /* 0x000fe2000071e5ff */
[----:B------:R-:W-:-:S03]  /*41360*/  IMAD.MOV.U32 R3, RZ, RZ, R38 ;  /* 0x000000ffff037224 */ /* 0x000fc600078e0026 */
        /* <DEDUP_REMOVED lines=8> */
[----:B------:R-:W-:-:S04]  /*413f0*/  IADD3.X R55, P0, PT, ~R16, R55, RZ, P0, !PT ;  /* 0x0000003710377210 */ /* 0x000fc8000071e5ff */
[----:B------:R-:W-:Y:S01]  /*41400*/  IADD3.X R93, P0, PT, ~R13, R93, RZ, P0, !PT ;  /* 0x0000005d0d5d7210 */ /* 0x000fe2000071e5ff */
[----:B------:R-:W-:-:S03]  /*41410*/  IMAD.MOV.U32 R13, RZ, RZ, R35 ;  /* 0x000000ffff0d7224 */ /* 0x000fc600078e0023 */
[----:B------:R-:W-:-:S04]  /*41420*/  IADD3.X R95, P0, PT, ~R18, R95, RZ, P0, !PT ;  /* 0x0000005f125f7210 */ /* 0x000fc8000071e5ff */
[----:B------:R-:W-:-:S05]  /*41430*/  IADD3.X R57, P0, PT, ~R20, R57, RZ, P0, !PT ;  /* 0x0000003914397210 */ /* 0x000fca000071e5ff */
[----:B------:R-:W-:Y:S01]  /*41440*/  IMAD.X R59, R59, 0x1, ~R24, P0 ;  /* 0x000000013b3b7824 */ /* 0x000fe200000e0e18 */
[----:B------:R-:W-:Y:S07]  /*41450*/  @!P1 BRA `(.L_x_5) ;  /* 0x000010a800689947 */ /* 0x000fee0003800000 */
        /* <DEDUP_REMOVED lines=65> */
.L_x_155:
[----:B------:R-:W-:Y:S05]  /*41870*/  BSYNC.RELIABLE B2 ;  /* 0x0000000000027941 */ /* 0x000fea0003800100 */
.L_x_154:
        /* <DEDUP_REMOVED lines=13> */
.L_x_9:
[----:B------:R-:W-:Y:S05]  /*41950*/  @!P0 BRA `(.L_x_156) ;  /* 0x000005b000bc8947 */ /* 0x000fea0003800000 */
        /* <DEDUP_REMOVED lines=144> */
[----:B---3--:R-:W-:Y:S01]  /*42260*/  IMAD.U32 R112, R112, 0x10000, RZ ;  /* 0x0001000070707824 */ /* 0x008fe200078e00ff */
[----:B------:R-:W-:Y:S01]  /*42270*/  MOV R12, R38 ;  /* 0x00000026000c7202 */ /* 0x000fe20000000f00 */
[----:B----4-:R-:W-:Y:S01]  /*42280*/  IMAD.SHL.U32 R113, R113, 0x1000000, RZ ;  /* 0x0100000071717824 */ /* 0x010fe200078e00ff */
[----:B-----5:R-:W-:Y:S01]  /*42290*/  PRMT R75, R120, 0x6540, R75 ;  /* 0x00006540784b7816 */ /* 0x020fe2000000004b */
[----:B------:R-:W-:Y:S01]  /*422a0*/  IMAD.U32 R119, R119, 0x10000, RZ ;  /* 0x0001000077777824 */ /* 0x000fe200078e00ff */
[----:B------:R-:W-:Y:S01]  /*422b0*/  PRMT R118, R125, 0x6540, R118 ;  /* 0x000065407d767816 */ /* 0x000fe20000000076 */
[----:B------:R-:W-:Y:S01]  /*422c0*/  IMAD.SHL.U32 R77, R77, 0x1000000, RZ ;  /* 0x010000004d4d7824 */ /* 0x000fe200078e00ff */
[----:B------:R-:W-:Y:S01]  /*422d0*/  PRMT R116, R123, 0x6540, R116 ;  /* 0x000065407b747816 */ /* 0x000fe20000000074 */
[----:B------:R-:W-:-:S02]  /*422e0*/  IMAD.U32 R117, R117, 0x10000, RZ ;  /* 0x0001000075757824 */ /* 0x000fc400078e00ff */
[----:B------:R-:W-:Y:S01]  /*422f0*/  IMAD.SHL.U32 R38, R98, 0x1000000, RZ ;  /* 0x0100000062267824 */ /* 0x000fe200078e00ff */
[----:B------:R-:W-:Y:S01]  /*42300*/  PRMT R97, R97, 0x6540, R122 ;  /* 0x0000654061617816 */ /* 0x000fe2000000007a */
[----:B------:R-:W-:Y:S01]  /*42310*/  IMAD.U32 R71, R71, 0x10000, RZ ;  /* 0x0001000047477824 */ /* 0x000fe200078e00ff */
[----:B------:R-:W-:Y:S01]  /*42320*/  LOP3.LUT R98, R75, R113, R112, 0xfe, !PT ;  /* 0x000000714b627212 */ /* 0x000fe200078efe70 */
[----:B------:R-:W-:Y:S01]  /*42330*/  IMAD.SHL.U32 R73, R73, 0x1000000, RZ ;  /* 0x0100000049497824 */ /* 0x000fe200078e00ff */
[----:B------:R-:W-:Y:S01]  /*42340*/  LOP3.LUT R75, R118, R77, R119, 0xfe, !PT ;  /* 0x0000004d764b7212 */ /* 0x000fe200078efe77 */
[----:B------:R-:W-:Y:S02]  /*42350*/  IMAD.U32 R122, R99, 0x10000, RZ ;  /* 0x00010000637a7824 */ /* 0x000fe400078e00ff */
[----:B------:R-:W-:Y:S02]  /*42360*/  IMAD.SHL.U32 R124, R124, 0x1000000, RZ ;  /* 0x010000007c7c7824 */ /* 0x000fe400078e00ff */
[----:B------:R-:W-:Y:S01]  /*42370*/  IMAD.MOV.U32 R11, RZ, RZ, R39 ;  /* 0x000000ffff0b7224 */ /* 0x000fe200078e0027 */
[----:B------:R-:W-:Y:S01]  /*42380*/  PRMT R130, R130, 0x6540, R131 ;  /* 0x0000654082827816 */ /* 0x000fe20000000083 */
[----:B------:R-:W-:Y:S01]  /*42390*/  IMAD.U32 R39, R132, 0x10000, RZ ;  /* 0x0001000084277824 */ /* 0x000fe200078e00ff */
[----:B------:R-:W-:Y:S01]  /*423a0*/  LOP3.LUT R77, R116, R38, R117, 0xfe, !PT ;  /* 0x00000026744d7212 */ /* 0x000fe200078efe75 */
        /* <DEDUP_REMOVED lines=16> */
[----:B------:R-:W-:Y:S01]  /*424b0*/  IMAD.U32 R88, R88, 0x10000, RZ ;  /* 0x0001000058587824 */ /* 0x000fe200078e00ff */
[----:B------:R-:W-:Y:S01]  /*424c0*/  PRMT R82, R82, 0x6540, R83 ;  /* 0x0000654052527816 */ /* 0x000fe20000000053 */
[----:B------:R-:W-:Y:S01]  /*424d0*/  IMAD.SHL.U32 R89, R89, 0x1000000, RZ ;  /* 0x0100000059597824 */ /* 0x000fe200078e00ff */
[----:B------:R-:W-:Y:S01]  /*424e0*/  SHF.L.U32 R91, R91, 0x18, RZ ;  /* 0x000000185b5b7819 */ /* 0x000fe200000006ff */
[----:B------:R-:W-:Y:S01]  /*424f0*/  IMAD.U32 R38, R59, 0x10000, RZ ;  /* 0x000100003b267824 */ /* 0x000fe200078e00ff */
[----:B------:R-:W-:Y:S01]  /*42500*/  LOP3.LUT R79, R95, R108, R94, 0xfe, !PT ;  /* 0x0000006c5f4f7212 */ /* 0x000fe200078efe5e */
[----:B------:R-:W-:Y:S01]  /*42510*/  IMAD.SHL.U32 R60, R60, 0x1000000, RZ ;  /* 0x010000003c3c7824 */ /* 0x000fe200078e00ff */
[----:B------:R-:W-:Y:S01]  /*42520*/  PRMT R69, R69, 0x6540, R80 ;  /* 0x0000654045457816 */ /* 0x000fe20000000050 */
[----:B------:R-:W-:Y:S01]  /*42530*/  IMAD.U32 R95, R92, 0x10000, RZ ;  /* 0x000100005c5f7824 */ /* 0x000fe200078e00ff */
[----:B------:R-:W-:Y:S01]  /*42540*/  PRMT R51, R76, 0x6540, R51 ;  /* 0x000065404c337816 */ /* 0x000fe20000000033 */
[----:B------:R-:W-:Y:S01]  /*42550*/  IMAD.SHL.U32 R93, R93, 0x1000000, RZ ;  /* 0x010000005d5d7824 */ /* 0x000fe200078e00ff */
[----:B------:R-:W-:-:S02]  /*42560*/  PRMT R84, R84, 0x6540, R85 ;  /* 0x0000654054547816 */ /* 0x000fc40000000055 */
[----:B------:R-:W-:Y:S02]  /*42570*/  LOP3.LUT R83, R67, R87, R86, 0xfe, !PT ;  /* 0x0000005743537212 */ /* 0x000fe400078efe56 */
        /* <DEDUP_REMOVED lines=13> */
[----:B------:R-:W-:Y:S01]  /*42650*/  IMAD.SHL.U32 R106, R106, 0x1000000, RZ ;  /* 0x010000006a6a7824 */ /* 0x000fe200078e00ff */
[----:B------:R-:W-:Y:S01]  /*42660*/  LOP3.LUT R89, R84, R93, R95, 0xfe, !PT ;  /* 0x0000005d54597212 */ /* 0x000fe200078efe5f */
[----:B------:R-:W-:Y:S01]  /*42670*/  IMAD.U32 R38, R43, 0x10000, RZ ;  /* 0x000100002b267824 */ /* 0x000fe200078e00ff */
[----:B------:R-:W-:Y:S01]  /*42680*/  PRMT R61, R68, 0x6540, R61 ;  /* 0x00006540443d7816 */ /* 0x000fe2000000003d */
[----:B------:R-:W-:-:S02]  /*42690*/  IMAD.SHL.U32 R44, R44, 0x1000000, RZ ;  /* 0x010000002c2c7824 */ /* 0x000fc400078e00ff */
[----:B------:R-:W-:Y:S02]  /*426a0*/  IMAD.U32 R50, R50, 0x10000, RZ ;  /* 0x0001000032327824 */ /* 0x000fe400078e00ff */
[----:B------:R-:W-:Y:S02]  /*426b0*/  IMAD.SHL.U32 R10, R10, 0x1000000, RZ ;  /* 0x010000000a0a7824 */ /* 0x000fe400078e00ff */
[----:B------:R-:W-:Y:S01]  /*426c0*/  IMAD.U32 R8, R31, 0x10000, RZ ;  /* 0x000100001f087824 */ /* 0x000fe200078e00ff */
[----:B------:R-:W-:Y:S01]  /*426d0*/  PRMT R14, R14, 0x6540, R15 ;  /* 0x000065400e0e7816 */ /* 0x000fe2000000000f */
[----:B------:R-:W-:Y:S02]  /*426e0*/  IMAD.SHL.U32 R32, R32, 0x1000000, RZ ;  /* 0x0100000020207824 */ /* 0x000fe400078e00ff */
[----:B------:R-:W-:Y:S02]  /*426f0*/  IMAD.U32 R6, R33, 0x10000, RZ ;  /* 0x0001000021067824 */ /* 0x000fe400078e00ff */
[----:B------:R-:W-:Y:S01]  /*42700*/  IMAD.SHL.U32 R34, R34, 0x1000000, RZ ;  /* 0x0100000022227824 */ /* 0x000fe200078e00ff */
[----:B------:R-:W-:Y:S01]  /*42710*/  PRMT R16, R16, 0x6540, R17 ;  /* 0x0000654010107816 */ /* 0x000fe20000000011 */
[----:B------:R-:W-:Y:S01]  /*42720*/  IMAD.U32 R20, R20, 0x10000, RZ ;  /* 0x0001000014147824 */ /* 0x000fe200078e00ff */
[----:B------:R-:W-:Y:S01]  /*42730*/  LOP3.LUT R95, R61, R57, R62, 0xfe, !PT ;  /* 0x000000393d5f7212 */ /* 0x000fe200078efe3e */
[----:B------:R-:W-:-:S02]  /*42740*/  IMAD.U32 R97, R128, 0x10000, RZ ;  /* 0x0001000080617824 */ /* 0x000fc400078e00ff */
[----:B------:R-:W-:Y:S02]  /*42750*/  IMAD.SHL.U32 R129, R129, 0x1000000, RZ ;  /* 0x0100000081817824 */ /* 0x000fe400078e00ff */
[----:B------:R-:W-:Y:S02]  /*42760*/  IMAD.U32 R73, R136, 0x10000, RZ ;  /* 0x0001000088497824 */ /* 0x000fe400078e00ff */
[----:B------:R-:W-:Y:S02]  /*42770*/  IMAD.SHL.U32 R137, R137, 0x1000000, RZ ;  /* 0x0100000089897824 */ /* 0x000fe400078e00ff */
[----:B------:R-:W-:Y:S02]  /*42780*/  IMAD.U32 R99, R140, 0x10000, RZ ;  /* 0x000100008c637824 */ /* 0x000fe400078e00ff */
[----:B------:R-:W-:Y:S02]  /*42790*/  IMAD.SHL.U32 R141, R141, 0x1000000, RZ ;  /* 0x010000008d8d7824 */ /* 0x000fe400078e00ff */
[----:B------:R-:W-:-:S02]  /*427a0*/  IMAD.SHL.U32 R111, R111, 0x1000000, RZ ;  /* 0x010000006f6f7824 */ /* 0x000fc400078e00ff */
[----:B------:R-:W-:Y:S02]  /*427b0*/  IMAD.U32 R96, R109, 0x10000, RZ ;  /* 0x000100006d607824 */ /* 0x000fe400078e00ff */
[----:B------:R-:W-:Y:S02]  /*427c0*/  IMAD.SHL.U32 R110, R110, 0x1000000, RZ ;  /* 0x010000006e6e7824 */ /* 0x000fe400078e00ff */
[----:B------:R-:W-:Y:S02]  /*427d0*/  IMAD.U32 R66, R66, 0x10000, RZ ;  /* 0x0001000042427824 */ /* 0x000fe400078e00ff */
[----:B------:R-:W-:Y:S02]  /*427e0*/  IMAD.U32 R64, R64, 0x10000, RZ ;  /* 0x0001000040407824 */ /* 0x000fe400078e00ff */
[----:B------:R-:W-:Y:S01]  /*427f0*/  IMAD.SHL.U32 R93, R55, 0x1000000, RZ ;  /* 0x01000000375d7824 */ /* 0x000fe200078e00ff */
[----:B------:R-:W-:Y:S02]  /*42800*/  LOP3.LUT R124, R81, R106, R124, 0xfe, !PT ;  /* 0x0000006a517c7212 */ /* 0x000fe400078efe7c */
[----:B------:R-:W-:-:S02]  /*42810*/  LOP3.LUT R8, R5, R32, R8, 0xfe, !PT ;  /* 0x0000002005087212 */ /* 0x000fc400078efe08 */
[----:B------:R-:W-:Y:S02]  /*42820*/  PRMT R9, R58, 0x6540, R9 ;  /* 0x000065403a097816 */ /* 0x000fe40000000009 */
[----:B------:R-:W-:Y:S02]  /*42830*/  LOP3.LUT R7, R7, R34, R6, 0xfe, !PT ;  /* 0x0000002207077212 */ /* 0x000fe400078efe06 */
[----:B------:R-:W-:Y:S02]  /*42840*/  LOP3.LUT R57, R9, R44, R38, 0xfe, !PT ;  /* 0x0000002c09397212 */ /* 0x000fe400078efe26 */
[----:B------:R-:W-:Y:S01]  /*42850*/  PRMT R49, R56, 0x6540, R49 ;  /* 0x0000654038317816 */ /* 0x000fe20000000031 */
[----:B------:R-:W-:Y:S02]  /*42860*/  IMAD.SHL.U32 R41, R41, 0x1000000, RZ ;  /* 0x0100000029297824 */ /* 0x000fe400078e00ff */
[----:B------:R-:W-:Y:S02]  /*42870*/  IMAD.U32 R46, R46, 0x10000, RZ ;  /* 0x000100002e2e7824 */ /* 0x000fe400078e00ff */
[----:B------:R-:W-:-:S02]  /*42880*/  IMAD.SHL.U32 R42, R42, 0x1000000, RZ ;  /* 0x010000002a2a7824 */ /* 0x000fc400078e00ff */
[----:B------:R-:W-:Y:S02]  /*42890*/  IMAD.U32 R35, R35, 0x10000, RZ ;  /* 0x0001000023237824 */ /* 0x000fe400078e00ff */
[----:B------:R-:W-:Y:S02]  /*428a0*/  IMAD.SHL.U32 R36, R36, 0x1000000, RZ ;  /* 0x0100000024247824 */ /* 0x000fe400078e00ff */
[----:B------:R-:W-:Y:S02]  /*428b0*/  IMAD.U32 R37, R37, 0x10000, RZ ;  /* 0x0001000025257824 */ /* 0x000fe400078e00ff */
[----:B------:R-:W-:Y:S01]  /*428c0*/  IMAD.SHL.U32 R40, R40, 0x1000000, RZ ;  /* 0x0100000028287824 */ /* 0x000fe200078e00ff */
[----:B------:R-:W-:Y:S02]  /*428d0*/  LOP3.LUT R59, R49, R10, R50, 0xfe, !PT ;  /* 0x0000000a313b7212 */ /* 0x000fe400078efe32 */
[----:B------:R-:W-:Y:S02]  /*428e0*/  PRMT R13, R4, 0x6540, R13 ;  /* 0x00006540040d7816 */ /* 0x000fe4000000000d */
[----:B------:R-:W-:Y:S01]  /*428f0*/  SHF.L.U32 R21, R21, 0x18, RZ ;  /* 0x0000001815157819 */ /* 0x000fe200000006ff */
[----:B------:R-:W-:Y:S01]  /*42900*/  IMAD.U32 R15, R22, 0x10000, RZ ;  /* 0x00010000160f7824 */ /* 0x000fe200078e00ff */
[----:B------:R-:W-:Y:S01]  /*42910*/  LOP3.LUT R4, R2, R19, R3, 0xfe, !PT ;  /* 0x0000001302047212 */ /* 0x000fe200078efe03 */
[----:B------:R-:W-:-:S02]  /*42920*/  IMAD.SHL.U32 R23, R23, 0x1000000, RZ ;  /* 0x0100000017177824 */ /* 0x000fc400078e00ff */
[----:B------:R-:W-:Y:S02]  /*42930*/  IMAD.U32 R17, R24, 0x10000, RZ ;  /* 0x0001000018117824 */ /* 0x000fe400078e00ff */
[----:B------:R-:W-:Y:S01]  /*42940*/  IMAD.SHL.U32 R25, R25, 0x1000000, RZ ;  /* 0x0100000019197824 */ /* 0x000fe200078e00ff */
[----:B------:R-:W-:Y:S02]  /*42950*/  LOP3.LUT R3, R13, R21, R20, 0xfe, !PT ;  /* 0x000000150d037212 */ /* 0x000fe400078efe14 */
[----:B------:R-:W-:Y:S02]  /*42960*/  LOP3.LUT R2, R14, R23, R15, 0xfe, !PT ;  /* 0x000000170e027212 */ /* 0x000fe400078efe0f */
[----:B------:R-:W-:Y:S02]  /*42970*/  PRMT R126, R126, 0x6540, R127 ;  /* 0x000065407e7e7816 */ /* 0x000fe4000000007f */
[----:B------:R-:W-:Y:S02]  /*42980*/  LOP3.LUT R13, R16, R25, R17, 0xfe, !PT ;  /* 0x00000019100d7212 */ /* 0x000fe400078efe11 */
[----:B------:R-:W-:-:S02]  /*42990*/  LOP3.LUT R97, R126, R129, R97, 0xfe, !PT ;  /* 0x000000817e617212 */ /* 0x000fc400078efe61 */
[----:B------:R-:W-:-:S04]  /*429a0*/  PRMT R134, R134, 0x6540, R135 ;  /* 0x0000654086867816 */ /* 0x000fc80000000087 */
[----:B------:R-:W-:Y:S02]  /*429b0*/  LOP3.LUT R73, R134, R137, R73, 0xfe, !PT ;  /* 0x0000008986497212 */ /* 0x000fe400078efe49 */
[----:B------:R-:W-:Y:S02]  /*429c0*/  PRMT R138, R138, 0x6540, R139 ;  /* 0x000065408a8a7816 */ /* 0x000fe4000000008b */
[----:B------:R-:W-:Y:S02]  /*429d0*/  SHF.L.U32 R115, R115, 0x10, RZ ;  /* 0x0000001073737819 */ /* 0x000fe400000006ff */
        /* <DEDUP_REMOVED lines=16> */
[----:B------:R-:W-:Y:S01]  /*42ae0*/  LOP3.LUT R5, R28, R40, R37, 0xfe, !PT ;  /* 0x000000281c057212 */ /* 0x000fe200078efe25 */
[----:B------:R-:W-:Y:S06]  /*42af0*/  BRA `(.L_x_5) ;  /* 0x0000109000c07947 */ /* 0x000fec0003800000 */
.L_x_157:
[----:B------:R-:W-:Y:S01]  /*42b00*/  ISETP.NE.U32.AND P0, PT, R38, RZ, PT ;  /* 0x000000ff2600720c */ /* 0x000fe20003f05070 */
[----:B------:R-:W-:Y:S03]  /*42b10*/  BSSY.RELIABLE B2, `(.L_x_158) ;  /* 0x0000027000027945 */ /* 0x000fe60003800100 */
[----:B------:R-:W-:-:S13]  /*42b20*/  ISETP.NE.AND.EX P0, PT, R39, RZ, PT, P0 ;  /* 0x000000ff2700720c */ /* 0x000fda0003f05300 */
[----:B------:R-:W-:Y:S05]  /*42b30*/  @!P0 BRA `(.L_x_159) ;  /* 0x0000000000088947 */ /* 0x000fea0003800000 */
[----:B------:R0:W5:Y:S01]  /*42b40*/  LDG.E.64 R40, desc[UR4][R158.64+0x20] ;  /* 0x000020049e287981 */ /* 0x000162000c1e1b00 */
[----:B------:R-:W-:Y:S05]  /*42b50*/  BRA `(.L_x_160) ;  /* 0x0000000000887947 */ /* 0x000fea0003800000 */
.L_x_159:
[----:B------:R-:W2:Y:S02]  /*42b60*/  LDG.E.64 R40, desc[UR4][R158.64+0x20] ;  /* 0x000020049e287981 */ /* 0x000ea4000c1e1b00 */
[----:B--2---:R-:W-:-:S04]  /*42b70*/  ISETP.NE.U32.AND P0, PT, R40, RZ, PT ;  /* 0x000000ff2800720c */ /* 0x004fc80003f05070 */
[----:B------:R-:W-:-:S13]  /*42b80*/  ISETP.NE.AND.EX P0, PT, R41, RZ, PT, P0 ;  /* 0x000000ff2900720c */ /* 0x000fda0003f05300 */
[----:B------:R-:W-:Y:S05]  /*42b90*/  @P0 BRA `(.L_x_160) ;  /* 0x0000000000780947 */ /* 0x000fea0003800000 */
[----:B------:R-:W2:Y:S01]  /*42ba0*/  LDG.E.64 R2, desc[UR4][R158.64+0x28] ;  /* 0x000028049e027981 */ /* 0x000ea2000c1e1b00 */
[----:B------:R-:W-:Y:S02]  /*42bb0*/  CS2R R40, SRZ ;  /* 0x0000000000287805 */ /* 0x000fe4000001ff00 */
        /* <DEDUP_REMOVED lines=11> */
[----:B------:R-:W2:Y:S01]  /*42c70*/  LDG.E.64 R2, desc[UR4][R158.64+0x40] ;  /* 0x000040049e027981 */ /* 0x000ea2000c1e1b00 */
[----:B------:R-:W-:Y:S01]  /*42c80*/  IMAD.MOV.U32 R13, RZ, RZ, 0x8d6661 ;  /* 0x008d6661ff0d7424 */ /* 0x000fe200078e00ff */
[----:B------:R-:W-:Y:S01]  /*42c90*/  MOV R12, 0xffffff68 ;  /* 0xffffff68000c7802 */ /* 0x000fe20000000f00 */
[----:B------:R-:W-:Y:S02]  /*42ca0*/  IMAD.MOV.U32 R4, RZ, RZ, -0x7fc37b18 ;  /* 0x803c84e8ff047424 */ /* 0x000fe400078e00ff */
[----:B------:R-:W-:Y:S02]  /*42cb0*/  IMAD.MOV.U32 R6, RZ, RZ, 0x6e7c6305 ;  /* 0x6e7c6305ff067424 */ /* 0x000fe400078e00ff */
[----:B------:R-:W-:Y:S02]  /*42cc0*/  IMAD.MOV.U32 R5, RZ, RZ, 0x7b4e97b7 ;  /* 0x7b4e97b7ff057424 */ /* 0x000fe400078e00ff */
[----:B------:R-:W-:Y:S02]  /*42cd0*/  IMAD.MOV.U32 R8, RZ, RZ, -0x7582c00e ;  /* 0x8a7d3ff2ff087424 */ /* 0x000fe400078e00ff */
[----:B------:R-:W-:-:S02]  /*42ce0*/  IMAD.MOV.U32 R7, RZ, RZ, -0x60824c57 ;  /* 0x9f7db3a9ff077424 */ /* 0x000fc400078e00ff */
[----:B------:R-:W-:Y:S02]  /*42cf0*/  IMAD.MOV.U32 R10, RZ, RZ, 0x7fffffb1 ;  /* 0x7fffffb1ff0a7424 */ /* 0x000fe400078e00ff */
[----:B------:R-:W-:Y:S02]  /*42d00*/  IMAD.MOV.U32 R9, RZ, RZ, 0x51409f83 ;  /* 0x51409f83ff097424 */ /* 0x000fe400078e00ff */
[----:B------:R-:W-:Y:S01]  /*42d10*/  IMAD.MOV.U32 R11, RZ, RZ, 0x2cdffff ;  /* 0x02cdffffff0b7424 */ /* 0x000fe200078e00ff */
[----:B--2---:R-:W-:Y:S01]  /*42d20*/  ISETP.NE.U32.AND P0, PT, R2, RZ, PT ;  /* 0x000000ff0200720c */ /* 0x004fe20003f05070 */
[----:B------:R-:W-:-:S03]  /*42d30*/  IMAD.MOV.U32 R2, RZ, RZ, -0x1d020b66 ;  /* 0xe2fdf49aff027424 */ /* 0x000fc600078e00ff */
[----:B------:R-:W-:Y:S01]  /*42d40*/  ISETP.NE.AND.EX P0, PT, R3, RZ, PT, P0 ;  /* 0x000000ff0300720c */ /* 0x000fe20003f05300 */
[----:B------:R-:W-:-:S12]  /*42d50*/  IMAD.MOV.U32 R3, RZ, RZ, 0x4cf495bf ;  /* 0x4cf495bfff037424 */ /* 0x000fd800078e00ff */
[----:B------:R-:W-:Y:S05]  /*42d60*/  @!P0 BREAK.RELIABLE B2 ;  /* 0x0000000000028942 */ /* 0x000fea0003800100 */
[----:B------:R-:W-:Y:S05]  /*42d70*/  @!P0 BRA `(.L_x_5) ;  /* 0x0000109000208947 */ /* 0x000fea0003800000 */
.L_x_160:
[----:B------:R-:W-:Y:S05]  /*42d80*/  BSYNC.RELIABLE B2 ;  /* 0x0000000000027941 */ /* 0x000fea0003800100 */
.L_x_158:
[----:B------:R-:W2:Y:S04]  /*42d90*/  LDG.E.64 R50, desc[UR4][R158.64+0x28] ;  /* 0x000028049e327981 */ /* 0x000ea8000c1e1b00 */
[----:B------:R-:W3:Y:S04]  /*42da0*/  LDG.E.64 R48, desc[UR4][R158.64+0x30] ;  /* 0x000030049e307981 */ /* 0x000ee8000c1e1b00 */
[----:B------:R-:W4:Y:S04]  /*42db0*/  LDG.E.64 R46, desc[UR4][R158.64+0x38] ;  /* 0x000038049e2e7981 */ /* 0x000f28000c1e1b00 */
[----:B------:R-:W4:Y:S01]  /*42dc0*/  LDG.E.64 R44, desc[UR4][R158.64+0x40] ;  /* 0x000040049e2c7981 */ /* 0x000f22000c1e1b00 */
[----:B-----5:R-:W-:Y:S01]  /*42dd0*/  IMAD.WIDE.U32 R2, R39, R40, RZ ;  /* 0x0000002827027225 */ /* 0x020fe200078e00ff */
[----:B------:R-:W-:Y:S03]  /*42de0*/  BSSY.RECONVERGENT B2, `(.L_x_161) ;  /* 0x00003f2000027945 */ /* 0x000fe60003800200 */
[----:B------:R-:W-:-:S04]  /*42df0*/  IMAD.WIDE.U32 R56, R38, R38, RZ ;  /* 0x0000002626387225 */ /* 0x000fc800078e00ff */
[----:B------:R-:W-:-:S04]  /*42e00*/  IMAD.WIDE.U32 R4, P0, R38, R41, R2 ;  /* 0x0000002926047225 */ /* 0x000fc80007800002 */
[----:B------:R-:W-:-:S04]  /*42e10*/  IMAD.WIDE.U32 R2, R38, R40, RZ ;  /* 0x0000002826027225 */ /* 0x000fc800078e00ff */
[----:B------:R-:W-:Y:S01]  /*42e20*/  IMAD.X R7, RZ, RZ, RZ, P0 ;  /* 0x000000ffff077224 */ /* 0x000fe200000e06ff */
[----:B------:R-:W-:Y:S01]  /*42e30*/  IADD3 R35, P1, PT, R3, R4, RZ ;  /* 0x0000000403237210 */ /* 0x000fe20007f3e0ff */
[----:B------:R-:W-:Y:S01]  /*42e40*/  IMAD.MOV.U32 R6, RZ, RZ, R5 ;  /* 0x000000ffff067224 */ /* 0x000fe200078e0005 */
[----:B------:R-:W-:-:S03]  /*42e50*/  IADD3 RZ, P0, PT, RZ, R2, RZ ;  /* 0x00000002ffff7210 */ /* 0x000fc60007f1e0ff */
[----:B------:R-:W-:Y:S01]  /*42e60*/  IMAD.WIDE.U32.X R4, R39, R41, R6, P1 ;  /* 0x0000002927047225 */ /* 0x000fe200008e0406 */
[----:B------:R-:W-:-:S04]  /*42e70*/  IADD3.X RZ, P0, PT, RZ, R35, RZ, P0, !PT ;  /* 0x00000023ffff7210 */ /* 0x000fc8000071e4ff */
[----:B------:R-:W-:-:S04]  /*42e80*/  IADD3.X R3, P0, PT, RZ, R4, RZ, P0, !PT ;  /* 0x00000004ff037210 */ /* 0x000fc8000071e4ff */
[----:B------:R-:W-:Y:S01]  /*42e90*/  IADD3.X R5, P0, PT, RZ, R5, RZ, P0, !PT ;  /* 0x00000005ff057210 */ /* 0x000fe2000071e4ff */
[----:B--2---:R-:W-:-:S04]  /*42ea0*/  IMAD.WIDE.U32 R8, R39, R50, RZ ;  /* 0x0000003227087225 */ /* 0x004fc800078e00ff */
[----:B------:R-:W-:-:S04]  /*42eb0*/  IMAD.WIDE.U32 R6, R38, R50, RZ ;  /* 0x0000003226067225 */ /* 0x000fc800078e00ff */
[----:B------:R-:W-:Y:S01]  /*42ec0*/  IMAD.WIDE.U32 R8, P1, R38, R51, R8 ;  /* 0x0000003326087225 */ /* 0x000fe20007820008 */
[----:B------:R-:W-:-:S03]  /*42ed0*/  IADD3.X R4, P0, PT, R3, R6, RZ, P0, !PT ;  /* 0x0000000603047210 */ /* 0x000fc6000071e4ff */
[----:B------:R-:W-:Y:S01]  /*42ee0*/  IMAD.X R11, RZ, RZ, RZ, P1 ;  /* 0x000000ffff0b7224 */ /* 0x000fe200008e06ff */
[----:B------:R-:W-:Y:S01]  /*42ef0*/  IADD3 R8, P1, PT, R7, R8, RZ ;  /* 0x0000000807087210 */ /* 0x000fe20007f3e0ff */
[----:B------:R-:W-:Y:S02]  /*42f00*/  IMAD.MOV.U32 R10, RZ, RZ, R9 ;  /* 0x000000ffff0a7224 */ /* 0x000fe400078e0009 */
[----:B---3--:R-:W-:Y:S01]  /*42f10*/  IMAD.WIDE.U32 R12, R39, R48, RZ ;  /* 0x00000030270c7225 */ /* 0x008fe200078e00ff */
[----:B------:R-:W-:-:S03]  /*42f20*/  IADD3.X R5, P0, PT, R5, R8, RZ, P0, !PT ;  /* 0x0000000805057210 */ /* 0x000fc6000071e4ff */
[----:B------:R-:W-:-:S04]  /*42f30*/  IMAD.WIDE.U32.X R6, R39, R51, R10, P1 ;  /* 0x0000003327067225 */ /* 0x000fc800008e040a */
[----:B------:R-:W-:Y:S01]  /*42f40*/  IMAD.WIDE.U32 R72, R41, R50, RZ ;  /* 0x0000003229487225 */ /* 0x000fe200078e00ff */
[----:B------:R-:W-:-:S03]  /*42f50*/  IADD3.X R3, P0, PT, RZ, R6, RZ, P0, !PT ;  /* 0x00000006ff037210 */ /* 0x000fc6000071e4ff */
[----:B------:R-:W-:Y:S01]  /*42f60*/  IMAD.WIDE.U32 R12, P1, R38, R49, R12 ;  /* 0x00000031260c7225 */ /* 0x000fe2000782000c */
[----:B------:R-:W-:-:S03]  /*42f70*/  IADD3.X R10, P0, PT, RZ, R7, RZ, P0, !PT ;  /* 0x00000007ff0a7210 */ /* 0x000fc6000071e4ff */
[----:B------:R-:W-:-:S04]  /*42f80*/  IMAD.WIDE.U32 R96, R38, R48, RZ ;  /* 0x0000003026607225 */ /* 0x000fc800078e00ff */
[----:B------:R-:W-:Y:S01]  /*42f90*/  IMAD.X R7, RZ, RZ, RZ, P1 ;  /* 0x000000ffff077224 */ /* 0x000fe200008e06ff */
[----:B------:R-:W-:Y:S01]  /*42fa0*/  IADD3 R11, P3, PT, R97, R12, RZ ;  /* 0x0000000c610b7210 */ /* 0x000fe20007f7e0ff */
[----:B------:R-:W-:Y:S01]  /*42fb0*/  IMAD.WIDE.U32 R72, P1, R51, R40, R72 ;  /* 0x0000002833487225 */ /* 0x000fe20007820048 */
[----:B------:R-:W-:-:S03]  /*42fc0*/  IADD3.X R96, P0, PT, R3, R96, RZ, P0, !PT ;  /* 0x0000006003607210 */ /* 0x000fc6000071e4ff */
[----:B------:R-:W-:Y:S01]  /*42fd0*/  IMAD.WIDE.U32 R8, R40, R50, RZ ;  /* 0x0000003228087225 */ /* 0x000fe200078e00ff */
[----:B------:R-:W-:-:S03]  /*42fe0*/  IADD3.X R97, P2, PT, R10, R11, RZ, P0, !PT ;  /* 0x0000000b0a617210 */ /* 0x000fc6000075e4ff */
[----:B------:R-:W-:Y:S01]  /*42ff0*/  IMAD.MOV.U32 R6, RZ, RZ, R13 ;  /* 0x000000ffff067224 */ /* 0x000fe200078e000d */
[----:B------:R-:W-:Y:S01]  /*43000*/  IADD3 R3, P4, PT, R72, R9, RZ ;  /* 0x0000000948037210 */ /* 0x000fe20007f9e0ff */
[----:B------:R-:W-:Y:S01]  /*43010*/  IMAD.X R13, RZ, RZ, RZ, P1 ;  /* 0x000000ffff0d7224 */ /* 0x000fe200008e06ff */
[----:B------:R-:W-:Y:S01]  /*43020*/  IADD3 RZ, P1, PT, R96, R8, RZ ;  /* 0x0000000860ff7210 */ /* 0x000fe20007f3e0ff */
[----:B------:R-:W-:Y:S02]  /*43030*/  IMAD.MOV.U32 R12, RZ, RZ, R73 ;  /* 0x000000ffff0c7224 */ /* 0x000fe400078e0049 */
[----:B------:R-:W-:Y:S01]  /*43040*/  IMAD.WIDE.U32.X R6, R39, R49, R6, P3 ;  /* 0x0000003127067225 */ /* 0x000fe200018e0406 */
[----:B------:R-:W-:-:S03]  /*43050*/  IADD3.X RZ, P0, PT, R97, R3, RZ, P1, !PT ;  /* 0x0000000361ff7210 */ /* 0x000fc60000f1e4ff */
[----:B----4-:R-:W-:Y:S01]  /*43060*/  IMAD.WIDE.U32 R10, R39, R46, RZ ;  /* 0x0000002e270a7225 */ /* 0x010fe200078e00ff */
[----:B------:R-:W-:-:S03]  /*43070*/  IADD3.X R3, P2, PT, RZ, R6, RZ, P2, !PT ;  /* 0x00000006ff037210 */ /* 0x000fc6000175e4ff */
[----:B------:R-:W-:Y:S01]  /*43080*/  IMAD.WIDE.U32.X R12, R51, R41, R12, P4 ;  /* 0x00000029330c7225 */ /* 0x000fe200020e040c */
[----:B------:R-:W-:-:S03]  /*43090*/  IADD3.X R37, P2, PT, RZ, R7, RZ, P2, !PT ;  /* 0x00000007ff257210 */ /* 0x000fc6000175e4ff */
[----:B------:R-:W-:Y:S01]  /*430a0*/  IMAD.WIDE.U32 R8, R38, R46, RZ ;  /* 0x0000002e26087225 */ /* 0x000fe200078e00ff */
[----:B------:R-:W-:-:S03]  /*430b0*/  IADD3.X R78, P0, PT, RZ, R12, RZ, P0, !PT ;  /* 0x0000000cff4e7210 */ /* 0x000fc6000071e4ff */
[----:B------:R-:W-:Y:S01]  /*430c0*/  IMAD.WIDE.U32 R10, P1, R38, R47, R10 ;  /* 0x0000002f260a7225 */ /* 0x000fe2000782000a */
[----:B------:R-:W-:-:S03]  /*430d0*/  IADD3.X R12, P5, PT, RZ, R13, RZ, P0, !PT ;  /* 0x0000000dff0c7210 */ /* 0x000fc600007be4ff */
[----:B------:R-:W-:Y:S01]  /*430e0*/  IMAD.WIDE.U32 R82, R41, R48, RZ ;  /* 0x0000003029527225 */ /* 0x000fe200078e00ff */
[----:B------:R-:W-:Y:S02]  /*430f0*/  IADD3 R10, P3, PT, R9, R10, RZ ;  /* 0x0000000a090a7210 */ /* 0x000fe40007f7e0ff */
[----:B------:R-:W-:Y:S01]  /*43100*/  IADD3.X R9, P0, PT, R3, R8, RZ, P2, !PT ;  /* 0x0000000803097210 */ /* 0x000fe2000171e4ff */
[----:B------:R-:W-:-:S03]  /*43110*/  IMAD.WIDE.U32 R6, R40, R48, RZ ;  /* 0x0000003028067225 */ /* 0x000fc600078e00ff */
[----:B------:R-:W-:Y:S01]  /*43120*/  IADD3.X R78, P2, PT, R78, R9, RZ, P5, !PT ;  /* 0x000000094e4e7210 */ /* 0x000fe20002f5e4ff */
[----:B------:R-:W-:Y:S01]  /*43130*/  IMAD.WIDE.U32 R82, P4, R49, R40, R82 ;  /* 0x0000002831527225 */ /* 0x000fe20007880052 */
[----:B------:R-:W-:-:S03]  /*43140*/  IADD3.X R3, P0, PT, R37, R10, RZ, P0, !PT ;  /* 0x0000000a25037210 */ /* 0x000fc6000071e4ff */
[----:B------:R-:W-:Y:S01]  /*43150*/  IMAD.X R13, RZ, RZ, RZ, P4 ;  /* 0x000000ffff0d7224 */ /* 0x000fe200020e06ff */
[----:B------:R-:W-:Y:S01]  /*43160*/  IADD3 R9, P5, PT, R82, R7, RZ ;  /* 0x0000000752097210 */ /* 0x000fe20007fbe0ff */
[----:B------:R-:W-:Y:S01]  /*43170*/  IMAD.X R7, RZ, RZ, RZ, P1 ;  /* 0x000000ffff077224 */ /* 0x000fe200008e06ff */
[----:B------:R-:W-:Y:S01]  /*43180*/  IADD3 RZ, P1, PT, R78, R6, RZ ;  /* 0x000000064eff7210 */ /* 0x000fe20007f3e0ff */
[----:B------:R-:W-:Y:S01]  /*43190*/  IMAD.MOV.U32 R6, RZ, RZ, R11 ;  /* 0x000000ffff067224 */ /* 0x000fe200078e000b */
[----:B------:R-:W-:Y:S01]  /*431a0*/  IADD3.X R79, P2, PT, R12, R3, RZ, P2, !PT ;  /* 0x000000030c4f7210 */ /* 0x000fe2000175e4ff */
[----:B------:R-:W-:Y:S02]  /*431b0*/  IMAD.MOV.U32 R12, RZ, RZ, R83 ;  /* 0x000000ffff0c7224 */ /* 0x000fe400078e0053 */
[----:B------:R-:W-:Y:S01]  /*431c0*/  IMAD.WIDE.U32.X R6, R39, R47, R6, P3 ;  /* 0x0000002f27067225 */ /* 0x000fe200018e0406 */
[----:B------:R-:W-:Y:S02]  /*431d0*/  IADD3.X RZ, P4, PT, R79, R9, RZ, P1, !PT ;  /* 0x000000094fff7210 */ /* 0x000fe40000f9e4ff */
[----:B------:R-:W-:Y:S01]  /*431e0*/  IADD3.X R3, P2, PT, RZ, RZ, RZ, P2, !PT ;  /* 0x000000ffff037210 */ /* 0x000fe2000175e4ff */
[----:B------:R-:W-:Y:S01]  /*431f0*/  IMAD.WIDE.U32 R10, R39, R44, RZ ;  /* 0x0000002c270a7225 */ /* 0x000fe200078e00ff */
[----:B------:R-:W-:-:S03]  /*43200*/  IADD3.X R119, P0, PT, RZ, R6, RZ, P0, !PT ;  /* 0x00000006ff777210 */ /* 0x000fc6000071e4ff */
[----:B------:R-:W-:Y:S01]  /*43210*/  IMAD.WIDE.U32.X R12, R49, R41, R12, P5 ;  /* 0x00000029310c7225 */ /* 0x000fe200028e040c */
[----:B------:R-:W-:-:S03]  /*43220*/  IADD3.X R37, P0, PT, RZ, R7, RZ, P0, !PT ;  /* 0x00000007ff257210 */ /* 0x000fc6000071e4ff */
[----:B------:R-:W-:Y:S01]  /*43230*/  IMAD.WIDE.U32 R8, R38, R44, RZ ;  /* 0x0000002c26087225 */ /* 0x000fe200078e00ff */
[----:B------:R-:W-:-:S03]  /*43240*/  IADD3.X R118, P4, PT, R3, R12, RZ, P4, !PT ;  /* 0x0000000c03767210 */ /* 0x000fc6000279e4ff */
[----:B------:R-:W-:Y:S01]  /*43250*/  IMAD.WIDE.U32 R10, P1, R38, R45, R10 ;  /* 0x0000002d260a7225 */ /* 0x000fe2000782000a */
[----:B------:R-:W-:-:S03]  /*43260*/  IADD3.X R119, P0, PT, R119, R8, RZ, P0, !PT ;  /* 0x0000000877777210 */ /* 0x000fc6000071e4ff */
[----:B------:R-:W-:Y:S01]  /*43270*/  IMAD.X R3, RZ, RZ, RZ, P2 ;  /* 0x000000ffff037224 */ /* 0x000fe200010e06ff */
[----:B------:R-:W-:Y:S01]  /*43280*/  IADD3 R10, P3, PT, R9, R10, RZ ;  /* 0x0000000a090a7210 */ /* 0x000fe20007f7e0ff */
[----:B------:R-:W-:-:S03]  /*43290*/  IMAD.WIDE.U32 R6, R41, R46, RZ ;  /* 0x0000002e29067225 */ /* 0x000fc600078e00ff */
[----:B------:R-:W-:Y:S01]  /*432a0*/  IADD3.X R3, P2, PT, R3, R13, RZ, P4, !PT ;  /* 0x0000000d03037210 */ /* 0x000fe2000275e4ff */
[----:B------:R-:W-:-:S03]  /*432b0*/  IMAD.WIDE.U32 R12, R40, R46, RZ ;  /* 0x0000002e280c7225 */ /* 0x000fc600078e00ff */
[----:B------:R-:W-:Y:S01]  /*432c0*/  IADD3.X R118, P2, PT, R118, R119, RZ, P2, !PT ;  /* 0x0000007776767210 */ /* 0x000fe2000175e4ff */
[----:B------:R-:W-:Y:S01]  /*432d0*/  IMAD.WIDE.U32 R8, P5, R47, R40, R6 ;  /* 0x000000282f087225 */ /* 0x000fe200078a0006 */
[----:B------:R-:W-:Y:S02]  /*432e0*/  IADD3.X R6, P0, PT, R37, R10, RZ, P0, !PT ;  /* 0x0000000a25067210 */ /* 0x000fe4000071e4ff */
[----:B------:R-:W-:Y:S01]  /*432f0*/  IADD3.X R7, PT, PT, RZ, RZ, RZ, P1, !PT ;  /* 0x000000ffff077210 */ /* 0x000fe20000ffe4ff */
[----:B------:R-:W-:Y:S01]  /*43300*/  IMAD.WIDE.U32 R130, R51, R48, RZ ;  /* 0x0000003033827225 */ /* 0x000fe200078e00ff */
[----:B------:R-:W-:Y:S02]  /*43310*/  IADD3 R37, P4, PT, R8, R13, RZ ;  /* 0x0000000d08257210 */ /* 0x000fe40007f9e0ff */
[----:B------:R-:W-:Y:S01]  /*43320*/  IADD3 RZ, P1, PT, R118, R12, RZ ;  /* 0x0000000c76ff7210 */ /* 0x000fe20007f3e0ff */
[----:B------:R-:W-:Y:S01]  /*43330*/  IMAD.X R13, RZ, RZ, RZ, P5 ;  /* 0x000000ffff0d7224 */ /* 0x000fe200028e06ff */
[----:B------:R-:W-:Y:S01]  /*43340*/  IADD3.X R119, P2, PT, R3, R6, RZ, P2, !PT ;  /* 0x0000000603777210 */ /* 0x000fe2000175e4ff */
[----:B------:R-:W-:-:S02]  /*43350*/  IMAD.MOV.U32 R6, RZ, RZ, R11 ;  /* 0x000000ffff067224 */ /* 0x000fc400078e000b */
[----:B------:R-:W-:Y:S01]  /*43360*/  IMAD.MOV.U32 R12, RZ, RZ, R9 ;  /* 0x000000ffff0c7224 */ /* 0x000fe200078e0009 */
[----:B------:R-:W-:Y:S01]  /*43370*/  IADD3.X RZ, P1, PT, R119, R37, RZ, P1, !PT ;  /* 0x0000002577ff7210 */ /* 0x000fe20000f3e4ff */
[----:B------:R-:W-:Y:S01]  /*43380*/  IMAD.WIDE.U32.X R6, R39, R45, R6, P3 ;  /* 0x0000002d27067225 */ /* 0x000fe200018e0406 */
[----:B------:R-:W-:-:S03]  /*43390*/  IADD3.X R3, P2, PT, RZ, RZ, RZ, P2, !PT ;  /* 0x000000ffff037210 */ /* 0x000fc6000175e4ff */
[----:B------:R-:W-:Y:S01]  /*433a0*/  IMAD.WIDE.U32.X R10, R47, R41, R12, P4 ;  /* 0x000000292f0a7225 */ /* 0x000fe200020e040c */
[----:B------:R-:W-:-:S03]  /*433b0*/  IADD3.X R6, P0, PT, RZ, R6, RZ, P0, !PT ;  /* 0x00000006ff067210 */ /* 0x000fc6000071e4ff */
[----:B------:R-:W-:Y:S01]  /*433c0*/  IMAD.WIDE.U32 R12, R50, R48, RZ ;  /* 0x00000030320c7225 */ /* 0x000fe200078e00ff */
[----:B------:R-:W-:-:S03]  /*433d0*/  IADD3.X R3, P1, PT, R3, R10, RZ, P1, !PT ;  /* 0x0000000a03037210 */ /* 0x000fc60000f3e4ff */
[----:B------:R-:W-:Y:S02]  /*433e0*/  IMAD.X R10, RZ, RZ, RZ, P2 ;  /* 0x000000ffff0a7224 */ /* 0x000fe400010e06ff */
[----:B------:R-:W-:-:S04]  /*433f0*/  IMAD.WIDE.U32 R118, R46, R40, R118 ;  /* 0x000000282e767225 */ /* 0x000fc800078e0076 */
[----:B------:R-:W-:-:S04]  /*43400*/  IMAD.WIDE.U32 R130, P3, R50, R49, R130 ;  /* 0x0000003132827225 */ /* 0x000fc80007860082 */
[----:B------:R-:W-:Y:S01]  /*43410*/  IMAD.X R9, RZ, RZ, R7, P0 ;  /* 0x000000ffff097224 */ /* 0x000fe200000e0607 */
[----:B------:R-:W-:Y:S01]  /*43420*/  IADD3.X R10, P0, PT, R10, R11, RZ, P1, !PT ;  /* 0x0000000b0a0a7210 */ /* 0x000fe20000f1e4ff */
[----:B------:R-:W-:Y:S01]  /*43430*/  IMAD.X R7, RZ, RZ, RZ, P3 ;  /* 0x000000ffff077224 */ /* 0x000fe200018e06ff */
[----:B------:R-:W-:Y:S01]  /*43440*/  IADD3 RZ, P1, PT, R118, R12, RZ ;  /* 0x0000000c76ff7210 */ /* 0x000fe20007f3e0ff */
[----:B------:R-:W-:Y:S01]  /*43450*/  IMAD.IADD R119, R119, 0x1, R8 ;  /* 0x0000000177777824 */ /* 0x000fe200078e0208 */
[----:B------:R-:W-:Y:S01]  /*43460*/  IADD3 R11, P2, PT, R130, R13, RZ ;  /* 0x0000000d820b7210 */ /* 0x000fe20007f5e0ff */
[----:B------:R-:W-:Y:S01]  /*43470*/  IMAD.WIDE.U32 R126, R51, R46, RZ ;  /* 0x0000002e337e7225 */ /* 0x000fe200078e00ff */
[----:B------:R-:W-:Y:S02]  /*43480*/  IADD3.X R12, P0, PT, R3, R6, RZ, P0, !PT ;  /* 0x00000006030c7210 */ /* 0x000fe4000071e4ff */
[----:B------:R-:W-:Y:S01]  /*43490*/  IADD3.X RZ, P1, PT, R119, R11, RZ, P1, !PT ;  /* 0x0000000b77ff7210 */ /* 0x000fe20000f3e4ff */
[----:B------:R-:W-:Y:S01]  /*434a0*/  IMAD.MOV.U32 R6, RZ, RZ, R131 ;  /* 0x000000ffff067224 */ /* 0x000fe200078e0083 */
[----:B------:R-:W-:Y:S01]  /*434b0*/  IADD3.X R13, P0, PT, R10, R9, RZ, P0, !PT ;  /* 0x000000090a0d7210 */ /* 0x000fe2000071e4ff */
[----:B------:R-:W-:-:S04]  /*434c0*/  IMAD.WIDE.U32 R8, R41, R44, RZ ;  /* 0x0000002c29087225 */ /* 0x000fc800078e00ff */
[----:B------:R-:W-:-:S04]  /*434d0*/  IMAD.WIDE.U32.X R6, R51, R49, R6, P2 ;  /* 0x0000003133067225 */ /* 0x000fc800010e0406 */
[----:B------:R-:W-:Y:S01]  /*434e0*/  IMAD.WIDE.U32 R8, P2, R45, R40, R8 ;  /* 0x000000282d087225 */ /* 0x000fe20007840008 */
[----:B------:R-:W-:-:S03]  /*434f0*/  IADD3.X R11, P1, PT, RZ, R6, RZ, P1, !PT ;  /* 0x00000006ff0b7210 */ /* 0x000fc60000f3e4ff */
[----:B------:R-:W-:Y:S01]  /*43500*/  IMAD.WIDE.U32 R42, R50, R46, RZ ;  /* 0x0000002e322a7225 */ /* 0x000fe200078e00ff */
[----:B------:R-:W-:-:S03]  /*43510*/  IADD3.X R3, P3, PT, RZ, R7, RZ, P1, !PT ;  /* 0x00000007ff037210 */ /* 0x000fc60000f7e4ff */
[----:B------:R-:W-:-:S04]  /*43520*/  IMAD.WIDE.U32 R6, R44, R40, R12 ;  /* 0x000000282c067225 */ /* 0x000fc800078e000c */
[----:B------:R-:W-:Y:S01]  /*43530*/  IMAD.WIDE.U32 R126, P1, R50, R47, R126 ;  /* 0x0000002f327e7225 */ /* 0x000fe2000782007e */
[----:B------:R-:W-:-:S03]  /*43540*/  IADD3.X R10, P3, PT, R11, R6, RZ, P3, !PT ;  /* 0x000000060b0a7210 */ /* 0x000fc60001f7e4ff */
[----:B------:R-:W-:Y:S01]  /*43550*/  IMAD.IADD R52, R7, 0x1, R8 ;  /* 0x0000000107347824 */ /* 0x000fe200078e0208 */
[----:B------:R-:W-:Y:S01]  /*43560*/  IADD3 R37, P5, PT, R126, R43, RZ ;  /* 0x0000002b7e257210 */ /* 0x000fe20007fbe0ff */
[----:B------:R-:W-:-:S03]  /*43570*/  IMAD.WIDE.U32 R6, R40, R44, RZ ;  /* 0x0000002c28067225 */ /* 0x000fc600078e00ff */
[----:B------:R-:W-:Y:S01]  /*43580*/  IADD3.X R11, P3, PT, R3, R52, RZ, P3, !PT ;  /* 0x00000034030b7210 */ /* 0x000fe20001f7e4ff */
[----:B------:R-:W-:Y:S01]  /*43590*/  IMAD.X R43, RZ, RZ, RZ, P2 ;  /* 0x000000ffff2b7224 */ /* 0x000fe200010e06ff */
[----:B------:R-:W-:Y:S01]  /*435a0*/  IADD3 RZ, P2, PT, R10, R42, RZ ;  /* 0x0000002a0aff7210 */ /* 0x000fe20007f5e0ff */
[----:B------:R-:W-:Y:S01]  /*435b0*/  IMAD.X R53, RZ, RZ, RZ, P1 ;  /* 0x000000ffff357224 */ /* 0x000fe200008e06ff */
[----:B------:R-:W-:Y:S01]  /*435c0*/  IADD3 R7, P4, PT, R8, R7, RZ ;  /* 0x0000000708077210 */ /* 0x000fe20007f9e0ff */
[----:B------:R-:W-:Y:S01]  /*435d0*/  IMAD.MOV.U32 R52, RZ, RZ, R127 ;  /* 0x000000ffff347224 */ /* 0x000fe200078e007f */
[----:B------:R-:W-:Y:S01]  /*435e0*/  IADD3 RZ, P1, PT, R12, R6, RZ ;  /* 0x000000060cff7210 */ /* 0x000fe20007f3e0ff */
        /* <DEDUP_REMOVED lines=17> */
[----:B------:R-:W-:Y:S01]  /*43700*/  IMAD.WIDE.U32 R12, P4, R50, R45, R12 ;  /* 0x0000002d320c7225 */ /* 0x000fe2000788000c */
[----:B------:R-:W-:-:S03]  /*43710*/  IADD3 RZ, P3, PT, R42, R6, RZ ;  /* 0x000000062aff7210 */ /* 0x000fc60007f7e0ff */
[----:B------:R-:W-:Y:S01]  /*43720*/  IMAD.WIDE.U32 R52, R48, R46, RZ ;  /* 0x0000002e30347225 */ /* 0x000fe200078e00ff */
[----:B------:R-:W-:-:S03]  /*43730*/  IADD3 R3, P0, PT, R12, R7, RZ ;  /* 0x000000070c037210 */ /* 0x000fc60007f1e0ff */
[----:B------:R-:W-:Y:S01]  /*43740*/  IMAD.WIDE.U32 R6, P1, R48, R47, R8 ;  /* 0x0000002f30067225 */ /* 0x000fe20007820008 */
[----:B------:R-:W-:-:S03]  /*43750*/  IADD3.X RZ, P3, PT, R43, R3, RZ, P3, !PT ;  /* 0x000000032bff7210 */ /* 0x000fc60001f7e4ff */
[----:B------:R-:W-:Y:S01]  /*43760*/  IMAD.WIDE.U32 R8, R39, R38, RZ ;  /* 0x0000002627087225 */ /* 0x000fe200078e00ff */
[----:B------:R-:W-:Y:S02]  /*43770*/  IADD3 R37, P5, PT, R6, R53, RZ ;  /* 0x0000003506257210 */ /* 0x000fe40007fbe0ff */
[----:B------:R-:W-:Y:S01]  /*43780*/  IADD3.X R53, PT, PT, RZ, RZ, RZ, P4, !PT ;  /* 0x000000ffff357210 */ /* 0x000fe200027fe4ff */
[----:B------:R-:W-:Y:S02]  /*43790*/  IMAD.X R55, RZ, RZ, RZ, P1 ;  /* 0x000000ffff377224 */ /* 0x000fe400008e06ff */
[----:B------:R-:W-:-:S04]  /*437a0*/  IMAD.WIDE.U32 R58, P1, R38, R39, R8 ;  /* 0x00000027263a7225 */ /* 0x000fc80007820008 */
[----:B------:R-:W-:-:S04]  /*437b0*/  IMAD.WIDE.U32 R128, R50, R44, R42 ;  /* 0x0000002c32807225 */ /* 0x000fc800078e002a */
[----:B------:R-:W-:Y:S01]  /*437c0*/  IMAD.WIDE.U32 R8, R56, -0x1, RZ ;  /* 0xffffffff38087825 */ /* 0x000fe200078e00ff */
[----:B------:R-:W-:-:S03]  /*437d0*/  IADD3 RZ, P4, PT, R128, R52, RZ ;  /* 0x0000003480ff7210 */ /* 0x000fc60007f9e0ff */
[----:B------:R-:W-:Y:S02]  /*437e0*/  IMAD.MOV.U32 R54, RZ, RZ, R7 ;  /* 0x000000ffff367224 */ /* 0x000fe400078e0007 */
[----:B------:R-:W-:Y:S02]  /*437f0*/  IMAD.MOV.U32 R52, RZ, RZ, R13 ;  /* 0x000000ffff347224 */ /* 0x000fe400078e000d */
[----:B------:R-:W-:Y:S01]  /*43800*/  IMAD.WIDE.U32.X R54, R49, R47, R54, P5 ;  /* 0x0000002f31367225 */ /* 0x000fe200028e0436 */
[----:B------:R-:W-:-:S03]  /*43810*/  IADD3 R7, P5, PT, R57, R58, RZ ;  /* 0x0000003a39077210 */ /* 0x000fc60007fbe0ff */
[----:B------:R-:W-:-:S04]  /*43820*/  IMAD.WIDE.U32 R60, R8, 0x1, RZ ;  /* 0x00000001083c7825 */ /* 0x000fc800078e00ff */
[----:B------:R-:W-:Y:S02]  /*43830*/  IMAD.IADD R129, R129, 0x1, R12 ;  /* 0x0000000181817824 */ /* 0x000fe400078e020c */
[----:B------:R-:W-:Y:S01]  /*43840*/  IMAD.X R57, RZ, RZ, RZ, P1 ;  /* 0x000000ffff397224 */ /* 0x000fe200008e06ff */
[C---:B------:R-:W-:Y:S01]  /*43850*/  IADD3 RZ, P1, PT, R56.reuse, R60, RZ ;  /* 0x0000003c38ff7210 */ /* 0x040fe20007f3e0ff */
[----:B------:R-:W-:Y:S01]  /*43860*/  IMAD.WIDE.U32.X R12, R51, R45, R52, P0 ;  /* 0x0000002d330c7225 */ /* 0x000fe200000e0434 */
[----:B------:R-:W-:Y:S02]  /*43870*/  IADD3 RZ, P0, PT, RZ, R56, RZ ;  /* 0x00000038ffff7210 */ /* 0x000fe40007f1e0ff */
[----:B------:R-:W-:Y:S01]  /*43880*/  IADD3.X RZ, P4, PT, R129, R37, RZ, P4, !PT ;  /* 0x0000002581ff7210 */ /* 0x000fe2000279e4ff */
[----:B------:R-:W-:Y:S01]  /*43890*/  IMAD R53, R56, -0x7af74001, -R7 ;  /* 0x8508bfff38357824 */ /* 0x000fe200078e0a07 */
[----:B------:R-:W-:Y:S01]  /*438a0*/  IADD3.X RZ, P0, PT, RZ, R7, RZ, P0, !PT ;  /* 0x00000007ffff7210 */ /* 0x000fe2000071e4ff */
[----:B------:R-:W-:Y:S01]  /*438b0*/  IMAD.MOV.U32 R56, RZ, RZ, R59 ;  /* 0x000000ffff387224 */ /* 0x000fe200078e003b */
[----:B------:R-:W-:Y:S01]  /*438c0*/  IADD3.X R37, P2, PT, RZ, RZ, RZ, P2, !PT ;  /* 0x000000ffff257210 */ /* 0x000fe2000175e4ff */
[----:B------:R-:W-:Y:S01]  /*438d0*/  IMAD.IADD R62, R9, 0x1, R53 ;  /* 0x00000001093e7824 */ /* 0x000fe200078e0235 */
[----:B------:R-:W-:Y:S01]  /*438e0*/  SHF.L.U64.HI R9, R2, 0x1, R35 ;  /* 0x0000000102097819 */ /* 0x000fe20000010223 */
[----:B------:R-:W-:Y:S01]  /*438f0*/  IMAD.WIDE.U32.X R42, R39, R39, R56, P5 ;  /* 0x00000027272a7225 */ /* 0x000fe200028e0438 */
[----:B------:R-:W-:-:S02]  /*43900*/  IADD3.X R37, P3, PT, R37, R12, RZ, P3, !PT ;  /* 0x0000000c25257210 */ /* 0x000fc40001f7e4ff */
[----:B------:R-:W-:Y:S01]  /*43910*/  SHF.L.W.U32.HI R35, R35, 0x1, R4 ;  /* 0x0000000123237819 */ /* 0x000fe20000010e04 */
[----:B------:R-:W-:Y:S01]  /*43920*/  IMAD.WIDE.U32 R52, R62, 0x1, RZ ;  /* 0x000000013e347825 */ /* 0x000fe200078e00ff */
[----:B------:R-:W-:Y:S02]  /*43930*/  LEA.X R65, P0, R2, R42, 0x1, P0 ;  /* 0x0000002a02417211 */ /* 0x000fe40000000cff */
[----:B------:R-:W-:Y:S01]  /*43940*/  IADD3.X R42, P4, PT, RZ, R54, RZ, P4, !PT ;  /* 0x00000036ff2a7210 */ /* 0x000fe2000279e4ff */
[----:B------:R-:W-:Y:S01]  /*43950*/  IMAD.WIDE.U32 R2, R49, R44, RZ ;  /* 0x0000002c31027225 */ /* 0x000fe200078e00ff */
[----:B------:R-:W-:Y:S02]  /*43960*/  IADD3.X R68, P0, PT, R9, R43, RZ, P0, !PT ;  /* 0x0000002b09447210 */ /* 0x000fe4000071e4ff */
[----:B------:R-:W-:Y:S01]  /*43970*/  IADD3.X R9, PT, PT, R13, RZ, RZ, P3, P2 ;  /* 0x000000ff0d097210 */ /* 0x000fe20001fe44ff */
[----:B------:R-:W-:Y:S01]  /*43980*/  IMAD.WIDE.U32 R56, P5, R8, -0x7af74000, R52 ;  /* 0x8508c00008387825 */ /* 0x000fe200078a0034 */
[----:B------:R-:W-:-:S02]  /*43990*/  IADD3.X R54, P2, PT, RZ, R55, RZ, P4, !PT ;  /* 0x00000037ff367210 */ /* 0x000fc4000275e4ff */
[----:B------:R-:W-:Y:S01]  /*439a0*/  SHF.L.W.U32.HI R4, R4, 0x1, R5 ;  /* 0x0000000104047819 */ /* 0x000fe20000010e05 */
[----:B------:R-:W-:Y:S01]  /*439b0*/  IMAD.WIDE.U32 R12, P3, R48, R45, R2 ;  /* 0x0000002d300c7225 */ /* 0x000fe20007860002 */
[----:B------:R-:W-:Y:S02]  /*439c0*/  IADD3.X R42, P2, PT, R42, R37, RZ, P2, !PT ;  /* 0x000000252a2a7210 */ /* 0x000fe4000175e4ff */
[----:B------:R-:W-:Y:S01]  /*439d0*/  IADD3 R60, P4, PT, R61, R56, RZ ;  /* 0x000000383d3c7210 */ /* 0x000fe20007f9e0ff */
[----:B------:R-:W-:Y:S01]  /*439e0*/  IMAD.X R55, RZ, RZ, RZ, P5 ;  /* 0x000000ffff377224 */ /* 0x000fe200028e06ff */
[----:B------:R-:W-:Y:S01]  /*439f0*/  IADD3.X R43, P2, PT, R54, R9, RZ, P2, !PT ;  /* 0x00000009362b7210 */ /* 0x000fe2000175e4ff */
[----:B------:R-:W-:Y:S02]  /*43a00*/  IMAD.MOV.U32 R54, RZ, RZ, R57 ;  /* 0x000000ffff367224 */ /* 0x000fe400078e0039 */
[----:B------:R-:W-:-:S04]  /*43a10*/  IMAD.WIDE.U32 R2, R48, R44, RZ ;  /* 0x0000002c30027225 */ /* 0x000fc800078e00ff */
[----:B------:R-:W-:Y:S01]  /*43a20*/  IMAD.WIDE.U32.X R56, R62, -0x7af74000, R54, P4 ;  /* 0x8508c0003e387825 */ /* 0x000fe200020e0436 */
[----:B------:R-:W-:Y:S02]  /*43a30*/  IADD3.X RZ, P4, PT, R7, R60, RZ, P1, !PT ;  /* 0x0000003c07ff7210 */ /* 0x000fe40000f9e4ff */
[----:B------:R-:W-:Y:S01]  /*43a40*/  IADD3 R3, P5, PT, R12, R3, RZ ;  /* 0x000000030c037210 */ /* 0x000fe20007fbe0ff */
[----:B------:R-:W-:Y:S01]  /*43a50*/  IMAD.X R53, RZ, RZ, RZ, P3 ;  /* 0x000000ffff357224 */ /* 0x000fe200018e06ff */
[----:B------:R-:W-:Y:S01]  /*43a60*/  IADD3 RZ, P3, PT, R42, R2, RZ ;  /* 0x000000022aff7210 */ /* 0x000fe20007f7e0ff */
[----:B------:R-:W-:Y:S01]  /*43a70*/  IMAD.MOV.U32 R52, RZ, RZ, R13 ;  /* 0x000000ffff347224 */ /* 0x000fe200078e000d */
[----:B------:R-:W-:Y:S01]  /*43a80*/  IADD3.X R64, P4, PT, RZ, R56, RZ, P4, !PT ;  /* 0x00000038ff407210 */ /* 0x000fe2000279e4ff */
[----:B------:R-:W-:Y:S01]  /*43a90*/  IMAD.WIDE.U32 R54, R41, R40, RZ ;  /* 0x0000002829367225 */ /* 0x000fe200078e00ff */
[----:B------:R-:W-:-:S03]  /*43aa0*/  IADD3.X RZ, P1, PT, R43, R3, RZ, P3, !PT ;  /* 0x000000032bff7210 */ /* 0x000fc60001f3e4ff */
[----:B------:R-:W-:Y:S01]  /*43ab0*/  IMAD.WIDE.U32.X R2, R49, R45, R52, P5 ;  /* 0x0000002d31027225 */ /* 0x000fe200028e0434 */
[----:B------:R-:W-:Y:S02]  /*43ac0*/  IADD3.X R53, P3, PT, RZ, RZ, RZ, P2, !PT ;  /* 0x000000ffff357210 */ /* 0x000fe4000177e4ff */
[----:B------:R-:W-:Y:S01]  /*43ad0*/  IADD3.X R7, P5, PT, RZ, R57, RZ, P4, !PT ;  /* 0x00000039ff077210 */ /* 0x000fe200027be4ff */
[----:B------:R-:W-:Y:S01]  /*43ae0*/  IMAD.WIDE.U32 R58, R62, 0x30000000, RZ ;  /* 0x300000003e3a7825 */ /* 0x000fe200078e00ff */
[----:B------:R-:W-:Y:S02]  /*43af0*/  IADD3.X R52, P4, PT, R53, R2, RZ, P1, !PT ;  /* 0x0000000235347210 */ /* 0x000fe40000f9e4ff */
[----:B------:R-:W-:Y:S01]  /*43b00*/  IADD3.X R64, P1, PT, R64, R65, RZ, P5, !PT ;  /* 0x0000004140407210 */ /* 0x000fe20002f3e4ff */
[----:B------:R-:W-:Y:S01]  /*43b10*/  IMAD.WIDE.U32 R66, P5, R40, R41, R54 ;  /* 0x0000002928427225 */ /* 0x000fe200078a0036 */
[----:B------:R-:W-:Y:S02]  /*43b20*/  IADD3.X R53, PT, PT, R3, RZ, RZ, P4, P3 ;  /* 0x000000ff03357210 */ /* 0x000fe400027e64ff */
[----:B------:R-:W-:Y:S01]  /*43b30*/  IADD3.X R65, P1, PT, R7, R68, RZ, P1, !PT ;  /* 0x0000004407417210 */ /* 0x000fe20000f3e4ff */
[----:B------:R-:W-:-:S03]  /*43b40*/  IMAD.WIDE.U32 R54, R47, R44, RZ ;  /* 0x0000002c2f367225 */ /* 0x000fc600078e00ff */
[----:B------:R-:W-:Y:S01]  /*43b50*/  IADD3.X R7, P1, PT, RZ, RZ, RZ, P1, !PT ;  /* 0x000000ffff077210 */ /* 0x000fe20000f3e4ff */
[----:B------:R-:W-:-:S04]  /*43b60*/  IMAD.WIDE.U32 R60, R8, 0x30000000, RZ ;  /* 0x30000000083c7825 */ /* 0x000fc800078e00ff */
[----:B------:R-:W-:Y:S01]  /*43b70*/  IMAD.WIDE.U32 R56, P2, R8, 0x170b5d44, R58 ;  /* 0x170b5d4408387825 */ /* 0x000fe2000784003a */
[----:B------:R-:W-:-:S03]  /*43b80*/  IADD3 RZ, P3, PT, R64, R60, RZ ;  /* 0x0000003c40ff7210 */ /* 0x000fc60007f7e0ff */
[----:B------:R-:W-:Y:S01]  /*43b90*/  IMAD.X R99, RZ, RZ, RZ, P5 ;  /* 0x000000ffff637224 */ /* 0x000fe200028e06ff */
[----:B------:R-:W-:Y:S01]  /*43ba0*/  IADD3 R9, P4, PT, R56, R61, RZ ;  /* 0x0000003d38097210 */ /* 0x000fe20007f9e0ff */
[C---:B------:R-:W-:Y:S01]  /*43bb0*/  IMAD.WIDE.U32 R54, P5, R46.reuse, R45, R54 ;  /* 0x0000002d2e367225 */ /* 0x040fe200078a0036 */
[----:B------:R-:W-:Y:S02]  /*43bc0*/  MOV R70, R57 ;  /* 0x0000003900467202 */ /* 0x000fe40000000f00 */
[----:B------:R-:W-:Y:S01]  /*43bd0*/  IADD3.X RZ, P3, PT, R65, R9, RZ, P3, !PT ;  /* 0x0000000941ff7210 */ /* 0x000fe20001f7e4ff */
[----:B------:R-:W-:-:S04]  /*43be0*/  IMAD.WIDE.U32 R2, R46, R44, RZ ;  /* 0x0000002c2e027225 */ /* 0x000fc800078e00ff */
[----:B------:R-:W-:-:S04]  /*43bf0*/  IMAD.WIDE.U32 R58, R8, 0x30000000, R64 ;  /* 0x30000000083a7825 */ /* 0x000fc800078e0040 */
[----:B------:R-:W-:Y:S01]  /*43c00*/  IMAD.X R71, RZ, RZ, RZ, P2 ;  /* 0x000000ffff477224 */ /* 0x000fe200010e06ff */
[----:B------:R-:W-:Y:S01]  /*43c10*/  IADD3 RZ, P2, PT, R52, R2, RZ ;  /* 0x0000000234ff7210 */ /* 0x000fe20007f5e0ff */
[----:B------:R-:W-:Y:S01]  /*43c20*/  IMAD.X R61, RZ, RZ, RZ, P5 ;  /* 0x000000ffff3d7224 */ /* 0x000fe200028e06ff */
[----:B------:R-:W-:Y:S01]  /*43c30*/  IADD3 R3, P5, PT, R54, R3, RZ ;  /* 0x0000000336037210 */ /* 0x000fe20007fbe0ff */
[----:B------:R-:W-:Y:S02]  /*43c40*/  IMAD.IADD R13, R59, 0x1, R56 ;  /* 0x000000013b0d7824 */ /* 0x000fe400078e0238 */
[----:B------:R-:W-:Y:S01]  /*43c50*/  IMAD.WIDE.U32 R56, R58, -0x1, RZ ;  /* 0xffffffff3a387825 */ /* 0x000fe200078e00ff */
[----:B------:R-:W-:-:S03]  /*43c60*/  IADD3.X RZ, P2, PT, R53, R3, RZ, P2, !PT ;  /* 0x0000000335ff7210 */ /* 0x000fc6000175e4ff */
[----:B------:R-:W-:Y:S02]  /*43c70*/  IMAD R9, R58, -0x7af74001, -R13 ;  /* 0x8508bfff3a097824 */ /* 0x000fe400078e0a0d */
[----:B------:R-:W-:-:S04]  /*43c80*/  IMAD.WIDE.U32.X R2, R62, 0x170b5d44, R70, P4 ;  /* 0x170b5d443e027825 */ /* 0x000fc800020e0446 */
[----:B------:R-:W-:Y:S01]  /*43c90*/  IMAD.MOV.U32 R60, RZ, RZ, R55 ;  /* 0x000000ffff3c7224 */ /* 0x000fe200078e0037 */
[----:B------:R-:W-:Y:S01]  /*43ca0*/  IADD3.X R7, P4, PT, R7, R2, RZ, P3, !PT ;  /* 0x0000000207077210 */ /* 0x000fe20001f9e4ff */
[----:B------:R-:W-:Y:S02]  /*43cb0*/  IMAD.IADD R55, R57, 0x1, R9 ;  /* 0x0000000139377824 */ /* 0x000fe400078e0209 */
[----:B------:R-:W-:Y:S02]  /*43cc0*/  IMAD.X R9, RZ, RZ, RZ, P1 ;  /* 0x000000ffff097224 */ /* 0x000fe400008e06ff */
[----:B------:R-:W-:-:S03]  /*43cd0*/  IMAD.WIDE.U32 R64, R40, R40, RZ ;  /* 0x0000002828407225 */ /* 0x000fc600078e00ff */
[----:B------:R-:W-:Y:S01]  /*43ce0*/  IADD3.X R9, P1, PT, R9, R3, RZ, P4, !PT ;  /* 0x0000000309097210 */ /* 0x000fe2000273e4ff */
[----:B------:R-:W-:Y:S01]  /*43cf0*/  IMAD.WIDE.U32.X R60, R47, R45, R60, P5 ;  /* 0x0000002d2f3c7225 */ /* 0x000fe200028e043c */
[----:B------:R-:W-:Y:S02]  /*43d00*/  IADD3 R37, P3, PT, R65, R66, RZ ;  /* 0x0000004241257210 */ /* 0x000fe40007f7e0ff */
[----:B------:R-:W-:Y:S01]  /*43d10*/  IADD3.X R64, P0, PT, R35, R64, RZ, P0, !PT ;  /* 0x0000004023407210 */ /* 0x000fe2000071e4ff */
[----:B------:R-:W-:Y:S01]  /*43d20*/  IMAD.WIDE.U32 R68, R51, R50, RZ ;  /* 0x0000003233447225 */ /* 0x000fe200078e00ff */
[----:B------:R-:W-:Y:S02]  /*43d30*/  IADD3.X R3, P2, PT, RZ, R60, RZ, P2, !PT ;  /* 0x0000003cff037210 */ /* 0x000fe4000175e4ff */
[----:B------:R-:W-:Y:S01]  /*43d40*/  IADD3.X R4, P0, PT, R4, R37, RZ, P0, !PT ;  /* 0x0000002504047210 */ /* 0x000fe2000071e4ff */
[----:B------:R-:W-:-:S04]  /*43d50*/  IMAD.WIDE.U32 R70, R55, 0x1, RZ ;  /* 0x0000000137467825 */ /* 0x000fc800078e00ff */
[----:B------:R-:W-:Y:S02]  /*43d60*/  IMAD.MOV.U32 R98, RZ, RZ, R67 ;  /* 0x000000ffff627224 */ /* 0x000fe400078e0043 */
[----:B------:R-:W-:-:S04]  /*43d70*/  IMAD.WIDE.U32 R66, R56, 0x1, RZ ;  /* 0x0000000138427825 */ /* 0x000fc800078e00ff */
[----:B------:R-:W-:-:S04]  /*43d80*/  IMAD.WIDE.U32 R68, P4, R50, R51, R68 ;  /* 0x0000003332447225 */ /* 0x000fc80007880044 */
[----:B------:R-:W-:Y:S01]  /*43d90*/  IMAD.WIDE.U32 R70, P5, R56, -0x7af74000, R70 ;  /* 0x8508c00038467825 */ /* 0x000fe200078a0046 */
[----:B------:R-:W-:-:S03]  /*43da0*/  MOV R84, R69 ;  /* 0x0000004500547202 */ /* 0x000fc60000000f00 */
[----:B------:R-:W-:Y:S01]  /*43db0*/  IMAD.X R2, RZ, RZ, R61, P2 ;  /* 0x000000ffff027224 */ /* 0x000fe200010e063d */
[----:B------:R-:W-:Y:S01]  /*43dc0*/  IADD3 RZ, P2, PT, R58, R66, RZ ;  /* 0x000000423aff7210 */ /* 0x000fe20007f5e0ff */
[----:B------:R-:W-:Y:S01]  /*43dd0*/  IMAD.X R85, RZ, RZ, RZ, P4 ;  /* 0x000000ffff557224 */ /* 0x000fe200020e06ff */
[----:B------:R-:W-:Y:S01]  /*43de0*/  IADD3 R66, P4, PT, R67, R70, RZ ;  /* 0x0000004643427210 */ /* 0x000fe20007f9e0ff */
[----:B------:R-:W-:-:S03]  /*43df0*/  IMAD.WIDE.U32 R58, R62, -0x45f6b800, RZ ;  /* 0xba0948003e3a7825 */ /* 0x000fc600078e00ff */
[----:B------:R-:W-:Y:S01]  /*43e00*/  IADD3.X RZ, P2, PT, R13, R66, RZ, P2, !PT ;  /* 0x000000420dff7210 */ /* 0x000fe2000175e4ff */
[----:B------:R-:W-:Y:S01]  /*43e10*/  IMAD.X R61, RZ, RZ, RZ, P5 ;  /* 0x000000ffff3d7224 */ /* 0x000fe200028e06ff */
[----:B------:R-:W-:Y:S01]  /*43e20*/  IADD3.X R64, P5, PT, R7, R64, RZ, P1, !PT ;  /* 0x0000004007407210 */ /* 0x000fe20000fbe4ff */
[----:B------:R-:W-:-:S04]  /*43e30*/  IMAD.WIDE.U32 R76, R49, R48, RZ ;  /* 0x00000030314c7225 */ /* 0x000fc800078e00ff */
[----:B------:R-:W-:Y:S02]  /*43e40*/  IMAD.MOV.U32 R60, RZ, RZ, R71 ;  /* 0x000000ffff3c7224 */ /* 0x000fe400078e0047 */
[----:B------:R-:W-:-:S04]  /*43e50*/  IMAD.WIDE.U32 R58, P1, R8, 0x1ef3622f, R58 ;  /* 0x1ef3622f083a7825 */ /* 0x000fc8000782003a */
[----:B------:R-:W-:Y:S01]  /*43e60*/  IMAD.WIDE.U32.X R60, R55, -0x7af74000, R60, P4 ;  /* 0x8508c000373c7825 */ /* 0x000fe200020e043c */
[----:B------:R-:W-:-:S03]  /*43e70*/  IADD3.X R65, P4, PT, R9, R4, RZ, P5, !PT ;  /* 0x0000000409417210 */ /* 0x000fc60002f9e4ff */
[----:B------:R-:W-:Y:S01]  /*43e80*/  IMAD.WIDE.U32 R80, R62, 0xf5138f, RZ ;  /* 0x00f5138f3e507825 */ /* 0x000fe200078e00ff */
[----:B------:R-:W-:-:S03]  /*43e90*/  IADD3.X R35, P4, PT, RZ, RZ, RZ, P4, !PT ;  /* 0x000000ffff237210 */ /* 0x000fc6000279e4ff */
[----:B------:R-:W-:-:S04]  /*43ea0*/  IMAD.WIDE.U32 R76, P5, R48, R49, R76 ;  /* 0x00000031304c7225 */ /* 0x000fc800078a004c */
[----:B------:R-:W-:-:S04]  /*43eb0*/  IMAD.WIDE.U32 R66, R8, -0x45f6b800, RZ ;  /* 0xba09480008427825 */ /* 0x000fc800078e00ff */
[----:B------:R-:W-:Y:S01]  /*43ec0*/  IMAD.X R105, RZ, RZ, RZ, P1 ;  /* 0x000000ffff697224 */ /* 0x000fe200008e06ff */
[----:B------:R-:W-:Y:S01]  /*43ed0*/  IADD3.X R7, P1, PT, RZ, R60, RZ, P2, !PT ;  /* 0x0000003cff077210 */ /* 0x000fe2000173e4ff */
[----:B------:R-:W-:Y:S01]  /*43ee0*/  IMAD.X R73, RZ, RZ, RZ, P5 ;  /* 0x000000ffff497224 */ /* 0x000fe200028e06ff */
[----:B------:R-:W-:Y:S01]  /*43ef0*/  IADD3 R83, P2, PT, R58, R67, RZ ;  /* 0x000000433a537210 */ /* 0x000fe20007f5e0ff */
[----:B------:R-:W-:Y:S01]  /*43f00*/  IMAD.WIDE.U32 R102, R62, 0x6ca1493b, RZ ;  /* 0x6ca1493b3e667825 */ /* 0x000fe200078e00ff */
[----:B------:R-:W-:-:S03]  /*43f10*/  IADD3.X R60, P1, PT, RZ, R61, RZ, P1, !PT ;  /* 0x0000003dff3c7210 */ /* 0x000fc60000f3e4ff */
[----:B------:R-:W-:-:S04]  /*43f20*/  IMAD.WIDE.U32 R80, P5, R8, 0x1a22d9f3, R80 ;  /* 0x1a22d9f308507825 */ /* 0x000fc800078a0050 */
[----:B------:R-:W-:Y:S01]  /*43f30*/  IMAD.WIDE.U32 R86, R8, -0x45f6b800, R64 ;  /* 0xba09480008567825 */ /* 0x000fe200078e0040 */
[----:B------:R-:W-:-:S03]  /*43f40*/  MOV R74, R81 ;  /* 0x00000051004a7202 */ /* 0x000fc60000000f00 */
[----:B------:R-:W-:Y:S01]  /*43f50*/  IMAD.MOV.U32 R104, RZ, RZ, R59 ;  /* 0x000000ffff687224 */ /* 0x000fe200078e003b */
[----:B------:R-:W-:Y:S01]  /*43f60*/  IADD3.X R86, P1, PT, R7, R86, RZ, P1, !PT ;  /* 0x0000005607567210 */ /* 0x000fe20000f3e4ff */
[----:B------:R-:W-:-:S04]  /*43f70*/  IMAD.WIDE.U32 R70, R8, 0xf5138f, RZ ;  /* 0x00f5138f08467825 */ /* 0x000fc800078e00ff */
[----:B------:R-:W-:Y:S02]  /*43f80*/  IMAD.X R75, RZ, RZ, RZ, P5 ;  /* 0x000000ffff4b7224 */ /* 0x000fe400028e06ff */
[----:B------:R-:W-:-:S04]  /*43f90*/  IMAD.WIDE.U32 R102, P5, R8, -0x39c4fa40, R102 ;  /* 0xc63b05c008667825 */ /* 0x000fc800078a0066 */
[----:B------:R-:W-:-:S04]  /*43fa0*/  IMAD.WIDE.U32 R100, R8, 0x6ca1493b, RZ ;  /* 0x6ca1493b08647825 */ /* 0x000fc800078e00ff */
[----:B------:R-:W-:Y:S02]  /*43fb0*/  IMAD.IADD R13, R87, 0x1, R58 ;  /* 0x00000001570d7824 */ /* 0x000fe400078e023a */
[----:B------:R-:W-:Y:S01]  /*43fc0*/  IMAD.WIDE.U32.X R104, R62, 0x1ef3622f, R104, P2 ;  /* 0x1ef3622f3e687825 */ /* 0x000fe200010e0468 */
[----:B------:R-:W-:Y:S02]  /*43fd0*/  IADD3 R9, P2, PT, R80, R71, RZ ;  /* 0x0000004750097210 */ /* 0x000fe40007f5e0ff */
[----:B------:R-:W-:Y:S01]  /*43fe0*/  IADD3.X R87, P1, PT, R60, R13, RZ, P1, !PT ;  /* 0x0000000d3c577210 */ /* 0x000fe20000f3e4ff */
[----:B------:R-:W-:-:S04]  /*43ff0*/  IMAD.WIDE.U32 R58, R62, 0x17c510ea, RZ ;  /* 0x17c510ea3e3a7825 */ /* 0x000fc800078e00ff */
[----:B------:R-:W-:Y:S01]  /*44000*/  IMAD.X R117, RZ, RZ, RZ, P5 ;  /* 0x000000ffff757224 */ /* 0x000fe200028e06ff */
[----:B------:R-:W-:Y:S01]  /*44010*/  IADD3 R57, P5, PT, R102, R101, RZ ;  /* 0x0000006566397210 */ /* 0x000fe20007fbe0ff */
[----:B------:R-:W-:-:S04]  /*44020*/  IMAD.WIDE.U32 R106, R55, 0x30000000, RZ ;  /* 0x30000000376a7825 */ /* 0x000fc800078e00ff */
[----:B------:R-:W-:Y:S02]  /*44030*/  IMAD.MOV.U32 R116, RZ, RZ, R103 ;  /* 0x000000ffff747224 */ /* 0x000fe400078e0067 */
[----:B------:R-:W-:-:S04]  /*44040*/  IMAD.WIDE.U32.X R74, R62, 0x1a22d9f3, R74, P2 ;  /* 0x1a22d9f33e4a7825 */ /* 0x000fc800010e044a */
[----:B------:R-:W-:-:S04]  /*44050*/  IMAD.WIDE.U32 R58, P2, R8, 0x1ae3a46, R58 ;  /* 0x01ae3a46083a7825 */ /* 0x000fc8000784003a */
[----:B------:R-:W-:-:S04]  /*44060*/  IMAD.WIDE.U32 R60, R8, 0x17c510ea, RZ ;  /* 0x17c510ea083c7825 */ /* 0x000fc800078e00ff */
[----:B------:R-:W-:-:S04]  /*44070*/  IMAD.WIDE.U32.X R116, R62, -0x39c4fa40, R116, P5 ;  /* 0xc63b05c03e747825 */ /* 0x000fc800028e0474 */
[----:B------:R-:W-:-:S04]  /*44080*/  IMAD.WIDE.U32 R106, P5, R56, 0x170b5d44, R106 ;  /* 0x170b5d44386a7825 */ /* 0x000fc800078a006a */
[----:B------:R-:W-:-:S04]  /*44090*/  IMAD.WIDE.U32 R88, R56, 0x30000000, R86 ;  /* 0x3000000038587825 */ /* 0x000fc800078e0056 */
[----:B------:R-:W-:Y:S01]  /*440a0*/  IMAD.X R67, RZ, RZ, RZ, P2 ;  /* 0x000000ffff437224 */ /* 0x000fe200010e06ff */
[----:B------:R-:W-:Y:S01]  /*440b0*/  IADD3 RZ, P2, PT, R64, R66, RZ ;  /* 0x0000004240ff7210 */ /* 0x000fe20007f5e0ff */
[----:B------:R-:W-:Y:S01]  /*440c0*/  IMAD.X R37, RZ, RZ, RZ, P4 ;  /* 0x000000ffff257224 */ /* 0x000fe200020e06ff */
[----:B------:R-:W-:Y:S01]  /*440d0*/  IADD3 R4, P4, PT, R58, R61, RZ ;  /* 0x0000003d3a047210 */ /* 0x000fe20007f9e0ff */
[----:B------:R-:W-:Y:S01]  /*440e0*/  IMAD.WIDE.U32 R92, R47, R46, RZ ;  /* 0x0000002e2f5c7225 */ /* 0x000fe200078e00ff */
[----:B------:R-:W-:-:S03]  /*440f0*/  IADD3.X RZ, P2, PT, R65, R83, RZ, P2, !PT ;  /* 0x0000005341ff7210 */ /* 0x000fc6000175e4ff */
[----:B------:R-:W-:Y:S01]  /*44100*/  IMAD.IADD R13, R89, 0x1, R106 ;  /* 0x00000001590d7824 */ /* 0x000fe200078e026a */
[----:B------:R-:W-:Y:S01]  /*44110*/  IADD3.X R35, P2, PT, R35, R104, RZ, P2, !PT ;  /* 0x0000006823237210 */ /* 0x000fe2000175e4ff */
[----:B------:R-:W-:Y:S02]  /*44120*/  IMAD.MOV.U32 R66, RZ, RZ, R59 ;  /* 0x000000ffff427224 */ /* 0x000fe400078e003b */
[----:B------:R-:W-:Y:S01]  /*44130*/  IMAD.WIDE.U32 R64, R88, -0x1, RZ ;  /* 0xffffffff58407825 */ /* 0x000fe200078e00ff */
[----:B------:R-:W-:Y:S02]  /*44140*/  IADD3.X R59, P2, PT, R37, R105, RZ, P2, !PT ;  /* 0x00000069253b7210 */ /* 0x000fe4000175e4ff */
[----:B------:R-:W-:Y:S01]  /*44150*/  IADD3.X R37, P1, PT, RZ, RZ, RZ, P1, !PT ;  /* 0x000000ffff257210 */ /* 0x000fe20000f3e4ff */
[----:B------:R-:W-:-:S04]  /*44160*/  IMAD.WIDE.U32.X R62, R62, 0x1ae3a46, R66, P4 ;  /* 0x01ae3a463e3e7825 */ /* 0x000fc800020e0442 */
[----:B------:R-:W-:Y:S02]  /*44170*/  IMAD R127, R88, -0x7af74001, -R13 ;  /* 0x8508bfff587f7824 */ /* 0x000fe400078e0a0d */
[----:B------:R-:W-:-:S04]  /*44180*/  IMAD.WIDE.U32 R66, P4, R46, R47, R92 ;  /* 0x0000002f2e427225 */ /* 0x000fc8000788005c */
[----:B------:R-:W-:-:S04]  /*44190*/  IMAD.WIDE.U32 R92, R56, 0x30000000, RZ ;  /* 0x30000000385c7825 */ /* 0x000fc800078e00ff */
[----:B------:R-:W-:Y:S02]  /*441a0*/  IMAD.IADD R127, R65, 0x1, R127 ;  /* 0x00000001417f7824 */ /* 0x000fe400078e027f */
[----:B------:R-:W-:Y:S01]  /*441b0*/  IMAD.X R7, RZ, RZ, RZ, P4 ;  /* 0x000000ffff077224 */ /* 0x000fe200020e06ff */
[----:B------:R-:W-:Y:S01]  /*441c0*/  IADD3 R61, P4, PT, R106, R93, RZ ;  /* 0x0000005d6a3d7210 */ /* 0x000fe20007f9e0ff */
[----:B------:R-:W-:Y:S02]  /*441d0*/  IMAD.MOV.U32 R94, RZ, RZ, R107 ;  /* 0x000000ffff5e7224 */ /* 0x000fe400078e006b */
[----:B------:R-:W-:-:S04]  /*441e0*/  IMAD.WIDE.U32 R106, R127, 0x1, RZ ;  /* 0x000000017f6a7825 */ /* 0x000fc800078e00ff */
[----:B------:R-:W-:-:S04]  /*441f0*/  IMAD.WIDE.U32 R96, R50, R40, R96 ;  /* 0x0000002832607225 */ /* 0x000fc800078e0060 */
[----:B------:R-:W-:Y:S01]  /*44200*/  IMAD.X R95, RZ, RZ, RZ, P5 ;  /* 0x000000ffff5f7224 */ /* 0x000fe200028e06ff */
[----:B------:R-:W-:Y:S01]  /*44210*/  SHF.L.W.U32.HI R5, R5, 0x1, R96 ;  /* 0x0000000105057819 */ /* 0x000fe20000010e60 */
[----:B------:R-:W-:-:S04]  /*44220*/  IMAD.WIDE.U32 R104, R64, 0x1, RZ ;  /* 0x0000000140687825 */ /* 0x000fc800078e00ff */
[----:B------:R-:W-:-:S04]  /*44230*/  IMAD.WIDE.U32 R106, P5, R64, -0x7af74000, R106 ;  /* 0x8508c000406a7825 */ /* 0x000fc800078a006a */
[----:B------:R-:W-:Y:S01]  /*44240*/  IMAD.WIDE.U32.X R98, R41, R41, R98, P3 ;  /* 0x0000002929627225 */ /* 0x000fe200018e0462 */
[----:B------:R-:W-:-:S03]  /*44250*/  IADD3 RZ, P3, PT, R86, R92, RZ ;  /* 0x0000005c56ff7210 */ /* 0x000fc60007f7e0ff */
[----:B------:R-:W-:Y:S01]  /*44260*/  IMAD.IADD R83, R97, 0x1, R72 ;  /* 0x0000000161537824 */ /* 0x000fe200078e0248 */
[----:B------:R-:W-:Y:S01]  /*44270*/  IADD3.X R72, P0, PT, R5, R98, RZ, P0, !PT ;  /* 0x0000006205487210 */ /* 0x000fe2000071e4ff */
[----:B------:R-:W-:Y:S01]  /*44280*/  IMAD.WIDE.U32.X R94, R55, 0x170b5d44, R94, P4 ;  /* 0x170b5d44375e7825 */ /* 0x000fe200020e045e */
[----:B------:R-:W-:Y:S02]  /*44290*/  IADD3 RZ, P4, PT, R88, R104, RZ ;  /* 0x0000006858ff7210 */ /* 0x000fe40007f9e0ff */
[----:B------:R-:W-:Y:S01]  /*442a0*/  SHF.L.W.U32.HI R97, R96, 0x1, R83 ;  /* 0x0000000160617819 */ /* 0x000fe20000010e53 */
[----:B------:R-:W-:Y:S01]  /*442b0*/  IMAD.X R89, RZ, RZ, RZ, P5 ;  /* 0x000000ffff597224 */ /* 0x000fe200028e06ff */
[----:B------:R-:W-:Y:S01]  /*442c0*/  IADD3 R104, P5, PT, R105, R106, RZ ;  /* 0x0000006a69687210 */ /* 0x000fe20007fbe0ff */
[----:B------:R-:W-:Y:S01]  /*442d0*/  IMAD.MOV.U32 R88, RZ, RZ, R107 ;  /* 0x000000ffff587224 */ /* 0x000fe200078e006b */
[----:B------:R-:W-:Y:S01]  /*442e0*/  IADD3.X RZ, P3, PT, R87, R61, RZ, P3, !PT ;  /* 0x0000003d57ff7210 */ /* 0x000fe20001f7e4ff */
[----:B------:R-:W-:Y:S01]  /*442f0*/  IMAD.WIDE.U32 R86, R50, R50, RZ ;  /* 0x0000003232567225 */ /* 0x000fe200078e00ff */
[----:B------:R-:W-:-:S02]  /*44300*/  IADD3.X R98, P0, PT, R97, R99, RZ, P0, !PT ;  /* 0x0000006361627210 */ /* 0x000fc4000071e4ff */
[----:B------:R-:W-:Y:S01]  /*44310*/  IADD3.X R37, P3, PT, R37, R94, RZ, P3, !PT ;  /* 0x0000005e25257210 */ /* 0x000fe20001f7e4ff */
[----:B------:R-:W-:Y:S01]  /*44320*/  IMAD.WIDE.U32.X R92, R127, -0x7af74000, R88, P5 ;  /* 0x8508c0007f5c7825 */ /* 0x000fe200028e0458 */
[----:B------:R-:W-:Y:S02]  /*44330*/  IADD3.X R88, P2, PT, R35, R72, RZ, P2, !PT ;  /* 0x0000004823587210 */ /* 0x000fe4000175e4ff */
[----:B------:R-:W-:Y:S01]  /*44340*/  IADD3 R99, P5, PT, R87, R68, RZ ;  /* 0x0000004457637210 */ /* 0x000fe20007fbe0ff */
[----:B------:R-:W-:Y:S01]  /*44350*/  IMAD.X R94, RZ, RZ, RZ, P1 ;  /* 0x000000ffff5e7224 */ /* 0x000fe200008e06ff */
[----:B------:R-:W-:Y:S01]  /*44360*/  IADD3.X R89, P2, PT, R59, R98, RZ, P2, !PT ;  /* 0x000000623b597210 */ /* 0x000fe2000175e4ff */
[----:B------:R-:W-:Y:S01]  /*44370*/  IMAD.WIDE.U32 R78, R48, R40, R78 ;  /* 0x00000028304e7225 */ /* 0x000fe200078e004e */
[----:B------:R-:W-:Y:S02]  /*44380*/  IADD3.X RZ, P4, PT, R13, R104, RZ, P4, !PT ;  /* 0x000000680dff7210 */ /* 0x000fe4000279e4ff */
[----:B------:R-:W-:Y:S01]  /*44390*/  IADD3.X R94, P1, PT, R94, R95, RZ, P3, !PT ;  /* 0x0000005f5e5e7210 */ /* 0x000fe20001f3e4ff */
[----:B------:R-:W-:Y:S01]  /*443a0*/  IMAD.WIDE.U32 R96, R8, 0xf5138f, R88 ;  /* 0x00f5138f08607825 */ /* 0x000fe200078e0058 */
[----:B------:R-:W-:-:S02]  /*443b0*/  IADD3 RZ, P3, PT, R88, R70, RZ ;  /* 0x0000004658ff7210 */ /* 0x000fc40007f7e0ff */
[----:B------:R-:W-:Y:S01]  /*443c0*/  IADD3.X R59, P2, PT, RZ, RZ, RZ, P2, !PT ;  /* 0x000000ffff3b7210 */ /* 0x000fe2000175e4ff */
[----:B------:R-:W-:Y:S01]  /*443d0*/  IMAD.WIDE.U32.X R68, R51, R51, R84, P5 ;  /* 0x0000003333447225 */ /* 0x000fe200028e0454 */
[----:B------:R-:W-:Y:S02]  /*443e0*/  IADD3.X RZ, P5, PT, R89, R9, RZ, P3, !PT ;  /* 0x0000000959ff7210 */ /* 0x000fe40001fbe4ff */
[----:B------:R-:W-:Y:S01]  /*443f0*/  SHF.L.W.U32.HI R13, R83, 0x1, R78 ;  /* 0x00000001530d7819 */ /* 0x000fe20000010e4e */
[----:B------:R-:W-:Y:S01]  /*44400*/  IMAD.WIDE.U32 R70, R48, R48, RZ ;  /* 0x0000003030467225 */ /* 0x000fe200078e00ff */
[----:B------:R-:W-:Y:S02]  /*44410*/  IADD3.X R96, P3, PT, R37, R96, RZ, P1, !PT ;  /* 0x0000006025607210 */ /* 0x000fe40000f7e4ff */
[----:B------:R-:W-:Y:S01]  /*44420*/  IADD3.X R98, P1, PT, R59, R74, RZ, P5, !PT ;  /* 0x0000004a3b627210 */ /* 0x000fe20002f3e4ff */
[----:B------:R-:W-:Y:S01]  /*44430*/  IMAD.X R65, RZ, RZ, RZ, P2 ;  /* 0x000000ffff417224 */ /* 0x000fe200010e06ff */
[----:B------:R-:W-:Y:S01]  /*44440*/  IADD3 R5, P2, PT, R71, R76, RZ ;  /* 0x0000004c47057210 */ /* 0x000fe20007f5e0ff */
[----:B------:R-:W-:Y:S01]  /*44450*/  IMAD.IADD R9, R79, 0x1, R82 ;  /* 0x000000014f097824 */ /* 0x000fe200078e0252 */
[----:B------:R-:W-:Y:S01]  /*44460*/  IADD3.X R13, P5, PT, R13, R86, RZ, P0, !PT ;  /* 0x000000560d0d7210 */ /* 0x000fe200007be4ff */
[----:B------:R-:W-:Y:S01]  /*44470*/  IMAD.MOV.U32 R72, RZ, RZ, R77 ;  /* 0x000000ffff487224 */ /* 0x000fe200078e004d */
[----:B------:R-:W-:Y:S01]  /*44480*/  IADD3.X R37, P1, PT, R65, R75, RZ, P1, !PT ;  /* 0x0000004b41257210 */ /* 0x000fe20000f3e4ff */
[----:B------:R-:W-:Y:S01]  /*44490*/  IMAD.IADD R81, R97, 0x1, R80 ;  /* 0x0000000161517824 */ /* 0x000fe200078e0250 */
[----:B------:R-:W-:Y:S01]  /*444a0*/  SHF.L.W.U32.HI R78, R78, 0x1, R9 ;  /* 0x000000014e4e7819 */ /* 0x000fe20000010e09 */
[----:B------:R-:W-:Y:S01]  /*444b0*/  IMAD.WIDE.U32 R86, R55, -0x45f6b800, RZ ;  /* 0xba09480037567825 */ /* 0x000fe200078e00ff */
[----:B------:R-:W-:-:S02]  /*444c0*/  IADD3.X R35, P4, PT, RZ, R92, RZ, P4, !PT ;  /* 0x0000005cff237210 */ /* 0x000fc4000279e4ff */
[----:B------:R-:W-:Y:S01]  /*444d0*/  IADD3.X R97, P0, PT, R94, R81, RZ, P3, !PT ;  /* 0x000000515e617210 */ /* 0x000fe20001f1e4ff */
[----:B------:R-:W-:Y:S01]  /*444e0*/  IMAD.WIDE.U32 R76, R55, 0xf5138f, RZ ;  /* 0x00f5138f374c7825 */ /* 0x000fe200078e00ff */
[----:B------:R-:W-:Y:S02]  /*444f0*/  IADD3.X R92, P3, PT, R78, R99, RZ, P5, !PT ;  /* 0x000000634e5c7210 */ /* 0x000fe40002f7e4ff */
[----:B------:R-:W-:Y:S01]  /*44500*/  IADD3.X R61, P4, PT, RZ, R93, RZ, P4, !PT ;  /* 0x0000005dff3d7210 */ /* 0x000fe2000279e4ff */
[----:B------:R-:W-:Y:S01]  /*44510*/  IMAD.WIDE.U32.X R72, R49, R49, R72, P2 ;  /* 0x0000003131487225 */ /* 0x000fe200010e0448 */
[----:B------:R-:W-:Y:S02]  /*44520*/  IADD3.X R98, P2, PT, R98, R13, RZ, P1, !PT ;  /* 0x0000000d62627210 */ /* 0x000fe40000f5e4ff */
[----:B------:R-:W-:Y:S01]  /*44530*/  IADD3.X R65, P0, PT, RZ, RZ, RZ, P0, !PT ;  /* 0x000000ffff417210 */ /* 0x000fe2000071e4ff */
[----:B------:R-:W-:Y:S01]  /*44540*/  IMAD.WIDE.U32 R86, P5, R56, 0x1ef3622f, R86 ;  /* 0x1ef3622f38567825 */ /* 0x000fe200078a0056 */
[----:B------:R-:W-:-:S03]  /*44550*/  IADD3.X R99, P2, PT, R37, R92, RZ, P2, !PT ;  /* 0x0000005c25637210 */ /* 0x000fc6000175e4ff */
[----:B------:R-:W-:Y:S01]  /*44560*/  IMAD.WIDE.U32 R84, R56, -0x45f6b800, RZ ;  /* 0xba09480038547825 */ /* 0x000fe200078e00ff */
[----:B------:R-:W-:-:S03]  /*44570*/  IADD3.X R59, P2, PT, RZ, RZ, RZ, P2, !PT ;  /* 0x000000ffff3b7210 */ /* 0x000fc6000175e4ff */
[----:B------:R-:W-:-:S04]  /*44580*/  IMAD.WIDE.U32 R74, R56, 0xf5138f, RZ ;  /* 0x00f5138f384a7825 */ /* 0x000fc800078e00ff */
[----:B------:R-:W-:-:S04]  /*44590*/  IMAD.WIDE.U32 R76, P1, R56, 0x1a22d9f3, R76 ;  /* 0x1a22d9f3384c7825 */ /* 0x000fc8000782004c */
[----:B------:R-:W-:Y:S01]  /*445a0*/  IMAD.X R107, RZ, RZ, RZ, P5 ;  /* 0x000000ffff6b7224 */ /* 0x000fe200028e06ff */
[----:B------:R-:W-:Y:S01]  /*445b0*/  IADD3 R101, P5, PT, R86, R85, RZ ;  /* 0x0000005556657210 */ /* 0x000fe20007fbe0ff */
[----:B------:R-:W-:Y:S01]  /*445c0*/  IMAD.X R81, RZ, RZ, RZ, P1 ;  /* 0x000000ffff517224 */ /* 0x000fe200008e06ff */
[----:B------:R-:W-:Y:S01]  /*445d0*/  IADD3 R13, P1, PT, R76, R75, RZ ;  /* 0x0000004b4c0d7210 */ /* 0x000fe20007f3e0ff */
[----:B------:R-:W-:-:S04]  /*445e0*/  IMAD.WIDE.U32 R78, R55, 0x6ca1493b, RZ ;  /* 0x6ca1493b374e7825 */ /* 0x000fc800078e00ff */
[----:B------:R-:W-:Y:S02]  /*445f0*/  IMAD.MOV.U32 R106, RZ, RZ, R87 ;  /* 0x000000ffff6a7224 */ /* 0x000fe400078e0057 */
[----:B------:R-:W-:Y:S02]  /*44600*/  IMAD.MOV.U32 R80, RZ, RZ, R77 ;  /* 0x000000ffff507224 */ /* 0x000fe400078e004d */
[----:B------:R-:W-:-:S04]  /*44610*/  IMAD.WIDE.U32 R82, R55, 0x17c510ea, RZ ;  /* 0x17c510ea37527825 */ /* 0x000fc800078e00ff */
[----:B------:R-:W-:-:S04]  /*44620*/  IMAD.WIDE.U32.X R106, R55, 0x1ef3622f, R106, P5 ;  /* 0x1ef3622f376a7825 */ /* 0x000fc800028e046a */
[----:B------:R-:W-:-:S04]  /*44630*/  IMAD.WIDE.U32 R88, R56, -0x45f6b800, R96 ;  /* 0xba09480038587825 */ /* 0x000fc800078e0060 */
[----:B------:R-:W-:Y:S01]  /*44640*/  IMAD.WIDE.U32.X R80, R55, 0x1a22d9f3, R80, P1 ;  /* 0x1a22d9f337507825 */ /* 0x000fe200008e0450 */
[----:B------:R-:W-:Y:S02]  /*44650*/  IADD3 RZ, P1, PT, R96, R84, RZ ;  /* 0x0000005460ff7210 */ /* 0x000fe40007f3e0ff */
[----:B------:R-:W-:Y:S01]  /*44660*/  IADD3.X R96, P4, PT, R35, R88, RZ, P4, !PT ;  /* 0x0000005823607210 */ /* 0x000fe2000279e4ff */
[----:B------:R-:W-:Y:S01]  /*44670*/  IMAD.WIDE.U32 R78, P5, R56, -0x39c4fa40, R78 ;  /* 0xc63b05c0384e7825 */ /* 0x000fe200078a004e */
[----:B------:R-:W-:-:S03]  /*44680*/  IADD3.X RZ, P1, PT, R97, R101, RZ, P1, !PT ;  /* 0x0000006561ff7210 */ /* 0x000fc60000f3e4ff */
[----:B------:R-:W-:-:S04]  /*44690*/  IMAD.WIDE.U32 R84, R56, 0x6ca1493b, RZ ;  /* 0x6ca1493b38547825 */ /* 0x000fc800078e00ff */
[----:B------:R-:W-:Y:S02]  /*446a0*/  IMAD.IADD R108, R89, 0x1, R86 ;  /* 0x00000001596c7824 */ /* 0x000fe400078e0256 */
[----:B------:R-:W-:Y:S02]  /*446b0*/  IMAD.X R89, RZ, RZ, RZ, P5 ;  /* 0x000000ffff597224 */ /* 0x000fe400028e06ff */
[C---:B------:R-:W-:Y:S01]  /*446c0*/  IMAD.WIDE.U32 R82, P5, R56.reuse, 0x1ae3a46, R82 ;  /* 0x01ae3a4638527825 */ /* 0x040fe200078a0052 */
[----:B------:R-:W-:Y:S02]  /*446d0*/  IADD3.X R97, P4, PT, R61, R108, RZ, P4, !PT ;  /* 0x0000006c3d617210 */ /* 0x000fe4000279e4ff */
[----:B------:R-:W-:Y:S01]  /*446e0*/  IADD3.X R61, P1, PT, R65, R106, RZ, P1, !PT ;  /* 0x0000006a413d7210 */ /* 0x000fe20000f3e4ff */
[----:B------:R-:W-:-:S04]  /*446f0*/  IMAD.WIDE.U32 R86, R56, 0x17c510ea, RZ ;  /* 0x17c510ea38567825 */ /* 0x000fc800078e00ff */
[----:B------:R-:W-:Y:S01]  /*44700*/  IMAD.X R71, RZ, RZ, RZ, P2 ;  /* 0x000000ffff477224 */ /* 0x000fe200010e06ff */
[----:B------:R-:W-:Y:S01]  /*44710*/  IADD3 R35, P2, PT, R78, R85, RZ ;  /* 0x000000554e237210 */ /* 0x000fe20007f5e0ff */
[----:B------:R-:W-:Y:S01]  /*44720*/  IMAD.WIDE.U32 R104, R127, 0x30000000, RZ ;  /* 0x300000007f687825 */ /* 0x000fe200078e00ff */
[----:B------:R-:W-:-:S03]  /*44730*/  IADD3.X R85, P4, PT, RZ, RZ, RZ, P4, !PT ;  /* 0x000000ffff557210 */ /* 0x000fc6000279e4ff */
[----:B------:R-:W-:Y:S02]  /*44740*/  IMAD.MOV.U32 R88, RZ, RZ, R79 ;  /* 0x000000ffff587224 */ /* 0x000fe400078e004f */
[----:B------:R-:W-:Y:S01]  /*44750*/  IMAD.X R93, RZ, RZ, RZ, P5 ;  /* 0x000000ffff5d7224 */ /* 0x000fe200028e06ff */
[----:B------:R-:W-:Y:S01]  /*44760*/  IADD3 R37, P5, PT, R82, R87, RZ ;  /* 0x0000005752257210 */ /* 0x000fe20007fbe0ff */
[----:B------:R-:W-:Y:S02]  /*44770*/  IMAD.MOV.U32 R92, RZ, RZ, R83 ;  /* 0x000000ffff5c7224 */ /* 0x000fe400078e0053 */
[----:B------:R-:W-:-:S04]  /*44780*/  IMAD.WIDE.U32.X R88, R55, -0x39c4fa40, R88, P2 ;  /* 0xc63b05c037587825 */ /* 0x000fc800010e0458 */
[----:B------:R-:W-:-:S04]  /*44790*/  IMAD.WIDE.U32 R94, R64, 0x30000000, RZ ;  /* 0x30000000405e7825 */ /* 0x000fc800078e00ff */
[----:B------:R-:W-:-:S04]  /*447a0*/  IMAD.WIDE.U32 R104, P2, R64, 0x170b5d44, R104 ;  /* 0x170b5d4440687825 */ /* 0x000fc80007840068 */
[----:B------:R-:W-:Y:S01]  /*447b0*/  IMAD.WIDE.U32.X R92, R55, 0x1ae3a46, R92, P5 ;  /* 0x01ae3a46375c7825 */ /* 0x000fe200028e045c */
[----:B------:R-:W-:Y:S02]  /*447c0*/  IADD3.X R55, PT, PT, RZ, RZ, RZ, P0, !PT ;  /* 0x000000ffff377210 */ /* 0x000fe400007fe4ff */
[----:B------:R-:W-:Y:S01]  /*447d0*/  IADD3 R75, P5, PT, R104, R95, RZ ;  /* 0x0000005f684b7210 */ /* 0x000fe20007fbe0ff */
[----:B------:R-:W-:Y:S01]  /*447e0*/  IMAD.X R95, RZ, RZ, RZ, P2 ;  /* 0x000000ffff5f7224 */ /* 0x000fe200010e06ff */
[----:B------:R-:W-:Y:S01]  /*447f0*/  IADD3 RZ, P0, PT, R96, R94, RZ ;  /* 0x0000005e60ff7210 */ /* 0x000fe20007f1e0ff */
[----:B------:R-:W-:Y:S01]  /*44800*/  IMAD.WIDE.U32 R112, R64, 0x30000000, R96 ;  /* 0x3000000040707825 */ /* 0x000fe200078e0060 */
[----:B------:R-:W-:Y:S02]  /*44810*/  IADD3 RZ, P2, PT, R98, R100, RZ ;  /* 0x0000006462ff7210 */ /* 0x000fe40007f5e0ff */
[----:B------:R-:W-:Y:S01]  /*44820*/  IADD3.X RZ, P0, PT, R97, R75, RZ, P0, !PT ;  /* 0x0000004b61ff7210 */ /* 0x000fe2000071e4ff */
[----:B------:R-:W-:Y:S01]  /*44830*/  IMAD.WIDE.U32 R96, R127, -0x45f6b800, RZ ;  /* 0xba0948007f607825 */ /* 0x000fe200078e00ff */
[----:B------:R-:W-:-:S02]  /*44840*/  IADD3.X R65, P1, PT, R55, R107, RZ, P1, !PT ;  /* 0x0000006b37417210 */ /* 0x000fc40000f3e4ff */
[----:B------:R-:W-:Y:S01]  /*44850*/  IADD3.X RZ, P2, PT, R99, R57, RZ, P2, !PT ;  /* 0x0000003963ff7210 */ /* 0x000fe2000175e4ff */
[----:B------:R-:W-:Y:S02]  /*44860*/  IMAD.MOV.U32 R94, RZ, RZ, R105 ;  /* 0x000000ffff5e7224 */ /* 0x000fe400078e0069 */
[----:B------:R-:W-:Y:S01]  /*44870*/  IMAD.WIDE.U32 R100, R8, 0x6ca1493b, R98 ;  /* 0x6ca1493b08647825 */ /* 0x000fe200078e0062 */
[----:B------:R-:W-:-:S03]  /*44880*/  IADD3.X R83, P2, PT, R59, R116, RZ, P2, !PT ;  /* 0x000000743b537210 */ /* 0x000fc6000175e4ff */
[----:B------:R-:W-:Y:S01]  /*44890*/  IMAD.WIDE.U32.X R94, R127, 0x170b5d44, R94, P5 ;  /* 0x170b5d447f5e7825 */ /* 0x000fe200028e045e */
[----:B------:R-:W-:Y:S02]  /*448a0*/  IADD3.X R100, P1, PT, R61, R100, RZ, P1, !PT ;  /* 0x000000643d647210 */ /* 0x000fe40000f3e4ff */
[----:B------:R-:W-:Y:S01]  /*448b0*/  IADD3.X R71, P2, PT, R71, R117, RZ, P2, !PT ;  /* 0x0000007547477210 */ /* 0x000fe2000175e4ff */
[----:B------:R-:W-:Y:S01]  /*448c0*/  IMAD.IADD R102, R101, 0x1, R102 ;  /* 0x0000000165667824 */ /* 0x000fe200078e0266 */
[----:B------:R-:W-:Y:S01]  /*448d0*/  IADD3.X R85, P0, PT, R85, R94, RZ, P0, !PT ;  /* 0x0000005e55557210 */ /* 0x000fe2000071e4ff */
[----:B------:R-:W-:-:S03]  /*448e0*/  IMAD.WIDE.U32 R96, P5, R64, 0x1ef3622f, R96 ;  /* 0x1ef3622f40607825 */ /* 0x000fc600078a0060 */
[----:B------:R-:W-:Y:S01]  /*448f0*/  IADD3.X R101, P1, PT, R65, R102, RZ, P1, !PT ;  /* 0x0000006641657210 */ /* 0x000fe20000f3e4ff */
[----:B------:R-:W-:-:S03]  /*44900*/  IMAD.WIDE.U32 R98, R64, -0x45f6b800, RZ ;  /* 0xba09480040627825 */ /* 0x000fc600078e00ff */
[----:B------:R-:W-:Y:S01]  /*44910*/  IADD3.X R59, P1, PT, RZ, RZ, RZ, P1, !PT ;  /* 0x000000ffff3b7210 */ /* 0x000fe20000f3e4ff */
[----:B------:R-:W-:Y:S01]  /*44920*/  IMAD.X R105, RZ, RZ, RZ, P5 ;  /* 0x000000ffff697224 */ /* 0x000fe200028e06ff */
[----:B------:R-:W-:Y:S01]  /*44930*/  IADD3 R57, P5, PT, R96, R99, RZ ;  /* 0x0000006360397210 */ /* 0x000fe20007fbe0ff */
[----:B------:R-:W-:Y:S02]  /*44940*/  IMAD.IADD R55, R113, 0x1, R104 ;  /* 0x0000000171377824 */ /* 0x000fe400078e0268 */
[----:B------:R-:W-:-:S04]  /*44950*/  IMAD.WIDE.U32 R106, R127, 0xf5138f, RZ ;  /* 0x00f5138f7f6a7825 */ /* 0x000fc800078e00ff */
[----:B------:R-:W-:-:S04]  /*44960*/  IMAD.WIDE.U32 R102, R112, -0x1, RZ ;  /* 0xffffffff70667825 */ /* 0x000fc800078e00ff */
[----:B------:R-:W-:Y:S02]  /*44970*/  IMAD.MOV.U32 R104, RZ, RZ, R97 ;  /* 0x000000ffff687224 */ /* 0x000fe400078e0061 */
[----:B------:R-:W-:-:S04]  /*44980*/  IMAD.WIDE.U32 R108, R64, 0xf5138f, RZ ;  /* 0x00f5138f406c7825 */ /* 0x000fc800078e00ff */
[----:B------:R-:W-:-:S04]  /*44990*/  IMAD.WIDE.U32.X R104, R127, 0x1ef3622f, R104, P5 ;  /* 0x1ef3622f7f687825 */ /* 0x000fc800028e0468 */
[----:B------:R-:W-:-:S04]  /*449a0*/  IMAD.WIDE.U32 R106, P5, R64, 0x1a22d9f3, R106 ;  /* 0x1a22d9f3406a7825 */ /* 0x000fc800078a006a */
[----:B------:R-:W-:-:S04]  /*449b0*/  IMAD.WIDE.U32 R110, R102, 0x1, RZ ;  /* 0x00000001666e7825 */ /* 0x000fc800078e00ff */
[----:B------:R-:W-:Y:S01]  /*449c0*/  IMAD.X R113, RZ, RZ, RZ, P5 ;  /* 0x000000ffff717224 */ /* 0x000fe200028e06ff */
[----:B------:R-:W-:Y:S01]  /*449d0*/  IADD3 R65, P5, PT, R106, R109, RZ ;  /* 0x0000006d6a417210 */ /* 0x000fe20007fbe0ff */
[----:B------:R-:W-:Y:S01]  /*449e0*/  IMAD.X R61, RZ, RZ, RZ, P1 ;  /* 0x000000ffff3d7224 */ /* 0x000fe200008e06ff */
[----:B------:R-:W-:Y:S01]  /*449f0*/  IADD3 RZ, P1, PT, R112, R110, RZ ;  /* 0x0000006e70ff7210 */ /* 0x000fe20007f3e0ff */
[----:B------:R-:W-:-:S04]  /*44a00*/  IMAD.WIDE.U32 R114, R127, 0x6ca1493b, RZ ;  /* 0x6ca1493b7f727825 */ /* 0x000fc800078e00ff */
[----:B------:R-:W-:Y:S02]  /*44a10*/  IMAD R87, R112, -0x7af74001, -R55 ;  /* 0x8508bfff70577824 */ /* 0x000fe400078e0a37 */
[----:B------:R-:W-:Y:S02]  /*44a20*/  IMAD.MOV.U32 R112, RZ, RZ, R107 ;  /* 0x000000ffff707224 */ /* 0x000fe400078e006b */
[----:B------:R-:W-:-:S04]  /*44a30*/  IMAD.WIDE.U32 R116, R64, 0x6ca1493b, RZ ;  /* 0x6ca1493b40747825 */ /* 0x000fc800078e00ff */
[----:B------:R-:W-:-:S04]  /*44a40*/  IMAD.WIDE.U32.X R112, R127, 0x1a22d9f3, R112, P5 ;  /* 0x1a22d9f37f707825 */ /* 0x000fc800028e0470 */
[----:B------:R-:W-:-:S04]  /*44a50*/  IMAD.WIDE.U32 R114, P5, R64, -0x39c4fa40, R114 ;  /* 0xc63b05c040727825 */ /* 0x000fc800078a0072 */
[----:B------:R-:W-:-:S04]  /*44a60*/  IMAD.WIDE.U32 R122, R127, 0x17c510ea, RZ ;  /* 0x17c510ea7f7a7825 */ /* 0x000fc800078e00ff */
[----:B------:R-:W-:Y:S01]  /*44a70*/  IMAD.X R77, RZ, RZ, RZ, P4 ;  /* 0x000000ffff4d7224 */ /* 0x000fe200020e06ff */
[----:B------:R-:W-:Y:S01]  /*44a80*/  IADD3 R79, P4, PT, R114, R117, RZ ;  /* 0x00000075724f7210 */ /* 0x000fe20007f9e0ff */
[----:B------:R-:W-:Y:S02]  /*44a90*/  IMAD.X R125, RZ, RZ, RZ, P5 ;  /* 0x000000ffff7d7224 */ /* 0x000fe400028e06ff */
[----:B------:R-:W-:-:S04]  /*44aa0*/  IMAD.WIDE.U32 R122, P5, R64, 0x1ae3a46, R122 ;  /* 0x01ae3a46407a7825 */ /* 0x000fc800078a007a */
[----:B------:R-:W-:Y:S01]  /*44ab0*/  IMAD.MOV.U32 R124, RZ, RZ, R115 ;  /* 0x000000ffff7c7224 */ /* 0x000fe200078e0073 */
[----:B------:R-:W-:Y:S01]  /*44ac0*/  IADD3.X R131, PT, PT, RZ, RZ, RZ, P5, !PT ;  /* 0x000000ffff837210 */ /* 0x000fe20002ffe4ff */
[----:B------:R-:W-:-:S04]  /*44ad0*/  IMAD.WIDE.U32 R120, R64, 0x17c510ea, RZ ;  /* 0x17c510ea40787825 */ /* 0x000fc800078e00ff */
[----:B------:R-:W-:Y:S01]  /*44ae0*/  IMAD.WIDE.U32 R118, R50, R48, R118 ;  /* 0x0000003032767225 */ /* 0x000fe200078e0076 */
[----:B------:R-:W-:-:S03]  /*44af0*/  IADD3 R97, P5, PT, R122, R121, RZ ;  /* 0x000000797a617210 */ /* 0x000fc60007fbe0ff */
[----:B------:R-:W-:Y:S01]  /*44b00*/  IMAD.IADD R87, R103, 0x1, R87 ;  /* 0x0000000167577824 */ /* 0x000fe200078e0257 */
[----:B------:R-:W-:Y:S01]  /*44b10*/  SHF.L.W.U32.HI R9, R9, 0x1, R118 ;  /* 0x0000000109097819 */ /* 0x000fe20000010e76 */
[----:B------:R-:W-:Y:S01]  /*44b20*/  IMAD.WIDE.U32.X R124, R127, -0x39c4fa40, R124, P4 ;  /* 0xc63b05c07f7c7825 */ /* 0x000fe200020e047c */
[----:B------:R-:W-:Y:S02]  /*44b30*/  IADD3 RZ, P4, PT, R100, R74, RZ ;  /* 0x0000004a64ff7210 */ /* 0x000fe40007f9e0ff */
[----:B------:R-:W-:Y:S01]  /*44b40*/  IADD3.X R68, P3, PT, R9, R68, RZ, P3, !PT ;  /* 0x0000004409447210 */ /* 0x000fe20001f7e4ff */
[----:B------:R-:W-:Y:S01]  /*44b50*/  IMAD.IADD R99, R119, 0x1, R130 ;  /* 0x0000000177637824 */ /* 0x000fe200078e0282 */
[----:B------:R-:W-:Y:S01]  /*44b60*/  IADD3.X RZ, P4, PT, R101, R13, RZ, P4, !PT ;  /* 0x0000000d65ff7210 */ /* 0x000fe2000279e4ff */
[----:B------:R-:W-:Y:S01]  /*44b70*/  IMAD.WIDE.U32 R74, R87, 0x1, RZ ;  /* 0x00000001574a7825 */ /* 0x000fe200078e00ff */
[----:B------:R-:W-:Y:S02]  /*44b80*/  IADD3.X R94, P2, PT, R83, R68, RZ, P2, !PT ;  /* 0x00000044535e7210 */ /* 0x000fe4000175e4ff */
[----:B------:R-:W-:Y:S01]  /*44b90*/  SHF.L.W.U32.HI R119, R118, 0x1, R99 ;  /* 0x0000000176777819 */ /* 0x000fe20000010e63 */
[----:B------:R-:W-:Y:S01]  /*44ba0*/  IMAD.MOV.U32 R130, RZ, RZ, R123 ;  /* 0x000000ffff827224 */ /* 0x000fe200078e007b */
[----:B------:R-:W-:Y:S01]  /*44bb0*/  IADD3.X R59, P4, PT, R59, R80, RZ, P4, !PT ;  /* 0x000000503b3b7210 */ /* 0x000fe2000279e4ff */
[----:B------:R-:W-:Y:S01]  /*44bc0*/  IMAD.WIDE.U32 R10, R50, R46, R10 ;  /* 0x0000002e320a7225 */ /* 0x000fe200078e000a */
[----:B------:R-:W-:-:S02]  /*44bd0*/  IADD3.X R110, P3, PT, R119, R69, RZ, P3, !PT ;  /* 0x00000045776e7210 */ /* 0x000fc40001f7e4ff */
[----:B------:R-:W-:Y:S01]  /*44be0*/  IADD3.X R61, P4, PT, R61, R81, RZ, P4, !PT ;  /* 0x000000513d3d7210 */ /* 0x000fe2000279e4ff */
[----:B------:R-:W-:-:S04]  /*44bf0*/  IMAD.WIDE.U32.X R130, R127, 0x1ae3a46, R130, P5 ;  /* 0x01ae3a467f827825 */ /* 0x000fc800028e0482 */
[----:B------:R-:W-:-:S04]  /*44c00*/  IMAD.WIDE.U32 R74, P5, R102, -0x7af74000, R74 ;  /* 0x8508c000664a7825 */ /* 0x000fc800078a004a */
[----:B------:R-:W-:Y:S01]  /*44c10*/  IMAD.X R9, RZ, RZ, RZ, P5 ;  /* 0x000000ffff097224 */ /* 0x000fe200028e06ff */
[----:B------:R-:W-:Y:S01]  /*44c20*/  IADD3 R118, P5, PT, R111, R74, RZ ;  /* 0x0000004a6f767210 */ /* 0x000fe20007fbe0ff */
[----:B------:R-:W-:Y:S01]  /*44c30*/  IMAD.WIDE.U32 R68, R56, 0xf5138f, R100 ;  /* 0x00f5138f38447825 */ /* 0x000fe200078e0064 */
[----:B------:R-:W-:Y:S02]  /*44c40*/  IADD3.X R74, P0, PT, R77, R95, RZ, P0, !PT ;  /* 0x0000005f4d4a7210 */ /* 0x000fe4000071e4ff */
[----:B------:R-:W-:Y:S01]  /*44c50*/  IADD3.X R95, P2, PT, R71, R110, RZ, P2, !PT ;  /* 0x0000006e475f7210 */ /* 0x000fe2000175e4ff */
[----:B------:R-:W-:Y:S01]  /*44c60*/  IMAD.IADD R13, R69, 0x1, R76 ;  /* 0x00000001450d7824 */ /* 0x000fe200078e024c */
[----:B------:R-:W-:Y:S01]  /*44c70*/  IADD3.X R68, P0, PT, R85, R68, RZ, P0, !PT ;  /* 0x0000004455447210 */ /* 0x000fe2000071e4ff */
[----:B------:R-:W-:Y:S01]  /*44c80*/  IMAD.WIDE.U32 R80, R87, 0x30000000, RZ ;  /* 0x3000000057507825 */ /* 0x000fe200078e00ff */
[----:B------:R-:W-:Y:S02]  /*44c90*/  IADD3.X RZ, P1, PT, R55, R118, RZ, P1, !PT ;  /* 0x0000007637ff7210 */ /* 0x000fe40000f3e4ff */
[----:B------:R-:W-:Y:S01]  /*44ca0*/  IADD3.X R69, P0, PT, R74, R13, RZ, P0, !PT ;  /* 0x0000000d4a457210 */ /* 0x000fe2000071e4ff */
[----:B------:R-:W-:Y:S01]  /*44cb0*/  IMAD.WIDE.U32 R76, R8, 0x17c510ea, R94 ;  /* 0x17c510ea084c7825 */ /* 0x000fe200078e005e */
[----:B------:R-:W-:-:S02]  /*44cc0*/  IADD3.X R13, P2, PT, RZ, RZ, RZ, P2, !PT ;  /* 0x000000ffff0d7210 */ /* 0x000fc4000175e4ff */
[----:B------:R-:W-:Y:S01]  /*44cd0*/  IADD3.X R103, P0, PT, RZ, RZ, RZ, P0, !PT ;  /* 0x000000ffff677210 */ /* 0x000fe2000071e4ff */
[----:B------:R-:W-:Y:S01]  /*44ce0*/  IMAD.MOV.U32 R8, RZ, RZ, R75 ;  /* 0x000000ffff087224 */ /* 0x000fe200078e004b */
[----:B------:R-:W-:Y:S01]  /*44cf0*/  SHF.L.W.U32.HI R85, R99, 0x1, R10 ;  /* 0x0000000163557819 */ /* 0x000fe20000010e0a */
[----:B------:R-:W-:Y:S01]  /*44d00*/  IMAD.IADD R74, R77, 0x1, R58 ;  /* 0x000000014d4a7824 */ /* 0x000fe200078e023a */
[----:B------:R-:W-:Y:S01]  /*44d10*/  IADD3.X R58, P4, PT, R59, R76, RZ, P4, !PT ;  /* 0x0000004c3b3a7210 */ /* 0x000fe2000279e4ff */
[----:B------:R-:W-:-:S03]  /*44d20*/  IMAD.WIDE.U32.X R8, R87, -0x7af74000, R8, P5 ;  /* 0x8508c00057087825 */ /* 0x000fc600028e0408 */
[----:B------:R-:W-:Y:S01]  /*44d30*/  IADD3.X R59, P4, PT, R61, R74, RZ, P4, !PT ;  /* 0x0000004a3d3b7210 */ /* 0x000fe2000279e4ff */
[----:B------:R-:W-:Y:S01]  /*44d40*/  IMAD.X R55, RZ, RZ, RZ, P2 ;  /* 0x000000ffff377224 */ /* 0x000fe200010e06ff */
[----:B------:R-:W-:Y:S01]  /*44d50*/  IADD3.X R61, P1, PT, RZ, R8, RZ, P1, !PT ;  /* 0x00000008ff3d7210 */ /* 0x000fe20000f3e4ff */
[----:B------:R-:W-:Y:S01]  /*44d60*/  IMAD.WIDE.U32 R76, R64, -0x45f6b800, R68 ;  /* 0xba094800404c7825 */ /* 0x000fe200078e0044 */
[----:B------:R-:W-:Y:S02]  /*44d70*/  IADD3 RZ, P2, PT, R68, R98, RZ ;  /* 0x0000006244ff7210 */ /* 0x000fe40007f5e0ff */
[----:B------:R-:W-:Y:S01]  /*44d80*/  IADD3.X R83, P5, PT, RZ, RZ, RZ, P4, !PT ;  /* 0x000000ffff537210 */ /* 0x000fe200027be4ff */
[----:B------:R-:W-:Y:S01]  /*44d90*/  IMAD.X R109, RZ, RZ, RZ, P0 ;  /* 0x000000ffff6d7224 */ /* 0x000fe200000e06ff */
[----:B------:R-:W-:Y:S01]  /*44da0*/  IADD3.X R71, P4, PT, RZ, R9, RZ, P1, !PT ;  /* 0x00000009ff477210 */ /* 0x000fe20000f9e4ff */
[----:B------:R-:W-:Y:S01]  /*44db0*/  IMAD.WIDE.U32 R8, R102, 0x30000000, RZ ;  /* 0x3000000066087825 */ /* 0x000fe200078e00ff */
[----:B------:R-:W-:-:S02]  /*44dc0*/  IADD3.X RZ, P1, PT, R69, R57, RZ, P2, !PT ;  /* 0x0000003945ff7210 */ /* 0x000fc4000173e4ff */
[----:B------:R-:W-:Y:S01]  /*44dd0*/  IADD3.X R76, P4, PT, R61, R76, RZ, P4, !PT ;  /* 0x0000004c3d4c7210 */ /* 0x000fe2000279e4ff */
[----:B------:R-:W-:Y:S01]  /*44de0*/  IMAD.WIDE.U32 R80, P2, R102, 0x170b5d44, R80 ;  /* 0x170b5d4466507825 */ /* 0x000fe20007840050 */
[----:B------:R-:W-:-:S03]  /*44df0*/  IADD3.X R103, P1, PT, R103, R104, RZ, P1, !PT ;  /* 0x0000006867677210 */ /* 0x000fc60000f3e4ff */
[----:B------:R-:W-:Y:S01]  /*44e00*/  IMAD.WIDE.U32 R68, R87, -0x45f6b800, RZ ;  /* 0xba09480057447825 */ /* 0x000fe200078e00ff */
[----:B------:R-:W-:Y:S02]  /*44e10*/  IADD3 R107, P0, PT, R80, R9, RZ ;  /* 0x00000009506b7210 */ /* 0x000fe40007f1e0ff */
[----:B------:R-:W-:Y:S01]  /*44e20*/  IADD3.X R109, P1, PT, R109, R105, RZ, P1, !PT ;  /* 0x000000696d6d7210 */ /* 0x000fe20000f3e4ff */
[----:B------:R-:W-:Y:S01]  /*44e30*/  IMAD.X R75, RZ, RZ, RZ, P2 ;  /* 0x000000ffff4b7224 */ /* 0x000fe200010e06ff */
[----:B------:R-:W-:Y:S01]  /*44e40*/  IADD3 RZ, P2, PT, R76, R8, RZ ;  /* 0x000000084cff7210 */ /* 0x000fe20007f5e0ff */
[----:B------:R-:W-:Y:S02]  /*44e50*/  IMAD.X R57, RZ, RZ, RZ, P5 ;  /* 0x000000ffff397224 */ /* 0x000fe400028e06ff */
[----:B------:R-:W-:Y:S02]  /*44e60*/  IMAD.MOV.U32 R74, RZ, RZ, R81 ;  /* 0x000000ffff4a7224 */ /* 0x000fe400078e0051 */
[----:B------:R-:W-:-:S04]  /*44e70*/  IMAD.WIDE.U32 R8, R102, -0x45f6b800, RZ ;  /* 0xba09480066087825 */ /* 0x000fc800078e00ff */
[----:B------:R-:W-:-:S04]  /*44e80*/  IMAD.WIDE.U32 R68, P5, R102, 0x1ef3622f, R68 ;  /* 0x1ef3622f66447825 */ /* 0x000fc800078a0044 */
[----:B------:R-:W-:Y:S01]  /*44e90*/  IMAD.WIDE.U32.X R74, R87, 0x170b5d44, R74, P0 ;  /* 0x170b5d44574a7825 */ /* 0x000fe200000e044a */
[----:B------:R-:W-:-:S03]  /*44ea0*/  IADD3 RZ, P0, PT, R94, R60, RZ ;  /* 0x0000003c5eff7210 */ /* 0x000fc60007f1e0ff */
[----:B------:R-:W-:Y:S01]  /*44eb0*/  IMAD.X R101, RZ, RZ, RZ, P5 ;  /* 0x000000ffff657224 */ /* 0x000fe200028e06ff */
[----:B------:R-:W-:Y:S01]  /*44ec0*/  IADD3 R9, P5, PT, R68, R9, RZ ;  /* 0x0000000944097210 */ /* 0x000fe20007fbe0ff */
[----:B------:R-:W-:Y:S01]  /*44ed0*/  IMAD.WIDE.U32 R60, R87, 0xf5138f, RZ ;  /* 0x00f5138f573c7825 */ /* 0x000fe200078e00ff */
[----:B------:R-:W-:-:S03]  /*44ee0*/  IADD3.X RZ, P0, PT, R95, R4, RZ, P0, !PT ;  /* 0x000000045fff7210 */ /* 0x000fc6000071e4ff */
[----:B------:R-:W-:Y:S01]  /*44ef0*/  IMAD.MOV.U32 R100, RZ, RZ, R69 ;  /* 0x000000ffff647224 */ /* 0x000fe200078e0045 */
[----:B------:R-:W-:Y:S01]  /*44f00*/  IADD3.X R118, P0, PT, R13, R62, RZ, P0, !PT ;  /* 0x0000003e0d767210 */ /* 0x000fe2000071e4ff */
[----:B------:R-:W-:Y:S02]  /*44f10*/  IMAD.IADD R96, R77, 0x1, R96 ;  /* 0x000000014d607824 */ /* 0x000fe400078e0260 */
[----:B------:R-:W-:Y:S01]  /*44f20*/  IMAD.WIDE.U32.X R100, R87, 0x1ef3622f, R100, P5 ;  /* 0x1ef3622f57647825 */ /* 0x000fe200028e0464 */
[----:B------:R-:W-:Y:S02]  /*44f30*/  IADD3.X R55, P0, PT, R55, R63, RZ, P0, !PT ;  /* 0x0000003f37377210 */ /* 0x000fe4000071e4ff */
[----:B------:R-:W-:Y:S01]  /*44f40*/  IADD3.X R77, P4, PT, R71, R96, RZ, P4, !PT ;  /* 0x00000060474d7210 */ /* 0x000fe2000279e4ff */
[----:B------:R-:W-:-:S03]  /*44f50*/  IMAD.WIDE.U32 R94, P5, R102, 0x1a22d9f3, R60 ;  /* 0x1a22d9f3665e7825 */ /* 0x000fc600078a003c */
[----:B------:R-:W-:Y:S01]  /*44f60*/  IADD3.X R69, P4, PT, RZ, RZ, RZ, P4, !PT ;  /* 0x000000ffff457210 */ /* 0x000fe2000279e4ff */
[----:B------:R-:W-:Y:S01]  /*44f70*/  IMAD.WIDE.U32 R60, R102, 0xf5138f, RZ ;  /* 0x00f5138f663c7825 */ /* 0x000fe200078e00ff */
[----:B------:R-:W-:Y:S02]  /*44f80*/  IADD3.X RZ, P2, PT, R77, R107, RZ, P2, !PT ;  /* 0x0000006b4dff7210 */ /* 0x000fe4000175e4ff */
[----:B------:R-:W-:Y:S01]  /*44f90*/  IADD3.X R81, PT, PT, RZ, RZ, RZ, P4, !PT ;  /* 0x000000ffff517210 */ /* 0x000fe200027fe4ff */
[----:B------:R-:W-:Y:S01]  /*44fa0*/  IMAD.X R71, RZ, RZ, RZ, P5 ;  /* 0x000000ffff477224 */ /* 0x000fe200028e06ff */
[----:B------:R-:W-:Y:S01]  /*44fb0*/  IADD3 R4, P5, PT, R94, R61, RZ ;  /* 0x0000003d5e047210 */ /* 0x000fe20007fbe0ff */
[----:B------:R-:W-:Y:S01]  /*44fc0*/  IMAD.WIDE.U32 R98, R87, 0x6ca1493b, RZ ;  /* 0x6ca1493b57627825 */ /* 0x000fe200078e00ff */
[----:B------:R-:W-:Y:S02]  /*44fd0*/  IADD3.X R61, P3, PT, R85, R70, RZ, P3, !PT ;  /* 0x00000046553d7210 */ /* 0x000fe40001f7e4ff */
[----:B------:R-:W-:Y:S01]  /*44fe0*/  IADD3 RZ, P4, PT, R58, R84, RZ ;  /* 0x000000543aff7210 */ /* 0x000fe20007f9e0ff */
[----:B------:R-:W-:Y:S01]  /*44ff0*/  IMAD.MOV.U32 R70, RZ, RZ, R95 ;  /* 0x000000ffff467224 */ /* 0x000fe200078e005f */
[----:B------:R-:W-:Y:S01]  /*45000*/  IADD3.X R118, P0, PT, R118, R61, RZ, P0, !PT ;  /* 0x0000003d76767210 */ /* 0x000fe2000071e4ff */
[----:B------:R-:W-:Y:S01]  /*45010*/  IMAD.IADD R127, R11, 0x1, R126 ;  /* 0x000000010b7f7824 */ /* 0x000fe200078e027e */
[----:B------:R-:W-:Y:S01]  /*45020*/  IADD3.X RZ, P4, PT, R59, R35, RZ, P4, !PT ;  /* 0x000000233bff7210 */ /* 0x000fe2000279e4ff */
[----:B------:R-:W-:-:S03]  /*45030*/  IMAD.WIDE.U32.X R70, R87, 0x1a22d9f3, R70, P5 ;  /* 0x1a22d9f357467825 */ /* 0x000fc600028e0446 */
[----:B------:R-:W-:Y:S01]  /*45040*/  SHF.L.W.U32.HI R96, R10, 0x1, R127 ;  /* 0x000000010a607819 */ /* 0x000fe20000010e7f */
[----:B------:R-:W-:Y:S01]  /*45050*/  IMAD.WIDE.U32 R98, P5, R102, -0x39c4fa40, R98 ;  /* 0xc63b05c066627825 */ /* 0x000fe200078a0062 */
[----:B------:R-:W-:Y:S02]  /*45060*/  IADD3.X R83, P4, PT, R83, R88, RZ, P4, !PT ;  /* 0x0000005853537210 */ /* 0x000fe4000279e4ff */
[----:B------:R-:W-:Y:S01]  /*45070*/  IADD3.X R96, P3, PT, R96, R5, RZ, P3, !PT ;  /* 0x0000000560607210 */ /* 0x000fe20001f7e4ff */
[----:B------:R-:W-:Y:S01]  /*45080*/  IMAD.WIDE.U32 R84, R102, 0x6ca1493b, RZ ;  /* 0x6ca1493b66547825 */ /* 0x000fe200078e00ff */
[----:B------:R-:W-:Y:S02]  /*45090*/  IADD3.X R57, P4, PT, R57, R89, RZ, P4, !PT ;  /* 0x0000005939397210 */ /* 0x000fe4000279e4ff */
[----:B------:R-:W-:Y:S01]  /*450a0*/  IADD3.X R96, P0, PT, R55, R96, RZ, P0, !PT ;  /* 0x0000006037607210 */ /* 0x000fe2000071e4ff */
[----:B------:R-:W-:Y:S01]  /*450b0*/  IMAD.X R11, RZ, RZ, RZ, P5 ;  /* 0x000000ffff0b7224 */ /* 0x000fe200028e06ff */
[----:B------:R-:W-:Y:S01]  /*450c0*/  IADD3 R13, P5, PT, R98, R85, RZ ;  /* 0x00000055620d7210 */ /* 0x000fe20007fbe0ff */
[----:B------:R-:W-:Y:S01]  /*450d0*/  IMAD.WIDE.U32 R110, R87, 0x17c510ea, RZ ;  /* 0x17c510ea576e7825 */ /* 0x000fe200078e00ff */
[----:B------:R-:W-:-:S03]  /*450e0*/  IADD3.X R118, P4, PT, R83, R118, RZ, P4, !PT ;  /* 0x0000007653767210 */ /* 0x000fc6000279e4ff */
[----:B------:R-:W-:Y:S01]  /*450f0*/  IMAD.MOV.U32 R10, RZ, RZ, R99 ;  /* 0x000000ffff0a7224 */ /* 0x000fe200078e0063 */
[----:B------:R-:W-:Y:S01]  /*45100*/  IADD3.X R119, P4, PT, R57, R96, RZ, P4, !PT ;  /* 0x0000006039777210 */ /* 0x000fe2000279e4ff */
[----:B------:R-:W-:-:S03]  /*45110*/  IMAD.WIDE.U32 R62, R102, 0x17c510ea, RZ ;  /* 0x17c510ea663e7825 */ /* 0x000fc600078e00ff */
[----:B------:R-:W-:Y:S01]  /*45120*/  IADD3.X R35, P4, PT, RZ, RZ, RZ, P4, !PT ;  /* 0x000000ffff237210 */ /* 0x000fe2000279e4ff */
[----:B------:R-:W-:-:S04]  /*45130*/  IMAD.WIDE.U32.X R10, R87, -0x39c4fa40, R10, P5 ;  /* 0xc63b05c0570a7825 */ /* 0x000fc800028e040a */
[----:B------:R-:W-:-:S04]  /*45140*/  IMAD.WIDE.U32 R110, P5, R102, 0x1ae3a46, R110 ;  /* 0x01ae3a46666e7825 */ /* 0x000fc800078a006e */
[----:B------:R-:W-:Y:S01]  /*45150*/  IMAD.X R89, RZ, RZ, RZ, P5 ;  /* 0x000000ffff597224 */ /* 0x000fe200028e06ff */
[----:B------:R-:W-:Y:S01]  /*45160*/  IADD3 R5, P5, PT, R110, R63, RZ ;  /* 0x0000003f6e057210 */ /* 0x000fe20007fbe0ff */
[----:B------:R-:W-:Y:S02]  /*45170*/  IMAD.MOV.U32 R88, RZ, RZ, R111 ;  /* 0x000000ffff587224 */ /* 0x000fe400078e006f */
[----:B------:R-:W-:-:S04]  /*45180*/  IMAD.WIDE.U32 R128, R48, R46, R128 ;  /* 0x0000002e30807225 */ /* 0x000fc800078e0080 */
[----:B------:R-:W-:Y:S01]  /*45190*/  IMAD.WIDE.U32.X R88, R87, 0x1ae3a46, R88, P5 ;  /* 0x01ae3a4657587825 */ /* 0x000fe200028e0458 */
[----:B------:R-:W-:Y:S02]  /*451a0*/  IADD3.X R69, P5, PT, R69, R74, RZ, P2, !PT ;  /* 0x0000004a45457210 */ /* 0x000fe400017be4ff */
[----:B------:R-:W-:Y:S01]  /*451b0*/  IADD3 RZ, P2, PT, R118, R86, RZ ;  /* 0x0000005676ff7210 */ /* 0x000fe20007f5e0ff */
[----:B------:R-:W-:Y:S01]  /*451c0*/  IMAD.WIDE.U32 R58, R56, 0x6ca1493b, R58 ;  /* 0x6ca1493b383a7825 */ /* 0x000fe200078e003a */
[----:B------:R-:W-:Y:S02]  /*451d0*/  SHF.L.W.U32.HI R127, R127, 0x1, R128 ;  /* 0x000000017f7f7819 */ /* 0x000fe40000010e80 */
[----:B------:R-:W-:Y:S01]  /*451e0*/  IADD3.X RZ, P2, PT, R119, R37, RZ, P2, !PT ;  /* 0x0000002577ff7210 */ /* 0x000fe2000175e4ff */
[----:B------:R-:W-:Y:S01]  /*451f0*/  IMAD.IADD R55, R129, 0x1, R6 ;  /* 0x0000000181377824 */ /* 0x000fe200078e0206 */
[----:B------:R-:W-:Y:S01]  /*45200*/  IADD3.X R58, P1, PT, R103, R58, RZ, P1, !PT ;  /* 0x0000003a673a7210 */ /* 0x000fe20000f3e4ff */
[----:B------:R-:W-:Y:S01]  /*45210*/  IMAD.WIDE.U32 R76, R102, 0x30000000, R76 ;  /* 0x30000000664c7825 */ /* 0x000fe200078e004c */
[----:B------:R-:W-:-:S02]  /*45220*/  IADD3.X R6, P2, PT, R35, R92, RZ, P2, !PT ;  /* 0x0000005c23067210 */ /* 0x000fc4000175e4ff */
[----:B------:R-:W-:Y:S01]  /*45230*/  IADD3.X R35, P0, PT, RZ, RZ, RZ, P0, !PT ;  /* 0x000000ffff237210 */ /* 0x000fe2000071e4ff */
[----:B------:R-:W-:Y:S01]  /*45240*/  IMAD.X R85, RZ, RZ, RZ, P4 ;  /* 0x000000ffff557224 */ /* 0x000fe200020e06ff */
[----:B------:R-:W-:Y:S01]  /*45250*/  IADD3.X R74, P4, PT, R81, R75, RZ, P5, !PT ;  /* 0x0000004b514a7210 */ /* 0x000fe20002f9e4ff */
[----:B------:R-:W-:Y:S01]  /*45260*/  IMAD.IADD R78, R59, 0x1, R78 ;  /* 0x000000013b4e7824 */ /* 0x000fe200078e024e */
[----:B------:R-:W-:Y:S01]  /*45270*/  SHF.L.W.U32.HI R129, R128, 0x1, R55 ;  /* 0x0000000180817819 */ /* 0x000fe20000010e37 */
[----:B------:R-:W-:Y:S01]  /*45280*/  IMAD.IADD R81, R77, 0x1, R80 ;  /* 0x000000014d517824 */ /* 0x000fe200078e0250 */
[----:B------:R-:W-:Y:S01]  /*45290*/  IADD3.X R85, P2, PT, R85, R93, RZ, P2, !PT ;  /* 0x0000005d55557210 */ /* 0x000fe2000175e4ff */
[----:B------:R-:W-:Y:S01]  /*452a0*/  IMAD.X R80, RZ, RZ, RZ, P0 ;  /* 0x000000ffff507224 */ /* 0x000fe200000e06ff */
[----:B------:R-:W-:Y:S01]  /*452b0*/  IADD3 RZ, P0, PT, R58, R108, RZ ;  /* 0x0000006c3aff7210 */ /* 0x000fe20007f1e0ff */
[----:B------:R-:W-:Y:S01]  /*452c0*/  IMAD.WIDE.U32 R118, R56, 0x17c510ea, R118 ;  /* 0x17c510ea38767825 */ /* 0x000fe200078e0076 */
[----:B------:R-:W-:-:S02]  /*452d0*/  IADD3.X R59, P1, PT, R109, R78, RZ, P1, !PT ;  /* 0x0000004e6d3b7210 */ /* 0x000fc40000f3e4ff */
[----:B------:R-:W-:Y:S01]  /*452e0*/  IADD3.X R127, P3, PT, R127, R72, RZ, P3, !PT ;  /* 0x000000487f7f7210 */ /* 0x000fe20001f7e4ff */
[----:B------:R-:W-:Y:S01]  /*452f0*/  IMAD.WIDE.U32 R56, R76, -0x1, RZ ;  /* 0xffffffff4c387825 */ /* 0x000fe200078e00ff */
[----:B------:R-:W-:Y:S02]  /*45300*/  IADD3.X R78, P2, PT, R6, R35, RZ, P2, !PT ;  /* 0x00000023064e7210 */ /* 0x000fe4000175e4ff */
[----:B------:R-:W-:Y:S01]  /*45310*/  IADD3.X RZ, P0, PT, R59, R65, RZ, P0, !PT ;  /* 0x000000413bff7210 */ /* 0x000fe2000071e4ff */
[----:B------:R-:W-:Y:S01]  /*45320*/  IMAD.IADD R83, R119, 0x1, R82 ;  /* 0x0000000177537824 */ /* 0x000fe200078e0252 */
[----:B------:R-:W-:Y:S01]  /*45330*/  IADD3.X R35, P1, PT, RZ, RZ, RZ, P1, !PT ;  /* 0x000000ffff237210 */ /* 0x000fe20000f3e4ff */
[----:B------:R-:W-:Y:S01]  /*45340*/  IMAD.WIDE.U32 R58, R64, 0xf5138f, R58 ;  /* 0x00f5138f403a7825 */ /* 0x000fe200078e003a */
[----:B------:R-:W-:Y:S02]  /*45350*/  IADD3.X R72, P3, PT, R129, R73, RZ, P3, !PT ;  /* 0x0000004981487210 */ /* 0x000fe40001f7e4ff */
[----:B------:R-:W-:Y:S01]  /*45360*/  IADD3.X R73, P0, PT, R35, R112, RZ, P0, !PT ;  /* 0x0000007023497210 */ /* 0x000fe2000071e4ff */
[----:B------:R-:W-:Y:S01]  /*45370*/  IMAD.X R112, RZ, RZ, RZ, P1 ;  /* 0x000000ffff707224 */ /* 0x000fe200008e06ff */
[----:B------:R-:W-:Y:S01]  /*45380*/  IADD3.X R85, P2, PT, R85, R80, RZ, P2, !PT ;  /* 0x0000005055557210 */ /* 0x000fe2000175e4ff */
[----:B------:R-:W-:Y:S01]  /*45390*/  IMAD R35, R76, -0x7af74001, -R81 ;  /* 0x8508bfff4c237824 */ /* 0x000fe200078e0a51 */
[----:B------:R-:W-:Y:S01]  /*453a0*/  IADD3.X R58, P4, PT, R69, R58, RZ, P4, !PT ;  /* 0x0000003a453a7210 */ /* 0x000fe2000279e4ff */
[----:B------:R-:W-:Y:S01]  /*453b0*/  IMAD.IADD R107, R59, 0x1, R106 ;  /* 0x000000013b6b7824 */ /* 0x000fe200078e026a */
[----:B------:R-:W-:Y:S01]  /*453c0*/  IADD3.X R78, P5, PT, R78, R127, RZ, P2, !PT ;  /* 0x0000007f4e4e7210 */ /* 0x000fe200017be4ff */
[----:B------:R-:W-:Y:S01]  /*453d0*/  IMAD.WIDE.U32 R42, R48, R44, R42 ;  /* 0x0000002c302a7225 */ /* 0x000fe200078e002a */
[----:B------:R-:W-:-:S02]  /*453e0*/  IADD3.X R112, P0, PT, R112, R113, RZ, P0, !PT ;  /* 0x0000007170707210 */ /* 0x000fc4000071e4ff */
[----:B------:R-:W-:Y:S01]  /*453f0*/  IADD3.X R85, P5, PT, R85, R72, RZ, P5, !PT ;  /* 0x0000004855557210 */ /* 0x000fe20002fbe4ff */
[----:B------:R-:W-:Y:S01]  /*45400*/  IMAD.WIDE.U32 R86, R56, 0x1, RZ ;  /* 0x0000000138567825 */ /* 0x000fe200078e00ff */
[----:B------:R-:W-:Y:S02]  /*45410*/  IADD3.X R72, P0, PT, R73, R118, RZ, P0, !PT ;  /* 0x0000007649487210 */ /* 0x000fe4000071e4ff */
[----:B------:R-:W-:Y:S01]  /*45420*/  IADD3 R35, PT, PT, R57, R35, RZ ;  /* 0x0000002339237210 */ /* 0x000fe20007ffe0ff */
[----:B------:R-:W-:Y:S01]  /*45430*/  IMAD.MOV.U32 R6, RZ, RZ, R67 ;  /* 0x000000ffff067224 */ /* 0x000fe200078e0043 */
[----:B------:R-:W-:Y:S01]  /*45440*/  IADD3.X R63, P2, PT, RZ, RZ, RZ, P2, !PT ;  /* 0x000000ffff3f7210 */ /* 0x000fe2000175e4ff */
[----:B------:R-:W-:Y:S01]  /*45450*/  IMAD.WIDE.U32 R52, R46, R44, R52 ;  /* 0x0000002c2e347225 */ /* 0x000fe200078e0034 */
[----:B------:R-:W-:Y:S02]  /*45460*/  IADD3.X R73, P0, PT, R112, R83, RZ, P0, !PT ;  /* 0x0000005370497210 */ /* 0x000fe4000071e4ff */
[----:B------:R-:W-:Y:S01]  /*45470*/  IADD3 RZ, P1, PT, R72, R116, RZ ;  /* 0x0000007448ff7210 */ /* 0x000fe20007f3e0ff */
[----:B------:R-:W-:Y:S01]  /*45480*/  IMAD.WIDE.U32 R82, R35, 0x1, RZ ;  /* 0x0000000123527825 */ /* 0x000fe200078e00ff */
[----:B------:R-:W-:-:S02]  /*45490*/  IADD3.X R63, P5, PT, RZ, R63, RZ, P5, !PT ;  /* 0x0000003fff3f7210 */ /* 0x000fc40002fbe4ff */
[----:B------:R-:W-:Y:S01]  /*454a0*/  IADD3.X R37, P0, PT, RZ, RZ, RZ, P0, !PT ;  /* 0x000000ffff257210 */ /* 0x000fe2000071e4ff */
[----:B------:R-:W-:Y:S01]  /*454b0*/  IMAD.IADD R54, R53, 0x1, R54 ;  /* 0x0000000135367824 */ /* 0x000fe200078e0236 */
[----:B------:R-:W-:Y:S01]  /*454c0*/  IADD3.X RZ, P1, PT, R73, R79, RZ, P1, !PT ;  /* 0x0000004f49ff7210 */ /* 0x000fe20000f3e4ff */
[----:B------:R-:W-:Y:S01]  /*454d0*/  IMAD.WIDE.U32 R72, R64, 0x6ca1493b, R72 ;  /* 0x6ca1493b40487825 */ /* 0x000fe200078e0048 */
[----:B------:R-:W-:Y:S02]  /*454e0*/  IADD3.X R61, PT, PT, RZ, RZ, RZ, P5, P2 ;  /* 0x000000ffff3d7210 */ /* 0x000fe40002fe44ff */
[----:B------:R-:W-:Y:S01]  /*454f0*/  IADD3.X R37, P1, PT, R37, R124, RZ, P1, !PT ;  /* 0x0000007c25257210 */ /* 0x000fe20000f3e4ff */
[----:B------:R-:W-:Y:S01]  /*45500*/  IMAD.WIDE.U32 R82, P2, R56, -0x7af74000, R82 ;  /* 0x8508c00038527825 */ /* 0x000fe20007840052 */
[----:B------:R-:W-:Y:S02]  /*45510*/  IADD3.X R59, P4, PT, R74, R107, RZ, P4, !PT ;  /* 0x0000006b4a3b7210 */ /* 0x000fe4000279e4ff */
[----:B------:R-:W-:Y:S01]  /*45520*/  SHF.L.W.U32.HI R55, R55, 0x1, R42 ;  /* 0x0000000137377819 */ /* 0x000fe20000010e2a */
[----:B------:R-:W-:Y:S01]  /*45530*/  IMAD.X R69, RZ, RZ, RZ, P0 ;  /* 0x000000ffff457224 */ /* 0x000fe200000e06ff */
[----:B------:R-:W-:Y:S01]  /*45540*/  IADD3.X R57, P4, PT, RZ, RZ, RZ, P4, !PT ;  /* 0x000000ffff397210 */ /* 0x000fe2000279e4ff */
[----:B------:R-:W-:Y:S01]  /*45550*/  IMAD.X R77, RZ, RZ, RZ, P2 ;  /* 0x000000ffff4d7224 */ /* 0x000fe200010e06ff */
[----:B------:R-:W-:Y:S01]  /*45560*/  IADD3 RZ, P0, PT, R76, R86, RZ ;  /* 0x000000564cff7210 */ /* 0x000fe20007f1e0ff */
[----:B------:R-:W-:Y:S01]  /*45570*/  IMAD.WIDE.U32 R74, R46, R46, RZ ;  /* 0x0000002e2e4a7225 */ /* 0x000fe200078e00ff */
[----:B------:R-:W-:-:S02]  /*45580*/  IADD3.X R124, P2, PT, R69, R125, RZ, P1, !PT ;  /* 0x0000007d457c7210 */ /* 0x000fc40000f5e4ff */
[----:B------:R-:W-:Y:S01]  /*45590*/  IADD3 RZ, P1, PT, R58, R8, RZ ;  /* 0x000000083aff7210 */ /* 0x000fe20007f3e0ff */
[----:B------:R-:W-:Y:S01]  /*455a0*/  IMAD.X R65, RZ, RZ, RZ, P4 ;  /* 0x000000ffff417224 */ /* 0x000fe200020e06ff */
[----:B------:R-:W-:Y:S01]  /*455b0*/  IADD3.X R8, P2, PT, R37, R78, RZ, P2, !PT ;  /* 0x0000004e25087210 */ /* 0x000fe2000175e4ff */
[----:B------:R-:W-:Y:S01]  /*455c0*/  IMAD.IADD R37, R43, 0x1, R12 ;  /* 0x000000012b257824 */ /* 0x000fe200078e020c */
[----:B------:R-:W-:Y:S01]  /*455d0*/  IADD3.X RZ, P1, PT, R59, R9, RZ, P1, !PT ;  /* 0x000000093bff7210 */ /* 0x000fe20000f3e4ff */
[----:B------:R-:W-:Y:S01]  /*455e0*/  IMAD.IADD R115, R73, 0x1, R114 ;  /* 0x0000000149737824 */ /* 0x000fe200078e0272 */
[----:B------:R-:W-:Y:S01]  /*455f0*/  IADD3.X R9, P2, PT, R124, R85, RZ, P2, !PT ;  /* 0x000000557c097210 */ /* 0x000fe2000175e4ff */
[----:B------:R-:W-:Y:S01]  /*45600*/  IMAD.MOV.U32 R76, RZ, RZ, R83 ;  /* 0x000000ffff4c7224 */ /* 0x000fe200078e0053 */
[----:B------:R-:W-:Y:S01]  /*45610*/  IADD3.X R43, P1, PT, R57, R100, RZ, P1, !PT ;  /* 0x00000064392b7210 */ /* 0x000fe20000f3e4ff */
[----:B------:R-:W-:Y:S01]  /*45620*/  IMAD.WIDE.U32 R58, R102, -0x45f6b800, R58 ;  /* 0xba094800663a7825 */ /* 0x000fe200078e003a */
[----:B------:R-:W-:-:S02]  /*45630*/  IADD3.X R74, P3, PT, R55, R74, RZ, P3, !PT ;  /* 0x0000004a374a7210 */ /* 0x000fc40001f7e4ff */
[----:B------:R-:W-:Y:S01]  /*45640*/  IADD3.X R55, P2, PT, RZ, RZ, RZ, P2, !PT ;  /* 0x000000ffff377210 */ /* 0x000fe2000175e4ff */
[----:B------:R-:W-:Y:S01]  /*45650*/  IMAD.IADD R67, R59, 0x1, R68 ;  /* 0x000000013b437824 */ /* 0x000fe200078e0244 */
[----:B------:R-:W-:Y:S02]  /*45660*/  IADD3.X R100, P1, PT, R65, R101, RZ, P1, !PT ;  /* 0x0000006541647210 */ /* 0x000fe40000f3e4ff */
[----:B------:R-:W-:Y:S01]  /*45670*/  SHF.L.W.U32.HI R57, R42, 0x1, R37 ;  /* 0x000000012a397819 */ /* 0x000fe20000010e25 */
[----:B------:R-:W-:Y:S01]  /*45680*/  IMAD.X R69, RZ, RZ, RZ, P2 ;  /* 0x000000ffff457224 */ /* 0x000fe200010e06ff */
[----:B------:R-:W-:Y:S01]  /*45690*/  IADD3.X R42, P1, PT, R43, R72, RZ, P1, !PT ;  /* 0x000000482b2a7210 */ /* 0x000fe20000f3e4ff */
[----:B------:R-:W-:Y:S01]  /*456a0*/  IMAD.WIDE.U32 R72, R56, 0xf5138f, RZ ;  /* 0x00f5138f38487825 */ /* 0x000fe200078e00ff */
[----:B------:R-:W-:Y:S02]  /*456b0*/  IADD3 RZ, P2, PT, R8, R120, RZ ;  /* 0x0000007808ff7210 */ /* 0x000fe40007f5e0ff */
[----:B------:R-:W-:-:S02]  /*456c0*/  IADD3 R86, P4, PT, R87, R82, RZ ;  /* 0x0000005257567210 */ /* 0x000fc40007f9e0ff */
[----:B------:R-:W-:Y:S02]  /*456d0*/  IADD3.X R43, P1, PT, R100, R115, RZ, P1, !PT ;  /* 0x00000073642b7210 */ /* 0x000fe40000f3e4ff */
[----:B------:R-:W-:Y:S01]  /*456e0*/  IADD3.X RZ, P2, PT, R9, R97, RZ, P2, !PT ;  /* 0x0000006109ff7210 */ /* 0x000fe2000175e4ff */
[----:B------:R-:W-:Y:S01]  /*456f0*/  IMAD.WIDE.U32.X R76, R35, -0x7af74000, R76, P4 ;  /* 0x8508c000234c7825 */ /* 0x000fe200020e044c */
[----:B------:R-:W-:Y:S02]  /*45700*/  IADD3.X RZ, P0, PT, R81, R86, RZ, P0, !PT ;  /* 0x0000005651ff7210 */ /* 0x000fe4000071e4ff */
[----:B------:R-:W-:Y:S01]  /*45710*/  IADD3.X R81, P4, PT, RZ, RZ, RZ, P1, !PT ;  /* 0x000000ffff517210 */ /* 0x000fe20000f9e4ff */
[----:B------:R-:W-:Y:S01]  /*45720*/  IMAD.WIDE.U32 R8, R64, 0x17c510ea, R8 ;  /* 0x17c510ea40087825 */ /* 0x000fe200078e0008 */
[----:B------:R-:W-:Y:S02]  /*45730*/  IADD3.X R12, P1, PT, R55, R130, RZ, P2, !PT ;  /* 0x00000082370c7210 */ /* 0x000fe4000173e4ff */
[----:B------:R-:W-:Y:S01]  /*45740*/  IADD3.X R79, P0, PT, RZ, R76, RZ, P0, !PT ;  /* 0x0000004cff4f7210 */ /* 0x000fe2000071e4ff */
[----:B------:R-:W-:Y:S01]  /*45750*/  IMAD.WIDE.U32 R64, R35, 0x30000000, RZ ;  /* 0x3000000023407825 */ /* 0x000fe200078e00ff */
[----:B------:R-:W-:-:S02]  /*45760*/  IADD3.X R92, P1, PT, R69, R131, RZ, P1, !PT ;  /* 0x00000083455c7210 */ /* 0x000fc40000f3e4ff */
[----:B------:R-:W-:Y:S01]  /*45770*/  IADD3.X R76, P0, PT, RZ, R77, RZ, P0, !PT ;  /* 0x0000004dff4c7210 */ /* 0x000fe2000071e4ff */
[----:B------:R-:W-:Y:S01]  /*45780*/  IMAD.X R55, RZ, RZ, RZ, P4 ;  /* 0x000000ffff377224 */ /* 0x000fe200020e06ff */
[----:B------:R-:W-:Y:S01]  /*45790*/  IADD3 RZ, P2, PT, R42, R60, RZ ;  /* 0x0000003c2aff7210 */ /* 0x000fe20007f5e0ff */
[C---:B------:R-:W-:Y:S01]  /*457a0*/  IMAD.WIDE.U32 R68, P4, R56.reuse, 0x170b5d44, R64 ;  /* 0x170b5d4438447825 */ /* 0x040fe20007880040 */
[----:B------:R-:W-:Y:S02]  /*457b0*/  IADD3.X R78, P0, PT, R79, R58, RZ, P0, !PT ;  /* 0x0000003a4f4e7210 */ /* 0x000fe4000071e4ff */
[----:B------:R-:W-:Y:S01]  /*457c0*/  IADD3.X RZ, P2, PT, R43, R4, RZ, P2, !PT ;  /* 0x000000042bff7210 */ /* 0x000fe2000175e4ff */
[----:B------:R-:W-:Y:S01]  /*457d0*/  IMAD.WIDE.U32 R64, R56, 0x30000000, RZ ;  /* 0x3000000038407825 */ /* 0x000fe200078e00ff */
[----:B------:R-:W-:Y:S02]  /*457e0*/  IADD3.X R79, P0, PT, R76, R67, RZ, P0, !PT ;  /* 0x000000434c4f7210 */ /* 0x000fe4000071e4ff */
[----:B------:R-:W-:Y:S01]  /*457f0*/  IADD3.X R81, P2, PT, R81, R70, RZ, P2, !PT ;  /* 0x0000004651517210 */ /* 0x000fe2000175e4ff */
[----:B------:R-:W-:Y:S01]  /*45800*/  IMAD.IADD R123, R9, 0x1, R122 ;  /* 0x00000001097b7824 */ /* 0x000fe200078e027a */
[----:B------:R-:W-:Y:S01]  /*45810*/  IADD3 R66, P5, PT, R75, R66, RZ ;  /* 0x000000424b427210 */ /* 0x000fe20007fbe0ff */
[----:B------:R-:W-:Y:S01]  /*45820*/  IMAD.X R59, RZ, RZ, RZ, P4 ;  /* 0x000000ffff3b7224 */ /* 0x000fe200020e06ff */
[----:B------:R-:W-:Y:S01]  /*45830*/  IADD3 R9, P4, PT, R68, R65, RZ ;  /* 0x0000004144097210 */ /* 0x000fe20007f9e0ff */
[----:B------:R-:W-:Y:S01]  /*45840*/  IMAD.MOV.U32 R58, RZ, RZ, R69 ;  /* 0x000000ffff3a7224 */ /* 0x000fe200078e0045 */
[----:B------:R-:W-:Y:S01]  /*45850*/  IADD3.X R4, P2, PT, R55, R71, RZ, P2, !PT ;  /* 0x0000004737047210 */ /* 0x000fe2000175e4ff */
[----:B------:R-:W-:Y:S01]  /*45860*/  IMAD.WIDE.U32 R76, R102, 0xf5138f, R42 ;  /* 0x00f5138f664c7825 */ /* 0x000fe200078e002a */
[----:B------:R-:W-:-:S02]  /*45870*/  IADD3.X R85, P1, PT, R12, R63, RZ, P1, !PT ;  /* 0x0000003f0c557210 */ /* 0x000fc40000f3e4ff */
[----:B------:R-:W-:Y:S01]  /*45880*/  IADD3.X R80, P2, PT, R81, R8, RZ, P2, !PT ;  /* 0x0000000851507210 */ /* 0x000fe2000175e4ff */
[C---:B------:R-:W-:Y:S01]  /*45890*/  IMAD.WIDE.U32.X R58, R35.reuse, 0x170b5d44, R58, P4 ;  /* 0x170b5d44233a7825 */ /* 0x040fe200020e043a */
[----:B------:R-:W-:Y:S02]  /*458a0*/  IADD3 RZ, P4, PT, R78, R64, RZ ;  /* 0x000000404eff7210 */ /* 0x000fe40007f9e0ff */
[----:B------:R-:W-:Y:S01]  /*458b0*/  IADD3.X R92, P1, PT, R92, R61, RZ, P1, !PT ;  /* 0x0000003d5c5c7210 */ /* 0x000fe20000f3e4ff */
[----:B------:R-:W-:Y:S01]  /*458c0*/  IMAD.WIDE.U32 R70, R35, -0x45f6b800, RZ ;  /* 0xba09480023467825 */ /* 0x000fe200078e00ff */
[----:B------:R-:W-:Y:S02]  /*458d0*/  IADD3.X RZ, P4, PT, R79, R9, RZ, P4, !PT ;  /* 0x000000094fff7210 */ /* 0x000fe4000279e4ff */
[----:B------:R-:W-:Y:S01]  /*458e0*/  IADD3.X R9, P0, PT, RZ, RZ, RZ, P0, !PT ;  /* 0x000000ffff097210 */ /* 0x000fe2000071e4ff */
[----:B------:R-:W-:Y:S01]  /*458f0*/  IMAD.IADD R95, R77, 0x1, R94 ;  /* 0x000000014d5f7824 */ /* 0x000fe200078e025e */
[----:B------:R-:W-:Y:S01]  /*45900*/  IADD3.X R81, P2, PT, R4, R123, RZ, P2, !PT ;  /* 0x0000007b04517210 */ /* 0x000fe2000175e4ff */
[----:B------:R-:W-:Y:S01]  /*45910*/  IMAD.WIDE.U32.X R60, R47, R47, R6, P5 ;  /* 0x0000002f2f3c7225 */ /* 0x000fe200028e0406 */
[----:B------:R-:W-:-:S02]  /*45920*/  IADD3.X R77, P4, PT, R9, R58, RZ, P4, !PT ;  /* 0x0000003a094d7210 */ /* 0x000fc4000279e4ff */
[----:B------:R-:W-:Y:S01]  /*45930*/  IADD3.X R9, PT, PT, RZ, RZ, RZ, P0, !PT ;  /* 0x000000ffff097210 */ /* 0x000fe200007fe4ff */
[C---:B------:R-:W-:Y:S01]  /*45940*/  IMAD.WIDE.U32 R70, P5, R56.reuse, 0x1ef3622f, R70 ;  /* 0x1ef3622f38467825 */ /* 0x040fe200078a0046 */
[----:B------:R-:W-:Y:S02]  /*45950*/  IADD3.X R63, P2, PT, RZ, RZ, RZ, P2, !PT ;  /* 0x000000ffff3f7210 */ /* 0x000fe4000175e4ff */
[----:B------:R-:W-:Y:S01]  /*45960*/  IADD3.X R4, P0, PT, R9, R59, RZ, P4, !PT ;  /* 0x0000003b09047210 */ /* 0x000fe2000271e4ff */
[----:B------:R-:W-:Y:S01]  /*45970*/  IMAD.WIDE.U32 R42, R56, -0x45f6b800, RZ ;  /* 0xba094800382a7825 */ /* 0x000fe200078e00ff */
[----:B------:R-:W-:Y:S02]  /*45980*/  IADD3.X R57, P3, PT, R57, R66, RZ, P3, !PT ;  /* 0x0000004239397210 */ /* 0x000fe40001f7e4ff */
[----:B------:R-:W-:Y:S01]  /*45990*/  IADD3.X R76, P0, PT, R77, R76, RZ, P0, !PT ;  /* 0x0000004c4d4c7210 */ /* 0x000fe2000071e4ff */
[----:B------:R-:W-:Y:S01]  /*459a0*/  IMAD.X R87, RZ, RZ, RZ, P5 ;  /* 0x000000ffff577224 */ /* 0x000fe200028e06ff */
[----:B------:R-:W-:Y:S01]  /*459b0*/  IADD3 R93, P5, PT, R70, R43, RZ ;  /* 0x0000002b465d7210 */ /* 0x000fe20007fbe0ff */
[----:B------:R-:W-:Y:S01]  /*459c0*/  IMAD.WIDE.U32 R58, R35, 0xf5138f, RZ ;  /* 0x00f5138f233a7825 */ /* 0x000fe200078e00ff */
[----:B------:R-:W-:-:S03]  /*459d0*/  SHF.L.W.U32.HI R37, R37, 0x1, R52 ;  /* 0x0000000125257819 */ /* 0x000fc60000010e34 */
[----:B------:R-:W-:-:S04]  /*459e0*/  IMAD.WIDE.U32 R8, R35, 0x6ca1493b, RZ ;  /* 0x6ca1493b23087825 */ /* 0x000fc800078e00ff */
[----:B------:R-:W-:Y:S02]  /*459f0*/  IMAD.MOV.U32 R86, RZ, RZ, R71 ;  /* 0x000000ffff567224 */ /* 0x000fe400078e0047 */
[----:B------:R-:W-:-:S04]  /*45a00*/  IMAD.WIDE.U32 R58, P4, R56, 0x1a22d9f3, R58 ;  /* 0x1a22d9f3383a7825 */ /* 0x000fc8000788003a */
[----:B------:R-:W-:-:S04]  /*45a10*/  IMAD.WIDE.U32.X R86, R35, 0x1ef3622f, R86, P5 ;  /* 0x1ef3622f23567825 */ /* 0x000fc800028e0456 */
[----:B------:R-:W-:-:S04]  /*45a20*/  IMAD.WIDE.U32 R8, P5, R56, -0x39c4fa40, R8 ;  /* 0xc63b05c038087825 */ /* 0x000fc800078a0008 */
[----:B------:R-:W-:-:S04]  /*45a30*/  IMAD.WIDE.U32 R64, R56, 0x6ca1493b, RZ ;  /* 0x6ca1493b38407825 */ /* 0x000fc800078e00ff */
[----:B------:R-:W-:Y:S01]  /*45a40*/  IMAD.X R83, RZ, RZ, RZ, P4 ;  /* 0x000000ffff537224 */ /* 0x000fe200020e06ff */
[----:B------:R-:W-:Y:S01]  /*45a50*/  IADD3 R71, P4, PT, R58, R73, RZ ;  /* 0x000000493a477210 */ /* 0x000fe20007f9e0ff */
[----:B------:R-:W-:-:S04]  /*45a60*/  IMAD.WIDE.U32 R6, R35, 0x17c510ea, RZ ;  /* 0x17c510ea23067825 */ /* 0x000fc800078e00ff */
[----:B------:R-:W-:Y:S01]  /*45a70*/  IMAD.X R67, RZ, RZ, RZ, P5 ;  /* 0x000000ffff437224 */ /* 0x000fe200028e06ff */
[----:B------:R-:W-:Y:S01]  /*45a80*/  IADD3 R55, P5, PT, R8, R65, RZ ;  /* 0x0000004108377210 */ /* 0x000fe20007fbe0ff */
[----:B------:R-:W-:Y:S02]  /*45a90*/  IMAD.MOV.U32 R82, RZ, RZ, R59 ;  /* 0x000000ffff527224 */ /* 0x000fe400078e003b */
[----:B------:R-:W-:Y:S01]  /*45aa0*/  IMAD.X R65, RZ, RZ, RZ, P2 ;  /* 0x000000ffff417224 */ /* 0x000fe200010e06ff */
[----:B------:R-:W-:Y:S01]  /*45ab0*/  IADD3.X R77, P2, PT, R4, R95, RZ, P0, !PT ;  /* 0x0000005f044d7210 */ /* 0x000fe2000075e4ff */
[----:B------:R-:W-:Y:S02]  /*45ac0*/  IMAD.MOV.U32 R66, RZ, RZ, R9 ;  /* 0x000000ffff427224 */ /* 0x000fe400078e0009 */
[----:B------:R-:W-:Y:S01]  /*45ad0*/  IMAD.WIDE.U32.X R82, R35, 0x1a22d9f3, R82, P4 ;  /* 0x1a22d9f323527825 */ /* 0x000fe200020e0452 */
[----:B------:R-:W-:Y:S02]  /*45ae0*/  IADD3 RZ, P4, PT, R80, R84, RZ ;  /* 0x0000005450ff7210 */ /* 0x000fe40007f9e0ff */
[----:B------:R-:W-:Y:S01]  /*45af0*/  IADD3.X R9, P2, PT, RZ, RZ, RZ, P2, !PT ;  /* 0x000000ffff097210 */ /* 0x000fe2000175e4ff */
[----:B------:R-:W-:-:S04]  /*45b00*/  IMAD.WIDE.U32 R6, P0, R56, 0x1ae3a46, R6 ;  /* 0x01ae3a4638067825 */ /* 0x000fc80007800006 */
[----:B------:R-:W-:Y:S01]  /*45b10*/  IMAD.WIDE.U32.X R66, R35, -0x39c4fa40, R66, P5 ;  /* 0xc63b05c023427825 */ /* 0x000fe200028e0442 */
[----:B------:R-:W-:-:S03]  /*45b20*/  IADD3 RZ, P5, PT, R76, R42, RZ ;  /* 0x0000002a4cff7210 */ /* 0x000fc60007fbe0ff */
[----:B------:R-:W-:-:S04]  /*45b30*/  IMAD.WIDE.U32 R42, R56, 0x17c510ea, RZ ;  /* 0x17c510ea382a7825 */ /* 0x000fc800078e00ff */
[----:B------:R-:W-:Y:S01]  /*45b40*/  IMAD.X R75, RZ, RZ, RZ, P0 ;  /* 0x000000ffff4b7224 */ /* 0x000fe200000e06ff */
[----:B------:R-:W-:Y:S01]  /*45b50*/  IADD3.X RZ, P0, PT, R81, R13, RZ, P4, !PT ;  /* 0x0000000d51ff7210 */ /* 0x000fe2000271e4ff */
[----:B------:R-:W-:Y:S01]  /*45b60*/  IMAD.X R59, RZ, RZ, RZ, P2 ;  /* 0x000000ffff3b7224 */ /* 0x000fe200010e06ff */
[----:B------:R-:W-:Y:S01]  /*45b70*/  IADD3.X RZ, P4, PT, R77, R93, RZ, P5, !PT ;  /* 0x0000005d4dff7210 */ /* 0x000fe20002f9e4ff */
[----:B------:R-:W-:Y:S01]  /*45b80*/  IMAD.WIDE.U32 R78, R56, 0x30000000, R78 ;  /* 0x30000000384e7825 */ /* 0x000fe200078e004e */
[----:B------:R-:W-:Y:S02]  /*45b90*/  IADD3.X R69, P2, PT, R85, R74, RZ, P1, !PT ;  /* 0x0000004a55457210 */ /* 0x000fe40000f5e4ff */
[----:B------:R-:W-:Y:S01]  /*45ba0*/  IADD3 R4, P5, PT, R6, R43, RZ ;  /* 0x0000002b06047210 */ /* 0x000fe20007fbe0ff */
[----:B------:R-:W-:Y:S01]  /*45bb0*/  IMAD.MOV.U32 R74, RZ, RZ, R7 ;  /* 0x000000ffff4a7224 */ /* 0x000fe200078e0007 */
[----:B------:R-:W-:Y:S01]  /*45bc0*/  IADD3.X R10, P0, PT, R63, R10, RZ, P0, !PT ;  /* 0x0000000a3f0a7210 */ /* 0x000fe2000071e4ff */
[----:B------:R-:W-:Y:S01]  /*45bd0*/  IMAD.IADD R43, R79, 0x1, R68 ;  /* 0x000000014f2b7824 */ /* 0x000fe200078e0244 */
[----:B------:R-:W-:Y:S01]  /*45be0*/  IADD3.X R7, P4, PT, R9, R86, RZ, P4, !PT ;  /* 0x0000005609077210 */ /* 0x000fe2000279e4ff */
[----:B------:R-:W-:Y:S01]  /*45bf0*/  IMAD.WIDE.U32.X R12, R35, 0x1ae3a46, R74, P5 ;  /* 0x01ae3a46230c7825 */ /* 0x000fe200028e044a */
[----:B------:R-:W-:-:S02]  /*45c00*/  IADD3.X R35, P0, PT, R65, R11, RZ, P0, !PT ;  /* 0x0000000b41237210 */ /* 0x000fc4000071e4ff */
[----:B------:R-:W-:Y:S01]  /*45c10*/  IADD3.X R86, P4, PT, R59, R87, RZ, P4, !PT ;  /* 0x000000573b567210 */ /* 0x000fe2000279e4ff */
[----:B------:R-:W-:Y:S01]  /*45c20*/  IMAD R9, R78, -0x7af74001, -R43 ;  /* 0x8508bfff4e097824 */ /* 0x000fe200078e0a2b */
[----:B------:R-:W-:Y:S01]  /*45c30*/  IADD3.X R74, P0, PT, R10, R69, RZ, P0, !PT ;  /* 0x000000450a4a7210 */ /* 0x000fe2000071e4ff */
[----:B------:R-:W-:Y:S01]  /*45c40*/  IMAD.WIDE.U32 R68, R102, 0x6ca1493b, R80 ;  /* 0x6ca1493b66447825 */ /* 0x000fe200078e0050 */
[----:B------:R-:W-:Y:S02]  /*45c50*/  IADD3.X R92, P2, PT, R92, R57, RZ, P2, !PT ;  /* 0x000000395c5c7210 */ /* 0x000fe4000175e4ff */
[----:B------:R-:W-:Y:S01]  /*45c60*/  IADD3 RZ, P5, PT, R74, R62, RZ ;  /* 0x0000003e4aff7210 */ /* 0x000fe20007fbe0ff */
[----:B------:R-:W-:Y:S01]  /*45c70*/  IMAD.IADD R99, R69, 0x1, R98 ;  /* 0x0000000145637824 */ /* 0x000fe200078e0262 */
[----:B------:R-:W-:Y:S01]  /*45c80*/  IADD3.X R68, P4, PT, R7, R68, RZ, P4, !PT ;  /* 0x0000004407447210 */ /* 0x000fe2000279e4ff */
[----:B------:R-:W-:Y:S01]  /*45c90*/  IMAD.WIDE.U32 R10, R78, -0x1, RZ ;  /* 0xffffffff4e0a7825 */ /* 0x000fe200078e00ff */
[----:B------:R-:W-:-:S02]  /*45ca0*/  IADD3.X R75, P0, PT, R35, R92, RZ, P0, !PT ;  /* 0x0000005c234b7210 */ /* 0x000fc4000071e4ff */
[----:B------:R-:W-:Y:S01]  /*45cb0*/  IADD3.X R69, P4, PT, R86, R99, RZ, P4, !PT ;  /* 0x0000006356457210 */ /* 0x000fe2000279e4ff */
[----:B------:R-:W-:Y:S01]  /*45cc0*/  IMAD.IADD R7, R11, 0x1, R9 ;  /* 0x000000010b077824 */ /* 0x000fe200078e0209 */
[----:B------:R-:W-:Y:S01]  /*45cd0*/  SHF.L.W.U32.HI R9, R52, 0x1, R54 ;  /* 0x0000000134097819 */ /* 0x000fe20000010e36 */
[----:B------:R-:W-:Y:S01]  /*45ce0*/  IMAD.WIDE.U32 R52, R10, 0x1, RZ ;  /* 0x000000010a347825 */ /* 0x000fe200078e00ff */
[----:B------:R-:W-:Y:S02]  /*45cf0*/  IADD3.X R11, P4, PT, RZ, RZ, RZ, P4, !PT ;  /* 0x000000ffff0b7210 */ /* 0x000fe4000279e4ff */
[----:B------:R-:W-:Y:S01]  /*45d00*/  IADD3.X R57, P0, PT, RZ, RZ, RZ, P0, !PT ;  /* 0x000000ffff397210 */ /* 0x000fe2000071e4ff */
[----:B------:R-:W-:Y:S01]  /*45d10*/  IMAD.WIDE.U32 R80, R7, 0x1, RZ ;  /* 0x0000000107507825 */ /* 0x000fe200078e00ff */
[----:B------:R-:W-:Y:S02]  /*45d20*/  IADD3.X RZ, P5, PT, R75, R5, RZ, P5, !PT ;  /* 0x000000054bff7210 */ /* 0x000fe40002fbe4ff */
[----:B------:R-:W-:Y:S01]  /*45d30*/  IADD3.X R59, PT, PT, RZ, RZ, RZ, P0, !PT ;  /* 0x000000ffff3b7210 */ /* 0x000fe200007fe4ff */
[----:B------:R-:W-:Y:S01]  /*45d40*/  IMAD.X R35, RZ, RZ, RZ, P4 ;  /* 0x000000ffff237224 */ /* 0x000fe200020e06ff */
[----:B------:R-:W-:Y:S01]  /*45d50*/  IADD3 RZ, P0, PT, R78, R52, RZ ;  /* 0x000000344eff7210 */ /* 0x000fe20007f1e0ff */
[----:B------:R-:W-:Y:S01]  /*45d60*/  IMAD.WIDE.U32 R80, P4, R10, -0x7af74000, R80 ;  /* 0x8508c0000a507825 */ /* 0x000fe20007880050 */
[----:B------:R-:W-:-:S03]  /*45d70*/  IADD3.X R5, P5, PT, R57, R88, RZ, P5, !PT ;  /* 0x0000005839057210 */ /* 0x000fc60002fbe4ff */
[----:B------:R-:W-:Y:S01]  /*45d80*/  IMAD.WIDE.U32 R62, R56, -0x45f6b800, R76 ;  /* 0xba094800383e7825 */ /* 0x000fe200078e004c */
[----:B------:R-:W-:-:S03]  /*45d90*/  IADD3.X R57, P5, PT, R59, R89, RZ, P5, !PT ;  /* 0x000000593b397210 */ /* 0x000fc60002fbe4ff */
[----:B------:R-:W-:Y:S01]  /*45da0*/  IMAD.X R77, RZ, RZ, RZ, P4 ;  /* 0x000000ffff4d7224 */ /* 0x000fe200020e06ff */
[----:B------:R-:W-:Y:S01]  /*45db0*/  IADD3 R80, P4, PT, R53, R80, RZ ;  /* 0x0000005035507210 */ /* 0x000fe20007f9e0ff */
[----:B------:R-:W-:Y:S02]  /*45dc0*/  IMAD.MOV.U32 R76, RZ, RZ, R81 ;  /* 0x000000ffff4c7224 */ /* 0x000fe400078e0051 */
[----:B------:R-:W-:Y:S01]  /*45dd0*/  IMAD.IADD R78, R63, 0x1, R70 ;  /* 0x000000013f4e7824 */ /* 0x000fe200078e0246 */
[----:B------:R-:W-:Y:S01]  /*45de0*/  IADD3.X RZ, P0, PT, R43, R80, RZ, P0, !PT ;  /* 0x000000502bff7210 */ /* 0x000fe2000071e4ff */
[----:B------:R-:W-:Y:S01]  /*45df0*/  IMAD.WIDE.U32.X R52, R7, -0x7af74000, R76, P4 ;  /* 0x8508c00007347825 */ /* 0x000fe200020e044c */
[----:B------:R-:W-:Y:S02]  /*45e00*/  IADD3 RZ, P4, PT, R68, R72, RZ ;  /* 0x0000004844ff7210 */ /* 0x000fe40007f9e0ff */
[----:B------:R-:W-:Y:S01]  /*45e10*/  IADD3.X R72, P1, PT, RZ, RZ, RZ, P1, !PT ;  /* 0x000000ffff487210 */ /* 0x000fe20000f3e4ff */
[----:B------:R-:W-:Y:S01]  /*45e20*/  IMAD.WIDE.U32 R74, R102, 0x17c510ea, R74 ;  /* 0x17c510ea664a7825 */ /* 0x000fe200078e004a */
[----:B------:R-:W-:-:S02]  /*45e30*/  IADD3.X RZ, P4, PT, R69, R71, RZ, P4, !PT ;  /* 0x0000004745ff7210 */ /* 0x000fc4000279e4ff */
[----:B------:R-:W-:Y:S01]  /*45e40*/  IADD3.X R72, P2, PT, RZ, R72, RZ, P2, !PT ;  /* 0x00000048ff487210 */ /* 0x000fe2000175e4ff */
[----:B------:R-:W-:Y:S01]  /*45e50*/  IMAD.WIDE.U32 R70, R7, 0x30000000, RZ ;  /* 0x3000000007467825 */ /* 0x000fe200078e00ff */
[----:B------:R-:W-:Y:S02]  /*45e60*/  IADD3.X R63, P0, PT, RZ, R52, RZ, P0, !PT ;  /* 0x00000034ff3f7210 */ /* 0x000fe4000071e4ff */
[----:B------:R-:W-:Y:S01]  /*45e70*/  IADD3.X R11, P4, PT, R11, R82, RZ, P4, !PT ;  /* 0x000000520b0b7210 */ /* 0x000fe2000279e4ff */
[----:B------:R-:W-:Y:S01]  /*45e80*/  IMAD.IADD R111, R75, 0x1, R110 ;  /* 0x000000014b6f7824 */ /* 0x000fe200078e026e */
[----:B------:R-:W-:Y:S01]  /*45e90*/  IADD3.X R43, P5, PT, R5, R72, RZ, P5, !PT ;  /* 0x00000048052b7210 */ /* 0x000fe20002fbe4ff */
[----:B------:R-:W-:Y:S01]  /*45ea0*/  IMAD.WIDE.U32 R72, R10, 0x30000000, RZ ;  /* 0x300000000a487825 */ /* 0x000fe200078e00ff */
[----:B------:R-:W-:Y:S02]  /*45eb0*/  IADD3.X R5, P0, PT, RZ, R53, RZ, P0, !PT ;  /* 0x00000035ff057210 */ /* 0x000fe4000071e4ff */
[----:B------:R-:W-:-:S02]  /*45ec0*/  IADD3.X R82, P4, PT, R35, R83, RZ, P4, !PT ;  /* 0x0000005323527210 */ /* 0x000fc4000279e4ff */
[----:B------:R-:W-:Y:S01]  /*45ed0*/  IADD3.X R76, PT, PT, RZ, RZ, RZ, P2, P1 ;  /* 0x000000ffff4c7210 */ /* 0x000fe200017e24ff */
[----:B------:R-:W-:Y:S01]  /*45ee0*/  IMAD.WIDE.U32 R52, P1, R10, 0x170b5d44, R70 ;  /* 0x170b5d440a347825 */ /* 0x000fe20007820046 */
[----:B------:R-:W-:Y:S02]  /*45ef0*/  IADD3.X R62, P0, PT, R63, R62, RZ, P0, !PT ;  /* 0x0000003e3f3e7210 */ /* 0x000fe4000071e4ff */
[----:B------:R-:W-:Y:S01]  /*45f00*/  IADD3.X R70, P4, PT, R11, R74, RZ, P4, !PT ;  /* 0x0000004a0b467210 */ /* 0x000fe2000279e4ff */
[----:B------:R-:W-:Y:S01]  /*45f10*/  IMAD.X R75, RZ, RZ, RZ, P1 ;  /* 0x000000ffff4b7224 */ /* 0x000fe200008e06ff */
[----:B------:R-:W-:Y:S01]  /*45f20*/  IADD3 R11, P2, PT, R52, R73, RZ ;  /* 0x00000049340b7210 */ /* 0x000fe20007f5e0ff */
[----:B------:R-:W-:Y:S01]  /*45f30*/  IMAD.MOV.U32 R74, RZ, RZ, R53 ;  /* 0x000000ffff4a7224 */ /* 0x000fe200078e0035 */
[----:B------:R-:W-:Y:S01]  /*45f40*/  IADD3 RZ, P1, PT, R62, R72, RZ ;  /* 0x000000483eff7210 */ /* 0x000fe20007f3e0ff */
[----:B------:R-:W-:Y:S01]  /*45f50*/  IMAD.WIDE.U32 R72, R7, -0x45f6b800, RZ ;  /* 0xba09480007487825 */ /* 0x000fe200078e00ff */
[----:B------:R-:W-:-:S02]  /*45f60*/  IADD3.X R63, P0, PT, R5, R78, RZ, P0, !PT ;  /* 0x0000004e053f7210 */ /* 0x000fc4000071e4ff */
[----:B------:R-:W-:Y:S02]  /*45f70*/  IADD3.X R71, P4, PT, R82, R111, RZ, P4, !PT ;  /* 0x0000006f52477210 */ /* 0x000fe4000279e4ff */
[----:B------:R-:W-:Y:S02]  /*45f80*/  IADD3.X R80, P3, PT, R37, R60, RZ, P3, !PT ;  /* 0x0000003c25507210 */ /* 0x000fe40001f7e4ff */
[----:B------:R-:W-:Y:S02]  /*45f90*/  IADD3.X RZ, P1, PT, R63, R11, RZ, P1, !PT ;  /* 0x0000000b3fff7210 */ /* 0x000fe40000f3e4ff */
[----:B------:R-:W-:Y:S02]  /*45fa0*/  IADD3.X R11, P4, PT, RZ, RZ, RZ, P4, !PT ;  /* 0x000000ffff0b7210 */ /* 0x000fe4000279e4ff */
[----:B------:R-:W-:Y:S01]  /*45fb0*/  IADD3.X R78, P3, PT, R9, R61, RZ, P3, !PT ;  /* 0x0000003d094e7210 */ /* 0x000fe20001f7e4ff */
[----:B------:R-:W-:Y:S01]  /*45fc0*/  IMAD.WIDE.U32.X R60, R7, 0x170b5d44, R74, P2 ;  /* 0x170b5d44073c7825 */ /* 0x000fe200010e044a */
[----:B------:R-:W-:-:S02]  /*45fd0*/  IADD3.X R5, P2, PT, RZ, RZ, RZ, P0, !PT ;  /* 0x000000ffff057210 */ /* 0x000fc4000075e4ff */
[----:B------:R-:W-:Y:S01]  /*45fe0*/  IADD3.X R57, P5, PT, R57, R76, RZ, P5, !PT ;  /* 0x0000004c39397210 */ /* 0x000fe20002fbe4ff */
[----:B------:R-:W-:Y:S01]  /*45ff0*/  IMAD.X R35, RZ, RZ, RZ, P4 ;  /* 0x000000ffff237224 */ /* 0x000fe200020e06ff */
[----:B------:R-:W-:Y:S01]  /*46000*/  IADD3 RZ, P4, PT, R70, R64, RZ ;  /* 0x0000004046ff7210 */ /* 0x000fe20007f9e0ff */
[----:B------:R-:W-:Y:S01]  /*46010*/  IMAD.X R9, RZ, RZ, RZ, P2 ;  /* 0x000000ffff097224 */ /* 0x000fe200010e06ff */
[----:B------:R-:W-:Y:S01]  /*46020*/  IADD3.X R5, P1, PT, R5, R60, RZ, P1, !PT ;  /* 0x0000003c05057210 */ /* 0x000fe20000f3e4ff */
[----:B------:R-:W-:Y:S01]  /*46030*/  IMAD.WIDE.U32 R64, R56, 0xf5138f, R68 ;  /* 0x00f5138f38407825 */ /* 0x000fe200078e0044 */
[----:B------:R-:W-:Y:S02]  /*46040*/  IADD3.X RZ, P4, PT, R71, R55, RZ, P4, !PT ;  /* 0x0000003747ff7210 */ /* 0x000fe4000279e4ff */
[----:B------:R-:W-:Y:S01]  /*46050*/  IADD3.X R9, P1, PT, R9, R61, RZ, P1, !PT ;  /* 0x0000003d09097210 */ /* 0x000fe20000f3e4ff */
[----:B------:R-:W-:Y:S01]  /*46060*/  IMAD.WIDE.U32 R68, R10, -0x45f6b800, RZ ;  /* 0xba0948000a447825 */ /* 0x000fe200078e00ff */
[----:B------:R-:W-:-:S02]  /*46070*/  IADD3.X R66, P2, PT, R11, R66, RZ, P4, !PT ;  /* 0x000000420b427210 */ /* 0x000fc4000275e4ff */
[----:B------:R-:W-:Y:S01]  /*46080*/  IADD3.X R64, P1, PT, R5, R64, RZ, P1, !PT ;  /* 0x0000004005407210 */ /* 0x000fe20000f3e4ff */
[----:B------:R-:W-:Y:S01]  /*46090*/  IMAD.WIDE.U32 R60, P4, R10, 0x1ef3622f, R72 ;  /* 0x1ef3622f0a3c7825 */ /* 0x000fe20007880048 */
[----:B------:R-:W-:Y:S02]  /*460a0*/  IADD3.X R37, P0, PT, R43, R80, RZ, P5, !PT ;  /* 0x000000502b257210 */ /* 0x000fe40002f1e4ff */
[----:B------:R-:W-:Y:S01]  /*460b0*/  IADD3.X R67, P2, PT, R35, R67, RZ, P2, !PT ;  /* 0x0000004323437210 */ /* 0x000fe2000175e4ff */
[----:B------:R-:W-:Y:S01]  /*460c0*/  IMAD.IADD R58, R65, 0x1, R58 ;  /* 0x00000001413a7824 */ /* 0x000fe200078e023a */
[----:B------:R-:W-:Y:S01]  /*460d0*/  IADD3.X R74, P0, PT, R57, R78, RZ, P0, !PT ;  /* 0x0000004e394a7210 */ /* 0x000fe2000071e4ff */
[----:B------:R-:W-:Y:S01]  /*460e0*/  IMAD.X R73, RZ, RZ, RZ, P4 ;  /* 0x000000ffff497224 */ /* 0x000fe200020e06ff */
[----:B------:R-:W-:Y:S01]  /*460f0*/  IADD3 R5, P4, PT, R60, R69, RZ ;  /* 0x000000453c057210 */ /* 0x000fe20007f9e0ff */
[----:B------:R-:W-:Y:S01]  /*46100*/  IMAD.MOV.U32 R72, RZ, RZ, R61 ;  /* 0x000000ffff487224 */ /* 0x000fe200078e003d */
[----:B------:R-:W-:Y:S01]  /*46110*/  IADD3.X R65, P1, PT, R9, R58, RZ, P1, !PT ;  /* 0x0000003a09417210 */ /* 0x000fe20000f3e4ff */
[----:B------:R-:W-:Y:S01]  /*46120*/  IMAD.WIDE.U32 R58, R7, 0xf5138f, RZ ;  /* 0x00f5138f073a7825 */ /* 0x000fe200078e00ff */
[----:B------:R-:W-:-:S02]  /*46130*/  IADD3.X R66, P2, PT, R66, R37, RZ, P2, !PT ;  /* 0x0000002542427210 */ /* 0x000fc4000175e4ff */
[----:B------:R-:W-:Y:S01]  /*46140*/  IADD3.X R9, P1, PT, RZ, RZ, RZ, P1, !PT ;  /* 0x000000ffff097210 */ /* 0x000fe20000f3e4ff */
[----:B------:R-:W-:Y:S01]  /*46150*/  IMAD.WIDE.U32.X R72, R7, 0x1ef3622f, R72, P4 ;  /* 0x1ef3622f07487825 */ /* 0x000fe200020e0448 */
[----:B------:R-:W-:Y:S02]  /*46160*/  IADD3 RZ, P4, PT, R64, R68, RZ ;  /* 0x0000004440ff7210 */ /* 0x000fe40007f9e0ff */
[----:B------:R-:W-:Y:S01]  /*46170*/  IADD3.X R67, P2, PT, R67, R74, RZ, P2, !PT ;  /* 0x0000004a43437210 */ /* 0x000fe2000175e4ff */
[C---:B------:R-:W-:Y:S01]  /*46180*/  IMAD.WIDE.U32 R68, R10.reuse, 0xf5138f, RZ ;  /* 0x00f5138f0a447825 */ /* 0x040fe200078e00ff */
[----:B------:R-:W-:Y:S02]  /*46190*/  IADD3.X RZ, P4, PT, R65, R5, RZ, P4, !PT ;  /* 0x0000000541ff7210 */ /* 0x000fe4000279e4ff */
[----:B------:R-:W-:Y:S01]  /*461a0*/  IADD3.X R35, P2, PT, RZ, RZ, RZ, P2, !PT ;  /* 0x000000ffff237210 */ /* 0x000fe2000175e4ff */
[----:B------:R-:W-:Y:S01]  /*461b0*/  IMAD.X R5, RZ, RZ, RZ, P1 ;  /* 0x000000ffff057224 */ /* 0x000fe200008e06ff */
[----:B------:R-:W-:Y:S01]  /*461c0*/  IADD3.X R9, P4, PT, R9, R72, RZ, P4, !PT ;  /* 0x0000004809097210 */ /* 0x000fe2000279e4ff */
[----:B------:R-:W-:Y:S01]  /*461d0*/  IMAD.WIDE.U32 R58, P1, R10, 0x1a22d9f3, R58 ;  /* 0x1a22d9f30a3a7825 */ /* 0x000fe2000782003a */
[----:B------:R-:W-:-:S02]  /*461e0*/  IADD3.X R37, PT, PT, RZ, RZ, RZ, P2, !PT ;  /* 0x000000ffff257210 */ /* 0x000fc400017fe4ff */
[----:B------:R-:W-:Y:S01]  /*461f0*/  IADD3.X R72, P4, PT, R5, R73, RZ, P4, !PT ;  /* 0x0000004905487210 */ /* 0x000fe2000279e4ff */
[----:B------:R-:W-:Y:S01]  /*46200*/  IMAD.WIDE.U32 R70, R56, 0x6ca1493b, R70 ;  /* 0x6ca1493b38467825 */ /* 0x000fe200078e0046 */
[----:B------:R-:W-:-:S03]  /*46210*/  IADD3 R11, P2, PT, R58, R69, RZ ;  /* 0x000000453a0b7210 */ /* 0x000fc60007f5e0ff */
[----:B------:R-:W-:Y:S01]  /*46220*/  IMAD.X R43, RZ, RZ, RZ, P1 ;  /* 0x000000ffff2b7224 */ /* 0x000fe200008e06ff */
[----:B------:R-:W-:Y:S01]  /*46230*/  IADD3 RZ, P1, PT, R66, R42, RZ ;  /* 0x0000002a42ff7210 */ /* 0x000fe20007f3e0ff */
[----:B------:R-:W-:Y:S01]  /*46240*/  IMAD.IADD R5, R71, 0x1, R8 ;  /* 0x0000000147057824 */ /* 0x000fe200078e0208 */
[----:B------:R-:W-:Y:S01]  /*46250*/  IADD3.X R8, P4, PT, R9, R70, RZ, P4, !PT ;  /* 0x0000004609087210 */ /* 0x000fe2000279e4ff */
[----:B------:R-:W-:Y:S01]  /*46260*/  IMAD.MOV.U32 R42, RZ, RZ, R59 ;  /* 0x000000ffff2a7224 */ /* 0x000fe200078e003b */
[----:B------:R-:W-:Y:S01]  /*46270*/  IADD3.X RZ, P1, PT, R67, R4, RZ, P1, !PT ;  /* 0x0000000443ff7210 */ /* 0x000fe20000f3e4ff */
[----:B------:R-:W-:Y:S01]  /*46280*/  IMAD.WIDE.U32 R56, R56, 0x17c510ea, R66 ;  /* 0x17c510ea38387825 */ /* 0x000fe200078e0042 */
[----:B------:R-:W-:Y:S02]  /*46290*/  IADD3.X R9, P4, PT, R72, R5, RZ, P4, !PT ;  /* 0x0000000548097210 */ /* 0x000fe4000279e4ff */
[----:B------:R-:W-:Y:S01]  /*462a0*/  IADD3.X R35, P1, PT, R35, R12, RZ, P1, !PT ;  /* 0x0000000c23237210 */ /* 0x000fe20000f3e4ff */
[----:B------:R-:W-:Y:S01]  /*462b0*/  IMAD.WIDE.U32.X R70, R7, 0x1a22d9f3, R42, P2 ;  /* 0x1a22d9f307467825 */ /* 0x000fe200010e042a */
[----:B------:R-:W-:-:S02]  /*462c0*/  IADD3 RZ, P2, PT, R8, R68, RZ ;  /* 0x0000004408ff7210 */ /* 0x000fc40007f5e0ff */
[----:B------:R-:W-:Y:S01]  /*462d0*/  IADD3.X R68, P5, PT, RZ, RZ, RZ, P5, !PT ;  /* 0x000000ffff447210 */ /* 0x000fe20002fbe4ff */
[----:B------:R-:W-:Y:S01]  /*462e0*/  IMAD.WIDE.U32 R42, R45, R44, RZ ;  /* 0x0000002c2d2a7225 */ /* 0x000fe200078e00ff */
[----:B------:R-:W-:Y:S02]  /*462f0*/  IADD3.X RZ, P2, PT, R9, R11, RZ, P2, !PT ;  /* 0x0000000b09ff7210 */ /* 0x000fe4000175e4ff */
[----:B------:R-:W-:Y:S01]  /*46300*/  IADD3.X R11, P4, PT, RZ, RZ, RZ, P4, !PT ;  /* 0x000000ffff0b7210 */ /* 0x000fe2000279e4ff */
[----:B------:R-:W-:Y:S01]  /*46310*/  IMAD.WIDE.U32 R4, R7, 0x6ca1493b, RZ ;  /* 0x6ca1493b07047825 */ /* 0x000fe200078e00ff */
[----:B------:R-:W-:Y:S02]  /*46320*/  IADD3.X R68, P0, PT, RZ, R68, RZ, P0, !PT ;  /* 0x00000044ff447210 */ /* 0x000fe4000071e4ff */
[----:B------:R-:W-:Y:S01]  /*46330*/  IADD3.X R11, P2, PT, R11, R70, RZ, P2, !PT ;  /* 0x000000460b0b7210 */ /* 0x000fe2000175e4ff */
[----:B------:R-:W-:Y:S01]  /*46340*/  IMAD.X R70, RZ, RZ, RZ, P4 ;  /* 0x000000ffff467224 */ /* 0x000fe200020e06ff */
[----:B------:R-:W-:Y:S01]  /*46350*/  IADD3.X R37, P1, PT, R37, R13, RZ, P1, !PT ;  /* 0x0000000d25257210 */ /* 0x000fe20000f3e4ff */
[----:B------:R-:W-:-:S03]  /*46360*/  IMAD.WIDE.U32 R42, P4, R44, R45, R42 ;  /* 0x0000002d2c2a7225 */ /* 0x000fc6000788002a */
[----:B------:R-:W-:Y:S01]  /*46370*/  IADD3.X R70, P2, PT, R70, R71, RZ, P2, !PT ;  /* 0x0000004746467210 */ /* 0x000fe2000175e4ff */
[----:B------:R-:W-:Y:S02]  /*46380*/  IMAD.X R55, RZ, RZ, RZ, P4 ;  /* 0x000000ffff377224 */ /* 0x000fe400020e06ff */
[----:B------:R-:W-:Y:S01]  /*46390*/  IMAD.WIDE.U32 R66, R10, 0x6ca1493b, RZ ;  /* 0x6ca1493b0a427825 */ /* 0x000fe200078e00ff */
[----:B------:R-:W-:Y:S02]  /*463a0*/  IADD3.X R12, P2, PT, R11, R56, RZ, P2, !PT ;  /* 0x000000380b0c7210 */ /* 0x000fe4000175e4ff */
[----:B------:R-:W-:Y:S01]  /*463b0*/  SHF.L.W.U32.HI R11, R54, 0x1, R3 ;  /* 0x00000001360b7819 */ /* 0x000fe20000010e03 */
[----:B------:R-:W-:Y:S01]  /*463c0*/  IMAD.WIDE.U32 R4, P4, R10, -0x39c4fa40, R4 ;  /* 0xc63b05c00a047825 */ /* 0x000fe20007880004 */
[----:B------:R-:W-:-:S03]  /*463d0*/  SHF.L.W.U32.HI R3, R3, 0x1, R2 ;  /* 0x0000000103037819 */ /* 0x000fc60000010e02 */
[----:B------:R-:W-:Y:S01]  /*463e0*/  IMAD.IADD R13, R57, 0x1, R6 ;  /* 0x00000001390d7824 */ /* 0x000fe200078e0206 */
[----:B------:R-:W-:Y:S01]  /*463f0*/  IADD3.X R6, PT, PT, RZ, RZ, RZ, P0, P5 ;  /* 0x000000ffff067210 */ /* 0x000fe200007ea4ff */
[----:B------:R-:W-:Y:S01]  /*46400*/  IMAD.WIDE.U32 R56, R44, R44, RZ ;  /* 0x0000002c2c387225 */ /* 0x000fe200078e00ff */
[----:B------:R-:W-:Y:S02]  /*46410*/  IADD3 R53, P5, PT, R4, R67, RZ ;  /* 0x0000004304357210 */ /* 0x000fe40007fbe0ff */
[----:B------:R-:W-:Y:S01]  /*46420*/  IADD3 RZ, P0, PT, R12, R66, RZ ;  /* 0x000000420cff7210 */ /* 0x000fe20007f1e0ff */
[----:B------:R-:W-:Y:S01]  /*46430*/  IMAD.X R67, RZ, RZ, RZ, P4 ;  /* 0x000000ffff437224 */ /* 0x000fe200020e06ff */
[----:B------:R-:W-:Y:S01]  /*46440*/  IADD3.X R13, P2, PT, R70, R13, RZ, P2, !PT ;  /* 0x0000000d460d7210 */ /* 0x000fe2000175e4ff */
[----:B------:R-:W-:Y:S01]  /*46450*/  IMAD.MOV.U32 R66, RZ, RZ, R5 ;  /* 0x000000ffff427224 */ /* 0x000fe200078e0005 */
[----:B------:R-:W-:Y:S01]  /*46460*/  IADD3.X R54, P3, PT, R11, R56, RZ, P3, !PT ;  /* 0x000000380b367210 */ /* 0x000fe20001f7e4ff */
[----:B------:R-:W-:Y:S01]  /*46470*/  IMAD.WIDE.U32 R64, R10, -0x45f6b800, R64 ;  /* 0xba0948000a407825 */ /* 0x000fe200078e0040 */
[----:B------:R-:W-:-:S02]  /*46480*/  IADD3.X R11, P1, PT, R35, R68, RZ, P1, !PT ;  /* 0x00000044230b7210 */ /* 0x000fc40000f3e4ff */
[----:B------:R-:W-:Y:S01]  /*46490*/  IADD3 R70, P4, PT, R57, R42, RZ ;  /* 0x0000002a39467210 */ /* 0x000fe20007f9e0ff */
[----:B------:R-:W-:Y:S01]  /*464a0*/  IMAD.WIDE.U32.X R66, R7, -0x39c4fa40, R66, P5 ;  /* 0xc63b05c007427825 */ /* 0x000fe200028e0442 */
[----:B------:R-:W-:Y:S02]  /*464b0*/  IADD3.X RZ, P0, PT, R13, R53, RZ, P0, !PT ;  /* 0x000000350dff7210 */ /* 0x000fe4000071e4ff */
[----:B------:R-:W-:Y:S01]  /*464c0*/  IADD3.X R5, P2, PT, RZ, RZ, RZ, P2, !PT ;  /* 0x000000ffff057210 */ /* 0x000fe2000175e4ff */
[----:B------:R-:W-:Y:S01]  /*464d0*/  IMAD.WIDE.U32 R56, R7, 0x17c510ea, RZ ;  /* 0x17c510ea07387825 */ /* 0x000fe200078e00ff */
[----:B------:R-:W-:Y:S02]  /*464e0*/  IADD3.X R42, P1, PT, R37, R6, RZ, P1, !PT ;  /* 0x00000006252a7210 */ /* 0x000fe40000f3e4ff */
[----:B------:R-:W-:Y:S01]  /*464f0*/  IADD3.X R6, P0, PT, R5, R66, RZ, P0, !PT ;  /* 0x0000004205067210 */ /* 0x000fe2000071e4ff */
        /* <DEDUP_REMOVED lines=10> */
[----:B------:R-:W-:Y:S02]  /*465a0*/  IMAD.MOV.U32 R66, RZ, RZ, R57 ;  /* 0x000000ffff427224 */ /* 0x000fe400078e0039 */
[----:B------:R-:W-:Y:S02]  /*465b0*/  IMAD.MOV.U32 R54, RZ, RZ, R43 ;  /* 0x000000ffff367224 */ /* 0x000fe400078e002b */
[----:B------:R-:W-:Y:S01]  /*465c0*/  IMAD.WIDE.U32.X R66, R7, 0x1ae3a46, R66, P5 ;  /* 0x01ae3a4607427825 */ /* 0x000fe200028e0442 */
[----:B------:R-:W-:-:S02]  /*465d0*/  IADD3.X R7, P0, PT, R3, R42, RZ, P0, !PT ;  /* 0x0000002a03077210 */ /* 0x000fc4000071e4ff */
[----:B------:R-:W-:Y:S01]  /*465e0*/  IADD3 RZ, P5, PT, R6, R68, RZ ;  /* 0x0000004406ff7210 */ /* 0x000fe20007fbe0ff */
[----:B------:R-:W-:Y:S01]  /*465f0*/  IMAD.WIDE.U32.X R54, R45, R45, R54, P4 ;  /* 0x0000002d2d367225 */ /* 0x000fe200020e0436 */
[----:B------:R-:W-:Y:S02]  /*46600*/  IADD3.X R3, P0, PT, RZ, RZ, RZ, P0, !PT ;  /* 0x000000ffff037210 */ /* 0x000fe4000071e4ff */
[----:B------:R-:W-:Y:S01]  /*46610*/  IADD3.X RZ, P5, PT, R7, R5, RZ, P5, !PT ;  /* 0x0000000507ff7210 */ /* 0x000fe20002fbe4ff */
[----:B------:R-:W-:Y:S01]  /*46620*/  IMAD.WIDE.U32 R42, R10, 0x30000000, R62 ;  /* 0x300000000a2a7825 */ /* 0x000fe200078e003e */
[----:B------:R-:W-:Y:S02]  /*46630*/  IADD3.X R62, P1, PT, RZ, RZ, RZ, P1, !PT ;  /* 0x000000ffff3e7210 */ /* 0x000fe40000f3e4ff */
[----:B------:R-:W-:Y:S01]  /*46640*/  IADD3.X R3, P5, PT, R3, R66, RZ, P5, !PT ;  /* 0x0000004203037210 */ /* 0x000fe20002fbe4ff */
[----:B------:R-:W-:Y:S01]  /*46650*/  IMAD.X R5, RZ, RZ, RZ, P0 ;  /* 0x000000ffff057224 */ /* 0x000fe200000e06ff */
[----:B------:R-:W-:Y:S01]  /*46660*/  LEA.HI.X R54, P3, R2, R54, RZ, 0x1, P3 ;  /* 0x0000003602367211 */ /* 0x000fe20001870cff */
[----:B------:R-:W-:Y:S01]  /*46670*/  IMAD.IADD R11, R43, 0x1, R52 ;  /* 0x000000012b0b7824 */ /* 0x000fe200078e0234 */
[----:B------:R-:W-:Y:S01]  /*46680*/  IADD3.X R2, PT, PT, RZ, RZ, RZ, P1, !PT ;  /* 0x000000ffff027210 */ /* 0x000fe20000ffe4ff */
[----:B------:R-:W-:Y:S01]  /*46690*/  IMAD.IADD R35, R65, 0x1, R60 ;  /* 0x0000000141237824 */ /* 0x000fe200078e023c */
[----:B------:R-:W-:Y:S01]  /*466a0*/  IADD3.X R5, P0, PT, R5, R67, RZ, P5, !PT ;  /* 0x0000004305057210 */ /* 0x000fe20002f1e4ff */
[----:B------:R-:W-:-:S03]  /*466b0*/  IMAD.WIDE.U32 R52, R10, 0xf5138f, R8 ;  /* 0x00f5138f0a347825 */ /* 0x000fc600078e0008 */
        /* <DEDUP_REMOVED lines=10> */
[----:B------:R-:W-:Y:S01]  /*46760*/  IMAD.MOV.U32 R12, RZ, RZ, R64 ;  /* 0x000000ffff0c7224 */ /* 0x000fe200078e0040 */
        /* <DEDUP_REMOVED lines=16> */
[----:B------:R-:W-:Y:S02]  /*46870*/  HFMA2 R2, -RZ, RZ, 2.562999725341796875e-05, 0.7841796875 ;  /* 0x01ae3a46ff027431 */ /* 0x000fe400000001ff */
        /* <DEDUP_REMOVED lines=59> */
.L_x_164:
[----:B------:R-:W-:Y:S05]  /*46c30*/  BSYNC.RELIABLE B3 ;  /* 0x0000000000037941 */ /* 0x000fea0003800100 */
.L_x_163:
        /* <DEDUP_REMOVED lines=12> */
.L_x_162:
[----:B------:R-:W-:Y:S05]  /*46d00*/  BSYNC.RECONVERGENT B2 ;  /* 0x0000000000027941 */ /* 0x000fea0003800200 */
.L_x_161:
[C---:B------:R-:W-:Y:S01]  /*46d10*/  IMAD.WIDE.U32 R52, R90.reuse, R42, RZ ;  /* 0x0000002a5a347225 */ /* 0x040fe200078e00ff */
[----:B------:R-:W-:Y:S03]  /*46d20*/  BSSY.RECONVERGENT B2, `(.L_x_165) ;  /* 0x00004f7000027945 */ /* 0x000fe60003800200 */
[----:B------:R-:W-:-:S04]  /*46d30*/  IMAD.WIDE.U32 R54, R90, R12, RZ ;  /* 0x0000000c5a367225 */ /* 0x000fc800078e00ff */
[----:B------:R-:W-:-:S04]  /*46d40*/  IMAD.WIDE.U32 R52, P0, R11, R149, R52 ;  /* 0x000000950b347225 */ /* 0x000fc80007800034 */
[----:B------:R-:W-:-:S04]  /*46d50*/  IMAD.WIDE.U32 R60, R149, R42, RZ ;  /* 0x0000002a953c7225 */ /* 0x000fc800078e00ff */
[----:B------:R-:W-:Y:S01]  /*46d60*/  IMAD.WIDE.U32 R56, P1, R9, R149, R54 ;  /* 0x0000009509387225 */ /* 0x000fe20007820036 */
[----:B------:R-:W-:-:S03]  /*46d70*/  IADD3 R75, P2, PT, R61, R52, RZ ;  /* 0x000000343d4b7210 */ /* 0x000fc60007f5e0ff */
[----:B------:R-:W-:Y:S01]  /*46d80*/  IMAD.X R65, RZ, RZ, RZ, P0 ;  /* 0x000000ffff417224 */ /* 0x000fe200000e06ff */
[----:B------:R-:W-:Y:S01]  /*46d90*/  IADD3.X R67, PT, PT, RZ, RZ, RZ, P1, !PT ;  /* 0x000000ffff437210 */ /* 0x000fe20000ffe4ff */
[----:B------:R-:W-:Y:S01]  /*46da0*/  IMAD.MOV.U32 R64, RZ, RZ, R53 ;  /* 0x000000ffff407224 */ /* 0x000fe200078e0035 */
[----:B------:R-:W-:Y:S01]  /*46db0*/  IADD3 RZ, P1, PT, RZ, R60, RZ ;  /* 0x0000003cffff7210 */ /* 0x000fe20007f3e0ff */
[----:B------:R-:W-:-:S03]  /*46dc0*/  IMAD.WIDE.U32 R96, R149, R12, RZ ;  /* 0x0000000c95607225 */ /* 0x000fc600078e00ff */
[----:B------:R-:W-:Y:S01]  /*46dd0*/  IADD3.X RZ, P1, PT, RZ, R75, RZ, P1, !PT ;  /* 0x0000004bffff7210 */ /* 0x000fe20000f3e4ff */
[----:B------:R-:W-:Y:S01]  /*46de0*/  IMAD.WIDE.U32 R68, R90, R8, RZ ;  /* 0x000000085a447225 */ /* 0x000fe200078e00ff */
[----:B------:R-:W-:-:S03]  /*46df0*/  IADD3 R72, P5, PT, R97, R56, RZ ;  /* 0x0000003861487210 */ /* 0x000fc60007fbe0ff */
[----:B------:R-:W-:-:S04]  /*46e00*/  IMAD.WIDE.U32.X R64, R11, R90, R64, P2 ;  /* 0x0000005a0b407225 */ /* 0x000fc800010e0440 */
[----:B------:R-:W-:Y:S01]  /*46e10*/  IMAD.WIDE.U32 R58, R90, R10, RZ ;  /* 0x0000000a5a3a7225 */ /* 0x000fe200078e00ff */
[----:B------:R-:W-:-:S03]  /*46e20*/  IADD3.X R97, P2, PT, RZ, R64, RZ, P1, !PT ;  /* 0x00000040ff617210 */ /* 0x000fc60000f5e4ff */
[----:B------:R-:W-:Y:S01]  /*46e30*/  IMAD.WIDE.U32 R70, R90, R6, RZ ;  /* 0x000000065a467225 */ /* 0x000fe200078e00ff */
[----:B------:R-:W-:-:S03]  /*46e40*/  IADD3.X R43, P2, PT, RZ, R65, RZ, P2, !PT ;  /* 0x00000041ff2b7210 */ /* 0x000fc6000175e4ff */
[----:B------:R-:W-:Y:S01]  /*46e50*/  IMAD.MOV.U32 R66, RZ, RZ, R57 ;  /* 0x000000ffff427224 */ /* 0x000fe200078e0039 */
[----:B------:R-:W-:Y:S01]  /*46e60*/  IADD3.X R96, P2, PT, R97, R96, RZ, P2, !PT ;  /* 0x0000006061607210 */ /* 0x000fe2000175e4ff */
[----:B------:R-:W-:-:S03]  /*46e70*/  IMAD.WIDE.U32 R68, P3, R5, R149, R68 ;  /* 0x0000009505447225 */ /* 0x000fc60007860044 */
[----:B------:R-:W-:Y:S01]  /*46e80*/  IADD3.X R97, P2, PT, R43, R72, RZ, P2, !PT ;  /* 0x000000482b617210 */ /* 0x000fe2000175e4ff */
[----:B------:R-:W-:-:S04]  /*46e90*/  IMAD.WIDE.U32 R52, R60, -0x1, RZ ;  /* 0xffffffff3c347825 */ /* 0x000fc800078e00ff */
[----:B------:R-:W-:-:S04]  /*46ea0*/  IMAD.WIDE.U32 R56, R149, R8, RZ ;  /* 0x0000000895387225 */ /* 0x000fc800078e00ff */
[----:B------:R-:W-:Y:S02]  /*46eb0*/  IMAD R13, R60, -0x7af74001, -R75 ;  /* 0x8508bfff3c0d7824 */ /* 0x000fe400078e0a4b */
[----:B------:R-:W-:-:S04]  /*46ec0*/  IMAD.WIDE.U32 R62, P0, R7, R149, R58 ;  /* 0x00000095073e7225 */ /* 0x000fc8000780003a */
[----:B------:R-:W-:-:S04]  /*46ed0*/  IMAD.WIDE.U32 R54, R149, R10, RZ ;  /* 0x0000000a95367225 */ /* 0x000fc800078e00ff */
[----:B------:R-:W-:-:S04]  /*46ee0*/  IMAD.WIDE.U32 R70, P4, R3, R149, R70 ;  /* 0x0000009503467225 */ /* 0x000fc80007880046 */
[----:B------:R-:W-:-:S04]  /*46ef0*/  IMAD.WIDE.U32 R126, R149, R6, RZ ;  /* 0x00000006957e7225 */ /* 0x000fc800078e00ff */
[----:B------:R-:W-:Y:S01]  /*46f00*/  IMAD.X R135, RZ, RZ, RZ, P3 ;  /* 0x000000ffff877224 */ /* 0x000fe200018e06ff */
[----:B------:R-:W-:Y:S01]  /*46f10*/  IADD3 R35, P3, PT, R57, R68, RZ ;  /* 0x0000004439237210 */ /* 0x000fe20007f7e0ff */
[----:B------:R-:W-:Y:S02]  /*46f20*/  IMAD.IADD R13, R53, 0x1, R13 ;  /* 0x00000001350d7824 */ /* 0x000fe400078e020d */
[----:B------:R-:W-:Y:S02]  /*46f30*/  IMAD.MOV.U32 R134, RZ, RZ, R69 ;  /* 0x000000ffff867224 */ /* 0x000fe400078e0045 */
[----:B------:R-:W-:Y:S01]  /*46f40*/  IMAD.X R59, RZ, RZ, RZ, P0 ;  /* 0x000000ffff3b7224 */ /* 0x000fe200000e06ff */
[----:B------:R-:W-:Y:S01]  /*46f50*/  IADD3 R37, P0, PT, R55, R62, RZ ;  /* 0x0000003e37257210 */ /* 0x000fe20007f1e0ff */
[----:B------:R-:W-:-:S04]  /*46f60*/  IMAD.WIDE.U32 R68, R90, R4, RZ ;  /* 0x000000045a447225 */ /* 0x000fc800078e00ff */
[----:B------:R-:W-:Y:S01]  /*46f70*/  IMAD.X R103, RZ, RZ, RZ, P4 ;  /* 0x000000ffff677224 */ /* 0x000fe200020e06ff */
[----:B------:R-:W-:Y:S01]  /*46f80*/  IADD3 R127, P4, PT, R127, R70, RZ ;  /* 0x000000467f7f7210 */ /* 0x000fe20007f9e0ff */
[----:B------:R-:W-:Y:S02]  /*46f90*/  IMAD.MOV.U32 R58, RZ, RZ, R63 ;  /* 0x000000ffff3a7224 */ /* 0x000fe400078e003f */
[----:B------:R-:W-:Y:S02]  /*46fa0*/  IMAD.MOV.U32 R102, RZ, RZ, R71 ;  /* 0x000000ffff667224 */ /* 0x000fe400078e0047 */
[----:B------:R-:W-:-:S04]  /*46fb0*/  IMAD.WIDE.U32 R62, R52, 0x1, RZ ;  /* 0x00000001343e7825 */ /* 0x000fc800078e00ff */
[----:B------:R-:W-:Y:S01]  /*46fc0*/  IMAD.WIDE.U32 R70, R13, 0x1, RZ ;  /* 0x000000010d467825 */ /* 0x000fe200078e00ff */
[----:B------:R-:W-:-:S03]  /*46fd0*/  IADD3 RZ, P1, PT, R60, R62, RZ ;  /* 0x0000003e3cff7210 */ /* 0x000fc60007f3e0ff */
[----:B------:R-:W-:-:S04]  /*46fe0*/  IMAD.WIDE.U32.X R66, R9, R90, R66, P5 ;  /* 0x0000005a09427225 */ /* 0x000fc800028e0442 */
[----:B------:R-:W-:Y:S01]  /*46ff0*/  IMAD.WIDE.U32 R68, P5, R2, R149, R68 ;  /* 0x0000009502447225 */ /* 0x000fe200078a0044 */
[----:B------:R-:W-:-:S03]  /*47000*/  IADD3.X R43, P2, PT, RZ, R66, RZ, P2, !PT ;  /* 0x00000042ff2b7210 */ /* 0x000fc6000175e4ff */
[----:B------:R-:W-:-:S04]  /*47010*/  IMAD.WIDE.U32 R122, R149, R4, RZ ;  /* 0x00000004957a7225 */ /* 0x000fc800078e00ff */
[----:B------:R-:W-:-:S04]  /*47020*/  IMAD.WIDE.U32.X R58, R7, R90, R58, P0 ;  /* 0x0000005a073a7225 */ /* 0x000fc800000e043a */
[----:B------:R-:W-:-:S04]  /*47030*/  IMAD.WIDE.U32 R60, R91, R42, RZ ;  /* 0x0000002a5b3c7225 */ /* 0x000fc800078e00ff */
[----:B------:R-:W-:-:S04]  /*47040*/  IMAD.WIDE.U32 R72, P0, R52, -0x7af74000, R70 ;  /* 0x8508c00034487825 */ /* 0x000fc80007800046 */
[----:B------:R-:W-:Y:S01]  /*47050*/  IMAD.X R65, RZ, RZ, RZ, P5 ;  /* 0x000000ffff417224 */ /* 0x000fe200028e06ff */
[----:B------:R-:W-:Y:S01]  /*47060*/  IADD3 R123, P5, PT, R123, R68, RZ ;  /* 0x000000447b7b7210 */ /* 0x000fe20007fbe0ff */
[----:B------:R-:W-:Y:S02]  /*47070*/  IMAD.MOV.U32 R64, RZ, RZ, R69 ;  /* 0x000000ffff407224 */ /* 0x000fe400078e0045 */
[----:B------:R-:W-:Y:S01]  /*47080*/  IMAD.WIDE.U32.X R102, R3, R90, R102, P4 ;  /* 0x0000005a03667225 */ /* 0x000fe200020e0466 */
[----:B------:R-:W-:Y:S02]  /*47090*/  IADD3 R62, P4, PT, R63, R72, RZ ;  /* 0x000000483f3e7210 */ /* 0x000fe40007f9e0ff */
[----:B------:R-:W-:Y:S01]  /*470a0*/  IADD3.X R72, P2, PT, RZ, R67, RZ, P2, !PT ;  /* 0x00000043ff487210 */ /* 0x000fe2000175e4ff */
[----:B------:R-:W-:Y:S01]  /*470b0*/  IMAD.WIDE.U32.X R134, R5, R90, R134, P3 ;  /* 0x0000005a05867225 */ /* 0x000fe200018e0486 */
[----:B------:R-:W-:-:S03]  /*470c0*/  IADD3.X RZ, P1, PT, R75, R62, RZ, P1, !PT ;  /* 0x0000003e4bff7210 */ /* 0x000fc60000f3e4ff */
[----:B------:R-:W-:-:S04]  /*470d0*/  IMAD.WIDE.U32 R68, R14, R42, RZ ;  /* 0x0000002a0e447225 */ /* 0x000fc800078e00ff */
[----:B------:R-:W-:-:S04]  /*470e0*/  IMAD.WIDE.U32 R60, P3, R11, R14, R60 ;  /* 0x0000000e0b3c7225 */ /* 0x000fc8000786003c */
[----:B------:R-:W-:Y:S01]  /*470f0*/  IMAD.WIDE.U32.X R70, R2, R90, R64, P5 ;  /* 0x0000005a02467225 */ /* 0x000fe200028e0440 */
[----:B------:R-:W-:-:S03]  /*47100*/  IADD3 R53, P5, PT, R60, R69, RZ ;  /* 0x000000453c357210 */ /* 0x000fc60007fbe0ff */
[----:B------:R-:W-:-:S04]  /*47110*/  IMAD.WIDE.U32 R92, R91, R12, RZ ;  /* 0x0000000c5b5c7225 */ /* 0x000fc800078e00ff */
[----:B------:R-:W-:Y:S01]  /*47120*/  IMAD.MOV.U32 R64, RZ, RZ, R73 ;  /* 0x000000ffff407224 */ /* 0x000fe200078e0049 */
[----:B------:R-:W-:Y:S01]  /*47130*/  IADD3.X R73, P2, PT, R43, R54, RZ, P2, !PT ;  /* 0x000000362b497210 */ /* 0x000fe2000175e4ff */
[----:B------:R-:W-:Y:S01]  /*47140*/  IMAD.WIDE.U32 R80, R91, R10, RZ ;  /* 0x0000000a5b507225 */ /* 0x000fe200078e00ff */
[----:B------:R-:W-:-:S03]  /*47150*/  MOV R54, R61 ;  /* 0x0000003d00367202 */ /* 0x000fc60000000f00 */
[----:B------:R-:W-:Y:S02]  /*47160*/  IMAD.X R55, RZ, RZ, RZ, P3 ;  /* 0x000000ffff377224 */ /* 0x000fe400018e06ff */
[----:B------:R-:W-:-:S04]  /*47170*/  IMAD.WIDE.U32 R62, R14, R12, RZ ;  /* 0x0000000c0e3e7225 */ /* 0x000fc800078e00ff */
[----:B------:R-:W-:-:S04]  /*47180*/  IMAD.WIDE.U32 R92, P3, R9, R14, R92 ;  /* 0x0000000e095c7225 */ /* 0x000fc8000786005c */
[----:B------:R-:W-:Y:S01]  /*47190*/  IMAD.X R65, RZ, RZ, RZ, P0 ;  /* 0x000000ffff417224 */ /* 0x000fe200000e06ff */
[----:B------:R-:W-:Y:S01]  /*471a0*/  IADD3 RZ, P0, PT, R96, R68, RZ ;  /* 0x0000004460ff7210 */ /* 0x000fe20007f1e0ff */
[----:B------:R-:W-:-:S03]  /*471b0*/  IMAD.WIDE.U32.X R54, R11, R91, R54, P5 ;  /* 0x0000005b0b367225 */ /* 0x000fc600028e0436 */
[----:B------:R-:W-:Y:S01]  /*471c0*/  IADD3.X RZ, P0, PT, R97, R53, RZ, P0, !PT ;  /* 0x0000003561ff7210 */ /* 0x000fe2000071e4ff */
[----:B------:R-:W-:-:S03]  /*471d0*/  IMAD.WIDE.U32 R94, R14, R10, RZ ;  /* 0x0000000a0e5e7225 */ /* 0x000fc600078e00ff */
[----:B------:R-:W-:Y:S01]  /*471e0*/  IADD3.X R90, P0, PT, RZ, R54, RZ, P0, !PT ;  /* 0x00000036ff5a7210 */ /* 0x000fe2000071e4ff */
[----:B------:R-:W-:-:S03]  /*471f0*/  IMAD.WIDE.U32 R80, P5, R7, R14, R80 ;  /* 0x0000000e07507225 */ /* 0x000fc600078a0050 */
[----:B------:R-:W-:Y:S01]  /*47200*/  IADD3.X R57, P0, PT, RZ, R55, RZ, P0, !PT ;  /* 0x00000037ff397210 */ /* 0x000fe2000071e4ff */
[----:B------:R-:W-:Y:S01]  /*47210*/  IMAD.X R131, RZ, RZ, RZ, P3 ;  /* 0x000000ffff837224 */ /* 0x000fe200018e06ff */
[----:B------:R-:W-:Y:S01]  /*47220*/  IADD3 R61, P3, PT, R92, R63, RZ ;  /* 0x0000003f5c3d7210 */ /* 0x000fe20007f7e0ff */
[----:B------:R-:W-:Y:S01]  /*47230*/  IMAD.WIDE.U32 R68, R91, R8, RZ ;  /* 0x000000085b447225 */ /* 0x000fe200078e00ff */
[----:B------:R-:W-:-:S03]  /*47240*/  IADD3.X R90, P0, PT, R90, R73, RZ, P0, !PT ;  /* 0x000000495a5a7210 */ /* 0x000fc6000071e4ff */
[----:B------:R-:W-:Y:S02]  /*47250*/  IMAD.MOV.U32 R130, RZ, RZ, R93 ;  /* 0x000000ffff827224 */ /* 0x000fe400078e005d */
[----:B------:R-:W-:Y:S01]  /*47260*/  IMAD.X R87, RZ, RZ, RZ, P5 ;  /* 0x000000ffff577224 */ /* 0x000fe200028e06ff */
[----:B------:R-:W-:Y:S01]  /*47270*/  IADD3 R93, P5, PT, R80, R95, RZ ;  /* 0x0000005f505d7210 */ /* 0x000fe20007fbe0ff */
[----:B------:R-:W-:-:S04]  /*47280*/  IMAD.WIDE.U32 R98, R91, R6, RZ ;  /* 0x000000065b627225 */ /* 0x000fc800078e00ff */
[----:B------:R-:W-:Y:S02]  /*47290*/  IMAD.MOV.U32 R86, RZ, RZ, R81 ;  /* 0x000000ffff567224 */ /* 0x000fe400078e0051 */
[----:B------:R-:W-:-:S04]  /*472a0*/  IMAD.WIDE.U32.X R130, R9, R91, R130, P3 ;  /* 0x0000005b09827225 */ /* 0x000fc800018e0482 */
[----:B------:R-:W-:-:S04]  /*472b0*/  IMAD.WIDE.U32 R66, R91, R4, RZ ;  /* 0x000000045b427225 */ /* 0x000fc800078e00ff */
[----:B------:R-:W-:-:S04]  /*472c0*/  IMAD.WIDE.U32 R68, P3, R5, R14, R68 ;  /* 0x0000000e05447225 */ /* 0x000fc80007860044 */
[----:B------:R-:W-:-:S04]  /*472d0*/  IMAD.WIDE.U32.X R86, R7, R91, R86, P5 ;  /* 0x0000005b07567225 */ /* 0x000fc800028e0456 */
[----:B------:R-:W-:-:S04]  /*472e0*/  IMAD.WIDE.U32 R98, P5, R3, R14, R98 ;  /* 0x0000000e03627225 */ /* 0x000fc800078a0062 */
[----:B------:R-:W-:-:S04]  /*472f0*/  IMAD.WIDE.U32 R88, R14, R8, RZ ;  /* 0x000000080e587225 */ /* 0x000fc800078e00ff */
[----:B------:R-:W-:Y:S02]  /*47300*/  IMAD.X R77, RZ, RZ, RZ, P3 ;  /* 0x000000ffff4d7224 */ /* 0x000fe400018e06ff */
[----:B------:R-:W-:-:S04]  /*47310*/  IMAD.WIDE.U32 R54, P3, R2, R14, R66 ;  /* 0x0000000e02367225 */ /* 0x000fc80007860042 */
[----:B------:R-:W-:-:S04]  /*47320*/  IMAD.WIDE.U32 R112, R14, R6, RZ ;  /* 0x000000060e707225 */ /* 0x000fc800078e00ff */
[----:B------:R-:W-:Y:S01]  /*47330*/  IMAD.X R105, RZ, RZ, RZ, P5 ;  /* 0x000000ffff697224 */ /* 0x000fe200028e06ff */
[----:B------:R-:W-:Y:S01]  /*47340*/  IADD3 R43, P5, PT, R68, R89, RZ ;  /* 0x00000059442b7210 */ /* 0x000fe20007fbe0ff */
[----:B------:R-:W-:-:S04]  /*47350*/  IMAD.WIDE.U32.X R64, R13, -0x7af74000, R64, P4 ;  /* 0x8508c0000d407825 */ /* 0x000fc800020e0440 */
[----:B------:R-:W-:Y:S01]  /*47360*/  IMAD.WIDE.U32 R118, R14, R4, RZ ;  /* 0x000000040e767225 */ /* 0x000fe200078e00ff */
[----:B------:R-:W-:-:S03]  /*47370*/  IADD3.X R53, P1, PT, RZ, R64, RZ, P1, !PT ;  /* 0x00000040ff357210 */ /* 0x000fc60000f3e4ff */
[----:B------:R-:W-:Y:S01]  /*47380*/  IMAD.X R109, RZ, RZ, RZ, P3 ;  /* 0x000000ffff6d7224 */ /* 0x000fe200018e06ff */
[----:B------:R-:W-:Y:S01]  /*47390*/  IADD3 R133, P3, PT, R98, R113, RZ ;  /* 0x0000007162857210 */ /* 0x000fe20007f7e0ff */
[----:B------:R-:W-:Y:S01]  /*473a0*/  IMAD.MOV.U32 R76, RZ, RZ, R69 ;  /* 0x000000ffff4c7224 */ /* 0x000fe200078e0045 */
[----:B------:R-:W-:Y:S01]  /*473b0*/  IADD3.X R132, P4, PT, RZ, R65, RZ, P1, !PT ;  /* 0x00000041ff847210 */ /* 0x000fe20000f9e4ff */
[----:B------:R-:W-:Y:S02]  /*473c0*/  IMAD.MOV.U32 R104, RZ, RZ, R99 ;  /* 0x000000ffff687224 */ /* 0x000fe400078e0063 */
[----:B------:R-:W-:Y:S01]  /*473d0*/  IMAD.WIDE.U32.X R76, R5, R91, R76, P5 ;  /* 0x0000005b054c7225 */ /* 0x000fe200028e044c */
[----:B------:R-:W-:-:S03]  /*473e0*/  IADD3 R119, P5, PT, R54, R119, RZ ;  /* 0x0000007736777210 */ /* 0x000fc60007fbe0ff */
[----:B------:R-:W-:Y:S02]  /*473f0*/  IMAD.MOV.U32 R108, RZ, RZ, R55 ;  /* 0x000000ffff6c7224 */ /* 0x000fe400078e0037 */
[----:B------:R-:W-:Y:S01]  /*47400*/  IMAD.WIDE.U32.X R104, R3, R91, R104, P3 ;  /* 0x0000005b03687225 */ /* 0x000fe200018e0468 */
[----:B------:R-:W-:Y:S02]  /*47410*/  IADD3.X R64, P3, PT, R72, R37, RZ, P2, !PT ;  /* 0x0000002548407210 */ /* 0x000fe4000177e4ff */
[----:B------:R-:W-:Y:S01]  /*47420*/  IADD3 RZ, P2, PT, R90, R62, RZ ;  /* 0x0000003e5aff7210 */ /* 0x000fe20007f5e0ff */
[----:B------:R-:W-:Y:S01]  /*47430*/  IMAD.WIDE.U32 R96, R42, R14, R96 ;  /* 0x0000000e2a607225 */ /* 0x000fe200078e0060 */
[----:B------:R-:W-:-:S03]  /*47440*/  IADD3.X R89, P3, PT, RZ, R58, RZ, P3, !PT ;  /* 0x0000003aff597210 */ /* 0x000fc60001f7e4ff */
[----:B------:R-:W-:Y:S01]  /*47450*/  IMAD.WIDE.U32 R74, R16, R42, RZ ;  /* 0x0000002a104a7225 */ /* 0x000fe200078e00ff */
[----:B------:R-:W-:-:S03]  /*47460*/  IADD3.X R62, P3, PT, RZ, R59, RZ, P3, !PT ;  /* 0x0000003bff3e7210 */ /* 0x000fc60001f7e4ff */
[----:B------:R-:W-:Y:S01]  /*47470*/  IMAD.WIDE.U32.X R108, R2, R91, R108, P5 ;  /* 0x0000005b026c7225 */ /* 0x000fe200028e046c */
[----:B------:R-:W-:Y:S02]  /*47480*/  IADD3.X R91, P1, PT, R57, R64, RZ, P0, !PT ;  /* 0x00000040395b7210 */ /* 0x000fe4000073e4ff */
[----:B------:R-:W-:Y:S01]  /*47490*/  IADD3.X R96, P0, PT, R53, R96, RZ, P4, !PT ;  /* 0x0000006035607210 */ /* 0x000fe2000271e4ff */
[----:B------:R-:W-:Y:S01]  /*474a0*/  IMAD.WIDE.U32 R128, R16, R12, RZ ;  /* 0x0000000c10807225 */ /* 0x000fe200078e00ff */
[----:B------:R-:W-:Y:S02]  /*474b0*/  IADD3.X RZ, P2, PT, R91, R61, RZ, P2, !PT ;  /* 0x0000003d5bff7210 */ /* 0x000fe4000175e4ff */
[----:B------:R-:W-:Y:S01]  /*474c0*/  IADD3.X R89, P3, PT, R89, R56, RZ, P3, !PT ;  /* 0x0000003859597210 */ /* 0x000fe20001f7e4ff */
[----:B------:R-:W-:-:S03]  /*474d0*/  IMAD.WIDE.U32 R74, P4, R11, R15, R74 ;  /* 0x0000000f0b4a7225 */ /* 0x000fc6000788004a */
[----:B------:R-:W-:Y:S01]  /*474e0*/  IADD3.X R69, P3, PT, R62, R35, RZ, P3, !PT ;  /* 0x000000233e457210 */ /* 0x000fe20001f7e4ff */
[----:B------:R-:W-:-:S04]  /*474f0*/  IMAD.WIDE.U32 R120, R15, R42, RZ ;  /* 0x0000002a0f787225 */ /* 0x000fc800078e00ff */
[----:B------:R-:W-:Y:S01]  /*47500*/  IMAD.X R85, RZ, RZ, RZ, P4 ;  /* 0x000000ffff557224 */ /* 0x000fe200020e06ff */
[----:B------:R-:W-:Y:S01]  /*47510*/  IADD3 R81, P4, PT, R74, R121, RZ ;  /* 0x000000794a517210 */ /* 0x000fe20007f9e0ff */
[----:B------:R-:W-:-:S04]  /*47520*/  IMAD.WIDE.U32 R116, R16, R10, RZ ;  /* 0x0000000a10747225 */ /* 0x000fc800078e00ff */
[----:B------:R-:W-:-:S04]  /*47530*/  IMAD.WIDE.U32 R72, R15, R12, RZ ;  /* 0x0000000c0f487225 */ /* 0x000fc800078e00ff */
[----:B------:R-:W-:-:S04]  /*47540*/  IMAD.WIDE.U32 R128, P5, R9, R15, R128 ;  /* 0x0000000f09807225 */ /* 0x000fc800078a0080 */
[----:B------:R-:W-:Y:S01]  /*47550*/  IMAD.MOV.U32 R84, RZ, RZ, R75 ;  /* 0x000000ffff547224 */ /* 0x000fe200078e004b */
[----:B------:R-:W-:Y:S01]  /*47560*/  MOV R78, R129 ;  /* 0x00000081004e7202 */ /* 0x000fe20000000f00 */
[----:B------:R-:W-:Y:S02]  /*47570*/  IMAD.IADD R95, R97, 0x1, R60 ;  /* 0x00000001615f7824 */ /* 0x000fe400078e023c */
[----:B------:R-:W-:Y:S01]  /*47580*/  IMAD.X R79, RZ, RZ, RZ, P5 ;  /* 0x000000ffff4f7224 */ /* 0x000fe200028e06ff */
[----:B------:R-:W-:Y:S01]  /*47590*/  IADD3 R53, P5, PT, R128, R73, RZ ;  /* 0x0000004980357210 */ /* 0x000fe20007fbe0ff */
[----:B------:R-:W-:Y:S01]  /*475a0*/  IMAD.WIDE.U32.X R84, R11, R16, R84, P4 ;  /* 0x000000100b547225 */ /* 0x000fe200020e0454 */
[----:B------:R-:W-:-:S03]  /*475b0*/  IADD3.X R97, P0, PT, R132, R95, RZ, P0, !PT ;  /* 0x0000005f84617210 */ /* 0x000fc6000071e4ff */
[----:B------:R-:W-:-:S04]  /*475c0*/  IMAD.WIDE.U32 R60, R16, R8, RZ ;  /* 0x00000008103c7225 */ /* 0x000fc800078e00ff */
[----:B------:R-:W-:-:S04]  /*475d0*/  IMAD.WIDE.U32 R114, R15, R10, RZ ;  /* 0x0000000a0f727225 */ /* 0x000fc800078e00ff */
[----:B------:R-:W-:-:S04]  /*475e0*/  IMAD.WIDE.U32 R116, P4, R7, R15, R116 ;  /* 0x0000000f07747225 */ /* 0x000fc80007880074 */
[----:B------:R-:W-:Y:S01]  /*475f0*/  IMAD.X R111, RZ, RZ, RZ, P4 ;  /* 0x000000ffff6f7224 */ /* 0x000fe200020e06ff */
[----:B------:R-:W-:Y:S01]  /*47600*/  IADD3 R115, P4, PT, R116, R115, RZ ;  /* 0x0000007374737210 */ /* 0x000fe20007f9e0ff */
[----:B------:R-:W-:-:S04]  /*47610*/  IMAD.WIDE.U32.X R78, R9, R16, R78, P5 ;  /* 0x00000010094e7225 */ /* 0x000fc800028e044e */
[----:B------:R-:W-:-:S04]  /*47620*/  IMAD.WIDE.U32 R58, R16, R6, RZ ;  /* 0x00000006103a7225 */ /* 0x000fc800078e00ff */
[----:B------:R-:W-:-:S04]  /*47630*/  IMAD.WIDE.U32 R100, R15, R8, RZ ;  /* 0x000000080f647225 */ /* 0x000fc800078e00ff */
[----:B------:R-:W-:-:S04]  /*47640*/  IMAD.WIDE.U32 R60, P5, R5, R15, R60 ;  /* 0x0000000f053c7225 */ /* 0x000fc800078a003c */
[----:B------:R-:W-:Y:S02]  /*47650*/  IMAD.MOV.U32 R110, RZ, RZ, R117 ;  /* 0x000000ffff6e7224 */ /* 0x000fe400078e0075 */
[----:B------:R-:W-:Y:S02]  /*47660*/  IMAD.X R125, RZ, RZ, RZ, P5 ;  /* 0x000000ffff7d7224 */ /* 0x000fe400028e06ff */
[----:B------:R-:W-:Y:S01]  /*47670*/  IMAD.WIDE.U32.X R110, R7, R16, R110, P4 ;  /* 0x00000010076e7225 */ /* 0x000fe200020e046e */
[----:B------:R-:W-:-:S03]  /*47680*/  IADD3 R55, P4, PT, R60, R101, RZ ;  /* 0x000000653c377210 */ /* 0x000fc60007f9e0ff */
[----:B------:R-:W-:-:S04]  /*47690*/  IMAD.WIDE.U32 R56, R16, R4, RZ ;  /* 0x0000000410387225 */ /* 0x000fc800078e00ff */
[----:B------:R-:W-:-:S04]  /*476a0*/  IMAD.WIDE.U32 R58, P5, R3, R15, R58 ;  /* 0x0000000f033a7225 */ /* 0x000fc800078a003a */
[----:B------:R-:W-:-:S04]  /*476b0*/  IMAD.WIDE.U32 R66, R15, R6, RZ ;  /* 0x000000060f427225 */ /* 0x000fc800078e00ff */
[----:B------:R-:W-:Y:S01]  /*476c0*/  IMAD.MOV.U32 R124, RZ, RZ, R61 ;  /* 0x000000ffff7c7224 */ /* 0x000fe200078e003d */
[----:B------:R-:W-:Y:S01]  /*476d0*/  IADD3.X R61, P3, PT, RZ, R134, RZ, P3, !PT ;  /* 0x00000086ff3d7210 */ /* 0x000fe20001f7e4ff */
[----:B------:R-:W-:Y:S01]  /*476e0*/  IMAD.X R63, RZ, RZ, RZ, P5 ;  /* 0x000000ffff3f7224 */ /* 0x000fe200028e06ff */
[----:B------:R-:W-:Y:S01]  /*476f0*/  IADD3 R37, P5, PT, R58, R67, RZ ;  /* 0x000000433a257210 */ /* 0x000fe20007fbe0ff */
[----:B------:R-:W-:Y:S01]  /*47700*/  IMAD.WIDE.U32.X R124, R5, R16, R124, P4 ;  /* 0x00000010057c7225 */ /* 0x000fe200020e047c */
[----:B------:R-:W-:-:S03]  /*47710*/  IADD3.X R134, P3, PT, RZ, R135, RZ, P3, !PT ;  /* 0x00000087ff867210 */ /* 0x000fc60001f7e4ff */
[----:B------:R-:W-:Y:S01]  /*47720*/  IMAD.WIDE.U32 R56, P4, R2, R15, R56 ;  /* 0x0000000f02387225 */ /* 0x000fe20007880038 */
[----:B------:R-:W-:-:S03]  /*47730*/  IADD3.X R126, P3, PT, R61, R126, RZ, P3, !PT ;  /* 0x0000007e3d7e7210 */ /* 0x000fc60001f7e4ff */
[----:B------:R-:W-:Y:S01]  /*47740*/  IMAD.WIDE.U32 R64, R15, R4, RZ ;  /* 0x000000040f407225 */ /* 0x000fe200078e00ff */
[----:B------:R-:W-:-:S03]  /*47750*/  IADD3.X R61, P3, PT, R134, R127, RZ, P3, !PT ;  /* 0x0000007f863d7210 */ /* 0x000fc60001f7e4ff */
[----:B------:R-:W-:Y:S01]  /*47760*/  IMAD.WIDE.U32 R106, R13, 0x30000000, RZ ;  /* 0x300000000d6a7825 */ /* 0x000fe200078e00ff */
[----:B------:R-:W-:-:S03]  /*47770*/  IADD3.X R67, P3, PT, RZ, R102, RZ, P3, !PT ;  /* 0x00000066ff437210 */ /* 0x000fc60001f7e4ff */
[----:B------:R-:W-:Y:S01]  /*47780*/  IMAD.MOV.U32 R62, RZ, RZ, R59 ;  /* 0x000000ffff3e7224 */ /* 0x000fe200078e003b */
[----:B------:R-:W-:Y:S01]  /*47790*/  IADD3.X R59, P1, PT, RZ, RZ, RZ, P1, !PT ;  /* 0x000000ffff3b7210 */ /* 0x000fe20000f3e4ff */
[----:B------:R-:W-:Y:S01]  /*477a0*/  IMAD.X R83, RZ, RZ, RZ, P4 ;  /* 0x000000ffff537224 */ /* 0x000fe200020e06ff */
[----:B------:R-:W-:Y:S01]  /*477b0*/  IADD3.X R102, P3, PT, RZ, R103, RZ, P3, !PT ;  /* 0x00000067ff667210 */ /* 0x000fe20001f7e4ff */
[----:B------:R-:W-:Y:S01]  /*477c0*/  IMAD.WIDE.U32.X R62, R3, R16, R62, P5 ;  /* 0x00000010033e7225 */ /* 0x000fe200028e043e */
[----:B------:R-:W-:Y:S02]  /*477d0*/  IADD3 R35, P5, PT, R56, R65, RZ ;  /* 0x0000004138237210 */ /* 0x000fe40007fbe0ff */
[----:B------:R-:W-:Y:S01]  /*477e0*/  IADD3.X R132, P2, PT, R59, R130, RZ, P2, !PT ;  /* 0x000000823b847210 */ /* 0x000fe2000175e4ff */
[----:B------:R-:W-:Y:S01]  /*477f0*/  IMAD.WIDE.U32 R136, R52, 0x30000000, RZ ;  /* 0x3000000034887825 */ /* 0x000fe200078e00ff */
[----:B------:R-:W-:-:S03]  /*47800*/  IADD3.X R122, P3, PT, R67, R122, RZ, P3, !PT ;  /* 0x0000007a437a7210 */ /* 0x000fc60001f7e4ff */
[----:B------:R-:W-:-:S04]  /*47810*/  IMAD.WIDE.U32 R106, P4, R52, 0x170b5d44, R106 ;  /* 0x170b5d44346a7825 */ /* 0x000fc8000788006a */
[----:B------:R-:W-:Y:S02]  /*47820*/  IMAD.MOV.U32 R82, RZ, RZ, R57 ;  /* 0x000000ffff527224 */ /* 0x000fe400078e0039 */
[----:B------:R-:W-:Y:S01]  /*47830*/  IMAD.X R57, RZ, RZ, RZ, P1 ;  /* 0x000000ffff397224 */ /* 0x000fe200008e06ff */
[----:B------:R-:W-:Y:S01]  /*47840*/  IADD3 RZ, P1, PT, R96, R136, RZ ;  /* 0x0000008860ff7210 */ /* 0x000fe20007f3e0ff */
[----:B------:R-:W-:Y:S01]  /*47850*/  IMAD.WIDE.U32.X R82, R2, R16, R82, P5 ;  /* 0x0000001002527225 */ /* 0x000fe200028e0452 */
[----:B------:R-:W-:Y:S02]  /*47860*/  IADD3 R137, P5, PT, R106, R137, RZ ;  /* 0x000000896a897210 */ /* 0x000fe40007fbe0ff */
[----:B------:R-:W-:Y:S01]  /*47870*/  IADD3.X R16, P2, PT, R57, R131, RZ, P2, !PT ;  /* 0x0000008339107210 */ /* 0x000fe2000175e4ff */
[----:B------:R-:W-:Y:S01]  /*47880*/  IMAD.X R135, RZ, RZ, RZ, P4 ;  /* 0x000000ffff877224 */ /* 0x000fe200020e06ff */
[----:B------:R-:W-:Y:S01]  /*47890*/  IADD3.X RZ, P1, PT, R97, R137, RZ, P1, !PT ;  /* 0x0000008961ff7210 */ /* 0x000fe20000f3e4ff */
[----:B------:R-:W-:Y:S01]  /*478a0*/  IMAD.MOV.U32 R134, RZ, RZ, R107 ;  /* 0x000000ffff867224 */ /* 0x000fe200078e006b */
[----:B------:R-:W-:Y:S01]  /*478b0*/  IADD3.X R59, P4, PT, RZ, RZ, RZ, P0, !PT ;  /* 0x000000ffff3b7210 */ /* 0x000fe2000079e4ff */
[----:B------:R-:W-:-:S04]  /*478c0*/  IMAD.WIDE.U32 R90, R12, R14, R90 ;  /* 0x0000000e0c5a7225 */ /* 0x000fc800078e005a */
[----:B------:R-:W-:-:S04]  /*478d0*/  IMAD.WIDE.U32.X R130, R13, 0x170b5d44, R134, P5 ;  /* 0x170b5d440d827825 */ /* 0x000fc800028e0486 */
[----:B------:R-:W-:Y:S01]  /*478e0*/  IMAD.IADD R91, R91, 0x1, R92 ;  /* 0x000000015b5b7824 */ /* 0x000fe200078e025c */
[----:B------:R-:W-:Y:S01]  /*478f0*/  IADD3.X R59, P0, PT, R59, R130, RZ, P1, !PT ;  /* 0x000000823b3b7210 */ /* 0x000fe20000f1e4ff */
[----:B------:R-:W-:Y:S01]  /*47900*/  IMAD.X R57, RZ, RZ, RZ, P4 ;  /* 0x000000ffff397224 */ /* 0x000fe200020e06ff */
[----:B------:R-:W-:Y:S01]  /*47910*/  IADD3 RZ, P1, PT, R90, R120, RZ ;  /* 0x000000785aff7210 */ /* 0x000fe20007f3e0ff */
[----:B------:R-:W-:Y:S01]  /*47920*/  IMAD.WIDE.U32 R136, R18, R42, RZ ;  /* 0x0000002a12887225 */ /* 0x000fe200078e00ff */
[----:B------:R-:W-:Y:S02]  /*47930*/  IADD3.X R92, P3, PT, R102, R123, RZ, P3, !PT ;  /* 0x0000007b665c7210 */ /* 0x000fe40001f7e4ff */
[----:B------:R-:W-:Y:S01]  /*47940*/  IADD3.X RZ, P1, PT, R91, R81, RZ, P1, !PT ;  /* 0x000000515bff7210 */ /* 0x000fe20000f3e4ff */
[----:B------:R-:W-:Y:S01]  /*47950*/  IMAD.WIDE.U32 R90, R42, R15, R90 ;  /* 0x0000000f2a5a7225 */ /* 0x000fe200078e005a */
[----:B------:R-:W-:Y:S02]  /*47960*/  IADD3.X R101, P3, PT, RZ, R70, RZ, P3, !PT ;  /* 0x00000046ff657210 */ /* 0x000fe40001f7e4ff */
[----:B------:R-:W-:Y:S01]  /*47970*/  IADD3.X R130, P2, PT, R132, R89, RZ, P2, !PT ;  /* 0x0000005984827210 */ /* 0x000fe2000175e4ff */
[----:B------:R-:W-:Y:S01]  /*47980*/  IMAD.WIDE.U32 R96, R52, 0x30000000, R96 ;  /* 0x3000000034607825 */ /* 0x000fe200078e0060 */
[----:B------:R-:W-:-:S02]  /*47990*/  IADD3.X R57, P0, PT, R57, R131, RZ, P0, !PT ;  /* 0x0000008339397210 */ /* 0x000fc4000071e4ff */
[----:B------:R-:W-:Y:S01]  /*479a0*/  IADD3 RZ, P5, PT, R130, R94, RZ ;  /* 0x0000005e82ff7210 */ /* 0x000fe20007fbe0ff */
[----:B------:R-:W-:Y:S01]  /*479b0*/  IMAD.X R99, RZ, RZ, R71, P3 ;  /* 0x000000ffff637224 */ /* 0x000fe200018e0647 */
[----:B------:R-:W-:Y:S01]  /*479c0*/  IADD3.X R131, P2, PT, R16, R69, RZ, P2, !PT ;  /* 0x0000004510837210 */ /* 0x000fe2000175e4ff */
[----:B------:R-:W-:Y:S01]  /*479d0*/  IMAD.WIDE.U32 R136, P3, R11, R17, R136 ;  /* 0x000000110b887225 */ /* 0x000fe20007860088 */
[----:B------:R-:W-:Y:S02]  /*479e0*/  IADD3 R102, PT, PT, R91, R74, RZ ;  /* 0x0000004a5b667210 */ /* 0x000fe40007ffe0ff */
[----:B------:R-:W-:Y:S01]  /*479f0*/  IADD3.X R70, P0, PT, R59, R90, RZ, P0, !PT ;  /* 0x0000005a3b467210 */ /* 0x000fe2000071e4ff */
[----:B------:R-:W-:Y:S01]  /*47a00*/  IMAD.WIDE.U32 R74, R17, R42, RZ ;  /* 0x0000002a114a7225 */ /* 0x000fe200078e00ff */
[----:B------:R-:W-:Y:S02]  /*47a10*/  IADD3.X R59, P1, PT, RZ, R84, RZ, P1, !PT ;  /* 0x00000054ff3b7210 */ /* 0x000fe40000f3e4ff */
[----:B------:R-:W-:Y:S01]  /*47a20*/  IADD3.X RZ, P5, PT, R131, R93, RZ, P5, !PT ;  /* 0x0000005d83ff7210 */ /* 0x000fe20002fbe4ff */
[----:B------:R-:W-:Y:S01]  /*47a30*/  IMAD.WIDE.U32 R90, R18, R12, RZ ;  /* 0x0000000c125a7225 */ /* 0x000fe200078e00ff */
[----:B------:R-:W-:-:S02]  /*47a40*/  IADD3.X R67, P1, PT, RZ, R85, RZ, P1, !PT ;  /* 0x00000055ff437210 */ /* 0x000fc40000f3e4ff */
[----:B------:R-:W-:Y:S01]  /*47a50*/  IADD3 R117, P4, PT, R136, R75, RZ ;  /* 0x0000004b88757210 */ /* 0x000fe20007f9e0ff */
[----:B------:R-:W-:Y:S01]  /*47a60*/  IMAD.WIDE.U32 R130, R10, R14, R130 ;  /* 0x0000000e0a827225 */ /* 0x000fe200078e0082 */
[----:B------:R-:W-:-:S03]  /*47a70*/  IADD3.X R127, P2, PT, RZ, RZ, RZ, P2, !PT ;  /* 0x000000ffff7f7210 */ /* 0x000fc6000175e4ff */
[----:B------:R-:W-:Y:S01]  /*47a80*/  IMAD.IADD R65, R97, 0x1, R106 ;  /* 0x0000000161417824 */ /* 0x000fe200078e026a */
[----:B------:R-:W-:Y:S01]  /*47a90*/  IADD3.X R130, P1, PT, R59, R130, RZ, P1, !PT ;  /* 0x000000823b827210 */ /* 0x000fe20000f3e4ff */
[----:B------:R-:W-:Y:S01]  /*47aa0*/  IMAD.WIDE.U32 R134, R13, -0x45f6b800, RZ ;  /* 0xba0948000d867825 */ /* 0x000fe200078e00ff */
[----:B------:R-:W-:-:S03]  /*47ab0*/  IADD3.X R127, P5, PT, R127, R86, RZ, P5, !PT ;  /* 0x000000567f7f7210 */ /* 0x000fc60002fbe4ff */
[----:B------:R-:W-:Y:S02]  /*47ac0*/  IMAD.X R121, RZ, RZ, RZ, P3 ;  /* 0x000000ffff797224 */ /* 0x000fe400018e06ff */
[----:B------:R-:W-:Y:S02]  /*47ad0*/  IMAD.MOV.U32 R120, RZ, RZ, R137 ;  /* 0x000000ffff787224 */ /* 0x000fe400078e0089 */
[----:B------:R-:W-:Y:S02]  /*47ae0*/  IMAD.IADD R94, R131, 0x1, R80 ;  /* 0x00000001835e7824 */ /* 0x000fe400078e0250 */
[----:B------:R-:W-:-:S03]  /*47af0*/  IMAD.WIDE.U32 R84, R96, -0x1, RZ ;  /* 0xffffffff60547825 */ /* 0x000fc600078e00ff */
[----:B------:R-:W-:Y:S01]  /*47b00*/  IADD3.X R131, P1, PT, R67, R94, RZ, P1, !PT ;  /* 0x0000005e43837210 */ /* 0x000fe20000f3e4ff */
[----:B------:R-:W-:Y:S02]  /*47b10*/  IMAD R71, R96, -0x7af74001, -R65 ;  /* 0x8508bfff60477824 */ /* 0x000fe400078e0a41 */
[----:B------:R-:W-:Y:S01]  /*47b20*/  IMAD.WIDE.U32 R80, P3, R9, R17, R90 ;  /* 0x0000001109507225 */ /* 0x000fe2000786005a */
[----:B------:R-:W-:-:S03]  /*47b30*/  IADD3.X R59, P1, PT, RZ, RZ, RZ, P1, !PT ;  /* 0x000000ffff3b7210 */ /* 0x000fc60000f3e4ff */
[----:B------:R-:W-:-:S04]  /*47b40*/  IMAD.WIDE.U32.X R120, R11, R18, R120, P4 ;  /* 0x000000120b787225 */ /* 0x000fc800020e0478 */
[----:B------:R-:W-:Y:S02]  /*47b50*/  IMAD.X R69, RZ, RZ, RZ, P2 ;  /* 0x000000ffff457224 */ /* 0x000fe400010e06ff */
[----:B------:R-:W-:-:S04]  /*47b60*/  IMAD.WIDE.U32 R90, R52, -0x45f6b800, RZ ;  /* 0xba094800345a7825 */ /* 0x000fc800078e00ff */
[----:B------:R-:W-:-:S04]  /*47b70*/  IMAD.WIDE.U32 R134, P4, R52, 0x1ef3622f, R134 ;  /* 0x1ef3622f34867825 */ /* 0x000fc80007880086 */
[----:B------:R-:W-:Y:S01]  /*47b80*/  IMAD.IADD R16, R85, 0x1, R71 ;  /* 0x0000000155107824 */ /* 0x000fe200078e0247 */
[----:B------:R-:W-:Y:S01]  /*47b90*/  IADD3.X R71, P0, PT, R57, R102, RZ, P0, !PT ;  /* 0x0000006639477210 */ /* 0x000fe2000071e4ff */
[----:B------:R-:W-:Y:S01]  /*47ba0*/  IMAD.X R103, RZ, RZ, RZ, P3 ;  /* 0x000000ffff677224 */ /* 0x000fe200018e06ff */
[----:B------:R-:W-:Y:S01]  /*47bb0*/  IADD3.X R102, P5, PT, R69, R87, RZ, P5, !PT ;  /* 0x0000005745667210 */ /* 0x000fe20002fbe4ff */
[----:B------:R-:W-:Y:S01]  /*47bc0*/  IMAD.WIDE.U32 R94, R84, 0x1, RZ ;  /* 0x00000001545e7825 */ /* 0x000fe200078e00ff */
[----:B------:R-:W-:Y:S02]  /*47bd0*/  IADD3 R73, P2, PT, R134, R91, RZ ;  /* 0x0000005b86497210 */ /* 0x000fe40007f5e0ff */
[----:B------:R-:W-:Y:S01]  /*47be0*/  IADD3 RZ, P3, PT, R70, R90, RZ ;  /* 0x0000005a46ff7210 */ /* 0x000fe20007f7e0ff */
[----:B------:R-:W-:Y:S01]  /*47bf0*/  IMAD.WIDE.U32 R90, R16, 0x1, RZ ;  /* 0x00000001105a7825 */ /* 0x000fe200078e00ff */
[----:B------:R-:W-:Y:S02]  /*47c00*/  IADD3.X R126, P5, PT, R127, R126, RZ, P5, !PT ;  /* 0x0000007e7f7e7210 */ /* 0x000fe40002fbe4ff */
[----:B------:R-:W-:Y:S01]  /*47c10*/  IADD3.X RZ, P3, PT, R71, R73, RZ, P3, !PT ;  /* 0x0000004947ff7210 */ /* 0x000fe20001f7e4ff */
[----:B------:R-:W-:Y:S01]  /*47c20*/  IMAD.X R57, RZ, RZ, RZ, P1 ;  /* 0x000000ffff397224 */ /* 0x000fe200008e06ff */
[----:B------:R-:W-:Y:S01]  /*47c30*/  IADD3.X R127, P5, PT, R102, R61, RZ, P5, !PT ;  /* 0x0000003d667f7210 */ /* 0x000fe20002fbe4ff */
[----:B------:R-:W-:Y:S01]  /*47c40*/  IMAD.X R87, RZ, RZ, RZ, P4 ;  /* 0x000000ffff577224 */ /* 0x000fe200020e06ff */
[----:B------:R-:W-:Y:S01]  /*47c50*/  IADD3 RZ, P4, PT, R96, R94, RZ ;  /* 0x0000005e60ff7210 */ /* 0x000fe20007f9e0ff */
[----:B------:R-:W-:Y:S01]  /*47c60*/  IMAD.WIDE.U32 R90, P1, R84, -0x7af74000, R90 ;  /* 0x8508c000545a7825 */ /* 0x000fe2000782005a */
[----:B------:R-:W-:-:S02]  /*47c70*/  IADD3.X R123, P5, PT, RZ, RZ, RZ, P5, !PT ;  /* 0x000000ffff7b7210 */ /* 0x000fc40002fbe4ff */
[----:B------:R-:W-:Y:S01]  /*47c80*/  IADD3.X R61, P0, PT, RZ, RZ, RZ, P0, !PT ;  /* 0x000000ffff3d7210 */ /* 0x000fe2000071e4ff */
[----:B------:R-:W-:Y:S01]  /*47c90*/  IMAD.MOV.U32 R86, RZ, RZ, R135 ;  /* 0x000000ffff567224 */ /* 0x000fe200078e0087 */
[----:B------:R-:W-:Y:S01]  /*47ca0*/  MOV R102, R81 ;  /* 0x0000005100667202 */ /* 0x000fe20000000f00 */
[----:B------:R-:W-:-:S04]  /*47cb0*/  IMAD.WIDE.U32 R106, R17, R12, RZ ;  /* 0x0000000c116a7225 */ /* 0x000fc800078e00ff */
[----:B------:R-:W-:Y:S01]  /*47cc0*/  IMAD.WIDE.U32.X R86, R13, 0x1ef3622f, R86, P2 ;  /* 0x1ef3622f0d567825 */ /* 0x000fe200010e0456 */
[----:B------:R-:W-:-:S03]  /*47cd0*/  IADD3 R94, P2, PT, R95, R90, RZ ;  /* 0x0000005a5f5e7210 */ /* 0x000fc60007f5e0ff */
[----:B------:R-:W-:Y:S01]  /*47ce0*/  IMAD.X R75, RZ, RZ, RZ, P5 ;  /* 0x000000ffff4b7224 */ /* 0x000fe200028e06ff */
[----:B------:R-:W-:Y:S01]  /*47cf0*/  IADD3.X RZ, P4, PT, R65, R94, RZ, P4, !PT ;  /* 0x0000005e41ff7210 */ /* 0x000fe2000279e4ff */
[----:B------:R-:W-:Y:S01]  /*47d00*/  IMAD.WIDE.U32 R94, R18, R10, RZ ;  /* 0x0000000a125e7225 */ /* 0x000fe200078e00ff */
[----:B------:R-:W-:Y:S02]  /*47d10*/  IADD3 R69, P5, PT, R80, R107, RZ ;  /* 0x0000006b50457210 */ /* 0x000fe40007fbe0ff */
[----:B------:R-:W-:Y:S01]  /*47d20*/  IADD3.X R61, P3, PT, R61, R86, RZ, P3, !PT ;  /* 0x000000563d3d7210 */ /* 0x000fe20001f7e4ff */
[----:B------:R-:W-:Y:S01]  /*47d30*/  IMAD.X R67, RZ, RZ, RZ, P0 ;  /* 0x000000ffff437224 */ /* 0x000fe200000e06ff */
[----:B------:R-:W-:Y:S01]  /*47d40*/  IADD3 RZ, P0, PT, R126, R88, RZ ;  /* 0x000000587eff7210 */ /* 0x000fe20007f1e0ff */
[----:B------:R-:W-:-:S03]  /*47d50*/  IMAD.WIDE.U32.X R102, R9, R18, R102, P5 ;  /* 0x0000001209667225 */ /* 0x000fc600028e0466 */
[----:B------:R-:W-:Y:S01]  /*47d60*/  IADD3.X RZ, P0, PT, R127, R43, RZ, P0, !PT ;  /* 0x0000002b7fff7210 */ /* 0x000fe2000071e4ff */
[----:B------:R-:W-:Y:S01]  /*47d70*/  IMAD.WIDE.U32 R94, P5, R7, R17, R94 ;  /* 0x00000011075e7225 */ /* 0x000fe200078a005e */
[----:B------:R-:W-:-:S03]  /*47d80*/  IADD3.X R67, P3, PT, R67, R87, RZ, P3, !PT ;  /* 0x0000005743437210 */ /* 0x000fc60001f7e4ff */
[----:B------:R-:W-:-:S04]  /*47d90*/  IMAD.WIDE.U32 R70, R52, -0x45f6b800, R70 ;  /* 0xba09480034467825 */ /* 0x000fc800078e0046 */
[----:B------:R-:W-:Y:S01]  /*47da0*/  IMAD.X R87, RZ, RZ, RZ, P5 ;  /* 0x000000ffff577224 */ /* 0x000fe200028e06ff */
[----:B------:R-:W-:Y:S01]  /*47db0*/  IADD3.X R123, P5, PT, R123, R76, RZ, P0, !PT ;  /* 0x0000004c7b7b7210 */ /* 0x000fe200007be4ff */
[----:B------:R-:W-:Y:S01]  /*47dc0*/  IMAD.X R73, RZ, RZ, RZ, P1 ;  /* 0x000000ffff497224 */ /* 0x000fe200008e06ff */
[----:B------:R-:W-:Y:S01]  /*47dd0*/  IADD3 RZ, P1, PT, R130, R72, RZ ;  /* 0x0000004882ff7210 */ /* 0x000fe20007f3e0ff */
[----:B------:R-:W-:Y:S02]  /*47de0*/  IMAD.MOV.U32 R72, RZ, RZ, R91 ;  /* 0x000000ffff487224 */ /* 0x000fe400078e005b */
[----:B------:R-:W-:Y:S01]  /*47df0*/  IMAD.IADD R134, R71, 0x1, R134 ;  /* 0x0000000147867824 */ /* 0x000fe200078e0286 */
[----:B------:R-:W-:Y:S01]  /*47e00*/  IADD3.X R71, P5, PT, R75, R77, RZ, P5, !PT ;  /* 0x0000004d4b477210 */ /* 0x000fe20002fbe4ff */
[----:B------:R-:W-:Y:S01]  /*47e10*/  IMAD.WIDE.U32 R88, R18, R8, RZ ;  /* 0x0000000812587225 */ /* 0x000fe200078e00ff */
[----:B------:R-:W-:-:S03]  /*47e20*/  IADD3.X RZ, P1, PT, R131, R53, RZ, P1, !PT ;  /* 0x0000003583ff7210 */ /* 0x000fc60000f3e4ff */
[----:B------:R-:W-:Y:S01]  /*47e30*/  IMAD.WIDE.U32.X R72, R16, -0x7af74000, R72, P2 ;  /* 0x8508c00010487825 */ /* 0x000fe200010e0448 */
[----:B------:R-:W-:Y:S02]  /*47e40*/  IADD3.X R122, P2, PT, R123, R122, RZ, P5, !PT ;  /* 0x0000007a7b7a7210 */ /* 0x000fe40002f5e4ff */
[----:B------:R-:W-:Y:S01]  /*47e50*/  IADD3.X R59, P1, PT, R59, R78, RZ, P1, !PT ;  /* 0x0000004e3b3b7210 */ /* 0x000fe20000f3e4ff */
[----:B------:R-:W-:Y:S01]  /*47e60*/  IMAD.WIDE.U32 R90, R17, R8, RZ ;  /* 0x00000008115a7225 */ /* 0x000fe200078e00ff */
[----:B------:R-:W-:Y:S02]  /*47e70*/  IADD3.X R123, P2, PT, R71, R92, RZ, P2, !PT ;  /* 0x0000005c477b7210 */ /* 0x000fe4000175e4ff */
[----:B------:R-:W-:Y:S01]  /*47e80*/  IADD3.X R43, P1, PT, R57, R79, RZ, P1, !PT ;  /* 0x0000004f392b7210 */ /* 0x000fe20000f3e4ff */
[----:B------:R-:W-:Y:S01]  /*47e90*/  IMAD.WIDE.U32 R88, P5, R5, R17, R88 ;  /* 0x0000001105587225 */ /* 0x000fe200078a0058 */
[----:B------:R-:W-:Y:S02]  /*47ea0*/  IADD3.X R77, P4, PT, RZ, R72, RZ, P4, !PT ;  /* 0x00000048ff4d7210 */ /* 0x000fe4000279e4ff */
[----:B------:R-:W-:Y:S01]  /*47eb0*/  IADD3.X R81, P2, PT, RZ, RZ, RZ, P2, !PT ;  /* 0x000000ffff517210 */ /* 0x000fe2000175e4ff */
[----:B------:R-:W-:Y:S01]  /*47ec0*/  IMAD.WIDE.U32 R96, R17, R10, RZ ;  /* 0x0000000a11607225 */ /* 0x000fe200078e00ff */
[----:B------:R-:W-:-:S03]  /*47ed0*/  IADD3.X R53, P4, PT, RZ, R73, RZ, P4, !PT ;  /* 0x00000049ff357210 */ /* 0x000fc6000279e4ff */
[----:B------:R-:W-:Y:S01]  /*47ee0*/  IMAD.X R93, RZ, RZ, RZ, P5 ;  /* 0x000000ffff5d7224 */ /* 0x000fe200028e06ff */
[----:B------:R-:W-:Y:S01]  /*47ef0*/  IADD3 R57, P5, PT, R88, R91, RZ ;  /* 0x0000005b58397210 */ /* 0x000fe20007fbe0ff */
[----:B------:R-:W-:Y:S01]  /*47f00*/  IMAD.WIDE.U32 R78, R18, R6, RZ ;  /* 0x00000006124e7225 */ /* 0x000fe200078e00ff */
[----:B------:R-:W-:-:S03]  /*47f10*/  IADD3 R65, P0, PT, R94, R97, RZ ;  /* 0x000000615e417210 */ /* 0x000fc60007f1e0ff */
[----:B------:R-:W-:Y:S02]  /*47f20*/  IMAD.MOV.U32 R92, RZ, RZ, R89 ;  /* 0x000000ffff5c7224 */ /* 0x000fe400078e0059 */
[----:B------:R-:W-:-:S04]  /*47f30*/  IMAD.WIDE.U32 R130, R12, R15, R130 ;  /* 0x0000000f0c827225 */ /* 0x000fc800078e0082 */
[----:B------:R-:W-:Y:S02]  /*47f40*/  IMAD.MOV.U32 R86, RZ, RZ, R95 ;  /* 0x000000ffff567224 */ /* 0x000fe400078e005f */
[----:B------:R-:W-:-:S04]  /*47f50*/  IMAD.WIDE.U32 R126, R8, R14, R126 ;  /* 0x0000000e087e7225 */ /* 0x000fc800078e007e */
[----:B------:R-:W-:Y:S01]  /*47f60*/  IMAD.WIDE.U32.X R92, R5, R18, R92, P5 ;  /* 0x00000012055c7225 */ /* 0x000fe200028e045c */
[----:B------:R-:W-:-:S03]  /*47f70*/  IADD3.X R126, P1, PT, R59, R126, RZ, P1, !PT ;  /* 0x0000007e3b7e7210 */ /* 0x000fc60000f3e4ff */
[----:B------:R-:W-:Y:S01]  /*47f80*/  IMAD.WIDE.U32.X R86, R7, R18, R86, P0 ;  /* 0x0000001207567225 */ /* 0x000fe200000e0456 */
[----:B------:R-:W-:-:S03]  /*47f90*/  IADD3 RZ, P0, PT, R130, R74, RZ ;  /* 0x0000004a82ff7210 */ /* 0x000fc60007f1e0ff */
[----:B------:R-:W-:-:S04]  /*47fa0*/  IMAD.WIDE.U32 R78, P5, R3, R17, R78 ;  /* 0x00000011034e7225 */ /* 0x000fc800078a004e */
[----:B------:R-:W-:-:S04]  /*47fb0*/  IMAD.WIDE.U32 R72, R17, R6, RZ ;  /* 0x0000000611487225 */ /* 0x000fc800078e00ff */
[----:B------:R-:W-:-:S04]  /*47fc0*/  IMAD.WIDE.U32 R74, R18, R4, RZ ;  /* 0x00000004124a7225 */ /* 0x000fc800078e00ff */
[----:B------:R-:W-:Y:S01]  /*47fd0*/  IMAD.IADD R132, R127, 0x1, R68 ;  /* 0x000000017f847824 */ /* 0x000fe200078e0244 */
[----:B------:R-:W-:Y:S01]  /*47fe0*/  IADD3.X R68, P4, PT, R77, R70, RZ, P4, !PT ;  /* 0x000000464d447210 */ /* 0x000fe2000279e4ff */
[----:B------:R-:W-:Y:S01]  /*47ff0*/  IMAD.X R85, RZ, RZ, RZ, P2 ;  /* 0x000000ffff557224 */ /* 0x000fe200010e06ff */
[----:B------:R-:W-:Y:S01]  /*48000*/  IADD3 R59, P2, PT, R78, R73, RZ ;  /* 0x000000494e3b7210 */ /* 0x000fe20007f5e0ff */
[----:B------:R-:W-:Y:S01]  /*48010*/  IMAD.X R71, RZ, RZ, RZ, P5 ;  /* 0x000000ffff477224 */ /* 0x000fe200028e06ff */
[----:B------:R-:W-:Y:S01]  /*48020*/  IADD3.X R127, P1, PT, R43, R132, RZ, P1, !PT ;  /* 0x000000842b7f7210 */ /* 0x000fe20000f3e4ff */
[----:B------:R-:W-:Y:S02]  /*48030*/  IMAD.MOV.U32 R70, RZ, RZ, R79 ;  /* 0x000000ffff467224 */ /* 0x000fe400078e004f */
[----:B------:R-:W-:Y:S01]  /*48040*/  IMAD.WIDE.U32 R74, P5, R2, R17, R74 ;  /* 0x00000011024a7225 */ /* 0x000fe200078a004a */
[----:B------:R-:W-:-:S03]  /*48050*/  IADD3.X R73, P1, PT, RZ, RZ, RZ, P1, !PT ;  /* 0x000000ffff497210 */ /* 0x000fc60000f3e4ff */
[----:B------:R-:W-:-:S04]  /*48060*/  IMAD.WIDE.U32 R76, R17, R4, RZ ;  /* 0x00000004114c7225 */ /* 0x000fc800078e00ff */
[----:B------:R-:W-:Y:S01]  /*48070*/  IMAD.WIDE.U32.X R70, R3, R18, R70, P2 ;  /* 0x0000001203467225 */ /* 0x000fe200010e0446 */
[----:B------:R-:W-:-:S03]  /*48080*/  IADD3 RZ, P2, PT, R122, R112, RZ ;  /* 0x000000707aff7210 */ /* 0x000fc60007f5e0ff */
[----:B------:R-:W-:Y:S01]  /*48090*/  IMAD.X R113, RZ, RZ, RZ, P5 ;  /* 0x000000ffff717224 */ /* 0x000fe200028e06ff */
[----:B------:R-:W-:Y:S01]  /*480a0*/  IADD3 R43, P5, PT, R74, R77, RZ ;  /* 0x0000004d4a2b7210 */ /* 0x000fe20007fbe0ff */
[----:B------:R-:W-:Y:S01]  /*480b0*/  IMAD.MOV.U32 R112, RZ, RZ, R75 ;  /* 0x000000ffff707224 */ /* 0x000fe200078e004b */
[----:B------:R-:W-:Y:S01]  /*480c0*/  IADD3.X RZ, P2, PT, R123, R133, RZ, P2, !PT ;  /* 0x000000857bff7210 */ /* 0x000fe2000175e4ff */
[----:B------:R-:W-:Y:S02]  /*480d0*/  IMAD.IADD R131, R131, 0x1, R128 ;  /* 0x0000000183837824 */ /* 0x000fe400078e0280 */
[----:B------:R-:W-:Y:S01]  /*480e0*/  IMAD.WIDE.U32.X R112, R2, R18, R112, P5 ;  /* 0x0000001202707225 */ /* 0x000fe200028e0470 */
[----:B------:R-:W-:Y:S02]  /*480f0*/  IADD3.X R18, P2, PT, R81, R104, RZ, P2, !PT ;  /* 0x0000006851127210 */ /* 0x000fe4000175e4ff */
[----:B------:R-:W-:Y:S01]  /*48100*/  IADD3 RZ, P5, PT, R126, R114, RZ ;  /* 0x000000727eff7210 */ /* 0x000fe20007fbe0ff */
[----:B------:R-:W-:Y:S01]  /*48110*/  IMAD.X R75, RZ, RZ, RZ, P1 ;  /* 0x000000ffff4b7224 */ /* 0x000fe200008e06ff */
[----:B------:R-:W-:Y:S01]  /*48120*/  IADD3.X R128, P1, PT, R85, R105, RZ, P2, !PT ;  /* 0x0000006955807210 */ /* 0x000fe2000173e4ff */
[----:B------:R-:W-:Y:S01]  /*48130*/  IMAD.WIDE.U32 R122, R6, R14, R122 ;  /* 0x0000000e067a7225 */ /* 0x000fe200078e007a */
[----:B------:R-:W-:-:S02]  /*48140*/  IADD3.X RZ, P2, PT, R131, R117, RZ, P0, !PT ;  /* 0x0000007583ff7210 */ /* 0x000fc4000075e4ff */
[----:B------:R-:W-:Y:S01]  /*48150*/  IADD3.X RZ, P5, PT, R127, R115, RZ, P5, !PT ;  /* 0x000000737fff7210 */ /* 0x000fe20002fbe4ff */
[----:B------:R-:W-:Y:S01]  /*48160*/  IMAD.WIDE.U32 R126, R10, R15, R126 ;  /* 0x0000000f0a7e7225 */ /* 0x000fe200078e007e */
[----:B------:R-:W-:Y:S02]  /*48170*/  IADD3.X R114, P0, PT, R18, R101, RZ, P1, !PT ;  /* 0x0000006512727210 */ /* 0x000fe40000f1e4ff */
[----:B------:R-:W-:Y:S01]  /*48180*/  IADD3.X R117, P1, PT, RZ, R120, RZ, P2, !PT ;  /* 0x00000078ff757210 */ /* 0x000fe2000173e4ff */
[----:B------:R-:W-:Y:S01]  /*48190*/  IMAD.IADD R79, R123, 0x1, R98 ;  /* 0x000000017b4f7824 */ /* 0x000fe200078e0262 */
[----:B------:R-:W-:Y:S01]  /*481a0*/  IADD3 RZ, P2, PT, R114, R118, RZ ;  /* 0x0000007672ff7210 */ /* 0x000fe20007f5e0ff */
[----:B------:R-:W-:Y:S01]  /*481b0*/  IMAD.WIDE.U32 R104, R42, R17, R130 ;  /* 0x000000112a687225 */ /* 0x000fe200078e0082 */
[----:B------:R-:W-:Y:S02]  /*481c0*/  IADD3.X R115, P0, PT, R128, R99, RZ, P0, !PT ;  /* 0x0000006380737210 */ /* 0x000fe4000071e4ff */
[----:B------:R-:W-:Y:S01]  /*481d0*/  IADD3 R77, PT, PT, R127, R116, RZ ;  /* 0x000000747f4d7210 */ /* 0x000fe20007ffe0ff */
[----:B------:R-:W-:Y:S01]  /*481e0*/  IMAD.WIDE.U32 R128, R20, R42, RZ ;  /* 0x0000002a14807225 */ /* 0x000fe200078e00ff */
[----:B------:R-:W-:-:S02]  /*481f0*/  IADD3.X R127, P5, PT, R73, R110, RZ, P5, !PT ;  /* 0x0000006e497f7210 */ /* 0x000fc40002fbe4ff */
[----:B------:R-:W-:Y:S01]  /*48200*/  IADD3.X R120, P1, PT, RZ, R121, RZ, P1, !PT ;  /* 0x00000079ff787210 */ /* 0x000fe20000f3e4ff */
[----:B------:R-:W-:Y:S01]  /*48210*/  IMAD.IADD R136, R105, 0x1, R136 ;  /* 0x0000000169887824 */ /* 0x000fe200078e0288 */
[----:B------:R-:W-:Y:S01]  /*48220*/  IADD3.X RZ, P2, PT, R115, R119, RZ, P2, !PT ;  /* 0x0000007773ff7210 */ /* 0x000fe2000175e4ff */
[----:B------:R-:W-:Y:S01]  /*48230*/  IMAD.WIDE.U32 R118, R19, R42, RZ ;  /* 0x0000002a13767225 */ /* 0x000fe200078e00ff */
[----:B------:R-:W-:Y:S02]  /*48240*/  IADD3.X R73, P0, PT, RZ, RZ, RZ, P0, !PT ;  /* 0x000000ffff497210 */ /* 0x000fe4000071e4ff */
[----:B------:R-:W-:Y:S01]  /*48250*/  IADD3.X R116, P1, PT, R117, R126, RZ, P1, !PT ;  /* 0x0000007e75747210 */ /* 0x000fe20000f3e4ff */
[----:B------:R-:W-:Y:S01]  /*48260*/  IMAD.WIDE.U32 R130, R19, R6, RZ ;  /* 0x0000000613827225 */ /* 0x000fe200078e00ff */
[----:B------:R-:W-:Y:S02]  /*48270*/  IADD3.X R73, P2, PT, R73, R108, RZ, P2, !PT ;  /* 0x0000006c49497210 */ /* 0x000fe4000175e4ff */
[----:B------:R-:W-:Y:S01]  /*48280*/  IADD3.X R110, P5, PT, R75, R111, RZ, P5, !PT ;  /* 0x0000006f4b6e7210 */ /* 0x000fe20002fbe4ff */
[----:B------:R-:W-:Y:S01]  /*48290*/  IMAD.WIDE.U32 R114, R4, R14, R114 ;  /* 0x0000000e04727225 */ /* 0x000fe200078e0072 */
[----:B------:R-:W-:-:S02]  /*482a0*/  IADD3.X R117, P1, PT, R120, R77, RZ, P1, !PT ;  /* 0x0000004d78757210 */ /* 0x000fc40000f3e4ff */
[----:B------:R-:W-:Y:S01]  /*482b0*/  IADD3.X R75, PT, PT, R109, RZ, RZ, P2, P0 ;  /* 0x000000ff6d4b7210 */ /* 0x000fe200017e04ff */
[----:B------:R-:W-:Y:S01]  /*482c0*/  IMAD.WIDE.U32 R98, P2, R11, R20, R118 ;  /* 0x000000140b627225 */ /* 0x000fe20007840076 */
[----:B------:R-:W-:Y:S02]  /*482d0*/  IADD3.X R97, P1, PT, RZ, RZ, RZ, P1, !PT ;  /* 0x000000ffff617210 */ /* 0x000fe40000f3e4ff */
[----:B------:R-:W-:Y:S01]  /*482e0*/  IADD3.X R126, P0, PT, R127, R122, RZ, P5, !PT ;  /* 0x0000007a7f7e7210 */ /* 0x000fe20002f1e4ff */
[----:B------:R-:W-:Y:S01]  /*482f0*/  IMAD.WIDE.U32 R118, R19, R12, RZ ;  /* 0x0000000c13767225 */ /* 0x000fe200078e00ff */
[----:B------:R-:W-:Y:S02]  /*48300*/  IADD3 R85, P5, PT, R98, R129, RZ ;  /* 0x0000008162557210 */ /* 0x000fe40007fbe0ff */
[----:B------:R-:W-:Y:S01]  /*48310*/  IADD3.X R127, P0, PT, R110, R79, RZ, P0, !PT ;  /* 0x0000004f6e7f7210 */ /* 0x000fe2000071e4ff */
[----:B------:R-:W-:Y:S01]  /*48320*/  IMAD.X R109, RZ, RZ, RZ, P2 ;  /* 0x000000ffff6d7224 */ /* 0x000fe200010e06ff */
[----:B------:R-:W-:Y:S01]  /*48330*/  IADD3 RZ, P2, PT, R126, R100, RZ ;  /* 0x000000647eff7210 */ /* 0x000fe20007f5e0ff */
[----:B------:R-:W-:Y:S01]  /*48340*/  IMAD.MOV.U32 R108, RZ, RZ, R99 ;  /* 0x000000ffff6c7224 */ /* 0x000fe200078e0063 */
[----:B------:R-:W-:Y:S01]  /*48350*/  IADD3.X R18, P3, PT, R61, R104, RZ, P3, !PT ;  /* 0x000000683d127210 */ /* 0x000fe20001f7e4ff */
[----:B------:R-:W-:Y:S01]  /*48360*/  IMAD.X R81, RZ, RZ, RZ, P1 ;  /* 0x000000ffff517224 */ /* 0x000fe200008e06ff */
[----:B------:R-:W-:Y:S01]  /*48370*/  IADD3 RZ, P1, PT, R116, R106, RZ ;  /* 0x0000006a74ff7210 */ /* 0x000fe20007f3e0ff */
[----:B------:R-:W-:Y:S01]  /*48380*/  IMAD.WIDE.U32.X R108, R11, R19, R108, P5 ;  /* 0x000000130b6c7225 */ /* 0x000fe200028e046c */
[----:B------:R-:W-:-:S02]  /*48390*/  IADD3.X RZ, P2, PT, R127, R55, RZ, P2, !PT ;  /* 0x000000377fff7210 */ /* 0x000fc4000175e4ff */
[----:B------:R-:W-:Y:S01]  /*483a0*/  IADD3.X RZ, P1, PT, R117, R69, RZ, P1, !PT ;  /* 0x0000004575ff7210 */ /* 0x000fe20000f3e4ff */
[----:B------:R-:W-:Y:S01]  /*483b0*/  IMAD.WIDE.U32 R118, P5, R9, R20, R118 ;  /* 0x0000001409767225 */ /* 0x000fe200078a0076 */
[----:B------:R-:W-:Y:S02]  /*483c0*/  IADD3.X R69, P0, PT, RZ, RZ, RZ, P0, !PT ;  /* 0x000000ffff457210 */ /* 0x000fe4000071e4ff */
[----:B------:R-:W-:Y:S01]  /*483d0*/  IADD3.X R97, P1, PT, R97, R102, RZ, P1, !PT ;  /* 0x0000006661617210 */ /* 0x000fe20000f3e4ff */
[----:B------:R-:W-:Y:S01]  /*483e0*/  IMAD.WIDE.U32 R100, R20, R12, RZ ;  /* 0x0000000c14647225 */ /* 0x000fe200078e00ff */
[----:B------:R-:W-:Y:S02]  /*483f0*/  IADD3.X R69, P2, PT, R69, R124, RZ, P2, !PT ;  /* 0x0000007c45457210 */ /* 0x000fe4000175e4ff */
        /* <DEDUP_REMOVED lines=8> */
[----:B------:R-:W-:-:S04]  /*48480*/  IMAD.WIDE.U32 R102, R19, R8, RZ ;  /* 0x0000000813667225 */ /* 0x000fc800078e00ff */
[----:B------:R-:W-:Y:S01]  /*48490*/  IMAD.X R89, RZ, RZ, RZ, P0 ;  /* 0x000000ffff597224 */ /* 0x000fe200000e06ff */
[----:B------:R-:W-:Y:S01]  /*484a0*/  IADD3 R77, P0, PT, R110, R121, RZ ;  /* 0x000000796e4d7210 */ /* 0x000fe20007f1e0ff */
[----:B------:R-:W-:Y:S02]  /*484b0*/  IMAD.X R105, RZ, RZ, RZ, P5 ;  /* 0x000000ffff697224 */ /* 0x000fe400028e06ff */
[----:B------:R-:W-:Y:S01]  /*484c0*/  IMAD.WIDE.U32 R106, R20, R8, RZ ;  /* 0x00000008146a7225 */ /* 0x000fe200078e00ff */
[----:B------:R-:W-:-:S03]  /*484d0*/  IADD3.X R89, P2, PT, R89, R125, RZ, P2, !PT ;  /* 0x0000007d59597210 */ /* 0x000fc6000175e4ff */
[----:B------:R-:W-:Y:S01]  /*484e0*/  IMAD.WIDE.U32 R116, R12, R17, R116 ;  /* 0x000000110c747225 */ /* 0x000fe200078e0074 */
[----:B------:R-:W-:-:S03]  /*484f0*/  IADD3.X R138, P2, PT, R69, R114, RZ, P2, !PT ;  /* 0x00000072458a7210 */ /* 0x000fc6000175e4ff */
[----:B------:R-:W-:-:S04]  /*48500*/  IMAD.WIDE.U32 R102, P5, R5, R20, R102 ;  /* 0x0000001405667225 */ /* 0x000fc800078a0066 */
[----:B------:R-:W-:Y:S02]  /*48510*/  IMAD.MOV.U32 R104, RZ, RZ, R111 ;  /* 0x000000ffff687224 */ /* 0x000fe400078e006f */
[----:B------:R-:W-:Y:S01]  /*48520*/  IMAD.X R129, RZ, RZ, RZ, P5 ;  /* 0x000000ffff817224 */ /* 0x000fe200028e06ff */
[----:B------:R-:W-:Y:S01]  /*48530*/  IADD3 R91, P5, PT, R102, R107, RZ ;  /* 0x0000006b665b7210 */ /* 0x000fe20007fbe0ff */
[----:B------:R-:W-:Y:S01]  /*48540*/  IMAD.WIDE.U32.X R104, R7, R19, R104, P0 ;  /* 0x0000001307687225 */ /* 0x000fe200000e0468 */
[----:B------:R-:W-:-:S03]  /*48550*/  IADD3 RZ, P0, PT, R116, R128, RZ ;  /* 0x0000008074ff7210 */ /* 0x000fc60007f1e0ff */
[----:B------:R-:W-:Y:S02]  /*48560*/  IMAD.MOV.U32 R128, RZ, RZ, R103 ;  /* 0x000000ffff807224 */ /* 0x000fe400078e0067 */
[----:B------:R-:W-:-:S04]  /*48570*/  IMAD.WIDE.U32 R126, R8, R15, R126 ;  /* 0x0000000f087e7225 */ /* 0x000fc800078e007e */
[----:B------:R-:W-:Y:S01]  /*48580*/  IMAD.WIDE.U32.X R128, R5, R19, R128, P5 ;  /* 0x0000001305807225 */ /* 0x000fe200028e0480 */
[----:B------:R-:W-:-:S03]  /*48590*/  IADD3.X R126, P1, PT, R97, R126, RZ, P1, !PT ;  /* 0x0000007e617e7210 */ /* 0x000fc60000f3e4ff */
[----:B------:R-:W-:-:S04]  /*485a0*/  IMAD.WIDE.U32 R124, R20, R6, RZ ;  /* 0x00000006147c7225 */ /* 0x000fc800078e00ff */
[----:B------:R-:W-:-:S04]  /*485b0*/  IMAD.WIDE.U32 R130, P5, R3, R20, R130 ;  /* 0x0000001403827225 */ /* 0x000fc800078a0082 */
[----:B------:R-:W-:Y:S02]  /*485c0*/  IMAD.IADD R14, R127, 0x1, R60 ;  /* 0x000000017f0e7824 */ /* 0x000fe400078e023c */
[----:B------:R-:W-:Y:S01]  /*485d0*/  IMAD.X R55, RZ, RZ, RZ, P5 ;  /* 0x000000ffff377224 */ /* 0x000fe200028e06ff */
[----:B------:R-:W-:Y:S01]  /*485e0*/  IADD3 R95, P5, PT, R130, R125, RZ ;  /* 0x0000007d825f7210 */ /* 0x000fe20007fbe0ff */
[----:B------:R-:W-:Y:S01]  /*485f0*/  IMAD.IADD R140, R115, 0x1, R54 ;  /* 0x00000001738c7824 */ /* 0x000fe200078e0236 */
[----:B------:R-:W-:Y:S01]  /*48600*/  MOV R54, R131 ;  /* 0x0000008300367202 */ /* 0x000fe20000000f00 */
[----:B------:R-:W-:Y:S01]  /*48610*/  IMAD.WIDE.U32 R60, R19, R4, RZ ;  /* 0x00000004133c7225 */ /* 0x000fe200078e00ff */
[----:B------:R-:W-:Y:S02]  /*48620*/  IADD3.X R127, P1, PT, R81, R14, RZ, P1, !PT ;  /* 0x0000000e517f7210 */ /* 0x000fe40000f3e4ff */
[----:B------:R-:W-:Y:S01]  /*48630*/  IADD3.X R139, P2, PT, R89, R140, RZ, P2, !PT ;  /* 0x0000008c598b7210 */ /* 0x000fe2000175e4ff */
[----:B------:R-:W-:Y:S01]  /*48640*/  IMAD.WIDE.U32.X R54, R3, R19, R54, P5 ;  /* 0x0000001303367225 */ /* 0x000fe200028e0436 */
[----:B------:R-:W-:-:S02]  /*48650*/  IADD3.X R81, P1, PT, RZ, RZ, RZ, P1, !PT ;  /* 0x000000ffff517210 */ /* 0x000fc40000f3e4ff */
[----:B------:R-:W-:Y:S01]  /*48660*/  IADD3.X R69, P2, PT, RZ, RZ, RZ, P2, !PT ;  /* 0x000000ffff457210 */ /* 0x000fe2000175e4ff */
[----:B------:R-:W-:-:S04]  /*48670*/  IMAD.WIDE.U32 R60, P5, R2, R20, R60 ;  /* 0x00000014023c7225 */ /* 0x000fc800078a003c */
[----:B------:R-:W-:-:S04]  /*48680*/  IMAD.WIDE.U32 R132, R20, R4, RZ ;  /* 0x0000000414847225 */ /* 0x000fc800078e00ff */
[----:B------:R-:W-:Y:S02]  /*48690*/  IMAD.IADD R117, R117, 0x1, R80 ;  /* 0x0000000175757824 */ /* 0x000fe400078e0250 */
[----:B------:R-:W-:Y:S01]  /*486a0*/  IMAD.X R115, RZ, RZ, RZ, P5 ;  /* 0x000000ffff737224 */ /* 0x000fe200028e06ff */
[----:B------:R-:W-:Y:S01]  /*486b0*/  IADD3 R97, P5, PT, R60, R133, RZ ;  /* 0x000000853c617210 */ /* 0x000fe20007fbe0ff */
[----:B------:R-:W-:Y:S01]  /*486c0*/  IMAD.X R89, RZ, RZ, RZ, P1 ;  /* 0x000000ffff597224 */ /* 0x000fe200008e06ff */
[----:B------:R-:W-:Y:S01]  /*486d0*/  IADD3 RZ, P1, PT, R126, R96, RZ ;  /* 0x000000607eff7210 */ /* 0x000fe20007f3e0ff */
[----:B------:R-:W-:Y:S01]  /*486e0*/  IMAD.MOV.U32 R114, RZ, RZ, R61 ;  /* 0x000000ffff727224 */ /* 0x000fe200078e003d */
[----:B------:R-:W-:Y:S01]  /*486f0*/  IADD3.X RZ, P0, PT, R117, R85, RZ, P0, !PT ;  /* 0x0000005575ff7210 */ /* 0x000fe2000071e4ff */
[----:B------:R-:W-:Y:S01]  /*48700*/  IMAD.X R61, RZ, RZ, RZ, P2 ;  /* 0x000000ffff3d7224 */ /* 0x000fe200010e06ff */
[----:B------:R-:W-:Y:S01]  /*48710*/  IADD3.X RZ, P1, PT, R127, R65, RZ, P1, !PT ;  /* 0x000000417fff7210 */ /* 0x000fe20000f3e4ff */
[----:B------:R-:W-:Y:S01]  /*48720*/  IMAD.WIDE.U32.X R114, R2, R19, R114, P5 ;  /* 0x0000001302727225 */ /* 0x000fe200028e0472 */
[----:B------:R-:W-:-:S02]  /*48730*/  IADD3.X R85, P5, PT, RZ, R108, RZ, P0, !PT ;  /* 0x0000006cff557210 */ /* 0x000fc400007be4ff */
[----:B------:R-:W-:Y:S01]  /*48740*/  IADD3.X R19, P3, PT, R67, R136, RZ, P3, !PT ;  /* 0x0000008843137210 */ /* 0x000fe20001f7e4ff */
[----:B------:R-:W-:Y:S01]  /*48750*/  IMAD.WIDE.U32 R136, R84, 0x30000000, RZ ;  /* 0x3000000054887825 */ /* 0x000fe200078e00ff */
[----:B------:R-:W-:Y:S02]  /*48760*/  IADD3 RZ, P0, PT, R138, R66, RZ ;  /* 0x000000428aff7210 */ /* 0x000fe40007f1e0ff */
[----:B------:R-:W-:Y:S01]  /*48770*/  IADD3.X R65, P1, PT, R81, R86, RZ, P1, !PT ;  /* 0x0000005651417210 */ /* 0x000fe20000f3e4ff */
[----:B------:R-:W-:Y:S01]  /*48780*/  IMAD.WIDE.U32 R66, R10, R17, R126 ;  /* 0x000000110a427225 */ /* 0x000fe200078e007e */
[----:B------:R-:W-:Y:S02]  /*48790*/  IADD3.X R108, P2, PT, RZ, R109, RZ, P5, !PT ;  /* 0x0000006dff6c7210 */ /* 0x000fe40002f5e4ff */
[----:B------:R-:W-:Y:S01]  /*487a0*/  IADD3.X RZ, P0, PT, R139, R37, RZ, P0, !PT ;  /* 0x000000258bff7210 */ /* 0x000fe2000071e4ff */
[----:B------:R-:W-:Y:S01]  /*487b0*/  IMAD.WIDE.U32 R126, R6, R15, R138 ;  /* 0x0000000f067e7225 */ /* 0x000fe200078e008a */
[----:B------:R-:W-:-:S02]  /*487c0*/  IADD3.X R86, P1, PT, R89, R87, RZ, P1, !PT ;  /* 0x0000005759567210 */ /* 0x000fc40000f3e4ff */
[----:B------:R-:W-:Y:S01]  /*487d0*/  IADD3.X R66, P2, PT, R85, R66, RZ, P2, !PT ;  /* 0x0000004255427210 */ /* 0x000fe2000175e4ff */
[----:B------:R-:W-:Y:S01]  /*487e0*/  IMAD.IADD R37, R67, 0x1, R94 ;  /* 0x0000000143257824 */ /* 0x000fe200078e025e */
[----:B------:R-:W-:Y:S01]  /*487f0*/  IADD3.X R126, P1, PT, R65, R126, RZ, P1, !PT ;  /* 0x0000007e417e7210 */ /* 0x000fe20000f3e4ff */
[----:B------:R-:W-:Y:S01]  /*48800*/  IMAD.IADD R85, R127, 0x1, R58 ;  /* 0x000000017f557824 */ /* 0x000fe200078e023a */
[----:B------:R-:W-:Y:S01]  /*48810*/  IADD3.X R14, P0, PT, R69, R62, RZ, P0, !PT ;  /* 0x0000003e450e7210 */ /* 0x000fe2000071e4ff */
[----:B------:R-:W-:Y:S01]  /*48820*/  IMAD.WIDE.U32 R80, R13, 0xf5138f, RZ ;  /* 0x00f5138f0d507825 */ /* 0x000fe200078e00ff */
[----:B------:R-:W-:Y:S02]  /*48830*/  IADD3.X R67, P2, PT, R108, R37, RZ, P2, !PT ;  /* 0x000000256c437210 */ /* 0x000fe4000175e4ff */
[----:B------:R-:W-:Y:S01]  /*48840*/  IADD3.X R127, P1, PT, R86, R85, RZ, P1, !PT ;  /* 0x00000055567f7210 */ /* 0x000fe20000f3e4ff */
[----:B------:R-:W-:Y:S01]  /*48850*/  IMAD.WIDE.U32 R108, R52, 0xf5138f, RZ ;  /* 0x00f5138f346c7825 */ /* 0x000fe200078e00ff */
[----:B------:R-:W-:-:S02]  /*48860*/  IADD3.X R58, P0, PT, R61, R63, RZ, P0, !PT ;  /* 0x0000003f3d3a7210 */ /* 0x000fc4000071e4ff */
[----:B------:R-:W-:Y:S01]  /*48870*/  IADD3.X R99, P2, PT, RZ, RZ, RZ, P2, !PT ;  /* 0x000000ffff637210 */ /* 0x000fe2000175e4ff */
[----:B------:R-:W-:Y:S01]  /*48880*/  IMAD.WIDE.U32 R62, R16, 0x30000000, RZ ;  /* 0x30000000103e7825 */ /* 0x000fe200078e00ff */
[----:B------:R-:W-:Y:S02]  /*48890*/  IADD3.X R89, P1, PT, RZ, RZ, RZ, P1, !PT ;  /* 0x000000ffff597210 */ /* 0x000fe40000f3e4ff */
[----:B------:R-:W-:Y:S01]  /*488a0*/  IADD3.X R65, P3, PT, RZ, RZ, RZ, P3, !PT ;  /* 0x000000ffff417210 */ /* 0x000fe20001f7e4ff */
[----:B------:R-:W-:Y:S01]  /*488b0*/  IMAD.WIDE.U32 R80, P5, R52, 0x1a22d9f3, R80 ;  /* 0x1a22d9f334507825 */ /* 0x000fe200078a0050 */
[----:B------:R-:W-:-:S03]  /*488c0*/  IADD3.X R69, P4, PT, R53, R134, RZ, P4, !PT ;  /* 0x0000008635457210 */ /* 0x000fc6000279e4ff */
[----:B------:R-:W-:Y:S02]  /*488d0*/  IMAD.X R103, RZ, RZ, RZ, P2 ;  /* 0x000000ffff677224 */ /* 0x000fe400010e06ff */
[----:B------:R-:W-:-:S04]  /*488e0*/  IMAD.WIDE.U32 R62, P2, R84, 0x170b5d44, R62 ;  /* 0x170b5d44543e7825 */ /* 0x000fc8000784003e */
[----:B------:R-:W-:Y:S01]  /*488f0*/  IMAD.X R85, RZ, RZ, RZ, P1 ;  /* 0x000000ffff557224 */ /* 0x000fe200008e06ff */
[----:B------:R-:W-:Y:S01]  /*48900*/  IADD3 RZ, P1, PT, R66, R100, RZ ;  /* 0x0000006442ff7210 */ /* 0x000fe20007f3e0ff */
[----:B------:R-:W-:Y:S01]  /*48910*/  IMAD.X R87, RZ, RZ, RZ, P5 ;  /* 0x000000ffff577224 */ /* 0x000fe200028e06ff */
[----:B------:R-:W-:Y:S01]  /*48920*/  IADD3 R37, P5, PT, R80, R109, RZ ;  /* 0x0000006d50257210 */ /* 0x000fe20007fbe0ff */
[----:B------:R-:W-:Y:S01]  /*48930*/  IMAD.X R135, RZ, RZ, RZ, P2 ;  /* 0x000000ffff877224 */ /* 0x000fe200010e06ff */
[----:B------:R-:W-:Y:S01]  /*48940*/  IADD3.X R100, P0, PT, R14, R73, RZ, P0, !PT ;  /* 0x000000490e647210 */ /* 0x000fe2000071e4ff */
[----:B------:R-:W-:Y:S01]  /*48950*/  IMAD.MOV.U32 R86, RZ, RZ, R81 ;  /* 0x000000ffff567224 */ /* 0x000fe200078e0051 */
[----:B------:R-:W-:Y:S01]  /*48960*/  IADD3 RZ, P2, PT, R126, R90, RZ ;  /* 0x0000005a7eff7210 */ /* 0x000fe20007f5e0ff */
[----:B------:R-:W-:Y:S01]  /*48970*/  IMAD.X R61, RZ, RZ, RZ, P3 ;  /* 0x000000ffff3d7224 */ /* 0x000fe200018e06ff */
[----:B------:R-:W-:Y:S01]  /*48980*/  IADD3.X RZ, P1, PT, R67, R79, RZ, P1, !PT ;  /* 0x0000004f43ff7210 */ /* 0x000fe20000f3e4ff */
[----:B------:R-:W-:Y:S01]  /*48990*/  IMAD.WIDE.U32.X R86, R13, 0x1a22d9f3, R86, P5 ;  /* 0x1a22d9f30d567825 */ /* 0x000fe200028e0456 */
[----:B------:R-:W-:-:S02]  /*489a0*/  IADD3.X R101, P0, PT, R58, R75, RZ, P0, !PT ;  /* 0x0000004b3a657210 */ /* 0x000fc4000071e4ff */
[----:B------:R-:W-:Y:S01]  /*489b0*/  IADD3.X RZ, P2, PT, R127, R57, RZ, P2, !PT ;  /* 0x000000397fff7210 */ /* 0x000fe2000175e4ff */
[----:B------:R-:W-:Y:S01]  /*489c0*/  IMAD.MOV.U32 R134, RZ, RZ, R63 ;  /* 0x000000ffff867224 */ /* 0x000fe200078e003f */
[----:B------:R-:W-:Y:S01]  /*489d0*/  IADD3 R81, P5, PT, R62, R137, RZ ;  /* 0x000000893e517210 */ /* 0x000fe20007fbe0ff */
[----:B------:R-:W-:Y:S01]  /*489e0*/  IMAD.WIDE.U32 R138, R13, 0x6ca1493b, RZ ;  /* 0x6ca1493b0d8a7825 */ /* 0x000fe200078e00ff */
[----:B------:R-:W-:Y:S02]  /*489f0*/  IADD3.X R53, P1, PT, R99, R122, RZ, P1, !PT ;  /* 0x0000007a63357210 */ /* 0x000fe40000f3e4ff */
[----:B------:R-:W-:Y:S01]  /*48a00*/  IADD3 RZ, P3, PT, R68, R136, RZ ;  /* 0x0000008844ff7210 */ /* 0x000fe20007f7e0ff */
[----:B------:R-:W-:Y:S01]  /*48a10*/  IMAD.WIDE.U32 R136, R4, R15, R100 ;  /* 0x0000000f04887225 */ /* 0x000fe200078e0064 */
[----:B------:R-:W-:Y:S02]  /*48a20*/  IADD3.X R89, P2, PT, R89, R92, RZ, P2, !PT ;  /* 0x0000005c59597210 */ /* 0x000fe4000175e4ff */
[----:B------:R-:W-:Y:S01]  /*48a30*/  IADD3.X R57, P1, PT, R103, R123, RZ, P1, !PT ;  /* 0x0000007b67397210 */ /* 0x000fe20000f3e4ff */
[----:B------:R-:W-:Y:S01]  /*48a40*/  IMAD.WIDE.U32 R14, R8, R17, R126 ;  /* 0x00000011080e7225 */ /* 0x000fe200078e007e */
[----:B------:R-:W-:-:S02]  /*48a50*/  IADD3.X R63, P4, PT, RZ, RZ, RZ, P4, !PT ;  /* 0x000000ffff3f7210 */ /* 0x000fc4000279e4ff */
[----:B------:R-:W-:Y:S01]  /*48a60*/  IADD3.X R85, P2, PT, R85, R93, RZ, P2, !PT ;  /* 0x0000005d55557210 */ /* 0x000fe2000175e4ff */
[----:B------:R-:W-:Y:S01]  /*48a70*/  IMAD.WIDE.U32.X R122, R16, 0x170b5d44, R134, P5 ;  /* 0x170b5d44107a7825 */ /* 0x000fe200028e0486 */
[----:B------:R-:W-:Y:S02]  /*48a80*/  IADD3 RZ, P5, PT, R18, R108, RZ ;  /* 0x0000006c12ff7210 */ /* 0x000fe40007fbe0ff */
[----:B------:R-:W-:Y:S01]  /*48a90*/  IADD3.X RZ, P3, PT, R69, R81, RZ, P3, !PT ;  /* 0x0000005145ff7210 */ /* 0x000fe20001f7e4ff */
[----:B------:R-:W-:Y:S01]  /*48aa0*/  IMAD.IADD R56, R137, 0x1, R56 ;  /* 0x0000000189387824 */ /* 0x000fe200078e0238 */
[----:B------:R-:W-:Y:S01]  /*48ab0*/  IADD3 R88, PT, PT, R15, R88, RZ ;  /* 0x000000580f587210 */ /* 0x000fe20007ffe0ff */
[----:B------:R-:W-:Y:S01]  /*48ac0*/  IMAD.WIDE.U32 R108, R22, R4, RZ ;  /* 0x00000004166c7225 */ /* 0x000fe200078e00ff */
        /* <DEDUP_REMOVED lines=9> */
[C---:B------:R-:W-:Y:S01]  /*48b60*/  IMAD.WIDE.U32 R88, R22.reuse, R6, RZ ;  /* 0x0000000616587225 */ /* 0x040fe200078e00ff */
[----:B------:R-:W-:Y:S02]  /*48b70*/  IADD3.X R135, P2, PT, R85, R56, RZ, P2, !PT ;  /* 0x0000003855877210 */ /* 0x000fe4000175e4ff */
[----:B------:R-:W-:Y:S01]  /*48b80*/  IADD3.X R90, P4, PT, R53, R123, RZ, P3, !PT ;  /* 0x0000007b355a7210 */ /* 0x000fe20001f9e4ff */
[----:B------:R-:W-:Y:S01]  /*48b90*/  IMAD.WIDE.U32 R56, R22, R42, RZ ;  /* 0x0000002a16387225 */ /* 0x000fe200078e00ff */
[----:B------:R-:W-:Y:S02]  /*48ba0*/  IADD3.X R75, P3, PT, RZ, RZ, RZ, P1, !PT ;  /* 0x000000ffff4b7210 */ /* 0x000fe40000f7e4ff */
[----:B------:R-:W-:Y:S01]  /*48bb0*/  IADD3.X R53, P1, PT, R61, R87, RZ, P5, !PT ;  /* 0x000000573d357210 */ /* 0x000fe20002f3e4ff */
[----:B------:R-:W-:Y:S01]  /*48bc0*/  IMAD.WIDE.U32 R86, R21, R12, RZ ;  /* 0x0000000c15567225 */ /* 0x000fe200078e00ff */
[----:B------:R-:W-:-:S02]  /*48bd0*/  IADD3.X R61, P5, PT, RZ, RZ, RZ, P2, !PT ;  /* 0x000000ffff3d7210 */ /* 0x000fc400017be4ff */
[----:B------:R-:W-:Y:S01]  /*48be0*/  IADD3 RZ, P2, PT, R100, R64, RZ ;  /* 0x0000004064ff7210 */ /* 0x000fe20007f5e0ff */
[----:B------:R-:W-:Y:S01]  /*48bf0*/  IMAD.X R65, RZ, RZ, RZ, P3 ;  /* 0x000000ffff417224 */ /* 0x000fe200018e06ff */
[----:B------:R-:W-:Y:S01]  /*48c00*/  IADD3 RZ, P3, PT, R14, R120, RZ ;  /* 0x000000780eff7210 */ /* 0x000fe20007f7e0ff */
[----:B------:R-:W-:Y:S01]  /*48c10*/  IMAD.X R73, RZ, RZ, RZ, P5 ;  /* 0x000000ffff497224 */ /* 0x000fe200028e06ff */
[----:B------:R-:W-:Y:S01]  /*48c20*/  IADD3 RZ, P5, PT, R134, R72, RZ ;  /* 0x0000004886ff7210 */ /* 0x000fe20007fbe0ff */
[----:B------:R-:W-:Y:S01]  /*48c30*/  IMAD.WIDE.U32 R122, R22, R8, RZ ;  /* 0x00000008167a7225 */ /* 0x000fe200078e00ff */
[----:B------:R-:W-:Y:S02]  /*48c40*/  IADD3.X RZ, P2, PT, R101, R35, RZ, P2, !PT ;  /* 0x0000002365ff7210 */ /* 0x000fe4000175e4ff */
[----:B------:R-:W-:Y:S01]  /*48c50*/  IADD3.X R35, P0, PT, RZ, RZ, RZ, P0, !PT ;  /* 0x000000ffff237210 */ /* 0x000fe2000071e4ff */
[----:B------:R-:W-:Y:S01]  /*48c60*/  IMAD.WIDE.U32 R92, R21, R6, RZ ;  /* 0x00000006155c7225 */ /* 0x000fe200078e00ff */
[----:B------:R-:W-:-:S02]  /*48c70*/  IADD3.X RZ, P3, PT, R15, R77, RZ, P3, !PT ;  /* 0x0000004d0fff7210 */ /* 0x000fc40001f7e4ff */
[----:B------:R-:W-:Y:S01]  /*48c80*/  IADD3.X RZ, P5, PT, R135, R59, RZ, P5, !PT ;  /* 0x0000003b87ff7210 */ /* 0x000fe20002fbe4ff */
[----:B------:R-:W-:Y:S01]  /*48c90*/  IMAD.WIDE.U32 R58, R22, R12, RZ ;  /* 0x0000000c163a7225 */ /* 0x000fe200078e00ff */
[----:B------:R-:W-:Y:S02]  /*48ca0*/  IADD3.X R94, P2, PT, R35, R82, RZ, P2, !PT ;  /* 0x00000052235e7210 */ /* 0x000fe4000175e4ff */
[----:B------:R-:W-:Y:S01]  /*48cb0*/  IADD3.X R75, P3, PT, R75, R104, RZ, P3, !PT ;  /* 0x000000684b4b7210 */ /* 0x000fe20001f7e4ff */
[----:B------:R-:W-:Y:S01]  /*48cc0*/  IMAD.WIDE.U32 R134, R6, R17, R134 ;  /* 0x0000001106867225 */ /* 0x000fe200078e0086 */
[----:B------:R-:W-:Y:S02]  /*48cd0*/  IADD3.X R35, P5, PT, R61, R70, RZ, P5, !PT ;  /* 0x000000463d237210 */ /* 0x000fe40002fbe4ff */
[----:B------:R-:W-:Y:S01]  /*48ce0*/  IADD3.X R18, P4, PT, R63, R18, RZ, P4, !PT ;  /* 0x000000123f127210 */ /* 0x000fe2000279e4ff */
[----:B------:R-:W-:Y:S01]  /*48cf0*/  IMAD.IADD R136, R135, 0x1, R78 ;  /* 0x0000000187887824 */ /* 0x000fe200078e024e */
[----:B------:R-:W-:Y:S01]  /*48d00*/  IADD3.X R61, PT, PT, R83, RZ, RZ, P2, P0 ;  /* 0x000000ff533d7210 */ /* 0x000fe200017e04ff */
[----:B------:R-:W-:Y:S01]  /*48d10*/  IMAD.WIDE.U32 R78, R21, R8, RZ ;  /* 0x00000008154e7225 */ /* 0x000fe200078e00ff */
[----:B------:R-:W-:-:S02]  /*48d20*/  IADD3.X R63, P0, PT, R65, R105, RZ, P3, !PT ;  /* 0x00000069413f7210 */ /* 0x000fc40001f1e4ff */
[----:B------:R-:W-:Y:S01]  /*48d30*/  IADD3.X R96, P2, PT, R73, R71, RZ, P5, !PT ;  /* 0x0000004749607210 */ /* 0x000fe20002f5e4ff */
[----:B------:R-:W-:Y:S01]  /*48d40*/  IMAD.WIDE.U32 R64, R21, R42, RZ ;  /* 0x0000002a15407225 */ /* 0x000fe200078e00ff */
[----:B------:R-:W-:Y:S02]  /*48d50*/  IADD3.X R134, P0, PT, R75, R134, RZ, P0, !PT ;  /* 0x000000864b867210 */ /* 0x000fe4000071e4ff */
[----:B------:R-:W-:Y:S01]  /*48d60*/  IADD3.X R19, P4, PT, R90, R19, RZ, P4, !PT ;  /* 0x000000135a137210 */ /* 0x000fe2000279e4ff */
[----:B------:R-:W-:Y:S01]  /*48d70*/  IMAD.WIDE.U32 R70, P3, R11, R21, R56 ;  /* 0x000000150b467225 */ /* 0x000fe20007860038 */
[----:B------:R-:W-:-:S03]  /*48d80*/  IADD3.X R135, P0, PT, R63, R136, RZ, P0, !PT ;  /* 0x000000883f877210 */ /* 0x000fc6000071e4ff */
[----:B------:R-:W-:Y:S01]  /*48d90*/  IMAD.X R81, RZ, RZ, RZ, P3 ;  /* 0x000000ffff517224 */ /* 0x000fe200018e06ff */
[----:B------:R-:W-:Y:S01]  /*48da0*/  IADD3 R77, P5, PT, R70, R65, RZ ;  /* 0x00000041464d7210 */ /* 0x000fe20007fbe0ff */
[----:B------:R-:W-:-:S04]  /*48db0*/  IMAD.WIDE.U32 R56, R22, R10, RZ ;  /* 0x0000000a16387225 */ /* 0x000fc800078e00ff */
[----:B------:R-:W-:-:S04]  /*48dc0*/  IMAD.WIDE.U32 R58, P3, R9, R21, R58 ;  /* 0x00000015093a7225 */ /* 0x000fc8000786003a */
[----:B------:R-:W-:Y:S02]  /*48dd0*/  IMAD.MOV.U32 R80, RZ, RZ, R71 ;  /* 0x000000ffff507224 */ /* 0x000fe400078e0047 */
[----:B------:R-:W-:Y:S01]  /*48de0*/  IMAD.X R83, RZ, RZ, RZ, P3 ;  /* 0x000000ffff537224 */ /* 0x000fe200018e06ff */
[----:B------:R-:W-:Y:S01]  /*48df0*/  IADD3 R65, P3, PT, R58, R87, RZ ;  /* 0x000000573a417210 */ /* 0x000fe20007f7e0ff */
[----:B------:R-:W-:-:S04]  /*48e00*/  IMAD.WIDE.U32.X R80, R11, R22, R80, P5 ;  /* 0x000000160b507225 */ /* 0x000fc800028e0450 */
[----:B------:R-:W-:-:S04]  /*48e10*/  IMAD.WIDE.U32 R72, R21, R10, RZ ;  /* 0x0000000a15487225 */ /* 0x000fc800078e00ff */
[----:B------:R-:W-:-:S04]  /*48e20*/  IMAD.WIDE.U32 R56, P5, R7, R21, R56 ;  /* 0x0000001507387225 */ /* 0x000fc800078a0038 */
[----:B------:R-:W-:Y:S02]  /*48e30*/  IMAD.MOV.U32 R82, RZ, RZ, R59 ;  /* 0x000000ffff527224 */ /* 0x000fe400078e003b */
[----:B------:R-:W-:Y:S01]  /*48e40*/  IMAD.X R127, RZ, RZ, RZ, P5 ;  /* 0x000000ffff7f7224 */ /* 0x000fe200028e06ff */
[----:B------:R-:W-:Y:S01]  /*48e50*/  IADD3 R59, P5, PT, R56, R73, RZ ;  /* 0x00000049383b7210 */ /* 0x000fe20007fbe0ff */
[----:B------:R-:W-:-:S04]  /*48e60*/  IMAD.WIDE.U32.X R82, R9, R22, R82, P3 ;  /* 0x0000001609527225 */ /* 0x000fc800018e0452 */
[----:B------:R-:W-:-:S04]  /*48e70*/  IMAD.WIDE.U32 R122, P3, R5, R21, R122 ;  /* 0x00000015057a7225 */ /* 0x000fc8000786007a */
[----:B------:R-:W-:Y:S01]  /*48e80*/  IMAD.MOV.U32 R126, RZ, RZ, R57 ;  /* 0x000000ffff7e7224 */ /* 0x000fe200078e0039 */
[----:B------:R-:W-:Y:S01]  /*48e90*/  MOV R100, R123 ;  /* 0x0000007b00647202 */ /* 0x000fe20000000f00 */
[----:B------:R-:W-:Y:S01]  /*48ea0*/  IMAD.X R101, RZ, RZ, RZ, P3 ;  /* 0x000000ffff657224 */ /* 0x000fe200018e06ff */
[----:B------:R-:W-:Y:S01]  /*48eb0*/  IADD3 R57, P3, PT, R122, R79, RZ ;  /* 0x0000004f7a397210 */ /* 0x000fe20007f7e0ff */
[----:B------:R-:W-:Y:S01]  /*48ec0*/  IMAD.WIDE.U32.X R126, R7, R22, R126, P5 ;  /* 0x00000016077e7225 */ /* 0x000fe200028e047e */
[----:B------:R-:W-:-:S03]  /*48ed0*/  IADD3.X R79, P0, PT, RZ, RZ, RZ, P0, !PT ;  /* 0x000000ffff4f7210 */ /* 0x000fc6000071e4ff */
[----:B------:R-:W-:-:S04]  /*48ee0*/  IMAD.WIDE.U32 R88, P5, R3, R21, R88 ;  /* 0x0000001503587225 */ /* 0x000fc800078a0058 */
        /* <DEDUP_REMOVED lines=8> */
[----:B------:R-:W-:Y:S01]  /*48f70*/  IMAD.WIDE.U32.X R120, R3, R22, R120, P5 ;  /* 0x0000001603787225 */ /* 0x000fe200028e0478 */
[----:B------:R-:W-:-:S03]  /*48f80*/  IADD3 RZ, P5, PT, R134, R106, RZ ;  /* 0x0000006a86ff7210 */ /* 0x000fc60007fbe0ff */
[----:B------:R-:W-:Y:S01]  /*48f90*/  IMAD.WIDE.U32 R136, R16, -0x45f6b800, RZ ;  /* 0xba09480010887825 */ /* 0x000fe200078e00ff */
[----:B------:R-:W-:-:S03]  /*48fa0*/  IADD3.X RZ, P5, PT, R135, R91, RZ, P5, !PT ;  /* 0x0000005b87ff7210 */ /* 0x000fc60002fbe4ff */
[----:B------:R-:W-:Y:S01]  /*48fb0*/  IMAD.MOV.U32 R140, RZ, RZ, R109 ;  /* 0x000000ffff8c7224 */ /* 0x000fe200078e006d */
[----:B------:R-:W-:Y:S01]  /*48fc0*/  IADD3.X R79, P5, PT, R79, R128, RZ, P5, !PT ;  /* 0x000000804f4f7210 */ /* 0x000fe20002fbe4ff */
[----:B------:R-:W-:Y:S02]  /*48fd0*/  IMAD.X R85, RZ, RZ, RZ, P0 ;  /* 0x000000ffff557224 */ /* 0x000fe400000e06ff */
[----:B------:R-:W-:-:S03]  /*48fe0*/  IMAD.WIDE.U32 R138, P0, R52, -0x39c4fa40, R138 ;  /* 0xc63b05c0348a7825 */ /* 0x000fc6000780008a */
[----:B------:R-:W-:Y:S01]  /*48ff0*/  IADD3.X R85, P5, PT, R85, R129, RZ, P5, !PT ;  /* 0x0000008155557210 */ /* 0x000fe20002fbe4ff */
[----:B------:R-:W-:-:S04]  /*49000*/  IMAD.WIDE.U32 R106, R84, -0x45f6b800, RZ ;  /* 0xba094800546a7825 */ /* 0x000fc800078e00ff */
[----:B------:R-:W-:-:S04]  /*49010*/  IMAD.WIDE.U32.X R140, R2, R22, R140, P3 ;  /* 0x00000016028c7225 */ /* 0x000fc800018e048c */
[----:B------:R-:W-:-:S04]  /*49020*/  IMAD.WIDE.U32 R136, P3, R84, 0x1ef3622f, R136 ;  /* 0x1ef3622f54887825 */ /* 0x000fc80007860088 */
[----:B------:R-:W-:Y:S01]  /*49030*/  IMAD.X R75, RZ, RZ, RZ, P0 ;  /* 0x000000ffff4b7224 */ /* 0x000fe200000e06ff */
[----:B------:R-:W-:Y:S01]  /*49040*/  IADD3 RZ, P0, PT, R18, R106, RZ ;  /* 0x0000006a12ff7210 */ /* 0x000fe20007f1e0ff */
[----:B------:R-:W-:Y:S01]  /*49050*/  IMAD.X R63, RZ, RZ, RZ, P3 ;  /* 0x000000ffff3f7224 */ /* 0x000fe200018e06ff */
[----:B------:R-:W-:Y:S01]  /*49060*/  IADD3.X R106, P2, PT, R35, R94, RZ, P2, !PT ;  /* 0x0000005e236a7210 */ /* 0x000fe2000175e4ff */
[----:B------:R-:W-:Y:S01]  /*49070*/  IMAD.WIDE.U32 R68, R84, 0x30000000, R68 ;  /* 0x3000000054447825 */ /* 0x000fe200078e0044 */
[----:B------:R-:W-:Y:S02]  /*49080*/  IADD3 R87, P3, PT, R136, R107, RZ ;  /* 0x0000006b88577210 */ /* 0x000fe40007f7e0ff */
[----:B------:R-:W-:Y:S01]  /*49090*/  IADD3.X R107, P2, PT, R96, R61, RZ, P2, !PT ;  /* 0x0000003d606b7210 */ /* 0x000fe2000175e4ff */
[----:B------:R-:W-:Y:S01]  /*490a0*/  IMAD.IADD R35, R69, 0x1, R62 ;  /* 0x0000000145237824 */ /* 0x000fe200078e023e */
[----:B------:R-:W-:Y:S01]  /*490b0*/  IADD3.X RZ, P0, PT, R19, R87, RZ, P0, !PT ;  /* 0x0000005713ff7210 */ /* 0x000fe2000071e4ff */
[----:B------:R-:W-:-:S02]  /*490c0*/  IMAD.MOV.U32 R62, RZ, RZ, R137 ;  /* 0x000000ffff3e7224 */ /* 0x000fc400078e0089 */
[----:B------:R-:W-:Y:S01]  /*490d0*/  IMAD.WIDE.U32 R90, R4, R17, R106 ;  /* 0x00000011045a7225 */ /* 0x000fe200078e006a */
[----:B------:R-:W-:-:S03]  /*490e0*/  IADD3.X R17, P4, PT, RZ, RZ, RZ, P4, !PT ;  /* 0x000000ffff117210 */ /* 0x000fc6000279e4ff */
[----:B------:R-:W-:Y:S01]  /*490f0*/  IMAD.WIDE.U32.X R62, R16, 0x1ef3622f, R62, P3 ;  /* 0x1ef3622f103e7825 */ /* 0x000fe200018e043e */
[----:B------:R-:W-:-:S03]  /*49100*/  IADD3 RZ, P3, PT, R106, R76, RZ ;  /* 0x0000004c6aff7210 */ /* 0x000fc60007f7e0ff */
[----:B------:R-:W-:Y:S01]  /*49110*/  IMAD.IADD R74, R91, 0x1, R74 ;  /* 0x000000015b4a7824 */ /* 0x000fe200078e024a */
[----:B------:R-:W-:Y:S01]  /*49120*/  IADD3.X R17, P0, PT, R17, R62, RZ, P0, !PT ;  /* 0x0000003e11117210 */ /* 0x000fe2000071e4ff */
[----:B------:R-:W-:Y:S01]  /*49130*/  IMAD.WIDE.U32 R128, R52, 0x6ca1493b, RZ ;  /* 0x6ca1493b34807825 */ /* 0x000fe200078e00ff */
[----:B------:R-:W-:-:S03]  /*49140*/  IADD3.X RZ, P3, PT, R107, R43, RZ, P3, !PT ;  /* 0x0000002b6bff7210 */ /* 0x000fc60001f7e4ff */
[----:B------:R-:W-:Y:S01]  /*49150*/  IMAD.X R61, RZ, RZ, RZ, P4 ;  /* 0x000000ffff3d7224 */ /* 0x000fe200020e06ff */
[----:B------:R-:W-:Y:S01]  /*49160*/  IADD3.X R90, P4, PT, R79, R90, RZ, P5, !PT ;  /* 0x0000005a4f5a7210 */ /* 0x000fe20002f9e4ff */
[----:B------:R-:W-:Y:S01]  /*49170*/  IMAD.WIDE.U32 R144, R13, 0x17c510ea, RZ ;  /* 0x17c510ea0d907825 */ /* 0x000fe200078e00ff */
[----:B------:R-:W-:Y:S02]  /*49180*/  IADD3 R22, P5, PT, R138, R129, RZ ;  /* 0x000000818a167210 */ /* 0x000fe40007fbe0ff */
[----:B------:R-:W-:Y:S01]  /*49190*/  IADD3.X R91, P4, PT, R85, R74, RZ, P4, !PT ;  /* 0x0000004a555b7210 */ /* 0x000fe2000279e4ff */
[----:B------:R-:W-:Y:S01]  /*491a0*/  IMAD.MOV.U32 R74, RZ, RZ, R139 ;  /* 0x000000ffff4a7224 */ /* 0x000fe200078e008b */
[----:B------:R-:W-:Y:S01]  /*491b0*/  IADD3.X R61, P0, PT, R61, R63, RZ, P0, !PT ;  /* 0x0000003f3d3d7210 */ /* 0x000fe2000071e4ff */
[----:B------:R-:W-:-:S04]  /*491c0*/  IMAD.WIDE.U32 R62, R68, -0x1, RZ ;  /* 0xffffffff443e7825 */ /* 0x000fc800078e00ff */
[----:B------:R-:W-:Y:S02]  /*491d0*/  IMAD R43, R68, -0x7af74001, -R35 ;  /* 0x8508bfff442b7824 */ /* 0x000fe400078e0a23 */
[----:B------:R-:W-:-:S04]  /*491e0*/  IMAD.WIDE.U32.X R142, R13, -0x39c4fa40, R74, P5 ;  /* 0xc63b05c00d8e7825 */ /* 0x000fc800028e044a */
[----:B------:R-:W-:-:S04]  /*491f0*/  IMAD.WIDE.U32 R106, P5, R52, 0x1ae3a46, R144 ;  /* 0x01ae3a46346a7825 */ /* 0x000fc800078a0090 */
[----:B------:R-:W-:-:S04]  /*49200*/  IMAD.WIDE.U32 R74, R52, 0x17c510ea, RZ ;  /* 0x17c510ea344a7825 */ /* 0x000fc800078e00ff */
[----:B------:R-:W-:Y:S02]  /*49210*/  IMAD.IADD R43, R63, 0x1, R43 ;  /* 0x000000013f2b7824 */ /* 0x000fe400078e022b */
[----:B------:R-:W-:Y:S01]  /*49220*/  IMAD.X R149, RZ, RZ, RZ, P5 ;  /* 0x000000ffff957224 */ /* 0x000fe200028e06ff */
[----:B------:R-:W-:Y:S01]  /*49230*/  IADD3 R75, P5, PT, R106, R75, RZ ;  /* 0x0000004b6a4b7210 */ /* 0x000fe20007fbe0ff */
[----:B------:R-:W-:Y:S02]  /*49240*/  IMAD.MOV.U32 R148, RZ, RZ, R107 ;  /* 0x000000ffff947224 */ /* 0x000fe400078e006b */
[----:B------:R-:W-:-:S04]  /*49250*/  IMAD.WIDE.U32 R144, R43, 0x1, RZ ;  /* 0x000000012b907825 */ /* 0x000fc800078e00ff */
[----:B------:R-:W-:Y:S01]  /*49260*/  IMAD.WIDE.U32.X R148, R13, 0x1ae3a46, R148, P5 ;  /* 0x01ae3a460d947825 */ /* 0x000fe200028e0494 */
[----:B------:R-:W-:-:S03]  /*49270*/  IADD3.X R13, P4, PT, RZ, RZ, RZ, P4, !PT ;  /* 0x000000ffff0d7210 */ /* 0x000fc6000279e4ff */
[----:B------:R-:W-:Y:S01]  /*49280*/  IMAD.WIDE.U32 R146, R62, 0x1, RZ ;  /* 0x000000013e927825 */ /* 0x000fe200078e00ff */
[----:B------:R-:W-:-:S03]  /*49290*/  IADD3.X R63, PT, PT, RZ, RZ, RZ, P4, !PT ;  /* 0x000000ffff3f7210 */ /* 0x000fc600027fe4ff */
[----:B------:R-:W-:Y:S01]  /*492a0*/  IMAD.WIDE.U32 R144, P5, R62, -0x7af74000, R144 ;  /* 0x8508c0003e907825 */ /* 0x000fe200078a0090 */
[----:B------:R-:W-:-:S03]  /*492b0*/  IADD3 RZ, P4, PT, R68, R146, RZ ;  /* 0x0000009244ff7210 */ /* 0x000fc60007f9e0ff */
[----:B------:R-:W-:Y:S01]  /*492c0*/  IMAD.X R69, RZ, RZ, RZ, P5 ;  /* 0x000000ffff457224 */ /* 0x000fe200028e06ff */
[----:B------:R-:W-:Y:S01]  /*492d0*/  IADD3 R146, P5, PT, R147, R144, RZ ;  /* 0x0000009093927210 */ /* 0x000fe20007fbe0ff */
[----:B------:R-:W-:Y:S02]  /*492e0*/  IMAD.MOV.U32 R68, RZ, RZ, R145 ;  /* 0x000000ffff447224 */ /* 0x000fe400078e0091 */
[----:B------:R-:W-:Y:S01]  /*492f0*/  IMAD.WIDE.U32 R116, R42, R20, R116 ;  /* 0x000000142a747225 */ /* 0x000fe200078e0074 */
[----:B------:R-:W-:Y:S02]  /*49300*/  IADD3.X RZ, P4, PT, R35, R146, RZ, P4, !PT ;  /* 0x0000009223ff7210 */ /* 0x000fe4000279e4ff */
[----:B------:R-:W-:Y:S01]  /*49310*/  IADD3.X R35, P2, PT, RZ, RZ, RZ, P2, !PT ;  /* 0x000000ffff237210 */ /* 0x000fe2000175e4ff */
[----:B------:R-:W-:Y:S01]  /*49320*/  IMAD.WIDE.U32.X R68, R43, -0x7af74000, R68, P5 ;  /* 0x8508c0002b447825 */ /* 0x000fe200028e0444 */
[----:B------:R-:W-:Y:S02]  /*49330*/  IADD3 RZ, P5, PT, R90, R124, RZ ;  /* 0x0000007c5aff7210 */ /* 0x000fe40007fbe0ff */
[----:B------:R-:W-:Y:S01]  /*49340*/  IADD3.X R116, P1, PT, R37, R116, RZ, P1, !PT ;  /* 0x0000007425747210 */ /* 0x000fe20000f3e4ff */
[----:B------:R-:W-:Y:S01]  /*49350*/  IMAD.WIDE.U32 R18, R84, -0x45f6b800, R18 ;  /* 0xba09480054127825 */ /* 0x000fe200078e0012 */
[----:B------:R-:W-:-:S02]  /*49360*/  IADD3.X RZ, P5, PT, R91, R95, RZ, P5, !PT ;  /* 0x0000005f5bff7210 */ /* 0x000fc40002fbe4ff */
[----:B------:R-:W-:Y:S01]  /*49370*/  IADD3.X R35, P3, PT, R35, R112, RZ, P3, !PT ;  /* 0x0000007023237210 */ /* 0x000fe20001f7e4ff */
[----:B------:R-:W-:Y:S01]  /*49380*/  IMAD.IADD R98, R117, 0x1, R98 ;  /* 0x0000000175627824 */ /* 0x000fe200078e0262 */
[----:B------:R-:W-:Y:S01]  /*49390*/  IADD3.X R54, P5, PT, R13, R54, RZ, P5, !PT ;  /* 0x000000360d367210 */ /* 0x000fe20002fbe4ff */
[----:B------:R-:W-:Y:S01]  /*493a0*/  IMAD.IADD R136, R19, 0x1, R136 ;  /* 0x0000000113887824 */ /* 0x000fe200078e0288 */
[----:B------:R-:W-:Y:S01]  /*493b0*/  IADD3.X R19, P4, PT, RZ, R68, RZ, P4, !PT ;  /* 0x00000044ff137210 */ /* 0x000fe2000279e4ff */
[----:B------:R-:W-:Y:S01]  /*493c0*/  IMAD.WIDE.U32 R94, R16, 0xf5138f, RZ ;  /* 0x00f5138f105e7825 */ /* 0x000fe200078e00ff */
[----:B------:R-:W-:Y:S02]  /*493d0*/  IADD3.X R117, P1, PT, R53, R98, RZ, P1, !PT ;  /* 0x0000006235757210 */ /* 0x000fe40000f3e4ff */
[----:B------:R-:W-:Y:S01]  /*493e0*/  IADD3.X R112, PT, PT, R113, RZ, RZ, P3, P2 ;  /* 0x000000ff71707210 */ /* 0x000fe20001fe44ff */
[----:B------:R-:W-:Y:S01]  /*493f0*/  IMAD.WIDE.U32 R98, R43, 0x30000000, RZ ;  /* 0x300000002b627825 */ /* 0x000fe200078e00ff */
[----:B------:R-:W-:-:S02]  /*49400*/  IADD3.X R63, P3, PT, R63, R55, RZ, P5, !PT ;  /* 0x000000373f3f7210 */ /* 0x000fc40002f7e4ff */
[----:B------:R-:W-:Y:S01]  /*49410*/  IADD3.X R69, P4, PT, RZ, R69, RZ, P4, !PT ;  /* 0x00000045ff457210 */ /* 0x000fe2000279e4ff */
[----:B------:R-:W-:Y:S01]  /*49420*/  IMAD.WIDE.U32 R94, P5, R84, 0x1a22d9f3, R94 ;  /* 0x1a22d9f3545e7825 */ /* 0x000fe200078a005e */
[----:B------:R-:W-:Y:S02]  /*49430*/  IADD3.X R13, P1, PT, RZ, RZ, RZ, P1, !PT ;  /* 0x000000ffff0d7210 */ /* 0x000fe40000f3e4ff */
[----:B------:R-:W-:Y:S01]  /*49440*/  IADD3.X R54, P3, PT, R54, R35, RZ, P3, !PT ;  /* 0x0000002336367210 */ /* 0x000fe20001f7e4ff */
[----:B------:R-:W-:Y:S01]  /*49450*/  IMAD.X R139, RZ, RZ, RZ, P5 ;  /* 0x000000ffff8b7224 */ /* 0x000fe200028e06ff */
[----:B------:R-:W-:Y:S01]  /*49460*/  IADD3.X R18, P4, PT, R19, R18, RZ, P4, !PT ;  /* 0x0000001213127210 */ /* 0x000fe2000279e4ff */
[----:B------:R-:W-:Y:S01]  /*49470*/  IMAD.X R19, RZ, RZ, RZ, P1 ;  /* 0x000000ffff137224 */ /* 0x000fe200008e06ff */
[----:B------:R-:W-:Y:S01]  /*49480*/  IADD3 RZ, P2, PT, R116, R128, RZ ;  /* 0x0000008074ff7210 */ /* 0x000fe20007f5e0ff */
[----:B------:R-:W-:Y:S01]  /*49490*/  IMAD.WIDE.U32 R128, R84, 0x6ca1493b, RZ ;  /* 0x6ca1493b54807825 */ /* 0x000fe200078e00ff */
[----:B------:R-:W-:-:S02]  /*494a0*/  IADD3 RZ, P1, PT, R54, R132, RZ ;  /* 0x0000008436ff7210 */ /* 0x000fc40007f3e0ff */
[----:B------:R-:W-:Y:S01]  /*494b0*/  IADD3.X R55, P3, PT, R63, R112, RZ, P3, !PT ;  /* 0x000000703f377210 */ /* 0x000fe20001f7e4ff */
[----:B------:R-:W-:Y:S01]  /*494c0*/  IMAD.WIDE.U32 R132, R16, 0x6ca1493b, RZ ;  /* 0x6ca1493b10847825 */ /* 0x000fe200078e00ff */
[----:B------:R-:W-:Y:S02]  /*494d0*/  IADD3.X RZ, P2, PT, R117, R22, RZ, P2, !PT ;  /* 0x0000001675ff7210 */ /* 0x000fe4000175e4ff */
[----:B------:R-:W-:Y:S01]  /*494e0*/  IADD3.X RZ, P1, PT, R55, R97, RZ, P1, !PT ;  /* 0x0000006137ff7210 */ /* 0x000fe20000f3e4ff */
[----:B------:R-:W-:Y:S01]  /*494f0*/  IMAD.WIDE.U32 R116, R52, 0x6ca1493b, R116 ;  /* 0x6ca1493b34747825 */ /* 0x000fe200078e0074 */
[----:B------:R-:W-:Y:S02]  /*49500*/  IADD3.X R35, P3, PT, RZ, RZ, RZ, P3, !PT ;  /* 0x000000ffff237210 */ /* 0x000fe40001f7e4ff */
[----:B------:R-:W-:Y:S01]  /*49510*/  IADD3.X R13, P2, PT, R13, R142, RZ, P2, !PT ;  /* 0x0000008e0d0d7210 */ /* 0x000fe2000175e4ff */
[----:B------:R-:W-:Y:S01]  /*49520*/  IMAD.WIDE.U32 R96, R84, 0xf5138f, RZ ;  /* 0x00f5138f54607825 */ /* 0x000fe200078e00ff */
[----:B------:R-:W-:-:S02]  /*49530*/  IADD3.X R22, P1, PT, R35, R114, RZ, P1, !PT ;  /* 0x0000007223167210 */ /* 0x000fc40000f3e4ff */
[----:B------:R-:W-:Y:S01]  /*49540*/  IADD3.X R68, P0, PT, R17, R116, RZ, P0, !PT ;  /* 0x0000007411447210 */ /* 0x000fe2000071e4ff */
[----:B------:R-:W-:Y:S01]  /*49550*/  IMAD.IADD R76, R117, 0x1, R138 ;  /* 0x00000001754c7824 */ /* 0x000fe200078e028a */
[----:B------:R-:W-:Y:S01]  /*49560*/  IADD3 R63, P5, PT, R94, R97, RZ ;  /* 0x000000615e3f7210 */ /* 0x000fe20007fbe0ff */
[----:B------:R-:W-:Y:S01]  /*49570*/  IMAD.WIDE.U32 R116, R16, 0x17c510ea, RZ ;  /* 0x17c510ea10747825 */ /* 0x000fe200078e00ff */
[----:B------:R-:W-:Y:S02]  /*49580*/  IADD3.X R35, PT, PT, R115, RZ, RZ, P1, P3 ;  /* 0x000000ff73237210 */ /* 0x000fe40000fe64ff */
[----:B------:R-:W-:Y:S01]  /*49590*/  IADD3 RZ, P1, PT, R68, R96, RZ ;  /* 0x0000006044ff7210 */ /* 0x000fe20007f3e0ff */
[----:B------:R-:W-:Y:S01]  /*495a0*/  IMAD.MOV.U32 R138, RZ, RZ, R95 ;  /* 0x000000ffff8a7224 */ /* 0x000fe200078e005f */
[----:B------:R-:W-:Y:S01]  /*495b0*/  IADD3.X R142, P2, PT, R19, R143, RZ, P2, !PT ;  /* 0x0000008f138e7210 */ /* 0x000fe2000175e4ff */
[----:B------:R-:W-:Y:S01]  /*495c0*/  IMAD.WIDE.U32 R132, P3, R84, -0x39c4fa40, R132 ;  /* 0xc63b05c054847825 */ /* 0x000fe20007860084 */
[----:B------:R-:W-:-:S02]  /*495d0*/  IADD3.X R19, P4, PT, R69, R136, RZ, P4, !PT ;  /* 0x0000008845137210 */ /* 0x000fc4000279e4ff */
[----:B------:R-:W-:Y:S01]  /*495e0*/  IADD3.X R69, P0, PT, R61, R76, RZ, P0, !PT ;  /* 0x0000004c3d457210 */ /* 0x000fe2000071e4ff */
[----:B------:R-:W-:-:S03]  /*495f0*/  IMAD.WIDE.U32.X R138, R16, 0x1a22d9f3, R138, P5 ;  /* 0x1a22d9f3108a7825 */ /* 0x000fc600028e048a */
[----:B------:R-:W-:Y:S01]  /*49600*/  IADD3.X RZ, P1, PT, R69, R63, RZ, P1, !PT ;  /* 0x0000003f45ff7210 */ /* 0x000fe20000f3e4ff */
[----:B------:R-:W-:Y:S01]  /*49610*/  IMAD.WIDE.U32 R116, P5, R84, 0x1ae3a46, R116 ;  /* 0x01ae3a4654747825 */ /* 0x000fe200078a0074 */
[----:B------:R-:W-:Y:S02]  /*49620*/  IADD3.X R63, P4, PT, RZ, RZ, RZ, P4, !PT ;  /* 0x000000ffff3f7210 */ /* 0x000fe4000279e4ff */
[----:B------:R-:W-:Y:S01]  /*49630*/  IADD3.X R79, P0, PT, RZ, RZ, RZ, P0, !PT ;  /* 0x000000ffff4f7210 */ /* 0x000fe2000071e4ff */
[----:B------:R-:W-:Y:S01]  /*49640*/  IMAD.X R125, RZ, RZ, RZ, P3 ;  /* 0x000000ffff7d7224 */ /* 0x000fe200018e06ff */
[----:B------:R-:W-:Y:S01]  /*49650*/  IADD3 R37, P3, PT, R132, R129, RZ ;  /* 0x0000008184257210 */ /* 0x000fe20007f7e0ff */
[----:B------:R-:W-:-:S04]  /*49660*/  IMAD.WIDE.U32 R114, R84, 0x17c510ea, RZ ;  /* 0x17c510ea54727825 */ /* 0x000fc800078e00ff */
[----:B------:R-:W-:Y:S02]  /*49670*/  IMAD.MOV.U32 R124, RZ, RZ, R133 ;  /* 0x000000ffff7c7224 */ /* 0x000fe400078e0085 */
[----:B------:R-:W-:Y:S01]  /*49680*/  IMAD.X R113, RZ, RZ, RZ, P5 ;  /* 0x000000ffff717224 */ /* 0x000fe200028e06ff */
[----:B------:R-:W-:Y:S01]  /*49690*/  IADD3 R53, P5, PT, R116, R115, RZ ;  /* 0x0000007374357210 */ /* 0x000fe20007fbe0ff */
[----:B------:R-:W-:-:S04]  /*496a0*/  IMAD.WIDE.U32.X R124, R16, -0x39c4fa40, R124, P3 ;  /* 0xc63b05c0107c7825 */ /* 0x000fc800018e047c */
[----:B------:R-:W-:Y:S02]  /*496b0*/  IMAD.MOV.U32 R112, RZ, RZ, R117 ;  /* 0x000000ffff707224 */ /* 0x000fe400078e0075 */
[----:B------:R-:W-:-:S04]  /*496c0*/  IMAD.WIDE.U32 R96, R62, 0x30000000, RZ ;  /* 0x300000003e607825 */ /* 0x000fc800078e00ff */
[----:B------:R-:W-:-:S04]  /*496d0*/  IMAD.WIDE.U32 R98, P3, R62, 0x170b5d44, R98 ;  /* 0x170b5d443e627825 */ /* 0x000fc80007860062 */
[----:B------:R-:W-:-:S04]  /*496e0*/  IMAD.WIDE.U32 R66, R12, R20, R66 ;  /* 0x000000140c427225 */ /* 0x000fc800078e0042 */
[----:B------:R-:W-:Y:S01]  /*496f0*/  IMAD.WIDE.U32.X R16, R16, 0x1ae3a46, R112, P5 ;  /* 0x01ae3a4610107825 */ /* 0x000fe200028e0470 */
[----:B------:R-:W-:Y:S02]  /*49700*/  IADD3 RZ, P5, PT, R18, R96, RZ ;  /* 0x0000006012ff7210 */ /* 0x000fe40007fbe0ff */
[----:B------:R-:W-:Y:S01]  /*49710*/  MOV R112, R99 ;  /* 0x0000006300707202 */ /* 0x000fe20000000f00 */
[----:B------:R-:W-:Y:S01]  /*49720*/  IMAD.X R113, RZ, RZ, RZ, P3 ;  /* 0x000000ffff717224 */ /* 0x000fe200018e06ff */
[----:B------:R-:W-:Y:S01]  /*49730*/  IADD3 R97, P3, PT, R98, R97, RZ ;  /* 0x0000006162617210 */ /* 0x000fe20007f7e0ff */
[----:B------:R-:W-:Y:S02]  /*49740*/  IMAD.IADD R67, R67, 0x1, R118 ;  /* 0x0000000143437824 */ /* 0x000fe400078e0276 */
[----:B------:R-:W-:Y:S01]  /*49750*/  IMAD.WIDE.U32 R118, R43, 0x17c510ea, RZ ;  /* 0x17c510ea2b767825 */ /* 0x000fe200078e00ff */
[----:B------:R-:W-:-:S03]  /*49760*/  IADD3.X RZ, P5, PT, R19, R97, RZ, P5, !PT ;  /* 0x0000006113ff7210 */ /* 0x000fc60002fbe4ff */
[----:B------:R-:W-:-:S04]  /*49770*/  IMAD.WIDE.U32 R96, R42, R21, R66 ;  /* 0x000000152a607225 */ /* 0x000fc800078e0042 */
[----:B------:R-:W-:Y:S01]  /*49780*/  IMAD.WIDE.U32.X R112, R43, 0x170b5d44, R112, P3 ;  /* 0x170b5d442b707825 */ /* 0x000fe200018e0470 */
[----:B------:R-:W-:Y:S02]  /*49790*/  IADD3 RZ, P3, PT, R66, R64, RZ ;  /* 0x0000004042ff7210 */ /* 0x000fe40007f7e0ff */
[----:B------:R-:W-:Y:S01]  /*497a0*/  IADD3.X R66, P2, PT, R13, R96, RZ, P2, !PT ;  /* 0x000000600d427210 */ /* 0x000fe2000175e4ff */
[----:B------:R-:W-:Y:S01]  /*497b0*/  IMAD.WIDE.U32 R18, R62, 0x30000000, R18 ;  /* 0x300000003e127825 */ /* 0x000fe200078e0012 */
[----:B------:R-:W-:Y:S02]  /*497c0*/  IADD3.X RZ, P3, PT, R67, R77, RZ, P3, !PT ;  /* 0x0000004d43ff7210 */ /* 0x000fe40001f7e4ff */
[----:B------:R-:W-:Y:S01]  /*497d0*/  IADD3.X R63, P5, PT, R63, R112, RZ, P5, !PT ;  /* 0x000000703f3f7210 */ /* 0x000fe20002fbe4ff */
[----:B------:R-:W-:Y:S01]  /*497e0*/  IMAD.IADD R61, R97, 0x1, R70 ;  /* 0x00000001613d7824 */ /* 0x000fe200078e0246 */
[----:B------:R-:W-:Y:S01]  /*497f0*/  IADD3.X R89, P3, PT, RZ, R80, RZ, P3, !PT ;  /* 0x00000050ff597210 */ /* 0x000fe20001f7e4ff */
[----:B------:R-:W-:-:S03]  /*49800*/  IMAD.WIDE.U32 R96, R84, 0xf5138f, R68 ;  /* 0x00f5138f54607825 */ /* 0x000fc600078e0044 */
[----:B------:R-:W-:Y:S01]  /*49810*/  IADD3.X R67, P2, PT, R142, R61, RZ, P2, !PT ;  /* 0x0000003d8e437210 */ /* 0x000fe2000175e4ff */
[----:B------:R-:W-:Y:S01]  /*49820*/  IMAD.WIDE.U32 R76, R43, -0x45f6b800, RZ ;  /* 0xba0948002b4c7825 */ /* 0x000fe200078e00ff */
[----:B------:R-:W-:Y:S02]  /*49830*/  IADD3.X R64, P3, PT, RZ, R81, RZ, P3, !PT ;  /* 0x00000051ff407210 */ /* 0x000fe40001f7e4ff */
[----:B------:R-:W-:Y:S01]  /*49840*/  IADD3.X R61, P2, PT, RZ, RZ, RZ, P2, !PT ;  /* 0x000000ffff3d7210 */ /* 0x000fe2000175e4ff */
[----:B------:R-:W-:-:S04]  /*49850*/  IMAD.WIDE.U32 R68, R18, -0x1, RZ ;  /* 0xffffffff12447825 */ /* 0x000fc800078e00ff */
[----:B------:R-:W-:Y:S01]  /*49860*/  IMAD.X R112, RZ, RZ, RZ, P4 ;  /* 0x000000ffff707224 */ /* 0x000fe200020e06ff */
[----:B------:R-:W-:Y:S01]  /*49870*/  IADD3.X R79, P4, PT, R79, R138, RZ, P1, !PT ;  /* 0x0000008a4f4f7210 */ /* 0x000fe20000f9e4ff */
[----:B------:R-:W-:Y:S02]  /*49880*/  IMAD.IADD R13, R19, 0x1, R98 ;  /* 0x00000001130d7824 */ /* 0x000fe400078e0262 */
[----:B------:R-:W-:Y:S01]  /*49890*/  IMAD.IADD R87, R97, 0x1, R94 ;  /* 0x0000000161577824 */ /* 0x000fe200078e025e */
[----:B------:R-:W-:Y:S01]  /*498a0*/  IADD3.X R112, P5, PT, R112, R113, RZ, P5, !PT ;  /* 0x0000007170707210 */ /* 0x000fe20002fbe4ff */
[----:B------:R-:W-:-:S03]  /*498b0*/  IMAD.WIDE.U32 R98, R62, -0x45f6b800, RZ ;  /* 0xba0948003e627825 */ /* 0x000fc600078e00ff */
[----:B------:R-:W-:Y:S01]  /*498c0*/  IADD3.X R96, P5, PT, R63, R96, RZ, P5, !PT ;  /* 0x000000603f607210 */ /* 0x000fe20002fbe4ff */
[----:B------:R-:W-:-:S03]  /*498d0*/  IMAD.WIDE.U32 R76, P1, R62, 0x1ef3622f, R76 ;  /* 0x1ef3622f3e4c7825 */ /* 0x000fc6000782004c */
[----:B------:R-:W-:Y:S01]  /*498e0*/  IADD3.X R97, P5, PT, R112, R87, RZ, P5, !PT ;  /* 0x0000005770617210 */ /* 0x000fe20002fbe4ff */
[----:B------:R-:W-:-:S04]  /*498f0*/  IMAD.WIDE.U32 R94, R68, 0x1, RZ ;  /* 0x00000001445e7825 */ /* 0x000fc800078e00ff */
[----:B------:R-:W-:Y:S01]  /*49900*/  IMAD.X R138, RZ, RZ, RZ, P0 ;  /* 0x000000ffff8a7224 */ /* 0x000fe200000e06ff */
[----:B------:R-:W-:Y:S01]  /*49910*/  IADD3 R93, P0, PT, R76, R99, RZ ;  /* 0x000000634c5d7210 */ /* 0x000fe20007f1e0ff */
[----:B------:R-:W-:Y:S01]  /*49920*/  IMAD.X R19, RZ, RZ, RZ, P1 ;  /* 0x000000ffff137224 */ /* 0x000fe200008e06ff */
[C---:B------:R-:W-:Y:S01]  /*49930*/  IADD3 RZ, P1, PT, R18.reuse, R94, RZ ;  /* 0x0000005e12ff7210 */ /* 0x040fe20007f3e0ff */
[----:B------:R-:W-:Y:S01]  /*49940*/  IMAD R85, R18, -0x7af74001, -R13 ;  /* 0x8508bfff12557824 */ /* 0x000fe200078e0a0d */
[----:B------:R-:W-:Y:S01]  /*49950*/  IADD3.X R138, P4, PT, R138, R139, RZ, P4, !PT ;  /* 0x0000008b8a8a7210 */ /* 0x000fe2000279e4ff */
[----:B------:R-:W-:Y:S02]  /*49960*/  IMAD.MOV.U32 R18, RZ, RZ, R77 ;  /* 0x000000ffff127224 */ /* 0x000fe400078e004d */
[----:B------:R-:W-:-:S04]  /*49970*/  IMAD.WIDE.U32 R80, R10, R20, R14 ;  /* 0x000000140a507225 */ /* 0x000fc800078e000e */
[----:B------:R-:W-:Y:S01]  /*49980*/  IMAD.WIDE.U32.X R14, R43, 0x1ef3622f, R18, P0 ;  /* 0x1ef3622f2b0e7825 */ /* 0x000fe200000e0412 */
[----:B------:R-:W-:Y:S02]  /*49990*/  IADD3.X R18, P3, PT, R89, R80, RZ, P3, !PT ;  /* 0x0000005059127210 */ /* 0x000fe40001f7e4ff */
[----:B------:R-:W-:Y:S01]  /*499a0*/  IADD3.X R89, P5, PT, RZ, RZ, RZ, P5, !PT ;  /* 0x000000ffff597210 */ /* 0x000fe20002fbe4ff */
[----:B------:R-:W-:Y:S01]  /*499b0*/  IMAD.IADD R19, R81, 0x1, R110 ;  /* 0x0000000151137824 */ /* 0x000fe200078e026e */
[----:B------:R-:W-:Y:S01]  /*499c0*/  IADD3 RZ, P0, PT, R66, R74, RZ ;  /* 0x0000004a42ff7210 */ /* 0x000fe20007f1e0ff */
[----:B------:R-:W-:Y:S01]  /*499d0*/  IMAD.X R63, RZ, RZ, RZ, P2 ;  /* 0x000000ffff3f7224 */ /* 0x000fe200010e06ff */
[----:B------:R-:W-:Y:S01]  /*499e0*/  IADD3 RZ, P2, PT, R96, R98, RZ ;  /* 0x0000006260ff7210 */ /* 0x000fe20007f5e0ff */
[----:B------:R-:W-:Y:S01]  /*499f0*/  IMAD.WIDE.U32 R98, R43, 0xf5138f, RZ ;  /* 0x00f5138f2b627825 */ /* 0x000fe200078e00ff */
[----:B------:R-:W-:Y:S02]  /*49a00*/  IADD3.X R19, P3, PT, R64, R19, RZ, P3, !PT ;  /* 0x0000001340137210 */ /* 0x000fe40001f7e4ff */
[----:B------:R-:W-:Y:S01]  /*49a10*/  IADD3.X RZ, P2, PT, R97, R93, RZ, P2, !PT ;  /* 0x0000005d61ff7210 */ /* 0x000fe2000175e4ff */
[----:B------:R-:W-:Y:S01]  /*49a20*/  IMAD.WIDE.U32 R110, R52, 0x17c510ea, R66 ;  /* 0x17c510ea346e7825 */ /* 0x000fe200078e0042 */
[----:B------:R-:W-:-:S02]  /*49a30*/  IADD3.X R77, P3, PT, RZ, RZ, RZ, P3, !PT ;  /* 0x000000ffff4d7210 */ /* 0x000fc40001f7e4ff */
[----:B------:R-:W-:Y:S01]  /*49a40*/  IADD3.X RZ, P0, PT, R67, R75, RZ, P0, !PT ;  /* 0x0000004b43ff7210 */ /* 0x000fe2000071e4ff */
[----:B------:R-:W-:Y:S01]  /*49a50*/  IMAD.X R93, RZ, RZ, RZ, P5 ;  /* 0x000000ffff5d7224 */ /* 0x000fe200028e06ff */
[----:B------:R-:W-:Y:S01]  /*49a60*/  IADD3.X R66, P4, PT, R79, R110, RZ, P4, !PT ;  /* 0x0000006e4f427210 */ /* 0x000fe2000279e4ff */
[C---:B------:R-:W-:Y:S01]  /*49a70*/  IMAD.WIDE.U32 R98, P5, R62.reuse, 0x1a22d9f3, R98 ;  /* 0x1a22d9f33e627825 */ /* 0x040fe200078a0062 */
[----:B------:R-:W-:Y:S02]  /*49a80*/  IADD3.X R64, P2, PT, R89, R14, RZ, P2, !PT ;  /* 0x0000000e59407210 */ /* 0x000fe4000175e4ff */
[----:B------:R-:W-:Y:S01]  /*49a90*/  IADD3.X R61, P0, PT, R61, R148, RZ, P0, !PT ;  /* 0x000000943d3d7210 */ /* 0x000fe2000071e4ff */
[----:B------:R-:W-:Y:S01]  /*49aa0*/  IMAD.WIDE.U32 R80, R62, 0xf5138f, RZ ;  /* 0x00f5138f3e507825 */ /* 0x000fe200078e00ff */
[----:B------:R-:W-:Y:S02]  /*49ab0*/  IADD3.X R70, P2, PT, R93, R15, RZ, P2, !PT ;  /* 0x0000000f5d467210 */ /* 0x000fe4000175e4ff */
[----:B------:R-:W-:Y:S01]  /*49ac0*/  IADD3.X R148, P0, PT, R63, R149, RZ, P0, !PT ;  /* 0x000000953f947210 */ /* 0x000fe2000071e4ff */
[----:B------:R-:W-:-:S02]  /*49ad0*/  IMAD.IADD R87, R111, 0x1, R106 ;  /* 0x000000016f577824 */ /* 0x000fc400078e026a */
[----:B------:R-:W-:Y:S01]  /*49ae0*/  IMAD.X R79, RZ, RZ, RZ, P3 ;  /* 0x000000ffff4f7224 */ /* 0x000fe200018e06ff */
[----:B------:R-:W-:Y:S01]  /*49af0*/  IADD3 R52, P3, PT, R98, R81, RZ ;  /* 0x0000005162347210 */ /* 0x000fe20007f7e0ff */
[----:B------:R-:W-:Y:S01]  /*49b00*/  IMAD.WIDE.U32 R110, R43, 0x6ca1493b, RZ ;  /* 0x6ca1493b2b6e7825 */ /* 0x000fe200078e00ff */
[----:B------:R-:W-:-:S03]  /*49b10*/  IADD3.X R67, P4, PT, R138, R87, RZ, P4, !PT ;  /* 0x000000578a437210 */ /* 0x000fc6000279e4ff */
[----:B------:R-:W-:Y:S01]  /*49b20*/  IMAD.X R107, RZ, RZ, RZ, P5 ;  /* 0x000000ffff6b7224 */ /* 0x000fe200028e06ff */
[----:B------:R-:W-:Y:S01]  /*49b30*/  IADD3.X R81, P4, PT, RZ, RZ, RZ, P4, !PT ;  /* 0x000000ffff517210 */ /* 0x000fe2000279e4ff */
[----:B------:R-:W-:Y:S02]  /*49b40*/  IMAD.MOV.U32 R106, RZ, RZ, R99 ;  /* 0x000000ffff6a7224 */ /* 0x000fe400078e0063 */
[----:B------:R-:W-:-:S04]  /*49b50*/  IMAD.WIDE.U32 R74, P5, R62, -0x39c4fa40, R110 ;  /* 0xc63b05c03e4a7825 */ /* 0x000fc800078a006e */
[----:B------:R-:W-:Y:S01]  /*49b60*/  IMAD.WIDE.U32.X R106, R43, 0x1a22d9f3, R106, P3 ;  /* 0x1a22d9f32b6a7825 */ /* 0x000fe200018e046a */
[----:B------:R-:W-:Y:S02]  /*49b70*/  IADD3 RZ, P3, PT, R18, R86, RZ ;  /* 0x0000005612ff7210 */ /* 0x000fe40007f7e0ff */
[----:B------:R-:W-:Y:S01]  /*49b80*/  IADD3.X R137, PT, PT, RZ, RZ, RZ, P5, !PT ;  /* 0x000000ffff897210 */ /* 0x000fe20002ffe4ff */
[----:B------:R-:W-:Y:S01]  /*49b90*/  IMAD.WIDE.U32 R86, R62, 0x6ca1493b, RZ ;  /* 0x6ca1493b3e567825 */ /* 0x000fe200078e00ff */
[----:B------:R-:W-:-:S03]  /*49ba0*/  IADD3.X RZ, P3, PT, R19, R65, RZ, P3, !PT ;  /* 0x0000004113ff7210 */ /* 0x000fc60001f7e4ff */
[----:B------:R-:W-:Y:S01]  /*49bb0*/  IMAD.IADD R85, R69, 0x1, R85 ;  /* 0x0000000145557824 */ /* 0x000fe200078e0255 */
[----:B------:R-:W-:Y:S01]  /*49bc0*/  IADD3 R69, P5, PT, R74, R87, RZ ;  /* 0x000000574a457210 */ /* 0x000fe20007fbe0ff */
[----:B------:R-:W-:Y:S02]  /*49bd0*/  IMAD.X R89, RZ, RZ, RZ, P4 ;  /* 0x000000ffff597224 */ /* 0x000fe400020e06ff */
[----:B------:R-:W-:-:S04]  /*49be0*/  IMAD.WIDE.U32 R118, P4, R62, 0x1ae3a46, R118 ;  /* 0x01ae3a463e767825 */ /* 0x000fc80007880076 */
[----:B------:R-:W-:-:S04]  /*49bf0*/  IMAD.WIDE.U32 R14, R85, 0x1, RZ ;  /* 0x00000001550e7825 */ /* 0x000fc800078e00ff */
[----:B------:R-:W-:-:S04]  /*49c00*/  IMAD.WIDE.U32 R112, R62, 0x17c510ea, RZ ;  /* 0x17c510ea3e707825 */ /* 0x000fc800078e00ff */
[----:B------:R-:W-:Y:S02]  /*49c10*/  IMAD.MOV.U32 R136, RZ, RZ, R75 ;  /* 0x000000ffff887224 */ /* 0x000fe400078e004b */
[----:B------:R-:W-:Y:S01]  /*49c20*/  IMAD.X R111, RZ, RZ, RZ, P4 ;  /* 0x000000ffff6f7224 */ /* 0x000fe200020e06ff */
[----:B------:R-:W-:Y:S01]  /*49c30*/  IADD3 R75, P4, PT, R118, R113, RZ ;  /* 0x00000071764b7210 */ /* 0x000fe20007f9e0ff */
[----:B------:R-:W-:-:S04]  /*49c40*/  IMAD.WIDE.U32.X R136, R43, -0x39c4fa40, R136, P5 ;  /* 0xc63b05c02b887825 */ /* 0x000fc800028e0488 */
[----:B------:R-:W-:-:S04]  /*49c50*/  IMAD.WIDE.U32 R14, P5, R68, -0x7af74000, R14 ;  /* 0x8508c000440e7825 */ /* 0x000fc800078a000e */
[----:B------:R-:W-:Y:S02]  /*49c60*/  IMAD.MOV.U32 R110, RZ, RZ, R119 ;  /* 0x000000ffff6e7224 */ /* 0x000fe400078e0077 */
[----:B------:R-:W-:-:S04]  /*49c70*/  IMAD.WIDE.U32 R18, R12, R21, R18 ;  /* 0x000000150c127225 */ /* 0x000fc800078e0012 */
[----:B------:R-:W-:Y:S01]  /*49c80*/  IMAD.WIDE.U32.X R110, R43, 0x1ae3a46, R110, P4 ;  /* 0x01ae3a462b6e7825 */ /* 0x000fe200020e046e */
[----:B------:R-:W-:-:S03]  /*49c90*/  IADD3 R94, P4, PT, R95, R14, RZ ;  /* 0x0000000e5f5e7210 */ /* 0x000fc60007f9e0ff */
[----:B------:R-:W-:Y:S01]  /*49ca0*/  IMAD.X R95, RZ, RZ, RZ, P5 ;  /* 0x000000ffff5f7224 */ /* 0x000fe200028e06ff */
[----:B------:R-:W-:Y:S01]  /*49cb0*/  IADD3.X R77, P5, PT, R77, R82, RZ, P3, !PT ;  /* 0x000000524d4d7210 */ /* 0x000fe20001fbe4ff */
[----:B------:R-:W-:Y:S01]  /*49cc0*/  IMAD.WIDE.U32 R96, R62, -0x45f6b800, R96 ;  /* 0xba0948003e607825 */ /* 0x000fe200078e0060 */
[----:B------:R-:W-:Y:S02]  /*49cd0*/  IADD3.X RZ, P1, PT, R13, R94, RZ, P1, !PT ;  /* 0x0000005e0dff7210 */ /* 0x000fe40000f3e4ff */
[----:B------:R-:W-:Y:S01]  /*49ce0*/  IADD3.X R79, P5, PT, R79, R83, RZ, P5, !PT ;  /* 0x000000534f4f7210 */ /* 0x000fe20002fbe4ff */
[----:B------:R-:W-:Y:S01]  /*49cf0*/  IMAD.MOV.U32 R94, RZ, RZ, R15 ;  /* 0x000000ffff5e7224 */ /* 0x000fe200078e000f */
[----:B------:R-:W-:Y:S01]  /*49d00*/  IADD3 RZ, P3, PT, R66, R128, RZ ;  /* 0x0000008042ff7210 */ /* 0x000fe20007f7e0ff */
[----:B------:R-:W-:-:S03]  /*49d10*/  IMAD.WIDE.U32 R14, R8, R20, R134 ;  /* 0x00000014080e7225 */ /* 0x000fc600078e0086 */
[----:B------:R-:W-:Y:S01]  /*49d20*/  IADD3.X RZ, P3, PT, R67, R37, RZ, P3, !PT ;  /* 0x0000002543ff7210 */ /* 0x000fe20001f7e4ff */
[----:B------:R-:W-:Y:S01]  /*49d30*/  IMAD.IADD R102, R15, 0x1, R102 ;  /* 0x000000010f667824 */ /* 0x000fe200078e0266 */
[----:B------:R-:W-:Y:S01]  /*49d40*/  IADD3.X R14, P5, PT, R77, R14, RZ, P5, !PT ;  /* 0x0000000e4d0e7210 */ /* 0x000fe20002fbe4ff */
[----:B------:R-:W-:Y:S01]  /*49d50*/  IMAD.IADD R13, R19, 0x1, R58 ;  /* 0x00000001130d7824 */ /* 0x000fe200078e023a */
[----:B------:R-:W-:Y:S01]  /*49d60*/  IADD3.X R58, P0, PT, R61, R18, RZ, P0, !PT ;  /* 0x000000123d3a7210 */ /* 0x000fe2000071e4ff */
[----:B------:R-:W-:Y:S01]  /*49d70*/  IMAD.WIDE.U32 R18, R84, 0x6ca1493b, R66 ;  /* 0x6ca1493b54127825 */ /* 0x000fe200078e0042 */
[----:B------:R-:W-:Y:S02]  /*49d80*/  IADD3.X R15, P5, PT, R79, R102, RZ, P5, !PT ;  /* 0x000000664f0f7210 */ /* 0x000fe40002fbe4ff */
[----:B------:R-:W-:Y:S01]  /*49d90*/  IADD3.X R148, P0, PT, R148, R13, RZ, P0, !PT ;  /* 0x0000000d94947210 */ /* 0x000fe2000071e4ff */
[----:B------:R-:W-:Y:S01]  /*49da0*/  IMAD.WIDE.U32.X R94, R85, -0x7af74000, R94, P4 ;  /* 0x8508c000555e7825 */ /* 0x000fe200020e045e */
[----:B------:R-:W-:-:S02]  /*49db0*/  IADD3.X R64, P4, PT, R64, R18, RZ, P2, !PT ;  /* 0x0000001240407210 */ /* 0x000fc4000179e4ff */
[----:B------:R-:W-:Y:S01]  /*49dc0*/  IADD3.X R37, P5, PT, RZ, RZ, RZ, P5, !PT ;  /* 0x000000ffff257210 */ /* 0x000fe20002fbe4ff */
[----:B------:R-:W-:Y:S01]  /*49dd0*/  IMAD.IADD R133, R19, 0x1, R132 ;  /* 0x0000000113857824 */ /* 0x000fe200078e0284 */
[----:B------:R-:W-:Y:S01]  /*49de0*/  IADD3.X R81, P3, PT, R81, R124, RZ, P3, !PT ;  /* 0x0000007c51517210 */ /* 0x000fe20001f7e4ff */
[----:B------:R-:W-:Y:S01]  /*49df0*/  IMAD.IADD R63, R97, 0x1, R76 ;  /* 0x00000001613f7824 */ /* 0x000fe200078e024c */
[----:B------:R-:W-:Y:S01]  /*49e00*/  IADD3.X R97, P1, PT, RZ, R94, RZ, P1, !PT ;  /* 0x0000005eff617210 */ /* 0x000fe20000f3e4ff */
[----:B------:R-:W-:Y:S01]  /*49e10*/  IMAD.WIDE.U32 R18, R85, 0x30000000, RZ ;  /* 0x3000000055127825 */ /* 0x000fe200078e00ff */
[----:B------:R-:W-:Y:S02]  /*49e20*/  IADD3.X R65, P4, PT, R70, R133, RZ, P4, !PT ;  /* 0x0000008546417210 */ /* 0x000fe4000279e4ff */
[----:B------:R-:W-:Y:S01]  /*49e30*/  IADD3.X R94, P1, PT, RZ, R95, RZ, P1, !PT ;  /* 0x0000005fff5e7210 */ /* 0x000fe20000f3e4ff */
[----:B------:R-:W-:Y:S01]  /*49e40*/  IMAD.X R13, RZ, RZ, RZ, P5 ;  /* 0x000000ffff0d7224 */ /* 0x000fe200028e06ff */
[----:B------:R-:W-:Y:S01]  /*49e50*/  IADD3.X R89, P3, PT, R89, R125, RZ, P3, !PT ;  /* 0x0000007d59597210 */ /* 0x000fe20001f7e4ff */
[----:B------:R-:W-:Y:S01]  /*49e60*/  IMAD.WIDE.U32 R18, P5, R68, 0x170b5d44, R18 ;  /* 0x170b5d4444127825 */ /* 0x000fe200078a0012 */
[----:B------:R-:W-:-:S02]  /*49e70*/  IADD3.X R96, P1, PT, R97, R96, RZ, P1, !PT ;  /* 0x0000006061607210 */ /* 0x000fc40000f3e4ff */
[----:B------:R-:W-:Y:S01]  /*49e80*/  IADD3.X R66, P3, PT, R81, R58, RZ, P3, !PT ;  /* 0x0000003a51427210 */ /* 0x000fe20001f7e4ff */
[----:B------:R-:W-:Y:S01]  /*49e90*/  IMAD.WIDE.U32 R76, R68, 0x30000000, RZ ;  /* 0x30000000444c7825 */ /* 0x000fe200078e00ff */
[----:B------:R-:W-:Y:S02]  /*49ea0*/  MOV R132, R19 ;  /* 0x0000001300847202 */ /* 0x000fe40000000f00 */
[----:B------:R-:W-:Y:S01]  /*49eb0*/  IADD3.X R97, P1, PT, R94, R63, RZ, P1, !PT ;  /* 0x0000003f5e617210 */ /* 0x000fe20000f3e4ff */
[----:B------:R-:W-:Y:S01]  /*49ec0*/  IMAD.X R133, RZ, RZ, RZ, P5 ;  /* 0x000000ffff857224 */ /* 0x000fe200028e06ff */
[----:B------:R-:W-:Y:S01]  /*49ed0*/  IADD3 R93, P5, PT, R18, R77, RZ ;  /* 0x0000004d125d7210 */ /* 0x000fe20007fbe0ff */
[C---:B------:R-:W-:Y:S01]  /*49ee0*/  IMAD.WIDE.U32 R128, R85.reuse, -0x45f6b800, RZ ;  /* 0xba09480055807825 */ /* 0x040fe200078e00ff */
[----:B------:R-:W-:Y:S02]  /*49ef0*/  IADD3.X R43, P4, PT, RZ, RZ, RZ, P4, !PT ;  /* 0x000000ffff2b7210 */ /* 0x000fe4000279e4ff */
[----:B------:R-:W-:Y:S01]  /*49f00*/  IADD3.X R79, P1, PT, RZ, RZ, RZ, P1, !PT ;  /* 0x000000ffff4f7210 */ /* 0x000fe20000f3e4ff */
[----:B------:R-:W-:Y:S01]  /*49f10*/  IMAD.WIDE.U32.X R132, R85, 0x170b5d44, R132, P5 ;  /* 0x170b5d4455847825 */ /* 0x000fe200028e0484 */
[----:B------:R-:W-:-:S02]  /*49f20*/  IADD3.X R67, P3, PT, R89, R148, RZ, P3, !PT ;  /* 0x0000009459437210 */ /* 0x000fc40001f7e4ff */
[----:B------:R-:W-:Y:S01]  /*49f30*/  IADD3 RZ, P2, PT, R14, R72, RZ ;  /* 0x000000480eff7210 */ /* 0x000fe20007f5e0ff */
[C---:B------:R-:W-:Y:S01]  /*49f40*/  IMAD.WIDE.U32 R128, P5, R68.reuse, 0x1ef3622f, R128 ;  /* 0x1ef3622f44807825 */ /* 0x040fe200078a0080 */
[----:B------:R-:W-:Y:S02]  /*49f50*/  IADD3.X R19, P3, PT, RZ, RZ, RZ, P3, !PT ;  /* 0x000000ffff137210 */ /* 0x000fe40001f7e4ff */
[----:B------:R-:W-:Y:S01]  /*49f60*/  IADD3.X RZ, P2, PT, R15, R59, RZ, P2, !PT ;  /* 0x0000003b0fff7210 */ /* 0x000fe2000175e4ff */
[----:B------:R-:W-:-:S03]  /*49f70*/  IMAD.WIDE.U32 R124, R68, -0x45f6b800, RZ ;  /* 0xba094800447c7825 */ /* 0x000fc600078e00ff */
[----:B------:R-:W-:Y:S01]  /*49f80*/  IADD3.X R37, P2, PT, R37, R126, RZ, P2, !PT ;  /* 0x0000007e25257210 */ /* 0x000fe2000175e4ff */
[----:B------:R-:W-:-:S03]  /*49f90*/  IMAD.WIDE.U32 R94, R85, 0xf5138f, RZ ;  /* 0x00f5138f555e7825 */ /* 0x000fc600078e00ff */
[----:B------:R-:W-:Y:S01]  /*49fa0*/  IADD3.X R13, P2, PT, R13, R127, RZ, P2, !PT ;  /* 0x0000007f0d0d7210 */ /* 0x000fe2000175e4ff */
[----:B------:R-:W-:Y:S01]  /*49fb0*/  IMAD.X R61, RZ, RZ, RZ, P4 ;  /* 0x000000ffff3d7224 */ /* 0x000fe200020e06ff */
[----:B------:R-:W-:Y:S01]  /*49fc0*/  IADD3 RZ, P4, PT, R64, R80, RZ ;  /* 0x0000005040ff7210 */ /* 0x000fe20007f9e0ff */
[----:B------:R-:W-:Y:S01]  /*49fd0*/  IMAD.X R103, RZ, RZ, RZ, P5 ;  /* 0x000000ffff677224 */ /* 0x000fe200028e06ff */
[----:B------:R-:W-:Y:S01]  /*49fe0*/  IADD3 R63, P5, PT, R128, R125, RZ ;  /* 0x0000007d803f7210 */ /* 0x000fe20007fbe0ff */
[----:B------:R-:W-:Y:S01]  /*49ff0*/  IMAD.X R87, RZ, RZ, RZ, P1 ;  /* 0x000000ffff577224 */ /* 0x000fe200008e06ff */
[----:B------:R-:W-:Y:S01]  /*4a000*/  IADD3.X RZ, P4, PT, R65, R52, RZ, P4, !PT ;  /* 0x0000003441ff7210 */ /* 0x000fe2000279e4ff */
        /* <DEDUP_REMOVED lines=10> */
[----:B------:R-:W-:-:S04]  /*4a0b0*/  IMAD.WIDE.U32 R80, P3, R68, -0x39c4fa40, R80 ;  /* 0xc63b05c044507825 */ /* 0x000fc80007860050 */
[----:B------:R-:W-:-:S04]  /*4a0c0*/  IMAD.WIDE.U32 R58, R68, 0x6ca1493b, RZ ;  /* 0x6ca1493b443a7825 */ /* 0x000fc800078e00ff */
[----:B------:R-:W-:Y:S02]  /*4a0d0*/  IMAD.MOV.U32 R76, RZ, RZ, R95 ;  /* 0x000000ffff4c7224 */ /* 0x000fe400078e005f */
        /* <DEDUP_REMOVED lines=8> */
[----:B------:R-:W-:-:S04]  /*4a160*/  IMAD.WIDE.U32 R14, R10, R21, R14 ;  /* 0x000000150a0e7225 */ /* 0x000fc800078e000e */
[----:B------:R-:W-:-:S04]  /*4a170*/  IMAD.WIDE.U32.X R114, R85, -0x39c4fa40, R114, P3 ;  /* 0xc63b05c055727825 */ /* 0x000fc800018e0472 */
[----:B------:R-:W-:-:S04]  /*4a180*/  IMAD.WIDE.U32 R134, P3, R68, 0x1ae3a46, R134 ;  /* 0x01ae3a4644867825 */ /* 0x000fc80007860086 */
[----:B------:R-:W-:-:S04]  /*4a190*/  IMAD.WIDE.U32 R126, R68, 0x17c510ea, RZ ;  /* 0x17c510ea447e7825 */ /* 0x000fc800078e00ff */
[----:B------:R-:W-:Y:S02]  /*4a1a0*/  IMAD.IADD R56, R15, 0x1, R56 ;  /* 0x000000010f387824 */ /* 0x000fe400078e0238 */
[----:B------:R-:W-:Y:S01]  /*4a1b0*/  IMAD.X R139, RZ, RZ, RZ, P3 ;  /* 0x000000ffff8b7224 */ /* 0x000fe200018e06ff */
[----:B------:R-:W-:Y:S01]  /*4a1c0*/  IADD3 R15, P3, PT, R134, R127, RZ ;  /* 0x0000007f860f7210 */ /* 0x000fe20007f7e0ff */
[----:B------:R-:W-:Y:S02]  /*4a1d0*/  IMAD.MOV.U32 R138, RZ, RZ, R135 ;  /* 0x000000ffff8a7224 */ /* 0x000fe400078e0087 */
[----:B------:R-:W-:-:S04]  /*4a1e0*/  IMAD.WIDE.U32 R90, R6, R20, R90 ;  /* 0x00000014065a7225 */ /* 0x000fc800078e005a */
[----:B------:R-:W-:Y:S01]  /*4a1f0*/  IMAD.WIDE.U32.X R138, R85, 0x1ae3a46, R138, P3 ;  /* 0x01ae3a46558a7825 */ /* 0x000fe200018e048a */
[----:B------:R-:W-:Y:S02]  /*4a200*/  IADD3.X R53, P3, PT, R43, R106, RZ, P4, !PT ;  /* 0x0000006a2b357210 */ /* 0x000fe4000277e4ff */
[----:B------:R-:W-:Y:S01]  /*4a210*/  IADD3.X R90, P2, PT, R37, R90, RZ, P2, !PT ;  /* 0x0000005a255a7210 */ /* 0x000fe2000175e4ff */
[----:B------:R-:W-:Y:S01]  /*4a220*/  IMAD.IADD R130, R91, 0x1, R130 ;  /* 0x000000015b827824 */ /* 0x000fe200078e0282 */
[----:B------:R-:W-:Y:S01]  /*4a230*/  IADD3.X R106, P3, PT, R61, R107, RZ, P3, !PT ;  /* 0x0000006b3d6a7210 */ /* 0x000fe20001f7e4ff */
[----:B------:R-:W-:Y:S01]  /*4a240*/  IMAD.WIDE.U32 R66, R84, 0x17c510ea, R66 ;  /* 0x17c510ea54427825 */ /* 0x000fe200078e0042 */
[----:B------:R-:W-:Y:S02]  /*4a250*/  IADD3.X R61, P0, PT, RZ, RZ, RZ, P0, !PT ;  /* 0x000000ffff3d7210 */ /* 0x000fe4000071e4ff */
[----:B------:R-:W-:Y:S01]  /*4a260*/  IADD3.X R91, P2, PT, R13, R130, RZ, P2, !PT ;  /* 0x000000820d5b7210 */ /* 0x000fe2000175e4ff */
[----:B------:R-:W-:Y:S01]  /*4a270*/  IMAD.WIDE.U32 R96, R68, 0x30000000, R96 ;  /* 0x3000000044607825 */ /* 0x000fe200078e0060 */
[----:B------:R-:W-:-:S02]  /*4a280*/  IADD3.X R43, PT, PT, RZ, RZ, RZ, P0, !PT ;  /* 0x000000ffff2b7210 */ /* 0x000fc400007fe4ff */
[----:B------:R-:W-:Y:S01]  /*4a290*/  IADD3 RZ, P0, PT, R90, R78, RZ ;  /* 0x0000004e5aff7210 */ /* 0x000fe20007f1e0ff */
[----:B------:R-:W-:Y:S01]  /*4a2a0*/  IMAD.IADD R117, R67, 0x1, R116 ;  /* 0x0000000143757824 */ /* 0x000fe200078e0274 */
        /* <DEDUP_REMOVED lines=10> */
[C---:B------:R-:W-:Y:S01]  /*4a350*/  IMAD R13, R96.reuse, -0x7af74001, -R37 ;  /* 0x8508bfff600d7824 */ /* 0x040fe200078e0a25 */
[----:B------:R-:W-:Y:S01]  /*4a360*/  IADD3.X R78, P1, PT, R89, R17, RZ, P1, !PT ;  /* 0x00000011594e7210 */ /* 0x000fe20000f3e4ff */
[----:B------:R-:W-:Y:S01]  /*4a370*/  IMAD.WIDE.U32 R16, R96, -0x1, RZ ;  /* 0xffffffff60107825 */ /* 0x000fe200078e00ff */
[----:B------:R-:W-:-:S02]  /*4a380*/  IADD3.X R67, P5, PT, R106, R117, RZ, P3, !PT ;  /* 0x000000756a437210 */ /* 0x000fc40001fbe4ff */
[----:B------:R-:W-:Y:S01]  /*4a390*/  IADD3.X R100, P3, PT, R19, R101, RZ, P0, !PT ;  /* 0x0000006513647210 */ /* 0x000fe2000077e4ff */
[----:B------:R-:W-:Y:S01]  /*4a3a0*/  IMAD.WIDE.U32 R18, R4, R20, R54 ;  /* 0x0000001404127225 */ /* 0x000fe200078e0036 */
[----:B------:R-:W-:Y:S02]  /*4a3b0*/  IADD3.X R64, P4, PT, R79, R64, RZ, P4, !PT ;  /* 0x000000404f407210 */ /* 0x000fe4000279e4ff */
[----:B------:R-:W-:Y:S01]  /*4a3c0*/  IADD3.X R79, P0, PT, RZ, RZ, RZ, P5, !PT ;  /* 0x000000ffff4f7210 */ /* 0x000fe20002f1e4ff */
        /* <DEDUP_REMOVED lines=9> */
[----:B------:R-:W-:Y:S01]  /*4a460*/  IADD3.X R17, P4, PT, RZ, RZ, RZ, P4, !PT ;  /* 0x000000ffff117210 */ /* 0x000fe2000279e4ff */
[----:B------:R-:W-:Y:S01]  /*4a470*/  IMAD.WIDE.U32 R54, P5, R16, -0x7af74000, R54 ;  /* 0x8508c00010367825 */ /* 0x000fe200078a0036 */
[----:B------:R-:W-:Y:S02]  /*4a480*/  IADD3.X R89, P1, PT, R78, R43, RZ, P1, !PT ;  /* 0x0000002b4e597210 */ /* 0x000fe40000f3e4ff */
[----:B------:R-:W-:Y:S01]  /*4a490*/  IADD3 RZ, P2, PT, R66, R86, RZ ;  /* 0x0000005642ff7210 */ /* 0x000fe20007f5e0ff */
[----:B------:R-:W-:Y:S01]  /*4a4a0*/  IMAD.X R57, RZ, RZ, RZ, P3 ;  /* 0x000000ffff397224 */ /* 0x000fe200018e06ff */
[----:B------:R-:W-:Y:S01]  /*4a4b0*/  IADD3 RZ, P3, PT, R96, R52, RZ ;  /* 0x0000003460ff7210 */ /* 0x000fe20007f7e0ff */
[----:B------:R-:W-:Y:S01]  /*4a4c0*/  IMAD.X R43, RZ, RZ, RZ, P4 ;  /* 0x000000ffff2b7224 */ /* 0x000fe200020e06ff */
[----:B------:R-:W-:Y:S01]  /*4a4d0*/  IADD3 R20, P4, PT, R53, R54, RZ ;  /* 0x0000003635147210 */ /* 0x000fe20007f9e0ff */
[----:B------:R-:W-:Y:S01]  /*4a4e0*/  IMAD.WIDE.U32 R52, R13, 0x30000000, RZ ;  /* 0x300000000d347825 */ /* 0x000fe200078e00ff */
[----:B------:R-:W-:-:S02]  /*4a4f0*/  IADD3.X RZ, P2, PT, R67, R69, RZ, P2, !PT ;  /* 0x0000004543ff7210 */ /* 0x000fc4000175e4ff */
[----:B------:R-:W-:Y:S01]  /*4a500*/  IADD3.X RZ, P3, PT, R37, R20, RZ, P3, !PT ;  /* 0x0000001425ff7210 */ /* 0x000fe20001f7e4ff */
[----:B------:R-:W-:Y:S01]  /*4a510*/  IMAD.X R61, RZ, RZ, RZ, P5 ;  /* 0x000000ffff3d7224 */ /* 0x000fe200028e06ff */
[----:B------:R-:W-:Y:S01]  /*4a520*/  IADD3.X R131, P2, PT, R79, R136, RZ, P2, !PT ;  /* 0x000000884f837210 */ /* 0x000fe2000175e4ff */
[----:B------:R-:W-:Y:S01]  /*4a530*/  IMAD.MOV.U32 R60, RZ, RZ, R55 ;  /* 0x000000ffff3c7224 */ /* 0x000fe200078e0037 */
[----:B------:R-:W-:Y:S01]  /*4a540*/  IADD3.X R130, P5, PT, R85, R14, RZ, P1, !PT ;  /* 0x0000000e55827210 */ /* 0x000fe20000fbe4ff */
[----:B------:R-:W-:Y:S01]  /*4a550*/  IMAD.WIDE.U32 R54, R16, 0x30000000, RZ ;  /* 0x3000000010367825 */ /* 0x000fe200078e00ff */
[----:B------:R-:W-:Y:S02]  /*4a560*/  IADD3.X R20, P1, PT, RZ, RZ, RZ, P1, !PT ;  /* 0x000000ffff147210 */ /* 0x000fe40000f3e4ff */
[----:B------:R-:W-:Y:S01]  /*4a570*/  IADD3.X R72, P5, PT, R89, R56, RZ, P5, !PT ;  /* 0x0000003859487210 */ /* 0x000fe20002fbe4ff */
[----:B------:R-:W-:-:S03]  /*4a580*/  IMAD.WIDE.U32.X R60, R13, -0x7af74000, R60, P4 ;  /* 0x8508c0000d3c7825 */ /* 0x000fc600020e043c */
[----:B------:R-:W-:Y:S01]  /*4a590*/  IADD3.X R20, P5, PT, RZ, R20, RZ, P5, !PT ;  /* 0x00000014ff147210 */ /* 0x000fe20002fbe4ff */
[----:B------:R-:W-:-:S04]  /*4a5a0*/  IMAD.WIDE.U32 R52, P4, R16, 0x170b5d44, R52 ;  /* 0x170b5d4410347825 */ /* 0x000fc80007880034 */
[----:B------:R-:W-:Y:S01]  /*4a5b0*/  IMAD.X R79, RZ, RZ, RZ, P4 ;  /* 0x000000ffff4f7224 */ /* 0x000fe200020e06ff */
[----:B------:R-:W-:Y:S01]  /*4a5c0*/  IADD3 R14, P4, PT, R52, R55, RZ ;  /* 0x00000037340e7210 */ /* 0x000fe20007f9e0ff */
[----:B------:R-:W-:-:S04]  /*4a5d0*/  IMAD.WIDE.U32 R84, R13, -0x45f6b800, RZ ;  /* 0xba0948000d547825 */ /* 0x000fc800078e00ff */
[----:B------:R-:W-:Y:S02]  /*4a5e0*/  IMAD.MOV.U32 R78, RZ, RZ, R53 ;  /* 0x000000ffff4e7224 */ /* 0x000fe400078e0035 */
[----:B------:R-:W-:Y:S01]  /*4a5f0*/  IMAD.X R83, RZ, RZ, RZ, P0 ;  /* 0x000000ffff537224 */ /* 0x000fe200000e06ff */
[----:B------:R-:W-:Y:S01]  /*4a600*/  IADD3 RZ, P0, PT, R64, R124, RZ ;  /* 0x0000007c40ff7210 */ /* 0x000fe20007f1e0ff */
[----:B------:R-:W-:-:S03]  /*4a610*/  IMAD.WIDE.U32.X R78, R13, 0x170b5d44, R78, P4 ;  /* 0x170b5d440d4e7825 */ /* 0x000fc600020e044e */
[----:B------:R-:W-:Y:S01]  /*4a620*/  IADD3.X RZ, P0, PT, R65, R63, RZ, P0, !PT ;  /* 0x0000003f41ff7210 */ /* 0x000fe2000071e4ff */
[----:B------:R-:W-:Y:S01]  /*4a630*/  IMAD.WIDE.U32 R90, R8, R21, R90 ;  /* 0x00000015085a7225 */ /* 0x000fe200078e005a */
[----:B------:R-:W-:Y:S02]  /*4a640*/  IADD3.X R83, P2, PT, R83, R137, RZ, P2, !PT ;  /* 0x0000008953537210 */ /* 0x000fe4000175e4ff */
[----:B------:R-:W-:Y:S01]  /*4a650*/  IADD3.X R81, P0, PT, R81, R102, RZ, P0, !PT ;  /* 0x0000006651517210 */ /* 0x000fe2000071e4ff */
[C---:B------:R-:W-:Y:S01]  /*4a660*/  IMAD.WIDE.U32 R86, R16.reuse, -0x45f6b800, RZ ;  /* 0xba09480010567825 */ /* 0x040fe200078e00ff */
[----:B------:R-:W-:Y:S02]  /*4a670*/  IADD3.X R130, P2, PT, R131, R130, RZ, P2, !PT ;  /* 0x0000008283827210 */ /* 0x000fe4000175e4ff */
[----:B------:R-:W-:Y:S01]  /*4a680*/  IADD3.X R102, P0, PT, R57, R103, RZ, P0, !PT ;  /* 0x0000006739667210 */ /* 0x000fe2000071e4ff */
[----:B------:R-:W-:Y:S01]  /*4a690*/  IMAD.WIDE.U32 R84, P4, R16, 0x1ef3622f, R84 ;  /* 0x1ef3622f10547825 */ /* 0x000fe20007880054 */
[----:B------:R-:W-:-:S03]  /*4a6a0*/  IADD3.X R131, P2, PT, R83, R72, RZ, P2, !PT ;  /* 0x0000004853837210 */ /* 0x000fc6000175e4ff */
[----:B------:R-:W-:Y:S01]  /*4a6b0*/  IMAD.IADD R55, R91, 0x1, R122 ;  /* 0x000000015b377824 */ /* 0x000fe200078e027a */
[----:B------:R-:W-:Y:S01]  /*4a6c0*/  MOV R122, R85 ;  /* 0x00000055007a7202 */ /* 0x000fe20000000f00 */
[----:B------:R-:W-:Y:S01]  /*4a6d0*/  IMAD.X R123, RZ, RZ, RZ, P4 ;  /* 0x000000ffff7b7224 */ /* 0x000fe200020e06ff */
[----:B------:R-:W-:Y:S01]  /*4a6e0*/  IADD3 R53, P4, PT, R84, R87, RZ ;  /* 0x0000005754357210 */ /* 0x000fe20007f9e0ff */
[----:B------:R-:W-:Y:S01]  /*4a6f0*/  IMAD.WIDE.U32 R96, R13, 0xf5138f, RZ ;  /* 0x00f5138f0d607825 */ /* 0x000fe200078e00ff */
[----:B------:R-:W-:-:S03]  /*4a700*/  IADD3.X R83, P2, PT, RZ, RZ, RZ, P2, !PT ;  /* 0x000000ffff537210 */ /* 0x000fc6000175e4ff */
        /* <DEDUP_REMOVED lines=9> */
[----:B------:R-:W-:Y:S02]  /*4a7a0*/  IMAD.IADD R63, R125, 0x1, R74 ;  /* 0x000000017d3f7824 */ /* 0x000fe400078e024a */
[----:B------:R-:W-:-:S03]  /*4a7b0*/  IMAD.WIDE.U32.X R98, R13, 0x1a22d9f3, R98, P4 ;  /* 0x1a22d9f30d627825 */ /* 0x000fc600020e0462 */
[----:B------:R-:W-:Y:S01]  /*4a7c0*/  IADD3.X R125, P0, PT, R102, R63, RZ, P0, !PT ;  /* 0x0000003f667d7210 */ /* 0x000fe2000071e4ff */
[----:B------:R-:W-:-:S03]  /*4a7d0*/  IMAD.WIDE.U32 R96, R16, 0x6ca1493b, RZ ;  /* 0x6ca1493b10607825 */ /* 0x000fc600078e00ff */
[----:B------:R-:W-:Y:S01]  /*4a7e0*/  IADD3.X R87, P0, PT, RZ, RZ, RZ, P0, !PT ;  /* 0x000000ffff577210 */ /* 0x000fe2000071e4ff */
[----:B------:R-:W-:-:S04]  /*4a7f0*/  IMAD.WIDE.U32 R100, P4, R16, -0x39c4fa40, R100 ;  /* 0xc63b05c010647825 */ /* 0x000fc80007880064 */
[----:B------:R-:W-:-:S04]  /*4a800*/  IMAD.WIDE.U32 R106, R13, 0x17c510ea, RZ ;  /* 0x17c510ea0d6a7825 */ /* 0x000fc800078e00ff */
[----:B------:R-:W-:Y:S01]  /*4a810*/  IMAD.X R117, RZ, RZ, RZ, P4 ;  /* 0x000000ffff757224 */ /* 0x000fe200020e06ff */
[----:B------:R-:W-:Y:S01]  /*4a820*/  IADD3 R57, P4, PT, R100, R97, RZ ;  /* 0x0000006164397210 */ /* 0x000fe20007f9e0ff */
[----:B------:R-:W-:-:S04]  /*4a830*/  IMAD.WIDE.U32 R64, R68, -0x45f6b800, R64 ;  /* 0xba09480044407825 */ /* 0x000fc800078e0040 */
[----:B------:R-:W-:Y:S02]  /*4a840*/  IMAD.X R81, RZ, RZ, RZ, P2 ;  /* 0x000000ffff517224 */ /* 0x000fe400010e06ff */
[----:B------:R-:W-:-:S04]  /*4a850*/  IMAD.WIDE.U32 R102, R16, 0x17c510ea, RZ ;  /* 0x17c510ea10667825 */ /* 0x000fc800078e00ff */
[----:B------:R-:W-:-:S04]  /*4a860*/  IMAD.WIDE.U32 R106, P2, R16, 0x1ae3a46, R106 ;  /* 0x01ae3a46106a7825 */ /* 0x000fc8000784006a */
[----:B------:R-:W-:Y:S02]  /*4a870*/  IMAD.MOV.U32 R116, RZ, RZ, R101 ;  /* 0x000000ffff747224 */ /* 0x000fe400078e0065 */
[----:B------:R-:W-:Y:S01]  /*4a880*/  IMAD.IADD R128, R65, 0x1, R128 ;  /* 0x0000000141807824 */ /* 0x000fe200078e0280 */
[----:B------:R-:W-:Y:S01]  /*4a890*/  IADD3.X R65, P3, PT, RZ, R60, RZ, P3, !PT ;  /* 0x0000003cff417210 */ /* 0x000fe20001f7e4ff */
[----:B------:R-:W-:Y:S01]  /*4a8a0*/  IMAD.WIDE.U32.X R116, R13, -0x39c4fa40, R116, P4 ;  /* 0xc63b05c00d747825 */ /* 0x000fe200020e0474 */
[----:B------:R-:W-:Y:S02]  /*4a8b0*/  IADD3 RZ, P4, PT, R18, R92, RZ ;  /* 0x0000005c12ff7210 */ /* 0x000fe40007f9e0ff */
[----:B------:R-:W-:Y:S01]  /*4a8c0*/  IADD3.X R61, P3, PT, RZ, R61, RZ, P3, !PT ;  /* 0x0000003dff3d7210 */ /* 0x000fe20001f7e4ff */
[----:B------:R-:W-:Y:S01]  /*4a8d0*/  IMAD.X R93, RZ, RZ, RZ, P2 ;  /* 0x000000ffff5d7224 */ /* 0x000fe200010e06ff */
[----:B------:R-:W-:Y:S01]  /*4a8e0*/  IADD3 R69, P2, PT, R106, R103, RZ ;  /* 0x000000676a457210 */ /* 0x000fe20007f5e0ff */
[----:B------:R-:W-:Y:S01]  /*4a8f0*/  IMAD.MOV.U32 R92, RZ, RZ, R107 ;  /* 0x000000ffff5c7224 */ /* 0x000fe200078e006b */
[----:B------:R-:W-:Y:S01]  /*4a900*/  IADD3.X R64, P3, PT, R65, R64, RZ, P3, !PT ;  /* 0x0000004041407210 */ /* 0x000fe20001f7e4ff */
[----:B------:R-:W-:Y:S01]  /*4a910*/  IMAD.X R85, RZ, RZ, RZ, P0 ;  /* 0x000000ffff557224 */ /* 0x000fe200000e06ff */
[----:B------:R-:W-:Y:S01]  /*4a920*/  IADD3 RZ, P0, PT, R130, R112, RZ ;  /* 0x0000007082ff7210 */ /* 0x000fe20007f1e0ff */
[----:B------:R-:W-:Y:S01]  /*4a930*/  IMAD.WIDE.U32.X R92, R13, 0x1ae3a46, R92, P2 ;  /* 0x01ae3a460d5c7825 */ /* 0x000fe200010e045c */
[----:B------:R-:W-:-:S02]  /*4a940*/  IADD3 RZ, P2, PT, R124, R82, RZ ;  /* 0x000000527cff7210 */ /* 0x000fc40007f5e0ff */
[----:B------:R-:W-:Y:S01]  /*4a950*/  IADD3.X RZ, P0, PT, R131, R75, RZ, P0, !PT ;  /* 0x0000004b83ff7210 */ /* 0x000fe2000071e4ff */
[----:B------:R-:W-:Y:S01]  /*4a960*/  IMAD.WIDE.U32 R62, R62, 0x17c510ea, R130 ;  /* 0x17c510ea3e3e7825 */ /* 0x000fe200078e0082 */
[----:B------:R-:W-:Y:S02]  /*4a970*/  IADD3.X R60, PT, PT, RZ, RZ, RZ, P5, P1 ;  /* 0x000000ffff3c7210 */ /* 0x000fe40002fe24ff */
[----:B------:R-:W-:Y:S01]  /*4a980*/  IADD3.X RZ, P2, PT, R125, R70, RZ, P2, !PT ;  /* 0x000000467dff7210 */ /* 0x000fe2000175e4ff */
[----:B------:R-:W-:Y:S01]  /*4a990*/  IMAD.IADD R118, R63, 0x1, R118 ;  /* 0x000000013f767824 */ /* 0x000fe200078e0276 */
[----:B------:R-:W-:Y:S01]  /*4a9a0*/  IADD3 RZ, P1, PT, R64, R54, RZ ;  /* 0x0000003640ff7210 */ /* 0x000fe20007f3e0ff */
[----:B------:R-:W-:Y:S01]  /*4a9b0*/  IMAD.WIDE.U32 R124, R68, 0xf5138f, R124 ;  /* 0x00f5138f447c7825 */ /* 0x000fe200078e007c */
[----:B------:R-:W-:Y:S02]  /*4a9c0*/  IADD3.X R65, P3, PT, R61, R128, RZ, P3, !PT ;  /* 0x000000803d417210 */ /* 0x000fe40001f7e4ff */
[----:B------:R-:W-:Y:S01]  /*4a9d0*/  IADD3.X R83, P0, PT, R83, R110, RZ, P0, !PT ;  /* 0x0000006e53537210 */ /* 0x000fe2000071e4ff */
[----:B------:R-:W-:Y:S01]  /*4a9e0*/  IMAD.IADD R95, R125, 0x1, R94 ;  /* 0x000000017d5f7824 */ /* 0x000fe200078e025e */
[----:B------:R-:W-:-:S02]  /*4a9f0*/  IADD3.X R87, P2, PT, R87, R76, RZ, P2, !PT ;  /* 0x0000004c57577210 */ /* 0x000fc4000175e4ff */
[----:B------:R-:W-:Y:S01]  /*4aa00*/  IADD3.X RZ, P1, PT, R65, R14, RZ, P1, !PT ;  /* 0x0000000e41ff7210 */ /* 0x000fe20000f3e4ff */
[----:B------:R-:W-:Y:S01]  /*4aa10*/  IMAD.WIDE.U32 R64, R16, 0x30000000, R64 ;  /* 0x3000000010407825 */ /* 0x000fe200078e0040 */
[----:B------:R-:W-:Y:S02]  /*4aa20*/  IADD3.X R13, P3, PT, RZ, RZ, RZ, P3, !PT ;  /* 0x000000ffff0d7210 */ /* 0x000fe40001f7e4ff */
[----:B------:R-:W-:Y:S02]  /*4aa30*/  IADD3.X R81, P0, PT, R81, R111, RZ, P0, !PT ;  /* 0x0000006f51517210 */ /* 0x000fe4000071e4ff */
[----:B------:R-:W-:Y:S02]  /*4aa40*/  IADD3.X R85, P2, PT, R85, R77, RZ, P2, !PT ;  /* 0x0000004d55557210 */ /* 0x000fe4000175e4ff */
[----:B------:R-:W-:Y:S01]  /*4aa50*/  IADD3.X R13, P1, PT, R13, R78, RZ, P1, !PT ;  /* 0x0000004e0d0d7210 */ /* 0x000fe20000f3e4ff */
[----:B------:R-:W-:Y:S01]  /*4aa60*/  IMAD.X R78, RZ, RZ, RZ, P3 ;  /* 0x000000ffff4e7224 */ /* 0x000fe200018e06ff */
[----:B------:R-:W-:Y:S01]  /*4aa70*/  IADD3.X RZ, P4, PT, R19, R71, RZ, P4, !PT ;  /* 0x0000004713ff7210 */ /* 0x000fe2000279e4ff */
[----:B------:R-:W-:Y:S01]  /*4aa80*/  IMAD.WIDE.U32 R18, R6, R21, R18 ;  /* 0x0000001506127225 */ /* 0x000fe200078e0012 */
[----:B------:R-:W-:-:S02]  /*4aa90*/  IADD3.X R61, P0, PT, R83, R20, RZ, P0, !PT ;  /* 0x00000014533d7210 */ /* 0x000fc4000071e4ff */
[----:B------:R-:W-:Y:S01]  /*4aaa0*/  IADD3.X R62, P2, PT, R87, R62, RZ, P2, !PT ;  /* 0x0000003e573e7210 */ /* 0x000fe2000175e4ff */
[----:B------:R-:W-:Y:S01]  /*4aab0*/  IMAD.IADD R88, R19, 0x1, R88 ;  /* 0x0000000113587824 */ /* 0x000fe200078e0258 */
[----:B------:R-:W-:Y:S02]  /*4aac0*/  IADD3.X R17, P4, PT, R17, R120, RZ, P4, !PT ;  /* 0x0000007811117210 */ /* 0x000fe4000279e4ff */
[----:B------:R-:W-:Y:S02]  /*4aad0*/  IADD3.X R14, P0, PT, R81, R60, RZ, P0, !PT ;  /* 0x0000003c510e7210 */ /* 0x000fe4000071e4ff */
[----:B------:R-:W-:Y:S02]  /*4aae0*/  IADD3.X R78, P1, PT, R78, R79, RZ, P1, !PT ;  /* 0x0000004f4e4e7210 */ /* 0x000fe40000f3e4ff */
[----:B------:R-:W-:Y:S02]  /*4aaf0*/  IADD3.X R63, P2, PT, R85, R118, RZ, P2, !PT ;  /* 0x00000076553f7210 */ /* 0x000fe4000175e4ff */
[----:B------:R-:W-:-:S02]  /*4ab00*/  IADD3.X R120, P4, PT, R43, R121, RZ, P4, !PT ;  /* 0x000000792b787210 */ /* 0x000fc4000279e4ff */
[----:B------:R-:W-:Y:S02]  /*4ab10*/  IADD3 RZ, P3, PT, R62, R58, RZ ;  /* 0x0000003a3eff7210 */ /* 0x000fe40007f7e0ff */
[----:B------:R-:W-:Y:S02]  /*4ab20*/  IADD3.X R61, P5, PT, R61, R90, RZ, P0, !PT ;  /* 0x0000005a3d3d7210 */ /* 0x000fe400007be4ff */
[----:B------:R-:W-:Y:S02]  /*4ab30*/  IADD3.X R58, P1, PT, R13, R124, RZ, P1, !PT ;  /* 0x0000007c0d3a7210 */ /* 0x000fe40000f3e4ff */
[----:B------:R-:W-:Y:S02]  /*4ab40*/  IADD3 R43, PT, PT, R65, R52, RZ ;  /* 0x00000034412b7210 */ /* 0x000fe40007ffe0ff */
[----:B------:R-:W-:Y:S02]  /*4ab50*/  IADD3.X R19, P2, PT, RZ, RZ, RZ, P2, !PT ;  /* 0x000000ffff137210 */ /* 0x000fe4000175e4ff */
[----:B------:R-:W-:Y:S01]  /*4ab60*/  IADD3.X RZ, P3, PT, R63, R59, RZ, P3, !PT ;  /* 0x0000003b3fff7210 */ /* 0x000fe20001f7e4ff */
[----:B------:R-:W-:Y:S01]  /*4ab70*/  IMAD R13, R64, -0x7af74001, -R43 ;  /* 0x8508bfff400d7824 */ /* 0x000fe200078e0a2b */
[----:B------:R-:W-:Y:S01]  /*4ab80*/  IADD3.X R75, P5, PT, R14, R55, RZ, P5, !PT ;  /* 0x000000370e4b7210 */ /* 0x000fe20002fbe4ff */
[----:B------:R-:W-:Y:S01]  /*4ab90*/  IMAD.WIDE.U32 R54, R64, -0x1, RZ ;  /* 0xffffffff40367825 */ /* 0x000fe200078e00ff */
[----:B------:R-:W-:-:S02]  /*4aba0*/  IADD3.X R59, P1, PT, R78, R95, RZ, P1, !PT ;  /* 0x0000005f4e3b7210 */ /* 0x000fc40000f3e4ff */
[----:B------:R-:W-:Y:S01]  /*4abb0*/  IADD3.X R60, P3, PT, R19, R114, RZ, P3, !PT ;  /* 0x00000072133c7210 */ /* 0x000fe20001f7e4ff */
[----:B------:R-:W-:Y:S01]  /*4abc0*/  IMAD.X R37, RZ, RZ, RZ, P2 ;  /* 0x000000ffff257224 */ /* 0x000fe200010e06ff */
[----:B------:R-:W-:Y:S01]  /*4abd0*/  IADD3.X R19, P1, PT, RZ, RZ, RZ, P1, !PT ;  /* 0x000000ffff137210 */ /* 0x000fe20000f3e4ff */
[----:B------:R-:W-:Y:S01]  /*4abe0*/  IMAD.IADD R13, R55, 0x1, R13 ;  /* 0x00000001370d7824 */ /* 0x000fe200078e020d */
[----:B------:R-:W-:Y:S01]  /*4abf0*/  IADD3.X R20, P0, PT, RZ, RZ, RZ, P0, !PT ;  /* 0x000000ffff147210 */ /* 0x000fe2000071e4ff */
[----:B------:R-:W-:Y:S01]  /*4ac00*/  IMAD.WIDE.U32 R62, R68, 0x6ca1493b, R62 ;  /* 0x6ca1493b443e7825 */ /* 0x000fe200078e003e */
[----:B------:R-:W-:Y:S02]  /*4ac10*/  IADD3.X R114, P3, PT, R37, R115, RZ, P3, !PT ;  /* 0x0000007325727210 */ /* 0x000fe40001f7e4ff */
[----:B------:R-:W-:Y:S01]  /*4ac20*/  IADD3.X R20, P5, PT, RZ, R20, RZ, P5, !PT ;  /* 0x00000014ff147210 */ /* 0x000fe20002fbe4ff */
[----:B------:R-:W-:Y:S01]  /*4ac30*/  IMAD.X R37, RZ, RZ, RZ, P1 ;  /* 0x000000ffff257224 */ /* 0x000fe200008e06ff */
[----:B------:R-:W-:Y:S01]  /*4ac40*/  IADD3 RZ, P1, PT, R58, R86, RZ ;  /* 0x000000563aff7210 */ /* 0x000fe20007f3e0ff */
[----:B------:R-:W-:Y:S01]  /*4ac50*/  IMAD.WIDE.U32 R70, R13, 0x1, RZ ;  /* 0x000000010d467825 */ /* 0x000fe200078e00ff */
[----:B------:R-:W-:-:S02]  /*4ac60*/  IADD3.X R60, P3, PT, R60, R61, RZ, P3, !PT ;  /* 0x0000003d3c3c7210 */ /* 0x000fc40001f7e4ff */
[----:B------:R-:W-:Y:S01]  /*4ac70*/  IADD3.X RZ, P1, PT, R59, R53, RZ, P1, !PT ;  /* 0x000000353bff7210 */ /* 0x000fe20000f3e4ff */
[----:B------:R-:W-:Y:S01]  /*4ac80*/  IMAD.WIDE.U32 R52, R54, 0x1, RZ ;  /* 0x0000000136347825 */ /* 0x000fe200078e00ff */
[----:B------:R-:W-:-:S03]  /*4ac90*/  IADD3.X R61, P3, PT, R114, R75, RZ, P3, !PT ;  /* 0x0000004b723d7210 */ /* 0x000fc60001f7e4ff */
[----:B------:R-:W-:-:S04]  /*4aca0*/  IMAD.WIDE.U32 R70, P2, R54, -0x7af74000, R70 ;  /* 0x8508c00036467825 */ /* 0x000fc80007840046 */
[----:B------:R-:W-:Y:S01]  /*4acb0*/  IMAD.IADD R81, R63, 0x1, R80 ;  /* 0x000000013f517824 */ /* 0x000fe200078e0250 */
[----:B------:R-:W-:Y:S01]  /*4acc0*/  IADD3.X R63, P1, PT, R19, R122, RZ, P1, !PT ;  /* 0x0000007a133f7210 */ /* 0x000fe20000f3e4ff */
[----:B------:R-:W-:Y:S01]  /*4acd0*/  IMAD.X R65, RZ, RZ, RZ, P2 ;  /* 0x000000ffff417224 */ /* 0x000fe200010e06ff */
[----:B------:R-:W-:Y:S01]  /*4ace0*/  IADD3.X R19, PT, PT, RZ, RZ, RZ, P5, P0 ;  /* 0x000000ffff137210 */ /* 0x000fe20002fe04ff */
[----:B------:R-:W-:Y:S01]  /*4acf0*/  IMAD.WIDE.U32 R58, R16, -0x45f6b800, R58 ;  /* 0xba094800103a7825 */ /* 0x000fe200078e003a */
[----:B------:R-:W-:Y:S02]  /*4ad00*/  IADD3 RZ, P0, PT, R64, R52, RZ ;  /* 0x0000003440ff7210 */ /* 0x000fe40007f1e0ff */
[----:B------:R-:W-:Y:S01]  /*4ad10*/  IADD3 R14, P2, PT, R53, R70, RZ ;  /* 0x00000046350e7210 */ /* 0x000fe20007f5e0ff */
[----:B------:R-:W-:Y:S01]  /*4ad20*/  IMAD.MOV.U32 R64, RZ, RZ, R71 ;  /* 0x000000ffff407224 */ /* 0x000fe200078e0047 */
[----:B------:R-:W-:Y:S01]  /*4ad30*/  IADD3.X R122, P1, PT, R37, R123, RZ, P1, !PT ;  /* 0x0000007b257a7210 */ /* 0x000fe20000f3e4ff */
[----:B------:R-:W-:Y:S01]  /*4ad40*/  IMAD.WIDE.U32 R52, R13, 0x30000000, RZ ;  /* 0x300000000d347825 */ /* 0x000fe200078e00ff */
[----:B------:R-:W-:-:S02]  /*4ad50*/  IADD3.X RZ, P0, PT, R43, R14, RZ, P0, !PT ;  /* 0x0000000e2bff7210 */ /* 0x000fc4000071e4ff */
[----:B------:R-:W-:Y:S01]  /*4ad60*/  IADD3.X R62, P1, PT, R63, R62, RZ, P1, !PT ;  /* 0x0000003e3f3e7210 */ /* 0x000fe20000f3e4ff */
[----:B------:R-:W-:Y:S01]  /*4ad70*/  IMAD.WIDE.U32.X R64, R13, -0x7af74000, R64, P2 ;  /* 0x8508c0000d407825 */ /* 0x000fe200010e0440 */
[----:B------:R-:W-:Y:S02]  /*4ad80*/  IADD3 RZ, P5, PT, R60, R126, RZ ;  /* 0x0000007e3cff7210 */ /* 0x000fe40007fbe0ff */
[----:B------:R-:W-:Y:S01]  /*4ad90*/  IADD3.X R63, P1, PT, R122, R81, RZ, P1, !PT ;  /* 0x000000517a3f7210 */ /* 0x000fe20000f3e4ff */
[C---:B------:R-:W-:Y:S01]  /*4ada0*/  IMAD.WIDE.U32 R70, R54.reuse, 0x30000000, RZ ;  /* 0x3000000036467825 */ /* 0x040fe200078e00ff */
[----:B------:R-:W-:Y:S02]  /*4adb0*/  IADD3.X R37, P0, PT, RZ, R64, RZ, P0, !PT ;  /* 0x00000040ff257210 */ /* 0x000fe4000071e4ff */
[----:B------:R-:W-:Y:S01]  /*4adc0*/  IADD3.X R43, P1, PT, RZ, RZ, RZ, P1, !PT ;  /* 0x000000ffff2b7210 */ /* 0x000fe20000f3e4ff */
[----:B------:R-:W-:Y:S01]  /*4add0*/  IMAD.WIDE.U32 R52, P2, R54, 0x170b5d44, R52 ;  /* 0x170b5d4436347825 */ /* 0x000fe20007840034 */
[----:B------:R-:W-:-:S02]  /*4ade0*/  IADD3.X R14, P0, PT, RZ, R65, RZ, P0, !PT ;  /* 0x00000041ff0e7210 */ /* 0x000fc4000071e4ff */
[----:B------:R-:W-:Y:S01]  /*4adf0*/  IADD3.X RZ, P5, PT, R61, R15, RZ, P5, !PT ;  /* 0x0000000f3dff7210 */ /* 0x000fe20002fbe4ff */
[----:B------:R-:W-:Y:S01]  /*4ae00*/  IMAD.X R65, RZ, RZ, RZ, P2 ;  /* 0x000000ffff417224 */ /* 0x000fe200010e06ff */
[----:B------:R-:W-:Y:S01]  /*4ae10*/  IADD3 R71, P2, PT, R52, R71, RZ ;  /* 0x0000004734477210 */ /* 0x000fe20007f5e0ff */
[----:B------:R-:W-:Y:S01]  /*4ae20*/  IMAD.IADD R85, R59, 0x1, R84 ;  /* 0x000000013b557824 */ /* 0x000fe200078e0254 */
[----:B------:R-:W-:Y:S01]  /*4ae30*/  IADD3.X R58, P0, PT, R37, R58, RZ, P0, !PT ;  /* 0x0000003a253a7210 */ /* 0x000fe2000071e4ff */
[----:B------:R-:W-:Y:S02]  /*4ae40*/  IMAD.MOV.U32 R64, RZ, RZ, R53 ;  /* 0x000000ffff407224 */ /* 0x000fe400078e0035 */
[----:B------:R-:W-:Y:S01]  /*4ae50*/  IMAD.X R55, RZ, RZ, RZ, P1 ;  /* 0x000000ffff377224 */ /* 0x000fe200008e06ff */
[----:B------:R-:W-:Y:S01]  /*4ae60*/  IADD3.X R59, P0, PT, R14, R85, RZ, P0, !PT ;  /* 0x000000550e3b7210 */ /* 0x000fe2000071e4ff */
[----:B------:R-:W-:Y:S01]  /*4ae70*/  IMAD.WIDE.U32.X R64, R13, 0x170b5d44, R64, P2 ;  /* 0x170b5d440d407825 */ /* 0x000fe200010e0440 */
[----:B------:R-:W-:-:S02]  /*4ae80*/  IADD3 RZ, P2, PT, R58, R70, RZ ;  /* 0x000000463aff7210 */ /* 0x000fc40007f5e0ff */
[----:B------:R-:W-:Y:S02]  /*4ae90*/  IADD3.X R15, P0, PT, RZ, RZ, RZ, P0, !PT ;  /* 0x000000ffff0f7210 */ /* 0x000fe4000071e4ff */
[----:B------:R-:W-:Y:S02]  /*4aea0*/  IADD3 RZ, P1, PT, R62, R66, RZ ;  /* 0x000000423eff7210 */ /* 0x000fe40007f3e0ff */
[----:B------:R-:W-:Y:S02]  /*4aeb0*/  IADD3.X RZ, P2, PT, R59, R71, RZ, P2, !PT ;  /* 0x000000473bff7210 */ /* 0x000fe4000175e4ff */
[----:B------:R-:W-:Y:S01]  /*4aec0*/  IADD3.X R14, P4, PT, R17, R22, RZ, P4, !PT ;  /* 0x00000016110e7210 */ /* 0x000fe2000279e4ff */
[----:B------:R-:W-:Y:S01]  /*4aed0*/  IMAD.X R17, RZ, RZ, RZ, P0 ;  /* 0x000000ffff117224 */ /* 0x000fe200000e06ff */
[----:B------:R-:W-:Y:S01]  /*4aee0*/  IADD3.X RZ, P1, PT, R63, R67, RZ, P1, !PT ;  /* 0x000000433fff7210 */ /* 0x000fe20000f3e4ff */
[----:B------:R-:W-:Y:S01]  /*4aef0*/  IMAD.WIDE.U32 R66, R68, 0x17c510ea, R60 ;  /* 0x17c510ea44427825 */ /* 0x000fe200078e003c */
[----:B------:R-:W-:-:S02]  /*4af00*/  IADD3.X R15, P2, PT, R15, R64, RZ, P2, !PT ;  /* 0x000000400f0f7210 */ /* 0x000fc4000175e4ff */
[----:B------:R-:W-:Y:S01]  /*4af10*/  IADD3.X R37, P1, PT, R43, R98, RZ, P1, !PT ;  /* 0x000000622b257210 */ /* 0x000fe20000f3e4ff */
[----:B------:R-:W-:Y:S01]  /*4af20*/  IMAD.WIDE.U32 R60, R13, -0x45f6b800, RZ ;  /* 0xba0948000d3c7825 */ /* 0x000fe200078e00ff */
[----:B------:R-:W-:Y:S02]  /*4af30*/  IADD3.X R17, P0, PT, R17, R65, RZ, P2, !PT ;  /* 0x0000004111117210 */ /* 0x000fe4000171e4ff */
[----:B------:R-:W-:Y:S01]  /*4af40*/  IADD3.X R43, P3, PT, RZ, RZ, RZ, P3, !PT ;  /* 0x000000ffff2b7210 */ /* 0x000fe20001f7e4ff */
[----:B------:R-:W-:Y:S01]  /*4af50*/  IMAD.WIDE.U32 R62, R16, 0xf5138f, R62 ;  /* 0x00f5138f103e7825 */ /* 0x000fe200078e003e */
[----:B------:R-:W-:Y:S02]  /*4af60*/  IADD3.X R98, P1, PT, R55, R99, RZ, P1, !PT ;  /* 0x0000006337627210 */ /* 0x000fe40000f3e4ff */
[----:B------:R-:W-:Y:S01]  /*4af70*/  IADD3.X R43, P5, PT, R43, R138, RZ, P5, !PT ;  /* 0x0000008a2b2b7210 */ /* 0x000fe20002fbe4ff */
[----:B------:R-:W-:Y:S01]  /*4af80*/  IMAD.WIDE.U32 R60, P2, R54, 0x1ef3622f, R60 ;  /* 0x1ef3622f363c7825 */ /* 0x000fe2000784003c */
[----:B------:R-:W-:-:S02]  /*4af90*/  IADD3.X R62, P0, PT, R15, R62, RZ, P0, !PT ;  /* 0x0000003e0f3e7210 */ /* 0x000fc4000071e4ff */
[----:B------:R-:W-:Y:S01]  /*4afa0*/  IADD3.X R66, P1, PT, R37, R66, RZ, P1, !PT ;  /* 0x0000004225427210 */ /* 0x000fe20000f3e4ff */
[----:B------:R-:W-:Y:S01]  /*4afb0*/  IMAD.WIDE.U32 R64, R54, -0x45f6b800, RZ ;  /* 0xba09480036407825 */ /* 0x000fe200078e00ff */
[----:B------:R-:W-:-:S03]  /*4afc0*/  MOV R70, R61 ;  /* 0x0000003d00467202 */ /* 0x000fc60000000f00 */
[----:B------:R-:W-:Y:S02]  /*4afd0*/  IMAD.IADD R56, R63, 0x1, R56 ;  /* 0x000000013f387824 */ /* 0x000fe400078e0238 */
[----:B------:R-:W-:Y:S01]  /*4afe0*/  IMAD.X R53, RZ, RZ, RZ, P3 ;  /* 0x000000ffff357224 */ /* 0x000fe200018e06ff */
[----:B------:R-:W-:Y:S01]  /*4aff0*/  IADD3 R15, P3, PT, R60, R65, RZ ;  /* 0x000000413c0f7210 */ /* 0x000fe20007f7e0ff */
[----:B------:R-:W-:Y:S01]  /*4b000*/  IMAD.X R71, RZ, RZ, RZ, P2 ;  /* 0x000000ffff477224 */ /* 0x000fe200010e06ff */
[----:B------:R-:W-:Y:S01]  /*4b010*/  IADD3 RZ, P2, PT, R62, R64, RZ ;  /* 0x000000403eff7210 */ /* 0x000fe20007f5e0ff */
[----:B------:R-:W-:Y:S01]  /*4b020*/  IMAD.IADD R135, R67, 0x1, R134 ;  /* 0x0000000143877824 */ /* 0x000fe200078e0286 */
[----:B------:R-:W-:Y:S01]  /*4b030*/  IADD3.X R63, P0, PT, R17, R56, RZ, P0, !PT ;  /* 0x00000038113f7210 */ /* 0x000fe2000071e4ff */
[----:B------:R-:W-:Y:S01]  /*4b040*/  IMAD.WIDE.U32.X R64, R13, 0x1ef3622f, R70, P3 ;  /* 0x1ef3622f0d407825 */ /* 0x000fe200018e0446 */
[----:B------:R-:W-:Y:S02]  /*4b050*/  IADD3.X R138, P5, PT, R53, R139, RZ, P5, !PT ;  /* 0x0000008b358a7210 */ /* 0x000fe40002fbe4ff */
[----:B------:R-:W-:-:S02]  /*4b060*/  IADD3.X RZ, P2, PT, R63, R15, RZ, P2, !PT ;  /* 0x0000000f3fff7210 */ /* 0x000fc4000175e4ff */
[----:B------:R-:W-:Y:S02]  /*4b070*/  IADD3.X R15, P0, PT, RZ, RZ, RZ, P0, !PT ;  /* 0x000000ffff0f7210 */ /* 0x000fe4000071e4ff */
[----:B------:R-:W-:Y:S02]  /*4b080*/  IADD3 RZ, P3, PT, R66, R96, RZ ;  /* 0x0000006042ff7210 */ /* 0x000fe40007f7e0ff */
[----:B------:R-:W-:Y:S01]  /*4b090*/  IADD3.X R67, P1, PT, R98, R135, RZ, P1, !PT ;  /* 0x0000008762437210 */ /* 0x000fe20000f3e4ff */
[----:B------:R-:W-:Y:S01]  /*4b0a0*/  IMAD.X R17, RZ, RZ, RZ, P0 ;  /* 0x000000ffff117224 */ /* 0x000fe200000e06ff */
[----:B------:R-:W-:Y:S02]  /*4b0b0*/  IADD3.X R15, P2, PT, R15, R64, RZ, P2, !PT ;  /* 0x000000400f0f7210 */ /* 0x000fe4000175e4ff */
[----:B------:R-:W-:Y:S02]  /*4b0c0*/  IADD3.X R43, P5, PT, R43, R20, RZ, P5, !PT ;  /* 0x000000142b2b7210 */ /* 0x000fe40002fbe4ff */
[----:B------:R-:W-:Y:S01]  /*4b0d0*/  IADD3.X RZ, P3, PT, R67, R57, RZ, P3, !PT ;  /* 0x0000003943ff7210 */ /* 0x000fe20001f7e4ff */
[----:B------:R-:W-:Y:S01]  /*4b0e0*/  IMAD.WIDE.U32 R56, R13, 0xf5138f, RZ ;  /* 0x00f5138f0d387825 */ /* 0x000fe200078e00ff */
[----:B------:R-:W-:-:S02]  /*4b0f0*/  IADD3.X R37, P1, PT, RZ, RZ, RZ, P1, !PT ;  /* 0x000000ffff257210 */ /* 0x000fc40000f3e4ff */
[----:B------:R-:W-:Y:S01]  /*4b100*/  IADD3.X R17, P2, PT, R17, R65, RZ, P2, !PT ;  /* 0x0000004111117210 */ /* 0x000fe2000175e4ff */
[----:B------:R-:W-:Y:S01]  /*4b110*/  IMAD.WIDE.U32 R66, R16, 0x6ca1493b, R66 ;  /* 0x6ca1493b10427825 */ /* 0x000fe200078e0042 */
[----:B------:R-:W-:Y:S02]  /*4b120*/  IADD3.X R53, P5, PT, R138, R19, RZ, P5, !PT ;  /* 0x000000138a357210 */ /* 0x000fe40002fbe4ff */
[----:B------:R-:W-:Y:S01]  /*4b130*/  IADD3.X R19, P3, PT, R37, R116, RZ, P3, !PT ;  /* 0x0000007425137210 */ /* 0x000fe20001f7e4ff */
[----:B------:R-:W-:Y:S01]  /*4b140*/  IMAD.IADD R100, R67, 0x1, R100 ;  /* 0x0000000143647824 */ /* 0x000fe200078e0264 */
[----:B------:R-:W-:Y:S01]  /*4b150*/  IADD3.X R66, P2, PT, R15, R66, RZ, P2, !PT ;  /* 0x000000420f427210 */ /* 0x000fe2000175e4ff */
[----:B------:R-:W-:Y:S01]  /*4b160*/  IMAD.X R116, RZ, RZ, RZ, P1 ;  /* 0x000000ffff747224 */ /* 0x000fe200008e06ff */
[----:B------:R-:W-:Y:S01]  /*4b170*/  IADD3.X R18, P0, PT, R43, R18, RZ, P5, !PT ;  /* 0x000000122b127210 */ /* 0x000fe20002f1e4ff */
[----:B------:R-:W-:Y:S01]  /*4b180*/  IMAD.WIDE.U32 R56, P1, R54, 0x1a22d9f3, R56 ;  /* 0x1a22d9f336387825 */ /* 0x000fe20007820038 */
[----:B------:R-:W-:-:S02]  /*4b190*/  IADD3.X R67, P2, PT, R17, R100, RZ, P2, !PT ;  /* 0x0000006411437210 */ /* 0x000fc4000175e4ff */
[----:B------:R-:W-:Y:S01]  /*4b1a0*/  IADD3.X R116, P3, PT, R116, R117, RZ, P3, !PT ;  /* 0x0000007574747210 */ /* 0x000fe20001f7e4ff */
[----:B------:R-:W-:Y:S01]  /*4b1b0*/  IMAD.WIDE.U32 R64, R54, 0xf5138f, RZ ;  /* 0x00f5138f36407825 */ /* 0x000fe200078e00ff */
[----:B------:R-:W-:Y:S02]  /*4b1c0*/  IADD3.X R17, P2, PT, RZ, RZ, RZ, P2, !PT ;  /* 0x000000ffff117210 */ /* 0x000fe4000175e4ff */
[----:B------:R-:W-:Y:S01]  /*4b1d0*/  IADD3.X R15, P0, PT, R53, R88, RZ, P0, !PT ;  /* 0x00000058350f7210 */ /* 0x000fe2000071e4ff */
[----:B------:R-:W-:Y:S01]  /*4b1e0*/  IMAD.X R71, RZ, RZ, RZ, P1 ;  /* 0x000000ffff477224 */ /* 0x000fe200008e06ff */
[----:B------:R-:W-:Y:S01]  /*4b1f0*/  IADD3 R43, P1, PT, R56, R65, RZ ;  /* 0x00000041382b7210 */ /* 0x000fe20007f3e0ff */
[----:B------:R-:W-:Y:S01]  /*4b200*/  IMAD.MOV.U32 R70, RZ, RZ, R57 ;  /* 0x000000ffff467224 */ /* 0x000fe200078e0039 */
[----:B------:R-:W-:Y:S01]  /*4b210*/  IADD3.X R18, P3, PT, R19, R18, RZ, P3, !PT ;  /* 0x0000001213127210 */ /* 0x000fe20001f7e4ff */
[----:B------:R-:W-:Y:S01]  /*4b220*/  IMAD.X R37, RZ, RZ, RZ, P2 ;  /* 0x000000ffff257224 */ /* 0x000fe200010e06ff */
[----:B------:R-:W-:Y:S01]  /*4b230*/  IADD3.X R22, P5, PT, RZ, RZ, RZ, P5, !PT ;  /* 0x000000ffff167210 */ /* 0x000fe20002fbe4ff */
[----:B------:R-:W-:Y:S01]  /*4b240*/  IMAD.WIDE.U32.X R70, R13, 0x1a22d9f3, R70, P1 ;  /* 0x1a22d9f30d467825 */ /* 0x000fe200008e0446 */
[----:B------:R-:W-:-:S02]  /*4b250*/  IADD3 RZ, P1, PT, R66, R64, RZ ;  /* 0x0000004042ff7210 */ /* 0x000fc40007f3e0ff */
[----:B------:R-:W-:Y:S01]  /*4b260*/  IADD3 RZ, P2, PT, R18, R102, RZ ;  /* 0x0000006612ff7210 */ /* 0x000fe20007f5e0ff */
[----:B------:R-:W-:Y:S01]  /*4b270*/  IMAD.WIDE.U32 R64, R54, 0x6ca1493b, RZ ;  /* 0x6ca1493b36407825 */ /* 0x000fe200078e00ff */
[----:B------:R-:W-:Y:S02]  /*4b280*/  IADD3.X R19, P3, PT, R116, R15, RZ, P3, !PT ;  /* 0x0000000f74137210 */ /* 0x000fe40001f7e4ff */
[----:B------:R-:W-:Y:S01]  /*4b290*/  IADD3.X RZ, P1, PT, R67, R43, RZ, P1, !PT ;  /* 0x0000002b43ff7210 */ /* 0x000fe20000f3e4ff */
[----:B------:R-:W-:Y:S01]  /*4b2a0*/  IMAD.WIDE.U32 R66, R54, 0xf5138f, R66 ;  /* 0x00f5138f36427825 */ /* 0x000fe200078e0042 */
[----:B------:R-:W-:Y:S02]  /*4b2b0*/  IADD3.X R15, P4, PT, R120, R35, RZ, P4, !PT ;  /* 0x00000023780f7210 */ /* 0x000fe4000279e4ff */
[----:B------:R-:W-:Y:S01]  /*4b2c0*/  IADD3.X RZ, P2, PT, R19, R69, RZ, P2, !PT ;  /* 0x0000004513ff7210 */ /* 0x000fe2000175e4ff */
[----:B------:R-:W-:Y:S01]  /*4b2d0*/  IMAD.WIDE.U32 R18, R16, 0x17c510ea, R18 ;  /* 0x17c510ea10127825 */ /* 0x000fe200078e0012 */
[----:B------:R-:W-:-:S02]  /*4b2e0*/  IADD3.X R35, P1, PT, R17, R70, RZ, P1, !PT ;  /* 0x0000004611237210 */ /* 0x000fc40000f3e4ff */
[----:B------:R-:W-:Y:S01]  /*4b2f0*/  IADD3.X R43, P3, PT, RZ, RZ, RZ, P3, !PT ;  /* 0x000000ffff2b7210 */ /* 0x000fe20001f7e4ff */
[----:B------:R-:W-:Y:S01]  /*4b300*/  IMAD.WIDE.U32 R16, R13, 0x6ca1493b, RZ ;  /* 0x6ca1493b0d107825 */ /* 0x000fe200078e00ff */
[----:B------:R-:W-:Y:S02]  /*4b310*/  IADD3.X R70, P1, PT, R37, R71, RZ, P1, !PT ;  /* 0x0000004725467210 */ /* 0x000fe40000f3e4ff */
[----:B------:R-:W-:Y:S01]  /*4b320*/  IADD3.X R20, P2, PT, R43, R92, RZ, P2, !PT ;  /* 0x0000005c2b147210 */ /* 0x000fe2000175e4ff */
[----:B------:R-:W-:Y:S01]  /*4b330*/  IMAD.X R37, RZ, RZ, RZ, P3 ;  /* 0x000000ffff257224 */ /* 0x000fe200018e06ff */
[----:B------:R-:W-:Y:S01]  /*4b340*/  IADD3.X R43, P0, PT, RZ, R22, RZ, P0, !PT ;  /* 0x00000016ff2b7210 */ /* 0x000fe2000071e4ff */
[----:B------:R-:W-:Y:S01]  /*4b350*/  IMAD.WIDE.U32 R16, P3, R54, -0x39c4fa40, R16 ;  /* 0xc63b05c036107825 */ /* 0x000fe20007860010 */
[----:B------:R-:W-:Y:S02]  /*4b360*/  IADD3.X R18, P1, PT, R35, R18, RZ, P1, !PT ;  /* 0x0000001223127210 */ /* 0x000fe40000f3e4ff */
[----:B------:R-:W-:Y:S01]  /*4b370*/  IADD3.X R22, P2, PT, R37, R93, RZ, P2, !PT ;  /* 0x0000005d25167210 */ /* 0x000fe2000175e4ff */
[----:B------:R-:W-:Y:S01]  /*4b380*/  IMAD.IADD R107, R19, 0x1, R106 ;  /* 0x00000001136b7824 */ /* 0x000fe200078e026a */
[----:B------:R-:W-:Y:S01]  /*4b390*/  IADD3.X R37, PT, PT, RZ, RZ, RZ, P0, P5 ;  /* 0x000000ffff257210 */ /* 0x000fe200007ea4ff */
[----:B------:R-:W-:Y:S01]  /*4b3a0*/  IMAD.X R69, RZ, RZ, RZ, P3 ;  /* 0x000000ffff457224 */ /* 0x000fe200018e06ff */
[----:B------:R-:W-:Y:S01]  /*4b3b0*/  IADD3 R53, P5, PT, R16, R65, RZ ;  /* 0x0000004110357210 */ /* 0x000fe20007fbe0ff */
[----:B------:R-:W-:Y:S01]  /*4b3c0*/  IMAD.MOV.U32 R68, RZ, RZ, R17 ;  /* 0x000000ffff447224 */ /* 0x000fe200078e0011 */
[----:B------:R-:W-:Y:S01]  /*4b3d0*/  IADD3 RZ, P0, PT, R18, R64, RZ ;  /* 0x0000004012ff7210 */ /* 0x000fe20007f1e0ff */
[----:B------:R-:W-:Y:S01]  /*4b3e0*/  IMAD.WIDE.U32 R64, R4, R21, R14 ;  /* 0x0000001504407225 */ /* 0x000fe200078e000e */
[----:B------:R-:W-:-:S02]  /*4b3f0*/  IADD3.X R19, P1, PT, R70, R107, RZ, P1, !PT ;  /* 0x0000006b46137210 */ /* 0x000fc40000f3e4ff */
[----:B------:R-:W-:Y:S01]  /*4b400*/  IADD3 RZ, P3, PT, R14, R104, RZ ;  /* 0x000000680eff7210 */ /* 0x000fe20007f7e0ff */
        /* <DEDUP_REMOVED lines=9> */
[----:B------:R-:W-:-:S02]  /*4b4a0*/  IADD3.X RZ, P3, PT, R15, R73, RZ, P3, !PT ;  /* 0x000000490fff7210 */ /* 0x000fc40001f7e4ff */
[----:B------:R-:W-:Y:S01]  /*4b4b0*/  IADD3.X R17, P0, PT, R17, R69, RZ, P0, !PT ;  /* 0x0000004511117210 */ /* 0x000fe2000071e4ff */
[----:B------:R-:W-:-:S04]  /*4b4c0*/  IMAD.WIDE.U32 R70, R54, 0x17c510ea, RZ ;  /* 0x17c510ea36467825 */ /* 0x000fc800078e00ff */
[----:B------:R-:W-:Y:S01]  /*4b4d0*/  IMAD.IADD R109, R65, 0x1, R108 ;  /* 0x00000001416d7824 */ /* 0x000fe200078e026c */
[----:B------:R-:W-:Y:S01]  /*4b4e0*/  IADD3.X R65, P1, PT, R35, R64, RZ, P2, !PT ;  /* 0x0000004023417210 */ /* 0x000fe2000173e4ff */
[----:B------:R-:W-:Y:S01]  /*4b4f0*/  IMAD.X R69, RZ, RZ, RZ, P5 ;  /* 0x000000ffff457224 */ /* 0x000fe200028e06ff */
[----:B------:R-:W-:Y:S01]  /*4b500*/  IADD3 R35, P5, PT, R20, R71, RZ ;  /* 0x0000004714237210 */ /* 0x000fe20007fbe0ff */
[----:B------:R-:W-:Y:S01]  /*4b510*/  IMAD.MOV.U32 R68, RZ, RZ, R21 ;  /* 0x000000ffff447224 */ /* 0x000fe200078e0015 */
[----:B------:R-:W-:Y:S01]  /*4b520*/  IADD3.X R14, P0, PT, R14, R65, RZ, P0, !PT ;  /* 0x000000410e0e7210 */ /* 0x000fe2000071e4ff */
[----:B------:R-:W-:Y:S01]  /*4b530*/  IMAD.WIDE.U32 R18, R54, 0x6ca1493b, R18 ;  /* 0x6ca1493b36127825 */ /* 0x000fe200078e0012 */
[----:B------:R-:W-:-:S03]  /*4b540*/  IADD3.X R22, P1, PT, R22, R109, RZ, P1, !PT ;  /* 0x0000006d16167210 */ /* 0x000fc60000f3e4ff */
[----:B------:R-:W-:Y:S01]  /*4b550*/  IMAD.WIDE.U32.X R68, R13, 0x1ae3a46, R68, P5 ;  /* 0x01ae3a460d447825 */ /* 0x000fe200028e0444 */
[----:B------:R-:W-:Y:S02]  /*4b560*/  IADD3.X R13, P4, PT, RZ, RZ, RZ, P4, !PT ;  /* 0x000000ffff0d7210 */ /* 0x000fe4000279e4ff */
[----:B------:R-:W-:Y:S01]  /*4b570*/  IADD3 RZ, P5, PT, R14, R70, RZ ;  /* 0x000000460eff7210 */ /* 0x000fe20007fbe0ff */
[C---:B------:R-:W-:Y:S01]  /*4b580*/  IMAD.WIDE.U32 R70, R54.reuse, -0x45f6b800, R62 ;  /* 0xba09480036467825 */ /* 0x040fe200078e003e */
[----:B------:R-:W-:Y:S02]  /*4b590*/  IADD3.X R15, P0, PT, R17, R22, RZ, P0, !PT ;  /* 0x00000016110f7210 */ /* 0x000fe4000071e4ff */
[----:B------:R-:W-:Y:S01]  /*4b5a0*/  IADD3.X R72, P3, PT, R13, R140, RZ, P3, !PT ;  /* 0x0000008c0d487210 */ /* 0x000fe20001f7e4ff */
[C---:B------:R-:W-:Y:S01]  /*4b5b0*/  IMAD.WIDE.U32 R64, R54.reuse, 0x30000000, R58 ;  /* 0x3000000036407825 */ /* 0x040fe200078e003a */
[----:B------:R-:W-:Y:S02]  /*4b5c0*/  IADD3.X RZ, P5, PT, R15, R35, RZ, P5, !PT ;  /* 0x000000230fff7210 */ /* 0x000fe40002fbe4ff */
[----:B------:R-:W-:Y:S01]  /*4b5d0*/  IADD3.X R13, P0, PT, RZ, RZ, RZ, P0, !PT ;  /* 0x000000ffff0d7210 */ /* 0x000fe2000071e4ff */
[----:B------:R-:W-:Y:S01]  /*4b5e0*/  IMAD.WIDE.U32 R14, R54, 0x17c510ea, R14 ;  /* 0x17c510ea360e7825 */ /* 0x000fe200078e000e */
[----:B------:R-:W-:-:S02]  /*4b5f0*/  IADD3.X R22, P2, PT, RZ, RZ, RZ, P2, !PT ;  /* 0x000000ffff167210 */ /* 0x000fc4000175e4ff */
[----:B------:R-:W-:Y:S01]  /*4b600*/  IADD3.X R13, P5, PT, R13, R68, RZ, P5, !PT ;  /* 0x000000440d0d7210 */ /* 0x000fe20002fbe4ff */
[----:B------:R-:W-:Y:S01]  /*4b610*/  IMAD.IADD R20, R15, 0x1, R20 ;  /* 0x000000010f147824 */ /* 0x000fe200078e0214 */
[----:B------:R-:W-:Y:S01]  /*4b620*/  IADD3.X R17, PT, PT, RZ, RZ, RZ, P0, !PT ;  /* 0x000000ffff117210 */ /* 0x000fe200007fe4ff */
[----:B------:R-:W-:Y:S01]  /*4b630*/  IMAD.IADD R21, R71, 0x1, R60 ;  /* 0x0000000147157824 */ /* 0x000fe200078e023c */
[----:B------:R-:W-:Y:S01]  /*4b640*/  IADD3.X R140, PT, PT, R141, RZ, RZ, P3, P4 ;  /* 0x000000ff8d8c7210 */ /* 0x000fe20001fe84ff */
[----:B------:R-:W-:Y:S01]  /*4b650*/  IMAD.IADD R16, R19, 0x1, R16 ;  /* 0x0000000113107824 */ /* 0x000fe200078e0210 */
[----:B------:R-:W-:Y:S01]  /*4b660*/  IADD3.X R17, P0, PT, R17, R69, RZ, P5, !PT ;  /* 0x0000004511117210 */ /* 0x000fe20002f1e4ff */
[----:B------:R-:W-:Y:S01]  /*4b670*/  IMAD.IADD R63, R65, 0x1, R52 ;  /* 0x00000001413f7824 */ /* 0x000fe200078e0234 */
[----:B------:R-:W-:Y:S01]  /*4b680*/  MOV R52, R20 ;  /* 0x0000001400347202 */ /* 0x000fe20000000f00 */
[----:B------:R-:W-:Y:S01]  /*4b690*/  IMAD.MOV.U32 R60, RZ, RZ, R70 ;  /* 0x000000ffff3c7224 */ /* 0x000fe200078e0046 */
[----:B------:R-:W-:Y:S01]  /*4b6a0*/  IADD3.X R13, P1, P0, R13, RZ, R22, P0, P1 ;  /* 0x000000ff0d0d7210 */ /* 0x000fe20000022416 */
[----:B------:R-:W-:-:S02]  /*4b6b0*/  IMAD.X R22, RZ, RZ, RZ, P2 ;  /* 0x000000ffff167224 */ /* 0x000fc400010e06ff */
[----:B------:R-:W-:Y:S02]  /*4b6c0*/  IMAD.MOV.U32 R61, RZ, RZ, R21 ;  /* 0x000000ffff3d7224 */ /* 0x000fe400078e0015 */
[----:B------:R-:W-:Y:S01]  /*4b6d0*/  IMAD.MOV.U32 R58, RZ, RZ, R66 ;  /* 0x000000ffff3a7224 */ /* 0x000fe200078e0042 */
[----:B------:R-:W-:Y:S01]  /*4b6e0*/  IADD3.X R17, PT, PT, R17, RZ, R22, P1, P0 ;  /* 0x000000ff11117210 */ /* 0x000fe20000fe0416 */
[----:B------:R-:W-:Y:S01]  /*4b6f0*/  IMAD.MOV.U32 R57, RZ, RZ, R16 ;  /* 0x000000ffff397224 */ /* 0x000fe200078e0010 */
[----:B------:R-:W-:Y:S01]  /*4b700*/  IADD3 R72, P0, PT, R13, R72, RZ ;  /* 0x000000480d487210 */ /* 0x000fe20007f1e0ff */
[----:B------:R-:W-:Y:S02]  /*4b710*/  IMAD.IADD R13, R67, 0x1, R56 ;  /* 0x00000001430d7824 */ /* 0x000fe400078e0238 */
[----:B------:R-:W-:Y:S02]  /*4b720*/  IMAD.MOV.U32 R56, RZ, RZ, R18 ;  /* 0x000000ffff387224 */ /* 0x000fe400078e0012 */
[----:B------:R-:W-:Y:S01]  /*4b730*/  IMAD.X R17, R17, 0x1, R140, P0 ;  /* 0x0000000111117824 */ /* 0x000fe200000e068c */
[----:B------:R-:W-:Y:S01]  /*4b740*/  ISETP.GE.U32.AND P0, PT, R72, 0x17c510ea, PT ;  /* 0x17c510ea4800780c */ /* 0x000fe20003f06070 */
[----:B------:R-:W-:-:S02]  /*4b750*/  IMAD.MOV.U32 R59, RZ, RZ, R13 ;  /* 0x000000ffff3b7224 */ /* 0x000fc400078e000d */
[----:B------:R-:W-:Y:S01]  /*4b760*/  IMAD.MOV.U32 R54, RZ, RZ, R14 ;  /* 0x000000ffff367224 */ /* 0x000fe200078e000e */
[----:B------:R-:W-:Y:S01]  /*4b770*/  ISETP.GE.U32.AND.EX P0, PT, R17, 0x1ae3a46, PT, P0 ;  /* 0x01ae3a461100780c */ /* 0x000fe20003f06100 */
[----:B------:R-:W-:Y:S02]  /*4b780*/  IMAD.MOV.U32 R55, RZ, RZ, R72 ;  /* 0x000000ffff377224 */ /* 0x000fe400078e0048 */
[----:B------:R-:W-:-:S10]  /*4b790*/  IMAD.MOV.U32 R53, RZ, RZ, R17 ;  /* 0x000000ffff357224 */ /* 0x000fd400078e0011 */
        /* <DEDUP_REMOVED lines=66> */
.L_x_168:
[----:B------:R-:W-:Y:S05]  /*4bbc0*/  BSYNC.RELIABLE B3 ;  /* 0x0000000000037941 */ /* 0x000fea0003800100 */
.L_x_167:
        /* <DEDUP_REMOVED lines=12> */
.L_x_166:
[----:B------:R-:W-:Y:S05]  /*4bc90*/  BSYNC.RECONVERGENT B2 ;  /* 0x0000000000027941 */ /* 0x000fea0003800200 */
.L_x_165:
[C---:B------:R-:W-:Y:S01]  /*4bca0*/  IMAD.WIDE.U32 R14, R24.reuse, R38, RZ ;  /* 0x00000026180e7225 */ /* 0x040fe200078e00ff */
[----:B------:R-:W-:Y:S03]  /*4bcb0*/  BSSY.RECONVERGENT B2, `(.L_x_169) ;  /* 0x00004f8000027945 */ /* 0x000fe60003800200 */
[----:B------:R-:W-:-:S04]  /*4bcc0*/  IMAD.WIDE.U32 R16, R24, R40, RZ ;  /* 0x0000002818107225 */ /* 0x000fc800078e00ff */
[----:B------:R-:W-:-:S04]  /*4bcd0*/  IMAD.WIDE.U32 R14, P0, R39, R23, R14 ;  /* 0x00000017270e7225 */ /* 0x000fc8000780000e */
[----:B------:R-:W-:-:S04]  /*4bce0*/  IMAD.WIDE.U32 R70, R23, R38, RZ ;  /* 0x0000002617467225 */ /* 0x000fc800078e00ff */
[----:B------:R-:W-:Y:S01]  /*4bcf0*/  IMAD.WIDE.U32 R18, P1, R41, R23, R16 ;  /* 0x0000001729127225 */ /* 0x000fe20007820010 */
[----:B------:R-:W-:-:S03]  /*4bd00*/  IADD3 R35, P2, PT, R71, R14, RZ ;  /* 0x0000000e47237210 */ /* 0x000fc60007f5e0ff */
[----:B------:R-:W-:-:S04]  /*4bd10*/  IMAD.WIDE.U32 R20, R24, R50, RZ ;  /* 0x0000003218147225 */ /* 0x000fc800078e00ff */
[----:B------:R-:W-:-:S04]  /*4bd20*/  IMAD.WIDE.U32 R104, R23, R40, RZ ;  /* 0x0000002817687225 */ /* 0x000fc800078e00ff */
[----:B------:R-:W-:Y:S01]  /*4bd30*/  IMAD.X R73, RZ, RZ, RZ, P0 ;  /* 0x000000ffff497224 */ /* 0x000fe200000e06ff */
[----:B------:R-:W-:Y:S01]  /*4bd40*/  IADD3 R80, P5, PT, R105, R18, RZ ;  /* 0x0000001269507210 */ /* 0x000fe20007fbe0ff */
[----:B------:R-:W-:-:S04]  /*4bd50*/  IMAD.WIDE.U32 R68, R24, R48, RZ ;  /* 0x0000003018447225 */ /* 0x000fc800078e00ff */
[----:B------:R-:W-:Y:S01]  /*4bd60*/  IMAD.X R75, RZ, RZ, RZ, P1 ;  /* 0x000000ffff4b7224 */ /* 0x000fe200008e06ff */
[----:B------:R-:W-:Y:S01]  /*4bd70*/  IADD3 RZ, P1, PT, RZ, R70, RZ ;  /* 0x00000046ffff7210 */ /* 0x000fe20007f3e0ff */
[----:B------:R-:W-:Y:S02]  /*4bd80*/  IMAD.MOV.U32 R72, RZ, RZ, R15 ;  /* 0x000000ffff487224 */ /* 0x000fe400078e000f */
[----:B------:R-:W-:Y:S01]  /*4bd90*/  IMAD.WIDE.U32 R66, P0, R51, R23, R20 ;  /* 0x0000001733427225 */ /* 0x000fe20007800014 */
[----:B------:R-:W-:-:S03]  /*4bda0*/  IADD3.X RZ, P1, PT, RZ, R35, RZ, P1, !PT ;  /* 0x00000023ffff7210 */ /* 0x000fc60000f3e4ff */
[----:B------:R-:W-:-:S04]  /*4bdb0*/  IMAD.WIDE.U32.X R72, R39, R24, R72, P2 ;  /* 0x0000001827487225 */ /* 0x000fc800010e0448 */
[----:B------:R-:W-:Y:S01]  /*4bdc0*/  IMAD.WIDE.U32 R16, R23, R50, RZ ;  /* 0x0000003217107225 */ /* 0x000fe200078e00ff */
[----:B------:R-:W-:-:S03]  /*4bdd0*/  IADD3.X R105, P2, PT, RZ, R72, RZ, P1, !PT ;  /* 0x00000048ff697210 */ /* 0x000fc60000f5e4ff */
[----:B------:R-:W-:Y:S02]  /*4bde0*/  IMAD.MOV.U32 R74, RZ, RZ, R19 ;  /* 0x000000ffff4a7224 */ /* 0x000fe400078e0013 */
[----:B------:R-:W-:-:S04]  /*4bdf0*/  IMAD.WIDE.U32 R76, P3, R49, R23, R68 ;  /* 0x00000017314c7225 */ /* 0x000fc80007860044 */
[----:B------:R-:W-:-:S04]  /*4be00*/  IMAD.WIDE.U32 R14, R70, -0x1, RZ ;  /* 0xffffffff460e7825 */ /* 0x000fc800078e00ff */
[----:B------:R-:W-:-:S04]  /*4be10*/  IMAD.WIDE.U32 R18, R23, R48, RZ ;  /* 0x0000003017127225 */ /* 0x000fc800078e00ff */
[----:B------:R-:W-:Y:S01]  /*4be20*/  IMAD.X R21, RZ, RZ, RZ, P0 ;  /* 0x000000ffff157224 */ /* 0x000fe200000e06ff */
[----:B------:R-:W-:Y:S01]  /*4be30*/  IADD3 R37, P0, PT, R17, R66, RZ ;  /* 0x0000004211257210 */ /* 0x000fe20007f1e0ff */
[----:B------:R-:W-:Y:S01]  /*4be40*/  IMAD.X R139, RZ, RZ, RZ, P3 ;  /* 0x000000ffff8b7224 */ /* 0x000fe200018e06ff */
[----:B------:R-:W-:Y:S01]  /*4be50*/  IADD3 R66, P3, PT, R19, R76, RZ ;  /* 0x0000004c13427210 */ /* 0x000fe20007f7e0ff */
[----:B------:R-:W-:Y:S01]  /*4be60*/  IMAD R13, R70, -0x7af74001, -R35 ;  /* 0x8508bfff460d7824 */ /* 0x000fe200078e0a23 */
[----:B------:R-:W-:Y:S01]  /*4be70*/  IADD3.X R17, P2, PT, RZ, R73, RZ, P2, !PT ;  /* 0x00000049ff117210 */ /* 0x000fe2000175e4ff */
[----:B------:R-:W-:Y:S02]  /*4be80*/  IMAD.MOV.U32 R138, RZ, RZ, R77 ;  /* 0x000000ffff8a7224 */ /* 0x000fe400078e004d */
[----:B------:R-:W-:Y:S01]  /*4be90*/  IMAD.WIDE.U32 R78, R24, R46, RZ ;  /* 0x0000002e184e7225 */ /* 0x000fe200078e00ff */
[----:B------:R-:W-:-:S03]  /*4bea0*/  IADD3.X R104, P2, PT, R105, R104, RZ, P2, !PT ;  /* 0x0000006869687210 */ /* 0x000fc6000175e4ff */
[----:B------:R-:W-:Y:S01]  /*4beb0*/  IMAD.WIDE.U32 R68, R14, 0x1, RZ ;  /* 0x000000010e447825 */ /* 0x000fe200078e00ff */
[----:B------:R-:W-:-:S03]  /*4bec0*/  IADD3.X R105, P2, PT, R17, R80, RZ, P2, !PT ;  /* 0x0000005011697210 */ /* 0x000fc6000175e4ff */
[----:B------:R-:W-:Y:S01]  /*4bed0*/  IMAD.WIDE.U32 R76, R24, R44, RZ ;  /* 0x0000002c184c7225 */ /* 0x000fe200078e00ff */
[----:B------:R-:W-:-:S03]  /*4bee0*/  IADD3 RZ, P1, PT, R70, R68, RZ ;  /* 0x0000004446ff7210 */ /* 0x000fc60007f3e0ff */
[----:B------:R-:W-:Y:S02]  /*4bef0*/  IMAD.IADD R13, R15, 0x1, R13 ;  /* 0x000000010f0d7824 */ /* 0x000fe400078e020d */
[----:B------:R-:W-:-:S04]  /*4bf00*/  IMAD.WIDE.U32.X R74, R41, R24, R74, P5 ;  /* 0x00000018294a7225 */ /* 0x000fc800028e044a */
[----:B------:R-:W-:Y:S01]  /*4bf10*/  IMAD.WIDE.U32 R78, P4, R47, R23, R78 ;  /* 0x000000172f4e7225 */ /* 0x000fe2000788004e */
[----:B------:R-:W-:-:S03]  /*4bf20*/  IADD3.X R135, P2, PT, RZ, R74, RZ, P2, !PT ;  /* 0x0000004aff877210 */ /* 0x000fc6000175e4ff */
[----:B------:R-:W-:-:S04]  /*4bf30*/  IMAD.WIDE.U32 R130, R23, R46, RZ ;  /* 0x0000002e17827225 */ /* 0x000fc800078e00ff */
[----:B------:R-:W-:-:S04]  /*4bf40*/  IMAD.WIDE.U32 R76, P5, R45, R23, R76 ;  /* 0x000000172d4c7225 */ /* 0x000fc800078a004c */
[----:B------:R-:W-:Y:S01]  /*4bf50*/  IMAD.WIDE.U32 R124, R23, R44, RZ ;  /* 0x0000002c177c7225 */ /* 0x000fe200078e00ff */
[----:B------:R-:W-:-:S03]  /*4bf60*/  MOV R72, R77 ;  /* 0x0000004d00487202 */ /* 0x000fc60000000f00 */
[----:B------:R-:W-:-:S04]  /*4bf70*/  IMAD.WIDE.U32 R70, R13, 0x1, RZ ;  /* 0x000000010d467825 */ /* 0x000fc800078e00ff */
[----:B------:R-:W-:Y:S02]  /*4bf80*/  IMAD.MOV.U32 R20, RZ, RZ, R67 ;  /* 0x000000ffff147224 */ /* 0x000fe400078e0043 */
[----:B------:R-:W-:Y:S01]  /*4bf90*/  IMAD.X R107, RZ, RZ, RZ, P4 ;  /* 0x000000ffff6b7224 */ /* 0x000fe200020e06ff */
[----:B------:R-:W-:Y:S01]  /*4bfa0*/  IADD3 R65, P4, PT, R131, R78, RZ ;  /* 0x0000004e83417210 */ /* 0x000fe20007f9e0ff */
[----:B------:R-:W-:Y:S01]  /*4bfb0*/  IMAD.X R73, RZ, RZ, RZ, P5 ;  /* 0x000000ffff497224 */ /* 0x000fe200028e06ff */
[----:B------:R-:W-:Y:S01]  /*4bfc0*/  IADD3 R62, P5, PT, R125, R76, RZ ;  /* 0x0000004c7d3e7210 */ /* 0x000fe20007fbe0ff */
[----:B------:R-:W-:-:S04]  /*4bfd0*/  IMAD.WIDE.U32 R22, R26, R38, RZ ;  /* 0x000000261a167225 */ /* 0x000fc800078e00ff */
[----:B------:R-:W-:Y:S02]  /*4bfe0*/  IMAD.MOV.U32 R106, RZ, RZ, R79 ;  /* 0x000000ffff6a7224 */ /* 0x000fe400078e004f */
[----:B------:R-:W-:-:S04]  /*4bff0*/  IMAD.WIDE.U32.X R20, R51, R24, R20, P0 ;  /* 0x0000001833147225 */ /* 0x000fc800000e0414 */
[----:B------:R-:W-:-:S04]  /*4c000*/  IMAD.WIDE.U32 R78, P0, R14, -0x7af74000, R70 ;  /* 0x8508c0000e4e7825 */ /* 0x000fc80007800046 */
[----:B------:R-:W-:-:S04]  /*4c010*/  IMAD.WIDE.U32.X R138, R49, R24, R138, P3 ;  /* 0x00000018318a7225 */ /* 0x000fc800018e048a */
[----:B------:R-:W-:-:S04]  /*4c020*/  IMAD.WIDE.U32 R76, R25, R38, RZ ;  /* 0x00000026194c7225 */ /* 0x000fc800078e00ff */
[----:B------:R-:W-:-:S04]  /*4c030*/  IMAD.WIDE.U32 R22, P3, R39, R25, R22 ;  /* 0x0000001927167225 */ /* 0x000fc80007860016 */
[----:B------:R-:W-:Y:S01]  /*4c040*/  IMAD.WIDE.U32.X R106, R47, R24, R106, P4 ;  /* 0x000000182f6a7225 */ /* 0x000fe200020e046a */
[----:B------:R-:W-:-:S03]  /*4c050*/  IADD3 R68, P4, PT, R69, R78, RZ ;  /* 0x0000004e45447210 */ /* 0x000fc60007f9e0ff */
[----:B------:R-:W-:Y:S01]  /*4c060*/  IMAD.WIDE.U32.X R72, R45, R24, R72, P5 ;  /* 0x000000182d487225 */ /* 0x000fe200028e0448 */
[----:B------:R-:W-:Y:S02]  /*4c070*/  IADD3.X R24, P2, PT, RZ, R75, RZ, P2, !PT ;  /* 0x0000004bff187210 */ /* 0x000fe4000175e4ff */
[----:B------:R-:W-:Y:S01]  /*4c080*/  IADD3 R15, P5, PT, R22, R77, RZ ;  /* 0x0000004d160f7210 */ /* 0x000fe20007fbe0ff */
[C---:B------:R-:W-:Y:S01]  /*4c090*/  IMAD.WIDE.U32 R98, R26.reuse, R40, RZ ;  /* 0x000000281a627225 */ /* 0x040fe200078e00ff */
[----:B------:R-:W-:Y:S02]  /*4c0a0*/  IADD3.X RZ, P1, PT, R35, R68, RZ, P1, !PT ;  /* 0x0000004423ff7210 */ /* 0x000fe40000f3e4ff */
[----:B------:R-:W-:Y:S01]  /*4c0b0*/  IADD3.X R135, P2, PT, R135, R16, RZ, P2, !PT ;  /* 0x0000001087877210 */ /* 0x000fe2000175e4ff */
[----:B------:R-:W-:Y:S02]  /*4c0c0*/  IMAD.X R17, RZ, RZ, RZ, P3 ;  /* 0x000000ffff117224 */ /* 0x000fe400018e06ff */
[----:B------:R-:W-:-:S04]  /*4c0d0*/  IMAD.WIDE.U32 R82, R26, R50, RZ ;  /* 0x000000321a527225 */ /* 0x000fc800078e00ff */
[----:B------:R-:W-:-:S04]  /*4c0e0*/  IMAD.WIDE.U32 R68, R25, R40, RZ ;  /* 0x0000002819447225 */ /* 0x000fc800078e00ff */
[----:B------:R-:W-:-:S04]  /*4c0f0*/  IMAD.WIDE.U32 R98, P3, R41, R25, R98 ;  /* 0x0000001929627225 */ /* 0x000fc80007860062 */
[----:B------:R-:W-:Y:S02]  /*4c100*/  IMAD.MOV.U32 R16, RZ, RZ, R23 ;  /* 0x000000ffff107224 */ /* 0x000fe400078e0017 */
[----:B------:R-:W-:Y:S01]  /*4c110*/  IMAD.X R71, RZ, RZ, RZ, P0 ;  /* 0x000000ffff477224 */ /* 0x000fe200000e06ff */
[----:B------:R-:W-:Y:S01]  /*4c120*/  IADD3 RZ, P0, PT, R104, R76, RZ ;  /* 0x0000004c68ff7210 */ /* 0x000fe20007f1e0ff */
[----:B------:R-:W-:-:S03]  /*4c130*/  IMAD.WIDE.U32.X R16, R39, R26, R16, P5 ;  /* 0x0000001a27107225 */ /* 0x000fc600028e0410 */
[----:B------:R-:W-:Y:S01]  /*4c140*/  IADD3.X RZ, P0, PT, R105, R15, RZ, P0, !PT ;  /* 0x0000000f69ff7210 */ /* 0x000fe2000071e4ff */
[----:B------:R-:W-:Y:S01]  /*4c150*/  IMAD.X R97, RZ, RZ, RZ, P3 ;  /* 0x000000ffff617224 */ /* 0x000fe200018e06ff */
[----:B------:R-:W-:Y:S01]  /*4c160*/  IADD3 R23, P3, PT, R98, R69, RZ ;  /* 0x0000004562177210 */ /* 0x000fe20007f7e0ff */
[----:B------:R-:W-:Y:S01]  /*4c170*/  IMAD.WIDE.U32 R90, R25, R50, RZ ;  /* 0x00000032195a7225 */ /* 0x000fe200078e00ff */
[----:B------:R-:W-:-:S03]  /*4c180*/  IADD3.X R134, P0, PT, RZ, R16, RZ, P0, !PT ;  /* 0x00000010ff867210 */ /* 0x000fc6000071e4ff */
[----:B------:R-:W-:Y:S01]  /*4c190*/  IMAD.WIDE.U32 R82, P5, R51, R25, R82 ;  /* 0x0000001933527225 */ /* 0x000fe200078a0052 */
[----:B------:R-:W-:-:S03]  /*4c1a0*/  IADD3.X R19, P0, PT, RZ, R17, RZ, P0, !PT ;  /* 0x00000011ff137210 */ /* 0x000fc6000071e4ff */
[----:B------:R-:W-:Y:S01]  /*4c1b0*/  IMAD.WIDE.U32 R74, R26, R48, RZ ;  /* 0x000000301a4a7225 */ /* 0x000fe200078e00ff */
[----:B------:R-:W-:-:S03]  /*4c1c0*/  IADD3.X R134, P0, PT, R134, R135, RZ, P0, !PT ;  /* 0x0000008786867210 */ /* 0x000fc6000071e4ff */
[----:B------:R-:W-:Y:S02]  /*4c1d0*/  IMAD.MOV.U32 R96, RZ, RZ, R99 ;  /* 0x000000ffff607224 */ /* 0x000fe400078e0063 */
[----:B------:R-:W-:Y:S01]  /*4c1e0*/  IMAD.X R93, RZ, RZ, RZ, P5 ;  /* 0x000000ffff5d7224 */ /* 0x000fe200028e06ff */
[----:B------:R-:W-:Y:S01]  /*4c1f0*/  IADD3 R43, P5, PT, R82, R91, RZ ;  /* 0x0000005b522b7210 */ /* 0x000fe20007fbe0ff */
[----:B------:R-:W-:-:S04]  /*4c200*/  IMAD.WIDE.U32 R100, R26, R46, RZ ;  /* 0x0000002e1a647225 */ /* 0x000fc800078e00ff */
[----:B------:R-:W-:-:S04]  /*4c210*/  IMAD.WIDE.U32.X R96, R41, R26, R96, P3 ;  /* 0x0000001a29607225 */ /* 0x000fc800018e0460 */
[----:B------:R-:W-:-:S04]  /*4c220*/  IMAD.WIDE.U32 R76, R26, R44, RZ ;  /* 0x0000002c1a4c7225 */ /* 0x000fc800078e00ff */
[----:B------:R-:W-:-:S04]  /*4c230*/  IMAD.WIDE.U32 R74, P3, R49, R25, R74 ;  /* 0x00000019314a7225 */ /* 0x000fc8000786004a */
[----:B------:R-:W-:Y:S02]  /*4c240*/  IMAD.MOV.U32 R92, RZ, RZ, R83 ;  /* 0x000000ffff5c7224 */ /* 0x000fe400078e0053 */
[----:B------:R-:W-:Y:S02]  /*4c250*/  IMAD.MOV.U32 R70, RZ, RZ, R79 ;  /* 0x000000ffff467224 */ /* 0x000fe400078e004f */
[----:B------:R-:W-:-:S04]  /*4c260*/  IMAD.WIDE.U32.X R92, R51, R26, R92, P5 ;  /* 0x0000001a335c7225 */ /* 0x000fc800028e045c */
[----:B------:R-:W-:Y:S02]  /*4c270*/  IMAD.X R81, RZ, RZ, RZ, P3 ;  /* 0x000000ffff517224 */ /* 0x000fe400018e06ff */
[----:B------:R-:W-:-:S04]  /*4c280*/  IMAD.WIDE.U32 R100, P5, R47, R25, R100 ;  /* 0x000000192f647225 */ /* 0x000fc800078a0064 */
[----:B------:R-:W-:-:S04]  /*4c290*/  IMAD.WIDE.U32 R16, P3, R45, R25, R76 ;  /* 0x000000192d107225 */ /* 0x000fc8000786004c */
[----:B------:R-:W-:-:S04]  /*4c2a0*/  IMAD.WIDE.U32 R116, R25, R46, RZ ;  /* 0x0000002e19747225 */ /* 0x000fc800078e00ff */
[----:B------:R-:W-:-:S04]  /*4c2b0*/  IMAD.WIDE.U32.X R70, R13, -0x7af74000, R70, P4 ;  /* 0x8508c0000d467825 */ /* 0x000fc800020e0446 */
[----:B------:R-:W-:Y:S01]  /*4c2c0*/  IMAD.X R109, RZ, RZ, RZ, P3 ;  /* 0x000000ffff6d7224 */ /* 0x000fe200018e06ff */
[----:B------:R-:W-:Y:S01]  /*4c2d0*/  IADD3 R137, P3, PT, R100, R117, RZ ;  /* 0x0000007564897210 */ /* 0x000fe20007f7e0ff */
[----:B------:R-:W-:Y:S01]  /*4c2e0*/  IMAD.WIDE.U32 R94, R25, R48, RZ ;  /* 0x00000030195e7225 */ /* 0x000fe200078e00ff */
[----:B------:R-:W-:-:S03]  /*4c2f0*/  IADD3.X R15, P1, PT, RZ, R70, RZ, P1, !PT ;  /* 0x00000046ff0f7210 */ /* 0x000fc60000f3e4ff */
[----:B------:R-:W-:Y:S01]  /*4c300*/  IMAD.X R113, RZ, RZ, RZ, P5 ;  /* 0x000000ffff717224 */ /* 0x000fe200028e06ff */
[----:B------:R-:W-:Y:S01]  /*4c310*/  IADD3 R35, P5, PT, R74, R95, RZ ;  /* 0x0000005f4a237210 */ /* 0x000fe20007fbe0ff */
[----:B------:R-:W-:Y:S01]  /*4c320*/  IMAD.MOV.U32 R112, RZ, RZ, R101 ;  /* 0x000000ffff707224 */ /* 0x000fe200078e0065 */
[----:B------:R-:W-:Y:S01]  /*4c330*/  IADD3.X R136, P4, PT, RZ, R71, RZ, P1, !PT ;  /* 0x00000047ff887210 */ /* 0x000fe20000f9e4ff */
[----:B------:R-:W-:-:S04]  /*4c340*/  IMAD.WIDE.U32 R104, R38, R25, R104 ;  /* 0x0000001926687225 */ /* 0x000fc800078e0068 */
[----:B------:R-:W-:Y:S01]  /*4c350*/  IMAD.WIDE.U32.X R112, R47, R26, R112, P3 ;  /* 0x0000001a2f707225 */ /* 0x000fe200018e0470 */
[----:B------:R-:W-:Y:S02]  /*4c360*/  IADD3.X R24, P3, PT, R24, R37, RZ, P2, !PT ;  /* 0x0000002518187210 */ /* 0x000fe4000177e4ff */
[----:B------:R-:W-:Y:S01]  /*4c370*/  IADD3 RZ, P2, PT, R134, R68, RZ ;  /* 0x0000004486ff7210 */ /* 0x000fe20007f5e0ff */
[C---:B------:R-:W-:Y:S01]  /*4c380*/  IMAD.WIDE.U32 R78, R28.reuse, R38, RZ ;  /* 0x000000261c4e7225 */ /* 0x040fe200078e00ff */
[----:B------:R-:W-:Y:S02]  /*4c390*/  IADD3.X R135, P1, PT, R19, R24, RZ, P0, !PT ;  /* 0x0000001813877210 */ /* 0x000fe4000073e4ff */
[----:B------:R-:W-:Y:S01]  /*4c3a0*/  IADD3.X R104, P0, PT, R15, R104, RZ, P4, !PT ;  /* 0x000000680f687210 */ /* 0x000fe2000271e4ff */
[----:B------:R-:W-:Y:S01]  /*4c3b0*/  IMAD.WIDE.U32 R120, R25, R44, RZ ;  /* 0x0000002c19787225 */ /* 0x000fe200078e00ff */
[----:B------:R-:W-:Y:S02]  /*4c3c0*/  IADD3 R91, PT, PT, R105, R22, RZ ;  /* 0x00000016695b7210 */ /* 0x000fe40007ffe0ff */
[----:B------:R-:W-:Y:S01]  /*4c3d0*/  IADD3.X R83, P3, PT, RZ, R20, RZ, P3, !PT ;  /* 0x00000014ff537210 */ /* 0x000fe20001f7e4ff */
[----:B------:R-:W-:Y:S01]  /*4c3e0*/  IMAD.MOV.U32 R80, RZ, RZ, R75 ;  /* 0x000000ffff507224 */ /* 0x000fe200078e004b */
[----:B------:R-:W-:Y:S01]  /*4c3f0*/  IADD3.X RZ, P2, PT, R135, R23, RZ, P2, !PT ;  /* 0x0000001787ff7210 */ /* 0x000fe2000175e4ff */
[----:B------:R-:W-:Y:S01]  /*4c400*/  IMAD.WIDE.U32 R132, R28, R40, RZ ;  /* 0x000000281c847225 */ /* 0x000fe200078e00ff */
[----:B------:R-:W-:-:S02]  /*4c410*/  IADD3.X R75, P3, PT, RZ, R21, RZ, P3, !PT ;  /* 0x00000015ff4b7210 */ /* 0x000fc40001f7e4ff */
[----:B------:R-:W-:Y:S01]  /*4c420*/  IADD3.X R105, P0, PT, R136, R91, RZ, P0, !PT ;  /* 0x0000005b88697210 */ /* 0x000fe2000071e4ff */
[----:B------:R-:W-:Y:S01]  /*4c430*/  IMAD.WIDE.U32.X R80, R49, R26, R80, P5 ;  /* 0x0000001a31507225 */ /* 0x000fe200028e0450 */
[----:B------:R-:W-:Y:S02]  /*4c440*/  IADD3 R121, P5, PT, R16, R121, RZ ;  /* 0x0000007910797210 */ /* 0x000fe40007fbe0ff */
[----:B------:R-:W-:Y:S01]  /*4c450*/  IADD3.X R83, P3, PT, R83, R18, RZ, P3, !PT ;  /* 0x0000001253537210 */ /* 0x000fe20001f7e4ff */
[----:B------:R-:W-:-:S03]  /*4c460*/  IMAD.WIDE.U32 R78, P4, R39, R27, R78 ;  /* 0x0000001b274e7225 */ /* 0x000fc6000788004e */
[----:B------:R-:W-:Y:S01]  /*4c470*/  IADD3.X R75, P3, PT, R75, R66, RZ, P3, !PT ;  /* 0x000000424b4b7210 */ /* 0x000fe20001f7e4ff */
[----:B------:R-:W-:-:S04]  /*4c480*/  IMAD.WIDE.U32 R126, R27, R38, RZ ;  /* 0x000000261b7e7225 */ /* 0x000fc800078e00ff */
[----:B------:R-:W-:Y:S02]  /*4c490*/  IMAD.MOV.U32 R108, RZ, RZ, R17 ;  /* 0x000000ffff6c7224 */ /* 0x000fe400078e0011 */
[----:B------:R-:W-:Y:S01]  /*4c4a0*/  IMAD.X R87, RZ, RZ, RZ, P4 ;  /* 0x000000ffff577224 */ /* 0x000fe200020e06ff */
[----:B------:R-:W-:Y:S01]  /*4c4b0*/  IADD3 R24, P4, PT, R78, R127, RZ ;  /* 0x0000007f4e187210 */ /* 0x000fe20007f9e0ff */
[----:B------:R-:W-:-:S04]  /*4c4c0*/  IMAD.WIDE.U32.X R108, R45, R26, R108, P5 ;  /* 0x0000001a2d6c7225 */ /* 0x000fc800028e046c */
[----:B------:R-:W-:-:S04]  /*4c4d0*/  IMAD.WIDE.U32 R114, R28, R50, RZ ;  /* 0x000000321c727225 */ /* 0x000fc800078e00ff */
[----:B------:R-:W-:-:S04]  /*4c4e0*/  IMAD.WIDE.U32 R76, R27, R40, RZ ;  /* 0x000000281b4c7225 */ /* 0x000fc800078e00ff */
        /* <DEDUP_REMOVED lines=32> */
[----:B------:R-:W-:-:S04]  /*4c6f0*/  IMAD.WIDE.U32 R122, R13, 0x30000000, RZ ;  /* 0x300000000d7a7825 */ /* 0x000fc800078e00ff */
[----:B------:R-:W-:Y:S01]  /*4c700*/  IMAD.MOV.U32 R66, RZ, RZ, R21 ;  /* 0x000000ffff427224 */ /* 0x000fe200078e0015 */
[----:B------:R-:W-:Y:S01]  /*4c710*/  IADD3.X R21, P1, PT, RZ, RZ, RZ, P1, !PT ;  /* 0x000000ffff157210 */ /* 0x000fe20000f3e4ff */
[----:B------:R-:W-:Y:S02]  /*4c720*/  IMAD.X R85, RZ, RZ, RZ, P4 ;  /* 0x000000ffff557224 */ /* 0x000fe400020e06ff */
[----:B------:R-:W-:Y:S01]  /*4c730*/  IMAD.WIDE.U32.X R66, R47, R28, R66, P5 ;  /* 0x0000001c2f427225 */ /* 0x000fe200028e0442 */
[----:B------:R-:W-:Y:S02]  /*4c740*/  IADD3 R15, P5, PT, R18, R69, RZ ;  /* 0x00000045120f7210 */ /* 0x000fe40007fbe0ff */
[----:B------:R-:W-:Y:S01]  /*4c750*/  IADD3.X R136, P2, PT, R21, R96, RZ, P2, !PT ;  /* 0x0000006015887210 */ /* 0x000fe2000175e4ff */
[----:B------:R-:W-:Y:S01]  /*4c760*/  IMAD.WIDE.U32 R140, R14, 0x30000000, RZ ;  /* 0x300000000e8c7825 */ /* 0x000fe200078e00ff */
[----:B------:R-:W-:-:S03]  /*4c770*/  IADD3.X R69, P3, PT, RZ, R106, RZ, P3, !PT ;  /* 0x0000006aff457210 */ /* 0x000fc60001f7e4ff */
[----:B------:R-:W-:Y:S01]  /*4c780*/  IMAD.WIDE.U32 R122, P4, R14, 0x170b5d44, R122 ;  /* 0x170b5d440e7a7825 */ /* 0x000fe2000788007a */
[----:B------:R-:W-:-:S03]  /*4c790*/  IADD3.X R107, P3, PT, RZ, R107, RZ, P3, !PT ;  /* 0x0000006bff6b7210 */ /* 0x000fc60001f7e4ff */
[----:B------:R-:W-:Y:S01]  /*4c7a0*/  IMAD.MOV.U32 R84, RZ, RZ, R19 ;  /* 0x000000ffff547224 */ /* 0x000fe200078e0013 */
[----:B------:R-:W-:Y:S01]  /*4c7b0*/  MOV R138, R123 ;  /* 0x0000007b008a7202 */ /* 0x000fe20000000f00 */
[----:B------:R-:W-:Y:S01]  /*4c7c0*/  IMAD.X R19, RZ, RZ, RZ, P1 ;  /* 0x000000ffff137224 */ /* 0x000fe200008e06ff */
[----:B------:R-:W-:Y:S01]  /*4c7d0*/  IADD3 RZ, P1, PT, R104, R140, RZ ;  /* 0x0000008c68ff7210 */ /* 0x000fe20007f3e0ff */
[----:B------:R-:W-:Y:S01]  /*4c7e0*/  IMAD.WIDE.U32.X R84, R45, R28, R84, P5 ;  /* 0x0000001c2d547225 */ /* 0x000fe200028e0454 */
[----:B------:R-:W-:Y:S02]  /*4c7f0*/  IADD3 R141, P5, PT, R122, R141, RZ ;  /* 0x0000008d7a8d7210 */ /* 0x000fe40007fbe0ff */
[----:B------:R-:W-:Y:S01]  /*4c800*/  IADD3.X R28, P2, PT, R19, R97, RZ, P2, !PT ;  /* 0x00000061131c7210 */ /* 0x000fe2000175e4ff */
[----:B------:R-:W-:Y:S01]  /*4c810*/  IMAD.X R139, RZ, RZ, RZ, P4 ;  /* 0x000000ffff8b7224 */ /* 0x000fe200020e06ff */
[----:B------:R-:W-:Y:S01]  /*4c820*/  IADD3.X RZ, P1, PT, R105, R141, RZ, P1, !PT ;  /* 0x0000008d69ff7210 */ /* 0x000fe20000f3e4ff */
[----:B------:R-:W-:Y:S01]  /*4c830*/  IMAD.WIDE.U32 R96, R40, R25, R134 ;  /* 0x0000001928607225 */ /* 0x000fe200078e0086 */
[----:B------:R-:W-:-:S02]  /*4c840*/  IADD3.X R19, P4, PT, RZ, RZ, RZ, P0, !PT ;  /* 0x000000ffff137210 */ /* 0x000fc4000079e4ff */
[----:B------:R-:W-:Y:S01]  /*4c850*/  IADD3.X R124, P3, PT, R69, R124, RZ, P3, !PT ;  /* 0x0000007c457c7210 */ /* 0x000fe20001f7e4ff */
[----:B------:R-:W-:Y:S01]  /*4c860*/  IMAD.WIDE.U32.X R138, R13, 0x170b5d44, R138, P5 ;  /* 0x170b5d440d8a7825 */ /* 0x000fe200028e048a */
[----:B------:R-:W-:-:S03]  /*4c870*/  IADD3.X R134, P2, PT, R136, R83, RZ, P2, !PT ;  /* 0x0000005388867210 */ /* 0x000fc6000175e4ff */
        /* <DEDUP_REMOVED lines=8> */
[----:B------:R-:W-:Y:S02]  /*4c900*/  IADD3.X R24, P3, PT, R107, R62, RZ, P3, !PT ;  /* 0x0000003e6b187210 */ /* 0x000fe40001f7e4ff */
[----:B------:R-:W-:Y:S01]  /*4c910*/  IADD3.X R21, P0, PT, R21, R139, RZ, P0, !PT ;  /* 0x0000008b15157210 */ /* 0x000fe2000071e4ff */
[----:B------:R-:W-:Y:S01]  /*4c920*/  IMAD.IADD R28, R97, 0x1, R78 ;  /* 0x00000001611c7824 */ /* 0x000fe200078e024e */
[----:B------:R-:W-:Y:S01]  /*4c930*/  IADD3.X R119, P3, PT, RZ, R72, RZ, P3, !PT ;  /* 0x00000048ff777210 */ /* 0x000fe20001f7e4ff */
[----:B------:R-:W-:Y:S01]  /*4c940*/  IMAD.WIDE.U32 R104, R14, 0x30000000, R104 ;  /* 0x300000000e687825 */ /* 0x000fe200078e0068 */
[----:B------:R-:W-:-:S02]  /*4c950*/  IADD3 RZ, P5, PT, R134, R90, RZ ;  /* 0x0000005a86ff7210 */ /* 0x000fc40007fbe0ff */
[----:B------:R-:W-:Y:S01]  /*4c960*/  IADD3.X R72, P0, PT, R19, R96, RZ, P0, !PT ;  /* 0x0000006013487210 */ /* 0x000fe2000071e4ff */
[----:B------:R-:W-:Y:S01]  /*4c970*/  IMAD.X R69, RZ, RZ, R73, P3 ;  /* 0x000000ffff457224 */ /* 0x000fe200018e0649 */
[----:B------:R-:W-:Y:S01]  /*4c980*/  IADD3.X R19, P1, PT, RZ, R86, RZ, P1, !PT ;  /* 0x00000056ff137210 */ /* 0x000fe20000f3e4ff */
[----:B------:R-:W-:Y:S01]  /*4c990*/  IMAD.WIDE.U32 R78, R29, R38, RZ ;  /* 0x000000261d4e7225 */ /* 0x000fe200078e00ff */
[----:B------:R-:W-:Y:S02]  /*4c9a0*/  IADD3.X RZ, P5, PT, R135, R43, RZ, P5, !PT ;  /* 0x0000002b87ff7210 */ /* 0x000fe40002fbe4ff */
[----:B------:R-:W-:Y:S01]  /*4c9b0*/  IADD3.X R131, P2, PT, RZ, RZ, RZ, P2, !PT ;  /* 0x000000ffff837210 */ /* 0x000fe2000175e4ff */
[----:B------:R-:W-:Y:S01]  /*4c9c0*/  IMAD.WIDE.U32 R126, P3, R39, R29, R126 ;  /* 0x0000001d277e7225 */ /* 0x000fe2000786007e */
[----:B------:R-:W-:Y:S02]  /*4c9d0*/  IADD3.X R43, P1, PT, RZ, R87, RZ, P1, !PT ;  /* 0x00000057ff2b7210 */ /* 0x000fe40000f3e4ff */
[----:B------:R-:W-:Y:S01]  /*4c9e0*/  IADD3.X R131, P5, PT, R131, R92, RZ, P5, !PT ;  /* 0x0000005c83837210 */ /* 0x000fe20002fbe4ff */
[----:B------:R-:W-:Y:S01]  /*4c9f0*/  IMAD.IADD R65, R105, 0x1, R122 ;  /* 0x0000000169417824 */ /* 0x000fe200078e027a */
[----:B------:R-:W-:Y:S01]  /*4ca00*/  IADD3 R103, P4, PT, R126, R79, RZ ;  /* 0x0000004f7e677210 */ /* 0x000fe20007f9e0ff */
[----:B------:R-:W-:-:S04]  /*4ca10*/  IMAD.WIDE.U32 R96, R32, R40, RZ ;  /* 0x0000002820607225 */ /* 0x000fc800078e00ff */
[----:B------:R-:W-:-:S04]  /*4ca20*/  IMAD.WIDE.U32 R134, R50, R25, R134 ;  /* 0x0000001932867225 */ /* 0x000fc800078e0086 */
        /* <DEDUP_REMOVED lines=8> */
[----:B------:R-:W-:Y:S01]  /*4cab0*/  IMAD.X R71, RZ, RZ, RZ, P2 ;  /* 0x000000ffff477224 */ /* 0x000fe200010e06ff */
[----:B------:R-:W-:Y:S01]  /*4cac0*/  IADD3.X R43, P1, PT, RZ, RZ, RZ, P1, !PT ;  /* 0x000000ffff2b7210 */ /* 0x000fe20000f3e4ff */
[----:B------:R-:W-:-:S04]  /*4cad0*/  IMAD.WIDE.U32 R82, P3, R41, R29, R96 ;  /* 0x0000001d29527225 */ /* 0x000fc80007860060 */
[----:B------:R-:W-:-:S04]  /*4cae0*/  IMAD.WIDE.U32.X R122, R39, R32, R122, P4 ;  /* 0x00000020277a7225 */ /* 0x000fc800020e047a */
[----:B------:R-:W-:-:S04]  /*4caf0*/  IMAD.WIDE.U32 R96, R14, -0x45f6b800, RZ ;  /* 0xba0948000e607825 */ /* 0x000fc800078e00ff */
[----:B------:R-:W-:-:S04]  /*4cb00*/  IMAD.WIDE.U32 R90, P4, R14, 0x1ef3622f, R90 ;  /* 0x1ef3622f0e5a7825 */ /* 0x000fc8000788005a */
[----:B------:R-:W-:Y:S01]  /*4cb10*/  IMAD.IADD R19, R87, 0x1, R73 ;  /* 0x0000000157137824 */ /* 0x000fe200078e0249 */
[----:B------:R-:W-:Y:S01]  /*4cb20*/  IADD3.X R73, P0, PT, R21, R28, RZ, P0, !PT ;  /* 0x0000001c15497210 */ /* 0x000fe2000071e4ff */
[----:B------:R-:W-:Y:S01]  /*4cb30*/  IMAD.X R105, RZ, RZ, RZ, P3 ;  /* 0x000000ffff697224 */ /* 0x000fe200018e06ff */
[----:B------:R-:W-:Y:S01]  /*4cb40*/  IADD3.X R28, P5, PT, R71, R93, RZ, P5, !PT ;  /* 0x0000005d471c7210 */ /* 0x000fe20002fbe4ff */
[----:B------:R-:W-:Y:S01]  /*4cb50*/  IMAD.X R21, RZ, RZ, RZ, P1 ;  /* 0x000000ffff157224 */ /* 0x000fe200008e06ff */
[----:B------:R-:W-:Y:S01]  /*4cb60*/  IADD3 R75, P2, PT, R90, R97, RZ ;  /* 0x000000615a4b7210 */ /* 0x000fe20007f5e0ff */
[----:B------:R-:W-:Y:S01]  /*4cb70*/  IMAD.WIDE.U32 R98, R86, 0x1, RZ ;  /* 0x0000000156627825 */ /* 0x000fe200078e00ff */
[----:B------:R-:W-:Y:S02]  /*4cb80*/  IADD3 RZ, P3, PT, R72, R96, RZ ;  /* 0x0000006048ff7210 */ /* 0x000fe40007f7e0ff */
[----:B------:R-:W-:Y:S01]  /*4cb90*/  IADD3.X R130, P5, PT, R131, R130, RZ, P5, !PT ;  /* 0x0000008283827210 */ /* 0x000fe20002fbe4ff */
[----:B------:R-:W-:Y:S01]  /*4cba0*/  IMAD.WIDE.U32 R96, R19, 0x1, RZ ;  /* 0x0000000113607825 */ /* 0x000fe200078e00ff */
[----:B------:R-:W-:-:S02]  /*4cbb0*/  IADD3.X RZ, P3, PT, R73, R75, RZ, P3, !PT ;  /* 0x0000004b49ff7210 */ /* 0x000fc40001f7e4ff */
[----:B------:R-:W-:Y:S01]  /*4cbc0*/  IADD3.X R131, P5, PT, R28, R23, RZ, P5, !PT ;  /* 0x000000171c837210 */ /* 0x000fe20002fbe4ff */
[----:B------:R-:W-:Y:S01]  /*4cbd0*/  IMAD.X R93, RZ, RZ, RZ, P4 ;  /* 0x000000ffff5d7224 */ /* 0x000fe200020e06ff */
[----:B------:R-:W-:Y:S01]  /*4cbe0*/  IADD3 RZ, P4, PT, R104, R98, RZ ;  /* 0x0000006268ff7210 */ /* 0x000fe20007f9e0ff */
[----:B------:R-:W-:Y:S01]  /*4cbf0*/  IMAD.WIDE.U32 R96, P1, R86, -0x7af74000, R96 ;  /* 0x8508c00056607825 */ /* 0x000fe20007820060 */
[----:B------:R-:W-:Y:S02]  /*4cc00*/  IADD3.X R125, P5, PT, RZ, RZ, RZ, P5, !PT ;  /* 0x000000ffff7d7210 */ /* 0x000fe40002fbe4ff */
[----:B------:R-:W-:Y:S01]  /*4cc10*/  IADD3.X R23, P0, PT, RZ, RZ, RZ, P0, !PT ;  /* 0x000000ffff177210 */ /* 0x000fe2000071e4ff */
[----:B------:R-:W-:Y:S01]  /*4cc20*/  IMAD.MOV.U32 R92, RZ, RZ, R91 ;  /* 0x000000ffff5c7224 */ /* 0x000fe200078e005b */
[----:B------:R-:W-:Y:S01]  /*4cc30*/  IADD3.X R77, PT, PT, RZ, RZ, RZ, P1, !PT ;  /* 0x000000ffff4d7210 */ /* 0x000fe20000ffe4ff */
[----:B------:R-:W-:Y:S01]  /*4cc40*/  IMAD.WIDE.U32 R106, R29, R40, RZ ;  /* 0x000000281d6a7225 */ /* 0x000fe200078e00ff */
[----:B------:R-:W-:-:S03]  /*4cc50*/  IADD3 RZ, P1, PT, R134, R76, RZ ;  /* 0x0000004c86ff7210 */ /* 0x000fc60007f3e0ff */
[----:B------:R-:W-:Y:S01]  /*4cc60*/  IMAD.WIDE.U32.X R92, R13, 0x1ef3622f, R92, P2 ;  /* 0x1ef3622f0d5c7825 */ /* 0x000fe200010e045c */
[----:B------:R-:W-:Y:S02]  /*4cc70*/  IADD3 R98, P2, PT, R99, R96, RZ ;  /* 0x0000006063627210 */ /* 0x000fe40007f5e0ff */
[----:B------:R-:W-:Y:S01]  /*4cc80*/  IADD3.X RZ, P1, PT, R135, R37, RZ, P1, !PT ;  /* 0x0000002587ff7210 */ /* 0x000fe20000f3e4ff */
[----:B------:R-:W-:Y:S01]  /*4cc90*/  IMAD.MOV.U32 R76, RZ, RZ, R97 ;  /* 0x000000ffff4c7224 */ /* 0x000fe200078e0061 */
[----:B------:R-:W-:Y:S01]  /*4cca0*/  IADD3.X RZ, P4, PT, R65, R98, RZ, P4, !PT ;  /* 0x0000006241ff7210 */ /* 0x000fe2000279e4ff */
[----:B------:R-:W-:Y:S01]  /*4ccb0*/  IMAD.X R75, RZ, RZ, RZ, P5 ;  /* 0x000000ffff4b7224 */ /* 0x000fe200028e06ff */
[----:B------:R-:W-:Y:S01]  /*4ccc0*/  IADD3 R71, P5, PT, R82, R107, RZ ;  /* 0x0000006b52477210 */ /* 0x000fe20007fbe0ff */
[----:B------:R-:W-:Y:S01]  /*4ccd0*/  IMAD.WIDE.U32 R96, R32, R50, RZ ;  /* 0x0000003220607225 */ /* 0x000fe200078e00ff */
[----:B------:R-:W-:Y:S02]  /*4cce0*/  IADD3.X R37, P1, PT, R43, R88, RZ, P1, !PT ;  /* 0x000000582b257210 */ /* 0x000fe40000f3e4ff */
[----:B------:R-:W-:Y:S01]  /*4ccf0*/  IADD3.X R23, P3, PT, R23, R92, RZ, P3, !PT ;  /* 0x0000005c17177210 */ /* 0x000fe20001f7e4ff */
[----:B------:R-:W-:Y:S01]  /*4cd00*/  IMAD.MOV.U32 R104, RZ, RZ, R83 ;  /* 0x000000ffff687224 */ /* 0x000fe200078e0053 */
        /* <DEDUP_REMOVED lines=10> */
[----:B------:R-:W-:Y:S02]  /*4cdb0*/  IMAD.IADD R65, R73, 0x1, R90 ;  /* 0x0000000149417824 */ /* 0x000fe400078e025a */
[----:B------:R-:W-:Y:S01]  /*4cdc0*/  IMAD.WIDE.U32 R90, R32, R48, RZ ;  /* 0x00000030205a7225 */ /* 0x000fe200078e00ff */
[----:B------:R-:W-:-:S03]  /*4cdd0*/  IADD3.X R73, P5, PT, R75, R81, RZ, P5, !PT ;  /* 0x000000514b497210 */ /* 0x000fc60002fbe4ff */
[----:B------:R-:W-:Y:S01]  /*4cde0*/  IMAD.WIDE.U32.X R76, R19, -0x7af74000, R76, P2 ;  /* 0x8508c000134c7825 */ /* 0x000fe200010e044c */
[----:B------:R-:W-:-:S03]  /*4cdf0*/  IADD3.X R124, P2, PT, R125, R124, RZ, P5, !PT ;  /* 0x0000007c7d7c7210 */ /* 0x000fc60002f5e4ff */
[----:B------:R-:W-:Y:S01]  /*4ce00*/  IMAD.WIDE.U32 R92, R29, R48, RZ ;  /* 0x000000301d5c7225 */ /* 0x000fe200078e00ff */
[----:B------:R-:W-:Y:S02]  /*4ce10*/  IADD3.X R125, P2, PT, R73, R24, RZ, P2, !PT ;  /* 0x00000018497d7210 */ /* 0x000fe4000175e4ff */
[----:B------:R-:W-:Y:S01]  /*4ce20*/  IADD3.X R79, P4, PT, RZ, R76, RZ, P4, !PT ;  /* 0x0000004cff4f7210 */ /* 0x000fe2000279e4ff */
[----:B------:R-:W-:Y:S01]  /*4ce30*/  IMAD.WIDE.U32 R90, P5, R49, R29, R90 ;  /* 0x0000001d315a7225 */ /* 0x000fe200078a005a */
[----:B------:R-:W-:Y:S02]  /*4ce40*/  IADD3.X R83, P2, PT, RZ, RZ, RZ, P2, !PT ;  /* 0x000000ffff537210 */ /* 0x000fe4000175e4ff */
[----:B------:R-:W-:Y:S01]  /*4ce50*/  IADD3.X R28, P4, PT, RZ, R77, RZ, P4, !PT ;  /* 0x0000004dff1c7210 */ /* 0x000fe2000279e4ff */
[----:B------:R-:W-:Y:S01]  /*4ce60*/  IMAD.X R95, RZ, RZ, RZ, P5 ;  /* 0x000000ffff5f7224 */ /* 0x000fe200028e06ff */
[----:B------:R-:W-:Y:S01]  /*4ce70*/  IADD3 R35, P5, PT, R90, R93, RZ ;  /* 0x0000005d5a237210 */ /* 0x000fe20007fbe0ff */
[----:B------:R-:W-:Y:S01]  /*4ce80*/  IMAD.WIDE.U32 R80, R32, R46, RZ ;  /* 0x0000002e20507225 */ /* 0x000fe200078e00ff */
[----:B------:R-:W-:-:S03]  /*4ce90*/  IADD3.X R24, P4, PT, R79, R72, RZ, P4, !PT ;  /* 0x000000484f187210 */ /* 0x000fc6000279e4ff */
[----:B------:R-:W-:-:S04]  /*4cea0*/  IMAD.WIDE.U32 R130, R48, R25, R130 ;  /* 0x0000001930827225 */ /* 0x000fc800078e0082 */
[----:B------:R-:W-:Y:S01]  /*4ceb0*/  IMAD.MOV.U32 R94, RZ, RZ, R91 ;  /* 0x000000ffff5e7224 */ /* 0x000fe200078e005b */
[----:B------:R-:W-:Y:S01]  /*4cec0*/  IADD3.X R130, P1, PT, R37, R130, RZ, P1, !PT ;  /* 0x0000008225827210 */ /* 0x000fe20000f3e4ff */
[----:B------:R-:W-:-:S04]  /*4ced0*/  IMAD.WIDE.U32 R98, R29, R50, RZ ;  /* 0x000000321d627225 */ /* 0x000fc800078e00ff */
[----:B------:R-:W-:Y:S01]  /*4cee0*/  IMAD.IADD R136, R131, 0x1, R74 ;  /* 0x0000000183887824 */ /* 0x000fe200078e024a */
[----:B------:R-:W-:Y:S01]  /*4cef0*/  IADD3 R43, P0, PT, R96, R99, RZ ;  /* 0x00000063602b7210 */ /* 0x000fe20007f1e0ff */
[----:B------:R-:W-:-:S03]  /*4cf00*/  IMAD.WIDE.U32.X R94, R49, R32, R94, P5 ;  /* 0x00000020315e7225 */ /* 0x000fc600028e045e */
[----:B------:R-:W-:Y:S01]  /*4cf10*/  IADD3.X R131, P1, PT, R21, R136, RZ, P1, !PT ;  /* 0x0000008815837210 */ /* 0x000fe20000f3e4ff */
[----:B------:R-:W-:-:S04]  /*4cf20*/  IMAD.WIDE.U32 R80, P5, R47, R29, R80 ;  /* 0x0000001d2f507225 */ /* 0x000fc800078a0050 */
[----:B------:R-:W-:-:S04]  /*4cf30*/  IMAD.WIDE.U32 R74, R29, R46, RZ ;  /* 0x0000002e1d4a7225 */ /* 0x000fc800078e00ff */
[----:B------:R-:W-:-:S04]  /*4cf40*/  IMAD.WIDE.U32 R134, R40, R27, R134 ;  /* 0x0000001b28867225 */ /* 0x000fc800078e0086 */
[----:B------:R-:W-:Y:S02]  /*4cf50*/  IMAD.MOV.U32 R88, RZ, RZ, R97 ;  /* 0x000000ffff587224 */ /* 0x000fe400078e0061 */
[----:B------:R-:W-:-:S04]  /*4cf60*/  IMAD.WIDE.U32 R76, R32, R44, RZ ;  /* 0x0000002c204c7225 */ /* 0x000fc800078e00ff */
[----:B------:R-:W-:Y:S01]  /*4cf70*/  IMAD.X R87, RZ, RZ, RZ, P2 ;  /* 0x000000ffff577224 */ /* 0x000fe200010e06ff */
[----:B------:R-:W-:Y:S01]  /*4cf80*/  IADD3 R37, P2, PT, R80, R75, RZ ;  /* 0x0000004b50257210 */ /* 0x000fe20007f5e0ff */
[----:B------:R-:W-:Y:S01]  /*4cf90*/  IMAD.WIDE.U32.X R88, R51, R32, R88, P0 ;  /* 0x0000002033587225 */ /* 0x000fe200000e0458 */
[----:B------:R-:W-:-:S03]  /*4cfa0*/  IADD3 RZ, P0, PT, R134, R78, RZ ;  /* 0x0000004e86ff7210 */ /* 0x000fc60007f1e0ff */
[----:B------:R-:W-:Y:S02]  /*4cfb0*/  IMAD.X R73, RZ, RZ, RZ, P5 ;  /* 0x000000ffff497224 */ /* 0x000fe400028e06ff */
        /* <DEDUP_REMOVED lines=8> */
[----:B------:R-:W-:Y:S01]  /*4d040*/  IMAD.IADD R135, R135, 0x1, R132 ;  /* 0x0000000187877824 */ /* 0x000fe200078e0284 */
[----:B------:R-:W-:Y:S01]  /*4d050*/  IADD3.X RZ, P2, PT, R125, R137, RZ, P2, !PT ;  /* 0x000000897dff7210 */ /* 0x000fe2000175e4ff */
[----:B------:R-:W-:Y:S01]  /*4d060*/  IMAD.WIDE.U32 R124, R46, R25, R124 ;  /* 0x000000192e7c7225 */ /* 0x000fe200078e007c */
[----:B------:R-:W-:-:S03]  /*4d070*/  IADD3.X R77, P1, PT, RZ, RZ, RZ, P1, !PT ;  /* 0x000000ffff4d7210 */ /* 0x000fc60000f3e4ff */
[----:B------:R-:W-:Y:S01]  /*4d080*/  IMAD.WIDE.U32.X R116, R45, R32, R116, P5 ;  /* 0x000000202d747225 */ /* 0x000fe200028e0474 */
[----:B------:R-:W-:Y:S02]  /*4d090*/  IADD3.X R32, P2, PT, R83, R112, RZ, P2, !PT ;  /* 0x0000007053207210 */ /* 0x000fe4000175e4ff */
[----:B------:R-:W-:Y:S01]  /*4d0a0*/  IADD3 RZ, P5, PT, R130, R118, RZ ;  /* 0x0000007682ff7210 */ /* 0x000fe20007fbe0ff */
[----:B------:R-:W-:Y:S01]  /*4d0b0*/  IMAD.X R75, RZ, RZ, RZ, P1 ;  /* 0x000000ffff4b7224 */ /* 0x000fe200008e06ff */
[----:B------:R-:W-:Y:S01]  /*4d0c0*/  IADD3.X R132, P1, PT, R87, R113, RZ, P2, !PT ;  /* 0x0000007157847210 */ /* 0x000fe2000173e4ff */
[----:B------:R-:W-:Y:S01]  /*4d0d0*/  IMAD.WIDE.U32 R112, R38, R29, R134 ;  /* 0x0000001d26707225 */ /* 0x000fe200078e0086 */
[----:B------:R-:W-:Y:S02]  /*4d0e0*/  IADD3.X RZ, P2, PT, R135, R103, RZ, P0, !PT ;  /* 0x0000006787ff7210 */ /* 0x000fe4000075e4ff */
[----:B------:R-:W-:Y:S01]  /*4d0f0*/  IADD3.X R118, P0, PT, R32, R119, RZ, P1, !PT ;  /* 0x0000007720767210 */ /* 0x000fe20000f1e4ff */
[----:B------:R-:W-:Y:S01]  /*4d100*/  IMAD.IADD R79, R113, 0x1, R126 ;  /* 0x00000001714f7824 */ /* 0x000fe200078e027e */
[----:B------:R-:W-:Y:S01]  /*4d110*/  IADD3.X R81, P1, PT, RZ, R122, RZ, P2, !PT ;  /* 0x0000007aff517210 */ /* 0x000fe2000173e4ff */
[----:B------:R-:W-:Y:S01]  /*4d120*/  IMAD.WIDE.U32 R134, R34, R46, RZ ;  /* 0x0000002e22867225 */ /* 0x000fe200078e00ff */
[----:B------:R-:W-:-:S02]  /*4d130*/  IADD3 RZ, P2, PT, R118, R120, RZ ;  /* 0x0000007876ff7210 */ /* 0x000fc40007f5e0ff */
[----:B------:R-:W-:Y:S01]  /*4d140*/  IADD3.X R119, P0, PT, R132, R69, RZ, P0, !PT ;  /* 0x0000004584777210 */ /* 0x000fe2000071e4ff */
[----:B------:R-:W-:Y:S01]  /*4d150*/  IMAD.WIDE.U32 R132, R31, R38, RZ ;  /* 0x000000261f847225 */ /* 0x000fe200078e00ff */
[----:B------:R-:W-:Y:S02]  /*4d160*/  IADD3.X RZ, P5, PT, R131, R101, RZ, P5, !PT ;  /* 0x0000006583ff7210 */ /* 0x000fe40002fbe4ff */
        /* <DEDUP_REMOVED lines=9> */
[----:B------:R-:W-:Y:S01]  /*4d200*/  IMAD.IADD R108, R125, 0x1, R100 ;  /* 0x000000017d6c7824 */ /* 0x000fe200078e0264 */
[----:B------:R-:W-:Y:S01]  /*4d210*/  IADD3.X R121, P1, PT, R122, R69, RZ, P1, !PT ;  /* 0x000000457a797210 */ /* 0x000fe20000f3e4ff */
[----:B------:R-:W-:Y:S01]  /*4d220*/  IMAD.WIDE.U32 R122, R34, R40, RZ ;  /* 0x00000028227a7225 */ /* 0x000fe200078e00ff */
[----:B------:R-:W-:Y:S02]  /*4d230*/  IADD3.X R69, PT, PT, R109, RZ, RZ, P2, P0 ;  /* 0x000000ff6d457210 */ /* 0x000fe400017e04ff */
[----:B------:R-:W-:Y:S01]  /*4d240*/  IADD3.X R75, P5, PT, R75, R111, RZ, P5, !PT ;  /* 0x0000006f4b4b7210 */ /* 0x000fe20002fbe4ff */
[----:B------:R-:W-:Y:S01]  /*4d250*/  IMAD.WIDE.U32 R100, P2, R39, R31, R114 ;  /* 0x0000001f27647225 */ /* 0x000fe20007840072 */
[----:B------:R-:W-:Y:S02]  /*4d260*/  IADD3.X R97, P1, PT, RZ, RZ, RZ, P1, !PT ;  /* 0x000000ffff617210 */ /* 0x000fe40000f3e4ff */
[----:B------:R-:W-:Y:S01]  /*4d270*/  IADD3.X R130, P0, PT, R77, R124, RZ, P5, !PT ;  /* 0x0000007c4d827210 */ /* 0x000fe20002f1e4ff */
[----:B------:R-:W-:Y:S01]  /*4d280*/  IMAD.X R111, RZ, RZ, RZ, P2 ;  /* 0x000000ffff6f7224 */ /* 0x000fe200010e06ff */
[----:B------:R-:W-:Y:S01]  /*4d290*/  IADD3 R83, P5, PT, R100, R133, RZ ;  /* 0x0000008564537210 */ /* 0x000fe20007fbe0ff */
[----:B------:R-:W-:Y:S01]  /*4d2a0*/  IMAD.MOV.U32 R110, RZ, RZ, R101 ;  /* 0x000000ffff6e7224 */ /* 0x000fe200078e0065 */
[----:B------:R-:W-:Y:S01]  /*4d2b0*/  IADD3 RZ, P2, PT, R130, R102, RZ ;  /* 0x0000006682ff7210 */ /* 0x000fe20007f5e0ff */
[----:B------:R-:W-:Y:S01]  /*4d2c0*/  IMAD.X R81, RZ, RZ, RZ, P1 ;  /* 0x000000ffff517224 */ /* 0x000fe200008e06ff */
[----:B------:R-:W-:Y:S01]  /*4d2d0*/  IADD3 RZ, P1, PT, R120, R106, RZ ;  /* 0x0000006a78ff7210 */ /* 0x000fe20007f3e0ff */
[----:B------:R-:W-:Y:S01]  /*4d2e0*/  IMAD.WIDE.U32.X R110, R39, R34, R110, P5 ;  /* 0x00000022276e7225 */ /* 0x000fe200028e046e */
[----:B------:R-:W-:-:S02]  /*4d2f0*/  IADD3.X R131, P0, PT, R75, R108, RZ, P0, !PT ;  /* 0x0000006c4b837210 */ /* 0x000fc4000071e4ff */
[----:B------:R-:W-:Y:S01]  /*4d300*/  IADD3.X RZ, P1, PT, R121, R71, RZ, P1, !PT ;  /* 0x0000004779ff7210 */ /* 0x000fe20000f3e4ff */
[----:B------:R-:W-:Y:S01]  /*4d310*/  IMAD.WIDE.U32 R122, P5, R41, R31, R122 ;  /* 0x0000001f297a7225 */ /* 0x000fe200078a007a */
[----:B------:R-:W-:Y:S02]  /*4d320*/  IADD3.X R75, P0, PT, RZ, RZ, RZ, P0, !PT ;  /* 0x000000ffff4b7210 */ /* 0x000fe4000071e4ff */
[----:B------:R-:W-:Y:S01]  /*4d330*/  IADD3.X R97, P1, PT, R97, R104, RZ, P1, !PT ;  /* 0x0000006861617210 */ /* 0x000fe20000f3e4ff */
[----:B------:R-:W-:Y:S01]  /*4d340*/  IMAD.WIDE.U32 R102, R31, R40, RZ ;  /* 0x000000281f667225 */ /* 0x000fe200078e00ff */
[----:B------:R-:W-:Y:S02]  /*4d350*/  IADD3.X RZ, P2, PT, R131, R17, RZ, P2, !PT ;  /* 0x0000001183ff7210 */ /* 0x000fe4000175e4ff */
[----:B------:R-:W-:Y:S01]  /*4d360*/  IADD3.X R81, P1, PT, R81, R105, RZ, P1, !PT ;  /* 0x0000006951517210 */ /* 0x000fe20000f3e4ff */
[----:B------:R-:W-:Y:S01]  /*4d370*/  IMAD.X R127, RZ, RZ, RZ, P5 ;  /* 0x000000ffff7f7224 */ /* 0x000fe200028e06ff */
[----:B------:R-:W-:Y:S01]  /*4d380*/  IADD3 R77, P5, PT, R122, R103, RZ ;  /* 0x000000677a4d7210 */ /* 0x000fe20007fbe0ff */
[----:B------:R-:W-:Y:S01]  /*4d390*/  IMAD.WIDE.U32 R114, R34, R50, RZ ;  /* 0x0000003222727225 */ /* 0x000fe200078e00ff */
[----:B------:R-:W-:-:S02]  /*4d3a0*/  IADD3.X R75, P2, PT, R75, R128, RZ, P2, !PT ;  /* 0x000000804b4b7210 */ /* 0x000fc4000175e4ff */
[----:B------:R-:W-:Y:S01]  /*4d3b0*/  IADD3.X R112, P3, PT, R23, R112, RZ, P3, !PT ;  /* 0x0000007017707210 */ /* 0x000fe20001f7e4ff */
[----:B------:R-:W-:Y:S02]  /*4d3c0*/  IMAD.MOV.U32 R126, RZ, RZ, R123 ;  /* 0x000000ffff7e7224 */ /* 0x000fe400078e007b */
[----:B------:R-:W-:Y:S01]  /*4d3d0*/  IMAD.WIDE.U32 R124, R31, R50, RZ ;  /* 0x000000321f7c7225 */ /* 0x000fe200078e00ff */
[----:B------:R-:W-:-:S03]  /*4d3e0*/  IADD3.X R113, P3, PT, R62, R79, RZ, P3, !PT ;  /* 0x0000004f3e717210 */ /* 0x000fc60001f7e4ff */
[----:B------:R-:W-:-:S04]  /*4d3f0*/  IMAD.WIDE.U32.X R126, R41, R34, R126, P5 ;  /* 0x00000022297e7225 */ /* 0x000fc800028e047e */
[----:B------:R-:W-:-:S04]  /*4d400*/  IMAD.WIDE.U32 R114, P5, R51, R31, R114 ;  /* 0x0000001f33727225 */ /* 0x000fc800078a0072 */
[----:B------:R-:W-:-:S04]  /*4d410*/  IMAD.WIDE.U32 R104, R34, R48, RZ ;  /* 0x0000003022687225 */ /* 0x000fc800078e00ff */
[----:B------:R-:W-:Y:S01]  /*4d420*/  IMAD.X R87, RZ, RZ, RZ, P0 ;  /* 0x000000ffff577224 */ /* 0x000fe200000e06ff */
[----:B------:R-:W-:Y:S01]  /*4d430*/  IADD3 R71, P0, PT, R114, R125, RZ ;  /* 0x0000007d72477210 */ /* 0x000fe20007f1e0ff */
[----:B------:R-:W-:Y:S02]  /*4d440*/  IMAD.X R107, RZ, RZ, RZ, P5 ;  /* 0x000000ffff6b7224 */ /* 0x000fe400028e06ff */
[----:B------:R-:W-:Y:S01]  /*4d450*/  IMAD.WIDE.U32 R120, R40, R29, R120 ;  /* 0x0000001d28787225 */ /* 0x000fe200078e0078 */
[----:B------:R-:W-:-:S03]  /*4d460*/  IADD3.X R87, P2, PT, R87, R129, RZ, P2, !PT ;  /* 0x0000008157577210 */ /* 0x000fc6000175e4ff */
[----:B------:R-:W-:Y:S02]  /*4d470*/  IMAD.MOV.U32 R106, RZ, RZ, R115 ;  /* 0x000000ffff6a7224 */ /* 0x000fe400078e0073 */
[----:B------:R-:W-:-:S04]  /*4d480*/  IMAD.WIDE.U32 R108, R31, R48, RZ ;  /* 0x000000301f6c7225 */ /* 0x000fc800078e00ff */
[----:B------:R-:W-:-:S04]  /*4d490*/  IMAD.WIDE.U32 R104, P5, R49, R31, R104 ;  /* 0x0000001f31687225 */ /* 0x000fc800078a0068 */
[----:B------:R-:W-:Y:S01]  /*4d4a0*/  IMAD.WIDE.U32.X R106, R51, R34, R106, P0 ;  /* 0x00000022336a7225 */ /* 0x000fe200000e046a */
[----:B------:R-:W-:Y:S02]  /*4d4b0*/  IADD3 RZ, P0, PT, R120, R132, RZ ;  /* 0x0000008478ff7210 */ /* 0x000fe40007f1e0ff */
[----:B------:R-:W-:Y:S01]  /*4d4c0*/  MOV R132, R105 ;  /* 0x0000006900847202 */ /* 0x000fe20000000f00 */
[----:B------:R-:W-:Y:S01]  /*4d4d0*/  IMAD.X R133, RZ, RZ, RZ, P5 ;  /* 0x000000ffff857224 */ /* 0x000fe200028e06ff */
[----:B------:R-:W-:Y:S01]  /*4d4e0*/  IADD3 R91, P5, PT, R104, R109, RZ ;  /* 0x0000006d685b7210 */ /* 0x000fe20007fbe0ff */
[----:B------:R-:W-:-:S04]  /*4d4f0*/  IMAD.WIDE.U32 R130, R48, R27, R130 ;  /* 0x0000001b30827225 */ /* 0x000fc800078e0082 */
[----:B------:R-:W-:Y:S01]  /*4d500*/  IMAD.WIDE.U32.X R132, R49, R34, R132, P5 ;  /* 0x0000002231847225 */ /* 0x000fe200028e0484 */
[----:B------:R-:W-:-:S03]  /*4d510*/  IADD3.X R130, P1, PT, R97, R130, RZ, P1, !PT ;  /* 0x0000008261827210 */ /* 0x000fc60000f3e4ff */
[----:B------:R-:W-:-:S04]  /*4d520*/  IMAD.WIDE.U32 R128, R31, R46, RZ ;  /* 0x0000002e1f807225 */ /* 0x000fc800078e00ff */
[----:B------:R-:W-:-:S04]  /*4d530*/  IMAD.WIDE.U32 R134, P5, R47, R31, R134 ;  /* 0x0000001f2f867225 */ /* 0x000fc800078a0086 */
[----:B------:R-:W-:-:S04]  /*4d540*/  IMAD.WIDE.U32 R118, R44, R25, R118 ;  /* 0x000000192c767225 */ /* 0x000fc800078e0076 */
[----:B------:R-:W-:Y:S01]  /*4d550*/  IMAD.IADD R140, R131, 0x1, R22 ;  /* 0x00000001838c7824 */ /* 0x000fe200078e0216 */
[----:B------:R-:W-:Y:S01]  /*4d560*/  IADD3.X R138, P2, PT, R75, R118, RZ, P2, !PT ;  /* 0x000000764b8a7210 */ /* 0x000fe2000175e4ff */
[----:B------:R-:W-:Y:S01]  /*4d570*/  IMAD.X R17, RZ, RZ, RZ, P5 ;  /* 0x000000ffff117224 */ /* 0x000fe200028e06ff */
[----:B------:R-:W-:Y:S01]  /*4d580*/  IADD3 R93, P5, PT, R134, R129, RZ ;  /* 0x00000081865d7210 */ /* 0x000fe20007fbe0ff */
[----:B------:R-:W-:Y:S01]  /*4d590*/  IMAD.WIDE.U32 R22, R34, R44, RZ ;  /* 0x0000002c22167225 */ /* 0x000fe200078e00ff */
[----:B------:R-:W-:-:S03]  /*4d5a0*/  IADD3.X R131, P1, PT, R81, R140, RZ, P1, !PT ;  /* 0x0000008c51837210 */ /* 0x000fc60000f3e4ff */
[----:B------:R-:W-:Y:S01]  /*4d5b0*/  IMAD.IADD R142, R119, 0x1, R16 ;  /* 0x00000001778e7824 */ /* 0x000fe200078e0210 */
[----:B------:R-:W-:Y:S01]  /*4d5c0*/  IADD3.X R81, P1, PT, RZ, RZ, RZ, P1, !PT ;  /* 0x000000ffff517210 */ /* 0x000fe20000f3e4ff */
[----:B------:R-:W-:Y:S02]  /*4d5d0*/  IMAD.MOV.U32 R16, RZ, RZ, R135 ;  /* 0x000000ffff107224 */ /* 0x000fe400078e0087 */
[----:B------:R-:W-:Y:S01]  /*4d5e0*/  IMAD.WIDE.U32 R136, R31, R44, RZ ;  /* 0x0000002c1f887225 */ /* 0x000fe200078e00ff */
[----:B------:R-:W-:-:S03]  /*4d5f0*/  IADD3.X R139, P2, PT, R87, R142, RZ, P2, !PT ;  /* 0x0000008e578b7210 */ /* 0x000fc6000175e4ff */
[----:B------:R-:W-:Y:S01]  /*4d600*/  IMAD.WIDE.U32.X R16, R47, R34, R16, P5 ;  /* 0x000000222f107225 */ /* 0x000fe200028e0410 */
[----:B------:R-:W-:-:S03]  /*4d610*/  IADD3.X R87, P2, PT, RZ, RZ, RZ, P2, !PT ;  /* 0x000000ffff577210 */ /* 0x000fc6000175e4ff */
[----:B------:R-:W-:-:S04]  /*4d620*/  IMAD.WIDE.U32 R22, P5, R45, R31, R22 ;  /* 0x0000001f2d167225 */ /* 0x000fc800078a0016 */
        /* <DEDUP_REMOVED lines=11> */
[----:B------:R-:W-:Y:S01]  /*4d6e0*/  IADD3 RZ, P0, PT, R138, R70, RZ ;  /* 0x000000468aff7210 */ /* 0x000fe20007f1e0ff */
[----:B------:R-:W-:Y:S01]  /*4d6f0*/  IMAD.WIDE.U32 R82, R50, R29, R130 ;  /* 0x0000001d32527225 */ /* 0x000fe200078e0082 */
[----:B------:R-:W-:Y:S02]  /*4d700*/  IADD3.X R43, P1, PT, R81, R88, RZ, P1, !PT ;  /* 0x00000058512b7210 */ /* 0x000fe40000f3e4ff */
[----:B------:R-:W-:Y:S01]  /*4d710*/  IADD3.X R110, P2, PT, RZ, R111, RZ, P5, !PT ;  /* 0x0000006fff6e7210 */ /* 0x000fe20002f5e4ff */
[----:B------:R-:W-:Y:S01]  /*4d720*/  IMAD.WIDE.U32 R130, R46, R27, R138 ;  /* 0x0000001b2e827225 */ /* 0x000fe200078e008a */
[----:B------:R-:W-:Y:S02]  /*4d730*/  IADD3.X RZ, P0, PT, R139, R26, RZ, P0, !PT ;  /* 0x0000001a8bff7210 */ /* 0x000fe4000071e4ff */
[----:B------:R-:W-:Y:S01]  /*4d740*/  IADD3.X R26, P1, PT, R79, R89, RZ, P1, !PT ;  /* 0x000000594f1a7210 */ /* 0x000fe20000f3e4ff */
[----:B------:R-:W-:Y:S01]  /*4d750*/  IMAD.IADD R97, R83, 0x1, R96 ;  /* 0x0000000153617824 */ /* 0x000fe200078e0260 */
[----:B------:R-:W-:Y:S01]  /*4d760*/  IADD3.X R82, P2, PT, R25, R82, RZ, P2, !PT ;  /* 0x0000005219527210 */ /* 0x000fe2000175e4ff */
[----:B------:R-:W-:Y:S01]  /*4d770*/  IMAD.IADD R25, R131, 0x1, R20 ;  /* 0x0000000183197824 */ /* 0x000fe200078e0214 */
[----:B------:R-:W-:Y:S01]  /*4d780*/  IADD3.X R130, P1, PT, R43, R130, RZ, P1, !PT ;  /* 0x000000822b827210 */ /* 0x000fe20000f3e4ff */
[----:B------:R-:W-:Y:S01]  /*4d790*/  IMAD.WIDE.U32 R88, R13, 0xf5138f, RZ ;  /* 0x00f5138f0d587825 */ /* 0x000fe200078e00ff */
[----:B------:R-:W-:-:S02]  /*4d7a0*/  IADD3.X R87, P0, PT, R87, R66, RZ, P0, !PT ;  /* 0x0000004257577210 */ /* 0x000fc4000071e4ff */
[----:B------:R-:W-:Y:S01]  /*4d7b0*/  IADD3.X R83, P2, PT, R110, R97, RZ, P2, !PT ;  /* 0x000000616e537210 */ /* 0x000fe2000175e4ff */
[----:B------:R-:W-:Y:S01]  /*4d7c0*/  IMAD.WIDE.U32 R110, R14, 0xf5138f, RZ ;  /* 0x00f5138f0e6e7825 */ /* 0x000fe200078e00ff */
[----:B------:R-:W-:Y:S02]  /*4d7d0*/  IADD3.X R131, P1, PT, R26, R25, RZ, P1, !PT ;  /* 0x000000191a837210 */ /* 0x000fe40000f3e4ff */
[----:B------:R-:W-:Y:S01]  /*4d7e0*/  IADD3.X R20, P0, PT, R23, R67, RZ, P0, !PT ;  /* 0x0000004317147210 */ /* 0x000fe2000071e4ff */
[----:B------:R-:W-:Y:S01]  /*4d7f0*/  IMAD.WIDE.U32 R88, P5, R14, 0x1a22d9f3, R88 ;  /* 0x1a22d9f30e587825 */ /* 0x000fe200078a0058 */
[----:B------:R-:W-:Y:S02]  /*4d800*/  IADD3.X R105, P2, PT, RZ, RZ, RZ, P2, !PT ;  /* 0x000000ffff697210 */ /* 0x000fe4000175e4ff */
[----:B------:R-:W-:Y:S01]  /*4d810*/  IADD3.X R101, P1, PT, RZ, RZ, RZ, P1, !PT ;  /* 0x000000ffff657210 */ /* 0x000fe20000f3e4ff */
[----:B------:R-:W-:Y:S01]  /*4d820*/  IMAD.WIDE.U32 R66, R19, 0x30000000, RZ ;  /* 0x3000000013427825 */ /* 0x000fe200078e00ff */
[----:B------:R-:W-:-:S02]  /*4d830*/  IADD3.X R79, P3, PT, RZ, RZ, RZ, P3, !PT ;  /* 0x000000ffff4f7210 */ /* 0x000fc40001f7e4ff */
[----:B------:R-:W-:Y:S01]  /*4d840*/  MOV R96, R89 ;  /* 0x0000005900607202 */ /* 0x000fe20000000f00 */
[----:B------:R-:W-:Y:S01]  /*4d850*/  IMAD.WIDE.U32 R98, R86, 0x30000000, RZ ;  /* 0x3000000056627825 */ /* 0x000fe200078e00ff */
[----:B------:R-:W-:-:S03]  /*4d860*/  IADD3.X R25, P4, PT, R28, R65, RZ, P4, !PT ;  /* 0x000000411c197210 */ /* 0x000fc6000279e4ff */
[----:B------:R-:W-:Y:S01]  /*4d870*/  IMAD.X R97, RZ, RZ, RZ, P5 ;  /* 0x000000ffff617224 */ /* 0x000fe200028e06ff */
[----:B------:R-:W-:Y:S01]  /*4d880*/  IADD3 R23, P5, PT, R88, R111, RZ ;  /* 0x0000006f58177210 */ /* 0x000fe20007fbe0ff */
[----:B------:R-:W-:Y:S02]  /*4d890*/  IMAD.X R109, RZ, RZ, RZ, P2 ;  /* 0x000000ffff6d7224 */ /* 0x000fe400010e06ff */
[----:B------:R-:W-:Y:S01]  /*4d8a0*/  IMAD.X R81, RZ, RZ, RZ, P1 ;  /* 0x000000ffff517224 */ /* 0x000fe200008e06ff */
[----:B------:R-:W-:Y:S01]  /*4d8b0*/  IADD3 RZ, P1, PT, R82, R102, RZ ;  /* 0x0000006652ff7210 */ /* 0x000fe20007f3e0ff */
[----:B------:R-:W-:-:S03]  /*4d8c0*/  IMAD.WIDE.U32 R66, P2, R86, 0x170b5d44, R66 ;  /* 0x170b5d4456427825 */ /* 0x000fc60007840042 */
[----:B------:R-:W-:Y:S01]  /*4d8d0*/  IADD3.X RZ, P1, PT, R83, R77, RZ, P1, !PT ;  /* 0x0000004d53ff7210 */ /* 0x000fe20000f3e4ff */
[----:B------:R-:W-:Y:S01]  /*4d8e0*/  IMAD.X R43, RZ, RZ, RZ, P3 ;  /* 0x000000ffff2b7224 */ /* 0x000fe200018e06ff */
[----:B------:R-:W-:Y:S01]  /*4d8f0*/  IADD3 RZ, P3, PT, R24, R98, RZ ;  /* 0x0000006218ff7210 */ /* 0x000fe20007f7e0ff */
[----:B------:R-:W-:Y:S01]  /*4d900*/  IMAD.WIDE.U32.X R96, R13, 0x1a22d9f3, R96, P5 ;  /* 0x1a22d9f30d607825 */ /* 0x000fe200028e0460 */
[----:B------:R-:W-:Y:S02]  /*4d910*/  IADD3.X R98, P0, PT, R87, R32, RZ, P0, !PT ;  /* 0x0000002057627210 */ /* 0x000fe4000071e4ff */
[----:B------:R-:W-:Y:S01]  /*4d920*/  IADD3 R89, P5, PT, R66, R99, RZ ;  /* 0x0000006342597210 */ /* 0x000fe20007fbe0ff */
[----:B------:R-:W-:Y:S01]  /*4d930*/  IMAD.X R103, RZ, RZ, RZ, P2 ;  /* 0x000000ffff677224 */ /* 0x000fe200010e06ff */
[----:B------:R-:W-:Y:S01]  /*4d940*/  IADD3 RZ, P2, PT, R130, R92, RZ ;  /* 0x0000005c82ff7210 */ /* 0x000fe20007f5e0ff */
[----:B------:R-:W-:Y:S01]  /*4d950*/  IMAD.MOV.U32 R102, RZ, RZ, R67 ;  /* 0x000000ffff667224 */ /* 0x000fe200078e0043 */
[----:B------:R-:W-:Y:S01]  /*4d960*/  IADD3.X R99, P0, PT, R20, R69, RZ, P0, !PT ;  /* 0x0000004514637210 */ /* 0x000fe2000071e4ff */
[----:B------:R-:W-:Y:S01]  /*4d970*/  IMAD.WIDE.U32 R142, R13, 0x6ca1493b, RZ ;  /* 0x6ca1493b0d8e7825 */ /* 0x000fe200078e00ff */
[----:B------:R-:W-:-:S02]  /*4d980*/  IADD3.X R65, P1, PT, R105, R126, RZ, P1, !PT ;  /* 0x0000007e69417210 */ /* 0x000fc40000f3e4ff */
[----:B------:R-:W-:Y:S01]  /*4d990*/  IADD3.X RZ, P2, PT, R131, R35, RZ, P2, !PT ;  /* 0x0000002383ff7210 */ /* 0x000fe2000175e4ff */
[----:B------:R-:W-:Y:S01]  /*4d9a0*/  IMAD.WIDE.U32 R138, R44, R27, R98 ;  /* 0x0000001b2c8a7225 */ /* 0x000fe200078e0062 */
[----:B------:R-:W-:Y:S02]  /*4d9b0*/  IADD3.X R126, P1, PT, R109, R127, RZ, P1, !PT ;  /* 0x0000007f6d7e7210 */ /* 0x000fe40000f3e4ff */
[----:B------:R-:W-:Y:S01]  /*4d9c0*/  IADD3.X R101, P2, PT, R101, R94, RZ, P2, !PT ;  /* 0x0000005e65657210 */ /* 0x000fe2000175e4ff */
[----:B------:R-:W-:Y:S01]  /*4d9d0*/  IMAD.WIDE.U32 R26, R48, R29, R130 ;  /* 0x0000001d301a7225 */ /* 0x000fe200078e0082 */
[----:B------:R-:W-:Y:S02]  /*4d9e0*/  IADD3.X RZ, P3, PT, R25, R89, RZ, P3, !PT ;  /* 0x0000005919ff7210 */ /* 0x000fe40001f7e4ff */
[----:B------:R-:W-:Y:S01]  /*4d9f0*/  IADD3.X R81, P2, PT, R81, R95, RZ, P2, !PT ;  /* 0x0000005f51517210 */ /* 0x000fe2000175e4ff */
[----:B------:R-:W-:Y:S01]  /*4da00*/  IMAD.WIDE.U32.X R102, R19, 0x170b5d44, R102, P5 ;  /* 0x170b5d4413667825 */ /* 0x000fe200028e0466 */
[----:B------:R-:W-:-:S02]  /*4da10*/  IADD3.X R26, P1, PT, R65, R26, RZ, P1, !PT ;  /* 0x0000001a411a7210 */ /* 0x000fc40000f3e4ff */
[----:B------:R-:W-:Y:S01]  /*4da20*/  IADD3 RZ, P5, PT, R112, R110, RZ ;  /* 0x0000006e70ff7210 */ /* 0x000fe20007fbe0ff */
[----:B------:R-:W-:Y:S01]  /*4da30*/  IMAD.IADD R27, R27, 0x1, R90 ;  /* 0x000000011b1b7824 */ /* 0x000fe200078e025a */
[----:B------:R-:W-:Y:S01]  /*4da40*/  IADD3.X R65, P4, PT, RZ, RZ, RZ, P4, !PT ;  /* 0x000000ffff417210 */ /* 0x000fe2000279e4ff */
[----:B------:R-:W-:Y:S01]  /*4da50*/  IMAD.IADD R18, R139, 0x1, R18 ;  /* 0x000000018b127824 */ /* 0x000fe200078e0212 */
[----:B------:R-:W-:Y:S01]  /*4da60*/  IADD3.X R138, P2, PT, R101, R138, RZ, P2, !PT ;  /* 0x0000008a658a7210 */ /* 0x000fe2000175e4ff */
[----:B------:R-:W-:Y:S01]  /*4da70*/  IMAD.WIDE.U32 R34, R33, R38, RZ ;  /* 0x0000002621227225 */ /* 0x000fe200078e00ff */
[----:B------:R-:W-:Y:S02]  /*4da80*/  IADD3.X RZ, P5, PT, R113, R23, RZ, P5, !PT ;  /* 0x0000001771ff7210 */ /* 0x000fe40002fbe4ff */
[----:B------:R-:W-:Y:S01]  /*4da90*/  IADD3.X R65, P3, PT, R65, R102, RZ, P3, !PT ;  /* 0x0000006641417210 */ /* 0x000fe20001f7e4ff */
[----:B------:R-:W-:Y:S01]  /*4daa0*/  IMAD.X R23, RZ, RZ, RZ, P4 ;  /* 0x000000ffff177224 */ /* 0x000fe200020e06ff */
[----:B------:R-:W-:Y:S01]  /*4dab0*/  IADD3.X R27, P1, PT, R126, R27, RZ, P1, !PT ;  /* 0x0000001b7e1b7210 */ /* 0x000fe20000f3e4ff */
[----:B------:R-:W-:Y:S01]  /*4dac0*/  IMAD.WIDE.U32 R112, R14, 0xf5138f, R112 ;  /* 0x00f5138f0e707825 */ /* 0x000fe200078e0070 */
[----:B------:R-:W-:-:S02]  /*4dad0*/  IADD3.X R139, P2, PT, R81, R18, RZ, P2, !PT ;  /* 0x00000012518b7210 */ /* 0x000fc4000175e4ff */
[----:B------:R-:W-:Y:S01]  /*4dae0*/  IADD3.X R18, P5, PT, R79, R96, RZ, P5, !PT ;  /* 0x000000604f127210 */ /* 0x000fe20002fbe4ff */
[----:B------:R-:W-:Y:S01]  /*4daf0*/  IMAD.WIDE.U32 R126, R33, R48, RZ ;  /* 0x00000030217e7225 */ /* 0x000fe200078e00ff */
[----:B------:R-:W-:Y:S02]  /*4db00*/  IADD3.X R28, P4, PT, R23, R103, RZ, P3, !PT ;  /* 0x00000067171c7210 */ /* 0x000fe40001f9e4ff */
[----:B------:R-:W-:Y:S01]  /*4db10*/  IADD3.X R77, P3, PT, RZ, RZ, RZ, P1, !PT ;  /* 0x000000ffff4d7210 */ /* 0x000fe20000f7e4ff */
[----:B------:R-:W-:Y:S01]  /*4db20*/  IMAD.IADD R23, R113, 0x1, R88 ;  /* 0x0000000171177824 */ /* 0x000fe200078e0258 */
[----:B------:R-:W-:Y:S01]  /*4db30*/  IADD3.X R20, P1, PT, R43, R97, RZ, P5, !PT ;  /* 0x000000612b147210 */ /* 0x000fe20002f3e4ff */
[----:B------:R-:W-:Y:S01]  /*4db40*/  IMAD.WIDE.U32 R96, R36, R40, RZ ;  /* 0x0000002824607225 */ /* 0x000fe200078e00ff */
[----:B------:R-:W-:Y:S02]  /*4db50*/  IADD3.X R43, P5, PT, RZ, RZ, RZ, P2, !PT ;  /* 0x000000ffff2b7210 */ /* 0x000fe400017be4ff */
[----:B------:R-:W-:Y:S01]  /*4db60*/  IADD3 RZ, P2, PT, R98, R68, RZ ;  /* 0x0000004462ff7210 */ /* 0x000fe20007f5e0ff */
[----:B------:R-:W-:Y:S01]  /*4db70*/  IMAD.X R67, RZ, RZ, RZ, P3 ;  /* 0x000000ffff437224 */ /* 0x000fe200018e06ff */
[----:B------:R-:W-:Y:S01]  /*4db80*/  IADD3 RZ, P3, PT, R26, R124, RZ ;  /* 0x0000007c1aff7210 */ /* 0x000fe20007f7e0ff */
[----:B------:R-:W-:Y:S01]  /*4db90*/  IMAD.X R69, RZ, RZ, RZ, P5 ;  /* 0x000000ffff457224 */ /* 0x000fe200028e06ff */
[----:B------:R-:W-:Y:S01]  /*4dba0*/  IADD3 RZ, P5, PT, R138, R74, RZ ;  /* 0x0000004a8aff7210 */ /* 0x000fe20007fbe0ff */
[----:B------:R-:W-:Y:S01]  /*4dbb0*/  IMAD.WIDE.U32 R102, R36, R46, RZ ;  /* 0x0000002e24667225 */ /* 0x000fe200078e00ff */
[----:B------:R-:W-:-:S02]  /*4dbc0*/  IADD3.X RZ, P2, PT, R99, R15, RZ, P2, !PT ;  /* 0x0000000f63ff7210 */ /* 0x000fc4000175e4ff */
[----:B------:R-:W-:Y:S01]  /*4dbd0*/  IADD3.X R15, P0, PT, RZ, RZ, RZ, P0, !PT ;  /* 0x000000ffff0f7210 */ /* 0x000fe2000071e4ff */
[----:B------:R-:W-:Y:S01]  /*4dbe0*/  IMAD.WIDE.U32 R98, R33, R46, RZ ;  /* 0x0000002e21627225 */ /* 0x000fe200078e00ff */
[----:B------:R-:W-:Y:S02]  /*4dbf0*/  IADD3.X RZ, P5, PT, R139, R37, RZ, P5, !PT ;  /* 0x000000258bff7210 */ /* 0x000fe40002fbe4ff */
[----:B------:R-:W-:Y:S01]  /*4dc00*/  IADD3.X RZ, P3, PT, R27, R71, RZ, P3, !PT ;  /* 0x000000471bff7210 */ /* 0x000fe20001f7e4ff */
[----:B------:R-:W-:Y:S01]  /*4dc10*/  IMAD.WIDE.U32 R70, R36, R38, RZ ;  /* 0x0000002624467225 */ /* 0x000fe200078e00ff */
[----:B------:R-:W-:Y:S02]  /*4dc20*/  IADD3.X R62, P2, PT, R15, R84, RZ, P2, !PT ;  /* 0x000000540f3e7210 */ /* 0x000fe4000175e4ff */
[----:B------:R-:W-:Y:S01]  /*4dc30*/  IADD3.X R15, P5, PT, R43, R72, RZ, P5, !PT ;  /* 0x000000482b0f7210 */ /* 0x000fe20002fbe4ff */
[----:B------:R-:W-:Y:S01]  /*4dc40*/  IMAD.WIDE.U32 R138, R46, R29, R138 ;  /* 0x0000001d2e8a7225 */ /* 0x000fe200078e008a */
[----:B------:R-:W-:-:S02]  /*4dc50*/  IADD3.X R77, P3, PT, R77, R106, RZ, P3, !PT ;  /* 0x0000006a4d4d7210 */ /* 0x000fc40001f7e4ff */
[----:B------:R-:W-:Y:S01]  /*4dc60*/  IADD3.X R37, PT, PT, R85, RZ, RZ, P2, P0 ;  /* 0x000000ff55257210 */ /* 0x000fe200017e04ff */
[----:B------:R-:W-:Y:S01]  /*4dc70*/  IMAD.WIDE.U32 R84, R36, R50, RZ ;  /* 0x0000003224547225 */ /* 0x000fe200078e00ff */
[----:B------:R-:W-:Y:S02]  /*4dc80*/  IADD3.X R74, P2, PT, R69, R73, RZ, P5, !PT ;  /* 0x00000049454a7210 */ /* 0x000fe40002f5e4ff */
[----:B------:R-:W-:Y:S01]  /*4dc90*/  IADD3.X R67, P0, PT, R67, R107, RZ, P3, !PT ;  /* 0x0000006b43437210 */ /* 0x000fe20001f1e4ff */
[----:B------:R-:W-:Y:S01]  /*4dca0*/  IMAD.WIDE.U32 R68, R33, R40, RZ ;  /* 0x0000002821447225 */ /* 0x000fe200078e00ff */
[----:B------:R-:W-:Y:S02]  /*4dcb0*/  IADD3.X R32, P4, PT, R65, R112, RZ, P4, !PT ;  /* 0x0000007041207210 */ /* 0x000fe4000279e4ff */
[----:B------:R-:W-:Y:S01]  /*4dcc0*/  IADD3 R90, PT, PT, R139, R80, RZ ;  /* 0x000000508b5a7210 */ /* 0x000fe20007ffe0ff */
[----:B------:R-:W-:Y:S01]  /*4dcd0*/  IMAD.WIDE.U32 R72, P3, R39, R36, R34 ;  /* 0x0000002427487225 */ /* 0x000fe20007860022 */
[----:B------:R-:W-:-:S03]  /*4dce0*/  IADD3.X R138, P0, PT, R77, R138, RZ, P0, !PT ;  /* 0x0000008a4d8a7210 */ /* 0x000fc6000071e4ff */
[----:B------:R-:W-:Y:S01]  /*4dcf0*/  IMAD.X R89, RZ, RZ, RZ, P3 ;  /* 0x000000ffff597224 */ /* 0x000fe200018e06ff */
[----:B------:R-:W-:Y:S01]  /*4dd00*/  IADD3 R71, P5, PT, R72, R71, RZ ;  /* 0x0000004748477210 */ /* 0x000fe20007fbe0ff */
[----:B------:R-:W-:Y:S01]  /*4dd10*/  IMAD.WIDE.U32 R34, R33, R50, RZ ;  /* 0x0000003221227225 */ /* 0x000fe200078e00ff */
[----:B------:R-:W-:-:S03]  /*4dd20*/  IADD3.X R139, P0, PT, R67, R90, RZ, P0, !PT ;  /* 0x0000005a438b7210 */ /* 0x000fc6000071e4ff */
[----:B------:R-:W-:Y:S01]  /*4dd30*/  IMAD.WIDE.U32 R68, P3, R41, R36, R68 ;  /* 0x0000002429447225 */ /* 0x000fe20007860044 */
[----:B------:R-:W-:-:S03]  /*4dd40*/  IADD3.X R79, P0, PT, RZ, RZ, RZ, P0, !PT ;  /* 0x000000ffff4f7210 */ /* 0x000fc6000071e4ff */
[----:B------:R-:W-:Y:S02]  /*4dd50*/  IMAD.MOV.U32 R88, RZ, RZ, R73 ;  /* 0x000000ffff587224 */ /* 0x000fe400078e0049 */
[----:B------:R-:W-:Y:S01]  /*4dd60*/  IMAD.X R95, RZ, RZ, RZ, P3 ;  /* 0x000000ffff5f7224 */ /* 0x000fe200018e06ff */
[----:B------:R-:W-:Y:S01]  /*4dd70*/  IADD3 R43, P3, PT, R68, R97, RZ ;  /* 0x00000061442b7210 */ /* 0x000fe20007f7e0ff */
[----:B------:R-:W-:-:S04]  /*4dd80*/  IMAD.WIDE.U32.X R88, R39, R33, R88, P5 ;  /* 0x0000002127587225 */ /* 0x000fc800028e0458 */
        /* <DEDUP_REMOVED lines=26> */
[----:B------:R-:W-:Y:S02]  /*4df30*/  IMAD.MOV.U32 R144, RZ, RZ, R113 ;  /* 0x000000ffff907224 */ /* 0x000fe400078e0071 */
[----:B------:R-:W-:Y:S02]  /*4df40*/  IMAD.X R81, RZ, RZ, RZ, P0 ;  /* 0x000000ffff517224 */ /* 0x000fe400000e06ff */
[----:B------:R-:W-:-:S04]  /*4df50*/  IMAD.WIDE.U32 R142, P0, R14, -0x39c4fa40, R142 ;  /* 0xc63b05c00e8e7825 */ /* 0x000fc8000780008e */
[----:B------:R-:W-:-:S04]  /*4df60*/  IMAD.WIDE.U32 R108, R86, -0x45f6b800, RZ ;  /* 0xba094800566c7825 */ /* 0x000fc800078e00ff */
[----:B------:R-:W-:Y:S01]  /*4df70*/  IMAD.WIDE.U32.X R144, R45, R33, R144, P3 ;  /* 0x000000212d907225 */ /* 0x000fe200018e0490 */
[----:B------:R-:W-:-:S03]  /*4df80*/  IADD3.X R33, P4, PT, R28, R23, RZ, P4, !PT ;  /* 0x000000171c217210 */ /* 0x000fc6000279e4ff */
[----:B------:R-:W-:Y:S01]  /*4df90*/  IMAD.WIDE.U32 R140, P3, R86, 0x1ef3622f, R140 ;  /* 0x1ef3622f568c7825 */ /* 0x000fe2000786008c */
[----:B------:R-:W-:-:S03]  /*4dfa0*/  IADD3.X R23, P4, PT, RZ, RZ, RZ, P4, !PT ;  /* 0x000000ffff177210 */ /* 0x000fc6000279e4ff */
        /* <DEDUP_REMOVED lines=8> */
[----:B------:R-:W-:Y:S01]  /*4e030*/  IADD3.X R37, P5, PT, R79, R132, RZ, P5, !PT ;  /* 0x000000844f257210 */ /* 0x000fe20002fbe4ff */
[----:B------:R-:W-:Y:S01]  /*4e040*/  IMAD.MOV.U32 R66, RZ, RZ, R141 ;  /* 0x000000ffff427224 */ /* 0x000fe200078e008d */
[----:B------:R-:W-:Y:S01]  /*4e050*/  IADD3.X RZ, P0, PT, R33, R85, RZ, P0, !PT ;  /* 0x0000005521ff7210 */ /* 0x000fe2000071e4ff */
[----:B------:R-:W-:Y:S01]  /*4e060*/  IMAD.WIDE.U32 R28, R44, R29, R108 ;  /* 0x0000001d2c1c7225 */ /* 0x000fe200078e006c */
[----:B------:R-:W-:-:S03]  /*4e070*/  IADD3.X R81, P5, PT, R81, R133, RZ, P5, !PT ;  /* 0x0000008551517210 */ /* 0x000fc60002fbe4ff */
[----:B------:R-:W-:Y:S01]  /*4e080*/  IMAD.WIDE.U32.X R66, R19, 0x1ef3622f, R66, P3 ;  /* 0x1ef3622f13427825 */ /* 0x000fe200018e0442 */
[----:B------:R-:W-:-:S03]  /*4e090*/  IADD3 RZ, P3, PT, R108, R78, RZ ;  /* 0x0000004e6cff7210 */ /* 0x000fc60007f7e0ff */
[----:B------:R-:W-:Y:S01]  /*4e0a0*/  IMAD.IADD R76, R29, 0x1, R76 ;  /* 0x000000011d4c7824 */ /* 0x000fe200078e024c */
[----:B------:R-:W-:Y:S01]  /*4e0b0*/  IADD3.X R23, P0, PT, R23, R66, RZ, P0, !PT ;  /* 0x0000004217177210 */ /* 0x000fe2000071e4ff */
[----:B------:R-:W-:Y:S01]  /*4e0c0*/  IMAD.X R25, RZ, RZ, RZ, P4 ;  /* 0x000000ffff197224 */ /* 0x000fe200020e06ff */
[----:B------:R-:W-:Y:S01]  /*4e0d0*/  IADD3.X R28, P4, PT, R37, R28, RZ, P5, !PT ;  /* 0x0000001c251c7210 */ /* 0x000fe20002f9e4ff */
[----:B------:R-:W-:Y:S01]  /*4e0e0*/  IMAD.WIDE.U32 R78, R14, 0x6ca1493b, RZ ;  /* 0x6ca1493b0e4e7825 */ /* 0x000fe200078e00ff */
[----:B------:R-:W-:Y:S02]  /*4e0f0*/  IADD3.X RZ, P3, PT, R109, R21, RZ, P3, !PT ;  /* 0x000000156dff7210 */ /* 0x000fe40001f7e4ff */
[----:B------:R-:W-:Y:S01]  /*4e100*/  IADD3.X R29, P4, PT, R81, R76, RZ, P4, !PT ;  /* 0x0000004c511d7210 */ /* 0x000fe2000279e4ff */
[----:B------:R-:W-:Y:S01]  /*4e110*/  IMAD.WIDE.U32 R90, R13, 0x17c510ea, RZ ;  /* 0x17c510ea0d5a7825 */ /* 0x000fe200078e00ff */
[----:B------:R-:W-:Y:S02]  /*4e120*/  IADD3 R37, P5, PT, R142, R79, RZ ;  /* 0x0000004f8e257210 */ /* 0x000fe40007fbe0ff */
[----:B------:R-:W-:Y:S01]  /*4e130*/  MOV R76, R143 ;  /* 0x0000008f004c7202 */ /* 0x000fe20000000f00 */
[C---:B------:R-:W-:Y:S01]  /*4e140*/  IMAD R21, R24.reuse, -0x7af74001, -R15 ;  /* 0x8508bfff18157824 */ /* 0x040fe200078e0a0f */
[----:B------:R-:W-:Y:S01]  /*4e150*/  IADD3.X R62, P0, PT, R25, R67, RZ, P0, !PT ;  /* 0x00000043193e7210 */ /* 0x000fe2000071e4ff */
[----:B------:R-:W-:-:S04]  /*4e160*/  IMAD.WIDE.U32 R66, R24, -0x1, RZ ;  /* 0xffffffff18427825 */ /* 0x000fc800078e00ff */
[----:B------:R-:W-:-:S04]  /*4e170*/  IMAD.WIDE.U32.X R108, R13, -0x39c4fa40, R76, P5 ;  /* 0xc63b05c00d6c7825 */ /* 0x000fc800028e044c */
[----:B------:R-:W-:-:S04]  /*4e180*/  IMAD.WIDE.U32 R90, P5, R14, 0x1ae3a46, R90 ;  /* 0x01ae3a460e5a7825 */ /* 0x000fc800078a005a */
[----:B------:R-:W-:-:S04]  /*4e190*/  IMAD.WIDE.U32 R76, R14, 0x17c510ea, RZ ;  /* 0x17c510ea0e4c7825 */ /* 0x000fc800078e00ff */
[----:B------:R-:W-:Y:S02]  /*4e1a0*/  IMAD.IADD R21, R67, 0x1, R21 ;  /* 0x0000000143157824 */ /* 0x000fe400078e0215 */
[----:B------:R-:W-:Y:S01]  /*4e1b0*/  IMAD.X R149, RZ, RZ, RZ, P5 ;  /* 0x000000ffff957224 */ /* 0x000fe200028e06ff */
[----:B------:R-:W-:Y:S01]  /*4e1c0*/  IADD3 R74, P5, PT, R90, R77, RZ ;  /* 0x0000004d5a4a7210 */ /* 0x000fe20007fbe0ff */
[----:B------:R-:W-:Y:S01]  /*4e1d0*/  IMAD.MOV.U32 R148, RZ, RZ, R91 ;  /* 0x000000ffff947224 */ /* 0x000fe200078e005b */
[----:B------:R-:W-:Y:S01]  /*4e1e0*/  IADD3.X R77, P2, PT, RZ, RZ, RZ, P2, !PT ;  /* 0x000000ffff4d7210 */ /* 0x000fe2000175e4ff */
[----:B------:R-:W-:-:S03]  /*4e1f0*/  IMAD.WIDE.U32 R132, R21, 0x1, RZ ;  /* 0x0000000115847825 */ /* 0x000fc600078e00ff */
[----:B------:R-:W-:Y:S01]  /*4e200*/  IADD3.X R77, P3, PT, R77, R116, RZ, P3, !PT ;  /* 0x000000744d4d7210 */ /* 0x000fe20001f7e4ff */
[----:B------:R-:W-:Y:S01]  /*4e210*/  IMAD.WIDE.U32.X R148, R13, 0x1ae3a46, R148, P5 ;  /* 0x01ae3a460d947825 */ /* 0x000fe200028e0494 */
[----:B------:R-:W-:Y:S02]  /*4e220*/  IADD3.X R13, P4, PT, RZ, RZ, RZ, P4, !PT ;  /* 0x000000ffff0d7210 */ /* 0x000fe4000279e4ff */
[----:B------:R-:W-:Y:S01]  /*4e230*/  IADD3.X R116, PT, PT, R117, RZ, RZ, P3, P2 ;  /* 0x000000ff75747210 */ /* 0x000fe20001fe44ff */
[----:B------:R-:W-:-:S04]  /*4e240*/  IMAD.WIDE.U32 R146, R66, 0x1, RZ ;  /* 0x0000000142927825 */ /* 0x000fc800078e00ff */
[----:B------:R-:W-:-:S04]  /*4e250*/  IMAD.WIDE.U32 R132, P5, R66, -0x7af74000, R132 ;  /* 0x8508c00042847825 */ /* 0x000fc800078a0084 */
[----:B------:R-:W-:Y:S01]  /*4e260*/  IMAD.X R67, RZ, RZ, RZ, P4 ;  /* 0x000000ffff437224 */ /* 0x000fe200020e06ff */
[----:B------:R-:W-:Y:S01]  /*4e270*/  IADD3 RZ, P4, PT, R24, R146, RZ ;  /* 0x0000009218ff7210 */ /* 0x000fe20007f9e0ff */
[----:B------:R-:W-:Y:S01]  /*4e280*/  IMAD.X R25, RZ, RZ, RZ, P5 ;  /* 0x000000ffff197224 */ /* 0x000fe200028e06ff */
[----:B------:R-:W-:Y:S01]  /*4e290*/  IADD3 R146, P5, PT, R147, R132, RZ ;  /* 0x0000008493927210 */ /* 0x000fe20007fbe0ff */
[----:B------:R-:W-:Y:S02]  /*4e2a0*/  IMAD.MOV.U32 R24, RZ, RZ, R133 ;  /* 0x000000ffff187224 */ /* 0x000fe400078e0085 */
[----:B------:R-:W-:Y:S01]  /*4e2b0*/  IMAD.WIDE.U32 R120, R38, R31, R120 ;  /* 0x0000001f26787225 */ /* 0x000fe200078e0078 */
[----:B------:R-:W-:-:S03]  /*4e2c0*/  IADD3.X RZ, P4, PT, R15, R146, RZ, P4, !PT ;  /* 0x000000920fff7210 */ /* 0x000fc6000279e4ff */
[----:B------:R-:W-:Y:S01]  /*4e2d0*/  IMAD.WIDE.U32.X R24, R21, -0x7af74000, R24, P5 ;  /* 0x8508c00015187825 */ /* 0x000fe200028e0418 */
[----:B------:R-:W-:Y:S02]  /*4e2e0*/  IADD3 RZ, P5, PT, R28, R128, RZ ;  /* 0x000000801cff7210 */ /* 0x000fe40007fbe0ff */
[----:B------:R-:W-:Y:S01]  /*4e2f0*/  IADD3.X R120, P1, PT, R18, R120, RZ, P1, !PT ;  /* 0x0000007812787210 */ /* 0x000fe20000f3e4ff */
[----:B------:R-:W-:Y:S01]  /*4e300*/  IMAD.WIDE.U32 R32, R86, -0x45f6b800, R32 ;  /* 0xba09480056207825 */ /* 0x000fe200078e0020 */
[----:B------:R-:W-:Y:S02]  /*4e310*/  IADD3.X RZ, P5, PT, R29, R93, RZ, P5, !PT ;  /* 0x0000005d1dff7210 */ /* 0x000fe40002fbe4ff */
[----:B------:R-:W-:Y:S01]  /*4e320*/  IADD3 RZ, P2, PT, R120, R78, RZ ;  /* 0x0000004e78ff7210 */ /* 0x000fe20007f5e0ff */
[----:B------:R-:W-:Y:S01]  /*4e330*/  IMAD.IADD R101, R121, 0x1, R100 ;  /* 0x0000000179657824 */ /* 0x000fe200078e0264 */
[----:B------:R-:W-:Y:S01]  /*4e340*/  IADD3.X R16, P5, PT, R13, R16, RZ, P5, !PT ;  /* 0x000000100d107210 */ /* 0x000fe20002fbe4ff */
[----:B------:R-:W-:Y:S01]  /*4e350*/  IMAD.IADD R140, R33, 0x1, R140 ;  /* 0x00000001218c7824 */ /* 0x000fe200078e028c */
[----:B------:R-:W-:Y:S01]  /*4e360*/  IADD3.X R33, P4, PT, RZ, R24, RZ, P4, !PT ;  /* 0x00000018ff217210 */ /* 0x000fe2000279e4ff */
[----:B------:R-:W-:Y:S01]  /*4e370*/  IMAD.WIDE.U32 R128, R19, 0x6ca1493b, RZ ;  /* 0x6ca1493b13807825 */ /* 0x000fe200078e00ff */
[----:B------:R-:W-:-:S02]  /*4e380*/  IADD3.X R121, P1, PT, R20, R101, RZ, P1, !PT ;  /* 0x0000006514797210 */ /* 0x000fc40000f3e4ff */
[----:B------:R-:W-:Y:S01]  /*4e390*/  IADD3.X R67, P3, PT, R67, R17, RZ, P5, !PT ;  /* 0x0000001143437210 */ /* 0x000fe20002f7e4ff */
[----:B------:R-:W-:Y:S01]  /*4e3a0*/  IMAD.WIDE.U32 R78, R86, 0xf5138f, RZ ;  /* 0x00f5138f564e7825 */ /* 0x000fe200078e00ff */
[----:B------:R-:W-:Y:S02]  /*4e3b0*/  IADD3.X R13, P4, PT, RZ, R25, RZ, P4, !PT ;  /* 0x00000019ff0d7210 */ /* 0x000fe4000279e4ff */
[----:B------:R-:W-:Y:S01]  /*4e3c0*/  IADD3.X R15, P1, PT, RZ, RZ, RZ, P1, !PT ;  /* 0x000000ffff0f7210 */ /* 0x000fe20000f3e4ff */
[----:B------:R-:W-:Y:S01]  /*4e3d0*/  IMAD.WIDE.U32 R24, R19, 0xf5138f, RZ ;  /* 0x00f5138f13187825 */ /* 0x000fe200078e00ff */
[----:B------:R-:W-:Y:S02]  /*4e3e0*/  IADD3.X R16, P3, PT, R16, R77, RZ, P3, !PT ;  /* 0x0000004d10107210 */ /* 0x000fe40001f7e4ff */
[----:B------:R-:W-:Y:S01]  /*4e3f0*/  IADD3.X R32, P4, PT, R33, R32, RZ, P4, !PT ;  /* 0x0000002021207210 */ /* 0x000fe2000279e4ff */
[----:B------:R-:W-:Y:S01]  /*4e400*/  IMAD.X R33, RZ, RZ, RZ, P1 ;  /* 0x000000ffff217224 */ /* 0x000fe200008e06ff */
[----:B------:R-:W-:Y:S01]  /*4e410*/  IADD3 RZ, P1, PT, R16, R136, RZ ;  /* 0x0000008810ff7210 */ /* 0x000fe20007f3e0ff */
[----:B------:R-:W-:Y:S01]  /*4e420*/  IMAD.WIDE.U32 R24, P5, R86, 0x1a22d9f3, R24 ;  /* 0x1a22d9f356187825 */ /* 0x000fe200078a0018 */
[----:B------:R-:W-:-:S02]  /*4e430*/  IADD3.X R17, P3, PT, R67, R116, RZ, P3, !PT ;  /* 0x0000007443117210 */ /* 0x000fc40001f7e4ff */
[----:B------:R-:W-:Y:S01]  /*4e440*/  IADD3.X RZ, P2, PT, R121, R37, RZ, P2, !PT ;  /* 0x0000002579ff7210 */ /* 0x000fe2000175e4ff */
[----:B------:R-:W-:Y:S01]  /*4e450*/  IMAD.WIDE.U32 R120, R14, 0x6ca1493b, R120 ;  /* 0x6ca1493b0e787825 */ /* 0x000fe200078e0078 */
[----:B------:R-:W-:Y:S02]  /*4e460*/  IADD3.X RZ, P1, PT, R17, R75, RZ, P1, !PT ;  /* 0x0000004b11ff7210 */ /* 0x000fe40000f3e4ff */
[----:B------:R-:W-:Y:S01]  /*4e470*/  IADD3.X R37, P3, PT, RZ, RZ, RZ, P3, !PT ;  /* 0x000000ffff257210 */ /* 0x000fe20001f7e4ff */
[----:B------:R-:W-:Y:S01]  /*4e480*/  IMAD.IADD R143, R121, 0x1, R142 ;  /* 0x00000001798f7824 */ /* 0x000fe200078e028e */
[----:B------:R-:W-:Y:S01]  /*4e490*/  IADD3.X R18, P0, PT, R23, R120, RZ, P0, !PT ;  /* 0x0000007817127210 */ /* 0x000fe2000071e4ff */
[----:B------:R-:W-:Y:S01]  /*4e4a0*/  IMAD.X R133, RZ, RZ, RZ, P5 ;  /* 0x000000ffff857224 */ /* 0x000fe200028e06ff */
[----:B------:R-:W-:Y:S01]  /*4e4b0*/  IADD3.X R23, P1, PT, R37, R118, RZ, P1, !PT ;  /* 0x0000007625177210 */ /* 0x000fe20000f3e4ff */
[----:B------:R-:W-:Y:S01]  /*4e4c0*/  IMAD.WIDE.U32 R120, R86, 0x6ca1493b, RZ ;  /* 0x6ca1493b56787825 */ /* 0x000fe200078e00ff */
[----:B------:R-:W-:-:S02]  /*4e4d0*/  IADD3 R75, P5, PT, R24, R79, RZ ;  /* 0x0000004f184b7210 */ /* 0x000fc40007fbe0ff */
[----:B------:R-:W-:Y:S01]  /*4e4e0*/  IADD3.X R37, PT, PT, R119, RZ, RZ, P1, P3 ;  /* 0x000000ff77257210 */ /* 0x000fe20000fe64ff */
[----:B------:R-:W-:Y:S01]  /*4e4f0*/  IMAD.WIDE.U32 R128, P3, R86, -0x39c4fa40, R128 ;  /* 0xc63b05c056807825 */ /* 0x000fe20007860080 */
[----:B------:R-:W-:Y:S02]  /*4e500*/  IADD3.X R15, P2, PT, R15, R108, RZ, P2, !PT ;  /* 0x0000006c0f0f7210 */ /* 0x000fe4000175e4ff */
[----:B------:R-:W-:Y:S01]  /*4e510*/  IADD3 RZ, P1, PT, R18, R78, RZ ;  /* 0x0000004e12ff7210 */ /* 0x000fe20007f3e0ff */
[----:B------:R-:W-:Y:S01]  /*4e520*/  IMAD.WIDE.U32 R116, R19, 0x17c510ea, RZ ;  /* 0x17c510ea13747825 */ /* 0x000fe200078e00ff */
[----:B------:R-:W-:Y:S02]  /*4e530*/  MOV R118, R129 ;  /* 0x0000008100767202 */ /* 0x000fe40000000f00 */
[----:B------:R-:W-:Y:S01]  /*4e540*/  IADD3.X R20, P2, PT, R33, R109, RZ, P2, !PT ;  /* 0x0000006d21147210 */ /* 0x000fe2000175e4ff */
[----:B------:R-:W-:Y:S01]  /*4e550*/  IMAD.MOV.U32 R132, RZ, RZ, R25 ;  /* 0x000000ffff847224 */ /* 0x000fe200078e0019 */
[----:B------:R-:W-:Y:S01]  /*4e560*/  IADD3.X R33, P4, PT, R13, R140, RZ, P4, !PT ;  /* 0x0000008c0d217210 */ /* 0x000fe2000279e4ff */
[----:B------:R-:W-:Y:S01]  /*4e570*/  IMAD.X R119, RZ, RZ, RZ, P3 ;  /* 0x000000ffff777224 */ /* 0x000fe200018e06ff */
[----:B------:R-:W-:Y:S01]  /*4e580*/  IADD3 R25, P3, PT, R128, R121, RZ ;  /* 0x0000007980197210 */ /* 0x000fe20007f7e0ff */
[----:B------:R-:W-:Y:S01]  /*4e590*/  IMAD.WIDE.U32 R92, R21, 0x30000000, RZ ;  /* 0x30000000155c7825 */ /* 0x000fe200078e00ff */
[----:B------:R-:W-:-:S03]  /*4e5a0*/  IADD3.X R77, P4, PT, RZ, RZ, RZ, P4, !PT ;  /* 0x000000ffff4d7210 */ /* 0x000fc6000279e4ff */
[----:B------:R-:W-:-:S04]  /*4e5b0*/  IMAD.WIDE.U32.X R132, R19, 0x1a22d9f3, R132, P5 ;  /* 0x1a22d9f313847825 */ /* 0x000fc800028e0484 */
[----:B------:R-:W-:-:S04]  /*4e5c0*/  IMAD.WIDE.U32 R116, P5, R86, 0x1ae3a46, R116 ;  /* 0x01ae3a4656747825 */ /* 0x000fc800078a0074 */
[----:B------:R-:W-:-:S04]  /*4e5d0*/  IMAD.WIDE.U32 R108, R86, 0x17c510ea, RZ ;  /* 0x17c510ea566c7825 */ /* 0x000fc800078e00ff */
[----:B------:R-:W-:-:S04]  /*4e5e0*/  IMAD.WIDE.U32.X R118, R19, -0x39c4fa40, R118, P3 ;  /* 0xc63b05c013767825 */ /* 0x000fc800018e0476 */
[----:B------:R-:W-:Y:S01]  /*4e5f0*/  IMAD.X R101, RZ, RZ, RZ, P5 ;  /* 0x000000ffff657224 */ /* 0x000fe200028e06ff */
[----:B------:R-:W-:Y:S01]  /*4e600*/  IADD3 R67, P5, PT, R116, R109, RZ ;  /* 0x0000006d74437210 */ /* 0x000fe20007fbe0ff */
[----:B------:R-:W-:-:S04]  /*4e610*/  IMAD.WIDE.U32 R78, R66, 0x30000000, RZ ;  /* 0x30000000424e7825 */ /* 0x000fc800078e00ff */
[----:B------:R-:W-:-:S04]  /*4e620*/  IMAD.WIDE.U32 R92, P3, R66, 0x170b5d44, R92 ;  /* 0x170b5d44425c7825 */ /* 0x000fc8000786005c */
[----:B------:R-:W-:-:S04]  /*4e630*/  IMAD.WIDE.U32 R82, R40, R31, R82 ;  /* 0x0000001f28527225 */ /* 0x000fc800078e0052 */
[----:B------:R-:W-:Y:S02]  /*4e640*/  IMAD.MOV.U32 R100, RZ, RZ, R117 ;  /* 0x000000ffff647224 */ /* 0x000fe400078e0075 */
[----:B------:R-:W-:Y:S01]  /*4e650*/  IMAD.X R123, RZ, RZ, RZ, P3 ;  /* 0x000000ffff7b7224 */ /* 0x000fe200018e06ff */
[----:B------:R-:W-:Y:S01]  /*4e660*/  IADD3 R79, P3, PT, R92, R79, RZ ;  /* 0x0000004f5c4f7210 */ /* 0x000fe20007f7e0ff */
[----:B------:R-:W-:Y:S02]  /*4e670*/  IMAD.IADD R83, R83, 0x1, R122 ;  /* 0x0000000153537824 */ /* 0x000fe400078e027a */
[----:B------:R-:W-:Y:S01]  /*4e680*/  IMAD.WIDE.U32.X R100, R19, 0x1ae3a46, R100, P5 ;  /* 0x01ae3a4613647825 */ /* 0x000fe200028e0464 */
[----:B------:R-:W-:Y:S02]  /*4e690*/  IADD3 RZ, P5, PT, R32, R78, RZ ;  /* 0x0000004e20ff7210 */ /* 0x000fe40007fbe0ff */
[----:B------:R-:W-:Y:S01]  /*4e6a0*/  IADD3.X R19, P0, PT, R62, R143, RZ, P0, !PT ;  /* 0x0000008f3e137210 */ /* 0x000fe2000071e4ff */
[----:B------:R-:W-:Y:S01]  /*4e6b0*/  IMAD.MOV.U32 R122, RZ, RZ, R93 ;  /* 0x000000ffff7a7224 */ /* 0x000fe200078e005d */
[----:B------:R-:W-:Y:S01]  /*4e6c0*/  IADD3.X RZ, P5, PT, R33, R79, RZ, P5, !PT ;  /* 0x0000004f21ff7210 */ /* 0x000fe20002fbe4ff */
[----:B------:R-:W-:Y:S01]  /*4e6d0*/  IMAD.WIDE.U32 R78, R38, R36, R82 ;  /* 0x00000024264e7225 */ /* 0x000fe200078e0052 */
[----:B------:R-:W-:-:S03]  /*4e6e0*/  IADD3.X RZ, P1, PT, R19, R75, RZ, P1, !PT ;  /* 0x0000004b13ff7210 */ /* 0x000fc60000f3e4ff */
[----:B------:R-:W-:Y:S01]  /*4e6f0*/  IMAD.WIDE.U32.X R122, R21, 0x170b5d44, R122, P3 ;  /* 0x170b5d44157a7825 */ /* 0x000fe200018e047a */
[----:B------:R-:W-:Y:S02]  /*4e700*/  IADD3 RZ, P3, PT, R82, R70, RZ ;  /* 0x0000004652ff7210 */ /* 0x000fe40007f7e0ff */
[----:B------:R-:W-:Y:S01]  /*4e710*/  IADD3.X R70, P2, PT, R15, R78, RZ, P2, !PT ;  /* 0x0000004e0f467210 */ /* 0x000fe2000175e4ff */
[----:B------:R-:W-:Y:S01]  /*4e720*/  IMAD.X R13, RZ, RZ, RZ, P4 ;  /* 0x000000ffff0d7224 */ /* 0x000fe200020e06ff */
[----:B------:R-:W-:Y:S01]  /*4e730*/  IADD3.X R77, P5, PT, R77, R122, RZ, P5, !PT ;  /* 0x0000007a4d4d7210 */ /* 0x000fe20002fbe4ff */
[----:B------:R-:W-:Y:S01]  /*4e740*/  IMAD.WIDE.U32 R32, R66, 0x30000000, R32 ;  /* 0x3000000042207825 */ /* 0x000fe200078e0020 */
[----:B------:R-:W-:Y:S02]  /*4e750*/  IADD3.X RZ, P3, PT, R83, R71, RZ, P3, !PT ;  /* 0x0000004753ff7210 */ /* 0x000fe40001f7e4ff */
[----:B------:R-:W-:Y:S01]  /*4e760*/  IADD3.X R15, P5, PT, R13, R123, RZ, P5, !PT ;  /* 0x0000007b0d0f7210 */ /* 0x000fe20002fbe4ff */
[----:B------:R-:W-:-:S02]  /*4e770*/  IMAD.IADD R75, R79, 0x1, R72 ;  /* 0x000000014f4b7824 */ /* 0x000fc400078e0248 */
[----:B------:R-:W-:Y:S02]  /*4e780*/  IMAD.IADD R13, R33, 0x1, R92 ;  /* 0x00000001210d7824 */ /* 0x000fe400078e025c */
[----:B------:R-:W-:Y:S01]  /*4e790*/  IMAD.WIDE.U32 R92, R86, 0xf5138f, R18 ;  /* 0x00f5138f565c7825 */ /* 0x000fe200078e0012 */
[----:B------:R-:W-:Y:S02]  /*4e7a0*/  IADD3.X R71, P2, PT, R20, R75, RZ, P2, !PT ;  /* 0x0000004b14477210 */ /* 0x000fe4000175e4ff */
[----:B------:R-:W-:Y:S01]  /*4e7b0*/  IADD3.X R75, P0, PT, RZ, RZ, RZ, P0, !PT ;  /* 0x000000ffff4b7210 */ /* 0x000fe2000071e4ff */
[----:B------:R-:W-:Y:S01]  /*4e7c0*/  IMAD.WIDE.U32 R78, R21, -0x45f6b800, RZ ;  /* 0xba094800154e7825 */ /* 0x000fe200078e00ff */
[----:B------:R-:W-:Y:S02]  /*4e7d0*/  IADD3.X R92, P5, PT, R77, R92, RZ, P5, !PT ;  /* 0x0000005c4d5c7210 */ /* 0x000fe40002fbe4ff */
[----:B------:R-:W-:Y:S01]  /*4e7e0*/  IADD3.X R75, P4, PT, R75, R132, RZ, P1, !PT ;  /* 0x000000844b4b7210 */ /* 0x000fe20000f9e4ff */
[----:B------:R-:W-:Y:S01]  /*4e7f0*/  IMAD.WIDE.U32 R18, R32, -0x1, RZ ;  /* 0xffffffff20127825 */ /* 0x000fe200078e00ff */
[----:B------:R-:W-:-:S02]  /*4e800*/  IADD3.X R77, P3, PT, RZ, R88, RZ, P3, !PT ;  /* 0x00000058ff4d7210 */ /* 0x000fc40001f7e4ff */
[----:B------:R-:W-:Y:S01]  /*4e810*/  IADD3.X R81, P2, PT, RZ, RZ, RZ, P2, !PT ;  /* 0x000000ffff517210 */ /* 0x000fe2000175e4ff */
[----:B------:R-:W-:Y:S01]  /*4e820*/  IMAD.WIDE.U32 R122, R66, -0x45f6b800, RZ ;  /* 0xba094800427a7825 */ /* 0x000fe200078e00ff */
[----:B------:R-:W-:-:S03]  /*4e830*/  IADD3.X R20, P3, PT, RZ, R89, RZ, P3, !PT ;  /* 0x00000059ff147210 */ /* 0x000fc60001f7e4ff */
[----:B------:R-:W-:-:S04]  /*4e840*/  IMAD.WIDE.U32 R78, P1, R66, 0x1ef3622f, R78 ;  /* 0x1ef3622f424e7825 */ /* 0x000fc8000782004e */
[----:B------:R-:W-:-:S04]  /*4e850*/  IMAD.WIDE.U32 R82, R18, 0x1, RZ ;  /* 0x0000000112527825 */ /* 0x000fc800078e00ff */
[----:B------:R-:W-:Y:S01]  /*4e860*/  IMAD.X R132, RZ, RZ, RZ, P0 ;  /* 0x000000ffff847224 */ /* 0x000fe200000e06ff */
[----:B------:R-:W-:Y:S01]  /*4e870*/  IADD3 R87, P0, PT, R78, R123, RZ ;  /* 0x0000007b4e577210 */ /* 0x000fe20007f1e0ff */
[----:B------:R-:W-:Y:S01]  /*4e880*/  IMAD.X R33, RZ, RZ, RZ, P1 ;  /* 0x000000ffff217224 */ /* 0x000fe200008e06ff */
[C---:B------:R-:W-:Y:S01]  /*4e890*/  IADD3 RZ, P1, PT, R32.reuse, R82, RZ ;  /* 0x0000005220ff7210 */ /* 0x040fe20007f3e0ff */
[----:B------:R-:W-:Y:S01]  /*4e8a0*/  IMAD R97, R32, -0x7af74001, -R13 ;  /* 0x8508bfff20617824 */ /* 0x000fe200078e0a0d */
[----:B------:R-:W-:Y:S01]  /*4e8b0*/  IADD3.X R132, P4, PT, R132, R133, RZ, P4, !PT ;  /* 0x0000008584847210 */ /* 0x000fe2000279e4ff */
[----:B------:R-:W-:Y:S02]  /*4e8c0*/  IMAD.IADD R24, R93, 0x1, R24 ;  /* 0x000000015d187824 */ /* 0x000fe400078e0218 */
[----:B------:R-:W-:-:S03]  /*4e8d0*/  IMAD.WIDE.U32 R88, R50, R31, R26 ;  /* 0x0000001f32587225 */ /* 0x000fc600078e001a */
[----:B------:R-:W-:Y:S01]  /*4e8e0*/  IADD3.X R93, P5, PT, R15, R24, RZ, P5, !PT ;  /* 0x000000180f5d7210 */ /* 0x000fe20002fbe4ff */
[----:B------:R-:W-:Y:S02]  /*4e8f0*/  IMAD.MOV.U32 R32, RZ, RZ, R79 ;  /* 0x000000ffff207224 */ /* 0x000fe400078e004f */
[----:B------:R-:W-:Y:S01]  /*4e900*/  IMAD.IADD R115, R89, 0x1, R114 ;  /* 0x0000000159737824 */ /* 0x000fe200078e0272 */
[----:B------:R-:W-:Y:S01]  /*4e910*/  IADD3.X R99, P5, PT, RZ, RZ, RZ, P5, !PT ;  /* 0x000000ffff637210 */ /* 0x000fe20002fbe4ff */
[----:B------:R-:W-:Y:S01]  /*4e920*/  IMAD.WIDE.U32.X R26, R21, 0x1ef3622f, R32, P0 ;  /* 0x1ef3622f151a7825 */ /* 0x000fe200000e0420 */
[----:B------:R-:W-:Y:S02]  /*4e930*/  IADD3.X R32, P3, PT, R77, R88, RZ, P3, !PT ;  /* 0x000000584d207210 */ /* 0x000fe40001f7e4ff */
[----:B------:R-:W-:Y:S01]  /*4e940*/  IADD3 RZ, P0, PT, R70, R76, RZ ;  /* 0x0000004c46ff7210 */ /* 0x000fe20007f1e0ff */
[----:B------:R-:W-:Y:S01]  /*4e950*/  IMAD.WIDE.U32 R88, R14, 0x17c510ea, R70 ;  /* 0x17c510ea0e587825 */ /* 0x000fe200078e0046 */
[----:B------:R-:W-:-:S02]  /*4e960*/  IADD3.X R103, PT, PT, RZ, RZ, RZ, P5, !PT ;  /* 0x000000ffff677210 */ /* 0x000fc40002ffe4ff */
[----:B------:R-:W-:Y:S01]  /*4e970*/  IADD3.X R33, P3, PT, R20, R115, RZ, P3, !PT ;  /* 0x0000007314217210 */ /* 0x000fe20001f7e4ff */
[----:B------:R-:W-:Y:S01]  /*4e980*/  IMAD.WIDE.U32 R76, R21, 0xf5138f, RZ ;  /* 0x00f5138f154c7825 */ /* 0x000fe200078e00ff */
[----:B------:R-:W-:Y:S02]  /*4e990*/  IADD3.X R70, P4, PT, R75, R88, RZ, P4, !PT ;  /* 0x000000584b467210 */ /* 0x000fe4000279e4ff */
[----:B------:R-:W-:Y:S01]  /*4e9a0*/  IADD3.X RZ, P0, PT, R71, R74, RZ, P0, !PT ;  /* 0x0000004a47ff7210 */ /* 0x000fe2000071e4ff */
[----:B------:R-:W-:Y:S01]  /*4e9b0*/  IMAD.IADD R105, R89, 0x1, R90 ;  /* 0x0000000159697824 */ /* 0x000fe200078e025a */
[----:B------:R-:W-:Y:S01]  /*4e9c0*/  IADD3.X R79, P3, PT, RZ, RZ, RZ, P3, !PT ;  /* 0x000000ffff4f7210 */ /* 0x000fe20001f7e4ff */
[----:B------:R-:W-:Y:S01]  /*4e9d0*/  IMAD.X R85, RZ, RZ, RZ, P2 ;  /* 0x000000ffff557224 */ /* 0x000fe200010e06ff */
[----:B------:R-:W-:Y:S01]  /*4e9e0*/  IADD3 RZ, P2, PT, R92, R122, RZ ;  /* 0x0000007a5cff7210 */ /* 0x000fe20007f5e0ff */
[----:B------:R-:W-:Y:S01]  /*4e9f0*/  IMAD.WIDE.U32 R90, R21, 0x6ca1493b, RZ ;  /* 0x6ca1493b155a7825 */ /* 0x000fe200078e00ff */
[----:B------:R-:W-:-:S02]  /*4ea00*/  IADD3.X R71, P4, PT, R132, R105, RZ, P4, !PT ;  /* 0x0000006984477210 */ /* 0x000fc4000279e4ff */
[----:B------:R-:W-:Y:S01]  /*4ea10*/  IADD3.X RZ, P2, PT, R93, R87, RZ, P2, !PT ;  /* 0x000000575dff7210 */ /* 0x000fe2000175e4ff */
[----:B------:R-:W-:-:S03]  /*4ea20*/  IMAD.WIDE.U32 R76, P5, R66, 0x1a22d9f3, R76 ;  /* 0x1a22d9f3424c7825 */ /* 0x000fc600078a004c */
[----:B------:R-:W-:Y:S01]  /*4ea30*/  IADD3.X R20, P2, PT, R99, R26, RZ, P2, !PT ;  /* 0x0000001a63147210 */ /* 0x000fe2000175e4ff */
[----:B------:R-:W-:Y:S02]  /*4ea40*/  IMAD.X R89, RZ, RZ, RZ, P5 ;  /* 0x000000ffff597224 */ /* 0x000fe400028e06ff */
[----:B------:R-:W-:Y:S01]  /*4ea50*/  IMAD.MOV.U32 R88, RZ, RZ, R77 ;  /* 0x000000ffff587224 */ /* 0x000fe200078e004d */
[----:B------:R-:W-:Y:S01]  /*4ea60*/  IADD3.X R77, P4, PT, RZ, RZ, RZ, P4, !PT ;  /* 0x000000ffff4d7210 */ /* 0x000fe2000279e4ff */
[----:B------:R-:W-:Y:S01]  /*4ea70*/  IMAD.WIDE.U32 R14, R66, 0xf5138f, RZ ;  /* 0x00f5138f420e7825 */ /* 0x000fe200078e00ff */
[----:B------:R-:W-:-:S03]  /*4ea80*/  IADD3.X R62, P2, PT, R103, R27, RZ, P2, !PT ;  /* 0x0000001b673e7210 */ /* 0x000fc6000175e4ff */
[----:B------:R-:W-:-:S04]  /*4ea90*/  IMAD.WIDE.U32 R74, P5, R66, -0x39c4fa40, R90 ;  /* 0xc63b05c0424a7825 */ /* 0x000fc800078a005a */
[----:B------:R-:W-:-:S04]  /*4eaa0*/  IMAD.WIDE.U32 R122, R21, 0x17c510ea, RZ ;  /* 0x17c510ea157a7825 */ /* 0x000fc800078e00ff */
[----:B------:R-:W-:-:S04]  /*4eab0*/  IMAD.WIDE.U32 R90, R66, 0x6ca1493b, RZ ;  /* 0x6ca1493b425a7825 */ /* 0x000fc800078e00ff */
[----:B------:R-:W-:Y:S02]  /*4eac0*/  IMAD.IADD R24, R19, 0x1, R97 ;  /* 0x0000000113187824 */ /* 0x000fe400078e0261 */
[----:B------:R-:W-:Y:S01]  /*4ead0*/  IMAD.X R87, RZ, RZ, RZ, P3 ;  /* 0x000000ffff577224 */ /* 0x000fe200018e06ff */
[----:B------:R-:W-:Y:S01]  /*4eae0*/  IADD3 R15, P3, PT, R76, R15, RZ ;  /* 0x0000000f4c0f7210 */ /* 0x000fe20007f7e0ff */
[----:B------:R-:W-:Y:S01]  /*4eaf0*/  IMAD.X R133, RZ, RZ, RZ, P5 ;  /* 0x000000ffff857224 */ /* 0x000fe200028e06ff */
[----:B------:R-:W-:Y:S01]  /*4eb00*/  IADD3 R19, P5, PT, R74, R91, RZ ;  /* 0x0000005b4a137210 */ /* 0x000fe20007fbe0ff */
[----:B------:R-:W-:Y:S02]  /*4eb10*/  IMAD.X R99, RZ, RZ, RZ, P4 ;  /* 0x000000ffff637224 */ /* 0x000fe400020e06ff */
[----:B------:R-:W-:-:S04]  /*4eb20*/  IMAD.WIDE.U32 R122, P4, R66, 0x1ae3a46, R122 ;  /* 0x01ae3a46427a7825 */ /* 0x000fc8000788007a */
[----:B------:R-:W-:-:S04]  /*4eb30*/  IMAD.WIDE.U32 R26, R24, 0x1, RZ ;  /* 0x00000001181a7825 */ /* 0x000fc800078e00ff */
[----:B------:R-:W-:-:S04]  /*4eb40*/  IMAD.WIDE.U32 R114, R66, 0x17c510ea, RZ ;  /* 0x17c510ea42727825 */ /* 0x000fc800078e00ff */
[----:B------:R-:W-:Y:S02]  /*4eb50*/  IMAD.MOV.U32 R132, RZ, RZ, R75 ;  /* 0x000000ffff847224 */ /* 0x000fe400078e004b */
[----:B------:R-:W-:Y:S01]  /*4eb60*/  IMAD.WIDE.U32.X R88, R21, 0x1a22d9f3, R88, P3 ;  /* 0x1a22d9f315587825 */ /* 0x000fe200018e0458 */
[----:B------:R-:W-:-:S03]  /*4eb70*/  IADD3 RZ, P3, PT, R32, R96, RZ ;  /* 0x0000006020ff7210 */ /* 0x000fc60007f7e0ff */
[----:B------:R-:W-:Y:S01]  /*4eb80*/  IMAD.X R97, RZ, RZ, RZ, P4 ;  /* 0x000000ffff617224 */ /* 0x000fe200020e06ff */
[----:B------:R-:W-:Y:S01]  /*4eb90*/  IADD3 R72, P4, PT, R122, R115, RZ ;  /* 0x000000737a487210 */ /* 0x000fe20007f9e0ff */
[----:B------:R-:W-:Y:S01]  /*4eba0*/  IMAD.WIDE.U32.X R132, R21, -0x39c4fa40, R132, P5 ;  /* 0xc63b05c015847825 */ /* 0x000fe200028e0484 */
[----:B------:R-:W-:-:S03]  /*4ebb0*/  IADD3.X RZ, P3, PT, R33, R43, RZ, P3, !PT ;  /* 0x0000002b21ff7210 */ /* 0x000fc60001f7e4ff */
[----:B------:R-:W-:-:S04]  /*4ebc0*/  IMAD.WIDE.U32 R26, P5, R18, -0x7af74000, R26 ;  /* 0x8508c000121a7825 */ /* 0x000fc800078a001a */
[----:B------:R-:W-:Y:S02]  /*4ebd0*/  IMAD.MOV.U32 R96, RZ, RZ, R123 ;  /* 0x000000ffff607224 */ /* 0x000fe400078e007b */
[----:B------:R-:W-:-:S04]  /*4ebe0*/  IMAD.WIDE.U32 R32, R40, R36, R32 ;  /* 0x0000002428207225 */ /* 0x000fc800078e0020 */
[----:B------:R-:W-:Y:S01]  /*4ebf0*/  IMAD.WIDE.U32.X R96, R21, 0x1ae3a46, R96, P4 ;  /* 0x01ae3a4615607825 */ /* 0x000fe200020e0460 */
[----:B------:R-:W-:Y:S02]  /*4ec00*/  IADD3 R82, P4, PT, R83, R26, RZ ;  /* 0x0000001a53527210 */ /* 0x000fe40007f9e0ff */
[----:B------:R-:W-:Y:S01]  /*4ec10*/  IADD3.X R21, P0, PT, R81, R148, RZ, P0, !PT ;  /* 0x0000009451157210 */ /* 0x000fe2000071e4ff */
[----:B------:R-:W-:Y:S01]  /*4ec20*/  IMAD.X R83, RZ, RZ, RZ, P5 ;  /* 0x000000ffff537224 */ /* 0x000fe200028e06ff */
[----:B------:R-:W-:Y:S01]  /*4ec30*/  IADD3.X R79, P5, PT, R79, R94, RZ, P3, !PT ;  /* 0x0000005e4f4f7210 */ /* 0x000fe20001fbe4ff */
[----:B------:R-:W-:Y:S01]  /*4ec40*/  IMAD.IADD R94, R33, 0x1, R68 ;  /* 0x00000001215e7824 */ /* 0x000fe200078e0244 */
[----:B------:R-:W-:Y:S01]  /*4ec50*/  IADD3.X RZ, P1, PT, R13, R82, RZ, P1, !PT ;  /* 0x000000520dff7210 */ /* 0x000fe20000f3e4ff */
[----:B------:R-:W-:Y:S01]  /*4ec60*/  IMAD.MOV.U32 R82, RZ, RZ, R27 ;  /* 0x000000ffff527224 */ /* 0x000fe200078e001b */
[----:B------:R-:W-:Y:S01]  /*4ec70*/  IADD3.X R87, P5, PT, R87, R95, RZ, P5, !PT ;  /* 0x0000005f57577210 */ /* 0x000fe20002fbe4ff */
[----:B------:R-:W-:Y:S01]  /*4ec80*/  IMAD.WIDE.U32 R26, R48, R31, R138 ;  /* 0x0000001f301a7225 */ /* 0x000fe200078e008a */
[----:B------:R-:W-:-:S02]  /*4ec90*/  IADD3.X R85, P0, PT, R85, R149, RZ, P0, !PT ;  /* 0x0000009555557210 */ /* 0x000fc4000071e4ff */
[----:B------:R-:W-:Y:S01]  /*4eca0*/  IADD3 RZ, P3, PT, R70, R120, RZ ;  /* 0x0000007846ff7210 */ /* 0x000fe20007f7e0ff */
[----:B------:R-:W-:Y:S01]  /*4ecb0*/  IMAD.IADD R104, R27, 0x1, R104 ;  /* 0x000000011b687824 */ /* 0x000fe200078e0268 */
[----:B------:R-:W-:Y:S01]  /*4ecc0*/  IADD3.X R26, P5, PT, R79, R26, RZ, P5, !PT ;  /* 0x0000001a4f1a7210 */ /* 0x000fe20002fbe4ff */
[----:B------:R-:W-:Y:S01]  /*4ecd0*/  IMAD.WIDE.U32 R92, R66, -0x45f6b800, R92 ;  /* 0xba094800425c7825 */ /* 0x000fe200078e005c */
[----:B------:R-:W-:Y:S02]  /*4ece0*/  IADD3.X R68, P0, PT, R21, R32, RZ, P0, !PT ;  /* 0x0000002015447210 */ /* 0x000fe4000071e4ff */
[----:B------:R-:W-:Y:S01]  /*4ecf0*/  IADD3.X R27, P5, PT, R87, R104, RZ, P5, !PT ;  /* 0x00000068571b7210 */ /* 0x000fe20002fbe4ff */
[----:B------:R-:W-:Y:S01]  /*4ed00*/  IMAD.WIDE.U32 R32, R86, 0x6ca1493b, R70 ;  /* 0x6ca1493b56207825 */ /* 0x000fe200078e0046 */
[----:B------:R-:W-:Y:S02]  /*4ed10*/  IADD3.X RZ, P3, PT, R71, R25, RZ, P3, !PT ;  /* 0x0000001947ff7210 */ /* 0x000fe40001f7e4ff */
[----:B------:R-:W-:Y:S01]  /*4ed20*/  IADD3.X R25, P5, PT, RZ, RZ, RZ, P5, !PT ;  /* 0x000000ffff197210 */ /* 0x000fe20002fbe4ff */
[----:B------:R-:W-:Y:S01]  /*4ed30*/  IMAD.WIDE.U32.X R82, R24, -0x7af74000, R82, P4 ;  /* 0x8508c00018527825 */ /* 0x000fe200020e0452 */
[----:B------:R-:W-:-:S02]  /*4ed40*/  IADD3 R129, PT, PT, R33, R128, RZ ;  /* 0x0000008021817210 */ /* 0x000fc40007ffe0ff */
        /* <DEDUP_REMOVED lines=16> */
[----:B------:R-:W-:Y:S01]  /*4ee50*/  IMAD.WIDE.U32 R120, R24, -0x45f6b800, RZ ;  /* 0xba09480018787825 */ /* 0x000fe200078e00ff */
[----:B------:R-:W-:Y:S02]  /*4ee60*/  IADD3.X R93, P1, PT, R82, R81, RZ, P1, !PT ;  /* 0x00000051525d7210 */ /* 0x000fe40000f3e4ff */
[----:B------:R-:W-:Y:S01]  /*4ee70*/  IADD3.X R71, P3, PT, R99, R94, RZ, P3, !PT ;  /* 0x0000005e63477210 */ /* 0x000fe20001f7e4ff */
[----:B------:R-:W-:Y:S01]  /*4ee80*/  IMAD.MOV.U32 R128, RZ, RZ, R33 ;  /* 0x000000ffff807224 */ /* 0x000fe200078e0021 */
[----:B------:R-:W-:Y:S01]  /*4ee90*/  IADD3.X R77, P1, PT, RZ, RZ, RZ, P1, !PT ;  /* 0x000000ffff4d7210 */ /* 0x000fe20000f3e4ff */
[----:B------:R-:W-:Y:S01]  /*4eea0*/  IMAD.WIDE.U32 R118, R18, -0x45f6b800, RZ ;  /* 0xba09480012767825 */ /* 0x000fe200078e00ff */
[----:B------:R-:W-:-:S02]  /*4eeb0*/  IADD3 RZ, P2, PT, R26, R84, RZ ;  /* 0x000000541aff7210 */ /* 0x000fc40007f5e0ff */
[----:B------:R-:W-:Y:S01]  /*4eec0*/  IADD3.X R33, P3, PT, RZ, RZ, RZ, P3, !PT ;  /* 0x000000ffff217210 */ /* 0x000fe20001f7e4ff */
[----:B------:R-:W-:Y:S01]  /*4eed0*/  IMAD.WIDE.U32.X R128, R24, 0x170b5d44, R128, P5 ;  /* 0x170b5d4418807825 */ /* 0x000fe200028e0480 */
[----:B------:R-:W-:Y:S02]  /*4eee0*/  IADD3.X R43, P4, PT, RZ, RZ, RZ, P4, !PT ;  /* 0x000000ffff2b7210 */ /* 0x000fe4000279e4ff */
[----:B------:R-:W-:Y:S01]  /*4eef0*/  IADD3.X RZ, P2, PT, R27, R65, RZ, P2, !PT ;  /* 0x000000411bff7210 */ /* 0x000fe2000175e4ff */
[----:B------:R-:W-:-:S04]  /*4ef00*/  IMAD.WIDE.U32 R120, P5, R18, 0x1ef3622f, R120 ;  /* 0x1ef3622f12787825 */ /* 0x000fc800078a0078 */
[----:B------:R-:W-:-:S04]  /*4ef10*/  IMAD.WIDE.U32 R94, R24, 0xf5138f, RZ ;  /* 0x00f5138f185e7825 */ /* 0x000fc800078e00ff */
[----:B------:R-:W-:Y:S01]  /*4ef20*/  IMAD.X R105, RZ, RZ, RZ, P5 ;  /* 0x000000ffff697224 */ /* 0x000fe200028e06ff */
[----:B------:R-:W-:Y:S01]  /*4ef30*/  IADD3 R62, P5, PT, R120, R119, RZ ;  /* 0x00000077783e7210 */ /* 0x000fe20007fbe0ff */
        /* <DEDUP_REMOVED lines=11> */
[----:B------:R-:W-:Y:S01]  /*4eff0*/  IMAD.X R75, RZ, RZ, RZ, P4 ;  /* 0x000000ffff4b7224 */ /* 0x000fe200020e06ff */
[----:B------:R-:W-:Y:S01]  /*4f000*/  IADD3 RZ, P4, PT, R20, R14, RZ ;  /* 0x0000000e14ff7210 */ /* 0x000fe20007f9e0ff */
[----:B------:R-:W-:-:S03]  /*4f010*/  IMAD.WIDE.U32 R136, P3, R18, -0x39c4fa40, R82 ;  /* 0xc63b05c012887825 */ /* 0x000fc60007860052 */
[----:B------:R-:W-:Y:S01]  /*4f020*/  IADD3.X RZ, P4, PT, R21, R15, RZ, P4, !PT ;  /* 0x0000000f15ff7210 */ /* 0x000fe2000279e4ff */
[----:B------:R-:W-:-:S04]  /*4f030*/  IMAD.WIDE.U32 R82, R18, 0x6ca1493b, RZ ;  /* 0x6ca1493b12527825 */ /* 0x000fc800078e00ff */
[----:B------:R-:W-:Y:S02]  /*4f040*/  IMAD.MOV.U32 R78, RZ, RZ, R95 ;  /* 0x000000ffff4e7224 */ /* 0x000fe400078e005f */
[----:B------:R-:W-:Y:S01]  /*4f050*/  IMAD.X R109, RZ, RZ, RZ, P3 ;  /* 0x000000ffff6d7224 */ /* 0x000fe200018e06ff */
[----:B------:R-:W-:Y:S01]  /*4f060*/  IADD3 R65, P3, PT, R136, R83, RZ ;  /* 0x0000005388417210 */ /* 0x000fe20007f7e0ff */
[----:B------:R-:W-:Y:S01]  /*4f070*/  IMAD.WIDE.U32.X R78, R24, 0x1a22d9f3, R78, P1 ;  /* 0x1a22d9f3184e7825 */ /* 0x000fe200008e044e */
[----:B------:R-:W-:Y:S02]  /*4f080*/  IADD3 RZ, P1, PT, R70, R108, RZ ;  /* 0x0000006c46ff7210 */ /* 0x000fe40007f3e0ff */
[----:B------:R-:W-:Y:S01]  /*4f090*/  IADD3.X R83, P2, PT, R25, R130, RZ, P2, !PT ;  /* 0x0000008219537210 */ /* 0x000fe2000175e4ff */
[----:B------:R-:W-:Y:S01]  /*4f0a0*/  IMAD.WIDE.U32 R14, R24, 0x17c510ea, RZ ;  /* 0x17c510ea180e7825 */ /* 0x000fe200078e00ff */
[----:B------:R-:W-:Y:S02]  /*4f0b0*/  IADD3.X RZ, P1, PT, R71, R67, RZ, P1, !PT ;  /* 0x0000004347ff7210 */ /* 0x000fe40000f3e4ff */
[----:B------:R-:W-:Y:S01]  /*4f0c0*/  IADD3.X R13, P2, PT, R13, R131, RZ, P2, !PT ;  /* 0x000000830d0d7210 */ /* 0x000fe2000175e4ff */
[----:B------:R-:W-:-:S02]  /*4f0d0*/  IMAD.MOV.U32 R108, RZ, RZ, R137 ;  /* 0x000000ffff6c7224 */ /* 0x000fc400078e0089 */
[----:B------:R-:W-:-:S04]  /*4f0e0*/  IMAD.WIDE.U32 R26, R50, R36, R26 ;  /* 0x00000024321a7225 */ /* 0x000fc800078e001a */
[----:B------:R-:W-:-:S04]  /*4f0f0*/  IMAD.WIDE.U32.X R108, R24, -0x39c4fa40, R108, P3 ;  /* 0xc63b05c0186c7825 */ /* 0x000fc800018e046c */
[----:B------:R-:W-:-:S04]  /*4f100*/  IMAD.WIDE.U32 R14, P3, R18, 0x1ae3a46, R14 ;  /* 0x01ae3a46120e7825 */ /* 0x000fc8000786000e */
[----:B------:R-:W-:Y:S01]  /*4f110*/  IMAD.WIDE.U32 R130, R18, 0x17c510ea, RZ ;  /* 0x17c510ea12827825 */ /* 0x000fe200078e00ff */
[----:B------:R-:W-:-:S03]  /*4f120*/  MOV R138, R15 ;  /* 0x0000000f008a7202 */ /* 0x000fc60000000f00 */
[----:B------:R-:W-:Y:S02]  /*4f130*/  IMAD.IADD R34, R27, 0x1, R34 ;  /* 0x000000011b227824 */ /* 0x000fe400078e0222 */
[----:B------:R-:W-:Y:S01]  /*4f140*/  IMAD.X R139, RZ, RZ, RZ, P3 ;  /* 0x000000ffff8b7224 */ /* 0x000fe200018e06ff */
[----:B------:R-:W-:Y:S01]  /*4f150*/  IADD3 R27, P3, PT, R14, R131, RZ ;  /* 0x000000830e1b7210 */ /* 0x000fe20007f7e0ff */
        /* <DEDUP_REMOVED lines=10> */
[----:B------:R-:W-:-:S02]  /*4f200*/  IADD3.X R77, P4, PT, R77, R128, RZ, P5, !PT ;  /* 0x000000804d4d7210 */ /* 0x000fc40002f9e4ff */
[----:B------:R-:W-:Y:S01]  /*4f210*/  IADD3.X R13, P2, PT, RZ, RZ, RZ, P2, !PT ;  /* 0x000000ffff0d7210 */ /* 0x000fe2000175e4ff */
[----:B------:R-:W-:Y:S01]  /*4f220*/  IMAD.X R43, RZ, RZ, RZ, P0 ;  /* 0x000000ffff2b7224 */ /* 0x000fe200000e06ff */
[----:B------:R-:W-:Y:S01]  /*4f230*/  IADD3 RZ, P0, PT, R28, R80, RZ ;  /* 0x000000501cff7210 */ /* 0x000fe20007f1e0ff */
[----:B------:R-:W-:Y:S01]  /*4f240*/  IMAD.WIDE.U32 R92, R18, 0x30000000, R92 ;  /* 0x30000000125c7825 */ /* 0x000fe200078e005c */
[----:B------:R-:W-:Y:S02]  /*4f250*/  IADD3.X R70, P3, PT, R67, R70, RZ, P3, !PT ;  /* 0x0000004643467210 */ /* 0x000fe40001f7e4ff */
[----:B------:R-:W-:Y:S01]  /*4f260*/  IADD3.X RZ, P0, PT, R29, R35, RZ, P0, !PT ;  /* 0x000000231dff7210 */ /* 0x000fe2000071e4ff */
[----:B------:R-:W-:Y:S01]  /*4f270*/  IMAD.IADD R117, R71, 0x1, R116 ;  /* 0x0000000147757824 */ /* 0x000fe200078e0274 */
[----:B------:R-:W-:Y:S01]  /*4f280*/  IADD3.X R81, P4, PT, R81, R129, RZ, P4, !PT ;  /* 0x0000008151517210 */ /* 0x000fe2000279e4ff */
[----:B------:R-:W-:Y:S01]  /*4f290*/  IMAD.IADD R76, R21, 0x1, R76 ;  /* 0x00000001154c7824 */ /* 0x000fe200078e024c */
[----:B------:R-:W-:Y:S01]  /*4f2a0*/  IADD3.X R35, P0, PT, R13, R106, RZ, P0, !PT ;  /* 0x0000006a0d237210 */ /* 0x000fe2000071e4ff */
[----:B------:R-:W-:Y:S01]  /*4f2b0*/  IMAD.IADD R15, R93, 0x1, R32 ;  /* 0x000000015d0f7824 */ /* 0x000fe200078e0220 */
[----:B------:R-:W-:Y:S01]  /*4f2c0*/  IADD3.X R86, P1, PT, R33, R100, RZ, P1, !PT ;  /* 0x0000006421567210 */ /* 0x000fe20000f3e4ff */
[----:B------:R-:W-:Y:S01]  /*4f2d0*/  IMAD.X R21, RZ, RZ, RZ, P2 ;  /* 0x000000ffff157224 */ /* 0x000fe200010e06ff */
[----:B------:R-:W-:Y:S01]  /*4f2e0*/  IADD3.X R71, P5, PT, R88, R117, RZ, P3, !PT ;  /* 0x0000007558477210 */ /* 0x000fe20001fbe4ff */
[----:B------:R-:W-:Y:S01]  /*4f2f0*/  IMAD.WIDE.U32 R32, R92, -0x1, RZ ;  /* 0xffffffff5c207825 */ /* 0x000fe200078e00ff */
[----:B------:R-:W-:-:S02]  /*4f300*/  IADD3.X R20, P4, PT, R77, R20, RZ, P4, !PT ;  /* 0x000000144d147210 */ /* 0x000fc4000279e4ff */
[----:B------:R-:W-:Y:S01]  /*4f310*/  IADD3.X R106, P3, PT, R21, R107, RZ, P0, !PT ;  /* 0x0000006b156a7210 */ /* 0x000fe2000077e4ff */
[----:B------:R-:W-:Y:S01]  /*4f320*/  IMAD R13, R92, -0x7af74001, -R15 ;  /* 0x8508bfff5c0d7824 */ /* 0x000fe200078e0a0f */
[----:B------:R-:W-:Y:S01]  /*4f330*/  IADD3.X R83, P0, PT, RZ, RZ, RZ, P5, !PT ;  /* 0x000000ffff537210 */ /* 0x000fe20002f1e4ff */
[----:B------:R-:W-:Y:S01]  /*4f340*/  IMAD.WIDE.U32 R16, R44, R31, R16 ;  /* 0x0000001f2c107225 */ /* 0x000fe200078e0010 */
[----:B------:R-:W-:Y:S02]  /*4f350*/  IADD3.X R21, P5, PT, R81, R76, RZ, P4, !PT ;  /* 0x0000004c51157210 */ /* 0x000fe400027be4ff */
[----:B------:R-:W-:Y:S01]  /*4f360*/  IADD3 RZ, P2, PT, R70, R90, RZ ;  /* 0x0000005a46ff7210 */ /* 0x000fe20007f5e0ff */
[----:B------:R-:W-:Y:S01]  /*4f370*/  IMAD.IADD R13, R33, 0x1, R13 ;  /* 0x00000001210d7824 */ /* 0x000fe200078e020d */
[----:B------:R-:W-:Y:S01]  /*4f380*/  IADD3.X R16, P4, PT, R35, R16, RZ, P3, !PT ;  /* 0x0000001023107210 */ /* 0x000fe20001f9e4ff */
[----:B------:R-:W-:Y:S01]  /*4f390*/  IMAD.IADD R17, R17, 0x1, R22 ;  /* 0x0000000111117824 */ /* 0x000fe200078e0216 */
[----:B------:R-:W-:Y:S01]  /*4f3a0*/  IADD3.X R33, P3, PT, RZ, RZ, RZ, P5, !PT ;  /* 0x000000ffff217210 */ /* 0x000fe20002f7e4ff */
[----:B------:R-:W-:Y:S01]  /*4f3b0*/  IMAD.WIDE.U32 R80, R13, 0x1, RZ ;  /* 0x000000010d507825 */ /* 0x000fe200078e00ff */
[----:B------:R-:W-:-:S02]  /*4f3c0*/  IADD3.X R100, P1, PT, R87, R101, RZ, P1, !PT ;  /* 0x0000006557647210 */ /* 0x000fc40000f3e4ff */
[----:B------:R-:W-:Y:S01]  /*4f3d0*/  IADD3.X R17, P4, PT, R106, R17, RZ, P4, !PT ;  /* 0x000000116a117210 */ /* 0x000fe2000279e4ff */
[C---:B------:R-:W-:Y:S01]  /*4f3e0*/  IMAD.WIDE.U32 R76, R32.reuse, 0x1, RZ ;  /* 0x00000001204c7825 */ /* 0x040fe200078e00ff */
[----:B------:R-:W-:Y:S02]  /*4f3f0*/  IADD3.X RZ, P2, PT, R71, R19, RZ, P2, !PT ;  /* 0x0000001347ff7210 */ /* 0x000fe4000175e4ff */
[----:B------:R-:W-:Y:S01]  /*4f400*/  IADD3.X R31, P4, PT, RZ, RZ, RZ, P4, !PT ;  /* 0x000000ffff1f7210 */ /* 0x000fe2000279e4ff */
[----:B------:R-:W-:Y:S01]  /*4f410*/  IMAD.WIDE.U32 R80, P5, R32, -0x7af74000, R80 ;  /* 0x8508c00020507825 */ /* 0x000fe200078a0050 */
[----:B------:R-:W-:Y:S02]  /*4f420*/  IADD3.X R75, P1, PT, R86, R75, RZ, P1, !PT ;  /* 0x0000004b564b7210 */ /* 0x000fe40000f3e4ff */
[----:B------:R-:W-:Y:S01]  /*4f430*/  IADD3.X R132, P2, PT, R83, R132, RZ, P2, !PT ;  /* 0x0000008453847210 */ /* 0x000fe2000175e4ff */
[----:B------:R-:W-:Y:S01]  /*4f440*/  IMAD.X R35, RZ, RZ, RZ, P3 ;  /* 0x000000ffff237224 */ /* 0x000fe200018e06ff */
[----:B------:R-:W-:Y:S01]  /*4f450*/  IADD3 RZ, P3, PT, R92, R76, RZ ;  /* 0x0000004c5cff7210 */ /* 0x000fe20007f7e0ff */
[----:B------:R-:W-:Y:S01]  /*4f460*/  IMAD.X R19, RZ, RZ, RZ, P4 ;  /* 0x000000ffff137224 */ /* 0x000fe200020e06ff */
[----:B------:R-:W-:Y:S01]  /*4f470*/  IADD3 R22, P4, PT, R77, R80, RZ ;  /* 0x000000504d167210 */ /* 0x000fe20007f9e0ff */
[----:B------:R-:W-:Y:S01]  /*4f480*/  IMAD.WIDE.U32 R76, R13, 0x30000000, RZ ;  /* 0x300000000d4c7825 */ /* 0x000fe200078e00ff */
[----:B------:R-:W-:-:S02]  /*4f490*/  IADD3.X R85, P1, PT, R100, R43, RZ, P1, !PT ;  /* 0x0000002b64557210 */ /* 0x000fc40000f3e4ff */
[----:B------:R-:W-:Y:S01]  /*4f4a0*/  IADD3.X RZ, P3, PT, R15, R22, RZ, P3, !PT ;  /* 0x000000160fff7210 */ /* 0x000fe20001f7e4ff */
[----:B------:R-:W-:Y:S01]  /*4f4b0*/  IMAD.X R87, RZ, RZ, RZ, P5 ;  /* 0x000000ffff577224 */ /* 0x000fe200028e06ff */
[----:B------:R-:W-:Y:S01]  /*4f4c0*/  IADD3.X R43, P5, PT, R75, R26, RZ, P1, !PT ;  /* 0x0000001a4b2b7210 */ /* 0x000fe20000fbe4ff */
[----:B------:R-:W-:Y:S02]  /*4f4d0*/  IMAD.MOV.U32 R86, RZ, RZ, R81 ;  /* 0x000000ffff567224 */ /* 0x000fe400078e0051 */
[----:B------:R-:W-:Y:S01]  /*4f4e0*/  IMAD.WIDE.U32 R80, R32, 0x30000000, RZ ;  /* 0x3000000020507825 */ /* 0x000fe200078e00ff */
[----:B------:R-:W-:-:S03]  /*4f4f0*/  IADD3.X R106, P5, PT, R85, R34, RZ, P5, !PT ;  /* 0x00000022556a7210 */ /* 0x000fc60002fbe4ff */
[----:B------:R-:W-:-:S04]  /*4f500*/  IMAD.WIDE.U32.X R86, R13, -0x7af74000, R86, P4 ;  /* 0x8508c0000d567825 */ /* 0x000fc800020e0456 */
[----:B------:R-:W-:-:S04]  /*4f510*/  IMAD.WIDE.U32 R76, P4, R32, 0x170b5d44, R76 ;  /* 0x170b5d44204c7825 */ /* 0x000fc8000788004c */
[----:B------:R-:W-:Y:S01]  /*4f520*/  IMAD.X R89, RZ, RZ, RZ, P4 ;  /* 0x000000ffff597224 */ /* 0x000fe200020e06ff */
[----:B------:R-:W-:Y:S01]  /*4f530*/  IADD3 R26, P4, PT, R76, R81, RZ ;  /* 0x000000514c1a7210 */ /* 0x000fe20007f9e0ff */
[----:B------:R-:W-:-:S04]  /*4f540*/  IMAD.WIDE.U32 R90, R13, -0x45f6b800, RZ ;  /* 0xba0948000d5a7825 */ /* 0x000fc800078e00ff */
[----:B------:R-:W-:Y:S01]  /*4f550*/  IMAD.X R67, RZ, RZ, RZ, P0 ;  /* 0x000000ffff437224 */ /* 0x000fe200000e06ff */
[----:B------:R-:W-:Y:S01]  /*4f560*/  IADD3 RZ, P0, PT, R20, R118, RZ ;  /* 0x0000007614ff7210 */ /* 0x000fe20007f1e0ff */
[----:B------:R-:W-:Y:S02]  /*4f570*/  IMAD.MOV.U32 R88, RZ, RZ, R77 ;  /* 0x000000ffff587224 */ /* 0x000fe400078e004d */
[----:B------:R-:W-:Y:S01]  /*4f580*/  IMAD.WIDE.U32 R28, R48, R36, R28 ;  /* 0x00000024301c7225 */ /* 0x000fe200078e001c */
[----:B------:R-:W-:Y:S02]  /*4f590*/  IADD3.X RZ, P0, PT, R21, R62, RZ, P0, !PT ;  /* 0x0000003e15ff7210 */ /* 0x000fe4000071e4ff */
[----:B------:R-:W-:Y:S01]  /*4f5a0*/  IADD3.X R133, P2, PT, R67, R133, RZ, P2, !PT ;  /* 0x0000008543857210 */ /* 0x000fe2000175e4ff */
[----:B------:R-:W-:Y:S01]  /*4f5b0*/  IMAD.WIDE.U32.X R88, R13, 0x170b5d44, R88, P4 ;  /* 0x170b5d440d587825 */ /* 0x000fe200020e0458 */
[----:B------:R-:W-:Y:S02]  /*4f5c0*/  IADD3.X R67, P0, PT, R33, R104, RZ, P0, !PT ;  /* 0x0000006821437210 */ /* 0x000fe4000071e4ff */
[----:B------:R-:W-:Y:S01]  /*4f5d0*/  IADD3 R29, PT, PT, R29, R126, RZ ;  /* 0x0000007e1d1d7210 */ /* 0x000fe20007ffe0ff */
[----:B------:R-:W-:Y:S01]  /*4f5e0*/  IMAD.WIDE.U32 R92, R32, -0x45f6b800, RZ ;  /* 0xba094800205c7825 */ /* 0x000fe200078e00ff */
[----:B------:R-:W-:-:S02]  /*4f5f0*/  IADD3.X R62, P0, PT, R35, R105, RZ, P0, !PT ;  /* 0x00000069233e7210 */ /* 0x000fc4000071e4ff */
[----:B------:R-:W-:Y:S01]  /*4f600*/  IADD3.X R132, P2, PT, R132, R43, RZ, P2, !PT ;  /* 0x0000002b84847210 */ /* 0x000fe2000175e4ff */
[----:B------:R-:W-:-:S03]  /*4f610*/  IMAD.WIDE.U32 R90, P4, R32, 0x1ef3622f, R90 ;  /* 0x1ef3622f205a7825 */ /* 0x000fc6000788005a */
[----:B------:R-:W-:Y:S01]  /*4f620*/  IADD3.X R133, P2, PT, R133, R106, RZ, P2, !PT ;  /* 0x0000006a85857210 */ /* 0x000fe2000175e4ff */
[----:B------:R-:W-:Y:S01]  /*4f630*/  IMAD.X R127, RZ, RZ, RZ, P4 ;  /* 0x000000ffff7f7224 */ /* 0x000fe200020e06ff */
[----:B------:R-:W-:Y:S01]  /*4f640*/  IADD3 R33, P4, PT, R90, R93, RZ ;  /* 0x0000005d5a217210 */ /* 0x000fe20007f9e0ff */
[----:B------:R-:W-:Y:S01]  /*4f650*/  IMAD.WIDE.U32 R100, R13, 0xf5138f, RZ ;  /* 0x00f5138f0d647825 */ /* 0x000fe200078e00ff */
[----:B------:R-:W-:-:S03]  /*4f660*/  IADD3.X R77, P2, PT, RZ, RZ, RZ, P2, !PT ;  /* 0x000000ffff4d7210 */ /* 0x000fc6000175e4ff */
[----:B------:R-:W-:Y:S02]  /*4f670*/  IMAD.MOV.U32 R126, RZ, RZ, R91 ;  /* 0x000000ffff7e7224 */ /* 0x000fe400078e005b */
[----:B------:R-:W-:-:S04]  /*4f680*/  IMAD.WIDE.U32 R128, R66, 0x6ca1493b, R70 ;  /* 0x6ca1493b42807825 */ /* 0x000fc800078e0046 */
[----:B------:R-:W-:Y:S01]  /*4f690*/  IMAD.WIDE.U32.X R126, R13, 0x1ef3622f, R126, P4 ;  /* 0x1ef3622f0d7e7825 */ /* 0x000fe200020e047e */
[----:B------:R-:W-:-:S03]  /*4f6a0*/  IADD3.X R128, P0, PT, R67, R128, RZ, P0, !PT ;  /* 0x0000008043807210 */ /* 0x000fc6000071e4ff */
[----:B------:R-:W-:-:S04]  /*4f6b0*/  IMAD.WIDE.U32 R34, P4, R32, 0x1a22d9f3, R100 ;  /* 0x1a22d9f320227825 */ /* 0x000fc80007880064 */
[----:B------:R-:W-:-:S04]  /*4f6c0*/  IMAD.WIDE.U32 R70, R32, 0xf5138f, RZ ;  /* 0x00f5138f20467825 */ /* 0x000fc800078e00ff */
[----:B------:R-:W-:Y:S02]  /*4f6d0*/  IMAD.IADD R75, R129, 0x1, R74 ;  /* 0x00000001814b7824 */ /* 0x000fe400078e024a */
[----:B------:R-:W-:Y:S01]  /*4f6e0*/  IMAD.X R101, RZ, RZ, RZ, P4 ;  /* 0x000000ffff657224 */ /* 0x000fe200020e06ff */
[----:B------:R-:W-:Y:S01]  /*4f6f0*/  IADD3 R43, P4, PT, R34, R71, RZ ;  /* 0x00000047222b7210 */ /* 0x000fe20007f9e0ff */
[----:B------:R-:W-:Y:S01]  /*4f700*/  IMAD.WIDE.U32 R104, R13, 0x6ca1493b, RZ ;  /* 0x6ca1493b0d687825 */ /* 0x000fe200078e00ff */
[----:B------:R-:W-:-:S03]  /*4f710*/  IADD3.X R129, P0, PT, R62, R75, RZ, P0, !PT ;  /* 0x0000004b3e817210 */ /* 0x000fc6000071e4ff */
[----:B------:R-:W-:Y:S01]  /*4f720*/  IMAD.MOV.U32 R100, RZ, RZ, R35 ;  /* 0x000000ffff647224 */ /* 0x000fe200078e0023 */
[----:B------:R-:W-:Y:S01]  /*4f730*/  IADD3.X R81, P0, PT, RZ, RZ, RZ, P0, !PT ;  /* 0x000000ffff517210 */ /* 0x000fe2000071e4ff */
[----:B------:R-:W-:-:S04]  /*4f740*/  IMAD.WIDE.U32 R74, R32, 0x6ca1493b, RZ ;  /* 0x6ca1493b204a7825 */ /* 0x000fc800078e00ff */
[----:B------:R-:W-:-:S04]  /*4f750*/  IMAD.WIDE.U32.X R100, R13, 0x1a22d9f3, R100, P4 ;  /* 0x1a22d9f30d647825 */ /* 0x000fc800020e0464 */
        /* <DEDUP_REMOVED lines=9> */
[----:B------:R-:W-:Y:S01]  /*4f7f0*/  IMAD.X R75, RZ, RZ, RZ, P0 ;  /* 0x000000ffff4b7224 */ /* 0x000fe200000e06ff */
[----:B------:R-:W-:Y:S01]  /*4f800*/  IADD3 RZ, P0, PT, R132, R114, RZ ;  /* 0x0000007284ff7210 */ /* 0x000fe20007f1e0ff */
[----:B------:R-:W-:Y:S01]  /*4f810*/  IMAD.IADD R120, R21, 0x1, R120 ;  /* 0x0000000115787824 */ /* 0x000fe200078e0278 */
[----:B------:R-:W-:Y:S01]  /*4f820*/  IADD3.X R21, P3, PT, RZ, R86, RZ, P3, !PT ;  /* 0x00000056ff157210 */ /* 0x000fe20001f7e4ff */
[----:B------:R-:W-:Y:S01]  /*4f830*/  IMAD.WIDE.U32.X R118, R13, -0x39c4fa40, R118, P4 ;  /* 0xc63b05c00d767825 */ /* 0x000fe200020e0476 */
[----:B------:R-:W-:Y:S02]  /*4f840*/  IADD3 RZ, P4, PT, R16, R102, RZ ;  /* 0x0000006610ff7210 */ /* 0x000fe40007f9e0ff */
[----:B------:R-:W-:Y:S01]  /*4f850*/  IADD3.X RZ, P0, PT, R133, R72, RZ, P0, !PT ;  /* 0x0000004885ff7210 */ /* 0x000fe2000071e4ff */
[----:B------:R-:W-:Y:S01]  /*4f860*/  IMAD.X R103, RZ, RZ, RZ, P2 ;  /* 0x000000ffff677224 */ /* 0x000fe200010e06ff */
[----:B------:R-:W-:Y:S01]  /*4f870*/  IADD3 R62, P2, PT, R116, R107, RZ ;  /* 0x0000006b743e7210 */ /* 0x000fe20007f5e0ff */
[----:B------:R-:W-:Y:S01]  /*4f880*/  IMAD.MOV.U32 R102, RZ, RZ, R117 ;  /* 0x000000ffff667224 */ /* 0x000fe200078e0075 */
[----:B------:R-:W-:Y:S01]  /*4f890*/  IADD3.X R72, P1, PT, RZ, RZ, RZ, P1, !PT ;  /* 0x000000ffff487210 */ /* 0x000fe20000f3e4ff */
[----:B------:R-:W-:Y:S01]  /*4f8a0*/  IMAD.WIDE.U32 R66, R66, 0x17c510ea, R132 ;  /* 0x17c510ea42427825 */ /* 0x000fe200078e0084 */
[----:B------:R-:W-:-:S02]  /*4f8b0*/  IADD3.X R87, P3, PT, RZ, R87, RZ, P3, !PT ;  /* 0x00000057ff577210 */ /* 0x000fc40001f7e4ff */
[----:B------:R-:W-:Y:S01]  /*4f8c0*/  IADD3.X R72, P5, PT, RZ, R72, RZ, P5, !PT ;  /* 0x00000048ff487210 */ /* 0x000fe20002fbe4ff */
[----:B------:R-:W-:Y:S01]  /*4f8d0*/  IMAD.WIDE.U32.X R102, R13, 0x1ae3a46, R102, P2 ;  /* 0x01ae3a460d667825 */ /* 0x000fe200010e0466 */
[----:B------:R-:W-:Y:S02]  /*4f8e0*/  IADD3 RZ, P2, PT, R128, R84, RZ ;  /* 0x0000005480ff7210 */ /* 0x000fe40007f5e0ff */
[----:B------:R-:W-:Y:S02]  /*4f8f0*/  IADD3.X R20, P3, PT, R21, R20, RZ, P3, !PT ;  /* 0x0000001415147210 */ /* 0x000fe40001f7e4ff */
[----:B------:R-:W-:Y:S02]  /*4f900*/  IADD3.X R15, PT, PT, RZ, RZ, RZ, P5, P1 ;  /* 0x000000ffff0f7210 */ /* 0x000fe40002fe24ff */
[----:B------:R-:W-:Y:S01]  /*4f910*/  IADD3.X RZ, P2, PT, R129, R68, RZ, P2, !PT ;  /* 0x0000004481ff7210 */ /* 0x000fe2000175e4ff */
[----:B------:R-:W-:Y:S01]  /*4f920*/  IMAD.WIDE.U32 R128, R18, 0xf5138f, R128 ;  /* 0x00f5138f12807825 */ /* 0x000fe200078e0080 */
[----:B------:R-:W-:-:S02]  /*4f930*/  IADD3 RZ, P1, PT, R20, R80, RZ ;  /* 0x0000005014ff7210 */ /* 0x000fc40007f3e0ff */
[----:B------:R-:W-:Y:S01]  /*4f940*/  IADD3.X R21, P3, PT, R87, R120, RZ, P3, !PT ;  /* 0x0000007857157210 */ /* 0x000fe20001f7e4ff */
[----:B------:R-:W-:Y:S01]  /*4f950*/  IMAD.IADD R95, R129, 0x1, R94 ;  /* 0x00000001815f7824 */ /* 0x000fe200078e025e */
[----:B------:R-:W-:Y:S02]  /*4f960*/  IADD3.X R77, P0, PT, R77, R96, RZ, P0, !PT ;  /* 0x000000604d4d7210 */ /* 0x000fe4000071e4ff */
[----:B------:R-:W-:Y:S02]  /*4f970*/  IADD3.X R81, P2, PT, R81, R78, RZ, P2, !PT ;  /* 0x0000004e51517210 */ /* 0x000fe4000175e4ff */
[----:B------:R-:W-:Y:S02]  /*4f980*/  IADD3.X RZ, P1, PT, R21, R26, RZ, P1, !PT ;  /* 0x0000001a15ff7210 */ /* 0x000fe40000f3e4ff */
[----:B------:R-:W-:Y:S02]  /*4f990*/  IADD3.X R13, P3, PT, RZ, RZ, RZ, P3, !PT ;  /* 0x000000ffff0d7210 */ /* 0x000fe40001f7e4ff */
[----:B------:R-:W-:-:S02]  /*4f9a0*/  IADD3.X R96, P0, PT, R71, R97, RZ, P0, !PT ;  /* 0x0000006147607210 */ /* 0x000fc4000071e4ff */
[----:B------:R-:W-:Y:S02]  /*4f9b0*/  IADD3.X R75, P2, PT, R75, R79, RZ, P2, !PT ;  /* 0x0000004f4b4b7210 */ /* 0x000fe4000175e4ff */
[----:B------:R-:W-:Y:S01]  /*4f9c0*/  IADD3.X R13, P1, PT, R13, R88, RZ, P1, !PT ;  /* 0x000000580d0d7210 */ /* 0x000fe20000f3e4ff */
[----:B------:R-:W-:Y:S01]  /*4f9d0*/  IMAD.X R88, RZ, RZ, RZ, P3 ;  /* 0x000000ffff587224 */ /* 0x000fe200018e06ff */
[----:B------:R-:W-:Y:S02]  /*4f9e0*/  IADD3.X R71, P0, PT, R77, R72, RZ, P0, !PT ;  /* 0x000000484d477210 */ /* 0x000fe4000071e4ff */
[----:B------:R-:W-:Y:S02]  /*4f9f0*/  IADD3 R122, PT, PT, R67, R122, RZ ;  /* 0x0000007a437a7210 */ /* 0x000fe40007ffe0ff */
[----:B------:R-:W-:Y:S01]  /*4fa00*/  IADD3.X R68, P2, PT, R81, R66, RZ, P2, !PT ;  /* 0x0000004251447210 */ /* 0x000fe2000175e4ff */
[----:B------:R-:W-:Y:S01]  /*4fa10*/  IMAD.WIDE.U32 R66, R32, 0x30000000, R20 ;  /* 0x3000000020427825 */ /* 0x000fe200078e0014 */
[----:B------:R-:W-:-:S02]  /*4fa20*/  IADD3.X R26, P0, PT, R96, R15, RZ, P0, !PT ;  /* 0x0000000f601a7210 */ /* 0x000fc4000071e4ff */
[----:B------:R-:W-:Y:S02]  /*4fa30*/  IADD3.X R88, P1, PT, R88, R89, RZ, P1, !PT ;  /* 0x0000005958587210 */ /* 0x000fe40000f3e4ff */
[----:B------:R-:W-:Y:S01]  /*4fa40*/  IADD3.X RZ, P4, PT, R17, R69, RZ, P4, !PT ;  /* 0x0000004511ff7210 */ /* 0x000fe2000279e4ff */
[----:B------:R-:W-:Y:S01]  /*4fa50*/  IMAD.WIDE.U32 R16, R46, R36, R16 ;  /* 0x000000242e107225 */ /* 0x000fe200078e0010 */
[----:B------:R-:W-:Y:S02]  /*4fa60*/  IADD3.X R69, P2, PT, R75, R122, RZ, P2, !PT ;  /* 0x0000007a4b457210 */ /* 0x000fe4000175e4ff */
[----:B------:R-:W-:Y:S01]  /*4fa70*/  IADD3 RZ, P3, PT, R68, R82, RZ ;  /* 0x0000005244ff7210 */ /* 0x000fe20007f7e0ff */
[----:B------:R-:W-:Y:S01]  /*4fa80*/  IMAD.WIDE.U32 R20, R66, -0x1, RZ ;  /* 0xffffffff42147825 */ /* 0x000fe200078e00ff */
[----:B------:R-:W-:Y:S02]  /*4fa90*/  IADD3.X R71, P5, PT, R71, R28, RZ, P0, !PT ;  /* 0x0000001c47477210 */ /* 0x000fe400007be4ff */
[----:B------:R-:W-:Y:S01]  /*4faa0*/  IADD3.X R28, P1, PT, R13, R128, RZ, P1, !PT ;  /* 0x000000800d1c7210 */ /* 0x000fe20000f3e4ff */
[----:B------:R-:W-:Y:S01]  /*4fab0*/  IMAD.IADD R98, R17, 0x1, R98 ;  /* 0x0000000111627824 */ /* 0x000fe200078e0262 */
[----:B------:R-:W-:Y:S01]  /*4fac0*/  IADD3.X RZ, P3, PT, R69, R65, RZ, P3, !PT ;  /* 0x0000004145ff7210 */ /* 0x000fe20001f7e4ff */
[----:B------:R-:W-:Y:S01]  /*4fad0*/  IMAD.WIDE.U32 R78, R20, 0x1, RZ ;  /* 0x00000001144e7825 */ /* 0x000fe200078e00ff */
[----:B------:R-:W-:-:S02]  /*4fae0*/  IADD3.X R15, P2, PT, RZ, RZ, RZ, P2, !PT ;  /* 0x000000ffff0f7210 */ /* 0x000fc4000175e4ff */
[----:B------:R-:W-:Y:S02]  /*4faf0*/  IADD3.X R65, P5, PT, R26, R29, RZ, P5, !PT ;  /* 0x0000001d1a417210 */ /* 0x000fe40002fbe4ff */
[----:B------:R-:W-:Y:S01]  /*4fb00*/  IADD3.X R22, P4, PT, R31, R124, RZ, P4, !PT ;  /* 0x0000007c1f167210 */ /* 0x000fe2000279e4ff */
[----:B------:R-:W-:Y:S01]  /*4fb10*/  IMAD.IADD R31, R67, 0x1, R76 ;  /* 0x00000001431f7824 */ /* 0x000fe200078e024c */
[----:B------:R-:W-:Y:S01]  /*4fb20*/  IADD3.X R29, P1, PT, R88, R95, RZ, P1, !PT ;  /* 0x0000005f581d7210 */ /* 0x000fe20000f3e4ff */
[----:B------:R-:W-:Y:S01]  /*4fb30*/  IMAD.X R17, RZ, RZ, RZ, P2 ;  /* 0x000000ffff117224 */ /* 0x000fe200010e06ff */
[----:B------:R-:W-:Y:S01]  /*4fb40*/  IADD3.X R26, P3, PT, R15, R108, RZ, P3, !PT ;  /* 0x0000006c0f1a7210 */ /* 0x000fe20001f7e4ff */
[----:B------:R-:W-:Y:S01]  /*4fb50*/  IMAD R13, R66, -0x7af74001, -R31 ;  /* 0x8508bfff420d7824 */ /* 0x000fe200078e0a1f */
[----:B------:R-:W-:Y:S01]  /*4fb60*/  IADD3.X R15, P1, PT, RZ, RZ, RZ, P1, !PT ;  /* 0x000000ffff0f7210 */ /* 0x000fe20000f3e4ff */
[----:B------:R-:W-:Y:S01]  /*4fb70*/  IMAD.WIDE.U32 R76, R18, 0x6ca1493b, R68 ;  /* 0x6ca1493b124c7825 */ /* 0x000fe200078e0044 */
[----:B------:R-:W-:-:S02]  /*4fb80*/  IADD3.X R124, P4, PT, R19, R125, RZ, P4, !PT ;  /* 0x0000007d137c7210 */ /* 0x000fc4000279e4ff */
[----:B------:R-:W-:Y:S01]  /*4fb90*/  IADD3.X R108, P3, PT, R17, R109, RZ, P3, !PT ;  /* 0x0000006d116c7210 */ /* 0x000fe20001f7e4ff */
[----:B------:R-:W-:Y:S01]  /*4fba0*/  IMAD.IADD R13, R21, 0x1, R13 ;  /* 0x00000001150d7824 */ /* 0x000fe200078e020d */
[----:B------:R-:W-:Y:S01]  /*4fbb0*/  IADD3.X R17, P0, PT, RZ, RZ, RZ, P0, !PT ;  /* 0x000000ffff117210 */ /* 0x000fe2000071e4ff */
[----:B------:R-:W-:Y:S01]  /*4fbc0*/  IMAD.X R19, RZ, RZ, RZ, P1 ;  /* 0x000000ffff137224 */ /* 0x000fe200008e06ff */
[----:B------:R-:W-:Y:S01]  /*4fbd0*/  IADD3 RZ, P1, PT, R28, R92, RZ ;  /* 0x0000005c1cff7210 */ /* 0x000fe20007f3e0ff */
[----:B------:R-:W-:Y:S01]  /*4fbe0*/  IMAD.WIDE.U32 R80, R13, 0x1, RZ ;  /* 0x000000010d507825 */ /* 0x000fe200078e00ff */
[----:B------:R-:W-:Y:S02]  /*4fbf0*/  IADD3.X R17, P5, PT, RZ, R17, RZ, P5, !PT ;  /* 0x00000011ff117210 */ /* 0x000fe40002fbe4ff */
[----:B------:R-:W-:Y:S01]  /*4fc00*/  IADD3.X RZ, P1, PT, R29, R33, RZ, P1, !PT ;  /* 0x000000211dff7210 */ /* 0x000fe20000f3e4ff */
[----:B------:R-:W-:Y:S01]  /*4fc10*/  IMAD.IADD R137, R77, 0x1, R136 ;  /* 0x000000014d897824 */ /* 0x000fe200078e0288 */
[----:B------:R-:W-:Y:S01]  /*4fc20*/  IADD3.X R68, P3, PT, R26, R71, RZ, P3, !PT ;  /* 0x000000471a447210 */ /* 0x000fe20001f7e4ff */
[----:B------:R-:W-:Y:S01]  /*4fc30*/  IMAD.WIDE.U32 R80, P2, R20, -0x7af74000, R80 ;  /* 0x8508c00014507825 */ /* 0x000fe20007840050 */
[----:B------:R-:W-:-:S02]  /*4fc40*/  IADD3.X R77, P1, PT, R15, R126, RZ, P1, !PT ;  /* 0x0000007e0f4d7210 */ /* 0x000fc40000f3e4ff */
[----:B------:R-:W-:Y:S01]  /*4fc50*/  IADD3.X R15, PT, PT, RZ, RZ, RZ, P5, P0 ;  /* 0x000000ffff0f7210 */ /* 0x000fe20002fe04ff */
[----:B------:R-:W-:Y:S01]  /*4fc60*/  IMAD.X R67, RZ, RZ, RZ, P2 ;  /* 0x000000ffff437224 */ /* 0x000fe200010e06ff */
[----:B------:R-:W-:Y:S01]  /*4fc70*/  IADD3.X R126, P1, PT, R19, R127, RZ, P1, !PT ;  /* 0x0000007f137e7210 */ /* 0x000fe20000f3e4ff */
[----:B------:R-:W-:Y:S01]  /*4fc80*/  IMAD.WIDE.U32 R82, R13, 0x30000000, RZ ;  /* 0x300000000d527825 */ /* 0x000fe200078e00ff */
[----:B------:R-:W-:Y:S02]  /*4fc90*/  IADD3 RZ, P0, PT, R66, R78, RZ ;  /* 0x0000004e42ff7210 */ /* 0x000fe40007f1e0ff */
[----:B------:R-:W-:Y:S01]  /*4fca0*/  IADD3 R78, P2, PT, R79, R80, RZ ;  /* 0x000000504f4e7210 */ /* 0x000fe20007f5e0ff */
[----:B------:R-:W-:Y:S01]  /*4fcb0*/  IMAD.MOV.U32 R66, RZ, RZ, R81 ;  /* 0x000000ffff427224 */ /* 0x000fe200078e0051 */
[----:B------:R-:W-:Y:S01]  /*4fcc0*/  IADD3.X R76, P1, PT, R77, R76, RZ, P1, !PT ;  /* 0x0000004c4d4c7210 */ /* 0x000fe20000f3e4ff */
[----:B------:R-:W-:Y:S01]  /*4fcd0*/  IMAD.WIDE.U32 R28, R32, -0x45f6b800, R28 ;  /* 0xba094800201c7825 */ /* 0x000fe200078e001c */
[----:B------:R-:W-:-:S02]  /*4fce0*/  IADD3.X RZ, P0, PT, R31, R78, RZ, P0, !PT ;  /* 0x0000004e1fff7210 */ /* 0x000fc4000071e4ff */
[----:B------:R-:W-:Y:S01]  /*4fcf0*/  IADD3.X R77, P1, PT, R126, R137, RZ, P1, !PT ;  /* 0x000000897e4d7210 */ /* 0x000fe20000f3e4ff */
[----:B------:R-:W-:Y:S01]  /*4fd00*/  IMAD.WIDE.U32.X R80, R13, -0x7af74000, R66, P2 ;  /* 0x8508c0000d507825 */ /* 0x000fe200010e0442 */
[----:B------:R-:W-:Y:S02]  /*4fd10*/  IADD3 RZ, P5, PT, R68, R130, RZ ;  /* 0x0000008244ff7210 */ /* 0x000fe40007fbe0ff */
[----:B------:R-:W-:Y:S01]  /*4fd20*/  IADD3.X R31, P1, PT, RZ, RZ, RZ, P1, !PT ;  /* 0x000000ffff1f7210 */ /* 0x000fe20000f3e4ff */
[----:B------:R-:W-:Y:S01]  /*4fd30*/  IMAD.WIDE.U32 R78, R20, 0x30000000, RZ ;  /* 0x30000000144e7825 */ /* 0x000fe200078e00ff */
[----:B------:R-:W-:Y:S02]  /*4fd40*/  IADD3.X R19, P0, PT, RZ, R80, RZ, P0, !PT ;  /* 0x00000050ff137210 */ /* 0x000fe4000071e4ff */
[----:B------:R-:W-:Y:S01]  /*4fd50*/  IADD3.X R69, P3, PT, R108, R65, RZ, P3, !PT ;  /* 0x000000416c457210 */ /* 0x000fe20001f7e4ff */
[----:B------:R-:W-:Y:S01]  /*4fd60*/  IMAD.WIDE.U32 R66, P2, R20, 0x170b5d44, R82 ;  /* 0x170b5d4414427825 */ /* 0x000fe20007840052 */
[----:B------:R-:W-:-:S02]  /*4fd70*/  IADD3.X R80, P0, PT, RZ, R81, RZ, P0, !PT ;  /* 0x00000051ff507210 */ /* 0x000fc4000071e4ff */
[----:B------:R-:W-:Y:S01]  /*4fd80*/  IADD3.X RZ, P5, PT, R69, R27, RZ, P5, !PT ;  /* 0x0000001b45ff7210 */ /* 0x000fe20002fbe4ff */
        /* <DEDUP_REMOVED lines=8> */
[----:B------:R-:W-:Y:S01]  /*4fe10*/  IMAD.WIDE.U32 R68, R18, 0x17c510ea, R68 ;  /* 0x17c510ea12447825 */ /* 0x000fe200078e0044 */
[----:B------:R-:W-:-:S02]  /*4fe20*/  IADD3.X R29, P0, PT, R80, R91, RZ, P0, !PT ;  /* 0x0000005b501d7210 */ /* 0x000fc4000071e4ff */
[----:B------:R-:W-:Y:S01]  /*4fe30*/  IADD3.X R22, P4, PT, R22, R23, RZ, P4, !PT ;  /* 0x0000001716167210 */ /* 0x000fe2000279e4ff */
[----:B------:R-:W-:Y:S01]  /*4fe40*/  IMAD.WIDE.U32.X R70, R13, 0x170b5d44, R70, P2 ;  /* 0x170b5d440d467825 */ /* 0x000fe200010e0446 */
[----:B------:R-:W-:Y:S02]  /*4fe50*/  IADD3 RZ, P2, PT, R28, R78, RZ ;  /* 0x0000004e1cff7210 */ /* 0x000fe40007f5e0ff */
[----:B------:R-:W-:Y:S01]  /*4fe60*/  IADD3.X R31, P1, PT, R31, R100, RZ, P1, !PT ;  /* 0x000000641f1f7210 */ /* 0x000fe20000f3e4ff */
[----:B------:R-:W-:Y:S01]  /*4fe70*/  IMAD.WIDE.U32 R18, R13, -0x45f6b800, RZ ;  /* 0xba0948000d127825 */ /* 0x000fe200078e00ff */
[----:B------:R-:W-:Y:S02]  /*4fe80*/  IADD3.X RZ, P2, PT, R29, R21, RZ, P2, !PT ;  /* 0x000000151dff7210 */ /* 0x000fe4000175e4ff */
[----:B------:R-:W-:Y:S01]  /*4fe90*/  IADD3.X R21, P0, PT, RZ, RZ, RZ, P0, !PT ;  /* 0x000000ffff157210 */ /* 0x000fe2000071e4ff */
[----:B------:R-:W-:Y:S01]  /*4fea0*/  IMAD.WIDE.U32 R26, R32, 0xf5138f, R76 ;  /* 0x00f5138f201a7825 */ /* 0x000fe200078e004c */
[----:B------:R-:W-:-:S02]  /*4feb0*/  IADD3.X R100, P1, PT, R33, R101, RZ, P1, !PT ;  /* 0x0000006521647210 */ /* 0x000fc40000f3e4ff */
[----:B------:R-:W-:Y:S01]  /*4fec0*/  IADD3.X R21, P2, PT, R21, R70, RZ, P2, !PT ;  /* 0x0000004615157210 */ /* 0x000fe2000175e4ff */
[----:B------:R-:W-:Y:S01]  /*4fed0*/  IMAD.X R23, RZ, RZ, RZ, P0 ;  /* 0x000000ffff177224 */ /* 0x000fe200000e06ff */
[----:B------:R-:W-:Y:S01]  /*4fee0*/  IADD3.X R33, P3, PT, RZ, RZ, RZ, P3, !PT ;  /* 0x000000ffff217210 */ /* 0x000fe20001f7e4ff */
[----:B------:R-:W-:Y:S02]  /*4fef0*/  IMAD.IADD R34, R27, 0x1, R34 ;  /* 0x000000011b227824 */ /* 0x000fe400078e0222 */
[C---:B------:R-:W-:Y:S01]  /*4ff00*/  IMAD.WIDE.U32 R28, R20.reuse, 0x30000000, R28 ;  /* 0x30000000141c7825 */ /* 0x040fe200078e001c */
[----:B------:R-:W-:Y:S02]  /*4ff10*/  IADD3.X R23, P0, PT, R23, R71, RZ, P2, !PT ;  /* 0x0000004717177210 */ /* 0x000fe4000171e4ff */
[----:B------:R-:W-:Y:S01]  /*4ff20*/  IADD3.X R43, PT, PT, RZ, RZ, RZ, P3, !PT ;  /* 0x000000ffff2b7210 */ /* 0x000fe20001ffe4ff */
[----:B------:R-:W-:Y:S01]  /*4ff30*/  IMAD.WIDE.U32 R18, P2, R20, 0x1ef3622f, R18 ;  /* 0x1ef3622f14127825 */ /* 0x000fe20007840012 */
[----:B------:R-:W-:-:S02]  /*4ff40*/  IADD3.X R26, P0, PT, R21, R26, RZ, P0, !PT ;  /* 0x0000001a151a7210 */ /* 0x000fc4000071e4ff */
[----:B------:R-:W-:Y:S01]  /*4ff50*/  IADD3.X R72, P5, PT, R33, R24, RZ, P5, !PT ;  /* 0x0000001821487210 */ /* 0x000fe20002fbe4ff */
[----:B------:R-:W-:Y:S01]  /*4ff60*/  IMAD.WIDE.U32 R70, R20, -0x45f6b800, RZ ;  /* 0xba09480014467825 */ /* 0x000fe200078e00ff */
[----:B------:R-:W-:Y:S02]  /*4ff70*/  IADD3.X R27, P0, PT, R23, R34, RZ, P0, !PT ;  /* 0x00000022171b7210 */ /* 0x000fe4000071e4ff */
[----:B------:R-:W-:Y:S01]  /*4ff80*/  IADD3.X R24, P1, PT, R31, R68, RZ, P1, !PT ;  /* 0x000000441f187210 */ /* 0x000fe20000f3e4ff */
[----:B------:R-:W-:Y:S01]  /*4ff90*/  IMAD.X R77, RZ, RZ, RZ, P2 ;  /* 0x000000ffff4d7224 */ /* 0x000fe200010e06ff */
[----:B------:R-:W-:Y:S01]  /*4ffa0*/  IADD3 R33, P3, PT, R18, R71, RZ ;  /* 0x0000004712217210 */ /* 0x000fe20007f7e0ff */
[----:B------:R-:W-:Y:S01]  /*4ffb0*/  IMAD.MOV.U32 R76, RZ, RZ, R19 ;  /* 0x000000ffff4c7224 */ /* 0x000fe200078e0013 */
[----:B------:R-:W-:Y:S01]  /*4ffc0*/  IADD3 RZ, P2, PT, R26, R70, RZ ;  /* 0x000000461aff7210 */ /* 0x000fe20007f5e0ff */
[----:B------:R-:W-:Y:S01]  /*4ffd0*/  IMAD.IADD R21, R69, 0x1, R14 ;  /* 0x0000000145157824 */ /* 0x000fe200078e020e */
[----:B------:R-:W-:Y:S01]  /*4ffe0*/  IADD3.X R70, P5, PT, R43, R25, RZ, P5, !PT ;  /* 0x000000192b467210 */ /* 0x000fe20002fbe4ff */
[----:B------:R-:W-:Y:S01]  /*4fff0*/  IMAD.WIDE.U32.X R68, R13, 0x1ef3622f, R76, P3 ;  /* 0x1ef3622f0d447825 */ /* 0x000fe200018e044c */
[----:B------:R-:W-:-:S02]  /*50000*/  IADD3.X RZ, P2, PT, R27, R33, RZ, P2, !PT ;  /* 0x000000211bff7210 */ /* 0x000fc4000175e4ff */
[----:B------:R-:W-:Y:S01]  /*50010*/  IADD3.X R19, P0, PT, RZ, RZ, RZ, P0, !PT ;  /* 0x000000ffff137210 */ /* 0x000fe2000071e4ff */
[----:B------:R-:W-:Y:S01]  /*50020*/  IMAD.WIDE.U32 R26, R20, -0x45f6b800, R26 ;  /* 0xba094800141a7825 */ /* 0x000fe200078e001a */
[----:B------:R-:W-:Y:S02]  /*50030*/  IADD3.X R25, P1, PT, R100, R21, RZ, P1, !PT ;  /* 0x0000001564197210 */ /* 0x000fe40000f3e4ff */
[----:B------:R-:W-:Y:S01]  /*50040*/  IADD3.X R21, P5, PT, R72, R17, RZ, P5, !PT ;  /* 0x0000001148157210 */ /* 0x000fe20002fbe4ff */
[----:B------:R-:W-:Y:S01]  /*50050*/  IMAD.MOV.U32 R97, RZ, RZ, R28 ;  /* 0x000000ffff617224 */ /* 0x000fe200078e001c */
[----:B------:R-:W-:Y:S01]  /*50060*/  IADD3 RZ, P3, PT, R24, R74, RZ ;  /* 0x0000004a18ff7210 */ /* 0x000fe20007f7e0ff */
[----:B------:R-:W-:Y:S01]  /*50070*/  IMAD.IADD R28, R27, 0x1, R18 ;  /* 0x000000011b1c7824 */ /* 0x000fe200078e0212 */
[----:B------:R-:W-:Y:S01]  /*50080*/  IADD3.X R17, P2, PT, R19, R68, RZ, P2, !PT ;  /* 0x0000004413117210 */ /* 0x000fe2000175e4ff */
[----:B------:R-:W-:Y:S01]  /*50090*/  IMAD.X R68, RZ, RZ, RZ, P0 ;  /* 0x000000ffff447224 */ /* 0x000fe200000e06ff */
[----:B------:R-:W-:Y:S01]  /*500a0*/  IADD3.X RZ, P3, PT, R25, R35, RZ, P3, !PT ;  /* 0x0000002319ff7210 */ /* 0x000fe20001f7e4ff */
[----:B------:R-:W-:Y:S01]  /*500b0*/  IMAD.WIDE.U32 R24, R32, 0x6ca1493b, R24 ;  /* 0x6ca1493b20187825 */ /* 0x000fe200078e0018 */
[----:B------:R-:W-:-:S02]  /*500c0*/  IADD3.X R19, P1, PT, RZ, RZ, RZ, P1, !PT ;  /* 0x000000ffff137210 */ /* 0x000fc40000f3e4ff */
[----:B------:R-:W-:Y:S01]  /*500d0*/  IADD3.X R68, P2, PT, R68, R69, RZ, P2, !PT ;  /* 0x0000004544447210 */ /* 0x000fe2000175e4ff */
[----:B------:R-:W-:Y:S01]  /*500e0*/  IMAD.WIDE.U32 R34, R13, 0xf5138f, RZ ;  /* 0x00f5138f0d227825 */ /* 0x000fe200078e00ff */
        /* <DEDUP_REMOVED lines=16> */
[----:B------:R-:W-:Y:S02]  /*501f0*/  IMAD.X R21, RZ, RZ, RZ, P2 ;  /* 0x000000ffff157224 */ /* 0x000fe400010e06ff */
[----:B------:R-:W-:Y:S01]  /*50200*/  IMAD.WIDE.U32.X R68, R13, 0x1a22d9f3, R68, P1 ;  /* 0x1a22d9f30d447825 */ /* 0x000fe200008e0444 */
[----:B------:R-:W-:-:S02]  /*50210*/  IADD3 RZ, P1, PT, R24, R34, RZ ;  /* 0x0000002218ff7210 */ /* 0x000fc40007f3e0ff */
[----:B------:R-:W-:Y:S01]  /*50220*/  IADD3.X R17, P3, PT, R118, R23, RZ, P3, !PT ;  /* 0x0000001776117210 */ /* 0x000fe20001f7e4ff */
[----:B------:R-:W-:Y:S01]  /*50230*/  IMAD.WIDE.U32 R34, R20, 0x6ca1493b, RZ ;  /* 0x6ca1493b14227825 */ /* 0x000fe200078e00ff */
[----:B------:R-:W-:Y:S02]  /*50240*/  IADD3.X RZ, P1, PT, R25, R31, RZ, P1, !PT ;  /* 0x0000001f19ff7210 */ /* 0x000fe40000f3e4ff */
[----:B------:R-:W-:Y:S01]  /*50250*/  IADD3 RZ, P2, PT, R16, R106, RZ ;  /* 0x0000006a10ff7210 */ /* 0x000fe20007f5e0ff */
[----:B------:R-:W-:Y:S01]  /*50260*/  IMAD.WIDE.U32 R32, R32, 0x17c510ea, R16 ;  /* 0x17c510ea20207825 */ /* 0x000fe200078e0010 */
[----:B------:R-:W-:Y:S02]  /*50270*/  IADD3.X R15, P1, PT, R19, R68, RZ, P1, !PT ;  /* 0x00000044130f7210 */ /* 0x000fe40000f3e4ff */
[----:B------:R-:W-:Y:S01]  /*50280*/  IADD3.X RZ, P2, PT, R17, R62, RZ, P2, !PT ;  /* 0x0000003e11ff7210 */ /* 0x000fe2000175e4ff */
[----:B------:R-:W-:Y:S01]  /*50290*/  IMAD.WIDE.U32 R16, R13, 0x6ca1493b, RZ ;  /* 0x6ca1493b0d107825 */ /* 0x000fe200078e00ff */
[----:B------:R-:W-:-:S02]  /*502a0*/  IADD3.X R19, P3, PT, RZ, RZ, RZ, P3, !PT ;  /* 0x000000ffff137210 */ /* 0x000fc40001f7e4ff */
[----:B------:R-:W-:Y:S01]  /*502b0*/  IADD3.X R62, P5, PT, RZ, RZ, RZ, P5, !PT ;  /* 0x000000ffff3e7210 */ /* 0x000fe20002fbe4ff */
[----:B------:R-:W-:Y:S01]  /*502c0*/  IMAD.IADD R117, R33, 0x1, R116 ;  /* 0x0000000121757824 */ /* 0x000fe200078e0274 */
[----:B------:R-:W-:Y:S01]  /*502d0*/  IADD3.X R68, P1, PT, R21, R69, RZ, P1, !PT ;  /* 0x0000004515447210 */ /* 0x000fe20000f3e4ff */
[----:B------:R-:W-:Y:S01]  /*502e0*/  IMAD.X R21, RZ, RZ, RZ, P3 ;  /* 0x000000ffff157224 */ /* 0x000fe200018e06ff */
[----:B------:R-:W-:Y:S01]  /*502f0*/  IADD3.X R19, P2, PT, R19, R102, RZ, P2, !PT ;  /* 0x0000006613137210 */ /* 0x000fe2000175e4ff */
[C---:B------:R-:W-:Y:S01]  /*50300*/  IMAD.WIDE.U32 R16, P3, R20.reuse, -0x39c4fa40, R16 ;  /* 0xc63b05c014107825 */ /* 0x040fe20007860010 */
[----:B------:R-:W-:Y:S02]  /*50310*/  IADD3.X R62, P0, PT, RZ, R62, RZ, P0, !PT ;  /* 0x0000003eff3e7210 */ /* 0x000fe4000071e4ff */
[----:B------:R-:W-:Y:S01]  /*50320*/  IADD3.X R32, P1, PT, R15, R32, RZ, P1, !PT ;  /* 0x000000200f207210 */ /* 0x000fe20000f3e4ff */
[----:B------:R-:W-:Y:S01]  /*50330*/  IMAD.X R69, RZ, RZ, RZ, P3 ;  /* 0x000000ffff457224 */ /* 0x000fe200018e06ff */
[----:B------:R-:W-:Y:S01]  /*50340*/  IADD3.X R102, P2, PT, R21, R103, RZ, P2, !PT ;  /* 0x0000006715667210 */ /* 0x000fe2000175e4ff */
[----:B------:R-:W-:Y:S01]  /*50350*/  IMAD.WIDE.U32 R70, R20, 0x17c510ea, RZ ;  /* 0x17c510ea14467825 */ /* 0x000fe200078e00ff */
[----:B------:R-:W-:-:S02]  /*50360*/  IADD3.X R21, PT, PT, RZ, RZ, RZ, P0, P5 ;  /* 0x000000ffff157210 */ /* 0x000fc400007ea4ff */
[----:B------:R-:W-:Y:S01]  /*50370*/  IADD3 R15, P5, PT, R16, R35, RZ ;  /* 0x00000023100f7210 */ /* 0x000fe20007fbe0ff */
[----:B------:R-:W-:Y:S01]  /*50380*/  IMAD.WIDE.U32 R24, R20, 0xf5138f, R24 ;  /* 0x00f5138f14187825 */ /* 0x000fe200078e0018 */
[----:B------:R-:W-:Y:S02]  /*50390*/  IADD3.X R33, P1, PT, R68, R117, RZ, P1, !PT ;  /* 0x0000007544217210 */ /* 0x000fe40000f3e4ff */
[----:B------:R-:W-:Y:S01]  /*503a0*/  IADD3 RZ, P0, PT, R32, R34, RZ ;  /* 0x0000002220ff7210 */ /* 0x000fe20007f1e0ff */
[----:B------:R-:W-:Y:S01]  /*503b0*/  IMAD.MOV.U32 R68, RZ, RZ, R17 ;  /* 0x000000ffff447224 */ /* 0x000fe200078e0011 */
[----:B------:R-:W-:Y:S01]  /*503c0*/  IADD3.X R23, P4, PT, R124, R37, RZ, P4, !PT ;  /* 0x000000257c177210 */ /* 0x000fe2000279e4ff */
[----:B------:R-:W-:Y:S01]  /*503d0*/  IMAD.WIDE.U32 R34, R13, 0x17c510ea, RZ ;  /* 0x17c510ea0d227825 */ /* 0x000fe200078e00ff */
[----:B------:R-:W-:Y:S02]  /*503e0*/  IADD3.X RZ, P0, PT, R33, R15, RZ, P0, !PT ;  /* 0x0000000f21ff7210 */ /* 0x000fe4000071e4ff */
[----:B------:R-:W-:Y:S01]  /*503f0*/  IADD3.X R15, P1, PT, RZ, RZ, RZ, P1, !PT ;  /* 0x000000ffff0f7210 */ /* 0x000fe20000f3e4ff */
[----:B------:R-:W-:Y:S01]  /*50400*/  IMAD.WIDE.U32.X R68, R13, -0x39c4fa40, R68, P5 ;  /* 0xc63b05c00d447825 */ /* 0x000fe200028e0444 */
[----:B------:R-:W-:-:S02]  /*50410*/  IADD3.X R19, P2, PT, R19, R62, RZ, P2, !PT ;  /* 0x0000003e13137210 */ /* 0x000fc4000175e4ff */
[----:B------:R-:W-:Y:S01]  /*50420*/  IADD3 RZ, P3, PT, R22, R110, RZ ;  /* 0x0000006e16ff7210 */ /* 0x000fe20007f7e0ff */
[----:B------:R-:W-:Y:S01]  /*50430*/  IMAD.WIDE.U32 R36, R44, R36, R22 ;  /* 0x000000242c247225 */ /* 0x000fe200078e0016 */
[----:B------:R-:W-:Y:S02]  /*50440*/  IADD3.X R22, P0, PT, R15, R68, RZ, P0, !PT ;  /* 0x000000440f167210 */ /* 0x000fe4000071e4ff */
[----:B------:R-:W-:Y:S01]  /*50450*/  IADD3.X R17, P2, PT, R102, R21, RZ, P2, !PT ;  /* 0x0000001566117210 */ /* 0x000fe2000175e4ff */
[----:B------:R-:W-:Y:S01]  /*50460*/  IMAD.WIDE.U32 R34, P5, R20, 0x1ae3a46, R34 ;  /* 0x01ae3a4614227825 */ /* 0x000fe200078a0022 */
[----:B------:R-:W-:Y:S02]  /*50470*/  IADD3.X R68, PT, PT, RZ, RZ, RZ, P1, !PT ;  /* 0x000000ffff447210 */ /* 0x000fe40000ffe4ff */
[----:B------:R-:W-:Y:S01]  /*50480*/  IADD3.X R15, P1, PT, R19, R36, RZ, P2, !PT ;  /* 0x00000024130f7210 */ /* 0x000fe2000173e4ff */
[----:B------:R-:W-:Y:S01]  /*50490*/  IMAD.IADD R112, R37, 0x1, R112 ;  /* 0x0000000125707824 */ /* 0x000fe200078e0270 */
[----:B------:R-:W-:Y:S01]  /*504a0*/  IADD3.X R68, P0, PT, R68, R69, RZ, P0, !PT ;  /* 0x0000004544447210 */ /* 0x000fe2000071e4ff */
[----:B------:R-:W-:Y:S01]  /*504b0*/  IMAD.X R37, RZ, RZ, RZ, P5 ;  /* 0x000000ffff257224 */ /* 0x000fe200028e06ff */
[----:B------:R-:W-:Y:S01]  /*504c0*/  IADD3 R19, P5, PT, R34, R71, RZ ;  /* 0x0000004722137210 */ /* 0x000fe20007fbe0ff */
[----:B------:R-:W-:Y:S01]  /*504d0*/  IMAD.MOV.U32 R36, RZ, RZ, R35 ;  /* 0x000000ffff247224 */ /* 0x000fe200078e0023 */
[----:B------:R-:W-:Y:S01]  /*504e0*/  IADD3.X R22, P0, PT, R22, R15, RZ, P0, !PT ;  /* 0x0000000f16167210 */ /* 0x000fe2000071e4ff */
[----:B------:R-:W-:Y:S01]  /*504f0*/  IMAD.WIDE.U32 R32, R20, 0x6ca1493b, R32 ;  /* 0x6ca1493b14207825 */ /* 0x000fe200078e0020 */
[----:B------:R-:W-:-:S02]  /*50500*/  IADD3.X R15, P1, PT, R17, R112, RZ, P1, !PT ;  /* 0x00000070110f7210 */ /* 0x000fc40000f3e4ff */
[----:B------:R-:W-:Y:S01]  /*50510*/  IADD3.X RZ, P3, PT, R23, R73, RZ, P3, !PT ;  /* 0x0000004917ff7210 */ /* 0x000fe20001f7e4ff */
[----:B------:R-:W-:Y:S01]  /*50520*/  IMAD.WIDE.U32.X R36, R13, 0x1ae3a46, R36, P5 ;  /* 0x01ae3a460d247825 */ /* 0x000fe200028e0424 */
[----:B------:R-:W-:Y:S02]  /*50530*/  IADD3.X R13, P4, PT, RZ, RZ, RZ, P4, !PT ;  /* 0x000000ffff0d7210 */ /* 0x000fe4000279e4ff */
[----:B------:R-:W-:Y:S01]  /*50540*/  IADD3.X R23, P0, PT, R68, R15, RZ, P0, !PT ;  /* 0x0000000f44177210 */ /* 0x000fe2000071e4ff */
[----:B------:R-:W-:Y:S01]  /*50550*/  IMAD.IADD R14, R25, 0x1, R14 ;  /* 0x00000001190e7824 */ /* 0x000fe200078e020e */
[----:B------:R-:W-:Y:S01]  /*50560*/  IADD3 RZ, P5, PT, R22, R70, RZ ;  /* 0x0000004616ff7210 */ /* 0x000fe20007fbe0ff */
[----:B------:R-:W-:Y:S01]  /*50570*/  IMAD.IADD R16, R33, 0x1, R16 ;  /* 0x0000000121107824 */ /* 0x000fe200078e0210 */
[----:B------:R-:W-:Y:S01]  /*50580*/  IADD3.X R62, P3, PT, R13, R144, RZ, P3, !PT ;  /* 0x000000900d3e7210 */ /* 0x000fe20001f7e4ff */
[----:B------:R-:W-:Y:S01]  /*50590*/  IMAD.IADD R67, R29, 0x1, R66 ;  /* 0x000000011d437824 */ /* 0x000fe200078e0242 */
[----:B------:R-:W-:Y:S01]  /*505a0*/  IADD3.X R13, P0, PT, RZ, RZ, RZ, P0, !PT ;  /* 0x000000ffff0d7210 */ /* 0x000fe2000071e4ff */
[----:B------:R-:W-:Y:S01]  /*505b0*/  IMAD.MOV.U32 R103, RZ, RZ, R26 ;  /* 0x000000ffff677224 */ /* 0x000fe200078e001a */
[----:B------:R-:W-:Y:S01]  /*505c0*/  IADD3.X RZ, P5, PT, R23, R19, RZ, P5, !PT ;  /* 0x0000001317ff7210 */ /* 0x000fe20002fbe4ff */
[----:B------:R-:W-:Y:S01]  /*505d0*/  IMAD.WIDE.U32 R22, R20, 0x17c510ea, R22 ;  /* 0x17c510ea14167825 */ /* 0x000fe200078e0016 */
[----:B------:R-:W-:-:S02]  /*505e0*/  IADD3.X R144, PT, PT, R145, RZ, RZ, P3, P4 ;  /* 0x000000ff91907210 */ /* 0x000fc40001fe84ff */
[----:B------:R-:W-:Y:S01]  /*505f0*/  IADD3.X R13, P5, PT, R13, R36, RZ, P5, !PT ;  /* 0x000000240d0d7210 */ /* 0x000fe20002fbe4ff */
[----:B------:R-:W-:Y:S01]  /*50600*/  IMAD.X R15, RZ, RZ, RZ, P0 ;  /* 0x000000ffff0f7224 */ /* 0x000fe200000e06ff */
[----:B------:R-:W-:Y:S01]  /*50610*/  IADD3.X R36, P2, PT, RZ, RZ, RZ, P2, !PT ;  /* 0x000000ffff247210 */ /* 0x000fe2000175e4ff */
[----:B------:R-:W-:Y:S01]  /*50620*/  IMAD.IADD R34, R23, 0x1, R34 ;  /* 0x0000000117227824 */ /* 0x000fe200078e0222 */
[----:B------:R-:W-:Y:S01]  /*50630*/  MOV R21, R24 ;  /* 0x0000001800157202 */ /* 0x000fe20000000f00 */
[----:B------:R-:W-:Y:S01]  /*50640*/  IMAD.MOV.U32 R29, RZ, RZ, R28 ;  /* 0x000000ffff1d7224 */ /* 0x000fe200078e001c */
[----:B------:R-:W-:Y:S01]  /*50650*/  IADD3.X R15, P0, PT, R15, R37, RZ, P5, !PT ;  /* 0x000000250f0f7210 */ /* 0x000fe20002f1e4ff */
[----:B------:R-:W-:Y:S02]  /*50660*/  IMAD.X R18, RZ, RZ, RZ, P2 ;  /* 0x000000ffff127224 */ /* 0x000fe400010e06ff */
[----:B------:R-:W-:Y:S01]  /*50670*/  IMAD.MOV.U32 R117, RZ, RZ, R14 ;  /* 0x000000ffff757224 */ /* 0x000fe200078e000e */
[----:B------:R-:W-:Y:S01]  /*50680*/  IADD3.X R13, P1, P0, R13, RZ, R36, P0, P1 ;  /* 0x000000ff0d0d7210 */ /* 0x000fe20000022424 */
[----:B------:R-:W-:-:S02]  /*50690*/  IMAD.MOV.U32 R141, RZ, RZ, R16 ;  /* 0x000000ffff8d7224 */ /* 0x000fc400078e0010 */
[----:B------:R-:W-:Y:S01]  /*506a0*/  IMAD.MOV.U32 R19, RZ, RZ, R22 ;  /* 0x000000ffff137224 */ /* 0x000fe200078e0016 */
[----:B------:R-:W-:Y:S01]  /*506b0*/  IADD3.X R15, PT, PT, R15, RZ, R18, P1, P0 ;  /* 0x000000ff0f0f7210 */ /* 0x000fe20000fe0412 */
[----:B------:R-:W-:Y:S01]  /*506c0*/  IMAD.MOV.U32 R139, RZ, RZ, R34 ;  /* 0x000000ffff8b7224 */ /* 0x000fe200078e0022 */
[----:B------:R-:W-:Y:S01]  /*506d0*/  IADD3 R62, P0, PT, R13, R62, RZ ;  /* 0x0000003e0d3e7210 */ /* 0x000fe20007f1e0ff */
        /* <DEDUP_REMOVED lines=72> */
.L_x_172:
[----:B------:R-:W-:Y:S05]  /*50b60*/  BSYNC.RELIABLE B3 ;  /* 0x0000000000037941 */ /* 0x000fea0003800100 */
.L_x_171:
        /* <DEDUP_REMOVED lines=12> */
.L_x_170:
[----:B------:R-:W-:Y:S05]  /*50c30*/  BSYNC.RECONVERGENT B2 ;  /* 0x0000000000027941 */ /* 0x000fea0003800200 */
.L_x_169:
[C---:B------:R-:W-:Y:S01]  /*50c40*/  IMAD.WIDE.U32 R22, R67.reuse, R42, RZ ;  /* 0x0000002a43167225 */ /* 0x040fe200078e00ff */
[----:B------:R-:W-:Y:S03]  /*50c50*/  BSSY.RECONVERGENT B2, `(.L_x_173) ;  /* 0x00004f8000027945 */ /* 0x000fe60003800200 */
[----:B------:R-:W-:-:S04]  /*50c60*/  IMAD.WIDE.U32 R24, R67, R12, RZ ;  /* 0x0000000c43187225 */ /* 0x000fc800078e00ff */
[----:B------:R-:W-:-:S04]  /*50c70*/  IMAD.WIDE.U32 R26, R67, R10, RZ ;  /* 0x0000000a431a7225 */ /* 0x000fc800078e00ff */
[----:B------:R-:W-:-:S04]  /*50c80*/  IMAD.WIDE.U32 R22, P0, R11, R97, R22 ;  /* 0x000000610b167225 */ /* 0x000fc80007800016 */
[----:B------:R-:W-:-:S04]  /*50c90*/  IMAD.WIDE.U32 R34, R97, R42, RZ ;  /* 0x0000002a61227225 */ /* 0x000fc800078e00ff */
[----:B------:R-:W-:Y:S01]  /*50ca0*/  IMAD.WIDE.U32 R24, P1, R9, R97, R24 ;  /* 0x0000006109187225 */ /* 0x000fe20007820018 */
[----:B------:R-:W-:-:S03]  /*50cb0*/  IADD3 R31, P2, PT, R35, R22, RZ ;  /* 0x00000016231f7210 */ /* 0x000fc60007f5e0ff */
[----:B------:R-:W-:Y:S02]  /*50cc0*/  IMAD.X R37, RZ, RZ, RZ, P0 ;  /* 0x000000ffff257224 */ /* 0x000fe400000e06ff */
[----:B------:R-:W-:-:S04]  /*50cd0*/  IMAD.WIDE.U32 R32, P0, R7, R97, R26 ;  /* 0x0000006107207225 */ /* 0x000fc8000780001a */
[----:B------:R-:W-:-:S04]  /*50ce0*/  IMAD.WIDE.U32 R26, R97, R10, RZ ;  /* 0x0000000a611a7225 */ /* 0x000fc800078e00ff */
[----:B------:R-:W-:Y:S01]  /*50cf0*/  IMAD.X R71, RZ, RZ, RZ, P1 ;  /* 0x000000ffff477224 */ /* 0x000fe200008e06ff */
[----:B------:R-:W-:Y:S01]  /*50d00*/  IADD3 RZ, P1, PT, RZ, R34, RZ ;  /* 0x00000022ffff7210 */ /* 0x000fe20007f3e0ff */
[----:B------:R-:W-:Y:S02]  /*50d10*/  IMAD.MOV.U32 R36, RZ, RZ, R23 ;  /* 0x000000ffff247224 */ /* 0x000fe400078e0017 */
[----:B------:R-:W-:Y:S01]  /*50d20*/  IMAD.WIDE.U32 R104, R34, -0x1, RZ ;  /* 0xffffffff22687825 */ /* 0x000fe200078e00ff */
[----:B------:R-:W-:-:S03]  /*50d30*/  IADD3.X RZ, P1, PT, RZ, R31, RZ, P1, !PT ;  /* 0x0000001fffff7210 */ /* 0x000fc60000f3e4ff */
[----:B------:R-:W-:-:S04]  /*50d40*/  IMAD.WIDE.U32 R68, R97, R12, RZ ;  /* 0x0000000c61447225 */ /* 0x000fc800078e00ff */
[----:B------:R-:W-:Y:S01]  /*50d50*/  IMAD.WIDE.U32 R72, R67, R8, RZ ;  /* 0x0000000843487225 */ /* 0x000fe200078e00ff */
[----:B------:R-:W-:-:S03]  /*50d60*/  IADD3 R28, P5, PT, R69, R24, RZ ;  /* 0x00000018451c7210 */ /* 0x000fc60007fbe0ff */
[----:B------:R-:W-:Y:S01]  /*50d70*/  IMAD.X R23, RZ, RZ, RZ, P0 ;  /* 0x000000ffff177224 */ /* 0x000fe200000e06ff */
[----:B------:R-:W-:Y:S01]  /*50d80*/  IADD3 R16, P0, PT, R27, R32, RZ ;  /* 0x000000201b107210 */ /* 0x000fe20007f1e0ff */
[----:B------:R-:W-:-:S04]  /*50d90*/  IMAD.WIDE.U32.X R36, R11, R67, R36, P2 ;  /* 0x000000430b247225 */ /* 0x000fc800010e0424 */
[----:B------:R-:W-:Y:S01]  /*50da0*/  IMAD.MOV.U32 R22, RZ, RZ, R33 ;  /* 0x000000ffff167224 */ /* 0x000fe200078e0021 */
[----:B------:R-:W-:Y:S01]  /*50db0*/  IADD3.X R69, P2, PT, RZ, R36, RZ, P1, !PT ;  /* 0x00000024ff457210 */ /* 0x000fe20000f5e4ff */
[----:B------:R-:W-:Y:S02]  /*50dc0*/  IMAD R27, R34, -0x7af74001, -R31 ;  /* 0x8508bfff221b7824 */ /* 0x000fe400078e0a1f */
[----:B------:R-:W-:Y:S02]  /*50dd0*/  IMAD.MOV.U32 R70, RZ, RZ, R25 ;  /* 0x000000ffff467224 */ /* 0x000fe400078e0019 */
[----:B------:R-:W-:-:S04]  /*50de0*/  IMAD.WIDE.U32 R32, R104, 0x1, RZ ;  /* 0x0000000168207825 */ /* 0x000fc800078e00ff */
[----:B------:R-:W-:Y:S01]  /*50df0*/  IMAD.WIDE.U32 R72, P3, R5, R97, R72 ;  /* 0x0000006105487225 */ /* 0x000fe20007860048 */
[----:B------:R-:W-:-:S03]  /*50e00*/  IADD3 RZ, P1, PT, R34, R32, RZ ;  /* 0x0000002022ff7210 */ /* 0x000fc60007f3e0ff */
[----:B------:R-:W-:Y:S01]  /*50e10*/  IMAD.WIDE.U32 R24, R97, R8, RZ ;  /* 0x0000000861187225 */ /* 0x000fe200078e00ff */
[----:B------:R-:W-:-:S03]  /*50e20*/  MOV R142, R73 ;  /* 0x00000049008e7202 */ /* 0x000fc60000000f00 */
[----:B------:R-:W-:-:S04]  /*50e30*/  IMAD.WIDE.U32 R74, R67, R6, RZ ;  /* 0x00000006434a7225 */ /* 0x000fc800078e00ff */
[----:B------:R-:W-:Y:S02]  /*50e40*/  IMAD.IADD R14, R105, 0x1, R27 ;  /* 0x00000001690e7824 */ /* 0x000fe400078e021b */
        /* <DEDUP_REMOVED lines=10> */
[----:B------:R-:W-:-:S04]  /*50ef0*/  IMAD.WIDE.U32 R72, R67, R4, RZ ;  /* 0x0000000443487225 */ /* 0x000fc800078e00ff */
[----:B------:R-:W-:Y:S01]  /*50f00*/  IMAD.X R133, RZ, RZ, RZ, P4 ;  /* 0x000000ffff857224 */ /* 0x000fe200020e06ff */
[----:B------:R-:W-:Y:S01]  /*50f10*/  IADD3 R20, P4, PT, R121, R74, RZ ;  /* 0x0000004a79147210 */ /* 0x000fe20007f9e0ff */
[----:B------:R-:W-:Y:S02]  /*50f20*/  IMAD.MOV.U32 R132, RZ, RZ, R75 ;  /* 0x000000ffff847224 */ /* 0x000fe400078e004b */
[----:B------:R-:W-:-:S04]  /*50f30*/  IMAD.WIDE.U32.X R22, R7, R67, R22, P0 ;  /* 0x0000004307167225 */ /* 0x000fc800000e0416 */
[----:B------:R-:W-:-:S04]  /*50f40*/  IMAD.WIDE.U32 R74, P0, R104, -0x7af74000, R70 ;  /* 0x8508c000684a7825 */ /* 0x000fc80007800046 */
[----:B------:R-:W-:-:S04]  /*50f50*/  IMAD.WIDE.U32 R72, P5, R2, R97, R72 ;  /* 0x0000006102487225 */ /* 0x000fc800078a0048 */
[----:B------:R-:W-:-:S04]  /*50f60*/  IMAD.WIDE.U32 R96, R97, R4, RZ ;  /* 0x0000000461607225 */ /* 0x000fc800078e00ff */
[----:B------:R-:W-:-:S04]  /*50f70*/  IMAD.WIDE.U32 R36, R29, R42, RZ ;  /* 0x0000002a1d247225 */ /* 0x000fc800078e00ff */
[----:B------:R-:W-:Y:S01]  /*50f80*/  IMAD.WIDE.U32.X R132, R3, R67, R132, P4 ;  /* 0x0000004303847225 */ /* 0x000fe200020e0484 */
[----:B------:R-:W-:-:S03]  /*50f90*/  IADD3 R32, P4, PT, R33, R74, RZ ;  /* 0x0000004a21207210 */ /* 0x000fc60007f9e0ff */
[----:B------:R-:W-:Y:S01]  /*50fa0*/  IMAD.X R79, RZ, RZ, RZ, P5 ;  /* 0x000000ffff4f7224 */ /* 0x000fe200028e06ff */
[----:B------:R-:W-:Y:S01]  /*50fb0*/  IADD3 R97, P5, PT, R97, R72, RZ ;  /* 0x0000004861617210 */ /* 0x000fe20007fbe0ff */
[----:B------:R-:W-:Y:S01]  /*50fc0*/  IMAD.MOV.U32 R78, RZ, RZ, R73 ;  /* 0x000000ffff4e7224 */ /* 0x000fe200078e0049 */
[----:B------:R-:W-:Y:S01]  /*50fd0*/  IADD3.X RZ, P1, PT, R31, R32, RZ, P1, !PT ;  /* 0x000000201fff7210 */ /* 0x000fe20000f3e4ff */
[----:B------:R-:W-:Y:S01]  /*50fe0*/  IMAD.WIDE.U32.X R142, R5, R67, R142, P3 ;  /* 0x00000043058e7225 */ /* 0x000fe200018e048e */
[----:B------:R-:W-:-:S03]  /*50ff0*/  IADD3.X R31, P2, PT, RZ, R35, RZ, P2, !PT ;  /* 0x00000023ff1f7210 */ /* 0x000fc6000175e4ff */
[----:B------:R-:W-:Y:S01]  /*51000*/  IMAD.WIDE.U32 R72, R103, R42, RZ ;  /* 0x0000002a67487225 */ /* 0x000fe200078e00ff */
[----:B------:R-:W-:-:S03]  /*51010*/  IADD3.X R91, P2, PT, R91, R26, RZ, P2, !PT ;  /* 0x0000001a5b5b7210 */ /* 0x000fc6000175e4ff */
[----:B------:R-:W-:-:S04]  /*51020*/  IMAD.WIDE.U32 R36, P3, R11, R103, R36 ;  /* 0x000000670b247225 */ /* 0x000fc80007860024 */
[----:B------:R-:W-:-:S04]  /*51030*/  IMAD.WIDE.U32 R112, R29, R12, RZ ;  /* 0x0000000c1d707225 */ /* 0x000fc800078e00ff */
[----:B------:R-:W-:Y:S01]  /*51040*/  IMAD.WIDE.U32.X R78, R2, R67, R78, P5 ;  /* 0x00000043024e7225 */ /* 0x000fe200028e044e */
[----:B------:R-:W-:-:S03]  /*51050*/  IADD3 R25, P5, PT, R36, R73, RZ ;  /* 0x0000004924197210 */ /* 0x000fc60007fbe0ff */
[----:B------:R-:W-:Y:S01]  /*51060*/  IMAD.X R71, RZ, RZ, RZ, P0 ;  /* 0x000000ffff477224 */ /* 0x000fe200000e06ff */
[----:B------:R-:W-:Y:S01]  /*51070*/  IADD3 RZ, P0, PT, R68, R72, RZ ;  /* 0x0000004844ff7210 */ /* 0x000fe20007f1e0ff */
[----:B------:R-:W-:Y:S02]  /*51080*/  IMAD.X R73, RZ, RZ, RZ, P3 ;  /* 0x000000ffff497224 */ /* 0x000fe400018e06ff */
[----:B------:R-:W-:Y:S01]  /*51090*/  IMAD.WIDE.U32 R32, R29, R10, RZ ;  /* 0x0000000a1d207225 */ /* 0x000fe200078e00ff */
[----:B------:R-:W-:-:S03]  /*510a0*/  IADD3.X RZ, P0, PT, R69, R25, RZ, P0, !PT ;  /* 0x0000001945ff7210 */ /* 0x000fc6000071e4ff */
[----:B------:R-:W-:-:S04]  /*510b0*/  IMAD.WIDE.U32 R26, R103, R12, RZ ;  /* 0x0000000c671a7225 */ /* 0x000fc800078e00ff */
[----:B------:R-:W-:-:S04]  /*510c0*/  IMAD.WIDE.U32 R112, P3, R9, R103, R112 ;  /* 0x0000006709707225 */ /* 0x000fc80007860070 */
[----:B------:R-:W-:Y:S02]  /*510d0*/  IMAD.MOV.U32 R72, RZ, RZ, R37 ;  /* 0x000000ffff487224 */ /* 0x000fe400078e0025 */
[----:B------:R-:W-:Y:S01]  /*510e0*/  IMAD.X R135, RZ, RZ, RZ, P3 ;  /* 0x000000ffff877224 */ /* 0x000fe200018e06ff */
[----:B------:R-:W-:Y:S01]  /*510f0*/  IADD3 R43, P3, PT, R112, R27, RZ ;  /* 0x0000001b702b7210 */ /* 0x000fe20007f7e0ff */
[----:B------:R-:W-:-:S04]  /*51100*/  IMAD.WIDE.U32.X R72, R11, R29, R72, P5 ;  /* 0x0000001d0b487225 */ /* 0x000fc800028e0448 */
[----:B------:R-:W-:Y:S01]  /*51110*/  IMAD.WIDE.U32 R84, R103, R10, RZ ;  /* 0x0000000a67547225 */ /* 0x000fe200078e00ff */
[----:B------:R-:W-:-:S03]  /*51120*/  IADD3.X R90, P0, PT, RZ, R72, RZ, P0, !PT ;  /* 0x00000048ff5a7210 */ /* 0x000fc6000071e4ff */
[----:B------:R-:W-:-:S04]  /*51130*/  IMAD.WIDE.U32 R32, P5, R7, R103, R32 ;  /* 0x0000006707207225 */ /* 0x000fc800078a0020 */
[----:B------:R-:W-:-:S04]  /*51140*/  IMAD.WIDE.U32 R76, R29, R8, RZ ;  /* 0x000000081d4c7225 */ /* 0x000fc800078e00ff */
[----:B------:R-:W-:Y:S02]  /*51150*/  IMAD.MOV.U32 R134, RZ, RZ, R113 ;  /* 0x000000ffff867224 */ /* 0x000fe400078e0071 */
[----:B------:R-:W-:Y:S01]  /*51160*/  IMAD.X R95, RZ, RZ, RZ, P5 ;  /* 0x000000ffff5f7224 */ /* 0x000fe200028e06ff */
[----:B------:R-:W-:Y:S01]  /*51170*/  IADD3 R85, P5, PT, R32, R85, RZ ;  /* 0x0000005520557210 */ /* 0x000fe20007fbe0ff */
[----:B------:R-:W-:-:S04]  /*51180*/  IMAD.WIDE.U32 R66, R29, R6, RZ ;  /* 0x000000061d427225 */ /* 0x000fc800078e00ff */
[----:B------:R-:W-:-:S04]  /*51190*/  IMAD.WIDE.U32.X R134, R9, R29, R134, P3 ;  /* 0x0000001d09867225 */ /* 0x000fc800018e0486 */
[----:B------:R-:W-:-:S04]  /*511a0*/  IMAD.WIDE.U32 R98, R29, R4, RZ ;  /* 0x000000041d627225 */ /* 0x000fc800078e00ff */
[----:B------:R-:W-:-:S04]  /*511b0*/  IMAD.WIDE.U32 R76, P3, R5, R103, R76 ;  /* 0x00000067054c7225 */ /* 0x000fc8000786004c */
[----:B------:R-:W-:Y:S01]  /*511c0*/  IMAD.MOV.U32 R94, RZ, RZ, R33 ;  /* 0x000000ffff5e7224 */ /* 0x000fe200078e0021 */
[----:B------:R-:W-:Y:S01]  /*511d0*/  IADD3.X R33, P0, PT, RZ, R73, RZ, P0, !PT ;  /* 0x00000049ff217210 */ /* 0x000fe2000071e4ff */
[----:B------:R-:W-:Y:S02]  /*511e0*/  IMAD.X R89, RZ, RZ, RZ, P3 ;  /* 0x000000ffff597224 */ /* 0x000fe400018e06ff */
[----:B------:R-:W-:Y:S01]  /*511f0*/  IMAD.WIDE.U32.X R94, R7, R29, R94, P5 ;  /* 0x0000001d075e7225 */ /* 0x000fe200028e045e */
[----:B------:R-:W-:-:S03]  /*51200*/  IADD3.X R90, P0, PT, R90, R91, RZ, P0, !PT ;  /* 0x0000005b5a5a7210 */ /* 0x000fc6000071e4ff */
[----:B------:R-:W-:-:S04]  /*51210*/  IMAD.WIDE.U32 R66, P5, R3, R103, R66 ;  /* 0x0000006703427225 */ /* 0x000fc800078a0042 */
[----:B------:R-:W-:Y:S01]  /*51220*/  IMAD.WIDE.U32 R98, P3, R2, R103, R98 ;  /* 0x0000006702627225 */ /* 0x000fe20007860062 */
[----:B------:R-:W-:-:S03]  /*51230*/  IADD3.X R123, PT, PT, RZ, RZ, RZ, P5, !PT ;  /* 0x000000ffff7b7210 */ /* 0x000fc60002ffe4ff */
[----:B------:R-:W-:-:S04]  /*51240*/  IMAD.WIDE.U32 R82, R103, R6, RZ ;  /* 0x0000000667527225 */ /* 0x000fc800078e00ff */
[----:B------:R-:W-:Y:S02]  /*51250*/  IMAD.MOV.U32 R70, RZ, RZ, R75 ;  /* 0x000000ffff467224 */ /* 0x000fe400078e004b */
[----:B------:R-:W-:Y:S01]  /*51260*/  IMAD.X R73, RZ, RZ, RZ, P3 ;  /* 0x000000ffff497224 */ /* 0x000fe200018e06ff */
[----:B------:R-:W-:Y:S01]  /*51270*/  IADD3 R131, P3, PT, R66, R83, RZ ;  /* 0x0000005342837210 */ /* 0x000fe20007f7e0ff */
[----:B------:R-:W-:Y:S02]  /*51280*/  IMAD.MOV.U32 R122, RZ, RZ, R67 ;  /* 0x000000ffff7a7224 */ /* 0x000fe400078e0043 */
[----:B------:R-:W-:-:S04]  /*51290*/  IMAD.WIDE.U32.X R70, R14, -0x7af74000, R70, P4 ;  /* 0x8508c0000e467825 */ /* 0x000fc800020e0446 */
[----:B------:R-:W-:Y:S01]  /*512a0*/  IMAD.WIDE.U32 R34, R103, R8, RZ ;  /* 0x0000000867227225 */ /* 0x000fe200078e00ff */
[----:B------:R-:W-:-:S03]  /*512b0*/  IADD3.X R25, P1, PT, RZ, R70, RZ, P1, !PT ;  /* 0x00000046ff197210 */ /* 0x000fc60000f3e4ff */
[----:B------:R-:W-:Y:S01]  /*512c0*/  IMAD.WIDE.U32.X R122, R3, R29, R122, P3 ;  /* 0x0000001d037a7225 */ /* 0x000fe200018e047a */
[----:B------:R-:W-:Y:S02]  /*512d0*/  IADD3.X R16, P3, PT, R31, R16, RZ, P2, !PT ;  /* 0x000000101f107210 */ /* 0x000fe4000177e4ff */
[----:B------:R-:W-:Y:S01]  /*512e0*/  IADD3 RZ, P2, PT, R90, R26, RZ ;  /* 0x0000001a5aff7210 */ /* 0x000fe20007f5e0ff */
[----:B------:R-:W-:Y:S01]  /*512f0*/  IMAD.WIDE.U32 R68, R42, R103, R68 ;  /* 0x000000672a447225 */ /* 0x000fe200078e0044 */
[----:B------:R-:W-:Y:S02]  /*51300*/  IADD3 R121, P5, PT, R76, R35, RZ ;  /* 0x000000234c797210 */ /* 0x000fe40007fbe0ff */
[----:B------:R-:W-:Y:S01]  /*51310*/  IADD3.X R62, P4, PT, RZ, R71, RZ, P1, !PT ;  /* 0x00000047ff3e7210 */ /* 0x000fe20000f9e4ff */
[----:B------:R-:W-:Y:S01]  /*51320*/  IMAD.WIDE.U32 R26, R117, R42, RZ ;  /* 0x0000002a751a7225 */ /* 0x000fe200078e00ff */
[----:B------:R-:W-:Y:S02]  /*51330*/  IADD3.X R113, P3, PT, RZ, R22, RZ, P3, !PT ;  /* 0x00000016ff717210 */ /* 0x000fe40001f7e4ff */
[----:B------:R-:W-:Y:S01]  /*51340*/  IADD3.X R91, P1, PT, R33, R16, RZ, P0, !PT ;  /* 0x00000010215b7210 */ /* 0x000fe2000073e4ff */
[----:B------:R-:W-:Y:S01]  /*51350*/  IMAD.WIDE.U32 R106, R103, R4, RZ ;  /* 0x00000004676a7225 */ /* 0x000fe200078e00ff */
[----:B------:R-:W-:-:S02]  /*51360*/  IADD3.X R116, P0, PT, R25, R68, RZ, P4, !PT ;  /* 0x0000004419747210 */ /* 0x000fc4000271e4ff */
[----:B------:R-:W-:Y:S01]  /*51370*/  IADD3.X R35, P3, PT, RZ, R23, RZ, P3, !PT ;  /* 0x00000017ff237210 */ /* 0x000fe20001f7e4ff */
[----:B------:R-:W-:Y:S01]  /*51380*/  IMAD.MOV.U32 R88, RZ, RZ, R77 ;  /* 0x000000ffff587224 */ /* 0x000fe200078e004d */
[----:B------:R-:W-:Y:S01]  /*51390*/  IADD3.X RZ, P2, PT, R91, R43, RZ, P2, !PT ;  /* 0x0000002b5bff7210 */ /* 0x000fe2000175e4ff */
[----:B------:R-:W-:Y:S01]  /*513a0*/  IMAD.IADD R31, R69, 0x1, R36 ;  /* 0x00000001451f7824 */ /* 0x000fe200078e0224 */
[----:B------:R-:W-:Y:S01]  /*513b0*/  IADD3.X R113, P3, PT, R113, R24, RZ, P3, !PT ;  /* 0x0000001871717210 */ /* 0x000fe20001f7e4ff */
[----:B------:R-:W-:Y:S01]  /*513c0*/  IMAD.WIDE.U32.X R88, R5, R29, R88, P5 ;  /* 0x0000001d05587225 */ /* 0x000fe200028e0458 */
[----:B------:R-:W-:Y:S02]  /*513d0*/  IADD3 R65, P5, PT, R98, R107, RZ ;  /* 0x0000006b62417210 */ /* 0x000fe40007fbe0ff */
[----:B------:R-:W-:Y:S01]  /*513e0*/  IADD3.X R18, P3, PT, R35, R18, RZ, P3, !PT ;  /* 0x0000001223127210 */ /* 0x000fe20001f7e4ff */
[----:B------:R-:W-:-:S03]  /*513f0*/  IMAD.WIDE.U32 R36, R117, R12, RZ ;  /* 0x0000000c75247225 */ /* 0x000fc600078e00ff */
[----:B------:R-:W-:Y:S01]  /*51400*/  IADD3.X R35, P3, PT, RZ, R142, RZ, P3, !PT ;  /* 0x0000008eff237210 */ /* 0x000fe20001f7e4ff */
[----:B------:R-:W-:-:S03]  /*51410*/  IMAD.WIDE.U32 R22, P4, R11, R21, R26 ;  /* 0x000000150b167225 */ /* 0x000fc6000788001a */
[----:B------:R-:W-:Y:S01]  /*51420*/  IADD3.X R143, P3, PT, RZ, R143, RZ, P3, !PT ;  /* 0x0000008fff8f7210 */ /* 0x000fe20001f7e4ff */
        /* <DEDUP_REMOVED lines=8> */
[----:B------:R-:W-:Y:S01]  /*514b0*/  IMAD.MOV.U32 R74, RZ, RZ, R23 ;  /* 0x000000ffff4a7224 */ /* 0x000fe200078e0017 */
[----:B------:R-:W-:Y:S01]  /*514c0*/  IADD3.X R23, P1, PT, RZ, RZ, RZ, P1, !PT ;  /* 0x000000ffff177210 */ /* 0x000fe20000f3e4ff */
[----:B------:R-:W-:Y:S01]  /*514d0*/  IMAD.X R93, RZ, RZ, RZ, P5 ;  /* 0x000000ffff5d7224 */ /* 0x000fe200028e06ff */
[----:B------:R-:W-:Y:S01]  /*514e0*/  IADD3 R43, P5, PT, R26, R119, RZ ;  /* 0x000000771a2b7210 */ /* 0x000fe20007fbe0ff */
[----:B------:R-:W-:Y:S01]  /*514f0*/  IMAD.WIDE.U32.X R74, R11, R117, R74, P4 ;  /* 0x000000750b4a7225 */ /* 0x000fe200020e044a */
[----:B------:R-:W-:-:S03]  /*51500*/  IADD3.X R102, P2, PT, R23, R134, RZ, P2, !PT ;  /* 0x0000008617667210 */ /* 0x000fc6000175e4ff */
        /* <DEDUP_REMOVED lines=17> */
[----:B------:R-:W-:Y:S02]  /*51620*/  IMAD.MOV.U32 R70, RZ, RZ, R137 ;  /* 0x000000ffff467224 */ /* 0x000fe400078e0089 */
[----:B------:R-:W-:Y:S01]  /*51630*/  IMAD.X R111, RZ, RZ, RZ, P5 ;  /* 0x000000ffff6f7224 */ /* 0x000fe200028e06ff */
[----:B------:R-:W-:Y:S01]  /*51640*/  IADD3 R105, P5, PT, R86, R129, RZ ;  /* 0x0000008156697210 */ /* 0x000fe20007fbe0ff */
[----:B------:R-:W-:-:S04]  /*51650*/  IMAD.WIDE.U32.X R70, R5, R117, R70, P4 ;  /* 0x0000007505467225 */ /* 0x000fc800020e0446 */
[----:B------:R-:W-:-:S04]  /*51660*/  IMAD.WIDE.U32 R68, P4, R2, R21, R68 ;  /* 0x0000001502447225 */ /* 0x000fc80007880044 */
[----:B------:R-:W-:Y:S01]  /*51670*/  IMAD.WIDE.U32 R114, R21, R4, RZ ;  /* 0x0000000415727225 */ /* 0x000fe200078e00ff */
[----:B------:R-:W-:-:S03]  /*51680*/  IADD3.X R101, PT, PT, RZ, RZ, RZ, P4, !PT ;  /* 0x000000ffff657210 */ /* 0x000fc600027fe4ff */
[----:B------:R-:W-:Y:S02]  /*51690*/  IMAD.MOV.U32 R110, RZ, RZ, R87 ;  /* 0x000000ffff6e7224 */ /* 0x000fe400078e0057 */
[----:B------:R-:W-:Y:S02]  /*516a0*/  IMAD.MOV.U32 R100, RZ, RZ, R69 ;  /* 0x000000ffff647224 */ /* 0x000fe400078e0045 */
[----:B------:R-:W-:Y:S01]  /*516b0*/  IMAD.WIDE.U32.X R110, R3, R117, R110, P5 ;  /* 0x00000075036e7225 */ /* 0x000fe200028e046e */
[----:B------:R-:W-:-:S03]  /*516c0*/  IADD3 R16, P5, PT, R68, R115, RZ ;  /* 0x0000007344107210 */ /* 0x000fc60007fbe0ff */
[----:B------:R-:W-:-:S04]  /*516d0*/  IMAD.WIDE.U32 R108, R14, 0x30000000, RZ ;  /* 0x300000000e6c7825 */ /* 0x000fc800078e00ff */
[----:B------:R-:W-:Y:S01]  /*516e0*/  IMAD.WIDE.U32.X R100, R2, R117, R100, P5 ;  /* 0x0000007502647225 */ /* 0x000fe200028e0464 */
[----:B------:R-:W-:Y:S02]  /*516f0*/  IADD3.X R117, P0, PT, R62, R31, RZ, P0, !PT ;  /* 0x0000001f3e757210 */ /* 0x000fe4000071e4ff */
[----:B------:R-:W-:Y:S01]  /*51700*/  IADD3.X R62, P3, PT, R35, R120, RZ, P3, !PT ;  /* 0x00000078233e7210 */ /* 0x000fe20001f7e4ff */
[----:B------:R-:W-:-:S03]  /*51710*/  IMAD.WIDE.U32 R124, R104, 0x30000000, RZ ;  /* 0x30000000687c7825 */ /* 0x000fc600078e00ff */
[----:B------:R-:W-:Y:S01]  /*51720*/  IADD3.X R20, P3, PT, R143, R20, RZ, P3, !PT ;  /* 0x000000148f147210 */ /* 0x000fe20001f7e4ff */
[----:B------:R-:W-:-:S03]  /*51730*/  IMAD.WIDE.U32 R108, P4, R104, 0x170b5d44, R108 ;  /* 0x170b5d44686c7825 */ /* 0x000fc6000788006c */
[----:B------:R-:W-:Y:S01]  /*51740*/  IADD3.X R31, P3, PT, RZ, R132, RZ, P3, !PT ;  /* 0x00000084ff1f7210 */ /* 0x000fe20001f7e4ff */
[----:B------:R-:W-:Y:S01]  /*51750*/  IMAD.X R27, RZ, RZ, RZ, P1 ;  /* 0x000000ffff1b7224 */ /* 0x000fe200008e06ff */
[----:B------:R-:W-:Y:S01]  /*51760*/  IADD3 RZ, P1, PT, R116, R124, RZ ;  /* 0x0000007c74ff7210 */ /* 0x000fe20007f3e0ff */
[----:B------:R-:W-:Y:S01]  /*51770*/  IMAD.MOV.U32 R124, RZ, RZ, R109 ;  /* 0x000000ffff7c7224 */ /* 0x000fe200078e006d */
[----:B------:R-:W-:Y:S01]  /*51780*/  IADD3 R67, P5, PT, R108, R125, RZ ;  /* 0x0000007d6c437210 */ /* 0x000fe20007fbe0ff */
[----:B------:R-:W-:Y:S01]  /*51790*/  IMAD.X R125, RZ, RZ, RZ, P4 ;  /* 0x000000ffff7d7224 */ /* 0x000fe200020e06ff */
[----:B------:R-:W-:Y:S01]  /*517a0*/  IADD3.X R132, P3, PT, RZ, R133, RZ, P3, !PT ;  /* 0x00000085ff847210 */ /* 0x000fe20001f7e4ff */
[----:B------:R-:W-:Y:S01]  /*517b0*/  IMAD.WIDE.U32 R90, R12, R103, R90 ;  /* 0x000000670c5a7225 */ /* 0x000fe200078e005a */
[----:B------:R-:W-:Y:S02]  /*517c0*/  IADD3.X R135, P2, PT, R27, R135, RZ, P2, !PT ;  /* 0x000000871b877210 */ /* 0x000fe4000175e4ff */
[----:B------:R-:W-:Y:S01]  /*517d0*/  IADD3.X RZ, P1, PT, R117, R67, RZ, P1, !PT ;  /* 0x0000004375ff7210 */ /* 0x000fe20000f3e4ff */
[----:B------:R-:W-:Y:S01]  /*517e0*/  IMAD.WIDE.U32.X R124, R14, 0x170b5d44, R124, P5 ;  /* 0x170b5d440e7c7825 */ /* 0x000fe200028e047c */
[----:B------:R-:W-:-:S02]  /*517f0*/  IADD3.X R27, P4, PT, RZ, RZ, RZ, P0, !PT ;  /* 0x000000ffff1b7210 */ /* 0x000fc4000079e4ff */
[----:B------:R-:W-:Y:S01]  /*51800*/  IADD3.X R31, P3, PT, R31, R96, RZ, P3, !PT ;  /* 0x000000601f1f7210 */ /* 0x000fe20001f7e4ff */
[----:B------:R-:W-:Y:S01]  /*51810*/  IMAD.IADD R91, R91, 0x1, R112 ;  /* 0x000000015b5b7824 */ /* 0x000fe200078e0270 */
[----:B------:R-:W-:Y:S01]  /*51820*/  IADD3.X R27, P0, PT, R27, R124, RZ, P1, !PT ;  /* 0x0000007c1b1b7210 */ /* 0x000fe20000f1e4ff */
[----:B------:R-:W-:Y:S01]  /*51830*/  IMAD.X R23, RZ, RZ, RZ, P4 ;  /* 0x000000ffff177224 */ /* 0x000fe200020e06ff */
[----:B------:R-:W-:Y:S01]  /*51840*/  IADD3 RZ, P1, PT, R90, R126, RZ ;  /* 0x0000007e5aff7210 */ /* 0x000fe20007f3e0ff */
[----:B------:R-:W-:Y:S01]  /*51850*/  IMAD.WIDE.U32 R116, R104, 0x30000000, R116 ;  /* 0x3000000068747825 */ /* 0x000fe200078e0074 */
[----:B------:R-:W-:Y:S02]  /*51860*/  IADD3.X R77, P3, PT, R132, R97, RZ, P3, !PT ;  /* 0x00000061844d7210 */ /* 0x000fe40001f7e4ff */
[----:B------:R-:W-:Y:S01]  /*51870*/  IADD3.X R112, P2, PT, R102, R113, RZ, P2, !PT ;  /* 0x0000007166707210 */ /* 0x000fe2000175e4ff */
[----:B------:R-:W-:Y:S01]  /*51880*/  IMAD.WIDE.U32 R96, R42, R21, R90 ;  /* 0x000000152a607225 */ /* 0x000fe200078e005a */
[----:B------:R-:W-:-:S02]  /*51890*/  IADD3.X RZ, P1, PT, R91, R33, RZ, P1, !PT ;  /* 0x000000215bff7210 */ /* 0x000fc40000f3e4ff */
[----:B------:R-:W-:Y:S01]  /*518a0*/  IADD3.X R23, P0, PT, R23, R125, RZ, P0, !PT ;  /* 0x0000007d17177210 */ /* 0x000fe2000071e4ff */
[----:B------:R-:W-:Y:S01]  /*518b0*/  IMAD.WIDE.U32 R90, R141, R42, RZ ;  /* 0x0000002a8d5a7225 */ /* 0x000fe200078e00ff */
[----:B------:R-:W-:Y:S02]  /*518c0*/  IADD3.X R69, P3, PT, RZ, R78, RZ, P3, !PT ;  /* 0x0000004eff457210 */ /* 0x000fe40001f7e4ff */
[----:B------:R-:W-:Y:S01]  /*518d0*/  IADD3 RZ, P5, PT, R112, R84, RZ ;  /* 0x0000005470ff7210 */ /* 0x000fe20007fbe0ff */
[----:B------:R-:W-:Y:S01]  /*518e0*/  IMAD.IADD R102, R97, 0x1, R22 ;  /* 0x0000000161667824 */ /* 0x000fe200078e0216 */
[----:B------:R-:W-:Y:S01]  /*518f0*/  IADD3.X R113, P2, PT, R135, R18, RZ, P2, !PT ;  /* 0x0000001287717210 */ /* 0x000fe2000175e4ff */
[----:B------:R-:W-:Y:S01]  /*51900*/  IMAD.WIDE.U32 R134, R141, R12, RZ ;  /* 0x0000000c8d867225 */ /* 0x000fe200078e00ff */
[----:B------:R-:W-:Y:S02]  /*51910*/  IADD3.X R22, P0, PT, R27, R96, RZ, P0, !PT ;  /* 0x000000601b167210 */ /* 0x000fe4000071e4ff */
[----:B------:R-:W-:Y:S01]  /*51920*/  IADD3.X RZ, P5, PT, R113, R85, RZ, P5, !PT ;  /* 0x0000005571ff7210 */ /* 0x000fe20002fbe4ff */
[----:B------:R-:W-:Y:S01]  /*51930*/  IMAD.X R27, RZ, RZ, R79, P3 ;  /* 0x000000ffff1b7224 */ /* 0x000fe200018e064f */
[----:B------:R-:W-:Y:S01]  /*51940*/  IADD3.X R35, P1, PT, RZ, R74, RZ, P1, !PT ;  /* 0x0000004aff237210 */ /* 0x000fe20000f3e4ff */
[----:B------:R-:W-:Y:S01]  /*51950*/  IMAD.WIDE.U32 R84, R13, R42, RZ ;  /* 0x0000002a0d547225 */ /* 0x000fe200078e00ff */
[----:B------:R-:W-:-:S02]  /*51960*/  IADD3.X R87, P2, PT, RZ, RZ, RZ, P2, !PT ;  /* 0x000000ffff577210 */ /* 0x000fc4000175e4ff */
[----:B------:R-:W-:Y:S01]  /*51970*/  IADD3.X R74, P1, PT, RZ, R75, RZ, P1, !PT ;  /* 0x0000004bff4a7210 */ /* 0x000fe20000f3e4ff */
[----:B------:R-:W-:Y:S01]  /*51980*/  IMAD.WIDE.U32 R90, P3, R11, R13, R90 ;  /* 0x0000000d0b5a7225 */ /* 0x000fe2000786005a */
[----:B------:R-:W-:Y:S02]  /*51990*/  IADD3.X R87, P5, PT, R87, R94, RZ, P5, !PT ;  /* 0x0000005e57577210 */ /* 0x000fe40002fbe4ff */
[----:B------:R-:W-:Y:S01]  /*519a0*/  IADD3.X R23, P0, PT, R23, R102, RZ, P0, !PT ;  /* 0x0000006617177210 */ /* 0x000fe2000071e4ff */
[----:B------:R-:W-:Y:S01]  /*519b0*/  IMAD.WIDE.U32 R112, R10, R103, R112 ;  /* 0x000000670a707225 */ /* 0x000fe200078e0070 */
[----:B------:R-:W-:-:S03]  /*519c0*/  IADD3 R81, P4, PT, R90, R85, RZ ;  /* 0x000000555a517210 */ /* 0x000fc60007f9e0ff */
[----:B------:R-:W-:Y:S01]  /*519d0*/  IMAD.IADD R67, R117, 0x1, R108 ;  /* 0x0000000175437824 */ /* 0x000fe200078e026c */
[----:B------:R-:W-:Y:S01]  /*519e0*/  IADD3.X R112, P1, PT, R35, R112, RZ, P1, !PT ;  /* 0x0000007023707210 */ /* 0x000fe20000f3e4ff */
[----:B------:R-:W-:-:S04]  /*519f0*/  IMAD.WIDE.U32 R96, R14, -0x45f6b800, RZ ;  /* 0xba0948000e607825 */ /* 0x000fc800078e00ff */
[----:B------:R-:W-:Y:S02]  /*51a00*/  IMAD.X R79, RZ, RZ, RZ, P3 ;  /* 0x000000ffff4f7224 */ /* 0x000fe400018e06ff */
[----:B------:R-:W-:Y:S02]  /*51a10*/  IMAD.MOV.U32 R78, RZ, RZ, R91 ;  /* 0x000000ffff4e7224 */ /* 0x000fe400078e005b */
[----:B------:R-:W-:Y:S02]  /*51a20*/  IMAD.IADD R75, R113, 0x1, R32 ;  /* 0x00000001714b7824 */ /* 0x000fe400078e0220 */
[----:B------:R-:W-:-:S03]  /*51a30*/  IMAD.WIDE.U32 R108, R116, -0x1, RZ ;  /* 0xffffffff746c7825 */ /* 0x000fc600078e00ff */
[----:B------:R-:W-:Y:S01]  /*51a40*/  IADD3.X R113, P1, PT, R74, R75, RZ, P1, !PT ;  /* 0x0000004b4a717210 */ /* 0x000fe20000f3e4ff */
[----:B------:R-:W-:Y:S02]  /*51a50*/  IMAD R85, R116, -0x7af74001, -R67 ;  /* 0x8508bfff74557824 */ /* 0x000fe400078e0a43 */
[----:B------:R-:W-:-:S04]  /*51a60*/  IMAD.WIDE.U32 R134, P3, R9, R13, R134 ;  /* 0x0000000d09867225 */ /* 0x000fc80007860086 */
[----:B------:R-:W-:Y:S01]  /*51a70*/  IMAD.WIDE.U32.X R78, R11, R141, R78, P4 ;  /* 0x0000008d0b4e7225 */ /* 0x000fe200020e044e */
[----:B------:R-:W-:-:S03]  /*51a80*/  IADD3.X R35, PT, PT, RZ, RZ, RZ, P3, !PT ;  /* 0x000000ffff237210 */ /* 0x000fc60001ffe4ff */
[----:B------:R-:W-:-:S04]  /*51a90*/  IMAD.WIDE.U32 R32, R104, -0x45f6b800, RZ ;  /* 0xba09480068207825 */ /* 0x000fc800078e00ff */
[----:B------:R-:W-:Y:S01]  /*51aa0*/  IMAD.WIDE.U32 R96, P4, R104, 0x1ef3622f, R96 ;  /* 0x1ef3622f68607825 */ /* 0x000fe20007880060 */
[----:B------:R-:W-:-:S03]  /*51ab0*/  IADD3 RZ, P3, PT, R22, R32, RZ ;  /* 0x0000002016ff7210 */ /* 0x000fc60007f7e0ff */
[----:B------:R-:W-:Y:S01]  /*51ac0*/  IMAD.IADD R18, R109, 0x1, R85 ;  /* 0x000000016d127824 */ /* 0x000fe200078e0255 */
[----:B------:R-:W-:Y:S01]  /*51ad0*/  IADD3.X R85, P1, PT, RZ, RZ, RZ, P1, !PT ;  /* 0x000000ffff557210 */ /* 0x000fe20000f3e4ff */
[----:B------:R-:W-:Y:S01]  /*51ae0*/  IMAD.X R83, RZ, RZ, RZ, P2 ;  /* 0x000000ffff537224 */ /* 0x000fe200010e06ff */
[----:B------:R-:W-:Y:S01]  /*51af0*/  IADD3 R91, P2, PT, R96, R33, RZ ;  /* 0x00000021605b7210 */ /* 0x000fe20007f5e0ff */
[----:B------:R-:W-:-:S03]  /*51b00*/  IMAD.WIDE.U32 R74, R108, 0x1, RZ ;  /* 0x000000016c4a7825 */ /* 0x000fc600078e00ff */
[----:B------:R-:W-:Y:S01]  /*51b10*/  IADD3.X R95, P5, PT, R83, R95, RZ, P5, !PT ;  /* 0x0000005f535f7210 */ /* 0x000fe20002fbe4ff */
[----:B------:R-:W-:Y:S01]  /*51b20*/  IMAD.WIDE.U32 R32, R18, 0x1, RZ ;  /* 0x0000000112207825 */ /* 0x000fe200078e00ff */
[----:B------:R-:W-:Y:S02]  /*51b30*/  IADD3.X RZ, P3, PT, R23, R91, RZ, P3, !PT ;  /* 0x0000005b17ff7210 */ /* 0x000fe40001f7e4ff */
[----:B------:R-:W-:Y:S01]  /*51b40*/  IADD3.X R94, P5, PT, R87, R62, RZ, P5, !PT ;  /* 0x0000003e575e7210 */ /* 0x000fe20002fbe4ff */
[----:B------:R-:W-:Y:S01]  /*51b50*/  IMAD.X R117, RZ, RZ, RZ, P4 ;  /* 0x000000ffff757224 */ /* 0x000fe200020e06ff */
[----:B------:R-:W-:Y:S01]  /*51b60*/  IADD3 RZ, P4, PT, R116, R74, RZ ;  /* 0x0000004a74ff7210 */ /* 0x000fe20007f9e0ff */
[----:B------:R-:W-:Y:S01]  /*51b70*/  IMAD.X R83, RZ, RZ, RZ, P1 ;  /* 0x000000ffff537224 */ /* 0x000fe200008e06ff */
[----:B------:R-:W-:Y:S01]  /*51b80*/  IADD3.X R95, P5, PT, R95, R20, RZ, P5, !PT ;  /* 0x000000145f5f7210 */ /* 0x000fe20002fbe4ff */
[----:B------:R-:W-:-:S03]  /*51b90*/  IMAD.WIDE.U32 R32, P1, R108, -0x7af74000, R32 ;  /* 0x8508c0006c207825 */ /* 0x000fc60007820020 */
[----:B------:R-:W-:Y:S01]  /*51ba0*/  IADD3.X R91, P5, PT, RZ, RZ, RZ, P5, !PT ;  /* 0x000000ffff5b7210 */ /* 0x000fe20002fbe4ff */
[----:B------:R-:W-:Y:S02]  /*51bb0*/  IMAD.MOV.U32 R116, RZ, RZ, R97 ;  /* 0x000000ffff747224 */ /* 0x000fe400078e0061 */
[----:B------:R-:W-:-:S04]  /*51bc0*/  IMAD.WIDE.U32 R126, R141, R10, RZ ;  /* 0x0000000a8d7e7225 */ /* 0x000fc800078e00ff */
[----:B------:R-:W-:Y:S01]  /*51bd0*/  IMAD.WIDE.U32.X R116, R14, 0x1ef3622f, R116, P2 ;  /* 0x1ef3622f0e747825 */ /* 0x000fe200010e0474 */
[----:B------:R-:W-:-:S03]  /*51be0*/  IADD3 R74, P2, PT, R75, R32, RZ ;  /* 0x000000204b4a7210 */ /* 0x000fc60007f5e0ff */
[----:B------:R-:W-:Y:S01]  /*51bf0*/  IMAD.X R97, RZ, RZ, RZ, P5 ;  /* 0x000000ffff617224 */ /* 0x000fe200028e06ff */
[----:B------:R-:W-:Y:S01]  /*51c00*/  IADD3.X RZ, P4, PT, R67, R74, RZ, P4, !PT ;  /* 0x0000004a43ff7210 */ /* 0x000fe2000279e4ff */
[----:B------:R-:W-:Y:S01]  /*51c10*/  IMAD.MOV.U32 R74, RZ, RZ, R33 ;  /* 0x000000ffff4a7224 */ /* 0x000fe200078e0021 */
[----:B------:R-:W-:Y:S01]  /*51c20*/  IADD3.X R67, P0, PT, RZ, RZ, RZ, P0, !PT ;  /* 0x000000ffff437210 */ /* 0x000fe2000071e4ff */
[----:B------:R-:W-:-:S03]  /*51c30*/  IMAD.WIDE.U32 R32, R13, R12, RZ ;  /* 0x0000000c0d207225 */ /* 0x000fc600078e00ff */
[----:B------:R-:W-:Y:S01]  /*51c40*/  IADD3.X R67, P3, PT, R67, R116, RZ, P3, !PT ;  /* 0x0000007443437210 */ /* 0x000fe20001f7e4ff */
[----:B------:R-:W-:Y:S01]  /*51c50*/  IMAD.X R87, RZ, RZ, RZ, P0 ;  /* 0x000000ffff577224 */ /* 0x000fe200000e06ff */
[----:B------:R-:W-:Y:S01]  /*51c60*/  IADD3 RZ, P0, PT, R94, R34, RZ ;  /* 0x000000225eff7210 */ /* 0x000fe20007f1e0ff */
[----:B------:R-:W-:Y:S01]  /*51c70*/  IMAD.MOV.U32 R34, RZ, RZ, R135 ;  /* 0x000000ffff227224 */ /* 0x000fe200078e0087 */
[----:B------:R-:W-:Y:S01]  /*51c80*/  IADD3 R33, P5, PT, R134, R33, RZ ;  /* 0x0000002186217210 */ /* 0x000fe20007fbe0ff */
[----:B------:R-:W-:Y:S01]  /*51c90*/  IMAD.X R75, RZ, RZ, RZ, P1 ;  /* 0x000000ffff4b7224 */ /* 0x000fe200008e06ff */
[----:B------:R-:W-:Y:S01]  /*51ca0*/  IADD3 RZ, P1, PT, R112, R118, RZ ;  /* 0x0000007670ff7210 */ /* 0x000fe20007f3e0ff */
[----:B------:R-:W-:Y:S01]  /*51cb0*/  IMAD.WIDE.U32 R118, R141, R8, RZ ;  /* 0x000000088d767225 */ /* 0x000fe200078e00ff */
[----:B------:R-:W-:Y:S02]  /*51cc0*/  IADD3.X RZ, P0, PT, R95, R121, RZ, P0, !PT ;  /* 0x000000795fff7210 */ /* 0x000fe4000071e4ff */
[----:B------:R-:W-:Y:S01]  /*51cd0*/  IADD3.X R138, P3, PT, R87, R117, RZ, P3, !PT ;  /* 0x00000075578a7210 */ /* 0x000fe20001f7e4ff */
[----:B------:R-:W-:Y:S01]  /*51ce0*/  IMAD.WIDE.U32.X R34, R9, R141, R34, P5 ;  /* 0x0000008d09227225 */ /* 0x000fe200028e0422 */
[----:B------:R-:W-:-:S03]  /*51cf0*/  IADD3.X RZ, P1, PT, R113, R43, RZ, P1, !PT ;  /* 0x0000002b71ff7210 */ /* 0x000fc60000f3e4ff */
[----:B------:R-:W-:Y:S01]  /*51d00*/  IMAD.WIDE.U32 R126, P5, R7, R13, R126 ;  /* 0x0000000d077e7225 */ /* 0x000fe200078a007e */
[----:B------:R-:W-:-:S03]  /*51d10*/  IADD3.X R43, P1, PT, R85, R92, RZ, P1, !PT ;  /* 0x0000005c552b7210 */ /* 0x000fc60000f3e4ff */
[----:B------:R-:W-:Y:S01]  /*51d20*/  IMAD.X R117, RZ, RZ, RZ, P5 ;  /* 0x000000ffff757224 */ /* 0x000fe200028e06ff */
[----:B------:R-:W-:Y:S01]  /*51d30*/  IADD3.X R88, P5, PT, R91, R88, RZ, P0, !PT ;  /* 0x000000585b587210 */ /* 0x000fe200007be4ff */
[----:B------:R-:W-:Y:S01]  /*51d40*/  IMAD.WIDE.U32.X R74, R18, -0x7af74000, R74, P2 ;  /* 0x8508c000124a7825 */ /* 0x000fe200010e044a */
[----:B------:R-:W-:Y:S02]  /*51d50*/  IADD3.X R62, P1, PT, R83, R93, RZ, P1, !PT ;  /* 0x0000005d533e7210 */ /* 0x000fe40000f3e4ff */
[----:B------:R-:W-:Y:S01]  /*51d60*/  IADD3.X R92, P5, PT, R97, R89, RZ, P5, !PT ;  /* 0x00000059615c7210 */ /* 0x000fe20002fbe4ff */
[----:B------:R-:W-:Y:S01]  /*51d70*/  IMAD.WIDE.U32 R22, R104, -0x45f6b800, R22 ;  /* 0xba09480068167825 */ /* 0x000fe200078e0016 */
[----:B------:R-:W-:Y:S02]  /*51d80*/  IADD3.X R83, P4, PT, RZ, R74, RZ, P4, !PT ;  /* 0x0000004aff537210 */ /* 0x000fe4000279e4ff */
[----:B------:R-:W-:Y:S01]  /*51d90*/  IADD3.X R88, P2, PT, R88, R31, RZ, P5, !PT ;  /* 0x0000001f58587210 */ /* 0x000fe20002f5e4ff */
[----:B------:R-:W-:-:S03]  /*51da0*/  IMAD.WIDE.U32 R118, P5, R5, R13, R118 ;  /* 0x0000000d05767225 */ /* 0x000fc600078a0076 */
[----:B------:R-:W-:Y:S01]  /*51db0*/  IADD3.X R89, P2, PT, R92, R77, RZ, P2, !PT ;  /* 0x0000004d5c597210 */ /* 0x000fe2000175e4ff */
[----:B------:R-:W-:Y:S01]  /*51dc0*/  IMAD.WIDE.U32 R120, R13, R8, RZ ;  /* 0x000000080d787225 */ /* 0x000fe200078e00ff */
[----:B------:R-:W-:Y:S02]  /*51dd0*/  IADD3.X R125, PT, PT, RZ, RZ, RZ, P5, !PT ;  /* 0x000000ffff7d7210 */ /* 0x000fe40002ffe4ff */
[----:B------:R-:W-:Y:S01]  /*51de0*/  IADD3.X R91, P2, PT, RZ, RZ, RZ, P2, !PT ;  /* 0x000000ffff5b7210 */ /* 0x000fe2000175e4ff */
[----:B------:R-:W-:Y:S01]  /*51df0*/  IMAD.IADD R20, R23, 0x1, R96 ;  /* 0x0000000117147824 */ /* 0x000fe200078e0260 */
[----:B------:R-:W-:Y:S01]  /*51e00*/  IADD3 R31, P5, PT, R118, R121, RZ ;  /* 0x00000079761f7210 */ /* 0x000fe20007fbe0ff */
[----:B------:R-:W-:Y:S01]  /*51e10*/  IMAD.WIDE.U32 R132, R13, R10, RZ ;  /* 0x0000000a0d847225 */ /* 0x000fe200078e00ff */
[----:B------:R-:W-:-:S03]  /*51e20*/  IADD3.X R23, P4, PT, RZ, R75, RZ, P4, !PT ;  /* 0x0000004bff177210 */ /* 0x000fc6000279e4ff */
[----:B------:R-:W-:Y:S01]  /*51e30*/  IMAD.WIDE.U32 R96, R141, R6, RZ ;  /* 0x000000068d607225 */ /* 0x000fe200078e00ff */
[----:B------:R-:W-:Y:S02]  /*51e40*/  IADD3 R87, P0, PT, R126, R133, RZ ;  /* 0x000000857e577210 */ /* 0x000fe40007f1e0ff */
[----:B------:R-:W-:Y:S01]  /*51e50*/  IADD3.X R22, P4, PT, R83, R22, RZ, P4, !PT ;  /* 0x0000001653167210 */ /* 0x000fe2000279e4ff */
[----:B------:R-:W-:-:S03]  /*51e60*/  IMAD.WIDE.U32 R94, R8, R103, R94 ;  /* 0x00000067085e7225 */ /* 0x000fc600078e005e */
[----:B------:R-:W-:Y:S01]  /*51e70*/  IADD3.X R23, P4, PT, R23, R20, RZ, P4, !PT ;  /* 0x0000001417177210 */ /* 0x000fe2000279e4ff */
[----:B------:R-:W-:Y:S01]  /*51e80*/  IMAD.MOV.U32 R124, RZ, RZ, R119 ;  /* 0x000000ffff7c7224 */ /* 0x000fe200078e0077 */
[----:B------:R-:W-:Y:S01]  /*51e90*/  IADD3.X R94, P1, PT, R43, R94, RZ, P1, !PT ;  /* 0x0000005e2b5e7210 */ /* 0x000fe20000f3e4ff */
[----:B------:R-:W-:Y:S02]  /*51ea0*/  IMAD.IADD R95, R95, 0x1, R76 ;  /* 0x000000015f5f7824 */ /* 0x000fe400078e024c */
[----:B------:R-:W-:-:S03]  /*51eb0*/  IMAD.WIDE.U32.X R124, R5, R141, R124, P5 ;  /* 0x0000008d057c7225 */ /* 0x000fc600028e047c */
[----:B------:R-:W-:Y:S01]  /*51ec0*/  IADD3.X R95, P1, PT, R62, R95, RZ, P1, !PT ;  /* 0x0000005f3e5f7210 */ /* 0x000fe20000f3e4ff */
[----:B------:R-:W-:-:S04]  /*51ed0*/  IMAD.WIDE.U32 R112, R12, R21, R112 ;  /* 0x000000150c707225 */ /* 0x000fc800078e0070 */
[----:B------:R-:W-:Y:S02]  /*51ee0*/  IMAD.MOV.U32 R116, RZ, RZ, R127 ;  /* 0x000000ffff747224 */ /* 0x000fe400078e007f */
[----:B------:R-:W-:-:S04]  /*51ef0*/  IMAD.WIDE.U32 R96, P5, R3, R13, R96 ;  /* 0x0000000d03607225 */ /* 0x000fc800078a0060 */
[----:B------:R-:W-:-:S04]  /*51f00*/  IMAD.WIDE.U32 R76, R13, R6, RZ ;  /* 0x000000060d4c7225 */ /* 0x000fc800078e00ff */
[----:B------:R-:W-:Y:S01]  /*51f10*/  IMAD.WIDE.U32.X R116, R7, R141, R116, P0 ;  /* 0x0000008d07747225 */ /* 0x000fe200000e0474 */
[----:B------:R-:W-:-:S03]  /*51f20*/  IADD3 RZ, P0, PT, R112, R84, RZ ;  /* 0x0000005470ff7210 */ /* 0x000fc60007f1e0ff */
[----:B------:R-:W-:Y:S01]  /*51f30*/  IMAD.X R99, RZ, RZ, RZ, P2 ;  /* 0x000000ffff637224 */ /* 0x000fe200010e06ff */
[----:B------:R-:W-:Y:S01]  /*51f40*/  IADD3 R43, P2, PT, R96, R77, RZ ;  /* 0x0000004d602b7210 */ /* 0x000fe20007f5e0ff */
[----:B------:R-:W-:-:S04]  /*51f50*/  IMAD.WIDE.U32 R84, R141, R4, RZ ;  /* 0x000000048d547225 */ /* 0x000fc800078e00ff */
[----:B------:R-:W-:Y:S02]  /*51f60*/  IMAD.X R75, RZ, RZ, RZ, P5 ;  /* 0x000000ffff4b7224 */ /* 0x000fe400028e06ff */
[----:B------:R-:W-:Y:S02]  /*51f70*/  IMAD.MOV.U32 R74, RZ, RZ, R97 ;  /* 0x000000ffff4a7224 */ /* 0x000fe400078e0061 */
[----:B------:R-:W-:-:S04]  /*51f80*/  IMAD.WIDE.U32 R84, P5, R2, R13, R84 ;  /* 0x0000000d02547225 */ /* 0x000fc800078a0054 */
[----:B------:R-:W-:Y:S01]  /*51f90*/  IMAD.WIDE.U32.X R74, R3, R141, R74, P2 ;  /* 0x0000008d034a7225 */ /* 0x000fe200010e044a */
[----:B------:R-:W-:-:S03]  /*51fa0*/  IADD3 RZ, P2, PT, R88, R82, RZ ;  /* 0x0000005258ff7210 */ /* 0x000fc60007f5e0ff */
[----:B------:R-:W-:Y:S01]  /*51fb0*/  IMAD.MOV.U32 R82, RZ, RZ, R85 ;  /* 0x000000ffff527224 */ /* 0x000fe200078e0055 */
[----:B------:R-:W-:Y:S01]  /*51fc0*/  IADD3.X RZ, P2, PT, R89, R131, RZ, P2, !PT ;  /* 0x0000008359ff7210 */ /* 0x000fe2000175e4ff */
[----:B------:R-:W-:Y:S01]  /*51fd0*/  IMAD.WIDE.U32 R92, R13, R4, RZ ;  /* 0x000000040d5c7225 */ /* 0x000fe200078e00ff */
[----:B------:R-:W-:Y:S02]  /*51fe0*/  IADD3.X R85, P1, PT, RZ, RZ, RZ, P1, !PT ;  /* 0x000000ffff557210 */ /* 0x000fe40000f3e4ff */
[----:B------:R-:W-:Y:S01]  /*51ff0*/  IADD3.X R102, P2, PT, R91, R122, RZ, P2, !PT ;  /* 0x0000007a5b667210 */ /* 0x000fe2000175e4ff */
[----:B------:R-:W-:Y:S02]  /*52000*/  IMAD.IADD R113, R113, 0x1, R26 ;  /* 0x0000000171717824 */ /* 0x000fe400078e021a */
[----:B------:R-:W-:Y:S01]  /*52010*/  IMAD.X R83, RZ, RZ, RZ, P5 ;  /* 0x000000ffff537224 */ /* 0x000fe200028e06ff */
[----:B------:R-:W-:Y:S01]  /*52020*/  IADD3 R62, P5, PT, R84, R93, RZ ;  /* 0x0000005d543e7210 */ /* 0x000fe20007fbe0ff */
[----:B------:R-:W-:Y:S01]  /*52030*/  IMAD.X R77, RZ, RZ, RZ, P1 ;  /* 0x000000ffff4d7224 */ /* 0x000fe200008e06ff */
[----:B------:R-:W-:Y:S01]  /*52040*/  IADD3.X R122, P1, PT, R99, R123, RZ, P2, !PT ;  /* 0x0000007b637a7210 */ /* 0x000fe2000173e4ff */
[----:B------:R-:W-:Y:S01]  /*52050*/  IMAD.WIDE.U32 R88, R6, R103, R88 ;  /* 0x0000006706587225 */ /* 0x000fe200078e0058 */
[----:B------:R-:W-:-:S02]  /*52060*/  IADD3.X RZ, P2, PT, R113, R81, RZ, P0, !PT ;  /* 0x0000005171ff7210 */ /* 0x000fc4000075e4ff */
[----:B------:R-:W-:Y:S01]  /*52070*/  IADD3.X R26, P0, PT, R102, R69, RZ, P1, !PT ;  /* 0x00000045661a7210 */ /* 0x000fe20000f1e4ff */
[----:B------:R-:W-:Y:S01]  /*52080*/  IMAD.WIDE.U32.X R82, R2, R141, R82, P5 ;  /* 0x0000008d02527225 */ /* 0x000fe200028e0452 */
[----:B------:R-:W-:Y:S02]  /*52090*/  IADD3 RZ, P5, PT, R94, R24, RZ ;  /* 0x000000185eff7210 */ /* 0x000fe40007fbe0ff */
[----:B------:R-:W-:Y:S01]  /*520a0*/  IADD3.X R91, P1, PT, RZ, R78, RZ, P2, !PT ;  /* 0x0000004eff5b7210 */ /* 0x000fe2000173e4ff */
[----:B------:R-:W-:Y:S01]  /*520b0*/  IMAD.IADD R81, R89, 0x1, R66 ;  /* 0x0000000159517824 */ /* 0x000fe200078e0242 */
[----:B------:R-:W-:Y:S01]  /*520c0*/  IADD3 RZ, P2, PT, R26, R106, RZ ;  /* 0x0000006a1aff7210 */ /* 0x000fe20007f5e0ff */
[----:B------:R-:W-:Y:S01]  /*520d0*/  IMAD.WIDE.U32 R106, R139, R12, RZ ;  /* 0x0000000c8b6a7225 */ /* 0x000fe200078e00ff */
[----:B------:R-:W-:Y:S02]  /*520e0*/  IADD3.X R27, P0, PT, R122, R27, RZ, P0, !PT ;  /* 0x0000001b7a1b7210 */ /* 0x000fe4000071e4ff */
[----:B------:R-:W-:Y:S01]  /*520f0*/  IADD3.X RZ, P5, PT, R95, R25, RZ, P5, !PT ;  /* 0x000000195fff7210 */ /* 0x000fe20002fbe4ff */
[----:B------:R-:W-:Y:S01]  /*52100*/  IMAD.WIDE.U32 R24, R42, R13, R112 ;  /* 0x0000000d2a187225 */ /* 0x000fe200078e0070 */
[----:B------:R-:W-:-:S02]  /*52110*/  IADD3.X R69, P1, PT, RZ, R79, RZ, P1, !PT ;  /* 0x0000004fff457210 */ /* 0x000fc40000f3e4ff */
[----:B------:R-:W-:Y:S01]  /*52120*/  IADD3.X RZ, P2, PT, R27, R65, RZ, P2, !PT ;  /* 0x000000411bff7210 */ /* 0x000fe2000175e4ff */
[----:B------:R-:W-:Y:S01]  /*52130*/  IMAD.WIDE.U32 R94, R10, R21, R94 ;  /* 0x000000150a5e7225 */ /* 0x000fe200078e005e */
[----:B------:R-:W-:Y:S02]  /*52140*/  IADD3.X R65, P0, PT, RZ, RZ, RZ, P0, !PT ;  /* 0x000000ffff417210 */ /* 0x000fe4000071e4ff */
[----:B------:R-:W-:Y:S01]  /*52150*/  IADD3.X R85, P5, PT, R85, R72, RZ, P5, !PT ;  /* 0x0000004855557210 */ /* 0x000fe20002fbe4ff */
[----:B------:R-:W-:Y:S01]  /*52160*/  IMAD.IADD R25, R25, 0x1, R90 ;  /* 0x0000000119197824 */ /* 0x000fe200078e025a */
[----:B------:R-:W-:Y:S01]  /*52170*/  IADD3.X R90, P1, PT, R91, R94, RZ, P1, !PT ;  /* 0x0000005e5b5a7210 */ /* 0x000fe20000f3e4ff */
[----:B------:R-:W-:Y:S01]  /*52180*/  IMAD.IADD R102, R95, 0x1, R80 ;  /* 0x000000015f667824 */ /* 0x000fe200078e0250 */
[----:B------:R-:W-:Y:S01]  /*52190*/  IADD3.X R65, P2, PT, R65, R28, RZ, P2, !PT ;  /* 0x0000001c41417210 */ /* 0x000fe2000175e4ff */
[----:B------:R-:W-:Y:S01]  /*521a0*/  IMAD.WIDE.U32 R78, R139, R42, RZ ;  /* 0x0000002a8b4e7225 */ /* 0x000fe200078e00ff */
[----:B------:R-:W-:-:S02]  /*521b0*/  IADD3.X R80, P5, PT, R77, R73, RZ, P5, !PT ;  /* 0x000000494d507210 */ /* 0x000fc40002fbe4ff */
[----:B------:R-:W-:Y:S01]  /*521c0*/  IADD3.X R91, P1, PT, R69, R102, RZ, P1, !PT ;  /* 0x00000066455b7210 */ /* 0x000fe20000f3e4ff */
[----:B------:R-:W-:Y:S01]  /*521d0*/  IMAD.WIDE.U32 R112, R19, R10, RZ ;  /* 0x0000000a13707225 */ /* 0x000fe200078e00ff */
[----:B------:R-:W-:Y:S02]  /*521e0*/  IADD3.X R69, PT, PT, R29, RZ, RZ, P2, P0 ;  /* 0x000000ff1d457210 */ /* 0x000fe400017e04ff */
[----:B------:R-:W-:Y:S01]  /*521f0*/  IADD3.X R97, P1, PT, RZ, RZ, RZ, P1, !PT ;  /* 0x000000ffff617210 */ /* 0x000fe20000f3e4ff */
[----:B------:R-:W-:Y:S01]  /*52200*/  IMAD.WIDE.U32 R28, P2, R11, R19, R78 ;  /* 0x000000130b1c7225 */ /* 0x000fe2000784004e */
[----:B------:R-:W-:Y:S02]  /*52210*/  IADD3.X R130, P0, PT, R85, R88, RZ, P5, !PT ;  /* 0x0000005855827210 */ /* 0x000fe40002f1e4ff */
[----:B------:R-:W-:Y:S01]  /*52220*/  IADD3.X R85, PT, PT, RZ, RZ, RZ, P1, !PT ;  /* 0x000000ffff557210 */ /* 0x000fe20000ffe4ff */
[----:B------:R-:W-:Y:S01]  /*52230*/  IMAD.WIDE.U32 R78, R19, R42, RZ ;  /* 0x0000002a134e7225 */ /* 0x000fe200078e00ff */
[----:B------:R-:W-:-:S02]  /*52240*/  IADD3 RZ, P1, PT, R90, R32, RZ ;  /* 0x000000205aff7210 */ /* 0x000fc40007f3e0ff */
[----:B------:R-:W-:Y:S01]  /*52250*/  IADD3.X R131, P0, PT, R80, R81, RZ, P0, !PT ;  /* 0x0000005150837210 */ /* 0x000fe2000071e4ff */
[----:B------:R-:W-:Y:S01]  /*52260*/  IMAD.X R73, RZ, RZ, RZ, P2 ;  /* 0x000000ffff497224 */ /* 0x000fe200010e06ff */
[----:B------:R-:W-:Y:S01]  /*52270*/  IADD3 R77, P5, PT, R28, R79, RZ ;  /* 0x0000004f1c4d7210 */ /* 0x000fe20007fbe0ff */
[----:B------:R-:W-:Y:S01]  /*52280*/  IMAD.MOV.U32 R72, RZ, RZ, R29 ;  /* 0x000000ffff487224 */ /* 0x000fe200078e001d */
[----:B------:R-:W-:Y:S01]  /*52290*/  IADD3.X RZ, P1, PT, R91, R33, RZ, P1, !PT ;  /* 0x000000215bff7210 */ /* 0x000fe20000f3e4ff */
[----:B------:R-:W-:Y:S01]  /*522a0*/  IMAD.WIDE.U32 R32, R19, R12, RZ ;  /* 0x0000000c13207225 */ /* 0x000fe200078e00ff */
[----:B------:R-:W-:Y:S02]  /*522b0*/  IADD3 RZ, P2, PT, R130, R36, RZ ;  /* 0x0000002482ff7210 */ /* 0x000fe40007f5e0ff */
[----:B------:R-:W-:Y:S01]  /*522c0*/  IADD3.X R97, P1, PT, R97, R34, RZ, P1, !PT ;  /* 0x0000002261617210 */ /* 0x000fe20000f3e4ff */
[----:B------:R-:W-:Y:S01]  /*522d0*/  IMAD.WIDE.U32.X R72, R11, R139, R72, P5 ;  /* 0x0000008b0b487225 */ /* 0x000fe200028e0448 */
[----:B------:R-:W-:-:S02]  /*522e0*/  IADD3.X RZ, P2, PT, R131, R37, RZ, P2, !PT ;  /* 0x0000002583ff7210 */ /* 0x000fc4000175e4ff */
[----:B------:R-:W-:Y:S01]  /*522f0*/  IADD3.X R85, P1, PT, R85, R35, RZ, P1, !PT ;  /* 0x0000002355557210 */ /* 0x000fe20000f3e4ff */
[----:B------:R-:W-:Y:S01]  /*52300*/  IMAD.WIDE.U32 R106, P5, R9, R19, R106 ;  /* 0x00000013096a7225 */ /* 0x000fe200078a006a */
[----:B------:R-:W-:Y:S02]  /*52310*/  IADD3.X R24, P3, PT, R67, R24, RZ, P3, !PT ;  /* 0x0000001843187210 */ /* 0x000fe40001f7e4ff */
[----:B------:R-:W-:Y:S01]  /*52320*/  IADD3.X R93, P0, PT, RZ, RZ, RZ, P0, !PT ;  /* 0x000000ffff5d7210 */ /* 0x000fe2000071e4ff */
[----:B------:R-:W-:Y:S01]  /*52330*/  IMAD.X R123, RZ, RZ, RZ, P5 ;  /* 0x000000ffff7b7224 */ /* 0x000fe200028e06ff */
[----:B------:R-:W-:Y:S01]  /*52340*/  IADD3 R29, P5, PT, R106, R33, RZ ;  /* 0x000000216a1d7210 */ /* 0x000fe20007fbe0ff */
[----:B------:R-:W-:Y:S01]  /*52350*/  IMAD.WIDE.U32 R80, R139, R10, RZ ;  /* 0x0000000a8b507225 */ /* 0x000fe200078e00ff */
[----:B------:R-:W-:Y:S02]  /*52360*/  IADD3.X R93, P2, PT, R93, R70, RZ, P2, !PT ;  /* 0x000000465d5d7210 */ /* 0x000fe4000175e4ff */
[----:B------:R-:W-:Y:S01]  /*52370*/  IADD3.X R25, P3, PT, R138, R25, RZ, P3, !PT ;  /* 0x000000198a197210 */ /* 0x000fe20001f7e4ff */
[----:B------:R-:W-:-:S02]  /*52380*/  IMAD.MOV.U32 R122, RZ, RZ, R107 ;  /* 0x000000ffff7a7224 */ /* 0x000fc400078e006b */
[----:B------:R-:W-:-:S04]  /*52390*/  IMAD.WIDE.U32 R34, R139, R8, RZ ;  /* 0x000000088b227225 */ /* 0x000fc800078e00ff */
[----:B------:R-:W-:-:S04]  /*523a0*/  IMAD.WIDE.U32.X R122, R9, R139, R122, P5 ;  /* 0x0000008b097a7225 */ /* 0x000fc800028e047a */
[----:B------:R-:W-:-:S04]  /*523b0*/  IMAD.WIDE.U32 R80, P5, R7, R19, R80 ;  /* 0x0000001307507225 */ /* 0x000fc800078a0050 */
[----:B------:R-:W-:Y:S02]  /*523c0*/  IMAD.X R37, RZ, RZ, RZ, P5 ;  /* 0x000000ffff257224 */ /* 0x000fe400028e06ff */
[----:B------:R-:W-:-:S04]  /*523d0*/  IMAD.WIDE.U32 R66, R19, R8, RZ ;  /* 0x0000000813427225 */ /* 0x000fc800078e00ff */
[----:B------:R-:W-:-:S04]  /*523e0*/  IMAD.WIDE.U32 R34, P5, R5, R19, R34 ;  /* 0x0000001305227225 */ /* 0x000fc800078a0022 */
[----:B------:R-:W-:Y:S01]  /*523f0*/  IMAD.X R95, RZ, RZ, RZ, P5 ;  /* 0x000000ffff5f7224 */ /* 0x000fe200028e06ff */
[----:B------:R-:W-:Y:S01]  /*52400*/  IADD3 R67, P5, PT, R34, R67, RZ ;  /* 0x0000004322437210 */ /* 0x000fe20007fbe0ff */
[----:B------:R-:W-:Y:S01]  /*52410*/  IMAD.X R79, RZ, RZ, RZ, P0 ;  /* 0x000000ffff4f7224 */ /* 0x000fe200000e06ff */
[----:B------:R-:W-:Y:S01]  /*52420*/  IADD3 R33, P0, PT, R80, R113, RZ ;  /* 0x0000007150217210 */ /* 0x000fe20007f1e0ff */
[----:B------:R-:W-:-:S04]  /*52430*/  IMAD.WIDE.U32 R88, R139, R6, RZ ;  /* 0x000000068b587225 */ /* 0x000fc800078e00ff */
[----:B------:R-:W-:Y:S02]  /*52440*/  IMAD.MOV.U32 R94, RZ, RZ, R35 ;  /* 0x000000ffff5e7224 */ /* 0x000fe400078e0023 */
[----:B------:R-:W-:-:S04]  /*52450*/  IMAD.WIDE.U32 R130, R8, R21, R130 ;  /* 0x0000001508827225 */ /* 0x000fc800078e0082 */
[----:B------:R-:W-:Y:S01]  /*52460*/  IMAD.MOV.U32 R36, RZ, RZ, R81 ;  /* 0x000000ffff247224 */ /* 0x000fe200078e0051 */
[----:B------:R-:W-:Y:S01]  /*52470*/  IADD3.X R81, P2, PT, R79, R71, RZ, P2, !PT ;  /* 0x000000474f517210 */ /* 0x000fe2000175e4ff */
[----:B------:R-:W-:Y:S01]  /*52480*/  IMAD.WIDE.U32 R90, R12, R13, R90 ;  /* 0x0000000d0c5a7225 */ /* 0x000fe200078e005a */
[----:B------:R-:W-:-:S03]  /*52490*/  IADD3.X R130, P1, PT, R97, R130, RZ, P1, !PT ;  /* 0x0000008261827210 */ /* 0x000fc60000f3e4ff */
[----:B------:R-:W-:-:S04]  /*524a0*/  IMAD.WIDE.U32.X R94, R5, R139, R94, P5 ;  /* 0x0000008b055e7225 */ /* 0x000fc800028e045e */
[----:B------:R-:W-:-:S04]  /*524b0*/  IMAD.WIDE.U32 R70, R19, R6, RZ ;  /* 0x0000000613467225 */ /* 0x000fc800078e00ff */
[----:B------:R-:W-:-:S04]  /*524c0*/  IMAD.WIDE.U32 R88, P5, R3, R19, R88 ;  /* 0x0000001303587225 */ /* 0x000fc800078a0058 */
[----:B------:R-:W-:Y:S02]  /*524d0*/  IMAD.IADD R136, R131, 0x1, R136 ;  /* 0x0000000183887824 */ /* 0x000fe400078e0288 */
[----:B------:R-:W-:Y:S01]  /*524e0*/  IMAD.WIDE.U32.X R36, R7, R139, R36, P0 ;  /* 0x0000008b07247225 */ /* 0x000fe200000e0424 */
[----:B------:R-:W-:Y:S02]  /*524f0*/  IADD3 RZ, P0, PT, R90, R78, RZ ;  /* 0x0000004e5aff7210 */ /* 0x000fe40007f1e0ff */
[----:B------:R-:W-:Y:S01]  /*52500*/  IADD3.X R131, P1, PT, R85, R136, RZ, P1, !PT ;  /* 0x0000008855837210 */ /* 0x000fe20000f3e4ff */
[----:B------:R-:W-:-:S04]  /*52510*/  IMAD.WIDE.U32 R26, R4, R103, R26 ;  /* 0x00000067041a7225 */ /* 0x000fc800078e001a */
[----:B------:R-:W-:Y:S01]  /*52520*/  IMAD.X R103, RZ, RZ, RZ, P5 ;  /* 0x000000ffff677224 */ /* 0x000fe200028e06ff */
[----:B------:R-:W-:Y:S01]  /*52530*/  IADD3 R35, P5, PT, R88, R71, RZ ;  /* 0x0000004758237210 */ /* 0x000fe20007fbe0ff */
[----:B------:R-:W-:Y:S01]  /*52540*/  IMAD.WIDE.U32 R78, R139, R4, RZ ;  /* 0x000000048b4e7225 */ /* 0x000fe200078e00ff */
[----:B------:R-:W-:-:S03]  /*52550*/  IADD3.X R26, P2, PT, R93, R26, RZ, P2, !PT ;  /* 0x0000001a5d1a7210 */ /* 0x000fc6000175e4ff */
[----:B------:R-:W-:Y:S01]  /*52560*/  IMAD.MOV.U32 R102, RZ, RZ, R89 ;  /* 0x000000ffff667224 */ /* 0x000fe200078e0059 */
[----:B------:R-:W-:Y:S01]  /*52570*/  IADD3.X R89, P1, PT, RZ, RZ, RZ, P1, !PT ;  /* 0x000000ffff597210 */ /* 0x000fe20000f3e4ff */
[----:B------:R-:W-:Y:S02]  /*52580*/  IMAD.IADD R140, R27, 0x1, R98 ;  /* 0x000000011b8c7824 */ /* 0x000fe400078e0262 */
[----:B------:R-:W-:-:S03]  /*52590*/  IMAD.WIDE.U32.X R102, R3, R139, R102, P5 ;  /* 0x0000008b03667225 */ /* 0x000fc600028e0466 */
[----:B------:R-:W-:Y:S01]  /*525a0*/  IADD3.X R27, P2, PT, R81, R140, RZ, P2, !PT ;  /* 0x0000008c511b7210 */ /* 0x000fe2000175e4ff */
[----:B------:R-:W-:-:S04]  /*525b0*/  IMAD.WIDE.U32 R78, P5, R2, R19, R78 ;  /* 0x00000013024e7225 */ /* 0x000fc800078a004e */
[----:B------:R-:W-:Y:S01]  /*525c0*/  IMAD.WIDE.U32 R98, R19, R4, RZ ;  /* 0x0000000413627225 */ /* 0x000fe200078e00ff */
[----:B------:R-:W-:Y:S02]  /*525d0*/  MOV R136, R79 ;  /* 0x0000004f00887202 */ /* 0x000fe40000000f00 */
[----:B------:R-:W-:Y:S01]  /*525e0*/  IADD3.X R79, P2, PT, RZ, RZ, RZ, P2, !PT ;  /* 0x000000ffff4f7210 */ /* 0x000fe2000175e4ff */
[----:B------:R-:W-:Y:S02]  /*525f0*/  IMAD.IADD R91, R91, 0x1, R134 ;  /* 0x000000015b5b7824 */ /* 0x000fe400078e0286 */
[----:B------:R-:W-:Y:S01]  /*52600*/  IMAD.X R137, RZ, RZ, RZ, P5 ;  /* 0x000000ffff897224 */ /* 0x000fe200028e06ff */
[----:B------:R-:W-:Y:S01]  /*52610*/  IADD3 R71, P5, PT, R78, R99, RZ ;  /* 0x000000634e477210 */ /* 0x000fe20007fbe0ff */
[----:B------:R-:W-:Y:S01]  /*52620*/  IMAD.X R93, RZ, RZ, RZ, P1 ;  /* 0x000000ffff5d7224 */ /* 0x000fe200008e06ff */
[----:B------:R-:W-:Y:S02]  /*52630*/  IADD3 RZ, P1, PT, R130, R132, RZ ;  /* 0x0000008482ff7210 */ /* 0x000fe40007f3e0ff */
[----:B------:R-:W-:Y:S01]  /*52640*/  IADD3.X RZ, P0, PT, R91, R77, RZ, P0, !PT ;  /* 0x0000004d5bff7210 */ /* 0x000fe2000071e4ff */
[----:B------:R-:W-:Y:S01]  /*52650*/  IMAD.WIDE.U32.X R136, R2, R139, R136, P5 ;  /* 0x0000008b02887225 */ /* 0x000fe200028e0488 */
[----:B------:R-:W-:-:S02]  /*52660*/  IADD3.X RZ, P1, PT, R131, R87, RZ, P1, !PT ;  /* 0x0000005783ff7210 */ /* 0x000fc40000f3e4ff */
[----:B------:R-:W-:Y:S01]  /*52670*/  IADD3.X R81, P5, PT, RZ, R72, RZ, P0, !PT ;  /* 0x00000048ff517210 */ /* 0x000fe200007be4ff */
[----:B------:R-:W-:Y:S01]  /*52680*/  IMAD.X R77, RZ, RZ, RZ, P2 ;  /* 0x000000ffff4d7224 */ /* 0x000fe200010e06ff */
[----:B------:R-:W-:Y:S01]  /*52690*/  IADD3.X R87, P1, PT, R89, R116, RZ, P1, !PT ;  /* 0x0000007459577210 */ /* 0x000fe20000f3e4ff */
[----:B------:R-:W-:Y:S01]  /*526a0*/  IMAD.WIDE.U32 R130, R10, R13, R130 ;  /* 0x0000000d0a827225 */ /* 0x000fe200078e0082 */
[----:B------:R-:W-:Y:S02]  /*526b0*/  IADD3 RZ, P0, PT, R26, R128, RZ ;  /* 0x000000801aff7210 */ /* 0x000fe40007f1e0ff */
[----:B------:R-:W-:Y:S01]  /*526c0*/  IADD3.X R85, P2, PT, RZ, R73, RZ, P5, !PT ;  /* 0x00000049ff557210 */ /* 0x000fe20002f5e4ff */
[----:B------:R-:W-:Y:S01]  /*526d0*/  IMAD.WIDE.U32 R128, R6, R21, R26 ;  /* 0x0000001506807225 */ /* 0x000fe200078e001a */
[----:B------:R-:W-:Y:S02]  /*526e0*/  IADD3.X R116, P1, PT, R93, R117, RZ, P1, !PT ;  /* 0x000000755d747210 */ /* 0x000fe40000f3e4ff */
[----:B------:R-:W-:Y:S01]  /*526f0*/  IADD3.X R26, P2, PT, R81, R130, RZ, P2, !PT ;  /* 0x00000082511a7210 */ /* 0x000fe2000175e4ff */
[----:B------:R-:W-:Y:S01]  /*52700*/  IMAD.IADD R81, R129, 0x1, R86 ;  /* 0x0000000181517824 */ /* 0x000fe200078e0256 */
[----:B------:R-:W-:Y:S01]  /*52710*/  IADD3.X R128, P1, PT, R87, R128, RZ, P1, !PT ;  /* 0x0000008057807210 */ /* 0x000fe20000f3e4ff */
[----:B------:R-:W-:Y:S01]  /*52720*/  IMAD.IADD R126, R131, 0x1, R126 ;  /* 0x00000001837e7824 */ /* 0x000fe200078e027e */
[----:B------:R-:W-:Y:S01]  /*52730*/  IADD3.X RZ, P0, PT, R27, R105, RZ, P0, !PT ;  /* 0x000000691bff7210 */ /* 0x000fe2000071e4ff */
[----:B------:R-:W-:Y:S01]  /*52740*/  IMAD.WIDE.U32 R72, R14, 0xf5138f, RZ ;  /* 0x00f5138f0e487825 */ /* 0x000fe200078e00ff */
[----:B------:R-:W-:-:S02]  /*52750*/  IADD3.X R129, P1, PT, R116, R81, RZ, P1, !PT ;  /* 0x0000005174817210 */ /* 0x000fc40000f3e4ff */
[----:B------:R-:W-:Y:S01]  /*52760*/  IADD3.X R27, P2, PT, R85, R126, RZ, P2, !PT ;  /* 0x0000007e551b7210 */ /* 0x000fe2000175e4ff */
[C---:B------:R-:W-:Y:S01]  /*52770*/  IMAD.WIDE.U32 R126, R104.reuse, 0xf5138f, RZ ;  /* 0x00f5138f687e7825 */ /* 0x040fe200078e00ff */
[----:B------:R-:W-:Y:S02]  /*52780*/  IADD3.X R89, P1, PT, RZ, RZ, RZ, P1, !PT ;  /* 0x000000ffff597210 */ /* 0x000fe40000f3e4ff */
[----:B------:R-:W-:Y:S01]  /*52790*/  IADD3.X R130, P0, PT, R79, R110, RZ, P0, !PT ;  /* 0x0000006e4f827210 */ /* 0x000fe2000071e4ff */
[----:B------:R-:W-:Y:S01]  /*527a0*/  IMAD.WIDE.U32 R86, P5, R104, 0x1a22d9f3, R72 ;  /* 0x1a22d9f368567825 */ /* 0x000fe200078a0048 */
[----:B------:R-:W-:Y:S02]  /*527b0*/  IADD3.X R93, P2, PT, RZ, RZ, RZ, P2, !PT ;  /* 0x000000ffff5d7210 */ /* 0x000fe4000175e4ff */
[----:B------:R-:W-:Y:S01]  /*527c0*/  IADD3.X R81, P3, PT, RZ, RZ, RZ, P3, !PT ;  /* 0x000000ffff517210 */ /* 0x000fe20001f7e4ff */
[----:B------:R-:W-:Y:S01]  /*527d0*/  IMAD.WIDE.U32 R72, R18, 0x30000000, RZ ;  /* 0x3000000012487825 */ /* 0x000fe200078e00ff */
[----:B------:R-:W-:-:S03]  /*527e0*/  IADD3.X R132, P0, PT, R77, R111, RZ, P0, !PT ;  /* 0x0000006f4d847210 */ /* 0x000fc6000071e4ff */
[----:B------:R-:W-:-:S04]  /*527f0*/  IMAD.WIDE.U32 R116, R108, 0x30000000, RZ ;  /* 0x300000006c747825 */ /* 0x000fc800078e00ff */
[----:B------:R-:W-:Y:S01]  /*52800*/  IMAD.X R85, RZ, RZ, RZ, P1 ;  /* 0x000000ffff557224 */ /* 0x000fe200008e06ff */
[----:B------:R-:W-:Y:S01]  /*52810*/  IADD3 RZ, P1, PT, R26, R32, RZ ;  /* 0x000000201aff7210 */ /* 0x000fe20007f3e0ff */
[----:B------:R-:W-:Y:S01]  /*52820*/  IMAD.X R111, RZ, RZ, RZ, P5 ;  /* 0x000000ffff6f7224 */ /* 0x000fe200028e06ff */
[----:B------:R-:W-:Y:S01]  /*52830*/  IADD3 R77, P5, PT, R86, R127, RZ ;  /* 0x0000007f564d7210 */ /* 0x000fe20007fbe0ff */
[----:B------:R-:W-:Y:S01]  /*52840*/  IMAD.X R97, RZ, RZ, RZ, P2 ;  /* 0x000000ffff617224 */ /* 0x000fe200010e06ff */
[----:B------:R-:W-:Y:S01]  /*52850*/  IADD3.X RZ, P1, PT, R27, R29, RZ, P1, !PT ;  /* 0x0000001d1bff7210 */ /* 0x000fe20000f3e4ff */
[----:B------:R-:W-:-:S03]  /*52860*/  IMAD.WIDE.U32 R72, P2, R108, 0x170b5d44, R72 ;  /* 0x170b5d446c487825 */ /* 0x000fc60007840048 */
[----:B------:R-:W-:Y:S01]  /*52870*/  IADD3.X R29, P1, PT, R93, R122, RZ, P1, !PT ;  /* 0x0000007a5d1d7210 */ /* 0x000fe20000f3e4ff */
[----:B------:R-:W-:Y:S02]  /*52880*/  IMAD.MOV.U32 R110, RZ, RZ, R87 ;  /* 0x000000ffff6e7224 */ /* 0x000fe400078e0057 */
        /* <DEDUP_REMOVED lines=12> */
[----:B------:R-:W-:Y:S01]  /*52950*/  IMAD.WIDE.U32 R122, R4, R21, R116 ;  /* 0x00000015047a7225 */ /* 0x000fe200078e0074 */
[----:B------:R-:W-:Y:S02]  /*52960*/  IADD3.X R89, P2, PT, R89, R124, RZ, P2, !PT ;  /* 0x0000007c59597210 */ /* 0x000fe4000175e4ff */
[----:B------:R-:W-:Y:S01]  /*52970*/  IADD3.X R73, P4, PT, RZ, RZ, RZ, P4, !PT ;  /* 0x000000ffff497210 */ /* 0x000fe2000279e4ff */
[----:B------:R-:W-:Y:S01]  /*52980*/  IMAD.WIDE.U32 R20, R8, R13, R128 ;  /* 0x0000000d08147225 */ /* 0x000fe200078e0080 */
[----:B------:R-:W-:Y:S02]  /*52990*/  IADD3.X RZ, P3, PT, R23, R87, RZ, P3, !PT ;  /* 0x0000005717ff7210 */ /* 0x000fe40001f7e4ff */
[----:B------:R-:W-:Y:S01]  /*529a0*/  IADD3.X R85, P2, PT, R85, R125, RZ, P2, !PT ;  /* 0x0000007d55557210 */ /* 0x000fe2000175e4ff */
[----:B------:R-:W-:Y:S01]  /*529b0*/  IMAD.IADD R118, R21, 0x1, R118 ;  /* 0x0000000115767824 */ /* 0x000fe200078e0276 */
[----:B------:R-:W-:Y:S01]  /*529c0*/  IADD3.X R20, P1, PT, R29, R20, RZ, P1, !PT ;  /* 0x000000141d147210 */ /* 0x000fe20000f3e4ff */
[----:B------:R-:W-:Y:S01]  /*529d0*/  IMAD.WIDE.U32.X R120, R18, 0x170b5d44, R120, P5 ;  /* 0x170b5d4412787825 */ /* 0x000fe200028e0478 */
[----:B------:R-:W-:-:S02]  /*529e0*/  IADD3 RZ, P5, PT, R24, R126, RZ ;  /* 0x0000007e18ff7210 */ /* 0x000fc40007fbe0ff */
[----:B------:R-:W-:Y:S01]  /*529f0*/  IADD3.X R21, P1, PT, R31, R118, RZ, P1, !PT ;  /* 0x000000761f157210 */ /* 0x000fe20000f3e4ff */
[----:B------:R-:W-:Y:S01]  /*52a00*/  IMAD.X R31, RZ, RZ, RZ, P4 ;  /* 0x000000ffff1f7224 */ /* 0x000fe200020e06ff */
[----:B------:R-:W-:Y:S01]  /*52a10*/  IADD3 R68, PT, PT, R123, R68, RZ ;  /* 0x000000447b447210 */ /* 0x000fe20007ffe0ff */
[----:B------:R-:W-:Y:S01]  /*52a20*/  IMAD.WIDE.U32 R118, R17, R4, RZ ;  /* 0x0000000411767225 */ /* 0x000fe200078e00ff */
[----:B------:R-:W-:Y:S02]  /*52a30*/  IADD3.X R126, P2, PT, R89, R122, RZ, P2, !PT ;  /* 0x0000007a597e7210 */ /* 0x000fe4000175e4ff */
[----:B------:R-:W-:Y:S01]  /*52a40*/  IADD3.X RZ, P5, PT, R25, R77, RZ, P5, !PT ;  /* 0x0000004d19ff7210 */ /* 0x000fe20002fbe4ff */
[----:B------:R-:W-:Y:S01]  /*52a50*/  IMAD.WIDE.U32 R24, R104, 0xf5138f, R24 ;  /* 0x00f5138f68187825 */ /* 0x000fe200078e0018 */
[----:B------:R-:W-:Y:S02]  /*52a60*/  IADD3.X R73, P3, PT, R73, R120, RZ, P3, !PT ;  /* 0x0000007849497210 */ /* 0x000fe40001f7e4ff */
[----:B------:R-:W-:Y:S01]  /*52a70*/  IADD3.X R127, P2, PT, R85, R68, RZ, P2, !PT ;  /* 0x00000044557f7210 */ /* 0x000fe2000175e4ff */
[----:B------:R-:W-:Y:S01]  /*52a80*/  IMAD.IADD R65, R25, 0x1, R86 ;  /* 0x0000000119417824 */ /* 0x000fe200078e0256 */
[----:B------:R-:W-:Y:S01]  /*52a90*/  IADD3.X R29, P5, PT, R81, R110, RZ, P5, !PT ;  /* 0x0000006e511d7210 */ /* 0x000fe20002fbe4ff */
[----:B------:R-:W-:Y:S01]  /*52aa0*/  IMAD.WIDE.U32 R68, R17, R42, RZ ;  /* 0x0000002a11447225 */ /* 0x000fe200078e00ff */
[----:B------:R-:W-:-:S02]  /*52ab0*/  IADD3.X R138, P4, PT, R31, R121, RZ, P3, !PT ;  /* 0x000000791f8a7210 */ /* 0x000fc40001f9e4ff */
[----:B------:R-:W-:Y:S01]  /*52ac0*/  IADD3.X R85, P3, PT, RZ, RZ, RZ, P1, !PT ;  /* 0x000000ffff557210 */ /* 0x000fe20000f7e4ff */
[----:B------:R-:W-:Y:S01]  /*52ad0*/  IMAD.WIDE.U32 R122, R17, R8, RZ ;  /* 0x00000008117a7225 */ /* 0x000fe200078e00ff */
[----:B------:R-:W-:Y:S02]  /*52ae0*/  IADD3.X R31, P1, PT, R79, R111, RZ, P5, !PT ;  /* 0x0000006f4f1f7210 */ /* 0x000fe40002f3e4ff */
[----:B------:R-:W-:Y:S01]  /*52af0*/  IADD3.X R77, P5, PT, RZ, RZ, RZ, P2, !PT ;  /* 0x000000ffff4d7210 */ /* 0x000fe200017be4ff */
[----:B------:R-:W-:Y:S01]  /*52b00*/  IMAD.X R25, RZ, RZ, RZ, P3 ;  /* 0x000000ffff197224 */ /* 0x000fe200018e06ff */
[----:B------:R-:W-:Y:S01]  /*52b10*/  IADD3 RZ, P2, PT, R116, R114, RZ ;  /* 0x0000007274ff7210 */ /* 0x000fe20007f5e0ff */
[----:B------:R-:W-:Y:S01]  /*52b20*/  IMAD.WIDE.U32 R110, R17, R6, RZ ;  /* 0x00000006116e7225 */ /* 0x000fe200078e00ff */
[----:B------:R-:W-:Y:S02]  /*52b30*/  IADD3 RZ, P3, PT, R20, R112, RZ ;  /* 0x0000007014ff7210 */ /* 0x000fe40007f7e0ff */
[----:B------:R-:W-:Y:S01]  /*52b40*/  IADD3.X RZ, P2, PT, R117, R16, RZ, P2, !PT ;  /* 0x0000001075ff7210 */ /* 0x000fe2000175e4ff */
[----:B------:R-:W-:Y:S01]  /*52b50*/  IMAD.X R81, RZ, RZ, RZ, P5 ;  /* 0x000000ffff517224 */ /* 0x000fe200028e06ff */
[----:B------:R-:W-:Y:S01]  /*52b60*/  IADD3.X R79, P0, PT, RZ, RZ, RZ, P0, !PT ;  /* 0x000000ffff4f7210 */ /* 0x000fe2000071e4ff */
[----:B------:R-:W-:Y:S01]  /*52b70*/  IMAD.WIDE.U32 R112, R15, R6, RZ ;  /* 0x000000060f707225 */ /* 0x000fe200078e00ff */
[----:B------:R-:W-:-:S02]  /*52b80*/  IADD3.X RZ, P3, PT, R21, R33, RZ, P3, !PT ;  /* 0x0000002115ff7210 */ /* 0x000fc40001f7e4ff */
[----:B------:R-:W-:Y:S01]  /*52b90*/  IADD3 RZ, P5, PT, R126, R76, RZ ;  /* 0x0000004c7eff7210 */ /* 0x000fe20007fbe0ff */
[----:B------:R-:W-:Y:S01]  /*52ba0*/  IMAD.WIDE.U32 R32, R17, R12, RZ ;  /* 0x0000000c11207225 */ /* 0x000fe200078e00ff */
[----:B------:R-:W-:Y:S02]  /*52bb0*/  IADD3.X R140, P2, PT, R79, R100, RZ, P2, !PT ;  /* 0x000000644f8c7210 */ /* 0x000fe4000175e4ff */
[----:B------:R-:W-:Y:S01]  /*52bc0*/  IADD3.X R85, P3, PT, R85, R36, RZ, P3, !PT ;  /* 0x0000002455557210 */ /* 0x000fe20001f7e4ff */
[----:B------:R-:W-:Y:S01]  /*52bd0*/  IMAD.WIDE.U32 R116, R15, R4, RZ ;  /* 0x000000040f747225 */ /* 0x000fe200078e00ff */
[----:B------:R-:W-:Y:S02]  /*52be0*/  IADD3.X RZ, P5, PT, R127, R43, RZ, P5, !PT ;  /* 0x0000002b7fff7210 */ /* 0x000fe40002fbe4ff */
[----:B------:R-:W-:Y:S01]  /*52bf0*/  IADD3.X R16, P4, PT, R73, R24, RZ, P4, !PT ;  /* 0x0000001849107210 */ /* 0x000fe2000279e4ff */
[----:B------:R-:W-:Y:S01]  /*52c00*/  IMAD.WIDE.U32 R126, R6, R13, R126 ;  /* 0x0000000d067e7225 */ /* 0x000fe200078e007e */
[----:B------:R-:W-:-:S02]  /*52c10*/  IADD3.X R79, PT, PT, R101, RZ, RZ, P2, P0 ;  /* 0x000000ff654f7210 */ /* 0x000fc400017e04ff */
[----:B------:R-:W-:Y:S01]  /*52c20*/  IADD3.X R73, P0, PT, R25, R37, RZ, P3, !PT ;  /* 0x0000002519497210 */ /* 0x000fe20001f1e4ff */
[----:B------:R-:W-:Y:S01]  /*52c30*/  IMAD.WIDE.U32 R36, R15, R42, RZ ;  /* 0x0000002a0f247225 */ /* 0x000fe200078e00ff */
[----:B------:R-:W-:Y:S02]  /*52c40*/  IADD3.X R43, P5, PT, R77, R74, RZ, P5, !PT ;  /* 0x0000004a4d2b7210 */ /* 0x000fe40002fbe4ff */
[----:B------:R-:W-:Y:S01]  /*52c50*/  IADD3.X R126, P0, PT, R85, R126, RZ, P0, !PT ;  /* 0x0000007e557e7210 */ /* 0x000fe2000071e4ff */
[----:B------:R-:W-:Y:S01]  /*52c60*/  IMAD.WIDE.U32 R68, P3, R11, R15, R68 ;  /* 0x0000000f0b447225 */ /* 0x000fe20007860044 */
[----:B------:R-:W-:-:S03]  /*52c70*/  IADD3.X R142, P2, PT, R81, R75, RZ, P5, !PT ;  /* 0x0000004b518e7210 */ /* 0x000fc60002f5e4ff */
[----:B------:R-:W-:Y:S01]  /*52c80*/  IMAD.WIDE.U32 R24, R17, R10, RZ ;  /* 0x0000000a11187225 */ /* 0x000fe200078e00ff */
[----:B------:R-:W-:Y:S02]  /*52c90*/  IADD3 R81, P5, PT, R68, R37, RZ ;  /* 0x0000002544517210 */ /* 0x000fe40007fbe0ff */
[----:B------:R-:W-:Y:S01]  /*52ca0*/  IADD3.X R140, P2, PT, R43, R140, RZ, P2, !PT ;  /* 0x0000008c2b8c7210 */ /* 0x000fe2000175e4ff */
[----:B------:R-:W-:Y:S02]  /*52cb0*/  IMAD.X R77, RZ, RZ, RZ, P3 ;  /* 0x000000ffff4d7224 */ /* 0x000fe400018e06ff */
[----:B------:R-:W-:Y:S01]  /*52cc0*/  IMAD.MOV.U32 R76, RZ, RZ, R69 ;  /* 0x000000ffff4c7224 */ /* 0x000fe200078e0045 */
[----:B------:R-:W-:Y:S01]  /*52cd0*/  IADD3.X R141, P2, PT, R142, R79, RZ, P2, !PT ;  /* 0x0000004f8e8d7210 */ /* 0x000fe2000175e4ff */
[----:B------:R-:W-:-:S04]  /*52ce0*/  IMAD.WIDE.U32 R100, R15, R12, RZ ;  /* 0x0000000c0f647225 */ /* 0x000fc800078e00ff */
[----:B------:R-:W-:-:S04]  /*52cf0*/  IMAD.WIDE.U32 R32, P3, R9, R15, R32 ;  /* 0x0000000f09207225 */ /* 0x000fc80007860020 */
[----:B------:R-:W-:-:S04]  /*52d00*/  IMAD.WIDE.U32.X R76, R11, R17, R76, P5 ;  /* 0x000000110b4c7225 */ /* 0x000fc800028e044c */
[----:B------:R-:W-:-:S04]  /*52d10*/  IMAD.WIDE.U32 R74, R15, R10, RZ ;  /* 0x0000000a0f4a7225 */ /* 0x000fc800078e00ff */
[----:B------:R-:W-:-:S04]  /*52d20*/  IMAD.WIDE.U32 R24, P5, R7, R15, R24 ;  /* 0x0000000f07187225 */ /* 0x000fc800078a0018 */
[----:B------:R-:W-:Y:S01]  /*52d30*/  IMAD.X R87, RZ, RZ, RZ, P3 ;  /* 0x000000ffff577224 */ /* 0x000fe200018e06ff */
[----:B------:R-:W-:Y:S01]  /*52d40*/  IADD3 R37, P3, PT, R32, R101, RZ ;  /* 0x0000006520257210 */ /* 0x000fe20007f7e0ff */
[----:B------:R-:W-:Y:S02]  /*52d50*/  IMAD.MOV.U32 R86, RZ, RZ, R33 ;  /* 0x000000ffff567224 */ /* 0x000fe400078e0021 */
[----:B------:R-:W-:Y:S01]  /*52d60*/  IMAD.X R125, RZ, RZ, RZ, P5 ;  /* 0x000000ffff7d7224 */ /* 0x000fe200028e06ff */
[----:B------:R-:W-:Y:S01]  /*52d70*/  IADD3 R33, P5, PT, R24, R75, RZ ;  /* 0x0000004b18217210 */ /* 0x000fe20007fbe0ff */
[----:B------:R-:W-:-:S04]  /*52d80*/  IMAD.WIDE.U32.X R86, R9, R17, R86, P3 ;  /* 0x0000001109567225 */ /* 0x000fc800018e0456 */
[----:B------:R-:W-:Y:S02]  /*52d90*/  IMAD.IADD R128, R127, 0x1, R96 ;  /* 0x000000017f807824 */ /* 0x000fe400078e0260 */
[----:B------:R-:W-:Y:S02]  /*52da0*/  IMAD.MOV.U32 R124, RZ, RZ, R25 ;  /* 0x000000ffff7c7224 */ /* 0x000fe400078e0019 */
[----:B------:R-:W-:Y:S01]  /*52db0*/  IMAD.WIDE.U32 R122, P3, R5, R15, R122 ;  /* 0x0000000f057a7225 */ /* 0x000fe2000786007a */
[----:B------:R-:W-:-:S03]  /*52dc0*/  IADD3.X R127, P0, PT, R73, R128, RZ, P0, !PT ;  /* 0x00000080497f7210 */ /* 0x000fc6000071e4ff */
[----:B------:R-:W-:Y:S01]  /*52dd0*/  IMAD.WIDE.U32 R96, R15, R8, RZ ;  /* 0x000000080f607225 */ /* 0x000fe200078e00ff */
[----:B------:R-:W-:Y:S02]  /*52de0*/  MOV R114, R123 ;  /* 0x0000007b00727202 */ /* 0x000fe40000000f00 */
[----:B------:R-:W-:Y:S01]  /*52df0*/  IADD3.X R75, P0, PT, RZ, RZ, RZ, P0, !PT ;  /* 0x000000ffff4b7210 */ /* 0x000fe2000071e4ff */
[----:B------:R-:W-:-:S04]  /*52e00*/  IMAD.WIDE.U32.X R124, R7, R17, R124, P5 ;  /* 0x00000011077c7225 */ /* 0x000fc800028e047c */
[----:B------:R-:W-:-:S04]  /*52e10*/  IMAD.WIDE.U32 R110, P5, R3, R15, R110 ;  /* 0x0000000f036e7225 */ /* 0x000fc800078a006e */
[----:B------:R-:W-:Y:S01]  /*52e20*/  IMAD.X R115, RZ, RZ, RZ, P3 ;  /* 0x000000ffff737224 */ /* 0x000fe200018e06ff */
[----:B------:R-:W-:Y:S01]  /*52e30*/  IADD3 R25, P3, PT, R122, R97, RZ ;  /* 0x000000617a197210 */ /* 0x000fe20007f7e0ff */
[----:B------:R-:W-:Y:S01]  /*52e40*/  IMAD.X R121, RZ, RZ, RZ, P5 ;  /* 0x000000ffff797224 */ /* 0x000fe200028e06ff */
[----:B------:R-:W-:Y:S01]  /*52e50*/  IADD3 R69, P5, PT, R110, R113, RZ ;  /* 0x000000716e457210 */ /* 0x000fe20007fbe0ff */
[----:B------:R-:W-:Y:S02]  /*52e60*/  IMAD.MOV.U32 R120, RZ, RZ, R111 ;  /* 0x000000ffff787224 */ /* 0x000fe400078e006f */
[----:B------:R-:W-:-:S04]  /*52e70*/  IMAD.WIDE.U32.X R114, R5, R17, R114, P3 ;  /* 0x0000001105727225 */ /* 0x000fc800018e0472 */
[----:B------:R-:W-:-:S04]  /*52e80*/  IMAD.WIDE.U32 R118, P3, R2, R15, R118 ;  /* 0x0000000f02767225 */ /* 0x000fc80007860076 */
[----:B------:R-:W-:Y:S01]  /*52e90*/  IMAD.WIDE.U32.X R120, R3, R17, R120, P5 ;  /* 0x0000001103787225 */ /* 0x000fe200028e0478 */
[----:B------:R-:W-:-:S03]  /*52ea0*/  IADD3 RZ, P5, PT, R126, R66, RZ ;  /* 0x000000427eff7210 */ /* 0x000fc60007fbe0ff */
[----:B------:R-:W-:Y:S01]  /*52eb0*/  IMAD.X R135, RZ, RZ, RZ, P3 ;  /* 0x000000ffff877224 */ /* 0x000fe200018e06ff */
[----:B------:R-:W-:Y:S01]  /*52ec0*/  IADD3 R66, P3, PT, R118, R117, RZ ;  /* 0x0000007576427210 */ /* 0x000fe20007f7e0ff */
[----:B------:R-:W-:Y:S01]  /*52ed0*/  IMAD.WIDE.U32 R130, R18, -0x45f6b800, RZ ;  /* 0xba09480012827825 */ /* 0x000fe200078e00ff */
[----:B------:R-:W-:-:S03]  /*52ee0*/  IADD3.X RZ, P5, PT, R127, R67, RZ, P5, !PT ;  /* 0x000000437fff7210 */ /* 0x000fc60002fbe4ff */
[----:B------:R-:W-:Y:S01]  /*52ef0*/  IMAD.MOV.U32 R134, RZ, RZ, R119 ;  /* 0x000000ffff867224 */ /* 0x000fe200078e0077 */
[----:B------:R-:W-:Y:S01]  /*52f00*/  IADD3.X R75, P5, PT, R75, R94, RZ, P5, !PT ;  /* 0x0000005e4b4b7210 */ /* 0x000fe20002fbe4ff */
[----:B------:R-:W-:Y:S02]  /*52f10*/  IMAD.X R89, RZ, RZ, RZ, P0 ;  /* 0x000000ffff597224 */ /* 0x000fe400000e06ff */
[----:B------:R-:W-:Y:S01]  /*52f20*/  IMAD.WIDE.U32.X R134, R2, R17, R134, P3 ;  /* 0x0000001102867225 */ /* 0x000fe200018e0486 */
[----:B------:R-:W-:Y:S02]  /*52f30*/  IADD3.X R17, P4, PT, R138, R65, RZ, P4, !PT ;  /* 0x000000418a117210 */ /* 0x000fe4000279e4ff */
[----:B------:R-:W-:Y:S01]  /*52f40*/  IADD3.X R89, P5, PT, R89, R95, RZ, P5, !PT ;  /* 0x0000005f59597210 */ /* 0x000fe20002fbe4ff */
[----:B------:R-:W-:-:S04]  /*52f50*/  IMAD.WIDE.U32 R132, P0, R104, -0x39c4fa40, R132 ;  /* 0xc63b05c068847825 */ /* 0x000fc80007800084 */
[----:B------:R-:W-:-:S04]  /*52f60*/  IMAD.WIDE.U32 R130, P3, R108, 0x1ef3622f, R130 ;  /* 0x1ef3622f6c827825 */ /* 0x000fc80007860082 */
[----:B------:R-:W-:-:S04]  /*52f70*/  IMAD.WIDE.U32 R128, R108, -0x45f6b800, RZ ;  /* 0xba0948006c807825 */ /* 0x000fc800078e00ff */
[----:B------:R-:W-:Y:S01]  /*52f80*/  IMAD.X R85, RZ, RZ, RZ, P0 ;  /* 0x000000ffff557224 */ /* 0x000fe200000e06ff */
[----:B------:R-:W-:Y:S01]  /*52f90*/  IADD3 RZ, P0, PT, R16, R128, RZ ;  /* 0x0000008010ff7210 */ /* 0x000fe20007f1e0ff */
[----:B------:R-:W-:Y:S01]  /*52fa0*/  IMAD.X R73, RZ, RZ, RZ, P3 ;  /* 0x000000ffff497224 */ /* 0x000fe200018e06ff */
[----:B------:R-:W-:Y:S01]  /*52fb0*/  IADD3 R129, P3, PT, R130, R129, RZ ;  /* 0x0000008182817210 */ /* 0x000fe20007f7e0ff */
[----:B------:R-:W-:-:S03]  /*52fc0*/  IMAD.WIDE.U32 R22, R108, 0x30000000, R22 ;  /* 0x300000006c167825 */ /* 0x000fc600078e0016 */
[----:B------:R-:W-:Y:S01]  /*52fd0*/  IADD3.X RZ, P0, PT, R17, R129, RZ, P0, !PT ;  /* 0x0000008111ff7210 */ /* 0x000fe2000071e4ff */
[----:B------:R-:W-:Y:S02]  /*52fe0*/  IMAD.IADD R23, R23, 0x1, R72 ;  /* 0x0000000117177824 */ /* 0x000fe400078e0248 */
[----:B------:R-:W-:Y:S01]  /*52ff0*/  IMAD.WIDE.U32 R128, R4, R13, R140 ;  /* 0x0000000d04807225 */ /* 0x000fe200078e008c */
[----:B------:R-:W-:-:S03]  /*53000*/  IADD3.X R13, P4, PT, RZ, RZ, RZ, P4, !PT ;  /* 0x000000ffff0d7210 */ /* 0x000fc6000279e4ff */
[----:B------:R-:W-:Y:S02]  /*53010*/  IMAD.MOV.U32 R72, RZ, RZ, R131 ;  /* 0x000000ffff487224 */ /* 0x000fe400078e0083 */
[----:B------:R-:W-:Y:S02]  /*53020*/  IMAD.IADD R84, R129, 0x1, R84 ;  /* 0x0000000181547824 */ /* 0x000fe400078e0254 */
[----:B------:R-:W-:Y:S01]  /*53030*/  IMAD.WIDE.U32.X R72, R18, 0x1ef3622f, R72, P3 ;  /* 0x1ef3622f12487825 */ /* 0x000fe200018e0448 */
[----:B------:R-:W-:-:S03]  /*53040*/  IADD3 RZ, P3, PT, R140, R92, RZ ;  /* 0x0000005c8cff7210 */ /* 0x000fc60007f7e0ff */
[----:B------:R-:W-:Y:S01]  /*53050*/  IMAD.WIDE.U32 R92, R104, 0x6ca1493b, RZ ;  /* 0x6ca1493b685c7825 */ /* 0x000fe200078e00ff */
[----:B------:R-:W-:Y:S02]  /*53060*/  IADD3.X R13, P0, PT, R13, R72, RZ, P0, !PT ;  /* 0x000000480d0d7210 */ /* 0x000fe4000071e4ff */
[----:B------:R-:W-:Y:S01]  /*53070*/  IADD3.X RZ, P3, PT, R141, R62, RZ, P3, !PT ;  /* 0x0000003e8dff7210 */ /* 0x000fe20001f7e4ff */
        /* <DEDUP_REMOVED lines=11> */
[----:B------:R-:W-:Y:S01]  /*53130*/  IMAD.WIDE.U32 R84, R104, 0x17c510ea, RZ ;  /* 0x17c510ea68547825 */ /* 0x000fe200078e00ff */
[----:B------:R-:W-:-:S03]  /*53140*/  MOV R144, R95 ;  /* 0x0000005f00907202 */ /* 0x000fc60000000f00 */
[----:B------:R-:W-:Y:S01]  /*53150*/  IMAD.IADD R67, R73, 0x1, R67 ;  /* 0x0000000149437824 */ /* 0x000fe200078e0243 */
[----:B------:R-:W-:Y:S01]  /*53160*/  IADD3.X R73, P4, PT, RZ, RZ, RZ, P4, !PT ;  /* 0x000000ffff497210 */ /* 0x000fe2000279e4ff */
[----:B------:R-:W-:Y:S01]  /*53170*/  IMAD.X R145, RZ, RZ, RZ, P5 ;  /* 0x000000ffff917224 */ /* 0x000fe200028e06ff */
[----:B------:R-:W-:Y:S01]  /*53180*/  IADD3 R62, P5, PT, R94, R85, RZ ;  /* 0x000000555e3e7210 */ /* 0x000fe20007fbe0ff */
[----:B------:R-:W-:-:S04]  /*53190*/  IMAD.WIDE.U32 R140, R67, 0x1, RZ ;  /* 0x00000001438c7825 */ /* 0x000fc800078e00ff */
[----:B------:R-:W-:-:S04]  /*531a0*/  IMAD.WIDE.U32.X R144, R14, 0x1ae3a46, R144, P5 ;  /* 0x01ae3a460e907825 */ /* 0x000fc800028e0490 */
        /* <DEDUP_REMOVED lines=8> */
[----:B------:R-:W-:Y:S02]  /*53230*/  IADD3.X RZ, P4, PT, R23, R142, RZ, P4, !PT ;  /* 0x0000008e17ff7210 */ /* 0x000fe4000279e4ff */
[----:B------:R-:W-:Y:S01]  /*53240*/  IADD3.X R23, P2, PT, RZ, RZ, RZ, P2, !PT ;  /* 0x000000ffff177210 */ /* 0x000fe2000175e4ff */
[----:B------:R-:W-:Y:S01]  /*53250*/  IMAD.WIDE.U32.X R146, R67, -0x7af74000, R146, P5 ;  /* 0x8508c00043927825 */ /* 0x000fe200028e0492 */
[----:B------:R-:W-:-:S02]  /*53260*/  IADD3 RZ, P5, PT, R128, R70, RZ ;  /* 0x0000004680ff7210 */ /* 0x000fc40007fbe0ff */
[----:B------:R-:W-:Y:S01]  /*53270*/  IADD3.X R90, P1, PT, R29, R90, RZ, P1, !PT ;  /* 0x0000005a1d5a7210 */ /* 0x000fe20000f3e4ff */
[----:B------:R-:W-:Y:S01]  /*53280*/  IMAD.IADD R28, R91, 0x1, R28 ;  /* 0x000000015b1c7824 */ /* 0x000fe200078e021c */
[----:B------:R-:W-:Y:S01]  /*53290*/  IADD3.X RZ, P5, PT, R129, R35, RZ, P5, !PT ;  /* 0x0000002381ff7210 */ /* 0x000fe20002fbe4ff */
[----:B------:R-:W-:Y:S01]  /*532a0*/  IMAD.WIDE.U32 R16, R108, -0x45f6b800, R16 ;  /* 0xba0948006c107825 */ /* 0x000fe200078e0010 */
[----:B------:R-:W-:Y:S02]  /*532b0*/  IADD3.X R22, P3, PT, R23, R82, RZ, P3, !PT ;  /* 0x0000005217167210 */ /* 0x000fe40001f7e4ff */
[----:B------:R-:W-:Y:S01]  /*532c0*/  IADD3.X R73, P5, PT, R73, R102, RZ, P5, !PT ;  /* 0x0000006649497210 */ /* 0x000fe20002fbe4ff */
[----:B------:R-:W-:Y:S01]  /*532d0*/  IMAD.IADD R14, R17, 0x1, R130 ;  /* 0x00000001110e7824 */ /* 0x000fe200078e0282 */
[----:B------:R-:W-:Y:S01]  /*532e0*/  IADD3.X R91, P1, PT, R31, R28, RZ, P1, !PT ;  /* 0x0000001c1f5b7210 */ /* 0x000fe20000f3e4ff */
[----:B------:R-:W-:Y:S01]  /*532f0*/  IMAD.WIDE.U32 R26, R12, R19, R26 ;  /* 0x000000130c1a7225 */ /* 0x000fe200078e001a */
[----:B------:R-:W-:-:S02]  /*53300*/  IADD3.X R82, PT, PT, R83, RZ, RZ, P3, P2 ;  /* 0x000000ff53527210 */ /* 0x000fc40001fe44ff */
[----:B------:R-:W-:Y:S01]  /*53310*/  IADD3.X R75, P3, PT, R75, R103, RZ, P5, !PT ;  /* 0x000000674b4b7210 */ /* 0x000fe20002f7e4ff */
[----:B------:R-:W-:Y:S01]  /*53320*/  IMAD.WIDE.U32 R28, R104, 0x6ca1493b, R90 ;  /* 0x6ca1493b681c7825 */ /* 0x000fe200078e005a */
[----:B------:R-:W-:Y:S02]  /*53330*/  IADD3.X R31, P1, PT, RZ, RZ, RZ, P1, !PT ;  /* 0x000000ffff1f7210 */ /* 0x000fe40000f3e4ff */
[----:B------:R-:W-:Y:S01]  /*53340*/  IADD3.X R17, P4, PT, RZ, R146, RZ, P4, !PT ;  /* 0x00000092ff117210 */ /* 0x000fe2000279e4ff */
[----:B------:R-:W-:Y:S01]  /*53350*/  IMAD.IADD R140, R29, 0x1, R132 ;  /* 0x000000011d8c7824 */ /* 0x000fe200078e0284 */
[----:B------:R-:W-:Y:S01]  /*53360*/  IADD3.X R22, P3, PT, R73, R22, RZ, P3, !PT ;  /* 0x0000001649167210 */ /* 0x000fe20001f7e4ff */
[----:B------:R-:W-:Y:S01]  /*53370*/  IMAD.X R35, RZ, RZ, RZ, P1 ;  /* 0x000000ffff237224 */ /* 0x000fe200008e06ff */
[----:B------:R-:W-:Y:S01]  /*53380*/  IADD3.X R147, P4, PT, RZ, R147, RZ, P4, !PT ;  /* 0x00000093ff937210 */ /* 0x000fe2000279e4ff */
[----:B------:R-:W-:Y:S01]  /*53390*/  IMAD.WIDE.U32 R132, R108, 0x6ca1493b, RZ ;  /* 0x6ca1493b6c847825 */ /* 0x000fe200078e00ff */
[----:B------:R-:W-:-:S02]  /*533a0*/  IADD3 RZ, P1, PT, R22, R98, RZ ;  /* 0x0000006216ff7210 */ /* 0x000fc40007f3e0ff */
[----:B------:R-:W-:Y:S01]  /*533b0*/  IADD3.X R23, P3, PT, R75, R82, RZ, P3, !PT ;  /* 0x000000524b177210 */ /* 0x000fe20001f7e4ff */
[----:B------:R-:W-:Y:S01]  /*533c0*/  IMAD.WIDE.U32 R82, R18, 0x6ca1493b, RZ ;  /* 0x6ca1493b12527825 */ /* 0x000fe200078e00ff */
[----:B------:R-:W-:Y:S02]  /*533d0*/  IADD3 RZ, P2, PT, R90, R92, RZ ;  /* 0x0000005c5aff7210 */ /* 0x000fe40007f5e0ff */
[----:B------:R-:W-:Y:S01]  /*533e0*/  IADD3.X R16, P4, PT, R17, R16, RZ, P4, !PT ;  /* 0x0000001011107210 */ /* 0x000fe2000279e4ff */
[C---:B------:R-:W-:Y:S01]  /*533f0*/  IMAD.WIDE.U32 R102, R18.reuse, 0x17c510ea, RZ ;  /* 0x17c510ea12667825 */ /* 0x040fe200078e00ff */
[----:B------:R-:W-:Y:S02]  /*53400*/  IADD3.X RZ, P1, PT, R23, R71, RZ, P1, !PT ;  /* 0x0000004717ff7210 */ /* 0x000fe40000f3e4ff */
[----:B------:R-:W-:Y:S01]  /*53410*/  IADD3.X R17, P3, PT, RZ, RZ, RZ, P3, !PT ;  /* 0x000000ffff117210 */ /* 0x000fe20001f7e4ff */
[----:B------:R-:W-:Y:S01]  /*53420*/  IMAD.WIDE.U32 R70, R18, 0xf5138f, RZ ;  /* 0x00f5138f12467825 */ /* 0x000fe200078e00ff */
[----:B------:R-:W-:-:S02]  /*53430*/  IADD3.X RZ, P2, PT, R91, R43, RZ, P2, !PT ;  /* 0x0000002b5bff7210 */ /* 0x000fc4000175e4ff */
[----:B------:R-:W-:Y:S01]  /*53440*/  IADD3.X R28, P0, PT, R13, R28, RZ, P0, !PT ;  /* 0x0000001c0d1c7210 */ /* 0x000fe2000071e4ff */
[C---:B------:R-:W-:Y:S01]  /*53450*/  IMAD.WIDE.U32 R90, R108.reuse, 0xf5138f, RZ ;  /* 0x00f5138f6c5a7825 */ /* 0x040fe200078e00ff */
[----:B------:R-:W-:Y:S02]  /*53460*/  IADD3.X R13, P1, PT, R17, R136, RZ, P1, !PT ;  /* 0x00000088110d7210 */ /* 0x000fe40000f3e4ff */
[----:B------:R-:W-:Y:S01]  /*53470*/  IADD3.X R31, P2, PT, R31, R138, RZ, P2, !PT ;  /* 0x0000008a1f1f7210 */ /* 0x000fe2000175e4ff */
[C---:B------:R-:W-:Y:S01]  /*53480*/  IMAD.WIDE.U32 R70, P5, R108.reuse, 0x1a22d9f3, R70 ;  /* 0x1a22d9f36c467825 */ /* 0x040fe200078a0046 */
[----:B------:R-:W-:Y:S02]  /*53490*/  IADD3.X R43, PT, PT, R137, RZ, RZ, P1, P3 ;  /* 0x000000ff892b7210 */ /* 0x000fe40000fe64ff */
[----:B------:R-:W-:Y:S01]  /*534a0*/  IADD3.X R35, P2, PT, R35, R139, RZ, P2, !PT ;  /* 0x0000008b23237210 */ /* 0x000fe2000175e4ff */
[----:B------:R-:W-:Y:S01]  /*534b0*/  IMAD.WIDE.U32 R136, P3, R108, -0x39c4fa40, R82 ;  /* 0xc63b05c06c887825 */ /* 0x000fe20007860052 */
[----:B------:R-:W-:-:S02]  /*534c0*/  IADD3 RZ, P1, PT, R28, R90, RZ ;  /* 0x0000005a1cff7210 */ /* 0x000fc40007f3e0ff */
[----:B------:R-:W-:Y:S01]  /*534d0*/  IADD3.X R17, P4, PT, R147, R14, RZ, P4, !PT ;  /* 0x0000000e93117210 */ /* 0x000fe2000279e4ff */
[----:B------:R-:W-:Y:S01]  /*534e0*/  IMAD.X R139, RZ, RZ, RZ, P5 ;  /* 0x000000ffff8b7224 */ /* 0x000fe200028e06ff */
[----:B------:R-:W-:Y:S01]  /*534f0*/  IADD3 R75, P5, PT, R70, R91, RZ ;  /* 0x0000005b464b7210 */ /* 0x000fe20007fbe0ff */
[----:B------:R-:W-:Y:S01]  /*53500*/  IMAD.MOV.U32 R138, RZ, RZ, R71 ;  /* 0x000000ffff8a7224 */ /* 0x000fe200078e0047 */
[----:B------:R-:W-:Y:S01]  /*53510*/  IADD3.X R29, P0, PT, R65, R140, RZ, P0, !PT ;  /* 0x0000008c411d7210 */ /* 0x000fe2000071e4ff */
[----:B------:R-:W-:Y:S01]  /*53520*/  IMAD.X R131, RZ, RZ, RZ, P3 ;  /* 0x000000ffff837224 */ /* 0x000fe200018e06ff */
[----:B------:R-:W-:Y:S01]  /*53530*/  IADD3 R71, P3, PT, R136, R133, RZ ;  /* 0x0000008588477210 */ /* 0x000fe20007f7e0ff */
[----:B------:R-:W-:Y:S01]  /*53540*/  IMAD.WIDE.U32 R90, R67, 0x30000000, RZ ;  /* 0x30000000435a7825 */ /* 0x000fe200078e00ff */
[----:B------:R-:W-:Y:S02]  /*53550*/  IADD3.X R65, P4, PT, RZ, RZ, RZ, P4, !PT ;  /* 0x000000ffff417210 */ /* 0x000fe4000279e4ff */
[----:B------:R-:W-:Y:S01]  /*53560*/  IADD3.X RZ, P1, PT, R29, R75, RZ, P1, !PT ;  /* 0x0000004b1dff7210 */ /* 0x000fe20000f3e4ff */
[----:B------:R-:W-:Y:S01]  /*53570*/  IMAD.MOV.U32 R130, RZ, RZ, R137 ;  /* 0x000000ffff827224 */ /* 0x000fe200078e0089 */
[----:B------:R-:W-:Y:S01]  /*53580*/  IADD3.X R79, P0, PT, RZ, RZ, RZ, P0, !PT ;  /* 0x000000ffff4f7210 */ /* 0x000fe2000071e4ff */
[----:B------:R-:W-:-:S04]  /*53590*/  IMAD.WIDE.U32.X R138, R18, 0x1a22d9f3, R138, P5 ;  /* 0x1a22d9f3128a7825 */ /* 0x000fc800028e048a */
[----:B------:R-:W-:-:S04]  /*535a0*/  IMAD.WIDE.U32 R102, P5, R108, 0x1ae3a46, R102 ;  /* 0x01ae3a466c667825 */ /* 0x000fc800078a0066 */
[----:B------:R-:W-:-:S04]  /*535b0*/  IMAD.WIDE.U32 R98, R108, 0x17c510ea, RZ ;  /* 0x17c510ea6c627825 */ /* 0x000fc800078e00ff */
[----:B------:R-:W-:-:S04]  /*535c0*/  IMAD.WIDE.U32.X R130, R18, -0x39c4fa40, R130, P3 ;  /* 0xc63b05c012827825 */ /* 0x000fc800018e0482 */
[----:B------:R-:W-:-:S04]  /*535d0*/  IMAD.WIDE.U32 R90, P3, R72, 0x170b5d44, R90 ;  /* 0x170b5d44485a7825 */ /* 0x000fc8000786005a */
[----:B------:R-:W-:Y:S01]  /*535e0*/  IMAD.X R93, RZ, RZ, RZ, P5 ;  /* 0x000000ffff5d7224 */ /* 0x000fe200028e06ff */
[----:B------:R-:W-:Y:S01]  /*535f0*/  IADD3 R73, P5, PT, R102, R99, RZ ;  /* 0x0000006366497210 */ /* 0x000fe20007fbe0ff */
[----:B------:R-:W-:Y:S01]  /*53600*/  IMAD.WIDE.U32 R82, R72, 0x30000000, RZ ;  /* 0x3000000048527825 */ /* 0x000fe200078e00ff */
[----:B------:R-:W-:-:S03]  /*53610*/  IADD3.X R107, PT, PT, RZ, RZ, RZ, P3, !PT ;  /* 0x000000ffff6b7210 */ /* 0x000fc60001ffe4ff */
[----:B------:R-:W-:Y:S01]  /*53620*/  IMAD.MOV.U32 R92, RZ, RZ, R103 ;  /* 0x000000ffff5c7224 */ /* 0x000fe200078e0067 */
[----:B------:R-:W-:Y:S01]  /*53630*/  IADD3 R83, P3, PT, R90, R83, RZ ;  /* 0x000000535a537210 */ /* 0x000fe20007f7e0ff */
[----:B------:R-:W-:Y:S02]  /*53640*/  IMAD.IADD R27, R27, 0x1, R106 ;  /* 0x000000011b1b7824 */ /* 0x000fe400078e026a */
[----:B------:R-:W-:Y:S01]  /*53650*/  IMAD.WIDE.U32.X R92, R18, 0x1ae3a46, R92, P5 ;  /* 0x01ae3a46125c7825 */ /* 0x000fe200028e045c */
[----:B------:R-:W-:-:S03]  /*53660*/  IADD3 RZ, P5, PT, R16, R82, RZ ;  /* 0x0000005210ff7210 */ /* 0x000fc60007fbe0ff */
[----:B------:R-:W-:Y:S01]  /*53670*/  IMAD.MOV.U32 R106, RZ, RZ, R91 ;  /* 0x000000ffff6a7224 */ /* 0x000fe200078e005b */
[----:B------:R-:W-:Y:S01]  /*53680*/  IADD3.X RZ, P5, PT, R17, R83, RZ, P5, !PT ;  /* 0x0000005311ff7210 */ /* 0x000fe20002fbe4ff */
[----:B------:R-:W-:Y:S01]  /*53690*/  IMAD.X R75, RZ, RZ, RZ, P4 ;  /* 0x000000ffff4b7224 */ /* 0x000fe200020e06ff */
[----:B------:R-:W-:Y:S01]  /*536a0*/  IADD3.X R79, P4, PT, R79, R138, RZ, P1, !PT ;  /* 0x0000008a4f4f7210 */ /* 0x000fe20000f9e4ff */
[----:B------:R-:W-:Y:S01]  /*536b0*/  IMAD.WIDE.U32.X R106, R67, 0x170b5d44, R106, P3 ;  /* 0x170b5d44436a7825 */ /* 0x000fe200018e046a */
[----:B------:R-:W-:-:S03]  /*536c0*/  IADD3 RZ, P3, PT, R26, R36, RZ ;  /* 0x000000241aff7210 */ /* 0x000fc60007f7e0ff */
[----:B------:R-:W-:Y:S01]  /*536d0*/  IMAD.WIDE.U32 R82, R42, R15, R26 ;  /* 0x0000000f2a527225 */ /* 0x000fe200078e001a */
[----:B------:R-:W-:Y:S02]  /*536e0*/  IADD3.X R65, P5, PT, R65, R106, RZ, P5, !PT ;  /* 0x0000006a41417210 */ /* 0x000fe40002fbe4ff */
[----:B------:R-:W-:Y:S01]  /*536f0*/  IADD3.X RZ, P3, PT, R27, R81, RZ, P3, !PT ;  /* 0x000000511bff7210 */ /* 0x000fe20001f7e4ff */
[----:B------:R-:W-:Y:S01]  /*53700*/  IMAD.WIDE.U32 R16, R72, 0x30000000, R16 ;  /* 0x3000000048107825 */ /* 0x000fe200078e0010 */
[----:B------:R-:W-:Y:S02]  /*53710*/  IADD3.X R14, P5, PT, R75, R107, RZ, P5, !PT ;  /* 0x0000006b4b0e7210 */ /* 0x000fe40002fbe4ff */
[----:B------:R-:W-:Y:S01]  /*53720*/  IADD3.X R81, P3, PT, RZ, R76, RZ, P3, !PT ;  /* 0x0000004cff517210 */ /* 0x000fe20001f7e4ff */
[----:B------:R-:W-:Y:S01]  /*53730*/  IMAD.WIDE.U32 R106, R108, 0xf5138f, R28 ;  /* 0x00f5138f6c6a7825 */ /* 0x000fe200078e001c */
[----:B------:R-:W-:Y:S02]  /*53740*/  IADD3.X R26, P2, PT, R31, R82, RZ, P2, !PT ;  /* 0x000000521f1a7210 */ /* 0x000fe4000175e4ff */
[----:B------:R-:W-:Y:S01]  /*53750*/  IADD3.X R76, P3, PT, RZ, R77, RZ, P3, !PT ;  /* 0x0000004dff4c7210 */ /* 0x000fe20001f7e4ff */
[----:B------:R-:W-:Y:S01]  /*53760*/  IMAD.IADD R68, R83, 0x1, R68 ;  /* 0x0000000153447824 */ /* 0x000fe200078e0244 */
[----:B------:R-:W-:Y:S01]  /*53770*/  IADD3.X R106, P5, PT, R65, R106, RZ, P5, !PT ;  /* 0x0000006a416a7210 */ /* 0x000fe20002fbe4ff */
[----:B------:R-:W-:-:S03]  /*53780*/  IMAD.WIDE.U32 R82, R67, -0x45f6b800, RZ ;  /* 0xba09480043527825 */ /* 0x000fc600078e00ff */
[----:B------:R-:W-:Y:S01]  /*53790*/  IADD3.X R27, P2, PT, R35, R68, RZ, P2, !PT ;  /* 0x00000044231b7210 */ /* 0x000fe2000175e4ff */
[----:B------:R-:W-:-:S03]  /*537a0*/  IMAD.WIDE.U32 R28, R16, -0x1, RZ ;  /* 0xffffffff101c7825 */ /* 0x000fc600078e00ff */
[----:B------:R-:W-:Y:S01]  /*537b0*/  IADD3.X R35, P2, PT, RZ, RZ, RZ, P2, !PT ;  /* 0x000000ffff237210 */ /* 0x000fe2000175e4ff */
[----:B------:R-:W-:Y:S02]  /*537c0*/  IMAD.IADD R75, R107, 0x1, R70 ;  /* 0x000000016b4b7824 */ /* 0x000fe400078e0246 */
[----:B------:R-:W-:-:S03]  /*537d0*/  IMAD.WIDE.U32 R20, R10, R19, R20 ;  /* 0x000000130a147225 */ /* 0x000fc600078e0014 */
[----:B------:R-:W-:Y:S01]  /*537e0*/  IADD3.X R107, P5, PT, R14, R75, RZ, P5, !PT ;  /* 0x0000004b0e6b7210 */ /* 0x000fe20002fbe4ff */
[----:B------:R-:W-:Y:S01]  /*537f0*/  IMAD.IADD R31, R17, 0x1, R90 ;  /* 0x00000001111f7824 */ /* 0x000fe200078e025a */
[----:B------:R-:W-:Y:S01]  /*53800*/  IADD3.X R20, P3, PT, R81, R20, RZ, P3, !PT ;  /* 0x0000001451147210 */ /* 0x000fe20001f7e4ff */
[----:B------:R-:W-:Y:S01]  /*53810*/  IMAD.IADD R21, R21, 0x1, R80 ;  /* 0x0000000115157824 */ /* 0x000fe200078e0250 */
[----:B------:R-:W-:Y:S01]  /*53820*/  IADD3.X R97, P5, PT, RZ, RZ, RZ, P5, !PT ;  /* 0x000000ffff617210 */ /* 0x000fe20002fbe4ff */
[----:B------:R-:W-:-:S03]  /*53830*/  IMAD.WIDE.U32 R140, R72, -0x45f6b800, RZ ;  /* 0xba094800488c7825 */ /* 0x000fc600078e00ff */
[----:B------:R-:W-:Y:S01]  /*53840*/  IADD3.X R21, P3, PT, R76, R21, RZ, P3, !PT ;  /* 0x000000154c157210 */ /* 0x000fe20001f7e4ff */
[----:B------:R-:W-:-:S03]  /*53850*/  IMAD.WIDE.U32 R82, P1, R72, 0x1ef3622f, R82 ;  /* 0x1ef3622f48527825 */ /* 0x000fc60007820052 */
[----:B------:R-:W-:Y:S01]  /*53860*/  IADD3.X R75, P3, PT, RZ, RZ, RZ, P3, !PT ;  /* 0x000000ffff4b7210 */ /* 0x000fe20001f7e4ff */
[----:B------:R-:W-:-:S04]  /*53870*/  IMAD.WIDE.U32 R90, R28, 0x1, RZ ;  /* 0x000000011c5a7825 */ /* 0x000fc800078e00ff */
[----:B------:R-:W-:Y:S01]  /*53880*/  IMAD.X R138, RZ, RZ, RZ, P0 ;  /* 0x000000ffff8a7224 */ /* 0x000fe200000e06ff */
[----:B------:R-:W-:Y:S01]  /*53890*/  IADD3 R85, P0, PT, R82, R141, RZ ;  /* 0x0000008d52557210 */ /* 0x000fe20007f1e0ff */
[----:B------:R-:W-:-:S03]  /*538a0*/  IMAD.WIDE.U32 R80, R67, 0xf5138f, RZ ;  /* 0x00f5138f43507825 */ /* 0x000fc600078e00ff */
[----:B------:R-:W-:Y:S01]  /*538b0*/  IADD3.X R138, P4, PT, R138, R139, RZ, P4, !PT ;  /* 0x0000008b8a8a7210 */ /* 0x000fe2000279e4ff */
[----:B------:R-:W-:Y:S01]  /*538c0*/  IMAD.X R17, RZ, RZ, RZ, P1 ;  /* 0x000000ffff117224 */ /* 0x000fe200008e06ff */
[C---:B------:R-:W-:Y:S01]  /*538d0*/  IADD3 RZ, P1, PT, R16.reuse, R90, RZ ;  /* 0x0000005a10ff7210 */ /* 0x040fe20007f3e0ff */
[----:B------:R-:W-:Y:S02]  /*538e0*/  IMAD R89, R16, -0x7af74001, -R31 ;  /* 0x8508bfff10597824 */ /* 0x000fe400078e0a1f */
[----:B------:R-:W-:Y:S02]  /*538f0*/  IMAD.MOV.U32 R16, RZ, RZ, R83 ;  /* 0x000000ffff107224 */ /* 0x000fe400078e0053 */
[----:B------:R-:W-:-:S04]  /*53900*/  IMAD.WIDE.U32 R104, R104, 0x17c510ea, R26 ;  /* 0x17c510ea68687825 */ /* 0x000fc800078e001a */
[----:B------:R-:W-:Y:S02]  /*53910*/  IMAD.X R83, RZ, RZ, RZ, P5 ;  /* 0x000000ffff537224 */ /* 0x000fe400028e06ff */
[----:B------:R-:W-:Y:S01]  /*53920*/  IMAD.X R65, RZ, RZ, RZ, P2 ;  /* 0x000000ffff417224 */ /* 0x000fe200010e06ff */
[----:B------:R-:W-:Y:S01]  /*53930*/  IADD3 RZ, P2, PT, R106, R140, RZ ;  /* 0x0000008c6aff7210 */ /* 0x000fe20007f5e0ff */
[----:B------:R-:W-:-:S03]  /*53940*/  IMAD.WIDE.U32 R80, P5, R72, 0x1a22d9f3, R80 ;  /* 0x1a22d9f348507825 */ /* 0x000fc600078a0050 */
[----:B------:R-:W-:Y:S01]  /*53950*/  IADD3.X RZ, P2, PT, R107, R85, RZ, P2, !PT ;  /* 0x000000556bff7210 */ /* 0x000fe2000175e4ff */
[----:B------:R-:W-:Y:S01]  /*53960*/  IMAD.WIDE.U32 R76, R72, 0xf5138f, RZ ;  /* 0x00f5138f484c7825 */ /* 0x000fe200078e00ff */
[----:B------:R-:W-:-:S03]  /*53970*/  IADD3.X R95, PT, PT, RZ, RZ, RZ, P5, !PT ;  /* 0x000000ffff5f7210 */ /* 0x000fc60002ffe4ff */
[----:B------:R-:W-:Y:S01]  /*53980*/  IMAD.WIDE.U32.X R16, R67, 0x1ef3622f, R16, P0 ;  /* 0x1ef3622f43107825 */ /* 0x000fe200000e0410 */
[----:B------:R-:W-:Y:S02]  /*53990*/  IADD3 RZ, P0, PT, R26, R84, RZ ;  /* 0x000000541aff7210 */ /* 0x000fe40007f1e0ff */
[----:B------:R-:W-:Y:S01]  /*539a0*/  IADD3.X R26, P4, PT, R79, R104, RZ, P4, !PT ;  /* 0x000000684f1a7210 */ /* 0x000fe2000279e4ff */
[----:B------:R-:W-:Y:S01]  /*539b0*/  IMAD.IADD R99, R105, 0x1, R94 ;  /* 0x0000000169637824 */ /* 0x000fe200078e025e */
[----:B------:R-:W-:Y:S01]  /*539c0*/  IADD3.X RZ, P0, PT, R27, R62, RZ, P0, !PT ;  /* 0x0000003e1bff7210 */ /* 0x000fe2000071e4ff */
[----:B------:R-:W-:Y:S01]  /*539d0*/  IMAD.X R79, RZ, RZ, RZ, P3 ;  /* 0x000000ffff4f7224 */ /* 0x000fe200018e06ff */
[----:B------:R-:W-:Y:S01]  /*539e0*/  IADD3 R14, P3, PT, R80, R77, RZ ;  /* 0x0000004d500e7210 */ /* 0x000fe20007f7e0ff */
[----:B------:R-:W-:Y:S01]  /*539f0*/  IMAD.WIDE.U32 R84, R67, 0x6ca1493b, RZ ;  /* 0x6ca1493b43547825 */ /* 0x000fe200078e00ff */
[----:B------:R-:W-:Y:S02]  /*53a00*/  IADD3.X R27, P4, PT, R138, R99, RZ, P4, !PT ;  /* 0x000000638a1b7210 */ /* 0x000fe4000279e4ff */
[----:B------:R-:W-:Y:S01]  /*53a10*/  IADD3.X R18, P2, PT, R97, R16, RZ, P2, !PT ;  /* 0x0000001061127210 */ /* 0x000fe2000175e4ff */
[----:B------:R-:W-:Y:S01]  /*53a20*/  IMAD.MOV.U32 R94, RZ, RZ, R81 ;  /* 0x000000ffff5e7224 */ /* 0x000fe200078e0051 */
[----:B------:R-:W-:Y:S01]  /*53a30*/  IADD3.X R77, P4, PT, RZ, RZ, RZ, P4, !PT ;  /* 0x000000ffff4d7210 */ /* 0x000fe2000279e4ff */
[----:B------:R-:W-:Y:S01]  /*53a40*/  IMAD.WIDE.U32 R140, R67, 0x17c510ea, RZ ;  /* 0x17c510ea438c7825 */ /* 0x000fe200078e00ff */
[----:B------:R-:W-:-:S03]  /*53a50*/  IADD3.X R36, P2, PT, R83, R17, RZ, P2, !PT ;  /* 0x0000001153247210 */ /* 0x000fc6000175e4ff */
[----:B------:R-:W-:Y:S01]  /*53a60*/  IMAD.WIDE.U32.X R94, R67, 0x1a22d9f3, R94, P3 ;  /* 0x1a22d9f3435e7825 */ /* 0x000fe200018e045e */
[----:B------:R-:W-:-:S03]  /*53a70*/  IADD3 RZ, P3, PT, R20, R100, RZ ;  /* 0x0000006414ff7210 */ /* 0x000fc60007f7e0ff */
[----:B------:R-:W-:Y:S01]  /*53a80*/  IMAD.WIDE.U32 R84, P5, R72, -0x39c4fa40, R84 ;  /* 0xc63b05c048547825 */ /* 0x000fe200078a0054 */
[----:B------:R-:W-:-:S03]  /*53a90*/  IADD3.X RZ, P3, PT, R21, R37, RZ, P3, !PT ;  /* 0x0000002515ff7210 */ /* 0x000fc60001f7e4ff */
[----:B------:R-:W-:-:S04]  /*53aa0*/  IMAD.WIDE.U32 R100, R72, 0x6ca1493b, RZ ;  /* 0x6ca1493b48647825 */ /* 0x000fc800078e00ff */
[----:B------:R-:W-:Y:S02]  /*53ab0*/  IMAD.IADD R89, R29, 0x1, R89 ;  /* 0x000000011d597824 */ /* 0x000fe400078e0259 */
[----:B------:R-:W-:Y:S01]  /*53ac0*/  IMAD.X R143, RZ, RZ, RZ, P5 ;  /* 0x000000ffff8f7224 */ /* 0x000fe200028e06ff */
        /* <DEDUP_REMOVED lines=11> */
[----:B------:R-:W-:-:S04]  /*53b80*/  IMAD.WIDE.U32 R106, R72, -0x45f6b800, R106 ;  /* 0xba094800486a7825 */ /* 0x000fc800078e006a */
[----:B------:R-:W-:Y:S01]  /*53b90*/  IMAD.WIDE.U32.X R104, R67, 0x1ae3a46, R104, P4 ;  /* 0x01ae3a4643687825 */ /* 0x000fe200020e0468 */
[----:B------:R-:W-:Y:S02]  /*53ba0*/  IADD3.X R67, P0, PT, R35, R144, RZ, P0, !PT ;  /* 0x0000009023437210 */ /* 0x000fe4000071e4ff */
[----:B------:R-:W-:Y:S01]  /*53bb0*/  IADD3 R90, P4, PT, R91, R16, RZ ;  /* 0x000000105b5a7210 */ /* 0x000fe20007f9e0ff */
[----:B------:R-:W-:Y:S01]  /*53bc0*/  IMAD.X R83, RZ, RZ, RZ, P5 ;  /* 0x000000ffff537224 */ /* 0x000fe200028e06ff */
[----:B------:R-:W-:Y:S01]  /*53bd0*/  IADD3.X R75, P5, PT, R75, R86, RZ, P3, !PT ;  /* 0x000000564b4b7210 */ /* 0x000fe20001fbe4ff */
[----:B------:R-:W-:Y:S01]  /*53be0*/  IMAD.IADD R35, R107, 0x1, R82 ;  /* 0x000000016b237824 */ /* 0x000fe200078e0252 */
[----:B------:R-:W-:Y:S01]  /*53bf0*/  IADD3.X R65, P0, PT, R65, R145, RZ, P0, !PT ;  /* 0x0000009141417210 */ /* 0x000fe2000071e4ff */
[----:B------:R-:W-:Y:S01]  /*53c00*/  IMAD.MOV.U32 R82, RZ, RZ, R17 ;  /* 0x000000ffff527224 */ /* 0x000fe200078e0011 */
[----:B------:R-:W-:Y:S01]  /*53c10*/  IADD3.X R79, P5, PT, R79, R87, RZ, P5, !PT ;  /* 0x000000574f4f7210 */ /* 0x000fe20002fbe4ff */
[----:B------:R-:W-:Y:S01]  /*53c20*/  IMAD.WIDE.U32 R16, R8, R19, R126 ;  /* 0x0000001308107225 */ /* 0x000fe200078e007e */
[----:B------:R-:W-:-:S02]  /*53c30*/  IADD3 RZ, P3, PT, R26, R132, RZ ;  /* 0x000000841aff7210 */ /* 0x000fc40007f7e0ff */
[----:B------:R-:W-:Y:S01]  /*53c40*/  IADD3.X RZ, P1, PT, R31, R90, RZ, P1, !PT ;  /* 0x0000005a1fff7210 */ /* 0x000fe20000f3e4ff */
[----:B------:R-:W-:Y:S01]  /*53c50*/  IMAD.WIDE.U32 R20, R12, R15, R20 ;  /* 0x0000000f0c147225 */ /* 0x000fe200078e0014 */
[----:B------:R-:W-:Y:S02]  /*53c60*/  IADD3.X R16, P5, PT, R75, R16, RZ, P5, !PT ;  /* 0x000000104b107210 */ /* 0x000fe40002fbe4ff */
[----:B------:R-:W-:Y:S01]  /*53c70*/  IADD3.X RZ, P3, PT, R27, R71, RZ, P3, !PT ;  /* 0x000000471bff7210 */ /* 0x000fe20001f7e4ff */
[----:B------:R-:W-:Y:S02]  /*53c80*/  IMAD.IADD R34, R17, 0x1, R34 ;  /* 0x0000000111227824 */ /* 0x000fe400078e0222 */
[----:B------:R-:W-:Y:S01]  /*53c90*/  IMAD.IADD R68, R21, 0x1, R32 ;  /* 0x0000000115447824 */ /* 0x000fe200078e0220 */
[----:B------:R-:W-:Y:S01]  /*53ca0*/  IADD3.X R32, P0, PT, R67, R20, RZ, P0, !PT ;  /* 0x0000001443207210 */ /* 0x000fe2000071e4ff */
[----:B------:R-:W-:Y:S01]  /*53cb0*/  IMAD.WIDE.U32.X R82, R89, -0x7af74000, R82, P4 ;  /* 0x8508c00059527825 */ /* 0x000fe200020e0452 */
[----:B------:R-:W-:-:S02]  /*53cc0*/  IADD3.X R17, P5, PT, R79, R34, RZ, P5, !PT ;  /* 0x000000224f117210 */ /* 0x000fc40002fbe4ff */
[----:B------:R-:W-:Y:S01]  /*53cd0*/  IADD3.X R68, P0, PT, R65, R68, RZ, P0, !PT ;  /* 0x0000004441447210 */ /* 0x000fe2000071e4ff */
[----:B------:R-:W-:Y:S01]  /*53ce0*/  IMAD.WIDE.U32 R20, R108, 0x6ca1493b, R26 ;  /* 0x6ca1493b6c147825 */ /* 0x000fe200078e001a */
[----:B------:R-:W-:Y:S02]  /*53cf0*/  IADD3.X R65, P5, PT, RZ, RZ, RZ, P5, !PT ;  /* 0x000000ffff417210 */ /* 0x000fe40002fbe4ff */
[----:B------:R-:W-:Y:S01]  /*53d00*/  IADD3.X R107, P1, PT, RZ, R82, RZ, P1, !PT ;  /* 0x00000052ff6b7210 */ /* 0x000fe20000f3e4ff */
[----:B------:R-:W-:Y:S01]  /*53d10*/  IMAD.WIDE.U32 R26, R89, 0x30000000, RZ ;  /* 0x30000000591a7825 */ /* 0x000fe200078e00ff */
[----:B------:R-:W-:Y:S02]  /*53d20*/  IADD3 R137, PT, PT, R21, R136, RZ ;  /* 0x0000008815897210 */ /* 0x000fe40007ffe0ff */
[----:B------:R-:W-:Y:S01]  /*53d30*/  IADD3.X R20, P4, PT, R18, R20, RZ, P2, !PT ;  /* 0x0000001412147210 */ /* 0x000fe2000179e4ff */
[----:B------:R-:W-:Y:S01]  /*53d40*/  IMAD.X R31, RZ, RZ, RZ, P5 ;  /* 0x000000ffff1f7224 */ /* 0x000fe200028e06ff */
[----:B------:R-:W-:Y:S01]  /*53d50*/  IADD3.X R77, P3, PT, R77, R130, RZ, P3, !PT ;  /* 0x000000824d4d7210 */ /* 0x000fe20001f7e4ff */
[----:B------:R-:W-:Y:S01]  /*53d60*/  IMAD.WIDE.U32 R26, P5, R28, 0x170b5d44, R26 ;  /* 0x170b5d441c1a7825 */ /* 0x000fe200078a001a */
[----:B------:R-:W-:-:S02]  /*53d70*/  IADD3.X R82, P1, PT, RZ, R83, RZ, P1, !PT ;  /* 0x00000053ff527210 */ /* 0x000fc40000f3e4ff */
[----:B------:R-:W-:Y:S01]  /*53d80*/  IADD3.X R21, P4, PT, R36, R137, RZ, P4, !PT ;  /* 0x0000008924157210 */ /* 0x000fe2000279e4ff */
[----:B------:R-:W-:Y:S01]  /*53d90*/  IMAD.WIDE.U32 R36, R28, 0x30000000, RZ ;  /* 0x300000001c247825 */ /* 0x000fe200078e00ff */
[----:B------:R-:W-:Y:S02]  /*53da0*/  IADD3.X R81, P3, PT, R81, R131, RZ, P3, !PT ;  /* 0x0000008351517210 */ /* 0x000fe40001f7e4ff */
[----:B------:R-:W-:Y:S01]  /*53db0*/  IADD3.X R106, P1, PT, R107, R106, RZ, P1, !PT ;  /* 0x0000006a6b6a7210 */ /* 0x000fe20000f3e4ff */
[----:B------:R-:W-:Y:S01]  /*53dc0*/  IMAD.X R127, RZ, RZ, RZ, P5 ;  /* 0x000000ffff7f7224 */ /* 0x000fe200028e06ff */
[----:B------:R-:W-:Y:S01]  /*53dd0*/  IADD3.X R67, P4, PT, RZ, RZ, RZ, P4, !PT ;  /* 0x000000ffff437210 */ /* 0x000fe2000279e4ff */
[----:B------:R-:W-:Y:S01]  /*53de0*/  IMAD.WIDE.U32 R90, R89, -0x45f6b800, RZ ;  /* 0xba094800595a7825 */ /* 0x000fe200078e00ff */
[----:B------:R-:W-:Y:S02]  /*53df0*/  IADD3 R97, P5, PT, R26, R37, RZ ;  /* 0x000000251a617210 */ /* 0x000fe40007fbe0ff */
[----:B------:R-:W-:Y:S01]  /*53e00*/  IADD3.X R34, P3, PT, R77, R32, RZ, P3, !PT ;  /* 0x000000204d227210 */ /* 0x000fe20001f7e4ff */
[----:B------:R-:W-:Y:S01]  /*53e10*/  IMAD.MOV.U32 R126, RZ, RZ, R27 ;  /* 0x000000ffff7e7224 */ /* 0x000fe200078e001b */
[----:B------:R-:W-:Y:S01]  /*53e20*/  IADD3.X R107, P1, PT, R82, R35, RZ, P1, !PT ;  /* 0x00000023526b7210 */ /* 0x000fe20000f3e4ff */
[----:B------:R-:W-:Y:S01]  /*53e30*/  IMAD.X R79, RZ, RZ, RZ, P4 ;  /* 0x000000ffff4f7224 */ /* 0x000fe200020e06ff */
[----:B------:R-:W-:Y:S01]  /*53e40*/  IADD3 RZ, P4, PT, R20, R76, RZ ;  /* 0x0000004c14ff7210 */ /* 0x000fe20007f9e0ff */
[----:B------:R-:W-:Y:S01]  /*53e50*/  IMAD.WIDE.U32.X R126, R89, 0x170b5d44, R126, P5 ;  /* 0x170b5d44597e7825 */ /* 0x000fe200028e047e */
[----:B------:R-:W-:-:S02]  /*53e60*/  IADD3.X R35, P3, PT, R81, R68, RZ, P3, !PT ;  /* 0x0000004451237210 */ /* 0x000fc40001f7e4ff */
[----:B------:R-:W-:Y:S01]  /*53e70*/  IADD3.X R81, P1, PT, RZ, RZ, RZ, P1, !PT ;  /* 0x000000ffff517210 */ /* 0x000fe20000f3e4ff */
[----:B------:R-:W-:Y:S01]  /*53e80*/  IMAD.WIDE.U32 R90, P5, R28, 0x1ef3622f, R90 ;  /* 0x1ef3622f1c5a7825 */ /* 0x000fe200078a005a */
[----:B------:R-:W-:Y:S02]  /*53e90*/  IADD3 RZ, P2, PT, R16, R74, RZ ;  /* 0x0000004a10ff7210 */ /* 0x000fe40007f5e0ff */
[----:B------:R-:W-:Y:S01]  /*53ea0*/  IADD3.X R27, P3, PT, RZ, RZ, RZ, P3, !PT ;  /* 0x000000ffff1b7210 */ /* 0x000fe20001f7e4ff */
[----:B------:R-:W-:Y:S01]  /*53eb0*/  IMAD.WIDE.U32 R86, R28, -0x45f6b800, RZ ;  /* 0xba0948001c567825 */ /* 0x000fe200078e00ff */
[----:B------:R-:W-:Y:S02]  /*53ec0*/  IADD3.X RZ, P2, PT, R17, R33, RZ, P2, !PT ;  /* 0x0000002111ff7210 */ /* 0x000fe4000175e4ff */
[----:B------:R-:W-:Y:S01]  /*53ed0*/  IADD3.X RZ, P4, PT, R21, R14, RZ, P4, !PT ;  /* 0x0000000e15ff7210 */ /* 0x000fe2000279e4ff */
[----:B------:R-:W-:Y:S01]  /*53ee0*/  IMAD.WIDE.U32 R76, R89, 0xf5138f, RZ ;  /* 0x00f5138f594c7825 */ /* 0x000fe200078e00ff */
[----:B------:R-:W-:-:S03]  /*53ef0*/  IADD3.X R65, P2, PT, R65, R124, RZ, P2, !PT ;  /* 0x0000007c41417210 */ /* 0x000fc6000175e4ff */
[----:B------:R-:W-:Y:S01]  /*53f00*/  IMAD.X R83, RZ, RZ, RZ, P5 ;  /* 0x000000ffff537224 */ /* 0x000fe200028e06ff */
[----:B------:R-:W-:Y:S01]  /*53f10*/  IADD3 R18, P5, PT, R90, R87, RZ ;  /* 0x000000575a127210 */ /* 0x000fe20007fbe0ff */
[----:B------:R-:W-:Y:S01]  /*53f20*/  IMAD.X R85, RZ, RZ, RZ, P1 ;  /* 0x000000ffff557224 */ /* 0x000fe200008e06ff */
[----:B------:R-:W-:Y:S01]  /*53f30*/  IADD3.X R31, P2, PT, R31, R125, RZ, P2, !PT ;  /* 0x0000007d1f1f7210 */ /* 0x000fe2000175e4ff */
        /* <DEDUP_REMOVED lines=18> */
[----:B------:R-:W-:Y:S02]  /*54060*/  IADD3.X RZ, P1, PT, R35, R73, RZ, P1, !PT ;  /* 0x0000004923ff7210 */ /* 0x000fe40000f3e4ff */
[----:B------:R-:W-:Y:S01]  /*54070*/  IADD3.X R73, P0, PT, RZ, RZ, RZ, P0, !PT ;  /* 0x000000ffff497210 */ /* 0x000fe2000071e4ff */
[----:B------:R-:W-:Y:S02]  /*54080*/  IMAD.MOV.U32 R98, RZ, RZ, R71 ;  /* 0x000000ffff627224 */ /* 0x000fe400078e0047 */
[----:B------:R-:W-:-:S04]  /*54090*/  IMAD.WIDE.U32 R124, R28, 0x17c510ea, RZ ;  /* 0x17c510ea1c7c7825 */ /* 0x000fc800078e00ff */
[----:B------:R-:W-:-:S04]  /*540a0*/  IMAD.WIDE.U32.X R98, R89, -0x39c4fa40, R98, P3 ;  /* 0xc63b05c059627825 */ /* 0x000fc800018e0462 */
[----:B------:R-:W-:-:S04]  /*540b0*/  IMAD.WIDE.U32 R130, P3, R28, 0x1ae3a46, R130 ;  /* 0x01ae3a461c827825 */ /* 0x000fc80007860082 */
[----:B------:R-:W-:Y:S01]  /*540c0*/  IMAD.WIDE.U32 R128, R6, R19, R128 ;  /* 0x0000001306807225 */ /* 0x000fe200078e0080 */
[----:B------:R-:W-:Y:S02]  /*540d0*/  IADD3.X R133, PT, PT, RZ, RZ, RZ, P3, !PT ;  /* 0x000000ffff857210 */ /* 0x000fe40001ffe4ff */
[----:B------:R-:W-:Y:S01]  /*540e0*/  IADD3 R14, P3, PT, R130, R125, RZ ;  /* 0x0000007d820e7210 */ /* 0x000fe20007f7e0ff */
[----:B------:R-:W-:Y:S01]  /*540f0*/  IMAD.MOV.U32 R132, RZ, RZ, R131 ;  /* 0x000000ffff847224 */ /* 0x000fe200078e0083 */
[----:B------:R-:W-:Y:S01]  /*54100*/  IADD3.X R128, P2, PT, R65, R128, RZ, P2, !PT ;  /* 0x0000008041807210 */ /* 0x000fe2000175e4ff */
[----:B------:R-:W-:Y:S02]  /*54110*/  IMAD.IADD R136, R129, 0x1, R88 ;  /* 0x0000000181887824 */ /* 0x000fe400078e0258 */
[----:B------:R-:W-:Y:S01]  /*54120*/  IMAD.WIDE.U32.X R132, R89, 0x1ae3a46, R132, P3 ;  /* 0x01ae3a4659847825 */ /* 0x000fe200018e0484 */
[----:B------:R-:W-:Y:S02]  /*54130*/  IADD3.X R65, P3, PT, R67, R94, RZ, P4, !PT ;  /* 0x0000005e43417210 */ /* 0x000fe4000277e4ff */
[----:B------:R-:W-:Y:S01]  /*54140*/  IADD3.X R129, P2, PT, R31, R136, RZ, P2, !PT ;  /* 0x000000881f817210 */ /* 0x000fe2000175e4ff */
[----:B------:R-:W-:Y:S01]  /*54150*/  IMAD.WIDE.U32 R20, R72, 0xf5138f, R20 ;  /* 0x00f5138f48147825 */ /* 0x000fe200078e0014 */
[----:B------:R-:W-:-:S02]  /*54160*/  IADD3.X R79, P3, PT, R79, R95, RZ, P3, !PT ;  /* 0x0000005f4f4f7210 */ /* 0x000fc40001f7e4ff */
[----:B------:R-:W-:Y:S01]  /*54170*/  IADD3.X R81, P4, PT, R81, R126, RZ, P5, !PT ;  /* 0x0000007e51517210 */ /* 0x000fe20002f9e4ff */
[----:B------:R-:W-:Y:S01]  /*54180*/  IMAD.X R67, RZ, RZ, RZ, P0 ;  /* 0x000000ffff437224 */ /* 0x000fe200000e06ff */
[----:B------:R-:W-:Y:S01]  /*54190*/  IADD3 RZ, P0, PT, R128, R96, RZ ;  /* 0x0000006080ff7210 */ /* 0x000fe20007f1e0ff */
[----:B------:R-:W-:Y:S01]  /*541a0*/  IMAD.WIDE.U32 R16, R10, R15, R16 ;  /* 0x0000000f0a107225 */ /* 0x000fe200078e0010 */
[----:B------:R-:W-:Y:S02]  /*541b0*/  IADD3.X R85, P4, PT, R85, R127, RZ, P4, !PT ;  /* 0x0000007f55557210 */ /* 0x000fe4000279e4ff */
[----:B------:R-:W-:Y:S01]  /*541c0*/  IADD3.X RZ, P0, PT, R129, R25, RZ, P0, !PT ;  /* 0x0000001981ff7210 */ /* 0x000fe2000071e4ff */
[----:B------:R-:W-:Y:S01]  /*541d0*/  IMAD.WIDE.U32 R34, R108, 0x17c510ea, R34 ;  /* 0x17c510ea6c227825 */ /* 0x000fe200078e0022 */
[----:B------:R-:W-:-:S03]  /*541e0*/  IADD3.X R20, P4, PT, R81, R20, RZ, P4, !PT ;  /* 0x0000001451147210 */ /* 0x000fc6000279e4ff */
[----:B------:R-:W-:Y:S01]  /*541f0*/  IMAD.IADD R88, R21, 0x1, R80 ;  /* 0x0000000115587824 */ /* 0x000fe200078e0250 */
[----:B------:R-:W-:Y:S01]  /*54200*/  IADD3.X R21, P2, PT, RZ, RZ, RZ, P2, !PT ;  /* 0x000000ffff157210 */ /* 0x000fe2000175e4ff */
[----:B------:R-:W-:Y:S01]  /*54210*/  IMAD.WIDE.U32 R106, R28, 0x30000000, R106 ;  /* 0x300000001c6a7825 */ /* 0x000fe200078e006a */
[----:B------:R-:W-:Y:S02]  /*54220*/  IADD3.X R34, P3, PT, R65, R34, RZ, P3, !PT ;  /* 0x0000002241227210 */ /* 0x000fe40001f7e4ff */
[----:B------:R-:W-:Y:S01]  /*54230*/  IADD3.X R25, P0, PT, R21, R114, RZ, P0, !PT ;  /* 0x0000007215197210 */ /* 0x000fe2000071e4ff */
[----:B------:R-:W-:Y:S01]  /*54240*/  IMAD.IADD R24, R17, 0x1, R24 ;  /* 0x0000000111187824 */ /* 0x000fe200078e0218 */
[----:B------:R-:W-:Y:S01]  /*54250*/  IADD3.X R80, P1, PT, R27, R92, RZ, P1, !PT ;  /* 0x0000005c1b507210 */ /* 0x000fe20000f3e4ff */
[----:B------:R-:W-:Y:S02]  /*54260*/  IMAD.IADD R102, R35, 0x1, R102 ;  /* 0x0000000123667824 */ /* 0x000fe400078e0266 */
[----:B------:R-:W-:Y:S01]  /*54270*/  IMAD.IADD R17, R107, 0x1, R26 ;  /* 0x000000016b117824 */ /* 0x000fe200078e021a */
[----:B------:R-:W-:Y:S01]  /*54280*/  IADD3.X R92, P1, PT, R87, R93, RZ, P1, !PT ;  /* 0x0000005d575c7210 */ /* 0x000fe20000f3e4ff */
[----:B------:R-:W-:Y:S01]  /*54290*/  IMAD.X R31, RZ, RZ, RZ, P2 ;  /* 0x000000ffff1f7224 */ /* 0x000fe200010e06ff */
[----:B------:R-:W-:Y:S01]  /*542a0*/  IADD3.X R35, P5, PT, R79, R102, RZ, P3, !PT ;  /* 0x000000664f237210 */ /* 0x000fe20001fbe4ff */
[----:B------:R-:W-:Y:S01]  /*542b0*/  IMAD.WIDE.U32 R26, R106, -0x1, RZ ;  /* 0xffffffff6a1a7825 */ /* 0x000fe200078e00ff */
[----:B------:R-:W-:-:S02]  /*542c0*/  IADD3 RZ, P2, PT, R34, R100, RZ ;  /* 0x0000006422ff7210 */ /* 0x000fc40007f5e0ff */
[----:B------:R-:W-:Y:S01]  /*542d0*/  IADD3.X R114, P3, PT, R31, R115, RZ, P0, !PT ;  /* 0x000000731f727210 */ /* 0x000fe2000077e4ff */
[----:B------:R-:W-:Y:S01]  /*542e0*/  IMAD R21, R106, -0x7af74001, -R17 ;  /* 0x8508bfff6a157824 */ /* 0x000fe200078e0a11 */
[----:B------:R-:W-:Y:S01]  /*542f0*/  IADD3.X R75, P0, PT, RZ, RZ, RZ, P5, !PT ;  /* 0x000000ffff4b7210 */ /* 0x000fe20002f1e4ff */
        /* <DEDUP_REMOVED lines=22> */
[----:B------:R-:W-:Y:S02]  /*54460*/  MOV R80, R79 ;  /* 0x0000004f00507202 */ /* 0x000fe40000000f00 */
[----:B------:R-:W-:Y:S01]  /*54470*/  IADD3.X RZ, P0, PT, R21, R18, RZ, P0, !PT ;  /* 0x0000001215ff7210 */ /* 0x000fe2000071e4ff */
[----:B------:R-:W-:Y:S01]  /*54480*/  IMAD.X R81, RZ, RZ, RZ, P5 ;  /* 0x000000ffff517224 */ /* 0x000fe200028e06ff */
[----:B------:R-:W-:Y:S01]  /*54490*/  IADD3.X R114, P5, PT, R73, R16, RZ, P1, !PT ;  /* 0x0000001049727210 */ /* 0x000fe20000fbe4ff */
[----:B------:R-:W-:Y:S01]  /*544a0*/  IMAD.WIDE.U32 R78, R26, 0x30000000, RZ ;  /* 0x300000001a4e7825 */ /* 0x000fe200078e00ff */
[----:B------:R-:W-:-:S02]  /*544b0*/  IADD3.X R65, P0, PT, R65, R82, RZ, P0, !PT ;  /* 0x0000005241417210 */ /* 0x000fc4000071e4ff */
[----:B------:R-:W-:Y:S01]  /*544c0*/  IADD3.X R71, P2, PT, R71, R143, RZ, P2, !PT ;  /* 0x0000008f47477210 */ /* 0x000fe2000175e4ff */
[----:B------:R-:W-:Y:S01]  /*544d0*/  IMAD.WIDE.U32.X R80, R27, -0x7af74000, R80, P4 ;  /* 0x8508c0001b507825 */ /* 0x000fe200020e0450 */
[----:B------:R-:W-:Y:S02]  /*544e0*/  IADD3.X R82, P0, PT, R25, R83, RZ, P0, !PT ;  /* 0x0000005319527210 */ /* 0x000fe4000071e4ff */
[----:B------:R-:W-:Y:S01]  /*544f0*/  IADD3.X R96, P5, PT, R67, R24, RZ, P5, !PT ;  /* 0x0000001843607210 */ /* 0x000fe20002fbe4ff */
[----:B------:R-:W-:Y:S01]  /*54500*/  IMAD.WIDE.U32 R18, P4, R26, 0x170b5d44, R86 ;  /* 0x170b5d441a127825 */ /* 0x000fe20007880056 */
[----:B------:R-:W-:Y:S02]  /*54510*/  IADD3.X R114, P2, PT, R75, R114, RZ, P2, !PT ;  /* 0x000000724b727210 */ /* 0x000fe4000175e4ff */
[----:B------:R-:W-:Y:S01]  /*54520*/  IADD3.X RZ, P3, PT, R17, R126, RZ, P3, !PT ;  /* 0x0000007e11ff7210 */ /* 0x000fe20001f7e4ff */
[----:B------:R-:W-:Y:S01]  /*54530*/  IMAD.X R87, RZ, RZ, RZ, P4 ;  /* 0x000000ffff577224 */ /* 0x000fe200020e06ff */
[----:B------:R-:W-:Y:S01]  /*54540*/  IADD3 R16, P4, PT, R18, R79, RZ ;  /* 0x0000004f12107210 */ /* 0x000fe20007f9e0ff */
[----:B------:R-:W-:Y:S01]  /*54550*/  IMAD.WIDE.U32 R88, R27, -0x45f6b800, RZ ;  /* 0xba0948001b587825 */ /* 0x000fe200078e00ff */
[----:B------:R-:W-:-:S02]  /*54560*/  IADD3.X R115, P2, PT, R71, R96, RZ, P2, !PT ;  /* 0x0000006047737210 */ /* 0x000fc4000175e4ff */
[----:B------:R-:W-:Y:S01]  /*54570*/  IADD3.X R17, P3, PT, RZ, R80, RZ, P3, !PT ;  /* 0x00000050ff117210 */ /* 0x000fe20001f7e4ff */
[----:B------:R-:W-:Y:S01]  /*54580*/  IMAD.MOV.U32 R86, RZ, RZ, R19 ;  /* 0x000000ffff567224 */ /* 0x000fe200078e0013 */
[----:B------:R-:W-:Y:S01]  /*54590*/  IADD3.X R71, P2, PT, RZ, RZ, RZ, P2, !PT ;  /* 0x000000ffff477210 */ /* 0x000fe2000175e4ff */
[----:B------:R-:W-:Y:S01]  /*545a0*/  IMAD.WIDE.U32 R92, R26, -0x45f6b800, RZ ;  /* 0xba0948001a5c7825 */ /* 0x000fe200078e00ff */
[----:B------:R-:W-:-:S03]  /*545b0*/  IADD3.X R80, P3, PT, RZ, R81, RZ, P3, !PT ;  /* 0x00000051ff507210 */ /* 0x000fc60001f7e4ff */
[----:B------:R-:W-:-:S04]  /*545c0*/  IMAD.WIDE.U32.X R86, R27, 0x170b5d44, R86, P4 ;  /* 0x170b5d441b567825 */ /* 0x000fc800020e0456 */
[----:B------:R-:W-:-:S04]  /*545d0*/  IMAD.WIDE.U32 R88, P4, R26, 0x1ef3622f, R88 ;  /* 0x1ef3622f1a587825 */ /* 0x000fc80007880058 */
[----:B------:R-:W-:Y:S01]  /*545e0*/  IMAD.X R107, RZ, RZ, RZ, P4 ;  /* 0x000000ffff6b7224 */ /* 0x000fe200020e06ff */
[----:B------:R-:W-:Y:S01]  /*545f0*/  IADD3 R19, P4, PT, R88, R93, RZ ;  /* 0x0000005d58137210 */ /* 0x000fe20007f9e0ff */
[----:B------:R-:W-:-:S04]  /*54600*/  IMAD.WIDE.U32 R94, R27, 0xf5138f, RZ ;  /* 0x00f5138f1b5e7825 */ /* 0x000fc800078e00ff */
[----:B------:R-:W-:Y:S02]  /*54610*/  IMAD.MOV.U32 R106, RZ, RZ, R89 ;  /* 0x000000ffff6a7224 */ /* 0x000fe400078e0059 */
[----:B------:R-:W-:-:S04]  /*54620*/  IMAD.WIDE.U32 R108, R72, 0x6ca1493b, R34 ;  /* 0x6ca1493b486c7825 */ /* 0x000fc800078e0022 */
[----:B------:R-:W-:Y:S01]  /*54630*/  IMAD.WIDE.U32.X R106, R27, 0x1ef3622f, R106, P4 ;  /* 0x1ef3622f1b6a7825 */ /* 0x000fe200020e046a */
[----:B------:R-:W-:-:S03]  /*54640*/  IADD3.X R108, P0, PT, R65, R108, RZ, P0, !PT ;  /* 0x0000006c416c7210 */ /* 0x000fc6000071e4ff */
[----:B------:R-:W-:-:S04]  /*54650*/  IMAD.WIDE.U32 R24, P4, R26, 0x1a22d9f3, R94 ;  /* 0x1a22d9f31a187825 */ /* 0x000fc8000788005e */
[----:B------:R-:W-:-:S04]  /*54660*/  IMAD.WIDE.U32 R34, R26, 0xf5138f, RZ ;  /* 0x00f5138f1a227825 */ /* 0x000fc800078e00ff */
        /* <DEDUP_REMOVED lines=9> */
[----:B------:R-:W-:-:S04]  /*54700*/  IMAD.WIDE.U32 R82, R26, 0x6ca1493b, RZ ;  /* 0x6ca1493b1a527825 */ /* 0x000fc800078e00ff */
[----:B------:R-:W-:-:S04]  /*54710*/  IMAD.WIDE.U32 R94, P4, R26, -0x39c4fa40, R94 ;  /* 0xc63b05c01a5e7825 */ /* 0x000fc8000788005e */
[----:B------:R-:W-:Y:S01]  /*54720*/  IMAD.X R103, RZ, RZ, RZ, P4 ;  /* 0x000000ffff677224 */ /* 0x000fe200020e06ff */
[----:B------:R-:W-:Y:S01]  /*54730*/  IADD3 R25, P4, PT, R94, R83, RZ ;  /* 0x000000535e197210 */ /* 0x000fe20007f9e0ff */
[----:B------:R-:W-:Y:S02]  /*54740*/  IMAD.X R67, RZ, RZ, RZ, P2 ;  /* 0x000000ffff437224 */ /* 0x000fe400010e06ff */
[----:B------:R-:W-:-:S04]  /*54750*/  IMAD.WIDE.U32 R96, R26, 0x17c510ea, RZ ;  /* 0x17c510ea1a607825 */ /* 0x000fc800078e00ff */
[----:B------:R-:W-:-:S04]  /*54760*/  IMAD.WIDE.U32 R20, R28, -0x45f6b800, R20 ;  /* 0xba0948001c147825 */ /* 0x000fc800078e0014 */
[----:B------:R-:W-:Y:S01]  /*54770*/  IMAD.WIDE.U32 R100, P2, R26, 0x1ae3a46, R100 ;  /* 0x01ae3a461a647825 */ /* 0x000fe20007840064 */
[----:B------:R-:W-:Y:S02]  /*54780*/  IADD3 R21, PT, PT, R21, R90, RZ ;  /* 0x0000005a15157210 */ /* 0x000fe40007ffe0ff */
[----:B------:R-:W-:Y:S01]  /*54790*/  IADD3.X R20, P3, PT, R17, R20, RZ, P3, !PT ;  /* 0x0000001411147210 */ /* 0x000fe20001f7e4ff */
[----:B------:R-:W-:Y:S02]  /*547a0*/  IMAD.MOV.U32 R102, RZ, RZ, R95 ;  /* 0x000000ffff667224 */ /* 0x000fe400078e005f */
[----:B------:R-:W-:Y:S01]  /*547b0*/  IMAD.X R91, RZ, RZ, RZ, P2 ;  /* 0x000000ffff5b7224 */ /* 0x000fe200010e06ff */
[----:B------:R-:W-:Y:S01]  /*547c0*/  IADD3 R65, P2, PT, R100, R97, RZ ;  /* 0x0000006164417210 */ /* 0x000fe20007f5e0ff */
[----:B------:R-:W-:Y:S01]  /*547d0*/  IMAD.WIDE.U32.X R102, R27, -0x39c4fa40, R102, P4 ;  /* 0xc63b05c01b667825 */ /* 0x000fe200020e0466 */
[----:B------:R-:W-:Y:S02]  /*547e0*/  IADD3 RZ, P4, PT, R22, R112, RZ ;  /* 0x0000007016ff7210 */ /* 0x000fe40007f9e0ff */
[----:B------:R-:W-:Y:S01]  /*547f0*/  IADD3.X R21, P3, PT, R80, R21, RZ, P3, !PT ;  /* 0x0000001550157210 */ /* 0x000fe20001f7e4ff */
[----:B------:R-:W-:Y:S01]  /*54800*/  IMAD.MOV.U32 R90, RZ, RZ, R101 ;  /* 0x000000ffff5a7224 */ /* 0x000fe200078e0065 */
[----:B------:R-:W-:Y:S01]  /*54810*/  IADD3.X RZ, P4, PT, R23, R69, RZ, P4, !PT ;  /* 0x0000004517ff7210 */ /* 0x000fe2000279e4ff */
[----:B------:R-:W-:Y:S01]  /*54820*/  IMAD.WIDE.U32 R22, R6, R15, R22 ;  /* 0x0000000f06167225 */ /* 0x000fe200078e0016 */
[----:B------:R-:W-:-:S03]  /*54830*/  IADD3.X R17, P3, PT, RZ, RZ, RZ, P3, !PT ;  /* 0x000000ffff117210 */ /* 0x000fc60001f7e4ff */
[----:B------:R-:W-:Y:S01]  /*54840*/  IMAD.WIDE.U32.X R90, R27, 0x1ae3a46, R90, P2 ;  /* 0x01ae3a461b5a7825 */ /* 0x000fe200010e045a */
[----:B------:R-:W-:-:S03]  /*54850*/  IADD3 RZ, P2, PT, R108, R74, RZ ;  /* 0x0000004a6cff7210 */ /* 0x000fc60007f5e0ff */
[----:B------:R-:W-:Y:S01]  /*54860*/  IMAD.IADD R110, R23, 0x1, R110 ;  /* 0x00000001176e7824 */ /* 0x000fe200078e026e */
[----:B------:R-:W-:Y:S01]  /*54870*/  IADD3.X RZ, P2, PT, R109, R68, RZ, P2, !PT ;  /* 0x000000446dff7210 */ /* 0x000fe2000175e4ff */
[----:B------:R-:W-:Y:S01]  /*54880*/  IMAD.X R75, RZ, RZ, RZ, P0 ;  /* 0x000000ffff4b7224 */ /* 0x000fe200000e06ff */
[----:B------:R-:W-:Y:S01]  /*54890*/  IADD3.X R23, P1, PT, RZ, RZ, RZ, P1, !PT ;  /* 0x000000ffff177210 */ /* 0x000fe20000f3e4ff */
[----:B------:R-:W-:Y:S01]  /*548a0*/  IMAD.WIDE.U32 R72, R72, 0x17c510ea, R114 ;  /* 0x17c510ea48487825 */ /* 0x000fe200078e0072 */
[----:B------:R-:W-:Y:S02]  /*548b0*/  IADD3.X R77, P2, PT, R77, R36, RZ, P2, !PT ;  /* 0x000000244d4d7210 */ /* 0x000fe4000175e4ff */
[----:B------:R-:W-:Y:S01]  /*548c0*/  IADD3.X R36, P5, PT, RZ, R23, RZ, P5, !PT ;  /* 0x00000017ff247210 */ /* 0x000fe20002fbe4ff */
[----:B------:R-:W-:Y:S01]  /*548d0*/  IMAD.IADD R140, R73, 0x1, R140 ;  /* 0x00000001498c7824 */ /* 0x000fe200078e028c */
[----:B------:R-:W-:Y:S01]  /*548e0*/  IADD3 RZ, P0, PT, R114, R138, RZ ;  /* 0x0000008a72ff7210 */ /* 0x000fe20007f1e0ff */
[----:B------:R-:W-:Y:S01]  /*548f0*/  IMAD.WIDE.U32 R108, R28, 0xf5138f, R108 ;  /* 0x00f5138f1c6c7825 */ /* 0x000fe200078e006c */
[----:B------:R-:W-:-:S02]  /*54900*/  IADD3.X R68, PT, PT, RZ, RZ, RZ, P5, P1 ;  /* 0x000000ffff447210 */ /* 0x000fc40002fe24ff */
[----:B------:R-:W-:Y:S01]  /*54910*/  IADD3 RZ, P1, PT, R20, R78, RZ ;  /* 0x0000004e14ff7210 */ /* 0x000fe20007f3e0ff */
[----:B------:R-:W-:Y:S01]  /*54920*/  IMAD.WIDE.U32 R128, R8, R15, R128 ;  /* 0x0000000f08807225 */ /* 0x000fe200078e0080 */
[----:B------:R-:W-:Y:S02]  /*54930*/  IADD3.X R75, P2, PT, R75, R37, RZ, P2, !PT ;  /* 0x000000254b4b7210 */ /* 0x000fe4000175e4ff */
[----:B------:R-:W-:Y:S01]  /*54940*/  IADD3.X RZ, P1, PT, R21, R16, RZ, P1, !PT ;  /* 0x0000001015ff7210 */ /* 0x000fe20000f3e4ff */
        /* <DEDUP_REMOVED lines=8> */
[----:B------:R-:W-:-:S02]  /*549d0*/  IADD3.X R73, P2, PT, R75, R140, RZ, P2, !PT ;  /* 0x0000008c4b497210 */ /* 0x000fc4000175e4ff */
[----:B------:R-:W-:Y:S02]  /*549e0*/  IADD3 RZ, P3, PT, R72, R32, RZ ;  /* 0x0000002048ff7210 */ /* 0x000fe40007f7e0ff */
[----:B------:R-:W-:Y:S02]  /*549f0*/  IADD3.X R86, P1, PT, R86, R87, RZ, P1, !PT ;  /* 0x0000005756567210 */ /* 0x000fe40000f3e4ff */
[----:B------:R-:W-:Y:S02]  /*54a00*/  IADD3.X R67, P0, PT, R67, R105, RZ, P0, !PT ;  /* 0x0000006943437210 */ /* 0x000fe4000071e4ff */
[----:B------:R-:W-:Y:S01]  /*54a10*/  IADD3.X R62, P4, PT, R31, R120, RZ, P4, !PT ;  /* 0x000000781f3e7210 */ /* 0x000fe2000279e4ff */
[----:B------:R-:W-:Y:S01]  /*54a20*/  IMAD.IADD R31, R21, 0x1, R18 ;  /* 0x00000001151f7824 */ /* 0x000fe200078e0212 */
[----:B------:R-:W-:Y:S02]  /*54a30*/  IADD3.X R23, P2, PT, RZ, RZ, RZ, P2, !PT ;  /* 0x000000ffff177210 */ /* 0x000fe4000175e4ff */
[----:B------:R-:W-:-:S02]  /*54a40*/  IADD3.X RZ, P3, PT, R73, R33, RZ, P3, !PT ;  /* 0x0000002149ff7210 */ /* 0x000fc40001f7e4ff */
[----:B------:R-:W-:Y:S01]  /*54a50*/  IADD3.X R32, P1, PT, R17, R108, RZ, P1, !PT ;  /* 0x0000006c11207210 */ /* 0x000fe20000f3e4ff */
[C---:B------:R-:W-:Y:S01]  /*54a60*/  IMAD.WIDE.U32 R16, R20.reuse, -0x1, RZ ;  /* 0xffffffff14107825 */ /* 0x040fe200078e00ff */
[----:B------:R-:W-:Y:S02]  /*54a70*/  IADD3.X R37, P0, PT, R71, R36, RZ, P0, !PT ;  /* 0x0000002447257210 */ /* 0x000fe4000071e4ff */
[----:B------:R-:W-:Y:S01]  /*54a80*/  IADD3.X R36, P3, PT, R23, R98, RZ, P3, !PT ;  /* 0x0000006217247210 */ /* 0x000fe20001f7e4ff */
[----:B------:R-:W-:Y:S01]  /*54a90*/  IMAD R23, R20, -0x7af74001, -R31 ;  /* 0x8508bfff14177824 */ /* 0x000fe200078e0a1f */
[----:B------:R-:W-:Y:S01]  /*54aa0*/  IADD3.X R33, P1, PT, R86, R77, RZ, P1, !PT ;  /* 0x0000004d56217210 */ /* 0x000fe20000f3e4ff */
[----:B------:R-:W-:Y:S01]  /*54ab0*/  IMAD.X R27, RZ, RZ, RZ, P2 ;  /* 0x000000ffff1b7224 */ /* 0x000fe200010e06ff */
[----:B------:R-:W-:Y:S01]  /*54ac0*/  IADD3.X R75, P0, PT, R67, R68, RZ, P0, !PT ;  /* 0x00000044434b7210 */ /* 0x000fe2000071e4ff */
[----:B------:R-:W-:Y:S01]  /*54ad0*/  IMAD.WIDE.U32 R68, R28, 0x6ca1493b, R72 ;  /* 0x6ca1493b1c447825 */ /* 0x000fe200078e0048 */
[----:B------:R-:W-:-:S02]  /*54ae0*/  IADD3.X R21, P1, PT, RZ, RZ, RZ, P1, !PT ;  /* 0x000000ffff157210 */ /* 0x000fc40000f3e4ff */
[----:B------:R-:W-:Y:S01]  /*54af0*/  IADD3.X R37, P5, PT, R37, R128, RZ, P0, !PT ;  /* 0x0000008025257210 */ /* 0x000fe200007be4ff */
[----:B------:R-:W-:Y:S01]  /*54b00*/  IMAD.IADD R17, R17, 0x1, R23 ;  /* 0x0000000111117824 */ /* 0x000fe200078e0217 */
[----:B------:R-:W-:Y:S01]  /*54b10*/  IADD3.X R120, P4, PT, R29, R121, RZ, P4, !PT ;  /* 0x000000791d787210 */ /* 0x000fe2000279e4ff */
[----:B------:R-:W-:Y:S01]  /*54b20*/  IMAD.IADD R67, R69, 0x1, R70 ;  /* 0x0000000145437824 */ /* 0x000fe200078e0246 */
[----:B------:R-:W-:Y:S01]  /*54b30*/  IADD3.X R98, P3, PT, R27, R99, RZ, P3, !PT ;  /* 0x000000631b627210 */ /* 0x000fe20001f7e4ff */
[----:B------:R-:W-:Y:S01]  /*54b40*/  IMAD.X R29, RZ, RZ, RZ, P1 ;  /* 0x000000ffff1d7224 */ /* 0x000fe200008e06ff */
[----:B------:R-:W-:Y:S01]  /*54b50*/  IADD3 RZ, P1, PT, R32, R92, RZ ;  /* 0x0000005c20ff7210 */ /* 0x000fe20007f3e0ff */
[----:B------:R-:W-:Y:S01]  /*54b60*/  IMAD.WIDE.U32 R70, R17, 0x1, RZ ;  /* 0x0000000111467825 */ /* 0x000fe200078e00ff */
[----:B------:R-:W-:Y:S02]  /*54b70*/  IADD3.X R75, P5, PT, R75, R122, RZ, P5, !PT ;  /* 0x0000007a4b4b7210 */ /* 0x000fe40002fbe4ff */
[----:B------:R-:W-:-:S02]  /*54b80*/  IADD3.X R27, P0, PT, RZ, RZ, RZ, P0, !PT ;  /* 0x000000ffff1b7210 */ /* 0x000fc4000071e4ff */
[----:B------:R-:W-:Y:S01]  /*54b90*/  IADD3.X RZ, P1, PT, R33, R19, RZ, P1, !PT ;  /* 0x0000001321ff7210 */ /* 0x000fe20000f3e4ff */
[C---:B------:R-:W-:Y:S01]  /*54ba0*/  IMAD.WIDE.U32 R18, R16.reuse, 0x1, RZ ;  /* 0x0000000110127825 */ /* 0x040fe200078e00ff */
[----:B------:R-:W-:Y:S02]  /*54bb0*/  IADD3.X R27, P5, PT, RZ, R27, RZ, P5, !PT ;  /* 0x0000001bff1b7210 */ /* 0x000fe40002fbe4ff */
[----:B------:R-:W-:Y:S01]  /*54bc0*/  IADD3.X R69, P1, PT, R21, R106, RZ, P1, !PT ;  /* 0x0000006a15457210 */ /* 0x000fe20000f3e4ff */
[----:B------:R-:W-:Y:S01]  /*54bd0*/  IMAD.WIDE.U32 R70, P2, R16, -0x7af74000, R70 ;  /* 0x8508c00010467825 */ /* 0x000fe20007840046 */
[----:B------:R-:W-:Y:S02]  /*54be0*/  IADD3.X R23, PT, PT, RZ, RZ, RZ, P5, P0 ;  /* 0x000000ffff177210 */ /* 0x000fe40002fe04ff */
[----:B------:R-:W-:Y:S01]  /*54bf0*/  IADD3 RZ, P0, PT, R20, R18, RZ ;  /* 0x0000001214ff7210 */ /* 0x000fe20007f1e0ff */
[----:B------:R-:W-:Y:S01]  /*54c00*/  IMAD.X R21, RZ, RZ, RZ, P2 ;  /* 0x000000ffff157224 */ /* 0x000fe200010e06ff */
[----:B------:R-:W-:Y:S01]  /*54c10*/  IADD3 R72, P2, PT, R19, R70, RZ ;  /* 0x0000004613487210 */ /* 0x000fe20007f5e0ff */
        /* <DEDUP_REMOVED lines=8> */
[C---:B------:R-:W-:Y:S01]  /*54ca0*/  IMAD.WIDE.U32 R72, R16.reuse, 0x30000000, RZ ;  /* 0x3000000010487825 */ /* 0x040fe200078e00ff */
[----:B------:R-:W-:Y:S02]  /*54cb0*/  IADD3.X R29, P0, PT, RZ, R70, RZ, P0, !PT ;  /* 0x00000046ff1d7210 */ /* 0x000fe4000071e4ff */
[----:B------:R-:W-:Y:S01]  /*54cc0*/  IADD3.X R67, P1, PT, RZ, RZ, RZ, P1, !PT ;  /* 0x000000ffff437210 */ /* 0x000fe20000f3e4ff */
[----:B------:R-:W-:Y:S01]  /*54cd0*/  IMAD.WIDE.U32 R18, P2, R16, 0x170b5d44, R18 ;  /* 0x170b5d4410127825 */ /* 0x000fe20007840012 */
[----:B------:R-:W-:-:S02]  /*54ce0*/  IADD3.X R31, P0, PT, RZ, R71, RZ, P0, !PT ;  /* 0x00000047ff1f7210 */ /* 0x000fc4000071e4ff */
[----:B------:R-:W-:Y:S01]  /*54cf0*/  IADD3 RZ, P5, PT, R36, R124, RZ ;  /* 0x0000007c24ff7210 */ /* 0x000fe20007fbe0ff */
[----:B------:R-:W-:Y:S01]  /*54d00*/  IMAD.WIDE.U32 R20, R26, -0x45f6b800, R32 ;  /* 0xba0948001a147825 */ /* 0x000fe200078e0020 */
[----:B------:R-:W-:Y:S02]  /*54d10*/  IADD3.X R33, PT, PT, RZ, RZ, RZ, P1, !PT ;  /* 0x000000ffff217210 */ /* 0x000fe40000ffe4ff */
[----:B------:R-:W-:Y:S01]  /*54d20*/  IADD3 RZ, P1, PT, R68, R34, RZ ;  /* 0x0000002244ff7210 */ /* 0x000fe20007f3e0ff */
[----:B------:R-:W-:Y:S01]  /*54d30*/  IMAD.X R71, RZ, RZ, RZ, P2 ;  /* 0x000000ffff477224 */ /* 0x000fe200010e06ff */
[----:B------:R-:W-:Y:S01]  /*54d40*/  IADD3 R73, P2, PT, R18, R73, RZ ;  /* 0x0000004912497210 */ /* 0x000fe20007f5e0ff */
[----:B------:R-:W-:Y:S01]  /*54d50*/  IMAD.IADD R88, R21, 0x1, R88 ;  /* 0x0000000115587824 */ /* 0x000fe200078e0258 */
[----:B------:R-:W-:Y:S01]  /*54d60*/  IADD3.X R20, P0, PT, R29, R20, RZ, P0, !PT ;  /* 0x000000141d147210 */ /* 0x000fe2000071e4ff */
[----:B------:R-:W-:Y:S01]  /*54d70*/  IMAD.MOV.U32 R70, RZ, RZ, R19 ;  /* 0x000000ffff467224 */ /* 0x000fe200078e0013 */
[----:B------:R-:W-:-:S02]  /*54d80*/  IADD3.X R32, P4, PT, R62, R13, RZ, P4, !PT ;  /* 0x0000000d3e207210 */ /* 0x000fc4000279e4ff */
[----:B------:R-:W-:Y:S01]  /*54d90*/  IADD3.X R21, P0, PT, R31, R88, RZ, P0, !PT ;  /* 0x000000581f157210 */ /* 0x000fe2000071e4ff */
[----:B------:R-:W-:Y:S01]  /*54da0*/  IMAD.WIDE.U32.X R70, R17, 0x170b5d44, R70, P2 ;  /* 0x170b5d4411467825 */ /* 0x000fe200010e0446 */
[----:B------:R-:W-:Y:S02]  /*54db0*/  IADD3 RZ, P2, PT, R20, R72, RZ ;  /* 0x0000004814ff7210 */ /* 0x000fe40007f5e0ff */
[----:B------:R-:W-:Y:S02]  /*54dc0*/  IADD3.X R13, P0, PT, RZ, RZ, RZ, P0, !PT ;  /* 0x000000ffff0d7210 */ /* 0x000fe4000071e4ff */
[----:B------:R-:W-:Y:S01]  /*54dd0*/  IADD3.X RZ, P2, PT, R21, R73, RZ, P2, !PT ;  /* 0x0000004915ff7210 */ /* 0x000fe2000175e4ff */
[----:B------:R-:W-:Y:S01]  /*54de0*/  IMAD.WIDE.U32 R72, R17, 0x17c510ea, RZ ;  /* 0x17c510ea11487825 */ /* 0x000fe200078e00ff */
[----:B------:R-:W-:Y:S02]  /*54df0*/  IADD3.X R37, P3, PT, R98, R75, RZ, P3, !PT ;  /* 0x0000004b62257210 */ /* 0x000fe40001f7e4ff */
[----:B------:R-:W-:Y:S01]  /*54e00*/  IADD3.X RZ, P1, PT, R69, R35, RZ, P1, !PT ;  /* 0x0000002345ff7210 */ /* 0x000fe20000f3e4ff */
[----:B------:R-:W-:Y:S01]  /*54e10*/  IMAD.WIDE.U32 R34, R26, 0xf5138f, R68 ;  /* 0x00f5138f1a227825 */ /* 0x000fe200078e0044 */
[----:B------:R-:W-:-:S02]  /*54e20*/  IADD3.X R13, P2, PT, R13, R70, RZ, P2, !PT ;  /* 0x000000460d0d7210 */ /* 0x000fc4000175e4ff */
[----:B------:R-:W-:Y:S01]  /*54e30*/  IADD3.X RZ, P5, PT, R37, R14, RZ, P5, !PT ;  /* 0x0000000e25ff7210 */ /* 0x000fe20002fbe4ff */
[----:B------:R-:W-:Y:S01]  /*54e40*/  IMAD.X R70, RZ, RZ, RZ, P0 ;  /* 0x000000ffff467224 */ /* 0x000fe200000e06ff */
[----:B------:R-:W-:Y:S01]  /*54e50*/  IADD3.X R19, P1, PT, R67, R84, RZ, P1, !PT ;  /* 0x0000005443137210 */ /* 0x000fe20000f3e4ff */
[----:B------:R-:W-:-:S03]  /*54e60*/  IMAD.WIDE.U32 R36, R28, 0x17c510ea, R36 ;  /* 0x17c510ea1c247825 */ /* 0x000fc600078e0024 */
[----:B------:R-:W-:Y:S01]  /*54e70*/  IADD3.X R70, P0, PT, R70, R71, RZ, P2, !PT ;  /* 0x0000004746467210 */ /* 0x000fe2000171e4ff */
[----:B------:R-:W-:Y:S01]  /*54e80*/  IMAD.WIDE.U32 R28, R17, -0x45f6b800, RZ ;  /* 0xba094800111c7825 */ /* 0x000fe200078e00ff */
[----:B------:R-:W-:Y:S02]  /*54e90*/  IADD3.X R84, P1, PT, R33, R85, RZ, P1, !PT ;  /* 0x0000005521547210 */ /* 0x000fe40000f3e4ff */
[----:B------:R-:W-:Y:S01]  /*54ea0*/  IADD3.X R33, P3, PT, RZ, RZ, RZ, P3, !PT ;  /* 0x000000ffff217210 */ /* 0x000fe20001f7e4ff */
[C---:B------:R-:W-:Y:S01]  /*54eb0*/  IMAD.WIDE.U32 R68, R16.reuse, -0x45f6b800, RZ ;  /* 0xba09480010447825 */ /* 0x040fe200078e00ff */
[----:B------:R-:W-:Y:S02]  /*54ec0*/  IADD3.X R34, P0, PT, R13, R34, RZ, P0, !PT ;  /* 0x000000220d227210 */ /* 0x000fe4000071e4ff */
[----:B------:R-:W-:Y:S01]  /*54ed0*/  IADD3.X R14, P5, PT, R33, R132, RZ, P5, !PT ;  /* 0x00000084210e7210 */ /* 0x000fe20002fbe4ff */
[----:B------:R-:W-:Y:S01]  /*54ee0*/  IMAD.WIDE.U32 R28, P2, R16, 0x1ef3622f, R28 ;  /* 0x1ef3622f101c7825 */ /* 0x000fe2000784001c */
[----:B------:R-:W-:-:S02]  /*54ef0*/  IADD3.X R36, P1, PT, R19, R36, RZ, P1, !PT ;  /* 0x0000002413247210 */ /* 0x000fc40000f3e4ff */
[----:B------:R-:W-:Y:S01]  /*54f00*/  IADD3.X R33, P4, PT, R120, R43, RZ, P4, !PT ;  /* 0x0000002b78217210 */ /* 0x000fe2000279e4ff */
[----:B------:R-:W-:Y:S02]  /*54f10*/  IMAD.IADD R31, R35, 0x1, R24 ;  /* 0x00000001231f7824 */ /* 0x000fe400078e0218 */
[----:B------:R-:W-:Y:S01]  /*54f20*/  IMAD.X R67, RZ, RZ, RZ, P3 ;  /* 0x000000ffff437224 */ /* 0x000fe200018e06ff */
[----:B------:R-:W-:Y:S01]  /*54f30*/  IADD3 R13, P3, PT, R28, R69, RZ ;  /* 0x000000451c0d7210 */ /* 0x000fe20007f7e0ff */
[----:B------:R-:W-:Y:S01]  /*54f40*/  IMAD.X R71, RZ, RZ, RZ, P2 ;  /* 0x000000ffff477224 */ /* 0x000fe200010e06ff */
[----:B------:R-:W-:Y:S01]  /*54f50*/  IADD3 RZ, P2, PT, R34, R68, RZ ;  /* 0x0000004422ff7210 */ /* 0x000fe20007f5e0ff */
[----:B------:R-:W-:Y:S01]  /*54f60*/  IMAD.IADD R131, R37, 0x1, R130 ;  /* 0x0000000125837824 */ /* 0x000fe200078e0282 */
[----:B------:R-:W-:Y:S01]  /*54f70*/  IADD3.X R35, P0, PT, R70, R31, RZ, P0, !PT ;  /* 0x0000001f46237210 */ /* 0x000fe2000071e4ff */
[----:B------:R-:W-:Y:S01]  /*54f80*/  IMAD.MOV.U32 R70, RZ, RZ, R29 ;  /* 0x000000ffff467224 */ /* 0x000fe200078e001d */
[----:B------:R-:W-:Y:S01]  /*54f90*/  IADD3.X R132, P5, PT, R67, R133, RZ, P5, !PT ;  /* 0x0000008543847210 */ /* 0x000fe20002fbe4ff */
[----:B------:R-:W-:Y:S01]  /*54fa0*/  IMAD.WIDE.U32 R20, R16, 0x30000000, R20 ;  /* 0x3000000010147825 */ /* 0x000fe200078e0014 */
[----:B------:R-:W-:-:S02]  /*54fb0*/  IADD3.X RZ, P2, PT, R35, R13, RZ, P2, !PT ;  /* 0x0000000d23ff7210 */ /* 0x000fc4000175e4ff */
[----:B------:R-:W-:Y:S01]  /*54fc0*/  IADD3.X R13, P0, PT, RZ, RZ, RZ, P0, !PT ;  /* 0x000000ffff0d7210 */ /* 0x000fe2000071e4ff */
[----:B------:R-:W-:Y:S01]  /*54fd0*/  IMAD.WIDE.U32.X R68, R17, 0x1ef3622f, R70, P3 ;  /* 0x1ef3622f11447825 */ /* 0x000fe200018e0446 */
[----:B------:R-:W-:Y:S02]  /*54fe0*/  IADD3 RZ, P3, PT, R36, R82, RZ ;  /* 0x0000005224ff7210 */ /* 0x000fe40007f7e0ff */
[----:B------:R-:W-:Y:S01]  /*54ff0*/  IADD3.X R37, P1, PT, R84, R131, RZ, P1, !PT ;  /* 0x0000008354257210 */ /* 0x000fe20000f3e4ff */
[----:B------:R-:W-:Y:S01]  /*55000*/  IMAD.X R19, RZ, RZ, RZ, P0 ;  /* 0x000000ffff137224 */ /* 0x000fe200000e06ff */
[----:B------:R-:W-:Y:S01]  /*55010*/  IADD3.X R13, P2, PT, R13, R68, RZ, P2, !PT ;  /* 0x000000440d0d7210 */ /* 0x000fe2000175e4ff */
[----:B------:R-:W-:Y:S01]  /*55020*/  IMAD.IADD R43, R21, 0x1, R18 ;  /* 0x00000001152b7824 */ /* 0x000fe200078e0212 */
[----:B------:R-:W-:Y:S01]  /*55030*/  IADD3.X R27, P5, PT, R14, R27, RZ, P5, !PT ;  /* 0x0000001b0e1b7210 */ /* 0x000fe20002fbe4ff */
[----:B------:R-:W-:Y:S01]  /*55040*/  IMAD.WIDE.U32 R34, R16, -0x45f6b800, R34 ;  /* 0xba09480010227825 */ /* 0x000fe200078e0022 */
[----:B------:R-:W-:-:S02]  /*55050*/  IADD3.X RZ, P3, PT, R37, R25, RZ, P3, !PT ;  /* 0x0000001925ff7210 */ /* 0x000fc40001f7e4ff */
[----:B------:R-:W-:Y:S01]  /*55060*/  IADD3.X R14, P2, PT, R19, R69, RZ, P2, !PT ;  /* 0x00000045130e7210 */ /* 0x000fe2000175e4ff */
[----:B------:R-:W-:Y:S01]  /*55070*/  IMAD.WIDE.U32 R24, R17, 0xf5138f, RZ ;  /* 0x00f5138f11187825 */ /* 0x000fe200078e00ff */
[----:B------:R-:W-:Y:S02]  /*55080*/  IADD3.X R19, P1, PT, RZ, RZ, RZ, P1, !PT ;  /* 0x000000ffff137210 */ /* 0x000fe40000f3e4ff */
[----:B------:R-:W-:Y:S01]  /*55090*/  IADD3.X R29, P5, PT, R132, R23, RZ, P5, !PT ;  /* 0x00000017841d7210 */ /* 0x000fe20002fbe4ff */
[----:B------:R-:W-:Y:S01]  /*550a0*/  IMAD.WIDE.U32 R36, R26, 0x6ca1493b, R36 ;  /* 0x6ca1493b1a247825 */ /* 0x000fe200078e0024 */
[----:B------:R-:W-:Y:S02]  /*550b0*/  IADD3.X R23, P3, PT, R19, R102, RZ, P3, !PT ;  /* 0x0000006613177210 */ /* 0x000fe40001f7e4ff */
[----:B------:R-:W-:Y:S01]  /*550c0*/  IADD3.X R22, P0, PT, R27, R22, RZ, P5, !PT ;  /* 0x000000161b167210 */ /* 0x000fe20002f1e4ff */
[----:B------:R-:W-:Y:S01]  /*550d0*/  IMAD.X R102, RZ, RZ, RZ, P1 ;  /* 0x000000ffff667224 */ /* 0x000fe200008e06ff */
[----:B------:R-:W-:Y:S01]  /*550e0*/  IADD3.X R36, P2, PT, R13, R36, RZ, P2, !PT ;  /* 0x000000240d247210 */ /* 0x000fe2000175e4ff */
[----:B------:R-:W-:Y:S01]  /*550f0*/  IMAD.WIDE.U32 R24, P1, R16, 0x1a22d9f3, R24 ;  /* 0x1a22d9f310187825 */ /* 0x000fe20007820018 */
[----:B------:R-:W-:-:S02]  /*55100*/  IADD3.X R27, P0, PT, R29, R110, RZ, P0, !PT ;  /* 0x0000006e1d1b7210 */ /* 0x000fc4000071e4ff */
[----:B------:R-:W-:Y:S01]  /*55110*/  IADD3.X R102, P3, PT, R102, R103, RZ, P3, !PT ;  /* 0x0000006766667210 */ /* 0x000fe20001f7e4ff */
[----:B------:R-:W-:-:S03]  /*55120*/  IMAD.WIDE.U32 R68, R16, 0xf5138f, RZ ;  /* 0x00f5138f10447825 */ /* 0x000fc600078e00ff */
[----:B------:R-:W-:Y:S01]  /*55130*/  IADD3.X R22, P3, PT, R23, R22, RZ, P3, !PT ;  /* 0x0000001617167210 */ /* 0x000fe20001f7e4ff */
[----:B------:R-:W-:Y:S02]  /*55140*/  IMAD.IADD R95, R37, 0x1, R94 ;  /* 0x00000001255f7824 */ /* 0x000fe400078e025e */
[----:B------:R-:W-:Y:S01]  /*55150*/  IMAD.X R71, RZ, RZ, RZ, P1 ;  /* 0x000000ffff477224 */ /* 0x000fe200008e06ff */
[----:B------:R-:W-:Y:S01]  /*55160*/  IADD3 R31, P1, PT, R24, R69, RZ ;  /* 0x00000045181f7210 */ /* 0x000fe20007f3e0ff */
[----:B------:R-:W-:Y:S01]  /*55170*/  IMAD.MOV.U32 R70, RZ, RZ, R25 ;  /* 0x000000ffff467224 */ /* 0x000fe200078e0019 */
[----:B------:R-:W-:Y:S01]  /*55180*/  IADD3.X R37, P2, PT, R14, R95, RZ, P2, !PT ;  /* 0x0000005f0e257210 */ /* 0x000fe2000175e4ff */
[----:B------:R-:W-:Y:S01]  /*55190*/  IMAD.IADD R28, R35, 0x1, R28 ;  /* 0x00000001231c7824 */ /* 0x000fe200078e021c */
[----:B------:R-:W-:Y:S01]  /*551a0*/  IADD3.X R23, P3, PT, R102, R27, RZ, P3, !PT ;  /* 0x0000001b66177210 */ /* 0x000fe20001f7e4ff */
[----:B------:R-:W-:Y:S01]  /*551b0*/  IMAD.WIDE.U32.X R70, R17, 0x1a22d9f3, R70, P1 ;  /* 0x1a22d9f311467825 */ /* 0x000fe200008e0446 */
[----:B------:R-:W-:-:S02]  /*551c0*/  IADD3.X R13, P2, PT, RZ, RZ, RZ, P2, !PT ;  /* 0x000000ffff0d7210 */ /* 0x000fc4000175e4ff */
[----:B------:R-:W-:Y:S01]  /*551d0*/  IADD3 RZ, P1, PT, R36, R68, RZ ;  /* 0x0000004424ff7210 */ /* 0x000fe20007f3e0ff */
[----:B------:R-:W-:Y:S01]  /*551e0*/  IMAD.WIDE.U32 R26, R26, 0x17c510ea, R22 ;  /* 0x17c510ea1a1a7825 */ /* 0x000fe200078e0016 */
[----:B------:R-:W-:Y:S02]  /*551f0*/  IADD3.X R19, PT, PT, RZ, RZ, RZ, P2, !PT ;  /* 0x000000ffff137210 */ /* 0x000fe400017fe4ff */
[----:B------:R-:W-:Y:S01]  /*55200*/  IADD3 RZ, P2, PT, R22, R96, RZ ;  /* 0x0000006016ff7210 */ /* 0x000fe20007f5e0ff */
[----:B------:R-:W-:Y:S01]  /*55210*/  IMAD.WIDE.U32 R68, R16, 0x6ca1493b, RZ ;  /* 0x6ca1493b10447825 */ /* 0x000fe200078e00ff */
[----:B------:R-:W-:Y:S02]  /*55220*/  IADD3.X RZ, P1, PT, R37, R31, RZ, P1, !PT ;  /* 0x0000001f25ff7210 */ /* 0x000fe40000f3e4ff */
[----:B------:R-:W-:Y:S01]  /*55230*/  IADD3.X RZ, P2, PT, R23, R65, RZ, P2, !PT ;  /* 0x0000004117ff7210 */ /* 0x000fe2000175e4ff */
[----:B------:R-:W-:Y:S01]  /*55240*/  IMAD.WIDE.U32 R22, R17, 0x6ca1493b, RZ ;  /* 0x6ca1493b11167825 */ /* 0x000fe200078e00ff */
[----:B------:R-:W-:-:S02]  /*55250*/  IADD3.X R13, P1, PT, R13, R70, RZ, P1, !PT ;  /* 0x000000460d0d7210 */ /* 0x000fc40000f3e4ff */
[----:B------:R-:W-:Y:S01]  /*55260*/  IADD3.X R25, P3, PT, RZ, RZ, RZ, P3, !PT ;  /* 0x000000ffff197210 */ /* 0x000fe20001f7e4ff */
[----:B------:R-:W-:Y:S01]  /*55270*/  IMAD.IADD R101, R27, 0x1, R100 ;  /* 0x000000011b657824 */ /* 0x000fe200078e0264 */
[----:B------:R-:W-:Y:S01]  /*55280*/  IADD3.X R14, P5, PT, RZ, RZ, RZ, P5, !PT ;  /* 0x000000ffff0e7210 */ /* 0x000fe20002fbe4ff */
[C---:B------:R-:W-:Y:S01]  /*55290*/  IMAD.WIDE.U32 R36, R16.reuse, 0xf5138f, R36 ;  /* 0x00f5138f10247825 */ /* 0x040fe200078e0024 */
[----:B------:R-:W-:Y:S02]  /*552a0*/  IADD3.X R70, P1, PT, R19, R71, RZ, P1, !PT ;  /* 0x0000004713467210 */ /* 0x000fe40000f3e4ff */
[----:B------:R-:W-:Y:S01]  /*552b0*/  IADD3.X R14, P0, PT, RZ, R14, RZ, P0, !PT ;  /* 0x0000000eff0e7210 */ /* 0x000fe2000071e4ff */
[----:B------:R-:W-:Y:S01]  /*552c0*/  IMAD.X R29, RZ, RZ, RZ, P3 ;  /* 0x000000ffff1d7224 */ /* 0x000fe200018e06ff */
[----:B------:R-:W-:Y:S01]  /*552d0*/  IADD3.X R26, P1, PT, R13, R26, RZ, P1, !PT ;  /* 0x0000001a0d1a7210 */ /* 0x000fe20000f3e4ff */
[----:B------:R-:W-:Y:S01]  /*552e0*/  IMAD.WIDE.U32 R22, P3, R16, -0x39c4fa40, R22 ;  /* 0xc63b05c010167825 */ /* 0x000fe20007860016 */
[----:B------:R-:W-:-:S02]  /*552f0*/  IADD3.X R19, P2, PT, R25, R90, RZ, P2, !PT ;  /* 0x0000005a19137210 */ /* 0x000fc4000175e4ff */
[----:B------:R-:W-:Y:S01]  /*55300*/  IADD3.X R25, PT, PT, RZ, RZ, RZ, P0, P5 ;  /* 0x000000ffff197210 */ /* 0x000fe200007ea4ff */
[----:B------:R-:W-:Y:S01]  /*55310*/  IMAD.X R71, RZ, RZ, RZ, P3 ;  /* 0x000000ffff477224 */ /* 0x000fe200018e06ff */
[----:B------:R-:W-:Y:S01]  /*55320*/  IADD3 R13, P5, PT, R22, R69, RZ ;  /* 0x00000045160d7210 */ /* 0x000fe20007fbe0ff */
[----:B------:R-:W-:Y:S01]  /*55330*/  IMAD.MOV.U32 R171, RZ, RZ, R20 ;  /* 0x000000ffffab7224 */ /* 0x000fe200078e0014 */
[----:B------:R-:W-:Y:S01]  /*55340*/  IADD3.X R27, P1, PT, R70, R101, RZ, P1, !PT ;  /* 0x00000065461b7210 */ /* 0x000fe20000f3e4ff */
[----:B------:R-:W-:Y:S01]  /*55350*/  IMAD.MOV.U32 R70, RZ, RZ, R23 ;  /* 0x000000ffff467224 */ /* 0x000fe200078e0017 */
[----:B------:R-:W-:Y:S01]  /*55360*/  IADD3 RZ, P0, PT, R26, R68, RZ ;  /* 0x000000441aff7210 */ /* 0x000fe20007f1e0ff */
[----:B------:R-:W-:Y:S01]  /*55370*/  IMAD.WIDE.U32 R68, R4, R15, R32 ;  /* 0x0000000f04447225 */ /* 0x000fe200078e0020 */
[----:B------:R-:W-:Y:S02]  /*55380*/  IADD3.X R90, P2, PT, R29, R91, RZ, P2, !PT ;  /* 0x0000005b1d5a7210 */ /* 0x000fe4000175e4ff */
[----:B------:R-:W-:Y:S01]  /*55390*/  IADD3.X RZ, P0, PT, R27, R13, RZ, P0, !PT ;  /* 0x0000000d1bff7210 */ /* 0x000fe2000071e4ff */
[----:B------:R-:W-:Y:S01]  /*553a0*/  IMAD.WIDE.U32.X R70, R17, -0x39c4fa40, R70, P5 ;  /* 0xc63b05c011467825 */ /* 0x000fe200028e0446 */
[----:B------:R-:W-:-:S02]  /*553b0*/  IADD3.X R13, P1, PT, RZ, RZ, RZ, P1, !PT ;  /* 0x000000ffff0d7210 */ /* 0x000fc40000f3e4ff */
[----:B------:R-:W-:Y:S01]  /*553c0*/  IADD3.X R19, P2, PT, R19, R14, RZ, P2, !PT ;  /* 0x0000000e13137210 */ /* 0x000fe2000175e4ff */
[----:B------:R-:W-:Y:S01]  /*553d0*/  IMAD.WIDE.U32 R14, P5, R16, 0x1ae3a46, R72 ;  /* 0x01ae3a46100e7825 */ /* 0x000fe200078a0048 */
[----:B------:R-:W-:Y:S02]  /*553e0*/  IADD3 RZ, P3, PT, R32, R116, RZ ;  /* 0x0000007420ff7210 */ /* 0x000fe40007f7e0ff */
[----:B------:R-:W-:Y:S01]  /*553f0*/  IADD3.X R32, P0, PT, R13, R70, RZ, P0, !PT ;  /* 0x000000460d207210 */ /* 0x000fe2000071e4ff */
[----:B------:R-:W-:Y:S01]  /*55400*/  IMAD.X R70, RZ, RZ, RZ, P1 ;  /* 0x000000ffff467224 */ /* 0x000fe200008e06ff */
[----:B------:R-:W-:Y:S01]  /*55410*/  IADD3.X R23, P2, PT, R90, R25, RZ, P2, !PT ;  /* 0x000000195a177210 */ /* 0x000fe2000175e4ff */
[----:B------:R-:W-:Y:S01]  /*55420*/  IMAD.WIDE.U32 R72, R16, 0x17c510ea, RZ ;  /* 0x17c510ea10487825 */ /* 0x000fe200078e00ff */
[----:B------:R-:W-:Y:S02]  /*55430*/  IADD3.X RZ, P3, PT, R33, R66, RZ, P3, !PT ;  /* 0x0000004221ff7210 */ /* 0x000fe40001f7e4ff */
        /* <DEDUP_REMOVED lines=9> */
[----:B------:R-:W-:Y:S01]  /*554d0*/  IADD3.X R15, P4, PT, RZ, RZ, RZ, P4, !PT ;  /* 0x000000ffff0f7210 */ /* 0x000fe2000279e4ff */
[----:B------:R-:W-:Y:S01]  /*554e0*/  IMAD.WIDE.U32.X R66, R17, 0x1ae3a46, R66, P5 ;  /* 0x01ae3a4611427825 */ /* 0x000fe200028e0442 */
[----:B------:R-:W-:Y:S02]  /*554f0*/  IADD3.X R33, P0, PT, R70, R13, RZ, P0, !PT ;  /* 0x0000000d46217210 */ /* 0x000fe4000071e4ff */
        /* <DEDUP_REMOVED lines=9> */
[----:B------:R-:W-:Y:S01]  /*55590*/  IADD3.X R62, P2, PT, RZ, RZ, RZ, P2, !PT ;  /* 0x000000ffff3e7210 */ /* 0x000fe2000175e4ff */
[----:B------:R-:W-:Y:S01]  /*555a0*/  IMAD.MOV.U32 R109, RZ, RZ, R28 ;  /* 0x000000ffff6d7224 */ /* 0x000fe200078e001c */
[----:B------:R-:W-:Y:S01]  /*555b0*/  IADD3.X R15, P0, PT, R15, R67, RZ, P5, !PT ;  /* 0x000000430f0f7210 */ /* 0x000fe20002f1e4ff */
[----:B------:R-:W-:Y:S01]  /*555c0*/  IMAD.MOV.U32 R111, RZ, RZ, R36 ;  /* 0x000000ffff6f7224 */ /* 0x000fe200078e0024 */
[----:B------:R-:W-:Y:S01]  /*555d0*/  IADD3.X R134, PT, PT, R135, RZ, RZ, P3, P4 ;  /* 0x000000ff87867210 */ /* 0x000fe20001fe84ff */
[----:B------:R-:W-:Y:S01]  /*555e0*/  IMAD.X R18, RZ, RZ, RZ, P2 ;  /* 0x000000ffff127224 */ /* 0x000fe200010e06ff */
[----:B------:R-:W-:Y:S01]  /*555f0*/  IADD3.X R13, P1, P0, R13, RZ, R62, P0, P1 ;  /* 0x000000ff0d0d7210 */ /* 0x000fe2000002243e */
[----:B------:R-:W-:Y:S01]  /*55600*/  IMAD.MOV.U32 R62, RZ, RZ, R34 ;  /* 0x000000ffff3e7224 */ /* 0x000fe200078e0022 */
[----:B------:R-:W-:Y:S01]  /*55610*/  IADD3 R24, PT, PT, R37, R24, RZ ;  /* 0x0000001825187210 */ /* 0x000fe20007ffe0ff */
[----:B------:R-:W-:Y:S01]  /*55620*/  IMAD.MOV.U32 R115, RZ, RZ, R26 ;  /* 0x000000ffff737224 */ /* 0x000fe200078e001a */
        /* <DEDUP_REMOVED lines=77> */
.L_x_176:
[----:B------:R-:W-:Y:S05]  /*55b00*/  BSYNC.RELIABLE B3 ;  /* 0x0000000000037941 */ /* 0x000fea0003800100 */
.L_x_175:
        /* <DEDUP_REMOVED lines=12> */
.L_x_174:
[----:B------:R-:W-:Y:S05]  /*55bd0*/  BSYNC.RECONVERGENT B2 ;  /* 0x0000000000027941 */ /* 0x000fea0003800200 */
.L_x_173:
[----:B------:R-:W2:Y:S01]  /*55be0*/  LDG.E.64 R78, desc[UR4][R158.64+-0x48] ;  /* 0xffffb8049e4e7981 */ /* 0x000ea2000c1e1b00 */
[----:B------:R-:W-:Y:S01]  /*55bf0*/  BSSY.RELIABLE B2, `(.L_x_177) ;  /* 0x00022d8000027945 */ /* 0x000fe20003800100 */
[----:B--2---:R-:W-:-:S04]  /*55c00*/  ISETP.NE.U32.AND P0, PT, R78, R64, PT ;  /* 0x000000404e00720c */ /* 0x004fc80003f05070 */
[----:B------:R-:W-:-:S13]  /*55c10*/  ISETP.NE.AND.EX P0, PT, R79, R63, PT, P0 ;  /* 0x0000003f4f00720c */ /* 0x000fda0003f05300 */
[----:B------:R-:W-:Y:S05]  /*55c20*/  @P0 BRA `(.L_x_178) ;  /* 0x0000022c00500947 */ /* 0x000fea0003800000 */
[----:B------:R-:W2:Y:S02]  /*55c30*/  LDG.E.64 R14, desc[UR4][R158.64+-0x40] ;  /* 0xffffc0049e0e7981 */ /* 0x000ea4000c1e1b00 */
        /* <DEDUP_REMOVED lines=42> */
[----:B------:R-:W-:Y:S05]  /*55ee0*/  @!P0 BREAK.RELIABLE B2 ;  /* 0x0000000000028942 */ /* 0x000fea0003800100 */
        /* <DEDUP_REMOVED lines=36> */
[----:B------:R-:W-:Y:S01]  /*56130*/  IMAD.WIDE.U32 R8, R43, R44, RZ ;  /* 0x0000002c2b087225 */ /* 0x000fe200078e00ff */
[----:B------:R-:W-:-:S03]  /*56140*/  IADD3.X R22, P0, PT, RZ, R5, RZ, P0, !PT ;  /* 0x00000005ff167210 */ /* 0x000fc6000071e4ff */
[----:B------:R-:W-:-:S04]  /*56150*/  IMAD.WIDE.U32 R14, P2, R49, R171, R14 ;  /* 0x000000ab310e7225 */ /* 0x000fc8000784000e */
[----:B------:R-:W-:-:S04]  /*56160*/  IMAD.WIDE.U32 R6, R171, R48, RZ ;  /* 0x00000030ab067225 */ /* 0x000fc800078e00ff */
[----:B------:R-:W-:Y:S01]  /*56170*/  IMAD.X R13, RZ, RZ, RZ, P2 ;  /* 0x000000ffff0d7224 */ /* 0x000fe200010e06ff */
[----:B------:R-:W-:Y:S01]  /*56180*/  IADD3 R23, P1, PT, R7, R14, RZ ;  /* 0x0000000e07177210 */ /* 0x000fe20007f3e0ff */
[----:B------:R-:W-:-:S04]  /*56190*/  IMAD.WIDE.U32 R16, P2, R47, R171, R16 ;  /* 0x000000ab2f107225 */ /* 0x000fc80007840010 */
[----:B------:R-:W-:-:S04]  /*561a0*/  IMAD.WIDE.U32 R4, P3, R45, R171, R8 ;  /* 0x000000ab2d047225 */ /* 0x000fc80007860008 */
[----:B------:R-:W-:-:S04]  /*561b0*/  IMAD.WIDE.U32 R8, R171, R44, RZ ;  /* 0x0000002cab087225 */ /* 0x000fc800078e00ff */
[----:B------:R-:W-:-:S04]  /*561c0*/  IMAD.WIDE.U32 R20, R109, R38, RZ ;  /* 0x000000266d147225 */ /* 0x000fc800078e00ff */
[----:B------:R-:W-:Y:S02]  /*561d0*/  IMAD.MOV.U32 R12, RZ, RZ, R15 ;  /* 0x000000ffff0c7224 */ /* 0x000fe400078e000f */
[----:B------:R-:W-:-:S04]  /*561e0*/  IMAD.WIDE.U32 R82, R10, -0x1, RZ ;  /* 0xffffffff0a527825 */ /* 0x000fc800078e00ff */
[----:B------:R-:W-:-:S04]  /*561f0*/  IMAD.WIDE.U32 R14, R171, R46, RZ ;  /* 0x0000002eab0e7225 */ /* 0x000fc800078e00ff */
[----:B------:R-:W-:Y:S01]  /*56200*/  IMAD.MOV.U32 R18, RZ, RZ, R17 ;  /* 0x000000ffff127224 */ /* 0x000fe200078e0011 */
[----:B------:R-:W-:Y:S01]  /*56210*/  IADD3.X R17, P0, PT, R11, R6, RZ, P0, !PT ;  /* 0x000000060b117210 */ /* 0x000fe2000071e4ff */
[----:B------:R-:W-:Y:S01]  /*56220*/  IMAD.X R7, RZ, RZ, RZ, P3 ;  /* 0x000000ffff077224 */ /* 0x000fe200018e06ff */
[----:B------:R-:W-:Y:S01]  /*56230*/  IADD3 R33, P3, PT, R9, R4, RZ ;  /* 0x0000000409217210 */ /* 0x000fe20007f7e0ff */
[----:B------:R-:W-:Y:S01]  /*56240*/  IMAD.X R19, RZ, RZ, RZ, P2 ;  /* 0x000000ffff137224 */ /* 0x000fe200010e06ff */
[----:B------:R-:W-:Y:S01]  /*56250*/  IADD3 R32, P4, PT, R15, R16, RZ ;  /* 0x000000100f207210 */ /* 0x000fe20007f9e0ff */
[----:B------:R-:W-:Y:S01]  /*56260*/  IMAD.MOV.U32 R6, RZ, RZ, R5 ;  /* 0x000000ffff067224 */ /* 0x000fe200078e0005 */
[----:B------:R-:W-:Y:S01]  /*56270*/  IADD3.X R16, P0, PT, R22, R23, RZ, P0, !PT ;  /* 0x0000001716107210 */ /* 0x000fe2000071e4ff */
[----:B------:R-:W-:-:S04]  /*56280*/  IMAD.WIDE.U32 R4, P2, R39, R62, R20 ;  /* 0x0000003e27047225 */ /* 0x000fc80007840014 */
[----:B------:R-:W-:Y:S01]  /*56290*/  IMAD.WIDE.U32 R24, R82, 0x1, RZ ;  /* 0x0000000152187825 */ /* 0x000fe200078e00ff */
[----:B------:R-:W-:-:S03]  /*562a0*/  IADD3.X R11, PT, PT, RZ, RZ, RZ, P2, !PT ;  /* 0x000000ffff0b7210 */ /* 0x000fc600017fe4ff */
[----:B------:R-:W-:Y:S01]  /*562b0*/  IMAD.WIDE.U32.X R12, R49, R43, R12, P1 ;  /* 0x0000002b310c7225 */ /* 0x000fe200008e040c */
[----:B------:R-:W-:-:S03]  /*562c0*/  IADD3 RZ, P1, PT, R10, R24, RZ ;  /* 0x000000180aff7210 */ /* 0x000fc60007f3e0ff */
[----:B------:R-:W-:Y:S01]  /*562d0*/  IMAD.WIDE.U32 R20, R62, R38, RZ ;  /* 0x000000263e147225 */ /* 0x000fe200078e00ff */
[----:B------:R-:W-:-:S03]  /*562e0*/  IADD3.X R9, P0, PT, RZ, R12, RZ, P0, !PT ;  /* 0x0000000cff097210 */ /* 0x000fc6000071e4ff */
[----:B------:R-:W-:Y:S01]  /*562f0*/  IMAD R27, R10, -0x7af74001, -R31 ;  /* 0x8508bfff0a1b7824 */ /* 0x000fe200078e0a1f */
[----:B------:R-:W-:Y:S01]  /*56300*/  IADD3 R15, P5, PT, R4, R21, RZ ;  /* 0x00000015040f7210 */ /* 0x000fe20007fbe0ff */
[----:B------:R-:W-:Y:S01]  /*56310*/  IMAD.WIDE.U32 R22, R109, R40, RZ ;  /* 0x000000286d167225 */ /* 0x000fe200078e00ff */
[----:B------:R-:W-:Y:S02]  /*56320*/  IADD3 RZ, P2, PT, R2, R20, RZ ;  /* 0x0000001402ff7210 */ /* 0x000fe40007f5e0ff */
[----:B------:R-:W-:Y:S01]  /*56330*/  IADD3.X R67, P0, PT, RZ, R13, RZ, P0, !PT ;  /* 0x0000000dff437210 */ /* 0x000fe2000071e4ff */
[----:B------:R-:W-:Y:S01]  /*56340*/  IMAD.MOV.U32 R10, RZ, RZ, R5 ;  /* 0x000000ffff0a7224 */ /* 0x000fe200078e0005 */
[----:B------:R-:W-:Y:S01]  /*56350*/  IADD3.X RZ, P2, PT, R3, R15, RZ, P2, !PT ;  /* 0x0000000f03ff7210 */ /* 0x000fe2000175e4ff */
[----:B------:R-:W-:Y:S01]  /*56360*/  IMAD.IADD R130, R83, 0x1, R27 ;  /* 0x0000000153827824 */ /* 0x000fe200078e021b */
[----:B------:R-:W-:Y:S01]  /*56370*/  IADD3.X R5, P0, PT, R9, R14, RZ, P0, !PT ;  /* 0x0000000e09057210 */ /* 0x000fe2000071e4ff */
[----:B------:R-:W-:-:S03]  /*56380*/  IMAD.WIDE.U32.X R20, R39, R109, R10, P5 ;  /* 0x0000006d27147225 */ /* 0x000fc600028e040a */
[----:B------:R-:W-:Y:S01]  /*56390*/  IADD3.X R67, P0, PT, R67, R32, RZ, P0, !PT ;  /* 0x0000002043437210 */ /* 0x000fe2000071e4ff */
[----:B------:R-:W-:Y:S01]  /*563a0*/  IMAD.WIDE.U32 R12, P5, R41, R62, R22 ;  /* 0x0000003e290c7225 */ /* 0x000fe200078a0016 */
[----:B------:R-:W-:-:S03]  /*563b0*/  IADD3.X R9, P2, PT, RZ, R20, RZ, P2, !PT ;  /* 0x00000014ff097210 */ /* 0x000fc6000175e4ff */
[----:B------:R-:W-:Y:S01]  /*563c0*/  IMAD.WIDE.U32 R22, R62, R40, RZ ;  /* 0x000000283e167225 */ /* 0x000fe200078e00ff */
[----:B------:R-:W-:-:S03]  /*563d0*/  IADD3.X R20, P2, PT, RZ, R21, RZ, P2, !PT ;  /* 0x00000015ff147210 */ /* 0x000fc6000175e4ff */
[----:B------:R-:W-:-:S04]  /*563e0*/  IMAD.WIDE.U32 R26, R130, 0x1, RZ ;  /* 0x00000001821a7825 */ /* 0x000fc800078e00ff */
[----:B------:R-:W-:Y:S01]  /*563f0*/  IMAD.WIDE.U32.X R10, R47, R43, R18, P4 ;  /* 0x0000002b2f0a7225 */ /* 0x000fe200020e0412 */
[----:B------:R-:W-:-:S03]  /*56400*/  IADD3 R23, P4, PT, R12, R23, RZ ;  /* 0x000000170c177210 */ /* 0x000fc60007f9e0ff */
[----:B------:R-:W-:Y:S01]  /*56410*/  IMAD.X R15, RZ, RZ, RZ, P5 ;  /* 0x000000ffff0f7224 */ /* 0x000fe200028e06ff */
[----:B------:R-:W-:Y:S01]  /*56420*/  IADD3.X R65, P0, PT, RZ, R10, RZ, P0, !PT ;  /* 0x0000000aff417210 */ /* 0x000fe2000071e4ff */
[----:B------:R-:W-:Y:S02]  /*56430*/  IMAD.MOV.U32 R14, RZ, RZ, R13 ;  /* 0x000000ffff0e7224 */ /* 0x000fe400078e000d */
[----:B------:R-:W-:-:S04]  /*56440*/  IMAD.WIDE.U32 R26, P5, R82, -0x7af74000, R26 ;  /* 0x8508c000521a7825 */ /* 0x000fc800078a001a */
[----:B------:R-:W-:Y:S01]  /*56450*/  IMAD.WIDE.U32.X R18, R41, R109, R14, P4 ;  /* 0x0000006d29127225 */ /* 0x000fe200020e040e */
[----:B------:R-:W-:Y:S02]  /*56460*/  IADD3.X R14, P2, PT, R9, R28, RZ, P2, !PT ;  /* 0x0000001c090e7210 */ /* 0x000fe4000175e4ff */
[----:B------:R-:W-:Y:S01]  /*56470*/  IADD3 R24, P4, PT, R25, R26, RZ ;  /* 0x0000001a19187210 */ /* 0x000fe20007f9e0ff */
[----:B------:R-:W-:Y:S01]  /*56480*/  IMAD.X R21, RZ, RZ, RZ, P5 ;  /* 0x000000ffff157224 */ /* 0x000fe200028e06ff */
[----:B------:R-:W-:Y:S01]  /*56490*/  IADD3.X R66, P5, PT, RZ, R11, RZ, P0, !PT ;  /* 0x0000000bff427210 */ /* 0x000fe200007be4ff */
[----:B------:R-:W-:Y:S01]  /*564a0*/  IMAD.WIDE.U32.X R6, R45, R43, R6, P3 ;  /* 0x0000002b2d067225 */ /* 0x000fe200018e0406 */
[----:B------:R-:W-:Y:S02]  /*564b0*/  IADD3.X R15, P2, PT, R20, R29, RZ, P2, !PT ;  /* 0x0000001d140f7210 */ /* 0x000fe4000175e4ff */
[----:B------:R-:W-:Y:S01]  /*564c0*/  IADD3 RZ, P0, PT, R14, R22, RZ ;  /* 0x000000160eff7210 */ /* 0x000fe20007f1e0ff */
[----:B------:R-:W-:Y:S01]  /*564d0*/  IMAD.MOV.U32 R20, RZ, RZ, R27 ;  /* 0x000000ffff147224 */ /* 0x000fe200078e001b */
[----:B------:R-:W-:Y:S01]  /*564e0*/  IADD3.X R65, P5, PT, R65, R8, RZ, P5, !PT ;  /* 0x0000000841417210 */ /* 0x000fe20002fbe4ff */
[----:B------:R-:W-:Y:S01]  /*564f0*/  IMAD.WIDE.U32 R26, R109, R48, RZ ;  /* 0x000000306d1a7225 */ /* 0x000fe200078e00ff */
[----:B------:R-:W-:-:S02]  /*56500*/  IADD3.X R9, P2, PT, RZ, RZ, RZ, P2, !PT ;  /* 0x000000ffff097210 */ /* 0x000fc4000175e4ff */
[----:B------:R-:W-:Y:S01]  /*56510*/  IADD3.X RZ, P0, PT, R15, R23, RZ, P0, !PT ;  /* 0x000000170fff7210 */ /* 0x000fe2000071e4ff */
[----:B------:R-:W-:Y:S01]  /*56520*/  IMAD.WIDE.U32.X R10, R130, -0x7af74000, R20, P4 ;  /* 0x8508c000820a7825 */ /* 0x000fe200020e0414 */
[----:B------:R-:W-:Y:S02]  /*56530*/  IADD3.X R66, P5, PT, R66, R33, RZ, P5, !PT ;  /* 0x0000002142427210 */ /* 0x000fe40002fbe4ff */
[----:B------:R-:W-:Y:S01]  /*56540*/  IADD3.X RZ, P1, PT, R31, R24, RZ, P1, !PT ;  /* 0x000000181fff7210 */ /* 0x000fe20000f3e4ff */
[----:B------:R-:W-:Y:S01]  /*56550*/  IMAD.X R13, RZ, RZ, RZ, P2 ;  /* 0x000000ffff0d7224 */ /* 0x000fe200010e06ff */
[----:B------:R-:W-:Y:S01]  /*56560*/  IADD3.X R72, P0, PT, R9, R18, RZ, P0, !PT ;  /* 0x0000001209487210 */ /* 0x000fe2000071e4ff */
[----:B------:R-:W-:Y:S01]  /*56570*/  IMAD.WIDE.U32 R8, R109, R50, RZ ;  /* 0x000000326d087225 */ /* 0x000fe200078e00ff */
[----:B------:R-:W-:Y:S02]  /*56580*/  IADD3.X R35, P2, PT, RZ, R6, RZ, P5, !PT ;  /* 0x00000006ff237210 */ /* 0x000fe40002f5e4ff */
[----:B------:R-:W-:Y:S01]  /*56590*/  IADD3.X R23, P1, PT, RZ, R10, RZ, P1, !PT ;  /* 0x0000000aff177210 */ /* 0x000fe20000f3e4ff */
[----:B------:R-:W-:Y:S01]  /*565a0*/  IMAD.WIDE.U32 R32, R62, R48, RZ ;  /* 0x000000303e207225 */ /* 0x000fe200078e00ff */
[----:B------:R-:W-:-:S02]  /*565b0*/  IADD3.X R13, P0, PT, R13, R19, RZ, P0, !PT ;  /* 0x000000130d0d7210 */ /* 0x000fc4000071e4ff */
[----:B------:R-:W-:Y:S01]  /*565c0*/  IADD3.X R31, P1, PT, RZ, R11, RZ, P1, !PT ;  /* 0x0000000bff1f7210 */ /* 0x000fe20000f3e4ff */
[----:B------:R-:W-:Y:S01]  /*565d0*/  IMAD.X R34, RZ, RZ, R7, P2 ;  /* 0x000000ffff227224 */ /* 0x000fe200010e0607 */
[----:B------:R-:W-:Y:S01]  /*565e0*/  IADD3.X R72, P0, PT, R72, R17, RZ, P0, !PT ;  /* 0x0000001148487210 */ /* 0x000fe2000071e4ff */
[----:B------:R-:W-:-:S03]  /*565f0*/  IMAD.WIDE.U32 R10, R113, R38, RZ ;  /* 0x00000026710a7225 */ /* 0x000fc600078e00ff */
[----:B------:R-:W-:Y:S01]  /*56600*/  IADD3.X R73, P0, PT, R13, R16, RZ, P0, !PT ;  /* 0x000000100d497210 */ /* 0x000fe2000071e4ff */
[----:B------:R-:W-:-:S04]  /*56610*/  IMAD.WIDE.U32 R18, R62, R50, RZ ;  /* 0x000000323e127225 */ /* 0x000fc800078e00ff */
[----:B------:R-:W-:-:S04]  /*56620*/  IMAD.WIDE.U32 R6, P3, R51, R62, R8 ;  /* 0x0000003e33067225 */ /* 0x000fc80007860008 */
[----:B------:R-:W-:-:S04]  /*56630*/  IMAD.WIDE.U32 R26, P5, R49, R62, R26 ;  /* 0x0000003e311a7225 */ /* 0x000fc800078a001a */
[----:B------:R-:W-:Y:S01]  /*56640*/  IMAD.X R9, RZ, RZ, RZ, P3 ;  /* 0x000000ffff097224 */ /* 0x000fe200018e06ff */
[----:B------:R-:W-:Y:S01]  /*56650*/  IADD3 R19, P3, PT, R6, R19, RZ ;  /* 0x0000001306137210 */ /* 0x000fe20007f7e0ff */
[----:B------:R-:W-:-:S04]  /*56660*/  IMAD.WIDE.U32 R20, R111, R38, RZ ;  /* 0x000000266f147225 */ /* 0x000fc800078e00ff */
[----:B------:R-:W-:-:S04]  /*56670*/  IMAD.WIDE.U32 R10, P2, R39, R111, R10 ;  /* 0x0000006f270a7225 */ /* 0x000fc8000784000a */
[----:B------:R-:W-:Y:S01]  /*56680*/  IMAD.WIDE.U32 R14, R40, R62, R14 ;  /* 0x0000003e280e7225 */ /* 0x000fe200078e000e */
[----:B------:R-:W-:-:S03]  /*56690*/  IADD3 R37, P4, PT, R10, R21, RZ ;  /* 0x000000150a257210 */ /* 0x000fc60007f9e0ff */
[----:B------:R-:W-:Y:S02]  /*566a0*/  IMAD.MOV.U32 R8, RZ, RZ, R7 ;  /* 0x000000ffff087224 */ /* 0x000fe400078e0007 */
[----:B------:R-:W-:Y:S01]  /*566b0*/  IMAD.X R29, RZ, RZ, RZ, P5 ;  /* 0x000000ffff1d7224 */ /* 0x000fe200028e06ff */
[----:B------:R-:W-:Y:S01]  /*566c0*/  IADD3 R33, P5, PT, R26, R33, RZ ;  /* 0x000000211a217210 */ /* 0x000fe20007fbe0ff */
[----:B------:R-:W-:-:S04]  /*566d0*/  IMAD.WIDE.U32 R24, R109, R46, RZ ;  /* 0x0000002e6d187225 */ /* 0x000fc800078e00ff */
[----:B------:R-:W-:Y:S02]  /*566e0*/  IMAD.MOV.U32 R28, RZ, RZ, R27 ;  /* 0x000000ffff1c7224 */ /* 0x000fe400078e001b */
[----:B------:R-:W-:Y:S01]  /*566f0*/  IMAD.WIDE.U32.X R8, R51, R109, R8, P3 ;  /* 0x0000006d33087225 */ /* 0x000fe200018e0408 */
[----:B------:R-:W-:-:S03]  /*56700*/  IADD3 RZ, P3, PT, R14, R20, RZ ;  /* 0x000000140eff7210 */ /* 0x000fc60007f7e0ff */
[----:B------:R-:W-:-:S04]  /*56710*/  IMAD.WIDE.U32 R20, R113, R40, RZ ;  /* 0x0000002871147225 */ /* 0x000fc800078e00ff */
[----:B------:R-:W-:-:S04]  /*56720*/  IMAD.WIDE.U32.X R28, R49, R109, R28, P5 ;  /* 0x0000006d311c7225 */ /* 0x000fc800028e041c */
[----:B------:R-:W-:-:S04]  /*56730*/  IMAD.WIDE.U32 R2, R38, R62, R2 ;  /* 0x0000003e26027225 */ /* 0x000fc800078e0002 */
[----:B------:R-:W-:Y:S01]  /*56740*/  IMAD.WIDE.U32 R24, P5, R47, R62, R24 ;  /* 0x0000003e2f187225 */ /* 0x000fe200078a0018 */
[----:B------:R-:W-:Y:S02]  /*56750*/  IADD3 R4, PT, PT, R3, R4, RZ ;  /* 0x0000000403047210 */ /* 0x000fe40007ffe0ff */
[----:B------:R-:W-:Y:S01]  /*56760*/  IADD3.X R22, P1, PT, R23, R2, RZ, P1, !PT ;  /* 0x0000000217167210 */ /* 0x000fe20000f3e4ff */
[----:B------:R-:W-:Y:S02]  /*56770*/  IMAD.IADD R15, R15, 0x1, R12 ;  /* 0x000000010f0f7824 */ /* 0x000fe400078e020c */
[----:B------:R-:W-:Y:S01]  /*56780*/  IMAD.X R27, RZ, RZ, RZ, P5 ;  /* 0x000000ffff1b7224 */ /* 0x000fe200028e06ff */
[----:B------:R-:W-:Y:S01]  /*56790*/  IADD3.X R23, P1, PT, R31, R4, RZ, P1, !PT ;  /* 0x000000041f177210 */ /* 0x000fe20000f3e4ff */
[----:B------:R-:W-:Y:S01]  /*567a0*/  IMAD.WIDE.U32 R20, P5, R41, R111, R20 ;  /* 0x0000006f29147225 */ /* 0x000fe200078a0014 */
[----:B------:R-:W-:-:S03]  /*567b0*/  IADD3.X RZ, P3, PT, R15, R37, RZ, P3, !PT ;  /* 0x000000250fff7210 */ /* 0x000fc60001f7e4ff */
[----:B------:R-:W-:-:S04]  /*567c0*/  IMAD.WIDE.U32 R74, R111, R40, RZ ;  /* 0x000000286f4a7225 */ /* 0x000fc800078e00ff */
[----:B------:R-:W-:-:S04]  /*567d0*/  IMAD.WIDE.U32 R12, R130, 0x30000000, RZ ;  /* 0x30000000820c7825 */ /* 0x000fc800078e00ff */
[----:B------:R-:W-:Y:S01]  /*567e0*/  IMAD.X R3, RZ, RZ, RZ, P2 ;  /* 0x000000ffff037224 */ /* 0x000fe200010e06ff */
[----:B------:R-:W-:Y:S01]  /*567f0*/  IADD3 RZ, P2, PT, R72, R18, RZ ;  /* 0x0000001248ff7210 */ /* 0x000fe20007f5e0ff */
[----:B------:R-:W-:Y:S01]  /*56800*/  IMAD.MOV.U32 R2, RZ, RZ, R11 ;  /* 0x000000ffff027224 */ /* 0x000fe200078e000b */
[----:B------:R-:W-:Y:S01]  /*56810*/  IADD3.X R11, P0, PT, RZ, RZ, RZ, P0, !PT ;  /* 0x000000ffff0b7210 */ /* 0x000fe2000071e4ff */
[----:B------:R-:W-:Y:S01]  /*56820*/  IMAD.X R69, RZ, RZ, RZ, P5 ;  /* 0x000000ffff457224 */ /* 0x000fe200028e06ff */
[----:B------:R-:W-:Y:S01]  /*56830*/  IADD3 R83, P5, PT, R20, R75, RZ ;  /* 0x0000004b14537210 */ /* 0x000fe20007fbe0ff */
[----:B------:R-:W-:Y:S01]  /*56840*/  IMAD.WIDE.U32.X R2, R39, R113, R2, P4 ;  /* 0x0000007127027225 */ /* 0x000fe200020e0402 */
[----:B------:R-:W-:-:S03]  /*56850*/  IADD3.X RZ, P2, PT, R73, R19, RZ, P2, !PT ;  /* 0x0000001349ff7210 */ /* 0x000fc6000175e4ff */
[C---:B------:R-:W-:Y:S01]  /*56860*/  IMAD.WIDE.U32 R16, R82.reuse, 0x30000000, RZ ;  /* 0x3000000052107825 */ /* 0x040fe200078e00ff */
[----:B------:R-:W-:Y:S02]  /*56870*/  IADD3.X R7, P3, PT, RZ, R2, RZ, P3, !PT ;  /* 0x00000002ff077210 */ /* 0x000fe40001f7e4ff */
[----:B------:R-:W-:Y:S01]  /*56880*/  IADD3.X R76, P2, PT, R11, R8, RZ, P2, !PT ;  /* 0x000000080b4c7210 */ /* 0x000fe2000175e4ff */
[----:B------:R-:W-:Y:S01]  /*56890*/  IMAD.WIDE.U32 R12, P4, R82, 0x170b5d44, R12 ;  /* 0x170b5d44520c7825 */ /* 0x000fe2000788000c */
[----:B------:R-:W-:-:S03]  /*568a0*/  IADD3.X R11, P3, PT, RZ, R3, RZ, P3, !PT ;  /* 0x00000003ff0b7210 */ /* 0x000fc60001f7e4ff */
[----:B------:R-:W-:Y:S02]  /*568b0*/  IMAD.MOV.U32 R68, RZ, RZ, R21 ;  /* 0x000000ffff447224 */ /* 0x000fe400078e0015 */
[----:B------:R-:W-:-:S04]  /*568c0*/  IMAD.WIDE.U32 R36, R130, -0x45f6b800, RZ ;  /* 0xba09480082247825 */ /* 0x000fc800078e00ff */
[----:B------:R-:W-:Y:S01]  /*568d0*/  IMAD.WIDE.U32.X R68, R41, R113, R68, P5 ;  /* 0x0000007129447225 */ /* 0x000fe200028e0444 */
[----:B------:R-:W-:-:S03]  /*568e0*/  IADD3 R21, P5, PT, R12, R17, RZ ;  /* 0x000000110c157210 */ /* 0x000fc60007fbe0ff */
[----:B------:R-:W-:Y:S01]  /*568f0*/  IMAD.X R19, RZ, RZ, RZ, P0 ;  /* 0x000000ffff137224 */ /* 0x000fe200000e06ff */
[----:B------:R-:W-:Y:S01]  /*56900*/  IADD3 RZ, P0, PT, R22, R16, RZ ;  /* 0x0000001016ff7210 */ /* 0x000fe20007f1e0ff */
[----:B------:R-:W-:Y:S02]  /*56910*/  IMAD.X R71, RZ, RZ, RZ, P4 ;  /* 0x000000ffff477224 */ /* 0x000fe400020e06ff */
[----:B------:R-:W-:Y:S01]  /*56920*/  IMAD.WIDE.U32 R16, R130, 0xf5138f, RZ ;  /* 0x00f5138f82107825 */ /* 0x000fe200078e00ff */
[----:B------:R-:W-:Y:S02]  /*56930*/  IADD3.X R86, P2, PT, R19, R9, RZ, P2, !PT ;  /* 0x0000000913567210 */ /* 0x000fe4000175e4ff */
[----:B------:R-:W-:Y:S01]  /*56940*/  IADD3.X RZ, P0, PT, R23, R21, RZ, P0, !PT ;  /* 0x0000001517ff7210 */ /* 0x000fe2000071e4ff */
[----:B------:R-:W-:Y:S01]  /*56950*/  IMAD.WIDE.U32 R94, R82, -0x45f6b800, RZ ;  /* 0xba094800525e7825 */ /* 0x000fe200078e00ff */
[----:B------:R-:W-:-:S03]  /*56960*/  IADD3.X R76, P2, PT, R76, R5, RZ, P2, !PT ;  /* 0x000000054c4c7210 */ /* 0x000fc6000175e4ff */
[----:B------:R-:W-:Y:S01]  /*56970*/  IMAD.WIDE.U32 R36, P4, R82, 0x1ef3622f, R36 ;  /* 0x1ef3622f52247825 */ /* 0x000fe20007880024 */
[----:B------:R-:W-:-:S03]  /*56980*/  IADD3.X R77, P2, PT, R86, R67, RZ, P2, !PT ;  /* 0x00000043564d7210 */ /* 0x000fc6000175e4ff */
[----:B------:R-:W-:-:S04]  /*56990*/  IMAD.WIDE.U32 R72, R50, R62, R72 ;  /* 0x0000003e32487225 */ /* 0x000fc800078e0048 */
[----:B------:R-:W-:Y:S01]  /*569a0*/  IMAD.MOV.U32 R70, RZ, RZ, R13 ;  /* 0x000000ffff467224 */ /* 0x000fe200078e000d */
[----:B------:R-:W-:Y:S01]  /*569b0*/  IADD3.X R72, P3, PT, R7, R72, RZ, P3, !PT ;  /* 0x0000004807487210 */ /* 0x000fe20001f7e4ff */
[----:B------:R-:W-:Y:S01]  /*569c0*/  IMAD.X R99, RZ, RZ, RZ, P4 ;  /* 0x000000ffff637224 */ /* 0x000fe200020e06ff */
[----:B------:R-:W-:Y:S01]  /*569d0*/  IADD3 R139, P4, PT, R36, R95, RZ ;  /* 0x0000005f248b7210 */ /* 0x000fe20007f9e0ff */
[----:B------:R-:W-:Y:S02]  /*569e0*/  IMAD.IADD R6, R73, 0x1, R6 ;  /* 0x0000000149067824 */ /* 0x000fe400078e0206 */
[----:B------:R-:W-:-:S03]  /*569f0*/  IMAD.WIDE.U32.X R70, R130, 0x170b5d44, R70, P5 ;  /* 0x170b5d4482467825 */ /* 0x000fc600028e0446 */
[----:B------:R-:W-:Y:S01]  /*56a00*/  IADD3.X R73, P3, PT, R11, R6, RZ, P3, !PT ;  /* 0x000000060b497210 */ /* 0x000fe20001f7e4ff */
[----:B------:R-:W-:-:S03]  /*56a10*/  IMAD.WIDE.U32 R84, R82, 0xf5138f, RZ ;  /* 0x00f5138f52547825 */ /* 0x000fc600078e00ff */
[----:B------:R-:W-:Y:S01]  /*56a20*/  IADD3.X R135, P3, PT, RZ, RZ, RZ, P3, !PT ;  /* 0x000000ffff877210 */ /* 0x000fe20001f7e4ff */
[----:B------:R-:W-:-:S04]  /*56a30*/  IMAD.WIDE.U32 R16, P5, R82, 0x1a22d9f3, R16 ;  /* 0x1a22d9f352107825 */ /* 0x000fc800078a0010 */
[----:B------:R-:W-:-:S04]  /*56a40*/  IMAD.WIDE.U32 R2, R130, 0x6ca1493b, RZ ;  /* 0x6ca1493b82027825 */ /* 0x000fc800078e00ff */
[----:B------:R-:W-:Y:S02]  /*56a50*/  IMAD.MOV.U32 R98, RZ, RZ, R37 ;  /* 0x000000ffff627224 */ /* 0x000fe400078e0025 */
[----:B------:R-:W-:-:S04]  /*56a60*/  IMAD.WIDE.U32 R78, R130, 0x17c510ea, RZ ;  /* 0x17c510ea824e7825 */ /* 0x000fc800078e00ff */
[----:B------:R-:W-:Y:S01]  /*56a70*/  IMAD.WIDE.U32.X R98, R130, 0x1ef3622f, R98, P4 ;  /* 0x1ef3622f82627825 */ /* 0x000fe200020e0462 */
[----:B------:R-:W-:-:S03]  /*56a80*/  IADD3 R42, P4, PT, R16, R85, RZ ;  /* 0x00000055102a7210 */ /* 0x000fc60007f9e0ff */
[----:B------:R-:W-:Y:S02]  /*56a90*/  IMAD.X R19, RZ, RZ, RZ, P5 ;  /* 0x000000ffff137224 */ /* 0x000fe400028e06ff */
[----:B------:R-:W-:-:S04]  /*56aa0*/  IMAD.WIDE.U32 R4, P5, R82, -0x39c4fa40, R2 ;  /* 0xc63b05c052047825 */ /* 0x000fc800078a0002 */
[----:B------:R-:W-:Y:S01]  /*56ab0*/  IMAD.MOV.U32 R18, RZ, RZ, R17 ;  /* 0x000000ffff127224 */ /* 0x000fe200078e0011 */
[----:B------:R-:W-:Y:S01]  /*56ac0*/  IADD3.X R7, PT, PT, RZ, RZ, RZ, P5, !PT ;  /* 0x000000ffff077210 */ /* 0x000fe20002ffe4ff */
[----:B------:R-:W-:-:S04]  /*56ad0*/  IMAD.WIDE.U32 R8, R82, 0x6ca1493b, RZ ;  /* 0x6ca1493b52087825 */ /* 0x000fc800078e00ff */
[----:B------:R-:W-:Y:S01]  /*56ae0*/  IMAD.WIDE.U32.X R18, R130, 0x1a22d9f3, R18, P4 ;  /* 0x1a22d9f382127825 */ /* 0x000fe200020e0412 */
[----:B------:R-:W-:-:S03]  /*56af0*/  IADD3 R2, P5, PT, R4, R9, RZ ;  /* 0x0000000904027210 */ /* 0x000fc60007fbe0ff */
[----:B------:R-:W-:-:S04]  /*56b00*/  IMAD.WIDE.U32 R78, P4, R82, 0x1ae3a46, R78 ;  /* 0x01ae3a46524e7825 */ /* 0x000fc8000788004e */
[----:B------:R-:W-:-:S04]  /*56b10*/  IMAD.WIDE.U32 R80, R82, 0x17c510ea, RZ ;  /* 0x17c510ea52507825 */ /* 0x000fc800078e00ff */
[----:B------:R-:W-:Y:S01]  /*56b20*/  IMAD.MOV.U32 R6, RZ, RZ, R5 ;  /* 0x000000ffff067224 */ /* 0x000fe200078e0005 */
[----:B------:R-:W-:Y:S01]  /*56b30*/  IADD3.X R5, P2, PT, RZ, RZ, RZ, P2, !PT ;  /* 0x000000ffff057210 */ /* 0x000fe2000175e4ff */
[----:B------:R-:W-:Y:S01]  /*56b40*/  IMAD.X R3, RZ, RZ, RZ, P3 ;  /* 0x000000ffff037224 */ /* 0x000fe200018e06ff */
[----:B------:R-:W-:Y:S01]  /*56b50*/  IADD3 RZ, P3, PT, R72, R74, RZ ;  /* 0x0000004a48ff7210 */ /* 0x000fe20007f7e0ff */
[----:B------:R-:W-:Y:S01]  /*56b60*/  IMAD.X R75, RZ, RZ, RZ, P4 ;  /* 0x000000ffff4b7224 */ /* 0x000fe200020e06ff */
[----:B------:R-:W-:Y:S01]  /*56b70*/  IADD3 RZ, P4, PT, R76, R32, RZ ;  /* 0x000000204cff7210 */ /* 0x000fe20007f9e0ff */
[----:B------:R-:W-:Y:S01]  /*56b80*/  IMAD.WIDE.U32.X R6, R130, -0x39c4fa40, R6, P5 ;  /* 0xc63b05c082067825 */ /* 0x000fe200028e0406 */
[----:B------:R-:W-:Y:S02]  /*56b90*/  IADD3 R31, P5, PT, R78, R81, RZ ;  /* 0x000000514e1f7210 */ /* 0x000fe40007fbe0ff */
[----:B------:R-:W-:Y:S01]  /*56ba0*/  IADD3.X RZ, P3, PT, R73, R83, RZ, P3, !PT ;  /* 0x0000005349ff7210 */ /* 0x000fe20001f7e4ff */
[----:B------:R-:W-:Y:S01]  /*56bb0*/  IMAD.MOV.U32 R74, RZ, RZ, R79 ;  /* 0x000000ffff4a7224 */ /* 0x000fe200078e004f */
[----:B------:R-:W-:Y:S01]  /*56bc0*/  IADD3.X RZ, P4, PT, R77, R33, RZ, P4, !PT ;  /* 0x000000214dff7210 */ /* 0x000fe2000279e4ff */
[----:B------:R-:W-:Y:S01]  /*56bd0*/  IMAD.WIDE.U32 R136, R113, R50, RZ ;  /* 0x0000003271887225 */ /* 0x000fe200078e00ff */
[----:B------:R-:W-:-:S03]  /*56be0*/  IADD3.X R135, P3, PT, R135, R68, RZ, P3, !PT ;  /* 0x0000004487877210 */ /* 0x000fc60001f7e4ff */
[----:B------:R-:W-:Y:S01]  /*56bf0*/  IMAD.WIDE.U32.X R130, R130, 0x1ae3a46, R74, P5 ;  /* 0x01ae3a4682827825 */ /* 0x000fe200028e044a */
[----:B------:R-:W-:Y:S02]  /*56c00*/  IADD3.X R74, P4, PT, R5, R28, RZ, P4, !PT ;  /* 0x0000001c054a7210 */ /* 0x000fe4000279e4ff */
[----:B------:R-:W-:Y:S01]  /*56c10*/  IADD3.X R68, P5, PT, R3, R69, RZ, P3, !PT ;  /* 0x0000004503447210 */ /* 0x000fe20001fbe4ff */
[----:B------:R-:W-:Y:S01]  /*56c20*/  IMAD.X R9, RZ, RZ, RZ, P2 ;  /* 0x000000ffff097224 */ /* 0x000fe200010e06ff */
[----:B------:R-:W-:Y:S01]  /*56c30*/  IADD3.X R3, P1, PT, RZ, RZ, RZ, P1, !PT ;  /* 0x000000ffff037210 */ /* 0x000fe20000f3e4ff */
[----:B------:R-:W-:-:S03]  /*56c40*/  IMAD.WIDE.U32 R76, R48, R62, R76 ;  /* 0x0000003e304c7225 */ /* 0x000fc600078e004c */
[----:B------:R-:W-:Y:S01]  /*56c50*/  IADD3.X R9, P3, PT, R9, R29, RZ, P4, !PT ;  /* 0x0000001d09097210 */ /* 0x000fe2000277e4ff */
[----:B------:R-:W-:-:S04]  /*56c60*/  IMAD.WIDE.U32 R136, P2, R51, R111, R136 ;  /* 0x0000006f33887225 */ /* 0x000fc80007840088 */
[----:B------:R-:W-:-:S04]  /*56c70*/  IMAD.WIDE.U32 R32, R62, R46, RZ ;  /* 0x0000002e3e207225 */ /* 0x000fc800078e00ff */
[----:B------:R-:W-:Y:S01]  /*56c80*/  IMAD.IADD R11, R77, 0x1, R26 ;  /* 0x000000014d0b7824 */ /* 0x000fe200078e021a */
[----:B------:R-:W-:Y:S01]  /*56c90*/  IADD3 R13, P4, PT, R24, R33, RZ ;  /* 0x00000021180d7210 */ /* 0x000fe20007f9e0ff */
[----:B------:R-:W-:Y:S01]  /*56ca0*/  IMAD.X R69, RZ, RZ, RZ, P2 ;  /* 0x000000ffff457224 */ /* 0x000fe200010e06ff */
[----:B------:R-:W-:Y:S01]  /*56cb0*/  IADD3.X R134, P2, PT, R135, R76, RZ, P5, !PT ;  /* 0x0000004c87867210 */ /* 0x000fe20002f5e4ff */
[----:B------:R-:W-:-:S03]  /*56cc0*/  IMAD.WIDE.U32 R28, R111, R50, RZ ;  /* 0x000000326f1c7225 */ /* 0x000fc600078e00ff */
[----:B------:R-:W-:Y:S01]  /*56cd0*/  IADD3.X R135, P2, PT, R68, R11, RZ, P2, !PT ;  /* 0x0000000b44877210 */ /* 0x000fe2000175e4ff */
[----:B------:R-:W-:Y:S01]  /*56ce0*/  IMAD.MOV.U32 R26, RZ, RZ, R25 ;  /* 0x000000ffff1a7224 */ /* 0x000fe200078e0019 */
[----:B------:R-:W-:Y:S01]  /*56cf0*/  IADD3 R17, P5, PT, R136, R29, RZ ;  /* 0x0000001d88117210 */ /* 0x000fe20007fbe0ff */
[----:B------:R-:W-:Y:S01]  /*56d00*/  IMAD.X R5, RZ, RZ, RZ, P1 ;  /* 0x000000ffff057224 */ /* 0x000fe200008e06ff */
[----:B------:R-:W-:Y:S01]  /*56d10*/  IADD3 RZ, P1, PT, R134, R28, RZ ;  /* 0x0000001c86ff7210 */ /* 0x000fe20007f3e0ff */
[----:B------:R-:W-:Y:S01]  /*56d20*/  IMAD.MOV.U32 R68, RZ, RZ, R137 ;  /* 0x000000ffff447224 */ /* 0x000fe200078e0089 */
[----:B------:R-:W-:Y:S01]  /*56d30*/  IADD3.X R28, P3, PT, R74, R65, RZ, P3, !PT ;  /* 0x000000414a1c7210 */ /* 0x000fe20001f7e4ff */
[----:B------:R-:W-:Y:S01]  /*56d40*/  IMAD.WIDE.U32.X R26, R47, R109, R26, P4 ;  /* 0x0000006d2f1a7225 */ /* 0x000fe200020e041a */
[----:B------:R-:W-:Y:S02]  /*56d50*/  IADD3.X R102, P4, PT, R3, R70, RZ, P0, !PT ;  /* 0x0000004603667210 */ /* 0x000fe4000079e4ff */
[----:B------:R-:W-:Y:S01]  /*56d60*/  IADD3 RZ, P0, PT, R28, R32, RZ ;  /* 0x000000201cff7210 */ /* 0x000fe20007f1e0ff */
[----:B------:R-:W-:Y:S01]  /*56d70*/  IMAD.WIDE.U32.X R68, R51, R113, R68, P5 ;  /* 0x0000007133447225 */ /* 0x000fe200028e0444 */
[----:B------:R-:W-:-:S02]  /*56d80*/  IADD3.X R29, P5, PT, R9, R66, RZ, P3, !PT ;  /* 0x00000042091d7210 */ /* 0x000fc40001fbe4ff */
[----:B------:R-:W-:Y:S01]  /*56d90*/  IADD3.X R3, P3, PT, R5, R71, RZ, P4, !PT ;  /* 0x0000004705037210 */ /* 0x000fe2000277e4ff */
[----:B------:R-:W-:Y:S01]  /*56da0*/  IMAD.WIDE.U32 R86, R113, R48, RZ ;  /* 0x0000003071567225 */ /* 0x000fe200078e00ff */
[----:B------:R-:W-:Y:S02]  /*56db0*/  IADD3.X RZ, P1, PT, R135, R17, RZ, P1, !PT ;  /* 0x0000001187ff7210 */ /* 0x000fe40000f3e4ff */
[----:B------:R-:W-:Y:S01]  /*56dc0*/  IADD3.X R105, P2, PT, RZ, RZ, RZ, P2, !PT ;  /* 0x000000ffff697210 */ /* 0x000fe2000175e4ff */
[----:B------:R-:W-:Y:S01]  /*56dd0*/  IMAD.WIDE.U32 R66, R109, R44, RZ ;  /* 0x0000002c6d427225 */ /* 0x000fe200078e00ff */
[----:B------:R-:W-:Y:S02]  /*56de0*/  IADD3.X R5, P5, PT, RZ, RZ, RZ, P5, !PT ;  /* 0x000000ffff057210 */ /* 0x000fe40002fbe4ff */
[----:B------:R-:W-:Y:S01]  /*56df0*/  IADD3.X RZ, P0, PT, R29, R13, RZ, P0, !PT ;  /* 0x0000000d1dff7210 */ /* 0x000fe2000071e4ff */
[----:B------:R-:W-:Y:S01]  /*56e00*/  IMAD.WIDE.U32 R28, R46, R62, R28 ;  /* 0x0000003e2e1c7225 */ /* 0x000fe200078e001c */
[----:B------:R-:W-:-:S02]  /*56e10*/  IADD3.X R105, P1, PT, R105, R68, RZ, P1, !PT ;  /* 0x0000004469697210 */ /* 0x000fc40000f3e4ff */
[----:B------:R-:W-:Y:S01]  /*56e20*/  IADD3.X R32, P0, PT, R5, R26, RZ, P0, !PT ;  /* 0x0000001a05207210 */ /* 0x000fe2000071e4ff */
[----:B------:R-:W-:Y:S02]  /*56e30*/  IMAD.X R68, RZ, RZ, RZ, P2 ;  /* 0x000000ffff447224 */ /* 0x000fe400010e06ff */
[----:B------:R-:W-:Y:S02]  /*56e40*/  IMAD.X R9, RZ, RZ, RZ, P5 ;  /* 0x000000ffff097224 */ /* 0x000fe400028e06ff */
[----:B------:R-:W-:Y:S01]  /*56e50*/  IMAD.WIDE.U32 R86, P4, R49, R111, R86 ;  /* 0x0000006f31567225 */ /* 0x000fe20007880056 */
[----:B------:R-:W-:Y:S02]  /*56e60*/  IADD3.X R68, P1, PT, R68, R69, RZ, P1, !PT ;  /* 0x0000004544447210 */ /* 0x000fe40000f3e4ff */
[----:B------:R-:W-:Y:S01]  /*56e70*/  IADD3.X R9, P0, PT, R9, R27, RZ, P0, !PT ;  /* 0x0000001b09097210 */ /* 0x000fe2000071e4ff */
[----:B------:R-:W-:Y:S01]  /*56e80*/  IMAD.WIDE.U32 R26, R111, R48, RZ ;  /* 0x000000306f1a7225 */ /* 0x000fe200078e00ff */
[----:B------:R-:W-:-:S02]  /*56e90*/  IADD3.X R104, P2, PT, R105, R28, RZ, P1, !PT ;  /* 0x0000001c69687210 */ /* 0x000fc40000f5e4ff */
[----:B------:R-:W-:Y:S01]  /*56ea0*/  IADD3.X R25, PT, PT, RZ, RZ, RZ, P4, !PT ;  /* 0x000000ffff197210 */ /* 0x000fe200027fe4ff */
[----:B------:R-:W-:Y:S01]  /*56eb0*/  IMAD.IADD R5, R29, 0x1, R24 ;  /* 0x000000011d057824 */ /* 0x000fe200078e0218 */
[----:B------:R-:W-:Y:S01]  /*56ec0*/  IADD3 R11, P4, PT, R86, R27, RZ ;  /* 0x0000001b560b7210 */ /* 0x000fe20007f9e0ff */
[----:B------:R-:W-:Y:S01]  /*56ed0*/  IMAD.MOV.U32 R24, RZ, RZ, R87 ;  /* 0x000000ffff187224 */ /* 0x000fe200078e0057 */
[----:B------:R-:W-:Y:S01]  /*56ee0*/  IADD3 RZ, P1, PT, R104, R26, RZ ;  /* 0x0000001a68ff7210 */ /* 0x000fe20007f3e0ff */
[----:B------:R-:W-:Y:S01]  /*56ef0*/  IMAD.WIDE.U32 R76, R113, R46, RZ ;  /* 0x0000002e714c7225 */ /* 0x000fe200078e00ff */
[----:B------:R-:W-:Y:S02]  /*56f00*/  IADD3.X R105, P2, PT, R68, R5, RZ, P2, !PT ;  /* 0x0000000544697210 */ /* 0x000fe4000175e4ff */
[----:B------:R-:W-:Y:S01]  /*56f10*/  IADD3.X R28, P0, PT, R32, R35, RZ, P0, !PT ;  /* 0x00000023201c7210 */ /* 0x000fe2000071e4ff */
[----:B------:R-:W-:Y:S01]  /*56f20*/  IMAD.WIDE.U32.X R26, R49, R113, R24, P4 ;  /* 0x00000071311a7225 */ /* 0x000fe200020e0418 */
[----:B------:R-:W-:-:S02]  /*56f30*/  IADD3.X R5, P2, PT, RZ, RZ, RZ, P2, !PT ;  /* 0x000000ffff057210 */ /* 0x000fc4000175e4ff */
[----:B------:R-:W-:Y:S01]  /*56f40*/  IADD3.X RZ, P1, PT, R105, R11, RZ, P1, !PT ;  /* 0x0000000b69ff7210 */ /* 0x000fe20000f3e4ff */
[----:B------:R-:W-:Y:S01]  /*56f50*/  IMAD.WIDE.U32 R66, P4, R45, R62, R66 ;  /* 0x0000003e2d427225 */ /* 0x000fe20007880042 */
[----:B------:R-:W-:Y:S02]  /*56f60*/  IADD3.X R29, P0, PT, R9, R34, RZ, P0, !PT ;  /* 0x00000022091d7210 */ /* 0x000fe4000071e4ff */
[----:B------:R-:W-:Y:S01]  /*56f70*/  IADD3.X R5, P1, PT, R5, R26, RZ, P1, !PT ;  /* 0x0000001a05057210 */ /* 0x000fe20000f3e4ff */
[----:B------:R-:W-:-:S04]  /*56f80*/  IMAD.WIDE.U32 R24, R62, R44, RZ ;  /* 0x0000002c3e187225 */ /* 0x000fc800078e00ff */
[----:B------:R-:W-:Y:S02]  /*56f90*/  IMAD.X R33, RZ, RZ, RZ, P4 ;  /* 0x000000ffff217224 */ /* 0x000fe400020e06ff */
[----:B------:R-:W-:Y:S01]  /*56fa0*/  IMAD.X R9, RZ, RZ, RZ, P2 ;  /* 0x000000ffff097224 */ /* 0x000fe200010e06ff */
[----:B------:R-:W-:Y:S01]  /*56fb0*/  IADD3 R11, P2, PT, R66, R25, RZ ;  /* 0x00000019420b7210 */ /* 0x000fe20007f5e0ff */
[----:B------:R-:W-:-:S03]  /*56fc0*/  IMAD.WIDE.U32 R76, P4, R47, R111, R76 ;  /* 0x0000006f2f4c7225 */ /* 0x000fc6000788004c */
[----:B------:R-:W-:Y:S01]  /*56fd0*/  IADD3.X R9, P1, PT, R9, R27, RZ, P1, !PT ;  /* 0x0000001b09097210 */ /* 0x000fe20000f3e4ff */
[----:B------:R-:W-:Y:S02]  /*56fe0*/  IMAD.MOV.U32 R32, RZ, RZ, R67 ;  /* 0x000000ffff207224 */ /* 0x000fe400078e0043 */
[----:B------:R-:W-:Y:S01]  /*56ff0*/  IMAD.X R69, RZ, RZ, RZ, P4 ;  /* 0x000000ffff457224 */ /* 0x000fe200020e06ff */
[----:B------:R-:W-:Y:S01]  /*57000*/  IADD3 RZ, P4, PT, R28, R24, RZ ;  /* 0x000000181cff7210 */ /* 0x000fe20007f9e0ff */
[----:B------:R-:W-:-:S03]  /*57010*/  IMAD.WIDE.U32 R26, R44, R62, R28 ;  /* 0x0000003e2c1a7225 */ /* 0x000fc600078e001c */
[----:B------:R-:W-:Y:S01]  /*57020*/  IADD3.X RZ, P4, PT, R29, R11, RZ, P4, !PT ;  /* 0x0000000b1dff7210 */ /* 0x000fe2000279e4ff */
[----:B------:R-:W-:-:S04]  /*57030*/  IMAD.WIDE.U32 R34, R111, R46, RZ ;  /* 0x0000002e6f227225 */ /* 0x000fc800078e00ff */
[----:B------:R-:W-:Y:S01]  /*57040*/  IMAD.WIDE.U32.X R24, R45, R109, R32, P2 ;  /* 0x0000006d2d187225 */ /* 0x000fe200010e0420 */
[----:B------:R-:W-:Y:S02]  /*57050*/  IADD3.X R26, P2, PT, R5, R26, RZ, P1, !PT ;  /* 0x0000001a051a7210 */ /* 0x000fe40000f5e4ff */
[----:B------:R-:W-:Y:S01]  /*57060*/  IADD3 R13, P5, PT, R76, R35, RZ ;  /* 0x000000234c0d7210 */ /* 0x000fe20007fbe0ff */
[----:B------:R-:W-:Y:S01]  /*57070*/  IMAD.WIDE.U32 R32, R82, 0x30000000, R22 ;  /* 0x3000000052207825 */ /* 0x000fe200078e0016 */
[----:B------:R-:W-:-:S03]  /*57080*/  IADD3 RZ, P1, PT, R26, R34, RZ ;  /* 0x000000221aff7210 */ /* 0x000fc60007f3e0ff */
[----:B------:R-:W-:Y:S02]  /*57090*/  IMAD.IADD R66, R27, 0x1, R66 ;  /* 0x000000011b427824 */ /* 0x000fe400078e0242 */
[----:B------:R-:W-:Y:S02]  /*570a0*/  IMAD.MOV.U32 R68, RZ, RZ, R77 ;  /* 0x000000ffff447224 */ /* 0x000fe400078e004d */
[----:B------:R-:W-:Y:S01]  /*570b0*/  IMAD.WIDE.U32 R74, R32, -0x1, RZ ;  /* 0xffffffff204a7825 */ /* 0x000fe200078e00ff */
[----:B------:R-:W-:-:S03]  /*570c0*/  IADD3.X R27, P2, PT, R9, R66, RZ, P2, !PT ;  /* 0x00000042091b7210 */ /* 0x000fc6000175e4ff */
[----:B------:R-:W-:Y:S01]  /*570d0*/  IMAD.WIDE.U32.X R22, R47, R113, R68, P5 ;  /* 0x000000712f167225 */ /* 0x000fe200028e0444 */
[----:B------:R-:W-:Y:S02]  /*570e0*/  IADD3.X R9, P5, PT, RZ, RZ, RZ, P0, !PT ;  /* 0x000000ffff097210 */ /* 0x000fe400007be4ff */
[----:B------:R-:W-:Y:S01]  /*570f0*/  IADD3.X RZ, P1, PT, R27, R13, RZ, P1, !PT ;  /* 0x0000000d1bff7210 */ /* 0x000fe20000f3e4ff */
[----:B------:R-:W-:Y:S01]  /*57100*/  IMAD.IADD R65, R33, 0x1, R12 ;  /* 0x0000000121417824 */ /* 0x000fe200078e020c */
[----:B------:R-:W-:Y:S01]  /*57110*/  IADD3.X R5, P2, PT, RZ, RZ, RZ, P2, !PT ;  /* 0x000000ffff057210 */ /* 0x000fe2000175e4ff */
[----:B------:R-:W-:Y:S01]  /*57120*/  IMAD.WIDE.U32 R12, R74, 0x1, RZ ;  /* 0x000000014a0c7825 */ /* 0x000fe200078e00ff */
[----:B------:R-:W-:Y:S02]  /*57130*/  IADD3.X R34, P4, PT, R9, R24, RZ, P4, !PT ;  /* 0x0000001809227210 */ /* 0x000fe4000279e4ff */
[----:B------:R-:W-:Y:S01]  /*57140*/  IADD3.X R5, P1, PT, R5, R22, RZ, P1, !PT ;  /* 0x0000001605057210 */ /* 0x000fe20000f3e4ff */
[----:B------:R-:W-:Y:S01]  /*57150*/  IMAD.WIDE.U32 R28, R113, R44, RZ ;  /* 0x0000002c711c7225 */ /* 0x000fe200078e00ff */
[----:B------:R-:W-:-:S02]  /*57160*/  IADD3 RZ, P0, PT, R32, R12, RZ ;  /* 0x0000000c20ff7210 */ /* 0x000fc40007f1e0ff */
[----:B------:R-:W-:Y:S01]  /*57170*/  IADD3.X R12, PT, PT, R25, RZ, RZ, P4, P5 ;  /* 0x000000ff190c7210 */ /* 0x000fe200027ea4ff */
[----:B------:R-:W-:Y:S02]  /*57180*/  IMAD.X R9, RZ, RZ, RZ, P2 ;  /* 0x000000ffff097224 */ /* 0x000fe400010e06ff */
[----:B------:R-:W-:Y:S02]  /*57190*/  IMAD R83, R32, -0x7af74001, -R65 ;  /* 0x8508bfff20537824 */ /* 0x000fe400078e0a41 */
[----:B------:R-:W-:Y:S01]  /*571a0*/  IMAD.WIDE.U32 R70, R117, R38, RZ ;  /* 0x0000002675467225 */ /* 0x000fe200078e00ff */
[----:B------:R-:W-:-:S03]  /*571b0*/  IADD3.X R9, P1, PT, R9, R23, RZ, P1, !PT ;  /* 0x0000001709097210 */ /* 0x000fc60000f3e4ff */
[----:B------:R-:W-:-:S04]  /*571c0*/  IMAD.WIDE.U32 R24, P2, R45, R111, R28 ;  /* 0x0000006f2d187225 */ /* 0x000fc8000784001c */
[----:B------:R-:W-:-:S04]  /*571d0*/  IMAD.WIDE.U32 R32, R111, R44, RZ ;  /* 0x0000002c6f207225 */ /* 0x000fc800078e00ff */
        /* <DEDUP_REMOVED lines=8> */
[----:B------:R-:W-:Y:S01]  /*57260*/  IADD3 RZ, P4, PT, R72, R28, RZ ;  /* 0x0000001c48ff7210 */ /* 0x000fe20007f9e0ff */
[----:B------:R-:W-:Y:S01]  /*57270*/  IMAD.WIDE.U32.X R22, R45, R113, R22, P2 ;  /* 0x000000712d167225 */ /* 0x000fe200010e0416 */
[----:B------:R-:W-:Y:S02]  /*57280*/  IADD3.X R28, P2, PT, R5, R34, RZ, P1, !PT ;  /* 0x00000022051c7210 */ /* 0x000fe40000f5e4ff */
[----:B------:R-:W-:Y:S01]  /*57290*/  MOV R34, R71 ;  /* 0x0000004700227202 */ /* 0x000fe20000000f00 */
[----:B------:R-:W-:Y:S01]  /*572a0*/  IMAD.IADD R73, R73, 0x1, R20 ;  /* 0x0000000149497824 */ /* 0x000fe200078e0214 */
[----:B------:R-:W-:Y:S01]  /*572b0*/  IADD3 RZ, P1, PT, R28, R32, RZ ;  /* 0x000000201cff7210 */ /* 0x000fe20007f3e0ff */
[----:B------:R-:W-:Y:S01]  /*572c0*/  IMAD.WIDE.U32 R20, R38, R111, R14 ;  /* 0x0000006f26147225 */ /* 0x000fe200078e000e */
[----:B------:R-:W-:-:S02]  /*572d0*/  IADD3.X R29, P2, PT, R9, R12, RZ, P2, !PT ;  /* 0x0000000c091d7210 */ /* 0x000fc4000175e4ff */
[----:B------:R-:W-:Y:S01]  /*572e0*/  IADD3.X RZ, P4, PT, R73, R17, RZ, P4, !PT ;  /* 0x0000001149ff7210 */ /* 0x000fe2000279e4ff */
[----:B------:R-:W-:Y:S01]  /*572f0*/  IMAD.WIDE.U32.X R14, R39, R117, R34, P5 ;  /* 0x00000075270e7225 */ /* 0x000fe200028e0422 */
[----:B------:R-:W-:Y:S02]  /*57300*/  IADD3.X R102, P3, PT, R102, R20, RZ, P3, !PT ;  /* 0x0000001466667210 */ /* 0x000fe40001f7e4ff */
[----:B------:R-:W-:Y:S01]  /*57310*/  IADD3.X RZ, P1, PT, R29, R11, RZ, P1, !PT ;  /* 0x0000000b1dff7210 */ /* 0x000fe20000f3e4ff */
[----:B------:R-:W-:Y:S01]  /*57320*/  IMAD.IADD R10, R21, 0x1, R10 ;  /* 0x00000001150a7824 */ /* 0x000fe200078e020a */
[----:B------:R-:W-:Y:S01]  /*57330*/  IADD3.X R5, P2, PT, RZ, RZ, RZ, P2, !PT ;  /* 0x000000ffff057210 */ /* 0x000fe2000175e4ff */
[----:B------:R-:W-:Y:S01]  /*57340*/  IMAD.WIDE.U32 R20, R117, R48, RZ ;  /* 0x0000003075147225 */ /* 0x000fe200078e00ff */
[----:B------:R-:W-:Y:S02]  /*57350*/  IADD3.X R81, P4, PT, RZ, R14, RZ, P4, !PT ;  /* 0x0000000eff517210 */ /* 0x000fe4000279e4ff */
[----:B------:R-:W-:Y:S01]  /*57360*/  IADD3.X R103, P3, PT, R3, R10, RZ, P3, !PT ;  /* 0x0000000a03677210 */ /* 0x000fe20001f7e4ff */
[----:B------:R-:W-:Y:S01]  /*57370*/  IMAD.WIDE.U32 R88, R117, R50, RZ ;  /* 0x0000003275587225 */ /* 0x000fe200078e00ff */
[----:B------:R-:W-:-:S02]  /*57380*/  IADD3.X R3, P1, PT, R5, R22, RZ, P1, !PT ;  /* 0x0000001605037210 */ /* 0x000fc40000f3e4ff */
[----:B------:R-:W-:Y:S01]  /*57390*/  IADD3.X R77, P4, PT, RZ, R15, RZ, P4, !PT ;  /* 0x0000000fff4d7210 */ /* 0x000fe2000279e4ff */
[----:B------:R-:W-:Y:S01]  /*573a0*/  IMAD.WIDE.U32 R14, R117, R44, RZ ;  /* 0x0000002c750e7225 */ /* 0x000fe200078e00ff */
[----:B------:R-:W-:-:S03]  /*573b0*/  IADD3.X R5, PT, PT, R23, RZ, RZ, P1, P2 ;  /* 0x000000ff17057210 */ /* 0x000fc60000fe44ff */
[----:B------:R-:W-:-:S04]  /*573c0*/  IMAD.WIDE.U32 R22, R117, R46, RZ ;  /* 0x0000002e75167225 */ /* 0x000fc800078e00ff */
[----:B------:R-:W-:-:S04]  /*573d0*/  IMAD.WIDE.U32 R20, P2, R49, R115, R20 ;  /* 0x0000007331147225 */ /* 0x000fc80007840014 */
[----:B------:R-:W-:Y:S01]  /*573e0*/  IMAD.WIDE.U32 R88, P1, R51, R115, R88 ;  /* 0x0000007333587225 */ /* 0x000fe20007820058 */
[----:B------:R-:W-:-:S03]  /*573f0*/  MOV R68, R21 ;  /* 0x0000001500447202 */ /* 0x000fc60000000f00 */
[----:B------:R-:W-:-:S04]  /*57400*/  IMAD.WIDE.U32 R148, R121, R40, RZ ;  /* 0x0000002879947225 */ /* 0x000fc800078e00ff */
[----:B------:R-:W-:Y:S02]  /*57410*/  IMAD.X R69, RZ, RZ, RZ, P2 ;  /* 0x000000ffff457224 */ /* 0x000fe400010e06ff */
[----:B------:R-:W-:-:S04]  /*57420*/  IMAD.WIDE.U32 R10, R121, R38, RZ ;  /* 0x00000026790a7225 */ /* 0x000fc800078e00ff */
[----:B------:R-:W-:Y:S02]  /*57430*/  IMAD.X R67, RZ, RZ, RZ, P1 ;  /* 0x000000ffff437224 */ /* 0x000fe400008e06ff */
[----:B------:R-:W-:-:S04]  /*57440*/  IMAD.WIDE.U32 R14, P2, R45, R115, R14 ;  /* 0x000000732d0e7225 */ /* 0x000fc8000784000e */
[----:B------:R-:W-:-:S04]  /*57450*/  IMAD.WIDE.U32 R22, P1, R47, R115, R22 ;  /* 0x000000732f167225 */ /* 0x000fc80007820016 */
[----:B------:R-:W-:-:S04]  /*57460*/  IMAD.WIDE.U32 R126, R121, R48, RZ ;  /* 0x00000030797e7225 */ /* 0x000fc800078e00ff */
[----:B------:R-:W-:Y:S02]  /*57470*/  IMAD.X R25, RZ, RZ, RZ, P2 ;  /* 0x000000ffff197224 */ /* 0x000fe400010e06ff */
[----:B------:R-:W-:-:S04]  /*57480*/  IMAD.WIDE.U32 R100, R117, R40, RZ ;  /* 0x0000002875647225 */ /* 0x000fc800078e00ff */
[----:B------:R-:W-:-:S04]  /*57490*/  IMAD.WIDE.U32 R90, R121, R50, RZ ;  /* 0x00000032795a7225 */ /* 0x000fc800078e00ff */
[----:B------:R-:W-:Y:S02]  /*574a0*/  IMAD.X R87, RZ, RZ, RZ, P1 ;  /* 0x000000ffff577224 */ /* 0x000fe400008e06ff */
[----:B------:R-:W-:-:S04]  /*574b0*/  IMAD.WIDE.U32 R148, P2, R41, R119, R148 ;  /* 0x0000007729947225 */ /* 0x000fc80007840094 */
[----:B------:R-:W-:-:S04]  /*574c0*/  IMAD.WIDE.U32 R10, P1, R39, R119, R10 ;  /* 0x00000077270a7225 */ /* 0x000fc8000782000a */
[----:B------:R-:W-:Y:S02]  /*574d0*/  IMAD.X R95, RZ, RZ, RZ, P2 ;  /* 0x000000ffff5f7224 */ /* 0x000fe400010e06ff */
[----:B------:R-:W-:Y:S02]  /*574e0*/  IMAD.X R107, RZ, RZ, RZ, P1 ;  /* 0x000000ffff6b7224 */ /* 0x000fe400008e06ff */
[----:B------:R-:W-:-:S04]  /*574f0*/  IMAD.WIDE.U32 R32, R115, R50, RZ ;  /* 0x0000003273207225 */ /* 0x000fc800078e00ff */
[----:B------:R-:W-:-:S04]  /*57500*/  IMAD.WIDE.U32 R126, P2, R49, R119, R126 ;  /* 0x00000077317e7225 */ /* 0x000fc8000784007e */
[----:B------:R-:W-:-:S04]  /*57510*/  IMAD.WIDE.U32 R100, P5, R41, R115, R100 ;  /* 0x0000007329647225 */ /* 0x000fc800078a0064 */
        /* <DEDUP_REMOVED lines=8> */
[----:B------:R-:W-:Y:S02]  /*575a0*/  IMAD.X R93, RZ, RZ, RZ, P5 ;  /* 0x000000ffff5d7224 */ /* 0x000fe400028e06ff */
[----:B------:R-:W-:-:S04]  /*575b0*/  IMAD.WIDE.U32 R34, R115, R48, RZ ;  /* 0x0000003073227225 */ /* 0x000fc800078e00ff */
[----:B------:R-:W-:Y:S02]  /*575c0*/  IMAD.MOV.U32 R92, RZ, RZ, R101 ;  /* 0x000000ffff5c7224 */ /* 0x000fe400078e0065 */
[----:B------:R-:W-:Y:S02]  /*575d0*/  IMAD.IADD R83, R75, 0x1, R83 ;  /* 0x000000014b537824 */ /* 0x000fe400078e0253 */
[----:B------:R-:W-:Y:S01]  /*575e0*/  IMAD.WIDE.U32.X R66, R51, R117, R66, P2 ;  /* 0x0000007533427225 */ /* 0x000fe200010e0442 */
[----:B------:R-:W-:-:S03]  /*575f0*/  IADD3 R33, P2, PT, R10, R97, RZ ;  /* 0x000000610a217210 */ /* 0x000fc60007f5e0ff */
[----:B------:R-:W-:Y:S01]  /*57600*/  IMAD.WIDE.U32.X R92, R41, R117, R92, P1 ;  /* 0x00000075295c7225 */ /* 0x000fe200008e045c */
[----:B------:R-:W-:-:S03]  /*57610*/  IADD3 R17, P1, PT, R20, R35, RZ ;  /* 0x0000002314117210 */ /* 0x000fc60007f3e0ff */
[----:B------:R-:W-:-:S04]  /*57620*/  IMAD.WIDE.U32 R128, R83, 0x1, RZ ;  /* 0x0000000153807825 */ /* 0x000fc800078e00ff */
[----:B------:R-:W-:Y:S02]  /*57630*/  IMAD.MOV.U32 R106, RZ, RZ, R11 ;  /* 0x000000ffff6a7224 */ /* 0x000fe400078e000b */
[----:B------:R-:W-:-:S04]  /*57640*/  IMAD.WIDE.U32 R134, R50, R111, R134 ;  /* 0x0000006f32867225 */ /* 0x000fc800078e0086 */
[----:B------:R-:W-:Y:S01]  /*57650*/  IMAD.WIDE.U32.X R106, R39, R121, R106, P2 ;  /* 0x00000079276a7225 */ /* 0x000fe200010e046a */
[----:B------:R-:W-:-:S03]  /*57660*/  IADD3.X R12, P2, PT, R81, R134, RZ, P4, !PT ;  /* 0x00000086510c7210 */ /* 0x000fc6000275e4ff */
[----:B------:R-:W-:Y:S01]  /*57670*/  IMAD.WIDE.U32.X R68, R49, R117, R68, P1 ;  /* 0x0000007531447225 */ /* 0x000fe200008e0444 */
[----:B------:R-:W-:Y:S02]  /*57680*/  IADD3.X R11, P1, PT, RZ, RZ, RZ, P3, !PT ;  /* 0x000000ffff0b7210 */ /* 0x000fe40001f3e4ff */
[----:B------:R-:W-:Y:S01]  /*57690*/  IADD3 RZ, P3, PT, R102, R94, RZ ;  /* 0x0000005e66ff7210 */ /* 0x000fe20007f7e0ff */
[----:B------:R-:W-:-:S03]  /*576a0*/  IMAD.WIDE.U32 R128, P5, R74, -0x7af74000, R128 ;  /* 0x8508c0004a807825 */ /* 0x000fc600078a0080 */
[----:B------:R-:W-:Y:S01]  /*576b0*/  IADD3.X RZ, P3, PT, R103, R139, RZ, P3, !PT ;  /* 0x0000008b67ff7210 */ /* 0x000fe20001f7e4ff */
[----:B------:R-:W-:Y:S01]  /*576c0*/  IMAD.IADD R134, R135, 0x1, R136 ;  /* 0x0000000187867824 */ /* 0x000fe200078e0288 */
[----:B------:R-:W-:Y:S01]  /*576d0*/  IADD3 R94, P4, PT, R13, R128, RZ ;  /* 0x000000800d5e7210 */ /* 0x000fe20007f9e0ff */
[----:B------:R-:W-:Y:S01]  /*576e0*/  IMAD.X R21, RZ, RZ, RZ, P1 ;  /* 0x000000ffff157224 */ /* 0x000fe200008e06ff */
[----:B------:R-:W-:Y:S01]  /*576f0*/  IADD3 RZ, P1, PT, R12, R132, RZ ;  /* 0x000000840cff7210 */ /* 0x000fe20007f3e0ff */
[----:B------:R-:W-:Y:S01]  /*57700*/  IMAD.X R97, RZ, RZ, RZ, P5 ;  /* 0x000000ffff617224 */ /* 0x000fe200028e06ff */
[----:B------:R-:W-:Y:S01]  /*57710*/  IADD3.X R13, P2, PT, R77, R134, RZ, P2, !PT ;  /* 0x000000864d0d7210 */ /* 0x000fe2000175e4ff */
[----:B------:R-:W-:Y:S01]  /*57720*/  IMAD.WIDE.U32 R104, R48, R111, R104 ;  /* 0x0000006f30687225 */ /* 0x000fe200078e0068 */
[----:B------:R-:W-:Y:S02]  /*57730*/  IADD3.X RZ, P0, PT, R65, R94, RZ, P0, !PT ;  /* 0x0000005e41ff7210 */ /* 0x000fe4000071e4ff */
[----:B------:R-:W-:Y:S01]  /*57740*/  IADD3.X R35, P2, PT, RZ, RZ, RZ, P2, !PT ;  /* 0x000000ffff237210 */ /* 0x000fe2000175e4ff */
[----:B------:R-:W-:Y:S01]  /*57750*/  IMAD.IADD R86, R105, 0x1, R86 ;  /* 0x0000000169567824 */ /* 0x000fe200078e0256 */
[----:B------:R-:W-:Y:S01]  /*57760*/  IADD3.X RZ, P1, PT, R13, R79, RZ, P1, !PT ;  /* 0x0000004f0dff7210 */ /* 0x000fe20000f3e4ff */
[----:B------:R-:W-:-:S03]  /*57770*/  IMAD.WIDE.U32 R12, R40, R115, R12 ;  /* 0x00000073280c7225 */ /* 0x000fc600078e000c */
[----:B------:R-:W-:Y:S01]  /*57780*/  IADD3.X R35, P1, PT, R35, R92, RZ, P1, !PT ;  /* 0x0000005c23237210 */ /* 0x000fe20000f3e4ff */
[----:B------:R-:W-:Y:S01]  /*57790*/  IMAD.X R75, RZ, RZ, RZ, P2 ;  /* 0x000000ffff4b7224 */ /* 0x000fe200010e06ff */
[----:B------:R-:W-:Y:S01]  /*577a0*/  IADD3 RZ, P5, PT, R12, R96, RZ ;  /* 0x000000600cff7210 */ /* 0x000fe20007fbe0ff */
[----:B------:R-:W-:Y:S02]  /*577b0*/  IMAD.IADD R13, R13, 0x1, R100 ;  /* 0x000000010d0d7824 */ /* 0x000fe400078e0264 */
[----:B------:R-:W-:Y:S01]  /*577c0*/  IMAD.MOV.U32 R96, RZ, RZ, R129 ;  /* 0x000000ffff607224 */ /* 0x000fe200078e0081 */
[----:B------:R-:W-:Y:S01]  /*577d0*/  IADD3.X R75, P2, PT, R75, R93, RZ, P1, !PT ;  /* 0x0000005d4b4b7210 */ /* 0x000fe20000f5e4ff */
[----:B------:R-:W-:Y:S01]  /*577e0*/  IMAD.MOV.U32 R94, RZ, RZ, R149 ;  /* 0x000000ffff5e7224 */ /* 0x000fe200078e0095 */
[----:B------:R-:W-:Y:S01]  /*577f0*/  IADD3.X RZ, P1, PT, R13, R33, RZ, P5, !PT ;  /* 0x000000210dff7210 */ /* 0x000fe20002f3e4ff */
[----:B------:R-:W-:Y:S01]  /*57800*/  IMAD.WIDE.U32.X R100, R83, -0x7af74000, R96, P4 ;  /* 0x8508c00053647825 */ /* 0x000fe200020e0460 */
[----:B------:R-:W-:-:S02]  /*57810*/  IADD3.X R11, P5, PT, R11, R98, RZ, P3, !PT ;  /* 0x000000620b0b7210 */ /* 0x000fc40001fbe4ff */
[----:B------:R-:W-:Y:S01]  /*57820*/  IADD3.X R33, P3, PT, RZ, R106, RZ, P1, !PT ;  /* 0x0000006aff217210 */ /* 0x000fe20000f7e4ff */
[----:B------:R-:W-:Y:S01]  /*57830*/  IMAD.WIDE.U32 R96, R119, R50, RZ ;  /* 0x0000003277607225 */ /* 0x000fe200078e00ff */
[----:B------:R-:W-:Y:S02]  /*57840*/  IADD3.X R21, P1, PT, R21, R99, RZ, P5, !PT ;  /* 0x0000006315157210 */ /* 0x000fe40002f3e4ff */
[----:B------:R-:W-:Y:S01]  /*57850*/  IADD3.X R104, P2, PT, R35, R104, RZ, P2, !PT ;  /* 0x0000006823687210 */ /* 0x000fe2000175e4ff */
[----:B------:R-:W-:Y:S01]  /*57860*/  IMAD.WIDE.U32 R98, R119, R40, RZ ;  /* 0x0000002877627225 */ /* 0x000fe200078e00ff */
[----:B------:R-:W-:Y:S02]  /*57870*/  IADD3.X R107, P3, PT, RZ, R107, RZ, P3, !PT ;  /* 0x0000006bff6b7210 */ /* 0x000fe40001f7e4ff */
[----:B------:R-:W-:Y:S01]  /*57880*/  IADD3.X R105, P2, PT, R75, R86, RZ, P2, !PT ;  /* 0x000000564b697210 */ /* 0x000fe2000175e4ff */
[----:B------:R-:W-:Y:S01]  /*57890*/  IMAD.WIDE.U32 R102, R82, -0x45f6b800, R102 ;  /* 0xba09480052667825 */ /* 0x000fe200078e0066 */
[----:B------:R-:W-:-:S03]  /*578a0*/  IADD3 R75, P4, PT, R148, R99, RZ ;  /* 0x00000063944b7210 */ /* 0x000fc60007f9e0ff */
[----:B------:R-:W-:Y:S02]  /*578b0*/  IMAD.MOV.U32 R86, RZ, RZ, R23 ;  /* 0x000000ffff567224 */ /* 0x000fe400078e0017 */
[----:B------:R-:W-:Y:S01]  /*578c0*/  IMAD.WIDE.U32.X R94, R41, R121, R94, P4 ;  /* 0x00000079295e7225 */ /* 0x000fe200020e045e */
[----:B------:R-:W-:-:S03]  /*578d0*/  IADD3 R23, P4, PT, R90, R97, RZ ;  /* 0x000000615a177210 */ /* 0x000fc60007f9e0ff */
[----:B------:R-:W-:-:S04]  /*578e0*/  IMAD.WIDE.U32 R92, R115, R46, RZ ;  /* 0x0000002e735c7225 */ /* 0x000fc800078e00ff */
[----:B------:R-:W-:Y:S01]  /*578f0*/  IMAD.IADD R65, R103, 0x1, R36 ;  /* 0x0000000167417824 */ /* 0x000fe200078e0224 */
[----:B------:R-:W-:Y:S01]  /*57900*/  IADD3 R35, P5, PT, R22, R93, RZ ;  /* 0x0000005d16237210 */ /* 0x000fe20007fbe0ff */
[----:B------:R-:W-:Y:S01]  /*57910*/  IMAD.MOV.U32 R36, RZ, RZ, R91 ;  /* 0x000000ffff247224 */ /* 0x000fe200078e005b */
[----:B------:R-:W-:Y:S01]  /*57920*/  IADD3.X R103, P0, PT, RZ, R100, RZ, P0, !PT ;  /* 0x00000064ff677210 */ /* 0x000fe2000071e4ff */
[----:B------:R-:W-:-:S03]  /*57930*/  IMAD.WIDE.U32 R146, R50, R115, R104 ;  /* 0x0000007332927225 */ /* 0x000fc600078e0068 */
[----:B------:R-:W-:Y:S01]  /*57940*/  IADD3.X R106, P0, PT, RZ, R101, RZ, P0, !PT ;  /* 0x00000065ff6a7210 */ /* 0x000fe2000071e4ff */
[----:B------:R-:W-:Y:S01]  /*57950*/  IMAD.WIDE.U32.X R36, R51, R121, R36, P4 ;  /* 0x0000007933247225 */ /* 0x000fe200020e0424 */
[----:B------:R-:W-:Y:S02]  /*57960*/  IADD3.X R79, P4, PT, RZ, RZ, RZ, P2, !PT ;  /* 0x000000ffff4f7210 */ /* 0x000fe4000179e4ff */
[----:B------:R-:W-:Y:S01]  /*57970*/  IADD3 RZ, P2, PT, R104, R32, RZ ;  /* 0x0000002068ff7210 */ /* 0x000fe20007f5e0ff */
[----:B------:R-:W-:Y:S01]  /*57980*/  IMAD.WIDE.U32.X R86, R47, R117, R86, P5 ;  /* 0x000000752f567225 */ /* 0x000fe200028e0456 */
[----:B------:R-:W-:Y:S02]  /*57990*/  IADD3.X R146, P3, PT, R33, R146, RZ, P3, !PT ;  /* 0x0000009221927210 */ /* 0x000fe40001f7e4ff */
[----:B------:R-:W-:Y:S01]  /*579a0*/  IADD3.X RZ, P5, PT, R105, R9, RZ, P2, !PT ;  /* 0x0000000969ff7210 */ /* 0x000fe200017be4ff */
[----:B------:R-:W-:Y:S01]  /*579b0*/  IMAD.IADD R88, R147, 0x1, R88 ;  /* 0x0000000193587824 */ /* 0x000fe200078e0258 */
[----:B------:R-:W-:Y:S01]  /*579c0*/  IADD3.X R81, PT, PT, RZ, RZ, RZ, P4, !PT ;  /* 0x000000ffff517210 */ /* 0x000fe200027fe4ff */
[----:B------:R-:W-:Y:S01]  /*579d0*/  IMAD.WIDE.U32 R100, R83, 0x30000000, RZ ;  /* 0x3000000053647825 */ /* 0x000fe200078e00ff */
[----:B------:R-:W-:-:S02]  /*579e0*/  IADD3.X R79, P5, PT, R79, R66, RZ, P5, !PT ;  /* 0x000000424f4f7210 */ /* 0x000fc40002fbe4ff */
[----:B------:R-:W-:Y:S01]  /*579f0*/  IADD3.X R147, P3, PT, R107, R88, RZ, P3, !PT ;  /* 0x000000586b937210 */ /* 0x000fe20001f7e4ff */
[----:B------:R-:W-:Y:S01]  /*57a00*/  IMAD.WIDE.U32 R26, R46, R111, R26 ;  /* 0x0000006f2e1a7225 */ /* 0x000fe200078e001a */
[----:B------:R-:W-:Y:S02]  /*57a10*/  IADD3.X R66, P5, PT, R81, R67, RZ, P5, !PT ;  /* 0x0000004351427210 */ /* 0x000fe40002fbe4ff */
[----:B------:R-:W-:Y:S01]  /*57a20*/  IADD3.X R77, P3, PT, RZ, RZ, RZ, P3, !PT ;  /* 0x000000ffff4d7210 */ /* 0x000fe20001f7e4ff */
[C---:B------:R-:W-:Y:S01]  /*57a30*/  IMAD.WIDE.U32 R88, R74.reuse, 0x30000000, RZ ;  /* 0x300000004a587825 */ /* 0x040fe200078e00ff */
[----:B------:R-:W-:Y:S02]  /*57a40*/  IADD3.X R26, P5, PT, R79, R26, RZ, P5, !PT ;  /* 0x0000001a4f1a7210 */ /* 0x000fe40002fbe4ff */
[----:B------:R-:W-:Y:S01]  /*57a50*/  IADD3.X R102, P0, PT, R103, R102, RZ, P0, !PT ;  /* 0x0000006667667210 */ /* 0x000fe2000071e4ff */
[----:B------:R-:W-:-:S03]  /*57a60*/  IMAD.WIDE.U32 R32, P4, R74, 0x170b5d44, R100 ;  /* 0x170b5d444a207825 */ /* 0x000fc60007880064 */
[----:B------:R-:W-:Y:S01]  /*57a70*/  IADD3.X R103, P0, PT, R106, R65, RZ, P0, !PT ;  /* 0x000000416a677210 */ /* 0x000fe2000071e4ff */
[----:B------:R-:W-:Y:S01]  /*57a80*/  IMAD.IADD R27, R27, 0x1, R76 ;  /* 0x000000011b1b7824 */ /* 0x000fe200078e024c */
[----:B------:R-:W-:Y:S01]  /*57a90*/  IADD3 R85, P2, PT, R32, R89, RZ ;  /* 0x0000005920557210 */ /* 0x000fe20007f5e0ff */
[----:B------:R-:W-:Y:S01]  /*57aa0*/  IMAD.X R9, RZ, RZ, RZ, P3 ;  /* 0x000000ffff097224 */ /* 0x000fe200018e06ff */
[----:B------:R-:W-:Y:S01]  /*57ab0*/  IADD3 RZ, P3, PT, R102, R88, RZ ;  /* 0x0000005866ff7210 */ /* 0x000fe20007f7e0ff */
[----:B------:R-:W-:Y:S01]  /*57ac0*/  IMAD.X R67, RZ, RZ, RZ, P4 ;  /* 0x000000ffff437224 */ /* 0x000fe200020e06ff */
[----:B------:R-:W-:Y:S01]  /*57ad0*/  IADD3.X R27, P5, PT, R66, R27, RZ, P5, !PT ;  /* 0x0000001b421b7210 */ /* 0x000fe20002fbe4ff */
[----:B------:R-:W-:Y:S01]  /*57ae0*/  IMAD.MOV.U32 R66, RZ, RZ, R33 ;  /* 0x000000ffff427224 */ /* 0x000fe200078e0021 */
[----:B------:R-:W-:Y:S01]  /*57af0*/  IADD3 RZ, P4, PT, R146, R98, RZ ;  /* 0x0000006292ff7210 */ /* 0x000fe20007f9e0ff */
[----:B------:R-:W-:Y:S01]  /*57b00*/  IMAD.WIDE.U32 R72, R38, R115, R72 ;  /* 0x0000007326487225 */ /* 0x000fe200078e0048 */
[----:B------:R-:W-:-:S02]  /*57b10*/  IADD3.X RZ, P3, PT, R103, R85, RZ, P3, !PT ;  /* 0x0000005567ff7210 */ /* 0x000fc40001f7e4ff */
[----:B------:R-:W-:Y:S01]  /*57b20*/  IADD3.X R65, P0, PT, RZ, RZ, RZ, P0, !PT ;  /* 0x000000ffff417210 */ /* 0x000fe2000071e4ff */
[----:B------:R-:W-:Y:S01]  /*57b30*/  IMAD.WIDE.U32.X R66, R83, 0x170b5d44, R66, P2 ;  /* 0x170b5d4453427825 */ /* 0x000fe200010e0442 */
[----:B------:R-:W-:Y:S02]  /*57b40*/  IADD3.X RZ, P4, PT, R147, R75, RZ, P4, !PT ;  /* 0x0000004b93ff7210 */ /* 0x000fe4000279e4ff */
[----:B------:R-:W-:Y:S01]  /*57b50*/  IADD3.X R72, P1, PT, R11, R72, RZ, P1, !PT ;  /* 0x000000480b487210 */ /* 0x000fe20000f3e4ff */
[----:B------:R-:W-:Y:S01]  /*57b60*/  IMAD.IADD R70, R73, 0x1, R70 ;  /* 0x0000000149467824 */ /* 0x000fe200078e0246 */
[----:B------:R-:W-:Y:S01]  /*57b70*/  IADD3.X R65, P3, PT, R65, R66, RZ, P3, !PT ;  /* 0x0000004241417210 */ /* 0x000fe20001f7e4ff */
[----:B------:R-:W-:Y:S01]  /*57b80*/  IMAD.X R66, RZ, RZ, RZ, P0 ;  /* 0x000000ffff427224 */ /* 0x000fe200000e06ff */
[----:B------:R-:W-:Y:S01]  /*57b90*/  IADD3 RZ, P0, PT, R26, R34, RZ ;  /* 0x000000221aff7210 */ /* 0x000fe20007f1e0ff */
[----:B------:R-:W-:Y:S01]  /*57ba0*/  IMAD.WIDE.U32 R102, R74, 0x30000000, R102 ;  /* 0x300000004a667825 */ /* 0x000fe200078e0066 */
[----:B------:R-:W-:-:S02]  /*57bb0*/  IADD3.X R89, P4, PT, R77, R94, RZ, P4, !PT ;  /* 0x0000005e4d597210 */ /* 0x000fc4000279e4ff */
[----:B------:R-:W-:Y:S01]  /*57bc0*/  IADD3.X R11, P5, PT, RZ, RZ, RZ, P5, !PT ;  /* 0x000000ffff0b7210 */ /* 0x000fe20002fbe4ff */
[----:B------:R-:W-:Y:S01]  /*57bd0*/  IMAD.WIDE.U32 R76, R48, R115, R26 ;  /* 0x00000073304c7225 */ /* 0x000fe200078e001a */
[----:B------:R-:W-:Y:S02]  /*57be0*/  IADD3.X R73, P1, PT, R21, R70, RZ, P1, !PT ;  /* 0x0000004615497210 */ /* 0x000fe40000f3e4ff */
[----:B------:R-:W-:Y:S01]  /*57bf0*/  IADD3.X RZ, P0, PT, R27, R17, RZ, P0, !PT ;  /* 0x000000111bff7210 */ /* 0x000fe2000071e4ff */
[----:B------:R-:W-:Y:S01]  /*57c00*/  IMAD.X R33, RZ, RZ, RZ, P5 ;  /* 0x000000ffff217224 */ /* 0x000fe200028e06ff */
[----:B------:R-:W-:Y:S01]  /*57c10*/  IADD3.X R94, P4, PT, R9, R95, RZ, P4, !PT ;  /* 0x0000005f095e7210 */ /* 0x000fe2000279e4ff */
[----:B------:R-:W-:Y:S01]  /*57c20*/  IMAD.IADD R21, R77, 0x1, R20 ;  /* 0x000000014d157824 */ /* 0x000fe200078e0214 */
[----:B------:R-:W-:Y:S01]  /*57c30*/  IADD3.X R9, P1, PT, RZ, RZ, RZ, P1, !PT ;  /* 0x000000ffff097210 */ /* 0x000fe20000f3e4ff */
[----:B------:R-:W-:Y:S01]  /*57c40*/  IMAD.WIDE.U32 R26, R44, R111, R28 ;  /* 0x0000006f2c1a7225 */ /* 0x000fe200078e001c */
[----:B------:R-:W-:-:S02]  /*57c50*/  IADD3.X R17, P0, PT, R11, R68, RZ, P0, !PT ;  /* 0x000000440b117210 */ /* 0x000fc4000071e4ff */
[----:B------:R-:W-:Y:S01]  /*57c60*/  IADD3.X R88, P4, PT, R89, R76, RZ, P4, !PT ;  /* 0x0000004c59587210 */ /* 0x000fe2000279e4ff */
[----:B------:R-:W-:Y:S01]  /*57c70*/  IMAD.X R11, RZ, RZ, RZ, P1 ;  /* 0x000000ffff0b7224 */ /* 0x000fe200008e06ff */
[----:B------:R-:W-:Y:S01]  /*57c80*/  IADD3.X R68, P0, PT, R33, R69, RZ, P0, !PT ;  /* 0x0000004521447210 */ /* 0x000fe2000071e4ff */
[----:B------:R-:W-:Y:S01]  /*57c90*/  IMAD.IADD R27, R27, 0x1, R24 ;  /* 0x000000011b1b7824 */ /* 0x000fe200078e0218 */
[----:B------:R-:W-:Y:S01]  /*57ca0*/  IADD3 RZ, P1, PT, R88, R96, RZ ;  /* 0x0000006058ff7210 */ /* 0x000fe20007f3e0ff */
[----:B------:R-:W-:Y:S01]  /*57cb0*/  IMAD.MOV.U32 R24, RZ, RZ, R15 ;  /* 0x000000ffff187224 */ /* 0x000fe200078e000f */
[----:B------:R-:W-:Y:S01]  /*57cc0*/  IADD3.X R89, P4, PT, R94, R21, RZ, P4, !PT ;  /* 0x000000155e597210 */ /* 0x000fe2000279e4ff */
[----:B------:R-:W-:Y:S01]  /*57cd0*/  IMAD.WIDE.U32 R20, R115, R44, RZ ;  /* 0x0000002c73147225 */ /* 0x000fe200078e00ff */
[----:B------:R-:W-:Y:S02]  /*57ce0*/  IADD3.X R26, P0, PT, R17, R26, RZ, P0, !PT ;  /* 0x0000001a111a7210 */ /* 0x000fe4000071e4ff */
[----:B------:R-:W-:Y:S01]  /*57cf0*/  IADD3.X RZ, P1, PT, R89, R23, RZ, P1, !PT ;  /* 0x0000001759ff7210 */ /* 0x000fe20000f3e4ff */
[----:B------:R-:W-:Y:S01]  /*57d00*/  IMAD.MOV.U32 R70, RZ, RZ, R127 ;  /* 0x000000ffff467224 */ /* 0x000fe200078e007f */
[----:B------:R-:W-:Y:S01]  /*57d10*/  IADD3.X R17, P4, PT, RZ, RZ, RZ, P4, !PT ;  /* 0x000000ffff117210 */ /* 0x000fe2000279e4ff */
[----:B------:R-:W-:Y:S01]  /*57d20*/  IMAD.WIDE.U32 R76, R121, R46, RZ ;  /* 0x0000002e794c7225 */ /* 0x000fe200078e00ff */
[----:B------:R-:W-:-:S02]  /*57d30*/  IADD3.X R27, P0, PT, R68, R27, RZ, P0, !PT ;  /* 0x0000001b441b7210 */ /* 0x000fc4000071e4ff */
[----:B------:R-:W-:Y:S01]  /*57d40*/  IADD3.X R17, P5, PT, R17, R36, RZ, P1, !PT ;  /* 0x0000002411117210 */ /* 0x000fe20000fbe4ff */
[----:B------:R-:W-:Y:S01]  /*57d50*/  IMAD.X R36, RZ, RZ, RZ, P4 ;  /* 0x000000ffff247224 */ /* 0x000fe200020e06ff */
[----:B------:R-:W-:Y:S01]  /*57d60*/  IADD3 RZ, P2, PT, R72, R84, RZ ;  /* 0x0000005448ff7210 */ /* 0x000fe20007f5e0ff */
[----:B------:R-:W-:Y:S01]  /*57d70*/  IMAD.WIDE.U32 R136, R46, R115, R26 ;  /* 0x000000732e887225 */ /* 0x000fe200078e001a */
[----:B------:R-:W-:Y:S02]  /*57d80*/  IADD3 RZ, P1, PT, R26, R92, RZ ;  /* 0x0000005c1aff7210 */ /* 0x000fe40007f3e0ff */
[----:B------:R-:W-:Y:S01]  /*57d90*/  IADD3.X R36, P4, PT, R36, R37, RZ, P5, !PT ;  /* 0x0000002524247210 */ /* 0x000fe20002f9e4ff */
[----:B------:R-:W-:Y:S01]  /*57da0*/  IMAD.IADD R33, R103, 0x1, R32 ;  /* 0x0000000167217824 */ /* 0x000fe200078e0220 */
[----:B------:R-:W-:Y:S01]  /*57db0*/  IADD3.X RZ, P2, PT, R73, R42, RZ, P2, !PT ;  /* 0x0000002a49ff7210 */ /* 0x000fe2000175e4ff */
[----:B------:R-:W-:Y:S01]  /*57dc0*/  IMAD.WIDE.U32 R72, R82, 0xf5138f, R72 ;  /* 0x00f5138f52487825 */ /* 0x000fe200078e0048 */
[----:B------:R-:W-:-:S02]  /*57dd0*/  IADD3.X R29, P5, PT, RZ, RZ, RZ, P0, !PT ;  /* 0x000000ffff1d7210 */ /* 0x000fc400007be4ff */
[----:B------:R-:W-:Y:S01]  /*57de0*/  IADD3.X RZ, P1, PT, R27, R35, RZ, P1, !PT ;  /* 0x000000231bff7210 */ /* 0x000fe20000f3e4ff */
[----:B------:R-:W-:Y:S01]  /*57df0*/  IMAD.IADD R27, R137, 0x1, R22 ;  /* 0x00000001891b7824 */ /* 0x000fe200078e0216 */
[----:B------:R-:W-:Y:S01]  /*57e00*/  IADD3.X R136, P0, PT, R17, R136, RZ, P4, !PT ;  /* 0x0000008811887210 */ /* 0x000fe2000271e4ff */
[----:B------:R-:W-:Y:S01]  /*57e10*/  IMAD.WIDE.U32 R22, R119, R48, RZ ;  /* 0x0000003077167225 */ /* 0x000fe200078e00ff */
[----:B------:R-:W-:Y:S02]  /*57e20*/  IADD3 R21, P4, PT, R14, R21, RZ ;  /* 0x000000150e157210 */ /* 0x000fe40007f9e0ff */
[----:B------:R-:W-:Y:S01]  /*57e30*/  IADD3.X R9, P2, PT, R9, R18, RZ, P2, !PT ;  /* 0x0000001209097210 */ /* 0x000fe2000175e4ff */
[----:B------:R-:W-:Y:S01]  /*57e40*/  IMAD.WIDE.U32 R34, R121, R44, RZ ;  /* 0x0000002c79227225 */ /* 0x000fe200078e00ff */
[----:B------:R-:W-:Y:S02]  /*57e50*/  IADD3.X R17, PT, PT, RZ, RZ, RZ, P5, !PT ;  /* 0x000000ffff117210 */ /* 0x000fe40002ffe4ff */
[----:B------:R-:W-:Y:S01]  /*57e60*/  IADD3.X R18, P1, PT, R29, R86, RZ, P1, !PT ;  /* 0x000000561d127210 */ /* 0x000fe20000f3e4ff */
[----:B------:R-:W-:Y:S01]  /*57e70*/  IMAD.WIDE.U32.X R24, R45, R117, R24, P4 ;  /* 0x000000752d187225 */ /* 0x000fe200020e0418 */
[----:B------:R-:W-:-:S02]  /*57e80*/  IADD3.X R137, P0, PT, R36, R27, RZ, P0, !PT ;  /* 0x0000001b24897210 */ /* 0x000fc4000071e4ff */
[----:B------:R-:W-:Y:S01]  /*57e90*/  IADD3 R23, P4, PT, R126, R23, RZ ;  /* 0x000000177e177210 */ /* 0x000fe20007f9e0ff */
[----:B------:R-:W-:Y:S01]  /*57ea0*/  IMAD.WIDE.U32 R26, R119, R46, RZ ;  /* 0x0000002e771a7225 */ /* 0x000fe200078e00ff */
[----:B------:R-:W-:Y:S02]  /*57eb0*/  IADD3.X R86, P1, PT, R17, R87, RZ, P1, !PT ;  /* 0x0000005711567210 */ /* 0x000fe40000f3e4ff */
[----:B------:R-:W-:Y:S01]  /*57ec0*/  IADD3 RZ, P5, PT, R136, R22, RZ ;  /* 0x0000001688ff7210 */ /* 0x000fe20007fbe0ff */
[----:B------:R-:W-:Y:S01]  /*57ed0*/  IMAD.WIDE.U32.X R70, R49, R121, R70, P4 ;  /* 0x0000007931467225 */ /* 0x000fe200020e0446 */
[----:B------:R-:W-:Y:S02]  /*57ee0*/  IADD3.X R15, P0, PT, RZ, RZ, RZ, P0, !PT ;  /* 0x000000ffff0f7210 */ /* 0x000fe4000071e4ff */
[----:B------:R-:W-:Y:S01]  /*57ef0*/  IADD3.X R18, P1, PT, R18, R3, RZ, P1, !PT ;  /* 0x0000000312127210 */ /* 0x000fe20000f3e4ff */
[----:B------:R-:W-:Y:S01]  /*57f00*/  IMAD.WIDE.U32 R36, R102, -0x1, RZ ;  /* 0xffffffff66247825 */ /* 0x000fe200078e00ff */
[----:B------:R-:W-:-:S02]  /*57f10*/  IADD3.X RZ, P5, PT, R137, R23, RZ, P5, !PT ;  /* 0x0000001789ff7210 */ /* 0x000fc40002fbe4ff */
[----:B------:R-:W-:Y:S01]  /*57f20*/  IADD3.X R11, P2, PT, R11, R19, RZ, P2, !PT ;  /* 0x000000130b0b7210 */ /* 0x000fe2000175e4ff */
[----:B------:R-:W-:Y:S01]  /*57f30*/  IMAD.X R17, RZ, RZ, RZ, P0 ;  /* 0x000000ffff117224 */ /* 0x000fe200000e06ff */
[----:B------:R-:W-:Y:S01]  /*57f40*/  IADD3.X R66, P3, PT, R66, R67, RZ, P3, !PT ;  /* 0x0000004342427210 */ /* 0x000fe20001f7e4ff */
[----:B------:R-:W-:Y:S01]  /*57f50*/  IMAD.IADD R3, R73, 0x1, R16 ;  /* 0x0000000149037824 */ /* 0x000fe200078e0210 */
[----:B------:R-:W-:Y:S01]  /*57f60*/  IADD3 RZ, P0, PT, R18, R20, RZ ;  /* 0x0000001412ff7210 */ /* 0x000fe20007f1e0ff */
[----:B------:R-:W-:Y:S01]  /*57f70*/  IMAD.WIDE.U32 R28, R36, 0x1, RZ ;  /* 0x00000001241c7825 */ /* 0x000fe200078e00ff */
[----:B------:R-:W-:Y:S02]  /*57f80*/  IADD3.X R19, P4, PT, R86, R5, RZ, P1, !PT ;  /* 0x0000000556137210 */ /* 0x000fe40000f9e4ff */
[----:B------:R-:W-:Y:S01]  /*57f90*/  IADD3.X R5, P5, PT, R15, R70, RZ, P5, !PT ;  /* 0x000000460f057210 */ /* 0x000fe20002fbe4ff */
[----:B------:R-:W-:Y:S01]  /*57fa0*/  IMAD.WIDE.U32 R12, R38, R119, R12 ;  /* 0x00000077260c7225 */ /* 0x000fe200078e000c */
        /* <DEDUP_REMOVED lines=9> */
[----:B------:R-:W-:Y:S01]  /*58040*/  IADD3.X R32, PT, PT, R25, RZ, RZ, P3, P4 ;  /* 0x000000ff19207210 */ /* 0x000fe20001fe84ff */
[----:B------:R-:W-:Y:S01]  /*58050*/  IMAD.WIDE.U32 R76, P4, R47, R119, R76 ;  /* 0x000000772f4c7225 */ /* 0x000fe2000788004c */
[----:B------:R-:W-:-:S02]  /*58060*/  IADD3.X R19, P0, PT, R70, R15, RZ, P0, !PT ;  /* 0x0000000f46137210 */ /* 0x000fc4000071e4ff */
[----:B------:R-:W-:Y:S01]  /*58070*/  IADD3 RZ, P5, PT, R102, R28, RZ ;  /* 0x0000001c66ff7210 */ /* 0x000fe20007fbe0ff */
[----:B------:R-:W-:Y:S01]  /*58080*/  IMAD.WIDE.U32 R34, P3, R45, R119, R34 ;  /* 0x000000772d227225 */ /* 0x000fe20007860022 */
[----:B------:R-:W-:Y:S02]  /*58090*/  IADD3.X R5, P0, PT, RZ, RZ, RZ, P0, !PT ;  /* 0x000000ffff057210 */ /* 0x000fe4000071e4ff */
[----:B------:R-:W-:Y:S01]  /*580a0*/  IADD3.X R21, P1, PT, R66, R3, RZ, P1, !PT ;  /* 0x0000000342157210 */ /* 0x000fe20000f3e4ff */
[----:B------:R-:W-:-:S03]  /*580b0*/  IMAD.WIDE.U32 R24, R119, R44, RZ ;  /* 0x0000002c77187225 */ /* 0x000fc600078e00ff */
[----:B------:R-:W-:Y:S01]  /*580c0*/  IADD3.X R103, P1, PT, RZ, RZ, RZ, P1, !PT ;  /* 0x000000ffff677210 */ /* 0x000fe20000f3e4ff */
[----:B------:R-:W-:Y:S01]  /*580d0*/  IMAD.X R17, RZ, RZ, RZ, P4 ;  /* 0x000000ffff117224 */ /* 0x000fe200020e06ff */
[----:B------:R-:W-:Y:S01]  /*580e0*/  IADD3 R73, P4, PT, R76, R27, RZ ;  /* 0x0000001b4c497210 */ /* 0x000fe20007f9e0ff */
[----:B------:R-:W-:Y:S01]  /*580f0*/  IMAD.X R15, RZ, RZ, RZ, P3 ;  /* 0x000000ffff0f7224 */ /* 0x000fe200018e06ff */
[----:B------:R-:W-:Y:S01]  /*58100*/  IADD3 R75, P3, PT, R34, R25, RZ ;  /* 0x00000019224b7210 */ /* 0x000fe20007f7e0ff */
[----:B------:R-:W-:Y:S02]  /*58110*/  IMAD.MOV.U32 R16, RZ, RZ, R77 ;  /* 0x000000ffff107224 */ /* 0x000fe400078e004d */
[----:B------:R-:W-:Y:S01]  /*58120*/  IMAD.X R25, RZ, RZ, RZ, P0 ;  /* 0x000000ffff197224 */ /* 0x000fe200000e06ff */
[----:B------:R-:W-:Y:S01]  /*58130*/  IADD3 RZ, P0, PT, R18, R26, RZ ;  /* 0x0000001a12ff7210 */ /* 0x000fe20007f1e0ff */
[----:B------:R-:W-:-:S03]  /*58140*/  IMAD.WIDE.U32.X R16, R47, R121, R16, P4 ;  /* 0x000000792f107225 */ /* 0x000fc600020e0410 */
[----:B------:R-:W-:Y:S01]  /*58150*/  IADD3.X RZ, P0, PT, R19, R73, RZ, P0, !PT ;  /* 0x0000004913ff7210 */ /* 0x000fe2000071e4ff */
[----:B------:R-:W-:Y:S02]  /*58160*/  IMAD.MOV.U32 R14, RZ, RZ, R35 ;  /* 0x000000ffff0e7224 */ /* 0x000fe400078e0023 */
[----:B------:R-:W-:Y:S01]  /*58170*/  IMAD.IADD R28, R13, 0x1, R10 ;  /* 0x000000010d1c7824 */ /* 0x000fe200078e020a */
[----:B------:R-:W-:Y:S01]  /*58180*/  IADD3.X R10, P2, PT, R9, R12, RZ, P2, !PT ;  /* 0x0000000c090a7210 */ /* 0x000fe2000175e4ff */
[----:B------:R-:W-:Y:S01]  /*58190*/  IMAD.WIDE.U32.X R14, R45, R121, R14, P3 ;  /* 0x000000792d0e7225 */ /* 0x000fe200018e040e */
[----:B------:R-:W-:Y:S02]  /*581a0*/  IADD3.X R16, P0, PT, R5, R16, RZ, P0, !PT ;  /* 0x0000001005107210 */ /* 0x000fe4000071e4ff */
[----:B------:R-:W-:Y:S01]  /*581b0*/  IADD3.X R11, P2, PT, R11, R28, RZ, P2, !PT ;  /* 0x0000001c0b0b7210 */ /* 0x000fe2000175e4ff */
[----:B------:R-:W-:Y:S01]  /*581c0*/  IMAD.WIDE.U32 R22, P3, R74, 0x1ef3622f, R22 ;  /* 0x1ef3622f4a167825 */ /* 0x000fe20007860016 */
[----:B------:R-:W-:-:S02]  /*581d0*/  IADD3.X R17, P0, PT, R25, R17, RZ, P0, !PT ;  /* 0x0000001119117210 */ /* 0x000fc4000071e4ff */
[----:B------:R-:W-:Y:S01]  /*581e0*/  IADD3.X R3, P2, PT, RZ, RZ, RZ, P2, !PT ;  /* 0x000000ffff037210 */ /* 0x000fe2000175e4ff */
[----:B------:R-:W-:Y:S01]  /*581f0*/  IMAD.WIDE.U32 R68, R74, -0x45f6b800, RZ ;  /* 0xba0948004a447825 */ /* 0x000fe200078e00ff */
[----:B------:R-:W-:-:S03]  /*58200*/  IADD3.X R16, P0, PT, R16, R65, RZ, P0, !PT ;  /* 0x0000004110107210 */ /* 0x000fc6000071e4ff */
[----:B------:R-:W-:Y:S01]  /*58210*/  IMAD R77, R102, -0x7af74001, -R33 ;  /* 0x8508bfff664d7824 */ /* 0x000fe200078e0a21 */
[----:B------:R-:W-:Y:S01]  /*58220*/  IADD3 RZ, P4, PT, R20, R68, RZ ;  /* 0x0000004414ff7210 */ /* 0x000fe20007f9e0ff */
[----:B------:R-:W-:Y:S01]  /*58230*/  IMAD.X R27, RZ, RZ, RZ, P3 ;  /* 0x000000ffff1b7224 */ /* 0x000fe200018e06ff */
[----:B------:R-:W-:Y:S01]  /*58240*/  IADD3 R35, P3, PT, R22, R69, RZ ;  /* 0x0000004516237210 */ /* 0x000fe20007f7e0ff */
[----:B------:R-:W-:Y:S01]  /*58250*/  IMAD.IADD R77, R37, 0x1, R77 ;  /* 0x00000001254d7824 */ /* 0x000fe200078e024d */
[----:B------:R-:W-:Y:S01]  /*58260*/  IADD3.X R17, P0, PT, R17, R32, RZ, P0, !PT ;  /* 0x0000002011117210 */ /* 0x000fe2000071e4ff */
[----:B------:R-:W-:Y:S01]  /*58270*/  IMAD.MOV.U32 R26, RZ, RZ, R23 ;  /* 0x000000ffff1a7224 */ /* 0x000fe200078e0017 */
[----:B------:R-:W-:Y:S01]  /*58280*/  IADD3.X RZ, P4, PT, R21, R35, RZ, P4, !PT ;  /* 0x0000002315ff7210 */ /* 0x000fe2000279e4ff */
[----:B------:R-:W-:Y:S01]  /*58290*/  IMAD.X R35, RZ, RZ, RZ, P2 ;  /* 0x000000ffff237224 */ /* 0x000fe200010e06ff */
[----:B------:R-:W-:Y:S01]  /*582a0*/  IADD3 RZ, P2, PT, R16, R24, RZ ;  /* 0x0000001810ff7210 */ /* 0x000fe20007f5e0ff */
[----:B------:R-:W-:Y:S01]  /*582b0*/  IMAD.WIDE.U32 R70, R77, 0x1, RZ ;  /* 0x000000014d467825 */ /* 0x000fe200078e00ff */
[----:B------:R-:W-:-:S02]  /*582c0*/  IADD3.X R5, P0, PT, RZ, RZ, RZ, P0, !PT ;  /* 0x000000ffff057210 */ /* 0x000fc4000071e4ff */
[----:B------:R-:W-:Y:S01]  /*582d0*/  IADD3.X RZ, P2, PT, R17, R75, RZ, P2, !PT ;  /* 0x0000004b11ff7210 */ /* 0x000fe2000175e4ff */
[----:B------:R-:W-:Y:S01]  /*582e0*/  IMAD.X R79, RZ, RZ, RZ, P1 ;  /* 0x000000ffff4f7224 */ /* 0x000fe200008e06ff */
[----:B------:R-:W-:Y:S01]  /*582f0*/  IADD3 RZ, P1, PT, R10, R8, RZ ;  /* 0x000000080aff7210 */ /* 0x000fe20007f3e0ff */
[----:B------:R-:W-:Y:S01]  /*58300*/  IMAD.WIDE.U32.X R26, R83, 0x1ef3622f, R26, P3 ;  /* 0x1ef3622f531a7825 */ /* 0x000fe200018e041a */
[----:B------:R-:W-:Y:S02]  /*58310*/  IADD3.X R5, P2, PT, R5, R14, RZ, P2, !PT ;  /* 0x0000000e05057210 */ /* 0x000fe4000175e4ff */
[----:B------:R-:W-:Y:S01]  /*58320*/  IADD3.X RZ, P1, PT, R11, R2, RZ, P1, !PT ;  /* 0x000000020bff7210 */ /* 0x000fe20000f3e4ff */
[----:B------:R-:W-:Y:S01]  /*58330*/  IMAD.WIDE.U32 R66, P3, R36, -0x7af74000, R70 ;  /* 0x8508c00024427825 */ /* 0x000fe20007860046 */
[----:B------:R-:W-:-:S03]  /*58340*/  IADD3.X R103, P4, PT, R103, R26, RZ, P4, !PT ;  /* 0x0000001a67677210 */ /* 0x000fc6000279e4ff */
[----:B------:R-:W-:Y:S01]  /*58350*/  IMAD.WIDE.U32 R10, R82, 0x6ca1493b, R10 ;  /* 0x6ca1493b520a7825 */ /* 0x000fe200078e000a */
[----:B------:R-:W-:Y:S02]  /*58360*/  IADD3.X R69, PT, PT, RZ, RZ, RZ, P3, !PT ;  /* 0x000000ffff457210 */ /* 0x000fe40001ffe4ff */
[----:B------:R-:W-:Y:S01]  /*58370*/  IADD3 R42, P3, PT, R29, R66, RZ ;  /* 0x000000421d2a7210 */ /* 0x000fe20007f7e0ff */
[----:B------:R-:W-:Y:S01]  /*58380*/  IMAD.WIDE.U32 R106, R125, R38, RZ ;  /* 0x000000267d6a7225 */ /* 0x000fe200078e00ff */
[----:B------:R-:W-:Y:S02]  /*58390*/  IADD3.X R79, P4, PT, R79, R27, RZ, P4, !PT ;  /* 0x0000001b4f4f7210 */ /* 0x000fe4000279e4ff */
[----:B------:R-:W-:Y:S01]  /*583a0*/  IADD3.X RZ, P5, PT, R33, R42, RZ, P5, !PT ;  /* 0x0000002a21ff7210 */ /* 0x000fe20002fbe4ff */
[----:B------:R-:W-:Y:S01]  /*583b0*/  IMAD.IADD R108, R11, 0x1, R4 ;  /* 0x000000010b6c7824 */ /* 0x000fe200078e0204 */
[----:B------:R-:W-:Y:S01]  /*583c0*/  IADD3.X R4, PT, PT, R15, RZ, RZ, P2, P0 ;  /* 0x000000ff0f047210 */ /* 0x000fe200017e04ff */
[----:B------:R-:W-:Y:S01]  /*583d0*/  IMAD.WIDE.U32 R72, R125, R50, RZ ;  /* 0x000000327d487225 */ /* 0x000fe200078e00ff */
[----:B------:R-:W-:-:S02]  /*583e0*/  IADD3.X R42, P1, PT, R3, R6, RZ, P1, !PT ;  /* 0x00000006032a7210 */ /* 0x000fc40000f3e4ff */
[----:B------:R-:W-:Y:S01]  /*583f0*/  IADD3.X R102, P4, PT, R103, R10, RZ, P4, !PT ;  /* 0x0000000a67667210 */ /* 0x000fe2000279e4ff */
[----:B------:R-:W-:Y:S01]  /*58400*/  IMAD.MOV.U32 R68, RZ, RZ, R67 ;  /* 0x000000ffff447224 */ /* 0x000fe200078e0043 */
[----:B------:R-:W-:Y:S01]  /*58410*/  IADD3.X R35, P1, PT, R35, R7, RZ, P1, !PT ;  /* 0x0000000723237210 */ /* 0x000fe20000f3e4ff */
[----:B------:R-:W-:Y:S01]  /*58420*/  IMAD.WIDE.U32 R106, P0, R39, R123, R106 ;  /* 0x0000007b276a7225 */ /* 0x000fe2000780006a */
[----:B------:R-:W-:-:S03]  /*58430*/  IADD3.X R103, P4, PT, R79, R108, RZ, P4, !PT ;  /* 0x0000006c4f677210 */ /* 0x000fc6000279e4ff */
[----:B------:R-:W-:-:S04]  /*58440*/  IMAD.WIDE.U32.X R12, R77, -0x7af74000, R68, P3 ;  /* 0x8508c0004d0c7825 */ /* 0x000fc800018e0444 */
[----:B------:R-:W-:Y:S01]  /*58450*/  IMAD.WIDE.U32 R20, R74, -0x45f6b800, R20 ;  /* 0xba0948004a147825 */ /* 0x000fe200078e0014 */
[----:B------:R-:W-:-:S03]  /*58460*/  IADD3.X R145, P5, PT, RZ, R12, RZ, P5, !PT ;  /* 0x0000000cff917210 */ /* 0x000fc60002fbe4ff */
[----:B------:R-:W-:Y:S01]  /*58470*/  IMAD.WIDE.U32 R28, R125, R46, RZ ;  /* 0x0000002e7d1c7225 */ /* 0x000fe200078e00ff */
[----:B------:R-:W-:-:S03]  /*58480*/  IADD3.X R81, P5, PT, RZ, R13, RZ, P5, !PT ;  /* 0x0000000dff517210 */ /* 0x000fc60002fbe4ff */
[----:B------:R-:W-:Y:S01]  /*58490*/  IMAD.X R87, RZ, RZ, RZ, P0 ;  /* 0x000000ffff577224 */ /* 0x000fe200000e06ff */
[----:B------:R-:W-:Y:S01]  /*584a0*/  IADD3.X R144, P5, PT, R145, R20, RZ, P5, !PT ;  /* 0x0000001491907210 */ /* 0x000fe20002fbe4ff */
[----:B------:R-:W-:-:S04]  /*584b0*/  IMAD.WIDE.U32 R134, R125, R40, RZ ;  /* 0x000000287d867225 */ /* 0x000fc800078e00ff */
[----:B------:R-:W-:-:S04]  /*584c0*/  IMAD.WIDE.U32 R72, P0, R51, R123, R72 ;  /* 0x0000007b33487225 */ /* 0x000fc80007800048 */
[----:B------:R-:W-:Y:S02]  /*584d0*/  IMAD.IADD R110, R21, 0x1, R22 ;  /* 0x00000001156e7824 */ /* 0x000fe400078e0216 */
[----:B------:R-:W-:Y:S02]  /*584e0*/  IMAD.X R21, RZ, RZ, RZ, P0 ;  /* 0x000000ffff157224 */ /* 0x000fe400000e06ff */
[----:B------:R-:W-:Y:S01]  /*584f0*/  IMAD.WIDE.U32 R142, R123, R38, RZ ;  /* 0x000000267b8e7225 */ /* 0x000fe200078e00ff */
[----:B------:R-:W-:-:S03]  /*58500*/  IADD3.X R145, P5, PT, R81, R110, RZ, P5, !PT ;  /* 0x0000006e51917210 */ /* 0x000fc60002fbe4ff */
[----:B------:R-:W-:-:S04]  /*58510*/  IMAD.WIDE.U32 R24, R125, R48, RZ ;  /* 0x000000307d187225 */ /* 0x000fc800078e00ff */
[----:B------:R-:W-:-:S04]  /*58520*/  IMAD.WIDE.U32 R28, P0, R47, R123, R28 ;  /* 0x0000007b2f1c7225 */ /* 0x000fc8000780001c */
[----:B------:R-:W-:-:S04]  /*58530*/  IMAD.WIDE.U32 R134, P2, R41, R123, R134 ;  /* 0x0000007b29867225 */ /* 0x000fc80007840086 */
[----:B------:R-:W-:Y:S01]  /*58540*/  IMAD.X R13, RZ, RZ, RZ, P0 ;  /* 0x000000ffff0d7224 */ /* 0x000fe200000e06ff */
[----:B------:R-:W-:Y:S01]  /*58550*/  IADD3 R37, P0, PT, R106, R143, RZ ;  /* 0x0000008f6a257210 */ /* 0x000fe20007f1e0ff */
[----:B------:R-:W-:Y:S01]  /*58560*/  IMAD.WIDE.U32 R22, R125, R44, RZ ;  /* 0x0000002c7d167225 */ /* 0x000fe200078e00ff */
[----:B------:R-:W-:-:S03]  /*58570*/  MOV R132, R135 ;  /* 0x0000008700847202 */ /* 0x000fc60000000f00 */
[----:B------:R-:W-:Y:S02]  /*58580*/  IMAD.X R133, RZ, RZ, RZ, P2 ;  /* 0x000000ffff857224 */ /* 0x000fe400010e06ff */
[----:B------:R-:W-:-:S04]  /*58590*/  IMAD.WIDE.U32 R24, P2, R49, R123, R24 ;  /* 0x0000007b31187225 */ /* 0x000fc80007840018 */
[----:B------:R-:W-:-:S04]  /*585a0*/  IMAD.WIDE.U32 R100, R123, R50, RZ ;  /* 0x000000327b647225 */ /* 0x000fc800078e00ff */
        /* <DEDUP_REMOVED lines=10> */
[----:B------:R-:W-:Y:S01]  /*58650*/  IMAD.WIDE.U32.X R20, R51, R125, R20, P0 ;  /* 0x0000007d33147225 */ /* 0x000fe200000e0414 */
[----:B------:R-:W-:-:S03]  /*58660*/  IADD3 R7, P0, PT, R28, R27, RZ ;  /* 0x0000001b1c077210 */ /* 0x000fc60007f1e0ff */
[----:B------:R-:W-:-:S04]  /*58670*/  IMAD.WIDE.U32 R98, R83, 0xf5138f, RZ ;  /* 0x00f5138f53627825 */ /* 0x000fc800078e00ff */
[----:B------:R-:W-:-:S04]  /*58680*/  IMAD.WIDE.U32 R66, R123, R48, RZ ;  /* 0x000000307b427225 */ /* 0x000fc800078e00ff */
[----:B------:R-:W-:-:S04]  /*58690*/  IMAD.WIDE.U32 R94, R83, 0x6ca1493b, RZ ;  /* 0x6ca1493b535e7825 */ /* 0x000fc800078e00ff */
[----:B------:R-:W-:Y:S02]  /*586a0*/  IMAD.MOV.U32 R12, RZ, RZ, R29 ;  /* 0x000000ffff0c7224 */ /* 0x000fe400078e001d */
[----:B------:R-:W-:Y:S01]  /*586b0*/  IMAD.WIDE.U32.X R132, R41, R125, R132, P2 ;  /* 0x0000007d29847225 */ /* 0x000fe200010e0484 */
[----:B------:R-:W-:-:S03]  /*586c0*/  IADD3 R3, P2, PT, R24, R67, RZ ;  /* 0x0000004318037210 */ /* 0x000fc60007f5e0ff */
[----:B------:R-:W-:-:S04]  /*586d0*/  IMAD.WIDE.U32.X R12, R47, R125, R12, P0 ;  /* 0x0000007d2f0c7225 */ /* 0x000fc800000e040c */
[----:B------:R-:W-:-:S04]  /*586e0*/  IMAD.WIDE.U32 R70, R83, 0x17c510ea, RZ ;  /* 0x17c510ea53467825 */ /* 0x000fc800078e00ff */
[----:B------:R-:W-:-:S04]  /*586f0*/  IMAD.WIDE.U32 R140, R74, 0xf5138f, RZ ;  /* 0x00f5138f4a8c7825 */ /* 0x000fc800078e00ff */
[----:B------:R-:W-:-:S04]  /*58700*/  IMAD.WIDE.U32 R98, P3, R74, 0x1a22d9f3, R98 ;  /* 0x1a22d9f34a627825 */ /* 0x000fc80007860062 */
[----:B------:R-:W-:Y:S02]  /*58710*/  IMAD.MOV.U32 R10, RZ, RZ, R25 ;  /* 0x000000ffff0a7224 */ /* 0x000fe400078e0019 */
[----:B------:R-:W-:-:S04]  /*58720*/  IMAD.WIDE.U32 R128, R74, 0x6ca1493b, RZ ;  /* 0x6ca1493b4a807825 */ /* 0x000fc800078e00ff */
[----:B------:R-:W-:-:S04]  /*58730*/  IMAD.WIDE.U32 R94, P0, R74, -0x39c4fa40, R94 ;  /* 0xc63b05c04a5e7825 */ /* 0x000fc8000780005e */
[----:B------:R-:W-:Y:S01]  /*58740*/  IMAD.X R93, RZ, RZ, RZ, P3 ;  /* 0x000000ffff5d7224 */ /* 0x000fe200018e06ff */
[----:B------:R-:W-:Y:S01]  /*58750*/  IADD3 R25, P3, PT, R98, R141, RZ ;  /* 0x0000008d62197210 */ /* 0x000fe20007f7e0ff */
[----:B------:R-:W-:-:S04]  /*58760*/  IMAD.WIDE.U32.X R10, R49, R125, R10, P2 ;  /* 0x0000007d310a7225 */ /* 0x000fc800010e040a */
[----:B------:R-:W-:Y:S01]  /*58770*/  IMAD.X R97, RZ, RZ, RZ, P0 ;  /* 0x000000ffff617224 */ /* 0x000fe200000e06ff */
[----:B------:R-:W-:Y:S01]  /*58780*/  IADD3 R41, P0, PT, R94, R129, RZ ;  /* 0x000000815e297210 */ /* 0x000fe20007f1e0ff */
[----:B------:R-:W-:-:S04]  /*58790*/  IMAD.WIDE.U32 R32, R123, R44, RZ ;  /* 0x0000002c7b207225 */ /* 0x000fc800078e00ff */
[----:B------:R-:W-:-:S04]  /*587a0*/  IMAD.WIDE.U32 R68, R74, 0x17c510ea, RZ ;  /* 0x17c510ea4a447825 */ /* 0x000fc800078e00ff */
[----:B------:R-:W-:-:S04]  /*587b0*/  IMAD.WIDE.U32 R70, P2, R74, 0x1ae3a46, R70 ;  /* 0x01ae3a464a467825 */ /* 0x000fc80007840046 */
[----:B------:R-:W-:Y:S01]  /*587c0*/  IMAD.MOV.U32 R92, RZ, RZ, R99 ;  /* 0x000000ffff5c7224 */ /* 0x000fe200078e0063 */
[----:B------:R-:W-:Y:S01]  /*587d0*/  IADD3.X R99, P4, PT, RZ, RZ, RZ, P4, !PT ;  /* 0x000000ffff637210 */ /* 0x000fe2000279e4ff */
[----:B------:R-:W-:-:S04]  /*587e0*/  IMAD.WIDE.U32 R104, R77, 0x30000000, RZ ;  /* 0x300000004d687825 */ /* 0x000fc800078e00ff */
[----:B------:R-:W-:Y:S02]  /*587f0*/  IMAD.MOV.U32 R96, RZ, RZ, R95 ;  /* 0x000000ffff607224 */ /* 0x000fe400078e005f */
[----:B------:R-:W-:Y:S01]  /*58800*/  IMAD.X R15, RZ, RZ, RZ, P2 ;  /* 0x000000ffff0f7224 */ /* 0x000fe200010e06ff */
[----:B------:R-:W-:Y:S01]  /*58810*/  IADD3 R6, P2, PT, R70, R69, RZ ;  /* 0x0000004546067210 */ /* 0x000fe20007f5e0ff */
[----:B------:R-:W-:Y:S01]  /*58820*/  IMAD.WIDE.U32.X R92, R83, 0x1a22d9f3, R92, P3 ;  /* 0x1a22d9f3535c7825 */ /* 0x000fe200018e045c */
[----:B------:R-:W-:-:S03]  /*58830*/  IADD3 R2, P3, PT, R22, R33, RZ ;  /* 0x0000002116027210 */ /* 0x000fc60007f7e0ff */
[----:B------:R-:W-:-:S04]  /*58840*/  IMAD.WIDE.U32.X R96, R83, -0x39c4fa40, R96, P0 ;  /* 0xc63b05c053607825 */ /* 0x000fc800000e0460 */
[----:B------:R-:W-:-:S04]  /*58850*/  IMAD.WIDE.U32 R138, R36, 0x30000000, RZ ;  /* 0x30000000248a7825 */ /* 0x000fc800078e00ff */
[----:B------:R-:W-:-:S04]  /*58860*/  IMAD.WIDE.U32 R104, P0, R36, 0x170b5d44, R104 ;  /* 0x170b5d4424687825 */ /* 0x000fc80007800068 */
[----:B------:R-:W-:Y:S02]  /*58870*/  IMAD.MOV.U32 R14, RZ, RZ, R71 ;  /* 0x000000ffff0e7224 */ /* 0x000fe400078e0047 */
[----:B------:R-:W-:Y:S02]  /*58880*/  IMAD.MOV.U32 R8, RZ, RZ, R23 ;  /* 0x000000ffff087224 */ /* 0x000fe400078e0017 */
[----:B------:R-:W-:-:S04]  /*58890*/  IMAD.WIDE.U32 R146, R40, R119, R146 ;  /* 0x0000007728927225 */ /* 0x000fc800078e0092 */
[----:B------:R-:W-:Y:S01]  /*588a0*/  IMAD.WIDE.U32.X R14, R83, 0x1ae3a46, R14, P2 ;  /* 0x01ae3a46530e7825 */ /* 0x000fe200010e040e */
[----:B------:R-:W-:-:S03]  /*588b0*/  IADD3 R23, P2, PT, R104, R139, RZ ;  /* 0x0000008b68177210 */ /* 0x000fc60007f5e0ff */
[----:B------:R-:W-:Y:S01]  /*588c0*/  IMAD.WIDE.U32.X R8, R45, R125, R8, P3 ;  /* 0x0000007d2d087225 */ /* 0x000fe200018e0408 */
[----:B------:R-:W-:-:S03]  /*588d0*/  IADD3 RZ, P3, PT, R144, R138, RZ ;  /* 0x0000008a90ff7210 */ /* 0x000fc60007f7e0ff */
[----:B------:R-:W-:Y:S01]  /*588e0*/  IMAD.X R139, RZ, RZ, RZ, P0 ;  /* 0x000000ffff8b7224 */ /* 0x000fe200000e06ff */
[----:B------:R-:W-:Y:S01]  /*588f0*/  IADD3.X RZ, P3, PT, R145, R23, RZ, P3, !PT ;  /* 0x0000001791ff7210 */ /* 0x000fe20001f7e4ff */
[----:B------:R-:W-:Y:S01]  /*58900*/  IMAD.IADD R147, R147, 0x1, R148 ;  /* 0x0000000193937824 */ /* 0x000fe200078e0294 */
[----:B------:R-:W-:Y:S01]  /*58910*/  IADD3 RZ, P0, PT, R102, R140, RZ ;  /* 0x0000008c66ff7210 */ /* 0x000fe20007f1e0ff */
[----:B------:R-:W-:Y:S01]  /*58920*/  IMAD.MOV.U32 R138, RZ, RZ, R105 ;  /* 0x000000ffff8a7224 */ /* 0x000fe200078e0069 */
[----:B------:R-:W-:Y:S01]  /*58930*/  IADD3.X R105, P5, PT, RZ, RZ, RZ, P5, !PT ;  /* 0x000000ffff697210 */ /* 0x000fe20002fbe4ff */
[----:B------:R-:W-:Y:S01]  /*58940*/  IMAD.WIDE.U32 R38, R38, R123, R146 ;  /* 0x0000007b26267225 */ /* 0x000fe200078e0092 */
[----:B------:R-:W-:-:S03]  /*58950*/  IADD3.X RZ, P0, PT, R103, R25, RZ, P0, !PT ;  /* 0x0000001967ff7210 */ /* 0x000fc6000071e4ff */
[----:B------:R-:W-:Y:S01]  /*58960*/  IMAD.WIDE.U32.X R138, R77, 0x170b5d44, R138, P2 ;  /* 0x170b5d444d8a7825 */ /* 0x000fe200010e048a */
[----:B------:R-:W-:Y:S02]  /*58970*/  IADD3 RZ, P2, PT, R146, R142, RZ ;  /* 0x0000008e92ff7210 */ /* 0x000fe40007f5e0ff */
[----:B------:R-:W-:Y:S01]  /*58980*/  IADD3.X R38, P1, PT, R42, R38, RZ, P1, !PT ;  /* 0x000000262a267210 */ /* 0x000fe20000f3e4ff */
[----:B------:R-:W-:Y:S01]  /*58990*/  IMAD.IADD R106, R39, 0x1, R106 ;  /* 0x00000001276a7824 */ /* 0x000fe200078e026a */
[----:B------:R-:W-:Y:S01]  /*589a0*/  IADD3.X R105, P3, PT, R105, R138, RZ, P3, !PT ;  /* 0x0000008a69697210 */ /* 0x000fe20001f7e4ff */
[----:B------:R-:W-:Y:S01]  /*589b0*/  IMAD.WIDE.U32 R142, R77, -0x45f6b800, RZ ;  /* 0xba0948004d8e7825 */ /* 0x000fe200078e00ff */
[----:B------:R-:W-:Y:S02]  /*589c0*/  IADD3.X RZ, P2, PT, R147, R37, RZ, P2, !PT ;  /* 0x0000002593ff7210 */ /* 0x000fe4000175e4ff */
[----:B------:R-:W-:Y:S01]  /*589d0*/  IADD3.X R138, PT, PT, RZ, RZ, RZ, P5, !PT ;  /* 0x000000ffff8a7210 */ /* 0x000fe20002ffe4ff */
[----:B------:R-:W-:Y:S01]  /*589e0*/  IMAD.WIDE.U32 R144, R36, 0x30000000, R144 ;  /* 0x3000000024907825 */ /* 0x000fe200078e0090 */
[----:B------:R-:W-:-:S02]  /*589f0*/  IADD3.X R39, P1, PT, R35, R106, RZ, P1, !PT ;  /* 0x0000006a23277210 */ /* 0x000fc40000f3e4ff */
[----:B------:R-:W-:Y:S01]  /*58a00*/  IADD3.X R141, P2, PT, RZ, R86, RZ, P2, !PT ;  /* 0x00000056ff8d7210 */ /* 0x000fe2000175e4ff */
[----:B------:R-:W-:Y:S01]  /*58a10*/  IMAD.WIDE.U32 R102, R74, 0xf5138f, R102 ;  /* 0x00f5138f4a667825 */ /* 0x000fe200078e0066 */
[----:B------:R-:W-:Y:S02]  /*58a20*/  IADD3.X R138, P3, PT, R138, R139, RZ, P3, !PT ;  /* 0x0000008b8a8a7210 */ /* 0x000fe40001f7e4ff */
[----:B------:R-:W-:Y:S01]  /*58a30*/  IADD3.X R86, P2, PT, RZ, R87, RZ, P2, !PT ;  /* 0x00000057ff567210 */ /* 0x000fe2000175e4ff */
[----:B------:R-:W-:Y:S01]  /*58a40*/  IMAD.X R23, RZ, RZ, RZ, P4 ;  /* 0x000000ffff177224 */ /* 0x000fe200020e06ff */
[----:B------:R-:W-:Y:S01]  /*58a50*/  IADD3.X R51, P1, PT, RZ, RZ, RZ, P1, !PT ;  /* 0x000000ffff337210 */ /* 0x000fe20000f3e4ff */
[----:B------:R-:W-:Y:S01]  /*58a60*/  IMAD.WIDE.U32 R106, R36, -0x45f6b800, RZ ;  /* 0xba094800246a7825 */ /* 0x000fe200078e00ff */
[----:B------:R-:W-:-:S03]  /*58a70*/  IADD3.X R99, P0, PT, R99, R92, RZ, P0, !PT ;  /* 0x0000005c63637210 */ /* 0x000fc6000071e4ff */
[----:B------:R-:W-:Y:S01]  /*58a80*/  IMAD.WIDE.U32 R142, P4, R36, 0x1ef3622f, R142 ;  /* 0x1ef3622f248e7825 */ /* 0x000fe2000788008e */
[----:B------:R-:W-:-:S03]  /*58a90*/  IADD3.X R23, P0, PT, R23, R93, RZ, P0, !PT ;  /* 0x0000005d17177210 */ /* 0x000fc6000071e4ff */
[----:B------:R-:W-:Y:S01]  /*58aa0*/  IMAD.WIDE.U32 R88, R50, R119, R88 ;  /* 0x0000007732587225 */ /* 0x000fe200078e0058 */
[----:B------:R-:W-:-:S03]  /*58ab0*/  IADD3 R27, P5, PT, R142, R107, RZ ;  /* 0x0000006b8e1b7210 */ /* 0x000fc60007fbe0ff */
[----:B------:R-:W-:Y:S01]  /*58ac0*/  IMAD.IADD R33, R145, 0x1, R104 ;  /* 0x0000000191217824 */ /* 0x000fe200078e0268 */
[----:B------:R-:W-:Y:S01]  /*58ad0*/  IADD3.X R104, P3, PT, R105, R102, RZ, P3, !PT ;  /* 0x0000006669687210 */ /* 0x000fe20001f7e4ff */
[----:B------:R-:W-:Y:S01]  /*58ae0*/  IMAD.IADD R25, R103, 0x1, R98 ;  /* 0x0000000167197824 */ /* 0x000fe200078e0262 */
[----:B------:R-:W-:Y:S01]  /*58af0*/  IADD3.X R140, P2, PT, R141, R88, RZ, P2, !PT ;  /* 0x000000588d8c7210 */ /* 0x000fe2000175e4ff */
[----:B------:R-:W-:Y:S01]  /*58b00*/  IMAD.X R81, RZ, RZ, RZ, P4 ;  /* 0x000000ffff517224 */ /* 0x000fe200020e06ff */
[----:B------:R-:W-:Y:S01]  /*58b10*/  IADD3 RZ, P4, PT, R38, R80, RZ ;  /* 0x0000005026ff7210 */ /* 0x000fe20007f9e0ff */
[----:B------:R-:W-:Y:S01]  /*58b20*/  IMAD.MOV.U32 R80, RZ, RZ, R143 ;  /* 0x000000ffff507224 */ /* 0x000fe200078e008f */
[----:B------:R-:W-:Y:S01]  /*58b30*/  IADD3.X R105, P3, PT, R138, R25, RZ, P3, !PT ;  /* 0x000000198a697210 */ /* 0x000fe20001f7e4ff */
[----:B------:R-:W-:Y:S01]  /*58b40*/  IMAD.X R45, RZ, RZ, RZ, P1 ;  /* 0x000000ffff2d7224 */ /* 0x000fe200008e06ff */
[----:B------:R-:W-:Y:S01]  /*58b50*/  IADD3.X RZ, P4, PT, R39, R31, RZ, P4, !PT ;  /* 0x0000001f27ff7210 */ /* 0x000fe2000279e4ff */
[----:B------:R-:W-:Y:S01]  /*58b60*/  IMAD.WIDE.U32.X R80, R77, 0x1ef3622f, R80, P5 ;  /* 0x1ef3622f4d507825 */ /* 0x000fe200028e0450 */
[----:B------:R-:W-:-:S02]  /*58b70*/  IADD3 RZ, P5, PT, R140, R84, RZ ;  /* 0x000000548cff7210 */ /* 0x000fc40007fbe0ff */
[----:B------:R-:W-:Y:S01]  /*58b80*/  IADD3.X R35, P3, PT, RZ, RZ, RZ, P3, !PT ;  /* 0x000000ffff237210 */ /* 0x000fe20001f7e4ff */
[----:B------:R-:W-:Y:S01]  /*58b90*/  IMAD.WIDE.U32 R84, R77, 0xf5138f, RZ ;  /* 0x00f5138f4d547825 */ /* 0x000fe200078e00ff */
[----:B------:R-:W-:Y:S02]  /*58ba0*/  IADD3 RZ, P1, PT, R104, R106, RZ ;  /* 0x0000006a68ff7210 */ /* 0x000fe40007f3e0ff */
[----:B------:R-:W-:Y:S01]  /*58bb0*/  IADD3.X R69, P4, PT, R51, R130, RZ, P4, !PT ;  /* 0x0000008233457210 */ /* 0x000fe2000279e4ff */
[----:B------:R-:W-:Y:S01]  /*58bc0*/  IMAD.WIDE.U32 R38, R82, 0x17c510ea, R38 ;  /* 0x17c510ea52267825 */ /* 0x000fe200078e0026 */
[----:B------:R-:W-:Y:S02]  /*58bd0*/  IADD3.X RZ, P1, PT, R105, R27, RZ, P1, !PT ;  /* 0x0000001b69ff7210 */ /* 0x000fe40000f3e4ff */
[----:B------:R-:W-:Y:S01]  /*58be0*/  IADD3.X R45, P4, PT, R45, R131, RZ, P4, !PT ;  /* 0x000000832d2d7210 */ /* 0x000fe2000279e4ff */
[----:B------:R-:W-:Y:S01]  /*58bf0*/  IMAD.X R31, RZ, RZ, RZ, P3 ;  /* 0x000000ffff1f7224 */ /* 0x000fe200018e06ff */
[----:B------:R-:W-:Y:S01]  /*58c00*/  IADD3.X R98, P0, PT, R99, R38, RZ, P0, !PT ;  /* 0x0000002663627210 */ /* 0x000fe2000071e4ff */
[----:B------:R-:W-:Y:S01]  /*58c10*/  IMAD.WIDE.U32 R82, P3, R36, 0x1a22d9f3, R84 ;  /* 0x1a22d9f324527825 */ /* 0x000fe20007860054 */
[----:B------:R-:W-:-:S03]  /*58c20*/  IADD3.X R35, P1, PT, R35, R80, RZ, P1, !PT ;  /* 0x0000005023237210 */ /* 0x000fc60000f3e4ff */
[----:B------:R-:W-:Y:S01]  /*58c30*/  IMAD.WIDE.U32 R102, R36, 0xf5138f, RZ ;  /* 0x00f5138f24667825 */ /* 0x000fe200078e00ff */
[----:B------:R-:W-:-:S03]  /*58c40*/  IADD3.X R31, P1, PT, R31, R81, RZ, P1, !PT ;  /* 0x000000511f1f7210 */ /* 0x000fc60000f3e4ff */
[----:B------:R-:W-:Y:S02]  /*58c50*/  IMAD.IADD R78, R39, 0x1, R78 ;  /* 0x00000001274e7824 */ /* 0x000fe400078e024e */
[----:B------:R-:W-:Y:S01]  /*58c60*/  IMAD.X R39, RZ, RZ, RZ, P3 ;  /* 0x000000ffff277224 */ /* 0x000fe200018e06ff */
[----:B------:R-:W-:Y:S01]  /*58c70*/  IADD3 R27, P3, PT, R82, R103, RZ ;  /* 0x00000067521b7210 */ /* 0x000fe20007f7e0ff */
[----:B------:R-:W-:Y:S01]  /*58c80*/  IMAD.WIDE.U32 R92, R77, 0x6ca1493b, RZ ;  /* 0x6ca1493b4d5c7825 */ /* 0x000fe200078e00ff */
[----:B------:R-:W-:-:S03]  /*58c90*/  IADD3.X R99, P0, PT, R23, R78, RZ, P0, !PT ;  /* 0x0000004e17637210 */ /* 0x000fc6000071e4ff */
[----:B------:R-:W-:Y:S02]  /*58ca0*/  IMAD.MOV.U32 R38, RZ, RZ, R83 ;  /* 0x000000ffff267224 */ /* 0x000fe400078e0053 */
[----:B------:R-:W-:Y:S02]  /*58cb0*/  IMAD.IADD R91, R89, 0x1, R90 ;  /* 0x00000001595b7824 */ /* 0x000fe400078e025a */
[----:B------:R-:W-:-:S03]  /*58cc0*/  IMAD.WIDE.U32.X R38, R77, 0x1a22d9f3, R38, P3 ;  /* 0x1a22d9f34d267825 */ /* 0x000fc600018e0426 */
[----:B------:R-:W-:Y:S01]  /*58cd0*/  IADD3.X R141, P2, PT, R86, R91, RZ, P2, !PT ;  /* 0x0000005b568d7210 */ /* 0x000fe2000175e4ff */
[----:B------:R-:W-:-:S03]  /*58ce0*/  IMAD.WIDE.U32 R88, R36, 0x6ca1493b, RZ ;  /* 0x6ca1493b24587825 */ /* 0x000fc600078e00ff */
[----:B------:R-:W-:Y:S01]  /*58cf0*/  IADD3.X R49, P2, PT, RZ, RZ, RZ, P2, !PT ;  /* 0x000000ffff317210 */ /* 0x000fe2000175e4ff */
[----:B------:R-:W-:Y:S01]  /*58d00*/  IMAD.WIDE.U32 R92, P3, R36, -0x39c4fa40, R92 ;  /* 0xc63b05c0245c7825 */ /* 0x000fe2000786005c */
[----:B------:R-:W-:Y:S02]  /*58d10*/  IADD3.X RZ, P5, PT, R141, R75, RZ, P5, !PT ;  /* 0x0000004b8dff7210 */ /* 0x000fe40002fbe4ff */
[----:B------:R-:W-:Y:S01]  /*58d20*/  IADD3.X R67, PT, PT, RZ, RZ, RZ, P2, !PT ;  /* 0x000000ffff437210 */ /* 0x000fe200017fe4ff */
[----:B------:R-:W-:-:S04]  /*58d30*/  IMAD.WIDE.U32 R86, R144, -0x1, RZ ;  /* 0xffffffff90567825 */ /* 0x000fc800078e00ff */
[----:B------:R-:W-:Y:S02]  /*58d40*/  IMAD R37, R144, -0x7af74001, -R33 ;  /* 0x8508bfff90257824 */ /* 0x000fe400078e0a21 */
[----:B------:R-:W-:Y:S01]  /*58d50*/  IMAD.X R79, RZ, RZ, RZ, P3 ;  /* 0x000000ffff4f7224 */ /* 0x000fe200018e06ff */
[----:B------:R-:W-:Y:S01]  /*58d60*/  IADD3 R23, P3, PT, R92, R89, RZ ;  /* 0x000000595c177210 */ /* 0x000fe20007f7e0ff */
[----:B------:R-:W-:-:S04]  /*58d70*/  IMAD.WIDE.U32 R90, R77, 0x17c510ea, RZ ;  /* 0x17c510ea4d5a7825 */ /* 0x000fc800078e00ff */
[----:B------:R-:W-:Y:S02]  /*58d80*/  IMAD.MOV.U32 R78, RZ, RZ, R93 ;  /* 0x000000ffff4e7224 */ /* 0x000fe400078e005d */
[----:B------:R-:W-:Y:S02]  /*58d90*/  IMAD.IADD R37, R87, 0x1, R37 ;  /* 0x0000000157257824 */ /* 0x000fe400078e0225 */
[----:B------:R-:W-:Y:S01]  /*58da0*/  IMAD.WIDE.U32.X R78, R77, -0x39c4fa40, R78, P3 ;  /* 0xc63b05c04d4e7825 */ /* 0x000fe200018e044e */
[----:B------:R-:W-:-:S03]  /*58db0*/  IADD3.X R29, P3, PT, RZ, RZ, RZ, P0, !PT ;  /* 0x000000ffff1d7210 */ /* 0x000fc6000077e4ff */
[----:B------:R-:W-:-:S04]  /*58dc0*/  IMAD.WIDE.U32 R84, R36, 0x17c510ea, RZ ;  /* 0x17c510ea24547825 */ /* 0x000fc800078e00ff */
[----:B------:R-:W-:-:S04]  /*58dd0*/  IMAD.WIDE.U32 R90, P2, R36, 0x1ae3a46, R90 ;  /* 0x01ae3a46245a7825 */ /* 0x000fc8000784005a */
[----:B------:R-:W-:-:S04]  /*58de0*/  IMAD.WIDE.U32 R138, R37, 0x1, RZ ;  /* 0x00000001258a7825 */ /* 0x000fc800078e00ff */
[----:B------:R-:W-:Y:S01]  /*58df0*/  IMAD.X R81, RZ, RZ, RZ, P2 ;  /* 0x000000ffff517224 */ /* 0x000fe200010e06ff */
[----:B------:R-:W-:Y:S01]  /*58e00*/  IADD3 R25, P2, PT, R90, R85, RZ ;  /* 0x000000555a197210 */ /* 0x000fe20007f5e0ff */
[----:B------:R-:W-:-:S04]  /*58e10*/  IMAD.WIDE.U32 R106, R86, 0x1, RZ ;  /* 0x00000001566a7825 */ /* 0x000fc800078e00ff */
[----:B------:R-:W-:Y:S01]  /*58e20*/  IMAD.X R47, RZ, RZ, RZ, P3 ;  /* 0x000000ffff2f7224 */ /* 0x000fe200018e06ff */
[----:B------:R-:W-:Y:S01]  /*58e30*/  IADD3 RZ, P0, PT, R144, R106, RZ ;  /* 0x0000006a90ff7210 */ /* 0x000fe20007f1e0ff */
[----:B------:R-:W-:-:S04]  /*58e40*/  IMAD.WIDE.U32 R138, P3, R86, -0x7af74000, R138 ;  /* 0x8508c000568a7825 */ /* 0x000fc8000786008a */
[----:B------:R-:W-:Y:S02]  /*58e50*/  IMAD.MOV.U32 R80, RZ, RZ, R91 ;  /* 0x000000ffff507224 */ /* 0x000fe400078e005b */
[----:B------:R-:W-:-:S04]  /*58e60*/  IMAD.WIDE.U32 R130, R37, 0x30000000, RZ ;  /* 0x3000000025827825 */ /* 0x000fc800078e00ff */
[----:B------:R-:W-:Y:S01]  /*58e70*/  IMAD.WIDE.U32.X R80, R77, 0x1ae3a46, R80, P2 ;  /* 0x01ae3a464d507825 */ /* 0x000fe200010e0450 */
[----:B------:R-:W-:-:S03]  /*58e80*/  IADD3 R106, P2, PT, R107, R138, RZ ;  /* 0x0000008a6b6a7210 */ /* 0x000fc60007f5e0ff */
[----:B------:R-:W-:Y:S01]  /*58e90*/  IMAD.X R107, RZ, RZ, RZ, P3 ;  /* 0x000000ffff6b7224 */ /* 0x000fe200018e06ff */
[----:B------:R-:W-:Y:S01]  /*58ea0*/  IADD3.X RZ, P0, PT, R33, R106, RZ, P0, !PT ;  /* 0x0000006a21ff7210 */ /* 0x000fe2000071e4ff */
[----:B------:R-:W-:Y:S01]  /*58eb0*/  IMAD.MOV.U32 R106, RZ, RZ, R139 ;  /* 0x000000ffff6a7224 */ /* 0x000fe200078e008b */
[----:B------:R-:W-:Y:S01]  /*58ec0*/  IADD3.X R49, P3, PT, R49, R132, RZ, P5, !PT ;  /* 0x0000008431317210 */ /* 0x000fe20002f7e4ff */
[----:B------:R-:W-:Y:S01]  /*58ed0*/  IMAD.WIDE.U32 R136, R48, R119, R136 ;  /* 0x0000007730887225 */ /* 0x000fe200078e0088 */
[----:B------:R-:W-:Y:S02]  /*58ee0*/  IADD3 RZ, P5, PT, R98, R128, RZ ;  /* 0x0000008062ff7210 */ /* 0x000fe40007fbe0ff */
[----:B------:R-:W-:Y:S01]  /*58ef0*/  IADD3.X R67, P3, PT, R67, R133, RZ, P3, !PT ;  /* 0x0000008543437210 */ /* 0x000fe20001f7e4ff */
[----:B------:R-:W-:Y:S01]  /*58f00*/  IMAD.WIDE.U32 R104, R36, -0x45f6b800, R104 ;  /* 0xba09480024687825 */ /* 0x000fe200078e0068 */
[----:B------:R-:W-:-:S03]  /*58f10*/  IADD3.X RZ, P5, PT, R99, R41, RZ, P5, !PT ;  /* 0x0000002963ff7210 */ /* 0x000fc60002fbe4ff */
[----:B------:R-:W-:-:S04]  /*58f20*/  IMAD.WIDE.U32 R140, R40, R123, R140 ;  /* 0x0000007b288c7225 */ /* 0x000fc800078e008c */
[----:B------:R-:W-:Y:S01]  /*58f30*/  IMAD.IADD R42, R137, 0x1, R126 ;  /* 0x00000001892a7824 */ /* 0x000fe200078e027e */
[----:B------:R-:W-:Y:S01]  /*58f40*/  IADD3.X R140, P4, PT, R69, R140, RZ, P4, !PT ;  /* 0x0000008c458c7210 */ /* 0x000fe2000279e4ff */
[----:B------:R-:W-:-:S04]  /*58f50*/  IMAD.WIDE.U32.X R128, R37, -0x7af74000, R106, P2 ;  /* 0x8508c00025807825 */ /* 0x000fc800010e046a */
[----:B------:R-:W-:-:S04]  /*58f60*/  IMAD.WIDE.U32 R40, R86, 0x30000000, RZ ;  /* 0x3000000056287825 */ /* 0x000fc800078e00ff */
[----:B------:R-:W-:-:S04]  /*58f70*/  IMAD.WIDE.U32 R126, P2, R86, 0x170b5d44, R130 ;  /* 0x170b5d44567e7825 */ /* 0x000fc80007840082 */
[----:B------:R-:W-:Y:S01]  /*58f80*/  IMAD.IADD R51, R105, 0x1, R142 ;  /* 0x0000000169337824 */ /* 0x000fe200078e028e */
[----:B------:R-:W-:Y:S01]  /*58f90*/  IADD3.X R142, P3, PT, R49, R136, RZ, P3, !PT ;  /* 0x00000088318e7210 */ /* 0x000fe20001f7e4ff */
[----:B------:R-:W-:Y:S01]  /*58fa0*/  IMAD.X R139, RZ, RZ, RZ, P2 ;  /* 0x000000ffff8b7224 */ /* 0x000fe200010e06ff */
[----:B------:R-:W-:Y:S01]  /*58fb0*/  IADD3 R33, P2, PT, R126, R41, RZ ;  /* 0x000000297e217210 */ /* 0x000fe20007f5e0ff */
[----:B------:R-:W-:Y:S01]  /*58fc0*/  IMAD.IADD R134, R141, 0x1, R134 ;  /* 0x000000018d867824 */ /* 0x000fe200078e0286 */
[----:B------:R-:W-:Y:S01]  /*58fd0*/  IADD3.X R143, P3, PT, R67, R42, RZ, P3, !PT ;  /* 0x0000002a438f7210 */ /* 0x000fe20001f7e4ff */
[----:B------:R-:W-:Y:S01]  /*58fe0*/  IMAD.WIDE.U32 R106, R37, -0x45f6b800, RZ ;  /* 0xba094800256a7825 */ /* 0x000fe200078e00ff */
[----:B------:R-:W-:Y:S02]  /*58ff0*/  IADD3.X R141, P5, PT, R29, R96, RZ, P5, !PT ;  /* 0x000000601d8d7210 */ /* 0x000fe40002fbe4ff */
[----:B------:R-:W-:Y:S01]  /*59000*/  IADD3.X R49, P4, PT, R45, R134, RZ, P4, !PT ;  /* 0x000000862d317210 */ /* 0x000fe2000279e4ff */
[----:B------:R-:W-:Y:S01]  /*59010*/  IMAD.WIDE.U32 R98, R74, 0x6ca1493b, R98 ;  /* 0x6ca1493b4a627825 */ /* 0x000fe200078e0062 */
[----:B------:R-:W-:-:S02]  /*59020*/  IADD3.X R45, P3, PT, RZ, RZ, RZ, P3, !PT ;  /* 0x000000ffff2d7210 */ /* 0x000fc40001f7e4ff */
[----:B------:R-:W-:Y:S01]  /*59030*/  IADD3.X R105, P0, PT, RZ, R128, RZ, P0, !PT ;  /* 0x00000080ff697210 */ /* 0x000fe2000071e4ff */
[----:B------:R-:W-:Y:S01]  /*59040*/  IMAD.MOV.U32 R138, RZ, RZ, R127 ;  /* 0x000000ffff8a7224 */ /* 0x000fe200078e007f */
[----:B------:R-:W-:Y:S01]  /*59050*/  IADD3.X R98, P1, PT, R35, R98, RZ, P1, !PT ;  /* 0x0000006223627210 */ /* 0x000fe20000f3e4ff */
[----:B------:R-:W-:Y:S01]  /*59060*/  IMAD.IADD R42, R99, 0x1, R94 ;  /* 0x00000001632a7824 */ /* 0x000fe200078e025e */
[----:B------:R-:W-:Y:S01]  /*59070*/  IADD3.X R110, P0, PT, RZ, R129, RZ, P0, !PT ;  /* 0x00000081ff6e7210 */ /* 0x000fe2000071e4ff */
[----:B------:R-:W-:Y:S01]  /*59080*/  IMAD.WIDE.U32.X R138, R37, 0x170b5d44, R138, P2 ;  /* 0x170b5d44258a7825 */ /* 0x000fe200010e048a */
[----:B------:R-:W-:Y:S02]  /*59090*/  IADD3.X R108, P5, PT, R47, R97, RZ, P5, !PT ;  /* 0x000000612f6c7210 */ /* 0x000fe40002fbe4ff */
[----:B------:R-:W-:Y:S01]  /*590a0*/  IADD3.X R99, P1, PT, R31, R42, RZ, P1, !PT ;  /* 0x0000002a1f637210 */ /* 0x000fe20000f3e4ff */
[----:B------:R-:W-:Y:S01]  /*590b0*/  IMAD.WIDE.U32 R94, P2, R86, 0x1ef3622f, R106 ;  /* 0x1ef3622f565e7825 */ /* 0x000fe2000784006a */
[----:B------:R-:W-:-:S02]  /*590c0*/  IADD3.X R104, P0, PT, R105, R104, RZ, P0, !PT ;  /* 0x0000006869687210 */ /* 0x000fc4000071e4ff */
[----:B------:R-:W-:Y:S01]  /*590d0*/  IADD3.X R31, P1, PT, RZ, RZ, RZ, P1, !PT ;  /* 0x000000ffff1f7210 */ /* 0x000fe20000f3e4ff */
[----:B------:R-:W-:Y:S01]  /*590e0*/  IMAD.WIDE.U32 R106, R86, -0x45f6b800, RZ ;  /* 0xba094800566a7825 */ /* 0x000fe200078e00ff */
[----:B------:R-:W-:Y:S02]  /*590f0*/  IADD3.X R101, PT, PT, RZ, RZ, RZ, P2, !PT ;  /* 0x000000ffff657210 */ /* 0x000fe400017fe4ff */
[----:B------:R-:W-:Y:S01]  /*59100*/  IADD3 RZ, P2, PT, R142, R100, RZ ;  /* 0x000000648eff7210 */ /* 0x000fe20007f5e0ff */
[----:B------:R-:W-:Y:S01]  /*59110*/  IMAD.X R35, RZ, RZ, RZ, P3 ;  /* 0x000000ffff237224 */ /* 0x000fe200018e06ff */
[----:B------:R-:W-:Y:S01]  /*59120*/  IADD3 R29, P3, PT, R94, R107, RZ ;  /* 0x0000006b5e1d7210 */ /* 0x000fe20007f7e0ff */
[----:B------:R-:W-:Y:S01]  /*59130*/  IMAD.WIDE.U32 R136, R37, 0xf5138f, RZ ;  /* 0x00f5138f25887825 */ /* 0x000fe200078e00ff */
[----:B------:R-:W-:Y:S02]  /*59140*/  IADD3.X R105, P0, PT, R110, R51, RZ, P0, !PT ;  /* 0x000000336e697210 */ /* 0x000fe4000071e4ff */
[----:B------:R-:W-:Y:S01]  /*59150*/  IADD3.X R140, P5, PT, R141, R140, RZ, P5, !PT ;  /* 0x0000008c8d8c7210 */ /* 0x000fe20002fbe4ff */
[----:B------:R-:W-:Y:S01]  /*59160*/  IMAD.MOV.U32 R100, RZ, RZ, R95 ;  /* 0x000000ffff647224 */ /* 0x000fe200078e005f */
[----:B------:R-:W-:Y:S01]  /*59170*/  IADD3.X RZ, P2, PT, R143, R65, RZ, P2, !PT ;  /* 0x000000418fff7210 */ /* 0x000fe2000175e4ff */
[----:B------:R-:W-:Y:S01]  /*59180*/  IMAD.WIDE.U32 R96, R86, 0xf5138f, RZ ;  /* 0x00f5138f56607825 */ /* 0x000fe200078e00ff */
[----:B------:R-:W-:-:S02]  /*59190*/  IADD3.X R141, P5, PT, R108, R49, RZ, P5, !PT ;  /* 0x000000316c8d7210 */ /* 0x000fc40002fbe4ff */
[----:B------:R-:W-:Y:S01]  /*591a0*/  IADD3.X R45, P2, PT, R45, R20, RZ, P2, !PT ;  /* 0x000000142d2d7210 */ /* 0x000fe2000175e4ff */
[----:B------:R-:W-:Y:S01]  /*591b0*/  IMAD.WIDE.U32.X R100, R37, 0x1ef3622f, R100, P3 ;  /* 0x1ef3622f25647825 */ /* 0x000fe200018e0464 */
[----:B------:R-:W-:Y:S02]  /*591c0*/  IADD3.X R49, P5, PT, RZ, RZ, RZ, P5, !PT ;  /* 0x000000ffff317210 */ /* 0x000fe40002fbe4ff */
[----:B------:R-:W-:Y:S01]  /*591d0*/  IADD3.X R35, P2, PT, R35, R21, RZ, P2, !PT ;  /* 0x0000001523237210 */ /* 0x000fe2000175e4ff */
[----:B------:R-:W-:-:S04]  /*591e0*/  IMAD.WIDE.U32 R136, P3, R86, 0x1a22d9f3, R136 ;  /* 0x1a22d9f356887825 */ /* 0x000fc80007860088 */
[----:B------:R-:W-:-:S04]  /*591f0*/  IMAD.WIDE.U32 R128, R37, 0x6ca1493b, RZ ;  /* 0x6ca1493b25807825 */ /* 0x000fc800078e00ff */
[----:B------:R-:W-:Y:S01]  /*59200*/  IMAD.X R47, RZ, RZ, RZ, P1 ;  /* 0x000000ffff2f7224 */ /* 0x000fe200008e06ff */
[----:B------:R-:W-:Y:S01]  /*59210*/  IADD3 R42, P1, PT, R136, R97, RZ ;  /* 0x00000061882a7210 */ /* 0x000fe20007f3e0ff */
[----:B------:R-:W-:Y:S02]  /*59220*/  IMAD.X R135, RZ, RZ, RZ, P3 ;  /* 0x000000ffff877224 */ /* 0x000fe400018e06ff */
[----:B------:R-:W-:Y:S02]  /*59230*/  IMAD.MOV.U32 R134, RZ, RZ, R137 ;  /* 0x000000ffff867224 */ /* 0x000fe400078e0089 */
[----:B------:R-:W-:-:S04]  /*59240*/  IMAD.WIDE.U32 R132, R86, 0x6ca1493b, RZ ;  /* 0x6ca1493b56847825 */ /* 0x000fc800078e00ff */
[----:B------:R-:W-:-:S04]  /*59250*/  IMAD.WIDE.U32 R128, P3, R86, -0x39c4fa40, R128 ;  /* 0xc63b05c056807825 */ /* 0x000fc80007860080 */
[C---:B------:R-:W-:Y:S01]  /*59260*/  IMAD.WIDE.U32.X R134, R37.reuse, 0x1a22d9f3, R134, P1 ;  /* 0x1a22d9f325867825 */ /* 0x040fe200008e0486 */
[----:B------:R-:W-:Y:S02]  /*59270*/  IADD3.X R67, P1, PT, RZ, RZ, RZ, P0, !PT ;  /* 0x000000ffff437210 */ /* 0x000fe4000073e4ff */
[----:B------:R-:W-:Y:S01]  /*59280*/  IADD3 RZ, P0, PT, R98, R102, RZ ;  /* 0x0000006662ff7210 */ /* 0x000fe20007f1e0ff */
[----:B------:R-:W-:Y:S01]  /*59290*/  IMAD.X R131, RZ, RZ, RZ, P3 ;  /* 0x000000ffff837224 */ /* 0x000fe200018e06ff */
[----:B------:R-:W-:Y:S01]  /*592a0*/  IADD3 R71, P3, PT, R128, R133, RZ ;  /* 0x0000008580477210 */ /* 0x000fe20007f7e0ff */
[----:B------:R-:W-:Y:S01]  /*592b0*/  IMAD.WIDE.U32 R102, R37, 0x17c510ea, RZ ;  /* 0x17c510ea25667825 */ /* 0x000fe200078e00ff */
[----:B------:R-:W-:-:S03]  /*592c0*/  IADD3.X RZ, P0, PT, R99, R27, RZ, P0, !PT ;  /* 0x0000001b63ff7210 */ /* 0x000fc6000071e4ff */
[----:B------:R-:W-:Y:S02]  /*592d0*/  IMAD.MOV.U32 R130, RZ, RZ, R129 ;  /* 0x000000ffff827224 */ /* 0x000fe400078e0081 */
[----:B------:R-:W-:Y:S01]  /*592e0*/  IMAD.X R69, RZ, RZ, RZ, P1 ;  /* 0x000000ffff457224 */ /* 0x000fe200008e06ff */
[----:B------:R-:W-:Y:S01]  /*592f0*/  IADD3 RZ, P1, PT, R104, R40, RZ ;  /* 0x0000002868ff7210 */ /* 0x000fe20007f3e0ff */
[----:B------:R-:W-:-:S03]  /*59300*/  IMAD.WIDE.U32.X R130, R37, -0x39c4fa40, R130, P3 ;  /* 0xc63b05c025827825 */ /* 0x000fc600018e0482 */
[----:B------:R-:W-:Y:S01]  /*59310*/  IADD3.X RZ, P1, PT, R105, R33, RZ, P1, !PT ;  /* 0x0000002169ff7210 */ /* 0x000fe20000f3e4ff */
[----:B------:R-:W-:-:S03]  /*59320*/  IMAD.WIDE.U32 R102, P3, R86, 0x1ae3a46, R102 ;  /* 0x01ae3a4656667825 */ /* 0x000fc60007860066 */
[----:B------:R-:W-:Y:S01]  /*59330*/  IADD3.X R67, P1, PT, R67, R138, RZ, P1, !PT ;  /* 0x0000008a43437210 */ /* 0x000fe20000f3e4ff */
[----:B------:R-:W-:-:S03]  /*59340*/  IMAD.WIDE.U32 R40, R86, 0x17c510ea, RZ ;  /* 0x17c510ea56287825 */ /* 0x000fc600078e00ff */
[----:B------:R-:W-:Y:S01]  /*59350*/  IADD3.X R69, P1, PT, R69, R139, RZ, P1, !PT ;  /* 0x0000008b45457210 */ /* 0x000fe20000f3e4ff */
[----:B------:R-:W-:Y:S01]  /*59360*/  IMAD.X R51, RZ, RZ, RZ, P3 ;  /* 0x000000ffff337224 */ /* 0x000fe200018e06ff */
[----:B------:R-:W-:Y:S01]  /*59370*/  IADD3 R41, P3, PT, R102, R41, RZ ;  /* 0x0000002966297210 */ /* 0x000fe20007f7e0ff */
[----:B------:R-:W-:-:S04]  /*59380*/  IMAD.WIDE.U32 R142, R50, R123, R142 ;  /* 0x0000007b328e7225 */ /* 0x000fc800078e008e */
[----:B------:R-:W-:Y:S02]  /*59390*/  IMAD.MOV.U32 R50, RZ, RZ, R103 ;  /* 0x000000ffff327224 */ /* 0x000fe400078e0067 */
[----:B------:R-:W-:-:S04]  /*593a0*/  IMAD.WIDE.U32 R18, R46, R119, R18 ;  /* 0x000000772e127225 */ /* 0x000fc800078e0012 */
[----:B------:R-:W-:Y:S01]  /*593b0*/  IMAD.WIDE.U32.X R50, R37, 0x1ae3a46, R50, P3 ;  /* 0x01ae3a4625327825 */ /* 0x000fe200018e0432 */
[----:B------:R-:W-:-:S03]  /*593c0*/  IADD3 RZ, P3, PT, R140, R68, RZ ;  /* 0x000000448cff7210 */ /* 0x000fc60007f7e0ff */
[----:B------:R-:W-:Y:S01]  /*593d0*/  IMAD.X R37, RZ, RZ, RZ, P5 ;  /* 0x000000ffff257224 */ /* 0x000fe200028e06ff */
[----:B------:R-:W-:Y:S01]  /*593e0*/  IADD3.X R31, P5, PT, R31, R38, RZ, P0, !PT ;  /* 0x000000261f1f7210 */ /* 0x000fe200007be4ff */
[----:B------:R-:W-:Y:S01]  /*593f0*/  IMAD.IADD R76, R19, 0x1, R76 ;  /* 0x00000001134c7824 */ /* 0x000fe200078e024c */
[----:B------:R-:W-:Y:S01]  /*59400*/  IADD3.X R18, P0, PT, R45, R18, RZ, P2, !PT ;  /* 0x000000122d127210 */ /* 0x000fe2000171e4ff */
[----:B------:R-:W-:Y:S01]  /*59410*/  IMAD.WIDE.U32 R74, R74, 0x17c510ea, R140 ;  /* 0x17c510ea4a4a7825 */ /* 0x000fe200078e008c */
[----:B------:R-:W-:Y:S02]  /*59420*/  IADD3.X RZ, P3, PT, R141, R6, RZ, P3, !PT ;  /* 0x000000068dff7210 */ /* 0x000fe40001f7e4ff */
[----:B------:R-:W-:Y:S01]  /*59430*/  IADD3.X R19, P0, PT, R35, R76, RZ, P0, !PT ;  /* 0x0000004c23137210 */ /* 0x000fe2000071e4ff */
[----:B------:R-:W-:Y:S01]  /*59440*/  IMAD.WIDE.U32 R104, R86, 0x30000000, R104 ;  /* 0x3000000056687825 */ /* 0x000fe200078e0068 */
[----:B------:R-:W-:Y:S02]  /*59450*/  IADD3.X R47, P2, PT, R47, R39, RZ, P5, !PT ;  /* 0x000000272f2f7210 */ /* 0x000fe40002f5e4ff */
[----:B------:R-:W-:Y:S01]  /*59460*/  IADD3.X R21, P0, PT, RZ, RZ, RZ, P0, !PT ;  /* 0x000000ffff157210 */ /* 0x000fe2000071e4ff */
[----:B------:R-:W-:Y:S01]  /*59470*/  IMAD.IADD R127, R105, 0x1, R126 ;  /* 0x00000001697f7824 */ /* 0x000fe200078e027e */
[----:B------:R-:W-:Y:S01]  /*59480*/  IADD3 RZ, P5, PT, R18, R66, RZ ;  /* 0x0000004212ff7210 */ /* 0x000fe20007fbe0ff */
[----:B------:R-:W-:Y:S01]  /*59490*/  IMAD.IADD R70, R75, 0x1, R70 ;  /* 0x000000014b467824 */ /* 0x000fe200078e0246 */
[----:B------:R-:W-:Y:S01]  /*594a0*/  IADD3.X R27, PT, PT, RZ, RZ, RZ, P0, !PT ;  /* 0x000000ffff1b7210 */ /* 0x000fe200007fe4ff */
[----:B------:R-:W-:Y:S01]  /*594b0*/  IMAD.WIDE.U32 R98, R36, 0xf5138f, R98 ;  /* 0x00f5138f24627825 */ /* 0x000fe200078e0062 */
[----:B------:R-:W-:-:S02]  /*594c0*/  IADD3.X R49, P0, PT, R49, R14, RZ, P3, !PT ;  /* 0x0000000e31317210 */ /* 0x000fc40001f1e4ff */
[----:B------:R-:W-:Y:S01]  /*594d0*/  IADD3.X RZ, P3, PT, R19, R3, RZ, P5, !PT ;  /* 0x0000000313ff7210 */ /* 0x000fe20002f7e4ff */
[----:B------:R-:W-:Y:S01]  /*594e0*/  IMAD.IADD R82, R99, 0x1, R82 ;  /* 0x0000000163527824 */ /* 0x000fe200078e0252 */
[----:B------:R-:W-:Y:S01]  /*594f0*/  IADD3.X R74, P2, PT, R31, R74, RZ, P2, !PT ;  /* 0x0000004a1f4a7210 */ /* 0x000fe2000175e4ff */
[----:B------:R-:W-:Y:S01]  /*59500*/  IMAD.WIDE.U32 R18, R48, R123, R18 ;  /* 0x0000007b30127225 */ /* 0x000fe200078e0012 */
[----:B------:R-:W-:Y:S02]  /*59510*/  IADD3.X R3, P3, PT, R21, R10, RZ, P3, !PT ;  /* 0x0000000a15037210 */ /* 0x000fe40001f7e4ff */
[----:B------:R-:W-:Y:S01]  /*59520*/  IADD3.X R6, P0, PT, R37, R15, RZ, P0, !PT ;  /* 0x0000000f25067210 */ /* 0x000fe2000071e4ff */
[----:B------:R-:W-:Y:S01]  /*59530*/  IMAD.WIDE.U32 R14, R44, R119, R16 ;  /* 0x000000772c0e7225 */ /* 0x000fe200078e0010 */
[----:B------:R-:W-:Y:S02]  /*59540*/  IADD3.X R20, P3, PT, R27, R11, RZ, P3, !PT ;  /* 0x0000000b1b147210 */ /* 0x000fe40001f7e4ff */
[----:B------:R-:W-:Y:S01]  /*59550*/  IADD3.X R75, P5, PT, R47, R70, RZ, P2, !PT ;  /* 0x000000462f4b7210 */ /* 0x000fe200017be4ff */
[----:B------:R-:W-:Y:S01]  /*59560*/  IMAD.WIDE.U32 R10, R104, -0x1, RZ ;  /* 0xffffffff680a7825 */ /* 0x000fe200078e00ff */
[----:B------:R-:W-:-:S02]  /*59570*/  IADD3.X R98, P1, PT, R67, R98, RZ, P1, !PT ;  /* 0x0000006243627210 */ /* 0x000fc40000f3e4ff */
[----:B------:R-:W-:Y:S01]  /*59580*/  IADD3.X R14, P3, PT, R3, R14, RZ, P3, !PT ;  /* 0x0000000e030e7210 */ /* 0x000fe20001f7e4ff */
[----:B------:R-:W-:Y:S01]  /*59590*/  IMAD R17, R104, -0x7af74001, -R127 ;  /* 0x8508bfff68117824 */ /* 0x000fe200078e0a7f */
[----:B------:R-:W-:Y:S01]  /*595a0*/  IADD3.X R37, P5, PT, RZ, RZ, RZ, P5, !PT ;  /* 0x000000ffff257210 */ /* 0x000fe20002fbe4ff */
[----:B------:R-:W-:Y:S01]  /*595b0*/  IMAD.IADD R35, R15, 0x1, R34 ;  /* 0x000000010f237824 */ /* 0x000fe200078e0222 */
[----:B------:R-:W-:Y:S01]  /*595c0*/  IADD3.X R99, P1, PT, R69, R82, RZ, P1, !PT ;  /* 0x0000005245637210 */ /* 0x000fe20000f3e4ff */
[----:B------:R-:W-:Y:S01]  /*595d0*/  IMAD.IADD R11, R11, 0x1, R17 ;  /* 0x000000010b0b7824 */ /* 0x000fe200078e0211 */
[----:B------:R-:W-:Y:S01]  /*595e0*/  IADD3.X R38, P4, PT, RZ, RZ, RZ, P4, !PT ;  /* 0x000000ffff267210 */ /* 0x000fe2000279e4ff */
[----:B------:R-:W-:Y:S01]  /*595f0*/  IMAD.X R45, RZ, RZ, RZ, P5 ;  /* 0x000000ffff2d7224 */ /* 0x000fe200028e06ff */
[----:B------:R-:W-:Y:S01]  /*59600*/  IADD3.X R15, P3, PT, R20, R35, RZ, P3, !PT ;  /* 0x00000023140f7210 */ /* 0x000fe20001f7e4ff */
[----:B------:R-:W-:Y:S01]  /*59610*/  IMAD.WIDE.U32 R16, R11, 0x1, RZ ;  /* 0x000000010b107825 */ /* 0x000fe200078e00ff */
[----:B------:R-:W-:-:S02]  /*59620*/  IADD3.X R31, P5, PT, RZ, RZ, RZ, P1, !PT ;  /* 0x000000ffff1f7210 */ /* 0x000fc40000fbe4ff */
[----:B------:R-:W-:Y:S01]  /*59630*/  IADD3.X R3, P1, PT, RZ, RZ, RZ, P3, !PT ;  /* 0x000000ffff037210 */ /* 0x000fe20001f3e4ff */
[----:B------:R-:W-:Y:S01]  /*59640*/  IMAD.WIDE.U32 R20, R10, 0x1, RZ ;  /* 0x000000010a147825 */ /* 0x000fe200078e00ff */
[----:B------:R-:W-:Y:S02]  /*59650*/  IADD3.X R77, P3, PT, R49, R38, RZ, P0, !PT ;  /* 0x00000026314d7210 */ /* 0x000fe4000077e4ff */
[----:B------:R-:W-:Y:S01]  /*59660*/  IADD3 RZ, P2, PT, R74, R88, RZ ;  /* 0x000000584aff7210 */ /* 0x000fe20007f5e0ff */
[----:B------:R-:W-:-:S03]  /*59670*/  IMAD.WIDE.U32 R16, P0, R10, -0x7af74000, R16 ;  /* 0x8508c0000a107825 */ /* 0x000fc60007800010 */
[----:B------:R-:W-:Y:S01]  /*59680*/  IADD3.X RZ, P2, PT, R75, R23, RZ, P2, !PT ;  /* 0x000000174bff7210 */ /* 0x000fe2000175e4ff */
[----:B------:R-:W-:Y:S01]  /*59690*/  IMAD.X R33, RZ, RZ, RZ, P5 ;  /* 0x000000ffff217224 */ /* 0x000fe200028e06ff */
[----:B------:R-:W-:Y:S01]  /*596a0*/  IADD3 R70, P5, PT, R21, R16, RZ ;  /* 0x0000001015467210 */ /* 0x000fe20007fbe0ff */
[----:B------:R-:W-:Y:S01]  /*596b0*/  IMAD.X R27, RZ, RZ, RZ, P1 ;  /* 0x000000ffff1b7224 */ /* 0x000fe200008e06ff */
[----:B------:R-:W-:Y:S01]  /*596c0*/  IADD3 RZ, P1, PT, R104, R20, RZ ;  /* 0x0000001468ff7210 */ /* 0x000fe20007f3e0ff */
[----:B------:R-:W-:Y:S01]  /*596d0*/  IMAD.WIDE.U32 R20, R11, 0x30000000, RZ ;  /* 0x300000000b147825 */ /* 0x000fe200078e00ff */
[----:B------:R-:W-:Y:S02]  /*596e0*/  IADD3.X R76, P2, PT, R37, R78, RZ, P2, !PT ;  /* 0x0000004e254c7210 */ /* 0x000fe4000175e4ff */
[----:B------:R-:W-:Y:S01]  /*596f0*/  IADD3.X RZ, P1, PT, R127, R70, RZ, P1, !PT ;  /* 0x000000467fff7210 */ /* 0x000fe20000f3e4ff */
[----:B------:R-:W-:Y:S02]  /*59700*/  IMAD.X R35, RZ, RZ, RZ, P0 ;  /* 0x000000ffff237224 */ /* 0x000fe400000e06ff */
[----:B------:R-:W-:-:S02]  /*59710*/  IMAD.MOV.U32 R34, RZ, RZ, R17 ;  /* 0x000000ffff227224 */ /* 0x000fc400078e0011 */
[----:B------:R-:W-:Y:S01]  /*59720*/  IMAD.X R47, RZ, RZ, RZ, P4 ;  /* 0x000000ffff2f7224 */ /* 0x000fe200020e06ff */
[----:B------:R-:W-:Y:S01]  /*59730*/  IADD3 RZ, P4, PT, R98, R106, RZ ;  /* 0x0000006a62ff7210 */ /* 0x000fe20007f9e0ff */
[----:B------:R-:W-:-:S03]  /*59740*/  IMAD.WIDE.U32.X R34, R11, -0x7af74000, R34, P5 ;  /* 0x8508c0000b227825 */ /* 0x000fc600028e0422 */
[----:B------:R-:W-:Y:S01]  /*59750*/  IADD3.X R47, P3, PT, R6, R47, RZ, P3, !PT ;  /* 0x0000002f062f7210 */ /* 0x000fe20001f7e4ff */
        /* <DEDUP_REMOVED lines=11> */
[----:B------:R-:W-:Y:S01]  /*59810*/  IMAD.WIDE.U32.X R38, R11, 0x170b5d44, R38, P5 ;  /* 0x170b5d440b267825 */ /* 0x000fe200028e0426 */
[----:B------:R-:W-:-:S03]  /*59820*/  IADD3.X R76, P2, PT, R76, R77, RZ, P2, !PT ;  /* 0x0000004d4c4c7210 */ /* 0x000fc6000175e4ff */
[----:B------:R-:W-:Y:S02]  /*59830*/  IMAD.IADD R72, R143, 0x1, R72 ;  /* 0x000000018f487824 */ /* 0x000fe400078e0248 */
[----:B------:R-:W-:-:S03]  /*59840*/  IMAD.WIDE.U32 R48, P5, R10, 0x1ef3622f, R48 ;  /* 0x1ef3622f0a307825 */ /* 0x000fc600078a0030 */
[----:B------:R-:W-:Y:S01]  /*59850*/  IADD3.X R82, P0, PT, R47, R72, RZ, P0, !PT ;  /* 0x000000482f527210 */ /* 0x000fe2000071e4ff */
[----:B------:R-:W-:-:S03]  /*59860*/  IMAD.WIDE.U32 R66, R10, -0x45f6b800, RZ ;  /* 0xba0948000a427825 */ /* 0x000fc600078e00ff */
[----:B------:R-:W-:Y:S01]  /*59870*/  IADD3.X R77, P2, PT, R31, R82, RZ, P2, !PT ;  /* 0x000000521f4d7210 */ /* 0x000fe2000175e4ff */
[----:B------:R-:W-:-:S03]  /*59880*/  IMAD.WIDE.U32 R78, R36, 0x6ca1493b, R74 ;  /* 0x6ca1493b244e7825 */ /* 0x000fc600078e004a */
[----:B------:R-:W-:Y:S01]  /*59890*/  IADD3.X R45, P2, PT, RZ, RZ, RZ, P2, !PT ;  /* 0x000000ffff2d7210 */ /* 0x000fe2000175e4ff */
[----:B------:R-:W-:Y:S01]  /*598a0*/  IMAD.X R73, RZ, RZ, RZ, P5 ;  /* 0x000000ffff497224 */ /* 0x000fe200028e06ff */
[----:B------:R-:W-:Y:S01]  /*598b0*/  IADD3 R17, P5, PT, R48, R67, RZ ;  /* 0x0000004330117210 */ /* 0x000fe20007fbe0ff */
[----:B------:R-:W-:Y:S01]  /*598c0*/  IMAD.WIDE.U32 R74, R11, 0xf5138f, RZ ;  /* 0x00f5138f0b4a7825 */ /* 0x000fe200078e00ff */
[----:B------:R-:W-:-:S03]  /*598d0*/  IADD3.X R78, P4, PT, R23, R78, RZ, P4, !PT ;  /* 0x0000004e174e7210 */ /* 0x000fc6000279e4ff */
[----:B------:R-:W-:Y:S02]  /*598e0*/  IMAD.MOV.U32 R72, RZ, RZ, R49 ;  /* 0x000000ffff487224 */ /* 0x000fe400078e0031 */
[----:B------:R-:W-:-:S04]  /*598f0*/  IMAD.WIDE.U32 R68, R10, 0xf5138f, RZ ;  /* 0x00f5138f0a447825 */ /* 0x000fc800078e00ff */
[----:B------:R-:W-:-:S04]  /*59900*/  IMAD.WIDE.U32.X R72, R11, 0x1ef3622f, R72, P5 ;  /* 0x1ef3622f0b487825 */ /* 0x000fc800028e0448 */
[----:B------:R-:W-:-:S04]  /*59910*/  IMAD.WIDE.U32 R74, P5, R10, 0x1a22d9f3, R74 ;  /* 0x1a22d9f30a4a7825 */ /* 0x000fc800078a004a */
[----:B------:R-:W-:Y:S02]  /*59920*/  IMAD.IADD R24, R19, 0x1, R24 ;  /* 0x0000000113187824 */ /* 0x000fe400078e0218 */
[----:B------:R-:W-:Y:S01]  /*59930*/  IMAD.X R83, RZ, RZ, RZ, P5 ;  /* 0x000000ffff537224 */ /* 0x000fe200028e06ff */
[----:B------:R-:W-:Y:S01]  /*59940*/  IADD3 R19, P5, PT, R74, R69, RZ ;  /* 0x000000454a137210 */ /* 0x000fe20007fbe0ff */
[----:B------:R-:W-:-:S04]  /*59950*/  IMAD.WIDE.U32 R88, R11, 0x6ca1493b, RZ ;  /* 0x6ca1493b0b587825 */ /* 0x000fc800078e00ff */
[----:B------:R-:W-:Y:S02]  /*59960*/  IMAD.IADD R104, R79, 0x1, R92 ;  /* 0x000000014f687824 */ /* 0x000fe400078e025c */
[----:B------:R-:W-:Y:S02]  /*59970*/  IMAD.MOV.U32 R82, RZ, RZ, R75 ;  /* 0x000000ffff527224 */ /* 0x000fe400078e004b */
[----:B------:R-:W-:Y:S01]  /*59980*/  IMAD.WIDE.U32 R100, R11, 0x17c510ea, RZ ;  /* 0x17c510ea0b647825 */ /* 0x000fe200078e00ff */
[----:B------:R-:W-:-:S03]  /*59990*/  IADD3.X R79, P4, PT, R21, R104, RZ, P4, !PT ;  /* 0x00000068154f7210 */ /* 0x000fc6000279e4ff */
[----:B------:R-:W-:Y:S01]  /*599a0*/  IMAD.WIDE.U32.X R82, R11, 0x1a22d9f3, R82, P5 ;  /* 0x1a22d9f30b527825 */ /* 0x000fe200028e0452 */
[----:B------:R-:W-:-:S03]  /*599b0*/  IADD3.X R31, P4, PT, RZ, RZ, RZ, P4, !PT ;  /* 0x000000ffff1f7210 */ /* 0x000fc6000279e4ff */
[----:B------:R-:W-:-:S04]  /*599c0*/  IMAD.WIDE.U32 R98, R86, -0x45f6b800, R98 ;  /* 0xba09480056627825 */ /* 0x000fc800078e0062 */
[----:B------:R-:W-:-:S04]  /*599d0*/  IMAD.WIDE.U32 R88, P5, R10, -0x39c4fa40, R88 ;  /* 0xc63b05c00a587825 */ /* 0x000fc800078a0058 */
[----:B------:R-:W-:Y:S01]  /*599e0*/  IMAD.IADD R29, R99, 0x1, R94 ;  /* 0x00000001631d7824 */ /* 0x000fe200078e025e */
[----:B------:R-:W-:Y:S01]  /*599f0*/  IADD3.X R99, P1, PT, RZ, R34, RZ, P1, !PT ;  /* 0x00000022ff637210 */ /* 0x000fe20000f3e4ff */
[----:B------:R-:W-:-:S03]  /*59a00*/  IMAD.WIDE.U32 R92, R10, 0x6ca1493b, RZ ;  /* 0x6ca1493b0a5c7825 */ /* 0x000fc600078e00ff */
[----:B------:R-:W-:Y:S01]  /*59a10*/  IADD3.X R34, P1, PT, RZ, R35, RZ, P1, !PT ;  /* 0x00000023ff227210 */ /* 0x000fe20000f3e4ff */
[----:B------:R-:W-:Y:S02]  /*59a20*/  IMAD.X R105, RZ, RZ, RZ, P5 ;  /* 0x000000ffff697224 */ /* 0x000fe400028e06ff */
[----:B------:R-:W-:Y:S01]  /*59a30*/  IMAD.WIDE.U32 R94, R10, 0x17c510ea, RZ ;  /* 0x17c510ea0a5e7825 */ /* 0x000fe200078e00ff */
[----:B------:R-:W-:-:S03]  /*59a40*/  IADD3.X R98, P1, PT, R99, R98, RZ, P1, !PT ;  /* 0x0000006263627210 */ /* 0x000fc60000f3e4ff */
[----:B------:R-:W-:Y:S01]  /*59a50*/  IMAD.WIDE.U32 R100, P5, R10, 0x1ae3a46, R100 ;  /* 0x01ae3a460a647825 */ /* 0x000fe200078a0064 */
[----:B------:R-:W-:-:S03]  /*59a60*/  IADD3.X R99, P1, PT, R34, R29, RZ, P1, !PT ;  /* 0x0000001d22637210 */ /* 0x000fc60000f3e4ff */
[----:B------:R-:W-:Y:S01]  /*59a70*/  IMAD.X R47, RZ, RZ, RZ, P2 ;  /* 0x000000ffff2f7224 */ /* 0x000fe200010e06ff */
[----:B------:R-:W-:Y:S01]  /*59a80*/  IADD3 R21, P2, PT, R88, R93, RZ ;  /* 0x0000005d58157210 */ /* 0x000fe20007f5e0ff */
[----:B------:R-:W-:Y:S01]  /*59a90*/  IMAD.X R85, RZ, RZ, RZ, P5 ;  /* 0x000000ffff557224 */ /* 0x000fe200028e06ff */
[----:B------:R-:W-:Y:S01]  /*59aa0*/  IADD3 R23, P5, PT, R100, R95, RZ ;  /* 0x0000005f64177210 */ /* 0x000fe20007fbe0ff */
[----:B------:R-:W-:Y:S01]  /*59ab0*/  IMAD.X R33, RZ, RZ, RZ, P4 ;  /* 0x000000ffff217224 */ /* 0x000fe200020e06ff */
[----:B------:R-:W-:Y:S01]  /*59ac0*/  IADD3 RZ, P4, PT, R76, R84, RZ ;  /* 0x000000544cff7210 */ /* 0x000fe20007f9e0ff */
[----:B------:R-:W-:Y:S02]  /*59ad0*/  IMAD.MOV.U32 R104, RZ, RZ, R89 ;  /* 0x000000ffff687224 */ /* 0x000fe400078e0059 */
[----:B------:R-:W-:Y:S01]  /*59ae0*/  IMAD.MOV.U32 R84, RZ, RZ, R101 ;  /* 0x000000ffff547224 */ /* 0x000fe200078e0065 */
[----:B------:R-:W-:Y:S01]  /*59af0*/  IADD3.X RZ, P4, PT, R77, R25, RZ, P4, !PT ;  /* 0x000000194dff7210 */ /* 0x000fe2000279e4ff */
[----:B------:R-:W-:Y:S01]  /*59b00*/  IMAD.WIDE.U32.X R104, R11, -0x39c4fa40, R104, P2 ;  /* 0xc63b05c00b687825 */ /* 0x000fe200010e0468 */
[----:B------:R-:W-:-:S02]  /*59b10*/  IADD3 RZ, P2, PT, R14, R26, RZ ;  /* 0x0000001a0eff7210 */ /* 0x000fc40007f5e0ff */
[----:B------:R-:W-:Y:S01]  /*59b20*/  IADD3.X R26, P3, PT, RZ, RZ, RZ, P3, !PT ;  /* 0x000000ffff1a7210 */ /* 0x000fe20001f7e4ff */
[----:B------:R-:W-:Y:S01]  /*59b30*/  IMAD.WIDE.U32.X R84, R11, 0x1ae3a46, R84, P5 ;  /* 0x01ae3a460b547825 */ /* 0x000fe200028e0454 */
[----:B------:R-:W-:Y:S02]  /*59b40*/  IADD3 RZ, P5, PT, R78, R96, RZ ;  /* 0x000000604eff7210 */ /* 0x000fe40007fbe0ff */
[----:B------:R-:W-:Y:S01]  /*59b50*/  IADD3.X RZ, P2, PT, R15, R7, RZ, P2, !PT ;  /* 0x000000070fff7210 */ /* 0x000fe2000175e4ff */
[----:B------:R-:W-:Y:S01]  /*59b60*/  IMAD.WIDE.U32 R36, R36, 0x17c510ea, R76 ;  /* 0x17c510ea24247825 */ /* 0x000fe200078e004c */
[----:B------:R-:W-:Y:S02]  /*59b70*/  IADD3.X RZ, P5, PT, R79, R42, RZ, P5, !PT ;  /* 0x0000002a4fff7210 */ /* 0x000fe40002fbe4ff */
[----:B------:R-:W-:Y:S01]  /*59b80*/  IADD3.X R12, P2, PT, R3, R12, RZ, P2, !PT ;  /* 0x0000000c030c7210 */ /* 0x000fe2000175e4ff */
[----:B------:R-:W-:Y:S01]  /*59b90*/  IMAD.WIDE.U32 R34, R86, 0xf5138f, R78 ;  /* 0x00f5138f56227825 */ /* 0x000fe200078e004e */
[----:B------:R-:W-:-:S02]  /*59ba0*/  IADD3.X R3, P5, PT, R31, R134, RZ, P5, !PT ;  /* 0x000000861f037210 */ /* 0x000fc40002fbe4ff */
[----:B------:R-:W-:Y:S01]  /*59bb0*/  IADD3.X R26, P0, PT, RZ, R26, RZ, P0, !PT ;  /* 0x0000001aff1a7210 */ /* 0x000fe2000071e4ff */
[----:B------:R-:W-:Y:S01]  /*59bc0*/  IMAD.IADD R136, R35, 0x1, R136 ;  /* 0x0000000123887824 */ /* 0x000fe200078e0288 */
[----:B------:R-:W-:Y:S01]  /*59bd0*/  IADD3.X R134, P5, PT, R33, R135, RZ, P5, !PT ;  /* 0x0000008721867210 */ /* 0x000fe20002fbe4ff */
[----:B------:R-:W-:Y:S01]  /*59be0*/  IMAD.WIDE.U32 R14, R46, R123, R14 ;  /* 0x0000007b2e0e7225 */ /* 0x000fe200078e000e */
[----:B------:R-:W-:Y:S02]  /*59bf0*/  IADD3.X R42, PT, PT, RZ, RZ, RZ, P0, P3 ;  /* 0x000000ffff2a7210 */ /* 0x000fe400007e64ff */
[----:B------:R-:W-:Y:S01]  /*59c00*/  IADD3 RZ, P0, PT, R98, R20, RZ ;  /* 0x0000001462ff7210 */ /* 0x000fe20007f1e0ff */
[----:B------:R-:W-:Y:S01]  /*59c10*/  IMAD.IADD R28, R15, 0x1, R28 ;  /* 0x000000010f1c7824 */ /* 0x000fe200078e021c */
[----:B------:R-:W-:Y:S02]  /*59c20*/  IADD3.X R36, P5, PT, R3, R36, RZ, P5, !PT ;  /* 0x0000002403247210 */ /* 0x000fe40002fbe4ff */
[----:B------:R-:W-:-:S02]  /*59c30*/  IADD3.X RZ, P0, PT, R99, R6, RZ, P0, !PT ;  /* 0x0000000663ff7210 */ /* 0x000fc4000071e4ff */
[----:B------:R-:W-:Y:S02]  /*59c40*/  IADD3.X R3, P1, PT, RZ, RZ, RZ, P1, !PT ;  /* 0x000000ffff037210 */ /* 0x000fe40000f3e4ff */
[----:B------:R-:W-:Y:S02]  /*59c50*/  IADD3.X R7, P4, PT, R45, R80, RZ, P4, !PT ;  /* 0x000000502d077210 */ /* 0x000fe4000279e4ff */
[----:B------:R-:W-:Y:S01]  /*59c60*/  IADD3.X R35, P0, PT, R3, R38, RZ, P0, !PT ;  /* 0x0000002603237210 */ /* 0x000fe2000071e4ff */
[----:B------:R-:W-:Y:S01]  /*59c70*/  IMAD.X R3, RZ, RZ, RZ, P1 ;  /* 0x000000ffff037224 */ /* 0x000fe200008e06ff */
[----:B------:R-:W-:Y:S02]  /*59c80*/  IADD3 R91, PT, PT, R37, R90, RZ ;  /* 0x0000005a255b7210 */ /* 0x000fe40007ffe0ff */
[----:B------:R-:W-:Y:S02]  /*59c90*/  IADD3.X R31, P4, PT, R47, R81, RZ, P4, !PT ;  /* 0x000000512f1f7210 */ /* 0x000fe4000279e4ff */
[----:B------:R-:W-:-:S02]  /*59ca0*/  IADD3.X R37, P5, PT, R134, R91, RZ, P5, !PT ;  /* 0x0000005b86257210 */ /* 0x000fc40002fbe4ff */
[----:B------:R-:W-:Y:S01]  /*59cb0*/  IADD3.X R3, P0, PT, R3, R39, RZ, P0, !PT ;  /* 0x0000002703037210 */ /* 0x000fe2000071e4ff */
[----:B------:R-:W-:Y:S01]  /*59cc0*/  IMAD.WIDE.U32 R38, R10, 0x30000000, R98 ;  /* 0x300000000a267825 */ /* 0x000fe200078e0062 */
[----:B------:R-:W-:Y:S02]  /*59cd0*/  IADD3.X R29, P4, PT, R7, R26, RZ, P4, !PT ;  /* 0x0000001a071d7210 */ /* 0x000fe4000279e4ff */
[----:B------:R-:W-:Y:S01]  /*59ce0*/  IADD3 RZ, P3, PT, R36, R132, RZ ;  /* 0x0000008424ff7210 */ /* 0x000fe20007f7e0ff */
[----:B------:R-:W-:Y:S01]  /*59cf0*/  IMAD.IADD R15, R39, 0x1, R16 ;  /* 0x00000001270f7824 */ /* 0x000fe200078e0210 */
[----:B------:R-:W-:Y:S02]  /*59d00*/  IADD3.X R7, P5, PT, RZ, RZ, RZ, P5, !PT ;  /* 0x000000ffff077210 */ /* 0x000fe40002fbe4ff */
[----:B------:R-:W-:Y:S02]  /*59d10*/  IADD3.X R34, P0, PT, R35, R34, RZ, P0, !PT ;  /* 0x0000002223227210 */ /* 0x000fe4000071e4ff */
[----:B------:R-:W-:Y:S01]  /*59d20*/  IADD3.X R31, P1, PT, R31, R42, RZ, P4, !PT ;  /* 0x0000002a1f1f7210 */ /* 0x000fe2000273e4ff */
[----:B------:R-:W-:Y:S01]  /*59d30*/  IMAD.X R11, RZ, RZ, RZ, P5 ;  /* 0x000000ffff0b7224 */ /* 0x000fe200028e06ff */
[----:B------:R-:W-:-:S02]  /*59d40*/  IADD3.X RZ, P3, PT, R37, R71, RZ, P3, !PT ;  /* 0x0000004725ff7210 */ /* 0x000fc40001f7e4ff */
[----:B------:R-:W-:Y:S01]  /*59d50*/  IADD3.X R35, P0, PT, R3, R136, RZ, P0, !PT ;  /* 0x0000008803237210 */ /* 0x000fe2000071e4ff */
[C---:B------:R-:W-:Y:S01]  /*59d60*/  IMAD R3, R38.reuse, -0x7af74001, -R15 ;  /* 0x8508bfff26037824 */ /* 0x040fe200078e0a0f */
[----:B------:R-:W-:Y:S02]  /*59d70*/  IADD3.X R29, P5, PT, R29, R18, RZ, P1, !PT ;  /* 0x000000121d1d7210 */ /* 0x000fe40000fbe4ff */
[----:B------:R-:W-:Y:S01]  /*59d80*/  IADD3.X R18, P3, PT, R7, R130, RZ, P3, !PT ;  /* 0x0000008207127210 */ /* 0x000fe20001f7e4ff */
[----:B------:R-:W-:Y:S01]  /*59d90*/  IMAD.WIDE.U32 R6, R38, -0x1, RZ ;  /* 0xffffffff26067825 */ /* 0x000fe200078e00ff */
[----:B------:R-:W-:Y:S02]  /*59da0*/  IADD3.X R39, P0, PT, RZ, RZ, RZ, P0, !PT ;  /* 0x000000ffff277210 */ /* 0x000fe4000071e4ff */
[----:B------:R-:W-:Y:S01]  /*59db0*/  IADD3.X R130, P4, PT, R11, R131, RZ, P3, !PT ;  /* 0x000000830b827210 */ /* 0x000fe20001f9e4ff */
[----:B------:R-:W-:Y:S01]  /*59dc0*/  IMAD.IADD R3, R7, 0x1, R3 ;  /* 0x0000000107037824 */ /* 0x000fe200078e0203 */
[----:B------:R-:W-:Y:S01]  /*59dd0*/  IADD3 RZ, P3, PT, R34, R66, RZ ;  /* 0x0000004222ff7210 */ /* 0x000fe20007f7e0ff */
[----:B------:R-:W-:Y:S01]  /*59de0*/  IMAD.WIDE.U32 R66, R6, 0x30000000, RZ ;  /* 0x3000000006427825 */ /* 0x000fe200078e00ff */
[----:B------:R-:W-:-:S02]  /*59df0*/  IADD3.X R27, P2, PT, R27, R13, RZ, P2, !PT ;  /* 0x0000000d1b1b7210 */ /* 0x000fc4000175e4ff */
[----:B------:R-:W-:Y:S01]  /*59e00*/  IADD3.X R31, P5, PT, R31, R24, RZ, P5, !PT ;  /* 0x000000181f1f7210 */ /* 0x000fe20002fbe4ff */
[----:B------:R-:W-:Y:S01]  /*59e10*/  IMAD.X R13, RZ, RZ, RZ, P0 ;  /* 0x000000ffff0d7224 */ /* 0x000fe200000e06ff */
[----:B------:R-:W-:Y:S01]  /*59e20*/  IADD3.X R11, P0, PT, RZ, RZ, RZ, P1, !PT ;  /* 0x000000ffff0b7210 */ /* 0x000fe20000f1e4ff */
[----:B------:R-:W-:Y:S01]  /*59e30*/  IMAD.WIDE.U32 R46, R3, 0x1, RZ ;  /* 0x00000001032e7825 */ /* 0x000fe200078e00ff */
[----:B------:R-:W-:Y:S02]  /*59e40*/  IADD3.X RZ, P1, PT, R35, R17, RZ, P3, !PT ;  /* 0x0000001123ff7210 */ /* 0x000fe40001f3e4ff */
[----:B------:R-:W-:Y:S01]  /*59e50*/  IADD3.X R11, P5, PT, RZ, R11, RZ, P5, !PT ;  /* 0x0000000bff0b7210 */ /* 0x000fe20002fbe4ff */
[----:B------:R-:W-:Y:S01]  /*59e60*/  IMAD.WIDE.U32 R24, R86, 0x6ca1493b, R36 ;  /* 0x6ca1493b56187825 */ /* 0x000fe200078e0024 */
[----:B------:R-:W-:Y:S02]  /*59e70*/  IADD3.X R39, P1, PT, R39, R72, RZ, P1, !PT ;  /* 0x0000004827277210 */ /* 0x000fe40000f3e4ff */
[----:B------:R-:W-:Y:S01]  /*59e80*/  IADD3.X R7, PT, PT, RZ, RZ, RZ, P5, P0 ;  /* 0x000000ffff077210 */ /* 0x000fe20002fe04ff */
[----:B------:R-:W-:Y:S01]  /*59e90*/  IMAD.WIDE.U32 R16, R6, 0x1, RZ ;  /* 0x0000000106107825 */ /* 0x000fe200078e00ff */
[----:B------:R-:W-:-:S02]  /*59ea0*/  IADD3.X R72, P1, PT, R13, R73, RZ, P1, !PT ;  /* 0x000000490d487210 */ /* 0x000fc40000f3e4ff */
[----:B------:R-:W-:Y:S01]  /*59eb0*/  IADD3.X R36, P4, PT, R18, R29, RZ, P4, !PT ;  /* 0x0000001d12247210 */ /* 0x000fe2000279e4ff */
[----:B------:R-:W-:Y:S01]  /*59ec0*/  IMAD.WIDE.U32 R46, P3, R6, -0x7af74000, R46 ;  /* 0x8508c000062e7825 */ /* 0x000fe2000786002e */
[----:B------:R-:W-:Y:S02]  /*59ed0*/  IADD3 RZ, P5, PT, R38, R16, RZ ;  /* 0x0000001026ff7210 */ /* 0x000fe40007fbe0ff */
        /* <DEDUP_REMOVED lines=8> */
[----:B------:R-:W-:-:S02]  /*59f60*/  IADD3.X RZ, P5, PT, R15, R18, RZ, P5, !PT ;  /* 0x000000120fff7210 */ /* 0x000fc40002fbe4ff */
[----:B------:R-:W-:Y:S01]  /*59f70*/  IADD3.X R29, P1, PT, RZ, RZ, RZ, P1, !PT ;  /* 0x000000ffff1d7210 */ /* 0x000fe20000f3e4ff */
[----:B------:R-:W-:Y:S01]  /*59f80*/  IMAD.WIDE.U32.X R46, R3, -0x7af74000, R24, P3 ;  /* 0x8508c000032e7825 */ /* 0x000fe200018e0418 */
[----:B------:R-:W-:Y:S02]  /*59f90*/  IADD3.X R12, P2, PT, R12, R5, RZ, P2, !PT ;  /* 0x000000050c0c7210 */ /* 0x000fe4000175e4ff */
[----:B------:R-:W-:Y:S01]  /*59fa0*/  IADD3 RZ, P0, PT, R36, R40, RZ ;  /* 0x0000002824ff7210 */ /* 0x000fe20007f1e0ff */
[----:B------:R-:W-:Y:S01]  /*59fb0*/  IMAD.WIDE.U32 R16, P3, R6, 0x170b5d44, R16 ;  /* 0x170b5d4406107825 */ /* 0x000fe20007860010 */
[----:B------:R-:W-:Y:S02]  /*59fc0*/  IADD3.X R13, P5, PT, RZ, R46, RZ, P5, !PT ;  /* 0x0000002eff0d7210 */ /* 0x000fe40002fbe4ff */
[----:B------:R-:W-:Y:S01]  /*59fd0*/  IADD3.X RZ, P0, PT, R37, R41, RZ, P0, !PT ;  /* 0x0000002925ff7210 */ /* 0x000fe2000071e4ff */
[----:B------:R-:W-:Y:S01]  /*59fe0*/  IMAD.WIDE.U32 R24, R10, -0x45f6b800, R34 ;  /* 0xba0948000a187825 */ /* 0x000fe200078e0022 */
[----:B------:R-:W-:-:S03]  /*59ff0*/  IADD3.X R15, P5, PT, RZ, R47, RZ, P5, !PT ;  /* 0x0000002fff0f7210 */ /* 0x000fc60002fbe4ff */
        /* <DEDUP_REMOVED lines=8> */
[----:B------:R-:W-:Y:S02]  /*5a080*/  IADD3 RZ, P3, PT, R24, R66, RZ ;  /* 0x0000004218ff7210 */ /* 0x000fe40007f7e0ff */
[----:B------:R-:W-:Y:S01]  /*5a090*/  IADD3.X R5, P5, PT, RZ, RZ, RZ, P5, !PT ;  /* 0x000000ffff057210 */ /* 0x000fe20002fbe4ff */
[----:B------:R-:W-:Y:S01]  /*5a0a0*/  IMAD.WIDE.U32 R34, R10, 0xf5138f, R38 ;  /* 0x00f5138f0a227825 */ /* 0x000fe200078e0026 */
[----:B------:R-:W-:-:S02]  /*5a0b0*/  IADD3.X RZ, P3, PT, R25, R33, RZ, P3, !PT ;  /* 0x0000002119ff7210 */ /* 0x000fc40001f7e4ff */
[----:B------:R-:W-:Y:S01]  /*5a0c0*/  IADD3 RZ, P1, PT, R38, R68, RZ ;  /* 0x0000004426ff7210 */ /* 0x000fe20007f3e0ff */
[----:B------:R-:W-:Y:S01]  /*5a0d0*/  IMAD.IADD R75, R35, 0x1, R74 ;  /* 0x00000001234b7824 */ /* 0x000fe200078e024a */
[----:B------:R-:W-:Y:S01]  /*5a0e0*/  IADD3.X R5, P3, PT, R5, R46, RZ, P3, !PT ;  /* 0x0000002e05057210 */ /* 0x000fe20001f7e4ff */
[----:B------:R-:W-:Y:S01]  /*5a0f0*/  IMAD.WIDE.U32 R36, R86, 0x17c510ea, R36 ;  /* 0x17c510ea56247825 */ /* 0x000fe200078e0024 */
[----:B------:R-:W-:Y:S02]  /*5a100*/  IADD3.X RZ, P1, PT, R39, R19, RZ, P1, !PT ;  /* 0x0000001327ff7210 */ /* 0x000fe40000f3e4ff */
[----:B------:R-:W-:Y:S01]  /*5a110*/  IADD3.X R46, PT, PT, RZ, RZ, RZ, P5, !PT ;  /* 0x000000ffff2e7210 */ /* 0x000fe20002ffe4ff */
[----:B------:R-:W-:Y:S01]  /*5a120*/  IMAD.WIDE.U32 R18, R3, -0x45f6b800, RZ ;  /* 0xba09480003127825 */ /* 0x000fe200078e00ff */
[----:B------:R-:W-:Y:S02]  /*5a130*/  IADD3.X R15, P4, PT, RZ, RZ, RZ, P4, !PT ;  /* 0x000000ffff0f7210 */ /* 0x000fe4000279e4ff */
[----:B------:R-:W-:Y:S01]  /*5a140*/  IADD3.X R46, P5, PT, R46, R47, RZ, P3, !PT ;  /* 0x0000002f2e2e7210 */ /* 0x000fe20001fbe4ff */
[----:B------:R-:W-:Y:S01]  /*5a150*/  IMAD.WIDE.U32 R38, R6, -0x45f6b800, RZ ;  /* 0xba09480006267825 */ /* 0x000fe200078e00ff */
[----:B------:R-:W-:-:S02]  /*5a160*/  IADD3.X R13, P1, PT, R29, R82, RZ, P1, !PT ;  /* 0x000000521d0d7210 */ /* 0x000fc40000f3e4ff */
[----:B------:R-:W-:Y:S01]  /*5a170*/  IADD3.X R20, P0, PT, R15, R50, RZ, P0, !PT ;  /* 0x000000320f147210 */ /* 0x000fe2000071e4ff */
[----:B------:R-:W-:Y:S01]  /*5a180*/  IMAD.X R17, RZ, RZ, RZ, P4 ;  /* 0x000000ffff117224 */ /* 0x000fe200020e06ff */
[----:B------:R-:W-:Y:S01]  /*5a190*/  IADD3.X R34, P4, PT, R5, R34, RZ, P5, !PT ;  /* 0x0000002205227210 */ /* 0x000fe20002f9e4ff */
[----:B------:R-:W-:Y:S01]  /*5a1a0*/  IMAD.WIDE.U32 R18, P3, R6, 0x1ef3622f, R18 ;  /* 0x1ef3622f06127825 */ /* 0x000fe20007860012 */
        /* <DEDUP_REMOVED lines=10> */
[----:B------:R-:W-:Y:S01]  /*5a250*/  IADD3.X R50, P0, PT, R17, R51, RZ, P0, !PT ;  /* 0x0000003311327210 */ /* 0x000fe2000071e4ff */
[----:B------:R-:W-:Y:S01]  /*5a260*/  IMAD.WIDE.U32 R24, R6, 0x30000000, R24 ;  /* 0x3000000006187825 */ /* 0x000fe200078e0018 */
[----:B------:R-:W-:Y:S02]  /*5a270*/  IADD3.X R5, P4, PT, RZ, RZ, RZ, P4, !PT ;  /* 0x000000ffff057210 */ /* 0x000fe4000279e4ff */
[----:B------:R-:W-:Y:S01]  /*5a280*/  IADD3 RZ, P5, PT, R36, R92, RZ ;  /* 0x0000005c24ff7210 */ /* 0x000fe20007fbe0ff */
[----:B------:R-:W-:Y:S01]  /*5a290*/  IMAD.WIDE.U32 R34, R6, -0x45f6b800, R34 ;  /* 0xba09480006227825 */ /* 0x000fe200078e0022 */
[----:B------:R-:W-:Y:S02]  /*5a2a0*/  IADD3.X R37, P1, PT, R82, R103, RZ, P1, !PT ;  /* 0x0000006752257210 */ /* 0x000fe40000f3e4ff */
[----:B------:R-:W-:Y:S01]  /*5a2b0*/  IADD3.X R13, P0, PT, R20, R11, RZ, P0, !PT ;  /* 0x0000000b140d7210 */ /* 0x000fe2000071e4ff */
[----:B------:R-:W-:Y:S01]  /*5a2c0*/  IMAD.X R11, RZ, RZ, RZ, P4 ;  /* 0x000000ffff0b7224 */ /* 0x000fe200020e06ff */
[----:B------:R-:W-:Y:S01]  /*5a2d0*/  IADD3.X R5, P3, PT, R5, R38, RZ, P3, !PT ;  /* 0x0000002605057210 */ /* 0x000fe20001f7e4ff */
[----:B------:R-:W-:Y:S01]  /*5a2e0*/  IMAD.IADD R18, R35, 0x1, R18 ;  /* 0x0000000123127824 */ /* 0x000fe200078e0212 */
        /* <DEDUP_REMOVED lines=16> */
[----:B------:R-:W-:Y:S01]  /*5a3f0*/  IADD3.X R7, P3, PT, RZ, RZ, RZ, P3, !PT ;  /* 0x000000ffff077210 */ /* 0x000fe20001f7e4ff */
[----:B------:R-:W-:Y:S01]  /*5a400*/  IMAD.X R29, RZ, RZ, RZ, P4 ;  /* 0x000000ffff1d7224 */ /* 0x000fe200020e06ff */
[----:B------:R-:W-:Y:S01]  /*5a410*/  IADD3 R11, P4, PT, R20, R39, RZ ;  /* 0x00000027140b7210 */ /* 0x000fe20007f9e0ff */
[----:B------:R-:W-:Y:S01]  /*5a420*/  IMAD.MOV.U32 R28, RZ, RZ, R21 ;  /* 0x000000ffff1c7224 */ /* 0x000fe200078e0015 */
[----:B------:R-:W-:Y:S01]  /*5a430*/  IADD3.X R14, P5, PT, R15, R14, RZ, P5, !PT ;  /* 0x0000000e0f0e7210 */ /* 0x000fe20002fbe4ff */
[----:B------:R-:W-:Y:S01]  /*5a440*/  IMAD.X R17, RZ, RZ, RZ, P3 ;  /* 0x000000ffff117224 */ /* 0x000fe200018e06ff */
[----:B------:R-:W-:Y:S01]  /*5a450*/  IADD3.X R13, P2, PT, R27, R4, RZ, P2, !PT ;  /* 0x000000041b0d7210 */ /* 0x000fe2000175e4ff */
        /* <DEDUP_REMOVED lines=8> */
[----:B------:R-:W-:Y:S01]  /*5a4e0*/  IADD3.X R19, P5, PT, RZ, RZ, RZ, P5, !PT ;  /* 0x000000ffff137210 */ /* 0x000fe20002fbe4ff */
[----:B------:R-:W-:Y:S01]  /*5a4f0*/  IMAD.IADD R101, R11, 0x1, R100 ;  /* 0x000000010b657824 */ /* 0x000fe200078e0264 */
[----:B------:R-:W-:Y:S01]  /*5a500*/  IADD3.X R26, P0, PT, RZ, RZ, RZ, P0, !PT ;  /* 0x000000ffff1a7210 */ /* 0x000fe2000071e4ff */
[----:B------:R-:W-:Y:S01]  /*5a510*/  IMAD.WIDE.U32 R44, R44, R123, R12 ;  /* 0x0000007b2c2c7225 */ /* 0x000fe200078e000c */
[----:B------:R-:W-:-:S02]  /*5a520*/  IADD3.X RZ, P3, PT, R15, R23, RZ, P3, !PT ;  /* 0x000000170fff7210 */ /* 0x000fc40001f7e4ff */
[----:B------:R-:W-:Y:S01]  /*5a530*/  IADD3.X R28, P4, PT, R17, R29, RZ, P4, !PT ;  /* 0x0000001d111c7210 */ /* 0x000fe2000279e4ff */
[----:B------:R-:W-:Y:S01]  /*5a540*/  IMAD.X R21, RZ, RZ, RZ, P5 ;  /* 0x000000ffff157224 */ /* 0x000fe200028e06ff */
[----:B------:R-:W-:Y:S01]  /*5a550*/  IADD3.X R26, P1, PT, RZ, R26, RZ, P1, !PT ;  /* 0x0000001aff1a7210 */ /* 0x000fe20000f3e4ff */
[C---:B------:R-:W-:Y:S01]  /*5a560*/  IMAD.WIDE.U32 R14, R6.reuse, 0x6ca1493b, RZ ;  /* 0x6ca1493b060e7825 */ /* 0x040fe200078e00ff */
[----:B------:R-:W-:Y:S02]  /*5a570*/  IADD3.X R17, P3, PT, R19, R84, RZ, P3, !PT ;  /* 0x0000005413117210 */ /* 0x000fe40001f7e4ff */
[----:B------:R-:W-:Y:S01]  /*5a580*/  IADD3.X R10, P4, PT, R7, R10, RZ, P4, !PT ;  /* 0x0000000a070a7210 */ /* 0x000fe2000279e4ff */
[----:B------:R-:W-:Y:S01]  /*5a590*/  IMAD.WIDE.U32 R4, P5, R6, -0x39c4fa40, R4 ;  /* 0xc63b05c006047825 */ /* 0x000fe200078a0004 */
[----:B------:R-:W-:Y:S02]  /*5a5a0*/  IADD3.X R7, PT, PT, RZ, RZ, RZ, P1, P0 ;  /* 0x000000ffff077210 */ /* 0x000fe40000fe04ff */
[----:B------:R-:W-:Y:S01]  /*5a5b0*/  IADD3.X R84, P3, PT, R21, R85, RZ, P3, !PT ;  /* 0x0000005515547210 */ /* 0x000fe20001f7e4ff */
[----:B------:R-:W-:Y:S01]  /*5a5c0*/  IMAD.IADD R23, R45, 0x1, R22 ;  /* 0x000000012d177824 */ /* 0x000fe200078e0216 */
[----:B------:R-:W-:Y:S01]  /*5a5d0*/  IADD3 R19, P1, PT, R4, R15, RZ ;  /* 0x0000000f04137210 */ /* 0x000fe20007f3e0ff */
[----:B------:R-:W-:Y:S01]  /*5a5e0*/  IMAD.WIDE.U32 R36, R6, 0xf5138f, R36 ;  /* 0x00f5138f06247825 */ /* 0x000fe200078e0024 */
[----:B------:R-:W-:-:S02]  /*5a5f0*/  IADD3 RZ, P0, PT, R10, R14, RZ ;  /* 0x0000000e0aff7210 */ /* 0x000fc40007f1e0ff */
[----:B------:R-:W-:Y:S01]  /*5a600*/  IADD3.X R11, P4, PT, R28, R101, RZ, P4, !PT ;  /* 0x000000651c0b7210 */ /* 0x000fe2000279e4ff */
[----:B------:R-:W-:Y:S01]  /*5a610*/  IMAD.MOV.U32 R14, RZ, RZ, R5 ;  /* 0x000000ffff0e7224 */ /* 0x000fe200078e0005 */
[----:B------:R-:W-:Y:S01]  /*5a620*/  IADD3.X R15, PT, PT, RZ, RZ, RZ, P5, !PT ;  /* 0x000000ffff0f7210 */ /* 0x000fe20002ffe4ff */
[----:B------:R-:W-:Y:S01]  /*5a630*/  IMAD.WIDE.U32 R28, R6, 0x17c510ea, RZ ;  /* 0x17c510ea061c7825 */ /* 0x000fe200078e00ff */
[----:B------:R-:W-:Y:S02]  /*5a640*/  IADD3.X R17, P3, PT, R17, R26, RZ, P3, !PT ;  /* 0x0000001a11117210 */ /* 0x000fe40001f7e4ff */
[----:B------:R-:W-:Y:S01]  /*5a650*/  IADD3.X R5, P4, PT, RZ, RZ, RZ, P4, !PT ;  /* 0x000000ffff057210 */ /* 0x000fe2000279e4ff */
[----:B------:R-:W-:Y:S01]  /*5a660*/  IMAD.WIDE.U32 R26, R3, 0x17c510ea, RZ ;  /* 0x17c510ea031a7825 */ /* 0x000fe200078e00ff */
[----:B------:R-:W-:Y:S02]  /*5a670*/  IADD3.X RZ, P0, PT, R11, R19, RZ, P0, !PT ;  /* 0x000000130bff7210 */ /* 0x000fe4000071e4ff */
[----:B------:R-:W-:Y:S01]  /*5a680*/  IADD3 RZ, P5, PT, R12, R32, RZ ;  /* 0x000000200cff7210 */ /* 0x000fe20007fbe0ff */
[----:B------:R-:W-:Y:S01]  /*5a690*/  IMAD.WIDE.U32.X R14, R3, -0x39c4fa40, R14, P1 ;  /* 0xc63b05c0030e7825 */ /* 0x000fe200008e040e */
[----:B------:R-:W-:-:S02]  /*5a6a0*/  IADD3.X R12, P3, PT, R84, R7, RZ, P3, !PT ;  /* 0x00000007540c7210 */ /* 0x000fc40001f7e4ff */
[----:B------:R-:W-:Y:S01]  /*5a6b0*/  IADD3.X RZ, P5, PT, R13, R2, RZ, P5, !PT ;  /* 0x000000020dff7210 */ /* 0x000fe20002fbe4ff */
        /* <DEDUP_REMOVED lines=13> */
[----:B------:R-:W-:Y:S02]  /*5a790*/  IADD3 RZ, P1, PT, R2, R28, RZ ;  /* 0x0000001c02ff7210 */ /* 0x000fe40007f3e0ff */
[----:B------:R-:W-:Y:S01]  /*5a7a0*/  IADD3.X R3, P0, PT, R7, R22, RZ, P0, !PT ;  /* 0x0000001607037210 */ /* 0x000fe2000071e4ff */
[----:B------:R-:W-:Y:S01]  /*5a7b0*/  IMAD.IADD R20, R37, 0x1, R20 ;  /* 0x0000000125147824 */ /* 0x000fe200078e0214 */
[----:B------:R-:W-:Y:S02]  /*5a7c0*/  IADD3.X R14, P5, PT, R5, R8, RZ, P5, !PT ;  /* 0x00000008050e7210 */ /* 0x000fe40002fbe4ff */
[----:B------:R-:W-:Y:S01]  /*5a7d0*/  IADD3.X RZ, P1, PT, R3, R17, RZ, P1, !PT ;  /* 0x0000001103ff7210 */ /* 0x000fe20000f3e4ff */
[----:B------:R-:W-:Y:S01]  /*5a7e0*/  IMAD.WIDE.U32 R2, R6, 0x17c510ea, R2 ;  /* 0x17c510ea06027825 */ /* 0x000fe200078e0002 */
[----:B------:R-:W-:-:S02]  /*5a7f0*/  IADD3.X R5, P0, PT, RZ, RZ, RZ, P0, !PT ;  /* 0x000000ffff057210 */ /* 0x000fc4000071e4ff */
[----:B------:R-:W-:Y:S01]  /*5a800*/  IADD3.X R8, P3, PT, RZ, RZ, RZ, P3, !PT ;  /* 0x000000ffff087210 */ /* 0x000fe20001f7e4ff */
[----:B------:R-:W-:Y:S01]  /*5a810*/  IMAD.IADD R26, R3, 0x1, R26 ;  /* 0x00000001031a7824 */ /* 0x000fe200078e021a */
[----:B------:R-:W-:Y:S01]  /*5a820*/  IADD3.X R5, P1, PT, R5, R12, RZ, P1, !PT ;  /* 0x0000000c05057210 */ /* 0x000fe20000f3e4ff */
[----:B------:R-:W-:Y:S01]  /*5a830*/  IMAD.X R12, RZ, RZ, RZ, P0 ;  /* 0x000000ffff0c7224 */ /* 0x000fe200000e06ff */
[----:B------:R-:W-:Y:S01]  /*5a840*/  IADD3.X R9, PT, PT, R9, RZ, RZ, P5, P2 ;  /* 0x000000ff09097210 */ /* 0x000fe20002fe44ff */
[----:B------:R-:W-:Y:S01]  /*5a850*/  IMAD.X R7, RZ, RZ, RZ, P3 ;  /* 0x000000ffff077224 */ /* 0x000fe200018e06ff */
[----:B------:R-:W-:Y:S01]  /*5a860*/  MOV R15, R34 ;  /* 0x00000022000f7202 */ /* 0x000fe20000000f00 */
[----:B------:R-:W-:Y:S01]  /*5a870*/  IMAD.IADD R17, R25, 0x1, R16 ;  /* 0x0000000119117824 */ /* 0x000fe200078e0210 */
[----:B------:R-:W-:Y:S01]  /*5a880*/  IADD3.X R12, P0, PT, R12, R13, RZ, P1, !PT ;  /* 0x0000000d0c0c7210 */ /* 0x000fe20000f1e4ff */
[----:B------:R-:W-:Y:S02]  /*5a890*/  IMAD.MOV.U32 R16, RZ, RZ, R18 ;  /* 0x000000ffff107224 */ /* 0x000fe400078e0012 */
[----:B------:R-:W-:Y:S01]  /*5a8a0*/  IMAD.MOV.U32 R13, RZ, RZ, R36 ;  /* 0x000000ffff0d7224 */ /* 0x000fe200078e0024 */
[----:B------:R-:W-:Y:S01]  /*5a8b0*/  IADD3.X R5, P4, P0, R5, RZ, R8, P0, P4 ;  /* 0x000000ff05057210 */ /* 0x000fe20000088408 */
[----:B------:R-:W-:-:S03]  /*5a8c0*/  IMAD.MOV.U32 R8, RZ, RZ, R10 ;  /* 0x000000ffff087224 */ /* 0x000fc600078e000a */
        /* <DEDUP_REMOVED lines=10> */
[----:B------:R-:W-:-:S02]  /*5a970*/  IMAD.MOV.U32 R4, RZ, RZ, R19 ;  /* 0x000000ffff047224 */ /* 0x000fc400078e0013 */
        /* <DEDUP_REMOVED lines=39> */
[----:B------:R-:W-:Y:S02]  /*5abf0*/  HFMA2 R8, -RZ, RZ, 1.4603137969970703125e-05, 0.000922679901123046875 ;  /* 0x00f5138fff087431 */ /* 0x000fe400000001ff */
        /* <DEDUP_REMOVED lines=27> */
.L_x_182:
[----:B------:R-:W-:Y:S05]  /*5adb0*/  BSYNC.RELIABLE B4 ;  /* 0x0000000000047941 */ /* 0x000fea0003800100 */
.L_x_181:
        /* <DEDUP_REMOVED lines=12> */
.L_x_180:
[----:B------:R-:W-:Y:S05]  /*5ae80*/  BSYNC.RECONVERGENT B3 ;  /* 0x0000000000037941 */ /* 0x000fea0003800200 */
.L_x_179:
[----:B------:R-:W-:Y:S01]  /*5ae90*/  IADD3 R12, P0, PT, R24, R24, RZ ;  /* 0x00000018180c7210 */ /* 0x000fe20007f1e0ff */
[----:B------:R-:W-:Y:S03]  /*5aea0*/  BSSY.RECONVERGENT B3, `(.L_x_183) ;  /* 0x0000067000037945 */ /* 0x000fe60003800200 */
[----:B------:R-:W-:-:S04]  /*5aeb0*/  IADD3.X R11, P0, PT, R17, R17, RZ, P0, !PT ;  /* 0x00000011110b7210 */ /* 0x000fc8000071e4ff */
[----:B------:R-:W-:-:S04]  /*5aec0*/  IADD3.X R15, P0, PT, R15, R15, RZ, P0, !PT ;  /* 0x0000000f0f0f7210 */ /* 0x000fc8000071e4ff */
[----:B------:R-:W-:Y:S01]  /*5aed0*/  IADD3.X R16, P0, PT, R16, R16, RZ, P0, !PT ;  /* 0x0000001010107210 */ /* 0x000fe2000071e4ff */
[----:B------:R-:W-:-:S03]  /*5aee0*/  IMAD.MOV.U32 R10, RZ, RZ, R15 ;  /* 0x000000ffff0a7224 */ /* 0x000fc600078e000f */
[----:B------:R-:W-:-:S04]  /*5aef0*/  IADD3.X R17, P0, PT, R13, R13, RZ, P0, !PT ;  /* 0x0000000d0d117210 */ /* 0x000fc8000071e4ff */
[----:B------:R-:W-:-:S04]  /*5af00*/  IADD3.X R14, P0, PT, R14, R14, RZ, P0, !PT ;  /* 0x0000000e0e0e7210 */ /* 0x000fc8000071e4ff */
[----:B------:R-:W-:Y:S01]  /*5af10*/  IADD3.X R18, P0, PT, R8, R8, RZ, P0, !PT ;  /* 0x0000000808127210 */ /* 0x000fe2000071e4ff */
[----:B------:R-:W-:-:S03]  /*5af20*/  IMAD.MOV.U32 R8, RZ, RZ, R17 ;  /* 0x000000ffff087224 */ /* 0x000fc600078e0011 */
[----:B------:R-:W-:Y:S02]  /*5af30*/  IADD3.X R19, P0, PT, R9, R9, RZ, P0, !PT ;  /* 0x0000000909137210 */ /* 0x000fe4000071e4ff */
[----:B------:R-:W-:Y:S02]  /*5af40*/  MOV R9, R16 ;  /* 0x0000001000097202 */ /* 0x000fe40000000f00 */
[----:B------:R-:W-:Y:S01]  /*5af50*/  IADD3.X R20, P0, PT, R6, R6, RZ, P0, !PT ;  /* 0x0000000606147210 */ /* 0x000fe2000071e4ff */
[----:B------:R-:W-:-:S03]  /*5af60*/  IMAD.MOV.U32 R6, RZ, RZ, R18 ;  /* 0x000000ffff067224 */ /* 0x000fc600078e0012 */
[----:B------:R-:W-:Y:S01]  /*5af70*/  IADD3.X R21, P0, PT, R7, R7, RZ, P0, !PT ;  /* 0x0000000707157210 */ /* 0x000fe2000071e4ff */
[----:B------:R-:W-:-:S03]  /*5af80*/  IMAD.MOV.U32 R7, RZ, RZ, R14 ;  /* 0x000000ffff077224 */ /* 0x000fc600078e000e */
        /* <DEDUP_REMOVED lines=75> */
.L_x_186:
[----:B------:R-:W-:Y:S05]  /*5b440*/  BSYNC.RELIABLE B4 ;  /* 0x0000000000047941 */ /* 0x000fea0003800100 */
.L_x_185:
        /* <DEDUP_REMOVED lines=12> */
.L_x_184:
[----:B------:R-:W-:Y:S05]  /*5b510*/  BSYNC.RECONVERGENT B3 ;  /* 0x0000000000037941 */ /* 0x000fea0003800200 */
.L_x_183:
        /* <DEDUP_REMOVED lines=14> */
[----:B------:R-:W-:Y:S02]  /*5b600*/  IADD3.X R26, P0, PT, RZ, R15, RZ, P0, !PT ;  /* 0x0000000fff1a7210 */ /* 0x000fe4000071e4ff */
[----:B------:R-:W-:Y:S01]  /*5b610*/  MOV R24, R23 ;  /* 0x0000001700187202 */ /* 0x000fe20000000f00 */
[----:B------:R-:W-:Y:S01]  /*5b620*/  IMAD.X R25, RZ, RZ, RZ, P1 ;  /* 0x000000ffff197224 */ /* 0x000fe200008e06ff */
[----:B------:R-:W-:Y:S01]  /*5b630*/  IADD3 R27, P1, PT, R17, R22, RZ ;  /* 0x00000016111b7210 */ /* 0x000fe20007f3e0ff */
[----:B------:R-:W-:Y:S01]  /*5b640*/  IMAD.WIDE.U32 R28, R60, R58, RZ ;  /* 0x0000003a3c1c7225 */ /* 0x000fe200078e00ff */
[----:B------:R-:W-:-:S03]  /*5b650*/  IADD3.X R20, P0, PT, R19, R16, RZ, P0, !PT ;  /* 0x0000001013147210 */ /* 0x000fc6000071e4ff */
[----:B------:R-:W-:Y:S01]  /*5b660*/  IMAD.WIDE.U32 R16, R63, R56, RZ ;  /* 0x000000383f107225 */ /* 0x000fe200078e00ff */
[----:B------:R-:W-:-:S03]  /*5b670*/  IADD3.X R19, P0, PT, R26, R27, RZ, P0, !PT ;  /* 0x0000001b1a137210 */ /* 0x000fc6000071e4ff */
[----:B------:R-:W-:-:S04]  /*5b680*/  IMAD.WIDE.U32.X R14, R59, R63, R24, P1 ;  /* 0x0000003f3b0e7225 */ /* 0x000fc800008e0418 */
[----:B------:R-:W-:Y:S01]  /*5b690*/  IMAD.WIDE.U32 R26, R61, R58, RZ ;  /* 0x0000003a3d1a7225 */ /* 0x000fe200078e00ff */
[----:B------:R-:W-:-:S03]  /*5b6a0*/  IADD3.X R31, P0, PT, RZ, R14, RZ, P0, !PT ;  /* 0x0000000eff1f7210 */ /* 0x000fc6000071e4ff */
[----:B------:R-:W-:Y:S01]  /*5b6b0*/  IMAD.WIDE.U32 R22, P1, R57, R64, R16 ;  /* 0x0000004039167225 */ /* 0x000fe20007820010 */
[----:B------:R-:W-:-:S03]  /*5b6c0*/  IADD3.X R32, P0, PT, RZ, R15, RZ, P0, !PT ;  /* 0x0000000fff207210 */ /* 0x000fc6000071e4ff */
[----:B------:R-:W-:-:S04]  /*5b6d0*/  IMAD.WIDE.U32 R16, R64, R56, RZ ;  /* 0x0000003840107225 */ /* 0x000fc800078e00ff */
[----:B------:R-:W-:Y:S01]  /*5b6e0*/  IMAD.WIDE.U32 R14, P4, R60, R59, R26 ;  /* 0x0000003b3c0e7225 */ /* 0x000fe2000788001a */
[----:B------:R-:W-:Y:S02]  /*5b6f0*/  IADD3 R17, P5, PT, R17, R22, RZ ;  /* 0x0000001611117210 */ /* 0x000fe40007fbe0ff */
[----:B------:R-:W-:Y:S01]  /*5b700*/  IADD3.X R16, P0, PT, R31, R16, RZ, P0, !PT ;  /* 0x000000101f107210 */ /* 0x000fe2000071e4ff */
[----:B------:R-:W-:Y:S01]  /*5b710*/  IMAD.X R25, RZ, RZ, RZ, P1 ;  /* 0x000000ffff197224 */ /* 0x000fe200008e06ff */
[----:B------:R-:W-:Y:S01]  /*5b720*/  IADD3 R27, P3, PT, R14, R29, RZ ;  /* 0x0000001d0e1b7210 */ /* 0x000fe20007f7e0ff */
[----:B------:R-:W-:Y:S01]  /*5b730*/  IMAD.MOV.U32 R24, RZ, RZ, R23 ;  /* 0x000000ffff187224 */ /* 0x000fe200078e0017 */
[----:B------:R-:W-:Y:S01]  /*5b740*/  IADD3 RZ, P1, PT, R16, R28, RZ ;  /* 0x0000001c10ff7210 */ /* 0x000fe20007f3e0ff */
[----:B------:R-:W-:Y:S01]  /*5b750*/  IMAD.X R29, RZ, RZ, RZ, P4 ;  /* 0x000000ffff1d7224 */ /* 0x000fe200020e06ff */
[----:B------:R-:W-:Y:S01]  /*5b760*/  IADD3.X R17, P2, PT, R32, R17, RZ, P0, !PT ;  /* 0x0000001120117210 */ /* 0x000fe2000075e4ff */
        /* <DEDUP_REMOVED lines=46> */
[----:B------:R-:W-:Y:S02]  /*5ba50*/  MOV R26, R25 ;  /* 0x00000019001a7202 */ /* 0x000fe40000000f00 */
[----:B------:R-:W-:Y:S01]  /*5ba60*/  IADD3.X R41, P0, PT, R15, R32, RZ, P0, !PT ;  /* 0x000000200f297210 */ /* 0x000fe2000071e4ff */
[----:B------:R-:W-:Y:S01]  /*5ba70*/  IMAD.WIDE.U32 R28, R60, R54, RZ ;  /* 0x000000363c1c7225 */ /* 0x000fe200078e00ff */
[----:B------:R-:W-:Y:S02]  /*5ba80*/  IADD3.X R31, P1, PT, RZ, R22, RZ, P1, !PT ;  /* 0x00000016ff1f7210 */ /* 0x000fe40000f3e4ff */
[----:B------:R-:W-:Y:S01]  /*5ba90*/  IADD3.X R15, P0, PT, RZ, RZ, RZ, P0, !PT ;  /* 0x000000ffff0f7210 */ /* 0x000fe2000071e4ff */
[----:B------:R-:W-:Y:S01]  /*5baa0*/  IMAD.X R27, RZ, RZ, RZ, P4 ;  /* 0x000000ffff1b7224 */ /* 0x000fe200020e06ff */
[----:B------:R-:W-:Y:S01]  /*5bab0*/  IADD3 R29, P3, PT, R24, R29, RZ ;  /* 0x0000001d181d7210 */ /* 0x000fe20007f7e0ff */
[----:B------:R-:W-:Y:S01]  /*5bac0*/  IMAD.WIDE.U32 R32, R59, R56, RZ ;  /* 0x000000383b207225 */ /* 0x000fe200078e00ff */
[----:B------:R-:W-:-:S03]  /*5bad0*/  IADD3 RZ, P2, PT, R40, R28, RZ ;  /* 0x0000001c28ff7210 */ /* 0x000fc60007f5e0ff */
[----:B------:R-:W-:Y:S01]  /*5bae0*/  IMAD.X R34, RZ, RZ, R23, P1 ;  /* 0x000000ffff227224 */ /* 0x000fe200008e0617 */
[----:B------:R-:W-:Y:S01]  /*5baf0*/  IADD3.X RZ, P2, PT, R41, R29, RZ, P2, !PT ;  /* 0x0000001d29ff7210 */ /* 0x000fe2000175e4ff */
        /* <DEDUP_REMOVED lines=13> */
[----:B------:R-:W-:Y:S01]  /*5bbd0*/  IMAD.WIDE.U32 R92, R59, R54, RZ ;  /* 0x000000363b5c7225 */ /* 0x000fe200078e00ff */
[----:B------:R-:W-:-:S03]  /*5bbe0*/  IADD3.X R26, P1, PT, R26, R31, RZ, P1, !PT ;  /* 0x0000001f1a1a7210 */ /* 0x000fc60000f3e4ff */
        /* <DEDUP_REMOVED lines=18> */
[----:B------:R-:W-:Y:S01]  /*5bd10*/  IADD3.X RZ, P2, PT, R99, R31, RZ, P2, !PT ;  /* 0x0000001f63ff7210 */ /* 0x000fe2000175e4ff */
[----:B------:R-:W-:Y:S01]  /*5bd20*/  IMAD.X R29, RZ, RZ, RZ, P4 ;  /* 0x000000ffff1d7224 */ /* 0x000fe200020e06ff */
[----:B------:R-:W-:Y:S01]  /*5bd30*/  IADD3 R23, P4, PT, R24, R23, RZ ;  /* 0x0000001718177210 */ /* 0x000fe20007f9e0ff */
[----:B------:R-:W-:Y:S01]  /*5bd40*/  IMAD.MOV.U32 R28, RZ, RZ, R25 ;  /* 0x000000ffff1c7224 */ /* 0x000fe200078e0019 */
[----:B------:R-:W-:Y:S01]  /*5bd50*/  IADD3.X R15, P3, PT, RZ, RZ, RZ, P3, !PT ;  /* 0x000000ffff0f7210 */ /* 0x000fe20001f7e4ff */
[----:B------:R-:W-:Y:S01]  /*5bd60*/  IMAD.WIDE.U32.X R24, R59, R52, R34, P5 ;  /* 0x000000343b187225 */ /* 0x000fe200028e0422 */
[----:B------:R-:W-:-:S03]  /*5bd70*/  IADD3.X RZ, P1, PT, R27, R23, RZ, P1, !PT ;  /* 0x000000171bff7210 */ /* 0x000fc60000f3e4ff */
[----:B------:R-:W-:Y:S01]  /*5bd80*/  IMAD.WIDE.U32.X R22, R61, R53, R28, P4 ;  /* 0x000000353d167225 */ /* 0x000fe200020e041c */
[----:B------:R-:W-:Y:S02]  /*5bd90*/  IADD3.X R29, P0, PT, RZ, RZ, RZ, P0, !PT ;  /* 0x000000ffff1d7210 */ /* 0x000fe4000071e4ff */
[----:B------:R-:W-:Y:S01]  /*5bda0*/  IADD3.X R24, P2, PT, R15, R24, RZ, P2, !PT ;  /* 0x000000180f187210 */ /* 0x000fe2000175e4ff */
        /* <DEDUP_REMOVED lines=13> */
[----:B------:R-:W-:-:S04]  /*5be80*/  IMAD.WIDE.U32 R34, R56, R54, RZ ;  /* 0x0000003638227225 */ /* 0x000fc800078e00ff */
[----:B------:R-:W-:-:S04]  /*5be90*/  IMAD.WIDE.U32 R102, P2, R56, R52, R102 ;  /* 0x0000003438667225 */ /* 0x000fc80007840066 */
[----:B------:R-:W-:Y:S01]  /*5bea0*/  IMAD.WIDE.U32 R22, P3, R58, R53, R22 ;  /* 0x000000353a167225 */ /* 0x000fe20007860016 */
[----:B------:R-:W-:-:S03]  /*5beb0*/  IADD3 R31, P5, PT, R102, R35, RZ ;  /* 0x00000023661f7210 */ /* 0x000fc60007fbe0ff */
[----:B------:R-:W-:Y:S01]  /*5bec0*/  IMAD.WIDE.U32 R68, R36, -0x1, RZ ;  /* 0xffffffff24447825 */ /* 0x000fe200078e00ff */
[----:B------:R-:W-:-:S03]  /*5bed0*/  MOV R26, R23 ;  /* 0x00000017001a7202 */ /* 0x000fc60000000f00 */
[----:B------:R-:W-:-:S04]  /*5bee0*/  IMAD.WIDE.U32 R28, R58, R55, RZ ;  /* 0x000000373a1c7225 */ /* 0x000fc800078e00ff */
[----:B------:R-:W-:Y:S02]  /*5bef0*/  IMAD R51, R36, -0x7af74001, -R15 ;  /* 0x8508bfff24337824 */ /* 0x000fe400078e0a0f */
[----:B------:R-:W-:Y:S01]  /*5bf00*/  IMAD.X R35, RZ, RZ, RZ, P2 ;  /* 0x000000ffff237224 */ /* 0x000fe200010e06ff */
[----:B------:R-:W-:Y:S01]  /*5bf10*/  IADD3 R29, P2, PT, R22, R29, RZ ;  /* 0x0000001d161d7210 */ /* 0x000fe20007f5e0ff */
[----:B------:R-:W-:-:S04]  /*5bf20*/  IMAD.WIDE.U32 R106, R58, R55, R24 ;  /* 0x000000373a6a7225 */ /* 0x000fc800078e0018 */
[----:B------:R-:W-:Y:S01]  /*5bf30*/  IMAD.X R27, RZ, RZ, RZ, P3 ;  /* 0x000000ffff1b7224 */ /* 0x000fe200018e06ff */
[----:B------:R-:W-:Y:S01]  /*5bf40*/  IADD3 RZ, P3, PT, R106, R34, RZ ;  /* 0x000000226aff7210 */ /* 0x000fe20007f7e0ff */
[----:B------:R-:W-:-:S04]  /*5bf50*/  IMAD.WIDE.U32 R44, R68, 0x1, RZ ;  /* 0x00000001442c7825 */ /* 0x000fc800078e00ff */
[----:B------:R-:W-:Y:S02]  /*5bf60*/  IMAD.IADD R51, R69, 0x1, R51 ;  /* 0x0000000145337824 */ /* 0x000fe400078e0233 */
[----:B------:R-:W-:Y:S02]  /*5bf70*/  IMAD.IADD R107, R107, 0x1, R22 ;  /* 0x000000016b6b7824 */ /* 0x000fe400078e0216 */
[----:B------:R-:W-:Y:S01]  /*5bf80*/  IMAD.X R37, RZ, RZ, RZ, P1 ;  /* 0x000000ffff257224 */ /* 0x000fe200008e06ff */
[----:B------:R-:W-:Y:S01]  /*5bf90*/  IADD3 RZ, P1, PT, R36, R44, RZ ;  /* 0x0000002c24ff7210 */ /* 0x000fe20007f3e0ff */
[----:B------:R-:W-:Y:S01]  /*5bfa0*/  IMAD.WIDE.U32.X R22, R59, R53, R26, P2 ;  /* 0x000000353b167225 */ /* 0x000fe200010e041a */
[----:B------:R-:W-:Y:S02]  /*5bfb0*/  IADD3 RZ, P2, PT, RZ, R36, RZ ;  /* 0x00000024ffff7210 */ /* 0x000fe40007f5e0ff */
[----:B------:R-:W-:Y:S01]  /*5bfc0*/  IADD3.X RZ, P3, PT, R107, R31, RZ, P3, !PT ;  /* 0x0000001f6bff7210 */ /* 0x000fe20001f7e4ff */
[----:B------:R-:W-:Y:S01]  /*5bfd0*/  IMAD.WIDE.U32 R46, R51, 0x1, RZ ;  /* 0x00000001332e7825 */ /* 0x000fe200078e00ff */
[----:B------:R-:W-:-:S02]  /*5bfe0*/  IADD3.X RZ, P2, PT, RZ, R15, RZ, P2, !PT ;  /* 0x0000000fffff7210 */ /* 0x000fc4000175e4ff */
[----:B------:R-:W-:Y:S01]  /*5bff0*/  SHF.L.U64.HI R31, R18, 0x1, R21 ;  /* 0x00000001121f7819 */ /* 0x000fe20000010215 */
[----:B------:R-:W-:Y:S01]  /*5c000*/  IMAD.MOV.U32 R34, RZ, RZ, R103 ;  /* 0x000000ffff227224 */ /* 0x000fe200078e0067 */
[----:B------:R-:W-:Y:S01]  /*5c010*/  SHF.L.W.U32.HI R21, R21, 0x1, R20 ;  /* 0x0000000115157819 */ /* 0x000fe20000010e14 */
[----:B------:R-:W-:Y:S01]  /*5c020*/  IMAD.MOV.U32 R36, RZ, RZ, R39 ;  /* 0x000000ffff247224 */ /* 0x000fe200078e0027 */
[----:B------:R-:W-:Y:S01]  /*5c030*/  SHF.L.W.U32.HI R20, R20, 0x1, R19 ;  /* 0x0000000114147819 */ /* 0x000fe20000010e13 */
        /* <DEDUP_REMOVED lines=16> */
[----:B------:R-:W-:Y:S01]  /*5c140*/  LEA.X R67, P2, R18, R26, 0x1, P2 ;  /* 0x0000001a12437211 */ /* 0x000fe20001040cff */
[----:B------:R-:W-:Y:S01]  /*5c150*/  IMAD.WIDE.U32.X R34, R51, -0x7af74000, R38, P5 ;  /* 0x8508c00033227825 */ /* 0x000fe200028e0426 */
[----:B------:R-:W-:Y:S02]  /*5c160*/  IADD3.X R75, P3, PT, R33, R22, RZ, P3, !PT ;  /* 0x00000016214b7210 */ /* 0x000fe40001f7e4ff */
[----:B------:R-:W-:Y:S01]  /*5c170*/  IADD3 RZ, P0, PT, R74, R28, RZ ;  /* 0x0000001c4aff7210 */ /* 0x000fe20007f1e0ff */
[----:B------:R-:W-:Y:S01]  /*5c180*/  IMAD.WIDE.U32 R24, P5, R56, R53, R24 ;  /* 0x0000003538187225 */ /* 0x000fe200078a0018 */
[----:B------:R-:W-:-:S02]  /*5c190*/  IADD3.X R66, P1, PT, RZ, R34, RZ, P1, !PT ;  /* 0x00000022ff427210 */ /* 0x000fc40000f3e4ff */
[----:B------:R-:W-:Y:S01]  /*5c1a0*/  IADD3.X R18, P2, PT, R31, R27, RZ, P2, !PT ;  /* 0x0000001b1f127210 */ /* 0x000fe2000175e4ff */
[----:B------:R-:W-:Y:S01]  /*5c1b0*/  IMAD.X R23, RZ, RZ, RZ, P5 ;  /* 0x000000ffff177224 */ /* 0x000fe200028e06ff */
[----:B------:R-:W-:Y:S01]  /*5c1c0*/  IADD3 R29, P4, PT, R24, R29, RZ ;  /* 0x0000001d181d7210 */ /* 0x000fe20007f9e0ff */
[----:B------:R-:W-:Y:S01]  /*5c1d0*/  IMAD.MOV.U32 R22, RZ, RZ, R25 ;  /* 0x000000ffff167224 */ /* 0x000fe200078e0019 */
[----:B------:R-:W-:Y:S01]  /*5c1e0*/  IADD3.X R15, P5, PT, RZ, R35, RZ, P1, !PT ;  /* 0x00000023ff0f7210 */ /* 0x000fe20000fbe4ff */
[----:B------:R-:W-:Y:S01]  /*5c1f0*/  IMAD.WIDE.U32 R36, R59, R58, RZ ;  /* 0x0000003a3b247225 */ /* 0x000fe200078e00ff */
[----:B------:R-:W-:Y:S02]  /*5c200*/  IADD3.X RZ, P1, PT, R75, R29, RZ, P0, !PT ;  /* 0x0000001d4bff7210 */ /* 0x000fe4000073e4ff */
[----:B------:R-:W-:Y:S01]  /*5c210*/  IADD3.X R47, P3, PT, RZ, RZ, RZ, P3, !PT ;  /* 0x000000ffff2f7210 */ /* 0x000fe20001f7e4ff */
[----:B------:R-:W-:Y:S01]  /*5c220*/  IMAD.WIDE.U32.X R26, R57, R53, R22, P4 ;  /* 0x00000035391a7225 */ /* 0x000fe200020e0416 */
[----:B------:R-:W-:-:S03]  /*5c230*/  IADD3.X R66, P0, PT, R66, R67, RZ, P5, !PT ;  /* 0x0000004342427210 */ /* 0x000fc60002f1e4ff */
[----:B------:R-:W-:Y:S01]  /*5c240*/  IMAD.WIDE.U32 R22, R51, 0x30000000, RZ ;  /* 0x3000000033167825 */ /* 0x000fe200078e00ff */
[----:B------:R-:W-:Y:S02]  /*5c250*/  IADD3.X R46, P5, PT, R47, R26, RZ, P1, !PT ;  /* 0x0000001a2f2e7210 */ /* 0x000fe40000fbe4ff */
[----:B------:R-:W-:Y:S01]  /*5c260*/  IADD3.X R67, P0, PT, R15, R18, RZ, P0, !PT ;  /* 0x000000120f437210 */ /* 0x000fe2000071e4ff */
[----:B------:R-:W-:Y:S01]  /*5c270*/  IMAD.WIDE.U32 R28, R61, R60, RZ ;  /* 0x0000003c3d1c7225 */ /* 0x000fe200078e00ff */
[----:B------:R-:W-:Y:S02]  /*5c280*/  IADD3.X R47, PT, PT, R27, RZ, RZ, P5, P3 ;  /* 0x000000ff1b2f7210 */ /* 0x000fe40002fe64ff */
[----:B------:R-:W-:Y:S01]  /*5c290*/  IADD3.X R15, P0, PT, RZ, RZ, RZ, P0, !PT ;  /* 0x000000ffff0f7210 */ /* 0x000fe2000071e4ff */
[----:B------:R-:W-:-:S04]  /*5c2a0*/  IMAD.WIDE.U32 R38, R68, 0x30000000, RZ ;  /* 0x3000000044267825 */ /* 0x000fc800078e00ff */
[----:B------:R-:W-:-:S04]  /*5c2b0*/  IMAD.WIDE.U32 R22, P1, R68, 0x170b5d44, R22 ;  /* 0x170b5d4444167825 */ /* 0x000fc80007820016 */
[----:B------:R-:W-:Y:S01]  /*5c2c0*/  IMAD.WIDE.U32 R34, P4, R60, R61, R28 ;  /* 0x0000003d3c227225 */ /* 0x000fe2000788001c */
[----:B------:R-:W-:-:S03]  /*5c2d0*/  IADD3 R25, P5, PT, R22, R39, RZ ;  /* 0x0000002716197210 */ /* 0x000fc60007fbe0ff */
[----:B------:R-:W-:-:S04]  /*5c2e0*/  IMAD.WIDE.U32 R28, R60, R60, RZ ;  /* 0x0000003c3c1c7225 */ /* 0x000fc800078e00ff */
[----:B------:R-:W-:-:S04]  /*5c2f0*/  IMAD.WIDE.U32 R36, P3, R58, R59, R36 ;  /* 0x0000003b3a247225 */ /* 0x000fc80007860024 */
[----:B------:R-:W-:Y:S01]  /*5c300*/  IMAD.X R27, RZ, RZ, RZ, P4 ;  /* 0x000000ffff1b7224 */ /* 0x000fe200020e06ff */
[----:B------:R-:W-:Y:S01]  /*5c310*/  IADD3 RZ, P4, PT, R66, R38, RZ ;  /* 0x0000002642ff7210 */ /* 0x000fe20007f9e0ff */
[----:B------:R-:W-:Y:S01]  /*5c320*/  IMAD.X R71, RZ, RZ, RZ, P1 ;  /* 0x000000ffff477224 */ /* 0x000fe200008e06ff */
[----:B------:R-:W-:Y:S01]  /*5c330*/  MOV R48, R37 ;  /* 0x0000002500307202 */ /* 0x000fe20000000f00 */
[----:B------:R-:W-:Y:S01]  /*5c340*/  IMAD.MOV.U32 R70, RZ, RZ, R23 ;  /* 0x000000ffff467224 */ /* 0x000fe200078e0017 */
[----:B------:R-:W-:Y:S01]  /*5c350*/  IADD3.X RZ, P4, PT, R67, R25, RZ, P4, !PT ;  /* 0x0000001943ff7210 */ /* 0x000fe2000279e4ff */
[----:B------:R-:W-:Y:S01]  /*5c360*/  IMAD.X R49, RZ, RZ, RZ, P3 ;  /* 0x000000ffff317224 */ /* 0x000fe200018e06ff */
[----:B------:R-:W-:Y:S01]  /*5c370*/  IADD3 R31, P3, PT, R29, R34, RZ ;  /* 0x000000221d1f7210 */ /* 0x000fe20007f7e0ff */
[----:B------:R-:W-:-:S04]  /*5c380*/  IMAD.WIDE.U32 R44, R58, R58, RZ ;  /* 0x0000003a3a2c7225 */ /* 0x000fc800078e00ff */
[----:B------:R-:W-:Y:S01]  /*5c390*/  IMAD.MOV.U32 R26, RZ, RZ, R35 ;  /* 0x000000ffff1a7224 */ /* 0x000fe200078e0023 */
[----:B------:R-:W-:Y:S01]  /*5c3a0*/  IADD3 R33, P1, PT, R45, R36, RZ ;  /* 0x000000242d217210 */ /* 0x000fe20007f3e0ff */
[----:B------:R-:W-:-:S04]  /*5c3b0*/  IMAD.WIDE.U32 R38, R52, R55, RZ ;  /* 0x0000003734267225 */ /* 0x000fc800078e00ff */
[----:B------:R-:W-:-:S04]  /*5c3c0*/  IMAD.WIDE.U32.X R34, R51, 0x170b5d44, R70, P5 ;  /* 0x170b5d4433227825 */ /* 0x000fc800028e0446 */
[----:B------:R-:W-:Y:S01]  /*5c3d0*/  IMAD.X R23, RZ, RZ, RZ, P0 ;  /* 0x000000ffff177224 */ /* 0x000fe200000e06ff */
[----:B------:R-:W-:Y:S01]  /*5c3e0*/  IADD3.X R15, P4, PT, R15, R34, RZ, P4, !PT ;  /* 0x000000220f0f7210 */ /* 0x000fe2000279e4ff */
[C---:B------:R-:W-:Y:S01]  /*5c3f0*/  IMAD.WIDE.U32 R38, P5, R54.reuse, R53, R38 ;  /* 0x0000003536267225 */ /* 0x040fe200078a0026 */
[----:B------:R-:W-:Y:S02]  /*5c400*/  IADD3.X R42, P0, PT, R21, R28, RZ, P2, !PT ;  /* 0x0000001c152a7210 */ /* 0x000fe4000171e4ff */
[----:B------:R-:W-:Y:S01]  /*5c410*/  IADD3.X R18, P4, PT, R23, R35, RZ, P4, !PT ;  /* 0x0000002317127210 */ /* 0x000fe2000279e4ff */
[----:B------:R-:W-:Y:S01]  /*5c420*/  IMAD.WIDE.U32 R36, R54, R55, RZ ;  /* 0x0000003736247225 */ /* 0x000fe200078e00ff */
[----:B------:R-:W-:Y:S02]  /*5c430*/  IADD3.X R21, P0, PT, R20, R31, RZ, P0, !PT ;  /* 0x0000001f14157210 */ /* 0x000fe4000071e4ff */
[----:B------:R-:W-:Y:S01]  /*5c440*/  IADD3.X R20, P4, PT, R15, R42, RZ, P4, !PT ;  /* 0x0000002a0f147210 */ /* 0x000fe2000279e4ff */
[----:B------:R-:W-:Y:S01]  /*5c450*/  IMAD.X R29, RZ, RZ, RZ, P5 ;  /* 0x000000ffff1d7224 */ /* 0x000fe200028e06ff */
[----:B------:R-:W-:Y:S01]  /*5c460*/  IADD3 R25, P5, PT, R38, R37, RZ ;  /* 0x0000002526197210 */ /* 0x000fe20007fbe0ff */
[----:B------:R-:W-:Y:S01]  /*5c470*/  IMAD.WIDE.U32 R34, R51, -0x45f6b800, RZ ;  /* 0xba09480033227825 */ /* 0x000fe200078e00ff */
[----:B------:R-:W-:-:S03]  /*5c480*/  IADD3.X R21, P4, PT, R18, R21, RZ, P4, !PT ;  /* 0x0000001512157210 */ /* 0x000fc6000279e4ff */
        /* <DEDUP_REMOVED lines=10> */
[----:B------:R-:W-:-:S04]  /*5c530*/  IMAD.WIDE.U32 R88, R56, R56, RZ ;  /* 0x0000003838587225 */ /* 0x000fc800078e00ff */
[----:B------:R-:W-:Y:S01]  /*5c540*/  IMAD.IADD R45, R17, 0x1, R14 ;  /* 0x00000001112d7824 */ /* 0x000fe200078e020e */
[----:B------:R-:W-:Y:S01]  /*5c550*/  IADD3.X R17, P4, PT, RZ, RZ, RZ, P4, !PT ;  /* 0x000000ffff117210 */ /* 0x000fe2000279e4ff */
[----:B------:R-:W-:Y:S01]  /*5c560*/  IMAD.X R95, RZ, RZ, RZ, P2 ;  /* 0x000000ffff5f7224 */ /* 0x000fe200010e06ff */
[----:B------:R-:W-:Y:S01]  /*5c570*/  IADD3 RZ, P2, PT, R20, R72, RZ ;  /* 0x0000004814ff7210 */ /* 0x000fe20007f5e0ff */
[----:B------:R-:W-:Y:S01]  /*5c580*/  IMAD.X R15, RZ, RZ, RZ, P5 ;  /* 0x000000ffff0f7224 */ /* 0x000fe200028e06ff */
[----:B------:R-:W-:Y:S01]  /*5c590*/  IADD3 R31, P5, PT, R89, R70, RZ ;  /* 0x00000046591f7210 */ /* 0x000fe20007fbe0ff */
[----:B------:R-:W-:Y:S01]  /*5c5a0*/  IMAD.MOV.U32 R14, RZ, RZ, R35 ;  /* 0x000000ffff0e7224 */ /* 0x000fe200078e0023 */
[----:B------:R-:W-:Y:S01]  /*5c5b0*/  IADD3.X RZ, P2, PT, R21, R23, RZ, P2, !PT ;  /* 0x0000001715ff7210 */ /* 0x000fe2000175e4ff */
[----:B------:R-:W-:Y:S01]  /*5c5c0*/  IMAD.MOV.U32 R94, RZ, RZ, R71 ;  /* 0x000000ffff5e7224 */ /* 0x000fe200078e0047 */
[----:B------:R-:W-:Y:S01]  /*5c5d0*/  SHF.L.W.U32.HI R23, R16, 0x1, R45 ;  /* 0x0000000110177819 */ /* 0x000fe20000010e2d */
[----:B------:R-:W-:Y:S01]  /*5c5e0*/  IMAD.WIDE.U32.X R70, R51, 0x1ef3622f, R14, P3 ;  /* 0x1ef3622f33467825 */ /* 0x000fe200018e040e */
[----:B------:R-:W-:-:S03]  /*5c5f0*/  IADD3 RZ, P3, PT, R46, R36, RZ ;  /* 0x000000242eff7210 */ /* 0x000fc60007f7e0ff */
[----:B------:R-:W-:Y:S01]  /*5c600*/  IMAD.WIDE.U32 R14, R52, R54, RZ ;  /* 0x00000036340e7225 */ /* 0x000fe200078e00ff */
[----:B------:R-:W-:Y:S02]  /*5c610*/  IADD3.X R50, P2, PT, R17, R70, RZ, P2, !PT ;  /* 0x0000004611327210 */ /* 0x000fe4000175e4ff */
[----:B------:R-:W-:Y:S01]  /*5c620*/  IADD3.X RZ, P3, PT, R47, R25, RZ, P3, !PT ;  /* 0x000000192fff7210 */ /* 0x000fe20001f7e4ff */
[----:B------:R-:W-:Y:S01]  /*5c630*/  IMAD.X R17, RZ, RZ, RZ, P4 ;  /* 0x000000ffff117224 */ /* 0x000fe200020e06ff */
[----:B------:R-:W-:Y:S01]  /*5c640*/  IADD3.X R25, P0, PT, R19, R26, RZ, P0, !PT ;  /* 0x0000001a13197210 */ /* 0x000fe2000071e4ff */
[----:B------:R-:W-:-:S03]  /*5c650*/  IMAD.WIDE.U32 R84, R51, 0x6ca1493b, RZ ;  /* 0x6ca1493b33547825 */ /* 0x000fc600078e00ff */
[----:B------:R-:W-:Y:S01]  /*5c660*/  IADD3.X R42, P2, PT, R17, R71, RZ, P2, !PT ;  /* 0x00000047112a7210 */ /* 0x000fe2000175e4ff */
[----:B------:R-:W-:Y:S01]  /*5c670*/  IMAD.WIDE.U32 R16, P4, R54, R52, R14 ;  /* 0x0000003436107225 */ /* 0x000fe2000788000e */
[----:B------:R-:W-:Y:S02]  /*5c680*/  IADD3.X R15, P3, PT, RZ, R28, RZ, P3, !PT ;  /* 0x0000001cff0f7210 */ /* 0x000fe40001f7e4ff */
[----:B------:R-:W-:Y:S01]  /*5c690*/  IADD3.X R65, P0, PT, R23, R27, RZ, P0, !PT ;  /* 0x0000001b17417210 */ /* 0x000fe2000071e4ff */
[----:B------:R-:W-:Y:S01]  /*5c6a0*/  IMAD.WIDE.U32 R66, R68, 0x30000000, R66 ;  /* 0x3000000044427825 */ /* 0x000fe200078e0042 */
[----:B------:R-:W-:-:S03]  /*5c6b0*/  IADD3.X R50, P2, PT, R50, R25, RZ, P2, !PT ;  /* 0x0000001932327210 */ /* 0x000fc6000175e4ff */
[----:B------:R-:W-:-:S04]  /*5c6c0*/  IMAD.WIDE.U32 R18, R51, 0xf5138f, RZ ;  /* 0x00f5138f33127825 */ /* 0x000fc800078e00ff */
[----:B------:R-:W-:Y:S02]  /*5c6d0*/  IMAD.IADD R35, R67, 0x1, R22 ;  /* 0x0000000143237824 */ /* 0x000fe400078e0216 */
[----:B------:R-:W-:Y:S02]  /*5c6e0*/  IMAD.X R14, RZ, RZ, R29, P3 ;  /* 0x000000ffff0e7224 */ /* 0x000fe400018e061d */
[----:B------:R-:W-:Y:S02]  /*5c6f0*/  IMAD.X R67, RZ, RZ, RZ, P4 ;  /* 0x000000ffff437224 */ /* 0x000fe400020e06ff */
[----:B------:R-:W-:-:S04]  /*5c700*/  IMAD.WIDE.U32 R22, R51, 0x17c510ea, RZ ;  /* 0x17c510ea33167825 */ /* 0x000fc800078e00ff */
[----:B------:R-:W-:-:S04]  /*5c710*/  IMAD.WIDE.U32 R84, P3, R68, -0x39c4fa40, R84 ;  /* 0xc63b05c044547825 */ /* 0x000fc80007860054 */
[----:B------:R-:W-:Y:S01]  /*5c720*/  IMAD.WIDE.U32 R28, P4, R68, 0x1a22d9f3, R18 ;  /* 0x1a22d9f3441c7825 */ /* 0x000fe20007880012 */
[----:B------:R-:W-:-:S03]  /*5c730*/  IADD3.X R73, PT, PT, RZ, RZ, RZ, P3, !PT ;  /* 0x000000ffff497210 */ /* 0x000fc60001ffe4ff */
[----:B------:R-:W-:-:S04]  /*5c740*/  IMAD.WIDE.U32 R76, R68, 0xf5138f, RZ ;  /* 0x00f5138f444c7825 */ /* 0x000fc800078e00ff */
[----:B------:R-:W-:Y:S01]  /*5c750*/  IMAD.WIDE.U32 R78, R66, -0x1, RZ ;  /* 0xffffffff424e7825 */ /* 0x000fe200078e00ff */
[----:B------:R-:W-:-:S03]  /*5c760*/  IADD3 R89, P3, PT, R28, R77, RZ ;  /* 0x0000004d1c597210 */ /* 0x000fc60007f7e0ff */
[----:B------:R-:W-:Y:S02]  /*5c770*/  IMAD R25, R66, -0x7af74001, -R35 ;  /* 0x8508bfff42197824 */ /* 0x000fe400078e0a23 */
[----:B------:R-:W-:Y:S02]  /*5c780*/  IMAD.X R19, RZ, RZ, RZ, P4 ;  /* 0x000000ffff137224 */ /* 0x000fe400020e06ff */
[----:B------:R-:W-:-:S04]  /*5c790*/  IMAD.WIDE.U32 R26, R68, 0x6ca1493b, RZ ;  /* 0x6ca1493b441a7825 */ /* 0x000fc800078e00ff */
[----:B------:R-:W-:-:S04]  /*5c7a0*/  IMAD.WIDE.U32 R22, P4, R68, 0x1ae3a46, R22 ;  /* 0x01ae3a4644167825 */ /* 0x000fc80007880016 */
[----:B------:R-:W-:-:S04]  /*5c7b0*/  IMAD.WIDE.U32 R90, R68, 0x17c510ea, RZ ;  /* 0x17c510ea445a7825 */ /* 0x000fc800078e00ff */
[----:B------:R-:W-:Y:S02]  /*5c7c0*/  IMAD.IADD R25, R79, 0x1, R25 ;  /* 0x000000014f197824 */ /* 0x000fe400078e0219 */
[----:B------:R-:W-:Y:S02]  /*5c7d0*/  IMAD.MOV.U32 R18, RZ, RZ, R29 ;  /* 0x000000ffff127224 */ /* 0x000fe400078e001d */
[----:B------:R-:W-:Y:S01]  /*5c7e0*/  IMAD.X R71, RZ, RZ, RZ, P4 ;  /* 0x000000ffff477224 */ /* 0x000fe200020e06ff */
[----:B------:R-:W-:Y:S01]  /*5c7f0*/  IADD3 R69, P4, PT, R84, R27, RZ ;  /* 0x0000001b54457210 */ /* 0x000fe20007f9e0ff */
[----:B------:R-:W-:Y:S01]  /*5c800*/  IMAD.WIDE.U32.X R18, R51, 0x1a22d9f3, R18, P3 ;  /* 0x1a22d9f333127825 */ /* 0x000fe200018e0412 */
[----:B------:R-:W-:-:S03]  /*5c810*/  IADD3 R39, P3, PT, R22, R91, RZ ;  /* 0x0000005b16277210 */ /* 0x000fc60007f7e0ff */
[----:B------:R-:W-:-:S04]  /*5c820*/  IMAD.WIDE.U32 R80, R25, 0x1, RZ ;  /* 0x0000000119507825 */ /* 0x000fc800078e00ff */
[----:B------:R-:W-:Y:S02]  /*5c830*/  IMAD.MOV.U32 R72, RZ, RZ, R85 ;  /* 0x000000ffff487224 */ /* 0x000fe400078e0055 */
[----:B------:R-:W-:Y:S02]  /*5c840*/  IMAD.MOV.U32 R70, RZ, RZ, R23 ;  /* 0x000000ffff467224 */ /* 0x000fe400078e0017 */
[----:B------:R-:W-:-:S04]  /*5c850*/  IMAD.WIDE.U32 R36, R78, 0x1, RZ ;  /* 0x000000014e247825 */ /* 0x000fc800078e00ff */
[----:B------:R-:W-:-:S04]  /*5c860*/  IMAD.WIDE.U32.X R72, R51, -0x39c4fa40, R72, P4 ;  /* 0xc63b05c033487825 */ /* 0x000fc800020e0448 */
[----:B------:R-:W-:-:S04]  /*5c870*/  IMAD.WIDE.U32 R80, P4, R78, -0x7af74000, R80 ;  /* 0x8508c0004e507825 */ /* 0x000fc80007880050 */
[----:B------:R-:W-:Y:S01]  /*5c880*/  IMAD.WIDE.U32.X R70, R51, 0x1ae3a46, R70, P3 ;  /* 0x01ae3a4633467825 */ /* 0x000fe200018e0446 */
[----:B------:R-:W-:Y:S02]  /*5c890*/  IADD3.X R51, P2, PT, R42, R65, RZ, P2, !PT ;  /* 0x000000412a337210 */ /* 0x000fe4000175e4ff */
[----:B------:R-:W-:Y:S01]  /*5c8a0*/  IADD3 R42, P3, PT, R37, R80, RZ ;  /* 0x00000050252a7210 */ /* 0x000fe20007f7e0ff */
[----:B------:R-:W-:Y:S01]  /*5c8b0*/  IMAD.WIDE.U32 R82, R60, R56, R82 ;  /* 0x000000383c527225 */ /* 0x000fe200078e0052 */
[----:B------:R-:W-:-:S03]  /*5c8c0*/  IADD3.X R23, P2, PT, RZ, RZ, RZ, P2, !PT ;  /* 0x000000ffff177210 */ /* 0x000fc6000175e4ff */
[----:B------:R-:W-:Y:S01]  /*5c8d0*/  IMAD.WIDE.U32.X R48, R59, R59, R48, P1 ;  /* 0x0000003b3b307225 */ /* 0x000fe200008e0430 */
[----:B------:R-:W-:Y:S02]  /*5c8e0*/  IADD3 RZ, P1, PT, R66, R36, RZ ;  /* 0x0000002442ff7210 */ /* 0x000fe40007f3e0ff */
[----:B------:R-:W-:Y:S01]  /*5c8f0*/  SHF.L.W.U32.HI R45, R45, 0x1, R82 ;  /* 0x000000012d2d7819 */ /* 0x000fe20000010e52 */
[----:B------:R-:W-:Y:S02]  /*5c900*/  IMAD.MOV.U32 R66, RZ, RZ, R17 ;  /* 0x000000ffff427224 */ /* 0x000fe400078e0011 */
[----:B------:R-:W-:Y:S02]  /*5c910*/  IMAD.IADD R17, R83, 0x1, R86 ;  /* 0x0000000153117824 */ /* 0x000fe400078e0256 */
[----:B------:R-:W-:Y:S02]  /*5c920*/  IMAD.X R87, RZ, RZ, RZ, P4 ;  /* 0x000000ffff577224 */ /* 0x000fe400020e06ff */
[----:B------:R-:W-:Y:S01]  /*5c930*/  IMAD.MOV.U32 R86, RZ, RZ, R81 ;  /* 0x000000ffff567224 */ /* 0x000fe200078e0051 */
[----:B------:R-:W-:Y:S01]  /*5c940*/  SHF.L.W.U32.HI R82, R82, 0x1, R17 ;  /* 0x0000000152527819 */ /* 0x000fe20000010e11 */
[----:B------:R-:W-:Y:S01]  /*5c950*/  IMAD.X R27, RZ, RZ, RZ, P2 ;  /* 0x000000ffff1b7224 */ /* 0x000fe200010e06ff */
[----:B------:R-:W-:Y:S01]  /*5c960*/  IADD3.X RZ, P2, PT, R35, R42, RZ, P1, !PT ;  /* 0x0000002a23ff7210 */ /* 0x000fe20000f5e4ff */
[----:B------:R-:W-:Y:S01]  /*5c970*/  IMAD.WIDE.U32.X R86, R25, -0x7af74000, R86, P3 ;  /* 0x8508c00019567825 */ /* 0x000fe200018e0456 */
[----:B------:R-:W-:-:S02]  /*5c980*/  IADD3 RZ, P1, PT, R50, R76, RZ ;  /* 0x0000004c32ff7210 */ /* 0x000fc40007f3e0ff */
[----:B------:R-:W-:Y:S01]  /*5c990*/  IADD3.X R42, P0, PT, R45, R44, RZ, P0, !PT ;  /* 0x0000002c2d2a7210 */ /* 0x000fe2000071e4ff */
[----:B------:R-:W-:Y:S01]  /*5c9a0*/  IMAD.WIDE.U32 R76, R68, -0x45f6b800, R20 ;  /* 0xba094800444c7825 */ /* 0x000fe200078e0014 */
[----:B------:R-:W-:Y:S02]  /*5c9b0*/  IADD3.X R83, P2, PT, RZ, R86, RZ, P2, !PT ;  /* 0x00000056ff537210 */ /* 0x000fe4000175e4ff */
[----:B------:R-:W-:Y:S01]  /*5c9c0*/  IADD3.X RZ, P1, PT, R51, R89, RZ, P1, !PT ;  /* 0x0000005933ff7210 */ /* 0x000fe20000f3e4ff */
[----:B------:R-:W-:Y:S01]  /*5c9d0*/  IMAD.IADD R29, R77, 0x1, R34 ;  /* 0x000000014d1d7824 */ /* 0x000fe200078e0222 */
[----:B------:R-:W-:Y:S01]  /*5c9e0*/  IADD3.X R80, P3, PT, R82, R33, RZ, P0, !PT ;  /* 0x0000002152507210 */ /* 0x000fe2000077e4ff */
[----:B------:R-:W-:Y:S01]  /*5c9f0*/  IMAD.WIDE.U32 R34, R25, 0x30000000, RZ ;  /* 0x3000000019227825 */ /* 0x000fe200078e00ff */
[----:B------:R-:W-:Y:S02]  /*5ca00*/  IADD3.X R86, P2, PT, RZ, R87, RZ, P2, !PT ;  /* 0x00000057ff567210 */ /* 0x000fe4000175e4ff */
[----:B------:R-:W-:Y:S01]  /*5ca10*/  IADD3.X R23, P0, PT, R23, R18, RZ, P1, !PT ;  /* 0x0000001217177210 */ /* 0x000fe20000f1e4ff */
[----:B------:R-:W-:Y:S01]  /*5ca20*/  IMAD.WIDE.U32 R36, R54, R54, RZ ;  /* 0x0000003636247225 */ /* 0x000fe200078e00ff */
[----:B------:R-:W-:-:S02]  /*5ca30*/  IADD3.X R82, P1, PT, R83, R76, RZ, P2, !PT ;  /* 0x0000004c53527210 */ /* 0x000fc4000173e4ff */
[----:B------:R-:W-:Y:S01]  /*5ca40*/  IADD3.X R27, P0, PT, R27, R19, RZ, P0, !PT ;  /* 0x000000131b1b7210 */ /* 0x000fe2000071e4ff */
[----:B------:R-:W-:Y:S01]  /*5ca50*/  IMAD.WIDE.U32 R20, R68, 0xf5138f, R50 ;  /* 0x00f5138f44147825 */ /* 0x000fe200078e0032 */
[----:B------:R-:W-:Y:S02]  /*5ca60*/  IADD3.X R83, P1, PT, R86, R29, RZ, P1, !PT ;  /* 0x0000001d56537210 */ /* 0x000fe40000f3e4ff */
[----:B------:R-:W-:Y:S01]  /*5ca70*/  IADD3 R16, P4, PT, R37, R16, RZ ;  /* 0x0000001025107210 */ /* 0x000fe20007f9e0ff */
[C---:B------:R-:W-:Y:S01]  /*5ca80*/  IMAD.WIDE.U32 R18, P2, R78.reuse, 0x170b5d44, R34 ;  /* 0x170b5d444e127825 */ /* 0x040fe20007840022 */
[----:B------:R-:W-:Y:S02]  /*5ca90*/  IADD3.X R34, P0, PT, R23, R42, RZ, P0, !PT ;  /* 0x0000002a17227210 */ /* 0x000fe4000071e4ff */
[----:B------:R-:W-:Y:S01]  /*5caa0*/  IADD3.X R37, P1, PT, RZ, RZ, RZ, P1, !PT ;  /* 0x000000ffff257210 */ /* 0x000fe20000f3e4ff */
[----:B------:R-:W-:Y:S01]  /*5cab0*/  IMAD.WIDE.U32 R44, R78, 0x30000000, RZ ;  /* 0x300000004e2c7825 */ /* 0x000fe200078e00ff */
[----:B------:R-:W-:-:S02]  /*5cac0*/  MOV R76, R19 ;  /* 0x00000013004c7202 */ /* 0x000fc40000000f00 */
[----:B------:R-:W-:Y:S01]  /*5cad0*/  IADD3.X R35, P0, PT, R27, R80, RZ, P0, !PT ;  /* 0x000000501b237210 */ /* 0x000fe2000071e4ff */
[----:B------:R-:W-:Y:S02]  /*5cae0*/  IMAD.IADD R21, R21, 0x1, R28 ;  /* 0x0000000115157824 */ /* 0x000fe400078e021c */
[----:B------:R-:W-:Y:S01]  /*5caf0*/  IMAD.X R77, RZ, RZ, RZ, P2 ;  /* 0x000000ffff4d7224 */ /* 0x000fe200010e06ff */
[----:B------:R-:W-:Y:S01]  /*5cb00*/  IADD3 R91, P2, PT, R18, R45, RZ ;  /* 0x0000002d125b7210 */ /* 0x000fe20007f5e0ff */
[----:B------:R-:W-:Y:S01]  /*5cb10*/  IMAD.WIDE.U32 R28, R25, -0x45f6b800, RZ ;  /* 0xba094800191c7825 */ /* 0x000fe200078e00ff */
[----:B------:R-:W-:-:S03]  /*5cb20*/  IADD3.X R85, P0, PT, RZ, RZ, RZ, P0, !PT ;  /* 0x000000ffff557210 */ /* 0x000fc6000071e4ff */
[----:B------:R-:W-:-:S04]  /*5cb30*/  IMAD.WIDE.U32.X R76, R25, 0x170b5d44, R76, P2 ;  /* 0x170b5d44194c7825 */ /* 0x000fc800010e044c */
[----:B------:R-:W-:Y:S01]  /*5cb40*/  IMAD.X R79, RZ, RZ, RZ, P1 ;  /* 0x000000ffff4f7224 */ /* 0x000fe200008e06ff */
[----:B------:R-:W-:Y:S01]  /*5cb50*/  IADD3 RZ, P1, PT, R82, R44, RZ ;  /* 0x0000002c52ff7210 */ /* 0x000fe20007f3e0ff */
[----:B------:R-:W-:-:S03]  /*5cb60*/  IMAD.WIDE.U32 R86, R78, -0x45f6b800, RZ ;  /* 0xba0948004e567825 */ /* 0x000fc600078e00ff */
[----:B------:R-:W-:Y:S01]  /*5cb70*/  IADD3.X RZ, P1, PT, R83, R91, RZ, P1, !PT ;  /* 0x0000005b53ff7210 */ /* 0x000fe20000f3e4ff */
[----:B------:R-:W-:-:S04]  /*5cb80*/  IMAD.WIDE.U32 R28, P2, R78, 0x1ef3622f, R28 ;  /* 0x1ef3622f4e1c7825 */ /* 0x000fc8000784001c */
[----:B------:R-:W-:-:S04]  /*5cb90*/  IMAD.WIDE.U32 R44, R25, 0xf5138f, RZ ;  /* 0x00f5138f192c7825 */ /* 0x000fc800078e00ff */
[----:B------:R-:W-:Y:S01]  /*5cba0*/  IMAD.X R89, RZ, RZ, RZ, P0 ;  /* 0x000000ffff597224 */ /* 0x000fe200000e06ff */
[----:B------:R-:W-:Y:S01]  /*5cbb0*/  IADD3 R65, P0, PT, R28, R87, RZ ;  /* 0x000000571c417210 */ /* 0x000fe20007f1e0ff */
[----:B------:R-:W-:Y:S02]  /*5cbc0*/  IMAD.X R81, RZ, RZ, RZ, P2 ;  /* 0x000000ffff517224 */ /* 0x000fe400010e06ff */
        /* <DEDUP_REMOVED lines=10> */
[----:B------:R-:W-:Y:S01]  /*5cc70*/  IADD3.X R101, P3, PT, R17, R48, RZ, P3, !PT ;  /* 0x0000003011657210 */ /* 0x000fe20001f7e4ff */
[----:B------:R-:W-:Y:S01]  /*5cc80*/  IMAD.WIDE.U32 R26, R25, 0x6ca1493b, RZ ;  /* 0x6ca1493b191a7825 */ /* 0x000fe200078e00ff */
[----:B------:R-:W-:Y:S02]  /*5cc90*/  IADD3.X RZ, P0, PT, R35, R69, RZ, P0, !PT ;  /* 0x0000004523ff7210 */ /* 0x000fe4000071e4ff */
[----:B------:R-:W-:Y:S01]  /*5cca0*/  SHF.L.W.U32.HI R19, R50, 0x1, R29 ;  /* 0x0000000132137819 */ /* 0x000fe20000010e1d */
[----:B------:R-:W-:Y:S01]  /*5ccb0*/  IMAD.MOV.U32 R32, RZ, RZ, R45 ;  /* 0x000000ffff207224 */ /* 0x000fe200078e002d */
[----:B------:R-:W-:Y:S01]  /*5ccc0*/  IADD3.X R100, P0, PT, R85, R72, RZ, P0, !PT ;  /* 0x0000004855647210 */ /* 0x000fe2000071e4ff */
[----:B------:R-:W-:Y:S01]  /*5ccd0*/  IMAD.WIDE.U32 R96, R78, 0x6ca1493b, RZ ;  /* 0x6ca1493b4e607825 */ /* 0x000fe200078e00ff */
[----:B------:R-:W-:-:S02]  /*5cce0*/  IADD3.X R104, P3, PT, R19, R49, RZ, P3, !PT ;  /* 0x0000003113687210 */ /* 0x000fc40001f7e4ff */
[----:B------:R-:W-:Y:S01]  /*5ccf0*/  IADD3.X R45, P1, PT, R37, R76, RZ, P1, !PT ;  /* 0x0000004c252d7210 */ /* 0x000fe20000f3e4ff */
[----:B------:R-:W-:Y:S01]  /*5cd00*/  IMAD.WIDE.U32.X R32, R25, 0x1a22d9f3, R32, P2 ;  /* 0x1a22d9f319207825 */ /* 0x000fe200010e0420 */
[----:B------:R-:W-:Y:S02]  /*5cd10*/  IADD3.X R19, P0, PT, R89, R73, RZ, P0, !PT ;  /* 0x0000004959137210 */ /* 0x000fe4000071e4ff */
[----:B------:R-:W-:Y:S01]  /*5cd20*/  IADD3.X R42, P1, PT, R79, R77, RZ, P1, !PT ;  /* 0x0000004d4f2a7210 */ /* 0x000fe20000f3e4ff */
[----:B------:R-:W-:Y:S01]  /*5cd30*/  IMAD.WIDE.U32 R26, P2, R78, -0x39c4fa40, R26 ;  /* 0xc63b05c04e1a7825 */ /* 0x000fe2000784001a */
[----:B------:R-:W-:Y:S02]  /*5cd40*/  IADD3.X R100, P0, PT, R100, R101, RZ, P0, !PT ;  /* 0x0000006564647210 */ /* 0x000fe4000071e4ff */
[----:B------:R-:W-:Y:S01]  /*5cd50*/  IADD3.X R20, P1, PT, R45, R20, RZ, P1, !PT ;  /* 0x000000142d147210 */ /* 0x000fe20000f3e4ff */
[----:B------:R-:W-:Y:S01]  /*5cd60*/  IMAD.X R51, RZ, RZ, RZ, P2 ;  /* 0x000000ffff337224 */ /* 0x000fe200010e06ff */
[----:B------:R-:W-:Y:S01]  /*5cd70*/  IADD3 R17, P2, PT, R26, R97, RZ ;  /* 0x000000611a117210 */ /* 0x000fe20007f5e0ff */
[----:B------:R-:W-:Y:S01]  /*5cd80*/  IMAD.WIDE.U32 R48, R25, 0x17c510ea, RZ ;  /* 0x17c510ea19307825 */ /* 0x000fe200078e00ff */
[----:B------:R-:W-:-:S02]  /*5cd90*/  IADD3.X R101, P0, PT, R19, R104, RZ, P0, !PT ;  /* 0x0000006813657210 */ /* 0x000fc4000071e4ff */
[----:B------:R-:W-:Y:S01]  /*5cda0*/  IADD3.X R21, P1, PT, R42, R21, RZ, P1, !PT ;  /* 0x000000152a157210 */ /* 0x000fe20000f3e4ff */
[----:B------:R-:W-:-:S03]  /*5cdb0*/  IMAD.WIDE.U32 R82, R78, 0x30000000, R82 ;  /* 0x300000004e527825 */ /* 0x000fc600078e0052 */
[----:B------:R-:W-:Y:S01]  /*5cdc0*/  IADD3.X R69, P1, PT, RZ, RZ, RZ, P1, !PT ;  /* 0x000000ffff457210 */ /* 0x000fe20000f3e4ff */
        /* <DEDUP_REMOVED lines=9> */
[----:B------:R-:W-:Y:S01]  /*5ce60*/  IMAD.MOV.U32 R80, RZ, RZ, R49 ;  /* 0x000000ffff507224 */ /* 0x000fe200078e0031 */
[----:B------:R-:W-:Y:S01]  /*5ce70*/  IADD3 R19, PT, PT, R73, R27, RZ ;  /* 0x0000001b49137210 */ /* 0x000fe20007ffe0ff */
[----:B------:R-:W-:Y:S01]  /*5ce80*/  IMAD.WIDE.U32 R34, R68, 0x6ca1493b, R34 ;  /* 0x6ca1493b44227825 */ /* 0x000fe200078e0022 */
[----:B------:R-:W-:-:S03]  /*5ce90*/  IADD3.X R49, P0, PT, RZ, RZ, RZ, P0, !PT ;  /* 0x000000ffff317210 */ /* 0x000fc6000071e4ff */
[----:B------:R-:W-:Y:S01]  /*5cea0*/  IMAD.WIDE.U32.X R80, R25, 0x1ae3a46, R80, P2 ;  /* 0x01ae3a4619507825 */ /* 0x000fe200010e0450 */
[----:B------:R-:W-:-:S03]  /*5ceb0*/  IADD3 RZ, P2, PT, R20, R86, RZ ;  /* 0x0000005614ff7210 */ /* 0x000fc60007f5e0ff */
[----:B------:R-:W-:Y:S01]  /*5cec0*/  IMAD.WIDE.U32 R86, R19, 0x1, RZ ;  /* 0x0000000113567825 */ /* 0x000fe200078e00ff */
[----:B------:R-:W-:-:S03]  /*5ced0*/  IADD3.X RZ, P2, PT, R21, R65, RZ, P2, !PT ;  /* 0x0000004115ff7210 */ /* 0x000fc6000175e4ff */
[----:B------:R-:W-:Y:S02]  /*5cee0*/  IMAD.IADD R35, R35, 0x1, R84 ;  /* 0x0000000123237824 */ /* 0x000fe400078e0254 */
[----:B------:R-:W-:-:S04]  /*5cef0*/  IMAD.WIDE.U32.X R94, R57, R57, R94, P5 ;  /* 0x00000039395e7225 */ /* 0x000fc800028e045e */
[----:B------:R-:W-:-:S04]  /*5cf00*/  IMAD.WIDE.U32 R84, R72, 0x1, RZ ;  /* 0x0000000148547825 */ /* 0x000fc800078e00ff */
[----:B------:R-:W-:-:S04]  /*5cf10*/  IMAD.WIDE.U32 R86, P5, R72, -0x7af74000, R86 ;  /* 0x8508c00048567825 */ /* 0x000fc800078a0056 */
[----:B------:R-:W-:Y:S01]  /*5cf20*/  IMAD.X R73, RZ, RZ, RZ, P1 ;  /* 0x000000ffff497224 */ /* 0x000fe200008e06ff */
[----:B------:R-:W-:Y:S01]  /*5cf30*/  IADD3 RZ, P1, PT, R82, R84, RZ ;  /* 0x0000005452ff7210 */ /* 0x000fe20007f3e0ff */
[----:B------:R-:W-:Y:S01]  /*5cf40*/  IMAD.X R105, RZ, RZ, RZ, P5 ;  /* 0x000000ffff697224 */ /* 0x000fe200028e06ff */
[----:B------:R-:W-:Y:S01]  /*5cf50*/  IADD3 R108, P5, PT, R85, R86, RZ ;  /* 0x00000056556c7210 */ /* 0x000fe20007fbe0ff */
[----:B------:R-:W-:-:S03]  /*5cf60*/  IMAD.WIDE.U32 R84, R19, 0x30000000, RZ ;  /* 0x3000000013547825 */ /* 0x000fc600078e00ff */
[----:B------:R-:W-:Y:S01]  /*5cf70*/  IADD3.X RZ, P1, PT, R37, R108, RZ, P1, !PT ;  /* 0x0000006c25ff7210 */ /* 0x000fe20000f3e4ff */
[----:B------:R-:W-:Y:S02]  /*5cf80*/  IMAD.MOV.U32 R104, RZ, RZ, R87 ;  /* 0x000000ffff687224 */ /* 0x000fe400078e0057 */
[----:B------:R-:W-:-:S04]  /*5cf90*/  IMAD.WIDE.U32 R82, R58, R54, R98 ;  /* 0x000000363a527225 */ /* 0x000fc800078e0062 */
[----:B------:R-:W-:Y:S01]  /*5cfa0*/  IMAD.X R45, RZ, RZ, RZ, P0 ;  /* 0x000000ffff2d7224 */ /* 0x000fe200000e06ff */
[----:B------:R-:W-:Y:S01]  /*5cfb0*/  IADD3 RZ, P0, PT, R100, R90, RZ ;  /* 0x0000005a64ff7210 */ /* 0x000fe20007f1e0ff */
[----:B------:R-:W-:Y:S01]  /*5cfc0*/  IMAD.WIDE.U32.X R104, R19, -0x7af74000, R104, P5 ;  /* 0x8508c00013687825 */ /* 0x000fe200028e0468 */
[----:B------:R-:W-:Y:S02]  /*5cfd0*/  SHF.L.W.U32.HI R27, R29, 0x1, R82 ;  /* 0x000000011d1b7819 */ /* 0x000fe40000010e52 */
[----:B------:R-:W-:Y:S01]  /*5cfe0*/  IADD3.X RZ, P0, PT, R101, R39, RZ, P0, !PT ;  /* 0x0000002765ff7210 */ /* 0x000fe2000071e4ff */
[C---:B------:R-:W-:Y:S01]  /*5cff0*/  IMAD.WIDE.U32 R98, R72.reuse, 0x30000000, RZ ;  /* 0x3000000048627825 */ /* 0x040fe200078e00ff */
[----:B------:R-:W-:Y:S02]  /*5d000*/  IADD3.X R29, P2, PT, R69, R40, RZ, P2, !PT ;  /* 0x00000028451d7210 */ /* 0x000fe4000175e4ff */
[----:B------:R-:W-:Y:S01]  /*5d010*/  IADD3.X R27, P3, PT, R27, R88, RZ, P3, !PT ;  /* 0x000000581b1b7210 */ /* 0x000fe20001f7e4ff */
[----:B------:R-:W-:Y:S01]  /*5d020*/  IMAD.WIDE.U32 R84, P5, R72, 0x170b5d44, R84 ;  /* 0x170b5d4448547825 */ /* 0x000fe200078a0054 */
[----:B------:R-:W-:-:S02]  /*5d030*/  IADD3.X R40, P2, PT, R73, R41, RZ, P2, !PT ;  /* 0x0000002949287210 */ /* 0x000fc4000175e4ff */
[----:B------:R-:W-:Y:S01]  /*5d040*/  IADD3.X R112, P0, PT, R49, R70, RZ, P0, !PT ;  /* 0x0000004631707210 */ /* 0x000fe2000071e4ff */
[----:B------:R-:W-:Y:S01]  /*5d050*/  IMAD.WIDE.U32 R100, R68, 0x17c510ea, R100 ;  /* 0x17c510ea44647825 */ /* 0x000fe200078e0064 */
[----:B------:R-:W-:Y:S02]  /*5d060*/  IADD3.X R34, P2, PT, R29, R34, RZ, P2, !PT ;  /* 0x000000221d227210 */ /* 0x000fe4000175e4ff */
[----:B------:R-:W-:Y:S01]  /*5d070*/  IADD3.X R45, P0, PT, R45, R71, RZ, P0, !PT ;  /* 0x000000472d2d7210 */ /* 0x000fe2000071e4ff */
[----:B------:R-:W-:Y:S01]  /*5d080*/  IMAD.X R87, RZ, RZ, RZ, P5 ;  /* 0x000000ffff577224 */ /* 0x000fe200028e06ff */
[----:B------:R-:W-:Y:S01]  /*5d090*/  IADD3 R39, P5, PT, R84, R99, RZ ;  /* 0x0000006354277210 */ /* 0x000fe20007fbe0ff */
[----:B------:R-:W-:Y:S01]  /*5d0a0*/  IMAD.WIDE.U32 R68, R19, -0x45f6b800, RZ ;  /* 0xba09480013447825 */ /* 0x000fe200078e00ff */
[----:B------:R-:W-:Y:S02]  /*5d0b0*/  IADD3.X R35, P2, PT, R40, R35, RZ, P2, !PT ;  /* 0x0000002328237210 */ /* 0x000fe4000175e4ff */
[----:B------:R-:W-:Y:S01]  /*5d0c0*/  IADD3.X R49, P1, PT, RZ, R104, RZ, P1, !PT ;  /* 0x00000068ff317210 */ /* 0x000fe20000f3e4ff */
[----:B------:R-:W-:Y:S01]  /*5d0d0*/  IMAD.MOV.U32 R86, RZ, RZ, R85 ;  /* 0x000000ffff567224 */ /* 0x000fe200078e0055 */
[----:B------:R-:W-:Y:S01]  /*5d0e0*/  IADD3.X R65, P2, PT, RZ, RZ, RZ, P2, !PT ;  /* 0x000000ffff417210 */ /* 0x000fe2000175e4ff */
[----:B------:R-:W-:Y:S01]  /*5d0f0*/  IMAD.IADD R25, R83, 0x1, R92 ;  /* 0x0000000153197824 */ /* 0x000fe200078e025c */
[----:B------:R-:W-:Y:S01]  /*5d100*/  IADD3.X R108, P1, PT, RZ, R105, RZ, P1, !PT ;  /* 0x00000069ff6c7210 */ /* 0x000fe20000f3e4ff */
[----:B------:R-:W-:Y:S01]  /*5d110*/  IMAD.WIDE.U32.X R86, R19, 0x170b5d44, R86, P5 ;  /* 0x170b5d4413567825 */ /* 0x000fe200028e0456 */
[----:B------:R-:W-:-:S02]  /*5d120*/  IADD3.X R27, P0, PT, R112, R27, RZ, P0, !PT ;  /* 0x0000001b701b7210 */ /* 0x000fc4000071e4ff */
[----:B------:R-:W-:Y:S01]  /*5d130*/  SHF.L.W.U32.HI R110, R82, 0x1, R25 ;  /* 0x00000001526e7819 */ /* 0x000fe20000010e19 */
[----:B------:R-:W-:-:S03]  /*5d140*/  IMAD.WIDE.U32 R92, R72, -0x45f6b800, RZ ;  /* 0xba094800485c7825 */ /* 0x000fc600078e00ff */
[----:B------:R-:W-:Y:S01]  /*5d150*/  IADD3.X R110, P3, PT, R110, R31, RZ, P3, !PT ;  /* 0x0000001f6e6e7210 */ /* 0x000fe20001f7e4ff */
[----:B------:R-:W-:-:S04]  /*5d160*/  IMAD.WIDE.U32 R68, P5, R72, 0x1ef3622f, R68 ;  /* 0x1ef3622f48447825 */ /* 0x000fc800078a0044 */
[----:B------:R-:W-:-:S04]  /*5d170*/  IMAD.WIDE.U32 R20, R78, -0x45f6b800, R20 ;  /* 0xba0948004e147825 */ /* 0x000fc800078e0014 */
[----:B------:R-:W-:Y:S01]  /*5d180*/  IMAD.X R29, RZ, RZ, RZ, P5 ;  /* 0x000000ffff1d7224 */ /* 0x000fe200028e06ff */
[----:B------:R-:W-:Y:S01]  /*5d190*/  IADD3 R42, P5, PT, R68, R93, RZ ;  /* 0x0000005d442a7210 */ /* 0x000fe20007fbe0ff */
[----:B------:R-:W-:Y:S01]  /*5d1a0*/  IMAD.WIDE.U32 R90, R19, 0xf5138f, RZ ;  /* 0x00f5138f135a7825 */ /* 0x000fe200078e00ff */
[----:B------:R-:W-:-:S03]  /*5d1b0*/  IADD3.X R20, P1, PT, R49, R20, RZ, P1, !PT ;  /* 0x0000001431147210 */ /* 0x000fc60000f3e4ff */
[----:B------:R-:W-:Y:S02]  /*5d1c0*/  IMAD.IADD R21, R21, 0x1, R28 ;  /* 0x0000000115157824 */ /* 0x000fe400078e021c */
[----:B------:R-:W-:Y:S02]  /*5d1d0*/  IMAD.MOV.U32 R28, RZ, RZ, R69 ;  /* 0x000000ffff1c7224 */ /* 0x000fe400078e0045 */
[----:B------:R-:W-:Y:S01]  /*5d1e0*/  IMAD.WIDE.U32 R40, R72, 0xf5138f, RZ ;  /* 0x00f5138f48287825 */ /* 0x000fe200078e00ff */
[----:B------:R-:W-:-:S03]  /*5d1f0*/  IADD3.X R21, P1, PT, R108, R21, RZ, P1, !PT ;  /* 0x000000156c157210 */ /* 0x000fc60000f3e4ff */
[----:B------:R-:W-:-:S04]  /*5d200*/  IMAD.WIDE.U32.X R28, R19, 0x1ef3622f, R28, P5 ;  /* 0x1ef3622f131c7825 */ /* 0x000fc800028e041c */
[----:B------:R-:W-:-:S04]  /*5d210*/  IMAD.WIDE.U32 R90, P5, R72, 0x1a22d9f3, R90 ;  /* 0x1a22d9f3485a7825 */ /* 0x000fc800078a005a */
[----:B------:R-:W-:-:S04]  /*5d220*/  IMAD.WIDE.U32 R88, R19, 0x6ca1493b, RZ ;  /* 0x6ca1493b13587825 */ /* 0x000fc800078e00ff */
[----:B------:R-:W-:Y:S01]  /*5d230*/  IMAD.X R69, RZ, RZ, RZ, P2 ;  /* 0x000000ffff457224 */ /* 0x000fe200010e06ff */
[----:B------:R-:W-:Y:S01]  /*5d240*/  IADD3 R41, P2, PT, R90, R41, RZ ;  /* 0x000000295a297210 */ /* 0x000fe20007f5e0ff */
[----:B------:R-:W-:Y:S02]  /*5d250*/  IMAD.X R71, RZ, RZ, RZ, P5 ;  /* 0x000000ffff477224 */ /* 0x000fe400028e06ff */
[----:B------:R-:W-:-:S04]  /*5d260*/  IMAD.WIDE.U32 R88, P5, R72, -0x39c4fa40, R88 ;  /* 0xc63b05c048587825 */ /* 0x000fc800078a0058 */
        /* <DEDUP_REMOVED lines=8> */
[----:B------:R-:W-:Y:S02]  /*5d2f0*/  IMAD.MOV.U32 R128, RZ, RZ, R89 ;  /* 0x000000ffff807224 */ /* 0x000fe400078e0059 */
[----:B------:R-:W-:Y:S01]  /*5d300*/  IMAD.IADD R73, R101, 0x1, R22 ;  /* 0x0000000165497824 */ /* 0x000fe200078e0216 */
[----:B------:R-:W-:Y:S01]  /*5d310*/  IADD3.X R101, P2, PT, R65, R32, RZ, P2, !PT ;  /* 0x0000002041657210 */ /* 0x000fe2000175e4ff */
[----:B------:R-:W-:-:S03]  /*5d320*/  IMAD.WIDE.U32.X R104, R19, -0x39c4fa40, R128, P5 ;  /* 0xc63b05c013687825 */ /* 0x000fc600028e0480 */
        /* <DEDUP_REMOVED lines=13> */
[----:B------:R-:W-:Y:S01]  /*5d400*/  SHF.L.W.U32.HI R25, R25, 0x1, R106 ;  /* 0x0000000119197819 */ /* 0x000fe20000010e6a */
[----:B------:R-:W-:Y:S01]  /*5d410*/  IMAD.WIDE.U32 R34, R78, 0xf5138f, R34 ;  /* 0x00f5138f4e227825 */ /* 0x000fe200078e0022 */
[----:B------:R-:W-:-:S03]  /*5d420*/  IADD3 RZ, P5, PT, R100, R96, RZ ;  /* 0x0000006064ff7210 */ /* 0x000fc60007fbe0ff */
[----:B------:R-:W-:Y:S01]  /*5d430*/  IMAD.X R45, RZ, RZ, RZ, P1 ;  /* 0x000000ffff2d7224 */ /* 0x000fe200008e06ff */
[----:B------:R-:W-:Y:S01]  /*5d440*/  IADD3 RZ, P1, PT, R20, R98, RZ ;  /* 0x0000006214ff7210 */ /* 0x000fe20007f3e0ff */
[----:B------:R-:W-:Y:S01]  /*5d450*/  IMAD.X R65, RZ, RZ, RZ, P2 ;  /* 0x000000ffff417224 */ /* 0x000fe200010e06ff */
[----:B------:R-:W-:Y:S01]  /*5d460*/  IADD3.X RZ, P5, PT, R101, R17, RZ, P5, !PT ;  /* 0x0000001165ff7210 */ /* 0x000fe20002fbe4ff */
[----:B------:R-:W-:Y:S01]  /*5d470*/  IMAD.WIDE.U32 R32, R72, 0x30000000, R20 ;  /* 0x3000000048207825 */ /* 0x000fe200078e0014 */
[----:B------:R-:W-:Y:S02]  /*5d480*/  IADD3.X RZ, P1, PT, R21, R39, RZ, P1, !PT ;  /* 0x0000002715ff7210 */ /* 0x000fe40000f3e4ff */
[----:B------:R-:W-:Y:S01]  /*5d490*/  IADD3.X R39, P2, PT, R25, R94, RZ, P3, !PT ;  /* 0x0000005e19277210 */ /* 0x000fe20001f5e4ff */
[----:B------:R-:W-:Y:S01]  /*5d4a0*/  IMAD.IADD R25, R35, 0x1, R44 ;  /* 0x0000000123197824 */ /* 0x000fe200078e022c */
[----:B------:R-:W-:Y:S01]  /*5d4b0*/  IADD3.X R35, P1, PT, R19, R86, RZ, P1, !PT ;  /* 0x0000005613237210 */ /* 0x000fe20000f3e4ff */
[----:B------:R-:W-:-:S03]  /*5d4c0*/  IMAD.WIDE.U32 R100, R78, 0x6ca1493b, R100 ;  /* 0x6ca1493b4e647825 */ /* 0x000fc600078e0064 */
[----:B------:R-:W-:Y:S01]  /*5d4d0*/  IADD3.X R86, P3, PT, R45, R87, RZ, P1, !PT ;  /* 0x000000572d567210 */ /* 0x000fe20000f7e4ff */
[----:B------:R-:W-:Y:S01]  /*5d4e0*/  IMAD.IADD R85, R33, 0x1, R84 ;  /* 0x0000000121557824 */ /* 0x000fe200078e0254 */
[----:B------:R-:W-:Y:S01]  /*5d4f0*/  IADD3.X R20, P1, PT, R49, R50, RZ, P5, !PT ;  /* 0x0000003231147210 */ /* 0x000fe20002f3e4ff */
[----:B------:R-:W-:Y:S02]  /*5d500*/  IMAD.IADD R77, R101, 0x1, R26 ;  /* 0x00000001654d7824 */ /* 0x000fe400078e021a */
[----:B------:R-:W-:Y:S01]  /*5d510*/  IMAD R17, R32, -0x7af74001, -R85 ;  /* 0x8508bfff20117824 */ /* 0x000fe200078e0a55 */
[----:B------:R-:W-:Y:S01]  /*5d520*/  IADD3.X R50, P1, PT, R65, R51, RZ, P1, !PT ;  /* 0x0000003341327210 */ /* 0x000fe20000f3e4ff */
[----:B------:R-:W-:Y:S01]  /*5d530*/  IMAD.WIDE.U32 R74, R56, R55, R74 ;  /* 0x00000037384a7225 */ /* 0x000fe200078e004a */
[----:B------:R-:W-:Y:S02]  /*5d540*/  IADD3.X R65, P5, PT, RZ, RZ, RZ, P0, !PT ;  /* 0x000000ffff417210 */ /* 0x000fe400007be4ff */
[----:B------:R-:W-:Y:S01]  /*5d550*/  IADD3.X R26, P1, PT, R20, R27, RZ, P1, !PT ;  /* 0x0000001b141a7210 */ /* 0x000fe20000f3e4ff */
[----:B------:R-:W-:Y:S01]  /*5d560*/  IMAD.WIDE.U32 R20, R32, -0x1, RZ ;  /* 0xffffffff20147825 */ /* 0x000fe200078e00ff */
[----:B------:R-:W-:-:S03]  /*5d570*/  IADD3.X R34, P0, PT, R35, R34, RZ, P3, !PT ;  /* 0x0000002223227210 */ /* 0x000fc60001f1e4ff */
        /* <DEDUP_REMOVED lines=9> */
[----:B------:R-:W-:Y:S01]  /*5d610*/  IMAD.IADD R73, R75, 0x1, R24 ;  /* 0x000000014b497824 */ /* 0x000fe200078e0218 */
[----:B------:R-:W-:Y:S01]  /*5d620*/  IADD3.X R89, PT, PT, RZ, RZ, RZ, P0, !PT ;  /* 0x000000ffff597210 */ /* 0x000fe200007fe4ff */
[----:B------:R-:W-:Y:S01]  /*5d630*/  IMAD.WIDE.U32 R44, R20, 0x1, RZ ;  /* 0x00000001142c7825 */ /* 0x000fe200078e00ff */
[----:B------:R-:W-:-:S02]  /*5d640*/  IADD3 RZ, P0, PT, R26, R76, RZ ;  /* 0x0000004c1aff7210 */ /* 0x000fc40007f1e0ff */
[----:B------:R-:W-:Y:S01]  /*5d650*/  SHF.L.W.U32.HI R75, R74, 0x1, R73 ;  /* 0x000000014a4b7819 */ /* 0x000fe20000010e49 */
[----:B------:R-:W-:Y:S01]  /*5d660*/  IMAD.WIDE.U32 R50, P5, R20, -0x7af74000, R50 ;  /* 0x8508c00014327825 */ /* 0x000fe200078a0032 */
[----:B------:R-:W-:Y:S02]  /*5d670*/  IADD3.X RZ, P0, PT, R27, R18, RZ, P0, !PT ;  /* 0x000000121bff7210 */ /* 0x000fe4000071e4ff */
[----:B------:R-:W-:Y:S01]  /*5d680*/  IADD3 RZ, P3, PT, R34, R92, RZ ;  /* 0x0000005c22ff7210 */ /* 0x000fe20007f7e0ff */
[----:B------:R-:W-:Y:S01]  /*5d690*/  IMAD.X R19, RZ, RZ, RZ, P5 ;  /* 0x000000ffff137224 */ /* 0x000fe200028e06ff */
[----:B------:R-:W-:Y:S01]  /*5d6a0*/  IADD3 R74, P5, PT, R45, R50, RZ ;  /* 0x000000322d4a7210 */ /* 0x000fe20007fbe0ff */
[----:B------:R-:W-:Y:S01]  /*5d6b0*/  IMAD.WIDE.U32 R24, R21, 0x30000000, RZ ;  /* 0x3000000015187825 */ /* 0x000fe200078e00ff */
[----:B------:R-:W-:Y:S02]  /*5d6c0*/  SHF.L.W.U32.HI R107, R106, 0x1, R103 ;  /* 0x000000016a6b7819 */ /* 0x000fe40000010e67 */
[----:B------:R-:W-:Y:S01]  /*5d6d0*/  IADD3.X RZ, P3, PT, R35, R42, RZ, P3, !PT ;  /* 0x0000002a23ff7210 */ /* 0x000fe20001f7e4ff */
[----:B------:R-:W-:Y:S01]  /*5d6e0*/  IMAD.MOV.U32 R18, RZ, RZ, R51 ;  /* 0x000000ffff127224 */ /* 0x000fe200078e0033 */
[----:B------:R-:W-:Y:S01]  /*5d6f0*/  IADD3.X R94, P2, PT, R107, R95, RZ, P2, !PT ;  /* 0x0000005f6b5e7210 */ /* 0x000fe2000175e4ff */
[----:B------:R-:W-:Y:S01]  /*5d700*/  IMAD.WIDE.U32 R78, R78, 0x17c510ea, R26 ;  /* 0x17c510ea4e4e7825 */ /* 0x000fe200078e001a */
[----:B------:R-:W-:-:S02]  /*5d710*/  IADD3.X R101, P3, PT, R101, R28, RZ, P3, !PT ;  /* 0x0000001c65657210 */ /* 0x000fc40001f7e4ff */
[----:B------:R-:W-:Y:S01]  /*5d720*/  IADD3.X R36, P2, PT, R17, R36, RZ, P2, !PT ;  /* 0x0000002411247210 */ /* 0x000fe2000175e4ff */
[----:B------:R-:W-:Y:S01]  /*5d730*/  IMAD.WIDE.U32.X R18, R21, -0x7af74000, R18, P5 ;  /* 0x8508c00015127825 */ /* 0x000fe200028e0412 */
[----:B------:R-:W-:-:S03]  /*5d740*/  IADD3.X R86, P0, PT, R87, R80, RZ, P0, !PT ;  /* 0x0000005057567210 */ /* 0x000fc6000071e4ff */
[----:B------:R-:W-:Y:S01]  /*5d750*/  IMAD.WIDE.U32 R26, R20, 0x30000000, RZ ;  /* 0x30000000141a7825 */ /* 0x000fe200078e00ff */
[----:B------:R-:W-:-:S03]  /*5d760*/  IADD3.X R92, P0, PT, R89, R81, RZ, P0, !PT ;  /* 0x00000051595c7210 */ /* 0x000fc6000071e4ff */
[----:B------:R-:W-:Y:S01]  /*5d770*/  IMAD.WIDE.U32 R24, P5, R20, 0x170b5d44, R24 ;  /* 0x170b5d4414187825 */ /* 0x000fe200078a0018 */
[----:B------:R-:W-:-:S03]  /*5d780*/  IADD3.X R86, P0, PT, R86, R65, RZ, P0, !PT ;  /* 0x0000004156567210 */ /* 0x000fc6000071e4ff */
[----:B------:R-:W-:Y:S01]  /*5d790*/  IMAD.X R69, RZ, RZ, RZ, P1 ;  /* 0x000000ffff457224 */ /* 0x000fe200008e06ff */
[----:B------:R-:W-:Y:S01]  /*5d7a0*/  IADD3 RZ, P1, PT, R32, R44, RZ ;  /* 0x0000002c20ff7210 */ /* 0x000fe20007f3e0ff */
[----:B------:R-:W-:Y:S01]  /*5d7b0*/  IMAD.X R33, RZ, RZ, RZ, P5 ;  /* 0x000000ffff217224 */ /* 0x000fe200028e06ff */
[----:B------:R-:W-:Y:S01]  /*5d7c0*/  IADD3 R83, P5, PT, R24, R27, RZ ;  /* 0x0000001b18537210 */ /* 0x000fe20007fbe0ff */
[----:B------:R-:W-:Y:S01]  /*5d7d0*/  IMAD.WIDE.U32 R44, R21, -0x45f6b800, RZ ;  /* 0xba094800152c7825 */ /* 0x000fe200078e00ff */
[----:B------:R-:W-:Y:S02]  /*5d7e0*/  IADD3.X R42, P3, PT, R69, R29, RZ, P3, !PT ;  /* 0x0000001d452a7210 */ /* 0x000fe40001f7e4ff */
[----:B------:R-:W-:Y:S01]  /*5d7f0*/  IADD3.X R27, P2, PT, R75, R16, RZ, P2, !PT ;  /* 0x000000104b1b7210 */ /* 0x000fe2000175e4ff */
[----:B------:R-:W-:Y:S01]  /*5d800*/  IMAD.MOV.U32 R32, RZ, RZ, R25 ;  /* 0x000000ffff207224 */ /* 0x000fe200078e0019 */
[----:B------:R-:W-:Y:S01]  /*5d810*/  IADD3.X R100, P3, PT, R101, R100, RZ, P3, !PT ;  /* 0x0000006465647210 */ /* 0x000fe20001f7e4ff */
[----:B------:R-:W-:Y:S01]  /*5d820*/  IMAD.WIDE.U32 R28, R20, -0x45f6b800, RZ ;  /* 0xba094800141c7825 */ /* 0x000fe200078e00ff */
[----:B------:R-:W-:-:S02]  /*5d830*/  IADD3.X RZ, P1, PT, R85, R74, RZ, P1, !PT ;  /* 0x0000004a55ff7210 */ /* 0x000fc40000f3e4ff */
[----:B------:R-:W-:Y:S01]  /*5d840*/  IADD3.X R101, P3, PT, R42, R77, RZ, P3, !PT ;  /* 0x0000004d2a657210 */ /* 0x000fe20001f7e4ff */
[----:B------:R-:W-:Y:S01]  /*5d850*/  IMAD.WIDE.U32.X R32, R21, 0x170b5d44, R32, P5 ;  /* 0x170b5d4415207825 */ /* 0x000fe200028e0420 */
[----:B------:R-:W-:-:S03]  /*5d860*/  IADD3.X R25, P1, PT, RZ, R18, RZ, P1, !PT ;  /* 0x00000012ff197210 */ /* 0x000fc60000f3e4ff */
[----:B------:R-:W-:-:S04]  /*5d870*/  IMAD.WIDE.U32 R16, P5, R20, 0x1ef3622f, R44 ;  /* 0x1ef3622f14107825 */ /* 0x000fc800078a002c */
[----:B------:R-:W-:-:S04]  /*5d880*/  IMAD.WIDE.U32 R34, R72, -0x45f6b800, R34 ;  /* 0xba09480048227825 */ /* 0x000fc800078e0022 */
[----:B------:R-:W-:Y:S01]  /*5d890*/  IMAD.X R69, RZ, RZ, RZ, P5 ;  /* 0x000000ffff457224 */ /* 0x000fe200028e06ff */
[----:B------:R-:W-:Y:S01]  /*5d8a0*/  IADD3 R29, P5, PT, R16, R29, RZ ;  /* 0x0000001d101d7210 */ /* 0x000fe20007fbe0ff */
[----:B------:R-:W-:Y:S02]  /*5d8b0*/  IMAD.IADD R35, R35, 0x1, R68 ;  /* 0x0000000123237824 */ /* 0x000fe400078e0244 */
[----:B------:R-:W-:-:S04]  /*5d8c0*/  IMAD.WIDE.U32 R44, R21, 0xf5138f, RZ ;  /* 0x00f5138f152c7825 */ /* 0x000fc800078e00ff */
[----:B------:R-:W-:Y:S01]  /*5d8d0*/  IMAD.MOV.U32 R68, RZ, RZ, R17 ;  /* 0x000000ffff447224 */ /* 0x000fe200078e0011 */
[----:B------:R-:W-:Y:S01]  /*5d8e0*/  IADD3.X R17, P3, PT, RZ, RZ, RZ, P3, !PT ;  /* 0x000000ffff117210 */ /* 0x000fe20001f7e4ff */
[----:B------:R-:W-:-:S04]  /*5d8f0*/  IMAD.WIDE.U32 R50, R20, 0xf5138f, RZ ;  /* 0x00f5138f14327825 */ /* 0x000fc800078e00ff */
[----:B------:R-:W-:-:S04]  /*5d900*/  IMAD.WIDE.U32.X R68, R21, 0x1ef3622f, R68, P5 ;  /* 0x1ef3622f15447825 */ /* 0x000fc800028e0444 */
[----:B------:R-:W-:-:S04]  /*5d910*/  IMAD.WIDE.U32 R44, P5, R20, 0x1a22d9f3, R44 ;  /* 0x1a22d9f3142c7825 */ /* 0x000fc800078a002c */
[----:B------:R-:W-:Y:S01]  /*5d920*/  IMAD.X R87, RZ, RZ, RZ, P3 ;  /* 0x000000ffff577224 */ /* 0x000fe200018e06ff */
[----:B------:R-:W-:Y:S01]  /*5d930*/  IADD3 R42, P3, PT, R44, R51, RZ ;  /* 0x000000332c2a7210 */ /* 0x000fe20007f7e0ff */
[----:B------:R-:W-:-:S04]  /*5d940*/  IMAD.WIDE.U32 R76, R21, 0x6ca1493b, RZ ;  /* 0x6ca1493b154c7825 */ /* 0x000fc800078e00ff */
[----:B------:R-:W-:Y:S01]  /*5d950*/  IMAD.X R75, RZ, RZ, RZ, P5 ;  /* 0x000000ffff4b7224 */ /* 0x000fe200028e06ff */
[----:B------:R-:W-:Y:S01]  /*5d960*/  IADD3 RZ, P5, PT, R100, R40, RZ ;  /* 0x0000002864ff7210 */ /* 0x000fe20007fbe0ff */
[----:B------:R-:W-:Y:S02]  /*5d970*/  IMAD.MOV.U32 R74, RZ, RZ, R45 ;  /* 0x000000ffff4a7224 */ /* 0x000fe400078e002d */
[----:B------:R-:W-:Y:S01]  /*5d980*/  IMAD.WIDE.U32 R80, R20, 0x6ca1493b, RZ ;  /* 0x6ca1493b14507825 */ /* 0x000fe200078e00ff */
[----:B------:R-:W-:-:S03]  /*5d990*/  IADD3.X RZ, P5, PT, R101, R41, RZ, P5, !PT ;  /* 0x0000002965ff7210 */ /* 0x000fc60002fbe4ff */
[----:B------:R-:W-:-:S04]  /*5d9a0*/  IMAD.WIDE.U32.X R74, R21, 0x1a22d9f3, R74, P3 ;  /* 0x1a22d9f3154a7825 */ /* 0x000fc800018e044a */
[----:B------:R-:W-:-:S04]  /*5d9b0*/  IMAD.WIDE.U32 R76, P3, R20, -0x39c4fa40, R76 ;  /* 0xc63b05c0144c7825 */ /* 0x000fc8000786004c */
[----:B------:R-:W-:Y:S01]  /*5d9c0*/  IMAD.MOV.U32 R40, RZ, RZ, R77 ;  /* 0x000000ffff287224 */ /* 0x000fe200078e004d */
[----:B------:R-:W-:Y:S01]  /*5d9d0*/  IADD3.X R41, PT, PT, RZ, RZ, RZ, P3, !PT ;  /* 0x000000ffff297210 */ /* 0x000fe20001ffe4ff */
[----:B------:R-:W-:Y:S01]  /*5d9e0*/  IMAD.WIDE.U32 R84, R21, 0x17c510ea, RZ ;  /* 0x17c510ea15547825 */ /* 0x000fe200078e00ff */
[----:B------:R-:W-:Y:S02]  /*5d9f0*/  IADD3 R45, P3, PT, R76, R81, RZ ;  /* 0x000000514c2d7210 */ /* 0x000fe40007f7e0ff */
[----:B------:R-:W-:Y:S01]  /*5da00*/  IADD3.X R81, P0, PT, R92, R49, RZ, P0, !PT ;  /* 0x000000315c517210 */ /* 0x000fe2000071e4ff */
[----:B------:R-:W-:-:S04]  /*5da10*/  IMAD.WIDE.U32 R46, R54, R55, R46 ;  /* 0x00000037362e7225 */ /* 0x000fc800078e002e */
[----:B------:R-:W-:Y:S01]  /*5da20*/  IMAD.IADD R51, R79, 0x1, R48 ;  /* 0x000000014f337824 */ /* 0x000fe200078e0230 */
[----:B------:R-:W-:Y:S01]  /*5da30*/  IADD3.X R48, P1, PT, RZ, R19, RZ, P1, !PT ;  /* 0x00000013ff307210 */ /* 0x000fe20000f3e4ff */
[----:B------:R-:W-:Y:S01]  /*5da40*/  IMAD.WIDE.U32.X R40, R21, -0x39c4fa40, R40, P3 ;  /* 0xc63b05c015287825 */ /* 0x000fe200018e0428 */
[----:B------:R-:W-:Y:S02]  /*5da50*/  IADD3.X R79, P3, PT, R17, R70, RZ, P5, !PT ;  /* 0x00000046114f7210 */ /* 0x000fe40002f7e4ff */
[----:B------:R-:W-:Y:S01]  /*5da60*/  IADD3.X R34, P1, PT, R25, R34, RZ, P1, !PT ;  /* 0x0000002219227210 */ /* 0x000fe20000f3e4ff */
[----:B------:R-:W-:Y:S01]  /*5da70*/  IMAD.IADD R38, R47, 0x1, R38 ;  /* 0x000000012f267824 */ /* 0x000fe200078e0226 */
[----:B------:R-:W-:Y:S01]  /*5da80*/  IADD3.X R70, P3, PT, R87, R71, RZ, P3, !PT ;  /* 0x0000004757467210 */ /* 0x000fe20001f7e4ff */
[----:B------:R-:W-:Y:S01]  /*5da90*/  IMAD.WIDE.U32 R18, R20, 0x17c510ea, RZ ;  /* 0x17c510ea14127825 */ /* 0x000fe200078e00ff */
[----:B------:R-:W-:Y:S02]  /*5daa0*/  SHF.L.W.U32.HI R73, R73, 0x1, R46 ;  /* 0x0000000149497819 */ /* 0x000fe40000010e2e */
[----:B------:R-:W-:Y:S01]  /*5dab0*/  SHF.L.W.U32.HI R17, R46, 0x1, R38 ;  /* 0x000000012e117819 */ /* 0x000fe20000010e26 */
[----:B------:R-:W-:Y:S01]  /*5dac0*/  IMAD.WIDE.U32 R84, P5, R20, 0x1ae3a46, R84 ;  /* 0x01ae3a4614547825 */ /* 0x000fe200078a0054 */
[----:B------:R-:W-:-:S02]  /*5dad0*/  IADD3.X R78, P3, PT, R79, R78, RZ, P3, !PT ;  /* 0x0000004e4f4e7210 */ /* 0x000fc40001f7e4ff */
[----:B------:R-:W-:Y:S01]  /*5dae0*/  IADD3.X R35, P1, PT, R48, R35, RZ, P1, !PT ;  /* 0x0000002330237210 */ /* 0x000fe20000f3e4ff */
[----:B------:R-:W-:Y:S01]  /*5daf0*/  IMAD.X R47, RZ, RZ, RZ, P5 ;  /* 0x000000ffff2f7224 */ /* 0x000fe200028e06ff */
[----:B------:R-:W-:Y:S01]  /*5db00*/  IADD3 R19, P5, PT, R84, R19, RZ ;  /* 0x0000001354137210 */ /* 0x000fe20007fbe0ff */
[----:B------:R-:W-:Y:S01]  /*5db10*/  IMAD.MOV.U32 R46, RZ, RZ, R85 ;  /* 0x000000ffff2e7224 */ /* 0x000fe200078e0055 */
[----:B------:R-:W-:Y:S01]  /*5db20*/  IADD3.X R79, P3, PT, R70, R51, RZ, P3, !PT ;  /* 0x00000033464f7210 */ /* 0x000fe20001f7e4ff */
[----:B------:R-:W-:-:S03]  /*5db30*/  IMAD.WIDE.U32.X R66, R52, R52, R66, P4 ;  /* 0x0000003434427225 */ /* 0x000fc600020e0442 */
[----:B------:R-:W-:Y:S01]  /*5db40*/  IADD3.X R49, P4, PT, RZ, RZ, RZ, P3, !PT ;  /* 0x000000ffff317210 */ /* 0x000fe20001f9e4ff */
[----:B------:R-:W-:Y:S01]  /*5db50*/  IMAD.WIDE.U32.X R46, R21, 0x1ae3a46, R46, P5 ;  /* 0x01ae3a46152e7825 */ /* 0x000fe200028e042e */
[----:B------:R-:W-:Y:S02]  /*5db60*/  IADD3.X R21, P1, PT, RZ, RZ, RZ, P1, !PT ;  /* 0x000000ffff157210 */ /* 0x000fe40000f3e4ff */
[----:B------:R-:W-:Y:S01]  /*5db70*/  IADD3 RZ, P3, PT, R34, R26, RZ ;  /* 0x0000001a22ff7210 */ /* 0x000fe20007f7e0ff */
[----:B------:R-:W-:Y:S01]  /*5db80*/  IMAD.X R51, RZ, RZ, RZ, P4 ;  /* 0x000000ffff337224 */ /* 0x000fe200020e06ff */
[----:B------:R-:W-:Y:S01]  /*5db90*/  IADD3.X R65, P5, PT, R86, R39, RZ, P0, !PT ;  /* 0x0000002756417210 */ /* 0x000fe200007be4ff */
[----:B------:R-:W-:Y:S01]  /*5dba0*/  IMAD.X R25, RZ, RZ, RZ, P1 ;  /* 0x000000ffff197224 */ /* 0x000fe200008e06ff */
[----:B------:R-:W-:Y:S01]  /*5dbb0*/  IADD3 RZ, P1, PT, R78, R82, RZ ;  /* 0x000000524eff7210 */ /* 0x000fe20007f3e0ff */
[----:B------:R-:W-:Y:S01]  /*5dbc0*/  IMAD.WIDE.U32 R100, R72, 0xf5138f, R100 ;  /* 0x00f5138f48647825 */ /* 0x000fe200078e0064 */
[----:B------:R-:W-:-:S02]  /*5dbd0*/  IADD3.X RZ, P3, PT, R35, R83, RZ, P3, !PT ;  /* 0x0000005323ff7210 */ /* 0x000fc40001f7e4ff */
[----:B------:R-:W-:Y:S01]  /*5dbe0*/  IADD3.X RZ, P1, PT, R79, R37, RZ, P1, !PT ;  /* 0x000000254fff7210 */ /* 0x000fe20000f3e4ff */
[----:B------:R-:W-:Y:S01]  /*5dbf0*/  IMAD.WIDE.U32 R34, R20, 0x30000000, R34 ;  /* 0x3000000014227825 */ /* 0x000fe200078e0022 */
[----:B------:R-:W-:Y:S02]  /*5dc00*/  IADD3.X R21, P3, PT, R21, R32, RZ, P3, !PT ;  /* 0x0000002015157210 */ /* 0x000fe40001f7e4ff */
[----:B------:R-:W-:Y:S01]  /*5dc10*/  IADD3.X R48, P1, PT, R49, R104, RZ, P1, !PT ;  /* 0x0000006831307210 */ /* 0x000fe20000f3e4ff */
[----:B------:R-:W-:Y:S01]  /*5dc20*/  IMAD.IADD R39, R35, 0x1, R24 ;  /* 0x0000000123277824 */ /* 0x000fe200078e0218 */
[----:B------:R-:W-:Y:S01]  /*5dc30*/  IADD3.X R33, P3, PT, R25, R33, RZ, P3, !PT ;  /* 0x0000002119217210 */ /* 0x000fe20001f7e4ff */
[C---:B------:R-:W-:Y:S01]  /*5dc40*/  IMAD.WIDE.U32 R24, R34.reuse, -0x1, RZ ;  /* 0xffffffff22187825 */ /* 0x040fe200078e00ff */
[----:B------:R-:W-:Y:S02]  /*5dc50*/  IADD3.X R104, P1, PT, R51, R105, RZ, P1, !PT ;  /* 0x0000006933687210 */ /* 0x000fe40000f3e4ff */
[----:B------:R-:W-:Y:S01]  /*5dc60*/  IADD3.X R32, P4, PT, R21, R100, RZ, P3, !PT ;  /* 0x0000006415207210 */ /* 0x000fe20001f9e4ff */
[----:B------:R-:W-:Y:S01]  /*5dc70*/  IMAD.IADD R90, R101, 0x1, R90 ;  /* 0x00000001655a7824 */ /* 0x000fe200078e025a */
[----:B------:R-:W-:Y:S01]  /*5dc80*/  IADD3.X R81, P5, PT, R81, R94, RZ, P5, !PT ;  /* 0x0000005e51517210 */ /* 0x000fe20002fbe4ff */
[----:B------:R-:W-:Y:S01]  /*5dc90*/  IMAD R21, R34, -0x7af74001, -R39 ;  /* 0x8508bfff22157824 */ /* 0x000fe200078e0a27 */
[----:B------:R-:W-:Y:S01]  /*5dca0*/  IADD3.X R82, P3, PT, RZ, RZ, RZ, P0, !PT ;  /* 0x000000ffff527210 */ /* 0x000fe2000077e4ff */
[----:B------:R-:W-:Y:S01]  /*5dcb0*/  IMAD.WIDE.U32 R78, R72, 0x6ca1493b, R78 ;  /* 0x6ca1493b484e7825 */ /* 0x000fe200078e004e */
[----:B------:R-:W-:-:S02]  /*5dcc0*/  IADD3.X R48, P1, PT, R48, R65, RZ, P1, !PT ;  /* 0x0000004130307210 */ /* 0x000fc40000f3e4ff */
[----:B------:R-:W-:Y:S01]  /*5dcd0*/  IADD3.X R82, P5, PT, RZ, R82, RZ, P5, !PT ;  /* 0x00000052ff527210 */ /* 0x000fe20002fbe4ff */
[----:B------:R-:W-:Y:S01]  /*5dce0*/  IMAD.WIDE.U32 R70, R24, 0x1, RZ ;  /* 0x0000000118467825 */ /* 0x000fe200078e00ff */
[----:B------:R-:W-:Y:S02]  /*5dcf0*/  IADD3.X R33, P4, PT, R33, R90, RZ, P4, !PT ;  /* 0x0000005a21217210 */ /* 0x000fe4000279e4ff */
[----:B------:R-:W-:Y:S01]  /*5dd00*/  IADD3.X R49, P1, PT, R104, R81, RZ, P1, !PT ;  /* 0x0000005168317210 */ /* 0x000fe20000f3e4ff */
[----:B------:R-:W-:Y:S01]  /*5dd10*/  IMAD.IADD R21, R25, 0x1, R21 ;  /* 0x0000000119157824 */ /* 0x000fe200078e0215 */
[----:B------:R-:W-:Y:S01]  /*5dd20*/  IADD3 RZ, P0, PT, R32, R28, RZ ;  /* 0x0000001c20ff7210 */ /* 0x000fe20007f1e0ff */
[----:B------:R-:W-:Y:S01]  /*5dd30*/  IMAD.IADD R88, R79, 0x1, R88 ;  /* 0x000000014f587824 */ /* 0x000fe200078e0258 */
[----:B------:R-:W-:Y:S02]  /*5dd40*/  IADD3.X R77, PT, PT, RZ, RZ, RZ, P5, P3 ;  /* 0x000000ffff4d7210 */ /* 0x000fe40002fe64ff */
[----:B------:R-:W-:Y:S01]  /*5dd50*/  IADD3 RZ, P3, PT, R34, R70, RZ ;  /* 0x0000004622ff7210 */ /* 0x000fe20007f7e0ff */
[----:B------:R-:W-:Y:S01]  /*5dd60*/  IMAD.WIDE.U32 R34, R21, 0x1, RZ ;  /* 0x0000000115227825 */ /* 0x000fe200078e00ff */
[----:B------:R-:W-:-:S02]  /*5dd70*/  IADD3.X R79, P4, PT, RZ, RZ, RZ, P4, !PT ;  /* 0x000000ffff4f7210 */ /* 0x000fc4000279e4ff */
[----:B------:R-:W-:Y:S02]  /*5dd80*/  IADD3.X R51, P1, PT, RZ, RZ, RZ, P1, !PT ;  /* 0x000000ffff337210 */ /* 0x000fe40000f3e4ff */
[----:B------:R-:W-:Y:S01]  /*5dd90*/  IADD3.X RZ, P0, PT, R33, R29, RZ, P0, !PT ;  /* 0x0000001d21ff7210 */ /* 0x000fe2000071e4ff */
[----:B------:R-:W-:Y:S01]  /*5dda0*/  IMAD.X R25, RZ, RZ, RZ, P4 ;  /* 0x000000ffff197224 */ /* 0x000fe200020e06ff */
[----:B------:R-:W-:Y:S01]  /*5ddb0*/  IADD3 RZ, P4, PT, R48, R128, RZ ;  /* 0x0000008030ff7210 */ /* 0x000fe20007f9e0ff */
[----:B------:R-:W-:Y:S01]  /*5ddc0*/  IMAD.X R65, RZ, RZ, RZ, P1 ;  /* 0x000000ffff417224 */ /* 0x000fe200008e06ff */
[----:B------:R-:W-:Y:S01]  /*5ddd0*/  IADD3.X R79, P0, PT, R79, R68, RZ, P0, !PT ;  /* 0x000000444f4f7210 */ /* 0x000fe2000071e4ff */
[----:B------:R-:W-:Y:S01]  /*5dde0*/  IMAD.WIDE.U32 R34, P1, R24, -0x7af74000, R34 ;  /* 0x8508c00018227825 */ /* 0x000fe20007820022 */
[----:B------:R-:W-:Y:S02]  /*5ddf0*/  IADD3.X RZ, P4, PT, R49, R31, RZ, P4, !PT ;  /* 0x0000001f31ff7210 */ /* 0x000fe4000279e4ff */
[----:B------:R-:W-:Y:S01]  /*5de00*/  IADD3.X R25, P5, PT, R25, R69, RZ, P0, !PT ;  /* 0x0000004519197210 */ /* 0x000fe200007be4ff */
[----:B------:R-:W-:Y:S01]  /*5de10*/  IMAD.WIDE.U32 R68, R20, -0x45f6b800, R32 ;  /* 0xba09480014447825 */ /* 0x000fe200078e0020 */
[----:B------:R-:W-:-:S02]  /*5de20*/  IADD3 R70, P0, PT, R71, R34, RZ ;  /* 0x0000002247467210 */ /* 0x000fc40007f1e0ff */
[----:B------:R-:W-:Y:S01]  /*5de30*/  MOV R32, R35 ;  /* 0x0000002300207202 */ /* 0x000fe20000000f00 */
[----:B------:R-:W-:Y:S01]  /*5de40*/  IMAD.X R33, RZ, RZ, RZ, P1 ;  /* 0x000000ffff217224 */ /* 0x000fe200008e06ff */
[----:B------:R-:W-:Y:S01]  /*5de50*/  IADD3.X R78, P1, PT, R79, R78, RZ, P5, !PT ;  /* 0x0000004e4f4e7210 */ /* 0x000fe20002f3e4ff */
[----:B------:R-:W-:Y:S01]  /*5de60*/  IMAD.IADD R37, R69, 0x1, R16 ;  /* 0x0000000145257824 */ /* 0x000fe200078e0210 */
[----:B------:R-:W-:Y:S01]  /*5de70*/  IADD3.X RZ, P3, PT, R39, R70, RZ, P3, !PT ;  /* 0x0000004627ff7210 */ /* 0x000fe20001f7e4ff */
[----:B------:R-:W-:Y:S01]  /*5de80*/  IMAD.WIDE.U32.X R32, R21, -0x7af74000, R32, P0 ;  /* 0x8508c00015207825 */ /* 0x000fe200000e0420 */
[----:B------:R-:W-:Y:S02]  /*5de90*/  IADD3.X R79, P1, PT, R25, R88, RZ, P1, !PT ;  /* 0x00000058194f7210 */ /* 0x000fe40000f3e4ff */
[----:B------:R-:W-:Y:S01]  /*5dea0*/  IADD3 RZ, P0, PT, R78, R50, RZ ;  /* 0x000000324eff7210 */ /* 0x000fe20007f1e0ff */
[----:B------:R-:W-:Y:S01]  /*5deb0*/  IMAD.WIDE.U32 R34, R21, 0x30000000, RZ ;  /* 0x3000000015227825 */ /* 0x000fe200078e00ff */
[----:B------:R-:W-:-:S02]  /*5dec0*/  IADD3.X R69, P3, PT, RZ, R32, RZ, P3, !PT ;  /* 0x00000020ff457210 */ /* 0x000fc40001f7e4ff */
[----:B------:R-:W-:Y:S01]  /*5ded0*/  IADD3.X R25, P1, PT, RZ, RZ, RZ, P1, !PT ;  /* 0x000000ffff197210 */ /* 0x000fe20000f3e4ff */
[----:B------:R-:W-:Y:S01]  /*5dee0*/  IMAD.WIDE.U32 R28, R72, 0x17c510ea, R48 ;  /* 0x17c510ea481c7825 */ /* 0x000fe200078e0030 */
[----:B------:R-:W-:Y:S02]  /*5def0*/  IADD3.X R39, P4, PT, R51, R22, RZ, P4, !PT ;  /* 0x0000001633277210 */ /* 0x000fe4000279e4ff */
[----:B------:R-:W-:Y:S01]  /*5df00*/  IADD3.X RZ, P0, PT, R79, R42, RZ, P0, !PT ;  /* 0x0000002a4fff7210 */ /* 0x000fe2000071e4ff */
[----:B------:R-:W-:Y:S01]  /*5df10*/  IMAD.X R31, RZ, RZ, RZ, P1 ;  /* 0x000000ffff1f7224 */ /* 0x000fe200008e06ff */
        /* <DEDUP_REMOVED lines=10> */
[----:B------:R-:W-:Y:S01]  /*5dfc0*/  IADD3.X R69, P3, PT, R16, R37, RZ, P3, !PT ;  /* 0x0000002510457210 */ /* 0x000fe20001f7e4ff */
[----:B------:R-:W-:Y:S01]  /*5dfd0*/  IMAD.IADD R127, R29, 0x1, R126 ;  /* 0x000000011d7f7824 */ /* 0x000fe200078e027e */
[----:B------:R-:W-:Y:S01]  /*5dfe0*/  IADD3 RZ, P1, PT, R68, R32, RZ ;  /* 0x0000002044ff7210 */ /* 0x000fe20007f3e0ff */
[----:B------:R-:W-:Y:S01]  /*5dff0*/  IMAD.WIDE.U32.X R32, R21, 0x170b5d44, R34, P5 ;  /* 0x170b5d4415207825 */ /* 0x000fe200028e0422 */
[----:B------:R-:W-:Y:S02]  /*5e000*/  IADD3.X R37, P3, PT, RZ, RZ, RZ, P3, !PT ;  /* 0x000000ffff257210 */ /* 0x000fe40001f7e4ff */
[----:B------:R-:W-:Y:S01]  /*5e010*/  IADD3.X RZ, P1, PT, R69, R31, RZ, P1, !PT ;  /* 0x0000001f45ff7210 */ /* 0x000fe20000f3e4ff */
[----:B------:R-:W-:Y:S01]  /*5e020*/  IMAD.WIDE.U32 R78, R20, 0xf5138f, R78 ;  /* 0x00f5138f144e7825 */ /* 0x000fe200078e004e */
[----:B------:R-:W-:-:S02]  /*5e030*/  IADD3.X R39, P4, PT, R39, R82, RZ, P4, !PT ;  /* 0x0000005227277210 */ /* 0x000fc4000279e4ff */
[----:B------:R-:W-:Y:S01]  /*5e040*/  IADD3.X R28, P0, PT, R25, R28, RZ, P0, !PT ;  /* 0x0000001c191c7210 */ /* 0x000fe2000071e4ff */
[----:B------:R-:W-:Y:S01]  /*5e050*/  IMAD.X R23, RZ, RZ, RZ, P3 ;  /* 0x000000ffff177224 */ /* 0x000fe200018e06ff */
        /* <DEDUP_REMOVED lines=8> */
[----:B------:R-:W-:Y:S02]  /*5e0e0*/  IADD3.X R25, P0, PT, RZ, RZ, RZ, P0, !PT ;  /* 0x000000ffff197210 */ /* 0x000fe4000071e4ff */
[----:B------:R-:W-:Y:S02]  /*5e0f0*/  IADD3.X R36, P3, PT, R37, R78, RZ, P1, !PT ;  /* 0x0000004e25247210 */ /* 0x000fe40000f7e4ff */
[----:B------:R-:W-:Y:S01]  /*5e100*/  IADD3.X R65, P5, PT, R26, R27, RZ, P5, !PT ;  /* 0x0000001b1a417210 */ /* 0x000fe20002fbe4ff */
[----:B------:R-:W-:Y:S01]  /*5e110*/  IMAD.X R23, RZ, RZ, RZ, P0 ;  /* 0x000000ffff177224 */ /* 0x000fe200000e06ff */
[----:B------:R-:W-:Y:S01]  /*5e120*/  IADD3.X R37, P3, PT, R16, R31, RZ, P3, !PT ;  /* 0x0000001f10257210 */ /* 0x000fe20001f7e4ff */
[----:B------:R-:W-:Y:S01]  /*5e130*/  IMAD.WIDE.U32 R32, P0, R24, 0x1ef3622f, R34 ;  /* 0x1ef3622f18207825 */ /* 0x000fe20007800022 */
[----:B------:R-:W-:Y:S02]  /*5e140*/  IADD3 RZ, P1, PT, R28, R80, RZ ;  /* 0x000000501cff7210 */ /* 0x000fe40007f3e0ff */
[----:B------:R-:W-:Y:S01]  /*5e150*/  IADD3.X R77, P3, PT, RZ, RZ, RZ, P3, !PT ;  /* 0x000000ffff4d7210 */ /* 0x000fe20001f7e4ff */
[----:B------:R-:W-:Y:S01]  /*5e160*/  IMAD.WIDE.U32 R34, R24, -0x45f6b800, RZ ;  /* 0xba09480018227825 */ /* 0x000fe200078e00ff */
[----:B------:R-:W-:-:S02]  /*5e170*/  IADD3.X RZ, P1, PT, R29, R45, RZ, P1, !PT ;  /* 0x0000002d1dff7210 */ /* 0x000fc40000f3e4ff */
[----:B------:R-:W-:Y:S01]  /*5e180*/  IADD3.X R66, P2, PT, R73, R66, RZ, P2, !PT ;  /* 0x0000004249427210 */ /* 0x000fe2000175e4ff */
[----:B------:R-:W-:Y:S01]  /*5e190*/  IMAD.WIDE.U32 R26, R21, 0xf5138f, RZ ;  /* 0x00f5138f151a7825 */ /* 0x000fe200078e00ff */
[----:B------:R-:W-:-:S03]  /*5e1a0*/  IADD3.X R78, P1, PT, R25, R40, RZ, P1, !PT ;  /* 0x00000028194e7210 */ /* 0x000fc60000f3e4ff */
[----:B------:R-:W-:Y:S01]  /*5e1b0*/  IMAD.X R49, RZ, RZ, RZ, P0 ;  /* 0x000000ffff317224 */ /* 0x000fe200000e06ff */
[----:B------:R-:W-:Y:S01]  /*5e1c0*/  IADD3 R51, P0, PT, R32, R35, RZ ;  /* 0x0000002320337210 */ /* 0x000fe20007f1e0ff */
[----:B------:R-:W-:Y:S01]  /*5e1d0*/  IMAD.MOV.U32 R48, RZ, RZ, R33 ;  /* 0x000000ffff307224 */ /* 0x000fe200078e0021 */
[----:B------:R-:W-:Y:S01]  /*5e1e0*/  IADD3.X R16, P1, PT, R23, R41, RZ, P1, !PT ;  /* 0x0000002917107210 */ /* 0x000fe20000f3e4ff */
[----:B------:R-:W-:Y:S02]  /*5e1f0*/  IMAD.X R31, RZ, RZ, RZ, P3 ;  /* 0x000000ffff1f7224 */ /* 0x000fe400018e06ff */
[----:B------:R-:W-:Y:S01]  /*5e200*/  IMAD.WIDE.U32 R44, R24, 0xf5138f, RZ ;  /* 0x00f5138f182c7825 */ /* 0x000fe200078e00ff */
[----:B------:R-:W-:-:S03]  /*5e210*/  IADD3.X R78, P1, PT, R78, R39, RZ, P1, !PT ;  /* 0x000000274e4e7210 */ /* 0x000fc60000f3e4ff */
[----:B------:R-:W-:Y:S01]  /*5e220*/  IMAD.WIDE.U32 R26, P3, R24, 0x1a22d9f3, R26 ;  /* 0x1a22d9f3181a7825 */ /* 0x000fe2000786001a */
[----:B------:R-:W-:-:S03]  /*5e230*/  IADD3.X R79, P1, PT, R16, R65, RZ, P1, !PT ;  /* 0x00000041104f7210 */ /* 0x000fc60000f3e4ff */
        /* <DEDUP_REMOVED lines=8> */
[----:B------:R-:W-:-:S03]  /*5e2c0*/  IMAD.WIDE.U32 R50, R24, 0x6ca1493b, RZ ;  /* 0x6ca1493b18327825 */ /* 0x000fc600078e00ff */
[----:B------:R-:W-:Y:S01]  /*5e2d0*/  IADD3.X R31, P0, PT, R31, R49, RZ, P0, !PT ;  /* 0x000000311f1f7210 */ /* 0x000fe2000071e4ff */
[----:B------:R-:W-:-:S04]  /*5e2e0*/  IMAD.WIDE.U32.X R70, R21, 0x1a22d9f3, R70, P3 ;  /* 0x1a22d9f315467825 */ /* 0x000fc800018e0446 */
[----:B------:R-:W-:-:S04]  /*5e2f0*/  IMAD.WIDE.U32 R34, P3, R24, -0x39c4fa40, R34 ;  /* 0xc63b05c018227825 */ /* 0x000fc80007860022 */
[----:B------:R-:W-:Y:S01]  /*5e300*/  IMAD.WIDE.U32 R40, R20, 0x6ca1493b, R28 ;  /* 0x6ca1493b14287825 */ /* 0x000fe200078e001c */
[----:B------:R-:W-:Y:S02]  /*5e310*/  IADD3.X R75, PT, PT, RZ, RZ, RZ, P3, !PT ;  /* 0x000000ffff4b7210 */ /* 0x000fe40001ffe4ff */
[----:B------:R-:W-:Y:S01]  /*5e320*/  IADD3 R27, P3, PT, R34, R51, RZ ;  /* 0x00000033221b7210 */ /* 0x000fe20007f7e0ff */
[----:B------:R-:W-:Y:S02]  /*5e330*/  IMAD.IADD R33, R69, 0x1, R22 ;  /* 0x0000000145217824 */ /* 0x000fe400078e0216 */
[----:B------:R-:W-:-:S04]  /*5e340*/  IMAD.WIDE.U32 R28, R21, 0x17c510ea, RZ ;  /* 0x17c510ea151c7825 */ /* 0x000fc800078e00ff */
[----:B------:R-:W-:Y:S02]  /*5e350*/  IMAD.MOV.U32 R74, RZ, RZ, R35 ;  /* 0x000000ffff4a7224 */ /* 0x000fe400078e0023 */
[----:B------:R-:W-:-:S04]  /*5e360*/  IMAD.WIDE.U32 R22, R68, -0x1, RZ ;  /* 0xffffffff44167825 */ /* 0x000fc800078e00ff */
[----:B------:R-:W-:Y:S02]  /*5e370*/  IMAD R35, R68, -0x7af74001, -R33 ;  /* 0x8508bfff44237824 */ /* 0x000fe400078e0a21 */
[----:B------:R-:W-:-:S04]  /*5e380*/  IMAD.WIDE.U32.X R74, R21, -0x39c4fa40, R74, P3 ;  /* 0xc63b05c0154a7825 */ /* 0x000fc800018e044a */
[----:B------:R-:W-:-:S04]  /*5e390*/  IMAD.WIDE.U32 R28, P3, R24, 0x1ae3a46, R28 ;  /* 0x01ae3a46181c7825 */ /* 0x000fc8000786001c */
[----:B------:R-:W-:-:S04]  /*5e3a0*/  IMAD.WIDE.U32 R48, R24, 0x17c510ea, RZ ;  /* 0x17c510ea18307825 */ /* 0x000fc800078e00ff */
[----:B------:R-:W-:Y:S01]  /*5e3b0*/  IMAD.IADD R42, R41, 0x1, R76 ;  /* 0x00000001292a7824 */ /* 0x000fe200078e024c */
[----:B------:R-:W-:Y:S01]  /*5e3c0*/  IADD3.X R76, P0, PT, R77, R40, RZ, P0, !PT ;  /* 0x000000284d4c7210 */ /* 0x000fe2000071e4ff */
[----:B------:R-:W-:Y:S01]  /*5e3d0*/  IMAD.IADD R16, R23, 0x1, R35 ;  /* 0x0000000117107824 */ /* 0x000fe200078e0223 */
[----:B------:R-:W-:Y:S01]  /*5e3e0*/  IADD3.X R35, P1, PT, RZ, RZ, RZ, P1, !PT ;  /* 0x000000ffff237210 */ /* 0x000fe20000f3e4ff */
[----:B------:R-:W-:Y:S01]  /*5e3f0*/  IMAD.X R41, RZ, RZ, RZ, P3 ;  /* 0x000000ffff297224 */ /* 0x000fe200018e06ff */
[----:B------:R-:W-:Y:S01]  /*5e400*/  IADD3 R25, P3, PT, R28, R49, RZ ;  /* 0x000000311c197210 */ /* 0x000fe20007f7e0ff */
[----:B------:R-:W-:Y:S01]  /*5e410*/  IMAD.MOV.U32 R40, RZ, RZ, R29 ;  /* 0x000000ffff287224 */ /* 0x000fe200078e001d */
[----:B------:R-:W-:Y:S01]  /*5e420*/  IADD3.X R77, P0, PT, R31, R42, RZ, P0, !PT ;  /* 0x0000002a1f4d7210 */ /* 0x000fe2000071e4ff */
[----:B------:R-:W-:-:S03]  /*5e430*/  IMAD.WIDE.U32 R82, R16, 0x1, RZ ;  /* 0x0000000110527825 */ /* 0x000fc600078e00ff */
[----:B------:R-:W-:Y:S01]  /*5e440*/  IADD3.X R45, P0, PT, RZ, RZ, RZ, P0, !PT ;  /* 0x000000ffff2d7210 */ /* 0x000fe2000071e4ff */
[----:B------:R-:W-:Y:S01]  /*5e450*/  IMAD.WIDE.U32.X R40, R21, 0x1ae3a46, R40, P3 ;  /* 0x01ae3a4615287825 */ /* 0x000fe200018e0428 */
[----:B------:R-:W-:-:S03]  /*5e460*/  IADD3 RZ, P3, PT, R78, R18, RZ ;  /* 0x000000124eff7210 */ /* 0x000fc60007f7e0ff */
[----:B------:R-:W-:Y:S01]  /*5e470*/  IMAD.WIDE.U32 R80, R22, 0x1, RZ ;  /* 0x0000000116507825 */ /* 0x000fe200078e00ff */
[----:B------:R-:W-:-:S03]  /*5e480*/  IADD3.X RZ, P3, PT, R79, R19, RZ, P3, !PT ;  /* 0x000000134fff7210 */ /* 0x000fc60001f7e4ff */
[----:B------:R-:W-:Y:S01]  /*5e490*/  IMAD.X R21, RZ, RZ, RZ, P1 ;  /* 0x000000ffff157224 */ /* 0x000fe200008e06ff */
[----:B------:R-:W-:Y:S01]  /*5e4a0*/  IADD3.X R35, P3, PT, R35, R46, RZ, P3, !PT ;  /* 0x0000002e23237210 */ /* 0x000fe20001f7e4ff */
[----:B------:R-:W-:-:S03]  /*5e4b0*/  IMAD.WIDE.U32 R82, P1, R22, -0x7af74000, R82 ;  /* 0x8508c00016527825 */ /* 0x000fc60007820052 */
        /* <DEDUP_REMOVED lines=8> */
[----:B------:R-:W-:-:S03]  /*5e540*/  IADD3.X RZ, P0, PT, R33, R80, RZ, P0, !PT ;  /* 0x0000005021ff7210 */ /* 0x000fc6000071e4ff */
[----:B------:R-:W-:Y:S01]  /*5e550*/  IMAD.WIDE.U32.X R18, R16, -0x7af74000, R18, P1 ;  /* 0x8508c00010127825 */ /* 0x000fe200008e0412 */
[----:B------:R-:W-:-:S03]  /*5e560*/  IADD3 RZ, P1, PT, R76, R44, RZ ;  /* 0x0000002c4cff7210 */ /* 0x000fc60007f3e0ff */
[----:B------:R-:W-:Y:S01]  /*5e570*/  IMAD.IADD R42, R37, 0x1, R32 ;  /* 0x00000001252a7824 */ /* 0x000fe200078e0220 */
[----:B------:R-:W-:Y:S01]  /*5e580*/  IADD3.X RZ, P1, PT, R77, R85, RZ, P1, !PT ;  /* 0x000000554dff7210 */ /* 0x000fe20000f3e4ff */
[----:B------:R-:W-:Y:S01]  /*5e590*/  IMAD.WIDE.U32 R78, R20, 0x17c510ea, R78 ;  /* 0x17c510ea144e7825 */ /* 0x000fe200078e004e */
[----:B------:R-:W-:Y:S02]  /*5e5a0*/  IADD3.X R32, P4, PT, RZ, RZ, RZ, P4, !PT ;  /* 0x000000ffff207210 */ /* 0x000fe4000279e4ff */
[----:B------:R-:W-:Y:S01]  /*5e5b0*/  IADD3.X R23, P0, PT, RZ, R18, RZ, P0, !PT ;  /* 0x00000012ff177210 */ /* 0x000fe2000071e4ff */
[----:B------:R-:W-:Y:S01]  /*5e5c0*/  IMAD.WIDE.U32 R20, R16, 0x30000000, RZ ;  /* 0x3000000010147825 */ /* 0x000fe200078e00ff */
[----:B------:R-:W-:Y:S02]  /*5e5d0*/  IADD3.X R45, P1, PT, R45, R70, RZ, P1, !PT ;  /* 0x000000462d2d7210 */ /* 0x000fe40000f3e4ff */
[----:B------:R-:W-:Y:S01]  /*5e5e0*/  IADD3.X R32, P5, PT, RZ, R32, RZ, P5, !PT ;  /* 0x00000020ff207210 */ /* 0x000fe20002fbe4ff */
[----:B------:R-:W-:Y:S01]  /*5e5f0*/  IMAD.IADD R85, R79, 0x1, R84 ;  /* 0x000000014f557824 */ /* 0x000fe200078e0254 */
[----:B------:R-:W-:-:S02]  /*5e600*/  IADD3.X R29, P0, PT, RZ, R19, RZ, P0, !PT ;  /* 0x00000013ff1d7210 */ /* 0x000fc4000071e4ff */
[----:B------:R-:W-:Y:S02]  /*5e610*/  IADD3.X R70, P1, PT, R31, R71, RZ, P1, !PT ;  /* 0x000000471f467210 */ /* 0x000fe40000f3e4ff */
[----:B------:R-:W-:Y:S01]  /*5e620*/  IADD3.X R35, P3, PT, R35, R32, RZ, P3, !PT ;  /* 0x0000002023237210 */ /* 0x000fe20001f7e4ff */
[C---:B------:R-:W-:Y:S01]  /*5e630*/  IMAD.WIDE.U32 R32, R22.reuse, 0x30000000, RZ ;  /* 0x3000000016207825 */ /* 0x040fe200078e00ff */
[----:B------:R-:W-:Y:S02]  /*5e640*/  IADD3.X R31, PT, PT, RZ, RZ, RZ, P5, P4 ;  /* 0x000000ffff1f7210 */ /* 0x000fe40002fe84ff */
[----:B------:R-:W-:Y:S01]  /*5e650*/  IADD3.X R44, P1, PT, R45, R78, RZ, P1, !PT ;  /* 0x0000004e2d2c7210 */ /* 0x000fe20000f3e4ff */
[----:B------:R-:W-:Y:S01]  /*5e660*/  IMAD.WIDE.U32 R18, P4, R22, 0x170b5d44, R20 ;  /* 0x170b5d4416127825 */ /* 0x000fe20007880014 */
[----:B------:R-:W-:Y:S02]  /*5e670*/  IADD3.X R20, P0, PT, R23, R36, RZ, P0, !PT ;  /* 0x0000002417147210 */ /* 0x000fe4000071e4ff */
[----:B------:R-:W-:Y:S01]  /*5e680*/  IADD3.X R45, P1, PT, R70, R85, RZ, P1, !PT ;  /* 0x00000055462d7210 */ /* 0x000fe20000f3e4ff */
[----:B------:R-:W-:Y:S01]  /*5e690*/  IMAD.X R37, RZ, RZ, RZ, P4 ;  /* 0x000000ffff257224 */ /* 0x000fe200020e06ff */
[----:B------:R-:W-:Y:S01]  /*5e6a0*/  IADD3 R23, P5, PT, R18, R33, RZ ;  /* 0x0000002112177210 */ /* 0x000fe20007fbe0ff */
[----:B------:R-:W-:Y:S01]  /*5e6b0*/  IMAD.MOV.U32 R36, RZ, RZ, R19 ;  /* 0x000000ffff247224 */ /* 0x000fe200078e0013 */
[----:B------:R-:W-:-:S02]  /*5e6c0*/  IADD3 RZ, P4, PT, R20, R32, RZ ;  /* 0x0000002014ff7210 */ /* 0x000fc40007f9e0ff */
[----:B------:R-:W-:Y:S01]  /*5e6d0*/  IADD3.X R21, P0, PT, R29, R42, RZ, P0, !PT ;  /* 0x0000002a1d157210 */ /* 0x000fe2000071e4ff */
[----:B------:R-:W-:Y:S01]  /*5e6e0*/  IMAD.WIDE.U32.X R32, R16, 0x170b5d44, R36, P5 ;  /* 0x170b5d4410207825 */ /* 0x000fe200028e0424 */
[----:B------:R-:W-:Y:S02]  /*5e6f0*/  IADD3.X R31, P3, PT, R46, R31, RZ, P3, !PT ;  /* 0x0000001f2e1f7210 */ /* 0x000fe40001f7e4ff */
[----:B------:R-:W-:Y:S01]  /*5e700*/  IADD3.X RZ, P4, PT, R21, R23, RZ, P4, !PT ;  /* 0x0000001715ff7210 */ /* 0x000fe2000279e4ff */
[----:B------:R-:W-:Y:S01]  /*5e710*/  IMAD.WIDE.U32 R46, R16, -0x45f6b800, RZ ;  /* 0xba094800102e7825 */ /* 0x000fe200078e00ff */
[----:B------:R-:W-:Y:S02]  /*5e720*/  IADD3.X R23, P1, PT, RZ, RZ, RZ, P1, !PT ;  /* 0x000000ffff177210 */ /* 0x000fe40000f3e4ff */
[----:B------:R-:W-:Y:S01]  /*5e730*/  IADD3.X R17, P5, PT, RZ, RZ, RZ, P0, !PT ;  /* 0x000000ffff117210 */ /* 0x000fe200007be4ff */
[----:B------:R-:W-:Y:S01]  /*5e740*/  IMAD.WIDE.U32 R36, R24, 0xf5138f, R76 ;  /* 0x00f5138f18247825 */ /* 0x000fe200078e004c */
[----:B------:R-:W-:-:S02]  /*5e750*/  IADD3.X R29, PT, PT, RZ, RZ, RZ, P1, !PT ;  /* 0x000000ffff1d7210 */ /* 0x000fc40000ffe4ff */
[----:B------:R-:W-:Y:S01]  /*5e760*/  IADD3 RZ, P1, PT, R44, R50, RZ ;  /* 0x000000322cff7210 */ /* 0x000fe20007f3e0ff */
[----:B------:R-:W-:Y:S01]  /*5e770*/  IMAD.X R19, RZ, RZ, RZ, P5 ;  /* 0x000000ffff137224 */ /* 0x000fe200028e06ff */
[----:B------:R-:W-:Y:S01]  /*5e780*/  IADD3.X R17, P4, PT, R17, R32, RZ, P4, !PT ;  /* 0x0000002011117210 */ /* 0x000fe2000279e4ff */
[C---:B------:R-:W-:Y:S01]  /*5e790*/  IMAD.WIDE.U32 R50, R22.reuse, -0x45f6b800, RZ ;  /* 0xba09480016327825 */ /* 0x040fe200078e00ff */
[----:B------:R-:W-:Y:S02]  /*5e7a0*/  IADD3.X RZ, P5, PT, R45, R27, RZ, P1, !PT ;  /* 0x0000001b2dff7210 */ /* 0x000fe40000fbe4ff */
[----:B------:R-:W-:Y:S01]  /*5e7b0*/  IADD3.X R19, P1, PT, R19, R33, RZ, P4, !PT ;  /* 0x0000002113137210 */ /* 0x000fe2000273e4ff */
[----:B------:R-:W-:Y:S01]  /*5e7c0*/  IMAD.IADD R26, R37, 0x1, R26 ;  /* 0x00000001251a7824 */ /* 0x000fe200078e021a */
[----:B------:R-:W-:Y:S01]  /*5e7d0*/  IADD3.X R23, P4, PT, R23, R74, RZ, P5, !PT ;  /* 0x0000004a17177210 */ /* 0x000fe20002f9e4ff */
[----:B------:R-:W-:Y:S01]  /*5e7e0*/  IMAD.WIDE.U32 R32, P5, R22, 0x1ef3622f, R46 ;  /* 0x1ef3622f16207825 */ /* 0x000fe200078a002e */
[----:B------:R-:W-:-:S02]  /*5e7f0*/  IADD3.X R42, P0, PT, R35, R66, RZ, P3, !PT ;  /* 0x00000042232a7210 */ /* 0x000fc40001f1e4ff */
[----:B------:R-:W-:Y:S01]  /*5e800*/  IADD3.X R74, P4, PT, R29, R75, RZ, P4, !PT ;  /* 0x0000004b1d4a7210 */ /* 0x000fe2000279e4ff */
[----:B------:R-:W-:Y:S01]  /*5e810*/  IMAD.X R67, RZ, RZ, RZ, P5 ;  /* 0x000000ffff437224 */ /* 0x000fe200028e06ff */
[----:B------:R-:W-:Y:S01]  /*5e820*/  IADD3.X R36, P1, PT, R17, R36, RZ, P1, !PT ;  /* 0x0000002411247210 */ /* 0x000fe20000f3e4ff */
[----:B------:R-:W-:Y:S01]  /*5e830*/  IMAD.MOV.U32 R66, RZ, RZ, R33 ;  /* 0x000000ffff427224 */ /* 0x000fe200078e0021 */
[----:B------:R-:W-:Y:S01]  /*5e840*/  IADD3 R29, P5, PT, R32, R51, RZ ;  /* 0x00000033201d7210 */ /* 0x000fe20007fbe0ff */
[----:B------:R-:W-:Y:S01]  /*5e850*/  IMAD.WIDE.U32 R44, R24, 0x6ca1493b, R44 ;  /* 0x6ca1493b182c7825 */ /* 0x000fe200078e002c */
[----:B------:R-:W-:Y:S02]  /*5e860*/  IADD3.X R37, P1, PT, R19, R26, RZ, P1, !PT ;  /* 0x0000001a13257210 */ /* 0x000fe40000f3e4ff */
[----:B------:R-:W-:Y:S01]  /*5e870*/  IADD3.X R17, P0, PT, R31, R68, RZ, P0, !PT ;  /* 0x000000441f117210 */ /* 0x000fe2000071e4ff */
[----:B------:R-:W-:Y:S01]  /*5e880*/  IMAD.WIDE.U32.X R66, R16, 0x1ef3622f, R66, P5 ;  /* 0x1ef3622f10427825 */ /* 0x000fe200028e0442 */
[----:B------:R-:W-:-:S02]  /*5e890*/  IADD3.X R46, P4, PT, R23, R42, RZ, P4, !PT ;  /* 0x0000002a172e7210 */ /* 0x000fc4000279e4ff */
[----:B------:R-:W-:Y:S01]  /*5e8a0*/  IADD3 RZ, P5, PT, R36, R50, RZ ;  /* 0x0000003224ff7210 */ /* 0x000fe20007fbe0ff */
[----:B------:R-:W-:Y:S01]  /*5e8b0*/  IMAD.WIDE.U32 R26, R16, 0xf5138f, RZ ;  /* 0x00f5138f101a7825 */ /* 0x000fe200078e00ff */
[----:B------:R-:W-:Y:S02]  /*5e8c0*/  IADD3.X R35, P1, PT, RZ, RZ, RZ, P1, !PT ;  /* 0x000000ffff237210 */ /* 0x000fe40000f3e4ff */
[----:B------:R-:W-:Y:S01]  /*5e8d0*/  IADD3.X R47, P4, PT, R74, R17, RZ, P4, !PT ;  /* 0x000000114a2f7210 */ /* 0x000fe2000279e4ff */
[C---:B------:R-:W-:Y:S01]  /*5e8e0*/  IMAD.WIDE.U32 R50, R22.reuse, 0xf5138f, RZ ;  /* 0x00f5138f16327825 */ /* 0x040fe200078e00ff */
[----:B------:R-:W-:Y:S02]  /*5e8f0*/  IADD3.X RZ, P5, PT, R37, R29, RZ, P5, !PT ;  /* 0x0000001d25ff7210 */ /* 0x000fe40002fbe4ff */
[----:B------:R-:W-:Y:S01]  /*5e900*/  IADD3.X R19, P4, PT, RZ, RZ, RZ, P4, !PT ;  /* 0x000000ffff137210 */ /* 0x000fe2000279e4ff */
[----:B------:R-:W-:Y:S01]  /*5e910*/  IMAD.X R17, RZ, RZ, RZ, P1 ;  /* 0x000000ffff117224 */ /* 0x000fe200008e06ff */
[----:B------:R-:W-:Y:S01]  /*5e920*/  IADD3.X R35, P5, PT, R35, R66, RZ, P5, !PT ;  /* 0x0000004223237210 */ /* 0x000fe20002fbe4ff */
[----:B------:R-:W-:-:S03]  /*5e930*/  IMAD.WIDE.U32 R26, P1, R22, 0x1a22d9f3, R26 ;  /* 0x1a22d9f3161a7825 */ /* 0x000fc6000782001a */
[----:B------:R-:W-:Y:S01]  /*5e940*/  IADD3.X R66, P5, PT, R17, R67, RZ, P5, !PT ;  /* 0x0000004311427210 */ /* 0x000fe20002fbe4ff */
[----:B------:R-:W-:Y:S01]  /*5e950*/  IMAD.X R49, RZ, RZ, RZ, P1 ;  /* 0x000000ffff317224 */ /* 0x000fe200008e06ff */
[----:B------:R-:W-:Y:S01]  /*5e960*/  IADD3 RZ, P1, PT, R46, R48, RZ ;  /* 0x000000302eff7210 */ /* 0x000fe20007f3e0ff */
[----:B------:R-:W-:Y:S01]  /*5e970*/  IMAD.X R17, RZ, RZ, RZ, P4 ;  /* 0x000000ffff117224 */ /* 0x000fe200020e06ff */
[----:B------:R-:W-:Y:S01]  /*5e980*/  IADD3 R29, P4, PT, R26, R51, RZ ;  /* 0x000000331a1d7210 */ /* 0x000fe20007f9e0ff */
[----:B------:R-:W-:Y:S01]  /*5e990*/  IMAD.IADD R23, R45, 0x1, R34 ;  /* 0x000000012d177824 */ /* 0x000fe200078e0222 */
[----:B------:R-:W-:Y:S01]  /*5e9a0*/  IADD3.X R34, P5, PT, R35, R44, RZ, P5, !PT ;  /* 0x0000002c23227210 */ /* 0x000fe20002fbe4ff */
[----:B------:R-:W-:Y:S01]  /*5e9b0*/  IMAD.MOV.U32 R48, RZ, RZ, R27 ;  /* 0x000000ffff307224 */ /* 0x000fe200078e001b */
[----:B------:R-:W-:Y:S01]  /*5e9c0*/  IADD3.X RZ, P1, PT, R47, R25, RZ, P1, !PT ;  /* 0x000000192fff7210 */ /* 0x000fe20000f3e4ff */
[----:B------:R-:W-:Y:S01]  /*5e9d0*/  IMAD.WIDE.U32 R44, R53, R55, RZ ;  /* 0x00000037352c7225 */ /* 0x000fe200078e00ff */
[----:B------:R-:W-:-:S02]  /*5e9e0*/  IADD3.X R35, P5, PT, R66, R23, RZ, P5, !PT ;  /* 0x0000001742237210 */ /* 0x000fc40002fbe4ff */
[----:B------:R-:W-:Y:S01]  /*5e9f0*/  IADD3.X R27, P1, PT, R19, R40, RZ, P1, !PT ;  /* 0x00000028131b7210 */ /* 0x000fe20000f3e4ff */
[----:B------:R-:W-:Y:S01]  /*5ea00*/  IMAD.WIDE.U32.X R48, R16, 0x1a22d9f3, R48, P4 ;  /* 0x1a22d9f310307825 */ /* 0x000fe200020e0430 */
[----:B------:R-:W-:Y:S02]  /*5ea10*/  IADD3 RZ, P4, PT, R34, R50, RZ ;  /* 0x0000003222ff7210 */ /* 0x000fe40007f9e0ff */
[----:B------:R-:W-:Y:S01]  /*5ea20*/  IADD3.X R66, P3, PT, RZ, RZ, RZ, P3, !PT ;  /* 0x000000ffff427210 */ /* 0x000fe20001f7e4ff */
[----:B------:R-:W-:Y:S01]  /*5ea30*/  IMAD.WIDE.U32 R46, R24, 0x17c510ea, R46 ;  /* 0x17c510ea182e7825 */ /* 0x000fe200078e002e */
[----:B------:R-:W-:Y:S02]  /*5ea40*/  IADD3.X RZ, P4, PT, R35, R29, RZ, P4, !PT ;  /* 0x0000001d23ff7210 */ /* 0x000fe4000279e4ff */
[----:B------:R-:W-:Y:S01]  /*5ea50*/  IADD3.X R29, P5, PT, RZ, RZ, RZ, P5, !PT ;  /* 0x000000ffff1d7210 */ /* 0x000fe20002fbe4ff */
[----:B------:R-:W-:Y:S01]  /*5ea60*/  IMAD.WIDE.U32 R24, R16, 0x6ca1493b, RZ ;  /* 0x6ca1493b10187825 */ /* 0x000fe200078e00ff */
[----:B------:R-:W-:-:S02]  /*5ea70*/  IADD3.X R42, P1, PT, R17, R41, RZ, P1, !PT ;  /* 0x00000029112a7210 */ /* 0x000fc40000f3e4ff */
[----:B------:R-:W-:Y:S01]  /*5ea80*/  IADD3.X R29, P4, PT, R29, R48, RZ, P4, !PT ;  /* 0x000000301d1d7210 */ /* 0x000fe2000279e4ff */
[----:B------:R-:W-:Y:S01]  /*5ea90*/  IMAD.X R23, RZ, RZ, RZ, P5 ;  /* 0x000000ffff177224 */ /* 0x000fe200028e06ff */
[----:B------:R-:W-:Y:S01]  /*5eaa0*/  IADD3.X R66, P0, PT, RZ, R66, RZ, P0, !PT ;  /* 0x00000042ff427210 */ /* 0x000fe2000071e4ff */
[----:B------:R-:W-:Y:S01]  /*5eab0*/  IMAD.WIDE.U32 R44, P5, R55, R53, R44 ;  /* 0x00000035372c7225 */ /* 0x000fe200078a002c */
[----:B------:R-:W-:Y:S02]  /*5eac0*/  SHF.L.W.U32.HI R19, R38, 0x1, R15 ;  /* 0x0000000126137819 */ /* 0x000fe40000010e0f */
[----:B------:R-:W-:Y:S01]  /*5ead0*/  IADD3.X R23, P4, PT, R23, R49, RZ, P4, !PT ;  /* 0x0000003117177210 */ /* 0x000fe2000279e4ff */
[----:B------:R-:W-:Y:S01]  /*5eae0*/  IMAD.X R17, RZ, RZ, RZ, P5 ;  /* 0x000000ffff117224 */ /* 0x000fe200028e06ff */
[----:B------:R-:W-:Y:S01]  /*5eaf0*/  IADD3.X R31, PT, PT, RZ, RZ, RZ, P0, P3 ;  /* 0x000000ffff1f7210 */ /* 0x000fe200007e64ff */
[----:B------:R-:W-:Y:S01]  /*5eb00*/  IMAD.WIDE.U32 R48, R22, 0x6ca1493b, RZ ;  /* 0x6ca1493b16307825 */ /* 0x000fe200078e00ff */
[----:B------:R-:W-:-:S03]  /*5eb10*/  SHF.L.W.U32.HI R15, R15, 0x1, R14 ;  /* 0x000000010f0f7819 */ /* 0x000fc60000010e0e */
[----:B------:R-:W-:-:S04]  /*5eb20*/  IMAD.WIDE.U32 R24, P5, R22, -0x39c4fa40, R24 ;  /* 0xc63b05c016187825 */ /* 0x000fc800078a0018 */
[----:B------:R-:W-:Y:S01]  /*5eb30*/  IMAD.IADD R50, R47, 0x1, R28 ;  /* 0x000000012f327824 */ /* 0x000fe200078e021c */
[----:B------:R-:W-:Y:S01]  /*5eb40*/  IADD3.X R28, P4, PT, R29, R46, RZ, P4, !PT ;  /* 0x0000002e1d1c7210 */ /* 0x000fe2000279e4ff */
[----:B------:R-:W-:Y:S01]  /*5eb50*/  IMAD.WIDE.U32 R40, R55, R55, RZ ;  /* 0x0000003737287225 */ /* 0x000fe200078e00ff */
[----:B------:R-:W-:Y:S02]  /*5eb60*/  IADD3 R33, P3, PT, R24, R49, RZ ;  /* 0x0000003118217210 */ /* 0x000fe40007f7e0ff */
[----:B------:R-:W-:Y:S01]  /*5eb70*/  MOV R38, R25 ;  /* 0x0000001900267202 */ /* 0x000fe20000000f00 */
[----:B------:R-:W-:Y:S01]  /*5eb80*/  IMAD.X R39, RZ, RZ, RZ, P5 ;  /* 0x000000ffff277224 */ /* 0x000fe200028e06ff */
[----:B------:R-:W-:Y:S01]  /*5eb90*/  IADD3 RZ, P0, PT, R28, R48, RZ ;  /* 0x000000301cff7210 */ /* 0x000fe20007f1e0ff */
[----:B------:R-:W-:Y:S01]  /*5eba0*/  IMAD.WIDE.U32 R46, R16, 0x17c510ea, RZ ;  /* 0x17c510ea102e7825 */ /* 0x000fe200078e00ff */
[----:B------:R-:W-:Y:S02]  /*5ebb0*/  IADD3.X R29, P4, PT, R23, R50, RZ, P4, !PT ;  /* 0x00000032171d7210 */ /* 0x000fe4000279e4ff */
[----:B------:R-:W-:Y:S01]  /*5ebc0*/  IADD3 R48, P5, PT, R41, R44, RZ ;  /* 0x0000002c29307210 */ /* 0x000fe20007fbe0ff */
[----:B------:R-:W-:Y:S01]  /*5ebd0*/  IMAD.WIDE.U32 R134, R22, 0x30000000, R20 ;  /* 0x3000000016867825 */ /* 0x000fe200078e0014 */
[----:B------:R-:W-:-:S02]  /*5ebe0*/  IADD3.X R44, P2, PT, R19, R40, RZ, P2, !PT ;  /* 0x00000028132c7210 */ /* 0x000fc4000175e4ff */
[----:B------:R-:W-:Y:S01]  /*5ebf0*/  IADD3.X RZ, P0, PT, R29, R33, RZ, P0, !PT ;  /* 0x000000211dff7210 */ /* 0x000fe2000071e4ff */
[----:B------:R-:W-:Y:S01]  /*5ec00*/  IMAD.WIDE.U32.X R40, R16, -0x39c4fa40, R38, P3 ;  /* 0xc63b05c010287825 */ /* 0x000fe200018e0426 */
[----:B------:R-:W-:Y:S02]  /*5ec10*/  IADD3.X R19, P4, PT, RZ, RZ, RZ, P4, !PT ;  /* 0x000000ffff137210 */ /* 0x000fe4000279e4ff */
[----:B------:R-:W-:Y:S01]  /*5ec20*/  IADD3.X R23, P1, PT, R27, R66, RZ, P1, !PT ;  /* 0x000000421b177210 */ /* 0x000fe20000f3e4ff */
[----:B------:R-:W-:Y:S01]  /*5ec30*/  IMAD.WIDE.U32 R38, P3, R22, 0x1ae3a46, R46 ;  /* 0x01ae3a4616267825 */ /* 0x000fe2000786002e */
[----:B------:R-:W-:Y:S02]  /*5ec40*/  IADD3.X R40, P0, PT, R19, R40, RZ, P0, !PT ;  /* 0x0000002813287210 */ /* 0x000fe4000071e4ff */
[----:B------:R-:W-:Y:S01]  /*5ec50*/  IADD3.X R42, P1, PT, R42, R31, RZ, P1, !PT ;  /* 0x0000001f2a2a7210 */ /* 0x000fe20000f3e4ff */
[----:B------:R-:W-:Y:S01]  /*5ec60*/  IMAD.X R19, RZ, RZ, RZ, P4 ;  /* 0x000000ffff137224 */ /* 0x000fe200020e06ff */
[----:B------:R-:W-:Y:S01]  /*5ec70*/  IADD3.X R25, P2, PT, R15, R48, RZ, P2, !PT ;  /* 0x000000300f197210 */ /* 0x000fe2000175e4ff */
[----:B------:R-:W-:Y:S01]  /*5ec80*/  IMAD.WIDE.U32 R46, R22, 0x17c510ea, RZ ;  /* 0x17c510ea162e7825 */ /* 0x000fe200078e00ff */
[----:B------:R-:W-:-:S02]  /*5ec90*/  IADD3.X R15, P4, PT, R23, R44, RZ, P1, !PT ;  /* 0x0000002c170f7210 */ /* 0x000fc40000f9e4ff */
[----:B------:R-:W-:Y:S01]  /*5eca0*/  IADD3.X R41, P0, PT, R19, R41, RZ, P0, !PT ;  /* 0x0000002913297210 */ /* 0x000fe2000071e4ff */
[----:B------:R-:W-:Y:S01]  /*5ecb0*/  IMAD.X R49, RZ, RZ, RZ, P3 ;  /* 0x000000ffff317224 */ /* 0x000fe200018e06ff */
[----:B------:R-:W-:Y:S01]  /*5ecc0*/  IADD3 R19, P3, PT, R38, R47, RZ ;  /* 0x0000002f26137210 */ /* 0x000fe20007f7e0ff */
[----:B------:R-:W-:Y:S01]  /*5ecd0*/  IMAD.MOV.U32 R48, RZ, RZ, R39 ;  /* 0x000000ffff307224 */ /* 0x000fe200078e0027 */
[----:B------:R-:W-:Y:S01]  /*5ece0*/  IADD3.X R40, P0, PT, R40, R15, RZ, P0, !PT ;  /* 0x0000000f28287210 */ /* 0x000fe2000071e4ff */
[----:B------:R-:W-:Y:S01]  /*5ecf0*/  IMAD.WIDE.U32 R20, R22, -0x45f6b800, R36 ;  /* 0xba09480016147825 */ /* 0x000fe200078e0024 */
[----:B------:R-:W-:Y:S02]  /*5ed00*/  IADD3.X R42, P4, PT, R42, R25, RZ, P4, !PT ;  /* 0x000000192a2a7210 */ /* 0x000fe4000279e4ff */
[----:B------:R-:W-:Y:S01]  /*5ed10*/  IADD3.X R36, P1, PT, RZ, RZ, RZ, P1, !PT ;  /* 0x000000ffff247210 */ /* 0x000fe20000f3e4ff */
[----:B------:R-:W-:Y:S01]  /*5ed20*/  IMAD.WIDE.U32.X R48, R16, 0x1ae3a46, R48, P3 ;  /* 0x01ae3a4610307825 */ /* 0x000fe200018e0430 */
[----:B------:R-:W-:-:S02]  /*5ed30*/  IADD3 RZ, P3, PT, R40, R46, RZ ;  /* 0x0000002e28ff7210 */ /* 0x000fc40007f7e0ff */
[----:B------:R-:W-:Y:S01]  /*5ed40*/  IADD3.X R41, P0, PT, R41, R42, RZ, P0, !PT ;  /* 0x0000002a29297210 */ /* 0x000fe2000071e4ff */
[----:B------:R-:W-:Y:S02]  /*5ed50*/  IMAD.MOV.U32 R16, RZ, RZ, R45 ;  /* 0x000000ffff107224 */ /* 0x000fe400078e002d */
[----:B------:R-:W-:Y:S01]  /*5ed60*/  IMAD.X R27, RZ, RZ, RZ, P1 ;  /* 0x000000ffff1b7224 */ /* 0x000fe200008e06ff */
[----:B------:R-:W-:Y:S01]  /*5ed70*/  IADD3.X RZ, P3, PT, R41, R19, RZ, P3, !PT ;  /* 0x0000001329ff7210 */ /* 0x000fe20001f7e4ff */
[----:B------:R-:W-:Y:S01]  /*5ed80*/  IMAD.WIDE.U32.X R16, R53, R53, R16, P5 ;  /* 0x0000003535107225 */ /* 0x000fe200028e0410 */
[----:B------:R-:W-:-:S03]  /*5ed90*/  IADD3.X R25, P0, PT, RZ, RZ, RZ, P0, !PT ;  /* 0x000000ffff197210 */ /* 0x000fc6000071e4ff */
[----:B------:R-:W-:Y:S01]  /*5eda0*/  IMAD.IADD R31, R21, 0x1, R32 ;  /* 0x00000001151f7824 */ /* 0x000fe200078e0220 */
[----:B------:R-:W-:Y:S01]  /*5edb0*/  IADD3.X R25, P3, PT, R25, R48, RZ, P3, !PT ;  /* 0x0000003019197210 */ /* 0x000fe20001f7e4ff */
[----:B------:R-:W-:Y:S01]  /*5edc0*/  IMAD.X R48, RZ, RZ, RZ, P0 ;  /* 0x000000ffff307224 */ /* 0x000fe200000e06ff */
[----:B------:R-:W-:Y:S01]  /*5edd0*/  LEA.HI.X R32, P2, R14, R16, RZ, 0x1, P2 ;  /* 0x000000100e207211 */ /* 0x000fe20001050cff */
[----:B------:R-:W-:Y:S02]  /*5ede0*/  IMAD.IADD R37, R135, 0x1, R18 ;  /* 0x0000000187257824 */ /* 0x000fe400078e0212 */
[----:B------:R-:W-:Y:S01]  /*5edf0*/  IMAD.WIDE.U32 R14, R22, 0xf5138f, R34 ;  /* 0x00f5138f160e7825 */ /* 0x000fe200078e0022 */
[----:B------:R-:W-:-:S03]  /*5ee00*/  IADD3.X R48, P0, PT, R48, R49, RZ, P3, !PT ;  /* 0x0000003130307210 */ /* 0x000fc60001f1e4ff */
[C---:B------:R-:W-:Y:S01]  /*5ee10*/  IMAD.WIDE.U32 R18, R22.reuse, 0x6ca1493b, R28 ;  /* 0x6ca1493b16127825 */ /* 0x040fe200078e001c */
[----:B------:R-:W-:Y:S02]  /*5ee20*/  IADD3.X R25, P4, P0, R25, RZ, R36, P0, P4 ;  /* 0x000000ff19197210 */ /* 0x000fe40000088424 */
[----:B------:R-:W-:Y:S01]  /*5ee30*/  MOV R36, R14 ;  /* 0x0000000e00247202 */ /* 0x000fe20000000f00 */
[----:B------:R-:W-:Y:S01]  /*5ee40*/  IMAD.WIDE.U32 R22, R22, 0x17c510ea, R40 ;  /* 0x17c510ea16167825 */ /* 0x000fe200078e0028 */
[----:B------:R-:W-:Y:S02]  /*5ee50*/  IADD3.X R16, PT, PT, R48, RZ, R27, P4, P0 ;  /* 0x000000ff30107210 */ /* 0x000fe400027e041b */
[----:B------:R-:W-:Y:S01]  /*5ee60*/  IADD3 R39, P0, PT, R25, R32, RZ ;  /* 0x0000002019277210 */ /* 0x000fe20007f1e0ff */
[----:B------:R-:W-:Y:S02]  /*5ee70*/  IMAD.IADD R25, R15, 0x1, R26 ;  /* 0x000000010f197824 */ /* 0x000fe400078e021a */
[----:B------:R-:W-:Y:S01]  /*5ee80*/  IMAD.IADD R24, R19, 0x1, R24 ;  /* 0x0000000113187824 */ /* 0x000fe200078e0218 */
[----:B------:R-:W-:Y:S01]  /*5ee90*/  IADD3.X R16, PT, PT, R16, RZ, R17, P0, P2 ;  /* 0x000000ff10107210 */ /* 0x000fe200007e4411 */
[----:B------:R-:W-:Y:S01]  /*5eea0*/  IMAD.IADD R38, R23, 0x1, R38 ;  /* 0x0000000117267824 */ /* 0x000fe200078e0226 */
        /* <DEDUP_REMOVED lines=77> */
.L_x_190:
[----:B------:R-:W-:Y:S05]  /*5f380*/  BSYNC.RELIABLE B4 ;  /* 0x0000000000047941 */ /* 0x000fea0003800100 */
.L_x_189:
        /* <DEDUP_REMOVED lines=12> */
.L_x_188:
[----:B------:R-:W-:Y:S05]  /*5f450*/  BSYNC.RECONVERGENT B3 ;  /* 0x0000000000037941 */ /* 0x000fea0003800200 */
.L_x_187:
[C---:B------:R-:W-:Y:S01]  /*5f460*/  IMAD.WIDE.U32 R14, R43.reuse, R62, RZ ;  /* 0x0000003e2b0e7225 */ /* 0x040fe200078e00ff */
[----:B------:R-:W-:Y:S03]  /*5f470*/  BSSY.RECONVERGENT B3, `(.L_x_191) ;  /* 0x00003f2000037945 */ /* 0x000fe60003800200 */
[----:B------:R-:W-:-:S04]  /*5f480*/  IMAD.WIDE.U32 R18, R43, R115, RZ ;  /* 0x000000732b127225 */ /* 0x000fc800078e00ff */
[----:B------:R-:W-:-:S04]  /*5f490*/  IMAD.WIDE.U32 R14, P0, R109, R171, R14 ;  /* 0x000000ab6d0e7225 */ /* 0x000fc8000780000e */
[----:B------:R-:W-:-:S04]  /*5f4a0*/  IMAD.WIDE.U32 R16, R43, R111, RZ ;  /* 0x0000006f2b107225 */ /* 0x000fc800078e00ff */
[----:B------:R-:W-:-:S04]  /*5f4b0*/  IMAD.WIDE.U32 R136, R171, R62, RZ ;  /* 0x0000003eab887225 */ /* 0x000fc800078e00ff */
[----:B------:R-:W-:-:S04]  /*5f4c0*/  IMAD.WIDE.U32 R18, P2, R117, R171, R18 ;  /* 0x000000ab75127225 */ /* 0x000fc80007840012 */
[----:B------:R-:W-:-:S04]  /*5f4d0*/  IMAD.WIDE.U32 R132, R171, R115, RZ ;  /* 0x00000073ab847225 */ /* 0x000fc800078e00ff */
[----:B------:R-:W-:Y:S01]  /*5f4e0*/  IMAD.X R69, RZ, RZ, RZ, P0 ;  /* 0x000000ffff457224 */ /* 0x000fe200000e06ff */
[----:B------:R-:W-:Y:S01]  /*5f4f0*/  IADD3 R107, P0, PT, R137, R14, RZ ;  /* 0x0000000e896b7210 */ /* 0x000fe20007f1e0ff */
[----:B------:R-:W-:Y:S01]  /*5f500*/  IMAD.X R79, RZ, RZ, RZ, P2 ;  /* 0x000000ffff4f7224 */ /* 0x000fe200010e06ff */
[----:B------:R-:W-:Y:S01]  /*5f510*/  IADD3 R97, P2, PT, R133, R18, RZ ;  /* 0x0000001285617210 */ /* 0x000fe20007f5e0ff */
[----:B------:R-:W-:Y:S02]  /*5f520*/  IMAD.MOV.U32 R68, RZ, RZ, R15 ;  /* 0x000000ffff447224 */ /* 0x000fe400078e000f */
[----:B------:R-:W-:-:S04]  /*5f530*/  IMAD.WIDE.U32 R20, R43, R171, RZ ;  /* 0x000000ab2b147225 */ /* 0x000fc800078e00ff */
[----:B------:R-:W-:Y:S02]  /*5f540*/  IMAD.MOV.U32 R78, RZ, RZ, R19 ;  /* 0x000000ffff4e7224 */ /* 0x000fe400078e0013 */
[----:B------:R-:W-:-:S04]  /*5f550*/  IMAD.WIDE.U32 R16, P1, R113, R171, R16 ;  /* 0x000000ab71107225 */ /* 0x000fc80007820010 */
[----:B------:R-:W-:Y:S01]  /*5f560*/  IMAD.WIDE.U32 R70, R171, R111, RZ ;  /* 0x0000006fab467225 */ /* 0x000fe200078e00ff */
[----:B------:R-:W-:-:S03]  /*5f570*/  MOV R48, R17 ;  /* 0x0000001100307202 */ /* 0x000fc60000000f00 */
[----:B------:R-:W-:-:S04]  /*5f580*/  IMAD.WIDE.U32 R14, R43, R119, RZ ;  /* 0x000000772b0e7225 */ /* 0x000fc800078e00ff */
[----:B------:R-:W-:-:S04]  /*5f590*/  IMAD.WIDE.U32 R18, R171, R171, RZ ;  /* 0x000000abab127225 */ /* 0x000fc800078e00ff */
[----:B------:R-:W-:Y:S01]  /*5f5a0*/  IMAD.X R49, RZ, RZ, RZ, P1 ;  /* 0x000000ffff317224 */ /* 0x000fe200008e06ff */
[----:B------:R-:W-:Y:S01]  /*5f5b0*/  IADD3 R131, P1, PT, R71, R16, RZ ;  /* 0x0000001047837210 */ /* 0x000fe20007f3e0ff */
[----:B------:R-:W-:-:S04]  /*5f5c0*/  IMAD.WIDE.U32 R22, P3, R171, R43, R20 ;  /* 0x0000002bab167225 */ /* 0x000fc80007860014 */
[----:B------:R-:W-:-:S04]  /*5f5d0*/  IMAD.WIDE.U32 R16, R43, R123, RZ ;  /* 0x0000007b2b107225 */ /* 0x000fc800078e00ff */
[----:B------:R-:W-:-:S04]  /*5f5e0*/  IMAD.WIDE.U32 R14, P4, R121, R171, R14 ;  /* 0x000000ab790e7225 */ /* 0x000fc8000788000e */
[----:B------:R-:W-:-:S04]  /*5f5f0*/  IMAD.WIDE.U32 R40, R171, R119, RZ ;  /* 0x00000077ab287225 */ /* 0x000fc800078e00ff */
[----:B------:R-:W-:-:S04]  /*5f600*/  IMAD.WIDE.U32 R20, R18, -0x1, RZ ;  /* 0xffffffff12147825 */ /* 0x000fc800078e00ff */
[----:B------:R-:W-:Y:S01]  /*5f610*/  IMAD.X R127, RZ, RZ, RZ, P4 ;  /* 0x000000ffff7f7224 */ /* 0x000fe200020e06ff */
[----:B------:R-:W-:Y:S01]  /*5f620*/  IADD3 R116, P4, PT, R41, R14, RZ ;  /* 0x0000000e29747210 */ /* 0x000fe20007f9e0ff */
[----:B------:R-:W-:Y:S01]  /*5f630*/  IMAD.X R73, RZ, RZ, RZ, P3 ;  /* 0x000000ffff497224 */ /* 0x000fe200018e06ff */
[----:B------:R-:W-:Y:S01]  /*5f640*/  IADD3 R41, P3, PT, R19, R22, RZ ;  /* 0x0000001613297210 */ /* 0x000fe20007f7e0ff */
[----:B------:R-:W-:-:S04]  /*5f650*/  IMAD.WIDE.U32 R16, P5, R125, R171, R16 ;  /* 0x000000ab7d107225 */ /* 0x000fc800078a0010 */
[----:B------:R-:W-:-:S04]  /*5f660*/  IMAD.WIDE.U32 R66, R20, 0x1, RZ ;  /* 0x0000000114427825 */ /* 0x000fc800078e00ff */
[----:B------:R-:W-:-:S04]  /*5f670*/  IMAD.WIDE.U32 R128, R109, R111, RZ ;  /* 0x0000006f6d807225 */ /* 0x000fc800078e00ff */
[----:B------:R-:W-:Y:S02]  /*5f680*/  IMAD.MOV.U32 R24, RZ, RZ, R17 ;  /* 0x000000ffff187224 */ /* 0x000fe400078e0011 */
[----:B------:R-:W-:Y:S01]  /*5f690*/  IMAD.WIDE.U32.X R68, R109, R43, R68, P0 ;  /* 0x0000002b6d447225 */ /* 0x000fe200000e0444 */
[----:B------:R-:W-:-:S03]  /*5f6a0*/  IADD3 RZ, P0, PT, RZ, R18, RZ ;  /* 0x00000012ffff7210 */ /* 0x000fc60007f1e0ff */
[----:B------:R-:W-:Y:S01]  /*5f6b0*/  IMAD.WIDE.U32.X R48, R113, R43, R48, P1 ;  /* 0x0000002b71307225 */ /* 0x000fe200008e0430 */
[C---:B------:R-:W-:Y:S02]  /*5f6c0*/  IADD3 RZ, P1, PT, R18.reuse, R66, RZ ;  /* 0x0000004212ff7210 */ /* 0x040fe40007f3e0ff */
[----:B------:R-:W-:Y:S01]  /*5f6d0*/  IADD3.X RZ, P0, PT, RZ, R41, RZ, P0, !PT ;  /* 0x00000029ffff7210 */ /* 0x000fe2000071e4ff */
[----:B------:R-:W-:Y:S02]  /*5f6e0*/  IMAD R17, R18, -0x7af74001, -R41 ;  /* 0x8508bfff12117824 */ /* 0x000fe400078e0a29 */
[----:B------:R-:W-:-:S04]  /*5f6f0*/  IMAD.WIDE.U32 R18, R109, R115, RZ ;  /* 0x000000736d127225 */ /* 0x000fc800078e00ff */
[----:B------:R-:W-:Y:S02]  /*5f700*/  IMAD.MOV.U32 R126, RZ, RZ, R15 ;  /* 0x000000ffff7e7224 */ /* 0x000fe400078e000f */
[----:B------:R-:W-:-:S04]  /*5f710*/  IMAD.WIDE.U32.X R78, R117, R43, R78, P2 ;  /* 0x0000002b754e7225 */ /* 0x000fc800010e044e */
[----:B------:R-:W-:-:S04]  /*5f720*/  IMAD.WIDE.U32 R76, R62, R111, RZ ;  /* 0x0000006f3e4c7225 */ /* 0x000fc800078e00ff */
[----:B------:R-:W-:-:S04]  /*5f730*/  IMAD.WIDE.U32 R128, P2, R62, R113, R128 ;  /* 0x000000713e807225 */ /* 0x000fc80007840080 */
[----:B------:R-:W-:-:S04]  /*5f740*/  IMAD.WIDE.U32 R102, R171, R123, RZ ;  /* 0x0000007bab667225 */ /* 0x000fc800078e00ff */
[----:B------:R-:W-:-:S04]  /*5f750*/  IMAD.WIDE.U32.X R126, R121, R43, R126, P4 ;  /* 0x0000002b797e7225 */ /* 0x000fc800020e047e */
[----:B------:R-:W-:-:S04]  /*5f760*/  IMAD.WIDE.U32 R94, R62, R115, RZ ;  /* 0x000000733e5e7225 */ /* 0x000fc800078e00ff */
[----:B------:R-:W-:-:S04]  /*5f770*/  IMAD.WIDE.U32 R18, P4, R62, R117, R18 ;  /* 0x000000753e127225 */ /* 0x000fc80007880012 */
[----:B------:R-:W-:Y:S01]  /*5f780*/  IMAD.X R93, RZ, RZ, RZ, P2 ;  /* 0x000000ffff5d7224 */ /* 0x000fe200010e06ff */
[----:B------:R-:W-:Y:S01]  /*5f790*/  IADD3 R31, P2, PT, R128, R77, RZ ;  /* 0x0000004d801f7210 */ /* 0x000fe20007f5e0ff */
[----:B------:R-:W-:Y:S01]  /*5f7a0*/  IMAD.X R25, RZ, RZ, RZ, P5 ;  /* 0x000000ffff197224 */ /* 0x000fe200028e06ff */
[----:B------:R-:W-:Y:S01]  /*5f7b0*/  IADD3 R110, P5, PT, R103, R16, RZ ;  /* 0x00000010676e7210 */ /* 0x000fe20007fbe0ff */
[----:B------:R-:W-:Y:S02]  /*5f7c0*/  IMAD.MOV.U32 R92, RZ, RZ, R129 ;  /* 0x000000ffff5c7224 */ /* 0x000fe400078e0081 */
[----:B------:R-:W-:-:S04]  /*5f7d0*/  IMAD.WIDE.U32 R38, R109, R119, RZ ;  /* 0x000000776d267225 */ /* 0x000fc800078e00ff */
[----:B------:R-:W-:Y:S02]  /*5f7e0*/  IMAD.MOV.U32 R72, RZ, RZ, R23 ;  /* 0x000000ffff487224 */ /* 0x000fe400078e0017 */
[----:B------:R-:W-:Y:S01]  /*5f7f0*/  IMAD.X R101, RZ, RZ, RZ, P4 ;  /* 0x000000ffff657224 */ /* 0x000fe200020e06ff */
[----:B------:R-:W-:Y:S01]  /*5f800*/  IADD3 R129, P4, PT, R18, R95, RZ ;  /* 0x0000005f12817210 */ /* 0x000fe20007f9e0ff */
[----:B------:R-:W-:-:S04]  /*5f810*/  IMAD.WIDE.U32 R22, R109, R123, RZ ;  /* 0x0000007b6d167225 */ /* 0x000fc800078e00ff */
[----:B------:R-:W-:Y:S01]  /*5f820*/  IMAD.WIDE.U32.X R92, R109, R113, R92, P2 ;  /* 0x000000716d5c7225 */ /* 0x000fe200010e045c */
[----:B------:R-:W-:-:S03]  /*5f830*/  IADD3 RZ, P2, PT, RZ, R136, RZ ;  /* 0x00000088ffff7210 */ /* 0x000fc60007f5e0ff */
[----:B------:R-:W-:Y:S01]  /*5f840*/  IMAD.MOV.U32 R100, RZ, RZ, R19 ;  /* 0x000000ffff647224 */ /* 0x000fe200078e0013 */
[----:B------:R-:W-:Y:S01]  /*5f850*/  IADD3.X RZ, P2, PT, RZ, R107, RZ, P2, !PT ;  /* 0x0000006bffff7210 */ /* 0x000fe2000175e4ff */
[----:B------:R-:W-:Y:S01]  /*5f860*/  IMAD.WIDE.U32.X R24, R125, R43, R24, P5 ;  /* 0x0000002b7d187225 */ /* 0x000fe200028e0418 */
[----:B------:R-:W-:Y:S02]  /*5f870*/  IADD3 R19, PT, PT, R21, R17, RZ ;  /* 0x0000001115137210 */ /* 0x000fe40007ffe0ff */
[----:B------:R-:W-:Y:S01]  /*5f880*/  IADD3.X R21, P2, PT, RZ, R68, RZ, P2, !PT ;  /* 0x00000044ff157210 */ /* 0x000fe2000175e4ff */
[----:B------:R-:W-:-:S03]  /*5f890*/  IMAD.WIDE.U32 R98, R62, R119, RZ ;  /* 0x000000773e627225 */ /* 0x000fc600078e00ff */
[----:B------:R-:W-:Y:S01]  /*5f8a0*/  IADD3.X R42, P2, PT, RZ, R69, RZ, P2, !PT ;  /* 0x00000045ff2a7210 */ /* 0x000fe2000175e4ff */
[----:B------:R-:W-:-:S03]  /*5f8b0*/  IMAD.WIDE.U32 R38, P5, R62, R121, R38 ;  /* 0x000000793e267225 */ /* 0x000fc600078a0026 */
[----:B------:R-:W-:Y:S01]  /*5f8c0*/  IADD3.X R114, P2, PT, R21, R70, RZ, P2, !PT ;  /* 0x0000004615727210 */ /* 0x000fe2000175e4ff */
[----:B------:R-:W-:Y:S01]  /*5f8d0*/  IMAD.WIDE.U32.X R100, R109, R117, R100, P4 ;  /* 0x000000756d647225 */ /* 0x000fe200020e0464 */
[----:B------:R-:W-:Y:S02]  /*5f8e0*/  SHF.L.U64.HI R21, R136, 0x1, R107 ;  /* 0x0000000188157819 */ /* 0x000fe4000001026b */
[----:B------:R-:W-:Y:S01]  /*5f8f0*/  IADD3.X R131, P2, PT, R42, R131, RZ, P2, !PT ;  /* 0x000000832a837210 */ /* 0x000fe2000175e4ff */
[----:B------:R-:W-:-:S04]  /*5f900*/  IMAD.WIDE.U32 R14, R62, R123, RZ ;  /* 0x0000007b3e0e7225 */ /* 0x000fc800078e00ff */
[----:B------:R-:W-:-:S04]  /*5f910*/  IMAD.WIDE.U32 R22, P4, R62, R125, R22 ;  /* 0x0000007d3e167225 */ /* 0x000fc80007880016 */
[----:B------:R-:W-:Y:S01]  /*5f920*/  IMAD.X R105, RZ, RZ, RZ, P5 ;  /* 0x000000ffff697224 */ /* 0x000fe200028e06ff */
[----:B------:R-:W-:Y:S01]  /*5f930*/  IADD3 R103, P5, PT, R38, R99, RZ ;  /* 0x0000006326677210 */ /* 0x000fe20007fbe0ff */
[----:B------:R-:W-:-:S04]  /*5f940*/  IMAD.WIDE.U32 R44, R109, R62, RZ ;  /* 0x0000003e6d2c7225 */ /* 0x000fc800078e00ff */
[----:B------:R-:W-:Y:S02]  /*5f950*/  IMAD.MOV.U32 R104, RZ, RZ, R39 ;  /* 0x000000ffff687224 */ /* 0x000fe400078e0027 */
[----:B------:R-:W-:Y:S01]  /*5f960*/  IMAD.X R17, RZ, RZ, RZ, P4 ;  /* 0x000000ffff117224 */ /* 0x000fe200020e06ff */
[----:B------:R-:W-:Y:S01]  /*5f970*/  IADD3 R15, P4, PT, R22, R15, RZ ;  /* 0x0000000f160f7210 */ /* 0x000fe20007f9e0ff */
[----:B------:R-:W-:-:S04]  /*5f980*/  IMAD.WIDE.U32 R50, R19, 0x1, RZ ;  /* 0x0000000113327825 */ /* 0x000fc800078e00ff */
[----:B------:R-:W-:Y:S02]  /*5f990*/  IMAD.MOV.U32 R16, RZ, RZ, R23 ;  /* 0x000000ffff107224 */ /* 0x000fe400078e0017 */
[----:B------:R-:W-:-:S04]  /*5f9a0*/  IMAD.WIDE.U32.X R104, R109, R121, R104, P5 ;  /* 0x000000796d687225 */ /* 0x000fc800028e0468 */
[----:B------:R-:W-:-:S04]  /*5f9b0*/  IMAD.WIDE.U32 R46, R62, R62, RZ ;  /* 0x0000003e3e2e7225 */ /* 0x000fc800078e00ff */
[----:B------:R-:W-:-:S04]  /*5f9c0*/  IMAD.WIDE.U32 R44, P5, R62, R109, R44 ;  /* 0x0000006d3e2c7225 */ /* 0x000fc800078a002c */
[----:B------:R-:W-:-:S04]  /*5f9d0*/  IMAD.WIDE.U32.X R16, R109, R125, R16, P4 ;  /* 0x0000007d6d107225 */ /* 0x000fc800020e0410 */
[----:B------:R-:W-:-:S04]  /*5f9e0*/  IMAD.WIDE.U32 R50, P4, R20, -0x7af74000, R50 ;  /* 0x8508c00014327825 */ /* 0x000fc80007880032 */
[----:B------:R-:W-:Y:S01]  /*5f9f0*/  IMAD.X R69, RZ, RZ, RZ, P5 ;  /* 0x000000ffff457224 */ /* 0x000fe200028e06ff */
[----:B------:R-:W-:Y:S01]  /*5fa00*/  IADD3 R99, P5, PT, R47, R44, RZ ;  /* 0x0000002c2f637210 */ /* 0x000fe20007fbe0ff */
[----:B------:R-:W-:Y:S02]  /*5fa10*/  IMAD.MOV.U32 R68, RZ, RZ, R45 ;  /* 0x000000ffff447224 */ /* 0x000fe400078e002d */
[----:B------:R-:W-:Y:S01]  /*5fa20*/  IMAD.WIDE.U32.X R44, R43, R43, R72, P3 ;  /* 0x0000002b2b2c7225 */ /* 0x000fe200018e0448 */
[----:B------:R-:W-:-:S03]  /*5fa30*/  IADD3 R66, P3, PT, R67, R50, RZ ;  /* 0x0000003243427210 */ /* 0x000fc60007f7e0ff */
[----:B------:R-:W-:Y:S01]  /*5fa40*/  IMAD.X R43, RZ, RZ, RZ, P4 ;  /* 0x000000ffff2b7224 */ /* 0x000fe200020e06ff */
[----:B------:R-:W-:Y:S01]  /*5fa50*/  IADD3.X R133, P4, PT, RZ, R48, RZ, P2, !PT ;  /* 0x00000030ff857210 */ /* 0x000fe2000179e4ff */
[----:B------:R-:W-:Y:S01]  /*5fa60*/  IMAD.MOV.U32 R42, RZ, RZ, R51 ;  /* 0x000000ffff2a7224 */ /* 0x000fe200078e0033 */
[----:B------:R-:W-:Y:S01]  /*5fa70*/  IADD3.X RZ, P2, PT, R41, R66, RZ, P1, !PT ;  /* 0x0000004229ff7210 */ /* 0x000fe20000f5e4ff */
[----:B------:R-:W-:Y:S01]  /*5fa80*/  IMAD.WIDE.U32 R84, R113, R119, RZ ;  /* 0x0000007771547225 */ /* 0x000fe200078e00ff */
[----:B------:R-:W-:Y:S02]  /*5fa90*/  IADD3.X R106, P4, PT, RZ, R49, RZ, P4, !PT ;  /* 0x00000031ff6a7210 */ /* 0x000fe4000279e4ff */
[----:B------:R-:W-:Y:S01]  /*5faa0*/  LEA.X R136, P0, R136, R44, 0x1, P0 ;  /* 0x0000002c88887211 */ /* 0x000fe20000000cff */
[----:B------:R-:W-:-:S03]  /*5fab0*/  IMAD.WIDE.U32.X R42, R19, -0x7af74000, R42, P3 ;  /* 0x8508c000132a7825 */ /* 0x000fc600018e042a */
[----:B------:R-:W-:Y:S01]  /*5fac0*/  IADD3.X R21, P1, PT, R21, R45, RZ, P0, !PT ;  /* 0x0000002d15157210 */ /* 0x000fe2000073e4ff */
[----:B------:R-:W-:Y:S01]  /*5fad0*/  IMAD.WIDE.U32 R50, R113, R115, RZ ;  /* 0x0000007371327225 */ /* 0x000fe200078e00ff */
[----:B------:R-:W-:Y:S02]  /*5fae0*/  IADD3.X R137, P3, PT, RZ, R42, RZ, P2, !PT ;  /* 0x0000002aff897210 */ /* 0x000fe4000177e4ff */
[----:B------:R-:W-:Y:S01]  /*5faf0*/  IADD3.X R132, P2, PT, R133, R132, RZ, P4, !PT ;  /* 0x0000008485847210 */ /* 0x000fe2000275e4ff */
[----:B------:R-:W-:Y:S01]  /*5fb00*/  IMAD.WIDE.U32 R84, P4, R111, R121, R84 ;  /* 0x000000796f547225 */ /* 0x000fe20007880054 */
[----:B------:R-:W-:Y:S02]  /*5fb10*/  IADD3.X R96, P3, PT, RZ, R43, RZ, P3, !PT ;  /* 0x0000002bff607210 */ /* 0x000fe40001f7e4ff */
[----:B------:R-:W-:Y:S01]  /*5fb20*/  IADD3.X R133, P2, PT, R106, R97, RZ, P2, !PT ;  /* 0x000000616a857210 */ /* 0x000fe2000175e4ff */
[----:B------:R-:W-:Y:S01]  /*5fb30*/  IMAD.WIDE.U32 R42, R117, R119, RZ ;  /* 0x00000077752a7225 */ /* 0x000fe200078e00ff */
[----:B------:R-:W-:-:S02]  /*5fb40*/  MOV R82, R85 ;  /* 0x0000005500527202 */ /* 0x000fc40000000f00 */
[----:B------:R-:W-:Y:S01]  /*5fb50*/  IADD3.X R136, P3, PT, R137, R136, RZ, P3, !PT ;  /* 0x0000008889887210 */ /* 0x000fe20001f7e4ff */
[----:B------:R-:W-:Y:S01]  /*5fb60*/  IMAD.WIDE.U32 R44, R113, R123, RZ ;  /* 0x0000007b712c7225 */ /* 0x000fe200078e00ff */
[----:B------:R-:W-:Y:S02]  /*5fb70*/  IADD3.X R23, P2, PT, RZ, R78, RZ, P2, !PT ;  /* 0x0000004eff177210 */ /* 0x000fe4000175e4ff */
[----:B------:R-:W-:Y:S01]  /*5fb80*/  IADD3.X R137, P3, PT, R96, R21, RZ, P3, !PT ;  /* 0x0000001560897210 */ /* 0x000fe20001f7e4ff */
[----:B------:R-:W-:-:S03]  /*5fb90*/  IMAD.WIDE.U32 R50, P0, R111, R117, R50 ;  /* 0x000000756f327225 */ /* 0x000fc60007800032 */
[----:B------:R-:W-:Y:S01]  /*5fba0*/  IADD3.X R21, P3, PT, RZ, RZ, RZ, P3, !PT ;  /* 0x000000ffff157210 */ /* 0x000fe20001f7e4ff */
[----:B------:R-:W-:-:S04]  /*5fbb0*/  IMAD.WIDE.U32 R72, R121, R123, RZ ;  /* 0x0000007b79487225 */ /* 0x000fc800078e00ff */
[----:B------:R-:W-:Y:S02]  /*5fbc0*/  IMAD.X R83, RZ, RZ, RZ, P4 ;  /* 0x000000ffff537224 */ /* 0x000fe400020e06ff */
[----:B------:R-:W-:-:S04]  /*5fbd0*/  IMAD.WIDE.U32 R42, P4, R115, R121, R42 ;  /* 0x00000079732a7225 */ /* 0x000fc8000788002a */
[----:B------:R-:W-:-:S04]  /*5fbe0*/  IMAD.WIDE.U32.X R108, R109, R109, R68, P5 ;  /* 0x0000006d6d6c7225 */ /* 0x000fc800028e0444 */
[----:B------:R-:W-:-:S04]  /*5fbf0*/  IMAD.WIDE.U32 R74, R117, R123, RZ ;  /* 0x0000007b754a7225 */ /* 0x000fc800078e00ff */
[----:B------:R-:W-:Y:S02]  /*5fc00*/  IMAD.X R89, RZ, RZ, RZ, P0 ;  /* 0x000000ffff597224 */ /* 0x000fe400000e06ff */
[----:B------:R-:W-:-:S04]  /*5fc10*/  IMAD.WIDE.U32 R44, P0, R111, R125, R44 ;  /* 0x0000007d6f2c7225 */ /* 0x000fc8000780002c */
[----:B------:R-:W-:Y:S02]  /*5fc20*/  IMAD.X R69, RZ, RZ, RZ, P4 ;  /* 0x000000ffff457224 */ /* 0x000fe400020e06ff */
[----:B------:R-:W-:-:S04]  /*5fc30*/  IMAD.WIDE.U32 R66, R111, R119, RZ ;  /* 0x000000776f427225 */ /* 0x000fc800078e00ff */
[----:B------:R-:W-:-:S04]  /*5fc40*/  IMAD.WIDE.U32 R72, P4, R119, R125, R72 ;  /* 0x0000007d77487225 */ /* 0x000fc80007880048 */
[----:B------:R-:W-:Y:S02]  /*5fc50*/  IMAD.X R81, RZ, RZ, RZ, P0 ;  /* 0x000000ffff517224 */ /* 0x000fe400000e06ff */
[----:B------:R-:W-:-:S04]  /*5fc60*/  IMAD.WIDE.U32 R90, R111, R115, RZ ;  /* 0x000000736f5a7225 */ /* 0x000fc800078e00ff */
[----:B------:R-:W-:-:S04]  /*5fc70*/  IMAD.WIDE.U32 R74, P0, R115, R125, R74 ;  /* 0x0000007d734a7225 */ /* 0x000fc8000780004a */
[----:B------:R-:W-:Y:S01]  /*5fc80*/  IMAD.X R77, RZ, RZ, RZ, P4 ;  /* 0x000000ffff4d7224 */ /* 0x000fe200020e06ff */
[----:B------:R-:W-:Y:S01]  /*5fc90*/  IADD3 R65, P4, PT, R84, R67, RZ ;  /* 0x0000004354417210 */ /* 0x000fe20007f9e0ff */
[----:B------:R-:W-:Y:S01]  /*5fca0*/  IMAD.WIDE.U32 R48, R115, R119, RZ ;  /* 0x0000007773307225 */ /* 0x000fe200078e00ff */
[----:B------:R-:W-:Y:S02]  /*5fcb0*/  SHF.L.W.U32.HI R67, R107, 0x1, R114 ;  /* 0x000000016b437819 */ /* 0x000fe40000010e72 */
[----:B------:R-:W-:Y:S01]  /*5fcc0*/  SHF.L.W.U32.HI R114, R114, 0x1, R131 ;  /* 0x0000000172727819 */ /* 0x000fe20000010e83 */
[----:B------:R-:W-:Y:S01]  /*5fcd0*/  IMAD.WIDE.U32 R144, R19, 0x30000000, RZ ;  /* 0x3000000013907825 */ /* 0x000fe200078e00ff */
[----:B------:R-:W-:Y:S02]  /*5fce0*/  IADD3 R39, P5, PT, R42, R49, RZ ;  /* 0x000000312a277210 */ /* 0x000fe40007fbe0ff */
[----:B------:R-:W-:Y:S01]  /*5fcf0*/  IADD3.X R67, P1, PT, R67, R46, RZ, P1, !PT ;  /* 0x0000002e43437210 */ /* 0x000fe20000f3e4ff */
[----:B------:R-:W-:Y:S01]  /*5fd00*/  IMAD.X R47, RZ, RZ, RZ, P0 ;  /* 0x000000ffff2f7224 */ /* 0x000fe200000e06ff */
[----:B------:R-:W-:Y:S01]  /*5fd10*/  IADD3 R91, P0, PT, R50, R91, RZ ;  /* 0x0000005b325b7210 */ /* 0x000fe20007f1e0ff */
[----:B------:R-:W-:Y:S01]  /*5fd20*/  IMAD.WIDE.U32 R70, R111, R123, RZ ;  /* 0x0000007b6f467225 */ /* 0x000fe200078e00ff */
[----:B------:R-:W-:-:S03]  /*5fd30*/  IADD3.X R114, P1, PT, R114, R99, RZ, P1, !PT ;  /* 0x0000006372727210 */ /* 0x000fc60000f3e4ff */
[----:B------:R-:W-:Y:S02]  /*5fd40*/  IMAD.MOV.U32 R88, RZ, RZ, R51 ;  /* 0x000000ffff587224 */ /* 0x000fe400078e0033 */
[----:B------:R-:W-:-:S04]  /*5fd50*/  IMAD.WIDE.U32.X R82, R113, R121, R82, P4 ;  /* 0x0000007971527225 */ /* 0x000fc800020e0452 */
[----:B------:R-:W-:-:S04]  /*5fd60*/  IMAD.WIDE.U32 R86, R20, 0x30000000, RZ ;  /* 0x3000000014567825 */ /* 0x000fc800078e00ff */
[----:B------:R-:W-:Y:S01]  /*5fd70*/  IMAD.MOV.U32 R68, RZ, RZ, R43 ;  /* 0x000000ffff447224 */ /* 0x000fe200078e002b */
[----:B------:R-:W-:Y:S01]  /*5fd80*/  IADD3.X R43, P2, PT, RZ, R79, RZ, P2, !PT ;  /* 0x0000004fff2b7210 */ /* 0x000fe2000175e4ff */
[----:B------:R-:W-:-:S03]  /*5fd90*/  IMAD.WIDE.U32 R144, P4, R20, 0x170b5d44, R144 ;  /* 0x170b5d4414907825 */ /* 0x000fc60007880090 */
[----:B------:R-:W-:Y:S01]  /*5fda0*/  IADD3.X R142, P2, PT, R23, R40, RZ, P2, !PT ;  /* 0x00000028178e7210 */ /* 0x000fe2000175e4ff */
[----:B------:R-:W-:Y:S01]  /*5fdb0*/  IMAD.WIDE.U32.X R88, R113, R117, R88, P0 ;  /* 0x0000007571587225 */ /* 0x000fe200000e0458 */
[----:B------:R-:W-:Y:S02]  /*5fdc0*/  IADD3 R51, P0, PT, R44, R71, RZ ;  /* 0x000000472c337210 */ /* 0x000fe40007f1e0ff */
[----:B------:R-:W-:Y:S01]  /*5fdd0*/  IADD3.X R120, P2, PT, R43, R116, RZ, P2, !PT ;  /* 0x000000742b787210 */ /* 0x000fe2000175e4ff */
[----:B------:R-:W-:Y:S01]  /*5fde0*/  IMAD.WIDE.U32.X R68, R117, R121, R68, P5 ;  /* 0x0000007975447225 */ /* 0x000fe200028e0444 */
[----:B------:R-:W-:-:S03]  /*5fdf0*/  IADD3 R41, P5, PT, R144, R87, RZ ;  /* 0x0000005790297210 */ /* 0x000fc60007fbe0ff */
[----:B------:R-:W-:Y:S01]  /*5fe00*/  IMAD.X R97, RZ, RZ, RZ, P4 ;  /* 0x000000ffff617224 */ /* 0x000fe200020e06ff */
[----:B------:R-:W-:Y:S01]  /*5fe10*/  IADD3 RZ, P4, PT, R136, R86, RZ ;  /* 0x0000005688ff7210 */ /* 0x000fe20007f9e0ff */
[----:B------:R-:W-:Y:S02]  /*5fe20*/  IMAD.MOV.U32 R80, RZ, RZ, R45 ;  /* 0x000000ffff507224 */ /* 0x000fe400078e002d */
[----:B------:R-:W-:Y:S01]  /*5fe30*/  IMAD.MOV.U32 R96, RZ, RZ, R145 ;  /* 0x000000ffff607224 */ /* 0x000fe200078e0091 */
[----:B------:R-:W-:Y:S01]  /*5fe40*/  IADD3.X RZ, P4, PT, R137, R41, RZ, P4, !PT ;  /* 0x0000002989ff7210 */ /* 0x000fe2000279e4ff */
[----:B------:R-:W-:Y:S01]  /*5fe50*/  IMAD.WIDE.U32.X R80, R113, R125, R80, P0 ;  /* 0x0000007d71507225 */ /* 0x000fe200000e0450 */
[----:B------:R-:W-:-:S03]  /*5fe60*/  IADD3 RZ, P0, PT, R132, R76, RZ ;  /* 0x0000004c84ff7210 */ /* 0x000fc60007f1e0ff */
[----:B------:R-:W-:Y:S01]  /*5fe70*/  IMAD.WIDE.U32 R40, R115, R123, RZ ;  /* 0x0000007b73287225 */ /* 0x000fe200078e00ff */
[----:B------:R-:W-:-:S03]  /*5fe80*/  IADD3.X RZ, P0, PT, R133, R31, RZ, P0, !PT ;  /* 0x0000001f85ff7210 */ /* 0x000fc6000071e4ff */
[----:B------:R-:W-:Y:S01]  /*5fe90*/  IMAD.WIDE.U32.X R96, R19, 0x170b5d44, R96, P5 ;  /* 0x170b5d4413607825 */ /* 0x000fe200028e0460 */
[----:B------:R-:W-:Y:S02]  /*5fea0*/  IADD3 R31, P5, PT, R74, R41, RZ ;  /* 0x000000294a1f7210 */ /* 0x000fe40007fbe0ff */
[----:B------:R-:W-:Y:S01]  /*5feb0*/  IADD3.X R143, P0, PT, RZ, R92, RZ, P0, !PT ;  /* 0x0000005cff8f7210 */ /* 0x000fe2000071e4ff */
[----:B------:R-:W-:Y:S01]  /*5fec0*/  IMAD.WIDE.U32 R86, R113, R111, RZ ;  /* 0x0000006f71567225 */ /* 0x000fe200078e00ff */
[----:B------:R-:W-:Y:S02]  /*5fed0*/  IADD3.X R118, P4, PT, R21, R96, RZ, P4, !PT ;  /* 0x0000006015767210 */ /* 0x000fe4000279e4ff */
[----:B------:R-:W-:Y:S01]  /*5fee0*/  IADD3.X R49, P0, PT, RZ, R93, RZ, P0, !PT ;  /* 0x0000005dff317210 */ /* 0x000fe2000071e4ff */
[----:B------:R-:W-:Y:S02]  /*5fef0*/  IMAD.X R45, RZ, RZ, RZ, P3 ;  /* 0x000000ffff2d7224 */ /* 0x000fe400018e06ff */
[----:B------:R-:W-:Y:S01]  /*5ff00*/  IMAD.WIDE.U32 R78, R119, R123, RZ ;  /* 0x0000007b774e7225 */ /* 0x000fe200078e00ff */
[----:B------:R-:W-:-:S02]  /*5ff10*/  IADD3.X R142, P0, PT, R143, R142, RZ, P0, !PT ;  /* 0x0000008e8f8e7210 */ /* 0x000fc4000071e4ff */
[----:B------:R-:W-:Y:S01]  /*5ff20*/  IADD3.X R45, P4, PT, R45, R97, RZ, P4, !PT ;  /* 0x000000612d2d7210 */ /* 0x000fe2000279e4ff */
[----:B------:R-:W-:Y:S01]  /*5ff30*/  IMAD.MOV.U32 R46, RZ, RZ, R75 ;  /* 0x000000ffff2e7224 */ /* 0x000fe200078e004b */
[----:B------:R-:W-:Y:S01]  /*5ff40*/  IADD3.X R143, P0, PT, R49, R120, RZ, P0, !PT ;  /* 0x00000078318f7210 */ /* 0x000fe2000071e4ff */
[----:B------:R-:W-:-:S03]  /*5ff50*/  IMAD.WIDE.U32 R86, P3, R111, R113, R86 ;  /* 0x000000716f567225 */ /* 0x000fc60007860056 */
[----:B------:R-:W-:Y:S01]  /*5ff60*/  IADD3.X R71, P0, PT, RZ, RZ, RZ, P0, !PT ;  /* 0x000000ffff477210 */ /* 0x000fe2000071e4ff */
[----:B------:R-:W-:Y:S01]  /*5ff70*/  IMAD.WIDE.U32.X R46, R117, R125, R46, P5 ;  /* 0x0000007d752e7225 */ /* 0x000fe200028e042e */
[----:B------:R-:W-:-:S03]  /*5ff80*/  IADD3 R23, P5, PT, R72, R79, RZ ;  /* 0x0000004f48177210 */ /* 0x000fc60007fbe0ff */
[----:B------:R-:W-:-:S04]  /*5ff90*/  IMAD.WIDE.U32 R106, R111, R111, RZ ;  /* 0x0000006f6f6a7225 */ /* 0x000fc800078e00ff */
        /* <DEDUP_REMOVED lines=8> */
[----:B------:R-:W-:Y:S01]  /*60020*/  IMAD.WIDE.U32.X R92, R113, R113, R92, P3 ;  /* 0x00000071715c7225 */ /* 0x000fe200018e045c */
[----:B------:R-:W-:-:S03]  /*60030*/  IADD3 RZ, P3, PT, R142, R94, RZ ;  /* 0x0000005e8eff7210 */ /* 0x000fc60007f7e0ff */
[----:B------:R-:W-:Y:S01]  /*60040*/  IMAD.X R113, RZ, RZ, RZ, P5 ;  /* 0x000000ffff717224 */ /* 0x000fe200028e06ff */
[----:B------:R-:W-:Y:S01]  /*60050*/  IADD3 R41, P5, PT, R87, R96, RZ ;  /* 0x0000006057297210 */ /* 0x000fe20007fbe0ff */
[----:B------:R-:W-:Y:S01]  /*60060*/  IMAD.MOV.U32 R112, RZ, RZ, R97 ;  /* 0x000000ffff707224 */ /* 0x000fe200078e0061 */
[----:B------:R-:W-:Y:S01]  /*60070*/  IADD3.X RZ, P3, PT, R143, R129, RZ, P3, !PT ;  /* 0x000000818fff7210 */ /* 0x000fe20001f7e4ff */
[----:B------:R-:W-:-:S03]  /*60080*/  IMAD.WIDE.U32 R94, R121, R119, RZ ;  /* 0x00000077795e7225 */ /* 0x000fc600078e00ff */
[----:B------:R-:W-:Y:S01]  /*60090*/  IADD3.X R71, P3, PT, R71, R100, RZ, P3, !PT ;  /* 0x0000006447477210 */ /* 0x000fe20001f7e4ff */
[----:B------:R-:W-:-:S04]  /*600a0*/  IMAD.WIDE.U32.X R96, R117, R117, R112, P5 ;  /* 0x0000007575607225 */ /* 0x000fc800028e0470 */
[----:B------:R-:W-:-:S04]  /*600b0*/  IMAD.WIDE.U32 R112, R62, R111, R132 ;  /* 0x0000006f3e707225 */ /* 0x000fc800078e0084 */
[----:B------:R-:W-:Y:S01]  /*600c0*/  IMAD.WIDE.U32 R116, P5, R119, R121, R94 ;  /* 0x0000007977747225 */ /* 0x000fe200078a005e */
[----:B------:R-:W-:Y:S02]  /*600d0*/  IADD3 R49, PT, PT, R113, R128, RZ ;  /* 0x0000008071317210 */ /* 0x000fe40007ffe0ff */
[----:B------:R-:W-:Y:S01]  /*600e0*/  IADD3.X R128, P4, PT, R118, R67, RZ, P4, !PT ;  /* 0x0000004376807210 */ /* 0x000fe2000279e4ff */
[----:B------:R-:W-:Y:S01]  /*600f0*/  IMAD.WIDE.U32 R94, R119, R119, RZ ;  /* 0x00000077775e7225 */ /* 0x000fe200078e00ff */
[----:B------:R-:W-:Y:S02]  /*60100*/  SHF.L.W.U32.HI R131, R131, 0x1, R112 ;  /* 0x0000000183837819 */ /* 0x000fe40000010e70 */
[----:B------:R-:W-:Y:S01]  /*60110*/  IADD3.X R129, P4, PT, R45, R114, RZ, P4, !PT ;  /* 0x000000722d817210 */ /* 0x000fe2000279e4ff */
[----:B------:R-:W-:Y:S01]  /*60120*/  IMAD.X R139, RZ, RZ, RZ, P5 ;  /* 0x000000ffff8b7224 */ /* 0x000fe200028e06ff */
[----:B------:R-:W-:Y:S01]  /*60130*/  IADD3.X R45, P2, PT, RZ, R126, RZ, P2, !PT ;  /* 0x0000007eff2d7210 */ /* 0x000fe2000175e4ff */
[----:B------:R-:W-:Y:S01]  /*60140*/  IMAD.WIDE.U32 R132, R19, -0x45f6b800, RZ ;  /* 0xba09480013847825 */ /* 0x000fe200078e00ff */
[----:B------:R-:W-:-:S02]  /*60150*/  IADD3 R43, P5, PT, R95, R116, RZ ;  /* 0x000000745f2b7210 */ /* 0x000fc40007fbe0ff */
[----:B------:R-:W-:Y:S01]  /*60160*/  IADD3.X R127, P2, PT, RZ, R127, RZ, P2, !PT ;  /* 0x0000007fff7f7210 */ /* 0x000fe2000175e4ff */
[----:B------:R-:W-:Y:S01]  /*60170*/  IMAD.MOV.U32 R138, RZ, RZ, R117 ;  /* 0x000000ffff8a7224 */ /* 0x000fe200078e0075 */
[----:B------:R-:W-:Y:S01]  /*60180*/  SHF.L.W.U32.HI R85, R112, 0x1, R49 ;  /* 0x0000000170557819 */ /* 0x000fe20000010e31 */
[----:B------:R-:W-:Y:S01]  /*60190*/  IMAD.WIDE.U32 R142, R62, R115, R142 ;  /* 0x000000733e8e7225 */ /* 0x000fe200078e008e */
[----:B------:R-:W-:Y:S02]  /*601a0*/  IADD3.X R120, P1, PT, R131, R108, RZ, P1, !PT ;  /* 0x0000006c83787210 */ /* 0x000fe40000f3e4ff */
[----:B------:R-:W-:Y:S01]  /*601b0*/  IADD3.X R102, P2, PT, R45, R102, RZ, P2, !PT ;  /* 0x000000662d667210 */ /* 0x000fe2000175e4ff */
[----:B------:R-:W-:Y:S01]  /*601c0*/  IMAD.WIDE.U32.X R138, R121, R121, R138, P5 ;  /* 0x00000079798a7225 */ /* 0x000fe200028e048a */
[----:B------:R-:W-:Y:S02]  /*601d0*/  IADD3.X R85, P1, PT, R85, R109, RZ, P1, !PT ;  /* 0x0000006d55557210 */ /* 0x000fe40000f3e4ff */
[----:B------:R-:W-:Y:S01]  /*601e0*/  SHF.L.W.U32.HI R45, R49, 0x1, R142 ;  /* 0x00000001312d7819 */ /* 0x000fe20000010e8e */
[----:B------:R-:W-:Y:S01]  /*601f0*/  IMAD.WIDE.U32 R132, P5, R20, 0x1ef3622f, R132 ;  /* 0x1ef3622f14847825 */ /* 0x000fe200078a0084 */
[----:B------:R-:W-:-:S02]  /*60200*/  IADD3.X R110, P2, PT, R127, R110, RZ, P2, !PT ;  /* 0x0000006e7f6e7210 */ /* 0x000fc4000175e4ff */
[----:B------:R-:W-:Y:S01]  /*60210*/  IADD3.X R45, P1, PT, R45, R106, RZ, P1, !PT ;  /* 0x0000006a2d2d7210 */ /* 0x000fe20000f3e4ff */
[----:B------:R-:W-:Y:S01]  /*60220*/  IMAD.WIDE.U32 R116, R20, -0x45f6b800, RZ ;  /* 0xba09480014747825 */ /* 0x000fe200078e00ff */
[----:B------:R-:W-:-:S03]  /*60230*/  IADD3.X R121, P4, PT, RZ, RZ, RZ, P4, !PT ;  /* 0x000000ffff797210 */ /* 0x000fc6000279e4ff */
        /* <DEDUP_REMOVED lines=9> */
[----:B------:R-:W-:-:S02]  /*602d0*/  IMAD.X R67, RZ, RZ, RZ, P4 ;  /* 0x000000ffff437224 */ /* 0x000fc400020e06ff */
[----:B------:R-:W-:Y:S01]  /*602e0*/  IMAD.WIDE.U32.X R108, R19, 0x1ef3622f, R106, P5 ;  /* 0x1ef3622f136c7825 */ /* 0x000fe200028e046a */
[----:B------:R-:W-:Y:S02]  /*602f0*/  IADD3 RZ, P4, PT, R140, R98, RZ ;  /* 0x000000628cff7210 */ /* 0x000fe40007f9e0ff */
[----:B------:R-:W-:Y:S01]  /*60300*/  IADD3.X R141, P3, PT, R73, R110, RZ, P3, !PT ;  /* 0x0000006e498d7210 */ /* 0x000fe20001f7e4ff */
[C---:B------:R-:W-:Y:S01]  /*60310*/  IMAD.WIDE.U32 R126, P5, R20.reuse, 0x1a22d9f3, R126 ;  /* 0x1a22d9f3147e7825 */ /* 0x040fe200078a007e */
[----:B------:R-:W-:Y:S02]  /*60320*/  IADD3.X R121, P0, PT, R121, R108, RZ, P0, !PT ;  /* 0x0000006c79797210 */ /* 0x000fe4000071e4ff */
[----:B------:R-:W-:Y:S01]  /*60330*/  IADD3.X R75, P3, PT, RZ, RZ, RZ, P3, !PT ;  /* 0x000000ffff4b7210 */ /* 0x000fe20001f7e4ff */
[----:B------:R-:W-:Y:S01]  /*60340*/  IMAD.WIDE.U32 R106, R20, 0xf5138f, RZ ;  /* 0x00f5138f146a7825 */ /* 0x000fe200078e00ff */
[----:B------:R-:W-:Y:S02]  /*60350*/  IADD3.X R114, P0, PT, R67, R109, RZ, P0, !PT ;  /* 0x0000006d43727210 */ /* 0x000fe4000071e4ff */
[----:B------:R-:W-:Y:S01]  /*60360*/  IADD3.X RZ, P4, PT, R141, R103, RZ, P4, !PT ;  /* 0x000000678dff7210 */ /* 0x000fe2000279e4ff */
[----:B------:R-:W-:Y:S01]  /*60370*/  IMAD.X R99, RZ, RZ, RZ, P5 ;  /* 0x000000ffff637224 */ /* 0x000fe200028e06ff */
[----:B------:R-:W-:Y:S01]  /*60380*/  IADD3 R49, P5, PT, R126, R107, RZ ;  /* 0x0000006b7e317210 */ /* 0x000fe20007fbe0ff */
[----:B------:R-:W-:Y:S01]  /*60390*/  IMAD.WIDE.U32 R100, R19, 0x6ca1493b, RZ ;  /* 0x6ca1493b13647825 */ /* 0x000fe200078e00ff */
[----:B------:R-:W-:-:S02]  /*603a0*/  IADD3.X R120, P0, PT, R121, R120, RZ, P0, !PT ;  /* 0x0000007879787210 */ /* 0x000fc4000071e4ff */
[----:B------:R-:W-:Y:S01]  /*603b0*/  IADD3.X R75, P4, PT, R75, R104, RZ, P4, !PT ;  /* 0x000000684b4b7210 */ /* 0x000fe2000279e4ff */
[----:B------:R-:W-:Y:S01]  /*603c0*/  IMAD.MOV.U32 R98, RZ, RZ, R127 ;  /* 0x000000ffff627224 */ /* 0x000fe200078e007f */
[----:B------:R-:W-:Y:S01]  /*603d0*/  IADD3.X R110, P2, PT, RZ, R24, RZ, P2, !PT ;  /* 0x00000018ff6e7210 */ /* 0x000fe2000175e4ff */
[----:B------:R-:W-:Y:S01]  /*603e0*/  IMAD.WIDE.U32 R102, R20, 0x6ca1493b, RZ ;  /* 0x6ca1493b14667825 */ /* 0x000fe200078e00ff */
[----:B------:R-:W-:Y:S02]  /*603f0*/  IADD3.X R121, P0, PT, R114, R85, RZ, P0, !PT ;  /* 0x0000005572797210 */ /* 0x000fe4000071e4ff */
[----:B------:R-:W-:Y:S01]  /*60400*/  IADD3.X R118, PT, PT, RZ, R25, RZ, P2, !PT ;  /* 0x00000019ff767210 */ /* 0x000fe200017fe4ff */
[----:B------:R-:W-:-:S04]  /*60410*/  IMAD.WIDE.U32.X R98, R19, 0x1a22d9f3, R98, P5 ;  /* 0x1a22d9f313627825 */ /* 0x000fc800028e0462 */
[----:B------:R-:W-:-:S04]  /*60420*/  IMAD.WIDE.U32 R100, P5, R20, -0x39c4fa40, R100 ;  /* 0xc63b05c014647825 */ /* 0x000fc800078a0064 */
[----:B------:R-:W-:-:S04]  /*60430*/  IMAD.WIDE.U32 R136, R20, 0x30000000, R136 ;  /* 0x3000000014887825 */ /* 0x000fc800078e0088 */
[----:B------:R-:W-:Y:S01]  /*60440*/  IMAD.X R79, RZ, RZ, RZ, P3 ;  /* 0x000000ffff4f7224 */ /* 0x000fe200018e06ff */
[----:B------:R-:W-:Y:S01]  /*60450*/  IADD3 RZ, P3, PT, R120, R106, RZ ;  /* 0x0000006a78ff7210 */ /* 0x000fe20007f7e0ff */
[----:B------:R-:W-:Y:S01]  /*60460*/  IMAD.X R109, RZ, RZ, RZ, P5 ;  /* 0x000000ffff6d7224 */ /* 0x000fe200028e06ff */
[----:B------:R-:W-:Y:S01]  /*60470*/  IADD3 R67, P5, PT, R100, R103, RZ ;  /* 0x0000006764437210 */ /* 0x000fe20007fbe0ff */
[----:B------:R-:W-:Y:S01]  /*60480*/  IMAD.IADD R87, R137, 0x1, R144 ;  /* 0x0000000189577824 */ /* 0x000fe200078e0290 */
[----:B------:R-:W-:Y:S01]  /*60490*/  IADD3.X R79, P4, PT, R79, R105, RZ, P4, !PT ;  /* 0x000000694f4f7210 */ /* 0x000fe2000279e4ff */
[----:B------:R-:W-:Y:S01]  /*604a0*/  IMAD.WIDE.U32 R106, R19, 0x17c510ea, RZ ;  /* 0x17c510ea136a7825 */ /* 0x000fe200078e00ff */
[----:B------:R-:W-:-:S03]  /*604b0*/  IADD3.X RZ, P3, PT, R121, R49, RZ, P3, !PT ;  /* 0x0000003179ff7210 */ /* 0x000fc60001f7e4ff */
[----:B------:R-:W-:Y:S02]  /*604c0*/  IMAD.MOV.U32 R108, RZ, RZ, R101 ;  /* 0x000000ffff6c7224 */ /* 0x000fe400078e0065 */
[C---:B------:R-:W-:Y:S02]  /*604d0*/  IMAD R71, R136.reuse, -0x7af74001, -R87 ;  /* 0x8508bfff88477824 */ /* 0x040fe400078e0a57 */
[----:B------:R-:W-:-:S04]  /*604e0*/  IMAD.WIDE.U32 R116, R136, -0x1, RZ ;  /* 0xffffffff88747825 */ /* 0x000fc800078e00ff */
        /* <DEDUP_REMOVED lines=9> */
[----:B------:R-:W-:Y:S01]  /*60580*/  IMAD.WIDE.U32.X R112, R19, 0x1ae3a46, R112, P5 ;  /* 0x01ae3a4613707825 */ /* 0x000fe200028e0470 */
[----:B------:R-:W-:-:S03]  /*60590*/  IADD3 RZ, P2, PT, R136, R144, RZ ;  /* 0x0000009088ff7210 */ /* 0x000fc60007f5e0ff */
[----:B------:R-:W-:-:S04]  /*605a0*/  IMAD.WIDE.U32 R24, P5, R116, -0x7af74000, R24 ;  /* 0x8508c00074187825 */ /* 0x000fc800078a0018 */
[----:B------:R-:W-:Y:S01]  /*605b0*/  IMAD.X R19, RZ, RZ, RZ, P5 ;  /* 0x000000ffff137224 */ /* 0x000fe200028e06ff */
[----:B------:R-:W-:Y:S01]  /*605c0*/  IADD3 R144, P5, PT, R145, R24, RZ ;  /* 0x0000001891907210 */ /* 0x000fe20007fbe0ff */
[----:B------:R-:W-:Y:S02]  /*605d0*/  IMAD.IADD R95, R143, 0x1, R18 ;  /* 0x000000018f5f7824 */ /* 0x000fe400078e0212 */
[----:B------:R-:W-:Y:S01]  /*605e0*/  IMAD.MOV.U32 R18, RZ, RZ, R25 ;  /* 0x000000ffff127224 */ /* 0x000fe200078e0019 */
[----:B------:R-:W-:Y:S01]  /*605f0*/  IADD3.X RZ, P2, PT, R87, R144, RZ, P2, !PT ;  /* 0x0000009057ff7210 */ /* 0x000fe2000175e4ff */
[----:B------:R-:W-:Y:S01]  /*60600*/  IMAD.WIDE.U32 R128, R20, -0x45f6b800, R128 ;  /* 0xba09480014807825 */ /* 0x000fe200078e0080 */
[----:B------:R-:W-:Y:S02]  /*60610*/  IADD3.X R25, P0, PT, RZ, RZ, RZ, P0, !PT ;  /* 0x000000ffff197210 */ /* 0x000fe4000071e4ff */
[----:B------:R-:W-:Y:S01]  /*60620*/  SHF.L.W.U32.HI R142, R142, 0x1, R95 ;  /* 0x000000018e8e7819 */ /* 0x000fe20000010e5f */
[----:B------:R-:W-:Y:S01]  /*60630*/  IMAD.WIDE.U32.X R18, R71, -0x7af74000, R18, P5 ;  /* 0x8508c00047127825 */ /* 0x000fe200028e0412 */
[----:B------:R-:W-:-:S02]  /*60640*/  IADD3.X R24, P5, PT, R25, R98, RZ, P3, !PT ;  /* 0x0000006219187210 */ /* 0x000fc40001fbe4ff */
[----:B------:R-:W-:Y:S01]  /*60650*/  IADD3.X R21, P1, PT, R142, R21, RZ, P1, !PT ;  /* 0x000000158e157210 */ /* 0x000fe20000f3e4ff */
[----:B------:R-:W-:Y:S01]  /*60660*/  IMAD.IADD R132, R129, 0x1, R132 ;  /* 0x0000000181847824 */ /* 0x000fe200078e0284 */
[----:B------:R-:W-:Y:S01]  /*60670*/  IADD3.X R129, P2, PT, RZ, R18, RZ, P2, !PT ;  /* 0x00000012ff817210 */ /* 0x000fe2000175e4ff */
[----:B------:R-:W-:Y:S01]  /*60680*/  IMAD.WIDE.U32 R140, R62, R119, R140 ;  /* 0x000000773e8c7225 */ /* 0x000fe200078e008c */
[----:B------:R-:W-:Y:S02]  /*60690*/  IADD3.X R18, P4, PT, R75, R110, RZ, P4, !PT ;  /* 0x0000006e4b127210 */ /* 0x000fe4000279e4ff */
[----:B------:R-:W-:Y:S01]  /*606a0*/  IADD3.X R49, P2, PT, RZ, R19, RZ, P2, !PT ;  /* 0x00000013ff317210 */ /* 0x000fe2000175e4ff */
[----:B------:R-:W-:Y:S01]  /*606b0*/  IMAD.X R75, RZ, RZ, RZ, P0 ;  /* 0x000000ffff4b7224 */ /* 0x000fe200000e06ff */
[----:B------:R-:W-:Y:S01]  /*606c0*/  IADD3 RZ, P3, PT, R18, R14, RZ ;  /* 0x0000000e12ff7210 */ /* 0x000fe20007f7e0ff */
[----:B------:R-:W-:Y:S01]  /*606d0*/  IMAD.IADD R141, R141, 0x1, R38 ;  /* 0x000000018d8d7824 */ /* 0x000fe200078e0226 */
[----:B------:R-:W-:Y:S01]  /*606e0*/  IADD3.X R19, P4, PT, R79, R118, RZ, P4, !PT ;  /* 0x000000764f137210 */ /* 0x000fe2000279e4ff */
[----:B------:R-:W-:Y:S01]  /*606f0*/  IMAD.WIDE.U32 R120, R20, 0xf5138f, R120 ;  /* 0x00f5138f14787825 */ /* 0x000fe200078e0078 */
[----:B------:R-:W-:-:S02]  /*60700*/  IADD3 RZ, P0, PT, R140, R90, RZ ;  /* 0x0000005a8cff7210 */ /* 0x000fc40007f1e0ff */
[----:B------:R-:W-:Y:S01]  /*60710*/  IADD3.X RZ, P3, PT, R19, R15, RZ, P3, !PT ;  /* 0x0000000f13ff7210 */ /* 0x000fe20001f7e4ff */
[----:B------:R-:W-:Y:S01]  /*60720*/  IMAD.WIDE.U32 R14, R71, 0x30000000, RZ ;  /* 0x30000000470e7825 */ /* 0x000fe200078e00ff */
[----:B------:R-:W-:Y:S02]  /*60730*/  IADD3.X R25, P4, PT, RZ, RZ, RZ, P4, !PT ;  /* 0x000000ffff197210 */ /* 0x000fe4000279e4ff */
[----:B------:R-:W-:Y:S01]  /*60740*/  IADD3.X RZ, P0, PT, R141, R91, RZ, P0, !PT ;  /* 0x0000005b8dff7210 */ /* 0x000fe2000071e4ff */
[----:B------:R-:W-:Y:S01]  /*60750*/  IMAD.WIDE.U32 R18, R62, R123, R18 ;  /* 0x0000007b3e127225 */ /* 0x000fe200078e0012 */
[----:B------:R-:W-:Y:S02]  /*60760*/  IADD3.X R38, P3, PT, R25, R16, RZ, P3, !PT ;  /* 0x0000001019267210 */ /* 0x000fe40001f7e4ff */
[----:B------:R-:W-:Y:S01]  /*60770*/  IADD3.X R87, P0, PT, RZ, R88, RZ, P0, !PT ;  /* 0x00000058ff577210 */ /* 0x000fe2000071e4ff */
[----:B------:R-:W-:Y:S01]  /*60780*/  IMAD.IADD R22, R19, 0x1, R22 ;  /* 0x0000000113167824 */ /* 0x000fe200078e0216 */
[----:B------:R-:W-:Y:S01]  /*60790*/  IADD3.X R79, PT, PT, R17, RZ, RZ, P3, P4 ;  /* 0x000000ff114f7210 */ /* 0x000fe20001fe84ff */
[----:B------:R-:W-:Y:S01]  /*607a0*/  IMAD.WIDE.U32 R16, P3, R116, 0x170b5d44, R14 ;  /* 0x170b5d4474107825 */ /* 0x000fe2000786000e */
[----:B------:R-:W-:-:S02]  /*607b0*/  IADD3.X R128, P2, PT, R129, R128, RZ, P2, !PT ;  /* 0x0000008081807210 */ /* 0x000fc4000175e4ff */
[----:B------:R-:W-:Y:S01]  /*607c0*/  IADD3.X R98, P5, PT, R75, R99, RZ, P5, !PT ;  /* 0x000000634b627210 */ /* 0x000fe20002fbe4ff */
[----:B------:R-:W-:Y:S01]  /*607d0*/  IMAD.WIDE.U32 R14, R116, 0x30000000, RZ ;  /* 0x30000000740e7825 */ /* 0x000fe200078e00ff */
[----:B------:R-:W-:Y:S02]  /*607e0*/  IADD3.X R89, P0, PT, RZ, R89, RZ, P0, !PT ;  /* 0x00000059ff597210 */ /* 0x000fe4000071e4ff */
[----:B------:R-:W-:Y:S01]  /*607f0*/  IADD3.X R88, P5, PT, R24, R45, RZ, P5, !PT ;  /* 0x0000002d18587210 */ /* 0x000fe20002fbe4ff */
[----:B------:R-:W-:Y:S01]  /*60800*/  IMAD.X R25, RZ, RZ, RZ, P3 ;  /* 0x000000ffff197224 */ /* 0x000fe200018e06ff */
[----:B------:R-:W-:Y:S01]  /*60810*/  IADD3 R85, P4, PT, R16, R15, RZ ;  /* 0x0000000f10557210 */ /* 0x000fe20007f9e0ff */
[----:B------:R-:W-:Y:S01]  /*60820*/  IMAD.MOV.U32 R24, RZ, RZ, R17 ;  /* 0x000000ffff187224 */ /* 0x000fe200078e0011 */
[----:B------:R-:W-:Y:S01]  /*60830*/  IADD3 RZ, P3, PT, R128, R14, RZ ;  /* 0x0000000e80ff7210 */ /* 0x000fe20007f7e0ff */
[----:B------:R-:W-:Y:S01]  /*60840*/  IMAD.WIDE.U32 R14, R71, -0x45f6b800, RZ ;  /* 0xba094800470e7825 */ /* 0x000fe200078e00ff */
[----:B------:R-:W-:-:S02]  /*60850*/  IADD3.X R129, P2, PT, R49, R132, RZ, P2, !PT ;  /* 0x0000008431817210 */ /* 0x000fc4000175e4ff */
[----:B------:R-:W-:Y:S01]  /*60860*/  IADD3.X R18, P0, PT, R87, R18, RZ, P0, !PT ;  /* 0x0000001257127210 */ /* 0x000fe2000071e4ff */
[----:B------:R-:W-:Y:S01]  /*60870*/  IMAD.IADD R75, R121, 0x1, R126 ;  /* 0x00000001794b7824 */ /* 0x000fe200078e027e */
[----:B------:R-:W-:Y:S01]  /*60880*/  IADD3.X R17, P2, PT, RZ, RZ, RZ, P2, !PT ;  /* 0x000000ffff117210 */ /* 0x000fe2000175e4ff */
[----:B------:R-:W-:Y:S01]  /*60890*/  IMAD.WIDE.U32.X R24, R71, 0x170b5d44, R24, P4 ;  /* 0x170b5d4447187825 */ /* 0x000fe200020e0418 */
[----:B------:R-:W-:Y:S02]  /*608a0*/  IADD3.X R19, P0, PT, R89, R22, RZ, P0, !PT ;  /* 0x0000001659137210 */ /* 0x000fe4000071e4ff */
[----:B------:R-:W-:Y:S01]  /*608b0*/  IADD3.X R89, P5, PT, R98, R21, RZ, P5, !PT ;  /* 0x0000001562597210 */ /* 0x000fe20002fbe4ff */
[C---:B------:R-:W-:Y:S01]  /*608c0*/  IMAD.WIDE.U32 R126, P4, R116.reuse, 0x1ef3622f, R14 ;  /* 0x1ef3622f747e7825 */ /* 0x040fe2000788000e */
[----:B------:R-:W-:Y:S02]  /*608d0*/  IADD3.X R87, P0, PT, RZ, RZ, RZ, P0, !PT ;  /* 0x000000ffff577210 */ /* 0x000fe4000071e4ff */
[----:B------:R-:W-:Y:S01]  /*608e0*/  IADD3.X RZ, P3, PT, R129, R85, RZ, P3, !PT ;  /* 0x0000005581ff7210 */ /* 0x000fe20001f7e4ff */
[----:B------:R-:W-:Y:S01]  /*608f0*/  IMAD.WIDE.U32 R90, R116, -0x45f6b800, RZ ;  /* 0xba094800745a7825 */ /* 0x000fe200078e00ff */
[----:B------:R-:W-:-:S02]  /*60900*/  IADD3.X R85, P5, PT, RZ, RZ, RZ, P5, !PT ;  /* 0x000000ffff557210 */ /* 0x000fc40002fbe4ff */
[----:B------:R-:W-:Y:S01]  /*60910*/  IADD3.X R121, P3, PT, R17, R24, RZ, P3, !PT ;  /* 0x0000001811797210 */ /* 0x000fe20001f7e4ff */
        /* <DEDUP_REMOVED lines=16> */
[----:B------:R-:W-:-:S03]  /*60a20*/  IADD3.X R121, P3, PT, R62, R75, RZ, P3, !PT ;  /* 0x0000004b3e797210 */ /* 0x000fc60001f7e4ff */
[----:B------:R-:W-:Y:S01]  /*60a30*/  IMAD.X R99, RZ, RZ, RZ, P4 ;  /* 0x000000ffff637224 */ /* 0x000fe200020e06ff */
[----:B------:R-:W-:Y:S01]  /*60a40*/  IADD3 R49, P4, PT, R14, R133, RZ ;  /* 0x000000850e317210 */ /* 0x000fe20007f9e0ff */
[----:B------:R-:W-:-:S04]  /*60a50*/  IMAD.WIDE.U32 R140, R111, R115, R140 ;  /* 0x000000736f8c7225 */ /* 0x000fc800078e008c */
[----:B------:R-:W-:Y:S01]  /*60a60*/  IMAD.WIDE.U32 R136, R71, 0x6ca1493b, RZ ;  /* 0x6ca1493b47887825 */ /* 0x000fe200078e00ff */
[----:B------:R-:W-:-:S03]  /*60a70*/  SHF.L.W.U32.HI R95, R95, 0x1, R140 ;  /* 0x000000015f5f7819 */ /* 0x000fc60000010e8c */
[----:B------:R-:W-:Y:S02]  /*60a80*/  IMAD.MOV.U32 R98, RZ, RZ, R15 ;  /* 0x000000ffff627224 */ /* 0x000fe400078e000f */
[----:B------:R-:W-:Y:S01]  /*60a90*/  IMAD.IADD R65, R141, 0x1, R50 ;  /* 0x000000018d417824 */ /* 0x000fe200078e0232 */
[----:B------:R-:W-:Y:S01]  /*60aa0*/  IADD3.X R50, P0, PT, R91, R83, RZ, P0, !PT ;  /* 0x000000535b327210 */ /* 0x000fe2000071e4ff */
[----:B------:R-:W-:-:S03]  /*60ab0*/  IMAD.WIDE.U32.X R98, R71, 0x1a22d9f3, R98, P4 ;  /* 0x1a22d9f347627825 */ /* 0x000fc600020e0462 */
[----:B------:R-:W-:Y:S01]  /*60ac0*/  IADD3.X R66, P0, PT, R87, R38, RZ, P0, !PT ;  /* 0x0000002657427210 */ /* 0x000fe2000071e4ff */
[----:B------:R-:W-:-:S03]  /*60ad0*/  IMAD.WIDE.U32 R136, P4, R116, -0x39c4fa40, R136 ;  /* 0xc63b05c074887825 */ /* 0x000fc60007880088 */
[----:B------:R-:W-:Y:S01]  /*60ae0*/  IADD3.X R67, P0, PT, R50, R79, RZ, P0, !PT ;  /* 0x0000004f32437210 */ /* 0x000fe2000071e4ff */
[----:B------:R-:W-:Y:S01]  /*60af0*/  IMAD.WIDE.U32 R82, R116, 0x6ca1493b, RZ ;  /* 0x6ca1493b74527825 */ /* 0x000fe200078e00ff */
[----:B------:R-:W-:-:S03]  /*60b00*/  IADD3.X R50, P1, PT, R95, R92, RZ, P1, !PT ;  /* 0x0000005c5f327210 */ /* 0x000fc60000f3e4ff */
[----:B------:R-:W-:Y:S01]  /*60b10*/  IMAD.X R21, RZ, RZ, RZ, P5 ;  /* 0x000000ffff157224 */ /* 0x000fe200028e06ff */
[----:B------:R-:W-:Y:S01]  /*60b20*/  IADD3 R15, P5, PT, R136, R83, RZ ;  /* 0x00000053880f7210 */ /* 0x000fe20007fbe0ff */
[----:B------:R-:W-:Y:S01]  /*60b30*/  IMAD.WIDE.U32 R142, R71, 0x17c510ea, RZ ;  /* 0x17c510ea478e7825 */ /* 0x000fe200078e00ff */
[----:B------:R-:W-:-:S03]  /*60b40*/  SHF.L.W.U32.HI R83, R140, 0x1, R65 ;  /* 0x000000018c537819 */ /* 0x000fc60000010e41 */
[----:B------:R-:W-:Y:S01]  /*60b50*/  IMAD.X R141, RZ, RZ, RZ, P4 ;  /* 0x000000ffff8d7224 */ /* 0x000fe200020e06ff */
[----:B------:R-:W-:Y:S01]  /*60b60*/  IADD3 RZ, P4, PT, R66, R70, RZ ;  /* 0x0000004642ff7210 */ /* 0x000fe20007f9e0ff */
[----:B------:R-:W-:Y:S01]  /*60b70*/  IMAD.MOV.U32 R140, RZ, RZ, R137 ;  /* 0x000000ffff8c7224 */ /* 0x000fe200078e0089 */
[----:B------:R-:W-:Y:S01]  /*60b80*/  IADD3.X R83, P1, PT, R83, R93, RZ, P1, !PT ;  /* 0x0000005d53537210 */ /* 0x000fe20000f3e4ff */
[----:B------:R-:W-:Y:S01]  /*60b90*/  IMAD.WIDE.U32 R128, R116, 0x30000000, R128 ;  /* 0x3000000074807825 */ /* 0x000fe200078e0080 */
[----:B------:R-:W-:-:S03]  /*60ba0*/  IADD3.X RZ, P4, PT, R67, R51, RZ, P4, !PT ;  /* 0x0000003343ff7210 */ /* 0x000fc6000279e4ff */
        /* <DEDUP_REMOVED lines=8> */
[----:B------:R-:W-:Y:S02]  /*60c30*/  IADD3.X R85, P5, PT, R85, R104, RZ, P2, !PT ;  /* 0x0000006855557210 */ /* 0x000fe400017be4ff */
[----:B------:R-:W-:Y:S01]  /*60c40*/  IADD3.X R45, P2, PT, RZ, RZ, RZ, P0, !PT ;  /* 0x000000ffff2d7210 */ /* 0x000fe2000075e4ff */
[----:B------:R-:W-:Y:S01]  /*60c50*/  IMAD.IADD R71, R129, 0x1, R16 ;  /* 0x0000000181477824 */ /* 0x000fe200078e0210 */
[----:B------:R-:W-:Y:S01]  /*60c60*/  IADD3.X R104, P0, PT, R21, R105, RZ, P5, !PT ;  /* 0x0000006915687210 */ /* 0x000fe20002f1e4ff */
[----:B------:R-:W-:Y:S01]  /*60c70*/  IMAD.WIDE.U32 R16, R128, -0x1, RZ ;  /* 0xffffffff80107825 */ /* 0x000fe200078e00ff */
[----:B------:R-:W-:Y:S02]  /*60c80*/  IADD3.X R45, P5, PT, R45, R80, RZ, P4, !PT ;  /* 0x000000502d2d7210 */ /* 0x000fe400027be4ff */
[----:B------:R-:W-:Y:S01]  /*60c90*/  IADD3 RZ, P4, PT, R120, R90, RZ ;  /* 0x0000005a78ff7210 */ /* 0x000fe20007f9e0ff */
[----:B------:R-:W-:Y:S01]  /*60ca0*/  IMAD R79, R128, -0x7af74001, -R71 ;  /* 0x8508bfff804f7824 */ /* 0x000fe200078e0a47 */
[----:B------:R-:W-:Y:S01]  /*60cb0*/  IADD3.X R62, PT, PT, R81, RZ, RZ, P5, P2 ;  /* 0x000000ff513e7210 */ /* 0x000fe20002fe44ff */
[----:B------:R-:W-:Y:S01]  /*60cc0*/  IMAD.IADD R100, R89, 0x1, R100 ;  /* 0x0000000159647824 */ /* 0x000fe200078e0264 */
[----:B------:R-:W-:Y:S01]  /*60cd0*/  IADD3.X R89, P5, PT, RZ, RZ, RZ, P3, !PT ;  /* 0x000000ffff597210 */ /* 0x000fe20001fbe4ff */
[----:B------:R-:W-:Y:S01]  /*60ce0*/  IMAD.IADD R17, R17, 0x1, R79 ;  /* 0x0000000111117824 */ /* 0x000fe200078e024f */
[----:B------:R-:W-:Y:S01]  /*60cf0*/  IADD3.X R50, P3, PT, R85, R50, RZ, P0, !PT ;  /* 0x0000003255327210 */ /* 0x000fe2000077e4ff */
[----:B------:R-:W-:Y:S01]  /*60d00*/  IMAD.WIDE.U32 R18, R111, R119, R18 ;  /* 0x000000776f127225 */ /* 0x000fe200078e0012 */
[----:B------:R-:W-:-:S02]  /*60d10*/  IADD3.X RZ, P4, PT, R121, R22, RZ, P4, !PT ;  /* 0x0000001679ff7210 */ /* 0x000fc4000279e4ff */
[----:B------:R-:W-:Y:S01]  /*60d20*/  IADD3 RZ, P0, PT, R50, R108, RZ ;  /* 0x0000006c32ff7210 */ /* 0x000fe20007f1e0ff */
[----:B------:R-:W-:Y:S01]  /*60d30*/  IMAD.WIDE.U32 R80, R17, 0x1, RZ ;  /* 0x0000000111507825 */ /* 0x000fe200078e00ff */
[----:B------:R-:W-:Y:S02]  /*60d40*/  IADD3.X R51, P3, PT, R104, R83, RZ, P3, !PT ;  /* 0x0000005368337210 */ /* 0x000fe40001f7e4ff */
[----:B------:R-:W-:Y:S01]  /*60d50*/  SHF.L.W.U32.HI R21, R65, 0x1, R18 ;  /* 0x0000000141157819 */ /* 0x000fe20000010e12 */
[C---:B------:R-:W-:Y:S01]  /*60d60*/  IMAD.WIDE.U32 R24, R16.reuse, 0x1, RZ ;  /* 0x0000000110187825 */ /* 0x040fe200078e00ff */
[----:B------:R-:W-:Y:S02]  /*60d70*/  IADD3.X RZ, P0, PT, R51, R73, RZ, P0, !PT ;  /* 0x0000004933ff7210 */ /* 0x000fe4000071e4ff */
[----:B------:R-:W-:Y:S01]  /*60d80*/  IADD3.X R73, P3, PT, RZ, RZ, RZ, P3, !PT ;  /* 0x000000ffff497210 */ /* 0x000fe20001f7e4ff */
[----:B------:R-:W-:Y:S01]  /*60d90*/  IMAD.X R75, RZ, RZ, RZ, P5 ;  /* 0x000000ffff4b7224 */ /* 0x000fe200028e06ff */
[----:B------:R-:W-:Y:S01]  /*60da0*/  IADD3.X R89, P4, PT, R89, R102, RZ, P4, !PT ;  /* 0x0000006659597210 */ /* 0x000fe2000279e4ff */
[----:B------:R-:W-:Y:S01]  /*60db0*/  IMAD.WIDE.U32 R80, P5, R16, -0x7af74000, R80 ;  /* 0x8508c00010507825 */ /* 0x000fe200078a0050 */
[----:B------:R-:W-:-:S02]  /*60dc0*/  IADD3.X R22, P1, PT, R21, R86, RZ, P1, !PT ;  /* 0x0000005615167210 */ /* 0x000fc40000f3e4ff */
[----:B------:R-:W-:Y:S01]  /*60dd0*/  IADD3 RZ, P2, PT, R128, R24, RZ ;  /* 0x0000001880ff7210 */ /* 0x000fe20007f5e0ff */
[----:B------:R-:W-:Y:S01]  /*60de0*/  IMAD.IADD R65, R19, 0x1, R84 ;  /* 0x0000000113417824 */ /* 0x000fe200078e0254 */
[----:B------:R-:W-:Y:S01]  /*60df0*/  IADD3.X R19, PT, PT, RZ, RZ, RZ, P3, !PT ;  /* 0x000000ffff137210 */ /* 0x000fe20001ffe4ff */
[----:B------:R-:W-:Y:S01]  /*60e00*/  IMAD.WIDE.U32 R20, R20, 0x17c510ea, R50 ;  /* 0x17c510ea14147825 */ /* 0x000fe200078e0032 */
[----:B------:R-:W-:Y:S02]  /*60e10*/  IADD3.X R103, P3, PT, R75, R103, RZ, P4, !PT ;  /* 0x000000674b677210 */ /* 0x000fe4000277e4ff */
[----:B------:R-:W-:Y:S01]  /*60e20*/  IADD3.X R73, P0, PT, R73, R112, RZ, P0, !PT ;  /* 0x0000007049497210 */ /* 0x000fe2000071e4ff */
[----:B------:R-:W-:Y:S01]  /*60e30*/  IMAD.WIDE.U32 R50, R17, 0x30000000, RZ ;  /* 0x3000000011327825 */ /* 0x000fe200078e00ff */
[----:B------:R-:W-:Y:S02]  /*60e40*/  IADD3 R24, P4, PT, R25, R80, RZ ;  /* 0x0000005019187210 */ /* 0x000fe40007f9e0ff */
[----:B------:R-:W-:Y:S01]  /*60e50*/  SHF.L.W.U32.HI R18, R18, 0x1, R65 ;  /* 0x0000000112127819 */ /* 0x000fe20000010e41 */
[----:B------:R-:W-:Y:S01]  /*60e60*/  IMAD.WIDE.U32 R86, R17, -0x45f6b800, RZ ;  /* 0xba09480011567825 */ /* 0x000fe200078e00ff */
[----:B------:R-:W-:-:S02]  /*60e70*/  IADD3.X R112, P0, PT, R19, R113, RZ, P0, !PT ;  /* 0x0000007113707210 */ /* 0x000fc4000071e4ff */
        /* <DEDUP_REMOVED lines=9> */
[----:B------:R-:W-:-:S02]  /*60f10*/  IMAD.MOV.U32 R18, RZ, RZ, R81 ;  /* 0x000000ffff127224 */ /* 0x000fc400078e0051 */
[----:B------:R-:W-:Y:S02]  /*60f20*/  IMAD.IADD R75, R21, 0x1, R106 ;  /* 0x00000001154b7824 */ /* 0x000fe400078e026a */
[----:B------:R-:W-:Y:S01]  /*60f30*/  IMAD.X R91, RZ, RZ, RZ, P5 ;  /* 0x000000ffff5b7224 */ /* 0x000fe200028e06ff */
[----:B------:R-:W-:Y:S01]  /*60f40*/  IADD3 R21, P5, PT, R50, R25, RZ ;  /* 0x0000001932157210 */ /* 0x000fe20007fbe0ff */
[----:B------:R-:W-:-:S04]  /*60f50*/  IMAD.WIDE.U32 R70, R17, 0xf5138f, RZ ;  /* 0x00f5138f11467825 */ /* 0x000fc800078e00ff */
[----:B------:R-:W-:Y:S02]  /*60f60*/  IMAD.MOV.U32 R90, RZ, RZ, R51 ;  /* 0x000000ffff5a7224 */ /* 0x000fe400078e0033 */
[----:B------:R-:W-:-:S04]  /*60f70*/  IMAD.WIDE.U32.X R18, R17, -0x7af74000, R18, P4 ;  /* 0x8508c00011127825 */ /* 0x000fc800020e0412 */
[----:B------:R-:W-:-:S04]  /*60f80*/  IMAD.WIDE.U32 R86, P4, R16, 0x1ef3622f, R86 ;  /* 0x1ef3622f10567825 */ /* 0x000fc80007880056 */
[----:B------:R-:W-:-:S04]  /*60f90*/  IMAD.WIDE.U32 R84, R16, -0x45f6b800, RZ ;  /* 0xba09480010547825 */ /* 0x000fc800078e00ff */
[----:B------:R-:W-:-:S04]  /*60fa0*/  IMAD.WIDE.U32 R92, R111, R123, R66 ;  /* 0x0000007b6f5c7225 */ /* 0x000fc800078e0042 */
[----:B------:R-:W-:-:S04]  /*60fb0*/  IMAD.WIDE.U32.X R90, R17, 0x170b5d44, R90, P5 ;  /* 0x170b5d44115a7825 */ /* 0x000fc800028e045a */
[----:B------:R-:W-:-:S04]  /*60fc0*/  IMAD.WIDE.U32 R66, P5, R16, 0x1a22d9f3, R70 ;  /* 0x1a22d9f310427825 */ /* 0x000fc800078a0046 */
[----:B------:R-:W-:Y:S01]  /*60fd0*/  IMAD.X R81, RZ, RZ, RZ, P4 ;  /* 0x000000ffff517224 */ /* 0x000fe200020e06ff */
[----:B------:R-:W-:Y:S01]  /*60fe0*/  IADD3 R25, P4, PT, R86, R85, RZ ;  /* 0x0000005556197210 */ /* 0x000fe20007f9e0ff */
[----:B------:R-:W-:-:S04]  /*60ff0*/  IMAD.WIDE.U32 R70, R16, 0xf5138f, RZ ;  /* 0x00f5138f10467825 */ /* 0x000fc800078e00ff */
[----:B------:R-:W-:Y:S02]  /*61000*/  IMAD.MOV.U32 R80, RZ, RZ, R87 ;  /* 0x000000ffff507224 */ /* 0x000fe400078e0057 */
[----:B------:R-:W-:Y:S01]  /*61010*/  IMAD.X R107, RZ, RZ, RZ, P5 ;  /* 0x000000ffff6b7224 */ /* 0x000fe200028e06ff */
[----:B------:R-:W-:Y:S01]  /*61020*/  IADD3 R51, P5, PT, R66, R71, RZ ;  /* 0x0000004742337210 */ /* 0x000fe20007fbe0ff */
[----:B------:R-:W-:Y:S01]  /*61030*/  IMAD.WIDE.U32 R104, R17, 0x6ca1493b, RZ ;  /* 0x6ca1493b11687825 */ /* 0x000fe200078e00ff */
[----:B------:R-:W-:-:S03]  /*61040*/  IADD3.X R71, P3, PT, RZ, RZ, RZ, P3, !PT ;  /* 0x000000ffff477210 */ /* 0x000fc60001f7e4ff */
[----:B------:R-:W-:Y:S01]  /*61050*/  IMAD.WIDE.U32.X R80, R17, 0x1ef3622f, R80, P4 ;  /* 0x1ef3622f11507825 */ /* 0x000fe200020e0450 */
[----:B------:R-:W-:-:S03]  /*61060*/  IADD3 RZ, P4, PT, R92, R48, RZ ;  /* 0x000000305cff7210 */ /* 0x000fc60007f9e0ff */
[----:B------:R-:W-:Y:S02]  /*61070*/  IMAD.IADD R93, R93, 0x1, R44 ;  /* 0x000000015d5d7824 */ /* 0x000fe400078e022c */
[----:B------:R-:W-:Y:S02]  /*61080*/  IMAD.MOV.U32 R106, RZ, RZ, R67 ;  /* 0x000000ffff6a7224 */ /* 0x000fe400078e0043 */
[----:B------:R-:W-:Y:S01]  /*61090*/  IMAD.WIDE.U32 R100, R17, 0x17c510ea, RZ ;  /* 0x17c510ea11647825 */ /* 0x000fe200078e00ff */
[----:B------:R-:W-:-:S03]  /*610a0*/  IADD3.X RZ, P4, PT, R93, R39, RZ, P4, !PT ;  /* 0x000000275dff7210 */ /* 0x000fc6000279e4ff */
[----:B------:R-:W-:Y:S01]  /*610b0*/  IMAD.WIDE.U32.X R106, R17, 0x1a22d9f3, R106, P5 ;  /* 0x1a22d9f3116a7825 */ /* 0x000fe200028e046a */
[----:B------:R-:W-:-:S03]  /*610c0*/  IADD3.X R44, P4, PT, RZ, R68, RZ, P4, !PT ;  /* 0x00000044ff2c7210 */ /* 0x000fc6000279e4ff */
[----:B------:R-:W-:Y:S01]  /*610d0*/  IMAD.WIDE.U32 R104, P5, R16, -0x39c4fa40, R104 ;  /* 0xc63b05c010687825 */ /* 0x000fe200078a0068 */
[----:B------:R-:W-:-:S03]  /*610e0*/  IADD3.X R79, P4, PT, RZ, R69, RZ, P4, !PT ;  /* 0x00000045ff4f7210 */ /* 0x000fc6000279e4ff */
[----:B------:R-:W-:Y:S01]  /*610f0*/  IMAD.WIDE.U32 R102, R16, 0x6ca1493b, RZ ;  /* 0x6ca1493b10667825 */ /* 0x000fe200078e00ff */
[----:B------:R-:W-:-:S03]  /*61100*/  MOV R110, R105 ;  /* 0x00000069006e7202 */ /* 0x000fc60000000f00 */
[----:B------:R-:W-:Y:S01]  /*61110*/  IMAD.X R111, RZ, RZ, RZ, P5 ;  /* 0x000000ffff6f7224 */ /* 0x000fe200028e06ff */
[----:B------:R-:W-:Y:S01]  /*61120*/  IADD3 R39, P5, PT, R104, R103, RZ ;  /* 0x0000006768277210 */ /* 0x000fe20007fbe0ff */
[----:B------:R-:W-:Y:S02]  /*61130*/  IMAD.X R67, RZ, RZ, RZ, P3 ;  /* 0x000000ffff437224 */ /* 0x000fe400018e06ff */
[----:B------:R-:W-:-:S04]  /*61140*/  IMAD.WIDE.U32 R108, R16, 0x17c510ea, RZ ;  /* 0x17c510ea106c7825 */ /* 0x000fc800078e00ff */
[----:B------:R-:W-:-:S04]  /*61150*/  IMAD.WIDE.U32 R100, P3, R16, 0x1ae3a46, R100 ;  /* 0x01ae3a4610647825 */ /* 0x000fc80007860064 */
[----:B------:R-:W-:-:S04]  /*61160*/  IMAD.WIDE.U32 R120, R116, -0x45f6b800, R120 ;  /* 0xba09480074787825 */ /* 0x000fc800078e0078 */
[----:B------:R-:W-:Y:S01]  /*61170*/  IMAD.X R69, RZ, RZ, RZ, P3 ;  /* 0x000000ffff457224 */ /* 0x000fe200018e06ff */
[----:B------:R-:W-:Y:S01]  /*61180*/  IADD3 R48, P3, PT, R100, R109, RZ ;  /* 0x0000006d64307210 */ /* 0x000fe20007f7e0ff */
[----:B------:R-:W-:Y:S01]  /*61190*/  IMAD.WIDE.U32.X R110, R17, -0x39c4fa40, R110, P5 ;  /* 0xc63b05c0116e7825 */ /* 0x000fe200028e046e */
[----:B------:R-:W-:-:S03]  /*611a0*/  IADD3 RZ, P5, PT, R88, R132, RZ ;  /* 0x0000008458ff7210 */ /* 0x000fc60007fbe0ff */
[----:B------:R-:W-:Y:S01]  /*611b0*/  IMAD.IADD R126, R121, 0x1, R126 ;  /* 0x00000001797e7824 */ /* 0x000fe200078e027e */
[----:B------:R-:W-:Y:S01]  /*611c0*/  IADD3.X R121, P2, PT, RZ, R18, RZ, P2, !PT ;  /* 0x00000012ff797210 */ /* 0x000fe2000175e4ff */
[----:B------:R-:W-:Y:S01]  /*611d0*/  IMAD.MOV.U32 R68, RZ, RZ, R101 ;  /* 0x000000ffff447224 */ /* 0x000fe200078e0065 */
[----:B------:R-:W-:Y:S01]  /*611e0*/  IADD3.X R18, P4, PT, R44, R45, RZ, P4, !PT ;  /* 0x0000002d2c127210 */ /* 0x000fe2000279e4ff */
[----:B------:R-:W-:Y:S01]  /*611f0*/  IMAD.WIDE.U32 R92, R115, R119, R92 ;  /* 0x00000077735c7225 */ /* 0x000fe200078e005c */
[----:B------:R-:W-:-:S03]  /*61200*/  IADD3.X RZ, P5, PT, R89, R49, RZ, P5, !PT ;  /* 0x0000003159ff7210 */ /* 0x000fc60002fbe4ff */
[----:B------:R-:W-:Y:S01]  /*61210*/  IMAD.WIDE.U32.X R68, R17, 0x1ae3a46, R68, P3 ;  /* 0x01ae3a4611447825 */ /* 0x000fe200018e0444 */
[----:B------:R-:W-:Y:S02]  /*61220*/  IADD3.X R17, P2, PT, RZ, R19, RZ, P2, !PT ;  /* 0x00000013ff117210 */ /* 0x000fe4000175e4ff */
[----:B------:R-:W-:Y:S01]  /*61230*/  IADD3 RZ, P3, PT, R18, R40, RZ ;  /* 0x0000002812ff7210 */ /* 0x000fe20007f7e0ff */
[----:B------:R-:W-:Y:S01]  /*61240*/  IMAD.WIDE.U32 R88, R116, 0xf5138f, R88 ;  /* 0x00f5138f74587825 */ /* 0x000fe200078e0058 */
[----:B------:R-:W-:Y:S02]  /*61250*/  IADD3.X R19, P4, PT, R79, R62, RZ, P4, !PT ;  /* 0x0000003e4f137210 */ /* 0x000fe4000279e4ff */
[----:B------:R-:W-:Y:S01]  /*61260*/  IADD3.X R71, P5, PT, R71, R98, RZ, P5, !PT ;  /* 0x0000006247477210 */ /* 0x000fe20002fbe4ff */
[----:B------:R-:W-:Y:S01]  /*61270*/  IMAD.IADD R73, R93, 0x1, R42 ;  /* 0x000000015d497824 */ /* 0x000fe200078e022a */
[----:B------:R-:W-:Y:S02]  /*61280*/  IADD3.X RZ, P3, PT, R19, R31, RZ, P3, !PT ;  /* 0x0000001f13ff7210 */ /* 0x000fe40001f7e4ff */
[----:B------:R-:W-:-:S02]  /*61290*/  IADD3.X R41, P4, PT, RZ, RZ, RZ, P4, !PT ;  /* 0x000000ffff297210 */ /* 0x000fc4000279e4ff */
[----:B------:R-:W-:Y:S02]  /*612a0*/  IADD3.X R120, P2, PT, R121, R120, RZ, P2, !PT ;  /* 0x0000007879787210 */ /* 0x000fe4000175e4ff */
[----:B------:R-:W-:Y:S01]  /*612b0*/  IADD3.X R98, P5, PT, R67, R99, RZ, P5, !PT ;  /* 0x0000006343627210 */ /* 0x000fe20002fbe4ff */
[----:B------:R-:W-:Y:S01]  /*612c0*/  IMAD.IADD R67, R89, 0x1, R14 ;  /* 0x0000000159437824 */ /* 0x000fe200078e020e */
[----:B------:R-:W-:Y:S02]  /*612d0*/  IADD3.X R40, P3, PT, R41, R46, RZ, P3, !PT ;  /* 0x0000002e29287210 */ /* 0x000fe40001f7e4ff */
[----:B------:R-:W-:Y:S02]  /*612e0*/  IADD3.X R121, P2, PT, R17, R126, RZ, P2, !PT ;  /* 0x0000007e11797210 */ /* 0x000fe4000175e4ff */
[----:B------:R-:W-:Y:S02]  /*612f0*/  IADD3.X R44, P5, PT, R71, R20, RZ, P5, !PT ;  /* 0x00000014472c7210 */ /* 0x000fe40002fbe4ff */
[----:B------:R-:W-:-:S02]  /*61300*/  IADD3.X R41, PT, PT, R47, RZ, RZ, P3, P4 ;  /* 0x000000ff2f297210 */ /* 0x000fc40001fe84ff */
[----:B------:R-:W-:Y:S02]  /*61310*/  IADD3.X R89, P3, PT, RZ, RZ, RZ, P2, !PT ;  /* 0x000000ffff597210 */ /* 0x000fe4000177e4ff */
[----:B------:R-:W-:Y:S02]  /*61320*/  IADD3.X R45, P4, PT, R98, R75, RZ, P5, !PT ;  /* 0x0000004b622d7210 */ /* 0x000fe40002f9e4ff */
[----:B------:R-:W-:Y:S01]  /*61330*/  IADD3 RZ, P2, PT, R120, R24, RZ ;  /* 0x0000001878ff7210 */ /* 0x000fe20007f5e0ff */
[----:B------:R-:W-:Y:S01]  /*61340*/  IMAD.X R31, RZ, RZ, RZ, P3 ;  /* 0x000000ffff1f7224 */ /* 0x000fe200018e06ff */
[----:B------:R-:W-:Y:S02]  /*61350*/  IADD3.X R47, P4, PT, RZ, RZ, RZ, P4, !PT ;  /* 0x000000ffff2f7210 */ /* 0x000fe4000279e4ff */
[----:B------:R-:W-:Y:S01]  /*61360*/  IADD3.X RZ, P3, PT, R121, R21, RZ, P2, !PT ;  /* 0x0000001579ff7210 */ /* 0x000fe2000177e4ff */
[----:B------:R-:W-:Y:S01]  /*61370*/  IMAD.WIDE.U32 R120, R16, 0x30000000, R120 ;  /* 0x3000000010787825 */ /* 0x000fe200078e0078 */
[----:B------:R-:W-:-:S02]  /*61380*/  SHF.L.W.U32.HI R17, R65, 0x1, R92 ;  /* 0x0000000141117819 */ /* 0x000fc40000010e5c */
[----:B------:R-:W-:Y:S01]  /*61390*/  IADD3 RZ, P5, PT, R44, R82, RZ ;  /* 0x000000522cff7210 */ /* 0x000fe20007fbe0ff */
[----:B------:R-:W-:Y:S01]  /*613a0*/  IMAD.X R49, RZ, RZ, RZ, P4 ;  /* 0x000000ffff317224 */ /* 0x000fe200020e06ff */
[----:B------:R-:W-:Y:S01]  /*613b0*/  IADD3 RZ, P2, PT, R40, R78, RZ ;  /* 0x0000004e28ff7210 */ /* 0x000fe20007f5e0ff */
[----:B------:R-:W-:Y:S01]  /*613c0*/  IMAD.IADD R21, R121, 0x1, R50 ;  /* 0x0000000179157824 */ /* 0x000fe200078e0232 */
[----:B------:R-:W-:Y:S02]  /*613d0*/  IADD3.X R89, P3, PT, R89, R90, RZ, P3, !PT ;  /* 0x0000005a59597210 */ /* 0x000fe40001f7e4ff */
[----:B------:R-:W-:Y:S01]  /*613e0*/  SHF.L.W.U32.HI R93, R92, 0x1, R73 ;  /* 0x000000015c5d7819 */ /* 0x000fe20000010e49 */
[----:B------:R-:W-:Y:S01]  /*613f0*/  IMAD R65, R120, -0x7af74001, -R21 ;  /* 0x8508bfff78417824 */ /* 0x000fe200078e0a15 */
[----:B------:R-:W-:Y:S02]  /*61400*/  IADD3.X R17, P4, PT, R17, R96, RZ, P1, !PT ;  /* 0x0000006011117210 */ /* 0x000fe40000f9e4ff */
[----:B------:R-:W-:Y:S01]  /*61410*/  IADD3.X RZ, P1, PT, R45, R15, RZ, P5, !PT ;  /* 0x0000000f2dff7210 */ /* 0x000fe20002f3e4ff */
[----:B------:R-:W-:Y:S01]  /*61420*/  IMAD.WIDE.U32 R44, R116, 0x6ca1493b, R44 ;  /* 0x6ca1493b742c7825 */ /* 0x000fe200078e002c */
[----:B------:R-:W-:-:S02]  /*61430*/  IADD3.X RZ, P2, PT, R41, R23, RZ, P2, !PT ;  /* 0x0000001729ff7210 */ /* 0x000fc4000175e4ff */
[----:B------:R-:W-:Y:S01]  /*61440*/  IADD3.X R90, P5, PT, R31, R91, RZ, P3, !PT ;  /* 0x0000005b1f5a7210 */ /* 0x000fe20001fbe4ff */
[----:B------:R-:W-:Y:S01]  /*61450*/  IMAD.IADD R137, R45, 0x1, R136 ;  /* 0x000000012d897824 */ /* 0x000fe200078e0288 */
[----:B------:R-:W-:Y:S01]  /*61460*/  IADD3.X R96, P3, PT, R93, R97, RZ, P4, !PT ;  /* 0x000000615d607210 */ /* 0x000fe2000277e4ff */
[----:B------:R-:W-:Y:S01]  /*61470*/  IMAD.WIDE.U32 R14, R120, -0x1, RZ ;  /* 0xffffffff780e7825 */ /* 0x000fe200078e00ff */
[----:B------:R-:W-:Y:S02]  /*61480*/  IADD3.X R23, P4, PT, R47, R140, RZ, P1, !PT ;  /* 0x0000008c2f177210 */ /* 0x000fe40000f9e4ff */
[----:B------:R-:W-:Y:S01]  /*61490*/  IADD3.X R20, P1, PT, RZ, R76, RZ, P2, !PT ;  /* 0x0000004cff147210 */ /* 0x000fe2000173e4ff */
[----:B------:R-:W-:Y:S01]  /*614a0*/  IMAD.IADD R65, R15, 0x1, R65 ;  /* 0x000000010f417824 */ /* 0x000fe200078e0241 */
[----:B------:R-:W-:Y:S01]  /*614b0*/  IADD3.X R88, P5, PT, R89, R88, RZ, P5, !PT ;  /* 0x0000005859587210 */ /* 0x000fe20002fbe4ff */
[----:B------:R-:W-:Y:S01]  /*614c0*/  IMAD.WIDE.U32 R40, R119, R123, R40 ;  /* 0x0000007b77287225 */ /* 0x000fe200078e0028 */
[----:B------:R-:W-:-:S02]  /*614d0*/  IADD3.X R141, P2, PT, R49, R141, RZ, P4, !PT ;  /* 0x0000008d318d7210 */ /* 0x000fc4000275e4ff */
[----:B------:R-:W-:Y:S01]  /*614e0*/  IADD3.X R89, P5, PT, R90, R67, RZ, P5, !PT ;  /* 0x000000435a597210 */ /* 0x000fe20002fbe4ff */
[----:B------:R-:W-:Y:S01]  /*614f0*/  IMAD.X R77, RZ, RZ, R77, P1 ;  /* 0x000000ffff4d7224 */ /* 0x000fe200008e064d */
[----:B------:R-:W-:Y:S01]  /*61500*/  IADD3 RZ, P1, PT, R88, R84, RZ ;  /* 0x0000005458ff7210 */ /* 0x000fe20007f3e0ff */
[----:B------:R-:W-:Y:S01]  /*61510*/  IMAD.IADD R15, R41, 0x1, R72 ;  /* 0x00000001290f7824 */ /* 0x000fe200078e0248 */
[----:B------:R-:W-:Y:S01]  /*61520*/  IADD3.X R22, P2, PT, R23, R22, RZ, P2, !PT ;  /* 0x0000001617167210 */ /* 0x000fe2000175e4ff */
[----:B------:R-:W-:Y:S01]  /*61530*/  IMAD.WIDE.U32 R78, R14, 0x30000000, RZ ;  /* 0x300000000e4e7825 */ /* 0x000fe200078e00ff */
[----:B------:R-:W-:Y:S02]  /*61540*/  IADD3.X RZ, P1, PT, R89, R25, RZ, P1, !PT ;  /* 0x0000001959ff7210 */ /* 0x000fe40000f3e4ff */
[----:B------:R-:W-:Y:S01]  /*61550*/  IADD3.X R45, P5, PT, RZ, RZ, RZ, P5, !PT ;  /* 0x000000ffff2d7210 */ /* 0x000fe20002fbe4ff */
[----:B------:R-:W-:Y:S01]  /*61560*/  IMAD.WIDE.U32 R24, R115, R123, R18 ;  /* 0x0000007b73187225 */ /* 0x000fe200078e0012 */
[----:B------:R-:W-:-:S02]  /*61570*/  IADD3.X R23, P2, PT, R141, R112, RZ, P2, !PT ;  /* 0x000000708d177210 */ /* 0x000fc4000175e4ff */
[----:B------:R-:W-:Y:S01]  /*61580*/  IADD3.X R45, P1, PT, R45, R80, RZ, P1, !PT ;  /* 0x000000502d2d7210 */ /* 0x000fe20000f3e4ff */
[----:B------:R-:W-:Y:S01]  /*61590*/  IMAD.X R80, RZ, RZ, RZ, P5 ;  /* 0x000000ffff507224 */ /* 0x000fe200028e06ff */
[----:B------:R-:W-:Y:S01]  /*615a0*/  IADD3.X R47, P4, PT, RZ, RZ, RZ, P2, !PT ;  /* 0x000000ffff2f7210 */ /* 0x000fe2000179e4ff */
[----:B------:R-:W-:Y:S01]  /*615b0*/  IMAD.WIDE.U32 R18, R14, 0x1, RZ ;  /* 0x000000010e127825 */ /* 0x000fe200078e00ff */
[----:B------:R-:W-:Y:S02]  /*615c0*/  SHF.L.W.U32.HI R31, R73, 0x1, R24 ;  /* 0x00000001491f7819 */ /* 0x000fe40000010e18 */
[----:B------:R-:W-:Y:S01]  /*615d0*/  IADD3.X R80, P5, PT, R80, R81, RZ, P1, !PT ;  /* 0x0000005150507210 */ /* 0x000fe20000fbe4ff */
[----:B------:R-:W-:Y:S01]  /*615e0*/  IMAD.IADD R75, R25, 0x1, R74 ;  /* 0x00000001194b7824 */ /* 0x000fe200078e024a */
[----:B------:R-:W-:Y:S01]  /*615f0*/  IADD3 RZ, P2, PT, R120, R18, RZ ;  /* 0x0000001278ff7210 */ /* 0x000fe20007f5e0ff */
[----:B------:R-:W-:Y:S01]  /*61600*/  IMAD.X R71, RZ, RZ, RZ, P4 ;  /* 0x000000ffff477224 */ /* 0x000fe200020e06ff */
[----:B------:R-:W-:Y:S01]  /*61610*/  IADD3.X R44, P4, PT, R45, R44, RZ, P5, !PT ;  /* 0x0000002c2d2c7210 */ /* 0x000fe20002f9e4ff */
[----:B------:R-:W-:Y:S01]  /*61620*/  IMAD.WIDE.U32 R88, R16, -0x45f6b800, R88 ;  /* 0xba09480010587825 */ /* 0x000fe200078e0058 */
[----:B------:R-:W-:-:S02]  /*61630*/  SHF.L.W.U32.HI R18, R24, 0x1, R75 ;  /* 0x0000000118127819 */ /* 0x000fc40000010e4b */
[----:B------:R-:W-:Y:S01]  /*61640*/  IADD3.X R45, P4, PT, R80, R137, RZ, P4, !PT ;  /* 0x00000089502d7210 */ /* 0x000fe2000279e4ff */
[----:B------:R-:W-:Y:S01]  /*61650*/  IMAD.WIDE.U32 R24, R65, 0x1, RZ ;  /* 0x0000000141187825 */ /* 0x000fe200078e00ff */
[----:B------:R-:W-:Y:S02]  /*61660*/  IADD3.X R94, P3, PT, R31, R94, RZ, P3, !PT ;  /* 0x0000005e1f5e7210 */ /* 0x000fe40001f7e4ff */
[----:B------:R-:W-:Y:S01]  /*61670*/  IADD3.X R91, P4, PT, RZ, RZ, RZ, P4, !PT ;  /* 0x000000ffff5b7210 */ /* 0x000fe2000279e4ff */
[----:B------:R-:W-:Y:S01]  /*61680*/  IMAD.IADD R87, R89, 0x1, R86 ;  /* 0x0000000159577824 */ /* 0x000fe200078e0256 */
[----:B------:R-:W-:Y:S01]  /*61690*/  IADD3 RZ, P1, PT, R22, R142, RZ ;  /* 0x0000008e16ff7210 */ /* 0x000fe20007f3e0ff */
[----:B------:R-:W-:Y:S01]  /*616a0*/  IMAD.WIDE.U32 R24, P5, R14, -0x7af74000, R24 ;  /* 0x8508c0000e187825 */ /* 0x000fe200078a0018 */
[----:B------:R-:W-:Y:S02]  /*616b0*/  IADD3.X R67, PT, PT, RZ, RZ, RZ, P4, !PT ;  /* 0x000000ffff437210 */ /* 0x000fe400027fe4ff */
[----:B------:R-:W-:Y:S01]  /*616c0*/  IADD3.X R49, P4, PT, R18, R43, RZ, P3, !PT ;  /* 0x0000002b12317210 */ /* 0x000fe20001f9e4ff */
[----:B------:R-:W-:Y:S01]  /*616d0*/  IMAD.WIDE.U32 R42, R65, 0x6ca1493b, RZ ;  /* 0x6ca1493b412a7825 */ /* 0x000fe200078e00ff */
[----:B------:R-:W-:-:S02]  /*616e0*/  IADD3 R18, P3, PT, R19, R24, RZ ;  /* 0x0000001813127210 */ /* 0x000fc40007f7e0ff */
[----:B------:R-:W-:Y:S01]  /*616f0*/  IADD3.X RZ, P1, PT, R23, R38, RZ, P1, !PT ;  /* 0x0000002617ff7210 */ /* 0x000fe20000f3e4ff */
[----:B------:R-:W-:Y:S01]  /*61700*/  IMAD.X R19, RZ, RZ, RZ, P5 ;  /* 0x000000ffff137224 */ /* 0x000fe200028e06ff */
[----:B------:R-:W-:Y:S01]  /*61710*/  IADD3.X RZ, P2, PT, R21, R18, RZ, P2, !PT ;  /* 0x0000001215ff7210 */ /* 0x000fe2000175e4ff */
[----:B------:R-:W-:Y:S01]  /*61720*/  IMAD.MOV.U32 R18, RZ, RZ, R25 ;  /* 0x000000ffff127224 */ /* 0x000fe200078e0019 */
[----:B------:R-:W-:Y:S01]  /*61730*/  IADD3 RZ, P5, PT, R44, R70, RZ ;  /* 0x000000462cff7210 */ /* 0x000fe20007fbe0ff */
[----:B------:R-:W-:Y:S01]  /*61740*/  IMAD.WIDE.U32 R22, R116, 0x17c510ea, R22 ;  /* 0x17c510ea74167825 */ /* 0x000fe200078e0016 */
[----:B------:R-:W-:Y:S02]  /*61750*/  IADD3.X R38, P1, PT, R47, R146, RZ, P1, !PT ;  /* 0x000000922f267210 */ /* 0x000fe40000f3e4ff */
[----:B------:R-:W-:Y:S01]  /*61760*/  SHF.L.W.U32.HI R21, R75, 0x1, R40 ;  /* 0x000000014b157819 */ /* 0x000fe20000010e28 */
[----:B------:R-:W-:Y:S01]  /*61770*/  IMAD.WIDE.U32.X R18, R65, -0x7af74000, R18, P3 ;  /* 0x8508c00041127825 */ /* 0x000fe200018e0412 */
[----:B------:R-:W-:-:S02]  /*61780*/  IADD3.X RZ, P3, PT, R45, R51, RZ, P5, !PT ;  /* 0x000000332dff7210 */ /* 0x000fc40002f7e4ff */
[----:B------:R-:W-:Y:S01]  /*61790*/  SHF.L.W.U32.HI R31, R40, 0x1, R15 ;  /* 0x00000001281f7819 */ /* 0x000fe20000010e0f */
[----:B------:R-:W-:Y:S01]  /*617a0*/  IMAD.WIDE.U32 R46, R65, 0x30000000, RZ ;  /* 0x30000000412e7825 */ /* 0x000fe200078e00ff */
[----:B------:R-:W-:Y:S02]  /*617b0*/  IADD3.X R73, P2, PT, RZ, R18, RZ, P2, !PT ;  /* 0x00000012ff497210 */ /* 0x000fe4000175e4ff */
[----:B------:R-:W-:Y:S01]  /*617c0*/  IADD3.X R91, P3, PT, R91, R106, RZ, P3, !PT ;  /* 0x0000006a5b5b7210 */ /* 0x000fe20001f7e4ff */
[----:B------:R-:W-:Y:S01]  /*617d0*/  IMAD.IADD R145, R23, 0x1, R144 ;  /* 0x0000000117917824 */ /* 0x000fe200078e0290 */
[----:B------:R-:W-:Y:S01]  /*617e0*/  IADD3.X R23, P0, PT, RZ, RZ, RZ, P0, !PT ;  /* 0x000000ffff177210 */ /* 0x000fe2000071e4ff */
[----:B------:R-:W-:Y:S01]  /*617f0*/  IMAD.WIDE.U32 R40, R65, -0x45f6b800, RZ ;  /* 0xba09480041287825 */ /* 0x000fe200078e00ff */
[----:B------:R-:W-:Y:S02]  /*61800*/  IADD3.X R18, P5, PT, RZ, R19, RZ, P2, !PT ;  /* 0x00000013ff127210 */ /* 0x000fe400017be4ff */
[----:B------:R-:W-:Y:S01]  /*61810*/  IADD3.X R106, P2, PT, R67, R107, RZ, P3, !PT ;  /* 0x0000006b436a7210 */ /* 0x000fe20001f5e4ff */
[----:B------:R-:W-:Y:S01]  /*61820*/  IMAD.WIDE.U32 R46, P3, R14, 0x170b5d44, R46 ;  /* 0x170b5d440e2e7825 */ /* 0x000fe2000786002e */
[----:B------:R-:W-:-:S02]  /*61830*/  IADD3.X R146, P1, PT, R71, R147, RZ, P1, !PT ;  /* 0x0000009347927210 */ /* 0x000fc40000f3e4ff */
[----:B------:R-:W-:Y:S01]  /*61840*/  IADD3.X R90, P2, PT, R91, R22, RZ, P2, !PT ;  /* 0x000000165b5a7210 */ /* 0x000fe2000175e4ff */
[----:B------:R-:W-:Y:S01]  /*61850*/  IMAD.X R93, RZ, RZ, RZ, P0 ;  /* 0x000000ffff5d7224 */ /* 0x000fe200000e06ff */
[----:B------:R-:W-:Y:S01]  /*61860*/  IADD3.X R72, P0, PT, R73, R88, RZ, P5, !PT ;  /* 0x0000005849487210 */ /* 0x000fe20002f1e4ff */
[----:B------:R-:W-:Y:S01]  /*61870*/  IMAD.WIDE.U32 R24, R14, -0x45f6b800, RZ ;  /* 0xba0948000e187825 */ /* 0x000fe200078e00ff */
[----:B------:R-:W-:Y:S02]  /*61880*/  IADD3.X R38, P1, PT, R38, R23, RZ, P1, !PT ;  /* 0x0000001726267210 */ /* 0x000fe40000f3e4ff */
[----:B------:R-:W-:Y:S01]  /*61890*/  IADD3.X R73, P0, PT, R18, R87, RZ, P0, !PT ;  /* 0x0000005712497210 */ /* 0x000fe2000071e4ff */
[----:B------:R-:W-:Y:S01]  /*618a0*/  IMAD.WIDE.U32 R40, P5, R14, 0x1ef3622f, R40 ;  /* 0x1ef3622f0e287825 */ /* 0x000fe200078a0028 */
[----:B------:R-:W-:-:S03]  /*618b0*/  IADD3.X R91, P2, PT, R106, R145, RZ, P2, !PT ;  /* 0x000000916a5b7210 */ /* 0x000fc6000175e4ff */
[----:B------:R-:W-:Y:S01]  /*618c0*/  IMAD.X R85, RZ, RZ, RZ, P3 ;  /* 0x000000ffff557224 */ /* 0x000fe200018e06ff */
[----:B------:R-:W-:Y:S01]  /*618d0*/  IADD3 R79, P3, PT, R46, R79, RZ ;  /* 0x0000004f2e4f7210 */ /* 0x000fe20007f7e0ff */
[----:B------:R-:W-:-:S04]  /*618e0*/  IMAD.WIDE.U32 R50, R65, 0xf5138f, RZ ;  /* 0x00f5138f41327825 */ /* 0x000fc800078e00ff */
[----:B------:R-:W-:Y:S01]  /*618f0*/  IMAD.MOV.U32 R84, RZ, RZ, R47 ;  /* 0x000000ffff547224 */ /* 0x000fe200078e002f */
[----:B------:R-:W-:Y:S01]  /*61900*/  IADD3.X R47, P2, PT, RZ, RZ, RZ, P2, !PT ;  /* 0x000000ffff2f7210 */ /* 0x000fe2000175e4ff */
[----:B------:R-:W-:Y:S01]  /*61910*/  IMAD.X R83, RZ, RZ, RZ, P5 ;  /* 0x000000ffff537224 */ /* 0x000fe200028e06ff */
[----:B------:R-:W-:Y:S01]  /*61920*/  IADD3 R67, P5, PT, R40, R25, RZ ;  /* 0x0000001928437210 */ /* 0x000fe20007fbe0ff */
[----:B------:R-:W-:-:S04]  /*61930*/  IMAD.WIDE.U32.X R84, R65, 0x170b5d44, R84, P3 ;  /* 0x170b5d4441547825 */ /* 0x000fc800018e0454 */
[----:B------:R-:W-:-:S04]  /*61940*/  IMAD.WIDE.U32 R22, R65, 0x17c510ea, RZ ;  /* 0x17c510ea41167825 */ /* 0x000fc800078e00ff */
[----:B------:R-:W-:Y:S02]  /*61950*/  IMAD.MOV.U32 R82, RZ, RZ, R41 ;  /* 0x000000ffff527224 */ /* 0x000fe400078e0029 */
[----:B------:R-:W-:-:S04]  /*61960*/  IMAD.WIDE.U32 R50, P3, R14, 0x1a22d9f3, R50 ;  /* 0x1a22d9f30e327825 */ /* 0x000fc80007860032 */
[----:B------:R-:W-:Y:S01]  /*61970*/  IMAD.WIDE.U32.X R82, R65, 0x1ef3622f, R82, P5 ;  /* 0x1ef3622f41527825 */ /* 0x000fe200028e0452 */
[----:B------:R-:W-:-:S03]  /*61980*/  MOV R70, R51 ;  /* 0x0000003300467202 */ /* 0x000fc60000000f00 */
[----:B------:R-:W-:-:S04]  /*61990*/  IMAD.WIDE.U32 R42, P5, R14, -0x39c4fa40, R42 ;  /* 0xc63b05c00e2a7825 */ /* 0x000fc800078a002a */
[----:B------:R-:W-:-:S04]  /*619a0*/  IMAD.WIDE.U32 R80, R14, 0xf5138f, RZ ;  /* 0x00f5138f0e507825 */ /* 0x000fc800078e00ff */
[----:B------:R-:W-:Y:S02]  /*619b0*/  IMAD.X R71, RZ, RZ, RZ, P3 ;  /* 0x000000ffff477224 */ /* 0x000fe400018e06ff */
[----:B------:R-:W-:-:S04]  /*619c0*/  IMAD.WIDE.U32 R22, P3, R14, 0x1ae3a46, R22 ;  /* 0x01ae3a460e167825 */ /* 0x000fc80007860016 */
[----:B------:R-:W-:-:S04]  /*619d0*/  IMAD.WIDE.U32 R18, R14, 0x17c510ea, RZ ;  /* 0x17c510ea0e127825 */ /* 0x000fc800078e00ff */
[----:B------:R-:W-:Y:S01]  /*619e0*/  IMAD.X R87, RZ, RZ, RZ, P5 ;  /* 0x000000ffff577224 */ /* 0x000fe200028e06ff */
[----:B------:R-:W-:Y:S01]  /*619f0*/  IADD3 R41, P5, PT, R50, R81, RZ ;  /* 0x0000005132297210 */ /* 0x000fe20007fbe0ff */
[----:B------:R-:W-:Y:S01]  /*61a00*/  IMAD.X R89, RZ, RZ, RZ, P3 ;  /* 0x000000ffff597224 */ /* 0x000fe200018e06ff */
[----:B------:R-:W-:Y:S01]  /*61a10*/  IADD3 R19, P3, PT, R22, R19, RZ ;  /* 0x0000001316137210 */ /* 0x000fe20007f7e0ff */
[----:B------:R-:W-:-:S04]  /*61a20*/  IMAD.WIDE.U32 R74, R14, 0x6ca1493b, RZ ;  /* 0x6ca1493b0e4a7825 */ /* 0x000fc800078e00ff */
[----:B------:R-:W-:Y:S01]  /*61a30*/  IMAD.MOV.U32 R88, RZ, RZ, R23 ;  /* 0x000000ffff587224 */ /* 0x000fe200078e0017 */
[----:B------:R-:W-:Y:S01]  /*61a40*/  IADD3.X R23, P0, PT, RZ, RZ, RZ, P0, !PT ;  /* 0x000000ffff177210 */ /* 0x000fe2000071e4ff */
[----:B------:R-:W-:Y:S01]  /*61a50*/  IMAD.WIDE.U32.X R70, R65, 0x1a22d9f3, R70, P5 ;  /* 0x1a22d9f341467825 */ /* 0x000fe200028e0446 */
[----:B------:R-:W-:-:S03]  /*61a60*/  IADD3 R25, P5, PT, R42, R75, RZ ;  /* 0x0000004b2a197210 */ /* 0x000fc60007fbe0ff */
[C---:B------:R-:W-:Y:S01]  /*61a70*/  IMAD.WIDE.U32.X R88, R65.reuse, 0x1ae3a46, R88, P3 ;  /* 0x01ae3a4641587825 */ /* 0x040fe200018e0458 */
[----:B------:R-:W-:Y:S02]  /*61a80*/  IADD3.X R75, P3, PT, R146, R93, RZ, P1, !PT ;  /* 0x0000005d924b7210 */ /* 0x000fe40000f7e4ff */
[----:B------:R-:W-:Y:S01]  /*61a90*/  IADD3 RZ, P1, PT, R72, R78, RZ ;  /* 0x0000004e48ff7210 */ /* 0x000fe20007f3e0ff */
[----:B------:R-:W-:Y:S02]  /*61aa0*/  IMAD.MOV.U32 R86, RZ, RZ, R43 ;  /* 0x000000ffff567224 */ /* 0x000fe400078e002b */
[----:B------:R-:W-:Y:S01]  /*61ab0*/  IMAD.X R43, RZ, RZ, RZ, P0 ;  /* 0x000000ffff2b7224 */ /* 0x000fe200000e06ff */
[----:B------:R-:W-:Y:S01]  /*61ac0*/  IADD3 RZ, P0, PT, R90, R102, RZ ;  /* 0x000000665aff7210 */ /* 0x000fe20007f1e0ff */
[----:B------:R-:W-:Y:S01]  /*61ad0*/  IMAD.WIDE.U32.X R86, R65, -0x39c4fa40, R86, P5 ;  /* 0xc63b05c041567825 */ /* 0x000fe200028e0456 */
[----:B------:R-:W-:Y:S02]  /*61ae0*/  IADD3.X RZ, P1, PT, R73, R79, RZ, P1, !PT ;  /* 0x0000004f49ff7210 */ /* 0x000fe40000f3e4ff */
        /* <DEDUP_REMOVED lines=8> */
[----:B------:R-:W-:Y:S01]  /*61b70*/  IMAD.WIDE.U32 R44, R16, 0xf5138f, R44 ;  /* 0x00f5138f102c7825 */ /* 0x000fe200078e002c */
[----:B------:R-:W-:Y:S02]  /*61b80*/  IADD3.X R84, P1, PT, R43, R85, RZ, P1, !PT ;  /* 0x000000552b547210 */ /* 0x000fe40000f3e4ff */
[----:B------:R-:W-:Y:S01]  /*61b90*/  IADD3.X R110, P2, PT, R51, R111, RZ, P2, !PT ;  /* 0x0000006f336e7210 */ /* 0x000fe2000175e4ff */
[----:B------:R-:W-:Y:S01]  /*61ba0*/  IMAD.IADD R45, R45, 0x1, R66 ;  /* 0x000000012d2d7824 */ /* 0x000fe200078e0242 */
[----:B------:R-:W-:Y:S01]  /*61bb0*/  IADD3.X R44, P1, PT, R17, R44, RZ, P1, !PT ;  /* 0x0000002c112c7210 */ /* 0x000fe20000f3e4ff */
[----:B------:R-:W-:Y:S01]  /*61bc0*/  IMAD.WIDE.U32 R38, R72, -0x1, RZ ;  /* 0xffffffff48267825 */ /* 0x000fe200078e00ff */
[----:B------:R-:W-:-:S02]  /*61bd0*/  IADD3.X R46, P2, PT, R46, R65, RZ, P2, !PT ;  /* 0x000000412e2e7210 */ /* 0x000fc4000175e4ff */
[----:B------:R-:W-:Y:S01]  /*61be0*/  IADD3.X R45, P1, PT, R84, R45, RZ, P1, !PT ;  /* 0x0000002d542d7210 */ /* 0x000fe20000f3e4ff */
[----:B------:R-:W-:Y:S01]  /*61bf0*/  IMAD R17, R72, -0x7af74001, -R23 ;  /* 0x8508bfff48117824 */ /* 0x000fe200078e0a17 */
[----:B------:R-:W-:Y:S01]  /*61c00*/  IADD3.X R47, P2, PT, R110, R75, RZ, P2, !PT ;  /* 0x0000004b6e2f7210 */ /* 0x000fe2000175e4ff */
[----:B------:R-:W-:Y:S01]  /*61c10*/  IMAD.WIDE.U32 R90, R16, 0x6ca1493b, R90 ;  /* 0x6ca1493b105a7825 */ /* 0x000fe200078e005a */
[----:B------:R-:W-:Y:S02]  /*61c20*/  IADD3 RZ, P0, PT, R44, R24, RZ ;  /* 0x000000182cff7210 */ /* 0x000fe40007f1e0ff */
[----:B------:R-:W-:Y:S01]  /*61c30*/  IADD3.X R81, P2, PT, RZ, RZ, RZ, P2, !PT ;  /* 0x000000ffff517210 */ /* 0x000fe2000175e4ff */
[----:B------:R-:W-:Y:S01]  /*61c40*/  IMAD.IADD R66, R39, 0x1, R17 ;  /* 0x0000000127427824 */ /* 0x000fe200078e0211 */
[----:B------:R-:W-:Y:S01]  /*61c50*/  IADD3.X R62, P3, PT, RZ, RZ, RZ, P3, !PT ;  /* 0x000000ffff3e7210 */ /* 0x000fe20001f7e4ff */
[----:B------:R-:W-:Y:S01]  /*61c60*/  IMAD.IADD R105, R91, 0x1, R104 ;  /* 0x000000015b697824 */ /* 0x000fe200078e0268 */
[----:B------:R-:W-:Y:S01]  /*61c70*/  IADD3.X R91, P1, PT, RZ, RZ, RZ, P1, !PT ;  /* 0x000000ffff5b7210 */ /* 0x000fe20000f3e4ff */
[----:B------:R-:W-:Y:S01]  /*61c80*/  IMAD.WIDE.U32 R84, R66, 0x1, RZ ;  /* 0x0000000142547825 */ /* 0x000fe200078e00ff */
[----:B------:R-:W-:-:S02]  /*61c90*/  IADD3.X RZ, P0, PT, R45, R67, RZ, P0, !PT ;  /* 0x000000432dff7210 */ /* 0x000fc4000071e4ff */
[----:B------:R-:W-:Y:S01]  /*61ca0*/  IADD3.X R62, P5, PT, RZ, R62, RZ, P5, !PT ;  /* 0x0000003eff3e7210 */ /* 0x000fe20002fbe4ff */
[----:B------:R-:W-:Y:S01]  /*61cb0*/  IMAD.WIDE.U32 R78, R38, 0x1, RZ ;  /* 0x00000001264e7825 */ /* 0x000fe200078e00ff */
[----:B------:R-:W-:Y:S02]  /*61cc0*/  IADD3.X R91, P0, PT, R91, R82, RZ, P0, !PT ;  /* 0x000000525b5b7210 */ /* 0x000fe4000071e4ff */
[----:B------:R-:W-:Y:S01]  /*61cd0*/  IADD3.X R51, PT, PT, RZ, RZ, RZ, P5, P3 ;  /* 0x000000ffff337210 */ /* 0x000fe20002fe64ff */
[----:B------:R-:W-:Y:S01]  /*61ce0*/  IMAD.X R17, RZ, RZ, RZ, P1 ;  /* 0x000000ffff117224 */ /* 0x000fe200008e06ff */
[----:B------:R-:W-:Y:S01]  /*61cf0*/  IADD3 RZ, P1, PT, R46, R108, RZ ;  /* 0x0000006c2eff7210 */ /* 0x000fe20007f3e0ff */
[----:B------:R-:W-:Y:S01]  /*61d00*/  IMAD.X R43, RZ, RZ, RZ, P2 ;  /* 0x000000ffff2b7224 */ /* 0x000fe200010e06ff */
[----:B------:R-:W-:Y:S01]  /*61d10*/  IADD3 RZ, P3, PT, R72, R78, RZ ;  /* 0x0000004e48ff7210 */ /* 0x000fe20007f7e0ff */
[----:B------:R-:W-:Y:S01]  /*61d20*/  IMAD.WIDE.U32 R84, P2, R38, -0x7af74000, R84 ;  /* 0x8508c00026547825 */ /* 0x000fe20007840054 */
[----:B------:R-:W-:-:S02]  /*61d30*/  IADD3.X RZ, P1, PT, R47, R48, RZ, P1, !PT ;  /* 0x000000302fff7210 */ /* 0x000fc40000f3e4ff */
[----:B------:R-:W-:Y:S01]  /*61d40*/  IADD3.X R82, P5, PT, R17, R83, RZ, P0, !PT ;  /* 0x0000005311527210 */ /* 0x000fe200007be4ff */
[----:B------:R-:W-:Y:S01]  /*61d50*/  IMAD.WIDE.U32 R46, R16, 0x17c510ea, R46 ;  /* 0x17c510ea102e7825 */ /* 0x000fe200078e002e */
[----:B------:R-:W-:Y:S02]  /*61d60*/  IADD3 R78, P0, PT, R79, R84, RZ ;  /* 0x000000544f4e7210 */ /* 0x000fe40007f1e0ff */
[----:B------:R-:W-:Y:S01]  /*61d70*/  IADD3.X R81, P1, PT, R81, R68, RZ, P1, !PT ;  /* 0x0000004451517210 */ /* 0x000fe20000f3e4ff */
[----:B------:R-:W-:Y:S01]  /*61d80*/  IMAD.X R17, RZ, RZ, RZ, P2 ;  /* 0x000000ffff117224 */ /* 0x000fe200010e06ff */
[----:B------:R-:W-:Y:S01]  /*61d90*/  IADD3.X R90, P2, PT, R91, R90, RZ, P5, !PT ;  /* 0x0000005a5b5a7210 */ /* 0x000fe20002f5e4ff */
[----:B------:R-:W-:Y:S01]  /*61da0*/  IMAD.MOV.U32 R16, RZ, RZ, R85 ;  /* 0x000000ffff107224 */ /* 0x000fe200078e0055 */
[----:B------:R-:W-:Y:S01]  /*61db0*/  IADD3.X RZ, P3, PT, R23, R78, RZ, P3, !PT ;  /* 0x0000004e17ff7210 */ /* 0x000fe20001f7e4ff */
[----:B------:R-:W-:Y:S01]  /*61dc0*/  IMAD.WIDE.U32 R72, R14, -0x45f6b800, R44 ;  /* 0xba0948000e487825 */ /* 0x000fe200078e002c */
[----:B------:R-:W-:-:S02]  /*61dd0*/  IADD3.X R91, P2, PT, R82, R105, RZ, P2, !PT ;  /* 0x00000069525b7210 */ /* 0x000fc4000175e4ff */
[----:B------:R-:W-:Y:S01]  /*61de0*/  IADD3.X R68, P1, PT, R43, R69, RZ, P1, !PT ;  /* 0x000000452b447210 */ /* 0x000fe20000f3e4ff */
[----:B------:R-:W-:Y:S01]  /*61df0*/  IMAD.WIDE.U32.X R16, R66, -0x7af74000, R16, P0 ;  /* 0x8508c00042107825 */ /* 0x000fe200000e0410 */
[----:B------:R-:W-:Y:S02]  /*61e00*/  IADD3 RZ, P0, PT, R90, R80, RZ ;  /* 0x000000505aff7210 */ /* 0x000fe40007f1e0ff */
[----:B------:R-:W-:Y:S01]  /*61e10*/  IADD3.X R39, P2, PT, RZ, RZ, RZ, P2, !PT ;  /* 0x000000ffff277210 */ /* 0x000fe2000175e4ff */
[----:B------:R-:W-:Y:S01]  /*61e20*/  IMAD.IADD R24, R73, 0x1, R40 ;  /* 0x0000000149187824 */ /* 0x000fe200078e0228 */
[----:B------:R-:W-:Y:S01]  /*61e30*/  IADD3.X R73, P3, PT, RZ, R16, RZ, P3, !PT ;  /* 0x00000010ff497210 */ /* 0x000fe20001f7e4ff */
[----:B------:R-:W-:Y:S01]  /*61e40*/  IMAD.WIDE.U32 R44, R66, 0x30000000, RZ ;  /* 0x30000000422c7825 */ /* 0x000fe200078e00ff */
[----:B------:R-:W-:Y:S02]  /*61e50*/  IADD3.X RZ, P0, PT, R91, R41, RZ, P0, !PT ;  /* 0x000000295bff7210 */ /* 0x000fe4000071e4ff */
[----:B------:R-:W-:Y:S01]  /*61e60*/  IADD3.X R23, P3, PT, RZ, R17, RZ, P3, !PT ;  /* 0x00000011ff177210 */ /* 0x000fe20001f7e4ff */
[----:B------:R-:W-:Y:S01]  /*61e70*/  IMAD.WIDE.U32 R40, R38, 0x30000000, RZ ;  /* 0x3000000026287825 */ /* 0x000fe200078e00ff */
[----:B------:R-:W-:-:S02]  /*61e80*/  IADD3.X R43, PT, PT, RZ, RZ, RZ, P2, !PT ;  /* 0x000000ffff2b7210 */ /* 0x000fc400017fe4ff */
        /* <DEDUP_REMOVED lines=9> */
[----:B------:R-:W-:Y:S01]  /*61f20*/  IADD3.X R17, P3, PT, RZ, RZ, RZ, P3, !PT ;  /* 0x000000ffff117210 */ /* 0x000fe20001f7e4ff */
[----:B------:R-:W-:Y:S01]  /*61f30*/  IMAD.WIDE.U32 R90, R14, 0xf5138f, R90 ;  /* 0x00f5138f0e5a7825 */ /* 0x000fe200078e005a */
[----:B------:R-:W-:-:S02]  /*61f40*/  IADD3.X RZ, P2, PT, R73, R41, RZ, P2, !PT ;  /* 0x0000002949ff7210 */ /* 0x000fc4000175e4ff */
[----:B------:R-:W-:Y:S01]  /*61f50*/  IADD3.X R70, P0, PT, R43, R71, RZ, P0, !PT ;  /* 0x000000472b467210 */ /* 0x000fe2000071e4ff */
[----:B------:R-:W-:Y:S01]  /*61f60*/  IMAD.WIDE.U32.X R40, R66, 0x170b5d44, R44, P5 ;  /* 0x170b5d4442287825 */ /* 0x000fe200028e042c */
[----:B------:R-:W-:Y:S02]  /*61f70*/  IADD3.X R81, P1, PT, R81, R62, RZ, P1, !PT ;  /* 0x0000003e51517210 */ /* 0x000fe40000f3e4ff */
[----:B------:R-:W-:Y:S01]  /*61f80*/  IADD3.X R46, P0, PT, R39, R46, RZ, P0, !PT ;  /* 0x0000002e272e7210 */ /* 0x000fe2000071e4ff */
[----:B------:R-:W-:Y:S01]  /*61f90*/  IMAD.X R23, RZ, RZ, RZ, P3 ;  /* 0x000000ffff177224 */ /* 0x000fe200018e06ff */
[----:B------:R-:W-:Y:S01]  /*61fa0*/  IADD3.X R17, P2, PT, R17, R40, RZ, P2, !PT ;  /* 0x0000002811117210 */ /* 0x000fe2000175e4ff */
[----:B------:R-:W-:Y:S01]  /*61fb0*/  IMAD.IADD R50, R91, 0x1, R50 ;  /* 0x000000015b327824 */ /* 0x000fe200078e0232 */
[----:B------:R-:W-:Y:S01]  /*61fc0*/  IADD3.X R24, P1, PT, R68, R51, RZ, P1, !PT ;  /* 0x0000003344187210 */ /* 0x000fe20000f3e4ff */
[----:B------:R-:W-:Y:S01]  /*61fd0*/  IMAD.WIDE.U32 R44, R66, -0x45f6b800, RZ ;  /* 0xba094800422c7825 */ /* 0x000fe200078e00ff */
[----:B------:R-:W-:-:S02]  /*61fe0*/  IADD3.X R47, P0, PT, R70, R101, RZ, P0, !PT ;  /* 0x00000065462f7210 */ /* 0x000fc4000071e4ff */
[----:B------:R-:W-:Y:S01]  /*61ff0*/  IADD3.X R23, P2, PT, R23, R41, RZ, P2, !PT ;  /* 0x0000002917177210 */ /* 0x000fe2000175e4ff */
[C---:B------:R-:W-:Y:S01]  /*62000*/  IMAD.WIDE.U32 R68, R38.reuse, 0xf5138f, RZ ;  /* 0x00f5138f26447825 */ /* 0x040fe200078e00ff */
[----:B------:R-:W-:Y:S02]  /*62010*/  IADD3.X R81, P5, PT, R81, R94, RZ, P1, !PT ;  /* 0x0000005e51517210 */ /* 0x000fe40000fbe4ff */
[----:B------:R-:W-:Y:S01]  /*62020*/  IADD3.X R39, P0, PT, RZ, RZ, RZ, P0, !PT ;  /* 0x000000ffff277210 */ /* 0x000fe2000071e4ff */
[----:B------:R-:W-:Y:S01]  /*62030*/  IMAD.WIDE.U32 R72, R38, 0x30000000, R72 ;  /* 0x3000000026487825 */ /* 0x000fe200078e0048 */
[----:B------:R-:W-:Y:S02]  /*62040*/  IADD3.X R48, P3, PT, R17, R90, RZ, P2, !PT ;  /* 0x0000005a11307210 */ /* 0x000fe4000177e4ff */
[----:B------:R-:W-:Y:S01]  /*62050*/  IADD3.X R67, P5, PT, R24, R49, RZ, P5, !PT ;  /* 0x0000003118437210 */ /* 0x000fe20002fbe4ff */
[----:B------:R-:W-:Y:S01]  /*62060*/  IMAD.X R43, RZ, RZ, RZ, P0 ;  /* 0x000000ffff2b7224 */ /* 0x000fe200000e06ff */
[----:B------:R-:W-:Y:S01]  /*62070*/  IADD3 RZ, P2, PT, R46, R74, RZ ;  /* 0x0000004a2eff7210 */ /* 0x000fe20007f5e0ff */
[----:B------:R-:W-:Y:S01]  /*62080*/  IMAD.WIDE.U32 R40, P0, R38, 0x1ef3622f, R44 ;  /* 0x1ef3622f26287825 */ /* 0x000fe2000780002c */
[----:B------:R-:W-:-:S02]  /*62090*/  IADD3.X R49, P3, PT, R23, R50, RZ, P3, !PT ;  /* 0x0000003217317210 */ /* 0x000fc40001f7e4ff */
[----:B------:R-:W-:Y:S01]  /*620a0*/  IADD3.X RZ, P2, PT, R47, R25, RZ, P2, !PT ;  /* 0x000000192fff7210 */ /* 0x000fe2000175e4ff */
[----:B------:R-:W-:Y:S01]  /*620b0*/  IMAD.WIDE.U32 R44, R38, -0x45f6b800, RZ ;  /* 0xba094800262c7825 */ /* 0x000fe200078e00ff */
[----:B------:R-:W-:Y:S02]  /*620c0*/  IADD3.X R23, P3, PT, RZ, RZ, RZ, P3, !PT ;  /* 0x000000ffff177210 */ /* 0x000fe40001f7e4ff */
[----:B------:R-:W-:Y:S01]  /*620d0*/  IADD3.X R80, P2, PT, R39, R86, RZ, P2, !PT ;  /* 0x0000005627507210 */ /* 0x000fe2000175e4ff */
[----:B------:R-:W-:-:S03]  /*620e0*/  IMAD.WIDE.U32 R24, R66, 0xf5138f, RZ ;  /* 0x00f5138f42187825 */ /* 0x000fc600078e00ff */
[----:B------:R-:W-:Y:S01]  /*620f0*/  IADD3.X R86, P2, PT, R43, R87, RZ, P2, !PT ;  /* 0x000000572b567210 */ /* 0x000fe2000175e4ff */
[----:B------:R-:W-:Y:S01]  /*62100*/  IMAD.X R75, RZ, RZ, RZ, P0 ;  /* 0x000000ffff4b7224 */ /* 0x000fe200000e06ff */
[----:B------:R-:W-:Y:S01]  /*62110*/  IADD3 R17, P0, PT, R40, R45, RZ ;  /* 0x0000002d28117210 */ /* 0x000fe20007f1e0ff */
[----:B------:R-:W-:Y:S01]  /*62120*/  IMAD.MOV.U32 R74, RZ, RZ, R41 ;  /* 0x000000ffff4a7224 */ /* 0x000fe200078e0029 */
[----:B------:R-:W-:Y:S01]  /*62130*/  IADD3.X R80, P2, PT, R80, R81, RZ, P2, !PT ;  /* 0x0000005150507210 */ /* 0x000fe2000175e4ff */
[----:B------:R-:W-:Y:S02]  /*62140*/  IMAD.X R41, RZ, RZ, RZ, P3 ;  /* 0x000000ffff297224 */ /* 0x000fe400018e06ff */
        /* <DEDUP_REMOVED lines=14> */
[----:B------:R-:W-:-:S04]  /*62230*/  IMAD.WIDE.U32 R78, R14, 0x6ca1493b, R46 ;  /* 0x6ca1493b0e4e7825 */ /* 0x000fc800078e002e */
[----:B------:R-:W-:Y:S01]  /*62240*/  IMAD.X R17, RZ, RZ, RZ, P3 ;  /* 0x000000ffff117224 */ /* 0x000fe200018e06ff */
[----:B------:R-:W-:Y:S01]  /*62250*/  IADD3 R25, P3, PT, R44, R51, RZ ;  /* 0x000000332c197210 */ /* 0x000fe20007f7e0ff */
[----:B------:R-:W-:Y:S01]  /*62260*/  IMAD.IADD R65, R73, 0x1, R16 ;  /* 0x0000000149417824 */ /* 0x000fe200078e0210 */
[----:B------:R-:W-:Y:S01]  /*62270*/  IADD3 R62, PT, PT, R79, R42, RZ ;  /* 0x0000002a4f3e7210 */ /* 0x000fe20007ffe0ff */
[----:B------:R-:W-:Y:S01]  /*62280*/  IMAD.WIDE.U32 R46, R66, 0x17c510ea, RZ ;  /* 0x17c510ea422e7825 */ /* 0x000fe200078e00ff */
[----:B------:R-:W-:Y:S02]  /*62290*/  IADD3.X R78, P0, PT, R23, R78, RZ, P0, !PT ;  /* 0x0000004e174e7210 */ /* 0x000fe4000071e4ff */
[----:B------:R-:W-:Y:S01]  /*622a0*/  IADD3.X R51, P2, PT, RZ, RZ, RZ, P2, !PT ;  /* 0x000000ffff337210 */ /* 0x000fe2000175e4ff */
[----:B------:R-:W-:Y:S01]  /*622b0*/  IMAD.MOV.U32 R16, RZ, RZ, R45 ;  /* 0x000000ffff107224 */ /* 0x000fe200078e002d */
[----:B------:R-:W-:Y:S01]  /*622c0*/  IADD3.X R79, P0, PT, R41, R62, RZ, P0, !PT ;  /* 0x0000003e294f7210 */ /* 0x000fe2000071e4ff */
[----:B------:R-:W-:Y:S01]  /*622d0*/  IMAD R45, R72, -0x7af74001, -R65 ;  /* 0x8508bfff482d7824 */ /* 0x000fe200078e0a41 */
[----:B------:R-:W-:Y:S01]  /*622e0*/  IADD3.X R62, P4, PT, R21, R138, RZ, P4, !PT ;  /* 0x0000008a153e7210 */ /* 0x000fe2000279e4ff */
[----:B------:R-:W-:-:S03]  /*622f0*/  IMAD.WIDE.U32.X R74, R66, -0x39c4fa40, R16, P3 ;  /* 0xc63b05c0424a7825 */ /* 0x000fc600018e0410 */
[----:B------:R-:W-:Y:S01]  /*62300*/  IADD3.X R138, P4, PT, R31, R139, RZ, P4, !PT ;  /* 0x0000008b1f8a7210 */ /* 0x000fe2000279e4ff */
[----:B------:R-:W-:-:S04]  /*62310*/  IMAD.WIDE.U32 R42, P3, R38, 0x1ae3a46, R46 ;  /* 0x01ae3a46262a7825 */ /* 0x000fc8000786002e */
[----:B------:R-:W-:-:S04]  /*62320*/  IMAD.WIDE.U32 R46, R38, 0x17c510ea, RZ ;  /* 0x17c510ea262e7825 */ /* 0x000fc800078e00ff */
[----:B------:R-:W-:-:S04]  /*62330*/  IMAD.WIDE.U32 R16, R72, -0x1, RZ ;  /* 0xffffffff48107825 */ /* 0x000fc800078e00ff */
        /* <DEDUP_REMOVED lines=11> */
[----:B------:R-:W-:Y:S02]  /*623f0*/  IMAD.X R45, RZ, RZ, RZ, P3 ;  /* 0x000000ffff2d7224 */ /* 0x000fe400018e06ff */
[----:B------:R-:W-:-:S04]  /*62400*/  IMAD.WIDE.U32 R82, P3, R16, -0x7af74000, R82 ;  /* 0x8508c00010527825 */ /* 0x000fc80007860052 */
        /* <DEDUP_REMOVED lines=10> */
[----:B------:R-:W-:Y:S01]  /*624b0*/  IMAD.WIDE.U32 R80, R14, 0x17c510ea, R80 ;  /* 0x17c510ea0e507825 */ /* 0x000fe200078e0050 */
[----:B------:R-:W-:Y:S02]  /*624c0*/  IADD3.X RZ, P3, PT, R79, R69, RZ, P3, !PT ;  /* 0x000000454fff7210 */ /* 0x000fe40001f7e4ff */
[----:B------:R-:W-:Y:S01]  /*624d0*/  IADD3.X R14, P1, PT, RZ, RZ, RZ, P1, !PT ;  /* 0x000000ffff0e7210 */ /* 0x000fe20000f3e4ff */
[----:B------:R-:W-:Y:S01]  /*624e0*/  IMAD.IADD R47, R49, 0x1, R40 ;  /* 0x00000001312f7824 */ /* 0x000fe200078e0228 */
[----:B------:R-:W-:Y:S01]  /*624f0*/  IADD3.X R43, P3, PT, R43, R70, RZ, P3, !PT ;  /* 0x000000462b2b7210 */ /* 0x000fe20001f7e4ff */
[----:B------:R-:W-:Y:S01]  /*62500*/  IMAD.WIDE.U32 R40, R17, 0x30000000, RZ ;  /* 0x3000000011287825 */ /* 0x000fe200078e00ff */
[----:B------:R-:W-:Y:S02]  /*62510*/  IADD3.X R14, P5, PT, RZ, R14, RZ, P5, !PT ;  /* 0x0000000eff0e7210 */ /* 0x000fe40002fbe4ff */
[----:B------:R-:W-:Y:S01]  /*62520*/  IADD3.X R23, P2, PT, RZ, R18, RZ, P2, !PT ;  /* 0x00000012ff177210 */ /* 0x000fe2000175e4ff */
[----:B------:R-:W-:Y:S01]  /*62530*/  IMAD.IADD R65, R81, 0x1, R22 ;  /* 0x0000000151417824 */ /* 0x000fe200078e0216 */
[----:B------:R-:W-:Y:S01]  /*62540*/  IADD3.X R70, P3, PT, R45, R71, RZ, P3, !PT ;  /* 0x000000472d467210 */ /* 0x000fe20001f7e4ff */
[----:B------:R-:W-:Y:S01]  /*62550*/  IMAD.WIDE.U32 R68, R16, 0x30000000, RZ ;  /* 0x3000000010447825 */ /* 0x000fe200078e00ff */
[----:B------:R-:W-:-:S02]  /*62560*/  IADD3.X R51, P0, PT, R51, R14, RZ, P0, !PT ;  /* 0x0000000e33337210 */ /* 0x000fc4000071e4ff */
[----:B------:R-:W-:Y:S01]  /*62570*/  IADD3.X R14, P2, PT, RZ, R19, RZ, P2, !PT ;  /* 0x00000013ff0e7210 */ /* 0x000fe2000175e4ff */
[----:B------:R-:W-:Y:S01]  /*62580*/  IMAD.WIDE.U32 R78, R38, 0xf5138f, R78 ;  /* 0x00f5138f264e7825 */ /* 0x000fe200078e004e */
[----:B------:R-:W-:Y:S02]  /*62590*/  IADD3.X R45, PT, PT, RZ, RZ, RZ, P5, P1 ;  /* 0x000000ffff2d7210 */ /* 0x000fe40002fe24ff */
[----:B------:R-:W-:Y:S01]  /*625a0*/  IADD3.X R22, P2, PT, R23, R48, RZ, P2, !PT ;  /* 0x0000003017167210 */ /* 0x000fe2000175e4ff */
[----:B------:R-:W-:Y:S01]  /*625b0*/  IMAD.WIDE.U32 R18, P1, R16, 0x170b5d44, R40 ;  /* 0x170b5d4410127825 */ /* 0x000fe20007820028 */
[----:B------:R-:W-:Y:S02]  /*625c0*/  IADD3.X R40, P3, PT, R43, R80, RZ, P3, !PT ;  /* 0x000000502b287210 */ /* 0x000fe40001f7e4ff */
[----:B------:R-:W-:Y:S01]  /*625d0*/  IADD3.X R23, P2, PT, R14, R47, RZ, P2, !PT ;  /* 0x0000002f0e177210 */ /* 0x000fe2000175e4ff */
[----:B------:R-:W-:Y:S01]  /*625e0*/  IMAD.X R49, RZ, RZ, RZ, P1 ;  /* 0x000000ffff317224 */ /* 0x000fe200008e06ff */
[----:B------:R-:W-:Y:S01]  /*625f0*/  IADD3.X R41, P3, PT, R70, R65, RZ, P3, !PT ;  /* 0x0000004146297210 */ /* 0x000fe20001f7e4ff */
[----:B------:R-:W-:Y:S01]  /*62600*/  IMAD.MOV.U32 R48, RZ, RZ, R19 ;  /* 0x000000ffff307224 */ /* 0x000fe200078e0013 */
[----:B------:R-:W-:Y:S01]  /*62610*/  IADD3 R21, P5, PT, R18, R69, RZ ;  /* 0x0000004512157210 */ /* 0x000fe20007fbe0ff */
[----:B------:R-:W-:Y:S01]  /*62620*/  IMAD.WIDE.U32 R72, R16, 0xf5138f, RZ ;  /* 0x00f5138f10487825 */ /* 0x000fe200078e00ff */
[----:B------:R-:W-:-:S02]  /*62630*/  IADD3 RZ, P1, PT, R22, R68, RZ ;  /* 0x0000004416ff7210 */ /* 0x000fc40007f3e0ff */
[----:B------:R-:W-:Y:S01]  /*62640*/  IADD3.X R31, P3, PT, RZ, RZ, RZ, P3, !PT ;  /* 0x000000ffff1f7210 */ /* 0x000fe20001f7e4ff */
[----:B------:R-:W-:Y:S01]  /*62650*/  IMAD.WIDE.U32.X R48, R17, 0x170b5d44, R48, P5 ;  /* 0x170b5d4411307825 */ /* 0x000fe200028e0430 */
[----:B------:R-:W-:Y:S02]  /*62660*/  IADD3.X R45, P0, PT, R88, R45, RZ, P0, !PT ;  /* 0x0000002d582d7210 */ /* 0x000fe4000071e4ff */
[----:B------:R-:W-:Y:S01]  /*62670*/  IADD3.X RZ, P1, PT, R23, R21, RZ, P1, !PT ;  /* 0x0000001517ff7210 */ /* 0x000fe20000f3e4ff */
[----:B------:R-:W-:Y:S01]  /*62680*/  IMAD.X R43, RZ, RZ, RZ, P3 ;  /* 0x000000ffff2b7224 */ /* 0x000fe200018e06ff */
[----:B------:R-:W-:Y:S02]  /*62690*/  IADD3.X R19, P5, PT, RZ, RZ, RZ, P2, !PT ;  /* 0x000000ffff137210 */ /* 0x000fe400017be4ff */
[----:B------:R-:W-:Y:S02]  /*626a0*/  IADD3.X R69, P2, PT, R51, R62, RZ, P0, !PT ;  /* 0x0000003e33457210 */ /* 0x000fe4000075e4ff */
[----:B------:R-:W-:Y:S01]  /*626b0*/  IADD3 RZ, P3, PT, R40, R50, RZ ;  /* 0x0000003228ff7210 */ /* 0x000fe20007f7e0ff */
[----:B------:R-:W-:Y:S01]  /*626c0*/  IMAD.WIDE.U32 R50, R17, -0x45f6b800, RZ ;  /* 0xba09480011327825 */ /* 0x000fe200078e00ff */
[----:B------:R-:W-:-:S02]  /*626d0*/  IADD3.X R19, P1, PT, R19, R48, RZ, P1, !PT ;  /* 0x0000003013137210 */ /* 0x000fc40000f3e4ff */
[----:B------:R-:W-:Y:S02]  /*626e0*/  IADD3.X R21, PT, PT, RZ, RZ, RZ, P5, !PT ;  /* 0x000000ffff157210 */ /* 0x000fe40002ffe4ff */
[----:B------:R-:W-:Y:S01]  /*626f0*/  IADD3.X RZ, P3, PT, R41, R25, RZ, P3, !PT ;  /* 0x0000001929ff7210 */ /* 0x000fe20001f7e4ff */
[----:B------:R-:W-:Y:S01]  /*62700*/  IMAD.IADD R25, R79, 0x1, R24 ;  /* 0x000000014f197824 */ /* 0x000fe200078e0218 */
[----:B------:R-:W-:Y:S01]  /*62710*/  IADD3.X R14, P1, PT, R21, R49, RZ, P1, !PT ;  /* 0x00000031150e7210 */ /* 0x000fe20000f3e4ff */
        /* <DEDUP_REMOVED lines=11> */
[----:B------:R-:W-:Y:S02]  /*627d0*/  IADD3.X R68, P3, PT, R68, R69, RZ, P3, !PT ;  /* 0x0000004544447210 */ /* 0x000fe40001f7e4ff */
[----:B------:R-:W-:Y:S01]  /*627e0*/  IADD3.X R45, P1, PT, RZ, RZ, RZ, P1, !PT ;  /* 0x000000ffff2d7210 */ /* 0x000fe20000f3e4ff */
[----:B------:R-:W-:Y:S01]  /*627f0*/  IMAD.WIDE.U32.X R70, R17, 0x1ef3622f, R70, P5 ;  /* 0x1ef3622f11467825 */ /* 0x000fe200028e0446 */
[----:B------:R-:W-:-:S02]  /*62800*/  IADD3 RZ, P5, PT, R24, R50, RZ ;  /* 0x0000003218ff7210 */ /* 0x000fc40007fbe0ff */
[----:B------:R-:W-:Y:S01]  /*62810*/  IADD3.X R69, P3, PT, R74, R19, RZ, P3, !PT ;  /* 0x000000134a457210 */ /* 0x000fe20001f7e4ff */
[----:B------:R-:W-:Y:S01]  /*62820*/  IMAD.WIDE.U32 R50, R17, 0xf5138f, RZ ;  /* 0x00f5138f11327825 */ /* 0x000fe200078e00ff */
        /* <DEDUP_REMOVED lines=16> */
[----:B------:R-:W-:Y:S01]  /*62930*/  IADD3.X R51, P0, PT, RZ, RZ, RZ, P0, !PT ;  /* 0x000000ffff337210 */ /* 0x000fe2000071e4ff */
        /* <DEDUP_REMOVED lines=8> */
[----:B------:R-:W-:Y:S01]  /*629c0*/  IMAD.WIDE.U32 R38, R17, 0x6ca1493b, RZ ;  /* 0x6ca1493b11267825 */ /* 0x000fe200078e00ff */
[----:B------:R-:W-:-:S02]  /*629d0*/  IADD3.X R51, P2, PT, RZ, R51, RZ, P2, !PT ;  /* 0x00000033ff337210 */ /* 0x000fc4000175e4ff */
[----:B------:R-:W-:Y:S01]  /*629e0*/  IADD3.X R31, P3, PT, R31, R47, RZ, P3, !PT ;  /* 0x0000002f1f1f7210 */ /* 0x000fe20001f7e4ff */
[----:B------:R-:W-:Y:S01]  /*629f0*/  IMAD.WIDE.U32 R40, P5, R123, R125, R40 ;  /* 0x0000007d7b287225 */ /* 0x000fe200078a0028 */
[----:B------:R-:W-:Y:S02]  /*62a00*/  IADD3.X R49, P1, PT, R49, R67, RZ, P1, !PT ;  /* 0x0000004331317210 */ /* 0x000fe40000f3e4ff */
[----:B------:R-:W-:Y:S01]  /*62a10*/  IADD3.X R14, P3, PT, R19, R68, RZ, P3, !PT ;  /* 0x00000044130e7210 */ /* 0x000fe20001f7e4ff */
[----:B------:R-:W-:Y:S01]  /*62a20*/  IMAD.X R21, RZ, RZ, RZ, P5 ;  /* 0x000000ffff157224 */ /* 0x000fe200028e06ff */
[----:B------:R-:W-:Y:S01]  /*62a30*/  IADD3.X R68, PT, PT, RZ, RZ, RZ, P2, P0 ;  /* 0x000000ffff447210 */ /* 0x000fe200017e04ff */
[----:B------:R-:W-:Y:S01]  /*62a40*/  IMAD.WIDE.U32 R46, R16, 0x6ca1493b, RZ ;  /* 0x6ca1493b102e7825 */ /* 0x000fe200078e00ff */
[----:B------:R-:W-:Y:S02]  /*62a50*/  SHF.L.W.U32.HI R19, R15, 0x1, R20 ;  /* 0x000000010f137819 */ /* 0x000fe40000010e14 */
[----:B------:R-:W-:Y:S01]  /*62a60*/  IADD3.X R62, P1, PT, R62, R51, RZ, P1, !PT ;  /* 0x000000333e3e7210 */ /* 0x000fe20000f3e4ff */
[----:B------:R-:W-:Y:S01]  /*62a70*/  IMAD.WIDE.U32 R38, P5, R16, -0x39c4fa40, R38 ;  /* 0xc63b05c010267825 */ /* 0x000fe200078a0026 */
[----:B------:R-:W-:-:S02]  /*62a80*/  IADD3 RZ, P0, PT, R14, R46, RZ ;  /* 0x0000002e0eff7210 */ /* 0x000fc40007f1e0ff */
[----:B------:R-:W-:Y:S01]  /*62a90*/  IADD3.X R49, P1, PT, R49, R68, RZ, P1, !PT ;  /* 0x0000004431317210 */ /* 0x000fe20000f3e4ff */
[----:B------:R-:W-:Y:S01]  /*62aa0*/  IMAD.IADD R66, R69, 0x1, R42 ;  /* 0x0000000145427824 */ /* 0x000fe200078e022a */
[----:B------:R-:W-:Y:S01]  /*62ab0*/  IADD3 R67, P2, PT, R38, R47, RZ ;  /* 0x0000002f26437210 */ /* 0x000fe20007f5e0ff */
[----:B------:R-:W-:-:S03]  /*62ac0*/  IMAD.WIDE.U32 R42, R123, R123, RZ ;  /* 0x0000007b7b2a7225 */ /* 0x000fc600078e00ff */
[----:B------:R-:W-:Y:S01]  /*62ad0*/  IADD3.X R15, P3, PT, R31, R66, RZ, P3, !PT ;  /* 0x000000421f0f7210 */ /* 0x000fe20001f7e4ff */
[----:B------:R-:W-:Y:S01]  /*62ae0*/  IMAD.X R47, RZ, RZ, RZ, P5 ;  /* 0x000000ffff2f7224 */ /* 0x000fe200028e06ff */
[----:B------:R-:W-:Y:S01]  /*62af0*/  IADD3 R66, P5, PT, R43, R40, RZ ;  /* 0x000000282b427210 */ /* 0x000fe20007fbe0ff */
[----:B------:R-:W-:Y:S01]  /*62b00*/  IMAD.MOV.U32 R46, RZ, RZ, R39 ;  /* 0x000000ffff2e7224 */ /* 0x000fe200078e0027 */
[----:B------:R-:W-:Y:S01]  /*62b10*/  IADD3.X R65, P4, PT, R19, R42, RZ, P4, !PT ;  /* 0x0000002a13417210 */ /* 0x000fe2000279e4ff */
[----:B------:R-:W-:Y:S01]  /*62b20*/  IMAD.WIDE.U32 R24, R16, -0x45f6b800, R24 ;  /* 0xba09480010187825 */ /* 0x000fe200078e0018 */
[----:B------:R-:W-:Y:S02]  /*62b30*/  IADD3.X RZ, P0, PT, R15, R67, RZ, P0, !PT ;  /* 0x000000430fff7210 */ /* 0x000fe4000071e4ff */
[----:B------:R-:W-:Y:S01]  /*62b40*/  IADD3.X R31, P3, PT, RZ, RZ, RZ, P3, !PT ;  /* 0x000000ffff1f7210 */ /* 0x000fe20001f7e4ff */
[----:B------:R-:W-:Y:S01]  /*62b50*/  IMAD.WIDE.U32.X R42, R17, -0x39c4fa40, R46, P2 ;  /* 0xc63b05c0112a7825 */ /* 0x000fe200010e042e */
[----:B------:R-:W-:-:S02]  /*62b60*/  SHF.L.W.U32.HI R19, R20, 0x1, R77 ;  /* 0x0000000114137819 */ /* 0x000fc40000010e4d */
[----:B------:R-:W-:Y:S01]  /*62b70*/  IADD3.X R39, PT, PT, RZ, RZ, RZ, P3, !PT ;  /* 0x000000ffff277210 */ /* 0x000fe20001ffe4ff */
[----:B------:R-:W-:Y:S01]  /*62b80*/  IMAD.WIDE.U32 R46, R17, 0x17c510ea, RZ ;  /* 0x17c510ea112e7825 */ /* 0x000fe200078e00ff */
[----:B------:R-:W-:Y:S02]  /*62b90*/  IADD3.X R31, P0, PT, R31, R42, RZ, P0, !PT ;  /* 0x0000002a1f1f7210 */ /* 0x000fe4000071e4ff */
[----:B------:R-:W-:Y:S01]  /*62ba0*/  IADD3.X R66, P4, PT, R19, R66, RZ, P4, !PT ;  /* 0x0000004213427210 */ /* 0x000fe2000279e4ff */
[----:B------:R-:W-:Y:S01]  /*62bb0*/  IMAD.MOV.U32 R20, RZ, RZ, R41 ;  /* 0x000000ffff147224 */ /* 0x000fe200078e0029 */
[----:B------:R-:W-:Y:S01]  /*62bc0*/  IADD3.X R62, P2, PT, R62, R65, RZ, P1, !PT ;  /* 0x000000413e3e7210 */ /* 0x000fe20000f5e4ff */
[----:B------:R-:W-:Y:S01]  /*62bd0*/  IMAD.WIDE.U32 R40, R16, 0x17c510ea, RZ ;  /* 0x17c510ea10287825 */ /* 0x000fe200078e00ff */
[----:B------:R-:W-:-:S03]  /*62be0*/  IADD3.X R19, P0, PT, R39, R43, RZ, P0, !PT ;  /* 0x0000002b27137210 */ /* 0x000fc6000071e4ff */
[----:B------:R-:W-:Y:S01]  /*62bf0*/  IMAD.WIDE.U32 R42, P3, R16, 0x1ae3a46, R46 ;  /* 0x01ae3a46102a7825 */ /* 0x000fe2000786002e */
[----:B------:R-:W-:Y:S02]  /*62c00*/  IADD3.X R46, P0, PT, R31, R62, RZ, P0, !PT ;  /* 0x0000003e1f2e7210 */ /* 0x000fe4000071e4ff */
[----:B------:R-:W-:Y:S01]  /*62c10*/  IADD3.X R62, P2, PT, R49, R66, RZ, P2, !PT ;  /* 0x00000042313e7210 */ /* 0x000fe2000175e4ff */
[----:B------:R-:W-:Y:S01]  /*62c20*/  IMAD.WIDE.U32.X R20, R125, R125, R20, P5 ;  /* 0x0000007d7d147225 */ /* 0x000fe200028e0414 */
[----:B------:R-:W-:Y:S02]  /*62c30*/  IADD3 R31, P5, PT, R42, R41, RZ ;  /* 0x000000292a1f7210 */ /* 0x000fe40007fbe0ff */
[----:B------:R-:W-:Y:S01]  /*62c40*/  IADD3.X R47, P0, PT, R19, R62, RZ, P0, !PT ;  /* 0x0000003e132f7210 */ /* 0x000fe2000071e4ff */
[----:B------:R-:W-:Y:S01]  /*62c50*/  IMAD.X R67, RZ, RZ, RZ, P3 ;  /* 0x000000ffff437224 */ /* 0x000fe200018e06ff */
[----:B------:R-:W-:Y:S01]  /*62c60*/  IADD3 RZ, P3, PT, R46, R40, RZ ;  /* 0x000000282eff7210 */ /* 0x000fe20007f7e0ff */
[----:B------:R-:W-:Y:S01]  /*62c70*/  IMAD.MOV.U32 R66, RZ, RZ, R43 ;  /* 0x000000ffff427224 */ /* 0x000fe200078e002b */
[----:B------:R-:W-:Y:S01]  /*62c80*/  LEA.HI.X R77, P4, R77, R20, RZ, 0x1, P4 ;  /* 0x000000144d4d7211 */ /* 0x000fe20002090cff */
[----:B------:R-:W-:Y:S01]  /*62c90*/  IMAD.WIDE.U32 R40, R16, 0x30000000, R22 ;  /* 0x3000000010287825 */ /* 0x000fe200078e0016 */
[----:B------:R-:W-:-:S02]  /*62ca0*/  IADD3.X RZ, P3, PT, R47, R31, RZ, P3, !PT ;  /* 0x0000001f2fff7210 */ /* 0x000fc40001f7e4ff */
[----:B------:R-:W-:Y:S01]  /*62cb0*/  IADD3.X R22, P1, PT, RZ, RZ, RZ, P1, !PT ;  /* 0x000000ffff167210 */ /* 0x000fe20000f3e4ff */
[----:B------:R-:W-:Y:S01]  /*62cc0*/  IMAD.WIDE.U32.X R66, R17, 0x1ae3a46, R66, P5 ;  /* 0x01ae3a4611427825 */ /* 0x000fe200028e0442 */
[----:B------:R-:W-:-:S03]  /*62cd0*/  IADD3.X R17, P0, PT, RZ, RZ, RZ, P0, !PT ;  /* 0x000000ffff117210 */ /* 0x000fc6000071e4ff */
[----:B------:R-:W-:Y:S01]  /*62ce0*/  IMAD.IADD R31, R41, 0x1, R18 ;  /* 0x00000001291f7824 */ /* 0x000fe200078e0212 */
[----:B------:R-:W-:Y:S01]  /*62cf0*/  IADD3.X R17, P3, PT, R17, R66, RZ, P3, !PT ;  /* 0x0000004211117210 */ /* 0x000fe20001f7e4ff */
[----:B------:R-:W-:Y:S02]  /*62d00*/  IMAD.X R19, RZ, RZ, RZ, P0 ;  /* 0x000000ffff137224 */ /* 0x000fe400000e06ff */
[----:B------:R-:W-:Y:S02]  /*62d10*/  IMAD.X R20, RZ, RZ, RZ, P1 ;  /* 0x000000ffff147224 */ /* 0x000fe400008e06ff */
[----:B------:R-:W-:Y:S01]  /*62d20*/  IMAD.WIDE.U32 R44, R16, 0xf5138f, R44 ;  /* 0x00f5138f102c7825 */ /* 0x000fe200078e002c */
[----:B------:R-:W-:-:S03]  /*62d30*/  IADD3.X R19, P0, PT, R19, R67, RZ, P3, !PT ;  /* 0x0000004313137210 */ /* 0x000fc60001f1e4ff */
[----:B------:R-:W-:Y:S01]  /*62d40*/  IMAD.WIDE.U32 R14, R16, 0x6ca1493b, R14 ;  /* 0x6ca1493b100e7825 */ /* 0x000fe200078e000e */
[----:B------:R-:W-:-:S03]  /*62d50*/  IADD3.X R18, P2, P0, R17, RZ, R22, P0, P2 ;  /* 0x000000ff11127210 */ /* 0x000fc60000044416 */
        /* <DEDUP_REMOVED lines=8> */
[----:B------:R-:W-:Y:S01]  /*62de0*/  IMAD.IADD R20, R17, 0x1, R42 ;  /* 0x0000000111147824 */ /* 0x000fe200078e022a */
[----:B------:R-:W-:Y:S01]  /*62df0*/  MOV R41, R50 ;  /* 0x0000003200297202 */ /* 0x000fe20000000f00 */
[----:B------:R-:W-:Y:S01]  /*62e00*/  IMAD.MOV.U32 R42, RZ, RZ, R24 ;  /* 0x000000ffff2a7224 */ /* 0x000fe200078e0018 */
[----:B------:R-:W-:Y:S01]  /*62e10*/  ISETP.GE.U32.AND.EX P0, PT, R19, 0x1ae3a46, PT, P0 ;  /* 0x01ae3a461300780c */ /* 0x000fe20003f06100 */
        /* <DEDUP_REMOVED lines=74> */
.L_x_194:
[----:B------:R-:W-:Y:S05]  /*632c0*/  BSYNC.RELIABLE B4 ;  /* 0x0000000000047941 */ /* 0x000fea0003800100 */
.L_x_193:
        /* <DEDUP_REMOVED lines=12> */
.L_x_192:
[----:B------:R-:W-:Y:S05]  /*63390*/  BSYNC.RECONVERGENT B3 ;  /* 0x0000000000037941 */ /* 0x000fea0003800200 */
.L_x_191:
        /* <DEDUP_REMOVED lines=26> */
[----:B------:R-:W-:Y:S01]  /*63540*/  IMAD.WIDE.U32 R14, R40, R43, RZ ;  /* 0x0000002b280e7225 */ /* 0x000fe200078e00ff */
[----:B------:R-:W-:-:S03]  /*63550*/  MOV R18, R21 ;  /* 0x0000001500127202 */ /* 0x000fc60000000f00 */
[----:B------:R-:W-:Y:S01]  /*63560*/  IMAD.WIDE.U32 R24, R42, R62, RZ ;  /* 0x0000003e2a187225 */ /* 0x000fe200078e00ff */
[----:B------:R-:W-:Y:S02]  /*63570*/  IADD3.X R46, P0, PT, R47, R14, RZ, P0, !PT ;  /* 0x0000000e2f2e7210 */ /* 0x000fe4000071e4ff */
[----:B------:R-:W-:Y:S01]  /*63580*/  IADD3 R14, P5, PT, R15, R20, RZ ;  /* 0x000000140f0e7210 */ /* 0x000fe20007fbe0ff */
[----:B------:R-:W-:Y:S01]  /*63590*/  IMAD.X R19, RZ, RZ, RZ, P1 ;  /* 0x000000ffff137224 */ /* 0x000fe200008e06ff */
[----:B------:R-:W-:Y:S01]  /*635a0*/  IADD3 RZ, P1, PT, R46, R24, RZ ;  /* 0x000000182eff7210 */ /* 0x000fe20007f3e0ff */
[----:B------:R-:W-:Y:S01]  /*635b0*/  IMAD.WIDE.U32 R22, P4, R41, R42, R22 ;  /* 0x0000002a29167225 */ /* 0x000fe20007880016 */
[----:B------:R-:W-:-:S03]  /*635c0*/  IADD3.X R47, P2, PT, R17, R14, RZ, P0, !PT ;  /* 0x0000000e112f7210 */ /* 0x000fc6000075e4ff */
[----:B------:R-:W-:Y:S01]  /*635d0*/  IMAD.WIDE.U32.X R14, R31, R120, R18, P5 ;  /* 0x000000781f0e7225 */ /* 0x000fe200028e0412 */
[----:B------:R-:W-:-:S03]  /*635e0*/  IADD3 R21, P3, PT, R22, R25, RZ ;  /* 0x0000001916157210 */ /* 0x000fc60007f7e0ff */
[----:B------:R-:W-:Y:S01]  /*635f0*/  IMAD.WIDE.U32 R18, R31, R65, RZ ;  /* 0x000000411f127225 */ /* 0x000fe200078e00ff */
[----:B------:R-:W-:Y:S02]  /*63600*/  IADD3.X RZ, P0, PT, R47, R21, RZ, P1, !PT ;  /* 0x000000152fff7210 */ /* 0x000fe40000f1e4ff */
[----:B------:R-:W-:Y:S01]  /*63610*/  IADD3.X R17, P1, PT, RZ, R14, RZ, P2, !PT ;  /* 0x0000000eff117210 */ /* 0x000fe2000173e4ff */
[----:B------:R-:W-:Y:S02]  /*63620*/  IMAD.X R45, RZ, RZ, RZ, P4 ;  /* 0x000000ffff2d7224 */ /* 0x000fe400020e06ff */
[----:B------:R-:W-:Y:S01]  /*63630*/  IMAD.MOV.U32 R44, RZ, RZ, R23 ;  /* 0x000000ffff2c7224 */ /* 0x000fe200078e0017 */
[----:B------:R-:W-:Y:S01]  /*63640*/  IADD3.X R23, P2, PT, RZ, R15, RZ, P1, !PT ;  /* 0x0000000fff177210 */ /* 0x000fe20000f5e4ff */
[----:B------:R-:W-:-:S04]  /*63650*/  IMAD.WIDE.U32 R14, R39, R43, RZ ;  /* 0x0000002b270e7225 */ /* 0x000fc800078e00ff */
[----:B------:R-:W-:-:S04]  /*63660*/  IMAD.WIDE.U32.X R44, R41, R39, R44, P3 ;  /* 0x00000027292c7225 */ /* 0x000fc800018e042c */
[----:B------:R-:W-:Y:S01]  /*63670*/  IMAD.WIDE.U32 R20, P3, R40, R121, R18 ;  /* 0x0000007928147225 */ /* 0x000fe20007860012 */
[----:B------:R-:W-:-:S03]  /*63680*/  IADD3.X R108, P1, PT, RZ, R44, RZ, P0, !PT ;  /* 0x0000002cff6c7210 */ /* 0x000fc6000073e4ff */
[----:B------:R-:W-:-:S04]  /*63690*/  IMAD.WIDE.U32 R18, R40, R65, RZ ;  /* 0x0000004128127225 */ /* 0x000fc800078e00ff */
[----:B------:R-:W-:Y:S01]  /*636a0*/  IMAD.X R25, RZ, RZ, RZ, P3 ;  /* 0x000000ffff197224 */ /* 0x000fe200018e06ff */
[----:B------:R-:W-:Y:S01]  /*636b0*/  IADD3 R20, P3, PT, R19, R20, RZ ;  /* 0x0000001413147210 */ /* 0x000fe20007f7e0ff */
[----:B------:R-:W-:Y:S01]  /*636c0*/  IMAD.MOV.U32 R24, RZ, RZ, R21 ;  /* 0x000000ffff187224 */ /* 0x000fe200078e0015 */
[----:B------:R-:W-:Y:S01]  /*636d0*/  IADD3.X R19, P0, PT, R17, R18, RZ, P2, !PT ;  /* 0x0000001211137210 */ /* 0x000fe2000171e4ff */
[----:B------:R-:W-:Y:S01]  /*636e0*/  IMAD.WIDE.U32 R14, P2, R120, R42, R14 ;  /* 0x0000002a780e7225 */ /* 0x000fe2000784000e */
[----:B------:R-:W-:-:S03]  /*636f0*/  IADD3.X R17, P1, PT, RZ, R45, RZ, P1, !PT ;  /* 0x0000002dff117210 */ /* 0x000fc60000f3e4ff */
[----:B------:R-:W-:Y:S01]  /*63700*/  IMAD.WIDE.U32 R44, R42, R43, RZ ;  /* 0x0000002b2a2c7225 */ /* 0x000fe200078e00ff */
[----:B------:R-:W-:-:S03]  /*63710*/  IADD3.X R108, P1, PT, R108, R19, RZ, P1, !PT ;  /* 0x000000136c6c7210 */ /* 0x000fc60000f3e4ff */
[----:B------:R-:W-:Y:S01]  /*63720*/  IMAD.WIDE.U32.X R18, R31, R121, R24, P3 ;  /* 0x000000791f127225 */ /* 0x000fe200018e0418 */
[----:B------:R-:W-:Y:S02]  /*63730*/  IADD3.X R24, P4, PT, R23, R20, RZ, P0, !PT ;  /* 0x0000001417187210 */ /* 0x000fe4000079e4ff */
[----:B------:R-:W-:Y:S01]  /*63740*/  IADD3 R25, P3, PT, R14, R45, RZ ;  /* 0x0000002d0e197210 */ /* 0x000fe20007f7e0ff */
[----:B------:R-:W-:Y:S01]  /*63750*/  IMAD.X R45, RZ, RZ, RZ, P2 ;  /* 0x000000ffff2d7224 */ /* 0x000fe200010e06ff */
[----:B------:R-:W-:Y:S01]  /*63760*/  IADD3 RZ, P0, PT, R108, R44, RZ ;  /* 0x0000002c6cff7210 */ /* 0x000fe20007f1e0ff */
[----:B------:R-:W-:Y:S01]  /*63770*/  IMAD.MOV.U32 R44, RZ, RZ, R15 ;  /* 0x000000ffff2c7224 */ /* 0x000fe200078e000f */
[----:B------:R-:W-:Y:S01]  /*63780*/  IADD3.X R109, P1, PT, R17, R24, RZ, P1, !PT ;  /* 0x00000018116d7210 */ /* 0x000fe20000f3e4ff */
[----:B------:R-:W-:Y:S01]  /*63790*/  IMAD.WIDE.U32 R20, R31, R123, RZ ;  /* 0x0000007b1f147225 */ /* 0x000fe200078e00ff */
[----:B------:R-:W-:Y:S02]  /*637a0*/  IADD3.X R23, P4, PT, RZ, R18, RZ, P4, !PT ;  /* 0x00000012ff177210 */ /* 0x000fe4000279e4ff */
[----:B------:R-:W-:Y:S01]  /*637b0*/  IADD3.X RZ, P0, PT, R109, R25, RZ, P0, !PT ;  /* 0x000000196dff7210 */ /* 0x000fe2000071e4ff */
[----:B------:R-:W-:Y:S01]  /*637c0*/  IMAD.WIDE.U32.X R44, R120, R39, R44, P3 ;  /* 0x00000027782c7225 */ /* 0x000fe200018e042c */
[----:B------:R-:W-:-:S02]  /*637d0*/  IADD3.X R15, P1, PT, RZ, RZ, RZ, P1, !PT ;  /* 0x000000ffff0f7210 */ /* 0x000fc40000f3e4ff */
[----:B------:R-:W-:Y:S01]  /*637e0*/  IADD3.X R66, P2, PT, RZ, R19, RZ, P4, !PT ;  /* 0x00000013ff427210 */ /* 0x000fe2000275e4ff */
        /* <DEDUP_REMOVED lines=11> */
[----:B------:R-:W-:-:S04]  /*638a0*/  IMAD.WIDE.U32 R50, R42, R65, RZ ;  /* 0x000000412a327225 */ /* 0x000fc800078e00ff */
[----:B------:R-:W-:Y:S01]  /*638b0*/  IMAD.WIDE.U32 R18, P4, R121, R42, R48 ;  /* 0x0000002a79127225 */ /* 0x000fe20007880030 */
[----:B------:R-:W-:Y:S02]  /*638c0*/  IADD3.X R48, P1, PT, R66, R69, RZ, P1, !PT ;  /* 0x0000004542307210 */ /* 0x000fe40000f3e4ff */
[----:B------:R-:W-:Y:S01]  /*638d0*/  IADD3 RZ, P2, PT, R44, R50, RZ ;  /* 0x000000322cff7210 */ /* 0x000fe20007f5e0ff */
[----:B------:R-:W-:Y:S01]  /*638e0*/  IMAD.WIDE.U32.X R20, R31, R38, R24, P3 ;  /* 0x000000261f147225 */ /* 0x000fe200018e0418 */
[----:B------:R-:W-:Y:S02]  /*638f0*/  IADD3 R15, P3, PT, R18, R51, RZ ;  /* 0x00000033120f7210 */ /* 0x000fe40007f7e0ff */
[----:B------:R-:W-:Y:S01]  /*63900*/  IADD3.X R45, P0, PT, R45, R48, RZ, P0, !PT ;  /* 0x000000302d2d7210 */ /* 0x000fe2000071e4ff */
[----:B------:R-:W-:Y:S01]  /*63910*/  IMAD.WIDE.U32 R72, R41, R43, RZ ;  /* 0x0000002b29487225 */ /* 0x000fe200078e00ff */
[----:B------:R-:W-:Y:S02]  /*63920*/  IADD3.X R50, P1, PT, RZ, R20, RZ, P1, !PT ;  /* 0x00000014ff327210 */ /* 0x000fe40000f3e4ff */
[----:B------:R-:W-:Y:S01]  /*63930*/  IADD3.X RZ, P2, PT, R45, R15, RZ, P2, !PT ;  /* 0x0000000f2dff7210 */ /* 0x000fe2000175e4ff */
[----:B------:R-:W-:Y:S01]  /*63940*/  IMAD.X R25, RZ, RZ, RZ, P4 ;  /* 0x000000ffff197224 */ /* 0x000fe200020e06ff */
[----:B------:R-:W-:Y:S01]  /*63950*/  IADD3.X R15, P0, PT, RZ, RZ, RZ, P0, !PT ;  /* 0x000000ffff0f7210 */ /* 0x000fe2000071e4ff */
[----:B------:R-:W-:-:S02]  /*63960*/  IMAD.MOV.U32 R24, RZ, RZ, R19 ;  /* 0x000000ffff187224 */ /* 0x000fc400078e0013 */
[----:B------:R-:W-:Y:S01]  /*63970*/  IMAD.X R66, RZ, RZ, R21, P1 ;  /* 0x000000ffff427224 */ /* 0x000fe200008e0615 */
[----:B------:R-:W-:Y:S01]  /*63980*/  IADD3.X R17, PT, PT, RZ, RZ, RZ, P0, !PT ;  /* 0x000000ffff117210 */ /* 0x000fe200007fe4ff */
[----:B------:R-:W-:-:S04]  /*63990*/  IMAD.WIDE.U32.X R20, R121, R39, R24, P3 ;  /* 0x0000002779147225 */ /* 0x000fc800018e0418 */
[----:B------:R-:W-:Y:S01]  /*639a0*/  IMAD.WIDE.U32 R48, R62, R43, RZ ;  /* 0x0000002b3e307225 */ /* 0x000fe200078e00ff */
[----:B------:R-:W-:-:S03]  /*639b0*/  IADD3.X R15, P2, PT, R15, R20, RZ, P2, !PT ;  /* 0x000000140f0f7210 */ /* 0x000fc6000175e4ff */
[----:B------:R-:W-:-:S04]  /*639c0*/  IMAD.WIDE.U32 R72, P1, R120, R62, R72 ;  /* 0x0000003e78487225 */ /* 0x000fc80007820048 */
[----:B------:R-:W-:Y:S01]  /*639d0*/  IMAD.WIDE.U32 R24, R65, R42, R44 ;  /* 0x0000002a41187225 */ /* 0x000fe200078e002c */
[----:B------:R-:W-:-:S03]  /*639e0*/  IADD3 R23, P3, PT, R72, R49, RZ ;  /* 0x0000003148177210 */ /* 0x000fc60007f7e0ff */
[----:B------:R-:W-:Y:S01]  /*639f0*/  IMAD.IADD R25, R25, 0x1, R18 ;  /* 0x0000000119197824 */ /* 0x000fe200078e0212 */
[----:B------:R-:W-:Y:S01]  /*63a00*/  IADD3 RZ, P0, PT, R24, R48, RZ ;  /* 0x0000003018ff7210 */ /* 0x000fe20007f1e0ff */
        /* <DEDUP_REMOVED lines=46> */
[----:B------:R-:W-:Y:S02]  /*63cf0*/  IADD3 R17, P4, PT, R51, R48, RZ ;  /* 0x0000003033117210 */ /* 0x000fe40007f9e0ff */
[----:B------:R-:W-:Y:S01]  /*63d00*/  IADD3.X R51, PT, PT, RZ, RZ, RZ, P1, !PT ;  /* 0x000000ffff337210 */ /* 0x000fe20000ffe4ff */
[----:B------:R-:W-:-:S04]  /*63d10*/  IMAD.WIDE.U32 R70, R43, R65, RZ ;  /* 0x000000412b467225 */ /* 0x000fc800078e00ff */
[----:B------:R-:W-:-:S04]  /*63d20*/  IMAD.WIDE.U32 R110, P2, R121, R43, R110 ;  /* 0x0000002b796e7225 */ /* 0x000fc8000784006e */
[----:B------:R-:W-:Y:S01]  /*63d30*/  IMAD.WIDE.U32 R44, P3, R38, R62, R20 ;  /* 0x0000003e262c7225 */ /* 0x000fe20007860014 */
[----:B------:R-:W-:-:S03]  /*63d40*/  IADD3 R73, P5, PT, R110, R71, RZ ;  /* 0x000000476e497210 */ /* 0x000fc60007fbe0ff */
[----:B------:R-:W-:-:S04]  /*63d50*/  IMAD.WIDE.U32 R76, R50, -0x1, RZ ;  /* 0xffffffff324c7825 */ /* 0x000fc800078e00ff */
[----:B------:R-:W-:-:S04]  /*63d60*/  IMAD.WIDE.U32 R68, R62, R123, RZ ;  /* 0x0000007b3e447225 */ /* 0x000fc800078e00ff */
[----:B------:R-:W-:-:S04]  /*63d70*/  IMAD.WIDE.U32 R114, R123, R62, R18 ;  /* 0x0000003e7b727225 */ /* 0x000fc800078e0012 */
[----:B------:R-:W-:Y:S02]  /*63d80*/  IMAD R15, R50, -0x7af74001, -R17 ;  /* 0x8508bfff320f7824 */ /* 0x000fe400078e0a11 */
[----:B------:R-:W-:Y:S01]  /*63d90*/  IMAD.X R71, RZ, RZ, RZ, P2 ;  /* 0x000000ffff477224 */ /* 0x000fe200010e06ff */
[----:B------:R-:W-:Y:S01]  /*63da0*/  IADD3 R23, P2, PT, R44, R69, RZ ;  /* 0x000000452c177210 */ /* 0x000fe20007f5e0ff */
[----:B------:R-:W-:Y:S02]  /*63db0*/  IMAD.MOV.U32 R20, RZ, RZ, R45 ;  /* 0x000000ffff147224 */ /* 0x000fe400078e002d */
[----:B------:R-:W-:Y:S02]  /*63dc0*/  IMAD.IADD R115, R115, 0x1, R44 ;  /* 0x0000000173737824 */ /* 0x000fe400078e022c */
[----:B------:R-:W-:Y:S01]  /*63dd0*/  IMAD.X R21, RZ, RZ, RZ, P3 ;  /* 0x000000ffff157224 */ /* 0x000fe200018e06ff */
[----:B------:R-:W-:Y:S01]  /*63de0*/  IADD3 RZ, P3, PT, R114, R70, RZ ;  /* 0x0000004672ff7210 */ /* 0x000fe20007f7e0ff */
[----:B------:R-:W-:-:S03]  /*63df0*/  IMAD.WIDE.U32 R44, R76, 0x1, RZ ;  /* 0x000000014c2c7825 */ /* 0x000fc600078e00ff */
[----:B------:R-:W-:Y:S01]  /*63e00*/  IADD3.X RZ, P3, PT, R115, R73, RZ, P3, !PT ;  /* 0x0000004973ff7210 */ /* 0x000fe20001f7e4ff */
[----:B------:R-:W-:Y:S01]  /*63e10*/  IMAD.IADD R15, R77, 0x1, R15 ;  /* 0x000000014d0f7824 */ /* 0x000fe200078e020f */
[----:B------:R-:W-:Y:S01]  /*63e20*/  IADD3 RZ, P1, PT, R50, R44, RZ ;  /* 0x0000002c32ff7210 */ /* 0x000fe20007f3e0ff */
[----:B------:R-:W-:Y:S01]  /*63e30*/  IMAD.WIDE.U32.X R20, R38, R41, R20, P2 ;  /* 0x0000002926147225 */ /* 0x000fe200010e0414 */
[----:B------:R-:W-:-:S03]  /*63e40*/  IADD3 RZ, P2, PT, RZ, R50, RZ ;  /* 0x00000032ffff7210 */ /* 0x000fc60007f5e0ff */
        /* <DEDUP_REMOVED lines=20> */
[C---:B------:R-:W-:Y:S01]  /*63f90*/  SHF.L.U64.HI R23, R16.reuse, 0x1, R67 ;  /* 0x0000000110177819 */ /* 0x040fe20000010243 */
[----:B------:R-:W-:Y:S01]  /*63fa0*/  IMAD.WIDE.U32.X R44, R15, -0x7af74000, R68, P5 ;  /* 0x8508c0000f2c7825 */ /* 0x000fe200028e0444 */
[----:B------:R-:W-:Y:S02]  /*63fb0*/  LEA.X R75, P2, R16, R48, 0x1, P2 ;  /* 0x00000030104b7211 */ /* 0x000fe40001040cff */
        /* <DEDUP_REMOVED lines=8> */
[----:B------:R-:W-:Y:S01]  /*64040*/  IMAD.WIDE.U32 R44, R15, 0x30000000, RZ ;  /* 0x300000000f2c7825 */ /* 0x000fe200078e00ff */
[----:B------:R-:W-:Y:S02]  /*64050*/  IADD3.X RZ, P1, PT, R83, R51, RZ, P0, !PT ;  /* 0x0000003353ff7210 */ /* 0x000fe4000073e4ff */
[----:B------:R-:W-:Y:S01]  /*64060*/  IADD3.X R69, P3, PT, RZ, RZ, RZ, P3, !PT ;  /* 0x000000ffff457210 */ /* 0x000fe20001f7e4ff */
[----:B------:R-:W-:Y:S01]  /*64070*/  IMAD.WIDE.U32.X R16, R38, R120, R16, P4 ;  /* 0x0000007826107225 */ /* 0x000fe200020e0410 */
[----:B------:R-:W-:-:S02]  /*64080*/  IADD3.X R23, P2, PT, R23, R49, RZ, P2, !PT ;  /* 0x0000003117177210 */ /* 0x000fc4000175e4ff */
[----:B------:R-:W-:Y:S01]  /*64090*/  IADD3.X R74, P0, PT, R74, R75, RZ, P5, !PT ;  /* 0x0000004b4a4a7210 */ /* 0x000fe20002f1e4ff */
[----:B------:R-:W-:Y:S01]  /*640a0*/  IMAD.WIDE.U32 R50, R39, R42, RZ ;  /* 0x0000002a27327225 */ /* 0x000fe200078e00ff */
[----:B------:R-:W-:Y:S02]  /*640b0*/  IADD3.X R68, P5, PT, R69, R16, RZ, P1, !PT ;  /* 0x0000001045447210 */ /* 0x000fe40000fbe4ff */
[----:B------:R-:W-:Y:S01]  /*640c0*/  IADD3.X R75, P0, PT, R20, R23, RZ, P0, !PT ;  /* 0x00000017144b7210 */ /* 0x000fe2000071e4ff */
[----:B------:R-:W-:Y:S01]  /*640d0*/  IMAD.WIDE.U32 R48, R41, R62, RZ ;  /* 0x0000003e29307225 */ /* 0x000fe200078e00ff */
[----:B------:R-:W-:-:S03]  /*640e0*/  IADD3.X R69, PT, PT, R17, RZ, RZ, P5, P3 ;  /* 0x000000ff11457210 */ /* 0x000fc60002fe64ff */
[----:B------:R-:W-:-:S04]  /*640f0*/  IMAD.WIDE.U32 R50, P4, R42, R39, R50 ;  /* 0x000000272a327225 */ /* 0x000fc80007880032 */
[----:B------:R-:W-:-:S04]  /*64100*/  IMAD.WIDE.U32 R70, R76, 0x30000000, RZ ;  /* 0x300000004c467825 */ /* 0x000fc800078e00ff */
[----:B------:R-:W-:-:S04]  /*64110*/  IMAD.WIDE.U32 R44, P1, R76, 0x170b5d44, R44 ;  /* 0x170b5d444c2c7825 */ /* 0x000fc8000782002c */
[----:B------:R-:W-:Y:S01]  /*64120*/  IMAD.WIDE.U32 R16, R42, R42, RZ ;  /* 0x0000002a2a107225 */ /* 0x000fe200078e00ff */
[----:B------:R-:W-:-:S03]  /*64130*/  IADD3 R19, P5, PT, R44, R71, RZ ;  /* 0x000000472c137210 */ /* 0x000fc60007fbe0ff */
[----:B------:R-:W-:-:S04]  /*64140*/  IMAD.WIDE.U32 R48, P3, R62, R41, R48 ;  /* 0x000000293e307225 */ /* 0x000fc80007860030 */
[----:B------:R-:W-:Y:S01]  /*64150*/  IMAD.X R21, RZ, RZ, RZ, P4 ;  /* 0x000000ffff157224 */ /* 0x000fe200020e06ff */
[----:B------:R-:W-:Y:S01]  /*64160*/  IADD3 RZ, P4, PT, R74, R70, RZ ;  /* 0x000000464aff7210 */ /* 0x000fe20007f9e0ff */
[----:B------:R-:W-:Y:S01]  /*64170*/  IMAD.X R89, RZ, RZ, RZ, P3 ;  /* 0x000000ffff597224 */ /* 0x000fe200018e06ff */
[----:B------:R-:W-:Y:S01]  /*64180*/  IADD3 R23, P3, PT, R17, R50, RZ ;  /* 0x0000003211177210 */ /* 0x000fe20007f7e0ff */
[----:B------:R-:W-:Y:S01]  /*64190*/  IMAD.X R71, RZ, RZ, RZ, P1 ;  /* 0x000000ffff477224 */ /* 0x000fe200008e06ff */
[----:B------:R-:W-:Y:S01]  /*641a0*/  IADD3.X RZ, P4, PT, R75, R19, RZ, P4, !PT ;  /* 0x000000134bff7210 */ /* 0x000fe2000279e4ff */
[----:B------:R-:W-:Y:S01]  /*641b0*/  IMAD.MOV.U32 R20, RZ, RZ, R51 ;  /* 0x000000ffff147224 */ /* 0x000fe200078e0033 */
[----:B------:R-:W-:Y:S01]  /*641c0*/  IADD3.X R19, P0, PT, RZ, RZ, RZ, P0, !PT ;  /* 0x000000ffff137210 */ /* 0x000fe2000071e4ff */
[----:B------:R-:W-:Y:S01]  /*641d0*/  IMAD.MOV.U32 R70, RZ, RZ, R45 ;  /* 0x000000ffff467224 */ /* 0x000fe200078e002d */
[----:B------:R-:W-:Y:S01]  /*641e0*/  SHF.L.W.U32.HI R17, R67, 0x1, R78 ;  /* 0x0000000143117819 */ /* 0x000fe20000010e4e */
[----:B------:R-:W-:Y:S01]  /*641f0*/  IMAD.WIDE.U32 R104, R62, R62, RZ ;  /* 0x0000003e3e687225 */ /* 0x000fe200078e00ff */
[----:B------:R-:W-:-:S03]  /*64200*/  SHF.L.W.U32.HI R78, R78, 0x1, R79 ;  /* 0x000000014e4e7819 */ /* 0x000fc60000010e4f */
[----:B------:R-:W-:Y:S01]  /*64210*/  IMAD.WIDE.U32 R50, R121, R123, RZ ;  /* 0x0000007b79327225 */ /* 0x000fe200078e00ff */
[----:B------:R-:W-:-:S03]  /*64220*/  IADD3 R99, P1, PT, R105, R48, RZ ;  /* 0x0000003069637210 */ /* 0x000fc60007f3e0ff */
[----:B------:R-:W-:-:S04]  /*64230*/  IMAD.WIDE.U32.X R70, R15, 0x170b5d44, R70, P5 ;  /* 0x170b5d440f467825 */ /* 0x000fc800028e0446 */
[----:B------:R-:W-:Y:S01]  /*64240*/  IMAD.MOV.U32 R88, RZ, RZ, R49 ;  /* 0x000000ffff587224 */ /* 0x000fe200078e0031 */
[----:B------:R-:W-:Y:S01]  /*64250*/  IADD3.X R80, P4, PT, R19, R70, RZ, P4, !PT ;  /* 0x0000004613507210 */ /* 0x000fe2000279e4ff */
[----:B------:R-:W-:-:S04]  /*64260*/  IMAD.WIDE.U32 R48, P5, R38, R65, R50 ;  /* 0x0000004126307225 */ /* 0x000fc800078a0032 */
[----:B------:R-:W-:-:S04]  /*64270*/  IMAD.WIDE.U32 R50, R65, R123, RZ ;  /* 0x0000007b41327225 */ /* 0x000fc800078e00ff */
[----:B------:R-:W-:Y:S01]  /*64280*/  IMAD.X R19, RZ, RZ, RZ, P0 ;  /* 0x000000ffff137224 */ /* 0x000fe200000e06ff */
[----:B------:R-:W-:Y:S01]  /*64290*/  IADD3.X R81, P0, PT, R17, R16, RZ, P2, !PT ;  /* 0x0000001011517210 */ /* 0x000fe2000171e4ff */
[----:B------:R-:W-:Y:S01]  /*642a0*/  IMAD.WIDE.U32 R90, R15, -0x45f6b800, RZ ;  /* 0xba0948000f5a7825 */ /* 0x000fe200078e00ff */
[----:B------:R-:W-:Y:S02]  /*642b0*/  IADD3.X R17, PT, PT, RZ, RZ, RZ, P5, !PT ;  /* 0x000000ffff117210 */ /* 0x000fe40002ffe4ff */
[----:B------:R-:W-:Y:S01]  /*642c0*/  IADD3 R45, P5, PT, R48, R51, RZ ;  /* 0x00000033302d7210 */ /* 0x000fe20007fbe0ff */
[----:B------:R-:W-:Y:S01]  /*642d0*/  IMAD.MOV.U32 R16, RZ, RZ, R49 ;  /* 0x000000ffff107224 */ /* 0x000fe200078e0031 */
[----:B------:R-:W-:Y:S01]  /*642e0*/  IADD3.X R19, P4, PT, R19, R71, RZ, P4, !PT ;  /* 0x0000004713137210 */ /* 0x000fe2000279e4ff */
[----:B------:R-:W-:Y:S01]  /*642f0*/  IMAD.WIDE.U32 R66, R120, R43, RZ ;  /* 0x0000002b78427225 */ /* 0x000fe200078e00ff */
[----:B------:R-:W-:Y:S02]  /*64300*/  IADD3.X R78, P0, PT, R78, R23, RZ, P0, !PT ;  /* 0x000000174e4e7210 */ /* 0x000fe4000071e4ff */
[----:B------:R-:W-:Y:S01]  /*64310*/  IADD3.X R80, P4, PT, R80, R81, RZ, P4, !PT ;  /* 0x0000005150507210 */ /* 0x000fe2000279e4ff */
[----:B------:R-:W-:-:S03]  /*64320*/  IMAD.WIDE.U32.X R16, R38, R121, R16, P5 ;  /* 0x0000007926107225 */ /* 0x000fc600028e0410 */
[----:B------:R-:W-:Y:S01]  /*64330*/  IADD3.X R81, P4, PT, R19, R78, RZ, P4, !PT ;  /* 0x0000004e13517210 */ /* 0x000fe2000279e4ff */
[----:B------:R-:W-:-:S03]  /*64340*/  IMAD.WIDE.U32 R70, R76, -0x45f6b800, RZ ;  /* 0xba0948004c467825 */ /* 0x000fc600078e00ff */
[----:B------:R-:W-:Y:S01]  /*64350*/  IADD3.X R19, P4, PT, RZ, RZ, RZ, P4, !PT ;  /* 0x000000ffff137210 */ /* 0x000fe2000279e4ff */
[----:B------:R-:W-:-:S04]  /*64360*/  IMAD.WIDE.U32 R90, P5, R76, 0x1ef3622f, R90 ;  /* 0x1ef3622f4c5a7825 */ /* 0x000fc800078a005a */
[----:B------:R-:W-:-:S04]  /*64370*/  IMAD.WIDE.U32 R46, R62, R42, R46 ;  /* 0x0000002a3e2e7225 */ /* 0x000fc800078e002e */
[----:B------:R-:W-:Y:S01]  /*64380*/  IMAD.WIDE.U32 R66, P2, R43, R120, R66 ;  /* 0x000000782b427225 */ /* 0x000fe20007840042 */
[----:B------:R-:W-:-:S03]  /*64390*/  SHF.L.W.U32.HI R79, R79, 0x1, R46 ;  /* 0x000000014f4f7819 */ /* 0x000fc60000010e2e */
[----:B------:R-:W-:Y:S01]  /*643a0*/  IMAD.WIDE.U32.X R20, R39, R39, R20, P3 ;  /* 0x0000002727147225 */ /* 0x000fe200018e0414 */
[----:B------:R-:W-:-:S03]  /*643b0*/  IADD3 R51, P3, PT, R90, R71, RZ ;  /* 0x000000475a337210 */ /* 0x000fc60007f7e0ff */
[----:B------:R-:W-:Y:S01]  /*643c0*/  IMAD.IADD R49, R47, 0x1, R22 ;  /* 0x000000012f317824 */ /* 0x000fe200078e0216 */
[----:B------:R-:W-:Y:S01]  /*643d0*/  IADD3.X R79, P0, PT, R79, R20, RZ, P0, !PT ;  /* 0x000000144f4f7210 */ /* 0x000fe2000071e4ff */
[----:B------:R-:W-:Y:S01]  /*643e0*/  IMAD.X R103, RZ, RZ, RZ, P2 ;  /* 0x000000ffff677224 */ /* 0x000fe200010e06ff */
[----:B------:R-:W-:Y:S01]  /*643f0*/  IADD3 RZ, P2, PT, R80, R70, RZ ;  /* 0x0000004650ff7210 */ /* 0x000fe20007f5e0ff */
[----:B------:R-:W-:Y:S01]  /*64400*/  IMAD.X R23, RZ, RZ, RZ, P5 ;  /* 0x000000ffff177224 */ /* 0x000fe200028e06ff */
[----:B------:R-:W-:Y:S01]  /*64410*/  SHF.L.W.U32.HI R47, R46, 0x1, R49 ;  /* 0x000000012e2f7819 */ /* 0x000fe20000010e31 */
[----:B------:R-:W-:Y:S01]  /*64420*/  IMAD.MOV.U32 R22, RZ, RZ, R91 ;  /* 0x000000ffff167224 */ /* 0x000fe200078e005b */
[----:B------:R-:W-:Y:S01]  /*64430*/  IADD3.X RZ, P2, PT, R81, R51, RZ, P2, !PT ;  /* 0x0000003351ff7210 */ /* 0x000fe2000175e4ff */
[----:B------:R-:W-:Y:S01]  /*64440*/  IMAD.X R71, RZ, RZ, RZ, P4 ;  /* 0x000000ffff477224 */ /* 0x000fe200020e06ff */
[----:B------:R-:W-:Y:S01]  /*64450*/  IADD3.X R112, P0, PT, R47, R21, RZ, P0, !PT ;  /* 0x000000152f707210 */ /* 0x000fe2000071e4ff */
[----:B------:R-:W-:Y:S01]  /*64460*/  IMAD.WIDE.U32.X R22, R15, 0x1ef3622f, R22, P3 ;  /* 0x1ef3622f0f167825 */ /* 0x000fe200018e0416 */
[----:B------:R-:W-:-:S03]  /*64470*/  IADD3 RZ, P3, PT, R68, R50, RZ ;  /* 0x0000003244ff7210 */ /* 0x000fc60007f7e0ff */
[----:B------:R-:W-:Y:S01]  /*64480*/  IMAD.WIDE.U32 R94, R121, R65, RZ ;  /* 0x00000041795e7225 */ /* 0x000fe200078e00ff */
[----:B------:R-:W-:Y:S02]  /*64490*/  IADD3.X R70, P2, PT, R19, R22, RZ, P2, !PT ;  /* 0x0000001613467210 */ /* 0x000fe4000175e4ff */
[----:B------:R-:W-:Y:S01]  /*644a0*/  IADD3.X RZ, P3, PT, R69, R45, RZ, P3, !PT ;  /* 0x0000002d45ff7210 */ /* 0x000fe20001f7e4ff */
[----:B------:R-:W-:Y:S01]  /*644b0*/  IMAD.WIDE.U32 R74, R76, 0x30000000, R74 ;  /* 0x300000004c4a7825 */ /* 0x000fe200078e004a */
[----:B------:R-:W-:Y:S02]  /*644c0*/  IADD3.X R71, P2, PT, R71, R23, RZ, P2, !PT ;  /* 0x0000001747477210 */ /* 0x000fe4000175e4ff */
[----:B------:R-:W-:Y:S01]  /*644d0*/  IADD3.X R122, P3, PT, RZ, R16, RZ, P3, !PT ;  /* 0x00000010ff7a7210 */ /* 0x000fe20001f7e4ff */
[----:B------:R-:W-:Y:S01]  /*644e0*/  IMAD.WIDE.U32 R22, R15, 0xf5138f, RZ ;  /* 0x00f5138f0f167825 */ /* 0x000fe200078e00ff */
[----:B------:R-:W-:-:S03]  /*644f0*/  IADD3.X R70, P2, PT, R70, R79, RZ, P2, !PT ;  /* 0x0000004f46467210 */ /* 0x000fc6000175e4ff */
[----:B------:R-:W-:Y:S01]  /*64500*/  IMAD.WIDE.U32 R94, P4, R65, R121, R94 ;  /* 0x00000079415e7225 */ /* 0x000fe2000788005e */
[----:B------:R-:W-:-:S03]  /*64510*/  IADD3.X R71, P2, PT, R71, R112, RZ, P2, !PT ;  /* 0x0000007047477210 */ /* 0x000fc6000175e4ff */
[----:B------:R-:W-:-:S04]  /*64520*/  IMAD.WIDE.U32 R96, R43, R43, RZ ;  /* 0x0000002b2b607225 */ /* 0x000fc800078e00ff */
[----:B------:R-:W-:Y:S01]  /*64530*/  IMAD.IADD R91, R75, 0x1, R44 ;  /* 0x000000014b5b7824 */ /* 0x000fe200078e022c */
[----:B------:R-:W-:Y:S01]  /*64540*/  IADD3 R111, P5, PT, R97, R66, RZ ;  /* 0x00000042616f7210 */ /* 0x000fe20007fbe0ff */
[----:B------:R-:W-:Y:S02]  /*64550*/  IMAD.X R19, RZ, RZ, R17, P3 ;  /* 0x000000ffff137224 */ /* 0x000fe400018e0611 */
[----:B------:R-:W-:-:S04]  /*64560*/  IMAD.WIDE.U32 R106, R15, 0x6ca1493b, RZ ;  /* 0x6ca1493b0f6a7825 */ /* 0x000fc800078e00ff */
[----:B------:R-:W-:Y:S02]  /*64570*/  IMAD.X R75, RZ, RZ, RZ, P4 ;  /* 0x000000ffff4b7224 */ /* 0x000fe400020e06ff */
[----:B------:R-:W-:-:S04]  /*64580*/  IMAD.WIDE.U32 R16, R15, 0x17c510ea, RZ ;  /* 0x17c510ea0f107825 */ /* 0x000fc800078e00ff */
[----:B------:R-:W-:-:S04]  /*64590*/  IMAD.WIDE.U32 R22, P4, R76, 0x1a22d9f3, R22 ;  /* 0x1a22d9f34c167825 */ /* 0x000fc80007880016 */
[----:B------:R-:W-:-:S04]  /*645a0*/  IMAD.WIDE.U32 R86, R74, -0x1, RZ ;  /* 0xffffffff4a567825 */ /* 0x000fc800078e00ff */
[----:B------:R-:W-:Y:S02]  /*645b0*/  IMAD R97, R74, -0x7af74001, -R91 ;  /* 0x8508bfff4a617824 */ /* 0x000fe400078e0a5b */
[----:B------:R-:W-:Y:S02]  /*645c0*/  IMAD.MOV.U32 R102, RZ, RZ, R67 ;  /* 0x000000ffff667224 */ /* 0x000fe400078e0043 */
[----:B------:R-:W-:Y:S02]  /*645d0*/  IMAD.X R45, RZ, RZ, RZ, P4 ;  /* 0x000000ffff2d7224 */ /* 0x000fe400020e06ff */
[----:B------:R-:W-:-:S04]  /*645e0*/  IMAD.WIDE.U32 R66, R76, 0xf5138f, RZ ;  /* 0x00f5138f4c427825 */ /* 0x000fc800078e00ff */
[----:B------:R-:W-:-:S04]  /*645f0*/  IMAD.WIDE.U32 R106, P3, R76, -0x39c4fa40, R106 ;  /* 0xc63b05c04c6a7825 */ /* 0x000fc8000786006a */
[----:B------:R-:W-:-:S04]  /*64600*/  IMAD.WIDE.U32 R16, P4, R76, 0x1ae3a46, R16 ;  /* 0x01ae3a464c107825 */ /* 0x000fc80007880010 */
[----:B------:R-:W-:Y:S01]  /*64610*/  IMAD.WIDE.U32 R20, R76, 0x6ca1493b, RZ ;  /* 0x6ca1493b4c147825 */ /* 0x000fe200078e00ff */
[----:B------:R-:W-:-:S03]  /*64620*/  IADD3.X R79, PT, PT, RZ, RZ, RZ, P4, !PT ;  /* 0x000000ffff4f7210 */ /* 0x000fc600027fe4ff */
[----:B------:R-:W-:Y:S01]  /*64630*/  IMAD.IADD R97, R87, 0x1, R97 ;  /* 0x0000000157617824 */ /* 0x000fe200078e0261 */
[----:B------:R-:W-:Y:S01]  /*64640*/  IADD3 R73, P4, PT, R106, R21, RZ ;  /* 0x000000156a497210 */ /* 0x000fe20007f9e0ff */
[----:B------:R-:W-:Y:S01]  /*64650*/  IMAD.X R85, RZ, RZ, RZ, P3 ;  /* 0x000000ffff557224 */ /* 0x000fe200018e06ff */
[----:B------:R-:W-:Y:S01]  /*64660*/  IADD3 R67, P3, PT, R22, R67, RZ ;  /* 0x0000004316437210 */ /* 0x000fe20007f7e0ff */
[----:B------:R-:W-:Y:S01]  /*64670*/  IMAD.WIDE.U32 R92, R76, 0x17c510ea, RZ ;  /* 0x17c510ea4c5c7825 */ /* 0x000fe200078e00ff */
[----:B------:R-:W-:-:S03]  /*64680*/  IADD3.X R21, P2, PT, RZ, RZ, RZ, P2, !PT ;  /* 0x000000ffff157210 */ /* 0x000fc6000175e4ff */
[----:B------:R-:W-:Y:S02]  /*64690*/  IMAD.MOV.U32 R44, RZ, RZ, R23 ;  /* 0x000000ffff2c7224 */ /* 0x000fe400078e0017 */
[----:B------:R-:W-:-:S04]  /*646a0*/  IMAD.WIDE.U32 R50, R97, 0x1, RZ ;  /* 0x0000000161327825 */ /* 0x000fc800078e00ff */
[----:B------:R-:W-:Y:S02]  /*646b0*/  IMAD.MOV.U32 R84, RZ, RZ, R107 ;  /* 0x000000ffff547224 */ /* 0x000fe400078e006b */
[----:B------:R-:W-:Y:S01]  /*646c0*/  IMAD.WIDE.U32.X R44, R15, 0x1a22d9f3, R44, P3 ;  /* 0x1a22d9f30f2c7825 */ /* 0x000fe200018e042c */
[----:B------:R-:W-:-:S03]  /*646d0*/  IADD3 R77, P3, PT, R16, R93, RZ ;  /* 0x0000005d104d7210 */ /* 0x000fc60007f7e0ff */
[----:B------:R-:W-:-:S04]  /*646e0*/  IMAD.WIDE.U32.X R84, R15, -0x39c4fa40, R84, P4 ;  /* 0xc63b05c00f547825 */ /* 0x000fc800020e0454 */
[----:B------:R-:W-:Y:S02]  /*646f0*/  IMAD.MOV.U32 R78, RZ, RZ, R17 ;  /* 0x000000ffff4e7224 */ /* 0x000fe400078e0011 */
[----:B------:R-:W-:-:S04]  /*64700*/  IMAD.WIDE.U32 R46, R86, 0x1, RZ ;  /* 0x00000001562e7825 */ /* 0x000fc800078e00ff */
[----:B------:R-:W-:-:S04]  /*64710*/  IMAD.WIDE.U32 R50, P4, R86, -0x7af74000, R50 ;  /* 0x8508c00056327825 */ /* 0x000fc80007880032 */
[----:B------:R-:W-:Y:S01]  /*64720*/  IMAD.WIDE.U32.X R78, R15, 0x1ae3a46, R78, P3 ;  /* 0x01ae3a460f4e7825 */ /* 0x000fe200018e044e */
[----:B------:R-:W-:-:S03]  /*64730*/  IADD3 R50, P3, PT, R47, R50, RZ ;  /* 0x000000322f327210 */ /* 0x000fc60007f7e0ff */
[----:B------:R-:W-:Y:S01]  /*64740*/  IMAD.WIDE.U32.X R88, R41, R41, R88, P1 ;  /* 0x0000002929587225 */ /* 0x000fe200008e0458 */
[----:B------:R-:W-:-:S03]  /*64750*/  IADD3 RZ, P1, PT, R74, R46, RZ ;  /* 0x0000002e4aff7210 */ /* 0x000fc60007f3e0ff */
[----:B------:R-:W-:-:S04]  /*64760*/  IMAD.WIDE.U32 R46, R65, R65, RZ ;  /* 0x00000041412e7225 */ /* 0x000fc800078e00ff */
[----:B------:R-:W-:-:S04]  /*64770*/  IMAD.WIDE.U32 R108, R43, R42, R108 ;  /* 0x0000002a2b6c7225 */ /* 0x000fc800078e006c */
[----:B------:R-:W-:Y:S01]  /*64780*/  IMAD.X R15, RZ, RZ, RZ, P4 ;  /* 0x000000ffff0f7224 */ /* 0x000fe200020e06ff */
[----:B------:R-:W-:Y:S01]  /*64790*/  IADD3 R87, P4, PT, R47, R94, RZ ;  /* 0x0000005e2f577210 */ /* 0x000fe20007f9e0ff */
[----:B------:R-:W-:Y:S01]  /*647a0*/  IMAD.IADD R47, R109, 0x1, R14 ;  /* 0x000000016d2f7824 */ /* 0x000fe200078e020e */
[----:B------:R-:W-:Y:S01]  /*647b0*/  SHF.L.W.U32.HI R49, R49, 0x1, R108 ;  /* 0x0000000131317819 */ /* 0x000fe20000010e6c */
[----:B------:R-:W-:Y:S02]  /*647c0*/  IMAD.MOV.U32 R14, RZ, RZ, R51 ;  /* 0x000000ffff0e7224 */ /* 0x000fe400078e0033 */
[----:B------:R-:W-:Y:S01]  /*647d0*/  IMAD.X R23, RZ, RZ, RZ, P2 ;  /* 0x000000ffff177224 */ /* 0x000fe200010e06ff */
[----:B------:R-:W-:Y:S01]  /*647e0*/  IADD3.X RZ, P2, PT, R91, R50, RZ, P1, !PT ;  /* 0x000000325bff7210 */ /* 0x000fe20000f5e4ff */
[----:B------:R-:W-:Y:S01]  /*647f0*/  IMAD.WIDE.U32.X R14, R97, -0x7af74000, R14, P3 ;  /* 0x8508c000610e7825 */ /* 0x000fe200018e040e */
[----:B------:R-:W-:Y:S02]  /*64800*/  IADD3 RZ, P1, PT, R70, R66, RZ ;  /* 0x0000004246ff7210 */ /* 0x000fe40007f3e0ff */
[----:B------:R-:W-:Y:S01]  /*64810*/  IADD3.X R49, P0, PT, R49, R104, RZ, P0, !PT ;  /* 0x0000006831317210 */ /* 0x000fe2000071e4ff */
[----:B------:R-:W-:Y:S01]  /*64820*/  IMAD.WIDE.U32 R80, R76, -0x45f6b800, R80 ;  /* 0xba0948004c507825 */ /* 0x000fe200078e0050 */
[----:B------:R-:W-:-:S02]  /*64830*/  SHF.L.W.U32.HI R108, R108, 0x1, R47 ;  /* 0x000000016c6c7819 */ /* 0x000fc40000010e2f */
[----:B------:R-:W-:Y:S01]  /*64840*/  IADD3.X R91, P2, PT, RZ, R14, RZ, P2, !PT ;  /* 0x0000000eff5b7210 */ /* 0x000fe2000175e4ff */
[----:B------:R-:W-:Y:S01]  /*64850*/  IMAD.WIDE.U32 R50, R97, 0x30000000, RZ ;  /* 0x3000000061327825 */ /* 0x000fe200078e00ff */
[----:B------:R-:W-:Y:S02]  /*64860*/  IADD3.X RZ, P1, PT, R71, R67, RZ, P1, !PT ;  /* 0x0000004347ff7210 */ /* 0x000fe40000f3e4ff */
[----:B------:R-:W-:Y:S01]  /*64870*/  IADD3.X R108, P3, PT, R108, R99, RZ, P0, !PT ;  /* 0x000000636c6c7210 */ /* 0x000fe2000077e4ff */
[----:B------:R-:W-:Y:S01]  /*64880*/  IMAD.IADD R66, R81, 0x1, R90 ;  /* 0x0000000151427824 */ /* 0x000fe200078e025a */
[----:B------:R-:W-:Y:S01]  /*64890*/  IADD3.X R17, P2, PT, RZ, R15, RZ, P2, !PT ;  /* 0x0000000fff117210 */ /* 0x000fe2000175e4ff */
[----:B------:R-:W-:Y:S01]  /*648a0*/  IMAD.WIDE.U32 R14, R76, 0xf5138f, R70 ;  /* 0x00f5138f4c0e7825 */ /* 0x000fe200078e0046 */
[----:B------:R-:W-:Y:S02]  /*648b0*/  IADD3.X R44, P0, PT, R21, R44, RZ, P1, !PT ;  /* 0x0000002c152c7210 */ /* 0x000fe40000f1e4ff */
[----:B------:R-:W-:Y:S01]  /*648c0*/  IADD3.X R90, P1, PT, R91, R80, RZ, P2, !PT ;  /* 0x000000505b5a7210 */ /* 0x000fe2000173e4ff */
[----:B------:R-:W-:Y:S01]  /*648d0*/  IMAD.WIDE.U32 R80, P2, R86, 0x170b5d44, R50 ;  /* 0x170b5d4456507825 */ /* 0x000fe20007840032 */
[----:B------:R-:W-:-:S02]  /*648e0*/  IADD3.X R45, P0, PT, R23, R45, RZ, P0, !PT ;  /* 0x0000002d172d7210 */ /* 0x000fc4000071e4ff */
[----:B------:R-:W-:Y:S01]  /*648f0*/  IADD3.X R91, P1, PT, R17, R66, RZ, P1, !PT ;  /* 0x00000042115b7210 */ /* 0x000fe20000f3e4ff */
[----:B------:R-:W-:Y:S01]  /*64900*/  IMAD.WIDE.U32 R50, R86, 0x30000000, RZ ;  /* 0x3000000056327825 */ /* 0x000fe200078e00ff */
[----:B------:R-:W-:Y:S02]  /*64910*/  IADD3.X R44, P0, PT, R44, R49, RZ, P0, !PT ;  /* 0x000000312c2c7210 */ /* 0x000fe4000071e4ff */
[----:B------:R-:W-:Y:S01]  /*64920*/  IADD3.X R99, P1, PT, RZ, RZ, RZ, P1, !PT ;  /* 0x000000ffff637210 */ /* 0x000fe20000f3e4ff */
[----:B------:R-:W-:Y:S01]  /*64930*/  IMAD.IADD R15, R15, 0x1, R22 ;  /* 0x000000010f0f7824 */ /* 0x000fe200078e0216 */
[----:B------:R-:W-:Y:S01]  /*64940*/  IADD3.X R45, P0, PT, R45, R108, RZ, P0, !PT ;  /* 0x0000006c2d2d7210 */ /* 0x000fe2000071e4ff */
[----:B------:R-:W-:Y:S01]  /*64950*/  IMAD.X R71, RZ, RZ, RZ, P2 ;  /* 0x000000ffff477224 */ /* 0x000fe200010e06ff */
[----:B------:R-:W-:Y:S01]  /*64960*/  IADD3 R105, P2, PT, R80, R51, RZ ;  /* 0x0000003350697210 */ /* 0x000fe20007f5e0ff */
[----:B------:R-:W-:Y:S01]  /*64970*/  IMAD.WIDE.U32 R22, R97, -0x45f6b800, RZ ;  /* 0xba09480061167825 */ /* 0x000fe200078e00ff */
[----:B------:R-:W-:-:S03]  /*64980*/  IADD3.X R93, P0, PT, RZ, RZ, RZ, P0, !PT ;  /* 0x000000ffff5d7210 */ /* 0x000fc6000071e4ff */
[----:B------:R-:W-:Y:S02]  /*64990*/  IMAD.MOV.U32 R70, RZ, RZ, R81 ;  /* 0x000000ffff467224 */ /* 0x000fe400078e0051 */
[----:B------:R-:W-:Y:S02]  /*649a0*/  IMAD.MOV.U32 R74, RZ, RZ, R95 ;  /* 0x000000ffff4a7224 */ /* 0x000fe400078e005f */
[----:B------:R-:W-:-:S04]  /*649b0*/  IMAD.WIDE.U32.X R70, R97, 0x170b5d44, R70, P2 ;  /* 0x170b5d4461467825 */ /* 0x000fc800010e0446 */
[----:B------:R-:W-:-:S04]  /*649c0*/  IMAD.WIDE.U32 R94, R86, -0x45f6b800, RZ ;  /* 0xba094800565e7825 */ /* 0x000fc800078e00ff */
[----:B------:R-:W-:-:S04]  /*649d0*/  IMAD.WIDE.U32 R22, P2, R86, 0x1ef3622f, R22 ;  /* 0x1ef3622f56167825 */ /* 0x000fc80007840016 */
[----:B------:R-:W-:Y:S01]  /*649e0*/  IMAD.WIDE.U32 R66, R97, 0xf5138f, RZ ;  /* 0x00f5138f61427825 */ /* 0x000fe200078e00ff */
[----:B------:R-:W-:-:S03]  /*649f0*/  IADD3.X R51, PT, PT, RZ, RZ, RZ, P2, !PT ;  /* 0x000000ffff337210 */ /* 0x000fc600017fe4ff */
[----:B------:R-:W-:-:S04]  /*64a00*/  IMAD.WIDE.U32 R24, R43, R62, R24 ;  /* 0x0000003e2b187225 */ /* 0x000fc800078e0018 */
[----:B------:R-:W-:Y:S01]  /*64a10*/  IMAD.X R107, RZ, RZ, RZ, P1 ;  /* 0x000000ffff6b7224 */ /* 0x000fe200008e06ff */
[----:B------:R-:W-:Y:S01]  /*64a20*/  IADD3 RZ, P1, PT, R90, R50, RZ ;  /* 0x000000325aff7210 */ /* 0x000fe20007f3e0ff */
[----:B------:R-:W-:Y:S01]  /*64a30*/  IMAD.X R81, RZ, RZ, RZ, P0 ;  /* 0x000000ffff517224 */ /* 0x000fe200000e06ff */
[----:B------:R-:W-:Y:S01]  /*64a40*/  IADD3 R49, P0, PT, R22, R95, RZ ;  /* 0x0000005f16317210 */ /* 0x000fe20007f1e0ff */
[----:B------:R-:W-:Y:S01]  /*64a50*/  IMAD.MOV.U32 R50, RZ, RZ, R23 ;  /* 0x000000ffff327224 */ /* 0x000fe200078e0017 */
[----:B------:R-:W-:Y:S01]  /*64a60*/  SHF.L.W.U32.HI R47, R47, 0x1, R24 ;  /* 0x000000012f2f7819 */ /* 0x000fe20000010e18 */
[C---:B------:R-:W-:Y:S01]  /*64a70*/  IMAD.WIDE.U32 R116, R86.reuse, 0xf5138f, RZ ;  /* 0x00f5138f56747825 */ /* 0x040fe200078e00ff */
[----:B------:R-:W-:Y:S02]  /*64a80*/  IADD3.X RZ, P1, PT, R91, R105, RZ, P1, !PT ;  /* 0x000000695bff7210 */ /* 0x000fe40000f3e4ff */
[----:B------:R-:W-:Y:S01]  /*64a90*/  IADD3.X R108, P3, PT, R47, R88, RZ, P3, !PT ;  /* 0x000000582f6c7210 */ /* 0x000fe20001f7e4ff */
[----:B------:R-:W-:Y:S01]  /*64aa0*/  IMAD.WIDE.U32 R66, P2, R86, 0x1a22d9f3, R66 ;  /* 0x1a22d9f356427825 */ /* 0x000fe20007840042 */
[----:B------:R-:W-:-:S03]  /*64ab0*/  IADD3.X R99, P1, PT, R99, R70, RZ, P1, !PT ;  /* 0x0000004663637210 */ /* 0x000fc60000f3e4ff */
[----:B------:R-:W-:Y:S01]  /*64ac0*/  IMAD.IADD R23, R25, 0x1, R72 ;  /* 0x0000000119177824 */ /* 0x000fe200078e0248 */
[----:B------:R-:W-:Y:S01]  /*64ad0*/  IADD3.X R112, P1, PT, R107, R71, RZ, P1, !PT ;  /* 0x000000476b707210 */ /* 0x000fe20000f3e4ff */
[C---:B------:R-:W-:Y:S01]  /*64ae0*/  IMAD.WIDE.U32.X R50, R97.reuse, 0x1ef3622f, R50, P0 ;  /* 0x1ef3622f61327825 */ /* 0x040fe200000e0432 */
[----:B------:R-:W-:Y:S02]  /*64af0*/  IADD3 RZ, P0, PT, R44, R20, RZ ;  /* 0x000000142cff7210 */ /* 0x000fe40007f1e0ff */
[----:B------:R-:W-:Y:S01]  /*64b00*/  SHF.L.W.U32.HI R95, R24, 0x1, R23 ;  /* 0x00000001185f7819 */ /* 0x000fe20000010e17 */
[----:B------:R-:W-:Y:S01]  /*64b10*/  IMAD.X R25, RZ, RZ, RZ, P2 ;  /* 0x000000ffff197224 */ /* 0x000fe200010e06ff */
[----:B------:R-:W-:Y:S01]  /*64b20*/  IADD3 R17, P2, PT, R66, R117, RZ ;  /* 0x0000007542117210 */ /* 0x000fe20007f5e0ff */
[----:B------:R-:W-:Y:S01]  /*64b30*/  IMAD.WIDE.U32 R20, R97, 0x6ca1493b, RZ ;  /* 0x6ca1493b61147825 */ /* 0x000fe200078e00ff */
[----:B------:R-:W-:Y:S02]  /*64b40*/  IADD3.X RZ, P0, PT, R45, R73, RZ, P0, !PT ;  /* 0x000000492dff7210 */ /* 0x000fe4000071e4ff */
[----:B------:R-:W-:Y:S01]  /*64b50*/  IADD3.X R14, P1, PT, R99, R14, RZ, P1, !PT ;  /* 0x0000000e630e7210 */ /* 0x000fe20000f3e4ff */
        /* <DEDUP_REMOVED lines=8> */
[----:B------:R-:W-:-:S03]  /*64be0*/  IMAD.WIDE.U32 R20, P2, R86, -0x39c4fa40, R20 ;  /* 0xc63b05c056147825 */ /* 0x000fc60007840014 */
[----:B------:R-:W-:Y:S01]  /*64bf0*/  IADD3.X R109, P0, PT, R118, R67, RZ, P0, !PT ;  /* 0x00000043766d7210 */ /* 0x000fe2000071e4ff */
[----:B------:R-:W-:Y:S01]  /*64c00*/  IMAD.X R73, RZ, RZ, RZ, P2 ;  /* 0x000000ffff497224 */ /* 0x000fe200010e06ff */
[----:B------:R-:W-:Y:S01]  /*64c10*/  IADD3 R47, P2, PT, R20, R105, RZ ;  /* 0x00000069142f7210 */ /* 0x000fe20007f5e0ff */
[----:B------:R-:W-:Y:S01]  /*64c20*/  IMAD.WIDE.U32 R70, R97, 0x17c510ea, RZ ;  /* 0x17c510ea61467825 */ /* 0x000fe200078e00ff */
[----:B------:R-:W-:-:S03]  /*64c30*/  IADD3.X R117, P0, PT, RZ, RZ, RZ, P0, !PT ;  /* 0x000000ffff757210 */ /* 0x000fc6000071e4ff */
[----:B------:R-:W-:Y:S02]  /*64c40*/  IMAD.MOV.U32 R72, RZ, RZ, R21 ;  /* 0x000000ffff487224 */ /* 0x000fe400078e0015 */
[----:B------:R-:W-:-:S04]  /*64c50*/  IMAD.WIDE.U32 R90, R86, 0x30000000, R90 ;  /* 0x30000000565a7825 */ /* 0x000fc800078e005a */
[----:B------:R-:W-:-:S04]  /*64c60*/  IMAD.WIDE.U32.X R72, R97, -0x39c4fa40, R72, P2 ;  /* 0xc63b05c061487825 */ /* 0x000fc800010e0448 */
[----:B------:R-:W-:-:S04]  /*64c70*/  IMAD.WIDE.U32 R70, P2, R86, 0x1ae3a46, R70 ;  /* 0x01ae3a4656467825 */ /* 0x000fc80007840046 */
[----:B------:R-:W-:-:S04]  /*64c80*/  IMAD.WIDE.U32 R84, R86, 0x17c510ea, RZ ;  /* 0x17c510ea56547825 */ /* 0x000fc800078e00ff */
[----:B------:R-:W-:Y:S02]  /*64c90*/  IMAD.IADD R105, R91, 0x1, R80 ;  /* 0x000000015b697824 */ /* 0x000fe400078e0250 */
[----:B------:R-:W-:Y:S02]  /*64ca0*/  IMAD.MOV.U32 R88, RZ, RZ, R71 ;  /* 0x000000ffff587224 */ /* 0x000fe400078e0047 */
[----:B------:R-:W-:Y:S01]  /*64cb0*/  IMAD.X R89, RZ, RZ, RZ, P2 ;  /* 0x000000ffff597224 */ /* 0x000fe200010e06ff */
[----:B------:R-:W-:Y:S01]  /*64cc0*/  IADD3 R21, P2, PT, R70, R85, RZ ;  /* 0x0000005546157210 */ /* 0x000fe20007f5e0ff */
[----:B------:R-:W-:-:S04]  /*64cd0*/  IMAD.WIDE.U32 R80, R90, -0x1, RZ ;  /* 0xffffffff5a507825 */ /* 0x000fc800078e00ff */
[----:B------:R-:W-:Y:S02]  /*64ce0*/  IMAD R71, R90, -0x7af74001, -R105 ;  /* 0x8508bfff5a477824 */ /* 0x000fe400078e0a69 */
[----:B------:R-:W-:Y:S01]  /*64cf0*/  IMAD.WIDE.U32.X R88, R97, 0x1ae3a46, R88, P2 ;  /* 0x01ae3a4661587825 */ /* 0x000fe200010e0458 */
[----:B------:R-:W-:Y:S02]  /*64d00*/  IADD3 RZ, P2, PT, R14, R94, RZ ;  /* 0x0000005e0eff7210 */ /* 0x000fe40007f5e0ff */
[----:B------:R-:W-:Y:S01]  /*64d10*/  IADD3.X R97, PT, PT, RZ, RZ, RZ, P0, !PT ;  /* 0x000000ffff617210 */ /* 0x000fe200007fe4ff */
[----:B------:R-:W-:Y:S01]  /*64d20*/  IMAD.IADD R67, R81, 0x1, R71 ;  /* 0x0000000151437824 */ /* 0x000fe200078e0247 */
[----:B------:R-:W-:Y:S01]  /*64d30*/  IADD3.X R81, P1, PT, RZ, RZ, RZ, P1, !PT ;  /* 0x000000ffff517210 */ /* 0x000fe20000f3e4ff */
[----:B------:R-:W-:Y:S01]  /*64d40*/  IMAD.WIDE.U32.X R102, R120, R120, R102, P5 ;  /* 0x0000007878667225 */ /* 0x000fe200028e0466 */
[----:B------:R-:W-:Y:S02]  /*64d50*/  IADD3 RZ, P0, PT, R108, R92, RZ ;  /* 0x0000005c6cff7210 */ /* 0x000fe40007f1e0ff */
[----:B------:R-:W-:Y:S01]  /*64d60*/  IADD3.X RZ, P2, PT, R15, R49, RZ, P2, !PT ;  /* 0x000000310fff7210 */ /* 0x000fe2000175e4ff */
[----:B------:R-:W-:Y:S01]  /*64d70*/  IMAD.WIDE.U32 R94, R67, 0x1, RZ ;  /* 0x00000001435e7825 */ /* 0x000fe200078e00ff */
[----:B------:R-:W-:-:S03]  /*64d80*/  IADD3.X RZ, P0, PT, R109, R77, RZ, P0, !PT ;  /* 0x0000004d6dff7210 */ /* 0x000fc6000071e4ff */
[----:B------:R-:W-:Y:S01]  /*64d90*/  IMAD.WIDE.U32 R126, R80, 0x1, RZ ;  /* 0x00000001507e7825 */ /* 0x000fe200078e00ff */
[----:B------:R-:W-:-:S03]  /*64da0*/  IADD3.X R124, P0, PT, R117, R78, RZ, P0, !PT ;  /* 0x0000004e757c7210 */ /* 0x000fc6000071e4ff */
[----:B------:R-:W-:-:S04]  /*64db0*/  IMAD.WIDE.U32 R94, P5, R80, -0x7af74000, R94 ;  /* 0x8508c000505e7825 */ /* 0x000fc800078a005e */
[----:B------:R-:W-:Y:S01]  /*64dc0*/  IMAD.X R85, RZ, RZ, RZ, P1 ;  /* 0x000000ffff557224 */ /* 0x000fe200008e06ff */
[----:B------:R-:W-:Y:S01]  /*64dd0*/  IADD3 RZ, P1, PT, R90, R126, RZ ;  /* 0x0000007e5aff7210 */ /* 0x000fe20007f3e0ff */
[----:B------:R-:W-:Y:S01]  /*64de0*/  IMAD.X R113, RZ, RZ, RZ, P5 ;  /* 0x000000ffff717224 */ /* 0x000fe200028e06ff */
[----:B------:R-:W-:Y:S01]  /*64df0*/  IADD3 R126, P5, PT, R127, R94, RZ ;  /* 0x0000005e7f7e7210 */ /* 0x000fe20007fbe0ff */
[----:B------:R-:W-:-:S03]  /*64e00*/  IMAD.WIDE.U32 R92, R67, 0x30000000, RZ ;  /* 0x30000000435c7825 */ /* 0x000fc600078e00ff */
[----:B------:R-:W-:Y:S01]  /*64e10*/  IADD3.X RZ, P1, PT, R105, R126, RZ, P1, !PT ;  /* 0x0000007e69ff7210 */ /* 0x000fe20000f3e4ff */
[----:B------:R-:W-:-:S04]  /*64e20*/  IMAD.WIDE.U32 R44, R76, 0x6ca1493b, R44 ;  /* 0x6ca1493b4c2c7825 */ /* 0x000fc800078e002c */
[----:B------:R-:W-:Y:S02]  /*64e30*/  IMAD.MOV.U32 R112, RZ, RZ, R95 ;  /* 0x000000ffff707224 */ /* 0x000fe400078e005f */
[----:B------:R-:W-:-:S04]  /*64e40*/  IMAD.WIDE.U32 R90, R65, R62, R100 ;  /* 0x0000003e415a7225 */ /* 0x000fc800078e0064 */
[----:B------:R-:W-:Y:S01]  /*64e50*/  IMAD.IADD R45, R45, 0x1, R106 ;  /* 0x000000012d2d7824 */ /* 0x000fe200078e026a */
[----:B------:R-:W-:Y:S01]  /*64e60*/  SHF.L.W.U32.HI R71, R23, 0x1, R90 ;  /* 0x0000000117477819 */ /* 0x000fe20000010e5a */
[----:B------:R-:W-:Y:S01]  /*64e70*/  IMAD.WIDE.U32.X R112, R67, -0x7af74000, R112, P5 ;  /* 0x8508c00043707825 */ /* 0x000fe200028e0470 */
[----:B------:R-:W-:Y:S02]  /*64e80*/  IADD3.X R23, P2, PT, R81, R50, RZ, P2, !PT ;  /* 0x0000003251177210 */ /* 0x000fe4000175e4ff */
[----:B------:R-:W-:Y:S01]  /*64e90*/  IADD3.X R71, P3, PT, R71, R96, RZ, P3, !PT ;  /* 0x0000006047477210 */ /* 0x000fe20001f7e4ff */
[----:B------:R-:W-:Y:S01]  /*64ea0*/  IMAD.WIDE.U32 R106, R80, 0x30000000, RZ ;  /* 0x30000000506a7825 */ /* 0x000fe200078e00ff */
[----:B------:R-:W-:-:S03]  /*64eb0*/  IADD3.X R50, P2, PT, R85, R51, RZ, P2, !PT ;  /* 0x0000003355327210 */ /* 0x000fc6000175e4ff */
[----:B------:R-:W-:Y:S01]  /*64ec0*/  IMAD.WIDE.U32 R92, P5, R80, 0x170b5d44, R92 ;  /* 0x170b5d44505c7825 */ /* 0x000fe200078a005c */
[----:B------:R-:W-:-:S03]  /*64ed0*/  IADD3.X R44, P2, PT, R23, R44, RZ, P2, !PT ;  /* 0x0000002c172c7210 */ /* 0x000fc6000175e4ff */
[----:B------:R-:W-:Y:S01]  /*64ee0*/  IMAD.WIDE.U32 R108, R76, 0x17c510ea, R108 ;  /* 0x17c510ea4c6c7825 */ /* 0x000fe200078e006c */
[----:B------:R-:W-:-:S03]  /*64ef0*/  IADD3.X R45, P2, PT, R50, R45, RZ, P2, !PT ;  /* 0x0000002d322d7210 */ /* 0x000fc6000175e4ff */
[----:B------:R-:W-:Y:S01]  /*64f00*/  IMAD.X R95, RZ, RZ, RZ, P5 ;  /* 0x000000ffff5f7224 */ /* 0x000fe200028e06ff */
[----:B------:R-:W-:Y:S01]  /*64f10*/  IADD3 R81, P5, PT, R92, R107, RZ ;  /* 0x0000006b5c517210 */ /* 0x000fe20007fbe0ff */
[----:B------:R-:W-:Y:S01]  /*64f20*/  IMAD.WIDE.U32 R76, R67, -0x45f6b800, RZ ;  /* 0xba094800434c7825 */ /* 0x000fe200078e00ff */
[----:B------:R-:W-:-:S03]  /*64f30*/  IADD3 R132, PT, PT, R109, R16, RZ ;  /* 0x000000106d847210 */ /* 0x000fc60007ffe0ff */
[----:B------:R-:W-:Y:S01]  /*64f40*/  IMAD.MOV.U32 R94, RZ, RZ, R93 ;  /* 0x000000ffff5e7224 */ /* 0x000fe200078e005d */
[----:B------:R-:W-:Y:S01]  /*64f50*/  IADD3.X R93, P2, PT, RZ, RZ, RZ, P2, !PT ;  /* 0x000000ffff5d7210 */ /* 0x000fe2000175e4ff */
[----:B------:R-:W-:-:S04]  /*64f60*/  IMAD.WIDE.U32 R100, R80, -0x45f6b800, RZ ;  /* 0xba09480050647825 */ /* 0x000fc800078e00ff */
[----:B------:R-:W-:-:S04]  /*64f70*/  IMAD.WIDE.U32.X R94, R67, 0x170b5d44, R94, P5 ;  /* 0x170b5d44435e7825 */ /* 0x000fc800028e045e */
[----:B------:R-:W-:-:S04]  /*64f80*/  IMAD.WIDE.U32 R76, P5, R80, 0x1ef3622f, R76 ;  /* 0x1ef3622f504c7825 */ /* 0x000fc800078a004c */
[----:B------:R-:W-:-:S04]  /*64f90*/  IMAD.WIDE.U32 R14, R86, -0x45f6b800, R14 ;  /* 0xba094800560e7825 */ /* 0x000fc800078e000e */
[----:B------:R-:W-:Y:S02]  /*64fa0*/  IMAD.IADD R49, R91, 0x1, R98 ;  /* 0x000000015b317824 */ /* 0x000fe400078e0262 */
[----:B------:R-:W-:Y:S01]  /*64fb0*/  IMAD.X R23, RZ, RZ, RZ, P5 ;  /* 0x000000ffff177224 */ /* 0x000fe200028e06ff */
[----:B------:R-:W-:Y:S01]  /*64fc0*/  IADD3 R85, P5, PT, R76, R101, RZ ;  /* 0x000000654c557210 */ /* 0x000fe20007fbe0ff */
[----:B------:R-:W-:Y:S01]  /*64fd0*/  IMAD.WIDE.U32 R98, R67, 0xf5138f, RZ ;  /* 0x00f5138f43627825 */ /* 0x000fe200078e00ff */
[----:B------:R-:W-:-:S03]  /*64fe0*/  SHF.L.W.U32.HI R118, R90, 0x1, R49 ;  /* 0x000000015a767819 */ /* 0x000fc60000010e31 */
[----:B------:R-:W-:Y:S01]  /*64ff0*/  IMAD.IADD R15, R15, 0x1, R22 ;  /* 0x000000010f0f7824 */ /* 0x000fe200078e0216 */
[----:B------:R-:W-:Y:S01]  /*65000*/  IADD3.X R126, P3, PT, R118, R111, RZ, P3, !PT ;  /* 0x0000006f767e7210 */ /* 0x000fe20001f7e4ff */
[----:B------:R-:W-:Y:S01]  /*65010*/  IMAD.MOV.U32 R22, RZ, RZ, R77 ;  /* 0x000000ffff167224 */ /* 0x000fe200078e004d */
[----:B------:R-:W-:Y:S01]  /*65020*/  IADD3.X R77, P0, PT, R97, R79, RZ, P0, !PT ;  /* 0x0000004f614d7210 */ /* 0x000fe2000071e4ff */
[----:B------:R-:W-:-:S03]  /*65030*/  IMAD.WIDE.U32 R50, R80, 0xf5138f, RZ ;  /* 0x00f5138f50327825 */ /* 0x000fc600078e00ff */
[----:B------:R-:W-:Y:S01]  /*65040*/  IADD3.X R124, P0, PT, R124, R71, RZ, P0, !PT ;  /* 0x000000477c7c7210 */ /* 0x000fe2000071e4ff */
[----:B------:R-:W-:-:S03]  /*65050*/  IMAD.WIDE.U32.X R22, R67, 0x1ef3622f, R22, P5 ;  /* 0x1ef3622f43167825 */ /* 0x000fc600028e0416 */
[----:B------:R-:W-:Y:S01]  /*65060*/  IADD3.X R77, P0, PT, R77, R126, RZ, P0, !PT ;  /* 0x0000007e4d4d7210 */ /* 0x000fe2000071e4ff */
[----:B------:R-:W-:-:S04]  /*65070*/  IMAD.WIDE.U32 R98, P5, R80, 0x1a22d9f3, R98 ;  /* 0x1a22d9f350627825 */ /* 0x000fc800078a0062 */
[----:B------:R-:W-:-:S04]  /*65080*/  IMAD.WIDE.U32 R96, R67, 0x6ca1493b, RZ ;  /* 0x6ca1493b43607825 */ /* 0x000fc800078e00ff */
[----:B------:R-:W-:Y:S01]  /*65090*/  IMAD.X R101, RZ, RZ, RZ, P2 ;  /* 0x000000ffff657224 */ /* 0x000fe200010e06ff */
[----:B------:R-:W-:Y:S01]  /*650a0*/  IADD3 R51, P2, PT, R98, R51, RZ ;  /* 0x0000003362337210 */ /* 0x000fe20007f5e0ff */
[----:B------:R-:W-:Y:S02]  /*650b0*/  IMAD.X R79, RZ, RZ, RZ, P5 ;  /* 0x000000ffff4f7224 */ /* 0x000fe400028e06ff */
[----:B------:R-:W-:Y:S01]  /*650c0*/  IMAD.MOV.U32 R78, RZ, RZ, R99 ;  /* 0x000000ffff4e7224 */ /* 0x000fe200078e0063 */
[----:B------:R-:W-:Y:S01]  /*650d0*/  IADD3.X R99, P1, PT, RZ, R112, RZ, P1, !PT ;  /* 0x00000070ff637210 */ /* 0x000fe20000f3e4ff */
[----:B------:R-:W-:-:S03]  /*650e0*/  IMAD.WIDE.U32 R90, R80, 0x6ca1493b, RZ ;  /* 0x6ca1493b505a7825 */ /* 0x000fc600078e00ff */
[----:B------:R-:W-:Y:S01]  /*650f0*/  IADD3.X R128, P1, PT, RZ, R113, RZ, P1, !PT ;  /* 0x00000071ff807210 */ /* 0x000fe20000f3e4ff */
[----:B------:R-:W-:-:S03]  /*65100*/  IMAD.WIDE.U32 R96, P5, R80, -0x39c4fa40, R96 ;  /* 0xc63b05c050607825 */ /* 0x000fc600078a0060 */
[----:B------:R-:W-:Y:S01]  /*65110*/  IADD3.X R14, P1, PT, R99, R14, RZ, P1, !PT ;  /* 0x0000000e630e7210 */ /* 0x000fe20000f3e4ff */
[C---:B------:R-:W-:Y:S01]  /*65120*/  IMAD.WIDE.U32.X R78, R67.reuse, 0x1a22d9f3, R78, P2 ;  /* 0x1a22d9f3434e7825 */ /* 0x040fe200010e044e */
[----:B------:R-:W-:Y:S02]  /*65130*/  IADD3 RZ, P2, PT, R44, R116, RZ ;  /* 0x000000742cff7210 */ /* 0x000fe40007f5e0ff */
[----:B------:R-:W-:Y:S01]  /*65140*/  IADD3.X R15, P1, PT, R128, R15, RZ, P1, !PT ;  /* 0x0000000f800f7210 */ /* 0x000fe20000f3e4ff */
[----:B------:R-:W-:Y:S01]  /*65150*/  IMAD.X R119, RZ, RZ, RZ, P5 ;  /* 0x000000ffff777224 */ /* 0x000fe200028e06ff */
[----:B------:R-:W-:Y:S01]  /*65160*/  IADD3 R91, P5, PT, R96, R91, RZ ;  /* 0x0000005b605b7210 */ /* 0x000fe20007fbe0ff */
[----:B------:R-:W-:Y:S01]  /*65170*/  IMAD.WIDE.U32 R116, R67, 0x17c510ea, RZ ;  /* 0x17c510ea43747825 */ /* 0x000fe200078e00ff */
[----:B------:R-:W-:-:S03]  /*65180*/  IADD3.X RZ, P2, PT, R45, R17, RZ, P2, !PT ;  /* 0x000000112dff7210 */ /* 0x000fc6000175e4ff */
[----:B------:R-:W-:Y:S01]  /*65190*/  IMAD.MOV.U32 R118, RZ, RZ, R97 ;  /* 0x000000ffff767224 */ /* 0x000fe200078e0061 */
[----:B------:R-:W-:Y:S01]  /*651a0*/  IADD3.X R109, P2, PT, R93, R24, RZ, P2, !PT ;  /* 0x000000185d6d7210 */ /* 0x000fe2000175e4ff */
[----:B------:R-:W-:-:S03]  /*651b0*/  IMAD.WIDE.U32 R114, R65, R43, R114 ;  /* 0x0000002b41727225 */ /* 0x000fc600078e0072 */
[----:B------:R-:W-:Y:S01]  /*651c0*/  IADD3.X R101, P2, PT, R101, R25, RZ, P2, !PT ;  /* 0x0000001965657210 */ /* 0x000fe2000175e4ff */
[----:B------:R-:W-:Y:S01]  /*651d0*/  IMAD.WIDE.U32.X R112, R67, -0x39c4fa40, R118, P5 ;  /* 0xc63b05c043707825 */ /* 0x000fe200028e0476 */
[----:B------:R-:W-:Y:S02]  /*651e0*/  IADD3.X R25, P1, PT, RZ, RZ, RZ, P1, !PT ;  /* 0x000000ffff197210 */ /* 0x000fe40000f3e4ff */
[----:B------:R-:W-:Y:S01]  /*651f0*/  IADD3.X R108, P2, PT, R109, R108, RZ, P2, !PT ;  /* 0x0000006c6d6c7210 */ /* 0x000fe2000175e4ff */
[C---:B------:R-:W-:Y:S01]  /*65200*/  IMAD.WIDE.U32 R116, P5, R80.reuse, 0x1ae3a46, R116 ;  /* 0x01ae3a4650747825 */ /* 0x040fe200078a0074 */
[----:B------:R-:W-:Y:S02]  /*65210*/  SHF.L.W.U32.HI R49, R49, 0x1, R114 ;  /* 0x0000000131317819 */ /* 0x000fe40000010e72 */
[----:B------:R-:W-:Y:S01]  /*65220*/  IADD3.X R109, P2, PT, R101, R132, RZ, P2, !PT ;  /* 0x00000084656d7210 */ /* 0x000fe2000175e4ff */
[----:B------:R-:W-:-:S03]  /*65230*/  IMAD.WIDE.U32 R118, R80, 0x17c510ea, RZ ;  /* 0x17c510ea50767825 */ /* 0x000fc600078e00ff */
[----:B------:R-:W-:Y:S01]  /*65240*/  IADD3.X R71, P2, PT, RZ, RZ, RZ, P2, !PT ;  /* 0x000000ffff477210 */ /* 0x000fe2000175e4ff */
        /* <DEDUP_REMOVED lines=8> */
[----:B------:R-:W-:Y:S01]  /*652d0*/  IMAD.IADD R99, R45, 0x1, R66 ;  /* 0x000000012d637824 */ /* 0x000fe200078e0242 */
[----:B------:R-:W-:Y:S01]  /*652e0*/  IADD3.X RZ, P5, PT, R109, R47, RZ, P5, !PT ;  /* 0x0000002f6dff7210 */ /* 0x000fe20002fbe4ff */
[----:B------:R-:W-:Y:S01]  /*652f0*/  IMAD.X R97, RZ, RZ, RZ, P2 ;  /* 0x000000ffff617224 */ /* 0x000fe200010e06ff */
[----:B------:R-:W-:Y:S01]  /*65300*/  IADD3.X RZ, P1, PT, R15, R81, RZ, P1, !PT ;  /* 0x000000510fff7210 */ /* 0x000fe20000f3e4ff */
[----:B------:R-:W-:Y:S01]  /*65310*/  IMAD.WIDE.U32 R14, R80, 0x30000000, R14 ;  /* 0x30000000500e7825 */ /* 0x000fe200078e000e */
[----:B------:R-:W-:Y:S02]  /*65320*/  IADD3.X R49, P2, PT, R49, R102, RZ, P3, !PT ;  /* 0x0000006631317210 */ /* 0x000fe40001f5e4ff */
[----:B------:R-:W-:Y:S01]  /*65330*/  IADD3.X R45, P1, PT, R25, R94, RZ, P1, !PT ;  /* 0x0000005e192d7210 */ /* 0x000fe20000f3e4ff */
[----:B------:R-:W-:-:S02]  /*65340*/  IMAD.IADD R111, R115, 0x1, R110 ;  /* 0x00000001736f7824 */ /* 0x000fc400078e026e */
[----:B------:R-:W-:Y:S01]  /*65350*/  IMAD.WIDE.U32 R24, R14, -0x1, RZ ;  /* 0xffffffff0e187825 */ /* 0x000fe200078e00ff */
[----:B------:R-:W-:Y:S02]  /*65360*/  IADD3.X R94, P3, PT, R67, R95, RZ, P1, !PT ;  /* 0x0000005f435e7210 */ /* 0x000fe40000f7e4ff */
[----:B------:R-:W-:Y:S01]  /*65370*/  IADD3.X R67, P1, PT, R71, R72, RZ, P5, !PT ;  /* 0x0000004847437210 */ /* 0x000fe20002f3e4ff */
[----:B------:R-:W-:Y:S01]  /*65380*/  IMAD.IADD R71, R15, 0x1, R92 ;  /* 0x000000010f477824 */ /* 0x000fe200078e025c */
[----:B------:R-:W-:Y:S01]  /*65390*/  IADD3.X R81, P5, PT, RZ, RZ, RZ, P0, !PT ;  /* 0x000000ffff517210 */ /* 0x000fe200007be4ff */
[----:B------:R-:W-:Y:S01]  /*653a0*/  IMAD.WIDE.U32 R108, R86, 0x6ca1493b, R108 ;  /* 0x6ca1493b566c7825 */ /* 0x000fe200078e006c */
[----:B------:R-:W-:Y:S02]  /*653b0*/  IADD3.X R72, P1, PT, R97, R73, RZ, P1, !PT ;  /* 0x0000004961487210 */ /* 0x000fe40000f3e4ff */
[----:B------:R-:W-:Y:S01]  /*653c0*/  IADD3.X R44, P0, PT, R45, R44, RZ, P3, !PT ;  /* 0x0000002c2d2c7210 */ /* 0x000fe20001f1e4ff */
[----:B------:R-:W-:Y:S01]  /*653d0*/  IMAD R15, R14, -0x7af74001, -R71 ;  /* 0x8508bfff0e0f7824 */ /* 0x000fe200078e0a47 */
[----:B------:R-:W-:Y:S01]  /*653e0*/  IADD3.X R66, P1, PT, R67, R124, RZ, P1, !PT ;  /* 0x0000007c43427210 */ /* 0x000fe20000f3e4ff */
[----:B------:R-:W-:Y:S01]  /*653f0*/  IMAD.X R92, RZ, RZ, RZ, P5 ;  /* 0x000000ffff5c7224 */ /* 0x000fe200028e06ff */
[----:B------:R-:W-:Y:S01]  /*65400*/  IADD3.X R45, P5, PT, R94, R99, RZ, P0, !PT ;  /* 0x000000635e2d7210 */ /* 0x000fe200007be4ff */
[----:B------:R-:W-:Y:S01]  /*65410*/  IMAD.IADD R25, R25, 0x1, R15 ;  /* 0x0000000119197824 */ /* 0x000fe200078e020f */
[----:B------:R-:W-:Y:S01]  /*65420*/  IADD3.X R67, P0, PT, R72, R77, RZ, P1, !PT ;  /* 0x0000004d48437210 */ /* 0x000fe20000f1e4ff */
[----:B------:R-:W-:Y:S01]  /*65430*/  IMAD.WIDE.U32 R94, R123, R43, R82 ;  /* 0x0000002b7b5e7225 */ /* 0x000fe200078e0052 */
[----:B------:R-:W-:-:S02]  /*65440*/  SHF.L.W.U32.HI R115, R114, 0x1, R111 ;  /* 0x0000000172737819 */ /* 0x000fc40000010e6f */
[----:B------:R-:W-:Y:S01]  /*65450*/  IADD3.X R105, P0, PT, RZ, RZ, RZ, P0, !PT ;  /* 0x000000ffff697210 */ /* 0x000fe2000071e4ff */
[----:B------:R-:W-:Y:S01]  /*65460*/  IMAD.WIDE.U32 R82, R25, 0x1, RZ ;  /* 0x0000000119527825 */ /* 0x000fe200078e00ff */
[----:B------:R-:W-:Y:S02]  /*65470*/  IADD3.X R102, P2, PT, R115, R103, RZ, P2, !PT ;  /* 0x0000006773667210 */ /* 0x000fe4000175e4ff */
[----:B------:R-:W-:Y:S01]  /*65480*/  SHF.L.W.U32.HI R111, R111, 0x1, R94 ;  /* 0x000000016f6f7819 */ /* 0x000fe20000010e5e */
[----:B------:R-:W-:Y:S01]  /*65490*/  IMAD.IADD R101, R109, 0x1, R20 ;  /* 0x000000016d657824 */ /* 0x000fe200078e0214 */
[----:B------:R-:W-:Y:S01]  /*654a0*/  IADD3.X R109, P1, PT, RZ, RZ, RZ, P5, !PT ;  /* 0x000000ffff6d7210 */ /* 0x000fe20002f3e4ff */
[----:B------:R-:W-:Y:S01]  /*654b0*/  IMAD.WIDE.U32 R72, R24, 0x1, RZ ;  /* 0x0000000118487825 */ /* 0x000fe200078e00ff */
[----:B------:R-:W-:-:S03]  /*654c0*/  IADD3 RZ, P3, PT, R44, R100, RZ ;  /* 0x000000642cff7210 */ /* 0x000fc60007f7e0ff */
[----:B------:R-:W-:Y:S01]  /*654d0*/  IMAD.X R103, RZ, RZ, RZ, P0 ;  /* 0x000000ffff677224 */ /* 0x000fe200000e06ff */
[----:B------:R-:W-:Y:S01]  /*654e0*/  IADD3 RZ, P0, PT, R66, R84, RZ ;  /* 0x0000005442ff7210 */ /* 0x000fe20007f1e0ff */
[----:B------:R-:W-:Y:S01]  /*654f0*/  IMAD.IADD R97, R95, 0x1, R18 ;  /* 0x000000015f617824 */ /* 0x000fe200078e0212 */
[----:B------:R-:W-:Y:S01]  /*65500*/  IADD3.X R18, P2, PT, R111, R46, RZ, P2, !PT ;  /* 0x0000002e6f127210 */ /* 0x000fe2000175e4ff */
[----:B------:R-:W-:Y:S01]  /*65510*/  IMAD.WIDE.U32 R82, P5, R24, -0x7af74000, R82 ;  /* 0x8508c00018527825 */ /* 0x000fe200078a0052 */
[----:B------:R-:W-:Y:S02]  /*65520*/  IADD3.X RZ, P0, PT, R67, R21, RZ, P0, !PT ;  /* 0x0000001543ff7210 */ /* 0x000fe4000071e4ff */
[----:B------:R-:W-:Y:S01]  /*65530*/  IADD3.X RZ, P3, PT, R45, R85, RZ, P3, !PT ;  /* 0x000000552dff7210 */ /* 0x000fe20001f7e4ff */
[----:B------:R-:W-:Y:S01]  /*65540*/  IMAD.X R77, RZ, RZ, RZ, P1 ;  /* 0x000000ffff4d7224 */ /* 0x000fe200008e06ff */
[----:B------:R-:W-:Y:S01]  /*65550*/  IADD3 RZ, P1, PT, R14, R72, RZ ;  /* 0x000000480eff7210 */ /* 0x000fe20007f3e0ff */
[----:B------:R-:W-:Y:S01]  /*65560*/  IMAD.WIDE.U32 R20, R25, 0x30000000, RZ ;  /* 0x3000000019147825 */ /* 0x000fe200078e00ff */
[----:B------:R-:W-:-:S02]  /*65570*/  SHF.L.W.U32.HI R72, R94, 0x1, R97 ;  /* 0x000000015e487819 */ /* 0x000fc40000010e61 */
[----:B------:R-:W-:Y:S01]  /*65580*/  IADD3.X R15, PT, PT, RZ, RZ, RZ, P5, !PT ;  /* 0x000000ffff0f7210 */ /* 0x000fe20002ffe4ff */
[----:B------:R-:W-:Y:S01]  /*65590*/  IMAD.MOV.U32 R14, RZ, RZ, R83 ;  /* 0x000000ffff0e7224 */ /* 0x000fe200078e0053 */
[----:B------:R-:W-:Y:S01]  /*655a0*/  IADD3 R94, P5, PT, R73, R82, RZ ;  /* 0x00000052495e7210 */ /* 0x000fe20007fbe0ff */
[----:B------:R-:W-:Y:S01]  /*655b0*/  IMAD.WIDE.U32 R46, R24, 0x30000000, RZ ;  /* 0x30000000182e7825 */ /* 0x000fe200078e00ff */
[----:B------:R-:W-:Y:S02]  /*655c0*/  IADD3.X R109, P3, PT, R109, R22, RZ, P3, !PT ;  /* 0x000000166d6d7210 */ /* 0x000fe40001f7e4ff */
[----:B------:R-:W-:Y:S01]  /*655d0*/  IADD3.X R99, P2, PT, R72, R87, RZ, P2, !PT ;  /* 0x0000005748637210 */ /* 0x000fe2000175e4ff */
[----:B------:R-:W-:Y:S01]  /*655e0*/  IMAD.WIDE.U32.X R14, R25, -0x7af74000, R14, P5 ;  /* 0x8508c000190e7825 */ /* 0x000fe200028e040e */
        /* <DEDUP_REMOVED lines=9> */
[----:B------:R-:W-:Y:S01]  /*65680*/  IADD3.X RZ, P1, PT, R71, R94, RZ, P1, !PT ;  /* 0x0000005e47ff7210 */ /* 0x000fe20000f3e4ff */
[----:B------:R-:W-:Y:S01]  /*65690*/  IMAD.WIDE.U32 R44, R80, -0x45f6b800, R44 ;  /* 0xba094800502c7825 */ /* 0x000fe200078e002c */
[----:B------:R-:W-:Y:S02]  /*656a0*/  IADD3.X R105, P3, PT, RZ, RZ, RZ, P3, !PT ;  /* 0x000000ffff697210 */ /* 0x000fe40001f7e4ff */
[----:B------:R-:W-:Y:S01]  /*656b0*/  IADD3.X R104, P0, PT, R104, R81, RZ, P0, !PT ;  /* 0x0000005168687210 */ /* 0x000fe2000071e4ff */
[----:B------:R-:W-:-:S02]  /*656c0*/  IMAD.MOV.U32 R72, RZ, RZ, R21 ;  /* 0x000000ffff487224 */ /* 0x000fc400078e0015 */
[----:B------:R-:W-:Y:S02]  /*656d0*/  IMAD.IADD R45, R45, 0x1, R76 ;  /* 0x000000012d2d7824 */ /* 0x000fe400078e024c */
[----:B------:R-:W-:-:S04]  /*656e0*/  IMAD.WIDE.U32.X R72, R25, 0x170b5d44, R72, P5 ;  /* 0x170b5d4419487825 */ /* 0x000fc800028e0448 */
[----:B------:R-:W-:-:S04]  /*656f0*/  IMAD.WIDE.U32 R22, P5, R24, 0x1ef3622f, R82 ;  /* 0x1ef3622f18167825 */ /* 0x000fc800078a0052 */
[----:B------:R-:W-:-:S04]  /*65700*/  IMAD.WIDE.U32 R76, R24, -0x45f6b800, RZ ;  /* 0xba094800184c7825 */ /* 0x000fc800078e00ff */
[----:B------:R-:W-:-:S04]  /*65710*/  IMAD.WIDE.U32 R66, R86, 0x17c510ea, R66 ;  /* 0x17c510ea56427825 */ /* 0x000fc800078e0042 */
[----:B------:R-:W-:Y:S01]  /*65720*/  IMAD.X R83, RZ, RZ, RZ, P5 ;  /* 0x000000ffff537224 */ /* 0x000fe200028e06ff */
[----:B------:R-:W-:Y:S01]  /*65730*/  IADD3 R21, P5, PT, R22, R77, RZ ;  /* 0x0000004d16157210 */ /* 0x000fe20007fbe0ff */
[----:B------:R-:W-:-:S04]  /*65740*/  IMAD.WIDE.U32 R86, R25, 0xf5138f, RZ ;  /* 0x00f5138f19567825 */ /* 0x000fc800078e00ff */
[----:B------:R-:W-:Y:S02]  /*65750*/  IMAD.MOV.U32 R82, RZ, RZ, R23 ;  /* 0x000000ffff527224 */ /* 0x000fe400078e0017 */
        /* <DEDUP_REMOVED lines=9> */
[----:B------:R-:W-:Y:S01]  /*657f0*/  IMAD.IADD R87, R67, 0x1, R70 ;  /* 0x0000000143577824 */ /* 0x000fe200078e0246 */
[----:B------:R-:W-:Y:S01]  /*65800*/  IADD3.X RZ, P5, PT, R109, R51, RZ, P5, !PT ;  /* 0x000000336dff7210 */ /* 0x000fe20002fbe4ff */
[----:B------:R-:W-:Y:S01]  /*65810*/  IMAD.WIDE.U32.X R94, R25, 0x1a22d9f3, R94, P3 ;  /* 0x1a22d9f3195e7825 */ /* 0x000fe200018e045e */
[----:B------:R-:W-:-:S03]  /*65820*/  IADD3.X R67, P1, PT, RZ, R14, RZ, P1, !PT ;  /* 0x0000000eff437210 */ /* 0x000fc60000f3e4ff */
[----:B------:R-:W-:-:S04]  /*65830*/  IMAD.WIDE.U32 R100, P3, R24, -0x39c4fa40, R82 ;  /* 0xc63b05c018647825 */ /* 0x000fc80007860052 */
[----:B------:R-:W-:-:S04]  /*65840*/  IMAD.WIDE.U32 R82, R24, 0x6ca1493b, RZ ;  /* 0x6ca1493b18527825 */ /* 0x000fc800078e00ff */
[----:B------:R-:W-:Y:S01]  /*65850*/  IMAD.X R71, RZ, RZ, RZ, P3 ;  /* 0x000000ffff477224 */ /* 0x000fe200018e06ff */
[----:B------:R-:W-:Y:S01]  /*65860*/  IADD3 R83, P3, PT, R100, R83, RZ ;  /* 0x0000005364537210 */ /* 0x000fe20007f7e0ff */
[----:B------:R-:W-:-:S04]  /*65870*/  IMAD.WIDE.U32 R68, R123, R65, R68 ;  /* 0x000000417b447225 */ /* 0x000fc800078e0044 */
[----:B------:R-:W-:Y:S01]  /*65880*/  IMAD.MOV.U32 R70, RZ, RZ, R101 ;  /* 0x000000ffff467224 */ /* 0x000fe200078e0065 */
[----:B------:R-:W-:Y:S01]  /*65890*/  SHF.L.W.U32.HI R97, R97, 0x1, R68 ;  /* 0x0000000161617819 */ /* 0x000fe20000010e44 */
[----:B------:R-:W-:Y:S01]  /*658a0*/  IMAD.WIDE.U32 R50, R25, 0x17c510ea, RZ ;  /* 0x17c510ea19327825 */ /* 0x000fe200078e00ff */
[----:B------:R-:W-:-:S03]  /*658b0*/  IADD3.X R101, P0, PT, R103, R92, RZ, P0, !PT ;  /* 0x0000005c67657210 */ /* 0x000fc6000071e4ff */
[----:B------:R-:W-:Y:S01]  /*658c0*/  IMAD.IADD R77, R69, 0x1, R48 ;  /* 0x00000001454d7824 */ /* 0x000fe200078e0230 */
[----:B------:R-:W-:Y:S01]  /*658d0*/  IADD3.X R48, P1, PT, RZ, R15, RZ, P1, !PT ;  /* 0x0000000fff307210 */ /* 0x000fe20000f3e4ff */
[----:B------:R-:W-:Y:S01]  /*658e0*/  IMAD.WIDE.U32.X R70, R25, -0x39c4fa40, R70, P3 ;  /* 0xc63b05c019467825 */ /* 0x000fe200018e0446 */
[----:B------:R-:W-:Y:S02]  /*658f0*/  IADD3.X R69, P3, PT, R105, R78, RZ, P5, !PT ;  /* 0x0000004e69457210 */ /* 0x000fe40002f7e4ff */
[----:B------:R-:W-:Y:S01]  /*65900*/  IADD3.X R44, P1, PT, R67, R44, RZ, P1, !PT ;  /* 0x0000002c432c7210 */ /* 0x000fe20000f3e4ff */
[----:B------:R-:W-:Y:S01]  /*65910*/  IMAD.WIDE.U32 R50, P5, R24, 0x1ae3a46, R50 ;  /* 0x01ae3a4618327825 */ /* 0x000fe200078a0032 */
[----:B------:R-:W-:Y:S02]  /*65920*/  IADD3.X R78, P3, PT, R107, R79, RZ, P3, !PT ;  /* 0x0000004f6b4e7210 */ /* 0x000fe40001f7e4ff */
[----:B------:R-:W-:Y:S01]  /*65930*/  SHF.L.W.U32.HI R85, R68, 0x1, R77 ;  /* 0x0000000144557819 */ /* 0x000fe20000010e4d */
[----:B------:R-:W-:Y:S01]  /*65940*/  IMAD.WIDE.U32 R14, R24, 0x17c510ea, RZ ;  /* 0x17c510ea180e7825 */ /* 0x000fe200078e00ff */
[----:B------:R-:W-:-:S02]  /*65950*/  IADD3.X R67, PT, PT, RZ, RZ, RZ, P5, !PT ;  /* 0x000000ffff437210 */ /* 0x000fc40002ffe4ff */
[----:B------:R-:W-:Y:S01]  /*65960*/  IADD3.X R68, P3, PT, R69, R66, RZ, P3, !PT ;  /* 0x0000004245447210 */ /* 0x000fe20001f7e4ff */
[----:B------:R-:W-:Y:S01]  /*65970*/  IMAD.MOV.U32 R66, RZ, RZ, R51 ;  /* 0x000000ffff427224 */ /* 0x000fe200078e0033 */
[----:B------:R-:W-:Y:S01]  /*65980*/  IADD3 R15, P5, PT, R50, R15, RZ ;  /* 0x0000000f320f7210 */ /* 0x000fe20007fbe0ff */
[----:B------:R-:W-:Y:S01]  /*65990*/  IMAD.WIDE.U32.X R74, R121, R121, R74, P4 ;  /* 0x00000079794a7225 */ /* 0x000fe200020e044a */
[----:B------:R-:W-:Y:S02]  /*659a0*/  IADD3.X R45, P1, PT, R48, R45, RZ, P1, !PT ;  /* 0x0000002d302d7210 */ /* 0x000fe40000f3e4ff */
[----:B------:R-:W-:Y:S01]  /*659b0*/  IADD3.X R69, P3, PT, R78, R87, RZ, P3, !PT ;  /* 0x000000574e457210 */ /* 0x000fe20001f7e4ff */
[----:B------:R-:W-:Y:S01]  /*659c0*/  IMAD.WIDE.U32.X R66, R25, 0x1ae3a46, R66, P5 ;  /* 0x01ae3a4619427825 */ /* 0x000fe200028e0442 */
[----:B------:R-:W-:Y:S02]  /*659d0*/  IADD3.X R25, P1, PT, RZ, RZ, RZ, P1, !PT ;  /* 0x000000ffff197210 */ /* 0x000fe40000f3e4ff */
[----:B------:R-:W-:Y:S01]  /*659e0*/  IADD3.X R81, P4, PT, RZ, RZ, RZ, P3, !PT ;  /* 0x000000ffff517210 */ /* 0x000fe20001f9e4ff */
[----:B------:R-:W-:Y:S01]  /*659f0*/  IMAD.WIDE.U32 R108, R80, 0xf5138f, R108 ;  /* 0x00f5138f506c7825 */ /* 0x000fe200078e006c */
[----:B------:R-:W-:-:S02]  /*65a00*/  IADD3 RZ, P3, PT, R44, R46, RZ ;  /* 0x0000002e2cff7210 */ /* 0x000fc40007f7e0ff */
[----:B------:R-:W-:Y:S01]  /*65a10*/  IADD3.X R87, P5, PT, R104, R49, RZ, P0, !PT ;  /* 0x0000003168577210 */ /* 0x000fe200007be4ff */
        /* <DEDUP_REMOVED lines=17> */
[----:B------:R-:W-:Y:S02]  /*65b30*/  IADD3.X R72, P1, PT, R72, R87, RZ, P1, !PT ;  /* 0x0000005748487210 */ /* 0x000fe40000f3e4ff */
[----:B------:R-:W-:Y:S01]  /*65b40*/  IADD3.X R20, P3, PT, RZ, RZ, RZ, P0, !PT ;  /* 0x000000ffff147210 */ /* 0x000fe2000077e4ff */
[----:B------:R-:W-:Y:S01]  /*65b50*/  IMAD.IADD R25, R47, 0x1, R25 ;  /* 0x000000012f197824 */ /* 0x000fe200078e0219 */
[----:B------:R-:W-:Y:S01]  /*65b60*/  IADD3 RZ, P0, PT, R108, R76, RZ ;  /* 0x0000004c6cff7210 */ /* 0x000fe20007f1e0ff */
[----:B------:R-:W-:Y:S01]  /*65b70*/  IMAD.IADD R81, R69, 0x1, R96 ;  /* 0x0000000145517824 */ /* 0x000fe200078e0260 */
[----:B------:R-:W-:Y:S01]  /*65b80*/  IADD3.X R109, P4, PT, R73, R98, RZ, P4, !PT ;  /* 0x00000062496d7210 */ /* 0x000fe2000279e4ff */
[----:B------:R-:W-:Y:S01]  /*65b90*/  IMAD.WIDE.U32 R48, R46, 0x1, RZ ;  /* 0x000000012e307825 */ /* 0x000fe200078e00ff */
[----:B------:R-:W-:-:S02]  /*65ba0*/  IADD3.X R73, P1, PT, R112, R101, RZ, P1, !PT ;  /* 0x0000006570497210 */ /* 0x000fc40000f3e4ff */
[----:B------:R-:W-:Y:S02]  /*65bb0*/  IADD3.X R76, P5, PT, RZ, R20, RZ, P5, !PT ;  /* 0x00000014ff4c7210 */ /* 0x000fe40002fbe4ff */
[----:B------:R-:W-:Y:S01]  /*65bc0*/  IADD3.X RZ, P0, PT, R109, R21, RZ, P0, !PT ;  /* 0x000000156dff7210 */ /* 0x000fe2000071e4ff */
[----:B------:R-:W-:Y:S01]  /*65bd0*/  IMAD.WIDE.U32 R20, R25, 0x1, RZ ;  /* 0x0000000119147825 */ /* 0x000fe200078e00ff */
[----:B------:R-:W-:Y:S02]  /*65be0*/  IADD3.X R47, P4, PT, RZ, RZ, RZ, P4, !PT ;  /* 0x000000ffff2f7210 */ /* 0x000fe4000279e4ff */
[----:B------:R-:W-:Y:S01]  /*65bf0*/  IADD3.X R69, P1, PT, RZ, RZ, RZ, P1, !PT ;  /* 0x000000ffff457210 */ /* 0x000fe20000f3e4ff */
[----:B------:R-:W-:Y:S01]  /*65c00*/  IMAD.WIDE.U32 R108, R24, -0x45f6b800, R108 ;  /* 0xba094800186c7825 */ /* 0x000fe200078e006c */
[----:B------:R-:W-:Y:S02]  /*65c10*/  IADD3.X R47, P0, PT, R47, R88, RZ, P0, !PT ;  /* 0x000000582f2f7210 */ /* 0x000fe4000071e4ff */
[----:B------:R-:W-:Y:S01]  /*65c20*/  IADD3.X R91, PT, PT, RZ, RZ, RZ, P5, P3 ;  /* 0x000000ffff5b7210 */ /* 0x000fe20002fe64ff */
[----:B------:R-:W-:Y:S01]  /*65c30*/  IMAD.X R45, RZ, RZ, RZ, P4 ;  /* 0x000000ffff2d7224 */ /* 0x000fe200020e06ff */
[----:B------:R-:W-:Y:S01]  /*65c40*/  IADD3 RZ, P3, PT, R44, R48, RZ ;  /* 0x000000302cff7210 */ /* 0x000fe20007f7e0ff */
[----:B------:R-:W-:Y:S01]  /*65c50*/  IMAD.X R87, RZ, RZ, RZ, P1 ;  /* 0x000000ffff577224 */ /* 0x000fe200008e06ff */
[----:B------:R-:W-:Y:S01]  /*65c60*/  IADD3 RZ, P4, PT, R72, R118, RZ ;  /* 0x0000007648ff7210 */ /* 0x000fe20007f9e0ff */
[----:B------:R-:W-:Y:S01]  /*65c70*/  IMAD.WIDE.U32 R20, P1, R46, -0x7af74000, R20 ;  /* 0x8508c0002e147825 */ /* 0x000fe20007820014 */
[----:B------:R-:W-:-:S02]  /*65c80*/  IADD3.X R88, P5, PT, R45, R89, RZ, P0, !PT ;  /* 0x000000592d587210 */ /* 0x000fc400007be4ff */
[----:B------:R-:W-:Y:S01]  /*65c90*/  IADD3.X RZ, P4, PT, R73, R93, RZ, P4, !PT ;  /* 0x0000005d49ff7210 */ /* 0x000fe2000279e4ff */
[----:B------:R-:W-:Y:S01]  /*65ca0*/  IMAD.X R45, RZ, RZ, RZ, P1 ;  /* 0x000000ffff2d7224 */ /* 0x000fe200008e06ff */
[----:B------:R-:W-:Y:S01]  /*65cb0*/  IADD3 R48, P0, PT, R49, R20, RZ ;  /* 0x0000001431307210 */ /* 0x000fe20007f1e0ff */
[----:B------:R-:W-:Y:S01]  /*65cc0*/  IMAD.MOV.U32 R44, RZ, RZ, R21 ;  /* 0x000000ffff2c7224 */ /* 0x000fe200078e0015 */
[----:B------:R-:W-:Y:S01]  /*65cd0*/  IADD3.X R20, P1, PT, R47, R68, RZ, P5, !PT ;  /* 0x000000442f147210 */ /* 0x000fe20002f3e4ff */
[----:B------:R-:W-:Y:S01]  /*65ce0*/  IMAD.IADD R51, R109, 0x1, R22 ;  /* 0x000000016d337824 */ /* 0x000fe200078e0216 */
[----:B------:R-:W-:Y:S01]  /*65cf0*/  IADD3.X RZ, P3, PT, R79, R48, RZ, P3, !PT ;  /* 0x000000304fff7210 */ /* 0x000fe20001f7e4ff */
[----:B------:R-:W-:Y:S01]  /*65d00*/  IMAD.WIDE.U32.X R44, R25, -0x7af74000, R44, P0 ;  /* 0x8508c000192c7825 */ /* 0x000fe200000e042c */
[----:B------:R-:W-:Y:S02]  /*65d10*/  IADD3.X R21, P1, PT, R88, R81, RZ, P1, !PT ;  /* 0x0000005158157210 */ /* 0x000fe40000f3e4ff */
[----:B------:R-:W-:Y:S01]  /*65d20*/  IADD3 RZ, P0, PT, R20, R84, RZ ;  /* 0x0000005414ff7210 */ /* 0x000fe20007f1e0ff */
[----:B------:R-:W-:Y:S01]  /*65d30*/  IMAD.WIDE.U32 R72, R80, 0x17c510ea, R72 ;  /* 0x17c510ea50487825 */ /* 0x000fe200078e0048 */
[----:B------:R-:W-:-:S02]  /*65d40*/  IADD3.X R49, P3, PT, RZ, R44, RZ, P3, !PT ;  /* 0x0000002cff317210 */ /* 0x000fc40001f7e4ff */
[----:B------:R-:W-:Y:S01]  /*65d50*/  IADD3.X R93, P4, PT, R69, R16, RZ, P4, !PT ;  /* 0x00000010455d7210 */ /* 0x000fe2000279e4ff */
[----:B------:R-:W-:Y:S01]  /*65d60*/  IMAD.WIDE.U32 R68, R25, 0x30000000, RZ ;  /* 0x3000000019447825 */ /* 0x000fe200078e00ff */
[----:B------:R-:W-:Y:S02]  /*65d70*/  IADD3.X R81, P1, PT, RZ, RZ, RZ, P1, !PT ;  /* 0x000000ffff517210 */ /* 0x000fe40000f3e4ff */
[----:B------:R-:W-:Y:S01]  /*65d80*/  IADD3.X RZ, P0, PT, R21, R23, RZ, P0, !PT ;  /* 0x0000001715ff7210 */ /* 0x000fe2000071e4ff */
[----:B------:R-:W-:Y:S01]  /*65d90*/  IMAD.IADD R117, R73, 0x1, R116 ;  /* 0x0000000149757824 */ /* 0x000fe200078e0274 */
        /* <DEDUP_REMOVED lines=8> */
[----:B------:R-:W-:Y:S02]  /*65e20*/  IADD3.X R94, P0, PT, R23, R95, RZ, P0, !PT ;  /* 0x0000005f175e7210 */ /* 0x000fe4000071e4ff */
[----:B------:R-:W-:Y:S02]  /*65e30*/  IADD3.X R49, P3, PT, R44, R51, RZ, P3, !PT ;  /* 0x000000332c317210 */ /* 0x000fe40001f7e4ff */
[----:B------:R-:W-:Y:S02]  /*65e40*/  IADD3.X R23, PT, PT, RZ, RZ, RZ, P1, !PT ;  /* 0x000000ffff177210 */ /* 0x000fe40000ffe4ff */
[----:B------:R-:W-:-:S02]  /*65e50*/  IADD3 R17, P5, PT, R68, R17, RZ ;  /* 0x0000001144117210 */ /* 0x000fc40007fbe0ff */
[----:B------:R-:W-:Y:S01]  /*65e60*/  IADD3.X R44, P4, PT, R22, R91, RZ, P4, !PT ;  /* 0x0000005b162c7210 */ /* 0x000fe2000279e4ff */
[----:B------:R-:W-:Y:S01]  /*65e70*/  IMAD.MOV.U32 R22, RZ, RZ, R69 ;  /* 0x000000ffff167224 */ /* 0x000fe200078e0045 */
[----:B------:R-:W-:Y:S02]  /*65e80*/  IADD3 RZ, P1, PT, R48, R16, RZ ;  /* 0x0000001030ff7210 */ /* 0x000fe40007f3e0ff */
[----:B------:R-:W-:Y:S01]  /*65e90*/  IADD3.X R45, P3, PT, RZ, RZ, RZ, P3, !PT ;  /* 0x000000ffff2d7210 */ /* 0x000fe20001f7e4ff */
[----:B------:R-:W-:Y:S01]  /*65ea0*/  IMAD.WIDE.U32.X R22, R25, 0x170b5d44, R22, P5 ;  /* 0x170b5d4419167825 */ /* 0x000fe200028e0416 */
[----:B------:R-:W-:Y:S02]  /*65eb0*/  IADD3.X RZ, P1, PT, R49, R17, RZ, P1, !PT ;  /* 0x0000001131ff7210 */ /* 0x000fe40000f3e4ff */
[----:B------:R-:W-:Y:S01]  /*65ec0*/  IADD3.X R80, P0, PT, R81, R72, RZ, P0, !PT ;  /* 0x0000004851507210 */ /* 0x000fe2000071e4ff */
[----:B------:R-:W-:Y:S01]  /*65ed0*/  IMAD.WIDE.U32 R16, R24, 0xf5138f, R20 ;  /* 0x00f5138f18107825 */ /* 0x000fe200078e0014 */
[----:B------:R-:W-:-:S02]  /*65ee0*/  IADD3.X R45, P1, PT, R45, R22, RZ, P1, !PT ;  /* 0x000000162d2d7210 */ /* 0x000fc40000f3e4ff */
        /* <DEDUP_REMOVED lines=14> */
[----:B------:R-:W-:Y:S02]  /*65fd0*/  IADD3.X RZ, P1, PT, R81, R83, RZ, P1, !PT ;  /* 0x0000005351ff7210 */ /* 0x000fe40000f3e4ff */
[----:B------:R-:W-:Y:S01]  /*65fe0*/  SHF.L.W.U32.HI R77, R77, 0x1, R122 ;  /* 0x000000014d4d7819 */ /* 0x000fe20000010e7a */
[----:B------:R-:W-:Y:S01]  /*65ff0*/  IMAD.X R45, RZ, RZ, RZ, P0 ;  /* 0x000000ffff2d7224 */ /* 0x000fe200000e06ff */
[----:B------:R-:W-:Y:S01]  /*66000*/  IADD3 R87, P0, PT, R20, R23, RZ ;  /* 0x0000001714577210 */ /* 0x000fe20007f1e0ff */
[----:B------:R-:W-:Y:S01]  /*66010*/  IMAD.MOV.U32 R44, RZ, RZ, R21 ;  /* 0x000000ffff2c7224 */ /* 0x000fe200078e0015 */
[----:B------:R-:W-:Y:S01]  /*66020*/  IADD3.X R21, P3, PT, RZ, RZ, RZ, P3, !PT ;  /* 0x000000ffff157210 */ /* 0x000fe20001f7e4ff */
[----:B------:R-:W-:Y:S01]  /*66030*/  IMAD.WIDE.U32 R72, R25, 0xf5138f, RZ ;  /* 0x00f5138f19487825 */ /* 0x000fe200078e00ff */
[----:B------:R-:W-:-:S02]  /*66040*/  IADD3.X R92, P1, PT, R51, R70, RZ, P1, !PT ;  /* 0x00000046335c7210 */ /* 0x000fc40000f3e4ff */
[----:B------:R-:W-:Y:S01]  /*66050*/  SHF.L.W.U32.HI R122, R122, 0x1, R19 ;  /* 0x000000017a7a7819 */ /* 0x000fe20000010e13 */
[----:B------:R-:W-:Y:S01]  /*66060*/  IMAD.WIDE.U32.X R82, R25, 0x1ef3622f, R44, P0 ;  /* 0x1ef3622f19527825 */ /* 0x000fe200000e042c */
[----:B------:R-:W-:Y:S02]  /*66070*/  IADD3 RZ, P0, PT, R16, R22, RZ ;  /* 0x0000001610ff7210 */ /* 0x000fe40007f1e0ff */
[----:B------:R-:W-:Y:S01]  /*66080*/  IADD3.X R18, P1, PT, R69, R71, RZ, P1, !PT ;  /* 0x0000004745127210 */ /* 0x000fe20000f3e4ff */
[----:B------:R-:W-:Y:S01]  /*66090*/  IMAD.X R47, RZ, RZ, RZ, P3 ;  /* 0x000000ffff2f7224 */ /* 0x000fe200018e06ff */
[----:B------:R-:W-:Y:S01]  /*660a0*/  IADD3.X RZ, P0, PT, R17, R87, RZ, P0, !PT ;  /* 0x0000005711ff7210 */ /* 0x000fe2000071e4ff */
[----:B------:R-:W-:Y:S01]  /*660b0*/  IMAD.WIDE.U32 R22, R46, 0xf5138f, RZ ;  /* 0x00f5138f2e167825 */ /* 0x000fe200078e00ff */
        /* <DEDUP_REMOVED lines=8> */
[----:B------:R-:W-:Y:S01]  /*66140*/  IADD3.X R45, P0, PT, R47, R83, RZ, P0, !PT ;  /* 0x000000532f2d7210 */ /* 0x000fe2000071e4ff */
[----:B------:R-:W-:-:S04]  /*66150*/  IMAD.WIDE.U32 R48, R46, 0x30000000, R48 ;  /* 0x300000002e307825 */ /* 0x000fc800078e0030 */
[----:B------:R-:W-:-:S04]  /*66160*/  IMAD.WIDE.U32.X R78, R25, 0x1a22d9f3, R78, P3 ;  /* 0x1a22d9f3194e7825 */ /* 0x000fc800018e044e */
[----:B------:R-:W-:-:S04]  /*66170*/  IMAD.WIDE.U32 R72, P3, R46, -0x39c4fa40, R72 ;  /* 0xc63b05c02e487825 */ /* 0x000fc80007860048 */
[----:B------:R-:W-:-:S04]  /*66180*/  IMAD.WIDE.U32 R70, R46, 0x6ca1493b, RZ ;  /* 0x6ca1493b2e467825 */ /* 0x000fc800078e00ff */
[----:B------:R-:W-:Y:S01]  /*66190*/  IMAD.IADD R101, R49, 0x1, R68 ;  /* 0x0000000131657824 */ /* 0x000fe200078e0244 */
[----:B------:R-:W-:Y:S01]  /*661a0*/  MOV R68, R73 ;  /* 0x0000004900447202 */ /* 0x000fe20000000f00 */
[----:B------:R-:W-:Y:S01]  /*661b0*/  IMAD.X R69, RZ, RZ, RZ, P3 ;  /* 0x000000ffff457224 */ /* 0x000fe200018e06ff */
[----:B------:R-:W-:Y:S01]  /*661c0*/  IADD3 R23, P3, PT, R72, R71, RZ ;  /* 0x0000004748177210 */ /* 0x000fe20007f7e0ff */
[----:B------:R-:W-:-:S04]  /*661d0*/  IMAD.WIDE.U32 R90, R24, 0x6ca1493b, R80 ;  /* 0x6ca1493b185a7825 */ /* 0x000fc800078e0050 */
[----:B------:R-:W-:Y:S01]  /*661e0*/  IMAD.WIDE.U32 R80, R25, 0x17c510ea, RZ ;  /* 0x17c510ea19507825 */ /* 0x000fe200078e00ff */
[----:B------:R-:W-:-:S03]  /*661f0*/  IADD3.X R90, P0, PT, R21, R90, RZ, P0, !PT ;  /* 0x0000005a155a7210 */ /* 0x000fc6000071e4ff */
[----:B------:R-:W-:-:S04]  /*66200*/  IMAD.WIDE.U32.X R82, R25, -0x39c4fa40, R68, P3 ;  /* 0xc63b05c019527825 */ /* 0x000fc800018e0444 */
[----:B------:R-:W-:-:S04]  /*66210*/  IMAD.WIDE.U32 R68, R48, -0x1, RZ ;  /* 0xffffffff30447825 */ /* 0x000fc800078e00ff */
[----:B------:R-:W-:Y:S02]  /*66220*/  IMAD R49, R48, -0x7af74001, -R101 ;  /* 0x8508bfff30317824 */ /* 0x000fe400078e0a65 */
[----:B------:R-:W-:-:S04]  /*66230*/  IMAD.WIDE.U32 R80, P3, R46, 0x1ae3a46, R80 ;  /* 0x01ae3a462e507825 */ /* 0x000fc80007860050 */
[----:B------:R-:W-:-:S04]  /*66240*/  IMAD.WIDE.U32 R86, R46, 0x17c510ea, RZ ;  /* 0x17c510ea2e567825 */ /* 0x000fc800078e00ff */
[----:B------:R-:W-:Y:S02]  /*66250*/  IMAD.IADD R100, R91, 0x1, R100 ;  /* 0x000000015b647824 */ /* 0x000fe400078e0264 */
        /* <DEDUP_REMOVED lines=20> */
[----:B------:R-:W-:Y:S02]  /*663a0*/  IMAD.MOV.U32 R14, RZ, RZ, R99 ;  /* 0x000000ffff0e7224 */ /* 0x000fe400078e0063 */
[----:B------:R-:W-:Y:S01]  /*663b0*/  IMAD.WIDE.U32 R16, R46, -0x45f6b800, R16 ;  /* 0xba0948002e107825 */ /* 0x000fe200078e0010 */
[----:B------:R-:W-:-:S03]  /*663c0*/  IADD3.X RZ, P0, PT, R101, R94, RZ, P0, !PT ;  /* 0x0000005e65ff7210 */ /* 0x000fc6000071e4ff */
[----:B------:R-:W-:Y:S01]  /*663d0*/  IMAD.WIDE.U32.X R14, R18, -0x7af74000, R14, P1 ;  /* 0x8508c000120e7825 */ /* 0x000fe200008e040e */
[----:B------:R-:W-:Y:S02]  /*663e0*/  IADD3 RZ, P1, PT, R90, R22, RZ ;  /* 0x000000165aff7210 */ /* 0x000fe40007f3e0ff */
[----:B------:R-:W-:Y:S01]  /*663f0*/  IADD3.X R22, P4, PT, RZ, RZ, RZ, P4, !PT ;  /* 0x000000ffff167210 */ /* 0x000fe2000279e4ff */
[----:B------:R-:W-:Y:S01]  /*66400*/  IMAD.IADD R51, R17, 0x1, R20 ;  /* 0x0000000111337824 */ /* 0x000fe200078e0214 */
[----:B------:R-:W-:Y:S01]  /*66410*/  IADD3.X RZ, P1, PT, R91, R103, RZ, P1, !PT ;  /* 0x000000675bff7210 */ /* 0x000fe20000f3e4ff */
[----:B------:R-:W-:Y:S01]  /*66420*/  IMAD.WIDE.U32 R20, R18, 0x30000000, RZ ;  /* 0x3000000012147825 */ /* 0x000fe200078e00ff */
[----:B------:R-:W-:Y:S02]  /*66430*/  IADD3.X R22, P5, PT, RZ, R22, RZ, P5, !PT ;  /* 0x00000016ff167210 */ /* 0x000fe40002fbe4ff */
[----:B------:R-:W-:Y:S01]  /*66440*/  IADD3.X R45, P1, PT, R45, R78, RZ, P1, !PT ;  /* 0x0000004e2d2d7210 */ /* 0x000fe20000f3e4ff */
[----:B------:R-:W-:Y:S01]  /*66450*/  IMAD.WIDE.U32 R24, R24, 0x17c510ea, R92 ;  /* 0x17c510ea18187825 */ /* 0x000fe200078e005c */
[----:B------:R-:W-:-:S02]  /*66460*/  IADD3.X R17, P0, PT, RZ, R14, RZ, P0, !PT ;  /* 0x0000000eff117210 */ /* 0x000fc4000071e4ff */
[----:B------:R-:W-:Y:S01]  /*66470*/  IADD3.X R78, P1, PT, R49, R79, RZ, P1, !PT ;  /* 0x0000004f314e7210 */ /* 0x000fe20000f3e4ff */
[----:B------:R-:W-:Y:S01]  /*66480*/  IMAD.IADD R25, R25, 0x1, R50 ;  /* 0x0000000119197824 */ /* 0x000fe200078e0232 */
[----:B------:R-:W-:Y:S01]  /*66490*/  IADD3.X R69, P3, PT, R69, R22, RZ, P3, !PT ;  /* 0x0000001645457210 */ /* 0x000fe20001f7e4ff */
[----:B------:R-:W-:Y:S01]  /*664a0*/  IMAD.WIDE.U32 R90, R46, 0xf5138f, R90 ;  /* 0x00f5138f2e5a7825 */ /* 0x000fe200078e005a */
[----:B------:R-:W-:Y:S02]  /*664b0*/  IADD3.X R22, P0, PT, RZ, R15, RZ, P0, !PT ;  /* 0x0000000fff167210 */ /* 0x000fe4000071e4ff */
[----:B------:R-:W-:Y:S01]  /*664c0*/  IADD3.X R67, PT, PT, RZ, RZ, RZ, P5, P4 ;  /* 0x000000ffff437210 */ /* 0x000fe20002fe84ff */
[C---:B------:R-:W-:Y:S01]  /*664d0*/  IMAD.WIDE.U32 R14, P4, R68.reuse, 0x170b5d44, R20 ;  /* 0x170b5d44440e7825 */ /* 0x040fe20007880014 */
[----:B------:R-:W-:Y:S02]  /*664e0*/  IADD3.X R24, P1, PT, R45, R24, RZ, P1, !PT ;  /* 0x000000182d187210 */ /* 0x000fe40000f3e4ff */
[----:B------:R-:W-:Y:S01]  /*664f0*/  IADD3.X R16, P0, PT, R17, R16, RZ, P0, !PT ;  /* 0x0000001011107210 */ /* 0x000fe2000071e4ff */
[----:B------:R-:W-:Y:S01]  /*66500*/  IMAD.WIDE.U32 R20, R68, 0x30000000, RZ ;  /* 0x3000000044147825 */ /* 0x000fe200078e00ff */
[----:B------:R-:W-:-:S02]  /*66510*/  IADD3.X R25, P1, PT, R78, R25, RZ, P1, !PT ;  /* 0x000000194e197210 */ /* 0x000fc40000f3e4ff */
[----:B------:R-:W-:Y:S01]  /*66520*/  IADD3.X R17, P0, PT, R22, R51, RZ, P0, !PT ;  /* 0x0000003316117210 */ /* 0x000fe2000071e4ff */
[----:B------:R-:W-:Y:S01]  /*66530*/  IMAD.X R49, RZ, RZ, RZ, P4 ;  /* 0x000000ffff317224 */ /* 0x000fe200020e06ff */
[----:B------:R-:W-:Y:S01]  /*66540*/  IADD3 R21, P5, PT, R14, R21, RZ ;  /* 0x000000150e157210 */ /* 0x000fe20007fbe0ff */
[----:B------:R-:W-:Y:S01]  /*66550*/  IMAD.MOV.U32 R48, RZ, RZ, R15 ;  /* 0x000000ffff307224 */ /* 0x000fe200078e000f */
[----:B------:R-:W-:Y:S02]  /*66560*/  IADD3.X R51, P1, PT, RZ, RZ, RZ, P1, !PT ;  /* 0x000000ffff337210 */ /* 0x000fe40000f3e4ff */
[----:B------:R-:W-:Y:S01]  /*66570*/  IADD3 RZ, P4, PT, R16, R20, RZ ;  /* 0x0000001410ff7210 */ /* 0x000fe20007f9e0ff */
[----:B------:R-:W-:Y:S01]  /*66580*/  IMAD.WIDE.U32.X R48, R18, 0x170b5d44, R48, P5 ;  /* 0x170b5d4412307825 */ /* 0x000fe200028e0430 */
[----:B------:R-:W-:Y:S02]  /*66590*/  IADD3.X R45, P5, PT, RZ, RZ, RZ, P0, !PT ;  /* 0x000000ffff2d7210 */ /* 0x000fe400007be4ff */
[----:B------:R-:W-:Y:S01]  /*665a0*/  IADD3.X R66, P3, PT, R66, R67, RZ, P3, !PT ;  /* 0x0000004342427210 */ /* 0x000fe20001f7e4ff */
[----:B------:R-:W-:Y:S01]  /*665b0*/  IMAD.X R67, RZ, RZ, RZ, P1 ;  /* 0x000000ffff437224 */ /* 0x000fe200008e06ff */
[----:B------:R-:W-:Y:S01]  /*665c0*/  IADD3.X RZ, P4, PT, R17, R21, RZ, P4, !PT ;  /* 0x0000001511ff7210 */ /* 0x000fe2000279e4ff */
[----:B------:R-:W-:Y:S01]  /*665d0*/  IMAD.X R15, RZ, RZ, RZ, P5 ;  /* 0x000000ffff0f7224 */ /* 0x000fe200028e06ff */
[----:B------:R-:W-:Y:S01]  /*665e0*/  IADD3 RZ, P1, PT, R24, R70, RZ ;  /* 0x0000004618ff7210 */ /* 0x000fe20007f3e0ff */
[----:B------:R-:W-:Y:S01]  /*665f0*/  IMAD.WIDE.U32 R20, R18, -0x45f6b800, RZ ;  /* 0xba09480012147825 */ /* 0x000fe200078e00ff */
[----:B------:R-:W-:-:S02]  /*66600*/  IADD3.X R45, P4, PT, R45, R48, RZ, P4, !PT ;  /* 0x000000302d2d7210 */ /* 0x000fc4000279e4ff */
[----:B------:R-:W-:Y:S01]  /*66610*/  IADD3.X RZ, P5, PT, R25, R23, RZ, P1, !PT ;  /* 0x0000001719ff7210 */ /* 0x000fe20000fbe4ff */
[----:B------:R-:W-:Y:S01]  /*66620*/  IMAD.WIDE.U32 R22, R68, -0x45f6b800, RZ ;  /* 0xba09480044167825 */ /* 0x000fe200078e00ff */
[----:B------:R-:W-:Y:S02]  /*66630*/  IADD3.X R50, P2, PT, R97, R74, RZ, P2, !PT ;  /* 0x0000004a61327210 */ /* 0x000fe4000175e4ff */
[----:B------:R-:W-:Y:S01]  /*66640*/  IADD3.X R49, P1, PT, R15, R49, RZ, P4, !PT ;  /* 0x000000310f317210 */ /* 0x000fe2000273e4ff */
[----:B------:R-:W-:Y:S01]  /*66650*/  IMAD.WIDE.U32 R24, R46, 0x6ca1493b, R24 ;  /* 0x6ca1493b2e187825 */ /* 0x000fe200078e0018 */
[----:B------:R-:W-:Y:S02]  /*66660*/  IADD3.X R48, P4, PT, R51, R82, RZ, P5, !PT ;  /* 0x0000005233307210 */ /* 0x000fe40002f9e4ff */
[----:B------:R-:W-:Y:S01]  /*66670*/  IADD3.X R85, P2, PT, R85, R75, RZ, P2, !PT ;  /* 0x0000004b55557210 */ /* 0x000fe2000175e4ff */
[----:B------:R-:W-:Y:S01]  /*66680*/  IMAD.WIDE.U32 R20, P5, R68, 0x1ef3622f, R20 ;  /* 0x1ef3622f44147825 */ /* 0x000fe200078a0014 */
[----:B------:R-:W-:-:S02]  /*66690*/  IADD3.X R69, P0, PT, R69, R50, RZ, P3, !PT ;  /* 0x0000003245457210 */ /* 0x000fc40001f1e4ff */
[----:B------:R-:W-:Y:S01]  /*666a0*/  IADD3.X R82, P4, PT, R67, R83, RZ, P4, !PT ;  /* 0x0000005343527210 */ /* 0x000fe2000279e4ff */
[----:B------:R-:W-:Y:S01]  /*666b0*/  IMAD.X R67, RZ, RZ, RZ, P5 ;  /* 0x000000ffff437224 */ /* 0x000fe200028e06ff */
[----:B------:R-:W-:Y:S01]  /*666c0*/  IADD3 R50, PT, PT, R91, R44, RZ ;  /* 0x0000002c5b327210 */ /* 0x000fe20007ffe0ff */
[----:B------:R-:W-:Y:S01]  /*666d0*/  IMAD.IADD R72, R25, 0x1, R72 ;  /* 0x0000000119487824 */ /* 0x000fe200078e0248 */
[----:B------:R-:W-:Y:S01]  /*666e0*/  IADD3.X R44, P1, PT, R45, R90, RZ, P1, !PT ;  /* 0x0000005a2d2c7210 */ /* 0x000fe20000f3e4ff */
[----:B------:R-:W-:Y:S01]  /*666f0*/  IMAD.WIDE.U32 R16, R68, 0x30000000, R16 ;  /* 0x3000000044107825 */ /* 0x000fe200078e0010 */
[----:B------:R-:W-:Y:S02]  /*66700*/  IADD3 R71, P5, PT, R20, R23, RZ ;  /* 0x0000001714477210 */ /* 0x000fe40007fbe0ff */
[----:B------:R-:W-:Y:S01]  /*66710*/  IADD3.X R51, P0, PT, R66, R85, RZ, P0, !PT ;  /* 0x0000005542337210 */ /* 0x000fe2000071e4ff */
[----:B------:R-:W-:Y:S01]  /*66720*/  IMAD.MOV.U32 R66, RZ, RZ, R21 ;  /* 0x000000ffff427224 */ /* 0x000fe200078e0015 */
[----:B------:R-:W-:Y:S01]  /*66730*/  IADD3.X R45, P1, PT, R49, R50, RZ, P1, !PT ;  /* 0x00000032312d7210 */ /* 0x000fe20000f3e4ff */
[----:B------:R-:W-:Y:S01]  /*66740*/  IMAD.IADD R14, R17, 0x1, R14 ;  /* 0x00000001110e7824 */ /* 0x000fe200078e020e */
[----:B------:R-:W-:Y:S01]  /*66750*/  IADD3.X R48, P4, PT, R48, R69, RZ, P4, !PT ;  /* 0x0000004530307210 */ /* 0x000fe2000279e4ff */
[----:B------:R-:W-:Y:S01]  /*66760*/  IMAD.WIDE.U32.X R66, R18, 0x1ef3622f, R66, P5 ;  /* 0x1ef3622f12427825 */ /* 0x000fe200028e0442 */
[----:B------:R-:W-:-:S02]  /*66770*/  IADD3 RZ, P5, PT, R44, R22, RZ ;  /* 0x000000162cff7210 */ /* 0x000fc40007fbe0ff */
[----:B------:R-:W-:Y:S01]  /*66780*/  IADD3.X R15, P1, PT, RZ, RZ, RZ, P1, !PT ;  /* 0x000000ffff0f7210 */ /* 0x000fe20000f3e4ff */
[----:B------:R-:W-:Y:S01]  /*66790*/  IMAD.WIDE.U32 R22, R18, 0xf5138f, RZ ;  /* 0x00f5138f12167825 */ /* 0x000fe200078e00ff */
[----:B------:R-:W-:Y:S02]  /*667a0*/  IADD3.X R49, P4, PT, R82, R51, RZ, P4, !PT ;  /* 0x0000003352317210 */ /* 0x000fe4000279e4ff */
[----:B------:R-:W-:Y:S01]  /*667b0*/  IADD3.X RZ, P5, PT, R45, R71, RZ, P5, !PT ;  /* 0x000000472dff7210 */ /* 0x000fe20002fbe4ff */
[----:B------:R-:W-:Y:S01]  /*667c0*/  IMAD.X R21, RZ, RZ, RZ, P1 ;  /* 0x000000ffff157224 */ /* 0x000fe200008e06ff */
[----:B------:R-:W-:Y:S01]  /*667d0*/  IADD3.X R69, P4, PT, RZ, RZ, RZ, P4, !PT ;  /* 0x000000ffff457210 */ /* 0x000fe2000279e4ff */
[C---:B------:R-:W-:Y:S01]  /*667e0*/  IMAD.WIDE.U32 R50, R68.reuse, 0xf5138f, RZ ;  /* 0x00f5138f44327825 */ /* 0x040fe200078e00ff */
[----:B------:R-:W-:Y:S02]  /*667f0*/  IADD3.X R15, P5, PT, R15, R66, RZ, P5, !PT ;  /* 0x000000420f0f7210 */ /* 0x000fe40002fbe4ff */
[----:B------:R-:W-:Y:S01]  /*66800*/  IADD3.X R74, P3, PT, RZ, RZ, RZ, P3, !PT ;  /* 0x000000ffff4a7210 */ /* 0x000fe20001f7e4ff */
[----:B------:R-:W-:Y:S01]  /*66810*/  IMAD.WIDE.U32 R22, P1, R68, 0x1a22d9f3, R22 ;  /* 0x1a22d9f344167825 */ /* 0x000fe20007820016 */
[----:B------:R-:W-:-:S02]  /*66820*/  IADD3.X R21, P5, PT, R21, R67, RZ, P5, !PT ;  /* 0x0000004315157210 */ /* 0x000fc40002fbe4ff */
[----:B------:R-:W-:Y:S01]  /*66830*/  IADD3.X R74, P0, PT, RZ, R74, RZ, P0, !PT ;  /* 0x0000004aff4a7210 */ /* 0x000fe2000071e4ff */
[----:B------:R-:W-:Y:S01]  /*66840*/  IMAD.X R71, RZ, RZ, RZ, P4 ;  /* 0x000000ffff477224 */ /* 0x000fe200020e06ff */
[----:B------:R-:W-:Y:S01]  /*66850*/  IADD3 R51, P4, PT, R22, R51, RZ ;  /* 0x0000003316337210 */ /* 0x000fe20007f9e0ff */
[----:B------:R-:W-:Y:S01]  /*66860*/  IMAD.X R67, RZ, RZ, RZ, P1 ;  /* 0x000000ffff437224 */ /* 0x000fe200008e06ff */
[----:B------:R-:W-:Y:S01]  /*66870*/  IADD3.X R24, P5, PT, R15, R24, RZ, P5, !PT ;  /* 0x000000180f187210 */ /* 0x000fe20002fbe4ff */
[----:B------:R-:W-:Y:S01]  /*66880*/  IMAD.MOV.U32 R66, RZ, RZ, R23 ;  /* 0x000000ffff427224 */ /* 0x000fe200078e0017 */
[----:B------:R-:W-:Y:S01]  /*66890*/  IADD3 RZ, P1, PT, R48, R86, RZ ;  /* 0x0000005630ff7210 */ /* 0x000fe20007f3e0ff */
[----:B------:R-:W-:Y:S01]  /*668a0*/  IMAD.WIDE.U32 R44, R68, -0x45f6b800, R44 ;  /* 0xba094800442c7825 */ /* 0x000fe200078e002c */
[----:B------:R-:W-:Y:S02]  /*668b0*/  IADD3.X R25, P5, PT, R21, R72, RZ, P5, !PT ;  /* 0x0000004815197210 */ /* 0x000fe40002fbe4ff */
[----:B------:R-:W-:Y:S01]  /*668c0*/  IADD3.X RZ, P1, PT, R49, R47, RZ, P1, !PT ;  /* 0x0000002f31ff7210 */ /* 0x000fe20000f3e4ff */
[----:B------:R-:W-:Y:S01]  /*668d0*/  IMAD.WIDE.U32.X R66, R18, 0x1a22d9f3, R66, P4 ;  /* 0x1a22d9f312427825 */ /* 0x000fe200020e0442 */
[----:B------:R-:W-:-:S02]  /*668e0*/  IADD3 RZ, P4, PT, R24, R50, RZ ;  /* 0x0000003218ff7210 */ /* 0x000fc40007f9e0ff */
[----:B------:R-:W-:Y:S01]  /*668f0*/  IADD3.X R15, P5, PT, RZ, RZ, RZ, P5, !PT ;  /* 0x000000ffff0f7210 */ /* 0x000fe20002fbe4ff */
[----:B------:R-:W-:Y:S01]  /*66900*/  IMAD.WIDE.U32 R48, R46, 0x17c510ea, R48 ;  /* 0x17c510ea2e307825 */ /* 0x000fe200078e0030 */
[----:B------:R-:W-:Y:S02]  /*66910*/  IADD3.X RZ, P4, PT, R25, R51, RZ, P4, !PT ;  /* 0x0000003319ff7210 */ /* 0x000fe4000279e4ff */
[----:B------:R-:W-:Y:S01]  /*66920*/  IADD3.X R21, P1, PT, R69, R88, RZ, P1, !PT ;  /* 0x0000005845157210 */ /* 0x000fe20000f3e4ff */
[----:B------:R-:W-:Y:S01]  /*66930*/  IMAD.WIDE.U32 R50, R38, R123, RZ ;  /* 0x0000007b26327225 */ /* 0x000fe200078e00ff */
[----:B------:R-:W-:Y:S02]  /*66940*/  IADD3.X R15, P4, PT, R15, R66, RZ, P4, !PT ;  /* 0x000000420f0f7210 */ /* 0x000fe4000279e4ff */
[----:B------:R-:W-:Y:S01]  /*66950*/  IADD3.X R88, P1, PT, R71, R89, RZ, P1, !PT ;  /* 0x0000005947587210 */ /* 0x000fe20000f3e4ff */
[----:B------:R-:W-:Y:S01]  /*66960*/  IMAD.X R66, RZ, RZ, RZ, P5 ;  /* 0x000000ffff427224 */ /* 0x000fe200028e06ff */
[----:B------:R-:W-:Y:S01]  /*66970*/  IADD3.X R23, PT, PT, RZ, RZ, RZ, P0, P3 ;  /* 0x000000ffff177210 */ /* 0x000fe200007e64ff */
[----:B------:R-:W-:Y:S01]  /*66980*/  IMAD.WIDE.U32 R46, R18, 0x6ca1493b, RZ ;  /* 0x6ca1493b122e7825 */ /* 0x000fe200078e00ff */
[----:B------:R-:W-:-:S02]  /*66990*/  IADD3.X R21, P1, PT, R21, R74, RZ, P1, !PT ;  /* 0x0000004a15157210 */ /* 0x000fc40000f3e4ff */
[----:B------:R-:W-:Y:S01]  /*669a0*/  IADD3.X R66, P4, PT, R66, R67, RZ, P4, !PT ;  /* 0x0000004342427210 */ /* 0x000fe2000279e4ff */
[----:B------:R-:W-:-:S03]  /*669b0*/  IMAD.WIDE.U32 R50, P5, R123, R38, R50 ;  /* 0x000000267b327225 */ /* 0x000fc600078a0032 */
[----:B------:R-:W-:Y:S01]  /*669c0*/  IADD3.X R48, P4, PT, R15, R48, RZ, P4, !PT ;  /* 0x000000300f307210 */ /* 0x000fe2000279e4ff */
[----:B------:R-:W-:Y:S02]  /*669d0*/  IMAD.X R67, RZ, RZ, RZ, P5 ;  /* 0x000000ffff437224 */ /* 0x000fe400028e06ff */
        /* <DEDUP_REMOVED lines=11> */
[C---:B------:R-:W-:Y:S01]  /*66a90*/  IMAD.WIDE.U32 R70, R18.reuse, 0x17c510ea, RZ ;  /* 0x17c510ea12467825 */ /* 0x040fe200078e00ff */
[----:B------:R-:W-:Y:S02]  /*66aa0*/  IADD3.X RZ, P0, PT, R49, R15, RZ, P0, !PT ;  /* 0x0000000f31ff7210 */ /* 0x000fe4000071e4ff */
[----:B------:R-:W-:Y:S01]  /*66ab0*/  IADD3.X R15, P4, PT, RZ, RZ, RZ, P4, !PT ;  /* 0x000000ffff0f7210 */ /* 0x000fe2000279e4ff */
[----:B------:R-:W-:Y:S01]  /*66ac0*/  IMAD.WIDE.U32.X R72, R18, -0x39c4fa40, R72, P3 ;  /* 0xc63b05c012487825 */ /* 0x000fe200018e0448 */
[----:B------:R-:W-:-:S02]  /*66ad0*/  IADD3.X R50, P1, PT, R88, R23, RZ, P1, !PT ;  /* 0x0000001758327210 */ /* 0x000fc40000f3e4ff */
[----:B------:R-:W-:Y:S01]  /*66ae0*/  IADD3.X R23, P2, PT, R122, R69, RZ, P2, !PT ;  /* 0x000000457a177210 */ /* 0x000fe2000175e4ff */
[----:B------:R-:W-:Y:S01]  /*66af0*/  IMAD.WIDE.U32 R70, P3, R68, 0x1ae3a46, R70 ;  /* 0x01ae3a4644467825 */ /* 0x000fe20007860046 */
[----:B------:R-:W-:-:S03]  /*66b00*/  IADD3.X R72, P0, PT, R15, R72, RZ, P0, !PT ;  /* 0x000000480f487210 */ /* 0x000fc6000071e4ff */
[----:B------:R-:W-:Y:S01]  /*66b10*/  IMAD.X R15, RZ, RZ, RZ, P4 ;  /* 0x000000ffff0f7224 */ /* 0x000fe200020e06ff */
[----:B------:R-:W-:Y:S01]  /*66b20*/  IADD3.X R21, P4, PT, R21, R66, RZ, P1, !PT ;  /* 0x0000004215157210 */ /* 0x000fe20000f9e4ff */
[----:B------:R-:W-:Y:S01]  /*66b30*/  IMAD.WIDE.U32 R74, R68, 0x17c510ea, RZ ;  /* 0x17c510ea444a7825 */ /* 0x000fe200078e00ff */
[----:B------:R-:W-:Y:S02]  /*66b40*/  IADD3.X R77, PT, PT, RZ, RZ, RZ, P3, !PT ;  /* 0x000000ffff4d7210 */ /* 0x000fe40001ffe4ff */
[----:B------:R-:W-:Y:S01]  /*66b50*/  IADD3.X R73, P0, PT, R15, R73, RZ, P0, !PT ;  /* 0x000000490f497210 */ /* 0x000fe2000071e4ff */
[----:B------:R-:W-:Y:S01]  /*66b60*/  IMAD.MOV.U32 R76, RZ, RZ, R71 ;  /* 0x000000ffff4c7224 */ /* 0x000fe200078e0047 */
[----:B------:R-:W-:Y:S01]  /*66b70*/  IADD3 R15, P3, PT, R70, R75, RZ ;  /* 0x0000004b460f7210 */ /* 0x000fe20007f7e0ff */
[----:B------:R-:W-:Y:S01]  /*66b80*/  IMAD.MOV.U32 R66, RZ, RZ, R51 ;  /* 0x000000ffff427224 */ /* 0x000fe200078e0033 */
[----:B------:R-:W-:Y:S01]  /*66b90*/  IADD3.X R72, P0, PT, R72, R21, RZ, P0, !PT ;  /* 0x0000001548487210 */ /* 0x000fe2000071e4ff */
[----:B------:R-:W-:Y:S01]  /*66ba0*/  IMAD.WIDE.U32 R48, R68, 0x6ca1493b, R48 ;  /* 0x6ca1493b44307825 */ /* 0x000fe200078e0030 */
[----:B------:R-:W-:-:S03]  /*66bb0*/  IADD3.X R50, P4, PT, R50, R23, RZ, P4, !PT ;  /* 0x0000001732327210 */ /* 0x000fc6000279e4ff */
[----:B------:R-:W-:Y:S01]  /*66bc0*/  IMAD.WIDE.U32.X R76, R18, 0x1ae3a46, R76, P3 ;  /* 0x01ae3a46124c7825 */ /* 0x000fe200018e044c */
[----:B------:R-:W-:Y:S02]  /*66bd0*/  IADD3 RZ, P3, PT, R72, R74, RZ ;  /* 0x0000004a48ff7210 */ /* 0x000fe40007f7e0ff */
[----:B------:R-:W-:Y:S01]  /*66be0*/  IADD3.X R73, P0, PT, R73, R50, RZ, P0, !PT ;  /* 0x0000003249497210 */ /* 0x000fe2000071e4ff */
[----:B------:R-:W-:Y:S01]  /*66bf0*/  IMAD.WIDE.U32.X R66, R38, R38, R66, P5 ;  /* 0x0000002626427225 */ /* 0x000fe200028e0442 */
[----:B------:R-:W-:Y:S02]  /*66c00*/  IADD3.X R18, P1, PT, RZ, RZ, RZ, P1, !PT ;  /* 0x000000ffff127210 */ /* 0x000fe40000f3e4ff */
[----:B------:R-:W-:Y:S01]  /*66c10*/  IADD3.X RZ, P3, PT, R73, R15, RZ, P3, !PT ;  /* 0x0000000f49ff7210 */ /* 0x000fe20001f7e4ff */
[----:B------:R-:W-:Y:S01]  /*66c20*/  IMAD.WIDE.U32 R50, R68, 0xf5138f, R24 ;  /* 0x00f5138f44327825 */ /* 0x000fe200078e0018 */
[----:B------:R-:W-:-:S03]  /*66c30*/  IADD3.X R15, P0, PT, RZ, RZ, RZ, P0, !PT ;  /* 0x000000ffff0f7210 */ /* 0x000fc6000071e4ff */
[----:B------:R-:W-:Y:S01]  /*66c40*/  IMAD.X R17, RZ, RZ, RZ, P1 ;  /* 0x000000ffff117224 */ /* 0x000fe200008e06ff */
[----:B------:R-:W-:Y:S01]  /*66c50*/  IADD3.X R15, P3, PT, R15, R76, RZ, P3, !PT ;  /* 0x0000004c0f0f7210 */ /* 0x000fe20001f7e4ff */
[----:B------:R-:W-:Y:S02]  /*66c60*/  IMAD.X R76, RZ, RZ, RZ, P0 ;  /* 0x000000ffff4c7224 */ /* 0x000fe400000e06ff */
[----:B------:R-:W-:-:S03]  /*66c70*/  IMAD.WIDE.U32 R68, R68, 0x17c510ea, R72 ;  /* 0x17c510ea44447825 */ /* 0x000fc600078e0048 */
[----:B------:R-:W-:Y:S01]  /*66c80*/  IADD3.X R76, P0, PT, R76, R77, RZ, P3, !PT ;  /* 0x0000004d4c4c7210 */ /* 0x000fe20001f1e4ff */
[----:B------:R-:W-:Y:S02]  /*66c90*/  IMAD.IADD R47, R45, 0x1, R20 ;  /* 0x000000012d2f7824 */ /* 0x000fe400078e0214 */
[----:B------:R-:W-:Y:S01]  /*66ca0*/  IMAD.IADD R46, R49, 0x1, R46 ;  /* 0x00000001312e7824 */ /* 0x000fe200078e022e */
[----:B------:R-:W-:Y:S01]  /*66cb0*/  IADD3.X R15, P4, P0, R15, RZ, R18, P0, P4 ;  /* 0x000000ff0f0f7210 */ /* 0x000fe20000088412 */
[----:B------:R-:W-:Y:S01]  /*66cc0*/  IMAD.IADD R70, R69, 0x1, R70 ;  /* 0x0000000145467824 */ /* 0x000fe200078e0246 */
[----:B------:R-:W-:Y:S01]  /*66cd0*/  LEA.HI.X R18, P2, R19, R66, RZ, 0x1, P2 ;  /* 0x0000004213127211 */ /* 0x000fe20001050cff */
[----:B------:R-:W-:Y:S01]  /*66ce0*/  IMAD.IADD R66, R51, 0x1, R22 ;  /* 0x0000000133427824 */ /* 0x000fe200078e0216 */
[----:B------:R-:W-:Y:S01]  /*66cf0*/  IADD3.X R17, PT, PT, R76, RZ, R17, P4, P0 ;  /* 0x000000ff4c117210 */ /* 0x000fe200027e0411 */
[----:B------:R-:W-:Y:S01]  /*66d00*/  IMAD.MOV.U32 R20, RZ, RZ, R50 ;  /* 0x000000ffff147224 */ /* 0x000fe200078e0032 */
[----:B------:R-:W-:Y:S01]  /*66d10*/  IADD3 R71, P0, PT, R15, R18, RZ ;  /* 0x000000120f477210 */ /* 0x000fe20007f1e0ff */
[----:B------:R-:W-:Y:S01]  /*66d20*/  IMAD.MOV.U32 R18, RZ, RZ, R44 ;  /* 0x000000ffff127224 */ /* 0x000fe200078e002c */
[----:B------:R-:W-:Y:S01]  /*66d30*/  MOV R22, R48 ;  /* 0x0000003000167202 */ /* 0x000fe20000000f00 */
        /* <DEDUP_REMOVED lines=76> */
.L_x_198:
[----:B------:R-:W-:Y:S05]  /*67200*/  BSYNC.RELIABLE B4 ;  /* 0x0000000000047941 */ /* 0x000fea0003800100 */
.L_x_197:
        /* <DEDUP_REMOVED lines=12> */
.L_x_196:
[----:B------:R-:W-:Y:S05]  /*672d0*/  BSYNC.RECONVERGENT B3 ;  /* 0x0000000000037941 */ /* 0x000fea0003800200 */
.L_x_195:
[----:B------:R-:W-:Y:S01]  /*672e0*/  IADD3 R111, P0, PT, R40, R64, RZ ;  /* 0x00000040286f7210 */ /* 0x000fe20007f1e0ff */
[----:B------:R-:W-:Y:S03]  /*672f0*/  BSSY.RECONVERGENT B3, `(.L_x_199) ;  /* 0x0000067000037945 */ /* 0x000fe60003800200 */
[----:B------:R-:W-:-:S04]  /*67300*/  IADD3.X R63, P0, PT, R31, R63, RZ, P0, !PT ;  /* 0x0000003f1f3f7210 */ /* 0x000fc8000071e4ff */
[----:B------:R-:W-:-:S04]  /*67310*/  IADD3.X R42, P0, PT, R42, R60, RZ, P0, !PT ;  /* 0x0000003c2a2a7210 */ /* 0x000fc8000071e4ff */
        /* <DEDUP_REMOVED lines=10> */
[----:B------:R-:W-:Y:S01]  /*673c0*/  IMAD.MOV.U32 R65, RZ, RZ, R39 ;  /* 0x000000ffff417224 */ /* 0x000fe200078e0027 */
        /* <DEDUP_REMOVED lines=76> */
.L_x_202:
[----:B------:R-:W-:Y:S05]  /*67890*/  BSYNC.RELIABLE B4 ;  /* 0x0000000000047941 */ /* 0x000fea0003800100 */
.L_x_201:
        /* <DEDUP_REMOVED lines=12> */
.L_x_200:
[----:B------:R-:W-:Y:S05]  /*67960*/  BSYNC.RECONVERGENT B3 ;  /* 0x0000000000037941 */ /* 0x000fea0003800200 */
.L_x_199:
[C---:B------:R-:W-:Y:S01]  /*67970*/  IMAD.WIDE.U32 R38, R63.reuse, R138, RZ ;  /* 0x0000008a3f267225 */ /* 0x040fe200078e00ff */
[----:B------:R-:W-:Y:S03]  /*67980*/  BSSY.RECONVERGENT B3, `(.L_x_203) ;  /* 0x00003f3000037945 */ /* 0x000fe60003800200 */
[----:B------:R-:W-:-:S04]  /*67990*/  IMAD.WIDE.U32 R42, R63, R132, RZ ;  /* 0x000000843f2a7225 */ /* 0x000fc800078e00ff */
[----:B------:R-:W-:-:S04]  /*679a0*/  IMAD.WIDE.U32 R38, P0, R111, R65, R38 ;  /* 0x000000416f267225 */ /* 0x000fc80007800026 */
[----:B------:R-:W-:-:S04]  /*679b0*/  IMAD.WIDE.U32 R40, R63, R133, RZ ;  /* 0x000000853f287225 */ /* 0x000fc800078e00ff */
[----:B------:R-:W-:-:S04]  /*679c0*/  IMAD.WIDE.U32 R116, R111, R138, RZ ;  /* 0x0000008a6f747225 */ /* 0x000fc800078e00ff */
[----:B------:R-:W-:Y:S01]  /*679d0*/  IMAD.X R61, RZ, RZ, RZ, P0 ;  /* 0x000000ffff3d7224 */ /* 0x000fe200000e06ff */
[----:B------:R-:W-:Y:S01]  /*679e0*/  IADD3 R99, P0, PT, R117, R38, RZ ;  /* 0x0000002675637210 */ /* 0x000fe20007f1e0ff */
[----:B------:R-:W-:Y:S02]  /*679f0*/  IMAD.MOV.U32 R60, RZ, RZ, R39 ;  /* 0x000000ffff3c7224 */ /* 0x000fe400078e0027 */
[----:B------:R-:W-:-:S04]  /*67a00*/  IMAD.WIDE.U32 R42, P2, R111, R95, R42 ;  /* 0x0000005f6f2a7225 */ /* 0x000fc8000784002a */
[----:B------:R-:W-:-:S04]  /*67a10*/  IMAD.WIDE.U32 R118, R111, R132, RZ ;  /* 0x000000846f767225 */ /* 0x000fc800078e00ff */
[----:B------:R-:W-:-:S04]  /*67a20*/  IMAD.WIDE.U32 R40, P1, R111, R98, R40 ;  /* 0x000000626f287225 */ /* 0x000fc80007820028 */
[----:B------:R-:W-:-:S04]  /*67a30*/  IMAD.WIDE.U32 R128, R111, R133, RZ ;  /* 0x000000856f807225 */ /* 0x000fc800078e00ff */
[----:B------:R-:W-:-:S04]  /*67a40*/  IMAD.WIDE.U32 R38, R63, R135, RZ ;  /* 0x000000873f267225 */ /* 0x000fc800078e00ff */
[----:B------:R-:W-:Y:S01]  /*67a50*/  IMAD.X R81, RZ, RZ, RZ, P2 ;  /* 0x000000ffff517224 */ /* 0x000fe200010e06ff */
[----:B------:R-:W-:Y:S01]  /*67a60*/  IADD3 R100, P2, PT, R119, R42, RZ ;  /* 0x0000002a77647210 */ /* 0x000fe20007f5e0ff */
[----:B------:R-:W-:Y:S01]  /*67a70*/  IMAD.X R51, RZ, RZ, RZ, P1 ;  /* 0x000000ffff337224 */ /* 0x000fe200008e06ff */
[----:B------:R-:W-:Y:S01]  /*67a80*/  IADD3 R125, P1, PT, R129, R40, RZ ;  /* 0x00000028817d7210 */ /* 0x000fe20007f3e0ff */
[----:B------:R-:W-:-:S04]  /*67a90*/  IMAD.WIDE.U32 R96, R65, R133, RZ ;  /* 0x0000008541607225 */ /* 0x000fc800078e00ff */
[----:B------:R-:W-:Y:S02]  /*67aa0*/  IMAD.MOV.U32 R50, RZ, RZ, R41 ;  /* 0x000000ffff327224 */ /* 0x000fe400078e0029 */
[----:B------:R-:W-:-:S04]  /*67ab0*/  IMAD.WIDE.U32 R44, R63, R131, RZ ;  /* 0x000000833f2c7225 */ /* 0x000fc800078e00ff */
[----:B------:R-:W-:-:S04]  /*67ac0*/  IMAD.WIDE.U32 R46, R63, R111, RZ ;  /* 0x0000006f3f2e7225 */ /* 0x000fc800078e00ff */
[----:B------:R-:W-:Y:S02]  /*67ad0*/  IMAD.MOV.U32 R80, RZ, RZ, R43 ;  /* 0x000000ffff507224 */ /* 0x000fe400078e002b */
[----:B------:R-:W-:-:S04]  /*67ae0*/  IMAD.WIDE.U32 R40, P4, R111, R101, R38 ;  /* 0x000000656f287225 */ /* 0x000fc80007880026 */
[----:B------:R-:W-:-:S04]  /*67af0*/  IMAD.WIDE.U32 R82, R111, R135, RZ ;  /* 0x000000876f527225 */ /* 0x000fc800078e00ff */
[----:B------:R-:W-:-:S04]  /*67b00*/  IMAD.WIDE.U32.X R80, R63, R95, R80, P2 ;  /* 0x0000005f3f507225 */ /* 0x000fc800010e0450 */
[----:B------:R-:W-:Y:S01]  /*67b10*/  IMAD.X R115, RZ, RZ, RZ, P4 ;  /* 0x000000ffff737224 */ /* 0x000fe200020e06ff */
[----:B------:R-:W-:Y:S01]  /*67b20*/  IADD3 R94, P4, PT, R83, R40, RZ ;  /* 0x00000028535e7210 */ /* 0x000fe20007f9e0ff */
[----:B------:R-:W-:-:S04]  /*67b30*/  IMAD.WIDE.U32 R86, R138, R133, RZ ;  /* 0x000000858a567225 */ /* 0x000fc800078e00ff */
[----:B------:R-:W-:-:S04]  /*67b40*/  IMAD.WIDE.U32 R96, P2, R98, R138, R96 ;  /* 0x0000008a62607225 */ /* 0x000fc80007840060 */
[----:B------:R-:W-:-:S04]  /*67b50*/  IMAD.WIDE.U32 R42, R111, R111, RZ ;  /* 0x0000006f6f2a7225 */ /* 0x000fc800078e00ff */
[----:B------:R-:W-:-:S04]  /*67b60*/  IMAD.WIDE.U32 R44, P5, R111, R136, R44 ;  /* 0x000000886f2c7225 */ /* 0x000fc800078a002c */
[----:B------:R-:W-:Y:S01]  /*67b70*/  IMAD.WIDE.U32 R46, P3, R111, R63, R46 ;  /* 0x0000003f6f2e7225 */ /* 0x000fe2000786002e */
[----:B------:R-:W-:-:S03]  /*67b80*/  IADD3.X R127, PT, PT, RZ, RZ, RZ, P5, !PT ;  /* 0x000000ffff7f7210 */ /* 0x000fc60002ffe4ff */
[----:B------:R-:W-:Y:S02]  /*67b90*/  IMAD.MOV.U32 R114, RZ, RZ, R41 ;  /* 0x000000ffff727224 */ /* 0x000fe400078e0029 */
[----:B------:R-:W-:-:S04]  /*67ba0*/  IMAD.WIDE.U32 R110, R111, R131, RZ ;  /* 0x000000836f6e7225 */ /* 0x000fc800078e00ff */
[----:B------:R-:W-:Y:S01]  /*67bb0*/  IMAD.WIDE.U32 R40, R65, R132, RZ ;  /* 0x0000008441287225 */ /* 0x000fe200078e00ff */
[----:B------:R-:W-:-:S03]  /*67bc0*/  IADD3 R124, P5, PT, R111, R44, RZ ;  /* 0x0000002c6f7c7210 */ /* 0x000fc60007fbe0ff */
[----:B------:R-:W-:Y:S01]  /*67bd0*/  IMAD.X R93, RZ, RZ, RZ, P2 ;  /* 0x000000ffff5d7224 */ /* 0x000fe200010e06ff */
[----:B------:R-:W-:Y:S01]  /*67be0*/  IADD3 R87, P2, PT, R96, R87, RZ ;  /* 0x0000005760577210 */ /* 0x000fe20007f5e0ff */
[----:B------:R-:W-:Y:S02]  /*67bf0*/  IMAD.MOV.U32 R92, RZ, RZ, R97 ;  /* 0x000000ffff5c7224 */ /* 0x000fe400078e0061 */
[----:B------:R-:W-:-:S04]  /*67c00*/  IMAD.WIDE.U32 R38, R42, -0x1, RZ ;  /* 0xffffffff2a267825 */ /* 0x000fc800078e00ff */
[----:B------:R-:W-:Y:S02]  /*67c10*/  IMAD.MOV.U32 R126, RZ, RZ, R45 ;  /* 0x000000ffff7e7224 */ /* 0x000fe400078e002d */
[----:B------:R-:W-:-:S04]  /*67c20*/  IMAD.WIDE.U32.X R114, R63, R101, R114, P4 ;  /* 0x000000653f727225 */ /* 0x000fc800020e0472 */
[----:B------:R-:W-:Y:S01]  /*67c30*/  IMAD.X R59, RZ, RZ, RZ, P3 ;  /* 0x000000ffff3b7224 */ /* 0x000fe200018e06ff */
[----:B------:R-:W-:Y:S01]  /*67c40*/  IADD3 R62, P3, PT, R43, R46, RZ ;  /* 0x0000002e2b3e7210 */ /* 0x000fe20007f7e0ff */
[----:B------:R-:W-:-:S04]  /*67c50*/  IMAD.WIDE.U32 R90, R138, R132, RZ ;  /* 0x000000848a5a7225 */ /* 0x000fc800078e00ff */
[----:B------:R-:W-:-:S04]  /*67c60*/  IMAD.WIDE.U32 R44, R65, R135, RZ ;  /* 0x00000087412c7225 */ /* 0x000fc800078e00ff */
[----:B------:R-:W-:-:S04]  /*67c70*/  IMAD.WIDE.U32 R40, P4, R95, R138, R40 ;  /* 0x0000008a5f287225 */ /* 0x000fc80007880028 */
[----:B------:R-:W-:Y:S01]  /*67c80*/  IMAD.WIDE.U32.X R92, R98, R65, R92, P2 ;  /* 0x00000041625c7225 */ /* 0x000fe200010e045c */
[----:B------:R-:W-:-:S03]  /*67c90*/  IADD3 RZ, P2, PT, RZ, R116, RZ ;  /* 0x00000074ffff7210 */ /* 0x000fc60007f5e0ff */
[----:B------:R-:W-:Y:S01]  /*67ca0*/  IMAD.MOV.U32 R58, RZ, RZ, R47 ;  /* 0x000000ffff3a7224 */ /* 0x000fe200078e002f */
[----:B------:R-:W-:Y:S01]  /*67cb0*/  IADD3.X RZ, P2, PT, RZ, R99, RZ, P2, !PT ;  /* 0x00000063ffff7210 */ /* 0x000fe2000175e4ff */
[----:B------:R-:W-:Y:S01]  /*67cc0*/  IMAD.X R105, RZ, RZ, RZ, P4 ;  /* 0x000000ffff697224 */ /* 0x000fe200020e06ff */
[----:B------:R-:W-:Y:S01]  /*67cd0*/  IADD3 R97, P4, PT, R40, R91, RZ ;  /* 0x0000005b28617210 */ /* 0x000fe20007f9e0ff */
[----:B------:R-:W-:-:S04]  /*67ce0*/  IMAD.WIDE.U32 R56, R38, 0x1, RZ ;  /* 0x0000000126387825 */ /* 0x000fc800078e00ff */
[----:B------:R-:W-:-:S04]  /*67cf0*/  IMAD.WIDE.U32 R46, R65, R131, RZ ;  /* 0x00000083412e7225 */ /* 0x000fc800078e00ff */
[----:B------:R-:W-:-:S04]  /*67d00*/  IMAD.WIDE.U32.X R126, R63, R136, R126, P5 ;  /* 0x000000883f7e7225 */ /* 0x000fc800028e047e */
[----:B------:R-:W-:Y:S01]  /*67d10*/  IMAD.WIDE.U32.X R60, R63, R65, R60, P0 ;  /* 0x000000413f3c7225 */ /* 0x000fe200000e043c */
[----:B------:R-:W-:-:S03]  /*67d20*/  IADD3 RZ, P0, PT, RZ, R42, RZ ;  /* 0x0000002affff7210 */ /* 0x000fc60007f1e0ff */
[----:B------:R-:W-:Y:S01]  /*67d30*/  IMAD R31, R42, -0x7af74001, -R62 ;  /* 0x8508bfff2a1f7824 */ /* 0x000fe200078e0a3e */
[----:B------:R-:W-:Y:S01]  /*67d40*/  IADD3.X RZ, P0, PT, RZ, R62, RZ, P0, !PT ;  /* 0x0000003effff7210 */ /* 0x000fe2000071e4ff */
[----:B------:R-:W-:-:S04]  /*67d50*/  IMAD.WIDE.U32 R106, R138, R135, RZ ;  /* 0x000000878a6a7225 */ /* 0x000fc800078e00ff */
[----:B------:R-:W-:-:S04]  /*67d60*/  IMAD.WIDE.U32 R44, P5, R101, R138, R44 ;  /* 0x0000008a652c7225 */ /* 0x000fc800078a002c */
[----:B------:R-:W-:Y:S02]  /*67d70*/  IMAD.MOV.U32 R104, RZ, RZ, R41 ;  /* 0x000000ffff687224 */ /* 0x000fe400078e0029 */
[----:B------:R-:W-:Y:S01]  /*67d80*/  IMAD.WIDE.U32.X R50, R63, R98, R50, P1 ;  /* 0x000000623f327225 */ /* 0x000fe200008e0432 */
[----:B------:R-:W-:-:S03]  /*67d90*/  IADD3 RZ, P1, PT, R42, R56, RZ ;  /* 0x000000382aff7210 */ /* 0x000fc60007f3e0ff */
[----:B------:R-:W-:Y:S01]  /*67da0*/  IMAD.X R121, RZ, RZ, RZ, P5 ;  /* 0x000000ffff797224 */ /* 0x000fe200028e06ff */
[----:B------:R-:W-:Y:S01]  /*67db0*/  IADD3 R111, P5, PT, R44, R107, RZ ;  /* 0x0000006b2c6f7210 */ /* 0x000fe20007fbe0ff */
[----:B------:R-:W-:-:S04]  /*67dc0*/  IMAD.WIDE.U32.X R104, R95, R65, R104, P4 ;  /* 0x000000415f687225 */ /* 0x000fc800020e0468 */
[----:B------:R-:W-:Y:S01]  /*67dd0*/  IMAD.IADD R41, R39, 0x1, R31 ;  /* 0x0000000127297824 */ /* 0x000fe200078e021f */
[----:B------:R-:W-:Y:S01]  /*67de0*/  IADD3.X R39, P2, PT, RZ, R60, RZ, P2, !PT ;  /* 0x0000003cff277210 */ /* 0x000fe2000175e4ff */
[----:B------:R-:W-:-:S03]  /*67df0*/  IMAD.WIDE.U32 R42, R138, R131, RZ ;  /* 0x000000838a2a7225 */ /* 0x000fc600078e00ff */
[----:B------:R-:W-:Y:S01]  /*67e00*/  IADD3.X R60, P2, PT, RZ, R61, RZ, P2, !PT ;  /* 0x0000003dff3c7210 */ /* 0x000fe2000175e4ff */
[----:B------:R-:W-:-:S03]  /*67e10*/  IMAD.WIDE.U32 R52, R65, R138, RZ ;  /* 0x0000008a41347225 */ /* 0x000fc600078e00ff */
[----:B------:R-:W-:Y:S01]  /*67e20*/  IADD3.X R128, P2, PT, R39, R128, RZ, P2, !PT ;  /* 0x0000008027807210 */ /* 0x000fe2000175e4ff */
[----:B------:R-:W-:Y:S01]  /*67e30*/  IMAD.WIDE.U32 R46, P4, R136, R138, R46 ;  /* 0x0000008a882e7225 */ /* 0x000fe2000788002e */
[----:B------:R-:W-:Y:S02]  /*67e40*/  SHF.L.U64.HI R39, R116, 0x1, R99 ;  /* 0x0000000174277819 */ /* 0x000fe40000010263 */
[----:B------:R-:W-:Y:S01]  /*67e50*/  IADD3.X R125, P2, PT, R60, R125, RZ, P2, !PT ;  /* 0x0000007d3c7d7210 */ /* 0x000fe2000175e4ff */
[----:B------:R-:W-:Y:S01]  /*67e60*/  IMAD.MOV.U32 R120, RZ, RZ, R45 ;  /* 0x000000ffff787224 */ /* 0x000fe200078e002d */
[----:B------:R-:W-:Y:S01]  /*67e70*/  MOV R48, R47 ;  /* 0x0000002f00307202 */ /* 0x000fe20000000f00 */
[----:B------:R-:W-:Y:S01]  /*67e80*/  IMAD.X R49, RZ, RZ, RZ, P4 ;  /* 0x000000ffff317224 */ /* 0x000fe200020e06ff */
[----:B------:R-:W-:Y:S01]  /*67e90*/  IADD3 R31, P4, PT, R46, R43, RZ ;  /* 0x0000002b2e1f7210 */ /* 0x000fe20007f9e0ff */
[----:B------:R-:W-:-:S04]  /*67ea0*/  IMAD.WIDE.U32.X R120, R101, R65, R120, P5 ;  /* 0x0000004165787225 */ /* 0x000fc800028e0478 */
[----:B------:R-:W-:-:S04]  /*67eb0*/  IMAD.WIDE.U32 R54, R41, 0x1, RZ ;  /* 0x0000000129367825 */ /* 0x000fc800078e00ff */
[----:B------:R-:W-:-:S04]  /*67ec0*/  IMAD.WIDE.U32 R84, R138, R138, RZ ;  /* 0x0000008a8a547225 */ /* 0x000fc800078e00ff */
[----:B------:R-:W-:-:S04]  /*67ed0*/  IMAD.WIDE.U32 R52, P5, R138, R65, R52 ;  /* 0x000000418a347225 */ /* 0x000fc800078a0034 */
[----:B------:R-:W-:Y:S01]  /*67ee0*/  IMAD.X R109, RZ, RZ, RZ, P5 ;  /* 0x000000ffff6d7224 */ /* 0x000fe200028e06ff */
[----:B------:R-:W-:Y:S01]  /*67ef0*/  IADD3 R107, P5, PT, R85, R52, RZ ;  /* 0x00000034556b7210 */ /* 0x000fe20007fbe0ff */
[----:B------:R-:W-:-:S04]  /*67f00*/  IMAD.WIDE.U32.X R48, R136, R65, R48, P4 ;  /* 0x0000004188307225 */ /* 0x000fc800020e0430 */
[----:B------:R-:W-:-:S04]  /*67f10*/  IMAD.WIDE.U32 R54, P4, R38, -0x7af74000, R54 ;  /* 0x8508c00026367825 */ /* 0x000fc80007880036 */
[----:B------:R-:W-:Y:S02]  /*67f20*/  IMAD.MOV.U32 R108, RZ, RZ, R53 ;  /* 0x000000ffff6c7224 */ /* 0x000fe400078e0035 */
[----:B------:R-:W-:Y:S01]  /*67f30*/  IMAD.WIDE.U32.X R52, R63, R63, R58, P3 ;  /* 0x0000003f3f347225 */ /* 0x000fe200018e043a */
[----:B------:R-:W-:-:S03]  /*67f40*/  IADD3 R57, P3, PT, R57, R54, RZ ;  /* 0x0000003639397210 */ /* 0x000fc60007f7e0ff */
[----:B------:R-:W-:Y:S01]  /*67f50*/  IMAD.X R89, RZ, RZ, RZ, P4 ;  /* 0x000000ffff597224 */ /* 0x000fe200020e06ff */
[----:B------:R-:W-:Y:S01]  /*67f60*/  IADD3.X R119, P4, PT, RZ, R50, RZ, P2, !PT ;  /* 0x00000032ff777210 */ /* 0x000fe2000179e4ff */
[----:B------:R-:W-:Y:S01]  /*67f70*/  IMAD.MOV.U32 R88, RZ, RZ, R55 ;  /* 0x000000ffff587224 */ /* 0x000fe200078e0037 */
[----:B------:R-:W-:Y:S01]  /*67f80*/  LEA.X R116, P0, R116, R52, 0x1, P0 ;  /* 0x0000003474747211 */ /* 0x000fe20000000cff */
[----:B------:R-:W-:Y:S01]  /*67f90*/  IMAD.WIDE.U32 R54, R98, R131, RZ ;  /* 0x0000008362367225 */ /* 0x000fe200078e00ff */
[----:B------:R-:W-:Y:S02]  /*67fa0*/  IADD3.X RZ, P2, PT, R62, R57, RZ, P1, !PT ;  /* 0x000000393eff7210 */ /* 0x000fe40000f5e4ff */
[----:B------:R-:W-:Y:S01]  /*67fb0*/  IADD3.X R43, P4, PT, RZ, R51, RZ, P4, !PT ;  /* 0x00000033ff2b7210 */ /* 0x000fe2000279e4ff */
[----:B------:R-:W-:Y:S01]  /*67fc0*/  IMAD.WIDE.U32.X R88, R41, -0x7af74000, R88, P3 ;  /* 0x8508c00029587825 */ /* 0x000fe200018e0458 */
[----:B------:R-:W-:-:S03]  /*67fd0*/  IADD3.X R39, P1, PT, R39, R53, RZ, P0, !PT ;  /* 0x0000003527277210 */ /* 0x000fc6000073e4ff */
[C---:B------:R-:W-:Y:S01]  /*67fe0*/  IMAD.WIDE.U32 R50, R98.reuse, R132, RZ ;  /* 0x0000008462327225 */ /* 0x040fe200078e00ff */
[----:B------:R-:W-:Y:S02]  /*67ff0*/  IADD3.X R117, P3, PT, RZ, R88, RZ, P2, !PT ;  /* 0x00000058ff757210 */ /* 0x000fe4000177e4ff */
[----:B------:R-:W-:Y:S01]  /*68000*/  IADD3.X R118, P2, PT, R119, R118, RZ, P4, !PT ;  /* 0x0000007677767210 */ /* 0x000fe2000275e4ff */
[----:B------:R-:W-:Y:S01]  /*68010*/  IMAD.WIDE.U32 R52, R98, R135, RZ ;  /* 0x0000008762347225 */ /* 0x000fe200078e00ff */
[----:B------:R-:W-:Y:S02]  /*68020*/  IADD3.X R88, P3, PT, RZ, R89, RZ, P3, !PT ;  /* 0x00000059ff587210 */ /* 0x000fe40001f7e4ff */
[----:B------:R-:W-:Y:S01]  /*68030*/  IADD3.X R119, P2, PT, R43, R100, RZ, P2, !PT ;  /* 0x000000642b777210 */ /* 0x000fe2000175e4ff */
[----:B------:R-:W-:Y:S01]  /*68040*/  IMAD.WIDE.U32 R50, P0, R95, R133, R50 ;  /* 0x000000855f327225 */ /* 0x000fe20007800032 */
[----:B------:R-:W-:Y:S02]  /*68050*/  IADD3.X R116, P3, PT, R117, R116, RZ, P3, !PT ;  /* 0x0000007475747210 */ /* 0x000fe40001f7e4ff */
[----:B------:R-:W-:Y:S01]  /*68060*/  IADD3.X R43, P2, PT, RZ, R80, RZ, P2, !PT ;  /* 0x00000050ff2b7210 */ /* 0x000fe2000175e4ff */
[----:B------:R-:W-:Y:S01]  /*68070*/  IMAD.WIDE.U32 R56, R95, R135, RZ ;  /* 0x000000875f387225 */ /* 0x000fe200078e00ff */
[----:B------:R-:W-:-:S02]  /*68080*/  IADD3.X R117, P3, PT, R88, R39, RZ, P3, !PT ;  /* 0x0000002758757210 */ /* 0x000fc40001f7e4ff */
[----:B------:R-:W-:Y:S01]  /*68090*/  IADD3.X R45, P2, PT, RZ, R81, RZ, P2, !PT ;  /* 0x00000051ff2d7210 */ /* 0x000fe2000175e4ff */
[----:B------:R-:W-:Y:S01]  /*680a0*/  IMAD.WIDE.U32 R52, P4, R101, R133, R52 ;  /* 0x0000008565347225 */ /* 0x000fe20007880034 */
[----:B------:R-:W-:Y:S02]  /*680b0*/  IADD3.X R39, P3, PT, RZ, RZ, RZ, P3, !PT ;  /* 0x000000ffff277210 */ /* 0x000fe40001f7e4ff */
[----:B------:R-:W-:Y:S01]  /*680c0*/  IADD3.X R112, P2, PT, R43, R82, RZ, P2, !PT ;  /* 0x000000522b707210 */ /* 0x000fe2000175e4ff */
[----:B------:R-:W-:-:S03]  /*680d0*/  IMAD.WIDE.U32.X R108, R65, R65, R108, P5 ;  /* 0x00000041416c7225 */ /* 0x000fc600028e046c */
[----:B------:R-:W-:Y:S01]  /*680e0*/  IADD3.X R140, P2, PT, R45, R94, RZ, P2, !PT ;  /* 0x0000005e2d8c7210 */ /* 0x000fe2000175e4ff */
[----:B------:R-:W-:-:S04]  /*680f0*/  IMAD.WIDE.U32 R60, R95, R131, RZ ;  /* 0x000000835f3c7225 */ /* 0x000fc800078e00ff */
[----:B------:R-:W-:Y:S02]  /*68100*/  IMAD.X R71, RZ, RZ, RZ, P0 ;  /* 0x000000ffff477224 */ /* 0x000fe400000e06ff */
[----:B------:R-:W-:-:S04]  /*68110*/  IMAD.WIDE.U32 R54, P0, R136, R133, R54 ;  /* 0x0000008588367225 */ /* 0x000fc80007800036 */
        /* <DEDUP_REMOVED lines=15> */
[----:B------:R-:W-:-:S04]  /*68210*/  IMAD.WIDE.U32 R122, R41, 0x30000000, RZ ;  /* 0x30000000297a7825 */ /* 0x000fc800078e00ff */
[----:B------:R-:W-:-:S04]  /*68220*/  IMAD.WIDE.U32 R68, R132, R135, RZ ;  /* 0x0000008784447225 */ /* 0x000fc800078e00ff */
[----:B------:R-:W-:Y:S01]  /*68230*/  IMAD.MOV.U32 R72, RZ, RZ, R53 ;  /* 0x000000ffff487224 */ /* 0x000fe200078e0035 */
[----:B------:R-:W-:Y:S01]  /*68240*/  IADD3 R51, P5, PT, R56, R69, RZ ;  /* 0x0000004538337210 */ /* 0x000fe20007fbe0ff */
[----:B------:R-:W-:Y:S01]  /*68250*/  IMAD.WIDE.U32.X R70, R95, R98, R70, P0 ;  /* 0x000000625f467225 */ /* 0x000fe200000e0446 */
[----:B------:R-:W-:-:S03]  /*68260*/  IADD3 R67, P0, PT, R54, R67, RZ ;  /* 0x0000004336437210 */ /* 0x000fc60007f1e0ff */
[----:B------:R-:W-:-:S04]  /*68270*/  IMAD.WIDE.U32.X R72, R101, R98, R72, P4 ;  /* 0x0000006265487225 */ /* 0x000fc800020e0448 */
[----:B------:R-:W-:Y:S01]  /*68280*/  IMAD.MOV.U32 R74, RZ, RZ, R55 ;  /* 0x000000ffff4a7224 */ /* 0x000fe200078e0037 */
[----:B------:R-:W-:Y:S01]  /*68290*/  SHF.L.W.U32.HI R55, R99, 0x1, R128 ;  /* 0x0000000163377819 */ /* 0x000fe20000010e80 */
[----:B------:R-:W-:Y:S01]  /*682a0*/  IMAD.WIDE.U32 R122, P4, R38, 0x170b5d44, R122 ;  /* 0x170b5d44267a7825 */ /* 0x000fe2000788007a */
[----:B------:R-:W-:Y:S02]  /*682b0*/  SHF.L.W.U32.HI R128, R128, 0x1, R125 ;  /* 0x0000000180807819 */ /* 0x000fe40000010e7d */
[----:B------:R-:W-:Y:S01]  /*682c0*/  IADD3.X R55, P1, PT, R55, R84, RZ, P1, !PT ;  /* 0x0000005437377210 */ /* 0x000fe20000f3e4ff */
[----:B------:R-:W-:Y:S01]  /*682d0*/  IMAD.WIDE.U32 R78, R38, 0x30000000, RZ ;  /* 0x30000000264e7825 */ /* 0x000fe200078e00ff */
[----:B------:R-:W-:Y:S02]  /*682e0*/  IADD3.X R89, PT, PT, RZ, RZ, RZ, P4, !PT ;  /* 0x000000ffff597210 */ /* 0x000fe400027fe4ff */
[----:B------:R-:W-:Y:S01]  /*682f0*/  IADD3.X R128, P1, PT, R128, R107, RZ, P1, !PT ;  /* 0x0000006b80807210 */ /* 0x000fe20000f3e4ff */
[----:B------:R-:W-:Y:S01]  /*68300*/  IMAD.MOV.U32 R76, RZ, RZ, R57 ;  /* 0x000000ffff4c7224 */ /* 0x000fe200078e0039 */
[----:B------:R-:W-:Y:S01]  /*68310*/  IADD3 RZ, P4, PT, R116, R78, RZ ;  /* 0x0000004e74ff7210 */ /* 0x000fe20007f9e0ff */
[----:B------:R-:W-:Y:S01]  /*68320*/  IMAD.WIDE.U32.X R74, R136, R98, R74, P0 ;  /* 0x00000062884a7225 */ /* 0x000fe200000e044a */
[----:B------:R-:W-:-:S03]  /*68330*/  IADD3 RZ, P0, PT, R118, R86, RZ ;  /* 0x0000005676ff7210 */ /* 0x000fc60007f1e0ff */
[----:B------:R-:W-:Y:S01]  /*68340*/  IMAD.WIDE.U32.X R76, R101, R95, R76, P5 ;  /* 0x0000005f654c7225 */ /* 0x000fe200028e044c */
[----:B------:R-:W-:Y:S02]  /*68350*/  IADD3 R47, P5, PT, R122, R79, RZ ;  /* 0x0000004f7a2f7210 */ /* 0x000fe40007fbe0ff */
[----:B------:R-:W-:Y:S01]  /*68360*/  IADD3.X RZ, P0, PT, R119, R87, RZ, P0, !PT ;  /* 0x0000005777ff7210 */ /* 0x000fe2000071e4ff */
[----:B------:R-:W-:Y:S01]  /*68370*/  IMAD.WIDE.U32 R78, R132, R131, RZ ;  /* 0x00000083844e7225 */ /* 0x000fe200078e00ff */
[----:B------:R-:W-:Y:S02]  /*68380*/  IADD3.X RZ, P4, PT, R117, R47, RZ, P4, !PT ;  /* 0x0000002f75ff7210 */ /* 0x000fe4000279e4ff */
[----:B------:R-:W-:Y:S01]  /*68390*/  IADD3.X R113, P0, PT, RZ, R92, RZ, P0, !PT ;  /* 0x0000005cff717210 */ /* 0x000fe2000071e4ff */
[----:B------:R-:W-:Y:S02]  /*683a0*/  IMAD.MOV.U32 R88, RZ, RZ, R123 ;  /* 0x000000ffff587224 */ /* 0x000fe400078e007b */
[----:B------:R-:W-:Y:S01]  /*683b0*/  IMAD.WIDE.U32 R86, R98, R133, RZ ;  /* 0x0000008562567225 */ /* 0x000fe200078e00ff */
[----:B------:R-:W-:-:S03]  /*683c0*/  IADD3.X R57, P0, PT, RZ, R93, RZ, P0, !PT ;  /* 0x0000005dff397210 */ /* 0x000fc6000071e4ff */
[----:B------:R-:W-:Y:S01]  /*683d0*/  IMAD.WIDE.U32.X R88, R41, 0x170b5d44, R88, P5 ;  /* 0x170b5d4429587825 */ /* 0x000fe200028e0458 */
[----:B------:R-:W-:Y:S02]  /*683e0*/  IADD3 R47, P5, PT, R60, R79, RZ ;  /* 0x0000004f3c2f7210 */ /* 0x000fe40007fbe0ff */
[----:B------:R-:W-:Y:S01]  /*683f0*/  IADD3.X R112, P0, PT, R113, R112, RZ, P0, !PT ;  /* 0x0000007071707210 */ /* 0x000fe2000071e4ff */
[----:B------:R-:W-:Y:S01]  /*68400*/  IMAD.WIDE.U32 R80, R135, R131, RZ ;  /* 0x0000008387507225 */ /* 0x000fe200078e00ff */
[----:B------:R-:W-:Y:S02]  /*68410*/  IADD3.X R100, P4, PT, R39, R88, RZ, P4, !PT ;  /* 0x0000005827647210 */ /* 0x000fe4000279e4ff */
[----:B------:R-:W-:Y:S01]  /*68420*/  IADD3.X R113, P0, PT, R57, R140, RZ, P0, !PT ;  /* 0x0000008c39717210 */ /* 0x000fe2000071e4ff */
[----:B------:R-:W-:Y:S02]  /*68430*/  IMAD.MOV.U32 R82, RZ, RZ, R61 ;  /* 0x000000ffff527224 */ /* 0x000fe400078e003d */
[----:B------:R-:W-:-:S02]  /*68440*/  IMAD.X R53, RZ, RZ, RZ, P3 ;  /* 0x000000ffff357224 */ /* 0x000fc400018e06ff */
[----:B------:R-:W-:Y:S01]  /*68450*/  IMAD.WIDE.U32.X R82, R136, R95, R82, P5 ;  /* 0x0000005f88527225 */ /* 0x000fe200028e0452 */
[----:B------:R-:W-:Y:S02]  /*68460*/  IADD3 R43, P5, PT, R64, R81, RZ ;  /* 0x00000051402b7210 */ /* 0x000fe40007fbe0ff */
[----:B------:R-:W-:Y:S01]  /*68470*/  IADD3.X R53, P4, PT, R53, R89, RZ, P4, !PT ;  /* 0x0000005935357210 */ /* 0x000fe2000279e4ff */
[----:B------:R-:W-:-:S04]  /*68480*/  IMAD.WIDE.U32 R86, P3, R133, R98, R86 ;  /* 0x0000006285567225 */ /* 0x000fc80007860056 */
[----:B------:R-:W-:-:S04]  /*68490*/  IMAD.WIDE.U32 R102, R133, R133, RZ ;  /* 0x0000008585667225 */ /* 0x000fc800078e00ff */
[----:B------:R-:W-:-:S04]  /*684a0*/  IMAD.WIDE.U32 R92, R95, R132, RZ ;  /* 0x000000845f5c7225 */ /* 0x000fc800078e00ff */
[----:B------:R-:W-:Y:S01]  /*684b0*/  IMAD.MOV.U32 R84, RZ, RZ, R65 ;  /* 0x000000ffff547224 */ /* 0x000fe200078e0041 */
[----:B------:R-:W-:Y:S01]  /*684c0*/  IADD3.X R65, P0, PT, RZ, RZ, RZ, P0, !PT ;  /* 0x000000ffff417210 */ /* 0x000fe2000071e4ff */
        /* <DEDUP_REMOVED lines=10> */
[----:B------:R-:W-:Y:S01]  /*68570*/  IMAD.WIDE.U32 R98, R101, R135, RZ ;  /* 0x0000008765627225 */ /* 0x000fe200078e00ff */
[----:B------:R-:W-:-:S03]  /*68580*/  IADD3.X RZ, P3, PT, R113, R97, RZ, P3, !PT ;  /* 0x0000006171ff7210 */ /* 0x000fc60001f7e4ff */
[----:B------:R-:W-:Y:S01]  /*68590*/  IMAD.MOV.U32 R90, RZ, RZ, R93 ;  /* 0x000000ffff5a7224 */ /* 0x000fe200078e005d */
[----:B------:R-:W-:Y:S01]  /*685a0*/  IADD3.X R65, P3, PT, R65, R104, RZ, P3, !PT ;  /* 0x0000006841417210 */ /* 0x000fe20001f7e4ff */
[----:B------:R-:W-:-:S04]  /*685b0*/  IMAD.WIDE.U32 R92, R135, R135, RZ ;  /* 0x00000087875c7225 */ /* 0x000fc800078e00ff */
[----:B------:R-:W-:-:S04]  /*685c0*/  IMAD.WIDE.U32.X R90, R95, R95, R90, P5 ;  /* 0x0000005f5f5a7225 */ /* 0x000fc800028e045a */
[----:B------:R-:W-:-:S04]  /*685d0*/  IMAD.WIDE.U32 R98, P5, R135, R101, R98 ;  /* 0x0000006587627225 */ /* 0x000fc800078a0062 */
[----:B------:R-:W-:Y:S01]  /*685e0*/  IMAD.X R95, RZ, RZ, RZ, P5 ;  /* 0x000000ffff5f7224 */ /* 0x000fe200028e06ff */
[----:B------:R-:W-:Y:S01]  /*685f0*/  IADD3 R45, P5, PT, R93, R98, RZ ;  /* 0x000000625d2d7210 */ /* 0x000fe20007fbe0ff */
[----:B------:R-:W-:-:S04]  /*68600*/  IMAD.WIDE.U32 R118, R133, R138, R118 ;  /* 0x0000008a85767225 */ /* 0x000fc800078e0076 */
[----:B------:R-:W-:Y:S01]  /*68610*/  IMAD.MOV.U32 R94, RZ, RZ, R99 ;  /* 0x000000ffff5e7224 */ /* 0x000fe200078e0063 */
[----:B------:R-:W-:Y:S01]  /*68620*/  SHF.L.W.U32.HI R57, R125, 0x1, R118 ;  /* 0x000000017d397819 */ /* 0x000fe20000010e76 */
[----:B------:R-:W-:-:S03]  /*68630*/  IMAD.WIDE.U32 R98, R41, -0x45f6b800, RZ ;  /* 0xba09480029627825 */ /* 0x000fc600078e00ff */
[----:B------:R-:W-:Y:S01]  /*68640*/  IADD3.X R57, P1, PT, R57, R108, RZ, P1, !PT ;  /* 0x0000006c39397210 */ /* 0x000fe20000f3e4ff */
[----:B------:R-:W-:Y:S01]  /*68650*/  IMAD.IADD R63, R119, 0x1, R96 ;  /* 0x00000001773f7824 */ /* 0x000fe200078e0260 */
[----:B------:R-:W-:Y:S01]  /*68660*/  IADD3.X R96, P4, PT, R100, R55, RZ, P4, !PT ;  /* 0x0000003764607210 */ /* 0x000fe2000279e4ff */
[----:B------:R-:W-:-:S03]  /*68670*/  IMAD.WIDE.U32.X R94, R101, R101, R94, P5 ;  /* 0x00000065655e7225 */ /* 0x000fc600028e045e */
[----:B------:R-:W-:Y:S01]  /*68680*/  IADD3.X R97, P4, PT, R53, R128, RZ, P4, !PT ;  /* 0x0000008035617210 */ /* 0x000fe2000279e4ff */
[----:B------:R-:W-:Y:S01]  /*68690*/  IMAD.WIDE.U32 R98, P5, R38, 0x1ef3622f, R98 ;  /* 0x1ef3622f26627825 */ /* 0x000fe200078a0062 */
[----:B------:R-:W-:Y:S02]  /*686a0*/  IADD3.X R53, P2, PT, RZ, R114, RZ, P2, !PT ;  /* 0x00000072ff357210 */ /* 0x000fe4000175e4ff */
[----:B------:R-:W-:Y:S01]  /*686b0*/  SHF.L.W.U32.HI R81, R118, 0x1, R63 ;  /* 0x0000000176517819 */ /* 0x000fe20000010e3f */
[----:B------:R-:W-:Y:S01]  /*686c0*/  IMAD.WIDE.U32 R100, R38, -0x45f6b800, RZ ;  /* 0xba09480026647825 */ /* 0x000fe200078e00ff */
[----:B------:R-:W-:Y:S02]  /*686d0*/  IADD3.X R115, P2, PT, RZ, R115, RZ, P2, !PT ;  /* 0x00000073ff737210 */ /* 0x000fe4000175e4ff */
[----:B------:R-:W-:Y:S01]  /*686e0*/  IADD3.X R81, P1, PT, R81, R109, RZ, P1, !PT ;  /* 0x0000006d51517210 */ /* 0x000fe20000f3e4ff */
[----:B------:R-:W-:Y:S01]  /*686f0*/  IMAD.X R55, RZ, RZ, RZ, P0 ;  /* 0x000000ffff377224 */ /* 0x000fe200000e06ff */
[----:B------:R-:W-:Y:S01]  /*68700*/  IADD3 RZ, P0, PT, R96, R100, RZ ;  /* 0x0000006460ff7210 */ /* 0x000fe20007f1e0ff */
[----:B------:R-:W-:Y:S01]  /*68710*/  IMAD.X R103, RZ, RZ, RZ, P5 ;  /* 0x000000ffff677224 */ /* 0x000fe200028e06ff */
[----:B------:R-:W-:Y:S01]  /*68720*/  IADD3 R69, P5, PT, R98, R101, RZ ;  /* 0x0000006562457210 */ /* 0x000fe20007fbe0ff */
[----:B------:R-:W-:Y:S01]  /*68730*/  IMAD.WIDE.U32 R100, R132, R138, R112 ;  /* 0x0000008a84647225 */ /* 0x000fe200078e0070 */
[----:B------:R-:W-:-:S02]  /*68740*/  IADD3.X R110, P2, PT, R53, R110, RZ, P2, !PT ;  /* 0x0000006e356e7210 */ /* 0x000fc4000175e4ff */
[----:B------:R-:W-:Y:S01]  /*68750*/  IADD3.X RZ, P0, PT, R97, R69, RZ, P0, !PT ;  /* 0x0000004561ff7210 */ /* 0x000fe2000071e4ff */
[----:B------:R-:W-:Y:S01]  /*68760*/  IMAD.WIDE.U32 R108, R41, 0x6ca1493b, RZ ;  /* 0x6ca1493b296c7825 */ /* 0x000fe200078e00ff */
[----:B------:R-:W-:Y:S02]  /*68770*/  SHF.L.W.U32.HI R53, R63, 0x1, R100 ;  /* 0x000000013f357819 */ /* 0x000fe40000010e64 */
[----:B------:R-:W-:Y:S01]  /*68780*/  IADD3.X R63, P3, PT, R55, R105, RZ, P3, !PT ;  /* 0x00000069373f7210 */ /* 0x000fe20001f7e4ff */
[----:B------:R-:W-:Y:S01]  /*68790*/  IMAD.WIDE.U32 R104, R41, 0xf5138f, RZ ;  /* 0x00f5138f29687825 */ /* 0x000fe200078e00ff */
[----:B------:R-:W-:Y:S02]  /*687a0*/  IADD3.X R53, P1, PT, R53, R102, RZ, P1, !PT ;  /* 0x0000006635357210 */ /* 0x000fe40000f3e4ff */
[----:B------:R-:W-:Y:S01]  /*687b0*/  MOV R102, R99 ;  /* 0x0000006300667202 */ /* 0x000fe20000000f00 */
[----:B------:R-:W-:Y:S01]  /*687c0*/  IMAD.WIDE.U32 R116, R38, 0x30000000, R116 ;  /* 0x3000000026747825 */ /* 0x000fe200078e0074 */
[----:B------:R-:W-:-:S02]  /*687d0*/  IADD3.X R55, P4, PT, RZ, RZ, RZ, P4, !PT ;  /* 0x000000ffff377210 */ /* 0x000fc4000279e4ff */
[----:B------:R-:W-:Y:S01]  /*687e0*/  IADD3.X R124, P2, PT, R115, R124, RZ, P2, !PT ;  /* 0x0000007c737c7210 */ /* 0x000fe2000175e4ff */
[----:B------:R-:W-:Y:S01]  /*687f0*/  IMAD.WIDE.U32.X R142, R41, 0x1ef3622f, R102, P5 ;  /* 0x1ef3622f298e7825 */ /* 0x000fe200028e0466 */
[----:B------:R-:W-:Y:S02]  /*68800*/  IADD3.X R102, P3, PT, R65, R110, RZ, P3, !PT ;  /* 0x0000006e41667210 */ /* 0x000fe40001f7e4ff */
[----:B------:R-:W-:Y:S01]  /*68810*/  IADD3.X R140, P2, PT, RZ, R126, RZ, P2, !PT ;  /* 0x0000007eff8c7210 */ /* 0x000fe2000175e4ff */
[C---:B------:R-:W-:Y:S01]  /*68820*/  IMAD.WIDE.U32 R104, P5, R38.reuse, 0x1a22d9f3, R104 ;  /* 0x1a22d9f326687825 */ /* 0x040fe200078a0068 */
[----:B------:R-:W-:Y:S02]  /*68830*/  IADD3.X R112, P0, PT, R55, R142, RZ, P0, !PT ;  /* 0x0000008e37707210 */ /* 0x000fe4000071e4ff */
[----:B------:R-:W-:Y:S01]  /*68840*/  IADD3.X R103, P3, PT, R63, R124, RZ, P3, !PT ;  /* 0x0000007c3f677210 */ /* 0x000fe20001f7e4ff */
[----:B------:R-:W-:-:S03]  /*68850*/  IMAD.WIDE.U32 R114, R38, 0xf5138f, RZ ;  /* 0x00f5138f26727825 */ /* 0x000fc600078e00ff */
[----:B------:R-:W-:Y:S01]  /*68860*/  IADD3.X R69, P3, PT, RZ, RZ, RZ, P3, !PT ;  /* 0x000000ffff457210 */ /* 0x000fe20001f7e4ff */
[----:B------:R-:W-:Y:S01]  /*68870*/  IMAD.X R142, RZ, RZ, RZ, P4 ;  /* 0x000000ffff8e7224 */ /* 0x000fe200020e06ff */
[----:B------:R-:W-:Y:S01]  /*68880*/  IADD3 RZ, P4, PT, R102, R106, RZ ;  /* 0x0000006a66ff7210 */ /* 0x000fe20007f9e0ff */
[----:B------:R-:W-:Y:S01]  /*68890*/  IMAD.X R107, RZ, RZ, RZ, P5 ;  /* 0x000000ffff6b7224 */ /* 0x000fe200028e06ff */
[----:B------:R-:W-:Y:S01]  /*688a0*/  IADD3 R55, P5, PT, R104, R115, RZ ;  /* 0x0000007368377210 */ /* 0x000fe20007fbe0ff */
[----:B------:R-:W-:Y:S01]  /*688b0*/  IMAD.MOV.U32 R106, RZ, RZ, R105 ;  /* 0x000000ffff6a7224 */ /* 0x000fe200078e0069 */
[----:B------:R-:W-:Y:S01]  /*688c0*/  IADD3.X R142, P0, PT, R142, R143, RZ, P0, !PT ;  /* 0x0000008f8e8e7210 */ /* 0x000fe2000071e4ff */
[----:B------:R-:W-:Y:S01]  /*688d0*/  IMAD.X R79, RZ, RZ, RZ, P3 ;  /* 0x000000ffff4f7224 */ /* 0x000fe200018e06ff */
[----:B------:R-:W-:Y:S01]  /*688e0*/  IADD3.X RZ, P4, PT, R103, R111, RZ, P4, !PT ;  /* 0x0000006f67ff7210 */ /* 0x000fe2000279e4ff */
[----:B------:R-:W-:Y:S01]  /*688f0*/  IMAD.WIDE.U32.X R106, R41, 0x1a22d9f3, R106, P5 ;  /* 0x1a22d9f3296a7825 */ /* 0x000fe200028e046a */
[----:B------:R-:W-:-:S02]  /*68900*/  IADD3.X R112, P0, PT, R112, R57, RZ, P0, !PT ;  /* 0x0000003970707210 */ /* 0x000fc4000071e4ff */
[----:B------:R-:W-:Y:S01]  /*68910*/  IADD3.X R69, P4, PT, R69, R120, RZ, P4, !PT ;  /* 0x0000007845457210 */ /* 0x000fe2000279e4ff */
[----:B------:R-:W-:Y:S01]  /*68920*/  IMAD.WIDE.U32 R108, P5, R38, -0x39c4fa40, R108 ;  /* 0xc63b05c0266c7825 */ /* 0x000fe200078a006c */
[----:B------:R-:W-:Y:S02]  /*68930*/  IADD3 RZ, P3, PT, R112, R114, RZ ;  /* 0x0000007270ff7210 */ /* 0x000fe40007f7e0ff */
[----:B------:R-:W-:Y:S01]  /*68940*/  IADD3.X R79, P4, PT, R79, R121, RZ, P4, !PT ;  /* 0x000000794f4f7210 */ /* 0x000fe2000279e4ff */
[----:B------:R-:W-:Y:S01]  /*68950*/  IMAD.WIDE.U32 R110, R38, 0x6ca1493b, RZ ;  /* 0x6ca1493b266e7825 */ /* 0x000fe200078e00ff */
[----:B------:R-:W-:Y:S02]  /*68960*/  IADD3.X R113, P0, PT, R142, R81, RZ, P0, !PT ;  /* 0x000000518e717210 */ /* 0x000fe4000071e4ff */
[----:B------:R-:W-:Y:S01]  /*68970*/  IADD3.X R140, P4, PT, R69, R140, RZ, P4, !PT ;  /* 0x0000008c458c7210 */ /* 0x000fe2000279e4ff */
[----:B------:R-:W-:Y:S01]  /*68980*/  IMAD.X R115, RZ, RZ, RZ, P5 ;  /* 0x000000ffff737224 */ /* 0x000fe200028e06ff */
[----:B------:R-:W-:Y:S01]  /*68990*/  IADD3 R57, P5, PT, R108, R111, RZ ;  /* 0x0000006f6c397210 */ /* 0x000fe20007fbe0ff */
[----:B------:R-:W-:Y:S01]  /*689a0*/  IMAD.IADD R87, R117, 0x1, R122 ;  /* 0x0000000175577824 */ /* 0x000fe200078e027a */
[----:B------:R-:W-:Y:S01]  /*689b0*/  IADD3.X R81, P0, PT, RZ, RZ, RZ, P0, !PT ;  /* 0x000000ffff517210 */ /* 0x000fe2000071e4ff */
        /* <DEDUP_REMOVED lines=11> */
[----:B------:R-:W-:Y:S02]  /*68a70*/  IMAD.X R144, RZ, RZ, R127, P2 ;  /* 0x000000ffff907224 */ /* 0x000fe400010e067f */
[----:B------:R-:W-:-:S03]  /*68a80*/  IMAD.WIDE.U32 R126, R63, 0x1, RZ ;  /* 0x000000013f7e7825 */ /* 0x000fc600078e00ff */
[----:B------:R-:W-:Y:S01]  /*68a90*/  IADD3.X R141, P4, PT, R79, R144, RZ, P4, !PT ;  /* 0x000000904f8d7210 */ /* 0x000fe2000279e4ff */
        /* <DEDUP_REMOVED lines=8> */
[----:B------:R-:W-:Y:S01]  /*68b20*/  IMAD.WIDE.U32 R102, R135, R138, R102 ;  /* 0x0000008a87667225 */ /* 0x000fe200078e0066 */
[----:B------:R-:W-:Y:S02]  /*68b30*/  IADD3.X RZ, P2, PT, R87, R128, RZ, P2, !PT ;  /* 0x0000008057ff7210 */ /* 0x000fe4000175e4ff */
[----:B------:R-:W-:Y:S01]  /*68b40*/  SHF.L.W.U32.HI R100, R100, 0x1, R93 ;  /* 0x0000000164647819 */ /* 0x000fe20000010e5d */
[----:B------:R-:W-:Y:S02]  /*68b50*/  IMAD.MOV.U32 R40, RZ, RZ, R127 ;  /* 0x000000ffff287224 */ /* 0x000fe400078e007f */
[----:B------:R-:W-:Y:S01]  /*68b60*/  IMAD.WIDE.U32 R96, R38, -0x45f6b800, R96 ;  /* 0xba09480026607825 */ /* 0x000fe200078e0060 */
[----:B------:R-:W-:-:S03]  /*68b70*/  IADD3.X R39, P1, PT, R100, R39, RZ, P1, !PT ;  /* 0x0000002764277210 */ /* 0x000fc60000f3e4ff */
[----:B------:R-:W-:Y:S01]  /*68b80*/  IMAD.X R69, RZ, RZ, RZ, P0 ;  /* 0x000000ffff457224 */ /* 0x000fe200000e06ff */
[----:B------:R-:W-:Y:S01]  /*68b90*/  IADD3 RZ, P0, PT, R102, R58, RZ ;  /* 0x0000003a66ff7210 */ /* 0x000fe20007f1e0ff */
[----:B------:R-:W-:Y:S01]  /*68ba0*/  IMAD.WIDE.U32.X R40, R63, -0x7af74000, R40, P5 ;  /* 0x8508c0003f287825 */ /* 0x000fe200028e0428 */
[----:B------:R-:W-:Y:S02]  /*68bb0*/  IADD3.X R58, P5, PT, R81, R106, RZ, P3, !PT ;  /* 0x0000006a513a7210 */ /* 0x000fe40001fbe4ff */
[----:B------:R-:W-:Y:S01]  /*68bc0*/  IADD3 RZ, P3, PT, R140, R42, RZ ;  /* 0x0000002a8cff7210 */ /* 0x000fe20007f7e0ff */
[----:B------:R-:W-:Y:S01]  /*68bd0*/  IMAD.IADD R103, R103, 0x1, R44 ;  /* 0x0000000167677824 */ /* 0x000fe200078e022c */
[----:B------:R-:W-:Y:S01]  /*68be0*/  IADD3 R98, PT, PT, R97, R98, RZ ;  /* 0x0000006261627210 */ /* 0x000fe20007ffe0ff */
[----:B------:R-:W-:Y:S01]  /*68bf0*/  IMAD.WIDE.U32 R138, R131, R138, R140 ;  /* 0x0000008a838a7225 */ /* 0x000fe200078e008c */
[----:B------:R-:W-:Y:S02]  /*68c00*/  IADD3.X R97, P2, PT, RZ, R40, RZ, P2, !PT ;  /* 0x00000028ff617210 */ /* 0x000fe4000175e4ff */
[----:B------:R-:W-:Y:S01]  /*68c10*/  IADD3.X RZ, P3, PT, R141, R31, RZ, P3, !PT ;  /* 0x0000001f8dff7210 */ /* 0x000fe20001f7e4ff */
[----:B------:R-:W-:Y:S01]  /*68c20*/  IMAD.IADD R81, R139, 0x1, R46 ;  /* 0x000000018b517824 */ /* 0x000fe200078e022e */
[----:B------:R-:W-:Y:S01]  /*68c30*/  IADD3.X R31, P4, PT, RZ, RZ, RZ, P4, !PT ;  /* 0x000000ffff1f7210 */ /* 0x000fe2000279e4ff */
[----:B------:R-:W-:Y:S01]  /*68c40*/  IMAD.WIDE.U32 R112, R38, 0xf5138f, R112 ;  /* 0x00f5138f26707825 */ /* 0x000fe200078e0070 */
[----:B------:R-:W-:-:S02]  /*68c50*/  IADD3.X RZ, P0, PT, R103, R137, RZ, P0, !PT ;  /* 0x0000008967ff7210 */ /* 0x000fc4000071e4ff */
[----:B------:R-:W-:Y:S01]  /*68c60*/  IADD3.X R55, P2, PT, RZ, R41, RZ, P2, !PT ;  /* 0x00000029ff377210 */ /* 0x000fe2000175e4ff */
[----:B------:R-:W-:Y:S01]  /*68c70*/  IMAD.WIDE.U32 R40, R63, 0x30000000, RZ ;  /* 0x300000003f287825 */ /* 0x000fe200078e00ff */
[----:B------:R-:W-:Y:S02]  /*68c80*/  IADD3.X R31, P3, PT, R31, R48, RZ, P3, !PT ;  /* 0x000000301f1f7210 */ /* 0x000fe40001f7e4ff */
[----:B------:R-:W-:Y:S01]  /*68c90*/  IADD3.X R79, P0, PT, RZ, R70, RZ, P0, !PT ;  /* 0x00000046ff4f7210 */ /* 0x000fe2000071e4ff */
[----:B------:R-:W-:Y:S01]  /*68ca0*/  IMAD.IADD R42, R113, 0x1, R104 ;  /* 0x00000001712a7824 */ /* 0x000fe200078e0268 */
[----:B------:R-:W-:Y:S01]  /*68cb0*/  IADD3.X R44, PT, PT, R49, RZ, RZ, P3, P4 ;  /* 0x000000ff312c7210 */ /* 0x000fe20001fe84ff */
[C---:B------:R-:W-:Y:S01]  /*68cc0*/  IMAD.WIDE.U32 R48, P3, R124.reuse, 0x170b5d44, R40 ;  /* 0x170b5d447c307825 */ /* 0x040fe20007860028 */
[----:B------:R-:W-:Y:S02]  /*68cd0*/  IADD3.X R70, P0, PT, RZ, R71, RZ, P0, !PT ;  /* 0x00000047ff467210 */ /* 0x000fe4000071e4ff */
[----:B------:R-:W-:Y:S01]  /*68ce0*/  IADD3.X R96, P2, PT, R97, R96, RZ, P2, !PT ;  /* 0x0000006061607210 */ /* 0x000fe2000175e4ff */
[----:B------:R-:W-:Y:S01]  /*68cf0*/  IMAD.WIDE.U32 R40, R124, 0x30000000, RZ ;  /* 0x300000007c287825 */ /* 0x000fe200078e00ff */
[----:B------:R-:W-:-:S02]  /*68d00*/  IADD3.X R138, P0, PT, R79, R138, RZ, P0, !PT ;  /* 0x0000008a4f8a7210 */ /* 0x000fc4000071e4ff */
[----:B------:R-:W-:Y:S01]  /*68d10*/  IADD3.X R106, P5, PT, R69, R107, RZ, P5, !PT ;  /* 0x0000006b456a7210 */ /* 0x000fe20002fbe4ff */
[----:B------:R-:W-:Y:S01]  /*68d20*/  IMAD.X R71, RZ, RZ, RZ, P3 ;  /* 0x000000ffff477224 */ /* 0x000fe200018e06ff */
[----:B------:R-:W-:Y:S01]  /*68d30*/  IADD3 R69, P4, PT, R48, R41, RZ ;  /* 0x0000002930457210 */ /* 0x000fe20007f9e0ff */
[----:B------:R-:W-:Y:S01]  /*68d40*/  IMAD.WIDE.U32 R104, R132, R133, R102 ;  /* 0x0000008584687225 */ /* 0x000fe200078e0066 */
[----:B------:R-:W-:Y:S02]  /*68d50*/  IADD3 RZ, P3, PT, R96, R40, RZ ;  /* 0x0000002860ff7210 */ /* 0x000fe40007f7e0ff */
[----:B------:R-:W-:Y:S01]  /*68d60*/  IADD3.X R139, P0, PT, R70, R81, RZ, P0, !PT ;  /* 0x00000051468b7210 */ /* 0x000fe2000071e4ff */
[----:B------:R-:W-:Y:S01]  /*68d70*/  IMAD.WIDE.U32 R40, R63, -0x45f6b800, RZ ;  /* 0xba0948003f287825 */ /* 0x000fe200078e00ff */
[----:B------:R-:W-:Y:S02]  /*68d80*/  IADD3.X R97, P2, PT, R55, R98, RZ, P2, !PT ;  /* 0x0000006237617210 */ /* 0x000fe4000175e4ff */
[----:B------:R-:W-:Y:S01]  /*68d90*/  IADD3.X R58, P5, PT, R58, R53, RZ, P5, !PT ;  /* 0x000000353a3a7210 */ /* 0x000fe20002fbe4ff */
[----:B------:R-:W-:Y:S01]  /*68da0*/  IMAD.MOV.U32 R70, RZ, RZ, R49 ;  /* 0x000000ffff467224 */ /* 0x000fe200078e0031 */
[----:B------:R-:W-:Y:S01]  /*68db0*/  IADD3.X R49, P2, PT, RZ, RZ, RZ, P2, !PT ;  /* 0x000000ffff317210 */ /* 0x000fe2000175e4ff */
[----:B------:R-:W-:Y:S01]  /*68dc0*/  IMAD.WIDE.U32 R98, R124, -0x45f6b800, RZ ;  /* 0xba0948007c627825 */ /* 0x000fe200078e00ff */
[----:B------:R-:W-:-:S02]  /*68dd0*/  IADD3.X R79, P0, PT, RZ, RZ, RZ, P0, !PT ;  /* 0x000000ffff4f7210 */ /* 0x000fc4000071e4ff */
[----:B------:R-:W-:Y:S01]  /*68de0*/  IADD3.X RZ, P3, PT, R97, R69, RZ, P3, !PT ;  /* 0x0000004561ff7210 */ /* 0x000fe20001f7e4ff */
[----:B------:R-:W-:Y:S01]  /*68df0*/  IMAD.WIDE.U32.X R70, R63, 0x170b5d44, R70, P4 ;  /* 0x170b5d443f467825 */ /* 0x000fe200020e0446 */
[----:B------:R-:W-:-:S03]  /*68e00*/  SHF.L.W.U32.HI R93, R93, 0x1, R104 ;  /* 0x000000015d5d7819 */ /* 0x000fc60000010e68 */
[----:B------:R-:W-:Y:S01]  /*68e10*/  IMAD.WIDE.U32 R100, P4, R124, 0x1ef3622f, R40 ;  /* 0x1ef3622f7c647825 */ /* 0x000fe20007880028 */
[----:B------:R-:W-:-:S03]  /*68e20*/  IADD3.X R113, P3, PT, R49, R70, RZ, P3, !PT ;  /* 0x0000004631717210 */ /* 0x000fc60001f7e4ff */
[----:B------:R-:W-:Y:S01]  /*68e30*/  IMAD.X R111, RZ, RZ, RZ, P4 ;  /* 0x000000ffff6f7224 */ /* 0x000fe200020e06ff */
[----:B------:R-:W-:Y:S01]  /*68e40*/  IADD3 R46, P4, PT, R100, R99, RZ ;  /* 0x00000063642e7210 */ /* 0x000fe20007f9e0ff */
[----:B------:R-:W-:Y:S01]  /*68e50*/  IMAD.X R53, RZ, RZ, RZ, P2 ;  /* 0x000000ffff357224 */ /* 0x000fe200010e06ff */
[----:B------:R-:W-:Y:S01]  /*68e60*/  IADD3 RZ, P2, PT, R58, R110, RZ ;  /* 0x0000006e3aff7210 */ /* 0x000fe20007f5e0ff */
[----:B------:R-:W-:-:S03]  /*68e70*/  IMAD.WIDE.U32 R40, R63, 0xf5138f, RZ ;  /* 0x00f5138f3f287825 */ /* 0x000fc600078e00ff */
[----:B------:R-:W-:Y:S01]  /*68e80*/  IADD3.X R71, P3, PT, R53, R71, RZ, P3, !PT ;  /* 0x0000004735477210 */ /* 0x000fe20001f7e4ff */
[----:B------:R-:W-:Y:S02]  /*68e90*/  IMAD.MOV.U32 R110, RZ, RZ, R101 ;  /* 0x000000ffff6e7224 */ /* 0x000fe400078e0065 */
[----:B------:R-:W-:Y:S01]  /*68ea0*/  IMAD.X R81, RZ, RZ, RZ, P0 ;  /* 0x000000ffff517224 */ /* 0x000fe200000e06ff */
[----:B------:R-:W-:Y:S01]  /*68eb0*/  IADD3 RZ, P0, PT, R138, R62, RZ ;  /* 0x0000003e8aff7210 */ /* 0x000fe20007f1e0ff */
[----:B------:R-:W-:Y:S01]  /*68ec0*/  IMAD.WIDE.U32.X R102, R63, 0x1ef3622f, R110, P4 ;  /* 0x1ef3622f3f667825 */ /* 0x000fe200020e046e */
[----:B------:R-:W-:Y:S02]  /*68ed0*/  IADD3.X R112, P3, PT, R113, R112, RZ, P3, !PT ;  /* 0x0000007071707210 */ /* 0x000fe40001f7e4ff */
[----:B------:R-:W-:Y:S01]  /*68ee0*/  IADD3.X RZ, P0, PT, R139, R59, RZ, P0, !PT ;  /* 0x0000003b8bff7210 */ /* 0x000fe2000071e4ff */
[----:B------:R-:W-:Y:S01]  /*68ef0*/  IMAD.WIDE.U32 R40, P4, R124, 0x1a22d9f3, R40 ;  /* 0x1a22d9f37c287825 */ /* 0x000fe20007880028 */
[----:B------:R-:W-:-:S02]  /*68f00*/  IADD3.X R59, P5, PT, R106, R39, RZ, P5, !PT ;  /* 0x000000276a3b7210 */ /* 0x000fc40002fbe4ff */
[----:B------:R-:W-:Y:S01]  /*68f10*/  IADD3.X R128, P0, PT, R79, R72, RZ, P0, !PT ;  /* 0x000000484f807210 */ /* 0x000fe2000071e4ff */
[----:B------:R-:W-:Y:S01]  /*68f20*/  IMAD.WIDE.U32 R110, R124, 0xf5138f, RZ ;  /* 0x00f5138f7c6e7825 */ /* 0x000fe200078e00ff */
[----:B------:R-:W-:Y:S02]  /*68f30*/  MOV R106, R41 ;  /* 0x00000029006a7202 */ /* 0x000fe40000000f00 */
[----:B------:R-:W-:Y:S01]  /*68f40*/  IADD3.X R79, P0, PT, R81, R73, RZ, P0, !PT ;  /* 0x00000049514f7210 */ /* 0x000fe2000071e4ff */
[----:B------:R-:W-:Y:S01]  /*68f50*/  IMAD.IADD R55, R105, 0x1, R50 ;  /* 0x0000000169377824 */ /* 0x000fe200078e0232 */
[----:B------:R-:W-:Y:S01]  /*68f60*/  IADD3.X R69, P5, PT, RZ, RZ, RZ, P5, !PT ;  /* 0x000000ffff457210 */ /* 0x000fe20002fbe4ff */
[----:B------:R-:W-:Y:S01]  /*68f70*/  IMAD.X R107, RZ, RZ, RZ, P4 ;  /* 0x000000ffff6b7224 */ /* 0x000fe200020e06ff */
[----:B------:R-:W-:Y:S01]  /*68f80*/  IADD3 R50, P4, PT, R40, R111, RZ ;  /* 0x0000006f28327210 */ /* 0x000fe20007f9e0ff */
[----:B------:R-:W-:Y:S01]  /*68f90*/  IMAD.WIDE.U32 R116, R63, 0x6ca1493b, RZ ;  /* 0x6ca1493b3f747825 */ /* 0x000fe200078e00ff */
[----:B------:R-:W-:-:S02]  /*68fa0*/  IADD3.X R128, P0, PT, R128, R31, RZ, P0, !PT ;  /* 0x0000001f80807210 */ /* 0x000fc4000071e4ff */
[----:B------:R-:W-:Y:S01]  /*68fb0*/  IADD3.X RZ, P2, PT, R59, R57, RZ, P2, !PT ;  /* 0x000000393bff7210 */ /* 0x000fe2000175e4ff */
[----:B------:R-:W-:Y:S01]  /*68fc0*/  IMAD.WIDE.U32.X R106, R63, 0x1a22d9f3, R106, P4 ;  /* 0x1a22d9f33f6a7825 */ /* 0x000fe200020e046a */
[----:B------:R-:W-:Y:S02]  /*68fd0*/  IADD3.X R129, P0, PT, R79, R44, RZ, P0, !PT ;  /* 0x0000002c4f817210 */ /* 0x000fe4000071e4ff */
[----:B------:R-:W-:Y:S01]  /*68fe0*/  IADD3.X R113, P3, PT, R71, R42, RZ, P3, !PT ;  /* 0x0000002a47717210 */ /* 0x000fe20001f7e4ff */
[----:B------:R-:W-:Y:S01]  /*68ff0*/  IMAD.WIDE.U32 R116, P4, R124, -0x39c4fa40, R116 ;  /* 0xc63b05c07c747825 */ /* 0x000fe20007880074 */
[----:B------:R-:W-:-:S03]  /*69000*/  IADD3.X R57, P1, PT, R93, R88, RZ, P1, !PT ;  /* 0x000000585d397210 */ /* 0x000fc60000f3e4ff */
[----:B------:R-:W-:-:S04]  /*69010*/  IMAD.WIDE.U32 R72, R124, 0x6ca1493b, RZ ;  /* 0x6ca1493b7c487825 */ /* 0x000fc800078e00ff */
        /* <DEDUP_REMOVED lines=22> */
[----:B------:R-:W-:Y:S01]  /*69180*/  IMAD.IADD R108, R59, 0x1, R108 ;  /* 0x000000013b6c7824 */ /* 0x000fe200078e026c */
[----:B------:R-:W-:Y:S01]  /*69190*/  IADD3.X R44, P5, PT, R63, R74, RZ, P4, !PT ;  /* 0x0000004a3f2c7210 */ /* 0x000fe200027be4ff */
[----:B------:R-:W-:Y:S01]  /*691a0*/  IMAD.WIDE.U32 R48, R96, -0x1, RZ ;  /* 0xffffffff60307825 */ /* 0x000fe200078e00ff */
[----:B------:R-:W-:Y:S02]  /*691b0*/  IADD3 RZ, P4, PT, R112, R98, RZ ;  /* 0x0000006270ff7210 */ /* 0x000fe40007f9e0ff */
[----:B------:R-:W-:Y:S01]  /*691c0*/  IADD3.X R42, PT, PT, R75, RZ, RZ, P5, P2 ;  /* 0x000000ff4b2a7210 */ /* 0x000fe20002fe44ff */
[----:B------:R-:W-:Y:S01]  /*691d0*/  IMAD R39, R96, -0x7af74001, -R53 ;  /* 0x8508bfff60277824 */ /* 0x000fe200078e0a35 */
[----:B------:R-:W-:Y:S01]  /*691e0*/  IADD3.X R59, P5, PT, RZ, RZ, RZ, P3, !PT ;  /* 0x000000ffff3b7210 */ /* 0x000fe20001fbe4ff */
[----:B------:R-:W-:Y:S01]  /*691f0*/  IMAD.WIDE.U32 R138, R135, R133, R138 ;  /* 0x00000085878a7225 */ /* 0x000fe200078e008a */
[----:B------:R-:W-:-:S02]  /*69200*/  IADD3.X R66, P3, PT, R66, R57, RZ, P0, !PT ;  /* 0x0000003942427210 */ /* 0x000fc4000077e4ff */
[----:B------:R-:W-:Y:S01]  /*69210*/  IADD3.X RZ, P4, PT, R113, R46, RZ, P4, !PT ;  /* 0x0000002e71ff7210 */ /* 0x000fe2000279e4ff */
[----:B------:R-:W-:Y:S01]  /*69220*/  IMAD.IADD R46, R49, 0x1, R39 ;  /* 0x00000001312e7824 */ /* 0x000fe200078e0227 */
[----:B------:R-:W-:Y:S01]  /*69230*/  IADD3 RZ, P0, PT, R66, R120, RZ ;  /* 0x0000007842ff7210 */ /* 0x000fe20007f1e0ff */
[----:B------:R-:W-:Y:S01]  /*69240*/  IMAD.WIDE.U32 R62, R48, 0x1, RZ ;  /* 0x00000001303e7825 */ /* 0x000fe200078e00ff */
[----:B------:R-:W-:Y:S02]  /*69250*/  IADD3.X R67, P3, PT, R114, R73, RZ, P3, !PT ;  /* 0x0000004972437210 */ /* 0x000fe40001f7e4ff */
[----:B------:R-:W-:Y:S01]  /*69260*/  SHF.L.W.U32.HI R55, R55, 0x1, R138 ;  /* 0x0000000137377819 */ /* 0x000fe20000010e8a */
[----:B------:R-:W-:Y:S01]  /*69270*/  IMAD.WIDE.U32 R70, R46, 0x1, RZ ;  /* 0x000000012e467825 */ /* 0x000fe200078e00ff */
[----:B------:R-:W-:Y:S02]  /*69280*/  IADD3.X RZ, P0, PT, R67, R65, RZ, P0, !PT ;  /* 0x0000004143ff7210 */ /* 0x000fe4000071e4ff */
[----:B------:R-:W-:Y:S01]  /*69290*/  IADD3.X R65, P3, PT, RZ, RZ, RZ, P3, !PT ;  /* 0x000000ffff417210 */ /* 0x000fe20001f7e4ff */
[----:B------:R-:W-:Y:S01]  /*692a0*/  IMAD.WIDE.U32 R38, R38, 0x17c510ea, R66 ;  /* 0x17c510ea26267825 */ /* 0x000fe200078e0042 */
[----:B------:R-:W-:-:S02]  /*692b0*/  IADD3.X R59, P4, PT, R59, R102, RZ, P4, !PT ;  /* 0x000000663b3b7210 */ /* 0x000fc4000279e4ff */
[----:B------:R-:W-:Y:S01]  /*692c0*/  IADD3.X R120, P0, PT, R65, R122, RZ, P0, !PT ;  /* 0x0000007a41787210 */ /* 0x000fe2000071e4ff */
[----:B------:R-:W-:Y:S01]  /*692d0*/  IMAD.X R67, RZ, RZ, RZ, P3 ;  /* 0x000000ffff437224 */ /* 0x000fe200018e06ff */
[----:B------:R-:W-:Y:S01]  /*692e0*/  IADD3.X R49, P1, PT, R55, R86, RZ, P1, !PT ;  /* 0x0000005637317210 */ /* 0x000fe20000f3e4ff */
[----:B------:R-:W-:Y:S01]  /*692f0*/  IMAD.X R69, RZ, RZ, RZ, P5 ;  /* 0x000000ffff457224 */ /* 0x000fe200028e06ff */
[----:B------:R-:W-:Y:S01]  /*69300*/  IADD3 RZ, P2, PT, R96, R62, RZ ;  /* 0x0000003e60ff7210 */ /* 0x000fe20007f5e0ff */
[----:B------:R-:W-:Y:S01]  /*69310*/  IMAD.WIDE.U32 R70, P5, R48, -0x7af74000, R70 ;  /* 0x8508c00030467825 */ /* 0x000fe200078a0046 */
[----:B------:R-:W-:Y:S02]  /*69320*/  IADD3.X R122, P0, PT, R67, R123, RZ, P0, !PT ;  /* 0x0000007b437a7210 */ /* 0x000fe4000071e4ff */
[----:B------:R-:W-:Y:S01]  /*69330*/  IADD3.X R55, P3, PT, R69, R103, RZ, P4, !PT ;  /* 0x0000006745377210 */ /* 0x000fe2000277e4ff */
[----:B------:R-:W-:Y:S01]  /*69340*/  IMAD.WIDE.U32 R66, R46, 0x30000000, RZ ;  /* 0x300000002e427825 */ /* 0x000fe200078e00ff */
[----:B------:R-:W-:-:S02]  /*69350*/  IADD3 R62, P4, PT, R63, R70, RZ ;  /* 0x000000463f3e7210 */ /* 0x000fc40007f9e0ff */
[----:B------:R-:W-:Y:S01]  /*69360*/  IADD3 R118, PT, PT, R39, R118, RZ ;  /* 0x0000007627767210 */ /* 0x000fe20007ffe0ff */
[----:B------:R-:W-:Y:S01]  /*69370*/  IMAD.X R75, RZ, RZ, RZ, P5 ;  /* 0x000000ffff4b7224 */ /* 0x000fe200028e06ff */
[----:B------:R-:W-:Y:S01]  /*69380*/  IADD3.X RZ, P2, PT, R53, R62, RZ, P2, !PT ;  /* 0x0000003e35ff7210 */ /* 0x000fe2000175e4ff */
[----:B------:R-:W-:Y:S01]  /*69390*/  IMAD.WIDE.U32 R66, P5, R48, 0x170b5d44, R66 ;  /* 0x170b5d4430427825 */ /* 0x000fe200078a0042 */
[----:B------:R-:W-:Y:S02]  /*693a0*/  IADD3.X R58, P3, PT, R59, R58, RZ, P3, !PT ;  /* 0x0000003a3b3a7210 */ /* 0x000fe40001f7e4ff */
[----:B------:R-:W-:Y:S01]  /*693b0*/  IADD3.X R49, P0, PT, R120, R49, RZ, P0, !PT ;  /* 0x0000003178317210 */ /* 0x000fe2000071e4ff */
[----:B------:R-:W-:Y:S01]  /*693c0*/  IMAD.WIDE.U32 R62, R48, 0x30000000, RZ ;  /* 0x30000000303e7825 */ /* 0x000fe200078e00ff */
[----:B------:R-:W-:-:S03]  /*693d0*/  IADD3.X R59, P3, PT, R55, R108, RZ, P3, !PT ;  /* 0x0000006c373b7210 */ /* 0x000fc60001f7e4ff */
[----:B------:R-:W-:Y:S01]  /*693e0*/  IMAD.WIDE.U32 R96, R46, -0x45f6b800, RZ ;  /* 0xba0948002e607825 */ /* 0x000fe200078e00ff */
[----:B------:R-:W-:-:S03]  /*693f0*/  IADD3.X R73, P3, PT, RZ, RZ, RZ, P3, !PT ;  /* 0x000000ffff497210 */ /* 0x000fc60001f7e4ff */
[----:B------:R-:W-:Y:S02]  /*69400*/  IMAD.MOV.U32 R74, RZ, RZ, R71 ;  /* 0x000000ffff4a7224 */ /* 0x000fe400078e0047 */
[----:B------:R-:W-:Y:S01]  /*69410*/  IMAD.X R99, RZ, RZ, RZ, P5 ;  /* 0x000000ffff637224 */ /* 0x000fe200028e06ff */
[----:B------:R-:W-:Y:S01]  /*69420*/  IADD3 R39, P5, PT, R66, R63, RZ ;  /* 0x0000003f42277210 */ /* 0x000fe20007fbe0ff */
[----:B------:R-:W-:Y:S02]  /*69430*/  IMAD.IADD R57, R139, 0x1, R52 ;  /* 0x000000018b397824 */ /* 0x000fe400078e0234 */
[----:B------:R-:W-:-:S03]  /*69440*/  IMAD.WIDE.U32 R70, R46, 0xf5138f, RZ ;  /* 0x00f5138f2e467825 */ /* 0x000fc600078e00ff */
[----:B------:R-:W-:Y:S01]  /*69450*/  SHF.L.W.U32.HI R138, R138, 0x1, R57 ;  /* 0x000000018a8a7819 */ /* 0x000fe20000010e39 */
[----:B------:R-:W-:-:S03]  /*69460*/  IMAD.WIDE.U32.X R52, R46, -0x7af74000, R74, P4 ;  /* 0x8508c0002e347825 */ /* 0x000fc600020e044a */
[----:B------:R-:W-:Y:S01]  /*69470*/  IADD3.X R61, P1, PT, R138, R61, RZ, P1, !PT ;  /* 0x0000003d8a3d7210 */ /* 0x000fe20000f3e4ff */
[----:B------:R-:W-:Y:S02]  /*69480*/  IMAD.MOV.U32 R98, RZ, RZ, R67 ;  /* 0x000000ffff627224 */ /* 0x000fe400078e0043 */
[----:B------:R-:W-:Y:S01]  /*69490*/  IMAD.WIDE.U32 R96, P4, R48, 0x1ef3622f, R96 ;  /* 0x1ef3622f30607825 */ /* 0x000fe20007880060 */
[----:B------:R-:W-:-:S03]  /*694a0*/  IADD3.X R61, P0, PT, R122, R61, RZ, P0, !PT ;  /* 0x0000003d7a3d7210 */ /* 0x000fc6000071e4ff */
[----:B------:R-:W-:-:S04]  /*694b0*/  IMAD.WIDE.U32 R88, R48, -0x45f6b800, RZ ;  /* 0xba09480030587825 */ /* 0x000fc800078e00ff */
[----:B------:R-:W-:-:S04]  /*694c0*/  IMAD.WIDE.U32.X R98, R46, 0x170b5d44, R98, P5 ;  /* 0x170b5d442e627825 */ /* 0x000fc800028e0462 */
[----:B------:R-:W-:-:S04]  /*694d0*/  IMAD.WIDE.U32 R112, R124, -0x45f6b800, R112 ;  /* 0xba0948007c707825 */ /* 0x000fc800078e0070 */
[----:B------:R-:W-:-:S04]  /*694e0*/  IMAD.WIDE.U32 R70, P5, R48, 0x1a22d9f3, R70 ;  /* 0x1a22d9f330467825 */ /* 0x000fc800078a0046 */
[----:B------:R-:W-:Y:S01]  /*694f0*/  IMAD.X R87, RZ, RZ, RZ, P4 ;  /* 0x000000ffff577224 */ /* 0x000fe200020e06ff */
[----:B------:R-:W-:Y:S01]  /*69500*/  IADD3 R63, P4, PT, R96, R89, RZ ;  /* 0x00000059603f7210 */ /* 0x000fe20007f9e0ff */
[----:B------:R-:W-:-:S04]  /*69510*/  IMAD.WIDE.U32 R74, R48, 0xf5138f, RZ ;  /* 0x00f5138f304a7825 */ /* 0x000fc800078e00ff */
[----:B------:R-:W-:-:S04]  /*69520*/  IMAD.WIDE.U32 R128, R131, R133, R128 ;  /* 0x0000008583807225 */ /* 0x000fc800078e0080 */
[----:B------:R-:W-:Y:S02]  /*69530*/  IMAD.MOV.U32 R86, RZ, RZ, R97 ;  /* 0x000000ffff567224 */ /* 0x000fe400078e0061 */
[----:B------:R-:W-:Y:S01]  /*69540*/  IMAD.IADD R65, R113, 0x1, R100 ;  /* 0x0000000171417824 */ /* 0x000fe200078e0264 */
[----:B------:R-:W-:Y:S01]  /*69550*/  IADD3.X R113, P2, PT, RZ, R52, RZ, P2, !PT ;  /* 0x00000034ff717210 */ /* 0x000fe2000175e4ff */
[----:B------:R-:W-:Y:S01]  /*69560*/  IMAD.X R103, RZ, RZ, RZ, P5 ;  /* 0x000000ffff677224 */ /* 0x000fe200028e06ff */
[----:B------:R-:W-:Y:S01]  /*69570*/  IADD3 R67, P5, PT, R70, R75, RZ ;  /* 0x0000004b46437210 */ /* 0x000fe20007fbe0ff */
[----:B------:R-:W-:-:S04]  /*69580*/  IMAD.WIDE.U32 R100, R46, 0x6ca1493b, RZ ;  /* 0x6ca1493b2e647825 */ /* 0x000fc800078e00ff */
        /* <DEDUP_REMOVED lines=11> */
[----:B------:R-:W-:Y:S02]  /*69640*/  IADD3.X R52, P4, PT, R75, R44, RZ, P4, !PT ;  /* 0x0000002c4b347210 */ /* 0x000fe4000279e4ff */
[----:B------:R-:W-:Y:S01]  /*69650*/  IADD3.X R44, P2, PT, RZ, R53, RZ, P2, !PT ;  /* 0x00000035ff2c7210 */ /* 0x000fe2000175e4ff */
[----:B------:R-:W-:Y:S01]  /*69660*/  IMAD.X R115, RZ, RZ, RZ, P5 ;  /* 0x000000ffff737224 */ /* 0x000fe200028e06ff */
[----:B------:R-:W-:Y:S01]  /*69670*/  IADD3 R51, P5, PT, R100, R69, RZ ;  /* 0x0000004564337210 */ /* 0x000fe20007fbe0ff */
[----:B------:R-:W-:Y:S01]  /*69680*/  IMAD.X R71, RZ, RZ, RZ, P3 ;  /* 0x000000ffff477224 */ /* 0x000fe200018e06ff */
[----:B------:R-:W-:Y:S01]  /*69690*/  IADD3.X R53, P4, PT, R79, R42, RZ, P4, !PT ;  /* 0x0000002a4f357210 */ /* 0x000fe2000279e4ff */
[----:B------:R-:W-:Y:S01]  /*696a0*/  IMAD.WIDE.U32 R108, R48, 0x17c510ea, RZ ;  /* 0x17c510ea306c7825 */ /* 0x000fe200078e00ff */
[----:B------:R-:W-:-:S03]  /*696b0*/  IADD3.X R112, P2, PT, R113, R112, RZ, P2, !PT ;  /* 0x0000007071707210 */ /* 0x000fc6000175e4ff */
[----:B------:R-:W-:Y:S01]  /*696c0*/  IMAD.WIDE.U32 R54, P3, R48, 0x1ae3a46, R54 ;  /* 0x01ae3a4630367825 */ /* 0x000fe20007860036 */
[----:B------:R-:W-:-:S03]  /*696d0*/  IADD3.X R113, P2, PT, R44, R65, RZ, P2, !PT ;  /* 0x000000412c717210 */ /* 0x000fc6000175e4ff */
[----:B------:R-:W-:Y:S02]  /*696e0*/  IMAD.MOV.U32 R114, RZ, RZ, R101 ;  /* 0x000000ffff727224 */ /* 0x000fe400078e0065 */
[----:B------:R-:W-:Y:S01]  /*696f0*/  IMAD.X R77, RZ, RZ, RZ, P3 ;  /* 0x000000ffff4d7224 */ /* 0x000fe200018e06ff */
[----:B------:R-:W-:Y:S01]  /*69700*/  IADD3 R69, P3, PT, R54, R109, RZ ;  /* 0x0000006d36457210 */ /* 0x000fe20007f7e0ff */
[----:B------:R-:W-:Y:S01]  /*69710*/  IMAD.WIDE.U32.X R114, R46, -0x39c4fa40, R114, P5 ;  /* 0xc63b05c02e727825 */ /* 0x000fe200028e0472 */
[----:B------:R-:W-:-:S03]  /*69720*/  IADD3 RZ, P5, PT, R58, R110, RZ ;  /* 0x0000006e3aff7210 */ /* 0x000fc60007fbe0ff */
[----:B------:R-:W-:Y:S01]  /*69730*/  IMAD.MOV.U32 R76, RZ, RZ, R55 ;  /* 0x000000ffff4c7224 */ /* 0x000fe200078e0037 */
[----:B------:R-:W-:Y:S01]  /*69740*/  IADD3.X RZ, P5, PT, R59, R50, RZ, P5, !PT ;  /* 0x000000323bff7210 */ /* 0x000fe20002fbe4ff */
[----:B------:R-:W-:-:S03]  /*69750*/  IMAD.WIDE.U32 R58, R124, 0xf5138f, R58 ;  /* 0x00f5138f7c3a7825 */ /* 0x000fc600078e003a */
[----:B------:R-:W-:Y:S01]  /*69760*/  IADD3.X R73, P5, PT, R73, R106, RZ, P5, !PT ;  /* 0x0000006a49497210 */ /* 0x000fe20002fbe4ff */
[----:B------:R-:W-:Y:S01]  /*69770*/  IMAD.WIDE.U32.X R76, R46, 0x1ae3a46, R76, P3 ;  /* 0x01ae3a462e4c7825 */ /* 0x000fe200018e044c */
[----:B------:R-:W-:Y:S02]  /*69780*/  IADD3 RZ, P3, PT, R52, R78, RZ ;  /* 0x0000004e34ff7210 */ /* 0x000fe40007f7e0ff */
[----:B------:R-:W-:Y:S01]  /*69790*/  IADD3.X R71, P5, PT, R71, R107, RZ, P5, !PT ;  /* 0x0000006b47477210 */ /* 0x000fe20002fbe4ff */
[-C--:B------:R-:W-:Y:S01]  /*697a0*/  IMAD.WIDE.U32 R128, R135, R132.reuse, R128 ;  /* 0x0000008487807225 */ /* 0x080fe200078e0080 */
[----:B------:R-:W-:Y:S02]  /*697b0*/  IADD3.X RZ, P3, PT, R53, R47, RZ, P3, !PT ;  /* 0x0000002f35ff7210 */ /* 0x000fe40001f7e4ff */
[----:B------:R-:W-:Y:S01]  /*697c0*/  IADD3.X R47, P4, PT, RZ, RZ, RZ, P4, !PT ;  /* 0x000000ffff2f7210 */ /* 0x000fe2000279e4ff */
[----:B------:R-:W-:Y:S01]  /*697d0*/  IMAD.WIDE.U32 R132, R131, R132, R52 ;  /* 0x0000008483847225 */ /* 0x000fe200078e0034 */
[----:B------:R-:W-:-:S02]  /*697e0*/  IADD3.X R78, P5, PT, R73, R38, RZ, P5, !PT ;  /* 0x00000026494e7210 */ /* 0x000fc40002fbe4ff */
[----:B------:R-:W-:Y:S01]  /*697f0*/  IADD3.X R46, P3, PT, R47, R82, RZ, P3, !PT ;  /* 0x000000522f2e7210 */ /* 0x000fe20001f7e4ff */
[----:B------:R-:W-:Y:S01]  /*69800*/  IMAD.IADD R73, R129, 0x1, R56 ;  /* 0x0000000181497824 */ /* 0x000fe200078e0238 */
[----:B------:R-:W-:Y:S02]  /*69810*/  IADD3 R75, PT, PT, R59, R40, RZ ;  /* 0x000000283b4b7210 */ /* 0x000fe40007ffe0ff */
[----:B------:R-:W-:Y:S02]  /*69820*/  IADD3.X R47, PT, PT, R83, RZ, RZ, P3, P4 ;  /* 0x000000ff532f7210 */ /* 0x000fe40001fe84ff */
[----:B------:R-:W-:Y:S02]  /*69830*/  IADD3.X R59, P3, PT, RZ, RZ, RZ, P2, !PT ;  /* 0x000000ffff3b7210 */ /* 0x000fe4000177e4ff */
[----:B------:R-:W-:Y:S02]  /*69840*/  IADD3.X R79, P4, PT, R71, R118, RZ, P5, !PT ;  /* 0x00000076474f7210 */ /* 0x000fe40002f9e4ff */
[----:B------:R-:W-:Y:S01]  /*69850*/  IADD3 RZ, P2, PT, R112, R62, RZ ;  /* 0x0000003e70ff7210 */ /* 0x000fe20007f5e0ff */
[----:B------:R-:W-:Y:S01]  /*69860*/  IMAD.X R55, RZ, RZ, RZ, P3 ;  /* 0x000000ffff377224 */ /* 0x000fe200018e06ff */
[----:B------:R-:W-:-:S02]  /*69870*/  IADD3.X R71, P4, PT, RZ, RZ, RZ, P4, !PT ;  /* 0x000000ffff477210 */ /* 0x000fc4000279e4ff */
[----:B------:R-:W-:Y:S01]  /*69880*/  IADD3.X RZ, P3, PT, R113, R39, RZ, P2, !PT ;  /* 0x0000002771ff7210 */ /* 0x000fe2000177e4ff */
[----:B------:R-:W-:Y:S01]  /*69890*/  IMAD.WIDE.U32 R112, R48, 0x30000000, R112 ;  /* 0x3000000030707825 */ /* 0x000fe200078e0070 */
[----:B------:R-:W-:Y:S02]  /*698a0*/  SHF.L.W.U32.HI R57, R57, 0x1, R128 ;  /* 0x0000000139397819 */ /* 0x000fe40000010e80 */
[----:B------:R-:W-:Y:S01]  /*698b0*/  IADD3 RZ, P5, PT, R78, R72, RZ ;  /* 0x000000484eff7210 */ /* 0x000fe20007fbe0ff */
[----:B------:R-:W-:Y:S01]  /*698c0*/  IMAD.X R39, RZ, RZ, RZ, P4 ;  /* 0x000000ffff277224 */ /* 0x000fe200020e06ff */
[----:B------:R-:W-:Y:S01]  /*698d0*/  IADD3 RZ, P2, PT, R46, R80, RZ ;  /* 0x000000502eff7210 */ /* 0x000fe20007f5e0ff */
[----:B------:R-:W-:Y:S01]  /*698e0*/  IMAD.IADD R65, R113, 0x1, R66 ;  /* 0x0000000171417824 */ /* 0x000fe200078e0242 */
[----:B------:R-:W-:Y:S02]  /*698f0*/  IADD3.X R59, P3, PT, R59, R98, RZ, P3, !PT ;  /* 0x000000623b3b7210 */ /* 0x000fe40001f7e4ff */
[----:B------:R-:W-:-:S02]  /*69900*/  SHF.L.W.U32.HI R129, R128, 0x1, R73 ;  /* 0x0000000180817819 */ /* 0x000fc40000010e49 */
[----:B------:R-:W-:Y:S02]  /*69910*/  IADD3.X R40, P4, PT, R57, R90, RZ, P1, !PT ;  /* 0x0000005a39287210 */ /* 0x000fe40000f9e4ff */
[----:B------:R-:W-:Y:S01]  /*69920*/  IADD3.X RZ, P1, PT, R79, R31, RZ, P5, !PT ;  /* 0x0000001f4fff7210 */ /* 0x000fe20002f3e4ff */
[----:B------:R-:W-:Y:S01]  /*69930*/  IMAD.WIDE.U32 R78, R124, 0x6ca1493b, R78 ;  /* 0x6ca1493b7c4e7825 */ /* 0x000fe200078e004e */
[----:B------:R-:W-:Y:S02]  /*69940*/  IADD3.X RZ, P2, PT, R47, R43, RZ, P2, !PT ;  /* 0x0000002b2fff7210 */ /* 0x000fe4000175e4ff */
[----:B------:R-:W-:Y:S01]  /*69950*/  IADD3.X R98, P5, PT, R55, R99, RZ, P3, !PT ;  /* 0x0000006337627210 */ /* 0x000fe20001fbe4ff */
[----:B------:R-:W-:Y:S01]  /*69960*/  IMAD.IADD R117, R79, 0x1, R116 ;  /* 0x000000014f757824 */ /* 0x000fe200078e0274 */
[----:B------:R-:W-:Y:S01]  /*69970*/  IADD3.X R90, P3, PT, R129, R91, RZ, P4, !PT ;  /* 0x0000005b815a7210 */ /* 0x000fe2000277e4ff */
[----:B------:R-:W-:Y:S01]  /*69980*/  IMAD.WIDE.U32 R46, R131, R135, R46 ;  /* 0x00000087832e7225 */ /* 0x000fe200078e002e */
[----:B------:R-:W-:-:S02]  /*69990*/  IADD3.X R42, P4, PT, R71, R104, RZ, P1, !PT ;  /* 0x00000068472a7210 */ /* 0x000fc40000f9e4ff */
[----:B------:R-:W-:Y:S02]  /*699a0*/  IADD3.X R31, P1, PT, RZ, R84, RZ, P2, !PT ;  /* 0x00000054ff1f7210 */ /* 0x000fe4000173e4ff */
[----:B------:R-:W-:Y:S02]  /*699b0*/  IADD3.X R58, P5, PT, R59, R58, RZ, P5, !PT ;  /* 0x0000003a3b3a7210 */ /* 0x000fe40002fbe4ff */
[----:B------:R-:W-:Y:S01]  /*699c0*/  IADD3.X R104, P2, PT, R39, R105, RZ, P4, !PT ;  /* 0x0000006927687210 */ /* 0x000fe2000275e4ff */
[----:B------:R-:W-:Y:S01]  /*699d0*/  IMAD.X R84, RZ, RZ, R85, P1 ;  /* 0x000000ffff547224 */ /* 0x000fe200008e0655 */
[----:B------:R-:W-:Y:S01]  /*699e0*/  IADD3 RZ, P1, PT, R58, R88, RZ ;  /* 0x000000583aff7210 */ /* 0x000fe20007f3e0ff */
[----:B------:R-:W-:Y:S01]  /*699f0*/  IMAD.WIDE.U32 R38, R112, -0x1, RZ ;  /* 0xffffffff70267825 */ /* 0x000fe200078e00ff */
[----:B------:R-:W-:Y:S02]  /*69a00*/  IADD3.X R59, P5, PT, R98, R75, RZ, P5, !PT ;  /* 0x0000004b623b7210 */ /* 0x000fe40002fbe4ff */
[----:B------:R-:W-:Y:S01]  /*69a10*/  IADD3.X R42, P2, PT, R42, R49, RZ, P2, !PT ;  /* 0x000000312a2a7210 */ /* 0x000fe2000175e4ff */
[----:B------:R-:W-:Y:S01]  /*69a20*/  IMAD R85, R112, -0x7af74001, -R65 ;  /* 0x8508bfff70557824 */ /* 0x000fe200078e0a41 */
[----:B------:R-:W-:Y:S01]  /*69a30*/  IADD3.X RZ, P1, PT, R59, R63, RZ, P1, !PT ;  /* 0x0000003f3bff7210 */ /* 0x000fe20000f3e4ff */
[----:B------:R-:W-:Y:S01]  /*69a40*/  IMAD.WIDE.U32 R52, R38, 0x1, RZ ;  /* 0x0000000126347825 */ /* 0x000fe200078e00ff */
[----:B------:R-:W-:-:S02]  /*69a50*/  IADD3.X R79, P5, PT, RZ, RZ, RZ, P5, !PT ;  /* 0x000000ffff4f7210 */ /* 0x000fc40002fbe4ff */
[----:B------:R-:W-:Y:S01]  /*69a60*/  IADD3.X R43, P2, PT, R104, R61, RZ, P2, !PT ;  /* 0x0000003d682b7210 */ /* 0x000fe2000175e4ff */
[----:B------:R-:W-:Y:S01]  /*69a70*/  IMAD.IADD R85, R39, 0x1, R85 ;  /* 0x0000000127557824 */ /* 0x000fe200078e0255 */
[----:B------:R-:W-:Y:S01]  /*69a80*/  IADD3.X R79, P1, PT, R79, R86, RZ, P1, !PT ;  /* 0x000000564f4f7210 */ /* 0x000fe20000f3e4ff */
[----:B------:R-:W-:Y:S01]  /*69a90*/  IMAD.X R86, RZ, RZ, RZ, P5 ;  /* 0x000000ffff567224 */ /* 0x000fe200028e06ff */
[----:B------:R-:W-:Y:S01]  /*69aa0*/  IADD3.X R97, P4, PT, RZ, RZ, RZ, P2, !PT ;  /* 0x000000ffff617210 */ /* 0x000fe2000179e4ff */
[----:B------:R-:W-:Y:S01]  /*69ab0*/  IMAD.WIDE.U32 R56, R48, -0x45f6b800, R58 ;  /* 0xba09480030387825 */ /* 0x000fe200078e003a */
[----:B------:R-:W-:Y:S02]  /*69ac0*/  SHF.L.W.U32.HI R55, R73, 0x1, R132 ;  /* 0x0000000149377819 */ /* 0x000fe40000010e84 */
[----:B------:R-:W-:Y:S01]  /*69ad0*/  IADD3.X R86, P5, PT, R86, R87, RZ, P1, !PT ;  /* 0x0000005756567210 */ /* 0x000fe20000fbe4ff */
[----:B------:R-:W-:Y:S01]  /*69ae0*/  IMAD.X R49, RZ, RZ, RZ, P4 ;  /* 0x000000ffff317224 */ /* 0x000fe200020e06ff */
[----:B------:R-:W-:Y:S01]  /*69af0*/  IADD3.X R55, P3, PT, R55, R92, RZ, P3, !PT ;  /* 0x0000005c37377210 */ /* 0x000fe20001f7e4ff */
[----:B------:R-:W-:Y:S01]  /*69b00*/  IMAD.IADD R73, R133, 0x1, R60 ;  /* 0x0000000185497824 */ /* 0x000fe200078e023c */
[----:B------:R-:W-:Y:S01]  /*69b10*/  IADD3.X R78, P4, PT, R79, R78, RZ, P5, !PT ;  /* 0x0000004e4f4e7210 */ /* 0x000fe20002f9e4ff */
[----:B------:R-:W-:Y:S01]  /*69b20*/  IMAD.WIDE.U32 R60, R85, 0x1, RZ ;  /* 0x00000001553c7825 */ /* 0x000fe200078e00ff */
[----:B------:R-:W-:-:S02]  /*69b30*/  IADD3 RZ, P2, PT, R112, R52, RZ ;  /* 0x0000003470ff7210 */ /* 0x000fc40007f5e0ff */
[----:B------:R-:W-:Y:S01]  /*69b40*/  IADD3.X R79, P4, PT, R86, R117, RZ, P4, !PT ;  /* 0x00000075564f7210 */ /* 0x000fe2000279e4ff */
[----:B------:R-:W-:Y:S01]  /*69b50*/  IMAD.WIDE.U32 R58, R85, 0x30000000, RZ ;  /* 0x30000000553a7825 */ /* 0x000fe200078e00ff */
[----:B------:R-:W-:Y:S02]  /*69b60*/  SHF.L.W.U32.HI R132, R132, 0x1, R73 ;  /* 0x0000000184847819 */ /* 0x000fe40000010e49 */
[----:B------:R-:W-:Y:S01]  /*69b70*/  IADD3.X R93, P4, PT, RZ, RZ, RZ, P4, !PT ;  /* 0x000000ffff5d7210 */ /* 0x000fe2000279e4ff */
[----:B------:R-:W-:Y:S01]  /*69b80*/  IMAD.WIDE.U32 R60, P5, R38, -0x7af74000, R60 ;  /* 0x8508c000263c7825 */ /* 0x000fe200078a003c */
[----:B------:R-:W-:Y:S02]  /*69b90*/  IADD3 RZ, P1, PT, R42, R126, RZ ;  /* 0x0000007e2aff7210 */ /* 0x000fe40007f3e0ff */
[----:B------:R-:W-:Y:S01]  /*69ba0*/  IADD3 R50, PT, PT, R47, R64, RZ ;  /* 0x000000402f327210 */ /* 0x000fe20007ffe0ff */
[----:B------:R-:W-:Y:S01]  /*69bb0*/  IMAD.X R63, RZ, RZ, RZ, P4 ;  /* 0x000000ffff3f7224 */ /* 0x000fe200020e06ff */
[----:B------:R-:W-:Y:S01]  /*69bc0*/  IADD3.X R71, P4, PT, R132, R45, RZ, P3, !PT ;  /* 0x0000002d84477210 */ /* 0x000fe20001f9e4ff */
[----:B------:R-:W-:Y:S01]  /*69bd0*/  IMAD.X R45, RZ, RZ, RZ, P5 ;  /* 0x000000ffff2d7224 */ /* 0x000fe200028e06ff */
[----:B------:R-:W-:Y:S01]  /*69be0*/  IADD3 R52, P3, PT, R53, R60, RZ ;  /* 0x0000003c35347210 */ /* 0x000fe20007f7e0ff */
[----:B------:R-:W-:Y:S01]  /*69bf0*/  IMAD.MOV.U32 R44, RZ, RZ, R61 ;  /* 0x000000ffff2c7224 */ /* 0x000fe200078e003d */
[----:B------:R-:W-:Y:S01]  /*69c00*/  IADD3 RZ, P5, PT, R78, R74, RZ ;  /* 0x0000004a4eff7210 */ /* 0x000fe20007fbe0ff */
[----:B------:R-:W-:Y:S01]  /*69c10*/  IMAD.WIDE.U32 R60, R85, 0xf5138f, RZ ;  /* 0x00f5138f553c7825 */ /* 0x000fe200078e00ff */
[----:B------:R-:W-:-:S02]  /*69c20*/  IADD3.X RZ, P2, PT, R65, R52, RZ, P2, !PT ;  /* 0x0000003441ff7210 */ /* 0x000fc4000175e4ff */
[----:B------:R-:W-:Y:S01]  /*69c30*/  IADD3.X RZ, P1, PT, R43, R41, RZ, P1, !PT ;  /* 0x000000292bff7210 */ /* 0x000fe20000f3e4ff */
[----:B------:R-:W-:Y:S01]  /*69c40*/  IMAD.WIDE.U32.X R44, R85, -0x7af74000, R44, P3 ;  /* 0x8508c000552c7825 */ /* 0x000fe200018e042c */
[----:B------:R-:W-:Y:S02]  /*69c50*/  IADD3.X RZ, P3, PT, R79, R67, RZ, P5, !PT ;  /* 0x000000434fff7210 */ /* 0x000fe40002f7e4ff */
[----:B------:R-:W-:Y:S01]  /*69c60*/  IADD3.X R97, P1, PT, R97, R142, RZ, P1, !PT ;  /* 0x0000008e61617210 */ /* 0x000fe20000f3e4ff */
[----:B------:R-:W-:Y:S01]  /*69c70*/  IMAD.WIDE.U32 R52, R85, -0x45f6b800, RZ ;  /* 0xba09480055347825 */ /* 0x000fe200078e00ff */
[----:B------:R-:W-:Y:S02]  /*69c80*/  IADD3.X R65, P2, PT, RZ, R44, RZ, P2, !PT ;  /* 0x0000002cff417210 */ /* 0x000fe4000175e4ff */
[----:B------:R-:W-:Y:S01]  /*69c90*/  IADD3.X R93, P3, PT, R93, R102, RZ, P3, !PT ;  /* 0x000000665d5d7210 */ /* 0x000fe20001f7e4ff */
[----:B------:R-:W-:Y:S01]  /*69ca0*/  IMAD.WIDE.U32 R42, R124, 0x17c510ea, R42 ;  /* 0x17c510ea7c2a7825 */ /* 0x000fe200078e002a */
[----:B------:R-:W-:-:S02]  /*69cb0*/  IADD3.X R41, P5, PT, RZ, R45, RZ, P2, !PT ;  /* 0x0000002dff297210 */ /* 0x000fc400017be4ff */
[----:B------:R-:W-:Y:S01]  /*69cc0*/  SHF.L.W.U32.HI R39, R73, 0x1, R46 ;  /* 0x0000000149277819 */ /* 0x000fe20000010e2e */
[C---:B------:R-:W-:Y:S01]  /*69cd0*/  IMAD.WIDE.U32 R72, R38.reuse, 0x30000000, RZ ;  /* 0x3000000026487825 */ /* 0x040fe200078e00ff */
[----:B------:R-:W-:Y:S02]  /*69ce0*/  IADD3.X R102, P2, PT, R63, R103, RZ, P3, !PT ;  /* 0x000000673f667210 */ /* 0x000fe40001f5e4ff */
[----:B------:R-:W-:Y:S01]  /*69cf0*/  IADD3.X R142, P1, PT, R49, R143, RZ, P1, !PT ;  /* 0x0000008f318e7210 */ /* 0x000fe20000f3e4ff */
[----:B------:R-:W-:Y:S01]  /*69d00*/  IMAD.WIDE.U32 R58, P3, R38, 0x170b5d44, R58 ;  /* 0x170b5d44263a7825 */ /* 0x000fe2000786003a */
[----:B------:R-:W-:Y:S02]  /*69d10*/  SHF.L.W.U32.HI R49, R46, 0x1, R50 ;  /* 0x000000012e317819 */ /* 0x000fe40000010e32 */
[----:B------:R-:W-:Y:S01]  /*69d20*/  IADD3.X R46, P0, PT, RZ, RZ, RZ, P0, !PT ;  /* 0x000000ffff2e7210 */ /* 0x000fe2000071e4ff */
[----:B------:R-:W-:Y:S01]  /*69d30*/  IMAD.X R83, RZ, RZ, RZ, P3 ;  /* 0x000000ffff537224 */ /* 0x000fe200018e06ff */
[----:B------:R-:W-:Y:S01]  /*69d40*/  IADD3 R101, P3, PT, R58, R73, RZ ;  /* 0x000000493a657210 */ /* 0x000fe20007f7e0ff */
[----:B------:R-:W-:Y:S01]  /*69d50*/  IMAD.MOV.U32 R82, RZ, RZ, R59 ;  /* 0x000000ffff527224 */ /* 0x000fe200078e003b */
[----:B------:R-:W-:Y:S01]  /*69d60*/  IADD3.X R97, P1, PT, R97, R46, RZ, P1, !PT ;  /* 0x0000002e61617210 */ /* 0x000fe20000f3e4ff */
[----:B------:R-:W-:Y:S01]  /*69d70*/  IMAD.X R99, RZ, RZ, RZ, P0 ;  /* 0x000000ffff637224 */ /* 0x000fe200000e06ff */
[----:B------:R-:W-:Y:S01]  /*69d80*/  IADD3.X R64, P0, PT, R65, R56, RZ, P5, !PT ;  /* 0x0000003841407210 */ /* 0x000fe20002f1e4ff */
[----:B------:R-:W-:Y:S01]  /*69d90*/  IMAD.WIDE.U32 R46, R38, -0x45f6b800, RZ ;  /* 0xba094800262e7825 */ /* 0x000fe200078e00ff */
[----:B------:R-:W-:-:S03]  /*69da0*/  IADD3.X R92, P2, PT, R93, R42, RZ, P2, !PT ;  /* 0x0000002a5d5c7210 */ /* 0x000fc6000175e4ff */
[----:B------:R-:W-:-:S04]  /*69db0*/  IMAD.WIDE.U32 R52, P5, R38, 0x1ef3622f, R52 ;  /* 0x1ef3622f26347825 */ /* 0x000fc800078a0034 */
[----:B------:R-:W-:-:S04]  /*69dc0*/  IMAD.WIDE.U32.X R82, R85, 0x170b5d44, R82, P3 ;  /* 0x170b5d4455527825 */ /* 0x000fc800018e0452 */
[----:B------:R-:W-:-:S04]  /*69dd0*/  IMAD.WIDE.U32 R44, R85, 0x17c510ea, RZ ;  /* 0x17c510ea552c7825 */ /* 0x000fc800078e00ff */
[----:B------:R-:W-:-:S04]  /*69de0*/  IMAD.WIDE.U32 R60, P3, R38, 0x1a22d9f3, R60 ;  /* 0x1a22d9f3263c7825 */ /* 0x000fc8000786003c */
[----:B------:R-:W-:Y:S02]  /*69df0*/  IMAD.IADD R96, R57, 0x1, R96 ;  /* 0x0000000139607824 */ /* 0x000fe400078e0260 */
[----:B------:R-:W-:Y:S01]  /*69e00*/  IMAD.X R81, RZ, RZ, RZ, P5 ;  /* 0x000000ffff517224 */ /* 0x000fe200028e06ff */
[----:B------:R-:W-:Y:S01]  /*69e10*/  IADD3 R91, P5, PT, R52, R47, RZ ;  /* 0x0000002f345b7210 */ /* 0x000fe20007fbe0ff */
[----:B------:R-:W-:Y:S01]  /*69e20*/  IMAD.IADD R141, R43, 0x1, R140 ;  /* 0x000000012b8d7824 */ /* 0x000fe200078e028c */
[----:B------:R-:W-:Y:S01]  /*69e30*/  IADD3.X R65, P0, PT, R41, R96, RZ, P0, !PT ;  /* 0x0000006029417210 */ /* 0x000fe2000071e4ff */
[----:B------:R-:W-:-:S03]  /*69e40*/  IMAD.WIDE.U32 R56, R85, 0x6ca1493b, RZ ;  /* 0x6ca1493b55387825 */ /* 0x000fc600078e00ff */
[----:B------:R-:W-:Y:S01]  /*69e50*/  IADD3.X R41, P0, PT, RZ, RZ, RZ, P0, !PT ;  /* 0x000000ffff297210 */ /* 0x000fe2000071e4ff */
[----:B------:R-:W-:Y:S01]  /*69e60*/  IMAD.X R63, RZ, RZ, RZ, P3 ;  /* 0x000000ffff3f7224 */ /* 0x000fe200018e06ff */
[----:B------:R-:W-:Y:S01]  /*69e70*/  IADD3.X R93, P2, PT, R102, R141, RZ, P2, !PT ;  /* 0x0000008d665d7210 */ /* 0x000fe2000175e4ff */
[----:B------:R-:W-:Y:S02]  /*69e80*/  IMAD.MOV.U32 R80, RZ, RZ, R53 ;  /* 0x000000ffff507224 */ /* 0x000fe400078e0035 */
[----:B------:R-:W-:-:S04]  /*69e90*/  IMAD.WIDE.U32 R44, P3, R38, 0x1ae3a46, R44 ;  /* 0x01ae3a46262c7825 */ /* 0x000fc8000786002c */
[----:B------:R-:W-:-:S04]  /*69ea0*/  IMAD.WIDE.U32 R42, R38, 0x17c510ea, RZ ;  /* 0x17c510ea262a7825 */ /* 0x000fc800078e00ff */
[----:B------:R-:W-:-:S04]  /*69eb0*/  IMAD.WIDE.U32.X R80, R85, 0x1ef3622f, R80, P5 ;  /* 0x1ef3622f55507825 */ /* 0x000fc800028e0450 */
[----:B------:R-:W-:Y:S01]  /*69ec0*/  IMAD.X R89, RZ, RZ, RZ, P3 ;  /* 0x000000ffff597224 */ /* 0x000fe200018e06ff */
[----:B------:R-:W-:Y:S01]  /*69ed0*/  IADD3 R43, P3, PT, R44, R43, RZ ;  /* 0x0000002b2c2b7210 */ /* 0x000fe20007f7e0ff */
[----:B------:R-:W-:-:S04]  /*69ee0*/  IMAD.WIDE.U32 R56, P5, R38, -0x39c4fa40, R56 ;  /* 0xc63b05c026387825 */ /* 0x000fc800078a0038 */
[----:B------:R-:W-:-:S04]  /*69ef0*/  IMAD.WIDE.U32 R74, R38, 0xf5138f, RZ ;  /* 0x00f5138f264a7825 */ /* 0x000fc800078e00ff */
[----:B------:R-:W-:Y:S01]  /*69f00*/  IMAD.MOV.U32 R88, RZ, RZ, R45 ;  /* 0x000000ffff587224 */ /* 0x000fe200078e002d */
[----:B------:R-:W-:Y:S01]  /*69f10*/  IADD3.X R45, PT, PT, RZ, RZ, RZ, P0, !PT ;  /* 0x000000ffff2d7210 */ /* 0x000fe200007fe4ff */
[----:B------:R-:W-:Y:S01]  /*69f20*/  IMAD.X R87, RZ, RZ, RZ, P5 ;  /* 0x000000ffff577224 */ /* 0x000fe200028e06ff */
[----:B------:R-:W-:Y:S01]  /*69f30*/  IADD3 R53, P5, PT, R60, R75, RZ ;  /* 0x0000004b3c357210 */ /* 0x000fe20007fbe0ff */
[----:B------:R-:W-:Y:S01]  /*69f40*/  IMAD.WIDE.U32.X R88, R85, 0x1ae3a46, R88, P3 ;  /* 0x01ae3a4655587825 */ /* 0x000fe200018e0458 */
[----:B------:R-:W-:Y:S02]  /*69f50*/  IADD3.X R75, P3, PT, R142, R99, RZ, P1, !PT ;  /* 0x000000638e4b7210 */ /* 0x000fe40000f7e4ff */
[----:B------:R-:W-:Y:S01]  /*69f60*/  IADD3 RZ, P1, PT, R64, R72, RZ ;  /* 0x0000004840ff7210 */ /* 0x000fe20007f3e0ff */
[----:B------:R-:W-:Y:S01]  /*69f70*/  IMAD.WIDE.U32 R66, R38, 0x6ca1493b, RZ ;  /* 0x6ca1493b26427825 */ /* 0x000fe200078e00ff */
[----:B------:R-:W-:Y:S02]  /*69f80*/  IADD3 RZ, P0, PT, R92, R68, RZ ;  /* 0x000000445cff7210 */ /* 0x000fe40007f1e0ff */
[----:B------:R-:W-:Y:S01]  /*69f90*/  IADD3.X RZ, P1, PT, R65, R101, RZ, P1, !PT ;  /* 0x0000006541ff7210 */ /* 0x000fe20000f3e4ff */
[----:B------:R-:W-:Y:S01]  /*69fa0*/  IMAD.MOV.U32 R62, RZ, RZ, R61 ;  /* 0x000000ffff3e7224 */ /* 0x000fe200078e003d */
[----:B------:R-:W-:Y:S01]  /*69fb0*/  IADD3.X RZ, P0, PT, R93, R51, RZ, P0, !PT ;  /* 0x000000335dff7210 */ /* 0x000fe2000071e4ff */
[----:B------:R-:W-:Y:S01]  /*69fc0*/  IMAD.MOV.U32 R86, RZ, RZ, R57 ;  /* 0x000000ffff567224 */ /* 0x000fe200078e0039 */
[----:B------:R-:W-:Y:S01]  /*69fd0*/  IADD3.X R57, P2, PT, RZ, RZ, RZ, P2, !PT ;  /* 0x000000ffff397210 */ /* 0x000fe2000175e4ff */
[----:B------:R-:W-:Y:S01]  /*69fe0*/  IMAD.WIDE.U32.X R62, R85, 0x1a22d9f3, R62, P5 ;  /* 0x1a22d9f3553e7825 */ /* 0x000fe200028e043e */
[----:B------:R-:W-:-:S02]  /*69ff0*/  IADD3 R47, P5, PT, R56, R67, RZ ;  /* 0x00000043382f7210 */ /* 0x000fc40007fbe0ff */
[----:B------:R-:W-:Y:S01]  /*6a000*/  IADD3.X R41, P1, PT, R41, R82, RZ, P1, !PT ;  /* 0x0000005229297210 */ /* 0x000fe20000f3e4ff */
[----:B------:R-:W-:Y:S01]  /*6a010*/  IMAD.X R59, RZ, RZ, RZ, P2 ;  /* 0x000000ffff3b7224 */ /* 0x000fe200010e06ff */
[----:B------:R-:W-:Y:S01]  /*6a020*/  IADD3.X R72, P2, PT, R57, R114, RZ, P0, !PT ;  /* 0x0000007239487210 */ /* 0x000fe2000075e4ff */
[----:B------:R-:W-:Y:S01]  /*6a030*/  IMAD.WIDE.U32 R64, R38, 0x30000000, R64 ;  /* 0x3000000026407825 */ /* 0x000fe200078e0040 */
[----:B------:R-:W-:Y:S02]  /*6a040*/  IADD3.X R82, P1, PT, R45, R83, RZ, P1, !PT ;  /* 0x000000532d527210 */ /* 0x000fe40000f3e4ff */
[----:B------:R-:W-:Y:S01]  /*6a050*/  IADD3.X R114, P2, PT, R59, R115, RZ, P2, !PT ;  /* 0x000000733b727210 */ /* 0x000fe2000175e4ff */
[----:B------:R-:W-:-:S04]  /*6a060*/  IMAD.WIDE.U32 R78, R48, 0xf5138f, R78 ;  /* 0x00f5138f304e7825 */ /* 0x000fc800078e004e */
[----:B------:R-:W-:Y:S01]  /*6a070*/  IMAD.WIDE.U32.X R86, R85, -0x39c4fa40, R86, P5 ;  /* 0xc63b05c055567825 */ /* 0x000fe200028e0456 */
[----:B------:R-:W-:Y:S02]  /*6a080*/  IADD3.X R73, P5, PT, R97, R40, RZ, P3, !PT ;  /* 0x0000002861497210 */ /* 0x000fe40001fbe4ff */
[----:B------:R-:W-:Y:S01]  /*6a090*/  IADD3.X R78, P1, PT, R41, R78, RZ, P1, !PT ;  /* 0x0000004e294e7210 */ /* 0x000fe20000f3e4ff */
[----:B------:R-:W-:Y:S01]  /*6a0a0*/  IMAD.IADD R45, R65, 0x1, R58 ;  /* 0x00000001412d7824 */ /* 0x000fe200078e023a */
[----:B------:R-:W-:Y:S01]  /*6a0b0*/  IADD3.X R75, P5, PT, R75, R90, RZ, P5, !PT ;  /* 0x0000005a4b4b7210 */ /* 0x000fe20002fbe4ff */
[----:B------:R-:W-:Y:S01]  /*6a0c0*/  IMAD.IADD R61, R79, 0x1, R70 ;  /* 0x000000014f3d7824 */ /* 0x000fe200078e0246 */
[----:B------:R-:W-:Y:S01]  /*6a0d0*/  IADD3.X R72, P2, PT, R72, R73, RZ, P2, !PT ;  /* 0x0000004948487210 */ /* 0x000fe2000175e4ff */
[----:B------:R-:W-:Y:S01]  /*6a0e0*/  IMAD.WIDE.U32 R40, R64, -0x1, RZ ;  /* 0xffffffff40287825 */ /* 0x000fe200078e00ff */
[----:B------:R-:W-:Y:S02]  /*6a0f0*/  IADD3 RZ, P0, PT, R78, R46, RZ ;  /* 0x0000002e4eff7210 */ /* 0x000fe40007f1e0ff */
[----:B------:R-:W-:Y:S01]  /*6a100*/  IADD3.X R79, P1, PT, R82, R61, RZ, P1, !PT ;  /* 0x0000003d524f7210 */ /* 0x000fe20000f3e4ff */
[----:B------:R-:W-:Y:S01]  /*6a110*/  IMAD R67, R64, -0x7af74001, -R45 ;  /* 0x8508bfff40437824 */ /* 0x000fe200078e0a2d */
[----:B------:R-:W-:Y:S01]  /*6a120*/  IADD3.X R73, P2, PT, R114, R75, RZ, P2, !PT ;  /* 0x0000004b72497210 */ /* 0x000fe2000175e4ff */
[----:B------:R-:W-:Y:S01]  /*6a130*/  IMAD.WIDE.U32 R92, R48, 0x6ca1493b, R92 ;  /* 0x6ca1493b305c7825 */ /* 0x000fe200078e005c */
[----:B------:R-:W-:-:S02]  /*6a140*/  IADD3.X R85, P3, PT, RZ, RZ, RZ, P3, !PT ;  /* 0x000000ffff557210 */ /* 0x000fc40001f7e4ff */
[----:B------:R-:W-:Y:S01]  /*6a150*/  IADD3.X R51, P2, PT, RZ, RZ, RZ, P2, !PT ;  /* 0x000000ffff337210 */ /* 0x000fe2000175e4ff */
[----:B------:R-:W-:Y:S01]  /*6a160*/  IMAD.IADD R67, R41, 0x1, R67 ;  /* 0x0000000129437824 */ /* 0x000fe200078e0243 */
[----:B------:R-:W-:Y:S01]  /*6a170*/  IADD3.X RZ, P0, PT, R79, R91, RZ, P0, !PT ;  /* 0x0000005b4fff7210 */ /* 0x000fe2000071e4ff */
[----:B------:R-:W-:Y:S01]  /*6a180*/  IMAD.IADD R101, R93, 0x1, R100 ;  /* 0x000000015d657824 */ /* 0x000fe200078e0264 */
[----:B------:R-:W-:Y:S01]  /*6a190*/  IADD3.X R93, P1, PT, RZ, RZ, RZ, P1, !PT ;  /* 0x000000ffff5d7210 */ /* 0x000fe20000f3e4ff */
[----:B------:R-:W-:Y:S01]  /*6a1a0*/  IMAD.WIDE.U32 R82, R67, 0x1, RZ ;  /* 0x0000000143527825 */ /* 0x000fe200078e00ff */
[----:B------:R-:W-:Y:S02]  /*6a1b0*/  IADD3.X R85, P5, PT, RZ, R85, RZ, P5, !PT ;  /* 0x00000055ff557210 */ /* 0x000fe40002fbe4ff */
[----:B------:R-:W-:Y:S01]  /*6a1c0*/  IADD3.X R93, P0, PT, R93, R80, RZ, P0, !PT ;  /* 0x000000505d5d7210 */ /* 0x000fe2000071e4ff */
[----:B------:R-:W-:Y:S01]  /*6a1d0*/  IMAD.WIDE.U32 R58, R40, 0x1, RZ ;  /* 0x00000001283a7825 */ /* 0x000fe200078e00ff */
[----:B------:R-:W-:-:S03]  /*6a1e0*/  IADD3.X R61, PT, PT, RZ, RZ, RZ, P5, P3 ;  /* 0x000000ffff3d7210 */ /* 0x000fc60002fe64ff */
[----:B------:R-:W-:Y:S01]  /*6a1f0*/  IMAD.X R41, RZ, RZ, RZ, P1 ;  /* 0x000000ffff297224 */ /* 0x000fe200008e06ff */
[----:B------:R-:W-:Y:S01]  /*6a200*/  IADD3 RZ, P3, PT, R64, R58, RZ ;  /* 0x0000003a40ff7210 */ /* 0x000fe20007f7e0ff */
[----:B------:R-:W-:Y:S01]  /*6a210*/  IMAD.X R57, RZ, RZ, RZ, P2 ;  /* 0x000000ffff397224 */ /* 0x000fe200010e06ff */
[----:B------:R-:W-:Y:S01]  /*6a220*/  IADD3 RZ, P1, PT, R72, R108, RZ ;  /* 0x0000006c48ff7210 */ /* 0x000fe20007f3e0ff */
[----:B------:R-:W-:Y:S01]  /*6a230*/  IMAD.WIDE.U32 R82, P2, R40, -0x7af74000, R82 ;  /* 0x8508c00028527825 */ /* 0x000fe20007840052 */
[----:B------:R-:W-:Y:S02]  /*6a240*/  IADD3.X R80, P5, PT, R41, R81, RZ, P0, !PT ;  /* 0x0000005129507210 */ /* 0x000fe400007be4ff */
[----:B------:R-:W-:Y:S01]  /*6a250*/  IADD3.X RZ, P1, PT, R73, R69, RZ, P1, !PT ;  /* 0x0000004549ff7210 */ /* 0x000fe20000f3e4ff */
[----:B------:R-:W-:Y:S01]  /*6a260*/  IMAD.WIDE.U32 R68, R67, 0x30000000, RZ ;  /* 0x3000000043447825 */ /* 0x000fe200078e00ff */
[----:B------:R-:W-:Y:S02]  /*6a270*/  IADD3 R58, P0, PT, R59, R82, RZ ;  /* 0x000000523b3a7210 */ /* 0x000fe40007f1e0ff */
[----:B------:R-:W-:Y:S01]  /*6a280*/  IADD3.X R46, P1, PT, R51, R76, RZ, P1, !PT ;  /* 0x0000004c332e7210 */ /* 0x000fe20000f3e4ff */
[----:B------:R-:W-:Y:S01]  /*6a290*/  IMAD.X R59, RZ, RZ, RZ, P2 ;  /* 0x000000ffff3b7224 */ /* 0x000fe200010e06ff */
[----:B------:R-:W-:Y:S01]  /*6a2a0*/  IADD3.X RZ, P3, PT, R45, R58, RZ, P3, !PT ;  /* 0x0000003a2dff7210 */ /* 0x000fe20001f7e4ff */
[----:B------:R-:W-:Y:S01]  /*6a2b0*/  IMAD.MOV.U32 R58, RZ, RZ, R83 ;  /* 0x000000ffff3a7224 */ /* 0x000fe200078e0053 */
[----:B------:R-:W-:Y:S01]  /*6a2c0*/  IADD3.X R92, P2, PT, R93, R92, RZ, P5, !PT ;  /* 0x0000005c5d5c7210 */ /* 0x000fe20002f5e4ff */
[----:B------:R-:W-:Y:S01]  /*6a2d0*/  IMAD.WIDE.U32 R64, R38, -0x45f6b800, R78 ;  /* 0xba09480026407825 */ /* 0x000fe200078e004e */
[----:B------:R-:W-:-:S02]  /*6a2e0*/  IADD3.X R76, P1, PT, R57, R77, RZ, P1, !PT ;  /* 0x0000004d394c7210 */ /* 0x000fc40000f3e4ff */
[----:B------:R-:W-:Y:S01]  /*6a2f0*/  IADD3.X R93, P2, PT, R80, R101, RZ, P2, !PT ;  /* 0x00000065505d7210 */ /* 0x000fe2000175e4ff */
[----:B------:R-:W-:Y:S01]  /*6a300*/  IMAD.WIDE.U32.X R58, R67, -0x7af74000, R58, P0 ;  /* 0x8508c000433a7825 */ /* 0x000fe200000e043a */
[----:B------:R-:W-:Y:S02]  /*6a310*/  IADD3 RZ, P0, PT, R92, R74, RZ ;  /* 0x0000004a5cff7210 */ /* 0x000fe40007f1e0ff */
[----:B------:R-:W-:Y:S01]  /*6a320*/  IADD3.X R45, P2, PT, RZ, RZ, RZ, P2, !PT ;  /* 0x000000ffff2d7210 */ /* 0x000fe2000175e4ff */
[----:B------:R-:W-:Y:S01]  /*6a330*/  IMAD.WIDE.U32 R72, R48, 0x17c510ea, R72 ;  /* 0x17c510ea30487825 */ /* 0x000fe200078e0048 */
[----:B------:R-:W-:Y:S02]  /*6a340*/  IADD3.X R75, P3, PT, RZ, R58, RZ, P3, !PT ;  /* 0x0000003aff4b7210 */ /* 0x000fe40001f7e4ff */
[----:B------:R-:W-:Y:S01]  /*6a350*/  IADD3.X RZ, P0, PT, R93, R53, RZ, P0, !PT ;  /* 0x000000355dff7210 */ /* 0x000fe2000071e4ff */
[----:B------:R-:W-:Y:S01]  /*6a360*/  IMAD.X R51, RZ, RZ, RZ, P2 ;  /* 0x000000ffff337224 */ /* 0x000fe200010e06ff */
[----:B------:R-:W-:Y:S01]  /*6a370*/  IADD3.X R41, P3, PT, RZ, R59, RZ, P3, !PT ;  /* 0x0000003bff297210 */ /* 0x000fe20001f7e4ff */
[----:B------:R-:W-:Y:S01]  /*6a380*/  IMAD.IADD R48, R65, 0x1, R52 ;  /* 0x0000000141307824 */ /* 0x000fe200078e0234 */
        /* <DEDUP_REMOVED lines=9> */
[----:B------:R-:W-:Y:S01]  /*6a420*/  IMAD.IADD R51, R73, 0x1, R54 ;  /* 0x0000000149337824 */ /* 0x000fe200078e0236 */
[----:B------:R-:W-:Y:S01]  /*6a430*/  IADD3 RZ, P2, PT, R74, R52, RZ ;  /* 0x000000344aff7210 */ /* 0x000fe20007f5e0ff */
[----:B------:R-:W-:Y:S01]  /*6a440*/  IMAD.WIDE.U32 R64, R67, -0x45f6b800, RZ ;  /* 0xba09480043407825 */ /* 0x000fe200078e00ff */
[----:B------:R-:W-:-:S02]  /*6a450*/  MOV R62, R59 ;  /* 0x0000003b003e7202 */ /* 0x000fc40000000f00 */
[----:B------:R-:W-:Y:S01]  /*6a460*/  IADD3.X RZ, P2, PT, R75, R53, RZ, P2, !PT ;  /* 0x000000354bff7210 */ /* 0x000fe2000175e4ff */
[----:B------:R-:W-:Y:S01]  /*6a470*/  IMAD.WIDE.U32 R74, R40, 0x30000000, R74 ;  /* 0x30000000284a7825 */ /* 0x000fe200078e004a */
[----:B------:R-:W-:Y:S02]  /*6a480*/  IADD3.X R41, P3, PT, RZ, RZ, RZ, P3, !PT ;  /* 0x000000ffff297210 */ /* 0x000fe40001f7e4ff */
[----:B------:R-:W-:Y:S01]  /*6a490*/  IADD3.X R72, P0, PT, R45, R72, RZ, P0, !PT ;  /* 0x000000482d487210 */ /* 0x000fe2000071e4ff */
[----:B------:R-:W-:Y:S01]  /*6a4a0*/  IMAD.WIDE.U32.X R52, R67, 0x170b5d44, R62, P5 ;  /* 0x170b5d4443347825 */ /* 0x000fe200028e043e */
[----:B------:R-:W-:Y:S02]  /*6a4b0*/  IADD3.X R48, P1, PT, R76, R61, RZ, P1, !PT ;  /* 0x0000003d4c307210 */ /* 0x000fe40000f3e4ff */
        /* <DEDUP_REMOVED lines=20> */
[----:B------:R-:W-:Y:S01]  /*6a600*/  IADD3.X R78, P2, PT, R57, R86, RZ, P2, !PT ;  /* 0x00000056394e7210 */ /* 0x000fe2000175e4ff */
[----:B------:R-:W-:Y:S02]  /*6a610*/  IMAD.MOV.U32 R60, RZ, RZ, R55 ;  /* 0x000000ffff3c7224 */ /* 0x000fe400078e0037 */
[----:B------:R-:W-:Y:S01]  /*6a620*/  IMAD.X R51, RZ, RZ, RZ, P3 ;  /* 0x000000ffff337224 */ /* 0x000fe200018e06ff */
[----:B------:R-:W-:Y:S01]  /*6a630*/  IADD3.X R86, P2, PT, R59, R87, RZ, P2, !PT ;  /* 0x000000573b567210 */ /* 0x000fe2000175e4ff */
[----:B------:R-:W-:Y:S01]  /*6a640*/  IMAD.WIDE.U32.X R46, R67, 0x1ef3622f, R60, P0 ;  /* 0x1ef3622f432e7825 */ /* 0x000fe200000e043c */
[----:B------:R-:W-:-:S02]  /*6a650*/  IADD3 RZ, P0, PT, R62, R52, RZ ;  /* 0x000000343eff7210 */ /* 0x000fc40007f1e0ff */
[----:B------:R-:W-:Y:S01]  /*6a660*/  IADD3.X R78, P2, PT, R78, R79, RZ, P2, !PT ;  /* 0x0000004f4e4e7210 */ /* 0x000fe2000175e4ff */
[----:B------:R-:W-:Y:S01]  /*6a670*/  IMAD.WIDE.U32 R68, R40, 0xf5138f, RZ ;  /* 0x00f5138f28447825 */ /* 0x000fe200078e00ff */
[----:B------:R-:W-:Y:S02]  /*6a680*/  IADD3.X RZ, P0, PT, R63, R45, RZ, P0, !PT ;  /* 0x0000002d3fff7210 */ /* 0x000fe4000071e4ff */
[----:B------:R-:W-:Y:S01]  /*6a690*/  IADD3.X R79, P2, PT, R86, R83, RZ, P2, !PT ;  /* 0x00000053564f7210 */ /* 0x000fe2000175e4ff */
[----:B------:R-:W-:Y:S01]  /*6a6a0*/  IMAD.WIDE.U32 R52, P3, R40, 0x1a22d9f3, R64 ;  /* 0x1a22d9f328347825 */ /* 0x000fe20007860040 */
[----:B------:R-:W-:-:S03]  /*6a6b0*/  IADD3.X R41, P0, PT, R41, R46, RZ, P0, !PT ;  /* 0x0000002e29297210 */ /* 0x000fc6000071e4ff */
[----:B------:R-:W-:Y:S01]  /*6a6c0*/  IMAD.X R71, RZ, RZ, RZ, P3 ;  /* 0x000000ffff477224 */ /* 0x000fe200018e06ff */
[----:B------:R-:W-:Y:S01]  /*6a6d0*/  IADD3 R69, P3, PT, R52, R69, RZ ;  /* 0x0000004534457210 */ /* 0x000fe20007f7e0ff */
[----:B------:R-:W-:Y:S01]  /*6a6e0*/  IMAD.WIDE.U32 R60, R67, 0x6ca1493b, RZ ;  /* 0x6ca1493b433c7825 */ /* 0x000fe200078e00ff */
[----:B------:R-:W-:-:S03]  /*6a6f0*/  IADD3.X R48, P0, PT, R51, R47, RZ, P0, !PT ;  /* 0x0000002f33307210 */ /* 0x000fc6000071e4ff */
[----:B------:R-:W-:Y:S02]  /*6a700*/  IMAD.MOV.U32 R70, RZ, RZ, R53 ;  /* 0x000000ffff467224 */ /* 0x000fe400078e0035 */
[----:B------:R-:W-:Y:S02]  /*6a710*/  IMAD.IADD R55, R75, 0x1, R58 ;  /* 0x000000014b377824 */ /* 0x000fe400078e023a */
[----:B------:R-:W-:-:S04]  /*6a720*/  IMAD.WIDE.U32.X R70, R67, 0x1a22d9f3, R70, P3 ;  /* 0x1a22d9f343467825 */ /* 0x000fc800018e0446 */
[----:B------:R-:W-:-:S04]  /*6a730*/  IMAD.WIDE.U32 R58, P3, R40, -0x39c4fa40, R60 ;  /* 0xc63b05c0283a7825 */ /* 0x000fc8000786003c */
[----:B------:R-:W-:-:S04]  /*6a740*/  IMAD.WIDE.U32 R64, R40, 0x6ca1493b, RZ ;  /* 0x6ca1493b28407825 */ /* 0x000fc800078e00ff */
[----:B------:R-:W-:-:S04]  /*6a750*/  IMAD.WIDE.U32 R76, R38, 0x6ca1493b, R72 ;  /* 0x6ca1493b264c7825 */ /* 0x000fc800078e0048 */
[----:B------:R-:W-:Y:S01]  /*6a760*/  IMAD.X R73, RZ, RZ, RZ, P3 ;  /* 0x000000ffff497224 */ /* 0x000fe200018e06ff */
[----:B------:R-:W-:Y:S01]  /*6a770*/  IADD3 R45, P3, PT, R58, R65, RZ ;  /* 0x000000413a2d7210 */ /* 0x000fe20007f7e0ff */
[----:B------:R-:W-:Y:S01]  /*6a780*/  IMAD.WIDE.U32 R60, R67, 0x17c510ea, RZ ;  /* 0x17c510ea433c7825 */ /* 0x000fe200078e00ff */
[----:B------:R-:W-:-:S03]  /*6a790*/  IADD3.X R76, P0, PT, R41, R76, RZ, P0, !PT ;  /* 0x0000004c294c7210 */ /* 0x000fc6000071e4ff */
[----:B------:R-:W-:Y:S02]  /*6a7a0*/  IMAD.MOV.U32 R72, RZ, RZ, R59 ;  /* 0x000000ffff487224 */ /* 0x000fe400078e003b */
[----:B------:R-:W-:Y:S02]  /*6a7b0*/  IMAD.IADD R53, R77, 0x1, R56 ;  /* 0x000000014d357824 */ /* 0x000fe400078e0238 */
[----:B------:R-:W-:-:S03]  /*6a7c0*/  IMAD.WIDE.U32.X R72, R67, -0x39c4fa40, R72, P3 ;  /* 0xc63b05c043487825 */ /* 0x000fc600018e0448 */
[----:B------:R-:W-:Y:S01]  /*6a7d0*/  IADD3.X R77, P0, PT, R48, R53, RZ, P0, !PT ;  /* 0x00000035304d7210 */ /* 0x000fe2000071e4ff */
        /* <DEDUP_REMOVED lines=8> */
[----:B------:R-:W-:Y:S01]  /*6a860*/  IMAD.WIDE.U32 R82, R46, 0x1, RZ ;  /* 0x000000012e527825 */ /* 0x000fe200078e00ff */
[----:B------:R-:W-:-:S03]  /*6a870*/  IADD3.X R47, P2, PT, RZ, RZ, RZ, P2, !PT ;  /* 0x000000ffff2f7210 */ /* 0x000fc6000175e4ff */
[----:B------:R-:W-:Y:S01]  /*6a880*/  IMAD.WIDE.U32.X R66, R67, 0x1ae3a46, R80, P3 ;  /* 0x01ae3a4643427825 */ /* 0x000fe200018e0450 */
[----:B------:R-:W-:Y:S02]  /*6a890*/  IADD3.X R53, P3, PT, RZ, RZ, RZ, P0, !PT ;  /* 0x000000ffff357210 */ /* 0x000fe4000077e4ff */
[----:B------:R-:W-:Y:S01]  /*6a8a0*/  IADD3 RZ, P0, PT, R78, R42, RZ ;  /* 0x0000002a4eff7210 */ /* 0x000fe20007f1e0ff */
[----:B------:R-:W-:-:S03]  /*6a8b0*/  IMAD.WIDE.U32 R80, R41, 0x1, RZ ;  /* 0x0000000129507825 */ /* 0x000fc600078e00ff */
[----:B------:R-:W-:Y:S01]  /*6a8c0*/  IADD3.X RZ, P0, PT, R79, R43, RZ, P0, !PT ;  /* 0x0000002b4fff7210 */ /* 0x000fe2000071e4ff */
[----:B------:R-:W-:Y:S02]  /*6a8d0*/  IMAD.X R57, RZ, RZ, RZ, P3 ;  /* 0x000000ffff397224 */ /* 0x000fe400018e06ff */
[----:B------:R-:W-:Y:S01]  /*6a8e0*/  IMAD.WIDE.U32 R80, P3, R46, -0x7af74000, R80 ;  /* 0x8508c0002e507825 */ /* 0x000fe20007860050 */
[----:B------:R-:W-:-:S03]  /*6a8f0*/  IADD3.X R48, P0, PT, R47, R88, RZ, P0, !PT ;  /* 0x000000582f307210 */ /* 0x000fc6000071e4ff */
        /* <DEDUP_REMOVED lines=19> */
[----:B------:R-:W-:Y:S01]  /*6aa30*/  IADD3.X R44, P2, PT, RZ, R43, RZ, P2, !PT ;  /* 0x0000002bff2c7210 */ /* 0x000fe2000175e4ff */
[----:B------:R-:W-:Y:S01]  /*6aa40*/  IMAD.WIDE.U32 R68, R46, 0x30000000, RZ ;  /* 0x300000002e447825 */ /* 0x000fe200078e00ff */
[----:B------:R-:W-:-:S02]  /*6aa50*/  IADD3.X R70, P3, PT, R57, R71, RZ, P3, !PT ;  /* 0x0000004739467210 */ /* 0x000fc40001f7e4ff */
[----:B------:R-:W-:Y:S01]  /*6aa60*/  IADD3.X R74, PT, PT, RZ, RZ, RZ, P5, P1 ;  /* 0x000000ffff4a7210 */ /* 0x000fe20002fe24ff */
[----:B------:R-:W-:Y:S01]  /*6aa70*/  IMAD.WIDE.U32 R42, P1, R46, 0x170b5d44, R54 ;  /* 0x170b5d442e2a7825 */ /* 0x000fe20007820036 */
[----:B------:R-:W-:Y:S02]  /*6aa80*/  IADD3.X R38, P2, PT, R47, R62, RZ, P2, !PT ;  /* 0x0000003e2f267210 */ /* 0x000fe4000175e4ff */
[----:B------:R-:W-:Y:S01]  /*6aa90*/  IADD3.X R54, P3, PT, R53, R78, RZ, P3, !PT ;  /* 0x0000004e35367210 */ /* 0x000fe20001f7e4ff */
[----:B------:R-:W-:Y:S01]  /*6aaa0*/  IMAD.MOV.U32 R62, RZ, RZ, R43 ;  /* 0x000000ffff3e7224 */ /* 0x000fe200078e002b */
[----:B------:R-:W-:Y:S01]  /*6aab0*/  IADD3.X R48, P0, PT, R48, R63, RZ, P0, !PT ;  /* 0x0000003f30307210 */ /* 0x000fe2000071e4ff */
[----:B------:R-:W-:Y:S01]  /*6aac0*/  IMAD.X R63, RZ, RZ, RZ, P1 ;  /* 0x000000ffff3f7224 */ /* 0x000fe200008e06ff */
[----:B------:R-:W-:Y:S02]  /*6aad0*/  IADD3.X R47, P4, PT, R39, R94, RZ, P4, !PT ;  /* 0x0000005e272f7210 */ /* 0x000fe4000279e4ff */
[----:B------:R-:W-:-:S02]  /*6aae0*/  IADD3 R53, P5, PT, R42, R69, RZ ;  /* 0x000000452a357210 */ /* 0x000fc40007fbe0ff */
[----:B------:R-:W-:Y:S02]  /*6aaf0*/  IADD3 RZ, P1, PT, R38, R68, RZ ;  /* 0x0000004426ff7210 */ /* 0x000fe40007f3e0ff */
[----:B------:R-:W-:Y:S01]  /*6ab00*/  IADD3.X R39, P2, PT, R44, R59, RZ, P2, !PT ;  /* 0x0000003b2c277210 */ /* 0x000fe2000175e4ff */
[----:B------:R-:W-:Y:S01]  /*6ab10*/  IMAD.WIDE.U32.X R62, R41, 0x170b5d44, R62, P5 ;  /* 0x170b5d44293e7825 */ /* 0x000fe200028e043e */
[----:B------:R-:W-:Y:S02]  /*6ab20*/  IADD3.X R55, P3, PT, R70, R65, RZ, P3, !PT ;  /* 0x0000004146377210 */ /* 0x000fe40001f7e4ff */
[----:B------:R-:W-:Y:S01]  /*6ab30*/  IADD3.X RZ, P1, PT, R39, R53, RZ, P1, !PT ;  /* 0x0000003527ff7210 */ /* 0x000fe20000f3e4ff */
[----:B------:R-:W-:Y:S01]  /*6ab40*/  IMAD.WIDE.U32 R38, R46, 0x30000000, R38 ;  /* 0x300000002e267825 */ /* 0x000fe200078e0026 */
[----:B------:R-:W-:Y:S02]  /*6ab50*/  IADD3.X R53, P3, PT, RZ, RZ, RZ, P3, !PT ;  /* 0x000000ffff357210 */ /* 0x000fe40001f7e4ff */
[----:B------:R-:W-:Y:S01]  /*6ab60*/  IADD3.X R61, P0, PT, R61, R74, RZ, P0, !PT ;  /* 0x0000004a3d3d7210 */ /* 0x000fe2000071e4ff */
[----:B------:R-:W-:Y:S01]  /*6ab70*/  IMAD.MOV.U32 R115, RZ, RZ, R38 ;  /* 0x000000ffff737224 */ /* 0x000fe200078e0026 */
[----:B------:R-:W-:Y:S01]  /*6ab80*/  IADD3.X R43, P5, PT, RZ, RZ, RZ, P2, !PT ;  /* 0x000000ffff2b7210 */ /* 0x000fe200017be4ff */
[----:B------:R-:W-:Y:S01]  /*6ab90*/  IMAD.X R57, RZ, RZ, RZ, P3 ;  /* 0x000000ffff397224 */ /* 0x000fe200018e06ff */
[----:B------:R-:W-:Y:S01]  /*6aba0*/  IADD3 RZ, P3, PT, R54, R64, RZ ;  /* 0x0000004036ff7210 */ /* 0x000fe20007f7e0ff */
[----:B------:R-:W-:Y:S01]  /*6abb0*/  IMAD.WIDE.U32 R64, R41, -0x45f6b800, RZ ;  /* 0xba09480029407825 */ /* 0x000fe200078e00ff */
[----:B------:R-:W-:-:S02]  /*6abc0*/  IADD3.X R59, P2, PT, R48, R47, RZ, P0, !PT ;  /* 0x0000002f303b7210 */ /* 0x000fc4000075e4ff */
[----:B------:R-:W-:Y:S01]  /*6abd0*/  IADD3.X RZ, P3, PT, R55, R45, RZ, P3, !PT ;  /* 0x0000002d37ff7210 */ /* 0x000fe20001f7e4ff */
[----:B------:R-:W-:Y:S01]  /*6abe0*/  IMAD.X R47, RZ, RZ, RZ, P5 ;  /* 0x000000ffff2f7224 */ /* 0x000fe200028e06ff */
[----:B------:R-:W-:Y:S01]  /*6abf0*/  IADD3.X R43, P1, PT, R43, R62, RZ, P1, !PT ;  /* 0x0000003e2b2b7210 */ /* 0x000fe20000f3e4ff */
[----:B------:R-:W-:Y:S01]  /*6ac00*/  IMAD.WIDE.U32 R44, P5, R46, 0x1ef3622f, R64 ;  /* 0x1ef3622f2e2c7825 */ /* 0x000fe200078a0040 */
[----:B------:R-:W-:Y:S02]  /*6ac10*/  IADD3.X R94, P4, PT, R49, R95, RZ, P4, !PT ;  /* 0x0000005f315e7210 */ /* 0x000fe4000279e4ff */
[----:B------:R-:W-:Y:S01]  /*6ac20*/  IADD3.X R62, P3, PT, R53, R72, RZ, P3, !PT ;  /* 0x00000048353e7210 */ /* 0x000fe20001f7e4ff */
[----:B------:R-:W-:Y:S01]  /*6ac30*/  IMAD.WIDE.U32 R48, R40, 0xf5138f, R76 ;  /* 0x00f5138f28307825 */ /* 0x000fe200078e004c */
[----:B------:R-:W-:Y:S02]  /*6ac40*/  IADD3.X R63, P1, PT, R47, R63, RZ, P1, !PT ;  /* 0x0000003f2f3f7210 */ /* 0x000fe40000f3e4ff */
[----:B------:R-:W-:Y:S01]  /*6ac50*/  IADD3.X R72, P3, PT, R57, R73, RZ, P3, !PT ;  /* 0x0000004939487210 */ /* 0x000fe20001f7e4ff */
[----:B------:R-:W-:Y:S01]  /*6ac60*/  IMAD.WIDE.U32 R64, R46, -0x45f6b800, RZ ;  /* 0xba0948002e407825 */ /* 0x000fe200078e00ff */
[----:B------:R-:W-:-:S02]  /*6ac70*/  IADD3.X R48, P1, PT, R43, R48, RZ, P1, !PT ;  /* 0x000000302b307210 */ /* 0x000fc40000f3e4ff */
[----:B------:R-:W-:Y:S01]  /*6ac80*/  MOV R68, R45 ;  /* 0x0000002d00447202 */ /* 0x000fe20000000f00 */
[----:B------:R-:W-:Y:S01]  /*6ac90*/  IMAD.IADD R52, R49, 0x1, R52 ;  /* 0x0000000131347824 */ /* 0x000fe200078e0234 */
[----:B------:R-:W-:Y:S01]  /*6aca0*/  IADD3.X R47, P2, PT, R61, R94, RZ, P2, !PT ;  /* 0x0000005e3d2f7210 */ /* 0x000fe2000175e4ff */
[----:B------:R-:W-:Y:S01]  /*6acb0*/  IMAD.X R69, RZ, RZ, RZ, P5 ;  /* 0x000000ffff457224 */ /* 0x000fe200028e06ff */
[----:B------:R-:W-:Y:S01]  /*6acc0*/  IADD3 R57, P5, PT, R44, R65, RZ ;  /* 0x000000412c397210 */ /* 0x000fe20007fbe0ff */
[----:B------:R-:W-:Y:S01]  /*6acd0*/  IMAD.WIDE.U32 R54, R40, 0x6ca1493b, R54 ;  /* 0x6ca1493b28367825 */ /* 0x000fe200078e0036 */
[----:B------:R-:W-:Y:S02]  /*6ace0*/  IADD3.X R49, P1, PT, R63, R52, RZ, P1, !PT ;  /* 0x000000343f317210 */ /* 0x000fe40000f3e4ff */
        /* <DEDUP_REMOVED lines=9> */
[----:B------:R-:W-:Y:S01]  /*6ad80*/  IMAD.WIDE.U32 R64, R46, 0xf5138f, RZ ;  /* 0x00f5138f2e407825 */ /* 0x000fe200078e00ff */
[----:B------:R-:W-:-:S03]  /*6ad90*/  IADD3.X R43, P5, PT, R43, R68, RZ, P5, !PT ;  /* 0x000000442b2b7210 */ /* 0x000fc60002fbe4ff */
[----:B------:R-:W-:Y:S01]  /*6ada0*/  IMAD.WIDE.U32 R52, P1, R46, 0x1a22d9f3, R52 ;  /* 0x1a22d9f32e347825 */ /* 0x000fe20007820034 */
[----:B------:R-:W-:-:S03]  /*6adb0*/  IADD3.X R68, P5, PT, R45, R69, RZ, P5, !PT ;  /* 0x000000452d447210 */ /* 0x000fc60002fbe4ff */
[----:B------:R-:W-:Y:S01]  /*6adc0*/  IMAD.X R69, RZ, RZ, RZ, P3 ;  /* 0x000000ffff457224 */ /* 0x000fe200018e06ff */
[----:B------:R-:W-:Y:S01]  /*6add0*/  IADD3 R57, P3, PT, R52, R65, RZ ;  /* 0x0000004134397210 */ /* 0x000fe20007f7e0ff */
[----:B------:R-:W-:Y:S01]  /*6ade0*/  IMAD.IADD R45, R55, 0x1, R58 ;  /* 0x00000001372d7824 */ /* 0x000fe200078e023a */
[----:B------:R-:W-:Y:S01]  /*6adf0*/  IADD3.X R54, P5, PT, R43, R54, RZ, P5, !PT ;  /* 0x000000362b367210 */ /* 0x000fe20002fbe4ff */
[----:B------:R-:W-:Y:S01]  /*6ae00*/  IMAD.X R59, RZ, RZ, RZ, P1 ;  /* 0x000000ffff3b7224 */ /* 0x000fe200008e06ff */
[----:B------:R-:W-:Y:S01]  /*6ae10*/  IADD3 RZ, P1, PT, R62, R60, RZ ;  /* 0x0000003c3eff7210 */ /* 0x000fe20007f3e0ff */
[----:B------:R-:W-:Y:S01]  /*6ae20*/  IMAD.MOV.U32 R58, RZ, RZ, R53 ;  /* 0x000000ffff3a7224 */ /* 0x000fe200078e0035 */
[----:B------:R-:W-:Y:S01]  /*6ae30*/  IADD3.X R55, P5, PT, R68, R45, RZ, P5, !PT ;  /* 0x0000002d44377210 */ /* 0x000fe20002fbe4ff */
[----:B------:R-:W-:Y:S01]  /*6ae40*/  IMAD.WIDE.U32 R60, R136, R131, RZ ;  /* 0x00000083883c7225 */ /* 0x000fe200078e00ff */
[----:B------:R-:W-:-:S03]  /*6ae50*/  IADD3.X RZ, P1, PT, R63, R51, RZ, P1, !PT ;  /* 0x000000333fff7210 */ /* 0x000fc60000f3e4ff */
[----:B------:R-:W-:Y:S01]  /*6ae60*/  IMAD.WIDE.U32.X R58, R41, 0x1a22d9f3, R58, P3 ;  /* 0x1a22d9f3293a7825 */ /* 0x000fe200018e043a */
[----:B------:R-:W-:Y:S02]  /*6ae70*/  IADD3 RZ, P3, PT, R54, R64, RZ ;  /* 0x0000004036ff7210 */ /* 0x000fe40007f7e0ff */
[----:B------:R-:W-:Y:S01]  /*6ae80*/  IADD3.X R45, P1, PT, R47, R66, RZ, P1, !PT ;  /* 0x000000422f2d7210 */ /* 0x000fe20000f3e4ff */
[----:B------:R-:W-:Y:S01]  /*6ae90*/  IMAD.WIDE.U32 R64, R41, 0x6ca1493b, RZ ;  /* 0x6ca1493b29407825 */ /* 0x000fe200078e00ff */
[----:B------:R-:W-:Y:S02]  /*6aea0*/  IADD3.X RZ, P3, PT, R55, R57, RZ, P3, !PT ;  /* 0x0000003937ff7210 */ /* 0x000fe40001f7e4ff */
[----:B------:R-:W-:Y:S01]  /*6aeb0*/  IADD3.X R57, P5, PT, RZ, RZ, RZ, P5, !PT ;  /* 0x000000ffff397210 */ /* 0x000fe20002fbe4ff */
[----:B------:R-:W-:Y:S01]  /*6aec0*/  IMAD.WIDE.U32 R62, R40, 0x17c510ea, R62 ;  /* 0x17c510ea283e7825 */ /* 0x000fe200078e003e */
[----:B------:R-:W-:Y:S02]  /*6aed0*/  IADD3.X R47, P1, PT, R69, R67, RZ, P1, !PT ;  /* 0x00000043452f7210 */ /* 0x000fe40000f3e4ff */
[----:B------:R-:W-:Y:S01]  /*6aee0*/  IADD3.X R57, P3, PT, R57, R58, RZ, P3, !PT ;  /* 0x0000003a39397210 */ /* 0x000fe20001f7e4ff */
[----:B------:R-:W-:-:S02]  /*6aef0*/  IMAD.X R43, RZ, RZ, RZ, P5 ;  /* 0x000000ffff2b7224 */ /* 0x000fc400028e06ff */
[----:B------:R-:W-:-:S03]  /*6af00*/  IMAD.WIDE.U32 R60, P5, R131, R136, R60 ;  /* 0x00000088833c7225 */ /* 0x000fc600078a003c */
[----:B------:R-:W-:Y:S01]  /*6af10*/  IADD3.X R40, P3, PT, R43, R59, RZ, P3, !PT ;  /* 0x0000003b2b287210 */ /* 0x000fe20001f7e4ff */
[----:B------:R-:W-:Y:S01]  /*6af20*/  IMAD.X R51, RZ, RZ, RZ, P5 ;  /* 0x000000ffff337224 */ /* 0x000fe200028e06ff */
[----:B------:R-:W-:Y:S01]  /*6af30*/  IADD3.X R43, P0, PT, RZ, RZ, RZ, P0, !PT ;  /* 0x000000ffff2b7210 */ /* 0x000fe2000071e4ff */
[----:B------:R-:W-:-:S03]  /*6af40*/  IMAD.WIDE.U32 R58, P5, R46, -0x39c4fa40, R64 ;  /* 0xc63b05c02e3a7825 */ /* 0x000fc600078a0040 */
[----:B------:R-:W-:Y:S01]  /*6af50*/  IADD3.X R64, P2, PT, RZ, R43, RZ, P2, !PT ;  /* 0x0000002bff407210 */ /* 0x000fe2000175e4ff */
[----:B------:R-:W-:Y:S01]  /*6af60*/  IMAD.IADD R53, R63, 0x1, R56 ;  /* 0x000000013f357824 */ /* 0x000fe200078e0238 */
[----:B------:R-:W-:Y:S01]  /*6af70*/  IADD3.X R56, P3, PT, R57, R62, RZ, P3, !PT ;  /* 0x0000003e39387210 */ /* 0x000fe20001f7e4ff */
[----:B------:R-:W-:Y:S01]  /*6af80*/  IMAD.WIDE.U32 R66, R46, 0x6ca1493b, RZ ;  /* 0x6ca1493b2e427825 */ /* 0x000fe200078e00ff */
[----:B------:R-:W-:Y:S02]  /*6af90*/  IADD3.X R68, PT, PT, RZ, RZ, RZ, P2, P0 ;  /* 0x000000ffff447210 */ /* 0x000fe400017e04ff */
[----:B------:R-:W-:Y:S01]  /*6afa0*/  IADD3.X R57, P3, PT, R40, R53, RZ, P3, !PT ;  /* 0x0000003528397210 */ /* 0x000fe20001f7e4ff */
[----:B------:R-:W-:Y:S01]  /*6afb0*/  IMAD.WIDE.U32 R62, R131, R131, RZ ;  /* 0x00000083833e7225 */ /* 0x000fe200078e00ff */
[----:B------:R-:W-:Y:S02]  /*6afc0*/  IADD3 R67, P2, PT, R58, R67, RZ ;  /* 0x000000433a437210 */ /* 0x000fe40007f5e0ff */
[----:B------:R-:W-:Y:S01]  /*6afd0*/  SHF.L.W.U32.HI R43, R50, 0x1, R31 ;  /* 0x00000001322b7819 */ /* 0x000fe20000010e1f */
[----:B------:R-:W-:Y:S01]  /*6afe0*/  IMAD.X R65, RZ, RZ, RZ, P5 ;  /* 0x000000ffff417224 */ /* 0x000fe200028e06ff */
[----:B------:R-:W-:Y:S01]  /*6aff0*/  IADD3.X R40, P1, PT, R45, R64, RZ, P1, !PT ;  /* 0x000000402d287210 */ /* 0x000fe20000f3e4ff */
[----:B------:R-:W-:Y:S01]  /*6b000*/  IMAD.MOV.U32 R64, RZ, RZ, R59 ;  /* 0x000000ffff407224 */ /* 0x000fe200078e003b */
[----:B------:R-:W-:Y:S01]  /*6b010*/  IADD3 RZ, P0, PT, R56, R66, RZ ;  /* 0x0000004238ff7210 */ /* 0x000fe20007f1e0ff */
[----:B------:R-:W-:Y:S01]  /*6b020*/  IMAD.MOV.U32 R50, RZ, RZ, R61 ;  /* 0x000000ffff327224 */ /* 0x000fe200078e003d */
[----:B------:R-:W-:Y:S01]  /*6b030*/  IADD3 R66, P5, PT, R63, R60, RZ ;  /* 0x0000003c3f427210 */ /* 0x000fe20007fbe0ff */
[----:B------:R-:W-:Y:S01]  /*6b040*/  IMAD.WIDE.U32 R48, R46, -0x45f6b800, R48 ;  /* 0xba0948002e307825 */ /* 0x000fe200078e0030 */
[----:B------:R-:W-:-:S02]  /*6b050*/  IADD3.X R53, P4, PT, R43, R62, RZ, P4, !PT ;  /* 0x0000003e2b357210 */ /* 0x000fc4000279e4ff */
[----:B------:R-:W-:Y:S01]  /*6b060*/  IADD3.X RZ, P0, PT, R57, R67, RZ, P0, !PT ;  /* 0x0000004339ff7210 */ /* 0x000fe2000071e4ff */
[----:B------:R-:W-:Y:S01]  /*6b070*/  IMAD.WIDE.U32.X R62, R41, -0x39c4fa40, R64, P2 ;  /* 0xc63b05c0293e7825 */ /* 0x000fe200010e0440 */
[----:B------:R-:W-:Y:S02]  /*6b080*/  IADD3.X R43, P3, PT, RZ, RZ, RZ, P3, !PT ;  /* 0x000000ffff2b7210 */ /* 0x000fe40001f7e4ff */
[----:B------:R-:W-:Y:S01]  /*6b090*/  SHF.L.W.U32.HI R31, R31, 0x1, R84 ;  /* 0x000000011f1f7819 */ /* 0x000fe20000010e54 */
        /* <DEDUP_REMOVED lines=11> */
[----:B------:R-:W-:Y:S01]  /*6b150*/  IMAD.WIDE.U32.X R50, R136, R136, R50, P5 ;  /* 0x0000008888327225 */ /* 0x000fe200028e0432 */
[----:B------:R-:W-:Y:S02]  /*6b160*/  IADD3 R31, P5, PT, R60, R65, RZ ;  /* 0x000000413c1f7210 */ /* 0x000fe40007fbe0ff */
[----:B------:R-:W-:Y:S01]  /*6b170*/  MOV R66, R61 ;  /* 0x0000003d00427202 */ /* 0x000fe20000000f00 */
[----:B------:R-:W-:Y:S01]  /*6b180*/  IMAD.X R67, RZ, RZ, RZ, P3 ;  /* 0x000000ffff437224 */ /* 0x000fe200018e06ff */
[----:B------:R-:W-:Y:S01]  /*6b190*/  IADD3 RZ, P3, PT, R62, R64, RZ ;  /* 0x000000403eff7210 */ /* 0x000fe20007f7e0ff */
[----:B------:R-:W-:Y:S01]  /*6b1a0*/  IMAD.IADD R64, R39, 0x1, R42 ;  /* 0x0000000127407824 */ /* 0x000fe200078e022a */
[----:B------:R-:W-:Y:S01]  /*6b1b0*/  IADD3.X R63, P0, PT, R63, R40, RZ, P0, !PT ;  /* 0x000000283f3f7210 */ /* 0x000fe2000071e4ff */
[----:B------:R-:W-:Y:S01]  /*6b1c0*/  IMAD.WIDE.U32.X R40, R41, 0x1ae3a46, R66, P5 ;  /* 0x01ae3a4629287825 */ /* 0x000fe200028e0442 */
[----:B------:R-:W-:-:S02]  /*6b1d0*/  IADD3.X R66, P1, PT, RZ, RZ, RZ, P1, !PT ;  /* 0x000000ffff427210 */ /* 0x000fc40000f3e4ff */
[----:B------:R-:W-:Y:S01]  /*6b1e0*/  IADD3.X RZ, P3, PT, R63, R31, RZ, P3, !PT ;  /* 0x0000001f3fff7210 */ /* 0x000fe20001f7e4ff */
[----:B------:R-:W-:Y:S01]  /*6b1f0*/  IMAD.WIDE.U32 R54, R46, 0xf5138f, R54 ;  /* 0x00f5138f2e367825 */ /* 0x000fe200078e0036 */
[----:B------:R-:W-:Y:S02]  /*6b200*/  IADD3.X R31, P0, PT, RZ, RZ, RZ, P0, !PT ;  /* 0x000000ffff1f7210 */ /* 0x000fe4000071e4ff */
[----:B------:R-:W-:Y:S01]  /*6b210*/  LEA.HI.X R84, P4, R84, R50, RZ, 0x1, P4 ;  /* 0x0000003254547211 */ /* 0x000fe20002090cff */
[----:B------:R-:W-:Y:S01]  /*6b220*/  IMAD.X R39, RZ, RZ, RZ, P1 ;  /* 0x000000ffff277224 */ /* 0x000fe200008e06ff */
[----:B------:R-:W-:Y:S01]  /*6b230*/  IADD3.X R31, P3, PT, R31, R40, RZ, P3, !PT ;  /* 0x000000281f1f7210 */ /* 0x000fe20001f7e4ff */
[----:B------:R-:W-:Y:S02]  /*6b240*/  IMAD.X R40, RZ, RZ, RZ, P0 ;  /* 0x000000ffff287224 */ /* 0x000fe400000e06ff */
[----:B------:R-:W-:-:S03]  /*6b250*/  IMAD.WIDE.U32 R56, R46, 0x6ca1493b, R56 ;  /* 0x6ca1493b2e387825 */ /* 0x000fc600078e0038 */
[----:B------:R-:W-:Y:S01]  /*6b260*/  IADD3.X R40, P0, PT, R40, R41, RZ, P3, !PT ;  /* 0x0000002928287210 */ /* 0x000fe20001f1e4ff */
[----:B------:R-:W-:-:S03]  /*6b270*/  IMAD.WIDE.U32 R46, R46, 0x17c510ea, R62 ;  /* 0x17c510ea2e2e7825 */ /* 0x000fc600078e003e */
[----:B------:R-:W-:Y:S01]  /*6b280*/  IADD3.X R31, P2, P0, R31, RZ, R66, P0, P2 ;  /* 0x000000ff1f1f7210 */ /* 0x000fe20000044442 */
[----:B------:R-:W-:Y:S02]  /*6b290*/  IMAD.IADD R58, R57, 0x1, R58 ;  /* 0x00000001393a7824 */ /* 0x000fe400078e023a */
[----:B------:R-:W-:Y:S01]  /*6b2a0*/  IMAD.IADD R44, R49, 0x1, R44 ;  /* 0x00000001312c7824 */ /* 0x000fe200078e022c */
[----:B------:R-:W-:Y:S01]  /*6b2b0*/  IADD3.X R39, PT, PT, R40, RZ, R39, P2, P0 ;  /* 0x000000ff28277210 */ /* 0x000fe200017e0427 */
[----:B------:R-:W-:Y:S01]  /*6b2c0*/  IMAD.IADD R52, R55, 0x1, R52 ;  /* 0x0000000137347824 */ /* 0x000fe200078e0234 */
[----:B------:R-:W-:Y:S01]  /*6b2d0*/  IADD3 R84, P0, PT, R31, R84, RZ ;  /* 0x000000541f547210 */ /* 0x000fe20007f1e0ff */
[----:B------:R-:W-:Y:S01]  /*6b2e0*/  IMAD.IADD R60, R47, 0x1, R60 ;  /* 0x000000012f3c7824 */ /* 0x000fe200078e023c */
        /* <DEDUP_REMOVED lines=79> */
.L_x_206:
[----:B------:R-:W-:Y:S05]  /*6b7e0*/  BSYNC.RELIABLE B4 ;  /* 0x0000000000047941 */ /* 0x000fea0003800100 */
.L_x_205:
        /* <DEDUP_REMOVED lines=12> */
.L_x_204:
[----:B------:R-:W-:Y:S05]  /*6b8b0*/  BSYNC.RECONVERGENT B3 ;  /* 0x0000000000037941 */ /* 0x000fea0003800200 */
.L_x_203:
        /* <DEDUP_REMOVED lines=37> */
.L_x_210:
[----:B------:R-:W-:Y:S05]  /*6bb10*/  BSYNC.RELIABLE B4 ;  /* 0x0000000000047941 */ /* 0x000fea0003800100 */
.L_x_209:
        /* <DEDUP_REMOVED lines=12> */
.L_x_208:
[----:B------:R-:W-:Y:S05]  /*6bbe0*/  BSYNC.RECONVERGENT B3 ;  /* 0x0000000000037941 */ /* 0x000fea0003800200 */
.L_x_207:
        /* <DEDUP_REMOVED lines=49> */
.L_x_214:
[----:B------:R-:W-:Y:S05]  /*6bf00*/  BSYNC.RELIABLE B4 ;  /* 0x0000000000047941 */ /* 0x000fea0003800100 */
.L_x_213:
        /* <DEDUP_REMOVED lines=12> */
.L_x_212:
[----:B------:R-:W-:Y:S05]  /*6bfd0*/  BSYNC.RECONVERGENT B3 ;  /* 0x0000000000037941 */ /* 0x000fea0003800200 */
.L_x_211:
        /* <DEDUP_REMOVED lines=18> */
[----:B------:R-:W-:Y:S02]  /*6c100*/  IADD3.X R46, P1, PT, R31, R31, RZ, P1, !PT ;  /* 0x0000001f1f2e7210 */ /* 0x000fe40000f3e4ff */
        /* <DEDUP_REMOVED lines=11> */
[----:B------:R-:W-:Y:S02]  /*6c1c0*/  IMAD.MOV.U32 R42, RZ, RZ, R41 ;  /* 0x000000ffff2a7224 */ /* 0x000fe400078e0029 */
[----:B------:R-:W-:-:S02]  /*6c1d0*/  IMAD.MOV.U32 R139, RZ, RZ, R40 ;  /* 0x000000ffff8b7224 */ /* 0x000fc400078e0028 */
        /* <DEDUP_REMOVED lines=71> */
.L_x_218:
[----:B------:R-:W-:Y:S05]  /*6c650*/  BSYNC.RELIABLE B4 ;  /* 0x0000000000047941 */ /* 0x000fea0003800100 */
.L_x_217:
        /* <DEDUP_REMOVED lines=12> */
.L_x_216:
[----:B------:R-:W-:Y:S05]  /*6c720*/  BSYNC.RECONVERGENT B3 ;  /* 0x0000000000037941 */ /* 0x000fea0003800200 */
.L_x_215:
        /* <DEDUP_REMOVED lines=20> */
[----:B------:R-:W-:Y:S01]  /*6c870*/  ISETP.GE.U32.AND P1, PT, R60, 0x17c510ea, PT ;  /* 0x17c510ea3c00780c */ /* 0x000fe20003f26070 */
[----:B------:R-:W-:Y:S02]  /*6c880*/  IMAD.X R61, R26, 0x1, R26, P0 ;  /* 0x000000011a3d7824 */ /* 0x000fe400000e061a */
        /* <DEDUP_REMOVED lines=69> */
.L_x_222:
[----:B------:R-:W-:Y:S05]  /*6cce0*/  BSYNC.RELIABLE B4 ;  /* 0x0000000000047941 */ /* 0x000fea0003800100 */
.L_x_221:
        /* <DEDUP_REMOVED lines=12> */
.L_x_220:
[----:B------:R-:W-:Y:S05]  /*6cdb0*/  BSYNC.RECONVERGENT B3 ;  /* 0x0000000000037941 */ /* 0x000fea0003800200 */
.L_x_219:
        /* <DEDUP_REMOVED lines=15> */
[----:B------:R-:W-:-:S04]  /*6ceb0*/  IADD3.X R51, P0, PT, R28, R51, RZ, P0, !PT ;  /* 0x000000331c337210 */ /* 0x000fc8000071e4ff */
[----:B------:R-:W-:Y:S01]  /*6cec0*/  IADD3.X R48, P0, PT, R27, R48, RZ, P0, !PT ;  /* 0x000000301b307210 */ /* 0x000fe2000071e4ff */
[----:B------:R-:W-:Y:S01]  /*6ced0*/  IMAD.MOV.U32 R74, RZ, RZ, R51 ;  /* 0x000000ffff4a7224 */ /* 0x000fe200078e0033 */
[----:B------:R-:W-:-:S03]  /*6cee0*/  MOV R27, R49 ;  /* 0x00000031001b7202 */ /* 0x000fc60000000f00 */
        /* <DEDUP_REMOVED lines=57> */
[----:B------:R-:W-:Y:S01]  /*6d280*/  IMAD.MOV.U32 R26, RZ, RZ, 0x1ef3622f ;  /* 0x1ef3622fff1a7424 */ /* 0x000fe200078e00ff */
        /* <DEDUP_REMOVED lines=14> */
.L_x_226:
[----:B------:R-:W-:Y:S05]  /*6d370*/  BSYNC.RELIABLE B4 ;  /* 0x0000000000047941 */ /* 0x000fea0003800100 */
.L_x_225:
        /* <DEDUP_REMOVED lines=12> */
.L_x_224:
[----:B------:R-:W-:Y:S05]  /*6d440*/  BSYNC.RECONVERGENT B3 ;  /* 0x0000000000037941 */ /* 0x000fea0003800200 */
.L_x_223:
        /* <DEDUP_REMOVED lines=85> */
[----:B------:R-:W-:Y:S02]  /*6d9a0*/  IADD3.X R40, P1, PT, RZ, R32, RZ, P1, !PT ;  /* 0x00000020ff287210 */ /* 0x000fe40000f3e4ff */
[----:B------:R-:W-:Y:S01]  /*6d9b0*/  IADD3.X R35, P0, PT, RZ, RZ, RZ, P0, !PT ;  /* 0x000000ffff237210 */ /* 0x000fe2000071e4ff */
[----:B------:R-:W-:Y:S01]  /*6d9c0*/  IMAD.X R37, RZ, RZ, RZ, P4 ;  /* 0x000000ffff257224 */ /* 0x000fe200020e06ff */
[----:B------:R-:W-:Y:S01]  /*6d9d0*/  IADD3 R39, P3, PT, R28, R39, RZ ;  /* 0x000000271c277210 */ /* 0x000fe20007f7e0ff */
[----:B------:R-:W-:Y:S01]  /*6d9e0*/  IMAD.MOV.U32 R36, RZ, RZ, R29 ;  /* 0x000000ffff247224 */ /* 0x000fe200078e001d */
[----:B------:R-:W-:Y:S01]  /*6d9f0*/  IADD3 RZ, P2, PT, R52, R38, RZ ;  /* 0x0000002634ff7210 */ /* 0x000fe20007f5e0ff */
[----:B------:R-:W-:-:S03]  /*6da00*/  IMAD.WIDE.U32 R56, R26, R133, RZ ;  /* 0x000000851a387225 */ /* 0x000fc600078e00ff */
        /* <DEDUP_REMOVED lines=27> */
[----:B------:R-:W-:-:S03]  /*6dbc0*/  IADD3 R38, PT, PT, R33, R36, RZ ;  /* 0x0000002421267210 */ /* 0x000fc60007ffe0ff */
[----:B------:R-:W-:Y:S01]  /*6dbd0*/  IMAD.WIDE.U32 R98, P1, R74, R137, R98 ;  /* 0x000000894a627225 */ /* 0x000fe20007820062 */
[----:B------:R-:W-:Y:S02]  /*6dbe0*/  IADD3 RZ, P2, PT, R104, R40, RZ ;  /* 0x0000002868ff7210 */ /* 0x000fe40007f5e0ff */
[----:B------:R-:W-:Y:S01]  /*6dbf0*/  IADD3.X R105, P3, PT, R35, R38, RZ, P3, !PT ;  /* 0x0000002623697210 */ /* 0x000fe20001f7e4ff */
[----:B------:R-:W-:Y:S01]  /*6dc00*/  IMAD.WIDE.U32 R32, R136, R72, RZ ;  /* 0x0000004888207225 */ /* 0x000fe200078e00ff */
[----:B------:R-:W-:Y:S02]  /*6dc10*/  IADD3 R49, P5, PT, R98, R41, RZ ;  /* 0x0000002962317210 */ /* 0x000fe40007fbe0ff */
[----:B------:R-:W-:Y:S01]  /*6dc20*/  IADD3.X R35, P3, PT, RZ, RZ, RZ, P3, !PT ;  /* 0x000000ffff237210 */ /* 0x000fe20001f7e4ff */
[----:B------:R-:W-:Y:S01]  /*6dc30*/  IMAD.X R41, RZ, RZ, RZ, P1 ;  /* 0x000000ffff297224 */ /* 0x000fe200008e06ff */
[----:B------:R-:W-:Y:S01]  /*6dc40*/  IADD3 RZ, P1, PT, R28, R32, RZ ;  /* 0x000000201cff7210 */ /* 0x000fe20007f3e0ff */
[----:B------:R-:W-:Y:S01]  /*6dc50*/  IMAD.MOV.U32 R40, RZ, RZ, R99 ;  /* 0x000000ffff287224 */ /* 0x000fe200078e0063 */
[----:B------:R-:W-:Y:S01]  /*6dc60*/  IADD3.X RZ, P2, PT, R105, R49, RZ, P2, !PT ;  /* 0x0000003169ff7210 */ /* 0x000fe2000175e4ff */
[----:B------:R-:W-:Y:S01]  /*6dc70*/  IMAD.X R39, RZ, RZ, RZ, P4 ;  /* 0x000000ffff277224 */ /* 0x000fe200020e06ff */
[----:B------:R-:W-:Y:S01]  /*6dc80*/  IADD3 R47, P4, PT, R36, R33, RZ ;  /* 0x00000021242f7210 */ /* 0x000fe20007f9e0ff */
[----:B------:R-:W-:-:S03]  /*6dc90*/  IMAD.WIDE.U32.X R32, R74, R26, R40, P5 ;  /* 0x0000001a4a207225 */ /* 0x000fc600028e0428 */
[----:B------:R-:W-:Y:S01]  /*6dca0*/  IADD3.X RZ, P1, PT, R29, R47, RZ, P1, !PT ;  /* 0x0000002f1dff7210 */ /* 0x000fe20000f3e4ff */
[----:B------:R-:W-:Y:S01]  /*6dcb0*/  IMAD.MOV.U32 R38, RZ, RZ, R37 ;  /* 0x000000ffff267224 */ /* 0x000fe200078e0025 */
[----:B------:R-:W-:Y:S01]  /*6dcc0*/  IADD3.X R32, P2, PT, R35, R32, RZ, P2, !PT ;  /* 0x0000002023207210 */ /* 0x000fe2000175e4ff */
[----:B------:R-:W-:Y:S01]  /*6dcd0*/  IMAD.X R35, RZ, RZ, RZ, P3 ;  /* 0x000000ffff237224 */ /* 0x000fe200018e06ff */
[----:B------:R-:W-:Y:S01]  /*6dce0*/  IADD3.X R37, P0, PT, RZ, RZ, RZ, P0, !PT ;  /* 0x000000ffff257210 */ /* 0x000fe2000071e4ff */
[----:B------:R-:W-:-:S03]  /*6dcf0*/  IMAD.WIDE.U32.X R28, R123, R135, R38, P4 ;  /* 0x000000877b1c7225 */ /* 0x000fc600020e0426 */
[----:B------:R-:W-:Y:S01]  /*6dd00*/  IADD3.X R33, P2, PT, R35, R33, RZ, P2, !PT ;  /* 0x0000002123217210 */ /* 0x000fe2000175e4ff */
[----:B------:R-:W-:Y:S01]  /*6dd10*/  IMAD.WIDE.U32 R40, R96, R31, RZ ;  /* 0x0000001f60287225 */ /* 0x000fe200078e00ff */
[----:B------:R-:W-:-:S03]  /*6dd20*/  IADD3.X R37, P1, PT, R37, R28, RZ, P1, !PT ;  /* 0x0000001c25257210 */ /* 0x000fc60000f3e4ff */
[----:B------:R-:W-:Y:S01]  /*6dd30*/  IMAD.WIDE.U32 R46, R31, R31, RZ ;  /* 0x0000001f1f2e7225 */ /* 0x000fe200078e00ff */
[----:B------:R-:W-:Y:S02]  /*6dd40*/  IADD3.X R38, PT, PT, R29, RZ, RZ, P1, P0 ;  /* 0x000000ff1d267210 */ /* 0x000fe40000fe04ff */
[----:B------:R-:W-:Y:S01]  /*6dd50*/  IADD3.X R32, P0, PT, R32, R37, RZ, P2, !PT ;  /* 0x0000002520207210 */ /* 0x000fe2000171e4ff */
[----:B------:R-:W-:-:S03]  /*6dd60*/  IMAD.WIDE.U32 R28, R26, R72, RZ ;  /* 0x000000481a1c7225 */ /* 0x000fc600078e00ff */
[----:B------:R-:W-:Y:S01]  /*6dd70*/  IADD3.X R33, P0, PT, R33, R38, RZ, P0, !PT ;  /* 0x0000002621217210 */ /* 0x000fe2000071e4ff */
[----:B------:R-:W-:-:S04]  /*6dd80*/  IMAD.WIDE.U32 R36, R134, R27, RZ ;  /* 0x0000001b86247225 */ /* 0x000fc800078e00ff */
[----:B------:R-:W-:-:S04]  /*6dd90*/  IMAD.WIDE.U32 R40, P1, R31, R96, R40 ;  /* 0x000000601f287225 */ /* 0x000fc80007820028 */
[----:B------:R-:W-:Y:S01]  /*6dda0*/  IMAD.WIDE.U32 R38, P3, R123, R137, R28 ;  /* 0x000000897b267225 */ /* 0x000fe2000786001c */
[----:B------:R-:W-:-:S03]  /*6ddb0*/  IADD3 R35, P4, PT, R47, R40, RZ ;  /* 0x000000282f237210 */ /* 0x000fc60007f9e0ff */
[----:B------:R-:W-:-:S04]  /*6ddc0*/  IMAD.WIDE.U32 R28, P2, R74, R133, R36 ;  /* 0x000000854a1c7225 */ /* 0x000fc80007840024 */
[----:B------:R-:W-:Y:S01]  /*6ddd0*/  IMAD.WIDE.U32 R84, R46, -0x1, RZ ;  /* 0xffffffff2e547825 */ /* 0x000fe200078e00ff */
[----:B------:R-:W-:-:S03]  /*6dde0*/  IADD3 R51, P5, PT, R28, R55, RZ ;  /* 0x000000371c337210 */ /* 0x000fc60007fbe0ff */
        /* <DEDUP_REMOVED lines=9> */
[----:B------:R-:W-:-:S02]  /*6de80*/  IMAD.IADD R61, R85, 0x1, R61 ;  /* 0x00000001553d7824 */ /* 0x000fc400078e023d */
[----:B------:R-:W-:Y:S01]  /*6de90*/  IMAD.WIDE.U32 R38, R84, 0x1, RZ ;  /* 0x0000000154267825 */ /* 0x000fe200078e00ff */
[----:B------:R-:W-:-:S03]  /*6dea0*/  IADD3.X RZ, P3, PT, R113, R51, RZ, P3, !PT ;  /* 0x0000003371ff7210 */ /* 0x000fc60001f7e4ff */
[----:B------:R-:W-:-:S04]  /*6deb0*/  IMAD.WIDE.U32 R62, R61, 0x1, RZ ;  /* 0x000000013d3e7825 */ /* 0x000fc800078e00ff */
[----:B------:R-:W-:Y:S01]  /*6dec0*/  IMAD.X R47, RZ, RZ, RZ, P1 ;  /* 0x000000ffff2f7224 */ /* 0x000fe200008e06ff */
[----:B------:R-:W-:Y:S01]  /*6ded0*/  IADD3 RZ, P1, PT, R46, R38, RZ ;  /* 0x000000262eff7210 */ /* 0x000fe20007f3e0ff */
[----:B------:R-:W-:Y:S01]  /*6dee0*/  IMAD.WIDE.U32.X R36, R123, R26, R36, P2 ;  /* 0x0000001a7b247225 */ /* 0x000fe200010e0424 */
[----:B------:R-:W-:-:S03]  /*6def0*/  IADD3 RZ, P2, PT, RZ, R46, RZ ;  /* 0x0000002effff7210 */ /* 0x000fc60007f5e0ff */
[----:B------:R-:W-:Y:S01]  /*6df00*/  IMAD.MOV.U32 R54, RZ, RZ, R29 ;  /* 0x000000ffff367224 */ /* 0x000fe200078e001d */
[----:B------:R-:W-:Y:S01]  /*6df10*/  IADD3.X R29, P0, PT, RZ, RZ, RZ, P0, !PT ;  /* 0x000000ffff1d7210 */ /* 0x000fe2000071e4ff */
[----:B------:R-:W-:Y:S01]  /*6df20*/  IMAD.MOV.U32 R46, RZ, RZ, R41 ;  /* 0x000000ffff2e7224 */ /* 0x000fe200078e0029 */
[----:B------:R-:W-:Y:S01]  /*6df30*/  IADD3.X RZ, P2, PT, RZ, R35, RZ, P2, !PT ;  /* 0x00000023ffff7210 */ /* 0x000fe2000175e4ff */
[----:B------:R-:W-:-:S04]  /*6df40*/  IMAD.WIDE.U32.X R54, R74, R134, R54, P5 ;  /* 0x000000864a367225 */ /* 0x000fc800028e0436 */
[----:B------:R-:W-:Y:S01]  /*6df50*/  IMAD.WIDE.U32 R62, P5, R84, -0x7af74000, R62 ;  /* 0x8508c000543e7825 */ /* 0x000fe200078a003e */
[----:B------:R-:W-:-:S03]  /*6df60*/  IADD3.X R51, P3, PT, RZ, R54, RZ, P3, !PT ;  /* 0x00000036ff337210 */ /* 0x000fc60001f7e4ff */
[----:B------:R-:W-:Y:S01]  /*6df70*/  IMAD.WIDE.U32.X R40, R96, R96, R46, P4 ;  /* 0x0000006060287225 */ /* 0x000fe200020e042e */
[----:B------:R-:W-:Y:S02]  /*6df80*/  IADD3 RZ, P4, PT, R32, R48, RZ ;  /* 0x0000003020ff7210 */ /* 0x000fe40007f9e0ff */
[----:B------:R-:W-:Y:S01]  /*6df90*/  IADD3.X R49, PT, PT, RZ, RZ, RZ, P5, !PT ;  /* 0x000000ffff317210 */ /* 0x000fe20002ffe4ff */
[----:B------:R-:W-:Y:S01]  /*6dfa0*/  IMAD.MOV.U32 R48, RZ, RZ, R63 ;  /* 0x000000ffff307224 */ /* 0x000fe200078e003f */
[----:B------:R-:W-:Y:S01]  /*6dfb0*/  IADD3.X RZ, P4, PT, R33, R57, RZ, P4, !PT ;  /* 0x0000003921ff7210 */ /* 0x000fe2000279e4ff */
[----:B------:R-:W-:Y:S01]  /*6dfc0*/  IMAD.WIDE.U32 R32, R134, R72, RZ ;  /* 0x0000004886207225 */ /* 0x000fe200078e00ff */
[----:B------:R-:W-:Y:S02]  /*6dfd0*/  IADD3 R62, P5, PT, R39, R62, RZ ;  /* 0x0000003e273e7210 */ /* 0x000fe40007fbe0ff */
[----:B------:R-:W-:Y:S01]  /*6dfe0*/  IADD3.X R54, P3, PT, RZ, R55, RZ, P3, !PT ;  /* 0x00000037ff367210 */ /* 0x000fe20001f7e4ff */
[----:B------:R-:W-:Y:S01]  /*6dff0*/  IMAD.WIDE.U32 R46, R133, R72, RZ ;  /* 0x00000048852e7225 */ /* 0x000fe200078e00ff */
[----:B------:R-:W-:-:S02]  /*6e000*/  IADD3.X R36, P4, PT, R29, R36, RZ, P4, !PT ;  /* 0x000000241d247210 */ /* 0x000fc4000279e4ff */
[C---:B------:R-:W-:Y:S01]  /*6e010*/  SHF.L.U64.HI R29, R34.reuse, 0x1, R67 ;  /* 0x00000001221d7819 */ /* 0x040fe20000010243 */
[----:B------:R-:W-:Y:S01]  /*6e020*/  IMAD.WIDE.U32.X R38, R61, -0x7af74000, R48, P5 ;  /* 0x8508c0003d267825 */ /* 0x000fe200028e0430 */
[----:B------:R-:W-:Y:S02]  /*6e030*/  LEA.X R49, P2, R34, R40, 0x1, P2 ;  /* 0x0000002822317211 */ /* 0x000fe40001040cff */
[----:B------:R-:W-:Y:S01]  /*6e040*/  IADD3.X R34, P3, PT, R51, R36, RZ, P3, !PT ;  /* 0x0000002433227210 */ /* 0x000fe20001f7e4ff */
[----:B------:R-:W-:Y:S01]  /*6e050*/  IMAD.WIDE.U32 R32, P5, R123, R133, R32 ;  /* 0x000000857b207225 */ /* 0x000fe200078a0020 */
[----:B------:R-:W-:Y:S02]  /*6e060*/  IADD3.X R37, PT, PT, R37, RZ, RZ, P4, P0 ;  /* 0x000000ff25257210 */ /* 0x000fe400027e04ff */
[----:B------:R-:W-:Y:S01]  /*6e070*/  IADD3.X RZ, P1, PT, R35, R62, RZ, P1, !PT ;  /* 0x0000003e23ff7210 */ /* 0x000fe20000f3e4ff */
[----:B------:R-:W-:Y:S01]  /*6e080*/  IMAD.MOV.U32 R36, RZ, RZ, R33 ;  /* 0x000000ffff247224 */ /* 0x000fe200078e0021 */
[----:B------:R-:W-:Y:S01]  /*6e090*/  IADD3 R47, P4, PT, R32, R47, RZ ;  /* 0x0000002f202f7210 */ /* 0x000fe20007f9e0ff */
[----:B------:R-:W-:Y:S01]  /*6e0a0*/  IMAD.WIDE.U32 R62, R135, R136, RZ ;  /* 0x00000088873e7225 */ /* 0x000fe200078e00ff */
[----:B------:R-:W-:-:S02]  /*6e0b0*/  IADD3.X R35, P3, PT, R54, R37, RZ, P3, !PT ;  /* 0x0000002536237210 */ /* 0x000fc40001f7e4ff */
[----:B------:R-:W-:Y:S01]  /*6e0c0*/  IADD3.X R40, P1, PT, RZ, R38, RZ, P1, !PT ;  /* 0x00000026ff287210 */ /* 0x000fe20000f3e4ff */
[----:B------:R-:W-:Y:S01]  /*6e0d0*/  IMAD.X R37, RZ, RZ, RZ, P5 ;  /* 0x000000ffff257224 */ /* 0x000fe200028e06ff */
[----:B------:R-:W-:Y:S01]  /*6e0e0*/  IADD3 RZ, P0, PT, R34, R46, RZ ;  /* 0x0000002e22ff7210 */ /* 0x000fe20007f1e0ff */
[----:B------:R-:W-:Y:S01]  /*6e0f0*/  IMAD.WIDE.U32 R54, R61, 0x30000000, RZ ;  /* 0x300000003d367825 */ /* 0x000fe200078e00ff */
[----:B------:R-:W-:Y:S02]  /*6e100*/  IADD3.X R48, P2, PT, R29, R41, RZ, P2, !PT ;  /* 0x000000291d307210 */ /* 0x000fe4000175e4ff */
[----:B------:R-:W-:Y:S01]  /*6e110*/  IADD3.X R29, P5, PT, RZ, R39, RZ, P1, !PT ;  /* 0x00000027ff1d7210 */ /* 0x000fe20000fbe4ff */
[----:B------:R-:W-:Y:S01]  /*6e120*/  IMAD.WIDE.U32.X R36, R123, R134, R36, P4 ;  /* 0x000000867b247225 */ /* 0x000fe200020e0424 */
[----:B------:R-:W-:Y:S02]  /*6e130*/  IADD3.X RZ, P1, PT, R35, R47, RZ, P0, !PT ;  /* 0x0000002f23ff7210 */ /* 0x000fe4000073e4ff */
[----:B------:R-:W-:Y:S01]  /*6e140*/  IADD3.X R33, P3, PT, RZ, RZ, RZ, P3, !PT ;  /* 0x000000ffff217210 */ /* 0x000fe20001f7e4ff */
[----:B------:R-:W-:Y:S01]  /*6e150*/  IMAD.WIDE.U32 R38, R26, R137, RZ ;  /* 0x000000891a267225 */ /* 0x000fe200078e00ff */
[----:B------:R-:W-:-:S02]  /*6e160*/  IADD3.X R40, P0, PT, R40, R49, RZ, P5, !PT ;  /* 0x0000003128287210 */ /* 0x000fc40002f1e4ff */
[----:B------:R-:W-:Y:S01]  /*6e170*/  IADD3.X R36, P5, PT, R33, R36, RZ, P1, !PT ;  /* 0x0000002421247210 */ /* 0x000fe20000fbe4ff */
[C---:B------:R-:W-:Y:S01]  /*6e180*/  IMAD.WIDE.U32 R64, R84.reuse, 0x30000000, RZ ;  /* 0x3000000054407825 */ /* 0x040fe200078e00ff */
[----:B------:R-:W-:Y:S02]  /*6e190*/  IADD3.X R41, P0, PT, R29, R48, RZ, P0, !PT ;  /* 0x000000301d297210 */ /* 0x000fe4000071e4ff */
[----:B------:R-:W-:Y:S01]  /*6e1a0*/  IADD3.X R37, PT, PT, R37, RZ, RZ, P5, P3 ;  /* 0x000000ff25257210 */ /* 0x000fe20002fe64ff */
[----:B------:R-:W-:Y:S01]  /*6e1b0*/  IMAD.WIDE.U32 R54, P1, R84, 0x170b5d44, R54 ;  /* 0x170b5d4454367825 */ /* 0x000fe20007820036 */
[----:B------:R-:W-:Y:S02]  /*6e1c0*/  SHF.L.W.U32.HI R29, R67, 0x1, R76 ;  /* 0x00000001431d7819 */ /* 0x000fe40000010e4c */
[----:B------:R-:W-:Y:S01]  /*6e1d0*/  SHF.L.W.U32.HI R76, R76, 0x1, R73 ;  /* 0x000000014c4c7819 */ /* 0x000fe20000010e49 */
[----:B------:R-:W-:Y:S01]  /*6e1e0*/  IMAD.WIDE.U32 R62, P4, R136, R135, R62 ;  /* 0x00000087883e7225 */ /* 0x000fe2000788003e */
[----:B------:R-:W-:-:S03]  /*6e1f0*/  IADD3 R33, P5, PT, R54, R65, RZ ;  /* 0x0000004136217210 */ /* 0x000fc60007fbe0ff */
[----:B------:R-:W-:-:S04]  /*6e200*/  IMAD.WIDE.U32 R46, R136, R136, RZ ;  /* 0x00000088882e7225 */ /* 0x000fc800078e00ff */
[----:B------:R-:W-:-:S04]  /*6e210*/  IMAD.WIDE.U32 R38, P3, R137, R26, R38 ;  /* 0x0000001a89267225 */ /* 0x000fc80007860026 */
[----:B------:R-:W-:Y:S01]  /*6e220*/  IMAD.X R65, RZ, RZ, RZ, P3 ;  /* 0x000000ffff417224 */ /* 0x000fe200018e06ff */
[----:B------:R-:W-:Y:S01]  /*6e230*/  IADD3 R51, P3, PT, R47, R62, RZ ;  /* 0x0000003e2f337210 */ /* 0x000fe20007f7e0ff */
[----:B------:R-:W-:Y:S01]  /*6e240*/  IMAD.X R49, RZ, RZ, RZ, P4 ;  /* 0x000000ffff317224 */ /* 0x000fe200020e06ff */
[----:B------:R-:W-:Y:S01]  /*6e250*/  IADD3 RZ, P4, PT, R40, R64, RZ ;  /* 0x0000004028ff7210 */ /* 0x000fe20007f9e0ff */
[----:B------:R-:W-:Y:S02]  /*6e260*/  IMAD.MOV.U32 R48, RZ, RZ, R63 ;  /* 0x000000ffff307224 */ /* 0x000fe400078e003f */
[----:B------:R-:W-:Y:S01]  /*6e270*/  IMAD.WIDE.U32 R86, R137, R137, RZ ;  /* 0x0000008989567225 */ /* 0x000fe200078e00ff */
[----:B------:R-:W-:Y:S02]  /*6e280*/  IADD3.X RZ, P4, PT, R41, R33, RZ, P4, !PT ;  /* 0x0000002129ff7210 */ /* 0x000fe4000279e4ff */
[----:B------:R-:W-:Y:S01]  /*6e290*/  IADD3.X R33, P0, PT, RZ, RZ, RZ, P0, !PT ;  /* 0x000000ffff217210 */ /* 0x000fe2000071e4ff */
[----:B------:R-:W-:Y:S01]  /*6e2a0*/  IMAD.X R69, RZ, RZ, RZ, P1 ;  /* 0x000000ffff457224 */ /* 0x000fe200008e06ff */
[----:B------:R-:W-:Y:S01]  /*6e2b0*/  IADD3 R57, P1, PT, R87, R38, RZ ;  /* 0x0000002657397210 */ /* 0x000fe20007f3e0ff */
[----:B------:R-:W-:-:S04]  /*6e2c0*/  IMAD.WIDE.U32 R62, R74, R72, RZ ;  /* 0x000000484a3e7225 */ /* 0x000fc800078e00ff */
[----:B------:R-:W-:Y:S02]  /*6e2d0*/  IMAD.MOV.U32 R68, RZ, RZ, R55 ;  /* 0x000000ffff447224 */ /* 0x000fe400078e0037 */
[----:B------:R-:W-:Y:S02]  /*6e2e0*/  IMAD.MOV.U32 R64, RZ, RZ, R39 ;  /* 0x000000ffff407224 */ /* 0x000fe400078e0027 */
[----:B------:R-:W-:-:S04]  /*6e2f0*/  IMAD.WIDE.U32.X R68, R61, 0x170b5d44, R68, P5 ;  /* 0x170b5d443d447825 */ /* 0x000fc800028e0444 */
[----:B------:R-:W-:Y:S01]  /*6e300*/  IMAD.WIDE.U32 R38, P5, R123, R27, R62 ;  /* 0x0000001b7b267225 */ /* 0x000fe200078a003e */
[----:B------:R-:W-:-:S03]  /*6e310*/  IADD3.X R80, P4, PT, R33, R68, RZ, P4, !PT ;  /* 0x0000004421507210 */ /* 0x000fc6000279e4ff */
[----:B------:R-:W-:-:S04]  /*6e320*/  IMAD.WIDE.U32 R62, R27, R72, RZ ;  /* 0x000000481b3e7225 */ /* 0x000fc800078e00ff */
[----:B------:R-:W-:Y:S01]  /*6e330*/  IMAD.X R68, RZ, RZ, RZ, P0 ;  /* 0x000000ffff447224 */ /* 0x000fe200000e06ff */
[----:B------:R-:W-:Y:S01]  /*6e340*/  IADD3.X R29, P0, PT, R29, R46, RZ, P2, !PT ;  /* 0x0000002e1d1d7210 */ /* 0x000fe2000171e4ff */
[----:B------:R-:W-:Y:S01]  /*6e350*/  IMAD.X R47, RZ, RZ, RZ, P5 ;  /* 0x000000ffff2f7224 */ /* 0x000fe200028e06ff */
[----:B------:R-:W-:Y:S01]  /*6e360*/  IADD3 R55, P5, PT, R38, R63, RZ ;  /* 0x0000003f26377210 */ /* 0x000fe20007fbe0ff */
[----:B------:R-:W-:Y:S01]  /*6e370*/  IMAD.WIDE.U32 R66, R134, R133, RZ ;  /* 0x0000008586427225 */ /* 0x000fe200078e00ff */
[----:B------:R-:W-:Y:S02]  /*6e380*/  IADD3.X R68, P4, PT, R68, R69, RZ, P4, !PT ;  /* 0x0000004544447210 */ /* 0x000fe4000279e4ff */
[----:B------:R-:W-:Y:S01]  /*6e390*/  IADD3.X R33, P0, PT, R76, R51, RZ, P0, !PT ;  /* 0x000000334c217210 */ /* 0x000fe2000071e4ff */
[----:B------:R-:W-:Y:S01]  /*6e3a0*/  IMAD.WIDE.U32 R78, R61, -0x45f6b800, RZ ;  /* 0xba0948003d4e7825 */ /* 0x000fe200078e00ff */
[----:B------:R-:W-:-:S03]  /*6e3b0*/  IADD3.X R80, P4, PT, R80, R29, RZ, P4, !PT ;  /* 0x0000001d50507210 */ /* 0x000fc6000279e4ff */
[----:B------:R-:W-:Y:S01]  /*6e3c0*/  IMAD.MOV.U32 R46, RZ, RZ, R39 ;  /* 0x000000ffff2e7224 */ /* 0x000fe200078e0027 */
[----:B------:R-:W-:Y:S01]  /*6e3d0*/  IADD3.X R81, P4, PT, R68, R33, RZ, P4, !PT ;  /* 0x0000002144517210 */ /* 0x000fe2000279e4ff */
[----:B------:R-:W-:-:S04]  /*6e3e0*/  IMAD.WIDE.U32 R66, P2, R133, R134, R66 ;  /* 0x0000008685427225 */ /* 0x000fc80007840042 */
[----:B------:R-:W-:-:S04]  /*6e3f0*/  IMAD.WIDE.U32.X R46, R123, R74, R46, P5 ;  /* 0x0000004a7b2e7225 */ /* 0x000fc800028e042e */
[----:B------:R-:W-:-:S04]  /*6e400*/  IMAD.WIDE.U32 R70, R84, -0x45f6b800, RZ ;  /* 0xba09480054467825 */ /* 0x000fc800078e00ff */
[----:B------:R-:W-:-:S04]  /*6e410*/  IMAD.WIDE.U32 R78, P5, R84, 0x1ef3622f, R78 ;  /* 0x1ef3622f544e7825 */ /* 0x000fc800078a004e */
[----:B------:R-:W-:Y:S01]  /*6e420*/  IMAD.WIDE.U32 R58, R137, R136, R58 ;  /* 0x00000088893a7225 */ /* 0x000fe200078e003a */
[----:B------:R-:W-:-:S03]  /*6e430*/  IADD3.X R51, PT, PT, RZ, RZ, RZ, P5, !PT ;  /* 0x000000ffff337210 */ /* 0x000fc60002ffe4ff */
[----:B------:R-:W-:Y:S01]  /*6e440*/  IMAD.X R69, RZ, RZ, RZ, P2 ;  /* 0x000000ffff457224 */ /* 0x000fe200010e06ff */
[----:B------:R-:W-:Y:S01]  /*6e450*/  IADD3 RZ, P2, PT, R80, R70, RZ ;  /* 0x0000004650ff7210 */ /* 0x000fe20007f5e0ff */
[----:B------:R-:W-:Y:S01]  /*6e460*/  IMAD.WIDE.U32.X R48, R135, R135, R48, P3 ;  /* 0x0000008787307225 */ /* 0x000fe200018e0430 */
[----:B------:R-:W-:Y:S02]  /*6e470*/  IADD3 R29, P3, PT, R78, R71, RZ ;  /* 0x000000474e1d7210 */ /* 0x000fe40007f7e0ff */
[----:B------:R-:W-:Y:S01]  /*6e480*/  SHF.L.W.U32.HI R73, R73, 0x1, R58 ;  /* 0x0000000149497819 */ /* 0x000fe20000010e3a */
[----:B------:R-:W-:Y:S01]  /*6e490*/  IMAD.IADD R75, R59, 0x1, R50 ;  /* 0x000000013b4b7824 */ /* 0x000fe200078e0232 */
[----:B------:R-:W-:Y:S01]  /*6e4a0*/  IADD3.X RZ, P2, PT, R81, R29, RZ, P2, !PT ;  /* 0x0000001d51ff7210 */ /* 0x000fe2000175e4ff */
[----:B------:R-:W-:Y:S01]  /*6e4b0*/  IMAD.MOV.U32 R50, RZ, RZ, R79 ;  /* 0x000000ffff327224 */ /* 0x000fe200078e004f */
[----:B------:R-:W-:Y:S01]  /*6e4c0*/  IADD3.X R29, P4, PT, RZ, RZ, RZ, P4, !PT ;  /* 0x000000ffff1d7210 */ /* 0x000fe2000279e4ff */
[----:B------:R-:W-:Y:S01]  /*6e4d0*/  IMAD.WIDE.U32 R82, R74, R27, RZ ;  /* 0x0000001b4a527225 */ /* 0x000fe200078e00ff */
[----:B------:R-:W-:-:S02]  /*6e4e0*/  SHF.L.W.U32.HI R59, R58, 0x1, R75 ;  /* 0x000000013a3b7819 */ /* 0x000fc40000010e4b */
[----:B------:R-:W-:Y:S01]  /*6e4f0*/  IADD3.X R73, P0, PT, R73, R48, RZ, P0, !PT ;  /* 0x0000003049497210 */ /* 0x000fe2000071e4ff */
        /* <DEDUP_REMOVED lines=8> */
[----:B------:R-:W-:Y:S01]  /*6e580*/  IMAD.WIDE.U32 R50, R61, 0xf5138f, RZ ;  /* 0x00f5138f3d327825 */ /* 0x000fe200078e00ff */
[----:B------:R-:W-:-:S02]  /*6e590*/  IADD3.X R118, P3, PT, RZ, R46, RZ, P3, !PT ;  /* 0x0000002eff767210 */ /* 0x000fc40001f7e4ff */
[----:B------:R-:W-:Y:S01]  /*6e5a0*/  IADD3.X R108, P2, PT, R108, R73, RZ, P2, !PT ;  /* 0x000000496c6c7210 */ /* 0x000fe2000175e4ff */
[----:B------:R-:W-:-:S03]  /*6e5b0*/  IMAD.WIDE.U32 R82, P4, R27, R74, R82 ;  /* 0x0000004a1b527225 */ /* 0x000fc60007880052 */
[----:B------:R-:W-:Y:S01]  /*6e5c0*/  IADD3.X R109, P2, PT, R39, R100, RZ, P2, !PT ;  /* 0x00000064276d7210 */ /* 0x000fe2000175e4ff */
[----:B------:R-:W-:Y:S02]  /*6e5d0*/  IMAD.IADD R87, R41, 0x1, R54 ;  /* 0x0000000129577824 */ /* 0x000fe400078e0236 */
[----:B------:R-:W-:-:S04]  /*6e5e0*/  IMAD.WIDE.U32 R76, R61, 0x6ca1493b, RZ ;  /* 0x6ca1493b3d4c7825 */ /* 0x000fc800078e00ff */
[----:B------:R-:W-:Y:S02]  /*6e5f0*/  IMAD.X R41, RZ, RZ, RZ, P4 ;  /* 0x000000ffff297224 */ /* 0x000fe400020e06ff */
[----:B------:R-:W-:-:S04]  /*6e600*/  IMAD.WIDE.U32 R110, R61, 0x17c510ea, RZ ;  /* 0x17c510ea3d6e7825 */ /* 0x000fc800078e00ff */
[----:B------:R-:W-:-:S04]  /*6e610*/  IMAD.WIDE.U32 R50, P4, R84, 0x1a22d9f3, R50 ;  /* 0x1a22d9f354327825 */ /* 0x000fc80007880032 */
[----:B------:R-:W-:Y:S02]  /*6e620*/  IMAD.X R29, RZ, RZ, R47, P3 ;  /* 0x000000ffff1d7224 */ /* 0x000fe400018e062f */
[----:B------:R-:W-:-:S04]  /*6e630*/  IMAD.WIDE.U32 R46, R40, -0x1, RZ ;  /* 0xffffffff282e7825 */ /* 0x000fc800078e00ff */
[----:B------:R-:W-:Y:S02]  /*6e640*/  IMAD R79, R40, -0x7af74001, -R87 ;  /* 0x8508bfff284f7824 */ /* 0x000fe400078e0a57 */
[----:B------:R-:W-:-:S04]  /*6e650*/  IMAD.WIDE.U32 R90, R133, R133, RZ ;  /* 0x00000085855a7225 */ /* 0x000fc800078e00ff */
[----:B------:R-:W-:Y:S01]  /*6e660*/  IMAD.WIDE.U32 R70, R84, 0xf5138f, RZ ;  /* 0x00f5138f54467825 */ /* 0x000fe200078e00ff */
[----:B------:R-:W-:-:S03]  /*6e670*/  IADD3 R97, P5, PT, R91, R66, RZ ;  /* 0x000000425b617210 */ /* 0x000fc60007fbe0ff */
[----:B------:R-:W-:-:S04]  /*6e680*/  IMAD.WIDE.U32 R76, P3, R84, -0x39c4fa40, R76 ;  /* 0xc63b05c0544c7825 */ /* 0x000fc8000786004c */
[----:B------:R-:W-:Y:S02]  /*6e690*/  IMAD.X R59, RZ, RZ, RZ, P4 ;  /* 0x000000ffff3b7224 */ /* 0x000fe400020e06ff */
[----:B------:R-:W-:-:S04]  /*6e6a0*/  IMAD.WIDE.U32 R54, R84, 0x6ca1493b, RZ ;  /* 0x6ca1493b54367825 */ /* 0x000fc800078e00ff */
[----:B------:R-:W-:-:S04]  /*6e6b0*/  IMAD.WIDE.U32 R110, P4, R84, 0x1ae3a46, R110 ;  /* 0x01ae3a46546e7825 */ /* 0x000fc8000788006e */
[----:B------:R-:W-:Y:S01]  /*6e6c0*/  IMAD.IADD R79, R47, 0x1, R79 ;  /* 0x000000012f4f7824 */ /* 0x000fe200078e024f */
[----:B------:R-:W-:Y:S01]  /*6e6d0*/  MOV R94, R111 ;  /* 0x0000006f005e7202 */ /* 0x000fe20000000f00 */
[----:B------:R-:W-:Y:S01]  /*6e6e0*/  IMAD.X R63, RZ, RZ, RZ, P3 ;  /* 0x000000ffff3f7224 */ /* 0x000fe200018e06ff */
[----:B------:R-:W-:Y:S01]  /*6e6f0*/  IADD3 R71, P3, PT, R50, R71, RZ ;  /* 0x0000004732477210 */ /* 0x000fe20007f7e0ff */
[----:B------:R-:W-:Y:S01]  /*6e700*/  IMAD.MOV.U32 R68, RZ, RZ, R67 ;  /* 0x000000ffff447224 */ /* 0x000fe200078e0043 */
[----:B------:R-:W-:Y:S01]  /*6e710*/  IADD3.X R47, P2, PT, RZ, RZ, RZ, P2, !PT ;  /* 0x000000ffff2f7210 */ /* 0x000fe2000175e4ff */
[----:B------:R-:W-:Y:S01]  /*6e720*/  IMAD.X R95, RZ, RZ, RZ, P4 ;  /* 0x000000ffff5f7224 */ /* 0x000fe200020e06ff */
[----:B------:R-:W-:Y:S01]  /*6e730*/  IADD3 R33, P4, PT, R76, R55, RZ ;  /* 0x000000374c217210 */ /* 0x000fe20007f9e0ff */
[----:B------:R-:W-:-:S04]  /*6e740*/  IMAD.WIDE.U32 R92, R84, 0x17c510ea, RZ ;  /* 0x17c510ea545c7825 */ /* 0x000fc800078e00ff */
[----:B------:R-:W-:Y:S02]  /*6e750*/  IMAD.MOV.U32 R58, RZ, RZ, R51 ;  /* 0x000000ffff3a7224 */ /* 0x000fe400078e0033 */
[----:B------:R-:W-:-:S04]  /*6e760*/  IMAD.WIDE.U32 R66, R79, 0x1, RZ ;  /* 0x000000014f427825 */ /* 0x000fc800078e00ff */
[----:B------:R-:W-:Y:S02]  /*6e770*/  IMAD.MOV.U32 R62, RZ, RZ, R77 ;  /* 0x000000ffff3e7224 */ /* 0x000fe400078e004d */
[----:B------:R-:W-:Y:S01]  /*6e780*/  IMAD.WIDE.U32.X R58, R61, 0x1a22d9f3, R58, P3 ;  /* 0x1a22d9f33d3a7825 */ /* 0x000fe200018e043a */
[----:B------:R-:W-:-:S03]  /*6e790*/  IADD3 R85, P3, PT, R110, R93, RZ ;  /* 0x0000005d6e557210 */ /* 0x000fc60007f7e0ff */
[----:B------:R-:W-:-:S04]  /*6e7a0*/  IMAD.WIDE.U32.X R62, R61, -0x39c4fa40, R62, P4 ;  /* 0xc63b05c03d3e7825 */ /* 0x000fc800020e043e */
[----:B------:R-:W-:-:S04]  /*6e7b0*/  IMAD.WIDE.U32 R48, R46, 0x1, RZ ;  /* 0x000000012e307825 */ /* 0x000fc800078e00ff */
[----:B------:R-:W-:-:S04]  /*6e7c0*/  IMAD.WIDE.U32 R66, P4, R46, -0x7af74000, R66 ;  /* 0x8508c0002e427825 */ /* 0x000fc80007880042 */
[----:B------:R-:W-:-:S04]  /*6e7d0*/  IMAD.WIDE.U32 R88, R133, R136, R88 ;  /* 0x0000008885587225 */ /* 0x000fc800078e0058 */
[----:B------:R-:W-:Y:S01]  /*6e7e0*/  IMAD.WIDE.U32.X R94, R61, 0x1ae3a46, R94, P3 ;  /* 0x01ae3a463d5e7825 */ /* 0x000fe200018e045e */
[----:B------:R-:W-:Y:S02]  /*6e7f0*/  IADD3 R66, P3, PT, R49, R66, RZ ;  /* 0x0000004231427210 */ /* 0x000fe40007f7e0ff */
[----:B------:R-:W-:Y:S01]  /*6e800*/  SHF.L.W.U32.HI R75, R75, 0x1, R88 ;  /* 0x000000014b4b7819 */ /* 0x000fe20000010e58 */
[----:B------:R-:W-:Y:S02]  /*6e810*/  IMAD.IADD R39, R89, 0x1, R60 ;  /* 0x0000000159277824 */ /* 0x000fe400078e023c */
[----:B------:R-:W-:Y:S01]  /*6e820*/  IMAD.WIDE.U32.X R64, R26, R26, R64, P1 ;  /* 0x0000001a1a407225 */ /* 0x000fe200008e0440 */
[----:B------:R-:W-:Y:S02]  /*6e830*/  IADD3 RZ, P1, PT, R40, R48, RZ ;  /* 0x0000003028ff7210 */ /* 0x000fe40007f3e0ff */
[----:B------:R-:W-:Y:S01]  /*6e840*/  IADD3.X R75, P0, PT, R75, R86, RZ, P0, !PT ;  /* 0x000000564b4b7210 */ /* 0x000fe2000071e4ff */
[----:B------:R-:W-:Y:S01]  /*6e850*/  IMAD.X R61, RZ, RZ, RZ, P4 ;  /* 0x000000ffff3d7224 */ /* 0x000fe200020e06ff */
[----:B------:R-:W-:Y:S01]  /*6e860*/  SHF.L.W.U32.HI R88, R88, 0x1, R39 ;  /* 0x0000000158587819 */ /* 0x000fe20000010e27 */
[----:B------:R-:W-:-:S02]  /*6e870*/  IMAD.MOV.U32 R60, RZ, RZ, R67 ;  /* 0x000000ffff3c7224 */ /* 0x000fc400078e0043 */
[----:B------:R-:W-:Y:S01]  /*6e880*/  IMAD.X R51, RZ, RZ, RZ, P2 ;  /* 0x000000ffff337224 */ /* 0x000fe200010e06ff */
[----:B------:R-:W-:Y:S01]  /*6e890*/  IADD3.X RZ, P2, PT, R87, R66, RZ, P1, !PT ;  /* 0x0000004257ff7210 */ /* 0x000fe20000f5e4ff */
[----:B------:R-:W-:Y:S01]  /*6e8a0*/  IMAD.WIDE.U32.X R60, R79, -0x7af74000, R60, P3 ;  /* 0x8508c0004f3c7825 */ /* 0x000fe200018e043c */
[----:B------:R-:W-:Y:S02]  /*6e8b0*/  IADD3 RZ, P1, PT, R108, R70, RZ ;  /* 0x000000466cff7210 */ /* 0x000fe40007f3e0ff */
[----:B------:R-:W-:Y:S01]  /*6e8c0*/  IADD3.X R57, P3, PT, R88, R57, RZ, P0, !PT ;  /* 0x0000003958397210 */ /* 0x000fe2000077e4ff */
[----:B------:R-:W-:Y:S01]  /*6e8d0*/  IMAD.MOV.U32 R40, RZ, RZ, R83 ;  /* 0x000000ffff287224 */ /* 0x000fe200078e0053 */
[----:B------:R-:W-:Y:S01]  /*6e8e0*/  IADD3.X R83, P2, PT, RZ, R60, RZ, P2, !PT ;  /* 0x0000003cff537210 */ /* 0x000fe2000175e4ff */
[----:B------:R-:W-:Y:S01]  /*6e8f0*/  IMAD.WIDE.U32 R48, R27, R27, RZ ;  /* 0x0000001b1b307225 */ /* 0x000fe200078e00ff */
[----:B------:R-:W-:Y:S02]  /*6e900*/  IADD3.X RZ, P1, PT, R109, R71, RZ, P1, !PT ;  /* 0x000000476dff7210 */ /* 0x000fe40000f3e4ff */
[----:B------:R-:W-:Y:S01]  /*6e910*/  IADD3.X R60, P2, PT, RZ, R61, RZ, P2, !PT ;  /* 0x0000003dff3c7210 */ /* 0x000fe2000175e4ff */
[----:B------:R-:W-:Y:S01]  /*6e920*/  IMAD.WIDE.U32 R80, R84, -0x45f6b800, R80 ;  /* 0xba09480054507825 */ /* 0x000fe200078e0050 */
[----:B------:R-:W-:-:S02]  /*6e930*/  IADD3.X R86, P0, PT, R47, R58, RZ, P1, !PT ;  /* 0x0000003a2f567210 */ /* 0x000fc40000f1e4ff */
[----:B------:R-:W-:Y:S01]  /*6e940*/  IADD3 R73, P4, PT, R49, R82, RZ ;  /* 0x0000005231497210 */ /* 0x000fe20007f9e0ff */
[----:B------:R-:W-:Y:S01]  /*6e950*/  IMAD.WIDE.U32 R100, R79, 0x30000000, RZ ;  /* 0x300000004f647825 */ /* 0x000fe200078e00ff */
[----:B------:R-:W-:Y:S02]  /*6e960*/  IADD3.X R82, P1, PT, R83, R80, RZ, P2, !PT ;  /* 0x0000005053527210 */ /* 0x000fe4000173e4ff */
[----:B------:R-:W-:Y:S01]  /*6e970*/  IADD3.X R58, P0, PT, R51, R59, RZ, P0, !PT ;  /* 0x0000003b333a7210 */ /* 0x000fe2000071e4ff */
[----:B------:R-:W-:-:S03]  /*6e980*/  IMAD.WIDE.U32 R108, R84, 0xf5138f, R108 ;  /* 0x00f5138f546c7825 */ /* 0x000fc600078e006c */
[----:B------:R-:W-:Y:S01]  /*6e990*/  IADD3.X R86, P0, PT, R86, R75, RZ, P0, !PT ;  /* 0x0000004b56567210 */ /* 0x000fe2000071e4ff */
[----:B------:R-:W-:Y:S02]  /*6e9a0*/  IMAD.IADD R55, R81, 0x1, R78 ;  /* 0x0000000151377824 */ /* 0x000fe400078e024e */
[----:B------:R-:W-:Y:S01]  /*6e9b0*/  IMAD.IADD R49, R109, 0x1, R50 ;  /* 0x000000016d317824 */ /* 0x000fe200078e0232 */
[----:B------:R-:W-:Y:S01]  /*6e9c0*/  IADD3.X R87, P0, PT, R58, R57, RZ, P0, !PT ;  /* 0x000000393a577210 */ /* 0x000fe2000071e4ff */
[----:B------:R-:W-:Y:S01]  /*6e9d0*/  IMAD.WIDE.U32 R100, P2, R46, 0x170b5d44, R100 ;  /* 0x170b5d442e647825 */ /* 0x000fe20007840064 */
[----:B------:R-:W-:Y:S02]  /*6e9e0*/  IADD3.X R83, P1, PT, R60, R55, RZ, P1, !PT ;  /* 0x000000373c537210 */ /* 0x000fe40000f3e4ff */
[----:B------:R-:W-:Y:S01]  /*6e9f0*/  IADD3.X R77, P0, PT, RZ, RZ, RZ, P0, !PT ;  /* 0x000000ffff4d7210 */ /* 0x000fe2000071e4ff */
[----:B------:R-:W-:Y:S01]  /*6ea00*/  IMAD.WIDE.U32 R50, R46, 0x30000000, RZ ;  /* 0x300000002e327825 */ /* 0x000fe200078e00ff */
[----:B------:R-:W-:-:S03]  /*6ea10*/  IADD3.X R109, P1, PT, RZ, RZ, RZ, P1, !PT ;  /* 0x000000ffff6d7210 */ /* 0x000fc60000f3e4ff */
        /* <DEDUP_REMOVED lines=14> */
[----:B------:R-:W-:-:S03]  /*6eb00*/  IMAD.WIDE.U32 R52, R133, R137, R52 ;  /* 0x0000008985347225 */ /* 0x000fc600078e0034 */
[----:B------:R-:W-:Y:S01]  /*6eb10*/  IADD3.X R109, P1, PT, R106, R49, RZ, P1, !PT ;  /* 0x000000316a6d7210 */ /* 0x000fe20000f3e4ff */
[----:B------:R-:W-:Y:S01]  /*6eb20*/  IMAD.X R67, RZ, RZ, RZ, P0 ;  /* 0x000000ffff437224 */ /* 0x000fe200000e06ff */
[----:B------:R-:W-:Y:S01]  /*6eb30*/  IADD3 R47, P0, PT, R88, R71, RZ ;  /* 0x00000047582f7210 */ /* 0x000fe20007f1e0ff */
[----:B------:R-:W-:Y:S01]  /*6eb40*/  IMAD.X R81, RZ, RZ, RZ, P2 ;  /* 0x000000ffff517224 */ /* 0x000fe200010e06ff */
[----:B------:R-:W-:Y:S01]  /*6eb50*/  SHF.L.W.U32.HI R39, R39, 0x1, R52 ;  /* 0x0000000127277819 */ /* 0x000fe20000010e34 */
[----:B------:R-:W-:Y:S01]  /*6eb60*/  IMAD.MOV.U32 R80, RZ, RZ, R89 ;  /* 0x000000ffff507224 */ /* 0x000fe200078e0059 */
[----:B------:R-:W-:Y:S01]  /*6eb70*/  IADD3 R89, PT, PT, R53, R56, RZ ;  /* 0x0000003835597210 */ /* 0x000fe20007ffe0ff */
[----:B------:R-:W-:Y:S01]  /*6eb80*/  IMAD.WIDE.U32 R102, R46, 0xf5138f, RZ ;  /* 0x00f5138f2e667825 */ /* 0x000fe200078e00ff */
[----:B------:R-:W-:Y:S02]  /*6eb90*/  IADD3.X R78, P3, PT, R39, R64, RZ, P3, !PT ;  /* 0x00000040274e7210 */ /* 0x000fe40001f7e4ff */
[----:B------:R-:W-:Y:S01]  /*6eba0*/  SHF.L.W.U32.HI R71, R52, 0x1, R89 ;  /* 0x0000000134477819 */ /* 0x000fe20000010e59 */
        /* <DEDUP_REMOVED lines=24> */
[----:B------:R-:W-:Y:S01]  /*6ed30*/  IMAD.X R67, RZ, RZ, RZ, P2 ;  /* 0x000000ffff437224 */ /* 0x000fe200010e06ff */
[----:B------:R-:W-:Y:S01]  /*6ed40*/  IADD3 R33, P2, PT, R60, R63, RZ ;  /* 0x0000003f3c217210 */ /* 0x000fe20007f5e0ff */
[----:B------:R-:W-:-:S04]  /*6ed50*/  IMAD.WIDE.U32 R64, R82, -0x1, RZ ;  /* 0xffffffff52407825 */ /* 0x000fc800078e00ff */
[----:B------:R-:W-:Y:S02]  /*6ed60*/  IMAD R55, R82, -0x7af74001, -R100 ;  /* 0x8508bfff52377824 */ /* 0x000fe400078e0a64 */
[----:B------:R-:W-:Y:S01]  /*6ed70*/  IMAD.MOV.U32 R66, RZ, RZ, R61 ;  /* 0x000000ffff427224 */ /* 0x000fe200078e003d */
[----:B------:R-:W-:Y:S01]  /*6ed80*/  IADD3.X R61, P1, PT, RZ, RZ, RZ, P1, !PT ;  /* 0x000000ffff3d7210 */ /* 0x000fe20000f3e4ff */
[----:B------:R-:W-:Y:S02]  /*6ed90*/  IMAD.IADD R49, R65, 0x1, R55 ;  /* 0x0000000141317824 */ /* 0x000fe400078e0237 */
[----:B------:R-:W-:Y:S01]  /*6eda0*/  IMAD.WIDE.U32.X R66, R79, 0x1ae3a46, R66, P2 ;  /* 0x01ae3a464f427825 */ /* 0x000fe200010e0442 */
[----:B------:R-:W-:Y:S02]  /*6edb0*/  IADD3 RZ, P2, PT, R108, R70, RZ ;  /* 0x000000466cff7210 */ /* 0x000fe40007f5e0ff */
[----:B------:R-:W-:Y:S01]  /*6edc0*/  IADD3.X R79, P0, PT, R120, R51, RZ, P0, !PT ;  /* 0x00000033784f7210 */ /* 0x000fe2000071e4ff */
[----:B------:R-:W-:Y:S01]  /*6edd0*/  IMAD.WIDE.U32 R70, R49, 0x1, RZ ;  /* 0x0000000131467825 */ /* 0x000fe200078e00ff */
[----:B------:R-:W-:-:S02]  /*6ede0*/  IADD3.X RZ, P2, PT, R109, R47, RZ, P2, !PT ;  /* 0x0000002f6dff7210 */ /* 0x000fc4000175e4ff */
[----:B------:R-:W-:Y:S01]  /*6edf0*/  IADD3.X R93, P0, PT, RZ, RZ, RZ, P0, !PT ;  /* 0x000000ffff5d7210 */ /* 0x000fe2000071e4ff */
[----:B------:R-:W-:Y:S01]  /*6ee00*/  IMAD.WIDE.U32 R86, R84, 0x6ca1493b, R86 ;  /* 0x6ca1493b54567825 */ /* 0x000fe200078e0056 */
[----:B------:R-:W-:-:S03]  /*6ee10*/  IADD3.X R61, P2, PT, R61, R80, RZ, P2, !PT ;  /* 0x000000503d3d7210 */ /* 0x000fc6000175e4ff */
        /* <DEDUP_REMOVED lines=8> */
[----:B------:R-:W-:Y:S01]  /*6eea0*/  IMAD.WIDE.U32 R76, R49, 0x30000000, RZ ;  /* 0x30000000314c7825 */ /* 0x000fe200078e00ff */
[----:B------:R-:W-:Y:S02]  /*6eeb0*/  MOV R106, R71 ;  /* 0x00000047006a7202 */ /* 0x000fe40000000f00 */
[----:B------:R-:W-:Y:S01]  /*6eec0*/  IADD3.X RZ, P1, PT, R100, R63, RZ, P1, !PT ;  /* 0x0000003f64ff7210 */ /* 0x000fe20000f3e4ff */
[----:B------:R-:W-:-:S04]  /*6eed0*/  IMAD.WIDE.U32 R82, R27, R137, R104 ;  /* 0x000000891b527225 */ /* 0x000fc800078e0068 */
[----:B------:R-:W-:Y:S01]  /*6eee0*/  IMAD.X R65, RZ, RZ, RZ, P0 ;  /* 0x000000ffff417224 */ /* 0x000fe200000e06ff */
[----:B------:R-:W-:Y:S01]  /*6eef0*/  IADD3 RZ, P0, PT, R78, R92, RZ ;  /* 0x0000005c4eff7210 */ /* 0x000fe20007f1e0ff */
[----:B------:R-:W-:Y:S01]  /*6ef00*/  IMAD.WIDE.U32.X R106, R49, -0x7af74000, R106, P5 ;  /* 0x8508c000316a7825 */ /* 0x000fe200028e046a */
[----:B------:R-:W-:Y:S02]  /*6ef10*/  SHF.L.W.U32.HI R51, R89, 0x1, R82 ;  /* 0x0000000159337819 */ /* 0x000fe40000010e52 */
[----:B------:R-:W-:Y:S01]  /*6ef20*/  IADD3.X RZ, P0, PT, R79, R85, RZ, P0, !PT ;  /* 0x000000554fff7210 */ /* 0x000fe2000071e4ff */
[----:B------:R-:W-:Y:S01]  /*6ef30*/  IMAD.IADD R47, R83, 0x1, R98 ;  /* 0x00000001532f7824 */ /* 0x000fe200078e0262 */
[----:B------:R-:W-:Y:S01]  /*6ef40*/  IADD3.X R92, P2, PT, R57, R81, RZ, P2, !PT ;  /* 0x00000051395c7210 */ /* 0x000fe2000175e4ff */
[----:B------:R-:W-:Y:S01]  /*6ef50*/  IMAD.WIDE.U32 R70, R64, 0x30000000, RZ ;  /* 0x3000000040467825 */ /* 0x000fe200078e00ff */
[----:B------:R-:W-:Y:S02]  /*6ef60*/  IADD3.X R51, P3, PT, R51, R90, RZ, P3, !PT ;  /* 0x0000005a33337210 */ /* 0x000fe40001f7e4ff */
[----:B------:R-:W-:Y:S01]  /*6ef70*/  SHF.L.W.U32.HI R120, R82, 0x1, R47 ;  /* 0x0000000152787819 */ /* 0x000fe20000010e2f */
        /* <DEDUP_REMOVED lines=9> */
[----:B------:R-:W-:-:S03]  /*6f010*/  IADD3.X R71, P0, PT, R65, R95, RZ, P0, !PT ;  /* 0x0000005f41477210 */ /* 0x000fc6000071e4ff */
[----:B------:R-:W-:Y:S01]  /*6f020*/  IMAD.MOV.U32 R82, RZ, RZ, R77 ;  /* 0x000000ffff527224 */ /* 0x000fe200078e004d */
[----:B------:R-:W-:Y:S01]  /*6f030*/  IADD3.X R77, P2, PT, RZ, RZ, RZ, P2, !PT ;  /* 0x000000ffff4d7210 */ /* 0x000fe2000175e4ff */
[----:B------:R-:W-:Y:S01]  /*6f040*/  IMAD.WIDE.U32 R80, R64, -0x45f6b800, RZ ;  /* 0xba09480040507825 */ /* 0x000fe200078e00ff */
[----:B------:R-:W-:-:S03]  /*6f050*/  IADD3.X R51, P0, PT, R122, R51, RZ, P0, !PT ;  /* 0x000000337a337210 */ /* 0x000fc6000071e4ff */
[----:B------:R-:W-:Y:S01]  /*6f060*/  IMAD.WIDE.U32.X R82, R49, 0x170b5d44, R82, P5 ;  /* 0x170b5d4431527825 */ /* 0x000fe200028e0452 */
[----:B------:R-:W-:-:S03]  /*6f070*/  IADD3.X R71, P0, PT, R71, R120, RZ, P0, !PT ;  /* 0x0000007847477210 */ /* 0x000fc6000071e4ff */
[----:B------:R-:W-:-:S04]  /*6f080*/  IMAD.WIDE.U32 R84, P5, R64, 0x1ef3622f, R84 ;  /* 0x1ef3622f40547825 */ /* 0x000fc800078a0054 */
[----:B------:R-:W-:-:S04]  /*6f090*/  IMAD.WIDE.U32 R108, R46, -0x45f6b800, R108 ;  /* 0xba0948002e6c7825 */ /* 0x000fc800078e006c */
[----:B------:R-:W-:Y:S01]  /*6f0a0*/  IMAD.X R89, RZ, RZ, RZ, P5 ;  /* 0x000000ffff597224 */ /* 0x000fe200028e06ff */
[----:B------:R-:W-:Y:S01]  /*6f0b0*/  IADD3 R57, P5, PT, R84, R81, RZ ;  /* 0x0000005154397210 */ /* 0x000fe20007fbe0ff */
[----:B------:R-:W-:-:S04]  /*6f0c0*/  IMAD.WIDE.U32 R90, R49, 0xf5138f, RZ ;  /* 0x00f5138f315a7825 */ /* 0x000fc800078e00ff */
[----:B------:R-:W-:Y:S01]  /*6f0d0*/  IMAD.IADD R61, R109, 0x1, R88 ;  /* 0x000000016d3d7824 */ /* 0x000fe200078e0258 */
[----:B------:R-:W-:Y:S01]  /*6f0e0*/  IADD3.X R109, P1, PT, RZ, R106, RZ, P1, !PT ;  /* 0x0000006aff6d7210 */ /* 0x000fe20000f3e4ff */
[----:B------:R-:W-:Y:S02]  /*6f0f0*/  IMAD.MOV.U32 R88, RZ, RZ, R85 ;  /* 0x000000ffff587224 */ /* 0x000fe400078e0055 */
[----:B------:R-:W-:Y:S01]  /*6f100*/  IMAD.WIDE.U32 R92, R64, 0xf5138f, RZ ;  /* 0x00f5138f405c7825 */ /* 0x000fe200078e00ff */
[----:B------:R-:W-:-:S03]  /*6f110*/  IADD3.X R124, P1, PT, RZ, R107, RZ, P1, !PT ;  /* 0x0000006bff7c7210 */ /* 0x000fc60000f3e4ff */
[----:B------:R-:W-:Y:S01]  /*6f120*/  IMAD.WIDE.U32.X R88, R49, 0x1ef3622f, R88, P5 ;  /* 0x1ef3622f31587825 */ /* 0x000fe200028e0458 */
[----:B------:R-:W-:-:S03]  /*6f130*/  IADD3.X R108, P1, PT, R109, R108, RZ, P1, !PT ;  /* 0x0000006c6d6c7210 */ /* 0x000fc60000f3e4ff */
[----:B------:R-:W-:Y:S01]  /*6f140*/  IMAD.WIDE.U32 R90, P5, R64, 0x1a22d9f3, R90 ;  /* 0x1a22d9f3405a7825 */ /* 0x000fe200078a005a */
[----:B------:R-:W-:-:S03]  /*6f150*/  IADD3.X R109, P1, PT, R124, R61, RZ, P1, !PT ;  /* 0x0000003d7c6d7210 */ /* 0x000fc60000f3e4ff */
[----:B------:R-:W-:Y:S01]  /*6f160*/  IMAD.X R81, RZ, RZ, RZ, P2 ;  /* 0x000000ffff517224 */ /* 0x000fe200010e06ff */
[----:B------:R-:W-:Y:S01]  /*6f170*/  IADD3 R65, P2, PT, R90, R93, RZ ;  /* 0x0000005d5a417210 */ /* 0x000fe20007f5e0ff */
[----:B------:R-:W-:Y:S02]  /*6f180*/  IMAD.X R101, RZ, RZ, RZ, P5 ;  /* 0x000000ffff657224 */ /* 0x000fe400028e06ff */
[----:B------:R-:W-:Y:S02]  /*6f190*/  IMAD.MOV.U32 R100, RZ, RZ, R91 ;  /* 0x000000ffff647224 */ /* 0x000fe400078e005b */
[----:B------:R-:W-:-:S04]  /*6f1a0*/  IMAD.WIDE.U32 R98, R49, 0x6ca1493b, RZ ;  /* 0x6ca1493b31627825 */ /* 0x000fc800078e00ff */
[----:B------:R-:W-:Y:S01]  /*6f1b0*/  IMAD.WIDE.U32.X R100, R49, 0x1a22d9f3, R100, P2 ;  /* 0x1a22d9f331647825 */ /* 0x000fe200010e0464 */
[----:B------:R-:W-:-:S03]  /*6f1c0*/  IADD3 RZ, P2, PT, R86, R102, RZ ;  /* 0x0000006656ff7210 */ /* 0x000fc60007f5e0ff */
[----:B------:R-:W-:Y:S01]  /*6f1d0*/  IMAD.WIDE.U32 R94, R64, 0x6ca1493b, RZ ;  /* 0x6ca1493b405e7825 */ /* 0x000fe200078e00ff */
[----:B------:R-:W-:-:S03]  /*6f1e0*/  IADD3.X RZ, P2, PT, R87, R75, RZ, P2, !PT ;  /* 0x0000004b57ff7210 */ /* 0x000fc6000175e4ff */
[----:B------:R-:W-:Y:S01]  /*6f1f0*/  IMAD.WIDE.U32 R98, P5, R64, -0x39c4fa40, R98 ;  /* 0xc63b05c040627825 */ /* 0x000fe200078a0062 */
[----:B------:R-:W-:-:S03]  /*6f200*/  IADD3.X R77, P2, PT, R77, R52, RZ, P2, !PT ;  /* 0x000000344d4d7210 */ /* 0x000fc6000175e4ff */
[----:B------:R-:W-:Y:S01]  /*6f210*/  IMAD.X R103, RZ, RZ, RZ, P5 ;  /* 0x000000ffff677224 */ /* 0x000fe200028e06ff */
[----:B------:R-:W-:Y:S01]  /*6f220*/  IADD3 R63, P5, PT, R98, R95, RZ ;  /* 0x0000005f623f7210 */ /* 0x000fe20007fbe0ff */
[----:B------:R-:W-:Y:S01]  /*6f230*/  IMAD.WIDE.U32 R104, R49, 0x17c510ea, RZ ;  /* 0x17c510ea31687825 */ /* 0x000fe200078e00ff */
[----:B------:R-:W-:Y:S02]  /*6f240*/  IADD3.X R81, P2, PT, R81, R53, RZ, P2, !PT ;  /* 0x0000003551517210 */ /* 0x000fe4000175e4ff */
[----:B------:R-:W-:Y:S01]  /*6f250*/  IADD3.X R53, P1, PT, RZ, RZ, RZ, P1, !PT ;  /* 0x000000ffff357210 */ /* 0x000fe20000f3e4ff */
[----:B------:R-:W-:Y:S01]  /*6f260*/  IMAD.MOV.U32 R102, RZ, RZ, R99 ;  /* 0x000000ffff667224 */ /* 0x000fe200078e0063 */
[----:B------:R-:W-:Y:S01]  /*6f270*/  IADD3.X R78, P2, PT, R77, R78, RZ, P2, !PT ;  /* 0x0000004e4d4e7210 */ /* 0x000fe2000175e4ff */
[----:B------:R-:W-:Y:S01]  /*6f280*/  IMAD.IADD R126, R79, 0x1, R110 ;  /* 0x000000014f7e7824 */ /* 0x000fe200078e026e */
[----:B------:R-:W-:Y:S01]  /*6f290*/  IADD3.X R61, PT, PT, RZ, RZ, RZ, P1, !PT ;  /* 0x000000ffff3d7210 */ /* 0x000fe20000ffe4ff */
[----:B------:R-:W-:Y:S01]  /*6f2a0*/  IMAD.WIDE.U32.X R102, R49, -0x39c4fa40, R102, P5 ;  /* 0xc63b05c031667825 */ /* 0x000fe200028e0466 */
[----:B------:R-:W-:-:S02]  /*6f2b0*/  IADD3 RZ, P1, PT, R108, R70, RZ ;  /* 0x000000466cff7210 */ /* 0x000fc40007f3e0ff */
[----:B------:R-:W-:Y:S01]  /*6f2c0*/  IADD3.X R79, P2, PT, R81, R126, RZ, P2, !PT ;  /* 0x0000007e514f7210 */ /* 0x000fe2000175e4ff */
[C---:B------:R-:W-:Y:S01]  /*6f2d0*/  IMAD.WIDE.U32 R104, P5, R64.reuse, 0x1ae3a46, R104 ;  /* 0x01ae3a4640687825 */ /* 0x040fe200078a0068 */
[----:B------:R-:W-:Y:S02]  /*6f2e0*/  IADD3.X RZ, P1, PT, R109, R55, RZ, P1, !PT ;  /* 0x000000376dff7210 */ /* 0x000fe40000f3e4ff */
[----:B------:R-:W-:Y:S01]  /*6f2f0*/  IADD3.X R77, P2, PT, RZ, RZ, RZ, P2, !PT ;  /* 0x000000ffff4d7210 */ /* 0x000fe2000175e4ff */
[----:B------:R-:W-:-:S04]  /*6f300*/  IMAD.WIDE.U32 R106, R64, 0x17c510ea, RZ ;  /* 0x17c510ea406a7825 */ /* 0x000fc800078e00ff */
[----:B------:R-:W-:-:S04]  /*6f310*/  IMAD.WIDE.U32 R112, R27, R133, R112 ;  /* 0x000000851b707225 */ /* 0x000fc800078e0070 */
[----:B------:R-:W-:Y:S01]  /*6f320*/  IMAD.X R111, RZ, RZ, RZ, P5 ;  /* 0x000000ffff6f7224 */ /* 0x000fe200028e06ff */
[----:B------:R-:W-:Y:S01]  /*6f330*/  IADD3 R75, P5, PT, R104, R107, RZ ;  /* 0x0000006b684b7210 */ /* 0x000fe20007fbe0ff */
[----:B------:R-:W-:Y:S01]  /*6f340*/  IMAD.MOV.U32 R110, RZ, RZ, R105 ;  /* 0x000000ffff6e7224 */ /* 0x000fe200078e0069 */
[----:B------:R-:W-:Y:S01]  /*6f350*/  SHF.L.W.U32.HI R47, R47, 0x1, R112 ;  /* 0x000000012f2f7819 */ /* 0x000fe20000010e70 */
[----:B------:R-:W-:-:S04]  /*6f360*/  IMAD.WIDE.U32 R86, R46, 0xf5138f, R86 ;  /* 0x00f5138f2e567825 */ /* 0x000fc800078e0056 */
[----:B------:R-:W-:Y:S01]  /*6f370*/  IMAD.WIDE.U32.X R110, R49, 0x1ae3a46, R110, P5 ;  /* 0x01ae3a46316e7825 */ /* 0x000fe200028e046e */
[----:B------:R-:W-:-:S03]  /*6f380*/  IADD3 RZ, P5, PT, R78, R56, RZ ;  /* 0x000000384eff7210 */ /* 0x000fc60007fbe0ff */
[----:B------:R-:W-:Y:S01]  /*6f390*/  IMAD.IADD R49, R113, 0x1, R28 ;  /* 0x0000000171317824 */ /* 0x000fe200078e021c */
[----:B------:R-:W-:Y:S01]  /*6f3a0*/  IADD3.X RZ, P5, PT, R79, R39, RZ, P5, !PT ;  /* 0x000000274fff7210 */ /* 0x000fe20002fbe4ff */
[----:B------:R-:W-:Y:S01]  /*6f3b0*/  IMAD.X R81, RZ, RZ, RZ, P2 ;  /* 0x000000ffff517224 */ /* 0x000fe200010e06ff */
[----:B------:R-:W-:Y:S01]  /*6f3c0*/  IADD3.X R28, P2, PT, R47, R68, RZ, P3, !PT ;  /* 0x000000442f1c7210 */ /* 0x000fe20001f5e4ff */
[----:B------:R-:W-:Y:S01]  /*6f3d0*/  IMAD.IADD R47, R87, 0x1, R50 ;  /* 0x00000001572f7824 */ /* 0x000fe200078e0232 */
[----:B------:R-:W-:Y:S01]  /*6f3e0*/  IADD3.X R87, P1, PT, R53, R82, RZ, P1, !PT ;  /* 0x0000005235577210 */ /* 0x000fe20000f3e4ff */
[----:B------:R-:W-:Y:S01]  /*6f3f0*/  IMAD.WIDE.U32 R108, R64, 0x30000000, R108 ;  /* 0x30000000406c7825 */ /* 0x000fe200078e006c */
[----:B------:R-:W-:Y:S02]  /*6f400*/  SHF.L.W.U32.HI R113, R112, 0x1, R49 ;  /* 0x0000000170717819 */ /* 0x000fe40000010e31 */
        /* <DEDUP_REMOVED lines=8> */
[----:B------:R-:W-:Y:S01]  /*6f490*/  IMAD R55, R108, -0x7af74001, -R77 ;  /* 0x8508bfff6c377824 */ /* 0x000fe200078e0a4d */
[----:B------:R-:W-:Y:S01]  /*6f4a0*/  IADD3.X R52, P1, PT, R52, R51, RZ, P1, !PT ;  /* 0x0000003334347210 */ /* 0x000fe20000f3e4ff */
[----:B------:R-:W-:Y:S01]  /*6f4b0*/  IMAD.WIDE.U32 R50, R108, -0x1, RZ ;  /* 0xffffffff6c327825 */ /* 0x000fe200078e00ff */
[----:B------:R-:W-:Y:S02]  /*6f4c0*/  IADD3.X R39, P2, PT, R113, R69, RZ, P2, !PT ;  /* 0x0000004571277210 */ /* 0x000fe4000175e4ff */
[----:B------:R-:W-:Y:S01]  /*6f4d0*/  IADD3 RZ, P3, PT, R86, R80, RZ ;  /* 0x0000005056ff7210 */ /* 0x000fe20007f7e0ff */
[----:B------:R-:W-:Y:S01]  /*6f4e0*/  IMAD.X R76, RZ, RZ, RZ, P5 ;  /* 0x000000ffff4c7224 */ /* 0x000fe200028e06ff */
[----:B------:R-:W-:Y:S01]  /*6f4f0*/  IADD3.X R87, P5, PT, R82, R47, RZ, P0, !PT ;  /* 0x0000002f52577210 */ /* 0x000fe200007be4ff */
[----:B------:R-:W-:Y:S01]  /*6f500*/  IMAD.IADD R51, R51, 0x1, R55 ;  /* 0x0000000133337824 */ /* 0x000fe200078e0237 */
[----:B------:R-:W-:Y:S01]  /*6f510*/  IADD3.X R53, P0, PT, R58, R71, RZ, P1, !PT ;  /* 0x000000473a357210 */ /* 0x000fe20000f1e4ff */
[----:B------:R-:W-:Y:S01]  /*6f520*/  IMAD.WIDE.U32 R58, R72, R133, R34 ;  /* 0x00000085483a7225 */ /* 0x000fe200078e0022 */
[----:B------:R-:W-:-:S02]  /*6f530*/  IADD3.X R79, P1, PT, RZ, RZ, RZ, P5, !PT ;  /* 0x000000ffff4f7210 */ /* 0x000fc40002f3e4ff */
[----:B------:R-:W-:Y:S01]  /*6f540*/  IADD3.X R69, P0, PT, RZ, RZ, RZ, P0, !PT ;  /* 0x000000ffff457210 */ /* 0x000fe2000071e4ff */
[----:B------:R-:W-:Y:S01]  /*6f550*/  IMAD.WIDE.U32 R34, R51, 0x1, RZ ;  /* 0x0000000133227825 */ /* 0x000fe200078e00ff */
[----:B------:R-:W-:Y:S02]  /*6f560*/  SHF.L.W.U32.HI R49, R49, 0x1, R58 ;  /* 0x0000000131317819 */ /* 0x000fe40000010e3a */
[----:B------:R-:W-:Y:S01]  /*6f570*/  IADD3.X RZ, P3, PT, R87, R57, RZ, P3, !PT ;  /* 0x0000003957ff7210 */ /* 0x000fe20001f7e4ff */
[----:B------:R-:W-:Y:S01]  /*6f580*/  IMAD.X R91, RZ, RZ, RZ, P0 ;  /* 0x000000ffff5b7224 */ /* 0x000fe200000e06ff */
[----:B------:R-:W-:Y:S01]  /*6f590*/  IADD3 RZ, P0, PT, R52, R62, RZ ;  /* 0x0000003e34ff7210 */ /* 0x000fe20007f1e0ff */
[C---:B------:R-:W-:Y:S01]  /*6f5a0*/  IMAD.WIDE.U32 R54, R50.reuse, 0x1, RZ ;  /* 0x0000000132367825 */ /* 0x040fe200078e00ff */
[----:B------:R-:W-:Y:S02]  /*6f5b0*/  IADD3.X R62, P2, PT, R49, R48, RZ, P2, !PT ;  /* 0x00000030313e7210 */ /* 0x000fe4000175e4ff */
[----:B------:R-:W-:Y:S01]  /*6f5c0*/  IADD3.X RZ, P0, PT, R53, R33, RZ, P0, !PT ;  /* 0x0000002135ff7210 */ /* 0x000fe2000071e4ff */
[----:B------:R-:W-:Y:S01]  /*6f5d0*/  IMAD.WIDE.U32 R34, P5, R50, -0x7af74000, R34 ;  /* 0x8508c00032227825 */ /* 0x000fe200078a0022 */
[----:B------:R-:W-:-:S03]  /*6f5e0*/  IADD3.X R79, P3, PT, R79, R88, RZ, P3, !PT ;  /* 0x000000584f4f7210 */ /* 0x000fc60001f7e4ff */
[----:B------:R-:W-:Y:S01]  /*6f5f0*/  IMAD.X R71, RZ, RZ, RZ, P1 ;  /* 0x000000ffff477224 */ /* 0x000fe200008e06ff */
[----:B------:R-:W-:Y:S01]  /*6f600*/  IADD3 RZ, P1, PT, R108, R54, RZ ;  /* 0x000000366cff7210 */ /* 0x000fe20007f3e0ff */
[----:B------:R-:W-:Y:S01]  /*6f610*/  IMAD.X R33, RZ, RZ, RZ, P5 ;  /* 0x000000ffff217224 */ /* 0x000fe200028e06ff */
[----:B------:R-:W-:Y:S01]  /*6f620*/  IADD3 R80, P5, PT, R55, R34, RZ ;  /* 0x0000002237507210 */ /* 0x000fe20007fbe0ff */
[----:B------:R-:W-:Y:S01]  /*6f630*/  IMAD.IADD R85, R59, 0x1, R32 ;  /* 0x000000013b557824 */ /* 0x000fe200078e0220 */
[----:B------:R-:W-:Y:S01]  /*6f640*/  IADD3.X R89, P3, PT, R71, R89, RZ, P3, !PT ;  /* 0x0000005947597210 */ /* 0x000fe20001f7e4ff */
[----:B------:R-:W-:Y:S01]  /*6f650*/  IMAD.WIDE.U32 R54, R51, 0x30000000, RZ ;  /* 0x3000000033367825 */ /* 0x000fe200078e00ff */
[----:B------:R-:W-:Y:S02]  /*6f660*/  IADD3.X R108, P0, PT, R69, R66, RZ, P0, !PT ;  /* 0x00000042456c7210 */ /* 0x000fe4000071e4ff */
[----:B------:R-:W-:Y:S01]  /*6f670*/  IADD3.X R78, P3, PT, R79, R78, RZ, P3, !PT ;  /* 0x0000004e4f4e7210 */ /* 0x000fe20001f7e4ff */
[----:B------:R-:W-:Y:S01]  /*6f680*/  IMAD.MOV.U32 R32, RZ, RZ, R35 ;  /* 0x000000ffff207224 */ /* 0x000fe200078e0023 */
[----:B------:R-:W-:Y:S01]  /*6f690*/  IADD3.X R91, P0, PT, R91, R67, RZ, P0, !PT ;  /* 0x000000435b5b7210 */ /* 0x000fe2000071e4ff */
[----:B------:R-:W-:Y:S01]  /*6f6a0*/  IMAD.WIDE.U32 R48, R50, 0x30000000, RZ ;  /* 0x3000000032307825 */ /* 0x000fe200078e00ff */
[----:B------:R-:W-:-:S02]  /*6f6b0*/  IADD3.X R79, P3, PT, R89, R70, RZ, P3, !PT ;  /* 0x00000046594f7210 */ /* 0x000fc40001f7e4ff */
[----:B------:R-:W-:Y:S01]  /*6f6c0*/  SHF.L.W.U32.HI R58, R58, 0x1, R85 ;  /* 0x000000013a3a7819 */ /* 0x000fe20000010e55 */
[----:B------:R-:W-:Y:S01]  /*6f6d0*/  IMAD.WIDE.U32.X R32, R51, -0x7af74000, R32, P5 ;  /* 0x8508c00033207825 */ /* 0x000fe200028e0420 */
[----:B------:R-:W-:Y:S02]  /*6f6e0*/  IADD3.X R95, P3, PT, RZ, RZ, RZ, P3, !PT ;  /* 0x000000ffff5f7210 */ /* 0x000fe40001f7e4ff */
[----:B------:R-:W-:Y:S01]  /*6f6f0*/  IADD3.X R73, P2, PT, R58, R73, RZ, P2, !PT ;  /* 0x000000493a497210 */ /* 0x000fe2000175e4ff */
[----:B------:R-:W-:Y:S01]  /*6f700*/  IMAD.WIDE.U32 R34, P5, R50, 0x170b5d44, R54 ;  /* 0x170b5d4432227825 */ /* 0x000fe200078a0036 */
[----:B------:R-:W-:Y:S02]  /*6f710*/  IADD3.X RZ, P1, PT, R77, R80, RZ, P1, !PT ;  /* 0x000000504dff7210 */ /* 0x000fe40000f3e4ff */
[----:B------:R-:W-:Y:S01]  /*6f720*/  IADD3.X R77, P0, PT, R108, R61, RZ, P0, !PT ;  /* 0x0000003d6c4d7210 */ /* 0x000fe2000071e4ff */
[----:B------:R-:W-:-:S03]  /*6f730*/  IMAD.WIDE.U32 R46, R46, 0x17c510ea, R52 ;  /* 0x17c510ea2e2e7825 */ /* 0x000fc600078e0034 */
[----:B------:R-:W-:Y:S01]  /*6f740*/  IADD3.X R76, P0, PT, R91, R76, RZ, P0, !PT ;  /* 0x0000004c5b4c7210 */ /* 0x000fe2000071e4ff */
[----:B------:R-:W-:Y:S01]  /*6f750*/  IMAD.X R55, RZ, RZ, RZ, P5 ;  /* 0x000000ffff377224 */ /* 0x000fe200028e06ff */
[----:B------:R-:W-:Y:S01]  /*6f760*/  IADD3 R49, P5, PT, R34, R49, RZ ;  /* 0x0000003122317210 */ /* 0x000fe20007fbe0ff */
[----:B------:R-:W-:-:S04]  /*6f770*/  IMAD.WIDE.U32 R52, R51, -0x45f6b800, RZ ;  /* 0xba09480033347825 */ /* 0x000fc800078e00ff */
[----:B------:R-:W-:Y:S02]  /*6f780*/  IMAD.MOV.U32 R54, RZ, RZ, R35 ;  /* 0x000000ffff367224 */ /* 0x000fe400078e0023 */
[----:B------:R-:W-:-:S04]  /*6f790*/  IMAD.WIDE.U32 R56, R50, -0x45f6b800, RZ ;  /* 0xba09480032387825 */ /* 0x000fc800078e00ff */
[----:B------:R-:W-:-:S04]  /*6f7a0*/  IMAD.WIDE.U32.X R54, R51, 0x170b5d44, R54, P5 ;  /* 0x170b5d4433367825 */ /* 0x000fc800028e0436 */
[----:B------:R-:W-:-:S04]  /*6f7b0*/  IMAD.WIDE.U32 R52, P5, R50, 0x1ef3622f, R52 ;  /* 0x1ef3622f32347825 */ /* 0x000fc800078a0034 */
        /* <DEDUP_REMOVED lines=13> */
[----:B------:R-:W-:Y:S01]  /*6f890*/  IMAD.WIDE.U32 R86, R64, -0x45f6b800, R86 ;  /* 0xba09480040567825 */ /* 0x000fe200078e0056 */
[----:B------:R-:W-:-:S03]  /*6f8a0*/  IADD3.X RZ, P5, PT, R79, R65, RZ, P5, !PT ;  /* 0x000000414fff7210 */ /* 0x000fc60002fbe4ff */
[----:B------:R-:W-:Y:S01]  /*6f8b0*/  IMAD.WIDE.U32.X R80, R51, 0x1a22d9f3, R80, P3 ;  /* 0x1a22d9f333507825 */ /* 0x000fe200018e0450 */
[----:B------:R-:W-:Y:S02]  /*6f8c0*/  IADD3 R84, PT, PT, R87, R84, RZ ;  /* 0x0000005457547210 */ /* 0x000fe40007ffe0ff */
[----:B------:R-:W-:Y:S01]  /*6f8d0*/  IADD3.X R87, P1, PT, RZ, R32, RZ, P1, !PT ;  /* 0x00000020ff577210 */ /* 0x000fe20000f3e4ff */
[----:B------:R-:W-:-:S04]  /*6f8e0*/  IMAD.WIDE.U32 R82, P3, R50, -0x39c4fa40, R58 ;  /* 0xc63b05c032527825 */ /* 0x000fc8000786003a */
[----:B------:R-:W-:-:S04]  /*6f8f0*/  IMAD.WIDE.U32 R58, R50, 0x6ca1493b, RZ ;  /* 0x6ca1493b323a7825 */ /* 0x000fc800078e00ff */
[----:B------:R-:W-:Y:S01]  /*6f900*/  IMAD.X R93, RZ, RZ, RZ, P3 ;  /* 0x000000ffff5d7224 */ /* 0x000fe200018e06ff */
[----:B------:R-:W-:Y:S01]  /*6f910*/  IADD3 R59, P3, PT, R82, R59, RZ ;  /* 0x0000003b523b7210 */ /* 0x000fe20007f7e0ff */
[----:B------:R-:W-:Y:S02]  /*6f920*/  IMAD.MOV.U32 R92, RZ, RZ, R83 ;  /* 0x000000ffff5c7224 */ /* 0x000fe400078e0053 */
[----:B------:R-:W-:-:S04]  /*6f930*/  IMAD.WIDE.U32 R88, R51, 0x17c510ea, RZ ;  /* 0x17c510ea33587825 */ /* 0x000fc800078e00ff */
[----:B------:R-:W-:-:S04]  /*6f940*/  IMAD.WIDE.U32 R36, R72, R27, R36 ;  /* 0x0000001b48247225 */ /* 0x000fc800078e0024 */
[----:B------:R-:W-:Y:S01]  /*6f950*/  IMAD.WIDE.U32.X R92, R51, -0x39c4fa40, R92, P3 ;  /* 0xc63b05c0335c7825 */ /* 0x000fe200018e045c */
[----:B------:R-:W-:Y:S02]  /*6f960*/  IADD3.X R67, P3, PT, R95, R100, RZ, P5, !PT ;  /* 0x000000645f437210 */ /* 0x000fe40002f7e4ff */
[----:B------:R-:W-:Y:S01]  /*6f970*/  SHF.L.W.U32.HI R85, R85, 0x1, R36 ;  /* 0x0000000155557819 */ /* 0x000fe20000010e24 */
[----:B------:R-:W-:Y:S01]  /*6f980*/  IMAD.IADD R69, R47, 0x1, R60 ;  /* 0x000000012f457824 */ /* 0x000fe200078e023c */
[----:B------:R-:W-:Y:S01]  /*6f990*/  IADD3.X R47, P1, PT, RZ, R33, RZ, P1, !PT ;  /* 0x00000021ff2f7210 */ /* 0x000fe20000f3e4ff */
        /* <DEDUP_REMOVED lines=17> */
[----:B------:R-:W-:Y:S01]  /*6fab0*/  IMAD.WIDE.U32 R78, R64, 0xf5138f, R78 ;  /* 0x00f5138f404e7825 */ /* 0x000fe200078e004e */
[----:B------:R-:W-:Y:S02]  /*6fac0*/  IADD3.X R69, PT, PT, RZ, RZ, RZ, P4, !PT ;  /* 0x000000ffff457210 */ /* 0x000fe400027fe4ff */
[----:B------:R-:W-:Y:S01]  /*6fad0*/  IADD3.X RZ, P3, PT, R87, R49, RZ, P3, !PT ;  /* 0x0000003157ff7210 */ /* 0x000fe20001f7e4ff */
        /* <DEDUP_REMOVED lines=13> */
[----:B------:R-:W-:Y:S01]  /*6fbb0*/  IADD3.X R78, P4, PT, R49, R78, RZ, P3, !PT ;  /* 0x0000004e314e7210 */ /* 0x000fe20001f9e4ff */
[----:B------:R-:W-:Y:S01]  /*6fbc0*/  IMAD R47, R86, -0x7af74001, -R51 ;  /* 0x8508bfff562f7824 */ /* 0x000fe200078e0a33 */
[----:B------:R-:W-:Y:S01]  /*6fbd0*/  IADD3.X R83, P5, PT, R76, R39, RZ, P5, !PT ;  /* 0x000000274c537210 */ /* 0x000fe20002fbe4ff */
[----:B------:R-:W-:Y:S01]  /*6fbe0*/  IMAD.WIDE.U32 R38, R86, -0x1, RZ ;  /* 0xffffffff56267825 */ /* 0x000fe200078e00ff */
[----:B------:R-:W-:-:S02]  /*6fbf0*/  IADD3.X R28, P3, PT, RZ, RZ, RZ, P0, !PT ;  /* 0x000000ffff1c7210 */ /* 0x000fc4000077e4ff */
[----:B------:R-:W-:Y:S02]  /*6fc00*/  IADD3.X R54, P1, PT, R54, R77, RZ, P1, !PT ;  /* 0x0000004d36367210 */ /* 0x000fe40000f3e4ff */
[----:B------:R-:W-:Y:S01]  /*6fc10*/  IADD3 RZ, P0, PT, R78, R56, RZ ;  /* 0x000000384eff7210 */ /* 0x000fe20007f1e0ff */
[----:B------:R-:W-:Y:S01]  /*6fc20*/  IMAD.WIDE.U32 R48, R38, 0x1, RZ ;  /* 0x0000000126307825 */ /* 0x000fe200078e00ff */
[----:B------:R-:W-:Y:S02]  /*6fc30*/  IADD3.X R69, P5, PT, RZ, R28, RZ, P5, !PT ;  /* 0x0000001cff457210 */ /* 0x000fe40002fbe4ff */
[----:B------:R-:W-:Y:S01]  /*6fc40*/  IADD3.X R79, P4, PT, R55, R90, RZ, P4, !PT ;  /* 0x0000005a374f7210 */ /* 0x000fe2000279e4ff */
[----:B------:R-:W-:Y:S01]  /*6fc50*/  IMAD.IADD R28, R39, 0x1, R47 ;  /* 0x00000001271c7824 */ /* 0x000fe200078e022f */
[----:B------:R-:W-:Y:S02]  /*6fc60*/  IADD3.X R55, P1, PT, R102, R83, RZ, P1, !PT ;  /* 0x0000005366377210 */ /* 0x000fe40000f3e4ff */
[----:B------:R-:W-:Y:S01]  /*6fc70*/  IADD3.X RZ, P0, PT, R79, R35, RZ, P0, !PT ;  /* 0x000000234fff7210 */ /* 0x000fe2000071e4ff */
[----:B------:R-:W-:Y:S01]  /*6fc80*/  IMAD.WIDE.U32 R34, R28, 0x1, RZ ;  /* 0x000000011c227825 */ /* 0x000fe200078e00ff */
[----:B------:R-:W-:-:S02]  /*6fc90*/  IADD3.X R47, P4, PT, RZ, RZ, RZ, P4, !PT ;  /* 0x000000ffff2f7210 */ /* 0x000fc4000279e4ff */
        /* <DEDUP_REMOVED lines=11> */
[----:B------:R-:W-:Y:S01]  /*6fd50*/  IMAD.IADD R52, R79, 0x1, R52 ;  /* 0x000000014f347824 */ /* 0x000fe200078e0234 */
[----:B------:R-:W-:Y:S01]  /*6fd60*/  IADD3 R48, P0, PT, R49, R34, RZ ;  /* 0x0000002231307210 */ /* 0x000fe20007f1e0ff */
[----:B------:R-:W-:Y:S01]  /*6fd70*/  IMAD.X R49, RZ, RZ, RZ, P1 ;  /* 0x000000ffff317224 */ /* 0x000fe200008e06ff */
[----:B------:R-:W-:Y:S01]  /*6fd80*/  IADD3.X R46, P1, PT, R47, R46, RZ, P5, !PT ;  /* 0x0000002e2f2e7210 */ /* 0x000fe20002f3e4ff */
[----:B------:R-:W-:Y:S01]  /*6fd90*/  IMAD.WIDE.U32 R54, R64, 0x17c510ea, R54 ;  /* 0x17c510ea40367825 */ /* 0x000fe200078e0036 */
[----:B------:R-:W-:Y:S02]  /*6fda0*/  IADD3.X RZ, P3, PT, R51, R48, RZ, P3, !PT ;  /* 0x0000003033ff7210 */ /* 0x000fe40001f7e4ff */
[----:B------:R-:W-:Y:S01]  /*6fdb0*/  IADD3.X R47, P1, PT, R70, R99, RZ, P1, !PT ;  /* 0x00000063462f7210 */ /* 0x000fe20000f3e4ff */
[----:B------:R-:W-:Y:S01]  /*6fdc0*/  IMAD.MOV.U32 R48, RZ, RZ, R35 ;  /* 0x000000ffff307224 */ /* 0x000fe200078e0023 */
[----:B------:R-:W-:Y:S01]  /*6fdd0*/  IADD3.X R85, P2, PT, R85, R40, RZ, P2, !PT ;  /* 0x0000002855557210 */ /* 0x000fe2000175e4ff */
[----:B------:R-:W-:Y:S01]  /*6fde0*/  IMAD.IADD R105, R55, 0x1, R104 ;  /* 0x0000000137697824 */ /* 0x000fe200078e0268 */
[----:B------:R-:W-:Y:S01]  /*6fdf0*/  IADD3.X R67, P1, PT, RZ, RZ, RZ, P1, !PT ;  /* 0x000000ffff437210 */ /* 0x000fe20000f3e4ff */
[----:B------:R-:W-:Y:S01]  /*6fe00*/  IMAD.WIDE.U32.X R34, R28, -0x7af74000, R48, P0 ;  /* 0x8508c0001c227825 */ /* 0x000fe200000e0430 */
[----:B------:R-:W-:-:S02]  /*6fe10*/  IADD3 RZ, P0, PT, R46, R66, RZ ;  /* 0x000000422eff7210 */ /* 0x000fc40007f1e0ff */
[----:B------:R-:W-:Y:S01]  /*6fe20*/  IADD3.X R48, P4, PT, R61, R110, RZ, P4, !PT ;  /* 0x0000006e3d307210 */ /* 0x000fe2000279e4ff */
[----:B------:R-:W-:Y:S01]  /*6fe30*/  IMAD.WIDE.U32 R60, R28, 0x30000000, RZ ;  /* 0x300000001c3c7825 */ /* 0x000fe200078e00ff */
[----:B------:R-:W-:Y:S02]  /*6fe40*/  IADD3.X R79, P3, PT, RZ, R34, RZ, P3, !PT ;  /* 0x00000022ff4f7210 */ /* 0x000fe40001f7e4ff */
[----:B------:R-:W-:Y:S01]  /*6fe50*/  IADD3.X RZ, P0, PT, R47, R53, RZ, P0, !PT ;  /* 0x000000352fff7210 */ /* 0x000fe2000071e4ff */
[----:B------:R-:W-:Y:S01]  /*6fe60*/  IMAD.X R49, RZ, RZ, RZ, P1 ;  /* 0x000000ffff317224 */ /* 0x000fe200008e06ff */
[----:B------:R-:W-:Y:S01]  /*6fe70*/  IADD3.X R39, P3, PT, RZ, R35, RZ, P3, !PT ;  /* 0x00000023ff277210 */ /* 0x000fe20001f7e4ff */
[C---:B------:R-:W-:Y:S01]  /*6fe80*/  IMAD.WIDE.U32 R60, P1, R38.reuse, 0x170b5d44, R60 ;  /* 0x170b5d44263c7825 */ /* 0x040fe2000782003c */
[----:B------:R-:W-:Y:S02]  /*6fe90*/  IADD3.X R110, P4, PT, R63, R111, RZ, P4, !PT ;  /* 0x0000006f3f6e7210 */ /* 0x000fe4000279e4ff */
[----:B------:R-:W-:Y:S01]  /*6fea0*/  IADD3.X R67, P0, PT, R67, R80, RZ, P0, !PT ;  /* 0x0000005043437210 */ /* 0x000fe2000071e4ff */
[----:B------:R-:W-:Y:S01]  /*6feb0*/  IMAD.WIDE.U32 R34, R38, 0x30000000, RZ ;  /* 0x3000000026227825 */ /* 0x000fe200078e00ff */
[----:B------:R-:W-:-:S02]  /*6fec0*/  IADD3.X R78, P3, PT, R79, R78, RZ, P3, !PT ;  /* 0x0000004e4f4e7210 */ /* 0x000fc40001f7e4ff */
[----:B------:R-:W-:Y:S01]  /*6fed0*/  IADD3.X R53, P4, PT, R48, R69, RZ, P4, !PT ;  /* 0x0000004530357210 */ /* 0x000fe2000279e4ff */
[----:B------:R-:W-:Y:S01]  /*6fee0*/  IMAD.MOV.U32 R48, RZ, RZ, R61 ;  /* 0x000000ffff307224 */ /* 0x000fe200078e003d */
[----:B------:R-:W-:Y:S01]  /*6fef0*/  IADD3.X R80, P0, PT, R49, R81, RZ, P0, !PT ;  /* 0x0000005131507210 */ /* 0x000fe2000071e4ff */
[----:B------:R-:W-:Y:S01]  /*6ff00*/  IMAD.X R49, RZ, RZ, RZ, P1 ;  /* 0x000000ffff317224 */ /* 0x000fe200008e06ff */
[----:B------:R-:W-:Y:S02]  /*6ff10*/  IADD3 R35, P5, PT, R60, R35, RZ ;  /* 0x000000233c237210 */ /* 0x000fe40007fbe0ff */
[----:B------:R-:W-:Y:S02]  /*6ff20*/  IADD3 RZ, P1, PT, R78, R34, RZ ;  /* 0x000000224eff7210 */ /* 0x000fe40007f3e0ff */
[----:B------:R-:W-:Y:S01]  /*6ff30*/  IADD3.X R79, P3, PT, R39, R52, RZ, P3, !PT ;  /* 0x00000034274f7210 */ /* 0x000fe20001f7e4ff */
[----:B------:R-:W-:Y:S01]  /*6ff40*/  IMAD.WIDE.U32.X R48, R28, 0x170b5d44, R48, P5 ;  /* 0x170b5d441c307825 */ /* 0x000fe200028e0430 */
[----:B------:R-:W-:-:S02]  /*6ff50*/  IADD3.X R66, P0, PT, R67, R54, RZ, P0, !PT ;  /* 0x0000003643427210 */ /* 0x000fc4000071e4ff */
[----:B------:R-:W-:Y:S01]  /*6ff60*/  IADD3.X RZ, P1, PT, R79, R35, RZ, P1, !PT ;  /* 0x000000234fff7210 */ /* 0x000fe20000f3e4ff */
[----:B------:R-:W-:Y:S01]  /*6ff70*/  IMAD.WIDE.U32 R34, R50, 0xf5138f, R46 ;  /* 0x00f5138f32227825 */ /* 0x000fe200078e002e */
[----:B------:R-:W-:Y:S02]  /*6ff80*/  IADD3.X R39, P3, PT, RZ, RZ, RZ, P3, !PT ;  /* 0x000000ffff277210 */ /* 0x000fe40001f7e4ff */
[----:B------:R-:W-:Y:S01]  /*6ff90*/  IADD3.X R67, P0, PT, R80, R105, RZ, P0, !PT ;  /* 0x0000006950437210 */ /* 0x000fe2000071e4ff */
[----:B------:R-:W-:Y:S01]  /*6ffa0*/  IMAD.WIDE.U32 R46, R28, -0x45f6b800, RZ ;  /* 0xba0948001c2e7825 */ /* 0x000fe200078e00ff */
[----:B------:R-:W-:Y:S02]  /*6ffb0*/  IADD3.X R39, P1, PT, R39, R48, RZ, P1, !PT ;  /* 0x0000003027277210 */ /* 0x000fe40000f3e4ff */
[----:B------:R-:W-:Y:S01]  /*6ffc0*/  IADD3.X R51, PT, PT, RZ, RZ, RZ, P3, !PT ;  /* 0x000000ffff337210 */ /* 0x000fe20001ffe4ff */
[----:B------:R-:W-:Y:S01]  /*6ffd0*/  IMAD.IADD R68, R35, 0x1, R68 ;  /* 0x0000000123447824 */ /* 0x000fe200078e0244 */
[----:B------:R-:W-:Y:S01]  /*6ffe0*/  IADD3.X R83, P0, PT, RZ, RZ, RZ, P0, !PT ;  /* 0x000000ffff537210 */ /* 0x000fe2000071e4ff */
[----:B------:R-:W-:Y:S01]  /*6fff0*/  IMAD.WIDE.U32 R54, R38, 0x30000000, R78 ;  /* 0x3000000026367825 */ /* 0x000fe200078e004e */
[----:B------:R-:W-:-:S02]  /*70000*/  IADD3.X R51, P1, PT, R51, R49, RZ, P1, !PT ;  /* 0x0000003133337210 */ /* 0x000fc40000f3e4ff */
[----:B------:R-:W-:Y:S01]  /*70010*/  IADD3.X R52, P4, PT, R110, R77, RZ, P4, !PT ;  /* 0x0000004d6e347210 */ /* 0x000fe2000279e4ff */
[----:B------:R-:W-:Y:S01]  /*70020*/  IMAD.X R61, RZ, RZ, RZ, P0 ;  /* 0x000000ffff3d7224 */ /* 0x000fe200000e06ff */
[----:B------:R-:W-:Y:S01]  /*70030*/  IADD3.X R34, P3, PT, R39, R34, RZ, P1, !PT ;  /* 0x0000002227227210 */ /* 0x000fe20000f7e4ff */
[C---:B------:R-:W-:Y:S01]  /*70040*/  IMAD.WIDE.U32 R46, P0, R38.reuse, 0x1ef3622f, R46 ;  /* 0x1ef3622f262e7825 */ /* 0x040fe2000780002e */
[----:B------:R-:W-:Y:S02]  /*70050*/  IADD3.X R64, P5, PT, R53, R62, RZ, P4, !PT ;  /* 0x0000003e35407210 */ /* 0x000fe400027be4ff */
[----:B------:R-:W-:Y:S01]  /*70060*/  IADD3.X R35, P3, PT, R51, R68, RZ, P3, !PT ;  /* 0x0000004433237210 */ /* 0x000fe20001f7e4ff */
[----:B------:R-:W-:Y:S01]  /*70070*/  IMAD.WIDE.U32 R48, R38, -0x45f6b800, RZ ;  /* 0xba09480026307825 */ /* 0x000fe200078e00ff */
[----:B------:R-:W-:Y:S02]  /*70080*/  IADD3.X R75, P5, PT, R52, R73, RZ, P5, !PT ;  /* 0x00000049344b7210 */ /* 0x000fe40002fbe4ff */
[----:B------:R-:W-:Y:S01]  /*70090*/  IADD3.X R39, P3, PT, RZ, RZ, RZ, P3, !PT ;  /* 0x000000ffff277210 */ /* 0x000fe20001f7e4ff */
[----:B------:R-:W-:Y:S01]  /*700a0*/  IMAD.X R69, RZ, RZ, RZ, P0 ;  /* 0x000000ffff457224 */ /* 0x000fe200000e06ff */
[----:B------:R-:W-:Y:S01]  /*700b0*/  IADD3 R71, P0, PT, R46, R49, RZ ;  /* 0x000000312e477210 */ /* 0x000fe20007f1e0ff */
[----:B------:R-:W-:Y:S01]  /*700c0*/  IMAD.WIDE.U32 R52, R28, 0xf5138f, RZ ;  /* 0x00f5138f1c347825 */ /* 0x000fe200078e00ff */
[----:B------:R-:W-:-:S02]  /*700d0*/  IADD3 RZ, P1, PT, R66, R58, RZ ;  /* 0x0000003a42ff7210 */ /* 0x000fc40007f3e0ff */
[----:B------:R-:W-:Y:S01]  /*700e0*/  IADD3.X R65, P2, PT, R65, R41, RZ, P2, !PT ;  /* 0x0000002941417210 */ /* 0x000fe2000175e4ff */
[----:B------:R-:W-:Y:S01]  /*700f0*/  IMAD.MOV.U32 R68, RZ, RZ, R47 ;  /* 0x000000ffff447224 */ /* 0x000fe200078e002f */
[----:B------:R-:W-:Y:S01]  /*70100*/  IADD3.X RZ, P1, PT, R67, R59, RZ, P1, !PT ;  /* 0x0000003b43ff7210 */ /* 0x000fe20000f3e4ff */
[----:B------:R-:W-:Y:S02]  /*70110*/  IMAD.X R51, RZ, RZ, RZ, P3 ;  /* 0x000000ffff337224 */ /* 0x000fe400018e06ff */
[----:B------:R-:W-:Y:S01]  /*70120*/  IMAD.WIDE.U32.X R68, R28, 0x1ef3622f, R68, P0 ;  /* 0x1ef3622f1c447825 */ /* 0x000fe200000e0444 */
[----:B------:R-:W-:Y:S02]  /*70130*/  IADD3 RZ, P0, PT, R34, R48, RZ ;  /* 0x0000003022ff7210 */ /* 0x000fe40007f1e0ff */
[----:B------:R-:W-:Y:S01]  /*70140*/  IADD3.X R83, P1, PT, R83, R92, RZ, P1, !PT ;  /* 0x0000005c53537210 */ /* 0x000fe20000f3e4ff */
[----:B------:R-:W-:Y:S01]  /*70150*/  IMAD.WIDE.U32 R48, R38, 0xf5138f, RZ ;  /* 0x00f5138f26307825 */ /* 0x000fe200078e00ff */
[----:B------:R-:W-:-:S02]  /*70160*/  IADD3.X RZ, P0, PT, R35, R71, RZ, P0, !PT ;  /* 0x0000004723ff7210 */ /* 0x000fc4000071e4ff */
        /* <DEDUP_REMOVED lines=18> */
[----:B------:R-:W-:Y:S01]  /*70290*/  IMAD.IADD R56, R81, 0x1, R82 ;  /* 0x0000000151387824 */ /* 0x000fe200078e0252 */
[----:B------:R-:W-:Y:S01]  /*702a0*/  IADD3.X R82, P1, PT, R83, R64, RZ, P1, !PT ;  /* 0x0000004053527210 */ /* 0x000fe20000f3e4ff */
[----:B------:R-:W-:-:S03]  /*702b0*/  IMAD.WIDE.U32.X R70, R28, -0x39c4fa40, R70, P3 ;  /* 0xc63b05c01c467825 */ /* 0x000fc600018e0446 */
[----:B------:R-:W-:Y:S01]  /*702c0*/  IADD3.X R83, P1, PT, R92, R75, RZ, P1, !PT ;  /* 0x0000004b5c537210 */ /* 0x000fe20000f3e4ff */
[----:B------:R-:W-:Y:S01]  /*702d0*/  IMAD.WIDE.U32 R68, P3, R38, 0x1ae3a46, R66 ;  /* 0x01ae3a4626447825 */ /* 0x000fe20007860042 */
[----:B------:R-:W-:Y:S02]  /*702e0*/  IADD3.X R81, P0, PT, R49, R56, RZ, P0, !PT ;  /* 0x0000003831517210 */ /* 0x000fe4000071e4ff */
[----:B------:R-:W-:Y:S01]  /*702f0*/  IADD3.X R61, P1, PT, RZ, RZ, RZ, P1, !PT ;  /* 0x000000ffff3d7210 */ /* 0x000fe20000f3e4ff */
[C---:B------:R-:W-:Y:S01]  /*70300*/  IMAD.WIDE.U32 R66, R54.reuse, -0x1, RZ ;  /* 0xffffffff36427825 */ /* 0x040fe200078e00ff */
[----:B------:R-:W-:Y:S02]  /*70310*/  MOV R78, R69 ;  /* 0x00000045004e7202 */ /* 0x000fe40000000f00 */
[----:B------:R-:W-:Y:S01]  /*70320*/  IADD3.X R49, P0, PT, RZ, RZ, RZ, P0, !PT ;  /* 0x000000ffff317210 */ /* 0x000fe2000071e4ff */
[----:B------:R-:W-:Y:S02]  /*70330*/  IMAD R51, R54, -0x7af74001, -R73 ;  /* 0x8508bfff36337824 */ /* 0x000fe400078e0a49 */
[----:B------:R-:W-:-:S04]  /*70340*/  IMAD.WIDE.U32 R76, R38, 0x17c510ea, RZ ;  /* 0x17c510ea264c7825 */ /* 0x000fc800078e00ff */
[----:B------:R-:W-:Y:S02]  /*70350*/  IMAD.IADD R39, R67, 0x1, R51 ;  /* 0x0000000143277824 */ /* 0x000fe400078e0233 */
[----:B------:R-:W-:Y:S01]  /*70360*/  IMAD.X R79, RZ, RZ, RZ, P3 ;  /* 0x000000ffff4f7224 */ /* 0x000fe200018e06ff */
[----:B------:R-:W-:Y:S01]  /*70370*/  IADD3 R53, P3, PT, R68, R77, RZ ;  /* 0x0000004d44357210 */ /* 0x000fe20007f7e0ff */
[----:B------:R-:W-:-:S04]  /*70380*/  IMAD.WIDE.U32 R90, R39, 0x1, RZ ;  /* 0x00000001275a7825 */ /* 0x000fc800078e00ff */
[----:B------:R-:W-:Y:S01]  /*70390*/  IMAD.WIDE.U32.X R78, R28, 0x1ae3a46, R78, P3 ;  /* 0x01ae3a461c4e7825 */ /* 0x000fe200018e044e */
[----:B------:R-:W-:-:S03]  /*703a0*/  IADD3 RZ, P3, PT, R82, R32, RZ ;  /* 0x0000002052ff7210 */ /* 0x000fc60007f7e0ff */
[----:B------:R-:W-:Y:S01]  /*703b0*/  IMAD.WIDE.U32 R86, R66, 0x1, RZ ;  /* 0x0000000142567825 */ /* 0x000fe200078e00ff */
[----:B------:R-:W-:-:S03]  /*703c0*/  IADD3.X RZ, P3, PT, R83, R33, RZ, P3, !PT ;  /* 0x0000002153ff7210 */ /* 0x000fc60001f7e4ff */
[----:B------:R-:W-:Y:S02]  /*703d0*/  IMAD.X R67, RZ, RZ, RZ, P1 ;  /* 0x000000ffff437224 */ /* 0x000fe400008e06ff */
[----:B------:R-:W-:-:S04]  /*703e0*/  IMAD.WIDE.U32 R90, P1, R66, -0x7af74000, R90 ;  /* 0x8508c000425a7825 */ /* 0x000fc8000782005a */
        /* <DEDUP_REMOVED lines=8> */
[----:B------:R-:W-:-:S03]  /*70470*/  IADD3 RZ, P1, PT, R80, R48, RZ ;  /* 0x0000003050ff7210 */ /* 0x000fc60007f3e0ff */
[----:B------:R-:W-:Y:S01]  /*70480*/  IMAD.IADD R59, R35, 0x1, R46 ;  /* 0x00000001233b7824 */ /* 0x000fe200078e022e */
[----:B------:R-:W-:Y:S01]  /*70490*/  IADD3.X R46, P3, PT, R61, R36, RZ, P3, !PT ;  /* 0x000000243d2e7210 */ /* 0x000fe20001f7e4ff */
[----:B------:R-:W-:Y:S01]  /*704a0*/  IMAD.WIDE.U32 R50, R50, 0x17c510ea, R82 ;  /* 0x17c510ea32327825 */ /* 0x000fe200078e0052 */
[----:B------:R-:W-:Y:S02]  /*704b0*/  IADD3.X RZ, P1, PT, R81, R89, RZ, P1, !PT ;  /* 0x0000005951ff7210 */ /* 0x000fe40000f3e4ff */
[----:B------:R-:W-:Y:S01]  /*704c0*/  IADD3.X R61, P4, PT, RZ, RZ, RZ, P4, !PT ;  /* 0x000000ffff3d7210 */ /* 0x000fe2000279e4ff */
[----:B------:R-:W-:Y:S01]  /*704d0*/  IMAD.IADD R89, R51, 0x1, R88 ;  /* 0x0000000133597824 */ /* 0x000fe200078e0258 */
[----:B------:R-:W-:Y:S01]  /*704e0*/  IADD3.X R48, P3, PT, R67, R37, RZ, P3, !PT ;  /* 0x0000002543307210 */ /* 0x000fe20001f7e4ff */
[----:B------:R-:W-:Y:S01]  /*704f0*/  IMAD.WIDE.U32 R36, R39, 0x30000000, RZ ;  /* 0x3000000027247825 */ /* 0x000fe200078e00ff */
[----:B------:R-:W-:Y:S02]  /*70500*/  IADD3.X R35, P0, PT, RZ, R32, RZ, P0, !PT ;  /* 0x00000020ff237210 */ /* 0x000fe4000071e4ff */
[----:B------:R-:W-:-:S02]  /*70510*/  IADD3.X R49, P1, PT, R49, R62, RZ, P1, !PT ;  /* 0x0000003e31317210 */ /* 0x000fc40000f3e4ff */
[----:B------:R-:W-:Y:S02]  /*70520*/  IADD3.X R61, P5, PT, RZ, R61, RZ, P5, !PT ;  /* 0x0000003dff3d7210 */ /* 0x000fe40002fbe4ff */
[----:B------:R-:W-:Y:S02]  /*70530*/  IADD3.X R28, P0, PT, RZ, R33, RZ, P0, !PT ;  /* 0x00000021ff1c7210 */ /* 0x000fe4000071e4ff */
[----:B------:R-:W-:Y:S02]  /*70540*/  IADD3.X R62, P1, PT, R55, R63, RZ, P1, !PT ;  /* 0x0000003f373e7210 */ /* 0x000fe40000f3e4ff */
        /* <DEDUP_REMOVED lines=8> */
[----:B------:R-:W-:Y:S02]  /*705d0*/  IADD3.X R51, P1, PT, R62, R89, RZ, P1, !PT ;  /* 0x000000593e337210 */ /* 0x000fe40000f3e4ff */
[----:B------:R-:W-:Y:S02]  /*705e0*/  IADD3 R37, P5, PT, R32, R37, RZ ;  /* 0x0000002520257210 */ /* 0x000fe40007fbe0ff */
[----:B------:R-:W-:Y:S01]  /*705f0*/  IADD3.X R28, P3, PT, R48, R55, RZ, P3, !PT ;  /* 0x00000037301c7210 */ /* 0x000fe20001f7e4ff */
[----:B------:R-:W-:Y:S01]  /*70600*/  IMAD.MOV.U32 R48, RZ, RZ, R33 ;  /* 0x000000ffff307224 */ /* 0x000fe200078e0021 */
[----:B------:R-:W-:Y:S02]  /*70610*/  IADD3 RZ, P4, PT, R34, R36, RZ ;  /* 0x0000002422ff7210 */ /* 0x000fe40007f9e0ff */
[----:B------:R-:W-:Y:S01]  /*70620*/  IADD3.X R41, P1, PT, RZ, RZ, RZ, P1, !PT ;  /* 0x000000ffff297210 */ /* 0x000fe20000f3e4ff */
[----:B------:R-:W-:Y:S01]  /*70630*/  IMAD.WIDE.U32.X R48, R39, 0x170b5d44, R48, P5 ;  /* 0x170b5d4427307825 */ /* 0x000fe200028e0430 */
[----:B------:R-:W-:-:S02]  /*70640*/  IADD3.X RZ, P4, PT, R35, R37, RZ, P4, !PT ;  /* 0x0000002523ff7210 */ /* 0x000fc4000279e4ff */
[----:B------:R-:W-:Y:S01]  /*70650*/  IADD3.X R33, P5, PT, RZ, RZ, RZ, P0, !PT ;  /* 0x000000ffff217210 */ /* 0x000fe200007be4ff */
[----:B------:R-:W-:Y:S01]  /*70660*/  IMAD.X R55, RZ, RZ, RZ, P1 ;  /* 0x000000ffff377224 */ /* 0x000fe200008e06ff */
[----:B------:R-:W-:Y:S01]  /*70670*/  IADD3 RZ, P1, PT, R50, R58, RZ ;  /* 0x0000003a32ff7210 */ /* 0x000fe20007f3e0ff */
[----:B------:R-:W-:Y:S01]  /*70680*/  IMAD.WIDE.U32 R36, R39, -0x45f6b800, RZ ;  /* 0xba09480027247825 */ /* 0x000fe200078e00ff */
[----:B------:R-:W-:Y:S02]  /*70690*/  IADD3.X R33, P4, PT, R33, R48, RZ, P4, !PT ;  /* 0x0000003021217210 */ /* 0x000fe4000279e4ff */
[----:B------:R-:W-:Y:S01]  /*706a0*/  IADD3.X R59, P0, PT, R46, R85, RZ, P3, !PT ;  /* 0x000000552e3b7210 */ /* 0x000fe20001f1e4ff */
[----:B------:R-:W-:Y:S01]  /*706b0*/  IMAD.X R48, RZ, RZ, RZ, P5 ;  /* 0x000000ffff307224 */ /* 0x000fe200028e06ff */
[----:B------:R-:W-:Y:S01]  /*706c0*/  IADD3.X RZ, P5, PT, R51, R47, RZ, P1, !PT ;  /* 0x0000002f33ff7210 */ /* 0x000fe20000fbe4ff */
[----:B------:R-:W-:-:S03]  /*706d0*/  IMAD.WIDE.U32 R46, R38, 0xf5138f, R80 ;  /* 0x00f5138f262e7825 */ /* 0x000fc600078e0050 */
[----:B------:R-:W-:Y:S01]  /*706e0*/  IADD3.X R48, P1, PT, R48, R49, RZ, P4, !PT ;  /* 0x0000003130307210 */ /* 0x000fe2000273e4ff */
[----:B------:R-:W-:Y:S01]  /*706f0*/  IMAD.IADD R47, R47, 0x1, R52 ;  /* 0x000000012f2f7824 */ /* 0x000fe200078e0234 */
[----:B------:R-:W-:Y:S01]  /*70700*/  IADD3.X R54, P4, PT, R41, R70, RZ, P5, !PT ;  /* 0x0000004629367210 */ /* 0x000fe20002f9e4ff */
[C---:B------:R-:W-:Y:S01]  /*70710*/  IMAD.WIDE.U32 R36, P5, R66.reuse, 0x1ef3622f, R36 ;  /* 0x1ef3622f42247825 */ /* 0x040fe200078a0024 */
[----:B------:R-:W-:Y:S02]  /*70720*/  IADD3.X R46, P1, PT, R33, R46, RZ, P1, !PT ;  /* 0x0000002e212e7210 */ /* 0x000fe40000f3e4ff */
[----:B------:R-:W-:Y:S01]  /*70730*/  IADD3.X R70, P4, PT, R55, R71, RZ, P4, !PT ;  /* 0x0000004737467210 */ /* 0x000fe2000279e4ff */
[----:B------:R-:W-:Y:S01]  /*70740*/  IMAD.WIDE.U32 R40, R66, -0x45f6b800, RZ ;  /* 0xba09480042287825 */ /* 0x000fe200078e00ff */
[----:B------:R-:W-:Y:S02]  /*70750*/  IADD3.X R47, P1, PT, R48, R47, RZ, P1, !PT ;  /* 0x0000002f302f7210 */ /* 0x000fe40000f3e4ff */
[----:B------:R-:W-:Y:S01]  /*70760*/  IADD3.X R49, P0, PT, R28, R65, RZ, P0, !PT ;  /* 0x000000411c317210 */ /* 0x000fe2000071e4ff */
[----:B------:R-:W-:Y:S01]  /*70770*/  IMAD.X R63, RZ, RZ, RZ, P5 ;  /* 0x000000ffff3f7224 */ /* 0x000fe200028e06ff */
[----:B------:R-:W-:Y:S01]  /*70780*/  IADD3 R61, P5, PT, R36, R41, RZ ;  /* 0x00000029243d7210 */ /* 0x000fe20007fbe0ff */
[----:B------:R-:W-:Y:S01]  /*70790*/  IMAD.MOV.U32 R62, RZ, RZ, R37 ;  /* 0x000000ffff3e7224 */ /* 0x000fe200078e0025 */
[----:B------:R-:W-:Y:S01]  /*707a0*/  IADD3.X R54, P4, PT, R54, R59, RZ, P4, !PT ;  /* 0x0000003b36367210 */ /* 0x000fe2000279e4ff */
[----:B------:R-:W-:Y:S01]  /*707b0*/  IMAD.WIDE.U32 R58, R66, 0xf5138f, RZ ;  /* 0x00f5138f423a7825 */ /* 0x000fe200078e00ff */
[----:B------:R-:W-:-:S02]  /*707c0*/  IADD3.X R33, P1, PT, RZ, RZ, RZ, P1, !PT ;  /* 0x000000ffff217210 */ /* 0x000fc40000f3e4ff */
[----:B------:R-:W-:Y:S01]  /*707d0*/  IADD3.X R55, P4, PT, R70, R49, RZ, P4, !PT ;  /* 0x0000003146377210 */ /* 0x000fe2000279e4ff */
[C---:B------:R-:W-:Y:S01]  /*707e0*/  IMAD.WIDE.U32.X R62, R39.reuse, 0x1ef3622f, R62, P5 ;  /* 0x1ef3622f273e7825 */ /* 0x040fe200028e043e */
[----:B------:R-:W-:Y:S02]  /*707f0*/  IADD3 RZ, P5, PT, R46, R40, RZ ;  /* 0x000000282eff7210 */ /* 0x000fe40007fbe0ff */
[----:B------:R-:W-:Y:S01]  /*70800*/  IADD3.X R37, PT, PT, RZ, RZ, RZ, P1, !PT ;  /* 0x000000ffff257210 */ /* 0x000fe20000ffe4ff */
[----:B------:R-:W-:Y:S01]  /*70810*/  IMAD.WIDE.U32 R40, R39, 0xf5138f, RZ ;  /* 0x00f5138f27287825 */ /* 0x000fe200078e00ff */
[----:B------:R-:W-:Y:S02]  /*70820*/  IADD3.X RZ, P5, PT, R47, R61, RZ, P5, !PT ;  /* 0x0000003d2fff7210 */ /* 0x000fe40002fbe4ff */
[----:B------:R-:W-:Y:S01]  /*70830*/  IADD3.X R61, P4, PT, RZ, RZ, RZ, P4, !PT ;  /* 0x000000ffff3d7210 */ /* 0x000fe2000279e4ff */
[----:B------:R-:W-:Y:S01]  /*70840*/  IMAD.WIDE.U32 R48, R38, 0x6ca1493b, R50 ;  /* 0x6ca1493b26307825 */ /* 0x000fe200078e0032 */
        /* <DEDUP_REMOVED lines=11> */
[----:B------:R-:W-:Y:S01]  /*70900*/  IMAD.WIDE.U32 R46, R66, -0x45f6b800, R46 ;  /* 0xba094800422e7825 */ /* 0x000fe200078e002e */
[----:B------:R-:W-:Y:S02]  /*70910*/  IADD3.X RZ, P1, PT, R55, R53, RZ, P1, !PT ;  /* 0x0000003537ff7210 */ /* 0x000fe40000f3e4ff */
[----:B------:R-:W-:Y:S01]  /*70920*/  IADD3.X R33, P5, PT, RZ, RZ, RZ, P5, !PT ;  /* 0x000000ffff217210 */ /* 0x000fe20002fbe4ff */
[----:B------:R-:W-:Y:S01]  /*70930*/  IMAD.WIDE.U32.X R50, R39, 0x1a22d9f3, R50, P4 ;  /* 0x1a22d9f327327825 */ /* 0x000fe200020e0432 */
[----:B------:R-:W-:-:S03]  /*70940*/  IADD3 RZ, P4, PT, R48, R58, RZ ;  /* 0x0000003a30ff7210 */ /* 0x000fc60007f9e0ff */
[----:B------:R-:W-:Y:S01]  /*70950*/  IMAD.WIDE.U32 R52, R123, R72, RZ ;  /* 0x000000487b347225 */ /* 0x000fe200078e00ff */
[----:B------:R-:W-:-:S03]  /*70960*/  IADD3.X RZ, P4, PT, R49, R59, RZ, P4, !PT ;  /* 0x0000003b31ff7210 */ /* 0x000fc6000279e4ff */
[----:B------:R-:W-:Y:S01]  /*70970*/  IMAD.X R37, RZ, RZ, RZ, P5 ;  /* 0x000000ffff257224 */ /* 0x000fe200028e06ff */
[----:B------:R-:W-:Y:S01]  /*70980*/  IADD3.X R33, P4, PT, R33, R50, RZ, P4, !PT ;  /* 0x0000003221217210 */ /* 0x000fe2000279e4ff */
[----:B------:R-:W-:Y:S01]  /*70990*/  IMAD.WIDE.U32 R54, R38, 0x17c510ea, R54 ;  /* 0x17c510ea26367825 */ /* 0x000fe200078e0036 */
[----:B------:R-:W-:Y:S02]  /*709a0*/  IADD3.X R38, P1, PT, R61, R78, RZ, P1, !PT ;  /* 0x0000004e3d267210 */ /* 0x000fe40000f3e4ff */
[----:B------:R-:W-:Y:S01]  /*709b0*/  IADD3.X R28, P4, PT, R37, R51, RZ, P4, !PT ;  /* 0x00000033251c7210 */ /* 0x000fe2000279e4ff */
[----:B------:R-:W-:Y:S01]  /*709c0*/  IMAD.WIDE.U32 R60, R39, 0x6ca1493b, RZ ;  /* 0x6ca1493b273c7825 */ /* 0x000fe200078e00ff */
[----:B------:R-:W-:Y:S02]  /*709d0*/  IADD3.X R37, P3, PT, RZ, RZ, RZ, P3, !PT ;  /* 0x000000ffff257210 */ /* 0x000fe40001f7e4ff */
[----:B------:R-:W-:Y:S01]  /*709e0*/  IADD3.X R41, P1, PT, R63, R79, RZ, P1, !PT ;  /* 0x0000004f3f297210 */ /* 0x000fe20000f3e4ff */
[----:B------:R-:W-:Y:S01]  /*709f0*/  IMAD.WIDE.U32 R52, P5, R72, R123, R52 ;  /* 0x0000007b48347225 */ /* 0x000fe200078a0034 */
[----:B------:R-:W-:-:S02]  /*70a00*/  IADD3.X R37, P0, PT, RZ, R37, RZ, P0, !PT ;  /* 0x00000025ff257210 */ /* 0x000fc4000071e4ff */
[----:B------:R-:W-:Y:S01]  /*70a10*/  IADD3.X R54, P4, PT, R33, R54, RZ, P4, !PT ;  /* 0x0000003621367210 */ /* 0x000fe2000279e4ff */
[----:B------:R-:W-:Y:S01]  /*70a20*/  IMAD.X R59, RZ, RZ, RZ, P5 ;  /* 0x000000ffff3b7224 */ /* 0x000fe200028e06ff */
[----:B------:R-:W-:Y:S01]  /*70a30*/  IADD3.X R58, PT, PT, RZ, RZ, RZ, P0, P3 ;  /* 0x000000ffff3a7210 */ /* 0x000fe200007e64ff */
[----:B------:R-:W-:Y:S01]  /*70a40*/  IMAD.WIDE.U32 R62, R66, 0x6ca1493b, RZ ;  /* 0x6ca1493b423e7825 */ /* 0x000fe200078e00ff */
[----:B------:R-:W-:Y:S02]  /*70a50*/  SHF.L.W.U32.HI R33, R57, 0x1, R118 ;  /* 0x0000000139217819 */ /* 0x000fe40000010e76 */
[----:B------:R-:W-:Y:S01]  /*70a60*/  IADD3.X R37, P1, PT, R38, R37, RZ, P1, !PT ;  /* 0x0000002526257210 */ /* 0x000fe20000f3e4ff */
[----:B------:R-:W-:Y:S01]  /*70a70*/  IMAD.WIDE.U32 R50, P5, R66, -0x39c4fa40, R60 ;  /* 0xc63b05c042327825 */ /* 0x000fe200078a003c */
[----:B------:R-:W-:Y:S02]  /*70a80*/  IADD3 RZ, P0, PT, R54, R62, RZ ;  /* 0x0000003e36ff7210 */ /* 0x000fe40007f1e0ff */
[----:B------:R-:W-:Y:S01]  /*70a90*/  IADD3.X R41, P1, PT, R41, R58, RZ, P1, !PT ;  /* 0x0000003a29297210 */ /* 0x000fe20000f3e4ff */
[----:B------:R-:W-:Y:S01]  /*70aa0*/  IMAD.IADD R69, R55, 0x1, R68 ;  /* 0x0000000137457824 */ /* 0x000fe200078e0244 */
[----:B------:R-:W-:Y:S01]  /*70ab0*/  IADD3 R63, P3, PT, R50, R63, RZ ;  /* 0x0000003f323f7210 */ /* 0x000fe20007f7e0ff */
[----:B------:R-:W-:Y:S01]  /*70ac0*/  IMAD.WIDE.U32 R60, R72, R72, RZ ;  /* 0x00000048483c7225 */ /* 0x000fe200078e00ff */
[----:B------:R-:W-:-:S02]  /*70ad0*/  SHF.L.W.U32.HI R118, R118, 0x1, R29 ;  /* 0x0000000176767819 */ /* 0x000fc40000010e1d */
[----:B------:R-:W-:Y:S01]  /*70ae0*/  IADD3.X R55, P4, PT, R28, R69, RZ, P4, !PT ;  /* 0x000000451c377210 */ /* 0x000fe2000279e4ff */
[----:B------:R-:W-:Y:S01]  /*70af0*/  IMAD.X R57, RZ, RZ, RZ, P5 ;  /* 0x000000ffff397224 */ /* 0x000fe200028e06ff */
[----:B------:R-:W-:Y:S01]  /*70b00*/  IADD3 R65, P5, PT, R61, R52, RZ ;  /* 0x000000343d417210 */ /* 0x000fe20007fbe0ff */
[----:B------:R-:W-:Y:S01]  /*70b10*/  IMAD.MOV.U32 R56, RZ, RZ, R51 ;  /* 0x000000ffff387224 */ /* 0x000fe200078e0033 */
[----:B------:R-:W-:Y:S01]  /*70b20*/  IADD3.X R28, P2, PT, R33, R60, RZ, P2, !PT ;  /* 0x0000003c211c7210 */ /* 0x000fe2000175e4ff */
[----:B------:R-:W-:Y:S01]  /*70b30*/  IMAD.WIDE.U32 R48, R66, 0xf5138f, R48 ;  /* 0x00f5138f42307825 */ /* 0x000fe200078e0030 */
[----:B------:R-:W-:Y:S02]  /*70b40*/  IADD3.X RZ, P0, PT, R55, R63, RZ, P0, !PT ;  /* 0x0000003f37ff7210 */ /* 0x000fe4000071e4ff */
[----:B------:R-:W-:Y:S01]  /*70b50*/  IADD3.X R33, P4, PT, RZ, RZ, RZ, P4, !PT ;  /* 0x000000ffff217210 */ /* 0x000fe2000279e4ff */
[----:B------:R-:W-:Y:S01]  /*70b60*/  IMAD.WIDE.U32.X R60, R39, -0x39c4fa40, R56, P3 ;  /* 0xc63b05c0273c7825 */ /* 0x000fe200018e0438 */
[----:B------:R-:W-:-:S02]  /*70b70*/  IADD3.X R118, P2, PT, R118, R65, RZ, P2, !PT ;  /* 0x0000004176767210 */ /* 0x000fc4000175e4ff */
[----:B------:R-:W-:Y:S01]  /*70b80*/  MOV R58, R53 ;  /* 0x00000035003a7202 */ /* 0x000fe20000000f00 */
[----:B------:R-:W-:Y:S01]  /*70b90*/  IMAD.WIDE.U32 R62, R39, 0x17c510ea, RZ ;  /* 0x17c510ea273e7825 */ /* 0x000fe200078e00ff */
[----:B------:R-:W-:-:S03]  /*70ba0*/  IADD3.X R38, P0, PT, R33, R60, RZ, P0, !PT ;  /* 0x0000003c21267210 */ /* 0x000fc6000071e4ff */
[----:B------:R-:W-:Y:S01]  /*70bb0*/  IMAD.X R33, RZ, RZ, RZ, P4 ;  /* 0x000000ffff217224 */ /* 0x000fe200020e06ff */
[----:B------:R-:W-:Y:S01]  /*70bc0*/  IADD3.X R37, P4, PT, R37, R28, RZ, P1, !PT ;  /* 0x0000001c25257210 */ /* 0x000fe20000f9e4ff */
[----:B------:R-:W-:-:S03]  /*70bd0*/  IMAD.WIDE.U32 R56, P3, R66, 0x1ae3a46, R62 ;  /* 0x01ae3a4642387825 */ /* 0x000fc6000786003e */
[----:B------:R-:W-:Y:S01]  /*70be0*/  IADD3.X R28, P0, PT, R33, R61, RZ, P0, !PT ;  /* 0x0000003d211c7210 */ /* 0x000fe2000071e4ff */
[----:B------:R-:W-:Y:S01]  /*70bf0*/  IMAD.WIDE.U32 R62, R66, 0x17c510ea, RZ ;  /* 0x17c510ea423e7825 */ /* 0x000fe200078e00ff */
[----:B------:R-:W-:Y:S02]  /*70c00*/  IADD3.X R33, P4, PT, R41, R118, RZ, P4, !PT ;  /* 0x0000007629217210 */ /* 0x000fe4000279e4ff */
[----:B------:R-:W-:Y:S01]  /*70c10*/  IADD3.X R38, P0, PT, R38, R37, RZ, P0, !PT ;  /* 0x0000002526267210 */ /* 0x000fe2000071e4ff */
[----:B------:R-:W-:Y:S01]  /*70c20*/  IMAD.X R61, RZ, RZ, RZ, P3 ;  /* 0x000000ffff3d7224 */ /* 0x000fe200018e06ff */
[----:B------:R-:W-:Y:S01]  /*70c30*/  IADD3 R51, P3, PT, R56, R63, RZ ;  /* 0x0000003f38337210 */ /* 0x000fe20007f7e0ff */
[----:B------:R-:W-:Y:S02]  /*70c40*/  IMAD.MOV.U32 R60, RZ, RZ, R57 ;  /* 0x000000ffff3c7224 */ /* 0x000fe400078e0039 */
[----:B------:R-:W-:-:S04]  /*70c50*/  IMAD.WIDE.U32.X R58, R123, R123, R58, P5 ;  /* 0x0000007b7b3a7225 */ /* 0x000fc800028e043a */
        /* <DEDUP_REMOVED lines=8> */
[----:B------:R-:W-:Y:S02]  /*70ce0*/  IADD3.X R28, P3, PT, R33, R60, RZ, P3, !PT ;  /* 0x0000003c211c7210 */ /* 0x000fe40001f7e4ff */
[----:B------:R-:W-:Y:S01]  /*70cf0*/  IADD3.X R33, P1, PT, RZ, RZ, RZ, P1, !PT ;  /* 0x000000ffff217210 */ /* 0x000fe20000f3e4ff */
[----:B------:R-:W-:Y:S02]  /*70d00*/  IMAD.X R60, RZ, RZ, RZ, P0 ;  /* 0x000000ffff3c7224 */ /* 0x000fe400000e06ff */
[----:B------:R-:W-:Y:S02]  /*70d10*/  IMAD.IADD R51, R47, 0x1, R36 ;  /* 0x000000012f337824 */ /* 0x000fe400078e0224 */
[----:B------:R-:W-:Y:S01]  /*70d20*/  IMAD.IADD R53, R49, 0x1, R40 ;  /* 0x0000000131357824 */ /* 0x000fe200078e0228 */
[----:B------:R-:W-:Y:S01]  /*70d30*/  IADD3.X R60, P0, PT, R60, R61, RZ, P3, !PT ;  /* 0x0000003d3c3c7210 */ /* 0x000fe20001f1e4ff */
[----:B------:R-:W-:Y:S01]  /*70d40*/  IMAD.IADD R57, R55, 0x1, R50 ;  /* 0x0000000137397824 */ /* 0x000fe200078e0232 */
[----:B------:R-:W-:Y:S01]  /*70d50*/  MOV R40, R38 ;  /* 0x0000002600287202 */ /* 0x000fe20000000f00 */
[----:B------:R-:W-:Y:S01]  /*70d60*/  IMAD.IADD R56, R39, 0x1, R56 ;  /* 0x0000000127387824 */ /* 0x000fe200078e0238 */
[----:B------:R-:W-:Y:S01]  /*70d70*/  IADD3.X R28, P4, P0, R28, RZ, R33, P0, P4 ;  /* 0x000000ff1c1c7210 */ /* 0x000fe20000088421 */
[----:B------:R-:W-:Y:S01]  /*70d80*/  IMAD.IADD R52, R35, 0x1, R32 ;  /* 0x0000000123347824 */ /* 0x000fe200078e0220 */
[----:B------:R-:W-:Y:S01]  /*70d90*/  LEA.HI.X R33, P2, R29, R58, RZ, 0x1, P2 ;  /* 0x0000003a1d217211 */ /* 0x000fe20001050cff */
[----:B------:R-:W-:-:S02]  /*70da0*/  IMAD.X R29, RZ, RZ, RZ, P1 ;  /* 0x000000ffff1d7224 */ /* 0x000fc400008e06ff */
[----:B------:R-:W-:Y:S02]  /*70db0*/  IMAD.MOV.U32 R41, RZ, RZ, R34 ;  /* 0x000000ffff297224 */ /* 0x000fe400078e0022 */
[----:B------:R-:W-:Y:S01]  /*70dc0*/  IMAD.MOV.U32 R32, RZ, RZ, R48 ;  /* 0x000000ffff207224 */ /* 0x000fe200078e0030 */
[----:B------:R-:W-:Y:S01]  /*70dd0*/  IADD3.X R29, PT, PT, R60, RZ, R29, P4, P0 ;  /* 0x000000ff3c1d7210 */ /* 0x000fe200027e041d */
[----:B------:R-:W-:Y:S01]  /*70de0*/  IMAD.MOV.U32 R34, RZ, RZ, R53 ;  /* 0x000000ffff227224 */ /* 0x000fe200078e0035 */
        /* <DEDUP_REMOVED lines=77> */
.L_x_230:
[----:B------:R-:W-:Y:S05]  /*712c0*/  BSYNC.RELIABLE B4 ;  /* 0x0000000000047941 */ /* 0x000fea0003800100 */
.L_x_229:
        /* <DEDUP_REMOVED lines=12> */
.L_x_228:
[----:B------:R-:W-:Y:S05]  /*71390*/  BSYNC.RECONVERGENT B3 ;  /* 0x0000000000037941 */ /* 0x000fea0003800200 */
.L_x_227:
        /* <DEDUP_REMOVED lines=48> */
[----:B------:R-:W-:Y:S02]  /*716a0*/  HFMA2 R120, -RZ, RZ, -6.23046875, 8.7738037109375e-05 ;  /* 0xc63b05c0ff787431 */ /* 0x000fe400000001ff */
[----:B------:R-:W-:Y:S01]  /*716b0*/  IMAD.MOV.U32 R77, RZ, RZ, 0x6ca1493b ;  /* 0x6ca1493bff4d7424 */ /* 0x000fe200078e00ff */
        /* <DEDUP_REMOVED lines=41> */
.L_x_234:
[----:B------:R-:W-:Y:S05]  /*71950*/  BSYNC.RELIABLE B4 ;  /* 0x0000000000047941 */ /* 0x000fea0003800100 */
.L_x_233:
        /* <DEDUP_REMOVED lines=12> */
.L_x_232:
[----:B------:R-:W-:Y:S05]  /*71a20*/  BSYNC.RECONVERGENT B3 ;  /* 0x0000000000037941 */ /* 0x000fea0003800200 */
.L_x_231:
        /* <DEDUP_REMOVED lines=37> */
.L_x_238:
[----:B------:R-:W-:Y:S05]  /*71c80*/  BSYNC.RELIABLE B4 ;  /* 0x0000000000047941 */ /* 0x000fea0003800100 */
.L_x_237:
        /* <DEDUP_REMOVED lines=12> */
.L_x_236:
[----:B------:R-:W-:Y:S05]  /*71d50*/  BSYNC.RECONVERGENT B3 ;  /* 0x0000000000037941 */ /* 0x000fea0003800200 */
.L_x_235:
        /* <DEDUP_REMOVED lines=49> */
.L_x_242:
[----:B------:R-:W-:Y:S05]  /*72070*/  BSYNC.RELIABLE B4 ;  /* 0x0000000000047941 */ /* 0x000fea0003800100 */
.L_x_241:
        /* <DEDUP_REMOVED lines=12> */
.L_x_240:
[----:B------:R-:W-:Y:S05]  /*72140*/  BSYNC.RECONVERGENT B3 ;  /* 0x0000000000037941 */ /* 0x000fea0003800200 */
.L_x_239:
[----:B------:R-:W-:Y:S01]  /*72150*/  IADD3 R57, P0, PT, R115, -R70, RZ ;  /* 0x8000004673397210 */ /* 0x000fe20007f1e0ff */
[----:B------:R-:W-:Y:S03]  /*72160*/  BSSY.RECONVERGENT B3, `(.L_x_243) ;  /* 0x0000505000037945 */ /* 0x000fe60003800200 */
[----:B------:R-:W-:Y:S01]  /*72170*/  IADD3.X R51, P0, PT, R116, ~R71, RZ, P0, !PT ;  /* 0x8000004774337210 */ /* 0x000fe2000071e4ff */
[----:B------:R-:W-:-:S03]  /*72180*/  IMAD.WIDE.U32 R126, R57, R31, RZ ;  /* 0x0000001f397e7225 */ /* 0x000fc600078e00ff */
[----:B------:R-:W-:Y:S01]  /*72190*/  IADD3.X R76, P0, PT, R114, ~R97, RZ, P0, !PT ;  /* 0x80000061724c7210 */ /* 0x000fe2000071e4ff */
[----:B------:R-:W-:-:S03]  /*721a0*/  IMAD.WIDE.U32 R28, R51, R31, RZ ;  /* 0x0000001f331c7225 */ /* 0x000fc600078e00ff */
[----:B------:R-:W-:Y:S01]  /*721b0*/  IADD3.X R79, P0, PT, R45, ~R122, RZ, P0, !PT ;  /* 0x8000007a2d4f7210 */ /* 0x000fe2000071e4ff */
[----:B------:R-:W-:-:S03]  /*721c0*/  IMAD.WIDE.U32 R32, R51, R136, RZ ;  /* 0x0000008833207225 */ /* 0x000fc600078e00ff */
[----:B------:R-:W-:Y:S01]  /*721d0*/  IADD3.X R140, P0, PT, R140, ~R73, RZ, P0, !PT ;  /* 0x800000498c8c7210 */ /* 0x000fe2000071e4ff */
[----:B------:R-:W-:-:S03]  /*721e0*/  IMAD.WIDE.U32 R28, P1, R96, R57, R28 ;  /* 0x00000039601c7225 */ /* 0x000fc6000782001c */
[----:B------:R-:W-:Y:S01]  /*721f0*/  IADD3.X R113, P0, PT, R42, ~R99, RZ, P0, !PT ;  /* 0x800000632a717210 */ /* 0x000fe2000071e4ff */
[----:B------:R-:W-:Y:S01]  /*72200*/  IMAD.WIDE.U32 R32, P2, R135, R57, R32 ;  /* 0x0000003987207225 */ /* 0x000fe20007840020 */
[----:B------:R-:W-:Y:S02]  /*72210*/  IADD3 R141, P3, PT, R127, R28, RZ ;  /* 0x0000001c7f8d7210 */ /* 0x000fe40007f7e0ff */
[----:B------:R-:W-:Y:S01]  /*72220*/  IADD3.X R142, P0, PT, R43, ~R98, RZ, P0, !PT ;  /* 0x800000622b8e7210 */ /* 0x000fe2000071e4ff */
[----:B------:R-:W-:-:S04]  /*72230*/  IMAD.WIDE.U32 R34, R51, R137, RZ ;  /* 0x0000008933227225 */ /* 0x000fc800078e00ff */
[----:B------:R-:W-:Y:S02]  /*72240*/  IMAD.X R41, RZ, RZ, RZ, P1 ;  /* 0x000000ffff297224 */ /* 0x000fe400008e06ff */
[----:B------:R-:W-:Y:S01]  /*72250*/  IMAD.X R37, RZ, RZ, RZ, P2 ;  /* 0x000000ffff257224 */ /* 0x000fe200010e06ff */
[----:B------:R-:W-:Y:S01]  /*72260*/  IADD3 RZ, P2, PT, RZ, R126, RZ ;  /* 0x0000007effff7210 */ /* 0x000fe20007f5e0ff */
[----:B------:R-:W-:Y:S02]  /*72270*/  IMAD.MOV.U32 R40, RZ, RZ, R29 ;  /* 0x000000ffff287224 */ /* 0x000fe400078e001d */
[----:B------:R-:W-:Y:S01]  /*72280*/  IMAD.WIDE.U32 R118, R57, R136, RZ ;  /* 0x0000008839767225 */ /* 0x000fe200078e00ff */
[----:B------:R-:W-:-:S03]  /*72290*/  IADD3.X RZ, P2, PT, RZ, R141, RZ, P2, !PT ;  /* 0x0000008dffff7210 */ /* 0x000fc6000175e4ff */
[----:B------:R-:W-:Y:S01]  /*722a0*/  IMAD.WIDE.U32 R46, R51, R133, RZ ;  /* 0x00000085332e7225 */ /* 0x000fe200078e00ff */
[----:B------:R-:W-:-:S03]  /*722b0*/  IADD3 R50, P1, PT, R119, R32, RZ ;  /* 0x0000002077327210 */ /* 0x000fc60007f3e0ff */
[----:B------:R-:W-:-:S04]  /*722c0*/  IMAD.WIDE.U32.X R40, R96, R51, R40, P3 ;  /* 0x0000003360287225 */ /* 0x000fc800018e0428 */
[----:B------:R-:W-:Y:S01]  /*722d0*/  IMAD.WIDE.U32 R28, R57, R137, RZ ;  /* 0x00000089391c7225 */ /* 0x000fe200078e00ff */
[----:B------:R-:W-:-:S03]  /*722e0*/  IADD3.X R119, P2, PT, RZ, R40, RZ, P2, !PT ;  /* 0x00000028ff777210 */ /* 0x000fc6000175e4ff */
[----:B------:R-:W-:-:S04]  /*722f0*/  IMAD.WIDE.U32 R34, P4, R26, R57, R34 ;  /* 0x000000391a227225 */ /* 0x000fc80007880022 */
[----:B------:R-:W-:Y:S01]  /*72300*/  IMAD.WIDE.U32 R48, R51, R27, RZ ;  /* 0x0000001b33307225 */ /* 0x000fe200078e00ff */
[----:B------:R-:W-:Y:S02]  /*72310*/  IADD3 R45, P3, PT, R29, R34, RZ ;  /* 0x000000221d2d7210 */ /* 0x000fe40007f7e0ff */
[----:B------:R-:W-:Y:S01]  /*72320*/  IADD3.X R29, P2, PT, RZ, R41, RZ, P2, !PT ;  /* 0x00000029ff1d7210 */ /* 0x000fe2000175e4ff */
[----:B------:R-:W-:Y:S02]  /*72330*/  IMAD.MOV.U32 R36, RZ, RZ, R33 ;  /* 0x000000ffff247224 */ /* 0x000fe400078e0021 */
[----:B------:R-:W-:Y:S01]  /*72340*/  IMAD.WIDE.U32 R32, R51, R72, RZ ;  /* 0x0000004833207225 */ /* 0x000fe200078e00ff */
[----:B------:R-:W-:-:S03]  /*72350*/  IADD3.X R118, P2, PT, R119, R118, RZ, P2, !PT ;  /* 0x0000007677767210 */ /* 0x000fc6000175e4ff */
[----:B------:R-:W-:Y:S01]  /*72360*/  IMAD.X R39, RZ, RZ, RZ, P4 ;  /* 0x000000ffff277224 */ /* 0x000fe200020e06ff */
[----:B------:R-:W-:Y:S01]  /*72370*/  IADD3.X R119, P2, PT, R29, R50, RZ, P2, !PT ;  /* 0x000000321d777210 */ /* 0x000fe2000175e4ff */
[----:B------:R-:W-:-:S04]  /*72380*/  IMAD.WIDE.U32 R46, P5, R134, R57, R46 ;  /* 0x00000039862e7225 */ /* 0x000fc800078a002e */
[----:B------:R-:W-:Y:S02]  /*72390*/  IMAD.MOV.U32 R38, RZ, RZ, R35 ;  /* 0x000000ffff267224 */ /* 0x000fe400078e0023 */
[----:B------:R-:W-:-:S04]  /*723a0*/  IMAD.WIDE.U32 R60, R79, R31, RZ ;  /* 0x0000001f4f3c7225 */ /* 0x000fc800078e00ff */
[----:B------:R-:W-:-:S04]  /*723b0*/  IMAD.WIDE.U32 R34, P4, R74, R57, R48 ;  /* 0x000000394a227225 */ /* 0x000fc80007880030 */
[----:B------:R-:W-:Y:S02]  /*723c0*/  IMAD.X R59, RZ, RZ, RZ, P5 ;  /* 0x000000ffff3b7224 */ /* 0x000fe400028e06ff */
[----:B------:R-:W-:-:S04]  /*723d0*/  IMAD.WIDE.U32 R32, P5, R123, R57, R32 ;  /* 0x000000397b207225 */ /* 0x000fc800078a0020 */
[----:B------:R-:W-:Y:S01]  /*723e0*/  IMAD.X R63, RZ, RZ, RZ, P4 ;  /* 0x000000ffff3f7224 */ /* 0x000fe200020e06ff */
[----:B------:R-:W-:Y:S01]  /*723f0*/  IADD3.X R147, PT, PT, RZ, RZ, RZ, P5, !PT ;  /* 0x000000ffff937210 */ /* 0x000fe20002ffe4ff */
[----:B------:R-:W-:-:S04]  /*72400*/  IMAD.WIDE.U32 R48, R76, R31, RZ ;  /* 0x0000001f4c307225 */ /* 0x000fc800078e00ff */
[----:B------:R-:W-:-:S04]  /*72410*/  IMAD.WIDE.U32 R60, P4, R96, R76, R60 ;  /* 0x0000004c603c7225 */ /* 0x000fc8000788003c */
[----:B------:R-:W-:Y:S01]  /*72420*/  IMAD.WIDE.U32.X R36, R135, R51, R36, P1 ;  /* 0x0000003387247225 */ /* 0x000fe200008e0424 */
[----:B------:R-:W-:Y:S02]  /*72430*/  IADD3 R53, P5, PT, R60, R49, RZ ;  /* 0x000000313c357210 */ /* 0x000fe40007fbe0ff */
[----:B------:R-:W-:Y:S01]  /*72440*/  IADD3 RZ, P1, PT, R118, R48, RZ ;  /* 0x0000003076ff7210 */ /* 0x000fe20007f3e0ff */
[----:B------:R-:W-:Y:S01]  /*72450*/  IMAD.X R49, RZ, RZ, RZ, P4 ;  /* 0x000000ffff317224 */ /* 0x000fe200020e06ff */
[----:B------:R-:W-:Y:S01]  /*72460*/  IADD3.X R29, P2, PT, RZ, R36, RZ, P2, !PT ;  /* 0x00000024ff1d7210 */ /* 0x000fe2000175e4ff */
[----:B------:R-:W-:Y:S01]  /*72470*/  IMAD.MOV.U32 R48, RZ, RZ, R61 ;  /* 0x000000ffff307224 */ /* 0x000fe200078e003d */
[----:B------:R-:W-:Y:S01]  /*72480*/  IADD3.X RZ, P1, PT, R119, R53, RZ, P1, !PT ;  /* 0x0000003577ff7210 */ /* 0x000fe20000f3e4ff */
[----:B------:R-:W-:Y:S01]  /*72490*/  IMAD.WIDE.U32 R40, R57, R133, RZ ;  /* 0x0000008539287225 */ /* 0x000fe200078e00ff */
[----:B------:R-:W-:-:S03]  /*724a0*/  IADD3.X R82, P2, PT, RZ, R37, RZ, P2, !PT ;  /* 0x00000025ff527210 */ /* 0x000fc6000175e4ff */
[----:B------:R-:W-:Y:S01]  /*724b0*/  IMAD.WIDE.U32.X R48, R96, R79, R48, P5 ;  /* 0x0000004f60307225 */ /* 0x000fe200028e0430 */
[----:B------:R-:W-:Y:S02]  /*724c0*/  IADD3 R78, P4, PT, R41, R46, RZ ;  /* 0x0000002e294e7210 */ /* 0x000fe40007f9e0ff */
[----:B------:R-:W-:Y:S01]  /*724d0*/  IADD3.X R29, P2, PT, R29, R28, RZ, P2, !PT ;  /* 0x0000001c1d1d7210 */ /* 0x000fe2000175e4ff */
[----:B------:R-:W-:Y:S01]  /*724e0*/  IMAD.MOV.U32 R58, RZ, RZ, R47 ;  /* 0x000000ffff3a7224 */ /* 0x000fe200078e002f */
[----:B------:R-:W-:Y:S01]  /*724f0*/  IADD3.X R84, P1, PT, RZ, R48, RZ, P1, !PT ;  /* 0x00000030ff547210 */ /* 0x000fe20000f3e4ff */
[----:B------:R-:W-:Y:S01]  /*72500*/  IMAD.WIDE.U32 R46, R57, R27, RZ ;  /* 0x0000001b392e7225 */ /* 0x000fe200078e00ff */
[----:B------:R-:W-:Y:S02]  /*72510*/  IADD3.X R42, P2, PT, R82, R45, RZ, P2, !PT ;  /* 0x0000002d522a7210 */ /* 0x000fe4000175e4ff */
[----:B------:R-:W-:Y:S01]  /*72520*/  IADD3.X R41, P1, PT, RZ, R49, RZ, P1, !PT ;  /* 0x00000031ff297210 */ /* 0x000fe20000f3e4ff */
[----:B------:R-:W-:Y:S01]  /*72530*/  IMAD.WIDE.U32.X R38, R26, R51, R38, P3 ;  /* 0x000000331a267225 */ /* 0x000fe200018e0426 */
[----:B------:R-:W-:-:S02]  /*72540*/  IADD3 R80, P3, PT, R47, R34, RZ ;  /* 0x000000222f507210 */ /* 0x000fc40007f7e0ff */
[----:B------:R-:W-:Y:S01]  /*72550*/  IADD3.X R84, P1, PT, R84, R29, RZ, P1, !PT ;  /* 0x0000001d54547210 */ /* 0x000fe20000f3e4ff */
[----:B------:R-:W-:Y:S01]  /*72560*/  IMAD.WIDE.U32 R48, R79, R136, RZ ;  /* 0x000000884f307225 */ /* 0x000fe200078e00ff */
[----:B------:R-:W-:Y:S02]  /*72570*/  IADD3.X R101, P2, PT, RZ, R38, RZ, P2, !PT ;  /* 0x00000026ff657210 */ /* 0x000fe4000175e4ff */
[----:B------:R-:W-:Y:S01]  /*72580*/  IADD3.X R85, P1, PT, R41, R42, RZ, P1, !PT ;  /* 0x0000002a29557210 */ /* 0x000fe20000f3e4ff */
[----:B------:R-:W-:Y:S02]  /*72590*/  IMAD.MOV.U32 R62, RZ, RZ, R35 ;  /* 0x000000ffff3e7224 */ /* 0x000fe400078e0023 */
[----:B------:R-:W-:-:S04]  /*725a0*/  IMAD.WIDE.U32 R56, R57, R72, RZ ;  /* 0x0000004839387225 */ /* 0x000fc800078e00ff */
[----:B------:R-:W-:Y:S01]  /*725b0*/  IMAD.WIDE.U32.X R62, R74, R51, R62, P3 ;  /* 0x000000334a3e7225 */ /* 0x000fe200018e043e */
[----:B------:R-:W-:-:S03]  /*725c0*/  IADD3 R81, P5, PT, R57, R32, RZ ;  /* 0x0000002039517210 */ /* 0x000fc60007fbe0ff */
[----:B------:R-:W-:-:S04]  /*725d0*/  IMAD.WIDE.U32 R64, R76, R136, RZ ;  /* 0x000000884c407225 */ /* 0x000fc800078e00ff */
[----:B------:R-:W-:-:S04]  /*725e0*/  IMAD.WIDE.U32 R48, P3, R135, R76, R48 ;  /* 0x0000004c87307225 */ /* 0x000fc80007860030 */
[----:B------:R-:W-:Y:S02]  /*725f0*/  IMAD.MOV.U32 R146, RZ, RZ, R33 ;  /* 0x000000ffff927224 */ /* 0x000fe400078e0021 */
[----:B------:R-:W-:Y:S01]  /*72600*/  IMAD.X R87, RZ, RZ, RZ, P3 ;  /* 0x000000ffff577224 */ /* 0x000fe200018e06ff */
[----:B------:R-:W-:Y:S01]  /*72610*/  IADD3 R47, P3, PT, R48, R65, RZ ;  /* 0x00000041302f7210 */ /* 0x000fe20007f7e0ff */
[----:B------:R-:W-:-:S04]  /*72620*/  IMAD.WIDE.U32 R94, R79, R133, RZ ;  /* 0x000000854f5e7225 */ /* 0x000fc800078e00ff */
[----:B------:R-:W-:-:S04]  /*72630*/  IMAD.WIDE.U32 R32, R79, R27, RZ ;  /* 0x0000001b4f207225 */ /* 0x000fc800078e00ff */
[----:B------:R-:W-:-:S04]  /*72640*/  IMAD.WIDE.U32 R66, R79, R137, RZ ;  /* 0x000000894f427225 */ /* 0x000fc800078e00ff */
[----:B------:R-:W-:Y:S02]  /*72650*/  IMAD.MOV.U32 R86, RZ, RZ, R49 ;  /* 0x000000ffff567224 */ /* 0x000fe400078e0031 */
[----:B------:R-:W-:-:S04]  /*72660*/  IMAD.WIDE.U32.X R58, R134, R51, R58, P4 ;  /* 0x00000033863a7225 */ /* 0x000fc800020e043a */
[----:B------:R-:W-:-:S04]  /*72670*/  IMAD.WIDE.U32.X R86, R135, R79, R86, P3 ;  /* 0x0000004f87567225 */ /* 0x000fc800018e0456 */
[----:B------:R-:W-:-:S04]  /*72680*/  IMAD.WIDE.U32.X R146, R123, R51, R146, P5 ;  /* 0x000000337b927225 */ /* 0x000fc800028e0492 */
[----:B------:R-:W-:-:S04]  /*72690*/  IMAD.WIDE.U32 R54, R76, R133, RZ ;  /* 0x000000854c367225 */ /* 0x000fc800078e00ff */
[----:B------:R-:W-:-:S04]  /*726a0*/  IMAD.WIDE.U32 R94, P4, R134, R76, R94 ;  /* 0x0000004c865e7225 */ /* 0x000fc8000788005e */
[----:B------:R-:W-:-:S04]  /*726b0*/  IMAD.WIDE.U32 R32, P3, R74, R76, R32 ;  /* 0x0000004c4a207225 */ /* 0x000fc80007860020 */
[----:B------:R-:W-:Y:S01]  /*726c0*/  IMAD.WIDE.U32 R50, R76, R137, RZ ;  /* 0x000000894c327225 */ /* 0x000fe200078e00ff */
[----:B------:R-:W-:-:S03]  /*726d0*/  MOV R108, R33 ;  /* 0x00000021006c7202 */ /* 0x000fc60000000f00 */
[----:B------:R-:W-:-:S04]  /*726e0*/  IMAD.WIDE.U32 R66, P5, R26, R76, R66 ;  /* 0x0000004c1a427225 */ /* 0x000fc800078a0042 */
[----:B------:R-:W-:Y:S01]  /*726f0*/  IMAD.X R109, RZ, RZ, RZ, P3 ;  /* 0x000000ffff6d7224 */ /* 0x000fe200018e06ff */
[----:B------:R-:W-:Y:S01]  /*72700*/  IADD3 R83, P3, PT, R94, R55, RZ ;  /* 0x000000375e537210 */ /* 0x000fe20007f7e0ff */
[----:B------:R-:W-:Y:S01]  /*72710*/  IMAD.X R69, RZ, RZ, RZ, P4 ;  /* 0x000000ffff457224 */ /* 0x000fe200020e06ff */
[----:B------:R-:W-:Y:S01]  /*72720*/  IADD3 R57, P4, PT, R66, R51, RZ ;  /* 0x0000003342397210 */ /* 0x000fe20007f9e0ff */
[----:B------:R-:W-:Y:S02]  /*72730*/  IMAD.MOV.U32 R68, RZ, RZ, R95 ;  /* 0x000000ffff447224 */ /* 0x000fe400078e005f */
[----:B------:R-:W-:-:S04]  /*72740*/  IMAD.WIDE.U32 R88, R76, R27, RZ ;  /* 0x0000001b4c587225 */ /* 0x000fc800078e00ff */
[----:B------:R-:W-:Y:S02]  /*72750*/  IMAD.X R53, RZ, RZ, RZ, P5 ;  /* 0x000000ffff357224 */ /* 0x000fe400028e06ff */
[----:B------:R-:W-:Y:S01]  /*72760*/  IMAD.MOV.U32 R52, RZ, RZ, R67 ;  /* 0x000000ffff347224 */ /* 0x000fe200078e0043 */
[----:B------:R-:W-:Y:S01]  /*72770*/  IADD3.X R67, P2, PT, RZ, R39, RZ, P2, !PT ;  /* 0x00000027ff437210 */ /* 0x000fe2000175e4ff */
[----:B------:R-:W-:-:S03]  /*72780*/  IMAD.WIDE.U32 R34, R79, R72, RZ ;  /* 0x000000484f227225 */ /* 0x000fc600078e00ff */
[----:B------:R-:W-:Y:S01]  /*72790*/  IADD3.X R101, P2, PT, R101, R40, RZ, P2, !PT ;  /* 0x0000002865657210 */ /* 0x000fe2000175e4ff */
[-C--:B------:R-:W-:Y:S01]  /*727a0*/  IMAD.WIDE.U32.X R68, R134, R79.reuse, R68, P3 ;  /* 0x0000004f86447225 */ /* 0x080fe200018e0444 */
[----:B------:R-:W-:Y:S02]  /*727b0*/  IADD3 RZ, P3, PT, R84, R64, RZ ;  /* 0x0000004054ff7210 */ /* 0x000fe40007f7e0ff */
[----:B------:R-:W-:Y:S01]  /*727c0*/  IADD3.X R67, P2, PT, R67, R78, RZ, P2, !PT ;  /* 0x0000004e43437210 */ /* 0x000fe2000175e4ff */
[----:B------:R-:W-:Y:S01]  /*727d0*/  IMAD.WIDE.U32.X R52, R26, R79, R52, P4 ;  /* 0x0000004f1a347225 */ /* 0x000fe200020e0434 */
[----:B------:R-:W-:Y:S02]  /*727e0*/  IADD3 R105, P4, PT, R32, R89, RZ ;  /* 0x0000005920697210 */ /* 0x000fe40007f9e0ff */
[----:B------:R-:W-:Y:S01]  /*727f0*/  IADD3.X RZ, P3, PT, R85, R47, RZ, P3, !PT ;  /* 0x0000002f55ff7210 */ /* 0x000fe20001f7e4ff */
[----:B------:R-:W-:Y:S01]  /*72800*/  IMAD.WIDE.U32 R64, R113, R31, RZ ;  /* 0x0000001f71407225 */ /* 0x000fe200078e00ff */
[----:B------:R-:W-:-:S03]  /*72810*/  IADD3.X R103, P2, PT, RZ, R58, RZ, P2, !PT ;  /* 0x0000003aff677210 */ /* 0x000fc6000175e4ff */
[----:B------:R-:W-:-:S04]  /*72820*/  IMAD.WIDE.U32 R28, R76, R72, RZ ;  /* 0x000000484c1c7225 */ /* 0x000fc800078e00ff */
[----:B------:R-:W-:-:S04]  /*72830*/  IMAD.WIDE.U32 R34, P5, R123, R76, R34 ;  /* 0x0000004c7b227225 */ /* 0x000fc800078a0022 */
[----:B------:R-:W-:-:S04]  /*72840*/  IMAD.WIDE.U32.X R108, R74, R79, R108, P4 ;  /* 0x0000004f4a6c7225 */ /* 0x000fc800020e046c */
[----:B------:R-:W-:-:S04]  /*72850*/  IMAD.WIDE.U32 R110, R113, R136, RZ ;  /* 0x00000088716e7225 */ /* 0x000fc800078e00ff */
[----:B------:R-:W-:-:S04]  /*72860*/  IMAD.WIDE.U32 R64, P4, R96, R140, R64 ;  /* 0x0000008c60407225 */ /* 0x000fc80007880040 */
[----:B------:R-:W-:Y:S01]  /*72870*/  IMAD.X R37, RZ, RZ, RZ, P5 ;  /* 0x000000ffff257224 */ /* 0x000fe200028e06ff */
[----:B------:R-:W-:Y:S01]  /*72880*/  IADD3 R29, P5, PT, R34, R29, RZ ;  /* 0x0000001d221d7210 */ /* 0x000fe20007fbe0ff */
[----:B------:R-:W-:Y:S01]  /*72890*/  IMAD.MOV.U32 R36, RZ, RZ, R35 ;  /* 0x000000ffff247224 */ /* 0x000fe200078e0023 */
[----:B------:R-:W-:Y:S01]  /*728a0*/  IADD3.X R35, P1, PT, RZ, RZ, RZ, P1, !PT ;  /* 0x000000ffff237210 */ /* 0x000fe20000f3e4ff */
[----:B------:R-:W-:-:S03]  /*728b0*/  IMAD.WIDE.U32 R38, R113, R137, RZ ;  /* 0x0000008971267225 */ /* 0x000fc600078e00ff */
[----:B------:R-:W-:Y:S01]  /*728c0*/  IADD3.X R100, P3, PT, R35, R86, RZ, P3, !PT ;  /* 0x0000005623647210 */ /* 0x000fe20001f7e4ff */
[----:B------:R-:W-:Y:S02]  /*728d0*/  IMAD.X R49, RZ, RZ, RZ, P4 ;  /* 0x000000ffff317224 */ /* 0x000fe400020e06ff */
[----:B------:R-:W-:-:S04]  /*728e0*/  IMAD.WIDE.U32 R118, R31, R76, R118 ;  /* 0x0000004c1f767225 */ /* 0x000fc800078e0076 */
[----:B------:R-:W-:-:S04]  /*728f0*/  IMAD.WIDE.U32 R110, P4, R135, R140, R110 ;  /* 0x0000008c876e7225 */ /* 0x000fc8000788006e */
[----:B------:R-:W-:-:S04]  /*72900*/  IMAD.WIDE.U32.X R36, R123, R79, R36, P5 ;  /* 0x0000004f7b247225 */ /* 0x000fc800028e0424 */
[----:B------:R-:W-:Y:S02]  /*72910*/  IMAD.IADD R33, R119, 0x1, R60 ;  /* 0x0000000177217824 */ /* 0x000fe400078e023c */
[----:B------:R-:W-:Y:S02]  /*72920*/  IMAD.X R79, RZ, RZ, RZ, P4 ;  /* 0x000000ffff4f7224 */ /* 0x000fe400020e06ff */
[----:B------:R-:W-:Y:S02]  /*72930*/  IMAD.X R86, RZ, RZ, RZ, P1 ;  /* 0x000000ffff567224 */ /* 0x000fe400008e06ff */
[----:B------:R-:W-:-:S03]  /*72940*/  IMAD.WIDE.U32 R60, R140, R31, RZ ;  /* 0x0000001f8c3c7225 */ /* 0x000fc600078e00ff */
[----:B------:R-:W-:Y:S01]  /*72950*/  IADD3.X R86, P1, PT, R86, R87, RZ, P3, !PT ;  /* 0x0000005756567210 */ /* 0x000fe20001f3e4ff */
[----:B------:R-:W-:Y:S01]  /*72960*/  IMAD.WIDE.U32 R38, P4, R26, R140, R38 ;  /* 0x0000008c1a267225 */ /* 0x000fe20007880026 */
[----:B------:R-:W-:Y:S02]  /*72970*/  IADD3 R35, P3, PT, R64, R61, RZ ;  /* 0x0000003d40237210 */ /* 0x000fe40007f7e0ff */
[----:B------:R-:W-:Y:S01]  /*72980*/  IADD3.X R100, P1, PT, R100, R101, RZ, P1, !PT ;  /* 0x0000006564647210 */ /* 0x000fe20000f3e4ff */
[----:B------:R-:W-:-:S03]  /*72990*/  IMAD.WIDE.U32 R84, R136, R76, R84 ;  /* 0x0000004c88547225 */ /* 0x000fc600078e0054 */
[----:B------:R-:W-:Y:S01]  /*729a0*/  IADD3.X R101, P1, PT, R86, R67, RZ, P1, !PT ;  /* 0x0000004356657210 */ /* 0x000fe20000f3e4ff */
[----:B------:R-:W-:Y:S01]  /*729b0*/  IMAD.X R45, RZ, RZ, RZ, P4 ;  /* 0x000000ffff2d7224 */ /* 0x000fe200020e06ff */
[----:B------:R-:W-:Y:S01]  /*729c0*/  IADD3 RZ, P4, PT, R84, R60, RZ ;  /* 0x0000003c54ff7210 */ /* 0x000fe20007f9e0ff */
[----:B------:R-:W-:Y:S01]  /*729d0*/  IMAD.IADD R51, R85, 0x1, R48 ;  /* 0x0000000155337824 */ /* 0x000fe200078e0230 */
[----:B------:R-:W-:Y:S01]  /*729e0*/  IADD3.X R67, P1, PT, RZ, RZ, RZ, P1, !PT ;  /* 0x000000ffff437210 */ /* 0x000fe20000f3e4ff */
[----:B------:R-:W-:-:S03]  /*729f0*/  IMAD.WIDE.U32 R60, R140, R136, RZ ;  /* 0x000000888c3c7225 */ /* 0x000fc600078e00ff */
[----:B------:R-:W-:Y:S01]  /*72a00*/  IADD3.X RZ, P4, PT, R51, R35, RZ, P4, !PT ;  /* 0x0000002333ff7210 */ /* 0x000fe2000279e4ff */
[----:B------:R-:W-:Y:S01]  /*72a10*/  IMAD.MOV.U32 R48, RZ, RZ, R65 ;  /* 0x000000ffff307224 */ /* 0x000fe200078e0041 */
[----:B------:R-:W-:Y:S01]  /*72a20*/  IADD3.X R35, P2, PT, RZ, R59, RZ, P2, !PT ;  /* 0x0000003bff237210 */ /* 0x000fe2000175e4ff */
[----:B------:R-:W-:Y:S02]  /*72a30*/  IMAD.MOV.U32 R78, RZ, RZ, R111 ;  /* 0x000000ffff4e7224 */ /* 0x000fe400078e006f */
[----:B------:R-:W-:Y:S01]  /*72a40*/  IMAD.WIDE.U32.X R48, R96, R113, R48, P3 ;  /* 0x0000007160307225 */ /* 0x000fe200018e0430 */
[----:B------:R-:W-:Y:S02]  /*72a50*/  IADD3 R55, P3, PT, R110, R61, RZ ;  /* 0x0000003d6e377210 */ /* 0x000fe40007f7e0ff */
[----:B------:R-:W-:Y:S01]  /*72a60*/  IADD3.X R103, P2, PT, R103, R46, RZ, P2, !PT ;  /* 0x0000002e67677210 */ /* 0x000fe2000175e4ff */
[----:B------:R-:W-:Y:S01]  /*72a70*/  IMAD.WIDE.U32 R40, R113, R133, RZ ;  /* 0x0000008571287225 */ /* 0x000fe200078e00ff */
[----:B------:R-:W-:-:S03]  /*72a80*/  IADD3.X R61, P4, PT, RZ, R48, RZ, P4, !PT ;  /* 0x00000030ff3d7210 */ /* 0x000fc6000279e4ff */
[----:B------:R-:W-:Y:S01]  /*72a90*/  IMAD.WIDE.U32.X R58, R135, R113, R78, P3 ;  /* 0x00000071873a7225 */ /* 0x000fe200018e044e */
[----:B------:R-:W-:Y:S02]  /*72aa0*/  IADD3 RZ, P3, PT, R100, R50, RZ ;  /* 0x0000003264ff7210 */ /* 0x000fe40007f7e0ff */
[----:B------:R-:W-:Y:S01]  /*72ab0*/  IADD3.X R65, P4, PT, RZ, R49, RZ, P4, !PT ;  /* 0x00000031ff417210 */ /* 0x000fe2000279e4ff */
[----:B------:R-:W-:Y:S01]  /*72ac0*/  IMAD.WIDE.U32 R40, P5, R134, R140, R40 ;  /* 0x0000008c86287225 */ /* 0x000fe200078a0028 */
[----:B------:R-:W-:Y:S02]  /*72ad0*/  IADD3.X RZ, P3, PT, R101, R57, RZ, P3, !PT ;  /* 0x0000003965ff7210 */ /* 0x000fe40001f7e4ff */
[----:B------:R-:W-:Y:S01]  /*72ae0*/  IADD3.X R57, P2, PT, R35, R80, RZ, P2, !PT ;  /* 0x0000005023397210 */ /* 0x000fe2000175e4ff */
[----:B------:R-:W-:Y:S01]  /*72af0*/  IMAD.WIDE.U32 R42, R140, R133, RZ ;  /* 0x000000858c2a7225 */ /* 0x000fe200078e00ff */
[----:B------:R-:W-:-:S03]  /*72b00*/  MOV R46, R41 ;  /* 0x00000029002e7202 */ /* 0x000fc60000000f00 */
[----:B------:R-:W-:Y:S01]  /*72b10*/  IMAD.X R79, RZ, RZ, RZ, P1 ;  /* 0x000000ffff4f7224 */ /* 0x000fe200008e06ff */
[----:B------:R-:W-:Y:S01]  /*72b20*/  IADD3.X R117, P1, PT, R44, ~R75, RZ, P0, !PT ;  /* 0x8000004b2c757210 */ /* 0x000fe2000073e4ff */
[----:B------:R-:W-:Y:S01]  /*72b30*/  IMAD.MOV.U32 R44, RZ, RZ, R39 ;  /* 0x000000ffff2c7224 */ /* 0x000fe200078e0027 */
[----:B------:R-:W-:Y:S01]  /*72b40*/  IADD3.X R102, P0, PT, R67, R52, RZ, P3, !PT ;  /* 0x0000003443667210 */ /* 0x000fe20001f1e4ff */
[----:B------:R-:W-:Y:S01]  /*72b50*/  IMAD.X R47, RZ, RZ, RZ, P5 ;  /* 0x000000ffff2f7224 */ /* 0x000fe200028e06ff */
[----:B------:R-:W-:Y:S01]  /*72b60*/  IADD3 R39, P3, PT, R40, R43, RZ ;  /* 0x0000002b28277210 */ /* 0x000fe20007f7e0ff */
[----:B------:R-:W-:Y:S01]  /*72b70*/  IMAD.WIDE.U32 R100, R137, R76, R100 ;  /* 0x0000004c89647225 */ /* 0x000fe200078e0064 */
[----:B------:R-:W-:Y:S02]  /*72b80*/  IADD3.X R43, P2, PT, RZ, R62, RZ, P2, !PT ;  /* 0x0000003eff2b7210 */ /* 0x000fe4000175e4ff */
[----:B------:R-:W-:Y:S01]  /*72b90*/  IADD3.X R78, P0, PT, R79, R53, RZ, P0, !PT ;  /* 0x000000354f4e7210 */ /* 0x000fe2000071e4ff */
[----:B------:R-:W-:Y:S01]  /*72ba0*/  IMAD.WIDE.U32.X R46, R134, R113, R46, P3 ;  /* 0x00000071862e7225 */ /* 0x000fe200018e042e */
[----:B------:R-:W-:-:S02]  /*72bb0*/  IADD3.X R100, P3, PT, R61, R100, RZ, P4, !PT ;  /* 0x000000643d647210 */ /* 0x000fc4000277e4ff */
[----:B------:R-:W-:Y:S01]  /*72bc0*/  IADD3.X R62, P4, PT, RZ, R63, RZ, P2, !PT ;  /* 0x0000003fff3e7210 */ /* 0x000fe2000179e4ff */
[----:B------:R-:W-:Y:S01]  /*72bd0*/  IMAD.IADD R66, R101, 0x1, R66 ;  /* 0x0000000165427824 */ /* 0x000fe200078e0242 */
[----:B------:R-:W-:Y:S01]  /*72be0*/  IADD3.X R102, P2, PT, R102, R103, RZ, P0, !PT ;  /* 0x0000006766667210 */ /* 0x000fe2000075e4ff */
[----:B------:R-:W-:Y:S01]  /*72bf0*/  IMAD.WIDE.U32 R106, R140, R137, RZ ;  /* 0x000000898c6a7225 */ /* 0x000fe200078e00ff */
[----:B------:R-:W-:Y:S02]  /*72c00*/  IADD3.X R80, P4, PT, R43, R56, RZ, P4, !PT ;  /* 0x000000382b507210 */ /* 0x000fe4000279e4ff */
[----:B------:R-:W-:Y:S01]  /*72c10*/  IADD3.X R101, P3, PT, R65, R66, RZ, P3, !PT ;  /* 0x0000004241657210 */ /* 0x000fe20001f7e4ff */
[----:B------:R-:W-:Y:S01]  /*72c20*/  IMAD.WIDE.U32 R48, R117, R31, RZ ;  /* 0x0000001f75307225 */ /* 0x000fe200078e00ff */
[----:B------:R-:W-:Y:S02]  /*72c30*/  IADD3 R35, P5, PT, R38, R107, RZ ;  /* 0x0000006b26237210 */ /* 0x000fe40007fbe0ff */
[----:B------:R-:W-:Y:S01]  /*72c40*/  IADD3.X R107, P0, PT, RZ, RZ, RZ, P3, !PT ;  /* 0x000000ffff6b7210 */ /* 0x000fe20001f1e4ff */
[----:B------:R-:W-:Y:S01]  /*72c50*/  IMAD.MOV.U32 R50, RZ, RZ, R84 ;  /* 0x000000ffff327224 */ /* 0x000fe200078e0054 */
[----:B------:R-:W-:Y:S01]  /*72c60*/  IADD3 RZ, P3, PT, R100, R60, RZ ;  /* 0x0000003c64ff7210 */ /* 0x000fe20007f7e0ff */
[----:B------:R-:W-:Y:S01]  /*72c70*/  IMAD.WIDE.U32.X R44, R26, R113, R44, P5 ;  /* 0x000000711a2c7225 */ /* 0x000fe200028e042c */
[----:B------:R-:W-:-:S02]  /*72c80*/  IADD3.X R103, P2, PT, R78, R57, RZ, P2, !PT ;  /* 0x000000394e677210 */ /* 0x000fc4000175e4ff */
[----:B------:R-:W-:Y:S01]  /*72c90*/  IADD3.X RZ, P3, PT, R101, R55, RZ, P3, !PT ;  /* 0x0000003765ff7210 */ /* 0x000fe20001f7e4ff */
[----:B------:R-:W-:Y:S01]  /*72ca0*/  IMAD.WIDE.U32 R52, R117, R136, RZ ;  /* 0x0000008875347225 */ /* 0x000fe200078e00ff */
[----:B------:R-:W-:Y:S02]  /*72cb0*/  IADD3.X R81, P4, PT, R62, R81, RZ, P4, !PT ;  /* 0x000000513e517210 */ /* 0x000fe4000279e4ff */
[----:B------:R-:W-:Y:S01]  /*72cc0*/  IADD3.X R107, P3, PT, R107, R58, RZ, P3, !PT ;  /* 0x0000003a6b6b7210 */ /* 0x000fe20001f7e4ff */
[----:B------:R-:W-:Y:S01]  /*72cd0*/  IMAD.WIDE.U32 R48, P5, R96, R142, R48 ;  /* 0x0000008e60307225 */ /* 0x000fe200078a0030 */
[----:B------:R-:W-:Y:S02]  /*72ce0*/  IADD3.X R144, P4, PT, RZ, R146, RZ, P4, !PT ;  /* 0x00000092ff907210 */ /* 0x000fe4000279e4ff */
[----:B------:R-:W-:Y:S01]  /*72cf0*/  IADD3.X R132, P1, PT, R132, ~R77, RZ, P1, !PT ;  /* 0x8000004d84847210 */ /* 0x000fe20000f3e4ff */
[----:B------:R-:W-:-:S03]  /*72d00*/  IMAD.WIDE.U32 R50, R31, R140, R50 ;  /* 0x0000008c1f327225 */ /* 0x000fc600078e0032 */
[----:B------:R-:W-:Y:S01]  /*72d10*/  IADD3.X R139, P1, PT, R139, ~R120, RZ, P1, !PT ;  /* 0x800000788b8b7210 */ /* 0x000fe20000f3e4ff */
[----:B------:R-:W-:Y:S01]  /*72d20*/  IMAD.X R95, RZ, RZ, RZ, P0 ;  /* 0x000000ffff5f7224 */ /* 0x000fe200000e06ff */
[----:B------:R-:W-:Y:S01]  /*72d30*/  IADD3 RZ, P0, PT, R102, R54, RZ ;  /* 0x0000003666ff7210 */ /* 0x000fe20007f1e0ff */
[----:B------:R-:W-:Y:S01]  /*72d40*/  IMAD.X R61, RZ, RZ, RZ, P5 ;  /* 0x000000ffff3d7224 */ /* 0x000fe200028e06ff */
[----:B------:R-:W-:Y:S01]  /*72d50*/  IADD3.X R138, P1, PT, R138, ~R121, RZ, P1, !PT ;  /* 0x800000798a8a7210 */ /* 0x000fe20000f3e4ff */
[----:B------:R-:W-:Y:S01]  /*72d60*/  IMAD.IADD R41, R51, 0x1, R64 ;  /* 0x0000000133297824 */ /* 0x000fe200078e0240 */
[----:B------:R-:W-:Y:S01]  /*72d70*/  IADD3.X R51, P2, PT, RZ, RZ, RZ, P2, !PT ;  /* 0x000000ffff337210 */ /* 0x000fe2000175e4ff */
[----:B------:R-:W-:Y:S01]  /*72d80*/  IMAD.WIDE.U32 R52, P5, R135, R142, R52 ;  /* 0x0000008e87347225 */ /* 0x000fe200078a0034 */
[----:B------:R-:W-:Y:S02]  /*72d90*/  IADD3.X R95, P3, PT, R95, R59, RZ, P3, !PT ;  /* 0x0000003b5f5f7210 */ /* 0x000fe40001f7e4ff */
[----:B------:R-:W-:Y:S01]  /*72da0*/  IADD3.X RZ, P0, PT, R103, R83, RZ, P0, !PT ;  /* 0x0000005367ff7210 */ /* 0x000fe2000071e4ff */
[----:B------:R-:W-:-:S04]  /*72db0*/  IMAD.WIDE.U32 R56, R113, R27, RZ ;  /* 0x0000001b71387225 */ /* 0x000fc800078e00ff */
[----:B------:R-:W-:-:S04]  /*72dc0*/  IMAD.WIDE.U32 R54, R142, R31, RZ ;  /* 0x0000001f8e367225 */ /* 0x000fc800078e00ff */
[----:B------:R-:W-:Y:S01]  /*72dd0*/  IMAD.X R79, RZ, RZ, RZ, P5 ;  /* 0x000000ffff4f7224 */ /* 0x000fe200028e06ff */
[----:B------:R-:W-:Y:S01]  /*72de0*/  IADD3 R43, P5, PT, R48, R55, RZ ;  /* 0x00000037302b7210 */ /* 0x000fe20007fbe0ff */
[----:B------:R-:W-:Y:S01]  /*72df0*/  IMAD.X R85, RZ, RZ, RZ, P2 ;  /* 0x000000ffff557224 */ /* 0x000fe200010e06ff */
[----:B------:R-:W-:Y:S01]  /*72e00*/  IADD3.X R55, P0, PT, R51, R68, RZ, P0, !PT ;  /* 0x0000004433377210 */ /* 0x000fe2000071e4ff */
[----:B------:R-:W-:-:S04]  /*72e10*/  IMAD.WIDE.U32 R56, P2, R74, R140, R56 ;  /* 0x0000008c4a387225 */ /* 0x000fc80007840038 */
[----:B------:R-:W-:-:S04]  /*72e20*/  IMAD.WIDE.U32 R58, R140, R27, RZ ;  /* 0x0000001b8c3a7225 */ /* 0x000fc800078e00ff */
[----:B------:R-:W-:Y:S02]  /*72e30*/  IMAD.MOV.U32 R60, RZ, RZ, R49 ;  /* 0x000000ffff3c7224 */ /* 0x000fe400078e0031 */
[----:B------:R-:W-:-:S04]  /*72e40*/  IMAD.WIDE.U32 R64, R117, R137, RZ ;  /* 0x0000008975407225 */ /* 0x000fc800078e00ff */
[----:B------:R-:W-:Y:S01]  /*72e50*/  IMAD.WIDE.U32.X R60, R96, R117, R60, P5 ;  /* 0x00000075603c7225 */ /* 0x000fe200028e043c */
[----:B------:R-:W-:-:S03]  /*72e60*/  IADD3 R49, P5, PT, R56, R59, RZ ;  /* 0x0000003b38317210 */ /* 0x000fc60007fbe0ff */
[----:B------:R-:W-:Y:S01]  /*72e70*/  IMAD.X R67, RZ, RZ, RZ, P2 ;  /* 0x000000ffff437224 */ /* 0x000fe200010e06ff */
[----:B------:R-:W-:Y:S01]  /*72e80*/  IADD3.X R92, P2, PT, R85, R69, RZ, P0, !PT ;  /* 0x00000045555c7210 */ /* 0x000fe2000075e4ff */
[----:B------:R-:W-:-:S03]  /*72e90*/  IMAD.WIDE.U32 R62, R142, R136, RZ ;  /* 0x000000888e3e7225 */ /* 0x000fc600078e00ff */
[----:B------:R-:W-:Y:S01]  /*72ea0*/  IADD3.X R80, P2, PT, R55, R80, RZ, P2, !PT ;  /* 0x0000005037507210 */ /* 0x000fe2000175e4ff */
[----:B------:R-:W-:Y:S02]  /*72eb0*/  IMAD.MOV.U32 R66, RZ, RZ, R57 ;  /* 0x000000ffff427224 */ /* 0x000fe400078e0039 */
[----:B------:R-:W-:Y:S01]  /*72ec0*/  IMAD.WIDE.U32 R64, P0, R26, R142, R64 ;  /* 0x0000008e1a407225 */ /* 0x000fe20007800040 */
[----:B------:R-:W-:-:S03]  /*72ed0*/  IADD3.X R81, P2, PT, R92, R81, RZ, P2, !PT ;  /* 0x000000515c517210 */ /* 0x000fc6000175e4ff */
[----:B------:R-:W-:Y:S01]  /*72ee0*/  IMAD.WIDE.U32.X R66, R74, R113, R66, P5 ;  /* 0x000000714a427225 */ /* 0x000fe200028e0442 */
[----:B------:R-:W-:Y:S02]  /*72ef0*/  IADD3 R51, P5, PT, R52, R63, RZ ;  /* 0x0000003f34337210 */ /* 0x000fe40007fbe0ff */
[----:B------:R-:W-:Y:S01]  /*72f00*/  IADD3.X R59, P2, PT, RZ, RZ, RZ, P2, !PT ;  /* 0x000000ffff3b7210 */ /* 0x000fe2000175e4ff */
[----:B------:R-:W-:-:S04]  /*72f10*/  IMAD.WIDE.U32 R68, R142, R137, RZ ;  /* 0x000000898e447225 */ /* 0x000fc800078e00ff */
[----:B------:R-:W-:-:S04]  /*72f20*/  IMAD.WIDE.U32 R84, R117, R133, RZ ;  /* 0x0000008575547225 */ /* 0x000fc800078e00ff */
[----:B------:R-:W-:Y:S02]  /*72f30*/  IMAD.MOV.U32 R78, RZ, RZ, R53 ;  /* 0x000000ffff4e7224 */ /* 0x000fe400078e0035 */
[----:B------:R-:W-:Y:S01]  /*72f40*/  IMAD.X R87, RZ, RZ, RZ, P0 ;  /* 0x000000ffff577224 */ /* 0x000fe200000e06ff */
[----:B------:R-:W-:Y:S01]  /*72f50*/  IADD3 R53, P0, PT, R64, R69, RZ ;  /* 0x0000004540357210 */ /* 0x000fe20007f1e0ff */
[----:B------:R-:W-:-:S04]  /*72f60*/  IMAD.WIDE.U32.X R78, R135, R117, R78, P5 ;  /* 0x00000075874e7225 */ /* 0x000fc800028e044e */
        /* <DEDUP_REMOVED lines=10> */
[----:B------:R-:W-:Y:S01]  /*73010*/  IMAD.WIDE.U32 R102, R133, R76, R102 ;  /* 0x0000004c85667225 */ /* 0x000fe200078e0066 */
[----:B------:R-:W-:-:S03]  /*73020*/  IADD3.X R59, P0, PT, R59, R108, RZ, P0, !PT ;  /* 0x0000006c3b3b7210 */ /* 0x000fc6000071e4ff */
[----:B------:R-:W-:-:S04]  /*73030*/  IMAD.WIDE.U32.X R88, R134, R117, R88, P5 ;  /* 0x0000007586587225 */ /* 0x000fc800028e0458 */
[----:B------:R-:W-:-:S04]  /*73040*/  IMAD.WIDE.U32 R90, P5, R123, R140, R90 ;  /* 0x0000008c7b5a7225 */ /* 0x000fc800078a005a */
[----:B------:R-:W-:-:S04]  /*73050*/  IMAD.WIDE.U32 R92, R140, R72, RZ ;  /* 0x000000488c5c7225 */ /* 0x000fc800078e00ff */
[----:B------:R-:W-:Y:S01]  /*73060*/  IMAD.IADD R112, R103, 0x1, R94 ;  /* 0x0000000167707824 */ /* 0x000fe200078e025e */
[----:B------:R-:W-:Y:S01]  /*73070*/  IADD3.X R94, P3, PT, R107, R102, RZ, P3, !PT ;  /* 0x000000666b5e7210 */ /* 0x000fe20001f7e4ff */
[----:B------:R-:W-:Y:S01]  /*73080*/  IMAD.X R103, RZ, RZ, RZ, P5 ;  /* 0x000000ffff677224 */ /* 0x000fe200028e06ff */
[----:B------:R-:W-:Y:S01]  /*73090*/  IADD3 R57, P5, PT, R90, R93, RZ ;  /* 0x0000005d5a397210 */ /* 0x000fe20007fbe0ff */
[----:B------:R-:W-:Y:S01]  /*730a0*/  IMAD.WIDE.U32 R104, R117, R27, RZ ;  /* 0x0000001b75687225 */ /* 0x000fe200078e00ff */
[----:B------:R-:W-:-:S03]  /*730b0*/  IADD3.X R95, P3, PT, R95, R112, RZ, P3, !PT ;  /* 0x000000705f5f7210 */ /* 0x000fc60001f7e4ff */
[----:B------:R-:W-:Y:S02]  /*730c0*/  IMAD.MOV.U32 R102, RZ, RZ, R91 ;  /* 0x000000ffff667224 */ /* 0x000fe400078e005b */
[----:B------:R-:W-:Y:S01]  /*730d0*/  IMAD.X R63, RZ, RZ, RZ, P2 ;  /* 0x000000ffff3f7224 */ /* 0x000fe200010e06ff */
[----:B------:R-:W-:Y:S01]  /*730e0*/  IADD3 RZ, P2, PT, R94, R106, RZ ;  /* 0x0000006a5eff7210 */ /* 0x000fe20007f5e0ff */
[----:B------:R-:W-:-:S03]  /*730f0*/  IMAD.WIDE.U32.X R102, R123, R113, R102, P5 ;  /* 0x000000717b667225 */ /* 0x000fc600028e0466 */
[----:B------:R-:W-:Y:S01]  /*73100*/  IADD3.X R63, P0, PT, R63, R109, RZ, P0, !PT ;  /* 0x0000006d3f3f7210 */ /* 0x000fe2000071e4ff */
[----:B------:R-:W-:Y:S01]  /*73110*/  IMAD.WIDE.U32 R100, R136, R140, R100 ;  /* 0x0000008c88647225 */ /* 0x000fe200078e0064 */
[----:B------:R-:W-:-:S03]  /*73120*/  IADD3.X RZ, P2, PT, R95, R35, RZ, P2, !PT ;  /* 0x000000235fff7210 */ /* 0x000fc6000175e4ff */
[----:B------:R-:W-:-:S04]  /*73130*/  IMAD.WIDE.U32 R104, P5, R74, R142, R104 ;  /* 0x0000008e4a687225 */ /* 0x000fc800078a0068 */
        /* <DEDUP_REMOVED lines=12> */
[----:B------:R-:W-:Y:S02]  /*73200*/  IMAD R83, R126, -0x7af74001, -R141 ;  /* 0x8508bfff7e537824 */ /* 0x000fe400078e0a8d */
[----:B------:R-:W-:-:S04]  /*73210*/  IMAD.WIDE.U32.X R114, R123, R117, R114, P5 ;  /* 0x000000757b727225 */ /* 0x000fc800028e0472 */
[----:B------:R-:W-:-:S04]  /*73220*/  IMAD.WIDE.U32 R116, R126, -0x1, RZ ;  /* 0xffffffff7e747825 */ /* 0x000fc800078e00ff */
[----:B------:R-:W-:Y:S02]  /*73230*/  IMAD.IADD R83, R117, 0x1, R83 ;  /* 0x0000000175537824 */ /* 0x000fe400078e0253 */
[----:B------:R-:W-:Y:S02]  /*73240*/  IMAD.X R146, RZ, RZ, R147, P4 ;  /* 0x000000ffff927224 */ /* 0x000fe400020e0693 */
[----:B------:R-:W-:-:S04]  /*73250*/  IMAD.WIDE.U32 R128, R83, 0x1, RZ ;  /* 0x0000000153807825 */ /* 0x000fc800078e00ff */
[----:B------:R-:W-:-:S04]  /*73260*/  IMAD.WIDE.U32 R130, R116, 0x1, RZ ;  /* 0x0000000174827825 */ /* 0x000fc800078e00ff */
[----:B------:R-:W-:-:S04]  /*73270*/  IMAD.WIDE.U32 R128, P4, R116, -0x7af74000, R128 ;  /* 0x8508c00074807825 */ /* 0x000fc80007880080 */
[----:B------:R-:W-:Y:S01]  /*73280*/  IMAD.X R127, RZ, RZ, RZ, P4 ;  /* 0x000000ffff7f7224 */ /* 0x000fe200020e06ff */
[----:B------:R-:W-:Y:S01]  /*73290*/  IADD3 R128, P5, PT, R131, R128, RZ ;  /* 0x0000008083807210 */ /* 0x000fe20007fbe0ff */
[----:B------:R-:W-:Y:S01]  /*732a0*/  IMAD.WIDE.U32 R94, R137, R140, R94 ;  /* 0x0000008c895e7225 */ /* 0x000fe200078e005e */
[----:B------:R-:W-:-:S03]  /*732b0*/  IADD3 RZ, P4, PT, R126, R130, RZ ;  /* 0x000000827eff7210 */ /* 0x000fc60007f9e0ff */
[----:B------:R-:W-:Y:S01]  /*732c0*/  IMAD.MOV.U32 R126, RZ, RZ, R129 ;  /* 0x000000ffff7e7224 */ /* 0x000fe200078e0081 */
[----:B------:R-:W-:Y:S01]  /*732d0*/  IADD3.X RZ, P4, PT, R141, R128, RZ, P4, !PT ;  /* 0x000000808dff7210 */ /* 0x000fe2000279e4ff */
[----:B------:R-:W-:-:S04]  /*732e0*/  IMAD.WIDE.U32 R128, R116, 0x30000000, RZ ;  /* 0x3000000074807825 */ /* 0x000fc800078e00ff */
[----:B------:R-:W-:-:S04]  /*732f0*/  IMAD.WIDE.U32.X R126, R83, -0x7af74000, R126, P5 ;  /* 0x8508c000537e7825 */ /* 0x000fc800028e047e */
[----:B------:R-:W-:Y:S01]  /*73300*/  IMAD.IADD R35, R95, 0x1, R38 ;  /* 0x000000015f237824 */ /* 0x000fe200078e0226 */
[----:B------:R-:W-:Y:S01]  /*73310*/  IADD3.X R119, P4, PT, RZ, R126, RZ, P4, !PT ;  /* 0x0000007eff777210 */ /* 0x000fe2000279e4ff */
[----:B------:R-:W-:-:S03]  /*73320*/  IMAD.WIDE.U32 R80, R27, R76, R80 ;  /* 0x0000004c1b507225 */ /* 0x000fc600078e0050 */
[----:B------:R-:W-:Y:S01]  /*73330*/  IADD3.X R148, P4, PT, RZ, R127, RZ, P4, !PT ;  /* 0x0000007fff947210 */ /* 0x000fe2000279e4ff */
[----:B------:R-:W-:-:S03]  /*73340*/  IMAD.WIDE.U32 R126, R83, 0x30000000, RZ ;  /* 0x30000000537e7825 */ /* 0x000fc600078e00ff */
[----:B------:R-:W-:Y:S01]  /*73350*/  IADD3.X R118, P5, PT, R119, R118, RZ, P4, !PT ;  /* 0x0000007677767210 */ /* 0x000fe200027be4ff */
[----:B------:R-:W-:Y:S02]  /*73360*/  IMAD.IADD R32, R81, 0x1, R32 ;  /* 0x0000000151207824 */ /* 0x000fe400078e0220 */
[----:B------:R-:W-:Y:S01]  /*73370*/  IMAD.WIDE.U32 R126, P4, R116, 0x170b5d44, R126 ;  /* 0x170b5d44747e7825 */ /* 0x000fe2000788007e */
[----:B------:R-:W-:-:S03]  /*73380*/  IADD3 RZ, P6, PT, R118, R128, RZ ;  /* 0x0000008076ff7210 */ /* 0x000fc60007fde0ff */
[----:B------:R-:W-:Y:S01]  /*73390*/  IMAD.MOV.U32 R130, RZ, RZ, R127 ;  /* 0x000000ffff827224 */ /* 0x000fe200078e007f */
[----:B------:R-:W-:Y:S01]  /*733a0*/  IADD3.X R131, PT, PT, RZ, RZ, RZ, P4, !PT ;  /* 0x000000ffff837210 */ /* 0x000fe200027fe4ff */
[----:B------:R-:W-:Y:S01]  /*733b0*/  IMAD.X R125, R125, 0x1, ~R124, P1 ;  /* 0x000000017d7d7824 */ /* 0x000fe200008e0e7c */
[----:B------:R-:W-:Y:S01]  /*733c0*/  IADD3 R85, P4, PT, R126, R129, RZ ;  /* 0x000000817e557210 */ /* 0x000fe20007f9e0ff */
[----:B------:R-:W-:-:S04]  /*733d0*/  IMAD.WIDE.U32 R128, R83, -0x45f6b800, RZ ;  /* 0xba09480053807825 */ /* 0x000fc800078e00ff */
[----:B------:R-:W-:Y:S01]  /*733e0*/  IMAD.WIDE.U32.X R130, R83, 0x170b5d44, R130, P4 ;  /* 0x170b5d4453827825 */ /* 0x000fe200020e0482 */
[----:B------:R-:W-:Y:S02]  /*733f0*/  IADD3.X R144, P4, PT, R59, R144, RZ, P0, !PT ;  /* 0x000000903b907210 */ /* 0x000fe4000079e4ff */
[----:B------:R-:W-:Y:S01]  /*73400*/  IADD3.X R119, P0, PT, R148, R33, RZ, P5, !PT ;  /* 0x0000002194777210 */ /* 0x000fe20002f1e4ff */
[----:B------:R-:W-:Y:S01]  /*73410*/  IMAD.WIDE.U32 R128, P5, R116, 0x1ef3622f, R128 ;  /* 0x1ef3622f74807825 */ /* 0x000fe200078a0080 */
[----:B------:R-:W-:Y:S02]  /*73420*/  IADD3.X R145, P4, PT, R63, R146, RZ, P4, !PT ;  /* 0x000000923f917210 */ /* 0x000fe4000279e4ff */
[----:B------:R-:W-:Y:S01]  /*73430*/  IADD3.X R151, P0, PT, RZ, RZ, RZ, P0, !PT ;  /* 0x000000ffff977210 */ /* 0x000fe2000071e4ff */
[----:B------:R-:W-:Y:S01]  /*73440*/  IMAD.X R149, RZ, RZ, RZ, P5 ;  /* 0x000000ffff957224 */ /* 0x000fe200028e06ff */
[----:B------:R-:W-:Y:S01]  /*73450*/  IADD3.X RZ, P6, PT, R119, R85, RZ, P6, !PT ;  /* 0x0000005577ff7210 */ /* 0x000fe200037de4ff */
[----:B------:R-:W-:Y:S01]  /*73460*/  IMAD.MOV.U32 R148, RZ, RZ, R129 ;  /* 0x000000ffff947224 */ /* 0x000fe200078e0081 */
[----:B------:R-:W-:Y:S01]  /*73470*/  IADD3 RZ, P5, PT, R100, R54, RZ ;  /* 0x0000003664ff7210 */ /* 0x000fe20007fbe0ff */
[----:B------:R-:W-:Y:S01]  /*73480*/  IMAD.X R33, RZ, RZ, RZ, P0 ;  /* 0x000000ffff217224 */ /* 0x000fe200000e06ff */
[----:B------:R-:W-:Y:S01]  /*73490*/  IADD3.X R151, P6, PT, R151, R130, RZ, P6, !PT ;  /* 0x0000008297977210 */ /* 0x000fe200037de4ff */
[----:B------:R-:W-:Y:S01]  /*734a0*/  IMAD.WIDE.U32 R118, R116, 0x30000000, R118 ;  /* 0x3000000074767825 */ /* 0x000fe200078e0076 */
[----:B------:R-:W-:-:S02]  /*734b0*/  IADD3.X R85, P3, PT, RZ, RZ, RZ, P3, !PT ;  /* 0x000000ffff557210 */ /* 0x000fc40001f7e4ff */
[----:B------:R-:W-:Y:S01]  /*734c0*/  IADD3.X R54, P6, PT, R33, R131, RZ, P6, !PT ;  /* 0x0000008321367210 */ /* 0x000fe200037de4ff */
[----:B------:R-:W-:Y:S01]  /*734d0*/  IMAD.WIDE.U32 R130, R116, -0x45f6b800, RZ ;  /* 0xba09480074827825 */ /* 0x000fe200078e00ff */
[----:B------:R-:W-:Y:S02]  /*734e0*/  IADD3.X RZ, P5, PT, R101, R43, RZ, P5, !PT ;  /* 0x0000002b65ff7210 */ /* 0x000fe40002fbe4ff */
[----:B------:R-:W-:Y:S01]  /*734f0*/  IADD3.X R150, P6, PT, R151, R50, RZ, P6, !PT ;  /* 0x0000003297967210 */ /* 0x000fe200037de4ff */
[----:B------:R-:W-:Y:S01]  /*73500*/  IMAD.X R59, RZ, RZ, RZ, P3 ;  /* 0x000000ffff3b7224 */ /* 0x000fe200018e06ff */
[----:B------:R-:W-:Y:S02]  /*73510*/  IADD3 R33, P0, PT, R128, R131, RZ ;  /* 0x0000008380217210 */ /* 0x000fe40007f1e0ff */
[----:B------:R-:W-:Y:S02]  /*73520*/  IADD3.X R151, P3, PT, R54, R41, RZ, P6, !PT ;  /* 0x0000002936977210 */ /* 0x000fe4000377e4ff */
[----:B------:R-:W-:Y:S01]  /*73530*/  IADD3.X R85, P2, PT, R85, R44, RZ, P2, !PT ;  /* 0x0000002c55557210 */ /* 0x000fe2000175e4ff */
[----:B------:R-:W-:Y:S01]  /*73540*/  IMAD.WIDE.U32.X R148, R83, 0x1ef3622f, R148, P0 ;  /* 0x1ef3622f53947825 */ /* 0x000fe200000e0494 */
[----:B------:R-:W-:-:S02]  /*73550*/  IADD3.X R41, P3, PT, RZ, RZ, RZ, P3, !PT ;  /* 0x000000ffff297210 */ /* 0x000fc40001f7e4ff */
[----:B------:R-:W-:Y:S02]  /*73560*/  IADD3 RZ, P0, PT, R144, R28, RZ ;  /* 0x0000001c90ff7210 */ /* 0x000fe40007f1e0ff */
[----:B------:R-:W-:Y:S01]  /*73570*/  IADD3.X R59, P2, PT, R59, R45, RZ, P2, !PT ;  /* 0x0000002d3b3b7210 */ /* 0x000fe2000175e4ff */
[----:B------:R-:W-:Y:S01]  /*73580*/  IMAD.X R43, RZ, RZ, RZ, P3 ;  /* 0x000000ffff2b7224 */ /* 0x000fe200018e06ff */
[----:B------:R-:W-:Y:S02]  /*73590*/  IADD3 RZ, P3, PT, R150, R130, RZ ;  /* 0x0000008296ff7210 */ /* 0x000fe40007f7e0ff */
[----:B------:R-:W-:Y:S01]  /*735a0*/  IADD3.X RZ, P0, PT, R145, R29, RZ, P0, !PT ;  /* 0x0000001d91ff7210 */ /* 0x000fe2000071e4ff */
[----:B------:R-:W-:Y:S01]  /*735b0*/  IMAD.WIDE.U32 R144, R72, R76, R144 ;  /* 0x0000004c48907225 */ /* 0x000fe200078e0090 */
[----:B------:R-:W-:Y:S02]  /*735c0*/  IADD3.X RZ, P3, PT, R151, R33, RZ, P3, !PT ;  /* 0x0000002197ff7210 */ /* 0x000fe40001f7e4ff */
[----:B------:R-:W-:Y:S01]  /*735d0*/  IADD3.X R33, P5, PT, RZ, R60, RZ, P5, !PT ;  /* 0x0000003cff217210 */ /* 0x000fe20002fbe4ff */
[----:B------:R-:W-:Y:S01]  /*735e0*/  IMAD.WIDE.U32 R150, R116, -0x45f6b800, R150 ;  /* 0xba09480074967825 */ /* 0x000fe200078e0096 */
[----:B------:R-:W-:-:S02]  /*735f0*/  IADD3.X R80, P2, PT, R85, R80, RZ, P2, !PT ;  /* 0x0000005055507210 */ /* 0x000fc4000175e4ff */
[----:B------:R-:W-:Y:S02]  /*73600*/  IADD3.X R60, P5, PT, RZ, R61, RZ, P5, !PT ;  /* 0x0000003dff3c7210 */ /* 0x000fe40002fbe4ff */
[----:B------:R-:W-:Y:S02]  /*73610*/  IADD3.X R81, P2, PT, R59, R32, RZ, P2, !PT ;  /* 0x000000203b517210 */ /* 0x000fe4000175e4ff */
[----:B------:R-:W-:Y:S02]  /*73620*/  IADD3.X R28, P5, PT, R33, R94, RZ, P5, !PT ;  /* 0x0000005e211c7210 */ /* 0x000fe40002fbe4ff */
[----:B------:R-:W-:Y:S02]  /*73630*/  IADD3.X R33, P4, PT, RZ, RZ, RZ, P4, !PT ;  /* 0x000000ffff217210 */ /* 0x000fe4000279e4ff */
[----:B------:R-:W-:Y:S01]  /*73640*/  IADD3.X R29, P5, PT, R60, R35, RZ, P5, !PT ;  /* 0x000000233c1d7210 */ /* 0x000fe20002fbe4ff */
[----:B------:R-:W-:Y:S01]  /*73650*/  IMAD.WIDE.U32 R60, R132, R31, RZ ;  /* 0x0000001f843c7225 */ /* 0x000fe200078e00ff */
[----:B------:R-:W-:-:S02]  /*73660*/  IADD3.X R50, P0, PT, R33, R36, RZ, P0, !PT ;  /* 0x0000002421327210 */ /* 0x000fc4000071e4ff */
[----:B------:R-:W-:Y:S02]  /*73670*/  IADD3.X R33, P5, PT, RZ, RZ, RZ, P5, !PT ;  /* 0x000000ffff217210 */ /* 0x000fe40002fbe4ff */
[----:B------:R-:W-:Y:S02]  /*73680*/  IADD3.X R54, PT, PT, R37, RZ, RZ, P0, P4 ;  /* 0x000000ff25367210 */ /* 0x000fe400007e84ff */
[----:B------:R-:W-:Y:S01]  /*73690*/  IADD3 RZ, P0, PT, R28, R62, RZ ;  /* 0x0000003e1cff7210 */ /* 0x000fe20007f1e0ff */
[----:B------:R-:W-:Y:S01]  /*736a0*/  IMAD.X R45, RZ, RZ, RZ, P5 ;  /* 0x000000ffff2d7224 */ /* 0x000fe200028e06ff */
[----:B------:R-:W-:Y:S01]  /*736b0*/  IADD3 RZ, P4, PT, R80, R42, RZ ;  /* 0x0000002a50ff7210 */ /* 0x000fe20007f9e0ff */
[----:B------:R-:W-:Y:S01]  /*736c0*/  IMAD.WIDE.U32 R62, R139, R133, RZ ;  /* 0x000000858b3e7225 */ /* 0x000fe200078e00ff */
[----:B------:R-:W-:Y:S02]  /*736d0*/  IADD3.X RZ, P0, PT, R29, R51, RZ, P0, !PT ;  /* 0x000000331dff7210 */ /* 0x000fe4000071e4ff */
[----:B------:R-:W-:Y:S01]  /*736e0*/  IADD3.X R41, P3, PT, R41, R148, RZ, P3, !PT ;  /* 0x0000009429297210 */ /* 0x000fe20001f7e4ff */
[----:B------:R-:W-:Y:S01]  /*736f0*/  IMAD.WIDE.U32 R28, R136, R142, R28 ;  /* 0x0000008e881c7225 */ /* 0x000fe200078e001c */
[----:B------:R-:W-:-:S02]  /*73700*/  IADD3.X RZ, P4, PT, R81, R39, RZ, P4, !PT ;  /* 0x0000002751ff7210 */ /* 0x000fc4000279e4ff */
[----:B------:R-:W-:Y:S01]  /*73710*/  IADD3.X R37, P0, PT, R33, R78, RZ, P0, !PT ;  /* 0x0000004e21257210 */ /* 0x000fe2000071e4ff */
[----:B------:R-:W-:Y:S01]  /*73720*/  IMAD.WIDE.U32 R38, R31, R142, R100 ;  /* 0x0000008e1f267225 */ /* 0x000fe200078e0064 */
[----:B------:R-:W-:Y:S02]  /*73730*/  IADD3.X R51, P2, PT, RZ, RZ, RZ, P2, !PT ;  /* 0x000000ffff337210 */ /* 0x000fe4000175e4ff */
[----:B------:R-:W-:Y:S01]  /*73740*/  IADD3.X R148, P3, PT, R43, R149, RZ, P3, !PT ;  /* 0x000000952b947210 */ /* 0x000fe20001f7e4ff */
[----:B------:R-:W-:Y:S01]  /*73750*/  IMAD.WIDE.U32 R32, R139, R31, RZ ;  /* 0x0000001f8b207225 */ /* 0x000fe200078e00ff */
[----:B------:R-:W-:-:S03]  /*73760*/  IADD3.X R78, P0, PT, R45, R79, RZ, P0, !PT ;  /* 0x0000004f2d4e7210 */ /* 0x000fc6000071e4ff */
[----:B------:R-:W-:-:S04]  /*73770*/  IMAD.WIDE.U32 R42, R133, R140, R80 ;  /* 0x0000008c852a7225 */ /* 0x000fc800078e0050 */
[----:B------:R-:W-:Y:S01]  /*73780*/  IMAD.IADD R35, R39, 0x1, R48 ;  /* 0x0000000127237824 */ /* 0x000fe200078e0230 */
[----:B------:R-:W-:Y:S01]  /*73790*/  IADD3.X R39, P4, PT, R51, R46, RZ, P4, !PT ;  /* 0x0000002e33277210 */ /* 0x000fe2000279e4ff */
[----:B------:R-:W-:Y:S01]  /*737a0*/  IMAD.X R45, RZ, RZ, RZ, P2 ;  /* 0x000000ffff2d7224 */ /* 0x000fe200010e06ff */
[----:B------:R-:W-:Y:S01]  /*737b0*/  IADD3.X R42, P0, PT, R37, R42, RZ, P0, !PT ;  /* 0x0000002a252a7210 */ /* 0x000fe2000071e4ff */
[----:B------:R-:W-:-:S03]  /*737c0*/  IMAD.WIDE.U32 R32, P2, R96, R132, R32 ;  /* 0x0000008460207225 */ /* 0x000fc60007840020 */
[----:B------:R-:W-:Y:S01]  /*737d0*/  IADD3.X R48, P4, PT, R45, R47, RZ, P4, !PT ;  /* 0x0000002f2d307210 */ /* 0x000fe2000279e4ff */
[----:B------:R-:W-:Y:S01]  /*737e0*/  IMAD.IADD R43, R43, 0x1, R40 ;  /* 0x000000012b2b7824 */ /* 0x000fe200078e0228 */
[----:B------:R-:W-:Y:S01]  /*737f0*/  MOV R44, R33 ;  /* 0x00000021002c7202 */ /* 0x000fe20000000f00 */
[----:B------:R-:W-:Y:S01]  /*73800*/  IMAD.X R45, RZ, RZ, RZ, P2 ;  /* 0x000000ffff2d7224 */ /* 0x000fe200010e06ff */
[----:B------:R-:W-:Y:S01]  /*73810*/  IADD3 R51, P2, PT, R32, R61, RZ ;  /* 0x0000003d20337210 */ /* 0x000fe20007f5e0ff */
[----:B------:R-:W-:Y:S01]  /*73820*/  IMAD.WIDE.U32 R36, R83, 0xf5138f, RZ ;  /* 0x00f5138f53247825 */ /* 0x000fe200078e00ff */
[----:B------:R-:W-:-:S03]  /*73830*/  IADD3.X R43, P0, PT, R78, R43, RZ, P0, !PT ;  /* 0x0000002b4e2b7210 */ /* 0x000fc6000071e4ff */
[----:B------:R-:W-:Y:S01]  /*73840*/  IMAD.WIDE.U32.X R44, R96, R139, R44, P2 ;  /* 0x0000008b602c7225 */ /* 0x000fe200010e042c */
[----:B------:R-:W-:Y:S02]  /*73850*/  IADD3.X R59, P2, PT, RZ, RZ, RZ, P0, !PT ;  /* 0x000000ffff3b7210 */ /* 0x000fe4000075e4ff */
[----:B------:R-:W-:Y:S01]  /*73860*/  IADD3.X R38, P0, PT, R41, R38, RZ, P3, !PT ;  /* 0x0000002629267210 */ /* 0x000fe20001f1e4ff */
[----:B------:R-:W-:Y:S01]  /*73870*/  IMAD.IADD R33, R145, 0x1, R34 ;  /* 0x0000000191217824 */ /* 0x000fe200078e0222 */
[----:B------:R-:W-:Y:S01]  /*73880*/  IADD3.X R40, P3, PT, R39, R144, RZ, P4, !PT ;  /* 0x0000009027287210 */ /* 0x000fe2000277e4ff */
[----:B------:R-:W-:Y:S01]  /*73890*/  IMAD.WIDE.U32 R46, R116, 0xf5138f, RZ ;  /* 0x00f5138f742e7825 */ /* 0x000fe200078e00ff */
[----:B------:R-:W-:Y:S02]  /*738a0*/  IADD3.X R39, P0, PT, R148, R35, RZ, P0, !PT ;  /* 0x0000002394277210 */ /* 0x000fe4000071e4ff */
[----:B------:R-:W-:Y:S01]  /*738b0*/  IADD3.X R41, P3, PT, R48, R33, RZ, P3, !PT ;  /* 0x0000002130297210 */ /* 0x000fe20001f7e4ff */
[----:B------:R-:W-:Y:S01]  /*738c0*/  IMAD.WIDE.U32 R36, P5, R116, 0x1a22d9f3, R36 ;  /* 0x1a22d9f374247825 */ /* 0x000fe200078a0024 */
[----:B------:R-:W-:-:S02]  /*738d0*/  IADD3 RZ, P4, PT, R38, R46, RZ ;  /* 0x0000002e26ff7210 */ /* 0x000fc40007f9e0ff */
[----:B------:R-:W-:Y:S01]  /*738e0*/  IADD3.X R131, P3, PT, RZ, RZ, RZ, P3, !PT ;  /* 0x000000ffff837210 */ /* 0x000fe20001f7e4ff */
[----:B------:R-:W-:Y:S01]  /*738f0*/  IMAD.X R61, RZ, RZ, RZ, P2 ;  /* 0x000000ffff3d7224 */ /* 0x000fe200010e06ff */
[----:B------:R-:W-:Y:S01]  /*73900*/  IADD3 R47, P2, PT, R36, R47, RZ ;  /* 0x0000002f242f7210 */ /* 0x000fe20007f5e0ff */
[----:B------:R-:W-:Y:S01]  /*73910*/  IMAD.X R35, RZ, RZ, RZ, P5 ;  /* 0x000000ffff237224 */ /* 0x000fe200028e06ff */
[----:B------:R-:W-:Y:S01]  /*73920*/  IADD3 RZ, P5, PT, R28, R60, RZ ;  /* 0x0000003c1cff7210 */ /* 0x000fe20007fbe0ff */
[----:B------:R-:W-:Y:S01]  /*73930*/  IMAD.MOV.U32 R34, RZ, RZ, R37 ;  /* 0x000000ffff227224 */ /* 0x000fe200078e0025 */
[----:B------:R-:W-:Y:S01]  /*73940*/  IADD3.X R33, P0, PT, RZ, RZ, RZ, P0, !PT ;  /* 0x000000ffff217210 */ /* 0x000fe2000071e4ff */
[----:B------:R-:W-:Y:S01]  /*73950*/  IMAD.IADD R29, R29, 0x1, R52 ;  /* 0x000000011d1d7824 */ /* 0x000fe200078e0234 */
[----:B------:R-:W-:Y:S01]  /*73960*/  IADD3.X RZ, P4, PT, R39, R47, RZ, P4, !PT ;  /* 0x0000002f27ff7210 */ /* 0x000fe2000279e4ff */
[----:B------:R-:W-:Y:S01]  /*73970*/  IMAD.WIDE.U32.X R34, R83, 0x1a22d9f3, R34, P2 ;  /* 0x1a22d9f353227825 */ /* 0x000fe200010e0422 */
[----:B------:R-:W-:-:S02]  /*73980*/  IADD3 RZ, P2, PT, R40, R58, RZ ;  /* 0x0000003a28ff7210 */ /* 0x000fc40007f5e0ff */
[----:B------:R-:W-:Y:S01]  /*73990*/  IADD3.X RZ, P5, PT, R29, R51, RZ, P5, !PT ;  /* 0x000000331dff7210 */ /* 0x000fe20002fbe4ff */
[----:B------:R-:W-:Y:S01]  /*739a0*/  IMAD.X R85, RZ, RZ, RZ, P3 ;  /* 0x000000ffff557224 */ /* 0x000fe200018e06ff */
[----:B------:R-:W-:Y:S01]  /*739b0*/  IADD3 RZ, P3, PT, R42, R68, RZ ;  /* 0x000000442aff7210 */ /* 0x000fe20007f7e0ff */
[----:B------:R-:W-:Y:S01]  /*739c0*/  IMAD.X R37, RZ, RZ, RZ, P0 ;  /* 0x000000ffff257224 */ /* 0x000fe200000e06ff */
[----:B------:R-:W-:Y:S01]  /*739d0*/  IADD3.X R68, P4, PT, R33, R34, RZ, P4, !PT ;  /* 0x0000002221447210 */ /* 0x000fe2000279e4ff */
[----:B------:R-:W-:Y:S01]  /*739e0*/  IMAD.WIDE.U32 R80, R139, R137, RZ ;  /* 0x000000898b507225 */ /* 0x000fe200078e00ff */
[----:B------:R-:W-:Y:S02]  /*739f0*/  IADD3.X R33, P0, PT, RZ, R44, RZ, P5, !PT ;  /* 0x0000002cff217210 */ /* 0x000fe40002f1e4ff */
[----:B------:R-:W-:Y:S01]  /*73a00*/  IADD3.X RZ, P3, PT, R43, R53, RZ, P3, !PT ;  /* 0x000000352bff7210 */ /* 0x000fe20001f7e4ff */
[----:B------:R-:W-:Y:S01]  /*73a10*/  IMAD.WIDE.U32 R42, R137, R142, R42 ;  /* 0x0000008e892a7225 */ /* 0x000fe200078e002a */
[----:B------:R-:W-:-:S02]  /*73a20*/  IADD3.X R44, P0, PT, RZ, R45, RZ, P0, !PT ;  /* 0x0000002dff2c7210 */ /* 0x000fc4000071e4ff */
[----:B------:R-:W-:Y:S01]  /*73a30*/  IADD3.X R37, P4, PT, R37, R35, RZ, P4, !PT ;  /* 0x0000002325257210 */ /* 0x000fe2000279e4ff */
[----:B------:R-:W-:Y:S01]  /*73a40*/  IMAD.IADD R35, R43, 0x1, R64 ;  /* 0x000000012b237824 */ /* 0x000fe200078e0240 */
[----:B------:R-:W-:Y:S01]  /*73a50*/  IADD3.X R34, P0, PT, R33, R42, RZ, P0, !PT ;  /* 0x0000002a21227210 */ /* 0x000fe2000071e4ff */
[----:B------:R-:W-:Y:S01]  /*73a60*/  IMAD.WIDE.U32 R42, R139, R136, RZ ;  /* 0x000000888b2a7225 */ /* 0x000fe200078e00ff */
[----:B------:R-:W-:Y:S02]  /*73a70*/  IADD3.X RZ, P2, PT, R41, R49, RZ, P2, !PT ;  /* 0x0000003129ff7210 */ /* 0x000fe4000175e4ff */
[----:B------:R-:W-:Y:S01]  /*73a80*/  IADD3.X R47, P3, PT, R59, R86, RZ, P3, !PT ;  /* 0x000000563b2f7210 */ /* 0x000fe20001f7e4ff */
[----:B------:R-:W-:Y:S01]  /*73a90*/  IMAD.WIDE.U32 R100, R27, R140, R40 ;  /* 0x0000008c1b647225 */ /* 0x000fe200078e0028 */
[----:B------:R-:W-:Y:S02]  /*73aa0*/  IADD3.X R131, P2, PT, R131, R66, RZ, P2, !PT ;  /* 0x0000004283837210 */ /* 0x000fe4000175e4ff */
[----:B------:R-:W-:Y:S01]  /*73ab0*/  IADD3.X R86, P3, PT, R61, R87, RZ, P3, !PT ;  /* 0x000000573d567210 */ /* 0x000fe20001f7e4ff */
[----:B------:R-:W-:Y:S01]  /*73ac0*/  IMAD.WIDE.U32 R40, P1, R135, R132, R42 ;  /* 0x0000008487287225 */ /* 0x000fe2000782002a */
[----:B------:R-:W-:-:S02]  /*73ad0*/  IADD3.X R85, P2, PT, R85, R67, RZ, P2, !PT ;  /* 0x0000004355557210 */ /* 0x000fc4000175e4ff */
[----:B------:R-:W-:Y:S01]  /*73ae0*/  IADD3.X R35, P0, PT, R44, R35, RZ, P0, !PT ;  /* 0x000000232c237210 */ /* 0x000fe2000071e4ff */
[----:B------:R-:W-:Y:S01]  /*73af0*/  IMAD.WIDE.U32 R42, R132, R136, RZ ;  /* 0x00000088842a7225 */ /* 0x000fe200078e00ff */
[----:B------:R-:W-:Y:S02]  /*73b00*/  IADD3.X R100, P3, PT, R47, R100, RZ, P3, !PT ;  /* 0x000000642f647210 */ /* 0x000fe40001f7e4ff */
[----:B------:R-:W-:Y:S01]  /*73b10*/  IADD3.X R130, P2, PT, R131, R50, RZ, P2, !PT ;  /* 0x0000003283827210 */ /* 0x000fe2000175e4ff */
[----:B------:R-:W-:-:S03]  /*73b20*/  IMAD.WIDE.U32 R80, P5, R26, R132, R80 ;  /* 0x000000841a507225 */ /* 0x000fc600078a0050 */
[----:B------:R-:W-:Y:S01]  /*73b30*/  IADD3.X R131, P2, PT, R85, R54, RZ, P2, !PT ;  /* 0x0000003655837210 */ /* 0x000fe2000175e4ff */
[----:B------:R-:W-:Y:S01]  /*73b40*/  IMAD.X R95, RZ, RZ, RZ, P1 ;  /* 0x000000ffff5f7224 */ /* 0x000fe200008e06ff */
[----:B------:R-:W-:Y:S01]  /*73b50*/  IADD3 R91, P1, PT, R40, R43, RZ ;  /* 0x0000002b285b7210 */ /* 0x000fe20007f3e0ff */
[----:B------:R-:W-:Y:S01]  /*73b60*/  IMAD.X R67, RZ, RZ, RZ, P5 ;  /* 0x000000ffff437224 */ /* 0x000fe200028e06ff */
[----:B------:R-:W-:Y:S01]  /*73b70*/  MOV R66, R81 ;  /* 0x0000005100427202 */ /* 0x000fe20000000f00 */
[----:B------:R-:W-:Y:S01]  /*73b80*/  IMAD.WIDE.U32 R78, R132, R137, RZ ;  /* 0x00000089844e7225 */ /* 0x000fe200078e00ff */
[----:B------:R-:W-:-:S03]  /*73b90*/  IADD3.X R81, P0, PT, RZ, RZ, RZ, P0, !PT ;  /* 0x000000ffff517210 */ /* 0x000fc6000071e4ff */
[----:B------:R-:W-:Y:S02]  /*73ba0*/  IMAD.MOV.U32 R94, RZ, RZ, R41 ;  /* 0x000000ffff5e7224 */ /* 0x000fe400078e0029 */
[----:B------:R-:W-:-:S04]  /*73bb0*/  IMAD.WIDE.U32 R60, R132, R133, RZ ;  /* 0x00000085843c7225 */ /* 0x000fc800078e00ff */
[----:B------:R-:W-:-:S04]  /*73bc0*/  IMAD.WIDE.U32 R62, P5, R134, R132, R62 ;  /* 0x00000084863e7225 */ /* 0x000fc800078a003e */
[----:B------:R-:W-:Y:S01]  /*73bd0*/  IMAD.WIDE.U32.X R94, R135, R139, R94, P1 ;  /* 0x0000008b875e7225 */ /* 0x000fe200008e045e */
[----:B------:R-:W-:-:S03]  /*73be0*/  IADD3 R41, P1, PT, R80, R79, RZ ;  /* 0x0000004f50297210 */ /* 0x000fc60007f3e0ff */
[----:B------:R-:W-:Y:S01]  /*73bf0*/  IMAD.X R59, RZ, RZ, RZ, P5 ;  /* 0x000000ffff3b7224 */ /* 0x000fe200028e06ff */
[----:B------:R-:W-:Y:S01]  /*73c00*/  IADD3 R61, P5, PT, R62, R61, RZ ;  /* 0x0000003d3e3d7210 */ /* 0x000fe20007fbe0ff */
[----:B------:R-:W-:-:S04]  /*73c10*/  IMAD.WIDE.U32 R52, R139, R27, RZ ;  /* 0x0000001b8b347225 */ /* 0x000fc800078e00ff */
[----:B------:R-:W-:-:S04]  /*73c20*/  IMAD.WIDE.U32 R44, R139, R72, RZ ;  /* 0x000000488b2c7225 */ /* 0x000fc800078e00ff */
[----:B------:R-:W-:Y:S02]  /*73c30*/  IMAD.MOV.U32 R58, RZ, RZ, R63 ;  /* 0x000000ffff3a7224 */ /* 0x000fe400078e003f */
[----:B------:R-:W-:Y:S02]  /*73c40*/  IMAD.IADD R33, R101, 0x1, R56 ;  /* 0x0000000165217824 */ /* 0x000fe400078e0238 */
[----:B------:R-:W-:Y:S01]  /*73c50*/  IMAD.X R79, RZ, RZ, RZ, P0 ;  /* 0x000000ffff4f7224 */ /* 0x000fe200000e06ff */
[----:B------:R-:W-:Y:S01]  /*73c60*/  IADD3 RZ, P0, PT, R34, R42, RZ ;  /* 0x0000002a22ff7210 */ /* 0x000fe20007f1e0ff */
[----:B------:R-:W-:Y:S01]  /*73c70*/  IMAD.WIDE.U32.X R66, R26, R139, R66, P1 ;  /* 0x0000008b1a427225 */ /* 0x000fe200008e0442 */
[----:B------:R-:W-:Y:S02]  /*73c80*/  IADD3.X R101, P3, PT, R86, R33, RZ, P3, !PT ;  /* 0x0000002156657210 */ /* 0x000fe40001f7e4ff */
[----:B------:R-:W-:Y:S01]  /*73c90*/  IADD3.X RZ, P0, PT, R35, R91, RZ, P0, !PT ;  /* 0x0000005b23ff7210 */ /* 0x000fe2000071e4ff */
[----:B------:R-:W-:Y:S01]  /*73ca0*/  IMAD.WIDE.U32.X R58, R134, R139, R58, P5 ;  /* 0x0000008b863a7225 */ /* 0x000fe200028e043a */
[----:B------:R-:W-:-:S02]  /*73cb0*/  IADD3.X R33, P3, PT, RZ, RZ, RZ, P3, !PT ;  /* 0x000000ffff217210 */ /* 0x000fc40001f7e4ff */
[----:B------:R-:W-:Y:S01]  /*73cc0*/  IADD3.X R56, P0, PT, R81, R94, RZ, P0, !PT ;  /* 0x0000005e51387210 */ /* 0x000fe2000071e4ff */
[----:B------:R-:W-:-:S04]  /*73cd0*/  IMAD.WIDE.U32 R52, P1, R74, R132, R52 ;  /* 0x000000844a347225 */ /* 0x000fc80007820034 */
[----:B------:R-:W-:-:S04]  /*73ce0*/  IMAD.WIDE.U32 R48, R132, R27, RZ ;  /* 0x0000001b84307225 */ /* 0x000fc800078e00ff */
[----:B------:R-:W-:-:S04]  /*73cf0*/  IMAD.WIDE.U32 R42, R132, R72, RZ ;  /* 0x00000048842a7225 */ /* 0x000fc800078e00ff */
[----:B------:R-:W-:-:S04]  /*73d00*/  IMAD.WIDE.U32 R44, P5, R123, R132, R44 ;  /* 0x000000847b2c7225 */ /* 0x000fc800078a002c */
[----:B------:R-:W-:Y:S01]  /*73d10*/  IMAD.X R47, RZ, RZ, RZ, P1 ;  /* 0x000000ffff2f7224 */ /* 0x000fe200008e06ff */
[----:B------:R-:W-:Y:S01]  /*73d20*/  IADD3 R49, P1, PT, R52, R49, RZ ;  /* 0x0000003134317210 */ /* 0x000fe20007f3e0ff */
[----:B------:R-:W-:Y:S01]  /*73d30*/  IMAD.X R51, RZ, RZ, RZ, P5 ;  /* 0x000000ffff337224 */ /* 0x000fe200028e06ff */
[----:B------:R-:W-:Y:S01]  /*73d40*/  IADD3 R43, P5, PT, R44, R43, RZ ;  /* 0x0000002b2c2b7210 */ /* 0x000fe20007fbe0ff */
[----:B------:R-:W-:Y:S01]  /*73d50*/  IMAD.MOV.U32 R46, RZ, RZ, R53 ;  /* 0x000000ffff2e7224 */ /* 0x000fe200078e0035 */
[----:B------:R-:W-:Y:S01]  /*73d60*/  IADD3.X R53, P0, PT, R79, R95, RZ, P0, !PT ;  /* 0x0000005f4f357210 */ /* 0x000fe2000071e4ff */
[----:B------:R-:W-:-:S04]  /*73d70*/  IMAD.WIDE.U32 R86, R125, R31, RZ ;  /* 0x0000001f7d567225 */ /* 0x000fc800078e00ff */
[----:B------:R-:W-:Y:S02]  /*73d80*/  IMAD.MOV.U32 R50, RZ, RZ, R45 ;  /* 0x000000ffff327224 */ /* 0x000fe400078e002d */
[----:B------:R-:W-:Y:S01]  /*73d90*/  IMAD.WIDE.U32.X R46, R74, R139, R46, P1 ;  /* 0x0000008b4a2e7225 */ /* 0x000fe200008e042e */
[----:B------:R-:W-:-:S03]  /*73da0*/  IADD3 RZ, P1, PT, R100, R82, RZ ;  /* 0x0000005264ff7210 */ /* 0x000fc60007f3e0ff */
[----:B------:R-:W-:Y:S01]  /*73db0*/  IMAD.WIDE.U32.X R50, R123, R139, R50, P5 ;  /* 0x0000008b7b327225 */ /* 0x000fe200028e0432 */
[----:B------:R-:W-:Y:S02]  /*73dc0*/  IADD3 RZ, P5, PT, R130, R92, RZ ;  /* 0x0000005c82ff7210 */ /* 0x000fe40007fbe0ff */
[----:B------:R-:W-:Y:S01]  /*73dd0*/  IADD3.X RZ, P1, PT, R101, R55, RZ, P1, !PT ;  /* 0x0000003765ff7210 */ /* 0x000fe20000f3e4ff */
[----:B------:R-:W-:Y:S01]  /*73de0*/  IMAD.X R63, RZ, RZ, RZ, P3 ;  /* 0x000000ffff3f7224 */ /* 0x000fe200018e06ff */
[----:B------:R-:W-:Y:S01]  /*73df0*/  IADD3.X RZ, P5, PT, R131, R57, RZ, P5, !PT ;  /* 0x0000003983ff7210 */ /* 0x000fe20002fbe4ff */
[----:B------:R-:W-:Y:S01]  /*73e00*/  IMAD.WIDE.U32 R92, P3, R96, R138, R86 ;  /* 0x0000008a605c7225 */ /* 0x000fe20007860056 */
[----:B------:R-:W-:-:S03]  /*73e10*/  IADD3.X R79, P1, PT, R33, R88, RZ, P1, !PT ;  /* 0x00000058214f7210 */ /* 0x000fc60000f3e4ff */
[----:B------:R-:W-:Y:S01]  /*73e20*/  IMAD.WIDE.U32 R86, R138, R31, RZ ;  /* 0x0000001f8a567225 */ /* 0x000fe200078e00ff */
[----:B------:R-:W-:-:S03]  /*73e30*/  IADD3.X R63, P1, PT, R63, R89, RZ, P1, !PT ;  /* 0x000000593f3f7210 */ /* 0x000fc60000f3e4ff */
[----:B------:R-:W-:Y:S01]  /*73e40*/  IMAD.X R147, RZ, RZ, RZ, P3 ;  /* 0x000000ffff937224 */ /* 0x000fe200018e06ff */
[----:B------:R-:W-:Y:S01]  /*73e50*/  IADD3 R45, P3, PT, R92, R87, RZ ;  /* 0x000000575c2d7210 */ /* 0x000fe20007f7e0ff */
[----:B------:R-:W-:-:S04]  /*73e60*/  IMAD.WIDE.U32 R94, R125, R136, RZ ;  /* 0x000000887d5e7225 */ /* 0x000fc800078e00ff */
[----:B------:R-:W-:-:S04]  /*73e70*/  IMAD.WIDE.U32 R144, R31, R132, R28 ;  /* 0x000000841f907225 */ /* 0x000fc800078e001c */
[----:B------:R-:W-:Y:S01]  /*73e80*/  IMAD.MOV.U32 R146, RZ, RZ, R93 ;  /* 0x000000ffff927224 */ /* 0x000fe200078e005d */
[----:B------:R-:W-:Y:S01]  /*73e90*/  IADD3.X R64, P4, PT, R68, R144, RZ, P4, !PT ;  /* 0x0000009044407210 */ /* 0x000fe2000279e4ff */
[----:B------:R-:W-:-:S04]  /*73ea0*/  IMAD.WIDE.U32 R100, R133, R142, R100 ;  /* 0x0000008e85647225 */ /* 0x000fc800078e0064 */
[----:B------:R-:W-:Y:S01]  /*73eb0*/  IMAD.WIDE.U32 R140, R72, R140, R130 ;  /* 0x0000008c488c7225 */ /* 0x000fe200078e0082 */
[----:B------:R-:W-:Y:S02]  /*73ec0*/  IADD3 R84, PT, PT, R101, R84, RZ ;  /* 0x0000005465547210 */ /* 0x000fe40007ffe0ff */
[----:B------:R-:W-:Y:S01]  /*73ed0*/  IADD3.X R56, P0, PT, R56, R100, RZ, P0, !PT ;  /* 0x0000006438387210 */ /* 0x000fe2000071e4ff */
[----:B------:R-:W-:Y:S01]  /*73ee0*/  IMAD.WIDE.U32.X R28, R96, R125, R146, P3 ;  /* 0x0000007d601c7225 */ /* 0x000fe200018e0492 */
[----:B------:R-:W-:Y:S02]  /*73ef0*/  IADD3.X R130, P1, PT, R79, R140, RZ, P1, !PT ;  /* 0x0000008c4f827210 */ /* 0x000fe40000f3e4ff */
[----:B------:R-:W-:Y:S01]  /*73f00*/  IADD3.X R57, P0, PT, R53, R84, RZ, P0, !PT ;  /* 0x0000005435397210 */ /* 0x000fe2000071e4ff */
[----:B------:R-:W-:Y:S02]  /*73f10*/  IMAD.IADD R76, R145, 0x1, R32 ;  /* 0x00000001914c7824 */ /* 0x000fe400078e0220 */
[----:B------:R-:W-:Y:S01]  /*73f20*/  IMAD.WIDE.U32 R94, P3, R135, R138, R94 ;  /* 0x0000008a875e7225 */ /* 0x000fe2000786005e */
[----:B------:R-:W-:-:S03]  /*73f30*/  IADD3.X R105, P0, PT, RZ, RZ, RZ, P0, !PT ;  /* 0x000000ffff697210 */ /* 0x000fc6000071e4ff */
[----:B------:R-:W-:-:S04]  /*73f40*/  IMAD.WIDE.U32 R32, R138, R136, RZ ;  /* 0x000000888a207225 */ /* 0x000fc800078e00ff */
[----:B------:R-:W-:Y:S02]  /*73f50*/  IMAD.IADD R90, R141, 0x1, R90 ;  /* 0x000000018d5a7824 */ /* 0x000fe400078e025a */
[----:B------:R-:W-:Y:S01]  /*73f60*/  IMAD.X R55, RZ, RZ, RZ, P3 ;  /* 0x000000ffff377224 */ /* 0x000fe200018e06ff */
[----:B------:R-:W-:Y:S01]  /*73f70*/  IADD3 R33, P3, PT, R94, R33, RZ ;  /* 0x000000215e217210 */ /* 0x000fe20007f7e0ff */
[----:B------:R-:W-:Y:S01]  /*73f80*/  IMAD.WIDE.U32 R88, R125, R137, RZ ;  /* 0x000000897d587225 */ /* 0x000fe200078e00ff */
[----:B------:R-:W-:-:S03]  /*73f90*/  IADD3.X R131, P1, PT, R63, R90, RZ, P1, !PT ;  /* 0x0000005a3f837210 */ /* 0x000fc60000f3e4ff */
[----:B------:R-:W-:Y:S01]  /*73fa0*/  IMAD.MOV.U32 R54, RZ, RZ, R95 ;  /* 0x000000ffff367224 */ /* 0x000fe200078e005f */
[----:B------:R-:W-:Y:S01]  /*73fb0*/  IADD3.X R87, P1, PT, RZ, RZ, RZ, P1, !PT ;  /* 0x000000ffff577210 */ /* 0x000fe20000f3e4ff */
[----:B------:R-:W-:-:S04]  /*73fc0*/  IMAD.WIDE.U32 R84, R138, R137, RZ ;  /* 0x000000898a547225 */ /* 0x000fc800078e00ff */
[----:B------:R-:W-:-:S04]  /*73fd0*/  IMAD.WIDE.U32.X R54, R135, R125, R54, P3 ;  /* 0x0000007d87367225 */ /* 0x000fc800018e0436 */
[----:B------:R-:W-:-:S04]  /*73fe0*/  IMAD.WIDE.U32 R88, P3, R26, R138, R88 ;  /* 0x0000008a1a587225 */ /* 0x000fc80007860058 */
[----:B------:R-:W-:-:S04]  /*73ff0*/  IMAD.WIDE.U32 R90, R125, R133, RZ ;  /* 0x000000857d5a7225 */ /* 0x000fc800078e00ff */
[----:B------:R-:W-:Y:S01]  /*74000*/  IMAD.X R101, RZ, RZ, RZ, P3 ;  /* 0x000000ffff657224 */ /* 0x000fe200018e06ff */
[----:B------:R-:W-:Y:S01]  /*74010*/  IADD3 R53, P3, PT, R88, R85, RZ ;  /* 0x0000005558357210 */ /* 0x000fe20007f7e0ff */
[----:B------:R-:W-:Y:S01]  /*74020*/  IMAD.X R81, RZ, RZ, RZ, P0 ;  /* 0x000000ffff517224 */ /* 0x000fe200000e06ff */
[----:B------:R-:W-:Y:S01]  /*74030*/  IADD3 RZ, P0, PT, R56, R78, RZ ;  /* 0x0000004e38ff7210 */ /* 0x000fe20007f1e0ff */
[----:B------:R-:W-:Y:S02]  /*74040*/  IMAD.X R63, RZ, RZ, RZ, P1 ;  /* 0x000000ffff3f7224 */ /* 0x000fe400008e06ff */
[----:B------:R-:W-:Y:S01]  /*74050*/  IMAD.WIDE.U32 R90, P1, R134, R138, R90 ;  /* 0x0000008a865a7225 */ /* 0x000fe2000782005a */
[----:B------:R-:W-:-:S03]  /*74060*/  IADD3.X RZ, P0, PT, R57, R41, RZ, P0, !PT ;  /* 0x0000002939ff7210 */ /* 0x000fc6000071e4ff */
[----:B------:R-:W-:Y:S01]  /*74070*/  IMAD.WIDE.U32 R78, R138, R133, RZ ;  /* 0x000000858a4e7225 */ /* 0x000fe200078e00ff */
[----:B------:R-:W-:-:S03]  /*74080*/  IADD3.X R105, P0, PT, R105, R66, RZ, P0, !PT ;  /* 0x0000004269697210 */ /* 0x000fc6000071e4ff */
[----:B------:R-:W-:Y:S02]  /*74090*/  IMAD.MOV.U32 R100, RZ, RZ, R89 ;  /* 0x000000ffff647224 */ /* 0x000fe400078e0059 */
[----:B------:R-:W-:Y:S02]  /*740a0*/  IMAD.X R107, RZ, RZ, RZ, P1 ;  /* 0x000000ffff6b7224 */ /* 0x000fe400008e06ff */
[----:B------:R-:W-:Y:S01]  /*740b0*/  IMAD.WIDE.U32.X R100, R26, R125, R100, P3 ;  /* 0x0000007d1a647225 */ /* 0x000fe200018e0464 */
[----:B------:R-:W-:Y:S02]  /*740c0*/  IADD3 RZ, P3, PT, R130, R106, RZ ;  /* 0x0000006a82ff7210 */ /* 0x000fe40007f7e0ff */
[----:B------:R-:W-:Y:S01]  /*740d0*/  IADD3 R26, P1, PT, R90, R79, RZ ;  /* 0x0000004f5a1a7210 */ /* 0x000fe20007f3e0ff */
[----:B------:R-:W-:Y:S01]  /*740e0*/  IMAD.MOV.U32 R106, RZ, RZ, R91 ;  /* 0x000000ffff6a7224 */ /* 0x000fe200078e005b */
[----:B------:R-:W-:Y:S01]  /*740f0*/  IADD3.X R79, P2, PT, RZ, RZ, RZ, P2, !PT ;  /* 0x000000ffff4f7210 */ /* 0x000fe2000175e4ff */
[----:B------:R-:W-:-:S03]  /*74100*/  IMAD.WIDE.U32 R38, R116, 0xf5138f, R38 ;  /* 0x00f5138f74267825 */ /* 0x000fc600078e0026 */
[----:B------:R-:W-:Y:S01]  /*74110*/  IADD3.X R79, P5, PT, R79, R102, RZ, P5, !PT ;  /* 0x000000664f4f7210 */ /* 0x000fe20002fbe4ff */
[----:B------:R-:W-:Y:S01]  /*74120*/  IMAD.WIDE.U32.X R134, R134, R125, R106, P1 ;  /* 0x0000007d86867225 */ /* 0x000fe200008e046a */
[----:B------:R-:W-:Y:S02]  /*74130*/  IADD3.X RZ, P1, PT, R131, R65, RZ, P3, !PT ;  /* 0x0000004183ff7210 */ /* 0x000fe40001f3e4ff */
[----:B------:R-:W-:Y:S01]  /*74140*/  IADD3.X R65, P3, PT, R81, R67, RZ, P0, !PT ;  /* 0x0000004351417210 */ /* 0x000fe2000077e4ff */
[----:B------:R-:W-:Y:S01]  /*74150*/  IMAD.WIDE.U32 R106, R125, R27, RZ ;  /* 0x0000001b7d6a7225 */ /* 0x000fe200078e00ff */
[----:B------:R-:W-:-:S03]  /*74160*/  IADD3.X R68, P1, PT, R87, R108, RZ, P1, !PT ;  /* 0x0000006c57447210 */ /* 0x000fc60000f3e4ff */
[----:B------:R-:W-:Y:S01]  /*74170*/  IMAD.WIDE.U32 R66, R138, R27, RZ ;  /* 0x0000001b8a427225 */ /* 0x000fe200078e00ff */
[----:B------:R-:W-:-:S03]  /*74180*/  IADD3.X R41, P1, PT, R63, R109, RZ, P1, !PT ;  /* 0x0000006d3f297210 */ /* 0x000fc60000f3e4ff */
[----:B------:R-:W-:-:S04]  /*74190*/  IMAD.WIDE.U32 R106, P0, R74, R138, R106 ;  /* 0x0000008a4a6a7225 */ /* 0x000fc8000780006a */
[----:B------:R-:W-:Y:S01]  /*741a0*/  IMAD.X R141, RZ, RZ, RZ, P0 ;  /* 0x000000ffff8d7224 */ /* 0x000fe200000e06ff */
[----:B------:R-:W-:Y:S01]  /*741b0*/  IADD3 R63, P0, PT, R106, R67, RZ ;  /* 0x000000436a3f7210 */ /* 0x000fe20007f1e0ff */
[----:B------:R-:W-:-:S04]  /*741c0*/  IMAD.WIDE.U32 R130, R27, R142, R130 ;  /* 0x0000008e1b827225 */ /* 0x000fc800078e0082 */
[----:B------:R-:W-:-:S04]  /*741d0*/  IMAD.WIDE.U32 R108, R125, R72, RZ ;  /* 0x000000487d6c7225 */ /* 0x000fc800078e00ff */
[----:B------:R-:W-:Y:S02]  /*741e0*/  IMAD.MOV.U32 R140, RZ, RZ, R107 ;  /* 0x000000ffff8c7224 */ /* 0x000fe400078e006b */
[----:B------:R-:W-:Y:S01]  /*741f0*/  IMAD.IADD R82, R131, 0x1, R104 ;  /* 0x0000000183527824 */ /* 0x000fe200078e0268 */
[----:B------:R-:W-:Y:S01]  /*74200*/  IADD3.X R104, P3, PT, R105, R130, RZ, P3, !PT ;  /* 0x0000008269687210 */ /* 0x000fe20001f7e4ff */
[----:B------:R-:W-:-:S03]  /*74210*/  IMAD.WIDE.U32.X R140, R74, R125, R140, P0 ;  /* 0x0000007d4a8c7225 */ /* 0x000fc600000e048c */
[----:B------:R-:W-:Y:S01]  /*74220*/  IADD3.X R105, P3, PT, R65, R82, RZ, P3, !PT ;  /* 0x0000005241697210 */ /* 0x000fe20001f7e4ff */
[----:B------:R-:W-:-:S04]  /*74230*/  IMAD.WIDE.U32 R130, P0, R123, R138, R108 ;  /* 0x0000008a7b827225 */ /* 0x000fc8000780006c */
[----:B------:R-:W-:-:S04]  /*74240*/  IMAD.WIDE.U32 R108, R138, R72, RZ ;  /* 0x000000488a6c7225 */ /* 0x000fc800078e00ff */
[----:B------:R-:W-:Y:S01]  /*74250*/  IMAD.X R145, RZ, RZ, RZ, P0 ;  /* 0x000000ffff917224 */ /* 0x000fe200000e06ff */
[----:B------:R-:W-:Y:S01]  /*74260*/  IADD3 R67, P0, PT, R130, R109, RZ ;  /* 0x0000006d82437210 */ /* 0x000fe20007f1e0ff */
[----:B------:R-:W-:Y:S02]  /*74270*/  IMAD.MOV.U32 R144, RZ, RZ, R131 ;  /* 0x000000ffff907224 */ /* 0x000fe400078e0083 */
[----:B------:R-:W-:Y:S02]  /*74280*/  IMAD.IADD R65, R119, 0x1, R126 ;  /* 0x0000000177417824 */ /* 0x000fe400078e027e */
[----:B------:R-:W-:Y:S01]  /*74290*/  IMAD.WIDE.U32.X R144, R123, R125, R144, P0 ;  /* 0x0000007d7b907225 */ /* 0x000fe200000e0490 */
[----:B------:R-:W-:Y:S02]  /*742a0*/  IADD3 RZ, P0, PT, R104, R60, RZ ;  /* 0x0000003c68ff7210 */ /* 0x000fe40007f1e0ff */
[----:B------:R-:W-:Y:S01]  /*742b0*/  IADD3.X R60, P1, PT, R68, R79, RZ, P1, !PT ;  /* 0x0000004f443c7210 */ /* 0x000fe20000f3e4ff */
[----:B------:R-:W-:Y:S01]  /*742c0*/  IMAD.WIDE.U32 R126, R116, 0x17c510ea, RZ ;  /* 0x17c510ea747e7825 */ /* 0x000fe200078e00ff */
[----:B------:R-:W-:-:S02]  /*742d0*/  IADD3.X RZ, P0, PT, R105, R61, RZ, P0, !PT ;  /* 0x0000003d69ff7210 */ /* 0x000fc4000071e4ff */
[----:B------:R-:W-:Y:S01]  /*742e0*/  IADD3.X R61, P3, PT, RZ, RZ, RZ, P3, !PT ;  /* 0x000000ffff3d7210 */ /* 0x000fe20001f7e4ff */
[----:B------:R-:W-:Y:S01]  /*742f0*/  IMAD.IADD R36, R39, 0x1, R36 ;  /* 0x0000000127247824 */ /* 0x000fe200078e0224 */
[----:B------:R-:W-:Y:S01]  /*74300*/  IADD3.X R68, PT, PT, R103, RZ, RZ, P5, P2 ;  /* 0x000000ff67447210 */ /* 0x000fe20002fe44ff */
[----:B------:R-:W-:Y:S01]  /*74310*/  IMAD.WIDE.U32 R102, R83, 0x6ca1493b, RZ ;  /* 0x6ca1493b53667825 */ /* 0x000fe200078e00ff */
[----:B------:R-:W-:Y:S02]  /*74320*/  IADD3.X R74, P0, PT, R61, R58, RZ, P0, !PT ;  /* 0x0000003a3d4a7210 */ /* 0x000fe4000071e4ff */
[----:B------:R-:W-:Y:S01]  /*74330*/  IADD3.X R79, PT, PT, RZ, RZ, RZ, P3, !PT ;  /* 0x000000ffff4f7210 */ /* 0x000fe20001ffe4ff */
[----:B------:R-:W-:Y:S01]  /*74340*/  IMAD.IADD R61, R151, 0x1, R128 ;  /* 0x00000001973d7824 */ /* 0x000fe200078e0280 */
[----:B------:R-:W-:Y:S01]  /*74350*/  IADD3 RZ, P2, PT, R60, R112, RZ ;  /* 0x000000703cff7210 */ /* 0x000fe20007f5e0ff */
[----:B------:R-:W-:Y:S01]  /*74360*/  IMAD.WIDE.U32 R112, R83, 0x17c510ea, RZ ;  /* 0x17c510ea53707825 */ /* 0x000fe200078e00ff */
[----:B------:R-:W-:-:S03]  /*74370*/  IADD3.X R79, P3, PT, R79, R59, RZ, P0, !PT ;  /* 0x0000003b4f4f7210 */ /* 0x000fc6000077e4ff */
[----:B------:R-:W-:-:S04]  /*74380*/  IMAD.WIDE.U32 R102, P5, R116, -0x39c4fa40, R102 ;  /* 0xc63b05c074667825 */ /* 0x000fc800078a0066 */
[----:B------:R-:W-:-:S04]  /*74390*/  IMAD.WIDE.U32 R58, R116, 0x6ca1493b, RZ ;  /* 0x6ca1493b743a7825 */ /* 0x000fc800078e00ff */
[----:B------:R-:W-:-:S04]  /*743a0*/  IMAD.WIDE.U32 R128, P0, R116, 0x1ae3a46, R112 ;  /* 0x01ae3a4674807825 */ /* 0x000fc80007800070 */
[----:B------:R-:W-:Y:S01]  /*743b0*/  IMAD.X R147, RZ, RZ, RZ, P5 ;  /* 0x000000ffff937224 */ /* 0x000fe200028e06ff */
[----:B------:R-:W-:Y:S01]  /*743c0*/  IADD3 R81, P5, PT, R102, R59, RZ ;  /* 0x0000003b66517210 */ /* 0x000fe20007fbe0ff */
[C---:B------:R-:W-:Y:S02]  /*743d0*/  IMAD R59, R118.reuse, -0x7af74001, -R65 ;  /* 0x8508bfff763b7824 */ /* 0x040fe400078e0a41 */
[----:B------:R-:W-:-:S04]  /*743e0*/  IMAD.WIDE.U32 R112, R118, -0x1, RZ ;  /* 0xffffffff76707825 */ /* 0x000fc800078e00ff */
[----:B------:R-:W-:Y:S01]  /*743f0*/  IMAD.X R149, RZ, RZ, RZ, P0 ;  /* 0x000000ffff957224 */ /* 0x000fe200000e06ff */
[----:B------:R-:W-:Y:S01]  /*74400*/  IADD3 R85, P0, PT, R128, R127, RZ ;  /* 0x0000007f80557210 */ /* 0x000fe20007f1e0ff */
[----:B------:R-:W-:Y:S02]  /*74410*/  IMAD.MOV.U32 R146, RZ, RZ, R103 ;  /* 0x000000ffff927224 */ /* 0x000fe400078e0067 */
[----:B------:R-:W-:Y:S02]  /*74420*/  IMAD.MOV.U32 R148, RZ, RZ, R129 ;  /* 0x000000ffff947224 */ /* 0x000fe400078e0081 */
[----:B------:R-:W-:Y:S02]  /*74430*/  IMAD.IADD R59, R113, 0x1, R59 ;  /* 0x00000001713b7824 */ /* 0x000fe400078e023b */
[----:B------:R-:W-:-:S04]  /*74440*/  IMAD.WIDE.U32.X R146, R83, -0x39c4fa40, R146, P5 ;  /* 0xc63b05c053927825 */ /* 0x000fc800028e0492 */
[----:B------:R-:W-:-:S04]  /*74450*/  IMAD.WIDE.U32.X R82, R83, 0x1ae3a46, R148, P0 ;  /* 0x01ae3a4653527825 */ /* 0x000fc800000e0494 */
        /* <DEDUP_REMOVED lines=19> */
[----:B------:R-:W-:Y:S01]  /*74590*/  IMAD.IADD R35, R35, 0x1, R40 ;  /* 0x0000000123237824 */ /* 0x000fe200078e0228 */
[----:B------:R-:W-:Y:S01]  /*745a0*/  IADD3.X R151, P0, PT, R96, R61, RZ, P0, !PT ;  /* 0x0000003d60977210 */ /* 0x000fe2000071e4ff */
[----:B------:R-:W-:Y:S01]  /*745b0*/  IMAD.WIDE.U32 R104, R133, R132, R104 ;  /* 0x0000008485687225 */ /* 0x000fe200078e0068 */
[----:B------:R-:W-:Y:S02]  /*745c0*/  IADD3 RZ, P6, PT, R150, R148, RZ ;  /* 0x0000009496ff7210 */ /* 0x000fe40007fde0ff */
[----:B------:R-:W-:Y:S01]  /*745d0*/  IADD3.X R155, P0, PT, RZ, RZ, RZ, P0, !PT ;  /* 0x000000ffff9b7210 */ /* 0x000fe2000071e4ff */
[----:B------:R-:W-:Y:S01]  /*745e0*/  IMAD.WIDE.U32.X R118, R59, 0x170b5d44, R118, P5 ;  /* 0x170b5d443b767825 */ /* 0x000fe200028e0476 */
[----:B------:R-:W-:-:S02]  /*745f0*/  IADD3.X RZ, P6, PT, R151, R65, RZ, P6, !PT ;  /* 0x0000004197ff7210 */ /* 0x000fc400037de4ff */
[----:B------:R-:W-:Y:S01]  /*74600*/  IADD3.X R65, P4, PT, R37, R76, RZ, P4, !PT ;  /* 0x0000004c25417210 */ /* 0x000fe2000279e4ff */
[----:B------:R-:W-:Y:S01]  /*74610*/  IMAD.X R61, RZ, RZ, RZ, P0 ;  /* 0x000000ffff3d7224 */ /* 0x000fe200000e06ff */
[----:B------:R-:W-:Y:S01]  /*74620*/  IADD3.X R155, P6, PT, R155, R118, RZ, P6, !PT ;  /* 0x000000769b9b7210 */ /* 0x000fe200037de4ff */
[----:B------:R-:W-:-:S03]  /*74630*/  IMAD.WIDE.U32 R148, R59, -0x45f6b800, RZ ;  /* 0xba0948003b947825 */ /* 0x000fc600078e00ff */
[----:B------:R-:W-:Y:S01]  /*74640*/  IADD3.X R61, P0, PT, R61, R119, RZ, P6, !PT ;  /* 0x000000773d3d7210 */ /* 0x000fe2000371e4ff */
[----:B------:R-:W-:-:S03]  /*74650*/  IMAD.WIDE.U32 R118, R112, -0x45f6b800, RZ ;  /* 0xba09480070767825 */ /* 0x000fc600078e00ff */
[----:B------:R-:W-:Y:S01]  /*74660*/  IADD3.X R154, P0, PT, R155, R38, RZ, P0, !PT ;  /* 0x000000269b9a7210 */ /* 0x000fe2000071e4ff */
[----:B------:R-:W-:-:S03]  /*74670*/  IMAD.WIDE.U32 R148, P5, R112, 0x1ef3622f, R148 ;  /* 0x1ef3622f70947825 */ /* 0x000fc600078a0094 */
[----:B------:R-:W-:Y:S01]  /*74680*/  IADD3.X R155, P0, PT, R61, R36, RZ, P0, !PT ;  /* 0x000000243d9b7210 */ /* 0x000fe2000071e4ff */
[----:B------:R-:W-:Y:S01]  /*74690*/  IMAD.X R39, RZ, RZ, RZ, P5 ;  /* 0x000000ffff277224 */ /* 0x000fe200028e06ff */
[----:B------:R-:W-:Y:S01]  /*746a0*/  MOV R38, R149 ;  /* 0x0000009500267202 */ /* 0x000fe20000000f00 */
[----:B------:R-:W-:Y:S01]  /*746b0*/  IMAD.WIDE.U32 R150, R112, 0x30000000, R150 ;  /* 0x3000000070967825 */ /* 0x000fe200078e0096 */
[----:B------:R-:W-:Y:S02]  /*746c0*/  IADD3.X R37, P0, PT, RZ, RZ, RZ, P0, !PT ;  /* 0x000000ffff257210 */ /* 0x000fe4000071e4ff */
[----:B------:R-:W-:Y:S01]  /*746d0*/  IADD3 R87, P6, PT, R148, R119, RZ ;  /* 0x0000007794577210 */ /* 0x000fe20007fde0ff */
[----:B------:R-:W-:Y:S01]  /*746e0*/  IMAD.IADD R153, R151, 0x1, R152 ;  /* 0x0000000197997824 */ /* 0x000fe200078e0298 */
[----:B------:R-:W-:Y:S01]  /*746f0*/  IADD3 RZ, P5, PT, R64, R58, RZ ;  /* 0x0000003a40ff7210 */ /* 0x000fe20007fbe0ff */
[----:B------:R-:W-:Y:S01]  /*74700*/  IMAD.X R61, RZ, RZ, RZ, P0 ;  /* 0x000000ffff3d7224 */ /* 0x000fe200000e06ff */
[----:B------:R-:W-:Y:S01]  /*74710*/  IADD3 RZ, P0, PT, R154, R118, RZ ;  /* 0x000000769aff7210 */ /* 0x000fe20007f1e0ff */
[----:B------:R-:W-:Y:S01]  /*74720*/  IMAD.WIDE.U32.X R38, R59, 0x1ef3622f, R38, P6 ;  /* 0x1ef3622f3b267825 */ /* 0x000fe200030e0426 */
[----:B------:R-:W-:-:S02]  /*74730*/  IADD3.X RZ, P5, PT, R65, R81, RZ, P5, !PT ;  /* 0x0000005141ff7210 */ /* 0x000fc40002fbe4ff */
[----:B------:R-:W-:Y:S01]  /*74740*/  IADD3.X RZ, P0, PT, R155, R87, RZ, P0, !PT ;  /* 0x000000579bff7210 */ /* 0x000fe2000071e4ff */
[----:B------:R-:W-:-:S03]  /*74750*/  IMAD.WIDE.U32 R64, R116, 0x6ca1493b, R64 ;  /* 0x6ca1493b74407825 */ /* 0x000fc600078e0040 */
[----:B------:R-:W-:Y:S01]  /*74760*/  IADD3.X R36, P0, PT, R37, R38, RZ, P0, !PT ;  /* 0x0000002625247210 */ /* 0x000fe2000071e4ff */
[----:B------:R-:W-:Y:S02]  /*74770*/  IMAD.IADD R102, R65, 0x1, R102 ;  /* 0x0000000141667824 */ /* 0x000fe400078e0266 */
[----:B------:R-:W-:Y:S01]  /*74780*/  IMAD.WIDE.U32 R154, R112, -0x45f6b800, R154 ;  /* 0xba094800709a7825 */ /* 0x000fe200078e009a */
[----:B------:R-:W-:Y:S02]  /*74790*/  IADD3.X R37, P0, PT, R61, R39, RZ, P0, !PT ;  /* 0x000000273d257210 */ /* 0x000fe4000071e4ff */
[----:B------:R-:W-:Y:S01]  /*747a0*/  IADD3.X R61, P1, PT, R41, R68, RZ, P1, !PT ;  /* 0x00000044293d7210 */ /* 0x000fe20000f3e4ff */
[----:B------:R-:W-:Y:S01]  /*747b0*/  IMAD.IADD R148, R155, 0x1, R148 ;  /* 0x000000019b947824 */ /* 0x000fe200078e0294 */
[----:B------:R-:W-:Y:S01]  /*747c0*/  IADD3.X R36, P6, PT, R36, R64, RZ, P0, !PT ;  /* 0x0000004024247210 */ /* 0x000fe200007de4ff */
[----:B------:R-:W-:Y:S01]  /*747d0*/  IMAD.WIDE.U32 R64, R59, 0x17c510ea, RZ ;  /* 0x17c510ea3b407825 */ /* 0x000fe200078e00ff */
[----:B------:R-:W-:-:S02]  /*747e0*/  IADD3.X RZ, P2, PT, R61, R69, RZ, P2, !PT ;  /* 0x000000453dff7210 */ /* 0x000fc4000175e4ff */
[----:B------:R-:W-:Y:S01]  /*747f0*/  IADD3.X R41, P1, PT, RZ, RZ, RZ, P1, !PT ;  /* 0x000000ffff297210 */ /* 0x000fe20000f3e4ff */
[----:B------:R-:W-:Y:S01]  /*74800*/  IMAD.WIDE.U32 R38, R72, R142, R60 ;  /* 0x0000008e48267225 */ /* 0x000fe200078e003c */
[----:B------:R-:W-:Y:S02]  /*74810*/  IADD3.X R37, P6, PT, R37, R102, RZ, P6, !PT ;  /* 0x0000006625257210 */ /* 0x000fe400037de4ff */
[----:B------:R-:W-:Y:S01]  /*74820*/  IADD3.X R58, P0, PT, R41, R114, RZ, P2, !PT ;  /* 0x00000072293a7210 */ /* 0x000fe2000171e4ff */
[----:B------:R-:W-:Y:S01]  /*74830*/  IMAD.IADD R110, R39, 0x1, R110 ;  /* 0x00000001276e7824 */ /* 0x000fe200078e026e */
[----:B------:R-:W-:Y:S01]  /*74840*/  IADD3.X R38, P3, PT, R74, R38, RZ, P3, !PT ;  /* 0x000000264a267210 */ /* 0x000fe20001f7e4ff */
[----:B------:R-:W-:Y:S01]  /*74850*/  IMAD.WIDE.U32 R102, R59, 0x6ca1493b, RZ ;  /* 0x6ca1493b3b667825 */ /* 0x000fe200078e00ff */
[----:B------:R-:W-:Y:S02]  /*74860*/  IADD3.X R114, PT, PT, R115, RZ, RZ, P0, P1 ;  /* 0x000000ff73727210 */ /* 0x000fe400007e24ff */
[----:B------:R-:W-:Y:S01]  /*74870*/  IADD3 RZ, P0, PT, R38, R48, RZ ;  /* 0x0000003026ff7210 */ /* 0x000fe20007f1e0ff */
[----:B------:R-:W-:Y:S01]  /*74880*/  IMAD.IADD R62, R105, 0x1, R62 ;  /* 0x00000001693e7824 */ /* 0x000fe200078e023e */
[----:B------:R-:W-:-:S02]  /*74890*/  IADD3.X R39, P3, PT, R79, R110, RZ, P3, !PT ;  /* 0x0000006e4f277210 */ /* 0x000fc40001f7e4ff */
[----:B------:R-:W-:Y:S02]  /*748a0*/  IADD3.X R41, P4, PT, RZ, RZ, RZ, P4, !PT ;  /* 0x000000ffff297210 */ /* 0x000fe4000279e4ff */
[----:B------:R-:W-:Y:S01]  /*748b0*/  IADD3.X RZ, P0, PT, R39, R49, RZ, P0, !PT ;  /* 0x0000003127ff7210 */ /* 0x000fe2000071e4ff */
[----:B------:R-:W-:Y:S01]  /*748c0*/  IMAD.WIDE.U32 R48, R59, 0xf5138f, RZ ;  /* 0x00f5138f3b307825 */ /* 0x000fe200078e00ff */
[----:B------:R-:W-:Y:S02]  /*748d0*/  IADD3 RZ, P1, PT, R34, R86, RZ ;  /* 0x0000005622ff7210 */ /* 0x000fe40007f3e0ff */
[----:B------:R-:W-:Y:S01]  /*748e0*/  IADD3.X R74, P5, PT, R41, R146, RZ, P5, !PT ;  /* 0x00000092294a7210 */ /* 0x000fe20002fbe4ff */
[----:B------:R-:W-:Y:S01]  /*748f0*/  IMAD.X R61, RZ, RZ, RZ, P4 ;  /* 0x000000ffff3d7224 */ /* 0x000fe200020e06ff */
[----:B------:R-:W-:Y:S01]  /*74900*/  IADD3.X R41, P3, PT, RZ, RZ, RZ, P3, !PT ;  /* 0x000000ffff297210 */ /* 0x000fe20001f7e4ff */
[----:B------:R-:W-:Y:S01]  /*74910*/  IMAD.WIDE.U32 R48, P2, R112, 0x1a22d9f3, R48 ;  /* 0x1a22d9f370307825 */ /* 0x000fe20007840030 */
[----:B------:R-:W-:-:S02]  /*74920*/  IADD3.X RZ, P1, PT, R35, R45, RZ, P1, !PT ;  /* 0x0000002d23ff7210 */ /* 0x000fc40000f3e4ff */
[----:B------:R-:W-:Y:S01]  /*74930*/  IADD3.X R45, P0, PT, R41, R46, RZ, P0, !PT ;  /* 0x0000002e292d7210 */ /* 0x000fe2000071e4ff */
[----:B------:R-:W-:Y:S01]  /*74940*/  IMAD.X R81, RZ, RZ, RZ, P3 ;  /* 0x000000ffff517224 */ /* 0x000fe200018e06ff */
[----:B------:R-:W-:Y:S01]  /*74950*/  IADD3.X R76, P5, PT, R61, R147, RZ, P5, !PT ;  /* 0x000000933d4c7210 */ /* 0x000fe20002fbe4ff */
[----:B------:R-:W-:-:S03]  /*74960*/  IMAD.WIDE.U32 R40, R112, 0xf5138f, RZ ;  /* 0x00f5138f70287825 */ /* 0x000fc600078e00ff */
[----:B------:R-:W-:Y:S01]  /*74970*/  IADD3.X R81, P0, PT, R81, R47, RZ, P0, !PT ;  /* 0x0000002f51517210 */ /* 0x000fe2000071e4ff */
[----:B------:R-:W-:Y:S01]  /*74980*/  IMAD.X R111, RZ, RZ, RZ, P2 ;  /* 0x000000ffff6f7224 */ /* 0x000fe200010e06ff */
[----:B------:R-:W-:Y:S01]  /*74990*/  IADD3 R79, P2, PT, R48, R41, RZ ;  /* 0x00000029304f7210 */ /* 0x000fe20007f5e0ff */
[C---:B------:R-:W-:Y:S01]  /*749a0*/  IMAD R41, R150.reuse, -0x7af74001, -R153 ;  /* 0x8508bfff96297824 */ /* 0x040fe200078e0a99 */
[----:B------:R-:W-:Y:S01]  /*749b0*/  IADD3.X R58, P0, PT, R45, R58, RZ, P0, !PT ;  /* 0x0000003a2d3a7210 */ /* 0x000fe2000071e4ff */
[----:B------:R-:W-:-:S04]  /*749c0*/  IMAD.WIDE.U32 R46, R150, -0x1, RZ ;  /* 0xffffffff962e7825 */ /* 0x000fc800078e00ff */
[----:B------:R-:W-:Y:S02]  /*749d0*/  IMAD.MOV.U32 R110, RZ, RZ, R49 ;  /* 0x000000ffff6e7224 */ /* 0x000fe400078e0031 */
[----:B------:R-:W-:-:S04]  /*749e0*/  IMAD.WIDE.U32 R102, P3, R112, -0x39c4fa40, R102 ;  /* 0xc63b05c070667825 */ /* 0x000fc80007860066 */
[----:B------:R-:W-:-:S04]  /*749f0*/  IMAD.WIDE.U32 R86, R112, 0x6ca1493b, RZ ;  /* 0x6ca1493b70567825 */ /* 0x000fc800078e00ff */
[----:B------:R-:W-:Y:S02]  /*74a00*/  IMAD.IADD R41, R47, 0x1, R41 ;  /* 0x000000012f297824 */ /* 0x000fe400078e0229 */
[----:B------:R-:W-:-:S04]  /*74a10*/  IMAD.WIDE.U32.X R110, R59, 0x1a22d9f3, R110, P2 ;  /* 0x1a22d9f33b6e7825 */ /* 0x000fc800010e046e */
[----:B------:R-:W-:-:S04]  /*74a20*/  IMAD.WIDE.U32 R64, P2, R112, 0x1ae3a46, R64 ;  /* 0x01ae3a4670407825 */ /* 0x000fc80007840040 */
[----:B------:R-:W-:Y:S01]  /*74a30*/  IMAD.X R69, RZ, RZ, RZ, P3 ;  /* 0x000000ffff457224 */ /* 0x000fe200018e06ff */
[----:B------:R-:W-:Y:S01]  /*74a40*/  IADD3 R49, P3, PT, R102, R87, RZ ;  /* 0x0000005766317210 */ /* 0x000fe20007f7e0ff */
[----:B------:R-:W-:Y:S01]  /*74a50*/  IMAD.WIDE.U32 R60, R112, 0x17c510ea, RZ ;  /* 0x17c510ea703c7825 */ /* 0x000fe200078e00ff */
[----:B------:R-:W-:Y:S02]  /*74a60*/  IADD3.X R147, PT, PT, RZ, RZ, RZ, P2, !PT ;  /* 0x000000ffff937210 */ /* 0x000fe400017fe4ff */
[----:B------:R-:W-:Y:S01]  /*74a70*/  IADD3.X R87, P1, PT, RZ, R28, RZ, P1, !PT ;  /* 0x0000001cff577210 */ /* 0x000fe20000f3e4ff */
[----:B------:R-:W-:Y:S01]  /*74a80*/  IMAD.WIDE.U32 R118, R41, 0x1, RZ ;  /* 0x0000000129767825 */ /* 0x000fe200078e00ff */
[----:B------:R-:W-:-:S03]  /*74a90*/  IADD3 R45, P2, PT, R64, R61, RZ ;  /* 0x0000003d402d7210 */ /* 0x000fc60007f5e0ff */
[----:B------:R-:W-:Y:S02]  /*74aa0*/  IMAD.MOV.U32 R68, RZ, RZ, R103 ;  /* 0x000000ffff447224 */ /* 0x000fe400078e0067 */
[----:B------:R-:W-:Y:S01]  /*74ab0*/  IMAD.MOV.U32 R146, RZ, RZ, R65 ;  /* 0x000000ffff927224 */ /* 0x000fe200078e0041 */
[----:B------:R-:W-:Y:S01]  /*74ac0*/  IADD3.X R65, P6, PT, RZ, RZ, RZ, P6, !PT ;  /* 0x000000ffff417210 */ /* 0x000fe200037de4ff */
[----:B------:R-:W-:-:S04]  /*74ad0*/  IMAD.WIDE.U32.X R68, R59, -0x39c4fa40, R68, P3 ;  /* 0xc63b05c03b447825 */ /* 0x000fc800018e0444 */
[----:B------:R-:W-:-:S04]  /*74ae0*/  IMAD.WIDE.U32 R142, R46, 0x1, RZ ;  /* 0x000000012e8e7825 */ /* 0x000fc800078e00ff */
        /* <DEDUP_REMOVED lines=13> */
[----:B------:R-:W-:Y:S01]  /*74bc0*/  IMAD.WIDE.U32 R150, R46, 0x30000000, RZ ;  /* 0x300000002e967825 */ /* 0x000fe200078e00ff */
[----:B------:R-:W-:Y:S02]  /*74bd0*/  IADD3 RZ, P3, PT, R36, R40, RZ ;  /* 0x0000002824ff7210 */ /* 0x000fe40007f7e0ff */
[----:B------:R-:W-:Y:S01]  /*74be0*/  IADD3.X R154, P4, PT, R47, R154, RZ, P4, !PT ;  /* 0x0000009a2f9a7210 */ /* 0x000fe2000279e4ff */
[----:B------:R-:W-:Y:S01]  /*74bf0*/  IMAD.MOV.U32 R142, RZ, RZ, R119 ;  /* 0x000000ffff8e7224 */ /* 0x000fe200078e0077 */
[----:B------:R-:W-:Y:S01]  /*74c00*/  IADD3 R40, P2, PT, R118, R151, RZ ;  /* 0x0000009776287210 */ /* 0x000fe20007f5e0ff */
[----:B------:R-:W-:Y:S01]  /*74c10*/  IMAD.WIDE.U32 R34, R31, R138, R34 ;  /* 0x0000008a1f227225 */ /* 0x000fe200078e0022 */
[----:B------:R-:W-:Y:S02]  /*74c20*/  IADD3.X R155, P4, PT, R59, R148, RZ, P4, !PT ;  /* 0x000000943b9b7210 */ /* 0x000fe4000279e4ff */
[----:B------:R-:W-:Y:S01]  /*74c30*/  IADD3.X RZ, P3, PT, R37, R79, RZ, P3, !PT ;  /* 0x0000004f25ff7210 */ /* 0x000fe20001f7e4ff */
[----:B------:R-:W-:Y:S01]  /*74c40*/  IMAD.WIDE.U32.X R142, R41, 0x170b5d44, R142, P2 ;  /* 0x170b5d44298e7825 */ /* 0x000fe200010e048e */
[----:B------:R-:W-:-:S02]  /*74c50*/  IADD3.X R47, P4, PT, RZ, RZ, RZ, P4, !PT ;  /* 0x000000ffff2f7210 */ /* 0x000fc4000279e4ff */
[----:B------:R-:W-:Y:S01]  /*74c60*/  IADD3 RZ, P2, PT, R58, R42, RZ ;  /* 0x0000002a3aff7210 */ /* 0x000fe20007f5e0ff */
[----:B------:R-:W-:Y:S01]  /*74c70*/  IMAD.IADD R93, R35, 0x1, R92 ;  /* 0x00000001235d7824 */ /* 0x000fe200078e025c */
        /* <DEDUP_REMOVED lines=8> */
[----:B------:R-:W-:Y:S01]  /*74d00*/  IMAD.WIDE.U32 R154, R46, 0x30000000, R154 ;  /* 0x300000002e9a7825 */ /* 0x000fe200078e009a */
[----:B------:R-:W-:-:S02]  /*74d10*/  IADD3.X R47, P4, PT, R47, R142, RZ, P4, !PT ;  /* 0x0000008e2f2f7210 */ /* 0x000fc4000279e4ff */
[----:B------:R-:W-:Y:S01]  /*74d20*/  IADD3.X R110, P3, PT, R61, R111, RZ, P3, !PT ;  /* 0x0000006f3d6e7210 */ /* 0x000fe20001f7e4ff */
[----:B------:R-:W-:Y:S01]  /*74d30*/  IMAD.IADD R79, R37, 0x1, R48 ;  /* 0x00000001254f7824 */ /* 0x000fe200078e0230 */
[----:B------:R-:W-:Y:S01]  /*74d40*/  IADD3.X R142, P4, PT, R59, R143, RZ, P4, !PT ;  /* 0x0000008f3b8e7210 */ /* 0x000fe2000279e4ff */
[----:B------:R-:W-:Y:S01]  /*74d50*/  IMAD.WIDE.U32 R116, R116, 0x17c510ea, R34 ;  /* 0x17c510ea74747825 */ /* 0x000fe200078e0022 */
[----:B------:R-:W-:Y:S02]  /*74d60*/  IADD3.X R59, P0, PT, R81, R114, RZ, P0, !PT ;  /* 0x00000072513b7210 */ /* 0x000fe4000071e4ff */
[----:B------:R-:W-:Y:S01]  /*74d70*/  IADD3.X R61, P5, PT, RZ, RZ, RZ, P5, !PT ;  /* 0x000000ffff3d7210 */ /* 0x000fe20002fbe4ff */
[----:B------:R-:W-:Y:S01]  /*74d80*/  IMAD.WIDE.U32 R114, R46, -0x45f6b800, RZ ;  /* 0xba0948002e727825 */ /* 0x000fe200078e00ff */
[----:B------:R-:W-:Y:S02]  /*74d90*/  IADD3.X RZ, P2, PT, R59, R43, RZ, P2, !PT ;  /* 0x0000002b3bff7210 */ /* 0x000fe4000175e4ff */
[----:B------:R-:W-:Y:S01]  /*74da0*/  IADD3.X R31, P0, PT, RZ, RZ, RZ, P0, !PT ;  /* 0x000000ffff1f7210 */ /* 0x000fe2000071e4ff */
[----:B------:R-:W-:Y:S01]  /*74db0*/  IMAD.WIDE.U32 R42, R41, -0x45f6b800, RZ ;  /* 0xba094800292a7825 */ /* 0x000fe200078e00ff */
[----:B------:R-:W-:-:S02]  /*74dc0*/  IADD3.X R92, P4, PT, R47, R36, RZ, P4, !PT ;  /* 0x000000242f5c7210 */ /* 0x000fc4000279e4ff */
[----:B------:R-:W-:Y:S01]  /*74dd0*/  IADD3.X R31, P2, PT, R31, R50, RZ, P2, !PT ;  /* 0x000000321f1f7210 */ /* 0x000fe2000175e4ff */
[----:B------:R-:W-:Y:S01]  /*74de0*/  IMAD.X R47, RZ, RZ, RZ, P5 ;  /* 0x000000ffff2f7224 */ /* 0x000fe200028e06ff */
[----:B------:R-:W-:Y:S01]  /*74df0*/  IADD3.X R48, P1, PT, RZ, R29, RZ, P1, !PT ;  /* 0x0000001dff307210 */ /* 0x000fe20000f3e4ff */
[----:B------:R-:W-:Y:S01]  /*74e00*/  IMAD.WIDE.U32 R28, R137, R132, R56 ;  /* 0x00000084891c7225 */ /* 0x000fe200078e0038 */
[----:B------:R-:W-:Y:S02]  /*74e10*/  IADD3.X R40, PT, PT, R51, RZ, RZ, P2, P0 ;  /* 0x000000ff33287210 */ /* 0x000fe400017e04ff */
[----:B------:R-:W-:Y:S01]  /*74e20*/  IADD3 RZ, P2, PT, R92, R114, RZ ;  /* 0x000000725cff7210 */ /* 0x000fe20007f5e0ff */
[----:B------:R-:W-:Y:S01]  /*74e30*/  IMAD.WIDE.U32 R50, P0, R46, 0x1ef3622f, R42 ;  /* 0x1ef3622f2e327825 */ /* 0x000fe2000780002a */
[----:B------:R-:W-:Y:S02]  /*74e40*/  IADD3.X R93, P4, PT, R142, R79, RZ, P4, !PT ;  /* 0x0000004f8e5d7210 */ /* 0x000fe4000279e4ff */
[----:B------:R-:W-:Y:S01]  /*74e50*/  IADD3.X R28, P1, PT, R87, R28, RZ, P1, !PT ;  /* 0x0000001c571c7210 */ /* 0x000fe20000f3e4ff */
[----:B------:R-:W-:Y:S01]  /*74e60*/  IMAD.WIDE.U32 R42, R154, -0x1, RZ ;  /* 0xffffffff9a2a7825 */ /* 0x000fe200078e00ff */
[----:B------:R-:W-:-:S02]  /*74e70*/  IADD3 R81, P5, PT, R50, R115, RZ ;  /* 0x0000007332517210 */ /* 0x000fc40007fbe0ff */
[----:B------:R-:W-:Y:S01]  /*74e80*/  MOV R56, R51 ;  /* 0x0000003300387202 */ /* 0x000fe20000000f00 */
[----:B------:R-:W-:Y:S01]  /*74e90*/  IMAD.X R57, RZ, RZ, RZ, P0 ;  /* 0x000000ffff397224 */ /* 0x000fe200000e06ff */
[----:B------:R-:W-:Y:S01]  /*74ea0*/  IADD3.X RZ, P2, PT, R93, R81, RZ, P2, !PT ;  /* 0x000000515dff7210 */ /* 0x000fe2000175e4ff */
[----:B------:R-:W-:Y:S01]  /*74eb0*/  IMAD.IADD R29, R29, 0x1, R80 ;  /* 0x000000011d1d7824 */ /* 0x000fe200078e0250 */
[----:B------:R-:W-:Y:S01]  /*74ec0*/  IADD3.X R51, P4, PT, RZ, RZ, RZ, P4, !PT ;  /* 0x000000ffff337210 */ /* 0x000fe2000279e4ff */
[----:B------:R-:W-:Y:S01]  /*74ed0*/  IMAD.WIDE.U32.X R56, R41, 0x1ef3622f, R56, P5 ;  /* 0x1ef3622f29387825 */ /* 0x000fe200028e0438 */
[----:B------:R-:W-:Y:S02]  /*74ee0*/  IADD3 RZ, P5, PT, R34, R126, RZ ;  /* 0x0000007e22ff7210 */ /* 0x000fe40007fbe0ff */
[----:B------:R-:W-:Y:S01]  /*74ef0*/  IADD3.X R34, P3, PT, R65, R116, RZ, P3, !PT ;  /* 0x0000007441227210 */ /* 0x000fe20001f7e4ff */
[----:B------:R-:W-:Y:S01]  /*74f00*/  IMAD.IADD R129, R117, 0x1, R128 ;  /* 0x0000000175817824 */ /* 0x000fe200078e0280 */
[----:B------:R-:W-:Y:S01]  /*74f10*/  IADD3.X RZ, P5, PT, R35, R85, RZ, P5, !PT ;  /* 0x0000005523ff7210 */ /* 0x000fe20002fbe4ff */
[----:B------:R-:W-:Y:S01]  /*74f20*/  IMAD.WIDE.U32 R36, R42, 0x1, RZ ;  /* 0x000000012a247825 */ /* 0x000fe200078e00ff */
[----:B------:R-:W-:-:S02]  /*74f30*/  IADD3.X R29, P1, PT, R48, R29, RZ, P1, !PT ;  /* 0x0000001d301d7210 */ /* 0x000fc40000f3e4ff */
[----:B------:R-:W-:Y:S01]  /*74f40*/  IADD3.X R35, P3, PT, R110, R129, RZ, P3, !PT ;  /* 0x000000816e237210 */ /* 0x000fe20001f7e4ff */
[----:B------:R-:W-:Y:S01]  /*74f50*/  IMAD.WIDE.U32 R148, R41, 0xf5138f, RZ ;  /* 0x00f5138f29947825 */ /* 0x000fe200078e00ff */
[----:B------:R-:W-:Y:S02]  /*74f60*/  IADD3 RZ, P0, PT, R154, R36, RZ ;  /* 0x000000249aff7210 */ /* 0x000fe40007f1e0ff */
[----:B------:R-:W-:Y:S01]  /*74f70*/  IADD3.X R36, P2, PT, R51, R56, RZ, P2, !PT ;  /* 0x0000003833247210 */ /* 0x000fe2000175e4ff */
[----:B------:R-:W-:Y:S01]  /*74f80*/  IMAD.IADD R119, R155, 0x1, R118 ;  /* 0x000000019b777824 */ /* 0x000fe200078e0276 */
[----:B------:R-:W-:Y:S01]  /*74f90*/  IADD3.X R65, P1, PT, RZ, RZ, RZ, P1, !PT ;  /* 0x000000ffff417210 */ /* 0x000fe20000f3e4ff */
[----:B------:R-:W-:Y:S01]  /*74fa0*/  IMAD.X R56, RZ, RZ, RZ, P4 ;  /* 0x000000ffff387224 */ /* 0x000fe200020e06ff */
[----:B------:R-:W-:Y:S01]  /*74fb0*/  IADD3.X R79, P3, PT, RZ, RZ, RZ, P3, !PT ;  /* 0x000000ffff4f7210 */ /* 0x000fe20001f7e4ff */
[----:B------:R-:W-:Y:S01]  /*74fc0*/  IMAD.WIDE.U32 R148, P4, R46, 0x1a22d9f3, R148 ;  /* 0x1a22d9f32e947825 */ /* 0x000fe20007880094 */
[----:B------:R-:W-:-:S02]  /*74fd0*/  IADD3.X R61, P5, PT, R61, R82, RZ, P5, !PT ;  /* 0x000000523d3d7210 */ /* 0x000fc40002fbe4ff */
[----:B------:R-:W-:Y:S01]  /*74fe0*/  IADD3.X R48, P2, PT, R56, R57, RZ, P2, !PT ;  /* 0x0000003938307210 */ /* 0x000fe2000175e4ff */
[----:B------:R-:W-:Y:S01]  /*74ff0*/  IMAD.WIDE.U32 R142, R46, 0xf5138f, RZ ;  /* 0x00f5138f2e8e7825 */ /* 0x000fe200078e00ff */
[----:B------:R-:W-:-:S03]  /*75000*/  IADD3.X R47, P5, PT, R47, R83, RZ, P5, !PT ;  /* 0x000000532f2f7210 */ /* 0x000fc60002fbe4ff */
[----:B------:R-:W-:-:S04]  /*75010*/  IMAD.WIDE.U32 R126, R41, 0x6ca1493b, RZ ;  /* 0x6ca1493b297e7825 */ /* 0x000fc800078e00ff */
[----:B------:R-:W-:Y:S02]  /*75020*/  IMAD R155, R154, -0x7af74001, -R119 ;  /* 0x8508bfff9a9b7824 */ /* 0x000fe400078e0a77 */
[----:B------:R-:W-:Y:S01]  /*75030*/  IMAD.X R129, RZ, RZ, RZ, P4 ;  /* 0x000000ffff817224 */ /* 0x000fe200020e06ff */
[----:B------:R-:W-:Y:S01]  /*75040*/  IADD3 R74, P4, PT, R148, R143, RZ ;  /* 0x0000008f944a7210 */ /* 0x000fe20007f9e0ff */
[----:B------:R-:W-:Y:S01]  /*75050*/  IMAD.X R51, RZ, RZ, RZ, P1 ;  /* 0x000000ffff337224 */ /* 0x000fe200008e06ff */
[----:B------:R-:W-:Y:S01]  /*75060*/  IADD3 RZ, P1, PT, R28, R32, RZ ;  /* 0x000000201cff7210 */ /* 0x000fe20007f3e0ff */
[----:B------:R-:W-:-:S03]  /*75070*/  IMAD.WIDE.U32 R110, R41, 0x17c510ea, RZ ;  /* 0x17c510ea296e7825 */ /* 0x000fc600078e00ff */
[----:B------:R-:W-:Y:S01]  /*75080*/  IADD3.X RZ, P1, PT, R29, R33, RZ, P1, !PT ;  /* 0x000000211dff7210 */ /* 0x000fe20000f3e4ff */
[----:B------:R-:W-:Y:S02]  /*75090*/  IMAD.X R85, RZ, RZ, RZ, P3 ;  /* 0x000000ffff557224 */ /* 0x000fe400018e06ff */
[----:B------:R-:W-:Y:S01]  /*750a0*/  IMAD.WIDE.U32 R116, R46, 0x6ca1493b, RZ ;  /* 0x6ca1493b2e747825 */ /* 0x000fe200078e00ff */
[----:B------:R-:W-:-:S03]  /*750b0*/  IADD3.X R65, P1, PT, R65, R54, RZ, P1, !PT ;  /* 0x0000003641417210 */ /* 0x000fc60000f3e4ff */
[----:B------:R-:W-:-:S04]  /*750c0*/  IMAD.WIDE.U32 R126, P3, R46, -0x39c4fa40, R126 ;  /* 0xc63b05c02e7e7825 */ /* 0x000fc8000786007e */
[----:B------:R-:W-:Y:S02]  /*750d0*/  IMAD.MOV.U32 R128, RZ, RZ, R149 ;  /* 0x000000ffff807224 */ /* 0x000fe400078e0095 */
[----:B------:R-:W-:Y:S02]  /*750e0*/  IMAD.IADD R43, R43, 0x1, R155 ;  /* 0x000000012b2b7824 */ /* 0x000fe400078e029b */
[----:B------:R-:W-:-:S04]  /*750f0*/  IMAD.WIDE.U32.X R128, R41, 0x1a22d9f3, R128, P4 ;  /* 0x1a22d9f329807825 */ /* 0x000fc800020e0480 */
        /* <DEDUP_REMOVED lines=13> */
[----:B------:R-:W-:Y:S02]  /*751d0*/  IADD3 R32, P4, PT, R37, R32, RZ ;  /* 0x0000002025207210 */ /* 0x000fe40007f9e0ff */
[----:B------:R-:W-:Y:S01]  /*751e0*/  IADD3.X R37, P1, PT, R51, R55, RZ, P1, !PT ;  /* 0x0000003733257210 */ /* 0x000fe20000f3e4ff */
[----:B------:R-:W-:Y:S01]  /*751f0*/  IMAD.WIDE.U32 R54, R112, 0x6ca1493b, R34 ;  /* 0x6ca1493b70367825 */ /* 0x000fe200078e0022 */
[----:B------:R-:W-:Y:S02]  /*75200*/  IADD3.X RZ, P0, PT, R119, R32, RZ, P0, !PT ;  /* 0x0000002077ff7210 */ /* 0x000fe4000071e4ff */
[----:B------:R-:W-:Y:S01]  /*75210*/  IADD3.X R104, P1, PT, R65, R104, RZ, P1, !PT ;  /* 0x0000006841687210 */ /* 0x000fe20000f3e4ff */
[----:B------:R-:W-:Y:S01]  /*75220*/  IMAD.IADD R32, R93, 0x1, R50 ;  /* 0x000000015d207824 */ /* 0x000fe200078e0232 */
[----:B------:R-:W-:Y:S01]  /*75230*/  IADD3.X R36, P2, PT, R36, R54, RZ, P2, !PT ;  /* 0x0000003624247210 */ /* 0x000fe2000175e4ff */
[----:B------:R-:W-:Y:S01]  /*75240*/  IMAD.WIDE.U32 R50, R136, R138, R28 ;  /* 0x0000008a88327225 */ /* 0x000fe200078e001c */
[----:B------:R-:W-:-:S02]  /*75250*/  MOV R28, R33 ;  /* 0x00000021001c7202 */ /* 0x000fc40000000f00 */
[----:B------:R-:W-:Y:S01]  /*75260*/  IADD3.X R105, P1, PT, R37, R62, RZ, P1, !PT ;  /* 0x0000003e25697210 */ /* 0x000fe20000f3e4ff */
[----:B------:R-:W-:Y:S01]  /*75270*/  IMAD.X R29, RZ, RZ, RZ, P3 ;  /* 0x000000ffff1d7224 */ /* 0x000fe200018e06ff */
[----:B------:R-:W-:Y:S01]  /*75280*/  IADD3 RZ, P3, PT, R34, R86, RZ ;  /* 0x0000005622ff7210 */ /* 0x000fe20007f7e0ff */
[----:B------:R-:W-:Y:S01]  /*75290*/  IMAD.IADD R103, R55, 0x1, R102 ;  /* 0x0000000137677824 */ /* 0x000fe200078e0266 */
[----:B------:R-:W-:Y:S01]  /*752a0*/  IADD3.X R65, P1, PT, RZ, RZ, RZ, P1, !PT ;  /* 0x000000ffff417210 */ /* 0x000fe20000f3e4ff */
[----:B------:R-:W-:Y:S01]  /*752b0*/  IMAD.WIDE.U32.X R28, R43, -0x7af74000, R28, P4 ;  /* 0x8508c0002b1c7825 */ /* 0x000fe200020e041c */
[----:B------:R-:W-:Y:S02]  /*752c0*/  IADD3.X RZ, P3, PT, R35, R49, RZ, P3, !PT ;  /* 0x0000003123ff7210 */ /* 0x000fe40001f7e4ff */
[----:B------:R-:W-:Y:S01]  /*752d0*/  IADD3.X R37, P4, PT, R48, R103, RZ, P2, !PT ;  /* 0x0000006730257210 */ /* 0x000fe2000179e4ff */
[----:B------:R-:W-:Y:S01]  /*752e0*/  IMAD.IADD R94, R51, 0x1, R94 ;  /* 0x00000001335e7824 */ /* 0x000fe200078e025e */
[----:B------:R-:W-:Y:S01]  /*752f0*/  IADD3.X R93, P0, PT, RZ, R28, RZ, P0, !PT ;  /* 0x0000001cff5d7210 */ /* 0x000fe2000071e4ff */
[----:B------:R-:W-:Y:S01]  /*75300*/  IMAD.WIDE.U32 R54, R42, 0x30000000, RZ ;  /* 0x300000002a367825 */ /* 0x000fe200078e00ff */
[----:B------:R-:W-:-:S02]  /*75310*/  IADD3.X R51, P5, PT, R61, R50, RZ, P5, !PT ;  /* 0x000000323d337210 */ /* 0x000fc40002fbe4ff */
[----:B------:R-:W-:Y:S01]  /*75320*/  IADD3.X R33, P0, PT, RZ, R29, RZ, P0, !PT ;  /* 0x0000001dff217210 */ /* 0x000fe2000071e4ff */
[----:B------:R-:W-:Y:S01]  /*75330*/  IMAD.WIDE.U32 R28, R43, 0x30000000, RZ ;  /* 0x300000002b1c7825 */ /* 0x000fe200078e00ff */
[----:B------:R-:W-:Y:S02]  /*75340*/  IADD3.X R50, P2, PT, R79, R68, RZ, P3, !PT ;  /* 0x000000444f327210 */ /* 0x000fe40001f5e4ff */
[----:B------:R-:W-:Y:S01]  /*75350*/  IADD3.X R41, P4, PT, RZ, RZ, RZ, P4, !PT ;  /* 0x000000ffff297210 */ /* 0x000fe2000279e4ff */
[----:B------:R-:W-:Y:S01]  /*75360*/  IMAD.WIDE.U32 R34, R43, -0x45f6b800, RZ ;  /* 0xba0948002b227825 */ /* 0x000fe200078e00ff */
[----:B------:R-:W-:Y:S02]  /*75370*/  IADD3.X R62, P5, PT, R47, R94, RZ, P5, !PT ;  /* 0x0000005e2f3e7210 */ /* 0x000fe40002fbe4ff */
[----:B------:R-:W-:Y:S01]  /*75380*/  IADD3.X R85, P2, PT, R85, R69, RZ, P2, !PT ;  /* 0x0000004555557210 */ /* 0x000fe2000175e4ff */
[----:B------:R-:W-:Y:S01]  /*75390*/  IMAD.X R47, RZ, RZ, RZ, P4 ;  /* 0x000000ffff2f7224 */ /* 0x000fe200020e06ff */
        /* <DEDUP_REMOVED lines=8> */
[----:B------:R-:W-:Y:S01]  /*75420*/  IMAD.WIDE.U32 R32, R42, -0x45f6b800, RZ ;  /* 0xba0948002a207825 */ /* 0x000fe200078e00ff */
[----:B------:R-:W-:Y:S02]  /*75430*/  IADD3.X R107, P3, PT, RZ, RZ, RZ, P3, !PT ;  /* 0x000000ffff6b7210 */ /* 0x000fe40001f7e4ff */
[----:B------:R-:W-:Y:S01]  /*75440*/  IADD3.X R91, P2, PT, RZ, RZ, RZ, P2, !PT ;  /* 0x000000ffff5b7210 */ /* 0x000fe2000175e4ff */
[----:B------:R-:W-:Y:S01]  /*75450*/  IMAD.WIDE.U32.X R48, R43, 0x170b5d44, R48, P4 ;  /* 0x170b5d442b307825 */ /* 0x000fe200020e0430 */
[----:B------:R-:W-:-:S03]  /*75460*/  IADD3 RZ, P0, PT, R36, R142, RZ ;  /* 0x0000008e24ff7210 */ /* 0x000fc60007f1e0ff */
[----:B------:R-:W-:Y:S01]  /*75470*/  IMAD.WIDE.U32 R34, P4, R42, 0x1ef3622f, R34 ;  /* 0x1ef3622f2a227825 */ /* 0x000fe20007880022 */
[----:B------:R-:W-:-:S03]  /*75480*/  IADD3.X RZ, P0, PT, R37, R74, RZ, P0, !PT ;  /* 0x0000004a25ff7210 */ /* 0x000fc6000071e4ff */
[----:B------:R-:W-:-:S04]  /*75490*/  IMAD.WIDE.U32 R68, R43, 0xf5138f, RZ ;  /* 0x00f5138f2b447825 */ /* 0x000fc800078e00ff */
[----:B------:R-:W-:Y:S01]  /*754a0*/  IMAD.X R103, RZ, RZ, RZ, P2 ;  /* 0x000000ffff677224 */ /* 0x000fe200010e06ff */
[----:B------:R-:W-:Y:S01]  /*754b0*/  IADD3 R29, P2, PT, R34, R33, RZ ;  /* 0x00000021221d7210 */ /* 0x000fe20007f5e0ff */
[----:B------:R-:W-:Y:S01]  /*754c0*/  IMAD.X R95, RZ, RZ, RZ, P3 ;  /* 0x000000ffff5f7224 */ /* 0x000fe200018e06ff */
[----:B------:R-:W-:Y:S01]  /*754d0*/  IADD3 RZ, P3, PT, R92, R54, RZ ;  /* 0x000000365cff7210 */ /* 0x000fe20007f7e0ff */
[----:B------:R-:W-:Y:S02]  /*754e0*/  IMAD.X R83, RZ, RZ, RZ, P4 ;  /* 0x000000ffff537224 */ /* 0x000fe400020e06ff */
[----:B------:R-:W-:Y:S01]  /*754f0*/  IMAD.MOV.U32 R82, RZ, RZ, R35 ;  /* 0x000000ffff527224 */ /* 0x000fe200078e0023 */
[----:B------:R-:W-:Y:S01]  /*75500*/  IADD3.X RZ, P3, PT, R93, R89, RZ, P3, !PT ;  /* 0x000000595dff7210 */ /* 0x000fe20001f7e4ff */
[----:B------:R-:W-:-:S04]  /*75510*/  IMAD.WIDE.U32 R54, R42, 0xf5138f, RZ ;  /* 0x00f5138f2a367825 */ /* 0x000fc800078e00ff */
[----:B------:R-:W-:-:S04]  /*75520*/  IMAD.WIDE.U32 R68, P4, R42, 0x1a22d9f3, R68 ;  /* 0x1a22d9f32a447825 */ /* 0x000fc80007880044 */
[----:B------:R-:W-:Y:S01]  /*75530*/  IMAD.X R79, RZ, RZ, RZ, P1 ;  /* 0x000000ffff4f7224 */ /* 0x000fe200008e06ff */
[----:B------:R-:W-:Y:S01]  /*75540*/  IADD3 RZ, P1, PT, R104, R84, RZ ;  /* 0x0000005468ff7210 */ /* 0x000fe20007f3e0ff */
[----:B------:R-:W-:Y:S01]  /*75550*/  IMAD.WIDE.U32.X R82, R43, 0x1ef3622f, R82, P2 ;  /* 0x1ef3622f2b527825 */ /* 0x000fe200010e0452 */
[----:B------:R-:W-:Y:S02]  /*75560*/  IADD3 RZ, P2, PT, R50, R60, RZ ;  /* 0x0000003c32ff7210 */ /* 0x000fe40007f5e0ff */
[----:B------:R-:W-:Y:S01]  /*75570*/  IADD3.X RZ, P1, PT, R105, R53, RZ, P1, !PT ;  /* 0x0000003569ff7210 */ /* 0x000fe20000f3e4ff */
[----:B------:R-:W-:Y:S01]  /*75580*/  IMAD.X R85, RZ, RZ, RZ, P4 ;  /* 0x000000ffff557224 */ /* 0x000fe200020e06ff */
[----:B------:R-:W-:Y:S01]  /*75590*/  IADD3 R33, P4, PT, R68, R55, RZ ;  /* 0x0000003744217210 */ /* 0x000fe20007f9e0ff */
[----:B------:R-:W-:Y:S01]  /*755a0*/  IMAD.WIDE.U32 R60, R43, 0x6ca1493b, RZ ;  /* 0x6ca1493b2b3c7825 */ /* 0x000fe200078e00ff */
[----:B------:R-:W-:Y:S02]  /*755b0*/  IADD3.X R65, P1, PT, R65, R100, RZ, P1, !PT ;  /* 0x0000006441417210 */ /* 0x000fe40000f3e4ff */
[----:B------:R-:W-:Y:S01]  /*755c0*/  IADD3.X RZ, P2, PT, R51, R45, RZ, P2, !PT ;  /* 0x0000002d33ff7210 */ /* 0x000fe2000175e4ff */
[----:B------:R-:W-:Y:S01]  /*755d0*/  IMAD.MOV.U32 R84, RZ, RZ, R69 ;  /* 0x000000ffff547224 */ /* 0x000fe200078e0045 */
[----:B------:R-:W-:Y:S01]  /*755e0*/  IADD3.X R79, P1, PT, R79, R101, RZ, P1, !PT ;  /* 0x000000654f4f7210 */ /* 0x000fe20000f3e4ff */
[----:B------:R-:W-:Y:S01]  /*755f0*/  IMAD.WIDE.U32 R118, R27, R132, R38 ;  /* 0x000000841b767225 */ /* 0x000fe200078e0026 */
[----:B------:R-:W-:-:S03]  /*75600*/  IADD3.X R45, P0, PT, R41, R128, RZ, P0, !PT ;  /* 0x00000080292d7210 */ /* 0x000fc6000071e4ff */
[----:B------:R-:W-:Y:S01]  /*75610*/  IMAD.WIDE.U32.X R84, R43, 0x1a22d9f3, R84, P4 ;  /* 0x1a22d9f32b547825 */ /* 0x000fe200020e0454 */
[----:B------:R-:W-:Y:S02]  /*75620*/  IADD3.X R118, P1, PT, R65, R118, RZ, P1, !PT ;  /* 0x0000007641767210 */ /* 0x000fe40000f3e4ff */
[----:B------:R-:W-:Y:S01]  /*75630*/  IADD3.X R47, P0, PT, R47, R129, RZ, P0, !PT ;  /* 0x000000812f2f7210 */ /* 0x000fe2000071e4ff */
[----:B------:R-:W-:-:S04]  /*75640*/  IMAD.WIDE.U32 R86, P4, R42, -0x39c4fa40, R60 ;  /* 0xc63b05c02a567825 */ /* 0x000fc8000788003c */
[----:B------:R-:W-:Y:S01]  /*75650*/  IMAD.WIDE.U32 R60, R42, 0x6ca1493b, RZ ;  /* 0x6ca1493b2a3c7825 */ /* 0x000fe200078e00ff */
[----:B------:R-:W-:-:S03]  /*75660*/  IADD3.X R101, PT, PT, RZ, RZ, RZ, P4, !PT ;  /* 0x000000ffff657210 */ /* 0x000fc600027fe4ff */
[----:B------:R-:W-:Y:S01]  /*75670*/  IMAD.WIDE.U32 R38, R43, 0x17c510ea, RZ ;  /* 0x17c510ea2b267825 */ /* 0x000fe200078e00ff */
[----:B------:R-:W-:-:S03]  /*75680*/  IADD3 R35, P4, PT, R86, R61, RZ ;  /* 0x0000003d56237210 */ /* 0x000fc60007f9e0ff */
[----:B------:R-:W-:Y:S02]  /*75690*/  IMAD.MOV.U32 R100, RZ, RZ, R87 ;  /* 0x000000ffff647224 */ /* 0x000fe400078e0057 */
[----:B------:R-:W-:Y:S02]  /*756a0*/  IMAD.IADD R62, R119, 0x1, R52 ;  /* 0x00000001773e7824 */ /* 0x000fe400078e0234 */
[----:B------:R-:W-:-:S04]  /*756b0*/  IMAD.WIDE.U32.X R100, R43, -0x39c4fa40, R100, P4 ;  /* 0xc63b05c02b647825 */ /* 0x000fc800020e0464 */
        /* <DEDUP_REMOVED lines=18> */
[----:B------:R-:W-:Y:S01]  /*757e0*/  IMAD.IADD R64, R51, 0x1, R64 ;  /* 0x0000000133407824 */ /* 0x000fe200078e0240 */
[----:B------:R-:W-:Y:S01]  /*757f0*/  IADD3.X R50, P2, PT, R45, R50, RZ, P0, !PT ;  /* 0x000000322d327210 */ /* 0x000fe2000075e4ff */
[----:B------:R-:W-:Y:S01]  /*75800*/  IMAD.WIDE.U32 R36, R46, 0xf5138f, R36 ;  /* 0x00f5138f2e247825 */ /* 0x000fe200078e0024 */
[----:B------:R-:W-:-:S02]  /*75810*/  IADD3.X RZ, P3, PT, R119, R26, RZ, P3, !PT ;  /* 0x0000001a77ff7210 */ /* 0x000fc40001f7e4ff */
[----:B------:R-:W-:Y:S01]  /*75820*/  IADD3.X R103, P0, PT, R103, R147, RZ, P4, !PT ;  /* 0x0000009367677210 */ /* 0x000fe2000271e4ff */
[----:B------:R-:W-:Y:S01]  /*75830*/  IMAD.WIDE.U32 R58, R72, R132, R58 ;  /* 0x00000084483a7225 */ /* 0x000fe200078e003a */
[----:B------:R-:W-:Y:S02]  /*75840*/  IADD3.X R45, P3, PT, R43, R134, RZ, P3, !PT ;  /* 0x000000862b2d7210 */ /* 0x000fe40001f7e4ff */
[----:B------:R-:W-:Y:S01]  /*75850*/  IADD3.X R51, P4, PT, R47, R64, RZ, P2, !PT ;  /* 0x000000402f337210 */ /* 0x000fe2000179e4ff */
[C---:B------:R-:W-:Y:S01]  /*75860*/  IMAD R43, R92.reuse, -0x7af74001, -R41 ;  /* 0x8508bfff5c2b7824 */ /* 0x040fe200078e0a29 */
[----:B------:R-:W-:Y:S01]  /*75870*/  IADD3.X R134, P3, PT, R49, R135, RZ, P3, !PT ;  /* 0x0000008731867210 */ /* 0x000fe20001f7e4ff */
[----:B------:R-:W-:Y:S01]  /*75880*/  IMAD.WIDE.U32 R48, R92, -0x1, RZ ;  /* 0xffffffff5c307825 */ /* 0x000fe200078e00ff */
[----:B------:R-:W-:Y:S02]  /*75890*/  IADD3.X R36, P1, PT, R107, R36, RZ, P1, !PT ;  /* 0x000000246b247210 */ /* 0x000fe40000f3e4ff */
[----:B------:R-:W-:Y:S01]  /*758a0*/  IADD3.X R26, P5, PT, RZ, RZ, RZ, P5, !PT ;  /* 0x000000ffff1a7210 */ /* 0x000fe20002fbe4ff */
        /* <DEDUP_REMOVED lines=8> */
[----:B------:R-:W-:Y:S01]  /*75930*/  IMAD.WIDE.U32 R58, R43, 0x1, RZ ;  /* 0x000000012b3a7825 */ /* 0x000fe200078e00ff */
[----:B------:R-:W-:-:S02]  /*75940*/  IADD3.X R69, P5, PT, RZ, RZ, RZ, P1, !PT ;  /* 0x000000ffff457210 */ /* 0x000fc40000fbe4ff */
[----:B------:R-:W-:Y:S01]  /*75950*/  IADD3.X R49, P1, PT, RZ, RZ, RZ, P3, !PT ;  /* 0x000000ffff317210 */ /* 0x000fe20001f3e4ff */
[C---:B------:R-:W-:Y:S01]  /*75960*/  IMAD.WIDE.U32 R64, R48.reuse, 0x1, RZ ;  /* 0x0000000130407825 */ /* 0x040fe200078e00ff */
[----:B------:R-:W-:Y:S02]  /*75970*/  IADD3.X R91, P3, PT, R91, R26, RZ, P0, !PT ;  /* 0x0000001a5b5b7210 */ /* 0x000fe4000077e4ff */
[----:B------:R-:W-:Y:S01]  /*75980*/  IADD3.X R61, PT, PT, RZ, RZ, RZ, P5, !PT ;  /* 0x000000ffff3d7210 */ /* 0x000fe20002ffe4ff */
        /* <DEDUP_REMOVED lines=8> */
[----:B------:R-:W-:-:S02]  /*75a10*/  IADD3 RZ, P4, PT, R36, R32, RZ ;  /* 0x0000002024ff7210 */ /* 0x000fc40007f9e0ff */
[----:B------:R-:W-:Y:S01]  /*75a20*/  IADD3.X RZ, P2, PT, R51, R76, RZ, P2, !PT ;  /* 0x0000004c33ff7210 */ /* 0x000fe2000175e4ff */
[----:B------:R-:W-:Y:S01]  /*75a30*/  IMAD.X R65, RZ, RZ, RZ, P0 ;  /* 0x000000ffff417224 */ /* 0x000fe200000e06ff */
[----:B------:R-:W-:Y:S01]  /*75a40*/  IADD3.X RZ, P4, PT, R37, R29, RZ, P4, !PT ;  /* 0x0000001d25ff7210 */ /* 0x000fe2000279e4ff */
[----:B------:R-:W-:Y:S01]  /*75a50*/  IMAD.MOV.U32 R64, RZ, RZ, R59 ;  /* 0x000000ffff407224 */ /* 0x000fe200078e003b */
[----:B------:R-:W-:Y:S01]  /*75a60*/  IADD3.X R102, P0, PT, R91, R104, RZ, P3, !PT ;  /* 0x000000685b667210 */ /* 0x000fe20001f1e4ff */
[----:B------:R-:W-:Y:S01]  /*75a70*/  IMAD.WIDE.U32 R28, R48, 0x30000000, RZ ;  /* 0x30000000301c7825 */ /* 0x000fe200078e00ff */
[----:B------:R-:W-:Y:S02]  /*75a80*/  IADD3.X R69, P4, PT, R69, R82, RZ, P4, !PT ;  /* 0x0000005245457210 */ /* 0x000fe4000279e4ff */
[----:B------:R-:W-:Y:S01]  /*75a90*/  IADD3.X R103, P2, PT, R53, R114, RZ, P2, !PT ;  /* 0x0000007235677210 */ /* 0x000fe2000175e4ff */
[----:B------:R-:W-:Y:S01]  /*75aa0*/  IMAD.WIDE.U32.X R64, R43, -0x7af74000, R64, P5 ;  /* 0x8508c0002b407825 */ /* 0x000fe200028e0440 */
[----:B------:R-:W-:-:S02]  /*75ab0*/  IADD3.X R61, P4, PT, R61, R83, RZ, P4, !PT ;  /* 0x000000533d3d7210 */ /* 0x000fc4000279e4ff */
[----:B------:R-:W-:Y:S01]  /*75ac0*/  IADD3.X R114, P2, PT, R87, R115, RZ, P2, !PT ;  /* 0x0000007357727210 */ /* 0x000fe2000175e4ff */
[----:B------:R-:W-:Y:S01]  /*75ad0*/  IMAD.WIDE.U32 R58, P5, R48, 0x170b5d44, R78 ;  /* 0x170b5d44303a7825 */ /* 0x000fe200078a004e */
[----:B------:R-:W-:Y:S02]  /*75ae0*/  IADD3.X R55, P0, PT, R62, R55, RZ, P0, !PT ;  /* 0x000000373e377210 */ /* 0x000fe4000071e4ff */
[----:B------:R-:W-:Y:S01]  /*75af0*/  IADD3.X R102, P2, PT, R103, R102, RZ, P2, !PT ;  /* 0x0000006667667210 */ /* 0x000fe2000175e4ff */
[----:B------:R-:W-:Y:S01]  /*75b00*/  IMAD.WIDE.U32 R118, R133, R138, R118 ;  /* 0x0000008a85767225 */ /* 0x000fe200078e0076 */
[----:B------:R-:W-:Y:S02]  /*75b10*/  IADD3.X RZ, P1, PT, R41, R26, RZ, P1, !PT ;  /* 0x0000001a29ff7210 */ /* 0x000fe40000f3e4ff */
[----:B------:R-:W-:Y:S01]  /*75b20*/  IADD3.X R103, P2, PT, R114, R55, RZ, P2, !PT ;  /* 0x0000003772677210 */ /* 0x000fe2000175e4ff */
[----:B------:R-:W-:Y:S01]  /*75b30*/  IMAD.X R91, RZ, RZ, RZ, P5 ;  /* 0x000000ffff5b7224 */ /* 0x000fe200028e06ff */
[----:B------:R-:W-:Y:S01]  /*75b40*/  IADD3 R29, P5, PT, R58, R29, RZ ;  /* 0x0000001d3a1d7210 */ /* 0x000fe20007fbe0ff */
[----:B------:R-:W-:Y:S01]  /*75b50*/  IMAD.WIDE.U32 R78, R43, -0x45f6b800, RZ ;  /* 0xba0948002b4e7825 */ /* 0x000fe200078e00ff */
[----:B------:R-:W-:-:S03]  /*75b60*/  IADD3.X R26, P3, PT, RZ, RZ, RZ, P3, !PT ;  /* 0x000000ffff1a7210 */ /* 0x000fc60001f7e4ff */
[----:B------:R-:W-:Y:S01]  /*75b70*/  IMAD.IADD R32, R119, 0x1, R90 ;  /* 0x0000000177207824 */ /* 0x000fe200078e025a */
[----:B------:R-:W-:Y:S01]  /*75b80*/  IADD3.X R26, P0, PT, RZ, R26, RZ, P0, !PT ;  /* 0x0000001aff1a7210 */ /* 0x000fe2000071e4ff */
[----:B------:R-:W-:Y:S02]  /*75b90*/  IMAD.MOV.U32 R90, RZ, RZ, R59 ;  /* 0x000000ffff5a7224 */ /* 0x000fe400078e003b */
[----:B------:R-:W-:-:S04]  /*75ba0*/  IMAD.WIDE.U32 R92, R43, 0xf5138f, RZ ;  /* 0x00f5138f2b5c7825 */ /* 0x000fc800078e00ff */
[----:B------:R-:W-:-:S04]  /*75bb0*/  IMAD.WIDE.U32.X R90, R43, 0x170b5d44, R90, P5 ;  /* 0x170b5d442b5a7825 */ /* 0x000fc800028e045a */
[----:B------:R-:W-:-:S04]  /*75bc0*/  IMAD.WIDE.U32 R82, P5, R48, 0x1ef3622f, R78 ;  /* 0x1ef3622f30527825 */ /* 0x000fc800078a004e */
[----:B------:R-:W-:-:S04]  /*75bd0*/  IMAD.WIDE.U32 R78, R48, -0x45f6b800, RZ ;  /* 0xba094800304e7825 */ /* 0x000fc800078e00ff */
[----:B------:R-:W-:Y:S01]  /*75be0*/  IMAD.X R95, RZ, RZ, RZ, P5 ;  /* 0x000000ffff5f7224 */ /* 0x000fe200028e06ff */
[----:B------:R-:W-:Y:S01]  /*75bf0*/  IADD3 R53, P5, PT, R82, R79, RZ ;  /* 0x0000004f52357210 */ /* 0x000fe20007fbe0ff */
[----:B------:R-:W-:Y:S02]  /*75c00*/  IMAD.MOV.U32 R94, RZ, RZ, R83 ;  /* 0x000000ffff5e7224 */ /* 0x000fe400078e0053 */
[----:B------:R-:W-:-:S04]  /*75c10*/  IMAD.WIDE.U32 R132, R46, 0x6ca1493b, R50 ;  /* 0x6ca1493b2e847825 */ /* 0x000fc800078e0032 */
[----:B------:R-:W-:Y:S01]  /*75c20*/  IMAD.WIDE.U32.X R94, R43, 0x1ef3622f, R94, P5 ;  /* 0x1ef3622f2b5e7825 */ /* 0x000fe200028e045e */
[----:B------:R-:W-:Y:S02]  /*75c30*/  IADD3.X R132, P4, PT, R69, R132, RZ, P4, !PT ;  /* 0x0000008445847210 */ /* 0x000fe4000279e4ff */
[----:B------:R-:W-:Y:S01]  /*75c40*/  IADD3.X R69, P2, PT, RZ, RZ, RZ, P2, !PT ;  /* 0x000000ffff457210 */ /* 0x000fe2000175e4ff */
[----:B------:R-:W-:-:S03]  /*75c50*/  IMAD.WIDE.U32 R50, R48, 0xf5138f, RZ ;  /* 0x00f5138f30327825 */ /* 0x000fc600078e00ff */
[----:B------:R-:W-:Y:S01]  /*75c60*/  IADD3.X R59, PT, PT, RZ, RZ, RZ, P2, !PT ;  /* 0x000000ffff3b7210 */ /* 0x000fe200017fe4ff */
[----:B------:R-:W-:-:S04]  /*75c70*/  IMAD.WIDE.U32 R92, P5, R48, 0x1a22d9f3, R92 ;  /* 0x1a22d9f3305c7825 */ /* 0x000fc800078a005c */
[----:B------:R-:W-:Y:S02]  /*75c80*/  IMAD.IADD R62, R133, 0x1, R126 ;  /* 0x00000001853e7824 */ /* 0x000fe400078e027e */
[----:B------:R-:W-:Y:S01]  /*75c90*/  IMAD.X R129, RZ, RZ, RZ, P5 ;  /* 0x000000ffff817224 */ /* 0x000fe200028e06ff */
[----:B------:R-:W-:Y:S01]  /*75ca0*/  IADD3 R51, P5, PT, R92, R51, RZ ;  /* 0x000000335c337210 */ /* 0x000fe20007fbe0ff */
[----:B------:R-:W-:Y:S01]  /*75cb0*/  IMAD.WIDE.U32 R126, R43, 0x6ca1493b, RZ ;  /* 0x6ca1493b2b7e7825 */ /* 0x000fe200078e00ff */
[----:B------:R-:W-:-:S03]  /*75cc0*/  IADD3.X R133, P4, PT, R61, R62, RZ, P4, !PT ;  /* 0x0000003e3d857210 */ /* 0x000fc6000279e4ff */
[----:B------:R-:W-:Y:S01]  /*75cd0*/  IMAD.MOV.U32 R128, RZ, RZ, R93 ;  /* 0x000000ffff807224 */ /* 0x000fe200078e005d */
[----:B------:R-:W-:Y:S01]  /*75ce0*/  IADD3.X R79, P4, PT, RZ, RZ, RZ, P4, !PT ;  /* 0x000000ffff4f7210 */ /* 0x000fe2000279e4ff */
[----:B------:R-:W-:-:S04]  /*75cf0*/  IMAD.WIDE.U32 R36, R42, -0x45f6b800, R36 ;  /* 0xba0948002a247825 */ /* 0x000fc800078e0024 */
[----:B------:R-:W-:-:S04]  /*75d00*/  IMAD.WIDE.U32.X R128, R43, 0x1a22d9f3, R128, P5 ;  /* 0x1a22d9f32b807825 */ /* 0x000fc800028e0480 */
[----:B------:R-:W-:-:S04]  /*75d10*/  IMAD.WIDE.U32 R126, P5, R48, -0x39c4fa40, R126 ;  /* 0xc63b05c0307e7825 */ /* 0x000fc800078a007e */
[----:B------:R-:W-:-:S04]  /*75d20*/  IMAD.WIDE.U32 R116, R48, 0x6ca1493b, RZ ;  /* 0x6ca1493b30747825 */ /* 0x000fc800078e00ff */
[----:B------:R-:W-:-:S04]  /*75d30*/  IMAD.WIDE.U32 R112, R43, 0x17c510ea, RZ ;  /* 0x17c510ea2b707825 */ /* 0x000fc800078e00ff */
[----:B------:R-:W-:Y:S01]  /*75d40*/  IMAD.IADD R37, R37, 0x1, R34 ;  /* 0x0000000125257824 */ /* 0x000fe200078e0222 */
[----:B------:R-:W-:Y:S01]  /*75d50*/  IADD3 R34, P2, PT, R126, R117, RZ ;  /* 0x000000757e227210 */ /* 0x000fe20007f5e0ff */
[----:B------:R-:W-:Y:S02]  /*75d60*/  IMAD.X R115, RZ, RZ, RZ, P5 ;  /* 0x000000ffff737224 */ /* 0x000fe400028e06ff */
[----:B------:R-:W-:Y:S02]  /*75d70*/  IMAD.MOV.U32 R114, RZ, RZ, R127 ;  /* 0x000000ffff727224 */ /* 0x000fe400078e007f */
[----:B------:R-:W-:-:S04]  /*75d80*/  IMAD.WIDE.U32 R104, R48, 0x17c510ea, RZ ;  /* 0x17c510ea30687825 */ /* 0x000fc800078e00ff */
[----:B------:R-:W-:-:S04]  /*75d90*/  IMAD.WIDE.U32 R112, P5, R48, 0x1ae3a46, R112 ;  /* 0x01ae3a4630707825 */ /* 0x000fc800078a0070 */
[----:B------:R-:W-:Y:S01]  /*75da0*/  IMAD.WIDE.U32.X R114, R43, -0x39c4fa40, R114, P2 ;  /* 0xc63b05c02b727825 */ /* 0x000fe200010e0472 */
[----:B------:R-:W-:-:S03]  /*75db0*/  IADD3 RZ, P2, PT, R44, R66, RZ ;  /* 0x000000422cff7210 */ /* 0x000fc60007f5e0ff */
[----:B------:R-:W-:Y:S01]  /*75dc0*/  IMAD.X R135, RZ, RZ, RZ, P5 ;  /* 0x000000ffff877224 */ /* 0x000fe200028e06ff */
[----:B------:R-:W-:Y:S01]  /*75dd0*/  IADD3 R55, P5, PT, R112, R105, RZ ;  /* 0x0000006970377210 */ /* 0x000fe20007fbe0ff */
[----:B------:R-:W-:Y:S01]  /*75de0*/  IMAD.MOV.U32 R134, RZ, RZ, R113 ;  /* 0x000000ffff867224 */ /* 0x000fe200078e0071 */
[----:B------:R-:W-:Y:S01]  /*75df0*/  IADD3.X RZ, P2, PT, R45, R63, RZ, P2, !PT ;  /* 0x0000003f2dff7210 */ /* 0x000fe2000175e4ff */
[----:B------:R-:W-:Y:S01]  /*75e00*/  IMAD.WIDE.U32 R44, R27, R138, R44 ;  /* 0x0000008a1b2c7225 */ /* 0x000fe200078e002c */
[----:B------:R-:W-:-:S03]  /*75e10*/  IADD3.X R27, P1, PT, RZ, R64, RZ, P1, !PT ;  /* 0x00000040ff1b7210 */ /* 0x000fc60000f3e4ff */
[----:B------:R-:W-:Y:S01]  /*75e20*/  IMAD.X R61, RZ, RZ, RZ, P4 ;  /* 0x000000ffff3d7224 */ /* 0x000fe200020e06ff */
[----:B------:R-:W-:Y:S01]  /*75e30*/  IADD3 RZ, P4, PT, R102, R80, RZ ;  /* 0x0000005066ff7210 */ /* 0x000fe20007f9e0ff */
[----:B------:R-:W-:Y:S01]  /*75e40*/  IMAD.WIDE.U32.X R134, R43, 0x1ae3a46, R134, P5 ;  /* 0x01ae3a462b867825 */ /* 0x000fe200028e0486 */
[----:B------:R-:W-:Y:S02]  /*75e50*/  IADD3 RZ, P5, PT, R132, R54, RZ ;  /* 0x0000003684ff7210 */ /* 0x000fe40007fbe0ff */
[----:B------:R-:W-:Y:S01]  /*75e60*/  IADD3.X R64, P1, PT, RZ, R65, RZ, P1, !PT ;  /* 0x00000041ff407210 */ /* 0x000fe20000f3e4ff */
[----:B------:R-:W-:Y:S01]  /*75e70*/  IMAD.IADD R106, R45, 0x1, R106 ;  /* 0x000000012d6a7824 */ /* 0x000fe200078e026a */
[----:B------:R-:W-:Y:S02]  /*75e80*/  IADD3.X RZ, P4, PT, R103, R81, RZ, P4, !PT ;  /* 0x0000005167ff7210 */ /* 0x000fe4000279e4ff */
[----:B------:R-:W-:Y:S01]  /*75e90*/  IADD3.X RZ, P5, PT, R133, R33, RZ, P5, !PT ;  /* 0x0000002185ff7210 */ /* 0x000fe20002fbe4ff */
[----:B------:R-:W-:Y:S01]  /*75ea0*/  IMAD.WIDE.U32 R132, R42, 0xf5138f, R132 ;  /* 0x00f5138f2a847825 */ /* 0x000fe200078e0084 */
[----:B------:R-:W-:-:S02]  /*75eb0*/  IADD3.X R36, P1, PT, R27, R36, RZ, P1, !PT ;  /* 0x000000241b247210 */ /* 0x000fc40000f3e4ff */
[----:B------:R-:W-:Y:S02]  /*75ec0*/  IADD3.X R54, P2, PT, R49, R140, RZ, P2, !PT ;  /* 0x0000008c31367210 */ /* 0x000fe4000175e4ff */
[----:B------:R-:W-:Y:S01]  /*75ed0*/  IADD3.X R119, P4, PT, R69, R56, RZ, P4, !PT ;  /* 0x0000003845777210 */ /* 0x000fe2000279e4ff */
[----:B------:R-:W-:Y:S01]  /*75ee0*/  IMAD.IADD R69, R133, 0x1, R68 ;  /* 0x0000000185457824 */ /* 0x000fe200078e0244 */
[----:B------:R-:W-:Y:S02]  /*75ef0*/  IADD3.X R79, P5, PT, R79, R84, RZ, P5, !PT ;  /* 0x000000544f4f7210 */ /* 0x000fe40002fbe4ff */
[----:B------:R-:W-:Y:S02]  /*75f00*/  IADD3.X R56, PT, PT, RZ, RZ, RZ, P0, P3 ;  /* 0x000000ffff387210 */ /* 0x000fe400007e64ff */
[----:B------:R-:W-:Y:S02]  /*75f10*/  IADD3 RZ, P0, PT, R36, R28, RZ ;  /* 0x0000001c24ff7210 */ /* 0x000fe40007f1e0ff */
[----:B------:R-:W-:-:S02]  /*75f20*/  IADD3.X R37, P1, PT, R64, R37, RZ, P1, !PT ;  /* 0x0000002540257210 */ /* 0x000fc40000f3e4ff */
[----:B------:R-:W-:Y:S01]  /*75f30*/  IADD3.X R141, P2, PT, R47, R141, RZ, P2, !PT ;  /* 0x0000008d2f8d7210 */ /* 0x000fe2000175e4ff */
[----:B------:R-:W-:Y:S01]  /*75f40*/  IMAD.WIDE.U32 R46, R46, 0x17c510ea, R102 ;  /* 0x17c510ea2e2e7825 */ /* 0x000fe200078e0066 */
        /* <DEDUP_REMOVED lines=8> */
[----:B------:R-:W-:-:S02]  /*75fd0*/  IADD3.X R47, P5, PT, R61, R110, RZ, P5, !PT ;  /* 0x0000006e3d2f7210 */ /* 0x000fc40002fbe4ff */
[----:B------:R-:W-:Y:S02]  /*75fe0*/  IADD3 RZ, P3, PT, R46, R60, RZ ;  /* 0x0000003c2eff7210 */ /* 0x000fe40007f7e0ff */
[----:B------:R-:W-:Y:S02]  /*75ff0*/  IADD3.X R90, P0, PT, R90, R91, RZ, P0, !PT ;  /* 0x0000005b5a5a7210 */ /* 0x000fe4000071e4ff */
[----:B------:R-:W-:Y:S02]  /*76000*/  IADD3.X R27, P5, PT, RZ, RZ, RZ, P5, !PT ;  /* 0x000000ffff1b7210 */ /* 0x000fe40002fbe4ff */
[----:B------:R-:W-:Y:S01]  /*76010*/  IADD3.X R43, P4, PT, R59, R57, RZ, P4, !PT ;  /* 0x000000393b2b7210 */ /* 0x000fe2000279e4ff */
[----:B------:R-:W-:Y:S01]  /*76020*/  IMAD.IADD R59, R37, 0x1, R58 ;  /* 0x00000001253b7824 */ /* 0x000fe200078e023a */
[----:B------:R-:W-:Y:S01]  /*76030*/  IADD3.X RZ, P3, PT, R47, R35, RZ, P3, !PT ;  /* 0x000000232fff7210 */ /* 0x000fe20001f7e4ff */
[----:B------:R-:W-:Y:S01]  /*76040*/  IMAD.X R29, RZ, RZ, RZ, P5 ;  /* 0x000000ffff1d7224 */ /* 0x000fe200028e06ff */
[----:B------:R-:W-:Y:S01]  /*76050*/  IADD3.X R132, P0, PT, R133, R132, RZ, P0, !PT ;  /* 0x0000008485847210 */ /* 0x000fe2000071e4ff */
[----:B------:R-:W-:Y:S01]  /*76060*/  IMAD R33, R36, -0x7af74001, -R59 ;  /* 0x8508bfff24217824 */ /* 0x000fe200078e0a3b */
[----:B------:R-:W-:Y:S01]  /*76070*/  IADD3.X R119, P4, PT, R119, R26, RZ, P4, !PT ;  /* 0x0000001a77777210 */ /* 0x000fe2000279e4ff */
[----:B------:R-:W-:Y:S01]  /*76080*/  IMAD.WIDE.U32 R46, R42, 0x6ca1493b, R46 ;  /* 0x6ca1493b2a2e7825 */ /* 0x000fe200078e002e */
[----:B------:R-:W-:-:S02]  /*76090*/  IADD3.X R28, P3, PT, R27, R100, RZ, P3, !PT ;  /* 0x000000641b1c7210 */ /* 0x000fc40001f7e4ff */
[----:B------:R-:W-:Y:S01]  /*760a0*/  IADD3.X R133, P0, PT, R90, R69, RZ, P0, !PT ;  /* 0x000000455a857210 */ /* 0x000fe2000071e4ff */
[----:B------:R-:W-:Y:S01]  /*760b0*/  IMAD.WIDE.U32 R26, R36, -0x1, RZ ;  /* 0xffffffff241a7825 */ /* 0x000fe200078e00ff */
[----:B------:R-:W-:Y:S02]  /*760c0*/  IADD3.X R43, P1, PT, R43, R56, RZ, P4, !PT ;  /* 0x000000382b2b7210 */ /* 0x000fe4000273e4ff */
[----:B------:R-:W-:Y:S01]  /*760d0*/  IADD3.X R100, P4, PT, R29, R101, RZ, P3, !PT ;  /* 0x000000651d647210 */ /* 0x000fe20001f9e4ff */
[----:B------:R-:W-:Y:S01]  /*760e0*/  IMAD.IADD R27, R27, 0x1, R33 ;  /* 0x000000011b1b7824 */ /* 0x000fe200078e0221 */
[----:B------:R-:W-:Y:S01]  /*760f0*/  IADD3.X R29, P0, PT, RZ, RZ, RZ, P0, !PT ;  /* 0x000000ffff1d7210 */ /* 0x000fe2000071e4ff */
[----:B------:R-:W-:Y:S01]  /*76100*/  IMAD.IADD R87, R47, 0x1, R86 ;  /* 0x000000012f577824 */ /* 0x000fe200078e0256 */
[----:B------:R-:W-:Y:S01]  /*76110*/  IADD3.X R119, P5, PT, R119, R118, RZ, P1, !PT ;  /* 0x0000007677777210 */ /* 0x000fe20000fbe4ff */
[----:B------:R-:W-:Y:S01]  /*76120*/  IMAD.WIDE.U32 R56, R27, 0x1, RZ ;  /* 0x000000011b387825 */ /* 0x000fe200078e00ff */
[----:B------:R-:W-:-:S02]  /*76130*/  IADD3 RZ, P3, PT, R132, R78, RZ ;  /* 0x0000004e84ff7210 */ /* 0x000fc40007f7e0ff */
[----:B------:R-:W-:Y:S01]  /*76140*/  IADD3.X R43, P5, PT, R43, R32, RZ, P5, !PT ;  /* 0x000000202b2b7210 */ /* 0x000fe20002fbe4ff */
[----:B------:R-:W-:Y:S01]  /*76150*/  IMAD.X R37, RZ, RZ, RZ, P0 ;  /* 0x000000ffff257224 */ /* 0x000fe200000e06ff */
[----:B------:R-:W-:Y:S01]  /*76160*/  IADD3.X R41, P0, PT, RZ, RZ, RZ, P1, !PT ;  /* 0x000000ffff297210 */ /* 0x000fe20000f1e4ff */
[C---:B------:R-:W-:Y:S01]  /*76170*/  IMAD.WIDE.U32 R32, R26.reuse, 0x1, RZ ;  /* 0x000000011a207825 */ /* 0x040fe200078e00ff */
[----:B------:R-:W-:Y:S02]  /*76180*/  IADD3.X RZ, P1, PT, R133, R53, RZ, P3, !PT ;  /* 0x0000003585ff7210 */ /* 0x000fe40001f3e4ff */
[----:B------:R-:W-:Y:S01]  /*76190*/  IADD3.X R41, P5, PT, RZ, R41, RZ, P5, !PT ;  /* 0x00000029ff297210 */ /* 0x000fe20002fbe4ff */
[----:B------:R-:W-:Y:S01]  /*761a0*/  IMAD.WIDE.U32 R56, P3, R26, -0x7af74000, R56 ;  /* 0x8508c0001a387825 */ /* 0x000fe20007860038 */
[----:B------:R-:W-:Y:S02]  /*761b0*/  IADD3.X R47, P1, PT, R29, R94, RZ, P1, !PT ;  /* 0x0000005e1d2f7210 */ /* 0x000fe40000f3e4ff */
[----:B------:R-:W-:Y:S01]  /*761c0*/  IADD3.X R28, P4, PT, R28, R119, RZ, P4, !PT ;  /* 0x000000771c1c7210 */ /* 0x000fe2000279e4ff */
[----:B------:R-:W-:Y:S01]  /*761d0*/  IMAD.WIDE.U32 R132, R48, -0x45f6b800, R132 ;  /* 0xba09480030847825 */ /* 0x000fe200078e0084 */
[----:B------:R-:W-:-:S02]  /*761e0*/  IADD3.X R35, PT, PT, RZ, RZ, RZ, P5, P0 ;  /* 0x000000ffff237210 */ /* 0x000fc40002fe04ff */
[----:B------:R-:W-:Y:S01]  /*761f0*/  IADD3.X R94, P1, PT, R37, R95, RZ, P1, !PT ;  /* 0x0000005f255e7210 */ /* 0x000fe20000f3e4ff */
[----:B------:R-:W-:Y:S01]  /*76200*/  IMAD.IADD R82, R133, 0x1, R82 ;  /* 0x0000000185527824 */ /* 0x000fe200078e0252 */
[----:B------:R-:W-:Y:S02]  /*76210*/  IADD3 RZ, P0, PT, R28, R38, RZ ;  /* 0x000000261cff7210 */ /* 0x000fe40007f1e0ff */
[----:B------:R-:W-:Y:S02]  /*76220*/  IADD3.X R37, PT, PT, RZ, RZ, RZ, P3, !PT ;  /* 0x000000ffff257210 */ /* 0x000fe40001ffe4ff */
[----:B------:R-:W-:Y:S01]  /*76230*/  IADD3 RZ, P5, PT, R36, R32, RZ ;  /* 0x0000002024ff7210 */ /* 0x000fe20007fbe0ff */
[----:B------:R-:W-:Y:S01]  /*76240*/  IMAD.MOV.U32 R36, RZ, RZ, R57 ;  /* 0x000000ffff247224 */ /* 0x000fe200078e0039 */
[----:B------:R-:W-:Y:S01]  /*76250*/  IADD3 R38, P3, PT, R33, R56, RZ ;  /* 0x0000003821267210 */ /* 0x000fe20007f7e0ff */
[----:B------:R-:W-:Y:S01]  /*76260*/  IMAD.WIDE.U32 R32, R27, 0x30000000, RZ ;  /* 0x300000001b207825 */ /* 0x000fe200078e00ff */
[----:B------:R-:W-:-:S02]  /*76270*/  IADD3.X R29, P4, PT, R100, R43, RZ, P4, !PT ;  /* 0x0000002b641d7210 */ /* 0x000fc4000279e4ff */
[----:B------:R-:W-:Y:S01]  /*76280*/  IADD3.X RZ, P5, PT, R59, R38, RZ, P5, !PT ;  /* 0x000000263bff7210 */ /* 0x000fe20002fbe4ff */
[----:B------:R-:W-:Y:S01]  /*76290*/  IMAD.WIDE.U32.X R36, R27, -0x7af74000, R36, P3 ;  /* 0x8508c0001b247825 */ /* 0x000fe200018e0424 */
[----:B------:R-:W-:Y:S02]  /*762a0*/  IADD3.X R46, P1, PT, R47, R46, RZ, P1, !PT ;  /* 0x0000002e2f2e7210 */ /* 0x000fe40000f3e4ff */
[----:B------:R-:W-:Y:S01]  /*762b0*/  IADD3.X R38, P2, PT, R54, R31, RZ, P2, !PT ;  /* 0x0000001f36267210 */ /* 0x000fe2000175e4ff */
[----:B------:R-:W-:Y:S01]  /*762c0*/  IMAD.WIDE.U32 R56, R26, 0x30000000, RZ ;  /* 0x300000001a387825 */ /* 0x000fe200078e00ff */
[----:B------:R-:W-:Y:S02]  /*762d0*/  IADD3.X R43, P5, PT, RZ, R36, RZ, P5, !PT ;  /* 0x00000024ff2b7210 */ /* 0x000fe40002fbe4ff */
[----:B------:R-:W-:Y:S01]  /*762e0*/  IADD3.X R47, P1, PT, R94, R87, RZ, P1, !PT ;  /* 0x000000575e2f7210 */ /* 0x000fe20000f3e4ff */
[----:B------:R-:W-:Y:S01]  /*762f0*/  IMAD.WIDE.U32 R32, P3, R26, 0x170b5d44, R32 ;  /* 0x170b5d441a207825 */ /* 0x000fe20007860020 */
[----:B------:R-:W-:-:S02]  /*76300*/  IADD3.X R37, P5, PT, RZ, R37, RZ, P5, !PT ;  /* 0x00000025ff257210 */ /* 0x000fc40002fbe4ff */
[----:B------:R-:W-:Y:S01]  /*76310*/  IADD3.X R45, P1, PT, RZ, RZ, RZ, P1, !PT ;  /* 0x000000ffff2d7210 */ /* 0x000fe20000f3e4ff */
[----:B------:R-:W-:Y:S01]  /*76320*/  IMAD.X R59, RZ, RZ, RZ, P3 ;  /* 0x000000ffff3b7224 */ /* 0x000fe200018e06ff */
[----:B------:R-:W-:Y:S01]  /*76330*/  IADD3 R53, P3, PT, R32, R57, RZ ;  /* 0x0000003920357210 */ /* 0x000fe20007f7e0ff */
[----:B------:R-:W-:Y:S01]  /*76340*/  IMAD.MOV.U32 R58, RZ, RZ, R33 ;  /* 0x000000ffff3a7224 */ /* 0x000fe200078e0021 */
[----:B------:R-:W-:Y:S01]  /*76350*/  IADD3.X R36, P5, PT, R43, R132, RZ, P5, !PT ;  /* 0x000000842b247210 */ /* 0x000fe20002fbe4ff */
[----:B------:R-:W-:Y:S01]  /*76360*/  IMAD.X R49, RZ, RZ, RZ, P1 ;  /* 0x000000ffff317224 */ /* 0x000fe200008e06ff */
[----:B------:R-:W-:Y:S01]  /*76370*/  IADD3 RZ, P1, PT, R46, R50, RZ ;  /* 0x000000322eff7210 */ /* 0x000fe20007f3e0ff */
[----:B------:R-:W-:Y:S01]  /*76380*/  IMAD.WIDE.U32.X R58, R27, 0x170b5d44, R58, P3 ;  /* 0x170b5d441b3a7825 */ /* 0x000fe200018e043a */
[----:B------:R-:W-:Y:S02]  /*76390*/  IADD3 RZ, P3, PT, R36, R56, RZ ;  /* 0x0000003824ff7210 */ /* 0x000fe40007f7e0ff */
[----:B------:R-:W-:-:S02]  /*763a0*/  IADD3.X R37, P5, PT, R37, R82, RZ, P5, !PT ;  /* 0x0000005225257210 */ /* 0x000fc40002fbe4ff */
[----:B------:R-:W-:Y:S01]  /*763b0*/  IADD3.X RZ, P1, PT, R47, R51, RZ, P1, !PT ;  /* 0x000000332fff7210 */ /* 0x000fe20000f3e4ff */
[----:B------:R-:W-:Y:S01]  /*763c0*/  IMAD.WIDE.U32 R50, R42, 0x17c510ea, R28 ;  /* 0x17c510ea2a327825 */ /* 0x000fe200078e001c */
[----:B------:R-:W-:Y:S02]  /*763d0*/  IADD3.X RZ, P3, PT, R37, R53, RZ, P3, !PT ;  /* 0x0000003525ff7210 */ /* 0x000fe40001f7e4ff */
[----:B------:R-:W-:Y:S01]  /*763e0*/  IADD3.X R31, P5, PT, RZ, RZ, RZ, P5, !PT ;  /* 0x000000ffff1f7210 */ /* 0x000fe20002fbe4ff */
[----:B------:R-:W-:Y:S01]  /*763f0*/  IMAD.WIDE.U32 R42, R48, 0xf5138f, R46 ;  /* 0x00f5138f302a7825 */ /* 0x000fe200078e002e */
[----:B------:R-:W-:Y:S02]  /*76400*/  IADD3.X RZ, P0, PT, R29, R39, RZ, P0, !PT ;  /* 0x000000271dff7210 */ /* 0x000fe4000071e4ff */
[----:B------:R-:W-:Y:S01]  /*76410*/  IADD3.X R31, P3, PT, R31, R58, RZ, P3, !PT ;  /* 0x0000003a1f1f7210 */ /* 0x000fe20001f7e4ff */
[----:B------:R-:W-:Y:S01]  /*76420*/  IMAD.X R58, RZ, RZ, RZ, P5 ;  /* 0x000000ffff3a7224 */ /* 0x000fe200028e06ff */
[----:B------:R-:W-:Y:S01]  /*76430*/  IADD3.X R39, P4, PT, RZ, RZ, RZ, P4, !PT ;  /* 0x000000ffff277210 */ /* 0x000fe2000279e4ff */
[----:B------:R-:W-:Y:S01]  /*76440*/  IMAD.WIDE.U32 R28, R27, -0x45f6b800, RZ ;  /* 0xba0948001b1c7825 */ /* 0x000fe200078e00ff */
        /* <DEDUP_REMOVED lines=8> */
[----:B------:R-:W-:-:S03]  /*764d0*/  IADD3.X R88, P0, PT, R45, R89, RZ, P0, !PT ;  /* 0x000000592d587210 */ /* 0x000fc6000071e4ff */
[----:B------:R-:W-:Y:S01]  /*764e0*/  IMAD.IADD R93, R43, 0x1, R92 ;  /* 0x000000012b5d7824 */ /* 0x000fe200078e025c */
[----:B------:R-:W-:Y:S01]  /*764f0*/  IADD3 R39, P5, PT, R28, R47, RZ ;  /* 0x0000002f1c277210 */ /* 0x000fe20007fbe0ff */
[----:B------:R-:W-:Y:S01]  /*76500*/  IMAD.IADD R31, R51, 0x1, R52 ;  /* 0x00000001331f7824 */ /* 0x000fe200078e0234 */
[----:B------:R-:W-:Y:S01]  /*76510*/  IADD3.X R41, P0, PT, R54, R41, RZ, P0, !PT ;  /* 0x0000002936297210 */ /* 0x000fe2000071e4ff */
[----:B------:R-:W-:Y:S01]  /*76520*/  IMAD.X R53, RZ, RZ, RZ, P3 ;  /* 0x000000ffff357224 */ /* 0x000fe200018e06ff */
[----:B------:R-:W-:Y:S01]  /*76530*/  IADD3.X R43, P4, PT, R58, R93, RZ, P4, !PT ;  /* 0x0000005d3a2b7210 */ /* 0x000fe2000279e4ff */
[----:B------:R-:W-:Y:S01]  /*76540*/  IMAD.MOV.U32 R52, RZ, RZ, R29 ;  /* 0x000000ffff347224 */ /* 0x000fe200078e001d */
[----:B------:R-:W-:Y:S01]  /*76550*/  IADD3 RZ, P3, PT, R42, R46, RZ ;  /* 0x0000002e2aff7210 */ /* 0x000fe20007f7e0ff */
[----:B------:R-:W-:Y:S01]  /*76560*/  IMAD.WIDE.U32 R36, R26, 0x30000000, R36 ;  /* 0x300000001a247825 */ /* 0x000fe200078e0024 */
[----:B------:R-:W-:Y:S02]  /*76570*/  IADD3.X R46, P1, PT, R33, R50, RZ, P1, !PT ;  /* 0x00000032212e7210 */ /* 0x000fe40000f3e4ff */
[----:B------:R-:W-:Y:S01]  /*76580*/  IADD3.X R29, P4, PT, RZ, RZ, RZ, P4, !PT ;  /* 0x000000ffff1d7210 */ /* 0x000fe2000279e4ff */
[----:B------:R-:W-:Y:S01]  /*76590*/  IMAD.WIDE.U32.X R50, R27, 0x1ef3622f, R52, P5 ;  /* 0x1ef3622f1b327825 */ /* 0x000fe200028e0434 */
[----:B------:R-:W-:-:S02]  /*765a0*/  IADD3.X RZ, P3, PT, R43, R39, RZ, P3, !PT ;  /* 0x000000272bff7210 */ /* 0x000fc40001f7e4ff */
[----:B------:R-:W-:Y:S01]  /*765b0*/  IADD3.X R47, P1, PT, R128, R31, RZ, P1, !PT ;  /* 0x0000001f802f7210 */ /* 0x000fe20000f3e4ff */
[----:B------:R-:W-:Y:S01]  /*765c0*/  IMAD.X R31, RZ, RZ, RZ, P4 ;  /* 0x000000ffff1f7224 */ /* 0x000fe200020e06ff */
[----:B------:R-:W-:Y:S01]  /*765d0*/  IADD3 RZ, P5, PT, R46, R116, RZ ;  /* 0x000000742eff7210 */ /* 0x000fe20007fbe0ff */
[----:B------:R-:W-:Y:S01]  /*765e0*/  IMAD.WIDE.U32 R42, R26, -0x45f6b800, R42 ;  /* 0xba0948001a2a7825 */ /* 0x000fe200078e002a */
[----:B------:R-:W-:Y:S02]  /*765f0*/  IADD3.X R29, P3, PT, R29, R50, RZ, P3, !PT ;  /* 0x000000321d1d7210 */ /* 0x000fe40001f7e4ff */
[----:B------:R-:W-:Y:S01]  /*76600*/  IADD3.X RZ, P5, PT, R47, R34, RZ, P5, !PT ;  /* 0x000000222fff7210 */ /* 0x000fe20002fbe4ff */
[----:B------:R-:W-:Y:S01]  /*76610*/  IMAD.WIDE.U32 R46, R48, 0x6ca1493b, R46 ;  /* 0x6ca1493b302e7825 */ /* 0x000fe200078e002e */
[----:B------:R-:W-:Y:S02]  /*76620*/  IADD3.X R31, P3, PT, R31, R51, RZ, P3, !PT ;  /* 0x000000331f1f7210 */ /* 0x000fe40001f7e4ff */
[----:B------:R-:W-:Y:S01]  /*76630*/  IADD3.X R45, P1, PT, RZ, RZ, RZ, P1, !PT ;  /* 0x000000ffff2d7210 */ /* 0x000fe20000f3e4ff */
[----:B------:R-:W-:Y:S01]  /*76640*/  IMAD.WIDE.U32 R50, R27, 0xf5138f, RZ ;  /* 0x00f5138f1b327825 */ /* 0x000fe200078e00ff */
[----:B------:R-:W-:-:S02]  /*76650*/  IADD3.X R34, P3, PT, R29, R46, RZ, P3, !PT ;  /* 0x0000002e1d227210 */ /* 0x000fc40001f7e4ff */
[----:B------:R-:W-:Y:S01]  /*76660*/  IADD3.X R45, P5, PT, R45, R114, RZ, P5, !PT ;  /* 0x000000722d2d7210 */ /* 0x000fe20002fbe4ff */
[----:B------:R-:W-:Y:S01]  /*76670*/  IMAD.IADD R126, R47, 0x1, R126 ;  /* 0x000000012f7e7824 */ /* 0x000fe200078e027e */
[----:B------:R-:W-:Y:S01]  /*76680*/  IADD3.X R33, P0, PT, R88, R35, RZ, P0, !PT ;  /* 0x0000002358217210 */ /* 0x000fe2000071e4ff */
[C---:B------:R-:W-:Y:S01]  /*76690*/  IMAD.WIDE.U32 R46, P4, R26.reuse, 0x1a22d9f3, R50 ;  /* 0x1a22d9f31a2e7825 */ /* 0x040fe20007880032 */
[----:B------:R-:W-:Y:S02]  /*766a0*/  IADD3.X R114, PT, PT, RZ, RZ, RZ, P1, !PT ;  /* 0x000000ffff727210 */ /* 0x000fe40000ffe4ff */
[----:B------:R-:W-:Y:S01]  /*766b0*/  IADD3.X R44, P1, PT, R41, R44, RZ, P0, !PT ;  /* 0x0000002c292c7210 */ /* 0x000fe2000073e4ff */
        /* <DEDUP_REMOVED lines=11> */
[----:B------:R-:W-:Y:S02]  /*76770*/  IADD3 RZ, P4, PT, R34, R50, RZ ;  /* 0x0000003222ff7210 */ /* 0x000fe40007f9e0ff */
[----:B------:R-:W-:Y:S01]  /*76780*/  IADD3.X R45, P5, PT, R114, R33, RZ, P5, !PT ;  /* 0x00000021722d7210 */ /* 0x000fe20002fbe4ff */
[----:B------:R-:W-:Y:S01]  /*76790*/  IMAD.X R31, RZ, RZ, RZ, P3 ;  /* 0x000000ffff1f7224 */ /* 0x000fe200018e06ff */
[----:B------:R-:W-:Y:S01]  /*767a0*/  IADD3.X RZ, P4, PT, R35, R39, RZ, P4, !PT ;  /* 0x0000002723ff7210 */ /* 0x000fe2000279e4ff */
[----:B------:R-:W-:Y:S01]  /*767b0*/  IMAD.WIDE.U32 R34, R26, 0xf5138f, R34 ;  /* 0x00f5138f1a227825 */ /* 0x000fe200078e0022 */
[----:B------:R-:W-:Y:S02]  /*767c0*/  IADD3 RZ, P3, PT, R44, R104, RZ ;  /* 0x000000682cff7210 */ /* 0x000fe40007f7e0ff */
[----:B------:R-:W-:Y:S02]  /*767d0*/  IADD3.X R33, P5, PT, RZ, RZ, RZ, P5, !PT ;  /* 0x000000ffff217210 */ /* 0x000fe40002fbe4ff */
[----:B------:R-:W-:-:S02]  /*767e0*/  IADD3.X R29, P4, PT, R29, R52, RZ, P4, !PT ;  /* 0x000000341d1d7210 */ /* 0x000fc4000279e4ff */
[----:B------:R-:W-:Y:S01]  /*767f0*/  IADD3.X R39, P2, PT, R141, R40, RZ, P2, !PT ;  /* 0x000000288d277210 */ /* 0x000fe2000175e4ff */
[----:B------:R-:W-:Y:S01]  /*76800*/  IMAD.WIDE.U32 R40, R27, 0x6ca1493b, RZ ;  /* 0x6ca1493b1b287825 */ /* 0x000fe200078e00ff */
[----:B------:R-:W-:Y:S02]  /*76810*/  IADD3.X RZ, P3, PT, R45, R55, RZ, P3, !PT ;  /* 0x000000372dff7210 */ /* 0x000fe40001f7e4ff */
[----:B------:R-:W-:Y:S01]  /*76820*/  IADD3.X R52, P4, PT, R31, R53, RZ, P4, !PT ;  /* 0x000000351f347210 */ /* 0x000fe2000279e4ff */
[----:B------:R-:W-:Y:S01]  /*76830*/  IMAD.X R47, RZ, RZ, RZ, P5 ;  /* 0x000000ffff2f7224 */ /* 0x000fe200028e06ff */
[----:B------:R-:W-:Y:S01]  /*76840*/  IADD3.X R50, P0, PT, RZ, RZ, RZ, P0, !PT ;  /* 0x000000ffff327210 */ /* 0x000fe2000071e4ff */
[----:B------:R-:W-:Y:S01]  /*76850*/  IMAD.WIDE.U32 R44, R48, 0x17c510ea, R44 ;  /* 0x17c510ea302c7825 */ /* 0x000fe200078e002c */
[----:B------:R-:W-:Y:S02]  /*76860*/  IADD3.X R31, P3, PT, R33, R134, RZ, P3, !PT ;  /* 0x00000086211f7210 */ /* 0x000fe40001f7e4ff */
[----:B------:R-:W-:Y:S01]  /*76870*/  IADD3.X R50, P1, PT, RZ, R50, RZ, P1, !PT ;  /* 0x00000032ff327210 */ /* 0x000fe20000f3e4ff */
[----:B------:R-:W-:Y:S01]  /*76880*/  IMAD.WIDE.U32 R48, R26, 0x6ca1493b, RZ ;  /* 0x6ca1493b1a307825 */ /* 0x000fe200078e00ff */
[----:B------:R-:W-:-:S02]  /*76890*/  IADD3.X R54, P3, PT, R47, R135, RZ, P3, !PT ;  /* 0x000000872f367210 */ /* 0x000fc40001f7e4ff */
[----:B------:R-:W-:Y:S01]  /*768a0*/  IADD3.X R44, P4, PT, R29, R44, RZ, P4, !PT ;  /* 0x0000002c1d2c7210 */ /* 0x000fe2000279e4ff */
[----:B------:R-:W-:Y:S01]  /*768b0*/  IMAD.WIDE.U32 R40, P5, R26, -0x39c4fa40, R40 ;  /* 0xc63b05c01a287825 */ /* 0x000fe200078a0028 */
[----:B------:R-:W-:Y:S02]  /*768c0*/  IADD3.X R33, PT, PT, RZ, RZ, RZ, P1, P0 ;  /* 0x000000ffff217210 */ /* 0x000fe40000fe04ff */
[----:B------:R-:W-:Y:S01]  /*768d0*/  IADD3.X R31, P3, PT, R31, R50, RZ, P3, !PT ;  /* 0x000000321f1f7210 */ /* 0x000fe20001f7e4ff */
[----:B------:R-:W-:Y:S01]  /*768e0*/  IMAD.IADD R113, R45, 0x1, R112 ;  /* 0x000000012d717824 */ /* 0x000fe200078e0270 */
[----:B------:R-:W-:Y:S01]  /*768f0*/  IADD3 R29, P1, PT, R40, R49, RZ ;  /* 0x00000031281d7210 */ /* 0x000fe20007f3e0ff */
[----:B------:R-:W-:Y:S01]  /*76900*/  IMAD.X R51, RZ, RZ, RZ, P5 ;  /* 0x000000ffff337224 */ /* 0x000fe200028e06ff */
[----:B------:R-:W-:Y:S01]  /*76910*/  IADD3 RZ, P0, PT, R44, R48, RZ ;  /* 0x000000302cff7210 */ /* 0x000fe20007f1e0ff */
[----:B------:R-:W-:Y:S01]  /*76920*/  IMAD.MOV.U32 R50, RZ, RZ, R41 ;  /* 0x000000ffff327224 */ /* 0x000fe200078e0029 */
[----:B------:R-:W-:Y:S01]  /*76930*/  IADD3.X R45, P4, PT, R52, R113, RZ, P4, !PT ;  /* 0x00000071342d7210 */ /* 0x000fe2000279e4ff */
[----:B------:R-:W-:Y:S01]  /*76940*/  IMAD.WIDE.U32 R48, R27, 0x17c510ea, RZ ;  /* 0x17c510ea1b307825 */ /* 0x000fe200078e00ff */
[----:B------:R-:W-:-:S02]  /*76950*/  IADD3 RZ, P5, PT, R38, R108, RZ ;  /* 0x0000006c26ff7210 */ /* 0x000fc40007fbe0ff */
[----:B------:R-:W-:Y:S01]  /*76960*/  IADD3.X RZ, P0, PT, R45, R29, RZ, P0, !PT ;  /* 0x0000001d2dff7210 */ /* 0x000fe2000071e4ff */
[----:B------:R-:W-:Y:S01]  /*76970*/  IMAD.WIDE.U32.X R50, R27, -0x39c4fa40, R50, P1 ;  /* 0xc63b05c01b327825 */ /* 0x000fe200008e0432 */
[----:B------:R-:W-:Y:S02]  /*76980*/  IADD3.X R29, P4, PT, RZ, RZ, RZ, P4, !PT ;  /* 0x000000ffff1d7210 */ /* 0x000fe4000279e4ff */
[----:B------:R-:W-:Y:S01]  /*76990*/  IADD3.X R54, P3, PT, R54, R33, RZ, P3, !PT ;  /* 0x0000002136367210 */ /* 0x000fe20001f7e4ff */
[----:B------:R-:W-:Y:S01]  /*769a0*/  IMAD.WIDE.U32 R138, R72, R138, R38 ;  /* 0x0000008a488a7225 */ /* 0x000fe200078e0026 */
[----:B------:R-:W-:Y:S02]  /*769b0*/  IADD3.X R38, P0, PT, R29, R50, RZ, P0, !PT ;  /* 0x000000321d267210 */ /* 0x000fe4000071e4ff */
[----:B------:R-:W-:Y:S01]  /*769c0*/  IADD3.X RZ, P5, PT, R39, R67, RZ, P5, !PT ;  /* 0x0000004327ff7210 */ /* 0x000fe20002fbe4ff */
[----:B------:R-:W-:Y:S01]  /*769d0*/  IMAD.X R29, RZ, RZ, RZ, P4 ;  /* 0x000000ffff1d7224 */ /* 0x000fe200020e06ff */
[----:B------:R-:W-:Y:S01]  /*769e0*/  MOV R56, R36 ;  /* 0x0000002400387202 */ /* 0x000fe20000000f00 */
[----:B------:R-:W-:-:S03]  /*769f0*/  IMAD.WIDE.U32 R48, P1, R26, 0x1ae3a46, R48 ;  /* 0x01ae3a461a307825 */ /* 0x000fc60007820030 */
        /* <DEDUP_REMOVED lines=12> */
[----:B------:R-:W-:-:S02]  /*76ac0*/  IADD3.X R39, P0, PT, R29, R54, RZ, P0, !PT ;  /* 0x000000361d277210 */ /* 0x000fc4000071e4ff */
[----:B------:R-:W-:Y:S01]  /*76ad0*/  IADD3 RZ, P1, PT, R38, R52, RZ ;  /* 0x0000003426ff7210 */ /* 0x000fe20007f3e0ff */
[----:B------:R-:W-:Y:S01]  /*76ae0*/  IMAD.IADD R47, R35, 0x1, R46 ;  /* 0x00000001232f7824 */ /* 0x000fe200078e022e */
[----:B------:R-:W-:Y:S01]  /*76af0*/  IADD3.X R27, P0, PT, RZ, RZ, RZ, P0, !PT ;  /* 0x000000ffff1b7210 */ /* 0x000fe2000071e4ff */
[----:B------:R-:W-:Y:S01]  /*76b00*/  IMAD.IADD R41, R45, 0x1, R40 ;  /* 0x000000012d297824 */ /* 0x000fe200078e0228 */
[----:B------:R-:W-:Y:S01]  /*76b10*/  IADD3.X RZ, P1, PT, R39, R33, RZ, P1, !PT ;  /* 0x0000002127ff7210 */ /* 0x000fe20000f3e4ff */
[----:B------:R-:W-:Y:S01]  /*76b20*/  IMAD.IADD R33, R43, 0x1, R28 ;  /* 0x000000012b217824 */ /* 0x000fe200078e021c */
[----:B------:R-:W-:Y:S01]  /*76b30*/  IADD3.X R31, P5, PT, R31, R144, RZ, P5, !PT ;  /* 0x000000901f1f7210 */ /* 0x000fe20002fbe4ff */
[----:B------:R-:W-:Y:S01]  /*76b40*/  IMAD.X R29, RZ, RZ, RZ, P0 ;  /* 0x000000ffff1d7224 */ /* 0x000fe200000e06ff */
[----:B------:R-:W-:Y:S01]  /*76b50*/  IADD3.X R27, P1, PT, R27, R50, RZ, P1, !PT ;  /* 0x000000321b1b7210 */ /* 0x000fe20000f3e4ff */
[----:B------:R-:W-:Y:S01]  /*76b60*/  IMAD.MOV.U32 R36, RZ, RZ, R34 ;  /* 0x000000ffff247224 */ /* 0x000fe200078e0022 */
[----:B------:R-:W-:Y:S01]  /*76b70*/  IADD3.X R50, P3, PT, RZ, RZ, RZ, P3, !PT ;  /* 0x000000ffff327210 */ /* 0x000fe20001f7e4ff */
[----:B------:R-:W-:Y:S01]  /*76b80*/  IMAD.MOV.U32 R40, RZ, RZ, R44 ;  /* 0x000000ffff287224 */ /* 0x000fe200078e002c */
[----:B------:R-:W-:Y:S01]  /*76b90*/  IADD3.X R29, P0, PT, R29, R51, RZ, P1, !PT ;  /* 0x000000331d1d7210 */ /* 0x000fe20000f1e4ff */
[----:B------:R-:W-:Y:S01]  /*76ba0*/  IMAD.MOV.U32 R46, RZ, RZ, R41 ;  /* 0x000000ffff2e7224 */ /* 0x000fe200078e0029 */
[----:B------:R-:W-:Y:S01]  /*76bb0*/  IADD3.X R144, PT, PT, R145, RZ, RZ, P5, P2 ;  /* 0x000000ff91907210 */ /* 0x000fe20002fe44ff */
        /* <DEDUP_REMOVED lines=8> */
[----:B------:R-:W-:Y:S01]  /*76c40*/  MOV R50, R49 ;  /* 0x0000003100327202 */ /* 0x000fe20000000f00 */
        /* <DEDUP_REMOVED lines=73> */
.L_x_246:
[----:B------:R-:W-:Y:S05]  /*770e0*/  BSYNC.RELIABLE B4 ;  /* 0x0000000000047941 */ /* 0x000fea0003800100 */
.L_x_245:
        /* <DEDUP_REMOVED lines=12> */
.L_x_244:
[----:B------:R-:W-:Y:S05]  /*771b0*/  BSYNC.RECONVERGENT B3 ;  /* 0x0000000000037941 */ /* 0x000fea0003800200 */
.L_x_243:
        /* <DEDUP_REMOVED lines=20> */
[----:B------:R-:W-:Y:S01]  /*77300*/  MOV R22, R37 ;  /* 0x0000002500167202 */ /* 0x000fe20000000f00 */
[----:B------:R-:W-:Y:S01]  /*77310*/  IMAD.X R25, R25, 0x1, R25, P0 ;  /* 0x0000000119197824 */ /* 0x000fe200000e0619 */
        /* <DEDUP_REMOVED lines=69> */
.L_x_250:
[----:B------:R-:W-:Y:S05]  /*77770*/  BSYNC.RELIABLE B4 ;  /* 0x0000000000047941 */ /* 0x000fea0003800100 */
.L_x_249:
        /* <DEDUP_REMOVED lines=12> */
.L_x_248:
[----:B------:R-:W-:Y:S05]  /*77840*/  BSYNC.RECONVERGENT B3 ;  /* 0x0000000000037941 */ /* 0x000fea0003800200 */
.L_x_247:
        /* <DEDUP_REMOVED lines=22> */
[----:B------:R-:W-:-:S03]  /*779b0*/  IMAD.MOV.U32 R22, RZ, RZ, R35 ;  /* 0x000000ffff167224 */ /* 0x000fc600078e0023 */
[----:B------:R-:W-:Y:S02]  /*779c0*/  ISETP.GE.U32.AND.EX P0, PT, R37, 0x1ae3a46, PT, P0 ;  /* 0x01ae3a462500780c */ /* 0x000fe40003f06100 */
[----:B------:R-:W-:-:S11]  /*779d0*/  MOV R23, R37 ;  /* 0x0000002500177202 */ /* 0x000fd60000000f00 */
        /* <DEDUP_REMOVED lines=66> */
.L_x_254:
[----:B------:R-:W-:Y:S05]  /*77e00*/  BSYNC.RELIABLE B4 ;  /* 0x0000000000047941 */ /* 0x000fea0003800100 */
.L_x_253:
        /* <DEDUP_REMOVED lines=12> */
.L_x_252:
[----:B------:R-:W-:Y:S05]  /*77ed0*/  BSYNC.RECONVERGENT B3 ;  /* 0x0000000000037941 */ /* 0x000fea0003800200 */
.L_x_251:
        /* <DEDUP_REMOVED lines=91> */
.L_x_258:
[----:B------:R-:W-:Y:S05]  /*78490*/  BSYNC.RELIABLE B4 ;  /* 0x0000000000047941 */ /* 0x000fea0003800100 */
.L_x_257:
        /* <DEDUP_REMOVED lines=12> */
.L_x_256:
[----:B------:R-:W-:Y:S05]  /*78560*/  BSYNC.RECONVERGENT B3 ;  /* 0x0000000000037941 */ /* 0x000fea0003800200 */
.L_x_255:
        /* <DEDUP_REMOVED lines=37> */
.L_x_262:
[----:B------:R-:W-:Y:S05]  /*787c0*/  BSYNC.RELIABLE B4 ;  /* 0x0000000000047941 */ /* 0x000fea0003800100 */
.L_x_261:
        /* <DEDUP_REMOVED lines=12> */
.L_x_260:
[----:B------:R-:W-:Y:S05]  /*78890*/  BSYNC.RECONVERGENT B3 ;  /* 0x0000000000037941 */ /* 0x000fea0003800200 */
.L_x_259:
[----:B------:R-:W-:-:S04]  /*788a0*/  IADD3 R79, P0, PT, R56, -R79, RZ ;  /* 0x8000004f384f7210 */ /* 0x000fc80007f1e0ff */
        /* <DEDUP_REMOVED lines=11> */
[----:B------:R-:W-:Y:S07]  /*78960*/  BRA `(.L_x_5) ;  /* 0x00000d3400247947 */ /* 0x000fee0003800000 */
.L_x_178:
[----:B------:R-:W-:Y:S05]  /*78970*/  BSYNC.RELIABLE B2 ;  /* 0x0000000000027941 */ /* 0x000fea0003800100 */
.L_x_177:
[----:B------:R-:W2:Y:S01]  /*78980*/  LDG.E.64 R76, desc[UR4][R158.64+-0x20] ;  /* 0xffffe0049e4c7981 */ /* 0x000ea2000c1e1b00 */
[----:B------:R-:W-:Y:S01]  /*78990*/  BSSY.RECONVERGENT B2, `(.L_x_263) ;  /* 0x0000037000027945 */ /* 0x000fe20003800200 */
[----:B--2---:R-:W-:-:S04]  /*789a0*/  ISETP.GE.U32.AND P0, PT, R76, R55, PT ;  /* 0x000000374c00720c */ /* 0x004fc80003f06070 */
[----:B------:R-:W-:-:S13]  /*789b0*/  ISETP.GE.U32.AND.EX P0, PT, R77, R53, PT, P0 ;  /* 0x000000354d00720c */ /* 0x000fda0003f06100 */
[----:B------:R-:W-:Y:S05]  /*789c0*/  @!P0 BRA `(.L_x_264) ;  /* 0x0000000000cc8947 */ /* 0x000fea0003800000 */
[----:B------:R-:W-:Y:S01]  /*789d0*/  ISETP.GT.U32.AND P0, PT, R76, R55, PT ;  /* 0x000000374c00720c */ /* 0x000fe20003f04070 */
[----:B------:R-:W-:Y:S03]  /*789e0*/  BSSY.RELIABLE B3, `(.L_x_265) ;  /* 0x0000025000037945 */ /* 0x000fe60003800100 */
[----:B------:R-:W-:-:S13]  /*789f0*/  ISETP.GT.U32.AND.EX P0, PT, R77, R53, PT, P0 ;  /* 0x000000354d00720c */ /* 0x000fda0003f04100 */
[----:B------:R-:W-:Y:S05]  /*78a00*/  @P0 BRA `(.L_x_266) ;  /* 0x0000000000880947 */ /* 0x000fea0003800000 */
[----:B------:R-:W2:Y:S02]  /*78a10*/  LDG.E.64 R14, desc[UR4][R158.64+-0x28] ;  /* 0xffffd8049e0e7981 */ /* 0x000ea4000c1e1b00 */
[----:B--2---:R-:W-:-:S04]  /*78a20*/  ISETP.GE.U32.AND P0, PT, R14, R54, PT ;  /* 0x000000360e00720c */ /* 0x004fc80003f06070 */
[----:B------:R-:W-:-:S13]  /*78a30*/  ISETP.GE.U32.AND.EX P0, PT, R15, R52, PT, P0 ;  /* 0x000000340f00720c */ /* 0x000fda0003f06100 */
[----:B------:R-:W-:Y:S05]  /*78a40*/  @!P0 BREAK.RELIABLE B3 ;  /* 0x0000000000038942 */ /* 0x000fea0003800100 */
[----:B------:R-:W-:Y:S05]  /*78a50*/  @!P0 BRA `(.L_x_264) ;  /* 0x0000000000a88947 */ /* 0x000fea0003800000 */
[----:B------:R-:W-:-:S04]  /*78a60*/  ISETP.GT.U32.AND P0, PT, R14, R54, PT ;  /* 0x000000360e00720c */ /* 0x000fc80003f04070 */
        /* <DEDUP_REMOVED lines=18> */
[----:B------:R-:W2:Y:S01]  /*78b90*/  LDG.E.64 R14, desc[UR4][R158.64+-0x40] ;  /* 0xffffc0049e0e7981 */ /* 0x000ea2000c1e1b00 */
[----:B------:R-:W-:-:S04]  /*78ba0*/  ISETP.GT.U32.AND P0, PT, R78, R64, PT ;  /* 0x000000404e00720c */ /* 0x000fc80003f04070 */
[----:B------:R-:W-:Y:S02]  /*78bb0*/  ISETP.GT.U32.AND.EX P0, PT, R79, R63, PT, P0 ;  /* 0x0000003f4f00720c */ /* 0x000fe40003f04100 */
[CC--:B--2---:R-:W-:Y:S02]  /*78bc0*/  ISETP.GE.U32.AND P1, PT, R14.reuse, R60.reuse, PT ;  /* 0x0000003c0e00720c */ /* 0x0c4fe40003f26070 */
[----:B------:R-:W-:Y:S02]  /*78bd0*/  ISETP.GT.U32.AND P2, PT, R14, R60, PT ;  /* 0x0000003c0e00720c */ /* 0x000fe40003f44070 */
[CC--:B------:R-:W-:Y:S02]  /*78be0*/  ISETP.GE.U32.AND.EX P1, PT, R15.reuse, R61.reuse, PT, P1 ;  /* 0x0000003d0f00720c */ /* 0x0c0fe40003f26110 */
[----:B------:R-:W-:-:S04]  /*78bf0*/  ISETP.GT.U32.OR.EX P0, PT, R15, R61, P0, P2 ;  /* 0x0000003d0f00720c */ /* 0x000fc80000704520 */
[----:B------:R-:W-:-:S13]  /*78c00*/  PLOP3.LUT P0, PT, P1, P0, PT, 0x2f, 0xf2 ;  /* 0x0000000000f2781c */ /* 0x000fda0000f00577 */
[----:B------:R-:W-:Y:S05]  /*78c10*/  @P0 BREAK.RELIABLE B3 ;  /* 0x0000000000030942 */ /* 0x000fea0003800100 */
[----:B------:R-:W-:Y:S05]  /*78c20*/  @P0 BRA `(.L_x_264) ;  /* 0x0000000000340947 */ /* 0x000fea0003800000 */
.L_x_266:
[----:B------:R-:W-:Y:S05]  /*78c30*/  BSYNC.RELIABLE B3 ;  /* 0x0000000000037941 */ /* 0x000fea0003800100 */
.L_x_265:
        /* <DEDUP_REMOVED lines=12> */
.L_x_264:
[----:B------:R-:W-:Y:S05]  /*78d00*/  BSYNC.RECONVERGENT B2 ;  /* 0x0000000000027941 */ /* 0x000fea0003800200 */
.L_x_263:
[----:B------:R-:W2:Y:S04]  /*78d10*/  LDG.E.64 R98, desc[UR4][R158.64+-0x40] ;  /* 0xffffc0049e627981 */ /* 0x000ea8000c1e1b00 */
[----:B------:R-:W3:Y:S04]  /*78d20*/  LDG.E.64 R86, desc[UR4][R158.64+-0x38] ;  /* 0xffffc8049e567981 */ /* 0x000ee8000c1e1b00 */
[----:B------:R-:W4:Y:S04]  /*78d30*/  LDG.E.64 R80, desc[UR4][R158.64+-0x30] ;  /* 0xffffd0049e507981 */ /* 0x000f28000c1e1b00 */
[----:B------:R-:W5:Y:S01]  /*78d40*/  LDG.E.64 R74, desc[UR4][R158.64+-0x28] ;  /* 0xffffd8049e4a7981 */ /* 0x000f62000c1e1b00 */
[----:B------:R-:W-:Y:S01]  /*78d50*/  IADD3 R37, P0, PT, -R78, R64, RZ ;  /* 0x000000404e257210 */ /* 0x000fe20007f1e1ff */
[----:B------:R-:W-:Y:S03]  /*78d60*/  BSSY.RECONVERGENT B2, `(.L_x_267) ;  /* 0x00003ff000027945 */ /* 0x000fe60003800200 */
[----:B------:R-:W-:-:S04]  /*78d70*/  IADD3.X R36, P0, PT, ~R79, R63, RZ, P0, !PT ;  /* 0x0000003f4f247210 */ /* 0x000fc8000071e5ff */
[----:B--2---:R-:W-:-:S04]  /*78d80*/  IADD3.X R35, P0, PT, ~R98, R60, RZ, P0, !PT ;  /* 0x0000003c62237210 */ /* 0x004fc8000071e5ff */
[----:B------:R-:W-:Y:S01]  /*78d90*/  IADD3.X R34, P0, PT, ~R99, R61, RZ, P0, !PT ;  /* 0x0000003d63227210 */ /* 0x000fe2000071e5ff */
[----:B------:R-:W-:-:S03]  /*78da0*/  IMAD.WIDE.U32 R14, R36, R35, RZ ;  /* 0x00000023240e7225 */ /* 0x000fc600078e00ff */
[----:B---3--:R-:W-:Y:S01]  /*78db0*/  IADD3.X R33, P0, PT, ~R86, R58, RZ, P0, !PT ;  /* 0x0000003a56217210 */ /* 0x008fe2000071e5ff */
[----:B------:R-:W-:-:S03]  /*78dc0*/  IMAD.WIDE.U32 R20, R37, R35, RZ ;  /* 0x0000002325147225 */ /* 0x000fc600078e00ff */
[----:B------:R-:W-:Y:S01]  /*78dd0*/  IADD3.X R32, P0, PT, ~R87, R59, RZ, P0, !PT ;  /* 0x0000003b57207210 */ /* 0x000fe2000071e5ff */
[----:B------:R-:W-:-:S03]  /*78de0*/  IMAD.WIDE.U32 R14, P1, R34, R37, R14 ;  /* 0x00000025220e7225 */ /* 0x000fc6000782000e */
[----:B----4-:R-:W-:Y:S01]  /*78df0*/  IADD3.X R31, P0, PT, ~R80, R56, RZ, P0, !PT ;  /* 0x00000038501f7210 */ /* 0x010fe2000071e5ff */
        /* <DEDUP_REMOVED lines=15> */
[----:B------:R-:W-:Y:S01]  /*78ef0*/  IMAD.WIDE.U32 R18, R36, R31, RZ ;  /* 0x0000001f24127225 */ /* 0x000fe200078e00ff */
[----:B------:R-:W-:Y:S02]  /*78f00*/  IADD3.X R29, P2, PT, ~R81, R57, RZ, P0, !PT ;  /* 0x00000039511d7210 */ /* 0x000fe4000075e5ff */
[----:B------:R-:W-:Y:S01]  /*78f10*/  IADD3.X R63, P0, PT, R63, R22, RZ, P1, !PT ;  /* 0x000000163f3f7210 */ /* 0x000fe20000f1e4ff */
[----:B------:R-:W-:Y:S01]  /*78f20*/  IMAD.WIDE.U32.X R14, R32, R36, R16, P3 ;  /* 0x00000024200e7225 */ /* 0x000fe200018e0410 */
[----:B-----5:R-:W-:-:S03]  /*78f30*/  IADD3.X R28, P2, PT, ~R74, R54, RZ, P2, !PT ;  /* 0x000000364a1c7210 */ /* 0x020fc6000175e5ff */
[----:B------:R-:W-:Y:S01]  /*78f40*/  IMAD.WIDE.U32 R106, R34, R33, RZ ;  /* 0x00000021226a7225 */ /* 0x000fe200078e00ff */
[----:B------:R-:W-:Y:S02]  /*78f50*/  IADD3.X R21, P0, PT, RZ, R14, RZ, P0, !PT ;  /* 0x0000000eff157210 */ /* 0x000fe4000071e4ff */
[----:B------:R-:W-:Y:S01]  /*78f60*/  IADD3.X R27, P2, PT, ~R75, R52, RZ, P2, !PT ;  /* 0x000000344b1b7210 */ /* 0x000fe2000175e5ff */
[----:B------:R-:W-:Y:S01]  /*78f70*/  IMAD.WIDE.U32 R18, P1, R29, R37, R18 ;  /* 0x000000251d127225 */ /* 0x000fe20007820012 */
[----:B------:R-:W-:-:S03]  /*78f80*/  IADD3.X R22, P0, PT, RZ, R15, RZ, P0, !PT ;  /* 0x0000000fff167210 */ /* 0x000fc6000071e4ff */
[----:B------:R-:W-:-:S04]  /*78f90*/  IMAD.WIDE.U32 R96, R37, R31, RZ ;  /* 0x0000001f25607225 */ /* 0x000fc800078e00ff */
[----:B------:R-:W-:Y:S01]  /*78fa0*/  IMAD.WIDE.U32 R16, R35, R33, RZ ;  /* 0x0000002123107225 */ /* 0x000fe200078e00ff */
[----:B------:R-:W-:-:S03]  /*78fb0*/  IADD3 R23, P3, PT, R97, R18, RZ ;  /* 0x0000001261177210 */ /* 0x000fc60007f7e0ff */
[----:B------:R-:W-:-:S04]  /*78fc0*/  IMAD.WIDE.U32 R106, P5, R32, R35, R106 ;  /* 0x00000023206a7225 */ /* 0x000fc800078a006a */
[----:B------:R-:W-:Y:S01]  /*78fd0*/  IMAD.X R15, RZ, RZ, RZ, P1 ;  /* 0x000000ffff0f7224 */ /* 0x000fe200008e06ff */
[----:B------:R-:W-:Y:S01]  /*78fe0*/  IADD3.X R96, P1, PT, R21, R96, RZ, P0, !PT ;  /* 0x0000006015607210 */ /* 0x000fe2000073e4ff */
[----:B------:R-:W-:Y:S01]  /*78ff0*/  IMAD.MOV.U32 R14, RZ, RZ, R19 ;  /* 0x000000ffff0e7224 */ /* 0x000fe200078e0013 */
[----:B------:R-:W-:Y:S01]  /*79000*/  IADD3 R19, P4, PT, R106, R17, RZ ;  /* 0x000000116a137210 */ /* 0x000fe20007f9e0ff */
[----:B------:R-:W-:Y:S01]  /*79010*/  IMAD.X R57, RZ, RZ, RZ, P5 ;  /* 0x000000ffff397224 */ /* 0x000fe200028e06ff */
[----:B------:R-:W-:Y:S01]  /*79020*/  IADD3 RZ, P0, PT, R96, R16, RZ ;  /* 0x0000001060ff7210 */ /* 0x000fe20007f1e0ff */
[----:B------:R-:W-:Y:S01]  /*79030*/  IMAD.MOV.U32 R56, RZ, RZ, R107 ;  /* 0x000000ffff387224 */ /* 0x000fe200078e006b */
[----:B------:R-:W-:Y:S01]  /*79040*/  IADD3.X R97, P1, PT, R22, R23, RZ, P1, !PT ;  /* 0x0000001716617210 */ /* 0x000fe20000f3e4ff */
[----:B------:R-:W-:-:S03]  /*79050*/  IMAD.WIDE.U32 R16, R36, R28, RZ ;  /* 0x0000001c24107225 */ /* 0x000fc600078e00ff */
[----:B------:R-:W-:Y:S01]  /*79060*/  IADD3.X RZ, P0, PT, R97, R19, RZ, P0, !PT ;  /* 0x0000001361ff7210 */ /* 0x000fe2000071e4ff */
[----:B------:R-:W-:-:S04]  /*79070*/  IMAD.WIDE.U32.X R14, R29, R36, R14, P3 ;  /* 0x000000241d0e7225 */ /* 0x000fc800018e040e */
[----:B------:R-:W-:Y:S01]  /*79080*/  IMAD.WIDE.U32.X R56, R32, R34, R56, P4 ;  /* 0x0000002220387225 */ /* 0x000fe200020e0438 */
[----:B------:R-:W-:-:S03]  /*79090*/  IADD3.X R59, P1, PT, RZ, R14, RZ, P1, !PT ;  /* 0x0000000eff3b7210 */ /* 0x000fc60000f3e4ff */
[----:B------:R-:W-:Y:S01]  /*790a0*/  IMAD.WIDE.U32 R18, P3, R27, R37, R16 ;  /* 0x000000251b127225 */ /* 0x000fe20007860010 */
[----:B------:R-:W-:Y:S02]  /*790b0*/  IADD3.X R21, P0, PT, RZ, R56, RZ, P0, !PT ;  /* 0x00000038ff157210 */ /* 0x000fe4000071e4ff */
[----:B------:R-:W-:Y:S01]  /*790c0*/  IADD3.X R26, P4, PT, RZ, R15, RZ, P1, !PT ;  /* 0x0000000fff1a7210 */ /* 0x000fe20000f9e4ff */
[----:B------:R-:W-:Y:S01]  /*790d0*/  IMAD.WIDE.U32 R16, R37, R28, RZ ;  /* 0x0000001c25107225 */ /* 0x000fe200078e00ff */
[----:B------:R-:W-:-:S03]  /*790e0*/  IADD3.X R25, P1, PT, RZ, R57, RZ, P0, !PT ;  /* 0x00000039ff197210 */ /* 0x000fc6000073e4ff */
[----:B------:R-:W-:Y:S01]  /*790f0*/  IMAD.WIDE.U32 R14, R34, R31, RZ ;  /* 0x0000001f220e7225 */ /* 0x000fe200078e00ff */
[----:B------:R-:W-:-:S03]  /*79100*/  IADD3 R61, P0, PT, R17, R18, RZ ;  /* 0x00000012113d7210 */ /* 0x000fc60007f1e0ff */
[----:B------:R-:W-:Y:S01]  /*79110*/  IMAD.X R23, RZ, RZ, RZ, P3 ;  /* 0x000000ffff177224 */ /* 0x000fe200018e06ff */
[----:B------:R-:W-:Y:S01]  /*79120*/  IADD3.X R18, P3, PT, R59, R16, RZ, P4, !PT ;  /* 0x000000103b127210 */ /* 0x000fe2000277e4ff */
[----:B------:R-:W-:-:S03]  /*79130*/  IMAD.WIDE.U32 R16, P5, R29, R35, R14 ;  /* 0x000000231d107225 */ /* 0x000fc600078a000e */
[----:B------:R-:W-:Y:S01]  /*79140*/  IADD3.X R26, P3, PT, R26, R61, RZ, P3, !PT ;  /* 0x0000003d1a1a7210 */ /* 0x000fe20001f7e4ff */
[----:B------:R-:W-:Y:S01]  /*79150*/  IMAD.MOV.U32 R22, RZ, RZ, R19 ;  /* 0x000000ffff167224 */ /* 0x000fe200078e0013 */
[----:B------:R-:W-:Y:S01]  /*79160*/  IADD3.X R14, P1, PT, R21, R18, RZ, P1, !PT ;  /* 0x00000012150e7210 */ /* 0x000fe20000f3e4ff */
[----:B------:R-:W-:-:S03]  /*79170*/  IMAD.WIDE.U32 R56, R35, R31, RZ ;  /* 0x0000001f23387225 */ /* 0x000fc600078e00ff */
[----:B------:R-:W-:Y:S01]  /*79180*/  IADD3.X R15, P1, PT, R25, R26, RZ, P1, !PT ;  /* 0x0000001a190f7210 */ /* 0x000fe20000f3e4ff */
[----:B------:R-:W-:Y:S01]  /*79190*/  IMAD.WIDE.U32.X R18, R27, R36, R22, P0 ;  /* 0x000000241b127225 */ /* 0x000fe200000e0416 */
[----:B------:R-:W-:Y:S02]  /*791a0*/  IADD3 R23, P4, PT, R16, R57, RZ ;  /* 0x0000003910177210 */ /* 0x000fe40007f9e0ff */
[----:B------:R-:W-:Y:S01]  /*791b0*/  IADD3 RZ, P0, PT, R14, R56, RZ ;  /* 0x000000380eff7210 */ /* 0x000fe20007f1e0ff */
[----:B------:R-:W-:Y:S01]  /*791c0*/  IMAD.MOV.U32 R54, RZ, RZ, R17 ;  /* 0x000000ffff367224 */ /* 0x000fe200078e0011 */
[----:B------:R-:W-:Y:S01]  /*791d0*/  IADD3.X R26, P2, PT, ~R76, R55, RZ, P2, !PT ;  /* 0x000000374c1a7210 */ /* 0x000fe2000175e5ff */
[----:B------:R-:W-:Y:S01]  /*791e0*/  IMAD.X R55, RZ, RZ, RZ, P5 ;  /* 0x000000ffff377224 */ /* 0x000fe200028e06ff */
[----:B------:R-:W-:Y:S01]  /*791f0*/  IADD3.X RZ, P0, PT, R15, R23, RZ, P0, !PT ;  /* 0x000000170fff7210 */ /* 0x000fe2000071e4ff */
[----:B------:R-:W-:Y:S01]  /*79200*/  IMAD.WIDE.U32 R144, R32, R31, RZ ;  /* 0x0000001f20907225 */ /* 0x000fe200078e00ff */
[----:B------:R-:W-:-:S02]  /*79210*/  IADD3.X R25, PT, PT, ~R77, R53, RZ, P2, !PT ;  /* 0x000000354d197210 */ /* 0x000fc400017fe5ff */
[----:B------:R-:W-:Y:S01]  /*79220*/  IADD3.X R147, P3, PT, RZ, R18, RZ, P3, !PT ;  /* 0x00000012ff937210 */ /* 0x000fe20001f7e4ff */
[----:B------:R-:W-:Y:S01]  /*79230*/  IMAD.WIDE.U32 R22, R36, R26, RZ ;  /* 0x0000001a24167225 */ /* 0x000fe200078e00ff */
[----:B------:R-:W-:Y:S02]  /*79240*/  IADD3.X R17, P1, PT, RZ, RZ, RZ, P1, !PT ;  /* 0x000000ffff117210 */ /* 0x000fe40000f3e4ff */
[----:B------:R-:W-:Y:S01]  /*79250*/  IADD3.X R21, P3, PT, RZ, R19, RZ, P3, !PT ;  /* 0x00000013ff157210 */ /* 0x000fe20001f7e4ff */
[----:B------:R-:W-:-:S04]  /*79260*/  IMAD.WIDE.U32.X R52, R29, R34, R54, P4 ;  /* 0x000000221d347225 */ /* 0x000fc800020e0436 */
[----:B------:R-:W-:Y:S01]  /*79270*/  IMAD.WIDE.U32 R18, R37, R26, RZ ;  /* 0x0000001a25127225 */ /* 0x000fe200078e00ff */
[----:B------:R-:W-:-:S03]  /*79280*/  IADD3.X R146, P5, PT, R17, R52, RZ, P0, !PT ;  /* 0x0000003411927210 */ /* 0x000fc600007be4ff */
[----:B------:R-:W-:Y:S01]  /*79290*/  IMAD.WIDE.U32 R22, P4, R25, R37, R22 ;  /* 0x0000002519167225 */ /* 0x000fe20007880016 */
[----:B------:R-:W-:-:S03]  /*792a0*/  IADD3.X R147, P0, PT, R147, R18, RZ, P3, !PT ;  /* 0x0000001293937210 */ /* 0x000fc60001f1e4ff */
[----:B------:R-:W-:Y:S01]  /*792b0*/  IMAD.WIDE.U32 R54, R34, R28, RZ ;  /* 0x0000001c22367225 */ /* 0x000fe200078e00ff */
[----:B------:R-:W-:-:S03]  /*792c0*/  IADD3 R22, P2, PT, R19, R22, RZ ;  /* 0x0000001613167210 */ /* 0x000fc60007f5e0ff */
[----:B------:R-:W-:Y:S01]  /*792d0*/  IMAD.X R17, RZ, RZ, RZ, P1 ;  /* 0x000000ffff117224 */ /* 0x000fe200008e06ff */
[----:B------:R-:W-:Y:S01]  /*792e0*/  IADD3.X R22, P0, PT, R21, R22, RZ, P0, !PT ;  /* 0x0000001615167210 */ /* 0x000fe2000071e4ff */
[----:B------:R-:W-:-:S03]  /*792f0*/  IMAD.WIDE.U32 R18, P3, R27, R35, R54 ;  /* 0x000000231b127225 */ /* 0x000fc60007860036 */
[----:B------:R-:W-:Y:S01]  /*79300*/  IADD3.X R17, P1, PT, R17, R53, RZ, P5, !PT ;  /* 0x0000003511117210 */ /* 0x000fe20002f3e4ff */
[----:B------:R-:W-:-:S03]  /*79310*/  IMAD.WIDE.U32 R52, R35, R28, RZ ;  /* 0x0000001c23347225 */ /* 0x000fc600078e00ff */
[----:B------:R-:W-:Y:S01]  /*79320*/  IADD3.X R146, P1, PT, R146, R147, RZ, P1, !PT ;  /* 0x0000009392927210 */ /* 0x000fe20000f3e4ff */
        /* <DEDUP_REMOVED lines=8> */
[----:B------:R-:W-:-:S02]  /*793b0*/  IADD3.X RZ, P4, PT, R147, R21, RZ, P4, !PT ;  /* 0x0000001593ff7210 */ /* 0x000fc4000279e4ff */
[----:B------:R-:W-:Y:S01]  /*793c0*/  IADD3.X R17, P1, PT, RZ, RZ, RZ, P1, !PT ;  /* 0x000000ffff117210 */ /* 0x000fe20000f3e4ff */
[----:B------:R-:W-:Y:S01]  /*793d0*/  IMAD.WIDE.U32.X R52, R27, R34, R54, P5 ;  /* 0x000000221b347225 */ /* 0x000fe200028e0436 */
[----:B------:R-:W-:-:S03]  /*793e0*/  IADD3.X R141, P0, PT, RZ, R22, RZ, P0, !PT ;  /* 0x00000016ff8d7210 */ /* 0x000fc6000071e4ff */
[----:B------:R-:W-:Y:S01]  /*793f0*/  IMAD.WIDE.U32 R54, R33, R31, RZ ;  /* 0x0000001f21367225 */ /* 0x000fe200078e00ff */
[----:B------:R-:W-:-:S03]  /*79400*/  IADD3.X R140, P4, PT, R17, R52, RZ, P4, !PT ;  /* 0x00000034118c7210 */ /* 0x000fc6000279e4ff */
[----:B------:R-:W-:-:S04]  /*79410*/  IMAD.WIDE.U32 R144, P2, R29, R33, R144 ;  /* 0x000000211d907225 */ /* 0x000fc80007840090 */
[----:B------:R-:W-:Y:S01]  /*79420*/  IMAD.X R17, RZ, RZ, RZ, P1 ;  /* 0x000000ffff117224 */ /* 0x000fe200008e06ff */
[----:B------:R-:W-:Y:S01]  /*79430*/  IADD3 R21, P3, PT, R144, R55, RZ ;  /* 0x0000003790157210 */ /* 0x000fe20007f7e0ff */
[----:B------:R-:W-:-:S04]  /*79440*/  IMAD.WIDE.U32 R146, R28, R35, R146 ;  /* 0x000000231c927225 */ /* 0x000fc800078e0092 */
[----:B------:R-:W-:Y:S01]  /*79450*/  IMAD.X R56, RZ, RZ, R23, P0 ;  /* 0x000000ffff387224 */ /* 0x000fe200000e0617 */
[----:B------:R-:W-:Y:S01]  /*79460*/  IADD3.X R17, P0, PT, R17, R53, RZ, P4, !PT ;  /* 0x0000003511117210 */ /* 0x000fe2000271e4ff */
[----:B------:R-:W-:Y:S01]  /*79470*/  IMAD.WIDE.U32 R22, R34, R26, RZ ;  /* 0x0000001a22167225 */ /* 0x000fe200078e00ff */
[----:B------:R-:W-:Y:S02]  /*79480*/  IADD3 RZ, P1, PT, R146, R54, RZ ;  /* 0x0000003692ff7210 */ /* 0x000fe40007f3e0ff */
[----:B------:R-:W-:Y:S01]  /*79490*/  IADD3.X R140, P0, PT, R140, R141, RZ, P0, !PT ;  /* 0x0000008d8c8c7210 */ /* 0x000fe2000071e4ff */
[----:B------:R-:W-:Y:S02]  /*794a0*/  IMAD.X R55, RZ, RZ, RZ, P2 ;  /* 0x000000ffff377224 */ /* 0x000fe400010e06ff */
[----:B------:R-:W-:Y:S01]  /*794b0*/  IMAD.IADD R147, R147, 0x1, R18 ;  /* 0x0000000193937824 */ /* 0x000fe200078e0212 */
[----:B------:R-:W-:Y:S01]  /*794c0*/  IADD3.X R141, P0, PT, R17, R56, RZ, P0, !PT ;  /* 0x00000038118d7210 */ /* 0x000fe2000071e4ff */
[----:B------:R-:W-:-:S02]  /*794d0*/  IMAD.MOV.U32 R54, RZ, RZ, R145 ;  /* 0x000000ffff367224 */ /* 0x000fc400078e0091 */
[----:B------:R-:W-:Y:S01]  /*794e0*/  IMAD.WIDE.U32 R18, P4, R25, R35, R22 ;  /* 0x0000002319127225 */ /* 0x000fe20007880016 */
[----:B------:R-:W-:Y:S02]  /*794f0*/  IADD3.X RZ, P2, PT, R147, R21, RZ, P1, !PT ;  /* 0x0000001593ff7210 */ /* 0x000fe40000f5e4ff */
[----:B------:R-:W-:Y:S01]  /*79500*/  IADD3.X R65, P0, PT, RZ, RZ, RZ, P0, !PT ;  /* 0x000000ffff417210 */ /* 0x000fe2000071e4ff */
[----:B------:R-:W-:-:S04]  /*79510*/  IMAD.WIDE.U32 R52, R35, R26, RZ ;  /* 0x0000001a23347225 */ /* 0x000fc800078e00ff */
[----:B------:R-:W-:Y:S01]  /*79520*/  IMAD.WIDE.U32.X R22, R29, R32, R54, P3 ;  /* 0x000000201d167225 */ /* 0x000fe200018e0436 */
[----:B------:R-:W-:Y:S02]  /*79530*/  IADD3 R53, P3, PT, R18, R53, RZ ;  /* 0x0000003512357210 */ /* 0x000fe40007f7e0ff */
[----:B------:R-:W-:Y:S01]  /*79540*/  IADD3 RZ, P1, PT, R140, R52, RZ ;  /* 0x000000348cff7210 */ /* 0x000fe20007f3e0ff */
[----:B------:R-:W-:Y:S01]  /*79550*/  IMAD.WIDE.U32 R56, R36, R37, RZ ;  /* 0x0000002524387225 */ /* 0x000fe200078e00ff */
[----:B------:R-:W-:Y:S02]  /*79560*/  IADD3.X R21, P2, PT, RZ, R22, RZ, P2, !PT ;  /* 0x00000016ff157210 */ /* 0x000fe4000175e4ff */
[----:B------:R-:W-:Y:S01]  /*79570*/  IADD3.X RZ, P1, PT, R141, R53, RZ, P1, !PT ;  /* 0x000000358dff7210 */ /* 0x000fe20000f3e4ff */
[----:B------:R-:W-:Y:S01]  /*79580*/  IMAD.X R55, RZ, RZ, RZ, P4 ;  /* 0x000000ffff377224 */ /* 0x000fe200020e06ff */
[----:B------:R-:W-:Y:S01]  /*79590*/  IADD3.X R58, P2, PT, RZ, R23, RZ, P2, !PT ;  /* 0x00000017ff3a7210 */ /* 0x000fe2000175e4ff */
[----:B------:R-:W-:-:S02]  /*795a0*/  IMAD.MOV.U32 R54, RZ, RZ, R19 ;  /* 0x000000ffff367224 */ /* 0x000fc400078e0013 */
[----:B------:R-:W-:-:S04]  /*795b0*/  IMAD.WIDE.U32 R52, R37, R37, RZ ;  /* 0x0000002525347225 */ /* 0x000fc800078e00ff */
[----:B------:R-:W-:-:S04]  /*795c0*/  IMAD.WIDE.U32 R22, P5, R37, R36, R56 ;  /* 0x0000002425167225 */ /* 0x000fc800078a0038 */
[----:B------:R-:W-:Y:S01]  /*795d0*/  IMAD.WIDE.U32 R142, R32, R28, RZ ;  /* 0x0000001c208e7225 */ /* 0x000fe200078e00ff */
[----:B------:R-:W-:-:S03]  /*795e0*/  IADD3 R17, P4, PT, R53, R22, RZ ;  /* 0x0000001635117210 */ /* 0x000fc60007f9e0ff */
[----:B------:R-:W-:-:S04]  /*795f0*/  IMAD.WIDE.U32.X R54, R25, R34, R54, P3 ;  /* 0x0000002219367225 */ /* 0x000fc800018e0436 */
[----:B------:R-:W-:Y:S01]  /*79600*/  IMAD.WIDE.U32 R140, R26, R35, R140 ;  /* 0x000000231a8c7225 */ /* 0x000fe200078e008c */
[----:B------:R-:W-:-:S03]  /*79610*/  IADD3.X R65, P1, PT, R65, R54, RZ, P1, !PT ;  /* 0x0000003641417210 */ /* 0x000fc60000f3e4ff */
[----:B------:R-:W-:Y:S01]  /*79620*/  IMAD.WIDE.U32 R56, R33, R28, RZ ;  /* 0x0000001c21387225 */ /* 0x000fe200078e00ff */
[----:B------:R-:W-:Y:S02]  /*79630*/  IADD3 R59, PT, PT, R141, R18, RZ ;  /* 0x000000128d3b7210 */ /* 0x000fe40007ffe0ff */
[----:B------:R-:W-:Y:S01]  /*79640*/  IADD3.X R140, P2, PT, R21, R140, RZ, P2, !PT ;  /* 0x0000008c158c7210 */ /* 0x000fe2000175e4ff */
[----:B------:R-:W-:Y:S01]  /*79650*/  IMAD.WIDE.U32 R142, P3, R27, R33, R142 ;  /* 0x000000211b8e7225 */ /* 0x000fe2000786008e */
[----:B------:R-:W-:Y:S02]  /*79660*/  IADD3.X R64, PT, PT, R55, RZ, RZ, P1, P0 ;  /* 0x000000ff37407210 */ /* 0x000fe40000fe04ff */
[----:B------:R-:W-:Y:S01]  /*79670*/  IADD3 RZ, P1, PT, R140, R56, RZ ;  /* 0x000000388cff7210 */ /* 0x000fe20007f3e0ff */
[----:B------:R-:W-:Y:S01]  /*79680*/  IMAD.WIDE.U32 R18, R52, -0x1, RZ ;  /* 0xffffffff34127825 */ /* 0x000fe200078e00ff */
[----:B------:R-:W-:Y:S02]  /*79690*/  IADD3 R21, P0, PT, R142, R57, RZ ;  /* 0x000000398e157210 */ /* 0x000fe40007f1e0ff */
[----:B------:R-:W-:Y:S01]  /*796a0*/  IADD3.X R141, P2, PT, R58, R59, RZ, P2, !PT ;  /* 0x0000003b3a8d7210 */ /* 0x000fe2000175e4ff */
[----:B------:R-:W-:-:S02]  /*796b0*/  IMAD R93, R52, -0x7af74001, -R17 ;  /* 0x8508bfff345d7824 */ /* 0x000fc400078e0a11 */
[----:B------:R-:W-:Y:S01]  /*796c0*/  IMAD.X R55, RZ, RZ, RZ, P3 ;  /* 0x000000ffff377224 */ /* 0x000fe200018e06ff */
[----:B------:R-:W-:Y:S01]  /*796d0*/  IADD3.X RZ, P1, PT, R141, R21, RZ, P1, !PT ;  /* 0x000000158dff7210 */ /* 0x000fe20000f3e4ff */
[----:B------:R-:W-:Y:S01]  /*796e0*/  IMAD.IADD R93, R19, 0x1, R93 ;  /* 0x00000001135d7824 */ /* 0x000fe200078e025d */
[----:B------:R-:W-:Y:S01]  /*796f0*/  IADD3.X R19, P2, PT, RZ, RZ, RZ, P2, !PT ;  /* 0x000000ffff137210 */ /* 0x000fe2000175e4ff */
[----:B------:R-:W-:Y:S02]  /*79700*/  IMAD.MOV.U32 R54, RZ, RZ, R143 ;  /* 0x000000ffff367224 */ /* 0x000fe400078e008f */
[----:B------:R-:W-:-:S04]  /*79710*/  IMAD.WIDE.U32 R58, R93, 0x1, RZ ;  /* 0x000000015d3a7825 */ /* 0x000fc800078e00ff */
[----:B------:R-:W-:Y:S01]  /*79720*/  IMAD.WIDE.U32.X R54, R27, R32, R54, P0 ;  /* 0x000000201b367225 */ /* 0x000fe200000e0436 */
[----:B------:R-:W-:-:S03]  /*79730*/  IADD3 RZ, P0, PT, RZ, R52, RZ ;  /* 0x00000034ffff7210 */ /* 0x000fc60007f1e0ff */
[C---:B------:R-:W-:Y:S01]  /*79740*/  IMAD.WIDE.U32 R56, R18.reuse, 0x1, RZ ;  /* 0x0000000112387825 */ /* 0x040fe200078e00ff */
[----:B------:R-:W-:Y:S02]  /*79750*/  IADD3.X R22, P1, PT, R19, R54, RZ, P1, !PT ;  /* 0x0000003613167210 */ /* 0x000fe40000f3e4ff */
[----:B------:R-:W-:Y:S01]  /*79760*/  IADD3.X RZ, P0, PT, RZ, R17, RZ, P0, !PT ;  /* 0x00000011ffff7210 */ /* 0x000fe2000071e4ff */
[----:B------:R-:W-:-:S04]  /*79770*/  IMAD.WIDE.U32 R60, P3, R18, -0x7af74000, R58 ;  /* 0x8508c000123c7825 */ /* 0x000fc8000786003a */
[----:B------:R-:W-:Y:S02]  /*79780*/  IMAD.X R19, RZ, RZ, RZ, P2 ;  /* 0x000000ffff137224 */ /* 0x000fe400010e06ff */
[----:B------:R-:W-:Y:S01]  /*79790*/  IMAD.X R53, RZ, RZ, RZ, P5 ;  /* 0x000000ffff357224 */ /* 0x000fe200028e06ff */
[----:B------:R-:W-:Y:S01]  /*797a0*/  IADD3 RZ, P5, PT, R52, R56, RZ ;  /* 0x0000003834ff7210 */ /* 0x000fe20007fbe0ff */
[----:B------:R-:W-:Y:S01]  /*797b0*/  IMAD.WIDE.U32 R58, R32, R26, RZ ;  /* 0x0000001a203a7225 */ /* 0x000fe200078e00ff */
[----:B------:R-:W-:Y:S02]  /*797c0*/  IADD3 R56, P2, PT, R57, R60, RZ ;  /* 0x0000003c39387210 */ /* 0x000fe40007f5e0ff */
[----:B------:R-:W-:Y:S01]  /*797d0*/  IADD3.X R19, P1, PT, R19, R55, RZ, P1, !PT ;  /* 0x0000003713137210 */ /* 0x000fe20000f3e4ff */
[----:B------:R-:W-:Y:S01]  /*797e0*/  IMAD.X R55, RZ, RZ, RZ, P3 ;  /* 0x000000ffff377224 */ /* 0x000fe200018e06ff */
[----:B------:R-:W-:Y:S01]  /*797f0*/  IADD3.X RZ, P3, PT, R17, R56, RZ, P5, !PT ;  /* 0x0000003811ff7210 */ /* 0x000fe20002f7e4ff */
[----:B------:R-:W-:Y:S01]  /*79800*/  IMAD.WIDE.U32 R136, R29, R28, RZ ;  /* 0x0000001c1d887225 */ /* 0x000fe200078e00ff */
[----:B------:R-:W-:-:S02]  /*79810*/  IADD3.X R22, P1, PT, R22, R65, RZ, P1, !PT ;  /* 0x0000004116167210 */ /* 0x000fc40000f3e4ff */
[----:B------:R-:W-:Y:S01]  /*79820*/  SHF.L.U64.HI R17, R20, 0x1, R13 ;  /* 0x0000000114117819 */ /* 0x000fe2000001020d */
[----:B------:R-:W-:Y:S01]  /*79830*/  IMAD.WIDE.U32 R58, P5, R25, R33, R58 ;  /* 0x00000021193a7225 */ /* 0x000fe200078a003a */
[----:B------:R-:W-:Y:S02]  /*79840*/  SHF.L.W.U32.HI R13, R13, 0x1, R24 ;  /* 0x000000010d0d7819 */ /* 0x000fe40000010e18 */
[----:B------:R-:W-:Y:S01]  /*79850*/  SHF.L.W.U32.HI R24, R24, 0x1, R63 ;  /* 0x0000000118187819 */ /* 0x000fe20000010e3f */
[----:B------:R-:W-:-:S04]  /*79860*/  IMAD.WIDE.U32 R56, R33, R26, RZ ;  /* 0x0000001a21387225 */ /* 0x000fc800078e00ff */
[----:B------:R-:W-:Y:S01]  /*79870*/  IMAD.MOV.U32 R52, RZ, RZ, R23 ;  /* 0x000000ffff347224 */ /* 0x000fe200078e0017 */
[----:B------:R-:W-:Y:S01]  /*79880*/  IADD3.X R23, P1, PT, R19, R64, RZ, P1, !PT ;  /* 0x0000004013177210 */ /* 0x000fe20000f3e4ff */
[----:B------:R-:W-:Y:S02]  /*79890*/  IMAD.MOV.U32 R54, RZ, RZ, R61 ;  /* 0x000000ffff367224 */ /* 0x000fe400078e003d */
[----:B------:R-:W-:Y:S01]  /*798a0*/  IMAD.X R61, RZ, RZ, RZ, P5 ;  /* 0x000000ffff3d7224 */ /* 0x000fe200028e06ff */
[----:B------:R-:W-:Y:S01]  /*798b0*/  IADD3 R19, P5, PT, R58, R57, RZ ;  /* 0x000000393a137210 */ /* 0x000fe20007fbe0ff */
[----:B------:R-:W-:-:S04]  /*798c0*/  IMAD.WIDE.U32.X R52, R36, R36, R52, P4 ;  /* 0x0000002424347225 */ /* 0x000fc800020e0434 */
[----:B------:R-:W-:-:S04]  /*798d0*/  IMAD.WIDE.U32 R64, R31, R28, RZ ;  /* 0x0000001c1f407225 */ /* 0x000fc800078e00ff */
[----:B------:R-:W-:-:S04]  /*798e0*/  IMAD.WIDE.U32 R136, P4, R27, R31, R136 ;  /* 0x0000001f1b887225 */ /* 0x000fc80007880088 */
[----:B------:R-:W-:Y:S02]  /*798f0*/  IMAD.MOV.U32 R60, RZ, RZ, R59 ;  /* 0x000000ffff3c7224 */ /* 0x000fe400078e003b */
[----:B------:R-:W-:-:S04]  /*79900*/  IMAD.WIDE.U32 R138, R26, R33, R22 ;  /* 0x000000211a8a7225 */ /* 0x000fc800078e0016 */
[----:B------:R-:W-:Y:S01]  /*79910*/  IMAD.WIDE.U32.X R66, R93, -0x7af74000, R54, P2 ;  /* 0x8508c0005d427825 */ /* 0x000fe200010e0436 */
[----:B------:R-:W-:-:S03]  /*79920*/  IADD3 RZ, P2, PT, R138, R64, RZ ;  /* 0x000000408aff7210 */ /* 0x000fc60007f5e0ff */
[----:B------:R-:W-:Y:S01]  /*79930*/  IMAD.WIDE.U32.X R54, R25, R32, R60, P5 ;  /* 0x0000002019367225 */ /* 0x000fe200028e043c */
[----:B------:R-:W-:Y:S02]  /*79940*/  IADD3 R21, P5, PT, R136, R65, RZ ;  /* 0x0000004188157210 */ /* 0x000fe40007fbe0ff */
[----:B------:R-:W-:Y:S01]  /*79950*/  IADD3.X R72, P3, PT, RZ, R66, RZ, P3, !PT ;  /* 0x00000042ff487210 */ /* 0x000fe20001f7e4ff */
[----:B------:R-:W-:Y:S01]  /*79960*/  IMAD.X R57, RZ, RZ, RZ, P4 ;  /* 0x000000ffff397224 */ /* 0x000fe200020e06ff */
[----:B------:R-:W-:Y:S01]  /*79970*/  IADD3 RZ, P4, PT, R22, R56, RZ ;  /* 0x0000003816ff7210 */ /* 0x000fe20007f9e0ff */
[----:B------:R-:W-:Y:S01]  /*79980*/  IMAD.IADD R139, R139, 0x1, R58 ;  /* 0x000000018b8b7824 */ /* 0x000fe200078e023a */
[----:B------:R-:W-:Y:S01]  /*79990*/  IADD3.X R66, P3, PT, RZ, R67, RZ, P3, !PT ;  /* 0x00000043ff427210 */ /* 0x000fe20001f7e4ff */
[----:B------:R-:W-:Y:S01]  /*799a0*/  IMAD.MOV.U32 R56, RZ, RZ, R137 ;  /* 0x000000ffff387224 */ /* 0x000fe200078e0089 */
[----:B------:R-:W-:Y:S01]  /*799b0*/  IADD3.X RZ, P4, PT, R23, R19, RZ, P4, !PT ;  /* 0x0000001317ff7210 */ /* 0x000fe2000279e4ff */
[----:B------:R-:W-:Y:S01]  /*799c0*/  IMAD.WIDE.U32 R84, R18, 0x30000000, RZ ;  /* 0x3000000012547825 */ /* 0x000fe200078e00ff */
[----:B------:R-:W-:-:S02]  /*799d0*/  IADD3.X RZ, P2, PT, R139, R21, RZ, P2, !PT ;  /* 0x000000158bff7210 */ /* 0x000fc4000175e4ff */
[----:B------:R-:W-:Y:S01]  /*799e0*/  LEA.X R21, P0, R20, R52, 0x1, P0 ;  /* 0x0000003414157211 */ /* 0x000fe20000000cff */
[----:B------:R-:W-:Y:S01]  /*799f0*/  IMAD.WIDE.U32.X R56, R27, R29, R56, P5 ;  /* 0x0000001d1b387225 */ /* 0x000fe200028e0438 */
[----:B------:R-:W-:Y:S02]  /*79a00*/  IADD3.X R19, P1, PT, RZ, RZ, RZ, P1, !PT ;  /* 0x000000ffff137210 */ /* 0x000fe40000f3e4ff */
[----:B------:R-:W-:Y:S01]  /*79a10*/  IADD3.X R53, P0, PT, R17, R53, RZ, P0, !PT ;  /* 0x0000003511357210 */ /* 0x000fe2000071e4ff */
[----:B------:R-:W-:Y:S01]  /*79a20*/  IMAD.WIDE.U32 R90, R93, -0x45f6b800, RZ ;  /* 0xba0948005d5a7825 */ /* 0x000fe200078e00ff */
[----:B------:R-:W-:Y:S02]  /*79a30*/  IADD3.X R20, P2, PT, RZ, R56, RZ, P2, !PT ;  /* 0x00000038ff147210 */ /* 0x000fe4000175e4ff */
[----:B------:R-:W-:Y:S01]  /*79a40*/  IADD3.X R72, P3, PT, R72, R21, RZ, P3, !PT ;  /* 0x0000001548487210 */ /* 0x000fe20001f7e4ff */
[----:B------:R-:W-:Y:S01]  /*79a50*/  IMAD.WIDE.U32 R82, R18, -0x45f6b800, RZ ;  /* 0xba09480012527825 */ /* 0x000fe200078e00ff */
[----:B------:R-:W-:-:S02]  /*79a60*/  IADD3.X R21, P5, PT, RZ, R57, RZ, P2, !PT ;  /* 0x00000039ff157210 */ /* 0x000fc400017be4ff */
[----:B------:R-:W-:Y:S01]  /*79a70*/  IADD3.X R73, P2, PT, R66, R53, RZ, P3, !PT ;  /* 0x0000003542497210 */ /* 0x000fe20001f5e4ff */
[----:B------:R-:W-:Y:S01]  /*79a80*/  IMAD.WIDE.U32 R66, R93, 0x30000000, RZ ;  /* 0x300000005d427825 */ /* 0x000fe200078e00ff */
[----:B------:R-:W-:-:S03]  /*79a90*/  IADD3.X R17, P4, PT, R19, R54, RZ, P4, !PT ;  /* 0x0000003613117210 */ /* 0x000fc6000279e4ff */
[----:B------:R-:W-:Y:S01]  /*79aa0*/  IMAD.WIDE.U32 R56, R93, 0x6ca1493b, RZ ;  /* 0x6ca1493b5d387825 */ /* 0x000fe200078e00ff */
[----:B------:R-:W-:Y:S02]  /*79ab0*/  IADD3.X R70, PT, PT, R55, RZ, RZ, P4, P1 ;  /* 0x000000ff37467210 */ /* 0x000fe400027e24ff */
[----:B------:R-:W-:Y:S01]  /*79ac0*/  IADD3.X R20, P3, PT, R20, R17, RZ, P5, !PT ;  /* 0x0000001114147210 */ /* 0x000fe20002f7e4ff */
[----:B------:R-:W-:-:S03]  /*79ad0*/  IMAD.WIDE.U32 R66, P1, R18, 0x170b5d44, R66 ;  /* 0x170b5d4412427825 */ /* 0x000fc60007820042 */
[----:B------:R-:W-:Y:S01]  /*79ae0*/  IADD3.X R21, P3, PT, R21, R70, RZ, P3, !PT ;  /* 0x0000004615157210 */ /* 0x000fe20001f7e4ff */
[----:B------:R-:W-:Y:S01]  /*79af0*/  IMAD.WIDE.U32 R54, R93, 0xf5138f, RZ ;  /* 0x00f5138f5d367825 */ /* 0x000fe200078e00ff */
[----:B------:R-:W-:Y:S02]  /*79b00*/  IADD3.X R95, PT, PT, RZ, RZ, RZ, P1, !PT ;  /* 0x000000ffff5f7210 */ /* 0x000fe40000ffe4ff */
[----:B------:R-:W-:Y:S01]  /*79b10*/  IADD3 R85, P1, PT, R66, R85, RZ ;  /* 0x0000005542557210 */ /* 0x000fe20007f3e0ff */
[----:B------:R-:W-:Y:S02]  /*79b20*/  IMAD.MOV.U32 R94, RZ, RZ, R67 ;  /* 0x000000ffff5e7224 */ /* 0x000fe400078e0043 */
[----:B------:R-:W-:-:S04]  /*79b30*/  IMAD.WIDE.U32 R90, P4, R18, 0x1ef3622f, R90 ;  /* 0x1ef3622f125a7825 */ /* 0x000fc8000788005a */
[----:B------:R-:W-:Y:S01]  /*79b40*/  IMAD.WIDE.U32.X R94, R93, 0x170b5d44, R94, P1 ;  /* 0x170b5d445d5e7825 */ /* 0x000fe200008e045e */
[----:B------:R-:W-:-:S03]  /*79b50*/  IADD3 R107, P5, PT, R90, R83, RZ ;  /* 0x000000535a6b7210 */ /* 0x000fc60007fbe0ff */
[----:B------:R-:W-:-:S04]  /*79b60*/  IMAD.WIDE.U32 R88, R18, 0xf5138f, RZ ;  /* 0x00f5138f12587825 */ /* 0x000fc800078e00ff */
[----:B------:R-:W-:-:S04]  /*79b70*/  IMAD.WIDE.U32 R54, P1, R18, 0x1a22d9f3, R54 ;  /* 0x1a22d9f312367825 */ /* 0x000fc80007820036 */
[----:B------:R-:W-:-:S04]  /*79b80*/  IMAD.WIDE.U32 R58, R93, 0x17c510ea, RZ ;  /* 0x17c510ea5d3a7825 */ /* 0x000fc800078e00ff */
[----:B------:R-:W-:Y:S02]  /*79b90*/  IMAD.X R129, RZ, RZ, RZ, P4 ;  /* 0x000000ffff817224 */ /* 0x000fe400020e06ff */
[----:B------:R-:W-:Y:S01]  /*79ba0*/  IMAD.X R103, RZ, RZ, RZ, P1 ;  /* 0x000000ffff677224 */ /* 0x000fe200008e06ff */
[----:B------:R-:W-:Y:S01]  /*79bb0*/  IADD3 R17, P1, PT, R54, R89, RZ ;  /* 0x0000005936117210 */ /* 0x000fe20007f3e0ff */
[----:B------:R-:W-:-:S04]  /*79bc0*/  IMAD.WIDE.U32 R22, R18, 0x6ca1493b, RZ ;  /* 0x6ca1493b12167825 */ /* 0x000fc800078e00ff */
[----:B------:R-:W-:-:S04]  /*79bd0*/  IMAD.WIDE.U32 R56, P4, R18, -0x39c4fa40, R56 ;  /* 0xc63b05c012387825 */ /* 0x000fc80007880038 */
[----:B------:R-:W-:Y:S02]  /*79be0*/  IMAD.MOV.U32 R128, RZ, RZ, R91 ;  /* 0x000000ffff807224 */ /* 0x000fe400078e005b */
[----:B------:R-:W-:-:S04]  /*79bf0*/  IMAD.WIDE.U32 R64, R29, R26, RZ ;  /* 0x0000001a1d407225 */ /* 0x000fc800078e00ff */
[----:B------:R-:W-:Y:S02]  /*79c00*/  IMAD.MOV.U32 R102, RZ, RZ, R55 ;  /* 0x000000ffff667224 */ /* 0x000fe400078e0037 */
[----:B------:R-:W-:-:S04]  /*79c10*/  IMAD.WIDE.U32.X R128, R93, 0x1ef3622f, R128, P5 ;  /* 0x1ef3622f5d807825 */ /* 0x000fc800028e0480 */
[----:B------:R-:W-:Y:S01]  /*79c20*/  IMAD.X R61, RZ, RZ, RZ, P4 ;  /* 0x000000ffff3d7224 */ /* 0x000fe200020e06ff */
[----:B------:R-:W-:Y:S01]  /*79c30*/  IADD3 R19, P4, PT, R56, R23, RZ ;  /* 0x0000001738137210 */ /* 0x000fe20007f9e0ff */
[----:B------:R-:W-:-:S04]  /*79c40*/  IMAD.WIDE.U32 R52, R18, 0x17c510ea, RZ ;  /* 0x17c510ea12347825 */ /* 0x000fc800078e00ff */
[----:B------:R-:W-:-:S04]  /*79c50*/  IMAD.WIDE.U32 R58, P5, R18, 0x1ae3a46, R58 ;  /* 0x01ae3a46123a7825 */ /* 0x000fc800078a003a */
[----:B------:R-:W-:-:S04]  /*79c60*/  IMAD.WIDE.U32.X R102, R93, 0x1a22d9f3, R102, P1 ;  /* 0x1a22d9f35d667825 */ /* 0x000fc800008e0466 */
[----:B------:R-:W-:Y:S01]  /*79c70*/  IMAD.MOV.U32 R60, RZ, RZ, R57 ;  /* 0x000000ffff3c7224 */ /* 0x000fe200078e0039 */
[----:B------:R-:W-:Y:S01]  /*79c80*/  IADD3.X R57, P3, PT, RZ, RZ, RZ, P3, !PT ;  /* 0x000000ffff397210 */ /* 0x000fe20001f7e4ff */
[----:B------:R-:W-:-:S04]  /*79c90*/  IMAD.WIDE.U32 R64, P1, R25, R31, R64 ;  /* 0x0000001f19407225 */ /* 0x000fc80007820040 */
[----:B------:R-:W-:-:S04]  /*79ca0*/  IMAD.WIDE.U32 R68, R31, R26, RZ ;  /* 0x0000001a1f447225 */ /* 0x000fc800078e00ff */
[----:B------:R-:W-:-:S04]  /*79cb0*/  IMAD.WIDE.U32 R100, R18, 0x30000000, R72 ;  /* 0x3000000012647825 */ /* 0x000fc800078e0048 */
[----:B------:R-:W-:Y:S01]  /*79cc0*/  IMAD.X R67, RZ, RZ, RZ, P5 ;  /* 0x000000ffff437224 */ /* 0x000fe200028e06ff */
[----:B------:R-:W-:Y:S01]  /*79cd0*/  IADD3 R23, P5, PT, R58, R53, RZ ;  /* 0x000000353a177210 */ /* 0x000fe20007fbe0ff */
[----:B------:R-:W-:Y:S01]  /*79ce0*/  IMAD.WIDE.U32.X R60, R93, -0x39c4fa40, R60, P4 ;  /* 0xc63b05c05d3c7825 */ /* 0x000fe200020e043c */
[----:B------:R-:W-:-:S03]  /*79cf0*/  IADD3 R53, P4, PT, R64, R69, RZ ;  /* 0x0000004540357210 */ /* 0x000fc60007f9e0ff */
[----:B------:R-:W-:Y:S01]  /*79d00*/  IMAD.X R71, RZ, RZ, RZ, P1 ;  /* 0x000000ffff477224 */ /* 0x000fe200008e06ff */
[----:B------:R-:W-:Y:S01]  /*79d10*/  IADD3 RZ, P1, PT, R20, R68, RZ ;  /* 0x0000004414ff7210 */ /* 0x000fe20007f3e0ff */
[----:B------:R-:W-:Y:S01]  /*79d20*/  IMAD.IADD R55, R101, 0x1, R66 ;  /* 0x0000000165377824 */ /* 0x000fe200078e0242 */
[----:B------:R-:W-:Y:S01]  /*79d30*/  IADD3.X R101, P2, PT, RZ, RZ, RZ, P2, !PT ;  /* 0x000000ffff657210 */ /* 0x000fe2000175e4ff */
[----:B------:R-:W-:Y:S01]  /*79d40*/  IMAD.MOV.U32 R70, RZ, RZ, R65 ;  /* 0x000000ffff467224 */ /* 0x000fe200078e0041 */
[----:B------:R-:W-:Y:S01]  /*79d50*/  IADD3.X RZ, P1, PT, R21, R53, RZ, P1, !PT ;  /* 0x0000003515ff7210 */ /* 0x000fe20000f3e4ff */
[----:B------:R-:W-:-:S04]  /*79d60*/  IMAD.WIDE.U32 R68, R100, -0x1, RZ ;  /* 0xffffffff64447825 */ /* 0x000fc800078e00ff */
[----:B------:R-:W-:Y:S02]  /*79d70*/  IMAD R53, R100, -0x7af74001, -R55 ;  /* 0x8508bfff64357824 */ /* 0x000fe400078e0a37 */
[----:B------:R-:W-:Y:S01]  /*79d80*/  IMAD.WIDE.U32.X R70, R25, R29, R70, P4 ;  /* 0x0000001d19467225 */ /* 0x000fe200020e0446 */
[----:B------:R-:W-:-:S03]  /*79d90*/  IADD3 RZ, P4, PT, R72, R84, RZ ;  /* 0x0000005448ff7210 */ /* 0x000fc60007f9e0ff */
[----:B------:R-:W-:Y:S01]  /*79da0*/  IMAD.IADD R53, R69, 0x1, R53 ;  /* 0x0000000145357824 */ /* 0x000fe200078e0235 */
[----:B------:R-:W-:Y:S01]  /*79db0*/  IADD3.X RZ, P4, PT, R73, R85, RZ, P4, !PT ;  /* 0x0000005549ff7210 */ /* 0x000fe2000279e4ff */
[----:B------:R-:W-:Y:S01]  /*79dc0*/  IMAD.WIDE.U32 R104, R34, R35, RZ ;  /* 0x0000002322687225 */ /* 0x000fe200078e00ff */
[----:B------:R-:W-:Y:S02]  /*79dd0*/  IADD3.X R70, P1, PT, R57, R70, RZ, P1, !PT ;  /* 0x0000004639467210 */ /* 0x000fe40000f3e4ff */
[----:B------:R-:W-:Y:S01]  /*79de0*/  IADD3.X R101, P4, PT, R101, R94, RZ, P4, !PT ;  /* 0x0000005e65657210 */ /* 0x000fe2000279e4ff */
[----:B------:R-:W-:Y:S01]  /*79df0*/  IMAD.MOV.U32 R66, RZ, RZ, R59 ;  /* 0x000000ffff427224 */ /* 0x000fe200078e003b */
[----:B------:R-:W-:Y:S01]  /*79e00*/  IADD3.X R71, PT, PT, R71, RZ, RZ, P1, P3 ;  /* 0x000000ff47477210 */ /* 0x000fe20000fe64ff */
[----:B------:R-:W-:-:S04]  /*79e10*/  IMAD.WIDE.U32 R72, R53, 0x1, RZ ;  /* 0x0000000135487825 */ /* 0x000fc800078e00ff */
[----:B------:R-:W-:-:S04]  /*79e20*/  IMAD.WIDE.U32.X R66, R93, 0x1ae3a46, R66, P5 ;  /* 0x01ae3a465d427825 */ /* 0x000fc800028e0442 */
[----:B------:R-:W-:-:S04]  /*79e30*/  IMAD.WIDE.U32 R104, P5, R35, R34, R104 ;  /* 0x0000002223687225 */ /* 0x000fc800078a0068 */
[----:B------:R-:W-:Y:S01]  /*79e40*/  IMAD.WIDE.U32 R84, R68, 0x1, RZ ;  /* 0x0000000144547825 */ /* 0x000fe200078e00ff */
[----:B------:R-:W-:-:S03]  /*79e50*/  IADD3.X R93, PT, PT, RZ, RZ, RZ, P5, !PT ;  /* 0x000000ffff5d7210 */ /* 0x000fc60002ffe4ff */
[----:B------:R-:W-:-:S04]  /*79e60*/  IMAD.WIDE.U32 R72, P1, R68, -0x7af74000, R72 ;  /* 0x8508c00044487825 */ /* 0x000fc80007820048 */
[----:B------:R-:W-:Y:S01]  /*79e70*/  IMAD.X R59, RZ, RZ, RZ, P2 ;  /* 0x000000ffff3b7224 */ /* 0x000fe200010e06ff */
[----:B------:R-:W-:Y:S01]  /*79e80*/  IADD3 RZ, P2, PT, R100, R84, RZ ;  /* 0x0000005464ff7210 */ /* 0x000fe20007f5e0ff */
[----:B------:R-:W-:Y:S01]  /*79e90*/  IMAD.WIDE.U32 R126, R35, R35, RZ ;  /* 0x00000023237e7225 */ /* 0x000fe200078e00ff */
[----:B------:R-:W-:-:S03]  /*79ea0*/  IADD3 R84, P5, PT, R85, R72, RZ ;  /* 0x0000004855547210 */ /* 0x000fc60007fbe0ff */
[----:B------:R-:W-:Y:S01]  /*79eb0*/  IMAD.X R85, RZ, RZ, RZ, P1 ;  /* 0x000000ffff557224 */ /* 0x000fe200008e06ff */
[----:B------:R-:W-:Y:S01]  /*79ec0*/  IADD3.X R59, P1, PT, R59, R95, RZ, P4, !PT ;  /* 0x0000005f3b3b7210 */ /* 0x000fe2000273e4ff */
[----:B------:R-:W-:Y:S01]  /*79ed0*/  IMAD.WIDE.U32 R94, R27, R26, RZ ;  /* 0x0000001a1b5e7225 */ /* 0x000fe200078e00ff */
[----:B------:R-:W-:Y:S02]  /*79ee0*/  IADD3.X RZ, P4, PT, R55, R84, RZ, P2, !PT ;  /* 0x0000005437ff7210 */ /* 0x000fe4000179e4ff */
[----:B------:R-:W-:Y:S01]  /*79ef0*/  IADD3 R57, P3, PT, R127, R104, RZ ;  /* 0x000000687f397210 */ /* 0x000fe20007f7e0ff */
[----:B------:R-:W-:Y:S01]  /*79f00*/  IMAD.MOV.U32 R84, RZ, RZ, R73 ;  /* 0x000000ffff547224 */ /* 0x000fe200078e0049 */
[----:B------:R-:W-:Y:S01]  /*79f10*/  IADD3.X R100, P0, PT, R13, R126, RZ, P0, !PT ;  /* 0x0000007e0d647210 */ /* 0x000fe2000071e4ff */
[----:B------:R-:W-:Y:S02]  /*79f20*/  IMAD.MOV.U32 R92, RZ, RZ, R105 ;  /* 0x000000ffff5c7224 */ /* 0x000fe400078e0069 */
[----:B------:R-:W-:-:S04]  /*79f30*/  IMAD.WIDE.U32.X R84, R53, -0x7af74000, R84, P5 ;  /* 0x8508c00035547825 */ /* 0x000fc800028e0454 */
[----:B------:R-:W-:Y:S01]  /*79f40*/  IMAD.WIDE.U32 R72, P5, R25, R28, R94 ;  /* 0x0000001c19487225 */ /* 0x000fe200078a005e */
[----:B------:R-:W-:Y:S02]  /*79f50*/  IADD3.X R94, P2, PT, R24, R57, RZ, P0, !PT ;  /* 0x00000039185e7210 */ /* 0x000fe4000075e4ff */
[----:B------:R-:W-:Y:S01]  /*79f60*/  IADD3.X R100, P0, PT, R101, R100, RZ, P1, !PT ;  /* 0x0000006465647210 */ /* 0x000fe20000f1e4ff */
[----:B------:R-:W-:Y:S01]  /*79f70*/  IMAD.WIDE.U32 R130, R32, R33, RZ ;  /* 0x0000002120827225 */ /* 0x000fe200078e00ff */
[----:B------:R-:W-:Y:S02]  /*79f80*/  IADD3.X R55, P1, PT, RZ, R84, RZ, P4, !PT ;  /* 0x00000054ff377210 */ /* 0x000fe4000273e4ff */
[----:B------:R-:W-:Y:S01]  /*79f90*/  IADD3.X R101, P0, PT, R59, R94, RZ, P0, !PT ;  /* 0x0000005e3b657210 */ /* 0x000fe2000071e4ff */
[----:B------:R-:W-:Y:S01]  /*79fa0*/  IMAD.WIDE.U32 R104, R28, R26, RZ ;  /* 0x0000001a1c687225 */ /* 0x000fe200078e00ff */
[----:B------:R-:W-:-:S03]  /*79fb0*/  IADD3.X R24, P1, PT, RZ, R85, RZ, P1, !PT ;  /* 0x00000055ff187210 */ /* 0x000fc60000f3e4ff */
[----:B------:R-:W-:Y:S01]  /*79fc0*/  IMAD.WIDE.U32.X R84, R34, R34, R92, P3 ;  /* 0x0000002222547225 */ /* 0x000fe200018e045c */
[----:B------:R-:W-:-:S03]  /*79fd0*/  IADD3 R13, P3, PT, R72, R105, RZ ;  /* 0x00000069480d7210 */ /* 0x000fc60007f7e0ff */
[----:B------:R-:W-:-:S04]  /*79fe0*/  IMAD.WIDE.U32 R92, R53, 0x30000000, RZ ;  /* 0x30000000355c7825 */ /* 0x000fc800078e00ff */
[----:B------:R-:W-:-:S04]  /*79ff0*/  IMAD.WIDE.U32 R126, R18, -0x45f6b800, R100 ;  /* 0xba094800127e7825 */ /* 0x000fc800078e0064 */
[----:B------:R-:W-:-:S04]  /*7a000*/  IMAD.WIDE.U32 R130, P4, R33, R32, R130 ;  /* 0x0000002021827225 */ /* 0x000fc80007880082 */
[----:B------:R-:W-:Y:S01]  /*7a010*/  IMAD.X R95, RZ, RZ, RZ, P5 ;  /* 0x000000ffff5f7224 */ /* 0x000fe200028e06ff */
[----:B------:R-:W-:Y:S01]  /*7a020*/  IADD3 RZ, P5, PT, R100, R82, RZ ;  /* 0x0000005264ff7210 */ /* 0x000fe20007fbe0ff */
[----:B------:R-:W-:Y:S01]  /*7a030*/  IMAD.MOV.U32 R94, RZ, RZ, R73 ;  /* 0x000000ffff5e7224 */ /* 0x000fe200078e0049 */
[----:B------:R-:W-:Y:S01]  /*7a040*/  IADD3.X R100, P1, PT, R55, R126, RZ, P1, !PT ;  /* 0x0000007e37647210 */ /* 0x000fe20000f3e4ff */
[----:B------:R-:W-:Y:S02]  /*7a050*/  IMAD.IADD R127, R127, 0x1, R90 ;  /* 0x000000017f7f7824 */ /* 0x000fe400078e025a */
[----:B------:R-:W-:Y:S02]  /*7a060*/  IMAD.X R91, RZ, RZ, RZ, P4 ;  /* 0x000000ffff5b7224 */ /* 0x000fe400020e06ff */
[----:B------:R-:W-:Y:S01]  /*7a070*/  IMAD.WIDE.U32.X R94, R25, R27, R94, P3 ;  /* 0x0000001b195e7225 */ /* 0x000fe200018e045e */
[----:B------:R-:W-:Y:S02]  /*7a080*/  IADD3.X R59, P3, PT, RZ, RZ, RZ, P0, !PT ;  /* 0x000000ffff3b7210 */ /* 0x000fe4000077e4ff */
[----:B------:R-:W-:Y:S01]  /*7a090*/  IADD3.X RZ, P0, PT, R101, R107, RZ, P5, !PT ;  /* 0x0000006b65ff7210 */ /* 0x000fe20002f1e4ff */
[----:B------:R-:W-:Y:S01]  /*7a0a0*/  IMAD.WIDE.U32 R82, R68, 0x30000000, RZ ;  /* 0x3000000044527825 */ /* 0x000fe200078e00ff */
[----:B------:R-:W-:-:S02]  /*7a0b0*/  IADD3.X R101, P1, PT, R24, R127, RZ, P1, !PT ;  /* 0x0000007f18657210 */ /* 0x000fc40000f3e4ff */
[----:B------:R-:W-:Y:S01]  /*7a0c0*/  IADD3.X R59, P0, PT, R59, R128, RZ, P0, !PT ;  /* 0x000000803b3b7210 */ /* 0x000fe2000071e4ff */
[----:B------:R-:W-:-:S04]  /*7a0d0*/  IMAD.WIDE.U32 R92, P4, R68, 0x170b5d44, R92 ;  /* 0x170b5d44445c7825 */ /* 0x000fc8000788005c */
[----:B------:R-:W-:Y:S01]  /*7a0e0*/  IMAD.WIDE.U32 R126, R33, R35, R96 ;  /* 0x00000023217e7225 */ /* 0x000fe200078e0060 */
[----:B------:R-:W-:-:S03]  /*7a0f0*/  IADD3 R57, P5, PT, R92, R83, RZ ;  /* 0x000000535c397210 */ /* 0x000fc60007fbe0ff */
[----:B------:R-:W-:Y:S01]  /*7a100*/  IMAD.X R97, RZ, RZ, RZ, P4 ;  /* 0x000000ffff617224 */ /* 0x000fe200020e06ff */
[----:B------:R-:W-:Y:S01]  /*7a110*/  SHF.L.W.U32.HI R63, R63, 0x1, R126 ;  /* 0x000000013f3f7819 */ /* 0x000fe20000010e7e */
[----:B------:R-:W-:Y:S02]  /*7a120*/  IMAD.MOV.U32 R96, RZ, RZ, R93 ;  /* 0x000000ffff607224 */ /* 0x000fe400078e005d */
[----:B------:R-:W-:Y:S01]  /*7a130*/  IMAD.X R55, RZ, RZ, RZ, P3 ;  /* 0x000000ffff377224 */ /* 0x000fe200018e06ff */
[----:B------:R-:W-:Y:S01]  /*7a140*/  IADD3 RZ, P3, PT, R100, R82, RZ ;  /* 0x0000005264ff7210 */ /* 0x000fe20007f7e0ff */
[----:B------:R-:W-:Y:S01]  /*7a150*/  IMAD.WIDE.U32.X R96, R53, 0x170b5d44, R96, P5 ;  /* 0x170b5d4435607825 */ /* 0x000fe200028e0460 */
[----:B------:R-:W-:Y:S02]  /*7a160*/  IADD3 RZ, P5, PT, R70, R104, RZ ;  /* 0x0000006846ff7210 */ /* 0x000fe40007fbe0ff */
[----:B------:R-:W-:Y:S01]  /*7a170*/  IADD3.X R128, P0, PT, R55, R129, RZ, P0, !PT ;  /* 0x0000008137807210 */ /* 0x000fe2000071e4ff */
[----:B------:R-:W-:Y:S01]  /*7a180*/  IMAD.IADD R55, R127, 0x1, R106 ;  /* 0x000000017f377824 */ /* 0x000fe200078e026a */
[----:B------:R-:W-:Y:S01]  /*7a190*/  IADD3.X RZ, P3, PT, R101, R57, RZ, P3, !PT ;  /* 0x0000003965ff7210 */ /* 0x000fe20001f7e4ff */
[----:B------:R-:W-:Y:S01]  /*7a1a0*/  IMAD.WIDE.U32 R100, R68, 0x30000000, R100 ;  /* 0x3000000044647825 */ /* 0x000fe200078e0064 */
[----:B------:R-:W-:-:S02]  /*7a1b0*/  IADD3.X R84, P2, PT, R63, R84, RZ, P2, !PT ;  /* 0x000000543f547210 */ /* 0x000fc4000175e4ff */
[----:B------:R-:W-:Y:S01]  /*7a1c0*/  IADD3.X R57, P1, PT, RZ, RZ, RZ, P1, !PT ;  /* 0x000000ffff397210 */ /* 0x000fe20000f3e4ff */
[----:B------:R-:W-:Y:S01]  /*7a1d0*/  IMAD.WIDE.U32 R82, R33, R33, RZ ;  /* 0x0000002121527225 */ /* 0x000fe200078e00ff */
[----:B------:R-:W-:Y:S02]  /*7a1e0*/  IADD3.X RZ, P5, PT, R71, R13, RZ, P5, !PT ;  /* 0x0000000d47ff7210 */ /* 0x000fe40002fbe4ff */
[----:B------:R-:W-:Y:S01]  /*7a1f0*/  IADD3.X R84, P0, PT, R59, R84, RZ, P0, !PT ;  /* 0x000000543b547210 */ /* 0x000fe2000071e4ff */
[----:B------:R-:W-:Y:S01]  /*7a200*/  IMAD.MOV.U32 R90, RZ, RZ, R131 ;  /* 0x000000ffff5a7224 */ /* 0x000fe200078e0083 */
[----:B------:R-:W-:Y:S01]  /*7a210*/  IADD3.X R59, PT, PT, RZ, RZ, RZ, P1, !PT ;  /* 0x000000ffff3b7210 */ /* 0x000fe20000ffe4ff */
[----:B------:R-:W-:Y:S01]  /*7a220*/  IMAD.IADD R63, R101, 0x1, R92 ;  /* 0x00000001653f7824 */ /* 0x000fe200078e025c */
[----:B------:R-:W-:Y:S01]  /*7a230*/  SHF.L.W.U32.HI R127, R126, 0x1, R55 ;  /* 0x000000017e7f7819 */ /* 0x000fe20000010e37 */
[----:B------:R-:W-:Y:S01]  /*7a240*/  IMAD.WIDE.U32 R104, R53, 0xf5138f, RZ ;  /* 0x00f5138f35687825 */ /* 0x000fe200078e00ff */
[----:B------:R-:W-:-:S02]  /*7a250*/  IADD3.X R108, P1, PT, RZ, R94, RZ, P5, !PT ;  /* 0x0000005eff6c7210 */ /* 0x000fc40002f3e4ff */
[----:B------:R-:W-:Y:S01]  /*7a260*/  IADD3.X R127, P2, PT, R127, R85, RZ, P2, !PT ;  /* 0x000000557f7f7210 */ /* 0x000fe2000175e4ff */
[----:B------:R-:W-:Y:S01]  /*7a270*/  IMAD.WIDE.U32 R132, R68, 0x6ca1493b, RZ ;  /* 0x6ca1493b44847825 */ /* 0x000fe200078e00ff */
[----:B------:R-:W-:Y:S02]  /*7a280*/  IADD3 R24, P4, PT, R83, R130, RZ ;  /* 0x0000008253187210 */ /* 0x000fe40007f9e0ff */
[----:B------:R-:W-:Y:S01]  /*7a290*/  IADD3.X R57, P3, PT, R57, R96, RZ, P3, !PT ;  /* 0x0000006039397210 */ /* 0x000fe20001f7e4ff */
[----:B------:R-:W-:Y:S01]  /*7a2a0*/  IMAD.X R13, RZ, RZ, R95, P1 ;  /* 0x000000ffff0d7224 */ /* 0x000fe200008e065f */
[----:B------:R-:W-:Y:S01]  /*7a2b0*/  IADD3 RZ, P1, PT, R84, R88, RZ ;  /* 0x0000005854ff7210 */ /* 0x000fe20007f3e0ff */
[----:B------:R-:W-:Y:S01]  /*7a2c0*/  IMAD.WIDE.U32 R88, R100, -0x1, RZ ;  /* 0xffffffff64587825 */ /* 0x000fe200078e00ff */
[----:B------:R-:W-:Y:S02]  /*7a2d0*/  IADD3.X R85, P0, PT, R128, R127, RZ, P0, !PT ;  /* 0x0000007f80557210 */ /* 0x000fe4000071e4ff */
[----:B------:R-:W-:Y:S01]  /*7a2e0*/  IADD3.X R59, P3, PT, R59, R97, RZ, P3, !PT ;  /* 0x000000613b3b7210 */ /* 0x000fe20001f7e4ff */
[----:B------:R-:W-:Y:S01]  /*7a2f0*/  IMAD.WIDE.U32 R94, R29, R31, RZ ;  /* 0x0000001f1d5e7225 */ /* 0x000fe200078e00ff */
[----:B------:R-:W-:-:S02]  /*7a300*/  IADD3.X R65, P0, PT, RZ, RZ, RZ, P0, !PT ;  /* 0x000000ffff417210 */ /* 0x000fc4000071e4ff */
[----:B------:R-:W-:Y:S01]  /*7a310*/  IADD3.X RZ, P1, PT, R85, R17, RZ, P1, !PT ;  /* 0x0000001155ff7210 */ /* 0x000fe20000f3e4ff */
[----:B------:R-:W-:-:S03]  /*7a320*/  IMAD.WIDE.U32.X R90, R32, R32, R90, P4 ;  /* 0x00000020205a7225 */ /* 0x000fc600020e045a */
[----:B------:R-:W-:Y:S01]  /*7a330*/  IADD3.X R65, P1, PT, R65, R102, RZ, P1, !PT ;  /* 0x0000006641417210 */ /* 0x000fe20000f3e4ff */
[----:B------:R-:W-:-:S04]  /*7a340*/  IMAD.WIDE.U32 R92, R88, 0x1, RZ ;  /* 0x00000001585c7825 */ /* 0x000fc800078e00ff */
[----:B------:R-:W-:-:S04]  /*7a350*/  IMAD.WIDE.U32 R96, R53, -0x45f6b800, RZ ;  /* 0xba09480035607825 */ /* 0x000fc800078e00ff */
[----:B------:R-:W-:-:S04]  /*7a360*/  IMAD.WIDE.U32 R94, P4, R31, R29, R94 ;  /* 0x0000001d1f5e7225 */ /* 0x000fc8000788005e */
[----:B------:R-:W-:Y:S01]  /*7a370*/  IMAD.X R69, RZ, RZ, RZ, P0 ;  /* 0x000000ffff457224 */ /* 0x000fe200000e06ff */
[C---:B------:R-:W-:Y:S01]  /*7a380*/  IADD3 RZ, P0, PT, R100.reuse, R92, RZ ;  /* 0x0000005c64ff7210 */ /* 0x040fe20007f1e0ff */
[----:B------:R-:W-:Y:S02]  /*7a390*/  IMAD R83, R100, -0x7af74001, -R63 ;  /* 0x8508bfff64537824 */ /* 0x000fe400078e0a3f */
[----:B------:R-:W-:Y:S01]  /*7a3a0*/  IMAD.X R17, RZ, RZ, RZ, P4 ;  /* 0x000000ffff117224 */ /* 0x000fe200020e06ff */
[----:B------:R-:W-:Y:S01]  /*7a3b0*/  IADD3.X R69, P1, PT, R69, R103, RZ, P1, !PT ;  /* 0x0000006745457210 */ /* 0x000fe20000f3e4ff */
[----:B------:R-:W-:-:S04]  /*7a3c0*/  IMAD.WIDE.U32 R96, P4, R68, 0x1ef3622f, R96 ;  /* 0x1ef3622f44607825 */ /* 0x000fc80007880060 */
[----:B------:R-:W-:-:S04]  /*7a3d0*/  IMAD.WIDE.U32 R100, R68, -0x45f6b800, RZ ;  /* 0xba09480044647825 */ /* 0x000fc800078e00ff */
[----:B------:R-:W-:Y:S01]  /*7a3e0*/  IMAD.X R107, RZ, RZ, RZ, P4 ;  /* 0x000000ffff6b7224 */ /* 0x000fe200020e06ff */
[----:B------:R-:W-:Y:S01]  /*7a3f0*/  IADD3 R73, P4, PT, R96, R101, RZ ;  /* 0x0000006560497210 */ /* 0x000fe20007f9e0ff */
[----:B------:R-:W-:-:S04]  /*7a400*/  IMAD.WIDE.U32 R126, R53, 0x6ca1493b, RZ ;  /* 0x6ca1493b357e7825 */ /* 0x000fc800078e00ff */
[----:B------:R-:W-:-:S04]  /*7a410*/  IMAD.WIDE.U32 R102, R68, 0xf5138f, RZ ;  /* 0x00f5138f44667825 */ /* 0x000fc800078e00ff */
[----:B------:R-:W-:-:S04]  /*7a420*/  IMAD.WIDE.U32 R104, P5, R68, 0x1a22d9f3, R104 ;  /* 0x1a22d9f344687825 */ /* 0x000fc800078a0068 */
[----:B------:R-:W-:Y:S02]  /*7a430*/  IMAD.MOV.U32 R106, RZ, RZ, R97 ;  /* 0x000000ffff6a7224 */ /* 0x000fe400078e0061 */
[----:B------:R-:W-:Y:S02]  /*7a440*/  IMAD.IADD R83, R89, 0x1, R83 ;  /* 0x0000000159537824 */ /* 0x000fe400078e0253 */
[----:B------:R-:W-:Y:S02]  /*7a450*/  IMAD.X R129, RZ, RZ, RZ, P5 ;  /* 0x000000ffff817224 */ /* 0x000fe400028e06ff */
[----:B------:R-:W-:Y:S01]  /*7a460*/  IMAD.WIDE.U32.X R106, R53, 0x1ef3622f, R106, P4 ;  /* 0x1ef3622f356a7825 */ /* 0x000fe200020e046a */
[----:B------:R-:W-:-:S03]  /*7a470*/  IADD3 R89, P4, PT, R104, R103, RZ ;  /* 0x0000006768597210 */ /* 0x000fc60007f9e0ff */
[----:B------:R-:W-:-:S04]  /*7a480*/  IMAD.WIDE.U32 R130, R83, 0x1, RZ ;  /* 0x0000000153827825 */ /* 0x000fc800078e00ff */
[----:B------:R-:W-:-:S04]  /*7a490*/  IMAD.WIDE.U32 R126, P5, R68, -0x39c4fa40, R126 ;  /* 0xc63b05c0447e7825 */ /* 0x000fc800078a007e */
[----:B------:R-:W-:Y:S02]  /*7a4a0*/  IMAD.MOV.U32 R128, RZ, RZ, R105 ;  /* 0x000000ffff807224 */ /* 0x000fe400078e0069 */
[----:B------:R-:W-:Y:S01]  /*7a4b0*/  IMAD.X R135, RZ, RZ, RZ, P5 ;  /* 0x000000ffff877224 */ /* 0x000fe200028e06ff */
[----:B------:R-:W-:Y:S01]  /*7a4c0*/  IADD3 R92, P5, PT, R126, R133, RZ ;  /* 0x000000857e5c7210 */ /* 0x000fe20007fbe0ff */
[----:B------:R-:W-:-:S04]  /*7a4d0*/  IMAD.WIDE.U32.X R128, R53, 0x1a22d9f3, R128, P4 ;  /* 0x1a22d9f335807825 */ /* 0x000fc800020e0480 */
[----:B------:R-:W-:-:S04]  /*7a4e0*/  IMAD.WIDE.U32 R130, P4, R88, -0x7af74000, R130 ;  /* 0x8508c00058827825 */ /* 0x000fc80007880082 */
[----:B------:R-:W-:Y:S02]  /*7a4f0*/  IMAD.MOV.U32 R134, RZ, RZ, R127 ;  /* 0x000000ffff867224 */ /* 0x000fe400078e007f */
[----:B------:R-:W-:-:S04]  /*7a500*/  IMAD.WIDE.U32 R14, R31, R35, R14 ;  /* 0x000000231f0e7225 */ /* 0x000fc800078e000e */
[----:B------:R-:W-:Y:S01]  /*7a510*/  IMAD.WIDE.U32 R84, R18, 0xf5138f, R84 ;  /* 0x00f5138f12547825 */ /* 0x000fe200078e0054 */
[----:B------:R-:W-:-:S03]  /*7a520*/  SHF.L.W.U32.HI R55, R55, 0x1, R14 ;  /* 0x0000000137377819 */ /* 0x000fc60000010e0e */
[----:B------:R-:W-:Y:S01]  /*7a530*/  IMAD.WIDE.U32.X R134, R53, -0x39c4fa40, R134, P5 ;  /* 0xc63b05c035867825 */ /* 0x000fe200028e0486 */
[----:B------:R-:W-:Y:S02]  /*7a540*/  IADD3 R110, P5, PT, R93, R130, RZ ;  /* 0x000000825d6e7210 */ /* 0x000fe40007fbe0ff */
[----:B------:R-:W-:Y:S01]  /*7a550*/  IADD3.X R84, P3, PT, R57, R84, RZ, P3, !PT ;  /* 0x0000005439547210 */ /* 0x000fe20001f7e4ff */
[----:B------:R-:W-:Y:S01]  /*7a560*/  IMAD.IADD R57, R15, 0x1, R16 ;  /* 0x000000010f397824 */ /* 0x000fe200078e0210 */
[----:B------:R-:W-:Y:S01]  /*7a570*/  IADD3.X RZ, P0, PT, R63, R110, RZ, P0, !PT ;  /* 0x0000006e3fff7210 */ /* 0x000fe2000071e4ff */
[----:B------:R-:W-:Y:S01]  /*7a580*/  IMAD.IADD R110, R85, 0x1, R54 ;  /* 0x00000001556e7824 */ /* 0x000fe200078e0236 */
[----:B------:R-:W-:Y:S01]  /*7a590*/  IADD3.X R82, P2, PT, R55, R82, RZ, P2, !PT ;  /* 0x0000005237527210 */ /* 0x000fe2000175e4ff */
[----:B------:R-:W-:Y:S01]  /*7a5a0*/  IMAD.WIDE.U32 R54, R53, 0x17c510ea, RZ ;  /* 0x17c510ea35367825 */ /* 0x000fe200078e00ff */
[----:B------:R-:W-:Y:S02]  /*7a5b0*/  SHF.L.W.U32.HI R63, R14, 0x1, R57 ;  /* 0x000000010e3f7819 */ /* 0x000fe40000010e39 */
[----:B------:R-:W-:Y:S01]  /*7a5c0*/  IADD3.X R15, PT, PT, RZ, RZ, RZ, P4, !PT ;  /* 0x000000ffff0f7210 */ /* 0x000fe200027fe4ff */
[----:B------:R-:W-:Y:S01]  /*7a5d0*/  IMAD.MOV.U32 R14, RZ, RZ, R131 ;  /* 0x000000ffff0e7224 */ /* 0x000fe200078e0083 */
[----:B------:R-:W-:Y:S01]  /*7a5e0*/  IADD3.X R24, P2, PT, R63, R24, RZ, P2, !PT ;  /* 0x000000183f187210 */ /* 0x000fe2000175e4ff */
[----:B------:R-:W-:Y:S01]  /*7a5f0*/  IMAD.WIDE.U32 R54, P4, R68, 0x1ae3a46, R54 ;  /* 0x01ae3a4644367825 */ /* 0x000fe20007880036 */
[----:B------:R-:W-:-:S02]  /*7a600*/  IADD3.X R148, P1, PT, R65, R82, RZ, P1, !PT ;  /* 0x0000005241947210 */ /* 0x000fc40000f3e4ff */
[----:B------:R-:W-:Y:S01]  /*7a610*/  IADD3.X R85, P3, PT, R59, R110, RZ, P3, !PT ;  /* 0x0000006e3b557210 */ /* 0x000fe20001f7e4ff */
[----:B------:R-:W-:-:S04]  /*7a620*/  IMAD.WIDE.U32 R130, R68, 0x17c510ea, RZ ;  /* 0x17c510ea44827825 */ /* 0x000fc800078e00ff */
[----:B------:R-:W-:Y:S01]  /*7a630*/  IMAD.WIDE.U32.X R14, R83, -0x7af74000, R14, P5 ;  /* 0x8508c000530e7825 */ /* 0x000fe200028e040e */
[----:B------:R-:W-:Y:S02]  /*7a640*/  IADD3.X R149, P5, PT, R69, R24, RZ, P1, !PT ;  /* 0x0000001845957210 */ /* 0x000fe40000fbe4ff */
[----:B------:R-:W-:Y:S01]  /*7a650*/  IADD3 R24, P1, PT, R54, R131, RZ ;  /* 0x0000008336187210 */ /* 0x000fe20007f3e0ff */
[----:B------:R-:W-:Y:S01]  /*7a660*/  IMAD.X R101, RZ, RZ, RZ, P4 ;  /* 0x000000ffff657224 */ /* 0x000fe200020e06ff */
[----:B------:R-:W-:Y:S01]  /*7a670*/  IADD3 RZ, P4, PT, R84, R100, RZ ;  /* 0x0000006454ff7210 */ /* 0x000fe20007f9e0ff */
[----:B------:R-:W-:Y:S01]  /*7a680*/  IMAD.MOV.U32 R100, RZ, RZ, R55 ;  /* 0x000000ffff647224 */ /* 0x000fe200078e0037 */
[----:B------:R-:W-:Y:S01]  /*7a690*/  IADD3.X R55, P0, PT, RZ, R14, RZ, P0, !PT ;  /* 0x0000000eff377210 */ /* 0x000fe2000071e4ff */
[----:B------:R-:W-:Y:S01]  /*7a6a0*/  IMAD.WIDE.U32 R150, R68, -0x45f6b800, R84 ;  /* 0xba09480044967825 */ /* 0x000fe200078e0054 */
[----:B------:R-:W-:-:S03]  /*7a6b0*/  IADD3.X R59, P5, PT, RZ, RZ, RZ, P5, !PT ;  /* 0x000000ffff3b7210 */ /* 0x000fc60002fbe4ff */
[----:B------:R-:W-:Y:S01]  /*7a6c0*/  IMAD.WIDE.U32.X R100, R53, 0x1ae3a46, R100, P1 ;  /* 0x01ae3a4635647825 */ /* 0x000fe200008e0464 */
[----:B------:R-:W-:Y:S02]  /*7a6d0*/  IADD3.X R15, P1, PT, RZ, R15, RZ, P0, !PT ;  /* 0x0000000fff0f7210 */ /* 0x000fe4000073e4ff */
[----:B------:R-:W-:Y:S01]  /*7a6e0*/  IADD3.X RZ, P0, PT, R85, R73, RZ, P4, !PT ;  /* 0x0000004955ff7210 */ /* 0x000fe2000271e4ff */
[----:B------:R-:W-:Y:S01]  /*7a6f0*/  IMAD.WIDE.U32 R146, R31, R33, R146 ;  /* 0x000000211f927225 */ /* 0x000fe200078e0092 */
[----:B------:R-:W-:Y:S02]  /*7a700*/  IADD3 RZ, P4, PT, R148, R22, RZ ;  /* 0x0000001694ff7210 */ /* 0x000fe40007f9e0ff */
[----:B------:R-:W-:Y:S01]  /*7a710*/  IADD3.X R14, P1, PT, R55, R150, RZ, P1, !PT ;  /* 0x00000096370e7210 */ /* 0x000fe20000f3e4ff */
[----:B------:R-:W-:Y:S01]  /*7a720*/  IMAD.X R63, RZ, RZ, RZ, P5 ;  /* 0x000000ffff3f7224 */ /* 0x000fe200028e06ff */
[----:B------:R-:W-:Y:S01]  /*7a730*/  IADD3.X RZ, P4, PT, R149, R19, RZ, P4, !PT ;  /* 0x0000001395ff7210 */ /* 0x000fe2000279e4ff */
[----:B------:R-:W-:Y:S01]  /*7a740*/  IMAD.IADD R53, R147, 0x1, R144 ;  /* 0x0000000193357824 */ /* 0x000fe200078e0290 */
[----:B------:R-:W-:Y:S01]  /*7a750*/  IADD3.X R55, P3, PT, RZ, RZ, RZ, P3, !PT ;  /* 0x000000ffff377210 */ /* 0x000fe20001f7e4ff */
[----:B------:R-:W-:Y:S01]  /*7a760*/  IMAD.WIDE.U32 R84, R83, 0x30000000, RZ ;  /* 0x3000000053547825 */ /* 0x000fe200078e00ff */
[----:B------:R-:W-:-:S02]  /*7a770*/  SHF.L.W.U32.HI R65, R57, 0x1, R146 ;  /* 0x0000000139417819 */ /* 0x000fc40000010e92 */
[----:B------:R-:W-:Y:S01]  /*7a780*/  IADD3.X R59, P4, PT, R59, R60, RZ, P4, !PT ;  /* 0x0000003c3b3b7210 */ /* 0x000fe2000279e4ff */
[----:B------:R-:W-:Y:S01]  /*7a790*/  IMAD.IADD R16, R151, 0x1, R96 ;  /* 0x0000000197107824 */ /* 0x000fe200078e0260 */
[----:B------:R-:W-:Y:S01]  /*7a7a0*/  SHF.L.W.U32.HI R147, R146, 0x1, R53 ;  /* 0x0000000192937819 */ /* 0x000fe20000010e35 */
[----:B------:R-:W-:Y:S01]  /*7a7b0*/  IMAD.X R19, RZ, RZ, RZ, P3 ;  /* 0x000000ffff137224 */ /* 0x000fe200018e06ff */
[----:B------:R-:W-:Y:S01]  /*7a7c0*/  IADD3.X R90, P2, PT, R65, R90, RZ, P2, !PT ;  /* 0x0000005a415a7210 */ /* 0x000fe2000175e4ff */
[C---:B------:R-:W-:Y:S01]  /*7a7d0*/  IMAD.WIDE.U32 R84, P3, R88.reuse, 0x170b5d44, R84 ;  /* 0x170b5d4458547825 */ /* 0x040fe20007860054 */
[----:B------:R-:W-:Y:S02]  /*7a7e0*/  IADD3.X R63, P4, PT, R63, R61, RZ, P4, !PT ;  /* 0x0000003d3f3f7210 */ /* 0x000fe4000279e4ff */
[----:B------:R-:W-:Y:S01]  /*7a7f0*/  IADD3.X R55, P0, PT, R55, R106, RZ, P0, !PT ;  /* 0x0000006a37377210 */ /* 0x000fe2000071e4ff */
[----:B------:R-:W-:Y:S01]  /*7a800*/  IMAD.WIDE.U32 R96, R88, 0x30000000, RZ ;  /* 0x3000000058607825 */ /* 0x000fe200078e00ff */
[----:B------:R-:W-:-:S02]  /*7a810*/  IADD3.X R22, P2, PT, R147, R91, RZ, P2, !PT ;  /* 0x0000005b93167210 */ /* 0x000fc4000175e4ff */
[----:B------:R-:W-:Y:S01]  /*7a820*/  IADD3.X R90, P4, PT, R59, R90, RZ, P4, !PT ;  /* 0x0000005a3b5a7210 */ /* 0x000fe2000279e4ff */
[----:B------:R-:W-:Y:S01]  /*7a830*/  IMAD.WIDE.U32 R148, R18, 0x6ca1493b, R148 ;  /* 0x6ca1493b12947825 */ /* 0x000fe200078e0094 */
[----:B------:R-:W-:Y:S02]  /*7a840*/  IADD3.X R19, P0, PT, R19, R107, RZ, P0, !PT ;  /* 0x0000006b13137210 */ /* 0x000fe4000071e4ff */
[----:B------:R-:W-:Y:S01]  /*7a850*/  IADD3 R57, P5, PT, R84, R97, RZ ;  /* 0x0000006154397210 */ /* 0x000fe20007fbe0ff */
[----:B------:R-:W-:Y:S01]  /*7a860*/  IMAD.X R145, RZ, RZ, RZ, P3 ;  /* 0x000000ffff917224 */ /* 0x000fe200018e06ff */
[----:B------:R-:W-:Y:S01]  /*7a870*/  IADD3 RZ, P3, PT, R14, R96, RZ ;  /* 0x000000600eff7210 */ /* 0x000fe20007f7e0ff */
[----:B------:R-:W-:Y:S01]  /*7a880*/  IMAD.WIDE.U32 R60, R31, R31, RZ ;  /* 0x0000001f1f3c7225 */ /* 0x000fe200078e00ff */
[----:B------:R-:W-:Y:S02]  /*7a890*/  IADD3.X R15, P1, PT, R15, R16, RZ, P1, !PT ;  /* 0x000000100f0f7210 */ /* 0x000fe40000f3e4ff */
[----:B------:R-:W-:Y:S01]  /*7a8a0*/  IADD3.X R91, P4, PT, R63, R22, RZ, P4, !PT ;  /* 0x000000163f5b7210 */ /* 0x000fe2000279e4ff */
[----:B------:R-:W-:Y:S01]  /*7a8b0*/  IMAD.IADD R22, R149, 0x1, R56 ;  /* 0x0000000195167824 */ /* 0x000fe200078e0238 */
[----:B------:R-:W-:Y:S01]  /*7a8c0*/  IADD3.X R56, P0, PT, R55, R148, RZ, P0, !PT ;  /* 0x0000009437387210 */ /* 0x000fe2000071e4ff */
[----:B------:R-:W-:Y:S01]  /*7a8d0*/  IMAD.MOV.U32 R144, RZ, RZ, R85 ;  /* 0x000000ffff907224 */ /* 0x000fe200078e0055 */
[----:B------:R-:W-:Y:S01]  /*7a8e0*/  IADD3.X RZ, P3, PT, R15, R57, RZ, P3, !PT ;  /* 0x000000390fff7210 */ /* 0x000fe20001f7e4ff */
[----:B------:R-:W-:Y:S01]  /*7a8f0*/  IMAD.WIDE.U32 R14, R88, 0x30000000, R14 ;  /* 0x30000000580e7825 */ /* 0x000fe200078e000e */
[----:B------:R-:W-:-:S02]  /*7a900*/  IADD3.X R73, P4, PT, RZ, RZ, RZ, P4, !PT ;  /* 0x000000ffff497210 */ /* 0x000fc4000279e4ff */
[----:B------:R-:W-:Y:S01]  /*7a910*/  IADD3.X R57, P0, PT, R19, R22, RZ, P0, !PT ;  /* 0x0000001613397210 */ /* 0x000fe2000071e4ff */
[----:B------:R-:W-:Y:S01]  /*7a920*/  IMAD.WIDE.U32.X R144, R83, 0x170b5d44, R144, P5 ;  /* 0x170b5d4453907825 */ /* 0x000fe200028e0490 */
[----:B------:R-:W-:Y:S02]  /*7a930*/  IADD3 R59, P5, PT, R61, R94, RZ ;  /* 0x0000005e3d3b7210 */ /* 0x000fe40007fbe0ff */
[----:B------:R-:W-:Y:S01]  /*7a940*/  IADD3 R65, PT, PT, R15, R84, RZ ;  /* 0x000000540f417210 */ /* 0x000fe20007ffe0ff */
[----:B------:R-:W-:Y:S01]  /*7a950*/  IMAD.X R61, RZ, RZ, RZ, P4 ;  /* 0x000000ffff3d7224 */ /* 0x000fe200020e06ff */
[----:B------:R-:W-:Y:S01]  /*7a960*/  IADD3 RZ, P4, PT, R90, R52, RZ ;  /* 0x000000345aff7210 */ /* 0x000fe20007f9e0ff */
[----:B------:R-:W-:Y:S01]  /*7a970*/  IMAD.WIDE.U32 R140, R28, R33, R140 ;  /* 0x000000211c8c7225 */ /* 0x000fe200078e008c */
[----:B------:R-:W-:Y:S02]  /*7a980*/  IADD3.X R15, P0, PT, RZ, RZ, RZ, P0, !PT ;  /* 0x000000ffff0f7210 */ /* 0x000fe4000071e4ff */
[----:B------:R-:W-:Y:S01]  /*7a990*/  IADD3.X RZ, P4, PT, R91, R23, RZ, P4, !PT ;  /* 0x000000175bff7210 */ /* 0x000fe2000279e4ff */
[----:B------:R-:W-:Y:S01]  /*7a9a0*/  IMAD.MOV.U32 R16, RZ, RZ, R95 ;  /* 0x000000ffff107224 */ /* 0x000fe200078e005f */
[----:B------:R-:W-:Y:S01]  /*7a9b0*/  IADD3.X R55, P1, PT, RZ, RZ, RZ, P1, !PT ;  /* 0x000000ffff377210 */ /* 0x000fe20000f3e4ff */
[----:B------:R-:W-:Y:S01]  /*7a9c0*/  IMAD.X R23, RZ, RZ, RZ, P0 ;  /* 0x000000ffff177224 */ /* 0x000fe200000e06ff */
[----:B------:R-:W-:Y:S01]  /*7a9d0*/  IADD3 RZ, P0, PT, R56, R102, RZ ;  /* 0x0000006638ff7210 */ /* 0x000fe20007f1e0ff */
[----:B------:R-:W-:Y:S01]  /*7a9e0*/  IMAD.WIDE.U32 R18, R18, 0x17c510ea, R90 ;  /* 0x17c510ea12127825 */ /* 0x000fe200078e005a */
[----:B------:R-:W-:-:S02]  /*7a9f0*/  IADD3.X R55, P3, PT, R55, R144, RZ, P3, !PT ;  /* 0x0000009037377210 */ /* 0x000fc40001f7e4ff */
[----:B------:R-:W-:Y:S01]  /*7aa00*/  IADD3.X RZ, P0, PT, R57, R89, RZ, P0, !PT ;  /* 0x0000005939ff7210 */ /* 0x000fe2000071e4ff */
[----:B------:R-:W-:Y:S01]  /*7aa10*/  IMAD.X R63, RZ, RZ, RZ, P1 ;  /* 0x000000ffff3f7224 */ /* 0x000fe200008e06ff */
[----:B------:R-:W-:Y:S01]  /*7aa20*/  SHF.L.W.U32.HI R53, R53, 0x1, R140 ;  /* 0x0000000135357819 */ /* 0x000fe20000010e8c */
[----:B------:R-:W-:Y:S01]  /*7aa30*/  IMAD.WIDE.U32 R90, R27, R28, RZ ;  /* 0x0000001c1b5a7225 */ /* 0x000fe200078e00ff */
[----:B------:R-:W-:Y:S02]  /*7aa40*/  IADD3.X R15, P0, PT, R15, R128, RZ, P0, !PT ;  /* 0x000000800f0f7210 */ /* 0x000fe4000071e4ff */
[----:B------:R-:W-:Y:S01]  /*7aa50*/  IADD3.X R63, P1, PT, R63, R145, RZ, P3, !PT ;  /* 0x000000913f3f7210 */ /* 0x000fe20001f3e4ff */
[----:B------:R-:W-:Y:S01]  /*7aa60*/  IMAD.WIDE.U32.X R94, R29, R29, R16, P5 ;  /* 0x0000001d1d5e7225 */ /* 0x000fe200028e0410 */
[----:B------:R-:W-:Y:S02]  /*7aa70*/  IADD3.X R73, P3, PT, R73, R66, RZ, P4, !PT ;  /* 0x0000004249497210 */ /* 0x000fe4000277e4ff */
[----:B------:R-:W-:Y:S01]  /*7aa80*/  IADD3.X R128, P4, PT, R23, R129, RZ, P0, !PT ;  /* 0x0000008117807210 */ /* 0x000fe2000079e4ff */
[----:B------:R-:W-:Y:S01]  /*7aa90*/  IMAD.WIDE.U32 R22, R83, -0x45f6b800, RZ ;  /* 0xba09480053167825 */ /* 0x000fe200078e00ff */
[----:B------:R-:W-:-:S02]  /*7aaa0*/  IADD3.X R60, P2, PT, R53, R60, RZ, P2, !PT ;  /* 0x0000003c353c7210 */ /* 0x000fc4000175e4ff */
[----:B------:R-:W-:Y:S01]  /*7aab0*/  IADD3.X R16, P4, PT, R15, R18, RZ, P4, !PT ;  /* 0x000000120f107210 */ /* 0x000fe2000279e4ff */
[----:B------:R-:W-:Y:S01]  /*7aac0*/  IMAD.IADD R89, R19, 0x1, R58 ;  /* 0x0000000113597824 */ /* 0x000fe200078e023a */
[----:B------:R-:W-:Y:S01]  /*7aad0*/  IADD3.X R82, P3, PT, R61, R67, RZ, P3, !PT ;  /* 0x000000433d527210 */ /* 0x000fe20001f7e4ff */
[----:B------:R-:W-:Y:S02]  /*7aae0*/  IMAD.IADD R69, R141, 0x1, R142 ;  /* 0x000000018d457824 */ /* 0x000fe400078e028e */
[----:B------:R-:W-:Y:S01]  /*7aaf0*/  IMAD.WIDE.U32 R18, P5, R88, 0x1ef3622f, R22 ;  /* 0x1ef3622f58127825 */ /* 0x000fe200078a0016 */
[----:B------:R-:W-:Y:S02]  /*7ab00*/  IADD3.X R73, P3, PT, R73, R60, RZ, P3, !PT ;  /* 0x0000003c49497210 */ /* 0x000fe40001f7e4ff */
[----:B------:R-:W-:Y:S01]  /*7ab10*/  SHF.L.W.U32.HI R140, R140, 0x1, R69 ;  /* 0x000000018c8c7819 */ /* 0x000fe20000010e45 */
[----:B------:R-:W-:-:S03]  /*7ab20*/  IMAD.WIDE.U32 R52, R83, 0xf5138f, RZ ;  /* 0x00f5138f53347825 */ /* 0x000fc600078e00ff */
[----:B------:R-:W-:Y:S01]  /*7ab30*/  IADD3.X R17, P2, PT, R140, R59, RZ, P2, !PT ;  /* 0x0000003b8c117210 */ /* 0x000fe2000175e4ff */
[----:B------:R-:W-:-:S03]  /*7ab40*/  IMAD.WIDE.U32 R22, R88, -0x45f6b800, RZ ;  /* 0xba09480058167825 */ /* 0x000fc600078e00ff */
[----:B------:R-:W-:Y:S01]  /*7ab50*/  IADD3.X R82, P3, PT, R82, R17, RZ, P3, !PT ;  /* 0x0000001152527210 */ /* 0x000fe20001f7e4ff */
[----:B------:R-:W-:Y:S01]  /*7ab60*/  IMAD.WIDE.U32 R90, P0, R28, R27, R90 ;  /* 0x0000001b1c5a7225 */ /* 0x000fe2000780005a */
[----:B------:R-:W-:-:S03]  /*7ab70*/  IADD3.X R17, P4, PT, R128, R89, RZ, P4, !PT ;  /* 0x0000005980117210 */ /* 0x000fc6000279e4ff */
[----:B------:R-:W-:Y:S01]  /*7ab80*/  IMAD.X R85, RZ, RZ, RZ, P5 ;  /* 0x000000ffff557224 */ /* 0x000fe200028e06ff */
[----:B------:R-:W-:Y:S01]  /*7ab90*/  IADD3 R23, P5, PT, R18, R23, RZ ;  /* 0x0000001712177210 */ /* 0x000fe20007fbe0ff */
[----:B------:R-:W-:Y:S01]  /*7aba0*/  IMAD.X R93, RZ, RZ, RZ, P0 ;  /* 0x000000ffff5d7224 */ /* 0x000fe200000e06ff */
[----:B------:R-:W-:Y:S01]  /*7abb0*/  IADD3.X R105, P4, PT, RZ, RZ, RZ, P4, !PT ;  /* 0x000000ffff697210 */ /* 0x000fe2000279e4ff */
[----:B------:R-:W-:-:S03]  /*7abc0*/  IMAD.WIDE.U32 R52, P0, R88, 0x1a22d9f3, R52 ;  /* 0x1a22d9f358347825 */ /* 0x000fc60007800034 */
[----:B------:R-:W-:Y:S01]  /*7abd0*/  IADD3.X R127, PT, PT, RZ, RZ, RZ, P4, !PT ;  /* 0x000000ffff7f7210 */ /* 0x000fe200027fe4ff */
[----:B------:R-:W-:-:S04]  /*7abe0*/  IMAD.WIDE.U32 R60, R88, 0xf5138f, RZ ;  /* 0x00f5138f583c7825 */ /* 0x000fc800078e00ff */
[----:B------:R-:W-:Y:S02]  /*7abf0*/  IMAD.MOV.U32 R84, RZ, RZ, R19 ;  /* 0x000000ffff547224 */ /* 0x000fe400078e0013 */
[----:B------:R-:W-:-:S04]  /*7ac00*/  IMAD.WIDE.U32 R58, R14, -0x1, RZ ;  /* 0xffffffff0e3a7825 */ /* 0x000fc800078e00ff */
[----:B------:R-:W-:Y:S01]  /*7ac10*/  IMAD.WIDE.U32.X R84, R83, 0x1ef3622f, R84, P5 ;  /* 0x1ef3622f53547825 */ /* 0x000fe200028e0454 */
[----:B------:R-:W-:-:S03]  /*7ac20*/  IADD3 R19, P5, PT, R52, R61, RZ ;  /* 0x0000003d34137210 */ /* 0x000fc60007fbe0ff */
[----:B------:R-:W-:-:S04]  /*7ac30*/  IMAD.WIDE.U32 R140, R83, 0x6ca1493b, RZ ;  /* 0x6ca1493b538c7825 */ /* 0x000fc800078e00ff */
[----:B------:R-:W-:Y:S02]  /*7ac40*/  IMAD.X R143, RZ, RZ, RZ, P0 ;  /* 0x000000ffff8f7224 */ /* 0x000fe400000e06ff */
[----:B------:R-:W-:Y:S01]  /*7ac50*/  IMAD.MOV.U32 R142, RZ, RZ, R53 ;  /* 0x000000ffff8e7224 */ /* 0x000fe200078e0035 */
[----:B------:R-:W-:Y:S01]  /*7ac60*/  IADD3.X R53, P3, PT, RZ, RZ, RZ, P3, !PT ;  /* 0x000000ffff357210 */ /* 0x000fe20001f7e4ff */
[----:B------:R-:W-:Y:S02]  /*7ac70*/  IMAD R15, R14, -0x7af74001, -R65 ;  /* 0x8508bfff0e0f7824 */ /* 0x000fe400078e0a41 */
[----:B------:R-:W-:-:S04]  /*7ac80*/  IMAD.WIDE.U32 R66, R58, 0x1, RZ ;  /* 0x000000013a427825 */ /* 0x000fc800078e00ff */
[----:B------:R-:W-:Y:S01]  /*7ac90*/  IMAD.WIDE.U32.X R142, R83, 0x1a22d9f3, R142, P5 ;  /* 0x1a22d9f3538e7825 */ /* 0x000fe200028e048e */
[----:B------:R-:W-:-:S03]  /*7aca0*/  IADD3 RZ, P0, PT, R14, R66, RZ ;  /* 0x000000420eff7210 */ /* 0x000fc60007f1e0ff */
[----:B------:R-:W-:-:S04]  /*7acb0*/  IMAD.WIDE.U32 R140, P5, R88, -0x39c4fa40, R140 ;  /* 0xc63b05c0588c7825 */ /* 0x000fc800078a008c */
[----:B------:R-:W-:-:S04]  /*7acc0*/  IMAD.WIDE.U32 R128, R88, 0x6ca1493b, RZ ;  /* 0x6ca1493b58807825 */ /* 0x000fc800078e00ff */
[----:B------:R-:W-:-:S04]  /*7acd0*/  IMAD.WIDE.U32 R102, R83, 0x17c510ea, RZ ;  /* 0x17c510ea53667825 */ /* 0x000fc800078e00ff */
[----:B------:R-:W-:Y:S02]  /*7ace0*/  IMAD.IADD R59, R59, 0x1, R15 ;  /* 0x000000013b3b7824 */ /* 0x000fe400078e020f */
[----:B------:R-:W-:Y:S01]  /*7acf0*/  IMAD.X R61, RZ, RZ, RZ, P3 ;  /* 0x000000ffff3d7224 */ /* 0x000fe200018e06ff */
[----:B------:R-:W-:Y:S01]  /*7ad00*/  IADD3 R66, P3, PT, R140, R129, RZ ;  /* 0x000000818c427210 */ /* 0x000fe20007f7e0ff */
[----:B------:R-:W-:Y:S02]  /*7ad10*/  IMAD.X R107, RZ, RZ, RZ, P5 ;  /* 0x000000ffff6b7224 */ /* 0x000fe400028e06ff */
[----:B------:R-:W-:-:S04]  /*7ad20*/  IMAD.WIDE.U32 R96, R88, 0x17c510ea, RZ ;  /* 0x17c510ea58607825 */ /* 0x000fc800078e00ff */
[----:B------:R-:W-:-:S04]  /*7ad30*/  IMAD.WIDE.U32 R102, P5, R88, 0x1ae3a46, R102 ;  /* 0x01ae3a4658667825 */ /* 0x000fc800078a0066 */
[----:B------:R-:W-:Y:S01]  /*7ad40*/  IMAD.MOV.U32 R106, RZ, RZ, R141 ;  /* 0x000000ffff6a7224 */ /* 0x000fe200078e008d */
[----:B------:R-:W-:Y:S01]  /*7ad50*/  IADD3 R89, P4, PT, R102, R97, RZ ;  /* 0x0000006166597210 */ /* 0x000fe20007f9e0ff */
[----:B------:R-:W-:-:S04]  /*7ad60*/  IMAD.WIDE.U32 R14, R59, 0x1, RZ ;  /* 0x000000013b0e7825 */ /* 0x000fc800078e00ff */
[----:B------:R-:W-:Y:S01]  /*7ad70*/  IMAD.WIDE.U32.X R106, R83, -0x39c4fa40, R106, P3 ;  /* 0xc63b05c0536a7825 */ /* 0x000fe200018e046a */
[----:B------:R-:W-:-:S03]  /*7ad80*/  IADD3 RZ, P3, PT, R16, R132, RZ ;  /* 0x0000008410ff7210 */ /* 0x000fc60007f7e0ff */
[----:B------:R-:W-:Y:S01]  /*7ad90*/  IMAD.X R133, RZ, RZ, RZ, P5 ;  /* 0x000000ffff857224 */ /* 0x000fe200028e06ff */
[----:B------:R-:W-:Y:S01]  /*7ada0*/  IADD3.X RZ, P3, PT, R17, R92, RZ, P3, !PT ;  /* 0x0000005c11ff7210 */ /* 0x000fe20001f7e4ff */
[----:B------:R-:W-:-:S04]  /*7adb0*/  IMAD.WIDE.U32 R14, P5, R58, -0x7af74000, R14 ;  /* 0x8508c0003a0e7825 */ /* 0x000fc800078a000e */
[----:B------:R-:W-:Y:S02]  /*7adc0*/  IMAD.MOV.U32 R132, RZ, RZ, R103 ;  /* 0x000000ffff847224 */ /* 0x000fe400078e0067 */
[----:B------:R-:W-:-:S04]  /*7add0*/  IMAD.WIDE.U32 R56, R68, 0xf5138f, R56 ;  /* 0x00f5138f44387825 */ /* 0x000fc800078e0038 */
[----:B------:R-:W-:Y:S01]  /*7ade0*/  IMAD.WIDE.U32.X R132, R83, 0x1ae3a46, R132, P4 ;  /* 0x01ae3a4653847825 */ /* 0x000fe200020e0484 */
[----:B------:R-:W-:Y:S02]  /*7adf0*/  IADD3 R14, P4, PT, R67, R14, RZ ;  /* 0x0000000e430e7210 */ /* 0x000fe40007f9e0ff */
[----:B------:R-:W-:Y:S01]  /*7ae00*/  IADD3.X R56, P1, PT, R55, R56, RZ, P1, !PT ;  /* 0x0000003837387210 */ /* 0x000fe20000f3e4ff */
[----:B------:R-:W-:Y:S01]  /*7ae10*/  IMAD.IADD R104, R57, 0x1, R104 ;  /* 0x0000000139687824 */ /* 0x000fe200078e0268 */
[----:B------:R-:W-:Y:S01]  /*7ae20*/  IADD3.X RZ, P0, PT, R65, R14, RZ, P0, !PT ;  /* 0x0000000e41ff7210 */ /* 0x000fe2000071e4ff */
[----:B------:R-:W-:Y:S01]  /*7ae30*/  IMAD.WIDE.U32 R138, R28, R31, R138 ;  /* 0x0000001f1c8a7225 */ /* 0x000fe200078e008a */
[----:B------:R-:W-:Y:S02]  /*7ae40*/  IADD3.X R14, P3, PT, R105, R134, RZ, P3, !PT ;  /* 0x00000086690e7210 */ /* 0x000fe40001f7e4ff */
[----:B------:R-:W-:Y:S01]  /*7ae50*/  IADD3.X R57, P1, PT, R63, R104, RZ, P1, !PT ;  /* 0x000000683f397210 */ /* 0x000fe20000f3e4ff */
[----:B------:R-:W-:Y:S01]  /*7ae60*/  IMAD.X R105, RZ, RZ, RZ, P5 ;  /* 0x000000ffff697224 */ /* 0x000fe200028e06ff */
[----:B------:R-:W-:Y:S01]  /*7ae70*/  IADD3.X R127, P3, PT, R127, R135, RZ, P3, !PT ;  /* 0x000000877f7f7210 */ /* 0x000fe20001f7e4ff */
[----:B------:R-:W-:Y:S01]  /*7ae80*/  IMAD.MOV.U32 R104, RZ, RZ, R15 ;  /* 0x000000ffff687224 */ /* 0x000fe200078e000f */
[----:B------:R-:W-:Y:S01]  /*7ae90*/  IADD3.X R63, P1, PT, RZ, RZ, RZ, P1, !PT ;  /* 0x000000ffff3f7210 */ /* 0x000fe20000f3e4ff */
[----:B------:R-:W-:Y:S01]  /*7aea0*/  IMAD.IADD R137, R139, 0x1, R136 ;  /* 0x000000018b897824 */ /* 0x000fe200078e0288 */
[----:B------:R-:W-:Y:S01]  /*7aeb0*/  IADD3.X R14, P3, PT, R14, R73, RZ, P3, !PT ;  /* 0x000000490e0e7210 */ /* 0x000fe20001f7e4ff */
[----:B------:R-:W-:Y:S01]  /*7aec0*/  IMAD.WIDE.U32 R20, R26, R31, R20 ;  /* 0x0000001f1a147225 */ /* 0x000fe200078e0014 */
[----:B------:R-:W-:-:S02]  /*7aed0*/  SHF.L.W.U32.HI R55, R69, 0x1, R138 ;  /* 0x0000000145377819 */ /* 0x000fc40000010e8a */
[----:B------:R-:W-:Y:S01]  /*7aee0*/  IADD3.X R15, P5, PT, R127, R82, RZ, P3, !PT ;  /* 0x000000527f0f7210 */ /* 0x000fe20001fbe4ff */
[----:B------:R-:W-:Y:S01]  /*7aef0*/  IMAD.X R73, RZ, RZ, RZ, P1 ;  /* 0x000000ffff497224 */ /* 0x000fe200008e06ff */
[----:B------:R-:W-:Y:S01]  /*7af00*/  SHF.L.W.U32.HI R67, R138, 0x1, R137 ;  /* 0x000000018a437819 */ /* 0x000fe20000010e89 */
[----:B------:R-:W-:Y:S01]  /*7af10*/  IMAD.WIDE.U32 R82, R68, 0x6ca1493b, R16 ;  /* 0x6ca1493b44527825 */ /* 0x000fe200078e0010 */
[----:B------:R-:W-:Y:S02]  /*7af20*/  IADD3.X R97, P1, PT, RZ, RZ, RZ, P5, !PT ;  /* 0x000000ffff617210 */ /* 0x000fe40002f3e4ff */
[----:B------:R-:W-:Y:S01]  /*7af30*/  IADD3.X R55, P2, PT, R55, R94, RZ, P2, !PT ;  /* 0x0000005e37377210 */ /* 0x000fe2000175e4ff */
[----:B------:R-:W-:Y:S01]  /*7af40*/  IMAD.WIDE.U32 R16, R59, 0x30000000, RZ ;  /* 0x300000003b107825 */ /* 0x000fe200078e00ff */
[----:B------:R-:W-:Y:S02]  /*7af50*/  IADD3 RZ, P3, PT, R56, R22, RZ ;  /* 0x0000001638ff7210 */ /* 0x000fe40007f7e0ff */
[----:B------:R-:W-:Y:S01]  /*7af60*/  IADD3.X R67, P2, PT, R67, R95, RZ, P2, !PT ;  /* 0x0000005f43437210 */ /* 0x000fe2000175e4ff */
[----:B------:R-:W-:Y:S01]  /*7af70*/  IMAD.X R103, RZ, RZ, RZ, P1 ;  /* 0x000000ffff677224 */ /* 0x000fe200008e06ff */
[----:B------:R-:W-:Y:S01]  /*7af80*/  IADD3 RZ, P1, PT, R14, R130, RZ ;  /* 0x000000820eff7210 */ /* 0x000fe20007f3e0ff */
[----:B------:R-:W-:Y:S01]  /*7af90*/  IMAD.IADD R129, R21, 0x1, R64 ;  /* 0x0000000115817824 */ /* 0x000fe200078e0240 */
[----:B------:R-:W-:Y:S01]  /*7afa0*/  IADD3.X RZ, P3, PT, R57, R23, RZ, P3, !PT ;  /* 0x0000001739ff7210 */ /* 0x000fe20001f7e4ff */
[----:B------:R-:W-:Y:S01]  /*7afb0*/  IMAD.WIDE.U32 R94, P5, R58, 0x170b5d44, R16 ;  /* 0x170b5d443a5e7825 */ /* 0x000fe200078a0010 */
[----:B------:R-:W-:-:S02]  /*7afc0*/  IADD3.X RZ, P1, PT, R15, R24, RZ, P1, !PT ;  /* 0x000000180fff7210 */ /* 0x000fc40000f3e4ff */
[----:B------:R-:W-:Y:S01]  /*7afd0*/  SHF.L.W.U32.HI R137, R137, 0x1, R20 ;  /* 0x0000000189897819 */ /* 0x000fe20000010e14 */
[----:B------:R-:W-:Y:S01]  /*7afe0*/  IMAD.WIDE.U32 R64, R58, 0x30000000, RZ ;  /* 0x300000003a407825 */ /* 0x000fe200078e00ff */
[----:B------:R-:W-:-:S03]  /*7aff0*/  SHF.L.W.U32.HI R92, R20, 0x1, R129 ;  /* 0x00000001145c7819 */ /* 0x000fc60000010e81 */
[----:B------:R-:W-:Y:S02]  /*7b000*/  IMAD.IADD R83, R83, 0x1, R126 ;  /* 0x0000000153537824 */ /* 0x000fe400078e027e */
[----:B------:R-:W-:-:S04]  /*7b010*/  IMAD.WIDE.U32 R126, R28, R28, RZ ;  /* 0x0000001c1c7e7225 */ /* 0x000fc800078e00ff */
[----:B------:R-:W-:Y:S01]  /*7b020*/  IMAD.X R23, RZ, RZ, RZ, P5 ;  /* 0x000000ffff177224 */ /* 0x000fe200028e06ff */
[----:B------:R-:W-:Y:S01]  /*7b030*/  IADD3 R24, P5, PT, R94, R65, RZ ;  /* 0x000000415e187210 */ /* 0x000fe20007fbe0ff */
[----:B------:R-:W-:-:S04]  /*7b040*/  IMAD.WIDE.U32 R16, R59, -0x45f6b800, RZ ;  /* 0xba0948003b107825 */ /* 0x000fc800078e00ff */
[----:B------:R-:W-:Y:S01]  /*7b050*/  IMAD.MOV.U32 R22, RZ, RZ, R95 ;  /* 0x000000ffff167224 */ /* 0x000fe200078e005f */
[----:B------:R-:W-:Y:S01]  /*7b060*/  IADD3.X R95, P3, PT, R63, R84, RZ, P3, !PT ;  /* 0x000000543f5f7210 */ /* 0x000fe20001f7e4ff */
[----:B------:R-:W-:Y:S01]  /*7b070*/  IMAD.WIDE.U32.X R104, R59, -0x7af74000, R104, P4 ;  /* 0x8508c0003b687825 */ /* 0x000fe200020e0468 */
[----:B------:R-:W-:Y:S02]  /*7b080*/  IADD3 R65, P4, PT, R127, R90, RZ ;  /* 0x0000005a7f417210 */ /* 0x000fe40007f9e0ff */
[----:B------:R-:W-:Y:S01]  /*7b090*/  IADD3.X R90, P2, PT, R137, R126, RZ, P2, !PT ;  /* 0x0000007e895a7210 */ /* 0x000fe2000175e4ff */
[----:B------:R-:W-:Y:S01]  /*7b0a0*/  IMAD.WIDE.U32.X R22, R59, 0x170b5d44, R22, P5 ;  /* 0x170b5d443b167825 */ /* 0x000fe200028e0416 */
[----:B------:R-:W-:Y:S02]  /*7b0b0*/  IADD3.X R110, P3, PT, R73, R85, RZ, P3, !PT ;  /* 0x00000055496e7210 */ /* 0x000fe40001f7e4ff */
[----:B------:R-:W-:Y:S01]  /*7b0c0*/  IADD3.X R65, P2, PT, R92, R65, RZ, P2, !PT ;  /* 0x000000415c417210 */ /* 0x000fe2000175e4ff */
[----:B------:R-:W-:Y:S01]  /*7b0d0*/  IMAD.WIDE.U32 R126, R58, -0x45f6b800, RZ ;  /* 0xba0948003a7e7825 */ /* 0x000fe200078e00ff */
[----:B------:R-:W-:-:S03]  /*7b0e0*/  IADD3.X R82, P3, PT, R95, R82, RZ, P3, !PT ;  /* 0x000000525f527210 */ /* 0x000fc60001f7e4ff */
[----:B------:R-:W-:Y:S01]  /*7b0f0*/  IMAD.WIDE.U32 R16, P5, R58, 0x1ef3622f, R16 ;  /* 0x1ef3622f3a107825 */ /* 0x000fe200078a0010 */
[----:B------:R-:W-:Y:S02]  /*7b100*/  IADD3.X R83, P3, PT, R110, R83, RZ, P3, !PT ;  /* 0x000000536e537210 */ /* 0x000fe40001f7e4ff */
[----:B------:R-:W-:Y:S01]  /*7b110*/  IADD3.X R110, P1, PT, R97, R100, RZ, P1, !PT ;  /* 0x00000064616e7210 */ /* 0x000fe20000f3e4ff */
[----:B------:R-:W-:-:S03]  /*7b120*/  IMAD.WIDE.U32 R68, R68, 0x17c510ea, R14 ;  /* 0x17c510ea44447825 */ /* 0x000fc600078e000e */
[----:B------:R-:W-:Y:S01]  /*7b130*/  IADD3.X R112, P1, PT, R103, R101, RZ, P1, !PT ;  /* 0x0000006567707210 */ /* 0x000fe20000f3e4ff */
        /* <DEDUP_REMOVED lines=8> */
[C---:B------:R-:W-:Y:S01]  /*7b1c0*/  IMAD.WIDE.U32 R130, R59.reuse, 0x6ca1493b, RZ ;  /* 0x6ca1493b3b827825 */ /* 0x040fe200078e00ff */
[----:B------:R-:W-:Y:S02]  /*7b1d0*/  IADD3.X R135, PT, PT, RZ, RZ, RZ, P5, !PT ;  /* 0x000000ffff877210 */ /* 0x000fe40002ffe4ff */
[----:B------:R-:W-:Y:S01]  /*7b1e0*/  IADD3 R17, P5, PT, R14, R85, RZ ;  /* 0x000000550e117210 */ /* 0x000fe20007fbe0ff */
        /* <DEDUP_REMOVED lines=8> */
[----:B------:R-:W-:Y:S01]  /*7b270*/  IMAD.X R139, RZ, RZ, RZ, P5 ;  /* 0x000000ffff8b7224 */ /* 0x000fe200028e06ff */
[----:B------:R-:W-:Y:S01]  /*7b280*/  IADD3 RZ, P5, PT, R82, R60, RZ ;  /* 0x0000003c52ff7210 */ /* 0x000fe20007fbe0ff */
[----:B------:R-:W-:Y:S02]  /*7b290*/  IMAD.MOV.U32 R138, RZ, RZ, R137 ;  /* 0x000000ffff8a7224 */ /* 0x000fe400078e0089 */
[----:B------:R-:W-:Y:S01]  /*7b2a0*/  IMAD.WIDE.U32 R56, R88, -0x45f6b800, R56 ;  /* 0xba09480058387825 */ /* 0x000fe200078e0038 */
[----:B------:R-:W-:-:S03]  /*7b2b0*/  IADD3.X RZ, P5, PT, R83, R19, RZ, P5, !PT ;  /* 0x0000001353ff7210 */ /* 0x000fc60002fbe4ff */
[----:B------:R-:W-:-:S04]  /*7b2c0*/  IMAD.WIDE.U32.X R138, R59, -0x39c4fa40, R138, P3 ;  /* 0xc63b05c03b8a7825 */ /* 0x000fc800018e048a */
[----:B------:R-:W-:-:S04]  /*7b2d0*/  IMAD.WIDE.U32 R144, P3, R58, 0x1ae3a46, R100 ;  /* 0x01ae3a463a907825 */ /* 0x000fc80007860064 */
[----:B------:R-:W-:-:S04]  /*7b2e0*/  IMAD.WIDE.U32 R100, R58, 0x17c510ea, RZ ;  /* 0x17c510ea3a647825 */ /* 0x000fc800078e00ff */
[----:B------:R-:W-:Y:S02]  /*7b2f0*/  IMAD.IADD R60, R69, 0x1, R54 ;  /* 0x00000001453c7824 */ /* 0x000fe400078e0236 */
[----:B------:R-:W-:Y:S01]  /*7b300*/  IMAD.X R19, RZ, RZ, RZ, P3 ;  /* 0x000000ffff137224 */ /* 0x000fe200018e06ff */
[----:B------:R-:W-:Y:S01]  /*7b310*/  IADD3 R54, P3, PT, R144, R101, RZ ;  /* 0x0000006590367210 */ /* 0x000fe20007f7e0ff */
[----:B------:R-:W-:Y:S02]  /*7b320*/  IMAD.IADD R57, R57, 0x1, R18 ;  /* 0x0000000139397824 */ /* 0x000fe400078e0212 */
[----:B------:R-:W-:Y:S02]  /*7b330*/  IMAD.MOV.U32 R18, RZ, RZ, R145 ;  /* 0x000000ffff127224 */ /* 0x000fe400078e0091 */
[----:B------:R-:W-:Y:S02]  /*7b340*/  IMAD.MOV.U32 R92, RZ, RZ, R91 ;  /* 0x000000ffff5c7224 */ /* 0x000fe400078e005b */
[----:B------:R-:W-:Y:S01]  /*7b350*/  IMAD.WIDE.U32.X R18, R59, 0x1ae3a46, R18, P3 ;  /* 0x01ae3a463b127825 */ /* 0x000fe200018e0412 */
[----:B------:R-:W-:-:S03]  /*7b360*/  IADD3.X R59, P0, PT, RZ, R104, RZ, P0, !PT ;  /* 0x00000068ff3b7210 */ /* 0x000fc6000071e4ff */
[----:B------:R-:W-:Y:S01]  /*7b370*/  IMAD.WIDE.U32.X R92, R27, R27, R92, P4 ;  /* 0x0000001b1b5c7225 */ /* 0x000fe200020e045c */
[----:B------:R-:W-:Y:S02]  /*7b380*/  IADD3.X R104, P3, PT, RZ, R105, RZ, P0, !PT ;  /* 0x00000069ff687210 */ /* 0x000fe4000077e4ff */
[----:B------:R-:W-:Y:S01]  /*7b390*/  IADD3.X R69, P0, PT, R15, R142, RZ, P5, !PT ;  /* 0x0000008e0f457210 */ /* 0x000fe20002f1e4ff */
[----:B------:R-:W-:Y:S01]  /*7b3a0*/  IMAD.WIDE.U32 R82, R88, 0xf5138f, R82 ;  /* 0x00f5138f58527825 */ /* 0x000fe200078e0052 */
[----:B------:R-:W-:Y:S02]  /*7b3b0*/  IADD3.X R56, P3, PT, R59, R56, RZ, P3, !PT ;  /* 0x000000383b387210 */ /* 0x000fe40001f7e4ff */
[----:B------:R-:W-:Y:S01]  /*7b3c0*/  IADD3.X R85, P0, PT, R85, R143, RZ, P0, !PT ;  /* 0x0000008f55557210 */ /* 0x000fe2000071e4ff */
[----:B------:R-:W-:Y:S01]  /*7b3d0*/  IMAD.WIDE.U32 R70, R26, R28, R70 ;  /* 0x0000001c1a467225 */ /* 0x000fe200078e0046 */
[----:B------:R-:W-:Y:S02]  /*7b3e0*/  IADD3.X R57, P5, PT, R104, R57, RZ, P3, !PT ;  /* 0x0000003968397210 */ /* 0x000fe40001fbe4ff */
[----:B------:R-:W-:Y:S01]  /*7b3f0*/  IADD3.X R68, P0, PT, R69, R68, RZ, P0, !PT ;  /* 0x0000004445447210 */ /* 0x000fe2000071e4ff */
[----:B------:R-:W-:Y:S01]  /*7b400*/  IMAD.IADD R15, R71, 0x1, R72 ;  /* 0x00000001470f7824 */ /* 0x000fe200078e0248 */
[----:B------:R-:W-:-:S02]  /*7b410*/  IADD3.X R53, P5, PT, RZ, RZ, RZ, P5, !PT ;  /* 0x000000ffff357210 */ /* 0x000fc40002fbe4ff */
[----:B------:R-:W-:Y:S02]  /*7b420*/  IADD3.X R69, P0, PT, R85, R60, RZ, P0, !PT ;  /* 0x0000003c55457210 */ /* 0x000fe4000071e4ff */
[----:B------:R-:W-:Y:S01]  /*7b430*/  IADD3.X R112, P3, PT, R112, R61, RZ, P1, !PT ;  /* 0x0000003d70707210 */ /* 0x000fe20000f7e4ff */
[----:B------:R-:W-:Y:S01]  /*7b440*/  IMAD.X R59, RZ, RZ, RZ, P5 ;  /* 0x000000ffff3b7224 */ /* 0x000fe200028e06ff */
[----:B------:R-:W-:Y:S02]  /*7b450*/  IADD3.X R61, P0, PT, RZ, RZ, RZ, P0, !PT ;  /* 0x000000ffff3d7210 */ /* 0x000fe4000071e4ff */
[----:B------:R-:W-:Y:S02]  /*7b460*/  IADD3 RZ, P1, PT, R56, R64, RZ ;  /* 0x0000004038ff7210 */ /* 0x000fe40007f3e0ff */
[----:B------:R-:W-:Y:S01]  /*7b470*/  IADD3.X R85, P5, PT, R110, R55, RZ, P3, !PT ;  /* 0x000000376e557210 */ /* 0x000fe20001fbe4ff */
[----:B------:R-:W-:Y:S01]  /*7b480*/  IMAD.X R55, RZ, RZ, RZ, P0 ;  /* 0x000000ffff377224 */ /* 0x000fe200000e06ff */
[----:B------:R-:W-:Y:S01]  /*7b490*/  IADD3.X RZ, P1, PT, R57, R24, RZ, P1, !PT ;  /* 0x0000001839ff7210 */ /* 0x000fe20000f3e4ff */
[----:B------:R-:W-:Y:S01]  /*7b4a0*/  IMAD.WIDE.U32 R56, R58, 0x30000000, R56 ;  /* 0x300000003a387825 */ /* 0x000fe200078e0038 */
[----:B------:R-:W-:-:S02]  /*7b4b0*/  IADD3 RZ, P0, PT, R68, R128, RZ ;  /* 0x0000008044ff7210 */ /* 0x000fc40007f1e0ff */
[----:B------:R-:W-:Y:S02]  /*7b4c0*/  IADD3.X R53, P1, PT, R53, R22, RZ, P1, !PT ;  /* 0x0000001635357210 */ /* 0x000fe40000f3e4ff */
[----:B------:R-:W-:Y:S01]  /*7b4d0*/  IADD3.X RZ, P0, PT, R69, R66, RZ, P0, !PT ;  /* 0x0000004245ff7210 */ /* 0x000fe2000071e4ff */
[----:B------:R-:W-:Y:S01]  /*7b4e0*/  IMAD.WIDE.U32 R68, R88, 0x6ca1493b, R68 ;  /* 0x6ca1493b58447825 */ /* 0x000fe200078e0044 */
[----:B------:R-:W-:Y:S02]  /*7b4f0*/  IADD3.X R24, P4, PT, R59, R23, RZ, P1, !PT ;  /* 0x000000173b187210 */ /* 0x000fe40000f9e4ff */
[----:B------:R-:W-:Y:S01]  /*7b500*/  IADD3.X R60, P1, PT, R61, R106, RZ, P0, !PT ;  /* 0x0000006a3d3c7210 */ /* 0x000fe2000073e4ff */
[----:B------:R-:W-:Y:S01]  /*7b510*/  IMAD.WIDE.U32 R22, R56, -0x1, RZ ;  /* 0xffffffff38167825 */ /* 0x000fe200078e00ff */
[----:B------:R-:W-:Y:S02]  /*7b520*/  IADD3.X R91, P5, PT, R112, R67, RZ, P5, !PT ;  /* 0x00000043705b7210 */ /* 0x000fe40002fbe4ff */
[----:B------:R-:W-:Y:S01]  /*7b530*/  IADD3 R95, PT, PT, R57, R94, RZ ;  /* 0x0000005e395f7210 */ /* 0x000fe20007ffe0ff */
[----:B------:R-:W-:Y:S01]  /*7b540*/  IMAD.IADD R67, R83, 0x1, R52 ;  /* 0x0000000153437824 */ /* 0x000fe200078e0234 */
[----:B------:R-:W-:Y:S01]  /*7b550*/  IADD3.X R106, P1, PT, R55, R107, RZ, P1, !PT ;  /* 0x0000006b376a7210 */ /* 0x000fe20000f3e4ff */
[----:B------:R-:W-:Y:S01]  /*7b560*/  IMAD.IADD R140, R69, 0x1, R140 ;  /* 0x00000001458c7824 */ /* 0x000fe200078e028c */
[----:B------:R-:W-:Y:S01]  /*7b570*/  IADD3.X R52, P3, PT, RZ, RZ, RZ, P3, !PT ;  /* 0x000000ffff347210 */ /* 0x000fe20001f7e4ff */
[----:B------:R-:W-:Y:S01]  /*7b580*/  IMAD R57, R56, -0x7af74001, -R95 ;  /* 0x8508bfff38397824 */ /* 0x000fe200078e0a5f */
[----:B------:R-:W-:-:S02]  /*7b590*/  IADD3.X R82, P4, PT, R53, R82, RZ, P4, !PT ;  /* 0x0000005235527210 */ /* 0x000fc4000279e4ff */
[----:B------:R-:W-:Y:S01]  /*7b5a0*/  IADD3.X R60, P1, PT, R60, R85, RZ, P1, !PT ;  /* 0x000000553c3c7210 */ /* 0x000fe20000f3e4ff */
[----:B------:R-:W-:Y:S01]  /*7b5b0*/  IMAD.IADD R94, R23, 0x1, R57 ;  /* 0x00000001175e7824 */ /* 0x000fe200078e0239 */
[----:B------:R-:W-:Y:S01]  /*7b5c0*/  IADD3.X R55, P5, PT, RZ, R52, RZ, P5, !PT ;  /* 0x00000034ff377210 */ /* 0x000fe20002fbe4ff */
[----:B------:R-:W-:Y:S01]  /*7b5d0*/  IMAD.WIDE.U32 R52, R22, 0x1, RZ ;  /* 0x0000000116347825 */ /* 0x000fe200078e00ff */
[----:B------:R-:W-:Y:S02]  /*7b5e0*/  IADD3.X R83, P4, PT, R24, R67, RZ, P4, !PT ;  /* 0x0000004318537210 */ /* 0x000fe4000279e4ff */
[----:B------:R-:W-:Y:S01]  /*7b5f0*/  IADD3.X R61, P1, PT, R106, R91, RZ, P1, !PT ;  /* 0x0000005b6a3d7210 */ /* 0x000fe20000f3e4ff */
[----:B------:R-:W-:Y:S01]  /*7b600*/  IMAD.WIDE.U32 R66, R94, 0x30000000, RZ ;  /* 0x300000005e427825 */ /* 0x000fe200078e00ff */
[----:B------:R-:W-:Y:S02]  /*7b610*/  IADD3 RZ, P0, PT, R82, R126, RZ ;  /* 0x0000007e52ff7210 */ /* 0x000fe40007f1e0ff */
[----:B------:R-:W-:-:S02]  /*7b620*/  IADD3.X R24, PT, PT, RZ, RZ, RZ, P5, P3 ;  /* 0x000000ffff187210 */ /* 0x000fc40002fe64ff */
[----:B------:R-:W-:Y:S01]  /*7b630*/  IADD3 RZ, P3, PT, R56, R52, RZ ;  /* 0x0000003438ff7210 */ /* 0x000fe20007f7e0ff */
[----:B------:R-:W-:Y:S01]  /*7b640*/  IMAD.WIDE.U32 R56, R94, 0x1, RZ ;  /* 0x000000015e387825 */ /* 0x000fe200078e00ff */
[----:B------:R-:W-:Y:S02]  /*7b650*/  IADD3.X R69, P4, PT, RZ, RZ, RZ, P4, !PT ;  /* 0x000000ffff457210 */ /* 0x000fe4000279e4ff */
        /* <DEDUP_REMOVED lines=17> */
[----:B------:R-:W-:-:S02]  /*7b770*/  IADD3 RZ, P0, PT, R68, R84, RZ ;  /* 0x0000005444ff7210 */ /* 0x000fc40007f1e0ff */
[----:B------:R-:W-:Y:S01]  /*7b780*/  IADD3.X R52, P4, PT, R59, R132, RZ, P4, !PT ;  /* 0x000000843b347210 */ /* 0x000fe2000279e4ff */
[----:B------:R-:W-:Y:S01]  /*7b790*/  IMAD.IADD R53, R83, 0x1, R16 ;  /* 0x0000000153357824 */ /* 0x000fe200078e0210 */
[----:B------:R-:W-:Y:S01]  /*7b7a0*/  IADD3.X R85, P3, PT, RZ, R20, RZ, P3, !PT ;  /* 0x00000014ff557210 */ /* 0x000fe20001f7e4ff */
[----:B------:R-:W-:Y:S01]  /*7b7b0*/  IMAD.WIDE.U32 R60, R88, 0x17c510ea, R60 ;  /* 0x17c510ea583c7825 */ /* 0x000fe200078e003c */
[----:B------:R-:W-:Y:S02]  /*7b7c0*/  IADD3.X R83, P1, PT, RZ, RZ, RZ, P1, !PT ;  /* 0x000000ffff537210 */ /* 0x000fe40000f3e4ff */
[----:B------:R-:W-:Y:S01]  /*7b7d0*/  IADD3.X RZ, P0, PT, R69, R17, RZ, P0, !PT ;  /* 0x0000001145ff7210 */ /* 0x000fe2000071e4ff */
[C---:B------:R-:W-:Y:S01]  /*7b7e0*/  IMAD.WIDE.U32 R16, R22.reuse, 0x30000000, RZ ;  /* 0x3000000016107825 */ /* 0x040fe200078e00ff */
[----:B------:R-:W-:Y:S02]  /*7b7f0*/  IADD3.X R20, P3, PT, RZ, R21, RZ, P3, !PT ;  /* 0x00000015ff147210 */ /* 0x000fe40001f7e4ff */
        /* <DEDUP_REMOVED lines=8> */
[----:B------:R-:W-:Y:S01]  /*7b880*/  IMAD.IADD R103, R61, 0x1, R102 ;  /* 0x000000013d677824 */ /* 0x000fe200078e0266 */
[----:B------:R-:W-:Y:S02]  /*7b890*/  IADD3 RZ, P1, PT, R84, R16, RZ ;  /* 0x0000001054ff7210 */ /* 0x000fe40007f3e0ff */
[----:B------:R-:W-:Y:S01]  /*7b8a0*/  IADD3.X R85, P3, PT, R20, R53, RZ, P3, !PT ;  /* 0x0000003514557210 */ /* 0x000fe20001f7e4ff */
[----:B------:R-:W-:Y:S01]  /*7b8b0*/  IMAD.MOV.U32 R20, RZ, RZ, R67 ;  /* 0x000000ffff147224 */ /* 0x000fe200078e0043 */
[----:B------:R-:W-:Y:S02]  /*7b8c0*/  IADD3.X R82, P0, PT, R83, R60, RZ, P0, !PT ;  /* 0x0000003c53527210 */ /* 0x000fe4000071e4ff */
[----:B------:R-:W-:Y:S01]  /*7b8d0*/  IADD3.X RZ, P1, PT, R85, R17, RZ, P1, !PT ;  /* 0x0000001155ff7210 */ /* 0x000fe20000f3e4ff */
[----:B------:R-:W-:Y:S01]  /*7b8e0*/  IMAD.WIDE.U32.X R16, R94, 0x170b5d44, R20, P5 ;  /* 0x170b5d445e107825 */ /* 0x000fe200028e0414 */
[----:B------:R-:W-:-:S02]  /*7b8f0*/  IADD3.X R23, P3, PT, RZ, RZ, RZ, P3, !PT ;  /* 0x000000ffff177210 */ /* 0x000fc40001f7e4ff */
[----:B------:R-:W-:Y:S01]  /*7b900*/  IADD3.X R97, P4, PT, R52, R55, RZ, P4, !PT ;  /* 0x0000003734617210 */ /* 0x000fe2000279e4ff */
[----:B------:R-:W-:Y:S01]  /*7b910*/  IMAD.WIDE.U32 R20, R58, 0xf5138f, R68 ;  /* 0x00f5138f3a147825 */ /* 0x000fe200078e0044 */
[----:B------:R-:W-:Y:S02]  /*7b920*/  IADD3.X R23, P1, PT, R23, R16, RZ, P1, !PT ;  /* 0x0000001017177210 */ /* 0x000fe40000f3e4ff */
[----:B------:R-:W-:Y:S01]  /*7b930*/  IADD3.X R83, P0, PT, R134, R103, RZ, P0, !PT ;  /* 0x0000006786537210 */ /* 0x000fe2000071e4ff */
[----:B------:R-:W-:Y:S01]  /*7b940*/  IMAD.X R16, RZ, RZ, RZ, P3 ;  /* 0x000000ffff107224 */ /* 0x000fe200018e06ff */
[----:B------:R-:W-:Y:S01]  /*7b950*/  IADD3.X R56, P4, PT, R133, R24, RZ, P4, !PT ;  /* 0x0000001885387210 */ /* 0x000fe2000279e4ff */
[----:B------:R-:W-:Y:S01]  /*7b960*/  IMAD.WIDE.U32 R52, R94, -0x45f6b800, RZ ;  /* 0xba0948005e347825 */ /* 0x000fe200078e00ff */
[----:B------:R-:W-:Y:S02]  /*7b970*/  IADD3.X R55, P0, PT, RZ, RZ, RZ, P0, !PT ;  /* 0x000000ffff377210 */ /* 0x000fe4000071e4ff */
[----:B------:R-:W-:Y:S01]  /*7b980*/  IADD3.X R24, P1, PT, R16, R17, RZ, P1, !PT ;  /* 0x0000001110187210 */ /* 0x000fe20000f3e4ff */
[----:B------:R-:W-:Y:S01]  /*7b990*/  IMAD.IADD R21, R21, 0x1, R14 ;  /* 0x0000000115157824 */ /* 0x000fe200078e020e */
        /* <DEDUP_REMOVED lines=10> */
[----:B------:R-:W-:Y:S01]  /*7ba40*/  IADD3.X R17, P3, PT, RZ, RZ, RZ, P3, !PT ;  /* 0x000000ffff117210 */ /* 0x000fe20001f7e4ff */
[----:B------:R-:W-:Y:S01]  /*7ba50*/  IMAD.WIDE.U32 R56, R94, 0xf5138f, RZ ;  /* 0x00f5138f5e387825 */ /* 0x000fe200078e00ff */
[----:B------:R-:W-:-:S02]  /*7ba60*/  IADD3 RZ, P1, PT, R82, R130, RZ ;  /* 0x0000008252ff7210 */ /* 0x000fc40007f3e0ff */
[----:B------:R-:W-:Y:S01]  /*7ba70*/  SHF.L.W.U32.HI R129, R129, 0x1, R70 ;  /* 0x0000000181817819 */ /* 0x000fe20000010e46 */
[----:B------:R-:W-:Y:S01]  /*7ba80*/  IMAD.WIDE.U32.X R88, R94, 0x1ef3622f, R88, P0 ;  /* 0x1ef3622f5e587825 */ /* 0x000fe200000e0458 */
[----:B------:R-:W-:Y:S02]  /*7ba90*/  IADD3 RZ, P0, PT, R20, R52, RZ ;  /* 0x0000003414ff7210 */ /* 0x000fe40007f1e0ff */
[----:B------:R-:W-:Y:S01]  /*7baa0*/  IADD3.X RZ, P1, PT, R83, R73, RZ, P1, !PT ;  /* 0x0000004953ff7210 */ /* 0x000fe20000f3e4ff */
[----:B------:R-:W-:Y:S01]  /*7bab0*/  IMAD.X R23, RZ, RZ, RZ, P3 ;  /* 0x000000ffff177224 */ /* 0x000fe200018e06ff */
[----:B------:R-:W-:Y:S01]  /*7bac0*/  IADD3.X RZ, P0, PT, R21, R67, RZ, P0, !PT ;  /* 0x0000004315ff7210 */ /* 0x000fe2000071e4ff */
        /* <DEDUP_REMOVED lines=13> */
[----:B------:R-:W-:Y:S01]  /*7bba0*/  IMAD.WIDE.U32 R60, R22, 0x30000000, R84 ;  /* 0x30000000163c7825 */ /* 0x000fe200078e0054 */
[----:B------:R-:W-:-:S02]  /*7bbb0*/  SHF.L.W.U32.HI R15, R15, 0x1, R108 ;  /* 0x000000010f0f7819 */ /* 0x000fc40000010e6c */
[----:B------:R-:W-:Y:S01]  /*7bbc0*/  SHF.L.W.U32.HI R108, R108, 0x1, R13 ;  /* 0x000000016c6c7819 */ /* 0x000fe20000010e0d */
[----:B------:R-:W-:-:S04]  /*7bbd0*/  IMAD.WIDE.U32.X R64, R94, 0x1a22d9f3, R64, P3 ;  /* 0x1a22d9f35e407825 */ /* 0x000fc800018e0440 */
[----:B------:R-:W-:-:S04]  /*7bbe0*/  IMAD.WIDE.U32 R72, P3, R22, -0x39c4fa40, R72 ;  /* 0xc63b05c016487825 */ /* 0x000fc80007860048 */
[----:B------:R-:W-:-:S04]  /*7bbf0*/  IMAD.WIDE.U32 R68, R22, 0x6ca1493b, RZ ;  /* 0x6ca1493b16447825 */ /* 0x000fc800078e00ff */
[----:B------:R-:W-:-:S04]  /*7bc00*/  IMAD.WIDE.U32 R84, R58, 0x6ca1493b, R82 ;  /* 0x6ca1493b3a547825 */ /* 0x000fc800078e0052 */
[----:B------:R-:W-:Y:S01]  /*7bc10*/  IMAD.IADD R61, R61, 0x1, R66 ;  /* 0x000000013d3d7824 */ /* 0x000fe200078e0242 */
[----:B------:R-:W-:Y:S01]  /*7bc20*/  IADD3.X R84, P0, PT, R17, R84, RZ, P0, !PT ;  /* 0x0000005411547210 */ /* 0x000fe2000071e4ff */
[----:B------:R-:W-:Y:S01]  /*7bc30*/  IMAD.X R83, RZ, RZ, RZ, P3 ;  /* 0x000000ffff537224 */ /* 0x000fe200018e06ff */
[----:B------:R-:W-:Y:S01]  /*7bc40*/  IADD3 R53, P3, PT, R72, R69, RZ ;  /* 0x0000004548357210 */ /* 0x000fe20007f7e0ff */
[----:B------:R-:W-:Y:S01]  /*7bc50*/  IMAD.WIDE.U32 R66, R94, 0x17c510ea, RZ ;  /* 0x17c510ea5e427825 */ /* 0x000fe200078e00ff */
[----:B------:R-:W-:-:S03]  /*7bc60*/  IADD3.X R69, P1, PT, RZ, RZ, RZ, P1, !PT ;  /* 0x000000ffff457210 */ /* 0x000fc60000f3e4ff */
[----:B------:R-:W-:Y:S02]  /*7bc70*/  IMAD.MOV.U32 R82, RZ, RZ, R73 ;  /* 0x000000ffff527224 */ /* 0x000fe400078e0049 */
[----:B------:R-:W-:Y:S02]  /*7bc80*/  IMAD R57, R60, -0x7af74001, -R61 ;  /* 0x8508bfff3c397824 */ /* 0x000fe400078e0a3d */
[----:B------:R-:W-:-:S04]  /*7bc90*/  IMAD.WIDE.U32.X R82, R94, -0x39c4fa40, R82, P3 ;  /* 0xc63b05c05e527825 */ /* 0x000fc800018e0452 */
[----:B------:R-:W-:-:S04]  /*7bca0*/  IMAD.WIDE.U32 R88, P3, R22, 0x1ae3a46, R66 ;  /* 0x01ae3a4616587825 */ /* 0x000fc80007860042 */
[----:B------:R-:W-:-:S04]  /*7bcb0*/  IMAD.WIDE.U32 R66, R60, -0x1, RZ ;  /* 0xffffffff3c427825 */ /* 0x000fc800078e00ff */
[----:B------:R-:W-:-:S04]  /*7bcc0*/  IMAD.WIDE.U32 R90, R22, 0x17c510ea, RZ ;  /* 0x17c510ea165a7825 */ /* 0x000fc800078e00ff */
[----:B------:R-:W-:Y:S02]  /*7bcd0*/  IMAD.IADD R137, R85, 0x1, R136 ;  /* 0x0000000155897824 */ /* 0x000fe400078e0288 */
[----:B------:R-:W-:Y:S02]  /*7bce0*/  IMAD.IADD R14, R67, 0x1, R57 ;  /* 0x00000001430e7824 */ /* 0x000fe400078e0239 */
[----:B------:R-:W-:Y:S01]  /*7bcf0*/  IMAD.X R103, RZ, RZ, RZ, P3 ;  /* 0x000000ffff677224 */ /* 0x000fe200018e06ff */
[----:B------:R-:W-:Y:S01]  /*7bd00*/  IADD3 R23, P3, PT, R88, R91, RZ ;  /* 0x0000005b58177210 */ /* 0x000fe20007f7e0ff */
[----:B------:R-:W-:Y:S01]  /*7bd10*/  IMAD.MOV.U32 R102, RZ, RZ, R89 ;  /* 0x000000ffff667224 */ /* 0x000fe200078e0059 */
[----:B------:R-:W-:Y:S01]  /*7bd20*/  IADD3.X R85, P0, PT, R24, R137, RZ, P0, !PT ;  /* 0x0000008918557210 */ /* 0x000fe2000071e4ff */
[----:B------:R-:W-:-:S03]  /*7bd30*/  IMAD.WIDE.U32 R104, R14, 0x1, RZ ;  /* 0x000000010e687825 */ /* 0x000fc600078e00ff */
[----:B------:R-:W-:Y:S01]  /*7bd40*/  IADD3.X R57, P0, PT, RZ, RZ, RZ, P0, !PT ;  /* 0x000000ffff397210 */ /* 0x000fe2000071e4ff */
[----:B------:R-:W-:Y:S01]  /*7bd50*/  IMAD.WIDE.U32.X R94, R94, 0x1ae3a46, R102, P3 ;  /* 0x01ae3a465e5e7825 */ /* 0x000fe200018e0466 */
[----:B------:R-:W-:Y:S02]  /*7bd60*/  IADD3 RZ, P3, PT, R96, R100, RZ ;  /* 0x0000006460ff7210 */ /* 0x000fe40007f7e0ff */
[----:B------:R-:W-:Y:S01]  /*7bd70*/  IADD3.X R63, PT, PT, RZ, RZ, RZ, P0, !PT ;  /* 0x000000ffff3f7210 */ /* 0x000fe200007fe4ff */
[----:B------:R-:W-:Y:S01]  /*7bd80*/  IMAD.WIDE.U32 R102, R66, 0x1, RZ ;  /* 0x0000000142667825 */ /* 0x000fe200078e00ff */
[----:B------:R-:W-:-:S03]  /*7bd90*/  IADD3.X RZ, P3, PT, R97, R54, RZ, P3, !PT ;  /* 0x0000003661ff7210 */ /* 0x000fc60001f7e4ff */
[----:B------:R-:W-:Y:S01]  /*7bda0*/  IMAD.X R73, RZ, RZ, RZ, P1 ;  /* 0x000000ffff497224 */ /* 0x000fe200008e06ff */
[----:B------:R-:W-:Y:S01]  /*7bdb0*/  IADD3 RZ, P0, PT, R60, R102, RZ ;  /* 0x000000663cff7210 */ /* 0x000fe20007f1e0ff */
[----:B------:R-:W-:Y:S01]  /*7bdc0*/  IMAD.WIDE.U32 R100, P1, R66, -0x7af74000, R104 ;  /* 0x8508c00042647825 */ /* 0x000fe20007820068 */
[----:B------:R-:W-:Y:S02]  /*7bdd0*/  IADD3.X R24, P3, PT, R69, R18, RZ, P3, !PT ;  /* 0x0000001245187210 */ /* 0x000fe40001f7e4ff */
[----:B------:R-:W-:Y:S01]  /*7bde0*/  IADD3.X R18, P4, PT, RZ, RZ, RZ, P4, !PT ;  /* 0x000000ffff127210 */ /* 0x000fe2000279e4ff */
[----:B------:R-:W-:Y:S01]  /*7bdf0*/  IMAD.WIDE.U32 R20, R22, -0x45f6b800, R20 ;  /* 0xba09480016147825 */ /* 0x000fe200078e0014 */
[----:B------:R-:W-:-:S03]  /*7be00*/  IADD3.X R60, P3, PT, R73, R19, RZ, P3, !PT ;  /* 0x00000013493c7210 */ /* 0x000fc60001f7e4ff */
[----:B------:R-:W-:Y:S01]  /*7be10*/  IMAD.X R17, RZ, RZ, RZ, P1 ;  /* 0x000000ffff117224 */ /* 0x000fe200008e06ff */
[----:B------:R-:W-:Y:S01]  /*7be20*/  IADD3 R102, P1, PT, R103, R100, RZ ;  /* 0x0000006467667210 */ /* 0x000fe20007f3e0ff */
[----:B------:R-:W-:Y:S02]  /*7be30*/  IMAD.IADD R67, R21, 0x1, R16 ;  /* 0x0000000115437824 */ /* 0x000fe400078e0210 */
[----:B------:R-:W-:Y:S01]  /*7be40*/  IMAD.MOV.U32 R16, RZ, RZ, R101 ;  /* 0x000000ffff107224 */ /* 0x000fe200078e0065 */
[----:B------:R-:W-:Y:S01]  /*7be50*/  IADD3.X RZ, P0, PT, R61, R102, RZ, P0, !PT ;  /* 0x000000663dff7210 */ /* 0x000fe2000071e4ff */
[----:B------:R-:W-:-:S04]  /*7be60*/  IMAD.WIDE.U32 R58, R58, 0x17c510ea, R96 ;  /* 0x17c510ea3a3a7825 */ /* 0x000fc800078e0060 */
[----:B------:R-:W-:Y:S01]  /*7be70*/  IMAD.WIDE.U32.X R16, R14, -0x7af74000, R16, P1 ;  /* 0x8508c0000e107825 */ /* 0x000fe200008e0410 */
[----:B------:R-:W-:-:S03]  /*7be80*/  IADD3 RZ, P1, PT, R84, R52, RZ ;  /* 0x0000003454ff7210 */ /* 0x000fc60007f3e0ff */
[----:B------:R-:W-:Y:S01]  /*7be90*/  IMAD.IADD R145, R59, 0x1, R144 ;  /* 0x000000013b917824 */ /* 0x000fe200078e0290 */
[----:B------:R-:W-:Y:S01]  /*7bea0*/  IADD3.X RZ, P1, PT, R85, R55, RZ, P1, !PT ;  /* 0x0000003755ff7210 */ /* 0x000fe20000f3e4ff */
[----:B------:R-:W-:Y:S01]  /*7beb0*/  IMAD.WIDE.U32 R84, R22, 0xf5138f, R84 ;  /* 0x00f5138f16547825 */ /* 0x000fe200078e0054 */
[----:B------:R-:W-:Y:S02]  /*7bec0*/  IADD3.X R55, P5, PT, RZ, R18, RZ, P5, !PT ;  /* 0x00000012ff377210 */ /* 0x000fe40002fbe4ff */
[----:B------:R-:W-:Y:S01]  /*7bed0*/  IADD3.X R57, P1, PT, R57, R64, RZ, P1, !PT ;  /* 0x0000004039397210 */ /* 0x000fe20000f3e4ff */
[----:B------:R-:W-:Y:S01]  /*7bee0*/  IMAD.WIDE.U32 R18, R14, 0x30000000, RZ ;  /* 0x300000000e127825 */ /* 0x000fe200078e00ff */
[----:B------:R-:W-:Y:S02]  /*7bef0*/  IADD3.X R21, P0, PT, RZ, R16, RZ, P0, !PT ;  /* 0x00000010ff157210 */ /* 0x000fe4000071e4ff */
[----:B------:R-:W-:Y:S02]  /*7bf00*/  IADD3.X R64, P1, PT, R63, R65, RZ, P1, !PT ;  /* 0x000000413f407210 */ /* 0x000fe40000f3e4ff */
[----:B------:R-:W-:Y:S01]  /*7bf10*/  IADD3.X R52, P3, PT, R24, R55, RZ, P3, !PT ;  /* 0x0000003718347210 */ /* 0x000fe20001f7e4ff */
[----:B------:R-:W-:Y:S01]  /*7bf20*/  IMAD.WIDE.U32 R54, R66, 0x30000000, RZ ;  /* 0x3000000042367825 */ /* 0x000fe200078e00ff */
[----:B------:R-:W-:-:S02]  /*7bf30*/  IADD3.X R24, P0, PT, RZ, R17, RZ, P0, !PT ;  /* 0x00000011ff187210 */ /* 0x000fc4000071e4ff */
[----:B------:R-:W-:Y:S01]  /*7bf40*/  IADD3.X R61, PT, PT, RZ, RZ, RZ, P5, P4 ;  /* 0x000000ffff3d7210 */ /* 0x000fe20002fe84ff */
[----:B------:R-:W-:Y:S01]  /*7bf50*/  IMAD.WIDE.U32 R16, P4, R66, 0x170b5d44, R18 ;  /* 0x170b5d4442107825 */ /* 0x000fe20007880012 */
[----:B------:R-:W-:Y:S02]  /*7bf60*/  IADD3.X R58, P1, PT, R57, R58, RZ, P1, !PT ;  /* 0x0000003a393a7210 */ /* 0x000fe40000f3e4ff */
[----:B------:R-:W-:Y:S01]  /*7bf70*/  IADD3.X R18, P0, PT, R21, R20, RZ, P0, !PT ;  /* 0x0000001415127210 */ /* 0x000fe2000071e4ff */
[----:B------:R-:W-:Y:S01]  /*7bf80*/  IMAD.X R21, RZ, RZ, RZ, P4 ;  /* 0x000000ffff157224 */ /* 0x000fe200020e06ff */
[----:B------:R-:W-:Y:S01]  /*7bf90*/  IADD3.X R59, P1, PT, R64, R145, RZ, P1, !PT ;  /* 0x00000091403b7210 */ /* 0x000fe20000f3e4ff */
[----:B------:R-:W-:Y:S01]  /*7bfa0*/  IMAD.MOV.U32 R20, RZ, RZ, R17 ;  /* 0x000000ffff147224 */ /* 0x000fe200078e0011 */
[----:B------:R-:W-:Y:S02]  /*7bfb0*/  IADD3 R55, P5, PT, R16, R55, RZ ;  /* 0x0000003710377210 */ /* 0x000fe40007fbe0ff */
[----:B------:R-:W-:Y:S01]  /*7bfc0*/  IADD3.X R19, P0, PT, R24, R67, RZ, P0, !PT ;  /* 0x0000004318137210 */ /* 0x000fe2000071e4ff */
[----:B------:R-:W-:Y:S01]  /*7bfd0*/  IMAD.IADD R24, R85, 0x1, R56 ;  /* 0x0000000155187824 */ /* 0x000fe200078e0238 */
[----:B------:R-:W-:Y:S01]  /*7bfe0*/  IADD3.X R64, P3, PT, R60, R61, RZ, P3, !PT ;  /* 0x0000003d3c407210 */ /* 0x000fe20001f7e4ff */
[----:B------:R-:W-:Y:S01]  /*7bff0*/  IMAD.WIDE.U32.X R20, R14, 0x170b5d44, R20, P5 ;  /* 0x170b5d440e147825 */ /* 0x000fe200028e0414 */
[----:B------:R-:W-:-:S02]  /*7c000*/  IADD3.X R61, P1, PT, RZ, RZ, RZ, P1, !PT ;  /* 0x000000ffff3d7210 */ /* 0x000fc40000f3e4ff */
[----:B------:R-:W-:Y:S02]  /*7c010*/  IADD3 RZ, P4, PT, R18, R54, RZ ;  /* 0x0000003612ff7210 */ /* 0x000fe40007f9e0ff */
[----:B------:R-:W-:Y:S01]  /*7c020*/  IADD3.X R57, P5, PT, RZ, RZ, RZ, P0, !PT ;  /* 0x000000ffff397210 */ /* 0x000fe200007be4ff */
[----:B------:R-:W-:Y:S01]  /*7c030*/  IMAD.X R63, RZ, RZ, RZ, P1 ;  /* 0x000000ffff3f7224 */ /* 0x000fe200008e06ff */
[----:B------:R-:W-:Y:S01]  /*7c040*/  IADD3.X RZ, P4, PT, R19, R55, RZ, P4, !PT ;  /* 0x0000003713ff7210 */ /* 0x000fe2000279e4ff */
[----:B------:R-:W-:Y:S01]  /*7c050*/  IMAD.WIDE.U32 R54, R14, -0x45f6b800, RZ ;  /* 0xba0948000e367825 */ /* 0x000fe200078e00ff */
[----:B------:R-:W-:Y:S02]  /*7c060*/  IADD3 RZ, P1, PT, R58, R68, RZ ;  /* 0x000000443aff7210 */ /* 0x000fe40007f3e0ff */
[----:B------:R-:W-:Y:S01]  /*7c070*/  IADD3.X R57, P4, PT, R57, R20, RZ, P4, !PT ;  /* 0x0000001439397210 */ /* 0x000fe2000279e4ff */
[----:B------:R-:W-:Y:S01]  /*7c080*/  IMAD.X R17, RZ, RZ, RZ, P5 ;  /* 0x000000ffff117224 */ /* 0x000fe200028e06ff */
[----:B------:R-:W-:Y:S01]  /*7c090*/  IADD3.X R65, P2, PT, R129, R92, RZ, P2, !PT ;  /* 0x0000005c81417210 */ /* 0x000fe2000175e4ff */
[----:B------:R-:W-:Y:S01]  /*7c0a0*/  IMAD.WIDE.U32 R18, R66, 0x30000000, R18 ;  /* 0x3000000042127825 */ /* 0x000fe200078e0012 */
[----:B------:R-:W-:-:S02]  /*7c0b0*/  IADD3.X RZ, P5, PT, R59, R53, RZ, P1, !PT ;  /* 0x000000353bff7210 */ /* 0x000fc40000fbe4ff */
[----:B------:R-:W-:Y:S02]  /*7c0c0*/  IADD3.X R17, P1, PT, R17, R21, RZ, P4, !PT ;  /* 0x0000001511117210 */ /* 0x000fe4000273e4ff */
[----:B------:R-:W-:Y:S01]  /*7c0d0*/  IADD3.X R65, P0, PT, R52, R65, RZ, P3, !PT ;  /* 0x0000004134417210 */ /* 0x000fe20001f1e4ff */
[C---:B------:R-:W-:Y:S01]  /*7c0e0*/  IMAD.WIDE.U32 R52, R66.reuse, -0x45f6b800, RZ ;  /* 0xba09480042347825 */ /* 0x040fe200078e00ff */
[----:B------:R-:W-:Y:S02]  /*7c0f0*/  IADD3.X R60, P4, PT, R61, R82, RZ, P5, !PT ;  /* 0x000000523d3c7210 */ /* 0x000fe40002f9e4ff */
[----:B------:R-:W-:Y:S01]  /*7c100*/  IADD3.X R56, P1, PT, R57, R84, RZ, P1, !PT ;  /* 0x0000005439387210 */ /* 0x000fe20000f3e4ff */
[----:B------:R-:W-:Y:S01]  /*7c110*/  IMAD.WIDE.U32 R20, P5, R66, 0x1ef3622f, R54 ;  /* 0x1ef3622f42147825 */ /* 0x000fe200078a0036 */
[----:B------:R-:W-:Y:S02]  /*7c120*/  IADD3.X R82, P4, PT, R63, R83, RZ, P4, !PT ;  /* 0x000000533f527210 */ /* 0x000fe4000279e4ff */
[----:B------:R-:W-:Y:S01]  /*7c130*/  IADD3.X R57, P1, PT, R17, R24, RZ, P1, !PT ;  /* 0x0000001811397210 */ /* 0x000fe20000f3e4ff */
[----:B------:R-:W-:Y:S01]  /*7c140*/  IMAD.X R69, RZ, RZ, RZ, P5 ;  /* 0x000000ffff457224 */ /* 0x000fe200028e06ff */
[----:B------:R-:W-:Y:S01]  /*7c150*/  IADD3 R63, P5, PT, R20, R53, RZ ;  /* 0x00000035143f7210 */ /* 0x000fe20007fbe0ff */
[----:B------:R-:W-:Y:S01]  /*7c160*/  IMAD.MOV.U32 R68, RZ, RZ, R21 ;  /* 0x000000ffff447224 */ /* 0x000fe200078e0015 */
[----:B------:R-:W-:-:S02]  /*7c170*/  IADD3.X R71, P2, PT, R71, R93, RZ, P2, !PT ;  /* 0x0000005d47477210 */ /* 0x000fc4000175e4ff */
[----:B------:R-:W-:Y:S01]  /*7c180*/  IADD3.X R17, P1, PT, RZ, RZ, RZ, P1, !PT ;  /* 0x000000ffff117210 */ /* 0x000fe20000f3e4ff */
[----:B------:R-:W-:Y:S01]  /*7c190*/  IMAD.WIDE.U32.X R68, R14, 0x1ef3622f, R68, P5 ;  /* 0x1ef3622f0e447825 */ /* 0x000fe200028e0444 */
[----:B------:R-:W-:Y:S02]  /*7c1a0*/  IADD3 RZ, P5, PT, R56, R52, RZ ;  /* 0x0000003438ff7210 */ /* 0x000fe40007fbe0ff */
[----:B------:R-:W-:Y:S01]  /*7c1b0*/  IADD3.X R55, P0, PT, R64, R71, RZ, P0, !PT ;  /* 0x0000004740377210 */ /* 0x000fe2000071e4ff */
[----:B------:R-:W-:Y:S01]  /*7c1c0*/  IMAD.WIDE.U32 R52, R14, 0xf5138f, RZ ;  /* 0x00f5138f0e347825 */ /* 0x000fe200078e00ff */
[----:B------:R-:W-:Y:S02]  /*7c1d0*/  IADD3.X R60, P4, PT, R60, R65, RZ, P4, !PT ;  /* 0x000000413c3c7210 */ /* 0x000fe4000279e4ff */
[----:B------:R-:W-:Y:S01]  /*7c1e0*/  IADD3.X RZ, P5, PT, R57, R63, RZ, P5, !PT ;  /* 0x0000003f39ff7210 */ /* 0x000fe20002fbe4ff */
[----:B------:R-:W-:Y:S01]  /*7c1f0*/  IMAD.X R21, RZ, RZ, RZ, P1 ;  /* 0x000000ffff157224 */ /* 0x000fe200008e06ff */
[----:B------:R-:W-:Y:S01]  /*7c200*/  IADD3.X R61, P4, PT, R82, R55, RZ, P4, !PT ;  /* 0x00000037523d7210 */ /* 0x000fe2000279e4ff */
[----:B------:R-:W-:Y:S01]  /*7c210*/  IMAD.WIDE.U32 R64, R66, 0xf5138f, RZ ;  /* 0x00f5138f42407825 */ /* 0x000fe200078e00ff */
[----:B------:R-:W-:-:S02]  /*7c220*/  IADD3.X R17, P5, PT, R17, R68, RZ, P5, !PT ;  /* 0x0000004411117210 */ /* 0x000fc40002fbe4ff */
[----:B------:R-:W-:Y:S01]  /*7c230*/  IADD3.X R63, P4, PT, RZ, RZ, RZ, P4, !PT ;  /* 0x000000ffff3f7210 */ /* 0x000fe2000279e4ff */
[----:B------:R-:W-:Y:S01]  /*7c240*/  IMAD.WIDE.U32 R52, P1, R66, 0x1a22d9f3, R52 ;  /* 0x1a22d9f342347825 */ /* 0x000fe20007820034 */
[----:B------:R-:W-:Y:S02]  /*7c250*/  IADD3.X R21, P5, PT, R21, R69, RZ, P5, !PT ;  /* 0x0000004515157210 */ /* 0x000fe40002fbe4ff */
[----:B------:R-:W-:Y:S01]  /*7c260*/  IADD3.X R67, PT, PT, RZ, RZ, RZ, P4, !PT ;  /* 0x000000ffff437210 */ /* 0x000fe200027fe4ff */
[----:B------:R-:W-:Y:S01]  /*7c270*/  IMAD.WIDE.U32 R54, R22, 0x6ca1493b, R58 ;  /* 0x6ca1493b16367825 */ /* 0x000fe200078e003a */
[----:B------:R-:W-:-:S03]  /*7c280*/  IADD3 R59, P4, PT, R52, R65, RZ ;  /* 0x00000041343b7210 */ /* 0x000fc60007f9e0ff */
[----:B------:R-:W-:Y:S01]  /*7c290*/  IMAD.IADD R72, R55, 0x1, R72 ;  /* 0x0000000137487824 */ /* 0x000fe200078e0248 */
[----:B------:R-:W-:Y:S01]  /*7c2a0*/  IADD3.X R54, P5, PT, R17, R54, RZ, P5, !PT ;  /* 0x0000003611367210 */ /* 0x000fe20002fbe4ff */
[----:B------:R-:W-:Y:S01]  /*7c2b0*/  IMAD.X R69, RZ, RZ, RZ, P1 ;  /* 0x000000ffff457224 */ /* 0x000fe200008e06ff */
[----:B------:R-:W-:Y:S01]  /*7c2c0*/  IADD3 RZ, P1, PT, R60, R90, RZ ;  /* 0x0000005a3cff7210 */ /* 0x000fe20007f3e0ff */
[----:B------:R-:W-:Y:S01]  /*7c2d0*/  IMAD.MOV.U32 R68, RZ, RZ, R53 ;  /* 0x000000ffff447224 */ /* 0x000fe200078e0035 */
[----:B------:R-:W-:Y:S01]  /*7c2e0*/  IADD3.X R55, P5, PT, R21, R72, RZ, P5, !PT ;  /* 0x0000004815377210 */ /* 0x000fe20002fbe4ff */
[----:B------:R-:W-:Y:S01]  /*7c2f0*/  IMAD.WIDE.U32 R70, R66, 0x6ca1493b, RZ ;  /* 0x6ca1493b42467825 */ /* 0x000fe200078e00ff */
[----:B------:R-:W-:Y:S02]  /*7c300*/  IADD3.X RZ, P1, PT, R61, R23, RZ, P1, !PT ;  /* 0x000000173dff7210 */ /* 0x000fe40000f3e4ff */
[----:B------:R-:W-:Y:S01]  /*7c310*/  IADD3.X R17, P5, PT, RZ, RZ, RZ, P5, !PT ;  /* 0x000000ffff117210 */ /* 0x000fe20002fbe4ff */
[----:B------:R-:W-:Y:S01]  /*7c320*/  IMAD.WIDE.U32.X R68, R14, 0x1a22d9f3, R68, P4 ;  /* 0x1a22d9f30e447825 */ /* 0x000fe200020e0444 */
[----:B------:R-:W-:-:S02]  /*7c330*/  IADD3 RZ, P4, PT, R54, R64, RZ ;  /* 0x0000004036ff7210 */ /* 0x000fc40007f9e0ff */
[----:B------:R-:W-:Y:S01]  /*7c340*/  IADD3.X R53, P3, PT, RZ, RZ, RZ, P3, !PT ;  /* 0x000000ffff357210 */ /* 0x000fe20001f7e4ff */
[----:B------:R-:W-:Y:S01]  /*7c350*/  IMAD.WIDE.U32 R64, R25, R26, RZ ;  /* 0x0000001a19407225 */ /* 0x000fe200078e00ff */
[----:B------:R-:W-:Y:S02]  /*7c360*/  IADD3.X RZ, P4, PT, R55, R59, RZ, P4, !PT ;  /* 0x0000003b37ff7210 */ /* 0x000fe4000279e4ff */
[----:B------:R-:W-:Y:S01]  /*7c370*/  IADD3.X R24, P1, PT, R63, R94, RZ, P1, !PT ;  /* 0x0000005e3f187210 */ /* 0x000fe20000f3e4ff */
[----:B------:R-:W-:Y:S01]  /*7c380*/  IMAD.X R21, RZ, RZ, RZ, P5 ;  /* 0x000000ffff157224 */ /* 0x000fe200028e06ff */
[----:B------:R-:W-:Y:S01]  /*7c390*/  IADD3.X R17, P4, PT, R17, R68, RZ, P4, !PT ;  /* 0x0000004411117210 */ /* 0x000fe2000279e4ff */
[----:B------:R-:W-:Y:S01]  /*7c3a0*/  IMAD.WIDE.U32 R58, R22, 0x17c510ea, R60 ;  /* 0x17c510ea163a7825 */ /* 0x000fe200078e003c */
[----:B------:R-:W-:Y:S02]  /*7c3b0*/  IADD3.X R53, P0, PT, RZ, R53, RZ, P0, !PT ;  /* 0x00000035ff357210 */ /* 0x000fe4000071e4ff */
[----:B------:R-:W-:Y:S01]  /*7c3c0*/  IADD3.X R21, P4, PT, R21, R69, RZ, P4, !PT ;  /* 0x0000004515157210 */ /* 0x000fe2000279e4ff */
[----:B------:R-:W-:Y:S01]  /*7c3d0*/  IMAD.WIDE.U32 R22, R14, 0x6ca1493b, RZ ;  /* 0x6ca1493b0e167825 */ /* 0x000fe200078e00ff */
[----:B------:R-:W-:-:S02]  /*7c3e0*/  IADD3.X R94, P1, PT, R67, R95, RZ, P1, !PT ;  /* 0x0000005f435e7210 */ /* 0x000fc40000f3e4ff */
[----:B------:R-:W-:Y:S01]  /*7c3f0*/  IADD3.X R58, P4, PT, R17, R58, RZ, P4, !PT ;  /* 0x0000003a113a7210 */ /* 0x000fe2000279e4ff */
[----:B------:R-:W-:Y:S01]  /*7c400*/  IMAD.WIDE.U32 R60, P5, R26, R25, R64 ;  /* 0x000000191a3c7225 */ /* 0x000fe200078a0040 */
[----:B------:R-:W-:Y:S02]  /*7c410*/  IADD3.X R63, PT, PT, RZ, RZ, RZ, P0, P3 ;  /* 0x000000ffff3f7210 */ /* 0x000fe400007e64ff */
[----:B------:R-:W-:Y:S01]  /*7c420*/  IADD3 RZ, P0, PT, R58, R70, RZ ;  /* 0x000000463aff7210 */ /* 0x000fe20007f1e0ff */
[----:B------:R-:W-:Y:S01]  /*7c430*/  IMAD.X R65, RZ, RZ, RZ, P5 ;  /* 0x000000ffff417224 */ /* 0x000fe200028e06ff */
[----:B------:R-:W-:Y:S01]  /*7c440*/  IADD3.X R17, P1, PT, R24, R53, RZ, P1, !PT ;  /* 0x0000003518117210 */ /* 0x000fe20000f3e4ff */
[----:B------:R-:W-:-:S03]  /*7c450*/  IMAD.WIDE.U32 R22, P5, R66, -0x39c4fa40, R22 ;  /* 0xc63b05c042167825 */ /* 0x000fc600078a0016 */
        /* <DEDUP_REMOVED lines=13> */
[----:B------:R-:W-:-:S03]  /*7c530*/  IADD3.X R21, P2, PT, R108, R21, RZ, P2, !PT ;  /* 0x000000156c157210 */ /* 0x000fc6000175e4ff */
[----:B------:R-:W-:Y:S01]  /*7c540*/  IMAD.WIDE.U32 R68, P3, R66, 0x1ae3a46, R68 ;  /* 0x01ae3a4642447825 */ /* 0x000fe20007860044 */
[----:B------:R-:W-:-:S03]  /*7c550*/  IADD3.X R70, P0, PT, R15, R70, RZ, P0, !PT ;  /* 0x000000460f467210 */ /* 0x000fc6000071e4ff */
[----:B------:R-:W-:Y:S01]  /*7c560*/  IMAD.X R15, RZ, RZ, RZ, P4 ;  /* 0x000000ffff0f7224 */ /* 0x000fe200020e06ff */
[----:B------:R-:W-:Y:S01]  /*7c570*/  IADD3.X R17, P4, PT, R17, R60, RZ, P1, !PT ;  /* 0x0000003c11117210 */ /* 0x000fe20000f9e4ff */
[----:B------:R-:W-:-:S03]  /*7c580*/  IMAD.WIDE.U32 R72, R66, 0x17c510ea, RZ ;  /* 0x17c510ea42487825 */ /* 0x000fc600078e00ff */
[----:B------:R-:W-:Y:S01]  /*7c590*/  IADD3.X R71, P0, PT, R15, R71, RZ, P0, !PT ;  /* 0x000000470f477210 */ /* 0x000fe2000071e4ff */
[----:B------:R-:W-:Y:S01]  /*7c5a0*/  IMAD.X R83, RZ, RZ, RZ, P3 ;  /* 0x000000ffff537224 */ /* 0x000fe200018e06ff */
[----:B------:R-:W-:Y:S01]  /*7c5b0*/  IADD3 R23, P3, PT, R68, R73, RZ ;  /* 0x0000004944177210 */ /* 0x000fe20007f7e0ff */
[----:B------:R-:W-:Y:S01]  /*7c5c0*/  IMAD.MOV.U32 R82, RZ, RZ, R69 ;  /* 0x000000ffff527224 */ /* 0x000fe200078e0045 */
[----:B------:R-:W-:Y:S01]  /*7c5d0*/  IADD3.X R70, P0, PT, R70, R17, RZ, P0, !PT ;  /* 0x0000001146467210 */ /* 0x000fe2000071e4ff */
[----:B------:R-:W-:Y:S01]  /*7c5e0*/  IMAD.MOV.U32 R64, RZ, RZ, R61 ;  /* 0x000000ffff407224 */ /* 0x000fe200078e003d */
[----:B------:R-:W-:Y:S01]  /*7c5f0*/  IADD3.X R24, P4, PT, R24, R21, RZ, P4, !PT ;  /* 0x0000001518187210 */ /* 0x000fe2000279e4ff */
[----:B------:R-:W-:Y:S01]  /*7c600*/  IMAD.WIDE.U32.X R14, R14, 0x1ae3a46, R82, P3 ;  /* 0x01ae3a460e0e7825 */ /* 0x000fe200018e0452 */
[----:B------:R-:W-:Y:S02]  /*7c610*/  IADD3 RZ, P3, PT, R70, R72, RZ ;  /* 0x0000004846ff7210 */ /* 0x000fe40007f7e0ff */
[----:B------:R-:W-:Y:S01]  /*7c620*/  IADD3.X R71, P0, PT, R71, R24, RZ, P0, !PT ;  /* 0x0000001847477210 */ /* 0x000fe2000071e4ff */
[----:B------:R-:W-:Y:S01]  /*7c630*/  IMAD.WIDE.U32.X R64, R25, R25, R64, P5 ;  /* 0x0000001919407225 */ /* 0x000fe200028e0440 */
[----:B------:R-:W-:-:S02]  /*7c640*/  MOV R24, R18 ;  /* 0x0000001200187202 */ /* 0x000fc40000000f00 */
[----:B------:R-:W-:Y:S01]  /*7c650*/  IADD3.X RZ, P3, PT, R71, R23, RZ, P3, !PT ;  /* 0x0000001747ff7210 */ /* 0x000fe20001f7e4ff */
[----:B------:R-:W-:Y:S01]  /*7c660*/  IMAD.IADD R23, R19, 0x1, R16 ;  /* 0x0000000113177824 */ /* 0x000fe200078e0210 */
[----:B------:R-:W-:Y:S01]  /*7c670*/  IADD3.X R17, P0, PT, RZ, RZ, RZ, P0, !PT ;  /* 0x000000ffff117210 */ /* 0x000fe2000071e4ff */
[----:B------:R-:W-:-:S03]  /*7c680*/  IMAD.WIDE.U32 R56, R66, -0x45f6b800, R56 ;  /* 0xba09480042387825 */ /* 0x000fc600078e0038 */
[----:B------:R-:W-:Y:S01]  /*7c690*/  IADD3.X R14, P3, PT, R17, R14, RZ, P3, !PT ;  /* 0x0000000e110e7210 */ /* 0x000fe20001f7e4ff */
[----:B------:R-:W-:Y:S02]  /*7c6a0*/  IMAD.X R17, RZ, RZ, RZ, P0 ;  /* 0x000000ffff117224 */ /* 0x000fe400000e06ff */
[----:B------:R-:W-:-:S03]  /*7c6b0*/  IMAD.WIDE.U32 R54, R66, 0xf5138f, R54 ;  /* 0x00f5138f42367825 */ /* 0x000fc600078e0036 */
[----:B------:R-:W-:Y:S01]  /*7c6c0*/  IADD3.X R15, P0, PT, R17, R15, RZ, P3, !PT ;  /* 0x0000000f110f7210 */ /* 0x000fe20001f1e4ff */
[----:B------:R-:W-:Y:S01]  /*7c6d0*/  IMAD.WIDE.U32 R58, R66, 0x6ca1493b, R58 ;  /* 0x6ca1493b423a7825 */ /* 0x000fe200078e003a */
[----:B------:R-:W-:-:S03]  /*7c6e0*/  IADD3.X R17, P1, PT, RZ, RZ, RZ, P1, !PT ;  /* 0x000000ffff117210 */ /* 0x000fc60000f3e4ff */
[----:B------:R-:W-:Y:S01]  /*7c6f0*/  IMAD.WIDE.U32 R66, R66, 0x17c510ea, R70 ;  /* 0x17c510ea42427825 */ /* 0x000fe200078e0046 */
[----:B------:R-:W-:Y:S02]  /*7c700*/  IADD3.X R14, P4, P0, R14, RZ, R17, P0, P4 ;  /* 0x000000ff0e0e7210 */ /* 0x000fe40000088411 */
[----:B------:R-:W-:Y:S01]  /*7c710*/  LEA.HI.X R17, P2, R13, R64, RZ, 0x1, P2 ;  /* 0x000000400d117211 */ /* 0x000fe20001050cff */
[----:B------:R-:W-:Y:S02]  /*7c720*/  IMAD.X R16, RZ, RZ, RZ, P1 ;  /* 0x000000ffff107224 */ /* 0x000fe400008e06ff */
[----:B------:R-:W-:Y:S02]  /*7c730*/  IMAD.IADD R53, R57, 0x1, R20 ;  /* 0x0000000139357824 */ /* 0x000fe400078e0214 */
[----:B------:R-:W-:Y:S01]  /*7c740*/  IMAD.IADD R52, R55, 0x1, R52 ;  /* 0x0000000137347824 */ /* 0x000fe200078e0234 */
[----:B------:R-:W-:Y:S01]  /*7c750*/  IADD3.X R13, PT, PT, R15, RZ, R16, P4, P0 ;  /* 0x000000ff0f0d7210 */ /* 0x000fe200027e0410 */
[----:B------:R-:W-:Y:S01]  /*7c760*/  IMAD.IADD R60, R59, 0x1, R22 ;  /* 0x000000013b3c7824 */ /* 0x000fe200078e0216 */
[----:B------:R-:W-:Y:S01]  /*7c770*/  IADD3 R61, P0, PT, R14, R17, RZ ;  /* 0x000000110e3d7210 */ /* 0x000fe20007f1e0ff */
[----:B------:R-:W-:-:S02]  /*7c780*/  IMAD.IADD R68, R67, 0x1, R68 ;  /* 0x0000000143447824 */ /* 0x000fc400078e0244 */
[----:B------:R-:W-:Y:S01]  /*7c790*/  IMAD.MOV.U32 R22, RZ, RZ, R56 ;  /* 0x000000ffff167224 */ /* 0x000fe200078e0038 */
[----:B------:R-:W-:Y:S01]  /*7c7a0*/  IADD3.X R64, PT, PT, R13, RZ, R65, P0, P2 ;  /* 0x000000ff0d407210 */ /* 0x000fe200007e4441 */
[----:B------:R-:W-:Y:S01]  /*7c7b0*/  IMAD.MOV.U32 R21, RZ, RZ, R53 ;  /* 0x000000ffff157224 */ /* 0x000fe200078e0035 */
        /* <DEDUP_REMOVED lines=76> */
.L_x_270:
[----:B------:R-:W-:Y:S05]  /*7cc80*/  BSYNC.RELIABLE B3 ;  /* 0x0000000000037941 */ /* 0x000fea0003800100 */
.L_x_269:
        /* <DEDUP_REMOVED lines=12> */
.L_x_268:
[----:B------:R-:W-:Y:S05]  /*7cd50*/  BSYNC.RECONVERGENT B2 ;  /* 0x0000000000027941 */ /* 0x000fea0003800200 */
.L_x_267:
        /* <DEDUP_REMOVED lines=21> */
[----:B------:R-:W-:Y:S02]  /*7ceb0*/  IMAD.X R72, R13, 0x1, R13, P0 ;  /* 0x000000010d487824 */ /* 0x000fe400000e060d */
        /* <DEDUP_REMOVED lines=69> */
.L_x_274:
[----:B------:R-:W-:Y:S05]  /*7d310*/  BSYNC.RELIABLE B3 ;  /* 0x0000000000037941 */ /* 0x000fea0003800100 */
.L_x_273:
        /* <DEDUP_REMOVED lines=12> */
.L_x_272:
[----:B------:R-:W-:Y:S05]  /*7d3e0*/  BSYNC.RECONVERGENT B2 ;  /* 0x0000000000027941 */ /* 0x000fea0003800200 */
.L_x_271:
        /* <DEDUP_REMOVED lines=91> */
.L_x_278:
[----:B------:R-:W-:Y:S05]  /*7d9a0*/  BSYNC.RELIABLE B3 ;  /* 0x0000000000037941 */ /* 0x000fea0003800100 */
.L_x_277:
        /* <DEDUP_REMOVED lines=12> */
.L_x_276:
[----:B------:R-:W-:Y:S05]  /*7da70*/  BSYNC.RECONVERGENT B2 ;  /* 0x0000000000027941 */ /* 0x000fea0003800200 */
.L_x_275:
        /* <DEDUP_REMOVED lines=30> */
[----:B------:R-:W-:-:S04]  /*7dc60*/  IMAD.WIDE.U32 R54, R36, R167, RZ ;  /* 0x000000a724367225 */ /* 0x000fc800078e00ff */
[----:B------:R-:W-:Y:S01]  /*7dc70*/  IMAD.WIDE.U32.X R52, R127, R34, R52, P3 ;  /* 0x000000227f347225 */ /* 0x000fe200018e0434 */
[----:B------:R-:W-:-:S03]  /*7dc80*/  IADD3.X R60, P3, PT, RZ, R59, RZ, P2, !PT ;  /* 0x0000003bff3c7210 */ /* 0x000fc6000177e4ff */
[----:B------:R-:W-:Y:S01]  /*7dc90*/  IMAD.WIDE.U32 R56, R37, R167, RZ ;  /* 0x000000a725387225 */ /* 0x000fe200078e00ff */
[----:B------:R-:W-:-:S03]  /*7dca0*/  IADD3.X R52, P2, PT, RZ, R52, RZ, P0, !PT ;  /* 0x00000034ff347210 */ /* 0x000fc6000075e4ff */
[----:B------:R-:W-:Y:S01]  /*7dcb0*/  IMAD.WIDE.U32 R54, P1, R135, R37, R54 ;  /* 0x0000002587367225 */ /* 0x000fe20007820036 */
[----:B------:R-:W-:-:S03]  /*7dcc0*/  IADD3.X R53, P2, PT, RZ, R53, RZ, P2, !PT ;  /* 0x00000035ff357210 */ /* 0x000fc6000175e4ff */
[-C--:B------:R-:W-:Y:S01]  /*7dcd0*/  IMAD.WIDE.U32 R70, R34, R169.reuse, RZ ;  /* 0x000000a922467225 */ /* 0x080fe200078e00ff */
        /* <DEDUP_REMOVED lines=8> */
[----:B------:R-:W-:Y:S01]  /*7dd60*/  IMAD.MOV.U32 R56, RZ, RZ, R55 ;  /* 0x000000ffff387224 */ /* 0x000fe200078e0037 */
[----:B------:R-:W-:Y:S01]  /*7dd70*/  IADD3 RZ, P1, PT, R52, R58, RZ ;  /* 0x0000003a34ff7210 */ /* 0x000fe20007f3e0ff */
[----:B------:R-:W-:Y:S01]  /*7dd80*/  IMAD.WIDE.U32 R58, R36, R165, RZ ;  /* 0x000000a5243a7225 */ /* 0x000fe200078e00ff */
[----:B------:R-:W-:-:S03]  /*7dd90*/  IADD3.X R53, P2, PT, R53, R54, RZ, P2, !PT ;  /* 0x0000003635357210 */ /* 0x000fc6000175e4ff */
[----:B------:R-:W-:Y:S01]  /*7dda0*/  IMAD.WIDE.U32.X R56, R135, R36, R56, P4 ;  /* 0x0000002487387225 */ /* 0x000fe200020e0438 */
[----:B------:R-:W-:Y:S02]  /*7ddb0*/  IADD3.X RZ, P1, PT, R53, R61, RZ, P1, !PT ;  /* 0x0000003d35ff7210 */ /* 0x000fe40000f3e4ff */
[----:B------:R-:W-:Y:S01]  /*7ddc0*/  IADD3.X R65, P2, PT, RZ, RZ, RZ, P2, !PT ;  /* 0x000000ffff417210 */ /* 0x000fe2000175e4ff */
[----:B------:R-:W-:Y:S01]  /*7ddd0*/  IMAD.X R55, RZ, RZ, RZ, P3 ;  /* 0x000000ffff377224 */ /* 0x000fe200018e06ff */
[----:B------:R-:W-:Y:S01]  /*7dde0*/  IADD3.X R67, P0, PT, RZ, R56, RZ, P0, !PT ;  /* 0x00000038ff437210 */ /* 0x000fe2000071e4ff */
[----:B------:R-:W-:Y:S02]  /*7ddf0*/  IMAD.MOV.U32 R54, RZ, RZ, R71 ;  /* 0x000000ffff367224 */ /* 0x000fe400078e0047 */
[----:B------:R-:W-:Y:S01]  /*7de00*/  IMAD.WIDE.U32 R60, R37, R165, RZ ;  /* 0x000000a5253c7225 */ /* 0x000fe200078e00ff */
[----:B------:R-:W-:-:S03]  /*7de10*/  IADD3.X R72, P0, PT, RZ, R57, RZ, P0, !PT ;  /* 0x00000039ff487210 */ /* 0x000fc6000071e4ff */
[----:B------:R-:W-:-:S04]  /*7de20*/  IMAD.WIDE.U32 R58, P3, R129, R37, R58 ;  /* 0x00000025813a7225 */ /* 0x000fc8000786003a */
[----:B------:R-:W-:Y:S01]  /*7de30*/  IMAD.WIDE.U32.X R54, R93, R34, R54, P5 ;  /* 0x000000225d367225 */ /* 0x000fe200028e0436 */
[----:B------:R-:W-:-:S03]  /*7de40*/  MOV R56, R59 ;  /* 0x0000003b00387202 */ /* 0x000fc60000000f00 */
[----:B------:R-:W-:Y:S01]  /*7de50*/  IMAD.X R57, RZ, RZ, RZ, P3 ;  /* 0x000000ffff397224 */ /* 0x000fe200018e06ff */
[----:B------:R-:W-:Y:S01]  /*7de60*/  IADD3 R69, P3, PT, R61, R58, RZ ;  /* 0x0000003a3d457210 */ /* 0x000fe20007f7e0ff */
[----:B------:R-:W-:Y:S01]  /*7de70*/  IMAD.X R61, RZ, RZ, RZ, P2 ;  /* 0x000000ffff3d7224 */ /* 0x000fe200010e06ff */
[----:B------:R-:W-:Y:S01]  /*7de80*/  IADD3.X R54, P1, PT, R65, R54, RZ, P1, !PT ;  /* 0x0000003641367210 */ /* 0x000fe20000f3e4ff */
[----:B------:R-:W-:Y:S01]  /*7de90*/  IMAD.WIDE.U32 R84, R34, R167, RZ ;  /* 0x000000a722547225 */ /* 0x000fe200078e00ff */
[----:B------:R-:W-:Y:S02]  /*7dea0*/  IADD3.X R65, P0, PT, R67, R60, RZ, P0, !PT ;  /* 0x0000003c43417210 */ /* 0x000fe4000071e4ff */
[----:B------:R-:W-:Y:S01]  /*7deb0*/  IADD3.X R55, P1, PT, R61, R55, RZ, P1, !PT ;  /* 0x000000373d377210 */ /* 0x000fe20000f3e4ff */
[----:B------:R-:W-:Y:S01]  /*7dec0*/  IMAD.WIDE.U32 R58, R36, R163, RZ ;  /* 0x000000a3243a7225 */ /* 0x000fe200078e00ff */
[----:B------:R-:W-:Y:S02]  /*7ded0*/  IADD3.X R72, P0, PT, R72, R69, RZ, P0, !PT ;  /* 0x0000004548487210 */ /* 0x000fe4000071e4ff */
[----:B------:R-:W-:Y:S01]  /*7dee0*/  IADD3.X R54, P2, PT, R54, R65, RZ, P1, !PT ;  /* 0x0000004136367210 */ /* 0x000fe20000f5e4ff */
[----:B------:R-:W-:-:S03]  /*7def0*/  IMAD.WIDE.U32.X R56, R129, R36, R56, P3 ;  /* 0x0000002481387225 */ /* 0x000fc600018e0438 */
[----:B------:R-:W-:Y:S01]  /*7df00*/  IADD3.X R55, P2, PT, R55, R72, RZ, P2, !PT ;  /* 0x0000004837377210 */ /* 0x000fe2000175e4ff */
[----:B------:R-:W-:Y:S01]  /*7df10*/  IMAD.WIDE.U32 R60, R35, R167, RZ ;  /* 0x000000a7233c7225 */ /* 0x000fe200078e00ff */
[----:B------:R-:W-:-:S03]  /*7df20*/  IADD3.X R67, P1, PT, RZ, R56, RZ, P0, !PT ;  /* 0x00000038ff437210 */ /* 0x000fc6000073e4ff */
[----:B------:R-:W-:Y:S01]  /*7df30*/  IMAD.WIDE.U32 R84, P3, R135, R35, R84 ;  /* 0x0000002387547225 */ /* 0x000fe20007860054 */
[----:B------:R-:W-:Y:S02]  /*7df40*/  IADD3.X R92, P1, PT, RZ, R57, RZ, P1, !PT ;  /* 0x00000039ff5c7210 */ /* 0x000fe40000f3e4ff */
[----:B------:R-:W-:Y:S01]  /*7df50*/  IADD3 RZ, P0, PT, R54, R60, RZ ;  /* 0x0000003c36ff7210 */ /* 0x000fe20007f1e0ff */
[----:B------:R-:W-:Y:S01]  /*7df60*/  IMAD.WIDE.U32 R58, P4, R63, R37, R58 ;  /* 0x000000253f3a7225 */ /* 0x000fe2000788003a */
[----:B------:R-:W-:-:S03]  /*7df70*/  IADD3 R71, P5, PT, R84, R61, RZ ;  /* 0x0000003d54477210 */ /* 0x000fc60007fbe0ff */
[----:B------:R-:W-:Y:S01]  /*7df80*/  IMAD.WIDE.U32 R64, R37, R163, RZ ;  /* 0x000000a325407225 */ /* 0x000fe200078e00ff */
[----:B------:R-:W-:-:S03]  /*7df90*/  IADD3.X RZ, P0, PT, R55, R71, RZ, P0, !PT ;  /* 0x0000004737ff7210 */ /* 0x000fc6000071e4ff */
[----:B------:R-:W-:Y:S01]  /*7dfa0*/  IMAD.X R57, RZ, RZ, RZ, P3 ;  /* 0x000000ffff397224 */ /* 0x000fe200018e06ff */
[----:B------:R-:W-:Y:S01]  /*7dfb0*/  IADD3 R69, P3, PT, R65, R58, RZ ;  /* 0x0000003a41457210 */ /* 0x000fe20007f7e0ff */
[----:B------:R-:W-:Y:S01]  /*7dfc0*/  IMAD.MOV.U32 R56, RZ, RZ, R85 ;  /* 0x000000ffff387224 */ /* 0x000fe200078e0055 */
[----:B------:R-:W-:Y:S01]  /*7dfd0*/  IADD3.X R72, P1, PT, R67, R64, RZ, P1, !PT ;  /* 0x0000004043487210 */ /* 0x000fe20000f3e4ff */
[----:B------:R-:W-:Y:S01]  /*7dfe0*/  IMAD.X R61, RZ, RZ, RZ, P4 ;  /* 0x000000ffff3d7224 */ /* 0x000fe200020e06ff */
[----:B------:R-:W-:Y:S01]  /*7dff0*/  IADD3.X R67, P2, PT, RZ, RZ, RZ, P2, !PT ;  /* 0x000000ffff437210 */ /* 0x000fe2000175e4ff */
[----:B------:R-:W-:Y:S01]  /*7e000*/  IMAD.MOV.U32 R60, RZ, RZ, R59 ;  /* 0x000000ffff3c7224 */ /* 0x000fe200078e003b */
[----:B------:R-:W-:Y:S01]  /*7e010*/  IADD3.X R92, P4, PT, R92, R69, RZ, P1, !PT ;  /* 0x000000455c5c7210 */ /* 0x000fe20000f9e4ff */
[----:B------:R-:W-:-:S04]  /*7e020*/  IMAD.WIDE.U32.X R56, R135, R34, R56, P5 ;  /* 0x0000002287387225 */ /* 0x000fc800028e0438 */
[----:B------:R-:W-:Y:S01]  /*7e030*/  IMAD.WIDE.U32 R64, R36, R131, RZ ;  /* 0x0000008324407225 */ /* 0x000fe200078e00ff */
[----:B------:R-:W-:-:S03]  /*7e040*/  IADD3.X R67, P1, PT, R67, R56, RZ, P0, !PT ;  /* 0x0000003843437210 */ /* 0x000fc6000073e4ff */
[----:B------:R-:W-:-:S04]  /*7e050*/  IMAD.WIDE.U32.X R60, R63, R36, R60, P3 ;  /* 0x000000243f3c7225 */ /* 0x000fc800018e043c */
[----:B------:R-:W-:Y:S01]  /*7e060*/  IMAD.X R69, RZ, RZ, RZ, P2 ;  /* 0x000000ffff457224 */ /* 0x000fe200010e06ff */
[----:B------:R-:W-:Y:S01]  /*7e070*/  IADD3.X R101, P0, PT, RZ, R60, RZ, P4, !PT ;  /* 0x0000003cff657210 */ /* 0x000fe2000271e4ff */
[----:B------:R-:W-:-:S03]  /*7e080*/  IMAD.WIDE.U32 R64, P2, R133, R37, R64 ;  /* 0x0000002585407225 */ /* 0x000fc60007840040 */
[----:B------:R-:W-:Y:S01]  /*7e090*/  IADD3.X R85, P0, PT, RZ, R61, RZ, P0, !PT ;  /* 0x0000003dff557210 */ /* 0x000fe2000071e4ff */
[----:B------:R-:W-:Y:S01]  /*7e0a0*/  IMAD.WIDE.U32 R58, R37, R131, RZ ;  /* 0x00000083253a7225 */ /* 0x000fe200078e00ff */
[----:B------:R-:W-:-:S03]  /*7e0b0*/  IADD3.X R69, P5, PT, R69, R57, RZ, P1, !PT ;  /* 0x0000003945457210 */ /* 0x000fc60000fbe4ff */
[----:B------:R-:W-:Y:S01]  /*7e0c0*/  IMAD.X R57, RZ, RZ, RZ, P2 ;  /* 0x000000ffff397224 */ /* 0x000fe200010e06ff */
[----:B------:R-:W-:Y:S01]  /*7e0d0*/  IADD3 R90, P1, PT, R59, R64, RZ ;  /* 0x000000403b5a7210 */ /* 0x000fe20007f3e0ff */
[----:B------:R-:W-:Y:S01]  /*7e0e0*/  IMAD.MOV.U32 R56, RZ, RZ, R65 ;  /* 0x000000ffff387224 */ /* 0x000fe200078e0041 */
[----:B------:R-:W-:Y:S01]  /*7e0f0*/  IADD3.X R101, P2, PT, R101, R58, RZ, P0, !PT ;  /* 0x0000003a65657210 */ /* 0x000fe2000075e4ff */
[----:B------:R-:W-:Y:S01]  /*7e100*/  IMAD.WIDE.U32 R60, R34, R165, RZ ;  /* 0x000000a5223c7225 */ /* 0x000fe200078e00ff */
[----:B------:R-:W-:Y:S02]  /*7e110*/  IADD3.X R64, P5, PT, R67, R72, RZ, P5, !PT ;  /* 0x0000004843407210 */ /* 0x000fe40002fbe4ff */
[----:B------:R-:W-:Y:S01]  /*7e120*/  IADD3.X R85, P2, PT, R85, R90, RZ, P2, !PT ;  /* 0x0000005a55557210 */ /* 0x000fe2000175e4ff */
[----:B------:R-:W-:Y:S01]  /*7e130*/  IMAD.WIDE.U32 R82, R68, -0x1, RZ ;  /* 0xffffffff44527825 */ /* 0x000fe200078e00ff */
[----:B------:R-:W-:-:S03]  /*7e140*/  IADD3.X R65, P5, PT, R69, R92, RZ, P5, !PT ;  /* 0x0000005c45417210 */ /* 0x000fc60002fbe4ff */
[----:B------:R-:W-:Y:S01]  /*7e150*/  IMAD.WIDE.U32.X R56, R133, R36, R56, P1 ;  /* 0x0000002485387225 */ /* 0x000fe200008e0438 */
[----:B------:R-:W-:-:S03]  /*7e160*/  IADD3.X R71, P5, PT, RZ, RZ, RZ, P5, !PT ;  /* 0x000000ffff477210 */ /* 0x000fc60002fbe4ff */
[----:B------:R-:W-:Y:S01]  /*7e170*/  IMAD.WIDE.U32 R58, R35, R165, RZ ;  /* 0x000000a5233a7225 */ /* 0x000fe200078e00ff */
[----:B------:R-:W-:-:S03]  /*7e180*/  IADD3.X R100, P2, PT, RZ, R56, RZ, P2, !PT ;  /* 0x00000038ff647210 */ /* 0x000fc6000175e4ff */
[----:B------:R-:W-:Y:S01]  /*7e190*/  IMAD.WIDE.U32 R60, P4, R129, R35, R60 ;  /* 0x00000023813c7225 */ /* 0x000fe2000788003c */
[----:B------:R-:W-:-:S03]  /*7e1a0*/  IADD3 RZ, P1, PT, R64, R58, RZ ;  /* 0x0000003a40ff7210 */ /* 0x000fc60007f3e0ff */
[----:B------:R-:W-:Y:S01]  /*7e1b0*/  IMAD.WIDE.U32 R90, R34, R163, RZ ;  /* 0x000000a3225a7225 */ /* 0x000fe200078e00ff */
[----:B------:R-:W-:-:S03]  /*7e1c0*/  IADD3 R67, P3, PT, R60, R59, RZ ;  /* 0x0000003b3c437210 */ /* 0x000fc60007f7e0ff */
[----:B------:R-:W-:Y:S01]  /*7e1d0*/  IMAD.WIDE.U32 R72, R82, 0x1, RZ ;  /* 0x0000000152487825 */ /* 0x000fe200078e00ff */
[----:B------:R-:W-:-:S03]  /*7e1e0*/  IADD3.X RZ, P1, PT, R65, R67, RZ, P1, !PT ;  /* 0x0000004341ff7210 */ /* 0x000fc60000f3e4ff */
[----:B------:R-:W-:Y:S01]  /*7e1f0*/  IMAD.X R92, RZ, RZ, R57, P2 ;  /* 0x000000ffff5c7224 */ /* 0x000fe200010e0639 */
[----:B------:R-:W-:Y:S01]  /*7e200*/  IADD3 RZ, P0, PT, R68, R72, RZ ;  /* 0x0000004844ff7210 */ /* 0x000fe20007f1e0ff */
[----:B------:R-:W-:-:S04]  /*7e210*/  IMAD.WIDE.U32 R106, R34, R131, RZ ;  /* 0x00000083226a7225 */ /* 0x000fc800078e00ff */
[----:B------:R-:W-:Y:S02]  /*7e220*/  IMAD R97, R68, -0x7af74001, -R96 ;  /* 0x8508bfff44617824 */ /* 0x000fe400078e0a60 */
[----:B------:R-:W-:-:S04]  /*7e230*/  IMAD.WIDE.U32 R58, R32, R175, RZ ;  /* 0x000000af203a7225 */ /* 0x000fc800078e00ff */
[----:B------:R-:W-:-:S04]  /*7e240*/  IMAD.WIDE.U32 R90, P2, R63, R35, R90 ;  /* 0x000000233f5a7225 */ /* 0x000fc8000784005a */
[----:B------:R-:W-:Y:S02]  /*7e250*/  IMAD.X R69, RZ, RZ, RZ, P4 ;  /* 0x000000ffff457224 */ /* 0x000fe400020e06ff */
[----:B------:R-:W-:Y:S02]  /*7e260*/  IMAD.MOV.U32 R68, RZ, RZ, R61 ;  /* 0x000000ffff447224 */ /* 0x000fe400078e003d */
[----:B------:R-:W-:Y:S02]  /*7e270*/  IMAD.X R95, RZ, RZ, RZ, P2 ;  /* 0x000000ffff5f7224 */ /* 0x000fe400010e06ff */
[----:B------:R-:W-:-:S04]  /*7e280*/  IMAD.WIDE.U32.X R68, R129, R34, R68, P3 ;  /* 0x0000002281447225 */ /* 0x000fc800018e0444 */
[----:B------:R-:W-:-:S04]  /*7e290*/  IMAD.WIDE.U32 R106, P2, R133, R35, R106 ;  /* 0x00000023856a7225 */ /* 0x000fc8000784006a */
[----:B------:R-:W-:-:S04]  /*7e2a0*/  IMAD.WIDE.U32 R56, R33, R175, RZ ;  /* 0x000000af21387225 */ /* 0x000fc800078e00ff */
[----:B------:R-:W-:-:S04]  /*7e2b0*/  IMAD.WIDE.U32 R58, P4, R127, R33, R58 ;  /* 0x000000217f3a7225 */ /* 0x000fc8000788003a */
[----:B------:R-:W-:Y:S01]  /*7e2c0*/  IMAD.WIDE.U32 R52, R169, R35, R52 ;  /* 0x00000023a9347225 */ /* 0x000fe200078e0034 */
[----:B------:R-:W-:-:S03]  /*7e2d0*/  IADD3 R103, P3, PT, R58, R57, RZ ;  /* 0x000000393a677210 */ /* 0x000fc60007f7e0ff */
[----:B------:R-:W-:Y:S01]  /*7e2e0*/  IMAD.X R61, RZ, RZ, RZ, P5 ;  /* 0x000000ffff3d7224 */ /* 0x000fe200028e06ff */
[----:B------:R-:W-:Y:S01]  /*7e2f0*/  IADD3 RZ, P5, PT, R52, R56, RZ ;  /* 0x0000003834ff7210 */ /* 0x000fe20007fbe0ff */
[----:B------:R-:W-:Y:S01]  /*7e300*/  IMAD.X R67, RZ, RZ, RZ, P2 ;  /* 0x000000ffff437224 */ /* 0x000fe200010e06ff */
[----:B------:R-:W-:Y:S01]  /*7e310*/  IADD3.X R72, P2, PT, R71, R68, RZ, P1, !PT ;  /* 0x0000004447487210 */ /* 0x000fe20000f5e4ff */
[----:B------:R-:W-:Y:S01]  /*7e320*/  IMAD.IADD R97, R83, 0x1, R97 ;  /* 0x0000000153617824 */ /* 0x000fe200078e0261 */
[----:B------:R-:W-:Y:S01]  /*7e330*/  IADD3 R53, PT, PT, R53, R70, RZ ;  /* 0x0000004635357210 */ /* 0x000fe20007ffe0ff */
[----:B------:R-:W-:Y:S01]  /*7e340*/  IMAD.WIDE.U32 R56, R35, R163, RZ ;  /* 0x000000a323387225 */ /* 0x000fe200078e00ff */
[----:B------:R-:W-:Y:S02]  /*7e350*/  IADD3.X R102, P2, PT, R61, R69, RZ, P2, !PT ;  /* 0x000000453d667210 */ /* 0x000fe4000175e4ff */
[----:B------:R-:W-:Y:S01]  /*7e360*/  IADD3.X RZ, P5, PT, R53, R103, RZ, P5, !PT ;  /* 0x0000006735ff7210 */ /* 0x000fe20002fbe4ff */
[----:B------:R-:W-:Y:S01]  /*7e370*/  IMAD.WIDE.U32 R70, R97, 0x1, RZ ;  /* 0x0000000161467825 */ /* 0x000fe200078e00ff */
[----:B------:R-:W-:-:S02]  /*7e380*/  IADD3 R83, P1, PT, R90, R57, RZ ;  /* 0x000000395a537210 */ /* 0x000fc40007f3e0ff */
[----:B------:R-:W-:Y:S01]  /*7e390*/  IADD3.X R72, P2, PT, R72, R101, RZ, P2, !PT ;  /* 0x0000006548487210 */ /* 0x000fe2000175e4ff */
[----:B------:R-:W-:Y:S02]  /*7e3a0*/  IMAD.X R69, RZ, RZ, RZ, P4 ;  /* 0x000000ffff457224 */ /* 0x000fe400020e06ff */
[----:B------:R-:W-:Y:S02]  /*7e3b0*/  IMAD.MOV.U32 R68, RZ, RZ, R59 ;  /* 0x000000ffff447224 */ /* 0x000fe400078e003b */
[----:B------:R-:W-:-:S04]  /*7e3c0*/  IMAD.WIDE.U32 R136, R32, R169, RZ ;  /* 0x000000a920887225 */ /* 0x000fc800078e00ff */
[----:B------:R-:W-:Y:S02]  /*7e3d0*/  IMAD.MOV.U32 R94, RZ, RZ, R91 ;  /* 0x000000ffff5e7224 */ /* 0x000fe400078e005b */
[----:B------:R-:W-:-:S04]  /*7e3e0*/  IMAD.WIDE.U32.X R68, R127, R32, R68, P3 ;  /* 0x000000207f447225 */ /* 0x000fc800018e0444 */
[----:B------:R-:W-:Y:S01]  /*7e3f0*/  IMAD.WIDE.U32 R70, P4, R82, -0x7af74000, R70 ;  /* 0x8508c00052467825 */ /* 0x000fe20007880046 */
[----:B------:R-:W-:-:S03]  /*7e400*/  IADD3.X R59, P5, PT, RZ, R68, RZ, P5, !PT ;  /* 0x00000044ff3b7210 */ /* 0x000fc60002fbe4ff */
[----:B------:R-:W-:Y:S01]  /*7e410*/  IMAD.WIDE.U32.X R94, R63, R34, R94, P1 ;  /* 0x000000223f5e7225 */ /* 0x000fe200008e045e */
[----:B------:R-:W-:Y:S02]  /*7e420*/  IADD3 R61, P3, PT, R73, R70, RZ ;  /* 0x00000046493d7210 */ /* 0x000fe40007f7e0ff */
[----:B------:R-:W-:Y:S01]  /*7e430*/  IADD3.X R73, P2, PT, R102, R85, RZ, P2, !PT ;  /* 0x0000005566497210 */ /* 0x000fe2000175e4ff */
[----:B------:R-:W-:Y:S01]  /*7e440*/  IMAD.WIDE.U32 R136, P1, R93, R33, R136 ;  /* 0x000000215d887225 */ /* 0x000fe20007820088 */
[----:B------:R-:W-:Y:S02]  /*7e450*/  IADD3.X R68, P5, PT, RZ, R69, RZ, P5, !PT ;  /* 0x00000045ff447210 */ /* 0x000fe40002fbe4ff */
[----:B------:R-:W-:Y:S01]  /*7e460*/  IADD3.X R101, P2, PT, RZ, RZ, RZ, P2, !PT ;  /* 0x000000ffff657210 */ /* 0x000fe2000175e4ff */
[----:B------:R-:W-:Y:S01]  /*7e470*/  IMAD.X R57, RZ, RZ, RZ, P1 ;  /* 0x000000ffff397224 */ /* 0x000fe200008e06ff */
[----:B------:R-:W-:Y:S01]  /*7e480*/  IADD3 RZ, P1, PT, R72, R56, RZ ;  /* 0x0000003848ff7210 */ /* 0x000fe20007f3e0ff */
[----:B------:R-:W-:Y:S01]  /*7e490*/  IMAD.WIDE.U32 R54, R167, R35, R54 ;  /* 0x00000023a7367225 */ /* 0x000fe200078e0036 */
[----:B------:R-:W-:-:S02]  /*7e4a0*/  IADD3.X RZ, P0, PT, R96, R61, RZ, P0, !PT ;  /* 0x0000003d60ff7210 */ /* 0x000fc4000071e4ff */
[----:B------:R-:W-:Y:S01]  /*7e4b0*/  IADD3.X RZ, P1, PT, R73, R83, RZ, P1, !PT ;  /* 0x0000005349ff7210 */ /* 0x000fe20000f3e4ff */
[----:B------:R-:W-:Y:S01]  /*7e4c0*/  IMAD.IADD R55, R55, 0x1, R84 ;  /* 0x0000000137377824 */ /* 0x000fe200078e0254 */
[----:B------:R-:W-:Y:S01]  /*7e4d0*/  IADD3.X R54, P5, PT, R59, R54, RZ, P5, !PT ;  /* 0x000000363b367210 */ /* 0x000fe20002fbe4ff */
[----:B------:R-:W-:Y:S01]  /*7e4e0*/  IMAD.WIDE.U32 R84, R33, R169, RZ ;  /* 0x000000a921547225 */ /* 0x000fe200078e00ff */
[----:B------:R-:W-:Y:S02]  /*7e4f0*/  IADD3.X R101, P1, PT, R101, R94, RZ, P1, !PT ;  /* 0x0000005e65657210 */ /* 0x000fe40000f3e4ff */
[----:B------:R-:W-:Y:S01]  /*7e500*/  IADD3.X R55, P5, PT, R68, R55, RZ, P5, !PT ;  /* 0x0000003744377210 */ /* 0x000fe20002fbe4ff */
[----:B------:R-:W-:Y:S01]  /*7e510*/  IMAD.X R59, RZ, RZ, RZ, P2 ;  /* 0x000000ffff3b7224 */ /* 0x000fe200010e06ff */
[----:B------:R-:W-:Y:S01]  /*7e520*/  IADD3 RZ, P2, PT, R54, R84, RZ ;  /* 0x0000005436ff7210 */ /* 0x000fe20007f5e0ff */
[----:B------:R-:W-:Y:S01]  /*7e530*/  IMAD.X R69, RZ, RZ, RZ, P4 ;  /* 0x000000ffff457224 */ /* 0x000fe200020e06ff */
[----:B------:R-:W-:Y:S01]  /*7e540*/  IADD3 R61, P4, PT, R136, R85, RZ ;  /* 0x00000055883d7210 */ /* 0x000fe20007f9e0ff */
[----:B------:R-:W-:Y:S01]  /*7e550*/  IMAD.MOV.U32 R68, RZ, RZ, R71 ;  /* 0x000000ffff447224 */ /* 0x000fe200078e0047 */
[----:B------:R-:W-:Y:S01]  /*7e560*/  IADD3.X R95, P1, PT, R59, R95, RZ, P1, !PT ;  /* 0x0000005f3b5f7210 */ /* 0x000fe20000f3e4ff */
[----:B------:R-:W-:Y:S01]  /*7e570*/  IMAD.WIDE.U32 R70, R35, R131, RZ ;  /* 0x0000008323467225 */ /* 0x000fe200078e00ff */
[----:B------:R-:W-:-:S02]  /*7e580*/  IADD3.X RZ, P2, PT, R55, R61, RZ, P2, !PT ;  /* 0x0000003d37ff7210 */ /* 0x000fc4000175e4ff */
[----:B------:R-:W-:Y:S01]  /*7e590*/  IADD3.X R100, P1, PT, R101, R100, RZ, P1, !PT ;  /* 0x0000006465647210 */ /* 0x000fe20000f3e4ff */
[----:B------:R-:W-:Y:S02]  /*7e5a0*/  IMAD.MOV.U32 R56, RZ, RZ, R137 ;  /* 0x000000ffff387224 */ /* 0x000fe400078e0089 */
[----:B------:R-:W-:Y:S01]  /*7e5b0*/  IMAD.WIDE.U32 R88, R175, R35, R88 ;  /* 0x00000023af587225 */ /* 0x000fe200078e0058 */
[----:B------:R-:W-:-:S03]  /*7e5c0*/  IADD3.X R101, P1, PT, R95, R92, RZ, P1, !PT ;  /* 0x0000005c5f657210 */ /* 0x000fc60000f3e4ff */
[----:B------:R-:W-:Y:S01]  /*7e5d0*/  IMAD.WIDE.U32.X R56, R93, R32, R56, P4 ;  /* 0x000000205d387225 */ /* 0x000fe200020e0438 */
[----:B------:R-:W-:Y:S02]  /*7e5e0*/  IADD3 R59, P4, PT, R106, R71, RZ ;  /* 0x000000476a3b7210 */ /* 0x000fe40007f9e0ff */
[----:B------:R-:W-:Y:S01]  /*7e5f0*/  IADD3.X R71, P5, PT, RZ, RZ, RZ, P5, !PT ;  /* 0x000000ffff477210 */ /* 0x000fe20002fbe4ff */
[----:B------:R-:W-:Y:S01]  /*7e600*/  IMAD.WIDE.U32.X R68, R97, -0x7af74000, R68, P3 ;  /* 0x8508c00061447825 */ /* 0x000fe200018e0444 */
[----:B------:R-:W-:Y:S02]  /*7e610*/  IADD3 RZ, P3, PT, R100, R70, RZ ;  /* 0x0000004664ff7210 */ /* 0x000fe40007f7e0ff */
[----:B------:R-:W-:Y:S01]  /*7e620*/  IADD3.X R71, P2, PT, R71, R56, RZ, P2, !PT ;  /* 0x0000003847477210 */ /* 0x000fe2000175e4ff */
[----:B------:R-:W-:Y:S01]  /*7e630*/  IMAD.IADD R89, R89, 0x1, R66 ;  /* 0x0000000159597824 */ /* 0x000fe200078e0242 */
[----:B------:R-:W-:Y:S01]  /*7e640*/  IADD3.X R61, P0, PT, RZ, R68, RZ, P0, !PT ;  /* 0x00000044ff3d7210 */ /* 0x000fe2000071e4ff */
[----:B------:R-:W-:Y:S01]  /*7e650*/  IMAD.MOV.U32 R66, RZ, RZ, R107 ;  /* 0x000000ffff427224 */ /* 0x000fe200078e006b */
[----:B------:R-:W-:Y:S01]  /*7e660*/  IADD3.X RZ, P3, PT, R101, R59, RZ, P3, !PT ;  /* 0x0000003b65ff7210 */ /* 0x000fe20001f7e4ff */
[----:B------:R-:W-:Y:S01]  /*7e670*/  IMAD.X R56, RZ, RZ, RZ, P5 ;  /* 0x000000ffff387224 */ /* 0x000fe200028e06ff */
[----:B------:R-:W-:Y:S01]  /*7e680*/  IADD3.X R92, P0, PT, RZ, R69, RZ, P0, !PT ;  /* 0x00000045ff5c7210 */ /* 0x000fe2000071e4ff */
[----:B------:R-:W-:Y:S01]  /*7e690*/  IMAD.WIDE.U32.X R66, R133, R34, R66, P4 ;  /* 0x0000002285427225 */ /* 0x000fe200020e0442 */
[----:B------:R-:W-:-:S02]  /*7e6a0*/  IADD3.X R59, P1, PT, RZ, RZ, RZ, P1, !PT ;  /* 0x000000ffff3b7210 */ /* 0x000fc40000f3e4ff */
[----:B------:R-:W-:Y:S01]  /*7e6b0*/  IADD3.X R68, P2, PT, R56, R57, RZ, P2, !PT ;  /* 0x0000003938447210 */ /* 0x000fe2000175e4ff */
[----:B------:R-:W-:Y:S01]  /*7e6c0*/  IMAD.WIDE.U32 R104, R32, R167, RZ ;  /* 0x000000a720687225 */ /* 0x000fe200078e00ff */
[----:B------:R-:W-:Y:S02]  /*7e6d0*/  IADD3.X R59, P3, PT, R59, R66, RZ, P3, !PT ;  /* 0x000000423b3b7210 */ /* 0x000fe40001f7e4ff */
[----:B------:R-:W-:Y:S01]  /*7e6e0*/  IADD3.X R88, P0, PT, R61, R88, RZ, P0, !PT ;  /* 0x000000583d587210 */ /* 0x000fe2000071e4ff */
[----:B------:R-:W-:Y:S01]  /*7e6f0*/  IMAD.WIDE.U32 R64, R165, R35, R64 ;  /* 0x00000023a5407225 */ /* 0x000fe200078e0040 */
[----:B------:R-:W-:Y:S02]  /*7e700*/  IADD3.X R83, PT, PT, R67, RZ, RZ, P3, P1 ;  /* 0x000000ff43537210 */ /* 0x000fe40001fe24ff */
[----:B------:R-:W-:Y:S01]  /*7e710*/  IADD3.X R89, P0, PT, R92, R89, RZ, P0, !PT ;  /* 0x000000595c597210 */ /* 0x000fe2000071e4ff */
[----:B------:R-:W-:Y:S01]  /*7e720*/  IMAD.WIDE.U32 R56, R33, R167, RZ ;  /* 0x000000a721387225 */ /* 0x000fe200078e00ff */
[----:B------:R-:W-:-:S02]  /*7e730*/  IADD3.X R66, P2, PT, R71, R64, RZ, P2, !PT ;  /* 0x0000004047427210 */ /* 0x000fc4000175e4ff */
[----:B------:R-:W-:Y:S01]  /*7e740*/  IADD3 R61, PT, PT, R65, R60, RZ ;  /* 0x0000003c413d7210 */ /* 0x000fe20007ffe0ff */
[----:B------:R-:W-:Y:S01]  /*7e750*/  IMAD.WIDE.U32 R104, P4, R135, R33, R104 ;  /* 0x0000002187687225 */ /* 0x000fe20007880068 */
[----:B------:R-:W-:Y:S02]  /*7e760*/  IADD3 RZ, P1, PT, R66, R56, RZ ;  /* 0x0000003842ff7210 */ /* 0x000fe40007f3e0ff */
[----:B------:R-:W-:Y:S01]  /*7e770*/  IADD3.X R67, P2, PT, R68, R61, RZ, P2, !PT ;  /* 0x0000003d44437210 */ /* 0x000fe2000175e4ff */
[----:B------:R-:W-:Y:S01]  /*7e780*/  IMAD.WIDE.U32 R64, R32, R165, RZ ;  /* 0x000000a520407225 */ /* 0x000fe200078e00ff */
[----:B------:R-:W-:-:S03]  /*7e790*/  IADD3 R91, P3, PT, R104, R57, RZ ;  /* 0x00000039685b7210 */ /* 0x000fc60007f7e0ff */
[----:B------:R-:W-:Y:S01]  /*7e7a0*/  IMAD.WIDE.U32 R56, R33, R165, RZ ;  /* 0x000000a521387225 */ /* 0x000fe200078e00ff */
[----:B------:R-:W-:-:S03]  /*7e7b0*/  IADD3.X RZ, P1, PT, R67, R91, RZ, P1, !PT ;  /* 0x0000005b43ff7210 */ /* 0x000fc60000f3e4ff */
[----:B------:R-:W-:-:S04]  /*7e7c0*/  IMAD.WIDE.U32 R150, R32, R163, RZ ;  /* 0x000000a320967225 */ /* 0x000fc800078e00ff */
[----:B------:R-:W-:-:S04]  /*7e7d0*/  IMAD.WIDE.U32 R64, P5, R129, R33, R64 ;  /* 0x0000002181407225 */ /* 0x000fc800078a0040 */
[----:B------:R-:W-:Y:S02]  /*7e7e0*/  IMAD.X R95, RZ, RZ, RZ, P5 ;  /* 0x000000ffff5f7224 */ /* 0x000fe400028e06ff */
[----:B------:R-:W-:Y:S01]  /*7e7f0*/  IMAD.MOV.U32 R60, RZ, RZ, R105 ;  /* 0x000000ffff3c7224 */ /* 0x000fe200078e0069 */
[----:B------:R-:W-:Y:S01]  /*7e800*/  IADD3 R105, P5, PT, R64, R57, RZ ;  /* 0x0000003940697210 */ /* 0x000fe20007fbe0ff */
[----:B------:R-:W-:Y:S01]  /*7e810*/  IMAD.X R61, RZ, RZ, RZ, P4 ;  /* 0x000000ffff3d7224 */ /* 0x000fe200020e06ff */
[----:B------:R-:W-:Y:S01]  /*7e820*/  IADD3.X R57, P2, PT, RZ, RZ, RZ, P2, !PT ;  /* 0x000000ffff397210 */ /* 0x000fe2000175e4ff */
[----:B------:R-:W-:-:S04]  /*7e830*/  IMAD.WIDE.U32 R68, R29, R175, RZ ;  /* 0x000000af1d447225 */ /* 0x000fc800078e00ff */
[----:B------:R-:W-:-:S04]  /*7e840*/  IMAD.WIDE.U32 R102, R33, R163, RZ ;  /* 0x000000a321667225 */ /* 0x000fc800078e00ff */
[----:B------:R-:W-:-:S04]  /*7e850*/  IMAD.WIDE.U32 R150, P4, R63, R33, R150 ;  /* 0x000000213f967225 */ /* 0x000fc80007880096 */
[----:B------:R-:W-:Y:S02]  /*7e860*/  IMAD.MOV.U32 R94, RZ, RZ, R65 ;  /* 0x000000ffff5e7224 */ /* 0x000fe400078e0041 */
[----:B------:R-:W-:-:S04]  /*7e870*/  IMAD.WIDE.U32.X R60, R135, R32, R60, P3 ;  /* 0x00000020873c7225 */ /* 0x000fc800018e043c */
[----:B------:R-:W-:Y:S01]  /*7e880*/  IMAD.WIDE.U32.X R94, R129, R32, R94, P5 ;  /* 0x00000020815e7225 */ /* 0x000fe200028e045e */
[----:B------:R-:W-:Y:S02]  /*7e890*/  IADD3 R103, P5, PT, R150, R103, RZ ;  /* 0x0000006796677210 */ /* 0x000fe40007fbe0ff */
[----:B------:R-:W-:Y:S01]  /*7e8a0*/  IADD3.X R57, P1, PT, R57, R60, RZ, P1, !PT ;  /* 0x0000003c39397210 */ /* 0x000fe20000f3e4ff */
[----:B------:R-:W-:-:S04]  /*7e8b0*/  IMAD.WIDE.U32 R138, R32, R131, RZ ;  /* 0x00000083208a7225 */ /* 0x000fc800078e00ff */
[----:B------:R-:W-:-:S04]  /*7e8c0*/  IMAD.WIDE.U32 R70, R31, R175, RZ ;  /* 0x000000af1f467225 */ /* 0x000fc800078e00ff */
[----:B------:R-:W-:-:S04]  /*7e8d0*/  IMAD.WIDE.U32 R68, P3, R127, R31, R68 ;  /* 0x0000001f7f447225 */ /* 0x000fc80007860044 */
[----:B------:R-:W-:-:S04]  /*7e8e0*/  IMAD.WIDE.U32 R54, R169, R33, R54 ;  /* 0x00000021a9367225 */ /* 0x000fc800078e0036 */
[----:B------:R-:W-:Y:S01]  /*7e8f0*/  IMAD.X R85, RZ, RZ, RZ, P4 ;  /* 0x000000ffff557224 */ /* 0x000fe200020e06ff */
[----:B------:R-:W-:Y:S01]  /*7e900*/  IADD3 R107, P4, PT, R68, R71, RZ ;  /* 0x00000047446b7210 */ /* 0x000fe20007f9e0ff */
[----:B------:R-:W-:Y:S02]  /*7e910*/  IMAD.MOV.U32 R84, RZ, RZ, R151 ;  /* 0x000000ffff547224 */ /* 0x000fe400078e0097 */
[----:B------:R-:W-:Y:S01]  /*7e920*/  IMAD.X R65, RZ, RZ, RZ, P2 ;  /* 0x000000ffff417224 */ /* 0x000fe200010e06ff */
[----:B------:R-:W-:Y:S01]  /*7e930*/  IADD3 RZ, P2, PT, R54, R70, RZ ;  /* 0x0000004636ff7210 */ /* 0x000fe20007f5e0ff */
[----:B------:R-:W-:-:S03]  /*7e940*/  IMAD.WIDE.U32.X R84, R63, R32, R84, P5 ;  /* 0x000000203f547225 */ /* 0x000fc600028e0454 */
[----:B------:R-:W-:Y:S01]  /*7e950*/  IADD3.X R96, P1, PT, R65, R61, RZ, P1, !PT ;  /* 0x0000003d41607210 */ /* 0x000fe20000f3e4ff */
[----:B------:R-:W-:-:S04]  /*7e960*/  IMAD.WIDE.U32 R70, R33, R131, RZ ;  /* 0x0000008321467225 */ /* 0x000fc800078e00ff */
[----:B------:R-:W-:-:S04]  /*7e970*/  IMAD.WIDE.U32 R138, P5, R133, R33, R138 ;  /* 0x00000021858a7225 */ /* 0x000fc800078a008a */
[----:B------:R-:W-:-:S04]  /*7e980*/  IMAD.WIDE.U32 R72, R163, R35, R72 ;  /* 0x00000023a3487225 */ /* 0x000fc800078e0048 */
[----:B------:R-:W-:Y:S01]  /*7e990*/  IMAD.X R61, RZ, RZ, RZ, P5 ;  /* 0x000000ffff3d7224 */ /* 0x000fe200028e06ff */
[----:B------:R-:W-:Y:S01]  /*7e9a0*/  IADD3 R65, P5, PT, R138, R71, RZ ;  /* 0x000000478a417210 */ /* 0x000fe20007fbe0ff */
[----:B------:R-:W-:Y:S01]  /*7e9b0*/  IMAD.IADD R71, R73, 0x1, R90 ;  /* 0x0000000149477824 */ /* 0x000fe200078e025a */
[----:B------:R-:W-:Y:S01]  /*7e9c0*/  IADD3.X R72, P1, PT, R57, R72, RZ, P1, !PT ;  /* 0x0000004839487210 */ /* 0x000fe20000f3e4ff */
[----:B------:R-:W-:Y:S02]  /*7e9d0*/  IMAD.MOV.U32 R60, RZ, RZ, R139 ;  /* 0x000000ffff3c7224 */ /* 0x000fe400078e008b */
[----:B------:R-:W-:Y:S01]  /*7e9e0*/  IMAD.WIDE.U32 R148, R29, R169, RZ ;  /* 0x000000a91d947225 */ /* 0x000fe200078e00ff */
[----:B------:R-:W-:-:S03]  /*7e9f0*/  IADD3.X R73, P1, PT, R96, R71, RZ, P1, !PT ;  /* 0x0000004760497210 */ /* 0x000fc60000f3e4ff */
[----:B------:R-:W-:-:S04]  /*7ea00*/  IMAD.WIDE.U32 R144, R97, 0x30000000, RZ ;  /* 0x3000000061907825 */ /* 0x000fc800078e00ff */
[----:B------:R-:W-:Y:S02]  /*7ea10*/  IMAD.X R91, RZ, RZ, RZ, P3 ;  /* 0x000000ffff5b7224 */ /* 0x000fe400018e06ff */
[----:B------:R-:W-:Y:S01]  /*7ea20*/  IMAD.MOV.U32 R90, RZ, RZ, R69 ;  /* 0x000000ffff5a7224 */ /* 0x000fe200078e0045 */
[----:B------:R-:W-:Y:S01]  /*7ea30*/  IADD3.X R69, P1, PT, RZ, RZ, RZ, P1, !PT ;  /* 0x000000ffff457210 */ /* 0x000fe20000f3e4ff */
[----:B------:R-:W-:Y:S01]  /*7ea40*/  IMAD.WIDE.U32.X R60, R133, R32, R60, P5 ;  /* 0x00000020853c7225 */ /* 0x000fe200028e043c */
[----:B------:R-:W-:-:S03]  /*7ea50*/  IADD3 RZ, P5, PT, R72, R56, RZ ;  /* 0x0000003848ff7210 */ /* 0x000fc60007fbe0ff */
[----:B------:R-:W-:Y:S01]  /*7ea60*/  IMAD.IADD R55, R55, 0x1, R136 ;  /* 0x0000000137377824 */ /* 0x000fe200078e0288 */
[----:B------:R-:W-:Y:S01]  /*7ea70*/  IADD3.X RZ, P5, PT, R73, R105, RZ, P5, !PT ;  /* 0x0000006949ff7210 */ /* 0x000fe20002fbe4ff */
[----:B------:R-:W-:-:S03]  /*7ea80*/  IMAD.WIDE.U32.X R90, R127, R29, R90, P4 ;  /* 0x0000001d7f5a7225 */ /* 0x000fc600020e045a */
[----:B------:R-:W-:Y:S01]  /*7ea90*/  IADD3.X RZ, P2, PT, R55, R107, RZ, P2, !PT ;  /* 0x0000006b37ff7210 */ /* 0x000fe2000175e4ff */
[----:B------:R-:W-:-:S03]  /*7eaa0*/  IMAD.WIDE.U32 R148, P3, R93, R31, R148 ;  /* 0x0000001f5d947225 */ /* 0x000fc60007860094 */
[----:B------:R-:W-:Y:S01]  /*7eab0*/  IADD3.X R105, P2, PT, RZ, R90, RZ, P2, !PT ;  /* 0x0000005aff697210 */ /* 0x000fe2000175e4ff */
[----:B------:R-:W-:Y:S01]  /*7eac0*/  IMAD.WIDE.U32 R56, R82, 0x30000000, RZ ;  /* 0x3000000052387825 */ /* 0x000fe200078e00ff */
[----:B------:R-:W-:-:S03]  /*7ead0*/  IADD3.X R71, PT, PT, RZ, RZ, RZ, P3, !PT ;  /* 0x000000ffff477210 */ /* 0x000fc60001ffe4ff */
[----:B------:R-:W-:-:S04]  /*7eae0*/  IMAD.WIDE.U32 R144, P4, R82, 0x170b5d44, R144 ;  /* 0x170b5d4452907825 */ /* 0x000fc80007880090 */
[----:B------:R-:W-:Y:S01]  /*7eaf0*/  IMAD.X R107, RZ, RZ, RZ, P1 ;  /* 0x000000ffff6b7224 */ /* 0x000fe200008e06ff */
[----:B------:R-:W-:Y:S01]  /*7eb00*/  IADD3 R137, P1, PT, R144, R57, RZ ;  /* 0x0000003990897210 */ /* 0x000fe20007f3e0ff */
[----:B------:R-:W-:Y:S01]  /*7eb10*/  IMAD.WIDE.U32 R100, R131, R35, R100 ;  /* 0x0000002383647225 */ /* 0x000fe200078e0064 */
[----:B------:R-:W-:Y:S02]  /*7eb20*/  IADD3.X R57, P3, PT, R69, R94, RZ, P5, !PT ;  /* 0x0000005e45397210 */ /* 0x000fe40002f7e4ff */
[----:B------:R-:W-:Y:S01]  /*7eb30*/  IADD3 RZ, P5, PT, R88, R56, RZ ;  /* 0x0000003858ff7210 */ /* 0x000fe20007fbe0ff */
[----:B------:R-:W-:Y:S01]  /*7eb40*/  IMAD.WIDE.U32 R66, R167, R33, R66 ;  /* 0x00000021a7427225 */ /* 0x000fe200078e0042 */
[----:B------:R-:W-:Y:S02]  /*7eb50*/  IADD3.X R94, P3, PT, R107, R95, RZ, P3, !PT ;  /* 0x0000005f6b5e7210 */ /* 0x000fe40001f7e4ff */
[----:B------:R-:W-:Y:S01]  /*7eb60*/  IADD3.X R69, P2, PT, RZ, R91, RZ, P2, !PT ;  /* 0x0000005bff457210 */ /* 0x000fe2000175e4ff */
[----:B------:R-:W-:Y:S01]  /*7eb70*/  IMAD.IADD R107, R101, 0x1, R106 ;  /* 0x00000001656b7824 */ /* 0x000fe200078e026a */
[----:B------:R-:W-:Y:S01]  /*7eb80*/  IADD3.X R56, P3, PT, R57, R100, RZ, P3, !PT ;  /* 0x0000006439387210 */ /* 0x000fe20001f7e4ff */
[----:B------:R-:W-:Y:S01]  /*7eb90*/  IMAD.X R91, RZ, RZ, RZ, P4 ;  /* 0x000000ffff5b7224 */ /* 0x000fe200020e06ff */
[----:B------:R-:W-:Y:S01]  /*7eba0*/  IADD3.X RZ, P5, PT, R89, R137, RZ, P5, !PT ;  /* 0x0000008959ff7210 */ /* 0x000fe20002fbe4ff */
[----:B------:R-:W-:Y:S01]  /*7ebb0*/  IMAD.IADD R104, R67, 0x1, R104 ;  /* 0x0000000143687824 */ /* 0x000fe200078e0268 */
[----:B------:R-:W-:Y:S01]  /*7ebc0*/  IADD3 RZ, P4, PT, R56, R102, RZ ;  /* 0x0000006638ff7210 */ /* 0x000fe20007f9e0ff */
[----:B------:R-:W-:Y:S01]  /*7ebd0*/  IMAD.MOV.U32 R90, RZ, RZ, R145 ;  /* 0x000000ffff5a7224 */ /* 0x000fe200078e0091 */
[----:B------:R-:W-:Y:S01]  /*7ebe0*/  IADD3.X R57, P3, PT, R94, R107, RZ, P3, !PT ;  /* 0x0000006b5e397210 */ /* 0x000fe20001f7e4ff */
[----:B------:R-:W-:Y:S01]  /*7ebf0*/  IMAD.WIDE.U32 R94, R31, R169, RZ ;  /* 0x000000a91f5e7225 */ /* 0x000fe200078e00ff */
[----:B------:R-:W-:-:S02]  /*7ec00*/  IADD3.X R66, P2, PT, R105, R66, RZ, P2, !PT ;  /* 0x0000004269427210 */ /* 0x000fc4000175e4ff */
[----:B------:R-:W-:Y:S01]  /*7ec10*/  IADD3.X RZ, P4, PT, R57, R103, RZ, P4, !PT ;  /* 0x0000006739ff7210 */ /* 0x000fe2000279e4ff */
[----:B------:R-:W-:Y:S01]  /*7ec20*/  IMAD.WIDE.U32.X R90, R97, 0x170b5d44, R90, P1 ;  /* 0x170b5d44615a7825 */ /* 0x000fe200008e045a */
[----:B------:R-:W-:Y:S02]  /*7ec30*/  IADD3.X R67, P3, PT, RZ, RZ, RZ, P3, !PT ;  /* 0x000000ffff437210 */ /* 0x000fe40001f7e4ff */
[----:B------:R-:W-:Y:S01]  /*7ec40*/  IADD3 RZ, P1, PT, R66, R94, RZ ;  /* 0x0000005e42ff7210 */ /* 0x000fe20007f3e0ff */
[----:B------:R-:W-:Y:S01]  /*7ec50*/  IMAD.WIDE.U32 R142, R29, R167, RZ ;  /* 0x000000a71d8e7225 */ /* 0x000fe200078e00ff */
[----:B------:R-:W-:Y:S02]  /*7ec60*/  IADD3.X R100, P4, PT, R67, R84, RZ, P4, !PT ;  /* 0x0000005443647210 */ /* 0x000fe4000279e4ff */
[----:B------:R-:W-:Y:S01]  /*7ec70*/  IADD3.X R67, P0, PT, RZ, RZ, RZ, P0, !PT ;  /* 0x000000ffff437210 */ /* 0x000fe2000071e4ff */
[----:B------:R-:W-:Y:S01]  /*7ec80*/  IMAD.X R84, RZ, RZ, RZ, P3 ;  /* 0x000000ffff547224 */ /* 0x000fe200018e06ff */
[----:B------:R-:W-:Y:S01]  /*7ec90*/  IADD3 R95, P3, PT, R148, R95, RZ ;  /* 0x0000005f945f7210 */ /* 0x000fe20007f7e0ff */
[----:B------:R-:W-:-:S03]  /*7eca0*/  IMAD.WIDE.U32 R72, R165, R33, R72 ;  /* 0x00000021a5487225 */ /* 0x000fc600078e0048 */
[----:B------:R-:W-:Y:S01]  /*7ecb0*/  IADD3.X R84, P4, PT, R84, R85, RZ, P4, !PT ;  /* 0x0000005554547210 */ /* 0x000fe2000279e4ff */
[----:B------:R-:W-:Y:S01]  /*7ecc0*/  IMAD.WIDE.U32 R52, R175, R33, R52 ;  /* 0x00000021af347225 */ /* 0x000fe200078e0034 */
[----:B------:R-:W-:Y:S02]  /*7ecd0*/  IADD3.X R85, P5, PT, R67, R90, RZ, P5, !PT ;  /* 0x0000005a43557210 */ /* 0x000fe40002fbe4ff */
[----:B------:R-:W-:Y:S01]  /*7ece0*/  IADD3.X R100, P4, PT, R100, R59, RZ, P4, !PT ;  /* 0x0000003b64647210 */ /* 0x000fe2000279e4ff */
[----:B------:R-:W-:Y:S01]  /*7ecf0*/  IMAD.X R90, RZ, RZ, RZ, P0 ;  /* 0x000000ffff5a7224 */ /* 0x000fe200000e06ff */
[----:B------:R-:W-:Y:S01]  /*7ed00*/  IADD3.X R67, P2, PT, R69, R104, RZ, P2, !PT ;  /* 0x0000006845437210 */ /* 0x000fe2000175e4ff */
[----:B------:R-:W-:Y:S01]  /*7ed10*/  IMAD.IADD R64, R73, 0x1, R64 ;  /* 0x0000000149407824 */ /* 0x000fe200078e0240 */
[----:B------:R-:W-:Y:S01]  /*7ed20*/  IADD3.X R101, P4, PT, R84, R83, RZ, P4, !PT ;  /* 0x0000005354657210 */ /* 0x000fe2000279e4ff */
[----:B------:R-:W-:Y:S01]  /*7ed30*/  IMAD.IADD R108, R53, 0x1, R58 ;  /* 0x00000001356c7824 */ /* 0x000fe200078e023a */
[----:B------:R-:W-:Y:S01]  /*7ed40*/  IADD3.X R59, P0, PT, R90, R91, RZ, P5, !PT ;  /* 0x0000005b5a3b7210 */ /* 0x000fe20002f1e4ff */
[----:B------:R-:W-:Y:S01]  /*7ed50*/  IMAD.WIDE.U32 R102, R29, R165, RZ ;  /* 0x000000a51d667225 */ /* 0x000fe200078e00ff */
[----:B------:R-:W-:-:S02]  /*7ed60*/  IADD3 RZ, P5, PT, R100, R70, RZ ;  /* 0x0000004664ff7210 */ /* 0x000fc40007fbe0ff */
[----:B------:R-:W-:Y:S01]  /*7ed70*/  IADD3.X R141, P2, PT, RZ, RZ, RZ, P2, !PT ;  /* 0x000000ffff8d7210 */ /* 0x000fe2000175e4ff */
[----:B------:R-:W-:Y:S01]  /*7ed80*/  IMAD.MOV.U32 R70, RZ, RZ, R149 ;  /* 0x000000ffff467224 */ /* 0x000fe200078e0095 */
[----:B------:R-:W-:Y:S01]  /*7ed90*/  IADD3.X RZ, P1, PT, R67, R95, RZ, P1, !PT ;  /* 0x0000005f43ff7210 */ /* 0x000fe20000f3e4ff */
[----:B------:R-:W-:Y:S01]  /*7eda0*/  IMAD.WIDE.U32 R136, R31, R165, RZ ;  /* 0x000000a51f887225 */ /* 0x000fe200078e00ff */
[----:B------:R-:W-:Y:S02]  /*7edb0*/  IADD3.X RZ, P5, PT, R101, R65, RZ, P5, !PT ;  /* 0x0000004165ff7210 */ /* 0x000fe40002fbe4ff */
[----:B------:R-:W-:Y:S01]  /*7edc0*/  IADD3.X R58, P0, PT, R85, R52, RZ, P0, !PT ;  /* 0x00000034553a7210 */ /* 0x000fe2000071e4ff */
[----:B------:R-:W-:-:S03]  /*7edd0*/  IMAD.WIDE.U32.X R70, R93, R29, R70, P3 ;  /* 0x0000001d5d467225 */ /* 0x000fc600018e0446 */
[----:B------:R-:W-:Y:S01]  /*7ede0*/  IADD3.X R59, P0, PT, R59, R108, RZ, P0, !PT ;  /* 0x0000006c3b3b7210 */ /* 0x000fe2000071e4ff */
[----:B------:R-:W-:Y:S01]  /*7edf0*/  IMAD.X R65, RZ, RZ, RZ, P2 ;  /* 0x000000ffff417224 */ /* 0x000fe200010e06ff */
[----:B------:R-:W-:Y:S01]  /*7ee00*/  IADD3.X R141, P3, PT, R141, R70, RZ, P1, !PT ;  /* 0x000000468d8d7210 */ /* 0x000fe20000f7e4ff */
[----:B------:R-:W-:Y:S01]  /*7ee10*/  IMAD.WIDE.U32 R84, R29, R163, RZ ;  /* 0x000000a31d547225 */ /* 0x000fe200078e00ff */
[----:B------:R-:W-:Y:S02]  /*7ee20*/  IADD3.X R69, P1, PT, RZ, RZ, RZ, P4, !PT ;  /* 0x000000ffff457210 */ /* 0x000fe4000273e4ff */
[----:B------:R-:W-:Y:S01]  /*7ee30*/  IADD3.X R65, P2, PT, R65, R71, RZ, P3, !PT ;  /* 0x0000004741417210 */ /* 0x000fe20001f5e4ff */
[----:B------:R-:W-:Y:S01]  /*7ee40*/  IMAD.WIDE.U32 R70, R31, R167, RZ ;  /* 0x000000a71f467225 */ /* 0x000fe200078e00ff */
[----:B------:R-:W-:Y:S02]  /*7ee50*/  IADD3.X R69, P5, PT, R69, R60, RZ, P5, !PT ;  /* 0x0000003c45457210 */ /* 0x000fe40002fbe4ff */
[----:B------:R-:W-:Y:S01]  /*7ee60*/  IADD3.X R140, P2, PT, R141, R72, RZ, P2, !PT ;  /* 0x000000488d8c7210 */ /* 0x000fe2000175e4ff */
[----:B------:R-:W-:Y:S01]  /*7ee70*/  IMAD.WIDE.U32 R142, P4, R135, R31, R142 ;  /* 0x0000001f878e7225 */ /* 0x000fe2000788008e */
[----:B------:R-:W-:-:S02]  /*7ee80*/  IADD3.X R83, PT, PT, R61, RZ, RZ, P5, P1 ;  /* 0x000000ff3d537210 */ /* 0x000fc40002fe24ff */
[----:B------:R-:W-:Y:S01]  /*7ee90*/  IADD3.X R141, P2, PT, R65, R64, RZ, P2, !PT ;  /* 0x00000040418d7210 */ /* 0x000fe2000175e4ff */
[----:B------:R-:W-:Y:S01]  /*7eea0*/  IMAD.X R53, RZ, RZ, RZ, P4 ;  /* 0x000000ffff357224 */ /* 0x000fe200020e06ff */
[----:B------:R-:W-:Y:S01]  /*7eeb0*/  IADD3 R61, P3, PT, R142, R71, RZ ;  /* 0x000000478e3d7210 */ /* 0x000fe20007f7e0ff */
[----:B------:R-:W-:Y:S01]  /*7eec0*/  IMAD.WIDE.U32 R64, R27, R175, RZ ;  /* 0x000000af1b407225 */ /* 0x000fe200078e00ff */
[----:B------:R-:W-:Y:S02]  /*7eed0*/  MOV R52, R143 ;  /* 0x0000008f00347202 */ /* 0x000fe40000000f00 */
[----:B------:R-:W-:Y:S01]  /*7eee0*/  IADD3 RZ, P1, PT, R140, R70, RZ ;  /* 0x000000468cff7210 */ /* 0x000fe20007f3e0ff */
[----:B------:R-:W-:-:S03]  /*7eef0*/  IMAD.WIDE.U32 R102, P5, R129, R31, R102 ;  /* 0x0000001f81667225 */ /* 0x000fc600078a0066 */
[----:B------:R-:W-:Y:S01]  /*7ef00*/  IADD3.X RZ, P1, PT, R141, R61, RZ, P1, !PT ;  /* 0x0000003d8dff7210 */ /* 0x000fe20000f3e4ff */
[----:B------:R-:W-:Y:S01]  /*7ef10*/  IMAD.WIDE.U32.X R52, R135, R29, R52, P3 ;  /* 0x0000001d87347225 */ /* 0x000fe200018e0434 */
[----:B------:R-:W-:Y:S02]  /*7ef20*/  IADD3.X R73, P3, PT, RZ, RZ, RZ, P2, !PT ;  /* 0x000000ffff497210 */ /* 0x000fe4000177e4ff */
[----:B------:R-:W-:Y:S01]  /*7ef30*/  IADD3 R96, P2, PT, R102, R137, RZ ;  /* 0x0000008966607210 */ /* 0x000fe20007f5e0ff */
[----:B------:R-:W-:Y:S01]  /*7ef40*/  IMAD.WIDE.U32 R60, R27, R169, RZ ;  /* 0x000000a91b3c7225 */ /* 0x000fe200078e00ff */
[----:B------:R-:W-:-:S03]  /*7ef50*/  IADD3.X R110, P1, PT, R73, R52, RZ, P1, !PT ;  /* 0x00000034496e7210 */ /* 0x000fc60000f3e4ff */
[----:B------:R-:W-:Y:S02]  /*7ef60*/  IMAD.X R95, RZ, RZ, RZ, P5 ;  /* 0x000000ffff5f7224 */ /* 0x000fe400028e06ff */
[----:B------:R-:W-:-:S04]  /*7ef70*/  IMAD.WIDE.U32 R70, R28, R175, RZ ;  /* 0x000000af1c467225 */ /* 0x000fc800078e00ff */
[----:B------:R-:W-:-:S04]  /*7ef80*/  IMAD.WIDE.U32 R64, P4, R127, R28, R64 ;  /* 0x0000001c7f407225 */ /* 0x000fc80007880040 */
[----:B------:R-:W-:Y:S01]  /*7ef90*/  IMAD.X R91, RZ, RZ, RZ, P3 ;  /* 0x000000ffff5b7224 */ /* 0x000fe200018e06ff */
[----:B------:R-:W-:Y:S01]  /*7efa0*/  IADD3 R137, P3, PT, R64, R71, RZ ;  /* 0x0000004740897210 */ /* 0x000fe20007f7e0ff */
[----:B------:R-:W-:-:S04]  /*7efb0*/  IMAD.WIDE.U32 R84, P5, R63, R31, R84 ;  /* 0x0000001f3f547225 */ /* 0x000fc800078a0054 */
[----:B------:R-:W-:-:S04]  /*7efc0*/  IMAD.WIDE.U32 R66, R169, R31, R66 ;  /* 0x0000001fa9427225 */ /* 0x000fc800078e0042 */
[----:B------:R-:W-:Y:S01]  /*7efd0*/  IMAD.MOV.U32 R94, RZ, RZ, R103 ;  /* 0x000000ffff5e7224 */ /* 0x000fe200078e0067 */
[----:B------:R-:W-:Y:S01]  /*7efe0*/  IADD3.X R103, P1, PT, R91, R53, RZ, P1, !PT ;  /* 0x000000355b677210 */ /* 0x000fe20000f3e4ff */
[----:B------:R-:W-:Y:S02]  /*7eff0*/  IMAD.X R73, RZ, RZ, RZ, P5 ;  /* 0x000000ffff497224 */ /* 0x000fe400028e06ff */
[----:B------:R-:W-:-:S04]  /*7f000*/  IMAD.WIDE.U32 R60, P5, R93, R28, R60 ;  /* 0x0000001c5d3c7225 */ /* 0x000fc800078a003c */
[----:B------:R-:W-:Y:S01]  /*7f010*/  IMAD.WIDE.U32.X R94, R129, R29, R94, P2 ;  /* 0x0000001d815e7225 */ /* 0x000fe200010e045e */
[----:B------:R-:W-:-:S03]  /*7f020*/  IADD3 RZ, P2, PT, R66, R70, RZ ;  /* 0x0000004642ff7210 */ /* 0x000fc60007f5e0ff */
[----:B------:R-:W-:Y:S02]  /*7f030*/  IMAD.X R53, RZ, RZ, RZ, P4 ;  /* 0x000000ffff357224 */ /* 0x000fe400020e06ff */
[----:B------:R-:W-:Y:S02]  /*7f040*/  IMAD.MOV.U32 R52, RZ, RZ, R65 ;  /* 0x000000ffff347224 */ /* 0x000fe400078e0041 */
[----:B------:R-:W-:Y:S02]  /*7f050*/  IMAD.IADD R67, R67, 0x1, R148 ;  /* 0x0000000143437824 */ /* 0x000fe400078e0294 */
[----:B------:R-:W-:-:S03]  /*7f060*/  IMAD.WIDE.U32 R88, R82, 0x30000000, R88 ;  /* 0x3000000052587825 */ /* 0x000fc600078e0058 */
[----:B------:R-:W-:Y:S01]  /*7f070*/  IADD3.X RZ, P2, PT, R67, R137, RZ, P2, !PT ;  /* 0x0000008943ff7210 */ /* 0x000fe2000175e4ff */
[----:B------:R-:W-:-:S04]  /*7f080*/  IMAD.WIDE.U32 R56, R163, R33, R56 ;  /* 0x00000021a3387225 */ /* 0x000fc800078e0038 */
[----:B------:R-:W-:Y:S02]  /*7f090*/  IMAD.MOV.U32 R90, RZ, RZ, R61 ;  /* 0x000000ffff5a7224 */ /* 0x000fe400078e003d */
[----:B------:R-:W-:-:S04]  /*7f0a0*/  IMAD.WIDE.U32.X R52, R127, R27, R52, P3 ;  /* 0x0000001b7f347225 */ /* 0x000fc800018e0434 */
[----:B------:R-:W-:Y:S01]  /*7f0b0*/  IMAD.IADD R61, R89, 0x1, R144 ;  /* 0x00000001593d7824 */ /* 0x000fe200078e0290 */
[----:B------:R-:W-:Y:S01]  /*7f0c0*/  IADD3.X R144, P1, PT, R110, R56, RZ, P1, !PT ;  /* 0x000000386e907210 */ /* 0x000fe20000f3e4ff */
[----:B------:R-:W-:Y:S01]  /*7f0d0*/  IMAD.IADD R150, R57, 0x1, R150 ;  /* 0x0000000139967824 */ /* 0x000fe200078e0296 */
[----:B------:R-:W-:Y:S01]  /*7f0e0*/  IADD3.X R65, P2, PT, RZ, R52, RZ, P2, !PT ;  /* 0x00000034ff417210 */ /* 0x000fe2000175e4ff */
[----:B------:R-:W-:-:S03]  /*7f0f0*/  IMAD.WIDE.U32 R56, R88, -0x1, RZ ;  /* 0xffffffff58387825 */ /* 0x000fc600078e00ff */
[----:B------:R-:W-:Y:S01]  /*7f100*/  IADD3.X R145, P1, PT, R103, R150, RZ, P1, !PT ;  /* 0x0000009667917210 */ /* 0x000fe20000f3e4ff */
[----:B------:R-:W-:Y:S01]  /*7f110*/  IMAD R89, R88, -0x7af74001, -R61 ;  /* 0x8508bfff58597824 */ /* 0x000fe200078e0a3d */
[----:B------:R-:W-:Y:S01]  /*7f120*/  IADD3.X R53, P2, PT, RZ, R53, RZ, P2, !PT ;  /* 0x00000035ff357210 */ /* 0x000fe2000175e4ff */
[----:B------:R-:W-:Y:S01]  /*7f130*/  IMAD.WIDE.U32 R106, R31, R163, RZ ;  /* 0x000000a31f6a7225 */ /* 0x000fe200078e00ff */
[----:B------:R-:W-:-:S03]  /*7f140*/  IADD3.X R103, P0, PT, RZ, RZ, RZ, P0, !PT ;  /* 0x000000ffff677210 */ /* 0x000fc6000071e4ff */
[----:B------:R-:W-:Y:S01]  /*7f150*/  IMAD.WIDE.U32 R140, R167, R31, R140 ;  /* 0x0000001fa78c7225 */ /* 0x000fe200078e008c */
[----:B------:R-:W-:-:S03]  /*7f160*/  IADD3 R92, P4, PT, R84, R107, RZ ;  /* 0x0000006b545c7210 */ /* 0x000fc60007f9e0ff */
[----:B------:R-:W-:Y:S01]  /*7f170*/  IMAD.IADD R89, R57, 0x1, R89 ;  /* 0x0000000139597824 */ /* 0x000fe200078e0259 */
[----:B------:R-:W-:Y:S01]  /*7f180*/  IADD3.X R57, P1, PT, RZ, RZ, RZ, P1, !PT ;  /* 0x000000ffff397210 */ /* 0x000fe20000f3e4ff */
[----:B------:R-:W-:Y:S01]  /*7f190*/  IMAD.WIDE.U32 R104, R28, R169, RZ ;  /* 0x000000a91c687225 */ /* 0x000fe200078e00ff */
[----:B------:R-:W-:-:S03]  /*7f1a0*/  IADD3.X R52, P2, PT, R65, R140, RZ, P2, !PT ;  /* 0x0000008c41347210 */ /* 0x000fc6000175e4ff */
[----:B------:R-:W-:-:S04]  /*7f1b0*/  IMAD.WIDE.U32 R70, R97, -0x45f6b800, RZ ;  /* 0xba09480061467825 */ /* 0x000fc800078e00ff */
[----:B------:R-:W-:Y:S02]  /*7f1c0*/  IMAD.MOV.U32 R72, RZ, RZ, R85 ;  /* 0x000000ffff487224 */ /* 0x000fe400078e0055 */
[----:B------:R-:W-:Y:S01]  /*7f1d0*/  IMAD.X R65, RZ, RZ, RZ, P1 ;  /* 0x000000ffff417224 */ /* 0x000fe200008e06ff */
[----:B------:R-:W-:Y:S01]  /*7f1e0*/  IADD3 RZ, P1, PT, R144, R136, RZ ;  /* 0x0000008890ff7210 */ /* 0x000fe20007f3e0ff */
[----:B------:R-:W-:Y:S01]  /*7f1f0*/  IMAD.X R91, RZ, RZ, RZ, P5 ;  /* 0x000000ffff5b7224 */ /* 0x000fe200028e06ff */
[----:B------:R-:W-:Y:S01]  /*7f200*/  IADD3 R85, P5, PT, R60, R105, RZ ;  /* 0x000000693c557210 */ /* 0x000fe20007fbe0ff */
[----:B------:R-:W-:Y:S01]  /*7f210*/  IMAD.WIDE.U32.X R72, R63, R29, R72, P4 ;  /* 0x0000001d3f487225 */ /* 0x000fe200020e0448 */
[----:B------:R-:W-:-:S03]  /*7f220*/  IADD3.X RZ, P1, PT, R145, R96, RZ, P1, !PT ;  /* 0x0000006091ff7210 */ /* 0x000fc60000f3e4ff */
[----:B------:R-:W-:Y:S01]  /*7f230*/  IMAD.WIDE.U32 R70, P4, R82, 0x1ef3622f, R70 ;  /* 0x1ef3622f52467825 */ /* 0x000fe20007880046 */
[----:B------:R-:W-:-:S03]  /*7f240*/  IADD3.X R57, P1, PT, R57, R94, RZ, P1, !PT ;  /* 0x0000005e39397210 */ /* 0x000fc60000f3e4ff */
[----:B------:R-:W-:Y:S01]  /*7f250*/  IMAD.WIDE.U32 R146, R82, -0x45f6b800, RZ ;  /* 0xba09480052927825 */ /* 0x000fe200078e00ff */
[----:B------:R-:W-:-:S03]  /*7f260*/  IADD3.X R95, P1, PT, R65, R95, RZ, P1, !PT ;  /* 0x0000005f415f7210 */ /* 0x000fc60000f3e4ff */
[----:B------:R-:W-:Y:S01]  /*7f270*/  IMAD.IADD R108, R141, 0x1, R142 ;  /* 0x000000018d6c7824 */ /* 0x000fe200078e028e */
[----:B------:R-:W-:Y:S01]  /*7f280*/  IADD3.X R141, PT, PT, RZ, RZ, RZ, P4, !PT ;  /* 0x000000ffff8d7210 */ /* 0x000fe200027fe4ff */
[----:B------:R-:W-:Y:S01]  /*7f290*/  IMAD.WIDE.U32 R142, R89, 0x1, RZ ;  /* 0x00000001598e7825 */ /* 0x000fe200078e00ff */
[----:B------:R-:W-:Y:S02]  /*7f2a0*/  IADD3 RZ, P3, PT, R58, R146, RZ ;  /* 0x000000923aff7210 */ /* 0x000fe40007f7e0ff */
[----:B------:R-:W-:Y:S01]  /*7f2b0*/  IADD3.X R53, P2, PT, R53, R108, RZ, P2, !PT ;  /* 0x0000006c35357210 */ /* 0x000fe2000175e4ff */
[----:B------:R-:W-:Y:S01]  /*7f2c0*/  IMAD.WIDE.U32.X R90, R93, R27, R90, P5 ;  /* 0x0000001b5d5a7225 */ /* 0x000fe200028e045a */
[----:B------:R-:W-:-:S03]  /*7f2d0*/  IADD3 R147, P5, PT, R70, R147, RZ ;  /* 0x0000009346937210 */ /* 0x000fc60007fbe0ff */
[----:B------:R-:W-:Y:S01]  /*7f2e0*/  IMAD.WIDE.U32 R136, R56, 0x1, RZ ;  /* 0x0000000138887825 */ /* 0x000fe200078e00ff */
[----:B------:R-:W-:-:S03]  /*7f2f0*/  IADD3.X RZ, P3, PT, R59, R147, RZ, P3, !PT ;  /* 0x000000933bff7210 */ /* 0x000fc60001f7e4ff */
[----:B------:R-:W-:Y:S02]  /*7f300*/  IMAD.MOV.U32 R140, RZ, RZ, R71 ;  /* 0x000000ffff8c7224 */ /* 0x000fe400078e0047 */
[----:B------:R-:W-:-:S04]  /*7f310*/  IMAD.WIDE.U32 R142, P4, R56, -0x7af74000, R142 ;  /* 0x8508c000388e7825 */ /* 0x000fc8000788008e */
[----:B------:R-:W-:-:S04]  /*7f320*/  IMAD.WIDE.U32 R100, R131, R33, R100 ;  /* 0x0000002183647225 */ /* 0x000fc800078e0064 */
[----:B------:R-:W-:Y:S01]  /*7f330*/  IMAD.WIDE.U32.X R140, R97, 0x1ef3622f, R140, P5 ;  /* 0x1ef3622f618c7825 */ /* 0x000fe200028e048c */
[----:B------:R-:W-:Y:S02]  /*7f340*/  IADD3 RZ, P5, PT, R88, R136, RZ ;  /* 0x0000008858ff7210 */ /* 0x000fe40007fbe0ff */
[----:B------:R-:W-:Y:S01]  /*7f350*/  IADD3.X R94, P1, PT, R57, R100, RZ, P1, !PT ;  /* 0x00000064395e7210 */ /* 0x000fe20000f3e4ff */
[----:B------:R-:W-:Y:S01]  /*7f360*/  IMAD.X R71, RZ, RZ, RZ, P0 ;  /* 0x000000ffff477224 */ /* 0x000fe200000e06ff */
[----:B------:R-:W-:Y:S01]  /*7f370*/  IADD3 R136, P0, PT, R137, R142, RZ ;  /* 0x0000008e89887210 */ /* 0x000fe20007f1e0ff */
[----:B------:R-:W-:Y:S02]  /*7f380*/  IMAD.IADD R88, R101, 0x1, R138 ;  /* 0x0000000165587824 */ /* 0x000fe400078e028a */
[----:B------:R-:W-:Y:S01]  /*7f390*/  IMAD.X R105, RZ, RZ, RZ, P4 ;  /* 0x000000ffff697224 */ /* 0x000fe200020e06ff */
[----:B------:R-:W-:Y:S01]  /*7f3a0*/  IADD3 RZ, P4, PT, R52, R104, RZ ;  /* 0x0000006834ff7210 */ /* 0x000fe20007f9e0ff */
[----:B------:R-:W-:Y:S01]  /*7f3b0*/  IMAD.WIDE.U32 R138, R29, R131, RZ ;  /* 0x000000831d8a7225 */ /* 0x000fe200078e00ff */
[----:B------:R-:W-:-:S02]  /*7f3c0*/  IADD3.X RZ, P5, PT, R61, R136, RZ, P5, !PT ;  /* 0x000000883dff7210 */ /* 0x000fc40002fbe4ff */
[----:B------:R-:W-:Y:S01]  /*7f3d0*/  IADD3.X R61, P3, PT, R103, R140, RZ, P3, !PT ;  /* 0x0000008c673d7210 */ /* 0x000fe20001f7e4ff */
[----:B------:R-:W-:Y:S01]  /*7f3e0*/  IMAD.MOV.U32 R104, RZ, RZ, R143 ;  /* 0x000000ffff687224 */ /* 0x000fe200078e008f */
[----:B------:R-:W-:Y:S01]  /*7f3f0*/  IADD3.X R95, P1, PT, R95, R88, RZ, P1, !PT ;  /* 0x000000585f5f7210 */ /* 0x000fe20000f3e4ff */
[----:B------:R-:W-:Y:S01]  /*7f400*/  IMAD.WIDE.U32 R100, R27, R167, RZ ;  /* 0x000000a71b647225 */ /* 0x000fe200078e00ff */
[----:B------:R-:W-:Y:S02]  /*7f410*/  IADD3.X R103, P2, PT, RZ, RZ, RZ, P2, !PT ;  /* 0x000000ffff677210 */ /* 0x000fe4000175e4ff */
[----:B------:R-:W-:Y:S01]  /*7f420*/  IADD3.X RZ, P4, PT, R53, R85, RZ, P4, !PT ;  /* 0x0000005535ff7210 */ /* 0x000fe2000279e4ff */
[----:B------:R-:W-:Y:S01]  /*7f430*/  IMAD.WIDE.U32 R136, R165, R31, R144 ;  /* 0x0000001fa5887225 */ /* 0x000fe200078e0090 */
[----:B------:R-:W-:Y:S02]  /*7f440*/  IADD3.X R143, P1, PT, RZ, RZ, RZ, P1, !PT ;  /* 0x000000ffff8f7210 */ /* 0x000fe40000f3e4ff */
[----:B------:R-:W-:Y:S01]  /*7f450*/  IADD3.X R65, P3, PT, R71, R141, RZ, P3, !PT ;  /* 0x0000008d47417210 */ /* 0x000fe20001f7e4ff */
[----:B------:R-:W-:Y:S01]  /*7f460*/  IMAD.X R71, RZ, RZ, RZ, P2 ;  /* 0x000000ffff477224 */ /* 0x000fe200010e06ff */
[----:B------:R-:W-:Y:S01]  /*7f470*/  IADD3.X R103, P4, PT, R103, R90, RZ, P4, !PT ;  /* 0x0000005a67677210 */ /* 0x000fe2000279e4ff */
[----:B------:R-:W-:-:S03]  /*7f480*/  IMAD.WIDE.U32 R138, P2, R133, R31, R138 ;  /* 0x0000001f858a7225 */ /* 0x000fc6000784008a */
[----:B------:R-:W-:Y:S01]  /*7f490*/  IADD3.X R71, P4, PT, R71, R91, RZ, P4, !PT ;  /* 0x0000005b47477210 */ /* 0x000fe2000279e4ff */
[----:B------:R-:W-:-:S03]  /*7f4a0*/  IMAD.WIDE.U32 R140, R31, R131, RZ ;  /* 0x000000831f8c7225 */ /* 0x000fc600078e00ff */
[----:B------:R-:W-:Y:S01]  /*7f4b0*/  IADD3.X R136, P4, PT, R103, R136, RZ, P4, !PT ;  /* 0x0000008867887210 */ /* 0x000fe2000279e4ff */
[----:B------:R-:W-:Y:S01]  /*7f4c0*/  IMAD.X R85, RZ, RZ, RZ, P1 ;  /* 0x000000ffff557224 */ /* 0x000fe200008e06ff */
[----:B------:R-:W-:Y:S01]  /*7f4d0*/  IADD3 RZ, P1, PT, R94, R106, RZ ;  /* 0x0000006a5eff7210 */ /* 0x000fe20007f3e0ff */
[----:B------:R-:W-:Y:S01]  /*7f4e0*/  IMAD.X R91, RZ, RZ, RZ, P2 ;  /* 0x000000ffff5b7224 */ /* 0x000fe200010e06ff */
[----:B------:R-:W-:Y:S01]  /*7f4f0*/  IADD3 R57, P2, PT, R138, R141, RZ ;  /* 0x0000008d8a397210 */ /* 0x000fe20007f5e0ff */
[----:B------:R-:W-:Y:S01]  /*7f500*/  IMAD.MOV.U32 R90, RZ, RZ, R139 ;  /* 0x000000ffff5a7224 */ /* 0x000fe200078e008b */
[----:B------:R-:W-:Y:S01]  /*7f510*/  IADD3.X RZ, P1, PT, R95, R92, RZ, P1, !PT ;  /* 0x0000005c5fff7210 */ /* 0x000fe20000f3e4ff */
[----:B------:R-:W-:Y:S02]  /*7f520*/  IMAD.IADD R102, R137, 0x1, R102 ;  /* 0x0000000189667824 */ /* 0x000fe400078e0266 */
[----:B------:R-:W-:Y:S01]  /*7f530*/  IMAD.WIDE.U32.X R90, R133, R29, R90, P2 ;  /* 0x0000001d855a7225 */ /* 0x000fe200010e045a */
[----:B------:R-:W-:-:S02]  /*7f540*/  IADD3.X R72, P1, PT, R143, R72, RZ, P1, !PT ;  /* 0x000000488f487210 */ /* 0x000fc40000f3e4ff */
[----:B------:R-:W-:Y:S01]  /*7f550*/  IADD3.X R137, P4, PT, R71, R102, RZ, P4, !PT ;  /* 0x0000006647897210 */ /* 0x000fe2000279e4ff */
[----:B------:R-:W-:Y:S01]  /*7f560*/  IMAD.WIDE.U32 R100, P2, R135, R28, R100 ;  /* 0x0000001c87647225 */ /* 0x000fe20007840064 */
[----:B------:R-:W-:-:S03]  /*7f570*/  IADD3.X R92, P1, PT, R85, R73, RZ, P1, !PT ;  /* 0x00000049555c7210 */ /* 0x000fc60000f3e4ff */
[----:B------:R-:W-:Y:S01]  /*7f580*/  IMAD.WIDE.U32 R106, R28, R167, RZ ;  /* 0x000000a71c6a7225 */ /* 0x000fe200078e00ff */
[----:B------:R-:W-:-:S03]  /*7f590*/  MOV R102, R101 ;  /* 0x0000006500667202 */ /* 0x000fc60000000f00 */
[----:B------:R-:W-:-:S04]  /*7f5a0*/  IMAD.WIDE.U32 R58, R82, -0x45f6b800, R58 ;  /* 0xba094800523a7825 */ /* 0x000fc800078e003a */
[----:B------:R-:W-:Y:S01]  /*7f5b0*/  IMAD.X R103, RZ, RZ, RZ, P2 ;  /* 0x000000ffff677224 */ /* 0x000fe200010e06ff */
[----:B------:R-:W-:Y:S01]  /*7f5c0*/  IADD3 R141, P2, PT, R100, R107, RZ ;  /* 0x0000006b648d7210 */ /* 0x000fe20007f5e0ff */
[----:B------:R-:W-:Y:S01]  /*7f5d0*/  IMAD.WIDE.U32.X R104, R89, -0x7af74000, R104, P0 ;  /* 0x8508c00059687825 */ /* 0x000fe200000e0468 */
[----:B------:R-:W-:-:S03]  /*7f5e0*/  IADD3 RZ, P0, PT, R136, R106, RZ ;  /* 0x0000006a88ff7210 */ /* 0x000fc60007f1e0ff */
[----:B------:R-:W-:Y:S01]  /*7f5f0*/  IMAD.IADD R88, R59, 0x1, R70 ;  /* 0x000000013b587824 */ /* 0x000fe200078e0246 */
[----:B------:R-:W-:Y:S01]  /*7f600*/  IADD3.X R70, P1, PT, R72, R69, RZ, P1, !PT ;  /* 0x0000004548467210 */ /* 0x000fe20000f3e4ff */
[----:B------:R-:W-:Y:S01]  /*7f610*/  IMAD.WIDE.U32.X R102, R135, R27, R102, P2 ;  /* 0x0000001b87667225 */ /* 0x000fe200010e0466 */
[----:B------:R-:W-:Y:S02]  /*7f620*/  IADD3.X R107, P5, PT, RZ, R104, RZ, P5, !PT ;  /* 0x00000068ff6b7210 */ /* 0x000fe40002fbe4ff */
[----:B------:R-:W-:Y:S01]  /*7f630*/  IADD3.X R59, P4, PT, RZ, RZ, RZ, P4, !PT ;  /* 0x000000ffff3b7210 */ /* 0x000fe2000279e4ff */
[----:B------:R-:W-:Y:S01]  /*7f640*/  IMAD.WIDE.U32 R72, R27, R165, RZ ;  /* 0x000000a51b487225 */ /* 0x000fe200078e00ff */
[----:B------:R-:W-:Y:S02]  /*7f650*/  IADD3 RZ, P2, PT, R70, R140, RZ ;  /* 0x0000008c46ff7210 */ /* 0x000fe40007f5e0ff */
[----:B------:R-:W-:Y:S01]  /*7f660*/  IADD3.X R71, P1, PT, R92, R83, RZ, P1, !PT ;  /* 0x000000535c477210 */ /* 0x000fe20000f3e4ff */
[----:B------:R-:W-:Y:S01]  /*7f670*/  IMAD.X R69, RZ, RZ, RZ, P4 ;  /* 0x000000ffff457224 */ /* 0x000fe200020e06ff */
[----:B------:R-:W-:Y:S01]  /*7f680*/  IADD3.X RZ, P0, PT, R137, R141, RZ, P0, !PT ;  /* 0x0000008d89ff7210 */ /* 0x000fe2000071e4ff */
[----:B------:R-:W-:Y:S01]  /*7f690*/  IMAD.WIDE.U32 R54, R175, R31, R54 ;  /* 0x0000001faf367225 */ /* 0x000fe200078e0036 */
[----:B------:R-:W-:-:S02]  /*7f6a0*/  IADD3.X R139, P5, PT, RZ, R105, RZ, P5, !PT ;  /* 0x00000069ff8b7210 */ /* 0x000fc40002fbe4ff */
[----:B------:R-:W-:Y:S01]  /*7f6b0*/  IADD3.X RZ, P2, PT, R71, R57, RZ, P2, !PT ;  /* 0x0000003947ff7210 */ /* 0x000fe2000175e4ff */
[----:B------:R-:W-:Y:S01]  /*7f6c0*/  IMAD.WIDE.U32 R104, R163, R31, R94 ;  /* 0x0000001fa3687225 */ /* 0x000fe200078e005e */
[----:B------:R-:W-:Y:S02]  /*7f6d0*/  IADD3.X R59, P0, PT, R59, R102, RZ, P0, !PT ;  /* 0x000000663b3b7210 */ /* 0x000fe4000071e4ff */
[----:B------:R-:W-:Y:S01]  /*7f6e0*/  IADD3.X R57, P1, PT, RZ, RZ, RZ, P1, !PT ;  /* 0x000000ffff397210 */ /* 0x000fe20000f3e4ff */
[----:B------:R-:W-:Y:S01]  /*7f6f0*/  IMAD.IADD R92, R105, 0x1, R84 ;  /* 0x00000001695c7824 */ /* 0x000fe200078e0254 */
[----:B------:R-:W-:Y:S01]  /*7f700*/  IADD3.X R103, P0, PT, R69, R103, RZ, P0, !PT ;  /* 0x0000006745677210 */ /* 0x000fe2000071e4ff */
[----:B------:R-:W-:Y:S01]  /*7f710*/  IMAD.WIDE.U32 R94, P4, R129, R28, R72 ;  /* 0x0000001c815e7225 */ /* 0x000fe20007880048 */
[----:B------:R-:W-:Y:S02]  /*7f720*/  IADD3.X R148, P2, PT, R57, R90, RZ, P2, !PT ;  /* 0x0000005a39947210 */ /* 0x000fe4000175e4ff */
[----:B------:R-:W-:Y:S01]  /*7f730*/  IADD3.X R102, P5, PT, R107, R58, RZ, P5, !PT ;  /* 0x0000003a6b667210 */ /* 0x000fe20002fbe4ff */
[----:B------:R-:W-:Y:S01]  /*7f740*/  IMAD.WIDE.U32 R84, R28, R165, RZ ;  /* 0x000000a51c547225 */ /* 0x000fe200078e00ff */
[----:B------:R-:W-:-:S02]  /*7f750*/  IADD3.X R58, P0, PT, R59, R104, RZ, P0, !PT ;  /* 0x000000683b3a7210 */ /* 0x000fc4000071e4ff */
[----:B------:R-:W-:Y:S01]  /*7f760*/  IADD3.X R57, PT, PT, R91, RZ, RZ, P2, P1 ;  /* 0x000000ff5b397210 */ /* 0x000fe200017e24ff */
[----:B------:R-:W-:Y:S01]  /*7f770*/  IMAD.WIDE.U32 R72, R89, 0x30000000, RZ ;  /* 0x3000000059487825 */ /* 0x000fe200078e00ff */
[----:B------:R-:W-:Y:S02]  /*7f780*/  IADD3 R101, P1, PT, R94, R85, RZ ;  /* 0x000000555e657210 */ /* 0x000fe40007f3e0ff */
[----:B------:R-:W-:Y:S01]  /*7f790*/  IADD3.X R59, P2, PT, R103, R92, RZ, P0, !PT ;  /* 0x0000005c673b7210 */ /* 0x000fe2000075e4ff */
[----:B------:R-:W-:Y:S01]  /*7f7a0*/  IMAD.X R107, RZ, RZ, RZ, P4 ;  /* 0x000000ffff6b7224 */ /* 0x000fe200020e06ff */
[----:B------:R-:W-:Y:S01]  /*7f7b0*/  IADD3.X R103, P5, PT, R139, R88, RZ, P5, !PT ;  /* 0x000000588b677210 */ /* 0x000fe20002fbe4ff */
[C---:B------:R-:W-:Y:S01]  /*7f7c0*/  IMAD.WIDE.U32 R104, R56.reuse, 0x30000000, RZ ;  /* 0x3000000038687825 */ /* 0x040fe200078e00ff */
[----:B------:R-:W-:Y:S02]  /*7f7d0*/  IADD3.X R85, P2, PT, RZ, RZ, RZ, P2, !PT ;  /* 0x000000ffff557210 */ /* 0x000fe4000175e4ff */
[----:B------:R-:W-:Y:S01]  /*7f7e0*/  IADD3.X R139, P5, PT, RZ, RZ, RZ, P5, !PT ;  /* 0x000000ffff8b7210 */ /* 0x000fe20002fbe4ff */
[----:B------:R-:W-:Y:S01]  /*7f7f0*/  IMAD.WIDE.U32 R90, P4, R56, 0x170b5d44, R72 ;  /* 0x170b5d44385a7825 */ /* 0x000fe20007880048 */
[----:B------:R-:W-:-:S03]  /*7f800*/  IADD3.X R54, P3, PT, R61, R54, RZ, P3, !PT ;  /* 0x000000363d367210 */ /* 0x000fc60001f7e4ff */
[----:B------:R-:W-:Y:S01]  /*7f810*/  IMAD.MOV.U32 R106, RZ, RZ, R95 ;  /* 0x000000ffff6a7224 */ /* 0x000fe200078e005f */
[----:B------:R-:W-:Y:S01]  /*7f820*/  IADD3 R83, P0, PT, R90, R105, RZ ;  /* 0x000000695a537210 */ /* 0x000fe20007f1e0ff */
[----:B------:R-:W-:Y:S02]  /*7f830*/  IMAD.IADD R88, R55, 0x1, R68 ;  /* 0x0000000137587824 */ /* 0x000fe400078e0244 */
[----:B------:R-:W-:Y:S01]  /*7f840*/  IMAD.WIDE.U32.X R72, R129, R27, R106, P1 ;  /* 0x0000001b81487225 */ /* 0x000fe200008e046a */
[----:B------:R-:W-:Y:S02]  /*7f850*/  IADD3 RZ, P1, PT, R102, R104, RZ ;  /* 0x0000006866ff7210 */ /* 0x000fe40007f3e0ff */
[----:B------:R-:W-:Y:S01]  /*7f860*/  IADD3.X R55, P3, PT, R65, R88, RZ, P3, !PT ;  /* 0x0000005841377210 */ /* 0x000fe20001f7e4ff */
[----:B------:R-:W-:Y:S01]  /*7f870*/  IMAD.WIDE.U32 R104, R97, 0xf5138f, RZ ;  /* 0x00f5138f61687825 */ /* 0x000fe200078e00ff */
[----:B------:R-:W-:-:S03]  /*7f880*/  IADD3.X RZ, P1, PT, R103, R83, RZ, P1, !PT ;  /* 0x0000005367ff7210 */ /* 0x000fc60000f3e4ff */
[----:B------:R-:W-:Y:S02]  /*7f890*/  IMAD.X R95, RZ, RZ, RZ, P2 ;  /* 0x000000ffff5f7224 */ /* 0x000fe400010e06ff */
[----:B------:R-:W-:-:S04]  /*7f8a0*/  IMAD.WIDE.U32 R68, P2, R82, 0x1a22d9f3, R104 ;  /* 0x1a22d9f352447825 */ /* 0x000fc80007840068 */
[----:B------:R-:W-:Y:S02]  /*7f8b0*/  IMAD.X R105, RZ, RZ, RZ, P4 ;  /* 0x000000ffff697224 */ /* 0x000fe400020e06ff */
[----:B------:R-:W-:Y:S02]  /*7f8c0*/  IMAD.MOV.U32 R104, RZ, RZ, R91 ;  /* 0x000000ffff687224 */ /* 0x000fe400078e005b */
[----:B------:R-:W-:-:S04]  /*7f8d0*/  IMAD.WIDE.U32 R154, R27, R163, RZ ;  /* 0x000000a31b9a7225 */ /* 0x000fc800078e00ff */
[----:B------:R-:W-:-:S04]  /*7f8e0*/  IMAD.WIDE.U32.X R104, R89, 0x170b5d44, R104, P0 ;  /* 0x170b5d4459687825 */ /* 0x000fc800000e0468 */
[----:B------:R-:W-:Y:S01]  /*7f8f0*/  IMAD.X R61, RZ, RZ, RZ, P5 ;  /* 0x000000ffff3d7224 */ /* 0x000fe200028e06ff */
[----:B------:R-:W-:Y:S01]  /*7f900*/  IADD3.X R139, P1, PT, R139, R104, RZ, P1, !PT ;  /* 0x000000688b8b7210 */ /* 0x000fe20000f3e4ff */
[----:B------:R-:W-:-:S03]  /*7f910*/  IMAD.WIDE.U32 R154, P5, R63, R28, R154 ;  /* 0x0000001c3f9a7225 */ /* 0x000fc600078a009a */
[----:B------:R-:W-:Y:S01]  /*7f920*/  IADD3.X R88, P1, PT, R61, R105, RZ, P1, !PT ;  /* 0x000000693d587210 */ /* 0x000fe20000f3e4ff */
[----:B------:R-:W-:-:S04]  /*7f930*/  IMAD.WIDE.U32 R140, R28, R163, RZ ;  /* 0x000000a31c8c7225 */ /* 0x000fc800078e00ff */
[----:B------:R-:W-:-:S04]  /*7f940*/  IMAD.WIDE.U32 R106, R82, 0xf5138f, RZ ;  /* 0x00f5138f526a7825 */ /* 0x000fc800078e00ff */
[----:B------:R-:W-:Y:S01]  /*7f950*/  IMAD.X R105, RZ, RZ, RZ, P5 ;  /* 0x000000ffff697224 */ /* 0x000fe200028e06ff */
[----:B------:R-:W-:Y:S01]  /*7f960*/  IADD3 R83, P5, PT, R154, R141, RZ ;  /* 0x0000008d9a537210 */ /* 0x000fe20007fbe0ff */
[----:B------:R-:W-:Y:S01]  /*7f970*/  IMAD.MOV.U32 R104, RZ, RZ, R155 ;  /* 0x000000ffff687224 */ /* 0x000fe200078e009b */
[----:B------:R-:W-:Y:S01]  /*7f980*/  IADD3 R107, P4, PT, R68, R107, RZ ;  /* 0x0000006b446b7210 */ /* 0x000fe20007f9e0ff */
[----:B------:R-:W-:Y:S01]  /*7f990*/  IMAD.WIDE.U32 R150, R27, R131, RZ ;  /* 0x000000831b967225 */ /* 0x000fe200078e00ff */
[----:B------:R-:W-:Y:S02]  /*7f9a0*/  IADD3 RZ, P0, PT, R54, R106, RZ ;  /* 0x0000006a36ff7210 */ /* 0x000fe40007f1e0ff */
[----:B------:R-:W-:Y:S01]  /*7f9b0*/  MOV R106, R69 ;  /* 0x00000045006a7202 */ /* 0x000fe20000000f00 */
[----:B------:R-:W-:Y:S01]  /*7f9c0*/  IMAD.WIDE.U32.X R104, R63, R27, R104, P5 ;  /* 0x0000001b3f687225 */ /* 0x000fe200028e0468 */
[----:B------:R-:W-:Y:S02]  /*7f9d0*/  IADD3 RZ, P5, PT, R58, R84, RZ ;  /* 0x000000543aff7210 */ /* 0x000fe40007fbe0ff */
[----:B------:R-:W-:Y:S01]  /*7f9e0*/  IADD3.X RZ, P0, PT, R55, R107, RZ, P0, !PT ;  /* 0x0000006b37ff7210 */ /* 0x000fe2000071e4ff */
[----:B------:R-:W-:Y:S01]  /*7f9f0*/  IMAD.WIDE.U32 R102, R56, 0x30000000, R102 ;  /* 0x3000000038667825 */ /* 0x000fe200078e0066 */
[----:B------:R-:W-:-:S03]  /*7fa00*/  IADD3.X RZ, P5, PT, R59, R101, RZ, P5, !PT ;  /* 0x000000653bff7210 */ /* 0x000fc60002fbe4ff */
[----:B------:R-:W-:Y:S02]  /*7fa10*/  IMAD.X R107, RZ, RZ, RZ, P2 ;  /* 0x000000ffff6b7224 */ /* 0x000fe400010e06ff */
[----:B------:R-:W-:-:S04]  /*7fa20*/  IMAD.WIDE.U32 R150, P2, R133, R28, R150 ;  /* 0x0000001c85967225 */ /* 0x000fc80007840096 */
[----:B------:R-:W-:Y:S02]  /*7fa30*/  IMAD.IADD R61, R103, 0x1, R90 ;  /* 0x00000001673d7824 */ /* 0x000fe400078e025a */
[----:B------:R-:W-:-:S04]  /*7fa40*/  IMAD.WIDE.U32 R90, R28, R131, RZ ;  /* 0x000000831c5a7225 */ /* 0x000fc800078e00ff */
[----:B------:R-:W-:-:S04]  /*7fa50*/  IMAD.WIDE.U32 R54, R82, 0xf5138f, R54 ;  /* 0x00f5138f52367825 */ /* 0x000fc800078e0036 */
[----:B------:R-:W-:Y:S01]  /*7fa60*/  IMAD.X R69, RZ, RZ, RZ, P2 ;  /* 0x000000ffff457224 */ /* 0x000fe200010e06ff */
[----:B------:R-:W-:Y:S01]  /*7fa70*/  IADD3.X R153, P2, PT, R85, R72, RZ, P5, !PT ;  /* 0x0000004855997210 */ /* 0x000fe20002f5e4ff */
[----:B------:R-:W-:Y:S01]  /*7fa80*/  IMAD.IADD R101, R55, 0x1, R68 ;  /* 0x0000000137657824 */ /* 0x000fe200078e0244 */
[----:B------:R-:W-:Y:S01]  /*7fa90*/  IADD3 R65, P5, PT, R150, R91, RZ ;  /* 0x0000005b96417210 */ /* 0x000fe20007fbe0ff */
[----:B------:R-:W-:Y:S01]  /*7faa0*/  IMAD.WIDE.U32 R84, R89, -0x45f6b800, RZ ;  /* 0xba09480059547825 */ /* 0x000fe200078e00ff */
[----:B------:R-:W-:Y:S02]  /*7fab0*/  IADD3.X R95, P2, PT, R95, R73, RZ, P2, !PT ;  /* 0x000000495f5f7210 */ /* 0x000fe4000175e4ff */
[----:B------:R-:W-:Y:S01]  /*7fac0*/  IADD3.X R72, P1, PT, R139, R54, RZ, P1, !PT ;  /* 0x000000368b487210 */ /* 0x000fe20000f3e4ff */
[----:B------:R-:W-:-:S03]  /*7fad0*/  IMAD.WIDE.U32 R70, R131, R31, R70 ;  /* 0x0000001f83467225 */ /* 0x000fc600078e0046 */
[----:B------:R-:W-:Y:S01]  /*7fae0*/  IADD3.X R73, P1, PT, R88, R101, RZ, P1, !PT ;  /* 0x0000006558497210 */ /* 0x000fe20000f3e4ff */
[----:B------:R-:W-:Y:S01]  /*7faf0*/  IMAD.MOV.U32 R68, RZ, RZ, R151 ;  /* 0x000000ffff447224 */ /* 0x000fe200078e0097 */
[----:B------:R-:W-:Y:S01]  /*7fb00*/  IADD3.X R152, P2, PT, R153, R70, RZ, P2, !PT ;  /* 0x0000004699987210 */ /* 0x000fe2000175e4ff */
[----:B------:R-:W-:Y:S01]  /*7fb10*/  IMAD.WIDE.U32.X R106, R97, 0x1a22d9f3, R106, P4 ;  /* 0x1a22d9f3616a7825 */ /* 0x000fe200020e046a */
[----:B------:R-:W-:-:S03]  /*7fb20*/  IADD3.X R91, P4, PT, RZ, RZ, RZ, P3, !PT ;  /* 0x000000ffff5b7210 */ /* 0x000fc60001f9e4ff */
[----:B------:R-:W-:Y:S01]  /*7fb30*/  IMAD.IADD R138, R71, 0x1, R138 ;  /* 0x00000001478a7824 */ /* 0x000fe200078e028a */
[----:B------:R-:W-:Y:S01]  /*7fb40*/  IADD3.X R88, P0, PT, R91, R106, RZ, P0, !PT ;  /* 0x0000006a5b587210 */ /* 0x000fe2000071e4ff */
[----:B------:R-:W-:-:S03]  /*7fb50*/  IMAD.WIDE.U32.X R68, R133, R27, R68, P5 ;  /* 0x0000001b85447225 */ /* 0x000fc600028e0444 */
[----:B------:R-:W-:Y:S01]  /*7fb60*/  IADD3.X R153, P2, PT, R95, R138, RZ, P2, !PT ;  /* 0x0000008a5f997210 */ /* 0x000fe2000175e4ff */
[----:B------:R-:W-:-:S03]  /*7fb70*/  IMAD.WIDE.U32 R54, R56, -0x45f6b800, RZ ;  /* 0xba09480038367825 */ /* 0x000fc600078e00ff */
[----:B------:R-:W-:Y:S01]  /*7fb80*/  IADD3.X R149, P2, PT, RZ, RZ, RZ, P2, !PT ;  /* 0x000000ffff957210 */ /* 0x000fe2000175e4ff */
[----:B------:R-:W-:-:S04]  /*7fb90*/  IMAD.WIDE.U32 R84, P5, R56, 0x1ef3622f, R84 ;  /* 0x1ef3622f38547825 */ /* 0x000fc800078a0054 */
[----:B------:R-:W-:Y:S01]  /*7fba0*/  IMAD.X R103, RZ, RZ, RZ, P4 ;  /* 0x000000ffff677224 */ /* 0x000fe200020e06ff */
[----:B------:R-:W-:Y:S01]  /*7fbb0*/  IADD3 R141, P3, PT, R84, R55, RZ ;  /* 0x00000037548d7210 */ /* 0x000fe20007f7e0ff */
[----:B------:R-:W-:Y:S01]  /*7fbc0*/  IMAD.X R139, RZ, RZ, RZ, P5 ;  /* 0x000000ffff8b7224 */ /* 0x000fe200028e06ff */
[----:B------:R-:W-:Y:S01]  /*7fbd0*/  IADD3 RZ, P4, PT, R72, R54, RZ ;  /* 0x0000003648ff7210 */ /* 0x000fe20007f9e0ff */
[----:B------:R-:W-:Y:S01]  /*7fbe0*/  IMAD.WIDE.U32 R54, R102, -0x1, RZ ;  /* 0xffffffff66367825 */ /* 0x000fe200078e00ff */
[----:B------:R-:W-:Y:S02]  /*7fbf0*/  IADD3 RZ, P5, PT, R152, R140, RZ ;  /* 0x0000008c98ff7210 */ /* 0x000fe40007fbe0ff */
[----:B------:R-:W-:Y:S01]  /*7fc00*/  IADD3.X RZ, P4, PT, R73, R141, RZ, P4, !PT ;  /* 0x0000008d49ff7210 */ /* 0x000fe2000279e4ff */
[----:B------:R-:W-:Y:S01]  /*7fc10*/  IMAD R71, R102, -0x7af74001, -R61 ;  /* 0x8508bfff66477824 */ /* 0x000fe200078e0a3d */
[----:B------:R-:W-:Y:S01]  /*7fc20*/  IADD3.X RZ, P5, PT, R153, R83, RZ, P5, !PT ;  /* 0x0000005399ff7210 */ /* 0x000fe20002fbe4ff */
[----:B------:R-:W-:Y:S01]  /*7fc30*/  IMAD.MOV.U32 R138, RZ, RZ, R85 ;  /* 0x000000ffff8a7224 */ /* 0x000fe200078e0055 */
[----:B------:R-:W-:Y:S01]  /*7fc40*/  IADD3.X R91, P0, PT, R103, R107, RZ, P0, !PT ;  /* 0x0000006b675b7210 */ /* 0x000fe2000071e4ff */
[----:B------:R-:W-:Y:S01]  /*7fc50*/  IMAD.IADD R120, R55, 0x1, R71 ;  /* 0x0000000137787824 */ /* 0x000fe200078e0247 */
[----:B------:R-:W-:Y:S01]  /*7fc60*/  IADD3.X R55, P1, PT, RZ, RZ, RZ, P1, !PT ;  /* 0x000000ffff377210 */ /* 0x000fe20000f3e4ff */
[----:B------:R-:W-:Y:S01]  /*7fc70*/  IMAD.WIDE.U32.X R138, R89, 0x1ef3622f, R138, P3 ;  /* 0x1ef3622f598a7825 */ /* 0x000fe200018e048a */
[----:B------:R-:W-:-:S03]  /*7fc80*/  IADD3.X R149, P5, PT, R149, R104, RZ, P5, !PT ;  /* 0x0000006895957210 */ /* 0x000fc60002fbe4ff */
[----:B------:R-:W-:Y:S01]  /*7fc90*/  IMAD.X R83, RZ, RZ, RZ, P2 ;  /* 0x000000ffff537224 */ /* 0x000fe200010e06ff */
[----:B------:R-:W-:Y:S01]  /*7fca0*/  IADD3.X R55, P4, PT, R55, R138, RZ, P4, !PT ;  /* 0x0000008a37377210 */ /* 0x000fe2000279e4ff */
[----:B------:R-:W-:-:S04]  /*7fcb0*/  IMAD.WIDE.U32 R70, R120, 0x1, RZ ;  /* 0x0000000178467825 */ /* 0x000fc800078e00ff */
[----:B------:R-:W-:Y:S01]  /*7fcc0*/  IMAD.X R138, RZ, RZ, RZ, P1 ;  /* 0x000000ffff8a7224 */ /* 0x000fe200008e06ff */
[----:B------:R-:W-:Y:S01]  /*7fcd0*/  IADD3.X R104, P1, PT, R83, R105, RZ, P5, !PT ;  /* 0x0000006953687210 */ /* 0x000fe20002f3e4ff */
[----:B------:R-:W-:-:S03]  /*7fce0*/  IMAD.WIDE.U32 R106, R54, 0x1, RZ ;  /* 0x00000001366a7825 */ /* 0x000fc600078e00ff */
[----:B------:R-:W-:Y:S01]  /*7fcf0*/  IADD3.X R148, P1, PT, R149, R148, RZ, P1, !PT ;  /* 0x0000009495947210 */ /* 0x000fe20000f3e4ff */
[----:B------:R-:W-:Y:S01]  /*7fd00*/  IMAD.WIDE.U32 R70, P3, R54, -0x7af74000, R70 ;  /* 0x8508c00036467825 */ /* 0x000fe20007860046 */
[----:B------:R-:W-:Y:S02]  /*7fd10*/  IADD3 RZ, P2, PT, R102, R106, RZ ;  /* 0x0000006a66ff7210 */ /* 0x000fe40007f5e0ff */
[----:B------:R-:W-:Y:S01]  /*7fd20*/  IADD3.X R149, P1, PT, R104, R57, RZ, P1, !PT ;  /* 0x0000003968957210 */ /* 0x000fe20000f3e4ff */
[----:B------:R-:W-:Y:S01]  /*7fd30*/  IMAD.WIDE.U32 R72, R56, -0x45f6b800, R72 ;  /* 0xba09480038487825 */ /* 0x000fe200078e0048 */
[----:B------:R-:W-:Y:S02]  /*7fd40*/  IADD3 R106, P5, PT, R107, R70, RZ ;  /* 0x000000466b6a7210 */ /* 0x000fe40007fbe0ff */
[----:B------:R-:W-:Y:S01]  /*7fd50*/  IADD3.X R138, P4, PT, R138, R139, RZ, P4, !PT ;  /* 0x0000008b8a8a7210 */ /* 0x000fe2000279e4ff */
[----:B------:R-:W-:Y:S01]  /*7fd60*/  IMAD.X R85, RZ, RZ, RZ, P3 ;  /* 0x000000ffff557224 */ /* 0x000fe200018e06ff */
[----:B------:R-:W-:Y:S01]  /*7fd70*/  IADD3 RZ, P3, PT, R148, R90, RZ ;  /* 0x0000005a94ff7210 */ /* 0x000fe20007f7e0ff */
[----:B------:R-:W-:Y:S01]  /*7fd80*/  IMAD.IADD R57, R73, 0x1, R84 ;  /* 0x0000000149397824 */ /* 0x000fe200078e0254 */
[----:B------:R-:W-:Y:S01]  /*7fd90*/  IADD3.X RZ, P2, PT, R61, R106, RZ, P2, !PT ;  /* 0x0000006a3dff7210 */ /* 0x000fe2000175e4ff */
[----:B------:R-:W-:Y:S01]  /*7fda0*/  IMAD.MOV.U32 R84, RZ, RZ, R71 ;  /* 0x000000ffff547224 */ /* 0x000fe200078e0047 */
[----:B------:R-:W-:Y:S01]  /*7fdb0*/  IADD3.X RZ, P3, PT, R149, R65, RZ, P3, !PT ;  /* 0x0000004195ff7210 */ /* 0x000fe20001f7e4ff */
[----:B------:R-:W-:Y:S01]  /*7fdc0*/  IMAD.WIDE.U32 R70, R97, 0x6ca1493b, RZ ;  /* 0x6ca1493b61467825 */ /* 0x000fe200078e00ff */
[----:B------:R-:W-:-:S03]  /*7fdd0*/  IADD3.X R61, P1, PT, RZ, RZ, RZ, P1, !PT ;  /* 0x000000ffff3d7210 */ /* 0x000fc60000f3e4ff */
[----:B------:R-:W-:Y:S01]  /*7fde0*/  IMAD.WIDE.U32 R102, R175, R28, R66 ;  /* 0x0000001caf667225 */ /* 0x000fe200078e0042 */
[----:B------:R-:W-:-:S03]  /*7fdf0*/  IADD3.X R116, P3, PT, R61, R68, RZ, P3, !PT ;  /* 0x000000443d747210 */ /* 0x000fc60001f7e4ff */
[----:B------:R-:W-:Y:S01]  /*7fe00*/  IMAD.WIDE.U32.X R84, R120, -0x7af74000, R84, P5 ;  /* 0x8508c00078547825 */ /* 0x000fe200028e0454 */
[----:B------:R-:W-:Y:S02]  /*7fe10*/  IADD3.X R102, P0, PT, R88, R102, RZ, P0, !PT ;  /* 0x0000006658667210 */ /* 0x000fe4000071e4ff */
[----:B------:R-:W-:Y:S01]  /*7fe20*/  IADD3 R64, PT, PT, R103, R64, RZ ;  /* 0x0000004067407210 */ /* 0x000fe20007ffe0ff */
[C---:B------:R-:W-:Y:S01]  /*7fe30*/  IMAD.WIDE.U32 R66, R82.reuse, 0x6ca1493b, RZ ;  /* 0x6ca1493b52427825 */ /* 0x040fe200078e00ff */
[----:B------:R-:W-:Y:S02]  /*7fe40*/  IADD3.X R92, PT, PT, R69, RZ, RZ, P3, P1 ;  /* 0x000000ff455c7210 */ /* 0x000fe40001fe24ff */
[----:B------:R-:W-:Y:S01]  /*7fe50*/  IADD3.X R105, P2, PT, RZ, R84, RZ, P2, !PT ;  /* 0x00000054ff697210 */ /* 0x000fe2000175e4ff */
[----:B------:R-:W-:Y:S01]  /*7fe60*/  IMAD.WIDE.U32 R70, P5, R82, -0x39c4fa40, R70 ;  /* 0xc63b05c052467825 */ /* 0x000fe200078a0046 */
[----:B------:R-:W-:Y:S02]  /*7fe70*/  IADD3 RZ, P3, PT, R102, R66, RZ ;  /* 0x0000004266ff7210 */ /* 0x000fe40007f7e0ff */
[----:B------:R-:W-:Y:S01]  /*7fe80*/  IADD3.X R103, P0, PT, R91, R64, RZ, P0, !PT ;  /* 0x000000405b677210 */ /* 0x000fe2000071e4ff */
[----:B------:R-:W-:Y:S01]  /*7fe90*/  IMAD.X R65, RZ, RZ, RZ, P5 ;  /* 0x000000ffff417224 */ /* 0x000fe200028e06ff */
[----:B------:R-:W-:Y:S01]  /*7fea0*/  IADD3 R61, P1, PT, R70, R67, RZ ;  /* 0x00000043463d7210 */ /* 0x000fe20007f3e0ff */
[----:B------:R-:W-:Y:S01]  /*7feb0*/  IMAD.WIDE.U32 R66, R89, 0xf5138f, RZ ;  /* 0x00f5138f59427825 */ /* 0x000fe200078e00ff */
[----:B------:R-:W-:-:S02]  /*7fec0*/  IADD3.X R88, P2, PT, RZ, R85, RZ, P2, !PT ;  /* 0x00000055ff587210 */ /* 0x000fc4000175e4ff */
[----:B------:R-:W-:Y:S01]  /*7fed0*/  IADD3.X RZ, P3, PT, R103, R61, RZ, P3, !PT ;  /* 0x0000003d67ff7210 */ /* 0x000fe20001f7e4ff */
[----:B------:R-:W-:Y:S01]  /*7fee0*/  IMAD.WIDE.U32 R84, R82, 0x6ca1493b, R102 ;  /* 0x6ca1493b52547825 */ /* 0x000fe200078e0066 */
[----:B------:R-:W-:Y:S02]  /*7fef0*/  IADD3.X R83, P0, PT, RZ, RZ, RZ, P0, !PT ;  /* 0x000000ffff537210 */ /* 0x000fe4000071e4ff */
[----:B------:R-:W-:Y:S01]  /*7ff00*/  IADD3.X R104, P2, PT, R105, R72, RZ, P2, !PT ;  /* 0x0000004869687210 */ /* 0x000fe2000175e4ff */
[----:B------:R-:W-:Y:S01]  /*7ff10*/  IMAD.WIDE.U32 R66, P5, R56, 0x1a22d9f3, R66 ;  /* 0x1a22d9f338427825 */ /* 0x000fe200078a0042 */
[----:B------:R-:W-:Y:S02]  /*7ff20*/  IADD3.X R84, P4, PT, R55, R84, RZ, P4, !PT ;  /* 0x0000005437547210 */ /* 0x000fe4000279e4ff */
[----:B------:R-:W-:Y:S01]  /*7ff30*/  IADD3.X R105, P2, PT, R88, R57, RZ, P2, !PT ;  /* 0x0000003958697210 */ /* 0x000fe2000175e4ff */
[----:B------:R-:W-:-:S04]  /*7ff40*/  IMAD.WIDE.U32 R106, R56, 0xf5138f, RZ ;  /* 0x00f5138f386a7825 */ /* 0x000fc800078e00ff */
[----:B------:R-:W-:-:S04]  /*7ff50*/  IMAD.WIDE.U32 R90, R120, 0x30000000, RZ ;  /* 0x30000000785a7825 */ /* 0x000fc800078e00ff */
[----:B------:R-:W-:Y:S02]  /*7ff60*/  IMAD.MOV.U32 R64, RZ, RZ, R71 ;  /* 0x000000ffff407224 */ /* 0x000fe400078e0047 */
[----:B------:R-:W-:Y:S02]  /*7ff70*/  IMAD.IADD R73, R85, 0x1, R70 ;  /* 0x0000000155497824 */ /* 0x000fe400078e0246 */
[----:B------:R-:W-:Y:S01]  /*7ff80*/  IMAD.X R69, RZ, RZ, RZ, P5 ;  /* 0x000000ffff457224 */ /* 0x000fe200028e06ff */
[----:B------:R-:W-:Y:S01]  /*7ff90*/  IADD3 R61, P5, PT, R66, R107, RZ ;  /* 0x0000006b423d7210 */ /* 0x000fe20007fbe0ff */
[----:B------:R-:W-:Y:S01]  /*7ffa0*/  IMAD.WIDE.U32.X R70, R97, -0x39c4fa40, R64, P1 ;  /* 0xc63b05c061467825 */ /* 0x000fe200008e0440 */
[----:B------:R-:W-:-:S03]  /*7ffb0*/  IADD3.X R85, P4, PT, R138, R73, RZ, P4, !PT ;  /* 0x000000498a557210 */ /* 0x000fc6000279e4ff */
[----:B------:R-:W-:Y:S01]  /*7ffc0*/  IMAD.WIDE.U32 R64, R54, 0x30000000, RZ ;  /* 0x3000000036407825 */ /* 0x000fe200078e00ff */
[----:B------:R-:W-:-:S03]  /*7ffd0*/  IADD3.X R57, P4, PT, RZ, RZ, RZ, P4, !PT ;  /* 0x000000ffff397210 */ /* 0x000fc6000279e4ff */
[----:B------:R-:W-:-:S04]  /*7ffe0*/  IMAD.WIDE.U32 R90, P1, R54, 0x170b5d44, R90 ;  /* 0x170b5d44365a7825 */ /* 0x000fc8000782005a */
[----:B------:R-:W-:Y:S01]  /*7fff0*/  IMAD.MOV.U32 R68, RZ, RZ, R67 ;  /* 0x000000ffff447224 */ /* 0x000fe200078e0043 */
[----:B------:R-:W-:Y:S01]  /*80000*/  IADD3.X R67, P3, PT, R83, R70, RZ, P3, !PT ;  /* 0x0000004653437210 */ /* 0x000fe20001f7e4ff */
[----:B------:R-:W-:Y:S01]  /*80010*/  IMAD.X R55, RZ, RZ, RZ, P0 ;  /* 0x000000ffff377224 */ /* 0x000fe200000e06ff */
[----:B------:R-:W-:Y:S01]  /*80020*/  IADD3 RZ, P0, PT, R104, R64, RZ ;  /* 0x0000004068ff7210 */ /* 0x000fe20007f1e0ff */
[----:B------:R-:W-:Y:S01]  /*80030*/  IMAD.WIDE.U32.X R68, R89, 0x1a22d9f3, R68, P5 ;  /* 0x1a22d9f359447825 */ /* 0x000fe200028e0444 */
[----:B------:R-:W-:Y:S02]  /*80040*/  IADD3 R95, P5, PT, R90, R65, RZ ;  /* 0x000000415a5f7210 */ /* 0x000fe40007fbe0ff */
[----:B------:R-:W-:Y:S01]  /*80050*/  IADD3.X R55, P3, PT, R55, R71, RZ, P3, !PT ;  /* 0x0000004737377210 */ /* 0x000fe20001f7e4ff */
[----:B------:R-:W-:Y:S01]  /*80060*/  IMAD.WIDE.U32 R64, R25, R175, RZ ;  /* 0x000000af19407225 */ /* 0x000fe200078e00ff */
[----:B------:R-:W-:-:S03]  /*80070*/  IADD3.X RZ, P0, PT, R105, R95, RZ, P0, !PT ;  /* 0x0000005f69ff7210 */ /* 0x000fc6000071e4ff */
[----:B------:R-:W-:Y:S02]  /*80080*/  IMAD.X R103, RZ, RZ, RZ, P1 ;  /* 0x000000ffff677224 */ /* 0x000fe400008e06ff */
[----:B------:R-:W-:Y:S02]  /*80090*/  IMAD.MOV.U32 R102, RZ, RZ, R91 ;  /* 0x000000ffff667224 */ /* 0x000fe400078e005b */
[----:B------:R-:W-:-:S04]  /*800a0*/  IMAD.WIDE.U32 R70, R26, R175, RZ ;  /* 0x000000af1a467225 */ /* 0x000fc800078e00ff */
[----:B------:R-:W-:-:S04]  /*800b0*/  IMAD.WIDE.U32 R64, P1, R127, R26, R64 ;  /* 0x0000001a7f407225 */ /* 0x000fc80007820040 */
[----:B------:R-:W-:Y:S01]  /*800c0*/  IMAD.WIDE.U32.X R102, R120, 0x170b5d44, R102, P5 ;  /* 0x170b5d4478667825 */ /* 0x000fe200028e0466 */
[----:B------:R-:W-:-:S03]  /*800d0*/  IADD3 RZ, P5, PT, R84, R106, RZ ;  /* 0x0000006a54ff7210 */ /* 0x000fc60007fbe0ff */
[----:B------:R-:W-:Y:S01]  /*800e0*/  IMAD.WIDE.U32 R72, R169, R28, R52 ;  /* 0x0000001ca9487225 */ /* 0x000fe200078e0034 */
[----:B------:R-:W-:Y:S02]  /*800f0*/  IADD3.X R53, P2, PT, RZ, RZ, RZ, P2, !PT ;  /* 0x000000ffff357210 */ /* 0x000fe4000175e4ff */
[----:B------:R-:W-:Y:S01]  /*80100*/  IADD3.X RZ, P5, PT, R85, R61, RZ, P5, !PT ;  /* 0x0000003d55ff7210 */ /* 0x000fe20002fbe4ff */
[----:B------:R-:W-:Y:S01]  /*80110*/  IMAD.X R83, RZ, RZ, RZ, P4 ;  /* 0x000000ffff537224 */ /* 0x000fe200020e06ff */
[----:B------:R-:W-:Y:S01]  /*80120*/  IADD3 R91, P4, PT, R64, R71, RZ ;  /* 0x00000047405b7210 */ /* 0x000fe20007f9e0ff */
[----:B------:R-:W-:Y:S01]  /*80130*/  IMAD.WIDE.U32 R146, R25, R167, RZ ;  /* 0x000000a719927225 */ /* 0x000fe200078e00ff */
[----:B------:R-:W-:Y:S02]  /*80140*/  IADD3.X R71, P0, PT, R53, R102, RZ, P0, !PT ;  /* 0x0000006635477210 */ /* 0x000fe4000071e4ff */
[----:B------:R-:W-:Y:S01]  /*80150*/  MOV R102, R65 ;  /* 0x0000004100667202 */ /* 0x000fe20000000f00 */
[----:B------:R-:W-:Y:S01]  /*80160*/  IMAD.X R53, RZ, RZ, RZ, P2 ;  /* 0x000000ffff357224 */ /* 0x000fe200010e06ff */
[----:B------:R-:W-:Y:S01]  /*80170*/  IADD3 RZ, P2, PT, R72, R70, RZ ;  /* 0x0000004648ff7210 */ /* 0x000fe20007f5e0ff */
[----:B------:R-:W-:Y:S01]  /*80180*/  IMAD.IADD R73, R73, 0x1, R60 ;  /* 0x0000000149497824 */ /* 0x000fe200078e023c */
[----:B------:R-:W-:Y:S01]  /*80190*/  IADD3.X R88, P5, PT, R57, R68, RZ, P5, !PT ;  /* 0x0000004439587210 */ /* 0x000fe20002fbe4ff */
[----:B------:R-:W-:Y:S01]  /*801a0*/  IMAD.WIDE.U32 R60, R25, R169, RZ ;  /* 0x000000a9193c7225 */ /* 0x000fe200078e00ff */
[----:B------:R-:W-:-:S02]  /*801b0*/  IADD3.X R96, P0, PT, R53, R103, RZ, P0, !PT ;  /* 0x0000006735607210 */ /* 0x000fc4000071e4ff */
[----:B------:R-:W-:Y:S01]  /*801c0*/  IADD3.X RZ, P2, PT, R73, R91, RZ, P2, !PT ;  /* 0x0000005b49ff7210 */ /* 0x000fe2000175e4ff */
[----:B------:R-:W-:Y:S01]  /*801d0*/  IMAD.X R103, RZ, RZ, RZ, P1 ;  /* 0x000000ffff677224 */ /* 0x000fe200008e06ff */
[----:B------:R-:W-:Y:S01]  /*801e0*/  IADD3.X R57, P5, PT, R83, R69, RZ, P5, !PT ;  /* 0x0000004553397210 */ /* 0x000fe20002fbe4ff */
[----:B------:R-:W-:-:S04]  /*801f0*/  IMAD.WIDE.U32 R142, R26, R167, RZ ;  /* 0x000000a71a8e7225 */ /* 0x000fc800078e00ff */
[----:B------:R-:W-:-:S04]  /*80200*/  IMAD.WIDE.U32.X R102, R127, R25, R102, P4 ;  /* 0x000000197f667225 */ /* 0x000fc800020e0466 */
[----:B------:R-:W-:-:S04]  /*80210*/  IMAD.WIDE.U32 R146, P4, R135, R26, R146 ;  /* 0x0000001a87927225 */ /* 0x000fc80007880092 */
[----:B------:R-:W-:-:S04]  /*80220*/  IMAD.WIDE.U32 R52, R56, 0xf5138f, R84 ;  /* 0x00f5138f38347825 */ /* 0x000fc800078e0054 */
[----:B------:R-:W-:Y:S01]  /*80230*/  IMAD.WIDE.U32 R84, R26, R169, RZ ;  /* 0x000000a91a547225 */ /* 0x000fe200078e00ff */
[----:B------:R-:W-:-:S03]  /*80240*/  IADD3.X R52, P0, PT, R71, R52, RZ, P0, !PT ;  /* 0x0000003447347210 */ /* 0x000fc6000071e4ff */
[----:B------:R-:W-:-:S04]  /*80250*/  IMAD.WIDE.U32 R60, P1, R93, R26, R60 ;  /* 0x0000001a5d3c7225 */ /* 0x000fc8000782003c */
[----:B------:R-:W-:Y:S01]  /*80260*/  IMAD.X R141, RZ, RZ, RZ, P4 ;  /* 0x000000ffff8d7224 */ /* 0x000fe200020e06ff */
[----:B------:R-:W-:Y:S01]  /*80270*/  IADD3 R143, P4, PT, R146, R143, RZ ;  /* 0x0000008f928f7210 */ /* 0x000fe20007f9e0ff */
[----:B------:R-:W-:-:S04]  /*80280*/  IMAD.WIDE.U32 R72, R175, R26, R72 ;  /* 0x0000001aaf487225 */ /* 0x000fc800078e0048 */
[----:B------:R-:W-:Y:S01]  /*80290*/  IMAD.WIDE.U32 R68, R97, 0x17c510ea, RZ ;  /* 0x17c510ea61447825 */ /* 0x000fe200078e00ff */
[----:B------:R-:W-:-:S03]  /*802a0*/  IADD3.X R72, P3, PT, R67, R72, RZ, P3, !PT ;  /* 0x0000004843487210 */ /* 0x000fc60001f7e4ff */
[----:B------:R-:W-:Y:S02]  /*802b0*/  IMAD.MOV.U32 R140, RZ, RZ, R147 ;  /* 0x000000ffff8c7224 */ /* 0x000fe400078e0093 */
[----:B------:R-:W-:Y:S01]  /*802c0*/  IMAD.X R65, RZ, RZ, RZ, P1 ;  /* 0x000000ffff417224 */ /* 0x000fe200008e06ff */
[----:B------:R-:W-:Y:S01]  /*802d0*/  IADD3 R83, P1, PT, R60, R85, RZ ;  /* 0x000000553c537210 */ /* 0x000fe20007f3e0ff */
[----:B------:R-:W-:Y:S02]  /*802e0*/  IMAD.IADD R70, R73, 0x1, R64 ;  /* 0x0000000149467824 */ /* 0x000fe400078e0240 */
[----:B------:R-:W-:-:S03]  /*802f0*/  IMAD.WIDE.U32 R138, R25, R165, RZ ;  /* 0x000000a5198a7225 */ /* 0x000fc600078e00ff */
[----:B------:R-:W-:Y:S01]  /*80300*/  IADD3.X R73, P3, PT, R55, R70, RZ, P3, !PT ;  /* 0x0000004637497210 */ /* 0x000fe20001f7e4ff */
[----:B------:R-:W-:Y:S02]  /*80310*/  IMAD.IADD R53, R53, 0x1, R66 ;  /* 0x0000000135357824 */ /* 0x000fe400078e0242 */
[----:B------:R-:W-:Y:S02]  /*80320*/  IMAD.MOV.U32 R64, RZ, RZ, R61 ;  /* 0x000000ffff407224 */ /* 0x000fe400078e003d */
[----:B------:R-:W-:Y:S01]  /*80330*/  IMAD.WIDE.U32.X R140, R135, R25, R140, P4 ;  /* 0x00000019878c7225 */ /* 0x000fe200020e048c */
[----:B------:R-:W-:-:S03]  /*80340*/  IADD3.X R53, P0, PT, R96, R53, RZ, P0, !PT ;  /* 0x0000003560357210 */ /* 0x000fc6000071e4ff */
[----:B------:R-:W-:-:S04]  /*80350*/  IMAD.WIDE.U32 R66, R82, 0x17c510ea, RZ ;  /* 0x17c510ea52427825 */ /* 0x000fc800078e00ff */
[----:B------:R-:W-:-:S04]  /*80360*/  IMAD.WIDE.U32 R68, P4, R82, 0x1ae3a46, R68 ;  /* 0x01ae3a4652447825 */ /* 0x000fc80007880044 */
[----:B------:R-:W-:-:S04]  /*80370*/  IMAD.WIDE.U32.X R64, R93, R25, R64, P1 ;  /* 0x000000195d407225 */ /* 0x000fc800008e0440 */
[----:B------:R-:W-:-:S04]  /*80380*/  IMAD.WIDE.U32 R138, P1, R129, R26, R138 ;  /* 0x0000001a818a7225 */ /* 0x000fc8000782008a */
[----:B------:R-:W-:Y:S01]  /*80390*/  IMAD.X R71, RZ, RZ, RZ, P4 ;  /* 0x000000ffff477224 */ /* 0x000fe200020e06ff */
[----:B------:R-:W-:Y:S01]  /*803a0*/  IADD3 R61, P4, PT, R68, R67, RZ ;  /* 0x00000043443d7210 */ /* 0x000fe20007f9e0ff */
[----:B------:R-:W-:Y:S01]  /*803b0*/  IMAD.X R107, RZ, RZ, RZ, P1 ;  /* 0x000000ffff6b7224 */ /* 0x000fe200008e06ff */
[----:B------:R-:W-:Y:S01]  /*803c0*/  IADD3.X R67, P2, PT, RZ, R102, RZ, P2, !PT ;  /* 0x00000066ff437210 */ /* 0x000fe2000175e4ff */
[----:B------:R-:W-:Y:S01]  /*803d0*/  IMAD.WIDE.U32 R136, R167, R28, R136 ;  /* 0x0000001ca7887225 */ /* 0x000fe200078e0088 */
[----:B------:R-:W-:Y:S02]  /*803e0*/  IADD3 RZ, P1, PT, R72, R66, RZ ;  /* 0x0000004248ff7210 */ /* 0x000fe40007f3e0ff */
[----:B------:R-:W-:Y:S01]  /*803f0*/  IADD3.X R102, P2, PT, RZ, R103, RZ, P2, !PT ;  /* 0x00000067ff667210 */ /* 0x000fe2000175e4ff */
[----:B------:R-:W-:Y:S01]  /*80400*/  IMAD.MOV.U32 R70, RZ, RZ, R69 ;  /* 0x000000ffff467224 */ /* 0x000fe200078e0045 */
[----:B------:R-:W-:Y:S01]  /*80410*/  IADD3.X RZ, P1, PT, R73, R61, RZ, P1, !PT ;  /* 0x0000003d49ff7210 */ /* 0x000fe20000f3e4ff */
[----:B------:R-:W-:Y:S01]  /*80420*/  IMAD.IADD R101, R137, 0x1, R100 ;  /* 0x0000000189657824 */ /* 0x000fe200078e0264 */
[----:B------:R-:W-:Y:S01]  /*80430*/  IADD3.X R66, P2, PT, R67, R136, RZ, P2, !PT ;  /* 0x0000008843427210 */ /* 0x000fe2000175e4ff */
[----:B------:R-:W-:Y:S01]  /*80440*/  IMAD.WIDE.U32 R136, R26, R165, RZ ;  /* 0x000000a51a887225 */ /* 0x000fe200078e00ff */
[----:B------:R-:W-:-:S02]  /*80450*/  IADD3.X R61, P3, PT, RZ, RZ, RZ, P3, !PT ;  /* 0x000000ffff3d7210 */ /* 0x000fc40001f7e4ff */
[----:B------:R-:W-:Y:S01]  /*80460*/  IADD3.X R67, P2, PT, R102, R101, RZ, P2, !PT ;  /* 0x0000006566437210 */ /* 0x000fe2000175e4ff */
[----:B------:R-:W-:Y:S01]  /*80470*/  IMAD.WIDE.U32.X R70, R97, 0x1ae3a46, R70, P4 ;  /* 0x01ae3a4661467825 */ /* 0x000fe200020e0446 */
[----:B------:R-:W-:Y:S02]  /*80480*/  IADD3 RZ, P4, PT, R66, R84, RZ ;  /* 0x0000005442ff7210 */ /* 0x000fe40007f9e0ff */
[----:B------:R-:W-:Y:S01]  /*80490*/  IADD3.X R145, P2, PT, RZ, RZ, RZ, P2, !PT ;  /* 0x000000ffff917210 */ /* 0x000fe2000175e4ff */
[----:B------:R-:W-:Y:S01]  /*804a0*/  IMAD.X R55, RZ, RZ, RZ, P3 ;  /* 0x000000ffff377224 */ /* 0x000fe200018e06ff */
[----:B------:R-:W-:Y:S01]  /*804b0*/  IADD3 R108, P3, PT, R138, R137, RZ ;  /* 0x000000898a6c7210 */ /* 0x000fe20007f7e0ff */
[----:B------:R-:W-:Y:S01]  /*804c0*/  IMAD.WIDE.U32 R84, R89, 0x6ca1493b, RZ ;  /* 0x6ca1493b59547825 */ /* 0x000fe200078e00ff */
[----:B------:R-:W-:Y:S02]  /*804d0*/  IADD3.X R61, P1, PT, R61, R70, RZ, P1, !PT ;  /* 0x000000463d3d7210 */ /* 0x000fe40000f3e4ff */
[----:B------:R-:W-:Y:S01]  /*804e0*/  IADD3.X RZ, P4, PT, R67, R83, RZ, P4, !PT ;  /* 0x0000005343ff7210 */ /* 0x000fe2000279e4ff */
[----:B------:R-:W-:Y:S01]  /*804f0*/  IMAD.MOV.U32 R106, RZ, RZ, R139 ;  /* 0x000000ffff6a7224 */ /* 0x000fe200078e008b */
[----:B------:R-:W-:Y:S01]  /*80500*/  IADD3.X R55, P1, PT, R55, R71, RZ, P1, !PT ;  /* 0x0000004737377210 */ /* 0x000fe20000f3e4ff */
[----:B------:R-:W-:Y:S01]  /*80510*/  IMAD.WIDE.U32 R72, R82, 0x17c510ea, R72 ;  /* 0x17c510ea52487825 */ /* 0x000fe200078e0048 */
[----:B------:R-:W-:-:S02]  /*80520*/  IADD3.X R145, P4, PT, R145, R64, RZ, P4, !PT ;  /* 0x0000004091917210 */ /* 0x000fc4000279e4ff */
[----:B------:R-:W-:Y:S01]  /*80530*/  IADD3.X R91, PT, PT, RZ, RZ, RZ, P2, !PT ;  /* 0x000000ffff5b7210 */ /* 0x000fe200017fe4ff */
[----:B------:R-:W-:Y:S01]  /*80540*/  IMAD.WIDE.U32.X R106, R129, R25, R106, P3 ;  /* 0x00000019816a7225 */ /* 0x000fe200018e046a */
[----:B------:R-:W-:Y:S02]  /*80550*/  IADD3.X R82, P5, PT, R88, R72, RZ, P5, !PT ;  /* 0x0000004858527210 */ /* 0x000fe40002fbe4ff */
[----:B------:R-:W-:Y:S01]  /*80560*/  IADD3.X R91, P4, PT, R91, R65, RZ, P4, !PT ;  /* 0x000000415b5b7210 */ /* 0x000fe2000279e4ff */
[----:B------:R-:W-:Y:S02]  /*80570*/  IMAD.IADD R68, R73, 0x1, R68 ;  /* 0x0000000149447824 */ /* 0x000fe400078e0244 */
[----:B------:R-:W-:-:S03]  /*80580*/  IMAD.WIDE.U32 R84, P3, R56, -0x39c4fa40, R84 ;  /* 0xc63b05c038547825 */ /* 0x000fc60007860054 */
[----:B------:R-:W-:Y:S01]  /*80590*/  IADD3.X R83, P5, PT, R57, R68, RZ, P5, !PT ;  /* 0x0000004439537210 */ /* 0x000fe20002fbe4ff */
[----:B------:R-:W-:-:S04]  /*805a0*/  IMAD.WIDE.U32 R70, R56, 0x6ca1493b, RZ ;  /* 0x6ca1493b38467825 */ /* 0x000fc800078e00ff */
[----:B------:R-:W-:Y:S01]  /*805b0*/  IMAD.X R69, RZ, RZ, RZ, P3 ;  /* 0x000000ffff457224 */ /* 0x000fe200018e06ff */
[----:B------:R-:W-:Y:S01]  /*805c0*/  IADD3 R71, P3, PT, R84, R71, RZ ;  /* 0x0000004754477210 */ /* 0x000fe20007f7e0ff */
[----:B------:R-:W-:Y:S01]  /*805d0*/  IMAD.WIDE.U32 R66, R169, R26, R66 ;  /* 0x0000001aa9427225 */ /* 0x000fe200078e0042 */
[----:B------:R-:W-:-:S03]  /*805e0*/  IADD3 RZ, P2, PT, R82, R70, RZ ;  /* 0x0000004652ff7210 */ /* 0x000fc60007f5e0ff */
[----:B------:R-:W-:Y:S01]  /*805f0*/  IMAD.MOV.U32 R68, RZ, RZ, R85 ;  /* 0x000000ffff447224 */ /* 0x000fe200078e0055 */
[----:B------:R-:W-:Y:S01]  /*80600*/  IADD3.X R57, P1, PT, R61, R66, RZ, P1, !PT ;  /* 0x000000423d397210 */ /* 0x000fe20000f3e4ff */
[----:B------:R-:W-:Y:S01]  /*80610*/  IMAD.IADD R114, R67, 0x1, R60 ;  /* 0x0000000143727824 */ /* 0x000fe200078e023c */
[----:B------:R-:W-:Y:S01]  /*80620*/  IADD3.X RZ, P2, PT, R83, R71, RZ, P2, !PT ;  /* 0x0000004753ff7210 */ /* 0x000fe2000175e4ff */
[----:B------:R-:W-:Y:S01]  /*80630*/  IMAD.WIDE.U32.X R68, R89, -0x39c4fa40, R68, P3 ;  /* 0xc63b05c059447825 */ /* 0x000fe200018e0444 */
[----:B------:R-:W-:Y:S02]  /*80640*/  IADD3.X R67, P5, PT, RZ, RZ, RZ, P5, !PT ;  /* 0x000000ffff437210 */ /* 0x000fe40002fbe4ff */
[----:B------:R-:W-:Y:S01]  /*80650*/  IADD3.X R55, P1, PT, R55, R114, RZ, P1, !PT ;  /* 0x0000007237377210 */ /* 0x000fe20000f3e4ff */
[----:B------:R-:W-:Y:S01]  /*80660*/  IMAD.WIDE.U32 R64, R25, R163, RZ ;  /* 0x000000a319407225 */ /* 0x000fe200078e00ff */
[----:B------:R-:W-:-:S03]  /*80670*/  IADD3.X R110, P2, PT, R67, R68, RZ, P2, !PT ;  /* 0x00000044436e7210 */ /* 0x000fc6000175e4ff */
[----:B------:R-:W-:-:S04]  /*80680*/  IMAD.WIDE.U32 R58, R165, R28, R58 ;  /* 0x0000001ca53a7225 */ /* 0x000fc800078e003a */
[----:B------:R-:W-:Y:S01]  /*80690*/  IMAD.WIDE.U32 R60, R89, 0x17c510ea, RZ ;  /* 0x17c510ea593c7825 */ /* 0x000fe200078e00ff */
[----:B------:R-:W-:-:S03]  /*806a0*/  IADD3.X R144, P4, PT, R145, R58, RZ, P4, !PT ;  /* 0x0000003a91907210 */ /* 0x000fc6000279e4ff */
[----:B------:R-:W-:Y:S02]  /*806b0*/  IMAD.IADD R94, R59, 0x1, R94 ;  /* 0x000000013b5e7824 */ /* 0x000fe400078e025e */
[----:B------:R-:W-:Y:S02]  /*806c0*/  IMAD.X R68, RZ, RZ, RZ, P5 ;  /* 0x000000ffff447224 */ /* 0x000fe400028e06ff */
[----:B------:R-:W-:Y:S01]  /*806d0*/  IMAD.WIDE.U32 R58, P3, R63, R26, R64 ;  /* 0x0000001a3f3a7225 */ /* 0x000fe20007860040 */
[----:B------:R-:W-:Y:S02]  /*806e0*/  IADD3.X R145, P4, PT, R91, R94, RZ, P4, !PT ;  /* 0x0000005e5b917210 */ /* 0x000fe4000279e4ff */
[----:B------:R-:W-:Y:S01]  /*806f0*/  IADD3.X R112, P2, PT, R68, R69, RZ, P2, !PT ;  /* 0x0000004544707210 */ /* 0x000fe2000175e4ff */
[----:B------:R-:W-:-:S03]  /*80700*/  IMAD.WIDE.U32 R60, P5, R56, 0x1ae3a46, R60 ;  /* 0x01ae3a46383c7825 */ /* 0x000fc600078a003c */
[----:B------:R-:W-:Y:S01]  /*80710*/  IADD3.X R156, P2, PT, R110, R57, RZ, P2, !PT ;  /* 0x000000396e9c7210 */ /* 0x000fe2000175e4ff */
[----:B------:R-:W-:-:S03]  /*80720*/  IMAD.WIDE.U32 R64, R56, 0x17c510ea, RZ ;  /* 0x17c510ea38407825 */ /* 0x000fc600078e00ff */
[----:B------:R-:W-:Y:S01]  /*80730*/  IADD3.X R157, P2, PT, R112, R55, RZ, P2, !PT ;  /* 0x00000037709d7210 */ /* 0x000fe2000175e4ff */
[----:B------:R-:W-:-:S04]  /*80740*/  IMAD.WIDE.U32 R66, R26, R163, RZ ;  /* 0x000000a31a427225 */ /* 0x000fc800078e00ff */
[----:B------:R-:W-:Y:S01]  /*80750*/  IMAD.X R69, RZ, RZ, RZ, P5 ;  /* 0x000000ffff457224 */ /* 0x000fe200028e06ff */
[----:B------:R-:W-:Y:S01]  /*80760*/  IADD3 R118, P5, PT, R60, R65, RZ ;  /* 0x000000413c767210 */ /* 0x000fe20007fbe0ff */
[----:B------:R-:W-:Y:S01]  /*80770*/  IMAD.X R71, RZ, RZ, RZ, P3 ;  /* 0x000000ffff477224 */ /* 0x000fe200018e06ff */
[----:B------:R-:W-:Y:S01]  /*80780*/  IADD3 R65, P3, PT, R58, R67, RZ ;  /* 0x000000433a417210 */ /* 0x000fe20007f7e0ff */
[----:B------:R-:W-:-:S04]  /*80790*/  IMAD.WIDE.U32 R72, R120, -0x45f6b800, RZ ;  /* 0xba09480078487825 */ /* 0x000fc800078e00ff */
[----:B------:R-:W-:Y:S02]  /*807a0*/  IMAD.MOV.U32 R68, RZ, RZ, R61 ;  /* 0x000000ffff447224 */ /* 0x000fe400078e003d */
[----:B------:R-:W-:Y:S02]  /*807b0*/  IMAD.MOV.U32 R70, RZ, RZ, R59 ;  /* 0x000000ffff467224 */ /* 0x000fe400078e003b */
[----:B------:R-:W-:-:S04]  /*807c0*/  IMAD.WIDE.U32.X R68, R89, 0x1ae3a46, R68, P5 ;  /* 0x01ae3a4659447825 */ /* 0x000fc800028e0444 */
[----:B------:R-:W-:-:S04]  /*807d0*/  IMAD.WIDE.U32.X R70, R63, R25, R70, P3 ;  /* 0x000000193f467225 */ /* 0x000fc800018e0446 */
[----:B------:R-:W-:-:S04]  /*807e0*/  IMAD.WIDE.U32 R72, P3, R54, 0x1ef3622f, R72 ;  /* 0x1ef3622f36487825 */ /* 0x000fc80007860048 */
[----:B------:R-:W-:-:S04]  /*807f0*/  IMAD.WIDE.U32 R88, R54, -0x45f6b800, RZ ;  /* 0xba09480036587825 */ /* 0x000fc800078e00ff */
[----:B------:R-:W-:Y:S01]  /*80800*/  IMAD.WIDE.U32 R104, R54, 0x30000000, R104 ;  /* 0x3000000036687825 */ /* 0x000fe200078e0068 */
[----:B------:R-:W-:-:S03]  /*80810*/  IADD3 RZ, P6, PT, R52, R88, RZ ;  /* 0x0000005834ff7210 */ /* 0x000fc60007fde0ff */
[----:B------:R-:W-:-:S04]  /*80820*/  IMAD.WIDE.U32 R82, R56, 0x6ca1493b, R82 ;  /* 0x6ca1493b38527825 */ /* 0x000fc800078e0052 */
[----:B------:R-:W-:Y:S01]  /*80830*/  IMAD.X R85, RZ, RZ, RZ, P3 ;  /* 0x000000ffff557224 */ /* 0x000fe200018e06ff */
[----:B------:R-:W-:Y:S01]  /*80840*/  IADD3 R89, P3, PT, R72, R89, RZ ;  /* 0x0000005948597210 */ /* 0x000fe20007f7e0ff */
[----:B------:R-:W-:Y:S02]  /*80850*/  IMAD.IADD R59, R105, 0x1, R90 ;  /* 0x00000001693b7824 */ /* 0x000fe400078e025a */
[----:B------:R-:W-:Y:S01]  /*80860*/  IMAD.IADD R61, R83, 0x1, R84 ;  /* 0x00000001533d7824 */ /* 0x000fe200078e0254 */
[----:B------:R-:W-:Y:S01]  /*80870*/  IADD3.X RZ, P6, PT, R53, R89, RZ, P6, !PT ;  /* 0x0000005935ff7210 */ /* 0x000fe200037de4ff */
[----:B------:R-:W-:Y:S01]  /*80880*/  IMAD.WIDE.U32 R90, R120, 0xf5138f, RZ ;  /* 0x00f5138f785a7825 */ /* 0x000fe200078e00ff */
[----:B------:R-:W-:-:S03]  /*80890*/  IADD3.X R83, P0, PT, RZ, RZ, RZ, P0, !PT ;  /* 0x000000ffff537210 */ /* 0x000fc6000071e4ff */
[----:B------:R-:W-:Y:S02]  /*808a0*/  IMAD.MOV.U32 R84, RZ, RZ, R73 ;  /* 0x000000ffff547224 */ /* 0x000fe400078e0049 */
[C---:B------:R-:W-:Y:S02]  /*808b0*/  IMAD R67, R104.reuse, -0x7af74001, -R59 ;  /* 0x8508bfff68437824 */ /* 0x040fe400078e0a3b */
[----:B------:R-:W-:-:S04]  /*808c0*/  IMAD.WIDE.U32 R88, R104, -0x1, RZ ;  /* 0xffffffff68587825 */ /* 0x000fc800078e00ff */
[----:B------:R-:W-:-:S04]  /*808d0*/  IMAD.WIDE.U32.X R84, R120, 0x1ef3622f, R84, P3 ;  /* 0x1ef3622f78547825 */ /* 0x000fc800018e0454 */
[----:B------:R-:W-:-:S04]  /*808e0*/  IMAD.WIDE.U32 R90, P3, R54, 0x1a22d9f3, R90 ;  /* 0x1a22d9f3365a7825 */ /* 0x000fc8000786005a */
[----:B------:R-:W-:Y:S01]  /*808f0*/  IMAD.WIDE.U32 R94, R54, 0xf5138f, RZ ;  /* 0x00f5138f365e7825 */ /* 0x000fe200078e00ff */
[----:B------:R-:W-:-:S03]  /*80900*/  IADD3.X R97, PT, PT, RZ, RZ, RZ, P3, !PT ;  /* 0x000000ffff617210 */ /* 0x000fc60001ffe4ff */
[----:B------:R-:W-:Y:S01]  /*80910*/  IMAD.IADD R67, R89, 0x1, R67 ;  /* 0x0000000159437824 */ /* 0x000fe200078e0243 */
[----:B------:R-:W-:Y:S01]  /*80920*/  IADD3 R73, P3, PT, R90, R95, RZ ;  /* 0x0000005f5a497210 */ /* 0x000fe20007f7e0ff */
[----:B------:R-:W-:Y:S02]  /*80930*/  IMAD.MOV.U32 R96, RZ, RZ, R91 ;  /* 0x000000ffff607224 */ /* 0x000fe400078e005b */
[----:B------:R-:W-:-:S04]  /*80940*/  IMAD.WIDE.U32 R100, R67, 0x1, RZ ;  /* 0x0000000143647825 */ /* 0x000fc800078e00ff */
[----:B------:R-:W-:-:S04]  /*80950*/  IMAD.WIDE.U32 R52, R54, -0x45f6b800, R52 ;  /* 0xba09480036347825 */ /* 0x000fc800078e0034 */
[----:B------:R-:W-:-:S04]  /*80960*/  IMAD.WIDE.U32 R102, R88, 0x1, RZ ;  /* 0x0000000158667825 */ /* 0x000fc800078e00ff */
[----:B------:R-:W-:Y:S01]  /*80970*/  IMAD.WIDE.U32.X R96, R120, 0x1a22d9f3, R96, P3 ;  /* 0x1a22d9f378607825 */ /* 0x000fe200018e0460 */
[----:B------:R-:W-:-:S03]  /*80980*/  IADD3 RZ, P5, PT, R104, R102, RZ ;  /* 0x0000006668ff7210 */ /* 0x000fc60007fbe0ff */
[----:B------:R-:W-:Y:S02]  /*80990*/  IMAD.X R89, RZ, RZ, RZ, P0 ;  /* 0x000000ffff597224 */ /* 0x000fe400000e06ff */
[----:B------:R-:W-:Y:S01]  /*809a0*/  IMAD.IADD R72, R53, 0x1, R72 ;  /* 0x0000000135487824 */ /* 0x000fe200078e0248 */
[----:B------:R-:W-:Y:S01]  /*809b0*/  IADD3.X R53, P0, PT, R83, R84, RZ, P6, !PT ;  /* 0x0000005453357210 */ /* 0x000fe2000371e4ff */
[----:B------:R-:W-:-:S03]  /*809c0*/  IMAD.WIDE.U32 R100, P3, R88, -0x7af74000, R100 ;  /* 0x8508c00058647825 */ /* 0x000fc60007860064 */
[----:B------:R-:W-:Y:S01]  /*809d0*/  IADD3.X R102, P0, PT, R89, R85, RZ, P0, !PT ;  /* 0x0000005559667210 */ /* 0x000fe2000071e4ff */
[----:B------:R-:W-:Y:S01]  /*809e0*/  IMAD.X R105, RZ, RZ, RZ, P3 ;  /* 0x000000ffff697224 */ /* 0x000fe200018e06ff */
[----:B------:R-:W-:Y:S01]  /*809f0*/  IADD3 R100, P3, PT, R103, R100, RZ ;  /* 0x0000006467647210 */ /* 0x000fe20007f7e0ff */
[----:B------:R-:W-:-:S03]  /*80a00*/  IMAD.WIDE.U32 R84, R67, 0x30000000, RZ ;  /* 0x3000000043547825 */ /* 0x000fc600078e00ff */
[----:B------:R-:W-:Y:S01]  /*80a10*/  IADD3.X RZ, P5, PT, R59, R100, RZ, P5, !PT ;  /* 0x000000643bff7210 */ /* 0x000fe20002fbe4ff */
[----:B------:R-:W-:Y:S01]  /*80a20*/  IMAD.MOV.U32 R104, RZ, RZ, R101 ;  /* 0x000000ffff687224 */ /* 0x000fe200078e0065 */
[----:B------:R-:W-:Y:S01]  /*80a30*/  IADD3.X R59, P4, PT, RZ, RZ, RZ, P4, !PT ;  /* 0x000000ffff3b7210 */ /* 0x000fe2000279e4ff */
[----:B------:R-:W-:-:S04]  /*80a40*/  IMAD.WIDE.U32 R84, P6, R88, 0x170b5d44, R84 ;  /* 0x170b5d4458547825 */ /* 0x000fc800078c0054 */
[----:B------:R-:W-:Y:S01]  /*80a50*/  IMAD.WIDE.U32.X R104, R67, -0x7af74000, R104, P3 ;  /* 0x8508c00043687825 */ /* 0x000fe200018e0468 */
[----:B------:R-:W-:Y:S02]  /*80a60*/  IADD3 RZ, P3, PT, R144, R142, RZ ;  /* 0x0000008e90ff7210 */ /* 0x000fe40007f7e0ff */
[----:B------:R-:W-:Y:S01]  /*80a70*/  IADD3.X R142, P0, PT, R53, R82, RZ, P0, !PT ;  /* 0x00000052358e7210 */ /* 0x000fe2000071e4ff */
[----:B------:R-:W-:Y:S01]  /*80a80*/  IMAD.WIDE.U32 R100, R88, 0x30000000, RZ ;  /* 0x3000000058647825 */ /* 0x000fe200078e00ff */
[----:B------:R-:W-:Y:S02]  /*80a90*/  IADD3.X RZ, P3, PT, R145, R143, RZ, P3, !PT ;  /* 0x0000008f91ff7210 */ /* 0x000fe40001f7e4ff */
[----:B------:R-:W-:Y:S01]  /*80aa0*/  IADD3.X R143, P0, PT, R102, R61, RZ, P0, !PT ;  /* 0x0000003d668f7210 */ /* 0x000fe2000071e4ff */
[----:B------:R-:W-:Y:S01]  /*80ab0*/  IMAD.X R83, RZ, RZ, RZ, P6 ;  /* 0x000000ffff537224 */ /* 0x000fe200030e06ff */
[----:B------:R-:W-:Y:S01]  /*80ac0*/  IADD3 R53, P6, PT, R84, R101, RZ ;  /* 0x0000006554357210 */ /* 0x000fe20007fde0ff */
[----:B------:R-:W-:Y:S01]  /*80ad0*/  IMAD.MOV.U32 R82, RZ, RZ, R85 ;  /* 0x000000ffff527224 */ /* 0x000fe200078e0055 */
[----:B------:R-:W-:Y:S01]  /*80ae0*/  IADD3.X R95, P5, PT, RZ, R104, RZ, P5, !PT ;  /* 0x00000068ff5f7210 */ /* 0x000fe20002fbe4ff */
[----:B------:R-:W-:Y:S01]  /*80af0*/  IMAD.WIDE.U32 R102, R25, R131, RZ ;  /* 0x0000008319667225 */ /* 0x000fe200078e00ff */
[----:B------:R-:W-:-:S02]  /*80b00*/  IADD3.X R89, P0, PT, RZ, RZ, RZ, P0, !PT ;  /* 0x000000ffff597210 */ /* 0x000fc4000071e4ff */
[----:B------:R-:W-:Y:S01]  /*80b10*/  IADD3.X R59, P3, PT, R59, R140, RZ, P3, !PT ;  /* 0x0000008c3b3b7210 */ /* 0x000fe20001f7e4ff */
[----:B------:R-:W-:Y:S01]  /*80b20*/  IMAD.WIDE.U32.X R82, R67, 0x170b5d44, R82, P6 ;  /* 0x170b5d4443527825 */ /* 0x000fe200030e0452 */
[----:B------:R-:W-:-:S03]  /*80b30*/  IADD3.X R105, P6, PT, RZ, R105, RZ, P5, !PT ;  /* 0x00000069ff697210 */ /* 0x000fc60002fde4ff */
[----:B------:R-:W-:-:S04]  /*80b40*/  IMAD.WIDE.U32 R102, P5, R133, R26, R102 ;  /* 0x0000001a85667225 */ /* 0x000fc800078a0066 */
[----:B------:R-:W-:Y:S01]  /*80b50*/  IMAD.X R57, RZ, RZ, RZ, P5 ;  /* 0x000000ffff397224 */ /* 0x000fe200028e06ff */
[----:B------:R-:W-:Y:S01]  /*80b60*/  IADD3 RZ, P5, PT, R142, R94, RZ ;  /* 0x0000005e8eff7210 */ /* 0x000fe20007fbe0ff */
[----:B------:R-:W-:Y:S01]  /*80b70*/  IMAD.X R85, RZ, RZ, RZ, P0 ;  /* 0x000000ffff557224 */ /* 0x000fe200000e06ff */
[----:B------:R-:W-:Y:S01]  /*80b80*/  IADD3.X R94, P6, PT, R95, R52, RZ, P6, !PT ;  /* 0x000000345f5e7210 */ /* 0x000fe200037de4ff */
[----:B------:R-:W-:Y:S01]  /*80b90*/  IMAD.X R61, RZ, RZ, RZ, P4 ;  /* 0x000000ffff3d7224 */ /* 0x000fe200020e06ff */
[----:B------:R-:W-:Y:S01]  /*80ba0*/  IADD3 RZ, P4, PT, R156, R64, RZ ;  /* 0x000000409cff7210 */ /* 0x000fe20007f9e0ff */
[----:B------:R-:W-:Y:S01]  /*80bb0*/  IMAD.WIDE.U32 R152, R163, R28, R152 ;  /* 0x0000001ca3987225 */ /* 0x000fe200078e0098 */
[----:B------:R-:W-:Y:S02]  /*80bc0*/  IADD3.X R95, P0, PT, R105, R72, RZ, P6, !PT ;  /* 0x00000048695f7210 */ /* 0x000fe4000371e4ff */
[----:B------:R-:W-:Y:S01]  /*80bd0*/  IADD3.X R61, P3, PT, R61, R141, RZ, P3, !PT ;  /* 0x0000008d3d3d7210 */ /* 0x000fe20001f7e4ff */
[----:B------:R-:W-:Y:S01]  /*80be0*/  IMAD.IADD R154, R153, 0x1, R154 ;  /* 0x00000001999a7824 */ /* 0x000fe200078e029a */
[----:B------:R-:W-:Y:S01]  /*80bf0*/  IADD3.X R91, P0, PT, RZ, RZ, RZ, P0, !PT ;  /* 0x000000ffff5b7210 */ /* 0x000fe2000071e4ff */
[----:B------:R-:W-:Y:S01]  /*80c00*/  IMAD.WIDE.U32 R144, R167, R26, R144 ;  /* 0x0000001aa7907225 */ /* 0x000fe200078e0090 */
[----:B------:R-:W-:-:S02]  /*80c10*/  IADD3.X RZ, P5, PT, R143, R73, RZ, P5, !PT ;  /* 0x000000498fff7210 */ /* 0x000fc40002fbe4ff */
[----:B------:R-:W-:Y:S01]  /*80c20*/  IADD3.X R52, P3, PT, R59, R152, RZ, P3, !PT ;  /* 0x000000983b347210 */ /* 0x000fe20001f7e4ff */
[----:B------:R-:W-:Y:S01]  /*80c30*/  IMAD.X R101, RZ, RZ, RZ, P0 ;  /* 0x000000ffff657224 */ /* 0x000fe200000e06ff */
[----:B------:R-:W-:Y:S01]  /*80c40*/  IADD3 RZ, P0, PT, R94, R100, RZ ;  /* 0x000000645eff7210 */ /* 0x000fe20007f1e0ff */
[----:B------:R-:W-:Y:S01]  /*80c50*/  IMAD.WIDE.U32 R142, R54, 0xf5138f, R142 ;  /* 0x00f5138f368e7825 */ /* 0x000fe200078e008e */
[----:B------:R-:W-:Y:S02]  /*80c60*/  IADD3.X RZ, P4, PT, R157, R118, RZ, P4, !PT ;  /* 0x000000769dff7210 */ /* 0x000fe4000279e4ff */
[----:B------:R-:W-:Y:S01]  /*80c70*/  IADD3.X RZ, P0, PT, R95, R53, RZ, P0, !PT ;  /* 0x000000355fff7210 */ /* 0x000fe2000071e4ff */
[----:B------:R-:W-:Y:S01]  /*80c80*/  IMAD.WIDE.U32 R156, R56, 0x17c510ea, R156 ;  /* 0x17c510ea389c7825 */ /* 0x000fe200078e009c */
[----:B------:R-:W-:Y:S02]  /*80c90*/  IADD3.X R59, P2, PT, RZ, RZ, RZ, P2, !PT ;  /* 0x000000ffff3b7210 */ /* 0x000fe4000175e4ff */
        /* <DEDUP_REMOVED lines=8> */
[----:B------:R-:W-:Y:S01]  /*80d20*/  IMAD.WIDE.U32 R94, R88, 0x30000000, R94 ;  /* 0x30000000585e7825 */ /* 0x000fe200078e005e */
[----:B------:R-:W-:Y:S02]  /*80d30*/  IADD3.X R89, PT, PT, RZ, RZ, RZ, P2, !PT ;  /* 0x000000ffff597210 */ /* 0x000fe400017fe4ff */
[----:B------:R-:W-:Y:S01]  /*80d40*/  IADD3.X R53, P3, PT, R61, R154, RZ, P3, !PT ;  /* 0x0000009a3d357210 */ /* 0x000fe20001f7e4ff */
[----:B------:R-:W-:Y:S01]  /*80d50*/  IMAD.X R104, RZ, RZ, RZ, P1 ;  /* 0x000000ffff687224 */ /* 0x000fe200008e06ff */
[----:B------:R-:W-:Y:S01]  /*80d60*/  IADD3.X R89, P4, PT, R89, R69, RZ, P4, !PT ;  /* 0x0000004559597210 */ /* 0x000fe2000279e4ff */
[----:B------:R-:W-:Y:S01]  /*80d70*/  IMAD.WIDE.U32 R68, P1, R54, -0x39c4fa40, R82 ;  /* 0xc63b05c036447825 */ /* 0x000fe20007820052 */
[----:B------:R-:W-:Y:S02]  /*80d80*/  IADD3.X R85, P5, PT, R85, R97, RZ, P5, !PT ;  /* 0x0000006155557210 */ /* 0x000fe40002fbe4ff */
[----:B------:R-:W-:Y:S01]  /*80d90*/  IADD3.X R105, P3, PT, RZ, RZ, RZ, P3, !PT ;  /* 0x000000ffff697210 */ /* 0x000fe20001f7e4ff */
[----:B------:R-:W-:Y:S01]  /*80da0*/  IMAD.WIDE.U32 R82, R120, 0x17c510ea, RZ ;  /* 0x17c510ea78527825 */ /* 0x000fe200078e00ff */
[----:B------:R-:W-:-:S02]  /*80db0*/  IADD3.X R156, P5, PT, R73, R156, RZ, P5, !PT ;  /* 0x0000009c499c7210 */ /* 0x000fc40002fbe4ff */
[----:B------:R-:W-:Y:S01]  /*80dc0*/  IADD3.X R142, P0, PT, R91, R142, RZ, P0, !PT ;  /* 0x0000008e5b8e7210 */ /* 0x000fe2000071e4ff */
[----:B------:R-:W-:Y:S01]  /*80dd0*/  IMAD.WIDE.U32 R60, R54, 0x6ca1493b, RZ ;  /* 0x6ca1493b363c7825 */ /* 0x000fe200078e00ff */
[----:B------:R-:W-:Y:S02]  /*80de0*/  IADD3.X R157, P5, PT, R85, R100, RZ, P5, !PT ;  /* 0x00000064559d7210 */ /* 0x000fe40002fbe4ff */
[----:B------:R-:W-:Y:S01]  /*80df0*/  IADD3 RZ, P2, PT, R52, R136, RZ ;  /* 0x0000008834ff7210 */ /* 0x000fe20007f5e0ff */
[----:B------:R-:W-:Y:S01]  /*80e00*/  IMAD.X R97, RZ, RZ, RZ, P1 ;  /* 0x000000ffff617224 */ /* 0x000fe200008e06ff */
[----:B------:R-:W-:Y:S01]  /*80e10*/  IADD3 R137, P1, PT, R68, R61, RZ ;  /* 0x0000003d44897210 */ /* 0x000fe20007f3e0ff */
[----:B------:R-:W-:Y:S01]  /*80e20*/  IMAD.X R139, RZ, RZ, RZ, P3 ;  /* 0x000000ffff8b7224 */ /* 0x000fe200018e06ff */
[----:B------:R-:W-:Y:S01]  /*80e30*/  IADD3.X RZ, P2, PT, R53, R108, RZ, P2, !PT ;  /* 0x0000006c35ff7210 */ /* 0x000fe2000175e4ff */
[----:B------:R-:W-:Y:S01]  /*80e40*/  IMAD.WIDE.U32 R72, R54, 0x17c510ea, RZ ;  /* 0x17c510ea36487825 */ /* 0x000fe200078e00ff */
[----:B------:R-:W-:-:S02]  /*80e50*/  IADD3.X R143, P0, PT, R55, R56, RZ, P0, !PT ;  /* 0x00000038378f7210 */ /* 0x000fc4000071e4ff */
[----:B------:R-:W-:Y:S01]  /*80e60*/  IADD3.X R141, P4, PT, R59, R64, RZ, P4, !PT ;  /* 0x000000403b8d7210 */ /* 0x000fe2000279e4ff */
[----:B------:R-:W-:Y:S01]  /*80e70*/  IMAD.WIDE.U32 R82, P3, R54, 0x1ae3a46, R82 ;  /* 0x01ae3a4636527825 */ /* 0x000fe20007860052 */
[----:B------:R-:W-:Y:S02]  /*80e80*/  IADD3.X R105, P2, PT, R105, R106, RZ, P2, !PT ;  /* 0x0000006a69697210 */ /* 0x000fe4000175e4ff */
[----:B------:R-:W-:Y:S01]  /*80e90*/  IADD3.X R55, P0, PT, RZ, RZ, RZ, P0, !PT ;  /* 0x000000ffff377210 */ /* 0x000fe2000071e4ff */
[----:B------:R-:W-:Y:S01]  /*80ea0*/  IMAD.MOV.U32 R96, RZ, RZ, R69 ;  /* 0x000000ffff607224 */ /* 0x000fe200078e0045 */
[----:B------:R-:W-:Y:S01]  /*80eb0*/  IADD3.X R139, P2, PT, R139, R107, RZ, P2, !PT ;  /* 0x0000006b8b8b7210 */ /* 0x000fe2000175e4ff */
[----:B------:R-:W-:Y:S01]  /*80ec0*/  IMAD.X R101, RZ, RZ, RZ, P3 ;  /* 0x000000ffff657224 */ /* 0x000fe200018e06ff */
[----:B------:R-:W-:Y:S01]  /*80ed0*/  IADD3 R69, P3, PT, R82, R73, RZ ;  /* 0x0000004952457210 */ /* 0x000fe20007f7e0ff */
[----:B------:R-:W-:Y:S01]  /*80ee0*/  IMAD.WIDE.U32.X R90, R120, -0x39c4fa40, R96, P1 ;  /* 0xc63b05c0785a7825 */ /* 0x000fe200008e0460 */
[----:B------:R-:W-:-:S02]  /*80ef0*/  IADD3.X R73, P5, PT, RZ, RZ, RZ, P5, !PT ;  /* 0x000000ffff497210 */ /* 0x000fc40002fbe4ff */
[----:B------:R-:W-:Y:S01]  /*80f00*/  IADD3 RZ, P1, PT, R156, R60, RZ ;  /* 0x0000003c9cff7210 */ /* 0x000fe20007f3e0ff */
[----:B------:R-:W-:Y:S01]  /*80f10*/  IMAD.WIDE.U32 R96, R67, -0x45f6b800, RZ ;  /* 0xba09480043607825 */ /* 0x000fe200078e00ff */
[----:B------:R-:W-:Y:S02]  /*80f20*/  IADD3.X R89, P4, PT, R89, R104, RZ, P4, !PT ;  /* 0x0000006859597210 */ /* 0x000fe4000279e4ff */
[----:B------:R-:W-:Y:S01]  /*80f30*/  IADD3.X RZ, P1, PT, R157, R137, RZ, P1, !PT ;  /* 0x000000899dff7210 */ /* 0x000fe20000f3e4ff */
[----:B------:R-:W-:Y:S02]  /*80f40*/  IMAD.MOV.U32 R100, RZ, RZ, R83 ;  /* 0x000000ffff647224 */ /* 0x000fe400078e0053 */
[----:B------:R-:W-:Y:S01]  /*80f50*/  IMAD.X R83, RZ, RZ, RZ, P5 ;  /* 0x000000ffff537224 */ /* 0x000fe200028e06ff */
[----:B------:R-:W-:Y:S01]  /*80f60*/  IADD3.X R73, P1, PT, R73, R90, RZ, P1, !PT ;  /* 0x0000005a49497210 */ /* 0x000fe20000f3e4ff */
[----:B------:R-:W-:-:S03]  /*80f70*/  IMAD.WIDE.U32 R96, P5, R88, 0x1ef3622f, R96 ;  /* 0x1ef3622f58607825 */ /* 0x000fc600078a0060 */
[----:B------:R-:W-:Y:S01]  /*80f80*/  IADD3.X R83, P1, PT, R83, R91, RZ, P1, !PT ;  /* 0x0000005b53537210 */ /* 0x000fe20000f3e4ff */
[----:B------:R-:W-:-:S04]  /*80f90*/  IMAD.WIDE.U32 R60, R88, -0x45f6b800, RZ ;  /* 0xba094800583c7825 */ /* 0x000fc800078e00ff */
[----:B------:R-:W-:Y:S01]  /*80fa0*/  IMAD.WIDE.U32.X R100, R120, 0x1ae3a46, R100, P3 ;  /* 0x01ae3a4678647825 */ /* 0x000fe200018e0464 */
[----:B------:R-:W-:-:S03]  /*80fb0*/  IADD3 RZ, P3, PT, R142, R60, RZ ;  /* 0x0000003c8eff7210 */ /* 0x000fc60007f7e0ff */
[----:B------:R-:W-:Y:S01]  /*80fc0*/  IMAD.X R85, RZ, RZ, RZ, P5 ;  /* 0x000000ffff557224 */ /* 0x000fe200028e06ff */
[----:B------:R-:W-:Y:S01]  /*80fd0*/  IADD3 R61, P5, PT, R96, R61, RZ ;  /* 0x0000003d603d7210 */ /* 0x000fe20007fbe0ff */
[----:B------:R-:W-:Y:S02]  /*80fe0*/  IMAD.IADD R59, R95, 0x1, R84 ;  /* 0x000000015f3b7824 */ /* 0x000fe400078e0254 */
[----:B------:R-:W-:Y:S01]  /*80ff0*/  IMAD.MOV.U32 R84, RZ, RZ, R97 ;  /* 0x000000ffff547224 */ /* 0x000fe200078e0061 */
[----:B------:R-:W-:Y:S01]  /*81000*/  IADD3.X RZ, P3, PT, R143, R61, RZ, P3, !PT ;  /* 0x0000003d8fff7210 */ /* 0x000fe20001f7e4ff */
[----:B------:R-:W-:-:S04]  /*81010*/  IMAD.WIDE.U32 R60, R131, R28, R148 ;  /* 0x0000001c833c7225 */ /* 0x000fc800078e0094 */
[----:B------:R-:W-:Y:S01]  /*81020*/  IMAD.WIDE.U32.X R84, R67, 0x1ef3622f, R84, P5 ;  /* 0x1ef3622f43547825 */ /* 0x000fe200028e0454 */
[----:B------:R-:W-:Y:S02]  /*81030*/  IADD3.X R60, P2, PT, R105, R60, RZ, P2, !PT ;  /* 0x0000003c693c7210 */ /* 0x000fe4000175e4ff */
[----:B------:R-:W-:Y:S01]  /*81040*/  IADD3.X R144, P5, PT, R141, R144, RZ, P4, !PT ;  /* 0x000000908d907210 */ /* 0x000fe200027be4ff */
[----:B------:R-:W-:Y:S01]  /*81050*/  IMAD.IADD R150, R61, 0x1, R150 ;  /* 0x000000013d967824 */ /* 0x000fe200078e0296 */
[----:B------:R-:W-:Y:S01]  /*81060*/  IADD3.X R55, P3, PT, R55, R84, RZ, P3, !PT ;  /* 0x0000005437377210 */ /* 0x000fe20001f7e4ff */
[----:B------:R-:W-:Y:S01]  /*81070*/  IMAD.WIDE.U32 R104, R67, 0xf5138f, RZ ;  /* 0x00f5138f43687825 */ /* 0x000fe200078e00ff */
[----:B------:R-:W-:Y:S02]  /*81080*/  IADD3.X R61, PT, PT, RZ, RZ, RZ, P0, !PT ;  /* 0x000000ffff3d7210 */ /* 0x000fe400007fe4ff */
[----:B------:R-:W-:Y:S01]  /*81090*/  IADD3.X R144, P1, PT, R73, R144, RZ, P1, !PT ;  /* 0x0000009049907210 */ /* 0x000fe20000f3e4ff */
[----:B------:R-:W-:Y:S01]  /*810a0*/  IMAD.IADD R146, R145, 0x1, R146 ;  /* 0x0000000191927824 */ /* 0x000fe200078e0292 */
        /* <DEDUP_REMOVED lines=8> */
[----:B------:R-:W-:Y:S01]  /*81130*/  IMAD.WIDE.U32 R106, R67, 0x6ca1493b, RZ ;  /* 0x6ca1493b436a7825 */ /* 0x000fe200078e00ff */
[----:B------:R-:W-:-:S03]  /*81140*/  IADD3.X R83, P2, PT, RZ, RZ, RZ, P2, !PT ;  /* 0x000000ffff537210 */ /* 0x000fc6000175e4ff */
[----:B------:R-:W-:Y:S02]  /*81150*/  IMAD.MOV.U32 R136, RZ, RZ, R91 ;  /* 0x000000ffff887224 */ /* 0x000fe400078e005b */
[----:B------:R-:W-:-:S04]  /*81160*/  IMAD.WIDE.U32 R104, R88, 0x6ca1493b, RZ ;  /* 0x6ca1493b58687825 */ /* 0x000fc800078e00ff */
[----:B------:R-:W-:-:S04]  /*81170*/  IMAD.WIDE.U32.X R136, R67, 0x1a22d9f3, R136, P0 ;  /* 0x1a22d9f343887825 */ /* 0x000fc800000e0488 */
[----:B------:R-:W-:-:S04]  /*81180*/  IMAD.WIDE.U32 R106, P0, R88, -0x39c4fa40, R106 ;  /* 0xc63b05c0586a7825 */ /* 0x000fc8000780006a */
[----:B------:R-:W-:Y:S01]  /*81190*/  IMAD.X R89, RZ, RZ, RZ, P2 ;  /* 0x000000ffff597224 */ /* 0x000fe200010e06ff */
[----:B------:R-:W-:Y:S01]  /*811a0*/  IADD3 R56, P2, PT, R106, R105, RZ ;  /* 0x000000696a387210 */ /* 0x000fe20007f5e0ff */
[----:B------:R-:W-:-:S04]  /*811b0*/  IMAD.WIDE.U32 R148, R67, 0x17c510ea, RZ ;  /* 0x17c510ea43947825 */ /* 0x000fc800078e00ff */
[----:B------:R-:W-:-:S04]  /*811c0*/  IMAD.WIDE.U32 R140, R54, 0x6ca1493b, R156 ;  /* 0x6ca1493b368c7825 */ /* 0x000fc800078e009c */
[----:B------:R-:W-:Y:S01]  /*811d0*/  IMAD.X R151, RZ, RZ, RZ, P0 ;  /* 0x000000ffff977224 */ /* 0x000fe200000e06ff */
[----:B------:R-:W-:Y:S01]  /*811e0*/  IADD3.X R140, P3, PT, R55, R140, RZ, P3, !PT ;  /* 0x0000008c378c7210 */ /* 0x000fe20001f7e4ff */
[----:B------:R-:W-:Y:S01]  /*811f0*/  IMAD.MOV.U32 R150, RZ, RZ, R107 ;  /* 0x000000ffff967224 */ /* 0x000fe200078e006b */
[----:B------:R-:W-:Y:S01]  /*81200*/  IADD3 RZ, P0, PT, R144, R72, RZ ;  /* 0x0000004890ff7210 */ /* 0x000fe20007f1e0ff */
[----:B------:R-:W-:Y:S01]  /*81210*/  IMAD.IADD R95, R141, 0x1, R68 ;  /* 0x000000018d5f7824 */ /* 0x000fe200078e0244 */
[----:B------:R-:W-:Y:S01]  /*81220*/  IADD3.X R55, P1, PT, RZ, RZ, RZ, P1, !PT ;  /* 0x000000ffff377210 */ /* 0x000fe20000f3e4ff */
[----:B------:R-:W-:Y:S01]  /*81230*/  IMAD.WIDE.U32.X R150, R67, -0x39c4fa40, R150, P2 ;  /* 0xc63b05c043967825 */ /* 0x000fe200010e0496 */
[----:B------:R-:W-:Y:S02]  /*81240*/  IADD3.X RZ, P0, PT, R145, R69, RZ, P0, !PT ;  /* 0x0000004591ff7210 */ /* 0x000fe4000071e4ff */
[----:B------:R-:W-:Y:S01]  /*81250*/  IADD3.X R141, P3, PT, R64, R95, RZ, P3, !PT ;  /* 0x0000005f408d7210 */ /* 0x000fe20001f7e4ff */
[----:B------:R-:W-:-:S04]  /*81260*/  IMAD.WIDE.U32 R148, P2, R88, 0x1ae3a46, R148 ;  /* 0x01ae3a4658947825 */ /* 0x000fc80007840094 */
[----:B------:R-:W-:-:S04]  /*81270*/  IMAD.WIDE.U32 R146, R88, 0x17c510ea, RZ ;  /* 0x17c510ea58927825 */ /* 0x000fc800078e00ff */
[----:B------:R-:W-:-:S04]  /*81280*/  IMAD.WIDE.U32 R72, R94, -0x1, RZ ;  /* 0xffffffff5e487825 */ /* 0x000fc800078e00ff */
[----:B------:R-:W-:Y:S02]  /*81290*/  IMAD R91, R94, -0x7af74001, -R59 ;  /* 0x8508bfff5e5b7824 */ /* 0x000fe400078e0a3b */
[----:B------:R-:W-:Y:S01]  /*812a0*/  IMAD.X R155, RZ, RZ, RZ, P2 ;  /* 0x000000ffff9b7224 */ /* 0x000fe200010e06ff */
[----:B------:R-:W-:Y:S01]  /*812b0*/  IADD3 R64, P2, PT, R148, R147, RZ ;  /* 0x0000009394407210 */ /* 0x000fe20007f5e0ff */
[----:B------:R-:W-:Y:S02]  /*812c0*/  IMAD.MOV.U32 R154, RZ, RZ, R149 ;  /* 0x000000ffff9a7224 */ /* 0x000fe400078e0095 */
[----:B------:R-:W-:Y:S01]  /*812d0*/  IMAD.IADD R73, R73, 0x1, R91 ;  /* 0x0000000149497824 */ /* 0x000fe200078e025b */
[----:B------:R-:W-:Y:S01]  /*812e0*/  IADD3.X R91, P3, PT, RZ, RZ, RZ, P3, !PT ;  /* 0x000000ffff5b7210 */ /* 0x000fe20001f7e4ff */
[----:B------:R-:W-:Y:S01]  /*812f0*/  IMAD.X R85, RZ, RZ, RZ, P1 ;  /* 0x000000ffff557224 */ /* 0x000fe200008e06ff */
[----:B------:R-:W-:Y:S01]  /*81300*/  IADD3 RZ, P1, PT, R60, R66, RZ ;  /* 0x000000423cff7210 */ /* 0x000fe20007f3e0ff */
[----:B------:R-:W-:-:S03]  /*81310*/  IMAD.WIDE.U32.X R154, R67, 0x1ae3a46, R154, P2 ;  /* 0x01ae3a46439a7825 */ /* 0x000fc600010e049a */
[----:B------:R-:W-:Y:S01]  /*81320*/  IADD3.X RZ, P1, PT, R61, R65, RZ, P1, !PT ;  /* 0x000000413dff7210 */ /* 0x000fe20000f3e4ff */
[----:B------:R-:W-:Y:S01]  /*81330*/  IMAD.WIDE.U32 R66, R73, 0x1, RZ ;  /* 0x0000000149427825 */ /* 0x000fe200078e00ff */
[----:B------:R-:W-:-:S03]  /*81340*/  IADD3.X R65, P0, PT, R55, R100, RZ, P0, !PT ;  /* 0x0000006437417210 */ /* 0x000fc6000071e4ff */
[----:B------:R-:W-:Y:S01]  /*81350*/  IMAD.WIDE.U32 R152, R72, 0x1, RZ ;  /* 0x0000000148987825 */ /* 0x000fe200078e00ff */
[----:B------:R-:W-:-:S03]  /*81360*/  IADD3.X R100, P0, PT, R85, R101, RZ, P0, !PT ;  /* 0x0000006555647210 */ /* 0x000fc6000071e4ff */
[----:B------:R-:W-:-:S04]  /*81370*/  IMAD.WIDE.U32 R66, P2, R72, -0x7af74000, R66 ;  /* 0x8508c00048427825 */ /* 0x000fc80007840042 */
[----:B------:R-:W-:Y:S01]  /*81380*/  IMAD.X R105, RZ, RZ, RZ, P3 ;  /* 0x000000ffff697224 */ /* 0x000fe200018e06ff */
[----:B------:R-:W-:Y:S01]  /*81390*/  IADD3 RZ, P3, PT, R94, R152, RZ ;  /* 0x000000985eff7210 */ /* 0x000fe20007f7e0ff */
[----:B------:R-:W-:Y:S01]  /*813a0*/  IMAD.X R95, RZ, RZ, RZ, P2 ;  /* 0x000000ffff5f7224 */ /* 0x000fe200010e06ff */
[----:B------:R-:W-:Y:S01]  /*813b0*/  IADD3 R152, P2, PT, R153, R66, RZ ;  /* 0x0000004299987210 */ /* 0x000fe20007f5e0ff */
[----:B------:R-:W-:Y:S02]  /*813c0*/  IMAD.MOV.U32 R94, RZ, RZ, R67 ;  /* 0x000000ffff5e7224 */ /* 0x000fe400078e0043 */
[----:B------:R-:W-:Y:S01]  /*813d0*/  IMAD.WIDE.U32 R66, R73, 0x30000000, RZ ;  /* 0x3000000049427825 */ /* 0x000fe200078e00ff */
[----:B------:R-:W-:Y:S02]  /*813e0*/  IADD3.X RZ, P3, PT, R59, R152, RZ, P3, !PT ;  /* 0x000000983bff7210 */ /* 0x000fe40001f7e4ff */
[----:B------:R-:W-:Y:S01]  /*813f0*/  IADD3.X R59, P1, PT, R83, R70, RZ, P1, !PT ;  /* 0x00000046533b7210 */ /* 0x000fe20000f3e4ff */
[----:B------:R-:W-:-:S03]  /*81400*/  IMAD.WIDE.U32.X R94, R73, -0x7af74000, R94, P2 ;  /* 0x8508c000495e7825 */ /* 0x000fc600010e045e */
[----:B------:R-:W-:Y:S01]  /*81410*/  IADD3.X R89, P1, PT, R89, R71, RZ, P1, !PT ;  /* 0x0000004759597210 */ /* 0x000fe20000f3e4ff */
[----:B------:R-:W-:Y:S01]  /*81420*/  IMAD.WIDE.U32 R66, P2, R72, 0x170b5d44, R66 ;  /* 0x170b5d4448427825 */ /* 0x000fe20007840042 */
[----:B------:R-:W-:-:S03]  /*81430*/  IADD3.X R69, P3, PT, RZ, R94, RZ, P3, !PT ;  /* 0x0000005eff457210 */ /* 0x000fc60001f7e4ff */
[----:B------:R-:W-:Y:S01]  /*81440*/  IMAD.WIDE.U32 R144, R54, 0x17c510ea, R144 ;  /* 0x17c510ea36907825 */ /* 0x000fe200078e0090 */
[----:B------:R-:W-:Y:S02]  /*81450*/  IADD3.X R139, PT, PT, RZ, RZ, RZ, P2, !PT ;  /* 0x000000ffff8b7210 */ /* 0x000fe400017fe4ff */
[----:B------:R-:W-:Y:S01]  /*81460*/  IADD3 RZ, P2, PT, R140, R84, RZ ;  /* 0x000000548cff7210 */ /* 0x000fe20007f5e0ff */
[----:B------:R-:W-:Y:S01]  /*81470*/  IMAD.WIDE.U32 R142, R88, -0x45f6b800, R142 ;  /* 0xba094800588e7825 */ /* 0x000fe200078e008e */
[----:B------:R-:W-:Y:S02]  /*81480*/  IADD3.X R84, P4, PT, RZ, RZ, RZ, P4, !PT ;  /* 0x000000ffff547210 */ /* 0x000fe4000279e4ff */
[----:B------:R-:W-:Y:S01]  /*81490*/  IADD3.X RZ, P2, PT, R141, R97, RZ, P2, !PT ;  /* 0x000000618dff7210 */ /* 0x000fe2000175e4ff */
[----:B------:R-:W-:Y:S01]  /*814a0*/  IMAD.WIDE.U32 R54, R72, 0x30000000, RZ ;  /* 0x3000000048367825 */ /* 0x000fe200078e00ff */
[----:B------:R-:W-:Y:S02]  /*814b0*/  IADD3.X R95, P3, PT, RZ, R95, RZ, P3, !PT ;  /* 0x0000005fff5f7210 */ /* 0x000fe40001f7e4ff */
[----:B------:R-:W-:Y:S01]  /*814c0*/  IADD3.X R91, P2, PT, R91, R136, RZ, P2, !PT ;  /* 0x000000885b5b7210 */ /* 0x000fe2000175e4ff */
[----:B------:R-:W-:Y:S01]  /*814d0*/  IMAD.WIDE.U32 R52, R165, R26, R52 ;  /* 0x0000001aa5347225 */ /* 0x000fe200078e0034 */
[----:B------:R-:W-:-:S02]  /*814e0*/  IADD3.X R84, P5, PT, RZ, R84, RZ, P5, !PT ;  /* 0x00000054ff547210 */ /* 0x000fc40002fbe4ff */
[----:B------:R-:W-:Y:S01]  /*814f0*/  IADD3.X R105, P2, PT, R105, R137, RZ, P2, !PT ;  /* 0x0000008969697210 */ /* 0x000fe2000175e4ff */
[----:B------:R-:W-:Y:S01]  /*81500*/  IMAD.IADD R96, R143, 0x1, R96 ;  /* 0x000000018f607824 */ /* 0x000fe200078e0260 */
[----:B------:R-:W-:Y:S01]  /*81510*/  IADD3.X R68, P3, PT, R69, R142, RZ, P3, !PT ;  /* 0x0000008e45447210 */ /* 0x000fe20001f7e4ff */
[----:B------:R-:W-:Y:S01]  /*81520*/  IMAD.IADD R53, R53, 0x1, R138 ;  /* 0x0000000135357824 */ /* 0x000fe200078e028a */
[----:B------:R-:W-:Y:S01]  /*81530*/  IADD3.X R144, P2, PT, R91, R144, RZ, P2, !PT ;  /* 0x000000905b907210 */ /* 0x000fe2000175e4ff */
[----:B------:R-:W-:Y:S01]  /*81540*/  IMAD.MOV.U32 R138, RZ, RZ, R67 ;  /* 0x000000ffff8a7224 */ /* 0x000fe200078e0043 */
[----:B------:R-:W-:Y:S01]  /*81550*/  IADD3.X R91, P0, PT, R65, R84, RZ, P0, !PT ;  /* 0x00000054415b7210 */ /* 0x000fe2000071e4ff */
[----:B------:R-:W-:Y:S01]  /*81560*/  IMAD.IADD R70, R145, 0x1, R82 ;  /* 0x0000000191467824 */ /* 0x000fe200078e0252 */
[----:B------:R-:W-:Y:S01]  /*81570*/  IADD3.X R65, PT, PT, RZ, RZ, RZ, P5, P4 ;  /* 0x000000ffff417210 */ /* 0x000fe20002fe84ff */
[----:B------:R-:W-:Y:S01]  /*81580*/  IMAD.WIDE.U32 R140, R88, 0xf5138f, R140 ;  /* 0x00f5138f588c7825 */ /* 0x000fe200078e008c */
[----:B------:R-:W-:-:S02]  /*81590*/  IADD3 R55, P5, PT, R66, R55, RZ ;  /* 0x0000003742377210 */ /* 0x000fc40007fbe0ff */
[----:B------:R-:W-:Y:S01]  /*815a0*/  IADD3 RZ, P4, PT, R68, R54, RZ ;  /* 0x0000003644ff7210 */ /* 0x000fe20007f9e0ff */
[----:B------:R-:W-:Y:S01]  /*815b0*/  IMAD.IADD R85, R141, 0x1, R90 ;  /* 0x000000018d557824 */ /* 0x000fe200078e025a */
[----:B------:R-:W-:Y:S01]  /*815c0*/  IADD3.X R69, P3, PT, R95, R96, RZ, P3, !PT ;  /* 0x000000605f457210 */ /* 0x000fe20001f7e4ff */
[----:B------:R-:W-:Y:S01]  /*815d0*/  IMAD.WIDE.U32.X R138, R73, 0x170b5d44, R138, P5 ;  /* 0x170b5d44498a7825 */ /* 0x000fe200028e048a */
[----:B------:R-:W-:Y:S02]  /*815e0*/  IADD3.X R82, P0, PT, R100, R65, RZ, P0, !PT ;  /* 0x0000004164527210 */ /* 0x000fe4000071e4ff */
[----:B------:R-:W-:Y:S01]  /*815f0*/  IADD3.X RZ, P4, PT, R69, R55, RZ, P4, !PT ;  /* 0x0000003745ff7210 */ /* 0x000fe2000279e4ff */
[----:B------:R-:W-:Y:S01]  /*81600*/  IMAD.WIDE.U32 R54, R73, -0x45f6b800, RZ ;  /* 0xba09480049367825 */ /* 0x000fe200078e00ff */
[----:B------:R-:W-:Y:S02]  /*81610*/  IADD3.X R65, P3, PT, RZ, RZ, RZ, P3, !PT ;  /* 0x000000ffff417210 */ /* 0x000fe40001f7e4ff */
[----:B------:R-:W-:Y:S01]  /*81620*/  IADD3.X R145, P2, PT, R105, R70, RZ, P2, !PT ;  /* 0x0000004669917210 */ /* 0x000fe2000175e4ff */
[----:B------:R-:W-:Y:S01]  /*81630*/  IMAD.WIDE.U32 R70, R72, -0x45f6b800, RZ ;  /* 0xba09480048467825 */ /* 0x000fe200078e00ff */
[----:B------:R-:W-:-:S02]  /*81640*/  IADD3.X R65, P4, PT, R65, R138, RZ, P4, !PT ;  /* 0x0000008a41417210 */ /* 0x000fc4000279e4ff */
[----:B------:R-:W-:Y:S01]  /*81650*/  IADD3.X R67, P2, PT, RZ, RZ, RZ, P2, !PT ;  /* 0x000000ffff437210 */ /* 0x000fe2000175e4ff */
[----:B------:R-:W-:Y:S01]  /*81660*/  IMAD.X R138, RZ, RZ, RZ, P3 ;  /* 0x000000ffff8a7224 */ /* 0x000fe200018e06ff */
[----:B------:R-:W-:Y:S01]  /*81670*/  IADD3.X R95, P3, PT, R91, R52, RZ, P0, !PT ;  /* 0x000000345b5f7210 */ /* 0x000fe2000077e4ff */
[----:B------:R-:W-:-:S03]  /*81680*/  IMAD.WIDE.U32 R54, P5, R72, 0x1ef3622f, R54 ;  /* 0x1ef3622f48367825 */ /* 0x000fc600078a0036 */
[----:B------:R-:W-:Y:S01]  /*81690*/  IADD3.X R138, P4, PT, R138, R139, RZ, P4, !PT ;  /* 0x0000008b8a8a7210 */ /* 0x000fe2000279e4ff */
[----:B------:R-:W-:Y:S01]  /*816a0*/  IMAD.X R91, RZ, RZ, RZ, P5 ;  /* 0x000000ffff5b7224 */ /* 0x000fe200028e06ff */
[----:B------:R-:W-:Y:S01]  /*816b0*/  IADD3 R71, P5, PT, R54, R71, RZ ;  /* 0x0000004736477210 */ /* 0x000fe20007fbe0ff */
[----:B------:R-:W-:Y:S01]  /*816c0*/  IMAD.X R83, RZ, RZ, RZ, P2 ;  /* 0x000000ffff537224 */ /* 0x000fe200010e06ff */
[----:B------:R-:W-:Y:S01]  /*816d0*/  IADD3 RZ, P2, PT, R144, R104, RZ ;  /* 0x0000006890ff7210 */ /* 0x000fe20007f5e0ff */
[----:B------:R-:W-:Y:S01]  /*816e0*/  IMAD.MOV.U32 R90, RZ, RZ, R55 ;  /* 0x000000ffff5a7224 */ /* 0x000fe200078e0037 */
[----:B------:R-:W-:Y:S01]  /*816f0*/  IADD3.X R52, P4, PT, R65, R140, RZ, P4, !PT ;  /* 0x0000008c41347210 */ /* 0x000fe2000279e4ff */
[----:B------:R-:W-:Y:S01]  /*81700*/  IMAD.WIDE.U32 R136, R88, 0x6ca1493b, R144 ;  /* 0x6ca1493b58887825 */ /* 0x000fe200078e0090 */
[----:B------:R-:W-:Y:S02]  /*81710*/  IADD3.X RZ, P2, PT, R145, R56, RZ, P2, !PT ;  /* 0x0000003891ff7210 */ /* 0x000fe4000175e4ff */
[----:B------:R-:W-:Y:S01]  /*81720*/  IADD3.X R97, P3, PT, R82, R53, RZ, P3, !PT ;  /* 0x0000003552617210 */ /* 0x000fe20001f7e4ff */
[----:B------:R-:W-:Y:S01]  /*81730*/  IMAD.WIDE.U32.X R90, R73, 0x1ef3622f, R90, P5 ;  /* 0x1ef3622f495a7825 */ /* 0x000fe200028e045a */
[----:B------:R-:W-:-:S02]  /*81740*/  IADD3 RZ, P5, PT, R52, R70, RZ ;  /* 0x0000004634ff7210 */ /* 0x000fc40007fbe0ff */
[----:B------:R-:W-:Y:S01]  /*81750*/  IADD3.X R53, P4, PT, R138, R85, RZ, P4, !PT ;  /* 0x000000558a357210 */ /* 0x000fe2000279e4ff */
[C---:B------:R-:W-:Y:S01]  /*81760*/  IMAD.WIDE.U32 R68, R72.reuse, 0x30000000, R68 ;  /* 0x3000000048447825 */ /* 0x040fe200078e0044 */
[----:B------:R-:W-:Y:S02]  /*81770*/  IADD3.X R84, P2, PT, R67, R150, RZ, P2, !PT ;  /* 0x0000009643547210 */ /* 0x000fe4000175e4ff */
[----:B------:R-:W-:Y:S01]  /*81780*/  IADD3.X RZ, P5, PT, R53, R71, RZ, P5, !PT ;  /* 0x0000004735ff7210 */ /* 0x000fe20002fbe4ff */
[----:B------:R-:W-:Y:S01]  /*81790*/  IMAD.WIDE.U32 R70, R72, 0xf5138f, RZ ;  /* 0x00f5138f48467825 */ /* 0x000fe200078e00ff */
[----:B------:R-:W-:Y:S02]  /*817a0*/  IADD3.X R65, P4, PT, RZ, RZ, RZ, P4, !PT ;  /* 0x000000ffff417210 */ /* 0x000fe4000279e4ff */
[----:B------:R-:W-:Y:S01]  /*817b0*/  IADD3.X R150, P2, PT, R83, R151, RZ, P2, !PT ;  /* 0x0000009753967210 */ /* 0x000fe2000175e4ff */
[----:B------:R-:W-:Y:S01]  /*817c0*/  IMAD.WIDE.U32 R82, R73, 0xf5138f, RZ ;  /* 0x00f5138f49527825 */ /* 0x000fe200078e00ff */
[----:B------:R-:W-:-:S02]  /*817d0*/  IADD3.X R65, P5, PT, R65, R90, RZ, P5, !PT ;  /* 0x0000005a41417210 */ /* 0x000fc40002fbe4ff */
[----:B------:R-:W-:Y:S01]  /*817e0*/  IADD3.X R84, P2, PT, R84, R95, RZ, P2, !PT ;  /* 0x0000005f54547210 */ /* 0x000fe2000175e4ff */
[----:B------:R-:W-:Y:S02]  /*817f0*/  IMAD.X R90, RZ, RZ, RZ, P4 ;  /* 0x000000ffff5a7224 */ /* 0x000fe400020e06ff */
[----:B------:R-:W-:Y:S01]  /*81800*/  IMAD.WIDE.U32 R82, P4, R72, 0x1a22d9f3, R82 ;  /* 0x1a22d9f348527825 */ /* 0x000fe20007880052 */
[----:B------:R-:W-:Y:S02]  /*81810*/  IADD3.X R85, P2, PT, R150, R97, RZ, P2, !PT ;  /* 0x0000006196557210 */ /* 0x000fe4000175e4ff */
[----:B------:R-:W-:Y:S01]  /*81820*/  IADD3.X R90, P5, PT, R90, R91, RZ, P5, !PT ;  /* 0x0000005b5a5a7210 */ /* 0x000fe20002fbe4ff */
[----:B------:R-:W-:Y:S01]  /*81830*/  IMAD.IADD R67, R137, 0x1, R106 ;  /* 0x0000000189437824 */ /* 0x000fe200078e026a */
[----:B------:R-:W-:Y:S01]  /*81840*/  MOV R106, R83 ;  /* 0x00000053006a7202 */ /* 0x000fe20000000f00 */
[----:B------:R-:W-:Y:S01]  /*81850*/  IMAD.X R107, RZ, RZ, RZ, P4 ;  /* 0x000000ffff6b7224 */ /* 0x000fe200020e06ff */
[----:B------:R-:W-:Y:S01]  /*81860*/  IADD3.X R136, P5, PT, R65, R136, RZ, P5, !PT ;  /* 0x0000008841887210 */ /* 0x000fe20002fbe4ff */
[----:B------:R-:W-:Y:S01]  /*81870*/  IMAD.IADD R69, R69, 0x1, R66 ;  /* 0x0000000145457824 */ /* 0x000fe200078e0242 */
[----:B------:R-:W-:Y:S01]  /*81880*/  IADD3 R55, P4, PT, R82, R71, RZ ;  /* 0x0000004752377210 */ /* 0x000fe20007f9e0ff */
[----:B------:R-:W-:Y:S01]  /*81890*/  IMAD.WIDE.U32 R104, R73, 0x6ca1493b, RZ ;  /* 0x6ca1493b49687825 */ /* 0x000fe200078e00ff */
[----:B------:R-:W-:-:S02]  /*818a0*/  IADD3.X R137, P5, PT, R90, R67, RZ, P5, !PT ;  /* 0x000000435a897210 */ /* 0x000fc40002fbe4ff */
[----:B------:R-:W-:Y:S01]  /*818b0*/  IADD3.X R83, P2, PT, RZ, RZ, RZ, P2, !PT ;  /* 0x000000ffff537210 */ /* 0x000fe2000175e4ff */
[----:B------:R-:W-:-:S04]  /*818c0*/  IMAD.WIDE.U32 R66, R68, -0x1, RZ ;  /* 0xffffffff44427825 */ /* 0x000fc800078e00ff */
[----:B------:R-:W-:Y:S02]  /*818d0*/  IMAD R65, R68, -0x7af74001, -R69 ;  /* 0x8508bfff44417824 */ /* 0x000fe400078e0a45 */
[----:B------:R-:W-:-:S04]  /*818e0*/  IMAD.WIDE.U32.X R106, R73, 0x1a22d9f3, R106, P4 ;  /* 0x1a22d9f3496a7825 */ /* 0x000fc800020e046a */
[----:B------:R-:W-:-:S04]  /*818f0*/  IMAD.WIDE.U32 R94, R73, 0x17c510ea, RZ ;  /* 0x17c510ea495e7825 */ /* 0x000fc800078e00ff */
[----:B------:R-:W-:-:S04]  /*81900*/  IMAD.WIDE.U32 R104, P4, R72, -0x39c4fa40, R104 ;  /* 0xc63b05c048687825 */ /* 0x000fc80007880068 */
[----:B------:R-:W-:-:S04]  /*81910*/  IMAD.WIDE.U32 R100, R72, 0x6ca1493b, RZ ;  /* 0x6ca1493b48647825 */ /* 0x000fc800078e00ff */
[----:B------:R-:W-:Y:S02]  /*81920*/  IMAD.IADD R67, R67, 0x1, R65 ;  /* 0x0000000143437824 */ /* 0x000fe400078e0241 */
[----:B------:R-:W-:Y:S01]  /*81930*/  IMAD.X R97, RZ, RZ, RZ, P4 ;  /* 0x000000ffff617224 */ /* 0x000fe200020e06ff */
[----:B------:R-:W-:Y:S01]  /*81940*/  IADD3 R56, P4, PT, R104, R101, RZ ;  /* 0x0000006568387210 */ /* 0x000fe20007f9e0ff */
[----:B------:R-:W-:Y:S01]  /*81950*/  IMAD.X R71, RZ, RZ, RZ, P2 ;  /* 0x000000ffff477224 */ /* 0x000fe200010e06ff */
[----:B------:R-:W-:Y:S01]  /*81960*/  IADD3.X R101, P5, PT, RZ, RZ, RZ, P5, !PT ;  /* 0x000000ffff657210 */ /* 0x000fe20002fbe4ff */
[----:B------:R-:W-:-:S04]  /*81970*/  IMAD.WIDE.U32 R90, R72, 0x17c510ea, RZ ;  /* 0x17c510ea485a7825 */ /* 0x000fc800078e00ff */
[----:B------:R-:W-:-:S04]  /*81980*/  IMAD.WIDE.U32 R94, P2, R72, 0x1ae3a46, R94 ;  /* 0x01ae3a46485e7825 */ /* 0x000fc8000784005e */
[----:B------:R-:W-:-:S04]  /*81990*/  IMAD.WIDE.U32 R138, R67, 0x1, RZ ;  /* 0x00000001438a7825 */ /* 0x000fc800078e00ff */
[----:B------:R-:W-:Y:S02]  /*819a0*/  IMAD.MOV.U32 R96, RZ, RZ, R105 ;  /* 0x000000ffff607224 */ /* 0x000fe400078e0069 */
[----:B------:R-:W-:Y:S01]  /*819b0*/  IMAD.X R143, RZ, RZ, RZ, P2 ;  /* 0x000000ffff8f7224 */ /* 0x000fe200010e06ff */
[----:B------:R-:W-:Y:S01]  /*819c0*/  IADD3 R91, P2, PT, R94, R91, RZ ;  /* 0x0000005b5e5b7210 */ /* 0x000fe20007f5e0ff */
[----:B------:R-:W-:Y:S02]  /*819d0*/  IMAD.X R105, RZ, RZ, RZ, P5 ;  /* 0x000000ffff697224 */ /* 0x000fe400028e06ff */
[----:B------:R-:W-:-:S04]  /*819e0*/  IMAD.WIDE.U32 R140, R66, 0x1, RZ ;  /* 0x00000001428c7825 */ /* 0x000fc800078e00ff */
[----:B------:R-:W-:Y:S02]  /*819f0*/  IMAD.MOV.U32 R142, RZ, RZ, R95 ;  /* 0x000000ffff8e7224 */ /* 0x000fe400078e005f */
[----:B------:R-:W-:Y:S01]  /*81a00*/  IMAD.WIDE.U32.X R96, R73, -0x39c4fa40, R96, P4 ;  /* 0xc63b05c049607825 */ /* 0x000fe200020e0460 */
[----:B------:R-:W-:-:S03]  /*81a10*/  IADD3 RZ, P4, PT, R84, R146, RZ ;  /* 0x0000009254ff7210 */ /* 0x000fc60007f9e0ff */
[----:B------:R-:W-:Y:S01]  /*81a20*/  IMAD.WIDE.U32 R138, P5, R66, -0x7af74000, R138 ;  /* 0x8508c000428a7825 */ /* 0x000fe200078a008a */
[----:B------:R-:W-:-:S03]  /*81a30*/  IADD3.X RZ, P4, PT, R85, R64, RZ, P4, !PT ;  /* 0x0000004055ff7210 */ /* 0x000fc6000279e4ff */
[----:B------:R-:W-:Y:S01]  /*81a40*/  IMAD.WIDE.U32.X R142, R73, 0x1ae3a46, R142, P2 ;  /* 0x01ae3a46498e7825 */ /* 0x000fe200010e048e */
[----:B------:R-:W-:Y:S02]  /*81a50*/  IADD3 RZ, P2, PT, R68, R140, RZ ;  /* 0x0000008c44ff7210 */ /* 0x000fe40007f5e0ff */
[----:B------:R-:W-:Y:S01]  /*81a60*/  IADD3.X R73, P4, PT, R83, R154, RZ, P4, !PT ;  /* 0x0000009a53497210 */ /* 0x000fe2000279e4ff */
        /* <DEDUP_REMOVED lines=9> */
[----:B------:R-:W-:Y:S01]  /*81b00*/  IADD3.X R69, P2, PT, RZ, R64, RZ, P2, !PT ;  /* 0x00000040ff457210 */ /* 0x000fe2000175e4ff */
[----:B------:R-:W-:Y:S01]  /*81b10*/  IMAD.WIDE.U32 R84, R88, 0x17c510ea, R84 ;  /* 0x17c510ea58547825 */ /* 0x000fe200078e0054 */
[----:B------:R-:W-:Y:S02]  /*81b20*/  IADD3.X RZ, P5, PT, R137, R55, RZ, P5, !PT ;  /* 0x0000003789ff7210 */ /* 0x000fe40002fbe4ff */
[----:B------:R-:W-:Y:S01]  /*81b30*/  IADD3.X R64, P0, PT, RZ, RZ, RZ, P0, !PT ;  /* 0x000000ffff407210 */ /* 0x000fe2000071e4ff */
[----:B------:R-:W-:Y:S01]  /*81b40*/  IMAD.WIDE.U32 R54, R67, 0x30000000, RZ ;  /* 0x3000000043367825 */ /* 0x000fe200078e00ff */
[----:B------:R-:W-:Y:S02]  /*81b50*/  IADD3.X R101, P5, PT, R101, R106, RZ, P5, !PT ;  /* 0x0000006a65657210 */ /* 0x000fe40002fbe4ff */
[----:B------:R-:W-:Y:S01]  /*81b60*/  IADD3.X R64, P3, PT, RZ, R64, RZ, P3, !PT ;  /* 0x00000040ff407210 */ /* 0x000fe20001f7e4ff */
[----:B------:R-:W-:Y:S01]  /*81b70*/  IMAD.IADD R148, R85, 0x1, R148 ;  /* 0x0000000155947824 */ /* 0x000fe200078e0294 */
[----:B------:R-:W-:Y:S01]  /*81b80*/  IADD3.X R68, P2, PT, RZ, R65, RZ, P2, !PT ;  /* 0x00000041ff447210 */ /* 0x000fe2000175e4ff */
[----:B------:R-:W-:Y:S01]  /*81b90*/  IMAD.WIDE.U32 R60, R163, R26, R60 ;  /* 0x0000001aa33c7225 */ /* 0x000fe200078e003c */
[----:B------:R-:W-:-:S02]  /*81ba0*/  IADD3.X R105, P5, PT, R105, R107, RZ, P5, !PT ;  /* 0x0000006b69697210 */ /* 0x000fc40002fbe4ff */
[----:B------:R-:W-:Y:S01]  /*81bb0*/  IADD3.X R73, P4, PT, R73, R64, RZ, P4, !PT ;  /* 0x0000004049497210 */ /* 0x000fe2000279e4ff */
[----:B------:R-:W-:Y:S01]  /*81bc0*/  IMAD.IADD R95, R61, 0x1, R58 ;  /* 0x000000013d5f7824 */ /* 0x000fe200078e023a */
[----:B------:R-:W-:Y:S01]  /*81bd0*/  IADD3.X R70, PT, PT, RZ, RZ, RZ, P3, P0 ;  /* 0x000000ffff467210 */ /* 0x000fe20001fe04ff */
[C---:B------:R-:W-:Y:S01]  /*81be0*/  IMAD.WIDE.U32 R64, P0, R66.reuse, 0x170b5d44, R54 ;  /* 0x170b5d4442407825 */ /* 0x040fe20007800036 */
[----:B------:R-:W-:Y:S02]  /*81bf0*/  IADD3.X R52, P2, PT, R69, R52, RZ, P2, !PT ;  /* 0x0000003445347210 */ /* 0x000fe4000175e4ff */
[----:B------:R-:W-:Y:S01]  /*81c00*/  IADD3.X R84, P5, PT, R101, R84, RZ, P5, !PT ;  /* 0x0000005465547210 */ /* 0x000fe20002fbe4ff */
[----:B------:R-:W-:Y:S01]  /*81c10*/  IMAD.WIDE.U32 R54, R66, 0x30000000, RZ ;  /* 0x3000000042367825 */ /* 0x000fe200078e00ff */
[----:B------:R-:W-:Y:S02]  /*81c20*/  IADD3.X R53, P2, PT, R68, R53, RZ, P2, !PT ;  /* 0x0000003544357210 */ /* 0x000fe4000175e4ff */
[----:B------:R-:W-:Y:S01]  /*81c30*/  IADD3.X R85, P5, PT, R105, R148, RZ, P5, !PT ;  /* 0x0000009469557210 */ /* 0x000fe20002fbe4ff */
[----:B------:R-:W-:Y:S01]  /*81c40*/  IMAD.X R69, RZ, RZ, RZ, P0 ;  /* 0x000000ffff457224 */ /* 0x000fe200000e06ff */
[----:B------:R-:W-:Y:S01]  /*81c50*/  IADD3 R55, P3, PT, R64, R55, RZ ;  /* 0x0000003740377210 */ /* 0x000fe20007f7e0ff */
[----:B------:R-:W-:Y:S01]  /*81c60*/  IMAD.WIDE.U32 R136, R72, 0xf5138f, R136 ;  /* 0x00f5138f48887825 */ /* 0x000fe200078e0088 */
[----:B------:R-:W-:-:S02]  /*81c70*/  MOV R68, R65 ;  /* 0x0000004100447202 */ /* 0x000fc40000000f00 */
[----:B------:R-:W-:Y:S01]  /*81c80*/  IADD3 RZ, P0, PT, R52, R54, RZ ;  /* 0x0000003634ff7210 */ /* 0x000fe20007f1e0ff */
[----:B------:R-:W-:Y:S01]  /*81c90*/  IMAD.IADD R83, R137, 0x1, R82 ;  /* 0x0000000189537824 */ /* 0x000fe200078e0252 */
[----:B------:R-:W-:Y:S01]  /*81ca0*/  IADD3.X R61, P5, PT, RZ, RZ, RZ, P5, !PT ;  /* 0x000000ffff3d7210 */ /* 0x000fe20002fbe4ff */
[----:B------:R-:W-:Y:S01]  /*81cb0*/  IMAD.WIDE.U32.X R68, R67, 0x170b5d44, R68, P3 ;  /* 0x170b5d4443447825 */ /* 0x000fe200018e0444 */
[----:B------:R-:W-:Y:S02]  /*81cc0*/  IADD3.X RZ, P0, PT, R53, R55, RZ, P0, !PT ;  /* 0x0000003735ff7210 */ /* 0x000fe4000071e4ff */
[----:B------:R-:W-:Y:S01]  /*81cd0*/  IADD3.X R65, P3, PT, RZ, RZ, RZ, P2, !PT ;  /* 0x000000ffff417210 */ /* 0x000fe2000177e4ff */
[----:B------:R-:W-:Y:S01]  /*81ce0*/  IMAD.WIDE.U32 R54, R67, -0x45f6b800, RZ ;  /* 0xba09480043367825 */ /* 0x000fe200078e00ff */
[----:B------:R-:W-:Y:S02]  /*81cf0*/  IADD3.X R58, P4, PT, R71, R70, RZ, P4, !PT ;  /* 0x00000046473a7210 */ /* 0x000fe4000279e4ff */
[----:B------:R-:W-:Y:S01]  /*81d00*/  IADD3.X R65, P0, PT, R65, R68, RZ, P0, !PT ;  /* 0x0000004441417210 */ /* 0x000fe2000071e4ff */
[----:B------:R-:W-:Y:S01]  /*81d10*/  IMAD.X R71, RZ, RZ, RZ, P5 ;  /* 0x000000ffff477224 */ /* 0x000fe200028e06ff */
[----:B------:R-:W-:Y:S01]  /*81d20*/  IADD3 RZ, P5, PT, R84, R100, RZ ;  /* 0x0000006454ff7210 */ /* 0x000fe20007fbe0ff */
[----:B------:R-:W-:Y:S01]  /*81d30*/  IMAD.X R68, RZ, RZ, RZ, P3 ;  /* 0x000000ffff447224 */ /* 0x000fe200018e06ff */
[----:B------:R-:W-:-:S02]  /*81d40*/  IADD3.X R73, P2, PT, R73, R60, RZ, P4, !PT ;  /* 0x0000003c49497210 */ /* 0x000fc4000275e4ff */
[----:B------:R-:W-:Y:S01]  /*81d50*/  IADD3.X RZ, P5, PT, R85, R56, RZ, P5, !PT ;  /* 0x0000003855ff7210 */ /* 0x000fe20002fbe4ff */
[----:B------:R-:W-:Y:S01]  /*81d60*/  IMAD.WIDE.U32 R84, R72, 0x6ca1493b, R84 ;  /* 0x6ca1493b48547825 */ /* 0x000fe200078e0054 */
[----:B------:R-:W-:Y:S02]  /*81d70*/  IADD3.X R68, P0, PT, R68, R69, RZ, P0, !PT ;  /* 0x0000004544447210 */ /* 0x000fe4000071e4ff */
        /* <DEDUP_REMOVED lines=11> */
[----:B------:R-:W-:Y:S01]  /*81e30*/  IMAD.WIDE.U32 R82, R66, 0xf5138f, RZ ;  /* 0x00f5138f42527825 */ /* 0x000fe200078e00ff */
[----:B------:R-:W-:Y:S02]  /*81e40*/  IADD3.X R55, P0, PT, RZ, RZ, RZ, P0, !PT ;  /* 0x000000ffff377210 */ /* 0x000fe4000071e4ff */
[----:B------:R-:W-:Y:S01]  /*81e50*/  IADD3.X R71, P3, PT, R96, R65, RZ, P3, !PT ;  /* 0x0000004160477210 */ /* 0x000fe20001f7e4ff */
[----:B------:R-:W-:Y:S01]  /*81e60*/  IMAD.WIDE.U32.X R68, R67, 0x1ef3622f, R68, P5 ;  /* 0x1ef3622f43447825 */ /* 0x000fe200028e0444 */
[----:B------:R-:W-:-:S02]  /*81e70*/  IADD3 RZ, P5, PT, R136, R60, RZ ;  /* 0x0000003c88ff7210 */ /* 0x000fc40007fbe0ff */
[----:B------:R-:W-:Y:S01]  /*81e80*/  IADD3.X R73, P3, PT, RZ, RZ, RZ, P3, !PT ;  /* 0x000000ffff497210 */ /* 0x000fe20001f7e4ff */
[----:B------:R-:W-:Y:S01]  /*81e90*/  IMAD.WIDE.U32 R60, R67, 0xf5138f, RZ ;  /* 0x00f5138f433c7825 */ /* 0x000fe200078e00ff */
[----:B------:R-:W-:Y:S02]  /*81ea0*/  IADD3.X RZ, P5, PT, R137, R97, RZ, P5, !PT ;  /* 0x0000006189ff7210 */ /* 0x000fe40002fbe4ff */
[----:B------:R-:W-:Y:S01]  /*81eb0*/  IADD3.X R88, P4, PT, RZ, RZ, RZ, P4, !PT ;  /* 0x000000ffff587210 */ /* 0x000fe2000279e4ff */
[----:B------:R-:W-:Y:S01]  /*81ec0*/  IMAD.X R65, RZ, RZ, RZ, P0 ;  /* 0x000000ffff417224 */ /* 0x000fe200000e06ff */
[----:B------:R-:W-:Y:S01]  /*81ed0*/  IADD3.X R55, P5, PT, R55, R68, RZ, P5, !PT ;  /* 0x0000004437377210 */ /* 0x000fe20002fbe4ff */
[----:B------:R-:W-:Y:S01]  /*81ee0*/  IMAD.WIDE.U32 R60, P0, R66, 0x1a22d9f3, R60 ;  /* 0x1a22d9f3423c7825 */ /* 0x000fe2000780003c */
[----:B------:R-:W-:Y:S02]  /*81ef0*/  IADD3.X R88, P2, PT, RZ, R88, RZ, P2, !PT ;  /* 0x00000058ff587210 */ /* 0x000fe4000175e4ff */
[----:B------:R-:W-:Y:S01]  /*81f00*/  IADD3.X R69, P5, PT, R65, R69, RZ, P5, !PT ;  /* 0x0000004541457210 */ /* 0x000fe20002fbe4ff */
[----:B------:R-:W-:Y:S01]  /*81f10*/  IMAD.X R65, RZ, RZ, RZ, P3 ;  /* 0x000000ffff417224 */ /* 0x000fe200018e06ff */
[----:B------:R-:W-:Y:S01]  /*81f20*/  IADD3 R83, P3, PT, R60, R83, RZ ;  /* 0x000000533c537210 */ /* 0x000fe20007f7e0ff */
[----:B------:R-:W-:Y:S01]  /*81f30*/  IMAD.X R97, RZ, RZ, RZ, P0 ;  /* 0x000000ffff617224 */ /* 0x000fe200000e06ff */
[----:B------:R-:W-:Y:S01]  /*81f40*/  IADD3.X R68, P5, PT, R55, R84, RZ, P5, !PT ;  /* 0x0000005437447210 */ /* 0x000fe20002fbe4ff */
[----:B------:R-:W-:Y:S01]  /*81f50*/  IMAD.IADD R104, R85, 0x1, R104 ;  /* 0x0000000155687824 */ /* 0x000fe200078e0268 */
[----:B------:R-:W-:Y:S01]  /*81f60*/  IADD3 RZ, P0, PT, R70, R90, RZ ;  /* 0x0000005a46ff7210 */ /* 0x000fe20007f1e0ff */
[----:B------:R-:W-:Y:S01]  /*81f70*/  IMAD.MOV.U32 R96, RZ, RZ, R61 ;  /* 0x000000ffff607224 */ /* 0x000fe200078e003d */
[----:B------:R-:W-:Y:S01]  /*81f80*/  IADD3.X R58, P1, PT, R59, R116, RZ, P1, !PT ;  /* 0x000000743b3a7210 */ /* 0x000fe20000f3e4ff */
[----:B------:R-:W-:Y:S01]  /*81f90*/  IMAD.MOV.U32 R56, RZ, RZ, R103 ;  /* 0x000000ffff387224 */ /* 0x000fe200078e0067 */
[----:B------:R-:W-:Y:S01]  /*81fa0*/  IADD3.X R69, P5, PT, R69, R104, RZ, P5, !PT ;  /* 0x0000006845457210 */ /* 0x000fe20002fbe4ff */
[----:B------:R-:W-:Y:S01]  /*81fb0*/  IMAD.WIDE.U32.X R96, R67, 0x1a22d9f3, R96, P3 ;  /* 0x1a22d9f343607825 */ /* 0x000fe200018e0460 */
[----:B------:R-:W-:-:S02]  /*81fc0*/  IADD3 RZ, P3, PT, R68, R82, RZ ;  /* 0x0000005244ff7210 */ /* 0x000fc40007f7e0ff */
[----:B------:R-:W-:Y:S02]  /*81fd0*/  IADD3.X R55, P5, PT, RZ, RZ, RZ, P5, !PT ;  /* 0x000000ffff377210 */ /* 0x000fe40002fbe4ff */
[----:B------:R-:W-:Y:S01]  /*81fe0*/  IADD3.X RZ, P3, PT, R69, R83, RZ, P3, !PT ;  /* 0x0000005345ff7210 */ /* 0x000fe20001f7e4ff */
[----:B------:R-:W-:Y:S01]  /*81ff0*/  IMAD.WIDE.U32 R82, R26, R131, RZ ;  /* 0x000000831a527225 */ /* 0x000fe200078e00ff */
[----:B------:R-:W-:Y:S02]  /*82000*/  IADD3.X RZ, P0, PT, R71, R91, RZ, P0, !PT ;  /* 0x0000005b47ff7210 */ /* 0x000fe4000071e4ff */
[----:B------:R-:W-:Y:S01]  /*82010*/  IADD3.X R55, P3, PT, R55, R96, RZ, P3, !PT ;  /* 0x0000006037377210 */ /* 0x000fe20001f7e4ff */
[----:B------:R-:W-:Y:S01]  /*82020*/  IMAD.X R96, RZ, RZ, RZ, P5 ;  /* 0x000000ffff607224 */ /* 0x000fe200028e06ff */
[----:B------:R-:W-:Y:S01]  /*82030*/  IADD3 R101, P5, PT, R102, R83, RZ ;  /* 0x0000005366657210 */ /* 0x000fe20007fbe0ff */
[----:B------:R-:W-:Y:S01]  /*82040*/  IMAD.WIDE.U32 R90, R67, 0x6ca1493b, RZ ;  /* 0x6ca1493b435a7825 */ /* 0x000fe200078e00ff */
[----:B------:R-:W-:-:S02]  /*82050*/  IADD3.X R61, P0, PT, R73, R142, RZ, P0, !PT ;  /* 0x0000008e493d7210 */ /* 0x000fc4000071e4ff */
[----:B------:R-:W-:Y:S01]  /*82060*/  IADD3.X R96, P3, PT, R96, R97, RZ, P3, !PT ;  /* 0x0000006160607210 */ /* 0x000fe20001f7e4ff */
[----:B------:R-:W-:Y:S01]  /*82070*/  IMAD.WIDE.U32 R70, R72, 0x17c510ea, R70 ;  /* 0x17c510ea48467825 */ /* 0x000fe200078e0046 */
[----:B------:R-:W-:Y:S02]  /*82080*/  IADD3.X R65, P0, PT, R65, R143, RZ, P0, !PT ;  /* 0x0000008f41417210 */ /* 0x000fe4000071e4ff */
[----:B------:R-:W-:Y:S01]  /*82090*/  IADD3.X R59, P1, PT, R89, R92, RZ, P1, !PT ;  /* 0x0000005c593b7210 */ /* 0x000fe20000f3e4ff */
[----:B------:R-:W-:Y:S01]  /*820a0*/  IMAD.WIDE.U32.X R84, R133, R25, R56, P5 ;  /* 0x0000001985547225 */ /* 0x000fe200028e0438 */
[----:B------:R-:W-:Y:S02]  /*820b0*/  IADD3.X R70, P3, PT, R55, R70, RZ, P3, !PT ;  /* 0x0000004637467210 */ /* 0x000fe40001f7e4ff */
[----:B------:R-:W-:Y:S01]  /*820c0*/  IADD3.X R61, P0, PT, R61, R88, RZ, P0, !PT ;  /* 0x000000583d3d7210 */ /* 0x000fe2000071e4ff */
[----:B------:R-:W-:Y:S01]  /*820d0*/  IMAD.WIDE.U32 R56, P5, R66, -0x39c4fa40, R90 ;  /* 0xc63b05c042387825 */ /* 0x000fe200078a005a */
[----:B------:R-:W-:-:S03]  /*820e0*/  IADD3.X R88, PT, PT, RZ, RZ, RZ, P2, P4 ;  /* 0x000000ffff587210 */ /* 0x000fc600017e84ff */
[----:B------:R-:W-:Y:S01]  /*820f0*/  IMAD.WIDE.U32 R72, R66, 0x6ca1493b, RZ ;  /* 0x6ca1493b42487825 */ /* 0x000fe200078e00ff */
[----:B------:R-:W-:Y:S02]  /*82100*/  IADD3.X R83, PT, PT, RZ, RZ, RZ, P5, !PT ;  /* 0x000000ffff537210 */ /* 0x000fe40002ffe4ff */
[----:B------:R-:W-:Y:S01]  /*82110*/  IADD3 RZ, P5, PT, R58, R82, RZ ;  /* 0x000000523aff7210 */ /* 0x000fe20007fbe0ff */
[----:B------:R-:W-:Y:S01]  /*82120*/  IMAD.IADD R95, R71, 0x1, R94 ;  /* 0x00000001475f7824 */ /* 0x000fe200078e025e */
[----:B------:R-:W-:Y:S01]  /*82130*/  IADD3 R55, P4, PT, R56, R73, RZ ;  /* 0x0000004938377210 */ /* 0x000fe20007f9e0ff */
[----:B------:R-:W-:Y:S01]  /*82140*/  IMAD.MOV.U32 R82, RZ, RZ, R57 ;  /* 0x000000ffff527224 */ /* 0x000fe200078e0039 */
[----:B------:R-:W-:Y:S01]  /*82150*/  IADD3 RZ, P2, PT, R70, R72, RZ ;  /* 0x0000004846ff7210 */ /* 0x000fe20007f5e0ff */
[----:B------:R-:W-:Y:S01]  /*82160*/  IMAD.WIDE.U32 R72, R67, 0x17c510ea, RZ ;  /* 0x17c510ea43487825 */ /* 0x000fe200078e00ff */
[----:B------:R-:W-:Y:S02]  /*82170*/  IADD3.X R71, P3, PT, R96, R95, RZ, P3, !PT ;  /* 0x0000005f60477210 */ /* 0x000fe40001f7e4ff */
[----:B------:R-:W-:Y:S01]  /*82180*/  IADD3.X R65, P0, PT, R65, R88, RZ, P0, !PT ;  /* 0x0000005841417210 */ /* 0x000fe2000071e4ff */
[----:B------:R-:W-:Y:S01]  /*82190*/  IMAD.WIDE.U32.X R88, R67, -0x39c4fa40, R82, P4 ;  /* 0xc63b05c043587825 */ /* 0x000fe200020e0452 */
[----:B------:R-:W-:-:S02]  /*821a0*/  IADD3.X RZ, P2, PT, R71, R55, RZ, P2, !PT ;  /* 0x0000003747ff7210 */ /* 0x000fc4000175e4ff */
[----:B------:R-:W-:Y:S01]  /*821b0*/  IADD3.X R55, P3, PT, RZ, RZ, RZ, P3, !PT ;  /* 0x000000ffff377210 */ /* 0x000fe20001f7e4ff */
[----:B------:R-:W-:Y:S01]  /*821c0*/  IMAD.WIDE.U32 R90, R131, R26, R58 ;  /* 0x0000001a835a7225 */ /* 0x000fe200078e003a */
[----:B------:R-:W-:Y:S02]  /*821d0*/  IADD3.X RZ, P5, PT, R59, R101, RZ, P5, !PT ;  /* 0x000000653bff7210 */ /* 0x000fe40002fbe4ff */
[----:B------:R-:W-:Y:S01]  /*821e0*/  IADD3.X R58, P2, PT, R55, R88, RZ, P2, !PT ;  /* 0x00000058373a7210 */ /* 0x000fe2000175e4ff */
[----:B------:R-:W-:Y:S01]  /*821f0*/  IMAD.X R55, RZ, RZ, RZ, P3 ;  /* 0x000000ffff377224 */ /* 0x000fe200018e06ff */
[----:B------:R-:W-:Y:S01]  /*82200*/  IADD3.X R57, P1, PT, RZ, RZ, RZ, P1, !PT ;  /* 0x000000ffff397210 */ /* 0x000fe20000f3e4ff */
[----:B------:R-:W-:-:S03]  /*82210*/  IMAD.WIDE.U32 R72, P4, R66, 0x1ae3a46, R72 ;  /* 0x01ae3a4642487825 */ /* 0x000fc60007880048 */
[----:B------:R-:W-:Y:S01]  /*82220*/  IADD3.X R55, P2, PT, R55, R89, RZ, P2, !PT ;  /* 0x0000005937377210 */ /* 0x000fe2000175e4ff */
[----:B------:R-:W-:Y:S01]  /*82230*/  IMAD.WIDE.U32 R82, R66, 0x17c510ea, RZ ;  /* 0x17c510ea42527825 */ /* 0x000fe200078e00ff */
[----:B------:R-:W-:-:S03]  /*82240*/  IADD3.X R57, P5, PT, R57, R84, RZ, P5, !PT ;  /* 0x0000005439397210 */ /* 0x000fc60002fbe4ff */
        /* <DEDUP_REMOVED lines=12> */
[C---:B------:R-:W-:Y:S01]  /*82310*/  IMAD.WIDE.U32 R82, R66.reuse, 0x30000000, R52 ;  /* 0x3000000042527825 */ /* 0x040fe200078e0034 */
[----:B------:R-:W-:Y:S02]  /*82320*/  IADD3.X R90, PT, PT, R85, RZ, RZ, P5, P1 ;  /* 0x000000ff555a7210 */ /* 0x000fe40002fe24ff */
[----:B------:R-:W-:Y:S01]  /*82330*/  IADD3.X RZ, P4, PT, R59, R61, RZ, P4, !PT ;  /* 0x0000003d3bff7210 */ /* 0x000fe2000279e4ff */
[----:B------:R-:W-:Y:S01]  /*82340*/  IMAD.WIDE.U32 R52, R66, -0x45f6b800, R136 ;  /* 0xba09480042347825 */ /* 0x000fe200078e0088 */
[----:B------:R-:W-:-:S03]  /*82350*/  IADD3.X R55, P2, PT, RZ, RZ, RZ, P2, !PT ;  /* 0x000000ffff377210 */ /* 0x000fc6000175e4ff */
[----:B------:R-:W-:Y:S01]  /*82360*/  IMAD.IADD R61, R53, 0x1, R54 ;  /* 0x00000001353d7824 */ /* 0x000fe200078e0236 */
[----:B------:R-:W-:Y:S01]  /*82370*/  IADD3.X R55, P4, PT, R55, R88, RZ, P4, !PT ;  /* 0x0000005837377210 */ /* 0x000fe2000279e4ff */
[----:B------:R-:W-:Y:S02]  /*82380*/  IMAD.X R88, RZ, RZ, RZ, P2 ;  /* 0x000000ffff587224 */ /* 0x000fe400010e06ff */
[----:B------:R-:W-:-:S03]  /*82390*/  IMAD.WIDE.U32 R70, R66, 0x6ca1493b, R70 ;  /* 0x6ca1493b42467825 */ /* 0x000fc600078e0046 */
[----:B------:R-:W-:Y:S01]  /*823a0*/  IADD3.X R88, P1, PT, R88, R89, RZ, P4, !PT ;  /* 0x0000005958587210 */ /* 0x000fe2000273e4ff */
[----:B------:R-:W-:-:S03]  /*823b0*/  IMAD.WIDE.U32 R66, R66, 0x17c510ea, R58 ;  /* 0x17c510ea42427825 */ /* 0x000fc600078e003a */
[----:B------:R-:W-:Y:S01]  /*823c0*/  IADD3.X R54, P3, P1, R55, RZ, R84, P1, P3 ;  /* 0x000000ff37367210 */ /* 0x000fe20000966454 */
[----:B------:R-:W-:Y:S02]  /*823d0*/  IMAD.X R55, RZ, RZ, RZ, P0 ;  /* 0x000000ffff377224 */ /* 0x000fe400000e06ff */
[----:B------:R-:W-:Y:S01]  /*823e0*/  IMAD.IADD R60, R69, 0x1, R60 ;  /* 0x00000001453c7824 */ /* 0x000fe200078e023c */
[----:B------:R-:W-:Y:S01]  /*823f0*/  IADD3 R54, P0, PT, R54, R57, RZ ;  /* 0x0000003936367210 */ /* 0x000fe20007f1e0ff */
[----:B------:R-:W-:Y:S01]  /*82400*/  IMAD.IADD R56, R71, 0x1, R56 ;  /* 0x0000000147387824 */ /* 0x000fe200078e0238 */
[----:B------:R-:W-:Y:S01]  /*82410*/  IADD3.X R55, PT, PT, R88, RZ, R55, P3, P1 ;  /* 0x000000ff58377210 */ /* 0x000fe20001fe2437 */
[----:B------:R-:W-:Y:S02]  /*82420*/  IMAD.IADD R72, R67, 0x1, R72 ;  /* 0x0000000143487824 */ /* 0x000fe400078e0248 */
[----:B------:R-:W-:Y:S01]  /*82430*/  IMAD.IADD R137, R83, 0x1, R64 ;  /* 0x0000000153897824 */ /* 0x000fe200078e0240 */
[----:B------:R-:W-:Y:S01]  /*82440*/  IADD3.X R55, PT, PT, R55, R90, RZ, P0, !PT ;  /* 0x0000005a37377210 */ /* 0x000fe200007fe4ff */
        /* <DEDUP_REMOVED lines=79> */
.L_x_282:
[----:B------:R-:W-:Y:S05]  /*82940*/  BSYNC.RELIABLE B3 ;  /* 0x0000000000037941 */ /* 0x000fea0003800100 */
.L_x_281:
        /* <DEDUP_REMOVED lines=12> */
.L_x_280:
[----:B------:R-:W-:Y:S05]  /*82a10*/  BSYNC.RECONVERGENT B2 ;  /* 0x0000000000027941 */ /* 0x000fea0003800200 */
.L_x_279:
        /* <DEDUP_REMOVED lines=42> */
[----:B--2---:R-:W-:-:S04]  /*82cc0*/  ISETP.GT.U32.AND P0, PT, R52, R171, PT ;  /* 0x000000ab3400720c */ /* 0x004fc80003f04070 */
[----:B------:R-:W-:-:S13]  /*82cd0*/  ISETP.GT.U32.AND.EX P0, PT, R53, R43, PT, P0 ;  /* 0x0000002b3500720c */ /* 0x000fda0003f04100 */
[----:B------:R-:W-:Y:S05]  /*82ce0*/  @!P0 BREAK.RELIABLE B3 ;  /* 0x0000000000038942 */ /* 0x000fea0003800100 */
[----:B------:R-:W-:Y:S05]  /*82cf0*/  @!P0 BRA `(.L_x_284) ;  /* 0x0000000000348947 */ /* 0x000fea0003800000 */
.L_x_286:
[----:B------:R-:W-:Y:S05]  /*82d00*/  BSYNC.RELIABLE B3 ;  /* 0x0000000000037941 */ /* 0x000fea0003800100 */
.L_x_285:
        /* <DEDUP_REMOVED lines=12> */
.L_x_284:
[----:B------:R-:W-:Y:S05]  /*82dd0*/  BSYNC.RECONVERGENT B2 ;  /* 0x0000000000027941 */ /* 0x000fea0003800200 */
.L_x_283:
[----:B------:R-:W2:Y:S04]  /*82de0*/  LDG.E.64 R72, desc[UR4][R158.64+-0x18] ;  /* 0xffffe8049e487981 */ /* 0x000ea8000c1e1b00 */
[----:B------:R-:W3:Y:S04]  /*82df0*/  LDG.E.64 R70, desc[UR4][R158.64+-0x10] ;  /* 0xfffff0049e467981 */ /* 0x000ee8000c1e1b00 */
[----:B------:R-:W4:Y:S04]  /*82e00*/  LDG.E.64 R82, desc[UR4][R158.64+-0x8] ;  /* 0xfffff8049e527981 */ /* 0x000f28000c1e1b00 */
[----:B------:R-:W5:Y:S04]  /*82e10*/  LDG.E.64 R66, desc[UR4][R158.64] ;  /* 0x000000049e427981 */ /* 0x000f68000c1e1b00 */
[----:B------:R-:W5:Y:S01]  /*82e20*/  LDG.E.64 R64, desc[UR4][R158.64+0x8] ;  /* 0x000008049e407981 */ /* 0x000f62000c1e1b00 */
[----:B------:R-:W-:Y:S01]  /*82e30*/  BSSY.RECONVERGENT B2, `(.L_x_287) ;  /* 0x0000074000027945 */ /* 0x000fe20003800200 */
[----:B--2---:R-:W-:-:S04]  /*82e40*/  IADD3 R171, P0, PT, -R72, R171, RZ ;  /* 0x000000ab48ab7210 */ /* 0x004fc80007f1e1ff */
[----:B------:R-:W-:Y:S02]  /*82e50*/  IADD3.X R52, P0, PT, ~R73, R43, RZ, P0, !PT ;  /* 0x0000002b49347210 */ /* 0x000fe4000071e5ff */
[----:B------:R-:W-:Y:S02]  /*82e60*/  IADD3 R43, P1, PT, R171, R171, RZ ;  /* 0x000000abab2b7210 */ /* 0x000fe40007f3e0ff */
[----:B---3--:R-:W-:Y:S02]  /*82e70*/  IADD3.X R62, P0, PT, ~R70, R62, RZ, P0, !PT ;  /* 0x0000003e463e7210 */ /* 0x008fe4000071e5ff */
[----:B------:R-:W-:Y:S02]  /*82e80*/  IADD3.X R52, P1, PT, R52, R52, RZ, P1, !PT ;  /* 0x0000003434347210 */ /* 0x000fe40000f3e4ff */
[----:B------:R-:W-:Y:S02]  /*82e90*/  IADD3.X R109, P0, PT, ~R71, R109, RZ, P0, !PT ;  /* 0x0000006d476d7210 */ /* 0x000fe4000071e5ff */
[----:B------:R-:W-:-:S02]  /*82ea0*/  IADD3.X R84, P1, PT, R62, R62, RZ, P1, !PT ;  /* 0x0000003e3e547210 */ /* 0x000fc40000f3e4ff */
[----:B----4-:R-:W-:Y:S02]  /*82eb0*/  IADD3.X R111, P0, PT, ~R82, R111, RZ, P0, !PT ;  /* 0x0000006f526f7210 */ /* 0x010fe4000071e5ff */
[----:B------:R-:W-:Y:S02]  /*82ec0*/  IADD3.X R109, P1, PT, R109, R109, RZ, P1, !PT ;  /* 0x0000006d6d6d7210 */ /* 0x000fe40000f3e4ff */
[----:B------:R-:W-:Y:S02]  /*82ed0*/  IADD3.X R113, P0, PT, ~R83, R113, RZ, P0, !PT ;  /* 0x0000007153717210 */ /* 0x000fe4000071e5ff */
[----:B------:R-:W-:Y:S01]  /*82ee0*/  IADD3.X R111, P1, PT, R111, R111, RZ, P1, !PT ;  /* 0x0000006f6f6f7210 */ /* 0x000fe20000f3e4ff */
[----:B------:R-:W-:Y:S01]  /*82ef0*/  IMAD.MOV.U32 R54, RZ, RZ, R109 ;  /* 0x000000ffff367224 */ /* 0x000fe200078e006d */
[----:B-----5:R-:W-:Y:S02]  /*82f00*/  IADD3.X R115, P0, PT, ~R66, R115, RZ, P0, !PT ;  /* 0x0000007342737210 */ /* 0x020fe4000071e5ff */
        /* <DEDUP_REMOVED lines=89> */
.L_x_290:
[----:B------:R-:W-:Y:S05]  /*834a0*/  BSYNC.RELIABLE B3 ;  /* 0x0000000000037941 */ /* 0x000fea0003800100 */
.L_x_289:
        /* <DEDUP_REMOVED lines=12> */
.L_x_288:
[----:B------:R-:W-:Y:S05]  /*83570*/  BSYNC.RECONVERGENT B2 ;  /* 0x0000000000027941 */ /* 0x000fea0003800200 */
.L_x_287:
[-C--:B------:R-:W-:Y:S01]  /*83580*/  IMAD.WIDE.U32 R88, R79, R175.reuse, RZ ;  /* 0x000000af4f587225 */ /* 0x080fe200078e00ff */
[----:B------:R-:W-:Y:S03]  /*83590*/  BSSY.RECONVERGENT B2, `(.L_x_291) ;  /* 0x00004fe000027945 */ /* 0x000fe60003800200 */
[----:B------:R-:W-:-:S04]  /*835a0*/  IMAD.WIDE.U32 R118, R78, R175, RZ ;  /* 0x000000af4e767225 */ /* 0x000fc800078e00ff */
[----:B------:R-:W-:-:S04]  /*835b0*/  IMAD.WIDE.U32 R88, P0, R78, R127, R88 ;  /* 0x0000007f4e587225 */ /* 0x000fc80007800058 */
[----:B------:R-:W-:Y:S01]  /*835c0*/  IMAD.WIDE.U32 R84, R79, R169, RZ ;  /* 0x000000a94f547225 */ /* 0x000fe200078e00ff */
[----:B------:R-:W-:Y:S02]  /*835d0*/  IADD3 R130, P1, PT, R119, R88, RZ ;  /* 0x0000005877827210 */ /* 0x000fe40007f3e0ff */
[----:B------:R-:W-:Y:S01]  /*835e0*/  MOV R90, R89 ;  /* 0x00000059005a7202 */ /* 0x000fe20000000f00 */
[----:B------:R-:W-:Y:S01]  /*835f0*/  IMAD.X R91, RZ, RZ, RZ, P0 ;  /* 0x000000ffff5b7224 */ /* 0x000fe200000e06ff */
[----:B------:R-:W-:Y:S01]  /*83600*/  IADD3 RZ, P0, PT, RZ, R118, RZ ;  /* 0x00000076ffff7210 */ /* 0x000fe20007f1e0ff */
[----:B------:R-:W-:-:S03]  /*83610*/  IMAD.WIDE.U32 R84, P2, R78, R93, R84 ;  /* 0x0000005d4e547225 */ /* 0x000fc60007840054 */
[----:B------:R-:W-:Y:S01]  /*83620*/  IADD3.X RZ, P0, PT, RZ, R130, RZ, P0, !PT ;  /* 0x00000082ffff7210 */ /* 0x000fe2000071e4ff */
[----:B------:R-:W-:-:S04]  /*83630*/  IMAD.WIDE.U32.X R90, R79, R127, R90, P1 ;  /* 0x0000007f4f5a7225 */ /* 0x000fc800008e045a */
[----:B------:R-:W-:Y:S01]  /*83640*/  IMAD.WIDE.U32 R88, R79, R167, RZ ;  /* 0x000000a74f587225 */ /* 0x000fe200078e00ff */
[----:B------:R-:W-:-:S03]  /*83650*/  IADD3.X R103, P1, PT, RZ, R90, RZ, P0, !PT ;  /* 0x0000005aff677210 */ /* 0x000fc6000073e4ff */
[----:B------:R-:W-:Y:S01]  /*83660*/  IMAD.WIDE.U32 R96, R78, R169, RZ ;  /* 0x000000a94e607225 */ /* 0x000fe200078e00ff */
[----:B------:R-:W-:-:S03]  /*83670*/  IADD3.X R92, P1, PT, RZ, R91, RZ, P1, !PT ;  /* 0x0000005bff5c7210 */ /* 0x000fc60000f3e4ff */
[----:B------:R-:W-:Y:S01]  /*83680*/  IMAD.X R101, RZ, RZ, RZ, P2 ;  /* 0x000000ffff657224 */ /* 0x000fe200010e06ff */
[----:B------:R-:W-:Y:S01]  /*83690*/  IADD3 R97, P0, PT, R97, R84, RZ ;  /* 0x0000005461617210 */ /* 0x000fe20007f1e0ff */
[----:B------:R-:W-:Y:S02]  /*836a0*/  IMAD.MOV.U32 R100, RZ, RZ, R85 ;  /* 0x000000ffff647224 */ /* 0x000fe400078e0055 */
[----:B------:R-:W-:-:S04]  /*836b0*/  IMAD.WIDE.U32 R88, P2, R78, R135, R88 ;  /* 0x000000874e587225 */ /* 0x000fc80007840058 */
[----:B------:R-:W-:-:S04]  /*836c0*/  IMAD.WIDE.U32 R84, R99, R175, RZ ;  /* 0x000000af63547225 */ /* 0x000fc800078e00ff */
[----:B------:R-:W-:-:S04]  /*836d0*/  IMAD.WIDE.U32 R94, R78, R167, RZ ;  /* 0x000000a74e5e7225 */ /* 0x000fc800078e00ff */
[----:B------:R-:W-:Y:S01]  /*836e0*/  IMAD.X R107, RZ, RZ, RZ, P2 ;  /* 0x000000ffff6b7224 */ /* 0x000fe200010e06ff */
[----:B------:R-:W-:Y:S01]  /*836f0*/  IADD3 R108, P4, PT, R95, R88, RZ ;  /* 0x000000585f6c7210 */ /* 0x000fe20007f9e0ff */
[----:B------:R-:W-:Y:S01]  /*83700*/  IMAD.WIDE.U32 R90, R98, R175, RZ ;  /* 0x000000af625a7225 */ /* 0x000fe200078e00ff */
[----:B------:R-:W-:-:S03]  /*83710*/  IADD3.X R88, P2, PT, R103, R96, RZ, P1, !PT ;  /* 0x0000006067587210 */ /* 0x000fc60000f5e4ff */
[----:B------:R-:W-:-:S04]  /*83720*/  IMAD.WIDE.U32 R84, P3, R98, R127, R84 ;  /* 0x0000007f62547225 */ /* 0x000fc80007860054 */
[----:B------:R-:W-:Y:S01]  /*83730*/  IMAD.MOV.U32 R106, RZ, RZ, R89 ;  /* 0x000000ffff6a7224 */ /* 0x000fe200078e0059 */
[----:B------:R-:W-:Y:S01]  /*83740*/  IADD3.X R89, P2, PT, R92, R97, RZ, P2, !PT ;  /* 0x000000615c597210 */ /* 0x000fe2000175e4ff */
[C---:B------:R-:W-:Y:S01]  /*83750*/  IMAD.WIDE.U32.X R100, R79.reuse, R93, R100, P0 ;  /* 0x0000005d4f647225 */ /* 0x040fe200000e0464 */
[----:B------:R-:W-:Y:S02]  /*83760*/  IADD3 R109, P5, PT, R84, R91, RZ ;  /* 0x0000005b546d7210 */ /* 0x000fe40007fbe0ff */
[----:B------:R-:W-:Y:S01]  /*83770*/  IADD3 RZ, P0, PT, R88, R90, RZ ;  /* 0x0000005a58ff7210 */ /* 0x000fe20007f1e0ff */
[----:B------:R-:W-:-:S04]  /*83780*/  IMAD.WIDE.U32 R104, R79, R165, RZ ;  /* 0x000000a54f687225 */ /* 0x000fc800078e00ff */
[----:B------:R-:W-:-:S04]  /*83790*/  IMAD.WIDE.U32 R96, R79, R163, RZ ;  /* 0x000000a34f607225 */ /* 0x000fc800078e00ff */
        /* <DEDUP_REMOVED lines=8> */
[----:B------:R-:W-:-:S03]  /*83820*/  IADD3.X R90, P2, PT, RZ, R90, RZ, P2, !PT ;  /* 0x0000005aff5a7210 */ /* 0x000fc6000175e4ff */
[----:B------:R-:W-:Y:S01]  /*83830*/  IMAD.WIDE.U32 R96, P0, R78, R63, R96 ;  /* 0x0000003f4e607225 */ /* 0x000fe20007800060 */
[----:B------:R-:W-:-:S03]  /*83840*/  IADD3.X R91, P2, PT, RZ, R91, RZ, P2, !PT ;  /* 0x0000005bff5b7210 */ /* 0x000fc6000175e4ff */
[----:B------:R-:W-:Y:S01]  /*83850*/  IMAD.X R103, RZ, RZ, RZ, P1 ;  /* 0x000000ffff677224 */ /* 0x000fe200008e06ff */
[----:B------:R-:W-:Y:S01]  /*83860*/  IADD3 R115, P1, PT, R115, R104, RZ ;  /* 0x0000006873737210 */ /* 0x000fe20007f3e0ff */
[----:B------:R-:W-:Y:S01]  /*83870*/  IMAD.X R101, RZ, RZ, RZ, P0 ;  /* 0x000000ffff657224 */ /* 0x000fe200000e06ff */
[----:B------:R-:W-:Y:S01]  /*83880*/  IADD3.X R85, P0, PT, R95, R94, RZ, P3, !PT ;  /* 0x0000005e5f557210 */ /* 0x000fe20001f1e4ff */
[----:B------:R-:W-:Y:S02]  /*83890*/  IMAD.MOV.U32 R102, RZ, RZ, R105 ;  /* 0x000000ffff667224 */ /* 0x000fe400078e0069 */
[----:B------:R-:W-:Y:S01]  /*838a0*/  IMAD.WIDE.U32 R94, R79, R131, RZ ;  /* 0x000000834f5e7225 */ /* 0x000fe200078e00ff */
[----:B------:R-:W-:-:S03]  /*838b0*/  IADD3.X R90, P2, PT, R90, R85, RZ, P2, !PT ;  /* 0x000000555a5a7210 */ /* 0x000fc6000175e4ff */
[----:B------:R-:W-:-:S04]  /*838c0*/  IMAD.WIDE.U32 R104, R99, R169, RZ ;  /* 0x000000a963687225 */ /* 0x000fc800078e00ff */
[----:B------:R-:W-:-:S04]  /*838d0*/  IMAD.WIDE.U32 R112, R78, R163, RZ ;  /* 0x000000a34e707225 */ /* 0x000fc800078e00ff */
[----:B------:R-:W-:Y:S01]  /*838e0*/  IMAD.WIDE.U32 R110, R98, R169, RZ ;  /* 0x000000a9626e7225 */ /* 0x000fe200078e00ff */
[----:B------:R-:W-:Y:S02]  /*838f0*/  IADD3 R92, P3, PT, R113, R96, RZ ;  /* 0x00000060715c7210 */ /* 0x000fe40007f7e0ff */
[----:B------:R-:W-:Y:S01]  /*83900*/  IADD3.X R96, P0, PT, R109, R108, RZ, P0, !PT ;  /* 0x0000006c6d607210 */ /* 0x000fe2000071e4ff */
[----:B------:R-:W-:-:S03]  /*83910*/  IMAD.WIDE.U32.X R106, R79, R135, R106, P4 ;  /* 0x000000874f6a7225 */ /* 0x000fc600020e046a */
[----:B------:R-:W-:Y:S01]  /*83920*/  IADD3.X R91, P2, PT, R91, R96, RZ, P2, !PT ;  /* 0x000000605b5b7210 */ /* 0x000fe2000175e4ff */
[----:B------:R-:W-:Y:S01]  /*83930*/  IMAD.WIDE.U32 R94, P5, R78, R133, R94 ;  /* 0x000000854e5e7225 */ /* 0x000fe200078a005e */
[----:B------:R-:W-:-:S03]  /*83940*/  IADD3.X R113, P0, PT, RZ, R106, RZ, P0, !PT ;  /* 0x0000006aff717210 */ /* 0x000fc6000071e4ff */
[----:B------:R-:W-:Y:S01]  /*83950*/  IMAD.WIDE.U32 R104, P4, R98, R93, R104 ;  /* 0x0000005d62687225 */ /* 0x000fe20007880068 */
[----:B------:R-:W-:-:S03]  /*83960*/  IADD3.X R116, P0, PT, RZ, R107, RZ, P0, !PT ;  /* 0x0000006bff747210 */ /* 0x000fc6000071e4ff */
[----:B------:R-:W-:Y:S02]  /*83970*/  IMAD.MOV.U32 R100, RZ, RZ, R97 ;  /* 0x000000ffff647224 */ /* 0x000fe400078e0061 */
[----:B------:R-:W-:Y:S01]  /*83980*/  IMAD.WIDE.U32.X R102, R79, R129, R102, P1 ;  /* 0x000000814f667225 */ /* 0x000fe200008e0466 */
[----:B------:R-:W-:Y:S02]  /*83990*/  IADD3 RZ, P1, PT, R90, R110, RZ ;  /* 0x0000006e5aff7210 */ /* 0x000fe40007f3e0ff */
[----:B------:R-:W-:Y:S01]  /*839a0*/  MOV R110, R105 ;  /* 0x00000069006e7202 */ /* 0x000fe20000000f00 */
[----:B------:R-:W-:Y:S01]  /*839b0*/  IMAD.X R97, RZ, RZ, RZ, P5 ;  /* 0x000000ffff617224 */ /* 0x000fe200028e06ff */
[----:B------:R-:W-:Y:S01]  /*839c0*/  IADD3 R117, P5, PT, R104, R111, RZ ;  /* 0x0000006f68757210 */ /* 0x000fe20007fbe0ff */
[----:B------:R-:W-:Y:S02]  /*839d0*/  IMAD.X R111, RZ, RZ, RZ, P4 ;  /* 0x000000ffff6f7224 */ /* 0x000fe400020e06ff */
[----:B------:R-:W-:Y:S01]  /*839e0*/  IMAD.WIDE.U32 R108, R78, R131, RZ ;  /* 0x000000834e6c7225 */ /* 0x000fe200078e00ff */
[----:B------:R-:W-:-:S03]  /*839f0*/  IADD3.X RZ, P1, PT, R91, R117, RZ, P1, !PT ;  /* 0x000000755bff7210 */ /* 0x000fc60000f3e4ff */
[----:B------:R-:W-:Y:S01]  /*83a00*/  IMAD.WIDE.U32.X R110, R99, R93, R110, P5 ;  /* 0x0000005d636e7225 */ /* 0x000fe200028e046e */
[----:B------:R-:W-:Y:S02]  /*83a10*/  IADD3.X R105, P5, PT, RZ, RZ, RZ, P2, !PT ;  /* 0x000000ffff697210 */ /* 0x000fe400017be4ff */
[----:B------:R-:W-:Y:S01]  /*83a20*/  IADD3 R85, P4, PT, R109, R94, RZ ;  /* 0x0000005e6d557210 */ /* 0x000fe20007f9e0ff */
[----:B------:R-:W-:Y:S01]  /*83a30*/  IMAD.MOV.U32 R96, RZ, RZ, R95 ;  /* 0x000000ffff607224 */ /* 0x000fe200078e005f */
[----:B------:R-:W-:Y:S01]  /*83a40*/  IADD3.X R110, P1, PT, R105, R110, RZ, P1, !PT ;  /* 0x0000006e696e7210 */ /* 0x000fe20000f3e4ff */
[----:B------:R-:W-:-:S04]  /*83a50*/  IMAD.WIDE.U32 R94, R87, R175, RZ ;  /* 0x000000af575e7225 */ /* 0x000fc800078e00ff */
[----:B------:R-:W-:Y:S02]  /*83a60*/  IMAD.X R105, RZ, RZ, RZ, P5 ;  /* 0x000000ffff697224 */ /* 0x000fe400028e06ff */
[----:B------:R-:W-:Y:S01]  /*83a70*/  IMAD.WIDE.U32.X R96, R79, R133, R96, P4 ;  /* 0x000000854f607225 */ /* 0x000fe200020e0460 */
[----:B------:R-:W-:Y:S02]  /*83a80*/  IADD3.X R109, P4, PT, R113, R114, RZ, P0, !PT ;  /* 0x00000072716d7210 */ /* 0x000fe4000079e4ff */
[----:B------:R-:W-:Y:S01]  /*83a90*/  IADD3.X R111, P1, PT, R105, R111, RZ, P1, !PT ;  /* 0x0000006f696f7210 */ /* 0x000fe20000f3e4ff */
[----:B------:R-:W-:Y:S01]  /*83aa0*/  IMAD.WIDE.U32.X R100, R79, R63, R100, P3 ;  /* 0x0000003f4f647225 */ /* 0x000fe200018e0464 */
[----:B------:R-:W-:Y:S02]  /*83ab0*/  IADD3.X R114, P4, PT, R116, R115, RZ, P4, !PT ;  /* 0x0000007374727210 */ /* 0x000fe4000279e4ff */
[----:B------:R-:W-:Y:S01]  /*83ac0*/  IADD3.X R110, P1, PT, R110, R109, RZ, P1, !PT ;  /* 0x0000006d6e6e7210 */ /* 0x000fe20000f3e4ff */
[----:B------:R-:W-:-:S03]  /*83ad0*/  IMAD.WIDE.U32 R106, R86, R175, RZ ;  /* 0x000000af566a7225 */ /* 0x000fc600078e00ff */
[----:B------:R-:W-:Y:S01]  /*83ae0*/  IADD3.X R111, P1, PT, R111, R114, RZ, P1, !PT ;  /* 0x000000726f6f7210 */ /* 0x000fe20000f3e4ff */
[----:B------:R-:W-:-:S03]  /*83af0*/  IMAD.WIDE.U32 R94, P2, R86, R127, R94 ;  /* 0x0000007f565e7225 */ /* 0x000fc6000784005e */
[----:B------:R-:W-:Y:S01]  /*83b00*/  IADD3.X R123, P1, PT, RZ, RZ, RZ, P1, !PT ;  /* 0x000000ffff7b7210 */ /* 0x000fe20000f3e4ff */
[----:B------:R-:W-:Y:S01]  /*83b10*/  IMAD.WIDE.U32 R90, R98, R169, R90 ;  /* 0x000000a9625a7225 */ /* 0x000fe200078e005a */
[----:B------:R-:W-:-:S03]  /*83b20*/  IADD3 R113, P3, PT, R94, R107, RZ ;  /* 0x0000006b5e717210 */ /* 0x000fc60007f7e0ff */
[----:B------:R-:W-:Y:S01]  /*83b30*/  IMAD.WIDE.U32 R78, R99, R167, RZ ;  /* 0x000000a7634e7225 */ /* 0x000fe200078e00ff */
[----:B------:R-:W-:-:S03]  /*83b40*/  IADD3 RZ, P0, PT, R90, R106, RZ ;  /* 0x0000006a5aff7210 */ /* 0x000fc60007f1e0ff */
[----:B------:R-:W-:Y:S02]  /*83b50*/  IMAD.IADD R91, R91, 0x1, R104 ;  /* 0x000000015b5b7824 */ /* 0x000fe400078e0268 */
[----:B------:R-:W-:Y:S01]  /*83b60*/  IMAD.X R105, RZ, RZ, RZ, P2 ;  /* 0x000000ffff697224 */ /* 0x000fe200010e06ff */
[----:B------:R-:W-:Y:S01]  /*83b70*/  IADD3.X R109, P2, PT, RZ, R102, RZ, P4, !PT ;  /* 0x00000066ff6d7210 */ /* 0x000fe2000275e4ff */
[C---:B------:R-:W-:Y:S01]  /*83b80*/  IMAD.WIDE.U32 R106, R98.reuse, R167, RZ ;  /* 0x000000a7626a7225 */ /* 0x040fe200078e00ff */
[----:B------:R-:W-:Y:S02]  /*83b90*/  IADD3.X RZ, P0, PT, R91, R113, RZ, P0, !PT ;  /* 0x000000715bff7210 */ /* 0x000fe4000071e4ff */
[----:B------:R-:W-:Y:S01]  /*83ba0*/  IADD3.X R113, P2, PT, RZ, R103, RZ, P2, !PT ;  /* 0x00000067ff717210 */ /* 0x000fe2000175e4ff */
[----:B------:R-:W-:-:S03]  /*83bb0*/  IMAD.WIDE.U32 R78, P5, R98, R135, R78 ;  /* 0x00000087624e7225 */ /* 0x000fc600078a004e */
[----:B------:R-:W-:Y:S01]  /*83bc0*/  IADD3.X R112, P2, PT, R109, R112, RZ, P2, !PT ;  /* 0x000000706d707210 */ /* 0x000fe2000175e4ff */
[----:B------:R-:W-:Y:S01]  /*83bd0*/  IMAD.MOV.U32 R104, RZ, RZ, R95 ;  /* 0x000000ffff687224 */ /* 0x000fe200078e005f */
[----:B------:R-:W-:Y:S01]  /*83be0*/  IADD3 R95, P4, PT, R78, R107, RZ ;  /* 0x0000006b4e5f7210 */ /* 0x000fe20007f9e0ff */
[----:B------:R-:W-:Y:S01]  /*83bf0*/  IMAD.X R103, RZ, RZ, RZ, P5 ;  /* 0x000000ffff677224 */ /* 0x000fe200028e06ff */
[----:B------:R-:W-:Y:S01]  /*83c00*/  IADD3.X R92, P2, PT, R113, R92, RZ, P2, !PT ;  /* 0x0000005c715c7210 */ /* 0x000fe2000175e4ff */
[----:B------:R-:W-:Y:S01]  /*83c10*/  IMAD.WIDE.U32.X R104, R87, R127, R104, P3 ;  /* 0x0000007f57687225 */ /* 0x000fe200018e0468 */
[----:B------:R-:W-:-:S03]  /*83c20*/  IADD3 RZ, P3, PT, R110, R106, RZ ;  /* 0x0000006a6eff7210 */ /* 0x000fc60007f7e0ff */
[----:B------:R-:W-:Y:S01]  /*83c30*/  IMAD.MOV.U32 R102, RZ, RZ, R79 ;  /* 0x000000ffff667224 */ /* 0x000fe200078e004f */
[----:B------:R-:W-:Y:S01]  /*83c40*/  IADD3.X R121, P0, PT, RZ, R104, RZ, P0, !PT ;  /* 0x00000068ff797210 */ /* 0x000fe2000071e4ff */
[----:B------:R-:W-:Y:S01]  /*83c50*/  IMAD.X R109, RZ, RZ, RZ, P1 ;  /* 0x000000ffff6d7224 */ /* 0x000fe200008e06ff */
[----:B------:R-:W-:Y:S01]  /*83c60*/  IADD3.X RZ, P3, PT, R111, R95, RZ, P3, !PT ;  /* 0x0000005f6fff7210 */ /* 0x000fe20001f7e4ff */
[----:B------:R-:W-:Y:S01]  /*83c70*/  IMAD.WIDE.U32.X R106, R99, R135, R102, P4 ;  /* 0x00000087636a7225 */ /* 0x000fe200020e0466 */
[----:B------:R-:W-:-:S03]  /*83c80*/  IADD3.X R95, P0, PT, RZ, R105, RZ, P0, !PT ;  /* 0x00000069ff5f7210 */ /* 0x000fc6000071e4ff */
[----:B------:R-:W-:Y:S01]  /*83c90*/  IMAD.WIDE.U32 R104, R87, R169, RZ ;  /* 0x000000a957687225 */ /* 0x000fe200078e00ff */
[----:B------:R-:W-:-:S03]  /*83ca0*/  IADD3.X R123, P3, PT, R123, R106, RZ, P3, !PT ;  /* 0x0000006a7b7b7210 */ /* 0x000fc60001f7e4ff */
[----:B------:R-:W-:Y:S01]  /*83cb0*/  IMAD.WIDE.U32 R110, R98, R167, R110 ;  /* 0x000000a7626e7225 */ /* 0x000fe200078e006e */
[----:B------:R-:W-:Y:S02]  /*83cc0*/  IADD3.X R109, P1, PT, R109, R107, RZ, P3, !PT ;  /* 0x0000006b6d6d7210 */ /* 0x000fe40001f3e4ff */
[----:B------:R-:W-:Y:S01]  /*83cd0*/  IADD3.X R107, P3, PT, RZ, R100, RZ, P2, !PT ;  /* 0x00000064ff6b7210 */ /* 0x000fe2000177e4ff */
[C---:B------:R-:W-:Y:S01]  /*83ce0*/  IMAD.WIDE.U32 R102, R86.reuse, R169, RZ ;  /* 0x000000a956667225 */ /* 0x040fe200078e00ff */
[----:B------:R-:W-:Y:S02]  /*83cf0*/  IADD3.X R120, P0, PT, R121, R110, RZ, P0, !PT ;  /* 0x0000006e79787210 */ /* 0x000fe4000071e4ff */
[----:B------:R-:W-:Y:S01]  /*83d00*/  IADD3.X R110, P3, PT, RZ, R101, RZ, P3, !PT ;  /* 0x00000065ff6e7210 */ /* 0x000fe20001f7e4ff */
[----:B------:R-:W-:Y:S01]  /*83d10*/  IMAD.WIDE.U32 R104, P4, R86, R93, R104 ;  /* 0x0000005d56687225 */ /* 0x000fe20007880068 */
[----:B------:R-:W-:Y:S02]  /*83d20*/  IADD3 RZ, P2, PT, R120, R102, RZ ;  /* 0x0000006678ff7210 */ /* 0x000fe40007f5e0ff */
[----:B------:R-:W-:Y:S01]  /*83d30*/  IADD3.X R108, P3, PT, R107, R108, RZ, P3, !PT ;  /* 0x0000006c6b6c7210 */ /* 0x000fe20001f7e4ff */
[----:B------:R-:W-:Y:S01]  /*83d40*/  IMAD.IADD R106, R111, 0x1, R78 ;  /* 0x000000016f6a7824 */ /* 0x000fe200078e024e */
[----:B------:R-:W-:Y:S01]  /*83d50*/  IADD3 R111, P5, PT, R104, R103, RZ ;  /* 0x00000067686f7210 */ /* 0x000fe20007fbe0ff */
[----:B------:R-:W-:Y:S01]  /*83d60*/  IMAD.WIDE.U32 R78, R99, R165, RZ ;  /* 0x000000a5634e7225 */ /* 0x000fe200078e00ff */
[----:B------:R-:W-:-:S02]  /*83d70*/  IADD3.X R122, P1, PT, R123, R112, RZ, P1, !PT ;  /* 0x000000707b7a7210 */ /* 0x000fc40000f3e4ff */
[----:B------:R-:W-:Y:S01]  /*83d80*/  IADD3.X R121, P0, PT, R95, R106, RZ, P0, !PT ;  /* 0x0000006a5f797210 */ /* 0x000fe2000071e4ff */
[----:B------:R-:W-:Y:S01]  /*83d90*/  IMAD.X R101, RZ, RZ, RZ, P4 ;  /* 0x000000ffff657224 */ /* 0x000fe200020e06ff */
[----:B------:R-:W-:Y:S01]  /*83da0*/  IADD3.X R85, P3, PT, R110, R85, RZ, P3, !PT ;  /* 0x000000556e557210 */ /* 0x000fe20001f7e4ff */
[----:B------:R-:W-:Y:S01]  /*83db0*/  IMAD.MOV.U32 R100, RZ, RZ, R105 ;  /* 0x000000ffff647224 */ /* 0x000fe200078e0069 */
[----:B------:R-:W-:Y:S01]  /*83dc0*/  IADD3.X R107, P0, PT, RZ, RZ, RZ, P0, !PT ;  /* 0x000000ffff6b7210 */ /* 0x000fe2000071e4ff */
[C---:B------:R-:W-:Y:S01]  /*83dd0*/  IMAD.WIDE.U32 R102, R98.reuse, R165, RZ ;  /* 0x000000a562667225 */ /* 0x040fe200078e00ff */
[----:B------:R-:W-:Y:S02]  /*83de0*/  IADD3.X RZ, P2, PT, R121, R111, RZ, P2, !PT ;  /* 0x0000006f79ff7210 */ /* 0x000fe4000175e4ff */
[----:B------:R-:W-:Y:S01]  /*83df0*/  IADD3.X R123, P1, PT, R109, R92, RZ, P1, !PT ;  /* 0x0000005c6d7b7210 */ /* 0x000fe20000f3e4ff */
[----:B------:R-:W-:Y:S01]  /*83e00*/  IMAD.WIDE.U32 R78, P4, R98, R129, R78 ;  /* 0x00000081624e7225 */ /* 0x000fe2000788004e */
[----:B------:R-:W-:-:S02]  /*83e10*/  IADD3.X R92, P3, PT, RZ, R96, RZ, P3, !PT ;  /* 0x00000060ff5c7210 */ /* 0x000fc40001f7e4ff */
[----:B------:R-:W-:Y:S01]  /*83e20*/  IADD3.X R113, P1, PT, RZ, RZ, RZ, P1, !PT ;  /* 0x000000ffff717210 */ /* 0x000fe20000f3e4ff */
[----:B------:R-:W-:Y:S01]  /*83e30*/  IMAD.WIDE.U32.X R100, R87, R93, R100, P5 ;  /* 0x0000005d57647225 */ /* 0x000fe200028e0464 */
[----:B------:R-:W-:-:S03]  /*83e40*/  IADD3 R103, P5, PT, R78, R103, RZ ;  /* 0x000000674e677210 */ /* 0x000fc60007fbe0ff */
[----:B------:R-:W-:Y:S01]  /*83e50*/  IMAD.X R95, RZ, RZ, RZ, P0 ;  /* 0x000000ffff5f7224 */ /* 0x000fe200000e06ff */
[----:B------:R-:W-:Y:S01]  /*83e60*/  IADD3 RZ, P0, PT, R122, R102, RZ ;  /* 0x000000667aff7210 */ /* 0x000fe20007f1e0ff */
[----:B------:R-:W-:Y:S01]  /*83e70*/  IMAD.WIDE.U32 R170, R81, R175, RZ ;  /* 0x000000af51aa7225 */ /* 0x000fe200078e00ff */
[----:B------:R-:W-:Y:S02]  /*83e80*/  IADD3.X R107, P2, PT, R107, R100, RZ, P2, !PT ;  /* 0x000000646b6b7210 */ /* 0x000fe4000175e4ff */
[----:B------:R-:W-:Y:S01]  /*83e90*/  IADD3.X RZ, P0, PT, R123, R103, RZ, P0, !PT ;  /* 0x000000677bff7210 */ /* 0x000fe2000071e4ff */
[----:B------:R-:W-:Y:S01]  /*83ea0*/  IMAD.X R105, RZ, RZ, R97, P3 ;  /* 0x000000ffff697224 */ /* 0x000fe200018e0661 */
[----:B------:R-:W-:Y:S01]  /*83eb0*/  IADD3.X R95, P2, PT, R95, R101, RZ, P2, !PT ;  /* 0x000000655f5f7210 */ /* 0x000fe2000175e4ff */
[----:B------:R-:W-:Y:S01]  /*83ec0*/  IMAD.WIDE.U32 R100, R80, R175, RZ ;  /* 0x000000af50647225 */ /* 0x000fe200078e00ff */
[----:B------:R-:W-:-:S03]  /*83ed0*/  MOV R102, R79 ;  /* 0x0000004f00667202 */ /* 0x000fc60000000f00 */
[----:B------:R-:W-:-:S04]  /*83ee0*/  IMAD.WIDE.U32 R170, P3, R80, R127, R170 ;  /* 0x0000007f50aa7225 */ /* 0x000fc800078600aa */
[----:B------:R-:W-:Y:S01]  /*83ef0*/  IMAD.X R103, RZ, RZ, RZ, P4 ;  /* 0x000000ffff677224 */ /* 0x000fe200020e06ff */
[----:B------:R-:W-:Y:S01]  /*83f00*/  IADD3 R109, P4, PT, R170, R101, RZ ;  /* 0x00000065aa6d7210 */ /* 0x000fe20007f9e0ff */
[----:B------:R-:W-:-:S04]  /*83f10*/  IMAD.WIDE.U32 R120, R86, R169, R120 ;  /* 0x000000a956787225 */ /* 0x000fc800078e0078 */
[----:B------:R-:W-:-:S04]  /*83f20*/  IMAD.WIDE.U32 R96, R99, R163, RZ ;  /* 0x000000a363607225 */ /* 0x000fc800078e00ff */
[----:B------:R-:W-:Y:S01]  /*83f30*/  IMAD.WIDE.U32.X R102, R99, R129, R102, P5 ;  /* 0x0000008163667225 */ /* 0x000fe200028e0466 */
[----:B------:R-:W-:-:S03]  /*83f40*/  IADD3 RZ, P5, PT, R120, R100, RZ ;  /* 0x0000006478ff7210 */ /* 0x000fc60007fbe0ff */
[----:B------:R-:W-:Y:S01]  /*83f50*/  IMAD.WIDE.U32 R100, R87, R167, RZ ;  /* 0x000000a757647225 */ /* 0x000fe200078e00ff */
[----:B------:R-:W-:-:S03]  /*83f60*/  IADD3.X R113, P0, PT, R113, R102, RZ, P0, !PT ;  /* 0x0000006671717210 */ /* 0x000fc6000071e4ff */
[----:B------:R-:W-:Y:S02]  /*83f70*/  IMAD.X R115, RZ, RZ, RZ, P1 ;  /* 0x000000ffff737224 */ /* 0x000fe400008e06ff */
[----:B------:R-:W-:-:S03]  /*83f80*/  IMAD.WIDE.U32 R96, P1, R98, R63, R96 ;  /* 0x0000003f62607225 */ /* 0x000fc60007820060 */
[----:B------:R-:W-:Y:S01]  /*83f90*/  IADD3.X R102, P0, PT, R115, R103, RZ, P0, !PT ;  /* 0x0000006773667210 */ /* 0x000fe2000071e4ff */
[----:B------:R-:W-:Y:S02]  /*83fa0*/  IMAD.X R79, RZ, RZ, RZ, P1 ;  /* 0x000000ffff4f7224 */ /* 0x000fe400008e06ff */
[----:B------:R-:W-:-:S04]  /*83fb0*/  IMAD.WIDE.U32 R122, R98, R165, R122 ;  /* 0x000000a5627a7225 */ /* 0x000fc800078e007a */
[----:B------:R-:W-:Y:S01]  /*83fc0*/  IMAD.WIDE.U32 R100, P1, R86, R135, R100 ;  /* 0x0000008756647225 */ /* 0x000fe20007820064 */
[----:B------:R-:W-:-:S03]  /*83fd0*/  IADD3.X R122, P2, PT, R107, R122, RZ, P2, !PT ;  /* 0x0000007a6b7a7210 */ /* 0x000fc6000175e4ff */
[----:B------:R-:W-:-:S04]  /*83fe0*/  IMAD.WIDE.U32 R110, R98, R163, RZ ;  /* 0x000000a3626e7225 */ /* 0x000fc800078e00ff */
[----:B------:R-:W-:Y:S02]  /*83ff0*/  IMAD.IADD R121, R121, 0x1, R104 ;  /* 0x0000000179797824 */ /* 0x000fe400078e0268 */
[----:B------:R-:W-:Y:S01]  /*84000*/  IMAD.X R103, RZ, RZ, RZ, P1 ;  /* 0x000000ffff677224 */ /* 0x000fe200008e06ff */
[----:B------:R-:W-:Y:S01]  /*84010*/  IADD3 R111, P1, PT, R96, R111, RZ ;  /* 0x0000006f606f7210 */ /* 0x000fe20007f3e0ff */
[----:B------:R-:W-:Y:S01]  /*84020*/  IMAD.IADD R104, R123, 0x1, R78 ;  /* 0x000000017b687824 */ /* 0x000fe200078e024e */
[----:B------:R-:W-:Y:S01]  /*84030*/  IADD3.X RZ, P5, PT, R121, R109, RZ, P5, !PT ;  /* 0x0000006d79ff7210 */ /* 0x000fe20002fbe4ff */
[----:B------:R-:W-:-:S03]  /*84040*/  IMAD.WIDE.U32 R106, R86, R167, RZ ;  /* 0x000000a7566a7225 */ /* 0x000fc600078e00ff */
[----:B------:R-:W-:Y:S01]  /*84050*/  IADD3.X R123, P2, PT, R95, R104, RZ, P2, !PT ;  /* 0x000000685f7b7210 */ /* 0x000fe2000175e4ff */
[----:B------:R-:W-:Y:S02]  /*84060*/  IMAD.MOV.U32 R78, RZ, RZ, R97 ;  /* 0x000000ffff4e7224 */ /* 0x000fe400078e0061 */
[----:B------:R-:W-:Y:S01]  /*84070*/  IMAD.X R109, RZ, RZ, RZ, P3 ;  /* 0x000000ffff6d7224 */ /* 0x000fe200018e06ff */
[----:B------:R-:W-:Y:S01]  /*84080*/  IADD3 R97, P3, PT, R100, R107, RZ ;  /* 0x0000006b64617210 */ /* 0x000fe20007f7e0ff */
[----:B------:R-:W-:Y:S01]  /*84090*/  IMAD.WIDE.U32.X R78, R99, R63, R78, P1 ;  /* 0x0000003f634e7225 */ /* 0x000fe200008e044e */
[----:B------:R-:W-:Y:S02]  /*840a0*/  IADD3 RZ, P1, PT, R122, R106, RZ ;  /* 0x0000006a7aff7210 */ /* 0x000fe40007f3e0ff */
[----:B------:R-:W-:Y:S01]  /*840b0*/  IADD3.X R106, P0, PT, R113, R108, RZ, P0, !PT ;  /* 0x0000006c716a7210 */ /* 0x000fe2000071e4ff */
[----:B------:R-:W-:Y:S01]  /*840c0*/  IMAD.MOV.U32 R108, RZ, RZ, R171 ;  /* 0x000000ffff6c7224 */ /* 0x000fe200078e00ab */
[----:B------:R-:W-:Y:S01]  /*840d0*/  IADD3.X RZ, P1, PT, R123, R97, RZ, P1, !PT ;  /* 0x000000617bff7210 */ /* 0x000fe20000f3e4ff */
[----:B------:R-:W-:Y:S01]  /*840e0*/  IMAD.WIDE.U32 R114, R99, R131, RZ ;  /* 0x0000008363727225 */ /* 0x000fe200078e00ff */
[----:B------:R-:W-:-:S02]  /*840f0*/  IADD3.X R107, P0, PT, R102, R85, RZ, P0, !PT ;  /* 0x00000055666b7210 */ /* 0x000fc4000071e4ff */
[----:B------:R-:W-:Y:S01]  /*84100*/  IADD3.X R85, P2, PT, RZ, RZ, RZ, P2, !PT ;  /* 0x000000ffff557210 */ /* 0x000fe2000175e4ff */
[----:B------:R-:W-:Y:S01]  /*84110*/  IMAD.MOV.U32 R102, RZ, RZ, R101 ;  /* 0x000000ffff667224 */ /* 0x000fe200078e0065 */
[----:B------:R-:W-:Y:S01]  /*84120*/  IADD3.X R125, P0, PT, RZ, RZ, RZ, P0, !PT ;  /* 0x000000ffff7d7210 */ /* 0x000fe2000071e4ff */
[----:B------:R-:W-:Y:S01]  /*84130*/  IMAD.WIDE.U32.X R108, R81, R127, R108, P4 ;  /* 0x0000007f516c7225 */ /* 0x000fe200020e046c */
[----:B------:R-:W-:-:S03]  /*84140*/  IADD3 RZ, P4, PT, R106, R110, RZ ;  /* 0x0000006e6aff7210 */ /* 0x000fc60007f9e0ff */
[----:B------:R-:W-:Y:S01]  /*84150*/  IMAD.WIDE.U32.X R102, R87, R135, R102, P3 ;  /* 0x0000008757667225 */ /* 0x000fe200018e0466 */
[----:B------:R-:W-:Y:S02]  /*84160*/  IADD3.X R97, P5, PT, RZ, R108, RZ, P5, !PT ;  /* 0x0000006cff617210 */ /* 0x000fe40002fbe4ff */
[----:B------:R-:W-:Y:S01]  /*84170*/  IADD3.X RZ, P4, PT, R107, R111, RZ, P4, !PT ;  /* 0x0000006f6bff7210 */ /* 0x000fe2000279e4ff */
[----:B------:R-:W-:Y:S01]  /*84180*/  IMAD.X R101, RZ, RZ, RZ, P2 ;  /* 0x000000ffff657224 */ /* 0x000fe200010e06ff */
[----:B------:R-:W-:Y:S01]  /*84190*/  IADD3.X R85, P1, PT, R85, R102, RZ, P1, !PT ;  /* 0x0000006655557210 */ /* 0x000fe20000f3e4ff */
[----:B------:R-:W-:Y:S01]  /*841a0*/  IMAD.WIDE.U32 R122, R86, R167, R122 ;  /* 0x000000a7567a7225 */ /* 0x000fe200078e007a */
[----:B------:R-:W-:Y:S02]  /*841b0*/  IADD3.X R95, P5, PT, RZ, R109, RZ, P5, !PT ;  /* 0x0000006dff5f7210 */ /* 0x000fe40002fbe4ff */
[----:B------:R-:W-:Y:S01]  /*841c0*/  IADD3.X R128, P6, PT, R101, R103, RZ, P1, !PT ;  /* 0x0000006765807210 */ /* 0x000fe20000fde4ff */
[----:B------:R-:W-:Y:S01]  /*841d0*/  IMAD.WIDE.U32 R108, R87, R165, RZ ;  /* 0x000000a5576c7225 */ /* 0x000fe200078e00ff */
[----:B------:R-:W-:-:S02]  /*841e0*/  IADD3.X R125, P1, PT, R125, R78, RZ, P4, !PT ;  /* 0x0000004e7d7d7210 */ /* 0x000fc4000273e4ff */
[----:B------:R-:W-:Y:S01]  /*841f0*/  IADD3.X R122, P2, PT, R97, R122, RZ, P5, !PT ;  /* 0x0000007a617a7210 */ /* 0x000fe20002f5e4ff */
[----:B------:R-:W-:Y:S02]  /*84200*/  IMAD.X R78, RZ, RZ, RZ, P0 ;  /* 0x000000ffff4e7224 */ /* 0x000fe400000e06ff */
[----:B------:R-:W-:-:S03]  /*84210*/  IMAD.WIDE.U32 R112, R98, R131, RZ ;  /* 0x0000008362707225 */ /* 0x000fc600078e00ff */
[----:B------:R-:W-:Y:S01]  /*84220*/  IADD3.X R126, P1, PT, R78, R79, RZ, P1, !PT ;  /* 0x0000004f4e7e7210 */ /* 0x000fe20000f3e4ff */
[----:B------:R-:W-:-:S04]  /*84230*/  IMAD.WIDE.U32 R114, P3, R98, R133, R114 ;  /* 0x0000008562727225 */ /* 0x000fc80007860072 */
[----:B------:R-:W-:Y:S01]  /*84240*/  IMAD.WIDE.U32 R78, R86, R165, RZ ;  /* 0x000000a5564e7225 */ /* 0x000fe200078e00ff */
[----:B------:R-:W-:-:S03]  /*84250*/  IADD3 R124, P4, PT, R114, R113, RZ ;  /* 0x00000071727c7210 */ /* 0x000fc60007f9e0ff */
[----:B------:R-:W-:-:S04]  /*84260*/  IMAD.WIDE.U32 R108, P0, R86, R129, R108 ;  /* 0x00000081566c7225 */ /* 0x000fc8000780006c */
[----:B------:R-:W-:-:S04]  /*84270*/  IMAD.WIDE.U32 R106, R98, R163, R106 ;  /* 0x000000a3626a7225 */ /* 0x000fc800078e006a */
[----:B------:R-:W-:Y:S01]  /*84280*/  IMAD.WIDE.U32 R88, R98, R175, R88 ;  /* 0x000000af62587225 */ /* 0x000fe200078e0058 */
[----:B------:R-:W-:Y:S02]  /*84290*/  IADD3.X R106, P6, PT, R85, R106, RZ, P6, !PT ;  /* 0x0000006a556a7210 */ /* 0x000fe400037de4ff */
[----:B------:R-:W-:Y:S01]  /*842a0*/  IADD3 R107, PT, PT, R107, R96, RZ ;  /* 0x000000606b6b7210 */ /* 0x000fe20007ffe0ff */
[----:B------:R-:W-:Y:S01]  /*842b0*/  IMAD.X R97, RZ, RZ, RZ, P3 ;  /* 0x000000ffff617224 */ /* 0x000fe200018e06ff */
[----:B------:R-:W-:Y:S01]  /*842c0*/  IADD3 R113, P3, PT, R108, R79, RZ ;  /* 0x0000004f6c717210 */ /* 0x000fe20007f7e0ff */
[----:B------:R-:W-:Y:S01]  /*842d0*/  IMAD.WIDE.U32 R110, R118, -0x1, RZ ;  /* 0xffffffff766e7825 */ /* 0x000fe200078e00ff */
[----:B------:R-:W-:Y:S02]  /*842e0*/  IADD3 RZ, P5, PT, R106, R78, RZ ;  /* 0x0000004e6aff7210 */ /* 0x000fe40007fbe0ff */
[----:B------:R-:W-:Y:S01]  /*842f0*/  IADD3.X R107, P6, PT, R128, R107, RZ, P6, !PT ;  /* 0x0000006b806b7210 */ /* 0x000fe200037de4ff */
[----:B------:R-:W-:-:S02]  /*84300*/  IMAD R79, R118, -0x7af74001, -R130 ;  /* 0x8508bfff764f7824 */ /* 0x000fc400078e0a82 */
[----:B------:R-:W-:Y:S02]  /*84310*/  IMAD.IADD R89, R89, 0x1, R84 ;  /* 0x0000000159597824 */ /* 0x000fe400078e0254 */
[----:B------:R-:W-:-:S04]  /*84320*/  IMAD.WIDE.U32 R84, R81, R169, RZ ;  /* 0x000000a951547225 */ /* 0x000fc800078e00ff */
[----:B------:R-:W-:Y:S02]  /*84330*/  IMAD.IADD R104, R111, 0x1, R79 ;  /* 0x000000016f687824 */ /* 0x000fe400078e024f */
[----:B------:R-:W-:Y:S02]  /*84340*/  IMAD.X R103, RZ, RZ, RZ, P0 ;  /* 0x000000ffff677224 */ /* 0x000fe400000e06ff */
[----:B------:R-:W-:Y:S02]  /*84350*/  IMAD.IADD R100, R123, 0x1, R100 ;  /* 0x000000017b647824 */ /* 0x000fe400078e0264 */
[----:B------:R-:W-:Y:S02]  /*84360*/  IMAD.MOV.U32 R96, RZ, RZ, R115 ;  /* 0x000000ffff607224 */ /* 0x000fe400078e0073 */
[----:B------:R-:W-:Y:S01]  /*84370*/  IMAD.WIDE.U32 R84, P0, R80, R93, R84 ;  /* 0x0000005d50547225 */ /* 0x000fe20007800054 */
[----:B------:R-:W-:-:S03]  /*84380*/  IADD3.X R123, P2, PT, R95, R100, RZ, P2, !PT ;  /* 0x000000645f7b7210 */ /* 0x000fc6000175e4ff */
[----:B------:R-:W-:-:S04]  /*84390*/  IMAD.WIDE.U32 R78, R104, 0x1, RZ ;  /* 0x00000001684e7825 */ /* 0x000fc800078e00ff */
[----:B------:R-:W-:-:S04]  /*843a0*/  IMAD.WIDE.U32 R116, R80, R169, RZ ;  /* 0x000000a950747225 */ /* 0x000fc800078e00ff */
[----:B------:R-:W-:Y:S02]  /*843b0*/  IMAD.MOV.U32 R102, RZ, RZ, R109 ;  /* 0x000000ffff667224 */ /* 0x000fe400078e006d */
[----:B------:R-:W-:Y:S01]  /*843c0*/  IMAD.WIDE.U32.X R96, R99, R133, R96, P4 ;  /* 0x0000008563607225 */ /* 0x000fe200020e0460 */
[----:B------:R-:W-:-:S03]  /*843d0*/  IADD3 RZ, P4, PT, R122, R116, RZ ;  /* 0x000000747aff7210 */ /* 0x000fc60007f9e0ff */
[----:B------:R-:W-:Y:S01]  /*843e0*/  IMAD.X R101, RZ, RZ, RZ, P0 ;  /* 0x000000ffff657224 */ /* 0x000fe200000e06ff */
[----:B------:R-:W-:Y:S01]  /*843f0*/  IADD3 R99, P0, PT, R84, R117, RZ ;  /* 0x0000007554637210 */ /* 0x000fe20007f1e0ff */
[----:B------:R-:W-:-:S04]  /*84400*/  IMAD.WIDE.U32.X R102, R87, R129, R102, P3 ;  /* 0x0000008157667225 */ /* 0x000fc800018e0466 */
[----:B------:R-:W-:-:S04]  /*84410*/  IMAD.WIDE.U32 R78, P3, R110, -0x7af74000, R78 ;  /* 0x8508c0006e4e7825 */ /* 0x000fc8000786004e */
[----:B------:R-:W-:-:S04]  /*84420*/  IMAD.WIDE.U32 R172, R110, 0x1, RZ ;  /* 0x000000016eac7825 */ /* 0x000fc800078e00ff */
[----:B------:R-:W-:Y:S02]  /*84430*/  IMAD.MOV.U32 R100, RZ, RZ, R85 ;  /* 0x000000ffff647224 */ /* 0x000fe400078e0055 */
[----:B------:R-:W-:Y:S01]  /*84440*/  IMAD.X R119, RZ, RZ, RZ, P3 ;  /* 0x000000ffff777224 */ /* 0x000fe200018e06ff */
[----:B------:R-:W-:Y:S01]  /*84450*/  IADD3 R85, P3, PT, R173, R78, RZ ;  /* 0x0000004ead557210 */ /* 0x000fe20007f7e0ff */
[----:B------:R-:W-:Y:S01]  /*84460*/  IMAD.WIDE.U32.X R100, R81, R93, R100, P0 ;  /* 0x0000005d51647225 */ /* 0x000fe200000e0464 */
[----:B------:R-:W-:-:S03]  /*84470*/  IADD3 RZ, P0, PT, R118, R172, RZ ;  /* 0x000000ac76ff7210 */ /* 0x000fc60007f1e0ff */
[----:B------:R-:W-:Y:S01]  /*84480*/  IMAD.MOV.U32 R118, RZ, RZ, R79 ;  /* 0x000000ffff767224 */ /* 0x000fe200078e004f */
[----:B------:R-:W-:Y:S01]  /*84490*/  IADD3.X RZ, P0, PT, R130, R85, RZ, P0, !PT ;  /* 0x0000005582ff7210 */ /* 0x000fe2000071e4ff */
[----:B------:R-:W-:-:S04]  /*844a0*/  IMAD.WIDE.U32 R78, R104, 0x30000000, RZ ;  /* 0x30000000684e7825 */ /* 0x000fc800078e00ff */
[----:B------:R-:W-:-:S04]  /*844b0*/  IMAD.WIDE.U32.X R118, R104, -0x7af74000, R118, P3 ;  /* 0x8508c00068767825 */ /* 0x000fc800018e0476 */
[----:B------:R-:W-:Y:S01]  /*844c0*/  IMAD.WIDE.U32 R78, P3, R110, 0x170b5d44, R78 ;  /* 0x170b5d446e4e7825 */ /* 0x000fe2000786004e */
[----:B------:R-:W-:-:S03]  /*844d0*/  IADD3.X R85, P0, PT, RZ, R118, RZ, P0, !PT ;  /* 0x00000076ff557210 */ /* 0x000fc6000071e4ff */
[----:B------:R-:W-:Y:S01]  /*844e0*/  IMAD.X R117, RZ, RZ, RZ, P3 ;  /* 0x000000ffff757224 */ /* 0x000fe200018e06ff */
[----:B------:R-:W-:Y:S01]  /*844f0*/  IADD3.X R130, P0, PT, RZ, R119, RZ, P0, !PT ;  /* 0x00000077ff827210 */ /* 0x000fe2000071e4ff */
[----:B------:R-:W-:-:S03]  /*84500*/  IMAD.WIDE.U32 R118, R110, 0x30000000, RZ ;  /* 0x300000006e767825 */ /* 0x000fc600078e00ff */
[----:B------:R-:W-:Y:S01]  /*84510*/  IADD3.X R88, P0, PT, R85, R88, RZ, P0, !PT ;  /* 0x0000005855587210 */ /* 0x000fe2000071e4ff */
[----:B------:R-:W-:Y:S01]  /*84520*/  IMAD.MOV.U32 R116, RZ, RZ, R79 ;  /* 0x000000ffff747224 */ /* 0x000fe200078e004f */
[----:B------:R-:W-:Y:S01]  /*84530*/  IADD3 R79, P3, PT, R78, R119, RZ ;  /* 0x000000774e4f7210 */ /* 0x000fe20007f7e0ff */
[----:B------:R-:W-:Y:S01]  /*84540*/  IMAD.WIDE.U32 R90, R86, R175, R90 ;  /* 0x000000af565a7225 */ /* 0x000fe200078e005a */
[----:B------:R-:W-:-:S03]  /*84550*/  IADD3.X R89, P0, PT, R130, R89, RZ, P0, !PT ;  /* 0x0000005982597210 */ /* 0x000fc6000071e4ff */
[----:B------:R-:W-:Y:S01]  /*84560*/  IMAD.WIDE.U32.X R116, R104, 0x170b5d44, R116, P3 ;  /* 0x170b5d4468747825 */ /* 0x000fe200018e0474 */
[----:B------:R-:W-:-:S03]  /*84570*/  IADD3.X R85, P0, PT, RZ, RZ, RZ, P0, !PT ;  /* 0x000000ffff557210 */ /* 0x000fc6000071e4ff */
[----:B------:R-:W-:Y:S02]  /*84580*/  IMAD.IADD R132, R91, 0x1, R94 ;  /* 0x000000015b847824 */ /* 0x000fe400078e025e */
[----:B------:R-:W-:Y:S01]  /*84590*/  IMAD.X R95, RZ, RZ, RZ, P0 ;  /* 0x000000ffff5f7224 */ /* 0x000fe200000e06ff */
[----:B------:R-:W-:Y:S01]  /*845a0*/  IADD3 RZ, P0, PT, R88, R118, RZ ;  /* 0x0000007658ff7210 */ /* 0x000fe20007f1e0ff */
[----:B------:R-:W-:-:S03]  /*845b0*/  IMAD.WIDE.U32 R118, R86, R163, RZ ;  /* 0x000000a356767225 */ /* 0x000fc600078e00ff */
[----:B------:R-:W-:Y:S01]  /*845c0*/  IADD3.X RZ, P0, PT, R89, R79, RZ, P0, !PT ;  /* 0x0000004f59ff7210 */ /* 0x000fe2000071e4ff */
[----:B------:R-:W-:-:S03]  /*845d0*/  IMAD.WIDE.U32 R172, R110, -0x45f6b800, RZ ;  /* 0xba0948006eac7825 */ /* 0x000fc600078e00ff */
[----:B------:R-:W-:Y:S01]  /*845e0*/  IADD3.X R79, P0, PT, R85, R116, RZ, P0, !PT ;  /* 0x00000074554f7210 */ /* 0x000fe2000071e4ff */
[----:B------:R-:W-:Y:S01]  /*845f0*/  IMAD.WIDE.U32 R120, R80, R175, R120 ;  /* 0x000000af50787225 */ /* 0x000fe200078e0078 */
[----:B------:R-:W-:Y:S02]  /*84600*/  IADD3.X R85, P2, PT, RZ, RZ, RZ, P2, !PT ;  /* 0x000000ffff557210 */ /* 0x000fe4000175e4ff */
[----:B------:R-:W-:Y:S01]  /*84610*/  IADD3.X R95, P3, PT, R95, R117, RZ, P0, !PT ;  /* 0x000000755f5f7210 */ /* 0x000fe2000077e4ff */
[----:B------:R-:W-:Y:S01]  /*84620*/  IMAD.WIDE.U32 R178, R104, 0xf5138f, RZ ;  /* 0x00f5138f68b27825 */ /* 0x000fe200078e00ff */
[----:B------:R-:W-:Y:S02]  /*84630*/  IADD3.X RZ, P0, PT, R123, R99, RZ, P4, !PT ;  /* 0x000000637bff7210 */ /* 0x000fe4000271e4ff */
[----:B------:R-:W-:Y:S01]  /*84640*/  IADD3.X R116, P1, PT, R125, R92, RZ, P1, !PT ;  /* 0x0000005c7d747210 */ /* 0x000fe20000f3e4ff */
[----:B------:R-:W-:Y:S01]  /*84650*/  IMAD.X R99, RZ, RZ, RZ, P2 ;  /* 0x000000ffff637224 */ /* 0x000fe200010e06ff */
[----:B------:R-:W-:Y:S01]  /*84660*/  IADD3.X R85, P0, PT, R85, R100, RZ, P0, !PT ;  /* 0x0000006455557210 */ /* 0x000fe2000071e4ff */
[----:B------:R-:W-:Y:S01]  /*84670*/  IMAD.WIDE.U32 R122, R80, R169, R122 ;  /* 0x000000a9507a7225 */ /* 0x000fe200078e007a */
[----:B------:R-:W-:-:S02]  /*84680*/  IADD3 RZ, P4, PT, R116, R112, RZ ;  /* 0x0000007074ff7210 */ /* 0x000fc40007f9e0ff */
[----:B------:R-:W-:Y:S01]  /*84690*/  IADD3.X R100, P2, PT, R99, R101, RZ, P0, !PT ;  /* 0x0000006563647210 */ /* 0x000fe2000075e4ff */
[----:B------:R-:W-:Y:S01]  /*846a0*/  IMAD.IADD R123, R123, 0x1, R84 ;  /* 0x000000017b7b7824 */ /* 0x000fe200078e0254 */
[----:B------:R-:W-:Y:S01]  /*846b0*/  IADD3.X RZ, P0, PT, R107, R113, RZ, P5, !PT ;  /* 0x000000716bff7210 */ /* 0x000fe20002f1e4ff */
[----:B------:R-:W-:Y:S01]  /*846c0*/  IMAD.WIDE.U32 R106, R86, R165, R106 ;  /* 0x000000a5566a7225 */ /* 0x000fe200078e006a */
[----:B------:R-:W-:Y:S02]  /*846d0*/  IADD3.X R101, P5, PT, RZ, RZ, RZ, P6, !PT ;  /* 0x000000ffff657210 */ /* 0x000fe400037be4ff */
[----:B------:R-:W-:Y:S01]  /*846e0*/  IADD3.X R117, P1, PT, R126, R105, RZ, P1, !PT ;  /* 0x000000697e757210 */ /* 0x000fe20000f3e4ff */
[----:B------:R-:W-:Y:S01]  /*846f0*/  IMAD.WIDE.U32 R112, R75, R175, RZ ;  /* 0x000000af4b707225 */ /* 0x000fe200078e00ff */
[----:B------:R-:W-:Y:S02]  /*84700*/  IADD3.X R101, P0, PT, R101, R102, RZ, P0, !PT ;  /* 0x0000006665657210 */ /* 0x000fe4000071e4ff */
[----:B------:R-:W-:Y:S01]  /*84710*/  IADD3.X R99, PT, PT, RZ, RZ, RZ, P5, !PT ;  /* 0x000000ffff637210 */ /* 0x000fe20002ffe4ff */
[----:B------:R-:W-:Y:S01]  /*84720*/  IMAD.WIDE.U32 R176, R74, R167, RZ ;  /* 0x000000a74ab07225 */ /* 0x000fe200078e00ff */
[----:B------:R-:W-:-:S02]  /*84730*/  IADD3.X RZ, P4, PT, R117, R124, RZ, P4, !PT ;  /* 0x0000007c75ff7210 */ /* 0x000fc4000279e4ff */
[----:B------:R-:W-:Y:S01]  /*84740*/  IADD3.X R92, P0, PT, R99, R103, RZ, P0, !PT ;  /* 0x00000067635c7210 */ /* 0x000fe2000071e4ff */
[----:B------:R-:W-:Y:S01]  /*84750*/  IMAD.IADD R99, R107, 0x1, R108 ;  /* 0x000000016b637824 */ /* 0x000fe200078e026c */
[----:B------:R-:W-:Y:S01]  /*84760*/  IADD3.X R107, P1, PT, RZ, RZ, RZ, P1, !PT ;  /* 0x000000ffff6b7210 */ /* 0x000fe20000f3e4ff */
[----:B------:R-:W-:Y:S01]  /*84770*/  IMAD.WIDE.U32 R116, R98, R131, R116 ;  /* 0x0000008362747225 */ /* 0x000fe200078e0074 */
[----:B------:R-:W-:Y:S02]  /*84780*/  IADD3.X R106, P2, PT, R85, R106, RZ, P2, !PT ;  /* 0x0000006a556a7210 */ /* 0x000fe4000175e4ff */
[----:B------:R-:W-:Y:S01]  /*84790*/  IADD3.X R85, P5, PT, R107, R96, RZ, P4, !PT ;  /* 0x000000606b557210 */ /* 0x000fe200027be4ff */
[----:B------:R-:W-:Y:S01]  /*847a0*/  IMAD.WIDE.U32 R102, R81, R167, RZ ;  /* 0x000000a751667225 */ /* 0x000fe200078e00ff */
[----:B------:R-:W-:Y:S02]  /*847b0*/  IADD3.X R98, P4, PT, R101, R116, RZ, P0, !PT ;  /* 0x0000007465627210 */ /* 0x000fe4000079e4ff */
[----:B------:R-:W-:Y:S01]  /*847c0*/  IADD3.X R126, PT, PT, R97, RZ, RZ, P5, P1 ;  /* 0x000000ff617e7210 */ /* 0x000fe20002fe24ff */
[----:B------:R-:W-:Y:S01]  /*847d0*/  IMAD.WIDE.U32 R108, R87, R163, RZ ;  /* 0x000000a3576c7225 */ /* 0x000fe200078e00ff */
[----:B------:R-:W-:-:S02]  /*847e0*/  IADD3.X R107, P2, PT, R100, R99, RZ, P2, !PT ;  /* 0x00000063646b7210 */ /* 0x000fc4000175e4ff */
[----:B------:R-:W-:Y:S01]  /*847f0*/  IADD3.X R94, P3, PT, R79, R90, RZ, P3, !PT ;  /* 0x0000005a4f5e7210 */ /* 0x000fe20001f7e4ff */
[----:B------:R-:W-:Y:S02]  /*84800*/  IMAD.IADD R105, R117, 0x1, R114 ;  /* 0x0000000175697824 */ /* 0x000fe400078e0272 */
[----:B------:R-:W-:-:S03]  /*84810*/  IMAD.WIDE.U32 R102, P0, R80, R135, R102 ;  /* 0x0000008750667225 */ /* 0x000fc60007800066 */
[----:B------:R-:W-:Y:S01]  /*84820*/  IADD3.X R99, P4, PT, R92, R105, RZ, P4, !PT ;  /* 0x000000695c637210 */ /* 0x000fe2000279e4ff */
[----:B------:R-:W-:-:S03]  /*84830*/  IMAD.WIDE.U32 R114, R80, R167, RZ ;  /* 0x000000a750727225 */ /* 0x000fc600078e00ff */
[----:B------:R-:W-:Y:S01]  /*84840*/  IADD3.X R79, P4, PT, RZ, RZ, RZ, P4, !PT ;  /* 0x000000ffff4f7210 */ /* 0x000fe2000279e4ff */
[----:B------:R-:W-:Y:S01]  /*84850*/  IMAD.WIDE.U32 R96, P1, R86, R63, R108 ;  /* 0x0000003f56607225 */ /* 0x000fe2000782006c */
[----:B------:R-:W-:-:S03]  /*84860*/  IADD3 RZ, P6, PT, R106, R114, RZ ;  /* 0x000000726aff7210 */ /* 0x000fc60007fde0ff */
[----:B------:R-:W-:-:S04]  /*84870*/  IMAD.WIDE.U32 R116, R74, R175, RZ ;  /* 0x000000af4a747225 */ /* 0x000fc800078e00ff */
[----:B------:R-:W-:-:S04]  /*84880*/  IMAD.WIDE.U32 R112, P5, R74, R127, R112 ;  /* 0x0000007f4a707225 */ /* 0x000fc800078a0070 */
[----:B------:R-:W-:Y:S01]  /*84890*/  IMAD.X R109, RZ, RZ, RZ, P0 ;  /* 0x000000ffff6d7224 */ /* 0x000fe200000e06ff */
[----:B------:R-:W-:Y:S01]  /*848a0*/  IADD3 R111, P0, PT, R102, R115, RZ ;  /* 0x00000073666f7210 */ /* 0x000fe20007f1e0ff */
[----:B------:R-:W-:Y:S02]  /*848b0*/  IMAD.MOV.U32 R108, RZ, RZ, R103 ;  /* 0x000000ffff6c7224 */ /* 0x000fe400078e0067 */
[----:B------:R-:W-:Y:S01]  /*848c0*/  IMAD.X R101, RZ, RZ, RZ, P1 ;  /* 0x000000ffff657224 */ /* 0x000fe200008e06ff */
[----:B------:R-:W-:Y:S01]  /*848d0*/  IADD3 R117, P1, PT, R112, R117, RZ ;  /* 0x0000007570757210 */ /* 0x000fe20007f3e0ff */
[----:B------:R-:W-:Y:S02]  /*848e0*/  IMAD.X R115, RZ, RZ, RZ, P5 ;  /* 0x000000ffff737224 */ /* 0x000fe400028e06ff */
[----:B------:R-:W-:Y:S02]  /*848f0*/  IMAD.MOV.U32 R114, RZ, RZ, R113 ;  /* 0x000000ffff727224 */ /* 0x000fe400078e0071 */
[----:B------:R-:W-:Y:S01]  /*84900*/  IMAD.WIDE.U32.X R108, R81, R135, R108, P0 ;  /* 0x00000087516c7225 */ /* 0x000fe200000e046c */
[----:B------:R-:W-:-:S03]  /*84910*/  IADD3 RZ, P0, PT, R122, R116, RZ ;  /* 0x000000747aff7210 */ /* 0x000fc60007f1e0ff */
[----:B------:R-:W-:Y:S01]  /*84920*/  IMAD.WIDE.U32.X R114, R75, R127, R114, P1 ;  /* 0x0000007f4b727225 */ /* 0x000fe200008e0472 */
[----:B------:R-:W-:Y:S02]  /*84930*/  IADD3.X R113, P1, PT, RZ, RZ, RZ, P2, !PT ;  /* 0x000000ffff717210 */ /* 0x000fe4000173e4ff */
[----:B------:R-:W-:Y:S01]  /*84940*/  IADD3.X RZ, P5, PT, R123, R117, RZ, P0, !PT ;  /* 0x000000757bff7210 */ /* 0x000fe200007be4ff */
[----:B------:R-:W-:Y:S01]  /*84950*/  IMAD.MOV.U32 R100, RZ, RZ, R97 ;  /* 0x000000ffff647224 */ /* 0x000fe200078e0061 */
[----:B------:R-:W-:Y:S01]  /*84960*/  IADD3.X RZ, P0, PT, R107, R111, RZ, P6, !PT ;  /* 0x0000006f6bff7210 */ /* 0x000fe2000371e4ff */
[----:B------:R-:W-:Y:S01]  /*84970*/  IMAD.X R103, RZ, RZ, RZ, P1 ;  /* 0x000000ffff677224 */ /* 0x000fe200008e06ff */
[----:B------:R-:W-:Y:S01]  /*84980*/  IADD3 R125, P2, PT, R96, R119, RZ ;  /* 0x00000077607d7210 */ /* 0x000fe20007f5e0ff */
[----:B------:R-:W-:Y:S01]  /*84990*/  IMAD.WIDE.U32 R106, R80, R167, R106 ;  /* 0x000000a7506a7225 */ /* 0x000fe200078e006a */
[----:B------:R-:W-:Y:S02]  /*849a0*/  IADD3.X R84, P0, PT, R113, R108, RZ, P0, !PT ;  /* 0x0000006c71547210 */ /* 0x000fe4000071e4ff */
[----:B------:R-:W-:Y:S01]  /*849b0*/  IADD3.X R119, P5, PT, RZ, R114, RZ, P5, !PT ;  /* 0x00000072ff777210 */ /* 0x000fe20002fbe4ff */
[----:B------:R-:W-:Y:S01]  /*849c0*/  IMAD.IADD R130, R107, 0x1, R102 ;  /* 0x000000016b827824 */ /* 0x000fe200078e0266 */
[----:B------:R-:W-:Y:S01]  /*849d0*/  IADD3.X R111, P0, PT, R103, R109, RZ, P0, !PT ;  /* 0x0000006d676f7210 */ /* 0x000fe2000071e4ff */
[----:B------:R-:W-:Y:S01]  /*849e0*/  IMAD.WIDE.U32 R102, R87, R131, RZ ;  /* 0x0000008357667225 */ /* 0x000fe200078e00ff */
[----:B------:R-:W-:-:S02]  /*849f0*/  IADD3.X R113, P5, PT, RZ, R115, RZ, P5, !PT ;  /* 0x00000073ff717210 */ /* 0x000fc40002fbe4ff */
[----:B------:R-:W-:Y:S01]  /*84a00*/  IADD3 RZ, P1, PT, R98, R118, RZ ;  /* 0x0000007662ff7210 */ /* 0x000fe20007f3e0ff */
[----:B------:R-:W-:Y:S01]  /*84a10*/  IMAD.WIDE.U32.X R108, R87, R63, R100, P2 ;  /* 0x0000003f576c7225 */ /* 0x000fe200010e0464 */
[----:B------:R-:W-:Y:S02]  /*84a20*/  IADD3.X R118, P5, PT, R119, R106, RZ, P5, !PT ;  /* 0x0000006a77767210 */ /* 0x000fe40002fbe4ff */
[----:B------:R-:W-:Y:S01]  /*84a30*/  IADD3.X RZ, P1, PT, R99, R125, RZ, P1, !PT ;  /* 0x0000007d63ff7210 */ /* 0x000fe20000f3e4ff */
[----:B------:R-:W-:Y:S01]  /*84a40*/  IMAD.WIDE.U32 R100, R81, R165, RZ ;  /* 0x000000a551647225 */ /* 0x000fe200078e00ff */
[----:B------:R-:W-:Y:S02]  /*84a50*/  IADD3.X R119, P5, PT, R113, R130, RZ, P5, !PT ;  /* 0x0000008271777210 */ /* 0x000fe40002fbe4ff */
[----:B------:R-:W-:Y:S01]  /*84a60*/  IADD3.X R128, P1, PT, R79, R108, RZ, P1, !PT ;  /* 0x0000006c4f807210 */ /* 0x000fe20000f3e4ff */
[----:B------:R-:W-:-:S04]  /*84a70*/  IMAD.WIDE.U32 R90, R86, R163, R98 ;  /* 0x000000a3565a7225 */ /* 0x000fc800078e0062 */
[----:B------:R-:W-:Y:S01]  /*84a80*/  IMAD.WIDE.U32 R106, P2, R86, R133, R102 ;  /* 0x00000085566a7225 */ /* 0x000fe20007840066 */
[----:B------:R-:W-:-:S03]  /*84a90*/  IADD3 R92, PT, PT, R91, R96, RZ ;  /* 0x000000605b5c7210 */ /* 0x000fc60007ffe0ff */
[----:B------:R-:W-:-:S04]  /*84aa0*/  IMAD.WIDE.U32 R114, R86, R131, RZ ;  /* 0x0000008356727225 */ /* 0x000fc800078e00ff */
[----:B------:R-:W-:Y:S01]  /*84ab0*/  IMAD.X R105, RZ, RZ, RZ, P4 ;  /* 0x000000ffff697224 */ /* 0x000fe200020e06ff */
[----:B------:R-:W-:Y:S01]  /*84ac0*/  IADD3 R79, P6, PT, R106, R115, RZ ;  /* 0x000000736a4f7210 */ /* 0x000fe20007fde0ff */
[----:B------:R-:W-:-:S03]  /*84ad0*/  IMAD.WIDE.U32 R96, P4, R80, R129, R100 ;  /* 0x0000008150607225 */ /* 0x000fc60007880064 */
[----:B------:R-:W-:Y:S01]  /*84ae0*/  IADD3.X R105, P1, PT, R105, R109, RZ, P1, !PT ;  /* 0x0000006d69697210 */ /* 0x000fe20000f3e4ff */
[----:B------:R-:W-:Y:S01]  /*84af0*/  IMAD.X R125, RZ, RZ, RZ, P2 ;  /* 0x000000ffff7d7224 */ /* 0x000fe200010e06ff */
[----:B------:R-:W-:Y:S01]  /*84b00*/  IADD3.X R84, P2, PT, R84, R90, RZ, P0, !PT ;  /* 0x0000005a54547210 */ /* 0x000fe2000075e4ff */
[----:B------:R-:W-:-:S04]  /*84b10*/  IMAD.WIDE.U32 R98, R80, R165, RZ ;  /* 0x000000a550627225 */ /* 0x000fc800078e00ff */
[----:B------:R-:W-:Y:S02]  /*84b20*/  IMAD.MOV.U32 R124, RZ, RZ, R107 ;  /* 0x000000ffff7c7224 */ /* 0x000fe400078e006b */
[----:B------:R-:W-:-:S04]  /*84b30*/  IMAD.WIDE.U32 R100, R75, R169, RZ ;  /* 0x000000a94b647225 */ /* 0x000fc800078e00ff */
[----:B------:R-:W-:Y:S01]  /*84b40*/  IMAD.WIDE.U32.X R124, R87, R133, R124, P6 ;  /* 0x00000085577c7225 */ /* 0x000fe200030e047c */
[----:B------:R-:W-:Y:S02]  /*84b50*/  IADD3 R87, P0, PT, R96, R99, RZ ;  /* 0x0000006360577210 */ /* 0x000fe40007f1e0ff */
[----:B------:R-:W-:Y:S01]  /*84b60*/  IADD3 RZ, P6, PT, R94, R172, RZ ;  /* 0x000000ac5eff7210 */ /* 0x000fe20007fde0ff */
[----:B------:R-:W-:Y:S01]  /*84b70*/  IMAD.X R91, RZ, RZ, RZ, P4 ;  /* 0x000000ffff5b7224 */ /* 0x000fe200020e06ff */
[----:B------:R-:W-:Y:S01]  /*84b80*/  IADD3 RZ, P4, PT, R84, R98, RZ ;  /* 0x0000006254ff7210 */ /* 0x000fe20007f9e0ff */
[----:B------:R-:W-:Y:S02]  /*84b90*/  IMAD.MOV.U32 R90, RZ, RZ, R97 ;  /* 0x000000ffff5a7224 */ /* 0x000fe400078e0061 */
[----:B------:R-:W-:-:S04]  /*84ba0*/  IMAD.WIDE.U32 R102, R74, R169, RZ ;  /* 0x000000a94a667225 */ /* 0x000fc800078e00ff */
[----:B------:R-:W-:-:S04]  /*84bb0*/  IMAD.WIDE.U32.X R90, R81, R129, R90, P0 ;  /* 0x00000081515a7225 */ /* 0x000fc800000e045a */
[----:B------:R-:W-:-:S04]  /*84bc0*/  IMAD.WIDE.U32 R100, P0, R74, R93, R100 ;  /* 0x0000005d4a647225 */ /* 0x000fc80007800064 */
[----:B------:R-:W-:Y:S01]  /*84bd0*/  IMAD.X R109, RZ, RZ, RZ, P0 ;  /* 0x000000ffff6d7224 */ /* 0x000fe200000e06ff */
[----:B------:R-:W-:Y:S01]  /*84be0*/  IADD3 R97, P0, PT, R100, R103, RZ ;  /* 0x0000006764617210 */ /* 0x000fe20007f1e0ff */
[----:B------:R-:W-:-:S04]  /*84bf0*/  IMAD.WIDE.U32 R98, R104, -0x45f6b800, RZ ;  /* 0xba09480068627825 */ /* 0x000fc800078e00ff */
[----:B------:R-:W-:Y:S02]  /*84c00*/  IMAD.MOV.U32 R108, RZ, RZ, R101 ;  /* 0x000000ffff6c7224 */ /* 0x000fe400078e0065 */
[----:B------:R-:W-:-:S04]  /*84c10*/  IMAD.WIDE.U32 R122, R74, R175, R122 ;  /* 0x000000af4a7a7225 */ /* 0x000fc800078e007a */
[----:B------:R-:W-:-:S04]  /*84c20*/  IMAD.WIDE.U32.X R108, R75, R93, R108, P0 ;  /* 0x0000005d4b6c7225 */ /* 0x000fc800000e046c */
[----:B------:R-:W-:-:S04]  /*84c30*/  IMAD.WIDE.U32 R98, P0, R110, 0x1ef3622f, R98 ;  /* 0x1ef3622f6e627825 */ /* 0x000fc80007800062 */
[----:B------:R-:W-:Y:S01]  /*84c40*/  IMAD.X R117, RZ, RZ, RZ, P0 ;  /* 0x000000ffff757224 */ /* 0x000fe200000e06ff */
[----:B------:R-:W-:Y:S01]  /*84c50*/  IADD3 R101, P0, PT, R98, R173, RZ ;  /* 0x000000ad62657210 */ /* 0x000fe20007f1e0ff */
[----:B------:R-:W-:Y:S02]  /*84c60*/  IMAD.MOV.U32 R116, RZ, RZ, R99 ;  /* 0x000000ffff747224 */ /* 0x000fe400078e0063 */
[----:B------:R-:W-:Y:S02]  /*84c70*/  IMAD.IADD R99, R121, 0x1, R170 ;  /* 0x0000000179637824 */ /* 0x000fe400078e02aa */
[----:B------:R-:W-:Y:S01]  /*84c80*/  IMAD.WIDE.U32.X R116, R104, 0x1ef3622f, R116, P0 ;  /* 0x1ef3622f68747825 */ /* 0x000fe200000e0474 */
[----:B------:R-:W-:-:S03]  /*84c90*/  IADD3.X R95, P0, PT, R95, R132, RZ, P3, !PT ;  /* 0x000000845f5f7210 */ /* 0x000fc60001f1e4ff */
[----:B------:R-:W-:Y:S01]  /*84ca0*/  IMAD.WIDE.U32 R172, R81, R131, RZ ;  /* 0x0000008351ac7225 */ /* 0x000fe200078e00ff */
[----:B------:R-:W-:Y:S02]  /*84cb0*/  IADD3.X R121, P0, PT, RZ, RZ, RZ, P0, !PT ;  /* 0x000000ffff797210 */ /* 0x000fe4000071e4ff */
[----:B------:R-:W-:Y:S01]  /*84cc0*/  IADD3.X RZ, P3, PT, R95, R101, RZ, P6, !PT ;  /* 0x000000655fff7210 */ /* 0x000fe2000377e4ff */
[----:B------:R-:W-:-:S03]  /*84cd0*/  IMAD.WIDE.U32 R178, P6, R110, 0x1a22d9f3, R178 ;  /* 0x1a22d9f36eb27825 */ /* 0x000fc600078c00b2 */
[----:B------:R-:W-:Y:S01]  /*84ce0*/  IADD3.X R121, P3, PT, R121, R116, RZ, P3, !PT ;  /* 0x0000007479797210 */ /* 0x000fe20001f7e4ff */
[----:B------:R-:W-:Y:S02]  /*84cf0*/  IMAD.X R101, RZ, RZ, RZ, P0 ;  /* 0x000000ffff657224 */ /* 0x000fe400000e06ff */
[----:B------:R-:W-:Y:S01]  /*84d00*/  IMAD.X R103, RZ, RZ, RZ, P6 ;  /* 0x000000ffff677224 */ /* 0x000fe200030e06ff */
[----:B------:R-:W-:Y:S01]  /*84d10*/  IADD3 RZ, P6, PT, R118, R102, RZ ;  /* 0x0000006676ff7210 */ /* 0x000fe20007fde0ff */
[----:B------:R-:W-:Y:S01]  /*84d20*/  IMAD.MOV.U32 R102, RZ, RZ, R179 ;  /* 0x000000ffff667224 */ /* 0x000fe200078e00b3 */
[----:B------:R-:W-:Y:S01]  /*84d30*/  IADD3.X R132, P0, PT, R101, R117, RZ, P3, !PT ;  /* 0x0000007565847210 */ /* 0x000fe20001f1e4ff */
[----:B------:R-:W-:Y:S01]  /*84d40*/  IMAD.WIDE.U32 R116, R110, 0xf5138f, RZ ;  /* 0x00f5138f6e747825 */ /* 0x000fe200078e00ff */
[----:B------:R-:W-:Y:S02]  /*84d50*/  IADD3.X RZ, P6, PT, R119, R97, RZ, P6, !PT ;  /* 0x0000006177ff7210 */ /* 0x000fe400037de4ff */
[----:B------:R-:W-:Y:S01]  /*84d60*/  IADD3.X R120, P0, PT, R121, R120, RZ, P0, !PT ;  /* 0x0000007879787210 */ /* 0x000fe2000071e4ff */
[----:B------:R-:W-:Y:S01]  /*84d70*/  IMAD.WIDE.U32 R118, R74, R169, R118 ;  /* 0x000000a94a767225 */ /* 0x000fe200078e0076 */
[----:B------:R-:W-:-:S02]  /*84d80*/  IADD3 R101, P3, PT, R178, R117, RZ ;  /* 0x00000075b2657210 */ /* 0x000fc40007f7e0ff */
[----:B------:R-:W-:Y:S01]  /*84d90*/  IADD3.X R121, P0, PT, R132, R99, RZ, P0, !PT ;  /* 0x0000006384797210 */ /* 0x000fe2000071e4ff */
[----:B------:R-:W-:Y:S02]  /*84da0*/  IMAD.IADD R119, R119, 0x1, R100 ;  /* 0x0000000177777824 */ /* 0x000fe400078e0264 */
[----:B------:R-:W-:Y:S01]  /*84db0*/  IMAD.WIDE.U32.X R102, R104, 0x1a22d9f3, R102, P3 ;  /* 0x1a22d9f368667825 */ /* 0x000fe200018e0466 */
[----:B------:R-:W-:Y:S02]  /*84dc0*/  IADD3 RZ, P3, PT, R120, R116, RZ ;  /* 0x0000007478ff7210 */ /* 0x000fe40007f7e0ff */
[----:B------:R-:W-:Y:S01]  /*84dd0*/  IADD3.X R99, P0, PT, RZ, RZ, RZ, P0, !PT ;  /* 0x000000ffff637210 */ /* 0x000fe2000071e4ff */
[----:B------:R-:W-:Y:S01]  /*84de0*/  IMAD.WIDE.U32 R180, R76, R175, RZ ;  /* 0x000000af4cb47225 */ /* 0x000fe200078e00ff */
[----:B------:R-:W-:Y:S02]  /*84df0*/  IADD3.X R116, P1, PT, R128, R85, RZ, P1, !PT ;  /* 0x0000005580747210 */ /* 0x000fe40000f3e4ff */
[----:B------:R-:W-:Y:S01]  /*84e00*/  IADD3.X RZ, P3, PT, R121, R101, RZ, P3, !PT ;  /* 0x0000006579ff7210 */ /* 0x000fe20001f7e4ff */
[----:B------:R-:W-:Y:S01]  /*84e10*/  IMAD.X R107, RZ, RZ, RZ, P0 ;  /* 0x000000ffff6b7224 */ /* 0x000fe200000e06ff */
[----:B------:R-:W-:Y:S01]  /*84e20*/  IADD3 RZ, P0, PT, R116, R114, RZ ;  /* 0x0000007274ff7210 */ /* 0x000fe20007f1e0ff */
[----:B------:R-:W-:Y:S01]  /*84e30*/  IMAD.WIDE.U32 R114, R104, 0x6ca1493b, RZ ;  /* 0x6ca1493b68727825 */ /* 0x000fe200078e00ff */
[----:B------:R-:W-:-:S02]  /*84e40*/  IADD3.X R117, P1, PT, R105, R126, RZ, P1, !PT ;  /* 0x0000007e69757210 */ /* 0x000fc40000f3e4ff */
[----:B------:R-:W-:Y:S01]  /*84e50*/  IADD3.X R101, P3, PT, R99, R102, RZ, P3, !PT ;  /* 0x0000006663657210 */ /* 0x000fe20001f7e4ff */
[C---:B------:R-:W-:Y:S01]  /*84e60*/  IMAD.WIDE.U32 R88, R110.reuse, 0x30000000, R88 ;  /* 0x300000006e587825 */ /* 0x040fe200078e0058 */
[----:B------:R-:W-:Y:S02]  /*84e70*/  IADD3.X R85, P2, PT, R111, R92, RZ, P2, !PT ;  /* 0x0000005c6f557210 */ /* 0x000fe4000175e4ff */
[----:B------:R-:W-:Y:S01]  /*84e80*/  IADD3.X R99, P5, PT, RZ, RZ, RZ, P5, !PT ;  /* 0x000000ffff637210 */ /* 0x000fe20002fbe4ff */
[----:B------:R-:W-:Y:S01]  /*84e90*/  IMAD.WIDE.U32 R94, R110, -0x45f6b800, R94 ;  /* 0xba0948006e5e7825 */ /* 0x000fe200078e005e */
[----:B------:R-:W-:Y:S02]  /*84ea0*/  IADD3.X RZ, P0, PT, R117, R79, RZ, P0, !PT ;  /* 0x0000004f75ff7210 */ /* 0x000fe4000071e4ff */
[----:B------:R-:W-:Y:S01]  /*84eb0*/  IADD3.X R102, P3, PT, R107, R103, RZ, P3, !PT ;  /* 0x000000676b667210 */ /* 0x000fe20001f7e4ff */
[----:B------:R-:W-:Y:S01]  /*84ec0*/  IMAD.IADD R103, R123, 0x1, R112 ;  /* 0x000000017b677824 */ /* 0x000fe200078e0270 */
[----:B------:R-:W-:Y:S01]  /*84ed0*/  IADD3.X R79, P2, PT, RZ, RZ, RZ, P2, !PT ;  /* 0x000000ffff4f7210 */ /* 0x000fe2000175e4ff */
[----:B------:R-:W-:Y:S01]  /*84ee0*/  IMAD.WIDE.U32 R112, R81, R163, RZ ;  /* 0x000000a351707225 */ /* 0x000fe200078e00ff */
[----:B------:R-:W-:-:S02]  /*84ef0*/  IADD3.X R107, PT, PT, RZ, RZ, RZ, P5, !PT ;  /* 0x000000ffff6b7210 */ /* 0x000fc40002ffe4ff */
[----:B------:R-:W-:Y:S01]  /*84f00*/  IADD3.X R92, P6, PT, R99, R108, RZ, P6, !PT ;  /* 0x0000006c635c7210 */ /* 0x000fe200037de4ff */
[----:B------:R-:W-:Y:S01]  /*84f10*/  IMAD.X R99, RZ, RZ, RZ, P2 ;  /* 0x000000ffff637224 */ /* 0x000fe200010e06ff */
[----:B------:R-:W-:Y:S01]  /*84f20*/  IADD3.X RZ, P4, PT, R85, R87, RZ, P4, !PT ;  /* 0x0000005755ff7210 */ /* 0x000fe2000279e4ff */
[----:B------:R-:W-:Y:S01]  /*84f30*/  IMAD.IADD R98, R95, 0x1, R98 ;  /* 0x000000015f627824 */ /* 0x000fe200078e0262 */
[----:B------:R-:W-:Y:S01]  /*84f40*/  IADD3.X R97, P5, PT, R107, R109, RZ, P6, !PT ;  /* 0x0000006d6b617210 */ /* 0x000fe200037be4ff */
[----:B------:R-:W-:Y:S01]  /*84f50*/  IMAD.WIDE.U32 R108, R86, R131, R116 ;  /* 0x00000083566c7225 */ /* 0x000fe200078e0074 */
[----:B------:R-:W-:Y:S02]  /*84f60*/  IADD3.X R79, P4, PT, R79, R90, RZ, P4, !PT ;  /* 0x0000005a4f4f7210 */ /* 0x000fe4000279e4ff */
[----:B------:R-:W-:Y:S01]  /*84f70*/  IADD3 RZ, P6, PT, R118, R180, RZ ;  /* 0x000000b476ff7210 */ /* 0x000fe20007fde0ff */
[----:B------:R-:W-:Y:S01]  /*84f80*/  IMAD.WIDE.U32 R86, P2, R80, R63, R112 ;  /* 0x0000003f50567225 */ /* 0x000fe20007840070 */
[----:B------:R-:W-:-:S03]  /*84f90*/  IADD3.X R99, P4, PT, R99, R91, RZ, P4, !PT ;  /* 0x0000005b63637210 */ /* 0x000fc6000279e4ff */
[----:B------:R-:W-:Y:S01]  /*84fa0*/  IMAD.WIDE.U32 R112, R80, R163, RZ ;  /* 0x000000a350707225 */ /* 0x000fe200078e00ff */
[----:B------:R-:W-:Y:S02]  /*84fb0*/  IADD3.X R108, P4, PT, R79, R108, RZ, P4, !PT ;  /* 0x0000006c4f6c7210 */ /* 0x000fe4000279e4ff */
[----:B------:R-:W-:Y:S01]  /*84fc0*/  IADD3.X R79, P1, PT, RZ, RZ, RZ, P1, !PT ;  /* 0x000000ffff4f7210 */ /* 0x000fe20000f3e4ff */
[----:B------:R-:W-:Y:S02]  /*84fd0*/  IMAD.IADD R100, R109, 0x1, R106 ;  /* 0x000000016d647824 */ /* 0x000fe400078e026a */
[----:B------:R-:W-:Y:S01]  /*84fe0*/  IMAD.X R107, RZ, RZ, RZ, P2 ;  /* 0x000000ffff6b7224 */ /* 0x000fe200010e06ff */
[----:B------:R-:W-:Y:S01]  /*84ff0*/  IADD3 R105, P2, PT, R86, R113, RZ ;  /* 0x0000007156697210 */ /* 0x000fe20007f5e0ff */
[----:B------:R-:W-:Y:S01]  /*85000*/  IMAD.MOV.U32 R106, RZ, RZ, R87 ;  /* 0x000000ffff6a7224 */ /* 0x000fe200078e0057 */
[----:B------:R-:W-:Y:S01]  /*85010*/  IADD3.X R109, P4, PT, R99, R100, RZ, P4, !PT ;  /* 0x00000064636d7210 */ /* 0x000fe2000279e4ff */
[----:B------:R-:W-:Y:S01]  /*85020*/  IMAD.WIDE.U32 R90, R80, R165, R84 ;  /* 0x000000a5505a7225 */ /* 0x000fe200078e0054 */
[----:B------:R-:W-:-:S02]  /*85030*/  IADD3.X R170, P0, PT, R79, R124, RZ, P0, !PT ;  /* 0x0000007c4faa7210 */ /* 0x000fc4000071e4ff */
[----:B------:R-:W-:Y:S01]  /*85040*/  IADD3.X R171, P4, PT, RZ, RZ, RZ, P4, !PT ;  /* 0x000000ffffab7210 */ /* 0x000fe2000279e4ff */
[----:B------:R-:W-:Y:S01]  /*85050*/  IMAD.WIDE.U32.X R84, R81, R63, R106, P2 ;  /* 0x0000003f51547225 */ /* 0x000fe200010e046a */
[----:B------:R-:W-:Y:S02]  /*85060*/  IADD3 RZ, P2, PT, R108, R112, RZ ;  /* 0x000000706cff7210 */ /* 0x000fe40007f5e0ff */
[----:B------:R-:W-:Y:S01]  /*85070*/  IADD3.X R124, PT, PT, R125, RZ, RZ, P0, P1 ;  /* 0x000000ff7d7c7210 */ /* 0x000fe200007e24ff */
[----:B------:R-:W-:Y:S01]  /*85080*/  IMAD.IADD R126, R91, 0x1, R96 ;  /* 0x000000015b7e7824 */ /* 0x000fe200078e0260 */
[----:B------:R-:W-:Y:S01]  /*85090*/  IADD3.X RZ, P2, PT, R109, R105, RZ, P2, !PT ;  /* 0x000000696dff7210 */ /* 0x000fe2000175e4ff */
[----:B------:R-:W-:Y:S01]  /*850a0*/  IMAD.X R79, RZ, RZ, RZ, P4 ;  /* 0x000000ffff4f7224 */ /* 0x000fe200020e06ff */
[----:B------:R-:W-:Y:S01]  /*850b0*/  IADD3.X R96, P5, PT, R92, R90, RZ, P5, !PT ;  /* 0x0000005a5c607210 */ /* 0x000fe20002fbe4ff */
[----:B------:R-:W-:Y:S01]  /*850c0*/  IMAD.WIDE.U32 R90, R75, R167, RZ ;  /* 0x000000a74b5a7225 */ /* 0x000fe200078e00ff */
[----:B------:R-:W-:-:S02]  /*850d0*/  IADD3.X R171, P2, PT, R171, R84, RZ, P2, !PT ;  /* 0x00000054abab7210 */ /* 0x000fc4000175e4ff */
[----:B------:R-:W-:Y:S01]  /*850e0*/  IADD3 R92, PT, PT, R89, R78, RZ ;  /* 0x0000004e595c7210 */ /* 0x000fe20007ffe0ff */
[----:B------:R-:W-:Y:S01]  /*850f0*/  IMAD.WIDE.U32 R172, P0, R80, R133, R172 ;  /* 0x0000008550ac7225 */ /* 0x000fe200078000ac */
[----:B------:R-:W-:-:S03]  /*85100*/  IADD3.X R125, P2, PT, R79, R85, RZ, P2, !PT ;  /* 0x000000554f7d7210 */ /* 0x000fc6000175e4ff */
[----:B------:R-:W-:Y:S01]  /*85110*/  IMAD.WIDE.U32 R112, R80, R131, RZ ;  /* 0x0000008350707225 */ /* 0x000fe200078e00ff */
[----:B------:R-:W-:-:S03]  /*85120*/  P2R R99, PR, RZ, 0x4 ;  /* 0x00000004ff637803 */ /* 0x000fc60000000000 */
        /* <DEDUP_REMOVED lines=8> */
[----:B------:R-:W-:-:S04]  /*851b0*/  IMAD.WIDE.U32 R116, P4, R76, R127, R116 ;  /* 0x0000007f4c747225 */ /* 0x000fc80007880074 */
[----:B------:R-:W-:-:S04]  /*851c0*/  IMAD.WIDE.U32 R114, P0, R110, -0x39c4fa40, R114 ;  /* 0xc63b05c06e727825 */ /* 0x000fc80007800072 */
[----:B------:R-:W-:Y:S02]  /*851d0*/  IMAD.MOV.U32 R106, RZ, RZ, R91 ;  /* 0x000000ffff6a7224 */ /* 0x000fe400078e005b */
[----:B------:R-:W-:Y:S01]  /*851e0*/  IMAD.X R79, RZ, RZ, RZ, P0 ;  /* 0x000000ffff4f7224 */ /* 0x000fe200000e06ff */
[----:B------:R-:W-:Y:S01]  /*851f0*/  IADD3 R81, P0, PT, R116, R181, RZ ;  /* 0x000000b574517210 */ /* 0x000fe20007f1e0ff */
[----:B------:R-:W-:Y:S01]  /*85200*/  IMAD.WIDE.U32.X R106, R75, R135, R106, P1 ;  /* 0x000000874b6a7225 */ /* 0x000fe200008e046a */
[----:B------:R-:W-:Y:S02]  /*85210*/  IADD3.X R122, P1, PT, R101, R122, RZ, P3, !PT ;  /* 0x0000007a657a7210 */ /* 0x000fe40001f3e4ff */
[----:B------:R-:W-:Y:S01]  /*85220*/  IADD3.X RZ, P2, PT, R119, R81, RZ, P6, !PT ;  /* 0x0000005177ff7210 */ /* 0x000fe2000375e4ff */
[----:B------:R-:W-:Y:S01]  /*85230*/  IMAD R81, R88, -0x7af74001, -R92 ;  /* 0x8508bfff58517824 */ /* 0x000fe200078e0a5c */
[----:B------:R-:W-:Y:S01]  /*85240*/  IADD3.X R123, P1, PT, R102, R103, RZ, P1, !PT ;  /* 0x00000067667b7210 */ /* 0x000fe20000f3e4ff */
[----:B------:R-:W-:Y:S01]  /*85250*/  IMAD.WIDE.U32 R102, R88, -0x1, RZ ;  /* 0xffffffff58667825 */ /* 0x000fe200078e00ff */
[----:B------:R-:W-:-:S02]  /*85260*/  P2R R111, PR, RZ, 0x4 ;  /* 0x00000004ff6f7803 */ /* 0x000fc40000000000 */
[----:B------:R-:W-:Y:S01]  /*85270*/  IADD3.X R91, P1, PT, RZ, RZ, RZ, P1, !PT ;  /* 0x000000ffff5b7210 */ /* 0x000fe20000f3e4ff */
[----:B------:R-:W-:-:S04]  /*85280*/  IMAD.WIDE.U32 R100, R110, 0x6ca1493b, RZ ;  /* 0x6ca1493b6e647825 */ /* 0x000fc800078e00ff */
[----:B------:R-:W-:Y:S01]  /*85290*/  IMAD.IADD R81, R103, 0x1, R81 ;  /* 0x0000000167517824 */ /* 0x000fe200078e0251 */
[----:B------:R-:W-:Y:S01]  /*852a0*/  IADD3 R87, P3, PT, R114, R101, RZ ;  /* 0x0000006572577210 */ /* 0x000fe20007f7e0ff */
[----:B------:R-:W-:Y:S02]  /*852b0*/  IMAD.MOV.U32 R78, RZ, RZ, R115 ;  /* 0x000000ffff4e7224 */ /* 0x000fe400078e0073 */
[----:B------:R-:W-:-:S04]  /*852c0*/  IMAD.WIDE.U32 R180, R81, 0x1, RZ ;  /* 0x0000000151b47825 */ /* 0x000fc800078e00ff */
[----:B------:R-:W-:Y:S01]  /*852d0*/  IMAD.WIDE.U32.X R78, R104, -0x39c4fa40, R78, P3 ;  /* 0xc63b05c0684e7825 */ /* 0x000fe200018e044e */
[----:B------:R-:W-:-:S03]  /*852e0*/  IADD3.X R97, P3, PT, R97, R126, RZ, P5, !PT ;  /* 0x0000007e61617210 */ /* 0x000fc60002f7e4ff */
[----:B------:R-:W-:-:S04]  /*852f0*/  IMAD.WIDE.U32 R180, P5, R102, -0x7af74000, R180 ;  /* 0x8508c00066b47825 */ /* 0x000fc800078a00b4 */
[----:B------:R-:W-:-:S04]  /*85300*/  IMAD.WIDE.U32 R182, R102, 0x1, RZ ;  /* 0x0000000166b67825 */ /* 0x000fc800078e00ff */
[----:B------:R-:W-:Y:S01]  /*85310*/  IMAD.X R89, RZ, RZ, RZ, P5 ;  /* 0x000000ffff597224 */ /* 0x000fe200028e06ff */
[----:B------:R-:W-:Y:S01]  /*85320*/  IADD3 R101, P6, PT, R183, R180, RZ ;  /* 0x000000b4b7657210 */ /* 0x000fe20007fde0ff */
[----:B------:R-:W-:Y:S01]  /*85330*/  IMAD.X R95, RZ, RZ, RZ, P1 ;  /* 0x000000ffff5f7224 */ /* 0x000fe200008e06ff */
[----:B------:R-:W-:Y:S01]  /*85340*/  IADD3 RZ, P5, PT, R88, R182, RZ ;  /* 0x000000b658ff7210 */ /* 0x000fe20007fbe0ff */
[----:B------:R-:W-:Y:S02]  /*85350*/  IMAD.MOV.U32 R88, RZ, RZ, R181 ;  /* 0x000000ffff587224 */ /* 0x000fe400078e00b5 */
[----:B------:R-:W-:Y:S01]  /*85360*/  IMAD.WIDE.U32 R120, R110, 0xf5138f, R120 ;  /* 0x00f5138f6e787825 */ /* 0x000fe200078e0078 */
[----:B------:R-:W-:-:S03]  /*85370*/  IADD3.X RZ, P5, PT, R92, R101, RZ, P5, !PT ;  /* 0x000000655cff7210 */ /* 0x000fc60002fbe4ff */
[----:B------:R-:W-:Y:S01]  /*85380*/  IMAD.WIDE.U32.X R88, R81, -0x7af74000, R88, P6 ;  /* 0x8508c00051587825 */ /* 0x000fe200030e0458 */
[----:B------:R-:W-:-:S03]  /*85390*/  IADD3 RZ, P6, PT, R122, R100, RZ ;  /* 0x000000647aff7210 */ /* 0x000fc60007fde0ff */
[----:B------:R-:W-:Y:S01]  /*853a0*/  IMAD.IADD R92, R121, 0x1, R178 ;  /* 0x00000001795c7824 */ /* 0x000fe200078e02b2 */
[----:B------:R-:W-:Y:S01]  /*853b0*/  IADD3.X RZ, P6, PT, R123, R87, RZ, P6, !PT ;  /* 0x000000577bff7210 */ /* 0x000fe200037de4ff */
[----:B------:R-:W-:Y:S01]  /*853c0*/  IMAD.WIDE.U32 R122, R110, 0x6ca1493b, R122 ;  /* 0x6ca1493b6e7a7825 */ /* 0x000fe200078e007a */
[----:B------:R-:W-:Y:S02]  /*853d0*/  IADD3.X R101, P5, PT, RZ, R88, RZ, P5, !PT ;  /* 0x00000058ff657210 */ /* 0x000fe40002fbe4ff */
[----:B------:R-:W-:Y:S01]  /*853e0*/  IADD3.X R91, P1, PT, R91, R78, RZ, P6, !PT ;  /* 0x0000004e5b5b7210 */ /* 0x000fe2000373e4ff */
[----:B------:R-:W-:Y:S01]  /*853f0*/  IMAD.X R115, RZ, RZ, RZ, P4 ;  /* 0x000000ffff737224 */ /* 0x000fe200020e06ff */
[----:B------:R-:W-:Y:S01]  /*85400*/  IADD3.X R89, P5, PT, RZ, R89, RZ, P5, !PT ;  /* 0x00000059ff597210 */ /* 0x000fe20002fbe4ff */
[----:B------:R-:W-:Y:S01]  /*85410*/  IMAD.WIDE.U32 R118, R76, R175, R118 ;  /* 0x000000af4c767225 */ /* 0x000fe200078e0076 */
[----:B------:R-:W-:Y:S02]  /*85420*/  IADD3.X R87, P1, PT, R95, R79, RZ, P1, !PT ;  /* 0x0000004f5f577210 */ /* 0x000fe40000f3e4ff */
[----:B------:R-:W-:Y:S01]  /*85430*/  IADD3.X R88, P2, PT, R101, R94, RZ, P5, !PT ;  /* 0x0000005e65587210 */ /* 0x000fe20002f5e4ff */
[----:B------:R-:W-:Y:S01]  /*85440*/  IMAD.WIDE.U32 R78, R81, 0x30000000, RZ ;  /* 0x30000000514e7825 */ /* 0x000fe200078e00ff */
[----:B------:R-:W-:-:S03]  /*85450*/  IADD3 RZ, P4, PT, R96, R176, RZ ;  /* 0x000000b060ff7210 */ /* 0x000fc60007f9e0ff */
[----:B------:R-:W-:Y:S01]  /*85460*/  IMAD.WIDE.U32 R100, R102, 0x30000000, RZ ;  /* 0x3000000066647825 */ /* 0x000fe200078e00ff */
[----:B------:R-:W-:-:S03]  /*85470*/  IADD3.X RZ, P4, PT, R97, R113, RZ, P4, !PT ;  /* 0x0000007161ff7210 */ /* 0x000fc6000279e4ff */
[----:B------:R-:W-:-:S04]  /*85480*/  IMAD.WIDE.U32 R78, P6, R102, 0x170b5d44, R78 ;  /* 0x170b5d44664e7825 */ /* 0x000fc800078c004e */
[----:B------:R-:W-:Y:S01]  /*85490*/  IMAD.MOV.U32 R94, RZ, RZ, R79 ;  /* 0x000000ffff5e7224 */ /* 0x000fe200078e004f */
[----:B------:R-:W-:Y:S01]  /*854a0*/  IADD3 R79, P5, PT, R78, R101, RZ ;  /* 0x000000654e4f7210 */ /* 0x000fe20007fbe0ff */
[----:B------:R-:W-:Y:S02]  /*854b0*/  IMAD.X R95, RZ, RZ, RZ, P6 ;  /* 0x000000ffff5f7224 */ /* 0x000fe400030e06ff */
[----:B------:R-:W-:-:S04]  /*854c0*/  IMAD.WIDE.U32 R108, R80, R163, R108 ;  /* 0x000000a3506c7225 */ /* 0x000fc800078e006c */
[----:B------:R-:W-:Y:S01]  /*854d0*/  IMAD.WIDE.U32.X R94, R81, 0x170b5d44, R94, P5 ;  /* 0x170b5d44515e7825 */ /* 0x000fe200028e045e */
[----:B------:R-:W-:-:S03]  /*854e0*/  IADD3 RZ, P5, PT, R88, R100, RZ ;  /* 0x0000006458ff7210 */ /* 0x000fc60007fbe0ff */
[----:B------:R-:W-:-:S04]  /*854f0*/  IMAD.WIDE.U32 R100, R81, -0x45f6b800, RZ ;  /* 0xba09480051647825 */ /* 0x000fc800078e00ff */
[----:B------:R-:W-:-:S04]  /*85500*/  IMAD.WIDE.U32 R96, R74, R167, R96 ;  /* 0x000000a74a607225 */ /* 0x000fc800078e0060 */
[----:B------:R-:W-:-:S04]  /*85510*/  IMAD.WIDE.U32 R100, P6, R102, 0x1ef3622f, R100 ;  /* 0x1ef3622f66647825 */ /* 0x000fc800078c0064 */
[----:B------:R-:W-:Y:S01]  /*85520*/  IMAD.X R121, RZ, RZ, RZ, P6 ;  /* 0x000000ffff797224 */ /* 0x000fe200030e06ff */
[----:B------:R-:W-:Y:S01]  /*85530*/  IADD3.X R89, P6, PT, R89, R98, RZ, P2, !PT ;  /* 0x0000006259597210 */ /* 0x000fe200017de4ff */
[----:B------:R-:W-:Y:S01]  /*85540*/  IMAD.IADD R134, R109, 0x1, R86 ;  /* 0x000000016d867824 */ /* 0x000fe200078e0256 */
[----:B------:R-:W-:Y:S01]  /*85550*/  ISETP.NE.AND P2, PT, R99, RZ, PT ;  /* 0x000000ff6300720c */ /* 0x000fe20003f45270 */
[----:B------:R-:W-:Y:S01]  /*85560*/  IMAD.IADD R132, R97, 0x1, R90 ;  /* 0x0000000161847824 */ /* 0x000fe200078e025a */
[----:B------:R-:W-:Y:S01]  /*85570*/  IADD3.X RZ, P5, PT, R89, R79, RZ, P5, !PT ;  /* 0x0000004f59ff7210 */ /* 0x000fe20002fbe4ff */
[----:B------:R-:W-:Y:S01]  /*85580*/  IMAD.WIDE.U32 R88, R102, 0x30000000, R88 ;  /* 0x3000000066587825 */ /* 0x000fe200078e0058 */
[----:B------:R-:W-:Y:S02]  /*85590*/  IADD3.X R79, P6, PT, RZ, RZ, RZ, P6, !PT ;  /* 0x000000ffff4f7210 */ /* 0x000fe400037de4ff */
[----:B------:R-:W-:Y:S02]  /*855a0*/  IADD3.X R170, P2, PT, R171, R170, RZ, P2, !PT ;  /* 0x000000aaabaa7210 */ /* 0x000fe4000175e4ff */
[----:B------:R-:W-:Y:S01]  /*855b0*/  IADD3.X R79, P5, PT, R79, R94, RZ, P5, !PT ;  /* 0x0000005e4f4f7210 */ /* 0x000fe20002fbe4ff */
[----:B------:R-:W-:-:S05]  /*855c0*/  IMAD.X R99, RZ, RZ, RZ, P6 ;  /* 0x000000ffff637224 */ /* 0x000fca00030e06ff */
[----:B------:R-:W-:Y:S01]  /*855d0*/  IADD3.X R99, P5, PT, R99, R95, RZ, P5, !PT ;  /* 0x0000005f63637210 */ /* 0x000fe20002fbe4ff */
[----:B------:R-:W-:-:S03]  /*855e0*/  IMAD.WIDE.U32 R94, R102, -0x45f6b800, RZ ;  /* 0xba094800665e7825 */ /* 0x000fc600078e00ff */
[----:B------:R-:W-:Y:S01]  /*855f0*/  IADD3.X R98, P5, PT, R79, R120, RZ, P5, !PT ;  /* 0x000000784f627210 */ /* 0x000fe20002fbe4ff */
[----:B------:R-:W-:Y:S01]  /*85600*/  IMAD.MOV.U32 R120, RZ, RZ, R101 ;  /* 0x000000ffff787224 */ /* 0x000fe200078e0065 */
[----:B------:R-:W-:Y:S01]  /*85610*/  IADD3 R101, P6, PT, R100, R95, RZ ;  /* 0x0000005f64657210 */ /* 0x000fe20007fde0ff */
[----:B------:R-:W-:Y:S01]  /*85620*/  IMAD.IADD R95, R123, 0x1, R114 ;  /* 0x000000017b5f7824 */ /* 0x000fe200078e0272 */
[----:B------:R-:W-:Y:S01]  /*85630*/  IADD3.X R79, P3, PT, RZ, RZ, RZ, P3, !PT ;  /* 0x000000ffff4f7210 */ /* 0x000fe20001f7e4ff */
[----:B------:R-:W-:Y:S02]  /*85640*/  IMAD.MOV.U32 R114, RZ, RZ, R117 ;  /* 0x000000ffff727224 */ /* 0x000fe400078e0075 */
[----:B------:R-:W-:Y:S01]  /*85650*/  IMAD.WIDE.U32.X R120, R81, 0x1ef3622f, R120, P6 ;  /* 0x1ef3622f51787825 */ /* 0x000fe200030e0478 */
[----:B------:R-:W-:Y:S02]  /*85660*/  ISETP.NE.AND P6, PT, R111, RZ, PT ;  /* 0x000000ff6f00720c */ /* 0x000fe40003fc5270 */
[----:B------:R-:W-:Y:S01]  /*85670*/  IADD3.X R111, PT, PT, RZ, RZ, RZ, P3, !PT ;  /* 0x000000ffff6f7210 */ /* 0x000fe20001ffe4ff */
[----:B------:R-:W-:Y:S01]  /*85680*/  IMAD.WIDE.U32.X R114, R77, R127, R114, P0 ;  /* 0x0000007f4d727225 */ /* 0x000fe200000e0472 */
[----:B------:R-:W-:-:S02]  /*85690*/  IADD3.X R99, P3, PT, R99, R92, RZ, P5, !PT ;  /* 0x0000005c63637210 */ /* 0x000fc40002f7e4ff */
[----:B------:R-:W-:Y:S01]  /*856a0*/  IADD3 RZ, P0, PT, R170, R112, RZ ;  /* 0x00000070aaff7210 */ /* 0x000fe20007f1e0ff */
[----:B------:R-:W-:Y:S01]  /*856b0*/  IMAD.IADD R92, R119, 0x1, R116 ;  /* 0x00000001775c7824 */ /* 0x000fe200078e0274 */
[----:B------:R-:W-:Y:S01]  /*856c0*/  IADD3.X R103, P3, PT, RZ, RZ, RZ, P3, !PT ;  /* 0x000000ffff677210 */ /* 0x000fe20001f7e4ff */
[----:B------:R-:W-:Y:S01]  /*856d0*/  IMAD.WIDE.U32 R126, R75, R165, RZ ;  /* 0x000000a54b7e7225 */ /* 0x000fe200078e00ff */
[----:B------:R-:W-:Y:S02]  /*856e0*/  IADD3.X R171, P5, PT, R125, R124, RZ, P2, !PT ;  /* 0x0000007c7dab7210 */ /* 0x000fe400017be4ff */
[----:B------:R-:W-:Y:S01]  /*856f0*/  IADD3.X R79, P4, PT, R79, R106, RZ, P4, !PT ;  /* 0x0000006a4f4f7210 */ /* 0x000fe2000279e4ff */
[----:B------:R-:W-:Y:S01]  /*85700*/  IMAD.X R123, RZ, RZ, RZ, P3 ;  /* 0x000000ffff7b7224 */ /* 0x000fe200018e06ff */
[----:B------:R-:W-:Y:S01]  /*85710*/  IADD3 RZ, P3, PT, R98, R94, RZ ;  /* 0x0000005e62ff7210 */ /* 0x000fe20007f7e0ff */
[----:B------:R-:W-:Y:S01]  /*85720*/  IMAD.IADD R117, R89, 0x1, R78 ;  /* 0x0000000159757824 */ /* 0x000fe200078e024e */
[----:B------:R-:W-:Y:S01]  /*85730*/  IADD3.X R106, P2, PT, R91, R118, RZ, P1, !PT ;  /* 0x000000765b6a7210 */ /* 0x000fe20000f5e4ff */
[----:B------:R-:W-:Y:S01]  /*85740*/  IMAD.WIDE.U32 R118, R77, R169, RZ ;  /* 0x000000a94d767225 */ /* 0x000fe200078e00ff */
[----:B------:R-:W-:-:S02]  /*85750*/  IADD3.X RZ, P3, PT, R99, R101, RZ, P3, !PT ;  /* 0x0000006563ff7210 */ /* 0x000fc40001f7e4ff */
[----:B------:R-:W-:Y:S01]  /*85760*/  IADD3.X RZ, P0, PT, R171, R105, RZ, P0, !PT ;  /* 0x00000069abff7210 */ /* 0x000fe2000071e4ff */
[----:B------:R-:W-:Y:S01]  /*85770*/  IMAD.WIDE.U32 R98, R102, -0x45f6b800, R98 ;  /* 0xba09480066627825 */ /* 0x000fe200078e0062 */
[----:B------:R-:W-:Y:S02]  /*85780*/  IADD3.X R101, P3, PT, R103, R120, RZ, P3, !PT ;  /* 0x0000007867657210 */ /* 0x000fe40001f7e4ff */
[----:B------:R-:W-:Y:S01]  /*85790*/  IADD3.X R91, P5, PT, RZ, RZ, RZ, P5, !PT ;  /* 0x000000ffff5b7210 */ /* 0x000fe20002fbe4ff */
[----:B------:R-:W-:Y:S01]  /*857a0*/  IMAD.IADD R100, R99, 0x1, R100 ;  /* 0x0000000163647824 */ /* 0x000fe200078e0264 */
[----:B------:R-:W-:Y:S02]  /*857b0*/  IADD3.X R128, P3, PT, R123, R121, RZ, P3, !PT ;  /* 0x000000797b807210 */ /* 0x000fe40001f7e4ff */
[----:B------:R-:W-:Y:S02]  /*857c0*/  IADD3.X R111, P1, PT, R111, R107, RZ, P4, !PT ;  /* 0x0000006b6f6f7210 */ /* 0x000fe4000273e4ff */
[----:B------:R-:W-:Y:S01]  /*857d0*/  IADD3.X R94, P3, PT, R101, R122, RZ, P3, !PT ;  /* 0x0000007a655e7210 */ /* 0x000fe20001f7e4ff */
[----:B------:R-:W-:Y:S01]  /*857e0*/  IMAD.WIDE.U32 R122, R74, R165, RZ ;  /* 0x000000a54a7a7225 */ /* 0x000fe200078e00ff */
[----:B------:R-:W-:-:S02]  /*857f0*/  IADD3.X R130, P4, PT, R91, R84, RZ, P0, !PT ;  /* 0x000000545b827210 */ /* 0x000fc4000079e4ff */
[----:B------:R-:W-:Y:S02]  /*85800*/  P2R R101, PR, RZ, 0x8 ;  /* 0x00000008ff657803 */ /* 0x000fe40000000000 */
[----:B------:R-:W-:Y:S02]  /*85810*/  IADD3.X R116, P3, PT, RZ, R114, RZ, P6, !PT ;  /* 0x00000072ff747210 */ /* 0x000fe4000377e4ff */
[----:B------:R-:W-:Y:S01]  /*85820*/  IADD3.X R136, PT, PT, R85, RZ, RZ, P4, P5 ;  /* 0x000000ff55887210 */ /* 0x000fe200027ea4ff */
[C---:B------:R-:W-:Y:S01]  /*85830*/  IMAD.WIDE.U32 R118, P4, R76.reuse, R93, R118 ;  /* 0x0000005d4c767225 */ /* 0x040fe20007880076 */
[----:B------:R-:W-:Y:S02]  /*85840*/  IADD3.X R103, P3, PT, RZ, R115, RZ, P3, !PT ;  /* 0x00000073ff677210 */ /* 0x000fe40001f7e4ff */
[----:B------:R-:W-:Y:S01]  /*85850*/  IADD3.X R124, P1, PT, R79, R108, RZ, P1, !PT ;  /* 0x0000006c4f7c7210 */ /* 0x000fe20000f3e4ff */
[----:B------:R-:W-:Y:S01]  /*85860*/  IMAD.WIDE.U32 R114, R76, R169, RZ ;  /* 0x000000a94c727225 */ /* 0x000fe200078e00ff */
[----:B------:R-:W-:-:S02]  /*85870*/  IADD3.X R116, P0, PT, R116, R96, RZ, P3, !PT ;  /* 0x0000006074747210 */ /* 0x000fc40001f1e4ff */
[----:B------:R-:W-:Y:S01]  /*85880*/  IADD3.X R107, P2, PT, R87, R92, RZ, P2, !PT ;  /* 0x0000005c576b7210 */ /* 0x000fe2000175e4ff */
[----:B------:R-:W-:Y:S01]  /*85890*/  IMAD.X R113, RZ, RZ, RZ, P4 ;  /* 0x000000ffff717224 */ /* 0x000fe200020e06ff */
[----:B------:R-:W-:Y:S01]  /*858a0*/  IADD3 R115, P4, PT, R118, R115, RZ ;  /* 0x0000007376737210 */ /* 0x000fe20007f9e0ff */
[----:B------:R-:W-:Y:S01]  /*858b0*/  IMAD.WIDE.U32 R108, R104, 0x17c510ea, RZ ;  /* 0x17c510ea686c7825 */ /* 0x000fe200078e00ff */
[----:B------:R-:W-:-:S03]  /*858c0*/  IADD3.X R125, P1, PT, R111, R134, RZ, P1, !PT ;  /* 0x000000866f7d7210 */ /* 0x000fc60000f3e4ff */
[----:B------:R-:W-:-:S04]  /*858d0*/  IMAD.WIDE.U32 R126, P3, R74, R129, R126 ;  /* 0x000000814a7e7225 */ /* 0x000fc8000786007e */
[----:B------:R-:W-:Y:S01]  /*858e0*/  IMAD.MOV.U32 R112, RZ, RZ, R119 ;  /* 0x000000ffff707224 */ /* 0x000fe200078e0077 */
[----:B------:R-:W-:Y:S01]  /*858f0*/  IADD3.X R119, P1, PT, RZ, RZ, RZ, P1, !PT ;  /* 0x000000ffff777210 */ /* 0x000fe20000f3e4ff */
[----:B------:R-:W-:Y:S01]  /*85900*/  IMAD.X R121, RZ, RZ, RZ, P3 ;  /* 0x000000ffff797224 */ /* 0x000fe200018e06ff */
[----:B------:R-:W-:Y:S01]  /*85910*/  IADD3 R123, P3, PT, R126, R123, RZ ;  /* 0x0000007b7e7b7210 */ /* 0x000fe20007f7e0ff */
[----:B------:R-:W-:-:S04]  /*85920*/  IMAD.WIDE.U32.X R112, R77, R93, R112, P4 ;  /* 0x0000005d4d707225 */ /* 0x000fc800020e0470 */
[----:B------:R-:W-:-:S04]  /*85930*/  IMAD.WIDE.U32 R108, P4, R110, 0x1ae3a46, R108 ;  /* 0x01ae3a466e6c7825 */ /* 0x000fc8000788006c */
        /* <DEDUP_REMOVED lines=9> */
[----:B------:R-:W-:-:S04]  /*859d0*/  IMAD.WIDE.U32.X R104, R104, 0x1ae3a46, R78, P4 ;  /* 0x01ae3a4668687825 */ /* 0x000fc800020e044e */
[C---:B------:R-:W-:Y:S02]  /*859e0*/  IMAD R85, R88.reuse, -0x7af74001, -R117 ;  /* 0x8508bfff58557824 */ /* 0x040fe400078e0a75 */
[----:B------:R-:W-:-:S04]  /*859f0*/  IMAD.WIDE.U32 R78, R88, -0x1, RZ ;  /* 0xffffffff584e7825 */ /* 0x000fc800078e00ff */
[----:B------:R-:W-:Y:S01]  /*85a00*/  IMAD.WIDE.U32 R96, P4, R102, 0x1a22d9f3, R96 ;  /* 0x1a22d9f366607825 */ /* 0x000fe20007880060 */
[----:B------:R-:W-:-:S03]  /*85a10*/  IADD3 R79, PT, PT, R79, R85, RZ ;  /* 0x000000554f4f7210 */ /* 0x000fc60007ffe0ff */
        /* <DEDUP_REMOVED lines=12> */
[----:B------:R-:W-:-:S03]  /*85ae0*/  IMAD.WIDE.U32 R86, R79, 0x30000000, RZ ;  /* 0x300000004f567825 */ /* 0x000fc600078e00ff */
[----:B------:R-:W-:Y:S01]  /*85af0*/  IADD3.X RZ, P4, PT, R117, R84, RZ, P4, !PT ;  /* 0x0000005475ff7210 */ /* 0x000fe2000279e4ff */
[----:B------:R-:W-:Y:S01]  /*85b00*/  IMAD.MOV.U32 R88, RZ, RZ, R85 ;  /* 0x000000ffff587224 */ /* 0x000fe200078e0055 */
[----:B------:R-:W-:Y:S01]  /*85b10*/  IADD3.X R117, P0, PT, R103, R132, RZ, P0, !PT ;  /* 0x0000008467757210 */ /* 0x000fe2000071e4ff */
[----:B------:R-:W-:-:S03]  /*85b20*/  IMAD.WIDE.U32 R86, P6, R78, 0x170b5d44, R86 ;  /* 0x170b5d444e567825 */ /* 0x000fc600078c0056 */
[----:B------:R-:W-:Y:S01]  /*85b30*/  IADD3.X R103, P0, PT, RZ, RZ, RZ, P0, !PT ;  /* 0x000000ffff677210 */ /* 0x000fe2000071e4ff */
[----:B------:R-:W-:Y:S01]  /*85b40*/  IMAD.X R85, RZ, RZ, RZ, P6 ;  /* 0x000000ffff557224 */ /* 0x000fe200030e06ff */
[----:B------:R-:W-:Y:S01]  /*85b50*/  ISETP.NE.AND P6, PT, R101, RZ, PT ;  /* 0x000000ff6500720c */ /* 0x000fe20003fc5270 */
[----:B------:R-:W-:Y:S01]  /*85b60*/  IMAD.WIDE.U32.X R88, R79, -0x7af74000, R88, P5 ;  /* 0x8508c0004f587825 */ /* 0x000fe200028e0458 */
[----:B------:R-:W-:Y:S02]  /*85b70*/  IADD3 RZ, P5, PT, R94, R92, RZ ;  /* 0x0000005c5eff7210 */ /* 0x000fe40007fbe0ff */
[----:B------:R-:W-:Y:S01]  /*85b80*/  IADD3.X R95, P6, PT, R128, R95, RZ, P6, !PT ;  /* 0x0000005f805f7210 */ /* 0x000fe200037de4ff */
[----:B------:R-:W-:Y:S02]  /*85b90*/  IMAD.MOV.U32 R84, RZ, RZ, R87 ;  /* 0x000000ffff547224 */ /* 0x000fe400078e0057 */
[----:B------:R-:W-:Y:S01]  /*85ba0*/  IMAD.WIDE.U32 R106, R110, 0x17c510ea, R106 ;  /* 0x17c510ea6e6a7825 */ /* 0x000fe200078e006a */
[----:B------:R-:W-:-:S02]  /*85bb0*/  IADD3.X RZ, P5, PT, R95, R93, RZ, P5, !PT ;  /* 0x0000005d5fff7210 */ /* 0x000fc40002fbe4ff */
[----:B------:R-:W-:Y:S01]  /*85bc0*/  IADD3.X R93, P6, PT, RZ, RZ, RZ, P6, !PT ;  /* 0x000000ffff5d7210 */ /* 0x000fe200037de4ff */
[----:B------:R-:W-:-:S03]  /*85bd0*/  IMAD.WIDE.U32 R94, R102, 0xf5138f, R94 ;  /* 0x00f5138f665e7825 */ /* 0x000fc600078e005e */
[----:B------:R-:W-:Y:S01]  /*85be0*/  IADD3.X R90, P5, PT, R93, R90, RZ, P5, !PT ;  /* 0x0000005a5d5a7210 */ /* 0x000fe20002fbe4ff */
[----:B------:R-:W-:Y:S01]  /*85bf0*/  IMAD.X R97, RZ, RZ, RZ, P6 ;  /* 0x000000ffff617224 */ /* 0x000fe200030e06ff */
[----:B------:R-:W-:Y:S01]  /*85c00*/  IADD3.X R93, P4, PT, RZ, R88, RZ, P4, !PT ;  /* 0x00000058ff5d7210 */ /* 0x000fe2000279e4ff */
[----:B------:R-:W-:-:S03]  /*85c10*/  IMAD.IADD R96, R95, 0x1, R96 ;  /* 0x000000015f607824 */ /* 0x000fc600078e0260 */
[----:B------:R-:W-:Y:S02]  /*85c20*/  IADD3.X R91, P5, PT, R97, R91, RZ, P5, !PT ;  /* 0x0000005b615b7210 */ /* 0x000fe40002fbe4ff */
[----:B------:R-:W-:Y:S01]  /*85c30*/  IADD3.X R97, P4, PT, RZ, R89, RZ, P4, !PT ;  /* 0x00000059ff617210 */ /* 0x000fe2000279e4ff */
[----:B------:R-:W-:Y:S01]  /*85c40*/  IMAD.WIDE.U32 R88, R78, 0x30000000, RZ ;  /* 0x300000004e587825 */ /* 0x000fe200078e00ff */
[----:B------:R-:W-:Y:S02]  /*85c50*/  IADD3.X R90, P5, PT, R90, R106, RZ, P5, !PT ;  /* 0x0000006a5a5a7210 */ /* 0x000fe40002fbe4ff */
[----:B------:R-:W-:Y:S01]  /*85c60*/  IADD3.X R98, P4, PT, R93, R98, RZ, P4, !PT ;  /* 0x000000625d627210 */ /* 0x000fe2000279e4ff */
[----:B------:R-:W-:Y:S01]  /*85c70*/  IMAD.WIDE.U32 R92, R79, -0x45f6b800, RZ ;  /* 0xba0948004f5c7825 */ /* 0x000fe200078e00ff */
[----:B------:R-:W-:Y:S02]  /*85c80*/  IADD3 R87, P6, PT, R86, R89, RZ ;  /* 0x0000005956577210 */ /* 0x000fe40007fde0ff */
[----:B------:R-:W-:-:S03]  /*85c90*/  IADD3.X R99, P4, PT, R97, R100, RZ, P4, !PT ;  /* 0x0000006461637210 */ /* 0x000fc6000279e4ff */
[----:B------:R-:W-:Y:S01]  /*85ca0*/  IMAD.WIDE.U32.X R84, R79, 0x170b5d44, R84, P6 ;  /* 0x170b5d444f547825 */ /* 0x000fe200030e0454 */
[----:B------:R-:W-:-:S03]  /*85cb0*/  IADD3.X R97, P4, PT, RZ, RZ, RZ, P4, !PT ;  /* 0x000000ffff617210 */ /* 0x000fc6000279e4ff */
[----:B------:R-:W-:-:S04]  /*85cc0*/  IMAD.WIDE.U32 R92, P6, R78, 0x1ef3622f, R92 ;  /* 0x1ef3622f4e5c7825 */ /* 0x000fc800078c005c */
[----:B------:R-:W-:Y:S01]  /*85cd0*/  IMAD.X R89, RZ, RZ, RZ, P6 ;  /* 0x000000ffff597224 */ /* 0x000fe200030e06ff */
[----:B------:R-:W-:Y:S01]  /*85ce0*/  IADD3 RZ, P6, PT, R98, R88, RZ ;  /* 0x0000005862ff7210 */ /* 0x000fe20007fde0ff */
[----:B------:R-:W-:Y:S02]  /*85cf0*/  IMAD.X R101, RZ, RZ, RZ, P4 ;  /* 0x000000ffff657224 */ /* 0x000fe400020e06ff */
[----:B------:R-:W-:Y:S01]  /*85d00*/  IMAD.MOV.U32 R88, RZ, RZ, R93 ;  /* 0x000000ffff587224 */ /* 0x000fe200078e005d */
[----:B------:R-:W-:Y:S02]  /*85d10*/  IADD3.X RZ, P6, PT, R99, R87, RZ, P6, !PT ;  /* 0x0000005763ff7210 */ /* 0x000fe400037de4ff */
[----:B------:R-:W-:Y:S02]  /*85d20*/  IADD3.X R93, P2, PT, RZ, RZ, RZ, P2, !PT ;  /* 0x000000ffff5d7210 */ /* 0x000fe4000175e4ff */
[----:B------:R-:W-:Y:S02]  /*85d30*/  IADD3.X R87, P4, PT, R97, R84, RZ, P6, !PT ;  /* 0x0000005461577210 */ /* 0x000fe4000379e4ff */
[----:B------:R-:W-:-:S02]  /*85d40*/  IADD3.X R111, PT, PT, RZ, RZ, RZ, P2, !PT ;  /* 0x000000ffff6f7210 */ /* 0x000fc400017fe4ff */
[----:B------:R-:W-:Y:S01]  /*85d50*/  IADD3.X R97, P4, PT, R101, R85, RZ, P4, !PT ;  /* 0x0000005565617210 */ /* 0x000fe2000279e4ff */
[----:B------:R-:W-:Y:S01]  /*85d60*/  IMAD.WIDE.U32 R84, R78, -0x45f6b800, RZ ;  /* 0xba0948004e547825 */ /* 0x000fe200078e00ff */
[----:B------:R-:W-:Y:S02]  /*85d70*/  IADD3 RZ, P2, PT, R124, R122, RZ ;  /* 0x0000007a7cff7210 */ /* 0x000fe40007f5e0ff */
[----:B------:R-:W-:Y:S01]  /*85d80*/  IADD3.X R94, P4, PT, R87, R94, RZ, P4, !PT ;  /* 0x0000005e575e7210 */ /* 0x000fe2000279e4ff */
[----:B------:R-:W-:Y:S01]  /*85d90*/  IMAD.WIDE.U32 R100, R75, R163, RZ ;  /* 0x000000a34b647225 */ /* 0x000fe200078e00ff */
[----:B------:R-:W-:Y:S02]  /*85da0*/  IADD3 R85, P6, PT, R92, R85, RZ ;  /* 0x000000555c557210 */ /* 0x000fe40007fde0ff */
[----:B------:R-:W-:Y:S02]  /*85db0*/  IADD3.X R95, P1, PT, R97, R96, RZ, P4, !PT ;  /* 0x00000060615f7210 */ /* 0x000fe4000273e4ff */
[----:B------:R-:W-:Y:S01]  /*85dc0*/  IADD3.X RZ, P2, PT, R125, R123, RZ, P2, !PT ;  /* 0x0000007b7dff7210 */ /* 0x000fe2000175e4ff */
[----:B------:R-:W-:Y:S01]  /*85dd0*/  IMAD.WIDE.U32.X R88, R79, 0x1ef3622f, R88, P6 ;  /* 0x1ef3622f4f587825 */ /* 0x000fe200030e0458 */
[----:B------:R-:W-:-:S02]  /*85de0*/  IADD3.X R87, P1, PT, RZ, RZ, RZ, P1, !PT ;  /* 0x000000ffff577210 */ /* 0x000fc40000f3e4ff */
[----:B------:R-:W-:Y:S01]  /*85df0*/  IADD3.X R119, P2, PT, R119, R120, RZ, P2, !PT ;  /* 0x0000007877777210 */ /* 0x000fe2000175e4ff */
[----:B------:R-:W-:Y:S01]  /*85e00*/  IMAD.WIDE.U32 R100, P6, R74, R63, R100 ;  /* 0x0000003f4a647225 */ /* 0x000fe200078c0064 */
[----:B------:R-:W-:Y:S02]  /*85e10*/  IADD3.X R93, P3, PT, R93, R104, RZ, P3, !PT ;  /* 0x000000685d5d7210 */ /* 0x000fe40001f7e4ff */
[----:B------:R-:W-:Y:S01]  /*85e20*/  IADD3.X R127, P2, PT, R127, R121, RZ, P2, !PT ;  /* 0x000000797f7f7210 */ /* 0x000fe2000175e4ff */
[----:B------:R-:W-:Y:S01]  /*85e30*/  IMAD.X R97, RZ, RZ, RZ, P1 ;  /* 0x000000ffff617224 */ /* 0x000fe200008e06ff */
[----:B------:R-:W-:Y:S01]  /*85e40*/  IADD3 RZ, P1, PT, R94, R84, RZ ;  /* 0x000000545eff7210 */ /* 0x000fe20007f3e0ff */
[----:B------:R-:W-:Y:S01]  /*85e50*/  IMAD.X R109, RZ, RZ, RZ, P6 ;  /* 0x000000ffff6d7224 */ /* 0x000fe200030e06ff */
[----:B------:R-:W-:Y:S01]  /*85e60*/  IADD3 RZ, P6, PT, R116, R114, RZ ;  /* 0x0000007274ff7210 */ /* 0x000fe20007fde0ff */
[----:B------:R-:W-:Y:S01]  /*85e70*/  IMAD.IADD R114, R107, 0x1, R108 ;  /* 0x000000016b727824 */ /* 0x000fe200078e026c */
[----:B------:R-:W-:Y:S01]  /*85e80*/  IADD3.X RZ, P1, PT, R95, R85, RZ, P1, !PT ;  /* 0x000000555fff7210 */ /* 0x000fe20000f3e4ff */
[----:B------:R-:W-:Y:S01]  /*85e90*/  IMAD.WIDE.U32 R84, R80, R131, R170 ;  /* 0x0000008350547225 */ /* 0x000fe200078e00aa */
[----:B------:R-:W-:-:S02]  /*85ea0*/  IADD3.X RZ, P6, PT, R117, R115, RZ, P6, !PT ;  /* 0x0000007375ff7210 */ /* 0x000fc400037de4ff */
[----:B------:R-:W-:Y:S01]  /*85eb0*/  IADD3.X R87, P1, PT, R87, R88, RZ, P1, !PT ;  /* 0x0000005857577210 */ /* 0x000fe20000f3e4ff */
[----:B------:R-:W-:Y:S01]  /*85ec0*/  IMAD.IADD R172, R85, 0x1, R172 ;  /* 0x0000000155ac7824 */ /* 0x000fe200078e02ac */
[----:B------:R-:W-:Y:S01]  /*85ed0*/  IADD3.X R103, P6, PT, R103, R112, RZ, P6, !PT ;  /* 0x0000007067677210 */ /* 0x000fe200037de4ff */
[----:B------:R-:W-:Y:S01]  /*85ee0*/  IMAD.X R85, RZ, RZ, RZ, P0 ;  /* 0x000000ffff557224 */ /* 0x000fe200000e06ff */
[----:B------:R-:W-:Y:S01]  /*85ef0*/  IADD3.X R110, P1, PT, R97, R89, RZ, P1, !PT ;  /* 0x00000059616e7210 */ /* 0x000fe20000f3e4ff */
[----:B------:R-:W-:Y:S01]  /*85f00*/  IMAD.WIDE.U32 R96, R74, R163, RZ ;  /* 0x000000a34a607225 */ /* 0x000fe200078e00ff */
[----:B------:R-:W-:Y:S02]  /*85f10*/  IADD3.X R84, P2, PT, R119, R84, RZ, P2, !PT ;  /* 0x0000005477547210 */ /* 0x000fe4000175e4ff */
[----:B------:R-:W-:Y:S01]  /*85f20*/  IADD3.X R80, P6, PT, R85, R113, RZ, P6, !PT ;  /* 0x0000007155507210 */ /* 0x000fe200037de4ff */
[----:B------:R-:W-:Y:S01]  /*85f30*/  IMAD.WIDE.U32 R116, R76, R169, R116 ;  /* 0x000000a94c747225 */ /* 0x000fe200078e0074 */
[----:B------:R-:W-:-:S02]  /*85f40*/  IADD3 R115, P0, PT, R100, R97, RZ ;  /* 0x0000006164737210 */ /* 0x000fc40007f1e0ff */
[----:B------:R-:W-:Y:S01]  /*85f50*/  IADD3.X R85, P2, PT, R127, R172, RZ, P2, !PT ;  /* 0x000000ac7f557210 */ /* 0x000fe2000175e4ff */
[----:B------:R-:W-:Y:S01]  /*85f60*/  IMAD.WIDE.U32 R88, R75, R131, RZ ;  /* 0x000000834b587225 */ /* 0x000fe200078e00ff */
[----:B------:R-:W-:Y:S02]  /*85f70*/  IADD3.X R111, P3, PT, R111, R105, RZ, P3, !PT ;  /* 0x000000696f6f7210 */ /* 0x000fe40001f7e4ff */
[----:B------:R-:W-:Y:S01]  /*85f80*/  IADD3.X R91, P5, PT, R91, R114, RZ, P5, !PT ;  /* 0x000000725b5b7210 */ /* 0x000fe20002fbe4ff */
[----:B------:R-:W-:Y:S01]  /*85f90*/  IMAD.MOV.U32 R108, RZ, RZ, R101 ;  /* 0x000000ffff6c7224 */ /* 0x000fe200078e0065 */
[----:B------:R-:W-:Y:S01]  /*85fa0*/  IADD3.X R93, P3, PT, R93, R116, RZ, P3, !PT ;  /* 0x000000745d5d7210 */ /* 0x000fe20001f7e4ff */
[----:B------:R-:W-:Y:S01]  /*85fb0*/  IMAD.IADD R122, R117, 0x1, R118 ;  /* 0x00000001757a7824 */ /* 0x000fe200078e0276 */
[----:B------:R-:W-:Y:S01]  /*85fc0*/  IADD3.X R117, P2, PT, RZ, RZ, RZ, P2, !PT ;  /* 0x000000ffff757210 */ /* 0x000fe2000175e4ff */
[----:B------:R-:W-:-:S04]  /*85fd0*/  IMAD.WIDE.U32.X R106, R75, R63, R108, P0 ;  /* 0x0000003f4b6a7225 */ /* 0x000fc800000e046c */
[----:B------:R-:W-:-:S04]  /*85fe0*/  IMAD.WIDE.U32 R88, P0, R74, R133, R88 ;  /* 0x000000854a587225 */ /* 0x000fc80007800058 */
[----:B------:R-:W-:-:S04]  /*85ff0*/  IMAD.WIDE.U32 R118, R74, R131, RZ ;  /* 0x000000834a767225 */ /* 0x000fc800078e00ff */
[----:B------:R-:W-:Y:S01]  /*86000*/  IMAD.X R123, RZ, RZ, RZ, P2 ;  /* 0x000000ffff7b7224 */ /* 0x000fe200010e06ff */
[----:B------:R-:W-:Y:S01]  /*86010*/  IADD3 R101, P2, PT, R88, R119, RZ ;  /* 0x0000007758657210 */ /* 0x000fe20007f5e0ff */
[----:B------:R-:W-:-:S04]  /*86020*/  IMAD.WIDE.U32 R104, R77, R167, RZ ;  /* 0x000000a74d687225 */ /* 0x000fc800078e00ff */
        /* <DEDUP_REMOVED lines=8> */
[----:B------:R-:W-:-:S04]  /*860b0*/  IMAD.WIDE.U32 R124, R74, R165, R124 ;  /* 0x000000a54a7c7225 */ /* 0x000fc800078e007c */
        /* <DEDUP_REMOVED lines=9> */
[----:B------:R-:W-:Y:S01]  /*86150*/  IMAD.WIDE.U32.X R108, R77, R135, R108, P2 ;  /* 0x000000874d6c7225 */ /* 0x000fe200010e046c */
[----:B------:R-:W-:Y:S02]  /*86160*/  IADD3.X R123, P2, PT, R123, R107, RZ, P4, !PT ;  /* 0x0000006b7b7b7210 */ /* 0x000fe4000275e4ff */
[----:B------:R-:W-:Y:S01]  /*86170*/  IADD3.X R103, PT, PT, RZ, RZ, RZ, P0, !PT ;  /* 0x000000ffff677210 */ /* 0x000fe200007fe4ff */
[----:B------:R-:W-:-:S04]  /*86180*/  IMAD.WIDE.U32 R106, R102, 0x6ca1493b, RZ ;  /* 0x6ca1493b666a7825 */ /* 0x000fc800078e00ff */
[----:B------:R-:W-:Y:S01]  /*86190*/  IMAD.WIDE.U32 R116, P4, R102, -0x39c4fa40, R116 ;  /* 0xc63b05c066747825 */ /* 0x000fe20007880074 */
[----:B------:R-:W-:Y:S02]  /*861a0*/  IADD3 RZ, P0, PT, R90, R106, RZ ;  /* 0x0000006a5aff7210 */ /* 0x000fe40007f1e0ff */
        /* <DEDUP_REMOVED lines=8> */
[----:B------:R-:W-:Y:S01]  /*86230*/  IMAD.WIDE.U32.X R114, R81, -0x39c4fa40, R114, P4 ;  /* 0xc63b05c051727825 */ /* 0x000fe200020e0472 */
[----:B------:R-:W-:-:S03]  /*86240*/  IADD3 RZ, P4, PT, R106, R118, RZ ;  /* 0x000000766aff7210 */ /* 0x000fc60007f9e0ff */
[----:B------:R-:W-:Y:S01]  /*86250*/  IMAD.X R117, RZ, RZ, RZ, P5 ;  /* 0x000000ffff757224 */ /* 0x000fe200028e06ff */
[----:B------:R-:W-:Y:S01]  /*86260*/  IADD3.X R128, P0, PT, R89, R114, RZ, P0, !PT ;  /* 0x0000007259807210 */ /* 0x000fe2000071e4ff */
[----:B------:R-:W-:Y:S01]  /*86270*/  IMAD.WIDE.U32 R118, R77, R163, RZ ;  /* 0x000000a34d767225 */ /* 0x000fe200078e00ff */
[----:B------:R-:W-:Y:S02]  /*86280*/  IADD3 RZ, P5, PT, R104, R120, RZ ;  /* 0x0000007868ff7210 */ /* 0x000fe40007fbe0ff */
[----:B------:R-:W-:Y:S01]  /*86290*/  IADD3.X RZ, P4, PT, R107, R101, RZ, P4, !PT ;  /* 0x000000656bff7210 */ /* 0x000fe2000279e4ff */
[----:B------:R-:W-:Y:S01]  /*862a0*/  IMAD.WIDE.U32 R90, R102, 0x6ca1493b, R90 ;  /* 0x6ca1493b665a7825 */ /* 0x000fe200078e005a */
[----:B------:R-:W-:Y:S02]  /*862b0*/  IADD3.X R101, P2, PT, RZ, RZ, RZ, P2, !PT ;  /* 0x000000ffff657210 */ /* 0x000fe4000175e4ff */
[----:B------:R-:W-:Y:S01]  /*862c0*/  IADD3.X R89, P6, PT, R117, R115, RZ, P0, !PT ;  /* 0x0000007375597210 */ /* 0x000fe200007de4ff */
[----:B------:R-:W-:Y:S01]  /*862d0*/  IMAD.WIDE.U32 R114, R77, R165, RZ ;  /* 0x000000a54d727225 */ /* 0x000fe200078e00ff */
[----:B------:R-:W-:-:S02]  /*862e0*/  IADD3.X RZ, P5, PT, R105, R75, RZ, P5, !PT ;  /* 0x0000004b69ff7210 */ /* 0x000fc40002fbe4ff */
[----:B------:R-:W-:Y:S01]  /*862f0*/  IADD3.X R75, P0, PT, R101, R112, RZ, P4, !PT ;  /* 0x00000070654b7210 */ /* 0x000fe2000271e4ff */
[----:B------:R-:W-:Y:S01]  /*86300*/  IMAD.WIDE.U32 R120, R74, R163, R84 ;  /* 0x000000a34a787225 */ /* 0x000fe200078e0054 */
[----:B------:R-:W-:Y:S02]  /*86310*/  IADD3.X R101, P5, PT, R97, R108, RZ, P5, !PT ;  /* 0x0000006c61657210 */ /* 0x000fe40002fbe4ff */
[----:B------:R-:W-:Y:S01]  /*86320*/  IADD3.X R97, PT, PT, R113, RZ, RZ, P0, P2 ;  /* 0x000000ff71617210 */ /* 0x000fe200007e44ff */
[C---:B------:R-:W-:Y:S01]  /*86330*/  IMAD.WIDE.U32 R114, P0, R76.reuse, R129, R114 ;  /* 0x000000814c727225 */ /* 0x040fe20007800072 */
[----:B------:R-:W-:Y:S02]  /*86340*/  IADD3.X R90, P1, PT, R87, R90, RZ, P1, !PT ;  /* 0x0000005a575a7210 */ /* 0x000fe40000f3e4ff */
[----:B------:R-:W-:Y:S01]  /*86350*/  IADD3.X R103, P2, PT, R103, R109, RZ, P5, !PT ;  /* 0x0000006d67677210 */ /* 0x000fe20002f5e4ff */
[----:B------:R-:W-:Y:S01]  /*86360*/  IMAD.WIDE.U32 R112, R76, R165, RZ ;  /* 0x000000a54c707225 */ /* 0x000fe200078e00ff */
[----:B------:R-:W-:-:S02]  /*86370*/  IADD3.X R168, P6, PT, R128, R93, RZ, P6, !PT ;  /* 0x0000005d80a87210 */ /* 0x000fc400037de4ff */
[----:B------:R-:W-:Y:S01]  /*86380*/  IADD3.X R80, P2, PT, R101, R120, RZ, P2, !PT ;  /* 0x0000007865507210 */ /* 0x000fe2000175e4ff */
[----:B------:R-:W-:Y:S01]  /*86390*/  IMAD.X R117, RZ, RZ, RZ, P0 ;  /* 0x000000ffff757224 */ /* 0x000fe200000e06ff */
[----:B------:R-:W-:Y:S01]  /*863a0*/  IADD3 R87, P0, PT, R114, R113, RZ ;  /* 0x0000007172577210 */ /* 0x000fe20007f1e0ff */
[----:B------:R-:W-:-:S04]  /*863b0*/  IMAD.WIDE.U32 R84, P4, R76, R63, R118 ;  /* 0x0000003f4c547225 */ /* 0x000fc80007880076 */
[----:B------:R-:W-:Y:S02]  /*863c0*/  IMAD.IADD R91, R91, 0x1, R116 ;  /* 0x000000015b5b7824 */ /* 0x000fe400078e0274 */
[----:B------:R-:W-:-:S04]  /*863d0*/  IMAD.WIDE.U32 R108, R76, R163, RZ ;  /* 0x000000a34c6c7225 */ /* 0x000fc800078e00ff */
[----:B------:R-:W-:-:S04]  /*863e0*/  IMAD.WIDE.U32 R118, R77, R131, RZ ;  /* 0x000000834d767225 */ /* 0x000fc800078e00ff */
[----:B------:R-:W-:Y:S02]  /*863f0*/  IMAD.MOV.U32 R116, RZ, RZ, R115 ;  /* 0x000000ffff747224 */ /* 0x000fe400078e0073 */
[----:B------:R-:W-:Y:S02]  /*86400*/  IMAD.IADD R130, R121, 0x1, R100 ;  /* 0x0000000179827824 */ /* 0x000fe400078e0264 */
[----:B------:R-:W-:Y:S01]  /*86410*/  IMAD.X R121, RZ, RZ, RZ, P4 ;  /* 0x000000ffff797224 */ /* 0x000fe200020e06ff */
[----:B------:R-:W-:Y:S01]  /*86420*/  IADD3 R109, P4, PT, R84, R109, RZ ;  /* 0x0000006d546d7210 */ /* 0x000fe20007f9e0ff */
[----:B------:R-:W-:-:S04]  /*86430*/  IMAD.WIDE.U32.X R116, R77, R129, R116, P0 ;  /* 0x000000814d747225 */ /* 0x000fc800000e0474 */
[----:B------:R-:W-:-:S04]  /*86440*/  IMAD.WIDE.U32 R118, P0, R76, R133, R118 ;  /* 0x000000854c767225 */ /* 0x000fc80007800076 */
[----:B------:R-:W-:-:S04]  /*86450*/  IMAD.WIDE.U32 R100, R76, R131, RZ ;  /* 0x000000834c647225 */ /* 0x000fc800078e00ff */
[----:B------:R-:W-:Y:S02]  /*86460*/  IMAD.MOV.U32 R120, RZ, RZ, R85 ;  /* 0x000000ffff787224 */ /* 0x000fe400078e0055 */
[----:B------:R-:W-:Y:S02]  /*86470*/  IMAD.X R123, RZ, RZ, RZ, P0 ;  /* 0x000000ffff7b7224 */ /* 0x000fe400000e06ff */
[----:B------:R-:W-:Y:S01]  /*86480*/  IMAD.WIDE.U32.X R120, R77, R63, R120, P4 ;  /* 0x0000003f4d787225 */ /* 0x000fe200020e0478 */
[----:B------:R-:W-:Y:S02]  /*86490*/  IADD3.X R134, P4, PT, R111, R122, RZ, P3, !PT ;  /* 0x0000007a6f867210 */ /* 0x000fe40001f9e4ff */
[----:B------:R-:W-:Y:S01]  /*864a0*/  IADD3 R63, P0, PT, R118, R101, RZ ;  /* 0x00000065763f7210 */ /* 0x000fe20007f1e0ff */
[----:B------:R-:W-:Y:S01]  /*864b0*/  IMAD.MOV.U32 R122, RZ, RZ, R119 ;  /* 0x000000ffff7a7224 */ /* 0x000fe200078e0077 */
[----:B------:R-:W-:Y:S01]  /*864c0*/  IADD3.X R169, P6, PT, R89, R134, RZ, P6, !PT ;  /* 0x0000008659a97210 */ /* 0x000fe200037de4ff */
[----:B------:R-:W-:-:S03]  /*864d0*/  IMAD.WIDE.U32 R126, P3, R102, 0x1ae3a46, R126 ;  /* 0x01ae3a46667e7825 */ /* 0x000fc6000786007e */
[----:B------:R-:W-:Y:S01]  /*864e0*/  IADD3.X R101, P6, PT, RZ, RZ, RZ, P6, !PT ;  /* 0x000000ffff657210 */ /* 0x000fe200037de4ff */
[----:B------:R-:W-:-:S04]  /*864f0*/  IMAD.WIDE.U32.X R132, R77, R133, R122, P0 ;  /* 0x000000854d847225 */ /* 0x000fc800000e047a */
[----:B------:R-:W-:-:S04]  /*86500*/  IMAD.WIDE.U32 R124, P0, R78, 0x1a22d9f3, R124 ;  /* 0x1a22d9f34e7c7825 */ /* 0x000fc8000780007c */
[----:B------:R-:W-:-:S04]  /*86510*/  IMAD.WIDE.U32 R122, R78, 0xf5138f, RZ ;  /* 0x00f5138f4e7a7825 */ /* 0x000fc800078e00ff */
[----:B------:R-:W-:Y:S01]  /*86520*/  IMAD.X R111, RZ, RZ, RZ, P0 ;  /* 0x000000ffff6f7224 */ /* 0x000fe200000e06ff */
[----:B------:R-:W-:Y:S01]  /*86530*/  IADD3.X R91, P0, PT, R110, R91, RZ, P1, !PT ;  /* 0x0000005b6e5b7210 */ /* 0x000fe20000f1e4ff */
[----:B------:R-:W-:Y:S01]  /*86540*/  IMAD.X R129, RZ, RZ, RZ, P3 ;  /* 0x000000ffff817224 */ /* 0x000fe200018e06ff */
[----:B------:R-:W-:Y:S01]  /*86550*/  IADD3 RZ, P3, PT, R90, R122, RZ ;  /* 0x0000007a5aff7210 */ /* 0x000fe20007f7e0ff */
[----:B------:R-:W-:Y:S01]  /*86560*/  IMAD.MOV.U32 R128, RZ, RZ, R127 ;  /* 0x000000ffff807224 */ /* 0x000fe200078e007f */
[----:B------:R-:W-:Y:S01]  /*86570*/  IADD3 R77, P5, PT, R124, R123, RZ ;  /* 0x0000007b7c4d7210 */ /* 0x000fe20007fbe0ff */
[----:B------:R-:W-:Y:S01]  /*86580*/  IMAD.WIDE.U32 R122, R102, 0x17c510ea, RZ ;  /* 0x17c510ea667a7825 */ /* 0x000fe200078e00ff */
[----:B------:R-:W-:Y:S02]  /*86590*/  IADD3.X R85, P0, PT, RZ, RZ, RZ, P0, !PT ;  /* 0x000000ffff557210 */ /* 0x000fe4000071e4ff */
[----:B------:R-:W-:Y:S01]  /*865a0*/  MOV R110, R125 ;  /* 0x0000007d006e7202 */ /* 0x000fe20000000f00 */
[----:B------:R-:W-:Y:S01]  /*865b0*/  IMAD.WIDE.U32 R94, R78, -0x45f6b800, R94 ;  /* 0xba0948004e5e7825 */ /* 0x000fe200078e005e */
[----:B------:R-:W-:-:S02]  /*865c0*/  IADD3 RZ, P1, PT, R168, R122, RZ ;  /* 0x0000007aa8ff7210 */ /* 0x000fc40007f3e0ff */
[----:B------:R-:W-:Y:S01]  /*865d0*/  IADD3.X RZ, P3, PT, R91, R77, RZ, P3, !PT ;  /* 0x0000004d5bff7210 */ /* 0x000fe20001f7e4ff */
[----:B------:R-:W-:Y:S01]  /*865e0*/  IMAD.X R93, RZ, RZ, RZ, P0 ;  /* 0x000000ffff5d7224 */ /* 0x000fe200000e06ff */
[----:B------:R-:W-:Y:S01]  /*865f0*/  IADD3 R123, P0, PT, R126, R123, RZ ;  /* 0x0000007b7e7b7210 */ /* 0x000fe20007f1e0ff */
[----:B------:R-:W-:-:S03]  /*86600*/  IMAD.WIDE.U32.X R110, R79, 0x1a22d9f3, R110, P5 ;  /* 0x1a22d9f34f6e7825 */ /* 0x000fc600028e046e */
[----:B------:R-:W-:Y:S01]  /*86610*/  IADD3.X RZ, P1, PT, R169, R123, RZ, P1, !PT ;  /* 0x0000007ba9ff7210 */ /* 0x000fe20000f3e4ff */
[----:B------:R-:W-:Y:S01]  /*86620*/  IMAD.WIDE.U32 R122, R78, 0x30000000, R98 ;  /* 0x300000004e7a7825 */ /* 0x000fe200078e0062 */
[----:B------:R-:W-:-:S03]  /*86630*/  IADD3.X R85, P3, PT, R85, R110, RZ, P3, !PT ;  /* 0x0000006e55557210 */ /* 0x000fc60001f7e4ff */
[----:B------:R-:W-:Y:S01]  /*86640*/  IMAD.IADD R89, R123, 0x1, R86 ;  /* 0x000000017b597824 */ /* 0x000fe200078e0256 */
[----:B------:R-:W-:Y:S01]  /*86650*/  IADD3.X R93, P5, PT, R93, R111, RZ, P3, !PT ;  /* 0x0000006f5d5d7210 */ /* 0x000fe20001fbe4ff */
[----:B------:R-:W-:Y:S01]  /*86660*/  IMAD.WIDE.U32 R110, R122, -0x1, RZ ;  /* 0xffffffff7a6e7825 */ /* 0x000fe200078e00ff */
[----:B------:R-:W-:-:S03]  /*86670*/  IADD3 RZ, P3, PT, R80, R112, RZ ;  /* 0x0000007050ff7210 */ /* 0x000fc60007f7e0ff */
[----:B------:R-:W-:Y:S02]  /*86680*/  IMAD R77, R122, -0x7af74001, -R89 ;  /* 0x8508bfff7a4d7824 */ /* 0x000fe400078e0a59 */
[----:B------:R-:W-:-:S04]  /*86690*/  IMAD.WIDE.U32.X R128, R81, 0x1ae3a46, R128, P0 ;  /* 0x01ae3a4651807825 */ /* 0x000fc800000e0480 */
[----:B------:R-:W-:Y:S02]  /*866a0*/  IMAD.IADD R77, R111, 0x1, R77 ;  /* 0x000000016f4d7824 */ /* 0x000fe400078e024d */
[----:B------:R-:W-:-:S04]  /*866b0*/  IMAD.WIDE.U32 R112, R110, 0x1, RZ ;  /* 0x000000016e707825 */ /* 0x000fc800078e00ff */
[----:B------:R-:W-:-:S04]  /*866c0*/  IMAD.WIDE.U32 R134, R77, 0x1, RZ ;  /* 0x000000014d867825 */ /* 0x000fc800078e00ff */
[----:B------:R-:W-:-:S04]  /*866d0*/  IMAD.WIDE.U32 R168, R102, 0x17c510ea, R168 ;  /* 0x17c510ea66a87825 */ /* 0x000fc800078e00a8 */
[----:B------:R-:W-:Y:S01]  /*866e0*/  IMAD.WIDE.U32 R134, P0, R110, -0x7af74000, R134 ;  /* 0x8508c0006e867825 */ /* 0x000fe20007800086 */
[----:B------:R-:W-:-:S03]  /*866f0*/  IADD3.X R168, P5, PT, R85, R168, RZ, P5, !PT ;  /* 0x000000a855a87210 */ /* 0x000fc60002fbe4ff */
[----:B------:R-:W-:Y:S01]  /*86700*/  IMAD.X R99, RZ, RZ, RZ, P0 ;  /* 0x000000ffff637224 */ /* 0x000fe200000e06ff */
[----:B------:R-:W-:Y:S01]  /*86710*/  IADD3 R86, P0, PT, R113, R134, RZ ;  /* 0x0000008671567210 */ /* 0x000fe20007f1e0ff */
[----:B------:R-:W-:Y:S02]  /*86720*/  IMAD.MOV.U32 R98, RZ, RZ, R135 ;  /* 0x000000ffff627224 */ /* 0x000fe400078e0087 */
[----:B------:R-:W-:-:S04]  /*86730*/  IMAD.WIDE.U32 R90, R78, 0xf5138f, R90 ;  /* 0x00f5138f4e5a7825 */ /* 0x000fc800078e005a */
[----:B------:R-:W-:Y:S01]  /*86740*/  IMAD.WIDE.U32.X R98, R77, -0x7af74000, R98, P0 ;  /* 0x8508c0004d627825 */ /* 0x000fe200000e0462 */
[----:B------:R-:W-:-:S03]  /*86750*/  IADD3 RZ, P0, PT, R122, R112, RZ ;  /* 0x000000707aff7210 */ /* 0x000fc60007f1e0ff */
[----:B------:R-:W-:Y:S01]  /*86760*/  IMAD.X R81, RZ, RZ, RZ, P6 ;  /* 0x000000ffff517224 */ /* 0x000fe200030e06ff */
[----:B------:R-:W-:Y:S01]  /*86770*/  IADD3.X RZ, P0, PT, R89, R86, RZ, P0, !PT ;  /* 0x0000005659ff7210 */ /* 0x000fe2000071e4ff */
[----:B------:R-:W-:Y:S01]  /*86780*/  IMAD.IADD R91, R91, 0x1, R124 ;  /* 0x000000015b5b7824 */ /* 0x000fe200078e027c */
[----:B------:R-:W-:Y:S01]  /*86790*/  IADD3.X R89, P1, PT, R101, R128, RZ, P1, !PT ;  /* 0x0000008065597210 */ /* 0x000fe20000f3e4ff */
[----:B------:R-:W-:Y:S01]  /*867a0*/  IMAD.WIDE.U32 R124, R79, 0x6ca1493b, RZ ;  /* 0x6ca1493b4f7c7825 */ /* 0x000fe200078e00ff */
[----:B------:R-:W-:Y:S02]  /*867b0*/  IADD3.X R85, P0, PT, RZ, R98, RZ, P0, !PT ;  /* 0x00000062ff557210 */ /* 0x000fe4000071e4ff */
[----:B------:R-:W-:Y:S01]  /*867c0*/  IADD3.X R86, P1, PT, R81, R129, RZ, P1, !PT ;  /* 0x0000008151567210 */ /* 0x000fe20000f3e4ff */
[----:B------:R-:W-:Y:S01]  /*867d0*/  IMAD.WIDE.U32 R112, R77, 0x30000000, RZ ;  /* 0x300000004d707825 */ /* 0x000fe200078e00ff */
[----:B------:R-:W-:Y:S02]  /*867e0*/  IADD3.X R101, P6, PT, RZ, R99, RZ, P0, !PT ;  /* 0x00000063ff657210 */ /* 0x000fe400007de4ff */
[----:B------:R-:W-:Y:S01]  /*867f0*/  IADD3.X R81, P0, PT, R103, R130, RZ, P2, !PT ;  /* 0x0000008267517210 */ /* 0x000fe2000171e4ff */
[----:B------:R-:W-:Y:S01]  /*86800*/  IMAD.WIDE.U32 R124, P2, R78, -0x39c4fa40, R124 ;  /* 0xc63b05c04e7c7825 */ /* 0x000fe2000784007c */
[----:B------:R-:W-:-:S02]  /*86810*/  IADD3.X R128, P4, PT, RZ, RZ, RZ, P4, !PT ;  /* 0x000000ffff807210 */ /* 0x000fc4000279e4ff */
[----:B------:R-:W-:Y:S01]  /*86820*/  IADD3.X RZ, P3, PT, R81, R87, RZ, P3, !PT ;  /* 0x0000005751ff7210 */ /* 0x000fe20001f7e4ff */
[----:B------:R-:W-:Y:S01]  /*86830*/  IMAD.IADD R92, R95, 0x1, R92 ;  /* 0x000000015f5c7824 */ /* 0x000fe200078e025c */
[----:B------:R-:W-:Y:S01]  /*86840*/  IADD3.X R89, P1, PT, R89, R128, RZ, P1, !PT ;  /* 0x0000008059597210 */ /* 0x000fe20000f3e4ff */
[----:B------:R-:W-:Y:S02]  /*86850*/  IMAD.X R95, RZ, RZ, RZ, P2 ;  /* 0x000000ffff5f7224 */ /* 0x000fe400010e06ff */
[----:B------:R-:W-:-:S04]  /*86860*/  IMAD.WIDE.U32 R112, P2, R110, 0x170b5d44, R112 ;  /* 0x170b5d446e707825 */ /* 0x000fc80007840070 */
[----:B------:R-:W-:Y:S01]  /*86870*/  IMAD.WIDE.U32 R102, R110, 0x30000000, RZ ;  /* 0x300000006e667825 */ /* 0x000fe200078e00ff */
[----:B------:R-:W-:Y:S02]  /*86880*/  MOV R98, R113 ;  /* 0x0000007100627202 */ /* 0x000fe40000000f00 */
[----:B------:R-:W-:Y:S01]  /*86890*/  IADD3.X R113, P0, PT, RZ, RZ, RZ, P0, !PT ;  /* 0x000000ffff717210 */ /* 0x000fe2000071e4ff */
[----:B------:R-:W-:Y:S01]  /*868a0*/  IMAD.X R99, RZ, RZ, RZ, P2 ;  /* 0x000000ffff637224 */ /* 0x000fe200010e06ff */
[----:B------:R-:W-:Y:S01]  /*868b0*/  IADD3 R103, P2, PT, R112, R103, RZ ;  /* 0x0000006770677210 */ /* 0x000fe20007f5e0ff */
[----:B------:R-:W-:Y:S01]  /*868c0*/  IMAD.WIDE.U32 R122, R78, 0x6ca1493b, RZ ;  /* 0x6ca1493b4e7a7825 */ /* 0x000fe200078e00ff */
[----:B------:R-:W-:-:S03]  /*868d0*/  IADD3.X R113, P3, PT, R113, R116, RZ, P3, !PT ;  /* 0x0000007471717210 */ /* 0x000fc60001f7e4ff */
[----:B------:R-:W-:Y:S01]  /*868e0*/  IMAD.WIDE.U32.X R98, R77, 0x170b5d44, R98, P2 ;  /* 0x170b5d444d627825 */ /* 0x000fe200010e0462 */
[----:B------:R-:W-:Y:S02]  /*868f0*/  IADD3 RZ, P2, PT, R168, R122, RZ ;  /* 0x0000007aa8ff7210 */ /* 0x000fe40007f5e0ff */
[----:B------:R-:W-:Y:S01]  /*86900*/  IADD3.X R122, P6, PT, R85, R94, RZ, P6, !PT ;  /* 0x0000005e557a7210 */ /* 0x000fe200037de4ff */
[----:B------:R-:W-:Y:S01]  /*86910*/  IMAD.X R111, RZ, RZ, RZ, P4 ;  /* 0x000000ffff6f7224 */ /* 0x000fe200020e06ff */
[----:B------:R-:W-:Y:S01]  /*86920*/  IADD3 R115, P4, PT, R124, R123, RZ ;  /* 0x0000007b7c737210 */ /* 0x000fe20007f9e0ff */
[----:B------:R-:W-:Y:S01]  /*86930*/  IMAD.X R119, RZ, RZ, RZ, P0 ;  /* 0x000000ffff777224 */ /* 0x000fe200000e06ff */
[----:B------:R-:W-:Y:S01]  /*86940*/  IADD3.X R123, P0, PT, R101, R92, RZ, P6, !PT ;  /* 0x0000005c657b7210 */ /* 0x000fe2000371e4ff */
[----:B------:R-:W-:Y:S01]  /*86950*/  IMAD.IADD R126, R169, 0x1, R126 ;  /* 0x00000001a97e7824 */ /* 0x000fe200078e027e */
[----:B------:R-:W-:Y:S01]  /*86960*/  IADD3.X R111, P1, PT, R86, R111, RZ, P1, !PT ;  /* 0x0000006f566f7210 */ /* 0x000fe20000f3e4ff */
[----:B------:R-:W-:Y:S01]  /*86970*/  IMAD.MOV.U32 R94, RZ, RZ, R125 ;  /* 0x000000ffff5e7224 */ /* 0x000fe200078e007d */
[----:B------:R-:W-:Y:S01]  /*86980*/  IADD3.X R85, P0, PT, RZ, RZ, RZ, P0, !PT ;  /* 0x000000ffff557210 */ /* 0x000fe2000071e4ff */
[----:B------:R-:W-:Y:S01]  /*86990*/  IMAD.WIDE.U32 R104, R76, R167, R104 ;  /* 0x000000a74c687225 */ /* 0x000fe200078e0068 */
[----:B------:R-:W-:-:S02]  /*869a0*/  IADD3.X R169, P5, PT, R93, R126, RZ, P5, !PT ;  /* 0x0000007e5da97210 */ /* 0x000fc40002fbe4ff */
[----:B------:R-:W-:Y:S01]  /*869b0*/  IADD3.X R119, P3, PT, R119, R117, RZ, P3, !PT ;  /* 0x0000007577777210 */ /* 0x000fe20001f7e4ff */
[----:B------:R-:W-:Y:S01]  /*869c0*/  IMAD.X R101, RZ, RZ, RZ, P0 ;  /* 0x000000ffff657224 */ /* 0x000fe200000e06ff */
[----:B------:R-:W-:Y:S01]  /*869d0*/  IADD3 RZ, P0, PT, R122, R102, RZ ;  /* 0x000000667aff7210 */ /* 0x000fe20007f1e0ff */
[----:B------:R-:W-:Y:S01]  /*869e0*/  IMAD.WIDE.U32 R116, R77, -0x45f6b800, RZ ;  /* 0xba0948004d747825 */ /* 0x000fe200078e00ff */
[----:B------:R-:W-:Y:S02]  /*869f0*/  IADD3.X RZ, P2, PT, R169, R115, RZ, P2, !PT ;  /* 0x00000073a9ff7210 */ /* 0x000fe4000175e4ff */
[----:B------:R-:W-:Y:S01]  /*86a00*/  IADD3.X RZ, P0, PT, R123, R103, RZ, P0, !PT ;  /* 0x000000677bff7210 */ /* 0x000fe2000071e4ff */
[----:B------:R-:W-:-:S03]  /*86a10*/  IMAD.WIDE.U32 R92, R79, 0x17c510ea, RZ ;  /* 0x17c510ea4f5c7825 */ /* 0x000fc600078e00ff */
[----:B------:R-:W-:Y:S01]  /*86a20*/  IADD3.X R85, P0, PT, R85, R98, RZ, P0, !PT ;  /* 0x0000006255557210 */ /* 0x000fe2000071e4ff */
[----:B------:R-:W-:-:S03]  /*86a30*/  IMAD.WIDE.U32.X R102, R79, -0x39c4fa40, R94, P4 ;  /* 0xc63b05c04f667825 */ /* 0x000fc600020e045e */
[----:B------:R-:W-:Y:S01]  /*86a40*/  IADD3.X R98, P0, PT, R101, R99, RZ, P0, !PT ;  /* 0x0000006365627210 */ /* 0x000fe2000071e4ff */
[----:B------:R-:W-:-:S03]  /*86a50*/  IMAD.WIDE.U32 R92, P4, R78, 0x1ae3a46, R92 ;  /* 0x01ae3a464e5c7825 */ /* 0x000fc6000788005c */
[----:B------:R-:W-:Y:S01]  /*86a60*/  IADD3.X R90, P0, PT, R85, R90, RZ, P0, !PT ;  /* 0x0000005a555a7210 */ /* 0x000fe2000071e4ff */
[----:B------:R-:W-:Y:S01]  /*86a70*/  IMAD.WIDE.U32 R122, R110, 0x30000000, R122 ;  /* 0x300000006e7a7825 */ /* 0x000fe200078e007a */
[----:B------:R-:W-:Y:S02]  /*86a80*/  IADD3.X R85, P5, PT, RZ, RZ, RZ, P5, !PT ;  /* 0x000000ffff557210 */ /* 0x000fe40002fbe4ff */
[----:B------:R-:W-:Y:S01]  /*86a90*/  IADD3.X R91, P0, PT, R98, R91, RZ, P0, !PT ;  /* 0x0000005b625b7210 */ /* 0x000fe2000071e4ff */
[----:B------:R-:W-:-:S03]  /*86aa0*/  IMAD.WIDE.U32 R106, R74, R131, R106 ;  /* 0x000000834a6a7225 */ /* 0x000fc600078e006a */
[----:B------:R-:W-:Y:S01]  /*86ab0*/  IADD3.X R129, P0, PT, RZ, RZ, RZ, P0, !PT ;  /* 0x000000ffff817210 */ /* 0x000fe2000071e4ff */
[----:B------:R-:W-:Y:S02]  /*86ac0*/  IMAD.X R101, RZ, RZ, RZ, P5 ;  /* 0x000000ffff657224 */ /* 0x000fe400028e06ff */
[----:B------:R-:W-:-:S04]  /*86ad0*/  IMAD.WIDE.U32 R94, P5, R110, 0x1ef3622f, R116 ;  /* 0x1ef3622f6e5e7825 */ /* 0x000fc800078a0074 */
[----:B------:R-:W-:-:S04]  /*86ae0*/  IMAD.WIDE.U32 R116, R110, -0x45f6b800, RZ ;  /* 0xba0948006e747825 */ /* 0x000fc800078e00ff */
[----:B------:R-:W-:Y:S01]  /*86af0*/  IMAD.X R87, RZ, RZ, RZ, P5 ;  /* 0x000000ffff577224 */ /* 0x000fe200028e06ff */
[----:B------:R-:W-:Y:S01]  /*86b00*/  IADD3 R127, P5, PT, R94, R117, RZ ;  /* 0x000000755e7f7210 */ /* 0x000fe20007fbe0ff */
[----:B------:R-:W-:Y:S02]  /*86b10*/  IMAD.MOV.U32 R86, RZ, RZ, R95 ;  /* 0x000000ffff567224 */ /* 0x000fe400078e005f */
[----:B------:R-:W-:Y:S01]  /*86b20*/  IMAD.X R125, RZ, RZ, RZ, P4 ;  /* 0x000000ffff7d7224 */ /* 0x000fe200020e06ff */
[----:B------:R-:W-:Y:S01]  /*86b30*/  IADD3 RZ, P4, PT, R90, R116, RZ ;  /* 0x000000745aff7210 */ /* 0x000fe20007f9e0ff */
[----:B------:R-:W-:Y:S02]  /*86b40*/  IMAD.IADD R96, R105, 0x1, R96 ;  /* 0x0000000169607824 */ /* 0x000fe400078e0260 */
[----:B------:R-:W-:Y:S01]  /*86b50*/  IMAD.WIDE.U32.X R116, R77, 0x1ef3622f, R86, P5 ;  /* 0x1ef3622f4d747825 */ /* 0x000fe200028e0456 */
[----:B------:R-:W-:Y:S02]  /*86b60*/  IADD3.X R89, P5, PT, R89, R104, RZ, P1, !PT ;  /* 0x0000006859597210 */ /* 0x000fe40000fbe4ff */
[----:B------:R-:W-:Y:S01]  /*86b70*/  IADD3.X RZ, P4, PT, R91, R127, RZ, P4, !PT ;  /* 0x0000007f5bff7210 */ /* 0x000fe2000279e4ff */
[----:B------:R-:W-:Y:S01]  /*86b80*/  IMAD.IADD R95, R123, 0x1, R112 ;  /* 0x000000017b5f7824 */ /* 0x000fe200078e0270 */
[----:B------:R-:W-:Y:S01]  /*86b90*/  IADD3.X R111, P5, PT, R111, R96, RZ, P5, !PT ;  /* 0x000000606f6f7210 */ /* 0x000fe20002fbe4ff */
[----:B------:R-:W-:Y:S01]  /*86ba0*/  IMAD.WIDE.U32 R86, R122, -0x1, RZ ;  /* 0xffffffff7a567825 */ /* 0x000fe200078e00ff */
[----:B------:R-:W-:-:S03]  /*86bb0*/  IADD3.X R96, P1, PT, RZ, RZ, RZ, P1, !PT ;  /* 0x000000ffff607210 */ /* 0x000fc60000f3e4ff */
[----:B------:R-:W-:Y:S01]  /*86bc0*/  IMAD.WIDE.U32 R98, R76, R165, R80 ;  /* 0x000000a54c627225 */ /* 0x000fe200078e0050 */
[----:B------:R-:W-:-:S03]  /*86bd0*/  IADD3.X R96, P5, PT, RZ, R96, RZ, P5, !PT ;  /* 0x00000060ff607210 */ /* 0x000fc60002fbe4ff */
[----:B------:R-:W-:Y:S01]  /*86be0*/  IMAD.IADD R112, R107, 0x1, R88 ;  /* 0x000000016b707824 */ /* 0x000fe200078e0258 */
[----:B------:R-:W-:Y:S01]  /*86bf0*/  IADD3.X R88, P2, PT, R85, R102, RZ, P2, !PT ;  /* 0x0000006655587210 */ /* 0x000fe2000175e4ff */
[----:B------:R-:W-:Y:S01]  /*86c00*/  IMAD R123, R122, -0x7af74001, -R95 ;  /* 0x8508bfff7a7b7824 */ /* 0x000fe200078e0a5f */
[----:B------:R-:W-:Y:S01]  /*86c10*/  IADD3.X R165, PT, PT, RZ, RZ, RZ, P5, P1 ;  /* 0x000000ffffa57210 */ /* 0x000fe20002fe24ff */
[----:B------:R-:W-:Y:S01]  /*86c20*/  IMAD.IADD R74, R99, 0x1, R114 ;  /* 0x00000001634a7824 */ /* 0x000fe200078e0272 */
[----:B------:R-:W-:Y:S01]  /*86c30*/  IADD3.X R114, P2, PT, R101, R103, RZ, P2, !PT ;  /* 0x0000006765727210 */ /* 0x000fe2000175e4ff */
[----:B------:R-:W-:Y:S01]  /*86c40*/  IMAD.WIDE.U32 R80, R86, 0x1, RZ ;  /* 0x0000000156507825 */ /* 0x000fe200078e00ff */
[----:B------:R-:W-:Y:S02]  /*86c50*/  IADD3.X R99, P4, PT, R129, R116, RZ, P4, !PT ;  /* 0x0000007481637210 */ /* 0x000fe4000279e4ff */
[----:B------:R-:W-:Y:S01]  /*86c60*/  IADD3 R85, PT, PT, R87, R123, RZ ;  /* 0x0000007b57557210 */ /* 0x000fe20007ffe0ff */
[----:B------:R-:W-:Y:S01]  /*86c70*/  IMAD.X R105, RZ, RZ, RZ, P0 ;  /* 0x000000ffff697224 */ /* 0x000fe200000e06ff */
[----:B------:R-:W-:Y:S01]  /*86c80*/  IADD3.X R88, P2, PT, R88, R89, RZ, P2, !PT ;  /* 0x0000005958587210 */ /* 0x000fe2000175e4ff */
[----:B------:R-:W-:Y:S01]  /*86c90*/  IMAD.WIDE.U32 R102, R77, 0xf5138f, RZ ;  /* 0x00f5138f4d667825 */ /* 0x000fe200078e00ff */
[----:B------:R-:W-:-:S02]  /*86ca0*/  IADD3 RZ, P0, PT, R122, R80, RZ ;  /* 0x000000507aff7210 */ /* 0x000fc40007f1e0ff */
[----:B------:R-:W-:Y:S01]  /*86cb0*/  IADD3.X R116, P4, PT, R105, R117, RZ, P4, !PT ;  /* 0x0000007569747210 */ /* 0x000fe2000279e4ff */
[----:B------:R-:W-:Y:S01]  /*86cc0*/  IMAD.WIDE.U32 R168, R78, 0x6ca1493b, R168 ;  /* 0x6ca1493b4ea87825 */ /* 0x000fe200078e00a8 */
[----:B------:R-:W-:Y:S02]  /*86cd0*/  IADD3.X R80, P3, PT, R113, R106, RZ, P3, !PT ;  /* 0x0000006a71507210 */ /* 0x000fe40001f7e4ff */
[----:B------:R-:W-:Y:S01]  /*86ce0*/  IADD3.X R89, P2, PT, R114, R111, RZ, P2, !PT ;  /* 0x0000006f72597210 */ /* 0x000fe2000175e4ff */
[----:B------:R-:W-:Y:S01]  /*86cf0*/  IMAD.WIDE.U32 R104, R78, 0x17c510ea, RZ ;  /* 0x17c510ea4e687825 */ /* 0x000fe200078e00ff */
[----:B------:R-:W-:-:S03]  /*86d00*/  IADD3.X R168, P4, PT, R99, R168, RZ, P4, !PT ;  /* 0x000000a863a87210 */ /* 0x000fc6000279e4ff */
[----:B------:R-:W-:Y:S01]  /*86d10*/  IMAD.WIDE.U32 R106, R85, 0x1, RZ ;  /* 0x00000001556a7825 */ /* 0x000fe200078e00ff */
[----:B------:R-:W-:-:S03]  /*86d20*/  IADD3 R105, P1, PT, R92, R105, RZ ;  /* 0x000000695c697210 */ /* 0x000fc60007f3e0ff */
[----:B------:R-:W-:-:S04]  /*86d30*/  IMAD.WIDE.U32 R102, P5, R110, 0x1a22d9f3, R102 ;  /* 0x1a22d9f36e667825 */ /* 0x000fc800078a0066 */
[----:B------:R-:W-:Y:S02]  /*86d40*/  IMAD.IADD R101, R169, 0x1, R124 ;  /* 0x00000001a9657824 */ /* 0x000fe400078e027c */
[----:B------:R-:W-:Y:S01]  /*86d50*/  IMAD.MOV.U32 R124, RZ, RZ, R93 ;  /* 0x000000ffff7c7224 */ /* 0x000fe200078e005d */
[----:B------:R-:W-:Y:S01]  /*86d60*/  IADD3.X R93, P2, PT, RZ, RZ, RZ, P2, !PT ;  /* 0x000000ffff5d7210 */ /* 0x000fe2000175e4ff */
[----:B------:R-:W-:Y:S01]  /*86d70*/  IMAD.X R115, RZ, RZ, RZ, P5 ;  /* 0x000000ffff737224 */ /* 0x000fe200028e06ff */
[----:B------:R-:W-:Y:S01]  /*86d80*/  IADD3.X R169, P4, PT, R116, R101, RZ, P4, !PT ;  /* 0x0000006574a97210 */ /* 0x000fe2000279e4ff */
[----:B------:R-:W-:-:S03]  /*86d90*/  IMAD.WIDE.U32 R90, R110, -0x45f6b800, R90 ;  /* 0xba0948006e5a7825 */ /* 0x000fc600078e005a */
[----:B------:R-:W-:Y:S01]  /*86da0*/  IADD3.X R111, P4, PT, RZ, RZ, RZ, P4, !PT ;  /* 0x000000ffff6f7210 */ /* 0x000fe2000279e4ff */
[----:B------:R-:W-:-:S04]  /*86db0*/  IMAD.WIDE.U32 R106, P5, R86, -0x7af74000, R106 ;  /* 0x8508c000566a7825 */ /* 0x000fc800078a006a */
[----:B------:R-:W-:Y:S01]  /*86dc0*/  IMAD.WIDE.U32.X R124, R79, 0x1ae3a46, R124, P1 ;  /* 0x01ae3a464f7c7825 */ /* 0x000fe200008e047c */
[----:B------:R-:W-:-:S03]  /*86dd0*/  IADD3 RZ, P1, PT, R80, R108, RZ ;  /* 0x0000006c50ff7210 */ /* 0x000fc60007f3e0ff */
[----:B------:R-:W-:Y:S02]  /*86de0*/  IMAD.IADD R79, R91, 0x1, R94 ;  /* 0x000000015b4f7824 */ /* 0x000fe400078e025e */
[----:B------:R-:W-:-:S04]  /*86df0*/  IMAD.WIDE.U32 R122, R110, 0xf5138f, RZ ;  /* 0x00f5138f6e7a7825 */ /* 0x000fc800078e00ff */
[----:B------:R-:W-:Y:S01]  /*86e00*/  IMAD.X R87, RZ, RZ, RZ, P2 ;  /* 0x000000ffff577224 */ /* 0x000fe200010e06ff */
[----:B------:R-:W-:Y:S01]  /*86e10*/  IADD3 R94, P2, PT, R81, R106, RZ ;  /* 0x0000006a515e7210 */ /* 0x000fe20007f5e0ff */
[----:B------:R-:W-:Y:S01]  /*86e20*/  IMAD.X R127, RZ, RZ, RZ, P5 ;  /* 0x000000ffff7f7224 */ /* 0x000fe200028e06ff */
[----:B------:R-:W-:Y:S01]  /*86e30*/  IADD3 R91, P5, PT, R102, R123, RZ ;  /* 0x0000007b665b7210 */ /* 0x000fe20007fbe0ff */
[----:B------:R-:W-:Y:S01]  /*86e40*/  IMAD.MOV.U32 R126, RZ, RZ, R107 ;  /* 0x000000ffff7e7224 */ /* 0x000fe200078e006b */
[----:B------:R-:W-:Y:S01]  /*86e50*/  IADD3.X RZ, P0, PT, R95, R94, RZ, P0, !PT ;  /* 0x0000005e5fff7210 */ /* 0x000fe2000071e4ff */
[----:B------:R-:W-:Y:S01]  /*86e60*/  IMAD.MOV.U32 R114, RZ, RZ, R103 ;  /* 0x000000ffff727224 */ /* 0x000fe200078e0067 */
[----:B------:R-:W-:Y:S01]  /*86e70*/  IADD3.X R81, P3, PT, R119, R112, RZ, P3, !PT ;  /* 0x0000007077517210 */ /* 0x000fe20001f7e4ff */
[----:B------:R-:W-:-:S03]  /*86e80*/  IMAD.WIDE.U32 R94, R77, 0x6ca1493b, RZ ;  /* 0x6ca1493b4d5e7825 */ /* 0x000fc600078e00ff */
[----:B------:R-:W-:Y:S01]  /*86e90*/  IADD3.X RZ, P1, PT, R81, R109, RZ, P1, !PT ;  /* 0x0000006d51ff7210 */ /* 0x000fe20000f3e4ff */
[----:B------:R-:W-:Y:S01]  /*86ea0*/  IMAD.WIDE.U32.X R126, R85, -0x7af74000, R126, P2 ;  /* 0x8508c000557e7825 */ /* 0x000fe200010e047e */
[----:B------:R-:W-:-:S03]  /*86eb0*/  IADD3 RZ, P2, PT, R168, R122, RZ ;  /* 0x0000007aa8ff7210 */ /* 0x000fc60007f5e0ff */
[----:B------:R-:W-:Y:S01]  /*86ec0*/  IMAD.WIDE.U32.X R114, R77, 0x1a22d9f3, R114, P5 ;  /* 0x1a22d9f34d727825 */ /* 0x000fe200028e0472 */
[----:B------:R-:W-:Y:S02]  /*86ed0*/  IADD3 RZ, P5, PT, R88, R104, RZ ;  /* 0x0000006858ff7210 */ /* 0x000fe40007fbe0ff */
[----:B------:R-:W-:Y:S01]  /*86ee0*/  IADD3.X R129, P0, PT, RZ, R126, RZ, P0, !PT ;  /* 0x0000007eff817210 */ /* 0x000fe2000071e4ff */
[----:B------:R-:W-:Y:S01]  /*86ef0*/  IMAD.X R103, RZ, RZ, RZ, P4 ;  /* 0x000000ffff677224 */ /* 0x000fe200020e06ff */
[----:B------:R-:W-:Y:S01]  /*86f00*/  IADD3.X RZ, P5, PT, R89, R105, RZ, P5, !PT ;  /* 0x0000006959ff7210 */ /* 0x000fe20002fbe4ff */
[C---:B------:R-:W-:Y:S01]  /*86f10*/  IMAD.WIDE.U32 R94, P4, R110.reuse, -0x39c4fa40, R94 ;  /* 0xc63b05c06e5e7825 */ /* 0x040fe2000788005e */
[----:B------:R-:W-:Y:S02]  /*86f20*/  IADD3.X RZ, P2, PT, R169, R91, RZ, P2, !PT ;  /* 0x0000005ba9ff7210 */ /* 0x000fe4000175e4ff */
[----:B------:R-:W-:Y:S01]  /*86f30*/  IADD3.X R93, P5, PT, R93, R124, RZ, P5, !PT ;  /* 0x0000007c5d5d7210 */ /* 0x000fe20002fbe4ff */
[----:B------:R-:W-:Y:S01]  /*86f40*/  IMAD.WIDE.U32 R112, R110, 0x6ca1493b, RZ ;  /* 0x6ca1493b6e707825 */ /* 0x000fe200078e00ff */
[----:B------:R-:W-:-:S02]  /*86f50*/  IADD3.X R111, P2, PT, R111, R114, RZ, P2, !PT ;  /* 0x000000726f6f7210 */ /* 0x000fc4000175e4ff */
[----:B------:R-:W-:Y:S01]  /*86f60*/  IADD3.X R108, P5, PT, R87, R125, RZ, P5, !PT ;  /* 0x0000007d576c7210 */ /* 0x000fe20002fbe4ff */
[----:B------:R-:W-:Y:S01]  /*86f70*/  IMAD.WIDE.U32 R106, R78, 0x17c510ea, R88 ;  /* 0x17c510ea4e6a7825 */ /* 0x000fe200078e0058 */
[----:B------:R-:W-:Y:S02]  /*86f80*/  IADD3.X R78, P0, PT, RZ, R127, RZ, P0, !PT ;  /* 0x0000007fff4e7210 */ /* 0x000fe4000071e4ff */
        /* <DEDUP_REMOVED lines=9> */
[----:B------:R-:W-:-:S02]  /*87020*/  IADD3.X R129, P0, PT, R78, R79, RZ, P0, !PT ;  /* 0x0000004f4e817210 */ /* 0x000fc4000071e4ff */
[----:B------:R-:W-:Y:S01]  /*87030*/  IADD3.X R165, P5, PT, R108, R165, RZ, P5, !PT ;  /* 0x000000a56ca57210 */ /* 0x000fe20002fbe4ff */
[----:B------:R-:W-:Y:S01]  /*87040*/  IMAD.WIDE.U32.X R104, R77, -0x39c4fa40, R104, P4 ;  /* 0xc63b05c04d687825 */ /* 0x000fe200020e0468 */
[----:B------:R-:W-:-:S03]  /*87050*/  IADD3.X R120, P1, PT, R95, R120, RZ, P1, !PT ;  /* 0x000000785f787210 */ /* 0x000fc60000f3e4ff */
[----:B------:R-:W-:-:S04]  /*87060*/  IMAD.WIDE.U32 R90, P4, R110, 0x1ae3a46, R88 ;  /* 0x01ae3a466e5a7825 */ /* 0x000fc80007880058 */
[----:B------:R-:W-:Y:S01]  /*87070*/  IMAD.WIDE.U32 R88, R110, 0x17c510ea, RZ ;  /* 0x17c510ea6e587825 */ /* 0x000fe200078e00ff */
[----:B------:R-:W-:-:S03]  /*87080*/  MOV R134, R91 ;  /* 0x0000005b00867202 */ /* 0x000fc60000000f00 */
[----:B------:R-:W-:Y:S01]  /*87090*/  IMAD.IADD R122, R107, 0x1, R92 ;  /* 0x000000016b7a7824 */ /* 0x000fe200078e025c */
[----:B------:R-:W-:Y:S01]  /*870a0*/  IADD3.X R92, P2, PT, R111, R106, RZ, P2, !PT ;  /* 0x0000006a6f5c7210 */ /* 0x000fe2000175e4ff */
[----:B------:R-:W-:Y:S02]  /*870b0*/  IMAD.X R135, RZ, RZ, RZ, P4 ;  /* 0x000000ffff877224 */ /* 0x000fe400020e06ff */
[----:B------:R-:W-:Y:S01]  /*870c0*/  IMAD.X R101, RZ, RZ, RZ, P3 ;  /* 0x000000ffff657224 */ /* 0x000fe200018e06ff */
[----:B------:R-:W-:Y:S01]  /*870d0*/  IADD3 R87, P3, PT, R90, R89, RZ ;  /* 0x000000595a577210 */ /* 0x000fe20007f7e0ff */
[----:B------:R-:W-:Y:S01]  /*870e0*/  IMAD.WIDE.U32 R114, R86, 0x30000000, RZ ;  /* 0x3000000056727825 */ /* 0x000fe200078e00ff */
[----:B------:R-:W-:-:S03]  /*870f0*/  IADD3.X R93, P2, PT, R103, R122, RZ, P2, !PT ;  /* 0x0000007a675d7210 */ /* 0x000fc6000175e4ff */
[----:B------:R-:W-:Y:S01]  /*87100*/  IMAD.WIDE.U32 R106, P4, R86, 0x170b5d44, R116 ;  /* 0x170b5d44566a7825 */ /* 0x000fe20007880074 */
[----:B------:R-:W-:-:S03]  /*87110*/  IADD3.X R89, P2, PT, RZ, RZ, RZ, P2, !PT ;  /* 0x000000ffff597210 */ /* 0x000fc6000175e4ff */
[----:B------:R-:W-:-:S04]  /*87120*/  IMAD.WIDE.U32 R124, R110, 0xf5138f, R168 ;  /* 0x00f5138f6e7c7825 */ /* 0x000fc800078e00a8 */
[----:B------:R-:W-:Y:S01]  /*87130*/  IMAD.X R117, RZ, RZ, RZ, P4 ;  /* 0x000000ffff757224 */ /* 0x000fe200020e06ff */
[----:B------:R-:W-:Y:S01]  /*87140*/  IADD3 R115, P4, PT, R106, R115, RZ ;  /* 0x000000736a737210 */ /* 0x000fe20007f9e0ff */
[----:B------:R-:W-:Y:S01]  /*87150*/  IMAD.WIDE.U32.X R134, R77, 0x1ae3a46, R134, P3 ;  /* 0x01ae3a464d867825 */ /* 0x000fe200018e0486 */
[----:B------:R-:W-:-:S03]  /*87160*/  IADD3 RZ, P3, PT, R128, R114, RZ ;  /* 0x0000007280ff7210 */ /* 0x000fc60007f7e0ff */
[----:B------:R-:W-:Y:S01]  /*87170*/  IMAD.MOV.U32 R116, RZ, RZ, R107 ;  /* 0x000000ffff747224 */ /* 0x000fe200078e006b */
[----:B------:R-:W-:Y:S01]  /*87180*/  IADD3.X RZ, P3, PT, R129, R115, RZ, P3, !PT ;  /* 0x0000007381ff7210 */ /* 0x000fe20001f7e4ff */
[----:B------:R-:W-:Y:S01]  /*87190*/  IMAD.IADD R102, R125, 0x1, R102 ;  /* 0x000000017d667824 */ /* 0x000fe200078e0266 */
[----:B------:R-:W-:Y:S01]  /*871a0*/  IADD3.X R125, P0, PT, RZ, RZ, RZ, P0, !PT ;  /* 0x000000ffff7d7210 */ /* 0x000fe2000071e4ff */
[----:B------:R-:W-:Y:S01]  /*871b0*/  IMAD.WIDE.U32.X R116, R85, 0x170b5d44, R116, P4 ;  /* 0x170b5d4455747825 */ /* 0x000fe200020e0474 */
[----:B------:R-:W-:-:S03]  /*871c0*/  IADD3 RZ, P4, PT, R92, R112, RZ ;  /* 0x000000705cff7210 */ /* 0x000fc60007f9e0ff */
[----:B------:R-:W-:Y:S01]  /*871d0*/  IMAD.X R77, RZ, RZ, RZ, P0 ;  /* 0x000000ffff4d7224 */ /* 0x000fe200000e06ff */
[----:B------:R-:W-:Y:S01]  /*871e0*/  IADD3.X R125, P3, PT, R125, R116, RZ, P3, !PT ;  /* 0x000000747d7d7210 */ /* 0x000fe20001f7e4ff */
[----:B------:R-:W-:Y:S01]  /*871f0*/  IMAD.X R91, RZ, RZ, RZ, P2 ;  /* 0x000000ffff5b7224 */ /* 0x000fe200010e06ff */
[----:B------:R-:W-:Y:S01]  /*87200*/  IADD3.X R119, P0, PT, R119, R98, RZ, P5, !PT ;  /* 0x0000006277777210 */ /* 0x000fe20002f1e4ff */
[----:B------:R-:W-:Y:S01]  /*87210*/  IMAD.WIDE.U32 R126, R85, -0x45f6b800, RZ ;  /* 0xba094800557e7825 */ /* 0x000fe200078e00ff */
[----:B------:R-:W-:Y:S02]  /*87220*/  IADD3.X R117, P2, PT, R77, R117, RZ, P3, !PT ;  /* 0x000000754d757210 */ /* 0x000fe40001f5e4ff */
[----:B------:R-:W-:Y:S01]  /*87230*/  IADD3.X RZ, P3, PT, R93, R99, RZ, P4, !PT ;  /* 0x000000635dff7210 */ /* 0x000fe2000277e4ff */
[C---:B------:R-:W-:Y:S01]  /*87240*/  IMAD.WIDE.U32 R78, R86.reuse, -0x45f6b800, RZ ;  /* 0xba094800564e7825 */ /* 0x040fe200078e00ff */
[----:B------:R-:W-:Y:S02]  /*87250*/  IADD3.X R124, P2, PT, R125, R124, RZ, P2, !PT ;  /* 0x0000007c7d7c7210 */ /* 0x000fe4000175e4ff */
[----:B------:R-:W-:Y:S01]  /*87260*/  IADD3.X R96, P3, PT, R89, R104, RZ, P3, !PT ;  /* 0x0000006859607210 */ /* 0x000fe20001f7e4ff */
[----:B------:R-:W-:Y:S01]  /*87270*/  IMAD.WIDE.U32 R126, P4, R86, 0x1ef3622f, R126 ;  /* 0x1ef3622f567e7825 */ /* 0x000fe2000788007e */
[----:B------:R-:W-:-:S02]  /*87280*/  IADD3.X R125, P2, PT, R117, R102, RZ, P2, !PT ;  /* 0x00000066757d7210 */ /* 0x000fc4000175e4ff */
[----:B------:R-:W-:Y:S01]  /*87290*/  IADD3.X R89, P3, PT, R91, R105, RZ, P3, !PT ;  /* 0x000000695b597210 */ /* 0x000fe20001f7e4ff */
[----:B------:R-:W-:Y:S01]  /*872a0*/  IMAD.X R123, RZ, RZ, RZ, P4 ;  /* 0x000000ffff7b7224 */ /* 0x000fe200020e06ff */
[----:B------:R-:W-:Y:S01]  /*872b0*/  IADD3 R77, P4, PT, R126, R79, RZ ;  /* 0x0000004f7e4d7210 */ /* 0x000fe20007f9e0ff */
[----:B------:R-:W-:Y:S01]  /*872c0*/  IMAD.WIDE.U32 R128, R86, 0x30000000, R128 ;  /* 0x3000000056807825 */ /* 0x000fe200078e0080 */
[----:B------:R-:W-:Y:S02]  /*872d0*/  IADD3.X R91, P2, PT, RZ, RZ, RZ, P2, !PT ;  /* 0x000000ffff5b7210 */ /* 0x000fe4000175e4ff */
[----:B------:R-:W-:Y:S01]  /*872e0*/  IADD3.X R74, P0, PT, R165, R74, RZ, P0, !PT ;  /* 0x0000004aa54a7210 */ /* 0x000fe2000071e4ff */
[----:B------:R-:W-:-:S04]  /*872f0*/  IMAD.WIDE.U32 R116, R85, 0xf5138f, RZ ;  /* 0x00f5138f55747825 */ /* 0x000fc800078e00ff */
[----:B------:R-:W-:Y:S02]  /*87300*/  IMAD.MOV.U32 R122, RZ, RZ, R127 ;  /* 0x000000ffff7a7224 */ /* 0x000fe400078e007f */
[----:B------:R-:W-:Y:S02]  /*87310*/  IMAD.IADD R111, R129, 0x1, R106 ;  /* 0x00000001816f7824 */ /* 0x000fe400078e026a */
[----:B------:R-:W-:Y:S01]  /*87320*/  IMAD.WIDE.U32.X R122, R85, 0x1ef3622f, R122, P4 ;  /* 0x1ef3622f557a7825 */ /* 0x000fe200020e047a */
[----:B------:R-:W-:-:S03]  /*87330*/  IADD3 RZ, P4, PT, R124, R78, RZ ;  /* 0x0000004e7cff7210 */ /* 0x000fc60007f9e0ff */
[----:B------:R-:W-:Y:S01]  /*87340*/  IMAD.X R127, RZ, RZ, RZ, P2 ;  /* 0x000000ffff7f7224 */ /* 0x000fe200010e06ff */
[----:B------:R-:W-:Y:S01]  /*87350*/  IADD3.X RZ, P4, PT, R125, R77, RZ, P4, !PT ;  /* 0x0000004d7dff7210 */ /* 0x000fe2000279e4ff */
[----:B------:R-:W-:-:S03]  /*87360*/  IMAD.WIDE.U32 R116, P2, R86, 0x1a22d9f3, R116 ;  /* 0x1a22d9f356747825 */ /* 0x000fc60007840074 */
[----:B------:R-:W-:Y:S01]  /*87370*/  IADD3.X R91, P4, PT, R91, R122, RZ, P4, !PT ;  /* 0x0000007a5b5b7210 */ /* 0x000fe2000279e4ff */
[----:B------:R-:W-:-:S03]  /*87380*/  IMAD.WIDE.U32 R114, R86, 0xf5138f, RZ ;  /* 0x00f5138f56727825 */ /* 0x000fc600078e00ff */
[----:B------:R-:W-:Y:S01]  /*87390*/  IADD3.X R127, P4, PT, R127, R123, RZ, P4, !PT ;  /* 0x0000007b7f7f7210 */ /* 0x000fe2000279e4ff */
[----:B------:R-:W-:-:S04]  /*873a0*/  IMAD.WIDE.U32 R78, R128, -0x1, RZ ;  /* 0xffffffff804e7825 */ /* 0x000fc800078e00ff */
[----:B------:R-:W-:Y:S02]  /*873b0*/  IMAD R99, R128, -0x7af74001, -R111 ;  /* 0x8508bfff80637824 */ /* 0x000fe400078e0a6f */
[----:B------:R-:W-:Y:S01]  /*873c0*/  IMAD.X R113, RZ, RZ, RZ, P2 ;  /* 0x000000ffff717224 */ /* 0x000fe200010e06ff */
[----:B------:R-:W-:Y:S01]  /*873d0*/  IADD3 R77, P2, PT, R116, R115, RZ ;  /* 0x00000073744d7210 */ /* 0x000fe20007f5e0ff */
[----:B------:R-:W-:-:S04]  /*873e0*/  IMAD.WIDE.U32 R106, R85, 0x6ca1493b, RZ ;  /* 0x6ca1493b556a7825 */ /* 0x000fc800078e00ff */
[----:B------:R-:W-:Y:S02]  /*873f0*/  IMAD.IADD R79, R79, 0x1, R99 ;  /* 0x000000014f4f7824 */ /* 0x000fe400078e0263 */
[----:B------:R-:W-:Y:S02]  /*87400*/  IMAD.MOV.U32 R112, RZ, RZ, R117 ;  /* 0x000000ffff707224 */ /* 0x000fe400078e0075 */
[----:B------:R-:W-:-:S04]  /*87410*/  IMAD.WIDE.U32 R102, R79, 0x1, RZ ;  /* 0x000000014f667825 */ /* 0x000fc800078e00ff */
[----:B------:R-:W-:-:S04]  /*87420*/  IMAD.WIDE.U32.X R112, R85, 0x1a22d9f3, R112, P2 ;  /* 0x1a22d9f355707825 */ /* 0x000fc800010e0470 */
[----:B------:R-:W-:-:S04]  /*87430*/  IMAD.WIDE.U32 R106, P2, R86, -0x39c4fa40, R106 ;  /* 0xc63b05c0566a7825 */ /* 0x000fc8000784006a */
[----:B------:R-:W-:Y:S02]  /*87440*/  IMAD.X R115, RZ, RZ, RZ, P2 ;  /* 0x000000ffff737224 */ /* 0x000fe400010e06ff */
[----:B------:R-:W-:-:S04]  /*87450*/  IMAD.WIDE.U32 R102, P2, R78, -0x7af74000, R102 ;  /* 0x8508c0004e667825 */ /* 0x000fc80007840066 */
[----:B------:R-:W-:Y:S01]  /*87460*/  IMAD.WIDE.U32 R104, R78, 0x1, RZ ;  /* 0x000000014e687825 */ /* 0x000fe200078e00ff */
[----:B------:R-:W-:-:S03]  /*87470*/  IADD3.X R99, PT, PT, RZ, RZ, RZ, P2, !PT ;  /* 0x000000ffff637210 */ /* 0x000fc600017fe4ff */
[----:B------:R-:W-:Y:S01]  /*87480*/  IMAD.WIDE.U32 R92, R110, 0x6ca1493b, R92 ;  /* 0x6ca1493b6e5c7825 */ /* 0x000fe200078e005c */
[----:B------:R-:W-:-:S03]  /*87490*/  IADD3 R102, P2, PT, R105, R102, RZ ;  /* 0x0000006669667210 */ /* 0x000fc60007f5e0ff */
[----:B------:R-:W-:Y:S01]  /*874a0*/  IMAD.MOV.U32 R98, RZ, RZ, R103 ;  /* 0x000000ffff627224 */ /* 0x000fe200078e0067 */
[----:B------:R-:W-:Y:S01]  /*874b0*/  IADD3.X R92, P4, PT, R91, R92, RZ, P4, !PT ;  /* 0x0000005c5b5c7210 */ /* 0x000fe2000279e4ff */
[----:B------:R-:W-:Y:S01]  /*874c0*/  IMAD.IADD R94, R93, 0x1, R94 ;  /* 0x000000015d5e7824 */ /* 0x000fe200078e025e */
[----:B------:R-:W-:Y:S01]  /*874d0*/  IADD3.X R91, P5, PT, RZ, RZ, RZ, P5, !PT ;  /* 0x000000ffff5b7210 */ /* 0x000fe20002fbe4ff */
[----:B------:R-:W-:Y:S01]  /*874e0*/  IMAD.WIDE.U32.X R98, R79, -0x7af74000, R98, P2 ;  /* 0x8508c0004f627825 */ /* 0x000fe200010e0462 */
[----:B------:R-:W-:Y:S02]  /*874f0*/  IADD3 RZ, P2, PT, R128, R104, RZ ;  /* 0x0000006880ff7210 */ /* 0x000fe40007f5e0ff */
[----:B------:R-:W-:Y:S01]  /*87500*/  IADD3.X R93, P4, PT, R127, R94, RZ, P4, !PT ;  /* 0x0000005e7f5d7210 */ /* 0x000fe2000279e4ff */
[----:B------:R-:W-:Y:S01]  /*87510*/  IMAD.WIDE.U32 R104, R85, 0x17c510ea, RZ ;  /* 0x17c510ea55687825 */ /* 0x000fe200078e00ff */
[----:B------:R-:W-:Y:S02]  /*87520*/  IADD3.X R128, P1, PT, R101, R121, RZ, P1, !PT ;  /* 0x0000007965807210 */ /* 0x000fe40000f3e4ff */
[----:B------:R-:W-:Y:S01]  /*87530*/  IADD3.X R91, P0, PT, RZ, R91, RZ, P0, !PT ;  /* 0x0000005bff5b7210 */ /* 0x000fe2000071e4ff */
[----:B------:R-:W-:Y:S01]  /*87540*/  IMAD.WIDE.U32 R124, R86, -0x45f6b800, R124 ;  /* 0xba094800567c7825 */ /* 0x000fe200078e007c */
[----:B------:R-:W-:-:S02]  /*87550*/  IADD3.X RZ, P2, PT, R111, R102, RZ, P2, !PT ;  /* 0x000000666fff7210 */ /* 0x000fc4000175e4ff */
[----:B------:R-:W-:Y:S01]  /*87560*/  IADD3.X R101, P4, PT, RZ, RZ, RZ, P4, !PT ;  /* 0x000000ffff657210 */ /* 0x000fe2000279e4ff */
[----:B------:R-:W-:Y:S01]  /*87570*/  IMAD.WIDE.U32 R102, R86, 0x6ca1493b, RZ ;  /* 0x6ca1493b56667825 */ /* 0x000fe200078e00ff */
[----:B------:R-:W-:Y:S02]  /*87580*/  IADD3.X R94, P3, PT, R96, R119, RZ, P3, !PT ;  /* 0x00000077605e7210 */ /* 0x000fe40001f7e4ff */
[----:B------:R-:W-:Y:S01]  /*87590*/  IADD3.X R96, PT, PT, RZ, RZ, RZ, P0, P5 ;  /* 0x000000ffff607210 */ /* 0x000fe200007ea4ff */
[----:B------:R-:W-:Y:S01]  /*875a0*/  IMAD.X R111, RZ, RZ, RZ, P4 ;  /* 0x000000ffff6f7224 */ /* 0x000fe200020e06ff */
[----:B------:R-:W-:Y:S01]  /*875b0*/  IADD3.X R95, P5, PT, RZ, R98, RZ, P2, !PT ;  /* 0x00000062ff5f7210 */ /* 0x000fe200017be4ff */
[----:B------:R-:W-:Y:S01]  /*875c0*/  IMAD.IADD R130, R125, 0x1, R126 ;  /* 0x000000017d827824 */ /* 0x000fe200078e027e */
[----:B------:R-:W-:Y:S01]  /*875d0*/  IADD3 RZ, P2, PT, R92, R114, RZ ;  /* 0x000000725cff7210 */ /* 0x000fe20007f5e0ff */
[----:B------:R-:W-:Y:S01]  /*875e0*/  IMAD.MOV.U32 R114, RZ, RZ, R107 ;  /* 0x000000ffff727224 */ /* 0x000fe200078e006b */
[----:B------:R-:W-:Y:S01]  /*875f0*/  IADD3 R103, P4, PT, R106, R103, RZ ;  /* 0x000000676a677210 */ /* 0x000fe20007f9e0ff */
[----:B------:R-:W-:Y:S01]  /*87600*/  IMAD.WIDE.U32 R122, R78, 0x30000000, RZ ;  /* 0x300000004e7a7825 */ /* 0x000fe200078e00ff */
[----:B------:R-:W-:-:S02]  /*87610*/  IADD3.X R117, P5, PT, RZ, R99, RZ, P5, !PT ;  /* 0x00000063ff757210 */ /* 0x000fc40002fbe4ff */
[----:B------:R-:W-:Y:S01]  /*87620*/  IADD3 RZ, P0, PT, R94, R88, RZ ;  /* 0x000000585eff7210 */ /* 0x000fe20007f1e0ff */
[----:B------:R-:W-:Y:S01]  /*87630*/  IMAD.WIDE.U32.X R114, R85, -0x39c4fa40, R114, P4 ;  /* 0xc63b05c055727825 */ /* 0x000fe200020e0472 */
[----:B------:R-:W-:Y:S02]  /*87640*/  IADD3.X R88, P5, PT, R95, R124, RZ, P5, !PT ;  /* 0x0000007c5f587210 */ /* 0x000fe40002fbe4ff */
[----:B------:R-:W-:Y:S01]  /*87650*/  IADD3.X R95, P3, PT, R89, R74, RZ, P3, !PT ;  /* 0x0000004a595f7210 */ /* 0x000fe20001f7e4ff */
[C---:B------:R-:W-:Y:S01]  /*87660*/  IMAD.WIDE.U32 R104, P4, R86.reuse, 0x1ae3a46, R104 ;  /* 0x01ae3a4656687825 */ /* 0x040fe20007880068 */
[----:B------:R-:W-:Y:S02]  /*87670*/  IADD3.X R89, P5, PT, R117, R130, RZ, P5, !PT ;  /* 0x0000008275597210 */ /* 0x000fe40002fbe4ff */
[----:B------:R-:W-:Y:S01]  /*87680*/  IADD3.X RZ, P2, PT, R93, R77, RZ, P2, !PT ;  /* 0x0000004d5dff7210 */ /* 0x000fe2000175e4ff */
[----:B------:R-:W-:Y:S01]  /*87690*/  IMAD.WIDE.U32 R98, R86, 0x17c510ea, RZ ;  /* 0x17c510ea56627825 */ /* 0x000fe200078e00ff */
[----:B------:R-:W-:-:S02]  /*876a0*/  IADD3.X R77, P5, PT, RZ, RZ, RZ, P5, !PT ;  /* 0x000000ffff4d7210 */ /* 0x000fc40002fbe4ff */
[----:B------:R-:W-:Y:S01]  /*876b0*/  IADD3.X R120, P1, PT, R120, R75, RZ, P1, !PT ;  /* 0x0000004b78787210 */ /* 0x000fe20000f3e4ff */
        /* <DEDUP_REMOVED lines=9> */
[----:B------:R-:W-:-:S04]  /*87750*/  IMAD.WIDE.U32.X R126, R85, 0x1ae3a46, R126, P4 ;  /* 0x01ae3a46557e7825 */ /* 0x000fc800020e047e */
[----:B------:R-:W-:-:S04]  /*87760*/  IMAD.WIDE.U32 R124, P4, R78, 0x170b5d44, R124 ;  /* 0x170b5d444e7c7825 */ /* 0x000fc8000788007c */
[----:B------:R-:W-:Y:S01]  /*87770*/  IMAD.X R109, RZ, RZ, RZ, P4 ;  /* 0x000000ffff6d7224 */ /* 0x000fe200020e06ff */
[----:B------:R-:W-:Y:S01]  /*87780*/  IADD3 R85, P4, PT, R124, R123, RZ ;  /* 0x0000007b7c557210 */ /* 0x000fe20007f9e0ff */
[----:B------:R-:W-:Y:S02]  /*87790*/  IMAD.MOV.U32 R108, RZ, RZ, R125 ;  /* 0x000000ffff6c7224 */ /* 0x000fe400078e007d */
[----:B------:R-:W-:Y:S02]  /*877a0*/  IMAD.IADD R84, R81, 0x1, R84 ;  /* 0x0000000151547824 */ /* 0x000fe400078e0254 */
[----:B------:R-:W-:Y:S01]  /*877b0*/  IMAD.WIDE.U32.X R108, R79, 0x170b5d44, R108, P4 ;  /* 0x170b5d444f6c7825 */ /* 0x000fe200020e046c */
[----:B------:R-:W-:-:S03]  /*877c0*/  IADD3 RZ, P4, PT, R88, R122, RZ ;  /* 0x0000007a58ff7210 */ /* 0x000fc60007f9e0ff */
[----:B------:R-:W-:Y:S01]  /*877d0*/  IMAD.WIDE.U32 R74, R79, -0x45f6b800, RZ ;  /* 0xba0948004f4a7825 */ /* 0x000fe200078e00ff */
[----:B------:R-:W-:Y:S02]  /*877e0*/  IADD3.X RZ, P4, PT, R89, R85, RZ, P4, !PT ;  /* 0x0000005559ff7210 */ /* 0x000fe4000279e4ff */
[----:B------:R-:W-:Y:S01]  /*877f0*/  IADD3.X R85, P3, PT, RZ, RZ, RZ, P3, !PT ;  /* 0x000000ffff557210 */ /* 0x000fe20001f7e4ff */
[----:B------:R-:W-:Y:S01]  /*87800*/  IMAD.X R81, RZ, RZ, RZ, P5 ;  /* 0x000000ffff517224 */ /* 0x000fe200028e06ff */
[----:B------:R-:W-:Y:S01]  /*87810*/  IADD3.X R77, P4, PT, R77, R108, RZ, P4, !PT ;  /* 0x0000006c4d4d7210 */ /* 0x000fe2000279e4ff */
[----:B------:R-:W-:-:S03]  /*87820*/  IMAD.WIDE.U32 R92, R86, 0xf5138f, R92 ;  /* 0x00f5138f565c7825 */ /* 0x000fc600078e005c */
[----:B------:R-:W-:Y:S01]  /*87830*/  IADD3.X R81, P4, PT, R81, R109, RZ, P4, !PT ;  /* 0x0000006d51517210 */ /* 0x000fe2000279e4ff */
[----:B------:R-:W-:-:S04]  /*87840*/  IMAD.WIDE.U32 R74, P5, R78, 0x1ef3622f, R74 ;  /* 0x1ef3622f4e4a7825 */ /* 0x000fc800078a004a */
[----:B------:R-:W-:Y:S01]  /*87850*/  IMAD.WIDE.U32 R108, R78, -0x45f6b800, RZ ;  /* 0xba0948004e6c7825 */ /* 0x000fe200078e00ff */
[----:B------:R-:W-:-:S03]  /*87860*/  IADD3.X R111, PT, PT, RZ, RZ, RZ, P5, !PT ;  /* 0x000000ffff6f7210 */ /* 0x000fc60002ffe4ff */
[----:B------:R-:W-:-:S04]  /*87870*/  IMAD.WIDE.U32 R94, R110, 0x17c510ea, R94 ;  /* 0x17c510ea6e5e7825 */ /* 0x000fc800078e005e */
[----:B------:R-:W-:Y:S01]  /*87880*/  IMAD.X R87, RZ, RZ, RZ, P3 ;  /* 0x000000ffff577224 */ /* 0x000fe200018e06ff */
[----:B------:R-:W-:Y:S01]  /*87890*/  IADD3.X R92, P3, PT, R77, R92, RZ, P4, !PT ;  /* 0x0000005c4d5c7210 */ /* 0x000fe2000277e4ff */
[----:B------:R-:W-:Y:S01]  /*878a0*/  IMAD.IADD R116, R93, 0x1, R116 ;  /* 0x000000015d747824 */ /* 0x000fe200078e0274 */
[----:B------:R-:W-:Y:S01]  /*878b0*/  IADD3.X R122, P4, PT, R85, R134, RZ, P0, !PT ;  /* 0x00000086557a7210 */ /* 0x000fe2000079e4ff */
[----:B------:R-:W-:Y:S01]  /*878c0*/  IMAD.IADD R77, R95, 0x1, R90 ;  /* 0x000000015f4d7824 */ /* 0x000fe200078e025a */
[----:B------:R-:W-:Y:S01]  /*878d0*/  IADD3 R85, P5, PT, R74, R109, RZ ;  /* 0x0000006d4a557210 */ /* 0x000fe20007fbe0ff */
[----:B------:R-:W-:Y:S01]  /*878e0*/  IMAD.MOV.U32 R110, RZ, RZ, R75 ;  /* 0x000000ffff6e7224 */ /* 0x000fe200078e004b */
[----:B------:R-:W-:Y:S01]  /*878f0*/  IADD3.X R94, P2, PT, R101, R94, RZ, P2, !PT ;  /* 0x0000005e655e7210 */ /* 0x000fe2000175e4ff */
[----:B------:R-:W-:Y:S01]  /*87900*/  IMAD.WIDE.U32 R88, R78, 0x30000000, R88 ;  /* 0x300000004e587825 */ /* 0x000fe200078e0058 */
[----:B------:R-:W-:Y:S02]  /*87910*/  IADD3 RZ, P0, PT, R92, R108, RZ ;  /* 0x0000006c5cff7210 */ /* 0x000fe40007f1e0ff */
[----:B------:R-:W-:Y:S01]  /*87920*/  IADD3.X R93, P3, PT, R81, R116, RZ, P3, !PT ;  /* 0x00000074515d7210 */ /* 0x000fe20001f7e4ff */
[----:B------:R-:W-:Y:S01]  /*87930*/  IMAD.WIDE.U32.X R110, R79, 0x1ef3622f, R110, P5 ;  /* 0x1ef3622f4f6e7825 */ /* 0x000fe200028e046e */
[----:B------:R-:W-:-:S02]  /*87940*/  IADD3 RZ, P5, PT, R94, R102, RZ ;  /* 0x000000665eff7210 */ /* 0x000fc40007fbe0ff */
[----:B------:R-:W-:Y:S02]  /*87950*/  IADD3.X R95, P2, PT, R112, R77, RZ, P2, !PT ;  /* 0x0000004d705f7210 */ /* 0x000fe4000175e4ff */
[----:B------:R-:W-:Y:S02]  /*87960*/  IADD3.X R87, P4, PT, R87, R135, RZ, P4, !PT ;  /* 0x0000008757577210 */ /* 0x000fe4000279e4ff */
[----:B------:R-:W-:Y:S01]  /*87970*/  IADD3.X RZ, P0, PT, R93, R85, RZ, P0, !PT ;  /* 0x000000555dff7210 */ /* 0x000fe2000071e4ff */
[----:B------:R-:W-:Y:S01]  /*87980*/  IMAD.WIDE.U32 R92, R78, -0x45f6b800, R92 ;  /* 0xba0948004e5c7825 */ /* 0x000fe200078e005c */
[----:B------:R-:W-:Y:S02]  /*87990*/  IADD3.X R75, P3, PT, RZ, RZ, RZ, P3, !PT ;  /* 0x000000ffff4b7210 */ /* 0x000fe40001f7e4ff */
[----:B------:R-:W-:Y:S01]  /*879a0*/  IADD3.X RZ, P5, PT, R95, R103, RZ, P5, !PT ;  /* 0x000000675fff7210 */ /* 0x000fe20002fbe4ff */
[----:B------:R-:W-:Y:S01]  /*879b0*/  IMAD.WIDE.U32 R94, R86, 0x6ca1493b, R94 ;  /* 0x6ca1493b565e7825 */ /* 0x000fe200078e005e */
[----:B------:R-:W-:-:S02]  /*879c0*/  IADD3.X R85, P2, PT, RZ, RZ, RZ, P2, !PT ;  /* 0x000000ffff557210 */ /* 0x000fc4000175e4ff */
[----:B------:R-:W-:Y:S01]  /*879d0*/  IADD3.X R77, P4, PT, R122, R91, RZ, P4, !PT ;  /* 0x0000005b7a4d7210 */ /* 0x000fe2000279e4ff */
[----:B------:R-:W-:Y:S01]  /*879e0*/  IMAD.WIDE.U32 R90, R79, 0xf5138f, RZ ;  /* 0x00f5138f4f5a7825 */ /* 0x000fe200078e00ff */
[----:B------:R-:W-:Y:S02]  /*879f0*/  IADD3.X R75, P0, PT, R75, R110, RZ, P0, !PT ;  /* 0x0000006e4b4b7210 */ /* 0x000fe4000071e4ff */
[----:B------:R-:W-:Y:S01]  /*87a00*/  IADD3.X R85, P5, PT, R85, R114, RZ, P5, !PT ;  /* 0x0000007255557210 */ /* 0x000fe20002fbe4ff */
[----:B------:R-:W-:Y:S01]  /*87a10*/  IMAD.X R110, RZ, RZ, RZ, P3 ;  /* 0x000000ffff6e7224 */ /* 0x000fe200018e06ff */
[----:B------:R-:W-:Y:S01]  /*87a20*/  IADD3.X R87, P4, PT, R87, R96, RZ, P4, !PT ;  /* 0x0000006057577210 */ /* 0x000fe2000279e4ff */
[----:B------:R-:W-:Y:S02]  /*87a30*/  IMAD.X R114, RZ, RZ, RZ, P2 ;  /* 0x000000ffff727224 */ /* 0x000fe400010e06ff */
[----:B------:R-:W-:Y:S01]  /*87a40*/  IMAD.WIDE.U32 R90, P3, R78, 0x1a22d9f3, R90 ;  /* 0x1a22d9f34e5a7825 */ /* 0x000fe2000786005a */
[----:B------:R-:W-:-:S02]  /*87a50*/  IADD3.X R110, P0, PT, R110, R111, RZ, P0, !PT ;  /* 0x0000006f6e6e7210 */ /* 0x000fc4000071e4ff */
[----:B------:R-:W-:Y:S01]  /*87a60*/  IADD3.X R80, P2, PT, R77, R80, RZ, P4, !PT ;  /* 0x000000504d507210 */ /* 0x000fe2000275e4ff */
[----:B------:R-:W-:Y:S01]  /*87a70*/  IMAD.WIDE.U32 R102, R78, 0xf5138f, RZ ;  /* 0x00f5138f4e667825 */ /* 0x000fe200078e00ff */
[----:B------:R-:W-:Y:S02]  /*87a80*/  IADD3.X R114, P5, PT, R114, R115, RZ, P5, !PT ;  /* 0x0000007372727210 */ /* 0x000fe40002fbe4ff */
[----:B------:R-:W-:Y:S01]  /*87a90*/  IADD3.X R94, P0, PT, R75, R94, RZ, P0, !PT ;  /* 0x0000005e4b5e7210 */ /* 0x000fe2000071e4ff */
[----:B------:R-:W-:Y:S01]  /*87aa0*/  IMAD.IADD R107, R95, 0x1, R106 ;  /* 0x000000015f6b7824 */ /* 0x000fe200078e026a */
[----:B------:R-:W-:Y:S01]  /*87ab0*/  IADD3.X R87, P2, PT, R87, R84, RZ, P2, !PT ;  /* 0x0000005457577210 */ /* 0x000fe2000175e4ff */
[----:B------:R-:W-:Y:S01]  /*87ac0*/  IMAD.X R81, RZ, RZ, RZ, P3 ;  /* 0x000000ffff517224 */ /* 0x000fe200018e06ff */
[----:B------:R-:W-:Y:S01]  /*87ad0*/  IADD3 R101, P3, PT, R90, R103, RZ ;  /* 0x000000675a657210 */ /* 0x000fe20007f7e0ff */
[----:B------:R-:W-:Y:S01]  /*87ae0*/  IMAD.WIDE.U32 R96, R79, 0x6ca1493b, RZ ;  /* 0x6ca1493b4f607825 */ /* 0x000fe200078e00ff */
[----:B------:R-:W-:-:S02]  /*87af0*/  IADD3.X R84, P5, PT, R85, R80, RZ, P5, !PT ;  /* 0x0000005055547210 */ /* 0x000fc40002fbe4ff */
[----:B------:R-:W-:Y:S01]  /*87b00*/  IADD3.X R95, P0, PT, R110, R107, RZ, P0, !PT ;  /* 0x0000006b6e5f7210 */ /* 0x000fe2000071e4ff */
[----:B------:R-:W-:Y:S01]  /*87b10*/  IMAD.MOV.U32 R80, RZ, RZ, R91 ;  /* 0x000000ffff507224 */ /* 0x000fe200078e005b */
[----:B------:R-:W-:Y:S01]  /*87b20*/  IADD3.X R85, P5, PT, R114, R87, RZ, P5, !PT ;  /* 0x0000005772557210 */ /* 0x000fe20002fbe4ff */
[----:B------:R-:W-:Y:S01]  /*87b30*/  IMAD.IADD R114, R89, 0x1, R124 ;  /* 0x0000000159727824 */ /* 0x000fe200078e027c */
[----:B------:R-:W-:Y:S01]  /*87b40*/  IADD3.X R75, P0, PT, RZ, RZ, RZ, P0, !PT ;  /* 0x000000ffff4b7210 */ /* 0x000fe2000071e4ff */
[----:B------:R-:W-:Y:S01]  /*87b50*/  IMAD.WIDE.U32.X R80, R79, 0x1a22d9f3, R80, P3 ;  /* 0x1a22d9f34f507825 */ /* 0x000fe200018e0450 */
[----:B------:R-:W-:Y:S02]  /*87b60*/  IADD3 RZ, P3, PT, R94, R102, RZ ;  /* 0x000000665eff7210 */ /* 0x000fe40007f7e0ff */
[----:B------:R-:W-:Y:S01]  /*87b70*/  IADD3.X R91, P5, PT, RZ, RZ, RZ, P5, !PT ;  /* 0x000000ffff5b7210 */ /* 0x000fe20002fbe4ff */
[----:B------:R-:W-:Y:S01]  /*87b80*/  IMAD.X R77, RZ, RZ, RZ, P0 ;  /* 0x000000ffff4d7224 */ /* 0x000fe200000e06ff */
[----:B------:R-:W-:Y:S01]  /*87b90*/  IADD3.X RZ, P3, PT, R95, R101, RZ, P3, !PT ;  /* 0x000000655fff7210 */ /* 0x000fe20001f7e4ff */
[----:B------:R-:W-:Y:S01]  /*87ba0*/  IMAD.WIDE.U32 R94, R78, 0xf5138f, R94 ;  /* 0x00f5138f4e5e7825 */ /* 0x000fe200078e005e */
[----:B------:R-:W-:-:S02]  /*87bb0*/  IADD3 RZ, P0, PT, R84, R98, RZ ;  /* 0x0000006254ff7210 */ /* 0x000fc40007f1e0ff */
[----:B------:R-:W-:Y:S01]  /*87bc0*/  IADD3.X R75, P3, PT, R75, R80, RZ, P3, !PT ;  /* 0x000000504b4b7210 */ /* 0x000fe20001f7e4ff */
[----:B------:R-:W-:Y:S01]  /*87bd0*/  IMAD.IADD R90, R95, 0x1, R90 ;  /* 0x000000015f5a7824 */ /* 0x000fe200078e025a */
[----:B------:R-:W-:Y:S01]  /*87be0*/  IADD3.X RZ, P0, PT, R85, R99, RZ, P0, !PT ;  /* 0x0000006355ff7210 */ /* 0x000fe2000071e4ff */
[----:B------:R-:W-:Y:S01]  /*87bf0*/  IMAD.WIDE.U32 R84, R86, 0x17c510ea, R84 ;  /* 0x17c510ea56547825 */ /* 0x000fe200078e0054 */
[----:B------:R-:W-:Y:S02]  /*87c00*/  IADD3.X R98, P4, PT, RZ, RZ, RZ, P4, !PT ;  /* 0x000000ffff627210 */ /* 0x000fe4000279e4ff */
[----:B------:R-:W-:Y:S01]  /*87c10*/  IADD3.X R77, P3, PT, R77, R81, RZ, P3, !PT ;  /* 0x000000514d4d7210 */ /* 0x000fe20001f7e4ff */
[----:B------:R-:W-:Y:S01]  /*87c20*/  IMAD.X R99, RZ, RZ, RZ, P5 ;  /* 0x000000ffff637224 */ /* 0x000fe200028e06ff */
[----:B------:R-:W-:Y:S01]  /*87c30*/  IADD3.X R91, P0, PT, R91, R126, RZ, P0, !PT ;  /* 0x0000007e5b5b7210 */ /* 0x000fe2000071e4ff */
[----:B------:R-:W-:Y:S01]  /*87c40*/  IMAD.WIDE.U32 R80, P5, R78, -0x39c4fa40, R96 ;  /* 0xc63b05c04e507825 */ /* 0x000fe200078a0060 */
[----:B------:R-:W-:-:S02]  /*87c50*/  IADD3.X R96, P2, PT, RZ, R98, RZ, P2, !PT ;  /* 0x00000062ff607210 */ /* 0x000fc4000175e4ff */
[----:B------:R-:W-:Y:S01]  /*87c60*/  IADD3.X R84, P3, PT, R75, R84, RZ, P3, !PT ;  /* 0x000000544b547210 */ /* 0x000fe20001f7e4ff */
[----:B------:R-:W-:Y:S01]  /*87c70*/  IMAD.WIDE.U32 R86, R78, 0x6ca1493b, RZ ;  /* 0x6ca1493b4e567825 */ /* 0x000fe200078e00ff */
        /* <DEDUP_REMOVED lines=8> */
[----:B------:R-:W-:Y:S01]  /*87d00*/  IMAD.WIDE.U32 R98, R76, R131, R120 ;  /* 0x000000834c627225 */ /* 0x000fe200078e0078 */
[----:B------:R-:W-:-:S02]  /*87d10*/  IADD3.X R91, P0, PT, R91, R96, RZ, P0, !PT ;  /* 0x000000605b5b7210 */ /* 0x000fc4000071e4ff */
[----:B------:R-:W-:Y:S01]  /*87d20*/  IADD3.X RZ, P2, PT, R85, R75, RZ, P2, !PT ;  /* 0x0000004b55ff7210 */ /* 0x000fe2000175e4ff */
[C---:B------:R-:W-:Y:S01]  /*87d30*/  IMAD.WIDE.U32.X R86, R79.reuse, -0x39c4fa40, R86, P4 ;  /* 0xc63b05c04f567825 */ /* 0x040fe200020e0456 */
[----:B------:R-:W-:Y:S02]  /*87d40*/  IADD3.X R75, P3, PT, RZ, RZ, RZ, P3, !PT ;  /* 0x000000ffff4b7210 */ /* 0x000fe40001f7e4ff */
[----:B------:R-:W-:Y:S01]  /*87d50*/  IADD3 RZ, P5, PT, R120, R100, RZ ;  /* 0x0000006478ff7210 */ /* 0x000fe20007fbe0ff */
[----:B------:R-:W-:Y:S01]  /*87d60*/  IMAD.WIDE.U32 R96, R79, 0x17c510ea, RZ ;  /* 0x17c510ea4f607825 */ /* 0x000fe200078e00ff */
[----:B------:R-:W-:Y:S02]  /*87d70*/  IADD3.X R86, P2, PT, R75, R86, RZ, P2, !PT ;  /* 0x000000564b567210 */ /* 0x000fe4000175e4ff */
[----:B------:R-:W-:Y:S01]  /*87d80*/  IADD3.X R100, P0, PT, R126, R101, RZ, P0, !PT ;  /* 0x000000657e647210 */ /* 0x000fe2000071e4ff */
[----:B------:R-:W-:Y:S01]  /*87d90*/  IMAD.X R75, RZ, RZ, RZ, P3 ;  /* 0x000000ffff4b7224 */ /* 0x000fe200018e06ff */
[----:B------:R-:W-:Y:S01]  /*87da0*/  IADD3 R119, PT, PT, R99, R118, RZ ;  /* 0x0000007663777210 */ /* 0x000fe20007ffe0ff */
        /* <DEDUP_REMOVED lines=11> */
[----:B------:R-:W-:Y:S01]  /*87e60*/  IADD3.X RZ, P5, PT, R121, R63, RZ, P5, !PT ;  /* 0x0000003f79ff7210 */ /* 0x000fe20002fbe4ff */
[----:B------:R-:W-:Y:S01]  /*87e70*/  IMAD.WIDE.U32.X R98, R79, 0x1ae3a46, R98, P4 ;  /* 0x01ae3a464f627825 */ /* 0x000fe200020e0462 */
[----:B------:R-:W-:-:S02]  /*87e80*/  IADD3 RZ, P4, PT, R86, R96, RZ ;  /* 0x0000006056ff7210 */ /* 0x000fc40007f9e0ff */
[----:B------:R-:W-:Y:S01]  /*87e90*/  IADD3.X R77, P1, PT, RZ, RZ, RZ, P1, !PT ;  /* 0x000000ffff4d7210 */ /* 0x000fe20000f3e4ff */
[C---:B------:R-:W-:Y:S01]  /*87ea0*/  IMAD.WIDE.U32 R84, R78.reuse, 0x6ca1493b, R84 ;  /* 0x6ca1493b4e547825 */ /* 0x040fe200078e0054 */
[----:B------:R-:W-:Y:S02]  /*87eb0*/  IADD3.X RZ, P4, PT, R87, R75, RZ, P4, !PT ;  /* 0x0000004b57ff7210 */ /* 0x000fe4000279e4ff */
[----:B------:R-:W-:Y:S01]  /*87ec0*/  IADD3.X R75, P2, PT, RZ, RZ, RZ, P2, !PT ;  /* 0x000000ffff4b7210 */ /* 0x000fe2000175e4ff */
[----:B------:R-:W-:Y:S01]  /*87ed0*/  IMAD.WIDE.U32 R78, R78, 0x17c510ea, R86 ;  /* 0x17c510ea4e4e7825 */ /* 0x000fe200078e0056 */
[----:B------:R-:W-:Y:S02]  /*87ee0*/  IADD3.X R77, P5, PT, R77, R132, RZ, P5, !PT ;  /* 0x000000844d4d7210 */ /* 0x000fe40002fbe4ff */
[----:B------:R-:W-:Y:S01]  /*87ef0*/  IADD3.X R75, P4, PT, R75, R98, RZ, P4, !PT ;  /* 0x000000624b4b7210 */ /* 0x000fe2000279e4ff */
[----:B------:R-:W-:Y:S01]  /*87f00*/  IMAD.X R98, RZ, RZ, RZ, P2 ;  /* 0x000000ffff627224 */ /* 0x000fe200010e06ff */
[----:B------:R-:W-:Y:S01]  /*87f10*/  IADD3.X R132, PT, PT, R133, RZ, RZ, P5, P1 ;  /* 0x000000ff85847210 */ /* 0x000fe20002fe24ff */
[----:B------:R-:W-:Y:S01]  /*87f20*/  IMAD.IADD R80, R85, 0x1, R80 ;  /* 0x0000000155507824 */ /* 0x000fe200078e0250 */
[----:B------:R-:W-:Y:S01]  /*87f30*/  IADD3.X R96, P0, PT, RZ, RZ, RZ, P0, !PT ;  /* 0x000000ffff607210 */ /* 0x000fe2000071e4ff */
[----:B------:R-:W-:Y:S01]  /*87f40*/  IMAD.IADD R76, R79, 0x1, R76 ;  /* 0x000000014f4c7824 */ /* 0x000fe200078e024c */
[----:B------:R-:W-:Y:S01]  /*87f50*/  IADD3.X R98, P1, PT, R98, R99, RZ, P4, !PT ;  /* 0x0000006362627210 */ /* 0x000fe2000273e4ff */
[----:B------:R-:W-:Y:S01]  /*87f60*/  IMAD.MOV.U32 R63, RZ, RZ, R88 ;  /* 0x000000ffff3f7224 */ /* 0x000fe200078e0058 */
[----:B------:R-:W-:Y:S01]  /*87f70*/  MOV R118, R94 ;  /* 0x0000005e00767202 */ /* 0x000fe20000000f00 */
[----:B------:R-:W-:Y:S01]  /*87f80*/  IMAD.MOV.U32 R116, RZ, RZ, R92 ;  /* 0x000000ffff747224 */ /* 0x000fe200078e005c */
[----:B------:R-:W-:Y:S01]  /*87f90*/  IADD3.X R74, P3, P1, R75, RZ, R96, P1, P3 ;  /* 0x000000ff4b4a7210 */ /* 0x000fe20000966460 */
[----:B------:R-:W-:-:S02]  /*87fa0*/  IMAD.X R75, RZ, RZ, RZ, P0 ;  /* 0x000000ffff4b7224 */ /* 0x000fc400000e06ff */
[----:B------:R-:W-:Y:S01]  /*87fb0*/  IMAD.MOV.U32 R115, RZ, RZ, R81 ;  /* 0x000000ffff737224 */ /* 0x000fe200078e0051 */
[----:B------:R-:W-:Y:S01]  /*87fc0*/  IADD3 R74, P0, PT, R74, R77, RZ ;  /* 0x0000004d4a4a7210 */ /* 0x000fe20007f1e0ff */
[----:B------:R-:W-:Y:S01]  /*87fd0*/  IMAD.MOV.U32 R126, RZ, RZ, R90 ;  /* 0x000000ffff7e7224 */ /* 0x000fe200078e005a */
[----:B------:R-:W-:Y:S01]  /*87fe0*/  IADD3.X R75, PT, PT, R98, RZ, R75, P3, P1 ;  /* 0x000000ff624b7210 */ /* 0x000fe20001fe244b */
[----:B------:R-:W-:Y:S02]  /*87ff0*/  IMAD.MOV.U32 R117, RZ, RZ, R84 ;  /* 0x000000ffff757224 */ /* 0x000fe400078e0054 */
        /* <DEDUP_REMOVED lines=74> */
.L_x_294:
[----:B------:R-:W-:Y:S05]  /*884a0*/  BSYNC.RELIABLE B3 ;  /* 0x0000000000037941 */ /* 0x000fea0003800100 */
.L_x_293:
        /* <DEDUP_REMOVED lines=12> */
.L_x_292:
[----:B------:R-:W-:Y:S05]  /*88570*/  BSYNC.RECONVERGENT B2 ;  /* 0x0000000000027941 */ /* 0x000fea0003800200 */
.L_x_291:
        /* <DEDUP_REMOVED lines=27> */
[----:B------:R-:W-:-:S03]  /*88730*/  IADD3.X R81, PT, PT, RZ, RZ, RZ, P1, !PT ;  /* 0x000000ffff517210 */ /* 0x000fc60000ffe4ff */
[----:B------:R-:W-:Y:S01]  /*88740*/  IMAD.WIDE.U32 R74, R53, R56, RZ ;  /* 0x00000038354a7225 */ /* 0x000fe200078e00ff */
[----:B------:R-:W-:Y:S02]  /*88750*/  IADD3 R79, P5, PT, R79, R76, RZ ;  /* 0x0000004c4f4f7210 */ /* 0x000fe40007fbe0ff */
[----:B------:R-:W-:Y:S01]  /*88760*/  IADD3.X R88, P0, PT, R89, R78, RZ, P0, !PT ;  /* 0x0000004e59587210 */ /* 0x000fe2000071e4ff */
[----:B------:R-:W-:-:S03]  /*88770*/  IMAD.WIDE.U32 R92, P4, R55, R53, R92 ;  /* 0x00000035375c7225 */ /* 0x000fc6000788005c */
[----:B------:R-:W-:Y:S01]  /*88780*/  IADD3 RZ, P1, PT, R88, R74, RZ ;  /* 0x0000004a58ff7210 */ /* 0x000fe20007f3e0ff */
[----:B------:R-:W-:Y:S01]  /*88790*/  IMAD.MOV.U32 R80, RZ, RZ, R77 ;  /* 0x000000ffff507224 */ /* 0x000fe200078e004d */
[----:B------:R-:W-:Y:S01]  /*887a0*/  IADD3 R85, P3, PT, R92, R75, RZ ;  /* 0x0000004b5c557210 */ /* 0x000fe20007f7e0ff */
[----:B------:R-:W-:Y:S01]  /*887b0*/  IMAD.X R77, RZ, RZ, RZ, P4 ;  /* 0x000000ffff4d7224 */ /* 0x000fe200020e06ff */
[----:B------:R-:W-:Y:S01]  /*887c0*/  IADD3.X R89, P2, PT, R84, R79, RZ, P0, !PT ;  /* 0x0000004f54597210 */ /* 0x000fe2000075e4ff */
[----:B------:R-:W-:-:S03]  /*887d0*/  IMAD.WIDE.U32.X R80, R52, R58, R80, P5 ;  /* 0x0000003a34507225 */ /* 0x000fc600028e0450 */
[----:B------:R-:W-:Y:S01]  /*887e0*/  IADD3.X RZ, P0, PT, R89, R85, RZ, P1, !PT ;  /* 0x0000005559ff7210 */ /* 0x000fe20000f1e4ff */
[----:B------:R-:W-:Y:S01]  /*887f0*/  IMAD.MOV.U32 R76, RZ, RZ, R93 ;  /* 0x000000ffff4c7224 */ /* 0x000fe200078e005d */
[----:B------:R-:W-:Y:S01]  /*88800*/  IADD3.X R87, P2, PT, RZ, R80, RZ, P2, !PT ;  /* 0x00000050ff577210 */ /* 0x000fe2000175e4ff */
[----:B------:R-:W-:-:S04]  /*88810*/  IMAD.WIDE.U32 R74, R52, R60, RZ ;  /* 0x0000003c344a7225 */ /* 0x000fc800078e00ff */
[----:B------:R-:W-:Y:S01]  /*88820*/  IMAD.WIDE.U32.X R76, R55, R54, R76, P3 ;  /* 0x00000036374c7225 */ /* 0x000fe200018e044c */
[----:B------:R-:W-:-:S03]  /*88830*/  IADD3.X R81, P3, PT, RZ, R81, RZ, P2, !PT ;  /* 0x00000051ff517210 */ /* 0x000fc6000177e4ff */
[----:B------:R-:W-:Y:S01]  /*88840*/  IMAD.WIDE.U32 R78, R43, R60, RZ ;  /* 0x0000003c2b4e7225 */ /* 0x000fe200078e00ff */
[----:B------:R-:W-:-:S03]  /*88850*/  IADD3.X R80, P2, PT, RZ, R76, RZ, P0, !PT ;  /* 0x0000004cff507210 */ /* 0x000fc6000075e4ff */
[----:B------:R-:W-:-:S04]  /*88860*/  IMAD.WIDE.U32 R74, P1, R43, R59, R74 ;  /* 0x0000003b2b4a7225 */ /* 0x000fc8000782004a */
[----:B------:R-:W-:Y:S01]  /*88870*/  IMAD.WIDE.U32 R84, R54, R57, RZ ;  /* 0x0000003936547225 */ /* 0x000fe200078e00ff */
[----:B------:R-:W-:Y:S02]  /*88880*/  IADD3 R86, P4, PT, R79, R74, RZ ;  /* 0x0000004a4f567210 */ /* 0x000fe40007f9e0ff */
[----:B------:R-:W-:Y:S01]  /*88890*/  IADD3.X R79, P0, PT, R87, R78, RZ, P3, !PT ;  /* 0x0000004e574f7210 */ /* 0x000fe20001f1e4ff */
[----:B------:R-:W-:Y:S01]  /*888a0*/  IMAD.X R91, RZ, RZ, RZ, P1 ;  /* 0x000000ffff5b7224 */ /* 0x000fe200008e06ff */
[----:B------:R-:W-:Y:S01]  /*888b0*/  IADD3.X R74, P2, PT, RZ, R77, RZ, P2, !PT ;  /* 0x0000004dff4a7210 */ /* 0x000fe2000175e4ff */
[----:B------:R-:W-:Y:S02]  /*888c0*/  IMAD.MOV.U32 R90, RZ, RZ, R75 ;  /* 0x000000ffff5a7224 */ /* 0x000fe400078e004b */
[----:B------:R-:W-:Y:S01]  /*888d0*/  IMAD.WIDE.U32 R76, R53, R57, RZ ;  /* 0x00000039354c7225 */ /* 0x000fe200078e00ff */
[----:B------:R-:W-:Y:S02]  /*888e0*/  IADD3.X R80, P2, PT, R80, R79, RZ, P2, !PT ;  /* 0x0000004f50507210 */ /* 0x000fe4000175e4ff */
[----:B------:R-:W-:Y:S01]  /*888f0*/  IADD3.X R79, P0, PT, R81, R86, RZ, P0, !PT ;  /* 0x00000056514f7210 */ /* 0x000fe2000071e4ff */
[----:B------:R-:W-:Y:S01]  /*88900*/  IMAD.WIDE.U32 R84, P3, R58, R53, R84 ;  /* 0x000000353a547225 */ /* 0x000fe20007860054 */
[----:B------:R-:W-:-:S02]  /*88910*/  IADD3 RZ, P1, PT, R80, R76, RZ ;  /* 0x0000004c50ff7210 */ /* 0x000fc40007f3e0ff */
[----:B------:R-:W-:Y:S01]  /*88920*/  IADD3.X R81, P2, PT, R74, R79, RZ, P2, !PT ;  /* 0x0000004f4a517210 */ /* 0x000fe2000175e4ff */
[----:B------:R-:W-:Y:S01]  /*88930*/  IMAD.WIDE.U32.X R90, R52, R59, R90, P4 ;  /* 0x0000003b345a7225 */ /* 0x000fe200020e045a */
[----:B------:R-:W-:-:S03]  /*88940*/  IADD3 R77, P5, PT, R84, R77, RZ ;  /* 0x0000004d544d7210 */ /* 0x000fc60007fbe0ff */
[----:B------:R-:W-:Y:S01]  /*88950*/  IMAD.WIDE.U32 R78, R52, R61, RZ ;  /* 0x0000003d344e7225 */ /* 0x000fe200078e00ff */
[----:B------:R-:W-:-:S03]  /*88960*/  IADD3.X R163, P0, PT, RZ, R90, RZ, P0, !PT ;  /* 0x0000005affa37210 */ /* 0x000fc6000071e4ff */
[----:B------:R-:W-:Y:S01]  /*88970*/  IMAD.X R75, RZ, RZ, RZ, P3 ;  /* 0x000000ffff4b7224 */ /* 0x000fe200018e06ff */
[----:B------:R-:W-:Y:S01]  /*88980*/  IADD3.X RZ, P3, PT, R81, R77, RZ, P1, !PT ;  /* 0x0000004d51ff7210 */ /* 0x000fe20000f7e4ff */
[----:B------:R-:W-:Y:S01]  /*88990*/  IMAD.MOV.U32 R74, RZ, RZ, R85 ;  /* 0x000000ffff4a7224 */ /* 0x000fe200078e0055 */
[----:B------:R-:W-:Y:S01]  /*889a0*/  IADD3.X R94, P0, PT, RZ, R91, RZ, P0, !PT ;  /* 0x0000005bff5e7210 */ /* 0x000fe2000071e4ff */
[----:B------:R-:W-:Y:S01]  /*889b0*/  IMAD.WIDE.U32 R76, R43, R61, RZ ;  /* 0x0000003d2b4c7225 */ /* 0x000fe200078e00ff */
[----:B------:R-:W-:-:S03]  /*889c0*/  IADD3.X R85, P2, PT, RZ, RZ, RZ, P2, !PT ;  /* 0x000000ffff557210 */ /* 0x000fc6000175e4ff */
[----:B------:R-:W-:-:S04]  /*889d0*/  IMAD.WIDE.U32 R78, P1, R43, R62, R78 ;  /* 0x0000003e2b4e7225 */ /* 0x000fc8000782004e */
[----:B------:R-:W-:Y:S01]  /*889e0*/  IMAD.WIDE.U32.X R74, R58, R54, R74, P5 ;  /* 0x000000363a4a7225 */ /* 0x000fe200028e044a */
[----:B------:R-:W-:-:S03]  /*889f0*/  IADD3.X R163, P5, PT, R163, R76, RZ, P0, !PT ;  /* 0x0000004ca3a37210 */ /* 0x000fc600007be4ff */
[----:B------:R-:W-:Y:S01]  /*88a00*/  IMAD.X R87, RZ, RZ, RZ, P1 ;  /* 0x000000ffff577224 */ /* 0x000fe200008e06ff */
[----:B------:R-:W-:Y:S01]  /*88a10*/  IADD3 R95, P1, PT, R77, R78, RZ ;  /* 0x0000004e4d5f7210 */ /* 0x000fe20007f3e0ff */
[----:B------:R-:W-:Y:S01]  /*88a20*/  IMAD.MOV.U32 R86, RZ, RZ, R79 ;  /* 0x000000ffff567224 */ /* 0x000fe200078e004f */
[----:B------:R-:W-:Y:S01]  /*88a30*/  IADD3.X R162, P3, PT, R85, R74, RZ, P3, !PT ;  /* 0x0000004a55a27210 */ /* 0x000fe20001f7e4ff */
[----:B------:R-:W-:Y:S01]  /*88a40*/  IMAD.WIDE.U32 R78, R54, R60, RZ ;  /* 0x0000003c364e7225 */ /* 0x000fe200078e00ff */
[----:B------:R-:W-:-:S03]  /*88a50*/  IADD3.X R94, P5, PT, R94, R95, RZ, P5, !PT ;  /* 0x0000005f5e5e7210 */ /* 0x000fc60002fbe4ff */
[----:B------:R-:W-:-:S04]  /*88a60*/  IMAD.WIDE.U32 R76, R52, R43, RZ ;  /* 0x0000002b344c7225 */ /* 0x000fc800078e00ff */
[----:B------:R-:W-:Y:S02]  /*88a70*/  IMAD.X R93, RZ, RZ, RZ, P2 ;  /* 0x000000ffff5d7224 */ /* 0x000fe400010e06ff */
[----:B------:R-:W-:-:S03]  /*88a80*/  IMAD.WIDE.U32 R90, R43, R43, RZ ;  /* 0x0000002b2b5a7225 */ /* 0x000fc600078e00ff */
[----:B------:R-:W-:Y:S01]  /*88a90*/  IADD3.X R93, P3, PT, R93, R75, RZ, P3, !PT ;  /* 0x0000004b5d5d7210 */ /* 0x000fe20001f7e4ff */
[----:B------:R-:W-:-:S03]  /*88aa0*/  IMAD.WIDE.U32 R78, P4, R59, R53, R78 ;  /* 0x000000353b4e7225 */ /* 0x000fc6000788004e */
        /* <DEDUP_REMOVED lines=8> */
[----:B------:R-:W-:Y:S01]  /*88b30*/  IMAD.WIDE.U32 R96, R90, -0x1, RZ ;  /* 0xffffffff5a607825 */ /* 0x000fe200078e00ff */
[----:B------:R-:W-:-:S03]  /*88b40*/  IADD3 R99, P2, PT, R78, R75, RZ ;  /* 0x0000004b4e637210 */ /* 0x000fc60007f5e0ff */
[----:B------:R-:W-:Y:S02]  /*88b50*/  IMAD.MOV.U32 R94, RZ, RZ, R79 ;  /* 0x000000ffff5e7224 */ /* 0x000fe400078e004f */
[----:B------:R-:W-:Y:S01]  /*88b60*/  IMAD.WIDE.U32.X R86, R52, R62, R86, P1 ;  /* 0x0000003e34567225 */ /* 0x000fe200008e0456 */
[----:B------:R-:W-:-:S03]  /*88b70*/  IADD3 RZ, P1, PT, R162, R74, RZ ;  /* 0x0000004aa2ff7210 */ /* 0x000fc60007f3e0ff */
[----:B------:R-:W-:Y:S01]  /*88b80*/  IMAD R79, R90, -0x7af74001, -R85 ;  /* 0x8508bfff5a4f7824 */ /* 0x000fe200078e0a55 */
[----:B------:R-:W-:Y:S01]  /*88b90*/  IADD3.X RZ, P1, PT, R163, R99, RZ, P1, !PT ;  /* 0x00000063a3ff7210 */ /* 0x000fe20000f3e4ff */
[----:B------:R-:W-:Y:S01]  /*88ba0*/  IMAD.WIDE.U32 R74, R96, 0x1, RZ ;  /* 0x00000001604a7825 */ /* 0x000fe200078e00ff */
[----:B------:R-:W-:-:S03]  /*88bb0*/  IADD3.X R125, P5, PT, RZ, R86, RZ, P5, !PT ;  /* 0x00000056ff7d7210 */ /* 0x000fc60002fbe4ff */
[----:B------:R-:W-:Y:S01]  /*88bc0*/  IMAD.WIDE.U32.X R94, R59, R54, R94, P2 ;  /* 0x000000363b5e7225 */ /* 0x000fe200010e045e */
[----:B------:R-:W-:-:S03]  /*88bd0*/  IADD3 RZ, P2, PT, RZ, R90, RZ ;  /* 0x0000005affff7210 */ /* 0x000fc60007f5e0ff */
[----:B------:R-:W-:Y:S01]  /*88be0*/  IMAD.IADD R97, R97, 0x1, R79 ;  /* 0x0000000161617824 */ /* 0x000fe200078e024f */
[----:B------:R-:W-:Y:S01]  /*88bf0*/  IADD3.X R124, P1, PT, R93, R94, RZ, P1, !PT ;  /* 0x0000005e5d7c7210 */ /* 0x000fe20000f3e4ff */
[----:B------:R-:W-:Y:S01]  /*88c00*/  IMAD.X R103, RZ, RZ, RZ, P0 ;  /* 0x000000ffff677224 */ /* 0x000fe200000e06ff */
[----:B------:R-:W-:Y:S01]  /*88c10*/  IADD3 RZ, P0, PT, R90, R74, RZ ;  /* 0x0000004a5aff7210 */ /* 0x000fe20007f1e0ff */
[----:B------:R-:W-:Y:S01]  /*88c20*/  IMAD.WIDE.U32 R76, R97, 0x1, RZ ;  /* 0x00000001614c7825 */ /* 0x000fe200078e00ff */
[----:B------:R-:W-:Y:S02]  /*88c30*/  IADD3.X RZ, P2, PT, RZ, R85, RZ, P2, !PT ;  /* 0x00000055ffff7210 */ /* 0x000fe4000175e4ff */
[----:B------:R-:W-:Y:S01]  /*88c40*/  SHF.L.U64.HI R79, R104, 0x1, R105 ;  /* 0x00000001684f7819 */ /* 0x000fe20000010269 */
[----:B------:R-:W-:-:S04]  /*88c50*/  IMAD.WIDE.U32 R90, R54, R61, RZ ;  /* 0x0000003d365a7225 */ /* 0x000fc800078e00ff */
[----:B------:R-:W-:Y:S02]  /*88c60*/  IMAD.X R93, RZ, RZ, RZ, P3 ;  /* 0x000000ffff5d7224 */ /* 0x000fe400018e06ff */
[----:B------:R-:W-:-:S03]  /*88c70*/  IMAD.WIDE.U32 R76, P3, R96, -0x7af74000, R76 ;  /* 0x8508c000604c7825 */ /* 0x000fc6000786004c */
[----:B------:R-:W-:Y:S01]  /*88c80*/  IADD3.X R74, P1, PT, R93, R95, RZ, P1, !PT ;  /* 0x0000005f5d4a7210 */ /* 0x000fe20000f3e4ff */
[----:B------:R-:W-:-:S03]  /*88c90*/  IMAD.WIDE.U32.X R102, R52, R52, R102, P4 ;  /* 0x0000003434667225 */ /* 0x000fc600020e0466 */
[----:B------:R-:W-:Y:S01]  /*88ca0*/  IADD3.X R124, P1, PT, R124, R125, RZ, P1, !PT ;  /* 0x0000007d7c7c7210 */ /* 0x000fe20000f3e4ff */
[----:B------:R-:W-:Y:S01]  /*88cb0*/  IMAD.WIDE.U32 R90, P4, R62, R53, R90 ;  /* 0x000000353e5a7225 */ /* 0x000fe2000788005a */
[----:B------:R-:W-:-:S03]  /*88cc0*/  LEA.X R104, P2, R104, R102, 0x1, P2 ;  /* 0x0000006668687211 */ /* 0x000fc60001040cff */
[----:B------:R-:W-:Y:S01]  /*88cd0*/  IMAD.WIDE.U32 R94, R53, R61, RZ ;  /* 0x0000003d355e7225 */ /* 0x000fe200078e00ff */
[----:B------:R-:W-:-:S03]  /*88ce0*/  IADD3.X R102, P2, PT, R79, R103, RZ, P2, !PT ;  /* 0x000000674f667210 */ /* 0x000fc6000175e4ff */
[----:B------:R-:W-:Y:S01]  /*88cf0*/  IMAD.X R93, RZ, RZ, R87, P5 ;  /* 0x000000ffff5d7224 */ /* 0x000fe200028e0657 */
[----:B------:R-:W-:Y:S01]  /*88d00*/  IADD3 R76, P5, PT, R75, R76, RZ ;  /* 0x0000004c4b4c7210 */ /* 0x000fe20007fbe0ff */
[----:B------:R-:W-:Y:S01]  /*88d10*/  IMAD.X R75, RZ, RZ, RZ, P3 ;  /* 0x000000ffff4b7224 */ /* 0x000fe200018e06ff */
[----:B------:R-:W-:Y:S01]  /*88d20*/  IADD3 R95, P3, PT, R90, R95, RZ ;  /* 0x0000005f5a5f7210 */ /* 0x000fe20007f7e0ff */
[----:B------:R-:W-:Y:S01]  /*88d30*/  IMAD.X R87, RZ, RZ, RZ, P4 ;  /* 0x000000ffff577224 */ /* 0x000fe200020e06ff */
[----:B------:R-:W-:Y:S01]  /*88d40*/  IADD3 RZ, P4, PT, R124, R94, RZ ;  /* 0x0000005e7cff7210 */ /* 0x000fe20007f9e0ff */
[----:B------:R-:W-:Y:S01]  /*88d50*/  IMAD.MOV.U32 R86, RZ, RZ, R91 ;  /* 0x000000ffff567224 */ /* 0x000fe200078e005b */
[----:B------:R-:W-:Y:S01]  /*88d60*/  IADD3.X R125, P1, PT, R74, R93, RZ, P1, !PT ;  /* 0x0000005d4a7d7210 */ /* 0x000fe20000f3e4ff */
[----:B------:R-:W-:Y:S01]  /*88d70*/  IMAD.MOV.U32 R74, RZ, RZ, R77 ;  /* 0x000000ffff4a7224 */ /* 0x000fe200078e004d */
[----:B------:R-:W-:Y:S01]  /*88d80*/  IADD3.X RZ, P0, PT, R85, R76, RZ, P0, !PT ;  /* 0x0000004c55ff7210 */ /* 0x000fe2000071e4ff */
[----:B------:R-:W-:Y:S01]  /*88d90*/  IMAD.WIDE.U32 R164, R55, R57, RZ ;  /* 0x0000003937a47225 */ /* 0x000fe200078e00ff */
[----:B------:R-:W-:-:S02]  /*88da0*/  IADD3.X RZ, P4, PT, R125, R95, RZ, P4, !PT ;  /* 0x0000005f7dff7210 */ /* 0x000fc4000279e4ff */
[----:B------:R-:W-:Y:S01]  /*88db0*/  IADD3.X R85, P1, PT, RZ, RZ, RZ, P1, !PT ;  /* 0x000000ffff557210 */ /* 0x000fe20000f3e4ff */
[----:B------:R-:W-:Y:S01]  /*88dc0*/  IMAD.WIDE.U32.X R86, R62, R54, R86, P3 ;  /* 0x000000363e567225 */ /* 0x000fe200018e0456 */
[----:B------:R-:W-:-:S03]  /*88dd0*/  SHF.L.W.U32.HI R93, R105, 0x1, R100 ;  /* 0x00000001695d7819 */ /* 0x000fc60000010e64 */
[----:B------:R-:W-:Y:S01]  /*88de0*/  IMAD.WIDE.U32.X R74, R97, -0x7af74000, R74, P5 ;  /* 0x8508c000614a7825 */ /* 0x000fe200028e044a */
[----:B------:R-:W-:-:S03]  /*88df0*/  IADD3.X R112, P4, PT, R85, R86, RZ, P4, !PT ;  /* 0x0000005655707210 */ /* 0x000fc6000279e4ff */
[----:B------:R-:W-:Y:S01]  /*88e00*/  IMAD.WIDE.U32 R76, R56, R57, RZ ;  /* 0x00000039384c7225 */ /* 0x000fe200078e00ff */
[----:B------:R-:W-:Y:S02]  /*88e10*/  IADD3.X R91, P0, PT, RZ, R74, RZ, P0, !PT ;  /* 0x0000004aff5b7210 */ /* 0x000fe4000071e4ff */
[----:B------:R-:W-:Y:S01]  /*88e20*/  IADD3.X R85, PT, PT, R87, RZ, RZ, P4, P1 ;  /* 0x000000ff57557210 */ /* 0x000fe200027e24ff */
[----:B------:R-:W-:Y:S01]  /*88e30*/  IMAD.WIDE.U32 R164, P3, R58, R56, R164 ;  /* 0x000000383aa47225 */ /* 0x000fe200078600a4 */
[----:B------:R-:W-:-:S03]  /*88e40*/  IADD3.X R103, P1, PT, RZ, R75, RZ, P0, !PT ;  /* 0x0000004bff677210 */ /* 0x000fc6000073e4ff */
[----:B------:R-:W-:Y:S01]  /*88e50*/  IMAD.WIDE.U32 R162, R60, R53, R162 ;  /* 0x000000353ca27225 */ /* 0x000fe200078e00a2 */
[----:B------:R-:W-:-:S03]  /*88e60*/  IADD3 R79, P5, PT, R164, R77, RZ ;  /* 0x0000004da44f7210 */ /* 0x000fc60007fbe0ff */
[----:B------:R-:W-:Y:S01]  /*88e70*/  IMAD.WIDE.U32 R134, R55, R60, RZ ;  /* 0x0000003c37867225 */ /* 0x000fe200078e00ff */
[----:B------:R-:W-:-:S03]  /*88e80*/  IADD3 RZ, P4, PT, R162, R76, RZ ;  /* 0x0000004ca2ff7210 */ /* 0x000fc60007f9e0ff */
[----:B------:R-:W-:Y:S02]  /*88e90*/  IMAD.IADD R163, R163, 0x1, R78 ;  /* 0x00000001a3a37824 */ /* 0x000fe400078e024e */
[----:B------:R-:W-:-:S03]  /*88ea0*/  IMAD.WIDE.U32 R76, R54, R53, RZ ;  /* 0x00000035364c7225 */ /* 0x000fc600078e00ff */
[----:B------:R-:W-:Y:S01]  /*88eb0*/  IADD3.X RZ, P4, PT, R163, R79, RZ, P4, !PT ;  /* 0x0000004fa3ff7210 */ /* 0x000fe2000279e4ff */
[----:B------:R-:W-:-:S04]  /*88ec0*/  IMAD.WIDE.U32 R86, R56, R60, RZ ;  /* 0x0000003c38567225 */ /* 0x000fc800078e00ff */
[----:B------:R-:W-:-:S04]  /*88ed0*/  IMAD.WIDE.U32 R134, P0, R59, R56, R134 ;  /* 0x000000383b867225 */ /* 0x000fc80007800086 */
[----:B------:R-:W-:Y:S02]  /*88ee0*/  IMAD.X R95, RZ, RZ, RZ, P3 ;  /* 0x000000ffff5f7224 */ /* 0x000fe400018e06ff */
[----:B------:R-:W-:Y:S02]  /*88ef0*/  IMAD.MOV.U32 R94, RZ, RZ, R165 ;  /* 0x000000ffff5e7224 */ /* 0x000fe400078e00a5 */
[----:B------:R-:W-:Y:S01]  /*88f00*/  IMAD.X R75, RZ, RZ, RZ, P0 ;  /* 0x000000ffff4b7224 */ /* 0x000fe200000e06ff */
[----:B------:R-:W-:Y:S01]  /*88f10*/  IADD3 R107, P0, PT, R134, R87, RZ ;  /* 0x00000057866b7210 */ /* 0x000fe20007f1e0ff */
[----:B------:R-:W-:-:S04]  /*88f20*/  IMAD.WIDE.U32 R98, R53, R53, RZ ;  /* 0x0000003535627225 */ /* 0x000fc800078e00ff */
[----:B------:R-:W-:Y:S01]  /*88f30*/  IMAD.WIDE.U32 R76, P3, R53, R54, R76 ;  /* 0x00000036354c7225 */ /* 0x000fe2000786004c */
[----:B------:R-:W-:-:S03]  /*88f40*/  IADD3.X R93, P2, PT, R93, R98, RZ, P2, !PT ;  /* 0x000000625d5d7210 */ /* 0x000fc6000175e4ff */
[----:B------:R-:W-:-:S04]  /*88f50*/  IMAD.WIDE.U32 R78, R97, 0x30000000, RZ ;  /* 0x30000000614e7825 */ /* 0x000fc800078e00ff */
[----:B------:R-:W-:Y:S01]  /*88f60*/  IMAD.WIDE.U32.X R94, R58, R55, R94, P5 ;  /* 0x000000373a5e7225 */ /* 0x000fe200028e045e */
[----:B------:R-:W-:-:S03]  /*88f70*/  IADD3 R76, P5, PT, R99, R76, RZ ;  /* 0x0000004c634c7210 */ /* 0x000fc60007fbe0ff */
[----:B------:R-:W-:Y:S01]  /*88f80*/  IMAD.MOV.U32 R74, RZ, RZ, R135 ;  /* 0x000000ffff4a7224 */ /* 0x000fe200078e0087 */
[----:B------:R-:W-:Y:S01]  /*88f90*/  IADD3.X R105, P4, PT, RZ, R94, RZ, P4, !PT ;  /* 0x0000005eff697210 */ /* 0x000fe2000279e4ff */
[----:B------:R-:W-:Y:S01]  /*88fa0*/  IMAD.WIDE.U32 R98, R96, 0x30000000, RZ ;  /* 0x3000000060627825 */ /* 0x000fe200078e00ff */
[----:B------:R-:W-:Y:S02]  /*88fb0*/  IADD3.X R94, P1, PT, R91, R104, RZ, P1, !PT ;  /* 0x000000685b5e7210 */ /* 0x000fe40000f3e4ff */
[----:B------:R-:W-:Y:S01]  /*88fc0*/  IADD3.X R104, P4, PT, RZ, R95, RZ, P4, !PT ;  /* 0x0000005fff687210 */ /* 0x000fe2000279e4ff */
[----:B------:R-:W-:Y:S01]  /*88fd0*/  IMAD.WIDE.U32.X R74, R59, R55, R74, P0 ;  /* 0x000000373b4a7225 */ /* 0x000fe200000e044a */
[----:B------:R-:W-:-:S03]  /*88fe0*/  IADD3.X R95, P1, PT, R103, R102, RZ, P1, !PT ;  /* 0x00000066675f7210 */ /* 0x000fc60000f3e4ff */
[----:B------:R-:W-:-:S04]  /*88ff0*/  IMAD.WIDE.U32 R78, P0, R96, 0x170b5d44, R78 ;  /* 0x170b5d44604e7825 */ /* 0x000fc8000780004e */
[----:B------:R-:W-:Y:S01]  /*89000*/  IMAD.WIDE.U32 R124, R61, R53, R124 ;  /* 0x000000353d7c7225 */ /* 0x000fe200078e007c */
[----:B------:R-:W-:Y:S02]  /*89010*/  IADD3.X R91, PT, PT, RZ, RZ, RZ, P0, !PT ;  /* 0x000000ffff5b7210 */ /* 0x000fe400007fe4ff */
        /* <DEDUP_REMOVED lines=8> */
[----:B------:R-:W-:-:S02]  /*890a0*/  SHF.L.W.U32.HI R79, R100, 0x1, R101 ;  /* 0x00000001644f7819 */ /* 0x000fc40000010e65 */
[----:B------:R-:W-:Y:S01]  /*890b0*/  IADD3.X R125, P4, PT, R104, R99, RZ, P4, !PT ;  /* 0x00000063687d7210 */ /* 0x000fe2000279e4ff */
[----:B------:R-:W-:Y:S01]  /*890c0*/  IMAD.WIDE.U32.X R90, R97, 0x170b5d44, R90, P3 ;  /* 0x170b5d44615a7825 */ /* 0x000fe200018e045a */
[----:B------:R-:W-:Y:S02]  /*890d0*/  IADD3 RZ, P3, PT, R124, R86, RZ ;  /* 0x000000567cff7210 */ /* 0x000fe40007f7e0ff */
[----:B------:R-:W-:Y:S01]  /*890e0*/  IADD3.X R79, P2, PT, R79, R76, RZ, P2, !PT ;  /* 0x0000004c4f4f7210 */ /* 0x000fe2000175e4ff */
[----:B------:R-:W-:Y:S01]  /*890f0*/  IMAD.MOV.U32 R86, RZ, RZ, R77 ;  /* 0x000000ffff567224 */ /* 0x000fe200078e004d */
[----:B------:R-:W-:Y:S01]  /*89100*/  IADD3.X R77, P1, PT, RZ, RZ, RZ, P1, !PT ;  /* 0x000000ffff4d7210 */ /* 0x000fe20000f3e4ff */
[----:B------:R-:W-:Y:S01]  /*89110*/  IMAD.WIDE.U32 R88, R56, R53, R88 ;  /* 0x0000003538587225 */ /* 0x000fe200078e0058 */
[----:B------:R-:W-:Y:S02]  /*89120*/  IADD3.X RZ, P3, PT, R125, R107, RZ, P3, !PT ;  /* 0x0000006b7dff7210 */ /* 0x000fe40001f7e4ff */
[----:B------:R-:W-:Y:S01]  /*89130*/  IADD3.X R98, P0, PT, R77, R90, RZ, P0, !PT ;  /* 0x0000005a4d627210 */ /* 0x000fe2000071e4ff */
[----:B------:R-:W-:Y:S01]  /*89140*/  IMAD.X R90, RZ, RZ, RZ, P1 ;  /* 0x000000ffff5a7224 */ /* 0x000fe200008e06ff */
[----:B------:R-:W-:Y:S01]  /*89150*/  IADD3.X R113, P4, PT, RZ, RZ, RZ, P4, !PT ;  /* 0x000000ffff717210 */ /* 0x000fe2000279e4ff */
[----:B------:R-:W-:Y:S01]  /*89160*/  IMAD.WIDE.U32 R76, R97, -0x45f6b800, RZ ;  /* 0xba094800614c7825 */ /* 0x000fe200078e00ff */
[----:B------:R-:W-:-:S02]  /*89170*/  SHF.L.W.U32.HI R101, R101, 0x1, R88 ;  /* 0x0000000165657819 */ /* 0x000fc40000010e58 */
[----:B------:R-:W-:Y:S01]  /*89180*/  IADD3.X R100, P0, PT, R90, R91, RZ, P0, !PT ;  /* 0x0000005b5a647210 */ /* 0x000fe2000071e4ff */
[----:B------:R-:W-:Y:S01]  /*89190*/  IMAD.IADD R99, R89, 0x1, R92 ;  /* 0x0000000159637824 */ /* 0x000fe200078e025c */
[----:B------:R-:W-:Y:S01]  /*891a0*/  IADD3.X R113, P3, PT, R113, R74, RZ, P3, !PT ;  /* 0x0000004a71717210 */ /* 0x000fe20001f7e4ff */
[----:B------:R-:W-:Y:S01]  /*891b0*/  IMAD.X R74, RZ, RZ, RZ, P4 ;  /* 0x000000ffff4a7224 */ /* 0x000fe200020e06ff */
[----:B------:R-:W-:Y:S01]  /*891c0*/  IADD3.X R92, P0, PT, R98, R93, RZ, P0, !PT ;  /* 0x0000005d625c7210 */ /* 0x000fe2000071e4ff */
[----:B------:R-:W-:-:S03]  /*891d0*/  IMAD.WIDE.U32 R76, P4, R96, 0x1ef3622f, R76 ;  /* 0x1ef3622f604c7825 */ /* 0x000fc6000788004c */
[----:B------:R-:W-:Y:S01]  /*891e0*/  IADD3.X R98, P3, PT, R74, R75, RZ, P3, !PT ;  /* 0x0000004b4a627210 */ /* 0x000fe20001f7e4ff */
[----:B------:R-:W-:Y:S01]  /*891f0*/  IMAD.WIDE.U32 R90, R96, -0x45f6b800, RZ ;  /* 0xba094800605a7825 */ /* 0x000fe200078e00ff */
[----:B------:R-:W-:Y:S02]  /*89200*/  IADD3.X R93, P0, PT, R100, R79, RZ, P0, !PT ;  /* 0x0000004f645d7210 */ /* 0x000fe4000071e4ff */
[----:B------:R-:W-:Y:S01]  /*89210*/  IADD3.X R112, P3, PT, R113, R112, RZ, P3, !PT ;  /* 0x0000007071707210 */ /* 0x000fe20001f7e4ff */
[----:B------:R-:W-:Y:S01]  /*89220*/  IMAD.WIDE.U32 R120, P1, R62, R56, R120 ;  /* 0x000000383e787225 */ /* 0x000fe20007820078 */
[----:B------:R-:W-:Y:S02]  /*89230*/  IADD3.X R79, P0, PT, RZ, RZ, RZ, P0, !PT ;  /* 0x000000ffff4f7210 */ /* 0x000fe4000071e4ff */
[----:B------:R-:W-:Y:S01]  /*89240*/  IADD3.X R113, P3, PT, R98, R85, RZ, P3, !PT ;  /* 0x0000005562717210 */ /* 0x000fe20001f7e4ff */
[----:B------:R-:W-:Y:S01]  /*89250*/  IMAD.X R75, RZ, RZ, RZ, P4 ;  /* 0x000000ffff4b7224 */ /* 0x000fe200020e06ff */
[----:B------:R-:W-:Y:S01]  /*89260*/  IADD3 R103, P4, PT, R76, R91, RZ ;  /* 0x0000005b4c677210 */ /* 0x000fe20007f9e0ff */
[----:B------:R-:W-:Y:S01]  /*89270*/  IMAD.X R89, RZ, RZ, RZ, P1 ;  /* 0x000000ffff597224 */ /* 0x000fe200008e06ff */
[----:B------:R-:W-:Y:S01]  /*89280*/  IADD3 RZ, P1, PT, R92, R90, RZ ;  /* 0x0000005a5cff7210 */ /* 0x000fe20007f3e0ff */
[----:B------:R-:W-:Y:S01]  /*89290*/  IMAD.MOV.U32 R74, RZ, RZ, R77 ;  /* 0x000000ffff4a7224 */ /* 0x000fe200078e004d */
[----:B------:R-:W-:Y:S01]  /*892a0*/  SHF.L.W.U32.HI R77, R88, 0x1, R99 ;  /* 0x00000001584d7819 */ /* 0x000fe20000010e63 */
[----:B------:R-:W-:Y:S01]  /*892b0*/  IMAD.WIDE.U32 R90, R56, R61, RZ ;  /* 0x0000003d385a7225 */ /* 0x000fe200078e00ff */
[----:B------:R-:W-:-:S03]  /*892c0*/  IADD3.X RZ, P1, PT, R93, R103, RZ, P1, !PT ;  /* 0x000000675dff7210 */ /* 0x000fc60000f3e4ff */
[----:B------:R-:W-:Y:S01]  /*892d0*/  IMAD.WIDE.U32.X R74, R97, 0x1ef3622f, R74, P4 ;  /* 0x1ef3622f614a7825 */ /* 0x000fe200020e044a */
[----:B------:R-:W-:-:S03]  /*892e0*/  IADD3 R103, P4, PT, R120, R91, RZ ;  /* 0x0000005b78677210 */ /* 0x000fc60007f9e0ff */
[----:B------:R-:W-:Y:S01]  /*892f0*/  IMAD.X R91, RZ, RZ, RZ, P0 ;  /* 0x000000ffff5b7224 */ /* 0x000fe200000e06ff */
[----:B------:R-:W-:Y:S01]  /*89300*/  IADD3.X R79, P1, PT, R79, R74, RZ, P1, !PT ;  /* 0x0000004a4f4f7210 */ /* 0x000fe20000f3e4ff */
[----:B------:R-:W-:Y:S01]  /*89310*/  IMAD.MOV.U32 R88, RZ, RZ, R121 ;  /* 0x000000ffff587224 */ /* 0x000fe200078e0079 */
[----:B------:R-:W-:Y:S01]  /*89320*/  IADD3 RZ, P0, PT, R112, R90, RZ ;  /* 0x0000005a70ff7210 */ /* 0x000fe20007f1e0ff */
[----:B------:R-:W-:Y:S01]  /*89330*/  IMAD.WIDE.U32.X R86, R54, R54, R86, P5 ;  /* 0x0000003636567225 */ /* 0x000fe200028e0456 */
[----:B------:R-:W-:Y:S02]  /*89340*/  IADD3.X R85, P1, PT, R91, R75, RZ, P1, !PT ;  /* 0x0000004b5b557210 */ /* 0x000fe40000f3e4ff */
[----:B------:R-:W-:Y:S01]  /*89350*/  IADD3.X RZ, P0, PT, R113, R103, RZ, P0, !PT ;  /* 0x0000006771ff7210 */ /* 0x000fe2000071e4ff */
[----:B------:R-:W-:-:S04]  /*89360*/  IMAD.WIDE.U32 R90, R97, 0xf5138f, RZ ;  /* 0x00f5138f615a7825 */ /* 0x000fc800078e00ff */
[----:B------:R-:W-:Y:S01]  /*89370*/  IMAD.WIDE.U32.X R88, R62, R55, R88, P4 ;  /* 0x000000373e587225 */ /* 0x000fe200020e0458 */
[----:B------:R-:W-:Y:S02]  /*89380*/  IADD3.X R103, P4, PT, RZ, RZ, RZ, P3, !PT ;  /* 0x000000ffff677210 */ /* 0x000fe40001f9e4ff */
[----:B------:R-:W-:Y:S01]  /*89390*/  IADD3.X R86, P3, PT, R101, R86, RZ, P2, !PT ;  /* 0x0000005665567210 */ /* 0x000fe2000177e4ff */
[C---:B------:R-:W-:Y:S01]  /*893a0*/  IMAD.WIDE.U32 R74, R96.reuse, 0xf5138f, RZ ;  /* 0x00f5138f604a7825 */ /* 0x040fe200078e00ff */
[----:B------:R-:W-:Y:S02]  /*893b0*/  IADD3.X R122, P0, PT, R103, R88, RZ, P0, !PT ;  /* 0x00000058677a7210 */ /* 0x000fe4000071e4ff */
[----:B------:R-:W-:Y:S01]  /*893c0*/  IADD3.X R98, P3, PT, R77, R87, RZ, P3, !PT ;  /* 0x000000574d627210 */ /* 0x000fe20001f7e4ff */
[C---:B------:R-:W-:Y:S01]  /*893d0*/  IMAD.WIDE.U32 R90, P2, R96.reuse, 0x1a22d9f3, R90 ;  /* 0x1a22d9f3605a7825 */ /* 0x040fe2000784005a */
[----:B------:R-:W-:Y:S02]  /*893e0*/  IADD3.X R88, P1, PT, R79, R86, RZ, P1, !PT ;  /* 0x000000564f587210 */ /* 0x000fe40000f3e4ff */
[----:B------:R-:W-:Y:S01]  /*893f0*/  IADD3.X R127, PT, PT, R89, RZ, RZ, P0, P4 ;  /* 0x000000ff597f7210 */ /* 0x000fe200007e84ff */
[----:B------:R-:W-:Y:S01]  /*89400*/  IMAD.WIDE.U32 R94, R96, 0x30000000, R94 ;  /* 0x30000000605e7825 */ /* 0x000fe200078e005e */
[----:B------:R-:W-:-:S02]  /*89410*/  IADD3 R75, P4, PT, R90, R75, RZ ;  /* 0x0000004b5a4b7210 */ /* 0x000fc40007f9e0ff */
[----:B------:R-:W-:Y:S01]  /*89420*/  IADD3.X R89, P1, PT, R85, R98, RZ, P1, !PT ;  /* 0x0000006255597210 */ /* 0x000fe20000f3e4ff */
[----:B------:R-:W-:Y:S01]  /*89430*/  IMAD.IADD R129, R95, 0x1, R78 ;  /* 0x000000015f817824 */ /* 0x000fe200078e024e */
[----:B------:R-:W-:Y:S01]  /*89440*/  IADD3.X R79, PT, PT, RZ, RZ, RZ, P2, !PT ;  /* 0x000000ffff4f7210 */ /* 0x000fe200017fe4ff */
[----:B------:R-:W-:Y:S01]  /*89450*/  IMAD.MOV.U32 R78, RZ, RZ, R91 ;  /* 0x000000ffff4e7224 */ /* 0x000fe200078e005b */
[----:B------:R-:W-:Y:S01]  /*89460*/  IADD3 RZ, P0, PT, R88, R74, RZ ;  /* 0x0000004a58ff7210 */ /* 0x000fe20007f1e0ff */
[----:B------:R-:W-:Y:S01]  /*89470*/  IMAD.WIDE.U32 R80, R57, R53, R80 ;  /* 0x0000003539507225 */ /* 0x000fe200078e0050 */
[----:B------:R-:W-:Y:S02]  /*89480*/  IADD3.X R77, P2, PT, RZ, RZ, RZ, P1, !PT ;  /* 0x000000ffff4d7210 */ /* 0x000fe40000f5e4ff */
[----:B------:R-:W-:Y:S01]  /*89490*/  IADD3.X RZ, P0, PT, R89, R75, RZ, P0, !PT ;  /* 0x0000004b59ff7210 */ /* 0x000fe2000071e4ff */
[----:B------:R-:W-:Y:S01]  /*894a0*/  IMAD.WIDE.U32.X R78, R97, 0x1a22d9f3, R78, P4 ;  /* 0x1a22d9f3614e7825 */ /* 0x000fe200020e044e */
[----:B------:R-:W-:-:S03]  /*894b0*/  SHF.L.W.U32.HI R99, R99, 0x1, R80 ;  /* 0x0000000163637819 */ /* 0x000fc60000010e50 */
[----:B------:R-:W-:Y:S01]  /*894c0*/  IMAD.WIDE.U32 R110, R58, R60, RZ ;  /* 0x0000003c3a6e7225 */ /* 0x000fe200078e00ff */
[----:B------:R-:W-:-:S03]  /*894d0*/  IADD3.X R77, P0, PT, R77, R78, RZ, P0, !PT ;  /* 0x0000004e4d4d7210 */ /* 0x000fc6000071e4ff */
[----:B------:R-:W-:Y:S02]  /*894e0*/  IMAD.IADD R121, R81, 0x1, R84 ;  /* 0x0000000151797824 */ /* 0x000fe400078e0254 */
[----:B------:R-:W-:-:S03]  /*894f0*/  IMAD.WIDE.U32 R84, R56, R56, RZ ;  /* 0x0000003838547225 */ /* 0x000fc600078e00ff */
[----:B------:R-:W-:Y:S01]  /*89500*/  SHF.L.W.U32.HI R136, R80, 0x1, R121 ;  /* 0x0000000150887819 */ /* 0x000fe20000010e79 */
[----:B------:R-:W-:Y:S01]  /*89510*/  IMAD.X R95, RZ, RZ, RZ, P2 ;  /* 0x000000ffff5f7224 */ /* 0x000fe200010e06ff */
[----:B------:R-:W-:Y:S01]  /*89520*/  IADD3.X R84, P3, PT, R99, R84, RZ, P3, !PT ;  /* 0x0000005463547210 */ /* 0x000fe20001f7e4ff */
[----:B------:R-:W-:-:S03]  /*89530*/  IMAD.WIDE.U32 R110, P1, R59, R57, R110 ;  /* 0x000000393b6e7225 */ /* 0x000fc6000782006e */
[----:B------:R-:W-:Y:S01]  /*89540*/  IADD3.X R95, P5, PT, R95, R79, RZ, P0, !PT ;  /* 0x0000004f5f5f7210 */ /* 0x000fe200007be4ff */
[----:B------:R-:W-:-:S04]  /*89550*/  IMAD.WIDE.U32 R104, R58, R61, RZ ;  /* 0x0000003d3a687225 */ /* 0x000fc800078e00ff */
[----:B------:R-:W-:-:S04]  /*89560*/  IMAD.WIDE.U32 R74, R55, R56, RZ ;  /* 0x00000038374a7225 */ /* 0x000fc800078e00ff */
[----:B------:R-:W-:-:S04]  /*89570*/  IMAD.WIDE.U32 R108, R57, R60, RZ ;  /* 0x0000003c396c7225 */ /* 0x000fc800078e00ff */
[----:B------:R-:W-:Y:S01]  /*89580*/  IMAD.X R107, RZ, RZ, RZ, P1 ;  /* 0x000000ffff6b7224 */ /* 0x000fe200008e06ff */
[----:B------:R-:W-:Y:S01]  /*89590*/  IADD3.X R84, P1, PT, R77, R84, RZ, P5, !PT ;  /* 0x000000544d547210 */ /* 0x000fe20002f3e4ff */
[----:B------:R-:W-:Y:S01]  /*895a0*/  IMAD R77, R94, -0x7af74001, -R129 ;  /* 0x8508bfff5e4d7824 */ /* 0x000fe200078e0a81 */
[----:B------:R-:W-:Y:S01]  /*895b0*/  IADD3 R109, P0, PT, R110, R109, RZ ;  /* 0x0000006d6e6d7210 */ /* 0x000fe20007f1e0ff */
[----:B------:R-:W-:-:S04]  /*895c0*/  IMAD.WIDE.U32 R80, R94, -0x1, RZ ;  /* 0xffffffff5e507825 */ /* 0x000fc800078e00ff */
[----:B------:R-:W-:-:S04]  /*895d0*/  IMAD.WIDE.U32 R86, R97, 0x6ca1493b, RZ ;  /* 0x6ca1493b61567825 */ /* 0x000fc800078e00ff */
[----:B------:R-:W-:-:S04]  /*895e0*/  IMAD.WIDE.U32 R104, P5, R62, R57, R104 ;  /* 0x000000393e687225 */ /* 0x000fc800078a0068 */
[----:B------:R-:W-:-:S04]  /*895f0*/  IMAD.WIDE.U32 R102, R57, R61, RZ ;  /* 0x0000003d39667225 */ /* 0x000fc800078e00ff */
[----:B------:R-:W-:-:S04]  /*89600*/  IMAD.WIDE.U32 R74, P4, R56, R55, R74 ;  /* 0x00000037384a7225 */ /* 0x000fc8000788004a */
[----:B------:R-:W-:Y:S01]  /*89610*/  IMAD.MOV.U32 R106, RZ, RZ, R111 ;  /* 0x000000ffff6a7224 */ /* 0x000fe200078e006f */
[----:B------:R-:W-:Y:S01]  /*89620*/  IADD3 R85, P2, PT, R85, R74, RZ ;  /* 0x0000004a55557210 */ /* 0x000fe20007f5e0ff */
[----:B------:R-:W-:-:S03]  /*89630*/  IMAD.WIDE.U32 R92, R96, -0x45f6b800, R92 ;  /* 0xba094800605c7825 */ /* 0x000fc600078e005c */
[----:B------:R-:W-:Y:S01]  /*89640*/  IADD3.X R136, P3, PT, R136, R85, RZ, P3, !PT ;  /* 0x0000005588887210 */ /* 0x000fe20001f7e4ff */
[----:B------:R-:W-:Y:S02]  /*89650*/  IMAD.IADD R81, R81, 0x1, R77 ;  /* 0x0000000151517824 */ /* 0x000fe400078e024d */
[----:B------:R-:W-:Y:S01]  /*89660*/  IMAD.X R101, RZ, RZ, RZ, P5 ;  /* 0x000000ffff657224 */ /* 0x000fe200028e06ff */
[----:B------:R-:W-:Y:S01]  /*89670*/  IADD3 R103, P5, PT, R104, R103, RZ ;  /* 0x0000006768677210 */ /* 0x000fe20007fbe0ff */
[----:B------:R-:W-:Y:S01]  /*89680*/  IMAD.WIDE.U32.X R106, R59, R58, R106, P0 ;  /* 0x0000003a3b6a7225 */ /* 0x000fe200000e046a */
[----:B------:R-:W-:-:S03]  /*89690*/  IADD3.X R85, P1, PT, R95, R136, RZ, P1, !PT ;  /* 0x000000885f557210 */ /* 0x000fc60000f3e4ff */
[----:B------:R-:W-:Y:S02]  /*896a0*/  IMAD.IADD R91, R93, 0x1, R76 ;  /* 0x000000015d5b7824 */ /* 0x000fe400078e024c */
[----:B------:R-:W-:-:S04]  /*896b0*/  IMAD.WIDE.U32 R86, P0, R96, -0x39c4fa40, R86 ;  /* 0xc63b05c060567825 */ /* 0x000fc80007800056 */
[----:B------:R-:W-:-:S04]  /*896c0*/  IMAD.WIDE.U32 R78, R96, 0x6ca1493b, RZ ;  /* 0x6ca1493b604e7825 */ /* 0x000fc800078e00ff */
[----:B------:R-:W-:Y:S02]  /*896d0*/  IMAD.MOV.U32 R100, RZ, RZ, R105 ;  /* 0x000000ffff647224 */ /* 0x000fe400078e0069 */
[----:B------:R-:W-:-:S04]  /*896e0*/  IMAD.WIDE.U32 R76, R81, 0x1, RZ ;  /* 0x00000001514c7825 */ /* 0x000fc800078e00ff */
[----:B------:R-:W-:Y:S01]  /*896f0*/  IMAD.X R99, RZ, RZ, RZ, P4 ;  /* 0x000000ffff637224 */ /* 0x000fe200020e06ff */
[----:B------:R-:W-:Y:S01]  /*89700*/  IADD3 R105, P4, PT, R86, R79, RZ ;  /* 0x0000004f56697210 */ /* 0x000fe20007f9e0ff */
[----:B------:R-:W-:Y:S02]  /*89710*/  IMAD.MOV.U32 R98, RZ, RZ, R75 ;  /* 0x000000ffff627224 */ /* 0x000fe400078e004b */
[----:B------:R-:W-:Y:S01]  /*89720*/  IMAD.WIDE.U32.X R100, R62, R58, R100, P5 ;  /* 0x0000003a3e647225 */ /* 0x000fe200028e0464 */
[----:B------:R-:W-:-:S03]  /*89730*/  IADD3 RZ, P5, PT, R84, R78, RZ ;  /* 0x0000004e54ff7210 */ /* 0x000fc60007fbe0ff */
[----:B------:R-:W-:Y:S01]  /*89740*/  IMAD.WIDE.U32.X R98, R55, R55, R98, P2 ;  /* 0x0000003737627225 */ /* 0x000fe200010e0462 */
[----:B------:R-:W-:-:S03]  /*89750*/  IADD3.X RZ, P5, PT, R85, R105, RZ, P5, !PT ;  /* 0x0000006955ff7210 */ /* 0x000fc60002fbe4ff */
[----:B------:R-:W-:-:S04]  /*89760*/  IMAD.WIDE.U32 R76, P2, R80, -0x7af74000, R76 ;  /* 0x8508c000504c7825 */ /* 0x000fc8000784004c */
[----:B------:R-:W-:-:S04]  /*89770*/  IMAD.WIDE.U32 R78, R80, 0x1, RZ ;  /* 0x00000001504e7825 */ /* 0x000fc800078e00ff */
[----:B------:R-:W-:Y:S01]  /*89780*/  IMAD.X R75, RZ, RZ, RZ, P2 ;  /* 0x000000ffff4b7224 */ /* 0x000fe200010e06ff */
[----:B------:R-:W-:Y:S01]  /*89790*/  IADD3 R76, P2, PT, R79, R76, RZ ;  /* 0x0000004c4f4c7210 */ /* 0x000fe20007f5e0ff */
[----:B------:R-:W-:Y:S02]  /*897a0*/  IMAD.MOV.U32 R74, RZ, RZ, R77 ;  /* 0x000000ffff4a7224 */ /* 0x000fe400078e004d */
[----:B------:R-:W-:-:S04]  /*897b0*/  IMAD.WIDE.U32 R162, R57, R56, R162 ;  /* 0x0000003839a27225 */ /* 0x000fc800078e00a2 */
[----:B------:R-:W-:Y:S01]  /*897c0*/  IMAD.WIDE.U32.X R74, R81, -0x7af74000, R74, P2 ;  /* 0x8508c000514a7825 */ /* 0x000fe200010e044a */
[----:B------:R-:W-:Y:S02]  /*897d0*/  IADD3 RZ, P2, PT, R94, R78, RZ ;  /* 0x0000004e5eff7210 */ /* 0x000fe40007f5e0ff */
[----:B------:R-:W-:Y:S01]  /*897e0*/  SHF.L.W.U32.HI R121, R121, 0x1, R162 ;  /* 0x0000000179797819 */ /* 0x000fe20000010ea2 */
[----:B------:R-:W-:Y:S01]  /*897f0*/  IMAD.IADD R164, R163, 0x1, R164 ;  /* 0x00000001a3a47824 */ /* 0x000fe200078e02a4 */
[----:B------:R-:W-:Y:S01]  /*89800*/  IADD3.X RZ, P2, PT, R129, R76, RZ, P2, !PT ;  /* 0x0000004c81ff7210 */ /* 0x000fe2000175e4ff */
[----:B------:R-:W-:Y:S01]  /*89810*/  IMAD.WIDE.U32 R78, R97, 0x17c510ea, RZ ;  /* 0x17c510ea614e7825 */ /* 0x000fe200078e00ff */
[----:B------:R-:W-:Y:S02]  /*89820*/  IADD3.X R163, PT, PT, RZ, RZ, RZ, P0, !PT ;  /* 0x000000ffffa37210 */ /* 0x000fe400007fe4ff */
[----:B------:R-:W-:Y:S01]  /*89830*/  IADD3.X R93, P2, PT, RZ, R74, RZ, P2, !PT ;  /* 0x0000004aff5d7210 */ /* 0x000fe2000175e4ff */
[----:B------:R-:W-:-:S03]  /*89840*/  IMAD.WIDE.U32 R112, R61, R56, R112 ;  /* 0x000000383d707225 */ /* 0x000fc600078e0070 */
[----:B------:R-:W-:Y:S01]  /*89850*/  IADD3.X R76, P2, PT, RZ, R75, RZ, P2, !PT ;  /* 0x0000004bff4c7210 */ /* 0x000fe2000175e4ff */
[----:B------:R-:W-:Y:S01]  /*89860*/  IMAD.IADD R113, R113, 0x1, R120 ;  /* 0x0000000171717824 */ /* 0x000fe200078e0278 */
[----:B------:R-:W-:Y:S01]  /*89870*/  SHF.L.W.U32.HI R75, R162, 0x1, R164 ;  /* 0x00000001a24b7819 */ /* 0x000fe20000010ea4 */
[----:B------:R-:W-:Y:S01]  /*89880*/  IMAD.MOV.U32 R162, RZ, RZ, R87 ;  /* 0x000000ffffa27224 */ /* 0x000fe200078e0057 */
[----:B------:R-:W-:Y:S01]  /*89890*/  IADD3.X R87, P3, PT, R121, R98, RZ, P3, !PT ;  /* 0x0000006279577210 */ /* 0x000fe20001f7e4ff */
[----:B------:R-:W-:Y:S01]  /*898a0*/  IMAD.WIDE.U32 R120, R96, 0x17c510ea, RZ ;  /* 0x17c510ea60787825 */ /* 0x000fe200078e00ff */
[----:B------:R-:W-:Y:S02]  /*898b0*/  IADD3 RZ, P0, PT, R112, R108, RZ ;  /* 0x0000006c70ff7210 */ /* 0x000fe40007f1e0ff */
[----:B------:R-:W-:Y:S01]  /*898c0*/  IADD3.X R108, P3, PT, R75, R99, RZ, P3, !PT ;  /* 0x000000634b6c7210 */ /* 0x000fe20001f7e4ff */
[----:B------:R-:W-:Y:S01]  /*898d0*/  IMAD.WIDE.U32.X R162, R97, -0x39c4fa40, R162, P4 ;  /* 0xc63b05c061a27825 */ /* 0x000fe200020e04a2 */
[----:B------:R-:W-:-:S02]  /*898e0*/  IADD3.X RZ, P0, PT, R113, R109, RZ, P0, !PT ;  /* 0x0000006d71ff7210 */ /* 0x000fc4000071e4ff */
[----:B------:R-:W-:Y:S01]  /*898f0*/  IADD3.X R92, P2, PT, R93, R92, RZ, P2, !PT ;  /* 0x0000005c5d5c7210 */ /* 0x000fe2000175e4ff */
[----:B------:R-:W-:Y:S01]  /*89900*/  IMAD.WIDE.U32 R78, P4, R96, 0x1ae3a46, R78 ;  /* 0x01ae3a46604e7825 */ /* 0x000fe2000788004e */
[----:B------:R-:W-:-:S03]  /*89910*/  IADD3.X R93, P0, PT, RZ, R106, RZ, P0, !PT ;  /* 0x0000006aff5d7210 */ /* 0x000fc6000071e4ff */
[----:B------:R-:W-:Y:S01]  /*89920*/  IMAD.X R75, RZ, RZ, RZ, P4 ;  /* 0x000000ffff4b7224 */ /* 0x000fe200020e06ff */
[----:B------:R-:W-:Y:S01]  /*89930*/  IADD3 R109, P4, PT, R78, R121, RZ ;  /* 0x000000794e6d7210 */ /* 0x000fe20007f9e0ff */
[----:B------:R-:W-:Y:S01]  /*89940*/  IMAD.MOV.U32 R74, RZ, RZ, R79 ;  /* 0x000000ffff4a7224 */ /* 0x000fe200078e004f */
[----:B------:R-:W-:Y:S01]  /*89950*/  IADD3.X R106, P0, PT, RZ, R107, RZ, P0, !PT ;  /* 0x0000006bff6a7210 */ /* 0x000fe2000071e4ff */
[----:B------:R-:W-:-:S04]  /*89960*/  IMAD.WIDE.U32 R98, R81, 0x30000000, RZ ;  /* 0x3000000051627825 */ /* 0x000fc800078e00ff */
[----:B------:R-:W-:Y:S01]  /*89970*/  IMAD.WIDE.U32.X R94, R97, 0x1ae3a46, R74, P4 ;  /* 0x01ae3a46615e7825 */ /* 0x000fe200020e044a */
[----:B------:R-:W-:-:S03]  /*89980*/  IADD3.X R97, P1, PT, RZ, RZ, RZ, P1, !PT ;  /* 0x000000ffff617210 */ /* 0x000fc60000f3e4ff */
[----:B------:R-:W-:-:S04]  /*89990*/  IMAD.WIDE.U32 R74, R80, 0x30000000, RZ ;  /* 0x30000000504a7825 */ /* 0x000fc800078e00ff */
[----:B------:R-:W-:Y:S01]  /*899a0*/  IMAD.X R79, RZ, RZ, RZ, P1 ;  /* 0x000000ffff4f7224 */ /* 0x000fe200008e06ff */
[----:B------:R-:W-:Y:S01]  /*899b0*/  IADD3 RZ, P4, PT, R92, R74, RZ ;  /* 0x0000004a5cff7210 */ /* 0x000fe20007f9e0ff */
[----:B------:R-:W-:Y:S01]  /*899c0*/  IMAD.WIDE.U32 R98, P1, R80, 0x170b5d44, R98 ;  /* 0x170b5d4450627825 */ /* 0x000fe20007820062 */
[----:B------:R-:W-:Y:S02]  /*899d0*/  IADD3.X R74, P0, PT, R93, R122, RZ, P0, !PT ;  /* 0x0000007a5d4a7210 */ /* 0x000fe4000071e4ff */
[----:B------:R-:W-:Y:S01]  /*899e0*/  IADD3.X R93, P2, PT, R76, R91, RZ, P2, !PT ;  /* 0x0000005b4c5d7210 */ /* 0x000fe2000175e4ff */
[----:B------:R-:W-:Y:S01]  /*899f0*/  IMAD.X R77, RZ, RZ, RZ, P1 ;  /* 0x000000ffff4d7224 */ /* 0x000fe200008e06ff */
[----:B------:R-:W-:Y:S01]  /*89a00*/  IADD3 R75, P1, PT, R98, R75, RZ ;  /* 0x0000004b624b7210 */ /* 0x000fe20007f3e0ff */
[----:B------:R-:W-:Y:S01]  /*89a10*/  IMAD.MOV.U32 R76, RZ, RZ, R99 ;  /* 0x000000ffff4c7224 */ /* 0x000fe200078e0063 */
[----:B------:R-:W-:Y:S01]  /*89a20*/  IADD3.X R99, P2, PT, RZ, RZ, RZ, P2, !PT ;  /* 0x000000ffff637210 */ /* 0x000fe2000175e4ff */
[----:B------:R-:W-:Y:S01]  /*89a30*/  IMAD.WIDE.U32 R88, R96, 0xf5138f, R88 ;  /* 0x00f5138f60587825 */ /* 0x000fe200078e0058 */
[----:B------:R-:W-:-:S02]  /*89a40*/  IADD3.X RZ, P4, PT, R93, R75, RZ, P4, !PT ;  /* 0x0000004b5dff7210 */ /* 0x000fc4000279e4ff */
[----:B------:R-:W-:Y:S01]  /*89a50*/  IADD3.X R75, P0, PT, R106, R127, RZ, P0, !PT ;  /* 0x0000007f6a4b7210 */ /* 0x000fe2000071e4ff */
[----:B------:R-:W-:Y:S01]  /*89a60*/  IMAD.WIDE.U32.X R76, R81, 0x170b5d44, R76, P1 ;  /* 0x170b5d44514c7825 */ /* 0x000fe200008e044c */
[----:B------:R-:W-:-:S03]  /*89a70*/  IADD3 RZ, P1, PT, R74, R102, RZ ;  /* 0x000000664aff7210 */ /* 0x000fc60007f3e0ff */
[----:B------:R-:W-:Y:S01]  /*89a80*/  IMAD.IADD R89, R89, 0x1, R90 ;  /* 0x0000000159597824 */ /* 0x000fe200078e025a */
[----:B------:R-:W-:Y:S01]  /*89a90*/  IADD3.X R99, P4, PT, R99, R76, RZ, P4, !PT ;  /* 0x0000004c63637210 */ /* 0x000fe2000279e4ff */
[----:B------:R-:W-:Y:S01]  /*89aa0*/  IMAD.X R76, RZ, RZ, RZ, P2 ;  /* 0x000000ffff4c7224 */ /* 0x000fe200010e06ff */
[----:B------:R-:W-:Y:S01]  /*89ab0*/  IADD3.X RZ, P1, PT, R75, R103, RZ, P1, !PT ;  /* 0x000000674bff7210 */ /* 0x000fe20000f3e4ff */
[----:B------:R-:W-:Y:S01]  /*89ac0*/  IMAD.WIDE.U32 R102, R81, -0x45f6b800, RZ ;  /* 0xba09480051667825 */ /* 0x000fe200078e00ff */
[----:B------:R-:W-:Y:S02]  /*89ad0*/  IADD3.X R122, P2, PT, R97, R162, RZ, P5, !PT ;  /* 0x000000a2617a7210 */ /* 0x000fe40002f5e4ff */
[----:B------:R-:W-:Y:S01]  /*89ae0*/  IADD3.X R136, P5, PT, R76, R77, RZ, P4, !PT ;  /* 0x0000004d4c887210 */ /* 0x000fe200027be4ff */
[C---:B------:R-:W-:Y:S01]  /*89af0*/  IMAD.WIDE.U32 R106, R80.reuse, -0x45f6b800, RZ ;  /* 0xba094800506a7825 */ /* 0x040fe200078e00ff */
[----:B------:R-:W-:Y:S02]  /*89b00*/  IADD3.X R77, P0, PT, RZ, RZ, RZ, P0, !PT ;  /* 0x000000ffff4d7210 */ /* 0x000fe4000071e4ff */
[----:B------:R-:W-:Y:S01]  /*89b10*/  IADD3.X R97, P2, PT, R79, R163, RZ, P2, !PT ;  /* 0x000000a34f617210 */ /* 0x000fe2000175e4ff */
[----:B------:R-:W-:Y:S01]  /*89b20*/  IMAD.WIDE.U32 R102, P4, R80, 0x1ef3622f, R102 ;  /* 0x1ef3622f50667825 */ /* 0x000fe20007880066 */
[----:B------:R-:W-:-:S02]  /*89b30*/  IADD3.X R76, P1, PT, R77, R100, RZ, P1, !PT ;  /* 0x000000644d4c7210 */ /* 0x000fc40000f3e4ff */
[----:B------:R-:W-:Y:S01]  /*89b40*/  IADD3.X R88, P5, PT, R99, R88, RZ, P5, !PT ;  /* 0x0000005863587210 */ /* 0x000fe20002fbe4ff */
[----:B------:R-:W-:Y:S01]  /*89b50*/  IMAD.WIDE.U32 R90, R96, 0x6ca1493b, R84 ;  /* 0x6ca1493b605a7825 */ /* 0x000fe200078e0054 */
[----:B------:R-:W-:Y:S02]  /*89b60*/  IADD3.X R77, PT, PT, R101, RZ, RZ, P1, P0 ;  /* 0x000000ff654d7210 */ /* 0x000fe40000fe04ff */
[----:B------:R-:W-:Y:S01]  /*89b70*/  IADD3 R99, P0, PT, R102, R107, RZ ;  /* 0x0000006b66637210 */ /* 0x000fe20007f1e0ff */
[----:B------:R-:W-:Y:S01]  /*89b80*/  IMAD.WIDE.U32 R162, R80, 0x30000000, R92 ;  /* 0x3000000050a27825 */ /* 0x000fe200078e005c */
[----:B------:R-:W-:Y:S02]  /*89b90*/  IADD3.X R84, P2, PT, R122, R87, RZ, P2, !PT ;  /* 0x000000577a547210 */ /* 0x000fe4000175e4ff */
[----:B------:R-:W-:Y:S01]  /*89ba0*/  IADD3 RZ, P1, PT, R88, R106, RZ ;  /* 0x0000006a58ff7210 */ /* 0x000fe20007f3e0ff */
[----:B------:R-:W-:Y:S01]  /*89bb0*/  IMAD.IADD R91, R91, 0x1, R86 ;  /* 0x000000015b5b7824 */ /* 0x000fe200078e0256 */
[----:B------:R-:W-:Y:S01]  /*89bc0*/  IADD3.X R89, P5, PT, R136, R89, RZ, P5, !PT ;  /* 0x0000005988597210 */ /* 0x000fe20002fbe4ff */
[----:B------:R-:W-:Y:S01]  /*89bd0*/  IMAD.X R87, RZ, RZ, RZ, P4 ;  /* 0x000000ffff577224 */ /* 0x000fe200020e06ff */
[----:B------:R-:W-:Y:S01]  /*89be0*/  IADD3.X R85, P2, PT, R97, R108, RZ, P2, !PT ;  /* 0x0000006c61557210 */ /* 0x000fe2000175e4ff */
[----:B------:R-:W-:Y:S01]  /*89bf0*/  IMAD.MOV.U32 R86, RZ, RZ, R103 ;  /* 0x000000ffff567224 */ /* 0x000fe200078e0067 */
[----:B------:R-:W-:Y:S01]  /*89c00*/  IADD3.X RZ, P1, PT, R89, R99, RZ, P1, !PT ;  /* 0x0000006359ff7210 */ /* 0x000fe20000f3e4ff */
[----:B------:R-:W-:Y:S01]  /*89c10*/  IMAD.WIDE.U32 R92, R162, -0x1, RZ ;  /* 0xffffffffa25c7825 */ /* 0x000fe200078e00ff */
[----:B------:R-:W-:-:S02]  /*89c20*/  IADD3.X R111, P5, PT, RZ, RZ, RZ, P5, !PT ;  /* 0x000000ffff6f7210 */ /* 0x000fc40002fbe4ff */
[----:B------:R-:W-:Y:S01]  /*89c30*/  IADD3 RZ, P4, PT, R84, R120, RZ ;  /* 0x0000007854ff7210 */ /* 0x000fe20007f9e0ff */
[----:B------:R-:W-:Y:S02]  /*89c40*/  IMAD.IADD R79, R163, 0x1, R98 ;  /* 0x00000001a34f7824 */ /* 0x000fe400078e0262 */
[----:B------:R-:W-:Y:S01]  /*89c50*/  IMAD.WIDE.U32.X R86, R81, 0x1ef3622f, R86, P0 ;  /* 0x1ef3622f51567825 */ /* 0x000fe200000e0456 */
[----:B------:R-:W-:-:S03]  /*89c60*/  IADD3.X RZ, P4, PT, R85, R109, RZ, P4, !PT ;  /* 0x0000006d55ff7210 */ /* 0x000fc6000279e4ff */
[----:B------:R-:W-:Y:S01]  /*89c70*/  IMAD R105, R162, -0x7af74001, -R79 ;  /* 0x8508bfffa2697824 */ /* 0x000fe200078e0a4f */
[----:B------:R-:W-:Y:S01]  /*89c80*/  IADD3.X R111, P1, PT, R111, R86, RZ, P1, !PT ;  /* 0x000000566f6f7210 */ /* 0x000fe20000f3e4ff */
[----:B------:R-:W-:Y:S01]  /*89c90*/  IMAD.WIDE.U32 R98, R92, 0x1, RZ ;  /* 0x000000015c627825 */ /* 0x000fe200078e00ff */
[----:B------:R-:W-:-:S03]  /*89ca0*/  IADD3.X R86, PT, PT, RZ, RZ, RZ, P5, !PT ;  /* 0x000000ffff567210 */ /* 0x000fc60002ffe4ff */
[----:B------:R-:W-:Y:S01]  /*89cb0*/  IMAD.WIDE.U32 R100, R81, 0xf5138f, RZ ;  /* 0x00f5138f51647825 */ /* 0x000fe200078e00ff */
[----:B------:R-:W-:Y:S02]  /*89cc0*/  IADD3 RZ, P0, PT, R162, R98, RZ ;  /* 0x00000062a2ff7210 */ /* 0x000fe40007f1e0ff */
[----:B------:R-:W-:Y:S01]  /*89cd0*/  IADD3.X R98, P1, PT, R86, R87, RZ, P1, !PT ;  /* 0x0000005756627210 */ /* 0x000fe20000f3e4ff */
[----:B------:R-:W-:Y:S01]  /*89ce0*/  IMAD.IADD R105, R93, 0x1, R105 ;  /* 0x000000015d697824 */ /* 0x000fe200078e0269 */
[----:B------:R-:W-:Y:S01]  /*89cf0*/  IADD3.X R87, P2, PT, RZ, RZ, RZ, P2, !PT ;  /* 0x000000ffff577210 */ /* 0x000fe2000175e4ff */
[----:B------:R-:W-:-:S03]  /*89d00*/  IMAD.WIDE.U32 R96, R96, 0x17c510ea, R84 ;  /* 0x17c510ea60607825 */ /* 0x000fc600078e0054 */
[----:B------:R-:W-:Y:S01]  /*89d10*/  IADD3.X R87, P4, PT, R87, R94, RZ, P4, !PT ;  /* 0x0000005e57577210 */ /* 0x000fe2000279e4ff */
[----:B------:R-:W-:-:S04]  /*89d20*/  IMAD.WIDE.U32 R106, R80, 0xf5138f, RZ ;  /* 0x00f5138f506a7825 */ /* 0x000fc800078e00ff */
[----:B------:R-:W-:Y:S01]  /*89d30*/  IMAD.WIDE.U32 R84, P5, R80, 0x1a22d9f3, R100 ;  /* 0x1a22d9f350547825 */ /* 0x000fe200078a0064 */
[----:B------:R-:W-:-:S03]  /*89d40*/  IADD3.X R100, P1, PT, R111, R90, RZ, P1, !PT ;  /* 0x0000005a6f647210 */ /* 0x000fc60000f3e4ff */
[----:B------:R-:W-:Y:S01]  /*89d50*/  IMAD.WIDE.U32 R108, R105, 0x1, RZ ;  /* 0x00000001696c7825 */ /* 0x000fe200078e00ff */
[----:B------:R-:W-:-:S03]  /*89d60*/  IADD3.X R101, P1, PT, R98, R91, RZ, P1, !PT ;  /* 0x0000005b62657210 */ /* 0x000fc60000f3e4ff */
[----:B------:R-:W-:-:S04]  /*89d70*/  IMAD.WIDE.U32 R88, R80, -0x45f6b800, R88 ;  /* 0xba09480050587825 */ /* 0x000fc800078e0058 */
[----:B------:R-:W-:Y:S01]  /*89d80*/  IMAD.X R103, RZ, RZ, RZ, P5 ;  /* 0x000000ffff677224 */ /* 0x000fe200028e06ff */
[----:B------:R-:W-:Y:S01]  /*89d90*/  IADD3 R93, P5, PT, R84, R107, RZ ;  /* 0x0000006b545d7210 */ /* 0x000fe20007fbe0ff */
[----:B------:R-:W-:Y:S02]  /*89da0*/  IMAD.X R127, RZ, RZ, RZ, P2 ;  /* 0x000000ffff7f7224 */ /* 0x000fe400010e06ff */
[----:B------:R-:W-:Y:S02]  /*89db0*/  IMAD.IADD R86, R89, 0x1, R102 ;  /* 0x0000000159567824 */ /* 0x000fe400078e0266 */
[----:B------:R-:W-:Y:S01]  /*89dc0*/  IMAD.WIDE.U32 R108, P2, R92, -0x7af74000, R108 ;  /* 0x8508c0005c6c7825 */ /* 0x000fe2000784006c */
[----:B------:R-:W-:-:S03]  /*89dd0*/  IADD3.X R127, P4, PT, R127, R95, RZ, P4, !PT ;  /* 0x0000005f7f7f7210 */ /* 0x000fc6000279e4ff */
[----:B------:R-:W-:Y:S02]  /*89de0*/  IMAD.MOV.U32 R102, RZ, RZ, R85 ;  /* 0x000000ffff667224 */ /* 0x000fe400078e0055 */
[----:B------:R-:W-:Y:S01]  /*89df0*/  IMAD.X R95, RZ, RZ, RZ, P2 ;  /* 0x000000ffff5f7224 */ /* 0x000fe200010e06ff */
[----:B------:R-:W-:Y:S01]  /*89e00*/  IADD3 RZ, P2, PT, R100, R106, RZ ;  /* 0x0000006a64ff7210 */ /* 0x000fe20007f5e0ff */
[----:B------:R-:W-:Y:S01]  /*89e10*/  IMAD.WIDE.U32.X R102, R81, 0x1a22d9f3, R102, P5 ;  /* 0x1a22d9f351667825 */ /* 0x000fe200028e0466 */
[----:B------:R-:W-:Y:S02]  /*89e20*/  IADD3 R94, P5, PT, R99, R108, RZ ;  /* 0x0000006c635e7210 */ /* 0x000fe40007fbe0ff */
[----:B------:R-:W-:Y:S01]  /*89e30*/  IADD3.X RZ, P2, PT, R101, R93, RZ, P2, !PT ;  /* 0x0000005d65ff7210 */ /* 0x000fe2000175e4ff */
[----:B------:R-:W-:Y:S01]  /*89e40*/  IMAD.WIDE.U32 R90, R59, R61, RZ ;  /* 0x0000003d3b5a7225 */ /* 0x000fe200078e00ff */
[----:B------:R-:W-:-:S03]  /*89e50*/  IADD3.X RZ, P0, PT, R79, R94, RZ, P0, !PT ;  /* 0x0000005e4fff7210 */ /* 0x000fc6000071e4ff */
[----:B------:R-:W-:Y:S02]  /*89e60*/  IMAD.MOV.U32 R94, RZ, RZ, R109 ;  /* 0x000000ffff5e7224 */ /* 0x000fe400078e006d */
[----:B------:R-:W-:Y:S01]  /*89e70*/  IMAD.IADD R85, R97, 0x1, R78 ;  /* 0x0000000161557824 */ /* 0x000fe200078e024e */
[----:B------:R-:W-:Y:S01]  /*89e80*/  IADD3.X R97, P1, PT, RZ, RZ, RZ, P1, !PT ;  /* 0x000000ffff617210 */ /* 0x000fe20000f3e4ff */
[----:B------:R-:W-:-:S03]  /*89e90*/  IMAD.WIDE.U32.X R94, R105, -0x7af74000, R94, P5 ;  /* 0x8508c000695e7825 */ /* 0x000fc600028e045e */
[----:B------:R-:W-:Y:S01]  /*89ea0*/  IADD3.X R97, P2, PT, R97, R102, RZ, P2, !PT ;  /* 0x0000006661617210 */ /* 0x000fe2000175e4ff */
[----:B------:R-:W-:Y:S01]  /*89eb0*/  IMAD.WIDE.U32 R78, P5, R62, R60, R90 ;  /* 0x0000003c3e4e7225 */ /* 0x000fe200078a005a */
[----:B------:R-:W-:-:S03]  /*89ec0*/  IADD3.X R93, P0, PT, RZ, R94, RZ, P0, !PT ;  /* 0x0000005eff5d7210 */ /* 0x000fc6000071e4ff */
[----:B------:R-:W-:Y:S01]  /*89ed0*/  IMAD.WIDE.U32 R90, R60, R61, RZ ;  /* 0x0000003d3c5a7225 */ /* 0x000fe200078e00ff */
[----:B------:R-:W-:-:S03]  /*89ee0*/  IADD3.X R89, P0, PT, RZ, R95, RZ, P0, !PT ;  /* 0x0000005fff597210 */ /* 0x000fc6000071e4ff */
[----:B------:R-:W-:Y:S01]  /*89ef0*/  IMAD.X R102, RZ, RZ, RZ, P1 ;  /* 0x000000ffff667224 */ /* 0x000fe200008e06ff */
[----:B------:R-:W-:Y:S01]  /*89f00*/  IADD3 R91, P1, PT, R78, R91, RZ ;  /* 0x0000005b4e5b7210 */ /* 0x000fe20007f3e0ff */
[----:B------:R-:W-:Y:S01]  /*89f10*/  IMAD.X R99, RZ, RZ, RZ, P5 ;  /* 0x000000ffff637224 */ /* 0x000fe200028e06ff */
[----:B------:R-:W-:Y:S01]  /*89f20*/  IADD3 RZ, P5, PT, R76, R90, RZ ;  /* 0x0000005a4cff7210 */ /* 0x000fe20007fbe0ff */
[----:B------:R-:W-:Y:S01]  /*89f30*/  IMAD.MOV.U32 R98, RZ, RZ, R79 ;  /* 0x000000ffff627224 */ /* 0x000fe200078e004f */
[----:B------:R-:W-:Y:S01]  /*89f40*/  IADD3.X R106, P2, PT, R102, R103, RZ, P2, !PT ;  /* 0x00000067666a7210 */ /* 0x000fe2000175e4ff */
[----:B------:R-:W-:Y:S01]  /*89f50*/  IMAD.WIDE.U32 R94, R81, 0x6ca1493b, RZ ;  /* 0x6ca1493b515e7825 */ /* 0x000fe200078e00ff */
[----:B------:R-:W-:-:S03]  /*89f60*/  IADD3.X R88, P0, PT, R93, R88, RZ, P0, !PT ;  /* 0x000000585d587210 */ /* 0x000fc6000071e4ff */
[----:B------:R-:W-:Y:S01]  /*89f70*/  IMAD.WIDE.U32.X R98, R62, R59, R98, P1 ;  /* 0x0000003b3e627225 */ /* 0x000fe200008e0462 */
[----:B------:R-:W-:Y:S02]  /*89f80*/  IADD3.X RZ, P1, PT, R77, R91, RZ, P5, !PT ;  /* 0x0000005b4dff7210 */ /* 0x000fe40002f3e4ff */
[----:B------:R-:W-:Y:S01]  /*89f90*/  IADD3.X R90, P5, PT, R97, R96, RZ, P2, !PT ;  /* 0x00000060615a7210 */ /* 0x000fe200017be4ff */
[----:B------:R-:W-:Y:S01]  /*89fa0*/  IMAD.WIDE.U32 R96, P2, R80, -0x39c4fa40, R94 ;  /* 0xc63b05c050607825 */ /* 0x000fe2000784005e */
[----:B------:R-:W-:Y:S02]  /*89fb0*/  IADD3.X R122, P1, PT, RZ, R98, RZ, P1, !PT ;  /* 0x00000062ff7a7210 */ /* 0x000fe40000f3e4ff */
[----:B------:R-:W-:Y:S01]  /*89fc0*/  IADD3.X R91, P5, PT, R106, R85, RZ, P5, !PT ;  /* 0x000000556a5b7210 */ /* 0x000fe20002fbe4ff */
[----:B------:R-:W-:Y:S01]  /*89fd0*/  IMAD.WIDE.U32 R94, R105, 0x30000000, RZ ;  /* 0x30000000695e7825 */ /* 0x000fe200078e00ff */
[----:B------:R-:W-:Y:S02]  /*89fe0*/  MOV R106, R97 ;  /* 0x00000061006a7202 */ /* 0x000fe40000000f00 */
[----:B------:R-:W-:Y:S01]  /*89ff0*/  IADD3.X R129, P5, PT, RZ, RZ, RZ, P5, !PT ;  /* 0x000000ffff817210 */ /* 0x000fe20002fbe4ff */
[----:B------:R-:W-:Y:S01]  /*8a000*/  IMAD.WIDE.U32 R102, R80, 0x6ca1493b, RZ ;  /* 0x6ca1493b50667825 */ /* 0x000fe200078e00ff */
[----:B------:R-:W-:-:S03]  /*8a010*/  IADD3.X R89, P0, PT, R89, R86, RZ, P0, !PT ;  /* 0x0000005659597210 */ /* 0x000fc6000071e4ff */
[----:B------:R-:W-:Y:S01]  /*8a020*/  IMAD.X R79, RZ, RZ, R99, P1 ;  /* 0x000000ffff4f7224 */ /* 0x000fe200008e0663 */
[----:B------:R-:W-:Y:S01]  /*8a030*/  IADD3.X R97, P0, PT, RZ, RZ, RZ, P0, !PT ;  /* 0x000000ffff617210 */ /* 0x000fe2000071e4ff */
[----:B------:R-:W-:Y:S01]  /*8a040*/  IMAD.X R107, RZ, RZ, RZ, P2 ;  /* 0x000000ffff6b7224 */ /* 0x000fe200010e06ff */
[----:B------:R-:W-:Y:S01]  /*8a050*/  IADD3 R85, P2, PT, R96, R103, RZ ;  /* 0x0000006760557210 */ /* 0x000fe20007f5e0ff */
[----:B------:R-:W-:-:S04]  /*8a060*/  IMAD.WIDE.U32 R98, R92, 0x30000000, RZ ;  /* 0x300000005c627825 */ /* 0x000fc800078e00ff */
[----:B------:R-:W-:-:S04]  /*8a070*/  IMAD.WIDE.U32 R94, P1, R92, 0x170b5d44, R94 ;  /* 0x170b5d445c5e7825 */ /* 0x000fc8000782005e */
[----:B------:R-:W-:Y:S01]  /*8a080*/  IMAD.X R131, RZ, RZ, RZ, P5 ;  /* 0x000000ffff837224 */ /* 0x000fe200028e06ff */
[----:B------:R-:W-:Y:S01]  /*8a090*/  IADD3 R93, P5, PT, R94, R99, RZ ;  /* 0x000000635e5d7210 */ /* 0x000fe20007fbe0ff */
[----:B------:R-:W-:Y:S01]  /*8a0a0*/  IMAD.X R103, RZ, RZ, RZ, P1 ;  /* 0x000000ffff677224 */ /* 0x000fe200008e06ff */
[----:B------:R-:W-:Y:S01]  /*8a0b0*/  IADD3 RZ, P1, PT, R90, R102, RZ ;  /* 0x000000665aff7210 */ /* 0x000fe20007f3e0ff */
[----:B------:R-:W-:Y:S01]  /*8a0c0*/  IMAD.WIDE.U32.X R106, R81, -0x39c4fa40, R106, P2 ;  /* 0xc63b05c0516a7825 */ /* 0x000fe200010e046a */
[----:B------:R-:W-:Y:S02]  /*8a0d0*/  IADD3 RZ, P2, PT, R88, R98, RZ ;  /* 0x0000006258ff7210 */ /* 0x000fe40007f5e0ff */
[----:B------:R-:W-:Y:S01]  /*8a0e0*/  IADD3.X RZ, P1, PT, R91, R85, RZ, P1, !PT ;  /* 0x000000555bff7210 */ /* 0x000fe20000f3e4ff */
[----:B------:R-:W-:Y:S01]  /*8a0f0*/  IMAD.MOV.U32 R102, RZ, RZ, R95 ;  /* 0x000000ffff667224 */ /* 0x000fe200078e005f */
[----:B------:R-:W-:Y:S01]  /*8a100*/  IADD3.X RZ, P2, PT, R89, R93, RZ, P2, !PT ;  /* 0x0000005d59ff7210 */ /* 0x000fe2000175e4ff */
[----:B------:R-:W-:Y:S01]  /*8a110*/  IMAD.WIDE.U32 R98, R58, R57, RZ ;  /* 0x000000393a627225 */ /* 0x000fe200078e00ff */
[----:B------:R-:W-:-:S03]  /*8a120*/  IADD3.X R129, P1, PT, R129, R106, RZ, P1, !PT ;  /* 0x0000006a81817210 */ /* 0x000fc60000f3e4ff */
[----:B------:R-:W-:Y:S01]  /*8a130*/  IMAD.WIDE.U32.X R102, R105, 0x170b5d44, R102, P5 ;  /* 0x170b5d4469667825 */ /* 0x000fe200028e0466 */
[----:B------:R-:W-:-:S03]  /*8a140*/  IADD3.X R131, P1, PT, R131, R107, RZ, P1, !PT ;  /* 0x0000006b83837210 */ /* 0x000fc60000f3e4ff */
[----:B------:R-:W-:Y:S01]  /*8a150*/  IMAD.WIDE.U32 R108, R60, R56, R124 ;  /* 0x000000383c6c7225 */ /* 0x000fe200078e007c */
[----:B------:R-:W-:-:S03]  /*8a160*/  IADD3.X R85, P2, PT, R97, R102, RZ, P2, !PT ;  /* 0x0000006661557210 */ /* 0x000fc6000175e4ff */
[----:B------:R-:W-:Y:S01]  /*8a170*/  IMAD.X R125, RZ, RZ, RZ, P0 ;  /* 0x000000ffff7d7224 */ /* 0x000fe200000e06ff */
[----:B------:R-:W-:Y:S01]  /*8a180*/  SHF.L.W.U32.HI R93, R164, 0x1, R108 ;  /* 0x00000001a45d7819 */ /* 0x000fe20000010e6c */
[----:B------:R-:W-:-:S03]  /*8a190*/  IMAD.WIDE.U32 R98, P5, R57, R58, R98 ;  /* 0x0000003a39627225 */ /* 0x000fc600078a0062 */
[----:B------:R-:W-:Y:S01]  /*8a1a0*/  IADD3.X R125, P2, PT, R125, R103, RZ, P2, !PT ;  /* 0x000000677d7d7210 */ /* 0x000fe2000175e4ff */
[----:B------:R-:W-:-:S04]  /*8a1b0*/  IMAD.WIDE.U32 R120, R57, R57, RZ ;  /* 0x0000003939787225 */ /* 0x000fc800078e00ff */
[----:B------:R-:W-:Y:S01]  /*8a1c0*/  IMAD.IADD R135, R109, 0x1, R134 ;  /* 0x000000016d877824 */ /* 0x000fe200078e0286 */
[----:B------:R-:W-:Y:S01]  /*8a1d0*/  IADD3 R95, P0, PT, R121, R98, RZ ;  /* 0x00000062795f7210 */ /* 0x000fe20007f1e0ff */
[----:B------:R-:W-:Y:S01]  /*8a1e0*/  IMAD.WIDE.U32 R102, R81, 0x17c510ea, RZ ;  /* 0x17c510ea51667825 */ /* 0x000fe200078e00ff */
[----:B------:R-:W-:Y:S02]  /*8a1f0*/  IADD3.X R124, P3, PT, R93, R120, RZ, P3, !PT ;  /* 0x000000785d7c7210 */ /* 0x000fe40001f7e4ff */
[----:B------:R-:W-:Y:S01]  /*8a200*/  SHF.L.W.U32.HI R136, R108, 0x1, R135 ;  /* 0x000000016c887819 */ /* 0x000fe20000010e87 */
[----:B------:R-:W-:Y:S01]  /*8a210*/  IMAD.WIDE.U32 R100, R80, 0xf5138f, R100 ;  /* 0x00f5138f50647825 */ /* 0x000fe200078e0064 */
[----:B------:R-:W-:Y:S02]  /*8a220*/  IADD3.X R124, P4, PT, R87, R124, RZ, P4, !PT ;  /* 0x0000007c577c7210 */ /* 0x000fe4000279e4ff */
[----:B------:R-:W-:Y:S01]  /*8a230*/  IADD3.X R136, P3, PT, R136, R95, RZ, P3, !PT ;  /* 0x0000005f88887210 */ /* 0x000fe20001f7e4ff */
[----:B------:R-:W-:Y:S01]  /*8a240*/  IMAD.X R121, RZ, RZ, RZ, P5 ;  /* 0x000000ffff797224 */ /* 0x000fe200028e06ff */
[----:B------:R-:W-:Y:S01]  /*8a250*/  IADD3.X R86, P2, PT, R85, R100, RZ, P2, !PT ;  /* 0x0000006455567210 */ /* 0x000fe2000175e4ff */
[----:B------:R-:W-:-:S04]  /*8a260*/  IMAD.WIDE.U32 R102, P5, R80, 0x1ae3a46, R102 ;  /* 0x01ae3a4650667825 */ /* 0x000fc800078a0066 */
[----:B------:R-:W-:-:S04]  /*8a270*/  IMAD.WIDE.U32 R108, R80, 0x17c510ea, RZ ;  /* 0x17c510ea506c7825 */ /* 0x000fc800078e00ff */
[----:B------:R-:W-:Y:S02]  /*8a280*/  IMAD.IADD R134, R101, 0x1, R84 ;  /* 0x0000000165867824 */ /* 0x000fe400078e0254 */
[----:B------:R-:W-:Y:S01]  /*8a290*/  IMAD.X R101, RZ, RZ, RZ, P5 ;  /* 0x000000ffff657224 */ /* 0x000fe200028e06ff */
[----:B------:R-:W-:Y:S01]  /*8a2a0*/  IADD3 R109, P5, PT, R102, R109, RZ ;  /* 0x0000006d666d7210 */ /* 0x000fe20007fbe0ff */
[----:B------:R-:W-:Y:S01]  /*8a2b0*/  IMAD.MOV.U32 R120, RZ, RZ, R99 ;  /* 0x000000ffff787224 */ /* 0x000fe200078e0063 */
[----:B------:R-:W-:Y:S01]  /*8a2c0*/  IADD3.X R87, P2, PT, R125, R134, RZ, P2, !PT ;  /* 0x000000867d577210 */ /* 0x000fe2000175e4ff */
[----:B------:R-:W-:-:S03]  /*8a2d0*/  IMAD.WIDE.U32 R98, R105, -0x45f6b800, RZ ;  /* 0xba09480069627825 */ /* 0x000fc600078e00ff */
[----:B------:R-:W-:Y:S01]  /*8a2e0*/  IADD3.X R95, P2, PT, RZ, RZ, RZ, P2, !PT ;  /* 0x000000ffff5f7210 */ /* 0x000fe2000175e4ff */
[----:B------:R-:W-:Y:S02]  /*8a2f0*/  IMAD.MOV.U32 R100, RZ, RZ, R103 ;  /* 0x000000ffff647224 */ /* 0x000fe400078e0067 */
[----:B------:R-:W-:-:S04]  /*8a300*/  IMAD.WIDE.U32 R84, R59, R60, RZ ;  /* 0x0000003c3b547225 */ /* 0x000fc800078e00ff */
[----:B------:R-:W-:-:S04]  /*8a310*/  IMAD.WIDE.U32.X R100, R81, 0x1ae3a46, R100, P5 ;  /* 0x01ae3a4651647825 */ /* 0x000fc800028e0464 */
[----:B------:R-:W-:-:S04]  /*8a320*/  IMAD.WIDE.U32 R98, P5, R92, 0x1ef3622f, R98 ;  /* 0x1ef3622f5c627825 */ /* 0x000fc800078a0062 */
[----:B------:R-:W-:-:S04]  /*8a330*/  IMAD.WIDE.U32 R106, R92, -0x45f6b800, RZ ;  /* 0xba0948005c6a7825 */ /* 0x000fc800078e00ff */
[----:B------:R-:W-:-:S04]  /*8a340*/  IMAD.WIDE.U32 R112, R60, R57, R112 ;  /* 0x000000393c707225 */ /* 0x000fc800078e0070 */
[----:B------:R-:W-:Y:S01]  /*8a350*/  IMAD.WIDE.U32.X R120, R58, R58, R120, P0 ;  /* 0x0000003a3a787225 */ /* 0x000fe200000e0478 */
[----:B------:R-:W-:-:S03]  /*8a360*/  SHF.L.W.U32.HI R81, R135, 0x1, R112 ;  /* 0x0000000187517819 */ /* 0x000fc60000010e70 */
[----:B------:R-:W-:Y:S01]  /*8a370*/  IMAD.WIDE.U32 R84, P0, R60, R59, R84 ;  /* 0x0000003b3c547225 */ /* 0x000fe20007800054 */
[----:B------:R-:W-:Y:S02]  /*8a380*/  IADD3.X R81, P3, PT, R81, R120, RZ, P3, !PT ;  /* 0x0000007851517210 */ /* 0x000fe40001f7e4ff */
[----:B------:R-:W-:Y:S01]  /*8a390*/  IADD3.X R120, P4, PT, R127, R136, RZ, P4, !PT ;  /* 0x000000887f787210 */ /* 0x000fe2000279e4ff */
[----:B------:R-:W-:Y:S01]  /*8a3a0*/  IMAD.X R111, RZ, RZ, RZ, P5 ;  /* 0x000000ffff6f7224 */ /* 0x000fe200028e06ff */
[----:B------:R-:W-:Y:S01]  /*8a3b0*/  IADD3 R107, P5, PT, R98, R107, RZ ;  /* 0x0000006b626b7210 */ /* 0x000fe20007fbe0ff */
[----:B------:R-:W-:Y:S01]  /*8a3c0*/  IMAD.IADD R97, R113, 0x1, R110 ;  /* 0x0000000171617824 */ /* 0x000fe200078e026e */
[----:B------:R-:W-:Y:S01]  /*8a3d0*/  MOV R110, R99 ;  /* 0x00000063006e7202 */ /* 0x000fe20000000f00 */
[----:B------:R-:W-:Y:S01]  /*8a3e0*/  IMAD.X R93, RZ, RZ, RZ, P0 ;  /* 0x000000ffff5d7224 */ /* 0x000fe200000e06ff */
[----:B------:R-:W-:Y:S01]  /*8a3f0*/  IADD3 RZ, P0, PT, R86, R106, RZ ;  /* 0x0000006a56ff7210 */ /* 0x000fe20007f1e0ff */
[----:B------:R-:W-:Y:S01]  /*8a400*/  IMAD.WIDE.U32 R90, R80, 0x6ca1493b, R90 ;  /* 0x6ca1493b505a7825 */ /* 0x000fe200078e005a */
[----:B------:R-:W-:-:S02]  /*8a410*/  SHF.L.W.U32.HI R103, R112, 0x1, R97 ;  /* 0x0000000170677819 */ /* 0x000fc40000010e61 */
[----:B------:R-:W-:Y:S01]  /*8a420*/  IADD3.X RZ, P0, PT, R87, R107, RZ, P0, !PT ;  /* 0x0000006b57ff7210 */ /* 0x000fe2000071e4ff */
[----:B------:R-:W-:Y:S01]  /*8a430*/  IMAD.WIDE.U32.X R112, R105, 0x1ef3622f, R110, P5 ;  /* 0x1ef3622f69707825 */ /* 0x000fe200028e046e */
[----:B------:R-:W-:Y:S02]  /*8a440*/  IADD3.X R106, P1, PT, R129, R124, RZ, P1, !PT ;  /* 0x0000007c816a7210 */ /* 0x000fe40000f3e4ff */
[----:B------:R-:W-:Y:S01]  /*8a450*/  IADD3.X R103, P3, PT, R103, R121, RZ, P3, !PT ;  /* 0x0000007967677210 */ /* 0x000fe20001f7e4ff */
[----:B------:R-:W-:Y:S01]  /*8a460*/  IMAD.WIDE.U32 R110, R92, 0x30000000, R88 ;  /* 0x300000005c6e7825 */ /* 0x000fe200078e0058 */
[----:B------:R-:W-:Y:S02]  /*8a470*/  IADD3.X R89, P0, PT, R95, R112, RZ, P0, !PT ;  /* 0x000000705f597210 */ /* 0x000fe4000071e4ff */
[----:B------:R-:W-:Y:S01]  /*8a480*/  IADD3.X R107, P1, PT, R131, R120, RZ, P1, !PT ;  /* 0x00000078836b7210 */ /* 0x000fe20000f3e4ff */
[----:B------:R-:W-:Y:S01]  /*8a490*/  IMAD.X R112, RZ, RZ, RZ, P2 ;  /* 0x000000ffff707224 */ /* 0x000fe200010e06ff */
[----:B------:R-:W-:Y:S01]  /*8a4a0*/  IADD3 RZ, P2, PT, R106, R108, RZ ;  /* 0x0000006c6aff7210 */ /* 0x000fe20007f5e0ff */
[----:B------:R-:W-:Y:S01]  /*8a4b0*/  IMAD.IADD R127, R111, 0x1, R94 ;  /* 0x000000016f7f7824 */ /* 0x000fe200078e025e */
[----:B------:R-:W-:Y:S01]  /*8a4c0*/  IADD3.X R131, P1, PT, RZ, RZ, RZ, P1, !PT ;  /* 0x000000ffff837210 */ /* 0x000fe20000f3e4ff */
[----:B------:R-:W-:Y:S01]  /*8a4d0*/  IMAD.IADD R91, R91, 0x1, R96 ;  /* 0x000000015b5b7824 */ /* 0x000fe200078e0260 */
[----:B------:R-:W-:Y:S01]  /*8a4e0*/  IADD3.X R112, P0, PT, R112, R113, RZ, P0, !PT ;  /* 0x0000007170707210 */ /* 0x000fe2000071e4ff */
[----:B------:R-:W-:Y:S01]  /*8a4f0*/  IMAD R95, R110, -0x7af74001, -R127 ;  /* 0x8508bfff6e5f7824 */ /* 0x000fe200078e0a7f */
[----:B------:R-:W-:Y:S01]  /*8a500*/  IADD3.X RZ, P2, PT, R107, R109, RZ, P2, !PT ;  /* 0x0000006d6bff7210 */ /* 0x000fe2000175e4ff */
[----:B------:R-:W-:Y:S01]  /*8a510*/  IMAD.WIDE.U32 R108, R105, 0xf5138f, RZ ;  /* 0x00f5138f696c7825 */ /* 0x000fe200078e00ff */
[----:B------:R-:W-:-:S02]  /*8a520*/  IADD3.X R90, P5, PT, R89, R90, RZ, P0, !PT ;  /* 0x0000005a595a7210 */ /* 0x000fc400007be4ff */
[----:B------:R-:W-:Y:S01]  /*8a530*/  IADD3.X R94, P2, PT, R131, R100, RZ, P2, !PT ;  /* 0x00000064835e7210 */ /* 0x000fe2000175e4ff */
[----:B------:R-:W-:Y:S01]  /*8a540*/  IMAD.WIDE.U32 R88, R110, -0x1, RZ ;  /* 0xffffffff6e587825 */ /* 0x000fe200078e00ff */
[----:B------:R-:W-:-:S03]  /*8a550*/  IADD3.X R91, P5, PT, R112, R91, RZ, P5, !PT ;  /* 0x0000005b705b7210 */ /* 0x000fc60002fbe4ff */
[----:B------:R-:W-:Y:S01]  /*8a560*/  IMAD.WIDE.U32 R108, P0, R92, 0x1a22d9f3, R108 ;  /* 0x1a22d9f35c6c7825 */ /* 0x000fe2000780006c */
[----:B------:R-:W-:-:S03]  /*8a570*/  IADD3.X R133, P5, PT, RZ, RZ, RZ, P5, !PT ;  /* 0x000000ffff857210 */ /* 0x000fc60002fbe4ff */
[----:B------:R-:W-:-:S04]  /*8a580*/  IMAD.WIDE.U32 R112, R92, 0xf5138f, RZ ;  /* 0x00f5138f5c707825 */ /* 0x000fc800078e00ff */
[----:B------:R-:W-:Y:S02]  /*8a590*/  IMAD.IADD R95, R89, 0x1, R95 ;  /* 0x00000001595f7824 */ /* 0x000fe400078e025f */
[----:B------:R-:W-:-:S04]  /*8a5a0*/  IMAD.WIDE.U32 R134, R80, 0x17c510ea, R106 ;  /* 0x17c510ea50867825 */ /* 0x000fc800078e006a */
[----:B------:R-:W-:Y:S01]  /*8a5b0*/  IMAD.X R125, RZ, RZ, RZ, P0 ;  /* 0x000000ffff7d7224 */ /* 0x000fe200000e06ff */
[----:B------:R-:W-:Y:S01]  /*8a5c0*/  IADD3 RZ, P0, PT, R90, R112, RZ ;  /* 0x000000705aff7210 */ /* 0x000fe20007f1e0ff */
[----:B------:R-:W-:Y:S01]  /*8a5d0*/  IMAD.X R89, RZ, RZ, RZ, P1 ;  /* 0x000000ffff597224 */ /* 0x000fe200008e06ff */
[----:B------:R-:W-:Y:S01]  /*8a5e0*/  IADD3 R129, P1, PT, R108, R113, RZ ;  /* 0x000000716c817210 */ /* 0x000fe20007f3e0ff */
[----:B------:R-:W-:-:S03]  /*8a5f0*/  IMAD.WIDE.U32 R106, R105, 0x6ca1493b, RZ ;  /* 0x6ca1493b696a7825 */ /* 0x000fc600078e00ff */
[----:B------:R-:W-:Y:S01]  /*8a600*/  IADD3.X RZ, P0, PT, R91, R129, RZ, P0, !PT ;  /* 0x000000815bff7210 */ /* 0x000fe2000071e4ff */
[----:B------:R-:W-:Y:S01]  /*8a610*/  IMAD.WIDE.U32 R112, R95, 0x1, RZ ;  /* 0x000000015f707825 */ /* 0x000fe200078e00ff */
[----:B------:R-:W-:-:S03]  /*8a620*/  IADD3.X R89, P2, PT, R89, R101, RZ, P2, !PT ;  /* 0x0000006559597210 */ /* 0x000fc6000175e4ff */
[----:B------:R-:W-:Y:S02]  /*8a630*/  IMAD.MOV.U32 R124, RZ, RZ, R109 ;  /* 0x000000ffff7c7224 */ /* 0x000fe400078e006d */
[----:B------:R-:W-:Y:S02]  /*8a640*/  IMAD.X R109, RZ, RZ, RZ, P5 ;  /* 0x000000ffff6d7224 */ /* 0x000fe400028e06ff */
[----:B------:R-:W-:-:S04]  /*8a650*/  IMAD.WIDE.U32.X R124, R105, 0x1a22d9f3, R124, P1 ;  /* 0x1a22d9f3697c7825 */ /* 0x000fc800008e047c */
[----:B------:R-:W-:Y:S01]  /*8a660*/  IMAD.WIDE.U32 R106, P1, R92, -0x39c4fa40, R106 ;  /* 0xc63b05c05c6a7825 */ /* 0x000fe2000782006a */
        /* <DEDUP_REMOVED lines=8> */
[----:B------:R-:W-:-:S03]  /*8a6f0*/  IMAD.WIDE.U32 R86, R92, -0x45f6b800, R86 ;  /* 0xba0948005c567825 */ /* 0x000fc600078e0056 */
[----:B------:R-:W-:Y:S01]  /*8a700*/  IADD3.X RZ, P1, PT, R127, R120, RZ, P1, !PT ;  /* 0x000000787fff7210 */ /* 0x000fe20000f3e4ff */
[----:B------:R-:W-:Y:S01]  /*8a710*/  IMAD.MOV.U32 R110, RZ, RZ, R113 ;  /* 0x000000ffff6e7224 */ /* 0x000fe200078e0071 */
[----:B------:R-:W-:Y:S01]  /*8a720*/  IADD3.X R120, P0, PT, R133, R134, RZ, P0, !PT ;  /* 0x0000008685787210 */ /* 0x000fe2000071e4ff */
[----:B------:R-:W-:Y:S01]  /*8a730*/  IMAD.IADD R80, R87, 0x1, R98 ;  /* 0x0000000157507824 */ /* 0x000fe200078e0262 */
[----:B------:R-:W-:Y:S01]  /*8a740*/  IADD3.X R87, P4, PT, RZ, RZ, RZ, P4, !PT ;  /* 0x000000ffff577210 */ /* 0x000fe2000279e4ff */
[----:B------:R-:W-:-:S03]  /*8a750*/  IMAD.WIDE.U32.X R112, R95, -0x7af74000, R110, P5 ;  /* 0x8508c0005f707825 */ /* 0x000fc600028e046e */
[----:B------:R-:W-:Y:S01]  /*8a760*/  IADD3.X R94, P2, PT, R94, R87, RZ, P2, !PT ;  /* 0x000000575e5e7210 */ /* 0x000fe2000175e4ff */
[----:B------:R-:W-:Y:S01]  /*8a770*/  IMAD.WIDE.U32 R110, R92, 0x6ca1493b, RZ ;  /* 0x6ca1493b5c6e7825 */ /* 0x000fe200078e00ff */
[----:B------:R-:W-:Y:S02]  /*8a780*/  IADD3.X R96, PT, PT, RZ, RZ, RZ, P4, !PT ;  /* 0x000000ffff607210 */ /* 0x000fe400027fe4ff */
[----:B------:R-:W-:Y:S01]  /*8a790*/  IADD3.X R109, P4, PT, RZ, R112, RZ, P1, !PT ;  /* 0x00000070ff6d7210 */ /* 0x000fe20000f9e4ff */
[----:B------:R-:W-:Y:S01]  /*8a7a0*/  IMAD.IADD R121, R135, 0x1, R102 ;  /* 0x0000000187797824 */ /* 0x000fe200078e0266 */
[----:B------:R-:W-:Y:S01]  /*8a7b0*/  IADD3 R87, P5, PT, R106, R111, RZ ;  /* 0x0000006f6a577210 */ /* 0x000fe20007fbe0ff */
[----:B------:R-:W-:Y:S01]  /*8a7c0*/  IMAD.WIDE.U32 R100, R95, 0x30000000, RZ ;  /* 0x300000005f647825 */ /* 0x000fe200078e00ff */
[----:B------:R-:W-:Y:S02]  /*8a7d0*/  IADD3.X R96, P1, PT, R89, R96, RZ, P2, !PT ;  /* 0x0000006059607210 */ /* 0x000fe4000173e4ff */
[----:B------:R-:W-:Y:S01]  /*8a7e0*/  IADD3.X R111, P4, PT, RZ, R113, RZ, P4, !PT ;  /* 0x00000071ff6f7210 */ /* 0x000fe2000279e4ff */
[----:B------:R-:W-:Y:S01]  /*8a7f0*/  IMAD.MOV.U32 R98, RZ, RZ, R107 ;  /* 0x000000ffff627224 */ /* 0x000fe200078e006b */
[----:B------:R-:W-:Y:S01]  /*8a800*/  IADD3.X R121, P0, PT, R124, R121, RZ, P0, !PT ;  /* 0x000000797c797210 */ /* 0x000fe2000071e4ff */
[----:B------:R-:W-:Y:S01]  /*8a810*/  IMAD.WIDE.U32 R100, P2, R88, 0x170b5d44, R100 ;  /* 0x170b5d4458647825 */ /* 0x000fe20007840064 */
[----:B------:R-:W-:-:S02]  /*8a820*/  IADD3.X R102, P4, PT, R109, R86, RZ, P4, !PT ;  /* 0x000000566d667210 */ /* 0x000fc4000279e4ff */
[----:B------:R-:W-:Y:S01]  /*8a830*/  IADD3.X R107, P0, PT, RZ, RZ, RZ, P0, !PT ;  /* 0x000000ffff6b7210 */ /* 0x000fe2000071e4ff */
[----:B------:R-:W-:Y:S01]  /*8a840*/  IMAD.WIDE.U32.X R98, R105, -0x39c4fa40, R98, P5 ;  /* 0xc63b05c069627825 */ /* 0x000fe200028e0462 */
[----:B------:R-:W-:Y:S02]  /*8a850*/  IADD3.X R134, P5, PT, R94, R81, RZ, P1, !PT ;  /* 0x000000515e867210 */ /* 0x000fe40000fbe4ff */
[----:B------:R-:W-:Y:S01]  /*8a860*/  IADD3.X R136, P1, PT, RZ, RZ, RZ, P1, !PT ;  /* 0x000000ffff887210 */ /* 0x000fe20000f3e4ff */
[----:B------:R-:W-:Y:S01]  /*8a870*/  IMAD.WIDE.U32 R112, R88, 0x30000000, RZ ;  /* 0x3000000058707825 */ /* 0x000fe200078e00ff */
[----:B------:R-:W-:Y:S02]  /*8a880*/  IADD3.X R89, P5, PT, R96, R103, RZ, P5, !PT ;  /* 0x0000006760597210 */ /* 0x000fe40002fbe4ff */
[----:B------:R-:W-:Y:S01]  /*8a890*/  IADD3.X R103, P4, PT, R111, R80, RZ, P4, !PT ;  /* 0x000000506f677210 */ /* 0x000fe2000279e4ff */
[----:B------:R-:W-:Y:S01]  /*8a8a0*/  IMAD.X R81, RZ, RZ, RZ, P2 ;  /* 0x000000ffff517224 */ /* 0x000fe200010e06ff */
[----:B------:R-:W-:Y:S01]  /*8a8b0*/  IADD3 R113, P2, PT, R100, R113, RZ ;  /* 0x0000007164717210 */ /* 0x000fe20007f5e0ff */
[----:B------:R-:W-:Y:S01]  /*8a8c0*/  IMAD.MOV.U32 R80, RZ, RZ, R101 ;  /* 0x000000ffff507224 */ /* 0x000fe200078e0065 */
[----:B------:R-:W-:Y:S01]  /*8a8d0*/  IADD3.X R136, P5, PT, RZ, R136, RZ, P5, !PT ;  /* 0x00000088ff887210 */ /* 0x000fe20002fbe4ff */
[----:B------:R-:W-:Y:S01]  /*8a8e0*/  IMAD.X R109, RZ, RZ, RZ, P0 ;  /* 0x000000ffff6d7224 */ /* 0x000fe200000e06ff */
[----:B------:R-:W-:Y:S01]  /*8a8f0*/  IADD3 RZ, P0, PT, R102, R112, RZ ;  /* 0x0000007066ff7210 */ /* 0x000fe20007f1e0ff */
[----:B------:R-:W-:Y:S01]  /*8a900*/  IMAD.WIDE.U32.X R80, R95, 0x170b5d44, R80, P2 ;  /* 0x170b5d445f507825 */ /* 0x000fe200010e0450 */
[----:B------:R-:W-:-:S02]  /*8a910*/  IADD3 RZ, P2, PT, R120, R110, RZ ;  /* 0x0000006e78ff7210 */ /* 0x000fc40007f5e0ff */
[----:B------:R-:W-:Y:S01]  /*8a920*/  IADD3.X RZ, P0, PT, R103, R113, RZ, P0, !PT ;  /* 0x0000007167ff7210 */ /* 0x000fe2000071e4ff */
[----:B------:R-:W-:Y:S01]  /*8a930*/  IMAD.WIDE.U32 R110, R105, 0x17c510ea, RZ ;  /* 0x17c510ea696e7825 */ /* 0x000fe200078e00ff */
[----:B------:R-:W-:Y:S02]  /*8a940*/  IADD3.X R113, P4, PT, RZ, RZ, RZ, P4, !PT ;  /* 0x000000ffff717210 */ /* 0x000fe4000279e4ff */
[----:B------:R-:W-:Y:S01]  /*8a950*/  IADD3.X RZ, P2, PT, R121, R87, RZ, P2, !PT ;  /* 0x0000005779ff7210 */ /* 0x000fe2000175e4ff */
[C---:B------:R-:W-:Y:S01]  /*8a960*/  IMAD.WIDE.U32 R86, R92.reuse, 0xf5138f, R90 ;  /* 0x00f5138f5c567825 */ /* 0x040fe200078e005a */
[----:B------:R-:W-:Y:S02]  /*8a970*/  IADD3.X R113, P0, PT, R113, R80, RZ, P0, !PT ;  /* 0x0000005071717210 */ /* 0x000fe4000071e4ff */
[----:B------:R-:W-:Y:S01]  /*8a980*/  IADD3.X R107, P2, PT, R107, R98, RZ, P2, !PT ;  /* 0x000000626b6b7210 */ /* 0x000fe2000175e4ff */
[----:B------:R-:W-:Y:S01]  /*8a990*/  IMAD.X R101, RZ, RZ, RZ, P4 ;  /* 0x000000ffff657224 */ /* 0x000fe200020e06ff */
[----:B------:R-:W-:Y:S01]  /*8a9a0*/  IADD3.X R138, PT, PT, RZ, RZ, RZ, P5, P1 ;  /* 0x000000ffff8a7210 */ /* 0x000fe20002fe24ff */
        /* <DEDUP_REMOVED lines=10> */
[----:B------:R-:W-:Y:S01]  /*8aa50*/  IMAD.WIDE.U32 R86, R95, -0x45f6b800, RZ ;  /* 0xba0948005f567825 */ /* 0x000fe200078e00ff */
[----:B------:R-:W-:-:S02]  /*8aa60*/  IADD3.X R81, P0, PT, R81, R108, RZ, P0, !PT ;  /* 0x0000006c51517210 */ /* 0x000fc4000071e4ff */
[----:B------:R-:W-:Y:S01]  /*8aa70*/  IADD3.X R127, P2, PT, RZ, RZ, RZ, P2, !PT ;  /* 0x000000ffff7f7210 */ /* 0x000fe2000175e4ff */
[----:B------:R-:W-:Y:S02]  /*8aa80*/  IMAD.MOV.U32 R98, RZ, RZ, R91 ;  /* 0x000000ffff627224 */ /* 0x000fe400078e005b */
[----:B------:R-:W-:-:S04]  /*8aa90*/  IMAD.WIDE.U32 R74, R61, R57, R74 ;  /* 0x000000393d4a7225 */ /* 0x000fc800078e004a */
[----:B------:R-:W-:Y:S01]  /*8aaa0*/  IMAD.WIDE.U32.X R98, R105, 0x1ae3a46, R98, P4 ;  /* 0x01ae3a4669627825 */ /* 0x000fe200020e0462 */
[----:B------:R-:W-:-:S03]  /*8aab0*/  SHF.L.W.U32.HI R97, R97, 0x1, R74 ;  /* 0x0000000161617819 */ /* 0x000fc60000010e4a */
[----:B------:R-:W-:-:S04]  /*8aac0*/  IMAD.WIDE.U32 R86, P4, R88, 0x1ef3622f, R86 ;  /* 0x1ef3622f58567825 */ /* 0x000fc80007880056 */
[----:B------:R-:W-:-:S04]  /*8aad0*/  IMAD.WIDE.U32 R108, R88, -0x45f6b800, RZ ;  /* 0xba094800586c7825 */ /* 0x000fc800078e00ff */
[----:B------:R-:W-:Y:S01]  /*8aae0*/  IMAD.IADD R89, R75, 0x1, R104 ;  /* 0x000000014b597824 */ /* 0x000fe200078e0268 */
[----:B------:R-:W-:Y:S01]  /*8aaf0*/  IADD3.X R75, P0, PT, RZ, RZ, RZ, P0, !PT ;  /* 0x000000ffff4b7210 */ /* 0x000fe2000071e4ff */
[----:B------:R-:W-:Y:S01]  /*8ab00*/  IMAD.X R105, RZ, RZ, RZ, P4 ;  /* 0x000000ffff697224 */ /* 0x000fe200020e06ff */
[----:B------:R-:W-:Y:S01]  /*8ab10*/  IADD3 R91, P4, PT, R86, R109, RZ ;  /* 0x0000006d565b7210 */ /* 0x000fe20007f9e0ff */
[----:B------:R-:W-:Y:S01]  /*8ab20*/  IMAD.X R129, RZ, RZ, RZ, P2 ;  /* 0x000000ffff817224 */ /* 0x000fe200010e06ff */
[----:B------:R-:W-:Y:S01]  /*8ab30*/  IADD3 RZ, P2, PT, R80, R108, RZ ;  /* 0x0000006c50ff7210 */ /* 0x000fe20007f5e0ff */
[----:B------:R-:W-:Y:S01]  /*8ab40*/  IMAD.MOV.U32 R104, RZ, RZ, R87 ;  /* 0x000000ffff687224 */ /* 0x000fe200078e0057 */
[----:B------:R-:W-:Y:S01]  /*8ab50*/  SHF.L.W.U32.HI R74, R74, 0x1, R89 ;  /* 0x000000014a4a7819 */ /* 0x000fe20000010e59 */
[----:B------:R-:W-:Y:S01]  /*8ab60*/  IMAD.WIDE.U32 R124, R95, 0xf5138f, RZ ;  /* 0x00f5138f5f7c7825 */ /* 0x000fe200078e00ff */
[----:B------:R-:W-:-:S03]  /*8ab70*/  IADD3.X RZ, P2, PT, R81, R91, RZ, P2, !PT ;  /* 0x0000005b51ff7210 */ /* 0x000fc6000175e4ff */
[----:B------:R-:W-:Y:S01]  /*8ab80*/  IMAD.X R107, RZ, RZ, RZ, P0 ;  /* 0x000000ffff6b7224 */ /* 0x000fe200000e06ff */
[----:B------:R-:W-:Y:S01]  /*8ab90*/  IADD3 RZ, P0, PT, R134, R110, RZ ;  /* 0x0000006e86ff7210 */ /* 0x000fe20007f1e0ff */
[----:B------:R-:W-:-:S03]  /*8aba0*/  IMAD.WIDE.U32.X R104, R95, 0x1ef3622f, R104, P4 ;  /* 0x1ef3622f5f687825 */ /* 0x000fc600020e0468 */
[----:B------:R-:W-:Y:S01]  /*8abb0*/  IADD3.X RZ, P0, PT, R135, R101, RZ, P0, !PT ;  /* 0x0000006587ff7210 */ /* 0x000fe2000071e4ff */
[----:B------:R-:W-:Y:S01]  /*8abc0*/  IMAD.WIDE.U32 R124, P4, R88, 0x1a22d9f3, R124 ;  /* 0x1a22d9f3587c7825 */ /* 0x000fe2000788007c */
[----:B------:R-:W-:Y:S02]  /*8abd0*/  IADD3.X R75, P2, PT, R75, R104, RZ, P2, !PT ;  /* 0x000000684b4b7210 */ /* 0x000fe4000175e4ff */
[----:B------:R-:W-:Y:S01]  /*8abe0*/  IADD3.X R127, P0, PT, R127, R98, RZ, P0, !PT ;  /* 0x000000627f7f7210 */ /* 0x000fe2000071e4ff */
[----:B------:R-:W-:Y:S01]  /*8abf0*/  IMAD.WIDE.U32 R108, R60, R60, RZ ;  /* 0x0000003c3c6c7225 */ /* 0x000fe200078e00ff */
[----:B------:R-:W-:Y:S02]  /*8ac00*/  IADD3.X R113, PT, PT, RZ, RZ, RZ, P4, !PT ;  /* 0x000000ffff717210 */ /* 0x000fe400027fe4ff */
[----:B------:R-:W-:Y:S01]  /*8ac10*/  IADD3.X R104, P2, PT, R107, R105, RZ, P2, !PT ;  /* 0x000000696b687210 */ /* 0x000fe2000175e4ff */
[----:B------:R-:W-:Y:S01]  /*8ac20*/  IMAD.WIDE.U32 R102, R88, 0x30000000, R102 ;  /* 0x3000000058667825 */ /* 0x000fe200078e0066 */
[----:B------:R-:W-:-:S02]  /*8ac30*/  IADD3 R91, P4, PT, R109, R84, RZ ;  /* 0x000000546d5b7210 */ /* 0x000fc40007f9e0ff */
[----:B------:R-:W-:Y:S01]  /*8ac40*/  IADD3.X R84, P3, PT, R97, R108, RZ, P3, !PT ;  /* 0x0000006c61547210 */ /* 0x000fe20001f7e4ff */
[----:B------:R-:W-:Y:S01]  /*8ac50*/  IMAD.WIDE.U32 R120, R92, 0x6ca1493b, R120 ;  /* 0x6ca1493b5c787825 */ /* 0x000fe200078e0078 */
[----:B------:R-:W-:-:S03]  /*8ac60*/  IADD3.X R129, P0, PT, R129, R99, RZ, P0, !PT ;  /* 0x0000006381817210 */ /* 0x000fc6000071e4ff */
[----:B------:R-:W-:Y:S01]  /*8ac70*/  IMAD.IADD R87, R103, 0x1, R100 ;  /* 0x0000000167577824 */ /* 0x000fe200078e0264 */
[----:B------:R-:W-:Y:S01]  /*8ac80*/  IADD3.X R120, P2, PT, R75, R120, RZ, P2, !PT ;  /* 0x000000784b787210 */ /* 0x000fe2000175e4ff */
[----:B------:R-:W-:Y:S01]  /*8ac90*/  IMAD.IADD R97, R121, 0x1, R106 ;  /* 0x0000000179617824 */ /* 0x000fe200078e026a */
[----:B------:R-:W-:Y:S01]  /*8aca0*/  IADD3.X R127, P0, PT, R127, R136, RZ, P0, !PT ;  /* 0x000000887f7f7210 */ /* 0x000fe2000071e4ff */
[----:B------:R-:W-:-:S03]  /*8acb0*/  IMAD.WIDE.U32 R100, R88, 0xf5138f, RZ ;  /* 0x00f5138f58647825 */ /* 0x000fc600078e00ff */
[----:B------:R-:W-:Y:S01]  /*8acc0*/  IADD3.X R121, P2, PT, R104, R97, RZ, P2, !PT ;  /* 0x0000006168797210 */ /* 0x000fe2000175e4ff */
[----:B------:R-:W-:Y:S01]  /*8acd0*/  IMAD.WIDE.U32 R98, R102, -0x1, RZ ;  /* 0xffffffff66627825 */ /* 0x000fe200078e00ff */
[----:B------:R-:W-:-:S03]  /*8ace0*/  IADD3 R75, P1, PT, R124, R101, RZ ;  /* 0x000000657c4b7210 */ /* 0x000fc60007f3e0ff */
[----:B------:R-:W-:-:S04]  /*8acf0*/  IMAD.WIDE.U32 R110, R95, 0x6ca1493b, RZ ;  /* 0x6ca1493b5f6e7825 */ /* 0x000fc800078e00ff */
[----:B------:R-:W-:-:S04]  /*8ad00*/  IMAD.WIDE.U32 R96, R98, 0x1, RZ ;  /* 0x0000000162607825 */ /* 0x000fc800078e00ff */
[----:B------:R-:W-:Y:S01]  /*8ad10*/  IMAD.MOV.U32 R112, RZ, RZ, R125 ;  /* 0x000000ffff707224 */ /* 0x000fe200078e007d */
[----:B------:R-:W-:Y:S01]  /*8ad20*/  IADD3.X R125, P2, PT, RZ, RZ, RZ, P2, !PT ;  /* 0x000000ffff7d7210 */ /* 0x000fe2000175e4ff */
[----:B------:R-:W-:-:S04]  /*8ad30*/  IMAD.WIDE.U32 R108, R88, 0x6ca1493b, RZ ;  /* 0x6ca1493b586c7825 */ /* 0x000fc800078e00ff */
[----:B------:R-:W-:-:S04]  /*8ad40*/  IMAD.WIDE.U32 R110, P5, R88, -0x39c4fa40, R110 ;  /* 0xc63b05c0586e7825 */ /* 0x000fc800078a006e */
[----:B------:R-:W-:Y:S01]  /*8ad50*/  IMAD.WIDE.U32.X R112, R95, 0x1a22d9f3, R112, P1 ;  /* 0x1a22d9f35f707825 */ /* 0x000fe200008e0470 */
[----:B------:R-:W-:-:S03]  /*8ad60*/  IADD3 RZ, P1, PT, R102, R96, RZ ;  /* 0x0000006066ff7210 */ /* 0x000fc60007f3e0ff */
[----:B------:R-:W-:Y:S01]  /*8ad70*/  IMAD.X R107, RZ, RZ, RZ, P5 ;  /* 0x000000ffff6b7224 */ /* 0x000fe200028e06ff */
[----:B------:R-:W-:Y:S01]  /*8ad80*/  IADD3 R96, P5, PT, R110, R109, RZ ;  /* 0x0000006d6e607210 */ /* 0x000fe20007fbe0ff */
[----:B------:R-:W-:-:S04]  /*8ad90*/  IMAD.WIDE.U32 R104, R95, 0x17c510ea, RZ ;  /* 0x17c510ea5f687825 */ /* 0x000fc800078e00ff */
[----:B------:R-:W-:Y:S02]  /*8ada0*/  IMAD R103, R102, -0x7af74001, -R87 ;  /* 0x8508bfff66677824 */ /* 0x000fe400078e0a57 */
[----:B------:R-:W-:Y:S02]  /*8adb0*/  IMAD.MOV.U32 R106, RZ, RZ, R111 ;  /* 0x000000ffff6a7224 */ /* 0x000fe400078e006f */
[----:B------:R-:W-:Y:S02]  /*8adc0*/  IMAD.IADD R99, R99, 0x1, R103 ;  /* 0x0000000163637824 */ /* 0x000fe400078e0267 */
[----:B------:R-:W-:-:S04]  /*8add0*/  IMAD.WIDE.U32.X R106, R95, -0x39c4fa40, R106, P5 ;  /* 0xc63b05c05f6a7825 */ /* 0x000fc800028e046a */
[----:B------:R-:W-:-:S04]  /*8ade0*/  IMAD.WIDE.U32 R104, P5, R88, 0x1ae3a46, R104 ;  /* 0x01ae3a4658687825 */ /* 0x000fc800078a0068 */
[----:B------:R-:W-:-:S04]  /*8adf0*/  IMAD.WIDE.U32 R102, R88, 0x17c510ea, RZ ;  /* 0x17c510ea58667825 */ /* 0x000fc800078e00ff */
[----:B------:R-:W-:Y:S01]  /*8ae00*/  IMAD.X R131, RZ, RZ, RZ, P2 ;  /* 0x000000ffff837224 */ /* 0x000fe200010e06ff */
[----:B------:R-:W-:Y:S01]  /*8ae10*/  IADD3 RZ, P2, PT, R120, R100, RZ ;  /* 0x0000006478ff7210 */ /* 0x000fe20007f5e0ff */
[----:B------:R-:W-:Y:S01]  /*8ae20*/  IMAD.X R101, RZ, RZ, RZ, P5 ;  /* 0x000000ffff657224 */ /* 0x000fe200028e06ff */
[----:B------:R-:W-:Y:S01]  /*8ae30*/  IADD3 R103, P5, PT, R104, R103, RZ ;  /* 0x0000006768677210 */ /* 0x000fe20007fbe0ff */
[----:B------:R-:W-:Y:S01]  /*8ae40*/  IMAD.MOV.U32 R100, RZ, RZ, R105 ;  /* 0x000000ffff647224 */ /* 0x000fe200078e0069 */
[----:B------:R-:W-:Y:S01]  /*8ae50*/  IADD3.X RZ, P2, PT, R121, R75, RZ, P2, !PT ;  /* 0x0000004b79ff7210 */ /* 0x000fe2000175e4ff */
[----:B------:R-:W-:-:S03]  /*8ae60*/  IMAD.WIDE.U32 R134, R92, 0x17c510ea, R134 ;  /* 0x17c510ea5c867825 */ /* 0x000fc600078e0086 */
[----:B------:R-:W-:Y:S01]  /*8ae70*/  IADD3.X R125, P2, PT, R125, R112, RZ, P2, !PT ;  /* 0x000000707d7d7210 */ /* 0x000fe2000175e4ff */
[----:B------:R-:W-:-:S03]  /*8ae80*/  IMAD.WIDE.U32.X R100, R95, 0x1ae3a46, R100, P5 ;  /* 0x01ae3a465f647825 */ /* 0x000fc600028e0464 */
[----:B------:R-:W-:Y:S01]  /*8ae90*/  IADD3.X R131, P2, PT, R131, R113, RZ, P2, !PT ;  /* 0x0000007183837210 */ /* 0x000fe2000175e4ff */
[----:B------:R-:W-:-:S03]  /*8aea0*/  IMAD.WIDE.U32 R94, R99, 0x1, RZ ;  /* 0x00000001635e7825 */ /* 0x000fc600078e00ff */
[----:B------:R-:W-:Y:S01]  /*8aeb0*/  IADD3.X R134, P2, PT, R125, R134, RZ, P2, !PT ;  /* 0x000000867d867210 */ /* 0x000fe2000175e4ff */
[----:B------:R-:W-:Y:S02]  /*8aec0*/  IMAD.IADD R112, R135, 0x1, R90 ;  /* 0x0000000187707824 */ /* 0x000fe400078e025a */
[----:B------:R-:W-:-:S03]  /*8aed0*/  IMAD.WIDE.U32 R94, P5, R98, -0x7af74000, R94 ;  /* 0x8508c000625e7825 */ /* 0x000fc600078a005e */
[----:B------:R-:W-:Y:S01]  /*8aee0*/  IADD3.X R135, P2, PT, R131, R112, RZ, P2, !PT ;  /* 0x0000007083877210 */ /* 0x000fe2000175e4ff */
[----:B------:R-:W-:Y:S01]  /*8aef0*/  IMAD.X R75, RZ, RZ, RZ, P5 ;  /* 0x000000ffff4b7224 */ /* 0x000fe200028e06ff */
[----:B------:R-:W-:Y:S01]  /*8af00*/  IADD3 R92, P5, PT, R97, R94, RZ ;  /* 0x0000005e615c7210 */ /* 0x000fe20007fbe0ff */
[----:B------:R-:W-:Y:S01]  /*8af10*/  IMAD.WIDE.U32 R80, R88, -0x45f6b800, R80 ;  /* 0xba09480058507825 */ /* 0x000fe200078e0050 */
[----:B------:R-:W-:Y:S02]  /*8af20*/  IADD3.X R94, P3, PT, R74, R91, RZ, P3, !PT ;  /* 0x0000005b4a5e7210 */ /* 0x000fe40001f7e4ff */
[----:B------:R-:W-:Y:S01]  /*8af30*/  IADD3.X RZ, P1, PT, R87, R92, RZ, P1, !PT ;  /* 0x0000005c57ff7210 */ /* 0x000fe20000f3e4ff */
[----:B------:R-:W-:Y:S01]  /*8af40*/  IMAD.MOV.U32 R74, RZ, RZ, R95 ;  /* 0x000000ffff4a7224 */ /* 0x000fe200078e005f */
[----:B------:R-:W-:Y:S01]  /*8af50*/  IADD3 R136, PT, PT, R81, R86, RZ ;  /* 0x0000005651887210 */ /* 0x000fe20007ffe0ff */
[----:B------:R-:W-:Y:S02]  /*8af60*/  IMAD.MOV.U32 R92, RZ, RZ, R85 ;  /* 0x000000ffff5c7224 */ /* 0x000fe400078e0055 */
[----:B------:R-:W-:-:S04]  /*8af70*/  IMAD.WIDE.U32.X R74, R99, -0x7af74000, R74, P5 ;  /* 0x8508c000634a7825 */ /* 0x000fc800028e044a */
[----:B------:R-:W-:Y:S01]  /*8af80*/  IMAD.WIDE.U32 R90, R99, 0x30000000, RZ ;  /* 0x30000000635a7825 */ /* 0x000fe200078e00ff */
[----:B------:R-:W-:Y:S02]  /*8af90*/  IADD3.X R85, P5, PT, RZ, R74, RZ, P1, !PT ;  /* 0x0000004aff557210 */ /* 0x000fe40000fbe4ff */
[----:B------:R-:W-:Y:S01]  /*8afa0*/  IADD3.X R97, P1, PT, R129, R138, RZ, P0, !PT ;  /* 0x0000008a81617210 */ /* 0x000fe2000073e4ff */
[----:B------:R-:W-:Y:S01]  /*8afb0*/  IMAD.WIDE.U32.X R92, R59, R59, R92, P4 ;  /* 0x0000003b3b5c7225 */ /* 0x000fe200020e045c */
[----:B------:R-:W-:Y:S02]  /*8afc0*/  IADD3.X R81, P0, PT, RZ, R75, RZ, P5, !PT ;  /* 0x0000004bff517210 */ /* 0x000fe40002f1e4ff */
[----:B------:R-:W-:Y:S01]  /*8afd0*/  IADD3.X R105, P4, PT, RZ, RZ, RZ, P2, !PT ;  /* 0x000000ffff697210 */ /* 0x000fe2000179e4ff */
        /* <DEDUP_REMOVED lines=8> */
[----:B------:R-:W-:Y:S01]  /*8b060*/  IMAD.X R95, RZ, RZ, RZ, P4 ;  /* 0x000000ffff5f7224 */ /* 0x000fe200020e06ff */
[----:B------:R-:W-:Y:S01]  /*8b070*/  IADD3 RZ, P4, PT, R80, R74, RZ ;  /* 0x0000004a50ff7210 */ /* 0x000fe20007f9e0ff */
[----:B------:R-:W-:Y:S02]  /*8b080*/  IMAD.MOV.U32 R84, RZ, RZ, R87 ;  /* 0x000000ffff547224 */ /* 0x000fe400078e0057 */
[----:B------:R-:W-:Y:S01]  /*8b090*/  IMAD.WIDE.U32 R90, R88, 0xf5138f, R120 ;  /* 0x00f5138f585a7825 */ /* 0x000fe200078e0078 */
[----:B------:R-:W-:-:S03]  /*8b0a0*/  IADD3.X RZ, P4, PT, R81, R75, RZ, P4, !PT ;  /* 0x0000004b51ff7210 */ /* 0x000fc6000279e4ff */
[C---:B------:R-:W-:Y:S01]  /*8b0b0*/  IMAD.WIDE.U32.X R84, R99.reuse, 0x170b5d44, R84, P5 ;  /* 0x170b5d4463547825 */ /* 0x040fe200028e0454 */
[----:B------:R-:W-:Y:S02]  /*8b0c0*/  IADD3.X R87, P5, PT, RZ, RZ, RZ, P0, !PT ;  /* 0x000000ffff577210 */ /* 0x000fe400007be4ff */
[----:B------:R-:W-:Y:S01]  /*8b0d0*/  IADD3 RZ, P0, PT, R134, R108, RZ ;  /* 0x0000006c86ff7210 */ /* 0x000fe20007f1e0ff */
[----:B------:R-:W-:Y:S01]  /*8b0e0*/  IMAD.WIDE.U32 R74, R99, -0x45f6b800, RZ ;  /* 0xba094800634a7825 */ /* 0x000fe200078e00ff */
[----:B------:R-:W-:Y:S02]  /*8b0f0*/  IADD3.X R87, P4, PT, R87, R84, RZ, P4, !PT ;  /* 0x0000005457577210 */ /* 0x000fe4000279e4ff */
[----:B------:R-:W-:Y:S01]  /*8b100*/  IADD3.X RZ, P0, PT, R135, R96, RZ, P0, !PT ;  /* 0x0000006087ff7210 */ /* 0x000fe2000071e4ff */
[----:B------:R-:W-:Y:S02]  /*8b110*/  IMAD.X R84, RZ, RZ, RZ, P5 ;  /* 0x000000ffff547224 */ /* 0x000fe400028e06ff */
[----:B------:R-:W-:Y:S01]  /*8b120*/  IMAD.IADD R94, R91, 0x1, R124 ;  /* 0x000000015b5e7824 */ /* 0x000fe200078e027c */
[----:B------:R-:W-:Y:S01]  /*8b130*/  IADD3.X R124, P0, PT, R105, R106, RZ, P0, !PT ;  /* 0x0000006a697c7210 */ /* 0x000fe2000071e4ff */
[----:B------:R-:W-:Y:S01]  /*8b140*/  IMAD.WIDE.U32 R80, R98, 0x30000000, R80 ;  /* 0x3000000062507825 */ /* 0x000fe200078e0050 */
[----:B------:R-:W-:-:S02]  /*8b150*/  IADD3.X R91, P5, PT, R84, R85, RZ, P4, !PT ;  /* 0x00000055545b7210 */ /* 0x000fc400027be4ff */
[----:B------:R-:W-:Y:S01]  /*8b160*/  IADD3.X R106, P0, PT, R95, R107, RZ, P0, !PT ;  /* 0x0000006b5f6a7210 */ /* 0x000fe2000071e4ff */
[----:B------:R-:W-:Y:S01]  /*8b170*/  IMAD.WIDE.U32 R84, R98, -0x45f6b800, RZ ;  /* 0xba09480062547825 */ /* 0x000fe200078e00ff */
        /* <DEDUP_REMOVED lines=8> */
[----:B------:R-:W-:Y:S01]  /*8b200*/  IADD3.X R75, P0, PT, RZ, RZ, RZ, P0, !PT ;  /* 0x000000ffff4b7210 */ /* 0x000fe2000071e4ff */
[----:B------:R-:W-:Y:S01]  /*8b210*/  IMAD.IADD R105, R81, 0x1, R86 ;  /* 0x0000000151697824 */ /* 0x000fe200078e0256 */
[----:B------:R-:W-:Y:S01]  /*8b220*/  IADD3.X R81, P5, PT, RZ, RZ, RZ, P5, !PT ;  /* 0x000000ffff517210 */ /* 0x000fe20002fbe4ff */
[----:B------:R-:W-:Y:S01]  /*8b230*/  IMAD.WIDE.U32.X R94, R99, 0x1ef3622f, R94, P4 ;  /* 0x1ef3622f635e7825 */ /* 0x000fe200020e045e */
[----:B------:R-:W-:-:S03]  /*8b240*/  IADD3 RZ, P4, PT, R90, R84, RZ ;  /* 0x000000545aff7210 */ /* 0x000fc60007f9e0ff */
[----:B------:R-:W-:Y:S01]  /*8b250*/  IMAD.WIDE.U32 R86, R99, 0xf5138f, RZ ;  /* 0x00f5138f63567825 */ /* 0x000fe200078e00ff */
[----:B------:R-:W-:-:S03]  /*8b260*/  IADD3.X RZ, P4, PT, R91, R85, RZ, P4, !PT ;  /* 0x000000555bff7210 */ /* 0x000fc6000279e4ff */
[----:B------:R-:W-:Y:S01]  /*8b270*/  IMAD.X R109, RZ, RZ, RZ, P5 ;  /* 0x000000ffff6d7224 */ /* 0x000fe200028e06ff */
[----:B------:R-:W-:Y:S01]  /*8b280*/  IADD3.X R81, P4, PT, R81, R94, RZ, P4, !PT ;  /* 0x0000005e51517210 */ /* 0x000fe2000279e4ff */
[----:B------:R-:W-:-:S03]  /*8b290*/  IMAD.WIDE.U32 R84, R98, 0xf5138f, RZ ;  /* 0x00f5138f62547825 */ /* 0x000fc600078e00ff */
[----:B------:R-:W-:Y:S01]  /*8b2a0*/  IADD3.X R108, P4, PT, R109, R95, RZ, P4, !PT ;  /* 0x0000005f6d6c7210 */ /* 0x000fe2000279e4ff */
[----:B------:R-:W-:-:S04]  /*8b2b0*/  IMAD.WIDE.U32 R86, P5, R98, 0x1a22d9f3, R86 ;  /* 0x1a22d9f362567825 */ /* 0x000fc800078a0056 */
[----:B------:R-:W-:Y:S01]  /*8b2c0*/  IMAD.X R107, RZ, RZ, RZ, P5 ;  /* 0x000000ffff6b7224 */ /* 0x000fe200028e06ff */
[----:B------:R-:W-:Y:S01]  /*8b2d0*/  IADD3 R85, P5, PT, R86, R85, RZ ;  /* 0x0000005556557210 */ /* 0x000fe20007fbe0ff */
[----:B------:R-:W-:-:S04]  /*8b2e0*/  IMAD.WIDE.U32 R96, R99, 0x6ca1493b, RZ ;  /* 0x6ca1493b63607825 */ /* 0x000fc800078e00ff */
[----:B------:R-:W-:Y:S02]  /*8b2f0*/  IMAD.MOV.U32 R106, RZ, RZ, R87 ;  /* 0x000000ffff6a7224 */ /* 0x000fe400078e0057 */
[----:B------:R-:W-:-:S04]  /*8b300*/  IMAD.WIDE.U32 R134, R88, 0x6ca1493b, R134 ;  /* 0x6ca1493b58867825 */ /* 0x000fc800078e0086 */
[----:B------:R-:W-:-:S04]  /*8b310*/  IMAD.WIDE.U32.X R106, R99, 0x1a22d9f3, R106, P5 ;  /* 0x1a22d9f3636a7825 */ /* 0x000fc800028e046a */
[----:B------:R-:W-:-:S04]  /*8b320*/  IMAD.WIDE.U32 R96, P5, R98, -0x39c4fa40, R96 ;  /* 0xc63b05c062607825 */ /* 0x000fc800078a0060 */
[----:B------:R-:W-:Y:S01]  /*8b330*/  IMAD.WIDE.U32 R94, R98, 0x6ca1493b, RZ ;  /* 0x6ca1493b625e7825 */ /* 0x000fe200078e00ff */
[----:B------:R-:W-:-:S03]  /*8b340*/  IADD3.X R121, PT, PT, RZ, RZ, RZ, P5, !PT ;  /* 0x000000ffff797210 */ /* 0x000fc60002ffe4ff */
[----:B------:R-:W-:Y:S01]  /*8b350*/  IMAD.X R127, RZ, RZ, RZ, P0 ;  /* 0x000000ffff7f7224 */ /* 0x000fe200000e06ff */
[----:B------:R-:W-:Y:S01]  /*8b360*/  IADD3 RZ, P0, PT, R124, R102, RZ ;  /* 0x000000667cff7210 */ /* 0x000fe20007f1e0ff */
[----:B------:R-:W-:Y:S01]  /*8b370*/  IMAD.IADD R111, R135, 0x1, R110 ;  /* 0x00000001876f7824 */ /* 0x000fe200078e026e */
[----:B------:R-:W-:Y:S01]  /*8b380*/  IADD3.X R102, P4, PT, R81, R134, RZ, P4, !PT ;  /* 0x0000008651667210 */ /* 0x000fe2000279e4ff */
[----:B------:R-:W-:Y:S01]  /*8b390*/  IMAD.WIDE.U32 R112, R99, 0x17c510ea, RZ ;  /* 0x17c510ea63707825 */ /* 0x000fe200078e00ff */
[----:B------:R-:W-:Y:S02]  /*8b3a0*/  IADD3 R87, P5, PT, R96, R95, RZ ;  /* 0x0000005f60577210 */ /* 0x000fe40007fbe0ff */
[----:B------:R-:W-:Y:S01]  /*8b3b0*/  IADD3.X RZ, P0, PT, R125, R103, RZ, P0, !PT ;  /* 0x000000677dff7210 */ /* 0x000fe2000071e4ff */
[----:B------:R-:W-:Y:S01]  /*8b3c0*/  IMAD.MOV.U32 R120, RZ, RZ, R97 ;  /* 0x000000ffff787224 */ /* 0x000fe200078e0061 */
[----:B------:R-:W-:Y:S01]  /*8b3d0*/  IADD3.X R103, P4, PT, R108, R111, RZ, P4, !PT ;  /* 0x0000006f6c677210 */ /* 0x000fe2000279e4ff */
[----:B------:R-:W-:Y:S01]  /*8b3e0*/  IMAD.WIDE.U32 R108, R80, -0x1, RZ ;  /* 0xffffffff506c7825 */ /* 0x000fe200078e00ff */
[----:B------:R-:W-:-:S02]  /*8b3f0*/  IADD3.X R100, P0, PT, R75, R100, RZ, P0, !PT ;  /* 0x000000644b647210 */ /* 0x000fc4000071e4ff */
[----:B------:R-:W-:Y:S01]  /*8b400*/  IADD3.X R97, P4, PT, RZ, RZ, RZ, P4, !PT ;  /* 0x000000ffff617210 */ /* 0x000fe2000279e4ff */
[----:B------:R-:W-:Y:S01]  /*8b410*/  IMAD R95, R80, -0x7af74001, -R105 ;  /* 0x8508bfff505f7824 */ /* 0x000fe200078e0a69 */
[----:B------:R-:W-:Y:S01]  /*8b420*/  IADD3.X R127, P0, PT, R127, R101, RZ, P0, !PT ;  /* 0x000000657f7f7210 */ /* 0x000fe2000071e4ff */
[----:B------:R-:W-:-:S04]  /*8b430*/  IMAD.WIDE.U32.X R120, R99, -0x39c4fa40, R120, P5 ;  /* 0xc63b05c063787825 */ /* 0x000fc800028e0478 */
[----:B------:R-:W-:-:S04]  /*8b440*/  IMAD.WIDE.U32 R112, P5, R98, 0x1ae3a46, R112 ;  /* 0x01ae3a4662707825 */ /* 0x000fc800078a0070 */
[----:B------:R-:W-:-:S04]  /*8b450*/  IMAD.WIDE.U32 R110, R98, 0x17c510ea, RZ ;  /* 0x17c510ea626e7825 */ /* 0x000fc800078e00ff */
[----:B------:R-:W-:Y:S02]  /*8b460*/  IMAD.IADD R95, R109, 0x1, R95 ;  /* 0x000000016d5f7824 */ /* 0x000fe400078e025f */
[----:B------:R-:W-:-:S04]  /*8b470*/  IMAD.WIDE.U32 R124, R88, 0x17c510ea, R124 ;  /* 0x17c510ea587c7825 */ /* 0x000fc800078e007c */
[----:B------:R-:W-:Y:S01]  /*8b480*/  IMAD.X R165, RZ, RZ, RZ, P5 ;  /* 0x000000ffffa57224 */ /* 0x000fe200028e06ff */
[----:B------:R-:W-:Y:S01]  /*8b490*/  IADD3 R88, P5, PT, R112, R111, RZ ;  /* 0x0000006f70587210 */ /* 0x000fe20007fbe0ff */
[----:B------:R-:W-:Y:S02]  /*8b4a0*/  IMAD.MOV.U32 R164, RZ, RZ, R113 ;  /* 0x000000ffffa47224 */ /* 0x000fe400078e0071 */
[----:B------:R-:W-:-:S04]  /*8b4b0*/  IMAD.WIDE.U32 R134, R95, 0x1, RZ ;  /* 0x000000015f867825 */ /* 0x000fc800078e00ff */
[----:B------:R-:W-:-:S04]  /*8b4c0*/  IMAD.WIDE.U32.X R164, R99, 0x1ae3a46, R164, P5 ;  /* 0x01ae3a4663a47825 */ /* 0x000fc800028e04a4 */
[----:B------:R-:W-:Y:S02]  /*8b4d0*/  IMAD.X R99, RZ, RZ, RZ, P4 ;  /* 0x000000ffff637224 */ /* 0x000fe400020e06ff */
[----:B------:R-:W-:-:S04]  /*8b4e0*/  IMAD.WIDE.U32 R162, R108, 0x1, RZ ;  /* 0x000000016ca27825 */ /* 0x000fc800078e00ff */
[----:B------:R-:W-:Y:S01]  /*8b4f0*/  IMAD.WIDE.U32 R134, P4, R108, -0x7af74000, R134 ;  /* 0x8508c0006c867825 */ /* 0x000fe20007880086 */
[----:B------:R-:W-:-:S03]  /*8b500*/  IADD3 RZ, P5, PT, R80, R162, RZ ;  /* 0x000000a250ff7210 */ /* 0x000fc60007fbe0ff */
[----:B------:R-:W-:Y:S01]  /*8b510*/  IMAD.X R81, RZ, RZ, RZ, P4 ;  /* 0x000000ffff517224 */ /* 0x000fe200020e06ff */
[----:B------:R-:W-:Y:S01]  /*8b520*/  IADD3 R162, P4, PT, R163, R134, RZ ;  /* 0x00000086a3a27210 */ /* 0x000fe20007f9e0ff */
[----:B------:R-:W-:Y:S02]  /*8b530*/  IMAD.MOV.U32 R80, RZ, RZ, R135 ;  /* 0x000000ffff507224 */ /* 0x000fe400078e0087 */
[----:B------:R-:W-:Y:S01]  /*8b540*/  IMAD.WIDE.U32 R76, R61, R60, R76 ;  /* 0x0000003c3d4c7225 */ /* 0x000fe200078e004c */
[----:B------:R-:W-:-:S03]  /*8b550*/  IADD3.X RZ, P5, PT, R105, R162, RZ, P5, !PT ;  /* 0x000000a269ff7210 */ /* 0x000fc60002fbe4ff */
[----:B------:R-:W-:Y:S01]  /*8b560*/  IMAD.WIDE.U32.X R80, R95, -0x7af74000, R80, P4 ;  /* 0x8508c0005f507825 */ /* 0x000fe200020e0450 */
[----:B------:R-:W-:Y:S02]  /*8b570*/  IADD3 RZ, P4, PT, R102, R84, RZ ;  /* 0x0000005466ff7210 */ /* 0x000fe40007f9e0ff */
[----:B------:R-:W-:Y:S01]  /*8b580*/  SHF.L.W.U32.HI R89, R89, 0x1, R76 ;  /* 0x0000000159597819 */ /* 0x000fe20000010e4c */
[----:B------:R-:W-:Y:S01]  /*8b590*/  IMAD.WIDE.U32 R90, R98, -0x45f6b800, R90 ;  /* 0xba094800625a7825 */ /* 0x000fe200078e005a */
[----:B------:R-:W-:-:S03]  /*8b5a0*/  IADD3.X RZ, P4, PT, R103, R85, RZ, P4, !PT ;  /* 0x0000005567ff7210 */ /* 0x000fc6000279e4ff */
[----:B------:R-:W-:Y:S01]  /*8b5b0*/  IMAD.IADD R101, R77, 0x1, R78 ;  /* 0x000000014d657824 */ /* 0x000fe200078e024e */
[----:B------:R-:W-:Y:S01]  /*8b5c0*/  IADD3.X R77, P1, PT, RZ, RZ, RZ, P1, !PT ;  /* 0x000000ffff4d7210 */ /* 0x000fe20000f3e4ff */
[----:B------:R-:W-:Y:S01]  /*8b5d0*/  IMAD.IADD R78, R91, 0x1, R74 ;  /* 0x000000015b4e7824 */ /* 0x000fe200078e024a */
[----:B------:R-:W-:Y:S01]  /*8b5e0*/  IADD3.X R91, P5, PT, RZ, R80, RZ, P5, !PT ;  /* 0x00000050ff5b7210 */ /* 0x000fe20002fbe4ff */
[----:B------:R-:W-:Y:S01]  /*8b5f0*/  IMAD.WIDE.U32 R74, R95, 0x30000000, RZ ;  /* 0x300000005f4a7825 */ /* 0x000fe200078e00ff */
[----:B------:R-:W-:Y:S02]  /*8b600*/  IADD3.X R77, P2, PT, RZ, R77, RZ, P2, !PT ;  /* 0x0000004dff4d7210 */ /* 0x000fe4000175e4ff */
[----:B------:R-:W-:Y:S01]  /*8b610*/  IADD3.X R97, P4, PT, R97, R106, RZ, P4, !PT ;  /* 0x0000006a61617210 */ /* 0x000fe2000279e4ff */
[----:B------:R-:W-:Y:S01]  /*8b620*/  IMAD.IADD R104, R125, 0x1, R104 ;  /* 0x000000017d687824 */ /* 0x000fe200078e0268 */
[----:B------:R-:W-:Y:S01]  /*8b630*/  SHF.L.W.U32.HI R109, R76, 0x1, R101 ;  /* 0x000000014c6d7819 */ /* 0x000fe20000010e65 */
[----:B------:R-:W-:Y:S01]  /*8b640*/  IMAD.WIDE.U32 R102, R98, 0xf5138f, R102 ;  /* 0x00f5138f62667825 */ /* 0x000fe200078e0066 */
[----:B------:R-:W-:-:S02]  /*8b650*/  IADD3.X R100, P0, PT, R100, R77, RZ, P0, !PT ;  /* 0x0000004d64647210 */ /* 0x000fc4000071e4ff */
[----:B------:R-:W-:Y:S01]  /*8b660*/  IADD3.X R84, PT, PT, RZ, RZ, RZ, P2, P1 ;  /* 0x000000ffff547210 */ /* 0x000fe200017e24ff */
[C---:B------:R-:W-:Y:S01]  /*8b670*/  IMAD.WIDE.U32 R76, P1, R108.reuse, 0x170b5d44, R74 ;  /* 0x170b5d446c4c7825 */ /* 0x040fe2000782004a */
[----:B------:R-:W-:Y:S02]  /*8b680*/  IADD3.X R85, P5, PT, RZ, R81, RZ, P5, !PT ;  /* 0x00000051ff557210 */ /* 0x000fe40002fbe4ff */
[----:B------:R-:W-:Y:S01]  /*8b690*/  IADD3.X R99, P4, PT, R99, R107, RZ, P4, !PT ;  /* 0x0000006b63637210 */ /* 0x000fe2000279e4ff */
[----:B------:R-:W-:Y:S01]  /*8b6a0*/  IMAD.WIDE.U32 R74, R108, 0x30000000, RZ ;  /* 0x300000006c4a7825 */ /* 0x000fe200078e00ff */
        /* <DEDUP_REMOVED lines=14> */
[----:B------:R-:W-:-:S02]  /*8b790*/  IADD3.X R97, P3, PT, R89, R92, RZ, P3, !PT ;  /* 0x0000005c59617210 */ /* 0x000fc40001f7e4ff */
[----:B------:R-:W-:Y:S01]  /*8b7a0*/  IADD3.X R77, P1, PT, R77, R80, RZ, P1, !PT ;  /* 0x000000504d4d7210 */ /* 0x000fe20000f3e4ff */
[----:B------:R-:W-:Y:S01]  /*8b7b0*/  IMAD.X R89, RZ, RZ, RZ, P4 ;  /* 0x000000ffff597224 */ /* 0x000fe200020e06ff */
[----:B------:R-:W-:Y:S01]  /*8b7c0*/  IADD3.X R80, PT, PT, RZ, RZ, RZ, P5, !PT ;  /* 0x000000ffff507210 */ /* 0x000fe20002ffe4ff */
[----:B------:R-:W-:Y:S01]  /*8b7d0*/  IMAD.MOV.U32 R136, RZ, RZ, R90 ;  /* 0x000000ffff887224 */ /* 0x000fe200078e005a */
[----:B------:R-:W-:Y:S02]  /*8b7e0*/  IADD3 RZ, P4, PT, R124, R94, RZ ;  /* 0x0000005e7cff7210 */ /* 0x000fe40007f9e0ff */
[----:B------:R-:W-:Y:S02]  /*8b7f0*/  IADD3.X R84, P0, PT, R127, R84, RZ, P0, !PT ;  /* 0x000000547f547210 */ /* 0x000fe4000071e4ff */
[----:B------:R-:W-:Y:S01]  /*8b800*/  IADD3.X R78, P1, PT, R80, R81, RZ, P1, !PT ;  /* 0x00000051504e7210 */ /* 0x000fe20000f3e4ff */
[----:B------:R-:W-:Y:S01]  /*8b810*/  IMAD.WIDE.U32 R80, P5, R108, 0x1ef3622f, R74 ;  /* 0x1ef3622f6c507825 */ /* 0x000fe200078a004a */
[----:B------:R-:W-:-:S02]  /*8b820*/  IADD3.X RZ, P4, PT, R125, R87, RZ, P4, !PT ;  /* 0x000000577dff7210 */ /* 0x000fc4000279e4ff */
[----:B------:R-:W-:Y:S01]  /*8b830*/  IADD3.X R109, P3, PT, R109, R93, RZ, P3, !PT ;  /* 0x0000005d6d6d7210 */ /* 0x000fe20001f7e4ff */
[----:B------:R-:W-:Y:S01]  /*8b840*/  IMAD.WIDE.U32 R74, R108, -0x45f6b800, RZ ;  /* 0xba0948006c4a7825 */ /* 0x000fe200078e00ff */
[----:B------:R-:W-:Y:S02]  /*8b850*/  IADD3.X R100, P2, PT, R100, R97, RZ, P0, !PT ;  /* 0x0000006164647210 */ /* 0x000fe4000075e4ff */
[----:B------:R-:W-:Y:S01]  /*8b860*/  IADD3.X R87, P4, PT, R85, R120, RZ, P4, !PT ;  /* 0x0000007855577210 */ /* 0x000fe2000279e4ff */
[----:B------:R-:W-:Y:S01]  /*8b870*/  IMAD.IADD R93, R103, 0x1, R86 ;  /* 0x00000001675d7824 */ /* 0x000fe200078e0256 */
[----:B------:R-:W-:Y:S01]  /*8b880*/  IADD3.X R102, P1, PT, R77, R102, RZ, P1, !PT ;  /* 0x000000664d667210 */ /* 0x000fe20000f3e4ff */
[----:B------:R-:W-:Y:S01]  /*8b890*/  IMAD.X R85, RZ, RZ, RZ, P5 ;  /* 0x000000ffff557224 */ /* 0x000fe200028e06ff */
[----:B------:R-:W-:Y:S01]  /*8b8a0*/  IADD3 R75, P5, PT, R80, R75, RZ ;  /* 0x0000004b504b7210 */ /* 0x000fe20007fbe0ff */
[----:B------:R-:W-:Y:S01]  /*8b8b0*/  IMAD.WIDE.U32 R124, R98, 0x6ca1493b, R124 ;  /* 0x6ca1493b627c7825 */ /* 0x000fe200078e007c */
[----:B------:R-:W-:-:S02]  /*8b8c0*/  IADD3.X R109, P2, PT, R84, R109, RZ, P2, !PT ;  /* 0x0000006d546d7210 */ /* 0x000fc4000175e4ff */
[----:B------:R-:W-:Y:S01]  /*8b8d0*/  IADD3.X R120, P4, PT, R89, R121, RZ, P4, !PT ;  /* 0x0000007959787210 */ /* 0x000fe2000279e4ff */
[----:B------:R-:W-:Y:S01]  /*8b8e0*/  IMAD.MOV.U32 R84, RZ, RZ, R81 ;  /* 0x000000ffff547224 */ /* 0x000fe200078e0051 */
[----:B------:R-:W-:Y:S01]  /*8b8f0*/  IADD3.X R103, P1, PT, R78, R93, RZ, P1, !PT ;  /* 0x0000005d4e677210 */ /* 0x000fe20000f3e4ff */
[----:B------:R-:W-:Y:S01]  /*8b900*/  IMAD.WIDE.U32 R92, R95, 0xf5138f, RZ ;  /* 0x00f5138f5f5c7825 */ /* 0x000fe200078e00ff */
[----:B------:R-:W-:Y:S02]  /*8b910*/  IADD3.X R86, P4, PT, R87, R100, RZ, P4, !PT ;  /* 0x0000006457567210 */ /* 0x000fe4000279e4ff */
[----:B------:R-:W-:Y:S01]  /*8b920*/  IADD3.X R77, P1, PT, RZ, RZ, RZ, P1, !PT ;  /* 0x000000ffff4d7210 */ /* 0x000fe20000f3e4ff */
[----:B------:R-:W-:Y:S01]  /*8b930*/  IMAD.WIDE.U32.X R84, R95, 0x1ef3622f, R84, P5 ;  /* 0x1ef3622f5f547825 */ /* 0x000fe200028e0454 */
[----:B------:R-:W-:Y:S02]  /*8b940*/  IADD3 RZ, P5, PT, R102, R74, RZ ;  /* 0x0000004a66ff7210 */ /* 0x000fe40007fbe0ff */
[----:B------:R-:W-:Y:S01]  /*8b950*/  IADD3.X R87, P4, PT, R120, R109, RZ, P4, !PT ;  /* 0x0000006d78577210 */ /* 0x000fe2000279e4ff */
[----:B------:R-:W-:Y:S01]  /*8b960*/  IMAD.X R81, RZ, RZ, RZ, P1 ;  /* 0x000000ffff517224 */ /* 0x000fe200008e06ff */
[----:B------:R-:W-:Y:S01]  /*8b970*/  IADD3.X RZ, P5, PT, R103, R75, RZ, P5, !PT ;  /* 0x0000004b67ff7210 */ /* 0x000fe20002fbe4ff */
[----:B------:R-:W-:Y:S01]  /*8b980*/  IMAD.WIDE.U32 R74, R108, 0xf5138f, RZ ;  /* 0x00f5138f6c4a7825 */ /* 0x000fe200078e00ff */
[----:B------:R-:W-:-:S02]  /*8b990*/  IADD3.X R89, P4, PT, RZ, RZ, RZ, P4, !PT ;  /* 0x000000ffff597210 */ /* 0x000fc4000279e4ff */
[----:B------:R-:W-:Y:S01]  /*8b9a0*/  IADD3.X R77, P5, PT, R77, R84, RZ, P5, !PT ;  /* 0x000000544d4d7210 */ /* 0x000fe20002fbe4ff */
[----:B------:R-:W-:Y:S01]  /*8b9b0*/  IMAD.WIDE.U32 R92, P1, R108, 0x1a22d9f3, R92 ;  /* 0x1a22d9f36c5c7825 */ /* 0x000fe2000782005c */
[----:B------:R-:W-:Y:S02]  /*8b9c0*/  IADD3.X R94, P0, PT, RZ, RZ, RZ, P0, !PT ;  /* 0x000000ffff5e7210 */ /* 0x000fe4000071e4ff */
[----:B------:R-:W-:Y:S01]  /*8b9d0*/  IADD3.X R78, P5, PT, R81, R85, RZ, P5, !PT ;  /* 0x00000055514e7210 */ /* 0x000fe20002fbe4ff */
        /* <DEDUP_REMOVED lines=9> */
[----:B------:R-:W-:-:S02]  /*8ba70*/  IADD3.X RZ, P1, PT, R87, R88, RZ, P1, !PT ;  /* 0x0000005857ff7210 */ /* 0x000fc40000f3e4ff */
[----:B------:R-:W-:Y:S01]  /*8ba80*/  IADD3.X R77, P5, PT, RZ, RZ, RZ, P5, !PT ;  /* 0x000000ffff4d7210 */ /* 0x000fe20002fbe4ff */
[----:B------:R-:W-:Y:S01]  /*8ba90*/  IMAD.WIDE.U32.X R84, R95, 0x1a22d9f3, R84, P4 ;  /* 0x1a22d9f35f547825 */ /* 0x000fe200020e0454 */
[----:B------:R-:W-:Y:S02]  /*8baa0*/  IADD3 RZ, P4, PT, R124, R74, RZ ;  /* 0x0000004a7cff7210 */ /* 0x000fe40007f9e0ff */
[----:B------:R-:W-:Y:S01]  /*8bab0*/  IADD3.X R93, P1, PT, R89, R164, RZ, P1, !PT ;  /* 0x000000a4595d7210 */ /* 0x000fe20000f3e4ff */
[----:B------:R-:W-:Y:S01]  /*8bac0*/  IMAD.WIDE.U32 R74, R62, R61, RZ ;  /* 0x0000003d3e4a7225 */ /* 0x000fe200078e00ff */
[----:B------:R-:W-:Y:S02]  /*8bad0*/  IADD3.X RZ, P4, PT, R125, R81, RZ, P4, !PT ;  /* 0x000000517dff7210 */ /* 0x000fe4000279e4ff */
[----:B------:R-:W-:Y:S01]  /*8bae0*/  IADD3.X R164, P1, PT, R97, R165, RZ, P1, !PT ;  /* 0x000000a561a47210 */ /* 0x000fe20000f3e4ff */
[----:B------:R-:W-:Y:S01]  /*8baf0*/  IMAD.X R81, RZ, RZ, RZ, P5 ;  /* 0x000000ffff517224 */ /* 0x000fe200028e06ff */
[----:B------:R-:W-:Y:S01]  /*8bb00*/  IADD3.X R77, P4, PT, R77, R84, RZ, P4, !PT ;  /* 0x000000544d4d7210 */ /* 0x000fe2000279e4ff */
[----:B------:R-:W-:Y:S01]  /*8bb10*/  IMAD.WIDE.U32 R88, P5, R61, R62, R74 ;  /* 0x0000003e3d587225 */ /* 0x000fe200078a004a */
[----:B------:R-:W-:-:S02]  /*8bb20*/  IADD3.X R94, P2, PT, RZ, R94, RZ, P2, !PT ;  /* 0x0000005eff5e7210 */ /* 0x000fc4000175e4ff */
[----:B------:R-:W-:Y:S01]  /*8bb30*/  IADD3.X R78, P4, PT, R81, R85, RZ, P4, !PT ;  /* 0x00000055514e7210 */ /* 0x000fe2000279e4ff */
[----:B------:R-:W-:Y:S01]  /*8bb40*/  IMAD.WIDE.U32 R74, R95, 0x6ca1493b, RZ ;  /* 0x6ca1493b5f4a7825 */ /* 0x000fe200078e00ff */
[----:B------:R-:W-:Y:S02]  /*8bb50*/  IADD3.X R81, PT, PT, RZ, RZ, RZ, P2, P0 ;  /* 0x000000ffff517210 */ /* 0x000fe400017e04ff */
[----:B------:R-:W-:Y:S01]  /*8bb60*/  SHF.L.W.U32.HI R101, R101, 0x1, R122 ;  /* 0x0000000165657819 */ /* 0x000fe20000010e7a */
[----:B------:R-:W-:Y:S01]  /*8bb70*/  IMAD.WIDE.U32 R86, R98, 0x17c510ea, R86 ;  /* 0x17c510ea62567825 */ /* 0x000fe200078e0056 */
[----:B------:R-:W-:-:S03]  /*8bb80*/  SHF.L.W.U32.HI R122, R122, 0x1, R79 ;  /* 0x000000017a7a7819 */ /* 0x000fc60000010e4f */
[----:B------:R-:W-:Y:S01]  /*8bb90*/  IMAD.X R97, RZ, RZ, RZ, P5 ;  /* 0x000000ffff617224 */ /* 0x000fe200028e06ff */
[----:B------:R-:W-:Y:S01]  /*8bba0*/  IADD3.X R86, P4, PT, R77, R86, RZ, P4, !PT ;  /* 0x000000564d567210 */ /* 0x000fe2000279e4ff */
[----:B------:R-:W-:Y:S01]  /*8bbb0*/  IMAD.WIDE.U32 R84, R108, 0x6ca1493b, RZ ;  /* 0x6ca1493b6c547825 */ /* 0x000fe200078e00ff */
[----:B------:R-:W-:-:S03]  /*8bbc0*/  IADD3.X R77, P1, PT, R93, R94, RZ, P1, !PT ;  /* 0x0000005e5d4d7210 */ /* 0x000fc60000f3e4ff */
        /* <DEDUP_REMOVED lines=10> */
[----:B------:R-:W-:Y:S01]  /*8bc70*/  IMAD.WIDE.U32 R100, R95, 0x17c510ea, RZ ;  /* 0x17c510ea5f647825 */ /* 0x000fe200078e00ff */
[----:B------:R-:W-:Y:S02]  /*8bc80*/  IADD3.X RZ, P0, PT, R87, R107, RZ, P0, !PT ;  /* 0x0000006b57ff7210 */ /* 0x000fe4000071e4ff */
[----:B------:R-:W-:Y:S01]  /*8bc90*/  IADD3.X R75, P4, PT, RZ, RZ, RZ, P4, !PT ;  /* 0x000000ffff4b7210 */ /* 0x000fe2000279e4ff */
[----:B------:R-:W-:Y:S01]  /*8bca0*/  IMAD.WIDE.U32.X R84, R95, -0x39c4fa40, R84, P2 ;  /* 0xc63b05c05f547825 */ /* 0x000fe200010e0454 */
[----:B------:R-:W-:-:S02]  /*8bcb0*/  IADD3.X R78, P1, PT, R164, R81, RZ, P1, !PT ;  /* 0x00000051a44e7210 */ /* 0x000fc40000f3e4ff */
[----:B------:R-:W-:Y:S01]  /*8bcc0*/  IADD3.X R81, P3, PT, R122, R105, RZ, P3, !PT ;  /* 0x000000697a517210 */ /* 0x000fe20001f7e4ff */
[C---:B------:R-:W-:Y:S01]  /*8bcd0*/  IMAD.WIDE.U32 R100, P2, R108.reuse, 0x1ae3a46, R100 ;  /* 0x01ae3a466c647825 */ /* 0x040fe20007840064 */
[----:B------:R-:W-:Y:S02]  /*8bce0*/  IADD3.X R94, P0, PT, R75, R84, RZ, P0, !PT ;  /* 0x000000544b5e7210 */ /* 0x000fe4000071e4ff */
[----:B------:R-:W-:Y:S01]  /*8bcf0*/  IADD3.X R75, PT, PT, RZ, RZ, RZ, P4, !PT ;  /* 0x000000ffff4b7210 */ /* 0x000fe200027fe4ff */
[----:B------:R-:W-:Y:S01]  /*8bd00*/  IMAD.WIDE.U32 R98, R108, 0x17c510ea, RZ ;  /* 0x17c510ea6c627825 */ /* 0x000fe200078e00ff */
[----:B------:R-:W-:Y:S02]  /*8bd10*/  IADD3.X R77, P4, PT, R77, R88, RZ, P1, !PT ;  /* 0x000000584d4d7210 */ /* 0x000fe40000f9e4ff */
        /* <DEDUP_REMOVED lines=8> */
[----:B------:R-:W-:-:S02]  /*8bda0*/  IADD3 RZ, P2, PT, R94, R98, RZ ;  /* 0x000000625eff7210 */ /* 0x000fc40007f5e0ff */
[----:B------:R-:W-:Y:S01]  /*8bdb0*/  IADD3.X R95, P0, PT, R75, R78, RZ, P0, !PT ;  /* 0x0000004e4b5f7210 */ /* 0x000fe2000071e4ff */
[----:B------:R-:W-:Y:S01]  /*8bdc0*/  IMAD.WIDE.U32.X R96, R62, R62, R96, P5 ;  /* 0x0000003e3e607225 */ /* 0x000fe200028e0460 */
[----:B------:R-:W-:Y:S02]  /*8bdd0*/  IADD3.X R78, P1, PT, RZ, RZ, RZ, P1, !PT ;  /* 0x000000ffff4e7210 */ /* 0x000fe40000f3e4ff */
[----:B------:R-:W-:Y:S01]  /*8bde0*/  IADD3.X R75, P0, PT, RZ, RZ, RZ, P0, !PT ;  /* 0x000000ffff4b7210 */ /* 0x000fe2000071e4ff */
[----:B------:R-:W-:Y:S01]  /*8bdf0*/  IMAD.IADD R98, R91, 0x1, R76 ;  /* 0x000000015b627824 */ /* 0x000fe200078e024c */
[----:B------:R-:W-:Y:S01]  /*8be00*/  IADD3.X RZ, P2, PT, R95, R93, RZ, P2, !PT ;  /* 0x0000005d5fff7210 */ /* 0x000fe2000175e4ff */
[----:B------:R-:W-:Y:S02]  /*8be10*/  IMAD.X R76, RZ, RZ, RZ, P1 ;  /* 0x000000ffff4c7224 */ /* 0x000fe400008e06ff */
[----:B------:R-:W-:Y:S01]  /*8be20*/  IMAD.X R77, RZ, RZ, RZ, P0 ;  /* 0x000000ffff4d7224 */ /* 0x000fe200000e06ff */
[----:B------:R-:W-:Y:S01]  /*8be30*/  IADD3.X R75, P2, PT, R75, R84, RZ, P2, !PT ;  /* 0x000000544b4b7210 */ /* 0x000fe2000175e4ff */
[----:B------:R-:W-:-:S03]  /*8be40*/  IMAD.WIDE.U32 R124, R108, 0xf5138f, R124 ;  /* 0x00f5138f6c7c7825 */ /* 0x000fc600078e007c */
[----:B------:R-:W-:Y:S01]  /*8be50*/  IADD3.X R77, P0, PT, R77, R85, RZ, P2, !PT ;  /* 0x000000554d4d7210 */ /* 0x000fe2000171e4ff */
[----:B------:R-:W-:-:S03]  /*8be60*/  IMAD.WIDE.U32 R86, R108, 0x6ca1493b, R86 ;  /* 0x6ca1493b6c567825 */ /* 0x000fc600078e0056 */
[----:B------:R-:W-:Y:S01]  /*8be70*/  IADD3.X R75, P4, P0, R75, RZ, R78, P0, P4 ;  /* 0x000000ff4b4b7210 */ /* 0x000fe2000008844e */
[----:B------:R-:W-:Y:S01]  /*8be80*/  IMAD.WIDE.U32 R94, R108, 0x17c510ea, R94 ;  /* 0x17c510ea6c5e7825 */ /* 0x000fe200078e005e */
[----:B------:R-:W-:Y:S02]  /*8be90*/  LEA.HI.X R78, P3, R79, R96, RZ, 0x1, P3 ;  /* 0x000000604f4e7211 */ /* 0x000fe40001870cff */
[----:B------:R-:W-:Y:S01]  /*8bea0*/  IADD3.X R77, PT, PT, R77, RZ, R76, P4, P0 ;  /* 0x000000ff4d4d7210 */ /* 0x000fe200027e044c */
[----:B------:R-:W-:Y:S01]  /*8beb0*/  IMAD.IADD R81, R103, 0x1, R80 ;  /* 0x0000000167517824 */ /* 0x000fe200078e0250 */
[----:B------:R-:W-:Y:S01]  /*8bec0*/  IADD3 R79, P0, PT, R75, R78, RZ ;  /* 0x0000004e4b4f7210 */ /* 0x000fe20007f1e0ff */
[----:B------:R-:W-:Y:S01]  /*8bed0*/  IMAD.IADD R92, R125, 0x1, R92 ;  /* 0x000000017d5c7824 */ /* 0x000fe200078e025c */
[----:B------:R-:W-:Y:S01]  /*8bee0*/  MOV R76, R124 ;  /* 0x0000007c004c7202 */ /* 0x000fe20000000f00 */
        /* <DEDUP_REMOVED lines=80> */
.L_x_298:
[----:B------:R-:W-:Y:S05]  /*8c3f0*/  BSYNC.RELIABLE B3 ;  /* 0x0000000000037941 */ /* 0x000fea0003800100 */
.L_x_297:
        /* <DEDUP_REMOVED lines=12> */
.L_x_296:
[----:B------:R-:W-:Y:S05]  /*8c4c0*/  BSYNC.RECONVERGENT B2 ;  /* 0x0000000000027941 */ /* 0x000fea0003800200 */
.L_x_295:
        /* <DEDUP_REMOVED lines=37> */
.L_x_302:
[----:B------:R-:W-:Y:S05]  /*8c720*/  BSYNC.RELIABLE B3 ;  /* 0x0000000000037941 */ /* 0x000fea0003800100 */
.L_x_301:
        /* <DEDUP_REMOVED lines=12> */
.L_x_300:
[----:B------:R-:W-:Y:S05]  /*8c7f0*/  BSYNC.RECONVERGENT B2 ;  /* 0x0000000000027941 */ /* 0x000fea0003800200 */
.L_x_299:
        /* <DEDUP_REMOVED lines=49> */
.L_x_306:
[----:B------:R-:W-:Y:S05]  /*8cb10*/  BSYNC.RELIABLE B3 ;  /* 0x0000000000037941 */ /* 0x000fea0003800100 */
.L_x_305:
        /* <DEDUP_REMOVED lines=12> */
.L_x_304:
[----:B------:R-:W-:Y:S05]  /*8cbe0*/  BSYNC.RECONVERGENT B2 ;  /* 0x0000000000027941 */ /* 0x000fea0003800200 */
.L_x_303:
        /* <DEDUP_REMOVED lines=49> */
.L_x_310:
[----:B------:R-:W-:Y:S05]  /*8cf00*/  BSYNC.RELIABLE B3 ;  /* 0x0000000000037941 */ /* 0x000fea0003800100 */
.L_x_309:
        /* <DEDUP_REMOVED lines=12> */
.L_x_308:
[----:B------:R-:W-:Y:S05]  /*8cfd0*/  BSYNC.RECONVERGENT B2 ;  /* 0x0000000000027941 */ /* 0x000fea0003800200 */
.L_x_307:
        /* <DEDUP_REMOVED lines=14> */
[----:B------:R-:W-:Y:S02]  /*8d0c0*/  IADD3.X R79, PT, PT, RZ, RZ, RZ, P2, !PT ;  /* 0x000000ffff4f7210 */ /* 0x000fe400017fe4ff */
[----:B------:R-:W-:Y:S01]  /*8d0d0*/  IADD3.X R86, P1, PT, RZ, R75, RZ, P1, !PT ;  /* 0x0000004bff567210 */ /* 0x000fe20000f3e4ff */
[----:B------:R-:W-:-:S04]  /*8d0e0*/  IMAD.WIDE.U32 R110, R72, R161, RZ ;  /* 0x000000a1486e7225 */ /* 0x000fc800078e00ff */
[----:B------:R-:W-:Y:S01]  /*8d0f0*/  IMAD.WIDE.U32 R92, R71, R157, RZ ;  /* 0x0000009d475c7225 */ /* 0x000fe200078e00ff */
[----:B------:R-:W-:Y:S02]  /*8d100*/  IADD3 R91, P0, PT, R111, R76, RZ ;  /* 0x0000004c6f5b7210 */ /* 0x000fe40007f1e0ff */
[----:B------:R-:W-:Y:S01]  /*8d110*/  IADD3.X R110, P1, PT, R87, R110, RZ, P1, !PT ;  /* 0x0000006e576e7210 */ /* 0x000fe20000f3e4ff */
[----:B------:R-:W-:-:S03]  /*8d120*/  IMAD.WIDE.U32 R84, P2, R72, R147, R84 ;  /* 0x0000009348547225 */ /* 0x000fc60007840054 */
[----:B------:R-:W-:Y:S01]  /*8d130*/  IADD3.X R111, P1, PT, R86, R91, RZ, P1, !PT ;  /* 0x0000005b566f7210 */ /* 0x000fe20000f3e4ff */
[----:B------:R-:W-:Y:S02]  /*8d140*/  IMAD.MOV.U32 R78, RZ, RZ, R77 ;  /* 0x000000ffff4e7224 */ /* 0x000fe400078e004d */
[----:B------:R-:W-:-:S04]  /*8d150*/  IMAD.WIDE.U32 R74, R72, R151, RZ ;  /* 0x00000097484a7225 */ /* 0x000fc800078e00ff */
[----:B------:R-:W-:Y:S01]  /*8d160*/  IMAD.WIDE.U32 R76, R70, R157, RZ ;  /* 0x0000009d464c7225 */ /* 0x000fe200078e00ff */
[----:B------:R-:W-:-:S03]  /*8d170*/  IADD3 R90, P3, PT, R75, R84, RZ ;  /* 0x000000544b5a7210 */ /* 0x000fc60007f7e0ff */
[----:B------:R-:W-:-:S04]  /*8d180*/  IMAD.WIDE.U32 R92, P4, R70, R137, R92 ;  /* 0x00000089465c7225 */ /* 0x000fc8000788005c */
[----:B------:R-:W-:Y:S01]  /*8d190*/  IMAD.MOV.U32 R80, RZ, RZ, R85 ;  /* 0x000000ffff507224 */ /* 0x000fe200078e0055 */
[----:B------:R-:W-:Y:S01]  /*8d1a0*/  IADD3 R75, P5, PT, R92, R77, RZ ;  /* 0x0000004d5c4b7210 */ /* 0x000fe20007fbe0ff */
[----:B------:R-:W-:Y:S01]  /*8d1b0*/  IMAD.WIDE.U32.X R78, R73, R145, R78, P0 ;  /* 0x00000091494e7225 */ /* 0x000fe200000e044e */
[----:B------:R-:W-:-:S03]  /*8d1c0*/  IADD3 RZ, P0, PT, R110, R76, RZ ;  /* 0x0000004c6eff7210 */ /* 0x000fc60007f1e0ff */
[----:B------:R-:W-:Y:S01]  /*8d1d0*/  IMAD.X R85, RZ, RZ, RZ, P4 ;  /* 0x000000ffff557224 */ /* 0x000fe200020e06ff */
[----:B------:R-:W-:Y:S01]  /*8d1e0*/  IADD3.X R103, P4, PT, RZ, R78, RZ, P1, !PT ;  /* 0x0000004eff677210 */ /* 0x000fe20000f9e4ff */
[----:B------:R-:W-:Y:S01]  /*8d1f0*/  IMAD.MOV.U32 R84, RZ, RZ, R93 ;  /* 0x000000ffff547224 */ /* 0x000fe200078e005d */
[----:B------:R-:W-:Y:S01]  /*8d200*/  IADD3.X RZ, P1, PT, R111, R75, RZ, P0, !PT ;  /* 0x0000004b6fff7210 */ /* 0x000fe2000073e4ff */
[----:B------:R-:W-:Y:S01]  /*8d210*/  IMAD.WIDE.U32 R86, R73, R149, RZ ;  /* 0x0000009549567225 */ /* 0x000fe200078e00ff */
[----:B------:R-:W-:-:S03]  /*8d220*/  IADD3.X R91, P4, PT, RZ, R79, RZ, P4, !PT ;  /* 0x0000004fff5b7210 */ /* 0x000fc6000279e4ff */
[----:B------:R-:W-:-:S04]  /*8d230*/  IMAD.WIDE.U32 R88, R73, R139, RZ ;  /* 0x0000008b49587225 */ /* 0x000fc800078e00ff */
[----:B------:R-:W-:-:S04]  /*8d240*/  IMAD.WIDE.U32.X R84, R71, R137, R84, P5 ;  /* 0x0000008947547225 */ /* 0x000fc800028e0454 */
[----:B------:R-:W-:Y:S01]  /*8d250*/  IMAD.WIDE.U32 R86, P0, R72, R153, R86 ;  /* 0x0000009948567225 */ /* 0x000fe20007800056 */
[----:B------:R-:W-:-:S03]  /*8d260*/  IADD3.X R102, P1, PT, RZ, R84, RZ, P1, !PT ;  /* 0x00000054ff667210 */ /* 0x000fc60000f3e4ff */
[----:B------:R-:W-:-:S04]  /*8d270*/  IMAD.WIDE.U32 R96, R72, R149, RZ ;  /* 0x0000009548607225 */ /* 0x000fc800078e00ff */
[----:B------:R-:W-:Y:S01]  /*8d280*/  IMAD.X R81, RZ, RZ, RZ, P2 ;  /* 0x000000ffff517224 */ /* 0x000fe200010e06ff */
[----:B------:R-:W-:Y:S01]  /*8d290*/  IADD3 R93, P5, PT, R97, R86, RZ ;  /* 0x00000056615d7210 */ /* 0x000fe20007fbe0ff */
[----:B------:R-:W-:Y:S01]  /*8d2a0*/  IMAD.WIDE.U32 R98, R72, R139, RZ ;  /* 0x0000008b48627225 */ /* 0x000fe200078e00ff */
[----:B------:R-:W-:-:S03]  /*8d2b0*/  IADD3.X R86, P1, PT, RZ, R85, RZ, P1, !PT ;  /* 0x00000055ff567210 */ /* 0x000fc60000f3e4ff */
[----:B------:R-:W-:-:S04]  /*8d2c0*/  IMAD.WIDE.U32 R88, P2, R72, R155, R88 ;  /* 0x0000009b48587225 */ /* 0x000fc80007840058 */
[----:B------:R-:W-:-:S04]  /*8d2d0*/  IMAD.WIDE.U32 R78, R73, R141, RZ ;  /* 0x0000008d494e7225 */ /* 0x000fc800078e00ff */
[----:B------:R-:W-:-:S04]  /*8d2e0*/  IMAD.WIDE.U32 R94, R71, R161, RZ ;  /* 0x000000a1475e7225 */ /* 0x000fc800078e00ff */
[----:B------:R-:W-:Y:S01]  /*8d2f0*/  IMAD.X R75, RZ, RZ, RZ, P0 ;  /* 0x000000ffff4b7224 */ /* 0x000fe200000e06ff */
[----:B------:R-:W-:Y:S01]  /*8d300*/  IADD3.X R103, P0, PT, R103, R74, RZ, P4, !PT ;  /* 0x0000004a67677210 */ /* 0x000fe2000271e4ff */
[----:B------:R-:W-:Y:S01]  /*8d310*/  IMAD.X R77, RZ, RZ, RZ, P2 ;  /* 0x000000ffff4d7224 */ /* 0x000fe200010e06ff */
[----:B------:R-:W-:Y:S01]  /*8d320*/  IADD3 R99, P2, PT, R99, R88, RZ ;  /* 0x0000005863637210 */ /* 0x000fe20007f5e0ff */
[----:B------:R-:W-:Y:S01]  /*8d330*/  IMAD.MOV.U32 R76, RZ, RZ, R89 ;  /* 0x000000ffff4c7224 */ /* 0x000fe200078e0059 */
[----:B------:R-:W-:Y:S01]  /*8d340*/  IADD3.X R91, P0, PT, R91, R90, RZ, P0, !PT ;  /* 0x0000005a5b5b7210 */ /* 0x000fe2000071e4ff */
[----:B------:R-:W-:Y:S01]  /*8d350*/  IMAD.WIDE.U32.X R80, R73, R147, R80, P3 ;  /* 0x0000009349507225 */ /* 0x000fe200018e0450 */
[----:B------:R-:W-:-:S03]  /*8d360*/  IADD3.X R102, P1, PT, R102, R103, RZ, P1, !PT ;  /* 0x0000006766667210 */ /* 0x000fc60000f3e4ff */
[----:B------:R-:W-:Y:S01]  /*8d370*/  IMAD.WIDE.U32 R88, R70, R161, RZ ;  /* 0x000000a146587225 */ /* 0x000fe200078e00ff */
[----:B------:R-:W-:Y:S02]  /*8d380*/  IADD3.X R97, P0, PT, RZ, R80, RZ, P0, !PT ;  /* 0x00000050ff617210 */ /* 0x000fe4000071e4ff */
[----:B------:R-:W-:Y:S01]  /*8d390*/  IADD3.X R103, P1, PT, R86, R91, RZ, P1, !PT ;  /* 0x0000005b56677210 */ /* 0x000fe20000f3e4ff */
[----:B------:R-:W-:Y:S01]  /*8d3a0*/  IMAD.WIDE.U32 R78, P4, R72, R143, R78 ;  /* 0x0000008f484e7225 */ /* 0x000fe2000788004e */
[----:B------:R-:W-:-:S03]  /*8d3b0*/  IADD3.X R100, P0, PT, RZ, R81, RZ, P0, !PT ;  /* 0x00000051ff647210 */ /* 0x000fc6000071e4ff */
[----:B------:R-:W-:Y:S01]  /*8d3c0*/  IMAD.WIDE.U32 R94, P3, R70, R145, R94 ;  /* 0x00000091465e7225 */ /* 0x000fe2000786005e */
[----:B------:R-:W-:-:S03]  /*8d3d0*/  IADD3.X R98, P0, PT, R97, R98, RZ, P0, !PT ;  /* 0x0000006261627210 */ /* 0x000fc6000071e4ff */
[----:B------:R-:W-:Y:S01]  /*8d3e0*/  IMAD.MOV.U32 R74, RZ, RZ, R87 ;  /* 0x000000ffff4a7224 */ /* 0x000fe200078e0057 */
[----:B------:R-:W-:Y:S01]  /*8d3f0*/  IADD3.X R100, P0, PT, R100, R99, RZ, P0, !PT ;  /* 0x0000006364647210 */ /* 0x000fe2000071e4ff */
[----:B------:R-:W-:Y:S01]  /*8d400*/  IMAD.X R87, RZ, RZ, RZ, P4 ;  /* 0x000000ffff577224 */ /* 0x000fe200020e06ff */
[----:B------:R-:W-:Y:S01]  /*8d410*/  IADD3 R89, P4, PT, R94, R89, RZ ;  /* 0x000000595e597210 */ /* 0x000fe20007f9e0ff */
[----:B------:R-:W-:Y:S01]  /*8d420*/  IMAD.WIDE.U32.X R76, R73, R155, R76, P2 ;  /* 0x0000009b494c7225 */ /* 0x000fe200010e044c */
[----:B------:R-:W-:-:S03]  /*8d430*/  IADD3 RZ, P2, PT, R102, R88, RZ ;  /* 0x0000005866ff7210 */ /* 0x000fc60007f5e0ff */
[----:B------:R-:W-:Y:S01]  /*8d440*/  IMAD.X R91, RZ, RZ, RZ, P3 ;  /* 0x000000ffff5b7224 */ /* 0x000fe200018e06ff */
[----:B------:R-:W-:Y:S01]  /*8d450*/  IADD3.X RZ, P2, PT, R103, R89, RZ, P2, !PT ;  /* 0x0000005967ff7210 */ /* 0x000fe2000175e4ff */
[----:B------:R-:W-:Y:S02]  /*8d460*/  IMAD.MOV.U32 R90, RZ, RZ, R95 ;  /* 0x000000ffff5a7224 */ /* 0x000fe400078e005f */
[----:B------:R-:W-:-:S04]  /*8d470*/  IMAD.WIDE.U32 R84, R72, R141, RZ ;  /* 0x0000008d48547225 */ /* 0x000fc800078e00ff */
[----:B------:R-:W-:Y:S01]  /*8d480*/  IMAD.WIDE.U32.X R90, R71, R145, R90, P4 ;  /* 0x00000091475a7225 */ /* 0x000fe200020e045a */
[----:B------:R-:W-:Y:S02]  /*8d490*/  IADD3.X R95, P4, PT, RZ, RZ, RZ, P1, !PT ;  /* 0x000000ffff5f7210 */ /* 0x000fe40000f9e4ff */
[----:B------:R-:W-:Y:S01]  /*8d4a0*/  IADD3 R72, P3, PT, R85, R78, RZ ;  /* 0x0000004e55487210 */ /* 0x000fe20007f7e0ff */
[----:B------:R-:W-:Y:S01]  /*8d4b0*/  IMAD.MOV.U32 R86, RZ, RZ, R79 ;  /* 0x000000ffff567224 */ /* 0x000fe200078e004f */
[----:B------:R-:W-:Y:S01]  /*8d4c0*/  IADD3.X R95, P2, PT, R95, R90, RZ, P2, !PT ;  /* 0x0000005a5f5f7210 */ /* 0x000fe2000175e4ff */
[----:B------:R-:W-:Y:S01]  /*8d4d0*/  IMAD.WIDE.U32 R78, R83, R157, RZ ;  /* 0x0000009d534e7225 */ /* 0x000fe200078e00ff */
[----:B------:R-:W-:-:S03]  /*8d4e0*/  IADD3.X R85, PT, PT, RZ, RZ, RZ, P4, !PT ;  /* 0x000000ffff557210 */ /* 0x000fc600027fe4ff */
[----:B------:R-:W-:-:S04]  /*8d4f0*/  IMAD.WIDE.U32 R88, R71, R151, RZ ;  /* 0x0000009747587225 */ /* 0x000fc800078e00ff */
[----:B------:R-:W-:-:S04]  /*8d500*/  IMAD.WIDE.U32.X R74, R73, R153, R74, P5 ;  /* 0x00000099494a7225 */ /* 0x000fc800028e044a */
[----:B------:R-:W-:Y:S01]  /*8d510*/  IMAD.WIDE.U32.X R86, R73, R143, R86, P3 ;  /* 0x0000008f49567225 */ /* 0x000fe200018e0456 */
[----:B------:R-:W-:Y:S02]  /*8d520*/  IADD3.X R73, P2, PT, R85, R91, RZ, P2, !PT ;  /* 0x0000005b55497210 */ /* 0x000fe4000175e4ff */
[----:B------:R-:W-:Y:S01]  /*8d530*/  IADD3.X R85, P0, PT, RZ, R76, RZ, P0, !PT ;  /* 0x0000004cff557210 */ /* 0x000fe2000071e4ff */
[----:B------:R-:W-:-:S03]  /*8d540*/  IMAD.WIDE.U32 R80, R82, R157, RZ ;  /* 0x0000009d52507225 */ /* 0x000fc600078e00ff */
[----:B------:R-:W-:Y:S01]  /*8d550*/  IADD3.X R76, P0, PT, RZ, R77, RZ, P0, !PT ;  /* 0x0000004dff4c7210 */ /* 0x000fe2000071e4ff */
[----:B------:R-:W-:-:S03]  /*8d560*/  IMAD.WIDE.U32 R78, P1, R82, R137, R78 ;  /* 0x00000089524e7225 */ /* 0x000fc6000782004e */
[----:B------:R-:W-:Y:S01]  /*8d570*/  IADD3.X R104, P0, PT, R85, R96, RZ, P0, !PT ;  /* 0x0000006055687210 */ /* 0x000fe2000071e4ff */
[----:B------:R-:W-:Y:S01]  /*8d580*/  IMAD.WIDE.U32 R102, R70, R161, R102 ;  /* 0x000000a146667225 */ /* 0x000fe200078e0066 */
[----:B------:R-:W-:Y:S02]  /*8d590*/  IADD3 R101, P5, PT, R78, R81, RZ ;  /* 0x000000514e657210 */ /* 0x000fe40007fbe0ff */
[----:B------:R-:W-:Y:S01]  /*8d5a0*/  IADD3.X R93, P0, PT, R76, R93, RZ, P0, !PT ;  /* 0x0000005d4c5d7210 */ /* 0x000fe2000071e4ff */
[----:B------:R-:W-:Y:S01]  /*8d5b0*/  IMAD.WIDE.U32 R88, P4, R70, R147, R88 ;  /* 0x0000009346587225 */ /* 0x000fe20007880058 */
[----:B------:R-:W-:-:S03]  /*8d5c0*/  IADD3 RZ, P3, PT, R102, R80, RZ ;  /* 0x0000005066ff7210 */ /* 0x000fc60007f7e0ff */
[----:B------:R-:W-:-:S04]  /*8d5d0*/  IMAD.WIDE.U32 R90, R70, R151, RZ ;  /* 0x00000097465a7225 */ /* 0x000fc800078e00ff */
[----:B------:R-:W-:Y:S01]  /*8d5e0*/  IMAD.IADD R103, R103, 0x1, R94 ;  /* 0x0000000167677824 */ /* 0x000fe200078e025e */
[----:B------:R-:W-:Y:S01]  /*8d5f0*/  IADD3.X R94, P2, PT, R95, R98, RZ, P2, !PT ;  /* 0x000000625f5e7210 */ /* 0x000fe2000175e4ff */
[----:B------:R-:W-:Y:S02]  /*8d600*/  IMAD.X R81, RZ, RZ, RZ, P1 ;  /* 0x000000ffff517224 */ /* 0x000fe400008e06ff */
[----:B------:R-:W-:Y:S01]  /*8d610*/  IMAD.MOV.U32 R80, RZ, RZ, R79 ;  /* 0x000000ffff507224 */ /* 0x000fe200078e004f */
[----:B------:R-:W-:Y:S01]  /*8d620*/  IADD3 RZ, P1, PT, R94, R90, RZ ;  /* 0x0000005a5eff7210 */ /* 0x000fe20007f3e0ff */
[----:B------:R-:W-:Y:S01]  /*8d630*/  IMAD.X R97, RZ, RZ, RZ, P4 ;  /* 0x000000ffff617224 */ /* 0x000fe200020e06ff */
[----:B------:R-:W-:Y:S01]  /*8d640*/  IADD3 R91, P4, PT, R88, R91, RZ ;  /* 0x0000005b585b7210 */ /* 0x000fe20007f9e0ff */
[----:B------:R-:W-:Y:S01]  /*8d650*/  IMAD.WIDE.U32.X R80, R83, R137, R80, P5 ;  /* 0x0000008953507225 */ /* 0x000fe200028e0450 */
[----:B------:R-:W-:Y:S02]  /*8d660*/  IADD3.X R95, P2, PT, R73, R100, RZ, P2, !PT ;  /* 0x00000064495f7210 */ /* 0x000fe4000175e4ff */
[----:B------:R-:W-:Y:S01]  /*8d670*/  IADD3.X RZ, P3, PT, R103, R101, RZ, P3, !PT ;  /* 0x0000006567ff7210 */ /* 0x000fe20001f7e4ff */
[----:B------:R-:W-:Y:S01]  /*8d680*/  IMAD.MOV.U32 R96, RZ, RZ, R89 ;  /* 0x000000ffff607224 */ /* 0x000fe200078e0059 */
[----:B------:R-:W-:Y:S01]  /*8d690*/  IADD3.X RZ, P1, PT, R95, R91, RZ, P1, !PT ;  /* 0x0000005b5fff7210 */ /* 0x000fe20000f3e4ff */
[----:B------:R-:W-:Y:S01]  /*8d6a0*/  IMAD.WIDE.U32 R76, R83, R161, RZ ;  /* 0x000000a1534c7225 */ /* 0x000fe200078e00ff */
[----:B------:R-:W-:-:S02]  /*8d6b0*/  IADD3.X R79, P3, PT, RZ, R80, RZ, P3, !PT ;  /* 0x00000050ff4f7210 */ /* 0x000fc40001f7e4ff */
[----:B------:R-:W-:Y:S01]  /*8d6c0*/  IADD3.X R105, P2, PT, RZ, RZ, RZ, P2, !PT ;  /* 0x000000ffff697210 */ /* 0x000fe2000175e4ff */
[----:B------:R-:W-:Y:S01]  /*8d6d0*/  IMAD.WIDE.U32.X R96, R71, R147, R96, P4 ;  /* 0x0000009347607225 */ /* 0x000fe200020e0460 */
[----:B------:R-:W-:-:S03]  /*8d6e0*/  IADD3.X R73, P5, PT, RZ, R81, RZ, P3, !PT ;  /* 0x00000051ff497210 */ /* 0x000fc60001fbe4ff */
[----:B------:R-:W-:Y:S01]  /*8d6f0*/  IMAD.WIDE.U32 R112, R70, R151, R94 ;  /* 0x0000009746707225 */ /* 0x000fe200078e005e */
[----:B------:R-:W-:-:S03]  /*8d700*/  IADD3.X R105, P1, PT, R105, R96, RZ, P1, !PT ;  /* 0x0000006069697210 */ /* 0x000fc60000f3e4ff */
[----:B------:R-:W-:Y:S01]  /*8d710*/  IMAD.WIDE.U32 R80, R71, R139, RZ ;  /* 0x0000008b47507225 */ /* 0x000fe200078e00ff */
[----:B------:R-:W-:Y:S02]  /*8d720*/  IADD3.X R112, P5, PT, R79, R112, RZ, P5, !PT ;  /* 0x000000704f707210 */ /* 0x000fe40002fbe4ff */
[----:B------:R-:W-:Y:S01]  /*8d730*/  IADD3.X R79, P0, PT, RZ, R74, RZ, P0, !PT ;  /* 0x0000004aff4f7210 */ /* 0x000fe2000071e4ff */
[----:B------:R-:W-:Y:S02]  /*8d740*/  IMAD.X R96, RZ, RZ, RZ, P2 ;  /* 0x000000ffff607224 */ /* 0x000fe400010e06ff */
[----:B------:R-:W-:-:S03]  /*8d750*/  IMAD.WIDE.U32 R94, R82, R161, RZ ;  /* 0x000000a1525e7225 */ /* 0x000fc600078e00ff */
[----:B------:R-:W-:Y:S01]  /*8d760*/  IADD3.X R96, P3, PT, R96, R97, RZ, P1, !PT ;  /* 0x0000006160607210 */ /* 0x000fe20000f7e4ff */
[----:B------:R-:W-:-:S03]  /*8d770*/  IMAD.WIDE.U32 R76, P4, R82, R145, R76 ;  /* 0x00000091524c7225 */ /* 0x000fc6000788004c */
[----:B------:R-:W-:Y:S01]  /*8d780*/  IADD3.X R104, P3, PT, R105, R104, RZ, P3, !PT ;  /* 0x0000006869687210 */ /* 0x000fe20001f7e4ff */
[----:B------:R-:W-:Y:S01]  /*8d790*/  IMAD.WIDE.U32 R80, P1, R70, R155, R80 ;  /* 0x0000009b46507225 */ /* 0x000fe20007820050 */
[----:B------:R-:W-:Y:S02]  /*8d7a0*/  IADD3 R89, P2, PT, R76, R95, RZ ;  /* 0x0000005f4c597210 */ /* 0x000fe40007f5e0ff */
[----:B------:R-:W-:Y:S01]  /*8d7b0*/  IADD3.X R95, P0, PT, RZ, R75, RZ, P0, !PT ;  /* 0x0000004bff5f7210 */ /* 0x000fe2000071e4ff */
[----:B------:R-:W-:Y:S01]  /*8d7c0*/  IMAD.IADD R88, R113, 0x1, R88 ;  /* 0x0000000171587824 */ /* 0x000fe200078e0258 */
[----:B------:R-:W-:Y:S01]  /*8d7d0*/  IADD3.X R105, P3, PT, R96, R93, RZ, P3, !PT ;  /* 0x0000005d60697210 */ /* 0x000fe20001f7e4ff */
[----:B------:R-:W-:Y:S01]  /*8d7e0*/  IMAD.X R91, RZ, RZ, RZ, P1 ;  /* 0x000000ffff5b7224 */ /* 0x000fe200008e06ff */
[----:B------:R-:W-:Y:S01]  /*8d7f0*/  IADD3 RZ, P1, PT, R112, R94, RZ ;  /* 0x0000005e70ff7210 */ /* 0x000fe20007f3e0ff */
[----:B------:R-:W-:Y:S01]  /*8d800*/  IMAD.WIDE.U32 R74, R70, R139, RZ ;  /* 0x0000008b464a7225 */ /* 0x000fe200078e00ff */
[----:B------:R-:W-:-:S02]  /*8d810*/  IADD3.X R94, P0, PT, R79, R84, RZ, P0, !PT ;  /* 0x000000544f5e7210 */ /* 0x000fc4000071e4ff */
[----:B------:R-:W-:Y:S01]  /*8d820*/  IADD3.X R113, P5, PT, R73, R88, RZ, P5, !PT ;  /* 0x0000005849717210 */ /* 0x000fe20002fbe4ff */
[----:B------:R-:W-:Y:S01]  /*8d830*/  IMAD.X R85, RZ, RZ, RZ, P4 ;  /* 0x000000ffff557224 */ /* 0x000fe200020e06ff */
[----:B------:R-:W-:Y:S01]  /*8d840*/  IADD3 R73, P4, PT, R80, R75, RZ ;  /* 0x0000004b50497210 */ /* 0x000fe20007f9e0ff */
[----:B------:R-:W-:Y:S01]  /*8d850*/  IMAD.MOV.U32 R84, RZ, RZ, R77 ;  /* 0x000000ffff547224 */ /* 0x000fe200078e004d */
[----:B------:R-:W-:Y:S01]  /*8d860*/  IADD3.X R77, P3, PT, RZ, RZ, RZ, P3, !PT ;  /* 0x000000ffff4d7210 */ /* 0x000fe20001f7e4ff */
[----:B------:R-:W-:Y:S01]  /*8d870*/  IMAD.MOV.U32 R90, RZ, RZ, R81 ;  /* 0x000000ffff5a7224 */ /* 0x000fe200078e0051 */
[----:B------:R-:W-:Y:S01]  /*8d880*/  IADD3.X RZ, P1, PT, R113, R89, RZ, P1, !PT ;  /* 0x0000005971ff7210 */ /* 0x000fe20000f3e4ff */
[----:B------:R-:W-:Y:S01]  /*8d890*/  IMAD.WIDE.U32.X R84, R83, R145, R84, P2 ;  /* 0x0000009153547225 */ /* 0x000fe200010e0454 */
[----:B------:R-:W-:Y:S02]  /*8d8a0*/  IADD3 RZ, P2, PT, R104, R74, RZ ;  /* 0x0000004a68ff7210 */ /* 0x000fe40007f5e0ff */
[----:B------:R-:W-:Y:S01]  /*8d8b0*/  IADD3.X R89, P5, PT, RZ, RZ, RZ, P5, !PT ;  /* 0x000000ffff597210 */ /* 0x000fe20002fbe4ff */
[----:B------:R-:W-:Y:S01]  /*8d8c0*/  IMAD.WIDE.U32.X R90, R71, R155, R90, P4 ;  /* 0x0000009b475a7225 */ /* 0x000fe200020e045a */
[----:B------:R-:W-:-:S02]  /*8d8d0*/  IADD3.X RZ, P2, PT, R105, R73, RZ, P2, !PT ;  /* 0x0000004969ff7210 */ /* 0x000fc4000175e4ff */
[----:B------:R-:W-:Y:S01]  /*8d8e0*/  IADD3.X R88, P0, PT, R95, R72, RZ, P0, !PT ;  /* 0x000000485f587210 */ /* 0x000fe2000071e4ff */
[----:B------:R-:W-:Y:S01]  /*8d8f0*/  IMAD.WIDE.U32 R100, R67, R157, RZ ;  /* 0x0000009d43647225 */ /* 0x000fe200078e00ff */
[----:B------:R-:W-:Y:S02]  /*8d900*/  IADD3.X R77, P4, PT, R77, R90, RZ, P2, !PT ;  /* 0x0000005a4d4d7210 */ /* 0x000fe4000179e4ff */
[----:B------:R-:W-:Y:S01]  /*8d910*/  IADD3.X R89, P1, PT, R89, R84, RZ, P1, !PT ;  /* 0x0000005459597210 */ /* 0x000fe20000f3e4ff */
[----:B------:R-:W-:Y:S01]  /*8d920*/  IMAD.X R79, RZ, RZ, RZ, P3 ;  /* 0x000000ffff4f7224 */ /* 0x000fe200018e06ff */
[----:B------:R-:W-:Y:S01]  /*8d930*/  IADD3.X R90, P2, PT, RZ, R86, RZ, P0, !PT ;  /* 0x00000056ff5a7210 */ /* 0x000fe2000075e4ff */
[----:B------:R-:W-:Y:S02]  /*8d940*/  IMAD.X R84, RZ, RZ, RZ, P5 ;  /* 0x000000ffff547224 */ /* 0x000fe400028e06ff */
[----:B------:R-:W-:Y:S01]  /*8d950*/  IMAD.WIDE.U32 R72, R71, R149, RZ ;  /* 0x0000009547487225 */ /* 0x000fe200078e00ff */
[----:B------:R-:W-:-:S02]  /*8d960*/  IADD3.X R91, P4, PT, R79, R91, RZ, P4, !PT ;  /* 0x0000005b4f5b7210 */ /* 0x000fc4000279e4ff */
[----:B------:R-:W-:Y:S01]  /*8d970*/  IADD3.X R79, PT, PT, RZ, R87, RZ, P2, !PT ;  /* 0x00000057ff4f7210 */ /* 0x000fe200017fe4ff */
[----:B------:R-:W-:Y:S01]  /*8d980*/  IMAD.WIDE.U32 R74, R66, R157, RZ ;  /* 0x0000009d424a7225 */ /* 0x000fe200078e00ff */
[----:B------:R-:W-:Y:S02]  /*8d990*/  IADD3.X R84, P1, PT, R84, R85, RZ, P1, !PT ;  /* 0x0000005554547210 */ /* 0x000fe40000f3e4ff */
[----:B------:R-:W-:Y:S01]  /*8d9a0*/  IADD3.X R86, P2, PT, R77, R94, RZ, P4, !PT ;  /* 0x0000005e4d567210 */ /* 0x000fe2000275e4ff */
[----:B------:R-:W-:-:S04]  /*8d9b0*/  IMAD.WIDE.U32 R100, P5, R66, R137, R100 ;  /* 0x0000008942647225 */ /* 0x000fc800078a0064 */
[----:B------:R-:W-:Y:S01]  /*8d9c0*/  IMAD.WIDE.U32 R112, R82, R161, R112 ;  /* 0x000000a152707225 */ /* 0x000fe200078e0070 */
[----:B------:R-:W-:-:S03]  /*8d9d0*/  IADD3 R85, P0, PT, R100, R75, RZ ;  /* 0x0000004b64557210 */ /* 0x000fc60007f1e0ff */
[----:B------:R-:W-:Y:S01]  /*8d9e0*/  IMAD.WIDE.U32 R72, P4, R70, R153, R72 ;  /* 0x0000009946487225 */ /* 0x000fe20007880048 */
[----:B------:R-:W-:-:S03]  /*8d9f0*/  IADD3 RZ, P3, PT, R112, R74, RZ ;  /* 0x0000004a70ff7210 */ /* 0x000fc60007f7e0ff */
[----:B------:R-:W-:-:S04]  /*8da00*/  IMAD.WIDE.U32 R74, R70, R149, RZ ;  /* 0x00000095464a7225 */ /* 0x000fc800078e00ff */
[----:B------:R-:W-:Y:S01]  /*8da10*/  IMAD.X R77, RZ, RZ, RZ, P4 ;  /* 0x000000ffff4d7224 */ /* 0x000fe200020e06ff */
[----:B------:R-:W-:Y:S01]  /*8da20*/  IADD3.X R87, P4, PT, R91, R88, RZ, P2, !PT ;  /* 0x000000585b577210 */ /* 0x000fe2000179e4ff */
[----:B------:R-:W-:Y:S01]  /*8da30*/  IMAD.IADD R113, R113, 0x1, R76 ;  /* 0x0000000171717824 */ /* 0x000fe200078e024c */
[----:B------:R-:W-:Y:S01]  /*8da40*/  IADD3 R99, P2, PT, R72, R75, RZ ;  /* 0x0000004b48637210 */ /* 0x000fe20007f5e0ff */
[----:B------:R-:W-:Y:S01]  /*8da50*/  IMAD.MOV.U32 R76, RZ, RZ, R73 ;  /* 0x000000ffff4c7224 */ /* 0x000fe200078e0049 */
[----:B------:R-:W-:Y:S01]  /*8da60*/  IADD3.X R91, P4, PT, RZ, RZ, RZ, P4, !PT ;  /* 0x000000ffff5b7210 */ /* 0x000fe2000279e4ff */
[----:B------:R-:W-:Y:S01]  /*8da70*/  IMAD.X R75, RZ, RZ, RZ, P5 ;  /* 0x000000ffff4b7224 */ /* 0x000fe200028e06ff */
[----:B------:R-:W-:Y:S01]  /*8da80*/  IADD3.X RZ, P3, PT, R113, R85, RZ, P3, !PT ;  /* 0x0000005571ff7210 */ /* 0x000fe20001f7e4ff */
[----:B------:R-:W-:Y:S01]  /*8da90*/  IMAD.WIDE.U32.X R76, R71, R153, R76, P2 ;  /* 0x00000099474c7225 */ /* 0x000fe200010e044c */
[----:B------:R-:W-:-:S03]  /*8daa0*/  IADD3 RZ, P2, PT, R86, R74, RZ ;  /* 0x0000004a56ff7210 */ /* 0x000fc60007f5e0ff */
[----:B------:R-:W-:Y:S01]  /*8dab0*/  IMAD.MOV.U32 R74, RZ, RZ, R101 ;  /* 0x000000ffff4a7224 */ /* 0x000fe200078e0065 */
[----:B------:R-:W-:Y:S01]  /*8dac0*/  IADD3.X RZ, P2, PT, R87, R99, RZ, P2, !PT ;  /* 0x0000006357ff7210 */ /* 0x000fe2000175e4ff */
[----:B------:R-:W-:-:S03]  /*8dad0*/  IMAD.WIDE.U32 R94, R83, R151, RZ ;  /* 0x00000097535e7225 */ /* 0x000fc600078e00ff */
[----:B------:R-:W-:Y:S01]  /*8dae0*/  IADD3.X R91, P2, PT, R91, R76, RZ, P2, !PT ;  /* 0x0000004c5b5b7210 */ /* 0x000fe2000175e4ff */
[----:B------:R-:W-:-:S04]  /*8daf0*/  IMAD.WIDE.U32 R104, R70, R139, R104 ;  /* 0x0000008b46687225 */ /* 0x000fc800078e0068 */
[----:B------:R-:W-:Y:S01]  /*8db00*/  IMAD.WIDE.U32.X R74, R67, R137, R74, P0 ;  /* 0x00000089434a7225 */ /* 0x000fe200000e044a */
[----:B------:R-:W-:-:S03]  /*8db10*/  IADD3.X R104, P1, PT, R89, R104, RZ, P1, !PT ;  /* 0x0000006859687210 */ /* 0x000fc60000f3e4ff */
[----:B------:R-:W-:Y:S01]  /*8db20*/  IMAD.IADD R97, R105, 0x1, R80 ;  /* 0x0000000169617824 */ /* 0x000fe200078e0250 */
[----:B------:R-:W-:Y:S01]  /*8db30*/  IADD3.X R73, P3, PT, RZ, R74, RZ, P3, !PT ;  /* 0x0000004aff497210 */ /* 0x000fe20001f7e4ff */
[----:B------:R-:W-:Y:S02]  /*8db40*/  IMAD.X R93, RZ, RZ, RZ, P4 ;  /* 0x000000ffff5d7224 */ /* 0x000fe400020e06ff */
[----:B------:R-:W-:Y:S01]  /*8db50*/  IMAD.WIDE.U32 R80, R82, R151, RZ ;  /* 0x0000009752507225 */ /* 0x000fe200078e00ff */
[----:B------:R-:W-:Y:S02]  /*8db60*/  IADD3.X R105, P1, PT, R84, R97, RZ, P1, !PT ;  /* 0x0000006154697210 */ /* 0x000fe40000f3e4ff */
[----:B------:R-:W-:Y:S01]  /*8db70*/  IADD3.X R84, P2, PT, R93, R77, RZ, P2, !PT ;  /* 0x0000004d5d547210 */ /* 0x000fe2000175e4ff */
[----:B------:R-:W-:Y:S01]  /*8db80*/  IMAD.WIDE.U32 R94, P4, R82, R147, R94 ;  /* 0x00000093525e7225 */ /* 0x000fe2000788005e */
[----:B------:R-:W-:Y:S02]  /*8db90*/  IADD3.X R85, P3, PT, RZ, R75, RZ, P3, !PT ;  /* 0x0000004bff557210 */ /* 0x000fe40001f7e4ff */
[----:B------:R-:W-:Y:S01]  /*8dba0*/  IADD3 RZ, P0, PT, R104, R80, RZ ;  /* 0x0000005068ff7210 */ /* 0x000fe20007f1e0ff */
[----:B------:R-:W-:Y:S01]  /*8dbb0*/  IMAD.X R77, RZ, RZ, RZ, P4 ;  /* 0x000000ffff4d7224 */ /* 0x000fe200020e06ff */
[----:B------:R-:W-:Y:S01]  /*8dbc0*/  IADD3 R81, P5, PT, R94, R81, RZ ;  /* 0x000000515e517210 */ /* 0x000fe20007fbe0ff */
[----:B------:R-:W-:Y:S01]  /*8dbd0*/  IMAD.WIDE.U32 R74, R71, R141, RZ ;  /* 0x0000008d474a7225 */ /* 0x000fe200078e00ff */
[----:B------:R-:W-:-:S02]  /*8dbe0*/  IADD3.X R90, P2, PT, R91, R90, RZ, P2, !PT ;  /* 0x0000005a5b5a7210 */ /* 0x000fc4000175e4ff */
[----:B------:R-:W-:Y:S01]  /*8dbf0*/  IADD3.X RZ, P0, PT, R105, R81, RZ, P0, !PT ;  /* 0x0000005169ff7210 */ /* 0x000fe2000071e4ff */
[----:B------:R-:W-:Y:S01]  /*8dc00*/  IMAD.MOV.U32 R76, RZ, RZ, R95 ;  /* 0x000000ffff4c7224 */ /* 0x000fe200078e005f */
[----:B------:R-:W-:Y:S01]  /*8dc10*/  IADD3.X R91, P2, PT, R84, R79, RZ, P2, !PT ;  /* 0x0000004f545b7210 */ /* 0x000fe2000175e4ff */
[----:B------:R-:W-:-:S04]  /*8dc20*/  IMAD.WIDE.U32 R80, R70, R141, RZ ;  /* 0x0000008d46507225 */ /* 0x000fc800078e00ff */
[----:B------:R-:W-:Y:S01]  /*8dc30*/  IMAD.WIDE.U32.X R76, R83, R147, R76, P5 ;  /* 0x00000093534c7225 */ /* 0x000fe200028e044c */
[----:B------:R-:W-:-:S03]  /*8dc40*/  IADD3.X R93, P5, PT, RZ, RZ, RZ, P1, !PT ;  /* 0x000000ffff5d7210 */ /* 0x000fc60000fbe4ff */
[----:B------:R-:W-:Y:S01]  /*8dc50*/  IMAD.WIDE.U32 R74, P4, R70, R143, R74 ;  /* 0x0000008f464a7225 */ /* 0x000fe2000788004a */
[----:B------:R-:W-:Y:S02]  /*8dc60*/  IADD3.X R93, P1, PT, R93, R76, RZ, P0, !PT ;  /* 0x0000004c5d5d7210 */ /* 0x000fe4000073e4ff */
[----:B------:R-:W-:Y:S01]  /*8dc70*/  IADD3 RZ, P0, PT, R90, R80, RZ ;  /* 0x000000505aff7210 */ /* 0x000fe20007f1e0ff */
[----:B------:R-:W-:Y:S01]  /*8dc80*/  IMAD.X R76, RZ, RZ, RZ, P5 ;  /* 0x000000ffff4c7224 */ /* 0x000fe200028e06ff */
[----:B------:R-:W-:Y:S01]  /*8dc90*/  IADD3 R89, P5, PT, R74, R81, RZ ;  /* 0x000000514a597210 */ /* 0x000fe20007fbe0ff */
[----:B------:R-:W-:Y:S02]  /*8dca0*/  IMAD.X R81, RZ, RZ, RZ, P4 ;  /* 0x000000ffff517224 */ /* 0x000fe400020e06ff */
[----:B------:R-:W-:Y:S01]  /*8dcb0*/  IMAD.MOV.U32 R80, RZ, RZ, R75 ;  /* 0x000000ffff507224 */ /* 0x000fe200078e004b */
[----:B------:R-:W-:Y:S01]  /*8dcc0*/  IADD3.X RZ, P0, PT, R91, R89, RZ, P0, !PT ;  /* 0x000000595bff7210 */ /* 0x000fe2000071e4ff */
[----:B------:R-:W-:Y:S01]  /*8dcd0*/  IMAD.WIDE.U32 R104, R82, R151, R104 ;  /* 0x0000009752687225 */ /* 0x000fe200078e0068 */
[----:B------:R-:W-:-:S03]  /*8dce0*/  IADD3.X R79, P1, PT, R76, R77, RZ, P1, !PT ;  /* 0x0000004d4c4f7210 */ /* 0x000fc60000f3e4ff */
[----:B------:R-:W-:Y:S01]  /*8dcf0*/  IMAD.WIDE.U32.X R80, R71, R143, R80, P5 ;  /* 0x0000008f47507225 */ /* 0x000fe200028e0450 */
[----:B------:R-:W-:Y:S02]  /*8dd00*/  IADD3.X R71, P2, PT, RZ, RZ, RZ, P2, !PT ;  /* 0x000000ffff477210 */ /* 0x000fe4000175e4ff */
[----:B------:R-:W-:Y:S01]  /*8dd10*/  IADD3.X R104, P3, PT, R73, R104, RZ, P3, !PT ;  /* 0x0000006849687210 */ /* 0x000fe20001f7e4ff */
[----:B------:R-:W-:Y:S01]  /*8dd20*/  IMAD.WIDE.U32 R88, R67, R161, RZ ;  /* 0x000000a143587225 */ /* 0x000fe200078e00ff */
[----:B------:R-:W-:-:S03]  /*8dd30*/  IADD3.X R84, P0, PT, R71, R80, RZ, P0, !PT ;  /* 0x0000005047547210 */ /* 0x000fc6000071e4ff */
[----:B------:R-:W-:Y:S01]  /*8dd40*/  IMAD.WIDE.U32 R86, R70, R149, R86 ;  /* 0x0000009546567225 */ /* 0x000fe200078e0056 */
[----:B------:R-:W-:-:S03]  /*8dd50*/  IADD3.X R109, PT, PT, R81, RZ, RZ, P0, P2 ;  /* 0x000000ff516d7210 */ /* 0x000fc600007e44ff */
[----:B------:R-:W-:Y:S01]  /*8dd60*/  IMAD.WIDE.U32 R76, R83, R139, RZ ;  /* 0x0000008b534c7225 */ /* 0x000fe200078e00ff */
[----:B------:R-:W-:Y:S02]  /*8dd70*/  IADD3 R96, PT, PT, R87, R72, RZ ;  /* 0x0000004857607210 */ /* 0x000fe40007ffe0ff */
[----:B------:R-:W-:Y:S01]  /*8dd80*/  IADD3.X R86, P1, PT, R93, R86, RZ, P1, !PT ;  /* 0x000000565d567210 */ /* 0x000fe20000f3e4ff */
[----:B------:R-:W-:-:S03]  /*8dd90*/  IMAD.WIDE.U32 R72, R66, R161, RZ ;  /* 0x000000a142487225 */ /* 0x000fc600078e00ff */
[----:B------:R-:W-:Y:S01]  /*8dda0*/  IADD3.X R87, P1, PT, R79, R96, RZ, P1, !PT ;  /* 0x000000604f577210 */ /* 0x000fe20000f3e4ff */
[----:B------:R-:W-:Y:S01]  /*8ddb0*/  IMAD.WIDE.U32 R88, P4, R66, R145, R88 ;  /* 0x0000009142587225 */ /* 0x000fe20007880058 */
[----:B------:R-:W-:-:S03]  /*8ddc0*/  IADD3 RZ, P0, PT, R104, R72, RZ ;  /* 0x0000004868ff7210 */ /* 0x000fc60007f1e0ff */
[----:B------:R-:W-:Y:S01]  /*8ddd0*/  IMAD.IADD R94, R105, 0x1, R94 ;  /* 0x00000001695e7824 */ /* 0x000fe200078e025e */
[----:B------:R-:W-:Y:S01]  /*8dde0*/  IADD3 R75, P2, PT, R88, R73, RZ ;  /* 0x00000049584b7210 */ /* 0x000fe20007f5e0ff */
[----:B------:R-:W-:-:S03]  /*8ddf0*/  IMAD.WIDE.U32 R76, P5, R82, R155, R76 ;  /* 0x0000009b524c7225 */ /* 0x000fc600078a004c */
[----:B------:R-:W-:Y:S01]  /*8de00*/  IADD3.X R105, P3, PT, R85, R94, RZ, P3, !PT ;  /* 0x0000005e55697210 */ /* 0x000fe20001f7e4ff */
[----:B------:R-:W-:-:S03]  /*8de10*/  IMAD.WIDE.U32 R80, R82, R139, RZ ;  /* 0x0000008b52507225 */ /* 0x000fc600078e00ff */
[----:B------:R-:W-:Y:S01]  /*8de20*/  IADD3.X RZ, P0, PT, R105, R75, RZ, P0, !PT ;  /* 0x0000004b69ff7210 */ /* 0x000fe2000071e4ff */
[----:B------:R-:W-:Y:S01]  /*8de30*/  IMAD.X R73, RZ, RZ, RZ, P5 ;  /* 0x000000ffff497224 */ /* 0x000fe200028e06ff */
[----:B------:R-:W-:Y:S01]  /*8de40*/  IADD3 R71, P5, PT, R76, R81, RZ ;  /* 0x000000514c477210 */ /* 0x000fe20007fbe0ff */
[----:B------:R-:W-:Y:S01]  /*8de50*/  IMAD.X R81, RZ, RZ, RZ, P4 ;  /* 0x000000ffff517224 */ /* 0x000fe200020e06ff */
[----:B------:R-:W-:Y:S01]  /*8de60*/  IADD3 RZ, P4, PT, R86, R80, RZ ;  /* 0x0000005056ff7210 */ /* 0x000fe20007f9e0ff */
[----:B------:R-:W-:Y:S01]  /*8de70*/  IMAD.MOV.U32 R72, RZ, RZ, R77 ;  /* 0x000000ffff487224 */ /* 0x000fe200078e004d */
[----:B------:R-:W-:Y:S01]  /*8de80*/  IADD3.X R75, P1, PT, RZ, RZ, RZ, P1, !PT ;  /* 0x000000ffff4b7210 */ /* 0x000fe20000f3e4ff */
[----:B------:R-:W-:Y:S01]  /*8de90*/  IMAD.MOV.U32 R80, RZ, RZ, R89 ;  /* 0x000000ffff507224 */ /* 0x000fe200078e0059 */
[----:B------:R-:W-:Y:S01]  /*8dea0*/  IADD3.X RZ, P4, PT, R87, R71, RZ, P4, !PT ;  /* 0x0000004757ff7210 */ /* 0x000fe2000279e4ff */
[----:B------:R-:W-:Y:S01]  /*8deb0*/  IMAD.WIDE.U32.X R72, R83, R155, R72, P5 ;  /* 0x0000009b53487225 */ /* 0x000fe200028e0448 */
[----:B------:R-:W-:-:S03]  /*8dec0*/  IADD3.X R89, P3, PT, RZ, RZ, RZ, P3, !PT ;  /* 0x000000ffff597210 */ /* 0x000fc60001f7e4ff */
[----:B------:R-:W-:Y:S01]  /*8ded0*/  IMAD.WIDE.U32.X R80, R67, R145, R80, P2 ;  /* 0x0000009143507225 */ /* 0x000fe200010e0450 */
[----:B------:R-:W-:-:S03]  /*8dee0*/  IADD3.X R75, P4, PT, R75, R72, RZ, P4, !PT ;  /* 0x000000484b4b7210 */ /* 0x000fc6000279e4ff */
[----:B------:R-:W-:Y:S01]  /*8def0*/  IMAD.X R79, RZ, RZ, RZ, P1 ;  /* 0x000000ffff4f7224 */ /* 0x000fe200008e06ff */
[----:B------:R-:W-:Y:S01]  /*8df00*/  IADD3.X R89, P0, PT, R89, R80, RZ, P0, !PT ;  /* 0x0000005059597210 */ /* 0x000fe2000071e4ff */
[----:B------:R-:W-:-:S03]  /*8df10*/  IMAD.WIDE.U32 R106, R83, R149, RZ ;  /* 0x00000095536a7225 */ /* 0x000fc600078e00ff */
[----:B------:R-:W-:Y:S01]  /*8df20*/  IADD3.X R79, P1, PT, R79, R73, RZ, P4, !PT ;  /* 0x000000494f4f7210 */ /* 0x000fe2000273e4ff */
[----:B------:R-:W-:Y:S02]  /*8df30*/  IMAD.X R80, RZ, RZ, RZ, P3 ;  /* 0x000000ffff507224 */ /* 0x000fe400018e06ff */
[----:B------:R-:W-:-:S03]  /*8df40*/  IMAD.WIDE.U32 R98, R65, R157, RZ ;  /* 0x0000009d41627225 */ /* 0x000fc600078e00ff */
[----:B------:R-:W-:Y:S01]  /*8df50*/  IADD3.X R80, P0, PT, R80, R81, RZ, P0, !PT ;  /* 0x0000005150507210 */ /* 0x000fe2000071e4ff */
[----:B------:R-:W-:-:S04]  /*8df60*/  IMAD.WIDE.U32 R72, R67, R151, RZ ;  /* 0x0000009743487225 */ /* 0x000fc800078e00ff */
[----:B------:R-:W-:-:S04]  /*8df70*/  IMAD.WIDE.U32 R86, R82, R139, R86 ;  /* 0x0000008b52567225 */ /* 0x000fc800078e0056 */
[----:B------:R-:W-:Y:S01]  /*8df80*/  IMAD.WIDE.U32 R106, P4, R82, R153, R106 ;  /* 0x00000099526a7225 */ /* 0x000fe2000788006a */
[----:B------:R-:W-:-:S03]  /*8df90*/  IADD3.X R86, P0, PT, R89, R86, RZ, P0, !PT ;  /* 0x0000005659567210 */ /* 0x000fc6000071e4ff */
[----:B------:R-:W-:-:S04]  /*8dfa0*/  IMAD.WIDE.U32 R110, R70, R157, R110 ;  /* 0x0000009d466e7225 */ /* 0x000fc800078e006e */
[----:B------:R-:W-:-:S04]  /*8dfb0*/  IMAD.WIDE.U32 R70, R70, R141, R90 ;  /* 0x0000008d46467225 */ /* 0x000fc800078e005a */
[----:B------:R-:W-:Y:S01]  /*8dfc0*/  IMAD.WIDE.U32 R104, R66, R161, R104 ;  /* 0x000000a142687225 */ /* 0x000fe200078e0068 */
[----:B------:R-:W-:-:S03]  /*8dfd0*/  IADD3.X R70, P1, PT, R75, R70, RZ, P1, !PT ;  /* 0x000000464b467210 */ /* 0x000fc60000f3e4ff */
[----:B------:R-:W-:Y:S02]  /*8dfe0*/  IMAD.IADD R81, R87, 0x1, R76 ;  /* 0x0000000157517824 */ /* 0x000fe400078e024c */
[----:B------:R-:W-:Y:S02]  /*8dff0*/  IMAD.X R91, RZ, RZ, RZ, P4 ;  /* 0x000000ffff5b7224 */ /* 0x000fe400020e06ff */
[----:B------:R-:W-:Y:S01]  /*8e000*/  IMAD.WIDE.U32 R94, R64, R157, RZ ;  /* 0x0000009d405e7225 */ /* 0x000fe200078e00ff */
[----:B------:R-:W-:-:S03]  /*8e010*/  IADD3.X R87, P0, PT, R80, R81, RZ, P0, !PT ;  /* 0x0000005150577210 */ /* 0x000fc6000071e4ff */
[----:B------:R-:W-:Y:S01]  /*8e020*/  IMAD.WIDE.U32 R98, P2, R64, R137, R98 ;  /* 0x0000008940627225 */ /* 0x000fe20007840062 */
[----:B------:R-:W-:-:S03]  /*8e030*/  IADD3 RZ, P5, PT, R104, R94, RZ ;  /* 0x0000005e68ff7210 */ /* 0x000fc60007fbe0ff */
[----:B------:R-:W-:Y:S01]  /*8e040*/  IMAD.WIDE.U32 R72, P4, R66, R147, R72 ;  /* 0x0000009342487225 */ /* 0x000fe20007880048 */
[----:B------:R-:W-:-:S03]  /*8e050*/  IADD3 R85, P3, PT, R98, R95, RZ ;  /* 0x0000005f62557210 */ /* 0x000fc60007f7e0ff */
[----:B------:R-:W-:-:S04]  /*8e060*/  IMAD.WIDE.U32 R76, R66, R151, RZ ;  /* 0x00000097424c7225 */ /* 0x000fc800078e00ff */
[----:B------:R-:W-:Y:S02]  /*8e070*/  IMAD.IADD R105, R105, 0x1, R88 ;  /* 0x0000000169697824 */ /* 0x000fe400078e0258 */
[----:B------:R-:W-:Y:S01]  /*8e080*/  IMAD.IADD R88, R71, 0x1, R74 ;  /* 0x0000000147587824 */ /* 0x000fe200078e024a */
[----:B------:R-:W-:Y:S01]  /*8e090*/  MOV R74, R73 ;  /* 0x00000049004a7202 */ /* 0x000fe20000000f00 */
[----:B------:R-:W-:Y:S01]  /*8e0a0*/  IMAD.X R75, RZ, RZ, RZ, P4 ;  /* 0x000000ffff4b7224 */ /* 0x000fe200020e06ff */
[----:B------:R-:W-:Y:S01]  /*8e0b0*/  IADD3 R89, P4, PT, R72, R77, RZ ;  /* 0x0000004d48597210 */ /* 0x000fe20007f9e0ff */
[----:B------:R-:W-:Y:S01]  /*8e0c0*/  IMAD.X R95, RZ, RZ, RZ, P2 ;  /* 0x000000ffff5f7224 */ /* 0x000fe200010e06ff */
[----:B------:R-:W-:Y:S01]  /*8e0d0*/  IADD3 RZ, P2, PT, R86, R76, RZ ;  /* 0x0000004c56ff7210 */ /* 0x000fe20007f5e0ff */
[----:B------:R-:W-:Y:S01]  /*8e0e0*/  IMAD.WIDE.U32 R76, R82, R149, RZ ;  /* 0x00000095524c7225 */ /* 0x000fe200078e00ff */
[----:B------:R-:W-:Y:S02]  /*8e0f0*/  IADD3.X R73, P0, PT, RZ, RZ, RZ, P0, !PT ;  /* 0x000000ffff497210 */ /* 0x000fe4000071e4ff */
[----:B------:R-:W-:Y:S01]  /*8e100*/  IADD3.X RZ, P2, PT, R87, R89, RZ, P2, !PT ;  /* 0x0000005957ff7210 */ /* 0x000fe2000175e4ff */
[----:B------:R-:W-:Y:S01]  /*8e110*/  IMAD.MOV.U32 R94, RZ, RZ, R99 ;  /* 0x000000ffff5e7224 */ /* 0x000fe200078e0063 */
[----:B------:R-:W-:Y:S01]  /*8e120*/  IADD3.X R71, P1, PT, R79, R88, RZ, P1, !PT ;  /* 0x000000584f477210 */ /* 0x000fe20000f3e4ff */
[----:B------:R-:W-:Y:S01]  /*8e130*/  IMAD.WIDE.U32.X R74, R67, R147, R74, P4 ;  /* 0x00000093434a7225 */ /* 0x000fe200020e044a */
[----:B------:R-:W-:-:S02]  /*8e140*/  IADD3 R77, P4, PT, R106, R77, RZ ;  /* 0x0000004d6a4d7210 */ /* 0x000fc40007f9e0ff */
[----:B------:R-:W-:Y:S01]  /*8e150*/  IADD3.X RZ, P5, PT, R105, R85, RZ, P5, !PT ;  /* 0x0000005569ff7210 */ /* 0x000fe20002fbe4ff */
[----:B------:R-:W-:Y:S01]  /*8e160*/  IMAD.WIDE.U32.X R94, R65, R137, R94, P3 ;  /* 0x00000089415e7225 */ /* 0x000fe200018e045e */
[----:B------:R-:W-:Y:S02]  /*8e170*/  IADD3 RZ, P3, PT, R70, R76, RZ ;  /* 0x0000004c46ff7210 */ /* 0x000fe40007f7e0ff */
[----:B------:R-:W-:Y:S01]  /*8e180*/  IADD3.X R73, P2, PT, R73, R74, RZ, P2, !PT ;  /* 0x0000004a49497210 */ /* 0x000fe2000175e4ff */
[----:B------:R-:W-:Y:S01]  /*8e190*/  IMAD.MOV.U32 R90, RZ, RZ, R107 ;  /* 0x000000ffff5a7224 */ /* 0x000fe200078e006b */
[----:B------:R-:W-:Y:S01]  /*8e1a0*/  IADD3.X RZ, P3, PT, R71, R77, RZ, P3, !PT ;  /* 0x0000004d47ff7210 */ /* 0x000fe20001f7e4ff */
[----:B------:R-:W-:Y:S01]  /*8e1b0*/  IMAD.WIDE.U32 R80, R83, R141, RZ ;  /* 0x0000008d53507225 */ /* 0x000fe200078e00ff */
[----:B------:R-:W-:Y:S02]  /*8e1c0*/  IADD3.X R163, P1, PT, RZ, RZ, RZ, P1, !PT ;  /* 0x000000ffffa37210 */ /* 0x000fe40000f3e4ff */
[----:B------:R-:W-:Y:S01]  /*8e1d0*/  IADD3.X R85, P5, PT, RZ, R94, RZ, P5, !PT ;  /* 0x0000005eff557210 */ /* 0x000fe20002fbe4ff */
[----:B------:R-:W-:-:S02]  /*8e1e0*/  IMAD.X R74, RZ, RZ, RZ, P0 ;  /* 0x000000ffff4a7224 */ /* 0x000fc400000e06ff */
[----:B------:R-:W-:Y:S01]  /*8e1f0*/  IMAD.WIDE.U32.X R90, R83, R153, R90, P4 ;  /* 0x00000099535a7225 */ /* 0x000fe200020e045a */
[----:B------:R-:W-:Y:S02]  /*8e200*/  IADD3.X R94, P5, PT, RZ, R95, RZ, P5, !PT ;  /* 0x0000005fff5e7210 */ /* 0x000fe40002fbe4ff */
[----:B------:R-:W-:Y:S01]  /*8e210*/  IADD3.X R75, P2, PT, R74, R75, RZ, P2, !PT ;  /* 0x0000004b4a4b7210 */ /* 0x000fe2000175e4ff */
[----:B------:R-:W-:Y:S01]  /*8e220*/  IMAD.WIDE.U32 R70, R82, R149, R70 ;  /* 0x0000009552467225 */ /* 0x000fe200078e0046 */
[----:B------:R-:W-:-:S03]  /*8e230*/  IADD3.X R163, P6, PT, R163, R90, RZ, P3, !PT ;  /* 0x0000005aa3a37210 */ /* 0x000fc60001fde4ff */
[----:B------:R-:W-:Y:S01]  /*8e240*/  IMAD.WIDE.U32 R80, P0, R82, R143, R80 ;  /* 0x0000008f52507225 */ /* 0x000fe20007800050 */
[----:B------:R-:W-:-:S03]  /*8e250*/  IADD3.X R74, P2, PT, R73, R70, RZ, P2, !PT ;  /* 0x00000046494a7210 */ /* 0x000fc6000175e4ff */
[----:B------:R-:W-:-:S04]  /*8e260*/  IMAD.WIDE.U32 R88, R82, R141, RZ ;  /* 0x0000008d52587225 */ /* 0x000fc800078e00ff */
[----:B------:R-:W-:-:S04]  /*8e270*/  IMAD.WIDE.U32 R76, R67, R139, RZ ;  /* 0x0000008b434c7225 */ /* 0x000fc800078e00ff */
[----:B------:R-:W-:-:S04]  /*8e280*/  IMAD.WIDE.U32 R86, R66, R151, R86 ;  /* 0x0000009742567225 */ /* 0x000fc800078e0056 */
[----:B------:R-:W-:Y:S01]  /*8e290*/  IMAD.X R90, RZ, RZ, RZ, P1 ;  /* 0x000000ffff5a7224 */ /* 0x000fe200008e06ff */
[----:B------:R-:W-:Y:S01]  /*8e2a0*/  IADD3 R89, P1, PT, R80, R89, RZ ;  /* 0x0000005950597210 */ /* 0x000fe20007f3e0ff */
[----:B------:R-:W-:Y:S01]  /*8e2b0*/  IMAD.IADD R87, R87, 0x1, R72 ;  /* 0x0000000157577824 */ /* 0x000fe200078e0248 */
[----:B------:R-:W-:Y:S01]  /*8e2c0*/  IADD3.X R86, P3, PT, R85, R86, RZ, P5, !PT ;  /* 0x0000005655567210 */ /* 0x000fe20002f7e4ff */
[----:B------:R-:W-:Y:S01]  /*8e2d0*/  IMAD.IADD R106, R71, 0x1, R106 ;  /* 0x00000001476a7824 */ /* 0x000fe200078e026a */
[----:B------:R-:W-:Y:S01]  /*8e2e0*/  IADD3.X R90, P6, PT, R90, R91, RZ, P6, !PT ;  /* 0x0000005b5a5a7210 */ /* 0x000fe200037de4ff */
[----:B------:R-:W-:Y:S01]  /*8e2f0*/  IMAD.X R73, RZ, RZ, RZ, P0 ;  /* 0x000000ffff497224 */ /* 0x000fe200000e06ff */
[----:B------:R-:W-:Y:S01]  /*8e300*/  IADD3.X R87, P3, PT, R94, R87, RZ, P3, !PT ;  /* 0x000000575e577210 */ /* 0x000fe20001f7e4ff */
[----:B------:R-:W-:Y:S01]  /*8e310*/  IMAD.WIDE.U32 R70, R66, R139, RZ ;  /* 0x0000008b42467225 */ /* 0x000fe200078e00ff */
[----:B------:R-:W-:-:S03]  /*8e320*/  IADD3.X R75, P2, PT, R75, R106, RZ, P2, !PT ;  /* 0x0000006a4b4b7210 */ /* 0x000fc6000175e4ff */
[----:B------:R-:W-:Y:S01]  /*8e330*/  IMAD.WIDE.U32 R76, P0, R66, R155, R76 ;  /* 0x0000009b424c7225 */ /* 0x000fe2000780004c */
[----:B------:R-:W-:-:S03]  /*8e340*/  IADD3 RZ, P4, PT, R74, R70, RZ ;  /* 0x000000464aff7210 */ /* 0x000fc60007f9e0ff */
[----:B------:R-:W-:Y:S02]  /*8e350*/  IMAD.MOV.U32 R72, RZ, RZ, R81 ;  /* 0x000000ffff487224 */ /* 0x000fe400078e0051 */
[----:B------:R-:W-:-:S04]  /*8e360*/  IMAD.WIDE.U32 R102, R82, R157, R102 ;  /* 0x0000009d52667225 */ /* 0x000fc800078e0066 */
[----:B------:R-:W-:Y:S01]  /*8e370*/  IMAD.WIDE.U32.X R72, R83, R143, R72, P1 ;  /* 0x0000008f53487225 */ /* 0x000fe200008e0448 */
[----:B------:R-:W-:-:S03]  /*8e380*/  IADD3 R81, P1, PT, R76, R71, RZ ;  /* 0x000000474c517210 */ /* 0x000fc60007f3e0ff */
[----:B------:R-:W-:Y:S01]  /*8e390*/  IMAD.WIDE.U32 R70, R162, -0x1, RZ ;  /* 0xffffffffa2467825 */ /* 0x000fe200078e00ff */
[----:B------:R-:W-:-:S03]  /*8e3a0*/  IADD3.X RZ, P4, PT, R75, R81, RZ, P4, !PT ;  /* 0x000000514bff7210 */ /* 0x000fc6000279e4ff */
[----:B------:R-:W-:Y:S02]  /*8e3b0*/  IMAD R85, R162, -0x7af74001, -R108 ;  /* 0x8508bfffa2557824 */ /* 0x000fe400078e0a6c */
[----:B------:R-:W-:Y:S02]  /*8e3c0*/  IMAD.IADD R91, R103, 0x1, R78 ;  /* 0x00000001675b7824 */ /* 0x000fe400078e024e */
[----:B------:R-:W-:-:S04]  /*8e3d0*/  IMAD.WIDE.U32 R164, R65, R161, RZ ;  /* 0x000000a141a47225 */ /* 0x000fc800078e00ff */
[----:B------:R-:W-:Y:S02]  /*8e3e0*/  IMAD.X R79, RZ, RZ, RZ, P0 ;  /* 0x000000ffff4f7224 */ /* 0x000fe400000e06ff */
[----:B------:R-:W-:Y:S02]  /*8e3f0*/  IMAD.IADD R138, R71, 0x1, R85 ;  /* 0x00000001478a7824 */ /* 0x000fe400078e0255 */
[----:B------:R-:W-:Y:S02]  /*8e400*/  IMAD.MOV.U32 R78, RZ, RZ, R77 ;  /* 0x000000ffff4e7224 */ /* 0x000fe400078e004d */
[----:B------:R-:W-:Y:S02]  /*8e410*/  IMAD.IADD R83, R111, 0x1, R92 ;  /* 0x000000016f537824 */ /* 0x000fe400078e025c */
[----:B------:R-:W-:-:S04]  /*8e420*/  IMAD.WIDE.U32.X R78, R67, R155, R78, P1 ;  /* 0x0000009b434e7225 */ /* 0x000fc800008e044e */
[----:B------:R-:W-:-:S04]  /*8e430*/  IMAD.WIDE.U32 R92, R138, 0x1, RZ ;  /* 0x000000018a5c7825 */ /* 0x000fc800078e00ff */
[----:B------:R-:W-:-:S04]  /*8e440*/  IMAD.WIDE.U32 R164, P1, R64, R145, R164 ;  /* 0x0000009140a47225 */ /* 0x000fc800078200a4 */
[----:B------:R-:W-:Y:S02]  /*8e450*/  IMAD.X R85, RZ, RZ, RZ, P1 ;  /* 0x000000ffff557224 */ /* 0x000fe400008e06ff */
[----:B------:R-:W-:-:S04]  /*8e460*/  IMAD.WIDE.U32 R92, P1, R70, -0x7af74000, R92 ;  /* 0x8508c000465c7825 */ /* 0x000fc8000782005c */
[----:B------:R-:W-:Y:S01]  /*8e470*/  IMAD.WIDE.U32 R96, R70, 0x1, RZ ;  /* 0x0000000146607825 */ /* 0x000fe200078e00ff */
[----:B------:R-:W-:-:S03]  /*8e480*/  IADD3.X R101, PT, PT, RZ, RZ, RZ, P1, !PT ;  /* 0x000000ffff657210 */ /* 0x000fc60000ffe4ff */
[----:B------:R-:W-:Y:S01]  /*8e490*/  IMAD.WIDE.U32 R112, R66, R157, R112 ;  /* 0x0000009d42707225 */ /* 0x000fe200078e0070 */
[----:B------:R-:W-:Y:S02]  /*8e4a0*/  IADD3 R103, P1, PT, R97, R92, RZ ;  /* 0x0000005c61677210 */ /* 0x000fe40007f3e0ff */
[----:B------:R-:W-:Y:S01]  /*8e4b0*/  IADD3 RZ, P0, PT, R162, R96, RZ ;  /* 0x00000060a2ff7210 */ /* 0x000fe20007f1e0ff */
[----:B------:R-:W-:Y:S02]  /*8e4c0*/  IMAD.IADD R95, R113, 0x1, R100 ;  /* 0x00000001715f7824 */ /* 0x000fe400078e0264 */
[----:B------:R-:W-:Y:S01]  /*8e4d0*/  IMAD.MOV.U32 R100, RZ, RZ, R93 ;  /* 0x000000ffff647224 */ /* 0x000fe200078e005d */
[----:B------:R-:W-:Y:S01]  /*8e4e0*/  IADD3.X RZ, P0, PT, R108, R103, RZ, P0, !PT ;  /* 0x000000676cff7210 */ /* 0x000fe2000071e4ff */
[----:B------:R-:W-:-:S04]  /*8e4f0*/  IMAD.WIDE.U32 R104, R64, R157, R104 ;  /* 0x0000009d40687225 */ /* 0x000fc800078e0068 */
[----:B------:R-:W-:-:S04]  /*8e500*/  IMAD.WIDE.U32.X R100, R138, -0x7af74000, R100, P1 ;  /* 0x8508c0008a647825 */ /* 0x000fc800008e0464 */
[----:B------:R-:W-:Y:S01]  /*8e510*/  IMAD.IADD R105, R105, 0x1, R98 ;  /* 0x0000000169697824 */ /* 0x000fe200078e0262 */
[----:B------:R-:W-:Y:S01]  /*8e520*/  IADD3.X R111, P0, PT, RZ, R100, RZ, P0, !PT ;  /* 0x00000064ff6f7210 */ /* 0x000fe2000071e4ff */
[----:B------:R-:W-:-:S03]  /*8e530*/  IMAD.WIDE.U32 R98, R138, 0x30000000, RZ ;  /* 0x300000008a627825 */ /* 0x000fc600078e00ff */
[----:B------:R-:W-:Y:S01]  /*8e540*/  IADD3.X R100, P0, PT, RZ, R101, RZ, P0, !PT ;  /* 0x00000065ff647210 */ /* 0x000fe2000071e4ff */
[----:B------:R-:W-:-:S03]  /*8e550*/  IMAD.WIDE.U32 R96, R70, 0x30000000, RZ ;  /* 0x3000000046607825 */ /* 0x000fc600078e00ff */
[----:B------:R-:W-:Y:S01]  /*8e560*/  IADD3.X R110, P0, PT, R111, R110, RZ, P0, !PT ;  /* 0x0000006e6f6e7210 */ /* 0x000fe2000071e4ff */
[----:B------:R-:W-:-:S03]  /*8e570*/  IMAD.WIDE.U32 R98, P1, R70, 0x170b5d44, R98 ;  /* 0x170b5d4446627825 */ /* 0x000fc60007820062 */
[----:B------:R-:W-:Y:S01]  /*8e580*/  IADD3.X R111, P0, PT, R100, R83, RZ, P0, !PT ;  /* 0x00000053646f7210 */ /* 0x000fe2000071e4ff */
[----:B------:R-:W-:Y:S01]  /*8e590*/  IMAD.X R93, RZ, RZ, RZ, P1 ;  /* 0x000000ffff5d7224 */ /* 0x000fe200008e06ff */
[----:B------:R-:W-:Y:S01]  /*8e5a0*/  IADD3 R97, P1, PT, R98, R97, RZ ;  /* 0x0000006162617210 */ /* 0x000fe20007f3e0ff */
[----:B------:R-:W-:Y:S01]  /*8e5b0*/  IMAD.MOV.U32 R92, RZ, RZ, R99 ;  /* 0x000000ffff5c7224 */ /* 0x000fe200078e0063 */
[----:B------:R-:W-:Y:S01]  /*8e5c0*/  IADD3.X R103, P0, PT, RZ, RZ, RZ, P0, !PT ;  /* 0x000000ffff677210 */ /* 0x000fe2000071e4ff */
[----:B------:R-:W-:-:S04]  /*8e5d0*/  IMAD.WIDE.U32 R106, R64, R161, RZ ;  /* 0x000000a1406a7225 */ /* 0x000fc800078e00ff */
[----:B------:R-:W-:Y:S01]  /*8e5e0*/  IMAD.X R83, RZ, RZ, RZ, P0 ;  /* 0x000000ffff537224 */ /* 0x000fe200000e06ff */
[----:B------:R-:W-:Y:S01]  /*8e5f0*/  IADD3 RZ, P0, PT, R110, R96, RZ ;  /* 0x000000606eff7210 */ /* 0x000fe20007f1e0ff */
[----:B------:R-:W-:Y:S01]  /*8e600*/  IMAD.WIDE.U32.X R92, R138, 0x170b5d44, R92, P1 ;  /* 0x170b5d448a5c7825 */ /* 0x000fe200008e045c */
[----:B------:R-:W-:Y:S02]  /*8e610*/  IADD3.X R71, P1, PT, RZ, RZ, RZ, P2, !PT ;  /* 0x000000ffff477210 */ /* 0x000fe4000173e4ff */
[----:B------:R-:W-:Y:S01]  /*8e620*/  IADD3 R107, P5, PT, R164, R107, RZ ;  /* 0x0000006ba46b7210 */ /* 0x000fe20007fbe0ff */
[----:B------:R-:W-:Y:S01]  /*8e630*/  IMAD.WIDE.U32 R74, R66, R139, R74 ;  /* 0x0000008b424a7225 */ /* 0x000fe200078e004a */
[----:B------:R-:W-:Y:S02]  /*8e640*/  IADD3.X R96, P6, PT, R163, R84, RZ, P6, !PT ;  /* 0x00000054a3607210 */ /* 0x000fe400037de4ff */
[----:B------:R-:W-:Y:S01]  /*8e650*/  IADD3 RZ, P2, PT, R86, R106, RZ ;  /* 0x0000006a56ff7210 */ /* 0x000fe20007f5e0ff */
[----:B------:R-:W-:Y:S01]  /*8e660*/  IMAD.MOV.U32 R84, RZ, RZ, R165 ;  /* 0x000000ffff547224 */ /* 0x000fe200078e00a5 */
[----:B------:R-:W-:Y:S01]  /*8e670*/  IADD3.X RZ, P0, PT, R111, R97, RZ, P0, !PT ;  /* 0x000000616fff7210 */ /* 0x000fe2000071e4ff */
[----:B------:R-:W-:Y:S01]  /*8e680*/  IMAD.X R77, RZ, RZ, RZ, P1 ;  /* 0x000000ffff4d7224 */ /* 0x000fe200008e06ff */
[----:B------:R-:W-:Y:S01]  /*8e690*/  IADD3 RZ, P1, PT, R96, R88, RZ ;  /* 0x0000005860ff7210 */ /* 0x000fe20007f3e0ff */
[----:B------:R-:W-:Y:S01]  /*8e6a0*/  IMAD.WIDE.U32.X R84, R65, R145, R84, P5 ;  /* 0x0000009141547225 */ /* 0x000fe200028e0454 */
[----:B------:R-:W-:-:S02]  /*8e6b0*/  IADD3.X R97, P6, PT, R90, R109, RZ, P6, !PT ;  /* 0x0000006d5a617210 */ /* 0x000fc400037de4ff */
[----:B------:R-:W-:Y:S01]  /*8e6c0*/  IADD3.X R103, P0, PT, R103, R92, RZ, P0, !PT ;  /* 0x0000005c67677210 */ /* 0x000fe2000071e4ff */
[----:B------:R-:W-:Y:S01]  /*8e6d0*/  IMAD.WIDE.U32 R162, R67, R149, RZ ;  /* 0x0000009543a27225 */ /* 0x000fe200078e00ff */
[----:B------:R-:W-:Y:S02]  /*8e6e0*/  IADD3.X RZ, P2, PT, R87, R107, RZ, P2, !PT ;  /* 0x0000006b57ff7210 */ /* 0x000fe4000175e4ff */
[----:B------:R-:W-:Y:S01]  /*8e6f0*/  IADD3.X R81, P5, PT, RZ, RZ, RZ, P3, !PT ;  /* 0x000000ffff517210 */ /* 0x000fe20001fbe4ff */
[----:B------:R-:W-:Y:S01]  /*8e700*/  IMAD.IADD R75, R75, 0x1, R76 ;  /* 0x000000014b4b7824 */ /* 0x000fe200078e024c */
[----:B------:R-:W-:Y:S01]  /*8e710*/  IADD3.X RZ, P3, PT, R97, R89, RZ, P1, !PT ;  /* 0x0000005961ff7210 */ /* 0x000fe20000f7e4ff */
[----:B------:R-:W-:Y:S01]  /*8e720*/  IMAD.WIDE.U32 R106, R138, -0x45f6b800, RZ ;  /* 0xba0948008a6a7825 */ /* 0x000fe200078e00ff */
[----:B------:R-:W-:Y:S02]  /*8e730*/  IADD3.X R92, P0, PT, R83, R93, RZ, P0, !PT ;  /* 0x0000005d535c7210 */ /* 0x000fe4000071e4ff */
[----:B------:R-:W-:Y:S01]  /*8e740*/  IADD3.X R89, P2, PT, R81, R84, RZ, P2, !PT ;  /* 0x0000005451597210 */ /* 0x000fe2000175e4ff */
[----:B------:R-:W-:Y:S01]  /*8e750*/  IMAD.X R81, RZ, RZ, RZ, P5 ;  /* 0x000000ffff517224 */ /* 0x000fe200028e06ff */
[----:B------:R-:W-:Y:S01]  /*8e760*/  IADD3.X R93, P1, PT, R71, R78, RZ, P4, !PT ;  /* 0x0000004e475d7210 */ /* 0x000fe2000273e4ff */
[----:B------:R-:W-:Y:S01]  /*8e770*/  IMAD.WIDE.U32 R82, R82, R141, R96 ;  /* 0x0000008d52527225 */ /* 0x000fe200078e0060 */
[----:B------:R-:W-:-:S02]  /*8e780*/  IADD3.X R71, P6, PT, RZ, RZ, RZ, P6, !PT ;  /* 0x000000ffff477210 */ /* 0x000fc400037de4ff */
[----:B------:R-:W-:Y:S01]  /*8e790*/  IADD3.X R77, P1, PT, R77, R79, RZ, P1, !PT ;  /* 0x0000004f4d4d7210 */ /* 0x000fe20000f3e4ff */
[----:B------:R-:W-:Y:S01]  /*8e7a0*/  IMAD.IADD R80, R83, 0x1, R80 ;  /* 0x0000000153507824 */ /* 0x000fe200078e0250 */
[----:B------:R-:W-:Y:S01]  /*8e7b0*/  IADD3.X R90, P4, PT, R81, R85, RZ, P2, !PT ;  /* 0x00000055515a7210 */ /* 0x000fe2000179e4ff */
[C---:B------:R-:W-:Y:S01]  /*8e7c0*/  IMAD.WIDE.U32 R78, R66.reuse, R149, RZ ;  /* 0x00000095424e7225 */ /* 0x040fe200078e00ff */
[----:B------:R-:W-:Y:S02]  /*8e7d0*/  IADD3.X R71, P2, PT, R71, R72, RZ, P3, !PT ;  /* 0x0000004847477210 */ /* 0x000fe40001f5e4ff */
[----:B------:R-:W-:Y:S01]  /*8e7e0*/  IADD3.X R72, P1, PT, R93, R82, RZ, P1, !PT ;  /* 0x000000525d487210 */ /* 0x000fe20000f3e4ff */
[----:B------:R-:W-:Y:S01]  /*8e7f0*/  IMAD.WIDE.U32 R162, P3, R66, R153, R162 ;  /* 0x0000009942a27225 */ /* 0x000fe200078600a2 */
[----:B------:R-:W-:Y:S02]  /*8e800*/  IADD3.X R140, PT, PT, R73, RZ, RZ, P2, P6 ;  /* 0x000000ff498c7210 */ /* 0x000fe400017ec4ff */
[----:B------:R-:W-:Y:S01]  /*8e810*/  IADD3.X R73, P1, PT, R77, R80, RZ, P1, !PT ;  /* 0x000000504d497210 */ /* 0x000fe20000f3e4ff */
[----:B------:R-:W-:Y:S01]  /*8e820*/  IMAD.X R81, RZ, RZ, RZ, P3 ;  /* 0x000000ffff517224 */ /* 0x000fe200018e06ff */
[----:B------:R-:W-:Y:S01]  /*8e830*/  IADD3 R79, P2, PT, R162, R79, RZ ;  /* 0x0000004fa24f7210 */ /* 0x000fe20007f5e0ff */
[----:B------:R-:W-:Y:S01]  /*8e840*/  IMAD.MOV.U32 R80, RZ, RZ, R163 ;  /* 0x000000ffff507224 */ /* 0x000fe200078e00a3 */
[----:B------:R-:W-:Y:S01]  /*8e850*/  IADD3 RZ, P5, PT, R72, R78, RZ ;  /* 0x0000004e48ff7210 */ /* 0x000fe20007fbe0ff */
[----:B------:R-:W-:Y:S01]  /*8e860*/  IMAD.WIDE.U32 R76, R67, R141, RZ ;  /* 0x0000008d434c7225 */ /* 0x000fe200078e00ff */
[----:B------:R-:W-:-:S02]  /*8e870*/  IADD3.X R85, P1, PT, RZ, RZ, RZ, P1, !PT ;  /* 0x000000ffff557210 */ /* 0x000fc40000f3e4ff */
[----:B------:R-:W-:Y:S01]  /*8e880*/  IADD3.X RZ, P5, PT, R73, R79, RZ, P5, !PT ;  /* 0x0000004f49ff7210 */ /* 0x000fe20002fbe4ff */
[----:B------:R-:W-:Y:S01]  /*8e890*/  IMAD.WIDE.U32.X R80, R67, R153, R80, P2 ;  /* 0x0000009943507225 */ /* 0x000fe200010e0450 */
[----:B------:R-:W-:Y:S02]  /*8e8a0*/  IADD3.X R163, PT, PT, RZ, RZ, RZ, P1, !PT ;  /* 0x000000ffffa37210 */ /* 0x000fe40000ffe4ff */
[----:B------:R-:W-:Y:S01]  /*8e8b0*/  IADD3.X R74, P3, PT, R89, R74, RZ, P4, !PT ;  /* 0x0000004a594a7210 */ /* 0x000fe2000277e4ff */
[C---:B------:R-:W-:Y:S01]  /*8e8c0*/  IMAD.WIDE.U32 R76, P2, R66.reuse, R143, R76 ;  /* 0x0000008f424c7225 */ /* 0x040fe2000784004c */
[----:B------:R-:W-:Y:S02]  /*8e8d0*/  IADD3.X R142, P5, PT, R85, R80, RZ, P5, !PT ;  /* 0x00000050558e7210 */ /* 0x000fe40002fbe4ff */
[----:B------:R-:W-:Y:S01]  /*8e8e0*/  IADD3.X R102, P0, PT, R103, R102, RZ, P0, !PT ;  /* 0x0000006667667210 */ /* 0x000fe2000071e4ff */
[----:B------:R-:W-:Y:S01]  /*8e8f0*/  IMAD.WIDE.U32 R78, R66, R141, RZ ;  /* 0x0000008d424e7225 */ /* 0x000fe200078e00ff */
[----:B------:R-:W-:-:S02]  /*8e900*/  IADD3.X R75, P3, PT, R90, R75, RZ, P3, !PT ;  /* 0x0000004b5a4b7210 */ /* 0x000fc40001f7e4ff */
[----:B------:R-:W-:Y:S01]  /*8e910*/  IADD3.X R103, P0, PT, R92, R91, RZ, P0, !PT ;  /* 0x0000005b5c677210 */ /* 0x000fe2000071e4ff */
[----:B------:R-:W-:Y:S01]  /*8e920*/  IMAD.WIDE.U32 R82, R65, R151, RZ ;  /* 0x0000009741527225 */ /* 0x000fe200078e00ff */
[----:B------:R-:W-:-:S03]  /*8e930*/  IADD3 R79, P1, PT, R76, R79, RZ ;  /* 0x0000004f4c4f7210 */ /* 0x000fc60007f3e0ff */
[----:B------:R-:W-:Y:S01]  /*8e940*/  IMAD.X R85, RZ, RZ, RZ, P2 ;  /* 0x000000ffff557224 */ /* 0x000fe200010e06ff */
[----:B------:R-:W-:Y:S01]  /*8e950*/  IADD3.X R163, P2, PT, R163, R81, RZ, P5, !PT ;  /* 0x00000051a3a37210 */ /* 0x000fe20002f5e4ff */
[----:B------:R-:W-:-:S03]  /*8e960*/  IMAD.WIDE.U32 R80, R64, R151, RZ ;  /* 0x0000009740507225 */ /* 0x000fc600078e00ff */
[----:B------:R-:W-:Y:S01]  /*8e970*/  P2R R144, PR, RZ, 0x4 ;  /* 0x00000004ff907803 */ /* 0x000fe20000000000 */
[----:B------:R-:W-:-:S04]  /*8e980*/  IMAD.WIDE.U32 R82, P4, R64, R147, R82 ;  /* 0x0000009340527225 */ /* 0x000fc80007880052 */
[----:B------:R-:W-:Y:S02]  /*8e990*/  IMAD.MOV.U32 R84, RZ, RZ, R77 ;  /* 0x000000ffff547224 */ /* 0x000fe400078e004d */
[----:B------:R-:W-:-:S04]  /*8e9a0*/  IMAD.WIDE.U32 R106, P2, R70, 0x1ef3622f, R106 ;  /* 0x1ef3622f466a7825 */ /* 0x000fc8000784006a */
[----:B------:R-:W-:Y:S01]  /*8e9b0*/  IMAD.WIDE.U32.X R84, R67, R143, R84, P1 ;  /* 0x0000008f43547225 */ /* 0x000fe200008e0454 */
[----:B------:R-:W-:Y:S02]  /*8e9c0*/  IADD3 R67, P1, PT, R82, R81, RZ ;  /* 0x0000005152437210 */ /* 0x000fe40007f3e0ff */
[----:B------:R-:W-:Y:S01]  /*8e9d0*/  IADD3.X R81, P0, PT, RZ, RZ, RZ, P0, !PT ;  /* 0x000000ffff517210 */ /* 0x000fe2000071e4ff */
[----:B------:R-:W-:Y:S02]  /*8e9e0*/  IMAD.X R89, RZ, RZ, RZ, P4 ;  /* 0x000000ffff597224 */ /* 0x000fe400020e06ff */
[----:B------:R-:W-:-:S04]  /*8e9f0*/  IMAD.WIDE.U32 R96, R70, -0x45f6b800, RZ ;  /* 0xba09480046607825 */ /* 0x000fc800078e00ff */
[----:B------:R-:W-:Y:S01]  /*8ea00*/  IMAD.MOV.U32 R88, RZ, RZ, R83 ;  /* 0x000000ffff587224 */ /* 0x000fe200078e0053 */
[----:B------:R-:W-:Y:S01]  /*8ea10*/  IADD3 RZ, P4, PT, R102, R96, RZ ;  /* 0x0000006066ff7210 */ /* 0x000fe20007f9e0ff */
[----:B------:R-:W-:Y:S02]  /*8ea20*/  IMAD.MOV.U32 R96, RZ, RZ, R107 ;  /* 0x000000ffff607224 */ /* 0x000fe400078e006b */
[----:B------:R-:W-:Y:S01]  /*8ea30*/  IMAD.WIDE.U32.X R88, R65, R147, R88, P1 ;  /* 0x0000009341587225 */ /* 0x000fe200008e0458 */
[----:B------:R-:W-:-:S03]  /*8ea40*/  IADD3 R77, P1, PT, R106, R97, RZ ;  /* 0x000000616a4d7210 */ /* 0x000fc60007f3e0ff */
[----:B------:R-:W-:Y:S01]  /*8ea50*/  IMAD.X R97, RZ, RZ, RZ, P2 ;  /* 0x000000ffff617224 */ /* 0x000fe200010e06ff */
[----:B------:R-:W-:Y:S01]  /*8ea60*/  IADD3.X RZ, P4, PT, R103, R77, RZ, P4, !PT ;  /* 0x0000004d67ff7210 */ /* 0x000fe2000279e4ff */
[----:B------:R-:W-:-:S04]  /*8ea70*/  IMAD.WIDE.U32 R90, R69, R157, RZ ;  /* 0x0000009d455a7225 */ /* 0x000fc800078e00ff */
[----:B------:R-:W-:-:S04]  /*8ea80*/  IMAD.WIDE.U32 R92, R138, 0xf5138f, RZ ;  /* 0x00f5138f8a5c7825 */ /* 0x000fc800078e00ff */
[----:B------:R-:W-:-:S04]  /*8ea90*/  IMAD.WIDE.U32.X R96, R138, 0x1ef3622f, R96, P1 ;  /* 0x1ef3622f8a607825 */ /* 0x000fc800008e0460 */
[----:B------:R-:W-:-:S04]  /*8eaa0*/  IMAD.WIDE.U32 R86, R64, R161, R86 ;  /* 0x000000a140567225 */ /* 0x000fc800078e0056 */
[----:B------:R-:W-:-:S04]  /*8eab0*/  IMAD.WIDE.U32 R90, P2, R68, R137, R90 ;  /* 0x00000089445a7225 */ /* 0x000fc8000784005a */
[----:B------:R-:W-:-:S04]  /*8eac0*/  IMAD.WIDE.U32 R92, P1, R70, 0x1a22d9f3, R92 ;  /* 0x1a22d9f3465c7825 */ /* 0x000fc8000782005c */
[----:B------:R-:W-:-:S04]  /*8ead0*/  IMAD.WIDE.U32 R100, R68, R157, RZ ;  /* 0x0000009d44647225 */ /* 0x000fc800078e00ff */
[----:B------:R-:W-:Y:S01]  /*8eae0*/  IMAD.X R83, RZ, RZ, RZ, P0 ;  /* 0x000000ffff537224 */ /* 0x000fe200000e06ff */
[----:B------:R-:W-:Y:S01]  /*8eaf0*/  IADD3.X R94, P0, PT, R81, R96, RZ, P4, !PT ;  /* 0x00000060515e7210 */ /* 0x000fe2000271e4ff */
[----:B------:R-:W-:Y:S01]  /*8eb00*/  IMAD.IADD R165, R87, 0x1, R164 ;  /* 0x0000000157a57824 */ /* 0x000fe200078e02a4 */
[----:B------:R-:W-:Y:S01]  /*8eb10*/  IADD3 RZ, P5, PT, R86, R100, RZ ;  /* 0x0000006456ff7210 */ /* 0x000fe20007fbe0ff */
[----:B------:R-:W-:Y:S01]  /*8eb20*/  IMAD.X R109, RZ, RZ, RZ, P1 ;  /* 0x000000ffff6d7224 */ /* 0x000fe200008e06ff */
[----:B------:R-:W-:Y:S01]  /*8eb30*/  IADD3 R101, P1, PT, R90, R101, RZ ;  /* 0x000000655a657210 */ /* 0x000fe20007f3e0ff */
[----:B------:R-:W-:Y:S01]  /*8eb40*/  IMAD.MOV.U32 R108, RZ, RZ, R93 ;  /* 0x000000ffff6c7224 */ /* 0x000fe200078e005d */
[----:B------:R-:W-:Y:S01]  /*8eb50*/  IADD3.X R96, P0, PT, R83, R97, RZ, P0, !PT ;  /* 0x0000006153607210 */ /* 0x000fe2000071e4ff */
[----:B------:R-:W-:Y:S01]  /*8eb60*/  IMAD.WIDE.U32 R110, R70, 0x30000000, R110 ;  /* 0x30000000466e7825 */ /* 0x000fe200078e006e */
[----:B------:R-:W-:Y:S02]  /*8eb70*/  IADD3.X RZ, P5, PT, R165, R101, RZ, P5, !PT ;  /* 0x00000065a5ff7210 */ /* 0x000fe40002fbe4ff */
[----:B------:R-:W-:Y:S01]  /*8eb80*/  IADD3.X R94, P0, PT, R94, R112, RZ, P0, !PT ;  /* 0x000000705e5e7210 */ /* 0x000fe2000071e4ff */
[----:B------:R-:W-:Y:S01]  /*8eb90*/  IMAD.WIDE.U32 R100, R70, 0xf5138f, RZ ;  /* 0x00f5138f46647825 */ /* 0x000fe200078e00ff */
[----:B------:R-:W-:-:S02]  /*8eba0*/  P2R R77, PR, RZ, 0x20 ;  /* 0x00000020ff4d7803 */ /* 0x000fc40000000000 */
[----:B------:R-:W-:Y:S01]  /*8ebb0*/  IADD3.X R95, P0, PT, R96, R95, RZ, P0, !PT ;  /* 0x0000005f605f7210 */ /* 0x000fe2000071e4ff */
[----:B------:R-:W-:Y:S01]  /*8ebc0*/  IMAD.WIDE.U32 R96, R138, 0x6ca1493b, RZ ;  /* 0x6ca1493b8a607825 */ /* 0x000fe200078e00ff */
[----:B------:R-:W-:Y:S02]  /*8ebd0*/  IADD3 R81, P4, PT, R92, R101, RZ ;  /* 0x000000655c517210 */ /* 0x000fe40007f9e0ff */
[----:B------:R-:W-:Y:S01]  /*8ebe0*/  IADD3.X R93, P0, PT, RZ, RZ, RZ, P0, !PT ;  /* 0x000000ffff5d7210 */ /* 0x000fe2000071e4ff */
[----:B------:R-:W-:-:S04]  /*8ebf0*/  IMAD.WIDE.U32 R102, R70, -0x45f6b800, R102 ;  /* 0xba09480046667825 */ /* 0x000fc800078e0066 */
[----:B------:R-:W-:-:S04]  /*8ec00*/  IMAD.WIDE.U32.X R108, R138, 0x1a22d9f3, R108, P4 ;  /* 0x1a22d9f38a6c7825 */ /* 0x000fc800020e046c */
[----:B------:R-:W-:-:S04]  /*8ec10*/  IMAD.WIDE.U32 R96, P4, R70, -0x39c4fa40, R96 ;  /* 0xc63b05c046607825 */ /* 0x000fc80007880060 */
[----:B------:R-:W-:Y:S01]  /*8ec20*/  IMAD.X R101, RZ, RZ, RZ, P4 ;  /* 0x000000ffff657224 */ /* 0x000fe200020e06ff */
[----:B------:R-:W-:Y:S01]  /*8ec30*/  IADD3 RZ, P4, PT, R94, R100, RZ ;  /* 0x000000645eff7210 */ /* 0x000fe20007f9e0ff */
[----:B------:R-:W-:Y:S01]  /*8ec40*/  IMAD.X R83, RZ, RZ, RZ, P0 ;  /* 0x000000ffff537224 */ /* 0x000fe200000e06ff */
[----:B------:R-:W-:Y:S01]  /*8ec50*/  MOV R100, R97 ;  /* 0x0000006100647202 */ /* 0x000fe20000000f00 */
[----:B------:R-:W-:Y:S01]  /*8ec60*/  IMAD.IADD R87, R103, 0x1, R106 ;  /* 0x0000000167577824 */ /* 0x000fe200078e026a */
[----:B------:R-:W-:Y:S01]  /*8ec70*/  IADD3.X RZ, P4, PT, R95, R81, RZ, P4, !PT ;  /* 0x000000515fff7210 */ /* 0x000fe2000279e4ff */
[----:B------:R-:W-:Y:S02]  /*8ec80*/  IMAD.IADD R81, R111, 0x1, R98 ;  /* 0x000000016f517824 */ /* 0x000fe400078e0262 */
[----:B------:R-:W-:Y:S01]  /*8ec90*/  IMAD.WIDE.U32 R106, R110, -0x1, RZ ;  /* 0xffffffff6e6a7825 */ /* 0x000fe200078e00ff */
[----:B------:R-:W-:-:S03]  /*8eca0*/  IADD3.X R93, P0, PT, R93, R108, RZ, P4, !PT ;  /* 0x0000006c5d5d7210 */ /* 0x000fc6000271e4ff */
[----:B------:R-:W-:Y:S01]  /*8ecb0*/  IMAD.WIDE.U32 R98, R70, 0x6ca1493b, RZ ;  /* 0x6ca1493b46627825 */ /* 0x000fe200078e00ff */
[----:B------:R-:W-:-:S03]  /*8ecc0*/  IADD3.X R108, P0, PT, R83, R109, RZ, P0, !PT ;  /* 0x0000006d536c7210 */ /* 0x000fc6000071e4ff */
[----:B------:R-:W-:Y:S01]  /*8ecd0*/  IMAD.WIDE.U32 R112, R106, 0x1, RZ ;  /* 0x000000016a707825 */ /* 0x000fe200078e00ff */
[----:B------:R-:W-:Y:S02]  /*8ece0*/  IADD3.X R104, P0, PT, R93, R104, RZ, P0, !PT ;  /* 0x000000685d687210 */ /* 0x000fe4000071e4ff */
[----:B------:R-:W-:Y:S01]  /*8ecf0*/  IADD3 R83, P4, PT, R96, R99, RZ ;  /* 0x0000006360537210 */ /* 0x000fe20007f9e0ff */
[----:B------:R-:W-:Y:S01]  /*8ed00*/  IMAD R93, R110, -0x7af74001, -R81 ;  /* 0x8508bfff6e5d7824 */ /* 0x000fe200078e0a51 */
[----:B------:R-:W-:Y:S01]  /*8ed10*/  IADD3.X R105, P0, PT, R108, R105, RZ, P0, !PT ;  /* 0x000000696c697210 */ /* 0x000fe2000071e4ff */
[----:B------:R-:W-:-:S03]  /*8ed20*/  IMAD.WIDE.U32 R94, R70, 0xf5138f, R94 ;  /* 0x00f5138f465e7825 */ /* 0x000fc600078e005e */
[----:B------:R-:W-:Y:S01]  /*8ed30*/  IADD3.X R97, P0, PT, RZ, RZ, RZ, P0, !PT ;  /* 0x000000ffff617210 */ /* 0x000fe2000071e4ff */
[----:B------:R-:W-:Y:S02]  /*8ed40*/  IMAD.IADD R93, R107, 0x1, R93 ;  /* 0x000000016b5d7824 */ /* 0x000fe400078e025d */
[----:B------:R-:W-:-:S04]  /*8ed50*/  IMAD.WIDE.U32.X R100, R138, -0x39c4fa40, R100, P4 ;  /* 0xc63b05c08a647825 */ /* 0x000fc800020e0464 */
[----:B------:R-:W-:-:S04]  /*8ed60*/  IMAD.WIDE.U32 R108, R93, 0x1, RZ ;  /* 0x000000015d6c7825 */ /* 0x000fc800078e00ff */
[----:B------:R-:W-:Y:S02]  /*8ed70*/  IMAD.X R99, RZ, RZ, RZ, P0 ;  /* 0x000000ffff637224 */ /* 0x000fe400000e06ff */
[----:B------:R-:W-:-:S04]  /*8ed80*/  IMAD.WIDE.U32 R108, P4, R106, -0x7af74000, R108 ;  /* 0x8508c0006a6c7825 */ /* 0x000fc8000788006c */
[----:B------:R-:W-:Y:S01]  /*8ed90*/  IMAD.X R111, RZ, RZ, RZ, P4 ;  /* 0x000000ffff6f7224 */ /* 0x000fe200020e06ff */
[----:B------:R-:W-:Y:S01]  /*8eda0*/  IADD3 R108, P5, PT, R113, R108, RZ ;  /* 0x0000006c716c7210 */ /* 0x000fe20007fbe0ff */
[----:B------:R-:W-:Y:S01]  /*8edb0*/  IMAD.IADD R92, R95, 0x1, R92 ;  /* 0x000000015f5c7824 */ /* 0x000fe200078e025c */
[----:B------:R-:W-:Y:S01]  /*8edc0*/  IADD3 RZ, P4, PT, R110, R112, RZ ;  /* 0x000000706eff7210 */ /* 0x000fe20007f9e0ff */
[----:B------:R-:W-:Y:S02]  /*8edd0*/  IMAD.MOV.U32 R110, RZ, RZ, R109 ;  /* 0x000000ffff6e7224 */ /* 0x000fe400078e006d */
[----:B------:R-:W-:Y:S01]  /*8ede0*/  IMAD.MOV.U32 R164, RZ, RZ, R86 ;  /* 0x000000ffffa47224 */ /* 0x000fe200078e0056 */
[----:B------:R-:W-:Y:S01]  /*8edf0*/  IADD3.X RZ, P4, PT, R81, R108, RZ, P4, !PT ;  /* 0x0000006c51ff7210 */ /* 0x000fe2000279e4ff */
[----:B------:R-:W-:Y:S01]  /*8ee00*/  IMAD.WIDE.U32.X R110, R93, -0x7af74000, R110, P5 ;  /* 0x8508c0005d6e7825 */ /* 0x000fe200028e046e */
[----:B------:R-:W-:-:S03]  /*8ee10*/  IADD3 RZ, P5, PT, R104, R98, RZ ;  /* 0x0000006268ff7210 */ /* 0x000fc60007fbe0ff */
[----:B------:R-:W-:Y:S01]  /*8ee20*/  IMAD.WIDE.U32 R164, R68, R157, R164 ;  /* 0x0000009d44a47225 */ /* 0x000fe200078e00a4 */
[----:B------:R-:W-:Y:S02]  /*8ee30*/  IADD3.X RZ, P5, PT, R105, R83, RZ, P5, !PT ;  /* 0x0000005369ff7210 */ /* 0x000fe40002fbe4ff */
[----:B------:R-:W-:Y:S01]  /*8ee40*/  IADD3.X R109, P4, PT, RZ, R110, RZ, P4, !PT ;  /* 0x0000006eff6d7210 */ /* 0x000fe2000279e4ff */
[----:B------:R-:W-:Y:S01]  /*8ee50*/  IMAD.WIDE.U32 R104, R70, 0x6ca1493b, R104 ;  /* 0x6ca1493b46687825 */ /* 0x000fe200078e0068 */
[----:B------:R-:W-:Y:S02]  /*8ee60*/  IADD3.X R83, P0, PT, R97, R100, RZ, P5, !PT ;  /* 0x0000006461537210 */ /* 0x000fe40002f1e4ff */
[----:B------:R-:W-:Y:S01]  /*8ee70*/  IADD3.X R110, P4, PT, RZ, R111, RZ, P4, !PT ;  /* 0x0000006fff6e7210 */ /* 0x000fe2000279e4ff */
[----:B------:R-:W-:Y:S01]  /*8ee80*/  IMAD.IADD R96, R105, 0x1, R96 ;  /* 0x0000000169607824 */ /* 0x000fe200078e0260 */
[----:B------:R-:W-:Y:S01]  /*8ee90*/  IADD3.X R97, P0, PT, R99, R101, RZ, P0, !PT ;  /* 0x0000006563617210 */ /* 0x000fe2000071e4ff */
[----:B------:R-:W-:Y:S01]  /*8eea0*/  IMAD.WIDE.U32 R98, R93, 0x30000000, RZ ;  /* 0x300000005d627825 */ /* 0x000fe200078e00ff */
[----:B------:R-:W-:-:S03]  /*8eeb0*/  IADD3.X R108, P4, PT, R109, R102, RZ, P4, !PT ;  /* 0x000000666d6c7210 */ /* 0x000fc6000279e4ff */
[----:B------:R-:W-:Y:S01]  /*8eec0*/  IMAD.WIDE.U32 R102, R106, 0x30000000, RZ ;  /* 0x300000006a667825 */ /* 0x000fe200078e00ff */
[----:B------:R-:W-:-:S03]  /*8eed0*/  IADD3.X R109, P4, PT, R110, R87, RZ, P4, !PT ;  /* 0x000000576e6d7210 */ /* 0x000fc6000279e4ff */
[----:B------:R-:W-:Y:S01]  /*8eee0*/  IMAD.WIDE.U32 R98, P5, R106, 0x170b5d44, R98 ;  /* 0x170b5d446a627825 */ /* 0x000fe200078a0062 */
[----:B------:R-:W-:-:S03]  /*8eef0*/  IADD3.X R111, P4, PT, RZ, RZ, RZ, P4, !PT ;  /* 0x000000ffff6f7210 */ /* 0x000fc6000279e4ff */
[----:B------:R-:W-:Y:S01]  /*8ef00*/  IMAD.X R101, RZ, RZ, RZ, P5 ;  /* 0x000000ffff657224 */ /* 0x000fe200028e06ff */
[----:B------:R-:W-:Y:S01]  /*8ef10*/  IADD3 R81, P5, PT, R98, R103, RZ ;  /* 0x0000006762517210 */ /* 0x000fe20007fbe0ff */
[----:B------:R-:W-:Y:S02]  /*8ef20*/  IMAD.MOV.U32 R100, RZ, RZ, R99 ;  /* 0x000000ffff647224 */ /* 0x000fe400078e0063 */
[----:B------:R-:W-:Y:S02]  /*8ef30*/  IMAD.MOV.U32 R86, RZ, RZ, R91 ;  /* 0x000000ffff567224 */ /* 0x000fe400078e005b */
[----:B------:R-:W-:Y:S01]  /*8ef40*/  IMAD.WIDE.U32.X R100, R93, 0x170b5d44, R100, P5 ;  /* 0x170b5d445d647825 */ /* 0x000fe200028e0464 */
[----:B------:R-:W-:-:S03]  /*8ef50*/  IADD3 RZ, P5, PT, R108, R102, RZ ;  /* 0x000000666cff7210 */ /* 0x000fc60007fbe0ff */
[----:B------:R-:W-:Y:S01]  /*8ef60*/  IMAD.WIDE.U32 R102, R93, -0x45f6b800, RZ ;  /* 0xba0948005d667825 */ /* 0x000fe200078e00ff */
[----:B------:R-:W-:-:S03]  /*8ef70*/  IADD3.X RZ, P5, PT, R109, R81, RZ, P5, !PT ;  /* 0x000000516dff7210 */ /* 0x000fc60002fbe4ff */
[----:B------:R-:W-:Y:S01]  /*8ef80*/  IMAD.X R81, RZ, RZ, RZ, P4 ;  /* 0x000000ffff517224 */ /* 0x000fe200020e06ff */
[----:B------:R-:W-:Y:S01]  /*8ef90*/  IADD3.X R111, P5, PT, R111, R100, RZ, P5, !PT ;  /* 0x000000646f6f7210 */ /* 0x000fe20002fbe4ff */
[----:B------:R-:W-:-:S03]  /*8efa0*/  IMAD.WIDE.U32 R102, P6, R106, 0x1ef3622f, R102 ;  /* 0x1ef3622f6a667825 */ /* 0x000fc600078c0066 */
[----:B------:R-:W-:Y:S01]  /*8efb0*/  IADD3.X R81, P4, PT, R81, R101, RZ, P5, !PT ;  /* 0x0000006551517210 */ /* 0x000fe20002f9e4ff */
[----:B------:R-:W-:-:S03]  /*8efc0*/  IMAD.WIDE.U32 R100, R106, -0x45f6b800, RZ ;  /* 0xba0948006a647825 */ /* 0x000fc600078e00ff */
[----:B------:R-:W-:Y:S01]  /*8efd0*/  IADD3.X R110, P4, PT, R111, R94, RZ, P4, !PT ;  /* 0x0000005e6f6e7210 */ /* 0x000fe2000279e4ff */
[----:B------:R-:W-:Y:S01]  /*8efe0*/  IMAD.X R95, RZ, RZ, RZ, P6 ;  /* 0x000000ffff5f7224 */ /* 0x000fe200030e06ff */
[----:B------:R-:W-:Y:S01]  /*8eff0*/  IADD3 R87, P5, PT, R102, R101, RZ ;  /* 0x0000006566577210 */ /* 0x000fe20007fbe0ff */
[----:B------:R-:W-:Y:S01]  /*8f000*/  IMAD.MOV.U32 R94, RZ, RZ, R103 ;  /* 0x000000ffff5e7224 */ /* 0x000fe200078e0067 */
[----:B------:R-:W-:Y:S01]  /*8f010*/  IADD3.X R111, P4, PT, R81, R92, RZ, P4, !PT ;  /* 0x0000005c516f7210 */ /* 0x000fe2000279e4ff */
[----:B------:R-:W-:-:S03]  /*8f020*/  IMAD.WIDE.U32 R108, R106, 0x30000000, R108 ;  /* 0x300000006a6c7825 */ /* 0x000fc600078e006c */
[----:B------:R-:W-:Y:S01]  /*8f030*/  IADD3.X R113, P4, PT, RZ, RZ, RZ, P4, !PT ;  /* 0x000000ffff717210 */ /* 0x000fe2000279e4ff */
[----:B------:R-:W-:Y:S01]  /*8f040*/  IMAD.WIDE.U32.X R94, R93, 0x1ef3622f, R94, P5 ;  /* 0x1ef3622f5d5e7825 */ /* 0x000fe200028e045e */
[----:B------:R-:W-:-:S03]  /*8f050*/  IADD3 RZ, P5, PT, R110, R100, RZ ;  /* 0x000000646eff7210 */ /* 0x000fc60007fbe0ff */
[----:B------:R-:W-:Y:S01]  /*8f060*/  IMAD.WIDE.U32 R100, R93, 0xf5138f, RZ ;  /* 0x00f5138f5d647825 */ /* 0x000fe200078e00ff */
[----:B------:R-:W-:-:S03]  /*8f070*/  IADD3.X RZ, P5, PT, R111, R87, RZ, P5, !PT ;  /* 0x000000576fff7210 */ /* 0x000fc60002fbe4ff */
[----:B------:R-:W-:Y:S01]  /*8f080*/  IMAD.X R87, RZ, RZ, RZ, P2 ;  /* 0x000000ffff577224 */ /* 0x000fe200010e06ff */
[----:B------:R-:W-:Y:S01]  /*8f090*/  IADD3.X R113, P5, PT, R113, R94, RZ, P5, !PT ;  /* 0x0000005e71717210 */ /* 0x000fe20002fbe4ff */
[----:B------:R-:W-:Y:S01]  /*8f0a0*/  IMAD.WIDE.U32 R100, P6, R106, 0x1a22d9f3, R100 ;  /* 0x1a22d9f36a647825 */ /* 0x000fe200078c0064 */
[----:B------:R-:W-:-:S03]  /*8f0b0*/  IADD3 RZ, P2, PT, R74, R80, RZ ;  /* 0x000000504aff7210 */ /* 0x000fc60007f5e0ff */
[----:B------:R-:W-:Y:S01]  /*8f0c0*/  IMAD.X R105, RZ, RZ, RZ, P6 ;  /* 0x000000ffff697224 */ /* 0x000fe200030e06ff */
[----:B------:R-:W-:Y:S01]  /*8f0d0*/  ISETP.NE.AND P6, PT, R77, RZ, PT ;  /* 0x000000ff4d00720c */ /* 0x000fe20003fc5270 */
[----:B------:R-:W-:Y:S01]  /*8f0e0*/  IMAD.WIDE.U32.X R86, R69, R137, R86, P1 ;  /* 0x0000008945567225 */ /* 0x000fe200008e0456 */
[----:B------:R-:W-:Y:S02]  /*8f0f0*/  IADD3.X R77, PT, PT, RZ, RZ, RZ, P4, !PT ;  /* 0x000000ffff4d7210 */ /* 0x000fe400027fe4ff */
[----:B------:R-:W-:Y:S01]  /*8f100*/  IADD3.X RZ, P2, PT, R75, R67, RZ, P2, !PT ;  /* 0x000000434bff7210 */ /* 0x000fe2000175e4ff */
[----:B------:R-:W-:Y:S01]  /*8f110*/  IMAD.WIDE.U32 R74, R64, R151, R74 ;  /* 0x00000097404a7225 */ /* 0x000fe200078e004a */
[----:B------:R-:W-:-:S03]  /*8f120*/  IADD3.X R77, P4, PT, R77, R95, RZ, P5, !PT ;  /* 0x0000005f4d4d7210 */ /* 0x000fc60002f9e4ff */
[----:B------:R-:W-:Y:S01]  /*8f130*/  IMAD.WIDE.U32 R94, R106, 0xf5138f, RZ ;  /* 0x00f5138f6a5e7825 */ /* 0x000fe200078e00ff */
[----:B------:R-:W-:-:S03]  /*8f140*/  IADD3.X R112, P4, PT, R113, R104, RZ, P4, !PT ;  /* 0x0000006871707210 */ /* 0x000fc6000279e4ff */
[----:B------:R-:W-:Y:S01]  /*8f150*/  IMAD.MOV.U32 R104, RZ, RZ, R101 ;  /* 0x000000ffff687224 */ /* 0x000fe200078e0065 */
[----:B------:R-:W-:Y:S01]  /*8f160*/  IADD3.X R113, P4, PT, R77, R96, RZ, P4, !PT ;  /* 0x000000604d717210 */ /* 0x000fe2000279e4ff */
[----:B------:R-:W-:Y:S01]  /*8f170*/  IMAD.WIDE.U32 R110, R106, -0x45f6b800, R110 ;  /* 0xba0948006a6e7825 */ /* 0x000fe200078e006e */
[----:B------:R-:W-:Y:S02]  /*8f180*/  IADD3 R81, P5, PT, R100, R95, RZ ;  /* 0x0000005f64517210 */ /* 0x000fe40007fbe0ff */
[----:B------:R-:W-:Y:S01]  /*8f190*/  IADD3.X R101, P4, PT, RZ, RZ, RZ, P4, !PT ;  /* 0x000000ffff657210 */ /* 0x000fe2000279e4ff */
[----:B------:R-:W-:Y:S01]  /*8f1a0*/  IMAD.IADD R102, R111, 0x1, R102 ;  /* 0x000000016f667824 */ /* 0x000fe200078e0266 */
[----:B------:R-:W-:Y:S01]  /*8f1b0*/  IADD3.X R77, P3, PT, RZ, RZ, RZ, P3, !PT ;  /* 0x000000ffff4d7210 */ /* 0x000fe20001f7e4ff */
[----:B------:R-:W-:Y:S01]  /*8f1c0*/  IMAD.WIDE.U32.X R104, R93, 0x1a22d9f3, R104, P5 ;  /* 0x1a22d9f35d687825 */ /* 0x000fe200028e0468 */
[----:B------:R-:W-:-:S03]  /*8f1d0*/  ISETP.NE.AND P5, PT, R144, RZ, PT ;  /* 0x000000ff9000720c */ /* 0x000fc60003fa5270 */
[----:B------:R-:W-:Y:S01]  /*8f1e0*/  IMAD.X R99, RZ, RZ, RZ, P4 ;  /* 0x000000ffff637224 */ /* 0x000fe200020e06ff */
[----:B------:R-:W-:Y:S01]  /*8f1f0*/  IADD3 RZ, P4, PT, R112, R94, RZ ;  /* 0x0000005e70ff7210 */ /* 0x000fe20007f9e0ff */
[----:B------:R-:W-:Y:S02]  /*8f200*/  IMAD.X R95, RZ, RZ, RZ, P3 ;  /* 0x000000ffff5f7224 */ /* 0x000fe400018e06ff */
[----:B------:R-:W-:Y:S01]  /*8f210*/  IMAD.IADD R94, R165, 0x1, R90 ;  /* 0x00000001a55e7824 */ /* 0x000fe200078e025a */
[----:B------:R-:W-:Y:S01]  /*8f220*/  IADD3.X RZ, P4, PT, R113, R81, RZ, P4, !PT ;  /* 0x0000005171ff7210 */ /* 0x000fe2000279e4ff */
[----:B------:R-:W-:Y:S01]  /*8f230*/  IMAD.WIDE.U32 R112, R106, 0xf5138f, R112 ;  /* 0x00f5138f6a707825 */ /* 0x000fe200078e0070 */
[----:B------:R-:W-:Y:S02]  /*8f240*/  IADD3.X R81, P2, PT, R77, R88, RZ, P2, !PT ;  /* 0x000000584d517210 */ /* 0x000fe4000175e4ff */
[----:B------:R-:W-:Y:S02]  /*8f250*/  IADD3.X R92, P3, PT, R101, R104, RZ, P4, !PT ;  /* 0x00000068655c7210 */ /* 0x000fe4000277e4ff */
[----:B------:R-:W-:-:S02]  /*8f260*/  IADD3.X R80, P4, PT, R83, R164, RZ, P0, !PT ;  /* 0x000000a453507210 */ /* 0x000fc4000079e4ff */
[----:B------:R-:W-:Y:S02]  /*8f270*/  IADD3.X R90, P0, PT, R142, R71, RZ, P5, !PT ;  /* 0x000000478e5a7210 */ /* 0x000fe40002f1e4ff */
[----:B------:R-:W-:Y:S01]  /*8f280*/  IADD3.X R104, P3, PT, R99, R105, RZ, P3, !PT ;  /* 0x0000006963687210 */ /* 0x000fe20001f7e4ff */
[----:B------:R-:W-:Y:S01]  /*8f290*/  IMAD.IADD R99, R109, 0x1, R98 ;  /* 0x000000016d637824 */ /* 0x000fe200078e0262 */
[----:B------:R-:W-:Y:S01]  /*8f2a0*/  IADD3.X R91, P5, PT, R163, R140, RZ, P0, !PT ;  /* 0x0000008ca35b7210 */ /* 0x000fe200007be4ff */
[----:B------:R-:W-:Y:S01]  /*8f2b0*/  IMAD.IADD R98, R75, 0x1, R82 ;  /* 0x000000014b627824 */ /* 0x000fe200078e0252 */
[----:B------:R-:W-:Y:S01]  /*8f2c0*/  IADD3.X R67, P0, PT, RZ, R86, RZ, P6, !PT ;  /* 0x00000056ff437210 */ /* 0x000fe2000371e4ff */
[----:B------:R-:W-:Y:S01]  /*8f2d0*/  IMAD.WIDE.U32 R82, R69, R161, RZ ;  /* 0x000000a145527225 */ /* 0x000fe200078e00ff */
[----:B------:R-:W-:Y:S02]  /*8f2e0*/  IADD3 RZ, P1, PT, R90, R78, RZ ;  /* 0x0000004e5aff7210 */ /* 0x000fe40007f3e0ff */
[----:B------:R-:W-:Y:S01]  /*8f2f0*/  IADD3.X R71, P0, PT, RZ, R87, RZ, P0, !PT ;  /* 0x00000057ff477210 */ /* 0x000fe2000071e4ff */
[----:B------:R-:W-:Y:S01]  /*8f300*/  IMAD.WIDE.U32 R86, R66, R149, R72 ;  /* 0x0000009542567225 */ /* 0x000fe200078e0048 */
[----:B------:R-:W-:-:S02]  /*8f310*/  IADD3.X RZ, P1, PT, R91, R79, RZ, P1, !PT ;  /* 0x0000004f5bff7210 */ /* 0x000fc40000f3e4ff */
[----:B------:R-:W-:Y:S01]  /*8f320*/  IADD3.X R77, P5, PT, RZ, RZ, RZ, P5, !PT ;  /* 0x000000ffff4d7210 */ /* 0x000fe20002fbe4ff */
[-C--:B------:R-:W-:Y:S01]  /*8f330*/  IMAD.WIDE.U32 R78, R65, R139.reuse, RZ ;  /* 0x0000008b414e7225 */ /* 0x080fe200078e00ff */
[----:B------:R-:W-:Y:S02]  /*8f340*/  IADD3.X R74, P6, PT, R67, R74, RZ, P0, !PT ;  /* 0x0000004a434a7210 */ /* 0x000fe400007de4ff */
[----:B------:R-:W-:Y:S01]  /*8f350*/  IADD3.X R67, P1, PT, R77, R84, RZ, P1, !PT ;  /* 0x000000544d437210 */ /* 0x000fe20000f3e4ff */
[C---:B------:R-:W-:Y:S01]  /*8f360*/  IMAD.WIDE.U32 R72, R64.reuse, R139, RZ ;  /* 0x0000008b40487225 */ /* 0x040fe200078e00ff */
[----:B------:R-:W-:Y:S02]  /*8f370*/  IADD3.X R95, P2, PT, R95, R89, RZ, P2, !PT ;  /* 0x000000595f5f7210 */ /* 0x000fe4000175e4ff */
[----:B------:R-:W-:Y:S01]  /*8f380*/  IADD3.X R77, PT, PT, R85, RZ, RZ, P1, P5 ;  /* 0x000000ff554d7210 */ /* 0x000fe20000fea4ff */
[----:B------:R-:W-:Y:S01]  /*8f390*/  IMAD.WIDE.U32 R78, P5, R64, R155, R78 ;  /* 0x0000009b404e7225 */ /* 0x000fe200078a004e */
[----:B------:R-:W-:-:S03]  /*8f3a0*/  IADD3.X R86, P0, PT, R81, R86, RZ, P2, !PT ;  /* 0x0000005651567210 */ /* 0x000fc6000171e4ff */
[----:B------:R-:W-:Y:S01]  /*8f3b0*/  IMAD.WIDE.U32 R82, P1, R68, R145, R82 ;  /* 0x0000009144527225 */ /* 0x000fe20007820052 */
[----:B------:R-:W-:-:S03]  /*8f3c0*/  IADD3 R73, P2, PT, R78, R73, RZ ;  /* 0x000000494e497210 */ /* 0x000fc60007f5e0ff */
[----:B------:R-:W-:Y:S01]  /*8f3d0*/  IMAD.X R85, RZ, RZ, RZ, P5 ;  /* 0x000000ffff557224 */ /* 0x000fe200028e06ff */
[----:B------:R-:W-:Y:S01]  /*8f3e0*/  MOV R156, R83 ;  /* 0x00000053009c7202 */ /* 0x000fe20000000f00 */
[----:B------:R-:W-:-:S04]  /*8f3f0*/  IMAD.WIDE.U32 R88, R68, R161, RZ ;  /* 0x000000a144587225 */ /* 0x000fc800078e00ff */
[----:B------:R-:W-:Y:S02]  /*8f400*/  IMAD.MOV.U32 R84, RZ, RZ, R79 ;  /* 0x000000ffff547224 */ /* 0x000fe400078e004f */
[----:B------:R-:W-:Y:S01]  /*8f410*/  IMAD.X R157, RZ, RZ, RZ, P1 ;  /* 0x000000ffff9d7224 */ /* 0x000fe200008e06ff */
[----:B------:R-:W-:Y:S01]  /*8f420*/  IADD3 R105, P1, PT, R82, R89, RZ ;  /* 0x0000005952697210 */ /* 0x000fe20007f3e0ff */
[----:B------:R-:W-:Y:S01]  /*8f430*/  IMAD.WIDE.U32.X R84, R65, R155, R84, P2 ;  /* 0x0000009b41547225 */ /* 0x000fe200010e0454 */
[----:B------:R-:W-:-:S03]  /*8f440*/  IADD3 RZ, P2, PT, R74, R88, RZ ;  /* 0x000000584aff7210 */ /* 0x000fc60007f5e0ff */
[----:B------:R-:W-:-:S04]  /*8f450*/  IMAD.WIDE.U32 R88, R138, 0x17c510ea, RZ ;  /* 0x17c510ea8a587825 */ /* 0x000fc800078e00ff */
[----:B------:R-:W-:Y:S02]  /*8f460*/  IMAD.IADD R162, R87, 0x1, R162 ;  /* 0x0000000157a27824 */ /* 0x000fe400078e02a2 */
[----:B------:R-:W-:-:S03]  /*8f470*/  IMAD.WIDE.U32.X R144, R69, R145, R156, P1 ;  /* 0x0000009145907225 */ /* 0x000fc600008e049c */
[----:B------:R-:W-:Y:S01]  /*8f480*/  IADD3.X R87, P0, PT, R95, R162, RZ, P0, !PT ;  /* 0x000000a25f577210 */ /* 0x000fe2000071e4ff */
[----:B------:R-:W-:-:S03]  /*8f490*/  IMAD.WIDE.U32 R88, P1, R70, 0x1ae3a46, R88 ;  /* 0x01ae3a4646587825 */ /* 0x000fc60007820058 */
[----:B------:R-:W-:Y:S01]  /*8f4a0*/  IADD3.X R79, P0, PT, RZ, RZ, RZ, P0, !PT ;  /* 0x000000ffff4f7210 */ /* 0x000fe2000071e4ff */
[----:B------:R-:W-:Y:S01]  /*8f4b0*/  IMAD.X R157, RZ, RZ, RZ, P1 ;  /* 0x000000ffff9d7224 */ /* 0x000fe200008e06ff */
[----:B------:R-:W-:Y:S01]  /*8f4c0*/  IADD3.X R81, P1, PT, R97, R94, RZ, P4, !PT ;  /* 0x0000005e61517210 */ /* 0x000fe2000273e4ff */
[C---:B------:R-:W-:Y:S02]  /*8f4d0*/  IMAD R83, R108.reuse, -0x7af74001, -R99 ;  /* 0x8508bfff6c537824 */ /* 0x040fe400078e0a63 */
[----:B------:R-:W-:Y:S01]  /*8f4e0*/  IMAD.WIDE.U32 R94, R108, -0x1, RZ ;  /* 0xffffffff6c5e7825 */ /* 0x000fe200078e00ff */
[----:B------:R-:W-:-:S03]  /*8f4f0*/  IADD3.X R103, P1, PT, RZ, RZ, RZ, P1, !PT ;  /* 0x000000ffff677210 */ /* 0x000fc60000f3e4ff */
[----:B------:R-:W-:-:S04]  /*8f500*/  IMAD.WIDE.U32 R162, R70, 0x17c510ea, RZ ;  /* 0x17c510ea46a27825 */ /* 0x000fc800078e00ff */
[----:B------:R-:W-:Y:S01]  /*8f510*/  IMAD.IADD R95, R95, 0x1, R83 ;  /* 0x000000015f5f7824 */ /* 0x000fe200078e0253 */
[----:B------:R-:W-:Y:S01]  /*8f520*/  IADD3 R75, P5, PT, R88, R163, RZ ;  /* 0x000000a3584b7210 */ /* 0x000fe20007fbe0ff */
[----:B------:R-:W-:Y:S01]  /*8f530*/  IMAD.X R101, RZ, RZ, RZ, P0 ;  /* 0x000000ffff657224 */ /* 0x000fe200000e06ff */
[----:B------:R-:W-:Y:S01]  /*8f540*/  IADD3 RZ, P0, PT, R80, R162, RZ ;  /* 0x000000a250ff7210 */ /* 0x000fe20007f1e0ff */
[----:B------:R-:W-:-:S03]  /*8f550*/  IMAD.WIDE.U32 R162, R95, 0x1, RZ ;  /* 0x000000015fa27825 */ /* 0x000fc600078e00ff */
[----:B------:R-:W-:Y:S01]  /*8f560*/  IADD3.X RZ, P0, PT, R81, R75, RZ, P0, !PT ;  /* 0x0000004b51ff7210 */ /* 0x000fe2000071e4ff */
[----:B------:R-:W-:Y:S01]  /*8f570*/  IMAD.MOV.U32 R156, RZ, RZ, R89 ;  /* 0x000000ffff9c7224 */ /* 0x000fe200078e0059 */
[----:B------:R-:W-:Y:S01]  /*8f580*/  IADD3.X R75, P6, PT, R71, R98, RZ, P6, !PT ;  /* 0x00000062474b7210 */ /* 0x000fe200037de4ff */
[----:B------:R-:W-:-:S03]  /*8f590*/  IMAD.WIDE.U32 R162, P4, R94, -0x7af74000, R162 ;  /* 0x8508c0005ea27825 */ /* 0x000fc600078800a2 */
[----:B------:R-:W-:Y:S01]  /*8f5a0*/  IADD3.X RZ, P2, PT, R75, R105, RZ, P2, !PT ;  /* 0x000000694bff7210 */ /* 0x000fe2000175e4ff */
[----:B------:R-:W-:-:S04]  /*8f5b0*/  IMAD.WIDE.U32 R164, R94, 0x1, RZ ;  /* 0x000000015ea47825 */ /* 0x000fc800078e00ff */
[----:B------:R-:W-:Y:S01]  /*8f5c0*/  IMAD.WIDE.U32.X R156, R138, 0x1ae3a46, R156, P5 ;  /* 0x01ae3a468a9c7825 */ /* 0x000fe200028e049c */
[----:B------:R-:W-:-:S03]  /*8f5d0*/  IADD3 RZ, P5, PT, R86, R72, RZ ;  /* 0x0000004856ff7210 */ /* 0x000fc60007fbe0ff */
[----:B------:R-:W-:Y:S01]  /*8f5e0*/  IMAD.X R97, RZ, RZ, RZ, P4 ;  /* 0x000000ffff617224 */ /* 0x000fe200020e06ff */
[----:B------:R-:W-:Y:S01]  /*8f5f0*/  IADD3 R138, P4, PT, R165, R162, RZ ;  /* 0x000000a2a58a7210 */ /* 0x000fe20007f9e0ff */
[----:B------:R-:W-:Y:S01]  /*8f600*/  IMAD.MOV.U32 R96, RZ, RZ, R163 ;  /* 0x000000ffff607224 */ /* 0x000fe200078e00a3 */
[----:B------:R-:W-:Y:S01]  /*8f610*/  IADD3.X R103, P0, PT, R103, R156, RZ, P0, !PT ;  /* 0x0000009c67677210 */ /* 0x000fe2000071e4ff */
[----:B------:R-:W-:Y:S01]  /*8f620*/  IMAD.WIDE.U32 R80, R70, 0x17c510ea, R80 ;  /* 0x17c510ea46507825 */ /* 0x000fe200078e0050 */
[----:B------:R-:W-:-:S03]  /*8f630*/  IADD3.X RZ, P5, PT, R87, R73, RZ, P5, !PT ;  /* 0x0000004957ff7210 */ /* 0x000fc60002fbe4ff */
[----:B------:R-:W-:Y:S01]  /*8f640*/  IMAD.WIDE.U32.X R96, R95, -0x7af74000, R96, P4 ;  /* 0x8508c0005f607825 */ /* 0x000fe200020e0460 */
[----:B------:R-:W-:Y:S02]  /*8f650*/  IADD3 RZ, P4, PT, R108, R164, RZ ;  /* 0x000000a46cff7210 */ /* 0x000fe40007f9e0ff */
[----:B------:R-:W-:Y:S01]  /*8f660*/  IADD3.X R70, P3, PT, R92, R80, RZ, P3, !PT ;  /* 0x000000505c467210 */ /* 0x000fe20001f7e4ff */
[----:B------:R-:W-:Y:S01]  /*8f670*/  IMAD.IADD R71, R81, 0x1, R88 ;  /* 0x0000000151477824 */ /* 0x000fe200078e0258 */
[----:B------:R-:W-:Y:S01]  /*8f680*/  IADD3.X RZ, P4, PT, R99, R138, RZ, P4, !PT ;  /* 0x0000008a63ff7210 */ /* 0x000fe2000279e4ff */
[----:B------:R-:W-:Y:S02]  /*8f690*/  IMAD.X R107, RZ, RZ, RZ, P1 ;  /* 0x000000ffff6b7224 */ /* 0x000fe400008e06ff */
[----:B------:R-:W-:Y:S01]  /*8f6a0*/  IMAD.WIDE.U32 R88, R65, R149, RZ ;  /* 0x0000009541587225 */ /* 0x000fe200078e00ff */
[----:B------:R-:W-:Y:S02]  /*8f6b0*/  IADD3.X R83, P4, PT, RZ, R96, RZ, P4, !PT ;  /* 0x00000060ff537210 */ /* 0x000fe4000279e4ff */
[----:B------:R-:W-:Y:S01]  /*8f6c0*/  IADD3.X R107, P1, PT, R107, R157, RZ, P0, !PT ;  /* 0x0000009d6b6b7210 */ /* 0x000fe2000073e4ff */
[----:B------:R-:W-:Y:S01]  /*8f6d0*/  IMAD.WIDE.U32 R72, R64, R149, RZ ;  /* 0x0000009540487225 */ /* 0x000fe200078e00ff */
[----:B------:R-:W-:-:S02]  /*8f6e0*/  IADD3.X R97, P4, PT, RZ, R97, RZ, P4, !PT ;  /* 0x00000061ff617210 */ /* 0x000fc4000279e4ff */
[----:B------:R-:W-:Y:S01]  /*8f6f0*/  IADD3.X R71, P3, PT, R104, R71, RZ, P3, !PT ;  /* 0x0000004768477210 */ /* 0x000fe20001f7e4ff */
[----:B------:R-:W-:Y:S01]  /*8f700*/  IMAD.WIDE.U32 R80, P0, R64, R153, R88 ;  /* 0x0000009940507225 */ /* 0x000fe20007800058 */
[----:B------:R-:W-:Y:S02]  /*8f710*/  IADD3.X R96, P4, PT, R83, R110, RZ, P4, !PT ;  /* 0x0000006e53607210 */ /* 0x000fe4000279e4ff */
[----:B------:R-:W-:Y:S01]  /*8f720*/  IADD3.X R83, P6, PT, RZ, RZ, RZ, P6, !PT ;  /* 0x000000ffff537210 */ /* 0x000fe200037de4ff */
        /* <DEDUP_REMOVED lines=8> */
[----:B------:R-:W-:Y:S01]  /*8f7b0*/  IADD3.X R103, P1, PT, R103, R74, RZ, P1, !PT ;  /* 0x0000004a67677210 */ /* 0x000fe20000f3e4ff */
[----:B------:R-:W-:Y:S01]  /*8f7c0*/  IMAD.IADD R138, R75, 0x1, R82 ;  /* 0x000000014b8a7824 */ /* 0x000fe200078e0252 */
[----:B------:R-:W-:Y:S01]  /*8f7d0*/  IADD3.X R101, P0, PT, R101, R85, RZ, P0, !PT ;  /* 0x0000005565657210 */ /* 0x000fe2000071e4ff */
[----:B------:R-:W-:-:S03]  /*8f7e0*/  IMAD.WIDE.U32 R98, P5, R64, R143, R98 ;  /* 0x0000008f40627225 */ /* 0x000fc600078a0062 */
[----:B------:R-:W-:Y:S01]  /*8f7f0*/  IADD3.X R107, P1, PT, R107, R138, RZ, P1, !PT ;  /* 0x0000008a6b6b7210 */ /* 0x000fe20000f3e4ff */
[----:B------:R-:W-:Y:S01]  /*8f800*/  IMAD.WIDE.U32 R82, R64, R141, RZ ;  /* 0x0000008d40527225 */ /* 0x000fe200078e00ff */
[----:B------:R-:W-:-:S03]  /*8f810*/  IADD3.X R109, PT, PT, RZ, RZ, RZ, P5, !PT ;  /* 0x000000ffff6d7210 */ /* 0x000fc60002ffe4ff */
[----:B------:R-:W-:Y:S01]  /*8f820*/  IMAD.WIDE.U32 R110, R66, R141, R90 ;  /* 0x0000008d426e7225 */ /* 0x000fe200078e005a */
[----:B------:R-:W-:-:S03]  /*8f830*/  IADD3 R66, P5, PT, R98, R83, RZ ;  /* 0x0000005362427210 */ /* 0x000fc60007fbe0ff */
[----:B------:R-:W-:Y:S01]  /*8f840*/  IMAD.WIDE.U32 R90, R69, R151, RZ ;  /* 0x00000097455a7225 */ /* 0x000fe200078e00ff */
[----:B------:R-:W-:-:S03]  /*8f850*/  IADD3.X R110, P0, PT, R79, R110, RZ, P0, !PT ;  /* 0x0000006e4f6e7210 */ /* 0x000fc6000071e4ff */
[----:B------:R-:W-:Y:S02]  /*8f860*/  IMAD.MOV.U32 R108, RZ, RZ, R99 ;  /* 0x000000ffff6c7224 */ /* 0x000fe400078e0063 */
[----:B------:R-:W-:Y:S02]  /*8f870*/  IMAD.IADD R76, R111, 0x1, R76 ;  /* 0x000000016f4c7824 */ /* 0x000fe400078e024c */
[----:B------:R-:W-:-:S04]  /*8f880*/  IMAD.WIDE.U32.X R108, R65, R143, R108, P5 ;  /* 0x0000008f416c7225 */ /* 0x000fc800028e046c */
[----:B------:R-:W-:-:S04]  /*8f890*/  IMAD.WIDE.U32 R90, P5, R68, R147, R90 ;  /* 0x00000093445a7225 */ /* 0x000fc800078a005a */
[----:B------:R-:W-:-:S04]  /*8f8a0*/  IMAD.WIDE.U32 R84, R68, R151, RZ ;  /* 0x0000009744547225 */ /* 0x000fc800078e00ff */
[----:B------:R-:W-:Y:S01]  /*8f8b0*/  IMAD.X R105, RZ, RZ, RZ, P6 ;  /* 0x000000ffff697224 */ /* 0x000fe200030e06ff */
[----:B------:R-:W-:Y:S01]  /*8f8c0*/  IADD3.X R111, P6, PT, R101, R76, RZ, P0, !PT ;  /* 0x0000004c656f7210 */ /* 0x000fe200007de4ff */
[----:B------:R-:W-:Y:S01]  /*8f8d0*/  IMAD.WIDE.U32 R162, R93, 0x6ca1493b, RZ ;  /* 0x6ca1493b5da27825 */ /* 0x000fe200078e00ff */
[----:B------:R-:W-:Y:S02]  /*8f8e0*/  IADD3 R65, P0, PT, R90, R85, RZ ;  /* 0x000000555a417210 */ /* 0x000fe40007f1e0ff */
[----:B------:R-:W-:Y:S01]  /*8f8f0*/  IADD3.X R105, P2, PT, R105, R145, RZ, P2, !PT ;  /* 0x0000009169697210 */ /* 0x000fe2000175e4ff */
[----:B------:R-:W-:Y:S01]  /*8f900*/  IMAD.X R165, RZ, RZ, RZ, P5 ;  /* 0x000000ffffa57224 */ /* 0x000fe200028e06ff */
[----:B------:R-:W-:Y:S01]  /*8f910*/  IADD3.X R85, P6, PT, RZ, RZ, RZ, P6, !PT ;  /* 0x000000ffff557210 */ /* 0x000fe200037de4ff */
[----:B------:R-:W-:Y:S02]  /*8f920*/  IMAD.MOV.U32 R164, RZ, RZ, R91 ;  /* 0x000000ffffa47224 */ /* 0x000fe400078e005b */
[----:B------:R-:W-:-:S04]  /*8f930*/  IMAD.WIDE.U32 R160, R106, 0x6ca1493b, RZ ;  /* 0x6ca1493b6aa07825 */ /* 0x000fc800078e00ff */
[----:B------:R-:W-:-:S04]  /*8f940*/  IMAD.WIDE.U32.X R164, R69, R147, R164, P0 ;  /* 0x0000009345a47225 */ /* 0x000fc800000e04a4 */
[----:B------:R-:W-:-:S04]  /*8f950*/  IMAD.WIDE.U32 R162, P0, R106, -0x39c4fa40, R162 ;  /* 0xc63b05c06aa27825 */ /* 0x000fc800078000a2 */
[----:B------:R-:W-:Y:S01]  /*8f960*/  IMAD.X R157, RZ, RZ, RZ, P0 ;  /* 0x000000ffff9d7224 */ /* 0x000fe200000e06ff */
[----:B------:R-:W-:Y:S01]  /*8f970*/  IADD3 R79, P0, PT, R162, R161, RZ ;  /* 0x000000a1a24f7210 */ /* 0x000fe20007f1e0ff */
[----:B------:R-:W-:-:S04]  /*8f980*/  IMAD.WIDE.U32 R146, R95, 0x30000000, RZ ;  /* 0x300000005f927825 */ /* 0x000fc800078e00ff */
[----:B------:R-:W-:Y:S02]  /*8f990*/  IMAD.MOV.U32 R156, RZ, RZ, R163 ;  /* 0x000000ffff9c7224 */ /* 0x000fe400078e00a3 */
[----:B------:R-:W-:-:S04]  /*8f9a0*/  IMAD.WIDE.U32 R144, R94, 0x30000000, RZ ;  /* 0x300000005e907825 */ /* 0x000fc800078e00ff */
[----:B------:R-:W-:Y:S01]  /*8f9b0*/  IMAD.WIDE.U32.X R156, R93, -0x39c4fa40, R156, P0 ;  /* 0xc63b05c05d9c7825 */ /* 0x000fe200000e049c */
[----:B------:R-:W-:-:S03]  /*8f9c0*/  IADD3 RZ, P5, PT, R96, R144, RZ ;  /* 0x0000009060ff7210 */ /* 0x000fc60007fbe0ff */
[----:B------:R-:W-:-:S04]  /*8f9d0*/  IMAD.WIDE.U32 R146, P0, R94, 0x170b5d44, R146 ;  /* 0x170b5d445e927825 */ /* 0x000fc80007800092 */
[----:B------:R-:W-:Y:S01]  /*8f9e0*/  IMAD.X R75, RZ, RZ, RZ, P0 ;  /* 0x000000ffff4b7224 */ /* 0x000fe200000e06ff */
[----:B------:R-:W-:Y:S01]  /*8f9f0*/  IADD3 R81, P0, PT, R146, R145, RZ ;  /* 0x0000009192517210 */ /* 0x000fe20007f1e0ff */
[----:B------:R-:W-:Y:S02]  /*8fa00*/  IMAD.MOV.U32 R74, RZ, RZ, R147 ;  /* 0x000000ffff4a7224 */ /* 0x000fe400078e0093 */
[----:B------:R-:W-:Y:S02]  /*8fa10*/  IMAD.IADD R76, R113, 0x1, R100 ;  /* 0x00000001714c7824 */ /* 0x000fe400078e0264 */
[----:B------:R-:W-:Y:S01]  /*8fa20*/  IMAD.WIDE.U32.X R74, R95, 0x170b5d44, R74, P0 ;  /* 0x170b5d445f4a7825 */ /* 0x000fe200000e044a */
[----:B------:R-:W-:-:S03]  /*8fa30*/  IADD3.X R97, P0, PT, R97, R102, RZ, P4, !PT ;  /* 0x0000006661617210 */ /* 0x000fc6000271e4ff */
[----:B------:R-:W-:Y:S01]  /*8fa40*/  IMAD.WIDE.U32 R100, R95, -0x45f6b800, RZ ;  /* 0xba0948005f647825 */ /* 0x000fe200078e00ff */
[----:B------:R-:W-:Y:S02]  /*8fa50*/  IADD3.X R145, P0, PT, RZ, RZ, RZ, P0, !PT ;  /* 0x000000ffff917210 */ /* 0x000fe4000071e4ff */
[----:B------:R-:W-:Y:S01]  /*8fa60*/  IADD3.X RZ, P5, PT, R97, R81, RZ, P5, !PT ;  /* 0x0000005161ff7210 */ /* 0x000fe20002fbe4ff */
[----:B------:R-:W-:-:S03]  /*8fa70*/  IMAD.WIDE.U32 R86, R64, R139, R86 ;  /* 0x0000008b40567225 */ /* 0x000fc600078e0056 */
[----:B------:R-:W-:Y:S01]  /*8fa80*/  IADD3.X R145, P5, PT, R145, R74, RZ, P5, !PT ;  /* 0x0000004a91917210 */ /* 0x000fe20002fbe4ff */
[----:B------:R-:W-:Y:S02]  /*8fa90*/  IMAD.X R81, RZ, RZ, RZ, P0 ;  /* 0x000000ffff517224 */ /* 0x000fe400000e06ff */
[----:B------:R-:W-:-:S03]  /*8faa0*/  IMAD.WIDE.U32 R100, P4, R94, 0x1ef3622f, R100 ;  /* 0x1ef3622f5e647825 */ /* 0x000fc60007880064 */
[----:B------:R-:W-:Y:S01]  /*8fab0*/  IADD3.X R81, P5, PT, R81, R75, RZ, P5, !PT ;  /* 0x0000004b51517210 */ /* 0x000fe20002fbe4ff */
[----:B------:R-:W-:-:S03]  /*8fac0*/  IMAD.WIDE.U32 R74, R94, -0x45f6b800, RZ ;  /* 0xba0948005e4a7825 */ /* 0x000fc600078e00ff */
[----:B------:R-:W-:Y:S01]  /*8fad0*/  IADD3.X R144, P5, PT, R145, R112, RZ, P5, !PT ;  /* 0x0000007091907210 */ /* 0x000fe20002fbe4ff */
[----:B------:R-:W-:Y:S01]  /*8fae0*/  IMAD.X R113, RZ, RZ, RZ, P4 ;  /* 0x000000ffff717224 */ /* 0x000fe200020e06ff */
[----:B------:R-:W-:Y:S01]  /*8faf0*/  IADD3 RZ, P4, PT, R110, R72, RZ ;  /* 0x000000486eff7210 */ /* 0x000fe20007f9e0ff */
[----:B------:R-:W-:Y:S01]  /*8fb00*/  IMAD.MOV.U32 R112, RZ, RZ, R101 ;  /* 0x000000ffff707224 */ /* 0x000fe200078e0065 */
[----:B------:R-:W-:Y:S01]  /*8fb10*/  IADD3.X R145, P5, PT, R81, R76, RZ, P5, !PT ;  /* 0x0000004c51917210 */ /* 0x000fe20002fbe4ff */
[----:B------:R-:W-:Y:S01]  /*8fb20*/  IMAD.IADD R78, R87, 0x1, R78 ;  /* 0x00000001574e7824 */ /* 0x000fe200078e024e */
[----:B------:R-:W-:Y:S01]  /*8fb30*/  IADD3 R75, P0, PT, R100, R75, RZ ;  /* 0x0000004b644b7210 */ /* 0x000fe20007f1e0ff */
[----:B------:R-:W-:Y:S01]  /*8fb40*/  IMAD.X R83, RZ, RZ, RZ, P6 ;  /* 0x000000ffff537224 */ /* 0x000fe200030e06ff */
[----:B------:R-:W-:Y:S01]  /*8fb50*/  IADD3.X R81, P5, PT, RZ, RZ, RZ, P5, !PT ;  /* 0x000000ffff517210 */ /* 0x000fe20002fbe4ff */
[----:B------:R-:W-:Y:S01]  /*8fb60*/  IMAD.WIDE.U32 R96, R94, 0x30000000, R96 ;  /* 0x300000005e607825 */ /* 0x000fe200078e0060 */
[----:B------:R-:W-:-:S02]  /*8fb70*/  IADD3.X RZ, P4, PT, R111, R73, RZ, P4, !PT ;  /* 0x000000496fff7210 */ /* 0x000fc4000279e4ff */
[----:B------:R-:W-:Y:S01]  /*8fb80*/  IADD3.X R72, P2, PT, R92, R86, RZ, P2, !PT ;  /* 0x000000565c487210 */ /* 0x000fe2000175e4ff */
[----:B------:R-:W-:Y:S01]  /*8fb90*/  IMAD.WIDE.U32.X R112, R95, 0x1ef3622f, R112, P0 ;  /* 0x1ef3622f5f707825 */ /* 0x000fe200000e0470 */
[----:B------:R-:W-:Y:S02]  /*8fba0*/  IADD3 RZ, P0, PT, R70, R160, RZ ;  /* 0x000000a046ff7210 */ /* 0x000fe40007f1e0ff */
[----:B------:R-:W-:Y:S02]  /*8fbb0*/  IADD3.X R91, PT, PT, RZ, RZ, RZ, P5, !PT ;  /* 0x000000ffff5b7210 */ /* 0x000fe40002ffe4ff */
[----:B------:R-:W-:Y:S02]  /*8fbc0*/  IADD3.X R76, P4, PT, R85, R88, RZ, P4, !PT ;  /* 0x00000058554c7210 */ /* 0x000fe4000279e4ff */
[----:B------:R-:W-:Y:S02]  /*8fbd0*/  IADD3 RZ, P5, PT, R144, R74, RZ ;  /* 0x0000004a90ff7210 */ /* 0x000fe40007fbe0ff */
[----:B------:R-:W-:Y:S01]  /*8fbe0*/  IADD3.X R73, P2, PT, R105, R78, RZ, P2, !PT ;  /* 0x0000004e69497210 */ /* 0x000fe2000175e4ff */
[----:B------:R-:W-:Y:S01]  /*8fbf0*/  IMAD.WIDE.U32 R104, R69, R149, RZ ;  /* 0x0000009545687225 */ /* 0x000fe200078e00ff */
[----:B------:R-:W-:-:S02]  /*8fc00*/  IADD3.X RZ, P0, PT, R71, R79, RZ, P0, !PT ;  /* 0x0000004f47ff7210 */ /* 0x000fc4000071e4ff */
[----:B------:R-:W-:Y:S01]  /*8fc10*/  IADD3.X R86, P4, PT, R83, R89, RZ, P4, !PT ;  /* 0x0000005953567210 */ /* 0x000fe2000279e4ff */
[----:B------:R-:W-:Y:S01]  /*8fc20*/  IMAD.WIDE.U32 R78, R69, R139, RZ ;  /* 0x0000008b454e7225 */ /* 0x000fe200078e00ff */
[----:B------:R-:W-:Y:S02]  /*8fc30*/  IADD3.X RZ, P5, PT, R145, R75, RZ, P5, !PT ;  /* 0x0000004b91ff7210 */ /* 0x000fe40002fbe4ff */
[----:B------:R-:W-:Y:S01]  /*8fc40*/  IADD3.X R83, P2, PT, RZ, RZ, RZ, P2, !PT ;  /* 0x000000ffff537210 */ /* 0x000fe2000175e4ff */
[----:B------:R-:W-:Y:S01]  /*8fc50*/  IMAD.WIDE.U32 R70, R106, 0x6ca1493b, R70 ;  /* 0x6ca1493b6a467825 */ /* 0x000fe200078e0046 */
[----:B------:R-:W-:Y:S02]  /*8fc60*/  IADD3.X R75, P3, PT, RZ, RZ, RZ, P3, !PT ;  /* 0x000000ffff4b7210 */ /* 0x000fe40001f7e4ff */
[----:B------:R-:W-:Y:S01]  /*8fc70*/  IADD3.X R76, P4, PT, R76, R67, RZ, P4, !PT ;  /* 0x000000434c4c7210 */ /* 0x000fe2000279e4ff */
[----:B------:R-:W-:Y:S01]  /*8fc80*/  IMAD.X R67, RZ, RZ, RZ, P2 ;  /* 0x000000ffff437224 */ /* 0x000fe200010e06ff */
[----:B------:R-:W-:Y:S01]  /*8fc90*/  IADD3.X R88, P0, PT, R75, R156, RZ, P0, !PT ;  /* 0x0000009c4b587210 */ /* 0x000fe2000071e4ff */
[----:B------:R-:W-:Y:S01]  /*8fca0*/  IMAD.WIDE.U32 R78, P2, R68, R155, R78 ;  /* 0x0000009b444e7225 */ /* 0x000fe2000784004e */
[----:B------:R-:W-:-:S02]  /*8fcb0*/  IADD3.X R77, P4, PT, R86, R77, RZ, P4, !PT ;  /* 0x0000004d564d7210 */ /* 0x000fc4000279e4ff */
        /* <DEDUP_REMOVED lines=9> */
[----:B------:R-:W-:Y:S01]  /*8fd50*/  IMAD.IADD R163, R71, 0x1, R162 ;  /* 0x0000000147a37824 */ /* 0x000fe200078e02a2 */
[----:B------:R-:W-:Y:S01]  /*8fd60*/  IADD3.X R65, P4, PT, RZ, RZ, RZ, P4, !PT ;  /* 0x000000ffff417210 */ /* 0x000fe2000279e4ff */
[----:B------:R-:W-:Y:S01]  /*8fd70*/  IMAD.WIDE.U32.X R84, R69, R155, R84, P2 ;  /* 0x0000009b45547225 */ /* 0x000fe200010e0454 */
[----:B------:R-:W-:-:S02]  /*8fd80*/  IADD3 RZ, P2, PT, R76, R82, RZ ;  /* 0x000000524cff7210 */ /* 0x000fc40007f5e0ff */
[----:B------:R-:W-:Y:S01]  /*8fd90*/  IADD3.X R89, P3, PT, R83, R164, RZ, P3, !PT ;  /* 0x000000a453597210 */ /* 0x000fe20001f7e4ff */
[----:B------:R-:W-:Y:S01]  /*8fda0*/  IMAD.WIDE.U32 R82, R93, 0x17c510ea, RZ ;  /* 0x17c510ea5d527825 */ /* 0x000fe200078e00ff */
[----:B------:R-:W-:Y:S02]  /*8fdb0*/  IADD3.X RZ, P2, PT, R77, R66, RZ, P2, !PT ;  /* 0x000000424dff7210 */ /* 0x000fe4000175e4ff */
[----:B------:R-:W-:Y:S01]  /*8fdc0*/  IADD3.X R156, P0, PT, R87, R157, RZ, P0, !PT ;  /* 0x0000009d579c7210 */ /* 0x000fe2000071e4ff */
[----:B------:R-:W-:Y:S01]  /*8fdd0*/  IMAD.WIDE.U32 R86, R64, R149, R110 ;  /* 0x0000009540567225 */ /* 0x000fe200078e006e */
[----:B------:R-:W-:Y:S02]  /*8fde0*/  IADD3.X R65, P2, PT, R65, R108, RZ, P2, !PT ;  /* 0x0000006c41417210 */ /* 0x000fe4000175e4ff */
[----:B------:R-:W-:Y:S01]  /*8fdf0*/  IADD3.X R66, P5, PT, R81, R70, RZ, P5, !PT ;  /* 0x0000004651427210 */ /* 0x000fe20002fbe4ff */
[----:B------:R-:W-:Y:S01]  /*8fe00*/  IMAD.WIDE.U32 R70, R106, 0x17c510ea, RZ ;  /* 0x17c510ea6a467825 */ /* 0x000fe200078e00ff */
[----:B------:R-:W-:-:S02]  /*8fe10*/  IADD3.X R79, PT, PT, R109, RZ, RZ, P2, P4 ;  /* 0x000000ff6d4f7210 */ /* 0x000fc400017e84ff */
[----:B------:R-:W-:Y:S01]  /*8fe20*/  IADD3.X R164, P3, PT, R67, R165, RZ, P3, !PT ;  /* 0x000000a543a47210 */ /* 0x000fe20001f7e4ff */
[----:B------:R-:W-:-:S03]  /*8fe30*/  IMAD.WIDE.U32 R82, P4, R106, 0x1ae3a46, R82 ;  /* 0x01ae3a466a527825 */ /* 0x000fc60007880052 */
[----:B------:R-:W-:Y:S01]  /*8fe40*/  IADD3.X R86, P2, PT, R89, R86, RZ, P3, !PT ;  /* 0x0000005659567210 */ /* 0x000fe20001f5e4ff */
[----:B------:R-:W-:Y:S01]  /*8fe50*/  IMAD.X R109, RZ, RZ, RZ, P4 ;  /* 0x000000ffff6d7224 */ /* 0x000fe200020e06ff */
[----:B------:R-:W-:Y:S01]  /*8fe60*/  IADD3 R71, P4, PT, R82, R71, RZ ;  /* 0x0000004752477210 */ /* 0x000fe20007f9e0ff */
[----:B------:R-:W-:Y:S02]  /*8fe70*/  IMAD.IADD R87, R87, 0x1, R80 ;  /* 0x0000000157577824 */ /* 0x000fe400078e0250 */
[----:B------:R-:W-:-:S03]  /*8fe80*/  IMAD.WIDE.U32 R80, P3, R68, R153, R104 ;  /* 0x0000009944507225 */ /* 0x000fc60007860068 */
[----:B------:R-:W-:Y:S01]  /*8fe90*/  IADD3.X R87, P2, PT, R164, R87, RZ, P2, !PT ;  /* 0x00000057a4577210 */ /* 0x000fe2000175e4ff */
[----:B------:R-:W-:Y:S02]  /*8fea0*/  IMAD.MOV.U32 R108, RZ, RZ, R83 ;  /* 0x000000ffff6c7224 */ /* 0x000fe400078e0053 */
[----:B------:R-:W-:Y:S01]  /*8feb0*/  IMAD.WIDE.U32 R104, R95, 0xf5138f, RZ ;  /* 0x00f5138f5f687825 */ /* 0x000fe200078e00ff */
[----:B------:R-:W-:-:S03]  /*8fec0*/  IADD3.X R99, P2, PT, RZ, RZ, RZ, P2, !PT ;  /* 0x000000ffff637210 */ /* 0x000fc6000175e4ff */
[----:B------:R-:W-:Y:S02]  /*8fed0*/  IMAD.IADD R67, R97, 0x1, R146 ;  /* 0x0000000161437824 */ /* 0x000fe400078e0292 */
[----:B------:R-:W-:-:S04]  /*8fee0*/  IMAD.WIDE.U32.X R92, R93, 0x1ae3a46, R108, P4 ;  /* 0x01ae3a465d5c7825 */ /* 0x000fc800020e046c */
[C---:B------:R-:W-:Y:S02]  /*8fef0*/  IMAD R83, R96.reuse, -0x7af74001, -R67 ;  /* 0x8508bfff60537824 */ /* 0x040fe400078e0a43 */
[----:B------:R-:W-:-:S04]  /*8ff00*/  IMAD.WIDE.U32 R108, R96, -0x1, RZ ;  /* 0xffffffff606c7825 */ /* 0x000fc800078e00ff */
[----:B------:R-:W-:Y:S02]  /*8ff10*/  IMAD.X R97, RZ, RZ, RZ, P3 ;  /* 0x000000ffff617224 */ /* 0x000fe400018e06ff */
[----:B------:R-:W-:-:S04]  /*8ff20*/  IMAD.WIDE.U32 R104, P3, R94, 0x1a22d9f3, R104 ;  /* 0x1a22d9f35e687825 */ /* 0x000fc80007860068 */
[----:B------:R-:W-:-:S04]  /*8ff30*/  IMAD.WIDE.U32 R110, R94, 0xf5138f, RZ ;  /* 0x00f5138f5e6e7825 */ /* 0x000fc800078e00ff */
[----:B------:R-:W-:Y:S01]  /*8ff40*/  IMAD.IADD R83, R109, 0x1, R83 ;  /* 0x000000016d537824 */ /* 0x000fe200078e0253 */
[----:B------:R-:W-:Y:S01]  /*8ff50*/  IADD3 RZ, P4, PT, R66, R110, RZ ;  /* 0x0000006e42ff7210 */ /* 0x000fe20007f9e0ff */
[----:B------:R-:W-:Y:S01]  /*8ff60*/  IMAD.X R155, RZ, RZ, RZ, P3 ;  /* 0x000000ffff9b7224 */ /* 0x000fe200018e06ff */
[----:B------:R-:W-:Y:S01]  /*8ff70*/  IADD3 R89, P3, PT, R104, R111, RZ ;  /* 0x0000006f68597210 */ /* 0x000fe20007f7e0ff */
[----:B------:R-:W-:-:S04]  /*8ff80*/  IMAD.WIDE.U32 R110, R83, 0x1, RZ ;  /* 0x00000001536e7825 */ /* 0x000fc800078e00ff */
[----:B------:R-:W-:Y:S02]  /*8ff90*/  IMAD.MOV.U32 R154, RZ, RZ, R105 ;  /* 0x000000ffff9a7224 */ /* 0x000fe400078e0069 */
[----:B------:R-:W-:-:S04]  /*8ffa0*/  IMAD.WIDE.U32 R144, R94, -0x45f6b800, R144 ;  /* 0xba0948005e907825 */ /* 0x000fc800078e0090 */
[----:B------:R-:W-:Y:S01]  /*8ffb0*/  IMAD.WIDE.U32.X R154, R95, 0x1a22d9f3, R154, P3 ;  /* 0x1a22d9f35f9a7825 */ /* 0x000fe200018e049a */
[----:B------:R-:W-:-:S03]  /*8ffc0*/  IADD3 R91, PT, PT, R145, R100, RZ ;  /* 0x00000064915b7210 */ /* 0x000fc60007ffe0ff */
[----:B------:R-:W-:-:S04]  /*8ffd0*/  IMAD.WIDE.U32 R110, P3, R108, -0x7af74000, R110 ;  /* 0x8508c0006c6e7825 */ /* 0x000fc8000786006e */
[----:B------:R-:W-:-:S04]  /*8ffe0*/  IMAD.WIDE.U32 R146, R108, 0x1, RZ ;  /* 0x000000016c927825 */ /* 0x000fc800078e00ff */
[----:B------:R-:W-:Y:S01]  /*8fff0*/  IMAD.X R101, RZ, RZ, RZ, P3 ;  /* 0x000000ffff657224 */ /* 0x000fe200018e06ff */
[----:B------:R-:W-:Y:S01]  /*90000*/  IADD3 R102, P3, PT, R147, R110, RZ ;  /* 0x0000006e93667210 */ /* 0x000fe20007f7e0ff */
[----:B------:R-:W-:-:S04]  /*90010*/  IMAD.MOV.U32 R100, RZ, RZ, R111 ;  /* 0x000000ffff647224 */ /* 0x000fc800078e006f */
[----:B------:R-:W-:Y:S01]  /*90020*/  IMAD.WIDE.U32.X R100, R83, -0x7af74000, R100, P3 ;  /* 0x8508c00053647825 */ /* 0x000fe200018e0464 */
[----:B------:R-:W-:-:S03]  /*90030*/  IADD3 RZ, P3, PT, R96, R146, RZ ;  /* 0x0000009260ff7210 */ /* 0x000fc60007f7e0ff */
[----:B------:R-:W-:Y:S01]  /*90040*/  IMAD.WIDE.U32 R146, R108, 0x30000000, RZ ;  /* 0x300000006c927825 */ /* 0x000fe200078e00ff */
[----:B------:R-:W-:Y:S02]  /*90050*/  IADD3.X RZ, P3, PT, R67, R102, RZ, P3, !PT ;  /* 0x0000006643ff7210 */ /* 0x000fe40001f7e4ff */
[----:B------:R-:W-:Y:S02]  /*90060*/  IADD3.X R67, P5, PT, R112, R163, RZ, P5, !PT ;  /* 0x000000a370437210 */ /* 0x000fe40002fbe4ff */
[----:B------:R-:W-:Y:S02]  /*90070*/  IADD3.X R145, P3, PT, RZ, R100, RZ, P3, !PT ;  /* 0x00000064ff917210 */ /* 0x000fe40001f7e4ff */
[----:B------:R-:W-:Y:S02]  /*90080*/  IADD3.X R109, P5, PT, RZ, RZ, RZ, P5, !PT ;  /* 0x000000ffff6d7210 */ /* 0x000fe40002fbe4ff */
[----:B------:R-:W-:Y:S01]  /*90090*/  IADD3.X R96, P3, PT, RZ, R101, RZ, P3, !PT ;  /* 0x00000065ff607210 */ /* 0x000fe20001f7e4ff */
[----:B------:R-:W-:Y:S01]  /*900a0*/  IMAD.WIDE.U32 R100, R83, 0x30000000, RZ ;  /* 0x3000000053647825 */ /* 0x000fe200078e00ff */
[----:B------:R-:W-:-:S02]  /*900b0*/  IADD3.X R112, P0, PT, R88, R103, RZ, P0, !PT ;  /* 0x0000006758707210 */ /* 0x000fc4000071e4ff */
[----:B------:R-:W-:Y:S01]  /*900c0*/  IADD3.X R144, P3, PT, R145, R144, RZ, P3, !PT ;  /* 0x0000009091907210 */ /* 0x000fe20001f7e4ff */
[----:B------:R-:W-:Y:S01]  /*900d0*/  IMAD.X R105, RZ, RZ, RZ, P5 ;  /* 0x000000ffff697224 */ /* 0x000fe200028e06ff */
[----:B------:R-:W-:Y:S01]  /*900e0*/  IADD3.X R113, P0, PT, R156, R107, RZ, P0, !PT ;  /* 0x0000006b9c717210 */ /* 0x000fe2000071e4ff */
[----:B------:R-:W-:Y:S01]  /*900f0*/  IMAD.WIDE.U32 R100, P5, R108, 0x170b5d44, R100 ;  /* 0x170b5d446c647825 */ /* 0x000fe200078a0064 */
[----:B------:R-:W-:Y:S02]  /*90100*/  IADD3.X R145, P3, PT, R96, R91, RZ, P3, !PT ;  /* 0x0000005b60917210 */ /* 0x000fe40001f7e4ff */
[----:B------:R-:W-:Y:S01]  /*90110*/  IADD3.X RZ, P4, PT, R67, R89, RZ, P4, !PT ;  /* 0x0000005943ff7210 */ /* 0x000fe2000279e4ff */
[----:B------:R-:W-:Y:S01]  /*90120*/  IMAD.X R111, RZ, RZ, RZ, P5 ;  /* 0x000000ffff6f7224 */ /* 0x000fe200028e06ff */
[----:B------:R-:W-:Y:S01]  /*90130*/  IADD3 R137, P5, PT, R100, R147, RZ ;  /* 0x0000009364897210 */ /* 0x000fe20007fbe0ff */
[----:B------:R-:W-:Y:S02]  /*90140*/  IMAD.MOV.U32 R110, RZ, RZ, R101 ;  /* 0x000000ffff6e7224 */ /* 0x000fe400078e0065 */
[----:B------:R-:W-:Y:S01]  /*90150*/  IMAD.X R103, RZ, RZ, RZ, P2 ;  /* 0x000000ffff677224 */ /* 0x000fe200010e06ff */
[----:B------:R-:W-:Y:S01]  /*90160*/  IADD3 RZ, P2, PT, R144, R146, RZ ;  /* 0x0000009290ff7210 */ /* 0x000fe20007f5e0ff */
[----:B------:R-:W-:Y:S01]  /*90170*/  IMAD.WIDE.U32.X R110, R83, 0x170b5d44, R110, P5 ;  /* 0x170b5d44536e7825 */ /* 0x000fe200028e046e */
[----:B------:R-:W-:-:S02]  /*90180*/  IADD3 RZ, P5, PT, R112, R70, RZ ;  /* 0x0000004670ff7210 */ /* 0x000fc40007fbe0ff */
[----:B------:R-:W-:Y:S01]  /*90190*/  IADD3.X RZ, P2, PT, R145, R137, RZ, P2, !PT ;  /* 0x0000008991ff7210 */ /* 0x000fe2000175e4ff */
[----:B------:R-:W-:Y:S01]  /*901a0*/  IMAD.WIDE.U32 R106, R106, 0x17c510ea, R112 ;  /* 0x17c510ea6a6a7825 */ /* 0x000fe200078e0070 */
[----:B------:R-:W-:Y:S02]  /*901b0*/  IADD3.X RZ, P5, PT, R113, R71, RZ, P5, !PT ;  /* 0x0000004771ff7210 */ /* 0x000fe40002fbe4ff */
[----:B------:R-:W-:Y:S01]  /*901c0*/  IADD3.X R71, P3, PT, RZ, RZ, RZ, P3, !PT ;  /* 0x000000ffff477210 */ /* 0x000fe20001f7e4ff */
[----:B------:R-:W-:Y:S01]  /*901d0*/  IMAD.WIDE.U32 R88, R69, R141, RZ ;  /* 0x0000008d45587225 */ /* 0x000fe200078e00ff */
[----:B------:R-:W-:Y:S02]  /*901e0*/  IADD3.X R113, P4, PT, R109, R154, RZ, P4, !PT ;  /* 0x0000009a6d717210 */ /* 0x000fe4000279e4ff */
[----:B------:R-:W-:Y:S01]  /*901f0*/  IADD3.X R110, P2, PT, R71, R110, RZ, P2, !PT ;  /* 0x0000006e476e7210 */ /* 0x000fe2000175e4ff */
[----:B------:R-:W-:Y:S01]  /*90200*/  IMAD.X R91, RZ, RZ, RZ, P3 ;  /* 0x000000ffff5b7224 */ /* 0x000fe200018e06ff */
[----:B------:R-:W-:Y:S01]  /*90210*/  IADD3.X R154, P4, PT, R105, R155, RZ, P4, !PT ;  /* 0x0000009b699a7210 */ /* 0x000fe2000279e4ff */
[----:B------:R-:W-:Y:S01]  /*90220*/  IMAD.WIDE.U32 R70, R68, R149, RZ ;  /* 0x0000009544467225 */ /* 0x000fe200078e00ff */
[----:B------:R-:W-:-:S02]  /*90230*/  IADD3.X R105, P3, PT, RZ, RZ, RZ, P0, !PT ;  /* 0x000000ffff697210 */ /* 0x000fc4000077e4ff */
[----:B------:R-:W-:Y:S01]  /*90240*/  IADD3.X R91, P2, PT, R91, R111, RZ, P2, !PT ;  /* 0x0000006f5b5b7210 */ /* 0x000fe2000175e4ff */
[----:B------:R-:W-:Y:S01]  /*90250*/  IMAD.MOV.U32 R96, RZ, RZ, R81 ;  /* 0x000000ffff607224 */ /* 0x000fe200078e0051 */
[----:B------:R-:W-:Y:S01]  /*90260*/  IADD3.X R105, P5, PT, R105, R92, RZ, P5, !PT ;  /* 0x0000005c69697210 */ /* 0x000fe20002fbe4ff */
[----:B------:R-:W-:Y:S01]  /*90270*/  IMAD.X R101, RZ, RZ, RZ, P3 ;  /* 0x000000ffff657224 */ /* 0x000fe200018e06ff */
[----:B------:R-:W-:Y:S01]  /*90280*/  IADD3 R71, P3, PT, R80, R71, RZ ;  /* 0x0000004750477210 */ /* 0x000fe20007f7e0ff */
[----:B------:R-:W-:Y:S01]  /*90290*/  IMAD.WIDE.U32 R66, R94, 0xf5138f, R66 ;  /* 0x00f5138f5e427825 */ /* 0x000fe200078e0042 */
[----:B------:R-:W-:Y:S02]  /*902a0*/  IADD3 RZ, P0, PT, R86, R74, RZ ;  /* 0x0000004a56ff7210 */ /* 0x000fe40007f1e0ff */
[----:B------:R-:W-:Y:S01]  /*902b0*/  IADD3.X R101, P5, PT, R101, R93, RZ, P5, !PT ;  /* 0x0000005d65657210 */ /* 0x000fe20002fbe4ff */
[----:B------:R-:W-:Y:S01]  /*902c0*/  IMAD.WIDE.U32.X R96, R69, R153, R96, P3 ;  /* 0x0000009945607225 */ /* 0x000fe200018e0460 */
[----:B------:R-:W-:-:S02]  /*902d0*/  IADD3.X R74, P2, PT, R110, R66, RZ, P2, !PT ;  /* 0x000000426e4a7210 */ /* 0x000fc4000175e4ff */
[----:B------:R-:W-:Y:S01]  /*902e0*/  IADD3.X R102, P4, PT, R113, R106, RZ, P4, !PT ;  /* 0x0000006a71667210 */ /* 0x000fe2000279e4ff */
[----:B------:R-:W-:Y:S01]  /*902f0*/  IMAD.WIDE.U32 R92, P3, R68, R143, R88 ;  /* 0x0000008f445c7225 */ /* 0x000fe20007860058 */
[----:B------:R-:W-:-:S03]  /*90300*/  IADD3.X RZ, P0, PT, R87, R75, RZ, P0, !PT ;  /* 0x0000004b57ff7210 */ /* 0x000fc6000071e4ff */
[----:B------:R-:W-:Y:S01]  /*90310*/  IMAD.WIDE.U32 R88, R68, R141, RZ ;  /* 0x0000008d44587225 */ /* 0x000fe200078e00ff */
[----:B------:R-:W-:Y:S02]  /*90320*/  MOV R110, R93 ;  /* 0x0000005d006e7202 */ /* 0x000fe40000000f00 */
[----:B------:R-:W-:Y:S01]  /*90330*/  IADD3.X R99, P0, PT, R99, R84, RZ, P0, !PT ;  /* 0x0000005463637210 */ /* 0x000fe2000071e4ff */
[----:B------:R-:W-:Y:S01]  /*90340*/  IMAD.X R111, RZ, RZ, RZ, P3 ;  /* 0x000000ffff6f7224 */ /* 0x000fe200018e06ff */
[----:B------:R-:W-:Y:S01]  /*90350*/  IADD3 R81, P3, PT, R92, R89, RZ ;  /* 0x000000595c517210 */ /* 0x000fe20007f7e0ff */
[----:B------:R-:W-:Y:S02]  /*90360*/  IMAD.IADD R109, R107, 0x1, R82 ;  /* 0x000000016b6d7824 */ /* 0x000fe400078e0252 */
[----:B------:R-:W-:-:S04]  /*90370*/  IMAD.WIDE.U32 R106, R95, 0x6ca1493b, RZ ;  /* 0x6ca1493b5f6a7825 */ /* 0x000fc800078e00ff */
[----:B------:R-:W-:Y:S02]  /*90380*/  IMAD.IADD R138, R67, 0x1, R104 ;  /* 0x00000001438a7824 */ /* 0x000fe400078e0268 */
[----:B------:R-:W-:-:S04]  /*90390*/  IMAD.WIDE.U32.X R66, R69, R143, R110, P3 ;  /* 0x0000008f45427225 */ /* 0x000fc800018e046e */
[----:B------:R-:W-:Y:S01]  /*903a0*/  IMAD.WIDE.U32 R110, R64, R141, R76 ;  /* 0x0000008d406e7225 */ /* 0x000fe200078e004c */
[----:B------:R-:W-:-:S03]  /*903b0*/  IADD3.X R64, P1, PT, RZ, RZ, RZ, P1, !PT ;  /* 0x000000ffff407210 */ /* 0x000fc60000f3e4ff */
[C---:B------:R-:W-:Y:S01]  /*903c0*/  IMAD.WIDE.U32 R112, R94.reuse, 0x6ca1493b, RZ ;  /* 0x6ca1493b5e707825 */ /* 0x040fe200078e00ff */
[----:B------:R-:W-:Y:S02]  /*903d0*/  IADD3.X R75, P5, PT, R105, R64, RZ, P5, !PT ;  /* 0x00000040694b7210 */ /* 0x000fe40002fbe4ff */
[----:B------:R-:W-:Y:S01]  /*903e0*/  IADD3.X R64, P0, PT, R103, R85, RZ, P0, !PT ;  /* 0x0000005567407210 */ /* 0x000fe2000071e4ff */
[----:B------:R-:W-:Y:S01]  /*903f0*/  IMAD.WIDE.U32 R106, P3, R94, -0x39c4fa40, R106 ;  /* 0xc63b05c05e6a7825 */ /* 0x000fe2000786006a */
[----:B------:R-:W-:-:S03]  /*90400*/  IADD3.X R103, P4, PT, R154, R109, RZ, P4, !PT ;  /* 0x0000006d9a677210 */ /* 0x000fc6000279e4ff */
[----:B------:R-:W-:Y:S01]  /*90410*/  IMAD.X R76, RZ, RZ, RZ, P1 ;  /* 0x000000ffff4c7224 */ /* 0x000fe200008e06ff */
[----:B------:R-:W-:Y:S01]  /*90420*/  IADD3 RZ, P1, PT, R102, R112, RZ ;  /* 0x0000007066ff7210 */ /* 0x000fe20007f3e0ff */
[----:B------:R-:W-:Y:S01]  /*90430*/  IMAD.X R143, RZ, RZ, RZ, P3 ;  /* 0x000000ffff8f7224 */ /* 0x000fe200018e06ff */
[----:B------:R-:W-:Y:S01]  /*90440*/  IADD3 R69, P3, PT, R106, R113, RZ ;  /* 0x000000716a457210 */ /* 0x000fe20007f7e0ff */
[----:B------:R-:W-:Y:S01]  /*90450*/  IMAD.WIDE.U32 R112, R68, R151, R72 ;  /* 0x0000009744707225 */ /* 0x000fe200078e0048 */
[----:B------:R-:W-:Y:S02]  /*90460*/  IADD3.X R101, P5, PT, R101, R76, RZ, P5, !PT ;  /* 0x0000004c65657210 */ /* 0x000fe40002fbe4ff */
[----:B------:R-:W-:Y:S01]  /*90470*/  IADD3.X R89, P4, PT, RZ, RZ, RZ, P4, !PT ;  /* 0x000000ffff597210 */ /* 0x000fe2000279e4ff */
[----:B------:R-:W-:Y:S01]  /*90480*/  IMAD.WIDE.U32 R72, R95, 0x17c510ea, RZ ;  /* 0x17c510ea5f487825 */ /* 0x000fe200078e00ff */
[----:B------:R-:W-:-:S03]  /*90490*/  IADD3.X RZ, P1, PT, R103, R69, RZ, P1, !PT ;  /* 0x0000004567ff7210 */ /* 0x000fc60000f3e4ff */
[----:B------:R-:W-:Y:S02]  /*904a0*/  IMAD.MOV.U32 R142, RZ, RZ, R107 ;  /* 0x000000ffff8e7224 */ /* 0x000fe400078e006b */
[----:B------:R-:W-:-:S04]  /*904b0*/  IMAD.WIDE.U32 R104, R94, 0x17c510ea, RZ ;  /* 0x17c510ea5e687825 */ /* 0x000fc800078e00ff */
[----:B------:R-:W-:-:S04]  /*904c0*/  IMAD.WIDE.U32.X R142, R95, -0x39c4fa40, R142, P3 ;  /* 0xc63b05c05f8e7825 */ /* 0x000fc800018e048e */
[----:B------:R-:W-:Y:S01]  /*904d0*/  IMAD.WIDE.U32 R72, P3, R94, 0x1ae3a46, R72 ;  /* 0x01ae3a465e487825 */ /* 0x000fe20007860048 */
[----:B------:R-:W-:-:S03]  /*904e0*/  IADD3.X R89, P1, PT, R89, R142, RZ, P1, !PT ;  /* 0x0000008e59597210 */ /* 0x000fc60000f3e4ff */
        /* <DEDUP_REMOVED lines=9> */
[----:B------:R-:W-:Y:S01]  /*90580*/  IMAD.X R151, RZ, RZ, RZ, P3 ;  /* 0x000000ffff977224 */ /* 0x000fe200018e06ff */
[----:B------:R-:W-:Y:S01]  /*90590*/  IADD3 RZ, P3, PT, R74, R146, RZ ;  /* 0x000000924aff7210 */ /* 0x000fe20007f7e0ff */
[----:B------:R-:W-:Y:S01]  /*905a0*/  IMAD.MOV.U32 R150, RZ, RZ, R77 ;  /* 0x000000ffff967224 */ /* 0x000fe200078e004d */
[----:B------:R-:W-:Y:S01]  /*905b0*/  IADD3.X R73, P1, PT, R73, R143, RZ, P1, !PT ;  /* 0x0000008f49497210 */ /* 0x000fe20000f3e4ff */
        /* <DEDUP_REMOVED lines=8> */
[----:B------:R-:W-:Y:S01]  /*90640*/  IMAD.IADD R91, R111, 0x1, R98 ;  /* 0x000000016f5b7824 */ /* 0x000fe200078e0262 */
[----:B------:R-:W-:Y:S01]  /*90650*/  IADD3.X RZ, P3, PT, R75, R93, RZ, P3, !PT ;  /* 0x0000005d4bff7210 */ /* 0x000fe20001f7e4ff */
[----:B------:R-:W-:Y:S01]  /*90660*/  IMAD.WIDE.U32 R98, R83, 0xf5138f, RZ ;  /* 0x00f5138f53627825 */ /* 0x000fe200078e00ff */
[----:B------:R-:W-:-:S02]  /*90670*/  IADD3.X R90, P4, PT, R101, R90, RZ, P4, !PT ;  /* 0x0000005a655a7210 */ /* 0x000fc4000279e4ff */
[----:B------:R-:W-:Y:S01]  /*90680*/  IADD3.X R77, P2, PT, RZ, RZ, RZ, P2, !PT ;  /* 0x000000ffff4d7210 */ /* 0x000fe2000175e4ff */
[----:B------:R-:W-:Y:S01]  /*90690*/  IMAD.WIDE.U32 R102, R94, 0x6ca1493b, R102 ;  /* 0x6ca1493b5e667825 */ /* 0x000fe200078e0066 */
[----:B------:R-:W-:Y:S02]  /*906a0*/  IADD3.X R101, P0, PT, R64, R91, RZ, P0, !PT ;  /* 0x0000005b40657210 */ /* 0x000fe4000071e4ff */
[----:B------:R-:W-:Y:S01]  /*906b0*/  IADD3.X R77, P3, PT, R77, R146, RZ, P3, !PT ;  /* 0x000000924d4d7210 */ /* 0x000fe20001f7e4ff */
[----:B------:R-:W-:Y:S01]  /*906c0*/  IMAD.X R146, RZ, RZ, RZ, P2 ;  /* 0x000000ffff927224 */ /* 0x000fe200010e06ff */
[----:B------:R-:W-:Y:S01]  /*906d0*/  IADD3.X R93, P0, PT, RZ, RZ, RZ, P0, !PT ;  /* 0x000000ffff5d7210 */ /* 0x000fe2000071e4ff */
[----:B------:R-:W-:Y:S01]  /*906e0*/  IMAD.IADD R95, R103, 0x1, R106 ;  /* 0x00000001675f7824 */ /* 0x000fe200078e026a */
[----:B------:R-:W-:Y:S01]  /*906f0*/  IADD3.X R143, P1, PT, R73, R90, RZ, P1, !PT ;  /* 0x0000005a498f7210 */ /* 0x000fe20000f3e4ff */
[----:B------:R-:W-:Y:S01]  /*90700*/  IMAD.WIDE.U32 R90, R108, 0xf5138f, RZ ;  /* 0x00f5138f6c5a7825 */ /* 0x000fe200078e00ff */
[----:B------:R-:W-:-:S02]  /*90710*/  IADD3.X R109, PT, PT, RZ, RZ, RZ, P0, !PT ;  /* 0x000000ffff6d7210 */ /* 0x000fc400007fe4ff */
[----:B------:R-:W-:Y:S01]  /*90720*/  IADD3.X R146, P2, PT, R146, R147, RZ, P3, !PT ;  /* 0x0000009392927210 */ /* 0x000fe20001f5e4ff */
[----:B------:R-:W-:Y:S01]  /*90730*/  IMAD.WIDE.U32 R98, P3, R108, 0x1a22d9f3, R98 ;  /* 0x1a22d9f36c627825 */ /* 0x000fe20007860062 */
[----:B------:R-:W-:Y:S02]  /*90740*/  IADD3.X R73, P0, PT, RZ, RZ, RZ, P1, !PT ;  /* 0x000000ffff497210 */ /* 0x000fe40000f1e4ff */
[----:B------:R-:W-:Y:S01]  /*90750*/  IADD3 RZ, P1, PT, R100, R70, RZ ;  /* 0x0000004664ff7210 */ /* 0x000fe20007f3e0ff */
[----:B------:R-:W-:Y:S01]  /*90760*/  IMAD.X R107, RZ, RZ, RZ, P3 ;  /* 0x000000ffff6b7224 */ /* 0x000fe200018e06ff */
[----:B------:R-:W-:Y:S01]  /*90770*/  IADD3.X R70, P2, PT, R77, R102, RZ, P2, !PT ;  /* 0x000000664d467210 */ /* 0x000fe2000175e4ff */
[----:B------:R-:W-:Y:S01]  /*90780*/  IMAD.X R89, RZ, RZ, RZ, P0 ;  /* 0x000000ffff597224 */ /* 0x000fe200000e06ff */
[----:B------:R-:W-:Y:S01]  /*90790*/  IADD3 R77, P0, PT, R98, R91, RZ ;  /* 0x0000005b624d7210 */ /* 0x000fe20007f1e0ff */
[----:B------:R-:W-:Y:S01]  /*907a0*/  IMAD.WIDE.U32 R102, R83, 0x6ca1493b, RZ ;  /* 0x6ca1493b53667825 */ /* 0x000fe200078e00ff */
[----:B------:R-:W-:-:S02]  /*907b0*/  IADD3.X RZ, P3, PT, R101, R71, RZ, P1, !PT ;  /* 0x0000004765ff7210 */ /* 0x000fc40000f7e4ff */
[----:B------:R-:W-:Y:S01]  /*907c0*/  IADD3 RZ, P1, PT, R142, R104, RZ ;  /* 0x000000688eff7210 */ /* 0x000fe20007f3e0ff */
[----:B------:R-:W-:Y:S01]  /*907d0*/  IMAD.MOV.U32 R106, RZ, RZ, R99 ;  /* 0x000000ffff6a7224 */ /* 0x000fe200078e0063 */
[----:B------:R-:W-:Y:S01]  /*907e0*/  IADD3.X R71, P2, PT, R146, R95, RZ, P2, !PT ;  /* 0x0000005f92477210 */ /* 0x000fe2000175e4ff */
[----:B------:R-:W-:Y:S01]  /*907f0*/  IMAD.WIDE.U32 R110, R83, 0x17c510ea, RZ ;  /* 0x17c510ea536e7825 */ /* 0x000fe200078e00ff */
[----:B------:R-:W-:-:S03]  /*90800*/  IADD3.X RZ, P1, PT, R143, R82, RZ, P1, !PT ;  /* 0x000000528fff7210 */ /* 0x000fc60000f3e4ff */
[----:B------:R-:W-:Y:S01]  /*90810*/  IMAD.WIDE.U32.X R106, R83, 0x1a22d9f3, R106, P0 ;  /* 0x1a22d9f3536a7825 */ /* 0x000fe200000e046a */
[----:B------:R-:W-:Y:S02]  /*90820*/  IADD3.X R64, P0, PT, R93, R96, RZ, P3, !PT ;  /* 0x000000605d407210 */ /* 0x000fe40001f1e4ff */
[----:B------:R-:W-:Y:S01]  /*90830*/  IADD3.X R73, P1, PT, R73, R84, RZ, P1, !PT ;  /* 0x0000005449497210 */ /* 0x000fe20000f3e4ff */
[C---:B------:R-:W-:Y:S01]  /*90840*/  IMAD.WIDE.U32 R104, P3, R108.reuse, -0x39c4fa40, R102 ;  /* 0xc63b05c06c687825 */ /* 0x040fe20007860066 */
[----:B------:R-:W-:Y:S02]  /*90850*/  IADD3.X R138, P0, PT, R109, R97, RZ, P0, !PT ;  /* 0x000000616d8a7210 */ /* 0x000fe4000071e4ff */
[----:B------:R-:W-:Y:S01]  /*90860*/  IADD3.X R89, P1, PT, R89, R85, RZ, P1, !PT ;  /* 0x0000005559597210 */ /* 0x000fe20000f3e4ff */
[----:B------:R-:W-:-:S04]  /*90870*/  IMAD.WIDE.U32 R102, R108, 0x6ca1493b, RZ ;  /* 0x6ca1493b6c667825 */ /* 0x000fc800078e00ff */
[----:B------:R-:W-:Y:S01]  /*90880*/  IMAD.X R113, RZ, RZ, RZ, P3 ;  /* 0x000000ffff717224 */ /* 0x000fe200018e06ff */
[----:B------:R-:W-:Y:S01]  /*90890*/  IADD3 R91, P3, PT, R104, R103, RZ ;  /* 0x00000067685b7210 */ /* 0x000fe20007f7e0ff */
[----:B------:R-:W-:Y:S02]  /*908a0*/  IMAD.MOV.U32 R112, RZ, RZ, R105 ;  /* 0x000000ffff707224 */ /* 0x000fe400078e0069 */
[----:B------:R-:W-:-:S04]  /*908b0*/  IMAD.WIDE.U32 R96, R108, 0x17c510ea, RZ ;  /* 0x17c510ea6c607825 */ /* 0x000fc800078e00ff */
[----:B------:R-:W-:-:S04]  /*908c0*/  IMAD.WIDE.U32.X R112, R83, -0x39c4fa40, R112, P3 ;  /* 0xc63b05c053707825 */ /* 0x000fc800018e0470 */
[----:B------:R-:W-:-:S04]  /*908d0*/  IMAD.WIDE.U32 R110, P3, R108, 0x1ae3a46, R110 ;  /* 0x01ae3a466c6e7825 */ /* 0x000fc8000786006e */
[----:B------:R-:W-:-:S04]  /*908e0*/  IMAD.WIDE.U32 R142, R94, 0x17c510ea, R142 ;  /* 0x17c510ea5e8e7825 */ /* 0x000fc800078e008e */
[C---:B------:R-:W-:Y:S02]  /*908f0*/  IMAD R93, R144.reuse, -0x7af74001, -R69 ;  /* 0x8508bfff905d7824 */ /* 0x040fe400078e0a45 */
[----:B------:R-:W-:-:S04]  /*90900*/  IMAD.WIDE.U32 R94, R144, -0x1, RZ ;  /* 0xffffffff905e7825 */ /* 0x000fc800078e00ff */
[----:B------:R-:W-:Y:S01]  /*90910*/  IMAD.X R151, RZ, RZ, RZ, P3 ;  /* 0x000000ffff977224 */ /* 0x000fe200018e06ff */
[----:B------:R-:W-:Y:S01]  /*90920*/  IADD3 R97, P3, PT, R110, R97, RZ ;  /* 0x000000616e617210 */ /* 0x000fe20007f7e0ff */
[----:B------:R-:W-:Y:S02]  /*90930*/  IMAD.MOV.U32 R150, RZ, RZ, R111 ;  /* 0x000000ffff967224 */ /* 0x000fe400078e006f */
[----:B------:R-:W-:Y:S01]  /*90940*/  IMAD.IADD R93, R95, 0x1, R93 ;  /* 0x000000015f5d7824 */ /* 0x000fe200078e025d */
[----:B------:R-:W-:Y:S01]  /*90950*/  IADD3.X R95, P2, PT, RZ, RZ, RZ, P2, !PT ;  /* 0x000000ffff5f7210 */ /* 0x000fe2000175e4ff */
[----:B------:R-:W-:-:S04]  /*90960*/  IMAD.WIDE.U32.X R150, R83, 0x1ae3a46, R150, P3 ;  /* 0x01ae3a4653967825 */ /* 0x000fc800018e0496 */
[----:B------:R-:W-:-:S04]  /*90970*/  IMAD.WIDE.U32 R82, R93, 0x1, RZ ;  /* 0x000000015d527825 */ /* 0x000fc800078e00ff */
[----:B------:R-:W-:Y:S02]  /*90980*/  IMAD.X R99, RZ, RZ, RZ, P2 ;  /* 0x000000ffff637224 */ /* 0x000fe400010e06ff */
[----:B------:R-:W-:-:S04]  /*90990*/  IMAD.WIDE.U32 R146, R94, 0x1, RZ ;  /* 0x000000015e927825 */ /* 0x000fc800078e00ff */
[----:B------:R-:W-:Y:S01]  /*909a0*/  IMAD.WIDE.U32 R82, P2, R94, -0x7af74000, R82 ;  /* 0x8508c0005e527825 */ /* 0x000fe20007840052 */
        /* <DEDUP_REMOVED lines=10> */
[----:B------:R-:W-:Y:S01]  /*90a50*/  IADD3 RZ, P2, PT, R70, R90, RZ ;  /* 0x0000005a46ff7210 */ /* 0x000fe20007f5e0ff */
[C---:B------:R-:W-:Y:S01]  /*90a60*/  IMAD.WIDE.U32 R74, R108.reuse, -0x45f6b800, R74 ;  /* 0xba0948006c4a7825 */ /* 0x040fe200078e004a */
[----:B------:R-:W-:Y:S02]  /*90a70*/  IADD3.X R90, P5, PT, RZ, RZ, RZ, P5, !PT ;  /* 0x000000ffff5a7210 */ /* 0x000fe40002fbe4ff */
[----:B------:R-:W-:Y:S01]  /*90a80*/  IADD3.X RZ, P2, PT, R71, R77, RZ, P2, !PT ;  /* 0x0000004d47ff7210 */ /* 0x000fe2000175e4ff */
[----:B------:R-:W-:Y:S01]  /*90a90*/  IMAD.IADD R72, R143, 0x1, R72 ;  /* 0x000000018f487824 */ /* 0x000fe200078e0248 */
[----:B------:R-:W-:Y:S01]  /*90aa0*/  IADD3.X R144, P3, PT, RZ, R145, RZ, P3, !PT ;  /* 0x00000091ff907210 */ /* 0x000fe20001f7e4ff */
[----:B------:R-:W-:Y:S01]  /*90ab0*/  IMAD.WIDE.U32 R84, R108, 0xf5138f, R70 ;  /* 0x00f5138f6c547825 */ /* 0x000fe200078e0046 */
[----:B------:R-:W-:Y:S02]  /*90ac0*/  IADD3.X R95, P2, PT, R95, R106, RZ, P2, !PT ;  /* 0x0000006a5f5f7210 */ /* 0x000fe4000175e4ff */
[----:B------:R-:W-:Y:S01]  /*90ad0*/  IADD3 R75, PT, PT, R75, R76, RZ ;  /* 0x0000004c4b4b7210 */ /* 0x000fe20007ffe0ff */
[----:B------:R-:W-:Y:S01]  /*90ae0*/  IMAD.WIDE.U32 R76, R94, 0x30000000, RZ ;  /* 0x300000005e4c7825 */ /* 0x000fe200078e00ff */
[----:B------:R-:W-:-:S02]  /*90af0*/  IADD3.X R99, P2, PT, R99, R107, RZ, P2, !PT ;  /* 0x0000006b63637210 */ /* 0x000fc4000175e4ff */
[----:B------:R-:W-:Y:S01]  /*90b00*/  IADD3.X R90, P4, PT, RZ, R90, RZ, P4, !PT ;  /* 0x0000005aff5a7210 */ /* 0x000fe2000279e4ff */
[----:B------:R-:W-:Y:S01]  /*90b10*/  IMAD.MOV.U32 R146, RZ, RZ, R83 ;  /* 0x000000ffff927224 */ /* 0x000fe200078e0053 */
[----:B------:R-:W-:Y:S01]  /*90b20*/  IADD3.X R142, P2, PT, R95, R142, RZ, P2, !PT ;  /* 0x0000008e5f8e7210 */ /* 0x000fe2000175e4ff */
[----:B------:R-:W-:Y:S01]  /*90b30*/  IMAD.WIDE.U32 R86, R68, R139, R86 ;  /* 0x0000008b44567225 */ /* 0x000fe200078e0056 */
[----:B------:R-:W-:Y:S02]  /*90b40*/  IADD3.X R74, P3, PT, R69, R74, RZ, P3, !PT ;  /* 0x0000004a454a7210 */ /* 0x000fe40001f7e4ff */
[----:B------:R-:W-:Y:S01]  /*90b50*/  IADD3.X R70, PT, PT, RZ, RZ, RZ, P4, P5 ;  /* 0x000000ffff467210 */ /* 0x000fe200027ea4ff */
[----:B------:R-:W-:Y:S01]  /*90b60*/  IMAD.IADD R78, R87, 0x1, R78 ;  /* 0x00000001574e7824 */ /* 0x000fe200078e024e */
[----:B------:R-:W-:Y:S01]  /*90b70*/  IADD3.X R143, P2, PT, R99, R72, RZ, P2, !PT ;  /* 0x00000048638f7210 */ /* 0x000fe2000175e4ff */
[----:B------:R-:W-:Y:S01]  /*90b80*/  IMAD.IADD R98, R85, 0x1, R98 ;  /* 0x0000000155627824 */ /* 0x000fe200078e0262 */
[----:B------:R-:W-:Y:S01]  /*90b90*/  IADD3 R69, P5, PT, R82, R77, RZ ;  /* 0x0000004d52457210 */ /* 0x000fe20007fbe0ff */
[----:B------:R-:W-:Y:S01]  /*90ba0*/  IMAD.WIDE.U32 R106, R93, 0x6ca1493b, RZ ;  /* 0x6ca1493b5d6a7825 */ /* 0x000fe200078e00ff */
[----:B------:R-:W-:-:S02]  /*90bb0*/  IADD3.X R71, P1, PT, R73, R90, RZ, P1, !PT ;  /* 0x0000005a49477210 */ /* 0x000fc40000f3e4ff */
[----:B------:R-:W-:Y:S01]  /*90bc0*/  IADD3.X R75, P3, PT, R144, R75, RZ, P3, !PT ;  /* 0x0000004b904b7210 */ /* 0x000fe20001f7e4ff */
[C---:B------:R-:W-:Y:S01]  /*90bd0*/  IMAD.WIDE.U32.X R146, R93.reuse, 0x170b5d44, R146, P5 ;  /* 0x170b5d445d927825 */ /* 0x040fe200028e0492 */
[----:B------:R-:W-:Y:S02]  /*90be0*/  IADD3.X R77, P2, PT, RZ, RZ, RZ, P2, !PT ;  /* 0x000000ffff4d7210 */ /* 0x000fe4000175e4ff */
[----:B------:R-:W-:Y:S01]  /*90bf0*/  IADD3 RZ, P4, PT, R74, R76, RZ ;  /* 0x0000004c4aff7210 */ /* 0x000fe20007f9e0ff */
[----:B------:R-:W-:Y:S01]  /*90c00*/  IMAD.WIDE.U32 R144, R93, 0xf5138f, RZ ;  /* 0x00f5138f5d907825 */ /* 0x000fe200078e00ff */
[----:B------:R-:W-:Y:S02]  /*90c10*/  IADD3.X R89, P1, PT, R89, R70, RZ, P1, !PT ;  /* 0x0000004659597210 */ /* 0x000fe40000f3e4ff */
[----:B------:R-:W-:Y:S01]  /*90c20*/  IADD3.X R73, P5, PT, RZ, RZ, RZ, P3, !PT ;  /* 0x000000ffff497210 */ /* 0x000fe20001fbe4ff */
[----:B------:R-:W-:Y:S01]  /*90c30*/  IMAD.X R83, RZ, RZ, RZ, P2 ;  /* 0x000000ffff537224 */ /* 0x000fe200010e06ff */
[----:B------:R-:W-:Y:S01]  /*90c40*/  IADD3 RZ, P3, PT, R142, R102, RZ ;  /* 0x000000668eff7210 */ /* 0x000fe20007f7e0ff */
[----:B------:R-:W-:Y:S01]  /*90c50*/  IMAD.WIDE.U32 R100, R68, R149, R100 ;  /* 0x0000009544647225 */ /* 0x000fe200078e0064 */
[----:B------:R-:W-:-:S02]  /*90c60*/  IADD3.X RZ, P4, PT, R75, R69, RZ, P4, !PT ;  /* 0x000000454bff7210 */ /* 0x000fc4000279e4ff */
[----:B------:R-:W-:Y:S01]  /*90c70*/  IADD3.X R90, P2, PT, R71, R86, RZ, P1, !PT ;  /* 0x00000056475a7210 */ /* 0x000fe20000f5e4ff */
[----:B------:R-:W-:Y:S01]  /*90c80*/  IMAD.WIDE.U32 R70, R93, -0x45f6b800, RZ ;  /* 0xba0948005d467825 */ /* 0x000fe200078e00ff */
[----:B------:R-:W-:Y:S02]  /*90c90*/  IADD3.X RZ, P3, PT, R143, R91, RZ, P3, !PT ;  /* 0x0000005b8fff7210 */ /* 0x000fe40001f7e4ff */
[----:B------:R-:W-:Y:S01]  /*90ca0*/  IADD3.X R73, P4, PT, R73, R146, RZ, P4, !PT ;  /* 0x0000009249497210 */ /* 0x000fe2000279e4ff */
[----:B------:R-:W-:Y:S01]  /*90cb0*/  IMAD.X R69, RZ, RZ, RZ, P5 ;  /* 0x000000ffff457224 */ /* 0x000fe200028e06ff */
[----:B------:R-:W-:Y:S01]  /*90cc0*/  IADD3.X R91, P3, PT, R77, R112, RZ, P3, !PT ;  /* 0x000000704d5b7210 */ /* 0x000fe20001f7e4ff */
[C---:B------:R-:W-:Y:S01]  /*90cd0*/  IMAD.WIDE.U32 R70, P5, R94.reuse, 0x1ef3622f, R70 ;  /* 0x1ef3622f5e467825 */ /* 0x040fe200078a0046 */
[----:B------:R-:W-:Y:S02]  /*90ce0*/  IADD3.X R78, P2, PT, R89, R78, RZ, P2, !PT ;  /* 0x0000004e594e7210 */ /* 0x000fe4000175e4ff */
[----:B------:R-:W-:Y:S01]  /*90cf0*/  IADD3.X R147, P4, PT, R69, R147, RZ, P4, !PT ;  /* 0x0000009345937210 */ /* 0x000fe2000279e4ff */
[----:B------:R-:W-:Y:S01]  /*90d00*/  IMAD.WIDE.U32 R76, R94, -0x45f6b800, RZ ;  /* 0xba0948005e4c7825 */ /* 0x000fe200078e00ff */
[----:B------:R-:W-:-:S02]  /*90d10*/  IADD3.X R113, P3, PT, R83, R113, RZ, P3, !PT ;  /* 0x0000007153717210 */ /* 0x000fc40001f7e4ff */
[----:B------:R-:W-:Y:S01]  /*90d20*/  IADD3.X R89, P1, PT, RZ, RZ, RZ, P1, !PT ;  /* 0x000000ffff597210 */ /* 0x000fe20000f3e4ff */
[----:B------:R-:W-:Y:S01]  /*90d30*/  IMAD.WIDE.U32 R86, R94, 0x30000000, R74 ;  /* 0x300000005e567825 */ /* 0x000fe200078e004a */
[----:B------:R-:W-:Y:S02]  /*90d40*/  IADD3.X R74, P4, PT, R73, R84, RZ, P4, !PT ;  /* 0x00000054494a7210 */ /* 0x000fe4000279e4ff */
[----:B------:R-:W-:Y:S01]  /*90d50*/  IADD3.X R89, P2, PT, RZ, R89, RZ, P2, !PT ;  /* 0x00000059ff597210 */ /* 0x000fe2000175e4ff */
[----:B------:R-:W-:Y:S01]  /*90d60*/  IMAD.X R83, RZ, RZ, RZ, P5 ;  /* 0x000000ffff537224 */ /* 0x000fe200028e06ff */
[----:B------:R-:W-:Y:S01]  /*90d70*/  IADD3 R85, P5, PT, R70, R77, RZ ;  /* 0x0000004d46557210 */ /* 0x000fe20007fbe0ff */
[----:B------:R-:W-:Y:S01]  /*90d80*/  IMAD.IADD R69, R87, 0x1, R82 ;  /* 0x0000000157457824 */ /* 0x000fe200078e0252 */
[----:B------:R-:W-:Y:S01]  /*90d90*/  IADD3.X R75, P4, PT, R147, R98, RZ, P4, !PT ;  /* 0x00000062934b7210 */ /* 0x000fe2000279e4ff */
[----:B------:R-:W-:Y:S02]  /*90da0*/  IMAD.MOV.U32 R82, RZ, RZ, R71 ;  /* 0x000000ffff527224 */ /* 0x000fe400078e0047 */
[----:B------:R-:W-:Y:S01]  /*90db0*/  IMAD.WIDE.U32 R72, R86, -0x1, RZ ;  /* 0xffffffff56487825 */ /* 0x000fe200078e00ff */
[----:B------:R-:W-:-:S03]  /*90dc0*/  IADD3.X R87, P4, PT, RZ, RZ, RZ, P4, !PT ;  /* 0x000000ffff577210 */ /* 0x000fc6000279e4ff */
[----:B------:R-:W-:Y:S01]  /*90dd0*/  IMAD.WIDE.U32.X R82, R93, 0x1ef3622f, R82, P5 ;  /* 0x1ef3622f5d527825 */ /* 0x000fe200028e0452 */
[----:B------:R-:W-:-:S03]  /*90de0*/  IADD3 RZ, P5, PT, R74, R76, RZ ;  /* 0x0000004c4aff7210 */ /* 0x000fc60007fbe0ff */
[----:B------:R-:W-:Y:S01]  /*90df0*/  IMAD.X R95, RZ, RZ, RZ, P4 ;  /* 0x000000ffff5f7224 */ /* 0x000fe200020e06ff */
[----:B------:R-:W-:Y:S01]  /*90e00*/  IADD3.X RZ, P5, PT, R75, R85, RZ, P5, !PT ;  /* 0x000000554bff7210 */ /* 0x000fe20002fbe4ff */
[----:B------:R-:W-:-:S03]  /*90e10*/  IMAD.WIDE.U32 R76, R72, 0x1, RZ ;  /* 0x00000001484c7825 */ /* 0x000fc600078e00ff */
[----:B------:R-:W-:Y:S01]  /*90e20*/  IADD3.X R87, P5, PT, R87, R82, RZ, P5, !PT ;  /* 0x0000005257577210 */ /* 0x000fe20002fbe4ff */
[----:B------:R-:W-:Y:S01]  /*90e30*/  IMAD.WIDE.U32 R142, R108, 0x6ca1493b, R142 ;  /* 0x6ca1493b6c8e7825 */ /* 0x000fe200078e008e */
[----:B------:R-:W-:Y:S02]  /*90e40*/  IADD3.X R82, P3, PT, R91, R90, RZ, P3, !PT ;  /* 0x0000005a5b527210 */ /* 0x000fe40001f7e4ff */
[----:B------:R-:W-:Y:S01]  /*90e50*/  IADD3.X R140, P5, PT, R95, R83, RZ, P5, !PT ;  /* 0x000000535f8c7210 */ /* 0x000fe20002fbe4ff */
[----:B------:R-:W-:Y:S01]  /*90e60*/  IMAD.IADD R71, R143, 0x1, R104 ;  /* 0x000000018f477824 */ /* 0x000fe200078e0268 */
[----:B------:R-:W-:Y:S01]  /*90e70*/  IADD3.X R83, P3, PT, R113, R78, RZ, P3, !PT ;  /* 0x0000004e71537210 */ /* 0x000fe20001f7e4ff */
[C---:B------:R-:W-:Y:S01]  /*90e80*/  IMAD R85, R86.reuse, -0x7af74001, -R69 ;  /* 0x8508bfff56557824 */ /* 0x040fe200078e0a45 */
[----:B------:R-:W-:Y:S01]  /*90e90*/  IADD3 RZ, P4, PT, R86, R76, RZ ;  /* 0x0000004c56ff7210 */ /* 0x000fe20007f9e0ff */
[----:B------:R-:W-:Y:S01]  /*90ea0*/  IMAD.WIDE.U32 R98, R93, 0x17c510ea, RZ ;  /* 0x17c510ea5d627825 */ /* 0x000fe200078e00ff */
[----:B------:R-:W-:-:S02]  /*90eb0*/  IADD3.X R95, PT, PT, RZ, RZ, RZ, P2, P1 ;  /* 0x000000ffff5f7210 */ /* 0x000fc400017e24ff */
[----:B------:R-:W-:Y:S01]  /*90ec0*/  IADD3.X R76, P5, PT, R87, R142, RZ, P5, !PT ;  /* 0x0000008e574c7210 */ /* 0x000fe20002fbe4ff */
[C---:B------:R-:W-:Y:S01]  /*90ed0*/  IMAD.WIDE.U32 R144, P2, R94.reuse, 0x1a22d9f3, R144 ;  /* 0x1a22d9f35e907825 */ /* 0x040fe20007840090 */
[----:B------:R-:W-:Y:S02]  /*90ee0*/  IADD3.X R109, P3, PT, RZ, RZ, RZ, P3, !PT ;  /* 0x000000ffff6d7210 */ /* 0x000fe40001f7e4ff */
[----:B------:R-:W-:Y:S01]  /*90ef0*/  IADD3 R78, PT, PT, R73, R85, RZ ;  /* 0x00000055494e7210 */ /* 0x000fe20007ffe0ff */
[----:B------:R-:W-:Y:S01]  /*90f00*/  IMAD.WIDE.U32 R142, R94, 0xf5138f, RZ ;  /* 0x00f5138f5e8e7825 */ /* 0x000fe200078e00ff */
[----:B------:R-:W-:-:S03]  /*90f10*/  IADD3 RZ, P1, PT, R82, R96, RZ ;  /* 0x0000006052ff7210 */ /* 0x000fc60007f3e0ff */
[----:B------:R-:W-:Y:S01]  /*90f20*/  IMAD.X R113, RZ, RZ, RZ, P2 ;  /* 0x000000ffff717224 */ /* 0x000fe200010e06ff */
[----:B------:R-:W-:Y:S01]  /*90f30*/  IADD3 R111, P2, PT, R144, R143, RZ ;  /* 0x0000008f906f7210 */ /* 0x000fe20007f5e0ff */
[----:B------:R-:W-:Y:S01]  /*90f40*/  IMAD.X R137, RZ, RZ, RZ, P3 ;  /* 0x000000ffff897224 */ /* 0x000fe200018e06ff */
[----:B------:R-:W-:Y:S01]  /*90f50*/  IADD3.X RZ, P1, PT, R83, R97, RZ, P1, !PT ;  /* 0x0000006153ff7210 */ /* 0x000fe20000f3e4ff */
[----:B------:R-:W-:-:S03]  /*90f60*/  IMAD.WIDE.U32 R104, R94, 0x6ca1493b, RZ ;  /* 0x6ca1493b5e687825 */ /* 0x000fc600078e00ff */
[----:B------:R-:W-:Y:S01]  /*90f70*/  IADD3.X R146, P1, PT, R109, R150, RZ, P1, !PT ;  /* 0x000000966d927210 */ /* 0x000fe20000f3e4ff */
[----:B------:R-:W-:-:S03]  /*90f80*/  IMAD.WIDE.U32 R106, P3, R94, -0x39c4fa40, R106 ;  /* 0xc63b05c05e6a7825 */ /* 0x000fc6000786006a */
[----:B------:R-:W-:Y:S01]  /*90f90*/  IADD3.X R150, P1, PT, R137, R151, RZ, P1, !PT ;  /* 0x0000009789967210 */ /* 0x000fe20000f3e4ff */
[----:B------:R-:W-:Y:S02]  /*90fa0*/  IMAD.MOV.U32 R112, RZ, RZ, R145 ;  /* 0x000000ffff707224 */ /* 0x000fe400078e0091 */
[----:B------:R-:W-:Y:S01]  /*90fb0*/  IMAD.X R103, RZ, RZ, RZ, P3 ;  /* 0x000000ffff677224 */ /* 0x000fe200018e06ff */
[----:B------:R-:W-:Y:S01]  /*90fc0*/  IADD3 R73, P3, PT, R106, R105, RZ ;  /* 0x000000696a497210 */ /* 0x000fe20007f7e0ff */
[----:B------:R-:W-:Y:S01]  /*90fd0*/  IMAD.WIDE.U32.X R112, R93, 0x1a22d9f3, R112, P2 ;  /* 0x1a22d9f35d707825 */ /* 0x000fe200010e0470 */
[----:B------:R-:W-:-:S03]  /*90fe0*/  IADD3.X R89, P1, PT, R146, R89, RZ, P1, !PT ;  /* 0x0000005992597210 */ /* 0x000fc60000f3e4ff */
        /* <DEDUP_REMOVED lines=8> */
[----:B------:R-:W-:Y:S01]  /*91070*/  IMAD.MOV.U32 R86, RZ, RZ, R99 ;  /* 0x000000ffff567224 */ /* 0x000fe200078e0063 */
[----:B------:R-:W-:Y:S01]  /*91080*/  IADD3.X R99, P1, PT, R150, R95, RZ, P1, !PT ;  /* 0x0000005f96637210 */ /* 0x000fe20000f3e4ff */
[----:B------:R-:W-:Y:S01]  /*91090*/  IMAD.X R143, RZ, RZ, RZ, P3 ;  /* 0x000000ffff8f7224 */ /* 0x000fe200018e06ff */
[----:B------:R-:W-:Y:S01]  /*910a0*/  IADD3 RZ, P3, PT, R76, R142, RZ ;  /* 0x0000008e4cff7210 */ /* 0x000fe20007f7e0ff */
[----:B------:R-:W-:Y:S01]  /*910b0*/  IMAD.WIDE.U32.X R86, R93, 0x1ae3a46, R86, P2 ;  /* 0x01ae3a465d567825 */ /* 0x000fe200010e0456 */
[----:B------:R-:W-:Y:S02]  /*910c0*/  IADD3 R84, P2, PT, R77, R84, RZ ;  /* 0x000000544d547210 */ /* 0x000fe40007f5e0ff */
[----:B------:R-:W-:Y:S01]  /*910d0*/  IADD3.X R77, P5, PT, R140, R71, RZ, P5, !PT ;  /* 0x000000478c4d7210 */ /* 0x000fe20002fbe4ff */
[----:B------:R-:W-:Y:S01]  /*910e0*/  IMAD.MOV.U32 R142, RZ, RZ, R85 ;  /* 0x000000ffff8e7224 */ /* 0x000fe200078e0055 */
[----:B------:R-:W-:Y:S01]  /*910f0*/  IADD3.X RZ, P4, PT, R69, R84, RZ, P4, !PT ;  /* 0x0000005445ff7210 */ /* 0x000fe2000279e4ff */
[----:B------:R-:W-:Y:S01]  /*91100*/  IMAD.WIDE.U32 R84, R78, 0x30000000, RZ ;  /* 0x300000004e547825 */ /* 0x000fe200078e00ff */
[----:B------:R-:W-:-:S02]  /*91110*/  IADD3.X R93, P5, PT, RZ, RZ, RZ, P5, !PT ;  /* 0x000000ffff5d7210 */ /* 0x000fc40002fbe4ff */
[----:B------:R-:W-:Y:S01]  /*91120*/  IADD3.X RZ, P3, PT, R77, R111, RZ, P3, !PT ;  /* 0x0000006f4dff7210 */ /* 0x000fe20001f7e4ff */
[----:B------:R-:W-:-:S04]  /*91130*/  IMAD.WIDE.U32.X R142, R78, -0x7af74000, R142, P2 ;  /* 0x8508c0004e8e7825 */ /* 0x000fc800010e048e */
[----:B------:R-:W-:Y:S01]  /*91140*/  IMAD.WIDE.U32 R82, R108, 0x17c510ea, R82 ;  /* 0x17c510ea6c527825 */ /* 0x000fe200078e0052 */
[----:B------:R-:W-:-:S03]  /*91150*/  IADD3.X R69, P4, PT, RZ, R142, RZ, P4, !PT ;  /* 0x0000008eff457210 */ /* 0x000fc6000279e4ff */
[----:B------:R-:W-:Y:S01]  /*91160*/  IMAD.WIDE.U32 R108, R94, -0x45f6b800, R74 ;  /* 0xba0948005e6c7825 */ /* 0x000fe200078e004a */
[----:B------:R-:W-:-:S03]  /*91170*/  IADD3.X R142, P4, PT, RZ, R143, RZ, P4, !PT ;  /* 0x0000008fff8e7210 */ /* 0x000fc6000279e4ff */
[----:B------:R-:W-:Y:S01]  /*91180*/  IMAD.X R71, RZ, RZ, RZ, P5 ;  /* 0x000000ffff477224 */ /* 0x000fe200028e06ff */
[----:B------:R-:W-:Y:S01]  /*91190*/  IADD3.X R93, P5, PT, R93, R112, RZ, P3, !PT ;  /* 0x000000705d5d7210 */ /* 0x000fe20001fbe4ff */
[C---:B------:R-:W-:Y:S01]  /*911a0*/  IMAD.WIDE.U32 R74, P2, R72.reuse, 0x170b5d44, R84 ;  /* 0x170b5d44484a7825 */ /* 0x040fe20007840054 */
[----:B------:R-:W-:Y:S02]  /*911b0*/  IADD3.X R84, P3, PT, R69, R108, RZ, P4, !PT ;  /* 0x0000006c45547210 */ /* 0x000fe4000277e4ff */
[----:B------:R-:W-:Y:S01]  /*911c0*/  IADD3.X R112, P4, PT, R71, R113, RZ, P5, !PT ;  /* 0x0000007147707210 */ /* 0x000fe20002f9e4ff */
[----:B------:R-:W-:-:S04]  /*911d0*/  IMAD.WIDE.U32 R96, R72, 0x30000000, RZ ;  /* 0x3000000048607825 */ /* 0x000fc800078e00ff */
[----:B------:R-:W-:Y:S01]  /*911e0*/  IMAD.IADD R85, R109, 0x1, R70 ;  /* 0x000000016d557824 */ /* 0x000fe200078e0246 */
[----:B------:R-:W-:Y:S01]  /*911f0*/  IADD3 R69, P5, PT, R74, R97, RZ ;  /* 0x000000614a457210 */ /* 0x000fe20007fbe0ff */
[----:B------:R-:W-:Y:S01]  /*91200*/  IMAD.X R71, RZ, RZ, RZ, P2 ;  /* 0x000000ffff477224 */ /* 0x000fe200010e06ff */
[----:B------:R-:W-:Y:S01]  /*91210*/  IADD3 RZ, P2, PT, R84, R96, RZ ;  /* 0x0000006054ff7210 */ /* 0x000fe20007f5e0ff */
[----:B------:R-:W-:Y:S01]  /*91220*/  IMAD.MOV.U32 R70, RZ, RZ, R75 ;  /* 0x000000ffff467224 */ /* 0x000fe200078e004b */
[----:B------:R-:W-:Y:S01]  /*91230*/  IADD3.X R85, P3, PT, R142, R85, RZ, P3, !PT ;  /* 0x000000558e557210 */ /* 0x000fe20001f7e4ff */
[----:B------:R-:W-:Y:S01]  /*91240*/  IMAD.IADD R111, R83, 0x1, R110 ;  /* 0x00000001536f7824 */ /* 0x000fe200078e026e */
[----:B------:R-:W-:Y:S01]  /*91250*/  IADD3.X R96, P4, PT, R93, R82, RZ, P4, !PT ;  /* 0x000000525d607210 */ /* 0x000fe2000279e4ff */
[----:B------:R-:W-:Y:S01]  /*91260*/  IMAD.WIDE.U32.X R70, R78, 0x170b5d44, R70, P5 ;  /* 0x170b5d444e467825 */ /* 0x000fe200028e0446 */
[----:B------:R-:W-:Y:S02]  /*91270*/  IADD3.X RZ, P2, PT, R85, R69, RZ, P2, !PT ;  /* 0x0000004555ff7210 */ /* 0x000fe4000175e4ff */
[----:B------:R-:W-:Y:S01]  /*91280*/  IADD3.X R69, P3, PT, RZ, RZ, RZ, P3, !PT ;  /* 0x000000ffff457210 */ /* 0x000fe20001f7e4ff */
[----:B------:R-:W-:Y:S01]  /*91290*/  IMAD.WIDE.U32 R82, R94, 0xf5138f, R76 ;  /* 0x00f5138f5e527825 */ /* 0x000fe200078e004c */
[----:B------:R-:W-:-:S02]  /*912a0*/  IADD3.X R97, P5, PT, R112, R111, RZ, P4, !PT ;  /* 0x0000006f70617210 */ /* 0x000fc400027be4ff */
[----:B------:R-:W-:Y:S01]  /*912b0*/  IADD3.X R69, P2, PT, R69, R70, RZ, P2, !PT ;  /* 0x0000004645457210 */ /* 0x000fe2000175e4ff */
[----:B------:R-:W-:Y:S01]  /*912c0*/  IMAD.X R75, RZ, RZ, RZ, P3 ;  /* 0x000000ffff4b7224 */ /* 0x000fe200018e06ff */
[----:B------:R-:W-:Y:S01]  /*912d0*/  IADD3 R144, PT, PT, R83, R144, RZ ;  /* 0x0000009053907210 */ /* 0x000fe20007ffe0ff */
[----:B------:R-:W-:-:S03]  /*912e0*/  IMAD.WIDE.U32 R76, R78, -0x45f6b800, RZ ;  /* 0xba0948004e4c7825 */ /* 0x000fc600078e00ff */
[----:B------:R-:W-:Y:S01]  /*912f0*/  IADD3.X R75, P4, PT, R75, R71, RZ, P2, !PT ;  /* 0x000000474b4b7210 */ /* 0x000fe2000179e4ff */
[C---:B------:R-:W-:Y:S01]  /*91300*/  IMAD.WIDE.U32 R70, R72.reuse, -0x45f6b800, RZ ;  /* 0xba09480048467825 */ /* 0x040fe200078e00ff */
[----:B------:R-:W-:Y:S02]  /*91310*/  IADD3.X R93, P2, PT, RZ, RZ, RZ, P5, !PT ;  /* 0x000000ffff5d7210 */ /* 0x000fe40002f5e4ff */
[----:B------:R-:W-:Y:S01]  /*91320*/  IADD3.X R82, P4, PT, R69, R82, RZ, P4, !PT ;  /* 0x0000005245527210 */ /* 0x000fe2000279e4ff */
[----:B------:R-:W-:Y:S01]  /*91330*/  IMAD.WIDE.U32 R76, P3, R72, 0x1ef3622f, R76 ;  /* 0x1ef3622f484c7825 */ /* 0x000fe2000786004c */
[----:B------:R-:W-:Y:S02]  /*91340*/  IADD3 RZ, P5, PT, R96, R104, RZ ;  /* 0x0000006860ff7210 */ /* 0x000fe40007fbe0ff */
[----:B------:R-:W-:Y:S01]  /*91350*/  IADD3.X R83, P4, PT, R75, R144, RZ, P4, !PT ;  /* 0x000000904b537210 */ /* 0x000fe2000279e4ff */
[----:B------:R-:W-:Y:S01]  /*91360*/  IMAD.X R95, RZ, RZ, RZ, P2 ;  /* 0x000000ffff5f7224 */ /* 0x000fe200010e06ff */
[----:B------:R-:W-:Y:S01]  /*91370*/  IADD3 R69, P2, PT, R76, R71, RZ ;  /* 0x000000474c457210 */ /* 0x000fe20007f5e0ff */
[----:B------:R-:W-:Y:S01]  /*91380*/  IMAD.X R105, RZ, RZ, RZ, P3 ;  /* 0x000000ffff697224 */ /* 0x000fe200018e06ff */
[----:B------:R-:W-:Y:S01]  /*91390*/  IADD3 RZ, P3, PT, R82, R70, RZ ;  /* 0x0000004652ff7210 */ /* 0x000fe20007f7e0ff */
[----:B------:R-:W-:Y:S01]  /*913a0*/  IMAD.MOV.U32 R104, RZ, RZ, R77 ;  /* 0x000000ffff687224 */ /* 0x000fe200078e004d */
[----:B------:R-:W-:Y:S01]  /*913b0*/  IADD3.X RZ, P5, PT, R97, R73, RZ, P5, !PT ;  /* 0x0000004961ff7210 */ /* 0x000fe20002fbe4ff */
[----:B------:R-:W-:Y:S01]  /*913c0*/  IMAD.IADD R80, R101, 0x1, R80 ;  /* 0x0000000165507824 */ /* 0x000fe200078e0250 */
        /* <DEDUP_REMOVED lines=9> */
[----:B------:R-:W-:Y:S01]  /*91460*/  IMAD.WIDE.U32 R96, R78, 0xf5138f, RZ ;  /* 0x00f5138f4e607825 */ /* 0x000fe200078e00ff */
[----:B------:R-:W-:Y:S02]  /*91470*/  IADD3.X R103, P5, PT, R95, R103, RZ, P5, !PT ;  /* 0x000000675f677210 */ /* 0x000fe40002fbe4ff */
[----:B------:R-:W-:Y:S01]  /*91480*/  IADD3.X R104, P3, PT, R104, R105, RZ, P3, !PT ;  /* 0x0000006968687210 */ /* 0x000fe20001f7e4ff */
        /* <DEDUP_REMOVED lines=9> */
[----:B------:R-:W-:Y:S01]  /*91520*/  IADD3.X R73, P3, PT, RZ, RZ, RZ, P3, !PT ;  /* 0x000000ffff497210 */ /* 0x000fe20001f7e4ff */
[----:B------:R-:W-:Y:S01]  /*91530*/  IMAD.MOV.U32 R104, RZ, RZ, R97 ;  /* 0x000000ffff687224 */ /* 0x000fe200078e0061 */
[----:B------:R-:W-:Y:S01]  /*91540*/  IADD3 R69, P5, PT, R96, R107, RZ ;  /* 0x0000006b60457210 */ /* 0x000fe20007fbe0ff */
[----:B------:R-:W-:Y:S01]  /*91550*/  IMAD.WIDE.U32 R64, R78, 0x6ca1493b, RZ ;  /* 0x6ca1493b4e407825 */ /* 0x000fe200078e00ff */
[----:B------:R-:W-:-:S02]  /*91560*/  IADD3.X R77, P4, PT, RZ, RZ, RZ, P4, !PT ;  /* 0x000000ffff4d7210 */ /* 0x000fc4000279e4ff */
[----:B------:R-:W-:Y:S01]  /*91570*/  IADD3.X R80, P1, PT, RZ, RZ, RZ, P1, !PT ;  /* 0x000000ffff507210 */ /* 0x000fe20000f3e4ff */
[----:B------:R-:W-:Y:S01]  /*91580*/  IMAD.X R75, RZ, RZ, RZ, P3 ;  /* 0x000000ffff4b7224 */ /* 0x000fe200018e06ff */
[----:B------:R-:W-:Y:S01]  /*91590*/  IADD3 RZ, P3, PT, R100, R106, RZ ;  /* 0x0000006a64ff7210 */ /* 0x000fe20007f7e0ff */
[----:B------:R-:W-:Y:S01]  /*915a0*/  IMAD.WIDE.U32.X R104, R78, 0x1a22d9f3, R104, P5 ;  /* 0x1a22d9f34e687825 */ /* 0x000fe200028e0468 */
[----:B------:R-:W-:Y:S02]  /*915b0*/  IADD3 RZ, P5, PT, R70, R90, RZ ;  /* 0x0000005a46ff7210 */ /* 0x000fe40007fbe0ff */
[----:B------:R-:W-:Y:S01]  /*915c0*/  IADD3.X RZ, P3, PT, R101, R69, RZ, P3, !PT ;  /* 0x0000004565ff7210 */ /* 0x000fe20001f7e4ff */
[----:B------:R-:W-:Y:S01]  /*915d0*/  IMAD.X R95, RZ, RZ, RZ, P4 ;  /* 0x000000ffff5f7224 */ /* 0x000fe200020e06ff */
[----:B------:R-:W-:Y:S01]  /*915e0*/  IADD3.X R103, P4, PT, R138, R79, RZ, P0, !PT ;  /* 0x0000004f8a677210 */ /* 0x000fe2000079e4ff */
[----:B------:R-:W-:Y:S01]  /*915f0*/  IMAD.WIDE.U32 R64, P0, R72, -0x39c4fa40, R64 ;  /* 0xc63b05c048407825 */ /* 0x000fe20007800040 */
[----:B------:R-:W-:-:S02]  /*91600*/  IADD3.X RZ, P5, PT, R71, R91, RZ, P5, !PT ;  /* 0x0000005b47ff7210 */ /* 0x000fc40002fbe4ff */
[----:B------:R-:W-:Y:S01]  /*91610*/  IADD3.X R73, P3, PT, R73, R104, RZ, P3, !PT ;  /* 0x0000006849497210 */ /* 0x000fe20001f7e4ff */
[----:B------:R-:W-:Y:S01]  /*91620*/  IMAD.X R93, RZ, RZ, RZ, P0 ;  /* 0x000000ffff5d7224 */ /* 0x000fe200000e06ff */
[----:B------:R-:W-:Y:S01]  /*91630*/  IADD3 RZ, P0, PT, R102, R88, RZ ;  /* 0x0000005866ff7210 */ /* 0x000fe20007f1e0ff */
[----:B------:R-:W-:Y:S01]  /*91640*/  IMAD.WIDE.U32 R88, R68, R141, R102 ;  /* 0x0000008d44587225 */ /* 0x000fe200078e0066 */
[----:B------:R-:W-:Y:S02]  /*91650*/  IADD3.X R77, P5, PT, R77, R86, RZ, P5, !PT ;  /* 0x000000564d4d7210 */ /* 0x000fe40002fbe4ff */
[----:B------:R-:W-:Y:S01]  /*91660*/  IADD3.X R104, P3, PT, R75, R105, RZ, P3, !PT ;  /* 0x000000694b687210 */ /* 0x000fe20001f7e4ff */
[----:B------:R-:W-:Y:S01]  /*91670*/  IMAD.WIDE.U32 R68, R94, 0x17c510ea, R70 ;  /* 0x17c510ea5e447825 */ /* 0x000fe200078e0046 */
[----:B------:R-:W-:Y:S02]  /*91680*/  IADD3.X R86, P5, PT, R95, R87, RZ, P5, !PT ;  /* 0x000000575f567210 */ /* 0x000fe40002fbe4ff */
[----:B------:R-:W-:Y:S01]  /*91690*/  IADD3.X R80, P2, PT, RZ, R80, RZ, P2, !PT ;  /* 0x00000050ff507210 */ /* 0x000fe2000175e4ff */
[----:B------:R-:W-:Y:S01]  /*916a0*/  IMAD.WIDE.U32 R70, R72, 0x6ca1493b, RZ ;  /* 0x6ca1493b48467825 */ /* 0x000fe200078e00ff */
[----:B------:R-:W-:-:S02]  /*916b0*/  IADD3.X R68, P3, PT, R73, R68, RZ, P3, !PT ;  /* 0x0000004449447210 */ /* 0x000fc40001f7e4ff */
[----:B------:R-:W-:Y:S01]  /*916c0*/  IADD3.X R75, P5, PT, R77, R80, RZ, P5, !PT ;  /* 0x000000504d4b7210 */ /* 0x000fe20002fbe4ff */
[----:B------:R-:W-:Y:S01]  /*916d0*/  IMAD.IADD R99, R69, 0x1, R98 ;  /* 0x0000000145637824 */ /* 0x000fe200078e0262 */
[----:B------:R-:W-:Y:S01]  /*916e0*/  IADD3.X R77, PT, PT, RZ, RZ, RZ, P2, P1 ;  /* 0x000000ffff4d7210 */ /* 0x000fe200017e24ff */
[----:B------:R-:W-:Y:S01]  /*916f0*/  IMAD.IADD R94, R89, 0x1, R92 ;  /* 0x00000001595e7824 */ /* 0x000fe200078e025c */
[----:B------:R-:W-:Y:S01]  /*91700*/  IADD3 R71, P2, PT, R64, R71, RZ ;  /* 0x0000004740477210 */ /* 0x000fe20007f5e0ff */
[----:B------:R-:W-:Y:S01]  /*91710*/  IMAD.MOV.U32 R92, RZ, RZ, R65 ;  /* 0x000000ffff5c7224 */ /* 0x000fe200078e0041 */
[----:B------:R-:W-:Y:S01]  /*91720*/  IADD3 RZ, P1, PT, R68, R70, RZ ;  /* 0x0000004644ff7210 */ /* 0x000fe20007f3e0ff */
[----:B------:R-:W-:Y:S01]  /*91730*/  IMAD.WIDE.U32 R84, R72, 0x30000000, R84 ;  /* 0x3000000048547825 */ /* 0x000fe200078e0054 */
[----:B------:R-:W-:Y:S02]  /*91740*/  IADD3.X R69, P3, PT, R104, R99, RZ, P3, !PT ;  /* 0x0000006368457210 */ /* 0x000fe40001f7e4ff */
[----:B------:R-:W-:Y:S01]  /*91750*/  IADD3.X RZ, P0, PT, R103, R81, RZ, P0, !PT ;  /* 0x0000005167ff7210 */ /* 0x000fe2000071e4ff */
[----:B------:R-:W-:Y:S01]  /*91760*/  IMAD.WIDE.U32.X R92, R78, -0x39c4fa40, R92, P2 ;  /* 0xc63b05c04e5c7825 */ /* 0x000fe200010e045c */
[----:B------:R-:W-:-:S02]  /*91770*/  IADD3.X RZ, P1, PT, R69, R71, RZ, P1, !PT ;  /* 0x0000004745ff7210 */ /* 0x000fc40000f3e4ff */
[----:B------:R-:W-:Y:S01]  /*91780*/  IADD3.X R71, P4, PT, RZ, RZ, RZ, P4, !PT ;  /* 0x000000ffff477210 */ /* 0x000fe2000279e4ff */
[----:B------:R-:W-:Y:S01]  /*91790*/  IMAD.WIDE.U32 R80, R78, 0x17c510ea, RZ ;  /* 0x17c510ea4e507825 */ /* 0x000fe200078e00ff */
[----:B------:R-:W-:Y:S02]  /*917a0*/  IADD3.X R73, P3, PT, RZ, RZ, RZ, P3, !PT ;  /* 0x000000ffff497210 */ /* 0x000fe40001f7e4ff */
[----:B------:R-:W-:Y:S01]  /*917b0*/  IADD3 R70, P2, PT, R136, -R63, RZ ;  /* 0x8000003f88467210 */ /* 0x000fe20007f5e0ff */
[----:B------:R-:W-:Y:S01]  /*917c0*/  IMAD.IADD R139, R85, 0x1, R74 ;  /* 0x00000001558b7824 */ /* 0x000fe200078e024a */
[----:B------:R-:W-:Y:S01]  /*917d0*/  IADD3.X R65, P0, PT, R71, R66, RZ, P0, !PT ;  /* 0x0000004247417210 */ /* 0x000fe2000071e4ff */
[----:B------:R-:W-:Y:S01]  /*917e0*/  IMAD.WIDE.U32 R82, R72, -0x45f6b800, R82 ;  /* 0xba09480048527825 */ /* 0x000fe200078e0052 */
[----:B------:R-:W-:Y:S02]  /*917f0*/  IADD3.X R73, P1, PT, R73, R92, RZ, P1, !PT ;  /* 0x0000005c49497210 */ /* 0x000fe40000f3e4ff */
[----:B------:R-:W-:Y:S01]  /*91800*/  IADD3.X R77, P5, PT, R86, R77, RZ, P5, !PT ;  /* 0x0000004d564d7210 */ /* 0x000fe20002fbe4ff */
[----:B------:R-:W-:Y:S01]  /*91810*/  IMAD.IADD R85, R83, 0x1, R76 ;  /* 0x0000000153557824 */ /* 0x000fe200078e024c */
[----:B------:R-:W-:Y:S01]  /*91820*/  IADD3.X R92, PT, PT, RZ, RZ, RZ, P3, !PT ;  /* 0x000000ffff5c7210 */ /* 0x000fe20001ffe4ff */
[----:B------:R-:W-:Y:S01]  /*91830*/  IMAD.WIDE.U32 R100, R72, 0xf5138f, R100 ;  /* 0x00f5138f48647825 */ /* 0x000fe200078e0064 */
[----:B------:R-:W-:-:S02]  /*91840*/  IADD3.X R71, P2, PT, R135, ~R114, RZ, P2, !PT ;  /* 0x8000007287477210 */ /* 0x000fc4000175e4ff */
[----:B------:R-:W-:Y:S01]  /*91850*/  IADD3.X R90, PT, PT, R67, RZ, RZ, P0, P4 ;  /* 0x000000ff435a7210 */ /* 0x000fe200007e84ff */
[----:B------:R-:W-:Y:S01]  /*91860*/  IMAD.WIDE.U32 R66, P3, R72, 0x1ae3a46, R80 ;  /* 0x01ae3a4648427825 */ /* 0x000fe20007860050 */
[----:B------:R-:W-:Y:S02]  /*91870*/  IADD3.X R86, P0, PT, R75, R88, RZ, P5, !PT ;  /* 0x000000584b567210 */ /* 0x000fe40002f1e4ff */
[----:B------:R-:W-:Y:S01]  /*91880*/  IADD3.X R92, P1, PT, R92, R93, RZ, P1, !PT ;  /* 0x0000005d5c5c7210 */ /* 0x000fe20000f3e4ff */
[----:B------:R-:W-:Y:S01]  /*91890*/  IMAD.WIDE.U32 R88, R72, 0x17c510ea, RZ ;  /* 0x17c510ea48587825 */ /* 0x000fe200078e00ff */
[----:B------:R-:W-:Y:S02]  /*918a0*/  IADD3.X R97, P2, PT, R133, ~R116, RZ, P2, !PT ;  /* 0x8000007485617210 */ /* 0x000fe4000175e4ff */
[----:B------:R-:W-:Y:S01]  /*918b0*/  IADD3.X R75, P0, PT, R77, R94, RZ, P0, !PT ;  /* 0x0000005e4d4b7210 */ /* 0x000fe2000071e4ff */
[----:B------:R-:W-:Y:S01]  /*918c0*/  IMAD.X R87, RZ, RZ, RZ, P3 ;  /* 0x000000ffff577224 */ /* 0x000fe200018e06ff */
[----:B------:R-:W-:Y:S01]  /*918d0*/  IADD3.X R80, P1, PT, R73, R86, RZ, P1, !PT ;  /* 0x0000005649507210 */ /* 0x000fe20000f3e4ff */
[----:B------:R-:W-:Y:S01]  /*918e0*/  IMAD.MOV.U32 R86, RZ, RZ, R67 ;  /* 0x000000ffff567224 */ /* 0x000fe200078e0043 */
[----:B------:R-:W-:Y:S01]  /*918f0*/  IADD3.X R122, P2, PT, R122, ~R115, RZ, P2, !PT ;  /* 0x800000737a7a7210 */ /* 0x000fe2000175e4ff */
[----:B------:R-:W-:Y:S01]  /*91900*/  IMAD.WIDE.U32 R68, R72, 0x6ca1493b, R68 ;  /* 0x6ca1493b48447825 */ /* 0x000fe200078e0044 */
[----:B------:R-:W-:-:S02]  /*91910*/  IADD3 R77, P4, PT, R66, R89, RZ ;  /* 0x00000059424d7210 */ /* 0x000fc40007f9e0ff */
[----:B------:R-:W-:Y:S01]  /*91920*/  IADD3 RZ, P3, PT, R80, R88, RZ ;  /* 0x0000005850ff7210 */ /* 0x000fe20007f7e0ff */
[----:B------:R-:W-:Y:S01]  /*91930*/  IMAD.IADD R96, R101, 0x1, R96 ;  /* 0x0000000165607824 */ /* 0x000fe200078e0260 */
[----:B------:R-:W-:Y:S01]  /*91940*/  IADD3.X R81, P1, PT, R92, R75, RZ, P1, !PT ;  /* 0x0000004b5c517210 */ /* 0x000fe20000f3e4ff */
[----:B------:R-:W-:Y:S01]  /*91950*/  IMAD.WIDE.U32.X R78, R78, 0x1ae3a46, R86, P4 ;  /* 0x01ae3a464e4e7825 */ /* 0x000fe200020e0456 */
[----:B------:R-:W-:Y:S02]  /*91960*/  IADD3.X R73, P2, PT, R131, ~R118, RZ, P2, !PT ;  /* 0x8000007683497210 */ /* 0x000fe4000175e4ff */
[----:B------:R-:W-:Y:S01]  /*91970*/  IADD3.X RZ, P3, PT, R81, R77, RZ, P3, !PT ;  /* 0x0000004d51ff7210 */ /* 0x000fe20001f7e4ff */
[----:B------:R-:W-:Y:S01]  /*91980*/  IMAD.WIDE.U32 R80, R72, 0x17c510ea, R80 ;  /* 0x17c510ea48507825 */ /* 0x000fe200078e0050 */
[----:B------:R-:W-:Y:S02]  /*91990*/  IADD3.X R67, P1, PT, RZ, RZ, RZ, P1, !PT ;  /* 0x000000ffff437210 */ /* 0x000fe40000f3e4ff */
[----:B------:R-:W-:Y:S01]  /*919a0*/  IADD3.X R99, P2, PT, R129, ~R126, RZ, P2, !PT ;  /* 0x8000007e81637210 */ /* 0x000fe2000175e4ff */
[----:B------:R-:W-:Y:S01]  /*919b0*/  IMAD.IADD R86, R69, 0x1, R64 ;  /* 0x0000000145567824 */ /* 0x000fe200078e0240 */
[----:B------:R-:W-:Y:S01]  /*919c0*/  IADD3.X R74, P3, PT, R67, R78, RZ, P3, !PT ;  /* 0x0000004e434a7210 */ /* 0x000fe20001f7e4ff */
[----:B------:R-:W-:Y:S01]  /*919d0*/  IMAD.X R67, RZ, RZ, RZ, P1 ;  /* 0x000000ffff437224 */ /* 0x000fe200008e06ff */
[----:B------:R-:W-:Y:S01]  /*919e0*/  IADD3.X R98, P2, PT, R134, ~R117, RZ, P2, !PT ;  /* 0x8000007586627210 */ /* 0x000fe2000175e4ff */
[----:B------:R-:W-:-:S02]  /*919f0*/  IMAD.IADD R87, R81, 0x1, R66 ;  /* 0x0000000151577824 */ /* 0x000fc400078e0242 */
[----:B------:R-:W-:Y:S01]  /*91a00*/  IMAD.MOV.U32 R140, RZ, RZ, R84 ;  /* 0x000000ffff8c7224 */ /* 0x000fe200078e0054 */
[----:B------:R-:W-:Y:S01]  /*91a10*/  IADD3.X R75, P2, PT, R127, ~R128, RZ, P2, !PT ;  /* 0x800000807f4b7210 */ /* 0x000fe2000175e4ff */
[----:B------:R-:W-:Y:S01]  /*91a20*/  IMAD.MOV.U32 R64, RZ, RZ, R82 ;  /* 0x000000ffff407224 */ /* 0x000fe200078e0052 */
[----:B------:R-:W-:Y:S01]  /*91a30*/  IADD3.X R67, P1, PT, R67, R79, RZ, P3, !PT ;  /* 0x0000004f43437210 */ /* 0x000fe20001f3e4ff */
[----:B------:R-:W-:Y:S01]  /*91a40*/  IMAD.MOV.U32 R66, RZ, RZ, R100 ;  /* 0x000000ffff427224 */ /* 0x000fe200078e0064 */
[----:B------:R-:W-:Y:S01]  /*91a50*/  IADD3.X R79, P5, PT, RZ, RZ, RZ, P5, !PT ;  /* 0x000000ffff4f7210 */ /* 0x000fe20002fbe4ff */
[----:B------:R-:W-:Y:S01]  /*91a60*/  IMAD.MOV.U32 R72, RZ, RZ, R68 ;  /* 0x000000ffff487224 */ /* 0x000fe200078e0044 */
[----:B------:R-:W-:Y:S01]  /*91a70*/  IADD3.X R77, P2, PT, R125, ~R130, RZ, P2, !PT ;  /* 0x800000827d4d7210 */ /* 0x000fe2000175e4ff */
[----:B------:R-:W-:Y:S01]  /*91a80*/  IMAD.MOV.U32 R78, RZ, RZ, R87 ;  /* 0x000000ffff4e7224 */ /* 0x000fe200078e0057 */
[----:B------:R-:W-:Y:S01]  /*91a90*/  IADD3.X R74, P0, P1, R74, RZ, R79, P1, P0 ;  /* 0x000000ff4a4a7210 */ /* 0x000fe2000090044f */
[----:B------:R-:W-:Y:S01]  /*91aa0*/  IMAD.X R76, RZ, RZ, RZ, P5 ;  /* 0x000000ffff4c7224 */ /* 0x000fe200028e06ff */
[----:B------:R-:W-:-:S04]  /*91ab0*/  IADD3.X R120, P2, PT, R120, ~R119, RZ, P2, !PT ;  /* 0x8000007778787210 */ /* 0x000fc8000175e4ff */
[----:B------:R-:W-:Y:S01]  /*91ac0*/  IADD3.X R67, PT, PT, R67, RZ, R76, P0, P1 ;  /* 0x000000ff43437210 */ /* 0x000fe200007e244c */
[----:B------:R-:W-:Y:S01]  /*91ad0*/  IMAD.MOV.U32 R76, RZ, RZ, R80 ;  /* 0x000000ffff4c7224 */ /* 0x000fe200078e0050 */
[----:B------:R-:W-:Y:S01]  /*91ae0*/  IADD3 R88, P1, PT, R74, R65, RZ ;  /* 0x000000414a587210 */ /* 0x000fe20007f3e0ff */
[----:B------:R-:W-:Y:S01]  /*91af0*/  IMAD.MOV.U32 R74, RZ, RZ, R86 ;  /* 0x000000ffff4a7224 */ /* 0x000fe200078e0056 */
[----:B------:R-:W-:Y:S02]  /*91b00*/  IADD3.X R121, P0, PT, R121, ~R132, RZ, P2, !PT ;  /* 0x8000008479797210 */ /* 0x000fe4000171e4ff */
[----:B------:R-:W-:Y:S01]  /*91b10*/  MOV R65, R85 ;  /* 0x0000005500417202 */ /* 0x000fe20000000f00 */
[----:B------:R-:W-:Y:S02]  /*91b20*/  IMAD.X R90, R67, 0x1, R90, P1 ;  /* 0x00000001435a7824 */ /* 0x000fe400008e065a */
[----:B------:R-:W-:Y:S01]  /*91b30*/  IMAD.X R124, R124, 0x1, ~R123, P0 ;  /* 0x000000017c7c7824 */ /* 0x000fe200000e0e7b */
[----:B------:R-:W-:Y:S01]  /*91b40*/  ISETP.GE.U32.AND P0, PT, R88, 0x17c510ea, PT ;  /* 0x17c510ea5800780c */ /* 0x000fe20003f06070 */
[----:B------:R-:W-:-:S02]  /*91b50*/  IMAD.MOV.U32 R67, RZ, RZ, R96 ;  /* 0x000000ffff437224 */ /* 0x000fc400078e0060 */
        /* <DEDUP_REMOVED lines=69> */
.L_x_314:
[----:B------:R-:W-:Y:S05]  /*91fb0*/  BSYNC.RELIABLE B3 ;  /* 0x0000000000037941 */ /* 0x000fea0003800100 */
.L_x_313:
        /* <DEDUP_REMOVED lines=12> */
.L_x_312:
[----:B------:R-:W-:Y:S05]  /*92080*/  BSYNC.RECONVERGENT B2 ;  /* 0x0000000000027941 */ /* 0x000fea0003800200 */
.L_x_311:
        /* <DEDUP_REMOVED lines=91> */
.L_x_318:
[----:B------:R-:W-:Y:S05]  /*92640*/  BSYNC.RELIABLE B3 ;  /* 0x0000000000037941 */ /* 0x000fea0003800100 */
.L_x_317:
        /* <DEDUP_REMOVED lines=12> */
.L_x_316:
[----:B------:R-:W-:Y:S05]  /*92710*/  BSYNC.RECONVERGENT B2 ;  /* 0x0000000000027941 */ /* 0x000fea0003800200 */
.L_x_315:
        /* <DEDUP_REMOVED lines=37> */
.L_x_322:
[----:B------:R-:W-:Y:S05]  /*92970*/  BSYNC.RELIABLE B3 ;  /* 0x0000000000037941 */ /* 0x000fea0003800100 */
.L_x_321:
        /* <DEDUP_REMOVED lines=12> */
.L_x_320:
[----:B------:R-:W-:Y:S05]  /*92a40*/  BSYNC.RECONVERGENT B2 ;  /* 0x0000000000027941 */ /* 0x000fea0003800200 */
.L_x_319:
[----:B------:R-:W-:Y:S01]  /*92a50*/  IADD3 R101, P0, PT, R63, -R70, RZ ;  /* 0x800000463f657210 */ /* 0x000fe20007f1e0ff */
[----:B------:R-:W-:Y:S03]  /*92a60*/  BSSY.RECONVERGENT B2, `(.L_x_323) ;  /* 0x0000503000027945 */ /* 0x000fe60003800200 */
[----:B------:R-:W-:Y:S01]  /*92a70*/  IADD3.X R63, P0, PT, R114, ~R71, RZ, P0, !PT ;  /* 0x80000047723f7210 */ /* 0x000fe2000071e4ff */
[----:B------:R-:W-:-:S03]  /*92a80*/  IMAD.WIDE.U32 R94, R101, R43, RZ ;  /* 0x0000002b655e7225 */ /* 0x000fc600078e00ff */
[----:B------:R-:W-:Y:S01]  /*92a90*/  IADD3.X R106, P0, PT, R116, ~R97, RZ, P0, !PT ;  /* 0x80000061746a7210 */ /* 0x000fe2000071e4ff */
[----:B------:R-:W-:-:S03]  /*92aa0*/  IMAD.WIDE.U32 R64, R63, R43, RZ ;  /* 0x0000002b3f407225 */ /* 0x000fc600078e00ff */
[----:B------:R-:W-:Y:S01]  /*92ab0*/  IADD3.X R115, P0, PT, R115, ~R122, RZ, P0, !PT ;  /* 0x8000007a73737210 */ /* 0x000fe2000071e4ff */
[----:B------:R-:W-:-:S04]  /*92ac0*/  IMAD.WIDE.U32 R66, R63, R53, RZ ;  /* 0x000000353f427225 */ /* 0x000fc800078e00ff */
[----:B------:R-:W-:-:S04]  /*92ad0*/  IMAD.WIDE.U32 R64, P1, R52, R101, R64 ;  /* 0x0000006534407225 */ /* 0x000fc80007820040 */
[----:B------:R-:W-:Y:S01]  /*92ae0*/  IMAD.X R69, RZ, RZ, RZ, P1 ;  /* 0x000000ffff457224 */ /* 0x000fe200008e06ff */
[----:B------:R-:W-:Y:S01]  /*92af0*/  IADD3 R133, P2, PT, R95, R64, RZ ;  /* 0x000000405f857210 */ /* 0x000fe20007f5e0ff */
[----:B------:R-:W-:Y:S01]  /*92b00*/  IMAD.MOV.U32 R68, RZ, RZ, R65 ;  /* 0x000000ffff447224 */ /* 0x000fe200078e0041 */
[----:B------:R-:W-:Y:S01]  /*92b10*/  IADD3 RZ, P1, PT, RZ, R94, RZ ;  /* 0x0000005effff7210 */ /* 0x000fe20007f3e0ff */
[----:B------:R-:W-:-:S03]  /*92b20*/  IMAD.WIDE.U32 R66, P3, R54, R101, R66 ;  /* 0x0000006536427225 */ /* 0x000fc60007860042 */
[----:B------:R-:W-:Y:S01]  /*92b30*/  IADD3.X RZ, P1, PT, RZ, R133, RZ, P1, !PT ;  /* 0x00000085ffff7210 */ /* 0x000fe20000f3e4ff */
[----:B------:R-:W-:-:S04]  /*92b40*/  IMAD.WIDE.U32.X R68, R52, R63, R68, P2 ;  /* 0x0000003f34447225 */ /* 0x000fc800010e0444 */
[----:B------:R-:W-:Y:S01]  /*92b50*/  IMAD.WIDE.U32 R112, R101, R53, RZ ;  /* 0x0000003565707225 */ /* 0x000fe200078e00ff */
[----:B------:R-:W-:-:S03]  /*92b60*/  IADD3.X R79, P1, PT, RZ, R68, RZ, P1, !PT ;  /* 0x00000044ff4f7210 */ /* 0x000fc60000f3e4ff */
[----:B------:R-:W-:Y:S01]  /*92b70*/  IMAD.X R87, RZ, RZ, RZ, P3 ;  /* 0x000000ffff577224 */ /* 0x000fe200018e06ff */
[----:B------:R-:W-:Y:S01]  /*92b80*/  IADD3.X R80, P3, PT, RZ, R69, RZ, P1, !PT ;  /* 0x00000045ff507210 */ /* 0x000fe20000f7e4ff */
[----:B------:R-:W-:Y:S01]  /*92b90*/  IMAD.WIDE.U32 R84, R63, R57, RZ ;  /* 0x000000393f547225 */ /* 0x000fe200078e00ff */
[----:B------:R-:W-:Y:S02]  /*92ba0*/  IADD3 R81, P2, PT, R113, R66, RZ ;  /* 0x0000004271517210 */ /* 0x000fe40007f5e0ff */
[----:B------:R-:W-:Y:S01]  /*92bb0*/  IADD3.X R112, P3, PT, R79, R112, RZ, P3, !PT ;  /* 0x000000704f707210 */ /* 0x000fe20001f7e4ff */
[----:B------:R-:W-:-:S03]  /*92bc0*/  IMAD.WIDE.U32 R64, R63, R56, RZ ;  /* 0x000000383f407225 */ /* 0x000fc600078e00ff */
[----:B------:R-:W-:Y:S01]  /*92bd0*/  IADD3.X R113, P3, PT, R80, R81, RZ, P3, !PT ;  /* 0x0000005150717210 */ /* 0x000fe20001f7e4ff */
[----:B------:R-:W-:-:S04]  /*92be0*/  IMAD.WIDE.U32 R82, R63, R60, RZ ;  /* 0x0000003c3f527225 */ /* 0x000fc800078e00ff */
[----:B------:R-:W-:-:S04]  /*92bf0*/  IMAD.WIDE.U32 R92, R63, R61, RZ ;  /* 0x0000003d3f5c7225 */ /* 0x000fc800078e00ff */
[----:B------:R-:W-:-:S04]  /*92c00*/  IMAD.WIDE.U32 R78, R115, R43, RZ ;  /* 0x0000002b734e7225 */ /* 0x000fc800078e00ff */
[----:B------:R-:W-:Y:S02]  /*92c10*/  IMAD.MOV.U32 R86, RZ, RZ, R67 ;  /* 0x000000ffff567224 */ /* 0x000fe400078e0043 */
[----:B------:R-:W-:-:S04]  /*92c20*/  IMAD.WIDE.U32 R84, P5, R58, R101, R84 ;  /* 0x000000653a547225 */ /* 0x000fc800078a0054 */
[----:B------:R-:W-:-:S04]  /*92c30*/  IMAD.WIDE.U32 R64, P4, R55, R101, R64 ;  /* 0x0000006537407225 */ /* 0x000fc80007880040 */
[----:B------:R-:W-:Y:S01]  /*92c40*/  IMAD.WIDE.U32 R66, R101, R56, RZ ;  /* 0x0000003865427225 */ /* 0x000fe200078e00ff */
[----:B------:R-:W-:-:S03]  /*92c50*/  IADD3.X R91, PT, PT, RZ, RZ, RZ, P4, !PT ;  /* 0x000000ffff5b7210 */ /* 0x000fc600027fe4ff */
[----:B------:R-:W-:Y:S01]  /*92c60*/  IMAD.WIDE.U32.X R86, R54, R63, R86, P2 ;  /* 0x0000003f36567225 */ /* 0x000fe200010e0456 */
[----:B------:R-:W-:-:S03]  /*92c70*/  IADD3 R100, P4, PT, R67, R64, RZ ;  /* 0x0000004043647210 */ /* 0x000fc60007f9e0ff */
[----:B------:R-:W-:Y:S01]  /*92c80*/  IMAD.X R89, RZ, RZ, RZ, P5 ;  /* 0x000000ffff597224 */ /* 0x000fe200028e06ff */
[----:B------:R-:W-:Y:S01]  /*92c90*/  IADD3.X R103, P3, PT, RZ, R86, RZ, P3, !PT ;  /* 0x00000056ff677210 */ /* 0x000fe20001f7e4ff */
[----:B------:R-:W-:-:S04]  /*92ca0*/  IMAD.WIDE.U32 R82, P1, R59, R101, R82 ;  /* 0x000000653b527225 */ /* 0x000fc80007820052 */
[----:B------:R-:W-:-:S04]  /*92cb0*/  IMAD.WIDE.U32 R92, P2, R62, R101, R92 ;  /* 0x000000653e5c7225 */ /* 0x000fc8000784005c */
[----:B------:R-:W-:-:S04]  /*92cc0*/  IMAD.WIDE.U32 R68, R106, R43, RZ ;  /* 0x0000002b6a447225 */ /* 0x000fc800078e00ff */
[----:B------:R-:W-:-:S04]  /*92cd0*/  IMAD.WIDE.U32 R78, P5, R52, R106, R78 ;  /* 0x0000006a344e7225 */ /* 0x000fc800078a004e */
[----:B------:R-:W-:Y:S02]  /*92ce0*/  IMAD.MOV.U32 R90, RZ, RZ, R65 ;  /* 0x000000ffff5a7224 */ /* 0x000fe400078e0041 */
[----:B------:R-:W-:Y:S01]  /*92cf0*/  IMAD.X R65, RZ, RZ, RZ, P1 ;  /* 0x000000ffff417224 */ /* 0x000fe200008e06ff */
[----:B------:R-:W-:Y:S01]  /*92d00*/  IADD3 RZ, P1, PT, R112, R68, RZ ;  /* 0x0000004470ff7210 */ /* 0x000fe20007f3e0ff */
[----:B------:R-:W-:Y:S01]  /*92d10*/  IMAD.X R67, RZ, RZ, RZ, P2 ;  /* 0x000000ffff437224 */ /* 0x000fe200010e06ff */
[----:B------:R-:W-:Y:S01]  /*92d20*/  IADD3 R105, P2, PT, R78, R69, RZ ;  /* 0x000000454e697210 */ /* 0x000fe20007f5e0ff */
[----:B------:R-:W-:Y:S02]  /*92d30*/  IMAD.X R69, RZ, RZ, RZ, P5 ;  /* 0x000000ffff457224 */ /* 0x000fe400028e06ff */
[----:B------:R-:W-:Y:S01]  /*92d40*/  IMAD.MOV.U32 R68, RZ, RZ, R79 ;  /* 0x000000ffff447224 */ /* 0x000fe200078e004f */
[----:B------:R-:W-:Y:S01]  /*92d50*/  IADD3.X RZ, P1, PT, R113, R105, RZ, P1, !PT ;  /* 0x0000006971ff7210 */ /* 0x000fe20000f3e4ff */
[----:B------:R-:W-:Y:S01]  /*92d60*/  IMAD.WIDE.U32 R80, R101, R57, RZ ;  /* 0x0000003965507225 */ /* 0x000fe200078e00ff */
[----:B------:R-:W-:-:S03]  /*92d70*/  IADD3.X R105, P3, PT, RZ, R87, RZ, P3, !PT ;  /* 0x00000057ff697210 */ /* 0x000fc60001f7e4ff */
[----:B------:R-:W-:Y:S01]  /*92d80*/  IMAD.WIDE.U32 R86, R101, R60, RZ ;  /* 0x0000003c65567225 */ /* 0x000fe200078e00ff */
[----:B------:R-:W-:Y:S02]  /*92d90*/  IADD3 R95, P5, PT, R81, R84, RZ ;  /* 0x00000054515f7210 */ /* 0x000fe40007fbe0ff */
[----:B------:R-:W-:Y:S01]  /*92da0*/  IADD3.X R102, P3, PT, R103, R66, RZ, P3, !PT ;  /* 0x0000004267667210 */ /* 0x000fe20001f7e4ff */
[----:B------:R-:W-:Y:S01]  /*92db0*/  IMAD.WIDE.U32.X R68, R52, R115, R68, P2 ;  /* 0x0000007334447225 */ /* 0x000fe200010e0444 */
[----:B------:R-:W-:Y:S02]  /*92dc0*/  IADD3 R79, P2, PT, R87, R82, RZ ;  /* 0x00000052574f7210 */ /* 0x000fe40007f5e0ff */
[----:B------:R-:W-:Y:S01]  /*92dd0*/  IADD3.X R104, P3, PT, R105, R100, RZ, P3, !PT ;  /* 0x0000006469687210 */ /* 0x000fe20001f7e4ff */
[----:B------:R-:W-:Y:S02]  /*92de0*/  IMAD.MOV.U32 R88, RZ, RZ, R85 ;  /* 0x000000ffff587224 */ /* 0x000fe400078e0055 */
[----:B------:R-:W-:-:S02]  /*92df0*/  IMAD.MOV.U32 R64, RZ, RZ, R83 ;  /* 0x000000ffff407224 */ /* 0x000fc400078e0053 */
[----:B------:R-:W-:Y:S01]  /*92e00*/  IMAD.WIDE.U32 R84, R101, R61, RZ ;  /* 0x0000003d65547225 */ /* 0x000fe200078e00ff */
[----:B------:R-:W-:-:S03]  /*92e10*/  IADD3.X R101, P1, PT, RZ, R68, RZ, P1, !PT ;  /* 0x00000044ff657210 */ /* 0x000fc60000f3e4ff */
[----:B------:R-:W-:Y:S01]  /*92e20*/  IMAD.WIDE.U32 R82, R115, R53, RZ ;  /* 0x0000003573527225 */ /* 0x000fe200078e00ff */
[----:B------:R-:W-:-:S03]  /*92e30*/  IADD3.X R81, P1, PT, RZ, R69, RZ, P1, !PT ;  /* 0x00000045ff517210 */ /* 0x000fc60000f3e4ff */
[-C--:B------:R-:W-:Y:S01]  /*92e40*/  IMAD.WIDE.U32.X R90, R55, R63.reuse, R90, P4 ;  /* 0x0000003f375a7225 */ /* 0x080fe200020e045a */
[----:B------:R-:W-:Y:S02]  /*92e50*/  IADD3 R110, P4, PT, R85, R92, RZ ;  /* 0x0000005c556e7210 */ /* 0x000fe40007f9e0ff */
[----:B------:R-:W-:Y:S01]  /*92e60*/  IADD3.X R100, P1, PT, R101, R102, RZ, P1, !PT ;  /* 0x0000006665647210 */ /* 0x000fe20000f3e4ff */
[----:B------:R-:W-:Y:S01]  /*92e70*/  IMAD.WIDE.U32.X R88, R58, R63, R88, P5 ;  /* 0x0000003f3a587225 */ /* 0x000fe200028e0458 */
[----:B------:R-:W-:Y:S02]  /*92e80*/  IADD3.X R145, P3, PT, RZ, R90, RZ, P3, !PT ;  /* 0x0000005aff917210 */ /* 0x000fe40001f7e4ff */
[----:B------:R-:W-:Y:S01]  /*92e90*/  IADD3.X R101, P1, PT, R81, R104, RZ, P1, !PT ;  /* 0x0000006851657210 */ /* 0x000fe20000f3e4ff */
[----:B------:R-:W-:Y:S01]  /*92ea0*/  IMAD.MOV.U32 R66, RZ, RZ, R93 ;  /* 0x000000ffff427224 */ /* 0x000fe200078e005d */
[----:B------:R-:W-:Y:S01]  /*92eb0*/  IADD3.X R92, P3, PT, RZ, R91, RZ, P3, !PT ;  /* 0x0000005bff5c7210 */ /* 0x000fe20001f7e4ff */
[----:B------:R-:W-:Y:S01]  /*92ec0*/  IMAD.WIDE.U32 R68, R106, R53, RZ ;  /* 0x000000356a447225 */ /* 0x000fe200078e00ff */
[----:B------:R-:W-:-:S02]  /*92ed0*/  IADD3.X R90, P0, PT, R118, ~R73, RZ, P0, !PT ;  /* 0x80000049765a7210 */ /* 0x000fc4000071e4ff */
[----:B------:R-:W-:Y:S01]  /*92ee0*/  IADD3.X R145, P3, PT, R145, R80, RZ, P3, !PT ;  /* 0x0000005091917210 */ /* 0x000fe20001f7e4ff */
[----:B------:R-:W-:-:S03]  /*92ef0*/  IMAD.WIDE.U32 R82, P5, R54, R106, R82 ;  /* 0x0000006a36527225 */ /* 0x000fc600078a0052 */
[----:B------:R-:W-:Y:S01]  /*92f00*/  IADD3.X R95, P3, PT, R92, R95, RZ, P3, !PT ;  /* 0x0000005f5c5f7210 */ /* 0x000fe20001f7e4ff */
[----:B------:R-:W-:Y:S01]  /*92f10*/  IMAD.WIDE.U32.X R66, R62, R63, R66, P4 ;  /* 0x0000003f3e427225 */ /* 0x000fe200020e0442 */
[----:B------:R-:W-:-:S03]  /*92f20*/  IADD3 R69, P4, PT, R82, R69, RZ ;  /* 0x0000004552457210 */ /* 0x000fc60007f9e0ff */
[----:B------:R-:W-:Y:S01]  /*92f30*/  IMAD.WIDE.U32.X R64, R59, R63, R64, P2 ;  /* 0x0000003f3b407225 */ /* 0x000fe200010e0440 */
[----:B------:R-:W-:Y:S02]  /*92f40*/  IADD3 RZ, P2, PT, R100, R68, RZ ;  /* 0x0000004464ff7210 */ /* 0x000fe40007f5e0ff */
[----:B------:R-:W-:Y:S01]  /*92f50*/  IADD3.X R63, P0, PT, R126, ~R99, RZ, P0, !PT ;  /* 0x800000637e3f7210 */ /* 0x000fe2000071e4ff */
[----:B------:R-:W-:Y:S01]  /*92f60*/  IMAD.X R103, RZ, RZ, RZ, P5 ;  /* 0x000000ffff677224 */ /* 0x000fe200028e06ff */
[----:B------:R-:W-:Y:S01]  /*92f70*/  IADD3.X RZ, P2, PT, R101, R69, RZ, P2, !PT ;  /* 0x0000004565ff7210 */ /* 0x000fe2000175e4ff */
[----:B------:R-:W-:Y:S01]  /*92f80*/  IMAD.MOV.U32 R102, RZ, RZ, R83 ;  /* 0x000000ffff667224 */ /* 0x000fe200078e0053 */
[----:B------:R-:W-:Y:S01]  /*92f90*/  IADD3.X R83, P1, PT, RZ, RZ, RZ, P1, !PT ;  /* 0x000000ffff537210 */ /* 0x000fe20000f3e4ff */
[----:B------:R-:W-:Y:S01]  /*92fa0*/  IMAD.WIDE.U32 R126, R53, R106, R100 ;  /* 0x0000006a357e7225 */ /* 0x000fe200078e0064 */
[----:B------:R-:W-:-:S03]  /*92fb0*/  IADD3.X R117, P0, PT, R117, ~R98, RZ, P0, !PT ;  /* 0x8000006275757210 */ /* 0x000fc6000071e4ff */
[----:B------:R-:W-:Y:S01]  /*92fc0*/  IMAD.WIDE.U32.X R102, R54, R115, R102, P4 ;  /* 0x0000007336667225 */ /* 0x000fe200020e0466 */
[----:B------:R-:W-:-:S03]  /*92fd0*/  IADD3.X R128, P0, PT, R128, ~R75, RZ, P0, !PT ;  /* 0x8000004b80807210 */ /* 0x000fc6000071e4ff */
[----:B------:R-:W-:Y:S01]  /*92fe0*/  IMAD.WIDE.U32 R80, R115, R56, RZ ;  /* 0x0000003873507225 */ /* 0x000fe200078e00ff */
[----:B------:R-:W-:Y:S02]  /*92ff0*/  IADD3.X R144, P2, PT, R83, R102, RZ, P2, !PT ;  /* 0x0000006653907210 */ /* 0x000fe4000175e4ff */
[----:B------:R-:W-:Y:S01]  /*93000*/  IADD3.X R141, P0, PT, R130, ~R77, RZ, P0, !PT ;  /* 0x8000004d828d7210 */ /* 0x000fe2000071e4ff */
[----:B------:R-:W-:Y:S01]  /*93010*/  IMAD.X R102, RZ, RZ, RZ, P1 ;  /* 0x000000ffff667224 */ /* 0x000fe200008e06ff */
[----:B------:R-:W-:Y:S01]  /*93020*/  IADD3.X R83, P1, PT, RZ, R88, RZ, P3, !PT ;  /* 0x00000058ff537210 */ /* 0x000fe20001f3e4ff */
[----:B------:R-:W-:-:S03]  /*93030*/  IMAD.WIDE.U32 R68, R63, R43, RZ ;  /* 0x0000002b3f447225 */ /* 0x000fc600078e00ff */
[----:B------:R-:W-:Y:S01]  /*93040*/  IADD3.X R100, P1, PT, RZ, R89, RZ, P1, !PT ;  /* 0x00000059ff647210 */ /* 0x000fe20000f3e4ff */
[----:B------:R-:W-:Y:S01]  /*93050*/  IMAD.WIDE.U32 R80, P4, R55, R106, R80 ;  /* 0x0000006a37507225 */ /* 0x000fe20007880050 */
[----:B------:R-:W-:Y:S02]  /*93060*/  IADD3.X R102, P2, PT, R102, R103, RZ, P2, !PT ;  /* 0x0000006766667210 */ /* 0x000fe4000175e4ff */
[----:B------:R-:W-:Y:S01]  /*93070*/  IADD3.X R88, P1, PT, R83, R86, RZ, P1, !PT ;  /* 0x0000005653587210 */ /* 0x000fe20000f3e4ff */
[----:B------:R-:W-:Y:S01]  /*93080*/  IMAD.WIDE.U32 R92, R90, R43, RZ ;  /* 0x0000002b5a5c7225 */ /* 0x000fe200078e00ff */
[----:B------:R-:W-:Y:S02]  /*93090*/  IADD3.X R144, P2, PT, R144, R145, RZ, P2, !PT ;  /* 0x0000009190907210 */ /* 0x000fe4000175e4ff */
[----:B------:R-:W-:Y:S01]  /*930a0*/  IADD3.X R89, P1, PT, R100, R79, RZ, P1, !PT ;  /* 0x0000004f64597210 */ /* 0x000fe20000f3e4ff */
[----:B------:R-:W-:Y:S01]  /*930b0*/  IMAD.WIDE.U32 R68, P5, R52, R90, R68 ;  /* 0x0000005a34447225 */ /* 0x000fe200078a0044 */
[----:B------:R-:W-:-:S02]  /*930c0*/  IADD3 RZ, P3, PT, R126, R92, RZ ;  /* 0x0000005c7eff7210 */ /* 0x000fc40007f7e0ff */
[----:B------:R-:W-:Y:S01]  /*930d0*/  IADD3.X R111, P1, PT, RZ, R64, RZ, P1, !PT ;  /* 0x00000040ff6f7210 */ /* 0x000fe20000f3e4ff */
[----:B------:R-:W-:Y:S01]  /*930e0*/  IMAD.X R85, RZ, RZ, RZ, P4 ;  /* 0x000000ffff557224 */ /* 0x000fe200020e06ff */
[----:B------:R-:W-:Y:S01]  /*930f0*/  IADD3 R91, P4, PT, R68, R93, RZ ;  /* 0x0000005d445b7210 */ /* 0x000fe20007f9e0ff */
[----:B------:R-:W-:Y:S01]  /*93100*/  IMAD.WIDE.U32 R86, R106, R56, RZ ;  /* 0x000000386a567225 */ /* 0x000fe200078e00ff */
[----:B------:R-:W-:Y:S02]  /*93110*/  IADD3.X R83, PT, PT, RZ, RZ, RZ, P5, !PT ;  /* 0x000000ffff537210 */ /* 0x000fe40002ffe4ff */
[----:B------:R-:W-:Y:S01]  /*93120*/  IADD3.X R79, P1, PT, RZ, R65, RZ, P1, !PT ;  /* 0x00000041ff4f7210 */ /* 0x000fe20000f3e4ff */
[----:B------:R-:W-:Y:S01]  /*93130*/  IMAD.IADD R127, R127, 0x1, R82 ;  /* 0x000000017f7f7824 */ /* 0x000fe200078e0252 */
[----:B------:R-:W-:Y:S01]  /*93140*/  IADD3 R87, P5, PT, R80, R87, RZ ;  /* 0x0000005750577210 */ /* 0x000fe20007fbe0ff */
[----:B------:R-:W-:Y:S01]  /*93150*/  IMAD.MOV.U32 R82, RZ, RZ, R69 ;  /* 0x000000ffff527224 */ /* 0x000fe200078e0045 */
[----:B------:R-:W-:Y:S01]  /*93160*/  IADD3.X R111, P1, PT, R111, R84, RZ, P1, !PT ;  /* 0x000000546f6f7210 */ /* 0x000fe20000f3e4ff */
[----:B------:R-:W-:Y:S01]  /*93170*/  IMAD.MOV.U32 R84, RZ, RZ, R81 ;  /* 0x000000ffff547224 */ /* 0x000fe200078e0051 */
[----:B------:R-:W-:Y:S01]  /*93180*/  IADD3.X R145, P2, PT, R102, R95, RZ, P2, !PT ;  /* 0x0000005f66917210 */ /* 0x000fe2000175e4ff */
[----:B------:R-:W-:Y:S01]  /*93190*/  IMAD.WIDE.U32.X R82, R52, R63, R82, P4 ;  /* 0x0000003f34527225 */ /* 0x000fe200020e0452 */
[----:B------:R-:W-:-:S02]  /*931a0*/  IADD3 RZ, P4, PT, R144, R86, RZ ;  /* 0x0000005690ff7210 */ /* 0x000fc40007f9e0ff */
[----:B------:R-:W-:Y:S01]  /*931b0*/  IADD3.X RZ, P3, PT, R127, R91, RZ, P3, !PT ;  /* 0x0000005b7fff7210 */ /* 0x000fe20001f7e4ff */
[----:B------:R-:W-:Y:S01]  /*931c0*/  IMAD.WIDE.U32.X R64, R55, R115, R84, P5 ;  /* 0x0000007337407225 */ /* 0x000fe200028e0454 */
[----:B------:R-:W-:Y:S02]  /*931d0*/  IADD3.X RZ, P4, PT, R145, R87, RZ, P4, !PT ;  /* 0x0000005791ff7210 */ /* 0x000fe4000279e4ff */
[----:B------:R-:W-:Y:S01]  /*931e0*/  IADD3.X R81, P2, PT, RZ, RZ, RZ, P2, !PT ;  /* 0x000000ffff517210 */ /* 0x000fe2000175e4ff */
[----:B------:R-:W-:Y:S01]  /*931f0*/  IMAD.WIDE.U32 R92, R63, R53, RZ ;  /* 0x000000353f5c7225 */ /* 0x000fe200078e00ff */
[----:B------:R-:W-:Y:S02]  /*93200*/  IADD3.X R69, P3, PT, RZ, R82, RZ, P3, !PT ;  /* 0x00000052ff457210 */ /* 0x000fe40001f7e4ff */
[----:B------:R-:W-:Y:S01]  /*93210*/  IADD3.X R81, P4, PT, R81, R64, RZ, P4, !PT ;  /* 0x0000004051517210 */ /* 0x000fe2000279e4ff */
[----:B------:R-:W-:Y:S01]  /*93220*/  IMAD.X R64, RZ, RZ, RZ, P2 ;  /* 0x000000ffff407224 */ /* 0x000fe200010e06ff */
[----:B------:R-:W-:Y:S01]  /*93230*/  IADD3.X R110, P1, PT, R79, R110, RZ, P1, !PT ;  /* 0x0000006e4f6e7210 */ /* 0x000fe20000f3e4ff */
[----:B------:R-:W-:Y:S01]  /*93240*/  IMAD.WIDE.U32 R144, R56, R106, R144 ;  /* 0x0000006a38907225 */ /* 0x000fe200078e0090 */
[----:B------:R-:W-:-:S02]  /*93250*/  IADD3.X R82, P3, PT, RZ, R83, RZ, P3, !PT ;  /* 0x00000053ff527210 */ /* 0x000fc40001f7e4ff */
[----:B------:R-:W-:Y:S01]  /*93260*/  IADD3.X R86, P2, PT, R64, R65, RZ, P4, !PT ;  /* 0x0000004140567210 */ /* 0x000fe2000275e4ff */
[----:B------:R-:W-:Y:S01]  /*93270*/  IMAD.WIDE.U32 R64, R90, R53, RZ ;  /* 0x000000355a407225 */ /* 0x000fe200078e00ff */
[----:B------:R-:W-:Y:S02]  /*93280*/  IADD3.X R79, P1, PT, RZ, R66, RZ, P1, !PT ;  /* 0x00000042ff4f7210 */ /* 0x000fe40000f3e4ff */
[----:B------:R-:W-:Y:S01]  /*93290*/  IADD3.X R144, P3, PT, R69, R144, RZ, P3, !PT ;  /* 0x0000009045907210 */ /* 0x000fe20001f7e4ff */
[----:B------:R-:W-:Y:S01]  /*932a0*/  IMAD.WIDE.U32 R92, P5, R54, R90, R92 ;  /* 0x0000005a365c7225 */ /* 0x000fe200078a005c */
[----:B------:R-:W-:-:S03]  /*932b0*/  IADD3.X R88, P2, PT, R81, R88, RZ, P2, !PT ;  /* 0x0000005851587210 */ /* 0x000fc6000175e4ff */
[----:B------:R-:W-:Y:S01]  /*932c0*/  IMAD.IADD R83, R145, 0x1, R80 ;  /* 0x0000000191537824 */ /* 0x000fe200078e0250 */
[----:B------:R-:W-:Y:S01]  /*932d0*/  IADD3 R87, P4, PT, R92, R65, RZ ;  /* 0x000000415c577210 */ /* 0x000fe20007f9e0ff */
[----:B------:R-:W-:Y:S01]  /*932e0*/  IMAD.X R69, RZ, RZ, R67, P1 ;  /* 0x000000ffff457224 */ /* 0x000fe200008e0643 */
[----:B------:R-:W-:Y:S01]  /*932f0*/  IADD3 RZ, P1, PT, R144, R64, RZ ;  /* 0x0000004090ff7210 */ /* 0x000fe20007f3e0ff */
[----:B------:R-:W-:Y:S01]  /*93300*/  IMAD.X R65, RZ, RZ, RZ, P5 ;  /* 0x000000ffff417224 */ /* 0x000fe200028e06ff */
[----:B------:R-:W-:Y:S01]  /*93310*/  IADD3.X R145, P3, PT, R82, R83, RZ, P3, !PT ;  /* 0x0000005352917210 */ /* 0x000fe20001f7e4ff */
[----:B------:R-:W-:Y:S01]  /*93320*/  IMAD.MOV.U32 R64, RZ, RZ, R93 ;  /* 0x000000ffff407224 */ /* 0x000fe200078e005d */
[----:B------:R-:W-:Y:S01]  /*93330*/  IADD3.X R89, P2, PT, R86, R89, RZ, P2, !PT ;  /* 0x0000005956597210 */ /* 0x000fe2000175e4ff */
[----:B------:R-:W-:Y:S01]  /*93340*/  IMAD.WIDE.U32 R84, R115, R57, RZ ;  /* 0x0000003973547225 */ /* 0x000fe200078e00ff */
[----:B------:R-:W-:Y:S02]  /*93350*/  IADD3.X R95, P3, PT, RZ, RZ, RZ, P3, !PT ;  /* 0x000000ffff5f7210 */ /* 0x000fe40001f7e4ff */
[----:B------:R-:W-:Y:S01]  /*93360*/  IADD3.X RZ, P1, PT, R145, R87, RZ, P1, !PT ;  /* 0x0000005791ff7210 */ /* 0x000fe20000f3e4ff */
[----:B------:R-:W-:-:S04]  /*93370*/  IMAD.WIDE.U32.X R64, R54, R63, R64, P4 ;  /* 0x0000003f36407225 */ /* 0x000fc800020e0440 */
[----:B------:R-:W-:Y:S01]  /*93380*/  IMAD.WIDE.U32 R66, R106, R57, RZ ;  /* 0x000000396a427225 */ /* 0x000fe200078e00ff */
[----:B------:R-:W-:-:S03]  /*93390*/  IADD3.X R95, P1, PT, R95, R64, RZ, P1, !PT ;  /* 0x000000405f5f7210 */ /* 0x000fc60000f3e4ff */
[----:B------:R-:W-:-:S04]  /*933a0*/  IMAD.WIDE.U32 R84, P5, R58, R106, R84 ;  /* 0x0000006a3a547225 */ /* 0x000fc800078a0054 */
[----:B------:R-:W-:Y:S01]  /*933b0*/  IMAD.X R91, RZ, RZ, RZ, P3 ;  /* 0x000000ffff5b7224 */ /* 0x000fe200018e06ff */
[----:B------:R-:W-:Y:S01]  /*933c0*/  IADD3 R67, P4, PT, R84, R67, RZ ;  /* 0x0000004354437210 */ /* 0x000fe20007f9e0ff */
[----:B------:R-:W-:Y:S01]  /*933d0*/  IMAD.WIDE.U32 R80, R115, R60, RZ ;  /* 0x0000003c73507225 */ /* 0x000fe200078e00ff */
[----:B------:R-:W-:Y:S02]  /*933e0*/  IADD3 RZ, P3, PT, R88, R66, RZ ;  /* 0x0000004258ff7210 */ /* 0x000fe40007f7e0ff */
[----:B------:R-:W-:Y:S01]  /*933f0*/  IADD3.X R91, P1, PT, R91, R65, RZ, P1, !PT ;  /* 0x000000415b5b7210 */ /* 0x000fe20000f3e4ff */
[----:B------:R-:W-:Y:S01]  /*93400*/  IMAD.X R109, RZ, RZ, RZ, P5 ;  /* 0x000000ffff6d7224 */ /* 0x000fe200028e06ff */
[----:B------:R-:W-:Y:S01]  /*93410*/  IADD3.X RZ, P3, PT, R89, R67, RZ, P3, !PT ;  /* 0x0000004359ff7210 */ /* 0x000fe20001f7e4ff */
[----:B------:R-:W-:-:S04]  /*93420*/  IMAD.WIDE.U32 R80, P5, R59, R106, R80 ;  /* 0x0000006a3b507225 */ /* 0x000fc800078a0050 */
[----:B------:R-:W-:-:S04]  /*93430*/  IMAD.WIDE.U32 R64, R106, R60, RZ ;  /* 0x0000003c6a407225 */ /* 0x000fc800078e00ff */
[----:B------:R-:W-:Y:S02]  /*93440*/  IMAD.MOV.U32 R108, RZ, RZ, R85 ;  /* 0x000000ffff6c7224 */ /* 0x000fe400078e0055 */
[----:B------:R-:W-:-:S04]  /*93450*/  IMAD.WIDE.U32 R102, R63, R56, RZ ;  /* 0x000000383f667225 */ /* 0x000fc800078e00ff */
[----:B------:R-:W-:Y:S01]  /*93460*/  IMAD.WIDE.U32.X R108, R58, R115, R108, P4 ;  /* 0x000000733a6c7225 */ /* 0x000fe200020e046c */
[----:B------:R-:W-:Y:S02]  /*93470*/  IADD3 R107, P4, PT, R80, R65, RZ ;  /* 0x00000041506b7210 */ /* 0x000fe40007f9e0ff */
[----:B------:R-:W-:Y:S01]  /*93480*/  IADD3.X R65, P2, PT, RZ, RZ, RZ, P2, !PT ;  /* 0x000000ffff417210 */ /* 0x000fe2000175e4ff */
[----:B------:R-:W-:Y:S02]  /*93490*/  IMAD.X R83, RZ, RZ, RZ, P5 ;  /* 0x000000ffff537224 */ /* 0x000fe400028e06ff */
[----:B------:R-:W-:Y:S01]  /*934a0*/  IMAD.WIDE.U32 R66, R90, R56, RZ ;  /* 0x000000385a427225 */ /* 0x000fe200078e00ff */
[----:B------:R-:W-:-:S03]  /*934b0*/  IADD3.X R108, P3, PT, R65, R108, RZ, P3, !PT ;  /* 0x0000006c416c7210 */ /* 0x000fc60001f7e4ff */
[----:B------:R-:W-:-:S04]  /*934c0*/  IMAD.WIDE.U32 R102, P5, R55, R90, R102 ;  /* 0x0000005a37667225 */ /* 0x000fc800078a0066 */
[----:B------:R-:W-:Y:S01]  /*934d0*/  IMAD.MOV.U32 R82, RZ, RZ, R81 ;  /* 0x000000ffff527224 */ /* 0x000fe200078e0051 */
[----:B------:R-:W-:Y:S01]  /*934e0*/  IADD3.X R87, PT, PT, RZ, RZ, RZ, P5, !PT ;  /* 0x000000ffff577210 */ /* 0x000fe20002ffe4ff */
[----:B------:R-:W-:Y:S02]  /*934f0*/  IMAD.X R85, RZ, RZ, RZ, P2 ;  /* 0x000000ffff557224 */ /* 0x000fe400010e06ff */
[----:B------:R-:W-:-:S03]  /*93500*/  IMAD.WIDE.U32 R104, R128, R43, RZ ;  /* 0x0000002b80687225 */ /* 0x000fc600078e00ff */
[----:B------:R-:W-:Y:S01]  /*93510*/  IADD3.X R109, P3, PT, R85, R109, RZ, P3, !PT ;  /* 0x0000006d556d7210 */ /* 0x000fe20001f7e4ff */
[----:B------:R-:W-:Y:S01]  /*93520*/  IMAD.WIDE.U32.X R82, R59, R115, R82, P4 ;  /* 0x000000733b527225 */ /* 0x000fe200020e0452 */
[----:B------:R-:W-:-:S03]  /*93530*/  IADD3 R67, P4, PT, R102, R67, RZ ;  /* 0x0000004366437210 */ /* 0x000fc60007f9e0ff */
[----:B------:R-:W-:-:S04]  /*93540*/  IMAD.WIDE.U32 R100, R117, R43, RZ ;  /* 0x0000002b75647225 */ /* 0x000fc800078e00ff */
[----:B------:R-:W-:-:S04]  /*93550*/  IMAD.WIDE.U32 R144, R53, R90, R144 ;  /* 0x0000005a35907225 */ /* 0x000fc800078e0090 */
[----:B------:R-:W-:Y:S02]  /*93560*/  IMAD.MOV.U32 R86, RZ, RZ, R103 ;  /* 0x000000ffff567224 */ /* 0x000fe400078e0067 */
[----:B------:R-:W-:-:S04]  /*93570*/  IMAD.WIDE.U32 R104, P2, R52, R117, R104 ;  /* 0x0000007534687225 */ /* 0x000fc80007840068 */
[----:B------:R-:W-:Y:S01]  /*93580*/  IMAD.WIDE.U32.X R86, R55, R63, R86, P4 ;  /* 0x0000003f37567225 */ /* 0x000fe200020e0456 */
[----:B------:R-:W-:Y:S02]  /*93590*/  IADD3 RZ, P4, PT, R144, R100, RZ ;  /* 0x0000006490ff7210 */ /* 0x000fe40007f9e0ff */
[----:B------:R-:W-:Y:S01]  /*935a0*/  IADD3.X R100, P3, PT, R108, R111, RZ, P3, !PT ;  /* 0x0000006f6c647210 */ /* 0x000fe20001f7e4ff */
[----:B------:R-:W-:Y:S01]  /*935b0*/  IMAD.WIDE.U32 R88, R57, R106, R88 ;  /* 0x0000006a39587225 */ /* 0x000fe200078e0058 */
[----:B------:R-:W-:Y:S02]  /*935c0*/  IADD3 R81, P5, PT, R104, R101, RZ ;  /* 0x0000006568517210 */ /* 0x000fe40007fbe0ff */
[----:B------:R-:W-:Y:S01]  /*935d0*/  IADD3.X R101, P3, PT, R109, R110, RZ, P3, !PT ;  /* 0x0000006e6d657210 */ /* 0x000fe20001f7e4ff */
[----:B------:R-:W-:Y:S01]  /*935e0*/  IMAD.X R65, RZ, RZ, RZ, P2 ;  /* 0x000000ffff417224 */ /* 0x000fe200010e06ff */
[----:B------:R-:W-:Y:S01]  /*935f0*/  IADD3 RZ, P2, PT, R100, R64, RZ ;  /* 0x0000004064ff7210 */ /* 0x000fe20007f5e0ff */
[----:B------:R-:W-:Y:S01]  /*93600*/  IMAD.IADD R108, R89, 0x1, R84 ;  /* 0x00000001596c7824 */ /* 0x000fe200078e0254 */
[----:B------:R-:W-:Y:S01]  /*93610*/  IADD3.X R89, P3, PT, RZ, RZ, RZ, P3, !PT ;  /* 0x000000ffff597210 */ /* 0x000fe20001f7e4ff */
[----:B------:R-:W-:Y:S01]  /*93620*/  IMAD.IADD R145, R145, 0x1, R92 ;  /* 0x0000000191917824 */ /* 0x000fe200078e025c */
[----:B------:R-:W-:Y:S01]  /*93630*/  IADD3.X RZ, P2, PT, R101, R107, RZ, P2, !PT ;  /* 0x0000006b65ff7210 */ /* 0x000fe2000175e4ff */
[----:B------:R-:W-:Y:S01]  /*93640*/  IMAD.WIDE.U32 R92, R115, R61, RZ ;  /* 0x0000003d735c7225 */ /* 0x000fe200078e00ff */
[----:B------:R-:W-:-:S02]  /*93650*/  IADD3.X R88, P1, PT, R95, R88, RZ, P1, !PT ;  /* 0x000000585f587210 */ /* 0x000fc40000f3e4ff */
[----:B------:R-:W-:Y:S01]  /*93660*/  IADD3.X R110, P2, PT, R89, R82, RZ, P2, !PT ;  /* 0x00000052596e7210 */ /* 0x000fe2000175e4ff */
[----:B------:R-:W-:Y:S01]  /*93670*/  IMAD.X R82, RZ, RZ, RZ, P3 ;  /* 0x000000ffff527224 */ /* 0x000fe200018e06ff */
[----:B------:R-:W-:Y:S01]  /*93680*/  IADD3.X R89, P1, PT, R91, R108, RZ, P1, !PT ;  /* 0x0000006c5b597210 */ /* 0x000fe20000f3e4ff */
[----:B------:R-:W-:Y:S01]  /*93690*/  IMAD.MOV.U32 R64, RZ, RZ, R105 ;  /* 0x000000ffff407224 */ /* 0x000fe200078e0069 */
[----:B------:R-:W-:Y:S01]  /*936a0*/  IADD3 RZ, P3, PT, R88, R66, RZ ;  /* 0x0000004258ff7210 */ /* 0x000fe20007f7e0ff */
[----:B------:R-:W-:Y:S01]  /*936b0*/  IMAD.WIDE.U32 R112, R43, R106, R112 ;  /* 0x0000006a2b707225 */ /* 0x000fe200078e0070 */
[----:B------:R-:W-:Y:S02]  /*936c0*/  IADD3.X R114, P2, PT, R82, R83, RZ, P2, !PT ;  /* 0x0000005352727210 */ /* 0x000fe4000175e4ff */
[----:B------:R-:W-:Y:S01]  /*936d0*/  IADD3.X RZ, P4, PT, R145, R81, RZ, P4, !PT ;  /* 0x0000005191ff7210 */ /* 0x000fe2000279e4ff */
[----:B------:R-:W-:Y:S01]  /*936e0*/  IMAD.WIDE.U32.X R64, R52, R128, R64, P5 ;  /* 0x0000008034407225 */ /* 0x000fe200028e0440 */
[----:B------:R-:W-:-:S02]  /*936f0*/  IADD3.X R66, P2, PT, R110, R79, RZ, P2, !PT ;  /* 0x0000004f6e427210 */ /* 0x000fc4000175e4ff */
[----:B------:R-:W-:Y:S01]  /*93700*/  IADD3.X R79, P1, PT, RZ, RZ, RZ, P1, !PT ;  /* 0x000000ffff4f7210 */ /* 0x000fe20000f3e4ff */
[----:B------:R-:W-:Y:S01]  /*93710*/  IMAD.WIDE.U32 R84, P5, R62, R106, R92 ;  /* 0x0000006a3e547225 */ /* 0x000fe200078a005c */
[----:B------:R-:W-:Y:S02]  /*93720*/  IADD3.X R149, P4, PT, RZ, R64, RZ, P4, !PT ;  /* 0x00000040ff957210 */ /* 0x000fe4000279e4ff */
[----:B------:R-:W-:Y:S01]  /*93730*/  IADD3.X RZ, P3, PT, R89, R67, RZ, P3, !PT ;  /* 0x0000004359ff7210 */ /* 0x000fe20001f7e4ff */
[----:B------:R-:W-:Y:S01]  /*93740*/  IMAD.WIDE.U32 R92, R106, R61, RZ ;  /* 0x0000003d6a5c7225 */ /* 0x000fe200078e00ff */
[----:B------:R-:W-:Y:S02]  /*93750*/  IADD3.X R67, P2, PT, R114, R69, RZ, P2, !PT ;  /* 0x0000004572437210 */ /* 0x000fe4000175e4ff */
[----:B------:R-:W-:Y:S01]  /*93760*/  IADD3.X R81, P4, PT, RZ, R65, RZ, P4, !PT ;  /* 0x00000041ff517210 */ /* 0x000fe2000279e4ff */
[----:B------:R-:W-:Y:S01]  /*93770*/  IMAD.X R109, RZ, RZ, RZ, P5 ;  /* 0x000000ffff6d7224 */ /* 0x000fe200028e06ff */
[----:B------:R-:W-:Y:S01]  /*93780*/  IADD3 R93, P5, PT, R84, R93, RZ ;  /* 0x0000005d545d7210 */ /* 0x000fe20007fbe0ff */
[----:B------:R-:W-:Y:S01]  /*93790*/  IMAD.MOV.U32 R108, RZ, RZ, R85 ;  /* 0x000000ffff6c7224 */ /* 0x000fe200078e0055 */
[----:B------:R-:W-:Y:S01]  /*937a0*/  IADD3.X R79, P3, PT, R79, R86, RZ, P3, !PT ;  /* 0x000000564f4f7210 */ /* 0x000fe20001f7e4ff */
[----:B------:R-:W-:Y:S01]  /*937b0*/  IMAD.X R85, RZ, RZ, RZ, P1 ;  /* 0x000000ffff557224 */ /* 0x000fe200008e06ff */
[----:B------:R-:W-:Y:S01]  /*937c0*/  IADD3 RZ, P1, PT, R66, R92, RZ ;  /* 0x0000005c42ff7210 */ /* 0x000fe20007f3e0ff */
[----:B------:R-:W-:Y:S01]  /*937d0*/  IMAD.WIDE.U32 R64, R128, R53, RZ ;  /* 0x0000003580407225 */ /* 0x000fe200078e00ff */
[----:B------:R-:W-:-:S02]  /*937e0*/  IADD3.X R69, P2, PT, RZ, RZ, RZ, P2, !PT ;  /* 0x000000ffff457210 */ /* 0x000fc4000175e4ff */
[----:B------:R-:W-:Y:S01]  /*937f0*/  IADD3.X RZ, P1, PT, R67, R93, RZ, P1, !PT ;  /* 0x0000005d43ff7210 */ /* 0x000fe20000f3e4ff */
[----:B------:R-:W-:Y:S01]  /*93800*/  IMAD.WIDE.U32.X R82, R62, R115, R108, P5 ;  /* 0x000000733e527225 */ /* 0x000fe200028e046c */
[----:B------:R-:W-:Y:S02]  /*93810*/  IADD3.X R85, P3, PT, R85, R87, RZ, P3, !PT ;  /* 0x0000005755557210 */ /* 0x000fe40001f7e4ff */
[----:B------:R-:W-:Y:S01]  /*93820*/  IADD3.X R110, P0, PT, R119, ~R120, RZ, P0, !PT ;  /* 0x80000078776e7210 */ /* 0x000fe2000071e4ff */
[----:B------:R-:W-:Y:S01]  /*93830*/  IMAD.WIDE.U32 R88, R56, R90, R88 ;  /* 0x0000005a38587225 */ /* 0x000fe200078e0058 */
[----:B------:R-:W-:Y:S02]  /*93840*/  IADD3.X R69, P1, PT, R69, R82, RZ, P1, !PT ;  /* 0x0000005245457210 */ /* 0x000fe40000f3e4ff */
[----:B------:R-:W-:Y:S01]  /*93850*/  IADD3.X R142, P0, PT, R132, ~R121, RZ, P0, !PT ;  /* 0x80000079848e7210 */ /* 0x000fe2000071e4ff */
[----:B------:R-:W-:Y:S01]  /*93860*/  IMAD.WIDE.U32 R92, R60, R106, R100 ;  /* 0x0000006a3c5c7225 */ /* 0x000fe200078e0064 */
[----:B------:R-:W-:-:S03]  /*93870*/  IADD3.X R148, P4, PT, R149, R88, RZ, P4, !PT ;  /* 0x0000005895947210 */ /* 0x000fc6000279e4ff */
[----:B------:R-:W-:Y:S01]  /*93880*/  IMAD.IADD R102, R89, 0x1, R102 ;  /* 0x0000000159667824 */ /* 0x000fe200078e0266 */
[----:B------:R-:W-:Y:S01]  /*93890*/  IADD3.X R92, P3, PT, R79, R92, RZ, P3, !PT ;  /* 0x0000005c4f5c7210 */ /* 0x000fe20001f7e4ff */
[----:B------:R-:W-:Y:S01]  /*938a0*/  IMAD.WIDE.U32 R86, R117, R53, RZ ;  /* 0x0000003575567225 */ /* 0x000fe200078e00ff */
[----:B------:R-:W-:Y:S02]  /*938b0*/  IADD3.X R79, PT, PT, R83, RZ, RZ, P1, P2 ;  /* 0x000000ff534f7210 */ /* 0x000fe40000fe44ff */
[----:B------:R-:W-:Y:S01]  /*938c0*/  IADD3.X R149, P4, PT, R81, R102, RZ, P4, !PT ;  /* 0x0000006651957210 */ /* 0x000fe2000279e4ff */
[----:B------:R-:W-:Y:S01]  /*938d0*/  IMAD.WIDE.U32 R64, P5, R54, R117, R64 ;  /* 0x0000007536407225 */ /* 0x000fe200078a0040 */
[----:B------:R-:W-:-:S03]  /*938e0*/  IADD3 RZ, P1, PT, R148, R86, RZ ;  /* 0x0000005694ff7210 */ /* 0x000fc60007f3e0ff */
[----:B------:R-:W-:Y:S01]  /*938f0*/  IMAD.WIDE.U32 R114, R63, R57, RZ ;  /* 0x000000393f727225 */ /* 0x000fe200078e00ff */
[----:B------:R-:W-:Y:S02]  /*93900*/  IADD3 R87, P2, PT, R64, R87, RZ ;  /* 0x0000005740577210 */ /* 0x000fe40007f5e0ff */
[----:B------:R-:W-:Y:S01]  /*93910*/  MOV R82, R65 ;  /* 0x0000004100527202 */ /* 0x000fe20000000f00 */
[----:B------:R-:W-:Y:S01]  /*93920*/  IMAD.X R83, RZ, RZ, RZ, P5 ;  /* 0x000000ffff537224 */ /* 0x000fe200028e06ff */
[----:B------:R-:W-:Y:S01]  /*93930*/  IADD3.X RZ, P1, PT, R149, R87, RZ, P1, !PT ;  /* 0x0000005795ff7210 */ /* 0x000fe20000f3e4ff */
[----:B------:R-:W-:Y:S01]  /*93940*/  IMAD.IADD R88, R93, 0x1, R80 ;  /* 0x000000015d587824 */ /* 0x000fe200078e0250 */
[----:B------:R-:W-:Y:S01]  /*93950*/  IADD3.X R87, P4, PT, RZ, RZ, RZ, P4, !PT ;  /* 0x000000ffff577210 */ /* 0x000fe2000279e4ff */
[----:B------:R-:W-:-:S03]  /*93960*/  IMAD.WIDE.U32 R80, R90, R57, RZ ;  /* 0x000000395a507225 */ /* 0x000fc600078e00ff */
[----:B------:R-:W-:Y:S01]  /*93970*/  IADD3.X R93, P3, PT, R85, R88, RZ, P3, !PT ;  /* 0x00000058555d7210 */ /* 0x000fe20001f7e4ff */
[----:B------:R-:W-:-:S03]  /*93980*/  IMAD.WIDE.U32 R114, P5, R58, R90, R114 ;  /* 0x0000005a3a727225 */ /* 0x000fc600078a0072 */
        /* <DEDUP_REMOVED lines=8> */
[----:B------:R-:W-:Y:S01]  /*93a10*/  IMAD.X R131, RZ, RZ, RZ, P5 ;  /* 0x000000ffff837224 */ /* 0x000fe200028e06ff */
[----:B------:R-:W-:Y:S01]  /*93a20*/  IADD3.X R91, P1, PT, R91, R83, RZ, P1, !PT ;  /* 0x000000535b5b7210 */ /* 0x000fe20000f3e4ff */
[----:B------:R-:W-:-:S04]  /*93a30*/  IMAD.WIDE.U32 R80, P5, R59, R90, R80 ;  /* 0x0000005a3b507225 */ /* 0x000fc800078a0050 */
[----:B------:R-:W-:-:S04]  /*93a40*/  IMAD.WIDE.U32 R82, R90, R60, RZ ;  /* 0x0000003c5a527225 */ /* 0x000fc800078e00ff */
[----:B------:R-:W-:-:S04]  /*93a50*/  IMAD.WIDE.U32 R102, R128, R56, RZ ;  /* 0x0000003880667225 */ /* 0x000fc800078e00ff */
[----:B------:R-:W-:Y:S02]  /*93a60*/  IMAD.MOV.U32 R130, RZ, RZ, R115 ;  /* 0x000000ffff827224 */ /* 0x000fe400078e0073 */
[----:B------:R-:W-:Y:S02]  /*93a70*/  IMAD.X R101, RZ, RZ, RZ, P5 ;  /* 0x000000ffff657224 */ /* 0x000fe400028e06ff */
[----:B------:R-:W-:Y:S01]  /*93a80*/  IMAD.WIDE.U32.X R130, R58, R63, R130, P2 ;  /* 0x0000003f3a827225 */ /* 0x000fe200010e0482 */
[----:B------:R-:W-:-:S03]  /*93a90*/  IADD3 R83, P2, PT, R80, R83, RZ ;  /* 0x0000005350537210 */ /* 0x000fc60007f5e0ff */
[----:B------:R-:W-:Y:S01]  /*93aa0*/  IMAD.WIDE.U32 R88, R117, R56, RZ ;  /* 0x0000003875587225 */ /* 0x000fe200078e00ff */
[----:B------:R-:W-:-:S03]  /*93ab0*/  IADD3.X R95, P4, PT, R95, R130, RZ, P4, !PT ;  /* 0x000000825f5f7210 */ /* 0x000fc6000279e4ff */
        /* <DEDUP_REMOVED lines=8> */
[----:B------:R-:W-:-:S04]  /*93b40*/  IMAD.WIDE.U32 R148, R53, R117, R148 ;  /* 0x0000007535947225 */ /* 0x000fc800078e0094 */
[----:B------:R-:W-:Y:S02]  /*93b50*/  IMAD.MOV.U32 R86, RZ, RZ, R103 ;  /* 0x000000ffff567224 */ /* 0x000fe400078e0067 */
[----:B------:R-:W-:Y:S01]  /*93b60*/  IMAD.X R85, RZ, RZ, RZ, P3 ;  /* 0x000000ffff557224 */ /* 0x000fe200018e06ff */
[----:B------:R-:W-:Y:S01]  /*93b70*/  IADD3 R81, P3, PT, R118, R109, RZ ;  /* 0x0000006d76517210 */ /* 0x000fe20007f7e0ff */
[----:B------:R-:W-:Y:S01]  /*93b80*/  IMAD.WIDE.U32.X R86, R55, R128, R86, P2 ;  /* 0x0000008037567225 */ /* 0x000fe200010e0456 */
[----:B------:R-:W-:Y:S02]  /*93b90*/  IADD3 RZ, P2, PT, R148, R108, RZ ;  /* 0x0000006c94ff7210 */ /* 0x000fe40007f5e0ff */
[----:B------:R-:W-:Y:S01]  /*93ba0*/  IADD3.X R130, P4, PT, R85, R131, RZ, P4, !PT ;  /* 0x0000008355827210 */ /* 0x000fe2000279e4ff */
[----:B------:R-:W-:-:S04]  /*93bb0*/  IMAD.WIDE.U32 R92, R57, R90, R92 ;  /* 0x0000005a395c7225 */ /* 0x000fc800078e005c */
[----:B------:R-:W-:Y:S01]  /*93bc0*/  IMAD.WIDE.U32 R108, R63, R61, RZ ;  /* 0x0000003d3f6c7225 */ /* 0x000fe200078e00ff */
[----:B------:R-:W-:-:S03]  /*93bd0*/  IADD3.X R92, P1, PT, R65, R92, RZ, P1, !PT ;  /* 0x0000005c415c7210 */ /* 0x000fc60000f3e4ff */
[----:B------:R-:W-:Y:S02]  /*93be0*/  IMAD.IADD R114, R93, 0x1, R114 ;  /* 0x000000015d727824 */ /* 0x000fe400078e0272 */
[----:B------:R-:W-:Y:S02]  /*93bf0*/  IMAD.IADD R149, R149, 0x1, R64 ;  /* 0x0000000195957824 */ /* 0x000fe400078e0240 */
[----:B------:R-:W-:Y:S01]  /*93c00*/  IMAD.X R85, RZ, RZ, RZ, P5 ;  /* 0x000000ffff557224 */ /* 0x000fe200028e06ff */
[----:B------:R-:W-:Y:S01]  /*93c10*/  IADD3.X R93, P1, PT, R91, R114, RZ, P1, !PT ;  /* 0x000000725b5d7210 */ /* 0x000fe20000f3e4ff */
[----:B------:R-:W-:Y:S01]  /*93c20*/  IMAD.WIDE.U32 R64, R90, R61, RZ ;  /* 0x0000003d5a407225 */ /* 0x000fe200078e00ff */
[----:B------:R-:W-:Y:S02]  /*93c30*/  IADD3.X RZ, P2, PT, R149, R81, RZ, P2, !PT ;  /* 0x0000005195ff7210 */ /* 0x000fe4000175e4ff */
[----:B------:R-:W-:Y:S01]  /*93c40*/  IADD3.X R91, P1, PT, RZ, RZ, RZ, P1, !PT ;  /* 0x000000ffff5b7210 */ /* 0x000fe20000f3e4ff */
[----:B------:R-:W-:-:S04]  /*93c50*/  IMAD.WIDE.U32 R108, P5, R62, R90, R108 ;  /* 0x0000005a3e6c7225 */ /* 0x000fc800078a006c */
[----:B------:R-:W-:-:S04]  /*93c60*/  IMAD.WIDE.U32 R106, R61, R106, R66 ;  /* 0x0000006a3d6a7225 */ /* 0x000fc800078e0042 */
[----:B------:R-:W-:Y:S01]  /*93c70*/  IMAD.X R67, RZ, RZ, RZ, P5 ;  /* 0x000000ffff437224 */ /* 0x000fe200028e06ff */
[----:B------:R-:W-:Y:S01]  /*93c80*/  IADD3 R65, P5, PT, R108, R65, RZ ;  /* 0x000000416c417210 */ /* 0x000fe20007fbe0ff */
[----:B------:R-:W-:Y:S01]  /*93c90*/  IMAD.MOV.U32 R66, RZ, RZ, R109 ;  /* 0x000000ffff427224 */ /* 0x000fe200078e006d */
[----:B------:R-:W-:Y:S01]  /*93ca0*/  IADD3 R81, PT, PT, R107, R84, RZ ;  /* 0x000000546b517210 */ /* 0x000fe20007ffe0ff */
[----:B------:R-:W-:Y:S01]  /*93cb0*/  IMAD.MOV.U32 R84, RZ, RZ, R119 ;  /* 0x000000ffff547224 */ /* 0x000fe200078e0077 */
[----:B------:R-:W-:Y:S01]  /*93cc0*/  IADD3.X R106, P4, PT, R95, R106, RZ, P4, !PT ;  /* 0x0000006a5f6a7210 */ /* 0x000fe2000279e4ff */
[----:B------:R-:W-:Y:S01]  /*93cd0*/  IMAD.WIDE.U32.X R66, R62, R63, R66, P5 ;  /* 0x0000003f3e427225 */ /* 0x000fe200028e0442 */
[----:B------:R-:W-:-:S03]  /*93ce0*/  IADD3 RZ, P5, PT, R92, R88, RZ ;  /* 0x000000585cff7210 */ /* 0x000fc60007fbe0ff */
[----:B------:R-:W-:Y:S01]  /*93cf0*/  IMAD.WIDE.U32.X R84, R52, R110, R84, P3 ;  /* 0x0000006e34547225 */ /* 0x000fe200018e0454 */
[----:B------:R-:W-:-:S03]  /*93d00*/  IADD3 RZ, P3, PT, R106, R82, RZ ;  /* 0x000000526aff7210 */ /* 0x000fc60007f7e0ff */
[----:B------:R-:W-:Y:S01]  /*93d10*/  IMAD.X R63, RZ, RZ, RZ, P1 ;  /* 0x000000ffff3f7224 */ /* 0x000fe200008e06ff */
[----:B------:R-:W-:Y:S01]  /*93d20*/  IADD3.X R107, P1, PT, R130, R81, RZ, P4, !PT ;  /* 0x00000051826b7210 */ /* 0x000fe2000273e4ff */
[----:B------:R-:W-:Y:S01]  /*93d30*/  IMAD.WIDE.U32 R126, R43, R90, R126 ;  /* 0x0000005a2b7e7225 */ /* 0x000fe200078e007e */
[----:B------:R-:W-:Y:S02]  /*93d40*/  IADD3.X RZ, P4, PT, R93, R89, RZ, P5, !PT ;  /* 0x000000595dff7210 */ /* 0x000fe40002f9e4ff */
[----:B------:R-:W-:Y:S01]  /*93d50*/  IADD3.X R151, P2, PT, RZ, R84, RZ, P2, !PT ;  /* 0x00000054ff977210 */ /* 0x000fe2000175e4ff */
[----:B------:R-:W-:Y:S01]  /*93d60*/  IMAD.WIDE.U32 R92, R56, R117, R92 ;  /* 0x00000075385c7225 */ /* 0x000fe200078e005c */
[----:B------:R-:W-:Y:S02]  /*93d70*/  IADD3.X RZ, P3, PT, R107, R83, RZ, P3, !PT ;  /* 0x000000536bff7210 */ /* 0x000fe40001f7e4ff */
[----:B------:R-:W-:Y:S01]  /*93d80*/  IADD3.X R81, P1, PT, RZ, RZ, RZ, P1, !PT ;  /* 0x000000ffff517210 */ /* 0x000fe20000f3e4ff */
[----:B------:R-:W-:Y:S01]  /*93d90*/  IMAD.WIDE.U32 R82, R128, R57, RZ ;  /* 0x0000003980527225 */ /* 0x000fe200078e00ff */
[----:B------:R-:W-:-:S02]  /*93da0*/  IADD3.X R91, P4, PT, R91, R86, RZ, P4, !PT ;  /* 0x000000565b5b7210 */ /* 0x000fc4000279e4ff */
[----:B------:R-:W-:Y:S01]  /*93db0*/  IADD3.X R88, P2, PT, RZ, R85, RZ, P2, !PT ;  /* 0x00000055ff587210 */ /* 0x000fe2000175e4ff */
[----:B------:R-:W-:Y:S01]  /*93dc0*/  IMAD.IADD R103, R93, 0x1, R102 ;  /* 0x000000015d677824 */ /* 0x000fe200078e0266 */
[----:B------:R-:W-:Y:S01]  /*93dd0*/  IADD3.X R100, P5, PT, R81, R100, RZ, P3, !PT ;  /* 0x0000006451647210 */ /* 0x000fe20001fbe4ff */
[----:B------:R-:W-:Y:S01]  /*93de0*/  IMAD.WIDE.U32 R84, R117, R57, RZ ;  /* 0x0000003975547225 */ /* 0x000fe200078e00ff */
[----:B------:R-:W-:Y:S02]  /*93df0*/  IADD3.X R89, P4, PT, R63, R87, RZ, P4, !PT ;  /* 0x000000573f597210 */ /* 0x000fe4000279e4ff */
[----:B------:R-:W-:Y:S01]  /*93e00*/  IADD3.X R150, P3, PT, R151, R92, RZ, P2, !PT ;  /* 0x0000005c97967210 */ /* 0x000fe2000177e4ff */
[----:B------:R-:W-:Y:S02]  /*93e10*/  IMAD.X R63, RZ, RZ, RZ, P1 ;  /* 0x000000ffff3f7224 */ /* 0x000fe400008e06ff */
[----:B------:R-:W-:-:S03]  /*93e20*/  IMAD.WIDE.U32 R92, R110, R53, RZ ;  /* 0x000000356e5c7225 */ /* 0x000fc600078e00ff */
[----:B------:R-:W-:Y:S01]  /*93e30*/  IADD3.X R102, P1, PT, R63, R101, RZ, P5, !PT ;  /* 0x000000653f667210 */ /* 0x000fe20002f3e4ff */
[----:B------:R-:W-:-:S04]  /*93e40*/  IMAD.WIDE.U32 R82, P2, R58, R117, R82 ;  /* 0x000000753a527225 */ /* 0x000fc80007840052 */
[----:B------:R-:W-:-:S04]  /*93e50*/  IMAD.WIDE.U32 R106, R60, R90, R106 ;  /* 0x0000005a3c6a7225 */ /* 0x000fc800078e006a */
[----:B------:R-:W-:Y:S01]  /*93e60*/  IMAD.X R81, RZ, RZ, RZ, P2 ;  /* 0x000000ffff517224 */ /* 0x000fe200010e06ff */
[----:B------:R-:W-:Y:S01]  /*93e70*/  IADD3.X R106, P5, PT, R91, R106, RZ, P4, !PT ;  /* 0x0000006a5b6a7210 */ /* 0x000fe200027be4ff */
[----:B------:R-:W-:-:S04]  /*93e80*/  IMAD.WIDE.U32 R86, R141, R53, RZ ;  /* 0x000000358d567225 */ /* 0x000fc800078e00ff */
[----:B------:R-:W-:-:S04]  /*93e90*/  IMAD.WIDE.U32 R92, P2, R54, R141, R92 ;  /* 0x0000008d365c7225 */ /* 0x000fc8000784005c */
[----:B------:R-:W-:Y:S01]  /*93ea0*/  IMAD.X R63, R123, 0x1, ~R124, P0 ;  /* 0x000000017b3f7824 */ /* 0x000fe200000e0e7c */
[----:B------:R-:W-:Y:S01]  /*93eb0*/  IADD3 R85, P0, PT, R82, R85, RZ ;  /* 0x0000005552557210 */ /* 0x000fe20007f1e0ff */
[----:B------:R-:W-:Y:S01]  /*93ec0*/  IMAD.IADD R116, R107, 0x1, R80 ;  /* 0x000000016b747824 */ /* 0x000fe200078e0250 */
[----:B------:R-:W-:Y:S01]  /*93ed0*/  IADD3 R87, P4, PT, R92, R87, RZ ;  /* 0x000000575c577210 */ /* 0x000fe20007f9e0ff */
[----:B------:R-:W-:Y:S02]  /*93ee0*/  IMAD.MOV.U32 R80, RZ, RZ, R83 ;  /* 0x000000ffff507224 */ /* 0x000fe400078e0053 */
[----:B------:R-:W-:Y:S01]  /*93ef0*/  IMAD.X R115, RZ, RZ, RZ, P2 ;  /* 0x000000ffff737224 */ /* 0x000fe200010e06ff */
[----:B------:R-:W-:Y:S01]  /*93f00*/  IADD3 RZ, P2, PT, R150, R86, RZ ;  /* 0x0000005696ff7210 */ /* 0x000fe20007f5e0ff */
[----:B------:R-:W-:Y:S01]  /*93f10*/  IMAD.WIDE.U32.X R80, R58, R128, R80, P0 ;  /* 0x000000803a507225 */ /* 0x000fe200000e0450 */
[----:B------:R-:W-:Y:S02]  /*93f20*/  IADD3.X R151, P0, PT, R88, R103, RZ, P3, !PT ;  /* 0x0000006758977210 */ /* 0x000fe40001f1e4ff */
[----:B------:R-:W-:Y:S01]  /*93f30*/  IADD3 RZ, P3, PT, R106, R84, RZ ;  /* 0x000000546aff7210 */ /* 0x000fe20007f7e0ff */
[----:B------:R-:W-:Y:S01]  /*93f40*/  IMAD.MOV.U32 R114, RZ, RZ, R93 ;  /* 0x000000ffff727224 */ /* 0x000fe200078e005d */
[----:B------:R-:W-:Y:S01]  /*93f50*/  IADD3.X RZ, P2, PT, R151, R87, RZ, P2, !PT ;  /* 0x0000005797ff7210 */ /* 0x000fe2000175e4ff */
[----:B------:R-:W-:-:S04]  /*93f60*/  IMAD.WIDE.U32 R86, R110, R56, RZ ;  /* 0x000000386e567225 */ /* 0x000fc800078e00ff */
[----:B------:R-:W-:Y:S01]  /*93f70*/  IMAD.WIDE.U32.X R114, R54, R110, R114, P4 ;  /* 0x0000006e36727225 */ /* 0x000fe200020e0472 */
[----:B------:R-:W-:Y:S02]  /*93f80*/  IADD3.X R83, P4, PT, RZ, RZ, RZ, P0, !PT ;  /* 0x000000ffff537210 */ /* 0x000fe4000079e4ff */
[----:B------:R-:W-:Y:S01]  /*93f90*/  IADD3.X R100, P0, PT, R100, R69, RZ, P1, !PT ;  /* 0x0000004564647210 */ /* 0x000fe20000f1e4ff */
[----:B------:R-:W-:Y:S01]  /*93fa0*/  IMAD.IADD R105, R113, 0x1, R78 ;  /* 0x0000000171697824 */ /* 0x000fe200078e024e */
[----:B------:R-:W-:Y:S01]  /*93fb0*/  IADD3.X R107, P1, PT, R89, R116, RZ, P5, !PT ;  /* 0x00000074596b7210 */ /* 0x000fe20002f3e4ff */
[----:B------:R-:W-:Y:S01]  /*93fc0*/  IMAD.X R69, RZ, RZ, RZ, P4 ;  /* 0x000000ffff457224 */ /* 0x000fe200020e06ff */
[----:B------:R-:W-:Y:S01]  /*93fd0*/  IADD3.X R101, P0, PT, R102, R79, RZ, P0, !PT ;  /* 0x0000004f66657210 */ /* 0x000fe2000071e4ff */
[----:B------:R-:W-:Y:S01]  /*93fe0*/  IMAD.WIDE.U32 R102, R128, R60, RZ ;  /* 0x0000003c80667225 */ /* 0x000fe200078e00ff */
[----:B------:R-:W-:Y:S02]  /*93ff0*/  IADD3.X R79, P2, PT, R83, R114, RZ, P2, !PT ;  /* 0x00000072534f7210 */ /* 0x000fe4000175e4ff */
[----:B------:R-:W-:Y:S01]  /*94000*/  IADD3 RZ, P4, PT, R100, R64, RZ ;  /* 0x0000004064ff7210 */ /* 0x000fe20007f9e0ff */
[----:B------:R-:W-:Y:S01]  /*94010*/  IMAD.WIDE.U32 R88, R57, R117, R106 ;  /* 0x0000007539587225 */ /* 0x000fe200078e006a */
[----:B------:R-:W-:-:S02]  /*94020*/  IADD3.X R84, P2, PT, R69, R115, RZ, P2, !PT ;  /* 0x0000007345547210 */ /* 0x000fc4000175e4ff */
[----:B------:R-:W-:Y:S01]  /*94030*/  IADD3.X R69, P1, PT, RZ, RZ, RZ, P1, !PT ;  /* 0x000000ffff457210 */ /* 0x000fe20000f3e4ff */
[----:B------:R-:W-:Y:S01]  /*94040*/  IMAD.WIDE.U32 R102, P5, R59, R117, R102 ;  /* 0x000000753b667225 */ /* 0x000fe200078a0066 */
[----:B------:R-:W-:Y:S02]  /*94050*/  IADD3.X RZ, P3, PT, R107, R85, RZ, P3, !PT ;  /* 0x000000556bff7210 */ /* 0x000fe40001f7e4ff */
[----:B------:R-:W-:Y:S01]  /*94060*/  IADD3.X RZ, P4, PT, R101, R65, RZ, P4, !PT ;  /* 0x0000004165ff7210 */ /* 0x000fe2000279e4ff */
[----:B------:R-:W-:Y:S01]  /*94070*/  IMAD.WIDE.U32 R64, R128, R61, RZ ;  /* 0x0000003d80407225 */ /* 0x000fe200078e00ff */
[----:B------:R-:W-:-:S03]  /*94080*/  IADD3.X R69, P3, PT, R69, R80, RZ, P3, !PT ;  /* 0x0000005045457210 */ /* 0x000fc60001f7e4ff */
[----:B------:R-:W-:Y:S01]  /*94090*/  IMAD.X R95, RZ, RZ, RZ, P1 ;  /* 0x000000ffff5f7224 */ /* 0x000fe200008e06ff */
[----:B------:R-:W-:Y:S01]  /*940a0*/  IADD3.X R88, P1, PT, R79, R88, RZ, P2, !PT ;  /* 0x000000584f587210 */ /* 0x000fe2000173e4ff */
[----:B------:R-:W-:-:S03]  /*940b0*/  IMAD.WIDE.U32 R106, R117, R60, RZ ;  /* 0x0000003c756a7225 */ /* 0x000fc600078e00ff */
[----:B------:R-:W-:Y:S01]  /*940c0*/  IADD3.X R95, P3, PT, R95, R81, RZ, P3, !PT ;  /* 0x000000515f5f7210 */ /* 0x000fe20001f7e4ff */
[----:B------:R-:W-:Y:S01]  /*940d0*/  IMAD.IADD R89, R89, 0x1, R82 ;  /* 0x0000000159597824 */ /* 0x000fe200078e0252 */
[----:B------:R-:W-:Y:S01]  /*940e0*/  IADD3.X R81, PT, PT, RZ, RZ, RZ, P5, !PT ;  /* 0x000000ffff517210 */ /* 0x000fe20002ffe4ff */
[----:B------:R-:W-:Y:S01]  /*940f0*/  IMAD.WIDE.U32 R64, P2, R62, R117, R64 ;  /* 0x000000753e407225 */ /* 0x000fe20007840040 */
[----:B------:R-:W-:Y:S02]  /*94100*/  IADD3 R79, P5, PT, R102, R107, RZ ;  /* 0x0000006b664f7210 */ /* 0x000fe40007fbe0ff */
[----:B------:R-:W-:Y:S01]  /*94110*/  IADD3.X R89, P1, PT, R84, R89, RZ, P1, !PT ;  /* 0x0000005954597210 */ /* 0x000fe20000f3e4ff */
[----:B------:R-:W-:-:S04]  /*94120*/  IMAD.WIDE.U32 R82, R117, R61, RZ ;  /* 0x0000003d75527225 */ /* 0x000fc800078e00ff */
[----:B------:R-:W-:Y:S02]  /*94130*/  IMAD.MOV.U32 R80, RZ, RZ, R103 ;  /* 0x000000ffff507224 */ /* 0x000fe400078e0067 */
[----:B------:R-:W-:Y:S01]  /*94140*/  IMAD.X R131, RZ, RZ, RZ, P2 ;  /* 0x000000ffff837224 */ /* 0x000fe200010e06ff */
[----:B------:R-:W-:Y:S01]  /*94150*/  IADD3 R93, P2, PT, R64, R83, RZ ;  /* 0x00000053405d7210 */ /* 0x000fe20007f5e0ff */
[----:B------:R-:W-:Y:S01]  /*94160*/  IMAD.WIDE.U32.X R80, R59, R128, R80, P5 ;  /* 0x000000803b507225 */ /* 0x000fe200028e0450 */
[----:B------:R-:W-:-:S03]  /*94170*/  IADD3.X R83, P1, PT, RZ, RZ, RZ, P1, !PT ;  /* 0x000000ffff537210 */ /* 0x000fc60000f3e4ff */
[----:B------:R-:W-:-:S04]  /*94180*/  IMAD.WIDE.U32 R100, R61, R90, R100 ;  /* 0x0000005a3d647225 */ /* 0x000fc800078e0064 */
[----:B------:R-:W-:Y:S02]  /*94190*/  IMAD.MOV.U32 R130, RZ, RZ, R65 ;  /* 0x000000ffff827224 */ /* 0x000fe400078e0041 */
[----:B------:R-:W-:-:S04]  /*941a0*/  IMAD.WIDE.U32 R114, R141, R56, RZ ;  /* 0x000000388d727225 */ /* 0x000fc800078e00ff */
[----:B------:R-:W-:-:S04]  /*941b0*/  IMAD.WIDE.U32 R86, P5, R55, R141, R86 ;  /* 0x0000008d37567225 */ /* 0x000fc800078a0056 */
[----:B------:R-:W-:Y:S01]  /*941c0*/  IMAD.WIDE.U32.X R130, R62, R128, R130, P2 ;  /* 0x000000803e827225 */ /* 0x000fe200010e0482 */
[----:B------:R-:W-:Y:S02]  /*941d0*/  IADD3.X R100, P2, PT, R69, R100, RZ, P3, !PT ;  /* 0x0000006445647210 */ /* 0x000fe40001f5e4ff */
[----:B------:R-:W-:Y:S01]  /*941e0*/  IADD3 R69, P3, PT, R86, R115, RZ ;  /* 0x0000007356457210 */ /* 0x000fe20007f7e0ff */
[----:B------:R-:W-:-:S04]  /*941f0*/  IMAD.WIDE.U32 R128, R63, R43, RZ ;  /* 0x0000002b3f807225 */ /* 0x000fc800078e00ff */
        /* <DEDUP_REMOVED lines=8> */
[----:B------:R-:W-:Y:S02]  /*94280*/  IMAD.MOV.U32 R90, RZ, RZ, R129 ;  /* 0x000000ffff5a7224 */ /* 0x000fe400078e0081 */
[----:B------:R-:W-:Y:S02]  /*94290*/  IMAD.IADD R108, R101, 0x1, R108 ;  /* 0x00000001656c7824 */ /* 0x000fe400078e026c */
[----:B------:R-:W-:Y:S01]  /*942a0*/  IMAD.WIDE.U32.X R90, R52, R63, R90, P3 ;  /* 0x0000003f345a7225 */ /* 0x000fe200018e045a */
[----:B------:R-:W-:Y:S02]  /*942b0*/  IADD3.X R101, P3, PT, RZ, RZ, RZ, P0, !PT ;  /* 0x000000ffff657210 */ /* 0x000fe4000077e4ff */
[----:B------:R-:W-:Y:S01]  /*942c0*/  IADD3.X RZ, P0, PT, R89, R69, RZ, P5, !PT ;  /* 0x0000004559ff7210 */ /* 0x000fe20002f1e4ff */
[----:B------:R-:W-:Y:S01]  /*942d0*/  IMAD.IADD R113, R127, 0x1, R68 ;  /* 0x000000017f717824 */ /* 0x000fe200078e0244 */
[----:B------:R-:W-:Y:S01]  /*942e0*/  IADD3.X R68, P5, PT, R101, R66, RZ, P4, !PT ;  /* 0x0000004265447210 */ /* 0x000fe200027be4ff */
[----:B------:R-:W-:Y:S01]  /*942f0*/  IMAD.X R87, RZ, RZ, RZ, P1 ;  /* 0x000000ffff577224 */ /* 0x000fe200008e06ff */
[----:B------:R-:W-:Y:S01]  /*94300*/  IADD3.X R101, P2, PT, R95, R108, RZ, P2, !PT ;  /* 0x0000006c5f657210 */ /* 0x000fe2000175e4ff */
[----:B------:R-:W-:Y:S01]  /*94310*/  IMAD.WIDE.U32 R108, R110, R57, RZ ;  /* 0x000000396e6c7225 */ /* 0x000fe200078e00ff */
[----:B------:R-:W-:-:S02]  /*94320*/  IADD3 RZ, P4, PT, R100, R106, RZ ;  /* 0x0000006a64ff7210 */ /* 0x000fc40007f9e0ff */
[----:B------:R-:W-:Y:S01]  /*94330*/  IADD3.X R83, P0, PT, R83, R84, RZ, P0, !PT ;  /* 0x0000005453537210 */ /* 0x000fe2000071e4ff */
[-C--:B------:R-:W-:Y:S01]  /*94340*/  IMAD.WIDE.U32 R150, R53, R141.reuse, R150 ;  /* 0x0000008d35967225 */ /* 0x080fe200078e0096 */
[----:B------:R-:W-:Y:S02]  /*94350*/  IADD3.X R52, PT, PT, R67, RZ, RZ, P5, P3 ;  /* 0x000000ff43347210 */ /* 0x000fe40002fe64ff */
[----:B------:R-:W-:Y:S01]  /*94360*/  IADD3.X R69, P3, PT, RZ, RZ, RZ, P2, !PT ;  /* 0x000000ffff457210 */ /* 0x000fe2000177e4ff */
[----:B------:R-:W-:Y:S01]  /*94370*/  IMAD.WIDE.U32 R108, P2, R58, R141, R108 ;  /* 0x0000008d3a6c7225 */ /* 0x000fe2000784006c */
[----:B------:R-:W-:Y:S02]  /*94380*/  IADD3.X RZ, P4, PT, R101, R79, RZ, P4, !PT ;  /* 0x0000004f65ff7210 */ /* 0x000fe4000279e4ff */
[----:B------:R-:W-:Y:S01]  /*94390*/  IADD3.X R87, P0, PT, R87, R85, RZ, P0, !PT ;  /* 0x0000005557577210 */ /* 0x000fe2000071e4ff */
[----:B------:R-:W-:Y:S01]  /*943a0*/  IMAD.WIDE.U32 R100, R60, R117, R100 ;  /* 0x000000753c647225 */ /* 0x000fe200078e0064 */
[----:B------:R-:W-:-:S02]  /*943b0*/  IADD3.X R69, P4, PT, R69, R80, RZ, P4, !PT ;  /* 0x0000005045457210 */ /* 0x000fc4000279e4ff */
[----:B------:R-:W-:Y:S01]  /*943c0*/  IADD3 RZ, P1, PT, R150, R114, RZ ;  /* 0x0000007296ff7210 */ /* 0x000fe20007f3e0ff */
[----:B------:R-:W-:Y:S01]  /*943d0*/  IMAD.X R79, RZ, RZ, RZ, P3 ;  /* 0x000000ffff4f7224 */ /* 0x000fe200018e06ff */
[----:B------:R-:W-:Y:S01]  /*943e0*/  IADD3 R102, PT, PT, R101, R102, RZ ;  /* 0x0000006665667210 */ /* 0x000fe20007ffe0ff */
[----:B------:R-:W-:Y:S01]  /*943f0*/  IMAD.WIDE.U32 R66, R141, R57, RZ ;  /* 0x000000398d427225 */ /* 0x000fe200078e00ff */
[----:B------:R-:W-:Y:S02]  /*94400*/  IADD3.X R106, P0, PT, R83, R100, RZ, P0, !PT ;  /* 0x00000064536a7210 */ /* 0x000fe4000071e4ff */
[----:B------:R-:W-:Y:S01]  /*94410*/  IADD3.X R81, P3, PT, R79, R81, RZ, P4, !PT ;  /* 0x000000514f517210 */ /* 0x000fe2000277e4ff */
[----:B------:R-:W-:Y:S01]  /*94420*/  IMAD.IADD R151, R151, 0x1, R92 ;  /* 0x0000000197977824 */ /* 0x000fe200078e025c */
[----:B------:R-:W-:Y:S01]  /*94430*/  IADD3 R67, P4, PT, R108, R67, RZ ;  /* 0x000000436c437210 */ /* 0x000fe20007f9e0ff */
[----:B------:R-:W-:Y:S01]  /*94440*/  IMAD.X R85, RZ, RZ, RZ, P2 ;  /* 0x000000ffff557224 */ /* 0x000fe200010e06ff */
[----:B------:R-:W-:Y:S01]  /*94450*/  IADD3.X R107, P0, PT, R87, R102, RZ, P0, !PT ;  /* 0x00000066576b7210 */ /* 0x000fe2000071e4ff */
[----:B------:R-:W-:Y:S01]  /*94460*/  IMAD.MOV.U32 R84, RZ, RZ, R109 ;  /* 0x000000ffff547224 */ /* 0x000fe200078e006d */
[----:B------:R-:W-:Y:S01]  /*94470*/  IADD3 RZ, P2, PT, R106, R66, RZ ;  /* 0x000000426aff7210 */ /* 0x000fe20007f5e0ff */
[----:B------:R-:W-:Y:S01]  /*94480*/  IMAD.WIDE.U32 R78, R110, R60, RZ ;  /* 0x0000003c6e4e7225 */ /* 0x000fe200078e00ff */
[----:B------:R-:W-:-:S02]  /*94490*/  IADD3.X RZ, P1, PT, R151, R65, RZ, P1, !PT ;  /* 0x0000004197ff7210 */ /* 0x000fc40000f3e4ff */
[----:B------:R-:W-:Y:S01]  /*944a0*/  IADD3.X R80, P3, PT, R69, R68, RZ, P3, !PT ;  /* 0x0000004445507210 */ /* 0x000fe20001f7e4ff */
[----:B------:R-:W-:Y:S01]  /*944b0*/  IMAD.WIDE.U32.X R84, R58, R110, R84, P4 ;  /* 0x0000006e3a547225 */ /* 0x000fe200020e0454 */
[----:B------:R-:W-:Y:S02]  /*944c0*/  IADD3.X R65, P0, PT, RZ, RZ, RZ, P0, !PT ;  /* 0x000000ffff417210 */ /* 0x000fe4000071e4ff */
[----:B------:R-:W-:Y:S01]  /*944d0*/  IADD3.X RZ, P2, PT, R107, R67, RZ, P2, !PT ;  /* 0x000000436bff7210 */ /* 0x000fe2000175e4ff */
[----:B------:R-:W-:Y:S01]  /*944e0*/  IMAD.WIDE.U32 R68, R110, R61, RZ ;  /* 0x0000003d6e447225 */ /* 0x000fe200078e00ff */
[----:B------:R-:W-:Y:S02]  /*944f0*/  IADD3.X R81, P4, PT, R81, R52, RZ, P3, !PT ;  /* 0x0000003451517210 */ /* 0x000fe40001f9e4ff */
[----:B------:R-:W-:Y:S01]  /*94500*/  IADD3.X R65, P2, PT, R65, R84, RZ, P2, !PT ;  /* 0x0000005441417210 */ /* 0x000fe2000175e4ff */
[----:B------:R-:W-:Y:S02]  /*94510*/  IMAD.X R83, RZ, RZ, RZ, P0 ;  /* 0x000000ffff537224 */ /* 0x000fe400000e06ff */
[----:B------:R-:W-:-:S03]  /*94520*/  IMAD.WIDE.U32 R68, P5, R62, R141, R68 ;  /* 0x0000008d3e447225 */ /* 0x000fc600078a0044 */
[----:B------:R-:W-:Y:S01]  /*94530*/  IADD3.X R52, P0, PT, R83, R85, RZ, P2, !PT ;  /* 0x0000005553347210 */ /* 0x000fe2000171e4ff */
[----:B------:R-:W-:-:S04]  /*94540*/  IMAD.WIDE.U32 R114, R61, R117, R80 ;  /* 0x000000753d727225 */ /* 0x000fc800078e0050 */
[----:B------:R-:W-:-:S04]  /*94550*/  IMAD.WIDE.U32 R78, P3, R59, R141, R78 ;  /* 0x0000008d3b4e7225 */ /* 0x000fc8000786004e */
[----:B------:R-:W-:-:S04]  /*94560*/  IMAD.WIDE.U32 R66, R141, R60, RZ ;  /* 0x0000003c8d427225 */ /* 0x000fc800078e00ff */
[----:B------:R-:W-:Y:S01]  /*94570*/  IMAD.MOV.U32 R102, RZ, RZ, R69 ;  /* 0x000000ffff667224 */ /* 0x000fe200078e0045 */
[----:B------:R-:W-:Y:S01]  /*94580*/  IADD3 R83, P2, PT, R78, R67, RZ ;  /* 0x000000434e537210 */ /* 0x000fe20007f5e0ff */
[----:B------:R-:W-:Y:S01]  /*94590*/  IMAD.IADD R69, R115, 0x1, R64 ;  /* 0x0000000173457824 */ /* 0x000fe200078e0240 */
[----:B------:R-:W-:Y:S01]  /*945a0*/  IADD3.X R64, P0, PT, R65, R114, RZ, P0, !PT ;  /* 0x0000007241407210 */ /* 0x000fe2000071e4ff */
[----:B------:R-:W-:Y:S01]  /*945b0*/  IMAD.WIDE.U32 R114, R63, R53, RZ ;  /* 0x000000353f727225 */ /* 0x000fe200078e00ff */
[----:B------:R-:W-:Y:S02]  /*945c0*/  IADD3.X R67, P1, PT, RZ, R90, RZ, P1, !PT ;  /* 0x0000005aff437210 */ /* 0x000fe40000f3e4ff */
[----:B------:R-:W-:Y:S01]  /*945d0*/  IADD3.X R65, P0, PT, R52, R69, RZ, P0, !PT ;  /* 0x0000004534417210 */ /* 0x000fe2000071e4ff */
[----:B------:R-:W-:Y:S02]  /*945e0*/  IMAD.X R85, RZ, RZ, RZ, P3 ;  /* 0x000000ffff557224 */ /* 0x000fe400018e06ff */
[----:B------:R-:W-:Y:S01]  /*945f0*/  IMAD.MOV.U32 R84, RZ, RZ, R79 ;  /* 0x000000ffff547224 */ /* 0x000fe200078e004f */
[----:B------:R-:W-:Y:S01]  /*94600*/  IADD3.X R109, P0, PT, RZ, RZ, RZ, P0, !PT ;  /* 0x000000ffff6d7210 */ /* 0x000fe2000071e4ff */
[----:B------:R-:W-:Y:S01]  /*94610*/  IMAD.WIDE.U32 R100, R141, R61, RZ ;  /* 0x0000003d8d647225 */ /* 0x000fe200078e00ff */
[----:B------:R-:W-:-:S03]  /*94620*/  IADD3.X R79, P1, PT, RZ, R91, RZ, P1, !PT ;  /* 0x0000005bff4f7210 */ /* 0x000fc60000f3e4ff */
[----:B------:R-:W-:Y:S01]  /*94630*/  IMAD.WIDE.U32 R146, R56, R141, R88 ;  /* 0x0000008d38927225 */ /* 0x000fe200078e0058 */
[----:B------:R-:W-:-:S03]  /*94640*/  IADD3 R95, P3, PT, R68, R101, RZ ;  /* 0x00000065445f7210 */ /* 0x000fc60007f7e0ff */
[----:B------:R-:W-:-:S04]  /*94650*/  IMAD.WIDE.U32.X R84, R59, R110, R84, P2 ;  /* 0x0000006e3b547225 */ /* 0x000fc800010e0454 */
[----:B------:R-:W-:-:S04]  /*94660*/  IMAD.WIDE.U32 R88, R142, R53, RZ ;  /* 0x000000358e587225 */ /* 0x000fc800078e00ff */
[----:B------:R-:W-:-:S04]  /*94670*/  IMAD.WIDE.U32 R114, P2, R54, R142, R114 ;  /* 0x0000008e36727225 */ /* 0x000fc80007840072 */
[----:B------:R-:W-:Y:S02]  /*94680*/  IMAD.IADD R132, R147, 0x1, R86 ;  /* 0x0000000193847824 */ /* 0x000fe400078e0256 */
[----:B------:R-:W-:Y:S01]  /*94690*/  IMAD.X R103, RZ, RZ, RZ, P5 ;  /* 0x000000ffff677224 */ /* 0x000fe200028e06ff */
[----:B------:R-:W-:Y:S01]  /*946a0*/  IADD3 R101, P5, PT, R114, R89, RZ ;  /* 0x0000005972657210 */ /* 0x000fe20007fbe0ff */
[----:B------:R-:W-:-:S04]  /*946b0*/  IMAD.WIDE.U32 R86, R63, R56, RZ ;  /* 0x000000383f567225 */ /* 0x000fc800078e00ff */
[----:B------:R-:W-:-:S04]  /*946c0*/  IMAD.WIDE.U32 R144, R43, R117, R144 ;  /* 0x000000752b907225 */ /* 0x000fc800078e0090 */
[----:B------:R-:W-:Y:S01]  /*946d0*/  IMAD.WIDE.U32.X R110, R62, R110, R102, P3 ;  /* 0x0000006e3e6e7225 */ /* 0x000fe200018e0466 */
[----:B------:R-:W-:-:S03]  /*946e0*/  IADD3.X R146, P3, PT, R67, R146, RZ, P1, !PT ;  /* 0x0000009243927210 */ /* 0x000fc60000f7e4ff */
[----:B------:R-:W-:Y:S01]  /*946f0*/  IMAD.X R89, RZ, RZ, RZ, P0 ;  /* 0x000000ffff597224 */ /* 0x000fe200000e06ff */
[----:B------:R-:W-:Y:S01]  /*94700*/  IADD3 RZ, P0, PT, R64, R66, RZ ;  /* 0x0000004240ff7210 */ /* 0x000fe20007f1e0ff */
[----:B------:R-:W-:Y:S01]  /*94710*/  IMAD.X R117, RZ, RZ, RZ, P2 ;  /* 0x000000ffff757224 */ /* 0x000fe200010e06ff */
[----:B------:R-:W-:Y:S01]  /*94720*/  IADD3 RZ, P1, PT, R146, R88, RZ ;  /* 0x0000005892ff7210 */ /* 0x000fe20007f3e0ff */
[----:B------:R-:W-:Y:S01]  /*94730*/  IMAD.WIDE.U32 R66, P2, R55, R142, R86 ;  /* 0x0000008e37427225 */ /* 0x000fe20007840056 */
[----:B------:R-:W-:Y:S02]  /*94740*/  IADD3.X RZ, P0, PT, R65, R83, RZ, P0, !PT ;  /* 0x0000005341ff7210 */ /* 0x000fe4000071e4ff */
[----:B------:R-:W-:Y:S01]  /*94750*/  IADD3.X R147, P3, PT, R79, R132, RZ, P3, !PT ;  /* 0x000000844f937210 */ /* 0x000fe20001f7e4ff */
[----:B------:R-:W-:Y:S01]  /*94760*/  IMAD.WIDE.U32 R102, R142, R56, RZ ;  /* 0x000000388e667225 */ /* 0x000fe200078e00ff */
[----:B------:R-:W-:Y:S02]  /*94770*/  MOV R90, R67 ;  /* 0x00000043005a7202 */ /* 0x000fe40000000f00 */
[----:B------:R-:W-:Y:S01]  /*94780*/  IADD3.X RZ, P1, PT, R147, R101, RZ, P1, !PT ;  /* 0x0000006593ff7210 */ /* 0x000fe20000f3e4ff */
[----:B------:R-:W-:-:S02]  /*94790*/  IMAD.MOV.U32 R116, RZ, RZ, R115 ;  /* 0x000000ffff747224 */ /* 0x000fc400078e0073 */
[----:B------:R-:W-:Y:S01]  /*947a0*/  IMAD.X R91, RZ, RZ, RZ, P2 ;  /* 0x000000ffff5b7224 */ /* 0x000fe200010e06ff */
[----:B------:R-:W-:Y:S01]  /*947b0*/  IADD3 R69, P2, PT, R66, R103, RZ ;  /* 0x0000006742457210 */ /* 0x000fe20007f5e0ff */
[----:B------:R-:W-:Y:S01]  /*947c0*/  IMAD.WIDE.U32.X R116, R54, R63, R116, P5 ;  /* 0x0000003f36747225 */ /* 0x000fe200028e0474 */
[----:B------:R-:W-:-:S03]  /*947d0*/  IADD3 RZ, P5, PT, R80, R82, RZ ;  /* 0x0000005250ff7210 */ /* 0x000fc60007fbe0ff */
[----:B------:R-:W-:Y:S01]  /*947e0*/  IMAD.WIDE.U32 R86, R63, R57, RZ ;  /* 0x000000393f567225 */ /* 0x000fe200078e00ff */
[----:B------:R-:W-:-:S03]  /*947f0*/  IADD3.X RZ, P5, PT, R81, R93, RZ, P5, !PT ;  /* 0x0000005d51ff7210 */ /* 0x000fc60002fbe4ff */
[----:B------:R-:W-:Y:S01]  /*94800*/  IMAD.WIDE.U32.X R82, R55, R63, R90, P2 ;  /* 0x0000003f37527225 */ /* 0x000fe200010e045a */
[----:B------:R-:W-:-:S03]  /*94810*/  IADD3.X R103, P2, PT, R109, R84, RZ, P0, !PT ;  /* 0x000000546d677210 */ /* 0x000fc6000075e4ff */
[----:B------:R-:W-:Y:S01]  /*94820*/  IMAD.WIDE.U32 R54, P0, R58, R142, R86 ;  /* 0x0000008e3a367225 */ /* 0x000fe20007800056 */
[----:B------:R-:W-:-:S03]  /*94830*/  IADD3.X R52, P2, PT, R89, R85, RZ, P2, !PT ;  /* 0x0000005559347210 */ /* 0x000fc6000175e4ff */
[----:B------:R-:W-:-:S04]  /*94840*/  IMAD.WIDE.U32 R80, R142, R57, RZ ;  /* 0x000000398e507225 */ /* 0x000fc800078e00ff */
        /* <DEDUP_REMOVED lines=8> */
[----:B------:R-:W-:-:S04]  /*948d0*/  IMAD.WIDE.U32 R150, R43, R142, R150 ;  /* 0x0000008e2b967225 */ /* 0x000fc800078e0096 */
[----:B------:R-:W-:Y:S01]  /*948e0*/  IMAD.X R91, RZ, RZ, RZ, P0 ;  /* 0x000000ffff5b7224 */ /* 0x000fe200000e06ff */
[----:B------:R-:W-:Y:S01]  /*948f0*/  IADD3 R43, P0, PT, R84, R87, RZ ;  /* 0x00000057542b7210 */ /* 0x000fe20007f1e0ff */
[----:B------:R-:W-:Y:S01]  /*94900*/  IMAD.MOV.U32 R90, RZ, RZ, R85 ;  /* 0x000000ffff5a7224 */ /* 0x000fe200078e0055 */
[----:B------:R-:W-:Y:S01]  /*94910*/  IADD3.X R85, P4, PT, RZ, RZ, RZ, P4, !PT ;  /* 0x000000ffff557210 */ /* 0x000fe2000279e4ff */
[----:B------:R-:W-:Y:S02]  /*94920*/  IMAD.IADD R81, R151, 0x1, R128 ;  /* 0x0000000197517824 */ /* 0x000fe400078e0280 */
[----:B------:R-:W-:Y:S01]  /*94930*/  IMAD.WIDE.U32.X R90, R59, R63, R90, P0 ;  /* 0x0000003f3b5a7225 */ /* 0x000fe200000e045a */
[----:B------:R-:W-:-:S03]  /*94940*/  IADD3.X R132, P5, PT, R85, R130, RZ, P5, !PT ;  /* 0x0000008255847210 */ /* 0x000fc60002fbe4ff */
[----:B------:R-:W-:Y:S01]  /*94950*/  IMAD.WIDE.U32 R58, R63, R61, RZ ;  /* 0x0000003d3f3a7225 */ /* 0x000fe200078e00ff */
[----:B------:R-:W-:Y:S02]  /*94960*/  IADD3.X R131, PT, PT, R131, RZ, RZ, P5, P4 ;  /* 0x000000ff83837210 */ /* 0x000fe40002fe84ff */
[----:B------:R-:W-:Y:S01]  /*94970*/  IADD3.X R132, P2, PT, R103, R132, RZ, P2, !PT ;  /* 0x0000008467847210 */ /* 0x000fe2000175e4ff */
[----:B------:R-:W-:-:S04]  /*94980*/  IMAD.WIDE.U32 R128, R94, -0x1, RZ ;  /* 0xffffffff5e807825 */ /* 0x000fc800078e00ff */
[----:B------:R-:W-:Y:S02]  /*94990*/  IMAD R87, R94, -0x7af74001, -R133 ;  /* 0x8508bfff5e577824 */ /* 0x000fe400078e0a85 */
[----:B------:R-:W-:-:S04]  /*949a0*/  IMAD.WIDE.U32 R58, P0, R62, R142, R58 ;  /* 0x0000008e3e3a7225 */ /* 0x000fc8000780003a */
[----:B------:R-:W-:-:S04]  /*949b0*/  IMAD.WIDE.U32 R92, R142, R61, RZ ;  /* 0x0000003d8e5c7225 */ /* 0x000fc800078e00ff */
[----:B------:R-:W-:Y:S02]  /*949c0*/  IMAD.IADD R79, R129, 0x1, R87 ;  /* 0x00000001814f7824 */ /* 0x000fe400078e0257 */
[----:B------:R-:W-:Y:S01]  /*949d0*/  IMAD.X R153, RZ, RZ, RZ, P0 ;  /* 0x000000ffff997224 */ /* 0x000fe200000e06ff */
[----:B------:R-:W-:Y:S01]  /*949e0*/  IADD3 R55, P0, PT, R58, R93, RZ ;  /* 0x0000005d3a377210 */ /* 0x000fe20007f1e0ff */
[----:B------:R-:W-:Y:S02]  /*949f0*/  IMAD.MOV.U32 R152, RZ, RZ, R59 ;  /* 0x000000ffff987224 */ /* 0x000fe400078e003b */
[----:B------:R-:W-:-:S04]  /*94a00*/  IMAD.WIDE.U32 R154, R79, 0x1, RZ ;  /* 0x000000014f9a7825 */ /* 0x000fc800078e00ff */
[----:B------:R-:W-:-:S04]  /*94a10*/  IMAD.WIDE.U32.X R62, R62, R63, R152, P0 ;  /* 0x0000003f3e3e7225 */ /* 0x000fc800000e0498 */
[----:B------:R-:W-:-:S04]  /*94a20*/  IMAD.WIDE.U32 R152, R128, 0x1, RZ ;  /* 0x0000000180987825 */ /* 0x000fc800078e00ff */
[----:B------:R-:W-:Y:S01]  /*94a30*/  IMAD.WIDE.U32 R154, P4, R128, -0x7af74000, R154 ;  /* 0x8508c000809a7825 */ /* 0x000fe2000788009a */
[----:B------:R-:W-:-:S03]  /*94a40*/  IADD3 RZ, P0, PT, R94, R152, RZ ;  /* 0x000000985eff7210 */ /* 0x000fc60007f1e0ff */
[----:B------:R-:W-:Y:S01]  /*94a50*/  IMAD.IADD R59, R149, 0x1, R118 ;  /* 0x00000001953b7824 */ /* 0x000fe200078e0276 */
[----:B------:R-:W-:Y:S01]  /*94a60*/  IADD3 R152, P5, PT, R153, R154, RZ ;  /* 0x0000009a99987210 */ /* 0x000fe20007fbe0ff */
[----:B------:R-:W-:-:S03]  /*94a70*/  IMAD.WIDE.U32 R118, R53, R142, R146 ;  /* 0x0000008e35767225 */ /* 0x000fc600078e0092 */
[----:B------:R-:W-:Y:S01]  /*94a80*/  IADD3.X RZ, P0, PT, R133, R152, RZ, P0, !PT ;  /* 0x0000009885ff7210 */ /* 0x000fe2000071e4ff */
[----:B------:R-:W-:Y:S01]  /*94a90*/  IMAD.X R147, RZ, RZ, RZ, P4 ;  /* 0x000000ffff937224 */ /* 0x000fe200020e06ff */
[----:B------:R-:W-:Y:S01]  /*94aa0*/  IADD3.X R133, P2, PT, R52, R131, RZ, P2, !PT ;  /* 0x0000008334857210 */ /* 0x000fe2000175e4ff */
[----:B------:R-:W-:Y:S02]  /*94ab0*/  IMAD.MOV.U32 R146, RZ, RZ, R155 ;  /* 0x000000ffff927224 */ /* 0x000fe400078e009b */
[----:B------:R-:W-:Y:S01]  /*94ac0*/  IMAD.WIDE.U32 R152, R79, 0x30000000, RZ ;  /* 0x300000004f987825 */ /* 0x000fe200078e00ff */
[----:B------:R-:W-:-:S03]  /*94ad0*/  IADD3.X R123, P2, PT, RZ, RZ, RZ, P2, !PT ;  /* 0x000000ffff7b7210 */ /* 0x000fc6000175e4ff */
[----:B------:R-:W-:-:S04]  /*94ae0*/  IMAD.WIDE.U32.X R146, R79, -0x7af74000, R146, P5 ;  /* 0x8508c0004f927825 */ /* 0x000fc800028e0492 */
[----:B------:R-:W-:Y:S01]  /*94af0*/  IMAD.WIDE.U32 R152, P5, R128, 0x170b5d44, R152 ;  /* 0x170b5d4480987825 */ /* 0x000fe200078a0098 */
[----:B------:R-:W-:-:S03]  /*94b00*/  IADD3.X R155, P0, PT, RZ, R146, RZ, P0, !PT ;  /* 0x00000092ff9b7210 */ /* 0x000fc6000071e4ff */
[----:B------:R-:W-:Y:S01]  /*94b10*/  IMAD.WIDE.U32 R156, R128, 0x30000000, RZ ;  /* 0x30000000809c7825 */ /* 0x000fe200078e00ff */
[----:B------:R-:W-:-:S03]  /*94b20*/  IADD3.X R146, P0, PT, RZ, R147, RZ, P0, !PT ;  /* 0x00000093ff927210 */ /* 0x000fc6000071e4ff */
[----:B------:R-:W-:Y:S01]  /*94b30*/  IMAD.X R147, RZ, RZ, RZ, P5 ;  /* 0x000000ffff937224 */ /* 0x000fe200028e06ff */
[----:B------:R-:W-:Y:S01]  /*94b40*/  IADD3.X R154, P0, PT, R155, R112, RZ, P0, !PT ;  /* 0x000000709b9a7210 */ /* 0x000fe2000071e4ff */
[----:B------:R-:W-:Y:S01]  /*94b50*/  IMAD.WIDE.U32 R160, R128, -0x45f6b800, RZ ;  /* 0xba09480080a07825 */ /* 0x000fe200078e00ff */
[----:B------:R-:W-:Y:S02]  /*94b60*/  IADD3 R157, P5, PT, R152, R157, RZ ;  /* 0x0000009d989d7210 */ /* 0x000fe40007fbe0ff */
[----:B------:R-:W-:Y:S01]  /*94b70*/  IADD3.X R155, P0, PT, R146, R105, RZ, P0, !PT ;  /* 0x00000069929b7210 */ /* 0x000fe2000071e4ff */
[----:B------:R-:W-:Y:S01]  /*94b80*/  IMAD.IADD R104, R145, 0x1, R104 ;  /* 0x0000000191687824 */ /* 0x000fe200078e0268 */
[----:B------:R-:W-:Y:S01]  /*94b90*/  MOV R146, R153 ;  /* 0x0000009900927202 */ /* 0x000fe20000000f00 */
[----:B------:R-:W-:Y:S01]  /*94ba0*/  IMAD.WIDE.U32 R162, R128, 0x17c510ea, RZ ;  /* 0x17c510ea80a27825 */ /* 0x000fe200078e00ff */
[----:B------:R-:W-:Y:S02]  /*94bb0*/  IADD3 RZ, P4, PT, R154, R156, RZ ;  /* 0x0000009c9aff7210 */ /* 0x000fe40007f9e0ff */
[----:B------:R-:W-:Y:S01]  /*94bc0*/  IADD3.X R127, P0, PT, RZ, RZ, RZ, P0, !PT ;  /* 0x000000ffff7f7210 */ /* 0x000fe2000071e4ff */
[----:B------:R-:W-:Y:S01]  /*94bd0*/  IMAD.WIDE.U32.X R146, R79, 0x170b5d44, R146, P5 ;  /* 0x170b5d444f927825 */ /* 0x000fe200028e0492 */
[----:B------:R-:W-:-:S03]  /*94be0*/  IADD3.X RZ, P4, PT, R155, R157, RZ, P4, !PT ;  /* 0x0000009d9bff7210 */ /* 0x000fc6000279e4ff */
[----:B------:R-:W-:Y:S01]  /*94bf0*/  IMAD.X R53, RZ, RZ, RZ, P0 ;  /* 0x000000ffff357224 */ /* 0x000fe200000e06ff */
[----:B------:R-:W-:Y:S01]  /*94c00*/  IADD3.X R127, P4, PT, R127, R146, RZ, P4, !PT ;  /* 0x000000927f7f7210 */ /* 0x000fe2000279e4ff */
[----:B------:R-:W-:-:S03]  /*94c10*/  IMAD.WIDE.U32 R154, R128, 0x30000000, R154 ;  /* 0x30000000809a7825 */ /* 0x000fc600078e009a */
[----:B------:R-:W-:Y:S01]  /*94c20*/  IADD3.X R94, P0, PT, R53, R147, RZ, P4, !PT ;  /* 0x00000093355e7210 */ /* 0x000fe2000271e4ff */
[----:B------:R-:W-:-:S03]  /*94c30*/  IMAD.WIDE.U32 R146, R79, -0x45f6b800, RZ ;  /* 0xba0948004f927825 */ /* 0x000fc600078e00ff */
[----:B------:R-:W-:Y:S01]  /*94c40*/  IADD3.X R126, P0, PT, R127, R126, RZ, P0, !PT ;  /* 0x0000007e7f7e7210 */ /* 0x000fe2000071e4ff */
[----:B------:R-:W-:-:S03]  /*94c50*/  IMAD.WIDE.U32 R106, R57, R141, R106 ;  /* 0x0000008d396a7225 */ /* 0x000fc600078e006a */
[----:B------:R-:W-:Y:S01]  /*94c60*/  IADD3.X R127, P0, PT, R94, R113, RZ, P0, !PT ;  /* 0x000000715e7f7210 */ /* 0x000fe2000071e4ff */
[----:B------:R-:W-:Y:S01]  /*94c70*/  IMAD.WIDE.U32 R146, P5, R128, 0x1ef3622f, R146 ;  /* 0x1ef3622f80927825 */ /* 0x000fe200078a0092 */
[----:B------:R-:W-:Y:S02]  /*94c80*/  IADD3 RZ, P4, PT, R126, R160, RZ ;  /* 0x000000a07eff7210 */ /* 0x000fe40007f9e0ff */
[----:B------:R-:W-:Y:S01]  /*94c90*/  IADD3.X R85, P0, PT, RZ, RZ, RZ, P0, !PT ;  /* 0x000000ffff557210 */ /* 0x000fe2000071e4ff */
[----:B------:R-:W-:Y:S01]  /*94ca0*/  IMAD.X R157, RZ, RZ, RZ, P5 ;  /* 0x000000ffff9d7224 */ /* 0x000fe200028e06ff */
[----:B------:R-:W-:Y:S01]  /*94cb0*/  IADD3 R161, P5, PT, R146, R161, RZ ;  /* 0x000000a192a17210 */ /* 0x000fe20007fbe0ff */
[----:B------:R-:W-:Y:S02]  /*94cc0*/  IMAD.MOV.U32 R156, RZ, RZ, R147 ;  /* 0x000000ffff9c7224 */ /* 0x000fe400078e0093 */
[----:B------:R-:W-:Y:S01]  /*94cd0*/  IMAD.X R53, RZ, RZ, RZ, P0 ;  /* 0x000000ffff357224 */ /* 0x000fe200000e06ff */
[----:B------:R-:W-:Y:S01]  /*94ce0*/  IADD3.X RZ, P4, PT, R127, R161, RZ, P4, !PT ;  /* 0x000000a17fff7210 */ /* 0x000fe2000279e4ff */
[----:B------:R-:W-:-:S04]  /*94cf0*/  IMAD.WIDE.U32.X R156, R79, 0x1ef3622f, R156, P5 ;  /* 0x1ef3622f4f9c7825 */ /* 0x000fc800028e049c */
[----:B------:R-:W-:Y:S01]  /*94d00*/  IMAD.WIDE.U32 R112, R128, 0xf5138f, RZ ;  /* 0x00f5138f80707825 */ /* 0x000fe200078e00ff */
[----:B------:R-:W-:-:S03]  /*94d10*/  IADD3.X R85, P4, PT, R85, R156, RZ, P4, !PT ;  /* 0x0000009c55557210 */ /* 0x000fc6000279e4ff */
[----:B------:R-:W-:Y:S01]  /*94d20*/  IMAD.WIDE.U32 R160, R128, 0x6ca1493b, RZ ;  /* 0x6ca1493b80a07825 */ /* 0x000fe200078e00ff */
[----:B------:R-:W-:-:S03]  /*94d30*/  IADD3.X R53, P0, PT, R53, R157, RZ, P4, !PT ;  /* 0x0000009d35357210 */ /* 0x000fc6000271e4ff */
[----:B------:R-:W-:Y:S01]  /*94d40*/  IMAD.WIDE.U32 R64, R60, R141, R64 ;  /* 0x0000008d3c407225 */ /* 0x000fe200078e0040 */
[----:B------:R-:W-:-:S03]  /*94d50*/  IADD3.X R156, P0, PT, R85, R144, RZ, P0, !PT ;  /* 0x00000090559c7210 */ /* 0x000fc6000071e4ff */
[----:B------:R-:W-:Y:S01]  /*94d60*/  IMAD.WIDE.U32 R144, R79, 0xf5138f, RZ ;  /* 0x00f5138f4f907825 */ /* 0x000fe200078e00ff */
[----:B------:R-:W-:Y:S02]  /*94d70*/  IADD3.X R157, P0, PT, R53, R104, RZ, P0, !PT ;  /* 0x00000068359d7210 */ /* 0x000fe4000071e4ff */
[----:B------:R-:W-:Y:S01]  /*94d80*/  IADD3 RZ, P4, PT, R156, R112, RZ ;  /* 0x000000709cff7210 */ /* 0x000fe20007f9e0ff */
[----:B------:R-:W-:Y:S01]  /*94d90*/  IMAD.IADD R78, R65, 0x1, R78 ;  /* 0x00000001414e7824 */ /* 0x000fe200078e024e */
[----:B------:R-:W-:Y:S01]  /*94da0*/  IADD3.X R149, P0, PT, RZ, RZ, RZ, P0, !PT ;  /* 0x000000ffff957210 */ /* 0x000fe2000071e4ff */
[----:B------:R-:W-:-:S04]  /*94db0*/  IMAD.WIDE.U32 R144, P5, R128, 0x1a22d9f3, R144 ;  /* 0x1a22d9f380907825 */ /* 0x000fc800078a0090 */
[----:B------:R-:W-:Y:S01]  /*94dc0*/  IMAD.X R105, RZ, RZ, RZ, P5 ;  /* 0x000000ffff697224 */ /* 0x000fe200028e06ff */
[----:B------:R-:W-:Y:S01]  /*94dd0*/  IADD3 R113, P5, PT, R144, R113, RZ ;  /* 0x0000007190717210 */ /* 0x000fe20007fbe0ff */
[----:B------:R-:W-:Y:S02]  /*94de0*/  IMAD.MOV.U32 R104, RZ, RZ, R145 ;  /* 0x000000ffff687224 */ /* 0x000fe400078e0091 */
[----:B------:R-:W-:Y:S01]  /*94df0*/  IMAD.X R53, RZ, RZ, RZ, P0 ;  /* 0x000000ffff357224 */ /* 0x000fe200000e06ff */
[----:B------:R-:W-:Y:S01]  /*94e00*/  IADD3.X RZ, P4, PT, R157, R113, RZ, P4, !PT ;  /* 0x000000719dff7210 */ /* 0x000fe2000279e4ff */
[----:B------:R-:W-:-:S04]  /*94e10*/  IMAD.WIDE.U32.X R104, R79, 0x1a22d9f3, R104, P5 ;  /* 0x1a22d9f34f687825 */ /* 0x000fc800028e0468 */
[----:B------:R-:W-:Y:S01]  /*94e20*/  IMAD.WIDE.U32 R156, R128, 0xf5138f, R156 ;  /* 0x00f5138f809c7825 */ /* 0x000fe200078e009c */
[----:B------:R-:W-:-:S03]  /*94e30*/  IADD3.X R149, P4, PT, R149, R104, RZ, P4, !PT ;  /* 0x0000006895957210 */ /* 0x000fc6000279e4ff */
[----:B------:R-:W-:Y:S01]  /*94e40*/  IMAD.IADD R87, R157, 0x1, R144 ;  /* 0x000000019d577824 */ /* 0x000fe200078e0290 */
[----:B------:R-:W-:Y:S01]  /*94e50*/  IADD3.X R94, P0, PT, R53, R105, RZ, P4, !PT ;  /* 0x00000069355e7210 */ /* 0x000fe2000271e4ff */
[----:B------:R-:W-:-:S03]  /*94e60*/  IMAD.WIDE.U32 R104, R79, 0x6ca1493b, RZ ;  /* 0x6ca1493b4f687825 */ /* 0x000fc600078e00ff */
[----:B------:R-:W-:Y:S01]  /*94e70*/  IADD3.X R148, P0, PT, R149, R148, RZ, P0, !PT ;  /* 0x0000009495947210 */ /* 0x000fe2000071e4ff */
[----:B------:R-:W-:-:S03]  /*94e80*/  IMAD.WIDE.U32 R104, P5, R128, -0x39c4fa40, R104 ;  /* 0xc63b05c080687825 */ /* 0x000fc600078a0068 */
[----:B------:R-:W-:Y:S02]  /*94e90*/  IADD3 RZ, P4, PT, R148, R160, RZ ;  /* 0x000000a094ff7210 */ /* 0x000fe40007f9e0ff */
[----:B------:R-:W-:Y:S01]  /*94ea0*/  IADD3.X R149, P0, PT, R94, R59, RZ, P0, !PT ;  /* 0x0000003b5e957210 */ /* 0x000fe2000071e4ff */
[----:B------:R-:W-:Y:S01]  /*94eb0*/  IMAD.X R113, RZ, RZ, RZ, P5 ;  /* 0x000000ffff717224 */ /* 0x000fe200028e06ff */
[----:B------:R-:W-:Y:S01]  /*94ec0*/  IADD3 R161, P5, PT, R104, R161, RZ ;  /* 0x000000a168a17210 */ /* 0x000fe20007fbe0ff */
[----:B------:R-:W-:-:S03]  /*94ed0*/  IMAD.MOV.U32 R112, RZ, RZ, R105 ;  /* 0x000000ffff707224 */ /* 0x000fc600078e0069 */
[----:B------:R-:W-:Y:S01]  /*94ee0*/  IADD3.X RZ, P4, PT, R149, R161, RZ, P4, !PT ;  /* 0x000000a195ff7210 */ /* 0x000fe2000279e4ff */
[----:B------:R-:W-:Y:S01]  /*94ef0*/  IMAD.WIDE.U32.X R112, R79, -0x39c4fa40, R112, P5 ;  /* 0xc63b05c04f707825 */ /* 0x000fe200028e0470 */
[----:B------:R-:W-:-:S03]  /*94f00*/  IADD3.X R161, P0, PT, RZ, RZ, RZ, P0, !PT ;  /* 0x000000ffffa17210 */ /* 0x000fc6000071e4ff */
[----:B------:R-:W-:Y:S01]  /*94f10*/  IMAD.WIDE.U32 R148, R128, 0x6ca1493b, R148 ;  /* 0x6ca1493b80947825 */ /* 0x000fe200078e0094 */
[----:B------:R-:W-:-:S03]  /*94f20*/  IADD3.X R161, P4, PT, R161, R112, RZ, P4, !PT ;  /* 0x00000070a1a17210 */ /* 0x000fc6000279e4ff */
[----:B------:R-:W-:Y:S02]  /*94f30*/  IMAD.X R112, RZ, RZ, RZ, P0 ;  /* 0x000000ffff707224 */ /* 0x000fe400000e06ff */
[----:B------:R-:W-:-:S03]  /*94f40*/  IMAD.IADD R53, R149, 0x1, R104 ;  /* 0x0000000195357824 */ /* 0x000fc600078e0268 */
[----:B------:R-:W-:-:S04]  /*94f50*/  IADD3.X R112, P0, PT, R112, R113, RZ, P4, !PT ;  /* 0x0000007170707210 */ /* 0x000fc8000271e4ff */
[----:B------:R-:W-:Y:S01]  /*94f60*/  IADD3.X R160, P0, PT, R161, R150, RZ, P0, !PT ;  /* 0x00000096a1a07210 */ /* 0x000fe2000071e4ff */
[----:B------:R-:W-:-:S03]  /*94f70*/  IMAD.WIDE.U32 R150, R128, -0x45f6b800, R126 ;  /* 0xba09480080967825 */ /* 0x000fc600078e007e */
[----:B------:R-:W-:Y:S01]  /*94f80*/  IADD3.X R161, P0, PT, R112, R81, RZ, P0, !PT ;  /* 0x0000005170a17210 */ /* 0x000fe2000071e4ff */
[----:B------:R-:W-:Y:S01]  /*94f90*/  IMAD.WIDE.U32 R112, R79, 0x17c510ea, RZ ;  /* 0x17c510ea4f707825 */ /* 0x000fe200078e00ff */
[----:B------:R-:W-:Y:S02]  /*94fa0*/  IADD3 RZ, P4, PT, R160, R162, RZ ;  /* 0x000000a2a0ff7210 */ /* 0x000fe40007f9e0ff */
[----:B------:R-:W-:Y:S01]  /*94fb0*/  IADD3.X R85, P0, PT, RZ, RZ, RZ, P0, !PT ;  /* 0x000000ffff557210 */ /* 0x000fe2000071e4ff */
[----:B------:R-:W-:-:S04]  /*94fc0*/  IMAD.WIDE.U32 R126, R128, 0x17c510ea, R160 ;  /* 0x17c510ea807e7825 */ /* 0x000fc800078e00a0 */
[----:B------:R-:W-:-:S04]  /*94fd0*/  IMAD.WIDE.U32 R112, P5, R128, 0x1ae3a46, R112 ;  /* 0x01ae3a4680707825 */ /* 0x000fc800078a0070 */
[----:B------:R-:W-:Y:S01]  /*94fe0*/  IMAD.X R129, RZ, RZ, RZ, P5 ;  /* 0x000000ffff817224 */ /* 0x000fe200028e06ff */
[----:B------:R-:W-:Y:S01]  /*94ff0*/  IADD3 R163, P5, PT, R112, R163, RZ ;  /* 0x000000a370a37210 */ /* 0x000fe20007fbe0ff */
[----:B------:R-:W-:Y:S02]  /*95000*/  IMAD.MOV.U32 R128, RZ, RZ, R113 ;  /* 0x000000ffff807224 */ /* 0x000fe400078e0071 */
[----:B------:R-:W-:Y:S01]  /*95010*/  IMAD.X R59, RZ, RZ, RZ, P0 ;  /* 0x000000ffff3b7224 */ /* 0x000fe200000e06ff */
[----:B------:R-:W-:Y:S01]  /*95020*/  IADD3.X RZ, P4, PT, R161, R163, RZ, P4, !PT ;  /* 0x000000a3a1ff7210 */ /* 0x000fe2000279e4ff */
[----:B------:R-:W-:Y:S01]  /*95030*/  IMAD.WIDE.U32.X R128, R79, 0x1ae3a46, R128, P5 ;  /* 0x01ae3a464f807825 */ /* 0x000fe200028e0480 */
[----:B------:R-:W-:-:S03]  /*95040*/  IADD3 R79, PT, PT, R155, R152, RZ ;  /* 0x000000989b4f7210 */ /* 0x000fc60007ffe0ff */
[----:B------:R-:W-:Y:S01]  /*95050*/  IMAD.IADD R81, R151, 0x1, R146 ;  /* 0x0000000197517824 */ /* 0x000fe200078e0292 */
[----:B------:R-:W-:Y:S01]  /*95060*/  IADD3.X R85, P4, PT, R85, R128, RZ, P4, !PT ;  /* 0x0000008055557210 */ /* 0x000fe2000279e4ff */
[----:B------:R-:W-:-:S03]  /*95070*/  IMAD R115, R154, -0x7af74001, -R79 ;  /* 0x8508bfff9a737824 */ /* 0x000fc600078e0a4f */
[----:B------:R-:W-:Y:S01]  /*95080*/  IADD3.X R59, P4, PT, R59, R129, RZ, P4, !PT ;  /* 0x000000813b3b7210 */ /* 0x000fe2000279e4ff */
[----:B------:R-:W-:-:S03]  /*95090*/  IMAD.WIDE.U32 R128, R154, -0x1, RZ ;  /* 0xffffffff9a807825 */ /* 0x000fc600078e00ff */
[----:B------:R-:W-:Y:S01]  /*950a0*/  IADD3.X R118, P4, PT, R85, R118, RZ, P4, !PT ;  /* 0x0000007655767210 */ /* 0x000fe2000279e4ff */
[----:B------:R-:W-:Y:S02]  /*950b0*/  IMAD.IADD R115, R129, 0x1, R115 ;  /* 0x0000000181737824 */ /* 0x000fe400078e0273 */
[----:B------:R-:W-:-:S04]  /*950c0*/  IMAD.WIDE.U32 R152, R128, 0x1, RZ ;  /* 0x0000000180987825 */ /* 0x000fc800078e00ff */
[----:B------:R-:W-:Y:S01]  /*950d0*/  IMAD.WIDE.U32 R146, R115, 0x1, RZ ;  /* 0x0000000173927825 */ /* 0x000fe200078e00ff */
[----:B------:R-:W-:-:S03]  /*950e0*/  IADD3 RZ, P0, PT, R154, R152, RZ ;  /* 0x000000989aff7210 */ /* 0x000fc60007f1e0ff */
[----:B------:R-:W-:-:S04]  /*950f0*/  IMAD.WIDE.U32 R144, R115, 0x30000000, RZ ;  /* 0x3000000073907825 */ /* 0x000fc800078e00ff */
[----:B------:R-:W-:-:S04]  /*95100*/  IMAD.WIDE.U32 R146, P5, R128, -0x7af74000, R146 ;  /* 0x8508c00080927825 */ /* 0x000fc800078a0092 */
[----:B------:R-:W-:Y:S01]  /*95110*/  IMAD.X R105, RZ, RZ, RZ, P5 ;  /* 0x000000ffff697224 */ /* 0x000fe200028e06ff */
[----:B------:R-:W-:Y:S01]  /*95120*/  IADD3 R152, P5, PT, R153, R146, RZ ;  /* 0x0000009299987210 */ /* 0x000fe20007fbe0ff */
[----:B------:R-:W-:-:S03]  /*95130*/  IMAD.MOV.U32 R104, RZ, RZ, R147 ;  /* 0x000000ffff687224 */ /* 0x000fc600078e0093 */
[----:B------:R-:W-:Y:S01]  /*95140*/  IADD3.X RZ, P0, PT, R79, R152, RZ, P0, !PT ;  /* 0x000000984fff7210 */ /* 0x000fe2000071e4ff */
[----:B------:R-:W-:-:S04]  /*95150*/  IMAD.WIDE.U32.X R104, R115, -0x7af74000, R104, P5 ;  /* 0x8508c00073687825 */ /* 0x000fc800028e0468 */
[----:B------:R-:W-:Y:S01]  /*95160*/  IMAD.WIDE.U32 R144, P5, R128, 0x170b5d44, R144 ;  /* 0x170b5d4480907825 */ /* 0x000fe200078a0090 */
[----:B------:R-:W-:-:S03]  /*95170*/  IADD3.X R79, P0, PT, RZ, R104, RZ, P0, !PT ;  /* 0x00000068ff4f7210 */ /* 0x000fc6000071e4ff */
[----:B------:R-:W-:Y:S01]  /*95180*/  IMAD.X R147, RZ, RZ, RZ, P5 ;  /* 0x000000ffff937224 */ /* 0x000fe200028e06ff */
[----:B------:R-:W-:Y:S01]  /*95190*/  IADD3.X R94, P0, PT, RZ, R105, RZ, P0, !PT ;  /* 0x00000069ff5e7210 */ /* 0x000fe2000071e4ff */
[----:B------:R-:W-:Y:S02]  /*951a0*/  IMAD.MOV.U32 R146, RZ, RZ, R145 ;  /* 0x000000ffff927224 */ /* 0x000fe400078e0091 */
[----:B------:R-:W-:Y:S01]  /*951b0*/  IMAD.WIDE.U32 R152, R128, -0x45f6b800, RZ ;  /* 0xba09480080987825 */ /* 0x000fe200078e00ff */
[----:B------:R-:W-:-:S03]  /*951c0*/  IADD3.X R104, P0, PT, R79, R150, RZ, P0, !PT ;  /* 0x000000964f687210 */ /* 0x000fc6000071e4ff */
[----:B------:R-:W-:Y:S01]  /*951d0*/  IMAD.WIDE.U32 R150, R128, 0x30000000, RZ ;  /* 0x3000000080967825 */ /* 0x000fe200078e00ff */
[----:B------:R-:W-:-:S04]  /*951e0*/  IADD3.X R105, P0, PT, R94, R81, RZ, P0, !PT ;  /* 0x000000515e697210 */ /* 0x000fc8000071e4ff */
[----:B------:R-:W-:Y:S02]  /*951f0*/  IADD3 R79, P5, PT, R144, R151, RZ ;  /* 0x00000097904f7210 */ /* 0x000fe40007fbe0ff */
[----:B------:R-:W-:-:S03]  /*95200*/  IADD3.X R157, P0, PT, RZ, RZ, RZ, P0, !PT ;  /* 0x000000ffff9d7210 */ /* 0x000fc6000071e4ff */
[----:B------:R-:W-:Y:S01]  /*95210*/  IMAD.WIDE.U32.X R146, R115, 0x170b5d44, R146, P5 ;  /* 0x170b5d4473927825 */ /* 0x000fe200028e0492 */
[----:B------:R-:W-:-:S04]  /*95220*/  IADD3 RZ, P5, PT, R104, R150, RZ ;  /* 0x0000009668ff7210 */ /* 0x000fc80007fbe0ff */
[----:B------:R-:W-:Y:S01]  /*95230*/  IADD3.X RZ, P5, PT, R105, R79, RZ, P5, !PT ;  /* 0x0000004f69ff7210 */ /* 0x000fe20002fbe4ff */
[----:B------:R-:W-:Y:S02]  /*95240*/  IMAD.X R79, RZ, RZ, RZ, P0 ;  /* 0x000000ffff4f7224 */ /* 0x000fe400000e06ff */
[----:B------:R-:W-:Y:S01]  /*95250*/  IMAD.WIDE.U32 R104, R128, 0x30000000, R104 ;  /* 0x3000000080687825 */ /* 0x000fe200078e0068 */
[----:B------:R-:W-:-:S04]  /*95260*/  IADD3.X R157, P5, PT, R157, R146, RZ, P5, !PT ;  /* 0x000000929d9d7210 */ /* 0x000fc80002fbe4ff */
[----:B------:R-:W-:Y:S01]  /*95270*/  IADD3.X R94, P0, PT, R79, R147, RZ, P5, !PT ;  /* 0x000000934f5e7210 */ /* 0x000fe20002f1e4ff */
[----:B------:R-:W-:-:S03]  /*95280*/  IMAD.WIDE.U32 R146, R115, -0x45f6b800, RZ ;  /* 0xba09480073927825 */ /* 0x000fc600078e00ff */
[----:B------:R-:W-:Y:S01]  /*95290*/  IADD3.X R156, P0, PT, R157, R156, RZ, P0, !PT ;  /* 0x0000009c9d9c7210 */ /* 0x000fe2000071e4ff */
[----:B------:R-:W-:-:S03]  /*952a0*/  IMAD.WIDE.U32 R146, P5, R128, 0x1ef3622f, R146 ;  /* 0x1ef3622f80927825 */ /* 0x000fc600078a0092 */
[----:B------:R-:W-:Y:S01]  /*952b0*/  IADD3.X R157, P0, PT, R94, R87, RZ, P0, !PT ;  /* 0x000000575e9d7210 */ /* 0x000fe2000071e4ff */
[----:B------:R-:W-:Y:S01]  /*952c0*/  IMAD.X R151, RZ, RZ, RZ, P5 ;  /* 0x000000ffff977224 */ /* 0x000fe200028e06ff */
[----:B------:R-:W-:Y:S01]  /*952d0*/  IADD3 R79, P5, PT, R146, R153, RZ ;  /* 0x00000099924f7210 */ /* 0x000fe20007fbe0ff */
[----:B------:R-:W-:Y:S01]  /*952e0*/  IMAD.MOV.U32 R150, RZ, RZ, R147 ;  /* 0x000000ffff967224 */ /* 0x000fe200078e0093 */
[----:B------:R-:W-:-:S03]  /*952f0*/  IADD3.X R153, P0, PT, RZ, RZ, RZ, P0, !PT ;  /* 0x000000ffff997210 */ /* 0x000fc6000071e4ff */
[----:B------:R-:W-:Y:S01]  /*95300*/  IMAD.WIDE.U32.X R150, R115, 0x1ef3622f, R150, P5 ;  /* 0x1ef3622f73967825 */ /* 0x000fe200028e0496 */
[----:B------:R-:W-:-:S04]  /*95310*/  IADD3 RZ, P5, PT, R156, R152, RZ ;  /* 0x000000989cff7210 */ /* 0x000fc80007fbe0ff */
[----:B------:R-:W-:Y:S01]  /*95320*/  IADD3.X RZ, P5, PT, R157, R79, RZ, P5, !PT ;  /* 0x0000004f9dff7210 */ /* 0x000fe20002fbe4ff */
[----:B------:R-:W-:-:S03]  /*95330*/  IMAD.IADD R79, R105, 0x1, R144 ;  /* 0x00000001694f7824 */ /* 0x000fc600078e0290 */
[----:B------:R-:W-:Y:S01]  /*95340*/  IADD3.X R153, P5, PT, R153, R150, RZ, P5, !PT ;  /* 0x0000009699997210 */ /* 0x000fe20002fbe4ff */
[----:B------:R-:W-:Y:S02]  /*95350*/  IMAD.X R150, RZ, RZ, RZ, P0 ;  /* 0x000000ffff967224 */ /* 0x000fe400000e06ff */
[----:B------:R-:W-:-:S03]  /*95360*/  IMAD R81, R104, -0x7af74001, -R79 ;  /* 0x8508bfff68517824 */ /* 0x000fc600078e0a4f */
[----:B------:R-:W-:-:S04]  /*95370*/  IADD3.X R150, P0, PT, R150, R151, RZ, P5, !PT ;  /* 0x0000009796967210 */ /* 0x000fc80002f1e4ff */
[----:B------:R-:W-:Y:S01]  /*95380*/  IADD3.X R152, P0, PT, R153, R148, RZ, P0, !PT ;  /* 0x0000009499987210 */ /* 0x000fe2000071e4ff */
[----:B------:R-:W-:-:S03]  /*95390*/  IMAD.WIDE.U32 R148, R128, -0x45f6b800, R156 ;  /* 0xba09480080947825 */ /* 0x000fc600078e009c */
[----:B------:R-:W-:Y:S01]  /*953a0*/  IADD3.X R153, P0, PT, R150, R53, RZ, P0, !PT ;  /* 0x0000003596997210 */ /* 0x000fe2000071e4ff */
[----:B------:R-:W-:Y:S01]  /*953b0*/  IMAD.IADD R53, R127, 0x1, R112 ;  /* 0x000000017f357824 */ /* 0x000fe200078e0270 */
[----:B------:R-:W-:Y:S01]  /*953c0*/  IADD3 R87, PT, PT, R149, R146, RZ ;  /* 0x0000009295577210 */ /* 0x000fe20007ffe0ff */
[----:B------:R-:W-:Y:S01]  /*953d0*/  IMAD.WIDE.U32 R146, R115, 0xf5138f, RZ ;  /* 0x00f5138f73927825 */ /* 0x000fe200078e00ff */
[----:B------:R-:W-:-:S03]  /*953e0*/  IADD3.X R127, P0, PT, RZ, RZ, RZ, P0, !PT ;  /* 0x000000ffff7f7210 */ /* 0x000fc6000071e4ff */
[----:B------:R-:W-:-:S04]  /*953f0*/  IMAD.WIDE.U32 R112, R104, -0x1, RZ ;  /* 0xffffffff68707825 */ /* 0x000fc800078e00ff */
        /* <DEDUP_REMOVED lines=15> */
[----:B------:R-:W-:Y:S01]  /*954f0*/  IMAD.WIDE.U32 R154, R112, 0x30000000, RZ ;  /* 0x30000000709a7825 */ /* 0x000fe200078e00ff */
[----:B------:R-:W-:-:S03]  /*95500*/  IADD3.X RZ, P5, PT, R79, R94, RZ, P5, !PT ;  /* 0x0000005e4fff7210 */ /* 0x000fc60002fbe4ff */
[----:B------:R-:W-:Y:S01]  /*95510*/  IMAD.WIDE.U32.X R104, R81, -0x7af74000, R104, P6 ;  /* 0x8508c00051687825 */ /* 0x000fe200030e0468 */
[----:B------:R-:W-:-:S04]  /*95520*/  IADD3 RZ, P6, PT, R152, R150, RZ ;  /* 0x0000009698ff7210 */ /* 0x000fc80007fde0ff */
[----:B------:R-:W-:Y:S01]  /*95530*/  IADD3.X RZ, P6, PT, R153, R93, RZ, P6, !PT ;  /* 0x0000005d99ff7210 */ /* 0x000fe200037de4ff */
[----:B------:R-:W-:Y:S01]  /*95540*/  IMAD.WIDE.U32 R152, R128, 0xf5138f, R152 ;  /* 0x00f5138f80987825 */ /* 0x000fe200078e0098 */
[----:B------:R-:W-:Y:S02]  /*95550*/  IADD3.X R93, P3, PT, RZ, RZ, RZ, P3, !PT ;  /* 0x000000ffff5d7210 */ /* 0x000fe40001f7e4ff */
[----:B------:R-:W-:Y:S02]  /*95560*/  IADD3.X R127, P0, PT, R127, R144, RZ, P6, !PT ;  /* 0x000000907f7f7210 */ /* 0x000fe4000371e4ff */
[----:B------:R-:W-:Y:S02]  /*95570*/  IADD3.X R103, PT, PT, RZ, RZ, RZ, P3, !PT ;  /* 0x000000ffff677210 */ /* 0x000fe40001ffe4ff */
[----:B------:R-:W-:Y:S01]  /*95580*/  IADD3.X R130, P0, PT, R101, R145, RZ, P0, !PT ;  /* 0x0000009165827210 */ /* 0x000fe2000071e4ff */
[----:B------:R-:W-:Y:S01]  /*95590*/  IMAD.WIDE.U32 R144, R81, 0x30000000, RZ ;  /* 0x3000000051907825 */ /* 0x000fe200078e00ff */
[----:B------:R-:W-:-:S04]  /*955a0*/  IADD3.X R93, P1, PT, R93, R116, RZ, P1, !PT ;  /* 0x000000745d5d7210 */ /* 0x000fc80000f3e4ff */
[----:B------:R-:W-:Y:S01]  /*955b0*/  IADD3.X R52, P1, PT, R103, R117, RZ, P1, !PT ;  /* 0x0000007567347210 */ /* 0x000fe20000f3e4ff */
[----:B------:R-:W-:-:S04]  /*955c0*/  IMAD.WIDE.U32 R144, P6, R112, 0x170b5d44, R144 ;  /* 0x170b5d4470907825 */ /* 0x000fc800078c0090 */
[----:B------:R-:W-:Y:S01]  /*955d0*/  IMAD.X R151, RZ, RZ, RZ, P6 ;  /* 0x000000ffff977224 */ /* 0x000fe200030e06ff */
[----:B------:R-:W-:Y:S01]  /*955e0*/  IADD3.X R126, P6, PT, R127, R126, RZ, P0, !PT ;  /* 0x0000007e7f7e7210 */ /* 0x000fe200007de4ff */
[----:B------:R-:W-:Y:S01]  /*955f0*/  IMAD.MOV.U32 R150, RZ, RZ, R145 ;  /* 0x000000ffff967224 */ /* 0x000fe200078e0091 */
[----:B------:R-:W-:Y:S01]  /*95600*/  IADD3.X R149, P0, PT, RZ, R104, RZ, P5, !PT ;  /* 0x00000068ff957210 */ /* 0x000fe20002f1e4ff */
[----:B------:R-:W-:Y:S01]  /*95610*/  IMAD.WIDE.U32 R116, R128, 0x17c510ea, RZ ;  /* 0x17c510ea80747825 */ /* 0x000fe200078e00ff */
[----:B------:R-:W-:Y:S02]  /*95620*/  IADD3 R79, P5, PT, R144, R155, RZ ;  /* 0x0000009b904f7210 */ /* 0x000fe40007fbe0ff */
[----:B------:R-:W-:Y:S01]  /*95630*/  IADD3.X R94, P0, PT, RZ, R105, RZ, P0, !PT ;  /* 0x00000069ff5e7210 */ /* 0x000fe2000071e4ff */
[----:B------:R-:W-:Y:S01]  /*95640*/  IMAD.WIDE.U32 R104, R81, -0x45f6b800, RZ ;  /* 0xba09480051687825 */ /* 0x000fe200078e00ff */
[----:B------:R-:W-:Y:S02]  /*95650*/  IADD3.X R127, P6, PT, R130, R53, RZ, P6, !PT ;  /* 0x00000035827f7210 */ /* 0x000fe400037de4ff */
[----:B------:R-:W-:Y:S01]  /*95660*/  IADD3.X R148, P0, PT, R149, R148, RZ, P0, !PT ;  /* 0x0000009495947210 */ /* 0x000fe2000071e4ff */
[----:B------:R-:W-:Y:S01]  /*95670*/  IMAD.WIDE.U32.X R150, R81, 0x170b5d44, R150, P5 ;  /* 0x170b5d4451967825 */ /* 0x000fe200028e0496 */
[----:B------:R-:W-:-:S02]  /*95680*/  IADD3.X R130, P1, PT, R93, R106, RZ, P1, !PT ;  /* 0x0000006a5d827210 */ /* 0x000fc40000f3e4ff */
[----:B------:R-:W-:Y:S01]  /*95690*/  IADD3.X R149, P0, PT, R94, R87, RZ, P0, !PT ;  /* 0x000000575e957210 */ /* 0x000fe2000071e4ff */
[----:B------:R-:W-:-:S03]  /*956a0*/  IMAD.WIDE.U32 R104, P5, R112, 0x1ef3622f, R104 ;  /* 0x1ef3622f70687825 */ /* 0x000fc600078a0068 */
[----:B------:R-:W-:Y:S01]  /*956b0*/  IADD3.X R101, P0, PT, RZ, RZ, RZ, P0, !PT ;  /* 0x000000ffff657210 */ /* 0x000fe2000071e4ff */
[----:B------:R-:W-:Y:S01]  /*956c0*/  IMAD.X R147, RZ, RZ, RZ, P5 ;  /* 0x000000ffff937224 */ /* 0x000fe200028e06ff */
[----:B------:R-:W-:Y:S01]  /*956d0*/  IADD3 RZ, P5, PT, R148, R154, RZ ;  /* 0x0000009a94ff7210 */ /* 0x000fe20007fbe0ff */
[----:B------:R-:W-:Y:S02]  /*956e0*/  IMAD.IADD R94, R153, 0x1, R146 ;  /* 0x00000001995e7824 */ /* 0x000fe400078e0292 */
[----:B------:R-:W-:Y:S01]  /*956f0*/  IMAD.X R87, RZ, RZ, RZ, P0 ;  /* 0x000000ffff577224 */ /* 0x000fe200000e06ff */
[----:B------:R-:W-:Y:S01]  /*95700*/  IADD3.X RZ, P5, PT, R149, R79, RZ, P5, !PT ;  /* 0x0000004f95ff7210 */ /* 0x000fe20002fbe4ff */
[----:B------:R-:W-:Y:S02]  /*95710*/  IMAD.MOV.U32 R146, RZ, RZ, R105 ;  /* 0x000000ffff927224 */ /* 0x000fe400078e0069 */
[----:B------:R-:W-:Y:S01]  /*95720*/  IMAD.IADD R53, R107, 0x1, R108 ;  /* 0x000000016b357824 */ /* 0x000fe200078e026c */
[----:B------:R-:W-:Y:S01]  /*95730*/  IADD3.X R101, P5, PT, R101, R150, RZ, P5, !PT ;  /* 0x0000009665657210 */ /* 0x000fe20002fbe4ff */
[----:B------:R-:W-:-:S03]  /*95740*/  IMAD.WIDE.U32 R106, R115, 0x17c510ea, RZ ;  /* 0x17c510ea736a7825 */ /* 0x000fc600078e00ff */
[----:B------:R-:W-:Y:S01]  /*95750*/  IADD3.X R79, P5, PT, R87, R151, RZ, P5, !PT ;  /* 0x00000097574f7210 */ /* 0x000fe20002fbe4ff */
[----:B------:R-:W-:Y:S01]  /*95760*/  IMAD.WIDE.U32 R150, R112, -0x45f6b800, RZ ;  /* 0xba09480070967825 */ /* 0x000fe200078e00ff */
[----:B------:R-:W-:-:S04]  /*95770*/  IADD3.X R131, P1, PT, R52, R53, RZ, P1, !PT ;  /* 0x0000003534837210 */ /* 0x000fc80000f3e4ff */
[----:B------:R-:W-:Y:S02]  /*95780*/  IADD3 R87, P0, PT, R104, R151, RZ ;  /* 0x0000009768577210 */ /* 0x000fe40007f1e0ff */
[----:B------:R-:W-:-:S03]  /*95790*/  IADD3.X R129, P1, PT, RZ, RZ, RZ, P1, !PT ;  /* 0x000000ffff817210 */ /* 0x000fc60000f3e4ff */
[----:B------:R-:W-:Y:S01]  /*957a0*/  IMAD.WIDE.U32.X R146, R81, 0x1ef3622f, R146, P0 ;  /* 0x1ef3622f51927825 */ /* 0x000fe200000e0492 */
[----:B------:R-:W-:Y:S02]  /*957b0*/  IADD3 RZ, P0, PT, R132, R100, RZ ;  /* 0x0000006484ff7210 */ /* 0x000fe40007f1e0ff */
[----:B------:R-:W-:Y:S02]  /*957c0*/  IADD3.X R100, P5, PT, R101, R152, RZ, P5, !PT ;  /* 0x0000009865647210 */ /* 0x000fe40002fbe4ff */
[----:B------:R-:W-:Y:S01]  /*957d0*/  IADD3.X RZ, P0, PT, R133, R95, RZ, P0, !PT ;  /* 0x0000005f85ff7210 */ /* 0x000fe2000071e4ff */
[----:B------:R-:W-:Y:S01]  /*957e0*/  IMAD.WIDE.U32 R132, R61, R141, R132 ;  /* 0x0000008d3d847225 */ /* 0x000fe200078e0084 */
[----:B------:R-:W-:Y:S02]  /*957f0*/  IADD3.X R101, P3, PT, R79, R94, RZ, P5, !PT ;  /* 0x0000005e4f657210 */ /* 0x000fe40002f7e4ff */
[----:B------:R-:W-:Y:S01]  /*95800*/  IADD3.X R123, P0, PT, R123, R110, RZ, P0, !PT ;  /* 0x0000006e7b7b7210 */ /* 0x000fe2000071e4ff */
[----:B------:R-:W-:Y:S01]  /*95810*/  IMAD.IADD R94, R119, 0x1, R114 ;  /* 0x00000001775e7824 */ /* 0x000fe200078e0272 */
[----:B------:R-:W-:Y:S01]  /*95820*/  IADD3.X R79, P3, PT, RZ, RZ, RZ, P3, !PT ;  /* 0x000000ffff4f7210 */ /* 0x000fe20001f7e4ff */
[----:B------:R-:W-:Y:S01]  /*95830*/  IMAD.X R119, RZ, RZ, RZ, P1 ;  /* 0x000000ffff777224 */ /* 0x000fe200008e06ff */
[----:B------:R-:W-:Y:S01]  /*95840*/  IADD3.X R113, PT, PT, R111, RZ, RZ, P0, P2 ;  /* 0x000000ff6f717210 */ /* 0x000fe200007e44ff */
[----:B------:R-:W-:-:S04]  /*95850*/  IMAD.WIDE.U32 R110, R128, 0x6ca1493b, RZ ;  /* 0x6ca1493b806e7825 */ /* 0x000fc800078e00ff */
[----:B------:R-:W-:Y:S01]  /*95860*/  IMAD.X R105, RZ, RZ, RZ, P3 ;  /* 0x000000ffff697224 */ /* 0x000fe200018e06ff */
[----:B------:R-:W-:Y:S01]  /*95870*/  IADD3 RZ, P3, PT, R100, R150, RZ ;  /* 0x0000009664ff7210 */ /* 0x000fe20007f7e0ff */
[----:B------:R-:W-:Y:S01]  /*95880*/  IMAD.WIDE.U32 R150, R115, 0x6ca1493b, RZ ;  /* 0x6ca1493b73967825 */ /* 0x000fe200078e00ff */
[----:B------:R-:W-:Y:S02]  /*95890*/  IADD3 RZ, P0, PT, R126, R110, RZ ;  /* 0x0000006e7eff7210 */ /* 0x000fe40007f1e0ff */
[----:B------:R-:W-:Y:S01]  /*958a0*/  IADD3.X RZ, P3, PT, R101, R87, RZ, P3, !PT ;  /* 0x0000005765ff7210 */ /* 0x000fe20001f7e4ff */
[----:B------:R-:W-:-:S03]  /*958b0*/  IMAD.WIDE.U32 R100, R112, -0x45f6b800, R100 ;  /* 0xba09480070647825 */ /* 0x000fc600078e0064 */
[----:B------:R-:W-:Y:S01]  /*958c0*/  IADD3.X R79, P3, PT, R79, R146, RZ, P3, !PT ;  /* 0x000000924f4f7210 */ /* 0x000fe20001f7e4ff */
[----:B------:R-:W-:-:S03]  /*958d0*/  IMAD.WIDE.U32 R150, P2, R128, -0x39c4fa40, R150 ;  /* 0xc63b05c080967825 */ /* 0x000fc60007840096 */
[----:B------:R-:W-:Y:S01]  /*958e0*/  IADD3.X R146, P3, PT, R105, R147, RZ, P3, !PT ;  /* 0x0000009369927210 */ /* 0x000fe20001f7e4ff */
[----:B------:R-:W-:Y:S01]  /*958f0*/  IMAD.X R109, RZ, RZ, RZ, P2 ;  /* 0x000000ffff6d7224 */ /* 0x000fe200010e06ff */
[----:B------:R-:W-:Y:S01]  /*95900*/  IADD3 R111, P2, PT, R150, R111, RZ ;  /* 0x0000006f966f7210 */ /* 0x000fe20007f5e0ff */
[----:B------:R-:W-:Y:S01]  /*95910*/  IMAD.MOV.U32 R108, RZ, RZ, R151 ;  /* 0x000000ffff6c7224 */ /* 0x000fe200078e0097 */
[----:B------:R-:W-:Y:S02]  /*95920*/  IADD3.X R105, P6, PT, RZ, RZ, RZ, P6, !PT ;  /* 0x000000ffff697210 */ /* 0x000fe400037de4ff */
[----:B------:R-:W-:Y:S01]  /*95930*/  IADD3.X RZ, P0, PT, R127, R111, RZ, P0, !PT ;  /* 0x0000006f7fff7210 */ /* 0x000fe2000071e4ff */
[----:B------:R-:W-:Y:S01]  /*95940*/  IMAD.WIDE.U32.X R108, R115, -0x39c4fa40, R108, P2 ;  /* 0xc63b05c0736c7825 */ /* 0x000fe200010e046c */
[----:B------:R-:W-:-:S03]  /*95950*/  IADD3 RZ, P2, PT, R130, R102, RZ ;  /* 0x0000006682ff7210 */ /* 0x000fc60007f5e0ff */
[----:B------:R-:W-:Y:S01]  /*95960*/  IMAD.WIDE.U32 R102, R128, 0x6ca1493b, R126 ;  /* 0x6ca1493b80667825 */ /* 0x000fe200078e007e */
[----:B------:R-:W-:Y:S02]  /*95970*/  IADD3.X R105, P0, PT, R105, R108, RZ, P0, !PT ;  /* 0x0000006c69697210 */ /* 0x000fe4000071e4ff */
[----:B------:R-:W-:Y:S01]  /*95980*/  IADD3.X RZ, P2, PT, R131, R69, RZ, P2, !PT ;  /* 0x0000004583ff7210 */ /* 0x000fe2000175e4ff */
[----:B------:R-:W-:Y:S01]  /*95990*/  IMAD.WIDE.U32 R110, R112, 0x30000000, R148 ;  /* 0x30000000706e7825 */ /* 0x000fe200078e0094 */
[----:B------:R-:W-:Y:S02]  /*959a0*/  IADD3.X R52, P3, PT, R79, R102, RZ, P3, !PT ;  /* 0x000000664f347210 */ /* 0x000fe40001f7e4ff */
[----:B------:R-:W-:Y:S01]  /*959b0*/  IADD3.X R129, P2, PT, R129, R82, RZ, P2, !PT ;  /* 0x0000005281817210 */ /* 0x000fe2000175e4ff */
[----:B------:R-:W-:-:S04]  /*959c0*/  IMAD.WIDE.U32 R126, P5, R128, 0x1ae3a46, R106 ;  /* 0x01ae3a46807e7825 */ /* 0x000fc800078a006a */
[----:B------:R-:W-:Y:S01]  /*959d0*/  IMAD.IADD R143, R111, 0x1, R144 ;  /* 0x000000016f8f7824 */ /* 0x000fe200078e0290 */
[----:B------:R-:W-:Y:S01]  /*959e0*/  IADD3.X R144, P4, PT, R59, R94, RZ, P4, !PT ;  /* 0x0000005e3b907210 */ /* 0x000fe2000279e4ff */
[----:B------:R-:W-:Y:S01]  /*959f0*/  IMAD.IADD R53, R103, 0x1, R150 ;  /* 0x0000000167357824 */ /* 0x000fe200078e0296 */
[----:B------:R-:W-:Y:S01]  /*95a00*/  IADD3 R59, PT, PT, R101, R104, RZ ;  /* 0x00000068653b7210 */ /* 0x000fe20007ffe0ff */
[----:B------:R-:W-:Y:S01]  /*95a10*/  IMAD.X R107, RZ, RZ, RZ, P5 ;  /* 0x000000ffff6b7224 */ /* 0x000fe200028e06ff */
[----:B------:R-:W-:Y:S01]  /*95a20*/  IADD3 R111, P5, PT, R126, R117, RZ ;  /* 0x000000757e6f7210 */ /* 0x000fe20007fbe0ff */
[----:B------:R-:W-:Y:S01]  /*95a30*/  IMAD.WIDE.U32 R102, R81, 0xf5138f, RZ ;  /* 0x00f5138f51667825 */ /* 0x000fe200078e00ff */
[----:B------:R-:W-:Y:S02]  /*95a40*/  IADD3.X R117, P4, PT, RZ, RZ, RZ, P4, !PT ;  /* 0x000000ffff757210 */ /* 0x000fe4000279e4ff */
[----:B------:R-:W-:Y:S01]  /*95a50*/  IADD3.X R53, P3, PT, R146, R53, RZ, P3, !PT ;  /* 0x0000003592357210 */ /* 0x000fe20001f7e4ff */
[----:B------:R-:W-:-:S02]  /*95a60*/  IMAD.MOV.U32 R106, RZ, RZ, R127 ;  /* 0x000000ffff6a7224 */ /* 0x000fc400078e007f */
[----:B------:R-:W-:Y:S02]  /*95a70*/  IMAD.X R93, RZ, RZ, RZ, P6 ;  /* 0x000000ffff5d7224 */ /* 0x000fe400030e06ff */
[----:B------:R-:W-:-:S03]  /*95a80*/  IMAD.WIDE.U32.X R114, R115, 0x1ae3a46, R106, P5 ;  /* 0x01ae3a4673727825 */ /* 0x000fc600028e046a */
[----:B------:R-:W-:Y:S01]  /*95a90*/  IADD3.X R93, P0, PT, R93, R109, RZ, P0, !PT ;  /* 0x0000006d5d5d7210 */ /* 0x000fe2000071e4ff */
[----:B------:R-:W-:-:S03]  /*95aa0*/  IMAD.WIDE.U32 R94, P5, R112, 0x1a22d9f3, R102 ;  /* 0x1a22d9f3705e7825 */ /* 0x000fc600078a0066 */
[----:B------:R-:W-:Y:S01]  /*95ab0*/  IADD3.X R118, P0, PT, R105, R118, RZ, P0, !PT ;  /* 0x0000007669767210 */ /* 0x000fe2000071e4ff */
[----:B------:R-:W-:-:S04]  /*95ac0*/  IMAD.WIDE.U32 R102, R112, 0xf5138f, RZ ;  /* 0x00f5138f70667825 */ /* 0x000fc800078e00ff */
[----:B------:R-:W-:Y:S01]  /*95ad0*/  IMAD.X R79, RZ, RZ, RZ, P4 ;  /* 0x000000ffff4f7224 */ /* 0x000fe200020e06ff */
[----:B------:R-:W-:Y:S01]  /*95ae0*/  IADD3 RZ, P1, PT, R52, R102, RZ ;  /* 0x0000006634ff7210 */ /* 0x000fe20007f3e0ff */
[----:B------:R-:W-:Y:S01]  /*95af0*/  IMAD R85, R110, -0x7af74001, -R143 ;  /* 0x8508bfff6e557824 */ /* 0x000fe200078e0a8f */
[----:B------:R-:W-:Y:S01]  /*95b00*/  IADD3 R87, P4, PT, R94, R103, RZ ;  /* 0x000000675e577210 */ /* 0x000fe20007f9e0ff */
[----:B------:R-:W-:-:S03]  /*95b10*/  IMAD.WIDE.U32 R102, R110, -0x1, RZ ;  /* 0xffffffff6e667825 */ /* 0x000fc600078e00ff */
[----:B------:R-:W-:Y:S01]  /*95b20*/  IADD3.X RZ, P1, PT, R53, R87, RZ, P1, !PT ;  /* 0x0000005735ff7210 */ /* 0x000fe20000f3e4ff */
[----:B------:R-:W-:Y:S01]  /*95b30*/  IMAD.IADD R85, R103, 0x1, R85 ;  /* 0x0000000167557824 */ /* 0x000fe200078e0255 */
[----:B------:R-:W-:Y:S01]  /*95b40*/  IADD3.X R103, P2, PT, R119, R83, RZ, P2, !PT ;  /* 0x0000005377677210 */ /* 0x000fe2000175e4ff */
[----:B------:R-:W-:Y:S01]  /*95b50*/  IMAD.X R101, RZ, RZ, RZ, P5 ;  /* 0x000000ffff657224 */ /* 0x000fe200028e06ff */
[----:B------:R-:W-:Y:S01]  /*95b60*/  IADD3.X R119, P0, PT, R93, R144, RZ, P0, !PT ;  /* 0x000000905d777210 */ /* 0x000fe2000071e4ff */
[----:B------:R-:W-:Y:S01]  /*95b70*/  IMAD.WIDE.U32 R104, R85, 0x1, RZ ;  /* 0x0000000155687825 */ /* 0x000fe200078e00ff */
[----:B------:R-:W-:Y:S02]  /*95b80*/  IADD3.X R64, P2, PT, R129, R64, RZ, P2, !PT ;  /* 0x0000004081407210 */ /* 0x000fe4000175e4ff */
[----:B------:R-:W-:Y:S01]  /*95b90*/  IADD3.X R87, P0, PT, RZ, RZ, RZ, P0, !PT ;  /* 0x000000ffff577210 */ /* 0x000fe2000071e4ff */
[----:B------:R-:W-:-:S04]  /*95ba0*/  IMAD.WIDE.U32 R106, R102, 0x1, RZ ;  /* 0x00000001666a7825 */ /* 0x000fc800078e00ff */
[----:B------:R-:W-:-:S04]  /*95bb0*/  IMAD.WIDE.U32 R104, P5, R102, -0x7af74000, R104 ;  /* 0x8508c00066687825 */ /* 0x000fc800078a0068 */
[----:B------:R-:W-:Y:S01]  /*95bc0*/  IMAD.X R109, RZ, RZ, RZ, P5 ;  /* 0x000000ffff6d7224 */ /* 0x000fe200028e06ff */
[----:B------:R-:W-:Y:S01]  /*95bd0*/  IADD3 R104, P5, PT, R107, R104, RZ ;  /* 0x000000686b687210 */ /* 0x000fe20007fbe0ff */
[----:B------:R-:W-:Y:S02]  /*95be0*/  IMAD.MOV.U32 R108, RZ, RZ, R105 ;  /* 0x000000ffff6c7224 */ /* 0x000fe400078e0069 */
[----:B------:R-:W-:-:S04]  /*95bf0*/  IMAD.WIDE.U32 R148, R81, 0x6ca1493b, RZ ;  /* 0x6ca1493b51947825 */ /* 0x000fc800078e00ff */
[----:B------:R-:W-:Y:S01]  /*95c00*/  IMAD.WIDE.U32.X R108, R85, -0x7af74000, R108, P5 ;  /* 0x8508c000556c7825 */ /* 0x000fe200028e046c */
[----:B------:R-:W-:-:S03]  /*95c10*/  IADD3 RZ, P5, PT, R110, R106, RZ ;  /* 0x0000006a6eff7210 */ /* 0x000fc60007fbe0ff */
[----:B------:R-:W-:Y:S01]  /*95c20*/  IMAD.WIDE.U32 R146, R85, 0x30000000, RZ ;  /* 0x3000000055927825 */ /* 0x000fe200078e00ff */
[----:B------:R-:W-:-:S03]  /*95c30*/  IADD3.X RZ, P5, PT, R143, R104, RZ, P5, !PT ;  /* 0x000000688fff7210 */ /* 0x000fc60002fbe4ff */
[----:B------:R-:W-:Y:S01]  /*95c40*/  IMAD.WIDE.U32 R106, R102, 0x30000000, RZ ;  /* 0x30000000666a7825 */ /* 0x000fe200078e00ff */
[----:B------:R-:W-:-:S03]  /*95c50*/  IADD3.X R105, P5, PT, RZ, R108, RZ, P5, !PT ;  /* 0x0000006cff697210 */ /* 0x000fc60002fbe4ff */
[----:B------:R-:W-:Y:S01]  /*95c60*/  IMAD.WIDE.U32 R130, R56, R142, R130 ;  /* 0x0000008e38827225 */ /* 0x000fe200078e0082 */
[----:B------:R-:W-:-:S03]  /*95c70*/  IADD3.X R108, P5, PT, RZ, R109, RZ, P5, !PT ;  /* 0x0000006dff6c7210 */ /* 0x000fc60002fbe4ff */
[----:B------:R-:W-:Y:S01]  /*95c80*/  IMAD.WIDE.U32 R52, R112, 0xf5138f, R52 ;  /* 0x00f5138f70347825 */ /* 0x000fe200078e0034 */
[----:B------:R-:W-:-:S03]  /*95c90*/  IADD3.X R104, P5, PT, R105, R100, RZ, P5, !PT ;  /* 0x0000006469687210 */ /* 0x000fc60002fbe4ff */
[----:B------:R-:W-:Y:S01]  /*95ca0*/  IMAD.MOV.U32 R100, RZ, RZ, R95 ;  /* 0x000000ffff647224 */ /* 0x000fe200078e005f */
[----:B------:R-:W-:Y:S01]  /*95cb0*/  IADD3.X R95, P3, PT, RZ, RZ, RZ, P3, !PT ;  /* 0x000000ffff5f7210 */ /* 0x000fe20001f7e4ff */
[----:B------:R-:W-:Y:S01]  /*95cc0*/  IMAD.IADD R66, R131, 0x1, R66 ;  /* 0x0000000183427824 */ /* 0x000fe200078e0242 */
[----:B------:R-:W-:Y:S01]  /*95cd0*/  IADD3.X R105, P5, PT, R108, R59, RZ, P5, !PT ;  /* 0x0000003b6c697210 */ /* 0x000fe20002fbe4ff */
[----:B------:R-:W-:Y:S01]  /*95ce0*/  IMAD.WIDE.U32.X R100, R81, 0x1a22d9f3, R100, P4 ;  /* 0x1a22d9f351647825 */ /* 0x000fe200020e0464 */
[----:B------:R-:W-:Y:S02]  /*95cf0*/  IADD3 RZ, P4, PT, R118, R116, RZ ;  /* 0x0000007476ff7210 */ /* 0x000fe40007f9e0ff */
[----:B------:R-:W-:Y:S01]  /*95d00*/  IADD3.X R59, P5, PT, RZ, RZ, RZ, P5, !PT ;  /* 0x000000ffff3b7210 */ /* 0x000fe20002fbe4ff */
[----:B------:R-:W-:Y:S01]  /*95d10*/  IMAD.X R69, RZ, RZ, RZ, P3 ;  /* 0x000000ffff457224 */ /* 0x000fe200018e06ff */
[----:B------:R-:W-:Y:S01]  /*95d20*/  IADD3.X R93, P1, PT, R95, R100, RZ, P1, !PT ;  /* 0x000000645f5d7210 */ /* 0x000fe20000f3e4ff */
[----:B------:R-:W-:Y:S01]  /*95d30*/  IMAD.WIDE.U32 R148, P3, R112, -0x39c4fa40, R148 ;  /* 0xc63b05c070947825 */ /* 0x000fe20007860094 */
[----:B------:R-:W-:-:S02]  /*95d40*/  IADD3.X RZ, P4, PT, R119, R111, RZ, P4, !PT ;  /* 0x0000006f77ff7210 */ /* 0x000fc4000279e4ff */
[----:B------:R-:W-:Y:S01]  /*95d50*/  IADD3.X R110, P1, PT, R69, R101, RZ, P1, !PT ;  /* 0x00000065456e7210 */ /* 0x000fe20000f3e4ff */
[----:B------:R-:W-:Y:S01]  /*95d60*/  IMAD.X R109, RZ, RZ, RZ, P3 ;  /* 0x000000ffff6d7224 */ /* 0x000fe200018e06ff */
[----:B------:R-:W-:Y:S01]  /*95d70*/  IADD3 R116, PT, PT, R53, R94, RZ ;  /* 0x0000005e35747210 */ /* 0x000fe20007ffe0ff */
[----:B------:R-:W-:-:S04]  /*95d80*/  IMAD.WIDE.U32 R146, P3, R102, 0x170b5d44, R146 ;  /* 0x170b5d4466927825 */ /* 0x000fc80007860092 */
[----:B------:R-:W-:Y:S01]  /*95d90*/  IMAD.X R83, RZ, RZ, RZ, P3 ;  /* 0x000000ffff537224 */ /* 0x000fe200018e06ff */
[----:B------:R-:W-:Y:S01]  /*95da0*/  IADD3 R107, P3, PT, R146, R107, RZ ;  /* 0x0000006b926b7210 */ /* 0x000fe20007f7e0ff */
[----:B------:R-:W-:Y:S02]  /*95db0*/  IMAD.MOV.U32 R82, RZ, RZ, R147 ;  /* 0x000000ffff527224 */ /* 0x000fe400078e0093 */
[----:B------:R-:W-:Y:S01]  /*95dc0*/  IMAD.X R65, RZ, RZ, RZ, P5 ;  /* 0x000000ffff417224 */ /* 0x000fe200028e06ff */
[----:B------:R-:W-:Y:S01]  /*95dd0*/  IADD3 RZ, P5, PT, R64, R80, RZ ;  /* 0x0000005040ff7210 */ /* 0x000fe20007fbe0ff */
[----:B------:R-:W-:Y:S01]  /*95de0*/  IMAD.WIDE.U32.X R82, R85, 0x170b5d44, R82, P3 ;  /* 0x170b5d4455527825 */ /* 0x000fe200018e0452 */
[----:B------:R-:W-:-:S03]  /*95df0*/  IADD3 RZ, P3, PT, R104, R106, RZ ;  /* 0x0000006a68ff7210 */ /* 0x000fc60007f7e0ff */
[----:B------:R-:W-:Y:S01]  /*95e00*/  IMAD.X R69, RZ, RZ, RZ, P0 ;  /* 0x000000ffff457224 */ /* 0x000fe200000e06ff */
[----:B------:R-:W-:Y:S01]  /*95e10*/  IADD3.X RZ, P3, PT, R105, R107, RZ, P3, !PT ;  /* 0x0000006b69ff7210 */ /* 0x000fe20001f7e4ff */
[----:B------:R-:W-:-:S03]  /*95e20*/  IMAD.WIDE.U32 R106, R112, 0x6ca1493b, RZ ;  /* 0x6ca1493b706a7825 */ /* 0x000fc600078e00ff */
[----:B------:R-:W-:Y:S01]  /*95e30*/  IADD3.X R59, P3, PT, R59, R82, RZ, P3, !PT ;  /* 0x000000523b3b7210 */ /* 0x000fe20001f7e4ff */
[----:B------:R-:W-:Y:S01]  /*95e40*/  IMAD.MOV.U32 R108, RZ, RZ, R149 ;  /* 0x000000ffff6c7224 */ /* 0x000fe200078e0095 */
[----:B------:R-:W-:Y:S01]  /*95e50*/  IADD3 R56, P0, PT, R148, R107, RZ ;  /* 0x0000006b94387210 */ /* 0x000fe20007f1e0ff */
[----:B------:R-:W-:Y:S01]  /*95e60*/  IMAD.WIDE.U32 R118, R128, 0x17c510ea, R118 ;  /* 0x17c510ea80767825 */ /* 0x000fe200078e0076 */
[----:B------:R-:W-:Y:S02]  /*95e70*/  IADD3.X R107, P3, PT, R65, R83, RZ, P3, !PT ;  /* 0x00000053416b7210 */ /* 0x000fe40001f7e4ff */
[----:B------:R-:W-:Y:S01]  /*95e80*/  IADD3.X R65, P2, PT, R103, R78, RZ, P2, !PT ;  /* 0x0000004e67417210 */ /* 0x000fe2000175e4ff */
[----:B------:R-:W-:Y:S01]  /*95e90*/  IMAD.WIDE.U32 R82, R81, 0x17c510ea, RZ ;  /* 0x17c510ea51527825 */ /* 0x000fe200078e00ff */
[----:B------:R-:W-:Y:S02]  /*95ea0*/  IADD3.X R78, P4, PT, R87, R114, RZ, P4, !PT ;  /* 0x00000072574e7210 */ /* 0x000fe4000279e4ff */
[----:B------:R-:W-:Y:S01]  /*95eb0*/  IADD3.X R118, P1, PT, R93, R118, RZ, P1, !PT ;  /* 0x000000765d767210 */ /* 0x000fe20000f3e4ff */
[----:B------:R-:W-:Y:S01]  /*95ec0*/  IMAD.WIDE.U32.X R108, R81, -0x39c4fa40, R108, P0 ;  /* 0xc63b05c0516c7825 */ /* 0x000fe200000e046c */
[----:B------:R-:W-:-:S02]  /*95ed0*/  IADD3.X R87, P2, PT, RZ, RZ, RZ, P2, !PT ;  /* 0x000000ffff577210 */ /* 0x000fc4000175e4ff */
[----:B------:R-:W-:Y:S01]  /*95ee0*/  IADD3.X R114, P4, PT, R69, R115, RZ, P4, !PT ;  /* 0x0000007345727210 */ /* 0x000fe2000279e4ff */
[C---:B------:R-:W-:Y:S01]  /*95ef0*/  IMAD.WIDE.U32 R100, P0, R112.reuse, 0x1ae3a46, R82 ;  /* 0x01ae3a4670647825 */ /* 0x040fe20007800052 */
[----:B------:R-:W-:Y:S02]  /*95f00*/  IADD3.X RZ, P5, PT, R65, R67, RZ, P5, !PT ;  /* 0x0000004341ff7210 */ /* 0x000fe40002fbe4ff */
        /* <DEDUP_REMOVED lines=12> */
[----:B------:R-:W-:Y:S01]  /*95fd0*/  IADD3.X R119, P1, PT, R110, R127, RZ, P1, !PT ;  /* 0x0000007f6e777210 */ /* 0x000fe20000f3e4ff */
[----:B------:R-:W-:-:S03]  /*95fe0*/  IMAD.WIDE.U32 R80, R85, -0x45f6b800, RZ ;  /* 0xba09480055507825 */ /* 0x000fc600078e00ff */
[----:B------:R-:W-:Y:S01]  /*95ff0*/  IADD3.X R59, P1, PT, RZ, RZ, RZ, P1, !PT ;  /* 0x000000ffff3b7210 */ /* 0x000fe20000f3e4ff */
[----:B------:R-:W-:Y:S01]  /*96000*/  IMAD.X R101, RZ, RZ, RZ, P2 ;  /* 0x000000ffff657224 */ /* 0x000fe200010e06ff */
[----:B------:R-:W-:Y:S01]  /*96010*/  IADD3.X RZ, P0, PT, R119, R56, RZ, P0, !PT ;  /* 0x0000003877ff7210 */ /* 0x000fe2000071e4ff */
[----:B------:R-:W-:-:S03]  /*96020*/  IMAD.WIDE.U32 R80, P2, R102, 0x1ef3622f, R80 ;  /* 0x1ef3622f66507825 */ /* 0x000fc60007840050 */
[----:B------:R-:W-:Y:S01]  /*96030*/  IADD3.X R88, P5, PT, R101, R89, RZ, P5, !PT ;  /* 0x0000005965587210 */ /* 0x000fe20002fbe4ff */
[----:B------:R-:W-:Y:S01]  /*96040*/  IMAD.WIDE.U32 R110, R102, -0x45f6b800, RZ ;  /* 0xba094800666e7825 */ /* 0x000fe200078e00ff */
[----:B------:R-:W-:Y:S02]  /*96050*/  IADD3.X R101, P3, PT, RZ, RZ, RZ, P3, !PT ;  /* 0x000000ffff657210 */ /* 0x000fe40001f7e4ff */
[----:B------:R-:W-:Y:S01]  /*96060*/  IADD3.X R78, P5, PT, R69, R132, RZ, P5, !PT ;  /* 0x00000084454e7210 */ /* 0x000fe20002fbe4ff */
[----:B------:R-:W-:Y:S01]  /*96070*/  IMAD.X R115, RZ, RZ, RZ, P2 ;  /* 0x000000ffff737224 */ /* 0x000fe200010e06ff */
[----:B------:R-:W-:Y:S01]  /*96080*/  IADD3 R103, P2, PT, R80, R111, RZ ;  /* 0x0000006f50677210 */ /* 0x000fe20007f5e0ff */
[----:B------:R-:W-:Y:S01]  /*96090*/  IMAD.X R67, RZ, RZ, RZ, P1 ;  /* 0x000000ffff437224 */ /* 0x000fe200008e06ff */
[----:B------:R-:W-:Y:S01]  /*960a0*/  IADD3 RZ, P1, PT, R52, R110, RZ ;  /* 0x0000006e34ff7210 */ /* 0x000fe20007f3e0ff */
[----:B------:R-:W-:Y:S02]  /*960b0*/  IMAD.MOV.U32 R114, RZ, RZ, R81 ;  /* 0x000000ffff727224 */ /* 0x000fe400078e0051 */
[----:B------:R-:W-:Y:S01]  /*960c0*/  IMAD.WIDE.U32 R104, R102, 0x30000000, R104 ;  /* 0x3000000066687825 */ /* 0x000fe200078e0068 */
[----:B------:R-:W-:-:S02]  /*960d0*/  IADD3.X RZ, P1, PT, R53, R103, RZ, P1, !PT ;  /* 0x0000006735ff7210 */ /* 0x000fc40000f3e4ff */
[----:B------:R-:W-:Y:S01]  /*960e0*/  IADD3.X R103, P0, PT, R59, R108, RZ, P0, !PT ;  /* 0x0000006c3b677210 */ /* 0x000fe2000071e4ff */
[----:B------:R-:W-:Y:S02]  /*960f0*/  IMAD.IADD R79, R133, 0x1, R68 ;  /* 0x00000001854f7824 */ /* 0x000fe400078e0244 */
[----:B------:R-:W-:Y:S01]  /*96100*/  IMAD.WIDE.U32.X R114, R85, 0x1ef3622f, R114, P2 ;  /* 0x1ef3622f55727825 */ /* 0x000fe200010e0472 */
[----:B------:R-:W-:Y:S02]  /*96110*/  IADD3.X R130, P2, PT, R117, R130, RZ, P4, !PT ;  /* 0x0000008275827210 */ /* 0x000fe4000275e4ff */
[----:B------:R-:W-:Y:S01]  /*96120*/  IADD3.X R79, P5, PT, R88, R79, RZ, P5, !PT ;  /* 0x0000004f584f7210 */ /* 0x000fe20002fbe4ff */
[----:B------:R-:W-:Y:S01]  /*96130*/  IMAD.WIDE.U32 R68, R104, -0x1, RZ ;  /* 0xffffffff68447825 */ /* 0x000fe200078e00ff */
[----:B------:R-:W-:Y:S02]  /*96140*/  IADD3.X R101, P1, PT, R101, R114, RZ, P1, !PT ;  /* 0x0000007265657210 */ /* 0x000fe40000f3e4ff */
[----:B------:R-:W-:Y:S01]  /*96150*/  IADD3.X R81, P5, PT, RZ, RZ, RZ, P5, !PT ;  /* 0x000000ffff517210 */ /* 0x000fe20002fbe4ff */
[----:B------:R-:W-:Y:S01]  /*96160*/  IMAD.X R114, RZ, RZ, RZ, P3 ;  /* 0x000000ffff727224 */ /* 0x000fe200018e06ff */
[----:B------:R-:W-:Y:S01]  /*96170*/  IADD3.X R108, P0, PT, R67, R109, RZ, P0, !PT ;  /* 0x0000006d436c7210 */ /* 0x000fe2000071e4ff */
[----:B------:R-:W-:Y:S01]  /*96180*/  IMAD.WIDE.U32 R106, R85, 0xf5138f, RZ ;  /* 0x00f5138f556a7825 */ /* 0x000fe200078e00ff */
[----:B------:R-:W-:-:S02]  /*96190*/  IADD3.X R93, P2, PT, R93, R66, RZ, P2, !PT ;  /* 0x000000425d5d7210 */ /* 0x000fc4000175e4ff */
[----:B------:R-:W-:Y:S01]  /*961a0*/  IADD3.X R114, P1, PT, R114, R115, RZ, P1, !PT ;  /* 0x0000007372727210 */ /* 0x000fe20000f3e4ff */
[----:B------:R-:W-:-:S04]  /*961b0*/  IMAD.WIDE.U32 R88, R68, 0x1, RZ ;  /* 0x0000000144587825 */ /* 0x000fc800078e00ff */
[----:B------:R-:W-:Y:S01]  /*961c0*/  IMAD.IADD R147, R105, 0x1, R146 ;  /* 0x0000000169937824 */ /* 0x000fe200078e0292 */
[----:B------:R-:W-:Y:S01]  /*961d0*/  IADD3 RZ, P3, PT, R104, R88, RZ ;  /* 0x0000005868ff7210 */ /* 0x000fe20007f7e0ff */
[----:B------:R-:W-:-:S04]  /*961e0*/  IMAD.WIDE.U32 R118, R112, 0x6ca1493b, R118 ;  /* 0x6ca1493b70767825 */ /* 0x000fc800078e0076 */
[----:B------:R-:W-:Y:S01]  /*961f0*/  IMAD R87, R104, -0x7af74001, -R147 ;  /* 0x8508bfff68577824 */ /* 0x000fe200078e0a93 */
[----:B------:R-:W-:Y:S01]  /*96200*/  IADD3.X R56, P1, PT, R101, R118, RZ, P1, !PT ;  /* 0x0000007665387210 */ /* 0x000fe20000f3e4ff */
[----:B------:R-:W-:Y:S02]  /*96210*/  IMAD.X R59, RZ, RZ, RZ, P5 ;  /* 0x000000ffff3b7224 */ /* 0x000fe400028e06ff */
[----:B------:R-:W-:Y:S02]  /*96220*/  IMAD.IADD R149, R119, 0x1, R148 ;  /* 0x0000000177957824 */ /* 0x000fe400078e0294 */
[----:B------:R-:W-:Y:S01]  /*96230*/  IMAD.WIDE.U32 R104, P5, R102, 0x1a22d9f3, R106 ;  /* 0x1a22d9f366687825 */ /* 0x000fe200078a006a */
[----:B------:R-:W-:-:S03]  /*96240*/  IADD3.X R106, P0, PT, R103, R130, RZ, P0, !PT ;  /* 0x00000082676a7210 */ /* 0x000fc6000071e4ff */
[----:B------:R-:W-:Y:S01]  /*96250*/  IMAD.WIDE.U32 R66, R102, 0xf5138f, RZ ;  /* 0x00f5138f66427825 */ /* 0x000fe200078e00ff */
[----:B------:R-:W-:-:S03]  /*96260*/  IADD3.X R107, P0, PT, R108, R93, RZ, P0, !PT ;  /* 0x0000005d6c6b7210 */ /* 0x000fc6000071e4ff */
[----:B------:R-:W-:Y:S01]  /*96270*/  IMAD.WIDE.U32 R116, R57, R142, R64 ;  /* 0x0000008e39747225 */ /* 0x000fe200078e0040 */
[----:B------:R-:W-:Y:S02]  /*96280*/  IADD3.X R57, P1, PT, R114, R149, RZ, P1, !PT ;  /* 0x0000009572397210 */ /* 0x000fe40000f3e4ff */
[----:B------:R-:W-:Y:S01]  /*96290*/  MOV R114, R105 ;  /* 0x0000006900727202 */ /* 0x000fe20000000f00 */
[----:B------:R-:W-:Y:S01]  /*962a0*/  IMAD.X R115, RZ, RZ, RZ, P5 ;  /* 0x000000ffff737224 */ /* 0x000fe200028e06ff */
[----:B------:R-:W-:Y:S01]  /*962b0*/  IADD3 R67, P5, PT, R104, R67, RZ ;  /* 0x0000004368437210 */ /* 0x000fe20007fbe0ff */
[C---:B------:R-:W-:Y:S01]  /*962c0*/  IMAD.WIDE.U32 R110, R85.reuse, 0x6ca1493b, RZ ;  /* 0x6ca1493b556e7825 */ /* 0x040fe200078e00ff */
[----:B------:R-:W-:Y:S02]  /*962d0*/  IADD3.X R93, P0, PT, RZ, RZ, RZ, P0, !PT ;  /* 0x000000ffff5d7210 */ /* 0x000fe4000071e4ff */
[----:B------:R-:W-:Y:S01]  /*962e0*/  IADD3.X R101, P1, PT, RZ, RZ, RZ, P1, !PT ;  /* 0x000000ffff657210 */ /* 0x000fe20000f3e4ff */
[----:B------:R-:W-:-:S04]  /*962f0*/  IMAD.WIDE.U32.X R114, R85, 0x1a22d9f3, R114, P5 ;  /* 0x1a22d9f355727825 */ /* 0x000fc800028e0472 */
[----:B------:R-:W-:-:S04]  /*96300*/  IMAD.WIDE.U32 R118, R85, 0x17c510ea, RZ ;  /* 0x17c510ea55767825 */ /* 0x000fc800078e00ff */
[----:B------:R-:W-:-:S04]  /*96310*/  IMAD.WIDE.U32 R110, P5, R102, -0x39c4fa40, R110 ;  /* 0xc63b05c0666e7825 */ /* 0x000fc800078a006e */
[----:B------:R-:W-:-:S04]  /*96320*/  IMAD.WIDE.U32 R108, R102, 0x6ca1493b, RZ ;  /* 0x6ca1493b666c7825 */ /* 0x000fc800078e00ff */
[----:B------:R-:W-:Y:S02]  /*96330*/  IMAD.IADD R69, R69, 0x1, R87 ;  /* 0x0000000145457824 */ /* 0x000fe400078e0257 */
[----:B------:R-:W-:Y:S01]  /*96340*/  IMAD.X R103, RZ, RZ, RZ, P0 ;  /* 0x000000ffff677224 */ /* 0x000fe200000e06ff */
[----:B------:R-:W-:Y:S01]  /*96350*/  IADD3 RZ, P0, PT, R78, R86, RZ ;  /* 0x000000564eff7210 */ /* 0x000fe20007f1e0ff */
[----:B------:R-:W-:Y:S01]  /*96360*/  IMAD.X R127, RZ, RZ, RZ, P5 ;  /* 0x000000ffff7f7224 */ /* 0x000fe200028e06ff */
[----:B------:R-:W-:Y:S01]  /*96370*/  IADD3 R88, P5, PT, R110, R109, RZ ;  /* 0x0000006d6e587210 */ /* 0x000fe20007fbe0ff */
[----:B------:R-:W-:Y:S01]  /*96380*/  IMAD.X R105, RZ, RZ, RZ, P1 ;  /* 0x000000ffff697224 */ /* 0x000fe200008e06ff */
[----:B------:R-:W-:Y:S01]  /*96390*/  IADD3.X RZ, P0, PT, R79, R43, RZ, P0, !PT ;  /* 0x0000002b4fff7210 */ /* 0x000fe2000071e4ff */
[----:B------:R-:W-:-:S03]  /*963a0*/  IMAD.WIDE.U32 R64, R69, 0x1, RZ ;  /* 0x0000000145407825 */ /* 0x000fc600078e00ff */
[----:B------:R-:W-:Y:S01]  /*963b0*/  IADD3.X R144, P0, PT, R81, R90, RZ, P0, !PT ;  /* 0x0000005a51907210 */ /* 0x000fe2000071e4ff */
[----:B------:R-:W-:-:S04]  /*963c0*/  IMAD.WIDE.U32 R118, P1, R102, 0x1ae3a46, R118 ;  /* 0x01ae3a4666767825 */ /* 0x000fc80007820076 */
[----:B------:R-:W-:-:S04]  /*963d0*/  IMAD.WIDE.U32 R86, R102, 0x17c510ea, RZ ;  /* 0x17c510ea66567825 */ /* 0x000fc800078e00ff */
[----:B------:R-:W-:Y:S02]  /*963e0*/  IMAD.MOV.U32 R126, RZ, RZ, R111 ;  /* 0x000000ffff7e7224 */ /* 0x000fe400078e006f */
[----:B------:R-:W-:Y:S01]  /*963f0*/  IMAD.X R129, RZ, RZ, RZ, P1 ;  /* 0x000000ffff817224 */ /* 0x000fe200008e06ff */
[----:B------:R-:W-:Y:S01]  /*96400*/  IADD3 R87, P1, PT, R118, R87, RZ ;  /* 0x0000005776577210 */ /* 0x000fe20007f3e0ff */
[----:B------:R-:W-:-:S04]  /*96410*/  IMAD.WIDE.U32.X R126, R85, -0x39c4fa40, R126, P5 ;  /* 0xc63b05c0557e7825 */ /* 0x000fc800028e047e */
[----:B------:R-:W-:-:S04]  /*96420*/  IMAD.WIDE.U32 R64, P5, R68, -0x7af74000, R64 ;  /* 0x8508c00044407825 */ /* 0x000fc800078a0040 */
[----:B------:R-:W-:Y:S02]  /*96430*/  IMAD.MOV.U32 R128, RZ, RZ, R119 ;  /* 0x000000ffff807224 */ /* 0x000fe400078e0077 */
[----:B------:R-:W-:-:S04]  /*96440*/  IMAD.WIDE.U32 R130, R69, 0x30000000, RZ ;  /* 0x3000000045827825 */ /* 0x000fc800078e00ff */
[----:B------:R-:W-:Y:S01]  /*96450*/  IMAD.WIDE.U32.X R128, R85, 0x1ae3a46, R128, P1 ;  /* 0x01ae3a4655807825 */ /* 0x000fe200008e0480 */
[----:B------:R-:W-:-:S03]  /*96460*/  IADD3 R64, P1, PT, R89, R64, RZ ;  /* 0x0000004059407210 */ /* 0x000fc60007f3e0ff */
[----:B------:R-:W-:Y:S01]  /*96470*/  IMAD.X R133, RZ, RZ, RZ, P5 ;  /* 0x000000ffff857224 */ /* 0x000fe200028e06ff */
[----:B------:R-:W-:Y:S01]  /*96480*/  IADD3.X RZ, P3, PT, R147, R64, RZ, P3, !PT ;  /* 0x0000004093ff7210 */ /* 0x000fe20001f7e4ff */
[----:B------:R-:W-:Y:S02]  /*96490*/  IMAD.MOV.U32 R132, RZ, RZ, R65 ;  /* 0x000000ffff847224 */ /* 0x000fe400078e0041 */
[----:B------:R-:W-:-:S04]  /*964a0*/  IMAD.WIDE.U32 R52, R102, -0x45f6b800, R52 ;  /* 0xba09480066347825 */ /* 0x000fc800078e0034 */
[----:B------:R-:W-:Y:S01]  /*964b0*/  IMAD.WIDE.U32.X R132, R69, -0x7af74000, R132, P1 ;  /* 0x8508c00045847825 */ /* 0x000fe200008e0484 */
[----:B------:R-:W-:-:S03]  /*964c0*/  IADD3 RZ, P1, PT, R106, R82, RZ ;  /* 0x000000526aff7210 */ /* 0x000fc60007f3e0ff */
[----:B------:R-:W-:Y:S01]  /*964d0*/  IMAD.WIDE.U32 R130, P5, R68, 0x170b5d44, R130 ;  /* 0x170b5d4444827825 */ /* 0x000fe200078a0082 */
[----:B------:R-:W-:Y:S02]  /*964e0*/  IADD3.X RZ, P1, PT, R107, R83, RZ, P1, !PT ;  /* 0x000000536bff7210 */ /* 0x000fe40000f3e4ff */
[----:B------:R-:W-:Y:S01]  /*964f0*/  IADD3.X R65, P3, PT, RZ, R132, RZ, P3, !PT ;  /* 0x00000084ff417210 */ /* 0x000fe20001f7e4ff */
[----:B------:R-:W-:Y:S01]  /*96500*/  IMAD.IADD R80, R53, 0x1, R80 ;  /* 0x0000000135507824 */ /* 0x000fe200078e0250 */
[----:B------:R-:W-:Y:S01]  /*96510*/  IADD3.X R93, P1, PT, R93, R94, RZ, P1, !PT ;  /* 0x0000005e5d5d7210 */ /* 0x000fe20000f3e4ff */
[----:B------:R-:W-:Y:S01]  /*96520*/  IMAD.X R53, RZ, RZ, RZ, P5 ;  /* 0x000000ffff357224 */ /* 0x000fe200028e06ff */
[----:B------:R-:W-:Y:S01]  /*96530*/  IADD3 RZ, P5, PT, R56, R66, RZ ;  /* 0x0000004238ff7210 */ /* 0x000fe20007fbe0ff */
[----:B------:R-:W-:Y:S01]  /*96540*/  IMAD.WIDE.U32 R78, R60, R142, R78 ;  /* 0x0000008e3c4e7225 */ /* 0x000fe200078e004e */
[----:B------:R-:W-:Y:S02]  /*96550*/  IADD3.X R60, P0, PT, R59, R91, RZ, P0, !PT ;  /* 0x0000005b3b3c7210 */ /* 0x000fe4000071e4ff */
[----:B------:R-:W-:Y:S01]  /*96560*/  IADD3.X RZ, P5, PT, R57, R67, RZ, P5, !PT ;  /* 0x0000004339ff7210 */ /* 0x000fe20002fbe4ff */
[----:B------:R-:W-:Y:S01]  /*96570*/  IMAD.WIDE.U32 R90, R112, 0x17c510ea, R106 ;  /* 0x17c510ea705a7825 */ /* 0x000fe200078e006a */
[----:B------:R-:W-:-:S02]  /*96580*/  IADD3.X R106, P4, PT, RZ, RZ, RZ, P4, !PT ;  /* 0x000000ffff6a7210 */ /* 0x000fc4000279e4ff */
[----:B------:R-:W-:Y:S01]  /*96590*/  IADD3.X R85, P1, PT, R103, R95, RZ, P1, !PT ;  /* 0x0000005f67557210 */ /* 0x000fe20000f3e4ff */
[C---:B------:R-:W-:Y:S01]  /*965a0*/  IMAD.WIDE.U32 R94, R68.reuse, 0x30000000, RZ ;  /* 0x30000000445e7825 */ /* 0x040fe200078e00ff */
[----:B------:R-:W-:Y:S02]  /*965b0*/  IADD3.X R101, P5, PT, R101, R114, RZ, P5, !PT ;  /* 0x0000007265657210 */ /* 0x000fe40002fbe4ff */
[----:B------:R-:W-:Y:S01]  /*965c0*/  IADD3.X R133, P3, PT, RZ, R133, RZ, P3, !PT ;  /* 0x00000085ff857210 */ /* 0x000fe20001f7e4ff */
[----:B------:R-:W-:Y:S01]  /*965d0*/  IMAD.WIDE.U32 R82, R69, -0x45f6b800, RZ ;  /* 0xba09480045527825 */ /* 0x000fe200078e00ff */
[----:B------:R-:W-:Y:S02]  /*965e0*/  IADD3.X R106, P2, PT, RZ, R106, RZ, P2, !PT ;  /* 0x0000006aff6a7210 */ /* 0x000fe4000175e4ff */
[----:B------:R-:W-:Y:S01]  /*965f0*/  IADD3.X R105, P5, PT, R105, R115, RZ, P5, !PT ;  /* 0x0000007369697210 */ /* 0x000fe20002fbe4ff */
[----:B------:R-:W-:Y:S01]  /*96600*/  IMAD.IADD R100, R91, 0x1, R100 ;  /* 0x000000015b647824 */ /* 0x000fe200078e0264 */
[----:B------:R-:W-:Y:S01]  /*96610*/  IADD3.X R64, P3, PT, R65, R52, RZ, P3, !PT ;  /* 0x0000003441407210 */ /* 0x000fe20001f7e4ff */
[----:B------:R-:W-:Y:S01]  /*96620*/  IMAD.WIDE.U32 R66, R68, -0x45f6b800, RZ ;  /* 0xba09480044427825 */ /* 0x000fe200078e00ff */
[----:B------:R-:W-:-:S02]  /*96630*/  IADD3.X R112, PT, PT, RZ, RZ, RZ, P2, P4 ;  /* 0x000000ffff707210 */ /* 0x000fc400017e84ff */
[----:B------:R-:W-:Y:S01]  /*96640*/  IADD3 R89, P2, PT, R130, R95, RZ ;  /* 0x0000005f82597210 */ /* 0x000fe20007f5e0ff */
[----:B------:R-:W-:Y:S01]  /*96650*/  IMAD.WIDE.U32 R82, P4, R68, 0x1ef3622f, R82 ;  /* 0x1ef3622f44527825 */ /* 0x000fe20007880052 */
[----:B------:R-:W-:Y:S02]  /*96660*/  MOV R52, R131 ;  /* 0x0000008300347202 */ /* 0x000fe40000000f00 */
[----:B------:R-:W-:Y:S01]  /*96670*/  IADD3.X R90, P5, PT, R101, R90, RZ, P5, !PT ;  /* 0x0000005a655a7210 */ /* 0x000fe20002fbe4ff */
[----:B------:R-:W-:Y:S01]  /*96680*/  IMAD.X R101, RZ, RZ, RZ, P4 ;  /* 0x000000ffff657224 */ /* 0x000fe200020e06ff */
[----:B------:R-:W-:Y:S01]  /*96690*/  IADD3 R43, P4, PT, R82, R67, RZ ;  /* 0x00000043522b7210 */ /* 0x000fe20007f9e0ff */
[----:B------:R-:W-:Y:S01]  /*966a0*/  IMAD.WIDE.U32.X R52, R69, 0x170b5d44, R52, P2 ;  /* 0x170b5d4445347825 */ /* 0x000fe200010e0434 */
[----:B------:R-:W-:Y:S02]  /*966b0*/  IADD3 RZ, P2, PT, R64, R94, RZ ;  /* 0x0000005e40ff7210 */ /* 0x000fe40007f5e0ff */
[----:B------:R-:W-:Y:S01]  /*966c0*/  IADD3.X R91, P5, PT, R105, R100, RZ, P5, !PT ;  /* 0x00000064695b7210 */ /* 0x000fe20002fbe4ff */
[----:B------:R-:W-:Y:S01]  /*966d0*/  IMAD.WIDE.U32 R94, R69, 0xf5138f, RZ ;  /* 0x00f5138f455e7825 */ /* 0x000fe200078e00ff */
[----:B------:R-:W-:-:S02]  /*966e0*/  IADD3.X R107, P1, PT, R93, R106, RZ, P1, !PT ;  /* 0x0000006a5d6b7210 */ /* 0x000fc40000f3e4ff */
[----:B------:R-:W-:Y:S01]  /*966f0*/  IADD3.X R65, P3, PT, R133, R80, RZ, P3, !PT ;  /* 0x0000005085417210 */ /* 0x000fe20001f7e4ff */
[----:B------:R-:W-:Y:S01]  /*96700*/  IMAD.MOV.U32 R100, RZ, RZ, R83 ;  /* 0x000000ffff647224 */ /* 0x000fe200078e0053 */
[----:B------:R-:W-:Y:S01]  /*96710*/  IADD3.X R83, P5, PT, RZ, RZ, RZ, P5, !PT ;  /* 0x000000ffff537210 */ /* 0x000fe20002fbe4ff */
[----:B------:R-:W-:Y:S01]  /*96720*/  IMAD.WIDE.U32 R80, R68, 0xf5138f, RZ ;  /* 0x00f5138f44507825 */ /* 0x000fe200078e00ff */
[----:B------:R-:W-:Y:S02]  /*96730*/  IADD3.X R85, P1, PT, R85, R112, RZ, P1, !PT ;  /* 0x0000007055557210 */ /* 0x000fe40000f3e4ff */
[----:B------:R-:W-:Y:S01]  /*96740*/  IADD3.X R93, P3, PT, RZ, RZ, RZ, P3, !PT ;  /* 0x000000ffff5d7210 */ /* 0x000fe20001f7e4ff */
[----:B------:R-:W-:Y:S01]  /*96750*/  IMAD.WIDE.U32.X R100, R69, 0x1ef3622f, R100, P4 ;  /* 0x1ef3622f45647825 */ /* 0x000fe200020e0464 */
[----:B------:R-:W-:-:S03]  /*96760*/  IADD3.X R144, P0, PT, R144, R123, RZ, P0, !PT ;  /* 0x0000007b90907210 */ /* 0x000fc6000071e4ff */
[----:B------:R-:W-:Y:S01]  /*96770*/  IMAD.WIDE.U32 R94, P4, R68, 0x1a22d9f3, R94 ;  /* 0x1a22d9f3445e7825 */ /* 0x000fe2000788005e */
[----:B------:R-:W-:-:S03]  /*96780*/  IADD3.X R145, P0, PT, R60, R113, RZ, P0, !PT ;  /* 0x000000713c917210 */ /* 0x000fc6000071e4ff */
[----:B------:R-:W-:Y:S02]  /*96790*/  IMAD.IADD R54, R117, 0x1, R54 ;  /* 0x0000000175367824 */ /* 0x000fe400078e0236 */
[----:B------:R-:W-:Y:S01]  /*967a0*/  IMAD.X R117, RZ, RZ, RZ, P4 ;  /* 0x000000ffff757224 */ /* 0x000fe200020e06ff */
[----:B------:R-:W-:Y:S01]  /*967b0*/  IADD3 R59, P4, PT, R94, R81, RZ ;  /* 0x000000515e3b7210 */ /* 0x000fe20007f9e0ff */
[----:B------:R-:W-:Y:S01]  /*967c0*/  IMAD.X R67, RZ, RZ, RZ, P5 ;  /* 0x000000ffff437224 */ /* 0x000fe200028e06ff */
[----:B------:R-:W-:Y:S01]  /*967d0*/  IADD3.X RZ, P5, PT, R65, R89, RZ, P2, !PT ;  /* 0x0000005941ff7210 */ /* 0x000fe200017be4ff */
[----:B------:R-:W-:Y:S01]  /*967e0*/  IMAD.WIDE.U32 R114, R69, 0x6ca1493b, RZ ;  /* 0x6ca1493b45727825 */ /* 0x000fe200078e00ff */
[----:B------:R-:W-:-:S03]  /*967f0*/  IADD3.X R81, P2, PT, R107, R116, RZ, P1, !PT ;  /* 0x000000746b517210 */ /* 0x000fc60000f5e4ff */
[----:B------:R-:W-:Y:S02]  /*96800*/  IMAD.MOV.U32 R116, RZ, RZ, R95 ;  /* 0x000000ffff747224 */ /* 0x000fe400078e005f */
[----:B------:R-:W-:Y:S01]  /*96810*/  IMAD.X R103, RZ, RZ, RZ, P3 ;  /* 0x000000ffff677224 */ /* 0x000fe200018e06ff */
[----:B------:R-:W-:Y:S01]  /*96820*/  IADD3 RZ, P3, PT, R90, R108, RZ ;  /* 0x0000006c5aff7210 */ /* 0x000fe20007f7e0ff */
[----:B------:R-:W-:-:S03]  /*96830*/  IMAD.WIDE.U32.X R116, R69, 0x1a22d9f3, R116, P4 ;  /* 0x1a22d9f345747825 */ /* 0x000fc600020e0474 */
[----:B------:R-:W-:Y:S01]  /*96840*/  IADD3.X RZ, P3, PT, R91, R88, RZ, P3, !PT ;  /* 0x000000585bff7210 */ /* 0x000fe20001f7e4ff */
[----:B------:R-:W-:-:S03]  /*96850*/  IMAD.WIDE.U32 R114, P4, R68, -0x39c4fa40, R114 ;  /* 0xc63b05c044727825 */ /* 0x000fc60007880072 */
[----:B------:R-:W-:Y:S01]  /*96860*/  IADD3.X R126, P3, PT, R83, R126, RZ, P3, !PT ;  /* 0x0000007e537e7210 */ /* 0x000fe20001f7e4ff */
[----:B------:R-:W-:-:S04]  /*96870*/  IMAD.WIDE.U32 R108, R68, 0x6ca1493b, RZ ;  /* 0x6ca1493b446c7825 */ /* 0x000fc800078e00ff */
[----:B------:R-:W-:-:S04]  /*96880*/  IMAD.WIDE.U32 R56, R102, 0xf5138f, R56 ;  /* 0x00f5138f66387825 */ /* 0x000fc800078e0038 */
[----:B------:R-:W-:Y:S01]  /*96890*/  IMAD.X R105, RZ, RZ, RZ, P4 ;  /* 0x000000ffff697224 */ /* 0x000fe200020e06ff */
[----:B------:R-:W-:Y:S01]  /*968a0*/  IADD3.X R95, P4, PT, R93, R52, RZ, P5, !PT ;  /* 0x000000345d5f7210 */ /* 0x000fe20002f9e4ff */
[----:B------:R-:W-:Y:S01]  /*968b0*/  IMAD.WIDE.U32 R106, R69, 0x17c510ea, RZ ;  /* 0x17c510ea456a7825 */ /* 0x000fe200078e00ff */
[----:B------:R-:W-:Y:S02]  /*968c0*/  IADD3 R93, P5, PT, R114, R109, RZ ;  /* 0x0000006d725d7210 */ /* 0x000fe40007fbe0ff */
[----:B------:R-:W-:Y:S01]  /*968d0*/  IADD3.X R112, P4, PT, R103, R53, RZ, P4, !PT ;  /* 0x0000003567707210 */ /* 0x000fe2000279e4ff */
[----:B------:R-:W-:Y:S01]  /*968e0*/  IMAD.IADD R89, R57, 0x1, R104 ;  /* 0x0000000139597824 */ /* 0x000fe200078e0268 */
[----:B------:R-:W-:Y:S01]  /*968f0*/  IADD3.X R103, P2, PT, R85, R54, RZ, P2, !PT ;  /* 0x0000003655677210 */ /* 0x000fe2000175e4ff */
[----:B------:R-:W-:Y:S01]  /*96900*/  IMAD.MOV.U32 R104, RZ, RZ, R115 ;  /* 0x000000ffff687224 */ /* 0x000fe200078e0073 */
[----:B------:R-:W-:Y:S01]  /*96910*/  IADD3.X R88, P4, PT, R95, R56, RZ, P4, !PT ;  /* 0x000000385f587210 */ /* 0x000fe2000279e4ff */
[----:B------:R-:W-:Y:S01]  /*96920*/  IMAD.WIDE.U32 R64, R68, 0x30000000, R64 ;  /* 0x3000000044407825 */ /* 0x000fe200078e0040 */
[----:B------:R-:W-:-:S02]  /*96930*/  IADD3.X R54, P1, PT, RZ, RZ, RZ, P1, !PT ;  /* 0x000000ffff367210 */ /* 0x000fc40000f3e4ff */
[----:B------:R-:W-:Y:S01]  /*96940*/  IADD3.X R89, P4, PT, R112, R89, RZ, P4, !PT ;  /* 0x0000005970597210 */ /* 0x000fe2000279e4ff */
[----:B------:R-:W-:Y:S01]  /*96950*/  IMAD.WIDE.U32.X R52, R69, -0x39c4fa40, R104, P5 ;  /* 0xc63b05c045347825 */ /* 0x000fe200028e0468 */
[----:B------:R-:W-:-:S03]  /*96960*/  IADD3.X R112, P3, PT, R67, R127, RZ, P3, !PT ;  /* 0x0000007f43707210 */ /* 0x000fc60001f7e4ff */
[----:B------:R-:W-:Y:S01]  /*96970*/  IMAD.WIDE.U32 R106, P5, R68, 0x1ae3a46, R106 ;  /* 0x01ae3a46446a7825 */ /* 0x000fe200078a006a */
[----:B------:R-:W-:-:S03]  /*96980*/  IADD3.X R126, P3, PT, R126, R81, RZ, P3, !PT ;  /* 0x000000517e7e7210 */ /* 0x000fc60001f7e4ff */
[----:B------:R-:W-:Y:S01]  /*96990*/  IMAD.WIDE.U32 R104, R68, 0x17c510ea, RZ ;  /* 0x17c510ea44687825 */ /* 0x000fe200078e00ff */
[----:B------:R-:W-:-:S03]  /*969a0*/  IADD3.X R127, P3, PT, R112, R103, RZ, P3, !PT ;  /* 0x00000067707f7210 */ /* 0x000fc60001f7e4ff */
[----:B------:R-:W-:Y:S01]  /*969b0*/  IMAD.X R57, RZ, RZ, RZ, P5 ;  /* 0x000000ffff397224 */ /* 0x000fe200028e06ff */
[----:B------:R-:W-:Y:S01]  /*969c0*/  IADD3 R95, P5, PT, R106, R105, RZ ;  /* 0x000000696a5f7210 */ /* 0x000fe20007fbe0ff */
[----:B------:R-:W-:Y:S02]  /*969d0*/  IMAD.MOV.U32 R56, RZ, RZ, R107 ;  /* 0x000000ffff387224 */ /* 0x000fe400078e006b */
[----:B------:R-:W-:Y:S01]  /*969e0*/  IMAD.IADD R131, R65, 0x1, R130 ;  /* 0x0000000141837824 */ /* 0x000fe200078e0282 */
[----:B------:R-:W-:Y:S01]  /*969f0*/  IADD3.X R65, P4, PT, RZ, RZ, RZ, P4, !PT ;  /* 0x000000ffff417210 */ /* 0x000fe2000279e4ff */
[----:B------:R-:W-:-:S04]  /*96a00*/  IMAD.WIDE.U32.X R56, R69, 0x1ae3a46, R56, P5 ;  /* 0x01ae3a4645387825 */ /* 0x000fc800028e0438 */
[----:B------:R-:W-:Y:S02]  /*96a10*/  IMAD.IADD R69, R79, 0x1, R84 ;  /* 0x000000014f457824 */ /* 0x000fe400078e0254 */
[----:B------:R-:W-:-:S04]  /*96a20*/  IMAD.WIDE.U32 R84, R64, -0x1, RZ ;  /* 0xffffffff40547825 */ /* 0x000fc800078e00ff */
[----:B------:R-:W-:Y:S02]  /*96a30*/  IMAD R79, R64, -0x7af74001, -R131 ;  /* 0x8508bfff404f7824 */ /* 0x000fe400078e0a83 */
[----:B------:R-:W-:-:S03]  /*96a40*/  IMAD.WIDE.U32 R90, R102, 0x6ca1493b, R90 ;  /* 0x6ca1493b665a7825 */ /* 0x000fc600078e005a */
[----:B------:R-:W-:Y:S01]  /*96a50*/  IADD3 R79, PT, PT, R85, R79, RZ ;  /* 0x0000004f554f7210 */ /* 0x000fe20007ffe0ff */
[----:B------:R-:W-:Y:S01]  /*96a60*/  IMAD.X R85, RZ, RZ, RZ, P4 ;  /* 0x000000ffff557224 */ /* 0x000fe200020e06ff */
[----:B------:R-:W-:Y:S01]  /*96a70*/  IADD3 RZ, P4, PT, R88, R66, RZ ;  /* 0x0000004258ff7210 */ /* 0x000fe20007f9e0ff */
[----:B------:R-:W-:Y:S02]  /*96a80*/  IMAD.IADD R83, R91, 0x1, R110 ;  /* 0x000000015b537824 */ /* 0x000fe400078e026e */
[----:B------:R-:W-:Y:S01]  /*96a90*/  IMAD.WIDE.U32 R66, R79, 0x1, RZ ;  /* 0x000000014f427825 */ /* 0x000fe200078e00ff */
[----:B------:R-:W-:Y:S02]  /*96aa0*/  IADD3.X RZ, P4, PT, R89, R43, RZ, P4, !PT ;  /* 0x0000002b59ff7210 */ /* 0x000fe4000279e4ff */
[----:B------:R-:W-:Y:S01]  /*96ab0*/  IADD3.X R43, P2, PT, RZ, R54, RZ, P2, !PT ;  /* 0x00000036ff2b7210 */ /* 0x000fe2000175e4ff */
[----:B------:R-:W-:Y:S01]  /*96ac0*/  IMAD.WIDE.U32 R110, R84, 0x1, RZ ;  /* 0x00000001546e7825 */ /* 0x000fe200078e00ff */
[----:B------:R-:W-:-:S02]  /*96ad0*/  IADD3.X R81, P4, PT, R65, R100, RZ, P4, !PT ;  /* 0x0000006441517210 */ /* 0x000fc4000279e4ff */
[----:B------:R-:W-:Y:S01]  /*96ae0*/  IADD3.X R54, PT, PT, RZ, RZ, RZ, P2, P1 ;  /* 0x000000ffff367210 */ /* 0x000fe200017e24ff */
[----:B------:R-:W-:Y:S01]  /*96af0*/  IMAD.WIDE.U32 R66, P5, R84, -0x7af74000, R66 ;  /* 0x8508c00054427825 */ /* 0x000fe200078a0042 */
[----:B------:R-:W-:Y:S02]  /*96b00*/  IADD3.X R100, P4, PT, R85, R101, RZ, P4, !PT ;  /* 0x0000006555647210 */ /* 0x000fe4000279e4ff */
        /* <DEDUP_REMOVED lines=10> */
[----:B------:R-:W-:Y:S01]  /*96bb0*/  IADD3.X R85, P4, PT, RZ, RZ, RZ, P4, !PT ;  /* 0x000000ffff557210 */ /* 0x000fe2000279e4ff */
[C---:B------:R-:W-:Y:S01]  /*96bc0*/  IMAD.WIDE.U32 R100, R84.reuse, 0x30000000, RZ ;  /* 0x3000000054647825 */ /* 0x040fe200078e00ff */
[----:B------:R-:W-:Y:S02]  /*96bd0*/  IADD3.X R81, P2, PT, RZ, R64, RZ, P2, !PT ;  /* 0x00000040ff517210 */ /* 0x000fe4000175e4ff */
[----:B------:R-:W-:Y:S01]  /*96be0*/  IADD3.X RZ, P1, PT, R127, R87, RZ, P1, !PT ;  /* 0x000000577fff7210 */ /* 0x000fe20000f3e4ff */
[----:B------:R-:W-:Y:S01]  /*96bf0*/  IMAD.WIDE.U32 R90, P5, R84, 0x170b5d44, R90 ;  /* 0x170b5d44545a7825 */ /* 0x000fe200078a005a */
[----:B------:R-:W-:-:S03]  /*96c00*/  IADD3.X R83, P2, PT, RZ, R65, RZ, P2, !PT ;  /* 0x00000041ff537210 */ /* 0x000fc6000175e4ff */
[----:B------:R-:W-:-:S04]  /*96c10*/  IMAD.WIDE.U32 R88, R68, -0x45f6b800, R88 ;  /* 0xba09480044587825 */ /* 0x000fc800078e0058 */
[----:B------:R-:W-:Y:S01]  /*96c20*/  IMAD.X R105, RZ, RZ, RZ, P4 ;  /* 0x000000ffff697224 */ /* 0x000fe200020e06ff */
[----:B------:R-:W-:Y:S01]  /*96c30*/  IADD3 R101, P4, PT, R90, R101, RZ ;  /* 0x000000655a657210 */ /* 0x000fe20007f9e0ff */
[----:B------:R-:W-:Y:S01]  /*96c40*/  IMAD.X R65, RZ, RZ, RZ, P5 ;  /* 0x000000ffff417224 */ /* 0x000fe200028e06ff */
[----:B------:R-:W-:Y:S01]  /*96c50*/  IADD3.X R88, P5, PT, R81, R88, RZ, P2, !PT ;  /* 0x0000005851587210 */ /* 0x000fe200017be4ff */
[----:B------:R-:W-:Y:S01]  /*96c60*/  IMAD.IADD R82, R89, 0x1, R82 ;  /* 0x0000000159527824 */ /* 0x000fe200078e0252 */
[----:B------:R-:W-:Y:S01]  /*96c70*/  IADD3 RZ, P2, PT, R66, R80, RZ ;  /* 0x0000005042ff7210 */ /* 0x000fe20007f5e0ff */
[----:B------:R-:W-:Y:S02]  /*96c80*/  IMAD.MOV.U32 R64, RZ, RZ, R91 ;  /* 0x000000ffff407224 */ /* 0x000fe400078e005b */
[----:B------:R-:W-:Y:S01]  /*96c90*/  IMAD.WIDE.U32 R80, R79, -0x45f6b800, RZ ;  /* 0xba0948004f507825 */ /* 0x000fe200078e00ff */
[----:B------:R-:W-:Y:S02]  /*96ca0*/  IADD3.X R89, P5, PT, R83, R82, RZ, P5, !PT ;  /* 0x0000005253597210 */ /* 0x000fe40002fbe4ff */
[----:B------:R-:W-:Y:S01]  /*96cb0*/  IADD3.X RZ, P2, PT, R67, R59, RZ, P2, !PT ;  /* 0x0000003b43ff7210 */ /* 0x000fe2000175e4ff */
[----:B------:R-:W-:Y:S01]  /*96cc0*/  IMAD.WIDE.U32.X R64, R79, 0x170b5d44, R64, P4 ;  /* 0x170b5d444f407825 */ /* 0x000fe200020e0440 */
[----:B------:R-:W-:-:S02]  /*96cd0*/  IADD3 RZ, P4, PT, R88, R100, RZ ;  /* 0x0000006458ff7210 */ /* 0x000fc40007f9e0ff */
[----:B------:R-:W-:Y:S01]  /*96ce0*/  IADD3.X R59, P5, PT, RZ, RZ, RZ, P5, !PT ;  /* 0x000000ffff3b7210 */ /* 0x000fe20002fbe4ff */
[----:B------:R-:W-:Y:S01]  /*96cf0*/  IMAD.WIDE.U32 R66, R68, 0xf5138f, R66 ;  /* 0x00f5138f44427825 */ /* 0x000fe200078e0042 */
[----:B------:R-:W-:Y:S02]  /*96d00*/  IADD3.X RZ, P4, PT, R89, R101, RZ, P4, !PT ;  /* 0x0000006559ff7210 */ /* 0x000fe4000279e4ff */
[----:B------:R-:W-:Y:S01]  /*96d10*/  IADD3.X R83, P3, PT, RZ, RZ, RZ, P3, !PT ;  /* 0x000000ffff537210 */ /* 0x000fe20001f7e4ff */
[----:B------:R-:W-:Y:S01]  /*96d20*/  IMAD.IADD R67, R67, 0x1, R94 ;  /* 0x0000000143437824 */ /* 0x000fe200078e025e */
[----:B------:R-:W-:Y:S01]  /*96d30*/  IADD3.X R59, P4, PT, R59, R64, RZ, P4, !PT ;  /* 0x000000403b3b7210 */ /* 0x000fe2000279e4ff */
[----:B------:R-:W-:Y:S01]  /*96d40*/  IMAD.X R64, RZ, RZ, RZ, P5 ;  /* 0x000000ffff407224 */ /* 0x000fe200028e06ff */
[----:B------:R-:W-:Y:S01]  /*96d50*/  IADD3.X R85, P2, PT, R85, R116, RZ, P2, !PT ;  /* 0x0000007455557210 */ /* 0x000fe2000175e4ff */
[----:B------:R-:W-:Y:S02]  /*96d60*/  IMAD.X R87, RZ, RZ, RZ, P3 ;  /* 0x000000ffff577224 */ /* 0x000fe400018e06ff */
[----:B------:R-:W-:Y:S01]  /*96d70*/  IMAD.WIDE.U32 R80, P5, R84, 0x1ef3622f, R80 ;  /* 0x1ef3622f54507825 */ /* 0x000fe200078a0050 */
[----:B------:R-:W-:-:S02]  /*96d80*/  IADD3.X R82, P4, PT, R64, R65, RZ, P4, !PT ;  /* 0x0000004140527210 */ /* 0x000fc4000279e4ff */
[----:B------:R-:W-:Y:S01]  /*96d90*/  IADD3.X R116, P2, PT, R105, R117, RZ, P2, !PT ;  /* 0x0000007569747210 */ /* 0x000fe2000175e4ff */
[----:B------:R-:W-:Y:S01]  /*96da0*/  IMAD.WIDE.U32 R64, R84, -0x45f6b800, RZ ;  /* 0xba09480054407825 */ /* 0x000fe200078e00ff */
[----:B------:R-:W-:Y:S02]  /*96db0*/  IADD3.X R66, P3, PT, R59, R66, RZ, P4, !PT ;  /* 0x000000423b427210 */ /* 0x000fe4000277e4ff */
[----:B------:R-:W-:Y:S01]  /*96dc0*/  IADD3.X R86, P4, PT, R83, R128, RZ, P1, !PT ;  /* 0x0000008053567210 */ /* 0x000fe20000f9e4ff */
[----:B------:R-:W-:Y:S01]  /*96dd0*/  IMAD.X R83, RZ, RZ, RZ, P5 ;  /* 0x000000ffff537224 */ /* 0x000fe200028e06ff */
[----:B------:R-:W-:Y:S01]  /*96de0*/  IADD3.X R67, P3, PT, R82, R67, RZ, P3, !PT ;  /* 0x0000004352437210 */ /* 0x000fe20001f7e4ff */
[----:B------:R-:W-:Y:S01]  /*96df0*/  IMAD.WIDE.U32 R102, R102, 0x17c510ea, R126 ;  /* 0x17c510ea66667825 */ /* 0x000fe200078e007e */
[----:B------:R-:W-:Y:S02]  /*96e00*/  IADD3 R59, P5, PT, R80, R65, RZ ;  /* 0x00000041503b7210 */ /* 0x000fe40007fbe0ff */
[----:B------:R-:W-:Y:S01]  /*96e10*/  MOV R82, R81 ;  /* 0x0000005100527202 */ /* 0x000fe20000000f00 */
[----:B------:R-:W-:Y:S01]  /*96e20*/  IMAD.IADD R119, R103, 0x1, R118 ;  /* 0x0000000167777824 */ /* 0x000fe200078e0276 */
[----:B------:R-:W-:Y:S01]  /*96e30*/  IADD3 RZ, P1, PT, R66, R64, RZ ;  /* 0x0000004042ff7210 */ /* 0x000fe20007f3e0ff */
[----:B------:R-:W-:Y:S01]  /*96e40*/  IMAD.WIDE.U32 R64, R79, 0xf5138f, RZ ;  /* 0x00f5138f4f407825 */ /* 0x000fe200078e00ff */
[----:B------:R-:W-:-:S02]  /*96e50*/  IADD3.X R129, P4, PT, R87, R129, RZ, P4, !PT ;  /* 0x0000008157817210 */ /* 0x000fc4000279e4ff */
[----:B------:R-:W-:Y:S01]  /*96e60*/  IADD3.X RZ, P1, PT, R67, R59, RZ, P1, !PT ;  /* 0x0000003b43ff7210 */ /* 0x000fe20000f3e4ff */
[----:B------:R-:W-:Y:S01]  /*96e70*/  IMAD.WIDE.U32.X R82, R79, 0x1ef3622f, R82, P5 ;  /* 0x1ef3622f4f527825 */ /* 0x000fe200028e0452 */
[----:B------:R-:W-:Y:S02]  /*96e80*/  IADD3.X R102, P2, PT, R85, R102, RZ, P2, !PT ;  /* 0x0000006655667210 */ /* 0x000fe4000175e4ff */
[----:B------:R-:W-:Y:S01]  /*96e90*/  IADD3.X R59, P3, PT, RZ, RZ, RZ, P3, !PT ;  /* 0x000000ffff3b7210 */ /* 0x000fe20001f7e4ff */
[----:B------:R-:W-:Y:S01]  /*96ea0*/  IMAD.WIDE.U32 R142, R61, R142, R144 ;  /* 0x0000008e3d8e7225 */ /* 0x000fe200078e0090 */
[----:B------:R-:W-:Y:S02]  /*96eb0*/  IADD3.X R87, P4, PT, R86, R43, RZ, P4, !PT ;  /* 0x0000002b56577210 */ /* 0x000fe4000279e4ff */
[----:B------:R-:W-:Y:S01]  /*96ec0*/  IADD3 RZ, P5, PT, R102, R108, RZ ;  /* 0x0000006c66ff7210 */ /* 0x000fe20007fbe0ff */
[----:B------:R-:W-:Y:S01]  /*96ed0*/  IMAD.IADD R58, R143, 0x1, R58 ;  /* 0x000000018f3a7824 */ /* 0x000fe200078e023a */
[----:B------:R-:W-:Y:S01]  /*96ee0*/  IADD3.X R103, P2, PT, R116, R119, RZ, P2, !PT ;  /* 0x0000007774677210 */ /* 0x000fe2000175e4ff */
[----:B------:R-:W-:Y:S01]  /*96ef0*/  IMAD.WIDE.U32 R66, R84, -0x45f6b800, R66 ;  /* 0xba09480054427825 */ /* 0x000fe200078e0042 */
[----:B------:R-:W-:-:S02]  /*96f00*/  IADD3.X R43, P1, PT, R59, R82, RZ, P1, !PT ;  /* 0x000000523b2b7210 */ /* 0x000fc40000f3e4ff */
[----:B------:R-:W-:Y:S01]  /*96f10*/  IADD3.X RZ, P5, PT, R103, R93, RZ, P5, !PT ;  /* 0x0000005d67ff7210 */ /* 0x000fe20002fbe4ff */
[----:B------:R-:W-:Y:S01]  /*96f20*/  IMAD.X R59, RZ, RZ, RZ, P3 ;  /* 0x000000ffff3b7224 */ /* 0x000fe200018e06ff */
[----:B------:R-:W-:Y:S01]  /*96f30*/  IADD3.X R81, P2, PT, RZ, RZ, RZ, P2, !PT ;  /* 0x000000ffff517210 */ /* 0x000fe2000175e4ff */
[----:B------:R-:W-:Y:S01]  /*96f40*/  IMAD.WIDE.U32 R102, R68, 0x6ca1493b, R102 ;  /* 0x6ca1493b44667825 */ /* 0x000fe200078e0066 */
[----:B------:R-:W-:Y:S02]  /*96f50*/  IADD3.X R94, P4, PT, R129, R54, RZ, P4, !PT ;  /* 0x00000036815e7210 */ /* 0x000fe4000279e4ff */
[----:B------:R-:W-:Y:S01]  /*96f60*/  IADD3.X R59, P1, PT, R59, R83, RZ, P1, !PT ;  /* 0x000000533b3b7210 */ /* 0x000fe20000f3e4ff */
[C---:B------:R-:W-:Y:S01]  /*96f70*/  IMAD.WIDE.U32 R82, P3, R84.reuse, 0x1a22d9f3, R64 ;  /* 0x1a22d9f354527825 */ /* 0x040fe20007860040 */
[----:B------:R-:W-:Y:S02]  /*96f80*/  IADD3.X R86, P5, PT, R81, R52, RZ, P5, !PT ;  /* 0x0000003451567210 */ /* 0x000fe40002fbe4ff */
[----:B------:R-:W-:Y:S01]  /*96f90*/  IADD3.X R102, P1, PT, R43, R102, RZ, P1, !PT ;  /* 0x000000662b667210 */ /* 0x000fe20000f3e4ff */
[----:B------:R-:W-:Y:S01]  /*96fa0*/  IMAD.X R43, RZ, RZ, RZ, P2 ;  /* 0x000000ffff2b7224 */ /* 0x000fe200010e06ff */
[----:B------:R-:W-:Y:S01]  /*96fb0*/  IADD3.X R87, P2, PT, R87, R78, RZ, P4, !PT ;  /* 0x0000004e57577210 */ /* 0x000fe2000275e4ff */
[----:B------:R-:W-:Y:S01]  /*96fc0*/  IMAD.WIDE.U32 R64, R84, 0xf5138f, RZ ;  /* 0x00f5138f54407825 */ /* 0x000fe200078e00ff */
[----:B------:R-:W-:-:S02]  /*96fd0*/  IADD3.X R60, P4, PT, RZ, RZ, RZ, P4, !PT ;  /* 0x000000ffff3c7210 */ /* 0x000fc4000279e4ff */
        /* <DEDUP_REMOVED lines=13> */
[----:B------:R-:W-:Y:S01]  /*970b0*/  IMAD.X R59, RZ, RZ, RZ, P1 ;  /* 0x000000ffff3b7224 */ /* 0x000fe200008e06ff */
[----:B------:R-:W-:Y:S01]  /*970c0*/  IADD3.X RZ, P3, PT, R103, R65, RZ, P3, !PT ;  /* 0x0000004167ff7210 */ /* 0x000fe20001f7e4ff */
[----:B------:R-:W-:Y:S01]  /*970d0*/  IMAD.WIDE.U32 R64, R79, 0x6ca1493b, RZ ;  /* 0x6ca1493b4f407825 */ /* 0x000fe200078e00ff */
[----:B------:R-:W-:Y:S02]  /*970e0*/  IADD3 RZ, P1, PT, R86, R104, RZ ;  /* 0x0000006856ff7210 */ /* 0x000fe40007f3e0ff */
[----:B------:R-:W-:Y:S01]  /*970f0*/  IADD3.X R81, P5, PT, RZ, RZ, RZ, P5, !PT ;  /* 0x000000ffff517210 */ /* 0x000fe20002fbe4ff */
[----:B------:R-:W-:Y:S01]  /*97100*/  IMAD.WIDE.U32 R68, R68, 0x17c510ea, R86 ;  /* 0x17c510ea44447825 */ /* 0x000fe200078e0056 */
[----:B------:R-:W-:Y:S02]  /*97110*/  IADD3.X R43, P3, PT, R43, R52, RZ, P3, !PT ;  /* 0x000000342b2b7210 */ /* 0x000fe40001f7e4ff */
[----:B------:R-:W-:Y:S01]  /*97120*/  IADD3.X RZ, P1, PT, R87, R95, RZ, P1, !PT ;  /* 0x0000005f57ff7210 */ /* 0x000fe20000f3e4ff */
[----:B------:R-:W-:Y:S01]  /*97130*/  IMAD.X R83, RZ, RZ, RZ, P5 ;  /* 0x000000ffff537224 */ /* 0x000fe200028e06ff */
[----:B------:R-:W-:Y:S01]  /*97140*/  IADD3.X R54, P3, PT, R59, R53, RZ, P3, !PT ;  /* 0x000000353b367210 */ /* 0x000fe20001f7e4ff */
[----:B------:R-:W-:Y:S01]  /*97150*/  IMAD.WIDE.U32 R52, R84, 0x6ca1493b, RZ ;  /* 0x6ca1493b54347825 */ /* 0x000fe200078e00ff */
[----:B------:R-:W-:-:S02]  /*97160*/  IADD3.X R59, P1, PT, R81, R56, RZ, P1, !PT ;  /* 0x00000038513b7210 */ /* 0x000fc40000f3e4ff */
        /* <DEDUP_REMOVED lines=8> */
[----:B------:R-:W-:Y:S01]  /*971f0*/  IMAD.WIDE.U32 R102, R84, 0xf5138f, R102 ;  /* 0x00f5138f54667825 */ /* 0x000fe200078e0066 */
[----:B------:R-:W-:-:S02]  /*97200*/  IADD3.X R59, P1, PT, R59, R56, RZ, P1, !PT ;  /* 0x000000383b3b7210 */ /* 0x000fc40000f3e4ff */
[----:B------:R-:W-:Y:S01]  /*97210*/  IADD3 RZ, P2, PT, R68, R52, RZ ;  /* 0x0000003444ff7210 */ /* 0x000fe20007f5e0ff */
[----:B------:R-:W-:Y:S01]  /*97220*/  IMAD.MOV.U32 R56, RZ, RZ, R65 ;  /* 0x000000ffff387224 */ /* 0x000fe200078e0041 */
[----:B------:R-:W-:Y:S01]  /*97230*/  IADD3.X R69, P3, PT, R54, R107, RZ, P3, !PT ;  /* 0x0000006b36457210 */ /* 0x000fe20001f7e4ff */
[----:B------:R-:W-:Y:S01]  /*97240*/  IMAD.WIDE.U32 R52, R79, 0x17c510ea, RZ ;  /* 0x17c510ea4f347825 */ /* 0x000fe200078e00ff */
[----:B------:R-:W-:Y:S02]  /*97250*/  IADD3.X R65, P1, PT, R60, R81, RZ, P1, !PT ;  /* 0x000000513c417210 */ /* 0x000fe40000f3e4ff */
[----:B------:R-:W-:Y:S01]  /*97260*/  IADD3.X RZ, P2, PT, R69, R43, RZ, P2, !PT ;  /* 0x0000002b45ff7210 */ /* 0x000fe2000175e4ff */
[----:B------:R-:W-:Y:S01]  /*97270*/  IMAD.WIDE.U32.X R56, R79, -0x39c4fa40, R56, P4 ;  /* 0xc63b05c04f387825 */ /* 0x000fe200020e0438 */
[----:B------:R-:W-:Y:S02]  /*97280*/  IADD3.X R43, P3, PT, RZ, RZ, RZ, P3, !PT ;  /* 0x000000ffff2b7210 */ /* 0x000fe40001f7e4ff */
[----:B------:R-:W-:Y:S01]  /*97290*/  IADD3 RZ, P5, PT, R144, R92, RZ ;  /* 0x0000005c90ff7210 */ /* 0x000fe20007fbe0ff */
[----:B------:R-:W-:Y:S01]  /*972a0*/  IMAD.WIDE.U32 R60, P4, R84, 0x1ae3a46, R52 ;  /* 0x01ae3a46543c7825 */ /* 0x000fe20007880034 */
[----:B------:R-:W-:-:S02]  /*972b0*/  IADD3.X R54, P2, PT, R43, R56, RZ, P2, !PT ;  /* 0x000000382b367210 */ /* 0x000fc4000175e4ff */
[----:B------:R-:W-:Y:S01]  /*972c0*/  IADD3.X RZ, P5, PT, R145, R55, RZ, P5, !PT ;  /* 0x0000003791ff7210 */ /* 0x000fe20002fbe4ff */
[----:B------:R-:W-:Y:S01]  /*972d0*/  IMAD.X R43, RZ, RZ, RZ, P3 ;  /* 0x000000ffff2b7224 */ /* 0x000fe200018e06ff */
[----:B------:R-:W-:Y:S01]  /*972e0*/  IADD3.X R143, P3, PT, R59, R142, RZ, P1, !PT ;  /* 0x0000008e3b8f7210 */ /* 0x000fe20000f7e4ff */
[----:B------:R-:W-:Y:S01]  /*972f0*/  IMAD.WIDE.U32 R52, R84, 0x17c510ea, RZ ;  /* 0x17c510ea54347825 */ /* 0x000fe200078e00ff */
[----:B------:R-:W-:Y:S02]  /*97300*/  MOV R56, R61 ;  /* 0x0000003d00387202 */ /* 0x000fe40000000f00 */
[----:B------:R-:W-:Y:S01]  /*97310*/  IADD3.X R43, P2, PT, R43, R57, RZ, P2, !PT ;  /* 0x000000392b2b7210 */ /* 0x000fe2000175e4ff */
[----:B------:R-:W-:Y:S01]  /*97320*/  IMAD.X R57, RZ, RZ, RZ, P4 ;  /* 0x000000ffff397224 */ /* 0x000fe200020e06ff */
[----:B------:R-:W-:Y:S01]  /*97330*/  IADD3 R59, P4, PT, R60, R53, RZ ;  /* 0x000000353c3b7210 */ /* 0x000fe20007f9e0ff */
[----:B------:R-:W-:Y:S01]  /*97340*/  IMAD.WIDE.U32 R68, R84, 0x6ca1493b, R68 ;  /* 0x6ca1493b54447825 */ /* 0x000fe200078e0044 */
[----:B------:R-:W-:-:S02]  /*97350*/  IADD3.X R54, P2, PT, R54, R143, RZ, P2, !PT ;  /* 0x0000008f36367210 */ /* 0x000fc4000175e4ff */
[----:B------:R-:W-:Y:S01]  /*97360*/  IADD3.X R58, P3, PT, R65, R58, RZ, P3, !PT ;  /* 0x0000003a413a7210 */ /* 0x000fe20001f7e4ff */
[----:B------:R-:W-:Y:S01]  /*97370*/  IMAD.WIDE.U32.X R56, R79, 0x1ae3a46, R56, P4 ;  /* 0x01ae3a464f387825 */ /* 0x000fe200020e0438 */
[----:B------:R-:W-:Y:S02]  /*97380*/  IADD3 RZ, P4, PT, R54, R52, RZ ;  /* 0x0000003436ff7210 */ /* 0x000fe40007f9e0ff */
[----:B------:R-:W-:Y:S01]  /*97390*/  IADD3.X R55, P2, PT, R43, R58, RZ, P2, !PT ;  /* 0x0000003a2b377210 */ /* 0x000fe2000175e4ff */
[----:B------:R-:W-:Y:S01]  /*973a0*/  IMAD.IADD R64, R69, 0x1, R64 ;  /* 0x0000000145407824 */ /* 0x000fe200078e0240 */
[----:B------:R-:W-:Y:S01]  /*973b0*/  IADD3.X R53, P0, PT, RZ, RZ, RZ, P0, !PT ;  /* 0x000000ffff357210 */ /* 0x000fe2000071e4ff */
[----:B------:R-:W-:Y:S01]  /*973c0*/  IMAD.IADD R80, R67, 0x1, R80 ;  /* 0x0000000143507824 */ /* 0x000fe200078e0250 */
[----:B------:R-:W-:Y:S01]  /*973d0*/  IADD3.X R43, P2, PT, RZ, RZ, RZ, P2, !PT ;  /* 0x000000ffff2b7210 */ /* 0x000fe2000175e4ff */
[----:B------:R-:W-:Y:S01]  /*973e0*/  IMAD.IADD R82, R103, 0x1, R82 ;  /* 0x0000000167527824 */ /* 0x000fe200078e0252 */
[----:B------:R-:W-:Y:S01]  /*973f0*/  IADD3.X RZ, P4, PT, R55, R59, RZ, P4, !PT ;  /* 0x0000003b37ff7210 */ /* 0x000fe2000279e4ff */
[----:B------:R-:W-:Y:S01]  /*97400*/  IMAD.WIDE.U32 R54, R84, 0x17c510ea, R54 ;  /* 0x17c510ea54367825 */ /* 0x000fe200078e0036 */
[----:B------:R-:W-:-:S02]  /*97410*/  IADD3.X R58, P5, PT, R53, R62, RZ, P5, !PT ;  /* 0x0000003e353a7210 */ /* 0x000fc40002fbe4ff */
[----:B------:R-:W-:Y:S01]  /*97420*/  IADD3.X R43, P4, PT, R43, R56, RZ, P4, !PT ;  /* 0x000000382b2b7210 */ /* 0x000fe2000279e4ff */
[----:B------:R-:W-:Y:S01]  /*97430*/  IMAD.X R53, RZ, RZ, RZ, P2 ;  /* 0x000000ffff357224 */ /* 0x000fe200010e06ff */
[----:B------:R-:W-:Y:S01]  /*97440*/  IADD3.X R56, P1, PT, RZ, RZ, RZ, P1, !PT ;  /* 0x000000ffff387210 */ /* 0x000fe20000f3e4ff */
[----:B------:R-:W-:Y:S01]  /*97450*/  IMAD.IADD R61, R55, 0x1, R60 ;  /* 0x00000001373d7824 */ /* 0x000fe200078e023c */
[----:B------:R-:W-:Y:S01]  /*97460*/  IADD3.X R63, PT, PT, R63, RZ, RZ, P5, P0 ;  /* 0x000000ff3f3f7210 */ /* 0x000fe20002fe04ff */
[----:B------:R-:W-:Y:S01]  /*97470*/  IMAD.IADD R90, R89, 0x1, R90 ;  /* 0x00000001595a7824 */ /* 0x000fe200078e025a */
[----:B------:R-:W-:Y:S01]  /*97480*/  IADD3.X R52, P0, PT, R53, R57, RZ, P4, !PT ;  /* 0x0000003935347210 */ /* 0x000fe2000271e4ff */
[----:B------:R-:W-:Y:S01]  /*97490*/  IMAD.X R53, RZ, RZ, RZ, P1 ;  /* 0x000000ffff357224 */ /* 0x000fe200008e06ff */
[----:B------:R-:W-:Y:S01]  /*974a0*/  MOV R60, R64 ;  /* 0x00000040003c7202 */ /* 0x000fe20000000f00 */
[----:B------:R-:W-:Y:S01]  /*974b0*/  IMAD.MOV.U32 R83, RZ, RZ, R66 ;  /* 0x000000ffff537224 */ /* 0x000fe200078e0042 */
[----:B------:R-:W-:Y:S01]  /*974c0*/  IADD3.X R43, P3, P0, R43, RZ, R56, P0, P3 ;  /* 0x000000ff2b2b7210 */ /* 0x000fe20000066438 */
[----:B------:R-:W-:-:S02]  /*974d0*/  IMAD.MOV.U32 R87, RZ, RZ, R102 ;  /* 0x000000ffff577224 */ /* 0x000fc400078e0066 */
[----:B------:R-:W-:Y:S01]  /*974e0*/  IMAD.MOV.U32 R93, RZ, RZ, R54 ;  /* 0x000000ffff5d7224 */ /* 0x000fe200078e0036 */
[----:B------:R-:W-:Y:S01]  /*974f0*/  IADD3.X R52, PT, PT, R52, RZ, R53, P3, P0 ;  /* 0x000000ff34347210 */ /* 0x000fe20001fe0435 */
[----:B------:R-:W-:Y:S01]  /*97500*/  IMAD.MOV.U32 R53, RZ, RZ, R68 ;  /* 0x000000ffff357224 */ /* 0x000fe200078e0044 */
[----:B------:R-:W-:Y:S01]  /*97510*/  IADD3 R43, P0, PT, R43, R58, RZ ;  /* 0x0000003a2b2b7210 */ /* 0x000fe20007f1e0ff */
[----:B------:R-:W-:Y:S02]  /*97520*/  IMAD.MOV.U32 R58, RZ, RZ, R82 ;  /* 0x000000ffff3a7224 */ /* 0x000fe400078e0052 */
[----:B------:R-:W-:Y:S02]  /*97530*/  IMAD.MOV.U32 R95, RZ, RZ, R61 ;  /* 0x000000ffff5f7224 */ /* 0x000fe400078e003d */
[----:B------:R-:W-:Y:S01]  /*97540*/  IMAD.X R63, R52, 0x1, R63, P0 ;  /* 0x00000001343f7824 */ /* 0x000fe200000e063f */
        /* <DEDUP_REMOVED lines=71> */
.L_x_326:
[----:B------:R-:W-:Y:S05]  /*979c0*/  BSYNC.RELIABLE B3 ;  /* 0x0000000000037941 */ /* 0x000fea0003800100 */
.L_x_325:
        /* <DEDUP_REMOVED lines=12> */
.L_x_324:
[----:B------:R-:W-:Y:S05]  /*97a90*/  BSYNC.RECONVERGENT B2 ;  /* 0x0000000000027941 */ /* 0x000fea0003800200 */
.L_x_323:
        /* <DEDUP_REMOVED lines=37> */
.L_x_330:
[----:B------:R-:W-:Y:S05]  /*97cf0*/  BSYNC.RELIABLE B3 ;  /* 0x0000000000037941 */ /* 0x000fea0003800100 */
.L_x_329:
        /* <DEDUP_REMOVED lines=12> */
.L_x_328:
[----:B------:R-:W-:Y:S05]  /*97dc0*/  BSYNC.RECONVERGENT B2 ;  /* 0x0000000000027941 */ /* 0x000fea0003800200 */
.L_x_327:
[----:B------:R-:W-:Y:S01]  /*97dd0*/  IADD3 R64, P1, PT, R38, R37, RZ ;  /* 0x0000002526407210 */ /* 0x000fe20007f3e0ff */
[----:B------:R-:W-:Y:S01]  /*97de0*/  BSSY.RECONVERGENT B2, `(.L_x_331) ;  /* 0x0000073000027945 */ /* 0x000fe20003800200 */
[----:B------:R-:W-:Y:S02]  /*97df0*/  IADD3 R79, P0, PT, -R140, R88, RZ ;  /* 0x000000588c4f7210 */ /* 0x000fe40007f1e1ff */
[----:B------:R-:W-:Y:S02]  /*97e00*/  IADD3.X R56, P1, PT, R39, R36, RZ, P1, !PT ;  /* 0x0000002427387210 */ /* 0x000fe40000f3e4ff */
[----:B------:R-:W-:Y:S02]  /*97e10*/  IADD3.X R81, P0, PT, ~R139, R90, RZ, P0, !PT ;  /* 0x0000005a8b517210 */ /* 0x000fe4000071e5ff */
[----:B------:R-:W-:Y:S02]  /*97e20*/  IADD3.X R35, P1, PT, R40, R35, RZ, P1, !PT ;  /* 0x0000002328237210 */ /* 0x000fe40000f3e4ff */
[----:B------:R-:W-:-:S02]  /*97e30*/  IADD3.X R83, P0, PT, ~R138, R83, RZ, P0, !PT ;  /* 0x000000538a537210 */ /* 0x000fc4000071e5ff */
[----:B------:R-:W-:Y:S02]  /*97e40*/  IADD3.X R34, P1, PT, R41, R34, RZ, P1, !PT ;  /* 0x0000002229227210 */ /* 0x000fe40000f3e4ff */
[----:B------:R-:W-:Y:S02]  /*97e50*/  IADD3.X R85, P0, PT, ~R137, R52, RZ, P0, !PT ;  /* 0x0000003489557210 */ /* 0x000fe4000071e5ff */
[----:B------:R-:W-:Y:S01]  /*97e60*/  IADD3.X R33, P1, PT, R50, R33, RZ, P1, !PT ;  /* 0x0000002132217210 */ /* 0x000fe20000f3e4ff */
[----:B------:R-:W-:Y:S01]  /*97e70*/  IMAD.MOV.U32 R101, RZ, RZ, R34 ;  /* 0x000000ffff657224 */ /* 0x000fe200078e0022 */
[----:B------:R-:W-:Y:S02]  /*97e80*/  IADD3.X R87, P0, PT, ~R136, R87, RZ, P0, !PT ;  /* 0x0000005788577210 */ /* 0x000fe4000071e5ff */
[----:B------:R-:W-:Y:S02]  /*97e90*/  IADD3.X R32, P1, PT, R51, R32, RZ, P1, !PT ;  /* 0x0000002033207210 */ /* 0x000fe40000f3e4ff */
[----:B------:R-:W-:Y:S01]  /*97ea0*/  IADD3.X R89, P0, PT, ~R135, R58, RZ, P0, !PT ;  /* 0x0000003a87597210 */ /* 0x000fe2000071e5ff */
[----:B------:R-:W-:Y:S01]  /*97eb0*/  IMAD.MOV.U32 R58, RZ, RZ, R33 ;  /* 0x000000ffff3a7224 */ /* 0x000fe200078e0021 */
[----:B------:R-:W-:Y:S01]  /*97ec0*/  IADD3.X R36, P1, PT, R48, R31, RZ, P1, !PT ;  /* 0x0000001f30247210 */ /* 0x000fe20000f3e4ff */
[----:B------:R-:W-:Y:S01]  /*97ed0*/  IMAD.MOV.U32 R31, RZ, RZ, R35 ;  /* 0x000000ffff1f7224 */ /* 0x000fe200078e0023 */
[----:B------:R-:W-:Y:S01]  /*97ee0*/  IADD3.X R53, P0, PT, ~R134, R53, RZ, P0, !PT ;  /* 0x0000003586357210 */ /* 0x000fe2000071e5ff */
[----:B------:R-:W-:Y:S01]  /*97ef0*/  IMAD.MOV.U32 R149, RZ, RZ, R32 ;  /* 0x000000ffff957224 */ /* 0x000fe200078e0020 */
[----:B------:R-:W-:Y:S01]  /*97f00*/  IADD3.X R29, P1, PT, R49, R29, RZ, P1, !PT ;  /* 0x0000001d311d7210 */ /* 0x000fe20000f3e4ff */
[----:B------:R-:W-:Y:S01]  /*97f10*/  IMAD.MOV.U32 R43, RZ, RZ, R36 ;  /* 0x000000ffff2b7224 */ /* 0x000fe200078e0024 */
[----:B------:R-:W-:-:S02]  /*97f20*/  IADD3.X R55, P0, PT, ~R125, R60, RZ, P0, !PT ;  /* 0x0000003c7d377210 */ /* 0x000fc4000071e5ff */
        /* <DEDUP_REMOVED lines=8> */
[----:B------:R-:W-:Y:S01]  /*97fb0*/  MOV R82, R29 ;  /* 0x0000001d00527202 */ /* 0x000fe20000000f00 */
[----:B------:R-:W-:Y:S02]  /*97fc0*/  IMAD.X R25, R45, 0x1, R25, P1 ;  /* 0x000000012d197824 */ /* 0x000fe400008e0619 */
[----:B------:R-:W-:Y:S01]  /*97fd0*/  IMAD.X R59, R59, 0x1, ~R72, P0 ;  /* 0x000000013b3b7824 */ /* 0x000fe200000e0e48 */
        /* <DEDUP_REMOVED lines=70> */
.L_x_334:
[----:B------:R-:W-:Y:S05]  /*98440*/  BSYNC.RELIABLE B3 ;  /* 0x0000000000037941 */ /* 0x000fea0003800100 */
.L_x_333:
        /* <DEDUP_REMOVED lines=12> */
.L_x_332:
[----:B------:R-:W-:Y:S05]  /*98510*/  BSYNC.RECONVERGENT B2 ;  /* 0x0000000000027941 */ /* 0x000fea0003800200 */
.L_x_331:
        /* <DEDUP_REMOVED lines=8> */
[----:B------:R-:W-:-:S04]  /*985a0*/  IMAD.WIDE.U32 R28, P0, R64, R149, R28 ;  /* 0x00000095401c7225 */ /* 0x000fc8000780001c */
[----:B------:R-:W-:-:S04]  /*985b0*/  IMAD.WIDE.U32 R44, R64, R58, RZ ;  /* 0x0000003a402c7225 */ /* 0x000fc800078e00ff */
[----:B------:R-:W-:Y:S01]  /*985c0*/  IMAD.MOV.U32 R38, RZ, RZ, R27 ;  /* 0x000000ffff267224 */ /* 0x000fe200078e001b */
[----:B------:R-:W-:Y:S01]  /*985d0*/  IADD3 R74, P1, PT, R45, R28, RZ ;  /* 0x0000001c2d4a7210 */ /* 0x000fe20007f3e0ff */
[----:B------:R-:W-:-:S04]  /*985e0*/  IMAD.WIDE.U32 R34, P3, R64, R82, R32 ;  /* 0x0000005240227225 */ /* 0x000fc80007860020 */
[----:B------:R-:W-:-:S04]  /*985f0*/  IMAD.WIDE.U32 R62, R64, R43, RZ ;  /* 0x0000002b403e7225 */ /* 0x000fc800078e00ff */
[----:B------:R-:W-:-:S04]  /*98600*/  IMAD.WIDE.U32 R26, R56, R123, RZ ;  /* 0x0000007b381a7225 */ /* 0x000fc800078e00ff */
[----:B------:R-:W-:-:S04]  /*98610*/  IMAD.WIDE.U32 R36, R56, R52, RZ ;  /* 0x0000003438247225 */ /* 0x000fc800078e00ff */
[----:B------:R-:W-:Y:S02]  /*98620*/  IMAD.MOV.U32 R32, RZ, RZ, R29 ;  /* 0x000000ffff207224 */ /* 0x000fe400078e001d */
[----:B------:R-:W-:-:S04]  /*98630*/  IMAD.WIDE.U32 R28, R56, R64, RZ ;  /* 0x00000040381c7225 */ /* 0x000fc800078e00ff */
[----:B------:R-:W-:Y:S01]  /*98640*/  IMAD.WIDE.U32.X R38, R56, R101, R38, P2 ;  /* 0x0000006538267225 */ /* 0x000fe200010e0426 */
[----:B------:R-:W-:-:S03]  /*98650*/  IADD3 RZ, P2, PT, RZ, R104, RZ ;  /* 0x00000068ffff7210 */ /* 0x000fc60007f5e0ff */
[----:B------:R-:W-:Y:S01]  /*98660*/  IMAD.X R33, RZ, RZ, RZ, P0 ;  /* 0x000000ffff217224 */ /* 0x000fe200000e06ff */
[----:B------:R-:W-:Y:S01]  /*98670*/  IADD3 R63, P0, PT, R63, R34, RZ ;  /* 0x000000223f3f7210 */ /* 0x000fe20007f1e0ff */
[----:B------:R-:W-:Y:S01]  /*98680*/  IMAD.X R41, RZ, RZ, RZ, P3 ;  /* 0x000000ffff297224 */ /* 0x000fe200018e06ff */
[----:B------:R-:W-:Y:S01]  /*98690*/  IADD3.X RZ, P2, PT, RZ, R105, RZ, P2, !PT ;  /* 0x00000069ffff7210 */ /* 0x000fe2000175e4ff */
[----:B------:R-:W-:Y:S02]  /*986a0*/  IMAD.MOV.U32 R40, RZ, RZ, R35 ;  /* 0x000000ffff287224 */ /* 0x000fe400078e0023 */
[----:B------:R-:W-:-:S04]  /*986b0*/  IMAD.WIDE.U32 R26, P3, R64, R103, R26 ;  /* 0x00000067401a7225 */ /* 0x000fc8000786001a */
[----:B------:R-:W-:-:S04]  /*986c0*/  IMAD.WIDE.U32 R34, P5, R64, R54, R36 ;  /* 0x0000003640227225 */ /* 0x000fc800078a0024 */
[----:B------:R-:W-:Y:S01]  /*986d0*/  IMAD.WIDE.U32 R46, R64, R123, RZ ;  /* 0x0000007b402e7225 */ /* 0x000fe200078e00ff */
[----:B------:R-:W-:-:S03]  /*986e0*/  IADD3.X R127, PT, PT, RZ, RZ, RZ, P5, !PT ;  /* 0x000000ffff7f7210 */ /* 0x000fc60002ffe4ff */
[----:B------:R-:W-:-:S04]  /*986f0*/  IMAD.WIDE.U32 R36, P4, R64, R56, R28 ;  /* 0x0000003840247225 */ /* 0x000fc8000788001c */
[----:B------:R-:W-:-:S04]  /*98700*/  IMAD.WIDE.U32 R28, R64, R64, RZ ;  /* 0x00000040401c7225 */ /* 0x000fc800078e00ff */
[----:B------:R-:W-:-:S04]  /*98710*/  IMAD.WIDE.U32 R60, R64, R52, RZ ;  /* 0x00000034403c7225 */ /* 0x000fc800078e00ff */
[----:B------:R-:W-:Y:S01]  /*98720*/  IMAD.X R153, RZ, RZ, RZ, P3 ;  /* 0x000000ffff997224 */ /* 0x000fe200018e06ff */
[----:B------:R-:W-:Y:S01]  /*98730*/  IADD3 R25, P3, PT, R47, R26, RZ ;  /* 0x0000001a2f197210 */ /* 0x000fe20007f7e0ff */
[----:B------:R-:W-:Y:S01]  /*98740*/  IMAD.WIDE.U32 R64, R101, R58, RZ ;  /* 0x0000003a65407225 */ /* 0x000fe200078e00ff */
[----:B------:R-:W-:Y:S02]  /*98750*/  IADD3.X R47, P2, PT, RZ, R38, RZ, P2, !PT ;  /* 0x00000026ff2f7210 */ /* 0x000fe4000175e4ff */
[----:B------:R-:W-:Y:S01]  /*98760*/  IADD3 R80, P5, PT, R61, R34, RZ ;  /* 0x000000223d507210 */ /* 0x000fe20007fbe0ff */
[----:B------:R-:W-:Y:S01]  /*98770*/  IMAD.MOV.U32 R152, RZ, RZ, R27 ;  /* 0x000000ffff987224 */ /* 0x000fe200078e001b */
[----:B------:R-:W-:Y:S01]  /*98780*/  IADD3.X R61, P2, PT, RZ, R39, RZ, P2, !PT ;  /* 0x00000027ff3d7210 */ /* 0x000fe2000175e4ff */
[----:B------:R-:W-:-:S03]  /*98790*/  IMAD.WIDE.U32 R26, R28, -0x1, RZ ;  /* 0xffffffff1c1a7825 */ /* 0x000fc600078e00ff */
[----:B------:R-:W-:Y:S01]  /*987a0*/  IADD3.X R72, P2, PT, R47, R44, RZ, P2, !PT ;  /* 0x0000002c2f487210 */ /* 0x000fe2000175e4ff */
[----:B------:R-:W-:-:S04]  /*987b0*/  IMAD.WIDE.U32 R128, R101, R43, RZ ;  /* 0x0000002b65807225 */ /* 0x000fc800078e00ff */
[----:B------:R-:W-:Y:S02]  /*987c0*/  IMAD.MOV.U32 R126, RZ, RZ, R35 ;  /* 0x000000ffff7e7224 */ /* 0x000fe400078e0023 */
[----:B------:R-:W-:-:S04]  /*987d0*/  IMAD.WIDE.U32.X R152, R56, R103, R152, P3 ;  /* 0x0000006738987225 */ /* 0x000fc800018e0498 */
[----:B------:R-:W-:-:S04]  /*987e0*/  IMAD.WIDE.U32 R64, P3, R31, R149, R64 ;  /* 0x000000951f407225 */ /* 0x000fc80007860040 */
[----:B------:R-:W-:-:S04]  /*987f0*/  IMAD.WIDE.U32 R38, R31, R58, RZ ;  /* 0x0000003a1f267225 */ /* 0x000fc800078e00ff */
[----:B------:R-:W-:Y:S01]  /*98800*/  IMAD.X R35, RZ, RZ, RZ, P4 ;  /* 0x000000ffff237224 */ /* 0x000fe200020e06ff */
[----:B------:R-:W-:Y:S01]  /*98810*/  IADD3 R45, P4, PT, R29, R36, RZ ;  /* 0x000000241d2d7210 */ /* 0x000fe20007f9e0ff */
[----:B------:R-:W-:Y:S02]  /*98820*/  IMAD.MOV.U32 R34, RZ, RZ, R37 ;  /* 0x000000ffff227224 */ /* 0x000fe400078e0025 */
[----:B------:R-:W-:-:S04]  /*98830*/  IMAD.WIDE.U32 R36, R26, 0x1, RZ ;  /* 0x000000011a247825 */ /* 0x000fc800078e00ff */
[----:B------:R-:W-:-:S04]  /*98840*/  IMAD.WIDE.U32.X R126, R56, R54, R126, P5 ;  /* 0x00000036387e7225 */ /* 0x000fc800028e047e */
[----:B------:R-:W-:-:S04]  /*98850*/  IMAD.WIDE.U32 R90, R31, R43, RZ ;  /* 0x0000002b1f5a7225 */ /* 0x000fc800078e00ff */
[----:B------:R-:W-:-:S04]  /*98860*/  IMAD.WIDE.U32 R128, P5, R31, R82, R128 ;  /* 0x000000521f807225 */ /* 0x000fc800078a0080 */
[----:B------:R-:W-:Y:S01]  /*98870*/  IMAD.X R111, RZ, RZ, RZ, P3 ;  /* 0x000000ffff6f7224 */ /* 0x000fe200018e06ff */
[----:B------:R-:W-:Y:S01]  /*98880*/  IADD3 R119, P3, PT, R64, R39, RZ ;  /* 0x0000002740777210 */ /* 0x000fe20007f7e0ff */
        /* <DEDUP_REMOVED lines=8> */
[----:B------:R-:W-:Y:S01]  /*98910*/  IMAD.X R51, RZ, RZ, RZ, P5 ;  /* 0x000000ffff337224 */ /* 0x000fe200028e06ff */
[----:B------:R-:W-:Y:S01]  /*98920*/  IADD3 R107, P5, PT, R128, R91, RZ ;  /* 0x0000005b806b7210 */ /* 0x000fe20007fbe0ff */
[----:B------:R-:W-:-:S04]  /*98930*/  IMAD.WIDE.U32 R28, R101, R31, RZ ;  /* 0x0000001f651c7225 */ /* 0x000fc800078e00ff */
[----:B------:R-:W-:-:S04]  /*98940*/  IMAD.WIDE.U32.X R110, R101, R149, R110, P3 ;  /* 0x00000095656e7225 */ /* 0x000fc800018e046e */
[----:B------:R-:W-:Y:S02]  /*98950*/  IMAD.MOV.U32 R50, RZ, RZ, R129 ;  /* 0x000000ffff327224 */ /* 0x000fe400078e0081 */
[----:B------:R-:W-:-:S04]  /*98960*/  IMAD.WIDE.U32 R66, R31, R123, RZ ;  /* 0x0000007b1f427225 */ /* 0x000fc800078e00ff */
[----:B------:R-:W-:-:S04]  /*98970*/  IMAD.WIDE.U32 R116, P3, R31, R103, R116 ;  /* 0x000000671f747225 */ /* 0x000fc80007860074 */
[----:B------:R-:W-:-:S04]  /*98980*/  IMAD.WIDE.U32 R150, R101, R52, RZ ;  /* 0x0000003465967225 */ /* 0x000fc800078e00ff */
[----:B------:R-:W-:-:S04]  /*98990*/  IMAD.WIDE.U32.X R50, R101, R82, R50, P5 ;  /* 0x0000005265327225 */ /* 0x000fc800028e0432 */
[----:B------:R-:W-:-:S04]  /*989a0*/  IMAD.WIDE.U32 R28, P5, R31, R101, R28 ;  /* 0x000000651f1c7225 */ /* 0x000fc800078a001c */
[----:B------:R-:W-:Y:S01]  /*989b0*/  IMAD.X R109, RZ, RZ, RZ, P3 ;  /* 0x000000ffff6d7224 */ /* 0x000fe200018e06ff */
[----:B------:R-:W-:Y:S01]  /*989c0*/  IADD3 R133, P3, PT, R116, R67, RZ ;  /* 0x0000004374857210 */ /* 0x000fe20007f7e0ff */
[----:B------:R-:W-:-:S04]  /*989d0*/  IMAD.WIDE.U32 R48, R31, R31, RZ ;  /* 0x0000001f1f307225 */ /* 0x000fc800078e00ff */
[----:B------:R-:W-:Y:S02]  /*989e0*/  IMAD.MOV.U32 R108, RZ, RZ, R117 ;  /* 0x000000ffff6c7224 */ /* 0x000fe400078e0075 */
[----:B------:R-:W-:Y:S02]  /*989f0*/  IMAD.X R69, RZ, RZ, RZ, P5 ;  /* 0x000000ffff457224 */ /* 0x000fe400028e06ff */
[----:B------:R-:W-:Y:S01]  /*98a00*/  IMAD.IADD R129, R27, 0x1, R115 ;  /* 0x000000011b817824 */ /* 0x000fe200078e0273 */
[----:B------:R-:W-:Y:S01]  /*98a10*/  SHF.L.U64.HI R27, R104, 0x1, R105 ;  /* 0x00000001681b7819 */ /* 0x000fe20000010269 */
[----:B------:R-:W-:-:S04]  /*98a20*/  IMAD.WIDE.U32 R150, P5, R31, R54, R150 ;  /* 0x000000361f967225 */ /* 0x000fc800078a0096 */
[----:B------:R-:W-:Y:S01]  /*98a30*/  IMAD.WIDE.U32 R112, R31, R52, RZ ;  /* 0x000000341f707225 */ /* 0x000fe200078e00ff */
[----:B------:R-:W-:-:S03]  /*98a40*/  IADD3.X R147, PT, PT, RZ, RZ, RZ, P5, !PT ;  /* 0x000000ffff937210 */ /* 0x000fc60002ffe4ff */
[----:B------:R-:W-:Y:S01]  /*98a50*/  IMAD.WIDE.U32.X R108, R101, R103, R108, P3 ;  /* 0x00000067656c7225 */ /* 0x000fe200018e046c */
[----:B------:R-:W-:Y:S02]  /*98a60*/  IADD3 R67, P3, PT, R49, R28, RZ ;  /* 0x0000001c31437210 */ /* 0x000fe40007f7e0ff */
[----:B------:R-:W-:Y:S01]  /*98a70*/  IADD3 R125, P5, PT, R150, R113, RZ ;  /* 0x00000071967d7210 */ /* 0x000fe20007fbe0ff */
[----:B------:R-:W-:Y:S01]  /*98a80*/  IMAD.MOV.U32 R68, RZ, RZ, R29 ;  /* 0x000000ffff447224 */ /* 0x000fe200078e001d */
[----:B------:R-:W-:Y:S01]  /*98a90*/  IADD3.X R113, P2, PT, R61, R74, RZ, P2, !PT ;  /* 0x0000004a3d717210 */ /* 0x000fe2000175e4ff */
[----:B------:R-:W-:-:S04]  /*98aa0*/  IMAD.WIDE.U32 R28, R129, 0x1, RZ ;  /* 0x00000001811c7825 */ /* 0x000fc800078e00ff */
[----:B------:R-:W-:-:S04]  /*98ab0*/  IMAD.WIDE.U32.X R34, R56, R56, R34, P4 ;  /* 0x0000003838227225 */ /* 0x000fc800020e0422 */
[----:B------:R-:W-:Y:S02]  /*98ac0*/  IMAD.MOV.U32 R146, RZ, RZ, R151 ;  /* 0x000000ffff927224 */ /* 0x000fe400078e0097 */
[----:B------:R-:W-:-:S04]  /*98ad0*/  IMAD.WIDE.U32 R28, P4, R26, -0x7af74000, R28 ;  /* 0x8508c0001a1c7825 */ /* 0x000fc8000788001c */
[C---:B------:R-:W-:Y:S01]  /*98ae0*/  IMAD.WIDE.U32.X R146, R101.reuse, R54, R146, P5 ;  /* 0x0000003665927225 */ /* 0x040fe200028e0492 */
[----:B------:R-:W-:Y:S02]  /*98af0*/  LEA.X R104, P5, R104, R34, 0x1, P1 ;  /* 0x0000002268687211 */ /* 0x000fe400008a0cff */
[----:B------:R-:W-:Y:S01]  /*98b00*/  IADD3.X R39, P1, PT, RZ, R32, RZ, P2, !PT ;  /* 0x00000020ff277210 */ /* 0x000fe2000173e4ff */
[----:B------:R-:W-:Y:S01]  /*98b10*/  IMAD.WIDE.U32.X R68, R101, R101, R68, P3 ;  /* 0x0000006565447225 */ /* 0x000fe200018e0444 */
[----:B------:R-:W-:Y:S02]  /*98b20*/  IADD3 R36, P2, PT, R37, R28, RZ ;  /* 0x0000001c25247210 */ /* 0x000fe40007f5e0ff */
[----:B------:R-:W-:Y:S01]  /*98b30*/  IADD3.X R78, P3, PT, RZ, R33, RZ, P1, !PT ;  /* 0x00000021ff4e7210 */ /* 0x000fe20000f7e4ff */
[----:B------:R-:W-:Y:S01]  /*98b40*/  IMAD.WIDE.U32 R144, R149, R43, RZ ;  /* 0x0000002b95907225 */ /* 0x000fe200078e00ff */
[----:B------:R-:W-:Y:S02]  /*98b50*/  IADD3.X RZ, P1, PT, R45, R36, RZ, P0, !PT ;  /* 0x000000242dff7210 */ /* 0x000fe4000073e4ff */
[----:B------:R-:W-:Y:S01]  /*98b60*/  IADD3.X R62, P0, PT, R39, R62, RZ, P3, !PT ;  /* 0x0000003e273e7210 */ /* 0x000fe20001f1e4ff */
[----:B------:R-:W-:Y:S01]  /*98b70*/  IMAD.X R37, RZ, RZ, RZ, P4 ;  /* 0x000000ffff257224 */ /* 0x000fe200020e06ff */
[----:B------:R-:W-:Y:S01]  /*98b80*/  IADD3.X R27, P5, PT, R27, R35, RZ, P5, !PT ;  /* 0x000000231b1b7210 */ /* 0x000fe20002fbe4ff */
[----:B------:R-:W-:Y:S01]  /*98b90*/  IMAD.MOV.U32 R36, RZ, RZ, R29 ;  /* 0x000000ffff247224 */ /* 0x000fe200078e001d */
[----:B------:R-:W-:Y:S01]  /*98ba0*/  IADD3.X R63, P0, PT, R78, R63, RZ, P0, !PT ;  /* 0x0000003f4e3f7210 */ /* 0x000fe2000071e4ff */
[----:B------:R-:W-:-:S04]  /*98bb0*/  IMAD.WIDE.U32 R140, R149, R123, RZ ;  /* 0x0000007b958c7225 */ /* 0x000fc800078e00ff */
[----:B------:R-:W-:-:S04]  /*98bc0*/  IMAD.WIDE.U32 R134, R149, R52, RZ ;  /* 0x0000003495867225 */ /* 0x000fc800078e00ff */
[----:B------:R-:W-:-:S04]  /*98bd0*/  IMAD.WIDE.U32.X R36, R129, -0x7af74000, R36, P2 ;  /* 0x8508c00081247825 */ /* 0x000fc800010e0424 */
[----:B------:R-:W-:Y:S01]  /*98be0*/  IMAD.WIDE.U32 R144, P3, R58, R82, R144 ;  /* 0x000000523a907225 */ /* 0x000fe20007860090 */
[----:B------:R-:W-:-:S03]  /*98bf0*/  IADD3.X R45, P1, PT, RZ, R36, RZ, P1, !PT ;  /* 0x00000024ff2d7210 */ /* 0x000fc60000f3e4ff */
[----:B------:R-:W-:-:S04]  /*98c00*/  IMAD.WIDE.U32 R32, R82, R52, RZ ;  /* 0x0000003452207225 */ /* 0x000fc800078e00ff */
[----:B------:R-:W-:-:S04]  /*98c10*/  IMAD.WIDE.U32 R140, P2, R58, R103, R140 ;  /* 0x000000673a8c7225 */ /* 0x000fc8000784008c */
[----:B------:R-:W-:Y:S02]  /*98c20*/  IMAD.X R143, RZ, RZ, RZ, P3 ;  /* 0x000000ffff8f7224 */ /* 0x000fe400018e06ff */
[----:B------:R-:W-:-:S04]  /*98c30*/  IMAD.WIDE.U32 R34, R103, R52, RZ ;  /* 0x0000003467227225 */ /* 0x000fc800078e00ff */
[----:B------:R-:W-:-:S04]  /*98c40*/  IMAD.WIDE.U32 R134, P3, R58, R54, R134 ;  /* 0x000000363a867225 */ /* 0x000fc80007860086 */
[----:B------:R-:W-:Y:S01]  /*98c50*/  IMAD.X R137, RZ, RZ, RZ, P2 ;  /* 0x000000ffff897224 */ /* 0x000fe200010e06ff */
[----:B------:R-:W-:Y:S01]  /*98c60*/  IADD3.X R76, P2, PT, RZ, R37, RZ, P1, !PT ;  /* 0x00000025ff4c7210 */ /* 0x000fe20000f5e4ff */
[----:B------:R-:W-:-:S03]  /*98c70*/  IMAD.WIDE.U32 R28, R82, R123, RZ ;  /* 0x0000007b521c7225 */ /* 0x000fc600078e00ff */
[----:B------:R-:W-:Y:S01]  /*98c80*/  IADD3.X R104, P2, PT, R45, R104, RZ, P2, !PT ;  /* 0x000000682d687210 */ /* 0x000fe2000175e4ff */
[----:B------:R-:W-:Y:S02]  /*98c90*/  IMAD.X R39, RZ, RZ, RZ, P3 ;  /* 0x000000ffff277224 */ /* 0x000fe400018e06ff */
[----:B------:R-:W-:-:S04]  /*98ca0*/  IMAD.WIDE.U32 R32, P1, R43, R54, R32 ;  /* 0x000000362b207225 */ /* 0x000fc80007820020 */
[----:B------:R-:W-:-:S04]  /*98cb0*/  IMAD.WIDE.U32 R114, R58, R43, RZ ;  /* 0x0000002b3a727225 */ /* 0x000fc800078e00ff */
[----:B------:R-:W-:-:S04]  /*98cc0*/  IMAD.WIDE.U32 R34, P3, R123, R54, R34 ;  /* 0x000000367b227225 */ /* 0x000fc80007860022 */
[----:B------:R-:W-:-:S04]  /*98cd0*/  IMAD.WIDE.U32 R138, R58, R123, RZ ;  /* 0x0000007b3a8a7225 */ /* 0x000fc800078e00ff */
[----:B------:R-:W-:Y:S01]  /*98ce0*/  IMAD.X R49, RZ, RZ, RZ, P1 ;  /* 0x000000ffff317224 */ /* 0x000fe200008e06ff */
[----:B------:R-:W-:Y:S01]  /*98cf0*/  IADD3 R151, P1, PT, R144, R115, RZ ;  /* 0x0000007390977210 */ /* 0x000fe20007f3e0ff */
[----:B------:R-:W-:Y:S01]  /*98d00*/  IMAD.X R61, RZ, RZ, RZ, P3 ;  /* 0x000000ffff3d7224 */ /* 0x000fe200018e06ff */
[----:B------:R-:W-:Y:S01]  /*98d10*/  IADD3 R74, P3, PT, R140, R139, RZ ;  /* 0x0000008b8c4a7210 */ /* 0x000fe20007f7e0ff */
[----:B------:R-:W-:-:S04]  /*98d20*/  IMAD.WIDE.U32 R28, P4, R43, R103, R28 ;  /* 0x000000672b1c7225 */ /* 0x000fc8000788001c */
[----:B------:R-:W-:-:S04]  /*98d30*/  IMAD.WIDE.U32 R36, R58, R52, RZ ;  /* 0x000000343a247225 */ /* 0x000fc800078e00ff */
[----:B------:R-:W-:Y:S02]  /*98d40*/  IMAD.MOV.U32 R142, RZ, RZ, R145 ;  /* 0x000000ffff8e7224 */ /* 0x000fe400078e0091 */
[----:B------:R-:W-:-:S04]  /*98d50*/  IMAD.WIDE.U32 R130, R129, 0x30000000, RZ ;  /* 0x3000000081827825 */ /* 0x000fc800078e00ff */
[----:B------:R-:W-:Y:S02]  /*98d60*/  IMAD.MOV.U32 R136, RZ, RZ, R141 ;  /* 0x000000ffff887224 */ /* 0x000fe400078e008d */
[----:B------:R-:W-:Y:S01]  /*98d70*/  IMAD.X R47, RZ, RZ, RZ, P4 ;  /* 0x000000ffff2f7224 */ /* 0x000fe200020e06ff */
[----:B------:R-:W-:Y:S01]  /*98d80*/  IADD3 R56, P4, PT, R134, R37, RZ ;  /* 0x0000002586387210 */ /* 0x000fe20007f9e0ff */
[----:B------:R-:W-:Y:S01]  /*98d90*/  IMAD.WIDE.U32.X R142, R149, R82, R142, P1 ;  /* 0x00000052958e7225 */ /* 0x000fe200008e048e */
[----:B------:R-:W-:Y:S02]  /*98da0*/  IADD3 RZ, P1, PT, R62, R38, RZ ;  /* 0x000000263eff7210 */ /* 0x000fe40007f3e0ff */
[----:B------:R-:W-:Y:S01]  /*98db0*/  SHF.L.W.U32.HI R37, R105, 0x1, R72 ;  /* 0x0000000169257819 */ /* 0x000fe20000010e48 */
[----:B------:R-:W-:Y:S01]  /*98dc0*/  IMAD.WIDE.U32.X R136, R149, R103, R136, P3 ;  /* 0x0000006795887225 */ /* 0x000fe200018e0488 */
[----:B------:R-:W-:Y:S02]  /*98dd0*/  IADD3.X R105, P2, PT, R76, R27, RZ, P2, !PT ;  /* 0x0000001b4c697210 */ /* 0x000fe4000175e4ff */
[----:B------:R-:W-:Y:S01]  /*98de0*/  IADD3.X RZ, P1, PT, R63, R119, RZ, P1, !PT ;  /* 0x000000773fff7210 */ /* 0x000fe20000f3e4ff */
[----:B------:R-:W-:Y:S01]  /*98df0*/  IMAD.MOV.U32 R38, RZ, RZ, R135 ;  /* 0x000000ffff267224 */ /* 0x000fe200078e0087 */
[----:B------:R-:W-:Y:S01]  /*98e00*/  IADD3.X R106, P5, PT, R37, R48, RZ, P5, !PT ;  /* 0x00000030256a7210 */ /* 0x000fe20002fbe4ff */
[----:B------:R-:W-:Y:S01]  /*98e10*/  IMAD.WIDE.U32 R130, P3, R26, 0x170b5d44, R130 ;  /* 0x170b5d441a827825 */ /* 0x000fe20007860082 */
[----:B------:R-:W-:-:S02]  /*98e20*/  IADD3.X R118, P1, PT, RZ, R110, RZ, P1, !PT ;  /* 0x0000006eff767210 */ /* 0x000fc40000f3e4ff */
[----:B------:R-:W-:Y:S01]  /*98e30*/  SHF.L.W.U32.HI R72, R72, 0x1, R113 ;  /* 0x0000000148487819 */ /* 0x000fe20000010e71 */
[----:B------:R-:W-:Y:S01]  /*98e40*/  IMAD.WIDE.U32 R44, R26, 0x30000000, RZ ;  /* 0x300000001a2c7825 */ /* 0x000fe200078e00ff */
[----:B------:R-:W-:Y:S02]  /*98e50*/  MOV R100, R131 ;  /* 0x0000008300647202 */ /* 0x000fe40000000f00 */
[----:B------:R-:W-:Y:S01]  /*98e60*/  IADD3.X R110, P1, PT, RZ, R111, RZ, P1, !PT ;  /* 0x0000006fff6e7210 */ /* 0x000fe20000f3e4ff */
[----:B------:R-:W-:Y:S01]  /*98e70*/  IMAD.WIDE.U32.X R38, R149, R54, R38, P4 ;  /* 0x0000003695267225 */ /* 0x000fe200020e0426 */
[----:B------:R-:W-:Y:S02]  /*98e80*/  IADD3 R65, P4, PT, R130, R45, RZ ;  /* 0x0000002d82417210 */ /* 0x000fe40007f9e0ff */
[----:B------:R-:W-:Y:S01]  /*98e90*/  IADD3.X R45, P0, PT, RZ, R40, RZ, P0, !PT ;  /* 0x00000028ff2d7210 */ /* 0x000fe2000071e4ff */
[----:B------:R-:W-:Y:S01]  /*98ea0*/  IMAD.X R101, RZ, RZ, RZ, P3 ;  /* 0x000000ffff657224 */ /* 0x000fe200018e06ff */
[----:B------:R-:W-:Y:S01]  /*98eb0*/  IADD3 RZ, P3, PT, R104, R44, RZ ;  /* 0x0000002c68ff7210 */ /* 0x000fe20007f7e0ff */
[----:B------:R-:W-:Y:S01]  /*98ec0*/  IMAD.WIDE.U32 R62, R31, R58, R62 ;  /* 0x0000003a1f3e7225 */ /* 0x000fe200078e003e */
[----:B------:R-:W-:-:S02]  /*98ed0*/  IADD3.X R48, P0, PT, RZ, R41, RZ, P0, !PT ;  /* 0x00000029ff307210 */ /* 0x000fc4000071e4ff */
[----:B------:R-:W-:Y:S01]  /*98ee0*/  IADD3.X RZ, P3, PT, R105, R65, RZ, P3, !PT ;  /* 0x0000004169ff7210 */ /* 0x000fe20001f7e4ff */
[----:B------:R-:W-:Y:S01]  /*98ef0*/  IMAD.WIDE.U32 R40, R43, R123, RZ ;  /* 0x0000007b2b287225 */ /* 0x000fe200078e00ff */
[----:B------:R-:W-:Y:S02]  /*98f00*/  IADD3.X R65, P2, PT, RZ, RZ, RZ, P2, !PT ;  /* 0x000000ffff417210 */ /* 0x000fe4000175e4ff */
[----:B------:R-:W-:Y:S01]  /*98f10*/  IADD3.X R119, P0, PT, R45, R46, RZ, P0, !PT ;  /* 0x0000002e2d777210 */ /* 0x000fe2000071e4ff */
[----:B------:R-:W-:Y:S01]  /*98f20*/  IMAD.WIDE.U32.X R100, R129, 0x170b5d44, R100, P4 ;  /* 0x170b5d4481647825 */ /* 0x000fe200020e0464 */
[----:B------:R-:W-:Y:S02]  /*98f30*/  IADD3.X R72, P5, PT, R72, R67, RZ, P5, !PT ;  /* 0x0000004348487210 */ /* 0x000fe40002fbe4ff */
[----:B------:R-:W-:Y:S01]  /*98f40*/  IADD3.X R118, P1, PT, R118, R119, RZ, P1, !PT ;  /* 0x0000007776767210 */ /* 0x000fe20000f3e4ff */
[----:B------:R-:W-:Y:S01]  /*98f50*/  IMAD.X R27, RZ, RZ, RZ, P2 ;  /* 0x000000ffff1b7224 */ /* 0x000fe200010e06ff */
[----:B------:R-:W-:Y:S01]  /*98f60*/  IADD3 R37, P2, PT, R28, R41, RZ ;  /* 0x000000291c257210 */ /* 0x000fe20007f5e0ff */
[----:B------:R-:W-:Y:S01]  /*98f70*/  IMAD.WIDE.U32 R44, R43, R52, RZ ;  /* 0x000000342b2c7225 */ /* 0x000fe200078e00ff */
[----:B------:R-:W-:-:S02]  /*98f80*/  IADD3.X R65, P3, PT, R65, R100, RZ, P3, !PT ;  /* 0x0000006441417210 */ /* 0x000fc40001f7e4ff */
[----:B------:R-:W-:Y:S01]  /*98f90*/  IADD3.X R25, P0, PT, R48, R25, RZ, P0, !PT ;  /* 0x0000001930197210 */ /* 0x000fe2000071e4ff */
[----:B------:R-:W-:Y:S01]  /*98fa0*/  IMAD.MOV.U32 R46, RZ, RZ, R29 ;  /* 0x000000ffff2e7224 */ /* 0x000fe200078e001d */
[----:B------:R-:W-:Y:S01]  /*98fb0*/  IADD3.X R41, P3, PT, R27, R101, RZ, P3, !PT ;  /* 0x000000651b297210 */ /* 0x000fe20001f7e4ff */
[----:B------:R-:W-:Y:S01]  /*98fc0*/  IMAD.MOV.U32 R48, RZ, RZ, R33 ;  /* 0x000000ffff307224 */ /* 0x000fe200078e0021 */
[----:B------:R-:W-:Y:S01]  /*98fd0*/  IADD3.X R119, P1, PT, R110, R25, RZ, P1, !PT ;  /* 0x000000196e777210 */ /* 0x000fe20000f3e4ff */
[----:B------:R-:W-:Y:S01]  /*98fe0*/  IMAD.WIDE.U32.X R46, R82, R103, R46, P2 ;  /* 0x00000067522e7225 */ /* 0x000fe200010e042e */
[----:B------:R-:W-:Y:S02]  /*98ff0*/  IADD3 R27, P2, PT, R32, R45, RZ ;  /* 0x0000002d201b7210 */ /* 0x000fe40007f5e0ff */
[----:B------:R-:W-:Y:S01]  /*99000*/  IADD3.X R33, P1, PT, RZ, RZ, RZ, P1, !PT ;  /* 0x000000ffff217210 */ /* 0x000fe20000f3e4ff */
[----:B------:R-:W-:Y:S01]  /*99010*/  IMAD.WIDE.U32 R110, R129, -0x45f6b800, RZ ;  /* 0xba094800816e7825 */ /* 0x000fe200078e00ff */
[----:B------:R-:W-:-:S02]  /*99020*/  SHF.L.W.U32.HI R29, R113, 0x1, R62 ;  /* 0x00000001711d7819 */ /* 0x000fc40000010e3e */
[----:B------:R-:W-:Y:S01]  /*99030*/  IADD3.X R113, P0, PT, RZ, R152, RZ, P0, !PT ;  /* 0x00000098ff717210 */ /* 0x000fe2000071e4ff */
[----:B------:R-:W-:Y:S01]  /*99040*/  IMAD.WIDE.U32 R100, R149, R58, RZ ;  /* 0x0000003a95647225 */ /* 0x000fe200078e00ff */
[----:B------:R-:W-:Y:S02]  /*99050*/  IADD3.X R106, P3, PT, R65, R106, RZ, P3, !PT ;  /* 0x0000006a416a7210 */ /* 0x000fe40001f7e4ff */
[----:B------:R-:W-:Y:S01]  /*99060*/  IADD3.X R29, P5, PT, R29, R68, RZ, P5, !PT ;  /* 0x000000441d1d7210 */ /* 0x000fe20002fbe4ff */
[----:B------:R-:W-:Y:S01]  /*99070*/  IMAD.WIDE.U32.X R48, R82, R54, R48, P2 ;  /* 0x0000003652307225 */ /* 0x000fe200010e0430 */
[----:B------:R-:W-:-:S03]  /*99080*/  IADD3 RZ, P2, PT, R118, R90, RZ ;  /* 0x0000005a76ff7210 */ /* 0x000fc60007f5e0ff */
[C---:B------:R-:W-:Y:S01]  /*99090*/  IMAD.WIDE.U32 R110, P4, R26.reuse, 0x1ef3622f, R110 ;  /* 0x1ef3622f1a6e7825 */ /* 0x040fe2000788006e */
[----:B------:R-:W-:Y:S02]  /*990a0*/  IADD3.X RZ, P2, PT, R119, R107, RZ, P2, !PT ;  /* 0x0000006b77ff7210 */ /* 0x000fe4000175e4ff */
[----:B------:R-:W-:Y:S01]  /*990b0*/  IADD3.X R107, P3, PT, R41, R72, RZ, P3, !PT ;  /* 0x00000048296b7210 */ /* 0x000fe20001f7e4ff */
[----:B------:R-:W-:-:S04]  /*990c0*/  IMAD.WIDE.U32 R90, R26, -0x45f6b800, RZ ;  /* 0xba0948001a5a7825 */ /* 0x000fc800078e00ff */
[----:B------:R-:W-:Y:S02]  /*990d0*/  IMAD.IADD R25, R63, 0x1, R64 ;  /* 0x000000013f197824 */ /* 0x000fe400078e0240 */
[----:B------:R-:W-:Y:S02]  /*990e0*/  IMAD.X R45, RZ, RZ, RZ, P1 ;  /* 0x000000ffff2d7224 */ /* 0x000fe400008e06ff */
[----:B------:R-:W-:Y:S01]  /*990f0*/  IMAD.WIDE.U32 R100, P1, R58, R149, R100 ;  /* 0x000000953a647225 */ /* 0x000fe20007820064 */
[----:B------:R-:W-:-:S03]  /*99100*/  SHF.L.W.U32.HI R67, R62, 0x1, R25 ;  /* 0x000000013e437819 */ /* 0x000fc60000010e19 */
[----:B------:R-:W-:Y:S01]  /*99110*/  IMAD.X R63, RZ, RZ, RZ, P4 ;  /* 0x000000ffff3f7224 */ /* 0x000fe200020e06ff */
[----:B------:R-:W-:Y:S01]  /*99120*/  IADD3 R115, P4, PT, R110, R91, RZ ;  /* 0x0000005b6e737210 */ /* 0x000fe20007f9e0ff */
[----:B------:R-:W-:Y:S01]  /*99130*/  IMAD.X R65, RZ, RZ, RZ, P1 ;  /* 0x000000ffff417224 */ /* 0x000fe200008e06ff */
[----:B------:R-:W-:Y:S01]  /*99140*/  IADD3.X R91, P0, PT, RZ, R153, RZ, P0, !PT ;  /* 0x00000099ff5b7210 */ /* 0x000fe2000071e4ff */
[----:B------:R-:W-:Y:S01]  /*99150*/  IMAD.WIDE.U32 R118, R31, R43, R118 ;  /* 0x0000002b1f767225 */ /* 0x000fe200078e0076 */
[----:B------:R-:W-:Y:S02]  /*99160*/  IADD3.X R153, P2, PT, R33, R50, RZ, P2, !PT ;  /* 0x0000003221997210 */ /* 0x000fe4000175e4ff */
[----:B------:R-:W-:Y:S01]  /*99170*/  IADD3 RZ, P1, PT, R106, R90, RZ ;  /* 0x0000005a6aff7210 */ /* 0x000fe20007f3e0ff */
[----:B------:R-:W-:Y:S01]  /*99180*/  IMAD.MOV.U32 R62, RZ, RZ, R111 ;  /* 0x000000ffff3e7224 */ /* 0x000fe200078e006f */
[----:B------:R-:W-:Y:S01]  /*99190*/  IADD3.X R72, P5, PT, R67, R69, RZ, P5, !PT ;  /* 0x0000004543487210 */ /* 0x000fe20002fbe4ff */
[----:B------:R-:W-:Y:S01]  /*991a0*/  IMAD.WIDE.U32 R68, R58, R58, RZ ;  /* 0x0000003a3a447225 */ /* 0x000fe200078e00ff */
[----:B------:R-:W-:-:S02]  /*991b0*/  IADD3.X R78, P2, PT, R45, R51, RZ, P2, !PT ;  /* 0x000000332d4e7210 */ /* 0x000fc4000175e4ff */
[----:B------:R-:W-:Y:S01]  /*991c0*/  IADD3.X R33, P3, PT, RZ, RZ, RZ, P3, !PT ;  /* 0x000000ffff217210 */ /* 0x000fe20001f7e4ff */
[----:B------:R-:W-:Y:S01]  /*991d0*/  IMAD.WIDE.U32.X R62, R129, 0x1ef3622f, R62, P4 ;  /* 0x1ef3622f813e7825 */ /* 0x000fe200020e043e */
[----:B------:R-:W-:Y:S02]  /*991e0*/  IADD3.X RZ, P1, PT, R107, R115, RZ, P1, !PT ;  /* 0x000000736bff7210 */ /* 0x000fe40000f3e4ff */
[----:B------:R-:W-:Y:S01]  /*991f0*/  SHF.L.W.U32.HI R45, R25, 0x1, R118 ;  /* 0x00000001192d7819 */ /* 0x000fe20000010e76 */
[----:B------:R-:W-:Y:S01]  /*99200*/  IMAD.WIDE.U32 R50, R123, R52, RZ ;  /* 0x000000347b327225 */ /* 0x000fe200078e00ff */
[----:B------:R-:W-:Y:S02]  /*99210*/  IADD3.X R60, P0, PT, R113, R60, RZ, P0, !PT ;  /* 0x0000003c713c7210 */ /* 0x000fe4000071e4ff */
[----:B------:R-:W-:Y:S01]  /*99220*/  IADD3 R25, P4, PT, R69, R100, RZ ;  /* 0x0000006445197210 */ /* 0x000fe20007f9e0ff */
[----:B------:R-:W-:Y:S01]  /*99230*/  IMAD.X R41, RZ, RZ, RZ, P3 ;  /* 0x000000ffff297224 */ /* 0x000fe200018e06ff */
[----:B------:R-:W-:Y:S01]  /*99240*/  IADD3.X R45, P5, PT, R45, R68, RZ, P5, !PT ;  /* 0x000000442d2d7210 */ /* 0x000fe20002fbe4ff */
[----:B------:R-:W-:Y:S01]  /*99250*/  IMAD.WIDE.U32 R68, R82, R43, RZ ;  /* 0x0000002b52447225 */ /* 0x000fe200078e00ff */
[----:B------:R-:W-:-:S02]  /*99260*/  IADD3.X R76, P1, PT, R33, R62, RZ, P1, !PT ;  /* 0x0000003e214c7210 */ /* 0x000fc40000f3e4ff */
[----:B------:R-:W-:Y:S01]  /*99270*/  IADD3 R33, P3, PT, R34, R51, RZ ;  /* 0x0000003322217210 */ /* 0x000fe20007f7e0ff */
[----:B------:R-:W-:Y:S01]  /*99280*/  IMAD.MOV.U32 R64, RZ, RZ, R101 ;  /* 0x000000ffff407224 */ /* 0x000fe200078e0065 */
[----:B------:R-:W-:Y:S01]  /*99290*/  IADD3.X R152, P2, PT, R153, R60, RZ, P2, !PT ;  /* 0x0000003c99987210 */ /* 0x000fe2000175e4ff */
[----:B------:R-:W-:Y:S01]  /*992a0*/  IMAD.MOV.U32 R60, RZ, RZ, R35 ;  /* 0x000000ffff3c7224 */ /* 0x000fe200078e0023 */
[----:B------:R-:W-:Y:S01]  /*992b0*/  IADD3.X R51, P1, PT, R41, R63, RZ, P1, !PT ;  /* 0x0000003f29337210 */ /* 0x000fe20000f3e4ff */
[----:B------:R-:W-:-:S04]  /*992c0*/  IMAD.WIDE.U32 R62, R43, R43, RZ ;  /* 0x0000002b2b3e7225 */ /* 0x000fc800078e00ff */
[----:B------:R-:W-:-:S04]  /*992d0*/  IMAD.WIDE.U32.X R60, R103, R54, R60, P3 ;  /* 0x00000036673c7225 */ /* 0x000fc800018e043c */
[----:B------:R-:W-:-:S04]  /*992e0*/  IMAD.WIDE.U32 R68, P3, R43, R82, R68 ;  /* 0x000000522b447225 */ /* 0x000fc80007860044 */
[----:B------:R-:W-:Y:S01]  /*992f0*/  IMAD.WIDE.U32.X R64, R149, R149, R64, P4 ;  /* 0x0000009595407225 */ /* 0x000fe200020e0440 */
[----:B------:R-:W-:-:S03]  /*99300*/  IADD3 RZ, P4, PT, R152, R66, RZ ;  /* 0x0000004298ff7210 */ /* 0x000fc60007f9e0ff */
[----:B------:R-:W-:Y:S01]  /*99310*/  IMAD.X R67, RZ, RZ, RZ, P3 ;  /* 0x000000ffff437224 */ /* 0x000fe200018e06ff */
[----:B------:R-:W-:Y:S01]  /*99320*/  IADD3 R41, P3, PT, R63, R68, RZ ;  /* 0x000000443f297210 */ /* 0x000fe20007f7e0ff */
[----:B------:R-:W-:Y:S01]  /*99330*/  IMAD.WIDE.U32 R100, R103, R123, RZ ;  /* 0x0000007b67647225 */ /* 0x000fe200078e00ff */
[----:B------:R-:W-:-:S03]  /*99340*/  IADD3.X R63, P0, PT, R91, R80, RZ, P0, !PT ;  /* 0x000000505b3f7210 */ /* 0x000fc6000071e4ff */
[----:B------:R-:W-:Y:S01]  /*99350*/  IMAD.MOV.U32 R66, RZ, RZ, R69 ;  /* 0x000000ffff427224 */ /* 0x000fe200078e0045 */
[----:B------:R-:W-:Y:S01]  /*99360*/  IADD3.X R148, P0, PT, RZ, R126, RZ, P0, !PT ;  /* 0x0000007eff947210 */ /* 0x000fe2000071e4ff */
[----:B------:R-:W-:Y:S01]  /*99370*/  IMAD.WIDE.U32 R68, R123, R123, RZ ;  /* 0x0000007b7b447225 */ /* 0x000fe200078e00ff */
[----:B------:R-:W-:-:S03]  /*99380*/  IADD3.X R153, P2, PT, R78, R63, RZ, P2, !PT ;  /* 0x0000003f4e997210 */ /* 0x000fc6000175e4ff */
[----:B------:R-:W-:Y:S01]  /*99390*/  IMAD.WIDE.U32.X R66, R82, R82, R66, P3 ;  /* 0x0000005252427225 */ /* 0x000fe200018e0442 */
[----:B------:R-:W-:Y:S02]  /*993a0*/  IADD3.X R149, P2, PT, RZ, RZ, RZ, P2, !PT ;  /* 0x000000ffff957210 */ /* 0x000fe4000175e4ff */
[----:B------:R-:W-:Y:S01]  /*993b0*/  IADD3.X RZ, P4, PT, R153, R133, RZ, P4, !PT ;  /* 0x0000008599ff7210 */ /* 0x000fe2000279e4ff */
[----:B------:R-:W-:-:S03]  /*993c0*/  IMAD.WIDE.U32 R100, P3, R123, R103, R100 ;  /* 0x000000677b647225 */ /* 0x000fc60007860064 */
[----:B------:R-:W-:Y:S01]  /*993d0*/  IADD3.X R149, P4, PT, R149, R108, RZ, P4, !PT ;  /* 0x0000006c95957210 */ /* 0x000fe2000279e4ff */
[----:B------:R-:W-:Y:S01]  /*993e0*/  IMAD.MOV.U32 R90, RZ, RZ, R101 ;  /* 0x000000ffff5a7224 */ /* 0x000fe200078e0065 */
[----:B------:R-:W-:Y:S01]  /*993f0*/  IADD3.X R91, PT, PT, RZ, RZ, RZ, P3, !PT ;  /* 0x000000ffff5b7210 */ /* 0x000fe20001ffe4ff */
[----:B------:R-:W-:Y:S01]  /*99400*/  IMAD.WIDE.U32 R106, R26, -0x45f6b800, R106 ;  /* 0xba0948001a6a7825 */ /* 0x000fe200078e006a */
[----:B------:R-:W-:Y:S02]  /*99410*/  IADD3 R35, P3, PT, R69, R100, RZ ;  /* 0x0000006445237210 */ /* 0x000fe40007f7e0ff */
[----:B------:R-:W-:Y:S01]  /*99420*/  IADD3.X R100, P1, PT, R76, R29, RZ, P1, !PT ;  /* 0x0000001d4c647210 */ /* 0x000fe20000f3e4ff */
[----:B------:R-:W-:Y:S02]  /*99430*/  IMAD.X R29, RZ, RZ, R127, P0 ;  /* 0x000000ffff1d7224 */ /* 0x000fe400000e067f */
[----:B------:R-:W-:Y:S01]  /*99440*/  IMAD.WIDE.U32.X R90, R103, R103, R90, P3 ;  /* 0x00000067675a7225 */ /* 0x000fe200018e045a */
[----:B------:R-:W-:-:S03]  /*99450*/  IADD3.X R101, P1, PT, R51, R72, RZ, P1, !PT ;  /* 0x0000004833657210 */ /* 0x000fc60000f3e4ff */
[----:B------:R-:W-:Y:S01]  /*99460*/  IMAD.WIDE.U32 R102, R129, 0xf5138f, RZ ;  /* 0x00f5138f81667825 */ /* 0x000fe200078e00ff */
[----:B------:R-:W-:-:S03]  /*99470*/  IADD3.X R63, P1, PT, RZ, RZ, RZ, P1, !PT ;  /* 0x000000ffff3f7210 */ /* 0x000fc60000f3e4ff */
[----:B------:R-:W-:-:S04]  /*99480*/  IMAD.WIDE.U32 R126, R26, 0xf5138f, RZ ;  /* 0x00f5138f1a7e7825 */ /* 0x000fc800078e00ff */
[----:B------:R-:W-:Y:S01]  /*99490*/  IMAD.WIDE.U32 R102, P3, R26, 0x1a22d9f3, R102 ;  /* 0x1a22d9f31a667825 */ /* 0x000fe20007860066 */
[----:B------:R-:W-:-:S03]  /*994a0*/  IADD3 RZ, P0, PT, R100, R126, RZ ;  /* 0x0000007e64ff7210 */ /* 0x000fc60007f1e0ff */
[----:B------:R-:W-:Y:S01]  /*994b0*/  IMAD.X R111, RZ, RZ, RZ, P3 ;  /* 0x000000ffff6f7224 */ /* 0x000fe200018e06ff */
[----:B------:R-:W-:Y:S01]  /*994c0*/  IADD3 R127, P3, PT, R102, R127, RZ ;  /* 0x0000007f667f7210 */ /* 0x000fe20007f7e0ff */
[----:B------:R-:W-:Y:S02]  /*994d0*/  IMAD.IADD R51, R107, 0x1, R110 ;  /* 0x000000016b337824 */ /* 0x000fe400078e026e */
[----:B------:R-:W-:Y:S01]  /*994e0*/  IMAD.MOV.U32 R110, RZ, RZ, R103 ;  /* 0x000000ffff6e7224 */ /* 0x000fe200078e0067 */
[----:B------:R-:W-:Y:S01]  /*994f0*/  IADD3.X RZ, P0, PT, R101, R127, RZ, P0, !PT ;  /* 0x0000007f65ff7210 */ /* 0x000fe2000071e4ff */
[----:B------:R-:W-:Y:S02]  /*99500*/  IMAD.X R69, RZ, RZ, RZ, P2 ;  /* 0x000000ffff457224 */ /* 0x000fe400010e06ff */
[----:B------:R-:W-:-:S03]  /*99510*/  IMAD.WIDE.U32.X R110, R129, 0x1a22d9f3, R110, P3 ;  /* 0x1a22d9f3816e7825 */ /* 0x000fc600018e046e */
[----:B------:R-:W-:Y:S01]  /*99520*/  IADD3.X R82, P3, PT, R69, R109, RZ, P4, !PT ;  /* 0x0000006d45527210 */ /* 0x000fe2000277e4ff */
[----:B------:R-:W-:Y:S01]  /*99530*/  IMAD.WIDE.U32 R108, R129, 0x6ca1493b, RZ ;  /* 0x6ca1493b816c7825 */ /* 0x000fe200078e00ff */
[----:B------:R-:W-:Y:S02]  /*99540*/  IADD3.X R72, P0, PT, R63, R110, RZ, P0, !PT ;  /* 0x0000006e3f487210 */ /* 0x000fe4000071e4ff */
[----:B------:R-:W-:Y:S01]  /*99550*/  IADD3.X R148, P3, PT, R149, R148, RZ, P3, !PT ;  /* 0x0000009495947210 */ /* 0x000fe20001f7e4ff */
[----:B------:R-:W-:Y:S02]  /*99560*/  IMAD.X R63, RZ, RZ, RZ, P1 ;  /* 0x000000ffff3f7224 */ /* 0x000fe400008e06ff */
[----:B------:R-:W-:Y:S01]  /*99570*/  IMAD.WIDE.U32 R152, R31, R123, R152 ;  /* 0x0000007b1f987225 */ /* 0x000fe200078e0098 */
[----:B------:R-:W-:Y:S02]  /*99580*/  IADD3 RZ, P2, PT, R148, R112, RZ ;  /* 0x0000007094ff7210 */ /* 0x000fe40007f5e0ff */
[----:B------:R-:W-:Y:S01]  /*99590*/  IADD3.X R78, P1, PT, R63, R111, RZ, P0, !PT ;  /* 0x0000006f3f4e7210 */ /* 0x000fe2000073e4ff */
[----:B------:R-:W-:Y:S01]  /*995a0*/  IMAD.WIDE.U32 R108, P0, R26, -0x39c4fa40, R108 ;  /* 0xc63b05c01a6c7825 */ /* 0x000fe2000780006c */
[----:B------:R-:W-:-:S02]  /*995b0*/  IADD3 RZ, P4, PT, R152, R114, RZ ;  /* 0x0000007298ff7210 */ /* 0x000fc40007f9e0ff */
[----:B------:R-:W-:Y:S01]  /*995c0*/  IADD3.X R149, P3, PT, R82, R29, RZ, P3, !PT ;  /* 0x0000001d52957210 */ /* 0x000fe20001f7e4ff */
[----:B------:R-:W-:-:S03]  /*995d0*/  IMAD.WIDE.U32 R110, R26, 0x6ca1493b, RZ ;  /* 0x6ca1493b1a6e7825 */ /* 0x000fc600078e00ff */
[----:B------:R-:W-:Y:S01]  /*995e0*/  IADD3.X RZ, P2, PT, R149, R125, RZ, P2, !PT ;  /* 0x0000007d95ff7210 */ /* 0x000fe2000175e4ff */
[----:B------:R-:W-:Y:S02]  /*995f0*/  IMAD.IADD R153, R153, 0x1, R116 ;  /* 0x0000000199997824 */ /* 0x000fe400078e0274 */
[----:B------:R-:W-:Y:S01]  /*99600*/  IMAD.X R115, RZ, RZ, RZ, P0 ;  /* 0x000000ffff737224 */ /* 0x000fe200000e06ff */
[----:B------:R-:W-:Y:S01]  /*99610*/  IADD3 R69, P0, PT, R108, R111, RZ ;  /* 0x0000006f6c457210 */ /* 0x000fe20007f1e0ff */
[----:B------:R-:W-:Y:S01]  /*99620*/  IMAD.WIDE.U32 R116, R129, 0x17c510ea, RZ ;  /* 0x17c510ea81747825 */ /* 0x000fe200078e00ff */
[----:B------:R-:W-:-:S03]  /*99630*/  IADD3.X RZ, P4, PT, R153, R151, RZ, P4, !PT ;  /* 0x0000009799ff7210 */ /* 0x000fc6000279e4ff */
[----:B------:R-:W-:Y:S02]  /*99640*/  IMAD.IADD R76, R119, 0x1, R128 ;  /* 0x00000001774c7824 */ /* 0x000fe400078e0280 */
[----:B------:R-:W-:Y:S02]  /*99650*/  IMAD.MOV.U32 R114, RZ, RZ, R109 ;  /* 0x000000ffff727224 */ /* 0x000fe400078e006d */
[----:B------:R-:W-:Y:S01]  /*99660*/  IMAD.WIDE.U32 R104, R26, 0x30000000, R104 ;  /* 0x300000001a687825 */ /* 0x000fe200078e0068 */
[----:B------:R-:W-:-:S03]  /*99670*/  SHF.L.W.U32.HI R80, R118, 0x1, R76 ;  /* 0x0000000176507819 */ /* 0x000fc60000010e4c */
[----:B------:R-:W-:Y:S01]  /*99680*/  IMAD.WIDE.U32.X R114, R129, -0x39c4fa40, R114, P0 ;  /* 0xc63b05c081727825 */ /* 0x000fe200000e0472 */
[----:B------:R-:W-:-:S03]  /*99690*/  IADD3.X R25, P5, PT, R80, R25, RZ, P5, !PT ;  /* 0x0000001950197210 */ /* 0x000fc60002fbe4ff */
[----:B------:R-:W-:Y:S02]  /*996a0*/  IMAD.IADD R105, R105, 0x1, R130 ;  /* 0x0000000169697824 */ /* 0x000fe400078e0282 */
[----:B------:R-:W-:-:S04]  /*996b0*/  IMAD.WIDE.U32 R116, P0, R26, 0x1ae3a46, R116 ;  /* 0x01ae3a461a747825 */ /* 0x000fc80007800074 */
[----:B------:R-:W-:Y:S01]  /*996c0*/  IMAD.WIDE.U32 R118, R26, 0x17c510ea, RZ ;  /* 0x17c510ea1a767825 */ /* 0x000fe200078e00ff */
[----:B------:R-:W-:-:S03]  /*996d0*/  IADD3.X R127, PT, PT, RZ, RZ, RZ, P0, !PT ;  /* 0x000000ffff7f7210 */ /* 0x000fc600007fe4ff */
[----:B------:R-:W-:Y:S01]  /*996e0*/  IMAD.WIDE.U32 R112, R104, -0x1, RZ ;  /* 0xffffffff68707825 */ /* 0x000fe200078e00ff */
[----:B------:R-:W-:-:S03]  /*996f0*/  IADD3 R63, P0, PT, R116, R119, RZ ;  /* 0x00000077743f7210 */ /* 0x000fc60007f1e0ff */
[----:B------:R-:W-:Y:S02]  /*99700*/  IMAD R29, R104, -0x7af74001, -R105 ;  /* 0x8508bfff681d7824 */ /* 0x000fe400078e0a69 */
[----:B------:R-:W-:Y:S02]  /*99710*/  IMAD.MOV.U32 R126, RZ, RZ, R117 ;  /* 0x000000ffff7e7224 */ /* 0x000fe400078e0075 */
[----:B------:R-:W-:Y:S02]  /*99720*/  IMAD.IADD R29, R113, 0x1, R29 ;  /* 0x00000001711d7824 */ /* 0x000fe400078e021d */
[----:B------:R-:W-:-:S04]  /*99730*/  IMAD.WIDE.U32.X R126, R129, 0x1ae3a46, R126, P0 ;  /* 0x01ae3a46817e7825 */ /* 0x000fc800000e047e */
[----:B------:R-:W-:-:S04]  /*99740*/  IMAD.WIDE.U32 R128, R29, 0x1, RZ ;  /* 0x000000011d807825 */ /* 0x000fc800078e00ff */
[----:B------:R-:W-:-:S04]  /*99750*/  IMAD.WIDE.U32 R130, R112, 0x1, RZ ;  /* 0x0000000170827825 */ /* 0x000fc800078e00ff */
[----:B------:R-:W-:-:S04]  /*99760*/  IMAD.WIDE.U32 R128, P0, R112, -0x7af74000, R128 ;  /* 0x8508c00070807825 */ /* 0x000fc80007800080 */
[----:B------:R-:W-:Y:S01]  /*99770*/  IMAD.X R133, RZ, RZ, RZ, P0 ;  /* 0x000000ffff857224 */ /* 0x000fe200000e06ff */
[----:B------:R-:W-:Y:S01]  /*99780*/  IADD3 R82, P0, PT, R131, R128, RZ ;  /* 0x0000008083527210 */ /* 0x000fe20007f1e0ff */
[----:B------:R-:W-:Y:S02]  /*99790*/  IMAD.MOV.U32 R132, RZ, RZ, R129 ;  /* 0x000000ffff847224 */ /* 0x000fe400078e0081 */
[----:B------:R-:W-:Y:S01]  /*997a0*/  IMAD.WIDE.U32 R128, R31, R52, R148 ;  /* 0x000000341f807225 */ /* 0x000fe200078e0094 */
[----:B------:R-:W-:-:S03]  /*997b0*/  IADD3.X R31, P4, PT, RZ, R142, RZ, P4, !PT ;  /* 0x0000008eff1f7210 */ /* 0x000fc6000279e4ff */
[----:B------:R-:W-:Y:S01]  /*997c0*/  IMAD.WIDE.U32.X R132, R29, -0x7af74000, R132, P0 ;  /* 0x8508c0001d847825 */ /* 0x000fe200000e0484 */
[----:B------:R-:W-:Y:S02]  /*997d0*/  IADD3 RZ, P0, PT, R104, R130, RZ ;  /* 0x0000008268ff7210 */ /* 0x000fe40007f1e0ff */
[----:B------:R-:W-:Y:S01]  /*997e0*/  IADD3.X R142, P4, PT, RZ, R143, RZ, P4, !PT ;  /* 0x0000008fff8e7210 */ /* 0x000fe2000279e4ff */
[----:B------:R-:W-:Y:S01]  /*997f0*/  IMAD.IADD R151, R129, 0x1, R150 ;  /* 0x0000000181977824 */ /* 0x000fe200078e0296 */
[----:B------:R-:W-:Y:S01]  /*99800*/  IADD3.X RZ, P0, PT, R105, R82, RZ, P0, !PT ;  /* 0x0000005269ff7210 */ /* 0x000fe2000071e4ff */
[----:B------:R-:W-:Y:S01]  /*99810*/  IMAD.WIDE.U32 R104, R29, 0x30000000, RZ ;  /* 0x300000001d687825 */ /* 0x000fe200078e00ff */
[----:B------:R-:W-:Y:S02]  /*99820*/  IADD3.X R128, P4, PT, R31, R128, RZ, P4, !PT ;  /* 0x000000801f807210 */ /* 0x000fe4000279e4ff */
[----:B------:R-:W-:Y:S01]  /*99830*/  IADD3.X R107, P0, PT, RZ, R132, RZ, P0, !PT ;  /* 0x00000084ff6b7210 */ /* 0x000fe2000071e4ff */
[----:B------:R-:W-:Y:S01]  /*99840*/  IMAD.WIDE.U32 R100, R26, 0xf5138f, R100 ;  /* 0x00f5138f1a647825 */ /* 0x000fe200078e0064 */
[----:B------:R-:W-:-:S02]  /*99850*/  IADD3.X R130, P1, PT, R72, R45, RZ, P1, !PT ;  /* 0x0000002d48827210 */ /* 0x000fc40000f3e4ff */
[----:B------:R-:W-:Y:S01]  /*99860*/  IADD3.X R132, P0, PT, RZ, R133, RZ, P0, !PT ;  /* 0x00000085ff847210 */ /* 0x000fe2000071e4ff */
[----:B------:R-:W-:Y:S01]  /*99870*/  IMAD.IADD R102, R101, 0x1, R102 ;  /* 0x0000000165667824 */ /* 0x000fe200078e0266 */
[----:B------:R-:W-:Y:S01]  /*99880*/  IADD3.X R133, P3, PT, RZ, RZ, RZ, P3, !PT ;  /* 0x000000ffff857210 */ /* 0x000fe20001f7e4ff */
[----:B------:R-:W-:Y:S01]  /*99890*/  IMAD.WIDE.U32 R152, R58, R43, R152 ;  /* 0x0000002b3a987225 */ /* 0x000fe200078e0098 */
[----:B------:R-:W-:Y:S02]  /*998a0*/  IADD3.X R106, P0, PT, R107, R106, RZ, P0, !PT ;  /* 0x0000006a6b6a7210 */ /* 0x000fe4000071e4ff */
[----:B------:R-:W-:Y:S01]  /*998b0*/  IADD3.X R133, P2, PT, R133, R146, RZ, P2, !PT ;  /* 0x0000009285857210 */ /* 0x000fe2000175e4ff */
[----:B------:R-:W-:Y:S01]  /*998c0*/  IMAD.IADD R145, R153, 0x1, R144 ;  /* 0x0000000199917824 */ /* 0x000fe200078e0290 */
[----:B------:R-:W-:Y:S02]  /*998d0*/  IADD3.X R107, P0, PT, R132, R51, RZ, P0, !PT ;  /* 0x00000033846b7210 */ /* 0x000fe4000071e4ff */
[----:B------:R-:W-:Y:S01]  /*998e0*/  IADD3.X R146, PT, PT, R147, RZ, RZ, P2, P3 ;  /* 0x000000ff93927210 */ /* 0x000fe200017e64ff */
[----:B------:R-:W-:Y:S01]  /*998f0*/  IMAD.WIDE.U32 R104, P3, R112, 0x170b5d44, R104 ;  /* 0x170b5d4470687825 */ /* 0x000fe20007860068 */
[----:B------:R-:W-:-:S02]  /*99900*/  IADD3.X R129, P2, PT, R142, R151, RZ, P4, !PT ;  /* 0x000000978e817210 */ /* 0x000fc4000275e4ff */
[----:B------:R-:W-:Y:S01]  /*99910*/  IADD3 RZ, P4, PT, R130, R110, RZ ;  /* 0x0000006e82ff7210 */ /* 0x000fe20007f9e0ff */
[----:B------:R-:W-:Y:S01]  /*99920*/  IMAD.WIDE.U32 R142, R112, 0x30000000, RZ ;  /* 0x30000000708e7825 */ /* 0x000fe200078e00ff */
[----:B------:R-:W-:Y:S02]  /*99930*/  IADD3.X R31, P2, PT, RZ, RZ, RZ, P2, !PT ;  /* 0x000000ffff1f7210 */ /* 0x000fe4000175e4ff */
[----:B------:R-:W-:Y:S01]  /*99940*/  IADD3.X R131, P1, PT, R78, R25, RZ, P1, !PT ;  /* 0x000000194e837210 */ /* 0x000fe20000f3e4ff */
[----:B------:R-:W-:Y:S01]  /*99950*/  IMAD.X R111, RZ, RZ, RZ, P3 ;  /* 0x000000ffff6f7224 */ /* 0x000fe200018e06ff */
[----:B------:R-:W-:Y:S01]  /*99960*/  IADD3 R101, P3, PT, R104, R143, RZ ;  /* 0x0000008f68657210 */ /* 0x000fe20007f7e0ff */
[----:B------:R-:W-:Y:S01]  /*99970*/  IMAD.MOV.U32 R110, RZ, RZ, R105 ;  /* 0x000000ffff6e7224 */ /* 0x000fe200078e0069 */
[----:B------:R-:W-:Y:S01]  /*99980*/  SHF.L.W.U32.HI R25, R76, 0x1, R152 ;  /* 0x000000014c197819 */ /* 0x000fe20000010e98 */
[----:B------:R-:W-:Y:S01]  /*99990*/  IMAD.X R45, RZ, RZ, RZ, P2 ;  /* 0x000000ffff2d7224 */ /* 0x000fe200010e06ff */
[----:B------:R-:W-:Y:S01]  /*999a0*/  IADD3 RZ, P2, PT, R106, R142, RZ ;  /* 0x0000008e6aff7210 */ /* 0x000fe20007f5e0ff */
[----:B------:R-:W-:Y:S01]  /*999b0*/  IMAD.WIDE.U32.X R110, R29, 0x170b5d44, R110, P3 ;  /* 0x170b5d441d6e7825 */ /* 0x000fe200018e046e */
[----:B------:R-:W-:-:S02]  /*999c0*/  IADD3 RZ, P3, PT, R128, R138, RZ ;  /* 0x0000008a80ff7210 */ /* 0x000fc40007f7e0ff */
[----:B------:R-:W-:Y:S01]  /*999d0*/  IADD3.X R149, P0, PT, RZ, RZ, RZ, P0, !PT ;  /* 0x000000ffff957210 */ /* 0x000fe2000071e4ff */
[----:B------:R-:W-:Y:S01]  /*999e0*/  IMAD.WIDE.U32 R138, R29, -0x45f6b800, RZ ;  /* 0xba0948001d8a7825 */ /* 0x000fe200078e00ff */
[----:B------:R-:W-:Y:S02]  /*999f0*/  IADD3.X RZ, P3, PT, R129, R74, RZ, P3, !PT ;  /* 0x0000004a81ff7210 */ /* 0x000fe40001f7e4ff */
[----:B------:R-:W-:Y:S02]  /*99a00*/  IADD3.X RZ, P2, PT, R107, R101, RZ, P2, !PT ;  /* 0x000000656bff7210 */ /* 0x000fe4000175e4ff */
[----:B------:R-:W-:Y:S02]  /*99a10*/  IADD3.X R132, P3, PT, R31, R136, RZ, P3, !PT ;  /* 0x000000881f847210 */ /* 0x000fe40001f7e4ff */
[----:B------:R-:W-:Y:S02]  /*99a20*/  SHF.L.W.U32.HI R153, R152, 0x1, R145 ;  /* 0x0000000198997819 */ /* 0x000fe40000010e91 */
[----:B------:R-:W-:-:S02]  /*99a30*/  IADD3.X R137, P3, PT, R45, R137, RZ, P3, !PT ;  /* 0x000000892d897210 */ /* 0x000fc40001f7e4ff */
[----:B------:R-:W-:Y:S01]  /*99a40*/  IADD3.X R150, P5, PT, R25, R64, RZ, P5, !PT ;  /* 0x0000004019967210 */ /* 0x000fe20002fbe4ff */
[----:B------:R-:W-:Y:S01]  /*99a50*/  IMAD.X R25, RZ, RZ, RZ, P0 ;  /* 0x000000ffff197224 */ /* 0x000fe200000e06ff */
[----:B------:R-:W-:Y:S02]  /*99a60*/  IADD3.X R132, P3, PT, R132, R133, RZ, P3, !PT ;  /* 0x0000008584847210 */ /* 0x000fe40001f7e4ff */
[----:B------:R-:W-:Y:S01]  /*99a70*/  IADD3.X RZ, P4, PT, R131, R69, RZ, P4, !PT ;  /* 0x0000004583ff7210 */ /* 0x000fe2000279e4ff */
[----:B------:R-:W-:Y:S01]  /*99a80*/  IMAD.WIDE.U32 R130, R26, 0x6ca1493b, R130 ;  /* 0x6ca1493b1a827825 */ /* 0x000fe200078e0082 */
[----:B------:R-:W-:Y:S02]  /*99a90*/  IADD3 RZ, P0, PT, R132, R36, RZ ;  /* 0x0000002484ff7210 */ /* 0x000fe40007f1e0ff */
[----:B------:R-:W-:Y:S01]  /*99aa0*/  IADD3.X R133, P3, PT, R137, R146, RZ, P3, !PT ;  /* 0x0000009289857210 */ /* 0x000fe20001f7e4ff */
[----:B------:R-:W-:Y:S01]  /*99ab0*/  IMAD.WIDE.U32 R136, R112, 0xf5138f, RZ ;  /* 0x00f5138f70887825 */ /* 0x000fe200078e00ff */
[----:B------:R-:W-:-:S02]  /*99ac0*/  IADD3.X R151, P1, PT, RZ, RZ, RZ, P1, !PT ;  /* 0x000000ffff977210 */ /* 0x000fc40000f3e4ff */
[----:B------:R-:W-:Y:S01]  /*99ad0*/  IADD3.X R149, P2, PT, R149, R110, RZ, P2, !PT ;  /* 0x0000006e95957210 */ /* 0x000fe2000175e4ff */
[----:B------:R-:W-:Y:S01]  /*99ae0*/  IMAD.IADD R74, R131, 0x1, R108 ;  /* 0x00000001834a7824 */ /* 0x000fe200078e026c */
[----:B------:R-:W-:Y:S01]  /*99af0*/  IADD3.X R69, P5, PT, R153, R65, RZ, P5, !PT ;  /* 0x0000004199457210 */ /* 0x000fe20002fbe4ff */
[C---:B------:R-:W-:Y:S01]  /*99b00*/  IMAD.WIDE.U32 R64, R112.reuse, 0x30000000, R106 ;  /* 0x3000000070407825 */ /* 0x040fe200078e006a */
[----:B------:R-:W-:Y:S02]  /*99b10*/  IADD3.X RZ, P0, PT, R133, R56, RZ, P0, !PT ;  /* 0x0000003885ff7210 */ /* 0x000fe4000071e4ff */
[----:B------:R-:W-:Y:S01]  /*99b20*/  IADD3.X R51, P3, PT, RZ, RZ, RZ, P3, !PT ;  /* 0x000000ffff337210 */ /* 0x000fe20001f7e4ff */
[----:B------:R-:W-:Y:S01]  /*99b30*/  IMAD.X R31, RZ, RZ, RZ, P1 ;  /* 0x000000ffff1f7224 */ /* 0x000fe200008e06ff */
        /* <DEDUP_REMOVED lines=8> */
[----:B------:R-:W-:Y:S01]  /*99bc0*/  IADD3.X R31, PT, PT, R39, RZ, RZ, P0, P3 ;  /* 0x000000ff271f7210 */ /* 0x000fe200007e64ff */
[C---:B------:R-:W-:Y:S01]  /*99bd0*/  IMAD.WIDE.U32 R104, R112.reuse, -0x45f6b800, RZ ;  /* 0xba09480070687825 */ /* 0x040fe200078e00ff */
[----:B------:R-:W-:Y:S02]  /*99be0*/  IADD3.X R147, PT, PT, RZ, RZ, RZ, P1, !PT ;  /* 0x000000ffff937210 */ /* 0x000fe40000ffe4ff */
[----:B------:R-:W-:Y:S01]  /*99bf0*/  IADD3.X R149, P2, PT, R25, R102, RZ, P2, !PT ;  /* 0x0000006619957210 */ /* 0x000fe2000175e4ff */
[----:B------:R-:W-:Y:S01]  /*99c00*/  IMAD.WIDE.U32 R110, P1, R112, 0x1a22d9f3, R110 ;  /* 0x1a22d9f3706e7825 */ /* 0x000fe2000782006e */
[----:B------:R-:W-:-:S02]  /*99c10*/  IADD3 R125, P3, PT, R138, R105, RZ ;  /* 0x000000698a7d7210 */ /* 0x000fc40007f7e0ff */
[----:B------:R-:W-:Y:S01]  /*99c20*/  IADD3 RZ, P0, PT, R148, R104, RZ ;  /* 0x0000006894ff7210 */ /* 0x000fe20007f1e0ff */
[----:B------:R-:W-:Y:S01]  /*99c30*/  IMAD.WIDE.U32 R106, R29, 0x6ca1493b, RZ ;  /* 0x6ca1493b1d6a7825 */ /* 0x000fe200078e00ff */
[----:B------:R-:W-:Y:S02]  /*99c40*/  IADD3.X R117, P2, PT, RZ, RZ, RZ, P2, !PT ;  /* 0x000000ffff757210 */ /* 0x000fe4000175e4ff */
[----:B------:R-:W-:Y:S01]  /*99c50*/  IADD3.X R150, P4, PT, R151, R150, RZ, P4, !PT ;  /* 0x0000009697967210 */ /* 0x000fe2000279e4ff */
[----:B------:R-:W-:Y:S01]  /*99c60*/  IMAD.WIDE.U32 R38, R64, -0x1, RZ ;  /* 0xffffffff40267825 */ /* 0x000fe200078e00ff */
[----:B------:R-:W-:Y:S02]  /*99c70*/  IADD3.X RZ, P0, PT, R149, R125, RZ, P0, !PT ;  /* 0x0000007d95ff7210 */ /* 0x000fe4000071e4ff */
[----:B------:R-:W-:Y:S01]  /*99c80*/  IADD3.X R151, P4, PT, R72, R69, RZ, P4, !PT ;  /* 0x0000004548977210 */ /* 0x000fe2000279e4ff */
[----:B------:R-:W-:Y:S02]  /*99c90*/  IMAD.MOV.U32 R146, RZ, RZ, R139 ;  /* 0x000000ffff927224 */ /* 0x000fe400078e008b */
[----:B------:R-:W-:Y:S01]  /*99ca0*/  IMAD.X R109, RZ, RZ, RZ, P1 ;  /* 0x000000ffff6d7224 */ /* 0x000fe200008e06ff */
[----:B------:R-:W-:Y:S01]  /*99cb0*/  IADD3 R113, P1, PT, R110, R137, RZ ;  /* 0x000000896e717210 */ /* 0x000fe20007f3e0ff */
[----:B------:R-:W-:-:S04]  /*99cc0*/  IMAD.WIDE.U32.X R146, R29, 0x1ef3622f, R146, P3 ;  /* 0x1ef3622f1d927825 */ /* 0x000fc800018e0492 */
[----:B------:R-:W-:-:S04]  /*99cd0*/  IMAD.WIDE.U32 R104, R112, 0x6ca1493b, RZ ;  /* 0x6ca1493b70687825 */ /* 0x000fc800078e00ff */
[----:B------:R-:W-:-:S04]  /*99ce0*/  IMAD.WIDE.U32 R100, R29, 0x17c510ea, RZ ;  /* 0x17c510ea1d647825 */ /* 0x000fc800078e00ff */
[----:B------:R-:W-:-:S04]  /*99cf0*/  IMAD.WIDE.U32 R106, P3, R112, -0x39c4fa40, R106 ;  /* 0xc63b05c0706a7825 */ /* 0x000fc8000786006a */
[----:B------:R-:W-:-:S04]  /*99d00*/  IMAD.WIDE.U32 R142, R38, 0x1, RZ ;  /* 0x00000001268e7825 */ /* 0x000fc800078e00ff */
[----:B------:R-:W-:Y:S02]  /*99d10*/  IMAD.MOV.U32 R108, RZ, RZ, R111 ;  /* 0x000000ffff6c7224 */ /* 0x000fe400078e006f */
[----:B------:R-:W-:Y:S01]  /*99d20*/  IMAD.X R111, RZ, RZ, RZ, P2 ;  /* 0x000000ffff6f7224 */ /* 0x000fe200010e06ff */
[----:B------:R-:W-:Y:S01]  /*99d30*/  IADD3 R25, P2, PT, R106, R105, RZ ;  /* 0x000000696a197210 */ /* 0x000fe20007f5e0ff */
[----:B------:R-:W-:Y:S01]  /*99d40*/  IMAD.WIDE.U32.X R108, R29, 0x1a22d9f3, R108, P1 ;  /* 0x1a22d9f31d6c7825 */ /* 0x000fe200008e046c */
[----:B------:R-:W-:-:S03]  /*99d50*/  IADD3 RZ, P1, PT, R64, R142, RZ ;  /* 0x0000008e40ff7210 */ /* 0x000fc60007f3e0ff */
[----:B------:R-:W-:Y:S02]  /*99d60*/  IMAD R131, R64, -0x7af74001, -R36 ;  /* 0x8508bfff40837824 */ /* 0x000fe400078e0a24 */
[----:B------:R-:W-:Y:S02]  /*99d70*/  IMAD.X R103, RZ, RZ, RZ, P3 ;  /* 0x000000ffff677224 */ /* 0x000fe400018e06ff */
[----:B------:R-:W-:-:S04]  /*99d80*/  IMAD.WIDE.U32 R100, P3, R112, 0x1ae3a46, R100 ;  /* 0x01ae3a4670647825 */ /* 0x000fc80007860064 */
[----:B------:R-:W-:-:S04]  /*99d90*/  IMAD.WIDE.U32 R64, R112, 0x17c510ea, RZ ;  /* 0x17c510ea70407825 */ /* 0x000fc800078e00ff */
[----:B------:R-:W-:Y:S02]  /*99da0*/  IMAD.MOV.U32 R102, RZ, RZ, R107 ;  /* 0x000000ffff667224 */ /* 0x000fe400078e006b */
[----:B------:R-:W-:Y:S01]  /*99db0*/  IMAD.X R119, RZ, RZ, RZ, P3 ;  /* 0x000000ffff777224 */ /* 0x000fe200018e06ff */
[----:B------:R-:W-:Y:S01]  /*99dc0*/  IADD3 R45, P3, PT, R100, R65, RZ ;  /* 0x00000041642d7210 */ /* 0x000fe20007f7e0ff */
[----:B------:R-:W-:Y:S01]  /*99dd0*/  IMAD.WIDE.U32.X R102, R29, -0x39c4fa40, R102, P2 ;  /* 0xc63b05c01d667825 */ /* 0x000fe200010e0466 */
[----:B------:R-:W-:Y:S02]  /*99de0*/  IADD3 RZ, P2, PT, R150, R118, RZ ;  /* 0x0000007696ff7210 */ /* 0x000fe40007f5e0ff */
[----:B------:R-:W-:Y:S01]  /*99df0*/  IADD3.X R65, P4, PT, RZ, RZ, RZ, P4, !PT ;  /* 0x000000ffff417210 */ /* 0x000fe2000279e4ff */
[----:B------:R-:W-:-:S04]  /*99e00*/  IMAD.WIDE.U32 R114, R58, R123, R128 ;  /* 0x0000007b3a727225 */ /* 0x000fc800078e0080 */
[----:B------:R-:W-:Y:S01]  /*99e10*/  IMAD.MOV.U32 R118, RZ, RZ, R101 ;  /* 0x000000ffff767224 */ /* 0x000fe200078e0065 */
[----:B------:R-:W-:Y:S01]  /*99e20*/  SHF.L.W.U32.HI R145, R145, 0x1, R114 ;  /* 0x0000000191917819 */ /* 0x000fe20000010e72 */
[----:B------:R-:W-:Y:S02]  /*99e30*/  IMAD.X R101, RZ, RZ, RZ, P4 ;  /* 0x000000ffff657224 */ /* 0x000fe400020e06ff */
[----:B------:R-:W-:Y:S01]  /*99e40*/  IMAD.WIDE.U32.X R118, R29, 0x1ae3a46, R118, P3 ;  /* 0x01ae3a461d767825 */ /* 0x000fe200018e0476 */
[----:B------:R-:W-:Y:S02]  /*99e50*/  IADD3.X RZ, P3, PT, R151, R63, RZ, P2, !PT ;  /* 0x0000003f97ff7210 */ /* 0x000fe4000177e4ff */
[----:B------:R-:W-:Y:S01]  /*99e60*/  IADD3.X R56, P2, PT, R145, R62, RZ, P5, !PT ;  /* 0x0000003e91387210 */ /* 0x000fe20002f5e4ff */
[----:B------:R-:W-:Y:S01]  /*99e70*/  IMAD.IADD R29, R39, 0x1, R131 ;  /* 0x00000001271d7824 */ /* 0x000fe200078e0283 */
[----:B------:R-:W-:Y:S01]  /*99e80*/  IADD3.X R117, P5, PT, R117, R146, RZ, P0, !PT ;  /* 0x0000009275757210 */ /* 0x000fe200007be4ff */
[----:B------:R-:W-:Y:S01]  /*99e90*/  IMAD.WIDE.U32 R144, R112, -0x45f6b800, R148 ;  /* 0xba09480070907825 */ /* 0x000fe200078e0094 */
[----:B------:R-:W-:-:S02]  /*99ea0*/  IADD3.X R65, P3, PT, R65, R126, RZ, P3, !PT ;  /* 0x0000007e41417210 */ /* 0x000fc40001f7e4ff */
[----:B------:R-:W-:Y:S01]  /*99eb0*/  IADD3.X R111, P4, PT, R111, R147, RZ, P5, !PT ;  /* 0x000000936f6f7210 */ /* 0x000fe20002f9e4ff */
[----:B------:R-:W-:-:S03]  /*99ec0*/  IMAD.WIDE.U32 R128, R29, 0x1, RZ ;  /* 0x000000011d807825 */ /* 0x000fc600078e00ff */
[----:B------:R-:W-:Y:S01]  /*99ed0*/  IADD3.X R130, P4, PT, R117, R130, RZ, P4, !PT ;  /* 0x0000008275827210 */ /* 0x000fe2000279e4ff */
[----:B------:R-:W-:Y:S02]  /*99ee0*/  IMAD.IADD R69, R145, 0x1, R138 ;  /* 0x0000000191457824 */ /* 0x000fe400078e028a */
[----:B------:R-:W-:Y:S01]  /*99ef0*/  IMAD.WIDE.U32 R128, P0, R38, -0x7af74000, R128 ;  /* 0x8508c00026807825 */ /* 0x000fe20007800080 */
[----:B------:R-:W-:-:S03]  /*99f00*/  IADD3.X R131, P4, PT, R111, R74, RZ, P4, !PT ;  /* 0x0000004a6f837210 */ /* 0x000fc6000279e4ff */
[----:B------:R-:W-:Y:S01]  /*99f10*/  IMAD.WIDE.U32 R138, R29, 0x30000000, RZ ;  /* 0x300000001d8a7825 */ /* 0x000fe200078e00ff */
[----:B------:R-:W-:Y:S02]  /*99f20*/  IADD3 R105, P5, PT, R143, R128, RZ ;  /* 0x000000808f697210 */ /* 0x000fe40007fbe0ff */
[----:B------:R-:W-:Y:S01]  /*99f30*/  MOV R142, R129 ;  /* 0x00000081008e7202 */ /* 0x000fe20000000f00 */
[----:B------:R-:W-:Y:S01]  /*99f40*/  IMAD.X R143, RZ, RZ, RZ, P0 ;  /* 0x000000ffff8f7224 */ /* 0x000fe200000e06ff */
[----:B------:R-:W-:Y:S01]  /*99f50*/  IADD3.X R72, P0, PT, R101, R127, RZ, P3, !PT ;  /* 0x0000007f65487210 */ /* 0x000fe20001f1e4ff */
[----:B------:R-:W-:Y:S01]  /*99f60*/  IMAD.WIDE.U32 R126, R38, 0x30000000, RZ ;  /* 0x30000000267e7825 */ /* 0x000fe200078e00ff */
[----:B------:R-:W-:Y:S02]  /*99f70*/  IADD3.X RZ, P1, PT, R36, R105, RZ, P1, !PT ;  /* 0x0000006924ff7210 */ /* 0x000fe40000f3e4ff */
[----:B------:R-:W-:Y:S01]  /*99f80*/  IADD3 RZ, P3, PT, R130, R136, RZ ;  /* 0x0000008882ff7210 */ /* 0x000fe20007f7e0ff */
[----:B------:R-:W-:Y:S01]  /*99f90*/  IMAD.WIDE.U32 R136, R29, -0x45f6b800, RZ ;  /* 0xba0948001d887825 */ /* 0x000fe200078e00ff */
[----:B------:R-:W-:-:S02]  /*99fa0*/  IADD3.X R105, P4, PT, RZ, RZ, RZ, P4, !PT ;  /* 0x000000ffff697210 */ /* 0x000fc4000279e4ff */
[----:B------:R-:W-:Y:S01]  /*99fb0*/  IADD3.X RZ, P3, PT, R131, R113, RZ, P3, !PT ;  /* 0x0000007183ff7210 */ /* 0x000fe20001f7e4ff */
[----:B------:R-:W-:Y:S01]  /*99fc0*/  IMAD.WIDE.U32.X R142, R29, -0x7af74000, R142, P5 ;  /* 0x8508c0001d8e7825 */ /* 0x000fe200028e048e */
[----:B------:R-:W-:Y:S02]  /*99fd0*/  IADD3.X R56, P0, PT, R65, R56, RZ, P0, !PT ;  /* 0x0000003841387210 */ /* 0x000fe4000071e4ff */
[----:B------:R-:W-:Y:S01]  /*99fe0*/  IADD3.X R105, P3, PT, R105, R108, RZ, P3, !PT ;  /* 0x0000006c69697210 */ /* 0x000fe20001f7e4ff */
[----:B------:R-:W-:-:S04]  /*99ff0*/  IMAD.WIDE.U32 R128, P5, R38, 0x170b5d44, R138 ;  /* 0x170b5d4426807825 */ /* 0x000fc800078a008a */
[----:B------:R-:W-:Y:S02]  /*9a000*/  IMAD.IADD R39, R115, 0x1, R140 ;  /* 0x0000000173277824 */ /* 0x000fe400078e028c */
[----:B------:R-:W-:Y:S02]  /*9a010*/  IMAD.X R111, RZ, RZ, RZ, P4 ;  /* 0x000000ffff6f7224 */ /* 0x000fe400020e06ff */
[----:B------:R-:W-:Y:S01]  /*9a020*/  IMAD.WIDE.U32 R140, R58, R52, R132 ;  /* 0x000000343a8c7225 */ /* 0x000fe200078e0084 */
[----:B------:R-:W-:Y:S02]  /*9a030*/  SHF.L.W.U32.HI R80, R114, 0x1, R39 ;  /* 0x0000000172507819 */ /* 0x000fe40000010e27 */
[----:B------:R-:W-:Y:S01]  /*9a040*/  IADD3.X R76, P3, PT, R111, R109, RZ, P3, !PT ;  /* 0x0000006d6f4c7210 */ /* 0x000fe20001f7e4ff */
[----:B------:R-:W-:Y:S01]  /*9a050*/  IMAD.X R139, RZ, RZ, RZ, P5 ;  /* 0x000000ffff8b7224 */ /* 0x000fe200028e06ff */
[----:B------:R-:W-:Y:S01]  /*9a060*/  IADD3 R101, P5, PT, R128, R127, RZ ;  /* 0x0000007f80657210 */ /* 0x000fe20007fbe0ff */
[----:B------:R-:W-:-:S04]  /*9a070*/  IMAD.WIDE.U32 R136, P4, R38, 0x1ef3622f, R136 ;  /* 0x1ef3622f26887825 */ /* 0x000fc80007880088 */
[----:B------:R-:W-:-:S04]  /*9a080*/  IMAD.WIDE.U32 R132, R38, -0x45f6b800, RZ ;  /* 0xba09480026847825 */ /* 0x000fc800078e00ff */
[----:B------:R-:W-:Y:S02]  /*9a090*/  IMAD.MOV.U32 R138, RZ, RZ, R129 ;  /* 0x000000ffff8a7224 */ /* 0x000fe400078e0081 */
[----:B------:R-:W-:Y:S01]  /*9a0a0*/  IMAD.X R135, RZ, RZ, RZ, P4 ;  /* 0x000000ffff877224 */ /* 0x000fe200020e06ff */
[----:B------:R-:W-:Y:S01]  /*9a0b0*/  IADD3.X R107, P4, PT, RZ, R142, RZ, P1, !PT ;  /* 0x0000008eff6b7210 */ /* 0x000fe20000f9e4ff */
[C---:B------:R-:W-:Y:S01]  /*9a0c0*/  IMAD.WIDE.U32.X R138, R29.reuse, 0x170b5d44, R138, P5 ;  /* 0x170b5d441d8a7825 */ /* 0x040fe200028e048a */
[----:B------:R-:W-:Y:S02]  /*9a0d0*/  IADD3 R58, P1, PT, R136, R133, RZ ;  /* 0x00000085883a7210 */ /* 0x000fe40007f3e0ff */
[----:B------:R-:W-:Y:S01]  /*9a0e0*/  IADD3 RZ, P5, PT, R140, R40, RZ ;  /* 0x000000288cff7210 */ /* 0x000fe20007fbe0ff */
[----:B------:R-:W-:Y:S01]  /*9a0f0*/  IMAD.WIDE.U32 R146, R29, 0xf5138f, RZ ;  /* 0x00f5138f1d927825 */ /* 0x000fe200078e00ff */
[----:B------:R-:W-:-:S03]  /*9a100*/  IADD3.X R74, P4, PT, RZ, R143, RZ, P4, !PT ;  /* 0x0000008fff4a7210 */ /* 0x000fc6000279e4ff */
[----:B------:R-:W-:Y:S02]  /*9a110*/  IMAD.IADD R141, R141, 0x1, R134 ;  /* 0x000000018d8d7824 */ /* 0x000fe400078e0286 */
[----:B------:R-:W-:Y:S02]  /*9a120*/  IMAD.MOV.U32 R134, RZ, RZ, R137 ;  /* 0x000000ffff867224 */ /* 0x000fe400078e0089 */
[----:B------:R-:W-:Y:S01]  /*9a130*/  IMAD.WIDE.U32 R62, R26, 0x17c510ea, R150 ;  /* 0x17c510ea1a3e7825 */ /* 0x000fe200078e0096 */
[----:B------:R-:W-:Y:S02]  /*9a140*/  IADD3.X RZ, P5, PT, R141, R37, RZ, P5, !PT ;  /* 0x000000258dff7210 */ /* 0x000fe40002fbe4ff */
[----:B------:R-:W-:Y:S01]  /*9a150*/  IADD3.X R26, P4, PT, R107, R144, RZ, P4, !PT ;  /* 0x000000906b1a7210 */ /* 0x000fe2000279e4ff */
[----:B------:R-:W-:Y:S01]  /*9a160*/  IMAD.WIDE.U32.X R142, R29, 0x1ef3622f, R134, P1 ;  /* 0x1ef3622f1d8e7825 */ /* 0x000fe200008e0486 */
[----:B------:R-:W-:Y:S02]  /*9a170*/  IADD3.X R40, P5, PT, RZ, R46, RZ, P5, !PT ;  /* 0x0000002eff287210 */ /* 0x000fe40002fbe4ff */
[----:B------:R-:W-:Y:S01]  /*9a180*/  IADD3.X R62, P3, PT, R105, R62, RZ, P3, !PT ;  /* 0x0000003e693e7210 */ /* 0x000fe20001f7e4ff */
[----:B------:R-:W-:Y:S01]  /*9a190*/  IMAD.WIDE.U32 R134, P1, R38, 0x1a22d9f3, R146 ;  /* 0x1a22d9f326867825 */ /* 0x000fe20007820092 */
[----:B------:R-:W-:-:S03]  /*9a1a0*/  IADD3.X R78, P5, PT, RZ, R47, RZ, P5, !PT ;  /* 0x0000002fff4e7210 */ /* 0x000fc60002fbe4ff */
[----:B------:R-:W-:Y:S01]  /*9a1b0*/  IMAD.WIDE.U32 R36, R38, 0xf5138f, RZ ;  /* 0x00f5138f26247825 */ /* 0x000fe200078e00ff */
[----:B------:R-:W-:-:S03]  /*9a1c0*/  IADD3.X R40, P5, PT, R40, R51, RZ, P5, !PT ;  /* 0x0000003328287210 */ /* 0x000fc60002fbe4ff */
        /* <DEDUP_REMOVED lines=11> */
[----:B------:R-:W-:-:S04]  /*9a280*/  IMAD.WIDE.U32 R146, R38, 0x17c510ea, RZ ;  /* 0x17c510ea26927825 */ /* 0x000fc800078e00ff */
[----:B------:R-:W-:-:S04]  /*9a290*/  IMAD.WIDE.U32.X R150, R29, -0x39c4fa40, R150, P1 ;  /* 0xc63b05c01d967825 */ /* 0x000fc800008e0496 */
[----:B------:R-:W-:-:S04]  /*9a2a0*/  IMAD.WIDE.U32 R148, P1, R38, 0x1ae3a46, R148 ;  /* 0x01ae3a4626947825 */ /* 0x000fc80007820094 */
[----:B------:R-:W-:Y:S01]  /*9a2b0*/  IMAD.X R115, RZ, RZ, RZ, P1 ;  /* 0x000000ffff737224 */ /* 0x000fe200008e06ff */
[----:B------:R-:W-:Y:S01]  /*9a2c0*/  IADD3 R51, P1, PT, R148, R147, RZ ;  /* 0x0000009394337210 */ /* 0x000fe20007f3e0ff */
[----:B------:R-:W-:Y:S02]  /*9a2d0*/  IMAD.MOV.U32 R114, RZ, RZ, R149 ;  /* 0x000000ffff727224 */ /* 0x000fe400078e0095 */
[----:B------:R-:W-:-:S04]  /*9a2e0*/  IMAD.WIDE.U32 R130, R112, 0xf5138f, R130 ;  /* 0x00f5138f70827825 */ /* 0x000fc800078e0082 */
[----:B------:R-:W-:Y:S01]  /*9a2f0*/  IMAD.WIDE.U32.X R114, R29, 0x1ae3a46, R114, P1 ;  /* 0x01ae3a461d727825 */ /* 0x000fe200008e0472 */
[----:B------:R-:W-:Y:S02]  /*9a300*/  IADD3.X R29, P2, PT, R80, R41, RZ, P2, !PT ;  /* 0x00000029501d7210 */ /* 0x000fe4000175e4ff */
[----:B------:R-:W-:Y:S01]  /*9a310*/  IADD3 RZ, P1, PT, R40, R44, RZ ;  /* 0x0000002c28ff7210 */ /* 0x000fe20007f3e0ff */
[----:B------:R-:W-:Y:S01]  /*9a320*/  IMAD.IADD R117, R63, 0x1, R116 ;  /* 0x000000013f757824 */ /* 0x000fe200078e0274 */
[----:B------:R-:W-:Y:S01]  /*9a330*/  IADD3.X R41, P5, PT, R78, R31, RZ, P5, !PT ;  /* 0x0000001f4e297210 */ /* 0x000fe20002fbe4ff */
[----:B------:R-:W-:Y:S01]  /*9a340*/  IMAD.WIDE.U32 R140, R43, R123, R140 ;  /* 0x0000007b2b8c7225 */ /* 0x000fe200078e008c */
[----:B------:R-:W-:Y:S02]  /*9a350*/  IADD3 R110, PT, PT, R131, R110, RZ ;  /* 0x0000006e836e7210 */ /* 0x000fe40007ffe0ff */
[----:B------:R-:W-:Y:S01]  /*9a360*/  IADD3.X RZ, P1, PT, R41, R27, RZ, P1, !PT ;  /* 0x0000001b29ff7210 */ /* 0x000fe20000f3e4ff */
[----:B------:R-:W-:Y:S01]  /*9a370*/  IMAD.IADD R65, R141, 0x1, R28 ;  /* 0x000000018d417824 */ /* 0x000fe200078e021c */
[----:B------:R-:W-:Y:S01]  /*9a380*/  IADD3.X R27, P5, PT, RZ, RZ, RZ, P5, !PT ;  /* 0x000000ffff1b7210 */ /* 0x000fe20002fbe4ff */
[----:B------:R-:W-:Y:S01]  /*9a390*/  IMAD.WIDE.U32 R40, R43, R52, R40 ;  /* 0x000000342b287225 */ /* 0x000fe200078e0028 */
[----:B------:R-:W-:-:S02]  /*9a3a0*/  IADD3.X R63, P3, PT, R76, R117, RZ, P3, !PT ;  /* 0x000000754c3f7210 */ /* 0x000fc40001f7e4ff */
[----:B------:R-:W-:Y:S01]  /*9a3b0*/  IADD3.X R48, P1, PT, R27, R48, RZ, P1, !PT ;  /* 0x000000301b307210 */ /* 0x000fe20000f3e4ff */
[----:B------:R-:W-:Y:S01]  /*9a3c0*/  IMAD.IADD R109, R41, 0x1, R32 ;  /* 0x00000001296d7824 */ /* 0x000fe200078e0220 */
[----:B------:R-:W-:Y:S02]  /*9a3d0*/  IADD3.X R27, P4, PT, R74, R69, RZ, P4, !PT ;  /* 0x000000454a1b7210 */ /* 0x000fe4000279e4ff */
[----:B------:R-:W-:Y:S02]  /*9a3e0*/  IADD3.X R49, PT, PT, R49, RZ, RZ, P1, P5 ;  /* 0x000000ff31317210 */ /* 0x000fe40000fea4ff */
[----:B------:R-:W-:Y:S02]  /*9a3f0*/  IADD3.X R131, P4, PT, RZ, RZ, RZ, P4, !PT ;  /* 0x000000ffff837210 */ /* 0x000fe4000279e4ff */
[----:B------:R-:W-:Y:S02]  /*9a400*/  IADD3 RZ, P1, PT, R26, R126, RZ ;  /* 0x0000007e1aff7210 */ /* 0x000fe40007f3e0ff */
[----:B------:R-:W-:Y:S01]  /*9a410*/  IADD3.X R72, P0, PT, R72, R29, RZ, P0, !PT ;  /* 0x0000001d48487210 */ /* 0x000fe2000071e4ff */
        /* <DEDUP_REMOVED lines=10> */
[----:B------:R-:W-:-:S02]  /*9a4c0*/  IADD3.X R31, P4, PT, R31, R66, RZ, P2, !PT ;  /* 0x000000421f1f7210 */ /* 0x000fc4000179e4ff */
[----:B------:R-:W-:Y:S01]  /*9a4d0*/  IADD3.X RZ, P1, PT, R49, R33, RZ, P1, !PT ;  /* 0x0000002131ff7210 */ /* 0x000fe20000f3e4ff */
[----:B------:R-:W-:Y:S01]  /*9a4e0*/  IMAD R33, R26, -0x7af74001, -R129 ;  /* 0x8508bfff1a217824 */ /* 0x000fe200078e0a81 */
[----:B------:R-:W-:Y:S01]  /*9a4f0*/  IADD3.X RZ, P2, PT, R63, R25, RZ, P5, !PT ;  /* 0x000000193fff7210 */ /* 0x000fe20002f5e4ff */
[----:B------:R-:W-:Y:S01]  /*9a500*/  IMAD.WIDE.U32 R62, R112, 0x6ca1493b, R62 ;  /* 0x6ca1493b703e7825 */ /* 0x000fe200078e003e */
        /* <DEDUP_REMOVED lines=8> */
[----:B------:R-:W-:Y:S02]  /*9a590*/  IADD3.X R103, P2, PT, R39, R103, RZ, P2, !PT ;  /* 0x0000006727677210 */ /* 0x000fe4000175e4ff */
[----:B------:R-:W-:Y:S02]  /*9a5a0*/  IADD3 RZ, P1, PT, R130, R132, RZ ;  /* 0x0000008482ff7210 */ /* 0x000fe40007f3e0ff */
[----:B------:R-:W-:Y:S01]  /*9a5b0*/  IADD3.X R60, P2, PT, R29, R56, RZ, P2, !PT ;  /* 0x000000381d3c7210 */ /* 0x000fe2000175e4ff */
[----:B------:R-:W-:Y:S01]  /*9a5c0*/  IMAD.WIDE.U32 R28, R26, -0x1, RZ ;  /* 0xffffffff1a1c7825 */ /* 0x000fe200078e00ff */
[----:B------:R-:W-:Y:S02]  /*9a5d0*/  IADD3.X RZ, P1, PT, R131, R58, RZ, P1, !PT ;  /* 0x0000003a83ff7210 */ /* 0x000fe40000f3e4ff */
[----:B------:R-:W-:Y:S01]  /*9a5e0*/  IADD3.X R63, P5, PT, RZ, RZ, RZ, P5, !PT ;  /* 0x000000ffff3f7210 */ /* 0x000fe20002fbe4ff */
[----:B------:R-:W-:Y:S01]  /*9a5f0*/  IMAD.IADD R29, R29, 0x1, R33 ;  /* 0x000000011d1d7824 */ /* 0x000fe200078e0221 */
[----:B------:R-:W-:Y:S01]  /*9a600*/  SHF.L.W.U32.HI R141, R140, 0x1, R65 ;  /* 0x000000018c8d7819 */ /* 0x000fe20000010e41 */
[----:B------:R-:W-:Y:S01]  /*9a610*/  IMAD.WIDE.U32 R130, R38, -0x45f6b800, R130 ;  /* 0xba09480026827825 */ /* 0x000fe200078e0082 */
[----:B------:R-:W-:-:S02]  /*9a620*/  IADD3.X R61, P2, PT, R103, R72, RZ, P2, !PT ;  /* 0x00000048673d7210 */ /* 0x000fc4000175e4ff */
[----:B------:R-:W-:Y:S01]  /*9a630*/  IADD3.X R63, P1, PT, R63, R142, RZ, P1, !PT ;  /* 0x0000008e3f3f7210 */ /* 0x000fe20000f3e4ff */
[----:B------:R-:W-:Y:S01]  /*9a640*/  IMAD.X R142, RZ, RZ, RZ, P5 ;  /* 0x000000ffff8e7224 */ /* 0x000fe200028e06ff */
[----:B------:R-:W-:Y:S01]  /*9a650*/  IADD3.X R25, P3, PT, R141, R67, RZ, P4, !PT ;  /* 0x000000438d197210 */ /* 0x000fe2000277e4ff */
[----:B------:R-:W-:Y:S01]  /*9a660*/  IMAD.WIDE.U32 R66, R28, 0x1, RZ ;  /* 0x000000011c427825 */ /* 0x000fe200078e00ff */
[----:B------:R-:W-:Y:S02]  /*9a670*/  IADD3.X R39, P4, PT, RZ, RZ, RZ, P2, !PT ;  /* 0x000000ffff277210 */ /* 0x000fe4000179e4ff */
[----:B------:R-:W-:Y:S01]  /*9a680*/  IADD3.X R142, P5, PT, R142, R143, RZ, P1, !PT ;  /* 0x0000008f8e8e7210 */ /* 0x000fe20000fbe4ff */
[----:B------:R-:W-:Y:S01]  /*9a690*/  IMAD.WIDE.U32 R32, R29, 0x1, RZ ;  /* 0x000000011d207825 */ /* 0x000fe200078e00ff */
[----:B------:R-:W-:Y:S02]  /*9a6a0*/  IADD3 RZ, P1, PT, R60, R64, RZ ;  /* 0x000000403cff7210 */ /* 0x000fe40007f3e0ff */
[----:B------:R-:W-:Y:S01]  /*9a6b0*/  SHF.L.W.U32.HI R65, R65, 0x1, R40 ;  /* 0x0000000141417819 */ /* 0x000fe20000010e28 */
[----:B------:R-:W-:Y:S01]  /*9a6c0*/  IMAD.X R43, RZ, RZ, RZ, P4 ;  /* 0x000000ffff2b7224 */ /* 0x000fe200020e06ff */
[----:B------:R-:W-:Y:S01]  /*9a6d0*/  IADD3.X R62, P4, PT, R63, R62, RZ, P5, !PT ;  /* 0x0000003e3f3e7210 */ /* 0x000fe20002f9e4ff */
[----:B------:R-:W-:Y:S01]  /*9a6e0*/  IMAD.WIDE.U32 R32, P5, R28, -0x7af74000, R32 ;  /* 0x8508c0001c207825 */ /* 0x000fe200078a0020 */
[----:B------:R-:W-:-:S02]  /*9a6f0*/  IADD3.X RZ, P1, PT, R61, R45, RZ, P1, !PT ;  /* 0x0000002d3dff7210 */ /* 0x000fc40000f3e4ff */
[----:B------:R-:W-:Y:S01]  /*9a700*/  IADD3.X R63, P4, PT, R142, R107, RZ, P4, !PT ;  /* 0x0000006b8e3f7210 */ /* 0x000fe2000279e4ff */
[----:B------:R-:W-:Y:S01]  /*9a710*/  IMAD.WIDE.U32 R60, R112, 0x17c510ea, R60 ;  /* 0x17c510ea703c7825 */ /* 0x000fe200078e003c */
[----:B------:R-:W-:Y:S02]  /*9a720*/  IADD3 RZ, P2, PT, R26, R66, RZ ;  /* 0x000000421aff7210 */ /* 0x000fe40007f5e0ff */
[----:B------:R-:W-:Y:S01]  /*9a730*/  IADD3.X R117, P4, PT, RZ, RZ, RZ, P4, !PT ;  /* 0x000000ffff757210 */ /* 0x000fe2000279e4ff */
[----:B------:R-:W-:Y:S01]  /*9a740*/  IMAD.WIDE.U32 R110, R29, 0xf5138f, RZ ;  /* 0x00f5138f1d6e7825 */ /* 0x000fe200078e00ff */
[----:B------:R-:W-:Y:S02]  /*9a750*/  IADD3.X R26, P3, PT, R65, R68, RZ, P3, !PT ;  /* 0x00000044411a7210 */ /* 0x000fe40001f7e4ff */
[----:B------:R-:W-:Y:S01]  /*9a760*/  SHF.L.W.U32.HI R40, R40, 0x1, R109 ;  /* 0x0000000128287819 */ /* 0x000fe20000010e6d */
[----:B------:R-:W-:Y:S01]  /*9a770*/  IMAD.X R41, RZ, RZ, RZ, P4 ;  /* 0x000000ffff297224 */ /* 0x000fe200020e06ff */
[----:B------:R-:W-:Y:S01]  /*9a780*/  IADD3.X R56, P1, PT, R39, R118, RZ, P1, !PT ;  /* 0x0000007627387210 */ /* 0x000fe20000f3e4ff */
[----:B------:R-:W-:Y:S01]  /*9a790*/  IMAD.IADD R136, R131, 0x1, R136 ;  /* 0x0000000183887824 */ /* 0x000fe200078e0288 */
[----:B------:R-:W-:Y:S01]  /*9a7a0*/  IADD3.X R39, P4, PT, R40, R35, RZ, P3, !PT ;  /* 0x0000002328277210 */ /* 0x000fe20001f9e4ff */
[----:B------:R-:W-:Y:S01]  /*9a7b0*/  IMAD.X R35, RZ, RZ, RZ, P5 ;  /* 0x000000ffff237224 */ /* 0x000fe200028e06ff */
[----:B------:R-:W-:Y:S01]  /*9a7c0*/  IADD3.X R118, P1, PT, R43, R119, RZ, P1, !PT ;  /* 0x000000772b767210 */ /* 0x000fe20000f3e4ff */
[----:B------:R-:W-:Y:S01]  /*9a7d0*/  IMAD.IADD R100, R61, 0x1, R100 ;  /* 0x000000013d647824 */ /* 0x000fe200078e0264 */
[----:B------:R-:W-:Y:S01]  /*9a7e0*/  IADD3 R66, P3, PT, R67, R32, RZ ;  /* 0x0000002043427210 */ /* 0x000fe20007f7e0ff */
[----:B------:R-:W-:Y:S01]  /*9a7f0*/  IMAD.WIDE.U32 R64, R29, 0x17c510ea, RZ ;  /* 0x17c510ea1d407825 */ /* 0x000fe200078e00ff */
[----:B------:R-:W-:-:S02]  /*9a800*/  IADD3 R43, PT, PT, R49, R34, RZ ;  /* 0x00000022312b7210 */ /* 0x000fc40007ffe0ff */
[----:B------:R-:W-:Y:S01]  /*9a810*/  IADD3 RZ, P5, PT, R62, R36, RZ ;  /* 0x000000243eff7210 */ /* 0x000fe20007fbe0ff */
[----:B------:R-:W-:Y:S01]  /*9a820*/  IMAD.MOV.U32 R34, RZ, RZ, R33 ;  /* 0x000000ffff227224 */ /* 0x000fe200078e0021 */
[----:B------:R-:W-:Y:S01]  /*9a830*/  IADD3.X RZ, P2, PT, R129, R66, RZ, P2, !PT ;  /* 0x0000004281ff7210 */ /* 0x000fe2000175e4ff */
[----:B------:R-:W-:Y:S01]  /*9a840*/  IMAD.WIDE.U32 R66, R29, 0x6ca1493b, RZ ;  /* 0x6ca1493b1d427825 */ /* 0x000fe200078e00ff */
[----:B------:R-:W-:Y:S02]  /*9a850*/  IADD3.X R45, P0, PT, RZ, RZ, RZ, P0, !PT ;  /* 0x000000ffff2d7210 */ /* 0x000fe4000071e4ff */
[----:B------:R-:W-:Y:S01]  /*9a860*/  SHF.L.W.U32.HI R109, R109, 0x1, R48 ;  /* 0x000000016d6d7819 */ /* 0x000fe20000010e30 */
[----:B------:R-:W-:Y:S01]  /*9a870*/  IMAD.WIDE.U32.X R32, R29, -0x7af74000, R34, P3 ;  /* 0x8508c0001d207825 */ /* 0x000fe200018e0422 */
[----:B------:R-:W-:Y:S02]  /*9a880*/  IADD3.X RZ, P3, PT, R63, R37, RZ, P5, !PT ;  /* 0x000000253fff7210 */ /* 0x000fe40002f7e4ff */
[----:B------:R-:W-:Y:S01]  /*9a890*/  IADD3.X R56, P1, PT, R56, R45, RZ, P1, !PT ;  /* 0x0000002d38387210 */ /* 0x000fe20000f3e4ff */
[----:B------:R-:W-:Y:S01]  /*9a8a0*/  IMAD.WIDE.U32 R34, R29, 0x30000000, RZ ;  /* 0x300000001d227825 */ /* 0x000fe200078e00ff */
[----:B------:R-:W-:-:S02]  /*9a8b0*/  IADD3.X R37, P2, PT, RZ, R32, RZ, P2, !PT ;  /* 0x00000020ff257210 */ /* 0x000fc4000175e4ff */
[----:B------:R-:W-:Y:S01]  /*9a8c0*/  IADD3.X R117, P3, PT, R117, R144, RZ, P3, !PT ;  /* 0x0000009075757210 */ /* 0x000fe20001f7e4ff */
[----:B------:R-:W-:Y:S01]  /*9a8d0*/  IMAD.X R125, RZ, RZ, RZ, P0 ;  /* 0x000000ffff7d7224 */ /* 0x000fe200000e06ff */
[----:B------:R-:W-:Y:S01]  /*9a8e0*/  IADD3.X R69, P5, PT, RZ, R33, RZ, P2, !PT ;  /* 0x00000021ff457210 */ /* 0x000fe200017be4ff */
[----:B------:R-:W-:Y:S01]  /*9a8f0*/  IMAD.WIDE.U32 R32, R29, -0x45f6b800, RZ ;  /* 0xba0948001d207825 */ /* 0x000fe200078e00ff */
[----:B------:R-:W-:Y:S02]  /*9a900*/  IADD3.X R145, P2, PT, R41, R145, RZ, P3, !PT ;  /* 0x0000009129917210 */ /* 0x000fe40001f5e4ff */
[----:B------:R-:W-:Y:S01]  /*9a910*/  IADD3.X R36, P0, PT, R37, R130, RZ, P5, !PT ;  /* 0x0000008225247210 */ /* 0x000fe20002f1e4ff */
[----:B------:R-:W-:Y:S01]  /*9a920*/  IMAD.WIDE.U32 R34, P3, R28, 0x170b5d44, R34 ;  /* 0x170b5d441c227825 */ /* 0x000fe20007860022 */
[----:B------:R-:W-:Y:S02]  /*9a930*/  SHF.L.W.U32.HI R119, R48, 0x1, R43 ;  /* 0x0000000130777819 */ /* 0x000fe40000010e2b */
[----:B------:R-:W-:Y:S01]  /*9a940*/  IADD3.X R116, P2, PT, R117, R60, RZ, P2, !PT ;  /* 0x0000003c75747210 */ /* 0x000fe2000175e4ff */
[----:B------:R-:W-:Y:S01]  /*9a950*/  IMAD.WIDE.U32 R40, R28, 0x30000000, RZ ;  /* 0x300000001c287825 */ /* 0x000fe200078e00ff */
[----:B------:R-:W-:-:S02]  /*9a960*/  IADD3.X R37, P0, PT, R69, R136, RZ, P0, !PT ;  /* 0x0000008845257210 */ /* 0x000fc4000071e4ff */
[----:B------:R-:W-:Y:S01]  /*9a970*/  IADD3.X R117, P2, PT, R145, R100, RZ, P2, !PT ;  /* 0x0000006491757210 */ /* 0x000fe2000175e4ff */
[C---:B------:R-:W-:Y:S01]  /*9a980*/  IMAD.WIDE.U32 R44, R28.reuse, -0x45f6b800, RZ ;  /* 0xba0948001c2c7825 */ /* 0x040fe200078e00ff */
[----:B------:R-:W-:Y:S02]  /*9a990*/  SHF.L.W.U32.HI R43, R43, 0x1, R27 ;  /* 0x000000012b2b7819 */ /* 0x000fe40000010e1b */
[----:B------:R-:W-:Y:S01]  /*9a9a0*/  SHF.L.W.U32.HI R27, R27, 0x1, R50 ;  /* 0x000000011b1b7819 */ /* 0x000fe20000010e32 */
[----:B------:R-:W-:-:S04]  /*9a9b0*/  IMAD.WIDE.U32 R32, P5, R28, 0x1ef3622f, R32 ;  /* 0x1ef3622f1c207825 */ /* 0x000fc800078a0020 */
[----:B------:R-:W-:Y:S01]  /*9a9c0*/  IMAD.X R49, RZ, RZ, RZ, P3 ;  /* 0x000000ffff317224 */ /* 0x000fe200018e06ff */
[----:B------:R-:W-:Y:S01]  /*9a9d0*/  IADD3 R127, P3, PT, R34, R41, RZ ;  /* 0x00000029227f7210 */ /* 0x000fe20007f7e0ff */
[----:B------:R-:W-:Y:S01]  /*9a9e0*/  IMAD.X R113, RZ, RZ, RZ, P5 ;  /* 0x000000ffff717224 */ /* 0x000fe200028e06ff */
[----:B------:R-:W-:Y:S01]  /*9a9f0*/  IADD3 R123, P5, PT, R32, R45, RZ ;  /* 0x0000002d207b7210 */ /* 0x000fe20007fbe0ff */
[----:B------:R-:W-:Y:S01]  /*9aa00*/  IMAD.MOV.U32 R48, RZ, RZ, R35 ;  /* 0x000000ffff307224 */ /* 0x000fe200078e0023 */
[----:B------:R-:W-:Y:S01]  /*9aa10*/  IADD3.X R45, P2, PT, RZ, RZ, RZ, P2, !PT ;  /* 0x000000ffff2d7210 */ /* 0x000fe2000175e4ff */
[----:B------:R-:W-:Y:S02]  /*9aa20*/  IMAD.MOV.U32 R112, RZ, RZ, R33 ;  /* 0x000000ffff707224 */ /* 0x000fe400078e0021 */
[----:B------:R-:W-:-:S04]  /*9aa30*/  IMAD.WIDE.U32.X R48, R29, 0x170b5d44, R48, P3 ;  /* 0x170b5d441d307825 */ /* 0x000fc800018e0430 */
[----:B------:R-:W-:-:S04]  /*9aa40*/  IMAD.WIDE.U32.X R112, R29, 0x1ef3622f, R112, P5 ;  /* 0x1ef3622f1d707825 */ /* 0x000fc800028e0470 */
[----:B------:R-:W-:-:S04]  /*9aa50*/  IMAD.WIDE.U32 R110, P3, R28, 0x1a22d9f3, R110 ;  /* 0x1a22d9f31c6e7825 */ /* 0x000fc8000786006e */
[----:B------:R-:W-:-:S04]  /*9aa60*/  IMAD.WIDE.U32 R60, P5, R28, -0x39c4fa40, R66 ;  /* 0xc63b05c01c3c7825 */ /* 0x000fc800078a0042 */
[----:B------:R-:W-:-:S04]  /*9aa70*/  IMAD.WIDE.U32 R106, R28, 0xf5138f, RZ ;  /* 0x00f5138f1c6a7825 */ /* 0x000fc800078e00ff */
        /* <DEDUP_REMOVED lines=9> */
[----:B------:R-:W-:Y:S01]  /*9ab10*/  IMAD.WIDE.U32.X R102, R29, 0x1a22d9f3, R102, P5 ;  /* 0x1a22d9f31d667825 */ /* 0x000fe200028e0466 */
[----:B------:R-:W-:-:S03]  /*9ab20*/  IADD3 R67, P5, PT, R60, R67, RZ ;  /* 0x000000433c437210 */ /* 0x000fc60007fbe0ff */
[----:B------:R-:W-:Y:S02]  /*9ab30*/  IMAD.MOV.U32 R100, RZ, RZ, R65 ;  /* 0x000000ffff647224 */ /* 0x000fe400078e0041 */
[----:B------:R-:W-:Y:S02]  /*9ab40*/  IMAD.MOV.U32 R104, RZ, RZ, R61 ;  /* 0x000000ffff687224 */ /* 0x000fe400078e003d */
[C---:B------:R-:W-:Y:S01]  /*9ab50*/  IMAD.WIDE.U32.X R100, R29.reuse, 0x1ae3a46, R100, P3 ;  /* 0x01ae3a461d647825 */ /* 0x040fe200018e0464 */
[----:B------:R-:W-:Y:S02]  /*9ab60*/  IADD3.X R118, P3, PT, R118, R125, RZ, P1, !PT ;  /* 0x0000007d76767210 */ /* 0x000fe40000f7e4ff */
[----:B------:R-:W-:Y:S01]  /*9ab70*/  IADD3 RZ, P1, PT, R36, R40, RZ ;  /* 0x0000002824ff7210 */ /* 0x000fe20007f3e0ff */
[----:B------:R-:W-:Y:S01]  /*9ab80*/  IMAD.WIDE.U32.X R104, R29, -0x39c4fa40, R104, P5 ;  /* 0xc63b05c01d687825 */ /* 0x000fe200028e0468 */
[----:B------:R-:W-:Y:S02]  /*9ab90*/  IADD3.X R29, P0, PT, RZ, RZ, RZ, P0, !PT ;  /* 0x000000ffff1d7210 */ /* 0x000fe4000071e4ff */
[----:B------:R-:W-:Y:S01]  /*9aba0*/  IADD3.X RZ, P1, PT, R37, R127, RZ, P1, !PT ;  /* 0x0000007f25ff7210 */ /* 0x000fe20000f3e4ff */
[----:B------:R-:W-:Y:S01]  /*9abb0*/  IMAD.WIDE.U32 R62, R38, 0xf5138f, R62 ;  /* 0x00f5138f263e7825 */ /* 0x000fe200078e003e */
[----:B------:R-:W-:-:S02]  /*9abc0*/  IADD3.X R35, PT, PT, RZ, RZ, RZ, P0, !PT ;  /* 0x000000ffff237210 */ /* 0x000fc400007fe4ff */
[----:B------:R-:W-:Y:S01]  /*9abd0*/  IADD3 RZ, P0, PT, R116, R46, RZ ;  /* 0x0000002e74ff7210 */ /* 0x000fe20007f1e0ff */
[----:B------:R-:W-:Y:S01]  /*9abe0*/  IMAD.WIDE.U32 R36, R28, 0x30000000, R36 ;  /* 0x300000001c247825 */ /* 0x000fe200078e0024 */
[----:B------:R-:W-:Y:S02]  /*9abf0*/  IADD3.X R29, P1, PT, R29, R48, RZ, P1, !PT ;  /* 0x000000301d1d7210 */ /* 0x000fe40000f3e4ff */
[----:B------:R-:W-:Y:S01]  /*9ac00*/  IADD3.X RZ, P0, PT, R117, R47, RZ, P0, !PT ;  /* 0x0000002f75ff7210 */ /* 0x000fe2000071e4ff */
[----:B------:R-:W-:Y:S01]  /*9ac10*/  IMAD.X R41, RZ, RZ, RZ, P2 ;  /* 0x000000ffff297224 */ /* 0x000fe200010e06ff */
[----:B------:R-:W-:Y:S01]  /*9ac20*/  IADD3.X R48, P1, PT, R35, R49, RZ, P1, !PT ;  /* 0x0000003123307210 */ /* 0x000fe20000f3e4ff */
        /* <DEDUP_REMOVED lines=8> */
[----:B------:R-:W-:Y:S02]  /*9acb0*/  IADD3.X R61, P5, PT, R118, R25, RZ, P5, !PT ;  /* 0x00000019763d7210 */ /* 0x000fe40002fbe4ff */
[----:B------:R-:W-:Y:S01]  /*9acc0*/  IADD3.X R46, P3, PT, RZ, RZ, RZ, P3, !PT ;  /* 0x000000ffff2e7210 */ /* 0x000fe20001f7e4ff */
[----:B------:R-:W-:Y:S01]  /*9acd0*/  IMAD R25, R36, -0x7af74001, -R31 ;  /* 0x8508bfff24197824 */ /* 0x000fe200078e0a1f */
[----:B------:R-:W-:Y:S01]  /*9ace0*/  IADD3 RZ, P0, PT, R62, R44, RZ ;  /* 0x0000002c3eff7210 */ /* 0x000fe20007f1e0ff */
[----:B------:R-:W-:Y:S01]  /*9acf0*/  IMAD.WIDE.U32 R40, R34, 0x1, RZ ;  /* 0x0000000122287825 */ /* 0x000fe200078e00ff */
[----:B------:R-:W-:-:S02]  /*9ad00*/  IADD3.X R44, P2, PT, R45, R56, RZ, P2, !PT ;  /* 0x000000382d2c7210 */ /* 0x000fc4000175e4ff */
[----:B------:R-:W-:Y:S01]  /*9ad10*/  IADD3.X R46, P5, PT, RZ, R46, RZ, P5, !PT ;  /* 0x0000002eff2e7210 */ /* 0x000fe20002fbe4ff */
[----:B------:R-:W-:Y:S01]  /*9ad20*/  IMAD.IADD R25, R35, 0x1, R25 ;  /* 0x0000000123197824 */ /* 0x000fe200078e0219 */
[----:B------:R-:W-:Y:S01]  /*9ad30*/  IADD3.X R63, P1, PT, R48, R135, RZ, P1, !PT ;  /* 0x00000087303f7210 */ /* 0x000fe20000f3e4ff */
[----:B------:R-:W-:Y:S01]  /*9ad40*/  IMAD.IADD R47, R117, 0x1, R108 ;  /* 0x00000001752f7824 */ /* 0x000fe200078e026c */
[----:B------:R-:W-:Y:S02]  /*9ad50*/  IADD3.X R45, P2, PT, R150, R61, RZ, P2, !PT ;  /* 0x0000003d962d7210 */ /* 0x000fe4000175e4ff */
        /* <DEDUP_REMOVED lines=15> */
[----:B------:R-:W-:Y:S01]  /*9ae50*/  IADD3.X R65, P1, PT, R65, R114, RZ, P1, !PT ;  /* 0x0000007241417210 */ /* 0x000fe20000f3e4ff */
[----:B------:R-:W-:Y:S01]  /*9ae60*/  IMAD.X R41, RZ, RZ, RZ, P2 ;  /* 0x000000ffff297224 */ /* 0x000fe200010e06ff */
[----:B------:R-:W-:Y:S01]  /*9ae70*/  IADD3.X RZ, P3, PT, R31, R40, RZ, P3, !PT ;  /* 0x000000281fff7210 */ /* 0x000fe20001f7e4ff */
[----:B------:R-:W-:Y:S01]  /*9ae80*/  IMAD.MOV.U32 R40, RZ, RZ, R37 ;  /* 0x000000ffff287224 */ /* 0x000fe200078e0025 */
[----:B------:R-:W-:Y:S01]  /*9ae90*/  IADD3.X R116, P2, PT, R117, R116, RZ, P5, !PT ;  /* 0x0000007475747210 */ /* 0x000fe20002f5e4ff */
[----:B------:R-:W-:Y:S01]  /*9aea0*/  IMAD.IADD R32, R63, 0x1, R32 ;  /* 0x000000013f207824 */ /* 0x000fe200078e0220 */
[----:B------:R-:W-:Y:S01]  /*9aeb0*/  IADD3.X R56, P1, PT, R35, R115, RZ, P1, !PT ;  /* 0x0000007323387210 */ /* 0x000fe20000f3e4ff */
[C---:B------:R-:W-:Y:S01]  /*9aec0*/  IMAD.WIDE.U32.X R40, R25.reuse, -0x7af74000, R40, P0 ;  /* 0x8508c00019287825 */ /* 0x040fe200000e0428 */
[----:B------:R-:W-:Y:S02]  /*9aed0*/  IADD3.X R117, P2, PT, R112, R47, RZ, P2, !PT ;  /* 0x0000002f70757210 */ /* 0x000fe4000175e4ff */
[----:B------:R-:W-:Y:S01]  /*9aee0*/  IADD3 RZ, P0, PT, R116, R106, RZ ;  /* 0x0000006a74ff7210 */ /* 0x000fe20007f1e0ff */
[----:B------:R-:W-:Y:S01]  /*9aef0*/  IMAD.WIDE.U32 R36, R25, 0x30000000, RZ ;  /* 0x3000000019247825 */ /* 0x000fe200078e00ff */
[----:B------:R-:W-:-:S02]  /*9af00*/  IADD3.X R63, P3, PT, RZ, R40, RZ, P3, !PT ;  /* 0x00000028ff3f7210 */ /* 0x000fc40001f7e4ff */
[----:B------:R-:W-:Y:S01]  /*9af10*/  IADD3.X R31, P2, PT, RZ, RZ, RZ, P2, !PT ;  /* 0x000000ffff1f7210 */ /* 0x000fe2000175e4ff */
[----:B------:R-:W-:Y:S01]  /*9af20*/  IMAD.WIDE.U32 R44, R38, 0x17c510ea, R44 ;  /* 0x17c510ea262c7825 */ /* 0x000fe200078e002c */
[----:B------:R-:W-:Y:S02]  /*9af30*/  IADD3.X RZ, P0, PT, R117, R107, RZ, P0, !PT ;  /* 0x0000006b75ff7210 */ /* 0x000fe4000071e4ff */
[----:B------:R-:W-:Y:S01]  /*9af40*/  IADD3.X R29, P3, PT, RZ, R41, RZ, P3, !PT ;  /* 0x00000029ff1d7210 */ /* 0x000fe20001f7e4ff */
        /* <DEDUP_REMOVED lines=10> */
[----:B------:R-:W-:Y:S01]  /*9aff0*/  IMAD.IADD R149, R45, 0x1, R148 ;  /* 0x000000012d957824 */ /* 0x000fe200078e0294 */
[----:B------:R-:W-:Y:S01]  /*9b000*/  MOV R46, R37 ;  /* 0x00000025002e7202 */ /* 0x000fe20000000f00 */
[----:B------:R-:W-:Y:S01]  /*9b010*/  IMAD.WIDE.U32 R116, R28, 0xf5138f, R116 ;  /* 0x00f5138f1c747825 */ /* 0x000fe200078e0074 */
[----:B------:R-:W-:Y:S02]  /*9b020*/  IADD3 RZ, P2, PT, R62, R40, RZ ;  /* 0x000000283eff7210 */ /* 0x000fe40007f5e0ff */
[----:B------:R-:W-:Y:S01]  /*9b030*/  IADD3.X R29, P3, PT, RZ, RZ, RZ, P3, !PT ;  /* 0x000000ffff1d7210 */ /* 0x000fe20001f7e4ff */
[----:B------:R-:W-:Y:S01]  /*9b040*/  IMAD.WIDE.U32.X R40, R25, 0x170b5d44, R46, P5 ;  /* 0x170b5d4419287825 */ /* 0x000fe200028e042e */
[----:B------:R-:W-:-:S02]  /*9b050*/  IADD3.X R44, P0, PT, R31, R44, RZ, P0, !PT ;  /* 0x0000002c1f2c7210 */ /* 0x000fc4000071e4ff */
[----:B------:R-:W-:Y:S01]  /*9b060*/  IADD3.X RZ, P2, PT, R63, R35, RZ, P2, !PT ;  /* 0x000000233fff7210 */ /* 0x000fe2000175e4ff */
[----:B------:R-:W-:Y:S01]  /*9b070*/  IMAD.X R31, RZ, RZ, RZ, P3 ;  /* 0x000000ffff1f7224 */ /* 0x000fe200018e06ff */
[----:B------:R-:W-:Y:S01]  /*9b080*/  IADD3.X R56, P1, PT, R56, R49, RZ, P1, !PT ;  /* 0x0000003138387210 */ /* 0x000fe20000f3e4ff */
[----:B------:R-:W-:Y:S01]  /*9b090*/  IMAD.WIDE.U32 R46, R25, -0x45f6b800, RZ ;  /* 0xba094800192e7825 */ /* 0x000fe200078e00ff */
[----:B------:R-:W-:Y:S02]  /*9b0a0*/  IADD3.X R45, P0, PT, R102, R149, RZ, P0, !PT ;  /* 0x00000095662d7210 */ /* 0x000fe4000071e4ff */
[----:B------:R-:W-:Y:S01]  /*9b0b0*/  IADD3.X R29, P2, PT, R29, R40, RZ, P2, !PT ;  /* 0x000000281d1d7210 */ /* 0x000fe2000175e4ff */
[----:B------:R-:W-:Y:S01]  /*9b0c0*/  IMAD.IADD R111, R117, 0x1, R110 ;  /* 0x00000001756f7824 */ /* 0x000fe200078e026e */
[----:B------:R-:W-:Y:S01]  /*9b0d0*/  IADD3.X R35, P0, PT, RZ, RZ, RZ, P0, !PT ;  /* 0x000000ffff237210 */ /* 0x000fe2000071e4ff */
[----:B------:R-:W-:Y:S01]  /*9b0e0*/  IMAD.WIDE.U32 R48, R25, 0xf5138f, RZ ;  /* 0x00f5138f19307825 */ /* 0x000fe200078e00ff */
[----:B------:R-:W-:-:S02]  /*9b0f0*/  IADD3.X R65, P5, PT, R65, R26, RZ, P1, !PT ;  /* 0x0000001a41417210 */ /* 0x000fc40000fbe4ff */
[----:B------:R-:W-:Y:S01]  /*9b100*/  IADD3.X R26, P2, PT, R31, R41, RZ, P2, !PT ;  /* 0x000000291f1a7210 */ /* 0x000fe2000175e4ff */
[----:B------:R-:W-:Y:S01]  /*9b110*/  IMAD.X R61, RZ, RZ, RZ, P0 ;  /* 0x000000ffff3d7224 */ /* 0x000fe200000e06ff */
[----:B------:R-:W-:Y:S01]  /*9b120*/  IADD3.X R56, P5, PT, R56, R39, RZ, P5, !PT ;  /* 0x0000002738387210 */ /* 0x000fe20002fbe4ff */
[----:B------:R-:W-:Y:S01]  /*9b130*/  IMAD.WIDE.U32 R40, P0, R34, 0x1ef3622f, R46 ;  /* 0x1ef3622f22287825 */ /* 0x000fe2000780002e */
[----:B------:R-:W-:Y:S02]  /*9b140*/  IADD3.X R38, P3, PT, R29, R116, RZ, P2, !PT ;  /* 0x000000741d267210 */ /* 0x000fe4000177e4ff */
[----:B------:R-:W-:Y:S01]  /*9b150*/  IADD3 RZ, P2, PT, R44, R66, RZ ;  /* 0x000000422cff7210 */ /* 0x000fe20007f5e0ff */
[----:B------:R-:W-:Y:S01]  /*9b160*/  IMAD.WIDE.U32 R46, R34, -0x45f6b800, RZ ;  /* 0xba094800222e7825 */ /* 0x000fe200078e00ff */
[----:B------:R-:W-:Y:S02]  /*9b170*/  IADD3.X R39, P3, PT, R26, R111, RZ, P3, !PT ;  /* 0x0000006f1a277210 */ /* 0x000fe40001f7e4ff */
[----:B------:R-:W-:Y:S01]  /*9b180*/  IADD3.X RZ, P2, PT, R45, R67, RZ, P2, !PT ;  /* 0x000000432dff7210 */ /* 0x000fe2000175e4ff */
[----:B------:R-:W-:Y:S01]  /*9b190*/  IMAD.X R107, RZ, RZ, RZ, P0 ;  /* 0x000000ffff6b7224 */ /* 0x000fe200000e06ff */
[----:B------:R-:W-:Y:S01]  /*9b1a0*/  IADD3 R69, P0, PT, R40, R47, RZ ;  /* 0x0000002f28457210 */ /* 0x000fe20007f1e0ff */
[----:B------:R-:W-:Y:S01]  /*9b1b0*/  IMAD.MOV.U32 R106, RZ, RZ, R41 ;  /* 0x000000ffff6a7224 */ /* 0x000fe200078e0029 */
[----:B------:R-:W-:Y:S01]  /*9b1c0*/  IADD3.X R29, P3, PT, RZ, RZ, RZ, P3, !PT ;  /* 0x000000ffff1d7210 */ /* 0x000fe20001f7e4ff */
[----:B------:R-:W-:Y:S01]  /*9b1d0*/  IMAD.WIDE.U32 R62, R34, 0x30000000, R62 ;  /* 0x30000000223e7825 */ /* 0x000fe200078e003e */
[----:B------:R-:W-:-:S03]  /*9b1e0*/  IADD3.X R26, P2, PT, R35, R104, RZ, P2, !PT ;  /* 0x00000068231a7210 */ /* 0x000fc6000175e4ff */
[----:B------:R-:W-:Y:S01]  /*9b1f0*/  IMAD.WIDE.U32.X R106, R25, 0x1ef3622f, R106, P0 ;  /* 0x1ef3622f196a7825 */ /* 0x000fe200000e046a */
[----:B------:R-:W-:Y:S02]  /*9b200*/  IADD3 RZ, P0, PT, R38, R46, RZ ;  /* 0x0000002e26ff7210 */ /* 0x000fe40007f1e0ff */
[----:B------:R-:W-:Y:S01]  /*9b210*/  IADD3.X R41, P2, PT, R61, R105, RZ, P2, !PT ;  /* 0x000000693d297210 */ /* 0x000fe2000175e4ff */
[----:B------:R-:W-:Y:S01]  /*9b220*/  IMAD.X R31, RZ, RZ, RZ, P3 ;  /* 0x000000ffff1f7224 */ /* 0x000fe200018e06ff */
[----:B------:R-:W-:Y:S01]  /*9b230*/  IADD3.X RZ, P0, PT, R39, R69, RZ, P0, !PT ;  /* 0x0000004527ff7210 */ /* 0x000fe2000071e4ff */
[----:B------:R-:W-:-:S03]  /*9b240*/  IMAD.WIDE.U32 R46, R34, 0xf5138f, RZ ;  /* 0x00f5138f222e7825 */ /* 0x000fc600078e00ff */
[----:B------:R-:W-:Y:S01]  /*9b250*/  IADD3.X R29, P0, PT, R29, R106, RZ, P0, !PT ;  /* 0x0000006a1d1d7210 */ /* 0x000fe2000071e4ff */
[----:B------:R-:W-:-:S03]  /*9b260*/  IMAD.WIDE.U32 R48, P3, R34, 0x1a22d9f3, R48 ;  /* 0x1a22d9f322307825 */ /* 0x000fc60007860030 */
[----:B------:R-:W-:Y:S01]  /*9b270*/  IADD3.X R32, P0, PT, R31, R107, RZ, P0, !PT ;  /* 0x0000006b1f207210 */ /* 0x000fe2000071e4ff */
        /* <DEDUP_REMOVED lines=8> */
[----:B------:R-:W-:Y:S01]  /*9b300*/  IMAD.WIDE.U32 R112, R28, 0x6ca1493b, R44 ;  /* 0x6ca1493b1c707825 */ /* 0x000fe200078e002c */
[----:B------:R-:W-:-:S03]  /*9b310*/  IADD3.X R44, P2, PT, R26, R65, RZ, P2, !PT ;  /* 0x000000411a2c7210 */ /* 0x000fc6000175e4ff */
[----:B------:R-:W-:Y:S01]  /*9b320*/  IMAD.X R61, RZ, RZ, RZ, P3 ;  /* 0x000000ffff3d7224 */ /* 0x000fe200018e06ff */
[----:B------:R-:W-:Y:S01]  /*9b330*/  IADD3 R35, P3, PT, R102, R67, RZ ;  /* 0x0000004366237210 */ /* 0x000fe20007f7e0ff */
[----:B------:R-:W-:Y:S01]  /*9b340*/  IMAD.WIDE.U32 R104, R25, 0x17c510ea, RZ ;  /* 0x17c510ea19687825 */ /* 0x000fe200078e00ff */
[----:B------:R-:W-:Y:S02]  /*9b350*/  IADD3.X R112, P0, PT, R29, R112, RZ, P0, !PT ;  /* 0x000000701d707210 */ /* 0x000fe4000071e4ff */
[----:B------:R-:W-:Y:S01]  /*9b360*/  IADD3.X R45, P2, PT, R41, R56, RZ, P2, !PT ;  /* 0x00000038292d7210 */ /* 0x000fe2000175e4ff */
[----:B------:R-:W-:Y:S02]  /*9b370*/  IMAD.IADD R47, R113, 0x1, R60 ;  /* 0x00000001712f7824 */ /* 0x000fe400078e023c */
[----:B------:R-:W-:Y:S02]  /*9b380*/  IMAD.MOV.U32 R60, RZ, RZ, R103 ;  /* 0x000000ffff3c7224 */ /* 0x000fe400078e0067 */
[----:B------:R-:W-:Y:S01]  /*9b390*/  IMAD.WIDE.U32 R106, R34, 0x17c510ea, RZ ;  /* 0x17c510ea226a7825 */ /* 0x000fe200078e00ff */
[----:B------:R-:W-:-:S03]  /*9b3a0*/  IADD3.X R113, P0, PT, R32, R47, RZ, P0, !PT ;  /* 0x0000002f20717210 */ /* 0x000fc6000071e4ff */
[----:B------:R-:W-:-:S04]  /*9b3b0*/  IMAD.WIDE.U32.X R60, R25, -0x39c4fa40, R60, P3 ;  /* 0xc63b05c0193c7825 */ /* 0x000fc800018e043c */
[----:B------:R-:W-:-:S04]  /*9b3c0*/  IMAD.WIDE.U32 R104, P3, R34, 0x1ae3a46, R104 ;  /* 0x01ae3a4622687825 */ /* 0x000fc80007860068 */
[----:B------:R-:W-:-:S04]  /*9b3d0*/  IMAD.WIDE.U32 R110, R62, -0x1, RZ ;  /* 0xffffffff3e6e7825 */ /* 0x000fc800078e00ff */
[----:B------:R-:W-:Y:S02]  /*9b3e0*/  IMAD R49, R62, -0x7af74001, -R51 ;  /* 0x8508bfff3e317824 */ /* 0x000fe400078e0a33 */
[----:B------:R-:W-:Y:S01]  /*9b3f0*/  IMAD.X R115, RZ, RZ, RZ, P3 ;  /* 0x000000ffff737224 */ /* 0x000fe200018e06ff */
[----:B------:R-:W-:Y:S01]  /*9b400*/  IADD3 R31, P3, PT, R104, R107, RZ ;  /* 0x0000006b681f7210 */ /* 0x000fe20007f7e0ff */
[----:B------:R-:W-:Y:S01]  /*9b410*/  IMAD.MOV.U32 R114, RZ, RZ, R105 ;  /* 0x000000ffff727224 */ /* 0x000fe200078e0069 */
[----:B------:R-:W-:Y:S01]  /*9b420*/  IADD3 R26, PT, PT, R111, R49, RZ ;  /* 0x000000316f1a7210 */ /* 0x000fe20007ffe0ff */
[----:B------:R-:W-:-:S04]  /*9b430*/  IMAD.WIDE.U32 R116, R110, 0x1, RZ ;  /* 0x000000016e747825 */ /* 0x000fc800078e00ff */
[----:B------:R-:W-:Y:S01]  /*9b440*/  IMAD.WIDE.U32.X R114, R25, 0x1ae3a46, R114, P3 ;  /* 0x01ae3a4619727825 */ /* 0x000fe200018e0472 */
[----:B------:R-:W-:Y:S02]  /*9b450*/  IADD3.X R41, P3, PT, RZ, RZ, RZ, P0, !PT ;  /* 0x000000ffff297210 */ /* 0x000fe4000077e4ff */
[----:B------:R-:W-:Y:S01]  /*9b460*/  IADD3.X R25, P2, PT, RZ, RZ, RZ, P2, !PT ;  /* 0x000000ffff197210 */ /* 0x000fe2000175e4ff */
[----:B------:R-:W-:Y:S01]  /*9b470*/  IMAD.WIDE.U32 R126, R26, 0x1, RZ ;  /* 0x000000011a7e7825 */ /* 0x000fe200078e00ff */
[----:B------:R-:W-:-:S03]  /*9b480*/  IADD3 RZ, P0, PT, R44, R68, RZ ;  /* 0x000000442cff7210 */ /* 0x000fc60007f1e0ff */
[----:B------:R-:W-:Y:S01]  /*9b490*/  IMAD.X R47, RZ, RZ, RZ, P3 ;  /* 0x000000ffff2f7224 */ /* 0x000fe200018e06ff */
[----:B------:R-:W-:Y:S01]  /*9b4a0*/  IADD3.X RZ, P0, PT, R45, R33, RZ, P0, !PT ;  /* 0x000000212dff7210 */ /* 0x000fe2000071e4ff */
[----:B------:R-:W-:-:S03]  /*9b4b0*/  IMAD.WIDE.U32 R68, P3, R110, -0x7af74000, R126 ;  /* 0x8508c0006e447825 */ /* 0x000fc6000786007e */
[----:B------:R-:W-:Y:S01]  /*9b4c0*/  IADD3.X R25, P0, PT, R25, R100, RZ, P0, !PT ;  /* 0x0000006419197210 */ /* 0x000fe2000071e4ff */
[----:B------:R-:W-:Y:S01]  /*9b4d0*/  IMAD.X R49, RZ, RZ, RZ, P2 ;  /* 0x000000ffff317224 */ /* 0x000fe200010e06ff */
[----:B------:R-:W-:Y:S01]  /*9b4e0*/  IADD3 RZ, P2, PT, R62, R116, RZ ;  /* 0x000000743eff7210 */ /* 0x000fe20007f5e0ff */
[----:B------:R-:W-:Y:S01]  /*9b4f0*/  IMAD.X R29, RZ, RZ, RZ, P3 ;  /* 0x000000ffff1d7224 */ /* 0x000fe200018e06ff */
[----:B------:R-:W-:Y:S01]  /*9b500*/  IADD3 R116, P3, PT, R117, R68, RZ ;  /* 0x0000004475747210 */ /* 0x000fe20007f7e0ff */
[----:B------:R-:W-:Y:S01]  /*9b510*/  IMAD.WIDE.U32 R44, R28, 0x17c510ea, R44 ;  /* 0x17c510ea1c2c7825 */ /* 0x000fe200078e002c */
[----:B------:R-:W-:Y:S02]  /*9b520*/  IADD3.X R56, P0, PT, R49, R101, RZ, P0, !PT ;  /* 0x0000006531387210 */ /* 0x000fe4000071e4ff */
[----:B------:R-:W-:Y:S01]  /*9b530*/  IADD3.X RZ, P2, PT, R51, R116, RZ, P2, !PT ;  /* 0x0000007433ff7210 */ /* 0x000fe2000175e4ff */
[----:B------:R-:W-:Y:S02]  /*9b540*/  IMAD.MOV.U32 R28, RZ, RZ, R69 ;  /* 0x000000ffff1c7224 */ /* 0x000fe400078e0045 */
[----:B------:R-:W-:-:S04]  /*9b550*/  IMAD.WIDE.U32 R38, R34, -0x45f6b800, R38 ;  /* 0xba09480022267825 */ /* 0x000fc800078e0026 */
        /* <DEDUP_REMOVED lines=8> */
[----:B------:R-:W-:Y:S01]  /*9b5e0*/  IMAD.IADD R65, R45, 0x1, R64 ;  /* 0x000000012d417824 */ /* 0x000fe200078e0240 */
[----:B------:R-:W-:Y:S01]  /*9b5f0*/  IADD3.X R39, P2, PT, RZ, R28, RZ, P2, !PT ;  /* 0x0000001cff277210 */ /* 0x000fe2000175e4ff */
[----:B------:R-:W-:Y:S01]  /*9b600*/  IMAD.WIDE.U32 R62, R52, R52, RZ ;  /* 0x00000034343e7225 */ /* 0x000fe200078e00ff */
[----:B------:R-:W-:-:S02]  /*9b610*/  IADD3.X R51, P0, PT, R25, R46, RZ, P0, !PT ;  /* 0x0000002e19337210 */ /* 0x000fc4000071e4ff */
[----:B------:R-:W-:Y:S02]  /*9b620*/  IADD3.X R36, P3, PT, R47, R37, RZ, P3, !PT ;  /* 0x000000252f247210 */ /* 0x000fe40001f7e4ff */
        /* <DEDUP_REMOVED lines=11> */
[----:B------:R-:W-:Y:S01]  /*9b6e0*/  IADD3 RZ, P1, PT, R38, R32, RZ ;  /* 0x0000002026ff7210 */ /* 0x000fe20007f3e0ff */
[----:B------:R-:W-:Y:S01]  /*9b6f0*/  IMAD.WIDE.U32 R40, R34, 0xf5138f, R112 ;  /* 0x00f5138f22287825 */ /* 0x000fe200078e0070 */
[----:B------:R-:W-:Y:S02]  /*9b700*/  IADD3.X R56, P0, PT, R56, R47, RZ, P0, !PT ;  /* 0x0000002f38387210 */ /* 0x000fe4000071e4ff */
[----:B------:R-:W-:Y:S01]  /*9b710*/  IADD3.X R47, P3, PT, RZ, RZ, RZ, P3, !PT ;  /* 0x000000ffff2f7210 */ /* 0x000fe20001f7e4ff */
[----:B------:R-:W-:Y:S01]  /*9b720*/  IMAD.IADD R48, R41, 0x1, R48 ;  /* 0x0000000129307824 */ /* 0x000fe200078e0230 */
[----:B------:R-:W-:Y:S01]  /*9b730*/  IADD3.X RZ, P1, PT, R39, R33, RZ, P1, !PT ;  /* 0x0000002127ff7210 */ /* 0x000fe20000f3e4ff */
[----:B------:R-:W-:Y:S01]  /*9b740*/  IMAD.WIDE.U32.X R32, R26, 0x170b5d44, R36, P5 ;  /* 0x170b5d441a207825 */ /* 0x000fe200028e0424 */
[----:B------:R-:W-:-:S02]  /*9b750*/  IADD3.X R25, P5, PT, RZ, RZ, RZ, P2, !PT ;  /* 0x000000ffff197210 */ /* 0x000fc400017be4ff */
[----:B------:R-:W-:Y:S01]  /*9b760*/  IADD3.X R46, P4, PT, R109, R90, RZ, P4, !PT ;  /* 0x0000005a6d2e7210 */ /* 0x000fe2000279e4ff */
[----:B------:R-:W-:Y:S01]  /*9b770*/  IMAD.X R49, RZ, RZ, RZ, P3 ;  /* 0x000000ffff317224 */ /* 0x000fe200018e06ff */
[----:B------:R-:W-:Y:S01]  /*9b780*/  IADD3 RZ, P3, PT, R44, R66, RZ ;  /* 0x000000422cff7210 */ /* 0x000fe20007f7e0ff */
[----:B------:R-:W-:Y:S01]  /*9b790*/  IMAD.WIDE.U32 R36, R26, -0x45f6b800, RZ ;  /* 0xba0948001a247825 */ /* 0x000fe200078e00ff */
[----:B------:R-:W-:Y:S02]  /*9b7a0*/  IADD3.X R25, P1, PT, R25, R32, RZ, P1, !PT ;  /* 0x0000002019197210 */ /* 0x000fe40000f3e4ff */
[----:B------:R-:W-:Y:S01]  /*9b7b0*/  IADD3.X RZ, P3, PT, R45, R35, RZ, P3, !PT ;  /* 0x000000232dff7210 */ /* 0x000fe20001f7e4ff */
[----:B------:R-:W-:Y:S01]  /*9b7c0*/  IMAD.X R29, RZ, RZ, RZ, P5 ;  /* 0x000000ffff1d7224 */ /* 0x000fe200028e06ff */
[----:B------:R-:W-:Y:S01]  /*9b7d0*/  IADD3.X R51, P2, PT, R51, R46, RZ, P0, !PT ;  /* 0x0000002e33337210 */ /* 0x000fe2000075e4ff */
[----:B------:R-:W-:Y:S01]  /*9b7e0*/  IMAD.WIDE.U32 R44, R34, 0x6ca1493b, R44 ;  /* 0x6ca1493b222c7825 */ /* 0x000fe200078e002c */
[----:B------:R-:W-:-:S02]  /*9b7f0*/  IADD3.X R46, P3, PT, R47, R60, RZ, P3, !PT ;  /* 0x0000003c2f2e7210 */ /* 0x000fc40001f7e4ff */
[----:B------:R-:W-:Y:S01]  /*9b800*/  IADD3.X R29, P1, PT, R29, R33, RZ, P1, !PT ;  /* 0x000000211d1d7210 */ /* 0x000fe20000f3e4ff */
[C---:B------:R-:W-:Y:S01]  /*9b810*/  IMAD.WIDE.U32 R32, P5, R110.reuse, 0x1ef3622f, R36 ;  /* 0x1ef3622f6e207825 */ /* 0x040fe200078a0024 */
[----:B------:R-:W-:Y:S02]  /*9b820*/  IADD3.X R35, P3, PT, R49, R61, RZ, P3, !PT ;  /* 0x0000003d31237210 */ /* 0x000fe40001f7e4ff */
[----:B------:R-:W-:Y:S01]  /*9b830*/  IADD3.X R40, P1, PT, R25, R40, RZ, P1, !PT ;  /* 0x0000002819287210 */ /* 0x000fe20000f3e4ff */
[----:B------:R-:W-:Y:S01]  /*9b840*/  IMAD.WIDE.U32 R36, R110, -0x45f6b800, RZ ;  /* 0xba0948006e247825 */ /* 0x000fe200078e00ff */
[----:B------:R-:W-:Y:S02]  /*9b850*/  MOV R60, R33 ;  /* 0x00000021003c7202 */ /* 0x000fe40000000f00 */
        /* <DEDUP_REMOVED lines=8> */
[----:B------:R-:W-:Y:S01]  /*9b8e0*/  IMAD.WIDE.U32.X R60, R26, 0x1ef3622f, R60, P5 ;  /* 0x1ef3622f1a3c7825 */ /* 0x000fe200028e043c */
[----:B------:R-:W-:Y:S02]  /*9b8f0*/  IADD3 RZ, P5, PT, R40, R36, RZ ;  /* 0x0000002428ff7210 */ /* 0x000fe40007fbe0ff */
[----:B------:R-:W-:Y:S01]  /*9b900*/  IADD3.X R25, P1, PT, RZ, RZ, RZ, P1, !PT ;  /* 0x000000ffff197210 */ /* 0x000fe20000f3e4ff */
[----:B------:R-:W-:Y:S01]  /*9b910*/  IMAD.WIDE.U32 R36, R26, 0xf5138f, RZ ;  /* 0x00f5138f1a247825 */ /* 0x000fe200078e00ff */
[----:B------:R-:W-:Y:S02]  /*9b920*/  IADD3.X R47, P3, PT, R35, R56, RZ, P3, !PT ;  /* 0x00000038232f7210 */ /* 0x000fe40001f7e4ff */
[----:B------:R-:W-:Y:S01]  /*9b930*/  IADD3.X RZ, P5, PT, R41, R49, RZ, P5, !PT ;  /* 0x0000003129ff7210 */ /* 0x000fe20002fbe4ff */
[----:B------:R-:W-:Y:S01]  /*9b940*/  IMAD.X R29, RZ, RZ, RZ, P1 ;  /* 0x000000ffff1d7224 */ /* 0x000fe200008e06ff */
[----:B------:R-:W-:Y:S01]  /*9b950*/  IADD3.X R33, P3, PT, RZ, RZ, RZ, P3, !PT ;  /* 0x000000ffff217210 */ /* 0x000fe20001f7e4ff */
[----:B------:R-:W-:Y:S01]  /*9b960*/  IMAD.WIDE.U32 R48, R110, 0xf5138f, RZ ;  /* 0x00f5138f6e307825 */ /* 0x000fe200078e00ff */
[----:B------:R-:W-:-:S02]  /*9b970*/  IADD3.X R25, P5, PT, R25, R60, RZ, P5, !PT ;  /* 0x0000003c19197210 */ /* 0x000fc40002fbe4ff */
[----:B------:R-:W-:Y:S01]  /*9b980*/  IADD3.X R56, P0, PT, RZ, RZ, RZ, P0, !PT ;  /* 0x000000ffff387210 */ /* 0x000fe2000071e4ff */
[----:B------:R-:W-:Y:S01]  /*9b990*/  IMAD.WIDE.U32 R36, P1, R110, 0x1a22d9f3, R36 ;  /* 0x1a22d9f36e247825 */ /* 0x000fe20007820024 */
[----:B------:R-:W-:Y:S02]  /*9b9a0*/  IADD3.X R29, P5, PT, R29, R61, RZ, P5, !PT ;  /* 0x0000003d1d1d7210 */ /* 0x000fe40002fbe4ff */
[----:B------:R-:W-:Y:S01]  /*9b9b0*/  IADD3.X R56, P2, PT, RZ, R56, RZ, P2, !PT ;  /* 0x00000038ff387210 */ /* 0x000fe2000175e4ff */
[----:B------:R-:W-:Y:S01]  /*9b9c0*/  IMAD.X R51, RZ, RZ, RZ, P3 ;  /* 0x000000ffff337224 */ /* 0x000fe200018e06ff */
[----:B------:R-:W-:Y:S01]  /*9b9d0*/  IADD3 R35, P3, PT, R36, R49, RZ ;  /* 0x0000003124237210 */ /* 0x000fe20007f7e0ff */
[----:B------:R-:W-:Y:S01]  /*9b9e0*/  IMAD.X R61, RZ, RZ, RZ, P1 ;  /* 0x000000ffff3d7224 */ /* 0x000fe200008e06ff */
[----:B------:R-:W-:Y:S01]  /*9b9f0*/  IADD3.X R44, P5, PT, R25, R44, RZ, P5, !PT ;  /* 0x0000002c192c7210 */ /* 0x000fe20002fbe4ff */
[----:B------:R-:W-:Y:S01]  /*9ba00*/  IMAD.MOV.U32 R60, RZ, RZ, R37 ;  /* 0x000000ffff3c7224 */ /* 0x000fe200078e0025 */
[----:B------:R-:W-:Y:S01]  /*9ba10*/  IADD3 RZ, P1, PT, R46, R106, RZ ;  /* 0x0000006a2eff7210 */ /* 0x000fe20007f3e0ff */
[----:B------:R-:W-:Y:S01]  /*9ba20*/  IMAD.WIDE.U32 R38, R110, 0x30000000, R38 ;  /* 0x300000006e267825 */ /* 0x000fe200078e0026 */
[----:B------:R-:W-:-:S02]  /*9ba30*/  IADD3.X R45, P5, PT, R29, R102, RZ, P5, !PT ;  /* 0x000000661d2d7210 */ /* 0x000fc40002fbe4ff */
[----:B------:R-:W-:Y:S01]  /*9ba40*/  IADD3.X RZ, P1, PT, R47, R31, RZ, P1, !PT ;  /* 0x0000001f2fff7210 */ /* 0x000fe20000f3e4ff */
[----:B------:R-:W-:Y:S01]  /*9ba50*/  IMAD.WIDE.U32.X R60, R26, 0x1a22d9f3, R60, P3 ;  /* 0x1a22d9f31a3c7825 */ /* 0x000fe200018e043c */
[----:B------:R-:W-:Y:S02]  /*9ba60*/  IADD3 RZ, P3, PT, R44, R48, RZ ;  /* 0x000000302cff7210 */ /* 0x000fe40007f7e0ff */
[----:B------:R-:W-:Y:S01]  /*9ba70*/  IADD3.X R25, P5, PT, RZ, RZ, RZ, P5, !PT ;  /* 0x000000ffff197210 */ /* 0x000fe20002fbe4ff */
[----:B------:R-:W-:Y:S01]  /*9ba80*/  IMAD.WIDE.U32 R48, R54, R52, RZ ;  /* 0x0000003436307225 */ /* 0x000fe200078e00ff */
[----:B------:R-:W-:Y:S02]  /*9ba90*/  IADD3.X RZ, P3, PT, R45, R35, RZ, P3, !PT ;  /* 0x000000232dff7210 */ /* 0x000fe40001f7e4ff */
[----:B------:R-:W-:Y:S01]  /*9baa0*/  IADD3.X R31, PT, PT, RZ, RZ, RZ, P2, P0 ;  /* 0x000000ffff1f7210 */ /* 0x000fe200017e04ff */
[----:B------:R-:W-:Y:S01]  /*9bab0*/  IMAD.WIDE.U32 R46, R34, 0x17c510ea, R46 ;  /* 0x17c510ea222e7825 */ /* 0x000fe200078e002e */
[----:B------:R-:W-:-:S02]  /*9bac0*/  IADD3.X R25, P3, PT, R25, R60, RZ, P3, !PT ;  /* 0x0000003c19197210 */ /* 0x000fc40001f7e4ff */
[----:B------:R-:W-:Y:S01]  /*9bad0*/  IADD3.X R29, P1, PT, R33, R114, RZ, P1, !PT ;  /* 0x00000072211d7210 */ /* 0x000fe20000f3e4ff */
[----:B------:R-:W-:Y:S02]  /*9bae0*/  IMAD.X R60, RZ, RZ, RZ, P5 ;  /* 0x000000ffff3c7224 */ /* 0x000fe400028e06ff */
[----:B------:R-:W-:Y:S01]  /*9baf0*/  IMAD.WIDE.U32 R34, R26, 0x6ca1493b, RZ ;  /* 0x6ca1493b1a227825 */ /* 0x000fe200078e00ff */
[----:B------:R-:W-:Y:S02]  /*9bb00*/  IADD3.X R114, P1, PT, R51, R115, RZ, P1, !PT ;  /* 0x0000007333727210 */ /* 0x000fe40000f3e4ff */
[----:B------:R-:W-:Y:S01]  /*9bb10*/  IADD3.X R60, P3, PT, R60, R61, RZ, P3, !PT ;  /* 0x0000003d3c3c7210 */ /* 0x000fe20001f7e4ff */
[----:B------:R-:W-:Y:S01]  /*9bb20*/  IMAD.WIDE.U32 R48, P5, R52, R54, R48 ;  /* 0x0000003634307225 */ /* 0x000fe200078a0030 */
[----:B------:R-:W-:Y:S02]  /*9bb30*/  IADD3.X R29, P1, PT, R29, R56, RZ, P1, !PT ;  /* 0x000000381d1d7210 */ /* 0x000fe40000f3e4ff */
[----:B------:R-:W-:Y:S01]  /*9bb40*/  IADD3.X R46, P3, PT, R25, R46, RZ, P3, !PT ;  /* 0x0000002e192e7210 */ /* 0x000fe20001f7e4ff */
[----:B------:R-:W-:Y:S01]  /*9bb50*/  IMAD.X R61, RZ, RZ, RZ, P5 ;  /* 0x000000ffff3d7224 */ /* 0x000fe200028e06ff */
[----:B------:R-:W-:Y:S01]  /*9bb60*/  IADD3.X R52, P1, PT, R114, R31, RZ, P1, !PT ;  /* 0x0000001f72347210 */ /* 0x000fe20000f3e4ff */
[----:B------:R-:W-:Y:S01]  /*9bb70*/  IMAD.WIDE.U32 R34, P5, R110, -0x39c4fa40, R34 ;  /* 0xc63b05c06e227825 */ /* 0x000fe200078a0022 */
[----:B------:R-:W-:-:S03]  /*9bb80*/  IADD3 RZ, P0, PT, R46, R64, RZ ;  /* 0x000000402eff7210 */ /* 0x000fc60007f1e0ff */
[----:B------:R-:W-:Y:S01]  /*9bb90*/  IMAD.IADD R105, R47, 0x1, R104 ;  /* 0x000000012f697824 */ /* 0x000fe200078e0268 */
[----:B------:R-:W-:Y:S01]  /*9bba0*/  IADD3 R25, P2, PT, R34, R65, RZ ;  /* 0x0000004122197210 */ /* 0x000fe20007f5e0ff */
[----:B------:R-:W-:Y:S01]  /*9bbb0*/  IMAD.X R65, RZ, RZ, RZ, P5 ;  /* 0x000000ffff417224 */ /* 0x000fe200028e06ff */
[----:B------:R-:W-:Y:S01]  /*9bbc0*/  IADD3 R58, P5, PT, R63, R48, RZ ;  /* 0x000000303f3a7210 */ /* 0x000fe20007fbe0ff */
[----:B------:R-:W-:Y:S01]  /*9bbd0*/  IMAD.MOV.U32 R64, RZ, RZ, R35 ;  /* 0x000000ffff407224 */ /* 0x000fe200078e0023 */
[----:B------:R-:W-:Y:S01]  /*9bbe0*/  IADD3.X R47, P3, PT, R60, R105, RZ, P3, !PT ;  /* 0x000000693c2f7210 */ /* 0x000fe20001f7e4ff */
[----:B------:R-:W-:Y:S01]  /*9bbf0*/  IMAD.MOV.U32 R60, RZ, RZ, R49 ;  /* 0x000000ffff3c7224 */ /* 0x000fe200078e0031 */
[----:B------:R-:W-:Y:S01]  /*9bc00*/  IADD3.X R48, P4, PT, R43, R62, RZ, P4, !PT ;  /* 0x0000003e2b307210 */ /* 0x000fe2000279e4ff */
[C---:B------:R-:W-:Y:S01]  /*9bc10*/  IMAD.WIDE.U32.X R62, R26.reuse, -0x39c4fa40, R64, P2 ;  /* 0xc63b05c01a3e7825 */ /* 0x040fe200010e0440 */
[----:B------:R-:W-:Y:S02]  /*9bc20*/  IADD3.X RZ, P0, PT, R47, R25, RZ, P0, !PT ;  /* 0x000000192fff7210 */ /* 0x000fe4000071e4ff */
[----:B------:R-:W-:Y:S01]  /*9bc30*/  IADD3.X R25, P3, PT, RZ, RZ, RZ, P3, !PT ;  /* 0x000000ffff197210 */ /* 0x000fe20001f7e4ff */
[----:B------:R-:W-:Y:S01]  /*9bc40*/  IMAD.WIDE.U32 R64, R26, 0x17c510ea, RZ ;  /* 0x17c510ea1a407825 */ /* 0x000fe200078e00ff */
[----:B------:R-:W-:-:S02]  /*9bc50*/  IADD3.X R31, P4, PT, R27, R58, RZ, P4, !PT ;  /* 0x0000003a1b1f7210 */ /* 0x000fc4000279e4ff */
[----:B------:R-:W-:Y:S01]  /*9bc60*/  IADD3.X R62, P0, PT, R25, R62, RZ, P0, !PT ;  /* 0x0000003e193e7210 */ /* 0x000fe2000071e4ff */
[----:B------:R-:W-:Y:S01]  /*9bc70*/  IMAD.X R25, RZ, RZ, RZ, P3 ;  /* 0x000000ffff197224 */ /* 0x000fe200018e06ff */
[----:B------:R-:W-:Y:S01]  /*9bc80*/  IADD3.X R27, P2, PT, R29, R48, RZ, P1, !PT ;  /* 0x000000301d1b7210 */ /* 0x000fe20000f5e4ff */
[----:B------:R-:W-:-:S03]  /*9bc90*/  IMAD.WIDE.U32 R48, P3, R110, 0x1ae3a46, R64 ;  /* 0x01ae3a466e307825 */ /* 0x000fc60007860040 */
        /* <DEDUP_REMOVED lines=9> */
[----:B------:R-:W-:Y:S01]  /*9bd30*/  IMAD.WIDE.U32 R40, R110, -0x45f6b800, R40 ;  /* 0xba0948006e287825 */ /* 0x000fe200078e0028 */
[----:B------:R-:W-:-:S02]  /*9bd40*/  IADD3.X R63, P0, PT, R63, R52, RZ, P0, !PT ;  /* 0x000000343f3f7210 */ /* 0x000fc4000071e4ff */
[----:B------:R-:W-:Y:S01]  /*9bd50*/  IADD3.X R52, P1, PT, RZ, RZ, RZ, P1, !PT ;  /* 0x000000ffff347210 */ /* 0x000fe20000f3e4ff */
[----:B------:R-:W-:Y:S01]  /*9bd60*/  IMAD.WIDE.U32.X R26, R26, 0x1ae3a46, R66, P5 ;  /* 0x01ae3a461a1a7825 */ /* 0x000fe200028e0442 */
[----:B------:R-:W-:Y:S02]  /*9bd70*/  IADD3.X RZ, P3, PT, R63, R25, RZ, P3, !PT ;  /* 0x000000193fff7210 */ /* 0x000fe40001f7e4ff */
[----:B------:R-:W-:Y:S01]  /*9bd80*/  IADD3.X R25, P0, PT, RZ, RZ, RZ, P0, !PT ;  /* 0x000000ffff197210 */ /* 0x000fe2000071e4ff */
[----:B------:R-:W-:Y:S01]  /*9bd90*/  IMAD.WIDE.U32 R44, R110, 0xf5138f, R44 ;  /* 0x00f5138f6e2c7825 */ /* 0x000fe200078e002c */
[----:B------:R-:W-:Y:S02]  /*9bda0*/  LEA.HI.X R50, P4, R50, R60, RZ, 0x1, P4 ;  /* 0x0000003c32327211 */ /* 0x000fe40002090cff */
[----:B------:R-:W-:Y:S01]  /*9bdb0*/  IADD3.X R25, P3, PT, R25, R26, RZ, P3, !PT ;  /* 0x0000001a19197210 */ /* 0x000fe20001f7e4ff */
[----:B------:R-:W-:Y:S02]  /*9bdc0*/  IMAD.X R26, RZ, RZ, RZ, P0 ;  /* 0x000000ffff1a7224 */ /* 0x000fe400000e06ff */
[----:B------:R-:W-:-:S03]  /*9bdd0*/  IMAD.WIDE.U32 R46, R110, 0x6ca1493b, R46 ;  /* 0x6ca1493b6e2e7825 */ /* 0x000fc600078e002e */
[----:B------:R-:W-:Y:S01]  /*9bde0*/  IADD3.X R27, P0, PT, R26, R27, RZ, P3, !PT ;  /* 0x0000001b1a1b7210 */ /* 0x000fe20001f1e4ff */
[----:B------:R-:W-:Y:S02]  /*9bdf0*/  IMAD.IADD R26, R39, 0x1, R28 ;  /* 0x00000001271a7824 */ /* 0x000fe400078e021c */
[----:B------:R-:W-:Y:S01]  /*9be00*/  IMAD.X R28, RZ, RZ, RZ, P1 ;  /* 0x000000ffff1c7224 */ /* 0x000fe200008e06ff */
[----:B------:R-:W-:Y:S01]  /*9be10*/  IADD3.X R25, P2, P0, R25, RZ, R52, P0, P2 ;  /* 0x000000ff19197210 */ /* 0x000fe20000044434 */
[----:B------:R-:W-:-:S03]  /*9be20*/  IMAD.WIDE.U32 R62, R110, 0x17c510ea, R62 ;  /* 0x17c510ea6e3e7825 */ /* 0x000fc600078e003e */
[----:B------:R-:W-:Y:S01]  /*9be30*/  IADD3.X R27, PT, PT, R27, RZ, R28, P2, P0 ;  /* 0x000000ff1b1b7210 */ /* 0x000fe200017e041c */
[----:B------:R-:W-:Y:S01]  /*9be40*/  IMAD.IADD R35, R41, 0x1, R32 ;  /* 0x0000000129237824 */ /* 0x000fe200078e0220 */
[----:B------:R-:W-:Y:S01]  /*9be50*/  IADD3 R50, P0, PT, R25, R50, RZ ;  /* 0x0000003219327210 */ /* 0x000fe20007f1e0ff */
[----:B------:R-:W-:Y:S02]  /*9be60*/  IMAD.IADD R39, R45, 0x1, R36 ;  /* 0x000000012d277824 */ /* 0x000fe400078e0224 */
[----:B------:R-:W-:Y:S01]  /*9be70*/  IMAD.IADD R43, R47, 0x1, R34 ;  /* 0x000000012f2b7824 */ /* 0x000fe200078e0222 */
[----:B------:R-:W-:Y:S01]  /*9be80*/  IADD3.X R60, PT, PT, R27, RZ, R61, P0, P4 ;  /* 0x000000ff1b3c7210 */ /* 0x000fe200007e843d */
[----:B------:R-:W-:Y:S01]  /*9be90*/  IMAD.IADD R48, R63, 0x1, R48 ;  /* 0x000000013f307824 */ /* 0x000fe200078e0230 */
[----:B------:R-:W-:Y:S01]  /*9bea0*/  ISETP.GE.U32.AND P0, PT, R50, 0x17c510ea, PT ;  /* 0x17c510ea3200780c */ /* 0x000fe20003f06070 */
[----:B------:R-:W-:Y:S01]  /*9beb0*/  IMAD.MOV.U32 R33, RZ, RZ, R40 ;  /* 0x000000ffff217224 */ /* 0x000fe200078e0028 */
        /* <DEDUP_REMOVED lines=76> */
.L_x_338:
[----:B------:R-:W-:Y:S05]  /*9c380*/  BSYNC.RELIABLE B3 ;  /* 0x0000000000037941 */ /* 0x000fea0003800100 */
.L_x_337:
        /* <DEDUP_REMOVED lines=12> */
.L_x_336:
[----:B------:R-:W-:Y:S05]  /*9c450*/  BSYNC.RECONVERGENT B2 ;  /* 0x0000000000027941 */ /* 0x000fea0003800200 */
.L_x_335:
        /* <DEDUP_REMOVED lines=37> */
.L_x_342:
[----:B------:R-:W-:Y:S05]  /*9c6b0*/  BSYNC.RELIABLE B3 ;  /* 0x0000000000037941 */ /* 0x000fea0003800100 */
.L_x_341:
        /* <DEDUP_REMOVED lines=12> */
.L_x_340:
[----:B------:R-:W-:Y:S05]  /*9c780*/  BSYNC.RECONVERGENT B2 ;  /* 0x0000000000027941 */ /* 0x000fea0003800200 */
.L_x_339:
        /* <DEDUP_REMOVED lines=49> */
.L_x_346:
[----:B------:R-:W-:Y:S05]  /*9caa0*/  BSYNC.RELIABLE B3 ;  /* 0x0000000000037941 */ /* 0x000fea0003800100 */
.L_x_345:
        /* <DEDUP_REMOVED lines=12> */
.L_x_344:
[----:B------:R-:W-:Y:S05]  /*9cb70*/  BSYNC.RECONVERGENT B2 ;  /* 0x0000000000027941 */ /* 0x000fea0003800200 */
.L_x_343:
[----:B------:R-:W-:-:S04]  /*9cb80*/  IADD3 R12, P0, PT, -R24, R35, RZ ;  /* 0x00000023180c7210 */ /* 0x000fc80007f1e1ff */
        /* <DEDUP_REMOVED lines=11> */
[----:B------:R-:W-:Y:S07]  /*9cc40*/  BRA `(.L_x_5) ;  /* 0x00000af0006c7947 */ /* 0x000fee0003800000 */
.L_x_156:
[----:B------:R-:W-:-:S13]  /*9cc50*/  ISETP.NE.AND P0, PT, R35, RZ, PT ;  /* 0x000000ff2300720c */ /* 0x000fda0003f05270 */
[----:B------:R-:W-:Y:S05]  /*9cc60*/  @!P0 BRA `(.L_x_347) ;  /* 0x000005d800ec8947 */ /* 0x000fea0003800000 */
[----:B------:R-:W2:Y:S04]  /*9cc70*/  LDG.E.U8 R37, desc[UR4][R158.64+-0x46] ;  /* 0xffffba049e257981 */ /* 0x000ea8000c1e1100 */
        /* <DEDUP_REMOVED lines=47> */
[----:B--2---:R-:W-:-:S02]  /*9cf70*/  IMAD.U32 R48, R37, 0x10000, RZ ;  /* 0x0001000025307824 */ /* 0x004fc400078e00ff */
[----:B---3--:R-:W-:Y:S01]  /*9cf80*/  IMAD.SHL.U32 R39, R39, 0x1000000, RZ ;  /* 0x0100000027277824 */ /* 0x008fe200078e00ff */
[----:B----4-:R-:W-:-:S04]  /*9cf90*/  PRMT R35, R35, 0x6540, R38 ;  /* 0x0000654023237816 */ /* 0x010fc80000000026 */
[----:B------:R-:W-:Y:S02]  /*9cfa0*/  LOP3.LUT R48, R35, R39, R48, 0xfe, !PT ;  /* 0x0000002723307212 */ /* 0x000fe400078efe30 */
[----:B-----5:R-:W-:Y:S01]  /*9cfb0*/  SHF.L.U32 R35, R54, 0x10, RZ ;  /* 0x0000001036237819 */ /* 0x020fe200000006ff */
[----:B------:R-:W-:Y:S02]  /*9cfc0*/  IMAD.U32 R54, R65, 0x10000, RZ ;  /* 0x0001000041367824 */ /* 0x000fe400078e00ff */
[----:B------:R-:W-:Y:S02]  /*9cfd0*/  IMAD.SHL.U32 R66, R66, 0x1000000, RZ ;  /* 0x0100000042427824 */ /* 0x000fe400078e00ff */
[----:B------:R-:W-:Y:S02]  /*9cfe0*/  IMAD.U32 R37, R42, 0x10000, RZ ;  /* 0x000100002a257824 */ /* 0x000fe400078e00ff */
[----:B------:R-:W-:Y:S02]  /*9cff0*/  IMAD.SHL.U32 R43, R43, 0x1000000, RZ ;  /* 0x010000002b2b7824 */ /* 0x000fe400078e00ff */
[----:B------:R-:W-:-:S02]  /*9d000*/  IMAD.U32 R49, R46, 0x10000, RZ ;  /* 0x000100002e317824 */ /* 0x000fc400078e00ff */
[----:B------:R-:W-:Y:S01]  /*9d010*/  IMAD.SHL.U32 R47, R47, 0x1000000, RZ ;  /* 0x010000002f2f7824 */ /* 0x000fe200078e00ff */
[----:B------:R-:W-:Y:S02]  /*9d020*/  PRMT R52, R51, 0x6540, R52 ;  /* 0x0000654033347816 */ /* 0x000fe40000000034 */
[----:B------:R-:W-:Y:S01]  /*9d030*/  PRMT R63, R63, 0x6540, R64 ;  /* 0x000065403f3f7816 */ /* 0x000fe20000000040 */
[----:B------:R-:W-:Y:S02]  /*9d040*/  IMAD.U32 R60, R60, 0x10000, RZ ;  /* 0x000100003c3c7824 */ /* 0x000fe400078e00ff */
[----:B------:R-:W-:Y:S01]  /*9d050*/  IMAD.SHL.U32 R62, R62, 0x1000000, RZ ;  /* 0x010000003e3e7824 */ /* 0x000fe200078e00ff */
[----:B------:R-:W-:Y:S02]  /*9d060*/  LOP3.LUT R54, R63, R66, R54, 0xfe, !PT ;  /* 0x000000423f367212 */ /* 0x000fe400078efe36 */
[----:B------:R-:W-:-:S04]  /*9d070*/  PRMT R40, R40, 0x6540, R41 ;  /* 0x0000654028287816 */ /* 0x000fc80000000029 */
[----:B------:R-:W-:Y:S02]  /*9d080*/  LOP3.LUT R50, R40, R43, R37, 0xfe, !PT ;  /* 0x0000002b28327212 */ /* 0x000fe400078efe25 */
[----:B------:R-:W-:-:S04]  /*9d090*/  PRMT R44, R44, 0x6540, R45 ;  /* 0x000065402c2c7816 */ /* 0x000fc8000000002d */
[----:B------:R-:W-:Y:S02]  /*9d0a0*/  LOP3.LUT R49, R44, R47, R49, 0xfe, !PT ;  /* 0x0000002f2c317212 */ /* 0x000fe400078efe31 */
[----:B------:R-:W-:Y:S01]  /*9d0b0*/  PRMT R51, R58, 0x6540, R61 ;  /* 0x000065403a337816 */ /* 0x000fe2000000003d */
[----:B------:R-:W-:-:S03]  /*9d0c0*/  IMAD.SHL.U32 R56, R56, 0x1000000, RZ ;  /* 0x0100000038387824 */ /* 0x000fc600078e00ff */
[----:B------:R-:W-:Y:S01]  /*9d0d0*/  LOP3.LUT R51, R51, R62, R60, 0xfe, !PT ;  /* 0x0000003e33337212 */ /* 0x000fe200078efe3c */
[----:B------:R-:W-:Y:S01]  /*9d0e0*/  IMAD.U32 R38, R69, 0x10000, RZ ;  /* 0x0001000045267824 */ /* 0x000fe200078e00ff */
[----:B------:R-:W-:Y:S01]  /*9d0f0*/  LOP3.LUT R52, R52, R56, R35, 0xfe, !PT ;  /* 0x0000003834347212 */ /* 0x000fe200078efe23 */
[----:B------:R-:W-:Y:S01]  /*9d100*/  IMAD.SHL.U32 R72, R72, 0x1000000, RZ ;  /* 0x0100000048487824 */ /* 0x000fe200078e00ff */
[----:B------:R-:W-:Y:S01]  /*9d110*/  PRMT R61, R67, 0x6540, R68 ;  /* 0x00006540433d7816 */ /* 0x000fe20000000044 */
[----:B------:R-:W-:Y:S02]  /*9d120*/  IMAD.U32 R82, R82, 0x10000, RZ ;  /* 0x0001000052527824 */ /* 0x000fe400078e00ff */
[----:B------:R-:W-:Y:S01]  /*9d130*/  IMAD.SHL.U32 R84, R84, 0x1000000, RZ ;  /* 0x0100000054547824 */ /* 0x000fe200078e00ff */
[----:B------:R-:W-:Y:S02]  /*9d140*/  LOP3.LUT R61, R61, R72, R38, 0xfe, !PT ;  /* 0x000000483d3d7212 */ /* 0x000fe400078efe26 */
[----:B------:R-:W-:-:S02]  /*9d150*/  LOP3.LUT R38, R51, R48, R49, 0xfe, !PT ;  /* 0x0000003033267212 */ /* 0x000fc400078efe31 */
[----:B------:R-:W-:Y:S01]  /*9d160*/  PRMT R63, R80, 0x6540, R103 ;  /* 0x00006540503f7816 */ /* 0x000fe20000000067 */
[----:B------:R-:W-:-:S03]  /*9d170*/  IMAD.U32 R37, R88, 0x10000, RZ ;  /* 0x0001000058257824 */ /* 0x000fc600078e00ff */
[----:B------:R-:W-:Y:S01]  /*9d180*/  LOP3.LUT R63, R63, R84, R82, 0xfe, !PT ;  /* 0x000000543f3f7212 */ /* 0x000fe200078efe52 */
[----:B------:R-:W-:-:S03]  /*9d190*/  IMAD.SHL.U32 R92, R92, 0x1000000, RZ ;  /* 0x010000005c5c7824 */ /* 0x000fc600078e00ff */
[----:B------:R-:W-:Y:S02]  /*9d1a0*/  LOP3.LUT R38, R63, R38, R61, 0xfe, !PT ;  /* 0x000000263f267212 */ /* 0x000fe400078efe3d */
[----:B------:R-:W-:Y:S01]  /*9d1b0*/  PRMT R58, R86, 0x6540, R105 ;  /* 0x00006540563a7816 */ /* 0x000fe20000000069 */
[----:B------:R-:W-:Y:S02]  /*9d1c0*/  IMAD.U32 R35, R76, 0x10000, RZ ;  /* 0x000100004c237824 */ /* 0x000fe400078e00ff */
[----:B------:R-:W-:Y:S01]  /*9d1d0*/  IMAD.SHL.U32 R78, R78, 0x1000000, RZ ;  /* 0x010000004e4e7824 */ /* 0x000fe200078e00ff */
[----:B------:R-:W-:Y:S02]  /*9d1e0*/  LOP3.LUT R58, R58, R92, R37, 0xfe, !PT ;  /* 0x0000005c3a3a7212 */ /* 0x000fe400078efe25 */
[----:B------:R-:W-:Y:S01]  /*9d1f0*/  PRMT R56, R74, 0x6540, R101 ;  /* 0x000065404a387816 */ /* 0x000fe20000000065 */
[----:B------:R-:W-:-:S03]  /*9d200*/  IMAD.SHL.U32 R100, R100, 0x1000000, RZ ;  /* 0x0100000064647824 */ /* 0x000fc600078e00ff */
[----:B------:R-:W-:Y:S02]  /*9d210*/  LOP3.LUT R56, R56, R78, R35, 0xfe, !PT ;  /* 0x0000004e38387212 */ /* 0x000fe400078efe23 */
[----:B------:R-:W-:Y:S02]  /*9d220*/  LOP3.LUT R35, R54, R50, R52, 0xfe, !PT ;  /* 0x0000003236237212 */ /* 0x000fe400078efe34 */
[----:B------:R-:W-:Y:S02]  /*9d230*/  PRMT R65, R94, 0x6540, R107 ;  /* 0x000065405e417816 */ /* 0x000fe4000000006b */
[----:B------:R-:W-:Y:S01]  /*9d240*/  SHF.L.U32 R96, R96, 0x10, RZ ;  /* 0x0000001060607819 */ /* 0x000fe200000006ff */
[----:B------:R-:W-:-:S03]  /*9d250*/  IMAD.U32 R37, R104, 0x10000, RZ ;  /* 0x0001000068257824 */ /* 0x000fc600078e00ff */
[----:B------:R-:W-:Y:S01]  /*9d260*/  LOP3.LUT R65, R65, R100, R96, 0xfe, !PT ;  /* 0x0000006441417212 */ /* 0x000fe200078efe60 */
[----:B------:R-:W-:Y:S01]  /*9d270*/  IMAD.SHL.U32 R106, R106, 0x1000000, RZ ;  /* 0x010000006a6a7824 */ /* 0x000fe200078e00ff */
[----:B------:R-:W-:Y:S02]  /*9d280*/  LOP3.LUT R35, R58, R35, R56, 0xfe, !PT ;  /* 0x000000233a237212 */ /* 0x000fe400078efe38 */
[----:B------:R-:W-:Y:S02]  /*9d290*/  LOP3.LUT P0, RZ, R38, R65, RZ, 0xfc, !PT ;  /* 0x0000004126ff7212 */ /* 0x000fe4000780fcff */
[----:B------:R-:W-:-:S04]  /*9d2a0*/  PRMT R60, R102, 0x6540, R109 ;  /* 0x00006540663c7816 */ /* 0x000fc8000000006d */
[----:B------:R-:W-:-:S04]  /*9d2b0*/  LOP3.LUT R60, R60, R106, R37, 0xfe, !PT ;  /* 0x0000006a3c3c7212 */ /* 0x000fc800078efe25 */
[----:B------:R-:W-:-:S13]  /*9d2c0*/  LOP3.LUT P0, RZ, R35, R60, RZ, 0xfc, P0 ;  /* 0x0000003c23ff7212 */ /* 0x000fda000000fcff */
[----:B------:R-:W-:Y:S05]  /*9d2d0*/  @!P0 BRA `(.L_x_5) ;  /* 0x00000ae800c88947 */ /* 0x000fea0003800000 */
[-C--:B------:R-:W-:Y:S01]  /*9d2e0*/  IMAD.WIDE.U32 R38, R11, R10.reuse, RZ ;  /* 0x0000000a0b267225 */ /* 0x080fe200078e00ff */
[----:B------:R-:W2:Y:S03]  /*9d2f0*/  LDG.E.U8 R137, desc[UR4][R158.64+-0x12] ;  /* 0xffffee049e897981 */ /* 0x000ea6000c1e1100 */
[C---:B------:R-:W-:Y:S01]  /*9d300*/  IMAD.WIDE.U32 R40, R12.reuse, R10, RZ ;  /* 0x0000000a0c287225 */ /* 0x040fe200078e00ff */
[----:B------:R-:W3:Y:S03]  /*9d310*/  LDG.E.U8 R143, desc[UR4][R158.64+-0x14] ;  /* 0xffffec049e8f7981 */ /* 0x000ee6000c1e1100 */
[----:B------:R-:W-:Y:S01]  /*9d320*/  IMAD.WIDE.U32 R38, P0, R9, R12, R38 ;  /* 0x0000000c09267225 */ /* 0x000fe20007800026 */
[----:B------:R-:W3:Y:S03]  /*9d330*/  LDG.E.U8 R136, desc[UR4][R158.64+-0x13] ;  /* 0xffffed049e887981 */ /* 0x000ee6000c1e1100 */
[----:B------:R-:W-:Y:S01]  /*9d340*/  IMAD.X R43, RZ, RZ, RZ, P0 ;  /* 0x000000ffff2b7224 */ /* 0x000fe200000e06ff */
[----:B------:R-:W-:Y:S01]  /*9d350*/  IADD3 R55, P1, PT, R41, R38, RZ ;  /* 0x0000002629377210 */ /* 0x000fe20007f3e0ff */
[----:B------:R-:W-:Y:S01]  /*9d360*/  IMAD.MOV.U32 R42, RZ, RZ, R39 ;  /* 0x000000ffff2a7224 */ /* 0x000fe200078e0027 */
[----:B------:R-:W-:Y:S01]  /*9d370*/  IADD3 RZ, P0, PT, RZ, R40, RZ ;  /* 0x00000028ffff7210 */ /* 0x000fe20007f1e0ff */
[----:B------:R-:W-:Y:S01]  /*9d380*/  IMAD.WIDE.U32 R44, R11, R8, RZ ;  /* 0x000000080b2c7225 */ /* 0x000fe200078e00ff */
[----:B------:R-:W4:Y:S02]  /*9d390*/  LDG.E.U8 R138, desc[UR4][R158.64+-0x18] ;  /* 0xffffe8049e8a7981 */ /* 0x000f24000c1e1100 */
[----:B------:R-:W-:Y:S01]  /*9d3a0*/  IADD3.X RZ, P0, PT, RZ, R55, RZ, P0, !PT ;  /* 0x00000037ffff7210 */ /* 0x000fe2000071e4ff */
[----:B------:R-:W-:Y:S01]  /*9d3b0*/  IMAD.WIDE.U32.X R38, R9, R11, R42, P1 ;  /* 0x0000000b09267225 */ /* 0x000fe200008e042a */
[----:B------:R-:W5:Y:S03]  /*9d3c0*/  LDG.E.U8 R139, desc[UR4][R158.64+-0xc] ;  /* 0xfffff4049e8b7981 */ /* 0x000f66000c1e1100 */
[----:B------:R-:W-:Y:S01]  /*9d3d0*/  IMAD.WIDE.U32 R44, P1, R7, R12, R44 ;  /* 0x0000000c072c7225 */ /* 0x000fe2000782002c */
[----:B------:R-:W-:Y:S01]  /*9d3e0*/  IADD3.X R35, P0, PT, RZ, R38, RZ, P0, !PT ;  /* 0x00000026ff237210 */ /* 0x000fe2000071e4ff */
[----:B------:R-:W5:Y:S02]  /*9d3f0*/  LDG.E.U8 R133, desc[UR4][R158.64+-0x8] ;  /* 0xfffff8049e857981 */ /* 0x000f64000c1e1100 */
        /* <DEDUP_REMOVED lines=76> */
[----:B------:R-:W-:-:S03]  /*9d8c0*/  IADD3 R41, P3, PT, R38, R71, RZ ;  /* 0x0000004726297210 */ /* 0x000fc60007f7e0ff */
[----:B------:R-:W-:Y:S01]  /*9d8d0*/  IMAD.X R67, RZ, RZ, RZ, P4 ;  /* 0x000000ffff437224 */ /* 0x000fe200020e06ff */
[----:B------:R-:W-:Y:S01]  /*9d8e0*/  IADD3.X RZ, P2, PT, R95, R41, RZ, P2, !PT ;  /* 0x000000295fff7210 */ /* 0x000fe2000175e4ff */
[----:B------:R-:W-:Y:S02]  /*9d8f0*/  IMAD.MOV.U32 R66, RZ, RZ, R39 ;  /* 0x000000ffff427224 */ /* 0x000fe400078e0027 */
        /* <DEDUP_REMOVED lines=51> */
[----:B------:R-:W-:-:S03]  /*9dc30*/  IMAD.WIDE.U32 R70, P0, R12, R11, R70 ;  /* 0x0000000b0c467225 */ /* 0x000fc60007800046 */
[----:B------:R-:W-:Y:S01]  /*9dc40*/  IADD3.X R45, P1, PT, R45, R64, RZ, P1, !PT ;  /* 0x000000402d2d7210 */ /* 0x000fe20000f3e4ff */
[----:B------:R-:W-:Y:S01]  /*9dc50*/  IMAD.WIDE.U32 R38, R7, R2, RZ ;  /* 0x0000000207267225 */ /* 0x000fe200078e00ff */
[----:B------:R-:W-:Y:S02]  /*9dc60*/  IADD3 R43, P4, PT, R73, R70, RZ ;  /* 0x00000046492b7210 */ /* 0x000fe40007f9e0ff */
[----:B------:R-:W-:Y:S01]  /*9dc70*/  IADD3.X R103, P1, PT, RZ, RZ, RZ, P1, !PT ;  /* 0x000000ffff677210 */ /* 0x000fe20000f3e4ff */
[----:B------:R-:W-:-:S04]  /*9dc80*/  IMAD.WIDE.U32 R128, R5, R4, RZ ;  /* 0x0000000405807225 */ /* 0x000fc800078e00ff */
[----:B------:R-:W-:-:S04]  /*9dc90*/  IMAD.WIDE.U32 R80, R72, -0x1, RZ ;  /* 0xffffffff48507825 */ /* 0x000fc800078e00ff */
[----:B------:R-:W-:Y:S02]  /*9dca0*/  IMAD R37, R72, -0x7af74001, -R43 ;  /* 0x8508bfff48257824 */ /* 0x000fe400078e0a2b */
[----:B------:R-:W-:-:S04]  /*9dcb0*/  IMAD.WIDE.U32 R76, R6, R4, RZ ;  /* 0x00000004064c7225 */ /* 0x000fc800078e00ff */
[----:B------:R-:W-:-:S04]  /*9dcc0*/  IMAD.WIDE.U32 R66, P3, R13, R8, R38 ;  /* 0x000000080d427225 */ /* 0x000fc80007860026 */
[----:B------:R-:W-:-:S04]  /*9dcd0*/  IMAD.WIDE.U32 R128, P2, R3, R6, R128 ;  /* 0x0000000603807225 */ /* 0x000fc80007840080 */
[----:B------:R-:W-:Y:S01]  /*9dce0*/  IMAD.WIDE.U32 R126, R2, R8, R44 ;  /* 0x00000008027e7225 */ /* 0x000fe200078e002c */
[----:B------:R-:W-:-:S03]  /*9dcf0*/  IADD3 R47, P5, PT, R128, R77, RZ ;  /* 0x0000004d802f7210 */ /* 0x000fc60007fbe0ff */
[----:B------:R-:W-:Y:S02]  /*9dd00*/  IMAD.IADD R37, R81, 0x1, R37 ;  /* 0x0000000151257824 */ /* 0x000fe400078e0225 */
[----:B------:R-:W-:-:S04]  /*9dd10*/  IMAD.WIDE.U32 R74, R8, R2, RZ ;  /* 0x00000002084a7225 */ /* 0x000fc800078e00ff */
[----:B------:R-:W-:Y:S01]  /*9dd20*/  IMAD.X R39, RZ, RZ, RZ, P3 ;  /* 0x000000ffff277224 */ /* 0x000fe200018e06ff */
[----:B------:R-:W-:Y:S01]  /*9dd30*/  IADD3 RZ, P3, PT, R126, R76, RZ ;  /* 0x0000004c7eff7210 */ /* 0x000fe20007f7e0ff */
[----:B------:R-:W-:Y:S01]  /*9dd40*/  IMAD.X R77, RZ, RZ, RZ, P2 ;  /* 0x000000ffff4d7224 */ /* 0x000fe200010e06ff */
[----:B------:R-:W-:Y:S01]  /*9dd50*/  IADD3 R41, P2, PT, R66, R75, RZ ;  /* 0x0000004b42297210 */ /* 0x000fe20007f5e0ff */
[----:B------:R-:W-:Y:S02]  /*9dd60*/  IMAD.IADD R127, R127, 0x1, R66 ;  /* 0x000000017f7f7824 */ /* 0x000fe400078e0242 */
[----:B------:R-:W-:-:S03]  /*9dd70*/  IMAD.WIDE.U32 R82, R37, 0x1, RZ ;  /* 0x0000000125527825 */ /* 0x000fc600078e00ff */
[----:B------:R-:W-:Y:S01]  /*9dd80*/  IADD3.X RZ, P3, PT, R127, R47, RZ, P3, !PT ;  /* 0x0000002f7fff7210 */ /* 0x000fe20001f7e4ff */
[----:B------:R-:W-:Y:S01]  /*9dd90*/  IMAD.X R79, RZ, RZ, RZ, P0 ;  /* 0x000000ffff4f7224 */ /* 0x000fe200000e06ff */
[----:B------:R-:W-:Y:S01]  /*9dda0*/  SHF.L.U64.HI R47, R40, 0x1, R55 ;  /* 0x00000001282f7819 */ /* 0x000fe20000010237 */
[----:B------:R-:W-:Y:S01]  /*9ddb0*/  IMAD.MOV.U32 R76, RZ, RZ, R129 ;  /* 0x000000ffff4c7224 */ /* 0x000fe200078e0081 */
[----:B------:R-:W-:Y:S01]  /*9ddc0*/  SHF.L.W.U32.HI R55, R55, 0x1, R62 ;  /* 0x0000000137377819 */ /* 0x000fe20000010e3e */
[----:B------:R-:W-:Y:S01]  /*9ddd0*/  IMAD.MOV.U32 R78, RZ, RZ, R71 ;  /* 0x000000ffff4e7224 */ /* 0x000fe200078e0047 */
[----:B------:R-:W-:Y:S01]  /*9dde0*/  SHF.L.W.U32.HI R62, R62, 0x1, R35 ;  /* 0x000000013e3e7819 */ /* 0x000fe20000010e23 */
[----:B------:R-:W-:Y:S02]  /*9ddf0*/  IMAD.MOV.U32 R38, RZ, RZ, R67 ;  /* 0x000000ffff267224 */ /* 0x000fe400078e0043 */
[----:B------:R-:W-:-:S04]  /*9de00*/  IMAD.WIDE.U32.X R76, R3, R5, R76, P5 ;  /* 0x00000005034c7225 */ /* 0x000fc800028e044c */
[----:B------:R-:W-:Y:S01]  /*9de10*/  IMAD.WIDE.U32.X R70, R11, R11, R78, P4 ;  /* 0x0000000b0b467225 */ /* 0x000fe200020e044e */
[----:B------:R-:W-:Y:S02]  /*9de20*/  IADD3 RZ, P4, PT, R44, R74, RZ ;  /* 0x0000004a2cff7210 */ /* 0x000fe40007f9e0ff */
[----:B------:R-:W-:Y:S01]  /*9de30*/  IADD3.X R102, P3, PT, RZ, R76, RZ, P3, !PT ;  /* 0x0000004cff667210 */ /* 0x000fe20001f7e4ff */
[C---:B------:R-:W-:Y:S01]  /*9de40*/  IMAD.WIDE.U32 R66, R80.reuse, 0x1, RZ ;  /* 0x0000000150427825 */ /* 0x040fe200078e00ff */
[----:B------:R-:W-:Y:S02]  /*9de50*/  IADD3.X RZ, P4, PT, R45, R41, RZ, P4, !PT ;  /* 0x000000292dff7210 */ /* 0x000fe4000279e4ff */
[----:B------:R-:W-:Y:S01]  /*9de60*/  IADD3.X R76, P3, PT, RZ, R77, RZ, P3, !PT ;  /* 0x0000004dff4c7210 */ /* 0x000fe20001f7e4ff */
[----:B------:R-:W-:Y:S01]  /*9de70*/  IMAD.WIDE.U32 R82, P5, R80, -0x7af74000, R82 ;  /* 0x8508c00050527825 */ /* 0x000fe200078a0052 */
[----:B------:R-:W-:-:S03]  /*9de80*/  IADD3 RZ, P0, PT, R72, R66, RZ ;  /* 0x0000004248ff7210 */ /* 0x000fc60007f1e0ff */
[----:B------:R-:W-:Y:S01]  /*9de90*/  IMAD.WIDE.U32.X R38, R13, R7, R38, P2 ;  /* 0x000000070d267225 */ /* 0x000fe200010e0426 */
[----:B------:R-:W-:-:S03]  /*9dea0*/  IADD3 RZ, P2, PT, RZ, R72, RZ ;  /* 0x00000048ffff7210 */ /* 0x000fc60007f5e0ff */
[----:B------:R-:W-:Y:S01]  /*9deb0*/  IMAD.X R73, RZ, RZ, RZ, P5 ;  /* 0x000000ffff497224 */ /* 0x000fe200028e06ff */
[----:B------:R-:W-:Y:S01]  /*9dec0*/  IADD3 R64, P5, PT, R67, R82, RZ ;  /* 0x0000005243407210 */ /* 0x000fe20007fbe0ff */
[----:B------:R-:W-:Y:S01]  /*9ded0*/  IMAD.WIDE.U32 R104, R5, R2, RZ ;  /* 0x0000000205687225 */ /* 0x000fe200078e00ff */
[----:B------:R-:W-:Y:S02]  /*9dee0*/  IADD3.X R103, P4, PT, R103, R38, RZ, P4, !PT ;  /* 0x0000002667677210 */ /* 0x000fe4000279e4ff */
[----:B------:R-:W-:Y:S01]  /*9def0*/  IADD3.X RZ, P0, PT, R43, R64, RZ, P0, !PT ;  /* 0x000000402bff7210 */ /* 0x000fe2000071e4ff */
[----:B------:R-:W-:Y:S01]  /*9df00*/  IMAD.MOV.U32 R72, RZ, RZ, R83 ;  /* 0x000000ffff487224 */ /* 0x000fe200078e0053 */
[----:B------:R-:W-:Y:S01]  /*9df10*/  IADD3.X R102, P3, PT, R102, R103, RZ, P3, !PT ;  /* 0x0000006766667210 */ /* 0x000fe20001f7e4ff */
[----:B------:R-:W-:Y:S01]  /*9df20*/  IMAD.WIDE.U32 R66, R6, R2, RZ ;  /* 0x0000000206427225 */ /* 0x000fe200078e00ff */
[----:B------:R-:W-:Y:S02]  /*9df30*/  IADD3.X R39, PT, PT, R39, RZ, RZ, P4, P1 ;  /* 0x000000ff27277210 */ /* 0x000fe400027e24ff */
[----:B------:R-:W-:Y:S01]  /*9df40*/  IADD3.X RZ, P2, PT, RZ, R43, RZ, P2, !PT ;  /* 0x0000002bffff7210 */ /* 0x000fe2000175e4ff */
[----:B------:R-:W-:Y:S01]  /*9df50*/  IMAD.WIDE.U32.X R44, R37, -0x7af74000, R72, P5 ;  /* 0x8508c000252c7825 */ /* 0x000fe200028e0448 */
[----:B------:R-:W-:-:S02]  /*9df60*/  IADD3.X R103, P3, PT, R76, R39, RZ, P3, !PT ;  /* 0x000000274c677210 */ /* 0x000fc40001f7e4ff */
[----:B------:R-:W-:Y:S01]  /*9df70*/  IADD3 RZ, P1, PT, R102, R66, RZ ;  /* 0x0000004266ff7210 */ /* 0x000fe20007f3e0ff */
[----:B------:R-:W-:Y:S01]  /*9df80*/  IMAD.WIDE.U32 R104, P5, R13, R6, R104 ;  /* 0x000000060d687225 */ /* 0x000fe200078a0068 */
[----:B------:R-:W-:Y:S02]  /*9df90*/  IADD3.X R106, P0, PT, RZ, R44, RZ, P0, !PT ;  /* 0x0000002cff6a7210 */ /* 0x000fe4000071e4ff */
[----:B------:R-:W-:Y:S01]  /*9dfa0*/  LEA.X R41, P2, R40, R70, 0x1, P2 ;  /* 0x0000004628297211 */ /* 0x000fe20001040cff */
[----:B------:R-:W-:Y:S01]  /*9dfb0*/  IMAD.MOV.U32 R38, RZ, RZ, R105 ;  /* 0x000000ffff267224 */ /* 0x000fe200078e0069 */
[----:B------:R-:W-:Y:S01]  /*9dfc0*/  IADD3 R53, P4, PT, R104, R67, RZ ;  /* 0x0000004368357210 */ /* 0x000fe20007f9e0ff */
[----:B------:R-:W-:Y:S01]  /*9dfd0*/  IMAD.WIDE.U32 R66, R10, R10, RZ ;  /* 0x0000000a0a427225 */ /* 0x000fe200078e00ff */
[----:B------:R-:W-:Y:S02]  /*9dfe0*/  IADD3.X R39, PT, PT, RZ, RZ, RZ, P5, !PT ;  /* 0x000000ffff277210 */ /* 0x000fe40002ffe4ff */
[----:B------:R-:W-:Y:S01]  /*9dff0*/  IADD3.X R43, P0, PT, RZ, R45, RZ, P0, !PT ;  /* 0x0000002dff2b7210 */ /* 0x000fe2000071e4ff */
[----:B------:R-:W-:Y:S01]  /*9e000*/  IMAD.WIDE.U32 R44, R37, 0x30000000, RZ ;  /* 0x30000000252c7825 */ /* 0x000fe200078e00ff */
[----:B------:R-:W-:-:S02]  /*9e010*/  IADD3.X RZ, P1, PT, R103, R53, RZ, P1, !PT ;  /* 0x0000003567ff7210 */ /* 0x000fc40000f3e4ff */
[----:B------:R-:W-:Y:S01]  /*9e020*/  IADD3.X R101, P3, PT, RZ, RZ, RZ, P3, !PT ;  /* 0x000000ffff657210 */ /* 0x000fe20001f7e4ff */
[----:B------:R-:W-:Y:S01]  /*9e030*/  IMAD.WIDE.U32.X R38, R13, R5, R38, P4 ;  /* 0x000000050d267225 */ /* 0x000fe200020e0426 */
[----:B------:R-:W-:Y:S02]  /*9e040*/  IADD3.X R64, P2, PT, R47, R71, RZ, P2, !PT ;  /* 0x000000472f407210 */ /* 0x000fe4000175e4ff */
[----:B------:R-:W-:Y:S01]  /*9e050*/  IADD3.X R106, P0, PT, R106, R41, RZ, P0, !PT ;  /* 0x000000296a6a7210 */ /* 0x000fe2000071e4ff */
[----:B------:R-:W-:Y:S01]  /*9e060*/  IMAD.WIDE.U32 R70, R9, R10, RZ ;  /* 0x0000000a09467225 */ /* 0x000fe200078e00ff */
[----:B------:R-:W-:Y:S02]  /*9e070*/  IADD3.X R100, P5, PT, R101, R38, RZ, P1, !PT ;  /* 0x0000002665647210 */ /* 0x000fe40000fbe4ff */
[----:B------:R-:W-:Y:S01]  /*9e080*/  IADD3.X R107, P0, PT, R43, R64, RZ, P0, !PT ;  /* 0x000000402b6b7210 */ /* 0x000fe2000071e4ff */
[----:B------:R-:W-:Y:S01]  /*9e090*/  IMAD.WIDE.U32 R40, R7, R8, RZ ;  /* 0x0000000807287225 */ /* 0x000fe200078e00ff */
[----:B------:R-:W-:-:S02]  /*9e0a0*/  IADD3.X R101, PT, PT, R39, RZ, RZ, P5, P3 ;  /* 0x000000ff27657210 */ /* 0x000fc40002fe64ff */
[----:B------:R-:W-:Y:S01]  /*9e0b0*/  IADD3.X R43, P0, PT, RZ, RZ, RZ, P0, !PT ;  /* 0x000000ffff2b7210 */ /* 0x000fe2000071e4ff */
[----:B------:R-:W-:-:S04]  /*9e0c0*/  IMAD.WIDE.U32 R70, P4, R10, R9, R70 ;  /* 0x000000090a467225 */ /* 0x000fc80007880046 */
[----:B------:R-:W-:-:S04]  /*9e0d0*/  IMAD.WIDE.U32 R38, P3, R8, R7, R40 ;  /* 0x0000000708267225 */ /* 0x000fc80007860028 */
[----:B------:R-:W-:-:S04]  /*9e0e0*/  IMAD.WIDE.U32 R72, R80, 0x30000000, RZ ;  /* 0x3000000050487825 */ /* 0x000fc800078e00ff */
[----:B------:R-:W-:-:S04]  /*9e0f0*/  IMAD.WIDE.U32 R44, P1, R80, 0x170b5d44, R44 ;  /* 0x170b5d44502c7825 */ /* 0x000fc8000782002c */
[----:B------:R-:W-:Y:S01]  /*9e100*/  IMAD.X R97, RZ, RZ, RZ, P3 ;  /* 0x000000ffff617224 */ /* 0x000fe200018e06ff */
[----:B------:R-:W-:Y:S01]  /*9e110*/  IADD3 R47, P3, PT, R67, R70, RZ ;  /* 0x00000046432f7210 */ /* 0x000fe20007f7e0ff */
[----:B------:R-:W-:Y:S01]  /*9e120*/  IMAD.X R41, RZ, RZ, RZ, P4 ;  /* 0x000000ffff297224 */ /* 0x000fe200020e06ff */
[----:B------:R-:W-:Y:S01]  /*9e130*/  IADD3 R53, P5, PT, R44, R73, RZ ;  /* 0x000000492c357210 */ /* 0x000fe20007fbe0ff */
[----:B------:R-:W-:Y:S01]  /*9e140*/  IMAD.MOV.U32 R40, RZ, RZ, R71 ;  /* 0x000000ffff287224 */ /* 0x000fe200078e0047 */
[----:B------:R-:W-:Y:S01]  /*9e150*/  IADD3 RZ, P4, PT, R106, R72, RZ ;  /* 0x000000486aff7210 */ /* 0x000fe20007f9e0ff */
[----:B------:R-:W-:-:S03]  /*9e160*/  IMAD.WIDE.U32 R112, R8, R8, RZ ;  /* 0x0000000808707225 */ /* 0x000fc600078e00ff */
[----:B------:R-:W-:Y:S01]  /*9e170*/  IADD3.X RZ, P4, PT, R107, R53, RZ, P4, !PT ;  /* 0x000000356bff7210 */ /* 0x000fe2000279e4ff */
[----:B------:R-:W-:-:S04]  /*9e180*/  IMAD.WIDE.U32 R70, R3, R2, RZ ;  /* 0x0000000203467225 */ /* 0x000fc800078e00ff */
[----:B------:R-:W-:Y:S01]  /*9e190*/  IMAD.X R75, RZ, RZ, RZ, P1 ;  /* 0x000000ffff4b7224 */ /* 0x000fe200008e06ff */
[----:B------:R-:W-:Y:S01]  /*9e1a0*/  IADD3 R53, P1, PT, R113, R38, RZ ;  /* 0x0000002671357210 */ /* 0x000fe20007f3e0ff */
[----:B------:R-:W-:Y:S02]  /*9e1b0*/  IMAD.MOV.U32 R74, RZ, RZ, R45 ;  /* 0x000000ffff4a7224 */ /* 0x000fe400078e002d */
[----:B------:R-:W-:Y:S02]  /*9e1c0*/  IMAD.MOV.U32 R96, RZ, RZ, R39 ;  /* 0x000000ffff607224 */ /* 0x000fe400078e0027 */
[----:B------:R-:W-:-:S04]  /*9e1d0*/  IMAD.WIDE.U32.X R74, R37, 0x170b5d44, R74, P5 ;  /* 0x170b5d44254a7825 */ /* 0x000fc800028e044a */
[----:B------:R-:W-:Y:S01]  /*9e1e0*/  IMAD.WIDE.U32 R38, P5, R13, R4, R70 ;  /* 0x000000040d267225 */ /* 0x000fe200078a0046 */
[----:B------:R-:W-:-:S03]  /*9e1f0*/  IADD3.X R82, P4, PT, R43, R74, RZ, P4, !PT ;  /* 0x0000004a2b527210 */ /* 0x000fc6000279e4ff */
[----:B------:R-:W-:-:S04]  /*9e200*/  IMAD.WIDE.U32 R70, R4, R2, RZ ;  /* 0x0000000204467225 */ /* 0x000fc800078e00ff */
[----:B------:R-:W-:Y:S01]  /*9e210*/  IMAD.X R141, RZ, RZ, RZ, P5 ;  /* 0x000000ffff8d7224 */ /* 0x000fe200028e06ff */
[----:B------:R-:W-:Y:S01]  /*9e220*/  IADD3 R45, P5, PT, R38, R71, RZ ;  /* 0x00000047262d7210 */ /* 0x000fe20007fbe0ff */
[----:B------:R-:W-:Y:S01]  /*9e230*/  IMAD.X R74, RZ, RZ, RZ, P0 ;  /* 0x000000ffff4a7224 */ /* 0x000fe200000e06ff */
[----:B------:R-:W-:Y:S01]  /*9e240*/  IADD3.X R55, P0, PT, R55, R66, RZ, P2, !PT ;  /* 0x0000004237377210 */ /* 0x000fe2000171e4ff */
[----:B------:R-:W-:-:S03]  /*9e250*/  IMAD.WIDE.U32 R92, R37, -0x45f6b800, RZ ;  /* 0xba094800255c7825 */ /* 0x000fc600078e00ff */
[----:B------:R-:W-:Y:S01]  /*9e260*/  IADD3.X R74, P4, PT, R74, R75, RZ, P4, !PT ;  /* 0x0000004b4a4a7210 */ /* 0x000fe2000279e4ff */
[----:B------:R-:W-:Y:S01]  /*9e270*/  IMAD.MOV.U32 R140, RZ, RZ, R39 ;  /* 0x000000ffff8c7224 */ /* 0x000fe200078e0027 */
[----:B------:R-:W-:Y:S01]  /*9e280*/  IADD3.X R39, P0, PT, R62, R47, RZ, P0, !PT ;  /* 0x0000002f3e277210 */ /* 0x000fe2000071e4ff */
[----:B------:R-:W-:Y:S01]  /*9e290*/  IMAD.WIDE.U32 R72, R5, R6, RZ ;  /* 0x0000000605487225 */ /* 0x000fe200078e00ff */
[----:B------:R-:W-:-:S03]  /*9e2a0*/  IADD3.X R82, P4, PT, R82, R55, RZ, P4, !PT ;  /* 0x0000003752527210 */ /* 0x000fc6000279e4ff */
[----:B------:R-:W-:Y:S01]  /*9e2b0*/  IMAD.WIDE.U32.X R140, R13, R3, R140, P5 ;  /* 0x000000030d8c7225 */ /* 0x000fe200028e048c */
[----:B------:R-:W-:-:S03]  /*9e2c0*/  IADD3.X R83, P4, PT, R74, R39, RZ, P4, !PT ;  /* 0x000000274a537210 */ /* 0x000fc6000279e4ff */
[----:B------:R-:W-:Y:S01]  /*9e2d0*/  IMAD.WIDE.U32 R66, R80, -0x45f6b800, RZ ;  /* 0xba09480050427825 */ /* 0x000fe200078e00ff */
[----:B------:R-:W-:-:S03]  /*9e2e0*/  IADD3.X R39, P4, PT, RZ, RZ, RZ, P4, !PT ;  /* 0x000000ffff277210 */ /* 0x000fc6000279e4ff */
[----:B------:R-:W-:-:S04]  /*9e2f0*/  IMAD.WIDE.U32 R92, P5, R80, 0x1ef3622f, R92 ;  /* 0x1ef3622f505c7825 */ /* 0x000fc800078a005c */
[----:B------:R-:W-:-:S04]  /*9e300*/  IMAD.WIDE.U32 R68, R8, R10, R68 ;  /* 0x0000000a08447225 */ /* 0x000fc800078e0044 */
[----:B------:R-:W-:Y:S01]  /*9e310*/  IMAD.WIDE.U32.X R40, R9, R9, R40, P3 ;  /* 0x0000000909287225 */ /* 0x000fe200018e0428 */
[----:B------:R-:W-:Y:S02]  /*9e320*/  IADD3 R47, P3, PT, R92, R67, RZ ;  /* 0x000000435c2f7210 */ /* 0x000fe40007f7e0ff */
[----:B------:R-:W-:Y:S01]  /*9e330*/  IADD3 R57, PT, PT, R69, R42, RZ ;  /* 0x0000002a45397210 */ /* 0x000fe20007ffe0ff */
[----:B------:R-:W-:Y:S01]  /*9e340*/  IMAD.WIDE.U32 R72, P2, R6, R5, R72 ;  /* 0x0000000506487225 */ /* 0x000fe20007840048 */
[----:B------:R-:W-:Y:S02]  /*9e350*/  SHF.L.W.U32.HI R35, R35, 0x1, R68 ;  /* 0x0000000123237819 */ /* 0x000fe40000010e44 */
[----:B------:R-:W-:Y:S01]  /*9e360*/  SHF.L.W.U32.HI R69, R68, 0x1, R57 ;  /* 0x0000000144457819 */ /* 0x000fe20000010e39 */
[----:B------:R-:W-:Y:S01]  /*9e370*/  IMAD.X R43, RZ, RZ, RZ, P5 ;  /* 0x000000ffff2b7224 */ /* 0x000fe200028e06ff */
[----:B------:R-:W-:Y:S01]  /*9e380*/  IADD3.X R35, P0, PT, R35, R40, RZ, P0, !PT ;  /* 0x0000002823237210 */ /* 0x000fe2000071e4ff */
[----:B------:R-:W-:-:S02]  /*9e390*/  IMAD.MOV.U32 R42, RZ, RZ, R93 ;  /* 0x000000ffff2a7224 */ /* 0x000fc400078e005d */
[----:B------:R-:W-:Y:S01]  /*9e3a0*/  IMAD.X R125, RZ, RZ, RZ, P2 ;  /* 0x000000ffff7d7224 */ /* 0x000fe200010e06ff */
[----:B------:R-:W-:Y:S01]  /*9e3b0*/  IADD3 RZ, P2, PT, R82, R66, RZ ;  /* 0x0000004252ff7210 */ /* 0x000fe20007f5e0ff */
[----:B------:R-:W-:Y:S01]  /*9e3c0*/  IMAD.WIDE.U32.X R42, R37, 0x1ef3622f, R42, P3 ;  /* 0x1ef3622f252a7825 */ /* 0x000fe200018e042a */
[----:B------:R-:W-:Y:S02]  /*9e3d0*/  IADD3 RZ, P3, PT, R100, R70, RZ ;  /* 0x0000004664ff7210 */ /* 0x000fe40007f7e0ff */
[----:B------:R-:W-:Y:S01]  /*9e3e0*/  IADD3.X RZ, P2, PT, R83, R47, RZ, P2, !PT ;  /* 0x0000002f53ff7210 */ /* 0x000fe2000175e4ff */
[----:B------:R-:W-:Y:S01]  /*9e3f0*/  IMAD.WIDE.U32 R110, R3, R4, RZ ;  /* 0x00000004036e7225 */ /* 0x000fe200078e00ff */
[----:B------:R-:W-:Y:S02]  /*9e400*/  IADD3.X RZ, P3, PT, R101, R45, RZ, P3, !PT ;  /* 0x0000002d65ff7210 */ /* 0x000fe40001f7e4ff */
[----:B------:R-:W-:Y:S01]  /*9e410*/  IADD3.X R62, P0, PT, R69, R41, RZ, P0, !PT ;  /* 0x00000029453e7210 */ /* 0x000fe2000071e4ff */
[----:B------:R-:W-:Y:S01]  /*9e420*/  IMAD.WIDE.U32 R106, R80, 0x30000000, R106 ;  /* 0x30000000506a7825 */ /* 0x000fe200078e006a */
[----:B------:R-:W-:-:S02]  /*9e430*/  IADD3.X R145, P3, PT, RZ, R140, RZ, P3, !PT ;  /* 0x0000008cff917210 */ /* 0x000fc40001f7e4ff */
[----:B------:R-:W-:Y:S01]  /*9e440*/  IADD3.X R114, P2, PT, R39, R42, RZ, P2, !PT ;  /* 0x0000002a27727210 */ /* 0x000fe2000175e4ff */
[----:B------:R-:W-:Y:S02]  /*9e450*/  IMAD.IADD R59, R107, 0x1, R44 ;  /* 0x000000016b3b7824 */ /* 0x000fe400078e022c */
[----:B------:R-:W-:Y:S02]  /*9e460*/  IMAD.X R47, RZ, RZ, RZ, P4 ;  /* 0x000000ffff2f7224 */ /* 0x000fe400020e06ff */
[----:B------:R-:W-:-:S03]  /*9e470*/  IMAD.WIDE.U32 R44, R37, 0xf5138f, RZ ;  /* 0x00f5138f252c7825 */ /* 0x000fc600078e00ff */
[----:B------:R-:W-:Y:S01]  /*9e480*/  IADD3.X R47, P2, PT, R47, R43, RZ, P2, !PT ;  /* 0x0000002b2f2f7210 */ /* 0x000fe2000175e4ff */
[----:B------:R-:W-:-:S03]  /*9e490*/  IMAD.WIDE.U32 R110, P4, R4, R3, R110 ;  /* 0x00000003046e7225 */ /* 0x000fc6000788006e */
        /* <DEDUP_REMOVED lines=8> */
[----:B------:R-:W-:-:S04]  /*9e520*/  IMAD.WIDE.U32 R66, R6, R6, RZ ;  /* 0x0000000606427225 */ /* 0x000fc800078e00ff */
[----:B------:R-:W-:Y:S01]  /*9e530*/  IMAD.X R140, RZ, RZ, R141, P3 ;  /* 0x000000ffff8c7224 */ /* 0x000fe200018e068d */
[----:B------:R-:W-:Y:S01]  /*9e540*/  IADD3 R105, P5, PT, R67, R72, RZ ;  /* 0x0000004843697210 */ /* 0x000fe20007fbe0ff */
[C---:B------:R-:W-:Y:S01]  /*9e550*/  IMAD.WIDE.U32 R74, R80.reuse, 0xf5138f, RZ ;  /* 0x00f5138f504a7825 */ /* 0x040fe200078e00ff */
[----:B------:R-:W5:Y:S03]  /*9e560*/  LDG.E.U8 R141, desc[UR4][R158.64+-0x10] ;  /* 0xfffff0049e8d7981 */ /* 0x000f66000c1e1100 */
[----:B------:R-:W-:-:S04]  /*9e570*/  IMAD.WIDE.U32 R88, P3, R80, -0x39c4fa40, R88 ;  /* 0xc63b05c050587825 */ /* 0x000fc80007860058 */
[----:B------:R-:W-:Y:S02]  /*9e580*/  IMAD.X R43, RZ, RZ, RZ, P4 ;  /* 0x000000ffff2b7224 */ /* 0x000fe400020e06ff */
[----:B------:R-:W-:-:S04]  /*9e590*/  IMAD.WIDE.U32 R98, R80, 0x6ca1493b, RZ ;  /* 0x6ca1493b50627825 */ /* 0x000fc800078e00ff */
[----:B------:R-:W-:-:S04]  /*9e5a0*/  IMAD.WIDE.U32 R68, P4, R80, 0x1ae3a46, R68 ;  /* 0x01ae3a4650447825 */ /* 0x000fc80007880044 */
[----:B------:R-:W-:Y:S02]  /*9e5b0*/  IMAD.IADD R55, R79, 0x1, R55 ;  /* 0x000000014f377824 */ /* 0x000fe400078e0237 */
[----:B------:R-:W-:Y:S01]  /*9e5c0*/  IMAD.X R77, RZ, RZ, RZ, P3 ;  /* 0x000000ffff4d7224 */ /* 0x000fe200018e06ff */
[----:B------:R-:W-:Y:S01]  /*9e5d0*/  IADD3 R67, P3, PT, R44, R75, RZ ;  /* 0x0000004b2c437210 */ /* 0x000fe20007f7e0ff */
[----:B------:R-:W-:Y:S02]  /*9e5e0*/  IMAD.MOV.U32 R124, RZ, RZ, R73 ;  /* 0x000000ffff7c7224 */ /* 0x000fe400078e0049 */
        /* <DEDUP_REMOVED lines=9> */
[----:B------:R-:W-:-:S04]  /*9e680*/  IMAD.WIDE.U32.X R76, R37, -0x39c4fa40, R76, P4 ;  /* 0xc63b05c0254c7825 */ /* 0x000fc800020e044c */
[----:B------:R-:W-:Y:S01]  /*9e690*/  IMAD.MOV.U32 R70, RZ, RZ, R69 ;  /* 0x000000ffff467224 */ /* 0x000fe200078e0045 */
[----:B------:R-:W-:Y:S01]  /*9e6a0*/  IADD3.X R69, PT, PT, RZ, RZ, RZ, P2, !PT ;  /* 0x000000ffff457210 */ /* 0x000fe200017fe4ff */
[----:B------:R-:W-:-:S04]  /*9e6b0*/  IMAD.WIDE.U32 R40, R78, 0x1, RZ ;  /* 0x000000014e287825 */ /* 0x000fc800078e00ff */
[----:B------:R-:W-:-:S04]  /*9e6c0*/  IMAD.WIDE.U32 R72, P4, R78, -0x7af74000, R72 ;  /* 0x8508c0004e487825 */ /* 0x000fc80007880048 */
[----:B------:R-:W-:Y:S01]  /*9e6d0*/  IMAD.WIDE.U32.X R70, R37, 0x1ae3a46, R70, P3 ;  /* 0x01ae3a4625467825 */ /* 0x000fe200018e0446 */
[----:B------:R-:W-:-:S03]  /*9e6e0*/  IADD3 R62, P3, PT, R41, R72, RZ ;  /* 0x00000048293e7210 */ /* 0x000fc60007f7e0ff */
[----:B------:R-:W-:Y:S01]  /*9e6f0*/  IMAD.WIDE.U32.X R96, R7, R7, R96, P1 ;  /* 0x0000000707607225 */ /* 0x000fe200008e0460 */
[----:B------:R-:W-:-:S03]  /*9e700*/  IADD3 RZ, P1, PT, R106, R40, RZ ;  /* 0x000000286aff7210 */ /* 0x000fc60007f3e0ff */
[----:B------:R-:W-:Y:S01]  /*9e710*/  IMAD.WIDE.U32 R40, R4, R4, RZ ;  /* 0x0000000404287225 */ /* 0x000fe200078e00ff */
[----:B------:R-:W-:Y:S02]  /*9e720*/  IADD3.X RZ, P2, PT, R59, R62, RZ, P1, !PT ;  /* 0x0000003e3bff7210 */ /* 0x000fe40000f5e4ff */
[----:B------:R-:W-:Y:S01]  /*9e730*/  IADD3 RZ, P1, PT, R114, R74, RZ ;  /* 0x0000004a72ff7210 */ /* 0x000fe20007f3e0ff */
[----:B------:R-:W-:-:S03]  /*9e740*/  IMAD.WIDE.U32 R116, R6, R10, R116 ;  /* 0x0000000a06747225 */ /* 0x000fc600078e0074 */
[----:B------:R-:W-:Y:S01]  /*9e750*/  IADD3.X RZ, P1, PT, R115, R67, RZ, P1, !PT ;  /* 0x0000004373ff7210 */ /* 0x000fe20000f3e4ff */
[----:B------:R-:W-:Y:S01]  /*9e760*/  IMAD.X R47, RZ, RZ, RZ, P4 ;  /* 0x000000ffff2f7224 */ /* 0x000fe200020e06ff */
[----:B------:R-:W-:Y:S01]  /*9e770*/  IADD3 R37, P4, PT, R41, R110, RZ ;  /* 0x0000006e29257210 */ /* 0x000fe20007f9e0ff */
[----:B------:R-:W-:Y:S01]  /*9e780*/  IMAD.IADD R41, R117, 0x1, R46 ;  /* 0x0000000175297824 */ /* 0x000fe200078e022e */
[----:B------:R-:W-:Y:S01]  /*9e790*/  SHF.L.W.U32.HI R57, R57, 0x1, R116 ;  /* 0x0000000139397819 */ /* 0x000fe20000010e74 */
[----:B------:R-:W-:Y:S02]  /*9e7a0*/  IMAD.MOV.U32 R46, RZ, RZ, R73 ;  /* 0x000000ffff2e7224 */ /* 0x000fe400078e0049 */
[----:B------:R-:W-:Y:S01]  /*9e7b0*/  IMAD.WIDE.U32 R82, R80, -0x45f6b800, R82 ;  /* 0xba09480050527825 */ /* 0x000fe200078e0052 */
[----:B------:R-:W-:Y:S02]  /*9e7c0*/  IADD3.X R113, P0, PT, R57, R112, RZ, P0, !PT ;  /* 0x0000007039717210 */ /* 0x000fe4000071e4ff */
[----:B------:R-:W-:Y:S01]  /*9e7d0*/  SHF.L.W.U32.HI R116, R116, 0x1, R41 ;  /* 0x0000000174747819 */ /* 0x000fe20000010e29 */
[----:B------:R-:W-:-:S03]  /*9e7e0*/  IMAD.WIDE.U32.X R46, R55, -0x7af74000, R46, P3 ;  /* 0x8508c000372e7825 */ /* 0x000fc600018e042e */
[----:B------:R-:W-:Y:S01]  /*9e7f0*/  IADD3.X R116, P3, PT, R116, R53, RZ, P0, !PT ;  /* 0x0000003574747210 */ /* 0x000fe2000077e4ff */
[----:B------:R-:W-:Y:S01]  /*9e800*/  IMAD.WIDE.U32 R114, R80, 0xf5138f, R114 ;  /* 0x00f5138f50727825 */ /* 0x000fe200078e0072 */
[----:B------:R-:W-:Y:S02]  /*9e810*/  IADD3.X R93, P2, PT, RZ, R46, RZ, P2, !PT ;  /* 0x0000002eff5d7210 */ /* 0x000fe4000175e4ff */
[----:B------:R-:W-:Y:S01]  /*9e820*/  IADD3.X R118, P0, PT, R45, R42, RZ, P1, !PT ;  /* 0x0000002a2d767210 */ /* 0x000fe20000f1e4ff */
[----:B------:R-:W-:Y:S01]  /*9e830*/  IMAD.IADD R62, R83, 0x1, R92 ;  /* 0x00000001533e7824 */ /* 0x000fe200078e025c */
[----:B------:R-:W-:Y:S01]  /*9e840*/  IADD3.X R57, P2, PT, RZ, R47, RZ, P2, !PT ;  /* 0x0000002fff397210 */ /* 0x000fe2000175e4ff */
        /* <DEDUP_REMOVED lines=9> */
[----:B------:R-:W-:Y:S02]  /*9e8e0*/  IADD3.X R115, P1, PT, RZ, RZ, RZ, P1, !PT ;  /* 0x000000ffff737210 */ /* 0x000fe40000f3e4ff */
[----:B------:R-:W-:Y:S01]  /*9e8f0*/  IADD3.X R69, P0, PT, RZ, RZ, RZ, P0, !PT ;  /* 0x000000ffff457210 */ /* 0x000fe2000071e4ff */
[----:B------:R-:W-:Y:S01]  /*9e900*/  IMAD.X R73, RZ, RZ, RZ, P2 ;  /* 0x000000ffff497224 */ /* 0x000fe200010e06ff */
[----:B------:R-:W-:Y:S01]  /*9e910*/  IADD3 R81, P2, PT, R42, R45, RZ ;  /* 0x0000002d2a517210 */ /* 0x000fe20007f5e0ff */
[----:B------:R-:W-:-:S04]  /*9e920*/  IMAD.WIDE.U32 R74, R55, -0x45f6b800, RZ ;  /* 0xba094800374a7825 */ /* 0x000fc800078e00ff */
[----:B------:R-:W-:Y:S02]  /*9e930*/  IMAD.MOV.U32 R72, RZ, RZ, R43 ;  /* 0x000000ffff487224 */ /* 0x000fe400078e002b */
[----:B------:R-:W-:-:S04]  /*9e940*/  IMAD.WIDE.U32 R120, R55, 0xf5138f, RZ ;  /* 0x00f5138f37787825 */ /* 0x000fc800078e00ff */
[----:B------:R-:W-:-:S04]  /*9e950*/  IMAD.WIDE.U32.X R72, R55, 0x170b5d44, R72, P2 ;  /* 0x170b5d4437487825 */ /* 0x000fc800010e0448 */
[----:B------:R-:W-:-:S04]  /*9e960*/  IMAD.WIDE.U32 R74, P2, R78, 0x1ef3622f, R74 ;  /* 0x1ef3622f4e4a7825 */ /* 0x000fc8000784004a */
[----:B------:R-:W-:Y:S01]  /*9e970*/  IMAD.X R79, RZ, RZ, RZ, P1 ;  /* 0x000000ffff4f7224 */ /* 0x000fe200008e06ff */
[----:B------:R-:W-:Y:S01]  /*9e980*/  IADD3 RZ, P1, PT, R92, R44, RZ ;  /* 0x0000002c5cff7210 */ /* 0x000fe20007f3e0ff */
[----:B------:R-:W-:Y:S02]  /*9e990*/  IMAD.X R83, RZ, RZ, RZ, P2 ;  /* 0x000000ffff537224 */ /* 0x000fe400010e06ff */
[----:B------:R-:W-:Y:S01]  /*9e9a0*/  IMAD.WIDE.U32 R44, R78, 0xf5138f, RZ ;  /* 0x00f5138f4e2c7825 */ /* 0x000fe200078e00ff */
[----:B------:R-:W-:-:S03]  /*9e9b0*/  IADD3.X RZ, P1, PT, R93, R81, RZ, P1, !PT ;  /* 0x000000515dff7210 */ /* 0x000fc60000f3e4ff */
[----:B------:R-:W-:Y:S01]  /*9e9c0*/  IMAD.WIDE.U32 R94, R6, R8, R94 ;  /* 0x00000008065e7225 */ /* 0x000fe200078e005e */
[----:B------:R-:W-:-:S03]  /*9e9d0*/  IADD3.X R115, P1, PT, R115, R72, RZ, P1, !PT ;  /* 0x0000004873737210 */ /* 0x000fc60000f3e4ff */
[C---:B------:R-:W-:Y:S01]  /*9e9e0*/  IMAD.WIDE.U32 R120, P2, R78.reuse, 0x1a22d9f3, R120 ;  /* 0x1a22d9f34e787825 */ /* 0x040fe20007840078 */
[----:B------:R-:W-:Y:S02]  /*9e9f0*/  SHF.L.W.U32.HI R41, R41, 0x1, R94 ;  /* 0x0000000129297819 */ /* 0x000fe40000010e5e */
[----:B------:R-:W-:Y:S01]  /*9ea00*/  IADD3.X R64, P1, PT, R79, R73, RZ, P1, !PT ;  /* 0x000000494f407210 */ /* 0x000fe20000f3e4ff */
[----:B------:R-:W-:Y:S01]  /*9ea10*/  IMAD.WIDE.U32 R46, R78, -0x45f6b800, RZ ;  /* 0xba0948004e2e7825 */ /* 0x000fe200078e00ff */
[----:B------:R-:W-:Y:S02]  /*9ea20*/  MOV R130, R121 ;  /* 0x0000007900827202 */ /* 0x000fe40000000f00 */
[----:B------:R-:W-:Y:S01]  /*9ea30*/  IADD3.X R122, P3, PT, R41, R96, RZ, P3, !PT ;  /* 0x00000060297a7210 */ /* 0x000fe20001f7e4ff */
[----:B------:R-:W-:Y:S01]  /*9ea40*/  IMAD.IADD R57, R95, 0x1, R108 ;  /* 0x000000015f397824 */ /* 0x000fe200078e026c */
[----:B------:R-:W-:Y:S01]  /*9ea50*/  IADD3.X R114, P1, PT, R115, R114, RZ, P1, !PT ;  /* 0x0000007273727210 */ /* 0x000fe20000f3e4ff */
[----:B------:R-:W-:Y:S01]  /*9ea60*/  IMAD.X R131, RZ, RZ, RZ, P2 ;  /* 0x000000ffff837224 */ /* 0x000fe200010e06ff */
[----:B------:R-:W-:Y:S01]  /*9ea70*/  IADD3 R59, P2, PT, R120, R45, RZ ;  /* 0x0000002d783b7210 */ /* 0x000fe20007f5e0ff */
[----:B------:R-:W-:Y:S01]  /*9ea80*/  IMAD.X R43, RZ, RZ, RZ, P0 ;  /* 0x000000ffff2b7224 */ /* 0x000fe200000e06ff */
[----:B------:R-:W-:Y:S01]  /*9ea90*/  IADD3 R67, P0, PT, R74, R47, RZ ;  /* 0x0000002f4a437210 */ /* 0x000fe20007f1e0ff */
[----:B------:R-:W-:Y:S01]  /*9eaa0*/  IMAD.WIDE.U32 R108, R55, 0x6ca1493b, RZ ;  /* 0x6ca1493b376c7825 */ /* 0x000fe200078e00ff */
[----:B------:R-:W-:-:S02]  /*9eab0*/  SHF.L.W.U32.HI R45, R94, 0x1, R57 ;  /* 0x000000015e2d7819 */ /* 0x000fc40000010e39 */
[----:B------:R-:W-:Y:S01]  /*9eac0*/  IADD3.X R115, P1, PT, R64, R53, RZ, P1, !PT ;  /* 0x0000003540737210 */ /* 0x000fe20000f3e4ff */
[----:B------:R-:W-:Y:S01]  /*9ead0*/  IMAD.MOV.U32 R82, RZ, RZ, R75 ;  /* 0x000000ffff527224 */ /* 0x000fe200078e004b */
[----:B------:R-:W-:Y:S01]  /*9eae0*/  IADD3.X R96, P3, PT, R45, R97, RZ, P3, !PT ;  /* 0x000000612d607210 */ /* 0x000fe20001f7e4ff */
[----:B------:R-:W-:-:S04]  /*9eaf0*/  IMAD.WIDE.U32.X R130, R55, 0x1a22d9f3, R130, P2 ;  /* 0x1a22d9f337827825 */ /* 0x000fc800010e0482 */
[----:B------:R-:W-:Y:S01]  /*9eb00*/  IMAD.WIDE.U32.X R82, R55, 0x1ef3622f, R82, P0 ;  /* 0x1ef3622f37527825 */ /* 0x000fe200000e0452 */
[----:B------:R-:W-:-:S03]  /*9eb10*/  IADD3 RZ, P0, PT, R118, R98, RZ ;  /* 0x0000006276ff7210 */ /* 0x000fc60007f1e0ff */
[----:B------:R-:W-:Y:S01]  /*9eb20*/  IMAD.WIDE.U32 R108, P2, R78, -0x39c4fa40, R108 ;  /* 0xc63b05c04e6c7825 */ /* 0x000fe2000784006c */
[----:B------:R-:W-:-:S03]  /*9eb30*/  IADD3.X RZ, P0, PT, R119, R35, RZ, P0, !PT ;  /* 0x0000002377ff7210 */ /* 0x000fc6000071e4ff */
[----:B------:R-:W-:Y:S01]  /*9eb40*/  IMAD.WIDE.U32 R116, R78, 0x6ca1493b, RZ ;  /* 0x6ca1493b4e747825 */ /* 0x000fe200078e00ff */
[----:B------:R-:W-:-:S03]  /*9eb50*/  IADD3.X R69, P0, PT, R69, R76, RZ, P0, !PT ;  /* 0x0000004c45457210 */ /* 0x000fc6000071e4ff */
[----:B------:R-:W-:Y:S01]  /*9eb60*/  IMAD.X R95, RZ, RZ, RZ, P2 ;  /* 0x000000ffff5f7224 */ /* 0x000fe200010e06ff */
[----:B------:R-:W-:Y:S01]  /*9eb70*/  IADD3 R41, P2, PT, R108, R117, RZ ;  /* 0x000000756c297210 */ /* 0x000fe20007f5e0ff */
[----:B------:R-:W-:Y:S01]  /*9eb80*/  IMAD.WIDE.U32 R72, R55, 0x17c510ea, RZ ;  /* 0x17c510ea37487825 */ /* 0x000fe200078e00ff */
[----:B------:R-:W-:Y:S01]  /*9eb90*/  IADD3.X R47, P0, PT, R43, R77, RZ, P0, !PT ;  /* 0x0000004d2b2f7210 */ /* 0x000fe2000071e4ff */
[----:B------:R-:W5:Y:S02]  /*9eba0*/  LDG.E.U8 R117, desc[UR4][R158.64+0xc] ;  /* 0x00000c049e757981 */ /* 0x000f64000c1e1100 */
[----:B------:R-:W-:Y:S01]  /*9ebb0*/  IMAD.MOV.U32 R94, RZ, RZ, R109 ;  /* 0x000000ffff5e7224 */ /* 0x000fe200078e006d */
[----:B------:R-:W-:Y:S01]  /*9ebc0*/  IADD3.X R122, P0, PT, R69, R122, RZ, P0, !PT ;  /* 0x0000007a457a7210 */ /* 0x000fe2000071e4ff */
[----:B------:R-:W-:-:S03]  /*9ebd0*/  IMAD.WIDE.U32 R92, R78, 0x30000000, R92 ;  /* 0x300000004e5c7825 */ /* 0x000fc600078e005c */
[----:B------:R-:W-:Y:S01]  /*9ebe0*/  IADD3.X R123, P0, PT, R47, R96, RZ, P0, !PT ;  /* 0x000000602f7b7210 */ /* 0x000fe2000071e4ff */
[----:B------:R-:W-:-:S04]  /*9ebf0*/  IMAD.WIDE.U32.X R94, R55, -0x39c4fa40, R94, P2 ;  /* 0xc63b05c0375e7825 */ /* 0x000fc800010e045e */
[----:B------:R-:W-:-:S04]  /*9ec00*/  IMAD.WIDE.U32 R72, P2, R78, 0x1ae3a46, R72 ;  /* 0x01ae3a464e487825 */ /* 0x000fc80007840048 */
[----:B------:R-:W-:-:S04]  /*9ec10*/  IMAD.WIDE.U32 R98, R78, 0x17c510ea, RZ ;  /* 0x17c510ea4e627825 */ /* 0x000fc800078e00ff */
[----:B------:R-:W-:Y:S02]  /*9ec20*/  IMAD.IADD R45, R93, 0x1, R42 ;  /* 0x000000015d2d7824 */ /* 0x000fe400078e022a */
[----:B------:R-:W-:Y:S01]  /*9ec30*/  IMAD.X R77, RZ, RZ, RZ, P2 ;  /* 0x000000ffff4d7224 */ /* 0x000fe200010e06ff */
[----:B------:R-:W-:Y:S01]  /*9ec40*/  IADD3 R35, P2, PT, R72, R99, RZ ;  /* 0x0000006348237210 */ /* 0x000fe20007f5e0ff */
[----:B------:R-:W-:Y:S02]  /*9ec50*/  IMAD.MOV.U32 R76, RZ, RZ, R73 ;  /* 0x000000ffff4c7224 */ /* 0x000fe400078e0049 */
[----:B------:R-:W-:-:S04]  /*9ec60*/  IMAD.WIDE.U32 R42, R92, -0x1, RZ ;  /* 0xffffffff5c2a7825 */ /* 0x000fc800078e00ff */
[----:B------:R-:W-:Y:S02]  /*9ec70*/  IMAD R69, R92, -0x7af74001, -R45 ;  /* 0x8508bfff5c457824 */ /* 0x000fe400078e0a2d */
[----:B------:R-:W-:-:S04]  /*9ec80*/  IMAD.WIDE.U32 R118, R80, 0x6ca1493b, R118 ;  /* 0x6ca1493b50767825 */ /* 0x000fc800078e0076 */
[----:B------:R-:W-:Y:S01]  /*9ec90*/  IMAD.WIDE.U32.X R76, R55, 0x1ae3a46, R76, P2 ;  /* 0x01ae3a46374c7825 */ /* 0x000fe200010e044c */
[----:B------:R-:W-:-:S03]  /*9eca0*/  IADD3 RZ, P2, PT, R114, R46, RZ ;  /* 0x0000002e72ff7210 */ /* 0x000fc60007f5e0ff */
[----:B------:R-:W-:Y:S01]  /*9ecb0*/  IMAD.IADD R55, R43, 0x1, R69 ;  /* 0x000000012b377824 */ /* 0x000fe200078e0245 */
[----:B------:R-:W-:Y:S01]  /*9ecc0*/  IADD3.X RZ, P2, PT, R115, R67, RZ, P2, !PT ;  /* 0x0000004373ff7210 */ /* 0x000fe2000175e4ff */
[----:B------:R-:W-:Y:S02]  /*9ecd0*/  IMAD.IADD R62, R119, 0x1, R88 ;  /* 0x00000001773e7824 */ /* 0x000fe400078e0258 */
[----:B------:R-:W-:Y:S01]  /*9ece0*/  IMAD.WIDE.U32.X R124, R5, R5, R124, P5 ;  /* 0x00000005057c7225 */ /* 0x000fe200028e047c */
[----:B------:R-:W-:Y:S02]  /*9ecf0*/  IADD3.X R119, P5, PT, RZ, RZ, RZ, P1, !PT ;  /* 0x000000ffff777210 */ /* 0x000fe40000fbe4ff */
[----:B------:R-:W-:Y:S01]  /*9ed00*/  IADD3.X R69, P1, PT, RZ, RZ, RZ, P0, !PT ;  /* 0x000000ffff457210 */ /* 0x000fe2000073e4ff */
[----:B------:R-:W-:Y:S01]  /*9ed10*/  IMAD.WIDE.U32 R46, R55, 0x1, RZ ;  /* 0x00000001372e7825 */ /* 0x000fe200078e00ff */
[----:B------:R-:W-:-:S03]  /*9ed20*/  IADD3.X R119, P2, PT, R119, R82, RZ, P2, !PT ;  /* 0x0000005277777210 */ /* 0x000fc6000175e4ff */
[----:B------:R-:W-:-:S04]  /*9ed30*/  IMAD.WIDE.U32 R134, R4, R8, R134 ;  /* 0x0000000804867225 */ /* 0x000fc800078e0086 */
[----:B------:R-:W-:Y:S01]  /*9ed40*/  IMAD.WIDE.U32 R88, R42, 0x1, RZ ;  /* 0x000000012a587825 */ /* 0x000fe200078e00ff */
[----:B------:R-:W-:-:S03]  /*9ed50*/  SHF.L.W.U32.HI R57, R57, 0x1, R134 ;  /* 0x0000000139397819 */ /* 0x000fc60000010e86 */
[----:B------:R-:W-:Y:S01]  /*9ed60*/  IMAD.X R73, RZ, RZ, RZ, P5 ;  /* 0x000000ffff497224 */ /* 0x000fe200028e06ff */
[----:B------:R-:W-:Y:S01]  /*9ed70*/  IADD3 RZ, P0, PT, R92, R88, RZ ;  /* 0x000000585cff7210 */ /* 0x000fe20007f1e0ff */
[----:B------:R-:W-:Y:S01]  /*9ed80*/  IMAD.WIDE.U32 R46, P5, R42, -0x7af74000, R46 ;  /* 0x8508c0002a2e7825 */ /* 0x000fe200078a002e */
[----:B------:R-:W-:Y:S02]  /*9ed90*/  IADD3.X R57, P3, PT, R57, R66, RZ, P3, !PT ;  /* 0x0000004239397210 */ /* 0x000fe40001f7e4ff */
[----:B------:R-:W-:Y:S01]  /*9eda0*/  IADD3.X R73, P2, PT, R73, R83, RZ, P2, !PT ;  /* 0x0000005349497210 */ /* 0x000fe2000175e4ff */
[----:B------:R-:W-:Y:S02]  /*9edb0*/  IMAD.MOV.U32 R106, RZ, RZ, R111 ;  /* 0x000000ffff6a7224 */ /* 0x000fe400078e006f */
[----:B------:R-:W-:Y:S01]  /*9edc0*/  IMAD.X R67, RZ, RZ, RZ, P5 ;  /* 0x000000ffff437224 */ /* 0x000fe200028e06ff */
[----:B------:R-:W-:Y:S01]  /*9edd0*/  IADD3 R88, P5, PT, R89, R46, RZ ;  /* 0x0000002e59587210 */ /* 0x000fe20007fbe0ff */
[----:B------:R-:W-:Y:S01]  /*9ede0*/  IMAD.WIDE.U32 R110, R55, 0x30000000, RZ ;  /* 0x30000000376e7825 */ /* 0x000fe200078e00ff */
[----:B------:R-:W-:-:S02]  /*9edf0*/  IADD3.X R118, P2, PT, R119, R118, RZ, P2, !PT ;  /* 0x0000007677767210 */ /* 0x000fc4000175e4ff */
[----:B------:R-:W-:Y:S01]  /*9ee00*/  IADD3.X RZ, P0, PT, R45, R88, RZ, P0, !PT ;  /* 0x000000582dff7210 */ /* 0x000fe2000071e4ff */
[----:B------:R-:W-:Y:S01]  /*9ee10*/  IMAD.MOV.U32 R66, RZ, RZ, R47 ;  /* 0x000000ffff427224 */ /* 0x000fe200078e002f */
[----:B------:R-:W-:Y:S01]  /*9ee20*/  IADD3.X R119, P2, PT, R73, R62, RZ, P2, !PT ;  /* 0x0000003e49777210 */ /* 0x000fe2000175e4ff */
[----:B------:R-:W-:Y:S01]  /*9ee30*/  IMAD.X R53, RZ, RZ, RZ, P1 ;  /* 0x000000ffff357224 */ /* 0x000fe200008e06ff */
[----:B------:R-:W-:Y:S01]  /*9ee40*/  IADD3 RZ, P1, PT, R122, R84, RZ ;  /* 0x000000547aff7210 */ /* 0x000fe20007f3e0ff */
[----:B------:R-:W-:-:S03]  /*9ee50*/  IMAD.WIDE.U32.X R66, R55, -0x7af74000, R66, P5 ;  /* 0x8508c00037427825 */ /* 0x000fc600028e0442 */
[----:B------:R-:W-:Y:S01]  /*9ee60*/  IADD3.X RZ, P1, PT, R123, R39, RZ, P1, !PT ;  /* 0x000000277bff7210 */ /* 0x000fe20000f3e4ff */
[----:B------:R-:W-:-:S03]  /*9ee70*/  IMAD.WIDE.U32 R46, R42, 0x30000000, RZ ;  /* 0x300000002a2e7825 */ /* 0x000fc600078e00ff */
[----:B------:R-:W-:Y:S01]  /*9ee80*/  IADD3.X R132, P1, PT, R69, R70, RZ, P1, !PT ;  /* 0x0000004645847210 */ /* 0x000fe20000f3e4ff */
[----:B------:R-:W-:Y:S01]  /*9ee90*/  IMAD.WIDE.U32 R110, P5, R42, 0x170b5d44, R110 ;  /* 0x170b5d442a6e7825 */ /* 0x000fe200078a006e */
[----:B------:R-:W-:Y:S02]  /*9eea0*/  IADD3.X R69, P2, PT, RZ, RZ, RZ, P2, !PT ;  /* 0x000000ffff457210 */ /* 0x000fe4000175e4ff */
[----:B------:R-:W-:Y:S01]  /*9eeb0*/  IADD3.X R62, P1, PT, R53, R71, RZ, P1, !PT ;  /* 0x00000047353e7210 */ /* 0x000fe20000f3e4ff */
[----:B------:R-:W-:Y:S01]  /*9eec0*/  IMAD.WIDE.U32 R122, R80, 0x17c510ea, R122 ;  /* 0x17c510ea507a7825 */ /* 0x000fe200078e007a */
[----:B------:R-:W-:Y:S02]  /*9eed0*/  MOV R112, R111 ;  /* 0x0000006f00707202 */ /* 0x000fe40000000f00 */
[----:B------:R-:W-:Y:S01]  /*9eee0*/  IADD3.X R57, P1, PT, R132, R57, RZ, P1, !PT ;  /* 0x0000003984397210 */ /* 0x000fe20000f3e4ff */
[----:B------:R-:W-:Y:S01]  /*9eef0*/  IMAD.X R113, RZ, RZ, RZ, P5 ;  /* 0x000000ffff717224 */ /* 0x000fe200028e06ff */
[----:B------:R-:W-:Y:S01]  /*9ef00*/  IADD3 R47, P5, PT, R110, R47, RZ ;  /* 0x0000002f6e2f7210 */ /* 0x000fe20007fbe0ff */
[C---:B------:R-:W-:Y:S01]  /*9ef10*/  IMAD.WIDE.U32 R80, R55.reuse, -0x45f6b800, RZ ;  /* 0xba09480037507825 */ /* 0x040fe200078e00ff */
[----:B------:R-:W5:Y:S03]  /*9ef20*/  LDG.E.U8 R132, desc[UR4][R158.64+-0xa] ;  /* 0xfffff6049e847981 */ /* 0x000f66000c1e1100 */
[----:B------:R-:W-:-:S04]  /*9ef30*/  IMAD.WIDE.U32.X R112, R55, 0x170b5d44, R112, P5 ;  /* 0x170b5d4437707825 */ /* 0x000fc800028e0470 */
[----:B------:R-:W-:-:S04]  /*9ef40*/  IMAD.WIDE.U32 R96, R42, -0x45f6b800, RZ ;  /* 0xba0948002a607825 */ /* 0x000fc800078e00ff */
[----:B------:R-:W-:-:S04]  /*9ef50*/  IMAD.WIDE.U32 R80, P5, R42, 0x1ef3622f, R80 ;  /* 0x1ef3622f2a507825 */ /* 0x000fc800078a0050 */
[----:B------:R-:W-:Y:S01]  /*9ef60*/  IMAD.X R83, RZ, RZ, RZ, P5 ;  /* 0x000000ffff537224 */ /* 0x000fe200028e06ff */
[----:B------:R-:W-:Y:S01]  /*9ef70*/  IADD3 R39, P5, PT, R80, R97, RZ ;  /* 0x0000006150277210 */ /* 0x000fe20007fbe0ff */
[----:B------:R-:W-:-:S04]  /*9ef80*/  IMAD.WIDE.U32 R84, R55, 0xf5138f, RZ ;  /* 0x00f5138f37547825 */ /* 0x000fc800078e00ff */
[----:B------:R-:W-:Y:S02]  /*9ef90*/  IMAD.MOV.U32 R82, RZ, RZ, R81 ;  /* 0x000000ffff527224 */ /* 0x000fe400078e0051 */
[----:B------:R-:W-:Y:S02]  /*9efa0*/  IMAD.IADD R43, R135, 0x1, R86 ;  /* 0x00000001872b7824 */ /* 0x000fe400078e0256 */
[----:B------:R-:W-:Y:S01]  /*9efb0*/  IMAD.WIDE.U32.X R82, R55, 0x1ef3622f, R82, P5 ;  /* 0x1ef3622f37527825 */ /* 0x000fe200028e0452 */
[----:B------:R-:W5:Y:S02]  /*9efc0*/  LDG.E.U8 R135, desc[UR4][R158.64+-0xe] ;  /* 0xfffff2049e877981 */ /* 0x000f64000c1e1100 */
[----:B------:R-:W-:Y:S01]  /*9efd0*/  SHF.L.W.U32.HI R134, R134, 0x1, R43 ;  /* 0x0000000186867819 */ /* 0x000fe20000010e2b */
[----:B------:R-:W-:-:S03]  /*9efe0*/  IMAD.WIDE.U32 R114, R78, -0x45f6b800, R114 ;  /* 0xba0948004e727825 */ /* 0x000fc600078e0072 */
[----:B------:R-:W-:Y:S01]  /*9eff0*/  IADD3.X R105, P3, PT, R134, R105, RZ, P3, !PT ;  /* 0x0000006986697210 */ /* 0x000fe20001f7e4ff */
[----:B------:R-:W-:-:S03]  /*9f000*/  IMAD.WIDE.U32 R84, P5, R42, 0x1a22d9f3, R84 ;  /* 0x1a22d9f32a547825 */ /* 0x000fc600078a0054 */
[----:B------:R-:W-:Y:S01]  /*9f010*/  IADD3.X R62, P1, PT, R62, R105, RZ, P1, !PT ;  /* 0x000000693e3e7210 */ /* 0x000fe20000f3e4ff */
[----:B------:R-:W-:-:S04]  /*9f020*/  IMAD.WIDE.U32 R86, R42, 0xf5138f, RZ ;  /* 0x00f5138f2a567825 */ /* 0x000fc800078e00ff */
[----:B------:R-:W-:Y:S01]  /*9f030*/  IMAD.IADD R64, R115, 0x1, R74 ;  /* 0x0000000173407824 */ /* 0x000fe200078e024a */
[----:B------:R-:W-:Y:S01]  /*9f040*/  IADD3.X R115, P0, PT, RZ, R66, RZ, P0, !PT ;  /* 0x00000042ff737210 */ /* 0x000fe2000071e4ff */
[----:B------:R-:W-:Y:S01]  /*9f050*/  IMAD.X R79, RZ, RZ, RZ, P2 ;  /* 0x000000ffff4f7224 */ /* 0x000fe200010e06ff */
[----:B------:R-:W-:Y:S01]  /*9f060*/  IADD3 R53, P2, PT, R84, R87, RZ ;  /* 0x0000005754357210 */ /* 0x000fe20007f5e0ff */
[----:B------:R-:W-:Y:S01]  /*9f070*/  IMAD.WIDE.U32 R74, R55, 0x6ca1493b, RZ ;  /* 0x6ca1493b374a7825 */ /* 0x000fe200078e00ff */
[----:B------:R-:W-:-:S03]  /*9f080*/  IADD3.X R81, P0, PT, RZ, R67, RZ, P0, !PT ;  /* 0x00000043ff517210 */ /* 0x000fc6000071e4ff */
[----:B------:R-:W-:Y:S01]  /*9f090*/  IMAD.X R93, RZ, RZ, RZ, P5 ;  /* 0x000000ffff5d7224 */ /* 0x000fe200028e06ff */
[----:B------:R-:W-:Y:S01]  /*9f0a0*/  IADD3.X R114, P0, PT, R115, R114, RZ, P0, !PT ;  /* 0x0000007273727210 */ /* 0x000fe2000071e4ff */
[----:B------:R-:W-:Y:S02]  /*9f0b0*/  IMAD.MOV.U32 R92, RZ, RZ, R85 ;  /* 0x000000ffff5c7224 */ /* 0x000fe400078e0055 */
[----:B------:R-:W-:Y:S01]  /*9f0c0*/  IMAD.WIDE.U32 R88, R42, 0x6ca1493b, RZ ;  /* 0x6ca1493b2a587825 */ /* 0x000fe200078e00ff */
[----:B------:R-:W-:-:S03]  /*9f0d0*/  IADD3.X R115, P0, PT, R81, R64, RZ, P0, !PT ;  /* 0x0000004051737210 */ /* 0x000fc6000071e4ff */
[----:B------:R-:W-:Y:S01]  /*9f0e0*/  IMAD.WIDE.U32.X R92, R55, 0x1a22d9f3, R92, P2 ;  /* 0x1a22d9f3375c7825 */ /* 0x000fe200010e045c */
[----:B------:R-:W-:-:S03]  /*9f0f0*/  IADD3 RZ, P2, PT, R118, R44, RZ ;  /* 0x0000002c76ff7210 */ /* 0x000fc60007f5e0ff */
[----:B------:R-:W-:Y:S01]  /*9f100*/  IMAD.WIDE.U32 R74, P5, R42, -0x39c4fa40, R74 ;  /* 0xc63b05c02a4a7825 */ /* 0x000fe200078a004a */
[----:B------:R-:W-:-:S03]  /*9f110*/  IADD3.X RZ, P2, PT, R119, R59, RZ, P2, !PT ;  /* 0x0000003b77ff7210 */ /* 0x000fc6000175e4ff */
[----:B------:R-:W-:Y:S01]  /*9f120*/  IMAD.X R71, RZ, RZ, RZ, P5 ;  /* 0x000000ffff477224 */ /* 0x000fe200028e06ff */
[----:B------:R-:W-:Y:S01]  /*9f130*/  IADD3 R73, P5, PT, R74, R89, RZ ;  /* 0x000000594a497210 */ /* 0x000fe20007fbe0ff */
[----:B------:R-:W-:-:S04]  /*9f140*/  IMAD.WIDE.U32 R44, R55, 0x17c510ea, RZ ;  /* 0x17c510ea372c7825 */ /* 0x000fc800078e00ff */
[----:B------:R-:W-:Y:S02]  /*9f150*/  IMAD.MOV.U32 R70, RZ, RZ, R75 ;  /* 0x000000ffff467224 */ /* 0x000fe400078e004b */
[----:B------:R-:W-:Y:S01]  /*9f160*/  IMAD.IADD R134, R123, 0x1, R68 ;  /* 0x000000017b867824 */ /* 0x000fe200078e0244 */
[----:B------:R-:W-:Y:S01]  /*9f170*/  IADD3.X R123, P2, PT, R69, R130, RZ, P2, !PT ;  /* 0x00000082457b7210 */ /* 0x000fe2000175e4ff */
[----:B------:R-:W-:Y:S01]  /*9f180*/  IMAD.WIDE.U32.X R70, R55, -0x39c4fa40, R70, P5 ;  /* 0xc63b05c037467825 */ /* 0x000fe200028e0446 */
[----:B------:R-:W5:Y:S02]  /*9f190*/  LDG.E.U8 R130, desc[UR4][R158.64+-0xb] ;  /* 0xfffff5049e827981 */ /* 0x000f64000c1e1100 */
[----:B------:R-:W-:Y:S01]  /*9f1a0*/  IADD3.X R79, P2, PT, R79, R131, RZ, P2, !PT ;  /* 0x000000834f4f7210 */ /* 0x000fe2000175e4ff */
[C---:B------:R-:W-:Y:S01]  /*9f1b0*/  IMAD.WIDE.U32 R44, P5, R42.reuse, 0x1ae3a46, R44 ;  /* 0x01ae3a462a2c7825 */ /* 0x040fe200078a002c */
[----:B------:R-:W5:Y:S02]  /*9f1c0*/  LDG.E.U8 R131, desc[UR4][R158.64+-0x4] ;  /* 0xfffffc049e837981 */ /* 0x000f64000c1e1100 */
[----:B------:R-:W-:Y:S01]  /*9f1d0*/  IADD3.X R122, P2, PT, R123, R122, RZ, P2, !PT ;  /* 0x0000007a7b7a7210 */ /* 0x000fe2000175e4ff */
[----:B------:R-:W-:-:S03]  /*9f1e0*/  IMAD.WIDE.U32 R66, R42, 0x17c510ea, RZ ;  /* 0x17c510ea2a427825 */ /* 0x000fc600078e00ff */
[----:B------:R-:W-:Y:S01]  /*9f1f0*/  IADD3.X R123, P2, PT, R79, R134, RZ, P2, !PT ;  /* 0x000000864f7b7210 */ /* 0x000fe2000175e4ff */
[----:B------:R-:W-:Y:S01]  /*9f200*/  IMAD.X R69, RZ, RZ, RZ, P5 ;  /* 0x000000ffff457224 */ /* 0x000fe200028e06ff */
[----:B------:R-:W-:Y:S01]  /*9f210*/  IADD3 R59, P5, PT, R44, R67, RZ ;  /* 0x000000432c3b7210 */ /* 0x000fe20007fbe0ff */
[----:B------:R-:W-:Y:S01]  /*9f220*/  IMAD.MOV.U32 R68, RZ, RZ, R45 ;  /* 0x000000ffff447224 */ /* 0x000fe200078e002d */
[----:B------:R-:W-:Y:S01]  /*9f230*/  IADD3.X R45, P0, PT, RZ, RZ, RZ, P0, !PT ;  /* 0x000000ffff2d7210 */ /* 0x000fe2000071e4ff */
[----:B------:R-:W-:Y:S01]  /*9f240*/  IMAD.WIDE.U32 R126, R4, R6, R126 ;  /* 0x00000006047e7225 */ /* 0x000fe200078e007e */
[----:B------:R-:W-:Y:S01]  /*9f250*/  IADD3.X R67, P2, PT, RZ, RZ, RZ, P2, !PT ;  /* 0x000000ffff437210 */ /* 0x000fe2000175e4ff */
[----:B------:R-:W5:Y:S02]  /*9f260*/  LDG.E.U8 R134, desc[UR4][R158.64+-0xf] ;  /* 0xfffff1049e867981 */ /* 0x000f64000c1e1100 */
[----:B------:R-:W-:Y:S01]  /*9f270*/  IMAD.WIDE.U32.X R68, R55, 0x1ae3a46, R68, P5 ;  /* 0x01ae3a4637447825 */ /* 0x000fe200028e0444 */
[----:B------:R-:W-:-:S02]  /*9f280*/  SHF.L.W.U32.HI R43, R43, 0x1, R126 ;  /* 0x000000012b2b7819 */ /* 0x000fc40000010e7e */
[----:B------:R-:W-:Y:S01]  /*9f290*/  IADD3.X R75, PT, PT, RZ, RZ, RZ, P2, !PT ;  /* 0x000000ffff4b7210 */ /* 0x000fe200017fe4ff */
[----:B------:R-:W-:Y:S01]  /*9f2a0*/  IMAD.X R55, RZ, RZ, RZ, P0 ;  /* 0x000000ffff377224 */ /* 0x000fe200000e06ff */
[----:B------:R-:W-:Y:S01]  /*9f2b0*/  IADD3 RZ, P0, PT, R114, R46, RZ ;  /* 0x0000002e72ff7210 */ /* 0x000fe20007f1e0ff */
[----:B------:R-:W-:Y:S01]  /*9f2c0*/  IMAD.IADD R129, R127, 0x1, R128 ;  /* 0x000000017f817824 */ /* 0x000fe200078e0280 */
[----:B------:R-:W-:Y:S01]  /*9f2d0*/  IADD3 RZ, P2, PT, R122, R116, RZ ;  /* 0x000000747aff7210 */ /* 0x000fe20007f5e0ff */
[----:B------:R-:W-:Y:S01]  /*9f2e0*/  IMAD.WIDE.U32 R118, R78, 0xf5138f, R118 ;  /* 0x00f5138f4e767825 */ /* 0x000fe200078e0076 */
[----:B------:R-:W-:Y:S01]  /*9f2f0*/  IADD3.X RZ, P0, PT, R115, R47, RZ, P0, !PT ;  /* 0x0000002f73ff7210 */ /* 0x000fe2000071e4ff */
[----:B------:R-:W5:Y:S01]  /*9f300*/  LDG.E.U8 R128, desc[UR4][R158.64+-0x15] ;  /* 0xffffeb049e807981 */ /* 0x000f62000c1e1100 */
[----:B------:R-:W-:Y:S01]  /*9f310*/  SHF.L.W.U32.HI R127, R126, 0x1, R129 ;  /* 0x000000017e7f7819 */ /* 0x000fe20000010e81 */
[----:B------:R-:W-:Y:S01]  /*9f320*/  IMAD.IADD R121, R119, 0x1, R120 ;  /* 0x0000000177797824 */ /* 0x000fe200078e0278 */
[----:B------:R-:W-:Y:S01]  /*9f330*/  IADD3.X R43, P3, PT, R43, R124, RZ, P3, !PT ;  /* 0x0000007c2b2b7210 */ /* 0x000fe20001f7e4ff */
[----:B------:R-:W-:Y:S01]  /*9f340*/  IMAD.WIDE.U32 R114, R42, 0x30000000, R114 ;  /* 0x300000002a727825 */ /* 0x000fe200078e0072 */
[----:B------:R-:W-:Y:S01]  /*9f350*/  IADD3.X R119, P5, PT, R45, R112, RZ, P0, !PT ;  /* 0x000000702d777210 */ /* 0x000fe200007be4ff */
[----:B------:R-:W5:Y:S01]  /*9f360*/  LDG.E.U8 R126, desc[UR4][R158.64+-0x16] ;  /* 0xffffea049e7e7981 */ /* 0x000f62000c1e1100 */
[----:B------:R-:W-:Y:S01]  /*9f370*/  IADD3.X RZ, P2, PT, R123, R41, RZ, P2, !PT ;  /* 0x000000297bff7210 */ /* 0x000fe2000175e4ff */
[----:B------:R-:W-:Y:S01]  /*9f380*/  IMAD.WIDE.U32 R122, R78, 0x6ca1493b, R122 ;  /* 0x6ca1493b4e7a7825 */ /* 0x000fe200078e007a */
[----:B------:R-:W-:Y:S01]  /*9f390*/  IADD3.X R124, P0, PT, R127, R125, RZ, P3, !PT ;  /* 0x0000007d7f7c7210 */ /* 0x000fe20001f1e4ff */
[----:B------:R-:W5:Y:S01]  /*9f3a0*/  LDG.E.U8 R120, desc[UR4][R158.64+0x5] ;  /* 0x000005049e787981 */ /* 0x000f62000c1e1100 */
[----:B------:R-:W-:Y:S01]  /*9f3b0*/  IADD3.X R112, P3, PT, R55, R113, RZ, P5, !PT ;  /* 0x0000007137707210 */ /* 0x000fe20002f7e4ff */
[----:B------:R-:W-:Y:S01]  /*9f3c0*/  IMAD.IADD R111, R115, 0x1, R110 ;  /* 0x00000001736f7824 */ /* 0x000fe200078e026e */
[----:B------:R-:W-:Y:S01]  /*9f3d0*/  IADD3.X R64, P2, PT, R67, R94, RZ, P2, !PT ;  /* 0x0000005e43407210 */ /* 0x000fe2000175e4ff */
[----:B------:R-:W-:Y:S01]  /*9f3e0*/  IMAD.IADD R67, R123, 0x1, R108 ;  /* 0x000000017b437824 */ /* 0x000fe200078e026c */
[----:B------:R-:W-:Y:S01]  /*9f3f0*/  IADD3.X R118, P3, PT, R119, R118, RZ, P3, !PT ;  /* 0x0000007677767210 */ /* 0x000fe20001f7e4ff */
[----:B------:R-:W-:Y:S01]  /*9f400*/  IMAD.WIDE.U32 R46, R114, -0x1, RZ ;  /* 0xffffffff722e7825 */ /* 0x000fe200078e00ff */
[----:B------:R-:W-:Y:S01]  /*9f410*/  IADD3.X R55, P2, PT, R75, R95, RZ, P2, !PT ;  /* 0x0000005f4b377210 */ /* 0x000fe2000175e4ff */
[----:B------:R-:W5:Y:S01]  /*9f420*/  LDG.E.U8 R125, desc[UR4][R158.64+-0x2] ;  /* 0xfffffe049e7d7981 */ /* 0x000f62000c1e1100 */
[----:B------:R-:W-:Y:S01]  /*9f430*/  IADD3.X R75, P5, PT, RZ, RZ, RZ, P1, !PT ;  /* 0x000000ffff4b7210 */ /* 0x000fe20000fbe4ff */
[----:B------:R-:W-:Y:S01]  /*9f440*/  IMAD.WIDE.U32.X R94, R3, R3, R106, P4 ;  /* 0x00000003035e7225 */ /* 0x000fe200020e046a */
[----:B------:R-:W-:Y:S01]  /*9f450*/  IADD3.X R119, P1, PT, R112, R121, RZ, P3, !PT ;  /* 0x0000007970777210 */ /* 0x000fe20001f3e4ff */
[----:B------:R-:W5:Y:S01]  /*9f460*/  LDG.E.U8 R127, desc[UR4][R158.64+0x4] ;  /* 0x000004049e7f7981 */ /* 0x000f62000c1e1100 */
[----:B------:R-:W-:Y:S01]  /*9f470*/  IADD3 RZ, P4, PT, R118, R96, RZ ;  /* 0x0000006076ff7210 */ /* 0x000fe20007f9e0ff */
[----:B------:R-:W-:Y:S01]  /*9f480*/  IMAD R41, R114, -0x7af74001, -R111 ;  /* 0x8508bfff72297824 */ /* 0x000fe200078e0a6f */
[----:B------:R-:W-:Y:S01]  /*9f490*/  IADD3.X R123, P1, PT, RZ, RZ, RZ, P1, !PT ;  /* 0x000000ffff7b7210 */ /* 0x000fe20000f3e4ff */
[----:B------:R-:W-:Y:S01]  /*9f4a0*/  IMAD.X R45, RZ, RZ, RZ, P5 ;  /* 0x000000ffff2d7224 */ /* 0x000fe200028e06ff */
[----:B------:R-:W-:Y:S01]  /*9f4b0*/  IADD3.X R96, P5, PT, R64, R57, RZ, P2, !PT ;  /* 0x0000003940607210 */ /* 0x000fe200017be4ff */
[----:B------:R-:W-:Y:S01]  /*9f4c0*/  IMAD.IADD R41, R47, 0x1, R41 ;  /* 0x000000012f297824 */ /* 0x000fe200078e0229 */
[----:B------:R-:W5:Y:S01]  /*9f4d0*/  LDG.E.U8 R121, desc[UR4][R158.64+0x6] ;  /* 0x000006049e797981 */ /* 0x000f62000c1e1100 */
[----:B------:R-:W-:Y:S01]  /*9f4e0*/  IMAD.X R47, RZ, RZ, RZ, P1 ;  /* 0x000000ffff2f7224 */ /* 0x000fe200008e06ff */
[----:B------:R-:W-:Y:S01]  /*9f4f0*/  IADD3 RZ, P2, PT, R96, R98, RZ ;  /* 0x0000006260ff7210 */ /* 0x000fe20007f5e0ff */
[----:B------:R-:W-:Y:S01]  /*9f500*/  IMAD.WIDE.U32 R98, R41, 0x1, RZ ;  /* 0x0000000129627825 */ /* 0x000fe200078e00ff */
[----:B------:R-:W-:Y:S01]  /*9f510*/  IADD3.X R97, P1, PT, R55, R62, RZ, P5, !PT ;  /* 0x0000003e37617210 */ /* 0x000fe20002f3e4ff */
[----:B------:R-:W5:Y:S01]  /*9f520*/  LDG.E.U8 R116, desc[UR4][R158.64+0x8] ;  /* 0x000008049e747981 */ /* 0x000f62000c1e1100 */
[----:B------:R-:W-:Y:S01]  /*9f530*/  IADD3.X RZ, P5, PT, R119, R39, RZ, P4, !PT ;  /* 0x0000002777ff7210 */ /* 0x000fe200027be4ff */
[C---:B------:R-:W-:Y:S01]  /*9f540*/  IMAD.WIDE.U32 R108, R46.reuse, 0x1, RZ ;  /* 0x000000012e6c7825 */ /* 0x040fe200078e00ff */
[----:B------:R-:W-:Y:S01]  /*9f550*/  IADD3.X RZ, P4, PT, R97, R35, RZ, P2, !PT ;  /* 0x0000002361ff7210 */ /* 0x000fe2000179e4ff */
[----:B------:R-:W5:Y:S01]  /*9f560*/  LDG.E.U8 R115, desc[UR4][R158.64+0x10] ;  /* 0x000010049e737981 */ /* 0x000f62000c1e1100 */
[----:B------:R-:W-:Y:S01]  /*9f570*/  IADD3.X R123, P2, PT, R123, R82, RZ, P5, !PT ;  /* 0x000000527b7b7210 */ /* 0x000fe20002f5e4ff */
[----:B------:R-:W-:Y:S01]  /*9f580*/  IMAD.WIDE.U32 R98, P5, R46, -0x7af74000, R98 ;  /* 0x8508c0002e627825 */ /* 0x000fe200078a0062 */
[----:B------:R-:W-:-:S02]  /*9f590*/  IADD3.X R35, P1, PT, RZ, RZ, RZ, P1, !PT ;  /* 0x000000ffff237210 */ /* 0x000fc40000f3e4ff */
[----:B------:R-:W-:Y:S01]  /*9f5a0*/  IADD3.X R82, P2, PT, R47, R83, RZ, P2, !PT ;  /* 0x000000532f527210 */ /* 0x000fe2000175e4ff */
[----:B------:R-:W-:Y:S01]  /*9f5b0*/  IMAD.WIDE.U32 R118, R42, -0x45f6b800, R118 ;  /* 0xba0948002a767825 */ /* 0x000fe200078e0076 */
[----:B------:R-:W-:Y:S02]  /*9f5c0*/  IADD3 RZ, P3, PT, R114, R108, RZ ;  /* 0x0000006c72ff7210 */ /* 0x000fe40007f7e0ff */
[----:B------:R-:W-:Y:S01]  /*9f5d0*/  IADD3.X R122, P2, PT, R123, R122, RZ, P2, !PT ;  /* 0x0000007a7b7a7210 */ /* 0x000fe2000175e4ff */
[----:B------:R-:W-:Y:S01]  /*9f5e0*/  IMAD.X R81, RZ, RZ, RZ, P5 ;  /* 0x000000ffff517224 */ /* 0x000fe200028e06ff */
[----:B------:R-:W-:Y:S01]  /*9f5f0*/  IADD3 R108, P5, PT, R109, R98, RZ ;  /* 0x000000626d6c7210 */ /* 0x000fe20007fbe0ff */
[----:B------:R-:W-:Y:S01]  /*9f600*/  IMAD.IADD R62, R119, 0x1, R80 ;  /* 0x00000001773e7824 */ /* 0x000fe200078e0250 */
[----:B------:R-:W-:Y:S01]  /*9f610*/  IADD3.X R123, P2, PT, R82, R67, RZ, P2, !PT ;  /* 0x00000043527b7210 */ /* 0x000fe2000175e4ff */
[----:B------:R-:W-:Y:S01]  /*9f620*/  IMAD.MOV.U32 R80, RZ, RZ, R99 ;  /* 0x000000ffff507224 */ /* 0x000fe200078e0063 */
[----:B------:R-:W-:Y:S01]  /*9f630*/  IADD3.X R64, P4, PT, R35, R76, RZ, P4, !PT ;  /* 0x0000004c23407210 */ /* 0x000fe2000279e4ff */
[----:B------:R-:W-:Y:S01]  /*9f640*/  IMAD.X R39, RZ, RZ, RZ, P1 ;  /* 0x000000ffff277224 */ /* 0x000fe200008e06ff */
[----:B------:R-:W-:Y:S01]  /*9f650*/  IADD3 RZ, P1, PT, R122, R86, RZ ;  /* 0x000000567aff7210 */ /* 0x000fe20007f3e0ff */
[----:B------:R-:W-:Y:S01]  /*9f660*/  IMAD.WIDE.U32.X R80, R41, -0x7af74000, R80, P5 ;  /* 0x8508c00029507825 */ /* 0x000fe200028e0450 */
[----:B------:R-:W-:Y:S01]  /*9f670*/  IADD3.X RZ, P3, PT, R111, R108, RZ, P3, !PT ;  /* 0x0000006c6fff7210 */ /* 0x000fe20001f7e4ff */
[----:B------:R-:W5:Y:S01]  /*9f680*/  LDG.E.U8 R119, desc[UR4][R158.64+-0x5] ;  /* 0xfffffb049e777981 */ /* 0x000f62000c1e1100 */
[----:B------:R-:W-:Y:S01]  /*9f690*/  IADD3.X RZ, P1, PT, R123, R53, RZ, P1, !PT ;  /* 0x000000357bff7210 */ /* 0x000fe20000f3e4ff */
[----:B------:R-:W-:Y:S01]  /*9f6a0*/  IMAD.WIDE.U32 R106, R2, R6, R102 ;  /* 0x00000006026a7225 */ /* 0x000fe200078e0066 */
[----:B------:R-:W-:Y:S01]  /*9f6b0*/  IADD3.X R103, P2, PT, RZ, RZ, RZ, P2, !PT ;  /* 0x000000ffff677210 */ /* 0x000fe2000175e4ff */
[----:B------:R-:W5:Y:S01]  /*9f6c0*/  LDG.E.U8 R114, desc[UR4][R158.64+0x14] ;  /* 0x000014049e727981 */ /* 0x000f62000c1e1100 */
[----:B------:R-:W-:Y:S01]  /*9f6d0*/  IADD3.X R82, P4, PT, R39, R77, RZ, P4, !PT ;  /* 0x0000004d27527210 */ /* 0x000fe2000279e4ff */
[----:B------:R-:W-:Y:S01]  /*9f6e0*/  IMAD.WIDE.U32 R76, R41, 0x30000000, RZ ;  /* 0x30000000294c7825 */ /* 0x000fe200078e00ff */
[----:B------:R-:W-:-:S02]  /*9f6f0*/  IADD3.X R99, P3, PT, RZ, R80, RZ, P3, !PT ;  /* 0x00000050ff637210 */ /* 0x000fc40001f7e4ff */
[----:B------:R-:W-:Y:S01]  /*9f700*/  IADD3.X R103, P1, PT, R103, R92, RZ, P1, !PT ;  /* 0x0000005c67677210 */ /* 0x000fe20000f3e4ff */
[----:B------:R-:W-:Y:S01]  /*9f710*/  IMAD.X R92, RZ, RZ, RZ, P2 ;  /* 0x000000ffff5c7224 */ /* 0x000fe200010e06ff */
[----:B------:R-:W-:Y:S01]  /*9f720*/  IADD3.X R35, P3, PT, RZ, R81, RZ, P3, !PT ;  /* 0x00000051ff237210 */ /* 0x000fe20001f7e4ff */
[----:B------:R-:W-:Y:S01]  /*9f730*/  IMAD.WIDE.U32 R80, P2, R46, 0x170b5d44, R76 ;  /* 0x170b5d442e507825 */ /* 0x000fe2000784004c */
[----:B------:R-:W-:Y:S02]  /*9f740*/  IADD3.X R64, P4, PT, R64, R75, RZ, P4, !PT ;  /* 0x0000004b40407210 */ /* 0x000fe4000279e4ff */
[----:B------:R-:W-:Y:S01]  /*9f750*/  IADD3.X R92, P1, PT, R92, R93, RZ, P1, !PT ;  /* 0x0000005d5c5c7210 */ /* 0x000fe20000f3e4ff */
[----:B------:R-:W-:Y:S01]  /*9f760*/  IMAD.WIDE.U32 R78, R78, 0x17c510ea, R96 ;  /* 0x17c510ea4e4e7825 */ /* 0x000fe200078e0060 */
[----:B------:R-:W-:Y:S02]  /*9f770*/  IADD3.X R98, P3, PT, R99, R118, RZ, P3, !PT ;  /* 0x0000007663627210 */ /* 0x000fe40001f7e4ff */
[----:B------:R-:W-:Y:S01]  /*9f780*/  IADD3.X R45, P4, PT, R82, R45, RZ, P4, !PT ;  /* 0x0000002d522d7210 */ /* 0x000fe2000279e4ff */
[----:B------:R-:W-:Y:S01]  /*9f790*/  IMAD.WIDE.U32 R76, R46, 0x30000000, RZ ;  /* 0x300000002e4c7825 */ /* 0x000fe200078e00ff */
[----:B------:R-:W-:Y:S01]  /*9f7a0*/  IADD3.X R102, P1, PT, R103, R78, RZ, P1, !PT ;  /* 0x0000004e67667210 */ /* 0x000fe20000f3e4ff */
[----:B------:R-:W5:Y:S01]  /*9f7b0*/  LDG.E.U8 R118, desc[UR4][R158.64+-0x6] ;  /* 0xfffffa049e767981 */ /* 0x000f62000c1e1100 */
[----:B------:R-:W-:Y:S01]  /*9f7c0*/  IADD3.X R99, P3, PT, R35, R62, RZ, P3, !PT ;  /* 0x0000003e23637210 */ /* 0x000fe20001f7e4ff */
[----:B------:R-:W-:Y:S01]  /*9f7d0*/  IMAD.IADD R39, R79, 0x1, R72 ;  /* 0x000000014f277824 */ /* 0x000fe200078e0248 */
[----:B------:R-:W-:Y:S01]  /*9f7e0*/  IADD3.X R79, PT, PT, RZ, RZ, RZ, P2, !PT ;  /* 0x000000ffff4f7210 */ /* 0x000fe200017fe4ff */
[----:B------:R-:W-:Y:S01]  /*9f7f0*/  IMAD.MOV.U32 R78, RZ, RZ, R81 ;  /* 0x000000ffff4e7224 */ /* 0x000fe200078e0051 */
[----:B------:R-:W-:Y:S01]  /*9f800*/  IADD3 R47, P5, PT, R80, R77, RZ ;  /* 0x0000004d502f7210 */ /* 0x000fe20007fbe0ff */
[----:B------:R-:W-:Y:S01]  /*9f810*/  IMAD.WIDE.U32 R86, R42, 0xf5138f, R122 ;  /* 0x00f5138f2a567825 */ /* 0x000fe200078e007a */
[----:B------:R-:W-:Y:S01]  /*9f820*/  IADD3 RZ, P2, PT, R98, R76, RZ ;  /* 0x0000004c62ff7210 */ /* 0x000fe20007f5e0ff */
[----:B------:R-:W5:Y:S01]  /*9f830*/  LDG.E.U8 R123, desc[UR4][R158.64+0x2] ;  /* 0x000002049e7b7981 */ /* 0x000f62000c1e1100 */
[----:B------:R-:W-:Y:S01]  /*9f840*/  IADD3.X R35, P3, PT, RZ, RZ, RZ, P3, !PT ;  /* 0x000000ffff237210 */ /* 0x000fe20001f7e4ff */
[----:B------:R-:W-:Y:S01]  /*9f850*/  IMAD.WIDE.U32.X R76, R41, 0x170b5d44, R78, P5 ;  /* 0x170b5d44294c7825 */ /* 0x000fe200028e044e */
[----:B------:R-:W-:Y:S01]  /*9f860*/  IADD3.X RZ, P2, PT, R99, R47, RZ, P2, !PT ;  /* 0x0000002f63ff7210 */ /* 0x000fe2000175e4ff */
[----:B------:R-:W5:Y:S01]  /*9f870*/  LDG.E.U8 R122, desc[UR4][R158.64+0x1] ;  /* 0x000001049e7a7981 */ /* 0x000f62000c1e1100 */
[----:B------:R-:W-:Y:S01]  /*9f880*/  IADD3.X R103, P1, PT, R92, R39, RZ, P1, !PT ;  /* 0x000000275c677210 */ /* 0x000fe20000f3e4ff */
[----:B------:R-:W-:Y:S01]  /*9f890*/  IMAD.X R39, RZ, RZ, RZ, P3 ;  /* 0x000000ffff277224 */ /* 0x000fe200018e06ff */
[----:B------:R-:W-:Y:S01]  /*9f8a0*/  IADD3.X R35, P2, PT, R35, R76, RZ, P2, !PT ;  /* 0x0000004c23237210 */ /* 0x000fe2000175e4ff */
[----:B------:R-:W-:Y:S01]  /*9f8b0*/  IMAD.WIDE.U32 R78, R41, -0x45f6b800, RZ ;  /* 0xba094800294e7825 */ /* 0x000fe200078e00ff */
[----:B------:R-:W-:-:S02]  /*9f8c0*/  IADD3.X R53, P1, PT, RZ, RZ, RZ, P1, !PT ;  /* 0x000000ffff357210 */ /* 0x000fc40000f3e4ff */
[----:B------:R-:W-:Y:S01]  /*9f8d0*/  IADD3.X R39, P2, PT, R39, R77, RZ, P2, !PT ;  /* 0x0000004d27277210 */ /* 0x000fe2000175e4ff */
[----:B------:R-:W-:Y:S01]  /*9f8e0*/  IMAD.WIDE.U32 R82, R46, -0x45f6b800, RZ ;  /* 0xba0948002e527825 */ /* 0x000fe200078e00ff */
[----:B------:R-:W-:Y:S02]  /*9f8f0*/  IADD3.X R43, P5, PT, R64, R43, RZ, P4, !PT ;  /* 0x0000002b402b7210 */ /* 0x000fe400027be4ff */
[----:B------:R-:W-:Y:S01]  /*9f900*/  IADD3.X R86, P2, PT, R35, R86, RZ, P2, !PT ;  /* 0x0000005623567210 */ /* 0x000fe2000175e4ff */
[----:B------:R-:W-:Y:S01]  /*9f910*/  IMAD.WIDE.U32 R76, P3, R46, 0x1ef3622f, R78 ;  /* 0x1ef3622f2e4c7825 */ /* 0x000fe2000786004e */
[----:B------:R-:W-:Y:S02]  /*9f920*/  IADD3.X R124, P5, PT, R45, R124, RZ, P5, !PT ;  /* 0x0000007c2d7c7210 */ /* 0x000fe40002fbe4ff */
[----:B------:R-:W-:Y:S01]  /*9f930*/  SHF.L.W.U32.HI R129, R129, 0x1, R106 ;  /* 0x0000000181817819 */ /* 0x000fe20000010e6a */
[----:B------:R-:W-:Y:S02]  /*9f940*/  IMAD.IADD R84, R87, 0x1, R84 ;  /* 0x0000000157547824 */ /* 0x000fe400078e0254 */
[----:B------:R-:W-:Y:S01]  /*9f950*/  IMAD.X R105, RZ, RZ, RZ, P3 ;  /* 0x000000ffff697224 */ /* 0x000fe200018e06ff */
[----:B------:R-:W-:Y:S01]  /*9f960*/  IADD3 R57, P3, PT, R76, R83, RZ ;  /* 0x000000534c397210 */ /* 0x000fe20007f7e0ff */
[----:B------:R-:W-:Y:S01]  /*9f970*/  IMAD.IADD R147, R107, 0x1, R104 ;  /* 0x000000016b937824 */ /* 0x000fe200078e0268 */
[----:B------:R-:W-:Y:S01]  /*9f980*/  IADD3.X R87, P2, PT, R39, R84, RZ, P2, !PT ;  /* 0x0000005427577210 */ /* 0x000fe2000175e4ff */
[----:B------:R-:W-:Y:S01]  /*9f990*/  IMAD.WIDE.U32 R78, R41, 0xf5138f, RZ ;  /* 0x00f5138f294e7825 */ /* 0x000fe200078e00ff */
[----:B------:R-:W-:-:S02]  /*9f9a0*/  IADD3.X R64, P0, PT, R129, R40, RZ, P0, !PT ;  /* 0x0000002881407210 */ /* 0x000fc4000071e4ff */
[----:B------:R-:W-:Y:S01]  /*9f9b0*/  IADD3.X R75, P2, PT, RZ, RZ, RZ, P2, !PT ;  /* 0x000000ffff4b7210 */ /* 0x000fe2000175e4ff */
[----:B------:R-:W-:Y:S01]  /*9f9c0*/  IMAD.MOV.U32 R104, RZ, RZ, R77 ;  /* 0x000000ffff687224 */ /* 0x000fe200078e004d */
[----:B------:R-:W-:Y:S01]  /*9f9d0*/  SHF.L.W.U32.HI R106, R106, 0x1, R147 ;  /* 0x000000016a6a7819 */ /* 0x000fe20000010e93 */
[----:B------:R-:W-:Y:S01]  /*9f9e0*/  IMAD.WIDE.U32 R92, R46, 0xf5138f, RZ ;  /* 0x00f5138f2e5c7825 */ /* 0x000fe200078e00ff */
[----:B------:R-:W5:Y:S02]  /*9f9f0*/  LDG.E.U8 R129, desc[UR4][R158.64] ;  /* 0x000000049e817981 */ /* 0x000f64000c1e1100 */
[----:B------:R-:W-:Y:S01]  /*9fa00*/  IADD3.X R37, P0, PT, R106, R37, RZ, P0, !PT ;  /* 0x000000256a257210 */ /* 0x000fe2000071e4ff */
[----:B------:R-:W-:-:S04]  /*9fa10*/  IMAD.WIDE.U32.X R104, R41, 0x1ef3622f, R104, P3 ;  /* 0x1ef3622f29687825 */ /* 0x000fc800018e0468 */
[----:B------:R-:W-:-:S04]  /*9fa20*/  IMAD.WIDE.U32 R78, P3, R46, 0x1a22d9f3, R78 ;  /* 0x1a22d9f32e4e7825 */ /* 0x000fc8000786004e */
[----:B------:R-:W-:Y:S01]  /*9fa30*/  IMAD.X R55, RZ, RZ, RZ, P1 ;  /* 0x000000ffff377224 */ /* 0x000fe200008e06ff */
[----:B------:R-:W-:Y:S01]  /*9fa40*/  IADD3 RZ, P1, PT, R102, R88, RZ ;  /* 0x0000005866ff7210 */ /* 0x000fe20007f3e0ff */
[----:B------:R-:W-:Y:S01]  /*9fa50*/  IMAD.X R35, RZ, RZ, RZ, P2 ;  /* 0x000000ffff237224 */ /* 0x000fe200010e06ff */
[----:B------:R-:W-:Y:S01]  /*9fa60*/  IADD3 R45, P2, PT, R78, R93, RZ ;  /* 0x0000005d4e2d7210 */ /* 0x000fe20007f5e0ff */
[----:B------:R-:W-:Y:S01]  /*9fa70*/  IMAD.X R89, RZ, RZ, RZ, P3 ;  /* 0x000000ffff597224 */ /* 0x000fe200018e06ff */
[----:B------:R-:W-:Y:S01]  /*9fa80*/  IADD3.X RZ, P1, PT, R103, R73, RZ, P1, !PT ;  /* 0x0000004967ff7210 */ /* 0x000fe20000f3e4ff */
[----:B------:R-:W-:Y:S02]  /*9fa90*/  IMAD.MOV.U32 R88, RZ, RZ, R79 ;  /* 0x000000ffff587224 */ /* 0x000fe400078e004f */
[----:B------:R-:W-:Y:S01]  /*9faa0*/  IMAD.WIDE.U32 R72, R41, 0x6ca1493b, RZ ;  /* 0x6ca1493b29487825 */ /* 0x000fe200078e00ff */
[----:B------:R-:W-:-:S03]  /*9fab0*/  IADD3.X R110, P1, PT, R53, R70, RZ, P1, !PT ;  /* 0x00000046356e7210 */ /* 0x000fc60000f3e4ff */
[----:B------:R-:W-:Y:S01]  /*9fac0*/  IMAD.WIDE.U32 R98, R46, 0x30000000, R98 ;  /* 0x300000002e627825 */ /* 0x000fe200078e0062 */
[----:B------:R-:W-:-:S03]  /*9fad0*/  IADD3.X R53, P1, PT, R55, R71, RZ, P1, !PT ;  /* 0x0000004737357210 */ /* 0x000fc60000f3e4ff */
[----:B------:R-:W-:Y:S01]  /*9fae0*/  IMAD.WIDE.U32.X R88, R41, 0x1a22d9f3, R88, P2 ;  /* 0x1a22d9f329587825 */ /* 0x000fe200010e0458 */
[----:B------:R-:W-:Y:S02]  /*9faf0*/  IADD3 RZ, P2, PT, R86, R82, RZ ;  /* 0x0000005256ff7210 */ /* 0x000fe40007f5e0ff */
[----:B------:R-:W-:Y:S01]  /*9fb00*/  IADD3.X R110, P1, PT, R110, R43, RZ, P1, !PT ;  /* 0x0000002b6e6e7210 */ /* 0x000fe20000f3e4ff */
[----:B------:R-:W-:Y:S01]  /*9fb10*/  IMAD.IADD R47, R99, 0x1, R80 ;  /* 0x00000001632f7824 */ /* 0x000fe200078e0250 */
[----:B------:R-:W-:Y:S01]  /*9fb20*/  IADD3.X RZ, P2, PT, R87, R57, RZ, P2, !PT ;  /* 0x0000003957ff7210 */ /* 0x000fe2000175e4ff */
[C---:B------:R-:W-:Y:S01]  /*9fb30*/  IMAD.WIDE.U32 R80, R46.reuse, 0x6ca1493b, RZ ;  /* 0x6ca1493b2e507825 */ /* 0x040fe200078e00ff */
[----:B------:R-:W-:Y:S02]  /*9fb40*/  IADD3.X R111, P1, PT, R53, R124, RZ, P1, !PT ;  /* 0x0000007c356f7210 */ /* 0x000fe40000f3e4ff */
[----:B------:R-:W-:Y:S01]  /*9fb50*/  IADD3.X R75, P2, PT, R75, R104, RZ, P2, !PT ;  /* 0x000000684b4b7210 */ /* 0x000fe2000175e4ff */
[----:B------:R-:W-:Y:S01]  /*9fb60*/  IMAD.WIDE.U32 R72, P3, R46, -0x39c4fa40, R72 ;  /* 0xc63b05c02e487825 */ /* 0x000fe20007860048 */
[----:B------:R-:W-:Y:S01]  /*9fb70*/  IADD3.X R43, P1, PT, RZ, RZ, RZ, P1, !PT ;  /* 0x000000ffff2b7210 */ /* 0x000fe20000f3e4ff */
[----:B------:R-:W5:Y:S01]  /*9fb80*/  LDG.E.U8 R124, desc[UR4][R158.64+-0x3] ;  /* 0xfffffd049e7c7981 */ /* 0x000f62000c1e1100 */
[----:B------:R-:W-:Y:S01]  /*9fb90*/  IADD3.X R104, P2, PT, R35, R105, RZ, P2, !PT ;  /* 0x0000006923687210 */ /* 0x000fe2000175e4ff */
[----:B------:R-:W-:Y:S01]  /*9fba0*/  IMAD.X R85, RZ, RZ, RZ, P3 ;  /* 0x000000ffff557224 */ /* 0x000fe200018e06ff */
[----:B------:R-:W-:Y:S01]  /*9fbb0*/  IADD3 R39, P3, PT, R72, R81, RZ ;  /* 0x0000005148277210 */ /* 0x000fe20007f7e0ff */
[----:B------:R-:W-:-:S04]  /*9fbc0*/  IMAD.WIDE.U32 R96, R41, 0x17c510ea, RZ ;  /* 0x17c510ea29607825 */ /* 0x000fc800078e00ff */
[----:B------:R-:W-:Y:S02]  /*9fbd0*/  IMAD.MOV.U32 R84, RZ, RZ, R73 ;  /* 0x000000ffff547224 */ /* 0x000fe400078e0049 */
[----:B------:R-:W-:-:S04]  /*9fbe0*/  IMAD.WIDE.U32 R82, R98, -0x1, RZ ;  /* 0xffffffff62527825 */ /* 0x000fc800078e00ff */
[----:B------:R-:W-:Y:S02]  /*9fbf0*/  IMAD R57, R98, -0x7af74001, -R47 ;  /* 0x8508bfff62397824 */ /* 0x000fe400078e0a2f */
[----:B------:R-:W-:-:S03]  /*9fc00*/  IMAD.WIDE.U32 R102, R42, 0x6ca1493b, R102 ;  /* 0x6ca1493b2a667825 */ /* 0x000fc600078e0066 */
[----:B------:R-:W-:Y:S01]  /*9fc10*/  IADD3 R105, PT, PT, R83, R57, RZ ;  /* 0x0000003953697210 */ /* 0x000fe20007ffe0ff */
[----:B------:R-:W-:Y:S01]  /*9fc20*/  IMAD.WIDE.U32.X R84, R41, -0x39c4fa40, R84, P3 ;  /* 0xc63b05c029547825 */ /* 0x000fe200018e0454 */
[----:B------:R-:W5:Y:S03]  /*9fc30*/  LDG.E.U8 R57, desc[UR4][R158.64+0x13] ;  /* 0x000013049e397981 */ /* 0x000f66000c1e1100 */
[C---:B------:R-:W-:Y:S01]  /*9fc40*/  IMAD.WIDE.U32 R96, P3, R46.reuse, 0x1ae3a46, R96 ;  /* 0x01ae3a462e607825 */ /* 0x040fe20007860060 */
[----:B------:R-:W5:Y:S03]  /*9fc50*/  LDG.E.U8 R83, desc[UR4][R158.64+0x15] ;  /* 0x000015049e537981 */ /* 0x000f66000c1e1100 */
[----:B------:R-:W-:-:S04]  /*9fc60*/  IMAD.WIDE.U32 R70, R46, 0x17c510ea, RZ ;  /* 0x17c510ea2e467825 */ /* 0x000fc800078e00ff */
[----:B------:R-:W-:Y:S01]  /*9fc70*/  IMAD.IADD R55, R103, 0x1, R74 ;  /* 0x0000000167377824 */ /* 0x000fe200078e024a */
[----:B------:R-:W-:Y:S01]  /*9fc80*/  IADD3.X R74, P2, PT, R75, R102, RZ, P2, !PT ;  /* 0x000000664b4a7210 */ /* 0x000fe2000175e4ff */
[----:B------:R-:W-:Y:S01]  /*9fc90*/  IMAD.X R103, RZ, RZ, RZ, P3 ;  /* 0x000000ffff677224 */ /* 0x000fe200018e06ff */
[----:B------:R-:W-:Y:S01]  /*9fca0*/  IADD3 R35, P3, PT, R96, R71, RZ ;  /* 0x0000004760237210 */ /* 0x000fe20007f7e0ff */
[----:B------:R-:W-:Y:S01]  /*9fcb0*/  IMAD.WIDE.U32 R108, R105, 0x1, RZ ;  /* 0x00000001696c7825 */ /* 0x000fe200078e00ff */
[----:B------:R-:W-:-:S03]  /*9fcc0*/  IADD3.X R75, P2, PT, R104, R55, RZ, P2, !PT ;  /* 0x00000037684b7210 */ /* 0x000fc6000175e4ff */
[----:B------:R-:W-:Y:S01]  /*9fcd0*/  IMAD.MOV.U32 R102, RZ, RZ, R97 ;  /* 0x000000ffff667224 */ /* 0x000fe200078e0061 */
[----:B------:R-:W-:Y:S01]  /*9fce0*/  IADD3.X R93, P2, PT, RZ, RZ, RZ, P2, !PT ;  /* 0x000000ffff5d7210 */ /* 0x000fe2000175e4ff */
[----:B------:R-:W-:Y:S01]  /*9fcf0*/  IMAD.WIDE.U32 R112, R82, 0x1, RZ ;  /* 0x0000000152707825 */ /* 0x000fe200078e00ff */
[----:B------:R-:W5:Y:S03]  /*9fd00*/  LDG.E.U8 R97, desc[UR4][R158.64+0x16] ;  /* 0x000016049e617981 */ /* 0x000f66000c1e1100 */
[----:B------:R-:W-:-:S04]  /*9fd10*/  IMAD.WIDE.U32.X R102, R41, 0x1ae3a46, R102, P3 ;  /* 0x01ae3a4629667825 */ /* 0x000fc800018e0466 */
[----:B------:R-:W-:-:S04]  /*9fd20*/  IMAD.WIDE.U32 R108, P3, R82, -0x7af74000, R108 ;  /* 0x8508c000526c7825 */ /* 0x000fc8000786006c */
[----:B------:R-:W-:Y:S01]  /*9fd30*/  IMAD.X R53, RZ, RZ, RZ, P2 ;  /* 0x000000ffff357224 */ /* 0x000fe200010e06ff */
[----:B------:R-:W-:Y:S01]  /*9fd40*/  IADD3 RZ, P2, PT, R74, R92, RZ ;  /* 0x0000005c4aff7210 */ /* 0x000fe20007f5e0ff */
[----:B------:R-:W-:Y:S01]  /*9fd50*/  IMAD.X R55, RZ, RZ, RZ, P1 ;  /* 0x000000ffff377224 */ /* 0x000fe200008e06ff */
[----:B------:R-:W-:Y:S01]  /*9fd60*/  IADD3 R62, P1, PT, R113, R108, RZ ;  /* 0x0000006c713e7210 */ /* 0x000fe20007f3e0ff */
[----:B------:R-:W-:Y:S01]  /*9fd70*/  IMAD.X R41, RZ, RZ, RZ, P3 ;  /* 0x000000ffff297224 */ /* 0x000fe200018e06ff */
[----:B------:R-:W-:Y:S01]  /*9fd80*/  IADD3 RZ, P3, PT, R110, R66, RZ ;  /* 0x000000426eff7210 */ /* 0x000fe20007f7e0ff */
[----:B------:R-:W-:Y:S01]  /*9fd90*/  IMAD.MOV.U32 R40, RZ, RZ, R109 ;  /* 0x000000ffff287224 */ /* 0x000fe200078e006d */
[----:B------:R-:W-:Y:S01]  /*9fda0*/  IADD3.X RZ, P2, PT, R75, R45, RZ, P2, !PT ;  /* 0x0000002d4bff7210 */ /* 0x000fe2000175e4ff */
[----:B------:R-:W-:Y:S01]  /*9fdb0*/  IMAD.WIDE.U32 R86, R46, -0x45f6b800, R86 ;  /* 0xba0948002e567825 */ /* 0x000fe200078e0056 */
[----:B------:R-:W-:Y:S01]  /*9fdc0*/  IADD3.X RZ, P3, PT, R111, R59, RZ, P3, !PT ;  /* 0x0000003b6fff7210 */ /* 0x000fe20001f7e4ff */
[----:B------:R-:W5:Y:S01]  /*9fdd0*/  LDG.E.U8 R113, desc[UR4][R158.64+0xe] ;  /* 0x00000e049e717981 */ /* 0x000f62000c1e1100 */
[----:B------:R-:W-:Y:S01]  /*9fde0*/  IADD3.X R93, P2, PT, R93, R88, RZ, P2, !PT ;  /* 0x000000585d5d7210 */ /* 0x000fe2000175e4ff */
[----:B------:R-:W-:Y:S01]  /*9fdf0*/  IMAD.WIDE.U32.X R40, R105, -0x7af74000, R40, P1 ;  /* 0x8508c00069287825 */ /* 0x000fe200008e0428 */
[----:B------:R-:W-:Y:S01]  /*9fe00*/  IADD3 RZ, P1, PT, R98, R112, RZ ;  /* 0x0000007062ff7210 */ /* 0x000fe20007f3e0ff */
[----:B------:R-:W5:Y:S01]  /*9fe10*/  LDG.E.U8 R59, desc[UR4][R158.64+0x17] ;  /* 0x000017049e3b7981 */ /* 0x000f62000c1e1100 */
[----:B------:R-:W-:Y:S01]  /*9fe20*/  IADD3.X R45, P3, PT, R43, R68, RZ, P3, !PT ;  /* 0x000000442b2d7210 */ /* 0x000fe20001f7e4ff */
[----:B------:R-:W-:Y:S01]  /*9fe30*/  IMAD.WIDE.U32 R42, R42, 0x17c510ea, R110 ;  /* 0x17c510ea2a2a7825 */ /* 0x000fe200078e006e */
[----:B------:R-:W-:Y:S01]  /*9fe40*/  IADD3.X RZ, P1, PT, R47, R62, RZ, P1, !PT ;  /* 0x0000003e2fff7210 */ /* 0x000fe20000f3e4ff */
[----:B------:R-:W5:Y:S01]  /*9fe50*/  LDG.E.U8 R111, desc[UR4][R158.64+0x12] ;  /* 0x000012049e6f7981 */ /* 0x000f62000c1e1100 */
[----:B------:R-:W-:Y:S01]  /*9fe60*/  IADD3.X R88, P2, PT, R53, R89, RZ, P2, !PT ;  /* 0x0000005935587210 */ /* 0x000fe2000175e4ff */
[----:B------:R-:W-:Y:S01]  /*9fe70*/  IMAD.IADD R43, R43, 0x1, R44 ;  /* 0x000000012b2b7824 */ /* 0x000fe200078e022c */
[----:B------:R-:W-:Y:S01]  /*9fe80*/  IADD3.X R109, P1, PT, RZ, R40, RZ, P1, !PT ;  /* 0x00000028ff6d7210 */ /* 0x000fe20000f3e4ff */
[----:B------:R-:W-:Y:S01]  /*9fe90*/  IMAD.IADD R77, R87, 0x1, R76 ;  /* 0x00000001574d7824 */ /* 0x000fe200078e024c */
[----:B------:R-:W-:Y:S01]  /*9fea0*/  IADD3.X R40, P4, PT, RZ, RZ, RZ, P4, !PT ;  /* 0x000000ffff287210 */ /* 0x000fe2000279e4ff */
[----:B------:R-:W5:Y:S01]  /*9feb0*/  LDG.E.U8 R53, desc[UR4][R158.64+0x9] ;  /* 0x000009049e357981 */ /* 0x000f62000c1e1100 */
[----:B------:R-:W-:Y:S01]  /*9fec0*/  IADD3.X R92, P2, PT, R93, R42, RZ, P2, !PT ;  /* 0x0000002a5d5c7210 */ /* 0x000fe2000175e4ff */
[----:B------:R-:W-:Y:S01]  /*9fed0*/  IMAD.WIDE.U32 R74, R46, 0xf5138f, R74 ;  /* 0x00f5138f2e4a7825 */ /* 0x000fe200078e004a */
[----:B------:R-:W-:Y:S01]  /*9fee0*/  IADD3.X R47, P3, PT, R55, R69, RZ, P3, !PT ;  /* 0x00000045372f7210 */ /* 0x000fe20001f7e4ff */
[----:B------:R-:W5:Y:S01]  /*9fef0*/  LDG.E.U8 R112, desc[UR4][R158.64+0xd] ;  /* 0x00000d049e707981 */ /* 0x000f62000c1e1100 */
[----:B------:R-:W-:Y:S01]  /*9ff00*/  IADD3.X R44, P5, PT, RZ, R40, RZ, P5, !PT ;  /* 0x00000028ff2c7210 */ /* 0x000fe20002fbe4ff */
[----:B------:R-:W-:Y:S01]  /*9ff10*/  IMAD.WIDE.U32 R68, R105, 0x30000000, RZ ;  /* 0x3000000069447825 */ /* 0x000fe200078e00ff */
[----:B------:R-:W-:Y:S01]  /*9ff20*/  IADD3.X R93, P2, PT, R88, R43, RZ, P2, !PT ;  /* 0x0000002b585d7210 */ /* 0x000fe2000175e4ff */
[----:B------:R-:W5:Y:S01]  /*9ff30*/  LDG.E.U8 R55, desc[UR4][R158.64+0xf] ;  /* 0x00000f049e377981 */ /* 0x000f62000c1e1100 */
[----:B------:R-:W-:Y:S01]  /*9ff40*/  IADD3.X R42, P1, PT, RZ, R41, RZ, P1, !PT ;  /* 0x00000029ff2a7210 */ /* 0x000fe20000f3e4ff */
[C---:B------:R-:W-:Y:S01]  /*9ff50*/  IMAD.WIDE.U32 R40, R82.reuse, 0x30000000, RZ ;  /* 0x3000000052287825 */ /* 0x040fe200078e00ff */
[----:B------:R-:W-:Y:S01]  /*9ff60*/  IADD3.X R62, PT, PT, RZ, RZ, RZ, P5, P4 ;  /* 0x000000ffff3e7210 */ /* 0x000fe20002fe84ff */
[----:B------:R-:W5:Y:S01]  /*9ff70*/  LDG.E.U8 R110, desc[UR4][R158.64+0x11] ;  /* 0x000011049e6e7981 */ /* 0x000f62000c1e1100 */
[----:B------:R-:W-:Y:S01]  /*9ff80*/  IADD3.X R81, P2, PT, RZ, RZ, RZ, P2, !PT ;  /* 0x000000ffff517210 */ /* 0x000fe2000175e4ff */
[----:B------:R-:W-:Y:S01]  /*9ff90*/  IMAD.WIDE.U32 R68, P5, R82, 0x170b5d44, R68 ;  /* 0x170b5d4452447825 */ /* 0x000fe200078a0044 */
[----:B------:R-:W-:-:S02]  /*9ffa0*/  IADD3.X R108, P1, PT, R109, R86, RZ, P1, !PT ;  /* 0x000000566d6c7210 */ /* 0x000fc40000f3e4ff */
[----:B------:R-:W-:Y:S01]  /*9ffb0*/  IADD3.X R43, P3, PT, R45, R44, RZ, P3, !PT ;  /* 0x0000002c2d2b7210 */ /* 0x000fe20001f7e4ff */
[----:B------:R-:W-:Y:S01]  /*9ffc0*/  IMAD.X R71, RZ, RZ, RZ, P2 ;  /* 0x000000ffff477224 */ /* 0x000fe200010e06ff */
[----:B------:R-:W-:Y:S01]  /*9ffd0*/  IADD3 R45, P2, PT, R68, R41, RZ ;  /* 0x00000029442d7210 */ /* 0x000fe20007f5e0ff */
[----:B------:R-:W-:Y:S01]  /*9ffe0*/  IMAD.X R41, RZ, RZ, RZ, P5 ;  /* 0x000000ffff297224 */ /* 0x000fe200028e06ff */
[----:B------:R-:W-:Y:S01]  /*9fff0*/  IADD3 RZ, P4, PT, R108, R40, RZ ;  /* 0x000000286cff7210 */ /* 0x000fe20007f9e0ff */
[----:B------:R-:W-:Y:S01]  /*a0000*/  IMAD.MOV.U32 R40, RZ, RZ, R69 ;  /* 0x000000ffff287224 */ /* 0x000fe200078e0045 */
[----:B------:R-:W-:Y:S01]  /*a0010*/  IADD3.X R109, P1, PT, R42, R77, RZ, P1, !PT ;  /* 0x0000004d2a6d7210 */ /* 0x000fe20000f3e4ff */
[----:B------:R-:W5:Y:S01]  /*a0020*/  LDG.E.U8 R44, desc[UR4][R158.64+0x3] ;  /* 0x000003049e2c7981 */ /* 0x000f62000c1e1100 */
[----:B------:R-:W-:Y:S01]  /*a0030*/  IADD3.X R86, P3, PT, R47, R62, RZ, P3, !PT ;  /* 0x0000003e2f567210 */ /* 0x000fe20001f7e4ff */
[C---:B------:R-:W-:Y:S01]  /*a0040*/  IMAD.WIDE.U32.X R40, R105.reuse, 0x170b5d44, R40, P2 ;  /* 0x170b5d4469287825 */ /* 0x040fe200010e0428 */
[----:B------:R-:W-:Y:S01]  /*a0050*/  IADD3 RZ, P5, PT, R92, R80, RZ ;  /* 0x000000505cff7210 */ /* 0x000fe20007fbe0ff */
[----:B------:R-:W5:Y:S01]  /*a0060*/  LDG.E.U8 R42, desc[UR4][R158.64+-0x7] ;  /* 0xfffff9049e2a7981 */ /* 0x000f62000c1e1100 */
[----:B------:R-:W-:Y:S01]  /*a0070*/  IADD3.X R77, P1, PT, RZ, RZ, RZ, P1, !PT ;  /* 0x000000ffff4d7210 */ /* 0x000fe20000f3e4ff */
[----:B------:R-:W-:Y:S01]  /*a0080*/  IMAD.WIDE.U32 R98, R105, -0x45f6b800, RZ ;  /* 0xba09480069627825 */ /* 0x000fe200078e00ff */
[----:B------:R-:W-:Y:S01]  /*a0090*/  IADD3.X RZ, P4, PT, R109, R45, RZ, P4, !PT ;  /* 0x0000002d6dff7210 */ /* 0x000fe2000279e4ff */
[----:B------:R-:W5:Y:S01]  /*a00a0*/  LDG.E.U8 R62, desc[UR4][R158.64+0xa] ;  /* 0x00000a049e3e7981 */ /* 0x000f62000c1e1100 */
[----:B------:R-:W-:Y:S01]  /*a00b0*/  IADD3.X R80, P2, PT, R43, R64, RZ, P3, !PT ;  /* 0x000000402b507210 */ /* 0x000fe20001f5e4ff */
[----:B------:R-:W-:Y:S01]  /*a00c0*/  IMAD.X R47, RZ, RZ, RZ, P1 ;  /* 0x000000ffff2f7224 */ /* 0x000fe200008e06ff */
[----:B------:R-:W-:Y:S01]  /*a00d0*/  IADD3.X RZ, P5, PT, R93, R39, RZ, P5, !PT ;  /* 0x000000275dff7210 */ /* 0x000fe20002fbe4ff */
[----:B------:R-:W5:Y:S01]  /*a00e0*/  LDG.E.U8 R43, desc[UR4][R158.64+-0x1] ;  /* 0xffffff049e2b7981 */ /* 0x000f62000c1e1100 */
[----:B------:R-:W-:Y:S01]  /*a00f0*/  IADD3.X R77, P4, PT, R77, R40, RZ, P4, !PT ;  /* 0x000000284d4d7210 */ /* 0x000fe2000279e4ff */
[----:B------:R-:W-:Y:S01]  /*a0100*/  IMAD.WIDE.U32 R66, R82, -0x45f6b800, RZ ;  /* 0xba09480052427825 */ /* 0x000fe200078e00ff */
[----:B------:R-:W-:Y:S01]  /*a0110*/  IADD3.X R86, P2, PT, R86, R37, RZ, P2, !PT ;  /* 0x0000002556567210 */ /* 0x000fe2000175e4ff */
[----:B------:R-:W5:Y:S01]  /*a0120*/  LDG.E.U8 R39, desc[UR4][R158.64+-0x11] ;  /* 0xffffef049e277981 */ /* 0x000f62000c1e1100 */
[----:B------:R-:W-:Y:S01]  /*a0130*/  IADD3.X R47, P4, PT, R47, R41, RZ, P4, !PT ;  /* 0x000000292f2f7210 */ /* 0x000fe2000279e4ff */
[----:B------:R-:W-:Y:S01]  /*a0140*/  IMAD.IADD R78, R75, 0x1, R78 ;  /* 0x000000014b4e7824 */ /* 0x000fe200078e024e */
[----:B------:R-:W-:Y:S01]  /*a0150*/  IADD3.X R81, P1, PT, R81, R84, RZ, P5, !PT ;  /* 0x0000005451517210 */ /* 0x000fe20002f3e4ff */
[----:B------:R-:W5:Y:S04]  /*a0160*/  LDG.E.U8 R40, desc[UR4][R158.64+-0xd] ;  /* 0xfffff3049e287981 */ /* 0x000f68000c1e1100 */
[----:B------:R-:W4:Y:S04]  /*a0170*/  LDG.E.U8 R37, desc[UR4][R158.64+-0x17] ;  /* 0xffffe9049e257981 */ /* 0x000f28000c1e1100 */
[----:B------:R-:W5:Y:S04]  /*a0180*/  LDG.E.U8 R41, desc[UR4][R158.64+-0x9] ;  /* 0xfffff7049e297981 */ /* 0x000f68000c1e1100 */
[----:B------:R-:W5:Y:S04]  /*a0190*/  LDG.E.U8 R45, desc[UR4][R158.64+0x7] ;  /* 0x000007049e2d7981 */ /* 0x000f68000c1e1100 */
[----:B------:R-:W5:Y:S01]  /*a01a0*/  LDG.E.U8 R64, desc[UR4][R158.64+0xb] ;  /* 0x00000b049e407981 */ /* 0x000f62000c1e1100 */
[----:B------:R-:W-:Y:S01]  /*a01b0*/  IMAD.WIDE.U32 R98, P5, R82, 0x1ef3622f, R98 ;  /* 0x1ef3622f52627825 */ /* 0x000fe200078a0062 */
[----:B------:R-:W-:-:S02]  /*a01c0*/  IADD3.X R76, P4, PT, R77, R74, RZ, P4, !PT ;  /* 0x0000004a4d4c7210 */ /* 0x000fc4000279e4ff */
[----:B------:R-:W-:Y:S01]  /*a01d0*/  IADD3.X R71, P1, PT, R71, R85, RZ, P1, !PT ;  /* 0x0000005547477210 */ /* 0x000fe20000f3e4ff */
[----:B------:R-:W-:Y:S01]  /*a01e0*/  IMAD.WIDE.U32 R108, R82, 0x30000000, R108 ;  /* 0x30000000526c7825 */ /* 0x000fe200078e006c */
[----:B------:R-:W-:Y:S02]  /*a01f0*/  IADD3.X R69, PT, PT, RZ, RZ, RZ, P5, !PT ;  /* 0x000000ffff457210 */ /* 0x000fe40002ffe4ff */
[----:B------:R-:W-:Y:S01]  /*a0200*/  IADD3 R67, P5, PT, R98, R67, RZ ;  /* 0x0000004362437210 */ /* 0x000fe20007fbe0ff */
[----:B------:R-:W-:Y:S01]  /*a0210*/  IMAD.IADD R151, R109, 0x1, R68 ;  /* 0x000000016d977824 */ /* 0x000fe200078e0244 */
[----:B------:R-:W-:Y:S01]  /*a0220*/  IADD3.X R77, P4, PT, R47, R78, RZ, P4, !PT ;  /* 0x0000004e2f4d7210 */ /* 0x000fe2000279e4ff */
[----:B------:R-:W-:Y:S01]  /*a0230*/  IMAD.MOV.U32 R68, RZ, RZ, R99 ;  /* 0x000000ffff447224 */ /* 0x000fe200078e0063 */
[----:B------:R-:W-:Y:S01]  /*a0240*/  IADD3.X R80, P1, PT, R81, R80, RZ, P1, !PT ;  /* 0x0000005051507210 */ /* 0x000fe20000f3e4ff */
[----:B------:R-:W-:Y:S01]  /*a0250*/  IMAD.WIDE.U32 R84, R105, 0xf5138f, RZ ;  /* 0x00f5138f69547825 */ /* 0x000fe200078e00ff */
[----:B------:R-:W-:-:S02]  /*a0260*/  IADD3.X R47, P4, PT, RZ, RZ, RZ, P4, !PT ;  /* 0x000000ffff2f7210 */ /* 0x000fc4000279e4ff */
[----:B------:R-:W-:Y:S01]  /*a0270*/  IADD3.X R81, P1, PT, R71, R86, RZ, P1, !PT ;  /* 0x0000005647517210 */ /* 0x000fe20000f3e4ff */
[----:B------:R-:W-:Y:S01]  /*a0280*/  IMAD.WIDE.U32.X R68, R105, 0x1ef3622f, R68, P5 ;  /* 0x1ef3622f69447825 */ /* 0x000fe200028e0444 */
[----:B------:R-:W-:Y:S02]  /*a0290*/  IADD3 RZ, P5, PT, R76, R66, RZ ;  /* 0x000000424cff7210 */ /* 0x000fe40007fbe0ff */
[----:B------:R-:W-:Y:S01]  /*a02a0*/  IADD3.X R155, P1, PT, RZ, RZ, RZ, P1, !PT ;  /* 0x000000ffff9b7210 */ /* 0x000fe20000f3e4ff */
[----:B------:R-:W-:Y:S01]  /*a02b0*/  IMAD.X R73, RZ, RZ, RZ, P4 ;  /* 0x000000ffff497224 */ /* 0x000fe200020e06ff */
[----:B------:R-:W-:Y:S01]  /*a02c0*/  IADD3.X RZ, P5, PT, R77, R67, RZ, P5, !PT ;  /* 0x000000434dff7210 */ /* 0x000fe20002fbe4ff */
[----:B------:R-:W-:-:S04]  /*a02d0*/  IMAD.WIDE.U32 R66, R82, 0xf5138f, RZ ;  /* 0x00f5138f52427825 */ /* 0x000fc800078e00ff */
[----:B------:R-:W-:Y:S01]  /*a02e0*/  IMAD.WIDE.U32 R84, P4, R82, 0x1a22d9f3, R84 ;  /* 0x1a22d9f352547825 */ /* 0x000fe20007880054 */
[----:B------:R-:W-:-:S03]  /*a02f0*/  IADD3.X R47, P5, PT, R47, R68, RZ, P5, !PT ;  /* 0x000000442f2f7210 */ /* 0x000fc60002fbe4ff */
[----:B------:R-:W-:-:S04]  /*a0300*/  IMAD.WIDE.U32 R92, R46, 0x6ca1493b, R92 ;  /* 0x6ca1493b2e5c7825 */ /* 0x000fc800078e005c */
[----:B------:R-:W-:Y:S01]  /*a0310*/  IMAD.X R71, RZ, RZ, RZ, P4 ;  /* 0x000000ffff477224 */ /* 0x000fe200020e06ff */
[----:B------:R-:W-:Y:S01]  /*a0320*/  IADD3 R99, P4, PT, R84, R67, RZ ;  /* 0x0000004354637210 */ /* 0x000fe20007f9e0ff */
[----:B------:R-:W-:Y:S01]  /*a0330*/  IMAD.X R153, RZ, RZ, RZ, P1 ;  /* 0x000000ffff997224 */ /* 0x000fe200008e06ff */
[----:B------:R-:W-:Y:S01]  /*a0340*/  IADD3 RZ, P1, PT, R80, R70, RZ ;  /* 0x0000004650ff7210 */ /* 0x000fe20007f3e0ff */
[----:B------:R-:W-:-:S04]  /*a0350*/  IMAD.WIDE.U32 R88, R105, 0x6ca1493b, RZ ;  /* 0x6ca1493b69587825 */ /* 0x000fc800078e00ff */
[----:B------:R-:W-:Y:S02]  /*a0360*/  IMAD.MOV.U32 R70, RZ, RZ, R85 ;  /* 0x000000ffff467224 */ /* 0x000fe400078e0055 */
[----:B------:R-:W-:Y:S01]  /*a0370*/  IMAD.IADD R79, R93, 0x1, R72 ;  /* 0x000000015d4f7824 */ /* 0x000fe200078e0248 */
[----:B------:R-:W-:Y:S01]  /*a0380*/  IADD3.X R72, P5, PT, R73, R69, RZ, P5, !PT ;  /* 0x0000004549487210 */ /* 0x000fe20002fbe4ff */
[----:B------:R-:W-:-:S03]  /*a0390*/  IMAD.WIDE.U32.X R68, R105, 0x1a22d9f3, R70, P4 ;  /* 0x1a22d9f369447825 */ /* 0x000fc600020e0446 */
[----:B------:R-:W-:Y:S01]  /*a03a0*/  IADD3.X R92, P5, PT, R47, R92, RZ, P5, !PT ;  /* 0x0000005c2f5c7210 */ /* 0x000fe20002fbe4ff */
[----:B------:R-:W-:-:S04]  /*a03b0*/  IMAD.WIDE.U32 R88, P4, R82, -0x39c4fa40, R88 ;  /* 0xc63b05c052587825 */ /* 0x000fc80007880058 */
[----:B------:R-:W-:Y:S01]  /*a03c0*/  IMAD.WIDE.U32 R74, R82, 0x6ca1493b, RZ ;  /* 0x6ca1493b524a7825 */ /* 0x000fe200078e00ff */
[----:B------:R-:W-:-:S03]  /*a03d0*/  IADD3.X R93, P5, PT, R72, R79, RZ, P5, !PT ;  /* 0x0000004f485d7210 */ /* 0x000fc60002fbe4ff */
[----:B------:R-:W-:Y:S01]  /*a03e0*/  IMAD.X R73, RZ, RZ, RZ, P4 ;  /* 0x000000ffff497224 */ /* 0x000fe200020e06ff */
[----:B------:R-:W-:Y:S01]  /*a03f0*/  IADD3 R67, P4, PT, R88, R75, RZ ;  /* 0x0000004b58437210 */ /* 0x000fe20007f9e0ff */
[----:B------:R-:W-:-:S04]  /*a0400*/  IMAD.WIDE.U32 R70, R105, 0x17c510ea, RZ ;  /* 0x17c510ea69467825 */ /* 0x000fc800078e00ff */
[----:B------:R-:W-:Y:S01]  /*a0410*/  IMAD.MOV.U32 R72, RZ, RZ, R89 ;  /* 0x000000ffff487224 */ /* 0x000fe200078e0059 */
[----:B------:R-:W-:Y:S01]  /*a0420*/  IADD3.X RZ, P1, PT, R81, R35, RZ, P1, !PT ;  /* 0x0000002351ff7210 */ /* 0x000fe20000f3e4ff */
[----:B------:R-:W-:-:S04]  /*a0430*/  IMAD.WIDE.U32 R78, R82, 0x17c510ea, RZ ;  /* 0x17c510ea524e7825 */ /* 0x000fc800078e00ff */
[----:B------:R-:W-:-:S04]  /*a0440*/  IMAD.WIDE.U32.X R72, R105, -0x39c4fa40, R72, P4 ;  /* 0xc63b05c069487825 */ /* 0x000fc800020e0448 */
[----:B------:R-:W-:-:S04]  /*a0450*/  IMAD.WIDE.U32 R70, P4, R82, 0x1ae3a46, R70 ;  /* 0x01ae3a4652467825 */ /* 0x000fc80007880046 */
[----:B------:R-:W-:-:S04]  /*a0460*/  IMAD.WIDE.U32 R80, R46, 0x17c510ea, R80 ;  /* 0x17c510ea2e507825 */ /* 0x000fc800078e0050 */
        /* <DEDUP_REMOVED lines=10> */
[----:B------:R-:W-:-:S04]  /*a0510*/  IMAD.WIDE.U32 R104, P5, R46, -0x7af74000, R104 ;  /* 0x8508c0002e687825 */ /* 0x000fc800078a0068 */
[----:B------:R-:W-:Y:S01]  /*a0520*/  IMAD.WIDE.U32 R106, R46, 0x1, RZ ;  /* 0x000000012e6a7825 */ /* 0x000fe200078e00ff */
[----:B------:R-:W-:Y:S02]  /*a0530*/  IADD3.X R109, PT, PT, RZ, RZ, RZ, P5, !PT ;  /* 0x000000ffff6d7210 */ /* 0x000fe40002ffe4ff */
[----:B------:R-:W-:Y:S01]  /*a0540*/  IADD3 RZ, P4, PT, R108, R106, RZ ;  /* 0x0000006a6cff7210 */ /* 0x000fe20007f9e0ff */
[----:B------:R-:W-:Y:S01]  /*a0550*/  IMAD.MOV.U32 R108, RZ, RZ, R105 ;  /* 0x000000ffff6c7224 */ /* 0x000fe200078e0069 */
[----:B------:R-:W-:Y:S01]  /*a0560*/  IADD3 R106, P5, PT, R107, R104, RZ ;  /* 0x000000686b6a7210 */ /* 0x000fe20007fbe0ff */
[----:B------:R-:W-:-:S04]  /*a0570*/  IMAD.WIDE.U32 R100, R2, R4, R100 ;  /* 0x0000000402647225 */ /* 0x000fc800078e0064 */
[----:B------:R-:W-:Y:S01]  /*a0580*/  IMAD.WIDE.U32.X R108, R35, -0x7af74000, R108, P5 ;  /* 0x8508c000236c7825 */ /* 0x000fe200028e046c */
[----:B------:R-:W-:-:S03]  /*a0590*/  IADD3 RZ, P5, PT, R92, R66, RZ ;  /* 0x000000425cff7210 */ /* 0x000fc60007fbe0ff */
[----:B------:R-:W-:Y:S01]  /*a05a0*/  IMAD.IADD R38, R101, 0x1, R38 ;  /* 0x0000000165267824 */ /* 0x000fe200078e0226 */
[----:B------:R-:W-:Y:S01]  /*a05b0*/  IADD3.X RZ, P4, PT, R151, R106, RZ, P4, !PT ;  /* 0x0000006a97ff7210 */ /* 0x000fe2000279e4ff */
[----:B------:R-:W-:Y:S01]  /*a05c0*/  IMAD.WIDE.U32 R76, R82, -0x45f6b800, R76 ;  /* 0xba094800524c7825 */ /* 0x000fe200078e004c */
[----:B------:R-:W-:Y:S02]  /*a05d0*/  SHF.L.W.U32.HI R147, R147, 0x1, R100 ;  /* 0x0000000193937819 */ /* 0x000fe40000010e64 */
[----:B------:R-:W-:Y:S02]  /*a05e0*/  SHF.L.W.U32.HI R79, R100, 0x1, R38 ;  /* 0x00000001644f7819 */ /* 0x000fe40000010e26 */
[----:B------:R-:W-:Y:S01]  /*a05f0*/  IADD3.X RZ, P5, PT, R93, R99, RZ, P5, !PT ;  /* 0x000000635dff7210 */ /* 0x000fe20002fbe4ff */
[----:B------:R-:W-:Y:S01]  /*a0600*/  IMAD.IADD R66, R77, 0x1, R98 ;  /* 0x000000014d427824 */ /* 0x000fe200078e0262 */
[----:B------:R-:W-:Y:S01]  /*a0610*/  IADD3.X R100, P3, PT, RZ, RZ, RZ, P3, !PT ;  /* 0x000000ffff647210 */ /* 0x000fe20001f7e4ff */
[----:B------:R-:W-:Y:S01]  /*a0620*/  IMAD.WIDE.U32 R98, R35, 0x30000000, RZ ;  /* 0x3000000023627825 */ /* 0x000fe200078e00ff */
[----:B------:R-:W-:-:S02]  /*a0630*/  IADD3.X R155, P1, PT, R155, R102, RZ, P1, !PT ;  /* 0x000000669b9b7210 */ /* 0x000fc40000f3e4ff */
[----:B------:R-:W-:Y:S02]  /*a0640*/  IADD3.X R77, P4, PT, RZ, R108, RZ, P4, !PT ;  /* 0x0000006cff4d7210 */ /* 0x000fe4000279e4ff */
[----:B------:R-:W-:Y:S02]  /*a0650*/  IADD3.X R47, P5, PT, R47, R68, RZ, P5, !PT ;  /* 0x000000442f2f7210 */ /* 0x000fe40002fbe4ff */
[----:B------:R-:W-:Y:S02]  /*a0660*/  IADD3.X R100, P2, PT, RZ, R100, RZ, P2, !PT ;  /* 0x00000064ff647210 */ /* 0x000fe4000175e4ff */
[----:B------:R-:W-:Y:S02]  /*a0670*/  IADD3.X R153, P1, PT, R153, R103, RZ, P1, !PT ;  /* 0x0000006799997210 */ /* 0x000fe40000f3e4ff */
[----:B------:R-:W-:Y:S02]  /*a0680*/  IADD3.X R109, P4, PT, RZ, R109, RZ, P4, !PT ;  /* 0x0000006dff6d7210 */ /* 0x000fe4000279e4ff */
[----:B------:R-:W-:Y:S01]  /*a0690*/  IADD3.X R71, P5, PT, R71, R69, RZ, P5, !PT ;  /* 0x0000004547477210 */ /* 0x000fe20002fbe4ff */
[----:B------:R-:W-:Y:S01]  /*a06a0*/  IMAD.WIDE.U32 R68, R46, 0x30000000, RZ ;  /* 0x300000002e447825 */ /* 0x000fe200078e00ff */
[----:B------:R-:W-:-:S02]  /*a06b0*/  IADD3.X R102, PT, PT, RZ, RZ, RZ, P2, P3 ;  /* 0x000000ffff667210 */ /* 0x000fc400017e64ff */
[----:B------:R-:W-:Y:S01]  /*a06c0*/  IADD3.X R155, P1, PT, R155, R100, RZ, P1, !PT ;  /* 0x000000649b9b7210 */ /* 0x000fe20000f3e4ff */
[----:B------:R-:W-:Y:S01]  /*a06d0*/  IMAD.WIDE.U32 R98, P2, R46, 0x170b5d44, R98 ;  /* 0x170b5d442e627825 */ /* 0x000fe20007840062 */
[----:B------:R-:W-:Y:S02]  /*a06e0*/  IADD3.X R76, P4, PT, R77, R76, RZ, P4, !PT ;  /* 0x0000004c4d4c7210 */ /* 0x000fe4000279e4ff */
[----:B------:R-:W-:Y:S01]  /*a06f0*/  IADD3.X R100, P5, PT, R47, R80, RZ, P5, !PT ;  /* 0x000000502f647210 */ /* 0x000fe20002fbe4ff */
[----:B------:R-:W-:Y:S01]  /*a0700*/  IMAD.IADD R96, R81, 0x1, R96 ;  /* 0x0000000151607824 */ /* 0x000fe200078e0260 */
[----:B------:R-:W-:Y:S01]  /*a0710*/  IADD3 R47, P3, PT, R98, R69, RZ ;  /* 0x00000045622f7210 */ /* 0x000fe20007f7e0ff */
[----:B------:R-:W-:Y:S01]  /*a0720*/  IMAD.X R81, RZ, RZ, RZ, P2 ;  /* 0x000000ffff517224 */ /* 0x000fe200010e06ff */
[----:B------:R-:W-:Y:S02]  /*a0730*/  IADD3 RZ, P2, PT, R76, R68, RZ ;  /* 0x000000444cff7210 */ /* 0x000fe40007f5e0ff */
[----:B------:R-:W-:Y:S01]  /*a0740*/  IADD3.X R77, P4, PT, R109, R66, RZ, P4, !PT ;  /* 0x000000426d4d7210 */ /* 0x000fe2000279e4ff */
[----:B------:R-:W-:Y:S01]  /*a0750*/  IMAD.MOV.U32 R80, RZ, RZ, R99 ;  /* 0x000000ffff507224 */ /* 0x000fe200078e0063 */
[----:B------:R-:W-:-:S02]  /*a0760*/  IADD3.X R101, P5, PT, R71, R96, RZ, P5, !PT ;  /* 0x0000006047657210 */ /* 0x000fc40002fbe4ff */
[----:B------:R-:W-:Y:S01]  /*a0770*/  IADD3.X RZ, P2, PT, R77, R47, RZ, P2, !PT ;  /* 0x0000002f4dff7210 */ /* 0x000fe2000175e4ff */
[----:B------:R-:W-:Y:S01]  /*a0780*/  IMAD.WIDE.U32.X R80, R35, 0x170b5d44, R80, P3 ;  /* 0x170b5d4423507825 */ /* 0x000fe200018e0450 */
[----:B------:R-:W-:Y:S02]  /*a0790*/  IADD3.X R47, P5, PT, RZ, RZ, RZ, P5, !PT ;  /* 0x000000ffff2f7210 */ /* 0x000fe40002fbe4ff */
[----:B------:R-:W-:-:S03]  /*a07a0*/  IADD3.X R85, P4, PT, RZ, RZ, RZ, P4, !PT ;  /* 0x000000ffff557210 */ /* 0x000fc6000279e4ff */
[----:B------:R-:W-:Y:S01]  /*a07b0*/  IMAD.X R71, RZ, RZ, RZ, P5 ;  /* 0x000000ffff477224 */ /* 0x000fe200028e06ff */
[----:B------:R-:W-:Y:S02]  /*a07c0*/  IADD3 RZ, P5, PT, R100, R74, RZ ;  /* 0x0000004a64ff7210 */ /* 0x000fe40007fbe0ff */
[----:B------:R-:W-:Y:S01]  /*a07d0*/  IADD3.X R85, P2, PT, R85, R80, RZ, P2, !PT ;  /* 0x0000005055557210 */ /* 0x000fe2000175e4ff */
[----:B------:R-:W-:Y:S01]  /*a07e0*/  IMAD.X R80, RZ, RZ, RZ, P4 ;  /* 0x000000ffff507224 */ /* 0x000fe200020e06ff */
[----:B------:R-:W-:Y:S01]  /*a07f0*/  IADD3.X RZ, P5, PT, R101, R67, RZ, P5, !PT ;  /* 0x0000004365ff7210 */ /* 0x000fe20002fbe4ff */
[----:B------:R-:W-:-:S03]  /*a0800*/  IMAD.WIDE.U32 R68, R35, -0x45f6b800, RZ ;  /* 0xba09480023447825 */ /* 0x000fc600078e00ff */
[----:B------:R-:W-:Y:S01]  /*a0810*/  IADD3.X R80, P2, PT, R80, R81, RZ, P2, !PT ;  /* 0x0000005150507210 */ /* 0x000fe2000175e4ff */
[----:B------:R-:W-:Y:S01]  /*a0820*/  IMAD.WIDE.U32 R92, R82, 0xf5138f, R92 ;  /* 0x00f5138f525c7825 */ /* 0x000fe200078e005c */
[----:B------:R-:W-:-:S03]  /*a0830*/  IADD3.X R47, P4, PT, R47, R72, RZ, P5, !PT ;  /* 0x000000482f2f7210 */ /* 0x000fc60002f9e4ff */
[----:B------:R-:W-:-:S04]  /*a0840*/  IMAD.WIDE.U32 R68, P5, R46, 0x1ef3622f, R68 ;  /* 0x1ef3622f2e447825 */ /* 0x000fc800078a0044 */
[----:B------:R-:W-:-:S04]  /*a0850*/  IMAD.WIDE.U32 R66, R46, -0x45f6b800, RZ ;  /* 0xba0948002e427825 */ /* 0x000fc800078e00ff */
[----:B------:R-:W-:Y:S01]  /*a0860*/  IMAD.IADD R89, R93, 0x1, R84 ;  /* 0x000000015d597824 */ /* 0x000fe200078e0254 */
[----:B------:R-:W-:Y:S01]  /*a0870*/  IADD3.X R84, P2, PT, R85, R92, RZ, P2, !PT ;  /* 0x0000005c55547210 */ /* 0x000fe2000175e4ff */
[----:B------:R-:W-:Y:S01]  /*a0880*/  IMAD.X R81, RZ, RZ, RZ, P5 ;  /* 0x000000ffff517224 */ /* 0x000fe200028e06ff */
[----:B------:R-:W-:Y:S02]  /*a0890*/  IADD3.X R94, P0, PT, R147, R94, RZ, P0, !PT ;  /* 0x0000005e935e7210 */ /* 0x000fe4000071e4ff */
[----:B------:R-:W-:Y:S02]  /*a08a0*/  IADD3.X R96, P1, PT, R153, R102, RZ, P1, !PT ;  /* 0x0000006699607210 */ /* 0x000fe40000f3e4ff */
[----:B------:R-:W-:Y:S02]  /*a08b0*/  IADD3 R67, P5, PT, R68, R67, RZ ;  /* 0x0000004344437210 */ /* 0x000fe40007fbe0ff */
[----:B------:R-:W-:Y:S01]  /*a08c0*/  IADD3.X R85, P2, PT, R80, R89, RZ, P2, !PT ;  /* 0x0000005950557210 */ /* 0x000fe2000175e4ff */
[----:B------:R-:W-:Y:S01]  /*a08d0*/  IMAD.MOV.U32 R80, RZ, RZ, R69 ;  /* 0x000000ffff507224 */ /* 0x000fe200078e0045 */
[----:B------:R-:W-:-:S02]  /*a08e0*/  IADD3.X R94, P3, PT, R155, R94, RZ, P1, !PT ;  /* 0x0000005e9b5e7210 */ /* 0x000fc40000f7e4ff */
[----:B------:R-:W-:Y:S01]  /*a08f0*/  IADD3.X R71, P4, PT, R71, R73, RZ, P4, !PT ;  /* 0x0000004947477210 */ /* 0x000fe2000279e4ff */
[----:B------:R-:W-:Y:S01]  /*a0900*/  IMAD.WIDE.U32.X R80, R35, 0x1ef3622f, R80, P5 ;  /* 0x1ef3622f23507825 */ /* 0x000fe200028e0450 */
[----:B------:R-:W-:Y:S02]  /*a0910*/  IADD3.X R79, P0, PT, R79, R95, RZ, P0, !PT ;  /* 0x0000005f4f4f7210 */ /* 0x000fe4000071e4ff */
[----:B------:R-:W-:Y:S02]  /*a0920*/  IADD3 RZ, P5, PT, R84, R66, RZ ;  /* 0x0000004254ff7210 */ /* 0x000fe40007fbe0ff */
[----:B------:R-:W-:Y:S02]  /*a0930*/  IADD3.X R92, P4, PT, R47, R94, RZ, P4, !PT ;  /* 0x0000005e2f5c7210 */ /* 0x000fe4000279e4ff */
[----:B------:R-:W-:Y:S02]  /*a0940*/  IADD3.X R47, P2, PT, RZ, RZ, RZ, P2, !PT ;  /* 0x000000ffff2f7210 */ /* 0x000fe4000175e4ff */
[----:B------:R-:W-:Y:S01]  /*a0950*/  IADD3.X R74, P3, PT, R96, R79, RZ, P3, !PT ;  /* 0x0000004f604a7210 */ /* 0x000fe20001f7e4ff */
[----:B------:R-:W-:Y:S01]  /*a0960*/  IMAD.WIDE.U32 R72, R35, 0xf5138f, RZ ;  /* 0x00f5138f23487825 */ /* 0x000fe200078e00ff */
[----:B------:R-:W-:-:S02]  /*a0970*/  IADD3.X RZ, P5, PT, R85, R67, RZ, P5, !PT ;  /* 0x0000004355ff7210 */ /* 0x000fc40002fbe4ff */
[----:B------:R-:W-:Y:S01]  /*a0980*/  IADD3.X R93, P4, PT, R71, R74, RZ, P4, !PT ;  /* 0x0000004a475d7210 */ /* 0x000fe2000279e4ff */
[----:B------:R-:W-:Y:S01]  /*a0990*/  IMAD.X R69, RZ, RZ, RZ, P2 ;  /* 0x000000ffff457224 */ /* 0x000fe200010e06ff */
[----:B------:R-:W-:Y:S01]  /*a09a0*/  IADD3.X R47, P5, PT, R47, R80, RZ, P5, !PT ;  /* 0x000000502f2f7210 */ /* 0x000fe20002fbe4ff */
[C---:B------:R-:W-:Y:S01]  /*a09b0*/  IMAD.WIDE.U32 R66, R46.reuse, 0xf5138f, RZ ;  /* 0x00f5138f2e427825 */ /* 0x040fe200078e00ff */
[----:B------:R-:W-:Y:S02]  /*a09c0*/  IADD3.X R71, P4, PT, RZ, RZ, RZ, P4, !PT ;  /* 0x000000ffff477210 */ /* 0x000fe4000279e4ff */
[----:B------:R-:W-:Y:S01]  /*a09d0*/  IADD3.X R81, P5, PT, R69, R81, RZ, P5, !PT ;  /* 0x0000005145517210 */ /* 0x000fe20002fbe4ff */
[----:B------:R-:W-:-:S04]  /*a09e0*/  IMAD.WIDE.U32 R72, P2, R46, 0x1a22d9f3, R72 ;  /* 0x1a22d9f32e487825 */ /* 0x000fc80007840048 */
[----:B------:R-:W-:Y:S01]  /*a09f0*/  IMAD.WIDE.U32 R100, R82, 0x6ca1493b, R100 ;  /* 0x6ca1493b52647825 */ /* 0x000fe200078e0064 */
[----:B------:R-:W-:Y:S02]  /*a0a00*/  IADD3.X R95, PT, PT, RZ, RZ, RZ, P4, !PT ;  /* 0x000000ffff5f7210 */ /* 0x000fe400027fe4ff */
[----:B------:R-:W-:Y:S01]  /*a0a10*/  IADD3 R67, P4, PT, R72, R67, RZ ;  /* 0x0000004348437210 */ /* 0x000fe20007f9e0ff */
[----:B------:R-:W-:Y:S01]  /*a0a20*/  IMAD.X R79, RZ, RZ, RZ, P2 ;  /* 0x000000ffff4f7224 */ /* 0x000fe200010e06ff */
[----:B------:R-:W-:Y:S01]  /*a0a30*/  IADD3.X R80, P5, PT, R47, R100, RZ, P5, !PT ;  /* 0x000000642f507210 */ /* 0x000fe20002fbe4ff */
[----:B------:R-:W-:Y:S01]  /*a0a40*/  IMAD.IADD R88, R101, 0x1, R88 ;  /* 0x0000000165587824 */ /* 0x000fe200078e0258 */
[----:B------:R-:W-:Y:S01]  /*a0a50*/  IADD3 RZ, P2, PT, R92, R78, RZ ;  /* 0x0000004e5cff7210 */ /* 0x000fe20007f5e0ff */
[----:B------:R-:W-:-:S03]  /*a0a60*/  IMAD.MOV.U32 R78, RZ, RZ, R73 ;  /* 0x000000ffff4e7224 */ /* 0x000fc600078e0049 */
[----:B------:R-:W-:Y:S01]  /*a0a70*/  IADD3.X R81, P5, PT, R81, R88, RZ, P5, !PT ;  /* 0x0000005851517210 */ /* 0x000fe20002fbe4ff */
[----:B------:R-:W-:Y:S01]  /*a0a80*/  IMAD.WIDE.U32.X R78, R35, 0x1a22d9f3, R78, P4 ;  /* 0x1a22d9f3234e7825 */ /* 0x000fe200020e044e */
[----:B------:R-:W-:Y:S02]  /*a0a90*/  IADD3 RZ, P4, PT, R80, R66, RZ ;  /* 0x0000004250ff7210 */ /* 0x000fe40007f9e0ff */
[----:B------:R-:W-:Y:S02]  /*a0aa0*/  IADD3.X R47, P5, PT, RZ, RZ, RZ, P5, !PT ;  /* 0x000000ffff2f7210 */ /* 0x000fe40002fbe4ff */
[----:B------:R-:W-:Y:S01]  /*a0ab0*/  IADD3.X RZ, P4, PT, R81, R67, RZ, P4, !PT ;  /* 0x0000004351ff7210 */ /* 0x000fe2000279e4ff */
[----:B------:R-:W-:Y:S01]  /*a0ac0*/  IMAD.WIDE.U32 R66, R13, R2, RZ ;  /* 0x000000020d427225 */ /* 0x000fe200078e00ff */
[----:B------:R-:W-:Y:S02]  /*a0ad0*/  IADD3.X RZ, P2, PT, R93, R75, RZ, P2, !PT ;  /* 0x0000004b5dff7210 */ /* 0x000fe4000175e4ff */
[----:B------:R-:W-:Y:S01]  /*a0ae0*/  IADD3.X R47, P4, PT, R47, R78, RZ, P4, !PT ;  /* 0x0000004e2f2f7210 */ /* 0x000fe2000279e4ff */
[----:B------:R-:W-:Y:S01]  /*a0af0*/  IMAD.X R69, RZ, RZ, RZ, P5 ;  /* 0x000000ffff457224 */ /* 0x000fe200028e06ff */
[----:B------:R-:W-:Y:S01]  /*a0b00*/  IADD3.X R73, P2, PT, R71, R86, RZ, P2, !PT ;  /* 0x0000005647497210 */ /* 0x000fe2000175e4ff */
[----:B------:R-:W-:-:S03]  /*a0b10*/  IMAD.WIDE.U32 R88, R35, 0x6ca1493b, RZ ;  /* 0x6ca1493b23587825 */ /* 0x000fc600078e00ff */
[----:B------:R-:W-:Y:S01]  /*a0b20*/  IADD3.X R69, P4, PT, R69, R79, RZ, P4, !PT ;  /* 0x0000004f45457210 */ /* 0x000fe2000279e4ff */
[----:B------:R-:W-:Y:S01]  /*a0b30*/  IMAD.WIDE.U32 R74, R82, 0x17c510ea, R92 ;  /* 0x17c510ea524a7825 */ /* 0x000fe200078e005c */
[----:B------:R-:W-:-:S03]  /*a0b40*/  IADD3.X R92, P1, PT, RZ, RZ, RZ, P1, !PT ;  /* 0x000000ffff5c7210 */ /* 0x000fc60000f3e4ff */
[----:B------:R-:W-:Y:S01]  /*a0b50*/  IMAD.WIDE.U32 R66, P5, R2, R13, R66 ;  /* 0x0000000d02427225 */ /* 0x000fe200078a0042 */
[----:B------:R-:W-:Y:S02]  /*a0b60*/  IADD3.X R82, P2, PT, R95, R87, RZ, P2, !PT ;  /* 0x000000575f527210 */ /* 0x000fe4000175e4ff */
[----:B------:R-:W-:Y:S01]  /*a0b70*/  IADD3.X R92, P3, PT, RZ, R92, RZ, P3, !PT ;  /* 0x0000005cff5c7210 */ /* 0x000fe20001f7e4ff */
[----:B------:R-:W-:Y:S01]  /*a0b80*/  IMAD.X R71, RZ, RZ, RZ, P5 ;  /* 0x000000ffff477224 */ /* 0x000fe200028e06ff */
[----:B------:R-:W-:Y:S01]  /*a0b90*/  IADD3.X R74, P4, PT, R47, R74, RZ, P4, !PT ;  /* 0x0000004a2f4a7210 */ /* 0x000fe2000279e4ff */
[----:B------:R-:W-:Y:S02]  /*a0ba0*/  IMAD.IADD R70, R75, 0x1, R70 ;  /* 0x000000014b467824 */ /* 0x000fe400078e0246 */
[----:B------:R-:W-:-:S04]  /*a0bb0*/  IMAD.WIDE.U32 R86, R46, 0x6ca1493b, RZ ;  /* 0x6ca1493b2e567825 */ /* 0x000fc800078e00ff */
[----:B------:R-:W-:Y:S01]  /*a0bc0*/  IMAD.WIDE.U32 R78, P5, R46, -0x39c4fa40, R88 ;  /* 0xc63b05c02e4e7825 */ /* 0x000fe200078a0058 */
        /* <DEDUP_REMOVED lines=8> */
[----:B------:R-:W-:-:S02]  /*a0c50*/  IADD3 RZ, P1, PT, R74, R86, RZ ;  /* 0x000000564aff7210 */ /* 0x000fc40007f3e0ff */
[----:B------:R-:W-:Y:S02]  /*a0c60*/  IADD3 R70, P5, PT, R89, R66, RZ ;  /* 0x0000004259467210 */ /* 0x000fe40007fbe0ff */
[----:B------:R-:W-:Y:S01]  /*a0c70*/  IADD3.X R66, P0, PT, R47, R88, RZ, P0, !PT ;  /* 0x000000582f427210 */ /* 0x000fe2000071e4ff */
[----:B------:R-:W-:Y:S01]  /*a0c80*/  IMAD.WIDE.U32.X R88, R35, -0x39c4fa40, R92, P3 ;  /* 0xc63b05c023587825 */ /* 0x000fe200018e045c */
[----:B------:R-:W-:Y:S02]  /*a0c90*/  IADD3.X RZ, P1, PT, R75, R87, RZ, P1, !PT ;  /* 0x000000574bff7210 */ /* 0x000fe40000f3e4ff */
[----:B------:R-:W-:Y:S01]  /*a0ca0*/  IADD3.X R47, P4, PT, RZ, RZ, RZ, P4, !PT ;  /* 0x000000ffff2f7210 */ /* 0x000fe2000279e4ff */
[----:B------:R-:W-:Y:S01]  /*a0cb0*/  IMAD.WIDE.U32 R86, R35, 0x17c510ea, RZ ;  /* 0x17c510ea23567825 */ /* 0x000fe200078e00ff */
[----:B------:R-:W-:Y:S02]  /*a0cc0*/  IADD3.X R38, P2, PT, R82, R95, RZ, P2, !PT ;  /* 0x0000005f52267210 */ /* 0x000fe4000175e4ff */
[----:B------:R-:W-:Y:S01]  /*a0cd0*/  IADD3.X R88, P1, PT, R47, R88, RZ, P1, !PT ;  /* 0x000000582f587210 */ /* 0x000fe20000f3e4ff */
[----:B------:R-:W-:Y:S01]  /*a0ce0*/  IMAD.X R47, RZ, RZ, RZ, P4 ;  /* 0x000000ffff2f7224 */ /* 0x000fe200020e06ff */
[----:B------:R-:W-:Y:S01]  /*a0cf0*/  SHF.L.W.U32.HI R145, R145, 0x1, R140 ;  /* 0x0000000191917819 */ /* 0x000fe20000010e8c */
[----:B------:R-:W-:Y:S01]  /*a0d00*/  IMAD.WIDE.U32 R86, P3, R46, 0x1ae3a46, R86 ;  /* 0x01ae3a462e567825 */ /* 0x000fe20007860056 */
[----:B------:R-:W-:-:S03]  /*a0d10*/  IADD3.X R69, P4, PT, R69, R66, RZ, P2, !PT ;  /* 0x0000004245457210 */ /* 0x000fc6000179e4ff */
[----:B------:R-:W-:Y:S01]  /*a0d20*/  IMAD.WIDE.U32 R94, R46, 0x17c510ea, RZ ;  /* 0x17c510ea2e5e7825 */ /* 0x000fe200078e00ff */
[----:B------:R-:W-:Y:S02]  /*a0d30*/  IADD3.X R145, P0, PT, R145, R70, RZ, P0, !PT ;  /* 0x0000004691917210 */ /* 0x000fe4000071e4ff */
[----:B------:R-:W-:Y:S01]  /*a0d40*/  IADD3.X R89, P1, PT, R47, R89, RZ, P1, !PT ;  /* 0x000000592f597210 */ /* 0x000fe20000f3e4ff */
[----:B------:R-:W-:Y:S01]  /*a0d50*/  IMAD.X R93, RZ, RZ, RZ, P3 ;  /* 0x000000ffff5d7224 */ /* 0x000fe200018e06ff */
[----:B------:R-:W-:Y:S01]  /*a0d60*/  IADD3 R47, P3, PT, R86, R95, RZ ;  /* 0x0000005f562f7210 */ /* 0x000fe20007f7e0ff */
[----:B------:R-:W-:Y:S01]  /*a0d70*/  IMAD.MOV.U32 R92, RZ, RZ, R87 ;  /* 0x000000ffff5c7224 */ /* 0x000fe200078e0057 */
[----:B------:R-:W-:Y:S02]  /*a0d80*/  IADD3.X R88, P1, PT, R88, R69, RZ, P1, !PT ;  /* 0x0000004558587210 */ /* 0x000fe40000f3e4ff */
[----:B------:R-:W-:Y:S01]  /*a0d90*/  IADD3.X R38, P4, PT, R38, R145, RZ, P4, !PT ;  /* 0x0000009126267210 */ /* 0x000fe2000279e4ff */
[----:B------:R-:W-:Y:S01]  /*a0da0*/  IMAD.WIDE.U32.X R92, R35, 0x1ae3a46, R92, P3 ;  /* 0x01ae3a46235c7825 */ /* 0x000fe200018e045c */
[----:B------:R-:W-:-:S02]  /*a0db0*/  IADD3 RZ, P3, PT, R88, R94, RZ ;  /* 0x0000005e58ff7210 */ /* 0x000fc40007f7e0ff */
[----:B------:R-:W-:-:S04]  /*a0dc0*/  IADD3.X R89, P1, PT, R89, R38, RZ, P1, !PT ;  /* 0x0000002659597210 */ /* 0x000fc80000f3e4ff */
[----:B------:R-:W-:Y:S02]  /*a0dd0*/  IADD3.X RZ, P3, PT, R89, R47, RZ, P3, !PT ;  /* 0x0000002f59ff7210 */ /* 0x000fe40001f7e4ff */
[----:B------:R-:W-:Y:S01]  /*a0de0*/  IADD3.X R47, P1, PT, RZ, RZ, RZ, P1, !PT ;  /* 0x000000ffff2f7210 */ /* 0x000fe20000f3e4ff */
[----:B------:R-:W-:-:S03]  /*a0df0*/  IMAD.MOV.U32 R70, RZ, RZ, R67 ;  /* 0x000000ffff467224 */ /* 0x000fc600078e0043 */
[----:B------:R-:W-:Y:S01]  /*a0e00*/  IADD3.X R47, P3, PT, R47, R92, RZ, P3, !PT ;  /* 0x0000005c2f2f7210 */ /* 0x000fe20001f7e4ff */
[----:B------:R-:W-:-:S05]  /*a0e10*/  IMAD.X R73, RZ, RZ, RZ, P1 ;  /* 0x000000ffff497224 */ /* 0x000fca00008e06ff */
[----:B------:R-:W-:Y:S01]  /*a0e20*/  IADD3.X R73, P1, PT, R73, R93, RZ, P3, !PT ;  /* 0x0000005d49497210 */ /* 0x000fe20001f3e4ff */
[----:B------:R-:W-:-:S04]  /*a0e30*/  IMAD.WIDE.U32 R92, R46, 0x30000000, R76 ;  /* 0x300000002e5c7825 */ /* 0x000fc800078e004c */
[----:B------:R-:W-:Y:S01]  /*a0e40*/  IMAD.WIDE.U32.X R76, R13, R13, R70, P5 ;  /* 0x0000000d0d4c7225 */ /* 0x000fe200028e0446 */
[----:B------:R-:W-:Y:S02]  /*a0e50*/  IADD3.X R70, P2, PT, RZ, RZ, RZ, P2, !PT ;  /* 0x000000ffff467210 */ /* 0x000fe4000175e4ff */
[----:B------:R-:W-:-:S03]  /*a0e60*/  LEA.HI.X R140, P0, R140, R76, RZ, 0x1, P0 ;  /* 0x0000004c8c8c7211 */ /* 0x000fc60000010cff */
[----:B------:R-:W-:Y:S01]  /*a0e70*/  IMAD.X R76, RZ, RZ, RZ, P2 ;  /* 0x000000ffff4c7224 */ /* 0x000fe200010e06ff */
[----:B------:R-:W-:-:S04]  /*a0e80*/  IADD3.X R47, P4, P1, R47, RZ, R70, P1, P4 ;  /* 0x000000ff2f2f7210 */ /* 0x000fc80000988446 */
[----:B------:R-:W-:Y:S02]  /*a0e90*/  IADD3.X R73, PT, PT, R73, RZ, R76, P4, P1 ;  /* 0x000000ff49497210 */ /* 0x000fe400027e244c */
[----:B------:R-:W-:Y:S01]  /*a0ea0*/  IADD3 R76, P1, PT, R47, R140, RZ ;  /* 0x0000008c2f4c7210 */ /* 0x000fe20007f3e0ff */
[----:B------:R-:W-:-:S03]  /*a0eb0*/  IMAD.WIDE.U32 R66, R46, -0x45f6b800, R84 ;  /* 0xba0948002e427825 */ /* 0x000fc600078e0054 */
[----:B------:R-:W-:Y:S02]  /*a0ec0*/  IADD3.X R77, PT, PT, R73, RZ, R77, P1, P0 ;  /* 0x000000ff494d7210 */ /* 0x000fe40000fe044d */
[----:B------:R-:W-:Y:S01]  /*a0ed0*/  ISETP.GE.U32.AND P0, PT, R76, 0x17c510ea, PT ;  /* 0x17c510ea4c00780c */ /* 0x000fe20003f06070 */
[----:B------:R-:W-:-:S03]  /*a0ee0*/  IMAD.WIDE.U32 R70, R46, 0xf5138f, R80 ;  /* 0x00f5138f2e467825 */ /* 0x000fc600078e0050 */
[----:B------:R-:W-:Y:S01]  /*a0ef0*/  ISETP.GE.U32.AND.EX P0, PT, R77, 0x1ae3a46, PT, P0 ;  /* 0x01ae3a464d00780c */ /* 0x000fe20003f06100 */
[----:B------:R-:W-:Y:S02]  /*a0f00*/  IMAD.IADD R79, R67, 0x1, R68 ;  /* 0x00000001434f7824 */ /* 0x000fe400078e0244 */
[----:B------:R-:W-:Y:S01]  /*a0f10*/  IMAD.WIDE.U32 R68, R46, 0x6ca1493b, R74 ;  /* 0x6ca1493b2e447825 */ /* 0x000fe200078e004a */
[----:B---3--:R-:W-:-:S03]  /*a0f20*/  PRMT R103, R143, 0x6540, R136 ;  /* 0x000065408f677816 */ /* 0x008fc60000000088 */
[----:B------:R-:W-:Y:S01]  /*a0f30*/  IMAD.WIDE.U32 R74, R46, 0x17c510ea, R88 ;  /* 0x17c510ea2e4a7825 */ /* 0x000fe200078e0058 */
[----:B----4-:R-:W-:-:S03]  /*a0f40*/  PRMT R37, R138, 0x6540, R37 ;  /* 0x000065408a257816 */ /* 0x010fc60000000025 */
[----:B------:R-:W-:Y:S02]  /*a0f50*/  IMAD.IADD R80, R71, 0x1, R72 ;  /* 0x0000000147507824 */ /* 0x000fe400078e0248 */
[----:B--2---:R-:W-:Y:S02]  /*a0f60*/  IMAD.U32 R46, R137, 0x10000, RZ ;  /* 0x00010000892e7824 */ /* 0x004fe400078e00ff */
[----:B-----5:R-:W-:Y:S01]  /*a0f70*/  IMAD.SHL.U32 R39, R39, 0x1000000, RZ ;  /* 0x0100000027277824 */ /* 0x020fe200078e00ff */
[----:B------:R-:W-:Y:S01]  /*a0f80*/  PRMT R107, R141, 0x6540, R134 ;  /* 0x000065408d6b7816 */ /* 0x000fe20000000086 */
[----:B------:R-:W-:Y:S02]  /*a0f90*/  IMAD.U32 R102, R126, 0x10000, RZ ;  /* 0x000100007e667824 */ /* 0x000fe400078e00ff */
[----:B------:R-:W-:Y:S02]  /*a0fa0*/  IMAD.SHL.U32 R128, R128, 0x1000000, RZ ;  /* 0x0100000080807824 */ /* 0x000fe400078e00ff */
[----:B------:R-:W-:-:S02]  /*a0fb0*/  IMAD.U32 R72, R135, 0x10000, RZ ;  /* 0x0001000087487824 */ /* 0x000fc400078e00ff */
[----:B------:R-:W-:Y:S01]  /*a0fc0*/  IMAD.SHL.U32 R40, R40, 0x1000000, RZ ;  /* 0x0100000028287824 */ /* 0x000fe200078e00ff */
[----:B------:R-:W-:Y:S01]  /*a0fd0*/  LOP3.LUT R103, R103, R39, R46, 0xfe, !PT ;  /* 0x0000002767677212 */ /* 0x000fe200078efe2e */
[----:B------:R-:W-:Y:S01]  /*a0fe0*/  IMAD.U32 R132, R132, 0x10000, RZ ;  /* 0x0001000084847824 */ /* 0x000fe200078e00ff */
[----:B------:R-:W-:Y:S01]  /*a0ff0*/  LOP3.LUT R102, R37, R128, R102, 0xfe, !PT ;  /* 0x0000008025667212 */ /* 0x000fe200078efe66 */
        /* <DEDUP_REMOVED lines=23> */
[----:B------:R-:W-:Y:S01]  /*a1170*/  SHF.L.U32 R106, R97, 0x10, RZ ;  /* 0x00000010616a7819 */ /* 0x000fe200000006ff */
[----:B------:R-:W-:-:S02]  /*a1180*/  IMAD.U32 R111, R111, 0x10000, RZ ;  /* 0x000100006f6f7824 */ /* 0x000fc400078e00ff */
[----:B------:R-:W-:Y:S02]  /*a1190*/  IMAD.SHL.U32 R57, R57, 0x1000000, RZ ;  /* 0x0100000039397824 */ /* 0x000fe400078e00ff */
[----:B------:R-:W-:Y:S01]  /*a11a0*/  IMAD.SHL.U32 R59, R59, 0x1000000, RZ ;  /* 0x010000003b3b7824 */ /* 0x000fe200078e00ff */
[----:B------:R-:W-:Y:S01]  /*a11b0*/  BSSY.RECONVERGENT B2, `(.L_x_348) ;  /* 0x0000067000027945 */ /* 0x000fe20003800200 */
[----:B------:R-:W-:Y:S02]  /*a11c0*/  IMAD.IADD R78, R69, 0x1, R78 ;  /* 0x00000001454e7824 */ /* 0x000fe400078e024e */
[----:B------:R-:W-:Y:S01]  /*a11d0*/  IMAD.IADD R86, R75, 0x1, R86 ;  /* 0x000000014b567824 */ /* 0x000fe200078e0256 */
[----:B------:R-:W-:Y:S01]  /*a11e0*/  LOP3.LUT R73, R73, R41, R132, 0xfe, !PT ;  /* 0x0000002949497212 */ /* 0x000fe200078efe84 */
[----:B------:R-:W-:Y:S01]  /*a11f0*/  IMAD.IADD R35, R93, 0x1, R98 ;  /* 0x000000015d237824 */ /* 0x000fe200078e0262 */
        /* <DEDUP_REMOVED lines=8> */
[----:B------:R-:W-:Y:S01]  /*a1280*/  MOV R38, R92 ;  /* 0x0000005c00267202 */ /* 0x000fe20000000f00 */
[----:B------:R-:W-:Y:S01]  /*a1290*/  IMAD.MOV.U32 R44, RZ, RZ, R68 ;  /* 0x000000ffff2c7224 */ /* 0x000fe200078e0044 */
[----:B------:R-:W-:Y:S01]  /*a12a0*/  LOP3.LUT R137, R53, R64, R62, 0xfe, !PT ;  /* 0x0000004035897212 */ /* 0x000fe200078efe3e */
[----:B------:R-:W-:Y:S01]  /*a12b0*/  IMAD.MOV.U32 R41, RZ, RZ, R78 ;  /* 0x000000ffff297224 */ /* 0x000fe200078e004e */
[----:B------:R-:W-:Y:S01]  /*a12c0*/  LOP3.LUT R122, R112, R55, R113, 0xfe, !PT ;  /* 0x00000037707a7212 */ /* 0x000fe200078efe71 */
[----:B------:R-:W-:Y:S01]  /*a12d0*/  IMAD.MOV.U32 R46, RZ, RZ, R74 ;  /* 0x000000ffff2e7224 */ /* 0x000fe200078e004a */
[----:B------:R-:W-:Y:S01]  /*a12e0*/  LOP3.LUT R139, R110, R57, R111, 0xfe, !PT ;  /* 0x000000396e8b7212 */ /* 0x000fe200078efe6f */
[----:B------:R-:W-:Y:S01]  /*a12f0*/  IMAD.MOV.U32 R43, RZ, RZ, R86 ;  /* 0x000000ffff2b7224 */ /* 0x000fe200078e0056 */
[----:B------:R-:W-:Y:S01]  /*a1300*/  LOP3.LUT R106, R83, R59, R106, 0xfe, !PT ;  /* 0x0000003b536a7212 */ /* 0x000fe200078efe6a */
        /* <DEDUP_REMOVED lines=68> */
.L_x_351:
[----:B------:R-:W-:Y:S05]  /*a1750*/  BSYNC.RELIABLE B3 ;  /* 0x0000000000037941 */ /* 0x000fea0003800100 */
.L_x_350:
        /* <DEDUP_REMOVED lines=12> */
.L_x_349:
[----:B------:R-:W-:Y:S05]  /*a1820*/  BSYNC.RECONVERGENT B2 ;  /* 0x0000000000027941 */ /* 0x000fea0003800200 */
.L_x_348:
[C---:B------:R-:W-:Y:S01]  /*a1830*/  IMAD.WIDE.U32 R66, R50.reuse, R38, RZ ;  /* 0x0000002632427225 */ /* 0x040fe200078e00ff */
[----:B------:R-:W-:Y:S03]  /*a1840*/  BSSY.RECONVERGENT B2, `(.L_x_352) ;  /* 0x000051b000027945 */ /* 0x000fe60003800200 */
[----:B------:R-:W-:-:S04]  /*a1850*/  IMAD.WIDE.U32 R74, R50, R40, RZ ;  /* 0x00000028324a7225 */ /* 0x000fc800078e00ff */
[----:B------:R-:W-:-:S04]  /*a1860*/  IMAD.WIDE.U32 R68, P0, R35, R48, R66 ;  /* 0x0000003023447225 */ /* 0x000fc80007800042 */
[----:B------:R-:W-:Y:S01]  /*a1870*/  IMAD.WIDE.U32 R66, R48, R38, RZ ;  /* 0x0000002630427225 */ /* 0x000fe200078e00ff */
[----:B------:R-:W-:-:S03]  /*a1880*/  IADD3.X R71, PT, PT, RZ, RZ, RZ, P0, !PT ;  /* 0x000000ffff477210 */ /* 0x000fc600007fe4ff */
[----:B------:R-:W-:Y:S01]  /*a1890*/  IMAD.MOV.U32 R70, RZ, RZ, R69 ;  /* 0x000000ffff467224 */ /* 0x000fe200078e0045 */
[----:B------:R-:W-:Y:S01]  /*a18a0*/  IADD3 R59, P1, PT, R67, R68, RZ ;  /* 0x00000044433b7210 */ /* 0x000fe20007f3e0ff */
[----:B------:R-:W-:Y:S01]  /*a18b0*/  IMAD.WIDE.U32 R68, R50, R42, RZ ;  /* 0x0000002a32447225 */ /* 0x000fe200078e00ff */
[----:B------:R-:W-:-:S03]  /*a18c0*/  IADD3 RZ, P0, PT, RZ, R66, RZ ;  /* 0x00000042ffff7210 */ /* 0x000fc60007f1e0ff */
[----:B------:R-:W-:Y:S01]  /*a18d0*/  IMAD.WIDE.U32.X R70, R35, R50, R70, P1 ;  /* 0x0000003223467225 */ /* 0x000fe200008e0446 */
[----:B------:R-:W-:-:S03]  /*a18e0*/  IADD3.X RZ, P0, PT, RZ, R59, RZ, P0, !PT ;  /* 0x0000003bffff7210 */ /* 0x000fc6000071e4ff */
[----:B------:R-:W-:Y:S01]  /*a18f0*/  IMAD.WIDE.U32 R80, R52, R38, RZ ;  /* 0x0000002634507225 */ /* 0x000fe200078e00ff */
[----:B------:R-:W-:-:S03]  /*a1900*/  IADD3.X R53, P0, PT, RZ, R70, RZ, P0, !PT ;  /* 0x00000046ff357210 */ /* 0x000fc6000071e4ff */
[----:B------:R-:W-:Y:S01]  /*a1910*/  IMAD.WIDE.U32 R74, P1, R37, R48, R74 ;  /* 0x00000030254a7225 */ /* 0x000fe2000782004a */
[----:B------:R-:W-:-:S03]  /*a1920*/  IADD3.X R55, P0, PT, RZ, R71, RZ, P0, !PT ;  /* 0x00000047ff377210 */ /* 0x000fc6000071e4ff */
[----:B------:R-:W-:-:S04]  /*a1930*/  IMAD.WIDE.U32 R82, R48, R40, RZ ;  /* 0x0000002830527225 */ /* 0x000fc800078e00ff */
[----:B------:R-:W-:Y:S01]  /*a1940*/  IMAD.X R89, RZ, RZ, RZ, P1 ;  /* 0x000000ffff597224 */ /* 0x000fe200008e06ff */
[----:B------:R-:W-:Y:S01]  /*a1950*/  IADD3 R62, P5, PT, R83, R74, RZ ;  /* 0x0000004a533e7210 */ /* 0x000fe20007fbe0ff */
[----:B------:R-:W-:Y:S01]  /*a1960*/  IMAD.WIDE.U32 R70, R49, R38, RZ ;  /* 0x0000002631467225 */ /* 0x000fe200078e00ff */
[----:B------:R-:W-:-:S03]  /*a1970*/  IADD3.X R82, P0, PT, R53, R82, RZ, P0, !PT ;  /* 0x0000005235527210 */ /* 0x000fc6000071e4ff */
[----:B------:R-:W-:Y:S01]  /*a1980*/  IMAD.WIDE.U32 R68, P1, R39, R48, R68 ;  /* 0x0000003027447225 */ /* 0x000fe20007820044 */
[----:B------:R-:W-:-:S03]  /*a1990*/  IADD3.X R83, P0, PT, R55, R62, RZ, P0, !PT ;  /* 0x0000003e37537210 */ /* 0x000fc6000071e4ff */
[----:B------:R-:W-:-:S04]  /*a19a0*/  IMAD.WIDE.U32 R80, P4, R35, R49, R80 ;  /* 0x0000003123507225 */ /* 0x000fc80007880050 */
[----:B------:R-:W-:Y:S01]  /*a19b0*/  IMAD.WIDE.U32 R86, R48, R42, RZ ;  /* 0x0000002a30567225 */ /* 0x000fe200078e00ff */
[----:B------:R-:W-:-:S03]  /*a19c0*/  IADD3 R53, P3, PT, R80, R71, RZ ;  /* 0x0000004750357210 */ /* 0x000fc60007f7e0ff */
[----:B------:R-:W-:Y:S01]  /*a19d0*/  IMAD.MOV.U32 R88, RZ, RZ, R75 ;  /* 0x000000ffff587224 */ /* 0x000fe200078e004b */
[----:B------:R-:W-:Y:S01]  /*a19e0*/  IADD3 R55, P2, PT, R87, R68, RZ ;  /* 0x0000004457377210 */ /* 0x000fe20007f5e0ff */
[----:B------:R-:W-:Y:S02]  /*a19f0*/  IMAD.MOV.U32 R74, RZ, RZ, R69 ;  /* 0x000000ffff4a7224 */ /* 0x000fe400078e0045 */
[----:B------:R-:W-:-:S04]  /*a1a00*/  IMAD.WIDE.U32.X R88, R37, R50, R88, P5 ;  /* 0x0000003225587225 */ /* 0x000fc800028e0458 */
[----:B------:R-:W-:Y:S01]  /*a1a10*/  IMAD.X R75, RZ, RZ, RZ, P1 ;  /* 0x000000ffff4b7224 */ /* 0x000fe200008e06ff */
[----:B------:R-:W-:Y:S01]  /*a1a20*/  IADD3 RZ, P1, PT, R82, R70, RZ ;  /* 0x0000004652ff7210 */ /* 0x000fe20007f3e0ff */
[----:B------:R-:W-:Y:S01]  /*a1a30*/  IMAD.X R69, RZ, RZ, RZ, P4 ;  /* 0x000000ffff457224 */ /* 0x000fe200020e06ff */
[----:B------:R-:W-:Y:S01]  /*a1a40*/  IADD3.X R141, P0, PT, RZ, R88, RZ, P0, !PT ;  /* 0x00000058ff8d7210 */ /* 0x000fe2000071e4ff */
[----:B------:R-:W-:Y:S01]  /*a1a50*/  IMAD.MOV.U32 R68, RZ, RZ, R81 ;  /* 0x000000ffff447224 */ /* 0x000fe200078e0051 */
[----:B------:R-:W-:Y:S01]  /*a1a60*/  IADD3.X RZ, P1, PT, R83, R53, RZ, P1, !PT ;  /* 0x0000003553ff7210 */ /* 0x000fe20000f3e4ff */
[----:B------:R-:W-:Y:S01]  /*a1a70*/  IMAD.WIDE.U32 R78, R50, R44, RZ ;  /* 0x0000002c324e7225 */ /* 0x000fe200078e00ff */
[----:B------:R-:W-:-:S03]  /*a1a80*/  IADD3.X R64, P5, PT, RZ, R89, RZ, P0, !PT ;  /* 0x00000059ff407210 */ /* 0x000fc600007be4ff */
[----:B------:R-:W-:-:S04]  /*a1a90*/  IMAD.WIDE.U32.X R68, R35, R52, R68, P3 ;  /* 0x0000003423447225 */ /* 0x000fc800018e0444 */
[----:B------:R-:W-:Y:S01]  /*a1aa0*/  IMAD.WIDE.U32 R76, R50, R46, RZ ;  /* 0x0000002e324c7225 */ /* 0x000fe200078e00ff */
[----:B------:R-:W-:Y:S02]  /*a1ab0*/  IADD3.X R140, P0, PT, RZ, R68, RZ, P1, !PT ;  /* 0x00000044ff8c7210 */ /* 0x000fe40000f1e4ff */
[----:B------:R-:W-:Y:S01]  /*a1ac0*/  IADD3.X R141, P1, PT, R141, R86, RZ, P5, !PT ;  /* 0x000000568d8d7210 */ /* 0x000fe20002f3e4ff */
[----:B------:R-:W-:Y:S01]  /*a1ad0*/  IMAD.WIDE.U32 R78, P4, R41, R48, R78 ;  /* 0x00000030294e7225 */ /* 0x000fe2000788004e */
[----:B------:R-:W-:-:S03]  /*a1ae0*/  IADD3.X R53, P0, PT, RZ, R69, RZ, P0, !PT ;  /* 0x00000045ff357210 */ /* 0x000fc6000071e4ff */
[----:B------:R-:W-:Y:S01]  /*a1af0*/  IMAD.WIDE.U32 R68, R50, R45, RZ ;  /* 0x0000002d32447225 */ /* 0x000fe200078e00ff */
[----:B------:R-:W-:-:S03]  /*a1b00*/  IADD3.X R140, P0, PT, R140, R141, RZ, P0, !PT ;  /* 0x0000008d8c8c7210 */ /* 0x000fc6000071e4ff */
[----:B------:R-:W-:-:S04]  /*a1b10*/  IMAD.WIDE.U32 R70, R48, R44, RZ ;  /* 0x0000002c30467225 */ /* 0x000fc800078e00ff */
[----:B------:R-:W-:Y:S01]  /*a1b20*/  IMAD.WIDE.U32.X R74, R39, R50, R74, P2 ;  /* 0x00000032274a7225 */ /* 0x000fe200010e044a */
[----:B------:R-:W-:Y:S02]  /*a1b30*/  IADD3.X R64, P2, PT, R64, R55, RZ, P1, !PT ;  /* 0x0000003740407210 */ /* 0x000fe40000f5e4ff */
[----:B------:R-:W-:Y:S01]  /*a1b40*/  IADD3 R67, P3, PT, R71, R78, RZ ;  /* 0x0000004e47437210 */ /* 0x000fe20007f7e0ff */
[----:B------:R-:W-:Y:S01]  /*a1b50*/  IMAD.WIDE.U32 R68, P5, R47, R48, R68 ;  /* 0x000000302f447225 */ /* 0x000fe200078a0044 */
[----:B------:R-:W-:Y:S02]  /*a1b60*/  IADD3.X R55, P2, PT, RZ, R74, RZ, P2, !PT ;  /* 0x0000004aff377210 */ /* 0x000fe4000175e4ff */
[----:B------:R-:W-:Y:S01]  /*a1b70*/  IADD3.X R141, P0, PT, R53, R64, RZ, P0, !PT ;  /* 0x00000040358d7210 */ /* 0x000fe2000071e4ff */
[----:B------:R-:W-:Y:S01]  /*a1b80*/  IMAD.WIDE.U32 R128, R48, R45, RZ ;  /* 0x0000002d30807225 */ /* 0x000fe200078e00ff */
[----:B------:R-:W-:Y:S02]  /*a1b90*/  IADD3.X R62, P2, PT, RZ, R75, RZ, P2, !PT ;  /* 0x0000004bff3e7210 */ /* 0x000fe4000175e4ff */
[----:B------:R-:W-:Y:S01]  /*a1ba0*/  IADD3.X R135, P0, PT, RZ, RZ, RZ, P0, !PT ;  /* 0x000000ffff877210 */ /* 0x000fe2000071e4ff */
[----:B------:R-:W-:Y:S01]  /*a1bb0*/  IMAD.X R85, RZ, RZ, RZ, P4 ;  /* 0x000000ffff557224 */ /* 0x000fe200020e06ff */
[----:B------:R-:W-:Y:S01]  /*a1bc0*/  IADD3.X R134, P2, PT, R55, R70, RZ, P2, !PT ;  /* 0x0000004637867210 */ /* 0x000fe2000175e4ff */
[----:B------:R-:W-:-:S04]  /*a1bd0*/  IMAD.WIDE.U32 R86, R52, R40, RZ ;  /* 0x0000002834567225 */ /* 0x000fc800078e00ff */
[----:B------:R-:W-:-:S04]  /*a1be0*/  IMAD.WIDE.U32 R76, P4, R43, R48, R76 ;  /* 0x000000302b4c7225 */ /* 0x000fc8000788004c */
[----:B------:R-:W-:Y:S02]  /*a1bf0*/  IMAD.MOV.U32 R84, RZ, RZ, R79 ;  /* 0x000000ffff547224 */ /* 0x000fe400078e004f */
[----:B------:R-:W-:Y:S01]  /*a1c00*/  IMAD.X R119, RZ, RZ, RZ, P5 ;  /* 0x000000ffff777224 */ /* 0x000fe200028e06ff */
[----:B------:R-:W-:Y:S01]  /*a1c10*/  IADD3 R97, P5, PT, R129, R68, RZ ;  /* 0x0000004481617210 */ /* 0x000fe20007fbe0ff */
[----:B------:R-:W-:-:S04]  /*a1c20*/  IMAD.WIDE.U32 R78, R52, R42, RZ ;  /* 0x0000002a344e7225 */ /* 0x000fc800078e00ff */
[----:B------:R-:W-:Y:S02]  /*a1c30*/  IMAD.MOV.U32 R118, RZ, RZ, R69 ;  /* 0x000000ffff767224 */ /* 0x000fe400078e0045 */
[----:B------:R-:W-:Y:S02]  /*a1c40*/  IMAD.X R131, RZ, RZ, RZ, P4 ;  /* 0x000000ffff837224 */ /* 0x000fe400020e06ff */
[----:B------:R-:W-:-:S04]  /*a1c50*/  IMAD.WIDE.U32 R74, R49, R40, RZ ;  /* 0x00000028314a7225 */ /* 0x000fc800078e00ff */
[----:B------:R-:W-:-:S04]  /*a1c60*/  IMAD.WIDE.U32 R86, P4, R37, R49, R86 ;  /* 0x0000003125567225 */ /* 0x000fc80007880056 */
[----:B------:R-:W-:Y:S01]  /*a1c70*/  IMAD.WIDE.U32 R116, R48, R46, RZ ;  /* 0x0000002e30747225 */ /* 0x000fe200078e00ff */
[----:B------:R-:W-:Y:S02]  /*a1c80*/  IADD3.X R111, PT, PT, RZ, RZ, RZ, P4, !PT ;  /* 0x000000ffff6f7210 */ /* 0x000fe400027fe4ff */
[----:B------:R-:W-:Y:S01]  /*a1c90*/  IADD3.X R48, P2, PT, R62, R67, RZ, P2, !PT ;  /* 0x000000433e307210 */ /* 0x000fe2000175e4ff */
[----:B------:R-:W-:Y:S01]  /*a1ca0*/  IMAD.WIDE.U32.X R118, R47, R50, R118, P5 ;  /* 0x000000322f767225 */ /* 0x000fe200028e0476 */
[----:B------:R-:W-:-:S03]  /*a1cb0*/  IADD3 R57, P1, PT, R117, R76, RZ ;  /* 0x0000004c75397210 */ /* 0x000fc60007f3e0ff */
[----:B------:R-:W-:-:S04]  /*a1cc0*/  IMAD.WIDE.U32 R108, R52, R44, RZ ;  /* 0x0000002c346c7225 */ /* 0x000fc800078e00ff */
[----:B------:R-:W-:-:S04]  /*a1cd0*/  IMAD.WIDE.U32 R78, P5, R39, R49, R78 ;  /* 0x00000031274e7225 */ /* 0x000fc800078a004e */
[----:B------:R-:W-:Y:S01]  /*a1ce0*/  IMAD.WIDE.U32.X R84, R41, R50, R84, P3 ;  /* 0x0000003229547225 */ /* 0x000fe200018e0454 */
[----:B------:R-:W-:-:S03]  /*a1cf0*/  IADD3 R71, P3, PT, R86, R75, RZ ;  /* 0x0000004b56477210 */ /* 0x000fc60007f7e0ff */
[----:B------:R-:W-:Y:S02]  /*a1d00*/  IMAD.X R75, RZ, RZ, RZ, P5 ;  /* 0x000000ffff4b7224 */ /* 0x000fe400028e06ff */
[----:B------:R-:W-:Y:S02]  /*a1d10*/  IMAD.MOV.U32 R130, RZ, RZ, R77 ;  /* 0x000000ffff827224 */ /* 0x000fe400078e004d */
[----:B------:R-:W-:-:S04]  /*a1d20*/  IMAD.WIDE.U32 R132, R49, R44, RZ ;  /* 0x0000002c31847225 */ /* 0x000fc800078e00ff */
[----:B------:R-:W-:-:S04]  /*a1d30*/  IMAD.WIDE.U32 R88, R52, R46, RZ ;  /* 0x0000002e34587225 */ /* 0x000fc800078e00ff */
[----:B------:R-:W-:-:S04]  /*a1d40*/  IMAD.WIDE.U32 R108, P5, R41, R49, R108 ;  /* 0x00000031296c7225 */ /* 0x000fc800078a006c */
[----:B------:R-:W-:Y:S02]  /*a1d50*/  IMAD.MOV.U32 R110, RZ, RZ, R87 ;  /* 0x000000ffff6e7224 */ /* 0x000fe400078e0057 */
[----:B------:R-:W-:Y:S01]  /*a1d60*/  IMAD.WIDE.U32.X R130, R43, R50, R130, P1 ;  /* 0x000000322b827225 */ /* 0x000fe200008e0482 */
[----:B------:R-:W-:-:S03]  /*a1d70*/  IADD3 RZ, P1, PT, R140, R74, RZ ;  /* 0x0000004a8cff7210 */ /* 0x000fc60007f3e0ff */
[----:B------:R-:W-:Y:S01]  /*a1d80*/  IMAD.X R99, RZ, RZ, RZ, P5 ;  /* 0x000000ffff637224 */ /* 0x000fe200028e06ff */
[----:B------:R-:W-:Y:S01]  /*a1d90*/  IADD3 R129, P5, PT, R108, R133, RZ ;  /* 0x000000856c817210 */ /* 0x000fe20007fbe0ff */
[----:B------:R-:W-:Y:S01]  /*a1da0*/  IMAD.WIDE.U32.X R110, R37, R52, R110, P3 ;  /* 0x00000034256e7225 */ /* 0x000fe200018e046e */
[----:B------:R-:W-:-:S03]  /*a1db0*/  IADD3.X RZ, P1, PT, R141, R71, RZ, P1, !PT ;  /* 0x000000478dff7210 */ /* 0x000fc60000f3e4ff */
[----:B------:R-:W-:Y:S01]  /*a1dc0*/  IMAD.WIDE.U32 R100, R49, R42, RZ ;  /* 0x0000002a31647225 */ /* 0x000fe200078e00ff */
[----:B------:R-:W-:-:S03]  /*a1dd0*/  IADD3.X R135, P1, PT, R135, R110, RZ, P1, !PT ;  /* 0x0000006e87877210 */ /* 0x000fc60000f3e4ff */
[----:B------:R-:W-:Y:S01]  /*a1de0*/  IMAD.WIDE.U32 R104, R49, R46, RZ ;  /* 0x0000002e31687225 */ /* 0x000fe200078e00ff */
[----:B------:R-:W-:-:S03]  /*a1df0*/  IADD3 R81, P4, PT, R78, R101, RZ ;  /* 0x000000654e517210 */ /* 0x000fc60007f9e0ff */
[----:B------:R-:W-:-:S04]  /*a1e00*/  IMAD.WIDE.U32 R88, P3, R43, R49, R88 ;  /* 0x000000312b587225 */ /* 0x000fc80007860058 */
[----:B------:R-:W-:Y:S02]  /*a1e10*/  IMAD.MOV.U32 R98, RZ, RZ, R109 ;  /* 0x000000ffff627224 */ /* 0x000fe400078e006d */
[----:B------:R-:W-:-:S04]  /*a1e20*/  IMAD.WIDE.U32 R68, R52, R45, RZ ;  /* 0x0000002d34447225 */ /* 0x000fc800078e00ff */
[----:B------:R-:W-:Y:S01]  /*a1e30*/  IMAD.WIDE.U32.X R98, R41, R52, R98, P5 ;  /* 0x0000003429627225 */ /* 0x000fe200028e0462 */
[----:B------:R-:W-:-:S03]  /*a1e40*/  IADD3 R55, P5, PT, R88, R105, RZ ;  /* 0x0000006958377210 */ /* 0x000fc60007fbe0ff */
[----:B------:R-:W-:Y:S02]  /*a1e50*/  IMAD.MOV.U32 R74, RZ, RZ, R79 ;  /* 0x000000ffff4a7224 */ /* 0x000fe400078e004f */
[----:B------:R-:W-:Y:S02]  /*a1e60*/  IMAD.X R95, RZ, RZ, RZ, P3 ;  /* 0x000000ffff5f7224 */ /* 0x000fe400018e06ff */
[----:B------:R-:W-:Y:S02]  /*a1e70*/  IMAD.MOV.U32 R94, RZ, RZ, R89 ;  /* 0x000000ffff5e7224 */ /* 0x000fe400078e0059 */
[----:B------:R-:W-:Y:S02]  /*a1e80*/  IMAD.X R53, RZ, RZ, RZ, P0 ;  /* 0x000000ffff357224 */ /* 0x000fe400000e06ff */
[----:B------:R-:W-:-:S04]  /*a1e90*/  IMAD.WIDE.U32.X R74, R39, R52, R74, P4 ;  /* 0x00000034274a7225 */ /* 0x000fc800020e044a */
[----:B------:R-:W-:Y:S01]  /*a1ea0*/  IMAD.WIDE.U32.X R94, R43, R52, R94, P5 ;  /* 0x000000342b5e7225 */ /* 0x000fe200028e045e */
[----:B------:R-:W-:-:S03]  /*a1eb0*/  IADD3.X R111, P5, PT, R53, R111, RZ, P1, !PT ;  /* 0x0000006f356f7210 */ /* 0x000fc60000fbe4ff */
[----:B------:R-:W-:Y:S01]  /*a1ec0*/  IMAD.WIDE.U32 R70, R49, R45, RZ ;  /* 0x0000002d31467225 */ /* 0x000fe200078e00ff */
[----:B------:R-:W-:-:S03]  /*a1ed0*/  IADD3.X R134, P5, PT, R135, R134, RZ, P5, !PT ;  /* 0x0000008687867210 */ /* 0x000fc60002fbe4ff */
[----:B------:R-:W-:Y:S01]  /*a1ee0*/  IMAD.WIDE.U32 R126, R54, R38, RZ ;  /* 0x00000026367e7225 */ /* 0x000fe200078e00ff */
[----:B------:R-:W-:-:S03]  /*a1ef0*/  IADD3.X R135, P5, PT, R111, R48, RZ, P5, !PT ;  /* 0x000000306f877210 */ /* 0x000fc60002fbe4ff */
[----:B------:R-:W-:Y:S01]  /*a1f00*/  IMAD.WIDE.U32 R68, P4, R47, R49, R68 ;  /* 0x000000312f447225 */ /* 0x000fe20007880044 */
[----:B------:R-:W-:-:S03]  /*a1f10*/  IADD3.X R117, P5, PT, RZ, RZ, RZ, P5, !PT ;  /* 0x000000ffff757210 */ /* 0x000fc60002fbe4ff */
[----:B------:R-:W-:Y:S01]  /*a1f20*/  IMAD.X R77, RZ, RZ, RZ, P4 ;  /* 0x000000ffff4d7224 */ /* 0x000fe200020e06ff */
[----:B------:R-:W-:Y:S01]  /*a1f30*/  IADD3 R67, P4, PT, R68, R71, RZ ;  /* 0x0000004744437210 */ /* 0x000fe20007f9e0ff */
[----:B------:R-:W-:-:S04]  /*a1f40*/  IMAD.WIDE.U32 R92, R51, R38, RZ ;  /* 0x00000026335c7225 */ /* 0x000fc800078e00ff */
[----:B------:R-:W-:-:S04]  /*a1f50*/  IMAD.WIDE.U32 R126, P3, R35, R51, R126 ;  /* 0x00000033237e7225 */ /* 0x000fc8000786007e */
[----:B------:R-:W-:Y:S01]  /*a1f60*/  IMAD.MOV.U32 R76, RZ, RZ, R69 ;  /* 0x000000ffff4c7224 */ /* 0x000fe200078e0045 */
[----:B------:R-:W-:Y:S01]  /*a1f70*/  IADD3.X R69, P0, PT, RZ, R84, RZ, P2, !PT ;  /* 0x00000054ff457210 */ /* 0x000fe2000171e4ff */
[----:B------:R-:W-:Y:S01]  /*a1f80*/  IMAD.WIDE.U32 R140, R40, R49, R140 ;  /* 0x00000031288c7225 */ /* 0x000fe200078e008c */
[----:B------:R-:W-:Y:S02]  /*a1f90*/  IADD3 RZ, P2, PT, R134, R100, RZ ;  /* 0x0000006486ff7210 */ /* 0x000fe40007f5e0ff */
[----:B------:R-:W-:Y:S01]  /*a1fa0*/  IADD3.X R84, P0, PT, RZ, R85, RZ, P0, !PT ;  /* 0x00000055ff547210 */ /* 0x000fe2000071e4ff */
[----:B------:R-:W-:Y:S01]  /*a1fb0*/  IMAD.WIDE.U32.X R76, R47, R52, R76, P4 ;  /* 0x000000342f4c7225 */ /* 0x000fe200020e044c */
[----:B------:R-:W-:Y:S02]  /*a1fc0*/  IADD3 R71, P4, PT, R126, R93, RZ ;  /* 0x0000005d7e477210 */ /* 0x000fe40007f9e0ff */
[----:B------:R-:W-:Y:S01]  /*a1fd0*/  IADD3 RZ, P1, PT, R140, R92, RZ ;  /* 0x0000005c8cff7210 */ /* 0x000fe20007f3e0ff */
[----:B------:R-:W-:Y:S01]  /*a1fe0*/  IMAD.IADD R141, R141, 0x1, R86 ;  /* 0x000000018d8d7824 */ /* 0x000fe200078e0256 */
[----:B------:R-:W-:Y:S01]  /*a1ff0*/  IADD3.X RZ, P2, PT, R135, R81, RZ, P2, !PT ;  /* 0x0000005187ff7210 */ /* 0x000fe2000175e4ff */
[----:B------:R-:W-:Y:S01]  /*a2000*/  IMAD.WIDE.U32 R114, R54, R40, RZ ;  /* 0x0000002836727225 */ /* 0x000fe200078e00ff */
[----:B------:R-:W-:-:S02]  /*a2010*/  IADD3.X R116, P0, PT, R69, R116, RZ, P0, !PT ;  /* 0x0000007445747210 */ /* 0x000fc4000071e4ff */
[----:B------:R-:W-:Y:S01]  /*a2020*/  IADD3.X RZ, P1, PT, R141, R71, RZ, P1, !PT ;  /* 0x000000478dff7210 */ /* 0x000fe20000f3e4ff */
[----:B------:R-:W-:Y:S01]  /*a2030*/  IMAD.X R53, RZ, RZ, RZ, P3 ;  /* 0x000000ffff357224 */ /* 0x000fe200018e06ff */
[----:B------:R-:W-:Y:S01]  /*a2040*/  IADD3.X R117, P2, PT, R117, R74, RZ, P2, !PT ;  /* 0x0000004a75757210 */ /* 0x000fe2000175e4ff */
[----:B------:R-:W-:Y:S01]  /*a2050*/  IMAD.MOV.U32 R52, RZ, RZ, R127 ;  /* 0x000000ffff347224 */ /* 0x000fe200078e007f */
[----:B------:R-:W-:Y:S01]  /*a2060*/  IADD3.X R71, PT, PT, RZ, RZ, RZ, P5, !PT ;  /* 0x000000ffff477210 */ /* 0x000fe20002ffe4ff */
[----:B------:R-:W-:Y:S01]  /*a2070*/  IMAD.WIDE.U32 R144, R54, R44, RZ ;  /* 0x0000002c36907225 */ /* 0x000fe200078e00ff */
[----:B------:R-:W-:Y:S02]  /*a2080*/  IADD3.X R69, P0, PT, R84, R57, RZ, P0, !PT ;  /* 0x0000003954457210 */ /* 0x000fe4000071e4ff */
[----:B------:R-:W-:Y:S01]  /*a2090*/  IADD3.X R136, P3, PT, R71, R75, RZ, P2, !PT ;  /* 0x0000004b47887210 */ /* 0x000fe2000177e4ff */
[----:B------:R-:W-:-:S03]  /*a20a0*/  IMAD.WIDE.U32.X R52, R35, R54, R52, P4 ;  /* 0x0000003623347225 */ /* 0x000fc600020e0434 */
[----:B------:R-:W-:Y:S01]  /*a20b0*/  IADD3.X R116, P3, PT, R117, R116, RZ, P3, !PT ;  /* 0x0000007475747210 */ /* 0x000fe20001f7e4ff */
[----:B------:R-:W-:Y:S01]  /*a20c0*/  IMAD.WIDE.U32 R82, R38, R49, R82 ;  /* 0x0000003126527225 */ /* 0x000fe200078e0052 */
[----:B------:R-:W-:Y:S02]  /*a20d0*/  IADD3.X R79, P1, PT, RZ, R52, RZ, P1, !PT ;  /* 0x00000034ff4f7210 */ /* 0x000fe40000f3e4ff */
[----:B------:R-:W-:Y:S01]  /*a20e0*/  IADD3.X R117, P3, PT, R136, R69, RZ, P3, !PT ;  /* 0x0000004588757210 */ /* 0x000fe20001f7e4ff */
[----:B------:R-:W-:Y:S01]  /*a20f0*/  IMAD.WIDE.U32 R74, R51, R40, RZ ;  /* 0x00000028334a7225 */ /* 0x000fe200078e00ff */
[----:B------:R-:W-:Y:S02]  /*a2100*/  IADD3.X R124, P1, PT, RZ, R53, RZ, P1, !PT ;  /* 0x00000035ff7c7210 */ /* 0x000fe40000f3e4ff */
[----:B------:R-:W-:Y:S01]  /*a2110*/  IADD3.X R109, P3, PT, RZ, RZ, RZ, P3, !PT ;  /* 0x000000ffff6d7210 */ /* 0x000fe20001f7e4ff */
[----:B------:R-:W-:-:S04]  /*a2120*/  IMAD.WIDE.U32 R112, R54, R42, RZ ;  /* 0x0000002a36707225 */ /* 0x000fc800078e00ff */
[----:B------:R-:W-:-:S04]  /*a2130*/  IMAD.WIDE.U32 R114, P5, R37, R51, R114 ;  /* 0x0000003325727225 */ /* 0x000fc800078a0072 */
[----:B------:R-:W-:Y:S02]  /*a2140*/  IMAD.IADD R48, R83, 0x1, R80 ;  /* 0x0000000153307824 */ /* 0x000fe400078e0250 */
[----:B------:R-:W-:Y:S01]  /*a2150*/  IMAD.X R121, RZ, RZ, RZ, P5 ;  /* 0x000000ffff797224 */ /* 0x000fe200028e06ff */
[----:B------:R-:W-:Y:S01]  /*a2160*/  IADD3 R83, P5, PT, R114, R75, RZ ;  /* 0x0000004b72537210 */ /* 0x000fe20007fbe0ff */
[----:B------:R-:W-:-:S04]  /*a2170*/  IMAD.WIDE.U32 R92, R51, R44, RZ ;  /* 0x0000002c335c7225 */ /* 0x000fc800078e00ff */
[----:B------:R-:W-:-:S04]  /*a2180*/  IMAD.WIDE.U32 R84, R54, R46, RZ ;  /* 0x0000002e36547225 */ /* 0x000fc800078e00ff */
[----:B------:R-:W-:-:S04]  /*a2190*/  IMAD.WIDE.U32 R144, P2, R41, R51, R144 ;  /* 0x0000003329907225 */ /* 0x000fc80007840090 */
[----:B------:R-:W-:-:S04]  /*a21a0*/  IMAD.WIDE.U32 R110, R51, R42, RZ ;  /* 0x0000002a336e7225 */ /* 0x000fc800078e00ff */
[----:B------:R-:W-:-:S04]  /*a21b0*/  IMAD.WIDE.U32 R112, P4, R39, R51, R112 ;  /* 0x0000003327707225 */ /* 0x000fc80007880070 */
[----:B------:R-:W-:Y:S02]  /*a21c0*/  IMAD.MOV.U32 R120, RZ, RZ, R115 ;  /* 0x000000ffff787224 */ /* 0x000fe400078e0073 */
[----:B------:R-:W-:-:S04]  /*a21d0*/  IMAD.WIDE.U32 R134, R42, R49, R134 ;  /* 0x000000312a867225 */ /* 0x000fc800078e0086 */
[----:B------:R-:W-:Y:S01]  /*a21e0*/  IMAD.X R87, RZ, RZ, RZ, P2 ;  /* 0x000000ffff577224 */ /* 0x000fe200010e06ff */
[----:B------:R-:W-:Y:S01]  /*a21f0*/  IADD3 R57, P2, PT, R144, R93, RZ ;  /* 0x0000005d90397210 */ /* 0x000fe20007f5e0ff */
[----:B------:R-:W-:Y:S01]  /*a2200*/  IMAD.WIDE.U32 R52, R54, R45, RZ ;  /* 0x0000002d36347225 */ /* 0x000fe200078e00ff */
[----:B------:R-:W-:-:S03]  /*a2210*/  IADD3.X R134, P1, PT, R79, R134, RZ, P1, !PT ;  /* 0x000000864f867210 */ /* 0x000fc60000f3e4ff */
[----:B------:R-:W-:Y:S01]  /*a2220*/  IMAD.X R101, RZ, RZ, RZ, P4 ;  /* 0x000000ffff657224 */ /* 0x000fe200020e06ff */
[----:B------:R-:W-:Y:S01]  /*a2230*/  IADD3 R64, P4, PT, R112, R111, RZ ;  /* 0x0000006f70407210 */ /* 0x000fe20007f9e0ff */
[----:B------:R-:W-:-:S04]  /*a2240*/  IMAD.WIDE.U32.X R120, R37, R54, R120, P5 ;  /* 0x0000003625787225 */ /* 0x000fc800028e0478 */
[----:B------:R-:W-:-:S04]  /*a2250*/  IMAD.WIDE.U32 R84, P5, R43, R51, R84 ;  /* 0x000000332b547225 */ /* 0x000fc800078a0054 */
[----:B------:R-:W-:-:S04]  /*a2260*/  IMAD.WIDE.U32 R80, R51, R46, RZ ;  /* 0x0000002e33507225 */ /* 0x000fc800078e00ff */
[----:B------:R-:W-:Y:S02]  /*a2270*/  IMAD.MOV.U32 R86, RZ, RZ, R145 ;  /* 0x000000ffff567224 */ /* 0x000fe400078e0091 */
[----:B------:R-:W-:Y:S02]  /*a2280*/  IMAD.MOV.U32 R100, RZ, RZ, R113 ;  /* 0x000000ffff647224 */ /* 0x000fe400078e0071 */
[----:B------:R-:W-:-:S04]  /*a2290*/  IMAD.WIDE.U32.X R86, R41, R54, R86, P2 ;  /* 0x0000003629567225 */ /* 0x000fc800010e0456 */
[----:B------:R-:W-:Y:S01]  /*a22a0*/  IMAD.X R75, RZ, RZ, RZ, P5 ;  /* 0x000000ffff4b7224 */ /* 0x000fe200028e06ff */
[----:B------:R-:W-:Y:S01]  /*a22b0*/  IADD3 R62, P5, PT, R84, R81, RZ ;  /* 0x00000051543e7210 */ /* 0x000fe20007fbe0ff */
[----:B------:R-:W-:Y:S01]  /*a22c0*/  IMAD.WIDE.U32.X R100, R39, R54, R100, P4 ;  /* 0x0000003627647225 */ /* 0x000fe200020e0464 */
[----:B------:R-:W-:Y:S02]  /*a22d0*/  IADD3 RZ, P4, PT, R134, R74, RZ ;  /* 0x0000004a86ff7210 */ /* 0x000fe40007f9e0ff */
[----:B------:R-:W-:Y:S01]  /*a22e0*/  IADD3.X R81, P0, PT, RZ, R130, RZ, P0, !PT ;  /* 0x00000082ff517210 */ /* 0x000fe2000071e4ff */
[----:B------:R-:W-:-:S04]  /*a22f0*/  IMAD.WIDE.U32 R52, P2, R47, R51, R52 ;  /* 0x000000332f347225 */ /* 0x000fc80007840034 */
[----:B------:R-:W-:Y:S02]  /*a2300*/  IMAD.IADD R71, R135, 0x1, R78 ;  /* 0x0000000187477824 */ /* 0x000fe400078e024e */
[----:B------:R-:W-:-:S04]  /*a2310*/  IMAD.WIDE.U32 R78, R51, R45, RZ ;  /* 0x0000002d334e7225 */ /* 0x000fc800078e00ff */
[----:B------:R-:W-:Y:S02]  /*a2320*/  IMAD.MOV.U32 R74, RZ, RZ, R85 ;  /* 0x000000ffff4a7224 */ /* 0x000fe400078e0055 */
[----:B------:R-:W-:Y:S01]  /*a2330*/  IMAD.X R143, RZ, RZ, RZ, P2 ;  /* 0x000000ffff8f7224 */ /* 0x000fe200010e06ff */
[----:B------:R-:W-:Y:S01]  /*a2340*/  IADD3.X R138, P2, PT, RZ, R131, RZ, P0, !PT ;  /* 0x00000083ff8a7210 */ /* 0x000fe2000075e4ff */
[----:B------:R-:W-:Y:S01]  /*a2350*/  IMAD.WIDE.U32.X R74, R43, R54, R74, P5 ;  /* 0x000000362b4a7225 */ /* 0x000fe200028e044a */
[----:B------:R-:W-:Y:S02]  /*a2360*/  IADD3.X R135, P0, PT, R124, R71, RZ, P1, !PT ;  /* 0x000000477c877210 */ /* 0x000fe40000f1e4ff */
[----:B------:R-:W-:Y:S01]  /*a2370*/  IADD3 R50, P5, PT, R52, R79, RZ ;  /* 0x0000004f34327210 */ /* 0x000fe20007fbe0ff */
[----:B------:R-:W-:Y:S01]  /*a2380*/  IMAD.MOV.U32 R142, RZ, RZ, R53 ;  /* 0x000000ffff8e7224 */ /* 0x000fe200078e0035 */
[----:B------:R-:W-:Y:S01]  /*a2390*/  IADD3.X R71, P0, PT, RZ, RZ, RZ, P0, !PT ;  /* 0x000000ffff477210 */ /* 0x000fe2000071e4ff */
[----:B------:R-:W-:Y:S01]  /*a23a0*/  IMAD.WIDE.U32 R140, R38, R51, R140 ;  /* 0x00000033268c7225 */ /* 0x000fe200078e008c */
[----:B------:R-:W-:-:S03]  /*a23b0*/  IADD3.X RZ, P4, PT, R135, R83, RZ, P4, !PT ;  /* 0x0000005387ff7210 */ /* 0x000fc6000279e4ff */
[----:B------:R-:W-:Y:S01]  /*a23c0*/  IMAD.WIDE.U32.X R130, R47, R54, R142, P5 ;  /* 0x000000362f827225 */ /* 0x000fe200028e048e */
[----:B------:R-:W-:Y:S02]  /*a23d0*/  IADD3.X R54, P1, PT, R81, R128, RZ, P2, !PT ;  /* 0x0000008051367210 */ /* 0x000fe4000173e4ff */
[----:B------:R-:W-:Y:S01]  /*a23e0*/  IADD3 RZ, P2, PT, R116, R132, RZ ;  /* 0x0000008474ff7210 */ /* 0x000fe20007f5e0ff */
[----:B------:R-:W-:Y:S01]  /*a23f0*/  IMAD.X R79, RZ, RZ, RZ, P0 ;  /* 0x000000ffff4f7224 */ /* 0x000fe200000e06ff */
[----:B------:R-:W-:Y:S01]  /*a2400*/  IADD3.X R71, P4, PT, R71, R120, RZ, P4, !PT ;  /* 0x0000007847477210 */ /* 0x000fe2000279e4ff */
[----:B------:R-:W-:Y:S01]  /*a2410*/  IMAD.WIDE.U32 R132, R56, R38, RZ ;  /* 0x0000002638847225 */ /* 0x000fe200078e00ff */
[----:B------:R-:W-:Y:S02]  /*a2420*/  IADD3.X R97, P1, PT, R138, R97, RZ, P1, !PT ;  /* 0x000000618a617210 */ /* 0x000fe40000f3e4ff */
[----:B------:R-:W-:Y:S01]  /*a2430*/  IADD3.X RZ, P2, PT, R117, R129, RZ, P2, !PT ;  /* 0x0000008175ff7210 */ /* 0x000fe2000175e4ff */
[----:B------:R-:W-:Y:S01]  /*a2440*/  IMAD.WIDE.U32 R116, R44, R49, R116 ;  /* 0x000000312c747225 */ /* 0x000fe200078e0074 */
[----:B------:R-:W-:-:S02]  /*a2450*/  IADD3.X R79, P5, PT, R79, R121, RZ, P4, !PT ;  /* 0x000000794f4f7210 */ /* 0x000fc400027be4ff */
[----:B------:R-:W-:Y:S01]  /*a2460*/  IADD3.X R142, P1, PT, RZ, R118, RZ, P1, !PT ;  /* 0x00000076ff8e7210 */ /* 0x000fe20000f3e4ff */
[----:B------:R-:W-:Y:S01]  /*a2470*/  IMAD.WIDE.U32 R120, R61, R38, RZ ;  /* 0x000000263d787225 */ /* 0x000fe200078e00ff */
[----:B------:R-:W-:Y:S02]  /*a2480*/  IADD3.X R109, P2, PT, R109, R98, RZ, P2, !PT ;  /* 0x000000626d6d7210 */ /* 0x000fe4000175e4ff */
[----:B------:R-:W-:Y:S01]  /*a2490*/  IADD3 R69, PT, PT, R141, R126, RZ ;  /* 0x0000007e8d457210 */ /* 0x000fe20007ffe0ff */
[----:B------:R-:W-:-:S04]  /*a24a0*/  IMAD.WIDE.U32 R128, P0, R35, R61, R132 ;  /* 0x0000003d23807225 */ /* 0x000fc80007800084 */
[----:B------:R-:W-:Y:S01]  /*a24b0*/  IMAD.WIDE.U32 R134, R40, R51, R134 ;  /* 0x0000003328867225 */ /* 0x000fe200078e0086 */
[----:B------:R-:W-:-:S03]  /*a24c0*/  IADD3 R83, P4, PT, R128, R121, RZ ;  /* 0x0000007980537210 */ /* 0x000fc60007f9e0ff */
[----:B------:R-:W-:Y:S01]  /*a24d0*/  IMAD.X R81, RZ, RZ, RZ, P3 ;  /* 0x000000ffff517224 */ /* 0x000fe200018e06ff */
[----:B------:R-:W-:Y:S01]  /*a24e0*/  IADD3.X R116, P3, PT, R71, R116, RZ, P5, !PT ;  /* 0x0000007447747210 */ /* 0x000fe20002f7e4ff */
[----:B------:R-:W-:Y:S02]  /*a24f0*/  IMAD.IADD R98, R117, 0x1, R108 ;  /* 0x0000000175627824 */ /* 0x000fe400078e026c */
[----:B------:R-:W-:Y:S01]  /*a2500*/  IMAD.X R53, RZ, RZ, R119, P1 ;  /* 0x000000ffff357224 */ /* 0x000fe200008e0677 */
[----:B------:R-:W-:Y:S01]  /*a2510*/  IADD3 RZ, P1, PT, R134, R120, RZ ;  /* 0x0000007886ff7210 */ /* 0x000fe20007f3e0ff */
[----:B------:R-:W-:Y:S01]  /*a2520*/  IMAD.IADD R135, R135, 0x1, R114 ;  /* 0x0000000187877824 */ /* 0x000fe200078e0272 */
[----:B------:R-:W-:Y:S01]  /*a2530*/  IADD3.X R114, P2, PT, R81, R99, RZ, P2, !PT ;  /* 0x0000006351727210 */ /* 0x000fe2000175e4ff */
[----:B------:R-:W-:Y:S01]  /*a2540*/  IMAD.X R99, RZ, RZ, RZ, P0 ;  /* 0x000000ffff637224 */ /* 0x000fe200000e06ff */
[----:B------:R-:W-:Y:S01]  /*a2550*/  IADD3.X R117, P3, PT, R79, R98, RZ, P3, !PT ;  /* 0x000000624f757210 */ /* 0x000fe20001f7e4ff */
[----:B------:R-:W-:Y:S01]  /*a2560*/  IMAD.MOV.U32 R98, RZ, RZ, R129 ;  /* 0x000000ffff627224 */ /* 0x000fe200078e0081 */
[----:B------:R-:W-:Y:S01]  /*a2570*/  IADD3.X RZ, P0, PT, R135, R83, RZ, P1, !PT ;  /* 0x0000005387ff7210 */ /* 0x000fe20000f1e4ff */
[----:B------:R-:W-:Y:S01]  /*a2580*/  IMAD.WIDE.U32 R126, R56, R40, RZ ;  /* 0x00000028387e7225 */ /* 0x000fe200078e00ff */
[----:B------:R-:W-:-:S02]  /*a2590*/  IADD3 RZ, P1, PT, R116, R110, RZ ;  /* 0x0000006e74ff7210 */ /* 0x000fc40007f3e0ff */
[----:B------:R-:W-:Y:S01]  /*a25a0*/  IADD3.X R108, P2, PT, R109, R54, RZ, P2, !PT ;  /* 0x000000366d6c7210 */ /* 0x000fe2000175e4ff */
[----:B------:R-:W-:Y:S01]  /*a25b0*/  IMAD.WIDE.U32.X R98, R35, R56, R98, P4 ;  /* 0x0000003823627225 */ /* 0x000fe200020e0462 */
[----:B------:R-:W-:Y:S02]  /*a25c0*/  IADD3.X RZ, P1, PT, R117, R64, RZ, P1, !PT ;  /* 0x0000004075ff7210 */ /* 0x000fe40000f3e4ff */
[----:B------:R-:W-:Y:S01]  /*a25d0*/  IADD3 RZ, P4, PT, R108, R104, RZ ;  /* 0x000000686cff7210 */ /* 0x000fe20007f9e0ff */
[----:B------:R-:W-:Y:S01]  /*a25e0*/  IMAD.WIDE.U32 R116, R42, R51, R116 ;  /* 0x000000332a747225 */ /* 0x000fe200078e0074 */
[----:B------:R-:W-:Y:S02]  /*a25f0*/  IADD3.X R133, P3, PT, RZ, RZ, RZ, P3, !PT ;  /* 0x000000ffff857210 */ /* 0x000fe40001f7e4ff */
[----:B------:R-:W-:Y:S01]  /*a2600*/  IADD3.X R109, P2, PT, R114, R97, RZ, P2, !PT ;  /* 0x00000061726d7210 */ /* 0x000fe2000175e4ff */
[----:B------:R-:W-:Y:S01]  /*a2610*/  IMAD.IADD R113, R117, 0x1, R112 ;  /* 0x0000000175717824 */ /* 0x000fe200078e0270 */
[----:B------:R-:W-:Y:S01]  /*a2620*/  IADD3.X R121, P0, PT, RZ, R98, RZ, P0, !PT ;  /* 0x00000062ff797210 */ /* 0x000fe2000071e4ff */
[----:B------:R-:W-:Y:S01]  /*a2630*/  IMAD.WIDE.U32 R114, R56, R42, RZ ;  /* 0x0000002a38727225 */ /* 0x000fe200078e00ff */
[----:B------:R-:W-:-:S02]  /*a2640*/  IADD3.X R133, P1, PT, R133, R100, RZ, P1, !PT ;  /* 0x0000006485857210 */ /* 0x000fc40000f3e4ff */
[----:B------:R-:W-:Y:S01]  /*a2650*/  IADD3.X RZ, P4, PT, R109, R55, RZ, P4, !PT ;  /* 0x000000376dff7210 */ /* 0x000fe2000279e4ff */
[----:B------:R-:W-:Y:S01]  /*a2660*/  IMAD.X R100, RZ, RZ, RZ, P3 ;  /* 0x000000ffff647224 */ /* 0x000fe200018e06ff */
[----:B------:R-:W-:Y:S01]  /*a2670*/  IADD3.X R143, P2, PT, RZ, RZ, RZ, P2, !PT ;  /* 0x000000ffff8f7210 */ /* 0x000fe2000175e4ff */
[----:B------:R-:W-:Y:S01]  /*a2680*/  IMAD.WIDE.U32 R108, R46, R49, R108 ;  /* 0x000000312e6c7225 */ /* 0x000fe200078e006c */
[----:B------:R-:W-:Y:S02]  /*a2690*/  IADD3.X R98, P0, PT, RZ, R99, RZ, P0, !PT ;  /* 0x00000063ff627210 */ /* 0x000fe4000071e4ff */
[----:B------:R-:W-:Y:S01]  /*a26a0*/  IADD3.X R143, P3, PT, R143, R94, RZ, P4, !PT ;  /* 0x0000005e8f8f7210 */ /* 0x000fe2000277e4ff */
[----:B------:R-:W-:Y:S01]  /*a26b0*/  IMAD.X R94, RZ, RZ, RZ, P2 ;  /* 0x000000ffff5e7224 */ /* 0x000fe200010e06ff */
[----:B------:R-:W-:Y:S01]  /*a26c0*/  IADD3.X R100, P1, PT, R100, R101, RZ, P1, !PT ;  /* 0x0000006564647210 */ /* 0x000fe20000f3e4ff */
[----:B------:R-:W-:Y:S01]  /*a26d0*/  IMAD.WIDE.U32 R126, P2, R37, R61, R126 ;  /* 0x0000003d257e7225 */ /* 0x000fe2000784007e */
[----:B------:R-:W-:-:S02]  /*a26e0*/  IADD3.X R120, P0, PT, R121, R116, RZ, P0, !PT ;  /* 0x0000007479787210 */ /* 0x000fc4000071e4ff */
[----:B------:R-:W-:Y:S01]  /*a26f0*/  IADD3.X R132, P4, PT, R133, R108, RZ, P1, !PT ;  /* 0x0000006c85847210 */ /* 0x000fe20000f9e4ff */
[----:B------:R-:W-:Y:S01]  /*a2700*/  IMAD.WIDE.U32 R118, R61, R40, RZ ;  /* 0x000000283d767225 */ /* 0x000fe200078e00ff */
[----:B------:R-:W-:Y:S02]  /*a2710*/  IADD3.X R121, P0, PT, R98, R113, RZ, P0, !PT ;  /* 0x0000007162797210 */ /* 0x000fe4000071e4ff */
[----:B------:R-:W-:Y:S01]  /*a2720*/  IADD3.X R94, P3, PT, R94, R95, RZ, P3, !PT ;  /* 0x0000005f5e5e7210 */ /* 0x000fe20001f7e4ff */
[----:B------:R-:W-:Y:S01]  /*a2730*/  IMAD.IADD R89, R109, 0x1, R88 ;  /* 0x000000016d597824 */ /* 0x000fe200078e0258 */
[----:B------:R-:W-:Y:S01]  /*a2740*/  IADD3 R83, P5, PT, R126, R119, RZ ;  /* 0x000000777e537210 */ /* 0x000fe20007fbe0ff */
[----:B------:R-:W-:Y:S01]  /*a2750*/  IMAD.X R117, RZ, RZ, RZ, P2 ;  /* 0x000000ffff757224 */ /* 0x000fe200010e06ff */
[----:B------:R-:W-:Y:S01]  /*a2760*/  IADD3.X R142, P3, PT, R143, R142, RZ, P3, !PT ;  /* 0x0000008e8f8e7210 */ /* 0x000fe20001f7e4ff */
[----:B------:R-:W-:Y:S01]  /*a2770*/  IMAD.WIDE.U32 R108, R56, R44, RZ ;  /* 0x0000002c386c7225 */ /* 0x000fe200078e00ff */
[----:B------:R-:W-:-:S02]  /*a2780*/  IADD3.X R133, P4, PT, R100, R89, RZ, P4, !PT ;  /* 0x0000005964857210 */ /* 0x000fc4000279e4ff */
[----:B------:R-:W-:Y:S01]  /*a2790*/  IADD3.X R143, P3, PT, R94, R53, RZ, P3, !PT ;  /* 0x000000355e8f7210 */ /* 0x000fe20001f7e4ff */
[----:B------:R-:W-:Y:S01]  /*a27a0*/  IMAD.WIDE.U32 R112, R61, R42, RZ ;  /* 0x0000002a3d707225 */ /* 0x000fe200078e00ff */
[----:B------:R-:W-:Y:S02]  /*a27b0*/  IADD3 RZ, P1, PT, R132, R92, RZ ;  /* 0x0000005c84ff7210 */ /* 0x000fe40007f3e0ff */
[----:B------:R-:W-:Y:S01]  /*a27c0*/  IADD3 RZ, P6, PT, R120, R118, RZ ;  /* 0x0000007678ff7210 */ /* 0x000fe20007fde0ff */
[----:B------:R-:W-:Y:S01]  /*a27d0*/  IMAD.WIDE.U32 R114, P2, R39, R61, R114 ;  /* 0x0000003d27727225 */ /* 0x000fe20007840072 */
[----:B------:R-:W-:Y:S02]  /*a27e0*/  IADD3.X RZ, P1, PT, R133, R57, RZ, P1, !PT ;  /* 0x0000003985ff7210 */ /* 0x000fe40000f3e4ff */
[----:B------:R-:W-:Y:S01]  /*a27f0*/  IADD3.X RZ, P6, PT, R121, R83, RZ, P6, !PT ;  /* 0x0000005379ff7210 */ /* 0x000fe200037de4ff */
[----:B------:R-:W-:Y:S01]  /*a2800*/  IMAD.MOV.U32 R116, RZ, RZ, R127 ;  /* 0x000000ffff747224 */ /* 0x000fe200078e007f */
[----:B------:R-:W-:Y:S01]  /*a2810*/  IADD3.X R83, P0, PT, RZ, RZ, RZ, P0, !PT ;  /* 0x000000ffff537210 */ /* 0x000fe2000071e4ff */
[----:B------:R-:W-:Y:S01]  /*a2820*/  IMAD.X R111, RZ, RZ, RZ, P2 ;  /* 0x000000ffff6f7224 */ /* 0x000fe200010e06ff */
[----:B------:R-:W-:Y:S01]  /*a2830*/  IADD3 R79, P2, PT, R114, R113, RZ ;  /* 0x00000071724f7210 */ /* 0x000fe20007f5e0ff */
[----:B------:R-:W-:-:S04]  /*a2840*/  IMAD.WIDE.U32.X R116, R37, R56, R116, P5 ;  /* 0x0000003825747225 */ /* 0x000fc800028e0474 */
[----:B------:R-:W-:-:S04]  /*a2850*/  IMAD.WIDE.U32 R104, R61, R44, RZ ;  /* 0x0000002c3d687225 */ /* 0x000fc800078e00ff */
[----:B------:R-:W-:-:S04]  /*a2860*/  IMAD.WIDE.U32 R108, P5, R41, R61, R108 ;  /* 0x0000003d296c7225 */ /* 0x000fc800078a006c */
[----:B------:R-:W-:Y:S01]  /*a2870*/  IMAD.MOV.U32 R110, RZ, RZ, R115 ;  /* 0x000000ffff6e7224 */ /* 0x000fe200078e0073 */
[----:B------:R-:W-:Y:S01]  /*a2880*/  IADD3.X R101, PT, PT, RZ, RZ, RZ, P5, !PT ;  /* 0x000000ffff657210 */ /* 0x000fe20002ffe4ff */
[----:B------:R-:W-:-:S04]  /*a2890*/  IMAD.WIDE.U32 R54, R56, R45, RZ ;  /* 0x0000002d38367225 */ /* 0x000fc800078e00ff */
[----:B------:R-:W-:Y:S01]  /*a28a0*/  IMAD.WIDE.U32.X R110, R39, R56, R110, P2 ;  /* 0x00000038276e7225 */ /* 0x000fe200010e046e */
[----:B------:R-:W-:-:S03]  /*a28b0*/  IADD3 R64, P2, PT, R108, R105, RZ ;  /* 0x000000696c407210 */ /* 0x000fc60007f5e0ff */
[----:B------:R-:W-:Y:S02]  /*a28c0*/  IMAD.MOV.U32 R100, RZ, RZ, R109 ;  /* 0x000000ffff647224 */ /* 0x000fe400078e006d */
[----:B------:R-:W-:-:S04]  /*a28d0*/  IMAD.WIDE.U32 R98, R56, R46, RZ ;  /* 0x0000002e38627225 */ /* 0x000fc800078e00ff */
[----:B------:R-:W-:-:S04]  /*a28e0*/  IMAD.WIDE.U32.X R100, R41, R56, R100, P2 ;  /* 0x0000003829647225 */ /* 0x000fc800010e0464 */
[----:B------:R-:W-:-:S04]  /*a28f0*/  IMAD.WIDE.U32 R54, P2, R47, R61, R54 ;  /* 0x0000003d2f367225 */ /* 0x000fc80007840036 */
[----:B------:R-:W-:-:S04]  /*a2900*/  IMAD.WIDE.U32 R88, R61, R45, RZ ;  /* 0x0000002d3d587225 */ /* 0x000fc800078e00ff */
[----:B------:R-:W-:Y:S01]  /*a2910*/  IMAD.X R157, RZ, RZ, RZ, P2 ;  /* 0x000000ffff9d7224 */ /* 0x000fe200010e06ff */
[----:B------:R-:W-:Y:S01]  /*a2920*/  IADD3 R71, P2, PT, R54, R89, RZ ;  /* 0x0000005936477210 */ /* 0x000fe20007f5e0ff */
[----:B------:R-:W-:Y:S01]  /*a2930*/  IMAD.WIDE.U32 R98, P5, R43, R61, R98 ;  /* 0x0000003d2b627225 */ /* 0x000fe200078a0062 */
[----:B------:R-:W-:Y:S02]  /*a2940*/  IADD3.X R89, PT, PT, RZ, RZ, RZ, P0, !PT ;  /* 0x000000ffff597210 */ /* 0x000fe400007fe4ff */
[----:B------:R-:W-:Y:S01]  /*a2950*/  IADD3.X R83, P0, PT, R83, R116, RZ, P6, !PT ;  /* 0x0000007453537210 */ /* 0x000fe2000371e4ff */
[----:B------:R-:W-:-:S04]  /*a2960*/  IMAD.WIDE.U32 R94, R61, R46, RZ ;  /* 0x0000002e3d5e7225 */ /* 0x000fc800078e00ff */
[----:B------:R-:W-:-:S04]  /*a2970*/  IMAD.WIDE.U32 R154, R58, R38, RZ ;  /* 0x000000263a9a7225 */ /* 0x000fc800078e00ff */
[----:B------:R-:W-:Y:S02]  /*a2980*/  IMAD.MOV.U32 R156, RZ, RZ, R55 ;  /* 0x000000ffff9c7224 */ /* 0x000fe400078e0037 */
[C---:B------:R-:W-:Y:S02]  /*a2990*/  IMAD R55, R66.reuse, -0x7af74001, -R59 ;  /* 0x8508bfff42377824 */ /* 0x040fe400078e0a3b */
[----:B------:R-:W-:-:S04]  /*a29a0*/  IMAD.WIDE.U32 R146, R66, -0x1, RZ ;  /* 0xffffffff42927825 */ /* 0x000fc800078e00ff */
[----:B------:R-:W-:Y:S01]  /*a29b0*/  IMAD.X R93, RZ, RZ, RZ, P5 ;  /* 0x000000ffff5d7224 */ /* 0x000fe200028e06ff */
[----:B------:R-:W-:Y:S01]  /*a29c0*/  IADD3 R53, P5, PT, R98, R95, RZ ;  /* 0x0000005f62357210 */ /* 0x000fe20007fbe0ff */
[----:B------:R-:W-:-:S04]  /*a29d0*/  IMAD.WIDE.U32.X R156, R47, R56, R156, P2 ;  /* 0x000000382f9c7225 */ /* 0x000fc800010e049c */
[----:B------:R-:W-:Y:S02]  /*a29e0*/  IMAD.MOV.U32 R92, RZ, RZ, R99 ;  /* 0x000000ffff5c7224 */ /* 0x000fe400078e0063 */
[----:B------:R-:W-:-:S04]  /*a29f0*/  IMAD.WIDE.U32 R154, P2, R35, R63, R154 ;  /* 0x0000003f239a7225 */ /* 0x000fc8000784009a */
[----:B------:R-:W-:-:S04]  /*a2a00*/  IMAD.WIDE.U32 R152, R63, R38, RZ ;  /* 0x000000263f987225 */ /* 0x000fc800078e00ff */
[----:B------:R-:W-:Y:S02]  /*a2a10*/  IMAD.IADD R55, R147, 0x1, R55 ;  /* 0x0000000193377824 */ /* 0x000fe400078e0237 */
[----:B------:R-:W-:-:S04]  /*a2a20*/  IMAD.WIDE.U32.X R92, R43, R56, R92, P5 ;  /* 0x000000382b5c7225 */ /* 0x000fc800028e045c */
[----:B------:R-:W-:Y:S01]  /*a2a30*/  IMAD.X R151, RZ, RZ, RZ, P2 ;  /* 0x000000ffff977224 */ /* 0x000fe200010e06ff */
[----:B------:R-:W-:Y:S01]  /*a2a40*/  IADD3 R85, P2, PT, R154, R153, RZ ;  /* 0x000000999a557210 */ /* 0x000fe20007f5e0ff */
[----:B------:R-:W-:-:S04]  /*a2a50*/  IMAD.WIDE.U32 R56, R55, 0x1, RZ ;  /* 0x0000000137387825 */ /* 0x000fc800078e00ff */
[----:B------:R-:W-:-:S04]  /*a2a60*/  IMAD.WIDE.U32 R132, R44, R51, R132 ;  /* 0x000000332c847225 */ /* 0x000fc800078e0084 */
[----:B------:R-:W-:Y:S02]  /*a2a70*/  IMAD.MOV.U32 R150, RZ, RZ, R155 ;  /* 0x000000ffff967224 */ /* 0x000fe400078e009b */
[----:B------:R-:W-:Y:S02]  /*a2a80*/  IMAD.IADD R81, R133, 0x1, R144 ;  /* 0x0000000185517824 */ /* 0x000fe400078e0290 */
[----:B------:R-:W-:-:S04]  /*a2a90*/  IMAD.WIDE.U32.X R150, R35, R58, R150, P2 ;  /* 0x0000003a23967225 */ /* 0x000fc800010e0496 */
[----:B------:R-:W-:-:S04]  /*a2aa0*/  IMAD.WIDE.U32 R56, P2, R146, -0x7af74000, R56 ;  /* 0x8508c00092387825 */ /* 0x000fc80007840038 */
[----:B------:R-:W-:-:S04]  /*a2ab0*/  IMAD.WIDE.U32 R144, R146, 0x1, RZ ;  /* 0x0000000192907825 */ /* 0x000fc800078e00ff */
[----:B------:R-:W-:Y:S01]  /*a2ac0*/  IMAD.X R161, RZ, RZ, RZ, P2 ;  /* 0x000000ffffa17224 */ /* 0x000fe200010e06ff */
[----:B------:R-:W-:Y:S01]  /*a2ad0*/  IADD3 R56, P2, PT, R145, R56, RZ ;  /* 0x0000003891387210 */ /* 0x000fe20007f5e0ff */
[----:B------:R-:W-:Y:S01]  /*a2ae0*/  IMAD.MOV.U32 R160, RZ, RZ, R57 ;  /* 0x000000ffffa07224 */ /* 0x000fe200078e0039 */
[----:B------:R-:W-:Y:S01]  /*a2af0*/  IADD3 RZ, P5, PT, R66, R144, RZ ;  /* 0x0000009042ff7210 */ /* 0x000fe20007fbe0ff */
[----:B------:R-:W-:Y:S01]  /*a2b00*/  IMAD.WIDE.U32 R118, R55, 0x30000000, RZ ;  /* 0x3000000037767825 */ /* 0x000fe200078e00ff */
[----:B------:R-:W-:Y:S02]  /*a2b10*/  IADD3.X R66, P0, PT, R89, R117, RZ, P0, !PT ;  /* 0x0000007559427210 */ /* 0x000fe4000071e4ff */
[----:B------:R-:W-:Y:S01]  /*a2b20*/  IADD3.X RZ, P5, PT, R59, R56, RZ, P5, !PT ;  /* 0x000000383bff7210 */ /* 0x000fe20002fbe4ff */
[----:B------:R-:W-:Y:S01]  /*a2b30*/  IMAD.WIDE.U32.X R160, R55, -0x7af74000, R160, P2 ;  /* 0x8508c00037a07825 */ /* 0x000fe200010e04a0 */
[----:B------:R-:W-:Y:S02]  /*a2b40*/  IADD3.X R89, P4, PT, RZ, RZ, RZ, P4, !PT ;  /* 0x000000ffff597210 */ /* 0x000fe4000279e4ff */
[----:B------:R-:W-:Y:S01]  /*a2b50*/  IADD3.X R132, P0, PT, R83, R132, RZ, P0, !PT ;  /* 0x0000008453847210 */ /* 0x000fe2000071e4ff */
[----:B------:R-:W-:Y:S01]  /*a2b60*/  IMAD.WIDE.U32 R118, P2, R146, 0x170b5d44, R118 ;  /* 0x170b5d4492767825 */ /* 0x000fe20007840076 */
[----:B------:R-:W-:-:S02]  /*a2b70*/  IADD3.X R59, P5, PT, RZ, R160, RZ, P5, !PT ;  /* 0x000000a0ff3b7210 */ /* 0x000fc40002fbe4ff */
[----:B------:R-:W-:Y:S01]  /*a2b80*/  IADD3.X R89, P1, PT, R89, R86, RZ, P1, !PT ;  /* 0x0000005659597210 */ /* 0x000fe20000f3e4ff */
[----:B------:R-:W-:Y:S01]  /*a2b90*/  IMAD.X R95, RZ, RZ, RZ, P4 ;  /* 0x000000ffff5f7224 */ /* 0x000fe200020e06ff */
[----:B------:R-:W-:Y:S01]  /*a2ba0*/  IADD3.X R161, P6, PT, RZ, R161, RZ, P5, !PT ;  /* 0x000000a1ffa17210 */ /* 0x000fe20002fde4ff */
[----:B------:R-:W-:Y:S01]  /*a2bb0*/  IMAD.WIDE.U32 R116, R146, 0x30000000, RZ ;  /* 0x3000000092747825 */ /* 0x000fe200078e00ff */
[----:B------:R-:W-:Y:S02]  /*a2bc0*/  IADD3.X R133, P0, PT, R66, R81, RZ, P0, !PT ;  /* 0x0000005142857210 */ /* 0x000fe4000071e4ff */
[----:B------:R-:W-:Y:S01]  /*a2bd0*/  IADD3.X R144, P6, PT, R59, R82, RZ, P6, !PT ;  /* 0x000000523b907210 */ /* 0x000fe200037de4ff */
[----:B------:R-:W-:Y:S01]  /*a2be0*/  IMAD.X R57, RZ, RZ, RZ, P2 ;  /* 0x000000ffff397224 */ /* 0x000fe200010e06ff */
[----:B------:R-:W-:Y:S01]  /*a2bf0*/  IADD3 RZ, P2, PT, R142, R70, RZ ;  /* 0x000000468eff7210 */ /* 0x000fe20007f5e0ff */
[----:B------:R-:W-:Y:S01]  /*a2c00*/  IMAD.MOV.U32 R56, RZ, RZ, R119 ;  /* 0x000000ffff387224 */ /* 0x000fe200078e0077 */
[----:B------:R-:W-:Y:S01]  /*a2c10*/  IADD3.X R145, P4, PT, R161, R48, RZ, P6, !PT ;  /* 0x00000030a1917210 */ /* 0x000fe2000379e4ff */
[----:B------:R-:W-:Y:S01]  /*a2c20*/  IMAD.WIDE.U32 R120, R40, R61, R120 ;  /* 0x0000003d28787225 */ /* 0x000fe200078e0078 */
[----:B------:R-:W-:-:S02]  /*a2c30*/  IADD3 R70, P5, PT, R118, R117, RZ ;  /* 0x0000007576467210 */ /* 0x000fc40007fbe0ff */
[----:B------:R-:W-:Y:S01]  /*a2c40*/  IADD3.X R141, P4, PT, RZ, RZ, RZ, P4, !PT ;  /* 0x000000ffff8d7210 */ /* 0x000fe2000279e4ff */
[----:B------:R-:W-:Y:S01]  /*a2c50*/  IMAD.IADD R121, R121, 0x1, R126 ;  /* 0x0000000179797824 */ /* 0x000fe200078e027e */
[----:B------:R-:W-:Y:S01]  /*a2c60*/  IADD3.X RZ, P2, PT, R143, R67, RZ, P2, !PT ;  /* 0x000000438fff7210 */ /* 0x000fe2000175e4ff */
[----:B------:R-:W-:Y:S01]  /*a2c70*/  IMAD.WIDE.U32.X R56, R55, 0x170b5d44, R56, P5 ;  /* 0x170b5d4437387825 */ /* 0x000fe200028e0438 */
[----:B------:R-:W-:Y:S02]  /*a2c80*/  IADD3 RZ, P5, PT, R120, R152, RZ ;  /* 0x0000009878ff7210 */ /* 0x000fe40007fbe0ff */
[----:B------:R-:W-:Y:S01]  /*a2c90*/  IADD3.X R95, P1, PT, R95, R87, RZ, P1, !PT ;  /* 0x000000575f5f7210 */ /* 0x000fe20000f3e4ff */
[----:B------:R-:W-:Y:S01]  /*a2ca0*/  IMAD.X R59, RZ, RZ, RZ, P4 ;  /* 0x000000ffff3b7224 */ /* 0x000fe200020e06ff */
[----:B------:R-:W-:Y:S01]  /*a2cb0*/  IADD3 RZ, P4, PT, R144, R116, RZ ;  /* 0x0000007490ff7210 */ /* 0x000fe20007f9e0ff */
[----:B------:R-:W-:Y:S01]  /*a2cc0*/  IMAD.WIDE.U32 R142, R45, R49, R142 ;  /* 0x000000312d8e7225 */ /* 0x000fe200078e008e */
[----:B------:R-:W-:-:S02]  /*a2cd0*/  IADD3.X R49, P0, PT, RZ, RZ, RZ, P0, !PT ;  /* 0x000000ffff317210 */ /* 0x000fc4000071e4ff */
[----:B------:R-:W-:Y:S01]  /*a2ce0*/  IADD3.X RZ, P4, PT, R145, R70, RZ, P4, !PT ;  /* 0x0000004691ff7210 */ /* 0x000fe2000279e4ff */
[----:B------:R-:W-:Y:S01]  /*a2cf0*/  IMAD.IADD R68, R143, 0x1, R68 ;  /* 0x000000018f447824 */ /* 0x000fe200078e0244 */
[----:B------:R-:W-:Y:S01]  /*a2d00*/  IADD3.X RZ, P5, PT, R121, R85, RZ, P5, !PT ;  /* 0x0000005579ff7210 */ /* 0x000fe20002fbe4ff */
[----:B------:R-:W-:Y:S01]  /*a2d10*/  IMAD.X R81, RZ, RZ, RZ, P0 ;  /* 0x000000ffff517224 */ /* 0x000fe200000e06ff */
[----:B------:R-:W-:Y:S01]  /*a2d20*/  IADD3.X R141, P4, PT, R141, R56, RZ, P4, !PT ;  /* 0x000000388d8d7210 */ /* 0x000fe2000279e4ff */
[----:B------:R-:W-:Y:S01]  /*a2d30*/  IMAD.WIDE.U32 R82, R63, R46, RZ ;  /* 0x0000002e3f527225 */ /* 0x000fe200078e00ff */
[----:B------:R-:W-:Y:S02]  /*a2d40*/  IADD3.X R142, P1, PT, R89, R142, RZ, P1, !PT ;  /* 0x0000008e598e7210 */ /* 0x000fe40000f3e4ff */
[----:B------:R-:W-:Y:S01]  /*a2d50*/  IADD3.X R70, P4, PT, R59, R57, RZ, P4, !PT ;  /* 0x000000393b467210 */ /* 0x000fe2000279e4ff */
[----:B------:R-:W-:Y:S01]  /*a2d60*/  IMAD.WIDE.U32 R56, R42, R61, R132 ;  /* 0x0000003d2a387225 */ /* 0x000fe200078e0084 */
[----:B------:R-:W-:-:S02]  /*a2d70*/  IADD3.X R59, P3, PT, RZ, RZ, RZ, P3, !PT ;  /* 0x000000ffff3b7210 */ /* 0x000fc40001f7e4ff */
[----:B------:R-:W-:Y:S01]  /*a2d80*/  IADD3.X R67, P5, PT, RZ, R150, RZ, P5, !PT ;  /* 0x00000096ff437210 */ /* 0x000fe20002fbe4ff */
[----:B------:R-:W-:Y:S01]  /*a2d90*/  IMAD.IADD R115, R57, 0x1, R114 ;  /* 0x0000000139737824 */ /* 0x000fe200078e0272 */
[----:B------:R-:W-:Y:S01]  /*a2da0*/  IADD3.X R59, P2, PT, R59, R76, RZ, P2, !PT ;  /* 0x0000004c3b3b7210 */ /* 0x000fe2000175e4ff */
[----:B------:R-:W-:Y:S01]  /*a2db0*/  IMAD.WIDE.U32 R144, R146, 0x30000000, R144 ;  /* 0x3000000092907825 */ /* 0x000fe200078e0090 */
[----:B------:R-:W-:Y:S02]  /*a2dc0*/  IADD3 RZ, P0, PT, R142, R80, RZ ;  /* 0x000000508eff7210 */ /* 0x000fe40007f1e0ff */
[----:B------:R-:W-:Y:S01]  /*a2dd0*/  IADD3.X R76, PT, PT, R77, RZ, RZ, P2, P3 ;  /* 0x000000ff4d4c7210 */ /* 0x000fe200017e64ff */
[----:B------:R-:W-:Y:S01]  /*a2de0*/  IMAD.WIDE.U32 R134, R38, R61, R134 ;  /* 0x0000003d26867225 */ /* 0x000fe200078e0086 */
[----:B------:R-:W-:Y:S02]  /*a2df0*/  IADD3 RZ, P2, PT, R132, R112, RZ ;  /* 0x0000007084ff7210 */ /* 0x000fe40007f5e0ff */
[----:B------:R-:W-:Y:S01]  /*a2e00*/  IADD3.X R143, P1, PT, R95, R68, RZ, P1, !PT ;  /* 0x000000445f8f7210 */ /* 0x000fe20000f3e4ff */
[----:B------:R-:W-:Y:S01]  /*a2e10*/  IMAD.IADD R129, R135, 0x1, R128 ;  /* 0x0000000187817824 */ /* 0x000fe200078e0280 */
[----:B------:R-:W-:Y:S01]  /*a2e20*/  IADD3.X RZ, P3, PT, R133, R79, RZ, P2, !PT ;  /* 0x0000004f85ff7210 */ /* 0x000fe2000177e4ff */
[----:B------:R-:W-:Y:S01]  /*a2e30*/  IMAD.WIDE.U32 R120, R38, R63, R120 ;  /* 0x0000003f26787225 */ /* 0x000fe200078e0078 */
[----:B------:R-:W-:-:S02]  /*a2e40*/  IADD3.X R150, P2, PT, RZ, R151, RZ, P5, !PT ;  /* 0x00000097ff967210 */ /* 0x000fc40002f5e4ff */
[----:B------:R-:W-:Y:S01]  /*a2e50*/  IADD3.X R77, P5, PT, R49, R110, RZ, P3, !PT ;  /* 0x0000006e314d7210 */ /* 0x000fe20001fbe4ff */
[----:B------:R-:W-:Y:S01]  /*a2e60*/  IMAD.WIDE.U32 R48, R58, R40, RZ ;  /* 0x000000283a307225 */ /* 0x000fe200078e00ff */
[----:B------:R-:W-:Y:S02]  /*a2e70*/  IADD3.X RZ, P0, PT, R143, R62, RZ, P0, !PT ;  /* 0x0000003e8fff7210 */ /* 0x000fe4000071e4ff */
[----:B------:R-:W-:Y:S01]  /*a2e80*/  IADD3.X R79, P1, PT, RZ, RZ, RZ, P1, !PT ;  /* 0x000000ffff4f7210 */ /* 0x000fe20000f3e4ff */
[----:B------:R-:W-:Y:S01]  /*a2e90*/  IMAD.IADD R154, R121, 0x1, R154 ;  /* 0x00000001799a7824 */ /* 0x000fe200078e029a */
[----:B------:R-:W-:Y:S01]  /*a2ea0*/  IADD3.X R56, P2, PT, R67, R56, RZ, P2, !PT ;  /* 0x0000003843387210 */ /* 0x000fe2000175e4ff */
[----:B------:R-:W-:Y:S01]  /*a2eb0*/  IMAD.WIDE.U32 R48, P3, R37, R63, R48 ;  /* 0x0000003f25307225 */ /* 0x000fe20007860030 */
[----:B------:R-:W-:Y:S02]  /*a2ec0*/  IADD3.X R110, P0, PT, R79, R74, RZ, P0, !PT ;  /* 0x0000004a4f6e7210 */ /* 0x000fe4000071e4ff */
[----:B------:R-:W-:Y:S01]  /*a2ed0*/  IADD3.X R111, P5, PT, R81, R111, RZ, P5, !PT ;  /* 0x0000006f516f7210 */ /* 0x000fe20002fbe4ff */
[----:B------:R-:W-:Y:S01]  /*a2ee0*/  IMAD.X R79, RZ, RZ, RZ, P1 ;  /* 0x000000ffff4f7224 */ /* 0x000fe200008e06ff */
[----:B------:R-:W-:Y:S01]  /*a2ef0*/  IADD3.X R57, P2, PT, R150, R115, RZ, P2, !PT ;  /* 0x0000007396397210 */ /* 0x000fe2000175e4ff */
[----:B------:R-:W-:Y:S01]  /*a2f00*/  IMAD.WIDE.U32 R66, R63, R40, RZ ;  /* 0x000000283f427225 */ /* 0x000fe200078e00ff */
[----:B------:R-:W-:-:S02]  /*a2f10*/  IADD3.X R140, P4, PT, R141, R140, RZ, P4, !PT ;  /* 0x0000008c8d8c7210 */ /* 0x000fc4000279e4ff */
[----:B------:R-:W-:Y:S01]  /*a2f20*/  IADD3.X R79, P1, PT, R79, R75, RZ, P0, !PT ;  /* 0x0000004b4f4f7210 */ /* 0x000fe2000073e4ff */
[----:B------:R-:W-:Y:S01]  /*a2f30*/  IMAD.WIDE.U32 R80, R46, R51, R142 ;  /* 0x000000332e507225 */ /* 0x000fe200078e008e */
[----:B------:R-:W-:Y:S02]  /*a2f40*/  IADD3 RZ, P0, PT, R56, R66, RZ ;  /* 0x0000004238ff7210 */ /* 0x000fe40007f1e0ff */
[----:B------:R-:W-:Y:S01]  /*a2f50*/  IADD3.X R95, P2, PT, RZ, RZ, RZ, P2, !PT ;  /* 0x000000ffff5f7210 */ /* 0x000fe2000175e4ff */
        /* <DEDUP_REMOVED lines=9> */
[----:B------:R-:W-:Y:S01]  /*a2ff0*/  IMAD.WIDE.U32.X R74, R37, R58, R74, P3 ;  /* 0x0000003a254a7225 */ /* 0x000fe200018e044a */
[----:B------:R-:W-:Y:S02]  /*a3000*/  IADD3.X R89, P5, PT, RZ, RZ, RZ, P5, !PT ;  /* 0x000000ffff597210 */ /* 0x000fe40002fbe4ff */
[----:B------:R-:W-:Y:S01]  /*a3010*/  IADD3 RZ, P3, PT, R80, R104, RZ ;  /* 0x0000006850ff7210 */ /* 0x000fe20007f7e0ff */
[----:B------:R-:W-:Y:S01]  /*a3020*/  IMAD.X R59, RZ, RZ, RZ, P2 ;  /* 0x000000ffff3b7224 */ /* 0x000fe200010e06ff */
[----:B------:R-:W-:Y:S01]  /*a3030*/  IADD3.X R111, P1, PT, R79, R76, RZ, P1, !PT ;  /* 0x0000004c4f6f7210 */ /* 0x000fe20000f3e4ff */
[----:B------:R-:W-:Y:S01]  /*a3040*/  IMAD.WIDE.U32 R114, R63, R42, RZ ;  /* 0x0000002a3f727225 */ /* 0x000fe200078e00ff */
[----:B------:R-:W-:Y:S02]  /*a3050*/  IADD3.X RZ, P3, PT, R81, R64, RZ, P3, !PT ;  /* 0x0000004051ff7210 */ /* 0x000fe40001f7e4ff */
[----:B------:R-:W-:Y:S01]  /*a3060*/  IADD3.X R95, P0, PT, R95, R74, RZ, P0, !PT ;  /* 0x0000004a5f5f7210 */ /* 0x000fe2000071e4ff */
[----:B------:R-:W-:Y:S01]  /*a3070*/  IMAD.WIDE.U32 R66, P2, R39, R63, R66 ;  /* 0x0000003f27427225 */ /* 0x000fe20007840042 */
[----:B------:R-:W-:-:S02]  /*a3080*/  IADD3.X R89, P3, PT, R89, R100, RZ, P3, !PT ;  /* 0x0000006459597210 */ /* 0x000fc40001f7e4ff */
[----:B------:R-:W-:Y:S01]  /*a3090*/  IADD3.X R59, P0, PT, R59, R75, RZ, P0, !PT ;  /* 0x0000004b3b3b7210 */ /* 0x000fe2000071e4ff */
[----:B------:R-:W-:Y:S01]  /*a30a0*/  IMAD.X R49, RZ, RZ, RZ, P5 ;  /* 0x000000ffff317224 */ /* 0x000fe200028e06ff */
[----:B------:R-:W-:Y:S01]  /*a30b0*/  IADD3.X R113, PT, PT, RZ, RZ, RZ, P2, !PT ;  /* 0x000000ffff717210 */ /* 0x000fe200017fe4ff */
[----:B------:R-:W-:Y:S01]  /*a30c0*/  IMAD.WIDE.U32 R84, R58, R46, RZ ;  /* 0x0000002e3a547225 */ /* 0x000fe200078e00ff */
[----:B------:R-:W-:Y:S02]  /*a30d0*/  IADD3 R79, P5, PT, R66, R115, RZ ;  /* 0x00000073424f7210 */ /* 0x000fe40007fbe0ff */
[----:B------:R-:W-:Y:S01]  /*a30e0*/  IADD3.X R62, P3, PT, R49, R101, RZ, P3, !PT ;  /* 0x00000065313e7210 */ /* 0x000fe20001f7e4ff */
[----:B------:R-:W-:Y:S01]  /*a30f0*/  IMAD.MOV.U32 R112, RZ, RZ, R67 ;  /* 0x000000ffff707224 */ /* 0x000fe200078e0043 */
[----:B------:R-:W-:Y:S01]  /*a3100*/  IADD3.X R141, P4, PT, R70, R69, RZ, P4, !PT ;  /* 0x00000045468d7210 */ /* 0x000fe2000279e4ff */
[----:B------:R-:W-:-:S04]  /*a3110*/  IMAD.WIDE.U32 R104, R58, R44, RZ ;  /* 0x0000002c3a687225 */ /* 0x000fc800078e00ff */
[----:B------:R-:W-:-:S04]  /*a3120*/  IMAD.WIDE.U32 R80, R44, R61, R80 ;  /* 0x0000003d2c507225 */ /* 0x000fc800078e0050 */
[----:B------:R-:W-:Y:S01]  /*a3130*/  IMAD.WIDE.U32.X R112, R39, R58, R112, P5 ;  /* 0x0000003a27707225 */ /* 0x000fe200028e0470 */
[----:B------:R-:W-:-:S03]  /*a3140*/  IADD3.X R68, P0, PT, R95, R80, RZ, P0, !PT ;  /* 0x000000505f447210 */ /* 0x000fc6000071e4ff */
[----:B------:R-:W-:-:S04]  /*a3150*/  IMAD.WIDE.U32 R84, P5, R43, R63, R84 ;  /* 0x0000003f2b547225 */ /* 0x000fc800078a0054 */
[----:B------:R-:W-:-:S04]  /*a3160*/  IMAD.WIDE.U32 R104, P2, R41, R63, R104 ;  /* 0x0000003f29687225 */ /* 0x000fc80007840068 */
[----:B------:R-:W-:-:S04]  /*a3170*/  IMAD.WIDE.U32 R100, R63, R44, RZ ;  /* 0x0000002c3f647225 */ /* 0x000fc800078e00ff */
[----:B------:R-:W-:Y:S02]  /*a3180*/  IMAD.IADD R64, R81, 0x1, R108 ;  /* 0x0000000151407824 */ /* 0x000fe400078e026c */
[----:B------:R-:W-:Y:S01]  /*a3190*/  IMAD.X R81, RZ, RZ, RZ, P5 ;  /* 0x000000ffff517224 */ /* 0x000fe200028e06ff */
[----:B------:R-:W-:Y:S01]  /*a31a0*/  IADD3 R49, P5, PT, R84, R83, RZ ;  /* 0x0000005354317210 */ /* 0x000fe20007fbe0ff */
[----:B------:R-:W-:Y:S01]  /*a31b0*/  IMAD.WIDE.U32 R74, R55, -0x45f6b800, RZ ;  /* 0xba094800374a7825 */ /* 0x000fe200078e00ff */
[----:B------:R-:W-:Y:S02]  /*a31c0*/  IADD3.X R69, P0, PT, R59, R64, RZ, P0, !PT ;  /* 0x000000403b457210 */ /* 0x000fe4000071e4ff */
[----:B------:R-:W-:Y:S01]  /*a31d0*/  IADD3.X R83, P1, PT, RZ, RZ, RZ, P1, !PT ;  /* 0x000000ffff537210 */ /* 0x000fe20000f3e4ff */
[----:B------:R-:W-:Y:S01]  /*a31e0*/  IMAD.X R87, RZ, RZ, RZ, P2 ;  /* 0x000000ffff577224 */ /* 0x000fe200010e06ff */
[----:B------:R-:W-:Y:S01]  /*a31f0*/  IADD3 R67, P2, PT, R104, R101, RZ ;  /* 0x0000006568437210 */ /* 0x000fe20007f5e0ff */
[----:B------:R-:W-:-:S02]  /*a3200*/  IMAD.MOV.U32 R80, RZ, RZ, R85 ;  /* 0x000000ffff507224 */ /* 0x000fc400078e0055 */
[----:B------:R-:W-:-:S04]  /*a3210*/  IMAD.WIDE.U32 R76, R58, R45, RZ ;  /* 0x0000002d3a4c7225 */ /* 0x000fc800078e00ff */
[----:B------:R-:W-:Y:S02]  /*a3220*/  IMAD.MOV.U32 R86, RZ, RZ, R105 ;  /* 0x000000ffff567224 */ /* 0x000fe400078e0069 */
[----:B------:R-:W-:-:S04]  /*a3230*/  IMAD.WIDE.U32.X R80, R43, R58, R80, P5 ;  /* 0x0000003a2b507225 */ /* 0x000fc800028e0450 */
[----:B------:R-:W-:-:S04]  /*a3240*/  IMAD.WIDE.U32 R108, R146, -0x45f6b800, RZ ;  /* 0xba094800926c7825 */ /* 0x000fc800078e00ff */
[----:B------:R-:W-:-:S04]  /*a3250*/  IMAD.WIDE.U32 R74, P5, R146, 0x1ef3622f, R74 ;  /* 0x1ef3622f924a7825 */ /* 0x000fc800078a004a */
[----:B------:R-:W-:-:S04]  /*a3260*/  IMAD.WIDE.U32.X R86, R41, R58, R86, P2 ;  /* 0x0000003a29567225 */ /* 0x000fc800010e0456 */
[----:B------:R-:W-:-:S04]  /*a3270*/  IMAD.WIDE.U32 R116, R45, R51, R110 ;  /* 0x000000332d747225 */ /* 0x000fc800078e006e */
[----:B------:R-:W-:Y:S01]  /*a3280*/  IMAD.WIDE.U32 R76, P2, R47, R63, R76 ;  /* 0x0000003f2f4c7225 */ /* 0x000fe2000784004c */
[----:B------:R-:W-:-:S03]  /*a3290*/  IADD3.X R116, P3, PT, R89, R116, RZ, P3, !PT ;  /* 0x0000007459747210 */ /* 0x000fc60001f7e4ff */
[----:B------:R-:W-:Y:S01]  /*a32a0*/  IMAD.X R127, RZ, RZ, RZ, P5 ;  /* 0x000000ffff7f7224 */ /* 0x000fe200028e06ff */
[----:B------:R-:W-:Y:S01]  /*a32b0*/  IADD3 R109, P5, PT, R74, R109, RZ ;  /* 0x0000006d4a6d7210 */ /* 0x000fe20007fbe0ff */
[----:B------:R-:W-:Y:S02]  /*a32c0*/  IMAD.IADD R51, R117, 0x1, R52 ;  /* 0x0000000175337824 */ /* 0x000fe400078e0234 */
[----:B------:R-:W-:Y:S01]  /*a32d0*/  IMAD.X R133, RZ, RZ, RZ, P2 ;  /* 0x000000ffff857224 */ /* 0x000fe200010e06ff */
[----:B------:R-:W-:Y:S01]  /*a32e0*/  IADD3 RZ, P2, PT, R140, R108, RZ ;  /* 0x0000006c8cff7210 */ /* 0x000fe20007f5e0ff */
[----:B------:R-:W-:Y:S01]  /*a32f0*/  IMAD.MOV.U32 R126, RZ, RZ, R75 ;  /* 0x000000ffff7e7224 */ /* 0x000fe200078e004b */
[----:B------:R-:W-:Y:S01]  /*a3300*/  IADD3.X R117, P3, PT, R62, R51, RZ, P3, !PT ;  /* 0x000000333e757210 */ /* 0x000fe20001f7e4ff */
[----:B------:R-:W-:Y:S01]  /*a3310*/  IMAD.MOV.U32 R132, RZ, RZ, R77 ;  /* 0x000000ffff847224 */ /* 0x000fe200078e004d */
[----:B------:R-:W-:Y:S01]  /*a3320*/  IADD3.X RZ, P2, PT, R141, R109, RZ, P2, !PT ;  /* 0x0000006d8dff7210 */ /* 0x000fe2000175e4ff */
[----:B------:R-:W-:Y:S01]  /*a3330*/  IMAD.WIDE.U32.X R126, R55, 0x1ef3622f, R126, P5 ;  /* 0x1ef3622f377e7825 */ /* 0x000fe200028e047e */
[----:B------:R-:W-:-:S02]  /*a3340*/  IADD3.X R51, P4, PT, RZ, RZ, RZ, P4, !PT ;  /* 0x000000ffff337210 */ /* 0x000fc4000279e4ff */
[----:B------:R-:W-:Y:S01]  /*a3350*/  IADD3.X R77, P3, PT, RZ, RZ, RZ, P3, !PT ;  /* 0x000000ffff4d7210 */ /* 0x000fe20001f7e4ff */
[----:B------:R-:W-:Y:S01]  /*a3360*/  IMAD.WIDE.U32 R108, R63, R45, RZ ;  /* 0x0000002d3f6c7225 */ /* 0x000fe200078e00ff */
[----:B------:R-:W-:-:S03]  /*a3370*/  IADD3.X R64, P2, PT, R51, R126, RZ, P2, !PT ;  /* 0x0000007e33407210 */ /* 0x000fc6000175e4ff */
[----:B------:R-:W-:Y:S01]  /*a3380*/  IMAD.X R51, RZ, RZ, RZ, P4 ;  /* 0x000000ffff337224 */ /* 0x000fe200020e06ff */
[----:B------:R-:W-:Y:S01]  /*a3390*/  IADD3.X R89, P4, PT, RZ, RZ, RZ, P0, !PT ;  /* 0x000000ffff597210 */ /* 0x000fe2000079e4ff */
[----:B------:R-:W-:Y:S01]  /*a33a0*/  IMAD.X R97, RZ, RZ, RZ, P3 ;  /* 0x000000ffff617224 */ /* 0x000fe200018e06ff */
[----:B------:R-:W-:Y:S01]  /*a33b0*/  IADD3 RZ, P3, PT, R116, R94, RZ ;  /* 0x0000005e74ff7210 */ /* 0x000fe20007f7e0ff */
[----:B------:R-:W-:Y:S01]  /*a33c0*/  IMAD.WIDE.U32 R94, R46, R61, R116 ;  /* 0x0000003d2e5e7225 */ /* 0x000fe200078e0074 */
[----:B------:R-:W-:Y:S02]  /*a33d0*/  IADD3.X R70, P0, PT, R51, R127, RZ, P2, !PT ;  /* 0x0000007f33467210 */ /* 0x000fe4000171e4ff */
[----:B------:R-:W-:Y:S01]  /*a33e0*/  IADD3 RZ, P2, PT, R110, R78, RZ ;  /* 0x0000004e6eff7210 */ /* 0x000fe20007f5e0ff */
[----:B------:R-:W-:Y:S01]  /*a33f0*/  IMAD.IADD R75, R145, 0x1, R118 ;  /* 0x00000001914b7824 */ /* 0x000fe200078e0276 */
[----:B------:R-:W-:Y:S01]  /*a3400*/  IADD3.X R85, PT, PT, RZ, RZ, RZ, P4, !PT ;  /* 0x000000ffff557210 */ /* 0x000fe200027fe4ff */
[----:B------:R-:W-:Y:S01]  /*a3410*/  IMAD.WIDE.U32 R140, R146, -0x45f6b800, R140 ;  /* 0xba094800928c7825 */ /* 0x000fe200078e008c */
[----:B------:R-:W-:-:S02]  /*a3420*/  IADD3 RZ, P4, PT, R68, R114, RZ ;  /* 0x0000007244ff7210 */ /* 0x000fc40007f9e0ff */
[----:B------:R-:W-:Y:S01]  /*a3430*/  IADD3.X RZ, P2, PT, R111, R50, RZ, P2, !PT ;  /* 0x000000326fff7210 */ /* 0x000fe2000175e4ff */
[----:B------:R-:W-:Y:S01]  /*a3440*/  IMAD.WIDE.U32 R50, R55, 0xf5138f, RZ ;  /* 0x00f5138f37327825 */ /* 0x000fe200078e00ff */
[----:B------:R-:W-:Y:S02]  /*a3450*/  IADD3.X RZ, P3, PT, R117, R53, RZ, P3, !PT ;  /* 0x0000003575ff7210 */ /* 0x000fe40001f7e4ff */
[----:B------:R-:W-:Y:S01]  /*a3460*/  IADD3 R62, P5, PT, R76, R109, RZ ;  /* 0x0000006d4c3e7210 */ /* 0x000fe20007fbe0ff */
[----:B------:R-:W-:Y:S01]  /*a3470*/  IMAD.WIDE.U32 R52, R55, 0x6ca1493b, RZ ;  /* 0x6ca1493b37347825 */ /* 0x000fe200078e00ff */
[----:B------:R-:W-:Y:S02]  /*a3480*/  IADD3.X RZ, P4, PT, R69, R79, RZ, P4, !PT ;  /* 0x0000004f45ff7210 */ /* 0x000fe4000279e4ff */
[----:B------:R-:W-:Y:S01]  /*a3490*/  IADD3.X R124, P2, PT, R83, R130, RZ, P2, !PT ;  /* 0x00000082537c7210 */ /* 0x000fe2000175e4ff */
[----:B------:R-:W-:Y:S01]  /*a34a0*/  IMAD.WIDE.U32.X R58, R47, R58, R132, P5 ;  /* 0x0000003a2f3a7225 */ /* 0x000fe200028e0484 */
[----:B------:R-:W-:-:S02]  /*a34b0*/  IADD3.X R77, P3, PT, R77, R92, RZ, P3, !PT ;  /* 0x0000005c4d4d7210 */ /* 0x000fc40001f7e4ff */
[----:B------:R-:W-:Y:S01]  /*a34c0*/  IADD3.X R89, P4, PT, R89, R112, RZ, P4, !PT ;  /* 0x0000007059597210 */ /* 0x000fe2000279e4ff */
[C---:B------:R-:W-:Y:S01]  /*a34d0*/  IMAD.WIDE.U32 R78, R146.reuse, 0xf5138f, RZ ;  /* 0x00f5138f924e7825 */ /* 0x040fe200078e00ff */
[----:B------:R-:W-:Y:S02]  /*a34e0*/  IADD3.X R83, PT, PT, R131, RZ, RZ, P2, P1 ;  /* 0x000000ff83537210 */ /* 0x000fe400017e24ff */
[----:B------:R-:W-:Y:S01]  /*a34f0*/  IADD3.X R132, P1, PT, R97, R93, RZ, P3, !PT ;  /* 0x0000005d61847210 */ /* 0x000fe20001f3e4ff */
[----:B------:R-:W-:Y:S01]  /*a3500*/  IMAD.WIDE.U32 R52, P2, R146, -0x39c4fa40, R52 ;  /* 0xc63b05c092347825 */ /* 0x000fe20007840034 */
[----:B------:R-:W-:Y:S02]  /*a3510*/  IADD3.X R85, P4, PT, R85, R113, RZ, P4, !PT ;  /* 0x0000007155557210 */ /* 0x000fe4000279e4ff */
[----:B------:R-:W-:Y:S01]  /*a3520*/  IADD3.X R134, P0, PT, R64, R134, RZ, P0, !PT ;  /* 0x0000008640867210 */ /* 0x000fe2000071e4ff */
[----:B------:R-:W-:Y:S01]  /*a3530*/  IMAD.WIDE.U32 R92, P5, R146, 0x1a22d9f3, R50 ;  /* 0x1a22d9f3925c7825 */ /* 0x000fe200078a0032 */
[----:B------:R-:W-:-:S02]  /*a3540*/  IADD3.X R94, P3, PT, R89, R94, RZ, P4, !PT ;  /* 0x0000005e595e7210 */ /* 0x000fc4000277e4ff */
[----:B------:R-:W-:Y:S01]  /*a3550*/  IADD3.X R135, P0, PT, R70, R129, RZ, P0, !PT ;  /* 0x0000008146877210 */ /* 0x000fe2000071e4ff */
[----:B------:R-:W-:Y:S01]  /*a3560*/  IMAD.IADD R130, R95, 0x1, R98 ;  /* 0x000000015f827824 */ /* 0x000fe200078e0262 */
[----:B------:R-:W-:Y:S01]  /*a3570*/  IADD3 RZ, P4, PT, R94, R100, RZ ;  /* 0x000000645eff7210 */ /* 0x000fe20007f9e0ff */
[----:B------:R-:W-:Y:S02]  /*a3580*/  IMAD.MOV.U32 R112, RZ, RZ, R53 ;  /* 0x000000ffff707224 */ /* 0x000fe400078e0035 */
[----:B------:R-:W-:Y:S01]  /*a3590*/  IMAD.X R115, RZ, RZ, RZ, P5 ;  /* 0x000000ffff737224 */ /* 0x000fe200028e06ff */
[----:B------:R-:W-:Y:S01]  /*a35a0*/  IADD3 R79, P5, PT, R92, R79, RZ ;  /* 0x0000004f5c4f7210 */ /* 0x000fe20007fbe0ff */
[----:B------:R-:W-:Y:S01]  /*a35b0*/  IMAD.WIDE.U32 R98, R144, -0x1, RZ ;  /* 0xffffffff90627825 */ /* 0x000fe200078e00ff */
[----:B------:R-:W-:-:S03]  /*a35c0*/  IADD3.X R95, P3, PT, R85, R130, RZ, P3, !PT ;  /* 0x00000082555f7210 */ /* 0x000fc60001f7e4ff */
[----:B------:R-:W-:Y:S01]  /*a35d0*/  IMAD R53, R144, -0x7af74001, -R75 ;  /* 0x8508bfff90357824 */ /* 0x000fe200078e0a4b */
[----:B------:R-:W-:Y:S01]  /*a35e0*/  IADD3.X RZ, P4, PT, R95, R67, RZ, P4, !PT ;  /* 0x000000435fff7210 */ /* 0x000fe2000279e4ff */
[----:B------:R-:W-:-:S04]  /*a35f0*/  IMAD.WIDE.U32 R50, R146, 0x6ca1493b, RZ ;  /* 0x6ca1493b92327825 */ /* 0x000fc800078e00ff */
[----:B------:R-:W-:-:S04]  /*a3600*/  IMAD.WIDE.U32 R110, R55, 0x17c510ea, RZ ;  /* 0x17c510ea376e7825 */ /* 0x000fc800078e00ff */
[----:B------:R-:W-:Y:S02]  /*a3610*/  IMAD.MOV.U32 R114, RZ, RZ, R93 ;  /* 0x000000ffff727224 */ /* 0x000fe400078e005d */
[----:B------:R-:W-:Y:S02]  /*a3620*/  IMAD.IADD R53, R99, 0x1, R53 ;  /* 0x0000000163357824 */ /* 0x000fe400078e0235 */
[----:B------:R-:W-:Y:S01]  /*a3630*/  IMAD.X R113, RZ, RZ, RZ, P2 ;  /* 0x000000ffff717224 */ /* 0x000fe200010e06ff */
[----:B------:R-:W-:Y:S01]  /*a3640*/  IADD3 R51, P2, PT, R52, R51, RZ ;  /* 0x0000003334337210 */ /* 0x000fe20007f5e0ff */
[----:B------:R-:W-:-:S04]  /*a3650*/  IMAD.WIDE.U32.X R114, R55, 0x1a22d9f3, R114, P5 ;  /* 0x1a22d9f337727825 */ /* 0x000fc800028e0472 */
[----:B------:R-:W-:-:S04]  /*a3660*/  IMAD.WIDE.U32 R110, P5, R146, 0x1ae3a46, R110 ;  /* 0x01ae3a46926e7825 */ /* 0x000fc800078a006e */
[----:B------:R-:W-:-:S04]  /*a3670*/  IMAD.WIDE.U32 R100, R146, 0x17c510ea, RZ ;  /* 0x17c510ea92647825 */ /* 0x000fc800078e00ff */
[----:B------:R-:W-:-:S04]  /*a3680*/  IMAD.WIDE.U32 R116, R53, 0x1, RZ ;  /* 0x0000000135747825 */ /* 0x000fc800078e00ff */
[----:B------:R-:W-:Y:S01]  /*a3690*/  IMAD.WIDE.U32.X R112, R55, -0x39c4fa40, R112, P2 ;  /* 0xc63b05c037707825 */ /* 0x000fe200010e0470 */
[----:B------:R-:W-:-:S03]  /*a36a0*/  IADD3 R89, P2, PT, R110, R101, RZ ;  /* 0x000000656e597210 */ /* 0x000fc60007f5e0ff */
[----:B------:R-:W-:Y:S02]  /*a36b0*/  IMAD.X R127, RZ, RZ, RZ, P5 ;  /* 0x000000ffff7f7224 */ /* 0x000fe400028e06ff */
[----:B------:R-:W-:Y:S02]  /*a36c0*/  IMAD.MOV.U32 R126, RZ, RZ, R111 ;  /* 0x000000ffff7e7224 */ /* 0x000fe400078e006f */
[----:B------:R-:W-:-:S04]  /*a36d0*/  IMAD.WIDE.U32 R118, R98, 0x1, RZ ;  /* 0x0000000162767825 */ /* 0x000fc800078e00ff */
[----:B------:R-:W-:-:S04]  /*a36e0*/  IMAD.WIDE.U32 R116, P5, R98, -0x7af74000, R116 ;  /* 0x8508c00062747825 */ /* 0x000fc800078a0074 */
[----:B------:R-:W-:Y:S01]  /*a36f0*/  IMAD.WIDE.U32.X R126, R55, 0x1ae3a46, R126, P2 ;  /* 0x01ae3a46377e7825 */ /* 0x000fe200010e047e */
[----:B------:R-:W-:Y:S02]  /*a3700*/  IADD3 RZ, P2, PT, R144, R118, RZ ;  /* 0x0000007690ff7210 */ /* 0x000fe40007f5e0ff */
[----:B------:R-:W-:Y:S01]  /*a3710*/  IADD3.X R55, P3, PT, RZ, RZ, RZ, P3, !PT ;  /* 0x000000ffff377210 */ /* 0x000fe20001f7e4ff */
[----:B------:R-:W-:Y:S01]  /*a3720*/  IMAD.X R131, RZ, RZ, RZ, P5 ;  /* 0x000000ffff837224 */ /* 0x000fe200028e06ff */
[----:B------:R-:W-:Y:S01]  /*a3730*/  IADD3 R118, P5, PT, R119, R116, RZ ;  /* 0x0000007477767210 */ /* 0x000fe20007fbe0ff */
[----:B------:R-:W-:Y:S01]  /*a3740*/  IMAD.MOV.U32 R130, RZ, RZ, R117 ;  /* 0x000000ffff827224 */ /* 0x000fe200078e0075 */
[----:B------:R-:W-:Y:S01]  /*a3750*/  IADD3.X R116, P1, PT, R77, R124, RZ, P1, !PT ;  /* 0x0000007c4d747210 */ /* 0x000fe20000f3e4ff */
[----:B------:R-:W-:Y:S01]  /*a3760*/  IMAD.X R67, RZ, RZ, RZ, P3 ;  /* 0x000000ffff437224 */ /* 0x000fe200018e06ff */
[----:B------:R-:W-:Y:S01]  /*a3770*/  IADD3.X R55, P4, PT, R55, R86, RZ, P4, !PT ;  /* 0x0000005637377210 */ /* 0x000fe2000279e4ff */
[----:B------:R-:W-:Y:S01]  /*a3780*/  IMAD.IADD R77, R141, 0x1, R74 ;  /* 0x000000018d4d7824 */ /* 0x000fe200078e024a */
[----:B------:R-:W-:Y:S01]  /*a3790*/  IADD3.X R117, P1, PT, R132, R83, RZ, P1, !PT ;  /* 0x0000005384757210 */ /* 0x000fe20000f3e4ff */
[----:B------:R-:W-:Y:S01]  /*a37a0*/  IMAD.WIDE.U32.X R130, R53, -0x7af74000, R130, P5 ;  /* 0x8508c00035827825 */ /* 0x000fe200028e0482 */
[----:B------:R-:W-:-:S02]  /*a37b0*/  IADD3 RZ, P3, PT, R116, R88, RZ ;  /* 0x0000005874ff7210 */ /* 0x000fc40007f7e0ff */
[----:B------:R-:W-:Y:S01]  /*a37c0*/  IADD3.X RZ, P2, PT, R75, R118, RZ, P2, !PT ;  /* 0x000000764bff7210 */ /* 0x000fe2000175e4ff */
[----:B------:R-:W-:Y:S01]  /*a37d0*/  IMAD.WIDE.U32 R74, R45, R61, R116 ;  /* 0x0000003d2d4a7225 */ /* 0x000fe200078e0074 */
[----:B------:R-:W-:Y:S02]  /*a37e0*/  IADD3.X RZ, P3, PT, R117, R71, RZ, P3, !PT ;  /* 0x0000004775ff7210 */ /* 0x000fe40001f7e4ff */
[----:B------:R-:W-:Y:S01]  /*a37f0*/  IADD3.X R83, P1, PT, RZ, RZ, RZ, P1, !PT ;  /* 0x000000ffff537210 */ /* 0x000fe20000f3e4ff */
[----:B------:R-:W-:Y:S01]  /*a3800*/  IMAD.WIDE.U32 R94, R44, R63, R94 ;  /* 0x0000003f2c5e7225 */ /* 0x000fe200078e005e */
[----:B------:R-:W-:Y:S02]  /*a3810*/  IADD3.X R86, P4, PT, R67, R87, RZ, P4, !PT ;  /* 0x0000005743567210 */ /* 0x000fe4000279e4ff */
[----:B------:R-:W-:Y:S02]  /*a3820*/  IADD3 R71, PT, PT, R75, R54, RZ ;  /* 0x000000364b477210 */ /* 0x000fe40007ffe0ff */
[----:B------:R-:W-:-:S02]  /*a3830*/  IADD3.X R67, P3, PT, R83, R156, RZ, P3, !PT ;  /* 0x0000009c53437210 */ /* 0x000fc40001f7e4ff */
[----:B------:R-:W-:Y:S01]  /*a3840*/  IADD3.X R54, P4, PT, R55, R74, RZ, P4, !PT ;  /* 0x0000004a37367210 */ /* 0x000fe2000279e4ff */
[----:B------:R-:W-:Y:S01]  /*a3850*/  IMAD.WIDE.U32 R74, R53, 0x30000000, RZ ;  /* 0x30000000354a7825 */ /* 0x000fe200078e00ff */
[----:B------:R-:W-:Y:S02]  /*a3860*/  IADD3.X R156, PT, PT, R157, RZ, RZ, P3, P1 ;  /* 0x000000ff9d9c7210 */ /* 0x000fe40001fe24ff */
[----:B------:R-:W-:Y:S02]  /*a3870*/  IADD3.X R55, P1, PT, R86, R71, RZ, P4, !PT ;  /* 0x0000004756377210 */ /* 0x000fe4000273e4ff */
[----:B------:R-:W-:Y:S01]  /*a3880*/  IADD3 RZ, P3, PT, R54, R82, RZ ;  /* 0x0000005236ff7210 */ /* 0x000fe20007f7e0ff */
[C---:B------:R-:W-:Y:S01]  /*a3890*/  IMAD.WIDE.U32 R86, P4, R98.reuse, 0x170b5d44, R74 ;  /* 0x170b5d4462567825 */ /* 0x040fe2000788004a */
[----:B------:R-:W-:Y:S02]  /*a38a0*/  IADD3.X R141, P2, PT, RZ, R130, RZ, P2, !PT ;  /* 0x00000082ff8d7210 */ /* 0x000fe4000175e4ff */
[----:B------:R-:W-:Y:S01]  /*a38b0*/  IADD3.X R71, P1, PT, RZ, RZ, RZ, P1, !PT ;  /* 0x000000ffff477210 */ /* 0x000fe20000f3e4ff */
[----:B------:R-:W-:Y:S01]  /*a38c0*/  IMAD.WIDE.U32 R82, R98, 0x30000000, RZ ;  /* 0x3000000062527825 */ /* 0x000fe200078e00ff */
[----:B------:R-:W-:-:S02]  /*a38d0*/  IADD3.X RZ, P3, PT, R55, R49, RZ, P3, !PT ;  /* 0x0000003137ff7210 */ /* 0x000fc40001f7e4ff */
[----:B------:R-:W-:Y:S01]  /*a38e0*/  IADD3.X R130, P2, PT, RZ, R131, RZ, P2, !PT ;  /* 0x00000083ff827210 */ /* 0x000fe2000175e4ff */
[----:B------:R-:W-:Y:S01]  /*a38f0*/  IMAD.X R49, RZ, RZ, RZ, P1 ;  /* 0x000000ffff317224 */ /* 0x000fe200008e06ff */
[----:B------:R-:W-:Y:S01]  /*a3900*/  IADD3.X R74, P3, PT, R71, R80, RZ, P3, !PT ;  /* 0x00000050474a7210 */ /* 0x000fe20001f7e4ff */
[----:B------:R-:W-:Y:S01]  /*a3910*/  IMAD.X R71, RZ, RZ, RZ, P4 ;  /* 0x000000ffff477224 */ /* 0x000fe200020e06ff */
[----:B------:R-:W-:Y:S01]  /*a3920*/  IADD3.X R140, P2, PT, R141, R140, RZ, P2, !PT ;  /* 0x0000008c8d8c7210 */ /* 0x000fe2000175e4ff */
[----:B------:R-:W-:Y:S01]  /*a3930*/  IMAD.MOV.U32 R70, RZ, RZ, R87 ;  /* 0x000000ffff467224 */ /* 0x000fe200078e0057 */
[----:B------:R-:W-:Y:S02]  /*a3940*/  IADD3.X R81, P3, PT, R49, R81, RZ, P3, !PT ;  /* 0x0000005131517210 */ /* 0x000fe40001f7e4ff */
[----:B------:R-:W-:Y:S02]  /*a3950*/  IADD3 R61, P5, PT, R86, R83, RZ ;  /* 0x00000053563d7210 */ /* 0x000fe40007fbe0ff */
[----:B------:R-:W-:-:S02]  /*a3960*/  IADD3.X R141, P4, PT, R130, R77, RZ, P2, !PT ;  /* 0x0000004d828d7210 */ /* 0x000fc4000179e4ff */
[----:B------:R-:W-:Y:S01]  /*a3970*/  IADD3 RZ, P1, PT, R140, R82, RZ ;  /* 0x000000528cff7210 */ /* 0x000fe20007f3e0ff */
[C---:B------:R-:W-:Y:S01]  /*a3980*/  IMAD.WIDE.U32.X R70, R53.reuse, 0x170b5d44, R70, P5 ;  /* 0x170b5d4435467825 */ /* 0x040fe200028e0446 */
[----:B------:R-:W-:Y:S02]  /*a3990*/  IADD3.X R74, P3, PT, R74, R67, RZ, P3, !PT ;  /* 0x000000434a4a7210 */ /* 0x000fe40001f7e4ff */
[----:B------:R-:W-:Y:S02]  /*a39a0*/  IADD3.X R87, P4, PT, RZ, RZ, RZ, P4, !PT ;  /* 0x000000ffff577210 */ /* 0x000fe4000279e4ff */
[----:B------:R-:W-:Y:S01]  /*a39b0*/  IADD3 RZ, P5, PT, R74, R108, RZ ;  /* 0x0000006c4aff7210 */ /* 0x000fe20007fbe0ff */
[----:B------:R-:W-:Y:S01]  /*a39c0*/  IMAD.WIDE.U32 R108, R53, 0xf5138f, RZ ;  /* 0x00f5138f356c7825 */ /* 0x000fe200078e00ff */
[----:B------:R-:W-:Y:S02]  /*a39d0*/  IADD3.X R75, P3, PT, R81, R156, RZ, P3, !PT ;  /* 0x0000009c514b7210 */ /* 0x000fe40001f7e4ff */
[----:B------:R-:W-:Y:S01]  /*a39e0*/  IADD3.X RZ, P1, PT, R141, R61, RZ, P1, !PT ;  /* 0x0000003d8dff7210 */ /* 0x000fe20000f3e4ff */
[----:B------:R-:W-:Y:S01]  /*a39f0*/  IMAD.X R49, RZ, RZ, RZ, P4 ;  /* 0x000000ffff317224 */ /* 0x000fe200020e06ff */
[----:B------:R-:W-:Y:S01]  /*a3a00*/  IADD3 RZ, P2, PT, R134, R78, RZ ;  /* 0x0000004e86ff7210 */ /* 0x000fe20007f5e0ff */
[----:B------:R-:W-:Y:S01]  /*a3a10*/  IMAD.WIDE.U32 R140, R98, 0x30000000, R140 ;  /* 0x30000000628c7825 */ /* 0x000fe200078e008c */
[----:B------:R-:W-:-:S02]  /*a3a20*/  IADD3.X RZ, P5, PT, R75, R62, RZ, P5, !PT ;  /* 0x0000003e4bff7210 */ /* 0x000fc40002fbe4ff */
[----:B------:R-:W-:Y:S01]  /*a3a30*/  IADD3.X R87, P1, PT, R87, R70, RZ, P1, !PT ;  /* 0x0000004657577210 */ /* 0x000fe20000f3e4ff */
[----:B------:R-:W-:Y:S01]  /*a3a40*/  IMAD.WIDE.U32 R80, R53, -0x45f6b800, RZ ;  /* 0xba09480035507825 */ /* 0x000fe200078e00ff */
[----:B------:R-:W-:Y:S02]  /*a3a50*/  IADD3.X R61, P3, PT, RZ, RZ, RZ, P3, !PT ;  /* 0x000000ffff3d7210 */ /* 0x000fe40001f7e4ff */
[----:B------:R-:W-:Y:S01]  /*a3a60*/  IADD3.X RZ, P2, PT, R135, R79, RZ, P2, !PT ;  /* 0x0000004f87ff7210 */ /* 0x000fe2000175e4ff */
[----:B------:R-:W-:Y:S01]  /*a3a70*/  IMAD.WIDE.U32 R134, R146, 0xf5138f, R134 ;  /* 0x00f5138f92867825 */ /* 0x000fe200078e0086 */
[----:B------:R-:W-:Y:S02]  /*a3a80*/  IADD3.X R64, P1, PT, R49, R71, RZ, P1, !PT ;  /* 0x0000004731407210 */ /* 0x000fe40000f3e4ff */
[----:B------:R-:W-:Y:S01]  /*a3a90*/  IADD3.X R61, P5, PT, R61, R58, RZ, P5, !PT ;  /* 0x0000003a3d3d7210 */ /* 0x000fe20002fbe4ff */
[----:B------:R-:W-:Y:S01]  /*a3aa0*/  IMAD.IADD R49, R141, 0x1, R86 ;  /* 0x000000018d317824 */ /* 0x000fe200078e0256 */
[----:B------:R-:W-:Y:S01]  /*a3ab0*/  IADD3.X R77, P0, PT, RZ, RZ, RZ, P0, !PT ;  /* 0x000000ffff4d7210 */ /* 0x000fe2000071e4ff */
[----:B------:R-:W-:Y:S01]  /*a3ac0*/  IMAD.IADD R67, R135, 0x1, R92 ;  /* 0x0000000187437824 */ /* 0x000fe200078e025c */
[----:B------:R-:W-:Y:S01]  /*a3ad0*/  IADD3.X R86, P1, PT, R87, R134, RZ, P1, !PT ;  /* 0x0000008657567210 */ /* 0x000fe20000f3e4ff */
[----:B------:R-:W-:Y:S01]  /*a3ae0*/  IMAD.WIDE.U32 R78, R98, -0x45f6b800, RZ ;  /* 0xba094800624e7825 */ /* 0x000fe200078e00ff */
[----:B------:R-:W-:-:S02]  /*a3af0*/  IADD3.X R62, PT, PT, R59, RZ, RZ, P5, P3 ;  /* 0x000000ff3b3e7210 */ /* 0x000fc40002fe64ff */
[----:B------:R-:W-:Y:S01]  /*a3b00*/  IADD3.X R87, P1, PT, R64, R67, RZ, P1, !PT ;  /* 0x0000004340577210 */ /* 0x000fe20000f3e4ff */
[----:B------:R-:W-:Y:S01]  /*a3b10*/  IMAD.WIDE.U32 R70, P4, R98, 0x1ef3622f, R80 ;  /* 0x1ef3622f62467825 */ /* 0x000fe20007880050 */
[----:B------:R-:W-:-:S03]  /*a3b20*/  IADD3.X R77, P2, PT, R77, R114, RZ, P2, !PT ;  /* 0x000000724d4d7210 */ /* 0x000fc6000175e4ff */
[----:B------:R-:W-:Y:S01]  /*a3b30*/  IMAD.WIDE.U32 R58, R140, -0x1, RZ ;  /* 0xffffffff8c3a7825 */ /* 0x000fe200078e00ff */
[----:B------:R-:W-:-:S03]  /*a3b40*/  IADD3 R79, P3, PT, R70, R79, RZ ;  /* 0x0000004f464f7210 */ /* 0x000fc60007f7e0ff */
[----:B------:R-:W-:Y:S02]  /*a3b50*/  IMAD R81, R140, -0x7af74001, -R49 ;  /* 0x8508bfff8c517824 */ /* 0x000fe400078e0a31 */
[----:B------:R-:W-:Y:S01]  /*a3b60*/  IMAD.X R85, RZ, RZ, RZ, P0 ;  /* 0x000000ffff557224 */ /* 0x000fe200000e06ff */
[----:B------:R-:W-:Y:S01]  /*a3b70*/  IADD3 RZ, P0, PT, R86, R78, RZ ;  /* 0x0000004e56ff7210 */ /* 0x000fe20007f1e0ff */
[----:B------:R-:W-:Y:S02]  /*a3b80*/  IMAD.IADD R59, R59, 0x1, R81 ;  /* 0x000000013b3b7824 */ /* 0x000fe400078e0251 */
[----:B------:R-:W-:Y:S01]  /*a3b90*/  IMAD.X R81, RZ, RZ, RZ, P4 ;  /* 0x000000ffff517224 */ /* 0x000fe200020e06ff */
[----:B------:R-:W-:Y:S01]  /*a3ba0*/  IADD3.X RZ, P0, PT, R87, R79, RZ, P0, !PT ;  /* 0x0000004f57ff7210 */ /* 0x000fe2000071e4ff */
[----:B------:R-:W-:Y:S01]  /*a3bb0*/  IMAD.WIDE.U32 R78, R59, 0x1, RZ ;  /* 0x000000013b4e7825 */ /* 0x000fe200078e00ff */
[----:B------:R-:W-:Y:S02]  /*a3bc0*/  IADD3.X R67, P4, PT, RZ, RZ, RZ, P1, !PT ;  /* 0x000000ffff437210 */ /* 0x000fe40000f9e4ff */
[----:B------:R-:W-:Y:S01]  /*a3bd0*/  IADD3.X R85, P2, PT, R85, R115, RZ, P2, !PT ;  /* 0x0000007355557210 */ /* 0x000fe2000175e4ff */
[----:B------:R-:W-:-:S02]  /*a3be0*/  IMAD.MOV.U32 R80, RZ, RZ, R71 ;  /* 0x000000ffff507224 */ /* 0x000fc400078e0047 */
[----:B------:R-:W-:-:S04]  /*a3bf0*/  IMAD.WIDE.U32 R82, R58, 0x1, RZ ;  /* 0x000000013a527825 */ /* 0x000fc800078e00ff */
[----:B------:R-:W-:-:S04]  /*a3c00*/  IMAD.WIDE.U32 R78, P1, R58, -0x7af74000, R78 ;  /* 0x8508c0003a4e7825 */ /* 0x000fc8000782004e */
[----:B------:R-:W-:-:S04]  /*a3c10*/  IMAD.WIDE.U32 R92, R60, R38, RZ ;  /* 0x000000263c5c7225 */ /* 0x000fc800078e00ff */
[----:B------:R-:W-:Y:S01]  /*a3c20*/  IMAD.WIDE.U32.X R80, R53, 0x1ef3622f, R80, P3 ;  /* 0x1ef3622f35507825 */ /* 0x000fe200018e0450 */
[----:B------:R-:W-:-:S03]  /*a3c30*/  IADD3 RZ, P3, PT, R140, R82, RZ ;  /* 0x000000528cff7210 */ /* 0x000fc60007f7e0ff */
[----:B------:R-:W-:Y:S01]  /*a3c40*/  IMAD.X R71, RZ, RZ, RZ, P4 ;  /* 0x000000ffff477224 */ /* 0x000fe200020e06ff */
[----:B------:R-:W-:Y:S01]  /*a3c50*/  IADD3 R78, P4, PT, R83, R78, RZ ;  /* 0x0000004e534e7210 */ /* 0x000fe20007f9e0ff */
[----:B------:R-:W-:Y:S01]  /*a3c60*/  IMAD.WIDE.U32 R86, R98, -0x45f6b800, R86 ;  /* 0xba09480062567825 */ /* 0x000fe200078e0056 */
[----:B------:R-:W-:Y:S02]  /*a3c70*/  IADD3.X R67, P0, PT, R67, R80, RZ, P0, !PT ;  /* 0x0000005043437210 */ /* 0x000fe4000071e4ff */
[----:B------:R-:W-:Y:S01]  /*a3c80*/  IADD3.X RZ, P3, PT, R49, R78, RZ, P3, !PT ;  /* 0x0000004e31ff7210 */ /* 0x000fe20001f7e4ff */
[----:B------:R-:W-:Y:S01]  /*a3c90*/  IMAD.WIDE.U32 R82, R60, R40, RZ ;  /* 0x000000283c527225 */ /* 0x000fe200078e00ff */
[----:B------:R-:W-:Y:S02]  /*a3ca0*/  IADD3.X R64, P0, PT, R71, R81, RZ, P0, !PT ;  /* 0x0000005147407210 */ /* 0x000fe4000071e4ff */
[----:B------:R-:W-:Y:S01]  /*a3cb0*/  IADD3 R49, PT, PT, R87, R70, RZ ;  /* 0x0000004657317210 */ /* 0x000fe20007ffe0ff */
[----:B------:R-:W-:-:S04]  /*a3cc0*/  IMAD.WIDE.U32 R92, P5, R35, R65, R92 ;  /* 0x00000041235c7225 */ /* 0x000fc800078a005c */
[----:B------:R-:W-:Y:S02]  /*a3cd0*/  IMAD.X R133, RZ, RZ, RZ, P5 ;  /* 0x000000ffff857224 */ /* 0x000fe400028e06ff */
[----:B------:R-:W-:-:S04]  /*a3ce0*/  IMAD.WIDE.U32 R80, R60, R42, RZ ;  /* 0x0000002a3c507225 */ /* 0x000fc800078e00ff */
[----:B------:R-:W-:-:S04]  /*a3cf0*/  IMAD.WIDE.U32 R70, P5, R37, R65, R82 ;  /* 0x0000004125467225 */ /* 0x000fc800078a0052 */
[----:B------:R-:W-:Y:S01]  /*a3d00*/  IMAD.X R115, RZ, RZ, RZ, P1 ;  /* 0x000000ffff737224 */ /* 0x000fe200008e06ff */
[----:B------:R-:W-:Y:S01]  /*a3d10*/  IADD3.X R120, P1, PT, R77, R120, RZ, P2, !PT ;  /* 0x000000784d787210 */ /* 0x000fe2000173e4ff */
[----:B------:R-:W-:-:S03]  /*a3d20*/  IMAD.WIDE.U32 R82, R60, R44, RZ ;  /* 0x0000002c3c527225 */ /* 0x000fc600078e00ff */
[----:B------:R-:W-:Y:S01]  /*a3d30*/  IADD3.X R121, P1, PT, R85, R154, RZ, P1, !PT ;  /* 0x0000009a55797210 */ /* 0x000fe20000f3e4ff */
[----:B------:R-:W-:Y:S02]  /*a3d40*/  IMAD.MOV.U32 R114, RZ, RZ, R79 ;  /* 0x000000ffff727224 */ /* 0x000fe400078e004f */
[----:B------:R-:W-:Y:S01]  /*a3d50*/  IMAD.X R117, RZ, RZ, RZ, P5 ;  /* 0x000000ffff757224 */ /* 0x000fe200028e06ff */
[----:B------:R-:W-:Y:S01]  /*a3d60*/  IADD3.X R97, P1, PT, RZ, RZ, RZ, P1, !PT ;  /* 0x000000ffff617210 */ /* 0x000fe20000f3e4ff */
[----:B------:R-:W-:-:S04]  /*a3d70*/  IMAD.WIDE.U32 R80, P5, R39, R65, R80 ;  /* 0x0000004127507225 */ /* 0x000fc800078a0050 */
[----:B------:R-:W-:-:S04]  /*a3d80*/  IMAD.WIDE.U32 R78, P2, R41, R65, R82 ;  /* 0x00000041294e7225 */ /* 0x000fc80007840052 */
[----:B------:R-:W-:-:S04]  /*a3d90*/  IMAD.WIDE.U32.X R114, R59, -0x7af74000, R114, P4 ;  /* 0x8508c0003b727825 */ /* 0x000fc800020e0472 */
[----:B------:R-:W-:Y:S01]  /*a3da0*/  IMAD.X R119, RZ, RZ, RZ, P5 ;  /* 0x000000ffff777224 */ /* 0x000fe200028e06ff */
[----:B------:R-:W-:Y:S01]  /*a3db0*/  IADD3 RZ, P5, PT, R120, R50, RZ ;  /* 0x0000003278ff7210 */ /* 0x000fe20007fbe0ff */
[----:B------:R-:W-:-:S03]  /*a3dc0*/  IMAD.WIDE.U32 R82, R60, R46, RZ ;  /* 0x0000002e3c527225 */ /* 0x000fc600078e00ff */
[----:B------:R-:W-:Y:S01]  /*a3dd0*/  IADD3.X RZ, P5, PT, R121, R51, RZ, P5, !PT ;  /* 0x0000003379ff7210 */ /* 0x000fe20002fbe4ff */
[----:B------:R-:W-:Y:S01]  /*a3de0*/  IMAD.X R131, RZ, RZ, RZ, P2 ;  /* 0x000000ffff837224 */ /* 0x000fe200010e06ff */
[----:B------:R-:W-:Y:S01]  /*a3df0*/  IADD3.X R77, P2, PT, RZ, R114, RZ, P3, !PT ;  /* 0x00000072ff4d7210 */ /* 0x000fe20001f5e4ff */
[----:B------:R-:W-:Y:S01]  /*a3e00*/  IMAD.WIDE.U32 R128, R146, 0x6ca1493b, R120 ;  /* 0x6ca1493b92807825 */ /* 0x000fe200078e0078 */
[----:B------:R-:W-:Y:S02]  /*a3e10*/  IADD3.X R97, P5, PT, R97, R112, RZ, P5, !PT ;  /* 0x0000007061617210 */ /* 0x000fe40002fbe4ff */
[----:B------:R-:W-:Y:S01]  /*a3e20*/  IADD3.X R88, P2, PT, RZ, R115, RZ, P2, !PT ;  /* 0x00000073ff587210 */ /* 0x000fe2000175e4ff */
[----:B------:R-:W-:Y:S01]  /*a3e30*/  IMAD.IADD R51, R129, 0x1, R52 ;  /* 0x0000000181337824 */ /* 0x000fe200078e0234 */
[----:B------:R-:W-:Y:S01]  /*a3e40*/  IADD3.X R114, P3, PT, R67, R128, RZ, P0, !PT ;  /* 0x0000008043727210 */ /* 0x000fe2000077e4ff */
[----:B------:R-:W-:Y:S01]  /*a3e50*/  IMAD.WIDE.U32 R82, P4, R43, R65, R82 ;  /* 0x000000412b527225 */ /* 0x000fe20007880052 */
[----:B------:R-:W-:-:S02]  /*a3e60*/  IADD3.X R50, P0, PT, R77, R86, RZ, P2, !PT ;  /* 0x000000564d327210 */ /* 0x000fc4000171e4ff */
[----:B------:R-:W-:Y:S01]  /*a3e70*/  IADD3.X R115, P3, PT, R64, R51, RZ, P3, !PT ;  /* 0x0000003340737210 */ /* 0x000fe20001f7e4ff */
[----:B------:R-:W-:Y:S01]  /*a3e80*/  IMAD.X R129, RZ, RZ, RZ, P4 ;  /* 0x000000ffff817224 */ /* 0x000fe200020e06ff */
[----:B------:R-:W-:Y:S01]  /*a3e90*/  IADD3.X R51, P0, PT, R88, R49, RZ, P0, !PT ;  /* 0x0000003158337210 */ /* 0x000fe2000071e4ff */
[----:B------:R-:W-:Y:S01]  /*a3ea0*/  IMAD.WIDE.U32 R108, P4, R98, 0x1a22d9f3, R108 ;  /* 0x1a22d9f3626c7825 */ /* 0x000fe2000788006c */
[----:B------:R-:W-:-:S03]  /*a3eb0*/  IADD3.X R77, P3, PT, RZ, RZ, RZ, P3, !PT ;  /* 0x000000ffff4d7210 */ /* 0x000fc60001f7e4ff */
[----:B------:R-:W-:-:S04]  /*a3ec0*/  IMAD.WIDE.U32 R140, R98, 0xf5138f, RZ ;  /* 0x00f5138f628c7825 */ /* 0x000fc800078e00ff */
[----:B------:R-:W-:-:S04]  /*a3ed0*/  IMAD.WIDE.U32 R86, R59, 0x30000000, RZ ;  /* 0x300000003b567825 */ /* 0x000fc800078e00ff */
[----:B------:R-:W-:Y:S01]  /*a3ee0*/  IMAD.X R121, RZ, RZ, RZ, P4 ;  /* 0x000000ffff797224 */ /* 0x000fe200020e06ff */
[----:B------:R-:W-:Y:S01]  /*a3ef0*/  IADD3 R105, P4, PT, R108, R141, RZ ;  /* 0x0000008d6c697210 */ /* 0x000fe20007f9e0ff */
[----:B------:R-:W-:-:S04]  /*a3f00*/  IMAD.WIDE.U32 R134, R58, 0x30000000, RZ ;  /* 0x300000003a867825 */ /* 0x000fc800078e00ff */
[----:B------:R-:W-:-:S04]  /*a3f10*/  IMAD.WIDE.U32 R86, P2, R58, 0x170b5d44, R86 ;  /* 0x170b5d443a567825 */ /* 0x000fc80007840056 */
[----:B------:R-:W-:Y:S01]  /*a3f20*/  IMAD.MOV.U32 R120, RZ, RZ, R109 ;  /* 0x000000ffff787224 */ /* 0x000fe200078e006d */
[----:B------:R-:W-:Y:S01]  /*a3f30*/  MOV R142, R87 ;  /* 0x00000057008e7202 */ /* 0x000fe20000000f00 */
[----:B------:R-:W-:Y:S01]  /*a3f40*/  IMAD.X R85, RZ, RZ, RZ, P3 ;  /* 0x000000ffff557224 */ /* 0x000fe200018e06ff */
[----:B------:R-:W-:Y:S01]  /*a3f50*/  IADD3 RZ, P3, PT, R114, R140, RZ ;  /* 0x0000008c72ff7210 */ /* 0x000fe20007f7e0ff */
[----:B------:R-:W-:Y:S01]  /*a3f60*/  IMAD.WIDE.U32.X R120, R53, 0x1a22d9f3, R120, P4 ;  /* 0x1a22d9f335787825 */ /* 0x000fe200020e0478 */
[----:B------:R-:W-:Y:S02]  /*a3f70*/  IADD3 RZ, P4, PT, R50, R134, RZ ;  /* 0x0000008632ff7210 */ /* 0x000fe40007f9e0ff */
[----:B------:R-:W-:Y:S01]  /*a3f80*/  IADD3.X RZ, P3, PT, R115, R105, RZ, P3, !PT ;  /* 0x0000006973ff7210 */ /* 0x000fe20001f7e4ff */
[----:B------:R-:W-:Y:S01]  /*a3f90*/  IMAD.X R67, RZ, RZ, RZ, P1 ;  /* 0x000000ffff437224 */ /* 0x000fe200008e06ff */
[----:B------:R-:W-:Y:S01]  /*a3fa0*/  IADD3 R99, P1, PT, R86, R135, RZ ;  /* 0x0000008756637210 */ /* 0x000fe20007f3e0ff */
[----:B------:R-:W-:Y:S01]  /*a3fb0*/  IMAD.X R143, RZ, RZ, RZ, P2 ;  /* 0x000000ffff8f7224 */ /* 0x000fe200010e06ff */
[----:B------:R-:W-:Y:S01]  /*a3fc0*/  IADD3.X R87, P3, PT, R77, R120, RZ, P3, !PT ;  /* 0x000000784d577210 */ /* 0x000fe20001f7e4ff */
[----:B------:R-:W-:Y:S01]  /*a3fd0*/  IMAD.WIDE.U32 R140, R65, R38, RZ ;  /* 0x00000026418c7225 */ /* 0x000fe200078e00ff */
[----:B------:R-:W-:-:S02]  /*a3fe0*/  IADD3.X RZ, P4, PT, R51, R99, RZ, P4, !PT ;  /* 0x0000006333ff7210 */ /* 0x000fc4000279e4ff */
[----:B------:R-:W-:Y:S01]  /*a3ff0*/  IADD3.X R99, P0, PT, RZ, RZ, RZ, P0, !PT ;  /* 0x000000ffff637210 */ /* 0x000fe2000071e4ff */
[----:B------:R-:W-:Y:S01]  /*a4000*/  IMAD.WIDE.U32 R134, R40, R63, R56 ;  /* 0x0000003f28867225 */ /* 0x000fe200078e0038 */
[----:B------:R-:W-:Y:S02]  /*a4010*/  IADD3 R101, P2, PT, R92, R141, RZ ;  /* 0x0000008d5c657210 */ /* 0x000fe40007f5e0ff */
[----:B------:R-:W-:Y:S01]  /*a4020*/  IADD3.X R85, P3, PT, R85, R121, RZ, P3, !PT ;  /* 0x0000007955557210 */ /* 0x000fe20001f7e4ff */
[----:B------:R-:W-:Y:S01]  /*a4030*/  IMAD.WIDE.U32.X R56, R59, 0x170b5d44, R142, P1 ;  /* 0x170b5d443b387825 */ /* 0x000fe200008e048e */
[----:B------:R-:W-:-:S03]  /*a4040*/  IADD3 RZ, P1, PT, R134, R140, RZ ;  /* 0x0000008c86ff7210 */ /* 0x000fc60007f3e0ff */
[----:B------:R-:W-:Y:S01]  /*a4050*/  IMAD.X R49, RZ, RZ, RZ, P0 ;  /* 0x000000ffff317224 */ /* 0x000fe200000e06ff */
[----:B------:R-:W-:Y:S01]  /*a4060*/  IADD3.X R99, P4, PT, R99, R56, RZ, P4, !PT ;  /* 0x0000003863637210 */ /* 0x000fe2000279e4ff */
[----:B------:R-:W-:Y:S01]  /*a4070*/  IMAD.WIDE.U32 R120, R65, R40, RZ ;  /* 0x0000002841787225 */ /* 0x000fe200078e00ff */
[----:B------:R-:W-:Y:S02]  /*a4080*/  IADD3.X R67, P0, PT, R67, R113, RZ, P5, !PT ;  /* 0x0000007143437210 */ /* 0x000fe40002f1e4ff */
[----:B------:R-:W-:Y:S01]  /*a4090*/  IADD3.X R49, P4, PT, R49, R57, RZ, P4, !PT ;  /* 0x0000003931317210 */ /* 0x000fe2000279e4ff */
[----:B------:R-:W-:Y:S02]  /*a40a0*/  IMAD.MOV.U32 R132, RZ, RZ, R93 ;  /* 0x000000ffff847224 */ /* 0x000fe400078e005d */
[----:B------:R-:W-:-:S04]  /*a40b0*/  IMAD.WIDE.U32 R56, R98, 0xf5138f, R114 ;  /* 0x00f5138f62387825 */ /* 0x000fc800078e0072 */
[----:B------:R-:W-:Y:S01]  /*a40c0*/  IMAD.WIDE.U32.X R132, R35, R60, R132, P2 ;  /* 0x0000003c23847225 */ /* 0x000fe200010e0484 */
[----:B------:R-:W-:-:S03]  /*a40d0*/  IADD3 R77, P2, PT, R70, R121, RZ ;  /* 0x00000079464d7210 */ /* 0x000fc60007f5e0ff */
[----:B------:R-:W-:-:S04]  /*a40e0*/  IMAD.WIDE.U32 R114, R65, R42, RZ ;  /* 0x0000002a41727225 */ /* 0x000fc800078e00ff */
[----:B------:R-:W-:Y:S02]  /*a40f0*/  IMAD.MOV.U32 R116, RZ, RZ, R71 ;  /* 0x000000ffff747224 */ /* 0x000fe400078e0047 */
[----:B------:R-:W-:Y:S01]  /*a4100*/  IMAD.IADD R135, R135, 0x1, R48 ;  /* 0x0000000187877824 */ /* 0x000fe200078e0230 */
[----:B------:R-:W-:Y:S01]  /*a4110*/  IADD3.X R48, P4, PT, R99, R56, RZ, P4, !PT ;  /* 0x0000003863307210 */ /* 0x000fe2000279e4ff */
[----:B------:R-:W-:Y:S01]  /*a4120*/  IMAD.WIDE.U32.X R116, R37, R60, R116, P2 ;  /* 0x0000003c25747225 */ /* 0x000fe200010e0474 */
[----:B------:R-:W-:Y:S02]  /*a4130*/  IADD3 R71, P2, PT, R80, R115, RZ ;  /* 0x0000007350477210 */ /* 0x000fe40007f5e0ff */
[----:B------:R-:W-:Y:S01]  /*a4140*/  IADD3.X RZ, P1, PT, R135, R101, RZ, P1, !PT ;  /* 0x0000006587ff7210 */ /* 0x000fe20000f3e4ff */
[----:B------:R-:W-:Y:S02]  /*a4150*/  IMAD.IADD R124, R57, 0x1, R108 ;  /* 0x00000001397c7824 */ /* 0x000fe400078e026c */
[----:B------:R-:W-:-:S03]  /*a4160*/  IMAD.WIDE.U32 R108, R65, R44, RZ ;  /* 0x0000002c416c7225 */ /* 0x000fc600078e00ff */
[----:B------:R-:W-:Y:S01]  /*a4170*/  IADD3.X R49, P4, PT, R49, R124, RZ, P4, !PT ;  /* 0x0000007c31317210 */ /* 0x000fe2000279e4ff */
[----:B------:R-:W-:Y:S01]  /*a4180*/  IMAD.MOV.U32 R118, RZ, RZ, R81 ;  /* 0x000000ffff767224 */ /* 0x000fe200078e0051 */
[----:B------:R-:W-:Y:S01]  /*a4190*/  IADD3.X R81, P5, PT, RZ, R132, RZ, P1, !PT ;  /* 0x00000084ff517210 */ /* 0x000fe20000fbe4ff */
[----:B------:R-:W-:-:S04]  /*a41a0*/  IMAD.WIDE.U32 R134, R38, R65, R134 ;  /* 0x0000004126867225 */ /* 0x000fc800078e0086 */
[----:B------:R-:W-:Y:S01]  /*a41b0*/  IMAD.WIDE.U32.X R112, R39, R60, R118, P2 ;  /* 0x0000003c27707225 */ /* 0x000fe200010e0476 */
[----:B------:R-:W-:Y:S02]  /*a41c0*/  IADD3 R64, P2, PT, R78, R109, RZ ;  /* 0x0000006d4e407210 */ /* 0x000fe40007f5e0ff */
[----:B------:R-:W-:Y:S01]  /*a41d0*/  IADD3.X R118, P1, PT, R97, R134, RZ, P0, !PT ;  /* 0x0000008661767210 */ /* 0x000fe2000073e4ff */
[----:B------:R-:W-:Y:S01]  /*a41e0*/  IMAD.WIDE.U32 R56, R65, R46, RZ ;  /* 0x0000002e41387225 */ /* 0x000fe200078e00ff */
[----:B------:R-:W-:Y:S02]  /*a41f0*/  IADD3.X R52, P0, PT, RZ, R133, RZ, P5, !PT ;  /* 0x00000085ff347210 */ /* 0x000fe40002f1e4ff */
[----:B------:R-:W-:Y:S01]  /*a4200*/  IADD3 RZ, P5, PT, R118, R100, RZ ;  /* 0x0000006476ff7210 */ /* 0x000fe20007fbe0ff */
[----:B------:R-:W-:Y:S02]  /*a4210*/  IMAD.MOV.U32 R130, RZ, RZ, R79 ;  /* 0x000000ffff827224 */ /* 0x000fe400078e004f */
[----:B------:R-:W-:-:S02]  /*a4220*/  IMAD.IADD R88, R135, 0x1, R92 ;  /* 0x0000000187587824 */ /* 0x000fc400078e025c */
[----:B------:R-:W-:Y:S01]  /*a4230*/  IMAD.WIDE.U32.X R92, R41, R60, R130, P2 ;  /* 0x0000003c295c7225 */ /* 0x000fe200010e0482 */
[----:B------:R-:W-:Y:S02]  /*a4240*/  IADD3 R57, P2, PT, R82, R57, RZ ;  /* 0x0000003952397210 */ /* 0x000fe40007f5e0ff */
[----:B------:R-:W-:Y:S01]  /*a4250*/  IADD3.X R119, P1, PT, R67, R88, RZ, P1, !PT ;  /* 0x0000005843777210 */ /* 0x000fe20000f3e4ff */
[----:B------:R-:W-:-:S03]  /*a4260*/  IMAD.WIDE.U32 R130, R53, 0x6ca1493b, RZ ;  /* 0x6ca1493b35827825 */ /* 0x000fc600078e00ff */
[----:B------:R-:W-:Y:S01]  /*a4270*/  IADD3.X R79, P1, PT, RZ, RZ, RZ, P1, !PT ;  /* 0x000000ffff4f7210 */ /* 0x000fe20000f3e4ff */
[----:B------:R-:W-:Y:S01]  /*a4280*/  IMAD.MOV.U32 R128, RZ, RZ, R83 ;  /* 0x000000ffff807224 */ /* 0x000fe200078e0053 */
[----:B------:R-:W-:Y:S01]  /*a4290*/  IADD3.X RZ, P5, PT, R119, R89, RZ, P5, !PT ;  /* 0x0000005977ff7210 */ /* 0x000fe20002fbe4ff */
[----:B------:R-:W-:-:S03]  /*a42a0*/  IMAD.WIDE.U32 R132, R42, R63, R68 ;  /* 0x0000003f2a847225 */ /* 0x000fc600078e0044 */
[----:B------:R-:W-:Y:S01]  /*a42b0*/  IADD3.X R79, P5, PT, R79, R126, RZ, P5, !PT ;  /* 0x0000007e4f4f7210 */ /* 0x000fe20002fbe4ff */
[----:B------:R-:W-:Y:S01]  /*a42c0*/  IMAD.WIDE.U32.X R68, R43, R60, R128, P2 ;  /* 0x0000003c2b447225 */ /* 0x000fe200010e0480 */
[----:B------:R-:W-:-:S03]  /*a42d0*/  IADD3.X R88, P0, PT, R81, R132, RZ, P0, !PT ;  /* 0x0000008451587210 */ /* 0x000fc6000071e4ff */
[----:B------:R-:W-:Y:S02]  /*a42e0*/  IMAD.IADD R83, R133, 0x1, R66 ;  /* 0x0000000185537824 */ /* 0x000fe400078e0242 */
[----:B------:R-:W-:-:S03]  /*a42f0*/  IMAD.WIDE.U32 R100, P2, R98, -0x39c4fa40, R130 ;  /* 0xc63b05c062647825 */ /* 0x000fc60007840082 */
[----:B------:R-:W-:Y:S01]  /*a4300*/  IADD3.X R89, P0, PT, R52, R83, RZ, P0, !PT ;  /* 0x0000005334597210 */ /* 0x000fe2000071e4ff */
[----:B------:R-:W-:-:S03]  /*a4310*/  IMAD.WIDE.U32 R66, R98, 0x6ca1493b, RZ ;  /* 0x6ca1493b62427825 */ /* 0x000fc600078e00ff */
[----:B------:R-:W-:Y:S01]  /*a4320*/  IADD3.X R83, P0, PT, RZ, RZ, RZ, P0, !PT ;  /* 0x000000ffff537210 */ /* 0x000fe2000071e4ff */
[----:B------:R-:W-:Y:S01]  /*a4330*/  IMAD.X R121, RZ, RZ, RZ, P2 ;  /* 0x000000ffff797224 */ /* 0x000fe200010e06ff */
[----:B------:R-:W-:Y:S01]  /*a4340*/  IADD3 RZ, P2, PT, R88, R120, RZ ;  /* 0x0000007858ff7210 */ /* 0x000fe20007f5e0ff */
[----:B------:R-:W-:Y:S01]  /*a4350*/  IMAD.X R81, RZ, RZ, RZ, P1 ;  /* 0x000000ffff517224 */ /* 0x000fe200008e06ff */
[----:B------:R-:W-:Y:S01]  /*a4360*/  IADD3 R67, P1, PT, R100, R67, RZ ;  /* 0x0000004364437210 */ /* 0x000fe20007f3e0ff */
[----:B------:R-:W-:Y:S01]  /*a4370*/  IMAD.WIDE.U32 R128, R53, 0x17c510ea, RZ ;  /* 0x17c510ea35807825 */ /* 0x000fe200078e00ff */
[----:B------:R-:W-:Y:S02]  /*a4380*/  IADD3.X RZ, P2, PT, R89, R77, RZ, P2, !PT ;  /* 0x0000004d59ff7210 */ /* 0x000fe4000175e4ff */
[----:B------:R-:W-:Y:S01]  /*a4390*/  IADD3.X R115, P5, PT, R81, R127, RZ, P5, !PT ;  /* 0x0000007f51737210 */ /* 0x000fe20002fbe4ff */
[----:B------:R-:W-:Y:S01]  /*a43a0*/  IMAD.MOV.U32 R120, RZ, RZ, R101 ;  /* 0x000000ffff787224 */ /* 0x000fe200078e0065 */
[----:B------:R-:W-:Y:S01]  /*a43b0*/  IADD3.X R81, P4, PT, RZ, RZ, RZ, P4, !PT ;  /* 0x000000ffff517210 */ /* 0x000fe2000279e4ff */
[----:B------:R-:W-:-:S04]  /*a43c0*/  IMAD.WIDE.U32 R146, R146, 0x17c510ea, R118 ;  /* 0x17c510ea92927825 */ /* 0x000fc800078e0076 */
[----:B------:R-:W-:Y:S01]  /*a43d0*/  IMAD.WIDE.U32.X R120, R53, -0x39c4fa40, R120, P1 ;  /* 0xc63b05c035787825 */ /* 0x000fe200008e0478 */
[----:B------:R-:W-:Y:S02]  /*a43e0*/  IADD3 R136, PT, PT, R147, R110, RZ ;  /* 0x0000006e93887210 */ /* 0x000fe40007ffe0ff */
[----:B------:R-:W-:Y:S01]  /*a43f0*/  IADD3.X R52, P3, PT, R87, R146, RZ, P3, !PT ;  /* 0x0000009257347210 */ /* 0x000fe20001f7e4ff */
[----:B------:R-:W-:-:S04]  /*a4400*/  IMAD.WIDE.U32 R118, P1, R98, 0x1ae3a46, R128 ;  /* 0x01ae3a4662767825 */ /* 0x000fc80007820080 */
[----:B------:R-:W-:-:S04]  /*a4410*/  IMAD.WIDE.U32 R128, R98, 0x17c510ea, RZ ;  /* 0x17c510ea62807825 */ /* 0x000fc800078e00ff */
[----:B------:R-:W-:-:S04]  /*a4420*/  IMAD.WIDE.U32 R132, R59, -0x45f6b800, RZ ;  /* 0xba0948003b847825 */ /* 0x000fc800078e00ff */
[----:B------:R-:W-:-:S04]  /*a4430*/  IMAD.WIDE.U32 R134, R58, 0x30000000, R50 ;  /* 0x300000003a867825 */ /* 0x000fc800078e0032 */
[----:B------:R-:W-:Y:S01]  /*a4440*/  IMAD.X R99, RZ, RZ, RZ, P0 ;  /* 0x000000ffff637224 */ /* 0x000fe200000e06ff */
[----:B------:R-:W-:Y:S01]  /*a4450*/  IADD3 R97, P0, PT, R118, R129, RZ ;  /* 0x0000008176617210 */ /* 0x000fe20007f1e0ff */
[----:B------:R-:W-:Y:S02]  /*a4460*/  IMAD.X R111, RZ, RZ, RZ, P1 ;  /* 0x000000ffff6f7224 */ /* 0x000fe400008e06ff */
[----:B------:R-:W-:-:S04]  /*a4470*/  IMAD.WIDE.U32 R130, R58, -0x45f6b800, RZ ;  /* 0xba0948003a827825 */ /* 0x000fc800078e00ff */
[----:B------:R-:W-:-:S04]  /*a4480*/  IMAD.WIDE.U32 R132, P1, R58, 0x1ef3622f, R132 ;  /* 0x1ef3622f3a847825 */ /* 0x000fc80007820084 */
[----:B------:R-:W-:Y:S01]  /*a4490*/  IMAD.MOV.U32 R110, RZ, RZ, R119 ;  /* 0x000000ffff6e7224 */ /* 0x000fe200078e0077 */
[----:B------:R-:W-:Y:S01]  /*a44a0*/  IADD3.X R119, P2, PT, R83, R116, RZ, P2, !PT ;  /* 0x0000007453777210 */ /* 0x000fe2000175e4ff */
[----:B------:R-:W-:-:S03]  /*a44b0*/  IMAD.WIDE.U32 R50, R134, -0x1, RZ ;  /* 0xffffffff86327825 */ /* 0x000fc600078e00ff */
[----:B------:R-:W-:Y:S01]  /*a44c0*/  IADD3.X R99, P2, PT, R99, R117, RZ, P2, !PT ;  /* 0x0000007563637210 */ /* 0x000fe2000175e4ff */
[----:B------:R-:W-:Y:S01]  /*a44d0*/  IMAD.WIDE.U32.X R110, R53, 0x1ae3a46, R110, P0 ;  /* 0x01ae3a46356e7825 */ /* 0x000fe200000e046e */
[----:B------:R-:W-:-:S03]  /*a44e0*/  IADD3 RZ, P0, PT, R48, R130, RZ ;  /* 0x0000008230ff7210 */ /* 0x000fc60007f1e0ff */
[----:B------:R-:W-:Y:S01]  /*a44f0*/  IMAD.X R87, RZ, RZ, RZ, P1 ;  /* 0x000000ffff577224 */ /* 0x000fe200008e06ff */
[----:B------:R-:W-:Y:S01]  /*a4500*/  IADD3 R53, P1, PT, R132, R131, RZ ;  /* 0x0000008384357210 */ /* 0x000fe20007f3e0ff */
[----:B------:R-:W-:Y:S02]  /*a4510*/  IMAD.IADD R101, R135, 0x1, R86 ;  /* 0x0000000187657824 */ /* 0x000fe400078e0256 */
[----:B------:R-:W-:Y:S01]  /*a4520*/  IMAD.WIDE.U32 R130, R50, 0x1, RZ ;  /* 0x0000000132827825 */ /* 0x000fe200078e00ff */
[----:B------:R-:W-:Y:S02]  /*a4530*/  IADD3.X RZ, P0, PT, R49, R53, RZ, P0, !PT ;  /* 0x0000003531ff7210 */ /* 0x000fe4000071e4ff */
[----:B------:R-:W-:Y:S01]  /*a4540*/  IADD3.X R53, P3, PT, R85, R136, RZ, P3, !PT ;  /* 0x0000008855357210 */ /* 0x000fe20001f7e4ff */
[----:B------:R-:W-:Y:S02]  /*a4550*/  IMAD.MOV.U32 R86, RZ, RZ, R133 ;  /* 0x000000ffff567224 */ /* 0x000fe400078e0085 */
[----:B------:R-:W-:-:S02]  /*a4560*/  IMAD R105, R134, -0x7af74001, -R101 ;  /* 0x8508bfff86697824 */ /* 0x000fc400078e0a65 */
[----:B------:R-:W-:Y:S01]  /*a4570*/  IMAD.WIDE.U32.X R86, R59, 0x1ef3622f, R86, P1 ;  /* 0x1ef3622f3b567825 */ /* 0x000fe200008e0456 */
[----:B------:R-:W-:-:S03]  /*a4580*/  IADD3 RZ, P1, PT, R134, R130, RZ ;  /* 0x0000008286ff7210 */ /* 0x000fc60007f3e0ff */
[----:B------:R-:W-:Y:S01]  /*a4590*/  IMAD.WIDE.U32 R134, R40, R65, R88 ;  /* 0x0000004128867225 */ /* 0x000fe200078e0058 */
[----:B------:R-:W-:-:S03]  /*a45a0*/  IADD3.X R81, P0, PT, R81, R86, RZ, P0, !PT ;  /* 0x0000005651517210 */ /* 0x000fc6000071e4ff */
[----:B------:R-:W-:Y:S01]  /*a45b0*/  IMAD.IADD R88, R135, 0x1, R70 ;  /* 0x0000000187587824 */ /* 0x000fe200078e0246 */
[----:B------:R-:W-:Y:S01]  /*a45c0*/  IADD3.X R70, P5, PT, R79, R134, RZ, P5, !PT ;  /* 0x000000864f467210 */ /* 0x000fe20002fbe4ff */
[----:B------:R-:W-:Y:S01]  /*a45d0*/  IMAD.X R85, RZ, RZ, RZ, P4 ;  /* 0x000000ffff557224 */ /* 0x000fe200020e06ff */
[----:B------:R-:W-:Y:S01]  /*a45e0*/  IADD3.X R79, P3, PT, RZ, RZ, RZ, P3, !PT ;  /* 0x000000ffff4f7210 */ /* 0x000fe20001f7e4ff */
[----:B------:R-:W-:Y:S01]  /*a45f0*/  IMAD.IADD R51, R51, 0x1, R105 ;  /* 0x0000000133337824 */ /* 0x000fe200078e0269 */
[----:B------:R-:W-:Y:S01]  /*a4600*/  IADD3.X R115, P5, PT, R115, R88, RZ, P5, !PT ;  /* 0x0000005873737210 */ /* 0x000fe20002fbe4ff */
[----:B------:R-:W-:Y:S01]  /*a4610*/  IMAD.WIDE.U32 R116, R59, 0x6ca1493b, RZ ;  /* 0x6ca1493b3b747825 */ /* 0x000fe200078e00ff */
[----:B------:R-:W-:Y:S02]  /*a4620*/  IADD3.X R85, P0, PT, R85, R87, RZ, P0, !PT ;  /* 0x0000005755557210 */ /* 0x000fe4000071e4ff */
[----:B------:R-:W-:Y:S01]  /*a4630*/  IADD3.X R77, P5, PT, RZ, RZ, RZ, P5, !PT ;  /* 0x000000ffff4d7210 */ /* 0x000fe20002fbe4ff */
[----:B------:R-:W-:-:S04]  /*a4640*/  IMAD.WIDE.U32 R126, R51, 0x1, RZ ;  /* 0x00000001337e7825 */ /* 0x000fc800078e00ff */
[----:B------:R-:W-:-:S04]  /*a4650*/  IMAD.WIDE.U32 R86, R59, 0xf5138f, RZ ;  /* 0x00f5138f3b567825 */ /* 0x000fc800078e00ff */
[C-C-:B------:R-:W-:Y:S02]  /*a4660*/  IMAD R105, R50.reuse, -0x7af74000, R126.reuse ;  /* 0x8508c00032697824 */ /* 0x140fe400078e027e */
[----:B------:R-:W-:Y:S02]  /*a4670*/  IMAD.X R109, RZ, RZ, RZ, P3 ;  /* 0x000000ffff6d7224 */ /* 0x000fe400018e06ff */
[----:B------:R-:W-:-:S04]  /*a4680*/  IMAD.WIDE.U32 R126, P3, R50, -0x7af74000, R126 ;  /* 0x8508c000327e7825 */ /* 0x000fc8000786007e */
[----:B------:R-:W-:Y:S01]  /*a4690*/  IMAD.X R83, RZ, RZ, RZ, P5 ;  /* 0x000000ffff537224 */ /* 0x000fe200028e06ff */
[----:B------:R-:W-:Y:S01]  /*a46a0*/  IADD3 RZ, P4, PT, R131, R126, RZ ;  /* 0x0000007e83ff7210 */ /* 0x000fe20007f9e0ff */
[----:B------:R-:W-:-:S04]  /*a46b0*/  IMAD.WIDE.U32 R88, P5, R58, 0x1a22d9f3, R86 ;  /* 0x1a22d9f33a587825 */ /* 0x000fc800078a0056 */
[----:B------:R-:W-:Y:S01]  /*a46c0*/  IMAD.WIDE.U32 R86, R58, 0xf5138f, RZ ;  /* 0x00f5138f3a567825 */ /* 0x000fe200078e00ff */
[----:B------:R-:W-:-:S03]  /*a46d0*/  MOV R130, R89 ;  /* 0x0000005900827202 */ /* 0x000fc60000000f00 */
[----:B------:R-:W-:Y:S02]  /*a46e0*/  IMAD.IADD R124, R131, 0x1, R105 ;  /* 0x00000001837c7824 */ /* 0x000fe400078e0269 */
[----:B------:R-:W-:Y:S01]  /*a46f0*/  IMAD.X R131, RZ, RZ, RZ, P5 ;  /* 0x000000ffff837224 */ /* 0x000fe200028e06ff */
[----:B------:R-:W-:Y:S01]  /*a4700*/  IADD3 R87, P5, PT, R88, R87, RZ ;  /* 0x0000005758577210 */ /* 0x000fe20007fbe0ff */
[----:B------:R-:W-:Y:S01]  /*a4710*/  IMAD.WIDE.U32 R134, R58, 0x6ca1493b, RZ ;  /* 0x6ca1493b3a867825 */ /* 0x000fe200078e00ff */
[----:B------:R-:W-:-:S03]  /*a4720*/  IADD3.X RZ, P1, PT, R101, R124, RZ, P1, !PT ;  /* 0x0000007c65ff7210 */ /* 0x000fc60000f3e4ff */
[----:B------:R-:W-:-:S04]  /*a4730*/  IMAD.WIDE.U32.X R130, R59, 0x1a22d9f3, R130, P5 ;  /* 0x1a22d9f33b827825 */ /* 0x000fc800028e0482 */
[----:B------:R-:W-:-:S04]  /*a4740*/  IMAD.WIDE.U32 R116, P5, R58, -0x39c4fa40, R116 ;  /* 0xc63b05c03a747825 */ /* 0x000fc800078a0074 */
[----:B------:R-:W-:Y:S01]  /*a4750*/  IMAD.X R105, RZ, RZ, RZ, P5 ;  /* 0x000000ffff697224 */ /* 0x000fe200028e06ff */
[----:B------:R-:W-:Y:S01]  /*a4760*/  IADD3 RZ, P5, PT, R52, R66, RZ ;  /* 0x0000004234ff7210 */ /* 0x000fe20007fbe0ff */
[----:B------:R-:W-:Y:S01]  /*a4770*/  IMAD.IADD R124, R95, 0x1, R104 ;  /* 0x000000015f7c7824 */ /* 0x000fe200078e0268 */
[----:B------:R-:W-:Y:S01]  /*a4780*/  IADD3.X R66, P2, PT, R119, R94, RZ, P2, !PT ;  /* 0x0000005e77427210 */ /* 0x000fe2000175e4ff */
[----:B------:R-:W-:Y:S01]  /*a4790*/  IMAD.X R95, RZ, RZ, RZ, P3 ;  /* 0x000000ffff5f7224 */ /* 0x000fe200018e06ff */
[----:B------:R-:W-:Y:S01]  /*a47a0*/  IADD3.X RZ, P5, PT, R53, R67, RZ, P5, !PT ;  /* 0x0000004335ff7210 */ /* 0x000fe20002fbe4ff */
[----:B------:R-:W-:Y:S01]  /*a47b0*/  IMAD.MOV.U32 R94, RZ, RZ, R127 ;  /* 0x000000ffff5e7224 */ /* 0x000fe200078e007f */
[----:B------:R-:W-:Y:S01]  /*a47c0*/  IADD3 R89, P3, PT, R116, R135, RZ ;  /* 0x0000008774597210 */ /* 0x000fe20007f7e0ff */
[----:B------:R-:W-:Y:S01]  /*a47d0*/  IMAD.WIDE.U32 R126, R58, -0x45f6b800, R48 ;  /* 0xba0948003a7e7825 */ /* 0x000fe200078e0030 */
[----:B------:R-:W-:Y:S02]  /*a47e0*/  IADD3.X R79, P5, PT, R79, R120, RZ, P5, !PT ;  /* 0x000000784f4f7210 */ /* 0x000fe40002fbe4ff */
[----:B------:R-:W-:Y:S01]  /*a47f0*/  IADD3.X R67, P2, PT, R99, R124, RZ, P2, !PT ;  /* 0x0000007c63437210 */ /* 0x000fe2000175e4ff */
[----:B------:R-:W-:-:S04]  /*a4800*/  IMAD.WIDE.U32.X R94, R51, -0x7af74000, R94, P4 ;  /* 0x8508c000335e7825 */ /* 0x000fc800020e045e */
[----:B------:R-:W-:Y:S02]  /*a4810*/  IMAD.MOV.U32 R104, RZ, RZ, R117 ;  /* 0x000000ffff687224 */ /* 0x000fe400078e0075 */
[----:B------:R-:W-:-:S04]  /*a4820*/  IMAD.WIDE.U32 R48, R59, 0x17c510ea, RZ ;  /* 0x17c510ea3b307825 */ /* 0x000fc800078e00ff */
[----:B------:R-:W-:Y:S01]  /*a4830*/  IMAD.IADD R132, R127, 0x1, R132 ;  /* 0x000000017f847824 */ /* 0x000fe200078e0284 */
[----:B------:R-:W-:Y:S01]  /*a4840*/  IADD3.X R127, P1, PT, RZ, R94, RZ, P1, !PT ;  /* 0x0000005eff7f7210 */ /* 0x000fe20000f3e4ff */
[----:B------:R-:W-:Y:S01]  /*a4850*/  IMAD.WIDE.U32.X R104, R59, -0x39c4fa40, R104, P3 ;  /* 0xc63b05c03b687825 */ /* 0x000fe200018e0468 */
[----:B------:R-:W-:Y:S02]  /*a4860*/  IADD3 RZ, P3, PT, R66, R114, RZ ;  /* 0x0000007242ff7210 */ /* 0x000fe40007f7e0ff */
[----:B------:R-:W-:Y:S01]  /*a4870*/  IADD3.X R114, P4, PT, R109, R121, RZ, P5, !PT ;  /* 0x000000796d727210 */ /* 0x000fe20002f9e4ff */
[----:B------:R-:W-:Y:S01]  /*a4880*/  IMAD.WIDE.U32 R120, R98, 0x6ca1493b, R52 ;  /* 0x6ca1493b62787825 */ /* 0x000fe200078e0034 */
[----:B------:R-:W-:Y:S02]  /*a4890*/  IADD3.X R109, P1, PT, RZ, R95, RZ, P1, !PT ;  /* 0x0000005fff6d7210 */ /* 0x000fe40000f3e4ff */
[----:B------:R-:W-:Y:S01]  /*a48a0*/  IADD3.X RZ, P3, PT, R67, R71, RZ, P3, !PT ;  /* 0x0000004743ff7210 */ /* 0x000fe20001f7e4ff */
        /* <DEDUP_REMOVED lines=12> */
[----:B------:R-:W-:Y:S01]  /*a4970*/  IMAD.WIDE.U32 R100, R51, 0x30000000, RZ ;  /* 0x3000000033647825 */ /* 0x000fe200078e00ff */
[----:B------:R-:W-:-:S02]  /*a4980*/  IADD3.X R49, P3, PT, R49, R112, RZ, P3, !PT ;  /* 0x0000007031317210 */ /* 0x000fc40001f7e4ff */
[----:B------:R-:W-:Y:S01]  /*a4990*/  IADD3.X R121, P0, PT, R85, R124, RZ, P0, !PT ;  /* 0x0000007c55797210 */ /* 0x000fe2000071e4ff */
[----:B------:R-:W-:Y:S01]  /*a49a0*/  IMAD.WIDE.U32.X R94, R59, 0x1ae3a46, R94, P5 ;  /* 0x01ae3a463b5e7825 */ /* 0x000fe200028e045e */
[----:B------:R-:W-:Y:S02]  /*a49b0*/  IADD3.X R133, P4, PT, R114, R115, RZ, P4, !PT ;  /* 0x0000007372857210 */ /* 0x000fe4000279e4ff */
[----:B------:R-:W-:Y:S01]  /*a49c0*/  IADD3.X R81, P0, PT, RZ, RZ, RZ, P0, !PT ;  /* 0x000000ffff517210 */ /* 0x000fe2000071e4ff */
[----:B------:R-:W-:Y:S01]  /*a49d0*/  IMAD.X R59, RZ, RZ, RZ, P2 ;  /* 0x000000ffff3b7224 */ /* 0x000fe200010e06ff */
[----:B------:R-:W-:Y:S01]  /*a49e0*/  IADD3 RZ, P2, PT, R120, R86, RZ ;  /* 0x0000005678ff7210 */ /* 0x000fe20007f5e0ff */
[----:B------:R-:W-:-:S03]  /*a49f0*/  IMAD.WIDE.U32 R70, R51, -0x45f6b800, RZ ;  /* 0xba09480033467825 */ /* 0x000fc600078e00ff */
[----:B------:R-:W-:Y:S01]  /*a4a00*/  IADD3.X RZ, P2, PT, R121, R87, RZ, P2, !PT ;  /* 0x0000005779ff7210 */ /* 0x000fe2000175e4ff */
[C---:B------:R-:W-:Y:S01]  /*a4a10*/  IMAD.WIDE.U32 R140, P5, R50.reuse, 0x170b5d44, R100 ;  /* 0x170b5d44328c7825 */ /* 0x040fe200078a0064 */
[----:B------:R-:W-:Y:S02]  /*a4a20*/  IADD3.X R59, P3, PT, R59, R113, RZ, P3, !PT ;  /* 0x000000713b3b7210 */ /* 0x000fe40001f7e4ff */
[----:B------:R-:W-:Y:S01]  /*a4a30*/  IADD3.X R81, P2, PT, R81, R130, RZ, P2, !PT ;  /* 0x0000008251517210 */ /* 0x000fe2000175e4ff */
[----:B------:R-:W-:-:S04]  /*a4a40*/  IMAD.WIDE.U32 R142, R50, 0x30000000, RZ ;  /* 0x30000000328e7825 */ /* 0x000fc800078e00ff */
[C-C-:B------:R-:W-:Y:S02]  /*a4a50*/  IMAD R117, R50.reuse, 0x1ef3622f, R70.reuse ;  /* 0x1ef3622f32757824 */ /* 0x140fe400078e0246 */
[----:B------:R-:W-:Y:S02]  /*a4a60*/  IMAD.X R109, RZ, RZ, RZ, P1 ;  /* 0x000000ffff6d7224 */ /* 0x000fe400008e06ff */
[----:B------:R-:W-:-:S04]  /*a4a70*/  IMAD.WIDE.U32 R70, P1, R50, 0x1ef3622f, R70 ;  /* 0x1ef3622f32467825 */ /* 0x000fc80007820046 */
[----:B------:R-:W-:-:S04]  /*a4a80*/  IMAD.WIDE.U32 R86, R50, -0x45f6b800, RZ ;  /* 0xba09480032567825 */ /* 0x000fc800078e00ff */
[----:B------:R-:W-:Y:S01]  /*a4a90*/  IMAD R99, R50, 0x170b5d44, R100 ;  /* 0x170b5d4432637824 */ /* 0x000fe200078e0264 */
[----:B------:R-:W-:Y:S01]  /*a4aa0*/  MOV R100, R141 ;  /* 0x0000008d00647202 */ /* 0x000fe20000000f00 */
[----:B------:R-:W-:Y:S01]  /*a4ab0*/  IMAD.X R101, RZ, RZ, RZ, P5 ;  /* 0x000000ffff657224 */ /* 0x000fe200028e06ff */
[----:B------:R-:W-:Y:S01]  /*a4ac0*/  IADD3 RZ, P5, PT, R140, R143, RZ ;  /* 0x0000008f8cff7210 */ /* 0x000fe20007fbe0ff */
[----:B------:R-:W-:Y:S01]  /*a4ad0*/  IMAD.X R113, RZ, RZ, RZ, P1 ;  /* 0x000000ffff717224 */ /* 0x000fe200008e06ff */
[----:B------:R-:W-:Y:S01]  /*a4ae0*/  IADD3 RZ, P1, PT, R70, R87, RZ ;  /* 0x0000005746ff7210 */ /* 0x000fe20007f3e0ff */
[----:B------:R-:W-:-:S04]  /*a4af0*/  IMAD.WIDE.U32 R114, R46, R63, R54 ;  /* 0x0000003f2e727225 */ /* 0x000fc800078e0036 */
[----:B------:R-:W-:Y:S01]  /*a4b00*/  IMAD.WIDE.U32 R54, R51, 0xf5138f, RZ ;  /* 0x00f5138f33367825 */ /* 0x000fe200078e00ff */
[----:B------:R-:W-:-:S03]  /*a4b10*/  IADD3.X R114, P3, PT, R49, R114, RZ, P3, !PT ;  /* 0x0000007231727210 */ /* 0x000fc60001f7e4ff */
[----:B------:R-:W-:Y:S02]  /*a4b20*/  IMAD.MOV.U32 R112, RZ, RZ, R71 ;  /* 0x000000ffff707224 */ /* 0x000fe400078e0047 */
[----:B------:R-:W-:Y:S01]  /*a4b30*/  IMAD.WIDE.U32.X R100, R51, 0x170b5d44, R100, P5 ;  /* 0x170b5d4433647825 */ /* 0x000fe200028e0464 */
[----:B------:R-:W-:-:S03]  /*a4b40*/  IADD3 RZ, P5, PT, R132, R128, RZ ;  /* 0x0000008084ff7210 */ /* 0x000fc60007fbe0ff */
[----:B------:R-:W-:Y:S01]  /*a4b50*/  IMAD.WIDE.U32.X R128, R51, 0x1ef3622f, R112, P1 ;  /* 0x1ef3622f33807825 */ /* 0x000fe200008e0470 */
[----:B------:R-:W-:-:S03]  /*a4b60*/  IADD3.X RZ, P5, PT, R133, R97, RZ, P5, !PT ;  /* 0x0000006185ff7210 */ /* 0x000fc60002fbe4ff */
[----:B------:R-:W-:-:S04]  /*a4b70*/  IMAD.WIDE.U32 R70, P1, R50, 0x1a22d9f3, R54 ;  /* 0x1a22d9f332467825 */ /* 0x000fc80007820036 */
[----:B------:R-:W-:-:S04]  /*a4b80*/  IMAD.WIDE.U32 R112, R50, 0xf5138f, RZ ;  /* 0x00f5138f32707825 */ /* 0x000fc800078e00ff */
[----:B------:R-:W-:-:S04]  /*a4b90*/  IMAD.WIDE.U32 R140, R98, 0x17c510ea, R132 ;  /* 0x17c510ea628c7825 */ /* 0x000fc800078e0084 */
[----:B------:R-:W-:Y:S01]  /*a4ba0*/  IMAD.X R133, RZ, RZ, RZ, P1 ;  /* 0x000000ffff857224 */ /* 0x000fe200008e06ff */
[----:B------:R-:W-:Y:S01]  /*a4bb0*/  IADD3 RZ, P1, PT, R70, R113, RZ ;  /* 0x0000007146ff7210 */ /* 0x000fe20007f3e0ff */
[----:B------:R-:W-:Y:S01]  /*a4bc0*/  IMAD.X R85, RZ, RZ, RZ, P0 ;  /* 0x000000ffff557224 */ /* 0x000fe200000e06ff */
[----:B------:R-:W-:Y:S01]  /*a4bd0*/  IADD3 RZ, P0, PT, R126, R142, RZ ;  /* 0x0000008e7eff7210 */ /* 0x000fe20007f1e0ff */
[----:B------:R-:W-:Y:S01]  /*a4be0*/  IMAD.WIDE.U32 R144, R51, 0x6ca1493b, RZ ;  /* 0x6ca1493b33907825 */ /* 0x000fe200078e00ff */
[----:B------:R-:W-:Y:S02]  /*a4bf0*/  IADD3 R118, PT, PT, R141, R118, RZ ;  /* 0x000000768d767210 */ /* 0x000fe40007ffe0ff */
[----:B------:R-:W-:Y:S01]  /*a4c00*/  IADD3.X R85, P2, PT, R85, R131, RZ, P2, !PT ;  /* 0x0000008355557210 */ /* 0x000fe2000175e4ff */
[----:B------:R-:W-:Y:S02]  /*a4c10*/  IMAD.MOV.U32 R132, RZ, RZ, R71 ;  /* 0x000000ffff847224 */ /* 0x000fe400078e0047 */
[----:B------:R-:W-:-:S02]  /*a4c20*/  IMAD.IADD R143, R99, 0x1, R143 ;  /* 0x00000001638f7824 */ /* 0x000fc400078e028f */
[----:B------:R-:W-:-:S03]  /*a4c30*/  IMAD.WIDE.U32.X R132, R51, 0x1a22d9f3, R132, P1 ;  /* 0x1a22d9f333847825 */ /* 0x000fc600008e0484 */
[----:B------:R-:W-:Y:S01]  /*a4c40*/  IADD3.X RZ, P0, PT, R127, R143, RZ, P0, !PT ;  /* 0x0000008f7fff7210 */ /* 0x000fe2000071e4ff */
[----:B------:R-:W-:-:S03]  /*a4c50*/  IMAD.WIDE.U32 R70, P1, R50, -0x39c4fa40, R144 ;  /* 0xc63b05c032467825 */ /* 0x000fc60007820090 */
[----:B------:R-:W-:Y:S01]  /*a4c60*/  IADD3.X R79, P0, PT, R79, R100, RZ, P0, !PT ;  /* 0x000000644f4f7210 */ /* 0x000fe2000071e4ff */
[----:B------:R-:W-:-:S03]  /*a4c70*/  IMAD.WIDE.U32 R130, R50, 0x6ca1493b, RZ ;  /* 0x6ca1493b32827825 */ /* 0x000fc600078e00ff */
[----:B------:R-:W-:Y:S01]  /*a4c80*/  IADD3.X R109, P0, PT, R109, R101, RZ, P0, !PT ;  /* 0x000000656d6d7210 */ /* 0x000fe2000071e4ff */
[----:B------:R-:W-:Y:S02]  /*a4c90*/  IMAD R49, R50, 0x1a22d9f3, R54 ;  /* 0x1a22d9f332317824 */ /* 0x000fe400078e0236 */
        /* <DEDUP_REMOVED lines=9> */
[----:B------:R-:W-:Y:S02]  /*a4d30*/  IMAD R97, R50, 0x1ae3a46, R54 ;  /* 0x01ae3a4632617824 */ /* 0x000fe400078e0236 */
[----:B------:R-:W-:Y:S02]  /*a4d40*/  IMAD.MOV.U32 R54, RZ, RZ, R71 ;  /* 0x000000ffff367224 */ /* 0x000fe400078e0047 */
[----:B------:R-:W-:-:S04]  /*a4d50*/  IMAD.WIDE.U32 R66, R42, R65, R66 ;  /* 0x000000412a427225 */ /* 0x000fc800078e0042 */
[----:B------:R-:W-:-:S04]  /*a4d60*/  IMAD.WIDE.U32.X R54, R51, 0x1ae3a46, R54, P1 ;  /* 0x01ae3a4633367825 */ /* 0x000fc800008e0436 */
[----:B------:R-:W-:Y:S02]  /*a4d70*/  IMAD.IADD R84, R115, 0x1, R84 ;  /* 0x0000000173547824 */ /* 0x000fe400078e0254 */
[----:B------:R-:W-:Y:S01]  /*a4d80*/  IMAD.IADD R51, R67, 0x1, R80 ;  /* 0x0000000143337824 */ /* 0x000fe200078e0250 */
[----:B------:R-:W-:Y:S01]  /*a4d90*/  IADD3.X R67, P1, PT, RZ, RZ, RZ, P4, !PT ;  /* 0x000000ffff437210 */ /* 0x000fe2000273e4ff */
[----:B------:R-:W-:Y:S01]  /*a4da0*/  IMAD.WIDE.U32 R126, R50, 0x30000000, R126 ;  /* 0x30000000327e7825 */ /* 0x000fe200078e007e */
[----:B------:R-:W-:Y:S02]  /*a4db0*/  IADD3.X R115, P4, PT, R59, R84, RZ, P3, !PT ;  /* 0x000000543b737210 */ /* 0x000fe40001f9e4ff */
[----:B------:R-:W-:Y:S01]  /*a4dc0*/  IADD3.X R84, P3, PT, R67, R110, RZ, P5, !PT ;  /* 0x0000006e43547210 */ /* 0x000fe20002f7e4ff */
[----:B------:R-:W-:Y:S01]  /*a4dd0*/  IMAD.X R59, RZ, RZ, RZ, P1 ;  /* 0x000000ffff3b7224 */ /* 0x000fe200008e06ff */
[----:B------:R-:W-:Y:S01]  /*a4de0*/  IADD3 RZ, P1, PT, R114, R108, RZ ;  /* 0x0000006c72ff7210 */ /* 0x000fe20007f3e0ff */
[----:B------:R-:W-:Y:S01]  /*a4df0*/  IMAD.WIDE.U32 R74, R45, R63, R74 ;  /* 0x0000003f2d4a7225 */ /* 0x000fe200078e004a */
[----:B------:R-:W-:-:S02]  /*a4e00*/  IADD3.X R67, P5, PT, RZ, RZ, RZ, P4, !PT ;  /* 0x000000ffff437210 */ /* 0x000fc400027be4ff */
[----:B------:R-:W-:Y:S01]  /*a4e10*/  IADD3.X RZ, P1, PT, R115, R64, RZ, P1, !PT ;  /* 0x0000004073ff7210 */ /* 0x000fe20000f3e4ff */
[----:B------:R-:W-:Y:S01]  /*a4e20*/  IMAD.WIDE.U32 R120, R58, 0xf5138f, R120 ;  /* 0x00f5138f3a787825 */ /* 0x000fe200078e0078 */
        /* <DEDUP_REMOVED lines=15> */
[----:B------:R-:W-:Y:S01]  /*a4f20*/  IMAD.WIDE.U32 R80, R70, 0x1, RZ ;  /* 0x0000000146507825 */ /* 0x000fe200078e00ff */
[----:B------:R-:W-:Y:S02]  /*a4f30*/  IADD3.X R99, P4, PT, RZ, RZ, RZ, P4, !PT ;  /* 0x000000ffff637210 */ /* 0x000fe4000279e4ff */
[----:B------:R-:W-:Y:S01]  /*a4f40*/  IADD3 RZ, P2, PT, R140, R134, RZ ;  /* 0x000000868cff7210 */ /* 0x000fe20007f5e0ff */
[----:B------:R-:W-:Y:S01]  /*a4f50*/  IMAD.IADD R63, R71, 0x1, R75 ;  /* 0x00000001473f7824 */ /* 0x000fe200078e024b */
[----:B------:R-:W-:Y:S01]  /*a4f60*/  IADD3.X R75, P1, PT, R92, R67, RZ, P1, !PT ;  /* 0x000000435c4b7210 */ /* 0x000fe20000f3e4ff */
[----:B------:R-:W-:Y:S01]  /*a4f70*/  IMAD.IADD R79, R117, 0x1, R87 ;  /* 0x00000001754f7824 */ /* 0x000fe200078e0257 */
[----:B------:R-:W-:Y:S01]  /*a4f80*/  IADD3.X R67, P3, PT, R84, R77, RZ, P3, !PT ;  /* 0x0000004d54437210 */ /* 0x000fe20001f7e4ff */
[----:B------:R-:W-:Y:S01]  /*a4f90*/  IMAD.WIDE.U32 R76, R63, 0x1, RZ ;  /* 0x000000013f4c7825 */ /* 0x000fe200078e00ff */
[----:B------:R-:W-:-:S02]  /*a4fa0*/  IADD3.X R71, P1, PT, RZ, RZ, RZ, P1, !PT ;  /* 0x000000ffff477210 */ /* 0x000fc40000f3e4ff */
[----:B------:R-:W-:Y:S01]  /*a4fb0*/  IADD3 RZ, P0, PT, R120, R86, RZ ;  /* 0x0000005678ff7210 */ /* 0x000fe20007f1e0ff */
[----:B------:R-:W-:Y:S01]  /*a4fc0*/  IMAD.X R93, RZ, RZ, RZ, P4 ;  /* 0x000000ffff5d7224 */ /* 0x000fe200020e06ff */
[----:B------:R-:W-:Y:S01]  /*a4fd0*/  IADD3 RZ, P4, PT, R126, R80, RZ ;  /* 0x000000507eff7210 */ /* 0x000fe20007f9e0ff */
[----:B------:R-:W-:Y:S01]  /*a4fe0*/  IMAD.X R87, RZ, RZ, RZ, P5 ;  /* 0x000000ffff577224 */ /* 0x000fe200028e06ff */
[----:B------:R-:W-:Y:S01]  /*a4ff0*/  IADD3.X R80, P3, PT, R110, R83, RZ, P3, !PT ;  /* 0x000000536e507210 */ /* 0x000fe20001f7e4ff */
[----:B------:R-:W-:Y:S01]  /*a5000*/  IMAD.WIDE.U32 R84, P5, R70, -0x7af74000, R76 ;  /* 0x8508c00046547825 */ /* 0x000fe200078a004c */
[----:B------:R-:W-:Y:S02]  /*a5010*/  IADD3.X RZ, P2, PT, R141, R89, RZ, P2, !PT ;  /* 0x000000598dff7210 */ /* 0x000fe4000175e4ff */
[----:B------:R-:W-:Y:S01]  /*a5020*/  IADD3.X RZ, P0, PT, R121, R79, RZ, P0, !PT ;  /* 0x0000004f79ff7210 */ /* 0x000fe2000071e4ff */
[----:B------:R-:W-:Y:S01]  /*a5030*/  IMAD.X R83, RZ, RZ, RZ, P1 ;  /* 0x000000ffff537224 */ /* 0x000fe200008e06ff */
[----:B------:R-:W-:Y:S01]  /*a5040*/  IADD3.X R88, P1, PT, R67, R66, RZ, P3, !PT ;  /* 0x0000004243587210 */ /* 0x000fe20001f3e4ff */
[----:B------:R-:W-:Y:S01]  /*a5050*/  IMAD.X R77, RZ, RZ, RZ, P5 ;  /* 0x000000ffff4d7224 */ /* 0x000fe200028e06ff */
[----:B------:R-:W-:Y:S01]  /*a5060*/  IADD3 RZ, P5, PT, R81, R84, RZ ;  /* 0x0000005451ff7210 */ /* 0x000fe20007fbe0ff */
[----:B------:R-:W-:Y:S01]  /*a5070*/  IMAD.WIDE.U32 R66, R63, 0x30000000, RZ ;  /* 0x300000003f427825 */ /* 0x000fe200078e00ff */
[----:B------:R-:W-:-:S02]  /*a5080*/  IADD3.X R111, P2, PT, R111, R104, RZ, P2, !PT ;  /* 0x000000686f6f7210 */ /* 0x000fc4000175e4ff */
[----:B------:R-:W-:Y:S01]  /*a5090*/  IADD3.X R51, P1, PT, R80, R51, RZ, P1, !PT ;  /* 0x0000003350337210 */ /* 0x000fe20000f3e4ff */
[----:B------:R-:W-:Y:S01]  /*a50a0*/  IMAD R109, R70, -0x7af74000, R76 ;  /* 0x8508c000466d7824 */ /* 0x000fe200078e024c */
[----:B------:R-:W-:Y:S01]  /*a50b0*/  IADD3.X R98, P2, PT, R87, R105, RZ, P2, !PT ;  /* 0x0000006957627210 */ /* 0x000fe2000175e4ff */
[----:B------:R-:W-:Y:S01]  /*a50c0*/  IMAD.WIDE.U32 R114, R44, R65, R114 ;  /* 0x000000412c727225 */ /* 0x000fe200078e0072 */
[----:B------:R-:W-:-:S03]  /*a50d0*/  IADD3.X R89, P0, PT, R99, R128, RZ, P0, !PT ;  /* 0x0000008063597210 */ /* 0x000fc6000071e4ff */
[----:B------:R-:W-:Y:S01]  /*a50e0*/  IMAD.MOV.U32 R76, RZ, RZ, R85 ;  /* 0x000000ffff4c7224 */ /* 0x000fe200078e0055 */
[----:B------:R-:W-:Y:S01]  /*a50f0*/  IADD3.X R128, P0, PT, R93, R129, RZ, P0, !PT ;  /* 0x000000815d807210 */ /* 0x000fe2000071e4ff */
[----:B------:R-:W-:Y:S02]  /*a5100*/  IMAD.IADD R64, R115, 0x1, R78 ;  /* 0x0000000173407824 */ /* 0x000fe400078e024e */
[----:B------:R-:W-:-:S04]  /*a5110*/  IMAD.WIDE.U32.X R76, R63, -0x7af74000, R76, P5 ;  /* 0x8508c0003f4c7825 */ /* 0x000fc800028e044c */
[----:B------:R-:W-:-:S04]  /*a5120*/  IMAD.WIDE.U32 R78, P5, R70, 0x170b5d44, R66 ;  /* 0x170b5d44464e7825 */ /* 0x000fc800078a0042 */
[C---:B------:R-:W-:Y:S01]  /*a5130*/  IMAD R115, R70.reuse, 0x170b5d44, R66 ;  /* 0x170b5d4446737824 */ /* 0x040fe200078e0242 */
[----:B------:R-:W-:Y:S01]  /*a5140*/  MOV R84, R79 ;  /* 0x0000004f00547202 */ /* 0x000fe20000000f00 */
[----:B------:R-:W-:-:S04]  /*a5150*/  IMAD.WIDE.U32 R66, R70, 0x30000000, RZ ;  /* 0x3000000046427825 */ /* 0x000fc800078e00ff */
[----:B------:R-:W-:Y:S01]  /*a5160*/  IMAD.X R85, RZ, RZ, RZ, P5 ;  /* 0x000000ffff557224 */ /* 0x000fe200028e06ff */
[----:B------:R-:W-:Y:S01]  /*a5170*/  IADD3 RZ, P5, PT, R78, R67, RZ ;  /* 0x000000434eff7210 */ /* 0x000fe20007fbe0ff */
[----:B------:R-:W-:-:S04]  /*a5180*/  IMAD.WIDE.U32 R86, R63, -0x45f6b800, RZ ;  /* 0xba0948003f567825 */ /* 0x000fc800078e00ff */
[----:B------:R-:W-:Y:S02]  /*a5190*/  IMAD.IADD R118, R81, 0x1, R109 ;  /* 0x0000000151767824 */ /* 0x000fe400078e026d */
[C---:B------:R-:W-:Y:S02]  /*a51a0*/  IMAD R135, R70.reuse, 0x1ef3622f, R86 ;  /* 0x1ef3622f46877824 */ /* 0x040fe400078e0256 */
[----:B------:R-:W-:Y:S01]  /*a51b0*/  IMAD.WIDE.U32.X R78, R63, 0x170b5d44, R84, P5 ;  /* 0x170b5d443f4e7825 */ /* 0x000fe200028e0454 */
[----:B------:R-:W-:Y:S02]  /*a51c0*/  IADD3.X R84, P2, PT, R111, R88, RZ, P2, !PT ;  /* 0x000000586f547210 */ /* 0x000fe4000175e4ff */
[----:B------:R-:W-:Y:S01]  /*a51d0*/  IADD3.X RZ, P4, PT, R59, R118, RZ, P4, !PT ;  /* 0x000000763bff7210 */ /* 0x000fe2000279e4ff */
[----:B------:R-:W-:Y:S01]  /*a51e0*/  IMAD.WIDE.U32 R86, P5, R70, 0x1ef3622f, R86 ;  /* 0x1ef3622f46567825 */ /* 0x000fe200078a0056 */
[----:B------:R-:W-:-:S03]  /*a51f0*/  IADD3.X R85, P2, PT, R98, R51, RZ, P2, !PT ;  /* 0x0000003362557210 */ /* 0x000fc6000175e4ff */
[----:B------:R-:W-:-:S04]  /*a5200*/  IMAD.WIDE.U32 R80, R70, -0x45f6b800, RZ ;  /* 0xba09480046507825 */ /* 0x000fc800078e00ff */
[----:B------:R-:W-:Y:S01]  /*a5210*/  IMAD.X R105, RZ, RZ, RZ, P5 ;  /* 0x000000ffff697224 */ /* 0x000fe200028e06ff */
[----:B------:R-:W-:Y:S01]  /*a5220*/  IADD3 RZ, P5, PT, R86, R81, RZ ;  /* 0x0000005156ff7210 */ /* 0x000fe20007fbe0ff */
[----:B------:R-:W-:-:S04]  /*a5230*/  IMAD.WIDE.U32 R92, R63, 0xf5138f, RZ ;  /* 0x00f5138f3f5c7825 */ /* 0x000fc800078e00ff */
[----:B------:R-:W-:Y:S02]  /*a5240*/  IMAD.MOV.U32 R104, RZ, RZ, R87 ;  /* 0x000000ffff687224 */ /* 0x000fe400078e0057 */
[----:B------:R-:W-:Y:S01]  /*a5250*/  IMAD.WIDE.U32 R108, R58, 0x6ca1493b, R140 ;  /* 0x6ca1493b3a6c7825 */ /* 0x000fe200078e008c */
[----:B------:R-:W-:-:S03]  /*a5260*/  IADD3.X R141, P2, PT, RZ, RZ, RZ, P2, !PT ;  /* 0x000000ffff8d7210 */ /* 0x000fc6000175e4ff */
[----:B------:R-:W-:Y:S01]  /*a5270*/  IMAD R51, R70, 0x1a22d9f3, R92 ;  /* 0x1a22d9f346337824 */ /* 0x000fe200078e025c */
[----:B------:R-:W-:Y:S01]  /*a5280*/  IADD3.X R108, P0, PT, R89, R108, RZ, P0, !PT ;  /* 0x0000006c596c7210 */ /* 0x000fe2000071e4ff */
[----:B------:R-:W-:-:S04]  /*a5290*/  IMAD.WIDE.U32.X R104, R63, 0x1ef3622f, R104, P5 ;  /* 0x1ef3622f3f687825 */ /* 0x000fc800028e0468 */
[----:B------:R-:W-:-:S04]  /*a52a0*/  IMAD.WIDE.U32 R92, P5, R70, 0x1a22d9f3, R92 ;  /* 0x1a22d9f3465c7825 */ /* 0x000fc800078a005c */
[----:B------:R-:W-:-:S04]  /*a52b0*/  IMAD.WIDE.U32 R98, R70, 0xf5138f, RZ ;  /* 0x00f5138f46627825 */ /* 0x000fc800078e00ff */
[----:B------:R-:W-:-:S04]  /*a52c0*/  IMAD.WIDE.U32 R86, R63, 0x6ca1493b, RZ ;  /* 0x6ca1493b3f567825 */ /* 0x000fc800078e00ff */
[----:B------:R-:W-:Y:S02]  /*a52d0*/  IMAD.IADD R109, R109, 0x1, R116 ;  /* 0x000000016d6d7824 */ /* 0x000fe400078e0274 */
[----:B------:R-:W-:Y:S01]  /*a52e0*/  IMAD.X R111, RZ, RZ, RZ, P5 ;  /* 0x000000ffff6f7224 */ /* 0x000fe200028e06ff */
[----:B------:R-:W-:Y:S01]  /*a52f0*/  IADD3 RZ, P5, PT, R92, R99, RZ ;  /* 0x000000635cff7210 */ /* 0x000fe20007fbe0ff */
[----:B------:R-:W-:Y:S01]  /*a5300*/  IMAD.X R151, RZ, RZ, RZ, P2 ;  /* 0x000000ffff977224 */ /* 0x000fe200010e06ff */
[----:B------:R-:W-:Y:S01]  /*a5310*/  IADD3.X R109, P0, PT, R128, R109, RZ, P0, !PT ;  /* 0x0000006d806d7210 */ /* 0x000fe2000071e4ff */
[----:B------:R-:W-:-:S03]  /*a5320*/  IMAD.WIDE.U32 R88, R63, 0x17c510ea, RZ ;  /* 0x17c510ea3f587825 */ /* 0x000fc600078e00ff */
[----:B------:R-:W-:Y:S01]  /*a5330*/  IADD3.X R155, P0, PT, RZ, RZ, RZ, P0, !PT ;  /* 0x000000ffff9b7210 */ /* 0x000fe2000071e4ff */
[C-C-:B------:R-:W-:Y:S02]  /*a5340*/  IMAD R147, R70.reuse, -0x39c4fa40, R86.reuse ;  /* 0xc63b05c046937824 */ /* 0x140fe400078e0256 */
[----:B------:R-:W-:-:S04]  /*a5350*/  IMAD.WIDE.U32 R86, P2, R70, -0x39c4fa40, R86 ;  /* 0xc63b05c046567825 */ /* 0x000fc80007840056 */
[----:B------:R-:W-:Y:S02]  /*a5360*/  IMAD.MOV.U32 R110, RZ, RZ, R93 ;  /* 0x000000ffff6e7224 */ /* 0x000fe400078e005d */
[----:B------:R-:W-:Y:S02]  /*a5370*/  IMAD.X R119, RZ, RZ, RZ, P2 ;  /* 0x000000ffff777224 */ /* 0x000fe400010e06ff */
[----:B------:R-:W-:Y:S01]  /*a5380*/  IMAD.WIDE.U32.X R92, R63, 0x1a22d9f3, R110, P5 ;  /* 0x1a22d9f33f5c7825 */ /* 0x000fe200028e046e */
[----:B------:R-:W-:-:S03]  /*a5390*/  IADD3 RZ, P5, PT, R74, R56, RZ ;  /* 0x000000384aff7210 */ /* 0x000fc60007fbe0ff */
[----:B------:R-:W-:Y:S01]  /*a53a0*/  IMAD.WIDE.U32 R110, P2, R70, 0x1ae3a46, R88 ;  /* 0x01ae3a46466e7825 */ /* 0x000fe20007840058 */
[----:B------:R-:W-:-:S03]  /*a53b0*/  IADD3.X RZ, P5, PT, R75, R57, RZ, P5, !PT ;  /* 0x000000394bff7210 */ /* 0x000fc60002fbe4ff */
[----:B------:R-:W-:Y:S01]  /*a53c0*/  IMAD.WIDE.U32 R126, R70, 0x6ca1493b, RZ ;  /* 0x6ca1493b467e7825 */ /* 0x000fe200078e00ff */
[----:B------:R-:W-:-:S03]  /*a53d0*/  IADD3.X R68, P5, PT, R71, R68, RZ, P5, !PT ;  /* 0x0000004447447210 */ /* 0x000fc60002fbe4ff */
[----:B------:R-:W-:Y:S01]  /*a53e0*/  IMAD.WIDE.U32 R128, R70, 0x17c510ea, RZ ;  /* 0x17c510ea46807825 */ /* 0x000fe200078e00ff */
[----:B------:R-:W-:-:S03]  /*a53f0*/  IADD3.X R83, P5, PT, R83, R69, RZ, P5, !PT ;  /* 0x0000004553537210 */ /* 0x000fc60002fbe4ff */
[----:B------:R-:W-:Y:S01]  /*a5400*/  IMAD.X R89, RZ, RZ, RZ, P2 ;  /* 0x000000ffff597224 */ /* 0x000fe200010e06ff */
[----:B------:R-:W-:Y:S01]  /*a5410*/  IADD3 RZ, P2, PT, R110, R129, RZ ;  /* 0x000000816eff7210 */ /* 0x000fe20007f5e0ff */
[----:B------:R-:W-:Y:S01]  /*a5420*/  IMAD.X R157, RZ, RZ, RZ, P0 ;  /* 0x000000ffff9d7224 */ /* 0x000fe200000e06ff */
[----:B------:R-:W-:Y:S01]  /*a5430*/  IADD3 RZ, P0, PT, R86, R127, RZ ;  /* 0x0000007f56ff7210 */ /* 0x000fe20007f1e0ff */
[----:B------:R-:W-:Y:S01]  /*a5440*/  IMAD R153, R70, 0x1ae3a46, R88 ;  /* 0x01ae3a4646997824 */ /* 0x000fe200078e0258 */
[----:B------:R-:W-:Y:S01]  /*a5450*/  IADD3.X R68, P5, PT, R68, R61, RZ, P5, !PT ;  /* 0x0000003d44447210 */ /* 0x000fe20002fbe4ff */
[----:B------:R-:W-:Y:S02]  /*a5460*/  IMAD.MOV.U32 R118, RZ, RZ, R87 ;  /* 0x000000ffff767224 */ /* 0x000fe400078e0057 */
[----:B------:R-:W-:Y:S02]  /*a5470*/  IMAD.MOV.U32 R88, RZ, RZ, R111 ;  /* 0x000000ffff587224 */ /* 0x000fe400078e006f */
[----:B------:R-:W-:Y:S01]  /*a5480*/  IMAD.WIDE.U32.X R118, R63, -0x39c4fa40, R118, P0 ;  /* 0xc63b05c03f767825 */ /* 0x000fe200000e0476 */
[----:B------:R-:W-:-:S02]  /*a5490*/  IADD3 RZ, P0, PT, R84, R52, RZ ;  /* 0x0000003454ff7210 */ /* 0x000fc40007f1e0ff */
[----:B------:R-:W-:Y:S01]  /*a54a0*/  IADD3.X R52, P3, PT, RZ, RZ, RZ, P3, !PT ;  /* 0x000000ffff347210 */ /* 0x000fe20001f7e4ff */
[----:B------:R-:W-:Y:S01]  /*a54b0*/  IMAD.WIDE.U32.X R88, R63, 0x1ae3a46, R88, P2 ;  /* 0x01ae3a463f587825 */ /* 0x000fe200010e0458 */
[----:B------:R-:W-:Y:S02]  /*a54c0*/  IADD3 RZ, P2, PT, R108, R112, RZ ;  /* 0x000000706cff7210 */ /* 0x000fe40007f5e0ff */
[----:B------:R-:W-:Y:S01]  /*a54d0*/  IADD3.X RZ, P0, PT, R85, R53, RZ, P0, !PT ;  /* 0x0000003555ff7210 */ /* 0x000fe2000071e4ff */
[----:B------:R-:W-:Y:S01]  /*a54e0*/  IMAD.IADD R57, R49, 0x1, R113 ;  /* 0x0000000131397824 */ /* 0x000fe200078e0271 */
[----:B------:R-:W-:Y:S01]  /*a54f0*/  IADD3.X R53, P4, PT, RZ, R76, RZ, P4, !PT ;  /* 0x0000004cff357210 */ /* 0x000fe2000279e4ff */
[----:B------:R-:W-:Y:S01]  /*a5500*/  IMAD.WIDE.U32 R120, R50, -0x45f6b800, R120 ;  /* 0xba09480032787825 */ /* 0x000fe200078e0078 */
[----:B------:R-:W-:Y:S02]  /*a5510*/  IADD3.X R69, P0, PT, R141, R94, RZ, P0, !PT ;  /* 0x0000005e8d457210 */ /* 0x000fe4000071e4ff */
[----:B------:R-:W-:Y:S01]  /*a5520*/  IADD3.X RZ, P2, PT, R109, R57, RZ, P2, !PT ;  /* 0x000000396dff7210 */ /* 0x000fe2000175e4ff */
[----:B------:R-:W-:Y:S01]  /*a5530*/  IMAD.WIDE.U32 R58, R58, 0x17c510ea, R84 ;  /* 0x17c510ea3a3a7825 */ /* 0x000fe200078e0054 */
[----:B------:R-:W-:-:S02]  /*a5540*/  IADD3.X R76, P4, PT, RZ, R77, RZ, P4, !PT ;  /* 0x0000004dff4c7210 */ /* 0x000fc4000279e4ff */
[----:B------:R-:W-:Y:S01]  /*a5550*/  IADD3.X R155, P2, PT, R155, R132, RZ, P2, !PT ;  /* 0x000000849b9b7210 */ /* 0x000fe2000175e4ff */
[----:B------:R-:W-:Y:S01]  /*a5560*/  IMAD.IADD R48, R59, 0x1, R48 ;  /* 0x000000013b307824 */ /* 0x000fe200078e0230 */
[----:B------:R-:W-:Y:S01]  /*a5570*/  IADD3.X R71, P0, PT, R151, R95, RZ, P0, !PT ;  /* 0x0000005f97477210 */ /* 0x000fe2000071e4ff */
[----:B------:R-:W-:Y:S01]  /*a5580*/  IMAD.IADD R67, R115, 0x1, R67 ;  /* 0x0000000173437824 */ /* 0x000fe200078e0243 */
[----:B------:R-:W-:Y:S01]  /*a5590*/  IADD3.X R157, P2, PT, R157, R133, RZ, P2, !PT ;  /* 0x000000859d9d7210 */ /* 0x000fe2000175e4ff */
[----:B------:R-:W-:Y:S01]  /*a55a0*/  IMAD.WIDE.U32 R74, R46, R65, R74 ;  /* 0x000000412e4a7225 */ /* 0x000fe200078e004a */
[----:B------:R-:W-:Y:S02]  /*a55b0*/  IADD3 R117, PT, PT, R121, R117, RZ ;  /* 0x0000007579757210 */ /* 0x000fe40007ffe0ff */
[----:B------:R-:W-:Y:S01]  /*a55c0*/  IADD3.X R52, P1, PT, RZ, R52, RZ, P1, !PT ;  /* 0x00000034ff347210 */ /* 0x000fe20000f3e4ff */
[C---:B------:R-:W-:Y:S01]  /*a55d0*/  IMAD R145, R50.reuse, -0x39c4fa40, R144 ;  /* 0xc63b05c032917824 */ /* 0x040fe200078e0290 */
[----:B------:R-:W-:Y:S01]  /*a55e0*/  IADD3.X R120, P4, PT, R53, R120, RZ, P4, !PT ;  /* 0x0000007835787210 */ /* 0x000fe2000279e4ff */
[----:B------:R-:W-:Y:S01]  /*a55f0*/  IMAD.IADD R82, R75, 0x1, R82 ;  /* 0x000000014b527824 */ /* 0x000fe200078e0252 */
[----:B------:R-:W-:Y:S01]  /*a5600*/  IADD3.X R58, P2, PT, R155, R58, RZ, P2, !PT ;  /* 0x0000003a9b3a7210 */ /* 0x000fe2000175e4ff */
[----:B------:R-:W-:Y:S01]  /*a5610*/  IMAD.IADD R75, R145, 0x1, R131 ;  /* 0x00000001914b7824 */ /* 0x000fe200078e0283 */
[----:B------:R-:W-:Y:S01]  /*a5620*/  IADD3.X R69, P0, PT, R69, R52, RZ, P0, !PT ;  /* 0x0000003445457210 */ /* 0x000fe2000071e4ff */
[----:B------:R-:W-:Y:S01]  /*a5630*/  IMAD.WIDE.U32 R108, R50, 0xf5138f, R108 ;  /* 0x00f5138f326c7825 */ /* 0x000fe200078e006c */
[----:B------:R-:W-:-:S02]  /*a5640*/  IADD3.X R121, P4, PT, R76, R117, RZ, P4, !PT ;  /* 0x000000754c797210 */ /* 0x000fc4000279e4ff */
[----:B------:R-:W-:Y:S01]  /*a5650*/  IADD3.X R52, PT, PT, RZ, RZ, RZ, P1, P3 ;  /* 0x000000ffff347210 */ /* 0x000fe20000fe64ff */
[----:B------:R-:W-:Y:S01]  /*a5660*/  IMAD.IADD R77, R97, 0x1, R101 ;  /* 0x00000001614d7824 */ /* 0x000fe200078e0265 */
[----:B------:R-:W-:Y:S02]  /*a5670*/  IADD3 RZ, P1, PT, R120, R66, RZ ;  /* 0x0000004278ff7210 */ /* 0x000fe40007f3e0ff */
[----:B------:R-:W-:Y:S02]  /*a5680*/  IADD3.X R59, P2, PT, R157, R48, RZ, P2, !PT ;  /* 0x000000309d3b7210 */ /* 0x000fe4000175e4ff */
[----:B------:R-:W-:Y:S02]  /*a5690*/  IADD3.X R53, P4, PT, RZ, RZ, RZ, P4, !PT ;  /* 0x000000ffff357210 */ /* 0x000fe4000279e4ff */
[----:B------:R-:W-:Y:S01]  /*a56a0*/  IADD3.X RZ, P1, PT, R121, R67, RZ, P1, !PT ;  /* 0x0000004379ff7210 */ /* 0x000fe20000f3e4ff */
[----:B------:R-:W-:Y:S01]  /*a56b0*/  IMAD.WIDE.U32 R120, R70, 0x30000000, R120 ;  /* 0x3000000046787825 */ /* 0x000fe200078e0078 */
[----:B------:R-:W-:-:S02]  /*a56c0*/  IADD3.X R63, P3, PT, RZ, RZ, RZ, P2, !PT ;  /* 0x000000ffff3f7210 */ /* 0x000fc4000177e4ff */
[----:B------:R-:W-:Y:S01]  /*a56d0*/  IADD3 RZ, P2, PT, R58, R130, RZ ;  /* 0x000000823aff7210 */ /* 0x000fe20007f5e0ff */
[----:B------:R-:W-:Y:S01]  /*a56e0*/  IMAD.X R57, RZ, RZ, RZ, P4 ;  /* 0x000000ffff397224 */ /* 0x000fe200020e06ff */
[----:B------:R-:W-:Y:S01]  /*a56f0*/  IADD3.X R71, P0, PT, R71, R52, RZ, P0, !PT ;  /* 0x0000003447477210 */ /* 0x000fe2000071e4ff */
[----:B------:R-:W-:Y:S01]  /*a5700*/  IMAD.X R67, RZ, RZ, RZ, P3 ;  /* 0x000000ffff437224 */ /* 0x000fe200018e06ff */
[----:B------:R-:W-:Y:S01]  /*a5710*/  IADD3.X R53, P1, PT, R53, R78, RZ, P1, !PT ;  /* 0x0000004e35357210 */ /* 0x000fe20000f3e4ff */
[----:B------:R-:W-:Y:S01]  /*a5720*/  IMAD.IADD R115, R121, 0x1, R115 ;  /* 0x0000000179737824 */ /* 0x000fe200078e0273 */
[----:B------:R-:W-:Y:S01]  /*a5730*/  IADD3.X RZ, P2, PT, R59, R75, RZ, P2, !PT ;  /* 0x0000004b3bff7210 */ /* 0x000fe2000175e4ff */
        /* <DEDUP_REMOVED lines=11> */
[----:B------:R-:W-:Y:S02]  /*a57f0*/  IADD3.X R142, P2, PT, R67, R143, RZ, P2, !PT ;  /* 0x0000008f438e7210 */ /* 0x000fe4000175e4ff */
[----:B------:R-:W-:Y:S01]  /*a5800*/  IADD3 RZ, P0, PT, R108, R80, RZ ;  /* 0x000000506cff7210 */ /* 0x000fe20007f1e0ff */
[----:B------:R-:W-:Y:S01]  /*a5810*/  IMAD.IADD R67, R135, 0x1, R81 ;  /* 0x0000000187437824 */ /* 0x000fe200078e0251 */
[----:B------:R-:W-:Y:S01]  /*a5820*/  IADD3.X R64, P4, PT, RZ, R64, RZ, P4, !PT ;  /* 0x00000040ff407210 */ /* 0x000fe2000279e4ff */
[----:B------:R-:W-:Y:S01]  /*a5830*/  IMAD.IADD R49, R49, 0x1, R75 ;  /* 0x0000000131317824 */ /* 0x000fe200078e024b */
[----:B------:R-:W-:Y:S01]  /*a5840*/  IADD3.X R109, P3, PT, R78, R57, RZ, P3, !PT ;  /* 0x000000394e6d7210 */ /* 0x000fe20001f7e4ff */
[----:B------:R-:W-:Y:S01]  /*a5850*/  IMAD.IADD R145, R59, 0x1, R145 ;  /* 0x000000013b917824 */ /* 0x000fe200078e0291 */
[----:B------:R-:W-:-:S02]  /*a5860*/  IADD3.X R56, P2, PT, R56, R69, RZ, P2, !PT ;  /* 0x0000004538387210 */ /* 0x000fc4000175e4ff */
[----:B------:R-:W-:Y:S02]  /*a5870*/  IADD3.X R63, PT, PT, RZ, RZ, RZ, P4, P1 ;  /* 0x000000ffff3f7210 */ /* 0x000fe400027e24ff */
[----:B------:R-:W-:Y:S01]  /*a5880*/  IADD3.X RZ, P0, PT, R109, R67, RZ, P0, !PT ;  /* 0x000000436dff7210 */ /* 0x000fe2000071e4ff */
[----:B------:R-:W-:Y:S01]  /*a5890*/  IMAD.WIDE.U32 R66, R49, 0x1, RZ ;  /* 0x0000000131427825 */ /* 0x000fe200078e00ff */
[----:B------:R-:W-:Y:S02]  /*a58a0*/  IADD3.X R69, P4, PT, RZ, RZ, RZ, P3, !PT ;  /* 0x000000ffff457210 */ /* 0x000fe40001f9e4ff */
[----:B------:R-:W-:Y:S01]  /*a58b0*/  IADD3 RZ, P1, PT, R120, R52, RZ ;  /* 0x0000003478ff7210 */ /* 0x000fe20007f3e0ff */
[--C-:B------:R-:W-:Y:S01]  /*a58c0*/  IMAD R52, R48, -0x7af74000, R66.reuse ;  /* 0x8508c00030347824 */ /* 0x100fe200078e0242 */
[----:B------:R-:W-:Y:S01]  /*a58d0*/  IADD3.X R57, P3, PT, R142, R71, RZ, P2, !PT ;  /* 0x000000478e397210 */ /* 0x000fe2000177e4ff */
[----:B------:R-:W-:Y:S01]  /*a58e0*/  IMAD.X R71, RZ, RZ, RZ, P4 ;  /* 0x000000ffff477224 */ /* 0x000fe200020e06ff */
[----:B------:R-:W-:Y:S01]  /*a58f0*/  IADD3 RZ, P2, PT, R56, R100, RZ ;  /* 0x0000006438ff7210 */ /* 0x000fe20007f5e0ff */
[----:B------:R-:W-:Y:S01]  /*a5900*/  IMAD.WIDE.U32 R66, P4, R48, -0x7af74000, R66 ;  /* 0x8508c00030427825 */ /* 0x000fe20007880042 */
[----:B------:R-:W-:-:S02]  /*a5910*/  IADD3.X R75, P3, PT, RZ, RZ, RZ, P3, !PT ;  /* 0x000000ffff4b7210 */ /* 0x000fc40001f7e4ff */
[----:B------:R-:W-:Y:S01]  /*a5920*/  IADD3.X RZ, P2, PT, R57, R77, RZ, P2, !PT ;  /* 0x0000004d39ff7210 */ /* 0x000fe2000175e4ff */
[----:B------:R-:W-:Y:S01]  /*a5930*/  IMAD.IADD R52, R53, 0x1, R52 ;  /* 0x0000000135347824 */ /* 0x000fe200078e0234 */
[----:B------:R-:W-:Y:S01]  /*a5940*/  IADD3.X R69, P0, PT, R69, R104, RZ, P0, !PT ;  /* 0x0000006845457210 */ /* 0x000fe2000071e4ff */
[----:B------:R-:W-:Y:S01]  /*a5950*/  IMAD.MOV.U32 R76, RZ, RZ, R67 ;  /* 0x000000ffff4c7224 */ /* 0x000fe200078e0043 */
[----:B------:R-:W-:Y:S01]  /*a5960*/  IADD3.X R77, PT, PT, RZ, RZ, RZ, P4, !PT ;  /* 0x000000ffff4d7210 */ /* 0x000fe200027fe4ff */
[----:B------:R-:W-:Y:S01]  /*a5970*/  IMAD.X R79, RZ, RZ, RZ, P3 ;  /* 0x000000ffff4f7224 */ /* 0x000fe200018e06ff */
[----:B------:R-:W-:Y:S01]  /*a5980*/  IADD3 RZ, P4, PT, R53, R66, RZ ;  /* 0x0000004235ff7210 */ /* 0x000fe20007f9e0ff */
[----:B------:R-:W-:Y:S01]  /*a5990*/  IMAD.IADD R67, R51, 0x1, R99 ;  /* 0x0000000133437824 */ /* 0x000fe200078e0263 */
        /* <DEDUP_REMOVED lines=8> */
[----:B------:R-:W-:Y:S02]  /*a5a20*/  IADD3.X R69, P1, PT, RZ, R76, RZ, P1, !PT ;  /* 0x0000004cff457210 */ /* 0x000fe40000f3e4ff */
[----:B------:R-:W-:Y:S01]  /*a5a30*/  IADD3 RZ, P0, PT, R58, R98, RZ ;  /* 0x000000623aff7210 */ /* 0x000fe20007f1e0ff */
[C-C-:B------:R-:W-:Y:S01]  /*a5a40*/  IMAD R151, R48.reuse, 0x170b5d44, R52.reuse ;  /* 0x170b5d4430977824 */ /* 0x140fe200078e0234 */
[----:B------:R-:W-:Y:S01]  /*a5a50*/  IADD3.X R76, P1, PT, RZ, R77, RZ, P1, !PT ;  /* 0x0000004dff4c7210 */ /* 0x000fe20000f3e4ff */
[----:B------:R-:W-:Y:S01]  /*a5a60*/  IMAD.WIDE.U32 R52, P4, R48, 0x170b5d44, R52 ;  /* 0x170b5d4430347825 */ /* 0x000fe20007880034 */
[----:B------:R-:W-:-:S02]  /*a5a70*/  IADD3.X R77, P3, PT, RZ, RZ, RZ, P3, !PT ;  /* 0x000000ffff4d7210 */ /* 0x000fc40001f7e4ff */
[----:B------:R-:W-:Y:S01]  /*a5a80*/  IADD3.X RZ, P0, PT, R59, R67, RZ, P0, !PT ;  /* 0x000000433bff7210 */ /* 0x000fe2000071e4ff */
[----:B------:R-:W-:-:S03]  /*a5a90*/  IMAD.WIDE.U32 R66, R48, 0x30000000, RZ ;  /* 0x3000000030427825 */ /* 0x000fc600078e00ff */
[----:B------:R-:W-:Y:S01]  /*a5aa0*/  IADD3.X R77, P0, PT, R77, R92, RZ, P0, !PT ;  /* 0x0000005c4d4d7210 */ /* 0x000fe2000071e4ff */
[----:B------:R-:W-:Y:S01]  /*a5ab0*/  IMAD.WIDE.U32 R56, R50, 0x17c510ea, R56 ;  /* 0x17c510ea32387825 */ /* 0x000fe200078e0038 */
[----:B------:R-:W-:-:S03]  /*a5ac0*/  IADD3.X R50, P2, PT, R79, R55, RZ, P2, !PT ;  /* 0x000000374f327210 */ /* 0x000fc6000175e4ff */
[----:B------:R-:W-:Y:S01]  /*a5ad0*/  IMAD.X R71, RZ, RZ, RZ, P3 ;  /* 0x000000ffff477224 */ /* 0x000fe200018e06ff */
[----:B------:R-:W-:Y:S01]  /*a5ae0*/  IADD3.X R108, P3, PT, R69, R108, RZ, P1, !PT ;  /* 0x0000006c456c7210 */ /* 0x000fe20000f7e4ff */
[----:B------:R-:W-:Y:S01]  /*a5af0*/  IMAD.IADD R135, R109, 0x1, R135 ;  /* 0x000000016d877824 */ /* 0x000fe200078e0287 */
[----:B------:R-:W-:Y:S01]  /*a5b00*/  IADD3.X R75, P2, PT, R75, R64, RZ, P2, !PT ;  /* 0x000000404b4b7210 */ /* 0x000fe2000175e4ff */
[----:B------:R-:W-:Y:S01]  /*a5b10*/  IMAD.X R55, RZ, RZ, RZ, P4 ;  /* 0x000000ffff377224 */ /* 0x000fe200020e06ff */
[----:B------:R-:W-:Y:S01]  /*a5b20*/  IADD3 RZ, P4, PT, R52, R67, RZ ;  /* 0x0000004334ff7210 */ /* 0x000fe20007f9e0ff */
[----:B------:R-:W-:Y:S01]  /*a5b30*/  IMAD.MOV.U32 R54, RZ, RZ, R53 ;  /* 0x000000ffff367224 */ /* 0x000fe200078e0035 */
[----:B------:R-:W-:Y:S01]  /*a5b40*/  IADD3.X R92, P0, PT, R71, R93, RZ, P0, !PT ;  /* 0x0000005d475c7210 */ /* 0x000fe2000071e4ff */
[----:B------:R-:W-:Y:S01]  /*a5b50*/  IMAD.IADD R67, R151, 0x1, R67 ;  /* 0x0000000197437824 */ /* 0x000fe200078e0243 */
[----:B------:R-:W-:Y:S01]  /*a5b60*/  IADD3 RZ, P1, PT, R108, R66, RZ ;  /* 0x000000426cff7210 */ /* 0x000fe20007f3e0ff */
[----:B------:R-:W-:Y:S01]  /*a5b70*/  IMAD.WIDE.U32 R52, R49, -0x45f6b800, RZ ;  /* 0xba09480031347825 */ /* 0x000fe200078e00ff */
[----:B------:R-:W-:-:S02]  /*a5b80*/  IADD3.X R109, P3, PT, R76, R135, RZ, P3, !PT ;  /* 0x000000874c6d7210 */ /* 0x000fc40001f7e4ff */
[----:B------:R-:W-:Y:S01]  /*a5b90*/  IADD3.X R76, P0, PT, R77, R56, RZ, P0, !PT ;  /* 0x000000384d4c7210 */ /* 0x000fe2000071e4ff */
[----:B------:R-:W-:Y:S01]  /*a5ba0*/  IMAD.WIDE.U32.X R54, R49, 0x170b5d44, R54, P4 ;  /* 0x170b5d4431367825 */ /* 0x000fe200020e0436 */
[----:B------:R-:W-:Y:S02]  /*a5bb0*/  IADD3.X RZ, P1, PT, R109, R67, RZ, P1, !PT ;  /* 0x000000436dff7210 */ /* 0x000fe40000f3e4ff */
[----:B------:R-:W-:Y:S01]  /*a5bc0*/  IADD3.X R69, P3, PT, RZ, RZ, RZ, P3, !PT ;  /* 0x000000ffff457210 */ /* 0x000fe20001f7e4ff */
[----:B------:R-:W-:Y:S01]  /*a5bd0*/  IMAD.IADD R97, R57, 0x1, R97 ;  /* 0x0000000139617824 */ /* 0x000fe200078e0261 */
[----:B------:R-:W-:Y:S01]  /*a5be0*/  IADD3.X R63, P2, PT, R50, R63, RZ, P2, !PT ;  /* 0x0000003f323f7210 */ /* 0x000fe2000175e4ff */
[C-C-:B------:R-:W-:Y:S01]  /*a5bf0*/  IMAD R71, R48.reuse, 0x1ef3622f, R52.reuse ;  /* 0x1ef3622f30477824 */ /* 0x140fe200078e0234 */
[----:B------:R-:W-:Y:S01]  /*a5c00*/  IADD3.X R69, P1, PT, R69, R54, RZ, P1, !PT ;  /* 0x0000003645457210 */ /* 0x000fe20000f3e4ff */
[----:B------:R-:W-:Y:S01]  /*a5c10*/  IMAD.WIDE.U32 R52, P4, R48, 0x1ef3622f, R52 ;  /* 0x1ef3622f30347825 */ /* 0x000fe20007880034 */
[----:B------:R-:W-:-:S03]  /*a5c20*/  IADD3.X R77, P0, PT, R92, R97, RZ, P0, !PT ;  /* 0x000000615c4d7210 */ /* 0x000fc6000071e4ff */
[----:B------:R-:W-:Y:S02]  /*a5c30*/  IMAD.X R54, RZ, RZ, RZ, P3 ;  /* 0x000000ffff367224 */ /* 0x000fe400018e06ff */
[----:B------:R-:W-:Y:S01]  /*a5c40*/  IMAD.MOV.U32 R56, RZ, RZ, R53 ;  /* 0x000000ffff387224 */ /* 0x000fe200078e0035 */
[----:B------:R-:W-:Y:S01]  /*a5c50*/  IADD3.X R53, P0, PT, RZ, RZ, RZ, P0, !PT ;  /* 0x000000ffff357210 */ /* 0x000fe2000071e4ff */
[----:B------:R-:W-:Y:S01]  /*a5c60*/  IMAD.WIDE.U32 R58, R70, 0xf5138f, R58 ;  /* 0x00f5138f463a7825 */ /* 0x000fe200078e003a */
[----:B------:R-:W-:Y:S02]  /*a5c70*/  IADD3.X R54, P1, PT, R54, R55, RZ, P1, !PT ;  /* 0x0000003736367210 */ /* 0x000fe40000f3e4ff */
[----:B------:R-:W-:Y:S01]  /*a5c80*/  IADD3.X R55, PT, PT, RZ, RZ, RZ, P0, !PT ;  /* 0x000000ffff377210 */ /* 0x000fe200007fe4ff */
[----:B------:R-:W-:Y:S01]  /*a5c90*/  IMAD.IADD R79, R147, 0x1, R127 ;  /* 0x00000001934f7824 */ /* 0x000fe200078e027f */
[----:B------:R-:W-:Y:S01]  /*a5ca0*/  IADD3 RZ, P0, PT, R76, R126, RZ ;  /* 0x0000007e4cff7210 */ /* 0x000fe20007f1e0ff */
[----:B------:R-:W-:Y:S01]  /*a5cb0*/  IMAD.WIDE.U32 R66, R48, -0x45f6b800, RZ ;  /* 0xba09480030427825 */ /* 0x000fe200078e00ff */
[----:B------:R-:W-:-:S02]  /*a5cc0*/  IADD3.X R50, P1, PT, R69, R58, RZ, P1, !PT ;  /* 0x0000003a45327210 */ /* 0x000fc40000f3e4ff */
[----:B------:R-:W-:Y:S01]  /*a5cd0*/  IADD3.X R69, P5, PT, R83, R62, RZ, P5, !PT ;  /* 0x0000003e53457210 */ /* 0x000fe20002fbe4ff */
[----:B------:R-:W-:Y:S01]  /*a5ce0*/  IMAD.IADD R51, R59, 0x1, R51 ;  /* 0x000000013b337824 */ /* 0x000fe200078e0233 */
[----:B------:R-:W-:Y:S01]  /*a5cf0*/  IADD3 RZ, P3, PT, R52, R67, RZ ;  /* 0x0000004334ff7210 */ /* 0x000fe20007f7e0ff */
[----:B------:R-:W-:Y:S01]  /*a5d00*/  IMAD.X R57, RZ, RZ, RZ, P4 ;  /* 0x000000ffff397224 */ /* 0x000fe200020e06ff */
[----:B------:R-:W-:Y:S01]  /*a5d10*/  IADD3.X RZ, P4, PT, R77, R79, RZ, P0, !PT ;  /* 0x0000004f4dff7210 */ /* 0x000fe2000079e4ff */
[----:B------:R-:W-:Y:S01]  /*a5d20*/  IMAD.IADD R59, R71, 0x1, R67 ;  /* 0x00000001473b7824 */ /* 0x000fe200078e0243 */
[----:B------:R-:W-:Y:S01]  /*a5d30*/  IADD3 RZ, P0, PT, R50, R66, RZ ;  /* 0x0000004232ff7210 */ /* 0x000fe20007f1e0ff */
[----:B------:R-:W-:Y:S01]  /*a5d40*/  IMAD.WIDE.U32.X R56, R49, 0x1ef3622f, R56, P3 ;  /* 0x1ef3622f31387825 */ /* 0x000fe200018e0438 */
[----:B------:R-:W-:Y:S02]  /*a5d50*/  IADD3.X R51, P1, PT, R54, R51, RZ, P1, !PT ;  /* 0x0000003336337210 */ /* 0x000fe40000f3e4ff */
[----:B------:R-:W-:Y:S01]  /*a5d60*/  IADD3.X R52, P4, PT, R53, R118, RZ, P4, !PT ;  /* 0x0000007635347210 */ /* 0x000fe2000279e4ff */
[----:B------:R-:W-:Y:S01]  /*a5d70*/  IMAD.WIDE.U32 R76, R70, 0x6ca1493b, R76 ;  /* 0x6ca1493b464c7825 */ /* 0x000fe200078e004c */
[----:B------:R-:W-:-:S02]  /*a5d80*/  IADD3.X RZ, P0, PT, R51, R59, RZ, P0, !PT ;  /* 0x0000003b33ff7210 */ /* 0x000fc4000071e4ff */
[----:B------:R-:W-:Y:S01]  /*a5d90*/  IADD3.X R59, P1, PT, RZ, RZ, RZ, P1, !PT ;  /* 0x000000ffff3b7210 */ /* 0x000fe20000f3e4ff */
[----:B------:R-:W-:Y:S01]  /*a5da0*/  IMAD.IADD R62, R77, 0x1, R147 ;  /* 0x000000014d3e7824 */ /* 0x000fe200078e0293 */
[----:B------:R-:W-:Y:S01]  /*a5db0*/  IADD3.X R75, P3, PT, R75, R74, RZ, P2, !PT ;  /* 0x0000004a4b4b7210 */ /* 0x000fe2000177e4ff */
[----:B------:R-:W-:Y:S01]  /*a5dc0*/  IMAD.WIDE.U32 R50, R48, -0x45f6b800, R50 ;  /* 0xba09480030327825 */ /* 0x000fe200078e0032 */
[----:B------:R-:W-:Y:S02]  /*a5dd0*/  IADD3.X R118, P4, PT, R55, R119, RZ, P4, !PT ;  /* 0x0000007737767210 */ /* 0x000fe4000279e4ff */
[----:B------:R-:W-:Y:S01]  /*a5de0*/  IADD3.X R59, P0, PT, R59, R56, RZ, P0, !PT ;  /* 0x000000383b3b7210 */ /* 0x000fe2000071e4ff */
[----:B------:R-:W-:Y:S01]  /*a5df0*/  IMAD.X R53, RZ, RZ, RZ, P1 ;  /* 0x000000ffff357224 */ /* 0x000fe200008e06ff */
[----:B------:R-:W-:Y:S01]  /*a5e00*/  IADD3.X R61, P3, PT, R63, R82, RZ, P3, !PT ;  /* 0x000000523f3d7210 */ /* 0x000fe20001f7e4ff */
[----:B------:R-:W-:Y:S01]  /*a5e10*/  IMAD.WIDE.U32 R54, R49, 0xf5138f, RZ ;  /* 0x00f5138f31367825 */ /* 0x000fe200078e00ff */
[----:B------:R-:W-:-:S02]  /*a5e20*/  IADD3.X R52, P1, PT, R52, R75, RZ, P4, !PT ;  /* 0x0000004b34347210 */ /* 0x000fc4000273e4ff */
[----:B------:R-:W-:Y:S01]  /*a5e30*/  IADD3.X R57, P4, PT, R53, R57, RZ, P0, !PT ;  /* 0x0000003935397210 */ /* 0x000fe2000079e4ff */
[--C-:B------:R-:W-:Y:S01]  /*a5e40*/  IMAD R77, R48, 0x1a22d9f3, R54.reuse ;  /* 0x1a22d9f3304d7824 */ /* 0x100fe200078e0236 */
[----:B------:R-:W-:Y:S01]  /*a5e50*/  IADD3.X R53, P0, PT, R118, R61, RZ, P1, !PT ;  /* 0x0000003d76357210 */ /* 0x000fe20000f1e4ff */
[----:B------:R-:W-:Y:S01]  /*a5e60*/  IMAD.IADD R61, R153, 0x1, R129 ;  /* 0x00000001993d7824 */ /* 0x000fe200078e0281 */
[----:B------:R-:W-:Y:S01]  /*a5e70*/  IADD3.X R56, P4, PT, R59, R76, RZ, P4, !PT ;  /* 0x0000004c3b387210 */ /* 0x000fe2000279e4ff */
[C---:B------:R-:W-:Y:S01]  /*a5e80*/  IMAD.WIDE.U32 R58, R48.reuse, 0xf5138f, RZ ;  /* 0x00f5138f303a7825 */ /* 0x040fe200078e00ff */
[----:B------:R-:W-:Y:S02]  /*a5e90*/  IADD3.X R81, P1, PT, RZ, RZ, RZ, P0, !PT ;  /* 0x000000ffff517210 */ /* 0x000fe4000073e4ff */
[----:B------:R-:W-:Y:S01]  /*a5ea0*/  IADD3.X R64, P2, PT, RZ, RZ, RZ, P2, !PT ;  /* 0x000000ffff407210 */ /* 0x000fe2000175e4ff */
[----:B------:R-:W-:-:S04]  /*a5eb0*/  IMAD.WIDE.U32 R66, P0, R48, 0x1a22d9f3, R54 ;  /* 0x1a22d9f330427825 */ /* 0x000fc80007800036 */
[----:B------:R-:W-:Y:S01]  /*a5ec0*/  IMAD.X R83, RZ, RZ, RZ, P1 ;  /* 0x000000ffff537224 */ /* 0x000fe200008e06ff */
[----:B------:R-:W-:Y:S01]  /*a5ed0*/  IADD3 RZ, P1, PT, R52, R128, RZ ;  /* 0x0000008034ff7210 */ /* 0x000fe20007f3e0ff */
[----:B------:R-:W-:Y:S01]  /*a5ee0*/  IMAD.X R55, RZ, RZ, RZ, P0 ;  /* 0x000000ffff377224 */ /* 0x000fe200000e06ff */
[----:B------:R-:W-:Y:S01]  /*a5ef0*/  IADD3.X R57, P0, PT, R57, R62, RZ, P4, !PT ;  /* 0x0000003e39397210 */ /* 0x000fe2000271e4ff */
[----:B------:R-:W-:Y:S01]  /*a5f00*/  IMAD.MOV.U32 R54, RZ, RZ, R67 ;  /* 0x000000ffff367224 */ /* 0x000fe200078e0043 */
[----:B------:R-:W-:Y:S01]  /*a5f10*/  IADD3.X RZ, P1, PT, R53, R61, RZ, P1, !PT ;  /* 0x0000003d35ff7210 */ /* 0x000fe20000f3e4ff */
[----:B------:R-:W-:Y:S01]  /*a5f20*/  IMAD.IADD R85, R77, 0x1, R59 ;  /* 0x000000014d557824 */ /* 0x000fe200078e023b */
[----:B------:R-:W-:Y:S01]  /*a5f30*/  IADD3.X R61, P0, PT, RZ, RZ, RZ, P0, !PT ;  /* 0x000000ffff3d7210 */ /* 0x000fe2000071e4ff */
[----:B------:R-:W-:Y:S01]  /*a5f40*/  IMAD.WIDE.U32 R62, R49, 0x6ca1493b, RZ ;  /* 0x6ca1493b313e7825 */ /* 0x000fe200078e00ff */
[----:B------:R-:W-:Y:S02]  /*a5f50*/  IADD3 RZ, P4, PT, R66, R59, RZ ;  /* 0x0000003b42ff7210 */ /* 0x000fe40007f9e0ff */
[----:B------:R-:W-:Y:S01]  /*a5f60*/  IADD3.X R81, P1, PT, R81, R88, RZ, P1, !PT ;  /* 0x0000005851517210 */ /* 0x000fe20000f3e4ff */
[----:B------:R-:W-:Y:S01]  /*a5f70*/  IMAD.X R75, RZ, RZ, RZ, P0 ;  /* 0x000000ffff4b7224 */ /* 0x000fe200000e06ff */
[----:B------:R-:W-:Y:S01]  /*a5f80*/  IADD3 RZ, P0, PT, R56, R58, RZ ;  /* 0x0000003a38ff7210 */ /* 0x000fe20007f1e0ff */
[----:B------:R-:W-:Y:S01]  /*a5f90*/  IMAD.WIDE.U32.X R54, R49, 0x1a22d9f3, R54, P4 ;  /* 0x1a22d9f331367825 */ /* 0x000fe200020e0436 */
[----:B------:R-:W-:-:S02]  /*a5fa0*/  IADD3.X R88, P1, PT, R83, R89, RZ, P1, !PT ;  /* 0x0000005953587210 */ /* 0x000fc40000f3e4ff */
[----:B------:R-:W-:Y:S01]  /*a5fb0*/  IADD3.X RZ, P0, PT, R57, R85, RZ, P0, !PT ;  /* 0x0000005539ff7210 */ /* 0x000fe2000071e4ff */
[----:B------:R-:W-:-:S03]  /*a5fc0*/  IMAD.WIDE.U32 R66, P4, R48, -0x39c4fa40, R62 ;  /* 0xc63b05c030427825 */ /* 0x000fc6000788003e */
[----:B------:R-:W-:Y:S01]  /*a5fd0*/  IADD3.X R61, P0, PT, R61, R54, RZ, P0, !PT ;  /* 0x000000363d3d7210 */ /* 0x000fe2000071e4ff */
[----:B------:R-:W-:Y:S01]  /*a5fe0*/  IMAD.WIDE.U32 R52, R70, 0x17c510ea, R52 ;  /* 0x17c510ea46347825 */ /* 0x000fe200078e0034 */
[----:B------:R-:W-:Y:S02]  /*a5ff0*/  IADD3.X R54, P3, PT, RZ, R64, RZ, P3, !PT ;  /* 0x00000040ff367210 */ /* 0x000fe40001f7e4ff */
[----:B------:R-:W-:Y:S01]  /*a6000*/  IADD3.X R64, P0, PT, R75, R55, RZ, P0, !PT ;  /* 0x000000374b407210 */ /* 0x000fe2000071e4ff */
[C---:B------:R-:W-:Y:S01]  /*a6010*/  IMAD R79, R48.reuse, -0x39c4fa40, R62 ;  /* 0xc63b05c0304f7824 */ /* 0x040fe200078e023e */
[----:B------:R-:W-:Y:S01]  /*a6020*/  IADD3.X R81, P1, PT, R81, R54, RZ, P1, !PT ;  /* 0x0000003651517210 */ /* 0x000fe20000f3e4ff */
[----:B------:R-:W-:Y:S01]  /*a6030*/  IMAD.MOV.U32 R62, RZ, RZ, R67 ;  /* 0x000000ffff3e7224 */ /* 0x000fe200078e0043 */
[----:B------:R-:W-:Y:S01]  /*a6040*/  IADD3.X R67, PT, PT, RZ, RZ, RZ, P3, P2 ;  /* 0x000000ffff437210 */ /* 0x000fe20001fe44ff */
[----:B------:R-:W-:Y:S01]  /*a6050*/  IMAD.WIDE.U32 R58, R48, 0x6ca1493b, RZ ;  /* 0x6ca1493b303a7825 */ /* 0x000fe200078e00ff */
[----:B------:R-:W-:-:S02]  /*a6060*/  IADD3.X R52, P2, PT, R61, R52, RZ, P0, !PT ;  /* 0x000000343d347210 */ /* 0x000fc4000075e4ff */
[----:B------:R-:W-:Y:S01]  /*a6070*/  IADD3.X R70, P0, PT, R88, R67, RZ, P1, !PT ;  /* 0x0000004358467210 */ /* 0x000fe20000f1e4ff */
[----:B------:R-:W-:Y:S01]  /*a6080*/  IMAD.IADD R53, R53, 0x1, R153 ;  /* 0x0000000135357824 */ /* 0x000fe200078e0299 */
[----:B------:R-:W-:Y:S01]  /*a6090*/  IADD3 R61, PT, PT, R79, R59, RZ ;  /* 0x0000003b4f3d7210 */ /* 0x000fe20007ffe0ff */
[----:B------:R-:W-:Y:S01]  /*a60a0*/  IMAD.WIDE.U32 R54, R60, R45, RZ ;  /* 0x0000002d3c367225 */ /* 0x000fe200078e00ff */
[----:B------:R-:W-:Y:S02]  /*a60b0*/  IADD3 RZ, P1, PT, R52, R58, RZ ;  /* 0x0000003a34ff7210 */ /* 0x000fe40007f3e0ff */
[----:B------:R-:W-:Y:S01]  /*a60c0*/  IADD3.X R53, P2, PT, R64, R53, RZ, P2, !PT ;  /* 0x0000003540357210 */ /* 0x000fe2000175e4ff */
[----:B------:R-:W-:Y:S01]  /*a60d0*/  IMAD.X R63, RZ, RZ, RZ, P4 ;  /* 0x000000ffff3f7224 */ /* 0x000fe200020e06ff */
[----:B------:R-:W-:Y:S01]  /*a60e0*/  IADD3 RZ, P4, PT, R66, R59, RZ ;  /* 0x0000003b42ff7210 */ /* 0x000fe20007f9e0ff */
[----:B------:R-:W-:Y:S01]  /*a60f0*/  IMAD.WIDE.U32 R58, P3, R47, R65, R54 ;  /* 0x000000412f3a7225 */ /* 0x000fe20007860036 */
[----:B------:R-:W-:-:S02]  /*a6100*/  IADD3.X RZ, P1, PT, R53, R61, RZ, P1, !PT ;  /* 0x0000003d35ff7210 */ /* 0x000fc40000f3e4ff */
[----:B------:R-:W-:Y:S01]  /*a6110*/  IADD3.X R61, P2, PT, RZ, RZ, RZ, P2, !PT ;  /* 0x000000ffff3d7210 */ /* 0x000fe2000175e4ff */
[----:B------:R-:W-:-:S04]  /*a6120*/  IMAD.WIDE.U32 R54, R65, R45, RZ ;  /* 0x0000002d41367225 */ /* 0x000fc800078e00ff */
[----:B------:R-:W-:-:S04]  /*a6130*/  IMAD.WIDE.U32 R66, R45, R65, R68 ;  /* 0x000000412d427225 */ /* 0x000fc800078e0044 */
[----:B------:R-:W-:Y:S01]  /*a6140*/  IMAD.WIDE.U32.X R64, R49, -0x39c4fa40, R62, P4 ;  /* 0xc63b05c031407825 */ /* 0x000fe200020e043e */
[----:B------:R-:W-:-:S03]  /*a6150*/  IADD3 R83, P4, PT, R58, R55, RZ ;  /* 0x000000373a537210 */ /* 0x000fc60007f9e0ff */
[----:B------:R-:W-:Y:S02]  /*a6160*/  IMAD.X R75, RZ, RZ, RZ, P3 ;  /* 0x000000ffff4b7224 */ /* 0x000fe400018e06ff */
[----:B------:R-:W-:Y:S01]  /*a6170*/  IMAD.MOV.U32 R74, RZ, RZ, R59 ;  /* 0x000000ffff4a7224 */ /* 0x000fe200078e003b */
[----:B------:R-:W-:Y:S01]  /*a6180*/  IADD3.X R59, P3, PT, R61, R64, RZ, P1, !PT ;  /* 0x000000403d3b7210 */ /* 0x000fe20000f7e4ff */
[----:B------:R-:W-:Y:S02]  /*a6190*/  IMAD.X R55, RZ, RZ, RZ, P2 ;  /* 0x000000ffff377224 */ /* 0x000fe400010e06ff */
[----:B------:R-:W-:-:S03]  /*a61a0*/  IMAD.WIDE.U32 R62, R49, 0x17c510ea, RZ ;  /* 0x17c510ea313e7825 */ /* 0x000fc600078e00ff */
[----:B------:R-:W-:Y:S01]  /*a61b0*/  IADD3.X R55, P3, PT, R55, R65, RZ, P3, !PT ;  /* 0x0000004137377210 */ /* 0x000fe20001f7e4ff */
[----:B------:R-:W-:-:S04]  /*a61c0*/  IMAD.WIDE.U32.X R60, R47, R60, R74, P4 ;  /* 0x0000003c2f3c7225 */ /* 0x000fc800020e044a */
[----:B------:R-:W-:Y:S01]  /*a61d0*/  IMAD.IADD R75, R67, 0x1, R58 ;  /* 0x00000001434b7824 */ /* 0x000fe200078e023a */
[----:B------:R-:W-:Y:S01]  /*a61e0*/  IADD3.X R58, P1, PT, R81, R66, RZ, P0, !PT ;  /* 0x00000042513a7210 */ /* 0x000fe2000073e4ff */
[----:B------:R-:W-:-:S03]  /*a61f0*/  IMAD.WIDE.U32 R64, P2, R48, 0x1ae3a46, R62 ;  /* 0x01ae3a4630407825 */ /* 0x000fc6000784003e */
[----:B------:R-:W-:Y:S01]  /*a6200*/  IADD3.X R58, P3, PT, R59, R58, RZ, P3, !PT ;  /* 0x0000003a3b3a7210 */ /* 0x000fe20001f7e4ff */
[----:B------:R-:W-:-:S04]  /*a6210*/  IMAD.WIDE.U32 R66, R48, 0x17c510ea, RZ ;  /* 0x17c510ea30427825 */ /* 0x000fc800078e00ff */
[----:B------:R-:W-:Y:S01]  /*a6220*/  IMAD R81, R48, 0x1ae3a46, R62 ;  /* 0x01ae3a4630517824 */ /* 0x000fe200078e023e */
[----:B------:R-:W-:Y:S01]  /*a6230*/  IADD3.X R62, P1, PT, R70, R75, RZ, P1, !PT ;  /* 0x0000004b463e7210 */ /* 0x000fe20000f3e4ff */
[----:B------:R-:W-:Y:S01]  /*a6240*/  IMAD.X R63, RZ, RZ, RZ, P2 ;  /* 0x000000ffff3f7224 */ /* 0x000fe200010e06ff */
[----:B------:R-:W-:Y:S01]  /*a6250*/  IADD3 RZ, P4, PT, R64, R67, RZ ;  /* 0x0000004340ff7210 */ /* 0x000fe20007f9e0ff */
[----:B------:R-:W-:Y:S01]  /*a6260*/  IMAD.IADD R67, R81, 0x1, R67 ;  /* 0x0000000151437824 */ /* 0x000fe200078e0243 */
[----:B------:R-:W-:Y:S01]  /*a6270*/  IADD3.X R59, P3, PT, R55, R62, RZ, P3, !PT ;  /* 0x0000003e373b7210 */ /* 0x000fe20001f7e4ff */
[----:B------:R-:W-:Y:S01]  /*a6280*/  IMAD.MOV.U32 R62, RZ, RZ, R65 ;  /* 0x000000ffff3e7224 */ /* 0x000fe200078e0041 */
[----:B------:R-:W-:Y:S01]  /*a6290*/  IADD3 RZ, P2, PT, R58, R66, RZ ;  /* 0x000000423aff7210 */ /* 0x000fe20007f5e0ff */
[----:B------:R-:W-:Y:S01]  /*a62a0*/  IMAD.WIDE.U32 R56, R48, 0xf5138f, R56 ;  /* 0x00f5138f30387825 */ /* 0x000fe200078e0038 */
[----:B------:R-:W-:Y:S02]  /*a62b0*/  IADD3.X R65, P5, PT, RZ, RZ, RZ, P5, !PT ;  /* 0x000000ffff417210 */ /* 0x000fe40002fbe4ff */
[----:B------:R-:W-:Y:S01]  /*a62c0*/  IADD3.X RZ, P2, PT, R59, R67, RZ, P2, !PT ;  /* 0x000000433bff7210 */ /* 0x000fe2000175e4ff */
[----:B------:R-:W-:Y:S01]  /*a62d0*/  IMAD.WIDE.U32.X R62, R49, 0x1ae3a46, R62, P4 ;  /* 0x01ae3a46313e7825 */ /* 0x000fe200020e043e */
[----:B------:R-:W-:-:S02]  /*a62e0*/  IADD3 RZ, P4, PT, R68, R54, RZ ;  /* 0x0000003644ff7210 */ /* 0x000fc40007f9e0ff */
[----:B------:R-:W-:Y:S01]  /*a62f0*/  IADD3.X R49, P3, PT, RZ, RZ, RZ, P3, !PT ;  /* 0x000000ffff317210 */ /* 0x000fe20001f7e4ff */
[C---:B------:R-:W-:Y:S01]  /*a6300*/  IMAD.WIDE.U32 R152, R48.reuse, 0x30000000, R108 ;  /* 0x3000000030987825 */ /* 0x040fe200078e006c */
[----:B------:R-:W-:Y:S02]  /*a6310*/  IADD3.X RZ, P4, PT, R69, R83, RZ, P4, !PT ;  /* 0x0000005345ff7210 */ /* 0x000fe4000279e4ff */
[----:B------:R-:W-:Y:S01]  /*a6320*/  IADD3.X R49, P2, PT, R49, R62, RZ, P2, !PT ;  /* 0x0000003e31317210 */ /* 0x000fe2000175e4ff */
[----:B------:R-:W-:Y:S01]  /*a6330*/  IMAD.X R55, RZ, RZ, RZ, P3 ;  /* 0x000000ffff377224 */ /* 0x000fe200018e06ff */
[----:B------:R-:W-:Y:S01]  /*a6340*/  IADD3.X R62, P4, PT, R65, R60, RZ, P4, !PT ;  /* 0x0000003c413e7210 */ /* 0x000fe2000279e4ff */
[----:B------:R-:W-:Y:S01]  /*a6350*/  IMAD.WIDE.U32 R52, R48, 0x6ca1493b, R52 ;  /* 0x6ca1493b30347825 */ /* 0x000fe200078e0034 */
[----:B------:R-:W-:Y:S02]  /*a6360*/  IADD3.X R60, P0, PT, RZ, RZ, RZ, P0, !PT ;  /* 0x000000ffff3c7210 */ /* 0x000fe4000071e4ff */
[----:B------:R-:W-:Y:S01]  /*a6370*/  IADD3.X R54, P2, PT, R55, R63, RZ, P2, !PT ;  /* 0x0000003f37367210 */ /* 0x000fe2000175e4ff */
[----:B------:R-:W-:Y:S01]  /*a6380*/  IMAD.IADD R71, R51, 0x1, R71 ;  /* 0x0000000133477824 */ /* 0x000fe200078e0247 */
[----:B------:R-:W-:Y:S01]  /*a6390*/  IADD3.X R61, PT, PT, R61, RZ, RZ, P4, P5 ;  /* 0x000000ff3d3d7210 */ /* 0x000fe200027ea4ff */
[----:B------:R-:W-:Y:S01]  /*a63a0*/  IMAD.X R55, RZ, RZ, RZ, P0 ;  /* 0x000000ffff377224 */ /* 0x000fe200000e06ff */
[----:B------:R-:W-:Y:S01]  /*a63b0*/  IADD3.X R49, P1, P2, R49, RZ, R60, P2, P1 ;  /* 0x000000ff31317210 */ /* 0x000fe2000122243c */
[----:B------:R-:W-:Y:S01]  /*a63c0*/  IMAD.IADD R79, R53, 0x1, R79 ;  /* 0x00000001354f7824 */ /* 0x000fe200078e024f */
[----:B------:R-:W-:Y:S01]  /*a63d0*/  IADD3 R77, PT, PT, R57, R77, RZ ;  /* 0x0000004d394d7210 */ /* 0x000fe20007ffe0ff */
[----:B------:R-:W-:Y:S01]  /*a63e0*/  IMAD.IADD R151, R153, 0x1, R151 ;  /* 0x0000000199977824 */ /* 0x000fe200078e0297 */
[----:B------:R-:W-:Y:S01]  /*a63f0*/  IADD3.X R54, PT, PT, R54, RZ, R55, P1, P2 ;  /* 0x000000ff36367210 */ /* 0x000fe20000fe4437 */
[----:B------:R-:W-:Y:S01]  /*a6400*/  IMAD.MOV.U32 R138, RZ, RZ, R50 ;  /* 0x000000ffff8a7224 */ /* 0x000fe200078e0032 */
[----:B------:R-:W-:Y:S01]  /*a6410*/  IADD3 R62, P0, PT, R49, R62, RZ ;  /* 0x0000003e313e7210 */ /* 0x000fe20007f1e0ff */
[----:B------:R-:W-:-:S04]  /*a6420*/  IMAD.WIDE.U32 R48, R48, 0x17c510ea, R58 ;  /* 0x17c510ea30307825 */ /* 0x000fc800078e003a */
[----:B------:R-:W-:Y:S01]  /*a6430*/  IMAD.X R54, R54, 0x1, R61, P0 ;  /* 0x0000000136367824 */ /* 0x000fe200000e063d */
[----:B------:R-:W-:Y:S01]  /*a6440*/  ISETP.GE.U32.AND P0, PT, R62, 0x17c510ea, PT ;  /* 0x17c510ea3e00780c */ /* 0x000fe20003f06070 */
[----:B------:R-:W-:Y:S02]  /*a6450*/  IMAD.IADD R81, R49, 0x1, R81 ;  /* 0x0000000131517824 */ /* 0x000fe400078e0251 */
[----:B------:R-:W-:Y:S01]  /*a6460*/  IMAD.MOV.U32 R136, RZ, RZ, R71 ;  /* 0x000000ffff887224 */ /* 0x000fe200078e0047 */
[----:B------:R-:W-:Y:S01]  /*a6470*/  ISETP.GE.U32.AND.EX P0, PT, R54, 0x1ae3a46, PT, P0 ;  /* 0x01ae3a463600780c */ /* 0x000fe20003f06100 */
[----:B------:R-:W-:Y:S02]  /*a6480*/  IMAD.MOV.U32 R134, RZ, RZ, R56 ;  /* 0x000000ffff867224 */ /* 0x000fe400078e0038 */
        /* <DEDUP_REMOVED lines=73> */
.L_x_355:
[----:B------:R-:W-:Y:S05]  /*a6920*/  BSYNC.RELIABLE B3 ;  /* 0x0000000000037941 */ /* 0x000fea0003800100 */
.L_x_354:
        /* <DEDUP_REMOVED lines=12> */
.L_x_353:
[----:B------:R-:W-:Y:S05]  /*a69f0*/  BSYNC.RECONVERGENT B2 ;  /* 0x0000000000027941 */ /* 0x000fea0003800200 */
.L_x_352:
[-C--:B------:R-:W-:Y:S01]  /*a6a00*/  IMAD.WIDE.U32 R48, R103, R12.reuse, RZ ;  /* 0x0000000c67307225 */ /* 0x080fe200078e00ff */
[----:B------:R-:W-:Y:S03]  /*a6a10*/  BSSY.RECONVERGENT B2, `(.L_x_356) ;  /* 0x000051c000027945 */ /* 0x000fe60003800200 */
[----:B------:R-:W-:-:S04]  /*a6a20*/  IMAD.WIDE.U32 R144, R102, R12, RZ ;  /* 0x0000000c66907225 */ /* 0x000fc800078e00ff */
[----:B------:R-:W-:-:S04]  /*a6a30*/  IMAD.WIDE.U32 R48, P0, R102, R11, R48 ;  /* 0x0000000b66307225 */ /* 0x000fc80007800030 */
[----:B------:R-:W-:Y:S01]  /*a6a40*/  IMAD.MOV.U32 R50, RZ, RZ, R49 ;  /* 0x000000ffff327224 */ /* 0x000fe200078e0031 */
[----:B------:R-:W-:Y:S01]  /*a6a50*/  IADD3.X R51, PT, PT, RZ, RZ, RZ, P0, !PT ;  /* 0x000000ffff337210 */ /* 0x000fe200007fe4ff */
[----:B------:R-:W-:Y:S01]  /*a6a60*/  IMAD.WIDE.U32 R52, R103, R10, RZ ;  /* 0x0000000a67347225 */ /* 0x000fe200078e00ff */
[----:B------:R-:W-:Y:S02]  /*a6a70*/  IADD3 R147, P1, PT, R145, R48, RZ ;  /* 0x0000003091937210 */ /* 0x000fe40007f3e0ff */
        /* <DEDUP_REMOVED lines=8> */
[----:B------:R-:W-:Y:S01]  /*a6b00*/  IADD3 R59, P5, PT, R143, R52, RZ ;  /* 0x000000348f3b7210 */ /* 0x000fe20007fbe0ff */
[----:B------:R-:W-:Y:S01]  /*a6b10*/  IMAD.WIDE.U32 R56, R73, R12, RZ ;  /* 0x0000000c49387225 */ /* 0x000fe200078e00ff */
[----:B------:R-:W-:-:S03]  /*a6b20*/  IADD3.X R142, P0, PT, R55, R142, RZ, P0, !PT ;  /* 0x0000008e378e7210 */ /* 0x000fc6000071e4ff */
[----:B------:R-:W-:Y:S01]  /*a6b30*/  IMAD.X R65, RZ, RZ, RZ, P1 ;  /* 0x000000ffff417224 */ /* 0x000fe200008e06ff */
[----:B------:R-:W-:Y:S01]  /*a6b40*/  IADD3.X R143, P0, PT, R54, R59, RZ, P0, !PT ;  /* 0x0000003b368f7210 */ /* 0x000fe2000071e4ff */
[----:B------:R-:W-:Y:S02]  /*a6b50*/  IMAD.MOV.U32 R64, RZ, RZ, R53 ;  /* 0x000000ffff407224 */ /* 0x000fe400078e0035 */
[----:B------:R-:W-:-:S04]  /*a6b60*/  IMAD.WIDE.U32 R50, R107, R12, RZ ;  /* 0x0000000c6b327225 */ /* 0x000fc800078e00ff */
[----:B------:R-:W-:-:S04]  /*a6b70*/  IMAD.WIDE.U32 R48, P1, R102, R7, R48 ;  /* 0x0000000766307225 */ /* 0x000fc80007820030 */
[----:B------:R-:W-:-:S04]  /*a6b80*/  IMAD.WIDE.U32 R56, P4, R107, R11, R56 ;  /* 0x0000000b6b387225 */ /* 0x000fc80007880038 */
[----:B------:R-:W-:Y:S01]  /*a6b90*/  IMAD.WIDE.U32 R60, R102, R8, RZ ;  /* 0x00000008663c7225 */ /* 0x000fe200078e00ff */
[----:B------:R-:W-:-:S03]  /*a6ba0*/  IADD3 R51, P3, PT, R56, R51, RZ ;  /* 0x0000003338337210 */ /* 0x000fc60007f7e0ff */
[----:B------:R-:W-:Y:S01]  /*a6bb0*/  IMAD.WIDE.U32.X R64, R103, R9, R64, P5 ;  /* 0x0000000967407225 */ /* 0x000fe200028e0440 */
[----:B------:R-:W-:-:S03]  /*a6bc0*/  IADD3 R67, P2, PT, R61, R48, RZ ;  /* 0x000000303d437210 */ /* 0x000fc60007f5e0ff */
[----:B------:R-:W-:Y:S01]  /*a6bd0*/  IMAD.MOV.U32 R52, RZ, RZ, R49 ;  /* 0x000000ffff347224 */ /* 0x000fe200078e0031 */
[----:B------:R-:W-:Y:S01]  /*a6be0*/  IADD3.X R61, P0, PT, RZ, R64, RZ, P0, !PT ;  /* 0x00000040ff3d7210 */ /* 0x000fe2000071e4ff */
[----:B------:R-:W-:Y:S01]  /*a6bf0*/  IMAD.X R53, RZ, RZ, RZ, P1 ;  /* 0x000000ffff357224 */ /* 0x000fe200008e06ff */
[----:B------:R-:W-:Y:S01]  /*a6c00*/  IADD3 RZ, P1, PT, R142, R50, RZ ;  /* 0x000000328eff7210 */ /* 0x000fe20007f3e0ff */
[----:B------:R-:W-:Y:S01]  /*a6c10*/  IMAD.X R49, RZ, RZ, RZ, P4 ;  /* 0x000000ffff317224 */ /* 0x000fe200020e06ff */
[----:B------:R-:W-:Y:S01]  /*a6c20*/  IADD3.X R64, P5, PT, RZ, R65, RZ, P0, !PT ;  /* 0x00000041ff407210 */ /* 0x000fe200007be4ff */
[----:B------:R-:W-:Y:S01]  /*a6c30*/  IMAD.MOV.U32 R48, RZ, RZ, R57 ;  /* 0x000000ffff307224 */ /* 0x000fe200078e0039 */
[----:B------:R-:W-:Y:S01]  /*a6c40*/  IADD3.X RZ, P1, PT, R143, R51, RZ, P1, !PT ;  /* 0x000000338fff7210 */ /* 0x000fe20000f3e4ff */
[----:B------:R-:W-:-:S04]  /*a6c50*/  IMAD.WIDE.U32 R58, R103, R6, RZ ;  /* 0x00000006673a7225 */ /* 0x000fc800078e00ff */
[----:B------:R-:W-:-:S04]  /*a6c60*/  IMAD.WIDE.U32.X R48, R73, R11, R48, P3 ;  /* 0x0000000b49307225 */ /* 0x000fc800018e0430 */
[----:B------:R-:W-:Y:S01]  /*a6c70*/  IMAD.WIDE.U32 R54, R103, R4, RZ ;  /* 0x0000000467367225 */ /* 0x000fe200078e00ff */
[----:B------:R-:W-:Y:S02]  /*a6c80*/  IADD3.X R84, P0, PT, RZ, R48, RZ, P1, !PT ;  /* 0x00000030ff547210 */ /* 0x000fe40000f1e4ff */
[----:B------:R-:W-:Y:S01]  /*a6c90*/  IADD3.X R61, P1, PT, R61, R60, RZ, P5, !PT ;  /* 0x0000003c3d3d7210 */ /* 0x000fe20002f3e4ff */
[----:B------:R-:W-:-:S04]  /*a6ca0*/  IMAD.WIDE.U32 R58, P4, R102, R5, R58 ;  /* 0x00000005663a7225 */ /* 0x000fc8000788003a */
[----:B------:R-:W-:-:S04]  /*a6cb0*/  IMAD.WIDE.U32 R50, R102, R6, RZ ;  /* 0x0000000666327225 */ /* 0x000fc800078e00ff */
[----:B------:R-:W-:Y:S01]  /*a6cc0*/  IMAD.X R63, RZ, RZ, RZ, P4 ;  /* 0x000000ffff3f7224 */ /* 0x000fe200020e06ff */
[----:B------:R-:W-:Y:S01]  /*a6cd0*/  IADD3 R69, P3, PT, R51, R58, RZ ;  /* 0x0000003a33457210 */ /* 0x000fe20007f7e0ff */
[----:B------:R-:W-:Y:S01]  /*a6ce0*/  IMAD.WIDE.U32 R54, P4, R102, R3, R54 ;  /* 0x0000000366367225 */ /* 0x000fe20007880036 */
[----:B------:R-:W-:-:S03]  /*a6cf0*/  IADD3.X R51, P0, PT, RZ, R49, RZ, P0, !PT ;  /* 0x00000031ff337210 */ /* 0x000fc6000071e4ff */
[C---:B------:R-:W-:Y:S01]  /*a6d00*/  IMAD.WIDE.U32.X R52, R103.reuse, R7, R52, P2 ;  /* 0x0000000767347225 */ /* 0x040fe200010e0434 */
[----:B------:R-:W-:Y:S02]  /*a6d10*/  IADD3.X R58, P2, PT, R64, R67, RZ, P1, !PT ;  /* 0x00000043403a7210 */ /* 0x000fe40000f5e4ff */
[----:B------:R-:W-:Y:S01]  /*a6d20*/  IADD3.X R84, P0, PT, R84, R61, RZ, P0, !PT ;  /* 0x0000003d54547210 */ /* 0x000fe2000071e4ff */
[----:B------:R-:W-:-:S03]  /*a6d30*/  IMAD.WIDE.U32 R48, R103, R2, RZ ;  /* 0x0000000267307225 */ /* 0x000fc600078e00ff */
[----:B------:R-:W-:Y:S01]  /*a6d40*/  IADD3.X R85, P0, PT, R51, R58, RZ, P0, !PT ;  /* 0x0000003a33557210 */ /* 0x000fe2000071e4ff */
[----:B------:R-:W-:Y:S01]  /*a6d50*/  IMAD.MOV.U32 R86, RZ, RZ, R55 ;  /* 0x000000ffff567224 */ /* 0x000fe200078e0037 */
[----:B------:R-:W-:Y:S01]  /*a6d60*/  IADD3.X R55, P2, PT, RZ, R52, RZ, P2, !PT ;  /* 0x00000034ff377210 */ /* 0x000fe2000175e4ff */
[C---:B------:R-:W-:Y:S01]  /*a6d70*/  IMAD.WIDE.U32 R48, P5, R102.reuse, R13, R48 ;  /* 0x0000000d66307225 */ /* 0x040fe200078a0030 */
[----:B------:R-:W-:Y:S02]  /*a6d80*/  IADD3.X R115, P0, PT, RZ, RZ, RZ, P0, !PT ;  /* 0x000000ffff737210 */ /* 0x000fe4000071e4ff */
[----:B------:R-:W-:Y:S01]  /*a6d90*/  IADD3.X R88, P2, PT, RZ, R53, RZ, P2, !PT ;  /* 0x00000035ff587210 */ /* 0x000fe2000175e4ff */
[----:B------:R-:W-:-:S03]  /*a6da0*/  IMAD.WIDE.U32 R80, R102, R2, RZ ;  /* 0x0000000266507225 */ /* 0x000fc600078e00ff */
[----:B------:R-:W-:Y:S01]  /*a6db0*/  IADD3.X R114, P2, PT, R55, R50, RZ, P2, !PT ;  /* 0x0000003237727210 */ /* 0x000fe2000175e4ff */
[----:B------:R-:W-:Y:S01]  /*a6dc0*/  IMAD.X R77, RZ, RZ, RZ, P5 ;  /* 0x000000ffff4d7224 */ /* 0x000fe200028e06ff */
[----:B------:R-:W-:Y:S01]  /*a6dd0*/  IADD3 R81, P5, PT, R81, R48, RZ ;  /* 0x0000003051517210 */ /* 0x000fe20007fbe0ff */
[----:B------:R-:W-:Y:S01]  /*a6de0*/  IMAD.WIDE.U32 R64, R73, R10, RZ ;  /* 0x0000000a49407225 */ /* 0x000fe200078e00ff */
[----:B------:R-:W-:-:S03]  /*a6df0*/  IADD3.X R88, P2, PT, R88, R69, RZ, P2, !PT ;  /* 0x0000004558587210 */ /* 0x000fc6000175e4ff */
[----:B------:R-:W-:-:S04]  /*a6e00*/  IMAD.WIDE.U32 R50, R73, R8, RZ ;  /* 0x0000000849327225 */ /* 0x000fc800078e00ff */
[----:B------:R-:W-:Y:S02]  /*a6e10*/  IMAD.MOV.U32 R76, RZ, RZ, R49 ;  /* 0x000000ffff4c7224 */ /* 0x000fe400078e0031 */
[----:B------:R-:W-:-:S04]  /*a6e20*/  IMAD.WIDE.U32 R70, R102, R4, RZ ;  /* 0x0000000466467225 */ /* 0x000fc800078e00ff */
[----:B------:R-:W-:Y:S01]  /*a6e30*/  IMAD.X R87, RZ, RZ, RZ, P4 ;  /* 0x000000ffff577224 */ /* 0x000fe200020e06ff */
[----:B------:R-:W-:Y:S01]  /*a6e40*/  IADD3 R57, P1, PT, R71, R54, RZ ;  /* 0x0000003647397210 */ /* 0x000fe20007f3e0ff */
[----:B------:R-:W-:-:S04]  /*a6e50*/  IMAD.WIDE.U32.X R76, R103, R13, R76, P5 ;  /* 0x0000000d674c7225 */ /* 0x000fc800028e044c */
[----:B------:R-:W-:-:S04]  /*a6e60*/  IMAD.WIDE.U32 R60, R73, R6, RZ ;  /* 0x00000006493c7225 */ /* 0x000fc800078e00ff */
[----:B------:R-:W-:Y:S02]  /*a6e70*/  IMAD.MOV.U32 R62, RZ, RZ, R59 ;  /* 0x000000ffff3e7224 */ /* 0x000fe400078e003b */
[----:B------:R-:W-:-:S04]  /*a6e80*/  IMAD.WIDE.U32 R52, R107, R10, RZ ;  /* 0x0000000a6b347225 */ /* 0x000fc800078e00ff */
[----:B------:R-:W-:-:S04]  /*a6e90*/  IMAD.WIDE.U32 R64, P4, R107, R9, R64 ;  /* 0x000000096b407225 */ /* 0x000fc80007880040 */
[----:B------:R-:W-:Y:S01]  /*a6ea0*/  IMAD.WIDE.U32 R50, P5, R107, R7, R50 ;  /* 0x000000076b327225 */ /* 0x000fe200078a0032 */
[----:B------:R-:W-:-:S03]  /*a6eb0*/  IADD3.X R79, PT, PT, RZ, RZ, RZ, P4, !PT ;  /* 0x000000ffff4f7210 */ /* 0x000fc600027fe4ff */
[----:B------:R-:W-:Y:S01]  /*a6ec0*/  IMAD.WIDE.U32.X R62, R103, R5, R62, P3 ;  /* 0x00000005673e7225 */ /* 0x000fe200018e043e */
[----:B------:R-:W-:-:S03]  /*a6ed0*/  IADD3 R53, P3, PT, R64, R53, RZ ;  /* 0x0000003540357210 */ /* 0x000fc60007f7e0ff */
[----:B------:R-:W-:Y:S02]  /*a6ee0*/  IMAD.X R95, RZ, RZ, RZ, P5 ;  /* 0x000000ffff5f7224 */ /* 0x000fe400028e06ff */
        /* <DEDUP_REMOVED lines=12> */
[----:B------:R-:W-:-:S04]  /*a6fb0*/  IMAD.WIDE.U32 R48, P3, R107, R3, R48 ;  /* 0x000000036b307225 */ /* 0x000fc80007860030 */
[----:B------:R-:W-:Y:S02]  /*a6fc0*/  IMAD.MOV.U32 R54, RZ, RZ, R61 ;  /* 0x000000ffff367224 */ /* 0x000fe400078e003d */
[----:B------:R-:W-:-:S04]  /*a6fd0*/  IMAD.WIDE.U32 R74, R107, R8, RZ ;  /* 0x000000086b4a7225 */ /* 0x000fc800078e00ff */
[C---:B------:R-:W-:Y:S01]  /*a6fe0*/  IMAD.WIDE.U32.X R54, R73.reuse, R5, R54, P5 ;  /* 0x0000000549367225 */ /* 0x040fe200028e0436 */
[----:B------:R-:W-:Y:S02]  /*a6ff0*/  IADD3 R59, P5, PT, R48, R59, RZ ;  /* 0x0000003b303b7210 */ /* 0x000fe40007fbe0ff */
[----:B------:R-:W-:Y:S01]  /*a7000*/  IADD3 R71, P4, PT, R50, R75, RZ ;  /* 0x0000004b32477210 */ /* 0x000fe20007f9e0ff */
[----:B------:R-:W-:Y:S02]  /*a7010*/  IMAD.MOV.U32 R52, RZ, RZ, R49 ;  /* 0x000000ffff347224 */ /* 0x000fe400078e0031 */
[----:B------:R-:W-:Y:S02]  /*a7020*/  IMAD.X R53, RZ, RZ, RZ, P3 ;  /* 0x000000ffff357224 */ /* 0x000fe400018e06ff */
[----:B------:R-:W-:Y:S02]  /*a7030*/  IMAD.X R49, RZ, RZ, RZ, P0 ;  /* 0x000000ffff317224 */ /* 0x000fe400000e06ff */
[----:B------:R-:W-:-:S04]  /*a7040*/  IMAD.WIDE.U32 R140, R73, R2, RZ ;  /* 0x00000002498c7225 */ /* 0x000fc800078e00ff */
[----:B------:R-:W-:Y:S02]  /*a7050*/  IMAD.MOV.U32 R94, RZ, RZ, R51 ;  /* 0x000000ffff5e7224 */ /* 0x000fe400078e0033 */
[----:B------:R-:W-:Y:S01]  /*a7060*/  IMAD.WIDE.U32.X R52, R73, R3, R52, P5 ;  /* 0x0000000349347225 */ /* 0x000fe200028e0434 */
[----:B------:R-:W-:Y:S02]  /*a7070*/  IADD3.X R79, P5, PT, R49, R79, RZ, P1, !PT ;  /* 0x0000004f314f7210 */ /* 0x000fe40000fbe4ff */
[----:B------:R-:W-:Y:S01]  /*a7080*/  IADD3.X R49, P0, PT, RZ, R62, RZ, P2, !PT ;  /* 0x0000003eff317210 */ /* 0x000fe2000171e4ff */
[----:B------:R-:W-:Y:S01]  /*a7090*/  IMAD.WIDE.U32.X R94, R73, R7, R94, P4 ;  /* 0x00000007495e7225 */ /* 0x000fe200020e045e */
[----:B------:R-:W-:-:S03]  /*a70a0*/  IADD3.X R114, P5, PT, R115, R114, RZ, P5, !PT ;  /* 0x0000007273727210 */ /* 0x000fc60002fbe4ff */
[----:B------:R-:W-:Y:S01]  /*a70b0*/  IMAD.WIDE.U32 R120, R107, R2, RZ ;  /* 0x000000026b787225 */ /* 0x000fe200078e00ff */
[----:B------:R-:W-:Y:S02]  /*a70c0*/  IADD3 RZ, P2, PT, R114, R74, RZ ;  /* 0x0000004a72ff7210 */ /* 0x000fe40007f5e0ff */
[----:B------:R-:W-:Y:S01]  /*a70d0*/  IADD3.X R115, P5, PT, R79, R88, RZ, P5, !PT ;  /* 0x000000584f737210 */ /* 0x000fe20002fbe4ff */
[----:B------:R-:W-:-:S03]  /*a70e0*/  IMAD.WIDE.U32 R68, R96, R12, RZ ;  /* 0x0000000c60447225 */ /* 0x000fc600078e00ff */
[----:B------:R-:W-:Y:S01]  /*a70f0*/  IADD3.X RZ, P2, PT, R115, R71, RZ, P2, !PT ;  /* 0x0000004773ff7210 */ /* 0x000fe2000175e4ff */
[----:B------:R-:W-:Y:S01]  /*a7100*/  IMAD.WIDE.U32 R140, P4, R107, R13, R140 ;  /* 0x0000000d6b8c7225 */ /* 0x000fe2000788008c */
[----:B------:R-:W-:-:S03]  /*a7110*/  IADD3.X R93, P5, PT, RZ, RZ, RZ, P5, !PT ;  /* 0x000000ffff5d7210 */ /* 0x000fc60002fbe4ff */
[----:B------:R-:W-:Y:S01]  /*a7120*/  IMAD.X R119, RZ, RZ, RZ, P4 ;  /* 0x000000ffff777224 */ /* 0x000fe200020e06ff */
[----:B------:R-:W-:Y:S01]  /*a7130*/  IADD3 R145, P4, PT, R140, R121, RZ ;  /* 0x000000798c917210 */ /* 0x000fe20007f9e0ff */
[----:B------:R-:W-:Y:S01]  /*a7140*/  IMAD.WIDE.U32 R66, R125, R12, RZ ;  /* 0x0000000c7d427225 */ /* 0x000fe200078e00ff */
[----:B------:R-:W-:Y:S02]  /*a7150*/  IADD3.X R93, P2, PT, R93, R94, RZ, P2, !PT ;  /* 0x0000005e5d5d7210 */ /* 0x000fe4000175e4ff */
[----:B------:R-:W-:Y:S01]  /*a7160*/  IADD3.X R94, PT, PT, RZ, RZ, RZ, P5, !PT ;  /* 0x000000ffff5e7210 */ /* 0x000fe20002ffe4ff */
[----:B------:R-:W-:-:S04]  /*a7170*/  IMAD.WIDE.U32 R68, P3, R125, R11, R68 ;  /* 0x0000000b7d447225 */ /* 0x000fc80007860044 */
[----:B------:R-:W-:Y:S02]  /*a7180*/  IMAD.MOV.U32 R118, RZ, RZ, R141 ;  /* 0x000000ffff767224 */ /* 0x000fe400078e008d */
[----:B------:R-:W-:-:S04]  /*a7190*/  IMAD.WIDE.U32 R84, R107, R10, R84 ;  /* 0x0000000a6b547225 */ /* 0x000fc800078e0054 */
[----:B------:R-:W-:Y:S01]  /*a71a0*/  IMAD.WIDE.U32.X R118, R73, R13, R118, P4 ;  /* 0x0000000d49767225 */ /* 0x000fe200020e0476 */
[----:B------:R-:W-:Y:S02]  /*a71b0*/  IADD3 R51, P4, PT, R68, R67, RZ ;  /* 0x0000004344337210 */ /* 0x000fe40007f9e0ff */
[----:B------:R-:W-:Y:S01]  /*a71c0*/  IADD3 RZ, P1, PT, R84, R66, RZ ;  /* 0x0000004254ff7210 */ /* 0x000fe20007f3e0ff */
[----:B------:R-:W-:Y:S01]  /*a71d0*/  IMAD.IADD R85, R85, 0x1, R64 ;  /* 0x0000000155557824 */ /* 0x000fe200078e0240 */
[----:B------:R-:W-:Y:S01]  /*a71e0*/  IADD3.X R64, P0, PT, RZ, R63, RZ, P0, !PT ;  /* 0x0000003fff407210 */ /* 0x000fe2000071e4ff */
[----:B------:R-:W-:Y:S01]  /*a71f0*/  IMAD.X R63, RZ, RZ, RZ, P3 ;  /* 0x000000ffff3f7224 */ /* 0x000fe200018e06ff */
[----:B------:R-:W-:Y:S01]  /*a7200*/  IADD3.X R94, P3, PT, R94, R95, RZ, P2, !PT ;  /* 0x0000005f5e5e7210 */ /* 0x000fe2000177e4ff */
[----:B------:R-:W-:Y:S01]  /*a7210*/  IMAD.MOV.U32 R62, RZ, RZ, R69 ;  /* 0x000000ffff3e7224 */ /* 0x000fe200078e0045 */
[----:B------:R-:W-:Y:S01]  /*a7220*/  IADD3.X R70, P0, PT, R49, R70, RZ, P0, !PT ;  /* 0x0000004631467210 */ /* 0x000fe2000071e4ff */
[----:B------:R-:W-:Y:S01]  /*a7230*/  IMAD.WIDE.U32 R74, R96, R6, RZ ;  /* 0x00000006604a7225 */ /* 0x000fe200078e00ff */
[----:B------:R-:W-:-:S02]  /*a7240*/  IADD3.X RZ, P1, PT, R85, R51, RZ, P1, !PT ;  /* 0x0000003355ff7210 */ /* 0x000fc40000f3e4ff */
[----:B------:R-:W-:Y:S01]  /*a7250*/  IADD3.X R61, P0, PT, R64, R57, RZ, P0, !PT ;  /* 0x00000039403d7210 */ /* 0x000fe2000071e4ff */
[----:B------:R-:W-:Y:S01]  /*a7260*/  IMAD.WIDE.U32 R114, R107, R8, R114 ;  /* 0x000000086b727225 */ /* 0x000fe200078e0072 */
[----:B------:R-:W-:-:S03]  /*a7270*/  IADD3.X R70, P3, PT, R93, R70, RZ, P3, !PT ;  /* 0x000000465d467210 */ /* 0x000fc60001f7e4ff */
[----:B------:R-:W-:-:S04]  /*a7280*/  IMAD.WIDE.U32 R66, R96, R10, RZ ;  /* 0x0000000a60427225 */ /* 0x000fc800078e00ff */
[----:B------:R-:W-:-:S04]  /*a7290*/  IMAD.WIDE.U32.X R62, R96, R11, R62, P4 ;  /* 0x0000000b603e7225 */ /* 0x000fc800020e043e */
[----:B------:R-:W-:Y:S01]  /*a72a0*/  IMAD.IADD R71, R115, 0x1, R50 ;  /* 0x0000000173477824 */ /* 0x000fe200078e0232 */
[----:B------:R-:W-:Y:S01]  /*a72b0*/  IADD3.X R49, P1, PT, RZ, R62, RZ, P1, !PT ;  /* 0x0000003eff317210 */ /* 0x000fe20000f3e4ff */
[----:B------:R-:W-:-:S03]  /*a72c0*/  IMAD.WIDE.U32 R50, R125, R6, RZ ;  /* 0x000000067d327225 */ /* 0x000fc600078e00ff */
[----:B------:R-:W-:Y:S01]  /*a72d0*/  IADD3.X R92, P1, PT, RZ, R63, RZ, P1, !PT ;  /* 0x0000003fff5c7210 */ /* 0x000fe20000f3e4ff */
[----:B------:R-:W-:-:S03]  /*a72e0*/  IMAD.WIDE.U32 R74, P2, R125, R5, R74 ;  /* 0x000000057d4a7225 */ /* 0x000fc6000784004a */
[----:B------:R-:W-:Y:S01]  /*a72f0*/  IADD3.X R114, P1, PT, R49, R114, RZ, P1, !PT ;  /* 0x0000007231727210 */ /* 0x000fe20000f3e4ff */
[----:B------:R-:W-:-:S04]  /*a7300*/  IMAD.WIDE.U32 R64, R96, R8, RZ ;  /* 0x0000000860407225 */ /* 0x000fc800078e00ff */
[----:B------:R-:W-:-:S04]  /*a7310*/  IMAD.WIDE.U32 R88, R125, R10, RZ ;  /* 0x0000000a7d587225 */ /* 0x000fc800078e00ff */
[----:B------:R-:W-:-:S04]  /*a7320*/  IMAD.WIDE.U32 R66, P5, R125, R9, R66 ;  /* 0x000000097d427225 */ /* 0x000fc800078a0042 */
[----:B------:R-:W-:Y:S01]  /*a7330*/  IMAD.X R111, RZ, RZ, RZ, P2 ;  /* 0x000000ffff6f7224 */ /* 0x000fe200010e06ff */
[----:B------:R-:W-:Y:S01]  /*a7340*/  IADD3 R69, P2, PT, R74, R51, RZ ;  /* 0x000000334a457210 */ /* 0x000fe20007f5e0ff */
[----:B------:R-:W-:Y:S01]  /*a7350*/  IMAD.WIDE.U32 R100, R96, R2, RZ ;  /* 0x0000000260647225 */ /* 0x000fe200078e00ff */
[----:B------:R-:W-:-:S03]  /*a7360*/  IADD3.X R51, P0, PT, RZ, R86, RZ, P0, !PT ;  /* 0x00000056ff337210 */ /* 0x000fc6000071e4ff */
[----:B------:R-:W-:Y:S02]  /*a7370*/  IMAD.MOV.U32 R110, RZ, RZ, R75 ;  /* 0x000000ffff6e7224 */ /* 0x000fe400078e004b */
[----:B------:R-:W-:Y:S01]  /*a7380*/  IMAD.X R79, RZ, RZ, RZ, P5 ;  /* 0x000000ffff4f7224 */ /* 0x000fe200028e06ff */
[----:B------:R-:W-:Y:S01]  /*a7390*/  IADD3 R73, P5, PT, R66, R89, RZ ;  /* 0x0000005942497210 */ /* 0x000fe20007fbe0ff */
[----:B------:R-:W-:-:S04]  /*a73a0*/  IMAD.WIDE.U32 R62, R125, R8, RZ ;  /* 0x000000087d3e7225 */ /* 0x000fc800078e00ff */
[----:B------:R-:W-:-:S04]  /*a73b0*/  IMAD.WIDE.U32 R108, R96, R4, RZ ;  /* 0x00000004606c7225 */ /* 0x000fc800078e00ff */
[----:B------:R-:W-:-:S04]  /*a73c0*/  IMAD.WIDE.U32 R64, P4, R125, R7, R64 ;  /* 0x000000077d407225 */ /* 0x000fc80007880040 */
[----:B------:R-:W-:-:S04]  /*a73d0*/  IMAD.WIDE.U32 R142, R107, R12, R142 ;  /* 0x0000000c6b8e7225 */ /* 0x000fc800078e008e */
[----:B------:R-:W-:Y:S02]  /*a73e0*/  IMAD.MOV.U32 R78, RZ, RZ, R67 ;  /* 0x000000ffff4e7224 */ /* 0x000fe400078e0043 */
[----:B------:R-:W-:-:S04]  /*a73f0*/  IMAD.WIDE.U32.X R110, R96, R5, R110, P2 ;  /* 0x00000005606e7225 */ /* 0x000fc800010e046e */
[----:B------:R-:W-:-:S04]  /*a7400*/  IMAD.WIDE.U32 R100, P2, R125, R13, R100 ;  /* 0x0000000d7d647225 */ /* 0x000fc80007840064 */
[----:B------:R-:W-:Y:S01]  /*a7410*/  IMAD.X R57, RZ, RZ, RZ, P4 ;  /* 0x000000ffff397224 */ /* 0x000fe200020e06ff */
[----:B------:R-:W-:Y:S01]  /*a7420*/  IADD3 R49, P4, PT, R64, R63, RZ ;  /* 0x0000003f40317210 */ /* 0x000fe20007f9e0ff */
[----:B------:R-:W-:Y:S02]  /*a7430*/  IMAD.IADD R121, R143, 0x1, R56 ;  /* 0x000000018f797824 */ /* 0x000fe400078e0238 */
[----:B------:R-:W-:-:S04]  /*a7440*/  IMAD.WIDE.U32.X R78, R96, R9, R78, P5 ;  /* 0x00000009604e7225 */ /* 0x000fc800028e044e */
[----:B------:R-:W-:Y:S02]  /*a7450*/  IMAD.MOV.U32 R56, RZ, RZ, R65 ;  /* 0x000000ffff387224 */ /* 0x000fe400078e0041 */
[----:B------:R-:W-:-:S04]  /*a7460*/  IMAD.WIDE.U32 R108, P5, R125, R3, R108 ;  /* 0x000000037d6c7225 */ /* 0x000fc800078a006c */
[----:B------:R-:W-:-:S04]  /*a7470*/  IMAD.WIDE.U32 R104, R125, R4, RZ ;  /* 0x000000047d687225 */ /* 0x000fc800078e00ff */
[----:B------:R-:W-:Y:S01]  /*a7480*/  IMAD.X R89, RZ, RZ, RZ, P2 ;  /* 0x000000ffff597224 */ /* 0x000fe200010e06ff */
[----:B------:R-:W-:Y:S01]  /*a7490*/  IADD3.X R86, P2, PT, RZ, R87, RZ, P0, !PT ;  /* 0x00000057ff567210 */ /* 0x000fe2000075e4ff */
[----:B------:R-:W-:Y:S01]  /*a74a0*/  IMAD.WIDE.U32.X R56, R96, R7, R56, P4 ;  /* 0x0000000760387225 */ /* 0x000fe200020e0438 */
[----:B------:R-:W-:Y:S02]  /*a74b0*/  IADD3.X R115, P0, PT, R92, R71, RZ, P1, !PT ;  /* 0x000000475c737210 */ /* 0x000fe40000f1e4ff */
[----:B------:R-:W-:Y:S01]  /*a74c0*/  IADD3 RZ, P4, PT, R114, R88, RZ ;  /* 0x0000005872ff7210 */ /* 0x000fe20007f9e0ff */
[----:B------:R-:W-:Y:S01]  /*a74d0*/  IMAD.X R103, RZ, RZ, RZ, P5 ;  /* 0x000000ffff677224 */ /* 0x000fe200028e06ff */
[----:B------:R-:W-:Y:S01]  /*a74e0*/  IADD3 R124, P5, PT, R108, R105, RZ ;  /* 0x000000696c7c7210 */ /* 0x000fe20007fbe0ff */
[----:B------:R-:W-:Y:S01]  /*a74f0*/  IMAD.WIDE.U32 R98, R125, R2, RZ ;  /* 0x000000027d627225 */ /* 0x000fe200078e00ff */
[----:B------:R-:W-:Y:S02]  /*a7500*/  IADD3.X R80, P1, PT, R51, R80, RZ, P2, !PT ;  /* 0x0000005033507210 */ /* 0x000fe4000173e4ff */
[----:B------:R-:W-:Y:S01]  /*a7510*/  IADD3.X R51, P0, PT, RZ, RZ, RZ, P0, !PT ;  /* 0x000000ffff337210 */ /* 0x000fe2000071e4ff */
[----:B------:R-:W-:Y:S01]  /*a7520*/  IMAD.MOV.U32 R102, RZ, RZ, R109 ;  /* 0x000000ffff667224 */ /* 0x000fe200078e006d */
[----:B------:R-:W-:Y:S01]  /*a7530*/  IADD3.X RZ, P4, PT, R115, R73, RZ, P4, !PT ;  /* 0x0000004973ff7210 */ /* 0x000fe2000279e4ff */
[----:B------:R-:W-:Y:S01]  /*a7540*/  IMAD.MOV.U32 R88, RZ, RZ, R101 ;  /* 0x000000ffff587224 */ /* 0x000fe200078e0065 */
[----:B------:R-:W-:Y:S01]  /*a7550*/  IADD3.X R71, P3, PT, R94, R61, RZ, P3, !PT ;  /* 0x0000003d5e477210 */ /* 0x000fe20001f7e4ff */
[----:B------:R-:W-:Y:S01]  /*a7560*/  IMAD.WIDE.U32.X R102, R96, R3, R102, P5 ;  /* 0x0000000360667225 */ /* 0x000fe200028e0466 */
[----:B------:R-:W-:-:S02]  /*a7570*/  IADD3 R105, P5, PT, R100, R99, RZ ;  /* 0x0000006364697210 */ /* 0x000fc40007fbe0ff */
[----:B------:R-:W-:Y:S01]  /*a7580*/  IADD3 RZ, P2, PT, R70, R82, RZ ;  /* 0x0000005246ff7210 */ /* 0x000fe20007f5e0ff */
[----:B------:R-:W-:Y:S01]  /*a7590*/  IMAD.WIDE.U32 R94, R72, R12, RZ ;  /* 0x0000000c485e7225 */ /* 0x000fe200078e00ff */
[----:B------:R-:W-:Y:S02]  /*a75a0*/  IADD3.X R81, P1, PT, R86, R81, RZ, P1, !PT ;  /* 0x0000005156517210 */ /* 0x000fe40000f3e4ff */
[----:B------:R-:W-:Y:S01]  /*a75b0*/  IADD3.X R51, P4, PT, R51, R78, RZ, P4, !PT ;  /* 0x0000004e33337210 */ /* 0x000fe2000279e4ff */
[----:B------:R-:W-:Y:S01]  /*a75c0*/  IMAD.X R63, RZ, RZ, RZ, P0 ;  /* 0x000000ffff3f7224 */ /* 0x000fe200000e06ff */
[----:B------:R-:W-:Y:S01]  /*a75d0*/  IADD3.X R65, P3, PT, RZ, RZ, RZ, P3, !PT ;  /* 0x000000ffff417210 */ /* 0x000fe20001f7e4ff */
[----:B------:R-:W-:Y:S01]  /*a75e0*/  IMAD.WIDE.U32.X R96, R96, R13, R88, P5 ;  /* 0x0000000d60607225 */ /* 0x000fe200028e0458 */
[----:B------:R-:W-:Y:S02]  /*a75f0*/  IADD3.X RZ, P2, PT, R71, R83, RZ, P2, !PT ;  /* 0x0000005347ff7210 */ /* 0x000fe4000175e4ff */
[----:B------:R-:W-:Y:S01]  /*a7600*/  IADD3.X R126, P1, PT, RZ, R76, RZ, P1, !PT ;  /* 0x0000004cff7e7210 */ /* 0x000fe20000f3e4ff */
[----:B------:R-:W-:Y:S01]  /*a7610*/  IMAD.WIDE.U32 R94, P0, R123, R11, R94 ;  /* 0x0000000b7b5e7225 */ /* 0x000fe2000780005e */
[----:B------:R-:W-:-:S02]  /*a7620*/  IADD3.X R63, P5, PT, R63, R79, RZ, P4, !PT ;  /* 0x0000004f3f3f7210 */ /* 0x000fc400027be4ff */
[----:B------:R-:W-:Y:S01]  /*a7630*/  IADD3.X R65, P2, PT, R65, R54, RZ, P2, !PT ;  /* 0x0000003641417210 */ /* 0x000fe2000175e4ff */
[----:B------:R-:W-:-:S04]  /*a7640*/  IMAD.WIDE.U32 R78, R123, R12, RZ ;  /* 0x0000000c7b4e7225 */ /* 0x000fc800078e00ff */
[----:B------:R-:W-:Y:S01]  /*a7650*/  IMAD.WIDE.U32 R114, R125, R10, R114 ;  /* 0x0000000a7d727225 */ /* 0x000fe200078e0072 */
[----:B------:R-:W-:-:S03]  /*a7660*/  IADD3 R73, P4, PT, R94, R79, RZ ;  /* 0x0000004f5e497210 */ /* 0x000fc60007f9e0ff */
[----:B------:R-:W-:-:S04]  /*a7670*/  IMAD.WIDE.U32 R70, R107, R6, R70 ;  /* 0x000000066b467225 */ /* 0x000fc800078e0046 */
[----:B------:R-:W-:Y:S01]  /*a7680*/  IMAD.X R67, RZ, RZ, RZ, P3 ;  /* 0x000000ffff437224 */ /* 0x000fe200018e06ff */
[----:B------:R-:W-:Y:S01]  /*a7690*/  IADD3.X R70, P3, PT, R51, R70, RZ, P5, !PT ;  /* 0x0000004633467210 */ /* 0x000fe20002f7e4ff */
[----:B------:R-:W-:Y:S01]  /*a76a0*/  IMAD.X R61, RZ, RZ, R77, P1 ;  /* 0x000000ffff3d7224 */ /* 0x000fe200008e064d */
[----:B------:R-:W-:Y:S01]  /*a76b0*/  IADD3 RZ, P1, PT, R114, R78, RZ ;  /* 0x0000004e72ff7210 */ /* 0x000fe20007f3e0ff */
[----:B------:R-:W-:Y:S02]  /*a76c0*/  IMAD.IADD R115, R115, 0x1, R66 ;  /* 0x0000000173737824 */ /* 0x000fe400078e0242 */
[----:B------:R-:W-:Y:S01]  /*a76d0*/  IMAD.IADD R54, R71, 0x1, R60 ;  /* 0x0000000147367824 */ /* 0x000fe200078e023c */
[----:B------:R-:W-:Y:S01]  /*a76e0*/  IADD3.X R60, P2, PT, R67, R55, RZ, P2, !PT ;  /* 0x00000037433c7210 */ /* 0x000fe2000175e4ff */
[----:B------:R-:W-:Y:S01]  /*a76f0*/  IMAD.X R55, RZ, RZ, RZ, P0 ;  /* 0x000000ffff377224 */ /* 0x000fe200000e06ff */
[----:B------:R-:W-:Y:S01]  /*a7700*/  IADD3.X RZ, P0, PT, R115, R73, RZ, P1, !PT ;  /* 0x0000004973ff7210 */ /* 0x000fe20000f1e4ff */
[----:B------:R-:W-:Y:S01]  /*a7710*/  IMAD.WIDE.U32 R92, R72, R10, RZ ;  /* 0x0000000a485c7225 */ /* 0x000fe200078e00ff */
[----:B------:R-:W-:-:S02]  /*a7720*/  IADD3 RZ, P1, PT, R70, R62, RZ ;  /* 0x0000003e46ff7210 */ /* 0x000fc40007f3e0ff */
[----:B------:R-:W-:Y:S01]  /*a7730*/  IADD3.X R71, P3, PT, R63, R54, RZ, P3, !PT ;  /* 0x000000363f477210 */ /* 0x000fe20001f7e4ff */
[----:B------:R-:W-:Y:S01]  /*a7740*/  IMAD.MOV.U32 R54, RZ, RZ, R95 ;  /* 0x000000ffff367224 */ /* 0x000fe200078e005f */
[----:B------:R-:W-:Y:S01]  /*a7750*/  IADD3.X R80, P2, PT, R65, R80, RZ, P2, !PT ;  /* 0x0000005041507210 */ /* 0x000fe2000175e4ff */
[----:B------:R-:W-:Y:S01]  /*a7760*/  IMAD.WIDE.U32 R86, R123, R10, RZ ;  /* 0x0000000a7b567225 */ /* 0x000fe200078e00ff */
[----:B------:R-:W-:Y:S02]  /*a7770*/  IADD3.X RZ, P1, PT, R71, R49, RZ, P1, !PT ;  /* 0x0000003147ff7210 */ /* 0x000fe40000f3e4ff */
[----:B------:R-:W-:Y:S01]  /*a7780*/  IADD3.X R113, P3, PT, RZ, RZ, RZ, P3, !PT ;  /* 0x000000ffff717210 */ /* 0x000fe20001f7e4ff */
[----:B------:R-:W-:Y:S01]  /*a7790*/  IMAD.WIDE.U32.X R54, R72, R11, R54, P4 ;  /* 0x0000000b48367225 */ /* 0x000fe200020e0436 */
[----:B------:R-:W-:Y:S02]  /*a77a0*/  IADD3 RZ, P4, PT, R80, R58, RZ ;  /* 0x0000003a50ff7210 */ /* 0x000fe40007f9e0ff */
[----:B------:R-:W-:Y:S01]  /*a77b0*/  IADD3.X R81, P2, PT, R60, R81, RZ, P2, !PT ;  /* 0x000000513c517210 */ /* 0x000fe2000175e4ff */
[----:B------:R-:W-:Y:S01]  /*a77c0*/  IMAD.WIDE.U32 R70, R125, R8, R70 ;  /* 0x000000087d467225 */ /* 0x000fe200078e0046 */
        /* <DEDUP_REMOVED lines=9> */
[----:B------:R-:W-:Y:S01]  /*a7860*/  IMAD.IADD R65, R71, 0x1, R64 ;  /* 0x0000000147417824 */ /* 0x000fe200078e0240 */
[----:B------:R-:W-:Y:S01]  /*a7870*/  IADD3.X R112, P4, PT, R113, R80, RZ, P1, !PT ;  /* 0x0000005071707210 */ /* 0x000fe20000f9e4ff */
[----:B------:R-:W-:Y:S01]  /*a7880*/  IMAD.WIDE.U32 R92, P2, R123, R9, R92 ;  /* 0x000000097b5c7225 */ /* 0x000fe2000784005c */
[----:B------:R-:W-:-:S02]  /*a7890*/  IADD3.X R54, P0, PT, RZ, R55, RZ, P0, !PT ;  /* 0x00000037ff367210 */ /* 0x000fc4000071e4ff */
[----:B------:R-:W-:Y:S01]  /*a78a0*/  IADD3.X R60, P3, PT, R49, R53, RZ, P3, !PT ;  /* 0x00000035313c7210 */ /* 0x000fe20001f7e4ff */
[----:B------:R-:W-:Y:S01]  /*a78b0*/  IMAD.IADD R49, R81, 0x1, R48 ;  /* 0x0000000151317824 */ /* 0x000fe200078e0230 */
[----:B------:R-:W-:Y:S01]  /*a78c0*/  IADD3 RZ, P1, PT, R112, R50, RZ ;  /* 0x0000003270ff7210 */ /* 0x000fe20007f3e0ff */
[----:B------:R-:W-:Y:S01]  /*a78d0*/  IMAD.WIDE.U32 R50, R72, R8, RZ ;  /* 0x0000000848327225 */ /* 0x000fe200078e00ff */
[----:B------:R-:W-:Y:S02]  /*a78e0*/  IADD3.X R88, P0, PT, R89, R70, RZ, P0, !PT ;  /* 0x0000004659587210 */ /* 0x000fe4000071e4ff */
[----:B------:R-:W-:Y:S01]  /*a78f0*/  IADD3.X R113, P4, PT, R56, R49, RZ, P4, !PT ;  /* 0x0000003138717210 */ /* 0x000fe2000279e4ff */
[----:B------:R-:W-:Y:S01]  /*a7900*/  IMAD.X R55, RZ, RZ, RZ, P2 ;  /* 0x000000ffff377224 */ /* 0x000fe200010e06ff */
[----:B------:R-:W-:Y:S01]  /*a7910*/  IADD3.X R89, P0, PT, R54, R65, RZ, P0, !PT ;  /* 0x0000004136597210 */ /* 0x000fe2000071e4ff */
[----:B------:R-:W-:Y:S01]  /*a7920*/  IMAD.WIDE.U32 R56, R72, R6, RZ ;  /* 0x0000000648387225 */ /* 0x000fe200078e00ff */
[----:B------:R-:W-:-:S02]  /*a7930*/  IADD3 R95, P5, PT, R92, R87, RZ ;  /* 0x000000575c5f7210 */ /* 0x000fc40007fbe0ff */
[----:B------:R-:W-:Y:S01]  /*a7940*/  IADD3.X R126, P3, PT, R127, R126, RZ, P3, !PT ;  /* 0x0000007e7f7e7210 */ /* 0x000fe20001f7e4ff */
[----:B------:R-:W-:Y:S01]  /*a7950*/  IMAD.WIDE.U32 R48, R123, R8, RZ ;  /* 0x000000087b307225 */ /* 0x000fe200078e00ff */
[----:B------:R-:W-:Y:S02]  /*a7960*/  IADD3.X RZ, P1, PT, R113, R69, RZ, P1, !PT ;  /* 0x0000004571ff7210 */ /* 0x000fe40000f3e4ff */
[----:B------:R-:W-:Y:S01]  /*a7970*/  IADD3.X R127, P3, PT, R60, R61, RZ, P3, !PT ;  /* 0x0000003d3c7f7210 */ /* 0x000fe20001f7e4ff */
[----:B------:R-:W-:Y:S01]  /*a7980*/  IMAD.WIDE.U32 R50, P2, R123, R7, R50 ;  /* 0x000000077b327225 */ /* 0x000fe20007840032 */
[----:B------:R-:W-:-:S03]  /*a7990*/  IADD3 RZ, P6, PT, R88, R86, RZ ;  /* 0x0000005658ff7210 */ /* 0x000fc60007fde0ff */
[----:B------:R-:W-:Y:S01]  /*a79a0*/  IMAD.MOV.U32 R54, RZ, RZ, R93 ;  /* 0x000000ffff367224 */ /* 0x000fe200078e005d */
[----:B------:R-:W-:Y:S01]  /*a79b0*/  IADD3.X RZ, P6, PT, R89, R95, RZ, P6, !PT ;  /* 0x0000005f59ff7210 */ /* 0x000fe200037de4ff */
        /* <DEDUP_REMOVED lines=10> */
[----:B------:R-:W-:-:S04]  /*a7a60*/  IMAD.WIDE.U32 R116, R125, R12, R84 ;  /* 0x0000000c7d747225 */ /* 0x000fc800078e0054 */
[----:B------:R-:W-:Y:S01]  /*a7a70*/  IMAD.WIDE.U32 R66, R72, R2, RZ ;  /* 0x0000000248427225 */ /* 0x000fe200078e00ff */
[----:B------:R-:W-:-:S03]  /*a7a80*/  IADD3 R99, PT, PT, R117, R68, RZ ;  /* 0x0000004475637210 */ /* 0x000fc60007ffe0ff */
[----:B------:R-:W-:Y:S02]  /*a7a90*/  IMAD.MOV.U32 R64, RZ, RZ, R57 ;  /* 0x000000ffff407224 */ /* 0x000fe400078e0039 */
[----:B------:R-:W-:-:S04]  /*a7aa0*/  IMAD.WIDE.U32 R60, P5, R123, R3, R62 ;  /* 0x000000037b3c7225 */ /* 0x000fc800078a003e */
[----:B------:R-:W-:-:S04]  /*a7ab0*/  IMAD.WIDE.U32 R62, R123, R4, RZ ;  /* 0x000000047b3e7225 */ /* 0x000fc800078e00ff */
[----:B------:R-:W-:-:S04]  /*a7ac0*/  IMAD.WIDE.U32.X R64, R72, R5, R64, P2 ;  /* 0x0000000548407225 */ /* 0x000fc800010e0440 */
[----:B------:R-:W-:-:S04]  /*a7ad0*/  IMAD.WIDE.U32 R66, P2, R123, R13, R66 ;  /* 0x0000000d7b427225 */ /* 0x000fc80007840042 */
[----:B------:R-:W-:-:S04]  /*a7ae0*/  IMAD.WIDE.U32 R68, R123, R2, RZ ;  /* 0x000000027b447225 */ /* 0x000fc800078e00ff */
[----:B------:R-:W-:-:S04]  /*a7af0*/  IMAD.WIDE.U32 R112, R125, R6, R112 ;  /* 0x000000067d707225 */ /* 0x000fc800078e0070 */
[----:B------:R-:W-:Y:S01]  /*a7b00*/  IMAD.X R71, RZ, RZ, RZ, P5 ;  /* 0x000000ffff477224 */ /* 0x000fe200028e06ff */
[----:B------:R-:W-:Y:S01]  /*a7b10*/  IADD3 R49, P5, PT, R60, R63, RZ ;  /* 0x0000003f3c317210 */ /* 0x000fe20007fbe0ff */
[----:B------:R-:W-:Y:S01]  /*a7b20*/  IMAD.X R75, RZ, RZ, RZ, P2 ;  /* 0x000000ffff4b7224 */ /* 0x000fe200010e06ff */
[----:B------:R-:W-:Y:S01]  /*a7b30*/  IADD3 R53, P2, PT, R66, R69, RZ ;  /* 0x0000004542357210 */ /* 0x000fe20007f5e0ff */
[----:B------:R-:W-:Y:S02]  /*a7b40*/  IMAD.MOV.U32 R70, RZ, RZ, R61 ;  /* 0x000000ffff467224 */ /* 0x000fe400078e003d */
[----:B------:R-:W-:Y:S02]  /*a7b50*/  IMAD.IADD R57, R113, 0x1, R74 ;  /* 0x0000000171397824 */ /* 0x000fe400078e024a */
[----:B------:R-:W-:Y:S01]  /*a7b60*/  IMAD.MOV.U32 R74, RZ, RZ, R67 ;  /* 0x000000ffff4a7224 */ /* 0x000fe200078e0043 */
[----:B------:R-:W-:Y:S01]  /*a7b70*/  IADD3.X R67, P0, PT, RZ, RZ, RZ, P0, !PT ;  /* 0x000000ffff437210 */ /* 0x000fe2000071e4ff */
[----:B------:R-:W-:-:S03]  /*a7b80*/  IMAD.WIDE.U32 R76, R122, R12, RZ ;  /* 0x0000000c7a4c7225 */ /* 0x000fc600078e00ff */
[----:B------:R-:W-:Y:S01]  /*a7b90*/  IADD3.X R69, PT, PT, RZ, RZ, RZ, P0, !PT ;  /* 0x000000ffff457210 */ /* 0x000fe200007fe4ff */
[----:B------:R-:W-:Y:S01]  /*a7ba0*/  IMAD.WIDE.U32.X R70, R72, R3, R70, P5 ;  /* 0x0000000348467225 */ /* 0x000fe200028e0446 */
[----:B------:R-:W-:-:S03]  /*a7bb0*/  IADD3.X R67, P0, PT, R67, R54, RZ, P6, !PT ;  /* 0x0000003643437210 */ /* 0x000fc6000371e4ff */
[----:B------:R-:W-:Y:S01]  /*a7bc0*/  IMAD.WIDE.U32.X R72, R72, R13, R74, P2 ;  /* 0x0000000d48487225 */ /* 0x000fe200010e044a */
[----:B------:R-:W-:-:S03]  /*a7bd0*/  IADD3.X R86, P0, PT, R69, R55, RZ, P0, !PT ;  /* 0x0000003745567210 */ /* 0x000fc6000071e4ff */
[C---:B------:R-:W-:Y:S01]  /*a7be0*/  IMAD R61, R144.reuse, -0x7af74001, -R147 ;  /* 0x8508bfff903d7824 */ /* 0x040fe200078e0a93 */
[----:B------:R-:W-:Y:S01]  /*a7bf0*/  IADD3.X R112, P0, PT, R67, R112, RZ, P0, !PT ;  /* 0x0000007043707210 */ /* 0x000fe2000071e4ff */
[----:B------:R-:W-:-:S03]  /*a7c00*/  IMAD.WIDE.U32 R74, R144, -0x1, RZ ;  /* 0xffffffff904a7825 */ /* 0x000fc600078e00ff */
[----:B------:R-:W-:Y:S01]  /*a7c10*/  IADD3.X R113, P0, PT, R86, R57, RZ, P0, !PT ;  /* 0x0000003956717210 */ /* 0x000fe2000071e4ff */
[----:B------:R-:W-:-:S03]  /*a7c20*/  IMAD.WIDE.U32 R76, P2, R137, R11, R76 ;  /* 0x0000000b894c7225 */ /* 0x000fc6000784004c */
[----:B------:R-:W-:Y:S01]  /*a7c30*/  IADD3.X R67, P0, PT, RZ, RZ, RZ, P0, !PT ;  /* 0x000000ffff437210 */ /* 0x000fe2000071e4ff */
[----:B------:R-:W-:-:S04]  /*a7c40*/  IMAD.WIDE.U32 R78, R137, R12, RZ ;  /* 0x0000000c894e7225 */ /* 0x000fc800078e00ff */
[----:B------:R-:W-:Y:S01]  /*a7c50*/  IMAD.IADD R61, R75, 0x1, R61 ;  /* 0x000000014b3d7824 */ /* 0x000fe200078e023d */
[----:B------:R-:W-:Y:S01]  /*a7c60*/  IADD3.X R75, P4, PT, RZ, RZ, RZ, P4, !PT ;  /* 0x000000ffff4b7210 */ /* 0x000fe2000279e4ff */
[----:B------:R-:W-:Y:S01]  /*a7c70*/  IMAD.X R81, RZ, RZ, RZ, P2 ;  /* 0x000000ffff517224 */ /* 0x000fe200010e06ff */
[----:B------:R-:W-:Y:S01]  /*a7c80*/  IADD3 R63, P2, PT, R76, R79, RZ ;  /* 0x0000004f4c3f7210 */ /* 0x000fe20007f5e0ff */
[----:B------:R-:W-:Y:S01]  /*a7c90*/  IMAD.WIDE.U32 R82, R61, 0x1, RZ ;  /* 0x000000013d527825 */ /* 0x000fe200078e00ff */
[----:B------:R-:W-:-:S03]  /*a7ca0*/  IADD3.X R75, P1, PT, R75, R110, RZ, P1, !PT ;  /* 0x0000006e4b4b7210 */ /* 0x000fc60000f3e4ff */
[----:B------:R-:W-:Y:S02]  /*a7cb0*/  IMAD.MOV.U32 R80, RZ, RZ, R77 ;  /* 0x000000ffff507224 */ /* 0x000fe400078e004d */
[----:B------:R-:W-:-:S04]  /*a7cc0*/  IMAD.WIDE.U32 R84, R74, 0x1, RZ ;  /* 0x000000014a547825 */ /* 0x000fc800078e00ff */
[----:B------:R-:W-:Y:S01]  /*a7cd0*/  IMAD.WIDE.U32.X R80, R122, R11, R80, P2 ;  /* 0x0000000b7a507225 */ /* 0x000fe200010e0450 */
[----:B------:R-:W-:-:S03]  /*a7ce0*/  IADD3 RZ, P5, PT, R144, R84, RZ ;  /* 0x0000005490ff7210 */ /* 0x000fc60007fbe0ff */
[----:B------:R-:W-:-:S04]  /*a7cf0*/  IMAD.WIDE.U32 R82, P2, R74, -0x7af74000, R82 ;  /* 0x8508c0004a527825 */ /* 0x000fc80007840052 */
[----:B------:R-:W-:Y:S01]  /*a7d00*/  IMAD.X R155, RZ, RZ, RZ, P2 ;  /* 0x000000ffff9b7224 */ /* 0x000fe200010e06ff */
[----:B------:R-:W-:Y:S01]  /*a7d10*/  IADD3 R82, P2, PT, R85, R82, RZ ;  /* 0x0000005255527210 */ /* 0x000fe20007f5e0ff */
[----:B------:R-:W-:Y:S02]  /*a7d20*/  IMAD.MOV.U32 R154, RZ, RZ, R83 ;  /* 0x000000ffff9a7224 */ /* 0x000fe400078e0053 */
[----:B------:R-:W-:Y:S01]  /*a7d30*/  IMAD.WIDE.U32 R84, R61, 0x30000000, RZ ;  /* 0x300000003d547825 */ /* 0x000fe200078e00ff */
[----:B------:R-:W-:-:S03]  /*a7d40*/  IADD3.X RZ, P5, PT, R147, R82, RZ, P5, !PT ;  /* 0x0000005293ff7210 */ /* 0x000fc60002fbe4ff */
[----:B------:R-:W-:-:S04]  /*a7d50*/  IMAD.WIDE.U32.X R154, R61, -0x7af74000, R154, P2 ;  /* 0x8508c0003d9a7825 */ /* 0x000fc800010e049a */
[----:B------:R-:W-:Y:S01]  /*a7d60*/  IMAD.X R77, RZ, RZ, RZ, P4 ;  /* 0x000000ffff4d7224 */ /* 0x000fe200020e06ff */
[----:B------:R-:W-:Y:S01]  /*a7d70*/  IADD3.X R69, P5, PT, RZ, R154, RZ, P5, !PT ;  /* 0x0000009aff457210 */ /* 0x000fe20002fbe4ff */
[----:B------:R-:W-:-:S03]  /*a7d80*/  IMAD.WIDE.U32 R84, P2, R74, 0x170b5d44, R84 ;  /* 0x170b5d444a547825 */ /* 0x000fc60007840054 */
        /* <DEDUP_REMOVED lines=8> */
[----:B------:R-:W-:Y:S01]  /*a7e10*/  IMAD.WIDE.U32 R88, R123, R10, R88 ;  /* 0x0000000a7b587225 */ /* 0x000fe200078e0058 */
[----:B------:R-:W-:-:S02]  /*a7e20*/  IADD3 RZ, P2, PT, R126, R120, RZ ;  /* 0x000000787eff7210 */ /* 0x000fc40007f5e0ff */
[----:B------:R-:W-:Y:S01]  /*a7e30*/  IADD3.X R117, P4, PT, RZ, RZ, RZ, P4, !PT ;  /* 0x000000ffff757210 */ /* 0x000fe2000279e4ff */
[----:B------:R-:W-:Y:S01]  /*a7e40*/  IMAD.WIDE.U32.X R82, R61, 0x170b5d44, R82, P5 ;  /* 0x170b5d443d527825 */ /* 0x000fe200028e0452 */
[----:B------:R-:W-:Y:S02]  /*a7e50*/  IADD3.X RZ, P2, PT, R127, R145, RZ, P2, !PT ;  /* 0x000000917fff7210 */ /* 0x000fe4000175e4ff */
[----:B------:R-:W-:Y:S01]  /*a7e60*/  IADD3 RZ, P5, PT, R88, R78, RZ ;  /* 0x0000004e58ff7210 */ /* 0x000fe20007fbe0ff */
[----:B------:R-:W-:Y:S01]  /*a7e70*/  IMAD.X R69, RZ, RZ, RZ, P4 ;  /* 0x000000ffff457224 */ /* 0x000fe200020e06ff */
[----:B------:R-:W-:Y:S01]  /*a7e80*/  IADD3 RZ, P4, PT, R142, R54, RZ ;  /* 0x000000368eff7210 */ /* 0x000fe20007f9e0ff */
[----:B------:R-:W-:Y:S02]  /*a7e90*/  IMAD.IADD R89, R89, 0x1, R92 ;  /* 0x0000000159597824 */ /* 0x000fe400078e025c */
[----:B------:R-:W-:Y:S01]  /*a7ea0*/  IMAD.WIDE.U32 R126, R107, R2, R126 ;  /* 0x000000026b7e7225 */ /* 0x000fe200078e007e */
[----:B------:R-:W-:-:S02]  /*a7eb0*/  IADD3.X RZ, P4, PT, R143, R55, RZ, P4, !PT ;  /* 0x000000378fff7210 */ /* 0x000fc4000279e4ff */
[----:B------:R-:W-:Y:S01]  /*a7ec0*/  IADD3.X R55, P3, PT, RZ, RZ, RZ, P3, !PT ;  /* 0x000000ffff377210 */ /* 0x000fe20001f7e4ff */
[----:B------:R-:W-:Y:S01]  /*a7ed0*/  IMAD.IADD R140, R127, 0x1, R140 ;  /* 0x000000017f8c7824 */ /* 0x000fe200078e028c */
[----:B------:R-:W-:Y:S01]  /*a7ee0*/  IADD3.X RZ, P5, PT, R89, R63, RZ, P5, !PT ;  /* 0x0000003f59ff7210 */ /* 0x000fe20002fbe4ff */
[----:B------:R-:W-:Y:S01]  /*a7ef0*/  IMAD.WIDE.U32 R78, R137, R10, RZ ;  /* 0x0000000a894e7225 */ /* 0x000fe200078e00ff */
[----:B------:R-:W-:Y:S02]  /*a7f00*/  IADD3.X R57, P2, PT, R55, R118, RZ, P2, !PT ;  /* 0x0000007637397210 */ /* 0x000fe4000175e4ff */
[----:B------:R-:W-:Y:S01]  /*a7f10*/  IADD3.X R117, P4, PT, R117, R82, RZ, P4, !PT ;  /* 0x0000005275757210 */ /* 0x000fe2000279e4ff */
[----:B------:R-:W-:Y:S01]  /*a7f20*/  IMAD.WIDE.U32 R54, R122, R10, RZ ;  /* 0x0000000a7a367225 */ /* 0x000fe200078e00ff */
[----:B------:R-:W-:Y:S02]  /*a7f30*/  IADD3.X R118, PT, PT, R119, RZ, RZ, P2, P3 ;  /* 0x000000ff77767210 */ /* 0x000fe400017e64ff */
[----:B------:R-:W-:Y:S01]  /*a7f40*/  IADD3 RZ, P2, PT, R112, R48, RZ ;  /* 0x0000003070ff7210 */ /* 0x000fe20007f5e0ff */
[----:B------:R-:W-:Y:S01]  /*a7f50*/  IMAD.WIDE.U32 R120, R137, R8, RZ ;  /* 0x0000000889787225 */ /* 0x000fe200078e00ff */
[----:B------:R-:W-:-:S02]  /*a7f60*/  IADD3.X R126, P1, PT, R75, R126, RZ, P1, !PT ;  /* 0x0000007e4b7e7210 */ /* 0x000fc40000f3e4ff */
[----:B------:R-:W-:Y:S01]  /*a7f70*/  IADD3.X R63, P5, PT, RZ, R80, RZ, P5, !PT ;  /* 0x00000050ff3f7210 */ /* 0x000fe20002fbe4ff */
[----:B------:R-:W-:Y:S01]  /*a7f80*/  IMAD.WIDE.U32 R142, R74, 0x30000000, R142 ;  /* 0x300000004a8e7825 */ /* 0x000fe200078e008e */
[----:B------:R-:W-:Y:S02]  /*a7f90*/  IADD3.X RZ, P3, PT, R113, R87, RZ, P2, !PT ;  /* 0x0000005771ff7210 */ /* 0x000fe4000177e4ff */
[----:B------:R-:W-:Y:S01]  /*a7fa0*/  IADD3.X R82, P4, PT, R69, R83, RZ, P4, !PT ;  /* 0x0000005345527210 */ /* 0x000fe2000279e4ff */
[----:B------:R-:W-:Y:S01]  /*a7fb0*/  IMAD.X R69, RZ, RZ, RZ, P0 ;  /* 0x000000ffff457224 */ /* 0x000fe200000e06ff */
[----:B------:R-:W-:Y:S01]  /*a7fc0*/  IADD3.X R127, P1, PT, R77, R140, RZ, P1, !PT ;  /* 0x0000008c4d7f7210 */ /* 0x000fe20000f3e4ff */
[----:B------:R-:W-:Y:S01]  /*a7fd0*/  IMAD.WIDE.U32 R112, R123, R8, R112 ;  /* 0x000000087b707225 */ /* 0x000fe200078e0070 */
[----:B------:R-:W-:Y:S02]  /*a7fe0*/  IADD3.X R80, P2, PT, RZ, R81, RZ, P5, !PT ;  /* 0x00000051ff507210 */ /* 0x000fe40002f5e4ff */
[----:B------:R-:W-:Y:S01]  /*a7ff0*/  IADD3.X R67, P5, PT, R67, R58, RZ, P3, !PT ;  /* 0x0000003a43437210 */ /* 0x000fe20001fbe4ff */
[----:B------:R-:W-:Y:S01]  /*a8000*/  IMAD.WIDE.U32 R54, P3, R137, R9, R54 ;  /* 0x0000000989367225 */ /* 0x000fe20007860036 */
[----:B------:R-:W-:-:S02]  /*a8010*/  IADD3 RZ, P0, PT, R126, R104, RZ ;  /* 0x000000687eff7210 */ /* 0x000fc40007f1e0ff */
[----:B------:R-:W-:Y:S01]  /*a8020*/  IADD3.X R75, P1, PT, RZ, RZ, RZ, P1, !PT ;  /* 0x000000ffff4b7210 */ /* 0x000fe20000f3e4ff */
[----:B------:R-:W-:Y:S01]  /*a8030*/  IMAD.WIDE.U32 R110, R125, R4, R126 ;  /* 0x000000047d6e7225 */ /* 0x000fe200078e007e */
[----:B------:R-:W-:Y:S02]  /*a8040*/  IADD3.X R48, P5, PT, R69, R59, RZ, P5, !PT ;  /* 0x0000003b45307210 */ /* 0x000fe40002fbe4ff */
[----:B------:R-:W-:Y:S01]  /*a8050*/  IADD3.X RZ, P0, PT, R127, R124, RZ, P0, !PT ;  /* 0x0000007c7fff7210 */ /* 0x000fe2000071e4ff */
[----:B------:R-:W-:Y:S01]  /*a8060*/  IMAD.IADD R59, R113, 0x1, R50 ;  /* 0x00000001713b7824 */ /* 0x000fe200078e0232 */
[----:B------:R-:W-:Y:S01]  /*a8070*/  IADD3.X R58, P2, PT, R63, R112, RZ, P2, !PT ;  /* 0x000000703f3a7210 */ /* 0x000fe2000175e4ff */
[----:B------:R-:W-:Y:S01]  /*a8080*/  IMAD.X R69, RZ, RZ, RZ, P1 ;  /* 0x000000ffff457224 */ /* 0x000fe200008e06ff */
[----:B------:R-:W-:Y:S01]  /*a8090*/  IADD3.X R50, P0, PT, R75, R102, RZ, P0, !PT ;  /* 0x000000664b327210 */ /* 0x000fe2000071e4ff */
[----:B------:R-:W-:Y:S01]  /*a80a0*/  IMAD.X R81, RZ, RZ, RZ, P3 ;  /* 0x000000ffff517224 */ /* 0x000fe200018e06ff */
[----:B------:R-:W-:Y:S01]  /*a80b0*/  IADD3 R63, P3, PT, R54, R79, RZ ;  /* 0x0000004f363f7210 */ /* 0x000fe20007f7e0ff */
[----:B------:R-:W-:Y:S01]  /*a80c0*/  IMAD.IADD R109, R111, 0x1, R108 ;  /* 0x000000016f6d7824 */ /* 0x000fe200078e026c */
[----:B------:R-:W-:Y:S01]  /*a80d0*/  IADD3.X R59, P2, PT, R80, R59, RZ, P2, !PT ;  /* 0x0000003b503b7210 */ /* 0x000fe2000175e4ff */
[----:B------:R-:W-:Y:S01]  /*a80e0*/  IMAD.MOV.U32 R80, RZ, RZ, R55 ;  /* 0x000000ffff507224 */ /* 0x000fe200078e0037 */
[----:B------:R-:W-:Y:S01]  /*a80f0*/  IADD3.X R110, P5, PT, R67, R110, RZ, P5, !PT ;  /* 0x0000006e436e7210 */ /* 0x000fe20002fbe4ff */
[----:B------:R-:W-:Y:S01]  /*a8100*/  IMAD.WIDE.U32 R86, R122, R4, RZ ;  /* 0x000000047a567225 */ /* 0x000fe200078e00ff */
[----:B------:R-:W-:-:S02]  /*a8110*/  IADD3.X R103, P1, PT, R69, R103, RZ, P0, !PT ;  /* 0x0000006745677210 */ /* 0x000fc4000073e4ff */
[----:B------:R-:W-:Y:S01]  /*a8120*/  IADD3 RZ, P0, PT, R58, R78, RZ ;  /* 0x0000004e3aff7210 */ /* 0x000fe20007f1e0ff */
[----:B------:R-:W-:Y:S01]  /*a8130*/  IMAD.WIDE.U32.X R78, R122, R9, R80, P3 ;  /* 0x000000097a4e7225 */ /* 0x000fe200018e0450 */
[----:B------:R-:W-:Y:S02]  /*a8140*/  IADD3 RZ, P3, PT, R110, R52, RZ ;  /* 0x000000346eff7210 */ /* 0x000fe40007f7e0ff */
[----:B------:R-:W-:Y:S01]  /*a8150*/  IADD3.X R111, P5, PT, R48, R109, RZ, P5, !PT ;  /* 0x0000006d306f7210 */ /* 0x000fe20002fbe4ff */
[----:B------:R-:W-:Y:S01]  /*a8160*/  IMAD.WIDE.U32 R108, R122, R6, RZ ;  /* 0x000000067a6c7225 */ /* 0x000fe200078e00ff */
[----:B------:R-:W-:Y:S02]  /*a8170*/  IADD3.X R112, P1, PT, R50, R57, RZ, P1, !PT ;  /* 0x0000003932707210 */ /* 0x000fe40000f3e4ff */
[----:B------:R-:W-:Y:S01]  /*a8180*/  IADD3.X R75, P2, PT, RZ, RZ, RZ, P2, !PT ;  /* 0x000000ffff4b7210 */ /* 0x000fe2000175e4ff */
[----:B------:R-:W-:Y:S01]  /*a8190*/  IMAD.WIDE.U32 R80, R137, R4, RZ ;  /* 0x0000000489507225 */ /* 0x000fe200078e00ff */
[----:B------:R-:W-:-:S02]  /*a81a0*/  IADD3.X RZ, P3, PT, R111, R51, RZ, P3, !PT ;  /* 0x000000336fff7210 */ /* 0x000fc40001f7e4ff */
[----:B------:R-:W-:Y:S01]  /*a81b0*/  IADD3.X RZ, P0, PT, R59, R63, RZ, P0, !PT ;  /* 0x0000003f3bff7210 */ /* 0x000fe2000071e4ff */
[----:B------:R-:W-:Y:S01]  /*a81c0*/  IMAD.WIDE.U32 R50, R122, R8, RZ ;  /* 0x000000087a327225 */ /* 0x000fe200078e00ff */
[----:B------:R-:W-:Y:S02]  /*a81d0*/  IADD3.X R69, P5, PT, RZ, RZ, RZ, P5, !PT ;  /* 0x000000ffff457210 */ /* 0x000fe40002fbe4ff */
[----:B------:R-:W-:Y:S01]  /*a81e0*/  IADD3.X R75, P0, PT, R75, R78, RZ, P0, !PT ;  /* 0x0000004e4b4b7210 */ /* 0x000fe2000071e4ff */
[----:B------:R-:W-:Y:S01]  /*a81f0*/  IMAD.X R55, RZ, RZ, RZ, P2 ;  /* 0x000000ffff377224 */ /* 0x000fe200010e06ff */
[----:B------:R-:W-:Y:S01]  /*a8200*/  IADD3.X R113, P1, PT, R103, R118, RZ, P1, !PT ;  /* 0x0000007667717210 */ /* 0x000fe20000f3e4ff */
[----:B------:R-:W-:Y:S01]  /*a8210*/  IMAD.WIDE.U32 R50, P2, R137, R7, R50 ;  /* 0x0000000789327225 */ /* 0x000fe20007840032 */
[----:B------:R-:W-:Y:S02]  /*a8220*/  IADD3.X R69, P3, PT, R69, R64, RZ, P3, !PT ;  /* 0x0000004045457210 */ /* 0x000fe40001f7e4ff */
[----:B------:R-:W-:Y:S01]  /*a8230*/  IADD3.X R48, P0, PT, R55, R79, RZ, P0, !PT ;  /* 0x0000004f37307210 */ /* 0x000fe2000071e4ff */
[----:B------:R-:W-:Y:S01]  /*a8240*/  IMAD.X R55, RZ, RZ, RZ, P5 ;  /* 0x000000ffff377224 */ /* 0x000fe200028e06ff */
[----:B------:R-:W-:Y:S01]  /*a8250*/  IADD3.X R119, PT, PT, RZ, RZ, RZ, P2, !PT ;  /* 0x000000ffff777210 */ /* 0x000fe200017fe4ff */
[----:B------:R-:W-:Y:S01]  /*a8260*/  IMAD.MOV.U32 R118, RZ, RZ, R51 ;  /* 0x000000ffff767224 */ /* 0x000fe200078e0033 */
[----:B------:R-:W-:Y:S01]  /*a8270*/  IADD3 R63, P5, PT, R50, R121, RZ ;  /* 0x00000079323f7210 */ /* 0x000fe20007fbe0ff */
[----:B------:R-:W-:Y:S01]  /*a8280*/  IMAD.WIDE.U32 R110, R123, R6, R110 ;  /* 0x000000067b6e7225 */ /* 0x000fe200078e006e */
[----:B------:R-:W-:-:S02]  /*a8290*/  IADD3.X R52, P3, PT, R55, R65, RZ, P3, !PT ;  /* 0x0000004137347210 */ /* 0x000fc40001f7e4ff */
[----:B------:R-:W-:Y:S01]  /*a82a0*/  IADD3.X R116, P4, PT, R117, R116, RZ, P4, !PT ;  /* 0x0000007475747210 */ /* 0x000fe2000279e4ff */
[----:B------:R-:W-:Y:S01]  /*a82b0*/  IMAD.WIDE.U32.X R118, R122, R7, R118, P5 ;  /* 0x000000077a767225 */ /* 0x000fe200028e0476 */
[----:B------:R-:W-:Y:S02]  /*a82c0*/  IADD3.X R110, P0, PT, R75, R110, RZ, P0, !PT ;  /* 0x0000006e4b6e7210 */ /* 0x000fe4000071e4ff */
[----:B------:R-:W-:Y:S01]  /*a82d0*/  IADD3.X R117, P4, PT, R82, R99, RZ, P4, !PT ;  /* 0x0000006352757210 */ /* 0x000fe2000279e4ff */
[----:B------:R-:W-:-:S04]  /*a82e0*/  IMAD.WIDE.U32 R86, P5, R137, R3, R86 ;  /* 0x0000000389567225 */ /* 0x000fc800078a0056 */
[----:B------:R-:W-:-:S04]  /*a82f0*/  IMAD.WIDE.U32 R108, P2, R137, R5, R108 ;  /* 0x00000005896c7225 */ /* 0x000fc8000784006c */
[----:B------:R-:W-:-:S04]  /*a8300*/  IMAD.WIDE.U32 R102, R137, R6, RZ ;  /* 0x0000000689667225 */ /* 0x000fc800078e00ff */
[----:B------:R-:W-:Y:S02]  /*a8310*/  IMAD.IADD R67, R111, 0x1, R56 ;  /* 0x000000016f437824 */ /* 0x000fe400078e0238 */
[----:B------:R-:W-:Y:S01]  /*a8320*/  IMAD.X R79, RZ, RZ, RZ, P5 ;  /* 0x000000ffff4f7224 */ /* 0x000fe200028e06ff */
[----:B------:R-:W-:Y:S01]  /*a8330*/  IADD3 R51, P5, PT, R86, R81, RZ ;  /* 0x0000005156337210 */ /* 0x000fe20007fbe0ff */
[----:B------:R-:W-:Y:S01]  /*a8340*/  IMAD.WIDE.U32 R56, R61, -0x45f6b800, RZ ;  /* 0xba0948003d387825 */ /* 0x000fe200078e00ff */
[----:B------:R-:W-:-:S03]  /*a8350*/  IADD3.X R111, P0, PT, R48, R67, RZ, P0, !PT ;  /* 0x00000043306f7210 */ /* 0x000fc6000071e4ff */
[----:B------:R-:W-:Y:S01]  /*a8360*/  IMAD.X R93, RZ, RZ, RZ, P2 ;  /* 0x000000ffff5d7224 */ /* 0x000fe200010e06ff */
[----:B------:R-:W-:Y:S01]  /*a8370*/  IADD3 R55, P2, PT, R108, R103, RZ ;  /* 0x000000676c377210 */ /* 0x000fe20007f5e0ff */
[----:B------:R-:W-:Y:S02]  /*a8380*/  IMAD.MOV.U32 R78, RZ, RZ, R87 ;  /* 0x000000ffff4e7224 */ /* 0x000fe400078e0057 */
[----:B------:R-:W-:-:S04]  /*a8390*/  IMAD.WIDE.U32 R64, R122, R2, RZ ;  /* 0x000000027a407225 */ /* 0x000fc800078e00ff */
[----:B------:R-:W-:Y:S02]  /*a83a0*/  IMAD.MOV.U32 R92, RZ, RZ, R109 ;  /* 0x000000ffff5c7224 */ /* 0x000fe400078e006d */
[----:B------:R-:W-:-:S04]  /*a83b0*/  IMAD.WIDE.U32.X R78, R122, R3, R78, P5 ;  /* 0x000000037a4e7225 */ /* 0x000fc800028e044e */
[----:B------:R-:W-:-:S04]  /*a83c0*/  IMAD.WIDE.U32 R140, R74, -0x45f6b800, RZ ;  /* 0xba0948004a8c7825 */ /* 0x000fc800078e00ff */
[----:B------:R-:W-:-:S04]  /*a83d0*/  IMAD.WIDE.U32 R56, P5, R74, 0x1ef3622f, R56 ;  /* 0x1ef3622f4a387825 */ /* 0x000fc800078a0038 */
[----:B------:R-:W-:-:S04]  /*a83e0*/  IMAD.WIDE.U32.X R92, R122, R5, R92, P2 ;  /* 0x000000057a5c7225 */ /* 0x000fc800010e045c */
[----:B------:R-:W-:-:S04]  /*a83f0*/  IMAD.WIDE.U32 R64, P2, R137, R13, R64 ;  /* 0x0000000d89407225 */ /* 0x000fc80007840040 */
[----:B------:R-:W-:-:S04]  /*a8400*/  IMAD.WIDE.U32 R124, R125, R2, R112 ;  /* 0x000000027d7c7225 */ /* 0x000fc800078e0070 */
        /* <DEDUP_REMOVED lines=8> */
[----:B------:R-:W-:Y:S01]  /*a8490*/  IMAD.MOV.U32 R100, RZ, RZ, R65 ;  /* 0x000000ffff647224 */ /* 0x000fe200078e0041 */
[----:B------:R-:W-:Y:S01]  /*a84a0*/  IADD3.X RZ, P2, PT, R117, R141, RZ, P2, !PT ;  /* 0x0000008d75ff7210 */ /* 0x000fe2000175e4ff */
[----:B------:R-:W-:Y:S01]  /*a84b0*/  IMAD.WIDE.U32.X R126, R61, 0x1ef3622f, R126, P5 ;  /* 0x1ef3622f3d7e7825 */ /* 0x000fe200028e047e */
[----:B------:R-:W-:-:S03]  /*a84c0*/  IADD3.X R125, P3, PT, R52, R75, RZ, P3, !PT ;  /* 0x0000004b347d7210 */ /* 0x000fc60001f7e4ff */
[----:B------:R-:W-:Y:S01]  /*a84d0*/  IMAD.X R65, RZ, RZ, RZ, P4 ;  /* 0x000000ffff417224 */ /* 0x000fe200020e06ff */
[----:B------:R-:W-:Y:S01]  /*a84e0*/  IADD3.X R57, P2, PT, R57, R126, RZ, P2, !PT ;  /* 0x0000007e39397210 */ /* 0x000fe2000175e4ff */
[----:B------:R-:W-:Y:S01]  /*a84f0*/  IMAD.WIDE.U32 R82, R137, R2, RZ ;  /* 0x0000000289527225 */ /* 0x000fe200078e00ff */
[----:B------:R-:W-:Y:S02]  /*a8500*/  IADD3.X R69, P4, PT, RZ, RZ, RZ, P0, !PT ;  /* 0x000000ffff457210 */ /* 0x000fe4000079e4ff */
[----:B------:R-:W-:Y:S01]  /*a8510*/  IADD3.X R75, P3, PT, RZ, RZ, RZ, P3, !PT ;  /* 0x000000ffff4b7210 */ /* 0x000fe20001f7e4ff */
[----:B------:R-:W-:Y:S01]  /*a8520*/  IMAD.IADD R67, R143, 0x1, R84 ;  /* 0x000000018f437824 */ /* 0x000fe200078e0254 */
[----:B------:R-:W-:Y:S01]  /*a8530*/  IADD3.X R65, P0, PT, R65, R127, RZ, P2, !PT ;  /* 0x0000007f41417210 */ /* 0x000fe2000171e4ff */
[----:B------:R-:W-:Y:S01]  /*a8540*/  IMAD.WIDE.U32 R84, R61, 0xf5138f, RZ ;  /* 0x00f5138f3d547825 */ /* 0x000fe200078e00ff */
[----:B------:R-:W-:Y:S02]  /*a8550*/  IADD3.X R77, PT, PT, RZ, RZ, RZ, P4, !PT ;  /* 0x000000ffff4d7210 */ /* 0x000fe400027fe4ff */
[----:B------:R-:W-:Y:S01]  /*a8560*/  IADD3 RZ, P2, PT, R112, R98, RZ ;  /* 0x0000006270ff7210 */ /* 0x000fe20007f5e0ff */
[----:B------:R-:W-:Y:S01]  /*a8570*/  IMAD.X R81, RZ, RZ, RZ, P3 ;  /* 0x000000ffff517224 */ /* 0x000fe200018e06ff */
[----:B------:R-:W-:Y:S01]  /*a8580*/  IADD3 RZ, P4, PT, R110, R120, RZ ;  /* 0x000000786eff7210 */ /* 0x000fe20007f9e0ff */
[----:B------:R-:W-:Y:S01]  /*a8590*/  IMAD.WIDE.U32 R98, R74, 0x17c510ea, RZ ;  /* 0x17c510ea4a627825 */ /* 0x000fe200078e00ff */
[----:B------:R-:W-:-:S02]  /*a85a0*/  IADD3 RZ, P3, PT, R124, R62, RZ ;  /* 0x0000003e7cff7210 */ /* 0x000fc40007f7e0ff */
[----:B------:R-:W-:Y:S01]  /*a85b0*/  IADD3 R52, P5, PT, R64, R83, RZ ;  /* 0x0000005340347210 */ /* 0x000fe20007fbe0ff */
[----:B------:R-:W-:Y:S01]  /*a85c0*/  IMAD.WIDE.U32 R116, R74, -0x45f6b800, R116 ;  /* 0xba0948004a747825 */ /* 0x000fe200078e0074 */
[----:B------:R-:W-:Y:S02]  /*a85d0*/  IADD3.X RZ, P2, PT, R113, R105, RZ, P2, !PT ;  /* 0x0000006971ff7210 */ /* 0x000fe4000175e4ff */
[----:B------:R-:W-:Y:S01]  /*a85e0*/  IADD3.X R83, P1, PT, RZ, RZ, RZ, P1, !PT ;  /* 0x000000ffff537210 */ /* 0x000fe20000f3e4ff */
[----:B------:R-:W-:Y:S01]  /*a85f0*/  IMAD.WIDE.U32.X R100, R122, R13, R100, P5 ;  /* 0x0000000d7a647225 */ /* 0x000fe200028e0464 */
[----:B------:R-:W-:Y:S02]  /*a8600*/  IADD3.X RZ, P4, PT, R111, R63, RZ, P4, !PT ;  /* 0x0000003f6fff7210 */ /* 0x000fe4000279e4ff */
[----:B------:R-:W-:Y:S01]  /*a8610*/  IADD3.X RZ, P3, PT, R125, R49, RZ, P3, !PT ;  /* 0x000000317dff7210 */ /* 0x000fe20001f7e4ff */
[----:B------:R-:W-:Y:S01]  /*a8620*/  IMAD.WIDE.U32 R84, P5, R74, 0x1a22d9f3, R84 ;  /* 0x1a22d9f34a547825 */ /* 0x000fe200078a0054 */
[----:B------:R-:W-:-:S02]  /*a8630*/  IADD3.X R122, P2, PT, R83, R96, RZ, P2, !PT ;  /* 0x00000060537a7210 */ /* 0x000fc4000175e4ff */
[----:B------:R-:W-:Y:S01]  /*a8640*/  IADD3.X R49, P4, PT, R69, R118, RZ, P4, !PT ;  /* 0x0000007645317210 */ /* 0x000fe2000279e4ff */
[----:B------:R-:W-:Y:S01]  /*a8650*/  IMAD.WIDE.U32 R124, R123, R4, R124 ;  /* 0x000000047b7c7225 */ /* 0x000fe200078e007c */
[----:B------:R-:W-:Y:S02]  /*a8660*/  IADD3.X R69, P3, PT, R75, R70, RZ, P3, !PT ;  /* 0x000000464b457210 */ /* 0x000fe40001f7e4ff */
[----:B------:R-:W-:Y:S01]  /*a8670*/  IADD3.X R75, PT, PT, R97, RZ, RZ, P2, P1 ;  /* 0x000000ff614b7210 */ /* 0x000fe200017e24ff */
[----:B------:R-:W-:Y:S01]  /*a8680*/  IMAD.WIDE.U32 R62, R61, 0x6ca1493b, RZ ;  /* 0x6ca1493b3d3e7825 */ /* 0x000fe200078e00ff */
[----:B------:R-:W-:Y:S02]  /*a8690*/  IADD3.X R140, P1, PT, R81, R71, RZ, P3, !PT ;  /* 0x00000047518c7210 */ /* 0x000fe40001f3e4ff */
[----:B------:R-:W-:Y:S01]  /*a86a0*/  IADD3.X R77, P4, PT, R77, R119, RZ, P4, !PT ;  /* 0x000000774d4d7210 */ /* 0x000fe2000279e4ff */
[----:B------:R-:W-:-:S04]  /*a86b0*/  IMAD.WIDE.U32 R70, R74, 0xf5138f, RZ ;  /* 0x00f5138f4a467825 */ /* 0x000fc800078e00ff */
[----:B------:R-:W-:Y:S01]  /*a86c0*/  IMAD.X R113, RZ, RZ, RZ, P5 ;  /* 0x000000ffff717224 */ /* 0x000fe200028e06ff */
[----:B------:R-:W-:Y:S01]  /*a86d0*/  IADD3 R71, P5, PT, R84, R71, RZ ;  /* 0x0000004754477210 */ /* 0x000fe20007fbe0ff */
[----:B------:R-:W-:Y:S01]  /*a86e0*/  IMAD.IADD R126, R125, 0x1, R60 ;  /* 0x000000017d7e7824 */ /* 0x000fe200078e023c */
[----:B------:R-:W-:Y:S01]  /*a86f0*/  IADD3.X R60, P3, PT, R49, R124, RZ, P4, !PT ;  /* 0x0000007c313c7210 */ /* 0x000fe2000277e4ff */
[----:B------:R-:W-:-:S03]  /*a8700*/  IMAD.WIDE.U32 R96, R61, 0x17c510ea, RZ ;  /* 0x17c510ea3d607825 */ /* 0x000fc600078e00ff */
[----:B------:R-:W-:Y:S01]  /*a8710*/  IADD3 RZ, P4, PT, R60, R102, RZ ;  /* 0x000000663cff7210 */ /* 0x000fe20007f9e0ff */
[----:B------:R-:W-:Y:S02]  /*a8720*/  IMAD.MOV.U32 R112, RZ, RZ, R85 ;  /* 0x000000ffff707224 */ /* 0x000fe400078e0055 */
[----:B------:R-:W-:-:S04]  /*a8730*/  IMAD.WIDE.U32 R62, P2, R74, -0x39c4fa40, R62 ;  /* 0xc63b05c04a3e7825 */ /* 0x000fc8000784003e */
[----:B------:R-:W-:-:S04]  /*a8740*/  IMAD.WIDE.U32.X R112, R61, 0x1a22d9f3, R112, P5 ;  /* 0x1a22d9f33d707825 */ /* 0x000fc800028e0470 */
[----:B------:R-:W-:-:S04]  /*a8750*/  IMAD.WIDE.U32 R102, P5, R74, 0x1ae3a46, R96 ;  /* 0x01ae3a464a667825 */ /* 0x000fc800078a0060 */
[----:B------:R-:W-:Y:S02]  /*a8760*/  IMAD.MOV.U32 R104, RZ, RZ, R63 ;  /* 0x000000ffff687224 */ /* 0x000fe400078e003f */
[----:B------:R-:W-:-:S04]  /*a8770*/  IMAD.WIDE.U32 R96, R142, -0x1, RZ ;  /* 0xffffffff8e607825 */ /* 0x000fc800078e00ff */
[----:B------:R-:W-:Y:S02]  /*a8780*/  IMAD R63, R142, -0x7af74001, -R67 ;  /* 0x8508bfff8e3f7824 */ /* 0x000fe400078e0a43 */
[----:B------:R-:W-:-:S04]  /*a8790*/  IMAD.WIDE.U32 R48, R74, 0x6ca1493b, RZ ;  /* 0x6ca1493b4a307825 */ /* 0x000fc800078e00ff */
[----:B------:R-:W-:Y:S02]  /*a87a0*/  IMAD.IADD R63, R97, 0x1, R63 ;  /* 0x00000001613f7824 */ /* 0x000fe400078e023f */
[----:B------:R-:W-:Y:S01]  /*a87b0*/  IMAD.X R105, RZ, RZ, RZ, P2 ;  /* 0x000000ffff697224 */ /* 0x000fe200010e06ff */
[----:B------:R-:W-:Y:S01]  /*a87c0*/  IADD3 R49, P2, PT, R62, R49, RZ ;  /* 0x000000313e317210 */ /* 0x000fe20007f5e0ff */
        /* <DEDUP_REMOVED lines=9> */
[----:B------:R-:W-:Y:S01]  /*a8860*/  IADD3.X R61, P3, PT, R77, R126, RZ, P3, !PT ;  /* 0x0000007e4d3d7210 */ /* 0x000fe20001f7e4ff */
[----:B------:R-:W-:Y:S01]  /*a8870*/  IMAD.X R127, RZ, RZ, RZ, P5 ;  /* 0x000000ffff7f7224 */ /* 0x000fe200028e06ff */
[----:B------:R-:W-:Y:S01]  /*a8880*/  IADD3 R120, P5, PT, R121, R118, RZ ;  /* 0x0000007679787210 */ /* 0x000fe20007fbe0ff */
[----:B------:R-:W-:Y:S01]  /*a8890*/  IMAD.MOV.U32 R126, RZ, RZ, R119 ;  /* 0x000000ffff7e7224 */ /* 0x000fe200078e0077 */
[----:B------:R-:W-:Y:S01]  /*a88a0*/  IADD3.X R118, P1, PT, R69, R122, RZ, P1, !PT ;  /* 0x0000007a45767210 */ /* 0x000fe20000f3e4ff */
[----:B------:R-:W-:Y:S01]  /*a88b0*/  IMAD.IADD R56, R117, 0x1, R56 ;  /* 0x0000000175387824 */ /* 0x000fe200078e0238 */
[----:B------:R-:W-:Y:S01]  /*a88c0*/  IADD3.X RZ, P2, PT, R67, R120, RZ, P2, !PT ;  /* 0x0000007843ff7210 */ /* 0x000fe2000175e4ff */
[----:B------:R-:W-:Y:S01]  /*a88d0*/  IMAD.WIDE.U32.X R126, R63, -0x7af74000, R126, P5 ;  /* 0x8508c0003f7e7825 */ /* 0x000fe200028e047e */
[----:B------:R-:W-:-:S02]  /*a88e0*/  IADD3.X R67, P3, PT, RZ, RZ, RZ, P3, !PT ;  /* 0x000000ffff437210 */ /* 0x000fc40001f7e4ff */
[----:B------:R-:W-:Y:S01]  /*a88f0*/  IADD3.X RZ, P4, PT, R61, R55, RZ, P4, !PT ;  /* 0x000000373dff7210 */ /* 0x000fe2000279e4ff */
[----:B------:R-:W-:Y:S01]  /*a8900*/  IMAD.WIDE.U32 R114, R123, R12, R114 ;  /* 0x0000000c7b727225 */ /* 0x000fe200078e0072 */
[----:B------:R-:W-:Y:S02]  /*a8910*/  IADD3.X R119, P1, PT, R140, R75, RZ, P1, !PT ;  /* 0x0000004b8c777210 */ /* 0x000fe40000f3e4ff */
[----:B------:R-:W-:Y:S01]  /*a8920*/  IADD3.X R67, P4, PT, R67, R92, RZ, P4, !PT ;  /* 0x0000005c43437210 */ /* 0x000fe2000279e4ff */
[----:B------:R-:W-:Y:S01]  /*a8930*/  IMAD.X R55, RZ, RZ, RZ, P3 ;  /* 0x000000ffff377224 */ /* 0x000fe200018e06ff */
[----:B------:R-:W-:Y:S01]  /*a8940*/  IADD3 RZ, P3, PT, R118, R68, RZ ;  /* 0x0000004476ff7210 */ /* 0x000fe20007f7e0ff */
[----:B------:R-:W-:Y:S01]  /*a8950*/  IMAD.WIDE.U32 R68, R123, R2, R118 ;  /* 0x000000027b447225 */ /* 0x000fe200078e0076 */
[----:B------:R-:W-:Y:S02]  /*a8960*/  IADD3.X R117, P2, PT, RZ, R126, RZ, P2, !PT ;  /* 0x0000007eff757210 */ /* 0x000fe4000175e4ff */
[----:B------:R-:W-:Y:S01]  /*a8970*/  IADD3.X RZ, P3, PT, R119, R53, RZ, P3, !PT ;  /* 0x0000003577ff7210 */ /* 0x000fe20001f7e4ff */
[----:B------:R-:W-:Y:S01]  /*a8980*/  IMAD.IADD R94, R115, 0x1, R94 ;  /* 0x00000001735e7824 */ /* 0x000fe200078e025e */
[----:B------:R-:W-:Y:S01]  /*a8990*/  IADD3.X R53, P1, PT, RZ, RZ, RZ, P1, !PT ;  /* 0x000000ffff357210 */ /* 0x000fe20000f3e4ff */
[----:B------:R-:W-:Y:S01]  /*a89a0*/  IMAD.WIDE.U32 R88, R137, R12, R88 ;  /* 0x0000000c89587225 */ /* 0x000fe200078e0058 */
[----:B------:R-:W-:-:S02]  /*a89b0*/  IADD3.X R92, P4, PT, R55, R93, RZ, P4, !PT ;  /* 0x0000005d375c7210 */ /* 0x000fc4000279e4ff */
[----:B------:R-:W-:Y:S01]  /*a89c0*/  IADD3 R75, PT, PT, R69, R66, RZ ;  /* 0x00000042454b7210 */ /* 0x000fe20007ffe0ff */
[----:B------:R-:W-:Y:S01]  /*a89d0*/  IMAD.WIDE.U32 R118, R63, 0xf5138f, RZ ;  /* 0x00f5138f3f767825 */ /* 0x000fe200078e00ff */
[----:B------:R-:W-:Y:S02]  /*a89e0*/  IADD3.X R53, P3, PT, R53, R72, RZ, P3, !PT ;  /* 0x0000004835357210 */ /* 0x000fe40001f7e4ff */
[----:B------:R-:W-:Y:S01]  /*a89f0*/  IADD3.X R66, P4, PT, R67, R68, RZ, P4, !PT ;  /* 0x0000004443427210 */ /* 0x000fe2000279e4ff */
[----:B------:R-:W-:Y:S01]  /*a8a00*/  IMAD.WIDE.U32 R68, R63, 0x30000000, RZ ;  /* 0x300000003f447825 */ /* 0x000fe200078e00ff */
[----:B------:R-:W-:Y:S02]  /*a8a10*/  IADD3.X R55, PT, PT, R73, RZ, RZ, P3, P1 ;  /* 0x000000ff49377210 */ /* 0x000fe40001fe24ff */
[----:B------:R-:W-:Y:S01]  /*a8a20*/  IADD3.X R67, P1, PT, R92, R75, RZ, P4, !PT ;  /* 0x0000004b5c437210 */ /* 0x000fe2000273e4ff */
[----:B------:R-:W-:Y:S01]  /*a8a30*/  IMAD.WIDE.U32 R72, R96, 0x30000000, RZ ;  /* 0x3000000060487825 */ /* 0x000fe200078e00ff */
[----:B------:R-:W-:-:S02]  /*a8a40*/  IADD3 RZ, P3, PT, R66, R80, RZ ;  /* 0x0000005042ff7210 */ /* 0x000fc40007f7e0ff */
[----:B------:R-:W-:Y:S01]  /*a8a50*/  IADD3.X R75, P1, PT, RZ, RZ, RZ, P1, !PT ;  /* 0x000000ffff4b7210 */ /* 0x000fe20000f3e4ff */
[C---:B------:R-:W-:Y:S01]  /*a8a60*/  IMAD.WIDE.U32 R68, P4, R96.reuse, 0x170b5d44, R68 ;  /* 0x170b5d4460447825 */ /* 0x040fe20007880044 */
[----:B------:R-:W-:Y:S02]  /*a8a70*/  IADD3.X RZ, P3, PT, R67, R51, RZ, P3, !PT ;  /* 0x0000003343ff7210 */ /* 0x000fe40001f7e4ff */
[----:B------:R-:W-:Y:S01]  /*a8a80*/  IADD3.X R127, P2, PT, RZ, R127, RZ, P2, !PT ;  /* 0x0000007fff7f7210 */ /* 0x000fe2000175e4ff */
[----:B------:R-:W-:Y:S01]  /*a8a90*/  IMAD.X R51, RZ, RZ, RZ, P1 ;  /* 0x000000ffff337224 */ /* 0x000fe200008e06ff */
[----:B------:R-:W-:Y:S01]  /*a8aa0*/  IADD3.X R78, P3, PT, R75, R78, RZ, P3, !PT ;  /* 0x0000004e4b4e7210 */ /* 0x000fe20001f7e4ff */
[----:B------:R-:W-:Y:S01]  /*a8ab0*/  IMAD.WIDE.U32 R120, R96, 0xf5138f, RZ ;  /* 0x00f5138f60787825 */ /* 0x000fe200078e00ff */
[----:B------:R-:W-:Y:S02]  /*a8ac0*/  IADD3.X R116, P2, PT, R117, R116, RZ, P2, !PT ;  /* 0x0000007475747210 */ /* 0x000fe4000175e4ff */
[----:B------:R-:W-:Y:S01]  /*a8ad0*/  IADD3.X R80, P3, PT, R51, R79, RZ, P3, !PT ;  /* 0x0000004f33507210 */ /* 0x000fe20001f7e4ff */
[----:B------:R-:W-:Y:S01]  /*a8ae0*/  IMAD.WIDE.U32 R60, R137, R6, R60 ;  /* 0x00000006893c7225 */ /* 0x000fe200078e003c */
[----:B------:R-:W-:-:S02]  /*a8af0*/  IADD3 R77, P5, PT, R68, R73, RZ ;  /* 0x00000049444d7210 */ /* 0x000fc40007fbe0ff */
[----:B------:R-:W-:Y:S01]  /*a8b00*/  IADD3 RZ, P1, PT, R116, R72, RZ ;  /* 0x0000004874ff7210 */ /* 0x000fe20007f3e0ff */
[----:B------:R-:W-:Y:S01]  /*a8b10*/  IMAD.X R73, RZ, RZ, RZ, P4 ;  /* 0x000000ffff497224 */ /* 0x000fe200020e06ff */
[----:B------:R-:W-:Y:S01]  /*a8b20*/  IADD3.X R117, P4, PT, R127, R56, RZ, P2, !PT ;  /* 0x000000387f757210 */ /* 0x000fe2000179e4ff */
[----:B------:R-:W-:Y:S01]  /*a8b30*/  IMAD.MOV.U32 R72, RZ, RZ, R69 ;  /* 0x000000ffff487224 */ /* 0x000fe200078e0045 */
[----:B------:R-:W-:Y:S02]  /*a8b40*/  IADD3.X R56, P3, PT, R78, R53, RZ, P3, !PT ;  /* 0x000000354e387210 */ /* 0x000fe40001f7e4ff */
[----:B------:R-:W-:Y:S01]  /*a8b50*/  IADD3.X R114, P0, PT, R57, R114, RZ, P0, !PT ;  /* 0x0000007239727210 */ /* 0x000fe2000071e4ff */
[----:B------:R-:W-:Y:S01]  /*a8b60*/  IMAD.WIDE.U32.X R72, R63, 0x170b5d44, R72, P5 ;  /* 0x170b5d443f487825 */ /* 0x000fe200028e0448 */
[----:B------:R-:W-:Y:S02]  /*a8b70*/  IADD3 RZ, P5, PT, R56, R82, RZ ;  /* 0x0000005238ff7210 */ /* 0x000fe40007fbe0ff */
[----:B------:R-:W-:Y:S01]  /*a8b80*/  IADD3.X R57, P3, PT, R80, R55, RZ, P3, !PT ;  /* 0x0000003750397210 */ /* 0x000fe20001f7e4ff */
[----:B------:R-:W-:Y:S01]  /*a8b90*/  IMAD.WIDE.U32 R82, R106, R12, RZ ;  /* 0x0000000c6a527225 */ /* 0x000fe200078e00ff */
[----:B------:R-:W-:-:S02]  /*a8ba0*/  IADD3.X RZ, P1, PT, R117, R77, RZ, P1, !PT ;  /* 0x0000004d75ff7210 */ /* 0x000fc40000f3e4ff */
[----:B------:R-:W-:Y:S01]  /*a8bb0*/  IADD3.X R55, P4, PT, RZ, RZ, RZ, P4, !PT ;  /* 0x000000ffff377210 */ /* 0x000fe2000279e4ff */
[----:B------:R-:W-:Y:S01]  /*a8bc0*/  IMAD.WIDE.U32 R116, R96, 0x30000000, R116 ;  /* 0x3000000060747825 */ /* 0x000fe200078e0074 */
[----:B------:R-:W-:Y:S02]  /*a8bd0*/  IADD3.X R115, P0, PT, R65, R94, RZ, P0, !PT ;  /* 0x0000005e41737210 */ /* 0x000fe4000071e4ff */
[----:B------:R-:W-:Y:S01]  /*a8be0*/  IADD3.X RZ, P5, PT, R57, R52, RZ, P5, !PT ;  /* 0x0000003439ff7210 */ /* 0x000fe20002fbe4ff */
[----:B------:R-:W-:Y:S01]  /*a8bf0*/  IMAD.WIDE.U32 R52, R63, -0x45f6b800, RZ ;  /* 0xba0948003f347825 */ /* 0x000fe200078e00ff */
[----:B------:R-:W-:Y:S02]  /*a8c00*/  IADD3.X R65, P3, PT, RZ, RZ, RZ, P3, !PT ;  /* 0x000000ffff417210 */ /* 0x000fe40001f7e4ff */
[----:B------:R-:W-:Y:S01]  /*a8c10*/  IADD3.X R55, P1, PT, R55, R72, RZ, P1, !PT ;  /* 0x0000004837377210 */ /* 0x000fe20000f3e4ff */
[----:B------:R-:W-:Y:S01]  /*a8c20*/  IMAD.X R72, RZ, RZ, RZ, P4 ;  /* 0x000000ffff487224 */ /* 0x000fe200020e06ff */
[----:B------:R-:W-:Y:S01]  /*a8c30*/  IADD3.X R65, P5, PT, R65, R100, RZ, P5, !PT ;  /* 0x0000006441417210 */ /* 0x000fe20002fbe4ff */
[----:B------:R-:W-:Y:S01]  /*a8c40*/  IMAD.WIDE.U32 R78, R74, 0xf5138f, R114 ;  /* 0x00f5138f4a4e7825 */ /* 0x000fe200078e0072 */
[----:B------:R-:W-:-:S02]  /*a8c50*/  IADD3 RZ, P2, PT, R114, R70, RZ ;  /* 0x0000004672ff7210 */ /* 0x000fc40007f5e0ff */
[----:B------:R-:W-:Y:S01]  /*a8c60*/  IADD3.X R72, P1, PT, R72, R73, RZ, P1, !PT ;  /* 0x0000004948487210 */ /* 0x000fe20000f3e4ff */
[----:B------:R-:W-:Y:S01]  /*a8c70*/  IMAD.IADD R51, R117, 0x1, R68 ;  /* 0x0000000175337824 */ /* 0x000fe200078e0244 */
[----:B------:R-:W-:Y:S01]  /*a8c80*/  IADD3.X R87, PT, PT, R101, RZ, RZ, P5, P3 ;  /* 0x000000ff65577210 */ /* 0x000fe20002fe64ff */
[----:B------:R-:W-:Y:S01]  /*a8c90*/  IMAD.IADD R85, R79, 0x1, R84 ;  /* 0x000000014f557824 */ /* 0x000fe200078e0254 */
[----:B------:R-:W-:Y:S01]  /*a8ca0*/  IADD3.X RZ, P2, PT, R115, R71, RZ, P2, !PT ;  /* 0x0000004773ff7210 */ /* 0x000fe2000175e4ff */
[C---:B------:R-:W-:Y:S01]  /*a8cb0*/  IMAD.WIDE.U32 R70, R96.reuse, -0x45f6b800, RZ ;  /* 0xba09480060467825 */ /* 0x040fe200078e00ff */
[----:B------:R-:W-:Y:S02]  /*a8cc0*/  IADD3.X R101, P0, PT, RZ, RZ, RZ, P0, !PT ;  /* 0x000000ffff657210 */ /* 0x000fe4000071e4ff */
[----:B------:R-:W-:Y:S01]  /*a8cd0*/  IADD3.X R78, P1, PT, R55, R78, RZ, P1, !PT ;  /* 0x0000004e374e7210 */ /* 0x000fe20000f3e4ff */
[----:B------:R-:W-:Y:S01]  /*a8ce0*/  IMAD.WIDE.U32 R68, P4, R96, 0x1ef3622f, R52 ;  /* 0x1ef3622f60447825 */ /* 0x000fe20007880034 */
[----:B------:R-:W-:-:S02]  /*a8cf0*/  IADD3.X R101, P2, PT, R101, R112, RZ, P2, !PT ;  /* 0x0000007065657210 */ /* 0x000fc4000175e4ff */
[----:B------:R-:W-:Y:S01]  /*a8d00*/  IADD3.X R79, P1, PT, R72, R85, RZ, P1, !PT ;  /* 0x00000055484f7210 */ /* 0x000fe20000f3e4ff */
        /* <DEDUP_REMOVED lines=11> */
[----:B------:R-:W-:-:S04]  /*a8dc0*/  IMAD.WIDE.U32 R92, R52, 0x1, RZ ;  /* 0x00000001345c7825 */ /* 0x000fc800078e00ff */
[----:B------:R-:W-:Y:S02]  /*a8dd0*/  IMAD.MOV.U32 R72, RZ, RZ, R69 ;  /* 0x000000ffff487224 */ /* 0x000fe400078e0045 */
[----:B------:R-:W-:-:S04]  /*a8de0*/  IMAD.WIDE.U32 R70, P1, R52, -0x7af74000, R70 ;  /* 0x8508c00034467825 */ /* 0x000fc80007820046 */
        /* <DEDUP_REMOVED lines=8> */
[----:B------:R-:W-:Y:S02]  /*a8e70*/  IADD3 R51, PT, PT, R79, R68, RZ ;  /* 0x000000444f337210 */ /* 0x000fe40007ffe0ff */
[----:B------:R-:W-:Y:S01]  /*a8e80*/  IADD3.X R55, P0, PT, R55, R73, RZ, P0, !PT ;  /* 0x0000004937377210 */ /* 0x000fe2000071e4ff */
[----:B------:R-:W-:-:S04]  /*a8e90*/  IMAD.WIDE.U32 R82, P5, R139, R11, R82 ;  /* 0x0000000b8b527225 */ /* 0x000fc800078a0052 */
[----:B------:R-:W-:Y:S02]  /*a8ea0*/  IMAD.IADD R79, R89, 0x1, R76 ;  /* 0x00000001594f7824 */ /* 0x000fe400078e024c */
[----:B------:R-:W-:Y:S01]  /*a8eb0*/  IMAD.X R93, RZ, RZ, RZ, P1 ;  /* 0x000000ffff5d7224 */ /* 0x000fe200008e06ff */
[----:B------:R-:W-:Y:S01]  /*a8ec0*/  IADD3.X R100, P1, PT, R101, R88, RZ, P2, !PT ;  /* 0x0000005865647210 */ /* 0x000fe2000173e4ff */
[----:B------:R-:W-:-:S03]  /*a8ed0*/  IMAD.WIDE.U32 R76, R106, R6, RZ ;  /* 0x000000066a4c7225 */ /* 0x000fc600078e00ff */
[----:B------:R-:W-:Y:S01]  /*a8ee0*/  IADD3.X R101, P1, PT, R112, R79, RZ, P1, !PT ;  /* 0x0000004f70657210 */ /* 0x000fe20000f3e4ff */
[----:B------:R-:W-:Y:S02]  /*a8ef0*/  IMAD.MOV.U32 R92, RZ, RZ, R71 ;  /* 0x000000ffff5c7224 */ /* 0x000fe400078e0047 */
[----:B------:R-:W-:Y:S02]  /*a8f00*/  IMAD.X R85, RZ, RZ, RZ, P5 ;  /* 0x000000ffff557224 */ /* 0x000fe400028e06ff */
[----:B------:R-:W-:-:S04]  /*a8f10*/  IMAD.WIDE.U32 R72, R106, R8, RZ ;  /* 0x000000086a487225 */ /* 0x000fc800078e00ff */
[----:B------:R-:W-:-:S04]  /*a8f20*/  IMAD.WIDE.U32 R68, P5, R139, R9, R94 ;  /* 0x000000098b447225 */ /* 0x000fc800078a005e */
[----:B------:R-:W-:-:S04]  /*a8f30*/  IMAD.WIDE.U32 R70, P2, R139, R5, R76 ;  /* 0x000000058b467225 */ /* 0x000fc8000784004c */
[----:B------:R-:W-:-:S04]  /*a8f40*/  IMAD.WIDE.U32.X R92, R53, -0x7af74000, R92, P4 ;  /* 0x8508c000355c7825 */ /* 0x000fc800020e045c */
[----:B------:R-:W-:Y:S02]  /*a8f50*/  IMAD.X R95, RZ, RZ, RZ, P5 ;  /* 0x000000ffff5f7224 */ /* 0x000fe400028e06ff */
[----:B------:R-:W-:-:S04]  /*a8f60*/  IMAD.WIDE.U32 R72, P5, R139, R7, R72 ;  /* 0x000000078b487225 */ /* 0x000fc800078a0048 */
[----:B------:R-:W-:-:S04]  /*a8f70*/  IMAD.WIDE.U32 R76, R106, R4, RZ ;  /* 0x000000046a4c7225 */ /* 0x000fc800078e00ff */
[----:B------:R-:W-:Y:S01]  /*a8f80*/  IMAD.X R115, RZ, RZ, RZ, P2 ;  /* 0x000000ffff737224 */ /* 0x000fe200010e06ff */
[----:B------:R-:W-:Y:S01]  /*a8f90*/  IADD3.X R79, P2, PT, RZ, R92, RZ, P3, !PT ;  /* 0x0000005cff4f7210 */ /* 0x000fe20001f5e4ff */
[----:B------:R-:W-:-:S03]  /*a8fa0*/  IMAD.WIDE.U32 R112, R74, 0x6ca1493b, R100 ;  /* 0x6ca1493b4a707825 */ /* 0x000fc600078e0064 */
[----:B------:R-:W-:Y:S01]  /*a8fb0*/  IADD3.X R80, P2, PT, RZ, R93, RZ, P2, !PT ;  /* 0x0000005dff507210 */ /* 0x000fe2000175e4ff */
[----:B------:R-:W-:Y:S01]  /*a8fc0*/  IMAD.X R89, RZ, RZ, RZ, P5 ;  /* 0x000000ffff597224 */ /* 0x000fe200028e06ff */
[----:B------:R-:W-:Y:S01]  /*a8fd0*/  IADD3 RZ, P5, PT, R100, R48, RZ ;  /* 0x0000003064ff7210 */ /* 0x000fe20007fbe0ff */
[----:B------:R-:W-:Y:S01]  /*a8fe0*/  IMAD.IADD R62, R113, 0x1, R62 ;  /* 0x00000001713e7824 */ /* 0x000fe200078e023e */
[----:B------:R-:W-:Y:S01]  /*a8ff0*/  IADD3.X R92, P3, PT, R75, R112, RZ, P0, !PT ;  /* 0x000000704b5c7210 */ /* 0x000fe2000077e4ff */
[----:B------:R-:W-:Y:S01]  /*a9000*/  IMAD.WIDE.U32 R76, P4, R139, R3, R76 ;  /* 0x000000038b4c7225 */ /* 0x000fe2000788004c */
[----:B------:R-:W-:Y:S02]  /*a9010*/  IADD3.X RZ, P5, PT, R101, R49, RZ, P5, !PT ;  /* 0x0000003165ff7210 */ /* 0x000fe40002fbe4ff */
[----:B------:R-:W-:Y:S01]  /*a9020*/  IADD3.X R48, P0, PT, R79, R78, RZ, P2, !PT ;  /* 0x0000004e4f307210 */ /* 0x000fe2000171e4ff */
[----:B------:R-:W-:Y:S01]  /*a9030*/  IMAD.X R101, RZ, RZ, RZ, P4 ;  /* 0x000000ffff657224 */ /* 0x000fe200020e06ff */
[----:B------:R-:W-:Y:S01]  /*a9040*/  IADD3.X R93, P3, PT, R55, R62, RZ, P3, !PT ;  /* 0x0000003e375d7210 */ /* 0x000fe20001f7e4ff */
[----:B------:R-:W-:Y:S01]  /*a9050*/  IMAD.WIDE.U32 R118, P4, R96, 0x1a22d9f3, R118 ;  /* 0x1a22d9f360767825 */ /* 0x000fe20007880076 */
[----:B------:R-:W-:-:S02]  /*a9060*/  IADD3.X R75, P1, PT, RZ, RZ, RZ, P1, !PT ;  /* 0x000000ffff4b7210 */ /* 0x000fc40000f3e4ff */
[----:B------:R-:W-:Y:S01]  /*a9070*/  IADD3.X R97, P3, PT, RZ, RZ, RZ, P3, !PT ;  /* 0x000000ffff617210 */ /* 0x000fe20001f7e4ff */
[----:B------:R-:W-:Y:S01]  /*a9080*/  IMAD.WIDE.U32 R78, R53, 0x30000000, RZ ;  /* 0x30000000354e7825 */ /* 0x000fe200078e00ff */
[----:B------:R-:W-:Y:S02]  /*a9090*/  IADD3.X R49, P0, PT, R80, R51, RZ, P0, !PT ;  /* 0x0000003350317210 */ /* 0x000fe4000071e4ff */
[----:B------:R-:W-:Y:S01]  /*a90a0*/  IADD3.X R75, P5, PT, R75, R104, RZ, P5, !PT ;  /* 0x000000684b4b7210 */ /* 0x000fe20002fbe4ff */
        /* <DEDUP_REMOVED lines=39> */
[----:B------:R-:W-:-:S04]  /*a9320*/  IMAD.WIDE.U32 R84, R139, R6, RZ ;  /* 0x000000068b547225 */ /* 0x000fc800078e00ff */
[----:B------:R-:W-:Y:S01]  /*a9330*/  IMAD.MOV.U32 R88, RZ, RZ, R73 ;  /* 0x000000ffff587224 */ /* 0x000fe200078e0049 */
[----:B------:R-:W-:Y:S01]  /*a9340*/  IADD3.X R73, P5, PT, RZ, R104, RZ, P1, !PT ;  /* 0x00000068ff497210 */ /* 0x000fe20000fbe4ff */
[----:B------:R-:W-:-:S04]  /*a9350*/  IMAD.WIDE.U32 R116, R139, R12, R116 ;  /* 0x0000000c8b747225 */ /* 0x000fc800078e0074 */
[----:B------:R-:W-:Y:S01]  /*a9360*/  IMAD.WIDE.U32.X R88, R106, R7, R88, P2 ;  /* 0x000000076a587225 */ /* 0x000fe200010e0458 */
[----:B------:R-:W-:Y:S02]  /*a9370*/  IADD3 R69, P2, PT, R70, R85, RZ ;  /* 0x0000005546457210 */ /* 0x000fe40007f5e0ff */
[----:B------:R-:W-:Y:S01]  /*a9380*/  IADD3.X R104, P1, PT, R75, R116, RZ, P0, !PT ;  /* 0x000000744b687210 */ /* 0x000fe2000073e4ff */
[----:B------:R-:W-:Y:S01]  /*a9390*/  IMAD.IADD R118, R59, 0x1, R118 ;  /* 0x000000013b767824 */ /* 0x000fe200078e0276 */
[----:B------:R-:W-:Y:S01]  /*a93a0*/  IADD3.X R62, P0, PT, RZ, R105, RZ, P5, !PT ;  /* 0x00000069ff3e7210 */ /* 0x000fe20002f1e4ff */
[----:B------:R-:W-:Y:S01]  /*a93b0*/  IMAD.MOV.U32 R114, RZ, RZ, R71 ;  /* 0x000000ffff727224 */ /* 0x000fe200078e0047 */
[----:B------:R-:W-:Y:S01]  /*a93c0*/  IADD3 RZ, P5, PT, R104, R98, RZ ;  /* 0x0000006268ff7210 */ /* 0x000fe20007fbe0ff */
[----:B------:R-:W-:Y:S01]  /*a93d0*/  IMAD.WIDE.U32 R58, R139, R4, RZ ;  /* 0x000000048b3a7225 */ /* 0x000fe200078e00ff */
[----:B------:R-:W-:-:S03]  /*a93e0*/  IADD3.X R55, P4, PT, R55, R118, RZ, P4, !PT ;  /* 0x0000007637377210 */ /* 0x000fc6000279e4ff */
[----:B------:R-:W-:Y:S02]  /*a93f0*/  IMAD.IADD R80, R117, 0x1, R82 ;  /* 0x0000000175507824 */ /* 0x000fe400078e0252 */
[----:B------:R-:W-:Y:S01]  /*a9400*/  IMAD.WIDE.U32.X R82, R106, R5, R114, P2 ;  /* 0x000000056a527225 */ /* 0x000fe200010e0472 */
[----:B------:R-:W-:Y:S02]  /*a9410*/  IADD3 R59, P2, PT, R76, R59, RZ ;  /* 0x0000003b4c3b7210 */ /* 0x000fe40007f5e0ff */
[----:B------:R-:W-:Y:S01]  /*a9420*/  IADD3.X R105, P1, PT, R51, R80, RZ, P1, !PT ;  /* 0x0000005033697210 */ /* 0x000fe20000f3e4ff */
[----:B------:R-:W-:-:S03]  /*a9430*/  IMAD.WIDE.U32 R114, R137, R8, R110 ;  /* 0x0000000889727225 */ /* 0x000fc600078e006e */
[----:B------:R-:W-:Y:S01]  /*a9440*/  IADD3.X R71, P1, PT, RZ, RZ, RZ, P1, !PT ;  /* 0x000000ffff477210 */ /* 0x000fe20000f3e4ff */
[----:B------:R-:W-:Y:S01]  /*a9450*/  IMAD.WIDE.U32 R110, R63, 0x6ca1493b, RZ ;  /* 0x6ca1493b3f6e7825 */ /* 0x000fe200078e00ff */
[----:B------:R-:W-:Y:S02]  /*a9460*/  IADD3.X R80, P0, PT, R73, R114, RZ, P0, !PT ;  /* 0x0000007249507210 */ /* 0x000fe4000071e4ff */
[----:B------:R-:W-:Y:S01]  /*a9470*/  IADD3.X RZ, P5, PT, R105, R81, RZ, P5, !PT ;  /* 0x0000005169ff7210 */ /* 0x000fe20002fbe4ff */
[----:B------:R-:W-:Y:S02]  /*a9480*/  IMAD.MOV.U32 R100, RZ, RZ, R77 ;  /* 0x000000ffff647224 */ /* 0x000fe400078e004d */
[----:B------:R-:W-:Y:S01]  /*a9490*/  IMAD.IADD R77, R115, 0x1, R50 ;  /* 0x00000001734d7824 */ /* 0x000fe200078e0232 */
[----:B------:R-:W-:Y:S01]  /*a94a0*/  IADD3.X R71, P5, PT, R71, R124, RZ, P5, !PT ;  /* 0x0000007c47477210 */ /* 0x000fe20002fbe4ff */
[----:B------:R-:W-:-:S03]  /*a94b0*/  IMAD.WIDE.U32.X R100, R106, R3, R100, P2 ;  /* 0x000000036a647225 */ /* 0x000fc600010e0464 */
[----:B------:R-:W-:Y:S01]  /*a94c0*/  IADD3.X R81, P0, PT, R62, R77, RZ, P0, !PT ;  /* 0x0000004d3e517210 */ /* 0x000fe2000071e4ff */
[----:B------:R-:W-:-:S03]  /*a94d0*/  IMAD.WIDE.U32 R98, P2, R96, -0x39c4fa40, R110 ;  /* 0xc63b05c060627825 */ /* 0x000fc6000784006e */
[----:B------:R-:W-:Y:S01]  /*a94e0*/  IADD3.X R77, P0, PT, RZ, RZ, RZ, P0, !PT ;  /* 0x000000ffff4d7210 */ /* 0x000fe2000071e4ff */
[----:B------:R-:W-:-:S04]  /*a94f0*/  IMAD.WIDE.U32 R50, R96, 0x6ca1493b, RZ ;  /* 0x6ca1493b60327825 */ /* 0x000fc800078e00ff */
[----:B------:R-:W-:Y:S01]  /*a9500*/  IMAD.X R75, RZ, RZ, RZ, P2 ;  /* 0x000000ffff4b7224 */ /* 0x000fe200010e06ff */
[----:B------:R-:W-:Y:S01]  /*a9510*/  IADD3 RZ, P2, PT, R80, R112, RZ ;  /* 0x0000007050ff7210 */ /* 0x000fe20007f5e0ff */
[----:B------:R-:W-:Y:S01]  /*a9520*/  IMAD.X R73, RZ, RZ, RZ, P1 ;  /* 0x000000ffff497224 */ /* 0x000fe200008e06ff */
[----:B------:R-:W-:Y:S01]  /*a9530*/  IADD3 R51, P1, PT, R98, R51, RZ ;  /* 0x0000003362337210 */ /* 0x000fe20007f3e0ff */
[----:B------:R-:W-:Y:S01]  /*a9540*/  IMAD.WIDE.U32 R110, R63, 0x17c510ea, RZ ;  /* 0x17c510ea3f6e7825 */ /* 0x000fe200078e00ff */
[----:B------:R-:W-:-:S03]  /*a9550*/  IADD3.X RZ, P2, PT, R81, R97, RZ, P2, !PT ;  /* 0x0000006151ff7210 */ /* 0x000fc6000175e4ff */
[----:B------:R-:W-:Y:S01]  /*a9560*/  IMAD.WIDE.U32 R112, R74, 0x17c510ea, R104 ;  /* 0x17c510ea4a707825 */ /* 0x000fe200078e0068 */
[----:B------:R-:W-:-:S03]  /*a9570*/  IADD3.X R119, P2, PT, R77, R94, RZ, P2, !PT ;  /* 0x0000005e4d777210 */ /* 0x000fc6000175e4ff */
[----:B------:R-:W-:Y:S01]  /*a9580*/  IMAD.MOV.U32 R74, RZ, RZ, R99 ;  /* 0x000000ffff4a7224 */ /* 0x000fe200078e0063 */
[----:B------:R-:W-:Y:S01]  /*a9590*/  IADD3 R120, PT, PT, R113, R102, RZ ;  /* 0x0000006671787210 */ /* 0x000fe20007ffe0ff */
[----:B------:R-:W-:Y:S01]  /*a95a0*/  IMAD.WIDE.U32 R114, R53, -0x45f6b800, RZ ;  /* 0xba09480035727825 */ /* 0x000fe200078e00ff */
[----:B------:R-:W-:-:S03]  /*a95b0*/  IADD3.X R62, P3, PT, R79, R112, RZ, P3, !PT ;  /* 0x000000704f3e7210 */ /* 0x000fc60001f7e4ff */
[----:B------:R-:W-:-:S04]  /*a95c0*/  IMAD.WIDE.U32.X R104, R63, -0x39c4fa40, R74, P1 ;  /* 0xc63b05c03f687825 */ /* 0x000fc800008e044a */
[----:B------:R-:W-:-:S04]  /*a95d0*/  IMAD.WIDE.U32 R74, P1, R96, 0x1ae3a46, R110 ;  /* 0x01ae3a46604a7825 */ /* 0x000fc8000782006e */
[----:B------:R-:W-:-:S04]  /*a95e0*/  IMAD.WIDE.U32 R110, R96, 0x17c510ea, RZ ;  /* 0x17c510ea606e7825 */ /* 0x000fc800078e00ff */
[----:B------:R-:W-:-:S04]  /*a95f0*/  IMAD.WIDE.U32 R116, R52, 0x30000000, R48 ;  /* 0x3000000034747825 */ /* 0x000fc800078e0030 */
[----:B------:R-:W-:Y:S01]  /*a9600*/  IMAD.X R99, RZ, RZ, RZ, P0 ;  /* 0x000000ffff637224 */ /* 0x000fe200000e06ff */
[----:B------:R-:W-:Y:S01]  /*a9610*/  IADD3 R85, P0, PT, R74, R111, RZ ;  /* 0x0000006f4a557210 */ /* 0x000fe20007f1e0ff */
[----:B------:R-:W-:Y:S02]  /*a9620*/  IMAD.X R103, RZ, RZ, RZ, P1 ;  /* 0x000000ffff677224 */ /* 0x000fe400008e06ff */
[----:B------:R-:W-:Y:S01]  /*a9630*/  IMAD.WIDE.U32 R112, R52, -0x45f6b800, RZ ;  /* 0xba09480034707825 */ /* 0x000fe200078e00ff */
[----:B------:R-:W-:-:S03]  /*a9640*/  IADD3.X R99, P2, PT, R99, R95, RZ, P2, !PT ;  /* 0x0000005f63637210 */ /* 0x000fc6000175e4ff */
[----:B------:R-:W-:-:S04]  /*a9650*/  IMAD.WIDE.U32 R114, P1, R52, 0x1ef3622f, R114 ;  /* 0x1ef3622f34727825 */ /* 0x000fc80007820072 */
[----:B------:R-:W-:Y:S02]  /*a9660*/  IMAD.MOV.U32 R102, RZ, RZ, R75 ;  /* 0x000000ffff667224 */ /* 0x000fe400078e004b */
[----:B------:R-:W-:-:S04]  /*a9670*/  IMAD.WIDE.U32 R48, R116, -0x1, RZ ;  /* 0xffffffff74307825 */ /* 0x000fc800078e00ff */
        /* <DEDUP_REMOVED lines=8> */
[----:B------:R-:W-:Y:S01]  /*a9700*/  IMAD.MOV.U32 R78, RZ, RZ, R115 ;  /* 0x000000ffff4e7224 */ /* 0x000fe200078e0073 */
[----:B------:R-:W-:Y:S01]  /*a9710*/  IADD3.X R115, P5, PT, R73, R125, RZ, P5, !PT ;  /* 0x0000007d49737210 */ /* 0x000fe20002fbe4ff */
[C---:B------:R-:W-:Y:S01]  /*a9720*/  IMAD R109, R116.reuse, -0x7af74001, -R75 ;  /* 0x8508bfff746d7824 */ /* 0x040fe200078e0a4b */
[----:B------:R-:W-:Y:S01]  /*a9730*/  IADD3.X R73, P4, PT, RZ, RZ, RZ, P4, !PT ;  /* 0x000000ffff497210 */ /* 0x000fe2000279e4ff */
[----:B------:R-:W-:Y:S01]  /*a9740*/  IMAD.WIDE.U32.X R78, R53, 0x1ef3622f, R78, P1 ;  /* 0x1ef3622f354e7825 */ /* 0x000fe200008e044e */
[----:B------:R-:W-:-:S03]  /*a9750*/  IADD3 RZ, P1, PT, R116, R112, RZ ;  /* 0x0000007074ff7210 */ /* 0x000fc60007f3e0ff */
[----:B------:R-:W-:Y:S01]  /*a9760*/  IMAD.WIDE.U32 R116, R139, R10, R80 ;  /* 0x0000000a8b747225 */ /* 0x000fe200078e0050 */
[----:B------:R-:W-:-:S03]  /*a9770*/  IADD3.X R73, P0, PT, R73, R78, RZ, P0, !PT ;  /* 0x0000004e49497210 */ /* 0x000fc6000071e4ff */
[----:B------:R-:W-:Y:S01]  /*a9780*/  IMAD.IADD R80, R117, 0x1, R68 ;  /* 0x0000000175507824 */ /* 0x000fe200078e0244 */
[----:B------:R-:W-:Y:S01]  /*a9790*/  IADD3.X R68, P5, PT, R71, R116, RZ, P5, !PT ;  /* 0x0000007447447210 */ /* 0x000fe20002fbe4ff */
[----:B------:R-:W-:Y:S01]  /*a97a0*/  IMAD.IADD R49, R49, 0x1, R109 ;  /* 0x0000000131317824 */ /* 0x000fe200078e026d */
[----:B------:R-:W-:Y:S01]  /*a97b0*/  IADD3.X R71, P3, PT, RZ, RZ, RZ, P3, !PT ;  /* 0x000000ffff477210 */ /* 0x000fe20001f7e4ff */
[----:B------:R-:W-:Y:S01]  /*a97c0*/  IMAD.X R107, RZ, RZ, RZ, P4 ;  /* 0x000000ffff6b7224 */ /* 0x000fe200020e06ff */
[----:B------:R-:W-:Y:S01]  /*a97d0*/  IADD3.X R115, P5, PT, R115, R80, RZ, P5, !PT ;  /* 0x0000005073737210 */ /* 0x000fe20002fbe4ff */
[----:B------:R-:W-:-:S03]  /*a97e0*/  IMAD.WIDE.U32 R116, R49, 0x1, RZ ;  /* 0x0000000131747825 */ /* 0x000fc600078e00ff */
[----:B------:R-:W-:Y:S01]  /*a97f0*/  IADD3.X R107, P0, PT, R107, R79, RZ, P0, !PT ;  /* 0x0000004f6b6b7210 */ /* 0x000fe2000071e4ff */
[----:B------:R-:W-:Y:S01]  /*a9800*/  IMAD.WIDE.U32 R78, R53, 0xf5138f, RZ ;  /* 0x00f5138f354e7825 */ /* 0x000fe200078e00ff */
[----:B------:R-:W-:-:S03]  /*a9810*/  IADD3.X R97, P5, PT, RZ, RZ, RZ, P5, !PT ;  /* 0x000000ffff617210 */ /* 0x000fc60002fbe4ff */
[C-C-:B------:R-:W-:Y:S02]  /*a9820*/  IMAD R112, R48.reuse, -0x7af74000, R116.reuse ;  /* 0x8508c00030707824 */ /* 0x140fe400078e0274 */
[----:B------:R-:W-:Y:S02]  /*a9830*/  IMAD.X R111, RZ, RZ, RZ, P3 ;  /* 0x000000ffff6f7224 */ /* 0x000fe400018e06ff */
[----:B------:R-:W-:-:S04]  /*a9840*/  IMAD.WIDE.U32 R116, P3, R48, -0x7af74000, R116 ;  /* 0x8508c00030747825 */ /* 0x000fc80007860074 */
[----:B------:R-:W-:Y:S01]  /*a9850*/  IMAD.X R77, RZ, RZ, RZ, P5 ;  /* 0x000000ffff4d7224 */ /* 0x000fe200028e06ff */
[C---:B------:R-:W-:Y:S01]  /*a9860*/  IADD3 RZ, P4, PT, R113.reuse, R116, RZ ;  /* 0x0000007471ff7210 */ /* 0x040fe20007f9e0ff */
[----:B------:R-:W-:Y:S02]  /*a9870*/  IMAD.IADD R112, R113, 0x1, R112 ;  /* 0x0000000171707824 */ /* 0x000fe400078e0270 */
[----:B------:R-:W-:-:S03]  /*a9880*/  IMAD.WIDE.U32 R80, P5, R52, 0x1a22d9f3, R78 ;  /* 0x1a22d9f334507825 */ /* 0x000fc600078a004e */
[----:B------:R-:W-:Y:S01]  /*a9890*/  IADD3.X RZ, P1, PT, R75, R112, RZ, P1, !PT ;  /* 0x000000704bff7210 */ /* 0x000fe20000f3e4ff */
[----:B------:R-:W-:Y:S01]  /*a98a0*/  IMAD.WIDE.U32 R78, R52, 0xf5138f, RZ ;  /* 0x00f5138f344e7825 */ /* 0x000fe200078e00ff */
[----:B------:R-:W-:-:S03]  /*a98b0*/  MOV R112, R81 ;  /* 0x0000005100707202 */ /* 0x000fc60000000f00 */
[----:B------:R-:W-:Y:S01]  /*a98c0*/  IMAD.X R113, RZ, RZ, RZ, P5 ;  /* 0x000000ffff717224 */ /* 0x000fe200028e06ff */
[----:B------:R-:W-:Y:S01]  /*a98d0*/  IADD3 R75, P5, PT, R80, R79, RZ ;  /* 0x0000004f504b7210 */ /* 0x000fe20007fbe0ff */
[----:B------:R-:W-:-:S04]  /*a98e0*/  IMAD.WIDE.U32 R94, R53, 0x6ca1493b, RZ ;  /* 0x6ca1493b355e7825 */ /* 0x000fc800078e00ff */
[----:B------:R-:W-:-:S04]  /*a98f0*/  IMAD.WIDE.U32.X R112, R53, 0x1a22d9f3, R112, P5 ;  /* 0x1a22d9f335707825 */ /* 0x000fc800028e0470 */
[----:B------:R-:W-:-:S04]  /*a9900*/  IMAD.WIDE.U32 R94, P5, R52, -0x39c4fa40, R94 ;  /* 0xc63b05c0345e7825 */ /* 0x000fc800078a005e */
[----:B------:R-:W-:Y:S01]  /*a9910*/  IMAD.X R109, RZ, RZ, RZ, P5 ;  /* 0x000000ffff6d7224 */ /* 0x000fe200028e06ff */
[----:B------:R-:W-:Y:S01]  /*a9920*/  IADD3 RZ, P5, PT, R62, R50, RZ ;  /* 0x000000323eff7210 */ /* 0x000fe20007fbe0ff */
[----:B------:R-:W-:Y:S01]  /*a9930*/  IMAD.IADD R120, R61, 0x1, R108 ;  /* 0x000000013d787824 */ /* 0x000fe200078e026c */
[----:B------:R-:W-:Y:S01]  /*a9940*/  IADD3.X R50, P2, PT, R119, R60, RZ, P2, !PT ;  /* 0x0000003c77327210 */ /* 0x000fe2000175e4ff */
[----:B------:R-:W-:Y:S01]  /*a9950*/  IMAD.WIDE.U32 R118, R52, 0x6ca1493b, RZ ;  /* 0x6ca1493b34767825 */ /* 0x000fe200078e00ff */
[----:B------:R-:W-:Y:S02]  /*a9960*/  IADD3.X RZ, P5, PT, R63, R51, RZ, P5, !PT ;  /* 0x000000333fff7210 */ /* 0x000fe40002fbe4ff */
[----:B------:R-:W-:Y:S01]  /*a9970*/  IADD3.X R51, P2, PT, R99, R120, RZ, P2, !PT ;  /* 0x0000007863337210 */ /* 0x000fe2000175e4ff */
[----:B------:R-:W-:Y:S01]  /*a9980*/  IMAD.X R61, RZ, RZ, RZ, P3 ;  /* 0x000000ffff3d7224 */ /* 0x000fe200018e06ff */
[----:B------:R-:W-:Y:S01]  /*a9990*/  IADD3 R79, P3, PT, R94, R119, RZ ;  /* 0x000000775e4f7210 */ /* 0x000fe20007f7e0ff */
[----:B------:R-:W-:Y:S01]  /*a99a0*/  IMAD.MOV.U32 R60, RZ, RZ, R117 ;  /* 0x000000ffff3c7224 */ /* 0x000fe200078e0075 */
[----:B------:R-:W-:Y:S01]  /*a99b0*/  IADD3.X R71, P5, PT, R71, R104, RZ, P5, !PT ;  /* 0x0000006847477210 */ /* 0x000fe20002fbe4ff */
[----:B------:R-:W-:-:S02]  /*a99c0*/  IMAD.MOV.U32 R108, RZ, RZ, R95 ;  /* 0x000000ffff6c7224 */ /* 0x000fc400078e005f */
[----:B------:R-:W-:-:S04]  /*a99d0*/  IMAD.WIDE.U32 R116, R52, -0x45f6b800, R54 ;  /* 0xba09480034747825 */ /* 0x000fc800078e0036 */
[----:B------:R-:W-:-:S04]  /*a99e0*/  IMAD.WIDE.U32 R54, R53, 0x17c510ea, RZ ;  /* 0x17c510ea35367825 */ /* 0x000fc800078e00ff */
[----:B------:R-:W-:-:S04]  /*a99f0*/  IMAD.WIDE.U32.X R60, R49, -0x7af74000, R60, P4 ;  /* 0x8508c000313c7825 */ /* 0x000fc800020e043c */
[----:B------:R-:W-:Y:S01]  /*a9a00*/  IMAD.WIDE.U32.X R108, R53, -0x39c4fa40, R108, P3 ;  /* 0xc63b05c0356c7825 */ /* 0x000fe200018e046c */
[----:B------:R-:W-:Y:S02]  /*a9a10*/  IADD3 RZ, P3, PT, R50, R92, RZ ;  /* 0x0000005c32ff7210 */ /* 0x000fe40007f7e0ff */
[----:B------:R-:W-:Y:S01]  /*a9a20*/  IADD3.X R92, P4, PT, R111, R105, RZ, P5, !PT ;  /* 0x000000696f5c7210 */ /* 0x000fe20002f9e4ff */
[----:B------:R-:W-:Y:S01]  /*a9a30*/  IMAD.IADD R114, R117, 0x1, R114 ;  /* 0x0000000175727824 */ /* 0x000fe200078e0272 */
[----:B------:R-:W-:Y:S01]  /*a9a40*/  IADD3.X R117, P1, PT, RZ, R60, RZ, P1, !PT ;  /* 0x0000003cff757210 */ /* 0x000fe20000f3e4ff */
[----:B------:R-:W-:Y:S01]  /*a9a50*/  IMAD.WIDE.U32 R104, R96, 0x6ca1493b, R62 ;  /* 0x6ca1493b60687825 */ /* 0x000fe200078e003e */
[----:B------:R-:W-:Y:S02]  /*a9a60*/  IADD3.X RZ, P3, PT, R51, R93, RZ, P3, !PT ;  /* 0x0000005d33ff7210 */ /* 0x000fe40001f7e4ff */
[----:B------:R-:W-:Y:S01]  /*a9a70*/  IADD3.X R81, P1, PT, RZ, R61, RZ, P1, !PT ;  /* 0x0000003dff517210 */ /* 0x000fe20000f3e4ff */
[----:B------:R-:W-:Y:S01]  /*a9a80*/  IMAD.WIDE.U32 R54, P5, R52, 0x1ae3a46, R54 ;  /* 0x01ae3a4634367825 */ /* 0x000fe200078a0036 */
[----:B------:R-:W-:-:S02]  /*a9a90*/  IADD3.X R104, P0, PT, R73, R104, RZ, P0, !PT ;  /* 0x0000006849687210 */ /* 0x000fc4000071e4ff */
[----:B------:R-:W-:Y:S01]  /*a9aa0*/  IADD3.X R116, P1, PT, R117, R116, RZ, P1, !PT ;  /* 0x0000007475747210 */ /* 0x000fe20000f3e4ff */
[----:B------:R-:W-:-:S03]  /*a9ab0*/  IMAD.WIDE.U32 R62, R52, 0x17c510ea, RZ ;  /* 0x17c510ea343e7825 */ /* 0x000fc600078e00ff */
[----:B------:R-:W-:Y:S01]  /*a9ac0*/  IADD3.X R117, P1, PT, R81, R114, RZ, P1, !PT ;  /* 0x0000007251757210 */ /* 0x000fe20000f3e4ff */
[----:B------:R-:W-:Y:S01]  /*a9ad0*/  IMAD.X R61, RZ, RZ, RZ, P5 ;  /* 0x000000ffff3d7224 */ /* 0x000fe200028e06ff */
[----:B------:R-:W-:Y:S01]  /*a9ae0*/  IADD3 R63, P5, PT, R54, R63, RZ ;  /* 0x0000003f363f7210 */ /* 0x000fe20007fbe0ff */
[----:B------:R-:W-:Y:S01]  /*a9af0*/  IMAD.IADD R120, R105, 0x1, R98 ;  /* 0x0000000169787824 */ /* 0x000fe200078e0262 */
[----:B------:R-:W-:Y:S01]  /*a9b00*/  IADD3.X R114, P4, PT, R71, R68, RZ, P4, !PT ;  /* 0x0000004447727210 */ /* 0x000fe2000279e4ff */
        /* <DEDUP_REMOVED lines=8> */
[----:B------:R-:W-:Y:S01]  /*a9b90*/  IMAD.WIDE.U32.X R60, R53, 0x1ae3a46, R60, P5 ;  /* 0x01ae3a46353c7825 */ /* 0x000fe200028e043c */
[----:B------:R-:W-:-:S03]  /*a9ba0*/  IADD3.X R73, P0, PT, RZ, RZ, RZ, P0, !PT ;  /* 0x000000ffff497210 */ /* 0x000fc6000071e4ff */
[----:B------:R-:W-:-:S04]  /*a9bb0*/  IMAD.WIDE.U32 R120, P5, R48, 0x170b5d44, R98 ;  /* 0x170b5d4430787825 */ /* 0x000fc800078a0062 */
[----:B------:R-:W-:Y:S01]  /*a9bc0*/  IMAD R107, R48, 0x170b5d44, R98 ;  /* 0x170b5d44306b7824 */ /* 0x000fe200078e0262 */
[----:B------:R-:W-:Y:S01]  /*a9bd0*/  MOV R98, R121 ;  /* 0x0000007900627202 */ /* 0x000fe20000000f00 */
[----:B------:R-:W-:Y:S01]  /*a9be0*/  IMAD.X R99, RZ, RZ, RZ, P5 ;  /* 0x000000ffff637224 */ /* 0x000fe200028e06ff */
[----:B------:R-:W-:Y:S01]  /*a9bf0*/  IADD3 RZ, P5, PT, R120, R123, RZ ;  /* 0x0000007b78ff7210 */ /* 0x000fe20007fbe0ff */
[----:B------:R-:W-:-:S04]  /*a9c00*/  IMAD.WIDE.U32 R120, R49, -0x45f6b800, RZ ;  /* 0xba09480031787825 */ /* 0x000fc800078e00ff */
[----:B------:R-:W-:Y:S01]  /*a9c10*/  IMAD.X R53, RZ, RZ, RZ, P2 ;  /* 0x000000ffff357224 */ /* 0x000fe200010e06ff */
[----:B------:R-:W-:Y:S01]  /*a9c20*/  IADD3 RZ, P2, PT, R104, R78, RZ ;  /* 0x0000004e68ff7210 */ /* 0x000fe20007f5e0ff */
[C-C-:B------:R-:W-:Y:S02]  /*a9c30*/  IMAD R119, R48.reuse, 0x1ef3622f, R120.reuse ;  /* 0x1ef3622f30777824 */ /* 0x140fe400078e0278 */
[----:B------:R-:W-:Y:S01]  /*a9c40*/  IMAD.X R81, RZ, RZ, RZ, P1 ;  /* 0x000000ffff517224 */ /* 0x000fe200008e06ff */
[----:B------:R-:W-:Y:S01]  /*a9c50*/  IADD3.X R53, P3, PT, R53, R89, RZ, P3, !PT ;  /* 0x0000005935357210 */ /* 0x000fe20001f7e4ff */
[----:B------:R-:W-:Y:S01]  /*a9c60*/  IMAD.WIDE.U32 R120, P1, R48, 0x1ef3622f, R120 ;  /* 0x1ef3622f30787825 */ /* 0x000fe20007820078 */
[----:B------:R-:W-:-:S03]  /*a9c70*/  IADD3.X RZ, P2, PT, R105, R75, RZ, P2, !PT ;  /* 0x0000004b69ff7210 */ /* 0x000fc6000175e4ff */
[----:B------:R-:W-:Y:S01]  /*a9c80*/  IMAD.WIDE.U32 R92, R48, -0x45f6b800, RZ ;  /* 0xba094800305c7825 */ /* 0x000fe200078e00ff */
[----:B------:R-:W-:-:S03]  /*a9c90*/  IADD3.X R73, P2, PT, R73, R112, RZ, P2, !PT ;  /* 0x0000007049497210 */ /* 0x000fc6000175e4ff */
[----:B------:R-:W-:Y:S01]  /*a9ca0*/  IMAD.WIDE.U32.X R98, R49, 0x170b5d44, R98, P5 ;  /* 0x170b5d4431627825 */ /* 0x000fe200028e0462 */
[----:B------:R-:W-:-:S03]  /*a9cb0*/  IADD3 RZ, P5, PT, R114, R110, RZ ;  /* 0x0000006e72ff7210 */ /* 0x000fc60007fbe0ff */
[----:B------:R-:W-:Y:S01]  /*a9cc0*/  IMAD.X R89, RZ, RZ, RZ, P1 ;  /* 0x000000ffff597224 */ /* 0x000fe200008e06ff */
[----:B------:R-:W-:Y:S01]  /*a9cd0*/  IADD3 RZ, P1, PT, R120, R93, RZ ;  /* 0x0000005d78ff7210 */ /* 0x000fe20007f3e0ff */
[----:B------:R-:W-:Y:S01]  /*a9ce0*/  IMAD.WIDE.U32 R110, R137, R4, R66 ;  /* 0x00000004896e7225 */ /* 0x000fe200078e0042 */
[----:B------:R-:W-:-:S03]  /*a9cf0*/  IADD3.X RZ, P5, PT, R115, R85, RZ, P5, !PT ;  /* 0x0000005573ff7210 */ /* 0x000fc60002fbe4ff */
[----:B------:R-:W-:Y:S01]  /*a9d00*/  IMAD.WIDE.U32 R66, R49, 0xf5138f, RZ ;  /* 0x00f5138f31427825 */ /* 0x000fe200078e00ff */
[----:B------:R-:W-:-:S03]  /*a9d10*/  IADD3.X R110, P3, PT, R55, R110, RZ, P3, !PT ;  /* 0x0000006e376e7210 */ /* 0x000fc60001f7e4ff */
[----:B------:R-:W-:Y:S02]  /*a9d20*/  IMAD.MOV.U32 R88, RZ, RZ, R121 ;  /* 0x000000ffff587224 */ /* 0x000fe400078e0079 */
[----:B------:R-:W-:-:S04]  /*a9d30*/  IMAD.WIDE.U32 R120, R48, 0xf5138f, RZ ;  /* 0x00f5138f30787825 */ /* 0x000fc800078e00ff */
[----:B------:R-:W-:-:S04]  /*a9d40*/  IMAD.WIDE.U32.X R124, R49, 0x1ef3622f, R88, P1 ;  /* 0x1ef3622f317c7825 */ /* 0x000fc800008e0458 */
[----:B------:R-:W-:-:S04]  /*a9d50*/  IMAD.WIDE.U32 R88, P1, R48, 0x1a22d9f3, R66 ;  /* 0x1a22d9f330587825 */ /* 0x000fc80007820042 */
        /* <DEDUP_REMOVED lines=38> */
[----:B------:R-:W-:Y:S01]  /*a9fc0*/  IMAD.IADD R107, R117, 0x1, R107 ;  /* 0x00000001756b7824 */ /* 0x000fe200078e026b */
[----:B------:R-:W-:Y:S01]  /*a9fd0*/  IADD3.X R51, P5, PT, RZ, RZ, RZ, P4, !PT ;  /* 0x000000ffff337210 */ /* 0x000fe200027be4ff */
[----:B------:R-:W-:Y:S01]  /*a9fe0*/  IMAD.WIDE.U32 R104, R52, 0xf5138f, R104 ;  /* 0x00f5138f34687825 */ /* 0x000fe200078e0068 */
[----:B------:R-:W-:-:S02]  /*a9ff0*/  IADD3.X RZ, P1, PT, R111, R69, RZ, P1, !PT ;  /* 0x000000456fff7210 */ /* 0x000fc40000f3e4ff */
[----:B------:R-:W-:Y:S01]  /*aa000*/  IADD3.X R86, P3, PT, R53, R103, RZ, P3, !PT ;  /* 0x0000006735567210 */ /* 0x000fe20001f7e4ff */
[----:B------:R-:W-:Y:S01]  /*aa010*/  IMAD.X R53, RZ, RZ, RZ, P5 ;  /* 0x000000ffff357224 */ /* 0x000fe200028e06ff */
[----:B------:R-:W-:Y:S01]  /*aa020*/  IADD3.X R51, P1, PT, R51, R82, RZ, P1, !PT ;  /* 0x0000005233337210 */ /* 0x000fe20000f3e4ff */
[----:B------:R-:W-:Y:S01]  /*aa030*/  IMAD.WIDE.U32 R68, R137, R2, R56 ;  /* 0x0000000289447225 */ /* 0x000fe200078e0038 */
[----:B------:R-:W-:Y:S02]  /*aa040*/  IADD3.X R126, P4, PT, R73, R126, RZ, P2, !PT ;  /* 0x0000007e497e7210 */ /* 0x000fe4000179e4ff */
[----:B------:R-:W-:Y:S01]  /*aa050*/  IADD3.X R82, P1, PT, R53, R83, RZ, P1, !PT ;  /* 0x0000005335527210 */ /* 0x000fe20000f3e4ff */
[C---:B------:R-:W-:Y:S01]  /*aa060*/  IMAD.WIDE.U32 R56, R116.reuse, -0x1, RZ ;  /* 0xffffffff74387825 */ /* 0x040fe200078e00ff */
[----:B------:R-:W-:Y:S02]  /*aa070*/  IADD3.X R104, P0, PT, R71, R104, RZ, P0, !PT ;  /* 0x0000006847687210 */ /* 0x000fe4000071e4ff */
[----:B------:R-:W-:Y:S01]  /*aa080*/  IADD3.X R127, P5, PT, R95, R74, RZ, P4, !PT ;  /* 0x0000004a5f7f7210 */ /* 0x000fe200027be4ff */
[----:B------:R-:W-:Y:S01]  /*aa090*/  IMAD R53, R116, -0x7af74001, -R107 ;  /* 0x8508bfff74357824 */ /* 0x000fe200078e0a6b */
[----:B------:R-:W-:Y:S01]  /*aa0a0*/  IADD3.X R68, P1, PT, R51, R68, RZ, P1, !PT ;  /* 0x0000004433447210 */ /* 0x000fe20000f3e4ff */
[----:B------:R-:W-:Y:S01]  /*aa0b0*/  IMAD.IADD R80, R105, 0x1, R80 ;  /* 0x0000000169507824 */ /* 0x000fe200078e0250 */
[----:B------:R-:W-:Y:S01]  /*aa0c0*/  IADD3.X R95, P5, PT, RZ, RZ, RZ, P5, !PT ;  /* 0x000000ffff5f7210 */ /* 0x000fe20002fbe4ff */
[----:B------:R-:W-:Y:S01]  /*aa0d0*/  IMAD.IADD R69, R69, 0x1, R64 ;  /* 0x0000000145457824 */ /* 0x000fe200078e0240 */
[----:B------:R-:W-:Y:S01]  /*aa0e0*/  IADD3 RZ, P2, PT, R126, R118, RZ ;  /* 0x000000767eff7210 */ /* 0x000fe20007f5e0ff */
[----:B------:R-:W-:Y:S01]  /*aa0f0*/  IMAD.IADD R53, R57, 0x1, R53 ;  /* 0x0000000139357824 */ /* 0x000fe200078e0235 */
[----:B------:R-:W-:Y:S01]  /*aa100*/  IADD3.X R105, P4, PT, R81, R80, RZ, P0, !PT ;  /* 0x0000005051697210 */ /* 0x000fe2000079e4ff */
[----:B------:R-:W-:Y:S01]  /*aa110*/  IMAD.IADD R51, R119, 0x1, R93 ;  /* 0x0000000177337824 */ /* 0x000fe200078e025d */
[----:B------:R-:W-:Y:S01]  /*aa120*/  IADD3.X R69, P1, PT, R82, R69, RZ, P1, !PT ;  /* 0x0000004552457210 */ /* 0x000fe20000f3e4ff */
[----:B------:R-:W-:Y:S01]  /*aa130*/  IMAD.WIDE.U32 R80, R53, 0x1, RZ ;  /* 0x0000000135507825 */ /* 0x000fe200078e00ff */
[----:B------:R-:W-:-:S02]  /*aa140*/  IADD3.X R97, P3, PT, R78, R97, RZ, P3, !PT ;  /* 0x000000614e617210 */ /* 0x000fc40001f7e4ff */
[----:B------:R-:W-:Y:S01]  /*aa150*/  IADD3.X R57, P1, PT, RZ, RZ, RZ, P1, !PT ;  /* 0x000000ffff397210 */ /* 0x000fe20000f3e4ff */
[----:B------:R-:W-:Y:S01]  /*aa160*/  IMAD.X R83, RZ, RZ, RZ, P5 ;  /* 0x000000ffff537224 */ /* 0x000fe200028e06ff */
[----:B------:R-:W-:Y:S01]  /*aa170*/  IADD3.X RZ, P2, PT, R127, R79, RZ, P2, !PT ;  /* 0x0000004f7fff7210 */ /* 0x000fe2000175e4ff */
[----:B------:R-:W-:Y:S01]  /*aa180*/  IMAD.WIDE.U32 R72, R56, 0x1, RZ ;  /* 0x0000000138487825 */ /* 0x000fe200078e00ff */
[----:B------:R-:W-:Y:S02]  /*aa190*/  IADD3 RZ, P0, PT, R104, R92, RZ ;  /* 0x0000005c68ff7210 */ /* 0x000fe40007f1e0ff */
[----:B------:R-:W-:Y:S01]  /*aa1a0*/  IADD3.X R86, P3, PT, R86, R77, RZ, P3, !PT ;  /* 0x0000004d56567210 */ /* 0x000fe20001f7e4ff */
[----:B------:R-:W-:Y:S01]  /*aa1b0*/  IMAD.WIDE.U32 R78, P5, R56, -0x7af74000, R80 ;  /* 0x8508c000384e7825 */ /* 0x000fe200078a0050 */
[----:B------:R-:W-:Y:S02]  /*aa1c0*/  IADD3.X RZ, P0, PT, R105, R51, RZ, P0, !PT ;  /* 0x0000003369ff7210 */ /* 0x000fe4000071e4ff */
[----:B------:R-:W-:Y:S01]  /*aa1d0*/  IADD3.X R85, P4, PT, RZ, RZ, RZ, P4, !PT ;  /* 0x000000ffff557210 */ /* 0x000fe2000279e4ff */
[----:B------:R-:W-:Y:S01]  /*aa1e0*/  IMAD.WIDE.U32 R110, R139, R6, R110 ;  /* 0x000000068b6e7225 */ /* 0x000fe200078e006e */
[----:B------:R-:W-:-:S02]  /*aa1f0*/  IADD3.X R93, P2, PT, R95, R108, RZ, P2, !PT ;  /* 0x0000006c5f5d7210 */ /* 0x000fc4000175e4ff */
[----:B------:R-:W-:Y:S01]  /*aa200*/  IADD3.X R85, P0, PT, R85, R124, RZ, P0, !PT ;  /* 0x0000007c55557210 */ /* 0x000fe2000071e4ff */
[----:B------:R-:W-:Y:S01]  /*aa210*/  IMAD.X R77, RZ, RZ, RZ, P1 ;  /* 0x000000ffff4d7224 */ /* 0x000fe200008e06ff */
[----:B------:R-:W-:Y:S01]  /*aa220*/  IADD3.X R84, P1, PT, R97, R50, RZ, P3, !PT ;  /* 0x0000003261547210 */ /* 0x000fe20001f3e4ff */
[----:B------:R-:W-:Y:S01]  /*aa230*/  IMAD.X R71, RZ, RZ, RZ, P5 ;  /* 0x000000ffff477224 */ /* 0x000fe200028e06ff */
[----:B------:R-:W-:Y:S01]  /*aa240*/  IADD3 RZ, P5, PT, R73, R78, RZ ;  /* 0x0000004e49ff7210 */ /* 0x000fe20007fbe0ff */
[----:B------:R-:W-:Y:S01]  /*aa250*/  IMAD.WIDE.U32 R50, R53, 0x30000000, RZ ;  /* 0x3000000035327825 */ /* 0x000fe200078e00ff */
[----:B------:R-:W-:Y:S02]  /*aa260*/  IADD3.X R108, P2, PT, R83, R109, RZ, P2, !PT ;  /* 0x0000006d536c7210 */ /* 0x000fe4000175e4ff */
[----:B------:R-:W-:Y:S01]  /*aa270*/  IADD3.X R49, P1, PT, R86, R49, RZ, P1, !PT ;  /* 0x0000003156317210 */ /* 0x000fe20000f3e4ff */
[----:B------:R-:W-:Y:S02]  /*aa280*/  IMAD.IADD R64, R111, 0x1, R70 ;  /* 0x000000016f407824 */ /* 0x000fe400078e0246 */
[----:B------:R-:W-:-:S02]  /*aa290*/  IMAD.MOV.U32 R70, RZ, RZ, R79 ;  /* 0x000000ffff467224 */ /* 0x000fc400078e004f */
[----:B------:R-:W-:Y:S02]  /*aa2a0*/  IMAD R111, R56, 0x170b5d44, R50 ;  /* 0x170b5d44386f7824 */ /* 0x000fe400078e0232 */
[----:B------:R-:W-:-:S04]  /*aa2b0*/  IMAD.WIDE.U32.X R70, R53, -0x7af74000, R70, P5 ;  /* 0x8508c00035467825 */ /* 0x000fc800028e0446 */
[----:B------:R-:W-:-:S04]  /*aa2c0*/  IMAD.WIDE.U32 R78, P5, R56, 0x170b5d44, R50 ;  /* 0x170b5d44384e7825 */ /* 0x000fc800078a0032 */
[----:B------:R-:W-:-:S04]  /*aa2d0*/  IMAD.WIDE.U32 R50, R56, 0x30000000, RZ ;  /* 0x3000000038327825 */ /* 0x000fc800078e00ff */
[----:B------:R-:W-:Y:S01]  /*aa2e0*/  IMAD.X R89, RZ, RZ, RZ, P4 ;  /* 0x000000ffff597224 */ /* 0x000fe200020e06ff */
[----:B------:R-:W-:Y:S01]  /*aa2f0*/  IADD3 RZ, P4, PT, R116, R72, RZ ;  /* 0x0000004874ff7210 */ /* 0x000fe20007f9e0ff */
[----:B------:R-:W-:Y:S01]  /*aa300*/  IMAD R72, R56, -0x7af74000, R80 ;  /* 0x8508c00038487824 */ /* 0x000fe200078e0250 */
[----:B------:R-:W-:Y:S01]  /*aa310*/  MOV R80, R79 ;  /* 0x0000004f00507202 */ /* 0x000fe20000000f00 */
[----:B------:R-:W-:Y:S01]  /*aa320*/  IMAD.X R81, RZ, RZ, RZ, P5 ;  /* 0x000000ffff517224 */ /* 0x000fe200028e06ff */
[----:B------:R-:W-:Y:S01]  /*aa330*/  IADD3 RZ, P5, PT, R78, R51, RZ ;  /* 0x000000334eff7210 */ /* 0x000fe20007fbe0ff */
[----:B------:R-:W-:Y:S01]  /*aa340*/  IMAD.WIDE.U32 R82, R53, -0x45f6b800, RZ ;  /* 0xba09480035527825 */ /* 0x000fe200078e00ff */
[----:B------:R-:W-:-:S03]  /*aa350*/  IADD3.X R124, P0, PT, R89, R125, RZ, P0, !PT ;  /* 0x0000007d597c7210 */ /* 0x000fc6000071e4ff */
        /* <DEDUP_REMOVED lines=8> */
[----:B------:R-:W-:Y:S01]  /*aa3e0*/  IMAD.WIDE.U32 R96, R52, 0x6ca1493b, R126 ;  /* 0x6ca1493b34607825 */ /* 0x000fe200078e007e */
[----:B------:R-:W-:-:S03]  /*aa3f0*/  IADD3.X R127, P2, PT, RZ, RZ, RZ, P2, !PT ;  /* 0x000000ffff7f7210 */ /* 0x000fc6000175e4ff */
[----:B------:R-:W-:Y:S01]  /*aa400*/  IMAD.X R95, RZ, RZ, RZ, P5 ;  /* 0x000000ffff5f7224 */ /* 0x000fe200028e06ff */
[----:B------:R-:W-:Y:S01]  /*aa410*/  IADD3 RZ, P5, PT, R82, R79, RZ ;  /* 0x0000004f52ff7210 */ /* 0x000fe20007fbe0ff */
[----:B------:R-:W-:Y:S01]  /*aa420*/  IMAD.WIDE.U32 R88, R53, 0xf5138f, RZ ;  /* 0x00f5138f35587825 */ /* 0x000fe200078e00ff */
[----:B------:R-:W-:-:S03]  /*aa430*/  IADD3.X R96, P0, PT, R85, R96, RZ, P0, !PT ;  /* 0x0000006055607210 */ /* 0x000fc6000071e4ff */
[----:B------:R-:W-:Y:S02]  /*aa440*/  IMAD.IADD R97, R97, 0x1, R94 ;  /* 0x0000000161617824 */ /* 0x000fe400078e025e */
[----:B------:R-:W-:Y:S02]  /*aa450*/  IMAD.MOV.U32 R94, RZ, RZ, R83 ;  /* 0x000000ffff5e7224 */ /* 0x000fe400078e0053 */
[----:B------:R-:W-:Y:S01]  /*aa460*/  IMAD R49, R56, 0x1a22d9f3, R88 ;  /* 0x1a22d9f338317824 */ /* 0x000fe200078e0258 */
[----:B------:R-:W-:Y:S01]  /*aa470*/  IADD3.X R97, P0, PT, R124, R97, RZ, P0, !PT ;  /* 0x000000617c617210 */ /* 0x000fe2000071e4ff */
[----:B------:R-:W-:-:S03]  /*aa480*/  IMAD.WIDE.U32.X R94, R53, 0x1ef3622f, R94, P5 ;  /* 0x1ef3622f355e7825 */ /* 0x000fc600028e045e */
[----:B------:R-:W-:Y:S01]  /*aa490*/  IADD3.X R147, P0, PT, RZ, RZ, RZ, P0, !PT ;  /* 0x000000ffff937210 */ /* 0x000fe2000071e4ff */
[----:B------:R-:W-:-:S04]  /*aa4a0*/  IMAD.WIDE.U32 R88, P5, R56, 0x1a22d9f3, R88 ;  /* 0x1a22d9f338587825 */ /* 0x000fc800078a0058 */
[----:B------:R-:W-:-:S04]  /*aa4b0*/  IMAD.WIDE.U32 R92, R56, 0xf5138f, RZ ;  /* 0x00f5138f385c7825 */ /* 0x000fc800078e00ff */
[----:B------:R-:W-:-:S04]  /*aa4c0*/  IMAD.WIDE.U32 R82, R53, 0x6ca1493b, RZ ;  /* 0x6ca1493b35527825 */ /* 0x000fc800078e00ff */
[----:B------:R-:W-:Y:S01]  /*aa4d0*/  IMAD.X R103, RZ, RZ, RZ, P5 ;  /* 0x000000ffff677224 */ /* 0x000fe200028e06ff */
[----:B------:R-:W-:Y:S01]  /*aa4e0*/  IADD3 RZ, P5, PT, R88, R93, RZ ;  /* 0x0000005d58ff7210 */ /* 0x000fe20007fbe0ff */
[----:B------:R-:W-:Y:S02]  /*aa4f0*/  IMAD.X R145, RZ, RZ, RZ, P2 ;  /* 0x000000ffff917224 */ /* 0x000fe400010e06ff */
[----:B------:R-:W-:-:S04]  /*aa500*/  IMAD.WIDE.U32 R84, R53, 0x17c510ea, RZ ;  /* 0x17c510ea35547825 */ /* 0x000fc800078e00ff */
[C-C-:B------:R-:W-:Y:S02]  /*aa510*/  IMAD R143, R56.reuse, -0x39c4fa40, R82.reuse ;  /* 0xc63b05c0388f7824 */ /* 0x140fe400078e0252 */
[----:B------:R-:W-:-:S04]  /*aa520*/  IMAD.WIDE.U32 R82, P2, R56, -0x39c4fa40, R82 ;  /* 0xc63b05c038527825 */ /* 0x000fc80007840052 */
[----:B------:R-:W-:Y:S02]  /*aa530*/  IMAD.MOV.U32 R102, RZ, RZ, R89 ;  /* 0x000000ffff667224 */ /* 0x000fe400078e0059 */
[----:B------:R-:W-:Y:S02]  /*aa540*/  IMAD.X R109, RZ, RZ, RZ, P2 ;  /* 0x000000ffff6d7224 */ /* 0x000fe400010e06ff */
[----:B------:R-:W-:Y:S01]  /*aa550*/  IMAD.WIDE.U32.X R88, R53, 0x1a22d9f3, R102, P5 ;  /* 0x1a22d9f335587825 */ /* 0x000fe200028e0466 */
[----:B------:R-:W-:Y:S02]  /*aa560*/  IADD3 RZ, P5, PT, R68, R58, RZ ;  /* 0x0000003a44ff7210 */ /* 0x000fe40007fbe0ff */
[----:B------:R-:W-:Y:S01]  /*aa570*/  IADD3.X R58, P3, PT, RZ, RZ, RZ, P3, !PT ;  /* 0x000000ffff3a7210 */ /* 0x000fe20001f7e4ff */
[C---:B------:R-:W-:Y:S01]  /*aa580*/  IMAD.WIDE.U32 R102, P2, R56.reuse, 0x1ae3a46, R84 ;  /* 0x01ae3a4638667825 */ /* 0x040fe20007840054 */
[----:B------:R-:W-:Y:S02]  /*aa590*/  IADD3.X RZ, P5, PT, R69, R59, RZ, P5, !PT ;  /* 0x0000003b45ff7210 */ /* 0x000fe40002fbe4ff */
[----:B------:R-:W-:Y:S01]  /*aa5a0*/  IADD3.X R58, P1, PT, RZ, R58, RZ, P1, !PT ;  /* 0x0000003aff3a7210 */ /* 0x000fe20000f3e4ff */
[----:B------:R-:W-:-:S04]  /*aa5b0*/  IMAD.WIDE.U32 R116, R56, 0x6ca1493b, RZ ;  /* 0x6ca1493b38747825 */ /* 0x000fc800078e00ff */
[----:B------:R-:W-:-:S04]  /*aa5c0*/  IMAD.WIDE.U32 R124, R56, 0x17c510ea, RZ ;  /* 0x17c510ea387c7825 */ /* 0x000fc800078e00ff */
[----:B------:R-:W-:Y:S01]  /*aa5d0*/  IMAD.X R85, RZ, RZ, RZ, P2 ;  /* 0x000000ffff557224 */ /* 0x000fe200010e06ff */
[----:B------:R-:W-:Y:S01]  /*aa5e0*/  IADD3 RZ, P2, PT, R102, R125, RZ ;  /* 0x0000007d66ff7210 */ /* 0x000fe20007f5e0ff */
[----:B------:R-:W-:Y:S01]  /*aa5f0*/  IMAD.X R153, RZ, RZ, RZ, P0 ;  /* 0x000000ffff997224 */ /* 0x000fe200000e06ff */
[----:B------:R-:W-:Y:S01]  /*aa600*/  IADD3 RZ, P0, PT, R82, R117, RZ ;  /* 0x0000007552ff7210 */ /* 0x000fe20007f1e0ff */
[----:B------:R-:W-:Y:S02]  /*aa610*/  IMAD R107, R56, 0x1ae3a46, R84 ;  /* 0x01ae3a46386b7824 */ /* 0x000fe400078e0254 */
[----:B------:R-:W-:Y:S02]  /*aa620*/  IMAD.MOV.U32 R108, RZ, RZ, R83 ;  /* 0x000000ffff6c7224 */ /* 0x000fe400078e0053 */
[----:B------:R-:W-:Y:S02]  /*aa630*/  IMAD.MOV.U32 R84, RZ, RZ, R103 ;  /* 0x000000ffff547224 */ /* 0x000fe400078e0067 */
[----:B------:R-:W-:Y:S01]  /*aa640*/  IMAD.WIDE.U32.X R108, R53, -0x39c4fa40, R108, P0 ;  /* 0xc63b05c0356c7825 */ /* 0x000fe200000e046c */
[----:B------:R-:W-:-:S02]  /*aa650*/  IADD3 RZ, P0, PT, R80, R62, RZ ;  /* 0x0000003e50ff7210 */ /* 0x000fc40007f1e0ff */
[----:B------:R-:W-:Y:S01]  /*aa660*/  IADD3.X R62, P5, PT, R57, R100, RZ, P5, !PT ;  /* 0x00000064393e7210 */ /* 0x000fe20002fbe4ff */
[----:B------:R-:W-:Y:S01]  /*aa670*/  IMAD.WIDE.U32.X R84, R53, 0x1ae3a46, R84, P2 ;  /* 0x01ae3a4635547825 */ /* 0x000fe200010e0454 */
[----:B------:R-:W-:Y:S02]  /*aa680*/  IADD3 RZ, P2, PT, R96, R120, RZ ;  /* 0x0000007860ff7210 */ /* 0x000fe40007f5e0ff */
[----:B------:R-:W-:Y:S01]  /*aa690*/  IADD3.X RZ, P0, PT, R81, R63, RZ, P0, !PT ;  /* 0x0000003f51ff7210 */ /* 0x000fe2000071e4ff */
[----:B------:R-:W-:Y:S01]  /*aa6a0*/  IMAD.IADD R53, R55, 0x1, R121 ;  /* 0x0000000137357824 */ /* 0x000fe200078e0279 */
[----:B------:R-:W-:Y:S01]  /*aa6b0*/  IADD3.X R57, P4, PT, RZ, R70, RZ, P4, !PT ;  /* 0x00000046ff397210 */ /* 0x000fe2000279e4ff */
[----:B------:R-:W-:Y:S01]  /*aa6c0*/  IMAD.WIDE.U32 R68, R139, R4, R68 ;  /* 0x000000048b447225 */ /* 0x000fe200078e0044 */
[----:B------:R-:W-:Y:S02]  /*aa6d0*/  IADD3.X R63, P0, PT, R127, R60, RZ, P0, !PT ;  /* 0x0000003c7f3f7210 */ /* 0x000fe4000071e4ff */
[----:B------:R-:W-:Y:S01]  /*aa6e0*/  IADD3.X RZ, P2, PT, R97, R53, RZ, P2, !PT ;  /* 0x0000003561ff7210 */ /* 0x000fe2000175e4ff */
[----:B------:R-:W-:Y:S01]  /*aa6f0*/  IMAD.WIDE.U32 R104, R48, -0x45f6b800, R104 ;  /* 0xba09480030687825 */ /* 0x000fe200078e0068 */
[----:B------:R-:W-:-:S02]  /*aa700*/  IADD3.X R70, P4, PT, RZ, R71, RZ, P4, !PT ;  /* 0x00000047ff467210 */ /* 0x000fc4000279e4ff */
[----:B------:R-:W-:Y:S01]  /*aa710*/  IADD3.X R147, P2, PT, R147, R114, RZ, P2, !PT ;  /* 0x0000007293937210 */ /* 0x000fe2000175e4ff */
[----:B------:R-:W-:Y:S01]  /*aa720*/  IMAD.WIDE.U32 R52, R52, 0x17c510ea, R80 ;  /* 0x17c510ea34347825 */ /* 0x000fe200078e0050 */
[----:B------:R-:W-:Y:S02]  /*aa730*/  IADD3 R119, PT, PT, R105, R119, RZ ;  /* 0x0000007769777210 */ /* 0x000fe40007ffe0ff */
[----:B------:R-:W-:Y:S01]  /*aa740*/  IADD3.X R153, P2, PT, R153, R115, RZ, P2, !PT ;  /* 0x0000007399997210 */ /* 0x000fe2000175e4ff */
[----:B------:R-:W-:Y:S01]  /*aa750*/  IMAD.IADD R76, R69, 0x1, R76 ;  /* 0x00000001454c7824 */ /* 0x000fe200078e024c */
[----:B------:R-:W-:Y:S01]  /*aa760*/  IADD3.X R69, P0, PT, R145, R61, RZ, P0, !PT ;  /* 0x0000003d91457210 */ /* 0x000fe2000071e4ff */
[----:B------:R-:W-:Y:S01]  /*aa770*/  IMAD.IADD R54, R53, 0x1, R54 ;  /* 0x0000000135367824 */ /* 0x000fe200078e0236 */
[----:B------:R-:W-:Y:S01]  /*aa780*/  IADD3.X R104, P4, PT, R57, R104, RZ, P4, !PT ;  /* 0x0000006839687210 */ /* 0x000fe2000279e4ff */
[----:B------:R-:W-:Y:S01]  /*aa790*/  IMAD.IADD R61, R111, 0x1, R51 ;  /* 0x000000016f3d7824 */ /* 0x000fe200078e0233 */
[----:B------:R-:W-:Y:S01]  /*aa7a0*/  IADD3.X R52, P2, PT, R147, R52, RZ, P2, !PT ;  /* 0x0000003493347210 */ /* 0x000fe2000175e4ff */
[C---:B------:R-:W-:Y:S01]  /*aa7b0*/  IMAD R141, R48.reuse, -0x39c4fa40, R140 ;  /* 0xc63b05c0308d7824 */ /* 0x040fe200078e028c */
        /* <DEDUP_REMOVED lines=18> */
[----:B------:R-:W-:Y:S01]  /*aa8e0*/  IMAD.IADD R71, R75, 0x1, R99 ;  /* 0x000000014b477824 */ /* 0x000fe200078e0263 */
[----:B------:R-:W-:Y:S01]  /*aa8f0*/  IADD3.X R63, P4, PT, R63, R110, RZ, P0, !PT ;  /* 0x0000006e3f3f7210 */ /* 0x000fe2000079e4ff */
[----:B------:R-:W-:Y:S01]  /*aa900*/  IMAD.WIDE.U32 R52, R48, 0x6ca1493b, R52 ;  /* 0x6ca1493b30347825 */ /* 0x000fe200078e0034 */
[----:B------:R-:W-:-:S02]  /*aa910*/  IADD3.X R72, P3, PT, R57, R73, RZ, P1, !PT ;  /* 0x0000004939487210 */ /* 0x000fc40000f7e4ff */
[----:B------:R-:W-:Y:S01]  /*aa920*/  IADD3.X R58, P2, PT, R59, R122, RZ, P2, !PT ;  /* 0x0000007a3b3a7210 */ /* 0x000fe2000175e4ff */
[----:B------:R-:W-:Y:S01]  /*aa930*/  IMAD.IADD R57, R97, 0x1, R55 ;  /* 0x0000000161397824 */ /* 0x000fe200078e0237 */
[----:B------:R-:W-:Y:S01]  /*aa940*/  IADD3.X R59, P4, PT, R69, R64, RZ, P4, !PT ;  /* 0x00000040453b7210 */ /* 0x000fe2000279e4ff */
[C---:B------:R-:W-:Y:S01]  /*aa950*/  IMAD R69, R104.reuse, -0x7af74001, -R111 ;  /* 0x8508bfff68457824 */ /* 0x040fe200078e0a6f */
[----:B------:R-:W-:Y:S01]  /*aa960*/  IADD3.X R96, P3, PT, R51, R96, RZ, P3, !PT ;  /* 0x0000006033607210 */ /* 0x000fe20001f7e4ff */
[----:B------:R-:W-:Y:S01]  /*aa970*/  IMAD.WIDE.U32 R50, R104, -0x1, RZ ;  /* 0xffffffff68327825 */ /* 0x000fe200078e00ff */
[----:B------:R-:W-:Y:S02]  /*aa980*/  IADD3.X R64, P1, PT, RZ, RZ, RZ, P0, !PT ;  /* 0x000000ffff407210 */ /* 0x000fe4000073e4ff */
[----:B------:R-:W-:Y:S01]  /*aa990*/  IADD3.X R122, P2, PT, R61, R123, RZ, P2, !PT ;  /* 0x0000007b3d7a7210 */ /* 0x000fe2000175e4ff */
[----:B------:R-:W-:Y:S01]  /*aa9a0*/  IMAD.IADD R61, R137, 0x1, R79 ;  /* 0x00000001893d7824 */ /* 0x000fe200078e024f */
[----:B------:R-:W-:Y:S01]  /*aa9b0*/  IADD3 RZ, P0, PT, R96, R78, RZ ;  /* 0x0000004e60ff7210 */ /* 0x000fe20007f1e0ff */
[----:B------:R-:W-:Y:S01]  /*aa9c0*/  IMAD.IADD R51, R51, 0x1, R69 ;  /* 0x0000000133337824 */ /* 0x000fe200078e0245 */
[----:B------:R-:W-:Y:S01]  /*aa9d0*/  IADD3.X R64, P4, PT, RZ, R64, RZ, P4, !PT ;  /* 0x00000040ff407210 */ /* 0x000fe2000279e4ff */
[----:B------:R-:W-:Y:S01]  /*aa9e0*/  IMAD.WIDE.U32 R54, R50, 0x1, RZ ;  /* 0x0000000132367825 */ /* 0x000fe200078e00ff */
[----:B------:R-:W-:-:S02]  /*aa9f0*/  IADD3.X R97, P3, PT, R72, R57, RZ, P3, !PT ;  /* 0x0000003948617210 */ /* 0x000fc40001f7e4ff */
[----:B------:R-:W-:Y:S01]  /*aaa00*/  IADD3.X R58, P2, PT, R58, R63, RZ, P2, !PT ;  /* 0x0000003f3a3a7210 */ /* 0x000fe2000175e4ff */
[----:B------:R-:W-:Y:S01]  /*aaa10*/  IMAD.IADD R141, R53, 0x1, R141 ;  /* 0x00000001358d7824 */ /* 0x000fe200078e028d */
        /* <DEDUP_REMOVED lines=10> */
[----:B------:R-:W-:-:S02]  /*aaac0*/  IADD3.X R100, P5, PT, R77, R101, RZ, P5, !PT ;  /* 0x000000654d647210 */ /* 0x000fc40002fbe4ff */
[----:B------:R-:W-:Y:S01]  /*aaad0*/  IADD3.X R77, P3, PT, RZ, RZ, RZ, P3, !PT ;  /* 0x000000ffff4d7210 */ /* 0x000fe20001f7e4ff */
[----:B------:R-:W-:Y:S01]  /*aaae0*/  IMAD.IADD R54, R55, 0x1, R54 ;  /* 0x0000000137367824 */ /* 0x000fe200078e0236 */
[----:B------:R-:W-:Y:S01]  /*aaaf0*/  IADD3.X RZ, P2, PT, R59, R71, RZ, P2, !PT ;  /* 0x000000473bff7210 */ /* 0x000fe2000175e4ff */
[----:B------:R-:W-:Y:S01]  /*aab00*/  IMAD.MOV.U32 R70, RZ, RZ, R61 ;  /* 0x000000ffff467224 */ /* 0x000fe200078e003d */
[----:B------:R-:W-:Y:S01]  /*aab10*/  IADD3.X R57, P0, PT, R57, R94, RZ, P0, !PT ;  /* 0x0000005e39397210 */ /* 0x000fe2000071e4ff */
[----:B------:R-:W-:Y:S01]  /*aab20*/  IMAD.X R73, RZ, RZ, RZ, P3 ;  /* 0x000000ffff497224 */ /* 0x000fe200018e06ff */
[----:B------:R-:W-:Y:S01]  /*aab30*/  IADD3.X R71, PT, PT, RZ, RZ, RZ, P4, !PT ;  /* 0x000000ffff477210 */ /* 0x000fe200027fe4ff */
[----:B------:R-:W-:Y:S01]  /*aab40*/  IMAD.WIDE.U32 R58, R48, 0x17c510ea, R58 ;  /* 0x17c510ea303a7825 */ /* 0x000fe200078e003a */
[----:B------:R-:W-:Y:S02]  /*aab50*/  IADD3 RZ, P4, PT, R55, R60, RZ ;  /* 0x0000003c37ff7210 */ /* 0x000fe40007f9e0ff */
        /* <DEDUP_REMOVED lines=10> */
[----:B------:R-:W-:Y:S02]  /*aac00*/  IADD3 RZ, P0, PT, R52, R92, RZ ;  /* 0x0000005c34ff7210 */ /* 0x000fe40007f1e0ff */
[----:B------:R-:W-:Y:S01]  /*aac10*/  IADD3.X R70, P1, PT, RZ, R71, RZ, P1, !PT ;  /* 0x00000047ff467210 */ /* 0x000fe20000f3e4ff */
[----:B------:R-:W-:Y:S01]  /*aac20*/  IMAD.IADD R137, R97, 0x1, R137 ;  /* 0x0000000161897824 */ /* 0x000fe200078e0289 */
[----:B------:R-:W-:Y:S01]  /*aac30*/  IADD3.X R71, P3, PT, RZ, RZ, RZ, P3, !PT ;  /* 0x000000ffff477210 */ /* 0x000fe20001f7e4ff */
[----:B------:R-:W-:Y:S01]  /*aac40*/  IMAD.IADD R75, R59, 0x1, R75 ;  /* 0x000000013b4b7824 */ /* 0x000fe200078e024b */
[----:B------:R-:W-:Y:S01]  /*aac50*/  IADD3.X RZ, P0, PT, R53, R57, RZ, P0, !PT ;  /* 0x0000003935ff7210 */ /* 0x000fe2000071e4ff */
        /* <DEDUP_REMOVED lines=22> */
[--C-:B------:R-:W-:Y:S01]  /*aadc0*/  IMAD R69, R50, 0x1ef3622f, R54.reuse ;  /* 0x1ef3622f32457824 */ /* 0x100fe200078e0236 */
        /* <DEDUP_REMOVED lines=12> */
[----:B------:R-:W-:-:S03]  /*aae90*/  IADD3.X R48, P1, PT, R73, R52, RZ, P1, !PT ;  /* 0x0000003449307210 */ /* 0x000fc60000f3e4ff */
[----:B------:R-:W-:Y:S01]  /*aaea0*/  IMAD.IADD R49, R53, 0x1, R49 ;  /* 0x0000000135317824 */ /* 0x000fe200078e0231 */
[----:B------:R-:W-:Y:S01]  /*aaeb0*/  IADD3 RZ, P3, PT, R54, R67, RZ ;  /* 0x0000004336ff7210 */ /* 0x000fe20007f7e0ff */
[----:B------:R-:W-:Y:S01]  /*aaec0*/  IMAD.X R59, RZ, RZ, RZ, P4 ;  /* 0x000000ffff3b7224 */ /* 0x000fe200020e06ff */
[----:B------:R-:W-:Y:S01]  /*aaed0*/  IADD3.X RZ, P4, PT, R71, R61, RZ, P0, !PT ;  /* 0x0000003d47ff7210 */ /* 0x000fe2000079e4ff */
[----:B------:R-:W-:Y:S01]  /*aaee0*/  IMAD.IADD R53, R69, 0x1, R67 ;  /* 0x0000000145357824 */ /* 0x000fe200078e0243 */
[----:B------:R-:W-:Y:S01]  /*aaef0*/  IADD3.X R49, P1, PT, R60, R49, RZ, P1, !PT ;  /* 0x000000313c317210 */ /* 0x000fe20000f3e4ff */
[----:B------:R-:W-:Y:S01]  /*aaf00*/  IMAD.WIDE.U32.X R58, R51, 0x1ef3622f, R58, P3 ;  /* 0x1ef3622f333a7825 */ /* 0x000fe200018e043a */
[----:B------:R-:W-:Y:S02]  /*aaf10*/  IADD3 RZ, P0, PT, R48, R66, RZ ;  /* 0x0000004230ff7210 */ /* 0x000fe40007f1e0ff */
[----:B------:R-:W-:Y:S01]  /*aaf20*/  IADD3.X R52, P4, PT, R55, R108, RZ, P4, !PT ;  /* 0x0000006c37347210 */ /* 0x000fe2000279e4ff */
[----:B------:R-:W-:Y:S01]  /*aaf30*/  IMAD.WIDE.U32 R54, R51, 0xf5138f, RZ ;  /* 0x00f5138f33367825 */ /* 0x000fe200078e00ff */
        /* <DEDUP_REMOVED lines=11> */
[C---:B------:R-:W-:Y:S01]  /*aaff0*/  IMAD R75, R50.reuse, 0x1a22d9f3, R54 ;  /* 0x1a22d9f3324b7824 */ /* 0x040fe200078e0236 */
[----:B------:R-:W-:Y:S01]  /*ab000*/  IADD3.X R59, P4, PT, R53, R59, RZ, P0, !PT ;  /* 0x0000003b353b7210 */ /* 0x000fe2000079e4ff */
[----:B------:R-:W-:Y:S01]  /*ab010*/  IMAD.WIDE.U32 R96, R50, 0x30000000, R96 ;  /* 0x3000000032607825 */ /* 0x000fe200078e0060 */
[----:B------:R-:W-:-:S02]  /*ab020*/  IADD3.X R53, P0, PT, R108, R65, RZ, P1, !PT ;  /* 0x000000416c357210 */ /* 0x000fc40000f1e4ff */
[----:B------:R-:W-:Y:S01]  /*ab030*/  IADD3.X R58, P4, PT, R61, R70, RZ, P4, !PT ;  /* 0x000000463d3a7210 */ /* 0x000fe2000279e4ff */
[----:B------:R-:W-:Y:S01]  /*ab040*/  IMAD.WIDE.U32 R60, R50, 0xf5138f, RZ ;  /* 0x00f5138f323c7825 */ /* 0x000fe200078e00ff */
[----:B------:R-:W-:Y:S02]  /*ab050*/  IADD3.X R81, P1, PT, RZ, RZ, RZ, P0, !PT ;  /* 0x000000ffff517210 */ /* 0x000fe4000073e4ff */
[----:B------:R-:W-:Y:S01]  /*ab060*/  IADD3.X R63, P5, PT, R100, R87, RZ, P5, !PT ;  /* 0x00000057643f7210 */ /* 0x000fe20002fbe4ff */
[----:B------:R-:W-:-:S04]  /*ab070*/  IMAD.WIDE.U32 R66, P0, R50, 0x1a22d9f3, R54 ;  /* 0x1a22d9f332427825 */ /* 0x000fc80007800036 */
[----:B------:R-:W-:Y:S01]  /*ab080*/  IMAD.X R79, RZ, RZ, RZ, P1 ;  /* 0x000000ffff4f7224 */ /* 0x000fe200008e06ff */
[----:B------:R-:W-:Y:S01]  /*ab090*/  IADD3 RZ, P1, PT, R52, R124, RZ ;  /* 0x0000007c34ff7210 */ /* 0x000fe20007f3e0ff */
[----:B------:R-:W-:Y:S01]  /*ab0a0*/  IMAD.X R55, RZ, RZ, RZ, P0 ;  /* 0x000000ffff377224 */ /* 0x000fe200000e06ff */
[----:B------:R-:W-:Y:S01]  /*ab0b0*/  IADD3.X R59, P0, PT, R59, R64, RZ, P4, !PT ;  /* 0x000000403b3b7210 */ /* 0x000fe2000271e4ff */
[----:B------:R-:W-:Y:S01]  /*ab0c0*/  IMAD.WIDE.U32 R64, R51, 0x6ca1493b, RZ ;  /* 0x6ca1493b33407825 */ /* 0x000fe200078e00ff */
[----:B------:R-:W-:Y:S02]  /*ab0d0*/  IADD3.X RZ, P1, PT, R53, R71, RZ, P1, !PT ;  /* 0x0000004735ff7210 */ /* 0x000fe40000f3e4ff */
[----:B------:R-:W-:Y:S01]  /*ab0e0*/  IADD3.X R71, P0, PT, RZ, RZ, RZ, P0, !PT ;  /* 0x000000ffff477210 */ /* 0x000fe2000071e4ff */
[----:B------:R-:W-:Y:S01]  /*ab0f0*/  IMAD.MOV.U32 R54, RZ, RZ, R67 ;  /* 0x000000ffff367224 */ /* 0x000fe200078e0043 */
[----:B------:R-:W-:Y:S01]  /*ab100*/  IADD3 RZ, P4, PT, R66, R61, RZ ;  /* 0x0000003d42ff7210 */ /* 0x000fe20007f9e0ff */
[----:B------:R-:W-:Y:S01]  /*ab110*/  IMAD.IADD R83, R75, 0x1, R61 ;  /* 0x000000014b537824 */ /* 0x000fe200078e023d */
[----:B------:R-:W-:Y:S01]  /*ab120*/  IADD3.X R81, P1, PT, R81, R84, RZ, P1, !PT ;  /* 0x0000005451517210 */ /* 0x000fe20000f3e4ff */
[----:B------:R-:W-:Y:S01]  /*ab130*/  IMAD.X R73, RZ, RZ, RZ, P0 ;  /* 0x000000ffff497224 */ /* 0x000fe200000e06ff */
[----:B------:R-:W-:Y:S01]  /*ab140*/  IADD3 RZ, P0, PT, R58, R60, RZ ;  /* 0x0000003c3aff7210 */ /* 0x000fe20007f1e0ff */
[----:B------:R-:W-:Y:S01]  /*ab150*/  IMAD.WIDE.U32.X R54, R51, 0x1a22d9f3, R54, P4 ;  /* 0x1a22d9f333367825 */ /* 0x000fe200020e0436 */
[----:B------:R-:W-:-:S02]  /*ab160*/  IADD3.X R68, P1, PT, R79, R85, RZ, P1, !PT ;  /* 0x000000554f447210 */ /* 0x000fc40000f3e4ff */
[----:B------:R-:W-:Y:S01]  /*ab170*/  IADD3.X RZ, P0, PT, R59, R83, RZ, P0, !PT ;  /* 0x000000533bff7210 */ /* 0x000fe2000071e4ff */
[----:B------:R-:W-:-:S04]  /*ab180*/  IMAD.WIDE.U32 R66, P4, R50, -0x39c4fa40, R64 ;  /* 0xc63b05c032427825 */ /* 0x000fc80007880040 */
[----:B------:R-:W-:-:S04]  /*ab190*/  IMAD.WIDE.U32 R60, R50, 0x6ca1493b, RZ ;  /* 0x6ca1493b323c7825 */ /* 0x000fc800078e00ff */
[----:B------:R-:W-:Y:S01]  /*ab1a0*/  IMAD.X R65, RZ, RZ, RZ, P4 ;  /* 0x000000ffff417224 */ /* 0x000fe200020e06ff */
[----:B------:R-:W-:Y:S01]  /*ab1b0*/  IADD3 RZ, P4, PT, R66, R61, RZ ;  /* 0x0000003d42ff7210 */ /* 0x000fe20007f9e0ff */
[----:B------:R-:W-:Y:S01]  /*ab1c0*/  IMAD R77, R50, -0x39c4fa40, R64 ;  /* 0xc63b05c0324d7824 */ /* 0x000fe200078e0240 */
[----:B------:R-:W-:Y:S01]  /*ab1d0*/  IADD3.X R66, P2, PT, RZ, RZ, RZ, P2, !PT ;  /* 0x000000ffff427210 */ /* 0x000fe2000175e4ff */
[----:B------:R-:W-:Y:S01]  /*ab1e0*/  IMAD.MOV.U32 R64, RZ, RZ, R67 ;  /* 0x000000ffff407224 */ /* 0x000fe200078e0043 */
[----:B------:R-:W-:Y:S01]  /*ab1f0*/  IADD3.X R67, P0, PT, R71, R54, RZ, P0, !PT ;  /* 0x0000003647437210 */ /* 0x000fe2000071e4ff */
[----:B------:R-:W-:Y:S01]  /*ab200*/  IMAD.WIDE.U32 R52, R56, 0x17c510ea, R52 ;  /* 0x17c510ea38347825 */ /* 0x000fe200078e0034 */
[----:B------:R-:W-:Y:S02]  /*ab210*/  IADD3.X R54, P3, PT, RZ, R66, RZ, P3, !PT ;  /* 0x00000042ff367210 */ /* 0x000fe40001f7e4ff */
[----:B------:R-:W-:Y:S01]  /*ab220*/  IADD3.X R56, P0, PT, R73, R55, RZ, P0, !PT ;  /* 0x0000003749387210 */ /* 0x000fe2000071e4ff */
[----:B------:R-:W-:Y:S01]  /*ab230*/  IMAD.IADD R53, R53, 0x1, R107 ;  /* 0x0000000135357824 */ /* 0x000fe200078e026b */
[----:B------:R-:W-:Y:S01]  /*ab240*/  IADD3.X R81, P1, PT, R81, R54, RZ, P1, !PT ;  /* 0x0000003651517210 */ /* 0x000fe20000f3e4ff */
[----:B------:R-:W-:Y:S01]  /*ab250*/  IMAD.WIDE.U32 R54, R106, R2, RZ ;  /* 0x000000026a367225 */ /* 0x000fe200078e00ff */
[----:B------:R-:W-:-:S02]  /*ab260*/  IADD3.X R71, PT, PT, RZ, RZ, RZ, P3, P2 ;  /* 0x000000ffff477210 */ /* 0x000fc40001fe44ff */
[----:B------:R-:W-:Y:S01]  /*ab270*/  IADD3.X R52, P2, PT, R67, R52, RZ, P0, !PT ;  /* 0x0000003443347210 */ /* 0x000fe2000075e4ff */
[----:B------:R-:W-:Y:S01]  /*ab280*/  IMAD.WIDE.U32 R66, R139, R2, R62 ;  /* 0x000000028b427225 */ /* 0x000fe200078e003e */
[----:B------:R-:W-:Y:S02]  /*ab290*/  IADD3.X R68, P0, PT, R68, R71, RZ, P1, !PT ;  /* 0x0000004744447210 */ /* 0x000fe40000f1e4ff */
[----:B------:R-:W-:Y:S01]  /*ab2a0*/  IADD3 R71, PT, PT, R77, R61, RZ ;  /* 0x0000003d4d477210 */ /* 0x000fe20007ffe0ff */
[----:B------:R-:W-:Y:S01]  /*ab2b0*/  IMAD.WIDE.U32 R48, R50, -0x45f6b800, R48 ;  /* 0xba09480032307825 */ /* 0x000fe200078e0030 */
[----:B------:R-:W-:Y:S02]  /*ab2c0*/  IADD3 RZ, P1, PT, R52, R60, RZ ;  /* 0x0000003c34ff7210 */ /* 0x000fe40007f3e0ff */
[----:B------:R-:W-:Y:S01]  /*ab2d0*/  IADD3.X R53, P2, PT, R56, R53, RZ, P2, !PT ;  /* 0x0000003538357210 */ /* 0x000fe2000175e4ff */
[----:B------:R-:W-:Y:S01]  /*ab2e0*/  IMAD.WIDE.U32 R60, P3, R139, R13, R54 ;  /* 0x0000000d8b3c7225 */ /* 0x000fe20007860036 */
[----:B------:R-:W-:-:S02]  /*ab2f0*/  MOV R148, R48 ;  /* 0x0000003000947202 */ /* 0x000fc40000000f00 */
[----:B------:R-:W-:Y:S01]  /*ab300*/  IADD3.X RZ, P1, PT, R53, R71, RZ, P1, !PT ;  /* 0x0000004735ff7210 */ /* 0x000fe20000f3e4ff */
[----:B------:R-:W-:Y:S01]  /*ab310*/  IMAD.WIDE.U32 R54, R139, R2, RZ ;  /* 0x000000028b367225 */ /* 0x000fe200078e00ff */
[----:B------:R-:W-:-:S03]  /*ab320*/  IADD3.X R79, P2, PT, RZ, RZ, RZ, P2, !PT ;  /* 0x000000ffff4f7210 */ /* 0x000fc6000175e4ff */
[----:B------:R-:W-:Y:S01]  /*ab330*/  IMAD.WIDE.U32.X R70, R51, -0x39c4fa40, R64, P4 ;  /* 0xc63b05c033467825 */ /* 0x000fe200020e0440 */
[----:B------:R-:W-:-:S03]  /*ab340*/  IADD3 R83, P4, PT, R60, R55, RZ ;  /* 0x000000373c537210 */ /* 0x000fc60007f9e0ff */
[----:B------:R-:W-:Y:S02]  /*ab350*/  IMAD.X R73, RZ, RZ, RZ, P3 ;  /* 0x000000ffff497224 */ /* 0x000fe400018e06ff */
[----:B------:R-:W-:Y:S01]  /*ab360*/  IMAD.MOV.U32 R72, RZ, RZ, R61 ;  /* 0x000000ffff487224 */ /* 0x000fe200078e003d */
[----:B------:R-:W-:Y:S01]  /*ab370*/  IADD3.X R61, P3, PT, R79, R70, RZ, P1, !PT ;  /* 0x000000464f3d7210 */ /* 0x000fe20000f7e4ff */
[----:B------:R-:W-:-:S04]  /*ab380*/  IMAD.WIDE.U32 R64, R51, 0x17c510ea, RZ ;  /* 0x17c510ea33407825 */ /* 0x000fc800078e00ff */
[----:B------:R-:W-:Y:S02]  /*ab390*/  IMAD.X R55, RZ, RZ, RZ, P2 ;  /* 0x000000ffff377224 */ /* 0x000fe400010e06ff */
[----:B------:R-:W-:-:S03]  /*ab3a0*/  IMAD.WIDE.U32.X R106, R106, R13, R72, P4 ;  /* 0x0000000d6a6a7225 */ /* 0x000fc600020e0448 */
[----:B------:R-:W-:Y:S01]  /*ab3b0*/  IADD3.X R55, P3, PT, R55, R71, RZ, P3, !PT ;  /* 0x0000004737377210 */ /* 0x000fe20001f7e4ff */
[----:B------:R-:W-:Y:S01]  /*ab3c0*/  IMAD.IADD R73, R67, 0x1, R60 ;  /* 0x0000000143497824 */ /* 0x000fe200078e023c */
[----:B------:R-:W-:Y:S01]  /*ab3d0*/  IADD3.X R60, P1, PT, R81, R66, RZ, P0, !PT ;  /* 0x00000042513c7210 */ /* 0x000fe2000073e4ff */
[----:B------:R-:W-:-:S03]  /*ab3e0*/  IMAD.WIDE.U32 R66, P2, R50, 0x1ae3a46, R64 ;  /* 0x01ae3a4632427825 */ /* 0x000fc60007840040 */
[----:B------:R-:W-:Y:S01]  /*ab3f0*/  IADD3.X R56, P1, PT, R68, R73, RZ, P1, !PT ;  /* 0x0000004944387210 */ /* 0x000fe20000f3e4ff */
[----:B------:R-:W-:Y:S01]  /*ab400*/  IMAD.WIDE.U32 R70, R50, 0x17c510ea, RZ ;  /* 0x17c510ea32467825 */ /* 0x000fe200078e00ff */
[----:B------:R-:W-:-:S03]  /*ab410*/  IADD3.X R60, P3, PT, R61, R60, RZ, P3, !PT ;  /* 0x0000003c3d3c7210 */ /* 0x000fc60001f7e4ff */
[----:B------:R-:W-:Y:S01]  /*ab420*/  IMAD R79, R50, 0x1ae3a46, R64 ;  /* 0x01ae3a46324f7824 */ /* 0x000fe200078e0240 */
[----:B------:R-:W-:Y:S01]  /*ab430*/  IADD3 RZ, P4, PT, R66, R71, RZ ;  /* 0x0000004742ff7210 */ /* 0x000fe20007f9e0ff */
[----:B------:R-:W-:Y:S01]  /*ab440*/  IMAD.X R65, RZ, RZ, RZ, P2 ;  /* 0x000000ffff417224 */ /* 0x000fe200010e06ff */
[----:B------:R-:W-:Y:S01]  /*ab450*/  IADD3.X R61, P3, PT, R55, R56, RZ, P3, !PT ;  /* 0x00000038373d7210 */ /* 0x000fe20001f7e4ff */
[----:B------:R-:W-:Y:S01]  /*ab460*/  IMAD.MOV.U32 R64, RZ, RZ, R67 ;  /* 0x000000ffff407224 */ /* 0x000fe200078e0043 */
[----:B------:R-:W-:Y:S01]  /*ab470*/  IADD3 RZ, P2, PT, R60, R70, RZ ;  /* 0x000000463cff7210 */ /* 0x000fe20007f5e0ff */
[----:B------:R-:W-:Y:S01]  /*ab480*/  IMAD.IADD R71, R79, 0x1, R71 ;  /* 0x000000014f477824 */ /* 0x000fe200078e0247 */
[----:B------:R-:W-:Y:S01]  /*ab490*/  IADD3.X R56, P0, PT, RZ, RZ, RZ, P0, !PT ;  /* 0x000000ffff387210 */ /* 0x000fe2000071e4ff */
[----:B------:R-:W-:Y:S01]  /*ab4a0*/  IMAD.WIDE.U32.X R64, R51, 0x1ae3a46, R64, P4 ;  /* 0x01ae3a4633407825 */ /* 0x000fe200020e0440 */
[----:B------:R-:W-:Y:S02]  /*ab4b0*/  IADD3.X R51, P3, PT, RZ, RZ, RZ, P3, !PT ;  /* 0x000000ffff337210 */ /* 0x000fe40001f7e4ff */
[----:B------:R-:W-:Y:S01]  /*ab4c0*/  IADD3.X RZ, P2, PT, R61, R71, RZ, P2, !PT ;  /* 0x000000473dff7210 */ /* 0x000fe2000175e4ff */
[----:B------:R-:W-:Y:S01]  /*ab4d0*/  IMAD.WIDE.U32 R58, R50, 0xf5138f, R58 ;  /* 0x00f5138f323a7825 */ /* 0x000fe200078e003a */
[----:B------:R-:W-:-:S02]  /*ab4e0*/  IADD3 RZ, P4, PT, R62, R54, RZ ;  /* 0x000000363eff7210 */ /* 0x000fc40007f9e0ff */
[----:B------:R-:W-:Y:S01]  /*ab4f0*/  IADD3.X R51, P2, PT, R51, R64, RZ, P2, !PT ;  /* 0x0000004033337210 */ /* 0x000fe2000175e4ff */
[----:B------:R-:W-:Y:S01]  /*ab500*/  IMAD.X R55, RZ, RZ, RZ, P3 ;  /* 0x000000ffff377224 */ /* 0x000fe200018e06ff */
[----:B------:R-:W-:Y:S01]  /*ab510*/  IADD3.X RZ, P4, PT, R63, R83, RZ, P4, !PT ;  /* 0x000000533fff7210 */ /* 0x000fe2000279e4ff */
[----:B------:R-:W-:Y:S01]  /*ab520*/  IMAD.WIDE.U32 R52, R50, 0x6ca1493b, R52 ;  /* 0x6ca1493b32347825 */ /* 0x000fe200078e0034 */
[----:B------:R-:W-:Y:S02]  /*ab530*/  IADD3.X R63, P5, PT, RZ, RZ, RZ, P5, !PT ;  /* 0x000000ffff3f7210 */ /* 0x000fe40002fbe4ff */
[----:B------:R-:W-:Y:S01]  /*ab540*/  IADD3.X R54, P2, PT, R55, R65, RZ, P2, !PT ;  /* 0x0000004137367210 */ /* 0x000fe2000175e4ff */
[----:B------:R-:W-:Y:S01]  /*ab550*/  IMAD.X R55, RZ, RZ, RZ, P0 ;  /* 0x000000ffff377224 */ /* 0x000fe200000e06ff */
[----:B------:R-:W-:Y:S01]  /*ab560*/  IADD3.X R62, P4, PT, R63, R106, RZ, P4, !PT ;  /* 0x0000006a3f3e7210 */ /* 0x000fe2000279e4ff */
[----:B------:R-:W-:Y:S01]  /*ab570*/  IMAD.IADD R69, R49, 0x1, R69 ;  /* 0x0000000131457824 */ /* 0x000fe200078e0245 */
[----:B------:R-:W-:Y:S01]  /*ab580*/  IADD3.X R51, P1, P2, R51, RZ, R56, P2, P1 ;  /* 0x000000ff33337210 */ /* 0x000fe20001222438 */
[----:B------:R-:W-:Y:S01]  /*ab590*/  IMAD.IADD R75, R59, 0x1, R75 ;  /* 0x000000013b4b7824 */ /* 0x000fe200078e024b */
[----:B------:R-:W-:Y:S01]  /*ab5a0*/  IADD3.X R107, PT, PT, R107, RZ, RZ, P4, P5 ;  /* 0x000000ff6b6b7210 */ /* 0x000fe200027ea4ff */
[----:B------:R-:W-:Y:S01]  /*ab5b0*/  IMAD.IADD R77, R53, 0x1, R77 ;  /* 0x00000001354d7824 */ /* 0x000fe200078e024d */
[----:B------:R-:W-:Y:S01]  /*ab5c0*/  IADD3.X R54, PT, PT, R54, RZ, R55, P1, P2 ;  /* 0x000000ff36367210 */ /* 0x000fe20000fe4437 */
[----:B------:R-:W-:Y:S01]  /*ab5d0*/  IMAD.IADD R67, R97, 0x1, R57 ;  /* 0x0000000161437824 */ /* 0x000fe200078e0239 */
        /* <DEDUP_REMOVED lines=82> */
.L_x_359:
[----:B------:R-:W-:Y:S05]  /*abb00*/  BSYNC.RELIABLE B3 ;  /* 0x0000000000037941 */ /* 0x000fea0003800100 */
.L_x_358:
        /* <DEDUP_REMOVED lines=12> */
.L_x_357:
[----:B------:R-:W-:Y:S05]  /*abbd0*/  BSYNC.RECONVERGENT B2 ;  /* 0x0000000000027941 */ /* 0x000fea0003800200 */
.L_x_356:
        /* <DEDUP_REMOVED lines=15> */
[----:B------:R-:W-:Y:S01]  /*abcd0*/  IMAD.WIDE.U32 R50, R67, R42, RZ ;  /* 0x0000002a43327225 */ /* 0x000fe200078e00ff */
[----:B------:R-:W-:Y:S02]  /*abce0*/  IADD3 R59, P5, PT, R127, R48, RZ ;  /* 0x000000307f3b7210 */ /* 0x000fe40007fbe0ff */
[----:B------:R-:W-:Y:S01]  /*abcf0*/  IADD3.X R126, P0, PT, R55, R126, RZ, P0, !PT ;  /* 0x0000007e377e7210 */ /* 0x000fe2000071e4ff */
[----:B------:R-:W-:-:S03]  /*abd00*/  IMAD.WIDE.U32 R56, R71, R38, RZ ;  /* 0x0000002647387225 */ /* 0x000fc600078e00ff */
[----:B------:R-:W-:Y:S01]  /*abd10*/  IADD3.X R127, P0, PT, R54, R59, RZ, P0, !PT ;  /* 0x0000003b367f7210 */ /* 0x000fe2000071e4ff */
[----:B------:R-:W-:Y:S02]  /*abd20*/  IMAD.X R65, RZ, RZ, RZ, P1 ;  /* 0x000000ffff417224 */ /* 0x000fe400008e06ff */
        /* <DEDUP_REMOVED lines=27> */
[----:B------:R-:W-:Y:S01]  /*abee0*/  IMAD.WIDE.U32.X R48, R39, R67, R48, P2 ;  /* 0x0000004327307225 */ /* 0x000fe200010e0430 */
[----:B------:R-:W-:Y:S02]  /*abef0*/  IADD3.X R60, P2, PT, R64, R69, RZ, P1, !PT ;  /* 0x00000045403c7210 */ /* 0x000fe40000f5e4ff */
[----:B------:R-:W-:Y:S01]  /*abf00*/  IADD3.X R116, P0, PT, R116, R63, RZ, P0, !PT ;  /* 0x0000003f74747210 */ /* 0x000fe2000071e4ff */
[----:B------:R-:W-:-:S03]  /*abf10*/  IMAD.WIDE.U32 R50, R67, R45, RZ ;  /* 0x0000002d43327225 */ /* 0x000fc600078e00ff */
[----:B------:R-:W-:Y:S01]  /*abf20*/  IADD3.X R117, P0, PT, R53, R60, RZ, P0, !PT ;  /* 0x0000003c35757210 */ /* 0x000fe2000071e4ff */
[----:B------:R-:W-:Y:S01]  /*abf30*/  IMAD.MOV.U32 R100, RZ, RZ, R55 ;  /* 0x000000ffff647224 */ /* 0x000fe200078e0037 */
[----:B------:R-:W-:Y:S01]  /*abf40*/  IADD3.X R55, P2, PT, RZ, R48, RZ, P2, !PT ;  /* 0x00000030ff377210 */ /* 0x000fe2000175e4ff */
[----:B------:R-:W-:Y:S01]  /*abf50*/  IMAD.WIDE.U32 R78, R95, R46, RZ ;  /* 0x0000002e5f4e7225 */ /* 0x000fe200078e00ff */
[----:B------:R-:W-:Y:S02]  /*abf60*/  IADD3.X R115, P0, PT, RZ, RZ, RZ, P0, !PT ;  /* 0x000000ffff737210 */ /* 0x000fe4000071e4ff */
[----:B------:R-:W-:Y:S01]  /*abf70*/  IADD3.X R70, P2, PT, RZ, R49, RZ, P2, !PT ;  /* 0x00000031ff467210 */ /* 0x000fe2000175e4ff */
[----:B------:R-:W-:Y:S01]  /*abf80*/  IMAD.WIDE.U32 R68, R71, R40, RZ ;  /* 0x0000002847447225 */ /* 0x000fe200078e00ff */
[----:B------:R-:W-:Y:S02]  /*abf90*/  IADD3 R79, P1, PT, R79, R54, RZ ;  /* 0x000000364f4f7210 */ /* 0x000fe40007f3e0ff */
[----:B------:R-:W-:Y:S01]  /*abfa0*/  IADD3.X R114, P2, PT, R55, R52, RZ, P2, !PT ;  /* 0x0000003437727210 */ /* 0x000fe2000175e4ff */
[----:B------:R-:W-:-:S03]  /*abfb0*/  IMAD.WIDE.U32 R50, P5, R47, R95, R50 ;  /* 0x0000005f2f327225 */ /* 0x000fc600078a0032 */
[----:B------:R-:W-:Y:S01]  /*abfc0*/  IADD3.X R70, P2, PT, R70, R57, RZ, P2, !PT ;  /* 0x0000003946467210 */ /* 0x000fe2000175e4ff */
[----:B------:R-:W-:Y:S01]  /*abfd0*/  IMAD.WIDE.U32 R94, R95, R45, RZ ;  /* 0x0000002d5f5e7225 */ /* 0x000fe200078e00ff */
[----:B------:R-:W-:-:S03]  /*abfe0*/  MOV R80, R51 ;  /* 0x0000003300507202 */ /* 0x000fc60000000f00 */
[----:B------:R-:W-:Y:S02]  /*abff0*/  IMAD.X R101, RZ, RZ, RZ, P4 ;  /* 0x000000ffff657224 */ /* 0x000fe400020e06ff */
[----:B------:R-:W-:Y:S01]  /*ac000*/  IMAD.X R81, RZ, RZ, RZ, P5 ;  /* 0x000000ffff517224 */ /* 0x000fe200028e06ff */
[----:B------:R-:W-:Y:S01]  /*ac010*/  IADD3 R95, P5, PT, R95, R50, RZ ;  /* 0x000000325f5f7210 */ /* 0x000fe20007fbe0ff */
[----:B------:R-:W-:Y:S02]  /*ac020*/  IMAD.MOV.U32 R58, RZ, RZ, R61 ;  /* 0x000000ffff3a7224 */ /* 0x000fe400078e003d */
[----:B------:R-:W-:-:S04]  /*ac030*/  IMAD.WIDE.U32 R48, R148, R40, RZ ;  /* 0x0000002894307225 */ /* 0x000fc800078e00ff */
[----:B------:R-:W-:-:S04]  /*ac040*/  IMAD.WIDE.U32 R68, P4, R37, R148, R68 ;  /* 0x0000009425447225 */ /* 0x000fc80007880044 */
[----:B------:R-:W-:-:S04]  /*ac050*/  IMAD.WIDE.U32 R52, R71, R42, RZ ;  /* 0x0000002a47347225 */ /* 0x000fc800078e00ff */
[----:B------:R-:W-:Y:S01]  /*ac060*/  IMAD.WIDE.U32.X R58, R41, R67, R58, P3 ;  /* 0x00000043293a7225 */ /* 0x000fe200018e043a */
[----:B------:R-:W-:-:S03]  /*ac070*/  IADD3 R49, P3, PT, R68, R49, RZ ;  /* 0x0000003144317210 */ /* 0x000fc60007f7e0ff */
[----:B------:R-:W-:Y:S01]  /*ac080*/  IMAD.WIDE.U32.X R100, R43, R67, R100, P1 ;  /* 0x000000432b647225 */ /* 0x000fe200008e0464 */
[----:B------:R-:W-:-:S03]  /*ac090*/  IADD3 RZ, P1, PT, R116, R48, RZ ;  /* 0x0000003074ff7210 */ /* 0x000fc60007f3e0ff */
[----:B------:R-:W-:Y:S01]  /*ac0a0*/  IMAD.WIDE.U32.X R80, R47, R67, R80, P5 ;  /* 0x000000432f507225 */ /* 0x000fe200028e0450 */
[----:B------:R-:W-:-:S03]  /*ac0b0*/  IADD3.X RZ, P1, PT, R117, R49, RZ, P1, !PT ;  /* 0x0000003175ff7210 */ /* 0x000fc60000f3e4ff */
[----:B------:R-:W-:-:S04]  /*ac0c0*/  IMAD.WIDE.U32 R76, R71, R44, RZ ;  /* 0x0000002c474c7225 */ /* 0x000fc800078e00ff */
[----:B------:R-:W-:-:S04]  /*ac0d0*/  IMAD.WIDE.U32 R52, P5, R39, R148, R52 ;  /* 0x0000009427347225 */ /* 0x000fc800078a0034 */
[----:B------:R-:W-:Y:S02]  /*ac0e0*/  IMAD.X R49, RZ, RZ, RZ, P5 ;  /* 0x000000ffff317224 */ /* 0x000fe400028e06ff */
[----:B------:R-:W-:-:S04]  /*ac0f0*/  IMAD.WIDE.U32 R84, R148, R44, RZ ;  /* 0x0000002c94547225 */ /* 0x000fc800078e00ff */
[----:B------:R-:W-:-:S04]  /*ac100*/  IMAD.WIDE.U32 R50, R71, R46, RZ ;  /* 0x0000002e47327225 */ /* 0x000fc800078e00ff */
[----:B------:R-:W-:-:S04]  /*ac110*/  IMAD.WIDE.U32 R76, P5, R41, R148, R76 ;  /* 0x00000094294c7225 */ /* 0x000fc800078a004c */
[----:B------:R-:W-:Y:S02]  /*ac120*/  IMAD.X R67, RZ, RZ, RZ, P4 ;  /* 0x000000ffff437224 */ /* 0x000fe400020e06ff */
[----:B------:R-:W-:Y:S02]  /*ac130*/  IMAD.MOV.U32 R66, RZ, RZ, R69 ;  /* 0x000000ffff427224 */ /* 0x000fe400078e0045 */
[----:B------:R-:W-:Y:S01]  /*ac140*/  IMAD.X R65, RZ, RZ, RZ, P5 ;  /* 0x000000ffff417224 */ /* 0x000fe200028e06ff */
[----:B------:R-:W-:Y:S01]  /*ac150*/  IADD3 R85, P5, PT, R76, R85, RZ ;  /* 0x000000554c557210 */ /* 0x000fe20007fbe0ff */
[----:B------:R-:W-:-:S04]  /*ac160*/  IMAD.WIDE.U32.X R66, R37, R71, R66, P3 ;  /* 0x0000004725427225 */ /* 0x000fc800018e0442 */
[----:B------:R-:W-:Y:S01]  /*ac170*/  IMAD.WIDE.U32 R72, R148, R46, RZ ;  /* 0x0000002e94487225 */ /* 0x000fe200078e00ff */
[----:B------:R-:W-:-:S03]  /*ac180*/  IADD3.X R115, P1, PT, R115, R66, RZ, P1, !PT ;  /* 0x0000004273737210 */ /* 0x000fc60000f3e4ff */
[----:B------:R-:W-:-:S04]  /*ac190*/  IMAD.WIDE.U32 R50, P3, R43, R148, R50 ;  /* 0x000000942b327225 */ /* 0x000fc80007860032 */
[----:B------:R-:W-:Y:S02]  /*ac1a0*/  IMAD.MOV.U32 R64, RZ, RZ, R77 ;  /* 0x000000ffff407224 */ /* 0x000fe400078e004d */
[----:B------:R-:W-:-:S04]  /*ac1b0*/  IMAD.WIDE.U32 R54, R148, R42, RZ ;  /* 0x0000002a94367225 */ /* 0x000fc800078e00ff */
[----:B------:R-:W-:Y:S01]  /*ac1c0*/  IMAD.WIDE.U32.X R64, R41, R71, R64, P5 ;  /* 0x0000004729407225 */ /* 0x000fe200028e0440 */
[----:B------:R-:W-:Y:S02]  /*ac1d0*/  IADD3 R73, P5, PT, R50, R73, RZ ;  /* 0x0000004932497210 */ /* 0x000fe40007fbe0ff */
[----:B------:R-:W-:Y:S01]  /*ac1e0*/  IADD3 R57, P4, PT, R52, R55, RZ ;  /* 0x0000003734397210 */ /* 0x000fe20007f9e0ff */
[----:B------:R-:W-:Y:S02]  /*ac1f0*/  IMAD.MOV.U32 R62, RZ, RZ, R51 ;  /* 0x000000ffff3e7224 */ /* 0x000fe400078e0033 */
[----:B------:R-:W-:-:S04]  /*ac200*/  IMAD.WIDE.U32 R124, R71, R45, RZ ;  /* 0x0000002d477c7225 */ /* 0x000fc800078e00ff */
[----:B------:R-:W-:Y:S02]  /*ac210*/  IMAD.X R63, RZ, RZ, RZ, P3 ;  /* 0x000000ffff3f7224 */ /* 0x000fe400018e06ff */
[----:B------:R-:W-:Y:S02]  /*ac220*/  IMAD.X R51, RZ, RZ, RZ, P0 ;  /* 0x000000ffff337224 */ /* 0x000fe400000e06ff */
[----:B------:R-:W-:Y:S02]  /*ac230*/  IMAD.MOV.U32 R48, RZ, RZ, R53 ;  /* 0x000000ffff307224 */ /* 0x000fe400078e0035 */
[----:B------:R-:W-:Y:S01]  /*ac240*/  IMAD.WIDE.U32.X R62, R43, R71, R62, P5 ;  /* 0x000000472b3e7225 */ /* 0x000fe200028e043e */
[----:B------:R-:W-:Y:S02]  /*ac250*/  IADD3.X R67, P5, PT, R51, R67, RZ, P1, !PT ;  /* 0x0000004333437210 */ /* 0x000fe40000fbe4ff */
[----:B------:R-:W-:Y:S01]  /*ac260*/  IADD3.X R51, P0, PT, RZ, R58, RZ, P2, !PT ;  /* 0x0000003aff337210 */ /* 0x000fe2000171e4ff */
[----:B------:R-:W-:Y:S01]  /*ac270*/  IMAD.WIDE.U32.X R48, R39, R71, R48, P4 ;  /* 0x0000004727307225 */ /* 0x000fe200020e0430 */
[----:B------:R-:W-:-:S02]  /*ac280*/  IADD3.X R114, P5, PT, R115, R114, RZ, P5, !PT ;  /* 0x0000007273727210 */ /* 0x000fc40002fbe4ff */
[----:B------:R-:W-:Y:S01]  /*ac290*/  IADD3.X R58, P0, PT, RZ, R59, RZ, P0, !PT ;  /* 0x0000003bff3a7210 */ /* 0x000fe2000071e4ff */
[----:B------:R-:W-:Y:S01]  /*ac2a0*/  IMAD.WIDE.U32 R120, R148, R45, RZ ;  /* 0x0000002d94787225 */ /* 0x000fe200078e00ff */
[----:B------:R-:W-:Y:S02]  /*ac2b0*/  IADD3 RZ, P2, PT, R114, R54, RZ ;  /* 0x0000003672ff7210 */ /* 0x000fe40007f5e0ff */
[----:B------:R-:W-:Y:S01]  /*ac2c0*/  IADD3.X R115, P5, PT, R67, R70, RZ, P5, !PT ;  /* 0x0000004643737210 */ /* 0x000fe20002fbe4ff */
[----:B------:R-:W-:Y:S01]  /*ac2d0*/  IMAD.WIDE.U32 R82, R103, R38, RZ ;  /* 0x0000002667527225 */ /* 0x000fe200078e00ff */
[----:B------:R-:W-:Y:S02]  /*ac2e0*/  IADD3.X R78, P0, PT, R51, R78, RZ, P0, !PT ;  /* 0x0000004e334e7210 */ /* 0x000fe4000071e4ff */
[----:B------:R-:W-:Y:S01]  /*ac2f0*/  IADD3.X RZ, P2, PT, R115, R57, RZ, P2, !PT ;  /* 0x0000003973ff7210 */ /* 0x000fe2000175e4ff */
[----:B------:R-:W-:Y:S01]  /*ac300*/  IMAD.WIDE.U32 R124, P4, R47, R148, R124 ;  /* 0x000000942f7c7225 */ /* 0x000fe2000788007c */
[----:B------:R-:W-:-:S02]  /*ac310*/  IADD3.X R75, P5, PT, RZ, RZ, RZ, P5, !PT ;  /* 0x000000ffff4b7210 */ /* 0x000fc40002fbe4ff */
[----:B------:R-:W-:Y:S01]  /*ac320*/  IADD3.X R79, P0, PT, R58, R79, RZ, P0, !PT ;  /* 0x0000004f3a4f7210 */ /* 0x000fe2000071e4ff */
[----:B------:R-:W-:Y:S01]  /*ac330*/  IMAD.X R119, RZ, RZ, RZ, P4 ;  /* 0x000000ffff777224 */ /* 0x000fe200020e06ff */
[----:B------:R-:W-:Y:S01]  /*ac340*/  IADD3 R139, P4, PT, R124, R121, RZ ;  /* 0x000000797c8b7210 */ /* 0x000fe20007f9e0ff */
[----:B------:R-:W-:Y:S01]  /*ac350*/  IMAD.WIDE.U32 R60, R146, R38, RZ ;  /* 0x00000026923c7225 */ /* 0x000fe200078e00ff */
[----:B------:R-:W-:-:S03]  /*ac360*/  IADD3.X R75, P2, PT, R75, R48, RZ, P2, !PT ;  /* 0x000000304b4b7210 */ /* 0x000fc6000175e4ff */
[----:B------:R-:W-:-:S04]  /*ac370*/  IMAD.WIDE.U32 R82, P3, R35, R146, R82 ;  /* 0x0000009223527225 */ /* 0x000fc80007860052 */
[----:B------:R-:W-:Y:S01]  /*ac380*/  IMAD.MOV.U32 R118, RZ, RZ, R125 ;  /* 0x000000ffff767224 */ /* 0x000fe200078e007d */
[----:B------:R-:W-:Y:S01]  /*ac390*/  MOV R54, R83 ;  /* 0x0000005300367202 */ /* 0x000fe20000000f00 */
[----:B------:R-:W-:-:S04]  /*ac3a0*/  IMAD.WIDE.U32 R116, R40, R148, R116 ;  /* 0x0000009428747225 */ /* 0x000fc800078e0074 */
[----:B------:R-:W-:Y:S01]  /*ac3b0*/  IMAD.WIDE.U32.X R118, R47, R71, R118, P4 ;  /* 0x000000472f767225 */ /* 0x000fe200020e0476 */
[----:B------:R-:W-:Y:S02]  /*ac3c0*/  IADD3 R53, P4, PT, R82, R61, RZ ;  /* 0x0000003d52357210 */ /* 0x000fe40007f9e0ff */
[----:B------:R-:W-:Y:S01]  /*ac3d0*/  IADD3 RZ, P1, PT, R116, R60, RZ ;  /* 0x0000003c74ff7210 */ /* 0x000fe20007f3e0ff */
[----:B------:R-:W-:Y:S02]  /*ac3e0*/  IMAD.IADD R117, R117, 0x1, R68 ;  /* 0x0000000175757824 */ /* 0x000fe400078e0244 */
[----:B------:R-:W-:Y:S02]  /*ac3f0*/  IMAD.X R55, RZ, RZ, RZ, P3 ;  /* 0x000000ffff377224 */ /* 0x000fe400018e06ff */
[----:B------:R-:W-:Y:S01]  /*ac400*/  IMAD.X R48, RZ, RZ, RZ, P5 ;  /* 0x000000ffff307224 */ /* 0x000fe200028e06ff */
[----:B------:R-:W-:Y:S01]  /*ac410*/  IADD3.X RZ, P1, PT, R117, R53, RZ, P1, !PT ;  /* 0x0000003575ff7210 */ /* 0x000fe20000f3e4ff */
[----:B------:R-:W-:-:S03]  /*ac420*/  IMAD.WIDE.U32.X R54, R35, R103, R54, P4 ;  /* 0x0000006723367225 */ /* 0x000fc600020e0436 */
[----:B------:R-:W-:Y:S01]  /*ac430*/  IADD3.X R98, P3, PT, R48, R49, RZ, P2, !PT ;  /* 0x0000003130627210 */ /* 0x000fe2000177e4ff */
[----:B------:R-:W-:Y:S01]  /*ac440*/  IMAD.WIDE.U32 R96, R103, R44, RZ ;  /* 0x0000002c67607225 */ /* 0x000fe200078e00ff */
[----:B------:R-:W-:Y:S02]  /*ac450*/  IADD3.X R53, P1, PT, RZ, R54, RZ, P1, !PT ;  /* 0x00000036ff357210 */ /* 0x000fe40000f3e4ff */
[----:B------:R-:W-:Y:S01]  /*ac460*/  IADD3.X R78, P3, PT, R75, R78, RZ, P3, !PT ;  /* 0x0000004e4b4e7210 */ /* 0x000fe20001f7e4ff */
[----:B------:R-:W-:Y:S01]  /*ac470*/  IMAD.WIDE.U32 R70, R103, R40, RZ ;  /* 0x0000002867467225 */ /* 0x000fe200078e00ff */
[----:B------:R-:W-:Y:S02]  /*ac480*/  IADD3.X R51, P1, PT, RZ, R55, RZ, P1, !PT ;  /* 0x00000037ff337210 */ /* 0x000fe40000f3e4ff */
[----:B------:R-:W-:Y:S01]  /*ac490*/  IADD3.X R79, P3, PT, R98, R79, RZ, P3, !PT ;  /* 0x0000004f624f7210 */ /* 0x000fe20001f7e4ff */
[----:B------:R-:W-:-:S04]  /*ac4a0*/  IMAD.WIDE.U32 R48, R146, R44, RZ ;  /* 0x0000002c92307225 */ /* 0x000fc800078e00ff */
[----:B------:R-:W-:-:S04]  /*ac4b0*/  IMAD.WIDE.U32 R96, P2, R41, R146, R96 ;  /* 0x0000009229607225 */ /* 0x000fc80007840060 */
[----:B------:R-:W-:-:S04]  /*ac4c0*/  IMAD.WIDE.U32 R114, R42, R148, R114 ;  /* 0x000000942a727225 */ /* 0x000fc800078e0072 */
[----:B------:R-:W-:Y:S01]  /*ac4d0*/  IMAD.WIDE.U32 R68, R103, R42, RZ ;  /* 0x0000002a67447225 */ /* 0x000fe200078e00ff */
[----:B------:R-:W-:-:S03]  /*ac4e0*/  IADD3.X R114, P1, PT, R53, R114, RZ, P1, !PT ;  /* 0x0000007235727210 */ /* 0x000fc60000f3e4ff */
        /* <DEDUP_REMOVED lines=9> */
[----:B------:R-:W-:Y:S02]  /*ac580*/  IMAD.IADD R102, R115, 0x1, R52 ;  /* 0x0000000173667824 */ /* 0x000fe400078e0234 */
        /* <DEDUP_REMOVED lines=23> */
[----:B------:R-:W-:Y:S01]  /*ac700*/  IADD3.X RZ, P4, PT, R115, R83, RZ, P4, !PT ;  /* 0x0000005373ff7210 */ /* 0x000fe2000279e4ff */
[----:B------:R-:W-:Y:S01]  /*ac710*/  IMAD.MOV.U32 R60, RZ, RZ, R89 ;  /* 0x000000ffff3c7224 */ /* 0x000fe200078e0059 */
[----:B------:R-:W-:Y:S01]  /*ac720*/  IADD3.X R71, P0, PT, RZ, RZ, RZ, P0, !PT ;  /* 0x000000ffff477210 */ /* 0x000fe2000071e4ff */
[----:B------:R-:W-:Y:S01]  /*ac730*/  IMAD.MOV.U32 R54, RZ, RZ, R59 ;  /* 0x000000ffff367224 */ /* 0x000fe200078e003b */
[----:B------:R-:W-:Y:S01]  /*ac740*/  IADD3.X R69, P1, PT, R100, R95, RZ, P1, !PT ;  /* 0x0000005f64457210 */ /* 0x000fe20000f3e4ff */
[----:B------:R-:W-:Y:S01]  /*ac750*/  IMAD.WIDE.U32.X R60, R43, R103, R60, P5 ;  /* 0x000000672b3c7225 */ /* 0x000fe200028e043c */
[----:B------:R-:W-:-:S02]  /*ac760*/  IADD3 R75, P5, PT, R58, R75, RZ ;  /* 0x0000004b3a4b7210 */ /* 0x000fc40007fbe0ff */
[----:B------:R-:W-:Y:S01]  /*ac770*/  IADD3.X R71, P4, PT, R71, R52, RZ, P4, !PT ;  /* 0x0000003447477210 */ /* 0x000fe2000279e4ff */
[----:B------:R-:W-:Y:S01]  /*ac780*/  IMAD.WIDE.U32 R94, R99, R38, RZ ;  /* 0x00000026635e7225 */ /* 0x000fe200078e00ff */
[----:B------:R-:W-:Y:S02]  /*ac790*/  IADD3.X R51, PT, PT, RZ, RZ, RZ, P0, !PT ;  /* 0x000000ffff337210 */ /* 0x000fe400007fe4ff */
[----:B------:R-:W-:Y:S01]  /*ac7a0*/  IADD3.X R122, P1, PT, RZ, R80, RZ, P1, !PT ;  /* 0x00000050ff7a7210 */ /* 0x000fe20000f3e4ff */
[----:B------:R-:W-:Y:S01]  /*ac7b0*/  IMAD.WIDE.U32 R116, R38, R146, R116 ;  /* 0x0000009226747225 */ /* 0x000fe200078e0074 */
[----:B------:R-:W-:-:S03]  /*ac7c0*/  IADD3 RZ, P2, PT, R78, R84, RZ ;  /* 0x000000544eff7210 */ /* 0x000fc60007f5e0ff */
[----:B------:R-:W-:Y:S01]  /*ac7d0*/  IMAD.WIDE.U32.X R54, R47, R103, R54, P5 ;  /* 0x000000672f367225 */ /* 0x000fe200028e0436 */
[----:B------:R-:W-:Y:S02]  /*ac7e0*/  IADD3.X R80, P5, PT, R51, R53, RZ, P4, !PT ;  /* 0x0000003533507210 */ /* 0x000fe400027be4ff */
[----:B------:R-:W-:Y:S01]  /*ac7f0*/  IADD3.X RZ, P2, PT, R79, R85, RZ, P2, !PT ;  /* 0x000000554fff7210 */ /* 0x000fe2000175e4ff */
[----:B------:R-:W-:Y:S02]  /*ac800*/  IMAD.IADD R59, R117, 0x1, R82 ;  /* 0x00000001753b7824 */ /* 0x000fe400078e0252 */
[----:B------:R-:W-:-:S04]  /*ac810*/  IMAD.WIDE.U32 R82, R142, R38, RZ ;  /* 0x000000268e527225 */ /* 0x000fc800078e00ff */
[----:B------:R-:W-:-:S04]  /*ac820*/  IMAD.WIDE.U32 R52, P0, R35, R142, R94 ;  /* 0x0000008e23347225 */ /* 0x000fc8000780005e */
[----:B------:R-:W-:Y:S01]  /*ac830*/  IMAD.X R51, RZ, RZ, R81, P1 ;  /* 0x000000ffff337224 */ /* 0x000fe200008e0651 */
[----:B------:R-:W-:Y:S01]  /*ac840*/  IADD3.X R81, P3, PT, RZ, RZ, RZ, P3, !PT ;  /* 0x000000ffff517210 */ /* 0x000fe20001f7e4ff */
[----:B------:R-:W-:Y:S01]  /*ac850*/  IMAD.WIDE.U32 R114, R40, R146, R114 ;  /* 0x0000009228727225 */ /* 0x000fe200078e0072 */
[----:B------:R-:W-:Y:S02]  /*ac860*/  IADD3 R85, P4, PT, R52, R83, RZ ;  /* 0x0000005334557210 */ /* 0x000fe40007f9e0ff */
[----:B------:R-:W-:Y:S01]  /*ac870*/  IADD3.X R64, P2, PT, R81, R64, RZ, P2, !PT ;  /* 0x0000004051407210 */ /* 0x000fe2000175e4ff */
[----:B------:R-:W-:Y:S01]  /*ac880*/  IMAD.WIDE.U32 R78, R44, R148, R78 ;  /* 0x000000942c4e7225 */ /* 0x000fe200078e004e */
[----:B------:R-:W-:-:S03]  /*ac890*/  IADD3 RZ, P1, PT, R114, R82, RZ ;  /* 0x0000005272ff7210 */ /* 0x000fc60007f3e0ff */
[----:B------:R-:W-:Y:S01]  /*ac8a0*/  IMAD.X R83, RZ, RZ, RZ, P3 ;  /* 0x000000ffff537224 */ /* 0x000fe200018e06ff */
[----:B------:R-:W-:Y:S01]  /*ac8b0*/  IADD3.X R78, P3, PT, R71, R78, RZ, P5, !PT ;  /* 0x0000004e474e7210 */ /* 0x000fe20002f7e4ff */
[----:B------:R-:W-:Y:S02]  /*ac8c0*/  IMAD.IADD R115, R115, 0x1, R70 ;  /* 0x0000000173737824 */ /* 0x000fe400078e0246 */
[----:B------:R-:W-:Y:S01]  /*ac8d0*/  IMAD.IADD R79, R79, 0x1, R76 ;  /* 0x000000014f4f7824 */ /* 0x000fe200078e024c */
[----:B------:R-:W-:Y:S01]  /*ac8e0*/  IADD3.X R70, P2, PT, R83, R65, RZ, P2, !PT ;  /* 0x0000004153467210 */ /* 0x000fe2000175e4ff */
[----:B------:R-:W-:Y:S01]  /*ac8f0*/  IMAD.X R65, RZ, RZ, RZ, P0 ;  /* 0x000000ffff417224 */ /* 0x000fe200000e06ff */
[----:B------:R-:W-:Y:S01]  /*ac900*/  IADD3.X RZ, P0, PT, R115, R85, RZ, P1, !PT ;  /* 0x0000005573ff7210 */ /* 0x000fe20000f1e4ff */
[----:B------:R-:W-:Y:S01]  /*ac910*/  IMAD.WIDE.U32 R84, R99, R42, RZ ;  /* 0x0000002a63547225 */ /* 0x000fe200078e00ff */
[----:B------:R-:W-:Y:S02]  /*ac920*/  IADD3 RZ, P1, PT, R78, R66, RZ ;  /* 0x000000424eff7210 */ /* 0x000fe40007f3e0ff */
[----:B------:R-:W-:Y:S01]  /*ac930*/  IADD3.X R79, P3, PT, R80, R79, RZ, P3, !PT ;  /* 0x0000004f504f7210 */ /* 0x000fe20001f7e4ff */
[----:B------:R-:W-:Y:S01]  /*ac940*/  IMAD.WIDE.U32 R82, R142, R42, RZ ;  /* 0x0000002a8e527225 */ /* 0x000fe200078e00ff */
[----:B------:R-:W-:-:S02]  /*ac950*/  IADD3.X R66, P2, PT, R64, R49, RZ, P2, !PT ;  /* 0x0000003140427210 */ /* 0x000fc4000175e4ff */
[----:B------:R-:W-:Y:S01]  /*ac960*/  IADD3.X RZ, P1, PT, R79, R67, RZ, P1, !PT ;  /* 0x000000434fff7210 */ /* 0x000fe20000f3e4ff */
[----:B------:R-:W-:Y:S01]  /*ac970*/  IMAD.MOV.U32 R64, RZ, RZ, R53 ;  /* 0x000000ffff407224 */ /* 0x000fe200078e0035 */
[----:B------:R-:W-:Y:S01]  /*ac980*/  IADD3.X R113, P3, PT, RZ, RZ, RZ, P3, !PT ;  /* 0x000000ffff717210 */ /* 0x000fe20001f7e4ff */
[----:B------:R-:W-:Y:S01]  /*ac990*/  IMAD.WIDE.U32 R80, R142, R44, RZ ;  /* 0x0000002c8e507225 */ /* 0x000fe200078e00ff */
[----:B------:R-:W-:Y:S02]  /*ac9a0*/  IADD3.X R67, P2, PT, R70, R69, RZ, P2, !PT ;  /* 0x0000004546437210 */ /* 0x000fe4000175e4ff */
[----:B------:R-:W-:Y:S01]  /*ac9b0*/  IADD3.X R113, P1, PT, R113, R56, RZ, P1, !PT ;  /* 0x0000003871717210 */ /* 0x000fe20000f3e4ff */
[----:B------:R-:W-:Y:S01]  /*ac9c0*/  IMAD.WIDE.U32.X R64, R35, R99, R64, P4 ;  /* 0x0000006323407225 */ /* 0x000fe200020e0440 */
[----:B------:R-:W-:Y:S02]  /*ac9d0*/  IADD3 RZ, P4, PT, R66, R72, RZ ;  /* 0x0000004842ff7210 */ /* 0x000fe40007f9e0ff */
[----:B------:R-:W-:Y:S01]  /*ac9e0*/  IADD3.X R123, P2, PT, RZ, RZ, RZ, P2, !PT ;  /* 0x000000ffff7b7210 */ /* 0x000fe2000175e4ff */
[----:B------:R-:W-:Y:S01]  /*ac9f0*/  IMAD.X R56, RZ, RZ, RZ, P3 ;  /* 0x000000ffff387224 */ /* 0x000fe200018e06ff */
[----:B------:R-:W-:Y:S01]  /*aca00*/  IADD3.X RZ, P4, PT, R67, R73, RZ, P4, !PT ;  /* 0x0000004943ff7210 */ /* 0x000fe2000279e4ff */
[----:B------:R-:W-:Y:S01]  /*aca10*/  IMAD.WIDE.U32 R70, R42, R146, R78 ;  /* 0x000000922a467225 */ /* 0x000fe200078e004e */
[----:B------:R-:W-:-:S02]  /*aca20*/  IADD3.X R49, P0, PT, RZ, R64, RZ, P0, !PT ;  /* 0x00000040ff317210 */ /* 0x000fc4000071e4ff */
[----:B------:R-:W-:Y:S01]  /*aca30*/  IADD3.X R56, P1, PT, R56, R57, RZ, P1, !PT ;  /* 0x0000003938387210 */ /* 0x000fe20000f3e4ff */
[----:B------:R-:W-:Y:S01]  /*aca40*/  IMAD.WIDE.U32 R66, R46, R148, R66 ;  /* 0x000000942e427225 */ /* 0x000fe200078e0042 */
[----:B------:R-:W-:Y:S02]  /*aca50*/  IADD3.X R123, P3, PT, R123, R62, RZ, P4, !PT ;  /* 0x0000003e7b7b7210 */ /* 0x000fe4000277e4ff */
[----:B------:R-:W-:Y:S01]  /*aca60*/  IADD3.X R64, P0, PT, RZ, R65, RZ, P0, !PT ;  /* 0x00000041ff407210 */ /* 0x000fe2000071e4ff */
[----:B------:R-:W-:Y:S01]  /*aca70*/  IMAD.IADD R53, R71, 0x1, R68 ;  /* 0x0000000147357824 */ /* 0x000fe200078e0244 */
[----:B------:R-:W-:Y:S01]  /*aca80*/  IADD3.X R112, P4, PT, R113, R66, RZ, P1, !PT ;  /* 0x0000004271707210 */ /* 0x000fe20000f9e4ff */
[----:B------:R-:W-:Y:S01]  /*aca90*/  IMAD.WIDE.U32 R68, R99, R40, RZ ;  /* 0x0000002863447225 */ /* 0x000fe200078e00ff */
[----:B------:R-:W-:Y:S02]  /*acaa0*/  IADD3.X R70, P0, PT, R49, R70, RZ, P0, !PT ;  /* 0x0000004631467210 */ /* 0x000fe4000071e4ff */
[----:B------:R-:W-:Y:S01]  /*acab0*/  IADD3 RZ, P1, PT, R112, R48, RZ ;  /* 0x0000003070ff7210 */ /* 0x000fe20007f3e0ff */
[----:B------:R-:W-:Y:S01]  /*acac0*/  IMAD.X R57, RZ, RZ, RZ, P2 ;  /* 0x000000ffff397224 */ /* 0x000fe200010e06ff */
[----:B------:R-:W-:Y:S01]  /*acad0*/  IADD3.X R71, P0, PT, R64, R53, RZ, P0, !PT ;  /* 0x0000003540477210 */ /* 0x000fe2000071e4ff */
[----:B------:R-:W-:-:S02]  /*acae0*/  IMAD.IADD R67, R67, 0x1, R50 ;  /* 0x0000000143437824 */ /* 0x000fc400078e0232 */
[----:B------:R-:W-:Y:S01]  /*acaf0*/  IMAD.WIDE.U32 R68, P2, R37, R142, R68 ;  /* 0x0000008e25447225 */ /* 0x000fe20007840044 */
[----:B------:R-:W-:Y:S02]  /*acb00*/  IADD3.X R66, P3, PT, R57, R63, RZ, P3, !PT ;  /* 0x0000003f39427210 */ /* 0x000fe40001f7e4ff */
[----:B------:R-:W-:Y:S01]  /*acb10*/  IADD3.X R113, P4, PT, R56, R67, RZ, P4, !PT ;  /* 0x0000004338717210 */ /* 0x000fe2000279e4ff */
[----:B------:R-:W-:Y:S01]  /*acb20*/  IMAD.WIDE.U32 R48, R142, R40, RZ ;  /* 0x000000288e307225 */ /* 0x000fe200078e00ff */
[----:B------:R-:W-:Y:S02]  /*acb30*/  IADD3.X R122, P3, PT, R123, R122, RZ, P3, !PT ;  /* 0x0000007a7b7a7210 */ /* 0x000fe40001f7e4ff */
[----:B------:R-:W-:Y:S01]  /*acb40*/  IADD3.X RZ, P1, PT, R113, R77, RZ, P1, !PT ;  /* 0x0000004d71ff7210 */ /* 0x000fe20000f3e4ff */
[----:B------:R-:W-:Y:S01]  /*acb50*/  IMAD.X R73, RZ, RZ, RZ, P2 ;  /* 0x000000ffff497224 */ /* 0x000fe200010e06ff */
[----:B------:R-:W-:Y:S01]  /*acb60*/  IADD3 R89, P5, PT, R68, R49, RZ ;  /* 0x0000003144597210 */ /* 0x000fe20007fbe0ff */
[----:B------:R-:W-:Y:S01]  /*acb70*/  IMAD.WIDE.U32 R84, P2, R39, R142, R84 ;  /* 0x0000008e27547225 */ /* 0x000fe20007840054 */
[----:B------:R-:W-:-:S02]  /*acb80*/  IADD3.X R123, P3, PT, R66, R51, RZ, P3, !PT ;  /* 0x00000033427b7210 */ /* 0x000fc40001f7e4ff */
[----:B------:R-:W-:Y:S01]  /*acb90*/  IADD3 RZ, P6, PT, R70, R48, RZ ;  /* 0x0000003046ff7210 */ /* 0x000fe20007fde0ff */
[----:B------:R-:W-:Y:S01]  /*acba0*/  IMAD.WIDE.U32 R56, R99, R44, RZ ;  /* 0x0000002c63387225 */ /* 0x000fe200078e00ff */
[----:B------:R-:W-:Y:S02]  /*acbb0*/  IADD3.X R63, PT, PT, RZ, RZ, RZ, P2, !PT ;  /* 0x000000ffff3f7210 */ /* 0x000fe400017fe4ff */
[----:B------:R-:W-:Y:S01]  /*acbc0*/  IADD3.X RZ, P6, PT, R71, R89, RZ, P6, !PT ;  /* 0x0000005947ff7210 */ /* 0x000fe200037de4ff */
[----:B------:R-:W-:Y:S01]  /*acbd0*/  IMAD.MOV.U32 R72, RZ, RZ, R69 ;  /* 0x000000ffff487224 */ /* 0x000fe200078e0045 */
[----:B------:R-:W-:Y:S01]  /*acbe0*/  IADD3 R69, P2, PT, R84, R83, RZ ;  /* 0x0000005354457210 */ /* 0x000fe20007f5e0ff */
[----:B------:R-:W-:Y:S01]  /*acbf0*/  IMAD.MOV.U32 R62, RZ, RZ, R85 ;  /* 0x000000ffff3e7224 */ /* 0x000fe200078e0055 */
[----:B------:R-:W-:Y:S01]  /*acc00*/  IADD3.X R83, P4, PT, RZ, RZ, RZ, P4, !PT ;  /* 0x000000ffff537210 */ /* 0x000fe2000279e4ff */
[----:B------:R-:W-:-:S03]  /*acc10*/  IMAD.WIDE.U32.X R72, R37, R99, R72, P5 ;  /* 0x0000006325487225 */ /* 0x000fc600028e0448 */
[----:B------:R-:W-:Y:S01]  /*acc20*/  IADD3.X R83, P1, PT, R83, R92, RZ, P1, !PT ;  /* 0x0000005c53537210 */ /* 0x000fe20000f3e4ff */
[----:B------:R-:W-:-:S04]  /*acc30*/  IMAD.WIDE.U32 R56, P5, R41, R142, R56 ;  /* 0x0000008e29387225 */ /* 0x000fc800078a0038 */
[----:B------:R-:W-:Y:S01]  /*acc40*/  IMAD.WIDE.U32.X R62, R39, R99, R62, P2 ;  /* 0x00000063273e7225 */ /* 0x000fe200010e043e */
[----:B------:R-:W-:-:S03]  /*acc50*/  IADD3 R53, P2, PT, R56, R81, RZ ;  /* 0x0000005138357210 */ /* 0x000fc60007f5e0ff */
[----:B------:R-:W-:-:S04]  /*acc60*/  IMAD.WIDE.U32 R64, R99, R46, RZ ;  /* 0x0000002e63407225 */ /* 0x000fc800078e00ff */
[----:B------:R-:W-:-:S04]  /*acc70*/  IMAD.WIDE.U32 R78, R99, R45, RZ ;  /* 0x0000002d634e7225 */ /* 0x000fc800078e00ff */
[----:B------:R-:W-:Y:S02]  /*acc80*/  IMAD.X R67, RZ, RZ, RZ, P5 ;  /* 0x000000ffff437224 */ /* 0x000fe400028e06ff */
[----:B------:R-:W-:Y:S02]  /*acc90*/  IMAD.MOV.U32 R66, RZ, RZ, R57 ;  /* 0x000000ffff427224 */ /* 0x000fe400078e0039 */
[----:B------:R-:W-:-:S04]  /*acca0*/  IMAD.WIDE.U32 R50, P5, R43, R142, R64 ;  /* 0x0000008e2b327225 */ /* 0x000fc800078a0040 */
[----:B------:R-:W-:-:S04]  /*accb0*/  IMAD.WIDE.U32.X R66, R41, R99, R66, P2 ;  /* 0x0000006329427225 */ /* 0x000fc800010e0442 */
[----:B------:R-:W-:-:S04]  /*accc0*/  IMAD.WIDE.U32 R78, P2, R47, R142, R78 ;  /* 0x0000008e2f4e7225 */ /* 0x000fc8000784004e */
[----:B------:R-:W-:-:S04]  /*accd0*/  IMAD.WIDE.U32 R76, R142, R45, RZ ;  /* 0x0000002d8e4c7225 */ /* 0x000fc800078e00ff */
[----:B------:R-:W-:-:S04]  /*acce0*/  IMAD.WIDE.U32 R64, R142, R46, RZ ;  /* 0x0000002e8e407225 */ /* 0x000fc800078e00ff */
[----:B------:R-:W-:-:S04]  /*accf0*/  IMAD.WIDE.U32 R112, R44, R146, R112 ;  /* 0x000000922c707225 */ /* 0x000fc800078e0070 */
[----:B------:R-:W-:Y:S02]  /*acd00*/  IMAD.X R97, RZ, RZ, RZ, P2 ;  /* 0x000000ffff617224 */ /* 0x000fe400010e06ff */
[----:B------:R-:W-:Y:S01]  /*acd10*/  IMAD.MOV.U32 R94, RZ, RZ, R51 ;  /* 0x000000ffff5e7224 */ /* 0x000fe200078e0033 */
[----:B------:R-:W-:Y:S01]  /*acd20*/  IADD3 R51, P2, PT, R78, R77, RZ ;  /* 0x0000004d4e337210 */ /* 0x000fe20007f5e0ff */
[----:B------:R-:W-:Y:S01]  /*acd30*/  IMAD.X R95, RZ, RZ, RZ, P5 ;  /* 0x000000ffff5f7224 */ /* 0x000fe200028e06ff */
[----:B------:R-:W-:Y:S01]  /*acd40*/  IADD3 R49, P5, PT, R50, R65, RZ ;  /* 0x0000004132317210 */ /* 0x000fe20007fbe0ff */
[----:B------:R-:W-:Y:S02]  /*acd50*/  IMAD.IADD R77, R113, 0x1, R96 ;  /* 0x00000001714d7824 */ /* 0x000fe400078e0260 */
[----:B------:R-:W-:Y:S01]  /*acd60*/  IMAD.MOV.U32 R96, RZ, RZ, R79 ;  /* 0x000000ffff607224 */ /* 0x000fe200078e004f */
[----:B------:R-:W-:Y:S01]  /*acd70*/  IADD3.X R79, P0, PT, RZ, RZ, RZ, P0, !PT ;  /* 0x000000ffff4f7210 */ /* 0x000fe2000071e4ff */
[----:B------:R-:W-:-:S04]  /*acd80*/  IMAD.WIDE.U32 R100, R144, R38, RZ ;  /* 0x0000002690647225 */ /* 0x000fc800078e00ff */
[----:B------:R-:W-:-:S04]  /*acd90*/  IMAD.WIDE.U32.X R94, R43, R99, R94, P5 ;  /* 0x000000632b5e7225 */ /* 0x000fc800028e045e */
[----:B------:R-:W-:-:S04]  /*acda0*/  IMAD.WIDE.U32.X R96, R47, R99, R96, P2 ;  /* 0x000000632f607225 */ /* 0x000fc800010e0460 */
[C---:B------:R-:W-:Y:S02]  /*acdb0*/  IMAD R57, R110.reuse, -0x7af74001, -R143 ;  /* 0x8508bfff6e397824 */ /* 0x040fe400078e0a8f */
[----:B------:R-:W-:-:S04]  /*acdc0*/  IMAD.WIDE.U32 R98, R110, -0x1, RZ ;  /* 0xffffffff6e627825 */ /* 0x000fc800078e00ff */
[----:B------:R-:W-:-:S04]  /*acdd0*/  IMAD.WIDE.U32 R100, P2, R35, R141, R100 ;  /* 0x0000008d23647225 */ /* 0x000fc80007840064 */
[----:B------:R-:W-:-:S04]  /*acde0*/  IMAD.WIDE.U32 R102, R141, R38, RZ ;  /* 0x000000268d667225 */ /* 0x000fc800078e00ff */
[----:B------:R-:W-:Y:S02]  /*acdf0*/  IMAD.IADD R57, R99, 0x1, R57 ;  /* 0x0000000163397824 */ /* 0x000fe400078e0239 */
[----:B------:R-:W-:Y:S01]  /*ace00*/  IMAD.X R105, RZ, RZ, RZ, P2 ;  /* 0x000000ffff697224 */ /* 0x000fe200010e06ff */
[----:B------:R-:W-:Y:S01]  /*ace10*/  IADD3 R65, P2, PT, R100, R103, RZ ;  /* 0x0000006764417210 */ /* 0x000fe20007f5e0ff */
[----:B------:R-:W-:-:S04]  /*ace20*/  IMAD.WIDE.U32 R106, R57, 0x1, RZ ;  /* 0x00000001396a7825 */ /* 0x000fc800078e00ff */
        /* <DEDUP_REMOVED lines=8> */
[----:B------:R-:W-:Y:S01]  /*aceb0*/  IMAD.X R81, RZ, RZ, RZ, P0 ;  /* 0x000000ffff517224 */ /* 0x000fe200000e06ff */
[----:B------:R-:W-:Y:S01]  /*acec0*/  IADD3.X R79, P0, PT, R79, R72, RZ, P6, !PT ;  /* 0x000000484f4f7210 */ /* 0x000fe2000371e4ff */
        /* <DEDUP_REMOVED lines=11> */
[----:B------:R-:W-:Y:S01]  /*acf80*/  IMAD.WIDE.U32 R72, R98, 0x30000000, RZ ;  /* 0x3000000062487825 */ /* 0x000fe200078e00ff */
[----:B------:R-:W-:Y:S02]  /*acf90*/  IADD3.X R107, PT, PT, RZ, RZ, RZ, P2, !PT ;  /* 0x000000ffff6b7210 */ /* 0x000fe400017fe4ff */
[----:B------:R-:W-:Y:S01]  /*acfa0*/  IADD3.X R127, P4, PT, R110, R121, RZ, P6, !PT ;  /* 0x000000796e7f7210 */ /* 0x000fe2000379e4ff */
[----:B------:R-:W-:Y:S01]  /*acfb0*/  IMAD.MOV.U32 R106, RZ, RZ, R109 ;  /* 0x000000ffff6a7224 */ /* 0x000fe200078e006d */
[----:B------:R-:W-:Y:S01]  /*acfc0*/  IADD3 R73, P5, PT, R108, R73, RZ ;  /* 0x000000496c497210 */ /* 0x000fe20007fbe0ff */
[----:B------:R-:W-:Y:S01]  /*acfd0*/  IMAD.WIDE.U32 R70, R40, R142, R70 ;  /* 0x0000008e28467225 */ /* 0x000fe200078e0046 */
[----:B------:R-:W-:-:S02]  /*acfe0*/  IADD3.X R117, P4, PT, RZ, RZ, RZ, P4, !PT ;  /* 0x000000ffff757210 */ /* 0x000fc4000279e4ff */
[----:B------:R-:W-:Y:S01]  /*acff0*/  IADD3 RZ, P2, PT, R122, R120, RZ ;  /* 0x000000787aff7210 */ /* 0x000fe20007f5e0ff */
[----:B------:R-:W-:Y:S01]  /*ad000*/  IMAD.WIDE.U32.X R106, R57, 0x170b5d44, R106, P5 ;  /* 0x170b5d44396a7825 */ /* 0x000fe200028e046a */
[----:B------:R-:W-:Y:S02]  /*ad010*/  IADD3 RZ, P5, PT, R70, R102, RZ ;  /* 0x0000006646ff7210 */ /* 0x000fe40007fbe0ff */
[----:B------:R-:W-:Y:S01]  /*ad020*/  IADD3.X RZ, P2, PT, R123, R139, RZ, P2, !PT ;  /* 0x0000008b7bff7210 */ /* 0x000fe2000175e4ff */
[----:B------:R-:W-:Y:S01]  /*ad030*/  IMAD.X R81, RZ, RZ, RZ, P4 ;  /* 0x000000ffff517224 */ /* 0x000fe200020e06ff */
[----:B------:R-:W-:Y:S01]  /*ad040*/  IADD3 RZ, P4, PT, R126, R72, RZ ;  /* 0x000000487eff7210 */ /* 0x000fe20007f9e0ff */
[----:B------:R-:W-:Y:S01]  /*ad050*/  IMAD.IADD R71, R71, 0x1, R68 ;  /* 0x0000000147477824 */ /* 0x000fe200078e0244 */
[----:B------:R-:W-:Y:S01]  /*ad060*/  IADD3.X R85, P1, PT, R85, R93, RZ, P1, !PT ;  /* 0x0000005d55557210 */ /* 0x000fe20000f3e4ff */
        /* <DEDUP_REMOVED lines=8> */
[----:B------:R-:W-:Y:S01]  /*ad0f0*/  IMAD.WIDE.U32 R126, R98, 0x30000000, R126 ;  /* 0x30000000627e7825 */ /* 0x000fe200078e007e */
[----:B------:R-:W-:Y:S02]  /*ad100*/  IADD3.X R77, P0, PT, RZ, RZ, RZ, P0, !PT ;  /* 0x000000ffff4d7210 */ /* 0x000fe4000071e4ff */
[----:B------:R-:W-:Y:S01]  /*ad110*/  IADD3.X R118, PT, PT, R119, RZ, RZ, P2, P3 ;  /* 0x000000ff77767210 */ /* 0x000fe200017e64ff */
[----:B------:R-:W-:Y:S01]  /*ad120*/  IMAD.WIDE.U32 R114, R38, R142, R114 ;  /* 0x0000008e26727225 */ /* 0x000fe200078e0072 */
[----:B------:R-:W-:-:S02]  /*ad130*/  IADD3 RZ, P2, PT, R112, R82, RZ ;  /* 0x0000005270ff7210 */ /* 0x000fc40007f5e0ff */
[----:B------:R-:W-:Y:S01]  /*ad140*/  IADD3.X R65, P5, PT, RZ, R104, RZ, P5, !PT ;  /* 0x00000068ff417210 */ /* 0x000fe20002fbe4ff */
[----:B------:R-:W-:Y:S01]  /*ad150*/  IMAD.X R79, RZ, RZ, RZ, P0 ;  /* 0x000000ffff4f7224 */ /* 0x000fe200000e06ff */
[----:B------:R-:W-:Y:S01]  /*ad160*/  IADD3.X R123, P1, PT, R85, R124, RZ, P1, !PT ;  /* 0x0000007c557b7210 */ /* 0x000fe20000f3e4ff */
[----:B------:R-:W-:Y:S01]  /*ad170*/  IMAD.WIDE.U32 R82, R141, R46, RZ ;  /* 0x0000002e8d527225 */ /* 0x000fe200078e00ff */
[----:B------:R-:W-:Y:S02]  /*ad180*/  IADD3.X RZ, P3, PT, R113, R69, RZ, P2, !PT ;  /* 0x0000004571ff7210 */ /* 0x000fe4000177e4ff */
[----:B------:R-:W-:Y:S01]  /*ad190*/  IADD3 RZ, P0, PT, R122, R86, RZ ;  /* 0x000000567aff7210 */ /* 0x000fe20007f1e0ff */
[----:B------:R-:W-:Y:S01]  /*ad1a0*/  IMAD.WIDE.U32 R68, R144, R40, RZ ;  /* 0x0000002890447225 */ /* 0x000fe200078e00ff */
[----:B------:R-:W-:Y:S02]  /*ad1b0*/  IADD3.X R104, P2, PT, RZ, R105, RZ, P5, !PT ;  /* 0x00000069ff687210 */ /* 0x000fe40002f5e4ff */
[----:B------:R-:W-:Y:S01]  /*ad1c0*/  IADD3.X R105, P1, PT, RZ, RZ, RZ, P1, !PT ;  /* 0x000000ffff697210 */ /* 0x000fe20000f3e4ff */
[----:B------:R-:W-:Y:S01]  /*ad1d0*/  IMAD.WIDE.U32 R112, R42, R142, R112 ;  /* 0x0000008e2a707225 */ /* 0x000fe200078e0070 */
[----:B------:R-:W-:-:S02]  /*ad1e0*/  IADD3.X R77, P5, PT, R77, R62, RZ, P3, !PT ;  /* 0x0000003e4d4d7210 */ /* 0x000fc40001fbe4ff */
[----:B------:R-:W-:Y:S01]  /*ad1f0*/  IADD3.X RZ, P0, PT, R123, R87, RZ, P0, !PT ;  /* 0x000000577bff7210 */ /* 0x000fe2000071e4ff */
[----:B------:R-:W-:Y:S01]  /*ad200*/  IMAD.X R73, RZ, RZ, RZ, P1 ;  /* 0x000000ffff497224 */ /* 0x000fe200008e06ff */
[----:B------:R-:W-:Y:S01]  /*ad210*/  IADD3.X R79, P5, PT, R79, R63, RZ, P5, !PT ;  /* 0x0000003f4f4f7210 */ /* 0x000fe20002fbe4ff */
[----:B------:R-:W-:Y:S01]  /*ad220*/  IMAD.WIDE.U32 R62, P3, R37, R141, R68 ;  /* 0x0000008d253e7225 */ /* 0x000fe20007860044 */
[----:B------:R-:W-:Y:S02]  /*ad230*/  IADD3.X R105, P0, PT, R105, R60, RZ, P0, !PT ;  /* 0x0000003c69697210 */ /* 0x000fe4000071e4ff */
[----:B------:R-:W-:Y:S01]  /*ad240*/  IADD3.X R60, P2, PT, R65, R112, RZ, P2, !PT ;  /* 0x00000070413c7210 */ /* 0x000fe2000175e4ff */
[----:B------:R-:W-:Y:S01]  /*ad250*/  IMAD.IADD R85, R113, 0x1, R84 ;  /* 0x0000000171557824 */ /* 0x000fe200078e0254 */
        /* <DEDUP_REMOVED lines=16> */
[----:B------:R-:W-:Y:S01]  /*ad360*/  IMAD.X R63, RZ, RZ, RZ, P2 ;  /* 0x000000ffff3f7224 */ /* 0x000fe200010e06ff */
[----:B------:R-:W-:Y:S01]  /*ad370*/  IADD3.X R104, P1, PT, R105, R48, RZ, P1, !PT ;  /* 0x0000003069687210 */ /* 0x000fe20000f3e4ff */
[----:B------:R-:W-:Y:S01]  /*ad380*/  IMAD.WIDE.U32 R112, R141, R42, RZ ;  /* 0x0000002a8d707225 */ /* 0x000fe200078e00ff */
[----:B------:R-:W-:Y:S02]  /*ad390*/  IADD3.X R107, P5, PT, RZ, RZ, RZ, P5, !PT ;  /* 0x000000ffff6b7210 */ /* 0x000fe40002fbe4ff */
[----:B------:R-:W-:Y:S01]  /*ad3a0*/  IADD3.X R105, P1, PT, R65, R118, RZ, P1, !PT ;  /* 0x0000007641697210 */ /* 0x000fe20000f3e4ff */
[----:B------:R-:W-:Y:S01]  /*ad3b0*/  IMAD.WIDE.U32 R68, P2, R39, R141, R68 ;  /* 0x0000008d27447225 */ /* 0x000fe20007840044 */
[----:B------:R-:W-:Y:S02]  /*ad3c0*/  IADD3.X R77, PT, PT, RZ, RZ, RZ, P5, !PT ;  /* 0x000000ffff4d7210 */ /* 0x000fe40002ffe4ff */
[----:B------:R-:W-:Y:S01]  /*ad3d0*/  IADD3.X R116, P4, PT, R117, R116, RZ, P4, !PT ;  /* 0x0000007475747210 */ /* 0x000fe2000279e4ff */
[----:B------:R-:W-:Y:S01]  /*ad3e0*/  IMAD.WIDE.U32.X R72, R37, R144, R72, P3 ;  /* 0x0000009025487225 */ /* 0x000fe200018e0448 */
[----:B------:R-:W-:-:S02]  /*ad3f0*/  IADD3 RZ, P3, PT, R102, R80, RZ ;  /* 0x0000005066ff7210 */ /* 0x000fc40007f7e0ff */
[----:B------:R-:W-:Y:S01]  /*ad400*/  IADD3 R65, P5, PT, R68, R113, RZ ;  /* 0x0000007144417210 */ /* 0x000fe20007fbe0ff */
[----:B------:R-:W-:Y:S01]  /*ad410*/  IMAD.WIDE.U32 R84, R144, R46, RZ ;  /* 0x0000002e90547225 */ /* 0x000fe200078e00ff */
[----:B------:R-:W-:Y:S02]  /*ad420*/  IADD3.X RZ, P3, PT, R103, R53, RZ, P3, !PT ;  /* 0x0000003567ff7210 */ /* 0x000fe40001f7e4ff */
[----:B------:R-:W-:Y:S01]  /*ad430*/  IADD3.X R99, P0, PT, R99, R72, RZ, P0, !PT ;  /* 0x0000004863637210 */ /* 0x000fe2000071e4ff */
[----:B------:R-:W-:Y:S01]  /*ad440*/  IMAD.X R111, RZ, RZ, RZ, P2 ;  /* 0x000000ffff6f7224 */ /* 0x000fe200010e06ff */
[----:B------:R-:W-:Y:S01]  /*ad450*/  IADD3.X R107, P3, PT, R107, R66, RZ, P3, !PT ;  /* 0x000000426b6b7210 */ /* 0x000fe20001f7e4ff */
[----:B------:R-:W-:Y:S01]  /*ad460*/  IMAD.MOV.U32 R110, RZ, RZ, R69 ;  /* 0x000000ffff6e7224 */ /* 0x000fe200078e0045 */
[----:B------:R-:W-:Y:S01]  /*ad470*/  IADD3.X R48, P0, PT, R63, R73, RZ, P0, !PT ;  /* 0x000000493f307210 */ /* 0x000fe2000071e4ff */
[----:B------:R-:W-:Y:S01]  /*ad480*/  IMAD.WIDE.U32 R92, P2, R41, R141, R92 ;  /* 0x0000008d295c7225 */ /* 0x000fe2000784005c */
[----:B------:R-:W-:-:S02]  /*ad490*/  IADD3.X R77, P3, PT, R77, R67, RZ, P3, !PT ;  /* 0x000000434d4d7210 */ /* 0x000fc40001f7e4ff */
[----:B------:R-:W-:Y:S01]  /*ad4a0*/  IADD3.X R117, P4, PT, R106, R59, RZ, P4, !PT ;  /* 0x0000003b6a757210 */ /* 0x000fe2000279e4ff */
[----:B------:R-:W-:-:S04]  /*ad4b0*/  IMAD.WIDE.U32.X R110, R39, R144, R110, P5 ;  /* 0x00000090276e7225 */ /* 0x000fc800028e046e */
[----:B------:R-:W-:-:S04]  /*ad4c0*/  IMAD.WIDE.U32 R84, P5, R43, R141, R84 ;  /* 0x0000008d2b547225 */ /* 0x000fc800078a0054 */
[----:B------:R-:W-:-:S04]  /*ad4d0*/  IMAD.WIDE.U32 R88, R141, R44, RZ ;  /* 0x0000002c8d587225 */ /* 0x000fc800078e00ff */
[----:B------:R-:W-:Y:S01]  /*ad4e0*/  IMAD.X R81, RZ, RZ, RZ, P5 ;  /* 0x000000ffff517224 */ /* 0x000fe200028e06ff */
[----:B------:R-:W-:Y:S01]  /*ad4f0*/  IADD3 R53, P5, PT, R84, R83, RZ ;  /* 0x0000005354357210 */ /* 0x000fe20007fbe0ff */
[----:B------:R-:W-:-:S04]  /*ad500*/  IMAD.WIDE.U32 R66, R57, -0x45f6b800, RZ ;  /* 0xba09480039427825 */ /* 0x000fc800078e00ff */
[----:B------:R-:W-:Y:S01]  /*ad510*/  IMAD.X R87, RZ, RZ, RZ, P2 ;  /* 0x000000ffff577224 */ /* 0x000fe200010e06ff */
[----:B------:R-:W-:Y:S01]  /*ad520*/  IADD3 R63, P2, PT, R92, R89, RZ ;  /* 0x000000595c3f7210 */ /* 0x000fe20007f5e0ff */
[----:B------:R-:W-:Y:S01]  /*ad530*/  IMAD.MOV.U32 R80, RZ, RZ, R85 ;  /* 0x000000ffff507224 */ /* 0x000fe200078e0055 */
[----:B------:R-:W-:Y:S01]  /*ad540*/  IADD3.X R89, P1, PT, RZ, RZ, RZ, P1, !PT ;  /* 0x000000ffff597210 */ /* 0x000fe20000f3e4ff */
        /* <DEDUP_REMOVED lines=8> */
[----:B------:R-:W-:Y:S01]  /*ad5d0*/  IMAD.WIDE.U32 R146, R45, R146, R104 ;  /* 0x000000922d927225 */ /* 0x000fe200078e0068 */
[----:B------:R-:W-:-:S03]  /*ad5e0*/  IADD3.X R102, P0, PT, R99, R102, RZ, P0, !PT ;  /* 0x0000006663667210 */ /* 0x000fc6000071e4ff */
[----:B------:R-:W-:Y:S01]  /*ad5f0*/  IMAD.X R119, RZ, RZ, RZ, P5 ;  /* 0x000000ffff777224 */ /* 0x000fe200028e06ff */
[----:B------:R-:W-:Y:S01]  /*ad600*/  IADD3 R123, P5, PT, R66, R123, RZ ;  /* 0x0000007b427b7210 */ /* 0x000fe20007fbe0ff */
[----:B------:R-:W-:Y:S01]  /*ad610*/  IMAD.X R121, RZ, RZ, RZ, P2 ;  /* 0x000000ffff797224 */ /* 0x000fe200010e06ff */
[----:B------:R-:W-:Y:S01]  /*ad620*/  IADD3 RZ, P2, PT, R116, R122, RZ ;  /* 0x0000007a74ff7210 */ /* 0x000fe20007f5e0ff */
[----:B------:R-:W-:Y:S01]  /*ad630*/  IMAD.MOV.U32 R118, RZ, RZ, R67 ;  /* 0x000000ffff767224 */ /* 0x000fe200078e0043 */
[----:B------:R-:W-:Y:S01]  /*ad640*/  IADD3.X R106, P3, PT, R107, R146, RZ, P3, !PT ;  /* 0x000000926b6a7210 */ /* 0x000fe20001f7e4ff */
[----:B------:R-:W-:Y:S01]  /*ad650*/  IMAD.IADD R79, R103, 0x1, R56 ;  /* 0x00000001674f7824 */ /* 0x000fe200078e0238 */
[----:B------:R-:W-:Y:S01]  /*ad660*/  IADD3.X R67, P4, PT, RZ, RZ, RZ, P4, !PT ;  /* 0x000000ffff437210 */ /* 0x000fe2000279e4ff */
[----:B------:R-:W-:Y:S01]  /*ad670*/  IMAD.IADD R56, R147, 0x1, R58 ;  /* 0x0000000193387824 */ /* 0x000fe200078e023a */
[----:B------:R-:W-:Y:S01]  /*ad680*/  IADD3.X RZ, P2, PT, R117, R123, RZ, P2, !PT ;  /* 0x0000007b75ff7210 */ /* 0x000fe2000175e4ff */
[----:B------:R-:W-:Y:S01]  /*ad690*/  IMAD.WIDE.U32.X R118, R57, 0x1ef3622f, R118, P5 ;  /* 0x1ef3622f39767825 */ /* 0x000fe200028e0476 */
[----:B------:R-:W-:-:S02]  /*ad6a0*/  IADD3.X R103, P0, PT, R48, R79, RZ, P0, !PT ;  /* 0x0000004f30677210 */ /* 0x000fc4000071e4ff */
[----:B------:R-:W-:Y:S01]  /*ad6b0*/  IADD3.X R107, P3, PT, R77, R56, RZ, P3, !PT ;  /* 0x000000384d6b7210 */ /* 0x000fe20001f7e4ff */
[----:B------:R-:W-:Y:S01]  /*ad6c0*/  IMAD.X R69, RZ, RZ, RZ, P4 ;  /* 0x000000ffff457224 */ /* 0x000fe200020e06ff */
[----:B------:R-:W-:Y:S01]  /*ad6d0*/  IADD3.X R67, P2, PT, R67, R118, RZ, P2, !PT ;  /* 0x0000007643437210 */ /* 0x000fe2000175e4ff */
[----:B------:R-:W-:Y:S01]  /*ad6e0*/  IMAD.WIDE.U32 R58, R141, R45, RZ ;  /* 0x0000002d8d3a7225 */ /* 0x000fe200078e00ff */
[----:B------:R-:W-:Y:S02]  /*ad6f0*/  IADD3.X R77, P4, PT, RZ, RZ, RZ, P0, !PT ;  /* 0x000000ffff4d7210 */ /* 0x000fe4000079e4ff */
[----:B------:R-:W-:Y:S01]  /*ad700*/  IADD3.X R79, P3, PT, RZ, RZ, RZ, P3, !PT ;  /* 0x000000ffff4f7210 */ /* 0x000fe20001f7e4ff */
[----:B------:R-:W-:Y:S01]  /*ad710*/  IMAD.MOV.U32 R120, RZ, RZ, R73 ;  /* 0x000000ffff787224 */ /* 0x000fe200078e0049 */
[----:B------:R-:W-:Y:S01]  /*ad720*/  IADD3.X R69, P0, PT, R69, R119, RZ, P2, !PT ;  /* 0x0000007745457210 */ /* 0x000fe2000171e4ff */
[----:B------:R-:W-:Y:S01]  /*ad730*/  IMAD.X R83, RZ, RZ, RZ, P4 ;  /* 0x000000ffff537224 */ /* 0x000fe200020e06ff */
[----:B------:R-:W-:Y:S01]  /*ad740*/  IADD3 RZ, P2, PT, R104, R74, RZ ;  /* 0x0000004a68ff7210 */ /* 0x000fe20007f5e0ff */
[----:B------:R-:W-:Y:S01]  /*ad750*/  IMAD.X R85, RZ, RZ, RZ, P3 ;  /* 0x000000ffff557224 */ /* 0x000fe200018e06ff */
[----:B------:R-:W-:Y:S01]  /*ad760*/  IADD3 R59, P5, PT, R72, R59, RZ ;  /* 0x0000003b483b7210 */ /* 0x000fe20007fbe0ff */
[----:B------:R-:W-:Y:S01]  /*ad770*/  IMAD.WIDE.U32 R116, R98, -0x45f6b800, R116 ;  /* 0xba09480062747825 */ /* 0x000fe200078e0074 */
[----:B------:R-:W-:-:S02]  /*ad780*/  IADD3 RZ, P4, PT, R102, R112, RZ ;  /* 0x0000007066ff7210 */ /* 0x000fc40007f9e0ff */
[----:B------:R-:W-:Y:S01]  /*ad790*/  IADD3 RZ, P3, PT, R106, R64, RZ ;  /* 0x000000406aff7210 */ /* 0x000fe20007f7e0ff */
[----:B------:R-:W-:Y:S01]  /*ad7a0*/  IMAD.WIDE.U32.X R144, R47, R144, R120, P5 ;  /* 0x000000902f907225 */ /* 0x000fe200028e0478 */
[----:B------:R-:W-:Y:S02]  /*ad7b0*/  IADD3.X RZ, P2, PT, R105, R75, RZ, P2, !PT ;  /* 0x0000004b69ff7210 */ /* 0x000fe4000175e4ff */
[----:B------:R-:W-:Y:S01]  /*ad7c0*/  IADD3.X RZ, P4, PT, R103, R65, RZ, P4, !PT ;  /* 0x0000004167ff7210 */ /* 0x000fe2000279e4ff */
[----:B------:R-:W-:Y:S01]  /*ad7d0*/  IMAD.WIDE.U32 R74, R57, 0xf5138f, RZ ;  /* 0x00f5138f394a7825 */ /* 0x000fe200078e00ff */
[----:B------:R-:W-:Y:S02]  /*ad7e0*/  IADD3.X RZ, P3, PT, R107, R49, RZ, P3, !PT ;  /* 0x000000316bff7210 */ /* 0x000fe40001f7e4ff */
[----:B------:R-:W-:Y:S01]  /*ad7f0*/  IADD3.X R120, P2, PT, R89, R54, RZ, P2, !PT ;  /* 0x0000003659787210 */ /* 0x000fe2000175e4ff */
[----:B------:R-:W-:Y:S01]  /*ad800*/  IMAD.WIDE.U32 R106, R46, R142, R106 ;  /* 0x0000008e2e6a7225 */ /* 0x000fe200078e006a */
[----:B------:R-:W-:-:S02]  /*ad810*/  IADD3.X R49, P4, PT, R77, R110, RZ, P4, !PT ;  /* 0x0000006e4d317210 */ /* 0x000fc4000279e4ff */
[----:B------:R-:W-:Y:S01]  /*ad820*/  IADD3.X R77, P3, PT, R79, R94, RZ, P3, !PT ;  /* 0x0000005e4f4d7210 */ /* 0x000fe20001f7e4ff */
[C---:B------:R-:W-:Y:S01]  /*ad830*/  IMAD.WIDE.U32 R74, P5, R98.reuse, 0x1a22d9f3, R74 ;  /* 0x1a22d9f3624a7825 */ /* 0x040fe200078a004a */
[----:B------:R-:W-:Y:S02]  /*ad840*/  IADD3.X R79, PT, PT, R55, RZ, RZ, P2, P1 ;  /* 0x000000ff374f7210 */ /* 0x000fe400017e24ff */
[----:B------:R-:W-:Y:S01]  /*ad850*/  IADD3.X R83, P4, PT, R83, R111, RZ, P4, !PT ;  /* 0x0000006f53537210 */ /* 0x000fe2000279e4ff */
[----:B------:R-:W-:Y:S01]  /*ad860*/  IMAD.WIDE.U32 R54, R57, 0x6ca1493b, RZ ;  /* 0x6ca1493b39367825 */ /* 0x000fe200078e00ff */
[----:B------:R-:W-:Y:S02]  /*ad870*/  IADD3.X R122, P1, PT, R85, R95, RZ, P3, !PT ;  /* 0x0000005f557a7210 */ /* 0x000fe40001f3e4ff */
[----:B------:R-:W-:Y:S01]  /*ad880*/  IADD3 R73, PT, PT, R127, R108, RZ ;  /* 0x0000006c7f497210 */ /* 0x000fe20007ffe0ff */
[----:B------:R-:W-:Y:S01]  /*ad890*/  IMAD.WIDE.U32 R64, R98, 0xf5138f, RZ ;  /* 0x00f5138f62407825 */ /* 0x000fe200078e00ff */
[----:B------:R-:W-:-:S02]  /*ad8a0*/  IADD3.X R56, P3, PT, R49, R106, RZ, P4, !PT ;  /* 0x0000006a31387210 */ /* 0x000fc4000277e4ff */
[----:B------:R-:W-:Y:S01]  /*ad8b0*/  IADD3.X R114, P0, PT, R67, R114, RZ, P0, !PT ;  /* 0x0000007243727210 */ /* 0x000fe2000071e4ff */
[----:B------:R-:W-:Y:S01]  /*ad8c0*/  IMAD.WIDE.U32 R54, P2, R98, -0x39c4fa40, R54 ;  /* 0xc63b05c062367825 */ /* 0x000fe20007840036 */
[----:B------:R-:W-:-:S03]  /*ad8d0*/  IADD3 RZ, P4, PT, R56, R88, RZ ;  /* 0x0000005838ff7210 */ /* 0x000fc60007f9e0ff */
[----:B------:R-:W-:Y:S02]  /*ad8e0*/  IMAD.MOV.U32 R106, RZ, RZ, R55 ;  /* 0x000000ffff6a7224 */ /* 0x000fe400078e0037 */
[----:B------:R-:W-:Y:S02]  /*ad8f0*/  IMAD.IADD R124, R107, 0x1, R50 ;  /* 0x000000016b7c7824 */ /* 0x000fe400078e0232 */
[----:B------:R-:W-:Y:S01]  /*ad900*/  IMAD.X R109, RZ, RZ, RZ, P5 ;  /* 0x000000ffff6d7224 */ /* 0x000fe200028e06ff */
[----:B------:R-:W-:Y:S01]  /*ad910*/  IADD3 R50, P5, PT, R74, R65, RZ ;  /* 0x000000414a327210 */ /* 0x000fe20007fbe0ff */
[----:B------:R-:W-:-:S04]  /*ad920*/  IMAD.WIDE.U32 R88, R126, -0x1, RZ ;  /* 0xffffffff7e587825 */ /* 0x000fc800078e00ff */
[----:B------:R-:W-:Y:S02]  /*ad930*/  IMAD R55, R126, -0x7af74001, -R73 ;  /* 0x8508bfff7e377824 */ /* 0x000fe400078e0a49 */
        /* <DEDUP_REMOVED lines=21> */
[----:B------:R-:W-:Y:S01]  /*ada90*/  IMAD.IADD R66, R117, 0x1, R66 ;  /* 0x0000000175427824 */ /* 0x000fe200078e0242 */
[----:B------:R-:W-:Y:S01]  /*adaa0*/  IADD3.X R110, P1, PT, R77, R120, RZ, P1, !PT ;  /* 0x000000784d6e7210 */ /* 0x000fe20000f3e4ff */
[----:B------:R-:W-:Y:S01]  /*adab0*/  IMAD.MOV.U32 R120, RZ, RZ, R111 ;  /* 0x000000ffff787224 */ /* 0x000fe200078e006f */
[----:B------:R-:W-:Y:S02]  /*adac0*/  IADD3.X RZ, P2, PT, R73, R112, RZ, P2, !PT ;  /* 0x0000007049ff7210 */ /* 0x000fe4000175e4ff */
[----:B------:R-:W-:Y:S01]  /*adad0*/  IADD3.X R73, P3, PT, RZ, RZ, RZ, P3, !PT ;  /* 0x000000ffff497210 */ /* 0x000fe20001f7e4ff */
[----:B------:R-:W-:Y:S01]  /*adae0*/  IMAD.WIDE.U32.X R120, R55, -0x7af74000, R120, P5 ;  /* 0x8508c00037787825 */ /* 0x000fe200028e0478 */
[----:B------:R-:W-:-:S02]  /*adaf0*/  IADD3.X RZ, P4, PT, R57, R63, RZ, P4, !PT ;  /* 0x0000003f39ff7210 */ /* 0x000fc4000279e4ff */
[----:B------:R-:W-:Y:S01]  /*adb00*/  IADD3.X R75, PT, PT, RZ, RZ, RZ, P3, !PT ;  /* 0x000000ffff4b7210 */ /* 0x000fe20001ffe4ff */
[----:B------:R-:W-:Y:S01]  /*adb10*/  IMAD.WIDE.U32 R56, R44, R141, R56 ;  /* 0x0000008d2c387225 */ /* 0x000fe200078e0038 */
[----:B------:R-:W-:Y:S02]  /*adb20*/  IADD3.X R111, P1, PT, R122, R79, RZ, P1, !PT ;  /* 0x0000004f7a6f7210 */ /* 0x000fe40000f3e4ff */
[----:B------:R-:W-:Y:S02]  /*adb30*/  IADD3 RZ, P3, PT, R110, R76, RZ ;  /* 0x0000004c6eff7210 */ /* 0x000fe40007f7e0ff */
[----:B------:R-:W-:Y:S01]  /*adb40*/  IADD3.X R63, P4, PT, R73, R86, RZ, P4, !PT ;  /* 0x00000056493f7210 */ /* 0x000fe2000279e4ff */
[----:B------:R-:W-:Y:S01]  /*adb50*/  IMAD.WIDE.U32 R76, R45, R142, R110 ;  /* 0x0000008e2d4c7225 */ /* 0x000fe200078e006e */
[----:B------:R-:W-:Y:S02]  /*adb60*/  IADD3.X RZ, P3, PT, R111, R51, RZ, P3, !PT ;  /* 0x000000336fff7210 */ /* 0x000fe40001f7e4ff */
[----:B------:R-:W-:Y:S01]  /*adb70*/  IADD3.X R51, P1, PT, RZ, RZ, RZ, P1, !PT ;  /* 0x000000ffff337210 */ /* 0x000fe20000f3e4ff */
[----:B------:R-:W-:Y:S01]  /*adb80*/  IMAD.IADD R73, R77, 0x1, R78 ;  /* 0x000000014d497824 */ /* 0x000fe200078e024e */
[----:B------:R-:W-:Y:S01]  /*adb90*/  IADD3.X R86, P4, PT, R75, R87, RZ, P4, !PT ;  /* 0x000000574b567210 */ /* 0x000fe2000279e4ff */
[----:B------:R-:W-:Y:S01]  /*adba0*/  IMAD.WIDE.U32 R78, R55, 0x30000000, RZ ;  /* 0x30000000374e7825 */ /* 0x000fe200078e00ff */
[----:B------:R-:W-:-:S02]  /*adbb0*/  IADD3.X R51, P3, PT, R51, R96, RZ, P3, !PT ;  /* 0x0000006033337210 */ /* 0x000fc40001f7e4ff */
[----:B------:R-:W-:Y:S02]  /*adbc0*/  IADD3.X R76, P4, PT, R63, R76, RZ, P4, !PT ;  /* 0x0000004c3f4c7210 */ /* 0x000fe4000279e4ff */
[----:B------:R-:W-:Y:S02]  /*adbd0*/  IADD3.X R96, PT, PT, R97, RZ, RZ, P3, P1 ;  /* 0x000000ff61607210 */ /* 0x000fe40001fe24ff */
[----:B------:R-:W-:Y:S01]  /*adbe0*/  IADD3.X R77, P1, PT, R86, R73, RZ, P4, !PT ;  /* 0x00000049564d7210 */ /* 0x000fe2000273e4ff */
[----:B------:R-:W-:Y:S01]  /*adbf0*/  IMAD.WIDE.U32 R78, P4, R88, 0x170b5d44, R78 ;  /* 0x170b5d44584e7825 */ /* 0x000fe2000788004e */
[----:B------:R-:W-:Y:S02]  /*adc00*/  IADD3 RZ, P3, PT, R76, R82, RZ ;  /* 0x000000524cff7210 */ /* 0x000fe40007f7e0ff */
[----:B------:R-:W-:Y:S01]  /*adc10*/  IADD3.X R117, P2, PT, RZ, R120, RZ, P2, !PT ;  /* 0x00000078ff757210 */ /* 0x000fe2000175e4ff */
[----:B------:R-:W-:Y:S01]  /*adc20*/  IMAD.WIDE.U32 R82, R88, 0x30000000, RZ ;  /* 0x3000000058527825 */ /* 0x000fe200078e00ff */
[----:B------:R-:W-:-:S02]  /*adc30*/  IADD3.X R63, P1, PT, RZ, RZ, RZ, P1, !PT ;  /* 0x000000ffff3f7210 */ /* 0x000fc40000f3e4ff */
[----:B------:R-:W-:Y:S01]  /*adc40*/  IADD3.X RZ, P3, PT, R77, R53, RZ, P3, !PT ;  /* 0x000000354dff7210 */ /* 0x000fe20001f7e4ff */
[----:B------:R-:W-:Y:S01]  /*adc50*/  IMAD.X R67, RZ, RZ, RZ, P4 ;  /* 0x000000ffff437224 */ /* 0x000fe200020e06ff */
[----:B------:R-:W-:Y:S01]  /*adc60*/  IADD3.X R121, P2, PT, RZ, R121, RZ, P2, !PT ;  /* 0x00000079ff797210 */ /* 0x000fe2000175e4ff */
[----:B------:R-:W-:Y:S01]  /*adc70*/  IMAD.X R53, RZ, RZ, RZ, P1 ;  /* 0x000000ffff357224 */ /* 0x000fe200008e06ff */
[----:B------:R-:W-:Y:S02]  /*adc80*/  IADD3.X R80, P3, PT, R63, R80, RZ, P3, !PT ;  /* 0x000000503f507210 */ /* 0x000fe40001f7e4ff */
[----:B------:R-:W-:Y:S02]  /*adc90*/  IADD3.X R116, P2, PT, R117, R116, RZ, P2, !PT ;  /* 0x0000007475747210 */ /* 0x000fe4000175e4ff */
[----:B------:R-:W-:Y:S02]  /*adca0*/  IADD3.X R81, P3, PT, R53, R81, RZ, P3, !PT ;  /* 0x0000005135517210 */ /* 0x000fe40001f7e4ff */
[----:B------:R-:W-:-:S02]  /*adcb0*/  IADD3 R73, P5, PT, R78, R83, RZ ;  /* 0x000000534e497210 */ /* 0x000fc40007fbe0ff */
[----:B------:R-:W-:Y:S01]  /*adcc0*/  IADD3 RZ, P1, PT, R116, R82, RZ ;  /* 0x0000005274ff7210 */ /* 0x000fe20007f3e0ff */
[----:B------:R-:W-:Y:S01]  /*adcd0*/  IMAD.IADD R82, R115, 0x1, R52 ;  /* 0x0000000173527824 */ /* 0x000fe200078e0234 */
[----:B------:R-:W-:Y:S01]  /*adce0*/  IADD3.X R117, P4, PT, R121, R66, RZ, P2, !PT ;  /* 0x0000004279757210 */ /* 0x000fe2000179e4ff */
[----:B------:R-:W-:Y:S01]  /*adcf0*/  IMAD.MOV.U32 R66, RZ, RZ, R79 ;  /* 0x000000ffff427224 */ /* 0x000fe200078e004f */
[----:B------:R-:W-:Y:S02]  /*add00*/  IADD3.X R52, P3, PT, R80, R51, RZ, P3, !PT ;  /* 0x0000003350347210 */ /* 0x000fe40001f7e4ff */
[----:B------:R-:W-:Y:S01]  /*add10*/  IADD3.X R79, P4, PT, RZ, RZ, RZ, P4, !PT ;  /* 0x000000ffff4f7210 */ /* 0x000fe2000279e4ff */
[----:B------:R-:W-:Y:S01]  /*add20*/  IMAD.WIDE.U32.X R66, R55, 0x170b5d44, R66, P5 ;  /* 0x170b5d4437427825 */ /* 0x000fe200028e0442 */
[----:B------:R-:W-:Y:S02]  /*add30*/  IADD3 RZ, P5, PT, R52, R58, RZ ;  /* 0x0000003a34ff7210 */ /* 0x000fe40007fbe0ff */
[----:B------:R-:W-:Y:S01]  /*add40*/  IADD3.X R53, P3, PT, R81, R96, RZ, P3, !PT ;  /* 0x0000006051357210 */ /* 0x000fe20001f7e4ff */
[----:B------:R-:W-:Y:S01]  /*add50*/  IMAD.X R51, RZ, RZ, RZ, P4 ;  /* 0x000000ffff337224 */ /* 0x000fe200020e06ff */
[----:B------:R-:W-:Y:S01]  /*add60*/  IADD3.X RZ, P1, PT, R117, R73, RZ, P1, !PT ;  /* 0x0000004975ff7210 */ /* 0x000fe20000f3e4ff */
[----:B------:R-:W-:Y:S01]  /*add70*/  IMAD.WIDE.U32 R116, R88, 0x30000000, R116 ;  /* 0x3000000058747825 */ /* 0x000fe200078e0074 */
[----:B------:R-:W-:-:S02]  /*add80*/  IADD3 RZ, P2, PT, R114, R64, RZ ;  /* 0x0000004072ff7210 */ /* 0x000fc40007f5e0ff */
[----:B------:R-:W-:Y:S01]  /*add90*/  IADD3.X R115, P0, PT, R69, R82, RZ, P0, !PT ;  /* 0x0000005245737210 */ /* 0x000fe2000071e4ff */
[----:B------:R-:W-:Y:S01]  /*adda0*/  IMAD.IADD R63, R117, 0x1, R78 ;  /* 0x00000001753f7824 */ /* 0x000fe200078e024e */
[----:B------:R-:W-:Y:S01]  /*addb0*/  IADD3.X RZ, P5, PT, R53, R59, RZ, P5, !PT ;  /* 0x0000003b35ff7210 */ /* 0x000fe20002fbe4ff */
[----:B------:R-:W-:Y:S01]  /*addc0*/  IMAD.WIDE.U32 R58, R55, -0x45f6b800, RZ ;  /* 0xba094800373a7825 */ /* 0x000fe200078e00ff */
[----:B------:R-:W-:Y:S02]  /*addd0*/  IADD3.X R79, P1, PT, R79, R66, RZ, P1, !PT ;  /* 0x000000424f4f7210 */ /* 0x000fe40000f3e4ff */
[----:B------:R-:W-:Y:S01]  /*adde0*/  IADD3.X RZ, P2, PT, R115, R50, RZ, P2, !PT ;  /* 0x0000003273ff7210 */ /* 0x000fe2000175e4ff */
[----:B------:R-:W-:Y:S01]  /*addf0*/  IMAD.WIDE.U32 R114, R98, 0xf5138f, R114 ;  /* 0x00f5138f62727825 */ /* 0x000fe200078e0072 */
[----:B------:R-:W-:Y:S02]  /*ade00*/  IADD3.X R73, P3, PT, RZ, RZ, RZ, P3, !PT ;  /* 0x000000ffff497210 */ /* 0x000fe40001f7e4ff */
[----:B------:R-:W-:Y:S01]  /*ade10*/  IADD3.X R64, P1, PT, R51, R67, RZ, P1, !PT ;  /* 0x0000004333407210 */ /* 0x000fe20000f3e4ff */
[----:B------:R-:W-:Y:S01]  /*ade20*/  IMAD.WIDE.U32 R66, R88, -0x45f6b800, RZ ;  /* 0xba09480058427825 */ /* 0x000fe200078e00ff */
[----:B------:R-:W-:-:S02]  /*ade30*/  IADD3.X R73, P5, PT, R73, R144, RZ, P5, !PT ;  /* 0x0000009049497210 */ /* 0x000fc40002fbe4ff */
[----:B------:R-:W-:Y:S01]  /*ade40*/  IADD3.X R101, P0, PT, RZ, RZ, RZ, P0, !PT ;  /* 0x000000ffff657210 */ /* 0x000fe2000071e4ff */
[----:B------:R-:W-:Y:S01]  /*ade50*/  IMAD.WIDE.U32 R58, P4, R88, 0x1ef3622f, R58 ;  /* 0x1ef3622f583a7825 */ /* 0x000fe2000788003a */
[----:B------:R-:W-:Y:S02]  /*ade60*/  IADD3.X R78, P1, PT, R79, R114, RZ, P1, !PT ;  /* 0x000000724f4e7210 */ /* 0x000fe40000f3e4ff */
[----:B------:R-:W-:Y:S01]  /*ade70*/  IADD3.X R144, PT, PT, R145, RZ, RZ, P5, P3 ;  /* 0x000000ff91907210 */ /* 0x000fe20002fe64ff */
[----:B------:R-:W-:Y:S01]  /*ade80*/  IMAD.IADD R75, R115, 0x1, R74 ;  /* 0x00000001734b7824 */ /* 0x000fe200078e024a */
[----:B------:R-:W-:Y:S01]  /*ade90*/  IADD3 R69, P3, PT, R58, R67, RZ ;  /* 0x000000433a457210 */ /* 0x000fe20007f7e0ff */
[----:B------:R-:W-:Y:S01]  /*adea0*/  IMAD.WIDE.U32 R50, R116, -0x1, RZ ;  /* 0xffffffff74327825 */ /* 0x000fe200078e00ff */
[----:B------:R-:W-:Y:S02]  /*adeb0*/  IADD3.X R101, P2, PT, R101, R108, RZ, P2, !PT ;  /* 0x0000006c65657210 */ /* 0x000fe4000175e4ff */
[----:B------:R-:W-:Y:S01]  /*adec0*/  IADD3.X R79, P1, PT, R64, R75, RZ, P1, !PT ;  /* 0x0000004b404f7210 */ /* 0x000fe20000f3e4ff */
[----:B------:R-:W-:-:S02]  /*aded0*/  IMAD R81, R116, -0x7af74001, -R63 ;  /* 0x8508bfff74517824 */ /* 0x000fc400078e0a3f */
[----:B------:R-:W-:Y:S01]  /*adee0*/  IMAD.X R67, RZ, RZ, RZ, P0 ;  /* 0x000000ffff437224 */ /* 0x000fe200000e06ff */
[----:B------:R-:W-:Y:S01]  /*adef0*/  IADD3 RZ, P0, PT, R78, R66, RZ ;  /* 0x000000424eff7210 */ /* 0x000fe20007f1e0ff */
[----:B------:R-:W-:Y:S01]  /*adf00*/  IMAD.X R75, RZ, RZ, RZ, P4 ;  /* 0x000000ffff4b7224 */ /* 0x000fe200020e06ff */
[----:B------:R-:W-:Y:S01]  /*adf10*/  IADD3.X R85, P4, PT, RZ, RZ, RZ, P1, !PT ;  /* 0x000000ffff557210 */ /* 0x000fe20000f9e4ff */
[----:B------:R-:W-:Y:S01]  /*adf20*/  IMAD.MOV.U32 R74, RZ, RZ, R59 ;  /* 0x000000ffff4a7224 */ /* 0x000fe200078e003b */
[----:B------:R-:W-:Y:S01]  /*adf30*/  IADD3.X R108, P2, PT, R67, R109, RZ, P2, !PT ;  /* 0x0000006d436c7210 */ /* 0x000fe2000175e4ff */
[----:B------:R-:W-:Y:S01]  /*adf40*/  IMAD.IADD R51, R51, 0x1, R81 ;  /* 0x0000000133337824 */ /* 0x000fe200078e0251 */
[----:B------:R-:W-:Y:S01]  /*adf50*/  IADD3.X RZ, P0, PT, R79, R69, RZ, P0, !PT ;  /* 0x000000454fff7210 */ /* 0x000fe2000071e4ff */
[----:B------:R-:W-:Y:S01]  /*adf60*/  IMAD.WIDE.U32.X R74, R55, 0x1ef3622f, R74, P3 ;  /* 0x1ef3622f374a7825 */ /* 0x000fe200018e044a */
[----:B------:R-:W-:-:S03]  /*adf70*/  IADD3.X R69, PT, PT, RZ, RZ, RZ, P4, !PT ;  /* 0x000000ffff457210 */ /* 0x000fc600027fe4ff */
[----:B------:R-:W-:Y:S01]  /*adf80*/  IMAD.WIDE.U32 R66, R51, 0x1, RZ ;  /* 0x0000000133427825 */ /* 0x000fe200078e00ff */
[----:B------:R-:W-:-:S03]  /*adf90*/  IADD3.X R85, P0, PT, R85, R74, RZ, P0, !PT ;  /* 0x0000004a55557210 */ /* 0x000fc6000071e4ff */
[----:B------:R-:W-:Y:S01]  /*adfa0*/  IMAD.WIDE.U32 R82, R140, R38, RZ ;  /* 0x000000268c527225 */ /* 0x000fe200078e00ff */
[----:B------:R-:W-:-:S03]  /*adfb0*/  IADD3.X R69, P0, PT, R69, R75, RZ, P0, !PT ;  /* 0x0000004b45457210 */ /* 0x000fc6000071e4ff */
[----:B------:R-:W-:-:S04]  /*adfc0*/  IMAD.WIDE.U32 R86, R50, 0x1, RZ ;  /* 0x0000000132567825 */ /* 0x000fc800078e00ff */
[----:B------:R-:W-:Y:S01]  /*adfd0*/  IMAD.WIDE.U32 R66, P1, R50, -0x7af74000, R66 ;  /* 0x8508c00032427825 */ /* 0x000fe20007820042 */
[----:B------:R-:W-:-:S03]  /*adfe0*/  IADD3 RZ, P3, PT, R116, R86, RZ ;  /* 0x0000005674ff7210 */ /* 0x000fc60007f7e0ff */
[----:B------:R-:W-:Y:S01]  /*adff0*/  IMAD.WIDE.U32 R74, R140, R40, RZ ;  /* 0x000000288c4a7225 */ /* 0x000fe200078e00ff */
[----:B------:R-:W-:-:S03]  /*ae000*/  IADD3 R86, P4, PT, R87, R66, RZ ;  /* 0x0000004257567210 */ /* 0x000fc60007f9e0ff */
[----:B------:R-:W-:Y:S01]  /*ae010*/  IMAD.WIDE.U32 R82, P5, R35, R137, R82 ;  /* 0x0000008923527225 */ /* 0x000fe200078a0052 */
[----:B------:R-:W-:-:S03]  /*ae020*/  IADD3.X RZ, P3, PT, R63, R86, RZ, P3, !PT ;  /* 0x000000563fff7210 */ /* 0x000fc60001f7e4ff */
[----:B------:R-:W-:-:S04]  /*ae030*/  IMAD.WIDE.U32 R78, R88, -0x45f6b800, R78 ;  /* 0xba094800584e7825 */ /* 0x000fc800078e004e */
[----:B------:R-:W-:-:S04]  /*ae040*/  IMAD.WIDE.U32 R96, R38, R141, R70 ;  /* 0x0000008d26607225 */ /* 0x000fc800078e0046 */
[----:B------:R-:W-:Y:S02]  /*ae050*/  IMAD.X R81, RZ, RZ, RZ, P5 ;  /* 0x000000ffff517224 */ /* 0x000fe400028e06ff */
[----:B------:R-:W-:Y:S02]  /*ae060*/  IMAD.IADD R64, R79, 0x1, R58 ;  /* 0x000000014f407824 */ /* 0x000fe400078e023a */
[----:B------:R-:W-:-:S04]  /*ae070*/  IMAD.WIDE.U32 R70, R140, R42, RZ ;  /* 0x0000002a8c467225 */ /* 0x000fc800078e00ff */
[----:B------:R-:W-:-:S04]  /*ae080*/  IMAD.WIDE.U32 R58, P5, R37, R137, R74 ;  /* 0x00000089253a7225 */ /* 0x000fc800078a004a */
[----:B------:R-:W-:Y:S02]  /*ae090*/  IMAD.X R87, RZ, RZ, RZ, P1 ;  /* 0x000000ffff577224 */ /* 0x000fe400008e06ff */
[----:B------:R-:W-:Y:S01]  /*ae0a0*/  IMAD.IADD R63, R97, 0x1, R100 ;  /* 0x00000001613f7824 */ /* 0x000fe200078e0264 */
[----:B------:R-:W-:Y:S01]  /*ae0b0*/  IADD3.X R100, P1, PT, R101, R96, RZ, P2, !PT ;  /* 0x0000006065647210 */ /* 0x000fe2000173e4ff */
[----:B------:R-:W-:-:S03]  /*ae0c0*/  IMAD.WIDE.U32 R74, R140, R44, RZ ;  /* 0x0000002c8c4a7225 */ /* 0x000fc600078e00ff */
[----:B------:R-:W-:Y:S01]  /*ae0d0*/  IADD3.X R101, P1, PT, R108, R63, RZ, P1, !PT ;  /* 0x0000003f6c657210 */ /* 0x000fe20000f3e4ff */
[----:B------:R-:W-:Y:S02]  /*ae0e0*/  IMAD.MOV.U32 R86, RZ, RZ, R67 ;  /* 0x000000ffff567224 */ /* 0x000fe400078e0043 */
[----:B------:R-:W-:Y:S02]  /*ae0f0*/  IMAD.X R97, RZ, RZ, RZ, P5 ;  /* 0x000000ffff617224 */ /* 0x000fe400028e06ff */
[----:B------:R-:W-:-:S04]  /*ae100*/  IMAD.WIDE.U32 R70, P5, R39, R137, R70 ;  /* 0x0000008927467225 */ /* 0x000fc800078a0046 */
[----:B------:R-:W-:-:S04]  /*ae110*/  IMAD.WIDE.U32 R66, P2, R41, R137, R74 ;  /* 0x0000008929427225 */ /* 0x000fc8000784004a */
[----:B------:R-:W-:-:S04]  /*ae120*/  IMAD.WIDE.U32.X R86, R51, -0x7af74000, R86, P4 ;  /* 0x8508c00033567825 */ /* 0x000fc800020e0456 */
[----:B------:R-:W-:-:S04]  /*ae130*/  IMAD.WIDE.U32 R74, R140, R46, RZ ;  /* 0x0000002e8c4a7225 */ /* 0x000fc800078e00ff */
[----:B------:R-:W-:Y:S01]  /*ae140*/  IMAD.X R111, RZ, RZ, RZ, P5 ;  /* 0x000000ffff6f7224 */ /* 0x000fe200028e06ff */
[----:B------:R-:W-:Y:S01]  /*ae150*/  IADD3 RZ, P5, PT, R100, R48, RZ ;  /* 0x0000003064ff7210 */ /* 0x000fe20007fbe0ff */
[----:B------:R-:W-:Y:S01]  /*ae160*/  IMAD.X R63, RZ, RZ, RZ, P2 ;  /* 0x000000ffff3f7224 */ /* 0x000fe200010e06ff */
[----:B------:R-:W-:Y:S01]  /*ae170*/  IADD3.X R79, P2, PT, RZ, R86, RZ, P3, !PT ;  /* 0x00000056ff4f7210 */ /* 0x000fe20001f5e4ff */
[----:B------:R-:W-:Y:S01]  /*ae180*/  IMAD.WIDE.U32 R108, R98, 0x6ca1493b, R100 ;  /* 0x6ca1493b626c7825 */ /* 0x000fe200078e0064 */
[----:B------:R-:W-:Y:S02]  /*ae190*/  IADD3.X RZ, P5, PT, R101, R49, RZ, P5, !PT ;  /* 0x0000003165ff7210 */ /* 0x000fe40002fbe4ff */
[----:B------:R-:W-:Y:S01]  /*ae1a0*/  IADD3.X R49, P2, PT, RZ, R87, RZ, P2, !PT ;  /* 0x00000057ff317210 */ /* 0x000fe2000175e4ff */
[----:B------:R-:W-:Y:S01]  /*ae1b0*/  IMAD.WIDE.U32 R116, R55, 0xf5138f, RZ ;  /* 0x00f5138f37747825 */ /* 0x000fe200078e00ff */
[----:B------:R-:W-:Y:S02]  /*ae1c0*/  IADD3.X R86, P3, PT, R85, R108, RZ, P0, !PT ;  /* 0x0000006c55567210 */ /* 0x000fe4000077e4ff */
[----:B------:R-:W-:Y:S01]  /*ae1d0*/  IADD3.X R48, P0, PT, R79, R78, RZ, P2, !PT ;  /* 0x0000004e4f307210 */ /* 0x000fe2000171e4ff */
[----:B------:R-:W-:-:S02]  /*ae1e0*/  IMAD.IADD R54, R109, 0x1, R54 ;  /* 0x000000016d367824 */ /* 0x000fc400078e0236 */
[----:B------:R-:W-:Y:S01]  /*ae1f0*/  IMAD.WIDE.U32 R74, P4, R43, R137, R74 ;  /* 0x000000892b4a7225 */ /* 0x000fe2000788004a */
[----:B------:R-:W-:Y:S02]  /*ae200*/  IADD3.X R49, P0, PT, R49, R64, RZ, P0, !PT ;  /* 0x0000004031317210 */ /* 0x000fe4000071e4ff */
[----:B------:R-:W-:Y:S01]  /*ae210*/  IADD3.X R87, P3, PT, R69, R54, RZ, P3, !PT ;  /* 0x0000003645577210 */ /* 0x000fe20001f7e4ff */
[----:B------:R-:W-:Y:S01]  /*ae220*/  IMAD.X R101, RZ, RZ, RZ, P4 ;  /* 0x000000ffff657224 */ /* 0x000fe200020e06ff */
[----:B------:R-:W-:Y:S01]  /*ae230*/  IADD3.X R69, P1, PT, RZ, RZ, RZ, P1, !PT ;  /* 0x000000ffff457210 */ /* 0x000fe20000f3e4ff */
[C---:B------:R-:W-:Y:S01]  /*ae240*/  IMAD.WIDE.U32 R116, P4, R88.reuse, 0x1a22d9f3, R116 ;  /* 0x1a22d9f358747825 */ /* 0x040fe20007880074 */
[----:B------:R-:W-:Y:S02]  /*ae250*/  IADD3.X R85, P3, PT, RZ, RZ, RZ, P3, !PT ;  /* 0x000000ffff557210 */ /* 0x000fe40001f7e4ff */
[----:B------:R-:W-:Y:S01]  /*ae260*/  IADD3.X R69, P5, PT, R69, R106, RZ, P5, !PT ;  /* 0x0000006a45457210 */ /* 0x000fe20002fbe4ff */
[----:B------:R-:W-:-:S04]  /*ae270*/  IMAD.WIDE.U32 R114, R88, 0xf5138f, RZ ;  /* 0x00f5138f58727825 */ /* 0x000fc800078e00ff */
[----:B------:R-:W-:-:S04]  /*ae280*/  IMAD.WIDE.U32 R78, R51, 0x30000000, RZ ;  /* 0x30000000334e7825 */ /* 0x000fc800078e00ff */
[----:B------:R-:W-:Y:S01]  /*ae290*/  IMAD.X R109, RZ, RZ, RZ, P4 ;  /* 0x000000ffff6d7224 */ /* 0x000fe200020e06ff */
[----:B------:R-:W-:Y:S01]  /*ae2a0*/  IADD3 R93, P4, PT, R116, R115, RZ ;  /* 0x00000073745d7210 */ /* 0x000fe20007f9e0ff */
[----:B------:R-:W-:-:S04]  /*ae2b0*/  IMAD.WIDE.U32 R112, R50, 0x30000000, RZ ;  /* 0x3000000032707825 */ /* 0x000fc800078e00ff */
[----:B------:R-:W-:-:S04]  /*ae2c0*/  IMAD.WIDE.U32 R78, P2, R50, 0x170b5d44, R78 ;  /* 0x170b5d44324e7825 */ /* 0x000fc8000784004e */
[----:B------:R-:W-:Y:S01]  /*ae2d0*/  IMAD.MOV.U32 R108, RZ, RZ, R117 ;  /* 0x000000ffff6c7224 */ /* 0x000fe200078e0075 */
[----:B------:R-:W-:Y:S01]  /*ae2e0*/  IADD3.X R121, PT, PT, RZ, RZ, RZ, P2, !PT ;  /* 0x000000ffff797210 */ /* 0x000fe200017fe4ff */
[----:B------:R-:W-:Y:S01]  /*ae2f0*/  IMAD.X R89, RZ, RZ, RZ, P3 ;  /* 0x000000ffff597224 */ /* 0x000fe200018e06ff */
[----:B------:R-:W-:Y:S01]  /*ae300*/  IADD3 RZ, P3, PT, R86, R114, RZ ;  /* 0x0000007256ff7210 */ /* 0x000fe20007f7e0ff */
[----:B------:R-:W-:Y:S01]  /*ae310*/  IMAD.WIDE.U32.X R108, R55, 0x1a22d9f3, R108, P4 ;  /* 0x1a22d9f3376c7825 */ /* 0x000fe200020e046c */
[----:B------:R-:W-:Y:S02]  /*ae320*/  IADD3 RZ, P4, PT, R48, R112, RZ ;  /* 0x0000007030ff7210 */ /* 0x000fe40007f9e0ff */
[----:B------:R-:W-:Y:S01]  /*ae330*/  IADD3.X RZ, P3, PT, R87, R93, RZ, P3, !PT ;  /* 0x0000005d57ff7210 */ /* 0x000fe20001f7e4ff */
[----:B------:R-:W-:Y:S01]  /*ae340*/  IMAD.X R99, RZ, RZ, RZ, P1 ;  /* 0x000000ffff637224 */ /* 0x000fe200008e06ff */
[----:B------:R-:W-:Y:S01]  /*ae350*/  IADD3 R95, P1, PT, R78, R113, RZ ;  /* 0x000000714e5f7210 */ /* 0x000fe20007f3e0ff */
[----:B------:R-:W-:Y:S01]  /*ae360*/  IMAD.MOV.U32 R120, RZ, RZ, R79 ;  /* 0x000000ffff787224 */ /* 0x000fe200078e004f */
        /* <DEDUP_REMOVED lines=15> */
[----:B------:R-:W-:Y:S02]  /*ae460*/  IMAD.IADD R113, R113, 0x1, R62 ;  /* 0x0000000171717824 */ /* 0x000fe400078e023e */
[----:B------:R-:W-:Y:S01]  /*ae470*/  IMAD.WIDE.U32.X R106, R35, R140, R80, P2 ;  /* 0x0000008c236a7225 */ /* 0x000fe200010e0450 */
[----:B------:R-:W-:-:S02]  /*ae480*/  IADD3 R85, P2, PT, R58, R109, RZ ;  /* 0x0000006d3a557210 */ /* 0x000fc40007f5e0ff */
[----:B------:R-:W-:Y:S01]  /*ae490*/  IADD3.X RZ, P1, PT, R113, R105, RZ, P1, !PT ;  /* 0x0000006971ff7210 */ /* 0x000fe20000f3e4ff */
[----:B------:R-:W-:-:S04]  /*ae4a0*/  IMAD.WIDE.U32 R60, R88, 0xf5138f, R86 ;  /* 0x00f5138f583c7825 */ /* 0x000fc800078e0056 */
[----:B------:R-:W-:Y:S01]  /*ae4b0*/  IMAD.WIDE.U32 R86, R137, R42, RZ ;  /* 0x0000002a89567225 */ /* 0x000fe200078e00ff */
[----:B------:R-:W-:Y:S02]  /*ae4c0*/  IADD3.X R54, P4, PT, R95, R60, RZ, P4, !PT ;  /* 0x0000003c5f367210 */ /* 0x000fe4000279e4ff */
[----:B------:R-:W-:Y:S01]  /*ae4d0*/  IADD3.X R95, P5, PT, RZ, R106, RZ, P1, !PT ;  /* 0x0000006aff5f7210 */ /* 0x000fe20000fbe4ff */
[----:B------:R-:W-:Y:S02]  /*ae4e0*/  IMAD.MOV.U32 R96, RZ, RZ, R59 ;  /* 0x000000ffff607224 */ /* 0x000fe400078e003b */
[----:B------:R-:W-:-:S04]  /*ae4f0*/  IMAD.WIDE.U32 R112, R38, R137, R112 ;  /* 0x0000008926707225 */ /* 0x000fc800078e0070 */
[----:B------:R-:W-:Y:S01]  /*ae500*/  IMAD.WIDE.U32.X R96, R37, R140, R96, P2 ;  /* 0x0000008c25607225 */ /* 0x000fe200010e0460 */
[----:B------:R-:W-:Y:S02]  /*ae510*/  IADD3 R87, P2, PT, R70, R87, RZ ;  /* 0x0000005746577210 */ /* 0x000fe40007f5e0ff */
[----:B------:R-:W-:Y:S01]  /*ae520*/  IADD3.X R106, P1, PT, R69, R112, RZ, P0, !PT ;  /* 0x00000070456a7210 */ /* 0x000fe2000073e4ff */
[----:B------:R-:W-:-:S04]  /*ae530*/  IMAD.WIDE.U32 R80, R137, R44, RZ ;  /* 0x0000002c89507225 */ /* 0x000fc800078e00ff */
[----:B------:R-:W-:Y:S02]  /*ae540*/  IMAD.MOV.U32 R110, RZ, RZ, R71 ;  /* 0x000000ffff6e7224 */ /* 0x000fe400078e0047 */
[----:B------:R-:W-:Y:S02]  /*ae550*/  IMAD.IADD R99, R113, 0x1, R82 ;  /* 0x0000000171637824 */ /* 0x000fe400078e0252 */
[----:B------:R-:W-:Y:S01]  /*ae560*/  IMAD.WIDE.U32.X R82, R39, R140, R110, P2 ;  /* 0x0000008c27527225 */ /* 0x000fe200010e046e */
[----:B------:R-:W-:Y:S02]  /*ae570*/  IADD3 R71, P2, PT, R66, R81, RZ ;  /* 0x0000005142477210 */ /* 0x000fe40007f5e0ff */
[----:B------:R-:W-:Y:S01]  /*ae580*/  IADD3.X R81, P0, PT, RZ, R107, RZ, P5, !PT ;  /* 0x0000006bff517210 */ /* 0x000fe20002f1e4ff */
[----:B------:R-:W-:Y:S01]  /*ae590*/  IMAD.IADD R116, R61, 0x1, R116 ;  /* 0x000000013d747824 */ /* 0x000fe200078e0274 */
[----:B------:R-:W-:Y:S01]  /*ae5a0*/  IADD3.X R107, P1, PT, R64, R99, RZ, P1, !PT ;  /* 0x00000063406b7210 */ /* 0x000fe20000f3e4ff */
[----:B------:R-:W-:Y:S01]  /*ae5b0*/  IMAD.WIDE.U32 R60, R137, R46, RZ ;  /* 0x0000002e893c7225 */ /* 0x000fe200078e00ff */
[----:B------:R-:W-:-:S03]  /*ae5c0*/  IADD3 RZ, P5, PT, R106, R94, RZ ;  /* 0x0000005e6aff7210 */ /* 0x000fc60007fbe0ff */
[----:B------:R-:W-:Y:S01]  /*ae5d0*/  IMAD.MOV.U32 R62, RZ, RZ, R67 ;  /* 0x000000ffff3e7224 */ /* 0x000fe200078e0043 */
[----:B------:R-:W-:Y:S01]  /*ae5e0*/  IADD3.X R67, P1, PT, RZ, RZ, RZ, P1, !PT ;  /* 0x000000ffff437210 */ /* 0x000fe20000f3e4ff */
[----:B------:R-:W-:Y:S01]  /*ae5f0*/  IMAD.WIDE.U32 R110, R42, R141, R102 ;  /* 0x0000008d2a6e7225 */ /* 0x000fe200078e0066 */
[----:B------:R-:W-:-:S03]  /*ae600*/  IADD3.X RZ, P5, PT, R107, R65, RZ, P5, !PT ;  /* 0x000000416bff7210 */ /* 0x000fc60002fbe4ff */
[----:B------:R-:W-:Y:S01]  /*ae610*/  IMAD.WIDE.U32.X R62, R41, R140, R62, P2 ;  /* 0x0000008c293e7225 */ /* 0x000fe200010e043e */
[----:B------:R-:W-:Y:S02]  /*ae620*/  IADD3 R59, P2, PT, R74, R61, RZ ;  /* 0x0000003d4a3b7210 */ /* 0x000fe40007f5e0ff */
[----:B------:R-:W-:Y:S01]  /*ae630*/  IADD3.X R64, P0, PT, R95, R110, RZ, P0, !PT ;  /* 0x0000006e5f407210 */ /* 0x000fe2000071e4ff */
[----:B------:R-:W-:Y:S01]  /*ae640*/  IMAD.WIDE.U32 R102, R55, 0x6ca1493b, RZ ;  /* 0x6ca1493b37667825 */ /* 0x000fe200078e00ff */
[----:B------:R-:W-:-:S03]  /*ae650*/  IADD3.X R67, P5, PT, R67, R118, RZ, P5, !PT ;  /* 0x0000007643437210 */ /* 0x000fc60002fbe4ff */
[----:B------:R-:W-:Y:S02]  /*ae660*/  IMAD.MOV.U32 R100, RZ, RZ, R75 ;  /* 0x000000ffff647224 */ /* 0x000fe400078e004b */
[----:B------:R-:W-:Y:S02]  /*ae670*/  IMAD.IADD R112, R111, 0x1, R68 ;  /* 0x000000016f707824 */ /* 0x000fe400078e0244 */
[----:B------:R-:W-:-:S03]  /*ae680*/  IMAD.WIDE.U32.X R100, R43, R140, R100, P2 ;  /* 0x0000008c2b647225 */ /* 0x000fc600010e0464 */
[----:B------:R-:W-:Y:S01]  /*ae690*/  IADD3.X R65, P0, PT, R81, R112, RZ, P0, !PT ;  /* 0x0000007051417210 */ /* 0x000fe2000071e4ff */
[----:B------:R-:W-:-:S04]  /*ae6a0*/  IMAD.WIDE.U32 R94, P2, R88, -0x39c4fa40, R102 ;  /* 0xc63b05c0585e7825 */ /* 0x000fc80007840066 */
[----:B------:R-:W-:Y:S01]  /*ae6b0*/  IMAD.WIDE.U32 R68, R88, 0x6ca1493b, RZ ;  /* 0x6ca1493b58447825 */ /* 0x000fe200078e00ff */
[----:B------:R-:W-:-:S03]  /*ae6c0*/  MOV R102, R95 ;  /* 0x0000005f00667202 */ /* 0x000fc60000000f00 */
[----:B------:R-:W-:Y:S01]  /*ae6d0*/  IMAD.X R75, RZ, RZ, RZ, P1 ;  /* 0x000000ffff4b7224 */ /* 0x000fe200008e06ff */
[----:B------:R-:W-:Y:S01]  /*ae6e0*/  IADD3 R61, P1, PT, R94, R69, RZ ;  /* 0x000000455e3d7210 */ /* 0x000fe20007f3e0ff */
[----:B------:R-:W-:Y:S01]  /*ae6f0*/  IMAD.WIDE.U32 R110, R55, 0x17c510ea, RZ ;  /* 0x17c510ea376e7825 */ /* 0x000fe200078e00ff */
[----:B------:R-:W-:-:S03]  /*ae700*/  IADD3.X R69, P0, PT, RZ, RZ, RZ, P0, !PT ;  /* 0x000000ffff457210 */ /* 0x000fc6000071e4ff */
[----:B------:R-:W-:-:S04]  /*ae710*/  IMAD.WIDE.U32 R106, R98, 0x17c510ea, R106 ;  /* 0x17c510ea626a7825 */ /* 0x000fc800078e006a */
[----:B------:R-:W-:Y:S01]  /*ae720*/  IMAD.X R103, RZ, RZ, RZ, P2 ;  /* 0x000000ffff677224 */ /* 0x000fe200010e06ff */
[----:B------:R-:W-:Y:S01]  /*ae730*/  IADD3 RZ, P2, PT, R64, R108, RZ ;  /* 0x0000006c40ff7210 */ /* 0x000fe20007f5e0ff */
[----:B------:R-:W-:Y:S01]  /*ae740*/  IMAD.IADD R120, R107, 0x1, R104 ;  /* 0x000000016b787824 */ /* 0x000fe200078e0268 */
[----:B------:R-:W-:Y:S01]  /*ae750*/  IADD3.X R108, P3, PT, R79, R106, RZ, P3, !PT ;  /* 0x0000006a4f6c7210 */ /* 0x000fe20001f7e4ff */
[----:B------:R-:W-:Y:S01]  /*ae760*/  IMAD.WIDE.U32.X R102, R55, -0x39c4fa40, R102, P1 ;  /* 0xc63b05c037667825 */ /* 0x000fe200008e0466 */
[----:B------:R-:W-:Y:S02]  /*ae770*/  IADD3.X RZ, P2, PT, R65, R85, RZ, P2, !PT ;  /* 0x0000005541ff7210 */ /* 0x000fe4000175e4ff */
[----:B------:R-:W-:Y:S01]  /*ae780*/  IADD3.X R109, P3, PT, R89, R120, RZ, P3, !PT ;  /* 0x00000078596d7210 */ /* 0x000fe20001f7e4ff */
[----:B------:R-:W-:Y:S01]  /*ae790*/  IMAD.WIDE.U32 R98, P1, R88, 0x1ae3a46, R110 ;  /* 0x01ae3a4658627825 */ /* 0x000fe2000782006e */
[----:B------:R-:W-:-:S03]  /*ae7a0*/  IADD3.X R117, P2, PT, R69, R96, RZ, P2, !PT ;  /* 0x0000006045757210 */ /* 0x000fc6000175e4ff */
[----:B------:R-:W-:-:S04]  /*ae7b0*/  IMAD.WIDE.U32 R106, R88, 0x17c510ea, RZ ;  /* 0x17c510ea586a7825 */ /* 0x000fc800078e00ff */
[----:B------:R-:W-:-:S04]  /*ae7c0*/  IMAD.WIDE.U32 R112, R51, -0x45f6b800, RZ ;  /* 0xba09480033707825 */ /* 0x000fc800078e00ff */
        /* <DEDUP_REMOVED lines=10> */
[----:B------:R-:W-:Y:S02]  /*ae870*/  IADD3 RZ, P0, PT, R54, R110, RZ ;  /* 0x0000006e36ff7210 */ /* 0x000fe40007f1e0ff */
[----:B------:R-:W-:Y:S01]  /*ae880*/  IADD3.X R55, P4, PT, R93, R116, RZ, P4, !PT ;  /* 0x000000745d377210 */ /* 0x000fe2000279e4ff */
[----:B------:R-:W-:Y:S01]  /*ae890*/  IMAD.X R79, RZ, RZ, RZ, P1 ;  /* 0x000000ffff4f7224 */ /* 0x000fe200008e06ff */
[----:B------:R-:W-:Y:S01]  /*ae8a0*/  IADD3 R107, P1, PT, R112, R111, RZ ;  /* 0x0000006f706b7210 */ /* 0x000fe20007f3e0ff */
[----:B------:R-:W-:Y:S02]  /*ae8b0*/  IMAD.IADD R99, R115, 0x1, R78 ;  /* 0x0000000173637824 */ /* 0x000fe400078e024e */
[----:B------:R-:W-:Y:S01]  /*ae8c0*/  IMAD.WIDE.U32 R110, R48, 0x1, RZ ;  /* 0x00000001306e7825 */ /* 0x000fe200078e00ff */
[----:B------:R-:W-:Y:S02]  /*ae8d0*/  IADD3.X RZ, P0, PT, R55, R107, RZ, P0, !PT ;  /* 0x0000006b37ff7210 */ /* 0x000fe4000071e4ff */
[----:B------:R-:W-:Y:S01]  /*ae8e0*/  IADD3.X R107, P5, PT, R75, R119, RZ, P5, !PT ;  /* 0x000000774b6b7210 */ /* 0x000fe20002fbe4ff */
[----:B------:R-:W-:Y:S01]  /*ae8f0*/  IMAD.MOV.U32 R78, RZ, RZ, R113 ;  /* 0x000000ffff4e7224 */ /* 0x000fe200078e0071 */
[----:B------:R-:W-:Y:S01]  /*ae900*/  IADD3.X R75, P4, PT, RZ, RZ, RZ, P4, !PT ;  /* 0x000000ffff4b7210 */ /* 0x000fe2000279e4ff */
[----:B------:R-:W-:-:S02]  /*ae910*/  IMAD R93, R114, -0x7af74001, -R99 ;  /* 0x8508bfff725d7824 */ /* 0x000fc400078e0a63 */
        /* <DEDUP_REMOVED lines=11> */
[----:B------:R-:W-:Y:S01]  /*ae9d0*/  IADD3.X R85, P5, PT, RZ, RZ, RZ, P5, !PT ;  /* 0x000000ffff557210 */ /* 0x000fe20002fbe4ff */
[----:B------:R-:W-:Y:S01]  /*ae9e0*/  IMAD.WIDE.U32 R64, R51, 0xf5138f, RZ ;  /* 0x00f5138f33407825 */ /* 0x000fe200078e00ff */
[----:B------:R-:W-:-:S03]  /*ae9f0*/  IADD3.X R89, P0, PT, R89, R79, RZ, P0, !PT ;  /* 0x0000004f59597210 */ /* 0x000fc6000071e4ff */
[C-C-:B------:R-:W-:Y:S02]  /*aea00*/  IMAD R110, R48.reuse, -0x7af74000, R114.reuse ;  /* 0x8508c000306e7824 */ /* 0x140fe400078e0272 */
[----:B------:R-:W-:Y:S02]  /*aea10*/  IMAD.X R93, RZ, RZ, RZ, P3 ;  /* 0x000000ffff5d7224 */ /* 0x000fe400018e06ff */
[----:B------:R-:W-:-:S04]  /*aea20*/  IMAD.WIDE.U32 R114, P3, R48, -0x7af74000, R114 ;  /* 0x8508c00030727825 */ /* 0x000fc80007860072 */
[----:B------:R-:W-:Y:S01]  /*aea30*/  IMAD.X R113, RZ, RZ, RZ, P5 ;  /* 0x000000ffff717224 */ /* 0x000fe200028e06ff */
[----:B------:R-:W-:Y:S01]  /*aea40*/  IADD3 RZ, P4, PT, R111, R114, RZ ;  /* 0x000000726fff7210 */ /* 0x000fe20007f9e0ff */
[----:B------:R-:W-:-:S04]  /*aea50*/  IMAD.WIDE.U32 R78, P5, R50, 0x1a22d9f3, R64 ;  /* 0x1a22d9f3324e7825 */ /* 0x000fc800078a0040 */
[----:B------:R-:W-:Y:S01]  /*aea60*/  IMAD.IADD R110, R111, 0x1, R110 ;  /* 0x000000016f6e7824 */ /* 0x000fe200078e026e */
[----:B------:R-:W-:Y:S01]  /*aea70*/  IADD3.X R111, PT, PT, RZ, RZ, RZ, P5, !PT ;  /* 0x000000ffff6f7210 */ /* 0x000fe20002ffe4ff */
[----:B------:R-:W-:-:S03]  /*aea80*/  IMAD.WIDE.U32 R64, R50, 0xf5138f, RZ ;  /* 0x00f5138f32407825 */ /* 0x000fc600078e00ff */
[----:B------:R-:W-:Y:S01]  /*aea90*/  IADD3.X RZ, P1, PT, R99, R110, RZ, P1, !PT ;  /* 0x0000006e63ff7210 */ /* 0x000fe20000f3e4ff */
[----:B------:R-:W-:Y:S01]  /*aeaa0*/  IMAD.WIDE.U32 R96, R51, 0x6ca1493b, RZ ;  /* 0x6ca1493b33607825 */ /* 0x000fe200078e00ff */
[----:B------:R-:W-:-:S03]  /*aeab0*/  IADD3 R65, P5, PT, R78, R65, RZ ;  /* 0x000000414e417210 */ /* 0x000fc60007fbe0ff */
[----:B------:R-:W-:Y:S02]  /*aeac0*/  IMAD.MOV.U32 R110, RZ, RZ, R79 ;  /* 0x000000ffff6e7224 */ /* 0x000fe400078e004f */
[----:B------:R-:W-:Y:S01]  /*aead0*/  IMAD.IADD R118, R57, 0x1, R92 ;  /* 0x0000000139767824 */ /* 0x000fe200078e025c */
[----:B------:R-:W-:Y:S01]  /*aeae0*/  IADD3.X R92, P2, PT, R117, R56, RZ, P2, !PT ;  /* 0x00000038755c7210 */ /* 0x000fe2000175e4ff */
[----:B------:R-:W-:-:S04]  /*aeaf0*/  IMAD.WIDE.U32.X R110, R51, 0x1a22d9f3, R110, P5 ;  /* 0x1a22d9f3336e7825 */ /* 0x000fc800028e046e */
[----:B------:R-:W-:-:S04]  /*aeb00*/  IMAD.WIDE.U32 R96, P5, R50, -0x39c4fa40, R96 ;  /* 0xc63b05c032607825 */ /* 0x000fc800078a0060 */
[----:B------:R-:W-:Y:S01]  /*aeb10*/  IMAD.X R69, RZ, RZ, RZ, P5 ;  /* 0x000000ffff457224 */ /* 0x000fe200028e06ff */
[----:B------:R-:W-:Y:S01]  /*aeb20*/  IADD3 RZ, P5, PT, R108, R68, RZ ;  /* 0x000000446cff7210 */ /* 0x000fe20007fbe0ff */
[----:B------:R-:W-:-:S03]  /*aeb30*/  IMAD.WIDE.U32 R116, R50, 0x6ca1493b, RZ ;  /* 0x6ca1493b32747825 */ /* 0x000fc600078e00ff */
[----:B------:R-:W-:Y:S01]  /*aeb40*/  IADD3.X RZ, P5, PT, R109, R61, RZ, P5, !PT ;  /* 0x0000003d6dff7210 */ /* 0x000fe20002fbe4ff */
[----:B------:R-:W-:Y:S01]  /*aeb50*/  IMAD.X R57, RZ, RZ, RZ, P3 ;  /* 0x000000ffff397224 */ /* 0x000fe200018e06ff */
[----:B------:R-:W-:Y:S01]  /*aeb60*/  IADD3 R79, P3, PT, R96, R117, RZ ;  /* 0x00000075604f7210 */ /* 0x000fe20007f7e0ff */
[----:B------:R-:W-:Y:S01]  /*aeb70*/  IMAD.MOV.U32 R56, RZ, RZ, R115 ;  /* 0x000000ffff387224 */ /* 0x000fe200078e0073 */
[----:B------:R-:W-:Y:S01]  /*aeb80*/  IADD3.X R67, P5, PT, R67, R102, RZ, P5, !PT ;  /* 0x0000006643437210 */ /* 0x000fe20002fbe4ff */
[----:B------:R-:W-:Y:S02]  /*aeb90*/  IMAD.MOV.U32 R68, RZ, RZ, R97 ;  /* 0x000000ffff447224 */ /* 0x000fe400078e0061 */
        /* <DEDUP_REMOVED lines=8> */
[----:B------:R-:W-:Y:S01]  /*aec20*/  IMAD.WIDE.U32 R54, P5, R50, 0x1ae3a46, R54 ;  /* 0x01ae3a4632367825 */ /* 0x000fe200078a0036 */
[----:B------:R-:W-:Y:S02]  /*aec30*/  IADD3.X R93, P2, PT, R95, R118, RZ, P2, !PT ;  /* 0x000000765f5d7210 */ /* 0x000fe4000175e4ff */
[----:B------:R-:W-:Y:S01]  /*aec40*/  IADD3.X R61, P1, PT, RZ, R57, RZ, P1, !PT ;  /* 0x00000039ff3d7210 */ /* 0x000fe20000f3e4ff */
[----:B------:R-:W-:Y:S01]  /*aec50*/  IMAD.WIDE.U32 R108, R88, 0x6ca1493b, R108 ;  /* 0x6ca1493b586c7825 */ /* 0x000fe200078e006c */
[----:B------:R-:W-:-:S02]  /*aec60*/  IADD3.X RZ, P3, PT, R93, R87, RZ, P3, !PT ;  /* 0x000000575dff7210 */ /* 0x000fc40001f7e4ff */
        /* <DEDUP_REMOVED lines=8> */
[----:B------:R-:W-:-:S03]  /*aecf0*/  IMAD.WIDE.U32 R94, R49, 0x30000000, RZ ;  /* 0x30000000315e7825 */ /* 0x000fc600078e00ff */
        /* <DEDUP_REMOVED lines=8> */
[----:B------:R-:W-:Y:S02]  /*aed80*/  IMAD R99, R48, 0x170b5d44, R94 ;  /* 0x170b5d4430637824 */ /* 0x000fe400078e025e */
[----:B------:R-:W-:Y:S01]  /*aed90*/  IMAD.X R95, RZ, RZ, RZ, P5 ;  /* 0x000000ffff5f7224 */ /* 0x000fe200028e06ff */
[-C--:B------:R-:W-:Y:S01]  /*aeda0*/  IADD3 RZ, P5, PT, R118, R121.reuse, RZ ;  /* 0x0000007976ff7210 */ /* 0x080fe20007fbe0ff */
[----:B------:R-:W-:Y:S01]  /*aedb0*/  IMAD.MOV.U32 R94, RZ, RZ, R119 ;  /* 0x000000ffff5e7224 */ /* 0x000fe200078e0077 */
[----:B------:R-:W-:Y:S01]  /*aedc0*/  IADD3 R103, PT, PT, R99, R121, RZ ;  /* 0x0000007963677210 */ /* 0x000fe20007ffe0ff */
[----:B------:R-:W-:Y:S01]  /*aedd0*/  IMAD.X R51, RZ, RZ, RZ, P2 ;  /* 0x000000ffff337224 */ /* 0x000fe200010e06ff */
[----:B------:R-:W-:Y:S01]  /*aede0*/  IADD3 RZ, P2, PT, R108, R64, RZ ;  /* 0x000000406cff7210 */ /* 0x000fe20007f5e0ff */
[----:B------:R-:W-:-:S03]  /*aedf0*/  IMAD.WIDE.U32 R118, R49, -0x45f6b800, RZ ;  /* 0xba09480031767825 */ /* 0x000fc600078e00ff */
[----:B------:R-:W-:Y:S01]  /*aee00*/  IADD3.X RZ, P2, PT, R109, R65, RZ, P2, !PT ;  /* 0x000000416dff7210 */ /* 0x000fe2000175e4ff */
[----:B------:R-:W-:Y:S01]  /*aee10*/  IMAD.X R89, RZ, RZ, RZ, P0 ;  /* 0x000000ffff597224 */ /* 0x000fe200000e06ff */
[----:B------:R-:W-:Y:S01]  /*aee20*/  IADD3 RZ, P0, PT, R114, R120, RZ ;  /* 0x0000007872ff7210 */ /* 0x000fe20007f1e0ff */
[C-C-:B------:R-:W-:Y:S01]  /*aee30*/  IMAD R117, R48.reuse, 0x1ef3622f, R118.reuse ;  /* 0x1ef3622f30757824 */ /* 0x140fe200078e0276 */
[----:B------:R-:W-:Y:S01]  /*aee40*/  IADD3.X R120, P4, PT, R67, R58, RZ, P4, !PT ;  /* 0x0000003a43787210 */ /* 0x000fe2000279e4ff */
[----:B------:R-:W-:Y:S01]  /*aee50*/  IMAD.X R67, RZ, RZ, RZ, P1 ;  /* 0x000000ffff437224 */ /* 0x000fe200008e06ff */
[----:B------:R-:W-:Y:S01]  /*aee60*/  IADD3.X R51, P3, PT, R51, R83, RZ, P3, !PT ;  /* 0x0000005333337210 */ /* 0x000fe20001f7e4ff */
[----:B------:R-:W-:Y:S01]  /*aee70*/  IMAD.WIDE.U32 R118, P1, R48, 0x1ef3622f, R118 ;  /* 0x1ef3622f30767825 */ /* 0x000fe20007820076 */
[----:B------:R-:W-:Y:S02]  /*aee80*/  IADD3.X R121, P4, PT, R86, R107, RZ, P4, !PT ;  /* 0x0000006b56797210 */ /* 0x000fe4000279e4ff */
[----:B------:R-:W-:Y:S01]  /*aee90*/  IADD3.X R75, P2, PT, R75, R110, RZ, P2, !PT ;  /* 0x0000006e4b4b7210 */ /* 0x000fe2000175e4ff */
[----:B------:R-:W-:Y:S01]  /*aeea0*/  IMAD.WIDE.U32 R64, R48, -0x45f6b800, RZ ;  /* 0xba09480030407825 */ /* 0x000fe200078e00ff */
[----:B------:R-:W-:-:S03]  /*aeeb0*/  IADD3.X RZ, P0, PT, R115, R103, RZ, P0, !PT ;  /* 0x0000006773ff7210 */ /* 0x000fc6000071e4ff */
[----:B------:R-:W-:Y:S01]  /*aeec0*/  IMAD.X R83, RZ, RZ, RZ, P1 ;  /* 0x000000ffff537224 */ /* 0x000fe200008e06ff */
[----:B------:R-:W-:Y:S01]  /*aeed0*/  IADD3 RZ, P1, PT, R118, R65, RZ ;  /* 0x0000004176ff7210 */ /* 0x000fe20007f3e0ff */
[----:B------:R-:W-:-:S04]  /*aeee0*/  IMAD.WIDE.U32 R86, R46, R141, R76 ;  /* 0x0000008d2e567225 */ /* 0x000fc800078e004c */
[----:B------:R-:W-:Y:S01]  /*aeef0*/  IMAD.WIDE.U32 R76, R49, 0xf5138f, RZ ;  /* 0x00f5138f314c7825 */ /* 0x000fe200078e00ff */
[----:B------:R-:W-:Y:S02]  /*aef00*/  IADD3.X R86, P3, PT, R55, R86, RZ, P3, !PT ;  /* 0x0000005637567210 */ /* 0x000fe40001f7e4ff */
[----:B------:R-:W-:Y:S01]  /*aef10*/  IADD3.X R55, P2, PT, R89, R111, RZ, P2, !PT ;  /* 0x0000006f59377210 */ /* 0x000fe2000175e4ff */
[----:B------:R-:W-:Y:S02]  /*aef20*/  IMAD.MOV.U32 R82, RZ, RZ, R119 ;  /* 0x000000ffff527224 */ /* 0x000fe400078e0077 */
[----:B------:R-:W-:Y:S01]  /*aef30*/  IMAD.WIDE.U32.X R94, R49, 0x170b5d44, R94, P5 ;  /* 0x170b5d44315e7825 */ /* 0x000fe200028e045e */
[----:B------:R-:W-:-:S03]  /*aef40*/  IADD3 RZ, P5, PT, R120, R106, RZ ;  /* 0x0000006a78ff7210 */ /* 0x000fc60007fbe0ff */
[----:B------:R-:W-:Y:S01]  /*aef50*/  IMAD.WIDE.U32.X R118, R49, 0x1ef3622f, R82, P1 ;  /* 0x1ef3622f31767825 */ /* 0x000fe200008e0452 */
[----:B------:R-:W-:Y:S02]  /*aef60*/  IADD3.X RZ, P5, PT, R121, R81, RZ, P5, !PT ;  /* 0x0000005179ff7210 */ /* 0x000fe40002fbe4ff */
[----:B------:R-:W-:Y:S01]  /*aef70*/  IADD3.X R61, P0, PT, R61, R94, RZ, P0, !PT ;  /* 0x0000005e3d3d7210 */ /* 0x000fe2000071e4ff */
[----:B------:R-:W-:-:S03]  /*aef80*/  IMAD.WIDE.U32 R82, P1, R48, 0x1a22d9f3, R76 ;  /* 0x1a22d9f330527825 */ /* 0x000fc6000782004c */
[----:B------:R-:W-:Y:S01]  /*aef90*/  IADD3.X R67, P0, PT, R67, R95, RZ, P0, !PT ;  /* 0x0000005f43437210 */ /* 0x000fe2000071e4ff */
[----:B------:R-:W-:-:S04]  /*aefa0*/  IMAD.WIDE.U32 R106, R48, 0xf5138f, RZ ;  /* 0x00f5138f306a7825 */ /* 0x000fc800078e00ff */
[----:B------:R-:W-:-:S04]  /*aefb0*/  IMAD.WIDE.U32 R122, R88, 0x17c510ea, R120 ;  /* 0x17c510ea587a7825 */ /* 0x000fc800078e0078 */
[----:B------:R-:W-:Y:S01]  /*aefc0*/  IMAD.X R121, RZ, RZ, RZ, P1 ;  /* 0x000000ffff797224 */ /* 0x000fe200008e06ff */
[----:B------:R-:W-:Y:S01]  /*aefd0*/  IADD3 RZ, P1, PT, R82, R107, RZ ;  /* 0x0000006b52ff7210 */ /* 0x000fe20007f3e0ff */
[----:B------:R-:W-:-:S04]  /*aefe0*/  IMAD.WIDE.U32 R124, R49, 0x6ca1493b, RZ ;  /* 0x6ca1493b317c7825 */ /* 0x000fc800078e00ff */
[----:B------:R-:W-:Y:S02]  /*aeff0*/  IMAD.MOV.U32 R120, RZ, RZ, R83 ;  /* 0x000000ffff787224 */ /* 0x000fe400078e0053 */
[----:B------:R-:W-:-:S04]  /*af000*/  IMAD.WIDE.U32 R88, R48, 0x6ca1493b, RZ ;  /* 0x6ca1493b30587825 */ /* 0x000fc800078e00ff */
[----:B------:R-:W-:-:S04]  /*af010*/  IMAD.WIDE.U32.X R120, R49, 0x1a22d9f3, R120, P1 ;  /* 0x1a22d9f331787825 */ /* 0x000fc800008e0478 */
[----:B------:R-:W-:-:S04]  /*af020*/  IMAD.WIDE.U32 R82, P1, R48, -0x39c4fa40, R124 ;  /* 0xc63b05c030527825 */ /* 0x000fc8000782007c */
        /* <DEDUP_REMOVED lines=12> */
[----:B------:R-:W-:Y:S02]  /*af0f0*/  IMAD.IADD R84, R87, 0x1, R84 ;  /* 0x0000000157547824 */ /* 0x000fe400078e0254 */
[----:B------:R-:W-:Y:S01]  /*af100*/  IMAD.WIDE.U32.X R76, R49, 0x1ae3a46, R76, P1 ;  /* 0x01ae3a46314c7825 */ /* 0x000fe200008e044c */
[----:B------:R-:W-:Y:S02]  /*af110*/  IADD3.X R49, P1, PT, RZ, RZ, RZ, P4, !PT ;  /* 0x000000ffff317210 */ /* 0x000fe4000273e4ff */
[----:B------:R-:W-:Y:S01]  /*af120*/  IADD3.X R87, P4, PT, R51, R84, RZ, P3, !PT ;  /* 0x0000005433577210 */ /* 0x000fe20001f9e4ff */
[----:B------:R-:W-:Y:S01]  /*af130*/  IMAD.WIDE.U32 R108, R50, 0xf5138f, R108 ;  /* 0x00f5138f326c7825 */ /* 0x000fe200078e006c */
[----:B------:R-:W-:-:S02]  /*af140*/  IADD3.X R51, PT, PT, RZ, RZ, RZ, P1, !PT ;  /* 0x000000ffff337210 */ /* 0x000fc40000ffe4ff */
[----:B------:R-:W-:Y:S01]  /*af150*/  IADD3 RZ, P1, PT, R86, R80, RZ ;  /* 0x0000005056ff7210 */ /* 0x000fe20007f3e0ff */
[----:B------:R-:W-:Y:S01]  /*af160*/  IMAD.WIDE.U32 R114, R48, 0x30000000, R114 ;  /* 0x3000000030727825 */ /* 0x000fe200078e0072 */
[----:B------:R-:W-:Y:S02]  /*af170*/  IADD3.X R58, P3, PT, R49, R104, RZ, P5, !PT ;  /* 0x00000068313a7210 */ /* 0x000fe40002f7e4ff */
[----:B------:R-:W-:Y:S01]  /*af180*/  IADD3.X R49, P5, PT, RZ, RZ, RZ, P4, !PT ;  /* 0x000000ffff317210 */ /* 0x000fe200027be4ff */
[----:B------:R-:W-:Y:S01]  /*af190*/  IMAD.IADD R98, R123, 0x1, R98 ;  /* 0x000000017b627824 */ /* 0x000fe200078e0262 */
[----:B------:R-:W-:Y:S01]  /*af1a0*/  IADD3.X RZ, P1, PT, R87, R71, RZ, P1, !PT ;  /* 0x0000004757ff7210 */ /* 0x000fe20000f3e4ff */
[----:B------:R-:W-:Y:S01]  /*af1b0*/  IMAD.WIDE.U32 R82, R45, R141, R52 ;  /* 0x0000008d2d527225 */ /* 0x000fe200078e0034 */
[----:B------:R-:W-:Y:S02]  /*af1c0*/  IADD3.X R108, P0, PT, R61, R108, RZ, P0, !PT ;  /* 0x0000006c3d6c7210 */ /* 0x000fe4000071e4ff */
[----:B------:R-:W-:Y:S01]  /*af1d0*/  IADD3.X R104, P3, PT, R51, R105, RZ, P3, !PT ;  /* 0x0000006933687210 */ /* 0x000fe20001f7e4ff */
[----:B------:R-:W-:Y:S01]  /*af1e0*/  IMAD.X R61, RZ, RZ, RZ, P5 ;  /* 0x000000ffff3d7224 */ /* 0x000fe200028e06ff */
[----:B------:R-:W-:Y:S01]  /*af1f0*/  IADD3.X R122, P4, PT, R75, R122, RZ, P2, !PT ;  /* 0x0000007a4b7a7210 */ /* 0x000fe2000179e4ff */
[----:B------:R-:W-:Y:S01]  /*af200*/  IMAD.WIDE.U32 R52, R114, -0x1, RZ ;  /* 0xffffffff72347825 */ /* 0x000fe200078e00ff */
[----:B------:R-:W-:-:S02]  /*af210*/  IADD3.X R51, P1, PT, R49, R62, RZ, P1, !PT ;  /* 0x0000003e31337210 */ /* 0x000fc40000f3e4ff */
[----:B------:R-:W-:Y:S01]  /*af220*/  IADD3.X R123, P5, PT, R55, R98, RZ, P4, !PT ;  /* 0x00000062377b7210 */ /* 0x000fe200027be4ff */
[----:B------:R-:W-:Y:S01]  /*af230*/  IMAD.IADD R49, R115, 0x1, R99 ;  /* 0x0000000173317824 */ /* 0x000fe200078e0263 */
[----:B------:R-:W-:Y:S01]  /*af240*/  IADD3.X R63, P1, PT, R61, R63, RZ, P1, !PT ;  /* 0x0000003f3d3f7210 */ /* 0x000fe20000f3e4ff */
[----:B------:R-:W-:Y:S01]  /*af250*/  IMAD.IADD R72, R83, 0x1, R72 ;  /* 0x0000000153487824 */ /* 0x000fe200078e0248 */
[----:B------:R-:W-:Y:S01]  /*af260*/  IADD3.X R75, P5, PT, RZ, RZ, RZ, P5, !PT ;  /* 0x000000ffff4b7210 */ /* 0x000fe20002fbe4ff */
[----:B------:R-:W-:Y:S01]  /*af270*/  IMAD R55, R114, -0x7af74001, -R49 ;  /* 0x8508bfff72377824 */ /* 0x000fe200078e0a31 */
[----:B------:R-:W-:Y:S01]  /*af280*/  IADD3.X R62, P1, PT, R51, R82, RZ, P1, !PT ;  /* 0x00000052333e7210 */ /* 0x000fe20000f3e4ff */
[----:B------:R-:W-:Y:S01]  /*af290*/  IMAD.IADD R78, R109, 0x1, R78 ;  /* 0x000000016d4e7824 */ /* 0x000fe200078e024e */
[----:B------:R-:W-:Y:S01]  /*af2a0*/  IADD3 RZ, P2, PT, R122, R116, RZ ;  /* 0x000000747aff7210 */ /* 0x000fe20007f5e0ff */
[----:B------:R-:W-:Y:S01]  /*af2b0*/  IMAD.IADD R51, R53, 0x1, R55 ;  /* 0x0000000135337824 */ /* 0x000fe200078e0237 */
[----:B------:R-:W-:Y:S01]  /*af2c0*/  IADD3.X R63, P1, PT, R63, R72, RZ, P1, !PT ;  /* 0x000000483f3f7210 */ /* 0x000fe20000f3e4ff */
[----:B------:R-:W-:Y:S01]  /*af2d0*/  IMAD.WIDE.U32 R92, R42, R137, R92 ;  /* 0x000000892a5c7225 */ /* 0x000fe200078e005c */
[----:B------:R-:W-:-:S02]  /*af2e0*/  IADD3.X R71, P3, PT, R58, R85, RZ, P3, !PT ;  /* 0x000000553a477210 */ /* 0x000fc40001f7e4ff */
[----:B------:R-:W-:Y:S01]  /*af2f0*/  IADD3.X R109, P4, PT, R67, R78, RZ, P0, !PT ;  /* 0x0000004e436d7210 */ /* 0x000fe2000079e4ff */
[----:B------:R-:W-:Y:S01]  /*af300*/  IMAD.WIDE.U32 R82, R51, 0x1, RZ ;  /* 0x0000000133527825 */ /* 0x000fe200078e00ff */
[----:B------:R-:W-:Y:S02]  /*af310*/  IADD3.X R53, P1, PT, RZ, RZ, RZ, P1, !PT ;  /* 0x000000ffff357210 */ /* 0x000fe40000f3e4ff */
[----:B------:R-:W-:Y:S01]  /*af320*/  IADD3 RZ, P0, PT, R108, R64, RZ ;  /* 0x000000406cff7210 */ /* 0x000fe20007f1e0ff */
[----:B------:R-:W-:Y:S01]  /*af330*/  IMAD.IADD R67, R117, 0x1, R65 ;  /* 0x0000000175437824 */ /* 0x000fe200078e0241 */
[----:B------:R-:W-:Y:S01]  /*af340*/  IADD3.X RZ, P2, PT, R123, R79, RZ, P2, !PT ;  /* 0x0000004f7bff7210 */ /* 0x000fe2000175e4ff */
[----:B------:R-:W-:Y:S01]  /*af350*/  IMAD.X R61, RZ, RZ, RZ, P5 ;  /* 0x000000ffff3d7224 */ /* 0x000fe200028e06ff */
[----:B------:R-:W-:Y:S01]  /*af360*/  IADD3.X R113, P3, PT, R104, R113, RZ, P3, !PT ;  /* 0x0000007168717210 */ /* 0x000fe20001f7e4ff */
[----:B------:R-:W-:Y:S01]  /*af370*/  IMAD.WIDE.U32 R64, R52, 0x1, RZ ;  /* 0x0000000134407825 */ /* 0x000fe200078e00ff */
[----:B------:R-:W-:-:S02]  /*af380*/  IADD3.X RZ, P0, PT, R109, R67, RZ, P0, !PT ;  /* 0x000000436dff7210 */ /* 0x000fc4000071e4ff */
[----:B------:R-:W-:Y:S01]  /*af390*/  IADD3.X R105, P4, PT, RZ, RZ, RZ, P4, !PT ;  /* 0x000000ffff697210 */ /* 0x000fe2000279e4ff */
[----:B------:R-:W-:Y:S01]  /*af3a0*/  IMAD.WIDE.U32 R78, P5, R52, -0x7af74000, R82 ;  /* 0x8508c000344e7825 */ /* 0x000fe200078a0052 */
[----:B------:R-:W-:-:S03]  /*af3b0*/  IADD3.X R80, P2, PT, R75, R68, RZ, P2, !PT ;  /* 0x000000444b507210 */ /* 0x000fc6000175e4ff */
[----:B------:R-:W-:Y:S01]  /*af3c0*/  IMAD.WIDE.U32 R86, R44, R137, R86 ;  /* 0x000000892c567225 */ /* 0x000fe200078e0056 */
[----:B------:R-:W-:Y:S02]  /*af3d0*/  IADD3.X R98, P2, PT, R61, R69, RZ, P2, !PT ;  /* 0x000000453d627210 */ /* 0x000fe4000175e4ff */
[----:B------:R-:W-:Y:S01]  /*af3e0*/  IADD3.X R61, P0, PT, R105, R118, RZ, P0, !PT ;  /* 0x00000076693d7210 */ /* 0x000fe2000071e4ff */
[----:B------:R-:W-:Y:S01]  /*af3f0*/  IMAD.X R55, RZ, RZ, RZ, P1 ;  /* 0x000000ffff377224 */ /* 0x000fe200008e06ff */
[----:B------:R-:W-:Y:S01]  /*af400*/  IADD3.X R71, P1, PT, R71, R92, RZ, P3, !PT ;  /* 0x0000005c47477210 */ /* 0x000fe20001f3e4ff */
[----:B------:R-:W-:Y:S02]  /*af410*/  IMAD.IADD R70, R93, 0x1, R70 ;  /* 0x000000015d467824 */ /* 0x000fe400078e0246 */
[----:B------:R-:W-:Y:S01]  /*af420*/  IMAD.X R67, RZ, RZ, RZ, P5 ;  /* 0x000000ffff437224 */ /* 0x000fe200028e06ff */
[----:B------:R-:W-:Y:S01]  /*af430*/  IADD3 RZ, P5, PT, R65, R78, RZ ;  /* 0x0000004e41ff7210 */ /* 0x000fe20007fbe0ff */
[----:B------:R-:W-:-:S04]  /*af440*/  IMAD.WIDE.U32 R92, R51, 0x30000000, RZ ;  /* 0x30000000335c7825 */ /* 0x000fc800078e00ff */
[----:B------:R-:W-:Y:S02]  /*af450*/  IMAD.IADD R58, R87, 0x1, R66 ;  /* 0x00000001573a7824 */ /* 0x000fe400078e0242 */
[----:B------:R-:W-:Y:S02]  /*af460*/  IMAD.MOV.U32 R66, RZ, RZ, R79 ;  /* 0x000000ffff427224 */ /* 0x000fe400078e004f */
[----:B------:R-:W-:Y:S01]  /*af470*/  IMAD.X R99, RZ, RZ, RZ, P4 ;  /* 0x000000ffff637224 */ /* 0x000fe200020e06ff */
[----:B------:R-:W-:Y:S01]  /*af480*/  IADD3 RZ, P4, PT, R114, R64, RZ ;  /* 0x0000004072ff7210 */ /* 0x000fe20007f9e0ff */
[----:B------:R-:W-:-:S03]  /*af490*/  IMAD.WIDE.U32.X R78, R51, -0x7af74000, R66, P5 ;  /* 0x8508c000334e7825 */ /* 0x000fc600028e0442 */
[----:B------:R-:W-:Y:S01]  /*af4a0*/  IADD3.X R118, P0, PT, R99, R119, RZ, P0, !PT ;  /* 0x0000007763767210 */ /* 0x000fe2000071e4ff */
[----:B------:R-:W-:-:S04]  /*af4b0*/  IMAD.WIDE.U32 R84, P5, R52, 0x170b5d44, R92 ;  /* 0x170b5d4434547825 */ /* 0x000fc800078a005c */
[----:B------:R-:W-:-:S04]  /*af4c0*/  IMAD.WIDE.U32 R66, R52, 0x30000000, RZ ;  /* 0x3000000034427825 */ /* 0x000fc800078e00ff */
[----:B------:R-:W-:Y:S02]  /*af4d0*/  IMAD R64, R52, -0x7af74000, R82 ;  /* 0x8508c00034407824 */ /* 0x000fe400078e0252 */
[----:B------:R-:W-:Y:S01]  /*af4e0*/  IMAD.X R69, RZ, RZ, RZ, P5 ;  /* 0x000000ffff457224 */ /* 0x000fe200028e06ff */
[----:B------:R-:W-:Y:S01]  /*af4f0*/  IADD3 RZ, P5, PT, R84, R67, RZ ;  /* 0x0000004354ff7210 */ /* 0x000fe20007fbe0ff */
[----:B------:R-:W-:Y:S01]  /*af500*/  IMAD.WIDE.U32 R82, R51, -0x45f6b800, RZ ;  /* 0xba09480033527825 */ /* 0x000fe200078e00ff */
[----:B------:R-:W-:-:S03]  /*af510*/  IADD3 R72, PT, PT, R65, R64, RZ ;  /* 0x0000004041487210 */ /* 0x000fc60007ffe0ff */
[----:B------:R-:W-:Y:S01]  /*af520*/  IMAD.MOV.U32 R68, RZ, RZ, R85 ;  /* 0x000000ffff447224 */ /* 0x000fe200078e0055 */
[----:B------:R-:W-:Y:S01]  /*af530*/  IADD3.X R85, P1, PT, R113, R70, RZ, P1, !PT ;  /* 0x0000004671557210 */ /* 0x000fe20000f3e4ff */
[----:B------:R-:W-:Y:S01]  /*af540*/  IMAD R87, R52, 0x1ef3622f, R82 ;  /* 0x1ef3622f34577824 */ /* 0x000fe200078e0252 */
[----:B------:R-:W-:Y:S01]  /*af550*/  IADD3.X R70, P2, PT, R80, R71, RZ, P2, !PT ;  /* 0x0000004750467210 */ /* 0x000fe2000175e4ff */
[----:B------:R-:W-:Y:S01]  /*af560*/  IMAD.WIDE.U32.X R64, R51, 0x170b5d44, R68, P5 ;  /* 0x170b5d4433407825 */ /* 0x000fe200028e0444 */
[----:B------:R-:W-:Y:S02]  /*af570*/  IADD3.X RZ, P4, PT, R49, R72, RZ, P4, !PT ;  /* 0x0000004831ff7210 */ /* 0x000fe4000279e4ff */
[----:B------:R-:W-:Y:S01]  /*af580*/  IADD3.X R71, P2, PT, R98, R85, RZ, P2, !PT ;  /* 0x0000005562477210 */ /* 0x000fe2000175e4ff */
[----:B------:R-:W-:-:S03]  /*af590*/  IMAD.WIDE.U32 R82, P5, R52, 0x1ef3622f, R82 ;  /* 0x1ef3622f34527825 */ /* 0x000fc600078a0052 */
[----:B------:R-:W-:Y:S01]  /*af5a0*/  IADD3.X R139, P2, PT, RZ, RZ, RZ, P2, !PT ;  /* 0x000000ffff8b7210 */ /* 0x000fe2000175e4ff */
[----:B------:R-:W-:-:S04]  /*af5b0*/  IMAD.WIDE.U32 R68, R52, -0x45f6b800, RZ ;  /* 0xba09480034447825 */ /* 0x000fc800078e00ff */
[----:B------:R-:W-:Y:S02]  /*af5c0*/  IMAD R75, R52, 0x170b5d44, R92 ;  /* 0x170b5d44344b7824 */ /* 0x000fe400078e025c */
[----:B------:R-:W-:Y:S01]  /*af5d0*/  IMAD.X R105, RZ, RZ, RZ, P5 ;  /* 0x000000ffff697224 */ /* 0x000fe200028e06ff */
[----:B------:R-:W-:Y:S01]  /*af5e0*/  IADD3 RZ, P5, PT, R82, R69, RZ ;  /* 0x0000004552ff7210 */ /* 0x000fe20007fbe0ff */
[----:B------:R-:W-:-:S04]  /*af5f0*/  IMAD.WIDE.U32 R92, R51, 0xf5138f, RZ ;  /* 0x00f5138f335c7825 */ /* 0x000fc800078e00ff */
[----:B------:R-:W-:Y:S02]  /*af600*/  IMAD.MOV.U32 R104, RZ, RZ, R83 ;  /* 0x000000ffff687224 */ /* 0x000fe400078e0053 */
[----:B------:R-:W-:-:S04]  /*af610*/  IMAD.WIDE.U32 R112, R50, 0x6ca1493b, R122 ;  /* 0x6ca1493b32707825 */ /* 0x000fc800078e007a */
        /* <DEDUP_REMOVED lines=14> */
[----:B------:R-:W-:Y:S02]  /*af700*/  IMAD.MOV.U32 R114, RZ, RZ, R93 ;  /* 0x000000ffff727224 */ /* 0x000fe400078e005d */
[----:B------:R-:W-:-:S04]  /*af710*/  IMAD.WIDE.U32 R82, P2, R52, -0x39c4fa40, R82 ;  /* 0xc63b05c034527825 */ /* 0x000fc80007840052 */
[----:B------:R-:W-:Y:S01]  /*af720*/  IMAD.WIDE.U32.X R92, R51, 0x1a22d9f3, R114, P5 ;  /* 0x1a22d9f3335c7825 */ /* 0x000fe200028e0472 */
[----:B------:R-:W-:-:S03]  /*af730*/  IADD3 RZ, P5, PT, R62, R60, RZ ;  /* 0x0000003c3eff7210 */ /* 0x000fc60007fbe0ff */
[----:B------:R-:W-:Y:S01]  /*af740*/  IMAD.X R115, RZ, RZ, RZ, P2 ;  /* 0x000000ffff737224 */ /* 0x000fe200010e06ff */
[----:B------:R-:W-:Y:S01]  /*af750*/  IADD3.X RZ, P5, PT, R63, R59, RZ, P5, !PT ;  /* 0x0000003b3fff7210 */ /* 0x000fe20002fbe4ff */
[----:B------:R-:W-:-:S03]  /*af760*/  IMAD.WIDE.U32 R60, P2, R52, 0x1ae3a46, R84 ;  /* 0x01ae3a46343c7825 */ /* 0x000fc60007840054 */
[----:B------:R-:W-:Y:S01]  /*af770*/  IADD3.X R72, P5, PT, R53, R100, RZ, P5, !PT ;  /* 0x0000006435487210 */ /* 0x000fe20002fbe4ff */
[C---:B------:R-:W-:Y:S01]  /*af780*/  IMAD.WIDE.U32 R118, R52.reuse, 0x6ca1493b, RZ ;  /* 0x6ca1493b34767825 */ /* 0x040fe200078e00ff */
[----:B------:R-:W-:Y:S02]  /*af790*/  IADD3.X R53, P4, PT, RZ, R78, RZ, P4, !PT ;  /* 0x0000004eff357210 */ /* 0x000fe4000279e4ff */
[----:B------:R-:W-:Y:S01]  /*af7a0*/  IADD3.X R101, P5, PT, R55, R101, RZ, P5, !PT ;  /* 0x0000006537657210 */ /* 0x000fe20002fbe4ff */
[----:B------:R-:W-:Y:S01]  /*af7b0*/  IMAD.WIDE.U32 R122, R52, 0x17c510ea, RZ ;  /* 0x17c510ea347a7825 */ /* 0x000fe200078e00ff */
[----:B------:R-:W-:Y:S02]  /*af7c0*/  IADD3.X R78, P4, PT, RZ, R79, RZ, P4, !PT ;  /* 0x0000004fff4e7210 */ /* 0x000fe4000279e4ff */
[----:B------:R-:W-:Y:S01]  /*af7d0*/  IADD3 R79, PT, PT, R141, R119, RZ ;  /* 0x000000778d4f7210 */ /* 0x000fe20007ffe0ff */
[----:B------:R-:W-:Y:S01]  /*af7e0*/  IMAD.X R85, RZ, RZ, RZ, P2 ;  /* 0x000000ffff557224 */ /* 0x000fe200010e06ff */
[----:B------:R-:W-:Y:S01]  /*af7f0*/  IADD3 RZ, P2, PT, R60, R123, RZ ;  /* 0x0000007b3cff7210 */ /* 0x000fe20007f5e0ff */
[----:B------:R-:W-:Y:S01]  /*af800*/  IMAD.X R147, RZ, RZ, RZ, P0 ;  /* 0x000000ffff937224 */ /* 0x000fe200000e06ff */
[----:B------:R-:W-:Y:S01]  /*af810*/  IADD3 RZ, P0, PT, R82, R119, RZ ;  /* 0x0000007752ff7210 */ /* 0x000fe20007f1e0ff */
[----:B------:R-:W-:Y:S01]  /*af820*/  IMAD R49, R52, 0x1ae3a46, R84 ;  /* 0x01ae3a4634317824 */ /* 0x000fe200078e0254 */
[----:B------:R-:W-:Y:S01]  /*af830*/  IADD3.X R72, P5, PT, R72, R73, RZ, P5, !PT ;  /* 0x0000004948487210 */ /* 0x000fe20002fbe4ff */
[----:B------:R-:W-:-:S02]  /*af840*/  IMAD.MOV.U32 R114, RZ, RZ, R83 ;  /* 0x000000ffff727224 */ /* 0x000fc400078e0053 */
[----:B------:R-:W-:Y:S01]  /*af850*/  IMAD.MOV.U32 R84, RZ, RZ, R61 ;  /* 0x000000ffff547224 */ /* 0x000fe200078e003d */
[----:B------:R-:W-:Y:S01]  /*af860*/  IADD3.X R73, P5, PT, R101, R144, RZ, P5, !PT ;  /* 0x0000009065497210 */ /* 0x000fe20002fbe4ff */
[----:B------:R-:W-:Y:S01]  /*af870*/  IMAD.WIDE.U32.X R114, R51, -0x39c4fa40, R114, P0 ;  /* 0xc63b05c033727825 */ /* 0x000fe200000e0472 */
[----:B------:R-:W-:-:S03]  /*af880*/  IADD3 RZ, P0, PT, R70, R102, RZ ;  /* 0x0000006646ff7210 */ /* 0x000fc60007f1e0ff */
[----:B------:R-:W-:Y:S01]  /*af890*/  IMAD.WIDE.U32.X R84, R51, 0x1ae3a46, R84, P2 ;  /* 0x01ae3a4633547825 */ /* 0x000fe200010e0454 */
[----:B------:R-:W-:Y:S02]  /*af8a0*/  IADD3 RZ, P2, PT, R112, R106, RZ ;  /* 0x0000006a70ff7210 */ /* 0x000fe40007f5e0ff */
[----:B------:R-:W-:Y:S01]  /*af8b0*/  IADD3.X RZ, P0, PT, R71, R97, RZ, P0, !PT ;  /* 0x0000006147ff7210 */ /* 0x000fe2000071e4ff */
[----:B------:R-:W-:Y:S02]  /*af8c0*/  IMAD.IADD R51, R81, 0x1, R107 ;  /* 0x0000000151337824 */ /* 0x000fe400078e026b */
[----:B------:R-:W-:Y:S01]  /*af8d0*/  IMAD.WIDE.U32 R62, R46, R137, R62 ;  /* 0x000000892e3e7225 */ /* 0x000fe200078e003e */
[----:B------:R-:W-:Y:S02]  /*af8e0*/  IADD3.X R61, P0, PT, R139, R56, RZ, P0, !PT ;  /* 0x000000388b3d7210 */ /* 0x000fe4000071e4ff */
[----:B------:R-:W-:Y:S01]  /*af8f0*/  IADD3.X RZ, P2, PT, R113, R51, RZ, P2, !PT ;  /* 0x0000003371ff7210 */ /* 0x000fe2000175e4ff */
[----:B------:R-:W-:Y:S01]  /*af900*/  IMAD.WIDE.U32 R108, R48, -0x45f6b800, R108 ;  /* 0xba094800306c7825 */ /* 0x000fe200078e006c */
[----:B------:R-:W-:-:S02]  /*af910*/  IADD3.X R56, P3, PT, RZ, RZ, RZ, P3, !PT ;  /* 0x000000ffff387210 */ /* 0x000fc40001f7e4ff */
[----:B------:R-:W-:Y:S01]  /*af920*/  IADD3.X R145, P2, PT, R145, R120, RZ, P2, !PT ;  /* 0x0000007891917210 */ /* 0x000fe2000175e4ff */
[----:B------:R-:W-:Y:S01]  /*af930*/  IMAD.WIDE.U32 R50, R50, 0x17c510ea, R70 ;  /* 0x17c510ea32327825 */ /* 0x000fe200078e0046 */
[----:B------:R-:W-:Y:S02]  /*af940*/  IADD3 R74, PT, PT, R63, R74, RZ ;  /* 0x0000004a3f4a7210 */ /* 0x000fe40007ffe0ff */
[----:B------:R-:W-:Y:S01]  /*af950*/  IADD3.X R63, P0, PT, R143, R57, RZ, P0, !PT ;  /* 0x000000398f3f7210 */ /* 0x000fe2000071e4ff */
[----:B------:R-:W-:Y:S01]  /*af960*/  IMAD.IADD R117, R109, 0x1, R117 ;  /* 0x000000016d757824 */ /* 0x000fe200078e0275 */
[----:B------:R-:W-:Y:S01]  /*af970*/  IADD3.X R147, P2, PT, R147, R121, RZ, P2, !PT ;  /* 0x0000007993937210 */ /* 0x000fe2000175e4ff */
[----:B------:R-:W-:Y:S01]  /*af980*/  IMAD.IADD R54, R51, 0x1, R54 ;  /* 0x0000000133367824 */ /* 0x000fe200078e0236 */
[----:B------:R-:W-:Y:S01]  /*af990*/  IADD3.X R56, P1, PT, RZ, R56, RZ, P1, !PT ;  /* 0x00000038ff387210 */ /* 0x000fe20000f3e4ff */
[----:B------:R-:W-:Y:S01]  /*af9a0*/  IMAD.IADD R57, R75, 0x1, R67 ;  /* 0x000000014b397824 */ /* 0x000fe200078e0243 */
[----:B------:R-:W-:Y:S01]  /*af9b0*/  IADD3.X R108, P4, PT, R53, R108, RZ, P4, !PT ;  /* 0x0000006c356c7210 */ /* 0x000fe2000279e4ff */
[C---:B------:R-:W-:Y:S01]  /*af9c0*/  IMAD R125, R48.reuse, -0x39c4fa40, R124 ;  /* 0xc63b05c0307d7824 */ /* 0x040fe200078e027c */
[----:B------:R-:W-:Y:S01]  /*af9d0*/  IADD3.X R50, P2, PT, R145, R50, RZ, P2, !PT ;  /* 0x0000003291327210 */ /* 0x000fe2000175e4ff */
[----:B------:R-:W-:Y:S01]  /*af9e0*/  IMAD.WIDE.U32 R112, R48, 0xf5138f, R112 ;  /* 0x00f5138f30707825 */ /* 0x000fe200078e0070 */
[----:B------:R-:W-:-:S02]  /*af9f0*/  IADD3.X R61, P0, PT, R61, R56, RZ, P0, !PT ;  /* 0x000000383d3d7210 */ /* 0x000fc4000071e4ff */
[----:B------:R-:W-:Y:S01]  /*afa00*/  IADD3.X R109, P4, PT, R78, R117, RZ, P4, !PT ;  /* 0x000000754e6d7210 */ /* 0x000fe2000279e4ff */
[----:B------:R-:W-:Y:S01]  /*afa10*/  IMAD.IADD R67, R125, 0x1, R89 ;  /* 0x000000017d437824 */ /* 0x000fe200078e0259 */
[----:B------:R-:W-:Y:S01]  /*afa20*/  IADD3.X R56, PT, PT, RZ, RZ, RZ, P1, P3 ;  /* 0x000000ffff387210 */ /* 0x000fe20000fe64ff */
[----:B------:R-:W-:Y:S01]  /*afa30*/  IMAD.IADD R81, R113, 0x1, R81 ;  /* 0x0000000171517824 */ /* 0x000fe200078e0251 */
[----:B------:R-:W-:Y:S01]  /*afa40*/  IADD3 RZ, P1, PT, R108, R66, RZ ;  /* 0x000000426cff7210 */ /* 0x000fe20007f3e0ff */
[----:B------:R-:W-:Y:S01]  /*afa50*/  IMAD.IADD R69, R87, 0x1, R69 ;  /* 0x0000000157457824 */ /* 0x000fe200078e0245 */
[----:B------:R-:W-:Y:S02]  /*afa60*/  IADD3.X R51, P2, PT, R147, R54, RZ, P2, !PT ;  /* 0x0000003693337210 */ /* 0x000fe4000175e4ff */
[----:B------:R-:W-:Y:S02]  /*afa70*/  IADD3.X R53, P4, PT, RZ, RZ, RZ, P4, !PT ;  /* 0x000000ffff357210 */ /* 0x000fe4000279e4ff */
[----:B------:R-:W-:Y:S01]  /*afa80*/  IADD3.X RZ, P1, PT, R109, R57, RZ, P1, !PT ;  /* 0x000000396dff7210 */ /* 0x000fe20000f3e4ff */
[----:B------:R-:W-:Y:S01]  /*afa90*/  IMAD.WIDE.U32 R108, R52, 0x30000000, R108 ;  /* 0x30000000346c7825 */ /* 0x000fe200078e006c */
[----:B------:R-:W-:-:S02]  /*afaa0*/  IADD3.X R59, P3, PT, RZ, RZ, RZ, P2, !PT ;  /* 0x000000ffff3b7210 */ /* 0x000fc4000177e4ff */
[----:B------:R-:W-:Y:S01]  /*afab0*/  IADD3.X R53, P1, PT, R53, R64, RZ, P1, !PT ;  /* 0x0000004035357210 */ /* 0x000fe20000f3e4ff */
[----:B------:R-:W-:Y:S01]  /*afac0*/  IMAD.X R55, RZ, RZ, RZ, P4 ;  /* 0x000000ffff377224 */ /* 0x000fe200020e06ff */
[----:B------:R-:W-:Y:S01]  /*afad0*/  IADD3.X R63, P0, PT, R63, R56, RZ, P0, !PT ;  /* 0x000000383f3f7210 */ /* 0x000fe2000071e4ff */
[----:B------:R-:W-:Y:S01]  /*afae0*/  IMAD.X R57, RZ, RZ, RZ, P3 ;  /* 0x000000ffff397224 */ /* 0x000fe200018e06ff */
[----:B------:R-:W-:Y:S01]  /*afaf0*/  IADD3 RZ, P2, PT, R50, R88, RZ ;  /* 0x0000005832ff7210 */ /* 0x000fe20007f5e0ff */
[----:B------:R-:W-:Y:S01]  /*afb00*/  IMAD.IADD R75, R109, 0x1, R75 ;  /* 0x000000016d4b7824 */ /* 0x000fe200078e024b */
[----:B------:R-:W-:Y:S01]  /*afb10*/  IADD3.X R64, P3, PT, R55, R65, RZ, P1, !PT ;  /* 0x0000004137407210 */ /* 0x000fe20000f7e4ff */
[----:B------:R-:W-:Y:S01]  /*afb20*/  IMAD.WIDE.U32 R54, R108, -0x1, RZ ;  /* 0xffffffff6c367825 */ /* 0x000fe200078e00ff */
[----:B------:R-:W-:Y:S02]  /*afb30*/  IADD3.X R86, P4, PT, R61, R86, RZ, P0, !PT ;  /* 0x000000563d567210 */ /* 0x000fe4000079e4ff */
[----:B------:R-:W-:Y:S01]  /*afb40*/  IADD3.X RZ, P2, PT, R51, R67, RZ, P2, !PT ;  /* 0x0000004333ff7210 */ /* 0x000fe2000175e4ff */
[----:B------:R-:W-:Y:S01]  /*afb50*/  IMAD.WIDE.U32 R50, R48, 0x6ca1493b, R50 ;  /* 0x6ca1493b30327825 */ /* 0x000fe200078e0032 */
[----:B------:R-:W-:-:S02]  /*afb60*/  IADD3.X R112, P3, PT, R53, R112, RZ, P3, !PT ;  /* 0x0000007035707210 */ /* 0x000fc40001f7e4ff */
[----:B------:R-:W-:Y:S01]  /*afb70*/  IADD3.X R59, P2, PT, R59, R110, RZ, P2, !PT ;  /* 0x0000006e3b3b7210 */ /* 0x000fe2000175e4ff */
[----:B------:R-:W-:Y:S01]  /*afb80*/  IMAD.IADD R125, R51, 0x1, R125 ;  /* 0x00000001337d7824 */ /* 0x000fe200078e027d */
[----:B------:R-:W-:Y:S02]  /*afb90*/  IADD3.X R61, P4, PT, R63, R58, RZ, P4, !PT ;  /* 0x0000003a3f3d7210 */ /* 0x000fe4000279e4ff */
[----:B------:R-:W-:Y:S02]  /*afba0*/  IADD3.X R53, P1, PT, RZ, RZ, RZ, P0, !PT ;  /* 0x000000ffff357210 */ /* 0x000fe4000073e4ff */
[----:B------:R-:W-:Y:S02]  /*afbb0*/  IADD3 RZ, P0, PT, R112, R68, RZ ;  /* 0x0000004470ff7210 */ /* 0x000fe40007f1e0ff */
[----:B------:R-:W-:Y:S01]  /*afbc0*/  IADD3.X R110, P2, PT, R57, R111, RZ, P2, !PT ;  /* 0x0000006f396e7210 */ /* 0x000fe2000175e4ff */
[----:B------:R-:W-:Y:S01]  /*afbd0*/  IMAD.WIDE.U32 R56, R54, 0x1, RZ ;  /* 0x0000000136387825 */ /* 0x000fe200078e00ff */
[----:B------:R-:W-:-:S02]  /*afbe0*/  IADD3.X R68, P4, PT, RZ, R53, RZ, P4, !PT ;  /* 0x00000035ff447210 */ /* 0x000fc4000279e4ff */
[----:B------:R-:W-:Y:S01]  /*afbf0*/  IADD3.X R113, P3, PT, R64, R81, RZ, P3, !PT ;  /* 0x0000005140717210 */ /* 0x000fe20001f7e4ff */
[----:B------:R-:W-:Y:S01]  /*afc00*/  IMAD R53, R108, -0x7af74001, -R75 ;  /* 0x8508bfff6c357824 */ /* 0x000fe200078e0a4b */
[----:B------:R-:W-:Y:S02]  /*afc10*/  IADD3.X R58, P2, PT, R59, R86, RZ, P2, !PT ;  /* 0x000000563b3a7210 */ /* 0x000fe4000175e4ff */
[----:B------:R-:W-:Y:S01]  /*afc20*/  IADD3.X R63, PT, PT, RZ, RZ, RZ, P4, P1 ;  /* 0x000000ffff3f7210 */ /* 0x000fe200027e24ff */
[----:B------:R-:W-:Y:S01]  /*afc30*/  IMAD.IADD R53, R55, 0x1, R53 ;  /* 0x0000000137357824 */ /* 0x000fe200078e0235 */
[----:B------:R-:W-:Y:S01]  /*afc40*/  IADD3.X R65, P4, PT, RZ, RZ, RZ, P3, !PT ;  /* 0x000000ffff417210 */ /* 0x000fe20001f9e4ff */
[----:B------:R-:W-:Y:S01]  /*afc50*/  IMAD.IADD R55, R103, 0x1, R95 ;  /* 0x0000000167377824 */ /* 0x000fe200078e025f */
[----:B------:R-:W-:Y:S01]  /*afc60*/  IADD3.X R59, P3, PT, R110, R61, RZ, P2, !PT ;  /* 0x0000003d6e3b7210 */ /* 0x000fe2000177e4ff */
[----:B------:R-:W-:Y:S01]  /*afc70*/  IMAD.WIDE.U32 R60, R53, 0x1, RZ ;  /* 0x00000001353c7825 */ /* 0x000fe200078e00ff */
[----:B------:R-:W-:-:S02]  /*afc80*/  IADD3 RZ, P2, PT, R58, R94, RZ ;  /* 0x0000005e3aff7210 */ /* 0x000fc40007f5e0ff */
[----:B------:R-:W-:Y:S01]  /*afc90*/  IADD3.X RZ, P0, PT, R113, R69, RZ, P0, !PT ;  /* 0x0000004571ff7210 */ /* 0x000fe2000071e4ff */
[----:B------:R-:W-:Y:S01]  /*afca0*/  IMAD.X R67, RZ, RZ, RZ, P4 ;  /* 0x000000ffff437224 */ /* 0x000fe200020e06ff */
[----:B------:R-:W-:Y:S01]  /*afcb0*/  IADD3 RZ, P1, PT, R108, R56, RZ ;  /* 0x000000386cff7210 */ /* 0x000fe20007f3e0ff */
[C-C-:B------:R-:W-:Y:S01]  /*afcc0*/  IMAD R56, R54.reuse, -0x7af74000, R60.reuse ;  /* 0x8508c00036387824 */ /* 0x140fe200078e023c */
[----:B------:R-:W-:Y:S01]  /*afcd0*/  IADD3.X R69, P3, PT, RZ, RZ, RZ, P3, !PT ;  /* 0x000000ffff457210 */ /* 0x000fe20001f7e4ff */
[----:B------:R-:W-:Y:S01]  /*afce0*/  IMAD.WIDE.U32 R60, P4, R54, -0x7af74000, R60 ;  /* 0x8508c000363c7825 */ /* 0x000fe2000788003c */
[----:B------:R-:W-:Y:S02]  /*afcf0*/  IADD3.X RZ, P2, PT, R59, R55, RZ, P2, !PT ;  /* 0x000000373bff7210 */ /* 0x000fe4000175e4ff */
[----:B------:R-:W-:Y:S01]  /*afd00*/  IADD3.X R55, P0, PT, R65, R104, RZ, P0, !PT ;  /* 0x0000006841377210 */ /* 0x000fe2000071e4ff */
[----:B------:R-:W-:Y:S01]  /*afd10*/  IMAD.X R71, RZ, RZ, RZ, P3 ;  /* 0x000000ffff477224 */ /* 0x000fe200018e06ff */
[----:B------:R-:W-:Y:S01]  /*afd20*/  IADD3 R56, PT, PT, R57, R56, RZ ;  /* 0x0000003839387210 */ /* 0x000fe20007ffe0ff */
[----:B------:R-:W-:Y:S01]  /*afd30*/  IMAD.X R65, RZ, RZ, RZ, P4 ;  /* 0x000000ffff417224 */ /* 0x000fe200020e06ff */
[----:B------:R-:W-:Y:S01]  /*afd40*/  IADD3.X R104, P3, PT, R67, R105, RZ, P0, !PT ;  /* 0x0000006943687210 */ /* 0x000fe2000077e4ff */
[----:B------:R-:W-:Y:S01]  /*afd50*/  IMAD.MOV.U32 R64, RZ, RZ, R61 ;  /* 0x000000ffff407224 */ /* 0x000fe200078e003d */
[----:B------:R-:W-:Y:S01]  /*afd60*/  IADD3 RZ, P4, PT, R57, R60, RZ ;  /* 0x0000003c39ff7210 */ /* 0x000fe20007f9e0ff */
[----:B------:R-:W-:Y:S01]  /*afd70*/  IMAD.WIDE.U32 R58, R48, 0x17c510ea, R58 ;  /* 0x17c510ea303a7825 */ /* 0x000fe200078e003a */
[----:B------:R-:W-:-:S02]  /*afd80*/  IADD3.X R50, P3, PT, R55, R50, RZ, P3, !PT ;  /* 0x0000003237327210 */ /* 0x000fc40001f7e4ff */
[----:B------:R-:W-:Y:S01]  /*afd90*/  IADD3.X RZ, P1, PT, R75, R56, RZ, P1, !PT ;  /* 0x000000384bff7210 */ /* 0x000fe20000f3e4ff */
[----:B------:R-:W-:Y:S01]  /*afda0*/  IMAD.WIDE.U32.X R64, R53, -0x7af74000, R64, P4 ;  /* 0x8508c00035407825 */ /* 0x000fe200020e0440 */
[----:B------:R-:W-:Y:S02]  /*afdb0*/  IADD3.X R75, P2, PT, R69, R76, RZ, P2, !PT ;  /* 0x0000004c454b7210 */ /* 0x000fe4000175e4ff */
[----:B------:R-:W-:Y:S01]  /*afdc0*/  IADD3.X R51, P3, PT, R104, R125, RZ, P3, !PT ;  /* 0x0000007d68337210 */ /* 0x000fe20001f7e4ff */
[----:B------:R-:W-:Y:S01]  /*afdd0*/  IMAD.IADD R55, R127, 0x1, R99 ;  /* 0x000000017f377824 */ /* 0x000fe200078e0263 */
[----:B------:R-:W-:Y:S01]  /*afde0*/  IADD3 RZ, P0, PT, R50, R98, RZ ;  /* 0x0000006232ff7210 */ /* 0x000fe20007f1e0ff */
[----:B------:R-:W-:Y:S01]  /*afdf0*/  IMAD.WIDE.U32 R56, R53, 0x30000000, RZ ;  /* 0x3000000035387825 */ /* 0x000fe200078e00ff */
[----:B------:R-:W-:Y:S02]  /*afe00*/  IADD3.X R76, P2, PT, R71, R77, RZ, P2, !PT ;  /* 0x0000004d474c7210 */ /* 0x000fe4000175e4ff */
[----:B------:R-:W-:Y:S01]  /*afe10*/  IADD3.X R67, P1, PT, RZ, R64, RZ, P1, !PT ;  /* 0x00000040ff437210 */ /* 0x000fe20000f3e4ff */
[----:B------:R-:W-:Y:S01]  /*afe20*/  IMAD.WIDE.U32 R112, R52, -0x45f6b800, R112 ;  /* 0xba09480034707825 */ /* 0x000fe200078e0070 */
[----:B------:R-:W-:-:S02]  /*afe30*/  IADD3.X R71, P3, PT, RZ, RZ, RZ, P3, !PT ;  /* 0x000000ffff477210 */ /* 0x000fc40001f7e4ff */
[----:B------:R-:W-:Y:S01]  /*afe40*/  IADD3.X RZ, P0, PT, R51, R55, RZ, P0, !PT ;  /* 0x0000003733ff7210 */ /* 0x000fe2000071e4ff */
[C-C-:B------:R-:W-:Y:S01]  /*afe50*/  IMAD R55, R54.reuse, 0x170b5d44, R56.reuse ;  /* 0x170b5d4436377824 */ /* 0x140fe200078e0238 */
[----:B------:R-:W-:Y:S01]  /*afe60*/  IADD3.X R48, P1, PT, RZ, R65, RZ, P1, !PT ;  /* 0x00000041ff307210 */ /* 0x000fe20000f3e4ff */
[C---:B------:R-:W-:Y:S01]  /*afe70*/  IMAD.WIDE.U32 R56, P4, R54.reuse, 0x170b5d44, R56 ;  /* 0x170b5d4436387825 */ /* 0x040fe20007880038 */
[----:B------:R-:W-:Y:S02]  /*afe80*/  IADD3.X R71, P0, PT, R71, R92, RZ, P0, !PT ;  /* 0x0000005c47477210 */ /* 0x000fe4000071e4ff */
[----:B------:R-:W-:Y:S01]  /*afe90*/  IADD3.X R75, P2, PT, R75, R68, RZ, P2, !PT ;  /* 0x000000444b4b7210 */ /* 0x000fe2000175e4ff */
[----:B------:R-:W-:-:S03]  /*afea0*/  IMAD.WIDE.U32 R64, R54, 0x30000000, RZ ;  /* 0x3000000036407825 */ /* 0x000fc600078e00ff */
[----:B------:R-:W-:Y:S01]  /*afeb0*/  IADD3.X R77, P2, PT, R76, R63, RZ, P2, !PT ;  /* 0x0000003f4c4d7210 */ /* 0x000fe2000175e4ff */
[----:B------:R-:W-:Y:S01]  /*afec0*/  IMAD.X R69, RZ, RZ, RZ, P3 ;  /* 0x000000ffff457224 */ /* 0x000fe200018e06ff */
[----:B------:R-:W-:Y:S01]  /*afed0*/  IADD3.X R112, P3, PT, R67, R112, RZ, P1, !PT ;  /* 0x0000007043707210 */ /* 0x000fe20000f7e4ff */
[----:B------:R-:W-:Y:S02]  /*afee0*/  IMAD.IADD R87, R113, 0x1, R87 ;  /* 0x0000000171577824 */ /* 0x000fe400078e0257 */
        /* <DEDUP_REMOVED lines=9> */
[----:B------:R-:W-:Y:S01]  /*aff80*/  IMAD.IADD R103, R59, 0x1, R103 ;  /* 0x000000013b677824 */ /* 0x000fe200078e0267 */
[----:B------:R-:W-:Y:S01]  /*aff90*/  IADD3.X RZ, P1, PT, R113, R65, RZ, P1, !PT ;  /* 0x0000004171ff7210 */ /* 0x000fe20000f3e4ff */
[----:B------:R-:W-:Y:S01]  /*affa0*/  IMAD.WIDE.U32.X R60, R53, 0x170b5d44, R60, P4 ;  /* 0x170b5d44353c7825 */ /* 0x000fe200020e043c */
[----:B------:R-:W-:Y:S02]  /*affb0*/  IADD3.X R71, P3, PT, RZ, RZ, RZ, P3, !PT ;  /* 0x000000ffff477210 */ /* 0x000fe40001f7e4ff */
[----:B------:R-:W-:Y:S01]  /*affc0*/  IADD3.X R67, P0, PT, R92, R103, RZ, P0, !PT ;  /* 0x000000675c437210 */ /* 0x000fe2000071e4ff */
[C-C-:B------:R-:W-:Y:S01]  /*affd0*/  IMAD R69, R54.reuse, 0x1ef3622f, R56.reuse ;  /* 0x1ef3622f36457824 */ /* 0x140fe200078e0238 */
[----:B------:R-:W-:Y:S01]  /*affe0*/  IADD3.X R71, P1, PT, R71, R60, RZ, P1, !PT ;  /* 0x0000003c47477210 */ /* 0x000fe20000f3e4ff */
[----:B------:R-:W-:-:S04]  /*afff0*/  IMAD.WIDE.U32 R56, P4, R54, 0x1ef3622f, R56 ;  /* 0x1ef3622f36387825 */ /* 0x000fc80007880038 */
[----:B------:R-:W-:Y:S02]  /*b0000*/  IMAD.X R60, RZ, RZ, RZ, P3 ;  /* 0x000000ffff3c7224 */ /* 0x000fe400018e06ff */
[----:B------:R-:W-:Y:S01]  /*b0010*/  IMAD.MOV.U32 R58, RZ, RZ, R57 ;  /* 0x000000ffff3a7224 */ /* 0x000fe200078e0039 */
[----:B------:R-:W-:Y:S01]  /*b0020*/  IADD3.X R57, P0, PT, RZ, RZ, RZ, P0, !PT ;  /* 0x000000ffff397210 */ /* 0x000fe2000071e4ff */
[----:B------:R-:W-:Y:S01]  /*b0030*/  IMAD.WIDE.U32 R50, R52, 0xf5138f, R50 ;  /* 0x00f5138f34327825 */ /* 0x000fe200078e0032 */
[----:B------:R-:W-:-:S03]  /*b0040*/  IADD3.X R60, P1, PT, R60, R61, RZ, P1, !PT ;  /* 0x0000003d3c3c7210 */ /* 0x000fc60000f3e4ff */
[----:B------:R-:W-:Y:S01]  /*b0050*/  IMAD.X R61, RZ, RZ, RZ, P0 ;  /* 0x000000ffff3d7224 */ /* 0x000fe200000e06ff */
        /* <DEDUP_REMOVED lines=15> */
[----:B------:R-:W-:Y:S01]  /*b0150*/  IMAD.WIDE.U32 R50, R54, -0x45f6b800, R50 ;  /* 0xba09480036327825 */ /* 0x000fe200078e0032 */
[----:B------:R-:W-:Y:S02]  /*b0160*/  IADD3.X R65, P3, PT, R75, R62, RZ, P2, !PT ;  /* 0x0000003e4b417210 */ /* 0x000fe4000177e4ff */
[----:B------:R-:W-:Y:S01]  /*b0170*/  IADD3.X R114, P4, PT, R61, R115, RZ, P4, !PT ;  /* 0x000000733d727210 */ /* 0x000fe2000279e4ff */
[----:B------:R-:W-:Y:S01]  /*b0180*/  IMAD.X R57, RZ, RZ, RZ, P1 ;  /* 0x000000ffff397224 */ /* 0x000fe200008e06ff */
[----:B------:R-:W-:Y:S01]  /*b0190*/  IADD3.X R63, P0, PT, R63, R58, RZ, P0, !PT ;  /* 0x0000003a3f3f7210 */ /* 0x000fe2000071e4ff */
[----:B------:R-:W-:Y:S01]  /*b01a0*/  IMAD.WIDE.U32 R60, R52, 0x6ca1493b, R66 ;  /* 0x6ca1493b343c7825 */ /* 0x000fe200078e0042 */
[----:B------:R-:W-:Y:S02]  /*b01b0*/  IADD3.X R71, P3, PT, R77, R74, RZ, P3, !PT ;  /* 0x0000004a4d477210 */ /* 0x000fe40001f7e4ff */
[----:B------:R-:W-:Y:S01]  /*b01c0*/  IADD3.X R56, P1, PT, R56, R65, RZ, P4, !PT ;  /* 0x0000004138387210 */ /* 0x000fe2000273e4ff */
[----:B------:R-:W-:Y:S01]  /*b01d0*/  IMAD.IADD R141, R61, 0x1, R141 ;  /* 0x000000013d8d7824 */ /* 0x000fe200078e028d */
[----:B------:R-:W-:Y:S01]  /*b01e0*/  IADD3.X R48, P4, PT, R57, R59, RZ, P0, !PT ;  /* 0x0000003b39307210 */ /* 0x000fe2000079e4ff */
[----:B------:R-:W-:Y:S01]  /*b01f0*/  IMAD.WIDE.U32 R58, R53, 0xf5138f, RZ ;  /* 0x00f5138f353a7825 */ /* 0x000fe200078e00ff */
[----:B------:R-:W-:-:S02]  /*b0200*/  IADD3.X R57, P0, PT, R114, R71, RZ, P1, !PT ;  /* 0x0000004772397210 */ /* 0x000fc40000f1e4ff */
[----:B------:R-:W-:Y:S01]  /*b0210*/  IADD3.X R60, P4, PT, R63, R60, RZ, P4, !PT ;  /* 0x0000003c3f3c7210 */ /* 0x000fe2000279e4ff */
[----:B------:R-:W-:Y:S01]  /*b0220*/  IMAD.IADD R71, R49, 0x1, R123 ;  /* 0x0000000131477824 */ /* 0x000fe200078e027b */
[----:B------:R-:W-:Y:S01]  /*b0230*/  IADD3.X R81, P1, PT, RZ, RZ, RZ, P0, !PT ;  /* 0x000000ffff517210 */ /* 0x000fe2000073e4ff */
[----:B------:R-:W-:-:S04]  /*b0240*/  IMAD.WIDE.U32 R66, P0, R54, 0x1a22d9f3, R58 ;  /* 0x1a22d9f336427825 */ /* 0x000fc8000780003a */
[----:B------:R-:W-:Y:S01]  /*b0250*/  IMAD.X R83, RZ, RZ, RZ, P1 ;  /* 0x000000ffff537224 */ /* 0x000fe200008e06ff */
[----:B------:R-:W-:Y:S01]  /*b0260*/  IADD3 RZ, P1, PT, R56, R122, RZ ;  /* 0x0000007a38ff7210 */ /* 0x000fe20007f3e0ff */
[----:B------:R-:W-:Y:S01]  /*b0270*/  IMAD.X R59, RZ, RZ, RZ, P0 ;  /* 0x000000ffff3b7224 */ /* 0x000fe200000e06ff */
[----:B------:R-:W-:Y:S01]  /*b0280*/  IADD3.X R61, P0, PT, R48, R141, RZ, P4, !PT ;  /* 0x0000008d303d7210 */ /* 0x000fe2000271e4ff */
[C---:B------:R-:W-:Y:S01]  /*b0290*/  IMAD.WIDE.U32 R62, R54.reuse, 0xf5138f, RZ ;  /* 0x00f5138f363e7825 */ /* 0x040fe200078e00ff */
[----:B------:R-:W-:Y:S02]  /*b02a0*/  IADD3.X RZ, P1, PT, R57, R71, RZ, P1, !PT ;  /* 0x0000004739ff7210 */ /* 0x000fe40000f3e4ff */
[----:B------:R-:W-:Y:S01]  /*b02b0*/  IADD3.X R71, P0, PT, RZ, RZ, RZ, P0, !PT ;  /* 0x000000ffff477210 */ /* 0x000fe2000071e4ff */
[----:B------:R-:W-:Y:S01]  /*b02c0*/  IMAD R75, R54, 0x1a22d9f3, R58 ;  /* 0x1a22d9f3364b7824 */ /* 0x000fe200078e023a */
[----:B------:R-:W-:Y:S01]  /*b02d0*/  IADD3 RZ, P4, PT, R66, R63, RZ ;  /* 0x0000003f42ff7210 */ /* 0x000fe20007f9e0ff */
[----:B------:R-:W-:Y:S01]  /*b02e0*/  IMAD.WIDE.U32 R64, R53, 0x6ca1493b, RZ ;  /* 0x6ca1493b35407825 */ /* 0x000fe200078e00ff */
[----:B------:R-:W-:-:S02]  /*b02f0*/  IADD3.X R81, P1, PT, R81, R84, RZ, P1, !PT ;  /* 0x0000005451517210 */ /* 0x000fc40000f3e4ff */
[----:B------:R-:W-:Y:S01]  /*b0300*/  IADD3.X R48, P2, PT, RZ, RZ, RZ, P2, !PT ;  /* 0x000000ffff307210 */ /* 0x000fe2000175e4ff */
[----:B------:R-:W-:Y:S01]  /*b0310*/  IMAD.MOV.U32 R58, RZ, RZ, R67 ;  /* 0x000000ffff3a7224 */ /* 0x000fe200078e0043 */
[----:B------:R-:W-:Y:S01]  /*b0320*/  IADD3.X R68, P1, PT, R83, R85, RZ, P1, !PT ;  /* 0x0000005553447210 */ /* 0x000fe20000f3e4ff */
[----:B------:R-:W-:Y:S01]  /*b0330*/  IMAD.IADD R87, R75, 0x1, R63 ;  /* 0x000000014b577824 */ /* 0x000fe200078e023f */
[----:B------:R-:W-:Y:S01]  /*b0340*/  IADD3.X R48, P3, PT, RZ, R48, RZ, P3, !PT ;  /* 0x00000030ff307210 */ /* 0x000fe20001f7e4ff */
[----:B------:R-:W-:Y:S01]  /*b0350*/  IMAD.X R79, RZ, RZ, RZ, P0 ;  /* 0x000000ffff4f7224 */ /* 0x000fe200000e06ff */
[----:B------:R-:W-:Y:S01]  /*b0360*/  IADD3 RZ, P0, PT, R60, R62, RZ ;  /* 0x0000003e3cff7210 */ /* 0x000fe20007f1e0ff */
[----:B------:R-:W-:Y:S01]  /*b0370*/  IMAD.WIDE.U32.X R58, R53, 0x1a22d9f3, R58, P4 ;  /* 0x1a22d9f3353a7825 */ /* 0x000fe200020e043a */
[----:B------:R-:W-:Y:S02]  /*b0380*/  IADD3.X R81, P1, PT, R81, R48, RZ, P1, !PT ;  /* 0x0000003051517210 */ /* 0x000fe40000f3e4ff */
[----:B------:R-:W-:Y:S01]  /*b0390*/  IADD3.X RZ, P0, PT, R61, R87, RZ, P0, !PT ;  /* 0x000000573dff7210 */ /* 0x000fe2000071e4ff */
[----:B------:R-:W-:-:S04]  /*b03a0*/  IMAD.WIDE.U32 R66, P4, R54, -0x39c4fa40, R64 ;  /* 0xc63b05c036427825 */ /* 0x000fc80007880040 */
[----:B------:R-:W-:Y:S02]  /*b03b0*/  IMAD R77, R54, -0x39c4fa40, R64 ;  /* 0xc63b05c0364d7824 */ /* 0x000fe400078e0240 */
[----:B------:R-:W-:Y:S01]  /*b03c0*/  IMAD.MOV.U32 R64, RZ, RZ, R67 ;  /* 0x000000ffff407224 */ /* 0x000fe200078e0043 */
[----:B------:R-:W-:Y:S01]  /*b03d0*/  IADD3.X R67, P0, PT, R71, R58, RZ, P0, !PT ;  /* 0x0000003a47437210 */ /* 0x000fe2000071e4ff */
[----:B------:R-:W-:Y:S01]  /*b03e0*/  IMAD.WIDE.U32 R56, R52, 0x17c510ea, R56 ;  /* 0x17c510ea34387825 */ /* 0x000fe200078e0038 */
[----:B------:R-:W-:Y:S02]  /*b03f0*/  IADD3.X R71, PT, PT, RZ, RZ, RZ, P3, P2 ;  /* 0x000000ffff477210 */ /* 0x000fe40001fe44ff */
[----:B------:R-:W-:Y:S01]  /*b0400*/  IADD3.X R52, P0, PT, R79, R59, RZ, P0, !PT ;  /* 0x0000003b4f347210 */ /* 0x000fe2000071e4ff */
[----:B------:R-:W-:Y:S01]  /*b0410*/  IMAD.WIDE.U32 R62, R54, 0x6ca1493b, RZ ;  /* 0x6ca1493b363e7825 */ /* 0x000fe200078e00ff */
[----:B------:R-:W-:Y:S02]  /*b0420*/  IADD3 R49, PT, PT, R57, R49, RZ ;  /* 0x0000003139317210 */ /* 0x000fe40007ffe0ff */
[----:B------:R-:W-:Y:S01]  /*b0430*/  IADD3.X R48, P2, PT, R67, R56, RZ, P0, !PT ;  /* 0x0000003843307210 */ /* 0x000fe2000075e4ff */
[----:B------:R-:W-:Y:S01]  /*b0440*/  IMAD.WIDE.U32 R58, R140, R45, RZ ;  /* 0x0000002d8c3a7225 */ /* 0x000fe200078e00ff */
[----:B------:R-:W-:-:S02]  /*b0450*/  IADD3.X R68, P0, PT, R68, R71, RZ, P1, !PT ;  /* 0x0000004744447210 */ /* 0x000fc40000f1e4ff */
[----:B------:R-:W-:Y:S01]  /*b0460*/  IADD3 RZ, P1, PT, R48, R62, RZ ;  /* 0x0000003e30ff7210 */ /* 0x000fe20007f3e0ff */
[----:B------:R-:W-:Y:S01]  /*b0470*/  IMAD.X R65, RZ, RZ, RZ, P4 ;  /* 0x000000ffff417224 */ /* 0x000fe200020e06ff */
[----:B------:R-:W-:Y:S01]  /*b0480*/  IADD3 RZ, P4, PT, R66, R63, RZ ;  /* 0x0000003f42ff7210 */ /* 0x000fe20007f9e0ff */
[----:B------:R-:W-:Y:S01]  /*b0490*/  IMAD.IADD R67, R77, 0x1, R63 ;  /* 0x000000014d437824 */ /* 0x000fe200078e023f */
[----:B------:R-:W-:Y:S01]  /*b04a0*/  IADD3.X R49, P2, PT, R52, R49, RZ, P2, !PT ;  /* 0x0000003134317210 */ /* 0x000fe2000175e4ff */
[----:B------:R-:W-:-:S03]  /*b04b0*/  IMAD.WIDE.U32 R58, P3, R47, R137, R58 ;  /* 0x000000892f3a7225 */ /* 0x000fc6000786003a */
        /* <DEDUP_REMOVED lines=8> */
[----:B------:R-:W-:-:S04]  /*b0540*/  IMAD.WIDE.U32 R62, R45, R137, R72 ;  /* 0x000000892d3e7225 */ /* 0x000fc800078e0048 */
        /* <DEDUP_REMOVED lines=20> */
[----:B------:R-:W-:Y:S01]  /*b0690*/  IMAD.WIDE.U32.X R52, R53, 0x1ae3a46, R64, P4 ;  /* 0x01ae3a4635347825 */ /* 0x000fe200020e0440 */
[----:B------:R-:W-:-:S02]  /*b06a0*/  IADD3.X R57, P3, PT, RZ, RZ, RZ, P3, !PT ;  /* 0x000000ffff397210 */ /* 0x000fc40001f7e4ff */
[----:B------:R-:W-:Y:S01]  /*b06b0*/  IADD3 RZ, P4, PT, R72, R56, RZ ;  /* 0x0000003848ff7210 */ /* 0x000fe20007f9e0ff */
[----:B------:R-:W-:Y:S01]  /*b06c0*/  IMAD.X R56, RZ, RZ, RZ, P0 ;  /* 0x000000ffff387224 */ /* 0x000fe200000e06ff */
[----:B------:R-:W-:Y:S01]  /*b06d0*/  IADD3.X R52, P2, PT, R57, R52, RZ, P2, !PT ;  /* 0x0000003439347210 */ /* 0x000fe2000175e4ff */
[----:B------:R-:W-:Y:S01]  /*b06e0*/  IMAD.X R57, RZ, RZ, RZ, P3 ;  /* 0x000000ffff397224 */ /* 0x000fe200018e06ff */
[----:B------:R-:W-:Y:S01]  /*b06f0*/  IADD3.X RZ, P4, PT, R73, R83, RZ, P4, !PT ;  /* 0x0000005349ff7210 */ /* 0x000fe2000279e4ff */
[C---:B------:R-:W-:Y:S01]  /*b0700*/  IMAD.WIDE.U32 R60, R54.reuse, 0xf5138f, R60 ;  /* 0x00f5138f363c7825 */ /* 0x040fe200078e003c */
[----:B------:R-:W-:Y:S02]  /*b0710*/  IADD3.X R65, P5, PT, RZ, RZ, RZ, P5, !PT ;  /* 0x000000ffff417210 */ /* 0x000fe40002fbe4ff */
[----:B------:R-:W-:Y:S01]  /*b0720*/  IADD3.X R53, P2, PT, R57, R53, RZ, P2, !PT ;  /* 0x0000003539357210 */ /* 0x000fe2000175e4ff */
[----:B------:R-:W-:Y:S01]  /*b0730*/  IMAD.WIDE.U32 R48, R54, 0x6ca1493b, R48 ;  /* 0x6ca1493b36307825 */ /* 0x000fe200078e0030 */
[----:B------:R-:W-:-:S02]  /*b0740*/  IADD3.X R65, P4, PT, R65, R140, RZ, P4, !PT ;  /* 0x0000008c41417210 */ /* 0x000fc4000279e4ff */
[----:B------:R-:W-:Y:S01]  /*b0750*/  IADD3.X R52, P1, P2, R52, RZ, R63, P2, P1 ;  /* 0x000000ff34347210 */ /* 0x000fe2000122243f */
[----:B------:R-:W-:Y:S01]  /*b0760*/  IMAD.WIDE.U32 R54, R54, 0x17c510ea, R58 ;  /* 0x17c510ea36367825 */ /* 0x000fe200078e003a */
[----:B------:R-:W-:Y:S02]  /*b0770*/  IADD3.X R140, PT, PT, R141, RZ, RZ, P4, P5 ;  /* 0x000000ff8d8c7210 */ /* 0x000fe400027ea4ff */
[----:B------:R-:W-:Y:S01]  /*b0780*/  IADD3.X R53, PT, PT, R53, RZ, R56, P1, P2 ;  /* 0x000000ff35357210 */ /* 0x000fe20000fe4438 */
[----:B------:R-:W-:Y:S01]  /*b0790*/  IMAD.IADD R69, R51, 0x1, R69 ;  /* 0x0000000133457824 */ /* 0x000fe200078e0245 */
[----:B------:R-:W-:Y:S01]  /*b07a0*/  IADD3 R52, P0, PT, R52, R65, RZ ;  /* 0x0000004134347210 */ /* 0x000fe20007f1e0ff */
[----:B------:R-:W-:Y:S02]  /*b07b0*/  IMAD.IADD R75, R61, 0x1, R75 ;  /* 0x000000013d4b7824 */ /* 0x000fe400078e024b */
[----:B------:R-:W-:Y:S01]  /*b07c0*/  IMAD.IADD R77, R49, 0x1, R77 ;  /* 0x00000001314d7824 */ /* 0x000fe200078e024d */
[----:B------:R-:W-:Y:S01]  /*b07d0*/  IADD3.X R53, PT, PT, R53, R140, RZ, P0, !PT ;  /* 0x0000008c35357210 */ /* 0x000fe200007fe4ff */
        /* <DEDUP_REMOVED lines=80> */
.L_x_363:
[----:B------:R-:W-:Y:S05]  /*b0ce0*/  BSYNC.RELIABLE B3 ;  /* 0x0000000000037941 */ /* 0x000fea0003800100 */
.L_x_362:
        /* <DEDUP_REMOVED lines=12> */
.L_x_361:
[----:B------:R-:W-:Y:S05]  /*b0db0*/  BSYNC.RECONVERGENT B2 ;  /* 0x0000000000027941 */ /* 0x000fea0003800200 */
.L_x_360:
        /* <DEDUP_REMOVED lines=25> */
[C---:B------:R-:W-:Y:S01]  /*b0f50*/  IMAD.WIDE.U32 R40, R24.reuse, R12, RZ ;  /* 0x0000000c18287225 */ /* 0x040fe200078e00ff */
[----:B------:R-:W-:Y:S03]  /*b0f60*/  BSSY.RECONVERGENT B2, `(.L_x_365) ;  /* 0x000051c000027945 */ /* 0x000fe60003800200 */
[----:B------:R-:W-:-:S04]  /*b0f70*/  IMAD.WIDE.U32 R44, R24, R10, RZ ;  /* 0x0000000a182c7225 */ /* 0x000fc800078e00ff */
[----:B------:R-:W-:-:S04]  /*b0f80*/  IMAD.WIDE.U32 R38, R23, R12, RZ ;  /* 0x0000000c17267225 */ /* 0x000fc800078e00ff */
[----:B------:R-:W-:-:S04]  /*b0f90*/  IMAD.WIDE.U32 R42, P0, R23, R11, R40 ;  /* 0x0000000b172a7225 */ /* 0x000fc80007800028 */
[----:B------:R-:W-:Y:S01]  /*b0fa0*/  IMAD.WIDE.U32 R48, P1, R23, R9, R44 ;  /* 0x0000000917307225 */ /* 0x000fe2000782002c */
[----:B------:R-:W-:-:S03]  /*b0fb0*/  IADD3 R37, P2, PT, R39, R42, RZ ;  /* 0x0000002a27257210 */ /* 0x000fc60007f5e0ff */
[----:B------:R-:W-:-:S04]  /*b0fc0*/  IMAD.WIDE.U32 R40, R38, -0x1, RZ ;  /* 0xffffffff26287825 */ /* 0x000fc800078e00ff */
[----:B------:R-:W-:Y:S02]  /*b0fd0*/  IMAD.X R45, RZ, RZ, RZ, P0 ;  /* 0x000000ffff2d7224 */ /* 0x000fe400000e06ff */
[----:B------:R-:W-:Y:S01]  /*b0fe0*/  IMAD.X R51, RZ, RZ, RZ, P1 ;  /* 0x000000ffff337224 */ /* 0x000fe200008e06ff */
[----:B------:R-:W-:Y:S01]  /*b0ff0*/  IADD3 RZ, P1, PT, RZ, R38, RZ ;  /* 0x00000026ffff7210 */ /* 0x000fe20007f3e0ff */
[----:B------:R-:W-:Y:S02]  /*b1000*/  IMAD.MOV.U32 R44, RZ, RZ, R43 ;  /* 0x000000ffff2c7224 */ /* 0x000fe400078e002b */
[----:B------:R-:W-:Y:S01]  /*b1010*/  IMAD.WIDE.U32 R52, R24, R8, RZ ;  /* 0x0000000818347225 */ /* 0x000fe200078e00ff */
[----:B------:R-:W-:-:S03]  /*b1020*/  IADD3.X RZ, P1, PT, RZ, R37, RZ, P1, !PT ;  /* 0x00000025ffff7210 */ /* 0x000fc60000f3e4ff */
[----:B------:R-:W-:-:S04]  /*b1030*/  IMAD.WIDE.U32 R56, R40, 0x1, RZ ;  /* 0x0000000128387825 */ /* 0x000fc800078e00ff */
[C---:B------:R-:W-:Y:S01]  /*b1040*/  IMAD R35, R38.reuse, -0x7af74001, -R37 ;  /* 0x8508bfff26237824 */ /* 0x040fe200078e0a25 */
[----:B------:R-:W-:Y:S01]  /*b1050*/  IADD3 RZ, P0, PT, R38, R56, RZ ;  /* 0x0000003826ff7210 */ /* 0x000fe20007f1e0ff */
[----:B------:R-:W-:-:S04]  /*b1060*/  IMAD.WIDE.U32.X R42, R24, R11, R44, P2 ;  /* 0x0000000b182a7225 */ /* 0x000fc800010e042c */
[----:B------:R-:W-:Y:S01]  /*b1070*/  IMAD.WIDE.U32 R46, R23, R10, RZ ;  /* 0x0000000a172e7225 */ /* 0x000fe200078e00ff */
[----:B------:R-:W-:-:S03]  /*b1080*/  IADD3.X R127, P2, PT, RZ, R42, RZ, P1, !PT ;  /* 0x0000002aff7f7210 */ /* 0x000fc60000f5e4ff */
[----:B------:R-:W-:Y:S01]  /*b1090*/  IMAD.IADD R41, R41, 0x1, R35 ;  /* 0x0000000129297824 */ /* 0x000fe200078e0223 */
[----:B------:R-:W-:Y:S01]  /*b10a0*/  IADD3 R60, P3, PT, R47, R48, RZ ;  /* 0x000000302f3c7210 */ /* 0x000fe20007f7e0ff */
[----:B------:R-:W-:Y:S01]  /*b10b0*/  IMAD.WIDE.U32 R52, P4, R23, R7, R52 ;  /* 0x0000000717347225 */ /* 0x000fe20007880034 */
[----:B------:R-:W-:-:S03]  /*b10c0*/  IADD3.X R35, P2, PT, RZ, R43, RZ, P2, !PT ;  /* 0x0000002bff237210 */ /* 0x000fc6000175e4ff */
[----:B------:R-:W-:Y:S01]  /*b10d0*/  IMAD.WIDE.U32 R38, R23, R8, RZ ;  /* 0x0000000817267225 */ /* 0x000fe200078e00ff */
[----:B------:R-:W-:-:S03]  /*b10e0*/  IADD3.X R126, P2, PT, R127, R46, RZ, P2, !PT ;  /* 0x0000002e7f7e7210 */ /* 0x000fc6000175e4ff */
[C---:B------:R-:W-:Y:S01]  /*b10f0*/  IMAD.WIDE.U32 R44, R24.reuse, R6, RZ ;  /* 0x00000006182c7225 */ /* 0x040fe200078e00ff */
[----:B------:R-:W-:Y:S02]  /*b1100*/  IADD3 R62, P1, PT, R39, R52, RZ ;  /* 0x00000034273e7210 */ /* 0x000fe40007f3e0ff */
[----:B------:R-:W-:Y:S01]  /*b1110*/  IADD3.X R127, P2, PT, R35, R60, RZ, P2, !PT ;  /* 0x0000003c237f7210 */ /* 0x000fe2000175e4ff */
[----:B------:R-:W-:-:S04]  /*b1120*/  IMAD.WIDE.U32 R54, R24, R4, RZ ;  /* 0x0000000418367225 */ /* 0x000fc800078e00ff */
[----:B------:R-:W-:-:S04]  /*b1130*/  IMAD.WIDE.U32 R58, R41, 0x1, RZ ;  /* 0x00000001293a7825 */ /* 0x000fc800078e00ff */
[----:B------:R-:W-:Y:S02]  /*b1140*/  IMAD.MOV.U32 R50, RZ, RZ, R49 ;  /* 0x000000ffff327224 */ /* 0x000fe400078e0031 */
[----:B------:R-:W-:Y:S02]  /*b1150*/  IMAD.X R49, RZ, RZ, RZ, P4 ;  /* 0x000000ffff317224 */ /* 0x000fe400020e06ff */
[----:B------:R-:W-:Y:S02]  /*b1160*/  IMAD.MOV.U32 R48, RZ, RZ, R53 ;  /* 0x000000ffff307224 */ /* 0x000fe400078e0035 */
[----:B------:R-:W-:-:S04]  /*b1170*/  IMAD.WIDE.U32 R42, R26, R12, RZ ;  /* 0x0000000c1a2a7225 */ /* 0x000fc800078e00ff */
[----:B------:R-:W-:-:S04]  /*b1180*/  IMAD.WIDE.U32 R52, P4, R23, R5, R44 ;  /* 0x0000000517347225 */ /* 0x000fc8000788002c */
[----:B------:R-:W-:-:S04]  /*b1190*/  IMAD.WIDE.U32.X R44, R24, R9, R50, P3 ;  /* 0x00000009182c7225 */ /* 0x000fc800018e0432 */
[----:B------:R-:W-:Y:S01]  /*b11a0*/  IMAD.WIDE.U32 R54, P5, R23, R3, R54 ;  /* 0x0000000317367225 */ /* 0x000fe200078a0036 */
[----:B------:R-:W-:-:S03]  /*b11b0*/  IADD3.X R89, P2, PT, RZ, R44, RZ, P2, !PT ;  /* 0x0000002cff597210 */ /* 0x000fc6000175e4ff */
[----:B------:R-:W-:-:S04]  /*b11c0*/  IMAD.WIDE.U32 R58, P3, R40, -0x7af74000, R58 ;  /* 0x8508c000283a7825 */ /* 0x000fc8000786003a */
[----:B------:R-:W-:Y:S01]  /*b11d0*/  IMAD.X R95, RZ, RZ, RZ, P4 ;  /* 0x000000ffff5f7224 */ /* 0x000fe200020e06ff */
[----:B------:R-:W-:Y:S01]  /*b11e0*/  MOV R60, R59 ;  /* 0x0000003b003c7202 */ /* 0x000fe20000000f00 */
[----:B------:R-:W-:-:S04]  /*b11f0*/  IMAD.WIDE.U32 R42, P4, R25, R11, R42 ;  /* 0x0000000b192a7225 */ /* 0x000fc8000788002a */
[----:B------:R-:W-:-:S04]  /*b1200*/  IMAD.WIDE.U32 R46, R25, R12, RZ ;  /* 0x0000000c192e7225 */ /* 0x000fc800078e00ff */
[----:B------:R-:W-:Y:S01]  /*b1210*/  IMAD.X R125, RZ, RZ, RZ, P5 ;  /* 0x000000ffff7d7224 */ /* 0x000fe200028e06ff */
[----:B------:R-:W-:Y:S01]  /*b1220*/  IADD3 R56, P5, PT, R57, R58, RZ ;  /* 0x0000003a39387210 */ /* 0x000fe20007fbe0ff */
[----:B------:R-:W-:-:S03]  /*b1230*/  IMAD.WIDE.U32 R130, R23, R6, RZ ;  /* 0x0000000617827225 */ /* 0x000fc600078e00ff */
[----:B------:R-:W-:Y:S01]  /*b1240*/  IADD3.X RZ, P0, PT, R37, R56, RZ, P0, !PT ;  /* 0x0000003825ff7210 */ /* 0x000fe2000071e4ff */
[----:B------:R-:W-:Y:S01]  /*b1250*/  IMAD.X R61, RZ, RZ, RZ, P3 ;  /* 0x000000ffff3d7224 */ /* 0x000fe200018e06ff */
[----:B------:R-:W-:Y:S01]  /*b1260*/  IADD3 R35, P3, PT, R131, R52, RZ ;  /* 0x0000003483237210 */ /* 0x000fe20007f7e0ff */
[----:B------:R-:W-:Y:S01]  /*b1270*/  IMAD.X R57, RZ, RZ, RZ, P4 ;  /* 0x000000ffff397224 */ /* 0x000fe200020e06ff */
[----:B------:R-:W-:Y:S01]  /*b1280*/  IADD3 R39, P4, PT, R42, R47, RZ ;  /* 0x0000002f2a277210 */ /* 0x000fe20007f9e0ff */
[----:B------:R-:W-:Y:S01]  /*b1290*/  IMAD.WIDE.U32.X R50, R24, R7, R48, P1 ;  /* 0x0000000718327225 */ /* 0x000fe200008e0430 */
[----:B------:R-:W-:-:S03]  /*b12a0*/  IADD3 RZ, P1, PT, R126, R46, RZ ;  /* 0x0000002e7eff7210 */ /* 0x000fc60007f3e0ff */
[----:B------:R-:W-:Y:S01]  /*b12b0*/  IMAD.MOV.U32 R94, RZ, RZ, R53 ;  /* 0x000000ffff5e7224 */ /* 0x000fe200078e0035 */
[----:B------:R-:W-:Y:S01]  /*b12c0*/  IADD3.X RZ, P1, PT, R127, R39, RZ, P1, !PT ;  /* 0x000000277fff7210 */ /* 0x000fe20000f3e4ff */
[----:B------:R-:W-:Y:S01]  /*b12d0*/  IMAD.MOV.U32 R56, RZ, RZ, R43 ;  /* 0x000000ffff387224 */ /* 0x000fe200078e002b */
[----:B------:R-:W-:Y:S01]  /*b12e0*/  IADD3.X R43, P2, PT, RZ, R45, RZ, P2, !PT ;  /* 0x0000002dff2b7210 */ /* 0x000fe2000175e4ff */
[----:B------:R-:W-:-:S03]  /*b12f0*/  IMAD.WIDE.U32.X R52, R41, -0x7af74000, R60, P5 ;  /* 0x8508c00029347825 */ /* 0x000fc600028e043c */
[----:B------:R-:W-:Y:S01]  /*b1300*/  IADD3.X R89, P2, PT, R89, R38, RZ, P2, !PT ;  /* 0x0000002659597210 */ /* 0x000fe2000175e4ff */
[----:B------:R-:W-:Y:S01]  /*b1310*/  IMAD.WIDE.U32 R78, R23, R4, RZ ;  /* 0x00000004174e7225 */ /* 0x000fe200078e00ff */
[----:B------:R-:W-:Y:S02]  /*b1320*/  IADD3.X R39, P0, PT, RZ, R52, RZ, P0, !PT ;  /* 0x00000034ff277210 */ /* 0x000fe4000071e4ff */
[----:B------:R-:W-:Y:S01]  /*b1330*/  IADD3.X R43, P2, PT, R43, R62, RZ, P2, !PT ;  /* 0x0000003e2b2b7210 */ /* 0x000fe2000175e4ff */
[C---:B------:R-:W-:Y:S01]  /*b1340*/  IMAD.WIDE.U32.X R48, R26.reuse, R11, R56, P4 ;  /* 0x0000000b1a307225 */ /* 0x040fe200020e0438 */
[----:B------:R-:W-:Y:S02]  /*b1350*/  IADD3 R134, P5, PT, R79, R54, RZ ;  /* 0x000000364f867210 */ /* 0x000fe40007fbe0ff */
[----:B------:R-:W-:Y:S01]  /*b1360*/  IADD3.X R54, P0, PT, RZ, R53, RZ, P0, !PT ;  /* 0x00000035ff367210 */ /* 0x000fe2000071e4ff */
[----:B------:R-:W-:Y:S01]  /*b1370*/  IMAD.WIDE.U32 R66, R26, R10, RZ ;  /* 0x0000000a1a427225 */ /* 0x000fe200078e00ff */
[----:B------:R-:W-:-:S03]  /*b1380*/  IADD3.X R88, P1, PT, RZ, R48, RZ, P1, !PT ;  /* 0x00000030ff587210 */ /* 0x000fc60000f3e4ff */
[----:B------:R-:W-:Y:S01]  /*b1390*/  IMAD.WIDE.U32 R46, R24, R2, RZ ;  /* 0x00000002182e7225 */ /* 0x000fe200078e00ff */
[----:B------:R-:W-:-:S03]  /*b13a0*/  IADD3.X R48, P1, PT, RZ, R49, RZ, P1, !PT ;  /* 0x00000031ff307210 */ /* 0x000fc60000f3e4ff */
[----:B------:R-:W-:Y:S01]  /*b13b0*/  IMAD.WIDE.U32.X R94, R24, R5, R94, P3 ;  /* 0x00000005185e7225 */ /* 0x000fe200018e045e */
[----:B------:R-:W-:-:S03]  /*b13c0*/  IADD3.X R88, P1, PT, R88, R89, RZ, P1, !PT ;  /* 0x0000005958587210 */ /* 0x000fc60000f3e4ff */
[----:B------:R-:W-:Y:S01]  /*b13d0*/  IMAD.WIDE.U32 R52, R25, R10, RZ ;  /* 0x0000000a19347225 */ /* 0x000fe200078e00ff */
[----:B------:R-:W-:-:S03]  /*b13e0*/  IADD3.X R89, P1, PT, R48, R43, RZ, P1, !PT ;  /* 0x0000002b30597210 */ /* 0x000fc60000f3e4ff */
[----:B------:R-:W-:Y:S01]  /*b13f0*/  IMAD.WIDE.U32 R66, P3, R25, R9, R66 ;  /* 0x0000000919427225 */ /* 0x000fe20007860042 */
[----:B------:R-:W-:-:S03]  /*b1400*/  IADD3.X R131, P1, PT, RZ, RZ, RZ, P1, !PT ;  /* 0x000000ffff837210 */ /* 0x000fc60000f3e4ff */
[----:B------:R-:W-:-:S04]  /*b1410*/  IMAD.WIDE.U32 R46, P4, R23, R13, R46 ;  /* 0x0000000d172e7225 */ /* 0x000fc8000788002e */
[----:B------:R-:W-:-:S04]  /*b1420*/  IMAD.WIDE.U32 R122, R23, R2, RZ ;  /* 0x00000002177a7225 */ /* 0x000fc800078e00ff */
[----:B------:R-:W-:-:S04]  /*b1430*/  IMAD.WIDE.U32 R82, R26, R8, RZ ;  /* 0x000000081a527225 */ /* 0x000fc800078e00ff */
[----:B------:R-:W-:Y:S01]  /*b1440*/  IMAD.X R45, RZ, RZ, RZ, P3 ;  /* 0x000000ffff2d7224 */ /* 0x000fe200018e06ff */
[----:B------:R-:W-:Y:S01]  /*b1450*/  IADD3 R53, P3, PT, R66, R53, RZ ;  /* 0x0000003542357210 */ /* 0x000fe20007f7e0ff */
[----:B------:R-:W-:Y:S02]  /*b1460*/  IMAD.MOV.U32 R124, RZ, RZ, R55 ;  /* 0x000000ffff7c7224 */ /* 0x000fe400078e0037 */
[----:B------:R-:W-:-:S04]  /*b1470*/  IMAD.WIDE.U32 R136, R28, R12, RZ ;  /* 0x0000000c1c887225 */ /* 0x000fc800078e00ff */
[----:B------:R-:W-:-:S04]  /*b1480*/  IMAD.WIDE.U32 R126, R25, R12, R126 ;  /* 0x0000000c197e7225 */ /* 0x000fc800078e007e */
[----:B------:R-:W-:Y:S01]  /*b1490*/  IMAD.MOV.U32 R44, RZ, RZ, R67 ;  /* 0x000000ffff2c7224 */ /* 0x000fe200078e0043 */
[----:B------:R-:W-:Y:S01]  /*b14a0*/  IADD3.X R126, P0, PT, R39, R126, RZ, P0, !PT ;  /* 0x0000007e277e7210 */ /* 0x000fe2000071e4ff */
[----:B------:R-:W-:Y:S01]  /*b14b0*/  IMAD.X R121, RZ, RZ, RZ, P4 ;  /* 0x000000ffff797224 */ /* 0x000fe200020e06ff */
[----:B------:R-:W-:Y:S01]  /*b14c0*/  IADD3 R123, P4, PT, R123, R46, RZ ;  /* 0x0000002e7b7b7210 */ /* 0x000fe20007f9e0ff */
[----:B------:R-:W-:-:S04]  /*b14d0*/  IMAD.WIDE.U32.X R124, R24, R3, R124, P5 ;  /* 0x00000003187c7225 */ /* 0x000fc800028e047c */
[----:B------:R-:W-:Y:S02]  /*b14e0*/  IMAD.MOV.U32 R120, RZ, RZ, R47 ;  /* 0x000000ffff787224 */ /* 0x000fe400078e002f */
[----:B------:R-:W-:Y:S02]  /*b14f0*/  IMAD.IADD R37, R127, 0x1, R42 ;  /* 0x000000017f257824 */ /* 0x000fe400078e022a */
[----:B------:R-:W-:-:S03]  /*b1500*/  IMAD.WIDE.U32 R68, R25, R8, RZ ;  /* 0x0000000819447225 */ /* 0x000fc600078e00ff */
[----:B------:R-:W-:Y:S01]  /*b1510*/  IADD3.X R127, P0, PT, R54, R37, RZ, P0, !PT ;  /* 0x00000025367f7210 */ /* 0x000fe2000071e4ff */
[----:B------:R-:W-:-:S04]  /*b1520*/  IMAD.WIDE.U32 R82, P5, R25, R7, R82 ;  /* 0x0000000719527225 */ /* 0x000fc800078a0052 */
[----:B------:R-:W-:-:S04]  /*b1530*/  IMAD.WIDE.U32.X R44, R26, R9, R44, P3 ;  /* 0x000000091a2c7225 */ /* 0x000fc800018e042c */
[----:B------:R-:W-:-:S04]  /*b1540*/  IMAD.WIDE.U32 R42, R27, R12, RZ ;  /* 0x0000000c1b2a7225 */ /* 0x000fc800078e00ff */
[----:B------:R-:W-:-:S04]  /*b1550*/  IMAD.WIDE.U32 R136, P3, R27, R11, R136 ;  /* 0x0000000b1b887225 */ /* 0x000fc80007860088 */
[----:B------:R-:W-:Y:S01]  /*b1560*/  IMAD.WIDE.U32.X R120, R24, R13, R120, P4 ;  /* 0x0000000d18787225 */ /* 0x000fe200020e0478 */
[----:B------:R-:W-:Y:S02]  /*b1570*/  IADD3 R79, P4, PT, R82, R69, RZ ;  /* 0x00000045524f7210 */ /* 0x000fe40007f9e0ff */
[----:B------:R-:W-:Y:S01]  /*b1580*/  MOV R74, R137 ;  /* 0x00000089004a7202 */ /* 0x000fe20000000f00 */
[----:B------:R-:W-:-:S04]  /*b1590*/  IMAD.WIDE.U32 R110, R26, R6, RZ ;  /* 0x000000061a6e7225 */ /* 0x000fc800078e00ff */
[----:B------:R-:W-:-:S04]  /*b15a0*/  IMAD.WIDE.U32 R108, R28, R10, RZ ;  /* 0x0000000a1c6c7225 */ /* 0x000fc800078e00ff */
[----:B------:R-:W-:Y:S01]  /*b15b0*/  IMAD.X R75, RZ, RZ, RZ, P3 ;  /* 0x000000ffff4b7224 */ /* 0x000fe200018e06ff */
[----:B------:R-:W-:Y:S01]  /*b15c0*/  IADD3 R77, P3, PT, R136, R43, RZ ;  /* 0x0000002b884d7210 */ /* 0x000fe20007f7e0ff */
[----:B------:R-:W-:Y:S01]  /*b15d0*/  IMAD.WIDE.U32 R96, R32, R12, RZ ;  /* 0x0000000c20607225 */ /* 0x000fe200078e00ff */
[----:B------:R-:W-:-:S03]  /*b15e0*/  IADD3.X R43, P2, PT, RZ, R50, RZ, P2, !PT ;  /* 0x00000032ff2b7210 */ /* 0x000fc6000175e4ff */
[----:B------:R-:W-:Y:S01]  /*b15f0*/  IMAD.X R119, RZ, RZ, RZ, P5 ;  /* 0x000000ffff777224 */ /* 0x000fe200028e06ff */
[----:B------:R-:W-:Y:S01]  /*b1600*/  IADD3.X R56, P2, PT, RZ, R51, RZ, P2, !PT ;  /* 0x00000033ff387210 */ /* 0x000fe2000175e4ff */
[----:B------:R-:W-:Y:S01]  /*b1610*/  IMAD.MOV.U32 R118, RZ, RZ, R83 ;  /* 0x000000ffff767224 */ /* 0x000fe200078e0053 */
[----:B------:R-:W-:Y:S01]  /*b1620*/  IADD3.X R83, P0, PT, RZ, RZ, RZ, P0, !PT ;  /* 0x000000ffff537210 */ /* 0x000fe2000071e4ff */
[----:B------:R-:W-:Y:S01]  /*b1630*/  IMAD.WIDE.U32 R116, R25, R6, RZ ;  /* 0x0000000619747225 */ /* 0x000fe200078e00ff */
[----:B------:R-:W-:-:S03]  /*b1640*/  IADD3.X R130, P2, PT, R43, R130, RZ, P2, !PT ;  /* 0x000000822b827210 */ /* 0x000fc6000175e4ff */
[----:B------:R-:W-:-:S04]  /*b1650*/  IMAD.WIDE.U32.X R118, R26, R7, R118, P4 ;  /* 0x000000071a767225 */ /* 0x000fc800020e0476 */
[----:B------:R-:W-:-:S04]  /*b1660*/  IMAD.WIDE.U32 R112, R27, R10, RZ ;  /* 0x0000000a1b707225 */ /* 0x000fc800078e00ff */
[----:B------:R-:W-:-:S04]  /*b1670*/  IMAD.WIDE.U32 R110, P5, R25, R5, R110 ;  /* 0x00000005196e7225 */ /* 0x000fc800078a006e */
[----:B------:R-:W-:-:S04]  /*b1680*/  IMAD.WIDE.U32 R108, P4, R27, R9, R108 ;  /* 0x000000091b6c7225 */ /* 0x000fc8000788006c */
[----:B------:R-:W-:-:S04]  /*b1690*/  IMAD.WIDE.U32.X R74, R28, R11, R74, P3 ;  /* 0x0000000b1c4a7225 */ /* 0x000fc800018e044a */
[----:B------:R-:W-:-:S04]  /*b16a0*/  IMAD.WIDE.U32 R80, R29, R12, RZ ;  /* 0x0000000c1d507225 */ /* 0x000fc800078e00ff */
[----:B------:R-:W-:-:S04]  /*b16b0*/  IMAD.WIDE.U32 R96, P3, R29, R11, R96 ;  /* 0x0000000b1d607225 */ /* 0x000fc80007860060 */
[----:B------:R-:W-:Y:S01]  /*b16c0*/  IMAD.X R115, RZ, RZ, RZ, P5 ;  /* 0x000000ffff737224 */ /* 0x000fe200028e06ff */
[----:B------:R-:W-:Y:S01]  /*b16d0*/  IADD3 R117, P5, PT, R110, R117, RZ ;  /* 0x000000756e757210 */ /* 0x000fe20007fbe0ff */
[----:B------:R-:W-:Y:S02]  /*b16e0*/  IMAD.X R105, RZ, RZ, RZ, P4 ;  /* 0x000000ffff697224 */ /* 0x000fe400020e06ff */
[----:B------:R-:W-:Y:S01]  /*b16f0*/  IMAD.MOV.U32 R114, RZ, RZ, R111 ;  /* 0x000000ffff727224 */ /* 0x000fe200078e006f */
[----:B------:R-:W-:Y:S01]  /*b1700*/  IADD3 R111, P4, PT, R108, R113, RZ ;  /* 0x000000716c6f7210 */ /* 0x000fe20007f9e0ff */
[----:B------:R-:W-:-:S04]  /*b1710*/  IMAD.WIDE.U32 R84, R28, R8, RZ ;  /* 0x000000081c547225 */ /* 0x000fc800078e00ff */
[----:B------:R-:W-:-:S04]  /*b1720*/  IMAD.WIDE.U32 R38, R32, R10, RZ ;  /* 0x0000000a20267225 */ /* 0x000fc800078e00ff */
[----:B------:R-:W-:Y:S02]  /*b1730*/  IMAD.MOV.U32 R104, RZ, RZ, R109 ;  /* 0x000000ffff687224 */ /* 0x000fe400078e006d */
[----:B------:R-:W-:Y:S01]  /*b1740*/  IMAD.X R103, RZ, RZ, RZ, P3 ;  /* 0x000000ffff677224 */ /* 0x000fe200018e06ff */
[----:B------:R-:W-:Y:S01]  /*b1750*/  IADD3 R109, P3, PT, R96, R81, RZ ;  /* 0x00000051606d7210 */ /* 0x000fe20007f7e0ff */
[----:B------:R-:W-:-:S04]  /*b1760*/  IMAD.WIDE.U32 R64, R32, R8, RZ ;  /* 0x0000000820407225 */ /* 0x000fc800078e00ff */
[----:B------:R-:W-:Y:S02]  /*b1770*/  IMAD.MOV.U32 R102, RZ, RZ, R97 ;  /* 0x000000ffff667224 */ /* 0x000fe400078e0061 */
[----:B------:R-:W-:-:S04]  /*b1780*/  IMAD.WIDE.U32.X R114, R26, R5, R114, P5 ;  /* 0x000000051a727225 */ /* 0x000fc800028e0472 */
[----:B------:R-:W-:-:S04]  /*b1790*/  IMAD.WIDE.U32.X R104, R28, R9, R104, P4 ;  /* 0x000000091c687225 */ /* 0x000fc800020e0468 */
[----:B------:R-:W-:-:S04]  /*b17a0*/  IMAD.WIDE.U32 R106, R27, R8, RZ ;  /* 0x000000081b6a7225 */ /* 0x000fc800078e00ff */
[----:B------:R-:W-:-:S04]  /*b17b0*/  IMAD.WIDE.U32 R86, R29, R10, RZ ;  /* 0x0000000a1d567225 */ /* 0x000fc800078e00ff */
[----:B------:R-:W-:-:S04]  /*b17c0*/  IMAD.WIDE.U32 R84, P5, R27, R7, R84 ;  /* 0x000000071b547225 */ /* 0x000fc800078a0054 */
[----:B------:R-:W-:-:S04]  /*b17d0*/  IMAD.WIDE.U32 R38, P4, R29, R9, R38 ;  /* 0x000000091d267225 */ /* 0x000fc80007880026 */
[----:B------:R-:W-:-:S04]  /*b17e0*/  IMAD.WIDE.U32.X R102, R32, R11, R102, P3 ;  /* 0x0000000b20667225 */ /* 0x000fc800018e0466 */
[----:B------:R-:W-:-:S04]  /*b17f0*/  IMAD.WIDE.U32 R64, P3, R29, R7, R64 ;  /* 0x000000071d407225 */ /* 0x000fc80007860040 */
[----:B------:R-:W-:Y:S01]  /*b1800*/  IMAD.X R101, RZ, RZ, RZ, P5 ;  /* 0x000000ffff657224 */ /* 0x000fe200028e06ff */
[----:B------:R-:W-:Y:S01]  /*b1810*/  IADD3 R107, P5, PT, R84, R107, RZ ;  /* 0x0000006b546b7210 */ /* 0x000fe20007fbe0ff */
[----:B------:R-:W-:Y:S01]  /*b1820*/  IMAD.X R93, RZ, RZ, RZ, P4 ;  /* 0x000000ffff5d7224 */ /* 0x000fe200020e06ff */
[----:B------:R-:W-:Y:S01]  /*b1830*/  IADD3 R81, P4, PT, R38, R87, RZ ;  /* 0x0000005726517210 */ /* 0x000fe20007f9e0ff */
[----:B------:R-:W-:Y:S01]  /*b1840*/  IMAD.WIDE.U32 R46, R34, R12, RZ ;  /* 0x0000000c222e7225 */ /* 0x000fe200078e00ff */
[----:B------:R-:W-:-:S03]  /*b1850*/  MOV R60, R65 ;  /* 0x00000041003c7202 */ /* 0x000fc60000000f00 */
[----:B------:R-:W-:-:S04]  /*b1860*/  IMAD.WIDE.U32 R128, R41, 0x30000000, RZ ;  /* 0x3000000029807825 */ /* 0x000fc800078e00ff */
[----:B------:R-:W-:Y:S01]  /*b1870*/  IMAD.X R61, RZ, RZ, RZ, P3 ;  /* 0x000000ffff3d7224 */ /* 0x000fe200018e06ff */
[----:B------:R-:W-:Y:S01]  /*b1880*/  IADD3 RZ, P3, PT, R88, R52, RZ ;  /* 0x0000003458ff7210 */ /* 0x000fe20007f7e0ff */
[----:B------:R-:W-:Y:S01]  /*b1890*/  IMAD.MOV.U32 R100, RZ, RZ, R85 ;  /* 0x000000ffff647224 */ /* 0x000fe200078e0055 */
[----:B------:R-:W-:Y:S01]  /*b18a0*/  IADD3.X R85, P2, PT, R56, R35, RZ, P2, !PT ;  /* 0x0000002338557210 */ /* 0x000fe2000175e4ff */
[----:B------:R-:W-:Y:S01]  /*b18b0*/  IMAD.MOV.U32 R92, RZ, RZ, R39 ;  /* 0x000000ffff5c7224 */ /* 0x000fe200078e0027 */
[----:B------:R-:W-:Y:S01]  /*b18c0*/  IADD3.X RZ, P3, PT, R89, R53, RZ, P3, !PT ;  /* 0x0000003559ff7210 */ /* 0x000fe20001f7e4ff */
[----:B------:R-:W-:-:S03]  /*b18d0*/  IMAD.WIDE.U32.X R100, R28, R7, R100, P5 ;  /* 0x000000071c647225 */ /* 0x000fc600028e0464 */
[----:B------:R-:W-:Y:S01]  /*b18e0*/  IADD3.X R131, P3, PT, R131, R44, RZ, P3, !PT ;  /* 0x0000002c83837210 */ /* 0x000fe20001f7e4ff */
[----:B------:R-:W-:-:S04]  /*b18f0*/  IMAD.WIDE.U32.X R92, R32, R9, R92, P4 ;  /* 0x00000009205c7225 */ /* 0x000fc800020e045c */
[----:B------:R-:W-:-:S04]  /*b1900*/  IMAD.WIDE.U32 R46, P5, R31, R11, R46 ;  /* 0x0000000b1f2e7225 */ /* 0x000fc800078a002e */
[----:B------:R-:W-:-:S04]  /*b1910*/  IMAD.WIDE.U32 R48, R40, 0x30000000, RZ ;  /* 0x3000000028307825 */ /* 0x000fc800078e00ff */
[----:B------:R-:W-:-:S04]  /*b1920*/  IMAD.WIDE.U32 R128, P4, R40, 0x170b5d44, R128 ;  /* 0x170b5d4428807825 */ /* 0x000fc80007880080 */
[----:B------:R-:W-:-:S04]  /*b1930*/  IMAD.WIDE.U32 R88, R25, R10, R88 ;  /* 0x0000000a19587225 */ /* 0x000fc800078e0058 */
[----:B------:R-:W-:Y:S01]  /*b1940*/  IMAD.X R63, RZ, RZ, RZ, P5 ;  /* 0x000000ffff3f7224 */ /* 0x000fe200028e06ff */
[----:B------:R-:W-:Y:S01]  /*b1950*/  IADD3 R49, P5, PT, R128, R49, RZ ;  /* 0x0000003180317210 */ /* 0x000fe20007fbe0ff */
[----:B------:R-:W-:Y:S01]  /*b1960*/  IMAD.X R43, RZ, RZ, RZ, P4 ;  /* 0x000000ffff2b7224 */ /* 0x000fe200020e06ff */
[----:B------:R-:W-:Y:S01]  /*b1970*/  IADD3 RZ, P4, PT, R88, R42, RZ ;  /* 0x0000002a58ff7210 */ /* 0x000fe20007f9e0ff */
[----:B------:R-:W-:-:S04]  /*b1980*/  IMAD.WIDE.U32 R54, R29, R8, RZ ;  /* 0x000000081d367225 */ /* 0x000fc800078e00ff */
[----:B------:R-:W-:Y:S02]  /*b1990*/  IMAD.MOV.U32 R42, RZ, RZ, R129 ;  /* 0x000000ffff2a7224 */ /* 0x000fe400078e0081 */
[----:B------:R-:W-:-:S04]  /*b19a0*/  IMAD.WIDE.U32 R98, R31, R12, RZ ;  /* 0x0000000c1f627225 */ /* 0x000fc800078e00ff */
[----:B------:R-:W-:Y:S01]  /*b19b0*/  IMAD.WIDE.U32.X R42, R41, 0x170b5d44, R42, P5 ;  /* 0x170b5d44292a7825 */ /* 0x000fe200028e042a */
[----:B------:R-:W-:-:S03]  /*b19c0*/  IADD3 R55, P5, PT, R64, R55, RZ ;  /* 0x0000003740377210 */ /* 0x000fc60007fbe0ff */
[----:B------:R-:W-:Y:S01]  /*b19d0*/  IMAD.X R39, RZ, RZ, RZ, P1 ;  /* 0x000000ffff277224 */ /* 0x000fe200008e06ff */
[----:B------:R-:W-:Y:S01]  /*b19e0*/  IADD3 RZ, P1, PT, R126, R48, RZ ;  /* 0x000000307eff7210 */ /* 0x000fe20007f3e0ff */
[----:B------:R-:W-:Y:S01]  /*b19f0*/  IMAD.WIDE.U32.X R60, R32, R7, R60, P5 ;  /* 0x00000007203c7225 */ /* 0x000fe200028e043c */
[----:B------:R-:W-:Y:S02]  /*b1a00*/  IADD3 R37, P5, PT, R46, R99, RZ ;  /* 0x000000632e257210 */ /* 0x000fe40007fbe0ff */
[----:B------:R-:W-:Y:S01]  /*b1a10*/  IADD3.X RZ, P1, PT, R127, R49, RZ, P1, !PT ;  /* 0x000000317fff7210 */ /* 0x000fe20000f3e4ff */
[C---:B------:R-:W-:Y:S01]  /*b1a20*/  IMAD.WIDE.U32 R52, R34.reuse, R10, RZ ;  /* 0x0000000a22347225 */ /* 0x040fe200078e00ff */
[----:B------:R-:W-:Y:S02]  /*b1a30*/  IADD3.X R76, P3, PT, R39, R45, RZ, P3, !PT ;  /* 0x0000002d274c7210 */ /* 0x000fe40001f7e4ff */
[----:B------:R-:W-:Y:S01]  /*b1a40*/  IADD3.X R83, P1, PT, R83, R42, RZ, P1, !PT ;  /* 0x0000002a53537210 */ /* 0x000fe20000f3e4ff */
[----:B------:R-:W-:Y:S01]  /*b1a50*/  IMAD.WIDE.U32 R50, R34, R8, RZ ;  /* 0x0000000822327225 */ /* 0x000fe200078e00ff */
[----:B------:R-:W-:-:S03]  /*b1a60*/  IADD3.X R130, P3, PT, R131, R130, RZ, P3, !PT ;  /* 0x0000008283827210 */ /* 0x000fc60001f7e4ff */
[----:B------:R-:W-:Y:S01]  /*b1a70*/  IMAD.MOV.U32 R62, RZ, RZ, R47 ;  /* 0x000000ffff3e7224 */ /* 0x000fe200078e002f */
[----:B------:R-:W-:Y:S01]  /*b1a80*/  IADD3.X R131, P3, PT, R76, R85, RZ, P3, !PT ;  /* 0x000000554c837210 */ /* 0x000fe20001f7e4ff */
[----:B------:R-:W-:Y:S02]  /*b1a90*/  IMAD.X R39, RZ, RZ, RZ, P0 ;  /* 0x000000ffff277224 */ /* 0x000fe400000e06ff */
[----:B------:R-:W-:-:S03]  /*b1aa0*/  IMAD.WIDE.U32 R44, R33, R12, RZ ;  /* 0x0000000c212c7225 */ /* 0x000fc600078e00ff */
[----:B------:R-:W-:Y:S01]  /*b1ab0*/  IADD3.X R65, P1, PT, R39, R43, RZ, P1, !PT ;  /* 0x0000002b27417210 */ /* 0x000fe20000f3e4ff */
[----:B------:R-:W-:-:S04]  /*b1ac0*/  IMAD.WIDE.U32.X R62, R34, R11, R62, P5 ;  /* 0x0000000b223e7225 */ /* 0x000fc800028e043e */
[----:B------:R-:W-:-:S04]  /*b1ad0*/  IMAD.WIDE.U32 R52, P0, R31, R9, R52 ;  /* 0x000000091f347225 */ /* 0x000fc80007800034 */
[----:B------:R-:W-:-:S04]  /*b1ae0*/  IMAD.WIDE.U32 R50, P5, R31, R7, R50 ;  /* 0x000000071f327225 */ /* 0x000fc800078a0032 */
[----:B------:R-:W-:-:S04]  /*b1af0*/  IMAD.WIDE.U32 R48, R31, R10, RZ ;  /* 0x0000000a1f307225 */ /* 0x000fc800078e00ff */
[----:B------:R-:W-:Y:S02]  /*b1b00*/  IMAD.X R59, RZ, RZ, RZ, P0 ;  /* 0x000000ffff3b7224 */ /* 0x000fe400000e06ff */
[----:B------:R-:W-:Y:S01]  /*b1b10*/  IMAD.X R71, RZ, RZ, RZ, P5 ;  /* 0x000000ffff477224 */ /* 0x000fe200028e06ff */
[----:B------:R-:W-:Y:S01]  /*b1b20*/  IADD3 R47, P5, PT, R52, R49, RZ ;  /* 0x00000031342f7210 */ /* 0x000fe20007fbe0ff */
[----:B------:R-:W-:-:S04]  /*b1b30*/  IMAD.WIDE.U32 R44, P0, R36, R11, R44 ;  /* 0x0000000b242c7225 */ /* 0x000fc8000780002c */
[----:B------:R-:W-:-:S04]  /*b1b40*/  IMAD.WIDE.U32 R56, R31, R8, RZ ;  /* 0x000000081f387225 */ /* 0x000fc800078e00ff */
[----:B------:R-:W-:-:S04]  /*b1b50*/  IMAD.WIDE.U32 R42, R36, R12, RZ ;  /* 0x0000000c242a7225 */ /* 0x000fc800078e00ff */
[----:B------:R-:W-:Y:S02]  /*b1b60*/  IMAD.MOV.U32 R58, RZ, RZ, R53 ;  /* 0x000000ffff3a7224 */ /* 0x000fe400078e0035 */
[----:B------:R-:W-:Y:S01]  /*b1b70*/  IMAD.X R67, RZ, RZ, RZ, P0 ;  /* 0x000000ffff437224 */ /* 0x000fe200000e06ff */
[----:B------:R-:W-:Y:S01]  /*b1b80*/  IADD3 R39, P0, PT, R50, R57, RZ ;  /* 0x0000003932277210 */ /* 0x000fe20007f1e0ff */
[----:B------:R-:W-:Y:S01]  /*b1b90*/  IMAD.WIDE.U32.X R58, R34, R9, R58, P5 ;  /* 0x00000009223a7225 */ /* 0x000fe200028e043a */
[----:B------:R-:W-:-:S03]  /*b1ba0*/  IADD3 R35, P5, PT, R44, R43, RZ ;  /* 0x0000002b2c237210 */ /* 0x000fc60007fbe0ff */
[----:B------:R-:W-:Y:S02]  /*b1bb0*/  IMAD.IADD R89, R89, 0x1, R66 ;  /* 0x0000000159597824 */ /* 0x000fe400078e0242 */
[----:B------:R-:W-:-:S03]  /*b1bc0*/  IMAD.WIDE.U32 R72, R33, R10, RZ ;  /* 0x0000000a21487225 */ /* 0x000fc600078e00ff */
[----:B------:R-:W-:Y:S01]  /*b1bd0*/  IADD3.X RZ, P4, PT, R89, R77, RZ, P4, !PT ;  /* 0x0000004d59ff7210 */ /* 0x000fe2000279e4ff */
[----:B------:R-:W-:Y:S01]  /*b1be0*/  IMAD.MOV.U32 R70, RZ, RZ, R51 ;  /* 0x000000ffff467224 */ /* 0x000fe200078e0033 */
[----:B------:R-:W-:Y:S01]  /*b1bf0*/  IADD3.X R51, P3, PT, RZ, RZ, RZ, P3, !PT ;  /* 0x000000ffff337210 */ /* 0x000fe20001f7e4ff */
[----:B------:R-:W-:Y:S01]  /*b1c00*/  IMAD.MOV.U32 R66, RZ, RZ, R45 ;  /* 0x000000ffff427224 */ /* 0x000fe200078e002d */
[----:B------:R-:W-:Y:S01]  /*b1c10*/  IADD3.X R45, P2, PT, RZ, R94, RZ, P2, !PT ;  /* 0x0000005eff2d7210 */ /* 0x000fe2000175e4ff */
[----:B------:R-:W-:Y:S01]  /*b1c20*/  IMAD.WIDE.U32.X R70, R34, R7, R70, P0 ;  /* 0x0000000722467225 */ /* 0x000fe200000e0446 */
[----:B------:R-:W-:Y:S02]  /*b1c30*/  IADD3 RZ, P0, PT, R130, R68, RZ ;  /* 0x0000004482ff7210 */ /* 0x000fe40007f1e0ff */
[----:B------:R-:W-:Y:S01]  /*b1c40*/  IADD3.X R43, P2, PT, RZ, R95, RZ, P2, !PT ;  /* 0x0000005fff2b7210 */ /* 0x000fe2000175e4ff */
[----:B------:R-:W-:Y:S01]  /*b1c50*/  IMAD.WIDE.U32.X R66, R33, R11, R66, P5 ;  /* 0x0000000b21427225 */ /* 0x000fe200028e0442 */
[----:B------:R-:W-:-:S02]  /*b1c60*/  IADD3.X RZ, P0, PT, R131, R79, RZ, P0, !PT ;  /* 0x0000004f83ff7210 */ /* 0x000fc4000071e4ff */
[----:B------:R-:W-:Y:S01]  /*b1c70*/  IADD3.X R45, P2, PT, R45, R78, RZ, P2, !PT ;  /* 0x0000004e2d2d7210 */ /* 0x000fe2000175e4ff */
[C---:B------:R-:W-:Y:S01]  /*b1c80*/  IMAD.WIDE.U32 R72, P5, R36.reuse, R9, R72 ;  /* 0x0000000924487225 */ /* 0x040fe200078a0048 */
[----:B------:R-:W-:Y:S02]  /*b1c90*/  IADD3.X R118, P0, PT, R51, R118, RZ, P0, !PT ;  /* 0x0000007633767210 */ /* 0x000fe4000071e4ff */
[----:B------:R-:W-:Y:S01]  /*b1ca0*/  IADD3.X R134, P2, PT, R43, R134, RZ, P2, !PT ;  /* 0x000000862b867210 */ /* 0x000fe2000175e4ff */
[----:B------:R-:W-:-:S03]  /*b1cb0*/  IMAD.WIDE.U32 R68, R36, R10, RZ ;  /* 0x0000000a24447225 */ /* 0x000fc600078e00ff */
[----:B------:R-:W-:Y:S01]  /*b1cc0*/  IADD3.X R43, P2, PT, RZ, R124, RZ, P2, !PT ;  /* 0x0000007cff2b7210 */ /* 0x000fe2000175e4ff */
[----:B------:R-:W-:Y:S01]  /*b1cd0*/  IMAD.X R77, RZ, RZ, RZ, P5 ;  /* 0x000000ffff4d7224 */ /* 0x000fe200028e06ff */
[----:B------:R-:W-:Y:S01]  /*b1ce0*/  IADD3 R11, P5, PT, R72, R69, RZ ;  /* 0x00000045480b7210 */ /* 0x000fe20007fbe0ff */
[----:B------:R-:W-:Y:S02]  /*b1cf0*/  IMAD.MOV.U32 R76, RZ, RZ, R73 ;  /* 0x000000ffff4c7224 */ /* 0x000fe400078e0049 */
[----:B------:R-:W-:-:S04]  /*b1d00*/  IMAD.WIDE.U32 R78, R33, R8, RZ ;  /* 0x00000008214e7225 */ /* 0x000fc800078e00ff */
[----:B------:R-:W-:Y:S01]  /*b1d10*/  IMAD.WIDE.U32.X R76, R33, R9, R76, P5 ;  /* 0x00000009214c7225 */ /* 0x000fe200028e044c */
[----:B------:R-:W-:-:S03]  /*b1d20*/  IADD3.X R9, P4, PT, RZ, R74, RZ, P4, !PT ;  /* 0x0000004aff097210 */ /* 0x000fc6000279e4ff */
[----:B------:R-:W-:Y:S01]  /*b1d30*/  IMAD.WIDE.U32 R88, R27, R12, R88 ;  /* 0x0000000c1b587225 */ /* 0x000fe200078e0058 */
[----:B------:R-:W-:-:S03]  /*b1d40*/  IADD3.X R49, P4, PT, RZ, R75, RZ, P4, !PT ;  /* 0x0000004bff317210 */ /* 0x000fc6000279e4ff */
[----:B------:R-:W-:Y:S01]  /*b1d50*/  IMAD.WIDE.U32 R130, R25, R8, R130 ;  /* 0x0000000819827225 */ /* 0x000fe200078e0082 */
[----:B------:R-:W-:-:S03]  /*b1d60*/  IADD3.X R88, P1, PT, R83, R88, RZ, P1, !PT ;  /* 0x0000005853587210 */ /* 0x000fc60000f3e4ff */
[----:B------:R-:W-:Y:S01]  /*b1d70*/  IMAD.WIDE.U32 R78, P5, R36, R7, R78 ;  /* 0x00000007244e7225 */ /* 0x000fe200078a004e */
[----:B------:R-:W-:-:S03]  /*b1d80*/  IADD3.X R130, P4, PT, R9, R130, RZ, P4, !PT ;  /* 0x0000008209827210 */ /* 0x000fc6000279e4ff */
[----:B------:R-:W-:-:S04]  /*b1d90*/  IMAD.WIDE.U32 R74, R36, R8, RZ ;  /* 0x00000008244a7225 */ /* 0x000fc800078e00ff */
[----:B------:R-:W-:Y:S01]  /*b1da0*/  IMAD.IADD R138, R131, 0x1, R82 ;  /* 0x00000001838a7824 */ /* 0x000fe200078e0252 */
[----:B------:R-:W-:Y:S01]  /*b1db0*/  MOV R82, R79 ;  /* 0x0000004f00527202 */ /* 0x000fe20000000f00 */
[----:B------:R-:W-:Y:S01]  /*b1dc0*/  IMAD.X R83, RZ, RZ, RZ, P5 ;  /* 0x000000ffff537224 */ /* 0x000fe200028e06ff */
[----:B------:R-:W-:Y:S01]  /*b1dd0*/  IADD3 R9, P5, PT, R78, R75, RZ ;  /* 0x0000004b4e097210 */ /* 0x000fe20007fbe0ff */
[----:B------:R-:W-:Y:S01]  /*b1de0*/  IMAD.WIDE.U32 R94, R41, -0x45f6b800, RZ ;  /* 0xba094800295e7825 */ /* 0x000fe200078e00ff */
[----:B------:R-:W-:-:S03]  /*b1df0*/  IADD3.X R131, P4, PT, R49, R138, RZ, P4, !PT ;  /* 0x0000008a31837210 */ /* 0x000fc6000279e4ff */
[----:B------:R-:W-:Y:S01]  /*b1e00*/  IMAD.WIDE.U32.X R82, R33, R7, R82, P5 ;  /* 0x0000000721527225 */ /* 0x000fe200028e0452 */
[----:B------:R-:W-:-:S03]  /*b1e10*/  IADD3.X R51, P4, PT, RZ, RZ, RZ, P4, !PT ;  /* 0x000000ffff337210 */ /* 0x000fc6000279e4ff */
[----:B------:R-:W-:-:S04]  /*b1e20*/  IMAD.WIDE.U32 R94, P5, R40, 0x1ef3622f, R94 ;  /* 0x1ef3622f285e7825 */ /* 0x000fc800078a005e */
[----:B------:R-:W-:-:S04]  /*b1e30*/  IMAD.WIDE.U32 R132, R40, -0x45f6b800, RZ ;  /* 0xba09480028847825 */ /* 0x000fc800078e00ff */
[----:B------:R-:W-:-:S04]  /*b1e40*/  IMAD.WIDE.U32 R126, R40, 0x30000000, R126 ;  /* 0x30000000287e7825 */ /* 0x000fc800078e007e */
[----:B------:R-:W-:Y:S02]  /*b1e50*/  IMAD.IADD R136, R89, 0x1, R136 ;  /* 0x0000000159887824 */ /* 0x000fe400078e0288 */
[----:B------:R-:W-:Y:S01]  /*b1e60*/  IMAD.X R7, RZ, RZ, RZ, P3 ;  /* 0x000000ffff077224 */ /* 0x000fe200018e06ff */
[----:B------:R-:W-:Y:S01]  /*b1e70*/  IADD3 RZ, P3, PT, R88, R132, RZ ;  /* 0x0000008458ff7210 */ /* 0x000fe20007f7e0ff */
[----:B------:R-:W-:Y:S01]  /*b1e80*/  IMAD.X R129, RZ, RZ, RZ, P5 ;  /* 0x000000ffff817224 */ /* 0x000fe200028e06ff */
[----:B------:R-:W-:Y:S01]  /*b1e90*/  IADD3 R133, P5, PT, R94, R133, RZ ;  /* 0x000000855e857210 */ /* 0x000fe20007fbe0ff */
[----:B------:R-:W-:Y:S01]  /*b1ea0*/  IMAD.IADD R79, R127, 0x1, R128 ;  /* 0x000000017f4f7824 */ /* 0x000fe200078e0280 */
[----:B------:R-:W-:Y:S01]  /*b1eb0*/  IADD3.X R89, P1, PT, R65, R136, RZ, P1, !PT ;  /* 0x0000008841597210 */ /* 0x000fe20000f3e4ff */
[----:B------:R-:W-:Y:S01]  /*b1ec0*/  IMAD.MOV.U32 R128, RZ, RZ, R95 ;  /* 0x000000ffff807224 */ /* 0x000fe200078e005f */
[----:B------:R-:W-:Y:S01]  /*b1ed0*/  IADD3.X R119, P0, PT, R7, R119, RZ, P0, !PT ;  /* 0x0000007707777210 */ /* 0x000fe2000071e4ff */
[----:B------:R-:W-:Y:S01]  /*b1ee0*/  IMAD.X R49, RZ, RZ, RZ, P4 ;  /* 0x000000ffff317224 */ /* 0x000fe200020e06ff */
[----:B------:R-:W-:Y:S01]  /*b1ef0*/  IADD3.X RZ, P3, PT, R89, R133, RZ, P3, !PT ;  /* 0x0000008559ff7210 */ /* 0x000fe20001f7e4ff */
[----:B------:R-:W-:Y:S01]  /*b1f00*/  IMAD.WIDE.U32.X R128, R41, 0x1ef3622f, R128, P5 ;  /* 0x1ef3622f29807825 */ /* 0x000fe200028e0480 */
[----:B------:R-:W-:-:S02]  /*b1f10*/  IADD3 RZ, P5, PT, R130, R112, RZ ;  /* 0x0000007082ff7210 */ /* 0x000fc40007fbe0ff */
[----:B------:R-:W-:Y:S01]  /*b1f20*/  IADD3.X R7, P1, PT, RZ, RZ, RZ, P1, !PT ;  /* 0x000000ffff077210 */ /* 0x000fe20000f3e4ff */
[----:B------:R-:W-:Y:S01]  /*b1f30*/  IMAD.WIDE.U32 R140, R28, R4, RZ ;  /* 0x000000041c8c7225 */ /* 0x000fe200078e00ff */
[----:B------:R-:W-:Y:S02]  /*b1f40*/  IADD3.X R112, P0, PT, R118, R45, RZ, P0, !PT ;  /* 0x0000002d76707210 */ /* 0x000fe4000071e4ff */
[----:B------:R-:W-:Y:S01]  /*b1f50*/  IADD3.X R132, P2, PT, RZ, R125, RZ, P2, !PT ;  /* 0x0000007dff847210 */ /* 0x000fe2000175e4ff */
[----:B------:R-:W-:Y:S01]  /*b1f60*/  IMAD.WIDE.U32 R88, R40, -0x45f6b800, R88 ;  /* 0xba09480028587825 */ /* 0x000fe200078e0058 */
[----:B------:R-:W-:Y:S02]  /*b1f70*/  IADD3.X R7, P3, PT, R7, R128, RZ, P3, !PT ;  /* 0x0000008007077210 */ /* 0x000fe40001f7e4ff */
[----:B------:R-:W-:Y:S01]  /*b1f80*/  IADD3.X R113, P0, PT, R119, R134, RZ, P0, !PT ;  /* 0x0000008677717210 */ /* 0x000fe2000071e4ff */
[----:B------:R-:W-:Y:S01]  /*b1f90*/  IMAD.X R128, RZ, RZ, RZ, P1 ;  /* 0x000000ffff807224 */ /* 0x000fe200008e06ff */
[----:B------:R-:W-:Y:S01]  /*b1fa0*/  IADD3 RZ, P1, PT, R112, R116, RZ ;  /* 0x0000007470ff7210 */ /* 0x000fe20007f3e0ff */
[----:B------:R-:W-:Y:S01]  /*b1fb0*/  IMAD.WIDE.U32 R118, R25, R4, RZ ;  /* 0x0000000419767225 */ /* 0x000fe200078e00ff */
[----:B------:R-:W-:-:S02]  /*b1fc0*/  IADD3.X R124, P2, PT, R43, R122, RZ, P2, !PT ;  /* 0x0000007a2b7c7210 */ /* 0x000fc4000175e4ff */
[----:B------:R-:W-:Y:S01]  /*b1fd0*/  IADD3.X R53, P0, PT, RZ, RZ, RZ, P0, !PT ;  /* 0x000000ffff357210 */ /* 0x000fe2000071e4ff */
[----:B------:R-:W-:Y:S01]  /*b1fe0*/  IMAD.WIDE.U32 R136, R27, R4, RZ ;  /* 0x000000041b887225 */ /* 0x000fe200078e00ff */
[----:B------:R-:W-:Y:S02]  /*b1ff0*/  IADD3.X RZ, P1, PT, R113, R117, RZ, P1, !PT ;  /* 0x0000007571ff7210 */ /* 0x000fe40000f3e4ff */
[----:B------:R-:W-:Y:S01]  /*b2000*/  IADD3.X RZ, P5, PT, R131, R111, RZ, P5, !PT ;  /* 0x0000006f83ff7210 */ /* 0x000fe20002fbe4ff */
[----:B------:R-:W-:Y:S01]  /*b2010*/  IMAD.X R57, RZ, RZ, RZ, P0 ;  /* 0x000000ffff397224 */ /* 0x000fe200000e06ff */
[----:B------:R-:W-:Y:S01]  /*b2020*/  IADD3.X R132, P2, PT, R132, R123, RZ, P2, !PT ;  /* 0x0000007b84847210 */ /* 0x000fe2000175e4ff */
[C---:B------:R-:W-:Y:S01]  /*b2030*/  IMAD.WIDE.U32 R116, R26.reuse, R2, RZ ;  /* 0x000000021a747225 */ /* 0x040fe200078e00ff */
[----:B------:R-:W-:Y:S02]  /*b2040*/  IADD3.X R53, P1, PT, R53, R114, RZ, P1, !PT ;  /* 0x0000007235357210 */ /* 0x000fe40000f3e4ff */
[----:B------:R-:W-:Y:S01]  /*b2050*/  IADD3.X R51, P5, PT, R51, R104, RZ, P5, !PT ;  /* 0x0000006833337210 */ /* 0x000fe20002fbe4ff */
[----:B------:R-:W-:Y:S01]  /*b2060*/  IMAD.WIDE.U32 R122, R26, R4, RZ ;  /* 0x000000041a7a7225 */ /* 0x000fe200078e00ff */
[----:B------:R-:W-:-:S02]  /*b2070*/  IADD3.X R43, P0, PT, RZ, R120, RZ, P2, !PT ;  /* 0x00000078ff2b7210 */ /* 0x000fc4000171e4ff */
[----:B------:R-:W-:Y:S01]  /*b2080*/  IADD3.X R57, P1, PT, R57, R115, RZ, P1, !PT ;  /* 0x0000007339397210 */ /* 0x000fe20000f3e4ff */
[----:B------:R-:W-:Y:S01]  /*b2090*/  IMAD.WIDE.U32 R130, R27, R10, R130 ;  /* 0x0000000a1b827225 */ /* 0x000fe200078e0082 */
[----:B------:R-:W-:Y:S02]  /*b20a0*/  IADD3.X R49, P2, PT, R49, R105, RZ, P5, !PT ;  /* 0x0000006931317210 */ /* 0x000fe40002f5e4ff */
[----:B------:R-:W-:Y:S01]  /*b20b0*/  IADD3.X R128, P3, PT, R128, R129, RZ, P3, !PT ;  /* 0x0000008180807210 */ /* 0x000fe20001f7e4ff */
[----:B------:R-:W-:Y:S02]  /*b20c0*/  IMAD.X R45, RZ, RZ, R121, P0 ;  /* 0x000000ffff2d7224 */ /* 0x000fe400000e0679 */
[----:B------:R-:W-:Y:S01]  /*b20d0*/  IMAD.WIDE.U32 R104, P4, R25, R13, R116 ;  /* 0x0000000d19687225 */ /* 0x000fe20007880074 */
[----:B------:R-:W-:-:S03]  /*b20e0*/  IADD3.X R116, P0, PT, R53, R124, RZ, P1, !PT ;  /* 0x0000007c35747210 */ /* 0x000fc60000f1e4ff */
[----:B------:R-:W-:Y:S01]  /*b20f0*/  IMAD.WIDE.U32 R114, P5, R25, R3, R122 ;  /* 0x0000000319727225 */ /* 0x000fe200078a007a */
[----:B------:R-:W-:Y:S02]  /*b2100*/  IADD3.X R117, P1, PT, R57, R132, RZ, P0, !PT ;  /* 0x0000008439757210 */ /* 0x000fe4000073e4ff */
[----:B------:R-:W-:Y:S01]  /*b2110*/  IADD3 RZ, P0, PT, R116, R118, RZ ;  /* 0x0000007674ff7210 */ /* 0x000fe20007f1e0ff */
[----:B------:R-:W-:Y:S01]  /*b2120*/  IMAD.X R121, RZ, RZ, RZ, P5 ;  /* 0x000000ffff797224 */ /* 0x000fe200028e06ff */
[----:B------:R-:W-:Y:S01]  /*b2130*/  IADD3 R65, P5, PT, R114, R119, RZ ;  /* 0x0000007772417210 */ /* 0x000fe20007fbe0ff */
[----:B------:R-:W-:Y:S01]  /*b2140*/  IMAD.MOV.U32 R120, RZ, RZ, R115 ;  /* 0x000000ffff787224 */ /* 0x000fe200078e0073 */
[----:B------:R-:W-:Y:S01]  /*b2150*/  IADD3.X R53, P1, PT, RZ, RZ, RZ, P1, !PT ;  /* 0x000000ffff357210 */ /* 0x000fe20000f3e4ff */
[----:B------:R-:W-:Y:S01]  /*b2160*/  IMAD.WIDE.U32 R118, R25, R2, RZ ;  /* 0x0000000219767225 */ /* 0x000fe200078e00ff */
[----:B------:R-:W-:-:S03]  /*b2170*/  IADD3.X RZ, P0, PT, R117, R65, RZ, P0, !PT ;  /* 0x0000004175ff7210 */ /* 0x000fc6000071e4ff */
[----:B------:R-:W-:-:S04]  /*b2180*/  IMAD.WIDE.U32 R112, R25, R6, R112 ;  /* 0x0000000619707225 */ /* 0x000fc800078e0070 */
[----:B------:R-:W-:Y:S01]  /*b2190*/  IMAD.WIDE.U32.X R120, R26, R3, R120, P5 ;  /* 0x000000031a787225 */ /* 0x000fe200028e0478 */
[----:B------:R-:W-:-:S03]  /*b21a0*/  IADD3.X R112, P2, PT, R51, R112, RZ, P2, !PT ;  /* 0x0000007033707210 */ /* 0x000fc6000175e4ff */
[----:B------:R-:W-:Y:S01]  /*b21b0*/  IMAD.IADD R131, R131, 0x1, R108 ;  /* 0x0000000183837824 */ /* 0x000fe200078e026c */
[----:B------:R-:W-:Y:S01]  /*b21c0*/  IADD3 R108, PT, PT, R113, R110, RZ ;  /* 0x0000006e716c7210 */ /* 0x000fe20007ffe0ff */
[----:B------:R-:W-:Y:S01]  /*b21d0*/  IMAD.X R57, RZ, RZ, RZ, P1 ;  /* 0x000000ffff397224 */ /* 0x000fe200008e06ff */
[----:B------:R-:W-:Y:S01]  /*b21e0*/  IADD3 R69, P1, PT, R104, R119, RZ ;  /* 0x0000007768457210 */ /* 0x000fe20007f3e0ff */
[----:B------:R-:W-:Y:S01]  /*b21f0*/  IMAD.X R111, RZ, RZ, RZ, P4 ;  /* 0x000000ffff6f7224 */ /* 0x000fe200020e06ff */
[----:B------:R-:W-:Y:S01]  /*b2200*/  IADD3 RZ, P4, PT, R130, R80, RZ ;  /* 0x0000005082ff7210 */ /* 0x000fe20007f9e0ff */
[----:B------:R-:W-:Y:S01]  /*b2210*/  IMAD.MOV.U32 R110, RZ, RZ, R105 ;  /* 0x000000ffff6e7224 */ /* 0x000fe200078e0069 */
[----:B------:R-:W-:Y:S01]  /*b2220*/  IADD3.X R80, P0, PT, R53, R120, RZ, P0, !PT ;  /* 0x0000007835507210 */ /* 0x000fe2000071e4ff */
[----:B------:R-:W-:Y:S01]  /*b2230*/  IMAD.WIDE.U32 R132, R28, R2, RZ ;  /* 0x000000021c847225 */ /* 0x000fe200078e00ff */
[----:B------:R-:W-:Y:S02]  /*b2240*/  IADD3.X R113, P2, PT, R49, R108, RZ, P2, !PT ;  /* 0x0000006c31717210 */ /* 0x000fe4000175e4ff */
[----:B------:R-:W-:Y:S01]  /*b2250*/  IADD3.X R108, P0, PT, R57, R121, RZ, P0, !PT ;  /* 0x00000079396c7210 */ /* 0x000fe2000071e4ff */
[----:B------:R-:W-:Y:S01]  /*b2260*/  IMAD.WIDE.U32.X R110, R26, R13, R110, P1 ;  /* 0x0000000d1a6e7225 */ /* 0x000fe200008e046e */
[----:B------:R-:W-:-:S02]  /*b2270*/  IADD3 RZ, P1, PT, R112, R106, RZ ;  /* 0x0000006a70ff7210 */ /* 0x000fc40007f3e0ff */
[----:B------:R-:W-:Y:S01]  /*b2280*/  IADD3.X R51, P2, PT, RZ, RZ, RZ, P2, !PT ;  /* 0x000000ffff337210 */ /* 0x000fe2000175e4ff */
[----:B------:R-:W-:Y:S01]  /*b2290*/  IMAD.WIDE.U32 R120, R29, R12, R130 ;  /* 0x0000000c1d787225 */ /* 0x000fe200078e0082 */
[----:B------:R-:W-:Y:S02]  /*b22a0*/  IADD3.X RZ, P1, PT, R113, R107, RZ, P1, !PT ;  /* 0x0000006b71ff7210 */ /* 0x000fe40000f3e4ff */
[----:B------:R-:W-:Y:S01]  /*b22b0*/  IADD3.X R106, P0, PT, R80, R43, RZ, P0, !PT ;  /* 0x0000002b506a7210 */ /* 0x000fe2000071e4ff */
[----:B------:R-:W-:Y:S01]  /*b22c0*/  IMAD.X R65, RZ, RZ, RZ, P2 ;  /* 0x000000ffff417224 */ /* 0x000fe200010e06ff */
[----:B------:R-:W-:Y:S01]  /*b22d0*/  IADD3.X R43, P1, PT, R51, R100, RZ, P1, !PT ;  /* 0x00000064332b7210 */ /* 0x000fe20000f3e4ff */
[----:B------:R-:W-:Y:S01]  /*b22e0*/  IMAD.IADD R49, R121, 0x1, R96 ;  /* 0x0000000179317824 */ /* 0x000fe200078e0260 */
[----:B------:R-:W-:Y:S01]  /*b22f0*/  IADD3 RZ, P2, PT, R106, R118, RZ ;  /* 0x000000766aff7210 */ /* 0x000fe20007f5e0ff */
[----:B------:R-:W-:Y:S01]  /*b2300*/  IMAD.WIDE.U32 R96, R27, R8, R112 ;  /* 0x000000081b607225 */ /* 0x000fe200078e0070 */
[----:B------:R-:W-:-:S02]  /*b2310*/  IADD3.X R107, P0, PT, R108, R45, RZ, P0, !PT ;  /* 0x0000002d6c6b7210 */ /* 0x000fc4000071e4ff */
[----:B------:R-:W-:Y:S01]  /*b2320*/  IADD3.X RZ, P4, PT, R131, R109, RZ, P4, !PT ;  /* 0x0000006d83ff7210 */ /* 0x000fe2000279e4ff */
[----:B------:R-:W-:Y:S01]  /*b2330*/  IMAD.IADD R108, R97, 0x1, R84 ;  /* 0x00000001616c7824 */ /* 0x000fe200078e0254 */
[----:B------:R-:W-:Y:S01]  /*b2340*/  IADD3.X R80, P3, PT, R7, R120, RZ, P3, !PT ;  /* 0x0000007807507210 */ /* 0x000fe20001f7e4ff */
[-C--:B------:R-:W-:Y:S01]  /*b2350*/  IMAD.WIDE.U32 R84, R32, R6.reuse, RZ ;  /* 0x0000000620547225 */ /* 0x080fe200078e00ff */
[----:B------:R-:W-:Y:S02]  /*b2360*/  IADD3.X R7, P1, PT, R65, R101, RZ, P1, !PT ;  /* 0x0000006541077210 */ /* 0x000fe40000f3e4ff */
[----:B------:R-:W-:Y:S01]  /*b2370*/  IADD3.X RZ, P2, PT, R107, R69, RZ, P2, !PT ;  /* 0x000000456bff7210 */ /* 0x000fe2000175e4ff */
[----:B------:R-:W-:Y:S01]  /*b2380*/  IMAD.WIDE.U32 R100, R28, R6, RZ ;  /* 0x000000061c647225 */ /* 0x000fe200078e00ff */
[----:B------:R-:W-:Y:S02]  /*b2390*/  IADD3.X R45, P0, PT, RZ, RZ, RZ, P0, !PT ;  /* 0x000000ffff2d7210 */ /* 0x000fe4000071e4ff */
[----:B------:R-:W-:Y:S01]  /*b23a0*/  IADD3.X R53, P4, PT, RZ, R102, RZ, P4, !PT ;  /* 0x00000066ff357210 */ /* 0x000fe2000279e4ff */
[----:B------:R-:W-:Y:S01]  /*b23b0*/  IMAD.WIDE.U32 R116, R25, R4, R116 ;  /* 0x0000000419747225 */ /* 0x000fe200078e0074 */
[----:B------:R-:W-:-:S02]  /*b23c0*/  IADD3.X R45, P2, PT, R45, R110, RZ, P2, !PT ;  /* 0x0000006e2d2d7210 */ /* 0x000fc4000175e4ff */
[----:B------:R-:W-:Y:S01]  /*b23d0*/  IADD3.X R57, P4, PT, RZ, R103, RZ, P4, !PT ;  /* 0x00000067ff397210 */ /* 0x000fe2000279e4ff */
[----:B------:R-:W-:Y:S01]  /*b23e0*/  IMAD.WIDE.U32 R100, P5, R27, R5, R100 ;  /* 0x000000051b647225 */ /* 0x000fe200078a0064 */
[----:B------:R-:W-:Y:S02]  /*b23f0*/  IADD3.X R51, PT, PT, R111, RZ, RZ, P2, P0 ;  /* 0x000000ff6f337210 */ /* 0x000fe400017e04ff */
[----:B------:R-:W-:Y:S01]  /*b2400*/  IADD3.X R96, P0, PT, R53, R96, RZ, P4, !PT ;  /* 0x0000006035607210 */ /* 0x000fe2000271e4ff */
[----:B------:R-:W-:-:S03]  /*b2410*/  IMAD.WIDE.U32 R140, P2, R27, R3, R140 ;  /* 0x000000031b8c7225 */ /* 0x000fc6000784008c */
[----:B------:R-:W-:Y:S01]  /*b2420*/  IADD3.X R97, P0, PT, R57, R108, RZ, P0, !PT ;  /* 0x0000006c39617210 */ /* 0x000fe2000071e4ff */
[----:B------:R-:W-:Y:S02]  /*b2430*/  IMAD.X R95, RZ, RZ, RZ, P5 ;  /* 0x000000ffff5f7224 */ /* 0x000fe400028e06ff */
[----:B------:R-:W-:Y:S01]  /*b2440*/  IMAD.WIDE.U32 R132, P5, R27, R13, R132 ;  /* 0x0000000d1b847225 */ /* 0x000fe200078a0084 */
[----:B------:R-:W-:-:S03]  /*b2450*/  IADD3.X R53, P0, PT, RZ, RZ, RZ, P0, !PT ;  /* 0x000000ffff357210 */ /* 0x000fc6000071e4ff */
[----:B------:R-:W-:-:S04]  /*b2460*/  IMAD.WIDE.U32 R102, R32, R4, RZ ;  /* 0x0000000420667225 */ /* 0x000fc800078e00ff */
[----:B------:R-:W-:Y:S02]  /*b2470*/  IMAD.X R135, RZ, RZ, RZ, P2 ;  /* 0x000000ffff877224 */ /* 0x000fe400010e06ff */
[----:B------:R-:W-:-:S04]  /*b2480*/  IMAD.WIDE.U32 R84, P2, R29, R5, R84 ;  /* 0x000000051d547225 */ /* 0x000fc80007840054 */
[----:B------:R-:W-:Y:S01]  /*b2490*/  IMAD.X R105, RZ, RZ, RZ, P5 ;  /* 0x000000ffff697224 */ /* 0x000fe200028e06ff */
[----:B------:R-:W-:Y:S01]  /*b24a0*/  IADD3 RZ, P5, PT, R96, R86, RZ ;  /* 0x0000005660ff7210 */ /* 0x000fe20007fbe0ff */
[----:B------:R-:W-:Y:S02]  /*b24b0*/  IMAD.X R109, RZ, RZ, RZ, P2 ;  /* 0x000000ffff6d7224 */ /* 0x000fe400010e06ff */
[----:B------:R-:W-:Y:S01]  /*b24c0*/  IMAD.WIDE.U32 R86, P4, R29, R3, R102 ;  /* 0x000000031d567225 */ /* 0x000fe20007880066 */
[----:B------:R-:W-:Y:S02]  /*b24d0*/  IADD3.X R102, P2, PT, R43, R116, RZ, P1, !PT ;  /* 0x000000742b667210 */ /* 0x000fe40000f5e4ff */
[----:B------:R-:W-:Y:S01]  /*b24e0*/  IADD3.X RZ, P1, PT, R97, R81, RZ, P5, !PT ;  /* 0x0000005161ff7210 */ /* 0x000fe20002f3e4ff */
[----:B------:R-:W-:Y:S01]  /*b24f0*/  IMAD.WIDE.U32 R110, R27, R6, RZ ;  /* 0x000000061b6e7225 */ /* 0x000fe200078e00ff */
[----:B------:R-:W-:Y:S02]  /*b2500*/  IADD3.X R81, P3, PT, R128, R49, RZ, P3, !PT ;  /* 0x0000003180517210 */ /* 0x000fe40001f7e4ff */
[----:B------:R-:W-:Y:S01]  /*b2510*/  IADD3.X R53, P1, PT, R53, R92, RZ, P1, !PT ;  /* 0x0000005c35357210 */ /* 0x000fe20000f3e4ff */
[----:B------:R-:W-:-:S02]  /*b2520*/  IMAD.IADD R114, R117, 0x1, R114 ;  /* 0x0000000175727824 */ /* 0x000fc400078e0272 */
        /* <DEDUP_REMOVED lines=8> */
[----:B------:R-:W-:Y:S01]  /*b25b0*/  IMAD.WIDE.U32 R138, R25, R2, R106 ;  /* 0x00000002198a7225 */ /* 0x000fe200078e006a */
[----:B------:R-:W-:Y:S02]  /*b25c0*/  IADD3.X RZ, P0, PT, R103, R65, RZ, P0, !PT ;  /* 0x0000004167ff7210 */ /* 0x000fe4000071e4ff */
[----:B------:R-:W-:Y:S01]  /*b25d0*/  IADD3.X R57, P2, PT, RZ, RZ, RZ, P2, !PT ;  /* 0x000000ffff397210 */ /* 0x000fe2000175e4ff */
[----:B------:R-:W-:-:S03]  /*b25e0*/  IMAD.WIDE.U32.X R110, R28, R5, R94, P4 ;  /* 0x000000051c6e7225 */ /* 0x000fc600020e045e */
[----:B------:R-:W-:Y:S01]  /*b25f0*/  IADD3.X R7, PT, PT, RZ, RZ, RZ, P2, !PT ;  /* 0x000000ffff077210 */ /* 0x000fe200017fe4ff */
[----:B------:R-:W-:Y:S01]  /*b2600*/  IMAD.WIDE.U32 R102, R27, R6, R102 ;  /* 0x000000061b667225 */ /* 0x000fe200078e0066 */
[----:B------:R-:W-:-:S03]  /*b2610*/  IADD3.X R57, P0, PT, R57, R110, RZ, P0, !PT ;  /* 0x0000006e39397210 */ /* 0x000fc6000071e4ff */
[----:B------:R-:W-:Y:S01]  /*b2620*/  IMAD.IADD R108, R103, 0x1, R100 ;  /* 0x00000001676c7824 */ /* 0x000fe200078e0264 */
[----:B------:R-:W-:Y:S01]  /*b2630*/  IADD3.X R7, P0, PT, R7, R111, RZ, P0, !PT ;  /* 0x0000006f07077210 */ /* 0x000fe2000071e4ff */
[----:B------:R-:W-:Y:S01]  /*b2640*/  IMAD.WIDE.U32 R116, R34, R6, RZ ;  /* 0x0000000622747225 */ /* 0x000fe200078e00ff */
[----:B------:R-:W-:Y:S02]  /*b2650*/  IADD3.X R102, P1, PT, R53, R102, RZ, P1, !PT ;  /* 0x0000006635667210 */ /* 0x000fe40000f3e4ff */
[----:B------:R-:W-:Y:S01]  /*b2660*/  IADD3.X R138, P6, PT, R57, R138, RZ, P0, !PT ;  /* 0x0000008a398a7210 */ /* 0x000fe200007de4ff */
[----:B------:R-:W-:Y:S01]  /*b2670*/  IMAD.WIDE.U32 R106, R29, R4, RZ ;  /* 0x000000041d6a7225 */ /* 0x000fe200078e00ff */
[----:B------:R-:W-:-:S03]  /*b2680*/  IADD3.X R103, P0, PT, R49, R108, RZ, P1, !PT ;  /* 0x0000006c31677210 */ /* 0x000fc60000f1e4ff */
[----:B------:R-:W-:Y:S01]  /*b2690*/  IMAD.WIDE.U32 R112, R34, R4, RZ ;  /* 0x0000000422707225 */ /* 0x000fe200078e00ff */
[----:B------:R-:W-:-:S03]  /*b26a0*/  IADD3 R49, P1, PT, R86, R107, RZ ;  /* 0x0000006b56317210 */ /* 0x000fc60007f3e0ff */
[----:B------:R-:W-:-:S04]  /*b26b0*/  IMAD.WIDE.U32 R92, P4, R31, R5, R116 ;  /* 0x000000051f5c7225 */ /* 0x000fc80007880074 */
[----:B------:R-:W-:-:S04]  /*b26c0*/  IMAD.WIDE.U32 R94, R29, R10, R96 ;  /* 0x0000000a1d5e7225 */ /* 0x000fc800078e0060 */
[----:B------:R-:W-:Y:S01]  /*b26d0*/  IMAD.IADD R118, R139, 0x1, R104 ;  /* 0x000000018b767824 */ /* 0x000fe200078e0268 */
[----:B------:R-:W-:Y:S01]  /*b26e0*/  IADD3 RZ, P2, PT, R94, R98, RZ ;  /* 0x000000625eff7210 */ /* 0x000fe20007f5e0ff */
[----:B------:R-:W-:-:S03]  /*b26f0*/  IMAD.WIDE.U32 R110, R31, R6, RZ ;  /* 0x000000061f6e7225 */ /* 0x000fc600078e00ff */
[----:B------:R-:W-:Y:S01]  /*b2700*/  IADD3.X R139, P6, PT, R7, R118, RZ, P6, !PT ;  /* 0x00000076078b7210 */ /* 0x000fe200037de4ff */
[----:B------:R-:W-:Y:S01]  /*b2710*/  IMAD.MOV.U32 R114, RZ, RZ, R87 ;  /* 0x000000ffff727224 */ /* 0x000fe200078e0057 */
[----:B------:R-:W-:Y:S01]  /*b2720*/  IADD3.X R87, P0, PT, RZ, RZ, RZ, P0, !PT ;  /* 0x000000ffff577210 */ /* 0x000fe2000071e4ff */
[----:B------:R-:W-:Y:S01]  /*b2730*/  IMAD.X R119, RZ, RZ, RZ, P4 ;  /* 0x000000ffff777224 */ /* 0x000fe200020e06ff */
[----:B------:R-:W-:Y:S01]  /*b2740*/  IADD3 R73, P4, PT, R140, R137, RZ ;  /* 0x000000898c497210 */ /* 0x000fe20007f9e0ff */
[----:B------:R-:W-:Y:S01]  /*b2750*/  IMAD.WIDE.U32.X R114, R32, R3, R114, P1 ;  /* 0x0000000320727225 */ /* 0x000fe200008e0472 */
[----:B------:R-:W-:-:S03]  /*b2760*/  IADD3 R57, P1, PT, R92, R111, RZ ;  /* 0x0000006f5c397210 */ /* 0x000fc60007f3e0ff */
[----:B------:R-:W-:-:S04]  /*b2770*/  IMAD.WIDE.U32 R96, P5, R31, R3, R112 ;  /* 0x000000031f607225 */ /* 0x000fc800078a0070 */
[----:B------:R-:W-:-:S04]  /*b2780*/  IMAD.WIDE.U32 R98, R27, R2, RZ ;  /* 0x000000021b627225 */ /* 0x000fc800078e00ff */
[----:B------:R-:W-:Y:S02]  /*b2790*/  IMAD.MOV.U32 R134, RZ, RZ, R141 ;  /* 0x000000ffff867224 */ /* 0x000fe400078e008d */
[----:B------:R-:W-:-:S04]  /*b27a0*/  IMAD.WIDE.U32 R116, R31, R4, RZ ;  /* 0x000000041f747225 */ /* 0x000fc800078e00ff */
[----:B------:R-:W-:Y:S02]  /*b27b0*/  IMAD.MOV.U32 R118, RZ, RZ, R93 ;  /* 0x000000ffff767224 */ /* 0x000fe400078e005d */
[----:B------:R-:W-:-:S04]  /*b27c0*/  IMAD.WIDE.U32 R112, R126, -0x1, RZ ;  /* 0xffffffff7e707825 */ /* 0x000fc800078e00ff */
[----:B------:R-:W-:Y:S02]  /*b27d0*/  IMAD R69, R126, -0x7af74001, -R79 ;  /* 0x8508bfff7e457824 */ /* 0x000fe400078e0a4f */
[----:B------:R-:W-:Y:S01]  /*b27e0*/  IMAD.WIDE.U32.X R134, R28, R3, R134, P4 ;  /* 0x000000031c867225 */ /* 0x000fe200020e0486 */
[----:B------:R-:W-:-:S03]  /*b27f0*/  IADD3 R65, P4, PT, R132, R99, RZ ;  /* 0x0000006384417210 */ /* 0x000fc60007f9e0ff */
[----:B------:R-:W-:Y:S01]  /*b2800*/  IMAD.WIDE.U32.X R118, R34, R5, R118, P1 ;  /* 0x0000000522767225 */ /* 0x000fe200008e0476 */
[----:B------:R-:W-:-:S03]  /*b2810*/  IADD3 R7, P1, PT, R96, R117, RZ ;  /* 0x0000007560077210 */ /* 0x000fc60007f3e0ff */
[----:B------:R-:W-:-:S04]  /*b2820*/  IMAD.WIDE.U32 R122, R41, 0xf5138f, RZ ;  /* 0x00f5138f297a7825 */ /* 0x000fc800078e00ff */
[----:B------:R-:W-:Y:S02]  /*b2830*/  IMAD.X R121, RZ, RZ, RZ, P5 ;  /* 0x000000ffff797224 */ /* 0x000fe400028e06ff */
[----:B------:R-:W-:-:S04]  /*b2840*/  IMAD.WIDE.U32 R100, R29, R6, RZ ;  /* 0x000000061d647225 */ /* 0x000fc800078e00ff */
[----:B------:R-:W-:Y:S02]  /*b2850*/  IMAD.MOV.U32 R104, RZ, RZ, R133 ;  /* 0x000000ffff687224 */ /* 0x000fe400078e0085 */
[----:B------:R-:W-:Y:S02]  /*b2860*/  IMAD.MOV.U32 R120, RZ, RZ, R97 ;  /* 0x000000ffff787224 */ /* 0x000fe400078e0061 */
[----:B------:R-:W-:Y:S02]  /*b2870*/  IMAD.IADD R69, R113, 0x1, R69 ;  /* 0x0000000171457824 */ /* 0x000fe400078e0245 */
[----:B------:R-:W-:Y:S01]  /*b2880*/  IMAD.WIDE.U32.X R104, R28, R13, R104, P4 ;  /* 0x0000000d1c687225 */ /* 0x000fe200020e0468 */
[----:B------:R-:W-:-:S03]  /*b2890*/  IADD3 R53, P4, PT, R84, R101, RZ ;  /* 0x0000006554357210 */ /* 0x000fc60007f9e0ff */
[----:B------:R-:W-:-:S04]  /*b28a0*/  IMAD.WIDE.U32.X R120, R34, R3, R120, P1 ;  /* 0x0000000322787225 */ /* 0x000fc800008e0478 */
[----:B------:R-:W-:-:S04]  /*b28b0*/  IMAD.WIDE.U32 R128, R69, 0x1, RZ ;  /* 0x0000000145807825 */ /* 0x000fc800078e00ff */
[----:B------:R-:W-:-:S04]  /*b28c0*/  IMAD.WIDE.U32 R122, P1, R40, 0x1a22d9f3, R122 ;  /* 0x1a22d9f3287a7825 */ /* 0x000fc8000782007a */
[----:B------:R-:W-:-:S04]  /*b28d0*/  IMAD.WIDE.U32 R130, R40, 0xf5138f, RZ ;  /* 0x00f5138f28827825 */ /* 0x000fc800078e00ff */
[----:B------:R-:W-:Y:S01]  /*b28e0*/  IMAD.MOV.U32 R108, RZ, RZ, R85 ;  /* 0x000000ffff6c7224 */ /* 0x000fe200078e0055 */
[----:B------:R-:W-:Y:S01]  /*b28f0*/  IADD3.X R85, P6, PT, RZ, RZ, RZ, P6, !PT ;  /* 0x000000ffff557210 */ /* 0x000fe200037de4ff */
[----:B------:R-:W-:Y:S01]  /*b2900*/  IMAD.X R125, RZ, RZ, RZ, P1 ;  /* 0x000000ffff7d7224 */ /* 0x000fe200008e06ff */
[----:B------:R-:W-:Y:S01]  /*b2910*/  IADD3 R75, P1, PT, R122, R131, RZ ;  /* 0x000000837a4b7210 */ /* 0x000fe20007f3e0ff */
[----:B------:R-:W-:-:S04]  /*b2920*/  IMAD.WIDE.U32.X R108, R32, R5, R108, P4 ;  /* 0x00000005206c7225 */ /* 0x000fc800020e046c */
[----:B------:R-:W-:-:S04]  /*b2930*/  IMAD.WIDE.U32 R128, P4, R112, -0x7af74000, R128 ;  /* 0x8508c00070807825 */ /* 0x000fc80007880080 */
[----:B------:R-:W-:Y:S01]  /*b2940*/  IMAD.WIDE.U32 R142, R112, 0x1, RZ ;  /* 0x00000001708e7825 */ /* 0x000fe200078e00ff */
[----:B------:R-:W-:-:S03]  /*b2950*/  IADD3.X R127, PT, PT, RZ, RZ, RZ, P4, !PT ;  /* 0x000000ffff7f7210 */ /* 0x000fc600027fe4ff */
[----:B------:R-:W-:Y:S02]  /*b2960*/  IMAD.MOV.U32 R124, RZ, RZ, R123 ;  /* 0x000000ffff7c7224 */ /* 0x000fe400078e007b */
[----:B------:R-:W-:Y:S02]  /*b2970*/  IMAD.IADD R95, R95, 0x1, R38 ;  /* 0x000000015f5f7824 */ /* 0x000fe400078e0226 */
[----:B------:R-:W-:Y:S01]  /*b2980*/  IMAD.WIDE.U32.X R124, R41, 0x1a22d9f3, R124, P1 ;  /* 0x1a22d9f3297c7825 */ /* 0x000fe200008e047c */
[----:B------:R-:W-:Y:S02]  /*b2990*/  IADD3 RZ, P1, PT, R126, R142, RZ ;  /* 0x0000008e7eff7210 */ /* 0x000fe40007f3e0ff */
[----:B------:R-:W-:Y:S01]  /*b29a0*/  IADD3 R142, P4, PT, R143, R128, RZ ;  /* 0x000000808f8e7210 */ /* 0x000fe20007f9e0ff */
[----:B------:R-:W-:Y:S01]  /*b29b0*/  IMAD.MOV.U32 R126, RZ, RZ, R129 ;  /* 0x000000ffff7e7224 */ /* 0x000fe200078e0081 */
[----:B------:R-:W-:Y:S01]  /*b29c0*/  IADD3.X RZ, P2, PT, R95, R37, RZ, P2, !PT ;  /* 0x000000255fff7210 */ /* 0x000fe2000175e4ff */
[----:B------:R-:W-:Y:S01]  /*b29d0*/  IMAD.WIDE.U32 R128, R69, 0x30000000, RZ ;  /* 0x3000000045807825 */ /* 0x000fe200078e00ff */
[----:B------:R-:W-:-:S02]  /*b29e0*/  IADD3.X RZ, P1, PT, R79, R142, RZ, P1, !PT ;  /* 0x0000008e4fff7210 */ /* 0x000fc40000f3e4ff */
[----:B------:R-:W-:Y:S01]  /*b29f0*/  IADD3.X R37, P3, PT, RZ, RZ, RZ, P3, !PT ;  /* 0x000000ffff257210 */ /* 0x000fe20001f7e4ff */
        /* <DEDUP_REMOVED lines=10> */
[----:B------:R-:W-:Y:S01]  /*b2aa0*/  IMAD.X R97, RZ, RZ, RZ, P0 ;  /* 0x000000ffff617224 */ /* 0x000fe200000e06ff */
[----:B------:R-:W-:Y:S01]  /*b2ab0*/  IADD3.X R89, P5, PT, R142, R43, RZ, P5, !PT ;  /* 0x0000002b8e597210 */ /* 0x000fe20002fbe4ff */
[----:B------:R-:W-:Y:S01]  /*b2ac0*/  IMAD.X R93, RZ, RZ, RZ, P6 ;  /* 0x000000ffff5d7224 */ /* 0x000fe200030e06ff */
[----:B------:R-:W-:Y:S01]  /*b2ad0*/  IADD3 RZ, P0, PT, R138, R136, RZ ;  /* 0x000000888aff7210 */ /* 0x000fe20007f1e0ff */
[----:B------:R-:W-:Y:S01]  /*b2ae0*/  IMAD.WIDE.U32.X R130, R69, 0x170b5d44, R130, P1 ;  /* 0x170b5d4445827825 */ /* 0x000fe200008e0482 */
[----:B------:R-:W-:-:S02]  /*b2af0*/  IADD3.X R43, P5, PT, RZ, RZ, RZ, P5, !PT ;  /* 0x000000ffff2b7210 */ /* 0x000fc40002fbe4ff */
[----:B------:R-:W-:Y:S01]  /*b2b00*/  IADD3 RZ, P1, PT, R102, R54, RZ ;  /* 0x0000003666ff7210 */ /* 0x000fe20007f3e0ff */
[----:B------:R-:W-:Y:S01]  /*b2b10*/  IMAD.WIDE.U32 R144, R112, -0x45f6b800, RZ ;  /* 0xba09480070907825 */ /* 0x000fe200078e00ff */
[----:B------:R-:W-:Y:S02]  /*b2b20*/  IADD3.X RZ, P0, PT, R139, R73, RZ, P0, !PT ;  /* 0x000000498bff7210 */ /* 0x000fe4000071e4ff */
[----:B------:R-:W-:Y:S01]  /*b2b30*/  IADD3.X RZ, P1, PT, R103, R55, RZ, P1, !PT ;  /* 0x0000003767ff7210 */ /* 0x000fe20000f3e4ff */
[----:B------:R-:W-:Y:S01]  /*b2b40*/  IMAD.X R99, RZ, RZ, RZ, P5 ;  /* 0x000000ffff637224 */ /* 0x000fe200028e06ff */
[----:B------:R-:W-:Y:S01]  /*b2b50*/  IADD3 RZ, P5, PT, R88, R126, RZ ;  /* 0x0000007e58ff7210 */ /* 0x000fe20007fbe0ff */
[----:B------:R-:W-:Y:S01]  /*b2b60*/  IMAD.WIDE.U32 R54, R29, R8, R102 ;  /* 0x000000081d367225 */ /* 0x000fe200078e0066 */
[----:B------:R-:W-:Y:S02]  /*b2b70*/  IADD3.X R87, P1, PT, R87, R60, RZ, P1, !PT ;  /* 0x0000003c57577210 */ /* 0x000fe40000f3e4ff */
[----:B------:R-:W-:Y:S01]  /*b2b80*/  IADD3.X RZ, P5, PT, R89, R79, RZ, P5, !PT ;  /* 0x0000004f59ff7210 */ /* 0x000fe20002fbe4ff */
[----:B------:R-:W-:Y:S01]  /*b2b90*/  IMAD.IADD R55, R55, 0x1, R64 ;  /* 0x0000000137377824 */ /* 0x000fe200078e0240 */
[----:B------:R-:W-:Y:S01]  /*b2ba0*/  IADD3.X R97, P1, PT, R97, R61, RZ, P1, !PT ;  /* 0x0000003d61617210 */ /* 0x000fe20000f3e4ff */
[----:B------:R-:W-:Y:S01]  /*b2bb0*/  IMAD.WIDE.U32 R138, R27, R4, R138 ;  /* 0x000000041b8a7225 */ /* 0x000fe200078e008a */
[----:B------:R-:W-:-:S02]  /*b2bc0*/  IADD3.X R38, P5, PT, R43, R130, RZ, P5, !PT ;  /* 0x000000822b267210 */ /* 0x000fc40002fbe4ff */
[----:B------:R-:W-:Y:S01]  /*b2bd0*/  IADD3.X R43, P2, PT, RZ, R62, RZ, P2, !PT ;  /* 0x0000003eff2b7210 */ /* 0x000fe2000175e4ff */
[----:B------:R-:W-:Y:S01]  /*b2be0*/  IMAD.WIDE.U32 R102, R33, R6, RZ ;  /* 0x0000000621667225 */ /* 0x000fe200078e00ff */
[----:B------:R-:W-:Y:S02]  /*b2bf0*/  IADD3.X RZ, P4, PT, R81, R75, RZ, P4, !PT ;  /* 0x0000004b51ff7210 */ /* 0x000fe4000279e4ff */
[----:B------:R-:W-:Y:S01]  /*b2c00*/  IADD3.X R62, P2, PT, RZ, R63, RZ, P2, !PT ;  /* 0x0000003fff3e7210 */ /* 0x000fe2000175e4ff */
[----:B------:R-:W-:Y:S01]  /*b2c10*/  IMAD.IADD R140, R139, 0x1, R140 ;  /* 0x000000018b8c7824 */ /* 0x000fe200078e028c */
[----:B------:R-:W-:Y:S01]  /*b2c20*/  IADD3.X R60, P1, PT, R87, R138, RZ, P1, !PT ;  /* 0x0000008a573c7210 */ /* 0x000fe20000f3e4ff */
[----:B------:R-:W-:Y:S01]  /*b2c30*/  IMAD.WIDE.U32 R126, R33, R4, RZ ;  /* 0x00000004217e7225 */ /* 0x000fe200078e00ff */
[----:B------:R-:W-:Y:S02]  /*b2c40*/  IADD3.X R54, P2, PT, R43, R54, RZ, P2, !PT ;  /* 0x000000362b367210 */ /* 0x000fe4000175e4ff */
[----:B------:R-:W-:Y:S01]  /*b2c50*/  IADD3.X R136, P0, PT, R85, R134, RZ, P0, !PT ;  /* 0x0000008655887210 */ /* 0x000fe2000071e4ff */
[----:B------:R-:W-:Y:S01]  /*b2c60*/  IMAD.X R43, RZ, RZ, RZ, P3 ;  /* 0x000000ffff2b7224 */ /* 0x000fe200018e06ff */
[----:B------:R-:W-:Y:S01]  /*b2c70*/  IADD3.X R55, P2, PT, R62, R55, RZ, P2, !PT ;  /* 0x000000373e377210 */ /* 0x000fe2000175e4ff */
[----:B------:R-:W-:Y:S01]  /*b2c80*/  IMAD.WIDE.U32 R102, P3, R36, R5, R102 ;  /* 0x0000000524667225 */ /* 0x000fe20007860066 */
[----:B------:R-:W-:-:S02]  /*b2c90*/  IADD3.X R37, P4, PT, R37, R124, RZ, P4, !PT ;  /* 0x0000007c25257210 */ /* 0x000fc4000279e4ff */
[----:B------:R-:W-:Y:S01]  /*b2ca0*/  IADD3.X R79, P2, PT, RZ, RZ, RZ, P2, !PT ;  /* 0x000000ffff4f7210 */ /* 0x000fe2000175e4ff */
[C---:B------:R-:W-:Y:S01]  /*b2cb0*/  IMAD.WIDE.U32 R62, R36.reuse, R6, RZ ;  /* 0x00000006243e7225 */ /* 0x040fe200078e00ff */
[----:B------:R-:W-:Y:S02]  /*b2cc0*/  IADD3.X R61, P1, PT, R97, R140, RZ, P1, !PT ;  /* 0x0000008c613d7210 */ /* 0x000fe40000f3e4ff */
[----:B------:R-:W-:Y:S01]  /*b2cd0*/  IADD3.X R138, P0, PT, R93, R135, RZ, P0, !PT ;  /* 0x000000875d8a7210 */ /* 0x000fe2000071e4ff */
[----:B------:R-:W-:Y:S01]  /*b2ce0*/  IMAD.X R75, RZ, RZ, RZ, P2 ;  /* 0x000000ffff4b7224 */ /* 0x000fe200010e06ff */
[----:B------:R-:W-:Y:S01]  /*b2cf0*/  IADD3.X R43, P4, PT, R43, R125, RZ, P4, !PT ;  /* 0x0000007d2b2b7210 */ /* 0x000fe2000279e4ff */
[----:B------:R-:W-:Y:S01]  /*b2d00*/  IMAD.X R135, RZ, RZ, RZ, P3 ;  /* 0x000000ffff877224 */ /* 0x000fe200018e06ff */
[----:B------:R-:W-:Y:S01]  /*b2d10*/  IADD3.X R73, P1, PT, RZ, RZ, RZ, P1, !PT ;  /* 0x000000ffff497210 */ /* 0x000fe20000f3e4ff */
[----:B------:R-:W-:Y:S01]  /*b2d20*/  IMAD.WIDE.U32 R126, P3, R36, R3, R126 ;  /* 0x00000003247e7225 */ /* 0x000fe2000786007e */
[----:B------:R-:W-:-:S02]  /*b2d30*/  IADD3 R64, P2, PT, R102, R63, RZ ;  /* 0x0000003f66407210 */ /* 0x000fc40007f5e0ff */
[----:B------:R-:W-:Y:S01]  /*b2d40*/  MOV R134, R103 ;  /* 0x0000006700867202 */ /* 0x000fe20000000f00 */
[----:B------:R-:W-:Y:S01]  /*b2d50*/  IMAD.WIDE.U32 R124, R36, R4, RZ ;  /* 0x00000004247c7225 */ /* 0x000fe200078e00ff */
[----:B------:R-:W-:Y:S02]  /*b2d60*/  IADD3.X R136, P0, PT, R136, R45, RZ, P0, !PT ;  /* 0x0000002d88887210 */ /* 0x000fe4000071e4ff */
[----:B------:R-:W-:Y:S01]  /*b2d70*/  IADD3.X R130, P5, PT, R99, R131, RZ, P5, !PT ;  /* 0x0000008363827210 */ /* 0x000fe20002fbe4ff */
[----:B------:R-:W-:Y:S01]  /*b2d80*/  IMAD.X R63, RZ, RZ, RZ, P1 ;  /* 0x000000ffff3f7224 */ /* 0x000fe200008e06ff */
[----:B------:R-:W-:Y:S01]  /*b2d90*/  IADD3 RZ, P1, PT, R54, R48, RZ ;  /* 0x0000003036ff7210 */ /* 0x000fe20007f3e0ff */
[----:B------:R-:W-:Y:S01]  /*b2da0*/  IMAD.WIDE.U32.X R134, R33, R5, R134, P2 ;  /* 0x0000000521867225 */ /* 0x000fe200010e0486 */
[----:B------:R-:W-:Y:S02]  /*b2db0*/  IADD3 RZ, P2, PT, R60, R100, RZ ;  /* 0x000000643cff7210 */ /* 0x000fe40007f5e0ff */
[----:B------:R-:W-:Y:S01]  /*b2dc0*/  IADD3.X RZ, P1, PT, R55, R47, RZ, P1, !PT ;  /* 0x0000002f37ff7210 */ /* 0x000fe20000f3e4ff */
[----:B------:R-:W-:Y:S01]  /*b2dd0*/  IMAD.X R101, RZ, RZ, RZ, P3 ;  /* 0x000000ffff657224 */ /* 0x000fe200018e06ff */
[----:B------:R-:W-:Y:S01]  /*b2de0*/  IADD3 R5, P3, PT, R126, R125, RZ ;  /* 0x0000007d7e057210 */ /* 0x000fe20007f7e0ff */
[----:B------:R-:W-:Y:S01]  /*b2df0*/  IMAD.MOV.U32 R100, RZ, RZ, R127 ;  /* 0x000000ffff647224 */ /* 0x000fe200078e007f */
[----:B------:R-:W-:Y:S01]  /*b2e00*/  IADD3.X R137, P0, PT, R138, R51, RZ, P0, !PT ;  /* 0x000000338a897210 */ /* 0x000fe2000071e4ff */
[----:B------:R-:W-:Y:S01]  /*b2e10*/  IMAD.WIDE.U32 R80, R40, 0xf5138f, R80 ;  /* 0x00f5138f28507825 */ /* 0x000fe200078e0050 */
[----:B------:R-:W-:-:S02]  /*b2e20*/  IADD3.X RZ, P2, PT, R61, R53, RZ, P2, !PT ;  /* 0x000000353dff7210 */ /* 0x000fc4000175e4ff */
[----:B------:R-:W-:Y:S01]  /*b2e30*/  IADD3.X R79, P1, PT, R79, R58, RZ, P1, !PT ;  /* 0x0000003a4f4f7210 */ /* 0x000fe20000f3e4ff */
[----:B------:R-:W-:Y:S01]  /*b2e40*/  IMAD.WIDE.U32.X R100, R33, R3, R100, P3 ;  /* 0x0000000321647225 */ /* 0x000fe200018e0464 */
[----:B------:R-:W-:Y:S02]  /*b2e50*/  IADD3 RZ, P3, PT, R136, R98, RZ ;  /* 0x0000006288ff7210 */ /* 0x000fe40007f7e0ff */
[----:B------:R-:W-:Y:S01]  /*b2e60*/  IADD3.X R3, P0, PT, RZ, RZ, RZ, P0, !PT ;  /* 0x000000ffff037210 */ /* 0x000fe2000071e4ff */
[----:B------:R-:W-:Y:S01]  /*b2e70*/  IMAD.WIDE.U32 R98, R27, R2, R136 ;  /* 0x000000021b627225 */ /* 0x000fe200078e0088 */
[----:B------:R-:W-:Y:S02]  /*b2e80*/  IADD3.X RZ, P3, PT, R137, R65, RZ, P3, !PT ;  /* 0x0000004189ff7210 */ /* 0x000fe40001f7e4ff */
[----:B------:R-:W-:Y:S01]  /*b2e90*/  IADD3.X R73, P2, PT, R73, R108, RZ, P2, !PT ;  /* 0x0000006c49497210 */ /* 0x000fe2000175e4ff */
        /* <DEDUP_REMOVED lines=8> */
[----:B------:R-:W-:Y:S01]  /*b2f20*/  IMAD.WIDE.U32 R108, R29, R6, R60 ;  /* 0x000000061d6c7225 */ /* 0x000fe200078e003c */
[----:B------:R-:W-:-:S03]  /*b2f30*/  IADD3.X R60, P2, PT, R73, R98, RZ, P2, !PT ;  /* 0x00000062493c7210 */ /* 0x000fc6000175e4ff */
[----:B------:R-:W-:Y:S01]  /*b2f40*/  IMAD.WIDE.U32 R58, P0, R29, R13, R58 ;  /* 0x0000000d1d3a7225 */ /* 0x000fe2000780003a */
[----:B------:R-:W-:Y:S02]  /*b2f50*/  IADD3.X R61, P2, PT, R63, R136, RZ, P2, !PT ;  /* 0x000000883f3d7210 */ /* 0x000fe4000175e4ff */
[----:B------:R-:W-:Y:S01]  /*b2f60*/  IADD3.X R48, P1, PT, R79, R108, RZ, P1, !PT ;  /* 0x0000006c4f307210 */ /* 0x000fe20000f3e4ff */
[----:B------:R-:W-:Y:S01]  /*b2f70*/  IMAD.X R137, RZ, RZ, RZ, P0 ;  /* 0x000000ffff897224 */ /* 0x000fe200000e06ff */
[----:B------:R-:W-:Y:S01]  /*b2f80*/  IADD3 R51, P0, PT, R58, R139, RZ ;  /* 0x0000008b3a337210 */ /* 0x000fe20007f1e0ff */
[----:B------:R-:W-:Y:S01]  /*b2f90*/  IMAD.WIDE.U32 R98, R41, 0x17c510ea, RZ ;  /* 0x17c510ea29627825 */ /* 0x000fe200078e00ff */
[----:B------:R-:W-:-:S03]  /*b2fa0*/  IADD3.X R53, P2, PT, RZ, RZ, RZ, P2, !PT ;  /* 0x000000ffff357210 */ /* 0x000fc6000175e4ff */
[----:B------:R-:W-:Y:S02]  /*b2fb0*/  IMAD.MOV.U32 R136, RZ, RZ, R59 ;  /* 0x000000ffff887224 */ /* 0x000fe400078e003b */
[----:B------:R-:W-:-:S04]  /*b2fc0*/  IMAD.WIDE.U32 R132, R41, 0x6ca1493b, RZ ;  /* 0x6ca1493b29847825 */ /* 0x000fc800078e00ff */
[----:B------:R-:W-:-:S04]  /*b2fd0*/  IMAD.WIDE.U32.X R136, R32, R13, R136, P0 ;  /* 0x0000000d20887225 */ /* 0x000fc800000e0488 */
[----:B------:R-:W-:-:S04]  /*b2fe0*/  IMAD.WIDE.U32 R98, P0, R40, 0x1ae3a46, R98 ;  /* 0x01ae3a4628627825 */ /* 0x000fc80007800062 */
[----:B------:R-:W-:Y:S02]  /*b2ff0*/  IMAD.IADD R123, R81, 0x1, R122 ;  /* 0x00000001517b7824 */ /* 0x000fe400078e027a */
[----:B------:R-:W-:Y:S02]  /*b3000*/  IMAD.IADD R122, R109, 0x1, R84 ;  /* 0x000000016d7a7824 */ /* 0x000fe400078e0254 */
[----:B------:R-:W-:Y:S01]  /*b3010*/  IMAD.WIDE.U32 R84, R40, 0x17c510ea, RZ ;  /* 0x17c510ea28547825 */ /* 0x000fe200078e00ff */
[----:B------:R-:W-:-:S03]  /*b3020*/  IADD3.X R81, P5, PT, R130, R123, RZ, P5, !PT ;  /* 0x0000007b82517210 */ /* 0x000fc60002fbe4ff */
[----:B------:R-:W-:Y:S01]  /*b3030*/  IMAD.X R107, RZ, RZ, RZ, P0 ;  /* 0x000000ffff6b7224 */ /* 0x000fe200000e06ff */
[----:B------:R-:W-:Y:S01]  /*b3040*/  IADD3 RZ, P0, PT, R60, R106, RZ ;  /* 0x0000006a3cff7210 */ /* 0x000fe20007f1e0ff */
[----:B------:R-:W-:-:S03]  /*b3050*/  IMAD.WIDE.U32 R132, P3, R40, -0x39c4fa40, R132 ;  /* 0xc63b05c028847825 */ /* 0x000fc60007860084 */
[----:B------:R-:W-:Y:S01]  /*b3060*/  IADD3.X RZ, P0, PT, R61, R49, RZ, P0, !PT ;  /* 0x000000313dff7210 */ /* 0x000fe2000071e4ff */
[----:B------:R-:W-:Y:S01]  /*b3070*/  IMAD.WIDE.U32 R108, R40, 0x6ca1493b, RZ ;  /* 0x6ca1493b286c7825 */ /* 0x000fe200078e00ff */
[----:B------:R-:W-:Y:S02]  /*b3080*/  IADD3.X R49, P1, PT, R75, R122, RZ, P1, !PT ;  /* 0x0000007a4b317210 */ /* 0x000fe40000f3e4ff */
[----:B------:R-:W-:Y:S01]  /*b3090*/  IADD3.X R53, P0, PT, R53, R114, RZ, P0, !PT ;  /* 0x0000007235357210 */ /* 0x000fe2000071e4ff */
[----:B------:R-:W-:Y:S01]  /*b30a0*/  IMAD.X R63, RZ, RZ, RZ, P2 ;  /* 0x000000ffff3f7224 */ /* 0x000fe200010e06ff */
[----:B------:R-:W-:Y:S01]  /*b30b0*/  IADD3 R45, P2, PT, R98, R85, RZ ;  /* 0x00000055622d7210 */ /* 0x000fe20007f5e0ff */
[----:B------:R-:W-:Y:S01]  /*b30c0*/  IMAD.WIDE.U32 R140, R69, -0x45f6b800, RZ ;  /* 0xba094800458c7825 */ /* 0x000fe200078e00ff */
[----:B------:R-:W-:-:S03]  /*b30d0*/  IADD3.X R59, P1, PT, RZ, RZ, RZ, P1, !PT ;  /* 0x000000ffff3b7210 */ /* 0x000fc60000f3e4ff */
[----:B------:R-:W-:Y:S01]  /*b30e0*/  IMAD.X R105, RZ, RZ, RZ, P3 ;  /* 0x000000ffff697224 */ /* 0x000fe200018e06ff */
[----:B------:R-:W-:Y:S01]  /*b30f0*/  IADD3 R3, P3, PT, R132, R109, RZ ;  /* 0x0000006d84037210 */ /* 0x000fe20007f7e0ff */
[----:B------:R-:W-:Y:S02]  /*b3100*/  IMAD.MOV.U32 R106, RZ, RZ, R99 ;  /* 0x000000ffff6a7224 */ /* 0x000fe400078e0063 */
[----:B------:R-:W-:Y:S02]  /*b3110*/  IMAD.MOV.U32 R104, RZ, RZ, R133 ;  /* 0x000000ffff687224 */ /* 0x000fe400078e0085 */
[----:B------:R-:W-:-:S04]  /*b3120*/  IMAD.WIDE.U32.X R106, R41, 0x1ae3a46, R106, P2 ;  /* 0x01ae3a46296a7825 */ /* 0x000fc800010e046a */
[----:B------:R-:W-:-:S04]  /*b3130*/  IMAD.WIDE.U32 R140, P2, R112, 0x1ef3622f, R140 ;  /* 0x1ef3622f708c7825 */ /* 0x000fc8000784008c */
[----:B------:R-:W-:Y:S01]  /*b3140*/  IMAD.WIDE.U32.X R104, R41, -0x39c4fa40, R104, P3 ;  /* 0xc63b05c029687825 */ /* 0x000fe200018e0468 */
[----:B------:R-:W-:Y:S02]  /*b3150*/  IADD3 RZ, P3, PT, R48, R56, RZ ;  /* 0x0000003830ff7210 */ /* 0x000fe40007f7e0ff */
[----:B------:R-:W-:Y:S01]  /*b3160*/  IADD3.X R56, P0, PT, R63, R115, RZ, P0, !PT ;  /* 0x000000733f387210 */ /* 0x000fe2000071e4ff */
[----:B------:R-:W-:Y:S01]  /*b3170*/  IMAD.WIDE.U32 R142, R112, 0x30000000, R88 ;  /* 0x30000000708e7825 */ /* 0x000fe200078e0058 */
[----:B------:R-:W-:Y:S02]  /*b3180*/  IADD3.X R63, PT, PT, RZ, RZ, RZ, P1, !PT ;  /* 0x000000ffff3f7210 */ /* 0x000fe40000ffe4ff */
[----:B------:R-:W-:Y:S01]  /*b3190*/  IADD3 RZ, P1, PT, R80, R144, RZ ;  /* 0x0000009050ff7210 */ /* 0x000fe20007f3e0ff */
[----:B------:R-:W-:Y:S01]  /*b31a0*/  IMAD.X R129, RZ, RZ, RZ, P2 ;  /* 0x000000ffff817224 */ /* 0x000fe200010e06ff */
[----:B------:R-:W-:Y:S01]  /*b31b0*/  IADD3 R145, P2, PT, R140, R145, RZ ;  /* 0x000000918c917210 */ /* 0x000fe20007f5e0ff */
[----:B------:R-:W-:Y:S01]  /*b31c0*/  IMAD.IADD R41, R143, 0x1, R128 ;  /* 0x000000018f297824 */ /* 0x000fe200078e0280 */
[----:B------:R-:W-:Y:S01]  /*b31d0*/  IADD3.X R38, P0, PT, R53, R38, RZ, P0, !PT ;  /* 0x0000002635267210 */ /* 0x000fe2000071e4ff */
[----:B------:R-:W-:Y:S01]  /*b31e0*/  IMAD.MOV.U32 R128, RZ, RZ, R141 ;  /* 0x000000ffff807224 */ /* 0x000fe200078e008d */
[----:B------:R-:W-:Y:S01]  /*b31f0*/  IADD3.X R53, P5, PT, RZ, RZ, RZ, P5, !PT ;  /* 0x000000ffff357210 */ /* 0x000fe20002fbe4ff */
[----:B------:R-:W-:Y:S01]  /*b3200*/  IMAD.WIDE.U32 R88, R142, -0x1, RZ ;  /* 0xffffffff8e587825 */ /* 0x000fe200078e00ff */
[----:B------:R-:W-:-:S02]  /*b3210*/  IADD3.X RZ, P1, PT, R81, R145, RZ, P1, !PT ;  /* 0x0000009151ff7210 */ /* 0x000fc40000f3e4ff */
[----:B------:R-:W-:Y:S01]  /*b3220*/  IADD3.X RZ, P3, PT, R49, R39, RZ, P3, !PT ;  /* 0x0000002731ff7210 */ /* 0x000fe20001f7e4ff */
[----:B------:R-:W-:Y:S01]  /*b3230*/  IMAD.WIDE.U32.X R122, R69, 0x1ef3622f, R128, P2 ;  /* 0x1ef3622f457a7825 */ /* 0x000fe200010e0480 */
[----:B------:R-:W-:Y:S02]  /*b3240*/  IADD3.X R39, P0, PT, R56, R47, RZ, P0, !PT ;  /* 0x0000002f38277210 */ /* 0x000fe4000071e4ff */
[----:B------:R-:W-:Y:S01]  /*b3250*/  IADD3.X R47, P3, PT, R59, R70, RZ, P3, !PT ;  /* 0x000000463b2f7210 */ /* 0x000fe20001f7e4ff */
[----:B------:R-:W-:Y:S01]  /*b3260*/  IMAD.X R73, RZ, RZ, RZ, P5 ;  /* 0x000000ffff497224 */ /* 0x000fe200028e06ff */
[----:B------:R-:W-:Y:S01]  /*b3270*/  IADD3 RZ, P5, PT, R38, R138, RZ ;  /* 0x0000008a26ff7210 */ /* 0x000fe20007fbe0ff */
[----:B------:R-:W-:Y:S01]  /*b3280*/  IMAD.WIDE.U32 R114, R88, 0x1, RZ ;  /* 0x0000000158727825 */ /* 0x000fe200078e00ff */
[----:B------:R-:W-:Y:S02]  /*b3290*/  IADD3.X R53, P1, PT, R53, R122, RZ, P1, !PT ;  /* 0x0000007a35357210 */ /* 0x000fe40000f3e4ff */
[----:B------:R-:W-:Y:S01]  /*b32a0*/  IADD3.X RZ, P5, PT, R39, R51, RZ, P5, !PT ;  /* 0x0000003327ff7210 */ /* 0x000fe20002fbe4ff */
[----:B------:R-:W-:Y:S01]  /*b32b0*/  IMAD.WIDE.U32 R94, R31, R12, R94 ;  /* 0x0000000c1f5e7225 */ /* 0x000fe200078e005e */
[----:B------:R-:W-:-:S02]  /*b32c0*/  IADD3.X R51, P1, PT, R73, R123, RZ, P1, !PT ;  /* 0x0000007b49337210 */ /* 0x000fc40000f3e4ff */
[----:B------:R-:W-:Y:S01]  /*b32d0*/  IADD3.X R63, P3, PT, R63, R71, RZ, P3, !PT ;  /* 0x000000473f3f7210 */ /* 0x000fe20001f7e4ff */
[----:B------:R-:W-:Y:S01]  /*b32e0*/  IMAD.WIDE.U32 R122, R29, R4, R60 ;  /* 0x000000041d7a7225 */ /* 0x000fe200078e003c */
[C---:B------:R-:W-:Y:S02]  /*b32f0*/  IADD3 RZ, P2, PT, R142.reuse, R114, RZ ;  /* 0x000000728eff7210 */ /* 0x040fe40007f5e0ff */
[----:B------:R-:W-:Y:S01]  /*b3300*/  IADD3.X R59, P0, PT, RZ, RZ, RZ, P0, !PT ;  /* 0x000000ffff3b7210 */ /* 0x000fe2000071e4ff */
[----:B------:R-:W-:Y:S01]  /*b3310*/  IMAD R65, R142, -0x7af74001, -R41 ;  /* 0x8508bfff8e417824 */ /* 0x000fe200078e0a29 */
[----:B------:R-:W-:Y:S01]  /*b3320*/  IADD3.X R114, P4, PT, R37, R94, RZ, P4, !PT ;  /* 0x0000005e25727210 */ /* 0x000fe2000279e4ff */
[----:B------:R-:W-:Y:S01]  /*b3330*/  IMAD.IADD R142, R95, 0x1, R46 ;  /* 0x000000015f8e7824 */ /* 0x000fe200078e022e */
[----:B------:R-:W-:Y:S01]  /*b3340*/  IADD3.X R46, P3, PT, R47, R122, RZ, P3, !PT ;  /* 0x0000007a2f2e7210 */ /* 0x000fe20001f7e4ff */
[----:B------:R-:W-:Y:S01]  /*b3350*/  IMAD.IADD R86, R123, 0x1, R86 ;  /* 0x000000017b567824 */ /* 0x000fe200078e0256 */
[----:B------:R-:W-:Y:S01]  /*b3360*/  IADD3.X R56, P5, PT, R59, R136, RZ, P5, !PT ;  /* 0x000000883b387210 */ /* 0x000fe20002fbe4ff */
[----:B------:R-:W-:-:S03]  /*b3370*/  IMAD.WIDE.U32 R70, R34, R2, RZ ;  /* 0x0000000222467225 */ /* 0x000fc600078e00ff */
[----:B------:R-:W-:Y:S01]  /*b3380*/  IADD3.X R47, P3, PT, R63, R86, RZ, P3, !PT ;  /* 0x000000563f2f7210 */ /* 0x000fe20001f7e4ff */
[----:B------:R-:W-:Y:S01]  /*b3390*/  IMAD.WIDE.U32 R138, R69, 0xf5138f, RZ ;  /* 0x00f5138f458a7825 */ /* 0x000fe200078e00ff */
[----:B------:R-:W-:Y:S02]  /*b33a0*/  IADD3.X R59, PT, PT, R137, RZ, RZ, P5, P0 ;  /* 0x000000ff893b7210 */ /* 0x000fe40002fe04ff */
[----:B------:R-:W-:Y:S01]  /*b33b0*/  IADD3.X R37, P3, PT, RZ, RZ, RZ, P3, !PT ;  /* 0x000000ffff257210 */ /* 0x000fe20001f7e4ff */
[----:B------:R-:W-:-:S04]  /*b33c0*/  IMAD.WIDE.U32 R70, P0, R31, R13, R70 ;  /* 0x0000000d1f467225 */ /* 0x000fc80007800046 */
[----:B------:R-:W-:-:S04]  /*b33d0*/  IMAD.WIDE.U32 R60, R31, R2, RZ ;  /* 0x000000021f3c7225 */ /* 0x000fc800078e00ff */
[----:B------:R-:W-:-:S04]  /*b33e0*/  IMAD.WIDE.U32 R138, P5, R112, 0x1a22d9f3, R138 ;  /* 0x1a22d9f3708a7825 */ /* 0x000fc800078a008a */
[----:B------:R-:W-:-:S04]  /*b33f0*/  IMAD.WIDE.U32 R136, R112, 0xf5138f, RZ ;  /* 0x00f5138f70887825 */ /* 0x000fc800078e00ff */
[----:B------:R-:W-:-:S04]  /*b3400*/  IMAD.WIDE.U32 R128, R69, 0x6ca1493b, RZ ;  /* 0x6ca1493b45807825 */ /* 0x000fc800078e00ff */
[----:B------:R-:W-:Y:S02]  /*b3410*/  IMAD.IADD R65, R89, 0x1, R65 ;  /* 0x0000000159417824 */ /* 0x000fe400078e0241 */
[----:B------:R-:W-:Y:S01]  /*b3420*/  IMAD.X R87, RZ, RZ, RZ, P0 ;  /* 0x000000ffff577224 */ /* 0x000fe200000e06ff */
[----:B------:R-:W-:Y:S01]  /*b3430*/  IADD3 R61, P0, PT, R70, R61, RZ ;  /* 0x0000003d463d7210 */ /* 0x000fe20007f1e0ff */
[----:B------:R-:W-:Y:S02]  /*b3440*/  IMAD.MOV.U32 R86, RZ, RZ, R71 ;  /* 0x000000ffff567224 */ /* 0x000fe400078e0047 */
[----:B------:R-:W-:Y:S01]  /*b3450*/  IMAD.X R131, RZ, RZ, RZ, P5 ;  /* 0x000000ffff837224 */ /* 0x000fe200028e06ff */
[----:B------:R-:W-:Y:S01]  /*b3460*/  IADD3 R71, P5, PT, R138, R137, RZ ;  /* 0x000000898a477210 */ /* 0x000fe20007fbe0ff */
[----:B------:R-:W-:Y:S02]  /*b3470*/  IMAD.X R63, RZ, RZ, RZ, P3 ;  /* 0x000000ffff3f7224 */ /* 0x000fe400018e06ff */
[----:B------:R-:W-:-:S04]  /*b3480*/  IMAD.WIDE.U32 R94, R65, 0x1, RZ ;  /* 0x00000001415e7825 */ /* 0x000fc800078e00ff */
[----:B------:R-:W-:-:S04]  /*b3490*/  IMAD.WIDE.U32 R128, P3, R112, -0x39c4fa40, R128 ;  /* 0xc63b05c070807825 */ /* 0x000fc80007860080 */
[----:B------:R-:W-:Y:S02]  /*b34a0*/  IMAD.MOV.U32 R130, RZ, RZ, R139 ;  /* 0x000000ffff827224 */ /* 0x000fe400078e008b */
[----:B------:R-:W-:-:S04]  /*b34b0*/  IMAD.WIDE.U32 R122, R112, 0x6ca1493b, RZ ;  /* 0x6ca1493b707a7825 */ /* 0x000fc800078e00ff */
[----:B------:R-:W-:Y:S01]  /*b34c0*/  IMAD.WIDE.U32.X R86, R34, R13, R86, P0 ;  /* 0x0000000d22567225 */ /* 0x000fe200000e0456 */
[----:B------:R-:W-:-:S03]  /*b34d0*/  IADD3 RZ, P0, PT, R114, R108, RZ ;  /* 0x0000006c72ff7210 */ /* 0x000fc60007f1e0ff */
[----:B------:R-:W-:-:S04]  /*b34e0*/  IMAD.WIDE.U32.X R130, R69, 0x1a22d9f3, R130, P5 ;  /* 0x1a22d9f345827825 */ /* 0x000fc800028e0482 */
[----:B------:R-:W-:Y:S01]  /*b34f0*/  IMAD.X R109, RZ, RZ, RZ, P3 ;  /* 0x000000ffff6d7224 */ /* 0x000fe200018e06ff */
[----:B------:R-:W-:Y:S01]  /*b3500*/  IADD3 R73, P3, PT, R128, R123, RZ ;  /* 0x0000007b80497210 */ /* 0x000fe20007f7e0ff */
[----:B------:R-:W-:-:S04]  /*b3510*/  IMAD.WIDE.U32 R94, P5, R88, -0x7af74000, R94 ;  /* 0x8508c000585e7825 */ /* 0x000fc800078a005e */
[----:B------:R-:W-:Y:S01]  /*b3520*/  IMAD.MOV.U32 R108, RZ, RZ, R129 ;  /* 0x000000ffff6c7224 */ /* 0x000fe200078e0081 */
[----:B------:R-:W-:Y:S01]  /*b3530*/  IADD3.X R111, PT, PT, RZ, RZ, RZ, P5, !PT ;  /* 0x000000ffff6f7210 */ /* 0x000fe20002ffe4ff */
[----:B------:R-:W-:Y:S01]  /*b3540*/  IMAD.WIDE.U32 R80, R112, -0x45f6b800, R80 ;  /* 0xba09480070507825 */ /* 0x000fe200078e0050 */
[----:B------:R-:W-:-:S03]  /*b3550*/  IADD3 RZ, P5, PT, R46, R110, RZ ;  /* 0x0000006e2eff7210 */ /* 0x000fc60007fbe0ff */
[----:B------:R-:W-:Y:S01]  /*b3560*/  IMAD.WIDE.U32.X R108, R69, -0x39c4fa40, R108, P3 ;  /* 0xc63b05c0456c7825 */ /* 0x000fe200018e046c */
[----:B------:R-:W-:Y:S02]  /*b3570*/  IADD3 R94, P3, PT, R115, R94, RZ ;  /* 0x0000005e735e7210 */ /* 0x000fe40007f7e0ff */
[----:B------:R-:W-:Y:S01]  /*b3580*/  IADD3.X R115, P4, PT, R43, R142, RZ, P4, !PT ;  /* 0x0000008e2b737210 */ /* 0x000fe2000279e4ff */
[----:B------:R-:W-:Y:S01]  /*b3590*/  IMAD.MOV.U32 R110, RZ, RZ, R95 ;  /* 0x000000ffff6e7224 */ /* 0x000fe200078e005f */
[----:B------:R-:W-:Y:S01]  /*b35a0*/  IADD3.X RZ, P2, PT, R41, R94, RZ, P2, !PT ;  /* 0x0000005e29ff7210 */ /* 0x000fe2000175e4ff */
[----:B------:R-:W-:Y:S01]  /*b35b0*/  IMAD.WIDE.U32 R94, R69, 0x17c510ea, RZ ;  /* 0x17c510ea455e7825 */ /* 0x000fe200078e00ff */
[----:B------:R-:W-:Y:S02]  /*b35c0*/  IADD3.X RZ, P0, PT, R115, R3, RZ, P0, !PT ;  /* 0x0000000373ff7210 */ /* 0x000fe4000071e4ff */
[----:B------:R-:W-:Y:S01]  /*b35d0*/  IADD3.X RZ, P5, PT, R47, R57, RZ, P5, !PT ;  /* 0x000000392fff7210 */ /* 0x000fe20002fbe4ff */
[----:B------:R-:W-:-:S03]  /*b35e0*/  IMAD.WIDE.U32.X R110, R65, -0x7af74000, R110, P3 ;  /* 0x8508c000416e7825 */ /* 0x000fc600018e046e */
[----:B------:R-:W-:Y:S01]  /*b35f0*/  IADD3.X R37, P5, PT, R37, R118, RZ, P5, !PT ;  /* 0x0000007625257210 */ /* 0x000fe20002fbe4ff */
[----:B------:R-:W-:Y:S01]  /*b3600*/  IMAD.WIDE.U32 R114, R40, 0x6ca1493b, R114 ;  /* 0x6ca1493b28727825 */ /* 0x000fe200078e0072 */
[----:B------:R-:W-:Y:S02]  /*b3610*/  IADD3.X R43, P2, PT, RZ, R110, RZ, P2, !PT ;  /* 0x0000006eff2b7210 */ /* 0x000fe4000175e4ff */
[----:B------:R-:W-:Y:S01]  /*b3620*/  IADD3.X R63, P5, PT, R63, R119, RZ, P5, !PT ;  /* 0x000000773f3f7210 */ /* 0x000fe20002fbe4ff */
[----:B------:R-:W-:Y:S01]  /*b3630*/  IMAD.IADD R142, R115, 0x1, R132 ;  /* 0x00000001738e7824 */ /* 0x000fe200078e0284 */
[----:B------:R-:W-:Y:S01]  /*b3640*/  IADD3.X R41, P2, PT, RZ, R111, RZ, P2, !PT ;  /* 0x0000006fff297210 */ /* 0x000fe2000175e4ff */
[----:B------:R-:W-:Y:S01]  /*b3650*/  IMAD.WIDE.U32 R94, P3, R112, 0x1ae3a46, R94 ;  /* 0x01ae3a46705e7825 */ /* 0x000fe2000786005e */
[----:B------:R-:W-:-:S03]  /*b3660*/  IADD3.X R114, P1, PT, R53, R114, RZ, P1, !PT ;  /* 0x0000007235727210 */ /* 0x000fc60000f3e4ff */
[----:B------:R-:W-:Y:S01]  /*b3670*/  IMAD.WIDE.U32 R132, R112, 0x17c510ea, RZ ;  /* 0x17c510ea70847825 */ /* 0x000fe200078e00ff */
[----:B------:R-:W-:Y:S02]  /*b3680*/  IADD3.X R115, P1, PT, R51, R142, RZ, P1, !PT ;  /* 0x0000008e33737210 */ /* 0x000fe40000f3e4ff */
[----:B------:R-:W-:Y:S01]  /*b3690*/  IADD3.X R51, P4, PT, RZ, RZ, RZ, P4, !PT ;  /* 0x000000ffff337210 */ /* 0x000fe2000279e4ff */
[----:B------:R-:W-:Y:S01]  /*b36a0*/  IMAD.X R111, RZ, RZ, RZ, P3 ;  /* 0x000000ffff6f7224 */ /* 0x000fe200018e06ff */
[----:B------:R-:W-:Y:S01]  /*b36b0*/  IADD3 R3, P3, PT, R94, R133, RZ ;  /* 0x000000855e037210 */ /* 0x000fe20007f7e0ff */
[----:B------:R-:W-:Y:S01]  /*b36c0*/  IMAD.MOV.U32 R110, RZ, RZ, R95 ;  /* 0x000000ffff6e7224 */ /* 0x000fe200078e005f */
[----:B------:R-:W-:Y:S01]  /*b36d0*/  IADD3.X R51, P0, PT, R51, R104, RZ, P0, !PT ;  /* 0x0000006833337210 */ /* 0x000fe2000071e4ff */
[----:B------:R-:W-:Y:S01]  /*b36e0*/  IMAD.WIDE.U32 R118, R29, R2, R38 ;  /* 0x000000021d767225 */ /* 0x000fe200078e0026 */
[----:B------:R-:W-:-:S03]  /*b36f0*/  IADD3.X R53, P1, PT, RZ, RZ, RZ, P1, !PT ;  /* 0x000000ffff357210 */ /* 0x000fc60000f3e4ff */
[----:B------:R-:W-:Y:S01]  /*b3700*/  IMAD.WIDE.U32.X R38, R69, 0x1ae3a46, R110, P3 ;  /* 0x01ae3a4645267825 */ /* 0x000fe200018e046e */
[----:B------:R-:W-:Y:S02]  /*b3710*/  IADD3.X R110, P2, PT, R43, R80, RZ, P2, !PT ;  /* 0x000000502b6e7210 */ /* 0x000fe4000175e4ff */
[----:B------:R-:W-:Y:S01]  /*b3720*/  IADD3.X R80, P5, PT, R37, R118, RZ, P5, !PT ;  /* 0x0000007625507210 */ /* 0x000fe20002fbe4ff */
[----:B------:R-:W-:Y:S02]  /*b3730*/  IMAD.IADD R58, R119, 0x1, R58 ;  /* 0x00000001773a7824 */ /* 0x000fe400078e023a */
[----:B------:R-:W-:-:S04]  /*b3740*/  IMAD.WIDE.U32 R118, R65, 0x30000000, RZ ;  /* 0x3000000041767825 */ /* 0x000fc800078e00ff */
[----:B------:R-:W-:Y:S01]  /*b3750*/  IMAD.IADD R144, R81, 0x1, R140 ;  /* 0x0000000151907824 */ /* 0x000fe200078e028c */
[----:B------:R-:W-:Y:S01]  /*b3760*/  IADD3.X R81, P5, PT, R63, R58, RZ, P5, !PT ;  /* 0x0000003a3f517210 */ /* 0x000fe20002fbe4ff */
[----:B------:R-:W-:Y:S02]  /*b3770*/  IMAD.X R37, RZ, RZ, RZ, P4 ;  /* 0x000000ffff257224 */ /* 0x000fe400020e06ff */
[C---:B------:R-:W-:Y:S01]  /*b3780*/  IMAD.WIDE.U32 R140, R88.reuse, 0x30000000, RZ ;  /* 0x30000000588c7825 */ /* 0x040fe200078e00ff */
[----:B------:R-:W-:Y:S02]  /*b3790*/  IADD3.X R111, P2, PT, R41, R144, RZ, P2, !PT ;  /* 0x00000090296f7210 */ /* 0x000fe4000175e4ff */
[----:B------:R-:W-:Y:S01]  /*b37a0*/  IADD3.X R37, P0, PT, R37, R105, RZ, P0, !PT ;  /* 0x0000006925257210 */ /* 0x000fe2000071e4ff */
[----:B------:R-:W-:Y:S01]  /*b37b0*/  IMAD.WIDE.U32 R118, P3, R88, 0x170b5d44, R118 ;  /* 0x170b5d4458767825 */ /* 0x000fe20007860076 */
[----:B------:R-:W-:Y:S02]  /*b37c0*/  IADD3.X R57, P5, PT, RZ, RZ, RZ, P5, !PT ;  /* 0x000000ffff397210 */ /* 0x000fe40002fbe4ff */
[----:B------:R-:W-:Y:S01]  /*b37d0*/  IADD3.X R69, P2, PT, RZ, RZ, RZ, P2, !PT ;  /* 0x000000ffff457210 */ /* 0x000fe2000175e4ff */
[----:B------:R-:W-:Y:S01]  /*b37e0*/  IMAD.X R105, RZ, RZ, RZ, P3 ;  /* 0x000000ffff697224 */ /* 0x000fe200018e06ff */
[----:B------:R-:W-:Y:S01]  /*b37f0*/  IADD3 R141, P4, PT, R118, R141, RZ ;  /* 0x0000008d768d7210 */ /* 0x000fe20007f9e0ff */
[----:B------:R-:W-:Y:S01]  /*b3800*/  IMAD.X R63, RZ, RZ, RZ, P1 ;  /* 0x000000ffff3f7224 */ /* 0x000fe200008e06ff */
[----:B------:R-:W-:Y:S01]  /*b3810*/  IADD3 RZ, P3, PT, R80, R116, RZ ;  /* 0x0000007450ff7210 */ /* 0x000fe20007f7e0ff */
[----:B------:R-:W-:Y:S01]  /*b3820*/  IMAD.MOV.U32 R104, RZ, RZ, R119 ;  /* 0x000000ffff687224 */ /* 0x000fe200078e0077 */
[----:B------:R-:W-:Y:S01]  /*b3830*/  IADD3 RZ, P1, PT, R110, R140, RZ ;  /* 0x0000008c6eff7210 */ /* 0x000fe20007f3e0ff */
[----:B------:R-:W-:Y:S01]  /*b3840*/  IMAD.X R43, RZ, RZ, RZ, P5 ;  /* 0x000000ffff2b7224 */ /* 0x000fe200028e06ff */
[----:B------:R-:W-:Y:S01]  /*b3850*/  IADD3.X RZ, P3, PT, R81, R7, RZ, P3, !PT ;  /* 0x0000000751ff7210 */ /* 0x000fe20001f7e4ff */
[----:B------:R-:W-:Y:S01]  /*b3860*/  IMAD.WIDE.U32.X R104, R65, 0x170b5d44, R104, P4 ;  /* 0x170b5d4441687825 */ /* 0x000fe200020e0468 */
[----:B------:R-:W-:-:S02]  /*b3870*/  IADD3.X RZ, P1, PT, R111, R141, RZ, P1, !PT ;  /* 0x0000008d6fff7210 */ /* 0x000fc40000f3e4ff */
[----:B------:R-:W-:Y:S01]  /*b3880*/  IADD3.X R57, P3, PT, R57, R120, RZ, P3, !PT ;  /* 0x0000007839397210 */ /* 0x000fe20001f7e4ff */
[----:B------:R-:W-:Y:S01]  /*b3890*/  IMAD.WIDE.U32 R54, R31, R10, R54 ;  /* 0x0000000a1f367225 */ /* 0x000fe200078e0036 */
[----:B------:R-:W-:Y:S02]  /*b38a0*/  IADD3.X R69, P1, PT, R69, R104, RZ, P1, !PT ;  /* 0x0000006845457210 */ /* 0x000fe40000f3e4ff */
[----:B------:R-:W-:Y:S01]  /*b38b0*/  IADD3.X R120, P3, PT, R43, R121, RZ, P3, !PT ;  /* 0x000000792b787210 */ /* 0x000fe20001f7e4ff */
[----:B------:R-:W-:Y:S01]  /*b38c0*/  IMAD.X R104, RZ, RZ, RZ, P2 ;  /* 0x000000ffff687224 */ /* 0x000fe200010e06ff */
[----:B------:R-:W-:Y:S01]  /*b38d0*/  IADD3 RZ, P4, PT, R54, R42, RZ ;  /* 0x0000002a36ff7210 */ /* 0x000fe20007f9e0ff */
[----:B------:R-:W-:Y:S01]  /*b38e0*/  IMAD.WIDE.U32 R42, R88, 0x30000000, R110 ;  /* 0x30000000582a7825 */ /* 0x000fe200078e006e */
[----:B------:R-:W-:Y:S02]  /*b38f0*/  IADD3 RZ, P5, PT, R114, R136, RZ ;  /* 0x0000008872ff7210 */ /* 0x000fe40007fbe0ff */
[----:B------:R-:W-:Y:S01]  /*b3900*/  IADD3.X R104, P2, PT, R104, R105, RZ, P1, !PT ;  /* 0x0000006968687210 */ /* 0x000fe20000f5e4ff */
[----:B------:R-:W-:Y:S01]  /*b3910*/  IMAD.IADD R55, R55, 0x1, R52 ;  /* 0x0000000137377824 */ /* 0x000fe200078e0234 */
[----:B------:R-:W-:Y:S01]  /*b3920*/  IADD3.X R56, P1, PT, R57, R56, RZ, P3, !PT ;  /* 0x0000003839387210 */ /* 0x000fe20001f3e4ff */
[----:B------:R-:W-:Y:S01]  /*b3930*/  IMAD.WIDE.U32 R110, R88, -0x45f6b800, RZ ;  /* 0xba094800586e7825 */ /* 0x000fe200078e00ff */
[----:B------:R-:W-:-:S02]  /*b3940*/  IADD3.X RZ, P5, PT, R115, R71, RZ, P5, !PT ;  /* 0x0000004773ff7210 */ /* 0x000fc40002fbe4ff */
[----:B------:R-:W-:Y:S01]  /*b3950*/  IADD3 RZ, P3, PT, R56, R60, RZ ;  /* 0x0000003c38ff7210 */ /* 0x000fe20007f7e0ff */
[----:B------:R-:W-:Y:S01]  /*b3960*/  IMAD.WIDE.U32 R136, R65, 0x17c510ea, RZ ;  /* 0x17c510ea41887825 */ /* 0x000fe200078e00ff */
[----:B------:R-:W-:Y:S02]  /*b3970*/  IADD3.X R57, P1, PT, R120, R59, RZ, P1, !PT ;  /* 0x0000003b78397210 */ /* 0x000fe40000f3e4ff */
[----:B------:R-:W-:Y:S01]  /*b3980*/  IADD3 R7, PT, PT, R43, R118, RZ ;  /* 0x000000762b077210 */ /* 0x000fe20007ffe0ff */
[----:B------:R-:W-:Y:S01]  /*b3990*/  IMAD.WIDE.U32 R118, R65, -0x45f6b800, RZ ;  /* 0xba09480041767825 */ /* 0x000fe200078e00ff */
[----:B------:R-:W-:Y:S02]  /*b39a0*/  IADD3.X RZ, P3, PT, R57, R61, RZ, P3, !PT ;  /* 0x0000003d39ff7210 */ /* 0x000fe40001f7e4ff */
[----:B------:R-:W-:Y:S01]  /*b39b0*/  IADD3.X R43, P1, PT, RZ, RZ, RZ, P1, !PT ;  /* 0x000000ffff2b7210 */ /* 0x000fe20000f3e4ff */
[----:B------:R-:W-:Y:S01]  /*b39c0*/  IMAD.WIDE.U32 R60, R65, 0x6ca1493b, RZ ;  /* 0x6ca1493b413c7825 */ /* 0x000fe200078e00ff */
[----:B------:R-:W-:-:S02]  /*b39d0*/  IADD3.X RZ, P4, PT, R55, R35, RZ, P4, !PT ;  /* 0x0000002337ff7210 */ /* 0x000fc4000279e4ff */
[----:B------:R-:W-:Y:S01]  /*b39e0*/  IADD3.X R35, P5, PT, R53, R130, RZ, P5, !PT ;  /* 0x0000008235237210 */ /* 0x000fe20002fbe4ff */
[----:B------:R-:W-:Y:S01]  /*b39f0*/  IMAD.WIDE.U32 R54, R36, R12, R54 ;  /* 0x0000000c24367225 */ /* 0x000fe200078e0036 */
[----:B------:R-:W-:Y:S02]  /*b3a00*/  IADD3.X R12, P3, PT, R43, R86, RZ, P3, !PT ;  /* 0x000000562b0c7210 */ /* 0x000fe40001f7e4ff */
[----:B------:R-:W-:Y:S01]  /*b3a10*/  IADD3.X R41, P5, PT, R63, R131, RZ, P5, !PT ;  /* 0x000000833f297210 */ /* 0x000fe20002fbe4ff */
[----:B------:R-:W-:Y:S01]  /*b3a20*/  IMAD.WIDE.U32 R52, R112, 0xf5138f, R114 ;  /* 0x00f5138f70347825 */ /* 0x000fe200078e0072 */
[----:B------:R-:W-:Y:S02]  /*b3a30*/  IADD3.X R63, PT, PT, R87, RZ, RZ, P3, P1 ;  /* 0x000000ff573f7210 */ /* 0x000fe40001fe24ff */
[----:B------:R-:W-:Y:S01]  /*b3a40*/  IADD3.X R120, P0, PT, R51, R54, RZ, P0, !PT ;  /* 0x0000003633787210 */ /* 0x000fe2000071e4ff */
[----:B------:R-:W-:Y:S01]  /*b3a50*/  IMAD.WIDE.U32 R114, R65, 0xf5138f, RZ ;  /* 0x00f5138f41727825 */ /* 0x000fe200078e00ff */
[----:B------:R-:W-:-:S02]  /*b3a60*/  IADD3.X R52, P2, PT, R69, R52, RZ, P2, !PT ;  /* 0x0000003445347210 */ /* 0x000fc4000175e4ff */
[----:B------:R-:W-:Y:S01]  /*b3a70*/  IADD3.X R51, P4, PT, RZ, R66, RZ, P4, !PT ;  /* 0x00000042ff337210 */ /* 0x000fe2000279e4ff */
[----:B------:R-:W-:-:S03]  /*b3a80*/  IMAD.WIDE.U32 R118, P1, R88, 0x1ef3622f, R118 ;  /* 0x1ef3622f58767825 */ /* 0x000fc60007820076 */
[----:B------:R-:W-:Y:S01]  /*b3a90*/  IADD3.X R85, P4, PT, RZ, R67, RZ, P4, !PT ;  /* 0x00000043ff557210 */ /* 0x000fe2000279e4ff */
[----:B------:R-:W-:Y:S01]  /*b3aa0*/  IMAD.X R117, RZ, RZ, RZ, P1 ;  /* 0x000000ffff757224 */ /* 0x000fe200008e06ff */
[----:B------:R-:W-:Y:S01]  /*b3ab0*/  IADD3 R79, P1, PT, R118, R111, RZ ;  /* 0x0000006f764f7210 */ /* 0x000fe20007f3e0ff */
[----:B------:R-:W-:Y:S02]  /*b3ac0*/  IMAD.IADD R44, R55, 0x1, R44 ;  /* 0x00000001372c7824 */ /* 0x000fe400078e022c */
[----:B------:R-:W-:Y:S02]  /*b3ad0*/  IMAD.IADD R139, R53, 0x1, R138 ;  /* 0x00000001358b7824 */ /* 0x000fe400078e028a */
[----:B------:R-:W-:Y:S01]  /*b3ae0*/  IMAD.WIDE.U32 R114, P3, R88, 0x1a22d9f3, R114 ;  /* 0x1a22d9f358727825 */ /* 0x000fe20007860072 */
[----:B------:R-:W-:Y:S02]  /*b3af0*/  IADD3.X R121, P0, PT, R37, R44, RZ, P0, !PT ;  /* 0x0000002c25797210 */ /* 0x000fe4000071e4ff */
[----:B------:R-:W-:Y:S01]  /*b3b00*/  IADD3.X R53, P2, PT, R104, R139, RZ, P2, !PT ;  /* 0x0000008b68357210 */ /* 0x000fe2000175e4ff */
[----:B------:R-:W-:-:S03]  /*b3b10*/  IMAD.WIDE.U32 R54, R88, 0xf5138f, RZ ;  /* 0x00f5138f58367825 */ /* 0x000fc600078e00ff */
[----:B------:R-:W-:Y:S01]  /*b3b20*/  IADD3.X R75, P2, PT, RZ, RZ, RZ, P2, !PT ;  /* 0x000000ffff4b7210 */ /* 0x000fe2000175e4ff */
[----:B------:R-:W-:Y:S02]  /*b3b30*/  IMAD.MOV.U32 R116, RZ, RZ, R119 ;  /* 0x000000ffff747224 */ /* 0x000fe400078e0077 */
[----:B------:R-:W-:Y:S02]  /*b3b40*/  IMAD.X R105, RZ, RZ, RZ, P3 ;  /* 0x000000ffff697224 */ /* 0x000fe400018e06ff */
[----:B------:R-:W-:Y:S01]  /*b3b50*/  IMAD.WIDE.U32.X R116, R65, 0x1ef3622f, R116, P1 ;  /* 0x1ef3622f41747825 */ /* 0x000fe200008e0474 */
[----:B------:R-:W-:-:S03]  /*b3b60*/  IADD3 R69, P1, PT, R114, R55, RZ ;  /* 0x0000003772457210 */ /* 0x000fc60007f3e0ff */
[----:B------:R-:W-:-:S04]  /*b3b70*/  IMAD.WIDE.U32 R86, R42, -0x1, RZ ;  /* 0xffffffff2a567825 */ /* 0x000fc800078e00ff */
[----:B------:R-:W-:Y:S02]  /*b3b80*/  IMAD.MOV.U32 R104, RZ, RZ, R115 ;  /* 0x000000ffff687224 */ /* 0x000fe400078e0073 */
[----:B------:R-:W-:-:S04]  /*b3b90*/  IMAD.WIDE.U32 R58, R88, 0x6ca1493b, RZ ;  /* 0x6ca1493b583a7825 */ /* 0x000fc800078e00ff */
        /* <DEDUP_REMOVED lines=8> */
[----:B------:R-:W-:Y:S01]  /*b3c20*/  IMAD.X R71, RZ, RZ, RZ, P2 ;  /* 0x000000ffff477224 */ /* 0x000fe200010e06ff */
[C---:B------:R-:W-:Y:S01]  /*b3c30*/  IADD3 RZ, P2, PT, R42.reuse, R110, RZ ;  /* 0x0000006e2aff7210 */ /* 0x040fe20007f5e0ff */
[----:B------:R-:W-:Y:S02]  /*b3c40*/  IMAD R59, R42, -0x7af74001, -R7 ;  /* 0x8508bfff2a3b7824 */ /* 0x000fe400078e0a07 */
[----:B------:R-:W-:Y:S01]  /*b3c50*/  IMAD.MOV.U32 R42, RZ, RZ, R61 ;  /* 0x000000ffff2a7224 */ /* 0x000fe200078e003d */
[----:B------:R-:W-:Y:S01]  /*b3c60*/  IADD3.X R71, P1, PT, R71, R117, RZ, P1, !PT ;  /* 0x0000007547477210 */ /* 0x000fe20000f3e4ff */
[----:B------:R-:W-:-:S04]  /*b3c70*/  IMAD.WIDE.U32 R130, R31, R8, R48 ;  /* 0x000000081f827225 */ /* 0x000fc800078e0030 */
[----:B------:R-:W-:Y:S01]  /*b3c80*/  IMAD.WIDE.U32.X R42, R65, -0x39c4fa40, R42, P3 ;  /* 0xc63b05c0412a7825 */ /* 0x000fe200018e042a */
[----:B------:R-:W-:-:S03]  /*b3c90*/  IADD3.X R130, P4, PT, R51, R130, RZ, P4, !PT ;  /* 0x0000008233827210 */ /* 0x000fc6000279e4ff */
[----:B------:R-:W-:-:S04]  /*b3ca0*/  IMAD.WIDE.U32 R66, P3, R88, 0x1ae3a46, R136 ;  /* 0x01ae3a4658427825 */ /* 0x000fc80007860088 */
[----:B------:R-:W-:-:S04]  /*b3cb0*/  IMAD.WIDE.U32 R48, R88, 0x17c510ea, RZ ;  /* 0x17c510ea58307825 */ /* 0x000fc800078e00ff */
[----:B------:R-:W-:Y:S01]  /*b3cc0*/  IMAD.IADD R37, R87, 0x1, R59 ;  /* 0x0000000157257824 */ /* 0x000fe200078e023b */
[----:B------:R-:W-:Y:S01]  /*b3cd0*/  IADD3.X R59, P0, PT, RZ, RZ, RZ, P0, !PT ;  /* 0x000000ffff3b7210 */ /* 0x000fe2000071e4ff */
[----:B------:R-:W-:Y:S02]  /*b3ce0*/  IMAD.IADD R44, R131, 0x1, R50 ;  /* 0x00000001832c7824 */ /* 0x000fe400078e0232 */
[----:B------:R-:W-:Y:S01]  /*b3cf0*/  IMAD.X R137, RZ, RZ, RZ, P3 ;  /* 0x000000ffff897224 */ /* 0x000fe200018e06ff */
[----:B------:R-:W-:Y:S01]  /*b3d00*/  IADD3 R49, P3, PT, R66, R49, RZ ;  /* 0x0000003142317210 */ /* 0x000fe20007f7e0ff */
[----:B------:R-:W-:Y:S01]  /*b3d10*/  IMAD.WIDE.U32 R50, R37, 0x1, RZ ;  /* 0x0000000125327825 */ /* 0x000fe200078e00ff */
[----:B------:R-:W-:Y:S02]  /*b3d20*/  IADD3.X R131, P4, PT, R85, R44, RZ, P4, !PT ;  /* 0x0000002c55837210 */ /* 0x000fe4000279e4ff */
[----:B------:R-:W-:Y:S01]  /*b3d30*/  IADD3.X R61, PT, PT, RZ, RZ, RZ, P0, !PT ;  /* 0x000000ffff3d7210 */ /* 0x000fe200007fe4ff */
[----:B------:R-:W-:Y:S01]  /*b3d40*/  IMAD.MOV.U32 R136, RZ, RZ, R67 ;  /* 0x000000ffff887224 */ /* 0x000fe200078e0043 */
[----:B------:R-:W-:Y:S01]  /*b3d50*/  IADD3 RZ, P0, PT, R120, R84, RZ ;  /* 0x0000005478ff7210 */ /* 0x000fe20007f1e0ff */
[----:B------:R-:W-:-:S02]  /*b3d60*/  IMAD R87, R86, -0x7af74000, R50 ;  /* 0x8508c00056577824 */ /* 0x000fc400078e0232 */
[----:B------:R-:W-:Y:S01]  /*b3d70*/  IMAD.WIDE.U32.X R136, R65, 0x1ae3a46, R136, P3 ;  /* 0x01ae3a4641887825 */ /* 0x000fe200018e0488 */
[----:B------:R-:W-:Y:S02]  /*b3d80*/  IADD3.X R65, P4, PT, RZ, RZ, RZ, P4, !PT ;  /* 0x000000ffff417210 */ /* 0x000fe4000279e4ff */
[----:B------:R-:W-:Y:S01]  /*b3d90*/  IADD3.X RZ, P0, PT, R121, R45, RZ, P0, !PT ;  /* 0x0000002d79ff7210 */ /* 0x000fe2000071e4ff */
[----:B------:R-:W-:-:S03]  /*b3da0*/  IMAD.WIDE.U32 R84, P3, R86, -0x7af74000, R50 ;  /* 0x8508c00056547825 */ /* 0x000fc60007860032 */
[----:B------:R-:W-:Y:S01]  /*b3db0*/  IADD3.X R59, P0, PT, R59, R106, RZ, P0, !PT ;  /* 0x0000006a3b3b7210 */ /* 0x000fe2000071e4ff */
[----:B------:R-:W-:Y:S01]  /*b3dc0*/  IMAD.X R67, RZ, RZ, RZ, P4 ;  /* 0x000000ffff437224 */ /* 0x000fe200020e06ff */
[----:B------:R-:W-:Y:S01]  /*b3dd0*/  IADD3 RZ, P4, PT, R111, R84, RZ ;  /* 0x000000546fff7210 */ /* 0x000fe20007f9e0ff */
[----:B------:R-:W-:Y:S01]  /*b3de0*/  IMAD.WIDE.U32 R44, R37, 0x30000000, RZ ;  /* 0x30000000252c7825 */ /* 0x000fe200078e00ff */
[----:B------:R-:W-:-:S03]  /*b3df0*/  IADD3.X R61, P0, PT, R61, R107, RZ, P0, !PT ;  /* 0x0000006b3d3d7210 */ /* 0x000fc6000071e4ff */
[----:B------:R-:W-:Y:S01]  /*b3e00*/  IMAD.X R51, RZ, RZ, RZ, P3 ;  /* 0x000000ffff337224 */ /* 0x000fe200018e06ff */
[----:B------:R-:W-:Y:S01]  /*b3e10*/  IADD3 RZ, P3, PT, R130, R68, RZ ;  /* 0x0000004482ff7210 */ /* 0x000fe20007f7e0ff */
[----:B------:R-:W-:Y:S02]  /*b3e20*/  IMAD.MOV.U32 R50, RZ, RZ, R85 ;  /* 0x000000ffff327224 */ /* 0x000fe400078e0055 */
[----:B------:R-:W-:Y:S01]  /*b3e30*/  IMAD R79, R86, 0x170b5d44, R44 ;  /* 0x170b5d44564f7824 */ /* 0x000fe200078e022c */
[----:B------:R-:W-:Y:S01]  /*b3e40*/  IADD3.X RZ, P3, PT, R131, R11, RZ, P3, !PT ;  /* 0x0000000b83ff7210 */ /* 0x000fe20001f7e4ff */
[----:B------:R-:W-:-:S04]  /*b3e50*/  IMAD.WIDE.U32.X R50, R37, -0x7af74000, R50, P4 ;  /* 0x8508c00025327825 */ /* 0x000fc800020e0432 */
[----:B------:R-:W-:-:S04]  /*b3e60*/  IMAD.WIDE.U32 R44, P4, R86, 0x170b5d44, R44 ;  /* 0x170b5d44562c7825 */ /* 0x000fc8000788002c */
[----:B------:R-:W-:-:S04]  /*b3e70*/  IMAD.WIDE.U32 R84, R86, 0x30000000, RZ ;  /* 0x3000000056547825 */ /* 0x000fc800078e00ff */
[----:B------:R-:W-:-:S04]  /*b3e80*/  IMAD.WIDE.U32 R120, R40, 0x17c510ea, R120 ;  /* 0x17c510ea28787825 */ /* 0x000fc800078e0078 */
[----:B------:R-:W-:Y:S01]  /*b3e90*/  IMAD.IADD R68, R111, 0x1, R87 ;  /* 0x000000016f447824 */ /* 0x000fe200078e0257 */
[----:B------:R-:W-:Y:S01]  /*b3ea0*/  IADD3.X R120, P5, PT, R35, R120, RZ, P5, !PT ;  /* 0x0000007823787210 */ /* 0x000fe20002fbe4ff */
[----:B------:R-:W-:Y:S01]  /*b3eb0*/  IMAD.X R99, RZ, RZ, RZ, P4 ;  /* 0x000000ffff637224 */ /* 0x000fe200020e06ff */
[----:B------:R-:W-:Y:S01]  /*b3ec0*/  IADD3 RZ, P4, PT, R44, R85, RZ ;  /* 0x000000552cff7210 */ /* 0x000fe20007f9e0ff */
[----:B------:R-:W-:Y:S01]  /*b3ed0*/  IMAD.IADD R40, R121, 0x1, R98 ;  /* 0x0000000179287824 */ /* 0x000fe200078e0262 */
[----:B------:R-:W-:Y:S01]  /*b3ee0*/  IADD3.X RZ, P2, PT, R7, R68, RZ, P2, !PT ;  /* 0x0000004407ff7210 */ /* 0x000fe2000175e4ff */
[----:B------:R-:W-:-:S03]  /*b3ef0*/  IMAD.WIDE.U32 R110, R37, -0x45f6b800, RZ ;  /* 0xba094800256e7825 */ /* 0x000fc600078e00ff */
[----:B------:R-:W-:Y:S01]  /*b3f00*/  IADD3.X R121, P5, PT, R41, R40, RZ, P5, !PT ;  /* 0x0000002829797210 */ /* 0x000fe20002fbe4ff */
[----:B------:R-:W-:Y:S02]  /*b3f10*/  IMAD.MOV.U32 R98, RZ, RZ, R45 ;  /* 0x000000ffff627224 */ /* 0x000fe400078e002d */
[----:B------:R-:W-:Y:S01]  /*b3f20*/  IMAD.WIDE.U32 R44, R37, 0xf5138f, RZ ;  /* 0x00f5138f252c7825 */ /* 0x000fe200078e00ff */
[----:B------:R-:W-:-:S03]  /*b3f30*/  IADD3.X R87, P5, PT, RZ, RZ, RZ, P5, !PT ;  /* 0x000000ffff577210 */ /* 0x000fc60002fbe4ff */
[----:B------:R-:W-:Y:S02]  /*b3f40*/  IMAD R35, R86, 0x1ef3622f, R110 ;  /* 0x1ef3622f56237824 */ /* 0x000fe400078e026e */
[----:B------:R-:W-:-:S04]  /*b3f50*/  IMAD.WIDE.U32.X R98, R37, 0x170b5d44, R98, P4 ;  /* 0x170b5d4425627825 */ /* 0x000fc800020e0462 */
[----:B------:R-:W-:-:S04]  /*b3f60*/  IMAD.WIDE.U32 R110, P4, R86, 0x1ef3622f, R110 ;  /* 0x1ef3622f566e7825 */ /* 0x000fc8000788006e */
[C-C-:B------:R-:W-:Y:S02]  /*b3f70*/  IMAD R7, R86.reuse, 0x1a22d9f3, R44.reuse ;  /* 0x1a22d9f356077824 */ /* 0x140fe400078e022c */
[----:B------:R-:W-:Y:S02]  /*b3f80*/  IMAD.X R41, RZ, RZ, RZ, P4 ;  /* 0x000000ffff297224 */ /* 0x000fe400020e06ff */
[----:B------:R-:W-:-:S04]  /*b3f90*/  IMAD.WIDE.U32 R44, P4, R86, 0x1a22d9f3, R44 ;  /* 0x1a22d9f3562c7825 */ /* 0x000fc8000788002c */
[----:B------:R-:W-:-:S04]  /*b3fa0*/  IMAD.WIDE.U32 R106, R86, -0x45f6b800, RZ ;  /* 0xba094800566a7825 */ /* 0x000fc800078e00ff */
[----:B------:R-:W-:Y:S01]  /*b3fb0*/  IMAD.X R117, RZ, RZ, RZ, P4 ;  /* 0x000000ffff757224 */ /* 0x000fe200020e06ff */
[----:B------:R-:W-:Y:S01]  /*b3fc0*/  IADD3 RZ, P4, PT, R110, R107, RZ ;  /* 0x0000006b6eff7210 */ /* 0x000fe20007f9e0ff */
[----:B------:R-:W-:Y:S02]  /*b3fd0*/  IMAD.MOV.U32 R40, RZ, RZ, R111 ;  /* 0x000000ffff287224 */ /* 0x000fe400078e006f */
[----:B------:R-:W-:-:S04]  /*b3fe0*/  IMAD.WIDE.U32 R138, R86, 0xf5138f, RZ ;  /* 0x00f5138f568a7825 */ /* 0x000fc800078e00ff */
[----:B------:R-:W-:-:S04]  /*b3ff0*/  IMAD.WIDE.U32 R110, R37, 0x6ca1493b, RZ ;  /* 0x6ca1493b256e7825 */ /* 0x000fc800078e00ff */
[----:B------:R-:W-:Y:S01]  /*b4000*/  IMAD.X R89, RZ, RZ, RZ, P5 ;  /* 0x000000ffff597224 */ /* 0x000fe200028e06ff */
[----:B------:R-:W-:Y:S01]  /*b4010*/  IADD3 RZ, P5, PT, R44, R139, RZ ;  /* 0x0000008b2cff7210 */ /* 0x000fe20007fbe0ff */
[----:B------:R-:W-:Y:S02]  /*b4020*/  IMAD R93, R86, -0x39c4fa40, R110 ;  /* 0xc63b05c0565d7824 */ /* 0x000fe400078e026e */
[----:B------:R-:W-:-:S04]  /*b4030*/  IMAD.WIDE.U32.X R40, R37, 0x1ef3622f, R40, P4 ;  /* 0x1ef3622f25287825 */ /* 0x000fc800020e0428 */
[----:B------:R-:W-:Y:S02]  /*b4040*/  IMAD.MOV.U32 R116, RZ, RZ, R45 ;  /* 0x000000ffff747224 */ /* 0x000fe400078e002d */
[----:B------:R-:W-:-:S04]  /*b4050*/  IMAD.WIDE.U32 R10, R36, R10, R130 ;  /* 0x0000000a240a7225 */ /* 0x000fc800078e0082 */
[----:B------:R-:W-:Y:S01]  /*b4060*/  IMAD.WIDE.U32 R110, P4, R86, -0x39c4fa40, R110 ;  /* 0xc63b05c0566e7825 */ /* 0x000fe2000788006e */
[----:B------:R-:W-:-:S03]  /*b4070*/  IADD3.X R59, P0, PT, R59, R10, RZ, P0, !PT ;  /* 0x0000000a3b3b7210 */ /* 0x000fc6000071e4ff */
[----:B------:R-:W-:-:S04]  /*b4080*/  IMAD.WIDE.U32 R44, R86, 0x6ca1493b, RZ ;  /* 0x6ca1493b562c7825 */ /* 0x000fc800078e00ff */
[----:B------:R-:W-:Y:S01]  /*b4090*/  IMAD.WIDE.U32.X R116, R37, 0x1a22d9f3, R116, P5 ;  /* 0x1a22d9f325747825 */ /* 0x000fe200028e0474 */
[----:B------:R-:W-:-:S03]  /*b40a0*/  IADD3 RZ, P5, PT, R120, R122, RZ ;  /* 0x0000007a78ff7210 */ /* 0x000fc60007fbe0ff */
[----:B------:R-:W-:Y:S01]  /*b40b0*/  IMAD.IADD R72, R11, 0x1, R72 ;  /* 0x000000010b487824 */ /* 0x000fe200078e0248 */
[----:B------:R-:W-:Y:S01]  /*b40c0*/  IADD3.X R11, PT, PT, RZ, RZ, RZ, P4, !PT ;  /* 0x000000ffff0b7210 */ /* 0x000fe200027fe4ff */
[----:B------:R-:W-:Y:S01]  /*b40d0*/  IMAD.WIDE.U32 R122, R37, 0x17c510ea, RZ ;  /* 0x17c510ea257a7825 */ /* 0x000fe200078e00ff */
[----:B------:R-:W-:Y:S02]  /*b40e0*/  IADD3 RZ, P4, PT, R110, R45, RZ ;  /* 0x0000002d6eff7210 */ /* 0x000fe40007f9e0ff */
[----:B------:R-:W-:Y:S01]  /*b40f0*/  IADD3.X R72, P0, PT, R61, R72, RZ, P0, !PT ;  /* 0x000000483d487210 */ /* 0x000fe2000071e4ff */
[----:B------:R-:W-:Y:S01]  /*b4100*/  IMAD.MOV.U32 R10, RZ, RZ, R111 ;  /* 0x000000ffff0a7224 */ /* 0x000fe200078e006f */
[----:B------:R-:W-:Y:S01]  /*b4110*/  IADD3.X RZ, P5, PT, R121, R73, RZ, P5, !PT ;  /* 0x0000004979ff7210 */ /* 0x000fe20002fbe4ff */
[----:B------:R-:W-:Y:S02]  /*b4120*/  IMAD R95, R86, 0x1ae3a46, R122 ;  /* 0x01ae3a46565f7824 */ /* 0x000fe400078e027a */
[----:B------:R-:W-:Y:S01]  /*b4130*/  IMAD.WIDE.U32.X R10, R37, -0x39c4fa40, R10, P4 ;  /* 0xc63b05c0250a7825 */ /* 0x000fe200020e040a */
[----:B------:R-:W-:-:S03]  /*b4140*/  IADD3.X R68, P5, PT, R87, R108, RZ, P5, !PT ;  /* 0x0000006c57447210 */ /* 0x000fc60002fbe4ff */
[----:B------:R-:W-:-:S04]  /*b4150*/  IMAD.WIDE.U32 R122, P4, R86, 0x1ae3a46, R122 ;  /* 0x01ae3a46567a7825 */ /* 0x000fc8000788007a */
[----:B------:R-:W-:-:S04]  /*b4160*/  IMAD.WIDE.U32 R110, R86, 0x17c510ea, RZ ;  /* 0x17c510ea566e7825 */ /* 0x000fc800078e00ff */
[----:B------:R-:W-:-:S04]  /*b4170*/  IMAD.WIDE.U32 R52, R88, -0x45f6b800, R52 ;  /* 0xba09480058347825 */ /* 0x000fc800078e0034 */
[----:B------:R-:W-:Y:S01]  /*b4180*/  IMAD.X R119, RZ, RZ, RZ, P4 ;  /* 0x000000ffff777224 */ /* 0x000fe200020e06ff */
[----:B------:R-:W-:Y:S01]  /*b4190*/  IADD3 RZ, P4, PT, R122, R111, RZ ;  /* 0x0000006f7aff7210 */ /* 0x000fe20007f9e0ff */
[----:B------:R-:W-:Y:S02]  /*b41a0*/  IMAD.IADD R53, R53, 0x1, R118 ;  /* 0x0000000135357824 */ /* 0x000fe400078e0276 */
[----:B------:R-:W-:Y:S02]  /*b41b0*/  IMAD.MOV.U32 R118, RZ, RZ, R123 ;  /* 0x000000ffff767224 */ /* 0x000fe400078e007b */
[----:B------:R-:W-:-:S04]  /*b41c0*/  IMAD.WIDE.U32 R46, R31, R6, R46 ;  /* 0x000000061f2e7225 */ /* 0x000fc800078e002e */
[----:B------:R-:W-:Y:S01]  /*b41d0*/  IMAD.WIDE.U32.X R118, R37, 0x1ae3a46, R118, P4 ;  /* 0x01ae3a4625767825 */ /* 0x000fe200020e0476 */
[----:B------:R-:W-:Y:S02]  /*b41e0*/  IADD3.X R37, P3, PT, R65, R76, RZ, P3, !PT ;  /* 0x0000004c41257210 */ /* 0x000fe40001f7e4ff */
[----:B------:R-:W-:Y:S01]  /*b41f0*/  IADD3.X R65, P4, PT, RZ, R50, RZ, P2, !PT ;  /* 0x00000032ff417210 */ /* 0x000fe2000179e4ff */
[----:B------:R-:W-:Y:S01]  /*b4200*/  IMAD.WIDE.U32 R120, R112, 0x6ca1493b, R120 ;  /* 0x6ca1493b70787825 */ /* 0x000fe200078e0078 */
[----:B------:R-:W-:-:S03]  /*b4210*/  IADD3.X R67, P3, PT, R67, R77, RZ, P3, !PT ;  /* 0x0000004d43437210 */ /* 0x000fc60001f7e4ff */
[----:B------:R-:W-:Y:S01]  /*b4220*/  IMAD.IADD R92, R47, 0x1, R92 ;  /* 0x000000012f5c7824 */ /* 0x000fe200078e025c */
[----:B------:R-:W-:Y:S01]  /*b4230*/  IADD3.X R46, P2, PT, R37, R46, RZ, P3, !PT ;  /* 0x0000002e252e7210 */ /* 0x000fe20001f5e4ff */
[----:B------:R-:W-:Y:S01]  /*b4240*/  IMAD.IADD R128, R121, 0x1, R128 ;  /* 0x0000000179807824 */ /* 0x000fe200078e0280 */
[----:B------:R-:W-:Y:S01]  /*b4250*/  IADD3.X R37, P0, PT, RZ, RZ, RZ, P0, !PT ;  /* 0x000000ffff257210 */ /* 0x000fe2000071e4ff */
[----:B------:R-:W-:Y:S01]  /*b4260*/  IMAD.IADD R77, R79, 0x1, R85 ;  /* 0x000000014f4d7824 */ /* 0x000fe200078e0255 */
[----:B------:R-:W-:Y:S01]  /*b4270*/  IADD3.X R50, P3, PT, RZ, R51, RZ, P4, !PT ;  /* 0x00000033ff327210 */ /* 0x000fe2000277e4ff */
[----:B------:R-:W-:Y:S01]  /*b4280*/  IMAD.WIDE.U32 R80, R31, R4, R80 ;  /* 0x000000041f507225 */ /* 0x000fe200078e0050 */
[----:B------:R-:W-:Y:S02]  /*b4290*/  IADD3.X R120, P4, PT, R75, R120, RZ, P1, !PT ;  /* 0x000000784b787210 */ /* 0x000fe40000f9e4ff */
[----:B------:R-:W-:Y:S01]  /*b42a0*/  IADD3.X R47, P2, PT, R67, R92, RZ, P2, !PT ;  /* 0x0000005c432f7210 */ /* 0x000fe2000175e4ff */
[----:B------:R-:W-:Y:S01]  /*b42b0*/  IMAD.X R61, RZ, RZ, RZ, P0 ;  /* 0x000000ffff3d7224 */ /* 0x000fe200000e06ff */
[----:B------:R-:W-:Y:S01]  /*b42c0*/  IADD3.X R52, P3, PT, R65, R52, RZ, P3, !PT ;  /* 0x0000003441347210 */ /* 0x000fe20001f7e4ff */
[----:B------:R-:W-:Y:S01]  /*b42d0*/  IMAD.IADD R97, R81, 0x1, R96 ;  /* 0x0000000151617824 */ /* 0x000fe200078e0260 */
[----:B------:R-:W-:-:S02]  /*b42e0*/  IADD3 RZ, P0, PT, R46, R74, RZ ;  /* 0x0000004a2eff7210 */ /* 0x000fc40007f1e0ff */
[----:B------:R-:W-:Y:S02]  /*b42f0*/  IADD3.X R121, P4, PT, R71, R128, RZ, P4, !PT ;  /* 0x0000008047797210 */ /* 0x000fe4000279e4ff */
[----:B------:R-:W-:Y:S02]  /*b4300*/  IADD3.X R73, P2, PT, RZ, RZ, RZ, P2, !PT ;  /* 0x000000ffff497210 */ /* 0x000fe4000175e4ff */
[----:B------:R-:W-:Y:S02]  /*b4310*/  IADD3.X R89, P1, PT, R89, R109, RZ, P5, !PT ;  /* 0x0000006d59597210 */ /* 0x000fe40002f3e4ff */
[----:B------:R-:W-:Y:S01]  /*b4320*/  IADD3.X R53, P3, PT, R50, R53, RZ, P3, !PT ;  /* 0x0000003532357210 */ /* 0x000fe20001f7e4ff */
[----:B------:R-:W-:Y:S01]  /*b4330*/  IMAD.X R75, RZ, RZ, RZ, P2 ;  /* 0x000000ffff4b7224 */ /* 0x000fe200010e06ff */
[----:B------:R-:W-:Y:S01]  /*b4340*/  IADD3.X RZ, P0, PT, R47, R9, RZ, P0, !PT ;  /* 0x000000092fff7210 */ /* 0x000fe2000071e4ff */
[----:B------:R-:W-:Y:S01]  /*b4350*/  IMAD.WIDE.U32 R8, R36, R8, R46 ;  /* 0x0000000824087225 */ /* 0x000fe200078e002e */
[----:B------:R-:W-:-:S02]  /*b4360*/  IADD3.X R67, P4, PT, RZ, RZ, RZ, P4, !PT ;  /* 0x000000ffff437210 */ /* 0x000fc4000279e4ff */
[----:B------:R-:W-:Y:S01]  /*b4370*/  IADD3.X R50, P1, PT, R68, R59, RZ, P1, !PT ;  /* 0x0000003b44327210 */ /* 0x000fe20000f3e4ff */
[----:B------:R-:W-:Y:S01]  /*b4380*/  IMAD.IADD R78, R9, 0x1, R78 ;  /* 0x00000001094e7824 */ /* 0x000fe200078e024e */
[----:B------:R-:W-:Y:S01]  /*b4390*/  IADD3.X R59, P3, PT, RZ, RZ, RZ, P3, !PT ;  /* 0x000000ffff3b7210 */ /* 0x000fe20001f7e4ff */
[----:B------:R-:W-:Y:S01]  /*b43a0*/  IMAD.X R71, RZ, RZ, RZ, P4 ;  /* 0x000000ffff477224 */ /* 0x000fe200020e06ff */
[----:B------:R-:W-:Y:S02]  /*b43b0*/  IADD3.X R47, P0, PT, R73, R82, RZ, P0, !PT ;  /* 0x00000052492f7210 */ /* 0x000fe4000071e4ff */
[----:B------:R-:W-:Y:S01]  /*b43c0*/  IADD3 RZ, P2, PT, R120, R54, RZ ;  /* 0x0000003678ff7210 */ /* 0x000fe20007f5e0ff */
[----:B------:R-:W-:Y:S01]  /*b43d0*/  IMAD.X R65, RZ, RZ, RZ, P3 ;  /* 0x000000ffff417224 */ /* 0x000fe200018e06ff */
[----:B------:R-:W-:Y:S02]  /*b43e0*/  IADD3 RZ, P4, PT, R52, R84, RZ ;  /* 0x0000005434ff7210 */ /* 0x000fe40007f9e0ff */
[----:B------:R-:W-:-:S02]  /*b43f0*/  IADD3.X R51, P1, PT, R89, R72, RZ, P1, !PT ;  /* 0x0000004859337210 */ /* 0x000fc40000f3e4ff */
[----:B------:R-:W-:Y:S02]  /*b4400*/  IADD3.X R82, P0, PT, R75, R83, RZ, P0, !PT ;  /* 0x000000534b527210 */ /* 0x000fe4000071e4ff */
[----:B------:R-:W-:Y:S02]  /*b4410*/  IADD3 RZ, P3, PT, R50, R132, RZ ;  /* 0x0000008432ff7210 */ /* 0x000fe40007f7e0ff */
[----:B------:R-:W-:Y:S01]  /*b4420*/  IADD3.X RZ, P2, PT, R121, R69, RZ, P2, !PT ;  /* 0x0000004579ff7210 */ /* 0x000fe2000175e4ff */
[----:B------:R-:W-:Y:S01]  /*b4430*/  IMAD.WIDE.U32 R120, R88, 0xf5138f, R120 ;  /* 0x00f5138f58787825 */ /* 0x000fe200078e0078 */
[----:B------:R-:W-:Y:S02]  /*b4440*/  IADD3.X RZ, P5, PT, R53, R77, RZ, P4, !PT ;  /* 0x0000004d35ff7210 */ /* 0x000fe400027be4ff */
[----:B------:R-:W-:Y:S01]  /*b4450*/  IADD3.X R80, P0, PT, R47, R80, RZ, P0, !PT ;  /* 0x000000502f507210 */ /* 0x000fe2000071e4ff */
[----:B------:R-:W-:Y:S01]  /*b4460*/  IMAD.WIDE.U32 R52, R86, 0x30000000, R52 ;  /* 0x3000000056347825 */ /* 0x000fe200078e0034 */
        /* <DEDUP_REMOVED lines=8> */
[----:B------:R-:W-:Y:S02]  /*b44f0*/  IADD3 RZ, P0, PT, R80, R62, RZ ;  /* 0x0000003e50ff7210 */ /* 0x000fe40007f1e0ff */
[----:B------:R-:W-:Y:S01]  /*b4500*/  IADD3.X R54, P1, PT, R9, R38, RZ, P4, !PT ;  /* 0x0000002609367210 */ /* 0x000fe2000273e4ff */
[----:B------:R-:W-:Y:S01]  /*b4510*/  IMAD.IADD R9, R51, 0x1, R94 ;  /* 0x0000000133097824 */ /* 0x000fe200078e025e */
[----:B------:R-:W-:-:S02]  /*b4520*/  IADD3.X R51, P4, PT, RZ, RZ, RZ, P5, !PT ;  /* 0x000000ffff337210 */ /* 0x000fc40002f9e4ff */
[----:B------:R-:W-:Y:S02]  /*b4530*/  IADD3.X R104, P3, PT, R71, R105, RZ, P3, !PT ;  /* 0x0000006947687210 */ /* 0x000fe40001f7e4ff */
[----:B------:R-:W-:Y:S02]  /*b4540*/  IADD3.X R98, P2, PT, R65, R99, RZ, P2, !PT ;  /* 0x0000006341627210 */ /* 0x000fe4000175e4ff */
[----:B------:R-:W-:Y:S01]  /*b4550*/  IADD3.X RZ, P0, PT, R81, R64, RZ, P0, !PT ;  /* 0x0000004051ff7210 */ /* 0x000fe2000071e4ff */
[----:B------:R-:W-:Y:S01]  /*b4560*/  IMAD.WIDE.U32 R80, R36, R6, R80 ;  /* 0x0000000624507225 */ /* 0x000fe200078e0050 */
[----:B------:R-:W-:Y:S02]  /*b4570*/  IADD3.X R62, P1, PT, R47, R39, RZ, P1, !PT ;  /* 0x000000272f3e7210 */ /* 0x000fe40000f3e4ff */
[----:B------:R-:W-:Y:S01]  /*b4580*/  IADD3.X R68, P3, PT, R69, R50, RZ, P3, !PT ;  /* 0x0000003245447210 */ /* 0x000fe20001f7e4ff */
[----:B------:R-:W-:Y:S01]  /*b4590*/  IMAD.X R47, RZ, RZ, RZ, P4 ;  /* 0x000000ffff2f7224 */ /* 0x000fe200020e06ff */
[----:B------:R-:W-:Y:S01]  /*b45a0*/  IADD3.X R38, P2, PT, R3, R120, RZ, P2, !PT ;  /* 0x0000007803267210 */ /* 0x000fe2000175e4ff */
[----:B------:R-:W-:Y:S01]  /*b45b0*/  IMAD.IADD R102, R81, 0x1, R102 ;  /* 0x0000000151667824 */ /* 0x000fe200078e0266 */
[----:B------:R-:W-:Y:S01]  /*b45c0*/  IADD3.X R3, P0, PT, R51, R134, RZ, P0, !PT ;  /* 0x0000008633037210 */ /* 0x000fe2000071e4ff */
[----:B------:R-:W-:Y:S01]  /*b45d0*/  IMAD.WIDE.U32 R50, R31, R2, R56 ;  /* 0x000000021f327225 */ /* 0x000fe200078e0038 */
[----:B------:R-:W-:-:S02]  /*b45e0*/  IADD3.X R69, P3, PT, R104, R9, RZ, P3, !PT ;  /* 0x0000000968457210 */ /* 0x000fc40001f7e4ff */
[----:B------:R-:W-:Y:S01]  /*b45f0*/  IADD3.X R134, P5, PT, R47, R135, RZ, P0, !PT ;  /* 0x000000872f867210 */ /* 0x000fe200007be4ff */
[----:B------:R-:W-:Y:S01]  /*b4600*/  IMAD.IADD R71, R51, 0x1, R70 ;  /* 0x0000000133477824 */ /* 0x000fe200078e0246 */
[----:B------:R-:W-:Y:S01]  /*b4610*/  IADD3 R115, PT, PT, R121, R114, RZ ;  /* 0x0000007279737210 */ /* 0x000fe20007ffe0ff */
[C---:B------:R-:W-:Y:S01]  /*b4620*/  IMAD.WIDE.U32 R46, R52.reuse, -0x1, RZ ;  /* 0xffffffff342e7825 */ /* 0x040fe200078e00ff */
[----:B------:R-:W-:Y:S02]  /*b4630*/  IADD3.X R67, P0, PT, RZ, RZ, RZ, P3, !PT ;  /* 0x000000ffff437210 */ /* 0x000fe40001f1e4ff */
[----:B------:R-:W-:Y:S01]  /*b4640*/  IADD3.X R50, P3, PT, R3, R50, RZ, P5, !PT ;  /* 0x0000003203327210 */ /* 0x000fe20002f7e4ff */
[----:B------:R-:W-:Y:S01]  /*b4650*/  IMAD R51, R52, -0x7af74001, -R79 ;  /* 0x8508bfff34337824 */ /* 0x000fe200078e0a4f */
[----:B------:R-:W-:Y:S01]  /*b4660*/  IADD3.X R39, P2, PT, R98, R115, RZ, P2, !PT ;  /* 0x0000007362277210 */ /* 0x000fe2000175e4ff */
[----:B------:R-:W-:Y:S01]  /*b4670*/  IMAD.WIDE.U32 R56, R46, 0x1, RZ ;  /* 0x000000012e387825 */ /* 0x000fe200078e00ff */
[----:B------:R-:W-:-:S03]  /*b4680*/  IADD3 RZ, P4, PT, R68, R58, RZ ;  /* 0x0000003a44ff7210 */ /* 0x000fc60007f9e0ff */
[----:B------:R-:W-:Y:S01]  /*b4690*/  IMAD.IADD R74, R47, 0x1, R51 ;  /* 0x000000012f4a7824 */ /* 0x000fe200078e0233 */
[----:B------:R-:W-:Y:S01]  /*b46a0*/  IADD3.X R51, P3, PT, R134, R71, RZ, P3, !PT ;  /* 0x0000004786337210 */ /* 0x000fe20001f7e4ff */
[----:B------:R-:W-:Y:S01]  /*b46b0*/  IMAD.IADD R9, R35, 0x1, R107 ;  /* 0x0000000123097824 */ /* 0x000fe200078e026b */
[----:B------:R-:W-:Y:S01]  /*b46c0*/  IADD3.X R71, P5, PT, RZ, RZ, RZ, P2, !PT ;  /* 0x000000ffff477210 */ /* 0x000fe200017be4ff */
[----:B------:R-:W-:Y:S01]  /*b46d0*/  IMAD.WIDE.U32 R58, R74, 0x1, RZ ;  /* 0x000000014a3a7825 */ /* 0x000fe200078e00ff */
[----:B------:R-:W-:Y:S02]  /*b46e0*/  IADD3.X R37, P2, PT, R54, R37, RZ, P1, !PT ;  /* 0x0000002536257210 */ /* 0x000fe40000f5e4ff */
[----:B------:R-:W-:Y:S01]  /*b46f0*/  IADD3 RZ, P1, PT, R52, R56, RZ ;  /* 0x0000003834ff7210 */ /* 0x000fe20007f3e0ff */
[----:B------:R-:W-:Y:S01]  /*b4700*/  IMAD.X R3, RZ, RZ, RZ, P5 ;  /* 0x000000ffff037224 */ /* 0x000fe200028e06ff */
[----:B------:R-:W-:Y:S01]  /*b4710*/  IADD3.X R83, P5, PT, RZ, RZ, RZ, P3, !PT ;  /* 0x000000ffff537210 */ /* 0x000fe20001fbe4ff */
[----:B------:R-:W-:Y:S01]  /*b4720*/  IMAD.X R73, RZ, RZ, RZ, P0 ;  /* 0x000000ffff497224 */ /* 0x000fe200000e06ff */
[----:B------:R-:W-:Y:S01]  /*b4730*/  IADD3 RZ, P0, PT, R38, R106, RZ ;  /* 0x0000006a26ff7210 */ /* 0x000fe20007f1e0ff */
[----:B------:R-:W-:Y:S01]  /*b4740*/  IMAD.WIDE.U32 R64, R74, 0x30000000, RZ ;  /* 0x300000004a407825 */ /* 0x000fe200078e00ff */
[----:B------:R-:W-:-:S02]  /*b4750*/  IADD3.X R61, P3, PT, R62, R61, RZ, P2, !PT ;  /* 0x0000003d3e3d7210 */ /* 0x000fc4000177e4ff */
[----:B------:R-:W-:Y:S01]  /*b4760*/  IADD3.X RZ, P4, PT, R69, R55, RZ, P4, !PT ;  /* 0x0000003745ff7210 */ /* 0x000fe2000279e4ff */
[----:B------:R-:W-:Y:S01]  /*b4770*/  IMAD.X R85, RZ, RZ, RZ, P5 ;  /* 0x000000ffff557224 */ /* 0x000fe200028e06ff */
[----:B------:R-:W-:Y:S01]  /*b4780*/  IADD3.X RZ, P0, PT, R39, R9, RZ, P0, !PT ;  /* 0x0000000927ff7210 */ /* 0x000fe2000071e4ff */
[C---:B------:R-:W-:Y:S01]  /*b4790*/  IMAD.WIDE.U32 R52, P5, R46.reuse, -0x7af74000, R58 ;  /* 0x8508c0002e347825 */ /* 0x040fe200078a003a */
[----:B------:R-:W-:Y:S02]  /*b47a0*/  IADD3.X R62, P2, PT, R37, R8, RZ, P3, !PT ;  /* 0x00000008253e7210 */ /* 0x000fe40001f5e4ff */
[----:B------:R-:W-:Y:S01]  /*b47b0*/  IADD3.X R37, P4, PT, R67, R42, RZ, P4, !PT ;  /* 0x0000002a43257210 */ /* 0x000fe2000279e4ff */
[----:B------:R-:W-:Y:S01]  /*b47c0*/  IMAD.X R9, RZ, RZ, RZ, P5 ;  /* 0x000000ffff097224 */ /* 0x000fe200028e06ff */
[----:B------:R-:W-:Y:S01]  /*b47d0*/  IADD3 RZ, P5, PT, R57, R52, RZ ;  /* 0x0000003439ff7210 */ /* 0x000fe20007fbe0ff */
[----:B------:R-:W-:Y:S01]  /*b47e0*/  IMAD.MOV.U32 R8, RZ, RZ, R53 ;  /* 0x000000ffff087224 */ /* 0x000fe200078e0035 */
[----:B------:R-:W-:Y:S01]  /*b47f0*/  IADD3.X R56, P4, PT, R73, R43, RZ, P4, !PT ;  /* 0x0000002b49387210 */ /* 0x000fe2000279e4ff */
[----:B------:R-:W-:Y:S01]  /*b4800*/  IMAD.WIDE.U32 R42, R46, 0x30000000, RZ ;  /* 0x300000002e2a7825 */ /* 0x000fe200078e00ff */
[----:B------:R-:W-:-:S02]  /*b4810*/  IADD3.X R71, P0, PT, R71, R40, RZ, P0, !PT ;  /* 0x0000002847477210 */ /* 0x000fc4000071e4ff */
[----:B------:R-:W-:Y:S01]  /*b4820*/  IADD3.X R40, P4, PT, R37, R62, RZ, P4, !PT ;  /* 0x0000003e25287210 */ /* 0x000fe2000279e4ff */
[----:B------:R-:W-:Y:S01]  /*b4830*/  IMAD.WIDE.U32.X R8, R74, -0x7af74000, R8, P5 ;  /* 0x8508c0004a087825 */ /* 0x000fe200028e0408 */
[----:B------:R-:W-:Y:S02]  /*b4840*/  IADD3.X R6, P0, PT, R3, R41, RZ, P0, !PT ;  /* 0x0000002903067210 */ /* 0x000fe4000071e4ff */
[----:B------:R-:W-:Y:S01]  /*b4850*/  IADD3.X R3, P2, PT, R61, R78, RZ, P2, !PT ;  /* 0x0000004e3d037210 */ /* 0x000fe2000175e4ff */
[----:B------:R-:W-:-:S03]  /*b4860*/  IMAD.WIDE.U32 R54, P5, R46, 0x170b5d44, R64 ;  /* 0x170b5d442e367825 */ /* 0x000fc600078a0040 */
[----:B------:R-:W-:Y:S01]  /*b4870*/  IADD3.X R41, P4, PT, R56, R3, RZ, P4, !PT ;  /* 0x0000000338297210 */ /* 0x000fe2000279e4ff */
[----:B------:R-:W-:Y:S01]  /*b4880*/  IMAD R75, R46, -0x7af74000, R58 ;  /* 0x8508c0002e4b7824 */ /* 0x000fe200078e023a */
[----:B------:R-:W-:Y:S01]  /*b4890*/  IADD3.X R53, PT, PT, RZ, RZ, RZ, P5, !PT ;  /* 0x000000ffff357210 */ /* 0x000fe20002ffe4ff */
[----:B------:R-:W-:Y:S01]  /*b48a0*/  IMAD.WIDE.U32 R58, R74, -0x45f6b800, RZ ;  /* 0xba0948004a3a7825 */ /* 0x000fe200078e00ff */
[----:B------:R-:W-:Y:S02]  /*b48b0*/  IADD3 RZ, P5, PT, R54, R43, RZ ;  /* 0x0000002b36ff7210 */ /* 0x000fe40007fbe0ff */
[----:B------:R-:W-:Y:S01]  /*b48c0*/  IADD3.X R89, P4, PT, RZ, RZ, RZ, P4, !PT ;  /* 0x000000ffff597210 */ /* 0x000fe2000279e4ff */
[----:B------:R-:W-:Y:S02]  /*b48d0*/  IMAD.MOV.U32 R52, RZ, RZ, R55 ;  /* 0x000000ffff347224 */ /* 0x000fe400078e0037 */
[----:B------:R-:W-:-:S04]  /*b48e0*/  IMAD.WIDE.U32 R54, R74, 0xf5138f, RZ ;  /* 0x00f5138f4a367825 */ /* 0x000fc800078e00ff */
[----:B------:R-:W-:Y:S02]  /*b48f0*/  IMAD R37, R46, 0x1ef3622f, R58 ;  /* 0x1ef3622f2e257824 */ /* 0x000fe400078e023a */
[----:B------:R-:W-:-:S04]  /*b4900*/  IMAD.WIDE.U32.X R52, R74, 0x170b5d44, R52, P5 ;  /* 0x170b5d444a347825 */ /* 0x000fc800028e0434 */
[----:B------:R-:W-:-:S04]  /*b4910*/  IMAD.WIDE.U32 R58, P5, R46, 0x1ef3622f, R58 ;  /* 0x1ef3622f2e3a7825 */ /* 0x000fc800078a003a */
[----:B------:R-:W-:Y:S02]  /*b4920*/  IMAD R47, R46, 0x170b5d44, R64 ;  /* 0x170b5d442e2f7824 */ /* 0x000fe400078e0240 */
[----:B------:R-:W-:Y:S02]  /*b4930*/  IMAD.X R61, RZ, RZ, RZ, P5 ;  /* 0x000000ffff3d7224 */ /* 0x000fe400028e06ff */
[----:B------:R-:W-:-:S04]  /*b4940*/  IMAD.WIDE.U32 R68, R88, 0x6ca1493b, R68 ;  /* 0x6ca1493b58447825 */ /* 0x000fc800078e0044 */
[----:B------:R-:W-:Y:S01]  /*b4950*/  IMAD.WIDE.U32 R72, P5, R46, 0x1a22d9f3, R54 ;  /* 0x1a22d9f32e487825 */ /* 0x000fe200078a0036 */
[----:B------:R-:W-:-:S03]  /*b4960*/  IADD3.X R70, P0, PT, R71, R68, RZ, P0, !PT ;  /* 0x0000004447467210 */ /* 0x000fc6000071e4ff */
[----:B------:R-:W-:-:S04]  /*b4970*/  IMAD.WIDE.U32 R64, R46, -0x45f6b800, RZ ;  /* 0xba0948002e407825 */ /* 0x000fc800078e00ff */
[----:B------:R-:W-:Y:S02]  /*b4980*/  IMAD.IADD R62, R57, 0x1, R75 ;  /* 0x00000001393e7824 */ /* 0x000fe400078e024b */
[----:B------:R-:W-:Y:S02]  /*b4990*/  IMAD.IADD R67, R69, 0x1, R60 ;  /* 0x0000000145437824 */ /* 0x000fe400078e023c */
[----:B------:R-:W-:Y:S01]  /*b49a0*/  IMAD.X R57, RZ, RZ, RZ, P5 ;  /* 0x000000ffff397224 */ /* 0x000fe200028e06ff */
[----:B------:R-:W-:Y:S01]  /*b49b0*/  IADD3 RZ, P5, PT, R58, R65, RZ ;  /* 0x000000413aff7210 */ /* 0x000fe20007fbe0ff */
[----:B------:R-:W-:Y:S01]  /*b49c0*/  IMAD R3, R46, 0x1a22d9f3, R54 ;  /* 0x1a22d9f32e037824 */ /* 0x000fe200078e0236 */
[----:B------:R-:W-:Y:S01]  /*b49d0*/  IADD3.X R71, P0, PT, R6, R67, RZ, P0, !PT ;  /* 0x0000004306477210 */ /* 0x000fe2000071e4ff */
[----:B------:R-:W-:Y:S01]  /*b49e0*/  IMAD.MOV.U32 R60, RZ, RZ, R59 ;  /* 0x000000ffff3c7224 */ /* 0x000fe200078e003b */
[----:B------:R-:W-:Y:S01]  /*b49f0*/  IADD3.X RZ, P1, PT, R79, R62, RZ, P1, !PT ;  /* 0x0000003e4fff7210 */ /* 0x000fe20000f3e4ff */
[----:B------:R-:W-:Y:S01]  /*b4a00*/  IMAD.WIDE.U32 R54, R46, 0xf5138f, RZ ;  /* 0x00f5138f2e367825 */ /* 0x000fe200078e00ff */
[----:B------:R-:W-:-:S03]  /*b4a10*/  IADD3 R79, PT, PT, R7, R139, RZ ;  /* 0x0000008b074f7210 */ /* 0x000fc60007ffe0ff */
[----:B------:R-:W-:-:S04]  /*b4a20*/  IMAD.WIDE.U32 R58, R74, 0x6ca1493b, RZ ;  /* 0x6ca1493b4a3a7825 */ /* 0x000fc800078e00ff */
[----:B------:R-:W-:Y:S01]  /*b4a30*/  IMAD.X R103, RZ, RZ, RZ, P4 ;  /* 0x000000ffff677224 */ /* 0x000fe200020e06ff */
[----:B------:R-:W-:Y:S01]  /*b4a40*/  IADD3 RZ, P4, PT, R72, R55, RZ ;  /* 0x0000003748ff7210 */ /* 0x000fe20007f9e0ff */
[----:B------:R-:W-:Y:S02]  /*b4a50*/  IMAD.MOV.U32 R56, RZ, RZ, R73 ;  /* 0x000000ffff387224 */ /* 0x000fe400078e0049 */
[----:B------:R-:W-:-:S04]  /*b4a60*/  IMAD.WIDE.U32 R98, R74, 0x17c510ea, RZ ;  /* 0x17c510ea4a627825 */ /* 0x000fc800078e00ff */
[----:B------:R-:W-:-:S04]  /*b4a70*/  IMAD.WIDE.U32.X R60, R74, 0x1ef3622f, R60, P5 ;  /* 0x1ef3622f4a3c7825 */ /* 0x000fc800028e043c */
[----:B------:R-:W-:-:S04]  /*b4a80*/  IMAD.WIDE.U32 R72, P5, R46, -0x39c4fa40, R58 ;  /* 0xc63b05c02e487825 */ /* 0x000fc800078a003a */
[C---:B------:R-:W-:Y:S02]  /*b4a90*/  IMAD R77, R46.reuse, -0x39c4fa40, R58 ;  /* 0xc63b05c02e4d7824 */ /* 0x040fe400078e023a */
[----:B------:R-:W-:Y:S02]  /*b4aa0*/  IMAD R67, R46, 0x1ae3a46, R98 ;  /* 0x01ae3a462e437824 */ /* 0x000fe400078e0262 */
[----:B------:R-:W-:-:S04]  /*b4ab0*/  IMAD.WIDE.U32.X R56, R74, 0x1a22d9f3, R56, P4 ;  /* 0x1a22d9f34a387825 */ /* 0x000fc800020e0438 */
[----:B------:R-:W-:Y:S01]  /*b4ac0*/  IMAD.X R105, RZ, RZ, RZ, P5 ;  /* 0x000000ffff697224 */ /* 0x000fe200028e06ff */
[----:B------:R-:W-:Y:S01]  /*b4ad0*/  IADD3.X R81, P5, PT, RZ, RZ, RZ, P0, !PT ;  /* 0x000000ffff517210 */ /* 0x000fe200007be4ff */
[----:B------:R-:W-:Y:S01]  /*b4ae0*/  IMAD.WIDE.U32 R58, R46, 0x6ca1493b, RZ ;  /* 0x6ca1493b2e3a7825 */ /* 0x000fe200078e00ff */
        /* <DEDUP_REMOVED lines=8> */
[----:B------:R-:W-:Y:S01]  /*b4b70*/  IADD3 RZ, P5, PT, R98, R69, RZ ;  /* 0x0000004562ff7210 */ /* 0x000fe20007fbe0ff */
[----:B------:R-:W-:Y:S01]  /*b4b80*/  IMAD.MOV.U32 R104, RZ, RZ, R73 ;  /* 0x000000ffff687224 */ /* 0x000fe200078e0049 */
[----:B------:R-:W-:Y:S01]  /*b4b90*/  IADD3.X R100, P0, PT, R85, R101, RZ, P0, !PT ;  /* 0x0000006555647210 */ /* 0x000fe2000071e4ff */
[----:B------:R-:W-:Y:S02]  /*b4ba0*/  IMAD.MOV.U32 R96, RZ, RZ, R99 ;  /* 0x000000ffff607224 */ /* 0x000fe400078e0063 */
[----:B------:R-:W-:Y:S01]  /*b4bb0*/  IMAD.WIDE.U32.X R72, R74, -0x39c4fa40, R104, P4 ;  /* 0xc63b05c04a487825 */ /* 0x000fe200020e0468 */
[----:B------:R-:W-:-:S03]  /*b4bc0*/  IADD3 RZ, P4, PT, R40, R48, RZ ;  /* 0x0000003028ff7210 */ /* 0x000fc60007f9e0ff */
[----:B------:R-:W-:Y:S01]  /*b4bd0*/  IMAD.WIDE.U32.X R74, R74, 0x1ae3a46, R96, P5 ;  /* 0x01ae3a464a4a7825 */ /* 0x000fe200028e0460 */
[----:B------:R-:W-:Y:S02]  /*b4be0*/  IADD3 RZ, P5, PT, R70, R138, RZ ;  /* 0x0000008a46ff7210 */ /* 0x000fe40007fbe0ff */
[----:B------:R-:W-:Y:S01]  /*b4bf0*/  IADD3.X RZ, P4, PT, R41, R49, RZ, P4, !PT ;  /* 0x0000003129ff7210 */ /* 0x000fe2000279e4ff */
[----:B------:R-:W-:Y:S01]  /*b4c00*/  IMAD.WIDE.U32 R4, R36, R4, R50 ;  /* 0x0000000424047225 */ /* 0x000fe200078e0032 */
[----:B------:R-:W-:Y:S02]  /*b4c10*/  IADD3.X RZ, P5, PT, R71, R79, RZ, P5, !PT ;  /* 0x0000004f47ff7210 */ /* 0x000fe40002fbe4ff */
[----:B------:R-:W-:Y:S01]  /*b4c20*/  IADD3.X R48, P4, PT, R89, R136, RZ, P4, !PT ;  /* 0x0000008859307210 */ /* 0x000fe2000279e4ff */
[----:B------:R-:W-:Y:S01]  /*b4c30*/  IMAD.IADD R126, R5, 0x1, R126 ;  /* 0x00000001057e7824 */ /* 0x000fe200078e027e */
[----:B------:R-:W-:Y:S01]  /*b4c40*/  IADD3.X R5, P1, PT, RZ, R8, RZ, P1, !PT ;  /* 0x00000008ff057210 */ /* 0x000fe20000f3e4ff */
[----:B------:R-:W-:Y:S01]  /*b4c50*/  IMAD.WIDE.U32 R38, R86, -0x45f6b800, R38 ;  /* 0xba09480056267825 */ /* 0x000fe200078e0026 */
[----:B------:R-:W-:-:S02]  /*b4c60*/  IADD3.X R49, P5, PT, R81, R116, RZ, P5, !PT ;  /* 0x0000007451317210 */ /* 0x000fc40002fbe4ff */
[----:B------:R-:W-:Y:S01]  /*b4c70*/  IADD3.X R9, P1, PT, RZ, R9, RZ, P1, !PT ;  /* 0x00000009ff097210 */ /* 0x000fe20000f3e4ff */
[----:B------:R-:W-:Y:S01]  /*b4c80*/  IMAD.WIDE.U32 R40, R88, 0x17c510ea, R40 ;  /* 0x17c510ea58287825 */ /* 0x000fe200078e0028 */
[----:B------:R-:W-:Y:S02]  /*b4c90*/  IADD3.X R81, P3, PT, RZ, RZ, RZ, P3, !PT ;  /* 0x000000ffff517210 */ /* 0x000fe40001f7e4ff */
[----:B------:R-:W-:Y:S01]  /*b4ca0*/  IADD3.X R116, P5, PT, R87, R117, RZ, P5, !PT ;  /* 0x0000007557747210 */ /* 0x000fe20002fbe4ff */
[----:B------:R-:W-:Y:S01]  /*b4cb0*/  IMAD.IADD R6, R39, 0x1, R35 ;  /* 0x0000000127067824 */ /* 0x000fe200078e0223 */
[----:B------:R-:W-:Y:S01]  /*b4cc0*/  IADD3.X R8, P1, PT, R5, R38, RZ, P1, !PT ;  /* 0x0000002605087210 */ /* 0x000fe20000f3e4ff */
[----:B------:R-:W-:Y:S01]  /*b4cd0*/  IMAD.IADD R5, R41, 0x1, R66 ;  /* 0x0000000129057824 */ /* 0x000fe200078e0242 */
[----:B------:R-:W-:Y:S01]  /*b4ce0*/  IADD3.X R81, P2, PT, RZ, R81, RZ, P2, !PT ;  /* 0x00000051ff517210 */ /* 0x000fe2000175e4ff */
[----:B------:R-:W-:Y:S01]  /*b4cf0*/  IMAD.IADD R51, R47, 0x1, R43 ;  /* 0x000000012f337824 */ /* 0x000fe200078e022b */
[----:B------:R-:W-:Y:S01]  /*b4d00*/  IADD3.X R38, P5, PT, R49, R40, RZ, P5, !PT ;  /* 0x0000002831267210 */ /* 0x000fe20002fbe4ff */
[----:B------:R-:W-:Y:S01]  /*b4d10*/  IMAD.IADD R43, R93, 0x1, R45 ;  /* 0x000000015d2b7824 */ /* 0x000fe200078e022d */
[----:B------:R-:W-:Y:S01]  /*b4d20*/  IADD3.X R9, P1, PT, R9, R6, RZ, P1, !PT ;  /* 0x0000000609097210 */ /* 0x000fe20000f3e4ff */
[----:B------:R-:W-:Y:S01]  /*b4d30*/  IMAD.WIDE.U32 R70, R86, 0xf5138f, R70 ;  /* 0x00f5138f56467825 */ /* 0x000fe200078e0046 */
[----:B------:R-:W-:-:S02]  /*b4d40*/  IADD3.X R49, PT, PT, RZ, RZ, RZ, P2, P3 ;  /* 0x000000ffff317210 */ /* 0x000fc400017e64ff */
[----:B------:R-:W-:Y:S02]  /*b4d50*/  IADD3.X R39, P5, PT, R116, R5, RZ, P5, !PT ;  /* 0x0000000574277210 */ /* 0x000fe40002fbe4ff */
[----:B------:R-:W-:Y:S02]  /*b4d60*/  IADD3.X R136, P4, PT, R103, R137, RZ, P4, !PT ;  /* 0x0000008967887210 */ /* 0x000fe4000279e4ff */
[----:B------:R-:W-:Y:S02]  /*b4d70*/  IADD3.X R5, P3, PT, RZ, RZ, RZ, P1, !PT ;  /* 0x000000ffff057210 */ /* 0x000fe40000f7e4ff */
[----:B------:R-:W-:Y:S02]  /*b4d80*/  IADD3.X R81, P4, PT, R48, R81, RZ, P4, !PT ;  /* 0x0000005130517210 */ /* 0x000fe4000279e4ff */
[----:B------:R-:W-:Y:S01]  /*b4d90*/  IADD3 RZ, P2, PT, R8, R42, RZ ;  /* 0x0000002a08ff7210 */ /* 0x000fe20007f5e0ff */
[----:B------:R-:W-:Y:S01]  /*b4da0*/  IMAD.X R35, RZ, RZ, RZ, P3 ;  /* 0x000000ffff237224 */ /* 0x000fe200018e06ff */
[----:B------:R-:W-:-:S02]  /*b4db0*/  IADD3.X R41, P5, PT, RZ, RZ, RZ, P5, !PT ;  /* 0x000000ffff297210 */ /* 0x000fc40002fbe4ff */
[----:B------:R-:W-:Y:S02]  /*b4dc0*/  IADD3 RZ, P3, PT, R38, R44, RZ ;  /* 0x0000002c26ff7210 */ /* 0x000fe40007f7e0ff */
[----:B------:R-:W-:Y:S01]  /*b4dd0*/  IADD3.X R49, P1, PT, R136, R49, RZ, P4, !PT ;  /* 0x0000003188317210 */ /* 0x000fe2000273e4ff */
[----:B------:R-:W-:Y:S01]  /*b4de0*/  IMAD.X R45, RZ, RZ, RZ, P5 ;  /* 0x000000ffff2d7224 */ /* 0x000fe200028e06ff */
[----:B------:R-:W-:Y:S02]  /*b4df0*/  IADD3.X RZ, P2, PT, R9, R51, RZ, P2, !PT ;  /* 0x0000003309ff7210 */ /* 0x000fe4000175e4ff */
        /* <DEDUP_REMOVED lines=9> */
[----:B------:R-:W-:Y:S01]  /*b4e90*/  IMAD.IADD R49, R43, 0x1, R47 ;  /* 0x000000012b317824 */ /* 0x000fe200078e022f */
[----:B------:R-:W-:Y:S01]  /*b4ea0*/  IADD3.X R53, P2, PT, RZ, RZ, RZ, P1, !PT ;  /* 0x000000ffff357210 */ /* 0x000fe20000f5e4ff */
[----:B------:R-:W-:Y:S01]  /*b4eb0*/  IMAD.WIDE.U32 R38, R86, 0x6ca1493b, R38 ;  /* 0x6ca1493b56267825 */ /* 0x000fe200078e0026 */
[----:B------:R-:W-:Y:S02]  /*b4ec0*/  IADD3.X R8, P4, PT, R5, R70, RZ, P4, !PT ;  /* 0x0000004605087210 */ /* 0x000fe4000279e4ff */
[----:B------:R-:W-:Y:S01]  /*b4ed0*/  IADD3.X R41, P3, PT, R45, R11, RZ, P3, !PT ;  /* 0x0000000b2d297210 */ /* 0x000fe20001f7e4ff */
[----:B------:R-:W-:Y:S01]  /*b4ee0*/  IMAD R5, R42, -0x7af74001, -R49 ;  /* 0x8508bfff2a057824 */ /* 0x000fe200078e0a31 */
[----:B------:R-:W-:Y:S01]  /*b4ef0*/  IADD3.X R53, P5, PT, RZ, R53, RZ, P5, !PT ;  /* 0x00000035ff357210 */ /* 0x000fe20002fbe4ff */
[----:B------:R-:W-:Y:S01]  /*b4f00*/  IMAD.WIDE.U32 R10, R6, 0x1, RZ ;  /* 0x00000001060a7825 */ /* 0x000fe200078e00ff */
[----:B------:R-:W-:-:S02]  /*b4f10*/  IADD3.X R9, P4, PT, R52, R9, RZ, P4, !PT ;  /* 0x0000000934097210 */ /* 0x000fc4000279e4ff */
[----:B------:R-:W-:Y:S01]  /*b4f20*/  IADD3.X R40, P3, PT, R40, R81, RZ, P3, !PT ;  /* 0x0000005128287210 */ /* 0x000fe20001f7e4ff */
[----:B------:R-:W-:Y:S01]  /*b4f30*/  IMAD.IADD R5, R7, 0x1, R5 ;  /* 0x0000000107057824 */ /* 0x000fe200078e0205 */
[----:B------:R-:W-:Y:S01]  /*b4f40*/  IADD3 RZ, P1, PT, R8, R64, RZ ;  /* 0x0000004008ff7210 */ /* 0x000fe20007f3e0ff */
[----:B------:R-:W-:Y:S01]  /*b4f50*/  IMAD.IADD R45, R37, 0x1, R65 ;  /* 0x00000001252d7824 */ /* 0x000fe200078e0241 */
[----:B------:R-:W-:Y:S01]  /*b4f60*/  IADD3.X R65, PT, PT, RZ, RZ, RZ, P5, P2 ;  /* 0x000000ffff417210 */ /* 0x000fe20002fe44ff */
[----:B------:R-:W-:Y:S01]  /*b4f70*/  IMAD.IADD R7, R95, 0x1, R111 ;  /* 0x000000015f077824 */ /* 0x000fe200078e026f */
[----:B------:R-:W-:Y:S01]  /*b4f80*/  IADD3 RZ, P2, PT, R42, R10, RZ ;  /* 0x0000000a2aff7210 */ /* 0x000fe20007f5e0ff */
[----:B------:R-:W-:Y:S01]  /*b4f90*/  IMAD.WIDE.U32 R42, R5, 0x1, RZ ;  /* 0x00000001052a7825 */ /* 0x000fe200078e00ff */
[----:B------:R-:W-:Y:S02]  /*b4fa0*/  IADD3.X R35, P5, PT, RZ, RZ, RZ, P4, !PT ;  /* 0x000000ffff237210 */ /* 0x000fe400027be4ff */
[----:B------:R-:W-:Y:S01]  /*b4fb0*/  IADD3.X R41, P4, PT, R41, R102, RZ, P3, !PT ;  /* 0x0000006629297210 */ /* 0x000fe20001f9e4ff */
[--C-:B------:R-:W-:Y:S01]  /*b4fc0*/  IMAD R10, R6, -0x7af74000, R42.reuse ;  /* 0x8508c000060a7824 */ /* 0x100fe200078e022a */
[----:B------:R-:W-:Y:S01]  /*b4fd0*/  IADD3 RZ, P3, PT, R40, R110, RZ ;  /* 0x0000006e28ff7210 */ /* 0x000fe20007f7e0ff */
[----:B------:R-:W-:Y:S01]  /*b4fe0*/  IMAD.X R47, RZ, RZ, RZ, P5 ;  /* 0x000000ffff2f7224 */ /* 0x000fe200028e06ff */
[----:B------:R-:W-:Y:S01]  /*b4ff0*/  IADD3.X RZ, P1, PT, R9, R45, RZ, P1, !PT ;  /* 0x0000002d09ff7210 */ /* 0x000fe20000f3e4ff */
[----:B------:R-:W-:Y:S01]  /*b5000*/  IMAD.WIDE.U32 R44, P5, R6, -0x7af74000, R42 ;  /* 0x8508c000062c7825 */ /* 0x000fe200078a002a */
[----:B------:R-:W-:-:S02]  /*b5010*/  IADD3.X R51, P4, PT, RZ, RZ, RZ, P4, !PT ;  /* 0x000000ffff337210 */ /* 0x000fc4000279e4ff */
[----:B------:R-:W-:Y:S01]  /*b5020*/  IADD3.X RZ, P3, PT, R41, R7, RZ, P3, !PT ;  /* 0x0000000729ff7210 */ /* 0x000fe20001f7e4ff */
[----:B------:R-:W-:Y:S01]  /*b5030*/  IMAD.IADD R42, R11, 0x1, R10 ;  /* 0x000000010b2a7824 */ /* 0x000fe200078e020a */
[----:B------:R-:W-:Y:S01]  /*b5040*/  IADD3.X R7, P1, PT, R35, R60, RZ, P1, !PT ;  /* 0x0000003c23077210 */ /* 0x000fe20000f3e4ff */
[----:B------:R-:W-:Y:S01]  /*b5050*/  IMAD.X R43, RZ, RZ, RZ, P5 ;  /* 0x000000ffff2b7224 */ /* 0x000fe200028e06ff */
[----:B------:R-:W-:Y:S01]  /*b5060*/  IADD3.X R35, PT, PT, RZ, RZ, RZ, P4, !PT ;  /* 0x000000ffff237210 */ /* 0x000fe200027fe4ff */
[----:B------:R-:W-:Y:S01]  /*b5070*/  IMAD.IADD R93, R39, 0x1, R93 ;  /* 0x00000001275d7824 */ /* 0x000fe200078e025d */
[----:B------:R-:W-:Y:S01]  /*b5080*/  IADD3.X R60, P4, PT, R47, R61, RZ, P1, !PT ;  /* 0x0000003d2f3c7210 */ /* 0x000fe20000f9e4ff */
[----:B------:R-:W-:Y:S01]  /*b5090*/  IMAD.WIDE.U32 R8, R46, -0x45f6b800, R8 ;  /* 0xba0948002e087825 */ /* 0x000fe200078e0008 */
[----:B------:R-:W-:Y:S02]  /*b50a0*/  IADD3 RZ, P5, PT, R11, R44, RZ ;  /* 0x0000002c0bff7210 */ /* 0x000fe40007fbe0ff */
[----:B------:R-:W-:Y:S01]  /*b50b0*/  IADD3.X RZ, P2, PT, R49, R42, RZ, P2, !PT ;  /* 0x0000002a31ff7210 */ /* 0x000fe2000175e4ff */
[----:B------:R-:W-:Y:S01]  /*b50c0*/  IMAD.MOV.U32 R42, RZ, RZ, R45 ;  /* 0x000000ffff2a7224 */ /* 0x000fe200078e002d */
[----:B------:R-:W-:Y:S01]  /*b50d0*/  IADD3.X R10, P4, PT, R7, R38, RZ, P4, !PT ;  /* 0x00000026070a7210 */ /* 0x000fe2000279e4ff */
[----:B------:R-:W-:Y:S01]  /*b50e0*/  IMAD.IADD R7, R3, 0x1, R55 ;  /* 0x0000000103077824 */ /* 0x000fe200078e0237 */
[----:B------:R-:W-:Y:S01]  /*b50f0*/  IADD3.X R50, P3, PT, R51, R118, RZ, P3, !PT ;  /* 0x0000007633327210 */ /* 0x000fe20001f7e4ff */
[----:B------:R-:W-:Y:S01]  /*b5100*/  IMAD.WIDE.U32.X R42, R5, -0x7af74000, R42, P5 ;  /* 0x8508c000052a7825 */ /* 0x000fe200028e042a */
[----:B------:R-:W-:-:S02]  /*b5110*/  IADD3.X R11, P4, PT, R60, R93, RZ, P4, !PT ;  /* 0x0000005d3c0b7210 */ /* 0x000fc4000279e4ff */
[----:B------:R-:W-:Y:S01]  /*b5120*/  IADD3.X R118, P3, PT, R35, R119, RZ, P3, !PT ;  /* 0x0000007723767210 */ /* 0x000fe20001f7e4ff */
[----:B------:R-:W-:Y:S01]  /*b5130*/  IMAD.WIDE.U32 R44, R5, 0x30000000, RZ ;  /* 0x30000000052c7825 */ /* 0x000fe200078e00ff */
[----:B------:R-:W-:Y:S02]  /*b5140*/  IADD3 RZ, P1, PT, R10, R54, RZ ;  /* 0x000000360aff7210 */ /* 0x000fe40007f3e0ff */
[----:B------:R-:W-:Y:S01]  /*b5150*/  IADD3.X R35, P2, PT, RZ, R42, RZ, P2, !PT ;  /* 0x0000002aff237210 */ /* 0x000fe2000175e4ff */
[----:B------:R-:W-:Y:S01]  /*b5160*/  IMAD.WIDE.U32 R38, R86, 0x17c510ea, R40 ;  /* 0x17c510ea56267825 */ /* 0x000fe200078e0028 */
[----:B------:R-:W-:Y:S02]  /*b5170*/  IADD3.X R51, P4, PT, RZ, RZ, RZ, P4, !PT ;  /* 0x000000ffff337210 */ /* 0x000fe4000279e4ff */
[----:B------:R-:W-:Y:S01]  /*b5180*/  IADD3.X RZ, P1, PT, R11, R7, RZ, P1, !PT ;  /* 0x000000070bff7210 */ /* 0x000fe20000f3e4ff */
[C-C-:B------:R-:W-:Y:S01]  /*b5190*/  IMAD R7, R6.reuse, 0x170b5d44, R44.reuse ;  /* 0x170b5d4406077824 */ /* 0x140fe200078e022c */
[----:B------:R-:W-:Y:S01]  /*b51a0*/  IADD3.X R47, P2, PT, RZ, R43, RZ, P2, !PT ;  /* 0x0000002bff2f7210 */ /* 0x000fe2000175e4ff */
[----:B------:R-:W-:Y:S01]  /*b51b0*/  IMAD.WIDE.U32 R44, P5, R6, 0x170b5d44, R44 ;  /* 0x170b5d44062c7825 */ /* 0x000fe200078a002c */
[----:B------:R-:W-:-:S03]  /*b51c0*/  IADD3.X R51, P1, PT, R51, R56, RZ, P1, !PT ;  /* 0x0000003833337210 */ /* 0x000fc60000f3e4ff */
[----:B------:R-:W-:-:S04]  /*b51d0*/  IMAD.WIDE.U32 R40, R6, 0x30000000, RZ ;  /* 0x3000000006287825 */ /* 0x000fc800078e00ff */
[----:B------:R-:W-:Y:S01]  /*b51e0*/  IMAD.X R49, RZ, RZ, RZ, P4 ;  /* 0x000000ffff317224 */ /* 0x000fe200020e06ff */
[----:B------:R-:W-:Y:S01]  /*b51f0*/  IADD3.X R8, P4, PT, R35, R8, RZ, P2, !PT ;  /* 0x0000000823087210 */ /* 0x000fe2000179e4ff */
[----:B------:R-:W-:Y:S02]  /*b5200*/  IMAD.IADD R48, R9, 0x1, R37 ;  /* 0x0000000109307824 */ /* 0x000fe400078e0225 */
[----:B------:R-:W-:Y:S01]  /*b5210*/  IMAD.X R43, RZ, RZ, RZ, P5 ;  /* 0x000000ffff2b7224 */ /* 0x000fe200028e06ff */
[----:B------:R-:W-:Y:S01]  /*b5220*/  IADD3 RZ, P5, PT, R44, R41, RZ ;  /* 0x000000292cff7210 */ /* 0x000fe20007fbe0ff */
[----:B------:R-:W-:Y:S01]  /*b5230*/  IMAD.IADD R37, R7, 0x1, R41 ;  /* 0x0000000107257824 */ /* 0x000fe200078e0229 */
[----:B------:R-:W-:Y:S01]  /*b5240*/  IADD3 RZ, P2, PT, R8, R40, RZ ;  /* 0x0000002808ff7210 */ /* 0x000fe20007f5e0ff */
[----:B------:R-:W-:Y:S01]  /*b5250*/  IMAD.MOV.U32 R42, RZ, RZ, R45 ;  /* 0x000000ffff2a7224 */ /* 0x000fe200078e002d */
[----:B------:R-:W-:Y:S01]  /*b5260*/  IADD3.X R9, P4, PT, R47, R48, RZ, P4, !PT ;  /* 0x000000302f097210 */ /* 0x000fe2000279e4ff */
[----:B------:R-:W-:Y:S01]  /*b5270*/  IMAD.IADD R95, R39, 0x1, R95 ;  /* 0x00000001275f7824 */ /* 0x000fe200078e025f */
[----:B------:R-:W-:Y:S01]  /*b5280*/  IADD3.X R56, P1, PT, R49, R57, RZ, P1, !PT ;  /* 0x0000003931387210 */ /* 0x000fe20000f3e4ff */
[----:B------:R-:W-:Y:S01]  /*b5290*/  IMAD.WIDE.U32.X R40, R5, 0x170b5d44, R42, P5 ;  /* 0x170b5d4405287825 */ /* 0x000fe200028e042a */
[----:B------:R-:W-:-:S02]  /*b52a0*/  IADD3.X RZ, P2, PT, R9, R37, RZ, P2, !PT ;  /* 0x0000002509ff7210 */ /* 0x000fc4000175e4ff */
[----:B------:R-:W-:Y:S01]  /*b52b0*/  IADD3.X R37, P4, PT, RZ, RZ, RZ, P4, !PT ;  /* 0x000000ffff257210 */ /* 0x000fe2000279e4ff */
[----:B------:R-:W-:Y:S01]  /*b52c0*/  IMAD.WIDE.U32 R44, R5, -0x45f6b800, RZ ;  /* 0xba094800052c7825 */ /* 0x000fe200078e00ff */
[----:B------:R-:W-:Y:S02]  /*b52d0*/  IADD3.X R38, P1, PT, R51, R38, RZ, P1, !PT ;  /* 0x0000002633267210 */ /* 0x000fe40000f3e4ff */
[----:B------:R-:W-:Y:S01]  /*b52e0*/  IADD3.X R37, P2, PT, R37, R40, RZ, P2, !PT ;  /* 0x0000002825257210 */ /* 0x000fe2000175e4ff */
[----:B------:R-:W-:Y:S01]  /*b52f0*/  IMAD.X R40, RZ, RZ, RZ, P4 ;  /* 0x000000ffff287224 */ /* 0x000fe200020e06ff */
[----:B------:R-:W-:Y:S01]  /*b5300*/  IADD3.X R39, P1, PT, R56, R95, RZ, P1, !PT ;  /* 0x0000005f38277210 */ /* 0x000fe20000f3e4ff */
[----:B------:R-:W-:-:S03]  /*b5310*/  IMAD.WIDE.U32 R48, P5, R6, 0x1ef3622f, R44 ;  /* 0x1ef3622f06307825 */ /* 0x000fc600078a002c */
[----:B------:R-:W-:Y:S01]  /*b5320*/  IADD3.X R40, P2, PT, R40, R41, RZ, P2, !PT ;  /* 0x0000002928287210 */ /* 0x000fe2000175e4ff */
[C---:B------:R-:W-:Y:S01]  /*b5330*/  IMAD R35, R6.reuse, 0x1ef3622f, R44 ;  /* 0x1ef3622f06237824 */ /* 0x040fe200078e022c */
[----:B------:R-:W-:Y:S01]  /*b5340*/  IADD3.X R41, P1, PT, RZ, RZ, RZ, P1, !PT ;  /* 0x000000ffff297210 */ /* 0x000fe20000f3e4ff */
[----:B------:R-:W-:Y:S01]  /*b5350*/  IMAD.WIDE.U32 R42, R6, -0x45f6b800, RZ ;  /* 0xba094800062a7825 */ /* 0x000fe200078e00ff */
[----:B------:R-:W-:Y:S02]  /*b5360*/  MOV R44, R49 ;  /* 0x00000031002c7202 */ /* 0x000fe40000000f00 */
[----:B------:R-:W-:Y:S01]  /*b5370*/  IADD3.X R49, P3, PT, R50, R53, RZ, P3, !PT ;  /* 0x0000003532317210 */ /* 0x000fe20001f7e4ff */
[----:B------:R-:W-:Y:S01]  /*b5380*/  IMAD.WIDE.U32 R10, R46, 0xf5138f, R10 ;  /* 0x00f5138f2e0a7825 */ /* 0x000fe200078e000a */
[----:B------:R-:W-:Y:S02]  /*b5390*/  IADD3 RZ, P4, PT, R48, R43, RZ ;  /* 0x0000002b30ff7210 */ /* 0x000fe40007f9e0ff */
[----:B------:R-:W-:Y:S01]  /*b53a0*/  IADD3.X R51, P3, PT, R118, R65, RZ, P3, !PT ;  /* 0x0000004176337210 */ /* 0x000fe20001f7e4ff */
[----:B------:R-:W-:Y:S01]  /*b53b0*/  IMAD.IADD R53, R77, 0x1, R59 ;  /* 0x000000014d357824 */ /* 0x000fe200078e023b */
[----:B------:R-:W-:Y:S01]  /*b53c0*/  IADD3.X R10, P2, PT, R37, R10, RZ, P2, !PT ;  /* 0x0000000a250a7210 */ /* 0x000fe2000175e4ff */
[----:B------:R-:W-:Y:S01]  /*b53d0*/  IMAD.X R47, RZ, RZ, RZ, P1 ;  /* 0x000000ffff2f7224 */ /* 0x000fe200008e06ff */
[----:B------:R-:W-:Y:S01]  /*b53e0*/  IADD3 RZ, P1, PT, R38, R58, RZ ;  /* 0x0000003a26ff7210 */ /* 0x000fe20007f3e0ff */
[----:B------:R-:W-:-:S02]  /*b53f0*/  IMAD.IADD R3, R11, 0x1, R3 ;  /* 0x000000010b037824 */ /* 0x000fc400078e0203 */
        /* <DEDUP_REMOVED lines=8> */
[----:B------:R-:W-:Y:S02]  /*b5480*/  IADD3.X R4, P5, PT, R41, R72, RZ, P5, !PT ;  /* 0x0000004829047210 */ /* 0x000fe40002fbe4ff */
[----:B------:R-:W-:Y:S01]  /*b5490*/  IADD3.X R3, P2, PT, RZ, RZ, RZ, P2, !PT ;  /* 0x000000ffff037210 */ /* 0x000fe2000175e4ff */
[----:B------:R-:W-:Y:S01]  /*b54a0*/  IMAD.IADD R77, R39, 0x1, R77 ;  /* 0x00000001274d7824 */ /* 0x000fe200078e024d */
[----:B------:R-:W-:Y:S01]  /*b54b0*/  IADD3.X RZ, P1, PT, R11, R37, RZ, P1, !PT ;  /* 0x000000250bff7210 */ /* 0x000fe20000f3e4ff */
[----:B------:R-:W-:Y:S01]  /*b54c0*/  IMAD.WIDE.U32 R48, R6, 0xf5138f, RZ ;  /* 0x00f5138f06307825 */ /* 0x000fe200078e00ff */
[----:B------:R-:W-:-:S02]  /*b54d0*/  IADD3.X R72, P5, PT, R47, R73, RZ, P5, !PT ;  /* 0x000000492f487210 */ /* 0x000fc40002fbe4ff */
[----:B------:R-:W-:Y:S01]  /*b54e0*/  IADD3.X R3, P1, PT, R3, R42, RZ, P1, !PT ;  /* 0x0000002a03037210 */ /* 0x000fe20000f3e4ff */
[----:B------:R-:W-:Y:S01]  /*b54f0*/  IMAD.X R37, RZ, RZ, RZ, P2 ;  /* 0x000000ffff257224 */ /* 0x000fe200010e06ff */
[----:B------:R-:W-:Y:S01]  /*b5500*/  IADD3.X R41, P4, PT, R51, R126, RZ, P4, !PT ;  /* 0x0000007e33297210 */ /* 0x000fe2000279e4ff */
[----:B------:R-:W-:Y:S01]  /*b5510*/  IMAD.WIDE.U32 R50, R5, 0x6ca1493b, RZ ;  /* 0x6ca1493b05327825 */ /* 0x000fe200078e00ff */
[----:B------:R-:W-:Y:S02]  /*b5520*/  IADD3.X R42, P2, PT, R4, R45, RZ, P5, !PT ;  /* 0x0000002d042a7210 */ /* 0x000fe40002f5e4ff */
[----:B------:R-:W-:Y:S01]  /*b5530*/  IADD3.X R4, P5, PT, R37, R43, RZ, P1, !PT ;  /* 0x0000002b25047210 */ /* 0x000fe20000fbe4ff */
[----:B------:R-:W-:Y:S01]  /*b5540*/  IMAD.WIDE.U32 R44, R5, 0xf5138f, RZ ;  /* 0x00f5138f052c7825 */ /* 0x000fe200078e00ff */
[----:B------:R-:W-:Y:S02]  /*b5550*/  IADD3.X R43, P1, PT, R72, R41, RZ, P2, !PT ;  /* 0x00000029482b7210 */ /* 0x000fe4000173e4ff */
[----:B------:R-:W-:Y:S01]  /*b5560*/  IADD3.X R38, P5, PT, R3, R38, RZ, P5, !PT ;  /* 0x0000002603267210 */ /* 0x000fe20002fbe4ff */
[----:B------:R-:W-:Y:S01]  /*b5570*/  IMAD.IADD R3, R67, 0x1, R69 ;  /* 0x0000000143037824 */ /* 0x000fe200078e0245 */
[----:B------:R-:W-:Y:S01]  /*b5580*/  IADD3.X R55, P2, PT, RZ, RZ, RZ, P1, !PT ;  /* 0x000000ffff377210 */ /* 0x000fe20000f5e4ff */
[----:B------:R-:W-:Y:S01]  /*b5590*/  IMAD.WIDE.U32 R52, P1, R6, 0x1a22d9f3, R44 ;  /* 0x1a22d9f306347825 */ /* 0x000fe2000782002c */
[----:B------:R-:W-:-:S02]  /*b55a0*/  IADD3.X R40, P0, PT, R83, R12, RZ, P0, !PT ;  /* 0x0000000c53287210 */ /* 0x000fc4000071e4ff */
[----:B------:R-:W-:Y:S01]  /*b55b0*/  IADD3.X R12, P3, PT, RZ, RZ, RZ, P3, !PT ;  /* 0x000000ffff0c7210 */ /* 0x000fe20001f7e4ff */
[----:B------:R-:W-:Y:S01]  /*b55c0*/  IMAD.X R47, RZ, RZ, RZ, P2 ;  /* 0x000000ffff2f7224 */ /* 0x000fe200010e06ff */
[----:B------:R-:W-:Y:S01]  /*b55d0*/  IADD3 RZ, P2, PT, R42, R68, RZ ;  /* 0x000000442aff7210 */ /* 0x000fe20007f5e0ff */
[----:B------:R-:W-:Y:S01]  /*b55e0*/  IMAD.X R45, RZ, RZ, RZ, P1 ;  /* 0x000000ffff2d7224 */ /* 0x000fe200008e06ff */
[----:B------:R-:W-:Y:S01]  /*b55f0*/  IADD3.X R39, P1, PT, R4, R77, RZ, P5, !PT ;  /* 0x0000004d04277210 */ /* 0x000fe20002f3e4ff */
[----:B------:R-:W-:Y:S01]  /*b5600*/  IMAD R59, R6, 0x1a22d9f3, R44 ;  /* 0x1a22d9f3063b7824 */ /* 0x000fe200078e022c */
[----:B------:R-:W-:Y:S01]  /*b5610*/  IADD3.X RZ, P2, PT, R43, R3, RZ, P2, !PT ;  /* 0x000000032bff7210 */ /* 0x000fe2000175e4ff */
[----:B------:R-:W-:Y:S01]  /*b5620*/  IMAD.MOV.U32 R44, RZ, RZ, R53 ;  /* 0x000000ffff2c7224 */ /* 0x000fe200078e0035 */
[----:B------:R-:W-:Y:S01]  /*b5630*/  IADD3.X R3, P1, PT, RZ, RZ, RZ, P1, !PT ;  /* 0x000000ffff037210 */ /* 0x000fe20000f3e4ff */
[----:B------:R-:W-:Y:S01]  /*b5640*/  IMAD.IADD R57, R59, 0x1, R49 ;  /* 0x000000013b397824 */ /* 0x000fe200078e0231 */
[----:B------:R-:W-:Y:S01]  /*b5650*/  IADD3 RZ, P5, PT, R52, R49, RZ ;  /* 0x0000003134ff7210 */ /* 0x000fe20007fbe0ff */
[----:B------:R-:W-:Y:S01]  /*b5660*/  IMAD R61, R6, -0x39c4fa40, R50 ;  /* 0xc63b05c0063d7824 */ /* 0x000fe200078e0232 */
[----:B------:R-:W-:Y:S01]  /*b5670*/  IADD3.X R55, P2, PT, R55, R74, RZ, P2, !PT ;  /* 0x0000004a37377210 */ /* 0x000fe2000175e4ff */
[----:B------:R-:W-:Y:S01]  /*b5680*/  IMAD.X R37, RZ, RZ, RZ, P1 ;  /* 0x000000ffff257224 */ /* 0x000fe200008e06ff */
[----:B------:R-:W-:Y:S01]  /*b5690*/  IADD3 RZ, P1, PT, R38, R48, RZ ;  /* 0x0000003026ff7210 */ /* 0x000fe20007f3e0ff */
[----:B------:R-:W-:Y:S01]  /*b56a0*/  IMAD.WIDE.U32.X R44, R5, 0x1a22d9f3, R44, P5 ;  /* 0x1a22d9f3052c7825 */ /* 0x000fe200028e042c */
[----:B------:R-:W-:-:S02]  /*b56b0*/  IADD3.X R54, P2, PT, R47, R75, RZ, P2, !PT ;  /* 0x0000004b2f367210 */ /* 0x000fc4000175e4ff */
[----:B------:R-:W-:Y:S01]  /*b56c0*/  IADD3.X RZ, P1, PT, R39, R57, RZ, P1, !PT ;  /* 0x0000003927ff7210 */ /* 0x000fe20000f3e4ff */
[----:B------:R-:W-:Y:S01]  /*b56d0*/  IMAD.WIDE.U32 R46, R46, 0x17c510ea, R42 ;  /* 0x17c510ea2e2e7825 */ /* 0x000fe200078e002a */
[----:B------:R-:W-:Y:S02]  /*b56e0*/  IADD3.X R12, P4, PT, RZ, R12, RZ, P4, !PT ;  /* 0x0000000cff0c7210 */ /* 0x000fe4000279e4ff */
[----:B------:R-:W-:Y:S01]  /*b56f0*/  IADD3.X R3, P1, PT, R3, R44, RZ, P1, !PT ;  /* 0x0000002c03037210 */ /* 0x000fe20000f3e4ff */
[C---:B------:R-:W-:Y:S01]  /*b5700*/  IMAD.WIDE.U32 R52, P5, R6.reuse, -0x39c4fa40, R50 ;  /* 0xc63b05c006347825 */ /* 0x040fe200078a0032 */
[----:B------:R-:W-:Y:S02]  /*b5710*/  IADD3.X R55, P2, PT, R55, R12, RZ, P2, !PT ;  /* 0x0000000c37377210 */ /* 0x000fe4000175e4ff */
[----:B------:R-:W-:Y:S01]  /*b5720*/  IADD3.X R4, P1, PT, R37, R45, RZ, P1, !PT ;  /* 0x0000002d25047210 */ /* 0x000fe20000f3e4ff */
[----:B------:R-:W-:Y:S01]  /*b5730*/  IMAD.WIDE.U32 R48, R6, 0x6ca1493b, RZ ;  /* 0x6ca1493b06307825 */ /* 0x000fe200078e00ff */
[----:B------:R-:W-:-:S02]  /*b5740*/  IADD3.X R37, PT, PT, RZ, RZ, RZ, P4, P3 ;  /* 0x000000ffff257210 */ /* 0x000fc400027e64ff */
[----:B------:R-:W-:Y:S01]  /*b5750*/  IADD3.X R42, P3, PT, R3, R46, RZ, P1, !PT ;  /* 0x0000002e032a7210 */ /* 0x000fe20000f7e4ff */
[----:B------:R-:W-:Y:S01]  /*b5760*/  IMAD.WIDE.U32 R44, R33, R2, RZ ;  /* 0x00000002212c7225 */ /* 0x000fe200078e00ff */
[----:B------:R-:W-:Y:S02]  /*b5770*/  IADD3.X R41, P0, PT, R100, R63, RZ, P0, !PT ;  /* 0x0000003f64297210 */ /* 0x000fe4000071e4ff */
[----:B------:R-:W-:Y:S01]  /*b5780*/  IADD3.X R54, P1, PT, R54, R37, RZ, P2, !PT ;  /* 0x0000002536367210 */ /* 0x000fe2000173e4ff */
[----:B------:R-:W-:Y:S01]  /*b5790*/  IMAD.IADD R67, R47, 0x1, R67 ;  /* 0x000000012f437824 */ /* 0x000fe200078e0243 */
[----:B------:R-:W-:Y:S01]  /*b57a0*/  MOV R50, R53 ;  /* 0x0000003500327202 */ /* 0x000fe20000000f00 */
[----:B------:R-:W-:Y:S01]  /*b57b0*/  IMAD.X R51, RZ, RZ, RZ, P5 ;  /* 0x000000ffff337224 */ /* 0x000fe200028e06ff */
[----:B------:R-:W-:Y:S01]  /*b57c0*/  IADD3 RZ, P5, PT, R52, R49, RZ ;  /* 0x0000003134ff7210 */ /* 0x000fe20007fbe0ff */
[----:B------:R-:W-:Y:S01]  /*b57d0*/  IMAD.IADD R37, R61, 0x1, R49 ;  /* 0x000000013d257824 */ /* 0x000fe200078e0231 */
[----:B------:R-:W-:Y:S01]  /*b57e0*/  IADD3 RZ, P2, PT, R42, R48, RZ ;  /* 0x000000302aff7210 */ /* 0x000fe20007f5e0ff */
[----:B------:R-:W-:Y:S01]  /*b57f0*/  IMAD.WIDE.U32 R46, P4, R36, R13, R44 ;  /* 0x0000000d242e7225 */ /* 0x000fe2000788002c */
[----:B------:R-:W-:-:S03]  /*b5800*/  IADD3.X R43, P3, PT, R4, R67, RZ, P3, !PT ;  /* 0x00000043042b7210 */ /* 0x000fc60001f7e4ff */
[CC--:B------:R-:W-:Y:S01]  /*b5810*/  IMAD.WIDE.U32 R44, R36.reuse, R2.reuse, R40 ;  /* 0x00000002242c7225 */ /* 0x0c0fe200078e0028 */
[----:B------:R-:W-:Y:S02]  /*b5820*/  IADD3.X RZ, P2, PT, R43, R37, RZ, P2, !PT ;  /* 0x000000252bff7210 */ /* 0x000fe4000175e4ff */
[----:B------:R-:W-:Y:S01]  /*b5830*/  IADD3.X R37, P3, PT, RZ, RZ, RZ, P3, !PT ;  /* 0x000000ffff257210 */ /* 0x000fe20001f7e4ff */
[----:B------:R-:W-:-:S04]  /*b5840*/  IMAD.WIDE.U32 R2, R36, R2, RZ ;  /* 0x0000000224027225 */ /* 0x000fc800078e00ff */
[----:B------:R-:W-:Y:S01]  /*b5850*/  IMAD.WIDE.U32.X R50, R5, -0x39c4fa40, R50, P5 ;  /* 0xc63b05c005327825 */ /* 0x000fe200028e0432 */
[----:B------:R-:W-:-:S03]  /*b5860*/  IADD3 R57, P5, PT, R46, R3, RZ ;  /* 0x000000032e397210 */ /* 0x000fc60007fbe0ff */
[----:B------:R-:W-:Y:S01]  /*b5870*/  IMAD.X R49, RZ, RZ, RZ, P4 ;  /* 0x000000ffff317224 */ /* 0x000fe200020e06ff */
[----:B------:R-:W-:Y:S01]  /*b5880*/  IADD3.X R3, P4, PT, R37, R50, RZ, P2, !PT ;  /* 0x0000003225037210 */ /* 0x000fe2000179e4ff */
[----:B------:R-:W-:Y:S01]  /*b5890*/  IMAD.X R37, RZ, RZ, RZ, P3 ;  /* 0x000000ffff257224 */ /* 0x000fe200018e06ff */
[----:B------:R-:W-:Y:S01]  /*b58a0*/  IADD3.X R44, P2, PT, R55, R44, RZ, P1, !PT ;  /* 0x0000002c372c7210 */ /* 0x000fe20000f5e4ff */
[----:B------:R-:W-:-:S03]  /*b58b0*/  IMAD.WIDE.U32 R52, R5, 0x17c510ea, RZ ;  /* 0x17c510ea05347825 */ /* 0x000fc600078e00ff */
[----:B------:R-:W-:Y:S01]  /*b58c0*/  IADD3.X R4, P4, PT, R37, R51, RZ, P4, !PT ;  /* 0x0000003325047210 */ /* 0x000fe2000279e4ff */
[----:B------:R-:W-:Y:S02]  /*b58d0*/  IMAD.IADD R45, R45, 0x1, R46 ;  /* 0x000000012d2d7824 */ /* 0x000fe400078e022e */
[----:B------:R-:W-:Y:S01]  /*b58e0*/  IMAD.MOV.U32 R48, RZ, RZ, R47 ;  /* 0x000000ffff307224 */ /* 0x000fe200078e002f */
[----:B------:R-:W-:Y:S01]  /*b58f0*/  IADD3.X R44, P4, PT, R3, R44, RZ, P4, !PT ;  /* 0x0000002c032c7210 */ /* 0x000fe2000279e4ff */
[----:B------:R-:W-:Y:S01]  /*b5900*/  IMAD.WIDE.U32 R50, P3, R6, 0x1ae3a46, R52 ;  /* 0x01ae3a4606327825 */ /* 0x000fe20007860034 */
[----:B------:R-:W-:-:S03]  /*b5910*/  IADD3.X R37, P2, PT, R54, R45, RZ, P2, !PT ;  /* 0x0000002d36257210 */ /* 0x000fc6000175e4ff */
[----:B------:R-:W-:Y:S01]  /*b5920*/  IMAD.WIDE.U32 R46, R6, 0x17c510ea, RZ ;  /* 0x17c510ea062e7825 */ /* 0x000fe200078e00ff */
[----:B------:R-:W-:Y:S02]  /*b5930*/  IADD3.X R45, P4, PT, R4, R37, RZ, P4, !PT ;  /* 0x00000025042d7210 */ /* 0x000fe4000279e4ff */
[----:B------:R-:W-:Y:S01]  /*b5940*/  IADD3.X R37, P1, PT, RZ, RZ, RZ, P1, !PT ;  /* 0x000000ffff257210 */ /* 0x000fe20000f3e4ff */
[----:B------:R-:W-:Y:S02]  /*b5950*/  IMAD R53, R6, 0x1ae3a46, R52 ;  /* 0x01ae3a4606357824 */ /* 0x000fe400078e0234 */
[----:B------:R-:W-:Y:S01]  /*b5960*/  IMAD.WIDE.U32.X R12, R33, R13, R48, P5 ;  /* 0x0000000d210c7225 */ /* 0x000fe200028e0430 */
[----:B------:R-:W-:-:S03]  /*b5970*/  IADD3 RZ, P5, PT, R50, R47, RZ ;  /* 0x0000002f32ff7210 */ /* 0x000fc60007fbe0ff */
[----:B------:R-:W-:Y:S01]  /*b5980*/  IMAD.X R49, RZ, RZ, RZ, P3 ;  /* 0x000000ffff317224 */ /* 0x000fe200018e06ff */
[----:B------:R-:W-:Y:S01]  /*b5990*/  IADD3 RZ, P3, PT, R44, R46, RZ ;  /* 0x0000002e2cff7210 */ /* 0x000fe20007f7e0ff */
[----:B------:R-:W-:Y:S01]  /*b59a0*/  IMAD.IADD R3, R53, 0x1, R47 ;  /* 0x0000000135037824 */ /* 0x000fe200078e022f */
[----:B------:R-:W-:Y:S01]  /*b59b0*/  IADD3.X R47, P0, PT, RZ, RZ, RZ, P0, !PT ;  /* 0x000000ffff2f7210 */ /* 0x000fe2000071e4ff */
[----:B------:R-:W-:Y:S02]  /*b59c0*/  IMAD.MOV.U32 R48, RZ, RZ, R51 ;  /* 0x000000ffff307224 */ /* 0x000fe400078e0033 */
[----:B------:R-:W-:Y:S01]  /*b59d0*/  IMAD.WIDE.U32 R8, R6, 0x30000000, R8 ;  /* 0x3000000006087825 */ /* 0x000fe200078e0008 */
[----:B------:R-:W-:Y:S02]  /*b59e0*/  IADD3.X RZ, P3, PT, R45, R3, RZ, P3, !PT ;  /* 0x000000032dff7210 */ /* 0x000fe40001f7e4ff */
[----:B------:R-:W-:Y:S01]  /*b59f0*/  IADD3.X R3, P4, PT, RZ, RZ, RZ, P4, !PT ;  /* 0x000000ffff037210 */ /* 0x000fe2000279e4ff */
[----:B------:R-:W-:Y:S01]  /*b5a00*/  IMAD.WIDE.U32.X R4, R5, 0x1ae3a46, R48, P5 ;  /* 0x01ae3a4605047825 */ /* 0x000fe200028e0430 */
[----:B------:R-:W-:-:S03]  /*b5a10*/  IADD3 RZ, P5, PT, R40, R2, RZ ;  /* 0x0000000228ff7210 */ /* 0x000fc60007fbe0ff */
[C---:B------:R-:W-:Y:S01]  /*b5a20*/  IMAD.WIDE.U32 R10, R6.reuse, -0x45f6b800, R10 ;  /* 0xba094800060a7825 */ /* 0x040fe200078e000a */
[----:B------:R-:W-:Y:S02]  /*b5a30*/  IADD3.X R2, P3, PT, R3, R4, RZ, P3, !PT ;  /* 0x0000000403027210 */ /* 0x000fe40001f7e4ff */
[----:B------:R-:W-:Y:S01]  /*b5a40*/  IADD3.X RZ, P5, PT, R41, R57, RZ, P5, !PT ;  /* 0x0000003929ff7210 */ /* 0x000fe20002fbe4ff */
[----:B------:R-:W-:Y:S02]  /*b5a50*/  IMAD.X R3, RZ, RZ, RZ, P4 ;  /* 0x000000ffff037224 */ /* 0x000fe400020e06ff */
[----:B------:R-:W-:Y:S01]  /*b5a60*/  IMAD.X R4, RZ, RZ, RZ, P1 ;  /* 0x000000ffff047224 */ /* 0x000fe200008e06ff */
[----:B------:R-:W-:Y:S01]  /*b5a70*/  IADD3.X R47, P5, PT, R47, R12, RZ, P5, !PT ;  /* 0x0000000c2f2f7210 */ /* 0x000fe20002fbe4ff */
[----:B------:R-:W-:Y:S01]  /*b5a80*/  IMAD.IADD R41, R9, 0x1, R7 ;  /* 0x0000000109297824 */ /* 0x000fe200078e0207 */
[----:B------:R-:W-:Y:S01]  /*b5a90*/  IADD3.X R3, P3, PT, R3, R5, RZ, P3, !PT ;  /* 0x0000000503037210 */ /* 0x000fe20001f7e4ff */
[----:B------:R-:W-:Y:S01]  /*b5aa0*/  IMAD.WIDE.U32 R38, R6, 0xf5138f, R38 ;  /* 0x00f5138f06267825 */ /* 0x000fe200078e0026 */
[----:B------:R-:W-:-:S02]  /*b5ab0*/  IADD3.X R40, PT, PT, R13, RZ, RZ, P5, P0 ;  /* 0x000000ff0d287210 */ /* 0x000fc40002fe04ff */
[----:B------:R-:W-:Y:S01]  /*b5ac0*/  IADD3.X R2, P2, P3, R2, RZ, R37, P3, P2 ;  /* 0x000000ff02027210 */ /* 0x000fe20001b44425 */
[----:B------:R-:W-:-:S03]  /*b5ad0*/  IMAD.WIDE.U32 R42, R6, 0x6ca1493b, R42 ;  /* 0x6ca1493b062a7825 */ /* 0x000fc600078e002a */
[----:B------:R-:W-:Y:S01]  /*b5ae0*/  IADD3.X R3, PT, PT, R3, RZ, R4, P2, P3 ;  /* 0x000000ff03037210 */ /* 0x000fe200017e6404 */
[----:B------:R-:W-:Y:S01]  /*b5af0*/  IMAD.WIDE.U32 R6, R6, 0x17c510ea, R44 ;  /* 0x17c510ea06067825 */ /* 0x000fe200078e002c */
[----:B------:R-:W-:Y:S02]  /*b5b00*/  IADD3 R47, P0, PT, R2, R47, RZ ;  /* 0x0000002f022f7210 */ /* 0x000fe40007f1e0ff */
[----:B------:R-:W-:Y:S01]  /*b5b10*/  IADD3 R44, PT, PT, R11, R35, RZ ;  /* 0x000000230b2c7210 */ /* 0x000fe20007ffe0ff */
[----:B------:R-:W-:Y:S02]  /*b5b20*/  IMAD.IADD R59, R39, 0x1, R59 ;  /* 0x00000001273b7824 */ /* 0x000fe400078e023b */
[----:B------:R-:W-:Y:S01]  /*b5b30*/  IMAD.X R45, R3, 0x1, R40, P0 ;  /* 0x00000001032d7824 */ /* 0x000fe200000e0628 */
[----:B------:R-:W-:Y:S01]  /*b5b40*/  ISETP.GE.U32.AND P0, PT, R47, 0x17c510ea, PT ;  /* 0x17c510ea2f00780c */ /* 0x000fe20003f06070 */
[----:B------:R-:W-:Y:S02]  /*b5b50*/  IMAD.IADD R61, R43, 0x1, R61 ;  /* 0x000000012b3d7824 */ /* 0x000fe400078e023d */
[----:B------:R-:W-:Y:S01]  /*b5b60*/  IMAD.IADD R53, R7, 0x1, R53 ;  /* 0x0000000107357824 */ /* 0x000fe200078e0235 */
[----:B------:R-:W-:Y:S01]  /*b5b70*/  ISETP.GE.U32.AND.EX P0, PT, R45, 0x1ae3a46, PT, P0 ;  /* 0x01ae3a462d00780c */ /* 0x000fe20003f06100 */
[----:B------:R-:W-:Y:S01]  /*b5b80*/  IMAD.MOV.U32 R12, RZ, RZ, R8 ;  /* 0x000000ffff0c7224 */ /* 0x000fe200078e0008 */
[----:B------:R-:W-:Y:S01]  /*b5b90*/  MOV R3, R45 ;  /* 0x0000002d00037202 */ /* 0x000fe20000000f00 */
        /* <DEDUP_REMOVED lines=75> */
.L_x_368:
[----:B------:R-:W-:Y:S05]  /*b6050*/  BSYNC.RELIABLE B3 ;  /* 0x0000000000037941 */ /* 0x000fea0003800100 */
.L_x_367:
        /* <DEDUP_REMOVED lines=12> */
.L_x_366:
[----:B------:R-:W-:Y:S05]  /*b6120*/  BSYNC.RECONVERGENT B2 ;  /* 0x0000000000027941 */ /* 0x000fea0003800200 */
.L_x_365:
        /* <DEDUP_REMOVED lines=9> */
[----:B------:R-:W-:Y:S02]  /*b61c0*/  IMAD.MOV.U32 R8, RZ, RZ, R38 ;  /* 0x000000ffff087224 */ /* 0x000fe400078e0026 */
[----:B------:R-:W-:Y:S01]  /*b61d0*/  IMAD.MOV.U32 R7, RZ, RZ, R35 ;  /* 0x000000ffff077224 */ /* 0x000fe200078e0023 */
[----:B------:R-:W-:Y:S01]  /*b61e0*/  IADD3.X R41, P0, PT, R9, R9, RZ, P0, !PT ;  /* 0x0000000909297210 */ /* 0x000fe2000071e4ff */
[----:B------:R-:W-:Y:S02]  /*b61f0*/  IMAD.MOV.U32 R9, RZ, RZ, R40 ;  /* 0x000000ffff097224 */ /* 0x000fe400078e0028 */
[----:B------:R-:W-:Y:S01]  /*b6200*/  IMAD.MOV.U32 R6, RZ, RZ, R39 ;  /* 0x000000ffff067224 */ /* 0x000fe200078e0027 */
[----:B------:R-:W-:-:S04]  /*b6210*/  IADD3.X R42, P0, PT, R4, R4, RZ, P0, !PT ;  /* 0x00000004042a7210 */ /* 0x000fc8000071e4ff */
[----:B------:R-:W-:Y:S01]  /*b6220*/  IADD3.X R43, P0, PT, R5, R5, RZ, P0, !PT ;  /* 0x00000005052b7210 */ /* 0x000fe2000071e4ff */
[----:B------:R-:W-:Y:S02]  /*b6230*/  IMAD.MOV.U32 R5, RZ, RZ, R41 ;  /* 0x000000ffff057224 */ /* 0x000fe400078e0029 */
[----:B------:R-:W-:Y:S01]  /*b6240*/  IMAD.MOV.U32 R4, RZ, RZ, R42 ;  /* 0x000000ffff047224 */ /* 0x000fe200078e002a */
[----:B------:R-:W-:-:S05]  /*b6250*/  IADD3.X R44, P0, PT, R2, R2, RZ, P0, !PT ;  /* 0x00000002022c7210 */ /* 0x000fca000071e4ff */
        /* <DEDUP_REMOVED lines=72> */
.L_x_372:
[----:B------:R-:W-:Y:S05]  /*b66e0*/  BSYNC.RELIABLE B3 ;  /* 0x0000000000037941 */ /* 0x000fea0003800100 */
.L_x_371:
        /* <DEDUP_REMOVED lines=12> */
.L_x_370:
[----:B------:R-:W-:Y:S05]  /*b67b0*/  BSYNC.RECONVERGENT B2 ;  /* 0x0000000000027941 */ /* 0x000fea0003800200 */
.L_x_369:
        /* <DEDUP_REMOVED lines=27> */
[----:B------:R-:W-:Y:S01]  /*b6970*/  IMAD.WIDE.U32 R38, P3, R16, R14, R42 ;  /* 0x0000000e10267225 */ /* 0x000fe2000786002a */
[----:B------:R-:W-:Y:S02]  /*b6980*/  IADD3.X R42, P0, PT, R45, R40, RZ, P0, !PT ;  /* 0x000000282d2a7210 */ /* 0x000fe4000071e4ff */
[----:B------:R-:W-:Y:S01]  /*b6990*/  IADD3 R40, P4, PT, R41, R48, RZ ;  /* 0x0000003029287210 */ /* 0x000fe20007f9e0ff */
[----:B------:R-:W-:-:S03]  /*b69a0*/  IMAD.WIDE.U32 R52, R14, R15, RZ ;  /* 0x0000000f0e347225 */ /* 0x000fc600078e00ff */
        /* <DEDUP_REMOVED lines=17> */
[-C--:B------:R-:W-:Y:S01]  /*b6ac0*/  IMAD.WIDE.U32 R104, R91, R17.reuse, RZ ;  /* 0x000000115b687225 */ /* 0x080fe200078e00ff */
[----:B------:R-:W-:Y:S02]  /*b6ad0*/  IADD3 R48, P3, PT, R41, R48, RZ ;  /* 0x0000003029307210 */ /* 0x000fe40007f7e0ff */
[----:B------:R-:W-:Y:S01]  /*b6ae0*/  IADD3.X R39, P0, PT, R39, R40, RZ, P0, !PT ;  /* 0x0000002827277210 */ /* 0x000fe2000071e4ff */
[----:B------:R-:W-:Y:S02]  /*b6af0*/  IMAD.X R51, RZ, RZ, RZ, P2 ;  /* 0x000000ffff337224 */ /* 0x000fe400010e06ff */
[----:B------:R-:W-:Y:S01]  /*b6b00*/  IMAD.WIDE.U32 R40, R14, R17, RZ ;  /* 0x000000110e287225 */ /* 0x000fe200078e00ff */
[----:B------:R-:W-:Y:S02]  /*b6b10*/  IADD3.X R96, P1, PT, R96, R39, RZ, P1, !PT ;  /* 0x0000002760607210 */ /* 0x000fe40000f3e4ff */
[----:B------:R-:W-:Y:S01]  /*b6b20*/  IADD3.X R45, P4, PT, R45, R48, RZ, P0, !PT ;  /* 0x000000302d2d7210 */ /* 0x000fe2000079e4ff */
[----:B------:R-:W-:Y:S01]  /*b6b30*/  IMAD.WIDE.U32 R104, P2, R18, R14, R104 ;  /* 0x0000000e12687225 */ /* 0x000fe20007840068 */
[----:B------:R-:W-:-:S02]  /*b6b40*/  IADD3 RZ, P0, PT, R96, R40, RZ ;  /* 0x0000002860ff7210 */ /* 0x000fc40007f1e0ff */
[----:B------:R-:W-:Y:S01]  /*b6b50*/  IADD3.X R97, P1, PT, R52, R45, RZ, P1, !PT ;  /* 0x0000002d34617210 */ /* 0x000fe20000f3e4ff */
[----:B------:R-:W-:Y:S02]  /*b6b60*/  IMAD.MOV.U32 R50, RZ, RZ, R49 ;  /* 0x000000ffff327224 */ /* 0x000fe400078e0031 */
[----:B------:R-:W-:Y:S02]  /*b6b70*/  IMAD.X R53, RZ, RZ, RZ, P2 ;  /* 0x000000ffff357224 */ /* 0x000fe400010e06ff */
[----:B------:R-:W-:Y:S01]  /*b6b80*/  IMAD.WIDE.U32.X R50, R19, R90, R50, P3 ;  /* 0x0000005a13327225 */ /* 0x000fe200018e0432 */
[----:B------:R-:W-:-:S03]  /*b6b90*/  IADD3 R47, P3, PT, R104, R41, RZ ;  /* 0x00000029682f7210 */ /* 0x000fc60007f7e0ff */
[----:B------:R-:W-:Y:S01]  /*b6ba0*/  IMAD.MOV.U32 R52, RZ, RZ, R105 ;  /* 0x000000ffff347224 */ /* 0x000fe200078e0069 */
[----:B------:R-:W-:Y:S01]  /*b6bb0*/  IADD3.X R39, P4, PT, RZ, R50, RZ, P4, !PT ;  /* 0x00000032ff277210 */ /* 0x000fe2000279e4ff */
[----:B------:R-:W-:Y:S01]  /*b6bc0*/  IMAD.WIDE.U32 R40, R90, R21, RZ ;  /* 0x000000155a287225 */ /* 0x000fe200078e00ff */
[----:B------:R-:W-:Y:S02]  /*b6bd0*/  IADD3.X RZ, P0, PT, R97, R47, RZ, P0, !PT ;  /* 0x0000002f61ff7210 */ /* 0x000fe4000071e4ff */
[----:B------:R-:W-:Y:S01]  /*b6be0*/  IADD3.X R47, P1, PT, RZ, RZ, RZ, P1, !PT ;  /* 0x000000ffff2f7210 */ /* 0x000fe20000f3e4ff */
[----:B------:R-:W-:Y:S01]  /*b6bf0*/  IMAD.WIDE.U32.X R52, R18, R91, R52, P3 ;  /* 0x0000005b12347225 */ /* 0x000fe200018e0434 */
[----:B------:R-:W-:-:S03]  /*b6c00*/  IADD3.X R45, P2, PT, RZ, R51, RZ, P4, !PT ;  /* 0x00000033ff2d7210 */ /* 0x000fc6000275e4ff */
[----:B------:R-:W-:Y:S01]  /*b6c10*/  IMAD.WIDE.U32 R48, P4, R22, R149, R40 ;  /* 0x0000009516307225 */ /* 0x000fe20007880028 */
[----:B------:R-:W-:-:S03]  /*b6c20*/  IADD3.X R58, P3, PT, R47, R52, RZ, P0, !PT ;  /* 0x000000342f3a7210 */ /* 0x000fc6000077e4ff */
[----:B------:R-:W-:Y:S01]  /*b6c30*/  IMAD.WIDE.U32 R40, R149, R21, RZ ;  /* 0x0000001595287225 */ /* 0x000fe200078e00ff */
[----:B------:R-:W-:-:S03]  /*b6c40*/  IADD3.X R51, PT, PT, RZ, RZ, RZ, P4, !PT ;  /* 0x000000ffff337210 */ /* 0x000fc600027fe4ff */
[----:B------:R-:W-:Y:S01]  /*b6c50*/  IMAD.X R47, RZ, RZ, RZ, P1 ;  /* 0x000000ffff2f7224 */ /* 0x000fe200008e06ff */
[----:B------:R-:W-:Y:S01]  /*b6c60*/  IADD3 R48, P1, PT, R41, R48, RZ ;  /* 0x0000003029307210 */ /* 0x000fe20007f3e0ff */
[----:B------:R-:W-:Y:S01]  /*b6c70*/  IMAD.WIDE.U32 R54, R91, R20, RZ ;  /* 0x000000145b367225 */ /* 0x000fe200078e00ff */
[----:B------:R-:W-:Y:S02]  /*b6c80*/  IADD3.X R39, P0, PT, R39, R40, RZ, P2, !PT ;  /* 0x0000002827277210 */ /* 0x000fe4000171e4ff */
[----:B------:R-:W-:Y:S01]  /*b6c90*/  IADD3.X R52, P2, PT, R47, R53, RZ, P3, !PT ;  /* 0x000000352f347210 */ /* 0x000fe20001f5e4ff */
[----:B------:R-:W-:Y:S01]  /*b6ca0*/  IMAD.MOV.U32 R50, RZ, RZ, R49 ;  /* 0x000000ffff327224 */ /* 0x000fe200078e0031 */
[----:B------:R-:W-:Y:S01]  /*b6cb0*/  IADD3.X R45, P0, PT, R45, R48, RZ, P0, !PT ;  /* 0x000000302d2d7210 */ /* 0x000fe2000071e4ff */
[----:B------:R-:W-:Y:S01]  /*b6cc0*/  IMAD.WIDE.U32 R40, R14, R20, RZ ;  /* 0x000000140e287225 */ /* 0x000fe200078e00ff */
[----:B------:R-:W-:-:S03]  /*b6cd0*/  IADD3.X R58, P2, PT, R58, R39, RZ, P2, !PT ;  /* 0x000000273a3a7210 */ /* 0x000fc6000175e4ff */
[----:B------:R-:W-:Y:S01]  /*b6ce0*/  IMAD.WIDE.U32 R54, P3, R19, R14, R54 ;  /* 0x0000000e13367225 */ /* 0x000fe20007860036 */
[----:B------:R-:W-:-:S03]  /*b6cf0*/  IADD3.X R59, P2, PT, R52, R45, RZ, P2, !PT ;  /* 0x0000002d343b7210 */ /* 0x000fc6000175e4ff */
        /* <DEDUP_REMOVED lines=21> */
[----:B------:R-:W-:Y:S02]  /*b6e50*/  IMAD.MOV.U32 R52, RZ, RZ, R41 ;  /* 0x000000ffff347224 */ /* 0x000fe400078e0029 */
[----:B------:R-:W-:-:S04]  /*b6e60*/  IMAD.WIDE.U32 R106, R16, R20, RZ ;  /* 0x00000014106a7225 */ /* 0x000fc800078e00ff */
[----:B------:R-:W-:Y:S01]  /*b6e70*/  IMAD.WIDE.U32.X R50, R18, R16, R52, P2 ;  /* 0x0000001012327225 */ /* 0x000fe200010e0434 */
[----:B------:R-:W-:Y:S02]  /*b6e80*/  IADD3.X RZ, P2, PT, R59, R55, RZ, P0, !PT ;  /* 0x000000373bff7210 */ /* 0x000fe4000075e4ff */
[----:B------:R-:W-:Y:S01]  /*b6e90*/  IADD3.X R48, P0, PT, R48, R39, RZ, P1, !PT ;  /* 0x0000002730307210 */ /* 0x000fe20000f1e4ff */
        /* <DEDUP_REMOVED lines=13> */
[----:B------:R-:W-:Y:S02]  /*b6f70*/  MOV R60, R107 ;  /* 0x0000006b003c7202 */ /* 0x000fe40000000f00 */
[----:B------:R-:W-:Y:S01]  /*b6f80*/  IADD3.X R53, P3, PT, R56, R39, RZ, P3, !PT ;  /* 0x0000002738357210 */ /* 0x000fe20001f7e4ff */
[----:B------:R-:W-:Y:S01]  /*b6f90*/  IMAD.X R57, RZ, RZ, RZ, P4 ;  /* 0x000000ffff397224 */ /* 0x000fe200020e06ff */
[----:B------:R-:W-:Y:S01]  /*b6fa0*/  IADD3 R39, P4, PT, R54, R51, RZ ;  /* 0x0000003336277210 */ /* 0x000fe20007f9e0ff */
[----:B------:R-:W-:Y:S01]  /*b6fb0*/  IMAD.X R61, RZ, RZ, RZ, P1 ;  /* 0x000000ffff3d7224 */ /* 0x000fe200008e06ff */
        /* <DEDUP_REMOVED lines=18> */
[----:B------:R-:W-:-:S04]  /*b70e0*/  IMAD.WIDE.U32 R64, P0, R149, R90, R54 ;  /* 0x0000005a95407225 */ /* 0x000fc80007800036 */
[----:B------:R-:W-:Y:S01]  /*b70f0*/  IMAD.WIDE.U32 R48, R16, R21, RZ ;  /* 0x0000001510307225 */ /* 0x000fe200078e00ff */
[----:B------:R-:W-:-:S03]  /*b7100*/  IADD3 R73, P4, PT, R63, R64, RZ ;  /* 0x000000403f497210 */ /* 0x000fc60007f9e0ff */
[----:B------:R-:W-:-:S04]  /*b7110*/  IMAD.WIDE.U32 R60, R17, R20, RZ ;  /* 0x00000014113c7225 */ /* 0x000fc800078e00ff */
[----:B------:R-:W-:-:S04]  /*b7120*/  IMAD.WIDE.U32 R102, P2, R19, R17, R102 ;  /* 0x0000001113667225 */ /* 0x000fc80007840066 */
[----:B------:R-:W-:Y:S01]  /*b7130*/  IMAD.WIDE.U32 R48, P3, R22, R15, R48 ;  /* 0x0000000f16307225 */ /* 0x000fe20007860030 */
[----:B------:R-:W-:-:S03]  /*b7140*/  IADD3 R47, P5, PT, R102, R61, RZ ;  /* 0x0000003d662f7210 */ /* 0x000fc60007fbe0ff */
[----:B------:R-:W-:-:S04]  /*b7150*/  IMAD.WIDE.U32 R68, R62, -0x1, RZ ;  /* 0xffffffff3e447825 */ /* 0x000fc800078e00ff */
[----:B------:R-:W-:-:S04]  /*b7160*/  IMAD.WIDE.U32 R56, R15, R21, RZ ;  /* 0x000000150f387225 */ /* 0x000fc800078e00ff */
[----:B------:R-:W-:Y:S02]  /*b7170*/  IMAD R39, R62, -0x7af74001, -R73 ;  /* 0x8508bfff3e277824 */ /* 0x000fe400078e0a49 */
[----:B------:R-:W-:Y:S01]  /*b7180*/  IMAD.X R61, RZ, RZ, RZ, P2 ;  /* 0x000000ffff3d7224 */ /* 0x000fe200010e06ff */
[----:B------:R-:W-:Y:S01]  /*b7190*/  IADD3 R45, P2, PT, R48, R57, RZ ;  /* 0x00000039302d7210 */ /* 0x000fe20007f5e0ff */
[----:B------:R-:W-:-:S04]  /*b71a0*/  IMAD.WIDE.U32 R116, R21, R15, R50 ;  /* 0x0000000f15747225 */ /* 0x000fc800078e0032 */
[----:B------:R-:W-:Y:S01]  /*b71b0*/  IMAD.X R55, RZ, RZ, RZ, P3 ;  /* 0x000000ffff377224 */ /* 0x000fe200018e06ff */
[----:B------:R-:W-:Y:S01]  /*b71c0*/  IADD3 RZ, P3, PT, R116, R60, RZ ;  /* 0x0000003c74ff7210 */ /* 0x000fe20007f7e0ff */
[----:B------:R-:W-:Y:S02]  /*b71d0*/  IMAD.IADD R39, R69, 0x1, R39 ;  /* 0x0000000145277824 */ /* 0x000fe400078e0227 */
[----:B------:R-:W-:Y:S02]  /*b71e0*/  IMAD.MOV.U32 R54, RZ, RZ, R49 ;  /* 0x000000ffff367224 */ /* 0x000fe400078e0031 */
[----:B------:R-:W-:-:S04]  /*b71f0*/  IMAD.WIDE.U32 R66, R68, 0x1, RZ ;  /* 0x0000000144427825 */ /* 0x000fc800078e00ff */
[----:B------:R-:W-:Y:S02]  /*b7200*/  IMAD.IADD R41, R117, 0x1, R48 ;  /* 0x0000000175297824 */ /* 0x000fe400078e0230 */
[----:B------:R-:W-:-:S03]  /*b7210*/  IMAD.WIDE.U32 R70, R39, 0x1, RZ ;  /* 0x0000000127467825 */ /* 0x000fc600078e00ff */
[----:B------:R-:W-:Y:S01]  /*b7220*/  IADD3.X RZ, P3, PT, R41, R47, RZ, P3, !PT ;  /* 0x0000002f29ff7210 */ /* 0x000fe20001f7e4ff */
[----:B------:R-:W-:Y:S01]  /*b7230*/  IMAD.X R63, RZ, RZ, RZ, P0 ;  /* 0x000000ffff3f7224 */ /* 0x000fe200000e06ff */
[----:B------:R-:W-:Y:S01]  /*b7240*/  IADD3 RZ, P0, PT, R62, R66, RZ ;  /* 0x000000423eff7210 */ /* 0x000fe20007f1e0ff */
[----:B------:R-:W-:Y:S01]  /*b7250*/  IMAD.WIDE.U32.X R48, R22, R16, R54, P2 ;  /* 0x0000001016307225 */ /* 0x000fe200010e0436 */
[----:B------:R-:W-:-:S03]  /*b7260*/  IADD3 RZ, P2, PT, RZ, R62, RZ ;  /* 0x0000003effff7210 */ /* 0x000fc60007f5e0ff */
[----:B------:R-:W-:Y:S01]  /*b7270*/  IMAD.MOV.U32 R60, RZ, RZ, R103 ;  /* 0x000000ffff3c7224 */ /* 0x000fe200078e0067 */
[----:B------:R-:W-:Y:S01]  /*b7280*/  IADD3.X RZ, P2, PT, RZ, R73, RZ, P2, !PT ;  /* 0x00000049ffff7210 */ /* 0x000fe2000175e4ff */
[----:B------:R-:W-:Y:S02]  /*b7290*/  IMAD.MOV.U32 R62, RZ, RZ, R65 ;  /* 0x000000ffff3e7224 */ /* 0x000fe400078e0041 */
        /* <DEDUP_REMOVED lines=8> */
[----:B------:R-:W-:Y:S01]  /*b7320*/  IMAD.WIDE.U32 R76, R18, R21, RZ ;  /* 0x00000015124c7225 */ /* 0x000fe200078e00ff */
[----:B------:R-:W-:Y:S02]  /*b7330*/  IADD3.X RZ, P4, PT, R51, R45, RZ, P4, !PT ;  /* 0x0000002d33ff7210 */ /* 0x000fe4000279e4ff */
[----:B------:R-:W-:Y:S01]  /*b7340*/  IADD3.X R45, P1, PT, RZ, RZ, RZ, P1, !PT ;  /* 0x000000ffff2d7210 */ /* 0x000fe20000f3e4ff */
[----:B------:R-:W-:Y:S01]  /*b7350*/  IMAD.MOV.U32 R56, RZ, RZ, R71 ;  /* 0x000000ffff387224 */ /* 0x000fe200078e0047 */
[----:B------:R-:W-:Y:S01]  /*b7360*/  IADD3.X RZ, P0, PT, R73, R66, RZ, P0, !PT ;  /* 0x0000004249ff7210 */ /* 0x000fe2000071e4ff */
[----:B------:R-:W-:Y:S01]  /*b7370*/  IMAD.WIDE.U32 R50, R17, R21, RZ ;  /* 0x0000001511327225 */ /* 0x000fe200078e00ff */
[----:B------:R-:W-:-:S02]  /*b7380*/  IADD3.X R45, P4, PT, R45, R48, RZ, P4, !PT ;  /* 0x000000302d2d7210 */ /* 0x000fc4000279e4ff */
[----:B------:R-:W-:Y:S01]  /*b7390*/  SHF.L.U64.HI R63, R44, 0x1, R37 ;  /* 0x000000012c3f7819 */ /* 0x000fe20000010225 */
[----:B------:R-:W-:Y:S01]  /*b73a0*/  IMAD.WIDE.U32.X R56, R39, -0x7af74000, R56, P5 ;  /* 0x8508c00027387825 */ /* 0x000fe200028e0438 */
[----:B------:R-:W-:Y:S02]  /*b73b0*/  IADD3.X R64, P3, PT, R64, R45, RZ, P3, !PT ;  /* 0x0000002d40407210 */ /* 0x000fe40001f7e4ff */
[----:B------:R-:W-:Y:S01]  /*b73c0*/  IADD3.X R48, PT, PT, R49, RZ, RZ, P4, P1 ;  /* 0x000000ff31307210 */ /* 0x000fe200027e24ff */
[----:B------:R-:W-:Y:S01]  /*b73d0*/  IMAD.WIDE.U32 R76, P5, R22, R17, R76 ;  /* 0x00000011164c7225 */ /* 0x000fe200078a004c */
[----:B------:R-:W-:Y:S02]  /*b73e0*/  LEA.X R54, P2, R44, R54, 0x1, P2 ;  /* 0x000000362c367211 */ /* 0x000fe40001040cff */
[----:B------:R-:W-:Y:S01]  /*b73f0*/  IADD3.X R67, P0, PT, RZ, R56, RZ, P0, !PT ;  /* 0x00000038ff437210 */ /* 0x000fe2000071e4ff */
[----:B------:R-:W-:Y:S01]  /*b7400*/  IMAD.X R45, RZ, RZ, RZ, P5 ;  /* 0x000000ffff2d7224 */ /* 0x000fe200028e06ff */
[----:B------:R-:W-:Y:S01]  /*b7410*/  IADD3 R47, P4, PT, R76, R51, RZ ;  /* 0x000000334c2f7210 */ /* 0x000fe20007f9e0ff */
[----:B------:R-:W-:Y:S01]  /*b7420*/  IMAD.MOV.U32 R44, RZ, RZ, R77 ;  /* 0x000000ffff2c7224 */ /* 0x000fe200078e004d */
[----:B------:R-:W-:Y:S01]  /*b7430*/  IADD3 RZ, P1, PT, R64, R50, RZ ;  /* 0x0000003240ff7210 */ /* 0x000fe20007f3e0ff */
[----:B------:R-:W-:Y:S01]  /*b7440*/  IMAD.WIDE.U32 R70, R19, R21, RZ ;  /* 0x0000001513467225 */ /* 0x000fe200078e00ff */
[----:B------:R-:W-:-:S02]  /*b7450*/  IADD3.X R65, P3, PT, R61, R48, RZ, P3, !PT ;  /* 0x000000303d417210 */ /* 0x000fc40001f7e4ff */
[----:B------:R-:W-:Y:S01]  /*b7460*/  IADD3.X R66, P0, PT, RZ, R57, RZ, P0, !PT ;  /* 0x00000039ff427210 */ /* 0x000fe2000071e4ff */
[----:B------:R-:W-:Y:S01]  /*b7470*/  IMAD.WIDE.U32 R48, R91, R14, RZ ;  /* 0x0000000e5b307225 */ /* 0x000fe200078e00ff */
[----:B------:R-:W-:Y:S02]  /*b7480*/  IADD3.X RZ, P1, PT, R65, R47, RZ, P1, !PT ;  /* 0x0000002f41ff7210 */ /* 0x000fe40000f3e4ff */
[----:B------:R-:W-:Y:S01]  /*b7490*/  IADD3.X R89, P3, PT, RZ, RZ, RZ, P3, !PT ;  /* 0x000000ffff597210 */ /* 0x000fe20001f7e4ff */
[----:B------:R-:W-:Y:S01]  /*b74a0*/  IMAD.WIDE.U32.X R44, R22, R18, R44, P4 ;  /* 0x00000012162c7225 */ /* 0x000fe200020e042c */
[----:B------:R-:W-:Y:S02]  /*b74b0*/  IADD3.X R51, P2, PT, R63, R55, RZ, P2, !PT ;  /* 0x000000373f337210 */ /* 0x000fe4000175e4ff */
[----:B------:R-:W-:Y:S01]  /*b74c0*/  IADD3.X R50, P0, PT, R67, R54, RZ, P0, !PT ;  /* 0x0000003643327210 */ /* 0x000fe2000071e4ff */
[----:B------:R-:W-:Y:S01]  /*b74d0*/  IMAD.WIDE.U32 R60, R39, 0x30000000, RZ ;  /* 0x30000000273c7825 */ /* 0x000fe200078e00ff */
[----:B------:R-:W-:-:S02]  /*b74e0*/  IADD3.X R88, P5, PT, R89, R44, RZ, P1, !PT ;  /* 0x0000002c59587210 */ /* 0x000fc40000fbe4ff */
[----:B------:R-:W-:Y:S01]  /*b74f0*/  IADD3.X R51, P0, PT, R66, R51, RZ, P0, !PT ;  /* 0x0000003342337210 */ /* 0x000fe2000071e4ff */
[----:B------:R-:W-:Y:S01]  /*b7500*/  IMAD.WIDE.U32 R54, R16, R15, RZ ;  /* 0x0000000f10367225 */ /* 0x000fe200078e00ff */
[----:B------:R-:W-:Y:S02]  /*b7510*/  IADD3.X R89, PT, PT, R45, RZ, RZ, P5, P3 ;  /* 0x000000ff2d597210 */ /* 0x000fe40002fe64ff */
[----:B------:R-:W-:Y:S01]  /*b7520*/  SHF.L.W.U32.HI R37, R37, 0x1, R46 ;  /* 0x0000000125257819 */ /* 0x000fe20000010e2e */
[----:B------:R-:W-:-:S04]  /*b7530*/  IMAD.WIDE.U32 R56, P4, R14, R91, R48 ;  /* 0x0000005b0e387225 */ /* 0x000fc80007880030 */
[----:B------:R-:W-:-:S04]  /*b7540*/  IMAD.WIDE.U32 R62, R68, 0x30000000, RZ ;  /* 0x30000000443e7825 */ /* 0x000fc800078e00ff */
[----:B------:R-:W-:Y:S01]  /*b7550*/  IMAD.WIDE.U32 R48, P1, R68, 0x170b5d44, R60 ;  /* 0x170b5d4444307825 */ /* 0x000fe2000782003c */
[----:B------:R-:W-:-:S03]  /*b7560*/  IADD3 RZ, P5, PT, R50, R62, RZ ;  /* 0x0000003e32ff7210 */ /* 0x000fc60007fbe0ff */
[----:B------:R-:W-:Y:S01]  /*b7570*/  IMAD.WIDE.U32 R60, P3, R15, R16, R54 ;  /* 0x000000100f3c7225 */ /* 0x000fe20007860036 */
[----:B------:R-:W-:Y:S02]  /*b7580*/  IADD3.X R55, PT, PT, RZ, RZ, RZ, P4, !PT ;  /* 0x000000ffff377210 */ /* 0x000fe400027fe4ff */
[----:B------:R-:W-:Y:S01]  /*b7590*/  IADD3 R47, P4, PT, R48, R63, RZ ;  /* 0x0000003f302f7210 */ /* 0x000fe20007f9e0ff */
[----:B------:R-:W-:Y:S02]  /*b75a0*/  IMAD.X R63, RZ, RZ, RZ, P1 ;  /* 0x000000ffff3f7224 */ /* 0x000fe400008e06ff */
[----:B------:R-:W-:Y:S01]  /*b75b0*/  IMAD.MOV.U32 R62, RZ, RZ, R49 ;  /* 0x000000ffff3e7224 */ /* 0x000fe200078e0031 */
[----:B------:R-:W-:Y:S01]  /*b75c0*/  IADD3.X RZ, P5, PT, R51, R47, RZ, P5, !PT ;  /* 0x0000002f33ff7210 */ /* 0x000fe20002fbe4ff */
[----:B------:R-:W-:Y:S01]  /*b75d0*/  IMAD.WIDE.U32 R44, R14, R14, RZ ;  /* 0x0000000e0e2c7225 */ /* 0x000fe200078e00ff */
[----:B------:R-:W-:-:S03]  /*b75e0*/  IADD3.X R47, P0, PT, RZ, RZ, RZ, P0, !PT ;  /* 0x000000ffff2f7210 */ /* 0x000fc6000071e4ff */
[----:B------:R-:W-:-:S04]  /*b75f0*/  IMAD.WIDE.U32.X R62, R39, 0x170b5d44, R62, P4 ;  /* 0x170b5d44273e7825 */ /* 0x000fc800020e043e */
[----:B------:R-:W-:Y:S01]  /*b7600*/  IMAD.X R79, RZ, RZ, RZ, P3 ;  /* 0x000000ffff4f7224 */ /* 0x000fe200018e06ff */
[----:B------:R-:W-:Y:S01]  /*b7610*/  IADD3.X R73, P5, PT, R47, R62, RZ, P5, !PT ;  /* 0x0000003e2f497210 */ /* 0x000fe20002fbe4ff */
[----:B------:R-:W-:Y:S01]  /*b7620*/  IMAD.X R47, RZ, RZ, RZ, P0 ;  /* 0x000000ffff2f7224 */ /* 0x000fe200000e06ff */
[----:B------:R-:W-:Y:S01]  /*b7630*/  IADD3 R45, P3, PT, R45, R56, RZ ;  /* 0x000000382d2d7210 */ /* 0x000fe20007f7e0ff */
[----:B------:R-:W-:Y:S01]  /*b7640*/  IMAD.WIDE.U32 R66, R15, R15, RZ ;  /* 0x0000000f0f427225 */ /* 0x000fe200078e00ff */
[----:B------:R-:W-:Y:S02]  /*b7650*/  IADD3.X R72, P0, PT, R37, R44, RZ, P2, !PT ;  /* 0x0000002c25487210 */ /* 0x000fe4000171e4ff */
[----:B------:R-:W-:Y:S01]  /*b7660*/  IADD3.X R49, P5, PT, R47, R63, RZ, P5, !PT ;  /* 0x0000003f2f317210 */ /* 0x000fe20002fbe4ff */
[----:B------:R-:W-:Y:S01]  /*b7670*/  IMAD.MOV.U32 R54, RZ, RZ, R57 ;  /* 0x000000ffff367224 */ /* 0x000fe200078e0039 */
[----:B------:R-:W-:Y:S01]  /*b7680*/  IADD3 R67, P1, PT, R67, R60, RZ ;  /* 0x0000003c43437210 */ /* 0x000fe20007f3e0ff */
[----:B------:R-:W-:Y:S01]  /*b7690*/  IMAD.WIDE.U32 R70, P4, R22, R20, R70 ;  /* 0x0000001416467225 */ /* 0x000fe20007880046 */
[----:B------:R-:W-:-:S02]  /*b76a0*/  SHF.L.W.U32.HI R44, R46, 0x1, R35 ;  /* 0x000000012e2c7819 */ /* 0x000fc40000010e23 */
[----:B------:R-:W-:Y:S01]  /*b76b0*/  IADD3.X R72, P5, PT, R73, R72, RZ, P5, !PT ;  /* 0x0000004849487210 */ /* 0x000fe20002fbe4ff */
[----:B------:R-:W-:Y:S01]  /*b76c0*/  IMAD.WIDE.U32 R56, R20, R21, RZ ;  /* 0x0000001514387225 */ /* 0x000fe200078e00ff */
[----:B------:R-:W-:-:S03]  /*b76d0*/  IADD3.X R44, P0, PT, R44, R45, RZ, P0, !PT ;  /* 0x0000002d2c2c7210 */ /* 0x000fc6000071e4ff */
[----:B------:R-:W-:Y:S01]  /*b76e0*/  IMAD.MOV.U32 R78, RZ, RZ, R61 ;  /* 0x000000ffff4e7224 */ /* 0x000fe200078e003d */
[----:B------:R-:W-:Y:S01]  /*b76f0*/  IADD3.X R73, P5, PT, R49, R44, RZ, P5, !PT ;  /* 0x0000002c31497210 */ /* 0x000fe20002fbe4ff */
[----:B------:R-:W-:Y:S01]  /*b7700*/  IMAD.X R47, RZ, RZ, RZ, P4 ;  /* 0x000000ffff2f7224 */ /* 0x000fe200020e06ff */
[----:B------:R-:W-:Y:S01]  /*b7710*/  IADD3 R37, P4, PT, R70, R57, RZ ;  /* 0x0000003946257210 */ /* 0x000fe20007f9e0ff */
[----:B------:R-:W-:-:S04]  /*b7720*/  IMAD.WIDE.U32 R60, R18, R17, RZ ;  /* 0x00000011123c7225 */ /* 0x000fc800078e00ff */
[----:B------:R-:W-:-:S04]  /*b7730*/  IMAD.WIDE.U32 R74, R39, -0x45f6b800, RZ ;  /* 0xba094800274a7825 */ /* 0x000fc800078e00ff */
[----:B------:R-:W-:Y:S02]  /*b7740*/  IMAD.MOV.U32 R46, RZ, RZ, R71 ;  /* 0x000000ffff2e7224 */ /* 0x000fe400078e0047 */
[----:B------:R-:W-:-:S04]  /*b7750*/  IMAD.WIDE.U32 R60, P2, R17, R18, R60 ;  /* 0x00000012113c7225 */ /* 0x000fc8000784003c */
[----:B------:R-:W-:-:S04]  /*b7760*/  IMAD.WIDE.U32.X R46, R22, R19, R46, P4 ;  /* 0x00000013162e7225 */ /* 0x000fc800020e042e */
[----:B------:R-:W-:-:S04]  /*b7770*/  IMAD.WIDE.U32 R62, R68, -0x45f6b800, RZ ;  /* 0xba094800443e7825 */ /* 0x000fc800078e00ff */
[----:B------:R-:W-:-:S04]  /*b7780*/  IMAD.WIDE.U32 R74, P4, R68, 0x1ef3622f, R74 ;  /* 0x1ef3622f444a7825 */ /* 0x000fc8000788004a */
[----:B------:R-:W-:Y:S01]  /*b7790*/  IMAD.X R45, RZ, RZ, RZ, P2 ;  /* 0x000000ffff2d7224 */ /* 0x000fe200010e06ff */
[----:B------:R-:W-:Y:S01]  /*b77a0*/  IADD3 RZ, P2, PT, R72, R62, RZ ;  /* 0x0000003e48ff7210 */ /* 0x000fe20007f5e0ff */
[----:B------:R-:W-:Y:S01]  /*b77b0*/  IMAD.WIDE.U32.X R54, R91, R91, R54, P3 ;  /* 0x0000005b5b367225 */ /* 0x000fe200018e0436 */
[----:B------:R-:W-:-:S03]  /*b77c0*/  IADD3 R57, P3, PT, R74, R63, RZ ;  /* 0x0000003f4a397210 */ /* 0x000fc60007f7e0ff */
[----:B------:R-:W-:Y:S01]  /*b77d0*/  IMAD.WIDE.U32 R84, R17, R17, RZ ;  /* 0x0000001111547225 */ /* 0x000fe200078e00ff */
[----:B------:R-:W-:-:S03]  /*b77e0*/  IADD3.X RZ, P2, PT, R73, R57, RZ, P2, !PT ;  /* 0x0000003949ff7210 */ /* 0x000fc6000175e4ff */
[----:B------:R-:W-:-:S04]  /*b77f0*/  IMAD.WIDE.U32 R42, R15, R14, R42 ;  /* 0x0000000e0f2a7225 */ /* 0x000fc800078e002a */
[----:B------:R-:W-:Y:S01]  /*b7800*/  IMAD.X R63, RZ, RZ, RZ, P4 ;  /* 0x000000ffff3f7224 */ /* 0x000fe200020e06ff */
[----:B------:R-:W-:Y:S01]  /*b7810*/  IADD3 R71, P4, PT, R85, R60, RZ ;  /* 0x0000003c55477210 */ /* 0x000fe20007f9e0ff */
[----:B------:R-:W-:Y:S01]  /*b7820*/  IMAD.MOV.U32 R62, RZ, RZ, R75 ;  /* 0x000000ffff3e7224 */ /* 0x000fe200078e004b */
[----:B------:R-:W-:Y:S01]  /*b7830*/  SHF.L.W.U32.HI R35, R35, 0x1, R42 ;  /* 0x0000000123237819 */ /* 0x000fe20000010e2a */
[----:B------:R-:W-:Y:S01]  /*b7840*/  IMAD.IADD R85, R43, 0x1, R38 ;  /* 0x000000012b557824 */ /* 0x000fe200078e0226 */
[----:B------:R-:W-:Y:S01]  /*b7850*/  IADD3.X R43, P5, PT, RZ, RZ, RZ, P5, !PT ;  /* 0x000000ffff2b7210 */ /* 0x000fe20002fbe4ff */
[----:B------:R-:W-:Y:S01]  /*b7860*/  IMAD.WIDE.U32.X R62, R39, 0x1ef3622f, R62, P3 ;  /* 0x1ef3622f273e7825 */ /* 0x000fe200018e043e */
[----:B------:R-:W-:Y:S02]  /*b7870*/  IADD3 RZ, P3, PT, R88, R56, RZ ;  /* 0x0000003858ff7210 */ /* 0x000fe40007f7e0ff */
[----:B------:R-:W-:Y:S01]  /*b7880*/  SHF.L.W.U32.HI R49, R42, 0x1, R85 ;  /* 0x000000012a317819 */ /* 0x000fe20000010e55 */
[----:B------:R-:W-:Y:S01]  /*b7890*/  IMAD.WIDE.U32 R80, R19, R20, RZ ;  /* 0x0000001413507225 */ /* 0x000fe200078e00ff */
[----:B------:R-:W-:-:S02]  /*b78a0*/  IADD3.X R92, P2, PT, R43, R62, RZ, P2, !PT ;  /* 0x0000003e2b5c7210 */ /* 0x000fc4000175e4ff */
[----:B------:R-:W-:Y:S01]  /*b78b0*/  IADD3.X R43, PT, PT, RZ, RZ, RZ, P5, !PT ;  /* 0x000000ffff2b7210 */ /* 0x000fe20002ffe4ff */
[----:B------:R-:W-:Y:S01]  /*b78c0*/  IMAD.WIDE.U32 R50, R68, 0x30000000, R50 ;  /* 0x3000000044327825 */ /* 0x000fe200078e0032 */
[----:B------:R-:W-:Y:S02]  /*b78d0*/  IADD3.X RZ, P3, PT, R89, R37, RZ, P3, !PT ;  /* 0x0000002559ff7210 */ /* 0x000fe40001f7e4ff */
[----:B------:R-:W-:Y:S01]  /*b78e0*/  IADD3.X R108, P2, PT, R43, R63, RZ, P2, !PT ;  /* 0x0000003f2b6c7210 */ /* 0x000fe2000175e4ff */
[----:B------:R-:W-:Y:S01]  /*b78f0*/  IMAD.WIDE.U32 R42, R39, 0xf5138f, RZ ;  /* 0x00f5138f272a7825 */ /* 0x000fe200078e00ff */
[----:B------:R-:W-:Y:S02]  /*b7900*/  IADD3.X R35, P0, PT, R35, R54, RZ, P0, !PT ;  /* 0x0000003623237210 */ /* 0x000fe4000071e4ff */
[----:B------:R-:W-:Y:S01]  /*b7910*/  IADD3.X R38, P3, PT, RZ, R46, RZ, P3, !PT ;  /* 0x0000002eff267210 */ /* 0x000fe20001f7e4ff */
[----:B------:R-:W-:Y:S01]  /*b7920*/  IMAD.WIDE.U32 R98, R39, 0x6ca1493b, RZ ;  /* 0x6ca1493b27627825 */ /* 0x000fe200078e00ff */
[----:B------:R-:W-:-:S02]  /*b7930*/  IADD3.X R92, P2, PT, R92, R35, RZ, P2, !PT ;  /* 0x000000235c5c7210 */ /* 0x000fc4000175e4ff */
[----:B------:R-:W-:Y:S01]  /*b7940*/  IADD3.X R93, P0, PT, R49, R55, RZ, P0, !PT ;  /* 0x00000037315d7210 */ /* 0x000fe2000071e4ff */
[----:B------:R-:W-:-:S03]  /*b7950*/  IMAD.WIDE.U32 R80, P5, R20, R19, R80 ;  /* 0x0000001314507225 */ /* 0x000fc600078a0050 */
[----:B------:R-:W-:Y:S01]  /*b7960*/  IADD3.X R93, P2, PT, R108, R93, RZ, P2, !PT ;  /* 0x0000005d6c5d7210 */ /* 0x000fe2000175e4ff */
[----:B------:R-:W-:Y:S02]  /*b7970*/  IMAD.IADD R75, R51, 0x1, R48 ;  /* 0x00000001334b7824 */ /* 0x000fe400078e0230 */
[----:B------:R-:W-:Y:S02]  /*b7980*/  IMAD.X R35, RZ, RZ, R47, P3 ;  /* 0x000000ffff237224 */ /* 0x000fe400018e062f */
[----:B------:R-:W-:Y:S02]  /*b7990*/  IMAD.X R51, RZ, RZ, RZ, P5 ;  /* 0x000000ffff337224 */ /* 0x000fe400028e06ff */
[----:B------:R-:W-:-:S04]  /*b79a0*/  IMAD.WIDE.U32 R46, P5, R68, 0x1a22d9f3, R42 ;  /* 0x1a22d9f3442e7825 */ /* 0x000fc800078a002a */
[----:B------:R-:W-:-:S04]  /*b79b0*/  IMAD.WIDE.U32 R86, R68, 0xf5138f, RZ ;  /* 0x00f5138f44567825 */ /* 0x000fc800078e00ff */
[----:B------:R-:W-:-:S04]  /*b79c0*/  IMAD.WIDE.U32 R98, P3, R68, -0x39c4fa40, R98 ;  /* 0xc63b05c044627825 */ /* 0x000fc80007860062 */
[----:B------:R-:W-:Y:S02]  /*b79d0*/  IMAD.MOV.U32 R44, RZ, RZ, R61 ;  /* 0x000000ffff2c7224 */ /* 0x000fe400078e003d */
[----:B------:R-:W-:-:S04]  /*b79e0*/  IMAD.WIDE.U32 R60, R50, -0x1, RZ ;  /* 0xffffffff323c7825 */ /* 0x000fc800078e00ff */
[----:B------:R-:W-:Y:S02]  /*b79f0*/  IMAD R77, R50, -0x7af74001, -R75 ;  /* 0x8508bfff324d7824 */ /* 0x000fe400078e0a4b */
[----:B------:R-:W-:Y:S01]  /*b7a00*/  IMAD.X R49, RZ, RZ, RZ, P3 ;  /* 0x000000ffff317224 */ /* 0x000fe200018e06ff */
[----:B------:R-:W-:Y:S01]  /*b7a10*/  IADD3 R87, P3, PT, R46, R87, RZ ;  /* 0x000000572e577210 */ /* 0x000fe20007f7e0ff */
[----:B------:R-:W-:-:S04]  /*b7a20*/  IMAD.WIDE.U32 R82, R39, 0x17c510ea, RZ ;  /* 0x17c510ea27527825 */ /* 0x000fc800078e00ff */
[----:B------:R-:W-:-:S04]  /*b7a30*/  IMAD.WIDE.U32 R54, R68, 0x6ca1493b, RZ ;  /* 0x6ca1493b44367825 */ /* 0x000fc800078e00ff */
[----:B------:R-:W-:Y:S02]  /*b7a40*/  IMAD.X R63, RZ, RZ, RZ, P5 ;  /* 0x000000ffff3f7224 */ /* 0x000fe400028e06ff */
[----:B------:R-:W-:Y:S01]  /*b7a50*/  IMAD.MOV.U32 R62, RZ, RZ, R47 ;  /* 0x000000ffff3e7224 */ /* 0x000fe200078e002f */
[----:B------:R-:W-:Y:S01]  /*b7a60*/  IADD3.X R47, P2, PT, RZ, RZ, RZ, P2, !PT ;  /* 0x000000ffff2f7210 */ /* 0x000fe2000175e4ff */
[----:B------:R-:W-:Y:S02]  /*b7a70*/  IMAD.IADD R77, R61, 0x1, R77 ;  /* 0x000000013d4d7824 */ /* 0x000fe400078e024d */
[----:B------:R-:W-:Y:S01]  /*b7a80*/  IMAD.WIDE.U32.X R62, R39, 0x1a22d9f3, R62, P3 ;  /* 0x1a22d9f3273e7825 */ /* 0x000fe200018e043e */
[----:B------:R-:W-:-:S03]  /*b7a90*/  IADD3 R37, P3, PT, R98, R55, RZ ;  /* 0x0000003762257210 */ /* 0x000fc60007f7e0ff */
        /* <DEDUP_REMOVED lines=18> */
[----:B------:R-:W-:Y:S01]  /*b7bc0*/  IMAD.X R55, RZ, RZ, RZ, P2 ;  /* 0x000000ffff377224 */ /* 0x000fe200010e06ff */
[----:B------:R-:W-:Y:S01]  /*b7bd0*/  IADD3 R57, PT, PT, R97, R104, RZ ;  /* 0x0000006861397210 */ /* 0x000fe20007ffe0ff */
[----:B------:R-:W-:Y:S01]  /*b7be0*/  IMAD.MOV.U32 R104, RZ, RZ, R95 ;  /* 0x000000ffff687224 */ /* 0x000fe200078e005f */
[----:B------:R-:W-:Y:S01]  /*b7bf0*/  SHF.L.W.U32.HI R85, R85, 0x1, R96 ;  /* 0x0000000155557819 */ /* 0x000fe20000010e60 */
[----:B------:R-:W-:Y:S01]  /*b7c00*/  IMAD.WIDE.U32 R72, R68, -0x45f6b800, R72 ;  /* 0xba09480044487825 */ /* 0x000fe200078e0048 */
[----:B------:R-:W-:Y:S02]  /*b7c10*/  IADD3.X RZ, P2, PT, R75, R94, RZ, P1, !PT ;  /* 0x0000005e4bff7210 */ /* 0x000fe40000f5e4ff */
[----:B------:R-:W-:Y:S01]  /*b7c20*/  IADD3 RZ, P1, PT, R92, R86, RZ ;  /* 0x000000565cff7210 */ /* 0x000fe20007f3e0ff */
[----:B------:R-:W-:Y:S01]  /*b7c30*/  IMAD.WIDE.U32.X R104, R77, -0x7af74000, R104, P5 ;  /* 0x8508c0004d687825 */ /* 0x000fe200028e0468 */
[----:B------:R-:W-:-:S02]  /*b7c40*/  IADD3.X R85, P0, PT, R85, R66, RZ, P0, !PT ;  /* 0x0000004255557210 */ /* 0x000fc4000071e4ff */
[----:B------:R-:W-:Y:S01]  /*b7c50*/  SHF.L.W.U32.HI R96, R96, 0x1, R57 ;  /* 0x0000000160607819 */ /* 0x000fe20000010e39 */
[----:B------:R-:W-:Y:S01]  /*b7c60*/  IMAD.IADD R74, R73, 0x1, R74 ;  /* 0x00000001494a7824 */ /* 0x000fe200078e024a */
[----:B------:R-:W-:Y:S01]  /*b7c70*/  IADD3.X RZ, P1, PT, R93, R87, RZ, P1, !PT ;  /* 0x000000575dff7210 */ /* 0x000fe20000f3e4ff */
[----:B------:R-:W-:Y:S01]  /*b7c80*/  IMAD.WIDE.U32 R92, R68, 0xf5138f, R92 ;  /* 0x00f5138f445c7825 */ /* 0x000fe200078e005c */
[----:B------:R-:W-:Y:S02]  /*b7c90*/  IADD3.X R96, P0, PT, R96, R67, RZ, P0, !PT ;  /* 0x0000004360607210 */ /* 0x000fe4000071e4ff */
[----:B------:R-:W-:Y:S01]  /*b7ca0*/  IADD3.X R109, P2, PT, RZ, R104, RZ, P2, !PT ;  /* 0x00000068ff6d7210 */ /* 0x000fe2000175e4ff */
[----:B------:R-:W-:Y:S01]  /*b7cb0*/  IMAD.WIDE.U32 R66, R77, 0x30000000, RZ ;  /* 0x300000004d427825 */ /* 0x000fe200078e00ff */
[----:B------:R-:W-:Y:S02]  /*b7cc0*/  IADD3.X R110, P1, PT, R47, R62, RZ, P1, !PT ;  /* 0x0000003e2f6e7210 */ /* 0x000fe40000f3e4ff */
        /* <DEDUP_REMOVED lines=12> */
[----:B------:R-:W-:Y:S02]  /*b7d90*/  IADD3.X R95, P2, PT, RZ, RZ, RZ, P2, !PT ;  /* 0x000000ffff5f7210 */ /* 0x000fe4000175e4ff */
[----:B------:R-:W-:Y:S01]  /*b7da0*/  IADD3.X R83, P1, PT, RZ, RZ, RZ, P1, !PT ;  /* 0x000000ffff537210 */ /* 0x000fe20000f3e4ff */
[----:B------:R-:W-:-:S02]  /*b7db0*/  IMAD.MOV.U32 R86, RZ, RZ, R63 ;  /* 0x000000ffff567224 */ /* 0x000fc400078e003f */
[----:B------:R-:W-:Y:S02]  /*b7dc0*/  IMAD.MOV.U32 R50, RZ, RZ, R81 ;  /* 0x000000ffff327224 */ /* 0x000fe400078e0051 */
[----:B------:R-:W-:-:S04]  /*b7dd0*/  IMAD.WIDE.U32.X R86, R77, 0x170b5d44, R86, P5 ;  /* 0x170b5d444d567825 */ /* 0x000fc800028e0456 */
[----:B------:R-:W-:-:S04]  /*b7de0*/  IMAD.WIDE.U32 R80, R60, -0x45f6b800, RZ ;  /* 0xba0948003c507825 */ /* 0x000fc800078e00ff */
        /* <DEDUP_REMOVED lines=8> */
[----:B------:R-:W-:Y:S02]  /*b7e70*/  IMAD.MOV.U32 R66, RZ, RZ, R47 ;  /* 0x000000ffff427224 */ /* 0x000fe400078e002f */
[----:B------:R-:W-:-:S04]  /*b7e80*/  IMAD.WIDE.U32 R96, R60, 0xf5138f, RZ ;  /* 0x00f5138f3c607825 */ /* 0x000fc800078e00ff */
[----:B------:R-:W-:-:S04]  /*b7e90*/  IMAD.WIDE.U32 R74, P5, R60, 0x1a22d9f3, R74 ;  /* 0x1a22d9f33c4a7825 */ /* 0x000fc800078a004a */
[----:B------:R-:W-:Y:S01]  /*b7ea0*/  IMAD.WIDE.U32.X R66, R77, 0x1ef3622f, R66, P1 ;  /* 0x1ef3622f4d427825 */ /* 0x000fe200008e0442 */
[----:B------:R-:W-:-:S03]  /*b7eb0*/  IADD3 RZ, P1, PT, R110, R54, RZ ;  /* 0x000000366eff7210 */ /* 0x000fc60007f3e0ff */
[----:B------:R-:W-:Y:S01]  /*b7ec0*/  IMAD.X R73, RZ, RZ, RZ, P5 ;  /* 0x000000ffff497224 */ /* 0x000fe200028e06ff */
[----:B------:R-:W-:Y:S01]  /*b7ed0*/  IADD3 R61, P5, PT, R74, R97, RZ ;  /* 0x000000614a3d7210 */ /* 0x000fe20007fbe0ff */
[----:B------:R-:W-:Y:S01]  /*b7ee0*/  IMAD.WIDE.U32 R54, R77, 0x6ca1493b, RZ ;  /* 0x6ca1493b4d367825 */ /* 0x000fe200078e00ff */
[----:B------:R-:W-:Y:S02]  /*b7ef0*/  IADD3.X RZ, P1, PT, R111, R37, RZ, P1, !PT ;  /* 0x000000256fff7210 */ /* 0x000fe40000f3e4ff */
[----:B------:R-:W-:Y:S01]  /*b7f00*/  IADD3.X R37, P2, PT, R95, R86, RZ, P2, !PT ;  /* 0x000000565f257210 */ /* 0x000fe2000175e4ff */
[----:B------:R-:W-:Y:S01]  /*b7f10*/  IMAD.WIDE.U32 R58, R17, R15, R58 ;  /* 0x0000000f113a7225 */ /* 0x000fe200078e003a */
[----:B------:R-:W-:Y:S02]  /*b7f20*/  IADD3.X R83, P1, PT, R83, R48, RZ, P1, !PT ;  /* 0x0000003053537210 */ /* 0x000fe40000f3e4ff */
[----:B------:R-:W-:Y:S01]  /*b7f30*/  IADD3.X R112, P2, PT, R101, R87, RZ, P2, !PT ;  /* 0x0000005765707210 */ /* 0x000fe2000175e4ff */
[----:B------:R-:W-:Y:S01]  /*b7f40*/  IMAD.MOV.U32 R72, RZ, RZ, R75 ;  /* 0x000000ffff487224 */ /* 0x000fe200078e004b */
[----:B------:R-:W-:Y:S01]  /*b7f50*/  SHF.L.W.U32.HI R57, R57, 0x1, R58 ;  /* 0x0000000139397819 */ /* 0x000fe20000010e3a */
[----:B------:R-:W-:Y:S01]  /*b7f60*/  IMAD.IADD R47, R59, 0x1, R40 ;  /* 0x000000013b2f7824 */ /* 0x000fe200078e0228 */
[----:B------:R-:W-:Y:S01]  /*b7f70*/  IADD3.X R40, P1, PT, R99, R49, RZ, P1, !PT ;  /* 0x0000003163287210 */ /* 0x000fe20000f3e4ff */
[----:B------:R-:W-:Y:S01]  /*b7f80*/  IMAD.WIDE.U32.X R72, R77, 0x1a22d9f3, R72, P5 ;  /* 0x1a22d9f34d487825 */ /* 0x000fe200028e0448 */
[----:B------:R-:W-:-:S02]  /*b7f90*/  IADD3.X R78, P0, PT, R57, R78, RZ, P0, !PT ;  /* 0x0000004e394e7210 */ /* 0x000fc4000071e4ff */
[----:B------:R-:W-:Y:S01]  /*b7fa0*/  SHF.L.W.U32.HI R63, R58, 0x1, R47 ;  /* 0x000000013a3f7819 */ /* 0x000fe20000010e2f */
[C---:B------:R-:W-:Y:S01]  /*b7fb0*/  IMAD.WIDE.U32 R54, P5, R60.reuse, -0x39c4fa40, R54 ;  /* 0xc63b05c03c367825 */ /* 0x040fe200078a0036 */
[----:B------:R-:W-:Y:S02]  /*b7fc0*/  IADD3.X R92, P2, PT, R37, R92, RZ, P2, !PT ;  /* 0x0000005c255c7210 */ /* 0x000fe4000175e4ff */
[----:B------:R-:W-:Y:S01]  /*b7fd0*/  IADD3.X R79, P0, PT, R63, R79, RZ, P0, !PT ;  /* 0x0000004f3f4f7210 */ /* 0x000fe2000071e4ff */
[----:B------:R-:W-:Y:S01]  /*b7fe0*/  IMAD.WIDE.U32 R104, R60, 0x6ca1493b, RZ ;  /* 0x6ca1493b3c687825 */ /* 0x000fe200078e00ff */
[----:B------:R-:W-:Y:S02]  /*b7ff0*/  MOV R58, R55 ;  /* 0x00000037003a7202 */ /* 0x000fe40000000f00 */
[----:B------:R-:W-:Y:S01]  /*b8000*/  IADD3.X R78, P1, PT, R83, R78, RZ, P1, !PT ;  /* 0x0000004e534e7210 */ /* 0x000fe20000f3e4ff */
[----:B------:R-:W-:Y:S01]  /*b8010*/  IMAD.X R59, RZ, RZ, RZ, P5 ;  /* 0x000000ffff3b7224 */ /* 0x000fe200028e06ff */
[----:B------:R-:W-:Y:S01]  /*b8020*/  IADD3 R57, P5, PT, R54, R105, RZ ;  /* 0x0000006936397210 */ /* 0x000fe20007fbe0ff */
[----:B------:R-:W-:Y:S01]  /*b8030*/  IMAD.WIDE.U32 R94, R77, 0x17c510ea, RZ ;  /* 0x17c510ea4d5e7825 */ /* 0x000fe200078e00ff */
[----:B------:R-:W-:-:S02]  /*b8040*/  IADD3.X R79, P1, PT, R40, R79, RZ, P1, !PT ;  /* 0x0000004f284f7210 */ /* 0x000fc40000f3e4ff */
[----:B------:R-:W-:Y:S01]  /*b8050*/  IADD3.X R93, P2, PT, R112, R93, RZ, P2, !PT ;  /* 0x0000005d705d7210 */ /* 0x000fe2000175e4ff */
        /* <DEDUP_REMOVED lines=9> */
[----:B------:R-:W-:Y:S01]  /*b80f0*/  IMAD.WIDE.U32.X R44, R18, R18, R44, P4 ;  /* 0x00000012122c7225 */ /* 0x000fe200020e042c */
[----:B------:R-:W-:-:S03]  /*b8100*/  IADD3 RZ, P4, PT, R92, R80, RZ ;  /* 0x000000505cff7210 */ /* 0x000fc60007f9e0ff */
[----:B------:R-:W-:Y:S01]  /*b8110*/  IMAD.IADD R40, R87, 0x1, R49 ;  /* 0x0000000157287824 */ /* 0x000fe200078e0231 */
[----:B------:R-:W-:Y:S01]  /*b8120*/  IADD3.X R87, P1, PT, RZ, RZ, RZ, P1, !PT ;  /* 0x000000ffff577210 */ /* 0x000fe20000f3e4ff */
[----:B------:R-:W-:Y:S01]  /*b8130*/  IMAD.WIDE.U32 R110, R68, 0x6ca1493b, R110 ;  /* 0x6ca1493b446e7825 */ /* 0x000fe200078e006e */
[----:B------:R-:W-:-:S03]  /*b8140*/  IADD3.X RZ, P4, PT, R93, R85, RZ, P4, !PT ;  /* 0x000000555dff7210 */ /* 0x000fc6000279e4ff */
[----:B------:R-:W-:-:S04]  /*b8150*/  IMAD.WIDE.U32 R80, R40, 0x1, RZ ;  /* 0x0000000128507825 */ /* 0x000fc800078e00ff */
[----:B------:R-:W-:Y:S02]  /*b8160*/  IMAD.MOV.U32 R62, RZ, RZ, R95 ;  /* 0x000000ffff3e7224 */ /* 0x000fe400078e005f */
[----:B------:R-:W-:Y:S02]  /*b8170*/  IMAD.IADD R83, R111, 0x1, R98 ;  /* 0x000000016f537824 */ /* 0x000fe400078e0262 */
[----:B------:R-:W-:Y:S01]  /*b8180*/  IMAD.WIDE.U32.X R62, R77, 0x1ae3a46, R62, P5 ;  /* 0x01ae3a464d3e7825 */ /* 0x000fe200028e043e */
[----:B------:R-:W-:-:S03]  /*b8190*/  IADD3.X R77, P2, PT, RZ, RZ, RZ, P2, !PT ;  /* 0x000000ffff4d7210 */ /* 0x000fc6000175e4ff */
[----:B------:R-:W-:Y:S01]  /*b81a0*/  IMAD.WIDE.U32 R98, R86, 0x1, RZ ;  /* 0x0000000156627825 */ /* 0x000fe200078e00ff */
[----:B------:R-:W-:-:S03]  /*b81b0*/  IADD3.X R111, P4, PT, R77, R66, RZ, P4, !PT ;  /* 0x000000424d6f7210 */ /* 0x000fc6000279e4ff */
[----:B------:R-:W-:-:S04]  /*b81c0*/  IMAD.WIDE.U32 R80, P5, R86, -0x7af74000, R80 ;  /* 0x8508c00056507825 */ /* 0x000fc800078a0050 */
[----:B------:R-:W-:Y:S01]  /*b81d0*/  IMAD.X R95, RZ, RZ, RZ, P1 ;  /* 0x000000ffff5f7224 */ /* 0x000fe200008e06ff */
[----:B------:R-:W-:Y:S01]  /*b81e0*/  IADD3 RZ, P1, PT, R78, R100, RZ ;  /* 0x000000644eff7210 */ /* 0x000fe20007f3e0ff */
[----:B------:R-:W-:Y:S01]  /*b81f0*/  IMAD.X R113, RZ, RZ, RZ, P5 ;  /* 0x000000ffff717224 */ /* 0x000fe200028e06ff */
[----:B------:R-:W-:Y:S01]  /*b8200*/  IADD3 R80, P5, PT, R99, R80, RZ ;  /* 0x0000005063507210 */ /* 0x000fe20007fbe0ff */
[----:B------:R-:W-:Y:S01]  /*b8210*/  IMAD.WIDE.U32 R100, R40, 0x30000000, RZ ;  /* 0x3000000028647825 */ /* 0x000fe200078e00ff */
[----:B------:R-:W-:-:S03]  /*b8220*/  IADD3.X RZ, P1, PT, R79, R69, RZ, P1, !PT ;  /* 0x000000454fff7210 */ /* 0x000fc60000f3e4ff */
[----:B------:R-:W-:Y:S01]  /*b8230*/  IMAD.WIDE.U32 R52, R20, R15, R52 ;  /* 0x0000000f14347225 */ /* 0x000fe200078e0034 */
[----:B------:R-:W-:-:S03]  /*b8240*/  IADD3.X R118, P1, PT, R87, R42, RZ, P1, !PT ;  /* 0x0000002a57767210 */ /* 0x000fc60000f3e4ff */
[----:B------:R-:W-:Y:S01]  /*b8250*/  IMAD.MOV.U32 R112, RZ, RZ, R81 ;  /* 0x000000ffff707224 */ /* 0x000fe200078e0051 */
[----:B------:R-:W-:Y:S01]  /*b8260*/  SHF.L.W.U32.HI R55, R47, 0x1, R52 ;  /* 0x000000012f377819 */ /* 0x000fe20000010e34 */
[----:B------:R-:W-:Y:S01]  /*b8270*/  IMAD.IADD R49, R53, 0x1, R106 ;  /* 0x0000000135317824 */ /* 0x000fe200078e026a */
[----:B------:R-:W-:Y:S01]  /*b8280*/  IADD3.X R95, P1, PT, R95, R43, RZ, P1, !PT ;  /* 0x0000002b5f5f7210 */ /* 0x000fe20000f3e4ff */
[----:B------:R-:W-:Y:S01]  /*b8290*/  IMAD.WIDE.U32.X R112, R40, -0x7af74000, R112, P5 ;  /* 0x8508c00028707825 */ /* 0x000fe200028e0470 */
[----:B------:R-:W-:Y:S02]  /*b82a0*/  IADD3.X R55, P0, PT, R55, R84, RZ, P0, !PT ;  /* 0x0000005437377210 */ /* 0x000fe4000071e4ff */
[----:B------:R-:W-:Y:S01]  /*b82b0*/  SHF.L.W.U32.HI R120, R52, 0x1, R49 ;  /* 0x0000000134787819 */ /* 0x000fe20000010e31 */
[----:B------:R-:W-:Y:S01]  /*b82c0*/  IMAD.WIDE.U32 R106, R86, 0x30000000, RZ ;  /* 0x30000000566a7825 */ /* 0x000fe200078e00ff */
[----:B------:R-:W-:Y:S02]  /*b82d0*/  IADD3.X R55, P1, PT, R118, R55, RZ, P1, !PT ;  /* 0x0000003776377210 */ /* 0x000fe40000f3e4ff */
[----:B------:R-:W-:Y:S01]  /*b82e0*/  IADD3.X R120, P0, PT, R120, R71, RZ, P0, !PT ;  /* 0x0000004778787210 */ /* 0x000fe2000071e4ff */
[----:B------:R-:W-:-:S04]  /*b82f0*/  IMAD.WIDE.U32 R100, P5, R86, 0x170b5d44, R100 ;  /* 0x170b5d4456647825 */ /* 0x000fc800078a0064 */
[----:B------:R-:W-:Y:S01]  /*b8300*/  IMAD.X R97, RZ, RZ, RZ, P2 ;  /* 0x000000ffff617224 */ /* 0x000fe200010e06ff */
[----:B------:R-:W-:Y:S01]  /*b8310*/  IADD3 RZ, P2, PT, R108, R98, RZ ;  /* 0x000000626cff7210 */ /* 0x000fe20007f5e0ff */
[----:B------:R-:W-:-:S03]  /*b8320*/  IMAD.WIDE.U32 R78, R68, 0x17c510ea, R78 ;  /* 0x17c510ea444e7825 */ /* 0x000fc600078e004e */
[----:B------:R-:W-:Y:S01]  /*b8330*/  IADD3.X R84, P4, PT, R97, R67, RZ, P4, !PT ;  /* 0x0000004361547210 */ /* 0x000fe2000279e4ff */
[----:B------:R-:W-:Y:S01]  /*b8340*/  IMAD.X R109, RZ, RZ, RZ, P5 ;  /* 0x000000ffff6d7224 */ /* 0x000fe200028e06ff */
[----:B------:R-:W-:Y:S01]  /*b8350*/  IADD3 R77, P5, PT, R100, R107, RZ ;  /* 0x0000006b644d7210 */ /* 0x000fe20007fbe0ff */
[----:B------:R-:W-:Y:S01]  /*b8360*/  IMAD.WIDE.U32 R68, R40, -0x45f6b800, RZ ;  /* 0xba09480028447825 */ /* 0x000fe200078e00ff */
[----:B------:R-:W-:Y:S02]  /*b8370*/  IADD3.X R110, P4, PT, R111, R110, RZ, P4, !PT ;  /* 0x0000006e6f6e7210 */ /* 0x000fe4000279e4ff */
[----:B------:R-:W-:Y:S01]  /*b8380*/  IADD3.X RZ, P2, PT, R75, R80, RZ, P2, !PT ;  /* 0x000000504bff7210 */ /* 0x000fe2000175e4ff */
[----:B------:R-:W-:Y:S01]  /*b8390*/  IMAD.MOV.U32 R108, RZ, RZ, R101 ;  /* 0x000000ffff6c7224 */ /* 0x000fe200078e0065 */
[----:B------:R-:W-:Y:S01]  /*b83a0*/  IADD3.X R111, P4, PT, R84, R83, RZ, P4, !PT ;  /* 0x00000053546f7210 */ /* 0x000fe2000279e4ff */
[----:B------:R-:W-:Y:S01]  /*b83b0*/  IMAD.WIDE.U32 R98, R86, -0x45f6b800, RZ ;  /* 0xba09480056627825 */ /* 0x000fe200078e00ff */
[----:B------:R-:W-:-:S03]  /*b83c0*/  IADD3.X R71, P2, PT, RZ, R112, RZ, P2, !PT ;  /* 0x00000070ff477210 */ /* 0x000fc6000175e4ff */
[----:B------:R-:W-:Y:S01]  /*b83d0*/  IMAD.WIDE.U32.X R108, R40, 0x170b5d44, R108, P5 ;  /* 0x170b5d44286c7825 */ /* 0x000fe200028e046c */
[----:B------:R-:W-:-:S03]  /*b83e0*/  IADD3.X R122, P2, PT, RZ, R113, RZ, P2, !PT ;  /* 0x00000071ff7a7210 */ /* 0x000fc6000175e4ff */
[----:B------:R-:W-:-:S04]  /*b83f0*/  IMAD.WIDE.U32 R68, P5, R86, 0x1ef3622f, R68 ;  /* 0x1ef3622f56447825 */ /* 0x000fc800078a0044 */
[----:B------:R-:W-:-:S04]  /*b8400*/  IMAD.WIDE.U32 R92, R60, -0x45f6b800, R92 ;  /* 0xba0948003c5c7825 */ /* 0x000fc800078e005c */
[----:B------:R-:W-:Y:S01]  /*b8410*/  IMAD.X R47, RZ, RZ, RZ, P5 ;  /* 0x000000ffff2f7224 */ /* 0x000fe200028e06ff */
[----:B------:R-:W-:Y:S01]  /*b8420*/  IADD3 R87, P5, PT, R68, R99, RZ ;  /* 0x0000006344577210 */ /* 0x000fe20007fbe0ff */
[----:B------:R-:W-:Y:S01]  /*b8430*/  IMAD.WIDE.U32 R66, R40, 0xf5138f, RZ ;  /* 0x00f5138f28427825 */ /* 0x000fe200078e00ff */
[----:B------:R-:W-:Y:S02]  /*b8440*/  IADD3 R93, PT, PT, R93, R46, RZ ;  /* 0x0000002e5d5d7210 */ /* 0x000fe40007ffe0ff */
[----:B------:R-:W-:Y:S01]  /*b8450*/  IADD3.X R92, P2, PT, R71, R92, RZ, P2, !PT ;  /* 0x0000005c475c7210 */ /* 0x000fe2000175e4ff */
[----:B------:R-:W-:Y:S01]  /*b8460*/  IMAD.MOV.U32 R46, RZ, RZ, R69 ;  /* 0x000000ffff2e7224 */ /* 0x000fe200078e0045 */
[----:B------:R-:W-:Y:S01]  /*b8470*/  IADD3.X R69, P4, PT, RZ, RZ, RZ, P4, !PT ;  /* 0x000000ffff457210 */ /* 0x000fe2000279e4ff */
[----:B------:R-:W-:Y:S01]  /*b8480*/  IMAD.WIDE.U32 R52, R86, 0xf5138f, RZ ;  /* 0x00f5138f56347825 */ /* 0x000fe200078e00ff */
[----:B------:R-:W-:-:S03]  /*b8490*/  IADD3.X R93, P2, PT, R122, R93, RZ, P2, !PT ;  /* 0x0000005d7a5d7210 */ /* 0x000fc6000175e4ff */
[----:B------:R-:W-:Y:S01]  /*b84a0*/  IMAD.WIDE.U32.X R42, R40, 0x1ef3622f, R46, P5 ;  /* 0x1ef3622f282a7825 */ /* 0x000fe200028e042e */
[----:B------:R-:W-:-:S03]  /*b84b0*/  IADD3.X R71, P2, PT, RZ, RZ, RZ, P2, !PT ;  /* 0x000000ffff477210 */ /* 0x000fc6000175e4ff */
[----:B------:R-:W-:-:S04]  /*b84c0*/  IMAD.WIDE.U32 R66, P5, R86, 0x1a22d9f3, R66 ;  /* 0x1a22d9f356427825 */ /* 0x000fc800078a0042 */
[----:B------:R-:W-:-:S04]  /*b84d0*/  IMAD.WIDE.U32 R84, R40, 0x6ca1493b, RZ ;  /* 0x6ca1493b28547825 */ /* 0x000fc800078e00ff */
[----:B------:R-:W-:Y:S01]  /*b84e0*/  IMAD.X R75, RZ, RZ, RZ, P4 ;  /* 0x000000ffff4b7224 */ /* 0x000fe200020e06ff */
[----:B------:R-:W-:Y:S01]  /*b84f0*/  IADD3 R53, P4, PT, R66, R53, RZ ;  /* 0x0000003542357210 */ /* 0x000fe20007f9e0ff */
[----:B------:R-:W-:Y:S02]  /*b8500*/  IMAD.X R47, RZ, RZ, RZ, P5 ;  /* 0x000000ffff2f7224 */ /* 0x000fe400028e06ff */
[----:B------:R-:W-:Y:S02]  /*b8510*/  IMAD.MOV.U32 R46, RZ, RZ, R67 ;  /* 0x000000ffff2e7224 */ /* 0x000fe400078e0043 */
[----:B------:R-:W-:-:S04]  /*b8520*/  IMAD.WIDE.U32 R84, P5, R86, -0x39c4fa40, R84 ;  /* 0xc63b05c056547825 */ /* 0x000fc800078a0054 */
[----:B------:R-:W-:-:S04]  /*b8530*/  IMAD.WIDE.U32 R80, R86, 0x6ca1493b, RZ ;  /* 0x6ca1493b56507825 */ /* 0x000fc800078e00ff */
        /* <DEDUP_REMOVED lines=10> */
[----:B------:R-:W-:-:S03]  /*b85e0*/  IMAD.WIDE.U32.X R114, R40, -0x39c4fa40, R114, P5 ;  /* 0xc63b05c028727825 */ /* 0x000fc600028e0472 */
[----:B------:R-:W-:Y:S01]  /*b85f0*/  IADD3.X R78, P4, PT, R69, R78, RZ, P4, !PT ;  /* 0x0000004e454e7210 */ /* 0x000fe2000279e4ff */
[----:B------:R-:W-:-:S04]  /*b8600*/  IMAD.WIDE.U32 R96, P5, R86, 0x1ae3a46, R96 ;  /* 0x01ae3a4656607825 */ /* 0x000fc800078a0060 */
[----:B------:R-:W-:Y:S01]  /*b8610*/  IMAD.X R73, RZ, RZ, RZ, P5 ;  /* 0x000000ffff497224 */ /* 0x000fe200028e06ff */
[----:B------:R-:W-:Y:S01]  /*b8620*/  IADD3 R61, P5, PT, R96, R113, RZ ;  /* 0x00000071603d7210 */ /* 0x000fe20007fbe0ff */
[----:B------:R-:W-:Y:S02]  /*b8630*/  IMAD.IADD R82, R79, 0x1, R82 ;  /* 0x000000014f527824 */ /* 0x000fe400078e0252 */
[----:B------:R-:W-:Y:S02]  /*b8640*/  IMAD.MOV.U32 R72, RZ, RZ, R97 ;  /* 0x000000ffff487224 */ /* 0x000fe400078e0061 */
[----:B------:R-:W-:-:S04]  /*b8650*/  IMAD.WIDE.U32 R110, R60, 0xf5138f, R110 ;  /* 0x00f5138f3c6e7825 */ /* 0x000fc800078e006e */
[----:B------:R-:W-:Y:S01]  /*b8660*/  IMAD.WIDE.U32.X R72, R40, 0x1ae3a46, R72, P5 ;  /* 0x01ae3a4628487825 */ /* 0x000fe200028e0448 */
[----:B------:R-:W-:Y:S02]  /*b8670*/  IADD3.X R79, P5, PT, R75, R82, RZ, P4, !PT ;  /* 0x000000524b4f7210 */ /* 0x000fe400027be4ff */
[----:B------:R-:W-:Y:S01]  /*b8680*/  IADD3 RZ, P4, PT, R92, R106, RZ ;  /* 0x0000006a5cff7210 */ /* 0x000fe20007f9e0ff */
[----:B------:R-:W-:Y:S01]  /*b8690*/  IMAD.MOV.U32 R40, RZ, RZ, R116 ;  /* 0x000000ffff287224 */ /* 0x000fe200078e0074 */
[----:B------:R-:W-:Y:S01]  /*b86a0*/  IADD3.X R69, P5, PT, RZ, RZ, RZ, P5, !PT ;  /* 0x000000ffff457210 */ /* 0x000fe20002fbe4ff */
[----:B------:R-:W-:Y:S01]  /*b86b0*/  IMAD.X R75, RZ, RZ, RZ, P2 ;  /* 0x000000ffff4b7224 */ /* 0x000fe200010e06ff */
[----:B------:R-:W-:Y:S01]  /*b86c0*/  IADD3.X R95, P2, PT, R95, R120, RZ, P1, !PT ;  /* 0x000000785f5f7210 */ /* 0x000fe20000f5e4ff */
[----:B------:R-:W-:Y:S01]  /*b86d0*/  IMAD.WIDE.U32 R40, R20, R17, R40 ;  /* 0x0000001114287225 */ /* 0x000fe200078e0028 */
[----:B------:R-:W-:Y:S02]  /*b86e0*/  IADD3.X RZ, P1, PT, R93, R77, RZ, P4, !PT ;  /* 0x0000004d5dff7210 */ /* 0x000fe4000273e4ff */
[----:B------:R-:W-:Y:S01]  /*b86f0*/  IADD3 RZ, P4, PT, R78, R104, RZ ;  /* 0x000000684eff7210 */ /* 0x000fe20007f9e0ff */
[----:B------:R-:W-:Y:S01]  /*b8700*/  IMAD.IADD R74, R111, 0x1, R74 ;  /* 0x000000016f4a7824 */ /* 0x000fe200078e024a */
[----:B------:R-:W-:Y:S01]  /*b8710*/  IADD3.X R111, P1, PT, R71, R108, RZ, P1, !PT ;  /* 0x0000006c476f7210 */ /* 0x000fe20000f3e4ff */
[----:B------:R-:W-:Y:S01]  /*b8720*/  IMAD.IADD R103, R41, 0x1, R102 ;  /* 0x0000000129677824 */ /* 0x000fe200078e0266 */
[----:B------:R-:W-:Y:S01]  /*b8730*/  SHF.L.W.U32.HI R71, R49, 0x1, R40 ;  /* 0x0000000131477819 */ /* 0x000fe20000010e28 */
[----:B------:R-:W-:Y:S01]  /*b8740*/  IMAD.WIDE.U32 R92, R86, 0x30000000, R92 ;  /* 0x30000000565c7825 */ /* 0x000fe200078e005c */
[----:B------:R-:W-:-:S02]  /*b8750*/  IADD3.X RZ, P4, PT, R79, R57, RZ, P4, !PT ;  /* 0x000000394fff7210 */ /* 0x000fc4000279e4ff */
[----:B------:R-:W-:Y:S01]  /*b8760*/  IADD3.X R71, P0, PT, R71, R44, RZ, P0, !PT ;  /* 0x0000002c47477210 */ /* 0x000fe2000071e4ff */
[----:B------:R-:W-:Y:S01]  /*b8770*/  IMAD.IADD R101, R93, 0x1, R100 ;  /* 0x000000015d657824 */ /* 0x000fe200078e0264 */
[----:B------:R-:W-:Y:S01]  /*b8780*/  IADD3.X R41, PT, PT, RZ, RZ, RZ, P5, !PT ;  /* 0x000000ffff297210 */ /* 0x000fe20002ffe4ff */
[----:B------:R-:W-:Y:S01]  /*b8790*/  IMAD.WIDE.U32 R78, R60, 0x6ca1493b, R78 ;  /* 0x6ca1493b3c4e7825 */ /* 0x000fe200078e004e */
[----:B------:R-:W-:Y:S02]  /*b87a0*/  IADD3.X R44, P4, PT, R69, R58, RZ, P4, !PT ;  /* 0x0000003a452c7210 */ /* 0x000fe4000279e4ff */
[----:B------:R-:W-:Y:S01]  /*b87b0*/  SHF.L.W.U32.HI R81, R40, 0x1, R103 ;  /* 0x0000000128517819 */ /* 0x000fe20000010e67 */
[C---:B------:R-:W-:Y:S01]  /*b87c0*/  IMAD R97, R92.reuse, -0x7af74001, -R101 ;  /* 0x8508bfff5c617824 */ /* 0x040fe200078e0a65 */
[----:B------:R-:W-:Y:S01]  /*b87d0*/  IADD3.X R58, P4, PT, R41, R59, RZ, P4, !PT ;  /* 0x0000003b293a7210 */ /* 0x000fe2000279e4ff */
[----:B------:R-:W-:Y:S01]  /*b87e0*/  IMAD.WIDE.U32 R40, R92, -0x1, RZ ;  /* 0xffffffff5c287825 */ /* 0x000fe200078e00ff */
[----:B------:R-:W-:-:S02]  /*b87f0*/  IADD3.X R75, P1, PT, R75, R109, RZ, P1, !PT ;  /* 0x0000006d4b4b7210 */ /* 0x000fc40000f3e4ff */
[----:B------:R-:W-:Y:S01]  /*b8800*/  IADD3.X R44, P4, PT, R44, R55, RZ, P4, !PT ;  /* 0x000000372c2c7210 */ /* 0x000fe2000279e4ff */
[----:B------:R-:W-:Y:S01]  /*b8810*/  IMAD.IADD R97, R41, 0x1, R97 ;  /* 0x0000000129617824 */ /* 0x000fe200078e0261 */
[----:B------:R-:W-:Y:S01]  /*b8820*/  IADD3.X R81, P0, PT, R81, R45, RZ, P0, !PT ;  /* 0x0000002d51517210 */ /* 0x000fe2000071e4ff */
[----:B------:R-:W-:Y:S01]  /*b8830*/  IMAD.WIDE.U32.X R50, R19, R19, R50, P3 ;  /* 0x0000001313327225 */ /* 0x000fe200018e0432 */
[----:B------:R-:W-:Y:S02]  /*b8840*/  IADD3.X R110, P1, PT, R111, R110, RZ, P1, !PT ;  /* 0x0000006e6f6e7210 */ /* 0x000fe40000f3e4ff */
[----:B------:R-:W-:Y:S01]  /*b8850*/  IADD3.X R45, P4, PT, R58, R95, RZ, P4, !PT ;  /* 0x0000005f3a2d7210 */ /* 0x000fe2000279e4ff */
[----:B------:R-:W-:Y:S01]  /*b8860*/  IMAD.WIDE.U32 R58, R97, 0x1, RZ ;  /* 0x00000001613a7825 */ /* 0x000fe200078e00ff */
[----:B------:R-:W-:Y:S02]  /*b8870*/  IADD3.X R111, P1, PT, R75, R74, RZ, P1, !PT ;  /* 0x0000004a4b6f7210 */ /* 0x000fe40000f3e4ff */
[----:B------:R-:W-:Y:S01]  /*b8880*/  IADD3.X R75, P4, PT, RZ, RZ, RZ, P4, !PT ;  /* 0x000000ffff4b7210 */ /* 0x000fe2000279e4ff */
[----:B------:R-:W-:Y:S01]  /*b8890*/  IMAD.IADD R69, R79, 0x1, R54 ;  /* 0x000000014f457824 */ /* 0x000fe200078e0236 */
[----:B------:R-:W-:Y:S01]  /*b88a0*/  IADD3 RZ, P3, PT, R110, R98, RZ ;  /* 0x000000626eff7210 */ /* 0x000fe20007f7e0ff */
[----:B------:R-:W-:Y:S01]  /*b88b0*/  IMAD.WIDE.U32 R54, R40, 0x1, RZ ;  /* 0x0000000128367825 */ /* 0x000fe200078e00ff */
[----:B------:R-:W-:-:S02]  /*b88c0*/  IADD3.X R57, P1, PT, RZ, RZ, RZ, P1, !PT ;  /* 0x000000ffff397210 */ /* 0x000fc40000f3e4ff */
[----:B------:R-:W-:Y:S01]  /*b88d0*/  IADD3.X RZ, P3, PT, R111, R87, RZ, P3, !PT ;  /* 0x000000576fff7210 */ /* 0x000fe20001f7e4ff */
[----:B------:R-:W-:Y:S01]  /*b88e0*/  IMAD.X R77, RZ, RZ, RZ, P4 ;  /* 0x000000ffff4d7224 */ /* 0x000fe200020e06ff */
[----:B------:R-:W-:Y:S01]  /*b88f0*/  IADD3 RZ, P4, PT, R44, R48, RZ ;  /* 0x000000302cff7210 */ /* 0x000fe20007f9e0ff */
[----:B------:R-:W-:Y:S01]  /*b8900*/  IMAD.WIDE.U32 R64, R21, R17, R64 ;  /* 0x0000001115407225 */ /* 0x000fe200078e0040 */
[----:B------:R-:W-:Y:S02]  /*b8910*/  IADD3.X R93, P3, PT, R57, R42, RZ, P3, !PT ;  /* 0x0000002a395d7210 */ /* 0x000fe40001f7e4ff */
[----:B------:R-:W-:Y:S01]  /*b8920*/  IADD3.X RZ, P4, PT, R45, R37, RZ, P4, !PT ;  /* 0x000000252dff7210 */ /* 0x000fe2000279e4ff */
[----:B------:R-:W-:Y:S01]  /*b8930*/  IMAD.WIDE.U32 R48, P5, R40, -0x7af74000, R58 ;  /* 0x8508c00028307825 */ /* 0x000fe200078a003a */
[----:B------:R-:W-:Y:S02]  /*b8940*/  SHF.L.W.U32.HI R85, R103, 0x1, R64 ;  /* 0x0000000167557819 */ /* 0x000fe40000010e40 */
[----:B------:R-:W-:Y:S01]  /*b8950*/  IADD3.X R98, P4, PT, R75, R62, RZ, P4, !PT ;  /* 0x0000003e4b627210 */ /* 0x000fe2000279e4ff */
[----:B------:R-:W-:Y:S01]  /*b8960*/  IMAD.X R79, RZ, RZ, RZ, P1 ;  /* 0x000000ffff4f7224 */ /* 0x000fe200008e06ff */
[----:B------:R-:W-:Y:S01]  /*b8970*/  IADD3 RZ, P1, PT, R92, R54, RZ ;  /* 0x000000365cff7210 */ /* 0x000fe20007f3e0ff */
[----:B------:R-:W-:Y:S01]  /*b8980*/  IMAD.IADD R41, R65, 0x1, R76 ;  /* 0x0000000141297824 */ /* 0x000fe200078e024c */
[----:B------:R-:W-:Y:S01]  /*b8990*/  IADD3.X R85, P0, PT, R85, R56, RZ, P0, !PT ;  /* 0x0000003855557210 */ /* 0x000fe2000071e4ff */
[----:B------:R-:W-:Y:S01]  /*b89a0*/  IMAD.X R59, RZ, RZ, RZ, P5 ;  /* 0x000000ffff3b7224 */ /* 0x000fe200028e06ff */
[----:B------:R-:W-:Y:S01]  /*b89b0*/  IADD3 R76, P5, PT, R55, R48, RZ ;  /* 0x00000030374c7210 */ /* 0x000fe20007fbe0ff */
[----:B------:R-:W-:Y:S01]  /*b89c0*/  IMAD.WIDE.U32 R54, R97, 0x30000000, RZ ;  /* 0x3000000061367825 */ /* 0x000fe200078e00ff */
[----:B------:R-:W-:-:S02]  /*b89d0*/  IADD3.X R74, P3, PT, R79, R43, RZ, P3, !PT ;  /* 0x0000002b4f4a7210 */ /* 0x000fc40001f7e4ff */
[----:B------:R-:W-:Y:S01]  /*b89e0*/  SHF.L.W.U32.HI R64, R64, 0x1, R41 ;  /* 0x0000000140407819 */ /* 0x000fe20000010e29 */
[----:B------:R-:W-:Y:S01]  /*b89f0*/  IMAD.MOV.U32 R58, RZ, RZ, R49 ;  /* 0x000000ffff3a7224 */ /* 0x000fe200078e0031 */
[----:B------:R-:W-:Y:S01]  /*b8a00*/  IADD3.X RZ, P1, PT, R101, R76, RZ, P1, !PT ;  /* 0x0000004c65ff7210 */ /* 0x000fe20000f3e4ff */
[----:B------:R-:W-:Y:S01]  /*b8a10*/  IMAD.WIDE.U32 R56, R40, 0x30000000, RZ ;  /* 0x3000000028387825 */ /* 0x000fe200078e00ff */
[----:B------:R-:W-:Y:S02]  /*b8a20*/  IADD3.X R92, P3, PT, R93, R78, RZ, P3, !PT ;  /* 0x0000004e5d5c7210 */ /* 0x000fe40001f7e4ff */
[----:B------:R-:W-:Y:S01]  /*b8a30*/  IADD3.X R39, P0, PT, R64, R39, RZ, P0, !PT ;  /* 0x0000002740277210 */ /* 0x000fe2000071e4ff */
[----:B------:R-:W-:Y:S01]  /*b8a40*/  IMAD.WIDE.U32.X R58, R97, -0x7af74000, R58, P5 ;  /* 0x8508c000613a7825 */ /* 0x000fe200028e043a */
[----:B------:R-:W-:-:S03]  /*b8a50*/  IADD3.X R93, P3, PT, R74, R69, RZ, P3, !PT ;  /* 0x000000454a5d7210 */ /* 0x000fc60001f7e4ff */
[----:B------:R-:W-:Y:S01]  /*b8a60*/  IMAD.WIDE.U32 R42, P5, R40, 0x170b5d44, R54 ;  /* 0x170b5d44282a7825 */ /* 0x000fe200078a0036 */
[----:B------:R-:W-:-:S03]  /*b8a70*/  IADD3.X R79, P1, PT, RZ, R58, RZ, P1, !PT ;  /* 0x0000003aff4f7210 */ /* 0x000fc60000f3e4ff */
[----:B------:R-:W-:Y:S01]  /*b8a80*/  IMAD.X R83, RZ, RZ, RZ, P5 ;  /* 0x000000ffff537224 */ /* 0x000fe200028e06ff */
[----:B------:R-:W-:Y:S01]  /*b8a90*/  IADD3 R103, P5, PT, R42, R57, RZ ;  /* 0x000000392a677210 */ /* 0x000fe20007fbe0ff */
[----:B------:R-:W-:Y:S01]  /*b8aa0*/  IMAD.WIDE.U32 R48, R97, -0x45f6b800, RZ ;  /* 0xba09480061307825 */ /* 0x000fe200078e00ff */
[----:B------:R-:W-:-:S03]  /*b8ab0*/  IADD3.X R37, P1, PT, RZ, R59, RZ, P1, !PT ;  /* 0x0000003bff257210 */ /* 0x000fc60000f3e4ff */
[----:B------:R-:W-:Y:S02]  /*b8ac0*/  IMAD.MOV.U32 R82, RZ, RZ, R43 ;  /* 0x000000ffff527224 */ /* 0x000fe400078e002b */
[----:B------:R-:W-:-:S04]  /*b8ad0*/  IMAD.WIDE.U32 R54, R40, -0x45f6b800, RZ ;  /* 0xba09480028367825 */ /* 0x000fc800078e00ff */
[----:B------:R-:W-:-:S04]  /*b8ae0*/  IMAD.WIDE.U32.X R82, R97, 0x170b5d44, R82, P5 ;  /* 0x170b5d4461527825 */ /* 0x000fc800028e0452 */
[----:B------:R-:W-:-:S04]  /*b8af0*/  IMAD.WIDE.U32 R48, P5, R40, 0x1ef3622f, R48 ;  /* 0x1ef3622f28307825 */ /* 0x000fc800078a0030 */
[----:B------:R-:W-:Y:S01]  /*b8b00*/  IMAD.WIDE.U32 R44, R60, 0x17c510ea, R44 ;  /* 0x17c510ea3c2c7825 */ /* 0x000fe200078e002c */
[----:B------:R-:W-:Y:S02]  /*b8b10*/  IADD3.X R60, P4, PT, R77, R63, RZ, P4, !PT ;  /* 0x0000003f4d3c7210 */ /* 0x000fe4000279e4ff */
[----:B------:R-:W-:Y:S01]  /*b8b20*/  MOV R64, R49 ;  /* 0x0000003100407202 */ /* 0x000fe20000000f00 */
[----:B------:R-:W-:Y:S01]  /*b8b30*/  IMAD.X R65, RZ, RZ, RZ, P5 ;  /* 0x000000ffff417224 */ /* 0x000fe200028e06ff */
[----:B------:R-:W-:Y:S01]  /*b8b40*/  IADD3 R43, P5, PT, R48, R55, RZ ;  /* 0x00000037302b7210 */ /* 0x000fe20007fbe0ff */
[----:B------:R-:W-:Y:S01]  /*b8b50*/  IMAD.WIDE.U32 R62, R97, 0xf5138f, RZ ;  /* 0x00f5138f613e7825 */ /* 0x000fe200078e00ff */
[----:B------:R-:W-:-:S03]  /*b8b60*/  IADD3.X R55, P3, PT, RZ, RZ, RZ, P3, !PT ;  /* 0x000000ffff377210 */ /* 0x000fc60001f7e4ff */
[----:B------:R-:W-:-:S04]  /*b8b70*/  IMAD.WIDE.U32 R110, R86, -0x45f6b800, R110 ;  /* 0xba094800566e7825 */ /* 0x000fc800078e006e */
[----:B------:R-:W-:Y:S01]  /*b8b80*/  IMAD.WIDE.U32.X R58, R97, 0x1ef3622f, R64, P5 ;  /* 0x1ef3622f613a7825 */ /* 0x000fe200028e0440 */
[----:B------:R-:W-:-:S03]  /*b8b90*/  IADD3.X R78, P1, PT, R79, R110, RZ, P1, !PT ;  /* 0x0000006e4f4e7210 */ /* 0x000fc60000f3e4ff */
[----:B------:R-:W-:Y:S02]  /*b8ba0*/  IMAD.IADD R68, R111, 0x1, R68 ;  /* 0x000000016f447824 */ /* 0x000fe400078e0244 */
[----:B------:R-:W-:-:S04]  /*b8bb0*/  IMAD.WIDE.U32 R62, P5, R40, 0x1a22d9f3, R62 ;  /* 0x1a22d9f3283e7825 */ /* 0x000fc800078a003e */
[----:B------:R-:W-:-:S04]  /*b8bc0*/  IMAD.WIDE.U32 R64, R40, 0xf5138f, RZ ;  /* 0x00f5138f28407825 */ /* 0x000fc800078e00ff */
[----:B------:R-:W-:-:S04]  /*b8bd0*/  IMAD.WIDE.U32 R74, R97, 0x6ca1493b, RZ ;  /* 0x6ca1493b614a7825 */ /* 0x000fc800078e00ff */
[----:B------:R-:W-:Y:S01]  /*b8be0*/  IMAD.X R77, RZ, RZ, RZ, P5 ;  /* 0x000000ffff4d7224 */ /* 0x000fe200028e06ff */
[----:B------:R-:W-:Y:S01]  /*b8bf0*/  IADD3.X R79, P5, PT, R37, R68, RZ, P1, !PT ;  /* 0x00000044254f7210 */ /* 0x000fe20000fbe4ff */
[----:B------:R-:W-:Y:S01]  /*b8c00*/  IMAD.X R87, RZ, RZ, RZ, P3 ;  /* 0x000000ffff577224 */ /* 0x000fe200018e06ff */
[----:B------:R-:W-:Y:S01]  /*b8c10*/  IADD3 R65, P3, PT, R62, R65, RZ ;  /* 0x000000413e417210 */ /* 0x000fe20007f7e0ff */
[----:B------:R-:W-:Y:S01]  /*b8c20*/  IMAD.MOV.U32 R76, RZ, RZ, R63 ;  /* 0x000000ffff4c7224 */ /* 0x000fe200078e003f */
[----:B------:R-:W-:Y:S01]  /*b8c30*/  IADD3.X R63, P5, PT, RZ, RZ, RZ, P5, !PT ;  /* 0x000000ffff3f7210 */ /* 0x000fe20002fbe4ff */
[----:B------:R-:W-:Y:S01]  /*b8c40*/  IMAD.WIDE.U32 R68, R40, 0x6ca1493b, RZ ;  /* 0x6ca1493b28447825 */ /* 0x000fe200078e00ff */
[----:B------:R-:W-:-:S03]  /*b8c50*/  IADD3.X R37, P2, PT, RZ, RZ, RZ, P2, !PT ;  /* 0x000000ffff257210 */ /* 0x000fc6000175e4ff */
[----:B------:R-:W-:Y:S01]  /*b8c60*/  IMAD.WIDE.U32 R74, P1, R40, -0x39c4fa40, R74 ;  /* 0xc63b05c0284a7825 */ /* 0x000fe2000782004a */
[----:B------:R-:W-:-:S03]  /*b8c70*/  IADD3.X R98, P4, PT, R98, R37, RZ, P4, !PT ;  /* 0x0000002562627210 */ /* 0x000fc6000279e4ff */
[----:B------:R-:W-:Y:S01]  /*b8c80*/  IMAD.WIDE.U32.X R76, R97, 0x1a22d9f3, R76, P3 ;  /* 0x1a22d9f3614c7825 */ /* 0x000fe200018e044c */
[----:B------:R-:W-:-:S03]  /*b8c90*/  IADD3 RZ, P3, PT, R92, R52, RZ ;  /* 0x000000345cff7210 */ /* 0x000fc60007f7e0ff */
[----:B------:R-:W-:Y:S01]  /*b8ca0*/  IMAD.IADD R45, R45, 0x1, R94 ;  /* 0x000000012d2d7824 */ /* 0x000fe200078e025e */
[----:B------:R-:W-:Y:S01]  /*b8cb0*/  IADD3.X RZ, P3, PT, R93, R53, RZ, P3, !PT ;  /* 0x000000355dff7210 */ /* 0x000fe20001f7e4ff */
        /* <DEDUP_REMOVED lines=9> */
[----:B------:R-:W-:-:S04]  /*b8d50*/  IMAD.WIDE.U32 R92, R86, 0xf5138f, R92 ;  /* 0x00f5138f565c7825 */ /* 0x000fc800078e005c */
[----:B------:R-:W-:-:S04]  /*b8d60*/  IMAD.WIDE.U32.X R52, R97, -0x39c4fa40, R56, P5 ;  /* 0xc63b05c061347825 */ /* 0x000fc800028e0438 */
[----:B------:R-:W-:-:S04]  /*b8d70*/  IMAD.WIDE.U32 R94, P5, R40, 0x1ae3a46, R94 ;  /* 0x01ae3a46285e7825 */ /* 0x000fc800078a005e */
[----:B------:R-:W-:-:S04]  /*b8d80*/  IMAD.WIDE.U32 R56, R40, 0x17c510ea, RZ ;  /* 0x17c510ea28387825 */ /* 0x000fc800078e00ff */
[----:B------:R-:W-:Y:S01]  /*b8d90*/  IMAD.X R47, RZ, RZ, RZ, P5 ;  /* 0x000000ffff2f7224 */ /* 0x000fe200028e06ff */
[----:B------:R-:W-:Y:S01]  /*b8da0*/  IADD3.X R63, P5, PT, R63, R82, RZ, P1, !PT ;  /* 0x000000523f3f7210 */ /* 0x000fe20000fbe4ff */
[----:B------:R-:W-:Y:S01]  /*b8db0*/  IMAD.MOV.U32 R46, RZ, RZ, R95 ;  /* 0x000000ffff2e7224 */ /* 0x000fe200078e005f */
[----:B------:R-:W-:Y:S01]  /*b8dc0*/  IADD3 R37, P1, PT, R94, R57, RZ ;  /* 0x000000395e257210 */ /* 0x000fe20007f3e0ff */
[----:B------:R-:W-:Y:S01]  /*b8dd0*/  IMAD.IADD R66, R93, 0x1, R66 ;  /* 0x000000015d427824 */ /* 0x000fe200078e0242 */
[----:B------:R-:W-:Y:S01]  /*b8de0*/  IADD3.X R99, P5, PT, R99, R83, RZ, P5, !PT ;  /* 0x0000005363637210 */ /* 0x000fe20002fbe4ff */
[----:B------:R-:W-:-:S04]  /*b8df0*/  IMAD.WIDE.U32 R78, R40, 0x30000000, R78 ;  /* 0x30000000284e7825 */ /* 0x000fc800078e004e */
[----:B------:R-:W-:Y:S01]  /*b8e00*/  IMAD.WIDE.U32.X R46, R97, 0x1ae3a46, R46, P1 ;  /* 0x01ae3a46612e7825 */ /* 0x000fe200008e042e */
[----:B------:R-:W-:Y:S02]  /*b8e10*/  IADD3.X R82, P1, PT, R55, R44, RZ, P3, !PT ;  /* 0x0000002c37527210 */ /* 0x000fe40001f3e4ff */
[----:B------:R-:W-:Y:S01]  /*b8e20*/  IADD3.X R44, P5, PT, R63, R92, RZ, P5, !PT ;  /* 0x0000005c3f2c7210 */ /* 0x000fe20002fbe4ff */
[----:B------:R-:W-:Y:S01]  /*b8e30*/  IMAD.X R55, RZ, RZ, RZ, P2 ;  /* 0x000000ffff377224 */ /* 0x000fe200010e06ff */
[----:B------:R-:W-:Y:S01]  /*b8e40*/  IADD3.X R83, P1, PT, R100, R45, RZ, P1, !PT ;  /* 0x0000002d64537210 */ /* 0x000fe20000f3e4ff */
[----:B------:R-:W-:Y:S01]  /*b8e50*/  IMAD.IADD R63, R79, 0x1, R42 ;  /* 0x000000014f3f7824 */ /* 0x000fe200078e022a */
[----:B------:R-:W-:Y:S01]  /*b8e60*/  IADD3 RZ, P3, PT, R82, R80, RZ ;  /* 0x0000005052ff7210 */ /* 0x000fe20007f7e0ff */
[----:B------:R-:W-:Y:S01]  /*b8e70*/  IMAD.WIDE.U32 R88, R21, R20, R88 ;  /* 0x0000001415587225 */ /* 0x000fe200078e0058 */
[----:B------:R-:W-:Y:S02]  /*b8e80*/  IADD3.X R60, P2, PT, R60, R55, RZ, P4, !PT ;  /* 0x000000373c3c7210 */ /* 0x000fe4000275e4ff */
[----:B------:R-:W-:Y:S01]  /*b8e90*/  IADD3.X R45, P5, PT, R99, R66, RZ, P5, !PT ;  /* 0x00000042632d7210 */ /* 0x000fe20002fbe4ff */
[----:B------:R-:W-:Y:S01]  /*b8ea0*/  IMAD R75, R78, -0x7af74001, -R63 ;  /* 0x8508bfff4e4b7824 */ /* 0x000fe200078e0a3f */
[----:B------:R-:W-:-:S02]  /*b8eb0*/  IADD3.X R55, P1, PT, RZ, RZ, RZ, P1, !PT ;  /* 0x000000ffff377210 */ /* 0x000fc40000f3e4ff */
[----:B------:R-:W-:Y:S02]  /*b8ec0*/  IADD3.X RZ, P3, PT, R83, R67, RZ, P3, !PT ;  /* 0x0000004353ff7210 */ /* 0x000fe40001f7e4ff */
[----:B------:R-:W-:Y:S01]  /*b8ed0*/  IADD3.X R67, P5, PT, RZ, RZ, RZ, P5, !PT ;  /* 0x000000ffff437210 */ /* 0x000fe20002fbe4ff */
[----:B------:R-:W-:Y:S01]  /*b8ee0*/  IMAD.X R57, RZ, RZ, RZ, P1 ;  /* 0x000000ffff397224 */ /* 0x000fe200008e06ff */
[----:B------:R-:W-:Y:S02]  /*b8ef0*/  IADD3 RZ, P1, PT, R44, R54, RZ ;  /* 0x000000362cff7210 */ /* 0x000fe40007f3e0ff */
        /* <DEDUP_REMOVED lines=8> */
[----:B------:R-:W-:Y:S01]  /*b8f80*/  IADD3.X R69, P5, PT, R69, R59, RZ, P5, !PT ;  /* 0x0000003b45457210 */ /* 0x000fe20002fbe4ff */
[----:B------:R-:W-:Y:S01]  /*b8f90*/  IMAD.IADD R84, R55, 0x1, R84 ;  /* 0x0000000137547824 */ /* 0x000fe200078e0254 */
[----:B------:R-:W-:Y:S01]  /*b8fa0*/  IADD3.X R60, P4, PT, R60, R81, RZ, P4, !PT ;  /* 0x000000513c3c7210 */ /* 0x000fe2000279e4ff */
[----:B------:R-:W-:Y:S01]  /*b8fb0*/  IMAD.WIDE.U32 R82, R42, 0x1, RZ ;  /* 0x000000012a527825 */ /* 0x000fe200078e00ff */
[----:B------:R-:W-:Y:S02]  /*b8fc0*/  IADD3.X R66, P1, PT, R66, R71, RZ, P1, !PT ;  /* 0x0000004742427210 */ /* 0x000fe40000f3e4ff */
[----:B------:R-:W-:Y:S01]  /*b8fd0*/  IADD3.X R54, P5, PT, R67, R54, RZ, P5, !PT ;  /* 0x0000003643367210 */ /* 0x000fe20002fbe4ff */
[----:B------:R-:W-:Y:S01]  /*b8fe0*/  IMAD.IADD R71, R89, 0x1, R70 ;  /* 0x0000000159477824 */ /* 0x000fe200078e0246 */
[----:B------:R-:W-:Y:S01]  /*b8ff0*/  IADD3 R58, PT, PT, R43, R75, RZ ;  /* 0x0000004b2b3a7210 */ /* 0x000fe20007ffe0ff */
[----:B------:R-:W-:Y:S01]  /*b9000*/  IMAD.WIDE.U32 R44, R40, -0x45f6b800, R44 ;  /* 0xba094800282c7825 */ /* 0x000fe200078e002c */
[----:B------:R-:W-:-:S02]  /*b9010*/  IADD3.X R67, P3, PT, R57, R60, RZ, P1, !PT ;  /* 0x0000003c39437210 */ /* 0x000fc40000f7e4ff */
[----:B------:R-:W-:Y:S01]  /*b9020*/  IADD3.X R55, P1, PT, R69, R84, RZ, P5, !PT ;  /* 0x0000005445377210 */ /* 0x000fe20002f3e4ff */
[----:B------:R-:W-:Y:S01]  /*b9030*/  IMAD.WIDE.U32 R80, R58, 0x1, RZ ;  /* 0x000000013a507825 */ /* 0x000fe200078e00ff */
[----:B------:R-:W-:Y:S02]  /*b9040*/  IADD3.X R43, P3, PT, RZ, RZ, RZ, P3, !PT ;  /* 0x000000ffff2b7210 */ /* 0x000fe40001f7e4ff */
[----:B------:R-:W-:Y:S01]  /*b9050*/  IADD3.X R59, P1, PT, RZ, RZ, RZ, P1, !PT ;  /* 0x000000ffff3b7210 */ /* 0x000fe20000f3e4ff */
[----:B------:R-:W-:Y:S02]  /*b9060*/  IMAD.IADD R45, R45, 0x1, R48 ;  /* 0x000000012d2d7824 */ /* 0x000fe400078e0230 */
[----:B------:R-:W-:-:S04]  /*b9070*/  IMAD.WIDE.U32 R80, P5, R42, -0x7af74000, R80 ;  /* 0x8508c0002a507825 */ /* 0x000fc800078a0050 */
[----:B------:R-:W-:Y:S01]  /*b9080*/  IMAD.X R69, RZ, RZ, RZ, P1 ;  /* 0x000000ffff457224 */ /* 0x000fe200008e06ff */
[----:B------:R-:W-:Y:S01]  /*b9090*/  IADD3 RZ, P1, PT, R54, R64, RZ ;  /* 0x0000004036ff7210 */ /* 0x000fe20007f3e0ff */
[----:B------:R-:W-:Y:S01]  /*b90a0*/  IMAD.X R57, RZ, RZ, RZ, P3 ;  /* 0x000000ffff397224 */ /* 0x000fe200018e06ff */
[----:B------:R-:W-:Y:S01]  /*b90b0*/  IADD3 RZ, P3, PT, R66, R112, RZ ;  /* 0x0000007042ff7210 */ /* 0x000fe20007f7e0ff */
[----:B------:R-:W-:Y:S01]  /*b90c0*/  IMAD.X R93, RZ, RZ, RZ, P5 ;  /* 0x000000ffff5d7224 */ /* 0x000fe200028e06ff */
[----:B------:R-:W-:Y:S01]  /*b90d0*/  IADD3 R70, P5, PT, R83, R80, RZ ;  /* 0x0000005053467210 */ /* 0x000fe20007fbe0ff */
[----:B------:R-:W-:Y:S01]  /*b90e0*/  IMAD.MOV.U32 R92, RZ, RZ, R81 ;  /* 0x000000ffff5c7224 */ /* 0x000fe200078e0051 */
[----:B------:R-:W-:Y:S01]  /*b90f0*/  IADD3.X RZ, P1, PT, R55, R65, RZ, P1, !PT ;  /* 0x0000004137ff7210 */ /* 0x000fe20000f3e4ff */
[----:B------:R-:W-:Y:S01]  /*b9100*/  IMAD.WIDE.U32 R64, R86, 0x17c510ea, R66 ;  /* 0x17c510ea56407825 */ /* 0x000fe200078e0042 */
[----:B------:R-:W-:Y:S02]  /*b9110*/  IADD3.X RZ, P3, PT, R67, R61, RZ, P3, !PT ;  /* 0x0000003d43ff7210 */ /* 0x000fe40001f7e4ff */
[----:B------:R-:W-:Y:S01]  /*b9120*/  IADD3.X R59, P1, PT, R59, R76, RZ, P1, !PT ;  /* 0x0000004c3b3b7210 */ /* 0x000fe20000f3e4ff */
[----:B------:R-:W-:Y:S01]  /*b9130*/  IMAD.WIDE.U32.X R80, R58, -0x7af74000, R92, P5 ;  /* 0x8508c0003a507825 */ /* 0x000fe200028e045c */
[----:B------:R-:W-:-:S02]  /*b9140*/  IADD3.X R60, P3, PT, R43, R72, RZ, P3, !PT ;  /* 0x000000482b3c7210 */ /* 0x000fc40001f7e4ff */
[----:B------:R-:W-:Y:S01]  /*b9150*/  IADD3 RZ, P5, PT, R78, R82, RZ ;  /* 0x000000524eff7210 */ /* 0x000fe20007fbe0ff */
[----:B------:R-:W-:Y:S01]  /*b9160*/  IMAD.IADD R96, R65, 0x1, R96 ;  /* 0x0000000141607824 */ /* 0x000fe200078e0260 */
[----:B------:R-:W-:Y:S01]  /*b9170*/  IADD3.X R43, P2, PT, RZ, RZ, RZ, P2, !PT ;  /* 0x000000ffff2b7210 */ /* 0x000fe2000175e4ff */
[----:B------:R-:W-:Y:S01]  /*b9180*/  IMAD.WIDE.U32 R66, R42, 0x30000000, RZ ;  /* 0x300000002a427825 */ /* 0x000fe200078e00ff */
[----:B------:R-:W-:Y:S02]  /*b9190*/  IADD3.X R69, P1, PT, R69, R77, RZ, P1, !PT ;  /* 0x0000004d45457210 */ /* 0x000fe40000f3e4ff */
[----:B------:R-:W-:Y:S01]  /*b91a0*/  IADD3.X RZ, P5, PT, R63, R70, RZ, P5, !PT ;  /* 0x000000463fff7210 */ /* 0x000fe20002fbe4ff */
[----:B------:R-:W-:Y:S01]  /*b91b0*/  IMAD.WIDE.U32 R54, R40, 0xf5138f, R54 ;  /* 0x00f5138f28367825 */ /* 0x000fe200078e0036 */
[----:B------:R-:W-:Y:S02]  /*b91c0*/  IADD3.X R72, P3, PT, R57, R73, RZ, P3, !PT ;  /* 0x0000004939487210 */ /* 0x000fe40001f7e4ff */
[----:B------:R-:W-:-:S02]  /*b91d0*/  IADD3.X R43, P4, PT, RZ, R43, RZ, P4, !PT ;  /* 0x0000002bff2b7210 */ /* 0x000fc4000279e4ff */
[----:B------:R-:W-:Y:S02]  /*b91e0*/  IADD3.X R64, P1, PT, R59, R64, RZ, P1, !PT ;  /* 0x000000403b407210 */ /* 0x000fe40000f3e4ff */
[----:B------:R-:W-:Y:S02]  /*b91f0*/  IADD3.X R77, P5, PT, RZ, R80, RZ, P5, !PT ;  /* 0x00000050ff4d7210 */ /* 0x000fe40002fbe4ff */
[----:B------:R-:W-:Y:S01]  /*b9200*/  IADD3.X R70, P3, PT, R60, R43, RZ, P3, !PT ;  /* 0x0000002b3c467210 */ /* 0x000fe20001f7e4ff */
[----:B------:R-:W-:Y:S01]  /*b9210*/  IMAD.WIDE.U32 R60, R58, 0x30000000, RZ ;  /* 0x300000003a3c7825 */ /* 0x000fe200078e00ff */
[----:B------:R-:W-:Y:S02]  /*b9220*/  IADD3.X R65, P1, PT, R69, R96, RZ, P1, !PT ;  /* 0x0000006045417210 */ /* 0x000fe40000f3e4ff */
[----:B------:R-:W-:Y:S02]  /*b9230*/  IADD3.X R80, P5, PT, RZ, R81, RZ, P5, !PT ;  /* 0x00000051ff507210 */ /* 0x000fe40002fbe4ff */
[----:B------:R-:W-:Y:S01]  /*b9240*/  IADD3.X R43, PT, PT, RZ, RZ, RZ, P4, P2 ;  /* 0x000000ffff2b7210 */ /* 0x000fe200027e44ff */
[----:B------:R-:W-:Y:S01]  /*b9250*/  IMAD.WIDE.U32 R60, P4, R42, 0x170b5d44, R60 ;  /* 0x170b5d442a3c7825 */ /* 0x000fe2000788003c */
[----:B------:R-:W-:-:S02]  /*b9260*/  IADD3.X R59, P1, PT, RZ, RZ, RZ, P1, !PT ;  /* 0x000000ffff3b7210 */ /* 0x000fc40000f3e4ff */
[----:B------:R-:W-:Y:S01]  /*b9270*/  IADD3.X R76, P5, PT, R77, R44, RZ, P5, !PT ;  /* 0x0000002c4d4c7210 */ /* 0x000fe20002fbe4ff */
[----:B------:R-:W-:Y:S01]  /*b9280*/  IMAD.MOV.U32 R44, RZ, RZ, R61 ;  /* 0x000000ffff2c7224 */ /* 0x000fe200078e003d */
[----:B------:R-:W-:Y:S01]  /*b9290*/  IADD3.X R48, P3, PT, R72, R43, RZ, P3, !PT ;  /* 0x0000002b48307210 */ /* 0x000fe20001f7e4ff */
[----:B------:R-:W-:Y:S01]  /*b92a0*/  IMAD.X R69, RZ, RZ, RZ, P1 ;  /* 0x000000ffff457224 */ /* 0x000fe200008e06ff */
[----:B------:R-:W-:Y:S01]  /*b92b0*/  IADD3 R63, P1, PT, R60, R67, RZ ;  /* 0x000000433c3f7210 */ /* 0x000fe20007f3e0ff */
[----:B------:R-:W-:Y:S01]  /*b92c0*/  IMAD.WIDE.U32 R72, R58, -0x45f6b800, RZ ;  /* 0xba0948003a487825 */ /* 0x000fe200078e00ff */
[----:B------:R-:W-:Y:S02]  /*b92d0*/  IADD3.X R77, P5, PT, R80, R45, RZ, P5, !PT ;  /* 0x0000002d504d7210 */ /* 0x000fe40002fbe4ff */
[----:B------:R-:W-:Y:S01]  /*b92e0*/  IADD3 RZ, P2, PT, R76, R66, RZ ;  /* 0x000000424cff7210 */ /* 0x000fe20007f5e0ff */
[----:B------:R-:W-:Y:S01]  /*b92f0*/  IMAD.X R45, RZ, RZ, RZ, P4 ;  /* 0x000000ffff2d7224 */ /* 0x000fe200020e06ff */
[----:B------:R-:W-:Y:S01]  /*b9300*/  SHF.L.W.U32.HI R43, R41, 0x1, R88 ;  /* 0x00000001292b7819 */ /* 0x000fe20000010e58 */
[----:B------:R-:W-:Y:S01]  /*b9310*/  IMAD.WIDE.U32 R80, R42, 0xf5138f, RZ ;  /* 0x00f5138f2a507825 */ /* 0x000fe200078e00ff */
[----:B------:R-:W-:-:S02]  /*b9320*/  IADD3.X RZ, P2, PT, R77, R63, RZ, P2, !PT ;  /* 0x0000003f4dff7210 */ /* 0x000fc4000175e4ff */
[----:B------:R-:W-:Y:S01]  /*b9330*/  IADD3.X R41, P5, PT, RZ, RZ, RZ, P5, !PT ;  /* 0x000000ffff297210 */ /* 0x000fe20002fbe4ff */
[----:B------:R-:W-:Y:S01]  /*b9340*/  IMAD.WIDE.U32.X R66, R58, 0x170b5d44, R44, P1 ;  /* 0x170b5d443a427825 */ /* 0x000fe200008e042c */
[----:B------:R-:W-:Y:S02]  /*b9350*/  IADD3.X R70, P4, PT, R70, R85, RZ, P3, !PT ;  /* 0x0000005546467210 */ /* 0x000fe40001f9e4ff */
[----:B------:R-:W-:Y:S01]  /*b9360*/  SHF.L.W.U32.HI R57, R88, 0x1, R71 ;  /* 0x0000000158397819 */ /* 0x000fe20000010e47 */
[----:B------:R-:W-:Y:S01]  /*b9370*/  IMAD.WIDE.U32 R44, P1, R42, 0x1ef3622f, R72 ;  /* 0x1ef3622f2a2c7825 */ /* 0x000fe20007820048 */
[----:B------:R-:W-:Y:S02]  /*b9380*/  IADD3.X R61, P2, PT, R41, R66, RZ, P2, !PT ;  /* 0x00000042293d7210 */ /* 0x000fe4000175e4ff */
[----:B------:R-:W-:Y:S01]  /*b9390*/  IADD3.X R39, P4, PT, R48, R39, RZ, P4, !PT ;  /* 0x0000002730277210 */ /* 0x000fe2000279e4ff */
[----:B------:R-:W-:Y:S01]  /*b93a0*/  IMAD.X R41, RZ, RZ, RZ, P5 ;  /* 0x000000ffff297224 */ /* 0x000fe200028e06ff */
[----:B------:R-:W-:Y:S01]  /*b93b0*/  IADD3 RZ, P5, PT, R64, R68, RZ ;  /* 0x0000004440ff7210 */ /* 0x000fe20007fbe0ff */
[----:B------:R-:W-:Y:S01]  /*b93c0*/  IMAD.WIDE.U32 R72, R42, -0x45f6b800, RZ ;  /* 0xba0948002a487825 */ /* 0x000fe200078e00ff */
[----:B------:R-:W-:-:S02]  /*b93d0*/  IADD3.X R43, P0, PT, R43, R50, RZ, P0, !PT ;  /* 0x000000322b2b7210 */ /* 0x000fc4000071e4ff */
[----:B------:R-:W-:Y:S01]  /*b93e0*/  IADD3.X R66, P2, PT, R41, R67, RZ, P2, !PT ;  /* 0x0000004329427210 */ /* 0x000fe2000175e4ff */
[----:B------:R-:W-:Y:S01]  /*b93f0*/  IMAD.IADD R63, R55, 0x1, R62 ;  /* 0x00000001373f7824 */ /* 0x000fe200078e023e */
[----:B------:R-:W-:Y:S01]  /*b9400*/  IADD3.X R55, PT, PT, RZ, RZ, RZ, P1, !PT ;  /* 0x000000ffff377210 */ /* 0x000fe20000ffe4ff */
[----:B------:R-:W-:Y:S01]  /*b9410*/  IMAD.WIDE.U32 R76, R42, 0x30000000, R76 ;  /* 0x300000002a4c7825 */ /* 0x000fe200078e004c */
[----:B------:R-:W-:Y:S02]  /*b9420*/  IADD3 R41, P1, PT, R44, R73, RZ ;  /* 0x000000492c297210 */ /* 0x000fe40007f3e0ff */
[----:B------:R-:W-:Y:S01]  /*b9430*/  IADD3.X R62, P2, PT, R61, R54, RZ, P2, !PT ;  /* 0x000000363d3e7210 */ /* 0x000fe2000175e4ff */
[----:B------:R-:W-:Y:S01]  /*b9440*/  IMAD.MOV.U32 R54, RZ, RZ, R45 ;  /* 0x000000ffff367224 */ /* 0x000fe200078e002d */
[----:B------:R-:W-:Y:S01]  /*b9450*/  IADD3.X RZ, P5, PT, R65, R49, RZ, P5, !PT ;  /* 0x0000003141ff7210 */ /* 0x000fe20002fbe4ff */
[----:B------:R-:W-:Y:S01]  /*b9460*/  IMAD.IADD R97, R77, 0x1, R60 ;  /* 0x000000014d617824 */ /* 0x000fe200078e023c */
[----:B------:R-:W-:Y:S01]  /*b9470*/  IADD3.X R63, P2, PT, R66, R63, RZ, P2, !PT ;  /* 0x0000003f423f7210 */ /* 0x000fe2000175e4ff */
[----:B------:R-:W-:Y:S01]  /*b9480*/  IMAD.WIDE.U32.X R54, R58, 0x1ef3622f, R54, P1 ;  /* 0x1ef3622f3a367825 */ /* 0x000fe200008e0436 */
[----:B------:R-:W-:-:S02]  /*b9490*/  IADD3 RZ, P1, PT, R62, R72, RZ ;  /* 0x000000483eff7210 */ /* 0x000fc40007f3e0ff */
[----:B------:R-:W-:Y:S01]  /*b94a0*/  IADD3.X R59, P5, PT, R59, R52, RZ, P5, !PT ;  /* 0x000000343b3b7210 */ /* 0x000fe20002fbe4ff */
[C---:B------:R-:W-:Y:S01]  /*b94b0*/  IMAD.WIDE.U32 R66, R58.reuse, 0xf5138f, RZ ;  /* 0x00f5138f3a427825 */ /* 0x040fe200078e00ff */
[----:B------:R-:W-:Y:S02]  /*b94c0*/  IADD3.X RZ, P1, PT, R63, R41, RZ, P1, !PT ;  /* 0x000000293fff7210 */ /* 0x000fe40000f3e4ff */
[----:B------:R-:W-:Y:S01]  /*b94d0*/  IADD3.X R41, P2, PT, RZ, RZ, RZ, P2, !PT ;  /* 0x000000ffff297210 */ /* 0x000fe2000175e4ff */
[----:B------:R-:W-:Y:S01]  /*b94e0*/  IMAD.WIDE.U32 R60, R58, 0x6ca1493b, RZ ;  /* 0x6ca1493b3a3c7825 */ /* 0x000fe200078e00ff */
[----:B------:R-:W-:Y:S02]  /*b94f0*/  IADD3.X R52, P5, PT, R69, R53, RZ, P5, !PT ;  /* 0x0000003545347210 */ /* 0x000fe40002fbe4ff */
[----:B------:R-:W-:Y:S01]  /*b9500*/  IADD3.X R69, P1, PT, R41, R54, RZ, P1, !PT ;  /* 0x0000003629457210 */ /* 0x000fe20000f3e4ff */
[----:B------:R-:W-:Y:S01]  /*b9510*/  IMAD.X R41, RZ, RZ, RZ, P2 ;  /* 0x000000ffff297224 */ /* 0x000fe200010e06ff */
[----:B------:R-:W-:Y:S01]  /*b9520*/  IADD3.X R78, P5, PT, R59, R70, RZ, P5, !PT ;  /* 0x000000463b4e7210 */ /* 0x000fe20002fbe4ff */
[----:B------:R-:W-:Y:S01]  /*b9530*/  IMAD.WIDE.U32 R48, R76, -0x1, RZ ;  /* 0xffffffff4c307825 */ /* 0x000fe200078e00ff */
[----:B------:R-:W-:-:S02]  /*b9540*/  IADD3.X R57, P0, PT, R57, R51, RZ, P0, !PT ;  /* 0x0000003339397210 */ /* 0x000fc4000071e4ff */
[----:B------:R-:W-:Y:S01]  /*b9550*/  IADD3.X R41, P2, PT, R41, R55, RZ, P1, !PT ;  /* 0x0000003729297210 */ /* 0x000fe20000f5e4ff */
[----:B------:R-:W-:Y:S01]  /*b9560*/  IMAD.WIDE.U32 R64, R40, 0x6ca1493b, R64 ;  /* 0x6ca1493b28407825 */ /* 0x000fe200078e0040 */
[----:B------:R-:W-:Y:S02]  /*b9570*/  IADD3.X R79, P1, PT, R52, R39, RZ, P5, !PT ;  /* 0x00000027344f7210 */ /* 0x000fe40002f3e4ff */
[----:B------:R-:W-:Y:S01]  /*b9580*/  SHF.L.W.U32.HI R71, R71, 0x1, R38 ;  /* 0x0000000147477819 */ /* 0x000fe20000010e26 */
[----:B------:R-:W-:Y:S01]  /*b9590*/  IMAD.WIDE.U32 R66, P5, R42, 0x1a22d9f3, R66 ;  /* 0x1a22d9f32a427825 */ /* 0x000fe200078a0042 */
[----:B------:R-:W-:Y:S02]  /*b95a0*/  IADD3.X R45, P1, PT, RZ, RZ, RZ, P1, !PT ;  /* 0x000000ffff2d7210 */ /* 0x000fe40000f3e4ff */
[----:B------:R-:W-:Y:S01]  /*b95b0*/  IADD3.X R68, P2, PT, R69, R64, RZ, P2, !PT ;  /* 0x0000004045447210 */ /* 0x000fe2000175e4ff */
[----:B------:R-:W-:Y:S01]  /*b95c0*/  IMAD R39, R76, -0x7af74001, -R97 ;  /* 0x8508bfff4c277824 */ /* 0x000fe200078e0a61 */
[----:B------:R-:W-:Y:S01]  /*b95d0*/  SHF.L.W.U32.HI R38, R38, 0x1, R35 ;  /* 0x0000000126267819 */ /* 0x000fe20000010e23 */
[----:B------:R-:W-:Y:S01]  /*b95e0*/  IMAD.X R95, RZ, RZ, RZ, P1 ;  /* 0x000000ffff5f7224 */ /* 0x000fe200008e06ff */
[----:B------:R-:W-:Y:S01]  /*b95f0*/  IADD3 R81, P1, PT, R66, R81, RZ ;  /* 0x0000005142517210 */ /* 0x000fe20007f3e0ff */
[----:B------:R-:W-:-:S04]  /*b9600*/  IMAD.WIDE.U32 R50, R58, 0x17c510ea, RZ ;  /* 0x17c510ea3a327825 */ /* 0x000fc800078e00ff */
[----:B------:R-:W-:Y:S02]  /*b9610*/  IMAD.X R83, RZ, RZ, RZ, P5 ;  /* 0x000000ffff537224 */ /* 0x000fe400028e06ff */
[----:B------:R-:W-:-:S04]  /*b9620*/  IMAD.WIDE.U32 R72, R42, 0x6ca1493b, RZ ;  /* 0x6ca1493b2a487825 */ /* 0x000fc800078e00ff */
[----:B------:R-:W-:-:S04]  /*b9630*/  IMAD.WIDE.U32 R60, P5, R42, -0x39c4fa40, R60 ;  /* 0xc63b05c02a3c7825 */ /* 0x000fc800078a003c */
[----:B------:R-:W-:Y:S02]  /*b9640*/  IMAD.MOV.U32 R82, RZ, RZ, R67 ;  /* 0x000000ffff527224 */ /* 0x000fe400078e0043 */
[----:B------:R-:W-:Y:S02]  /*b9650*/  IMAD.IADD R39, R49, 0x1, R39 ;  /* 0x0000000131277824 */ /* 0x000fe400078e0227 */
[----:B------:R-:W-:Y:S02]  /*b9660*/  IMAD.IADD R74, R65, 0x1, R74 ;  /* 0x00000001414a7824 */ /* 0x000fe400078e024a */
[----:B------:R-:W-:-:S03]  /*b9670*/  IMAD.WIDE.U32.X R82, R58, 0x1a22d9f3, R82, P1 ;  /* 0x1a22d9f33a527825 */ /* 0x000fc600008e0452 */
[----:B------:R-:W-:Y:S01]  /*b9680*/  IADD3.X R69, P2, PT, R41, R74, RZ, P2, !PT ;  /* 0x0000004a29457210 */ /* 0x000fe2000175e4ff */
        /* <DEDUP_REMOVED lines=9> */
[----:B------:R-:W-:Y:S01]  /*b9720*/  IMAD.MOV.U32 R74, RZ, RZ, R51 ;  /* 0x000000ffff4a7224 */ /* 0x000fe200078e0033 */
[----:B------:R-:W-:Y:S01]  /*b9730*/  IADD3.X R51, P2, PT, RZ, RZ, RZ, P2, !PT ;  /* 0x000000ffff337210 */ /* 0x000fe2000175e4ff */
[----:B------:R-:W-:-:S03]  /*b9740*/  IMAD.WIDE.U32 R84, P5, R48, -0x7af74000, R88 ;  /* 0x8508c00030547825 */ /* 0x000fc600078a0058 */
[----:B------:R-:W-:Y:S01]  /*b9750*/  IADD3.X R53, PT, PT, RZ, RZ, RZ, P2, !PT ;  /* 0x000000ffff357210 */ /* 0x000fe200017fe4ff */
[----:B------:R-:W-:Y:S01]  /*b9760*/  IMAD.WIDE.U32 R86, R48, 0x1, RZ ;  /* 0x0000000130567825 */ /* 0x000fe200078e00ff */
[----:B------:R-:W-:-:S03]  /*b9770*/  IADD3 RZ, P2, PT, R78, R56, RZ ;  /* 0x000000384eff7210 */ /* 0x000fc60007f5e0ff */
[----:B------:R-:W-:Y:S01]  /*b9780*/  IMAD.WIDE.U32.X R58, R58, 0x1ae3a46, R74, P1 ;  /* 0x01ae3a463a3a7825 */ /* 0x000fe200008e044a */
[----:B------:R-:W-:Y:S02]  /*b9790*/  IADD3 RZ, P1, PT, R87, R84, RZ ;  /* 0x0000005457ff7210 */ /* 0x000fe40007f3e0ff */
[----:B------:R-:W-:Y:S01]  /*b97a0*/  IADD3.X RZ, P2, PT, R79, R37, RZ, P2, !PT ;  /* 0x000000254fff7210 */ /* 0x000fe2000175e4ff */
[----:B------:R-:W-:Y:S01]  /*b97b0*/  IMAD.X R93, RZ, RZ, RZ, P5 ;  /* 0x000000ffff5d7224 */ /* 0x000fe200028e06ff */
[----:B------:R-:W-:Y:S01]  /*b97c0*/  IADD3.X R37, P3, PT, RZ, RZ, RZ, P3, !PT ;  /* 0x000000ffff257210 */ /* 0x000fe20001f7e4ff */
[----:B------:R-:W-:Y:S01]  /*b97d0*/  IMAD.MOV.U32 R92, RZ, RZ, R85 ;  /* 0x000000ffff5c7224 */ /* 0x000fe200078e0055 */
[----:B------:R-:W-:Y:S01]  /*b97e0*/  IADD3.X R56, P2, PT, R45, R46, RZ, P2, !PT ;  /* 0x0000002e2d387210 */ /* 0x000fe2000175e4ff */
[----:B------:R-:W-:Y:S01]  /*b97f0*/  IMAD.WIDE.U32 R54, R39, 0x30000000, RZ ;  /* 0x3000000027367825 */ /* 0x000fe200078e00ff */
[----:B------:R-:W-:Y:S02]  /*b9800*/  IADD3.X R37, P4, PT, RZ, R37, RZ, P4, !PT ;  /* 0x00000025ff257210 */ /* 0x000fe4000279e4ff */
[----:B------:R-:W-:Y:S01]  /*b9810*/  IADD3.X R70, P2, PT, R95, R47, RZ, P2, !PT ;  /* 0x0000002f5f467210 */ /* 0x000fe2000175e4ff */
[----:B------:R-:W-:Y:S01]  /*b9820*/  IMAD.WIDE.U32.X R84, R39, -0x7af74000, R92, P1 ;  /* 0x8508c00027547825 */ /* 0x000fe200008e045c */
[----:B------:R-:W-:-:S02]  /*b9830*/  IADD3 RZ, P1, PT, R68, R80, RZ ;  /* 0x0000005044ff7210 */ /* 0x000fc40007f3e0ff */
[----:B------:R-:W-:Y:S01]  /*b9840*/  IADD3.X R56, P2, PT, R56, R37, RZ, P2, !PT ;  /* 0x0000002538387210 */ /* 0x000fe2000175e4ff */
[----:B------:R-:W-:Y:S01]  /*b9850*/  IMAD.WIDE.U32 R74, P5, R48, 0x170b5d44, R54 ;  /* 0x170b5d44304a7825 */ /* 0x000fe200078a0036 */
[----:B------:R-:W-:-:S03]  /*b9860*/  IADD3.X RZ, P1, PT, R69, R81, RZ, P1, !PT ;  /* 0x0000005145ff7210 */ /* 0x000fc60000f3e4ff */
[----:B------:R-:W-:Y:S01]  /*b9870*/  IMAD R89, R48, -0x7af74000, R88 ;  /* 0x8508c00030597824 */ /* 0x000fe200078e0258 */
[----:B------:R-:W-:Y:S01]  /*b9880*/  IADD3.X R51, P1, PT, R51, R82, RZ, P1, !PT ;  /* 0x0000005233337210 */ /* 0x000fe20000f3e4ff */
[----:B------:R-:W-:Y:S01]  /*b9890*/  IMAD.X R77, RZ, RZ, RZ, P5 ;  /* 0x000000ffff4d7224 */ /* 0x000fe200028e06ff */
[----:B------:R-:W-:Y:S01]  /*b98a0*/  IADD3 RZ, P5, PT, R76, R86, RZ ;  /* 0x000000564cff7210 */ /* 0x000fe20007fbe0ff */
[----:B------:R-:W-:Y:S01]  /*b98b0*/  IMAD.WIDE.U32 R40, R40, 0x17c510ea, R78 ;  /* 0x17c510ea28287825 */ /* 0x000fe200078e004e */
[----:B------:R-:W-:-:S03]  /*b98c0*/  IADD3.X R53, P1, PT, R53, R83, RZ, P1, !PT ;  /* 0x0000005335357210 */ /* 0x000fc60000f3e4ff */
[----:B------:R-:W-:Y:S02]  /*b98d0*/  IMAD.IADD R86, R87, 0x1, R89 ;  /* 0x0000000157567824 */ /* 0x000fe400078e0259 */
[----:B------:R-:W-:Y:S01]  /*b98e0*/  IMAD.WIDE.U32 R80, R42, -0x45f6b800, R62 ;  /* 0xba0948002a507825 */ /* 0x000fe200078e003e */
[----:B------:R-:W-:Y:S02]  /*b98f0*/  IADD3.X R62, P1, PT, R51, R40, RZ, P1, !PT ;  /* 0x00000028333e7210 */ /* 0x000fe40000f3e4ff */
[----:B------:R-:W-:Y:S01]  /*b9900*/  IADD3.X RZ, P5, PT, R97, R86, RZ, P5, !PT ;  /* 0x0000005661ff7210 */ /* 0x000fe20002fbe4ff */
[----:B------:R-:W-:Y:S01]  /*b9910*/  IMAD.IADD R94, R41, 0x1, R94 ;  /* 0x00000001295e7824 */ /* 0x000fe200078e025e */
[----:B------:R-:W-:Y:S01]  /*b9920*/  IADD3.X R51, PT, PT, RZ, RZ, RZ, P4, P3 ;  /* 0x000000ffff337210 */ /* 0x000fe200027e64ff */
[----:B------:R-:W-:-:S03]  /*b9930*/  IMAD.WIDE.U32 R40, R39, -0x45f6b800, RZ ;  /* 0xba09480027287825 */ /* 0x000fc600078e00ff */
[----:B------:R-:W-:Y:S01]  /*b9940*/  IADD3.X R63, P1, PT, R53, R94, RZ, P1, !PT ;  /* 0x0000005e353f7210 */ /* 0x000fe20000f3e4ff */
[----:B------:R-:W-:Y:S01]  /*b9950*/  IMAD.IADD R45, R81, 0x1, R44 ;  /* 0x00000001512d7824 */ /* 0x000fe200078e022c */
[----:B------:R-:W-:Y:S01]  /*b9960*/  IADD3.X R53, P3, PT, RZ, R84, RZ, P5, !PT ;  /* 0x00000054ff357210 */ /* 0x000fe20002f7e4ff */
[----:B------:R-:W-:Y:S01]  /*b9970*/  IMAD.WIDE.U32 R46, R48, 0x30000000, RZ ;  /* 0x30000000302e7825 */ /* 0x000fe200078e00ff */
[----:B------:R-:W-:Y:S02]  /*b9980*/  IADD3.X R70, P2, PT, R70, R51, RZ, P2, !PT ;  /* 0x0000003346467210 */ /* 0x000fe4000175e4ff */
[----:B------:R-:W-:Y:S01]  /*b9990*/  IADD3.X R84, P3, PT, RZ, R85, RZ, P3, !PT ;  /* 0x00000055ff547210 */ /* 0x000fe20001f7e4ff */
[C---:B------:R-:W-:Y:S01]  /*b99a0*/  IMAD.WIDE.U32 R82, P4, R48.reuse, 0x1ef3622f, R40 ;  /* 0x1ef3622f30527825 */ /* 0x040fe20007880028 */
[----:B------:R-:W-:Y:S02]  /*b99b0*/  IADD3.X R41, P1, PT, RZ, RZ, RZ, P1, !PT ;  /* 0x000000ffff297210 */ /* 0x000fe40000f3e4ff */
[----:B------:R-:W-:Y:S01]  /*b99c0*/  IADD3.X R44, P3, PT, R53, R80, RZ, P3, !PT ;  /* 0x00000050352c7210 */ /* 0x000fe20001f7e4ff */
[----:B------:R-:W-:Y:S01]  /*b99d0*/  IMAD R55, R48, 0x170b5d44, R54 ;  /* 0x170b5d4430377824 */ /* 0x000fe200078e0236 */
[----:B------:R-:W-:Y:S01]  /*b99e0*/  IADD3 RZ, P5, PT, R74, R47, RZ ;  /* 0x0000002f4aff7210 */ /* 0x000fe20007fbe0ff */
[----:B------:R-:W-:Y:S01]  /*b99f0*/  IMAD.MOV.U32 R76, RZ, RZ, R75 ;  /* 0x000000ffff4c7224 */ /* 0x000fe200078e004b */
[----:B------:R-:W-:Y:S01]  /*b9a00*/  IADD3.X R45, P3, PT, R84, R45, RZ, P3, !PT ;  /* 0x0000002d542d7210 */ /* 0x000fe20001f7e4ff */
[----:B------:R-:W-:Y:S01]  /*b9a10*/  IMAD.X R53, RZ, RZ, RZ, P1 ;  /* 0x000000ffff357224 */ /* 0x000fe200008e06ff */
[----:B------:R-:W-:Y:S01]  /*b9a20*/  IADD3 RZ, P1, PT, R44, R46, RZ ;  /* 0x0000002e2cff7210 */ /* 0x000fe20007f3e0ff */
[----:B------:R-:W-:Y:S01]  /*b9a30*/  IMAD.IADD R55, R55, 0x1, R47 ;  /* 0x0000000137377824 */ /* 0x000fe200078e022f */
[----:B------:R-:W-:Y:S01]  /*b9a40*/  IADD3.X R37, P3, PT, RZ, RZ, RZ, P3, !PT ;  /* 0x000000ffff257210 */ /* 0x000fe20001f7e4ff */
[----:B------:R-:W-:-:S03]  /*b9a50*/  IMAD.WIDE.U32.X R76, R39, 0x170b5d44, R76, P5 ;  /* 0x170b5d44274c7825 */ /* 0x000fc600028e044c */
[----:B------:R-:W-:Y:S01]  /*b9a60*/  IADD3.X RZ, P5, PT, R45, R55, RZ, P1, !PT ;  /* 0x000000372dff7210 */ /* 0x000fe20000fbe4ff */
[----:B------:R-:W-:Y:S01]  /*b9a70*/  IMAD.X R51, RZ, RZ, RZ, P3 ;  /* 0x000000ffff337224 */ /* 0x000fe200018e06ff */
[----:B------:R-:W-:Y:S01]  /*b9a80*/  IADD3 RZ, P1, PT, R62, R72, RZ ;  /* 0x000000483eff7210 */ /* 0x000fe20007f3e0ff */
[----:B------:R-:W-:Y:S01]  /*b9a90*/  IMAD.WIDE.U32 R74, R48, -0x45f6b800, RZ ;  /* 0xba094800304a7825 */ /* 0x000fe200078e00ff */
[----:B------:R-:W-:Y:S02]  /*b9aa0*/  IADD3.X R37, P5, PT, R37, R76, RZ, P5, !PT ;  /* 0x0000004c25257210 */ /* 0x000fe40002fbe4ff */
[----:B------:R-:W-:Y:S01]  /*b9ab0*/  IADD3.X RZ, P1, PT, R63, R67, RZ, P1, !PT ;  /* 0x000000433fff7210 */ /* 0x000fe20000f3e4ff */
[----:B------:R-:W-:Y:S01]  /*b9ac0*/  IMAD.WIDE.U32 R46, R42, 0xf5138f, R68 ;  /* 0x00f5138f2a2e7825 */ /* 0x000fe200078e0044 */
[----:B------:R-:W-:Y:S02]  /*b9ad0*/  IADD3.X R51, P5, PT, R51, R77, RZ, P5, !PT ;  /* 0x0000004d33337210 */ /* 0x000fe40002fbe4ff */
[----:B------:R-:W-:Y:S01]  /*b9ae0*/  IADD3.X R64, P1, PT, R41, R64, RZ, P1, !PT ;  /* 0x0000004029407210 */ /* 0x000fe20000f3e4ff */
[----:B------:R-:W-:Y:S01]  /*b9af0*/  IMAD.X R79, RZ, RZ, RZ, P4 ;  /* 0x000000ffff4f7224 */ /* 0x000fe200020e06ff */
[----:B------:R-:W-:Y:S01]  /*b9b00*/  IADD3 RZ, P4, PT, R82, R75, RZ ;  /* 0x0000004b52ff7210 */ /* 0x000fe20007f9e0ff */
[----:B------:R-:W-:Y:S01]  /*b9b10*/  IMAD.IADD R66, R47, 0x1, R66 ;  /* 0x000000012f427824 */ /* 0x000fe200078e0242 */
[----:B------:R-:W-:Y:S01]  /*b9b20*/  IADD3.X R46, P5, PT, R37, R46, RZ, P5, !PT ;  /* 0x0000002e252e7210 */ /* 0x000fe20002fbe4ff */
[----:B------:R-:W-:Y:S01]  /*b9b30*/  IMAD.MOV.U32 R78, RZ, RZ, R83 ;  /* 0x000000ffff4e7224 */ /* 0x000fe200078e0053 */
[----:B------:R-:W-:Y:S01]  /*b9b40*/  IADD3.X R43, P3, PT, R56, R43, RZ, P2, !PT ;  /* 0x0000002b382b7210 */ /* 0x000fe2000177e4ff */
[----:B------:R-:W-:Y:S01]  /*b9b50*/  IMAD R55, R48, 0x1ef3622f, R40 ;  /* 0x1ef3622f30377824 */ /* 0x000fe200078e0228 */
[----:B------:R-:W-:Y:S01]  /*b9b60*/  IADD3.X R47, P5, PT, R51, R66, RZ, P5, !PT ;  /* 0x00000042332f7210 */ /* 0x000fe20002fbe4ff */
[----:B------:R-:W-:Y:S01]  /*b9b70*/  IMAD.WIDE.U32.X R78, R39, 0x1ef3622f, R78, P4 ;  /* 0x1ef3622f274e7825 */ /* 0x000fe200020e044e */
[----:B------:R-:W-:-:S02]  /*b9b80*/  IADD3.X R53, P1, PT, R53, R65, RZ, P1, !PT ;  /* 0x0000004135357210 */ /* 0x000fc40000f3e4ff */
[----:B------:R-:W-:Y:S01]  /*b9b90*/  IADD3 RZ, P4, PT, R46, R74, RZ ;  /* 0x0000004a2eff7210 */ /* 0x000fe20007f9e0ff */
[----:B------:R-:W-:Y:S01]  /*b9ba0*/  IMAD.IADD R55, R55, 0x1, R75 ;  /* 0x0000000137377824 */ /* 0x000fe200078e024b */
[----:B------:R-:W-:Y:S01]  /*b9bb0*/  IADD3.X R70, P3, PT, R70, R57, RZ, P3, !PT ;  /* 0x0000003946467210 */ /* 0x000fe20001f7e4ff */
[----:B------:R-:W-:Y:S01]  /*b9bc0*/  IMAD.WIDE.U32 R56, R42, 0x6ca1493b, R62 ;  /* 0x6ca1493b2a387825 */ /* 0x000fe200078e003e */
[----:B------:R-:W-:Y:S02]  /*b9bd0*/  IADD3.X R41, P5, PT, RZ, RZ, RZ, P5, !PT ;  /* 0x000000ffff297210 */ /* 0x000fe40002fbe4ff */
[----:B------:R-:W-:Y:S01]  /*b9be0*/  IADD3.X R64, P1, PT, R64, R43, RZ, P1, !PT ;  /* 0x0000002b40407210 */ /* 0x000fe20000f3e4ff */
[----:B------:R-:W-:Y:S01]  /*b9bf0*/  IMAD.WIDE.U32 R62, R39, 0xf5138f, RZ ;  /* 0x00f5138f273e7825 */ /* 0x000fe200078e00ff */
[----:B------:R-:W-:Y:S02]  /*b9c00*/  IADD3.X RZ, P4, PT, R47, R55, RZ, P4, !PT ;  /* 0x000000372fff7210 */ /* 0x000fe4000279e4ff */
[----:B------:R-:W-:Y:S01]  /*b9c10*/  IADD3 R37, PT, PT, R57, R60, RZ ;  /* 0x0000003c39257210 */ /* 0x000fe20007ffe0ff */
[----:B------:R-:W-:Y:S01]  /*b9c20*/  IMAD.X R43, RZ, RZ, RZ, P5 ;  /* 0x000000ffff2b7224 */ /* 0x000fe200028e06ff */
[----:B------:R-:W-:Y:S01]  /*b9c30*/  IADD3.X R65, P1, PT, R53, R70, RZ, P1, !PT ;  /* 0x0000004635417210 */ /* 0x000fe20000f3e4ff */
[----:B------:R-:W-:Y:S01]  /*b9c40*/  IMAD.WIDE.U32 R68, P5, R48, 0x1a22d9f3, R62 ;  /* 0x1a22d9f330447825 */ /* 0x000fe200078a003e */
[----:B------:R-:W-:-:S02]  /*b9c50*/  IADD3.X R57, P4, PT, R41, R78, RZ, P4, !PT ;  /* 0x0000004e29397210 */ /* 0x000fc4000279e4ff */
[----:B------:R-:W-:Y:S01]  /*b9c60*/  IADD3.X R41, P1, PT, RZ, RZ, RZ, P1, !PT ;  /* 0x000000ffff297210 */ /* 0x000fe20000f3e4ff */
[----:B------:R-:W-:Y:S01]  /*b9c70*/  IMAD.WIDE.U32 R60, R22, R21, RZ ;  /* 0x00000015163c7225 */ /* 0x000fe200078e00ff */
[----:B------:R-:W-:-:S03]  /*b9c80*/  IADD3.X R78, P4, PT, R43, R79, RZ, P4, !PT ;  /* 0x0000004f2b4e7210 */ /* 0x000fc6000279e4ff */
[----:B------:R-:W-:Y:S01]  /*b9c90*/  IMAD.WIDE.U32 R66, R48, 0xf5138f, RZ ;  /* 0x00f5138f30427825 */ /* 0x000fe200078e00ff */
[----:B------:R-:W-:-:S03]  /*b9ca0*/  IADD3.X R56, P4, PT, R57, R56, RZ, P4, !PT ;  /* 0x0000003839387210 */ /* 0x000fc6000279e4ff */
[----:B------:R-:W-:Y:S01]  /*b9cb0*/  IMAD.X R73, RZ, RZ, RZ, P5 ;  /* 0x000000ffff497224 */ /* 0x000fe200028e06ff */
[----:B------:R-:W-:Y:S01]  /*b9cc0*/  IADD3 RZ, P5, PT, R68, R67, RZ ;  /* 0x0000004344ff7210 */ /* 0x000fe20007fbe0ff */
[----:B------:R-:W-:Y:S01]  /*b9cd0*/  IMAD.X R51, RZ, RZ, RZ, P1 ;  /* 0x000000ffff337224 */ /* 0x000fe200008e06ff */
[----:B------:R-:W-:Y:S01]  /*b9ce0*/  IADD3.X R57, P4, PT, R78, R37, RZ, P4, !PT ;  /* 0x000000254e397210 */ /* 0x000fe2000279e4ff */
[----:B------:R-:W-:-:S03]  /*b9cf0*/  IMAD.WIDE.U32 R60, P1, R21, R22, R60 ;  /* 0x00000016153c7225 */ /* 0x000fc6000782003c */
[----:B------:R-:W-:Y:S01]  /*b9d00*/  IADD3.X R37, P4, PT, RZ, RZ, RZ, P4, !PT ;  /* 0x000000ffff257210 */ /* 0x000fe2000279e4ff */
[----:B------:R-:W-:Y:S02]  /*b9d10*/  IMAD R53, R48, 0x1a22d9f3, R62 ;  /* 0x1a22d9f330357824 */ /* 0x000fe400078e023e */
[----:B------:R-:W-:Y:S02]  /*b9d20*/  IMAD.MOV.U32 R72, RZ, RZ, R69 ;  /* 0x000000ffff487224 */ /* 0x000fe400078e0045 */
[----:B------:R-:W-:Y:S01]  /*b9d30*/  IMAD.X R43, RZ, RZ, RZ, P1 ;  /* 0x000000ffff2b7224 */ /* 0x000fe200008e06ff */
[----:B------:R-:W-:Y:S01]  /*b9d40*/  IADD3 RZ, P1, PT, R64, R52, RZ ;  /* 0x0000003440ff7210 */ /* 0x000fe20007f3e0ff */
[----:B------:R-:W-:Y:S02]  /*b9d50*/  IMAD.IADD R55, R53, 0x1, R67 ;  /* 0x0000000135377824 */ /* 0x000fe400078e0243 */
[----:B------:R-:W-:Y:S01]  /*b9d60*/  IMAD.WIDE.U32.X R72, R39, 0x1a22d9f3, R72, P5 ;  /* 0x1a22d9f327487825 */ /* 0x000fe200028e0448 */
[----:B------:R-:W-:-:S02]  /*b9d70*/  IADD3 RZ, P5, PT, R56, R66, RZ ;  /* 0x0000004238ff7210 */ /* 0x000fc40007fbe0ff */
[----:B------:R-:W-:Y:S01]  /*b9d80*/  IADD3.X RZ, P1, PT, R65, R49, RZ, P1, !PT ;  /* 0x0000003141ff7210 */ /* 0x000fe20000f3e4ff */
[----:B------:R-:W-:Y:S01]  /*b9d90*/  IMAD.WIDE.U32 R52, R39, 0x6ca1493b, RZ ;  /* 0x6ca1493b27347825 */ /* 0x000fe200078e00ff */
[----:B------:R-:W-:Y:S02]  /*b9da0*/  IADD3.X RZ, P5, PT, R57, R55, RZ, P5, !PT ;  /* 0x0000003739ff7210 */ /* 0x000fe40002fbe4ff */
[----:B------:R-:W-:Y:S01]  /*b9db0*/  IADD3.X R70, P1, PT, R41, R58, RZ, P1, !PT ;  /* 0x0000003a29467210 */ /* 0x000fe20000f3e4ff */
[----:B------:R-:W-:Y:S01]  /*b9dc0*/  IMAD.X R49, RZ, RZ, RZ, P4 ;  /* 0x000000ffff317224 */ /* 0x000fe200020e06ff */
[----:B------:R-:W-:Y:S01]  /*b9dd0*/  IADD3.X R41, P2, PT, RZ, RZ, RZ, P2, !PT ;  /* 0x000000ffff297210 */ /* 0x000fe2000175e4ff */
[----:B------:R-:W-:Y:S01]  /*b9de0*/  IMAD.WIDE.U32 R68, P4, R48, -0x39c4fa40, R52 ;  /* 0xc63b05c030447825 */ /* 0x000fe20007880034 */
[----:B------:R-:W-:Y:S02]  /*b9df0*/  IADD3.X R53, P5, PT, R37, R72, RZ, P5, !PT ;  /* 0x0000004825357210 */ /* 0x000fe40002fbe4ff */
[----:B------:R-:W-:Y:S01]  /*b9e00*/  IADD3.X R41, P3, PT, RZ, R41, RZ, P3, !PT ;  /* 0x00000029ff297210 */ /* 0x000fe20001f7e4ff */
[----:B------:R-:W-:Y:S01]  /*b9e10*/  IMAD.WIDE.U32 R66, R42, 0x17c510ea, R64 ;  /* 0x17c510ea2a427825 */ /* 0x000fe200078e0040 */
[----:B------:R-:W-:-:S02]  /*b9e20*/  IADD3.X R72, P5, PT, R49, R73, RZ, P5, !PT ;  /* 0x0000004931487210 */ /* 0x000fc40002fbe4ff */
[----:B------:R-:W-:Y:S01]  /*b9e30*/  IADD3.X R42, P1, PT, R51, R59, RZ, P1, !PT ;  /* 0x0000003b332a7210 */ /* 0x000fe20000f3e4ff */
[----:B------:R-:W-:-:S03]  /*b9e40*/  IMAD.WIDE.U32 R58, R48, 0x6ca1493b, RZ ;  /* 0x6ca1493b303a7825 */ /* 0x000fc600078e00ff */
[----:B------:R-:W-:Y:S01]  /*b9e50*/  IADD3.X R70, P1, PT, R70, R41, RZ, P1, !PT ;  /* 0x0000002946467210 */ /* 0x000fe20000f3e4ff */
[----:B------:R-:W-:Y:S01]  /*b9e60*/  IMAD.IADD R51, R67, 0x1, R50 ;  /* 0x0000000143337824 */ /* 0x000fe200078e0232 */
[----:B------:R-:W-:Y:S01]  /*b9e70*/  IADD3.X R50, P5, PT, R53, R66, RZ, P5, !PT ;  /* 0x0000004235327210 */ /* 0x000fe20002fbe4ff */
[----:B------:R-:W-:Y:S01]  /*b9e80*/  IMAD R49, R48, -0x39c4fa40, R52 ;  /* 0xc63b05c030317824 */ /* 0x000fe200078e0234 */
[----:B------:R-:W-:Y:S01]  /*b9e90*/  IADD3.X R41, PT, PT, RZ, RZ, RZ, P3, P2 ;  /* 0x000000ffff297210 */ /* 0x000fe20001fe44ff */
[----:B------:R-:W-:Y:S01]  /*b9ea0*/  IMAD.X R73, RZ, RZ, RZ, P4 ;  /* 0x000000ffff497224 */ /* 0x000fe200020e06ff */
[----:B------:R-:W-:Y:S01]  /*b9eb0*/  IADD3 RZ, P3, PT, R68, R59, RZ ;  /* 0x0000003b44ff7210 */ /* 0x000fe20007f7e0ff */
[----:B------:R-:W-:Y:S01]  /*b9ec0*/  IMAD.IADD R49, R49, 0x1, R59 ;  /* 0x0000000131317824 */ /* 0x000fe200078e023b */
[----:B------:R-:W-:Y:S01]  /*b9ed0*/  IADD3.X R51, P5, PT, R72, R51, RZ, P5, !PT ;  /* 0x0000003348337210 */ /* 0x000fe20002fbe4ff */
[----:B------:R-:W-:Y:S01]  /*b9ee0*/  IMAD.MOV.U32 R72, RZ, RZ, R69 ;  /* 0x000000ffff487224 */ /* 0x000fe200078e0045 */
[----:B------:R-:W-:Y:S01]  /*b9ef0*/  IADD3 RZ, P2, PT, R50, R58, RZ ;  /* 0x0000003a32ff7210 */ /* 0x000fe20007f5e0ff */
[----:B------:R-:W-:Y:S01]  /*b9f00*/  IMAD.WIDE.U32 R58, R39, 0x17c510ea, RZ ;  /* 0x17c510ea273a7825 */ /* 0x000fe200078e00ff */
[----:B------:R-:W-:-:S02]  /*b9f10*/  IADD3.X R42, P1, PT, R42, R41, RZ, P1, !PT ;  /* 0x000000292a2a7210 */ /* 0x000fc40000f3e4ff */
[----:B------:R-:W-:Y:S01]  /*b9f20*/  IADD3.X RZ, P2, PT, R51, R49, RZ, P2, !PT ;  /* 0x0000003133ff7210 */ /* 0x000fe2000175e4ff */
[----:B------:R-:W-:Y:S01]  /*b9f30*/  IMAD.WIDE.U32.X R72, R39, -0x39c4fa40, R72, P3 ;  /* 0xc63b05c027487825 */ /* 0x000fe200018e0448 */
[----:B------:R-:W-:-:S03]  /*b9f40*/  IADD3.X R41, P5, PT, RZ, RZ, RZ, P5, !PT ;  /* 0x000000ffff297210 */ /* 0x000fc60002fbe4ff */
[----:B------:R-:W-:Y:S01]  /*b9f50*/  IMAD.WIDE.U32 R64, R21, R21, RZ ;  /* 0x0000001515407225 */ /* 0x000fe200078e00ff */
[----:B------:R-:W-:-:S03]  /*b9f60*/  IADD3.X R49, P2, PT, R41, R72, RZ, P2, !PT ;  /* 0x0000004829317210 */ /* 0x000fc6000175e4ff */
[C---:B------:R-:W-:Y:S01]  /*b9f70*/  IMAD.WIDE.U32 R66, P3, R48.reuse, 0x1ae3a46, R58 ;  /* 0x01ae3a4630427825 */ /* 0x040fe2000786003a */
[----:B------:R-:W-:Y:S02]  /*b9f80*/  IADD3 R37, P4, PT, R65, R60, RZ ;  /* 0x0000003c41257210 */ /* 0x000fe40007f9e0ff */
[----:B------:R-:W-:Y:S01]  /*b9f90*/  IADD3.X R71, P0, PT, R71, R64, RZ, P0, !PT ;  /* 0x0000004047477210 */ /* 0x000fe2000071e4ff */
[----:B------:R-:W-:Y:S01]  /*b9fa0*/  IMAD.X R41, RZ, RZ, RZ, P5 ;  /* 0x000000ffff297224 */ /* 0x000fe200028e06ff */
[----:B------:R-:W-:Y:S01]  /*b9fb0*/  MOV R68, R67 ;  /* 0x0000004300447202 */ /* 0x000fe20000000f00 */
[----:B------:R-:W-:Y:S01]  /*b9fc0*/  IMAD.WIDE.U32 R64, R48, 0x17c510ea, RZ ;  /* 0x17c510ea30407825 */ /* 0x000fe200078e00ff */
[----:B------:R-:W-:Y:S02]  /*b9fd0*/  IADD3.X R37, P0, PT, R38, R37, RZ, P0, !PT ;  /* 0x0000002526257210 */ /* 0x000fe4000071e4ff */
[----:B------:R-:W-:Y:S01]  /*b9fe0*/  IADD3.X R72, P2, PT, R41, R73, RZ, P2, !PT ;  /* 0x0000004929487210 */ /* 0x000fe2000175e4ff */
[----:B------:R-:W-:Y:S01]  /*b9ff0*/  IMAD.X R69, RZ, RZ, RZ, P3 ;  /* 0x000000ffff457224 */ /* 0x000fe200018e06ff */
[----:B------:R-:W-:Y:S01]  /*ba000*/  IADD3.X R70, P3, PT, R70, R71, RZ, P1, !PT ;  /* 0x0000004746467210 */ /* 0x000fe20000f7e4ff */
[----:B------:R-:W-:Y:S01]  /*ba010*/  IMAD R41, R48, 0x1ae3a46, R58 ;  /* 0x01ae3a4630297824 */ /* 0x000fe200078e023a */
[----:B------:R-:W-:Y:S01]  /*ba020*/  IADD3 RZ, P5, PT, R66, R65, RZ ;  /* 0x0000004142ff7210 */ /* 0x000fe20007fbe0ff */
[----:B------:R-:W-:Y:S01]  /*ba030*/  IMAD R55, R48, 0x170b5d44, R54 ;  /* 0x170b5d4430377824 */ /* 0x000fe200078e0236 */
[----:B------:R-:W-:Y:S01]  /*ba040*/  IADD3.X R38, P2, PT, R49, R70, RZ, P2, !PT ;  /* 0x0000004631267210 */ /* 0x000fe2000175e4ff */
[----:B------:R-:W-:Y:S01]  /*ba050*/  IMAD.IADD R41, R41, 0x1, R65 ;  /* 0x0000000129297824 */ /* 0x000fe200078e0241 */
[----:B------:R-:W-:Y:S01]  /*ba060*/  IADD3.X R37, P3, PT, R42, R37, RZ, P3, !PT ;  /* 0x000000252a257210 */ /* 0x000fe20001f7e4ff */
[----:B------:R-:W-:Y:S01]  /*ba070*/  IMAD.WIDE.U32.X R68, R39, 0x1ae3a46, R68, P5 ;  /* 0x01ae3a4627447825 */ /* 0x000fe200028e0444 */
[----:B------:R-:W-:-:S02]  /*ba080*/  IADD3 RZ, P5, PT, R38, R64, RZ ;  /* 0x0000004026ff7210 */ /* 0x000fc40007fbe0ff */
[----:B------:R-:W-:Y:S01]  /*ba090*/  IADD3.X R39, P2, PT, R72, R37, RZ, P2, !PT ;  /* 0x0000002548277210 */ /* 0x000fe2000175e4ff */
[----:B------:R-:W-:Y:S02]  /*ba0a0*/  IMAD.MOV.U32 R42, RZ, RZ, R61 ;  /* 0x000000ffff2a7224 */ /* 0x000fe400078e003d */
[----:B------:R-:W-:Y:S01]  /*ba0b0*/  IMAD.WIDE.U32 R142, R48, 0x30000000, R44 ;  /* 0x30000000308e7825 */ /* 0x000fe200078e002c */
[----:B------:R-:W-:Y:S02]  /*ba0c0*/  IADD3.X RZ, P5, PT, R39, R41, RZ, P5, !PT ;  /* 0x0000002927ff7210 */ /* 0x000fe40002fbe4ff */
[----:B------:R-:W-:Y:S01]  /*ba0d0*/  IADD3.X R37, P2, PT, RZ, RZ, RZ, P2, !PT ;  /* 0x000000ffff257210 */ /* 0x000fe2000175e4ff */
[----:B------:R-:W-:-:S03]  /*ba0e0*/  IMAD.WIDE.U32.X R42, R22, R22, R42, P4 ;  /* 0x00000016162a7225 */ /* 0x000fc600020e042a */
[----:B------:R-:W-:Y:S01]  /*ba0f0*/  IADD3.X R54, P5, PT, R37, R68, RZ, P5, !PT ;  /* 0x0000004425367210 */ /* 0x000fe20002fbe4ff */
[----:B------:R-:W-:Y:S01]  /*ba100*/  IMAD.X R37, RZ, RZ, RZ, P2 ;  /* 0x000000ffff257224 */ /* 0x000fe200010e06ff */
[----:B------:R-:W-:Y:S01]  /*ba110*/  LEA.HI.X R35, P0, R35, R42, RZ, 0x1, P0 ;  /* 0x0000002a23237211 */ /* 0x000fe20000010cff */
[C---:B------:R-:W-:Y:S02]  /*ba120*/  IMAD R41, R48.reuse, 0x1ef3622f, R40 ;  /* 0x1ef3622f30297824 */ /* 0x040fe400078e0228 */
[C---:B------:R-:W-:Y:S01]  /*ba130*/  IMAD R63, R48.reuse, 0x1a22d9f3, R62 ;  /* 0x1a22d9f3303f7824 */ /* 0x040fe200078e023e */
[----:B------:R-:W-:Y:S01]  /*ba140*/  IADD3.X R68, P5, PT, R37, R69, RZ, P5, !PT ;  /* 0x0000004525447210 */ /* 0x000fe20002fbe4ff */
[C---:B------:R-:W-:Y:S01]  /*ba150*/  IMAD R53, R48.reuse, -0x39c4fa40, R52 ;  /* 0xc63b05c030357824 */ /* 0x040fe200078e0234 */
[----:B------:R-:W-:Y:S01]  /*ba160*/  IADD3.X R37, P1, PT, RZ, RZ, RZ, P1, !PT ;  /* 0x000000ffff257210 */ /* 0x000fe20000f3e4ff */
[C---:B------:R-:W-:Y:S02]  /*ba170*/  IMAD R59, R48.reuse, 0x1ae3a46, R58 ;  /* 0x01ae3a46303b7824 */ /* 0x040fe400078e023a */
[----:B------:R-:W-:Y:S01]  /*ba180*/  IMAD.WIDE.U32 R46, R48, -0x45f6b800, R46 ;  /* 0xba094800302e7825 */ /* 0x000fe200078e002e */
[----:B------:R-:W-:-:S03]  /*ba190*/  IADD3.X R54, P3, P5, R54, RZ, R37, P5, P3 ;  /* 0x000000ff36367210 */ /* 0x000fc60002d66425 */
[----:B------:R-:W-:Y:S01]  /*ba1a0*/  IMAD.X R37, RZ, RZ, RZ, P1 ;  /* 0x000000ffff257224 */ /* 0x000fe200008e06ff */
[----:B------:R-:W-:Y:S01]  /*ba1b0*/  IADD3 R54, P1, PT, R54, R35, RZ ;  /* 0x0000002336367210 */ /* 0x000fe20007f3e0ff */
[----:B------:R-:W-:-:S03]  /*ba1c0*/  IMAD.WIDE.U32 R56, R48, 0xf5138f, R56 ;  /* 0x00f5138f30387825 */ /* 0x000fc600078e0038 */
[----:B------:R-:W-:Y:S01]  /*ba1d0*/  IADD3.X R37, PT, PT, R68, RZ, R37, P3, P5 ;  /* 0x000000ff44257210 */ /* 0x000fe20001fea425 */
[----:B------:R-:W-:-:S03]  /*ba1e0*/  IMAD.WIDE.U32 R50, R48, 0x6ca1493b, R50 ;  /* 0x6ca1493b30327825 */ /* 0x000fc600078e0032 */
[----:B------:R-:W-:Y:S01]  /*ba1f0*/  IADD3.X R45, PT, PT, R37, RZ, R43, P1, P0 ;  /* 0x000000ff252d7210 */ /* 0x000fe20000fe042b */
[----:B------:R-:W-:Y:S01]  /*ba200*/  IMAD.WIDE.U32 R48, R48, 0x17c510ea, R38 ;  /* 0x17c510ea30307825 */ /* 0x000fe200078e0026 */
[----:B------:R-:W-:Y:S02]  /*ba210*/  ISETP.GE.U32.AND P0, PT, R54, 0x17c510ea, PT ;  /* 0x17c510ea3600780c */ /* 0x000fe40003f06070 */
[----:B------:R-:W-:Y:S01]  /*ba220*/  MOV R134, R50 ;  /* 0x0000003200867202 */ /* 0x000fe20000000f00 */
[----:B------:R-:W-:Y:S01]  /*ba230*/  IMAD.IADD R35, R41, 0x1, R47 ;  /* 0x0000000129237824 */ /* 0x000fe200078e022f */
[----:B------:R-:W-:Y:S01]  /*ba240*/  ISETP.GE.U32.AND.EX P0, PT, R45, 0x1ae3a46, PT, P0 ;  /* 0x01ae3a462d00780c */ /* 0x000fe20003f06100 */
[----:B------:R-:W-:Y:S02]  /*ba250*/  IMAD.IADD R42, R63, 0x1, R57 ;  /* 0x000000013f2a7824 */ /* 0x000fe400078e0239 */
[----:B------:R-:W-:Y:S02]  /*ba260*/  IMAD.IADD R43, R53, 0x1, R51 ;  /* 0x00000001352b7824 */ /* 0x000fe400078e0233 */
[----:B------:R-:W-:-:S02]  /*ba270*/  IMAD.IADD R44, R59, 0x1, R49 ;  /* 0x000000013b2c7824 */ /* 0x000fc400078e0231 */
[----:B------:R-:W-:Y:S02]  /*ba280*/  IMAD.IADD R140, R143, 0x1, R55 ;  /* 0x000000018f8c7824 */ /* 0x000fe400078e0237 */
        /* <DEDUP_REMOVED lines=75> */
.L_x_376:
[----:B------:R-:W-:Y:S05]  /*ba740*/  BSYNC.RELIABLE B3 ;  /* 0x0000000000037941 */ /* 0x000fea0003800100 */
.L_x_375:
        /* <DEDUP_REMOVED lines=12> */
.L_x_374:
[----:B------:R-:W-:Y:S05]  /*ba810*/  BSYNC.RECONVERGENT B2 ;  /* 0x0000000000027941 */ /* 0x000fea0003800200 */
.L_x_373:
[C---:B------:R-:W-:Y:S01]  /*ba820*/  IMAD.WIDE.U32 R42, R24.reuse, R25, RZ ;  /* 0x00000019182a7225 */ /* 0x040fe200078e00ff */
[----:B------:R-:W-:Y:S03]  /*ba830*/  BSSY.RECONVERGENT B2, `(.L_x_377) ;  /* 0x000045f000027945 */ /* 0x000fe60003800200 */
[----:B------:R-:W-:-:S04]  /*ba840*/  IMAD.WIDE.U32 R46, R24, R27, RZ ;  /* 0x0000001b182e7225 */ /* 0x000fc800078e00ff */
[----:B------:R-:W-:-:S04]  /*ba850*/  IMAD.WIDE.U32 R44, P0, R26, R23, R42 ;  /* 0x000000171a2c7225 */ /* 0x000fc8000780002a */
[----:B------:R-:W-:-:S04]  /*ba860*/  IMAD.WIDE.U32 R50, R24, R29, RZ ;  /* 0x0000001d18327225 */ /* 0x000fc800078e00ff */
[----:B------:R-:W-:-:S04]  /*ba870*/  IMAD.WIDE.U32 R116, R23, R25, RZ ;  /* 0x0000001917747225 */ /* 0x000fc800078e00ff */
[----:B------:R-:W-:Y:S01]  /*ba880*/  IMAD.WIDE.U32 R48, P1, R28, R23, R46 ;  /* 0x000000171c307225 */ /* 0x000fe2000782002e */
[----:B------:R-:W-:-:S03]  /*ba890*/  IADD3 R126, P5, PT, R117, R44, RZ ;  /* 0x0000002c757e7210 */ /* 0x000fc60007fbe0ff */
[----:B------:R-:W-:-:S04]  /*ba8a0*/  IMAD.WIDE.U32 R42, R23, R27, RZ ;  /* 0x0000001b172a7225 */ /* 0x000fc800078e00ff */
[----:B------:R-:W-:Y:S01]  /*ba8b0*/  IMAD.X R47, RZ, RZ, RZ, P0 ;  /* 0x000000ffff2f7224 */ /* 0x000fe200000e06ff */
[----:B------:R-:W-:Y:S01]  /*ba8c0*/  IADD3 R59, P4, PT, R43, R48, RZ ;  /* 0x000000302b3b7210 */ /* 0x000fe20007f9e0ff */
[----:B------:R-:W-:Y:S02]  /*ba8d0*/  IMAD.MOV.U32 R46, RZ, RZ, R45 ;  /* 0x000000ffff2e7224 */ /* 0x000fe400078e002d */
[----:B------:R-:W-:-:S04]  /*ba8e0*/  IMAD.WIDE.U32 R50, P0, R32, R23, R50 ;  /* 0x0000001720327225 */ /* 0x000fc80007800032 */
[----:B------:R-:W-:Y:S01]  /*ba8f0*/  IMAD.MOV.U32 R72, RZ, RZ, R49 ;  /* 0x000000ffff487224 */ /* 0x000fe200078e0031 */
[----:B------:R-:W-:Y:S01]  /*ba900*/  MOV R56, R51 ;  /* 0x0000003300387202 */ /* 0x000fe20000000f00 */
[----:B------:R-:W-:-:S04]  /*ba910*/  IMAD.WIDE.U32 R48, R23, R29, RZ ;  /* 0x0000001d17307225 */ /* 0x000fc800078e00ff */
[----:B------:R-:W-:-:S04]  /*ba920*/  IMAD.WIDE.U32 R44, R24, R36, RZ ;  /* 0x00000024182c7225 */ /* 0x000fc800078e00ff */
[----:B------:R-:W-:Y:S01]  /*ba930*/  IMAD.X R57, RZ, RZ, RZ, P0 ;  /* 0x000000ffff397224 */ /* 0x000fe200000e06ff */
[----:B------:R-:W-:Y:S01]  /*ba940*/  IADD3 RZ, P0, PT, RZ, R116, RZ ;  /* 0x00000074ffff7210 */ /* 0x000fe20007f1e0ff */
[----:B------:R-:W-:Y:S01]  /*ba950*/  IMAD.X R73, RZ, RZ, RZ, P1 ;  /* 0x000000ffff497224 */ /* 0x000fe200008e06ff */
[----:B------:R-:W-:Y:S01]  /*ba960*/  IADD3 R35, P1, PT, R49, R50, RZ ;  /* 0x0000003231237210 */ /* 0x000fe20007f3e0ff */
[----:B------:R-:W-:Y:S01]  /*ba970*/  IMAD.WIDE.U32 R50, P3, R33, R23, R44 ;  /* 0x0000001721327225 */ /* 0x000fe2000786002c */
[----:B------:R-:W-:-:S03]  /*ba980*/  IADD3.X RZ, P0, PT, RZ, R126, RZ, P0, !PT ;  /* 0x0000007effff7210 */ /* 0x000fc6000071e4ff */
[----:B------:R-:W-:-:S04]  /*ba990*/  IMAD.WIDE.U32.X R44, R26, R24, R46, P5 ;  /* 0x000000181a2c7225 */ /* 0x000fc800028e042e */
[----:B------:R-:W-:Y:S01]  /*ba9a0*/  IMAD.WIDE.U32 R52, R24, R31, RZ ;  /* 0x0000001f18347225 */ /* 0x000fe200078e00ff */
[----:B------:R-:W-:-:S03]  /*ba9b0*/  IADD3.X R131, P0, PT, RZ, R44, RZ, P0, !PT ;  /* 0x0000002cff837210 */ /* 0x000fc6000071e4ff */
[----:B------:R-:W-:Y:S01]  /*ba9c0*/  IMAD.WIDE.U32 R62, R23, R31, RZ ;  /* 0x0000001f173e7225 */ /* 0x000fe200078e00ff */
[----:B------:R-:W-:-:S03]  /*ba9d0*/  IADD3.X R128, P0, PT, RZ, R45, RZ, P0, !PT ;  /* 0x0000002dff807210 */ /* 0x000fc6000071e4ff */
[----:B------:R-:W-:Y:S01]  /*ba9e0*/  IMAD.WIDE.U32 R52, P2, R34, R23, R52 ;  /* 0x0000001722347225 */ /* 0x000fe20007840034 */
[----:B------:R-:W-:-:S03]  /*ba9f0*/  IADD3.X R131, P0, PT, R131, R42, RZ, P0, !PT ;  /* 0x0000002a83837210 */ /* 0x000fc6000071e4ff */
[----:B------:R-:W-:Y:S01]  /*baa00*/  IMAD.WIDE.U32.X R72, R28, R24, R72, P4 ;  /* 0x000000181c487225 */ /* 0x000fe200020e0448 */
[----:B------:R-:W-:-:S03]  /*baa10*/  IADD3.X R128, P0, PT, R128, R59, RZ, P0, !PT ;  /* 0x0000003b80807210 */ /* 0x000fc6000071e4ff */
[----:B------:R-:W-:Y:S01]  /*baa20*/  IMAD.X R111, RZ, RZ, RZ, P2 ;  /* 0x000000ffff6f7224 */ /* 0x000fe200010e06ff */
[----:B------:R-:W-:Y:S01]  /*baa30*/  IADD3 R120, P2, PT, R63, R52, RZ ;  /* 0x000000343f787210 */ /* 0x000fe20007f5e0ff */
[----:B------:R-:W-:Y:S01]  /*baa40*/  IMAD.MOV.U32 R110, RZ, RZ, R53 ;  /* 0x000000ffff6e7224 */ /* 0x000fe200078e0035 */
[----:B------:R-:W-:Y:S01]  /*baa50*/  IADD3.X R49, P0, PT, RZ, R72, RZ, P0, !PT ;  /* 0x00000048ff317210 */ /* 0x000fe2000071e4ff */
[----:B------:R-:W-:-:S03]  /*baa60*/  IMAD.WIDE.U32 R108, R23, R36, RZ ;  /* 0x00000024176c7225 */ /* 0x000fc600078e00ff */
[----:B------:R-:W-:Y:S01]  /*baa70*/  IADD3.X R72, P0, PT, RZ, R73, RZ, P0, !PT ;  /* 0x00000049ff487210 */ /* 0x000fe2000071e4ff */
[----:B------:R-:W-:-:S04]  /*baa80*/  IMAD.WIDE.U32 R52, R24, R23, RZ ;  /* 0x0000001718347225 */ /* 0x000fc800078e00ff */
        /* <DEDUP_REMOVED lines=9> */
[----:B------:R-:W-:Y:S01]  /*bab20*/  IMAD.WIDE.U32.X R110, R34, R24, R110, P2 ;  /* 0x00000018226e7225 */ /* 0x000fe200010e046e */
[----:B------:R-:W-:-:S03]  /*bab30*/  IADD3.X R48, P2, PT, R49, R48, RZ, P0, !PT ;  /* 0x0000003031307210 */ /* 0x000fc6000075e4ff */
[----:B------:R-:W-:Y:S01]  /*bab40*/  IMAD.WIDE.U32 R74, R26, R29, RZ ;  /* 0x0000001d1a4a7225 */ /* 0x000fe200078e00ff */
[----:B------:R-:W-:-:S03]  /*bab50*/  IADD3.X R49, P2, PT, R72, R35, RZ, P2, !PT ;  /* 0x0000002348317210 */ /* 0x000fc6000175e4ff */
[----:B------:R-:W-:-:S04]  /*bab60*/  IMAD.WIDE.U32 R82, R26, R31, RZ ;  /* 0x0000001f1a527225 */ /* 0x000fc800078e00ff */
[----:B------:R-:W-:-:S04]  /*bab70*/  IMAD.WIDE.U32 R94, P0, R28, R25, R94 ;  /* 0x000000191c5e7225 */ /* 0x000fc8000780005e */
[----:B------:R-:W-:Y:S01]  /*bab80*/  IMAD.X R101, RZ, RZ, RZ, P4 ;  /* 0x000000ffff657224 */ /* 0x000fe200020e06ff */
[----:B------:R-:W-:Y:S01]  /*bab90*/  IADD3 R129, P4, PT, R103, R52, RZ ;  /* 0x0000003467817210 */ /* 0x000fe20007f9e0ff */
[----:B------:R-:W-:Y:S02]  /*baba0*/  IMAD.X R113, RZ, RZ, RZ, P5 ;  /* 0x000000ffff717224 */ /* 0x000fe400028e06ff */
[----:B------:R-:W-:Y:S02]  /*babb0*/  IMAD.MOV.U32 R112, RZ, RZ, R53 ;  /* 0x000000ffff707224 */ /* 0x000fe400078e0035 */
[----:B------:R-:W-:-:S04]  /*babc0*/  IMAD.WIDE.U32 R54, P5, R27, R28, R44 ;  /* 0x0000001c1b367225 */ /* 0x000fc800078a002c */
[----:B------:R-:W-:-:S04]  /*babd0*/  IMAD.WIDE.U32.X R46, R33, R24, R46, P3 ;  /* 0x00000018212e7225 */ /* 0x000fc800018e042e */
[----:B------:R-:W-:-:S04]  /*babe0*/  IMAD.WIDE.U32 R52, R26, R36, RZ ;  /* 0x000000241a347225 */ /* 0x000fc800078e00ff */
[----:B------:R-:W-:-:S04]  /*babf0*/  IMAD.WIDE.U32 R44, R27, R27, RZ ;  /* 0x0000001b1b2c7225 */ /* 0x000fc800078e00ff */
[----:B------:R-:W-:-:S04]  /*bac00*/  IMAD.WIDE.U32 R74, P3, R32, R25, R74 ;  /* 0x00000019204a7225 */ /* 0x000fc8000786004a */
[----:B------:R-:W-:-:S04]  /*bac10*/  IMAD.WIDE.U32 R60, R28, R29, RZ ;  /* 0x0000001d1c3c7225 */ /* 0x000fc800078e00ff */
[----:B------:R-:W-:Y:S02]  /*bac20*/  IMAD.X R119, RZ, RZ, RZ, P0 ;  /* 0x000000ffff777224 */ /* 0x000fe400000e06ff */
[----:B------:R-:W-:-:S04]  /*bac30*/  IMAD.WIDE.U32 R82, P0, R34, R25, R82 ;  /* 0x0000001922527225 */ /* 0x000fc80007800052 */
[----:B------:R-:W-:Y:S01]  /*bac40*/  IMAD.X R105, RZ, RZ, RZ, P5 ;  /* 0x000000ffff697224 */ /* 0x000fe200028e06ff */
[----:B------:R-:W-:Y:S01]  /*bac50*/  IADD3 R23, P5, PT, R45, R54, RZ ;  /* 0x000000362d177210 */ /* 0x000fe20007fbe0ff */
[----:B------:R-:W-:-:S04]  /*bac60*/  IMAD.WIDE.U32 R92, R28, R31, RZ ;  /* 0x0000001f1c5c7225 */ /* 0x000fc800078e00ff */
[----:B------:R-:W-:Y:S02]  /*bac70*/  IMAD.X R107, RZ, RZ, RZ, P3 ;  /* 0x000000ffff6b7224 */ /* 0x000fe400018e06ff */
[----:B------:R-:W-:Y:S02]  /*bac80*/  IMAD.MOV.U32 R104, RZ, RZ, R55 ;  /* 0x000000ffff687224 */ /* 0x000fe400078e0037 */
[----:B------:R-:W-:-:S04]  /*bac90*/  IMAD.WIDE.U32 R52, P3, R33, R25, R52 ;  /* 0x0000001921347225 */ /* 0x000fc80007860034 */
[----:B------:R-:W-:Y:S02]  /*baca0*/  IMAD.X R65, RZ, RZ, RZ, P0 ;  /* 0x000000ffff417224 */ /* 0x000fe400000e06ff */
[----:B------:R-:W-:-:S04]  /*bacb0*/  IMAD.WIDE.U32 R54, R28, R36, RZ ;  /* 0x000000241c367225 */ /* 0x000fc800078e00ff */
[----:B------:R-:W-:-:S04]  /*bacc0*/  IMAD.WIDE.U32 R60, P0, R32, R27, R60 ;  /* 0x0000001b203c7225 */ /* 0x000fc8000780003c */
[----:B------:R-:W-:Y:S01]  /*bacd0*/  IMAD.WIDE.U32 R68, R32, R31, RZ ;  /* 0x0000001f20447225 */ /* 0x000fe200078e00ff */
[----:B------:R-:W-:-:S03]  /*bace0*/  IADD3.X R79, PT, PT, RZ, RZ, RZ, P0, !PT ;  /* 0x000000ffff4f7210 */ /* 0x000fc600007fe4ff */
[----:B------:R-:W-:Y:S02]  /*bacf0*/  IMAD.X R71, RZ, RZ, RZ, P3 ;  /* 0x000000ffff477224 */ /* 0x000fe400018e06ff */
[----:B------:R-:W-:-:S04]  /*bad00*/  IMAD.WIDE.U32 R92, P3, R34, R27, R92 ;  /* 0x0000001b225c7225 */ /* 0x000fc8000786005c */
[----:B------:R-:W-:-:S04]  /*bad10*/  IMAD.WIDE.U32 R42, R25, R25, RZ ;  /* 0x00000019192a7225 */ /* 0x000fc800078e00ff */
[----:B------:R-:W-:-:S04]  /*bad20*/  IMAD.WIDE.U32 R86, R32, R36, RZ ;  /* 0x0000002420567225 */ /* 0x000fc800078e00ff */
[----:B------:R-:W-:-:S04]  /*bad30*/  IMAD.WIDE.U32 R54, P0, R33, R27, R54 ;  /* 0x0000001b21367225 */ /* 0x000fc80007800036 */
[----:B------:R-:W-:-:S04]  /*bad40*/  IMAD.WIDE.U32 R80, R34, R36, RZ ;  /* 0x0000002422507225 */ /* 0x000fc800078e00ff */
[----:B------:R-:W-:Y:S02]  /*bad50*/  IMAD.X R89, RZ, RZ, RZ, P3 ;  /* 0x000000ffff597224 */ /* 0x000fe400018e06ff */
[----:B------:R-:W-:Y:S01]  /*bad60*/  IMAD.WIDE.U32.X R56, R32, R24, R56, P1 ;  /* 0x0000001820387225 */ /* 0x000fe200008e0438 */
[----:B------:R-:W-:-:S03]  /*bad70*/  IADD3 R43, P1, PT, R43, R50, RZ ;  /* 0x000000322b2b7210 */ /* 0x000fc60007f3e0ff */
[----:B------:R-:W-:Y:S01]  /*bad80*/  IMAD.WIDE.U32 R68, P3, R34, R29, R68 ;  /* 0x0000001d22447225 */ /* 0x000fe20007860044 */
[----:B------:R-:W-:-:S03]  /*bad90*/  IADD3.X R35, P2, PT, RZ, R56, RZ, P2, !PT ;  /* 0x00000038ff237210 */ /* 0x000fc6000175e4ff */
[----:B------:R-:W-:Y:S02]  /*bada0*/  IMAD.MOV.U32 R100, RZ, RZ, R51 ;  /* 0x000000ffff647224 */ /* 0x000fe400078e0033 */
        /* <DEDUP_REMOVED lines=12> */
[----:B------:R-:W-:-:S04]  /*bae70*/  IMAD.WIDE.U32 R58, R25, R36, RZ ;  /* 0x00000024193a7225 */ /* 0x000fc800078e00ff */
[----:B------:R-:W-:-:S04]  /*bae80*/  IMAD.WIDE.U32 R84, R27, R29, RZ ;  /* 0x0000001d1b547225 */ /* 0x000fc800078e00ff */
[----:B------:R-:W-:Y:S02]  /*bae90*/  IMAD.MOV.U32 R106, RZ, RZ, R75 ;  /* 0x000000ffff6a7224 */ /* 0x000fe400078e004b */
[----:B------:R-:W-:Y:S01]  /*baea0*/  IMAD.WIDE.U32.X R118, R28, R26, R118, P0 ;  /* 0x0000001a1c767225 */ /* 0x000fe200000e0476 */
[----:B------:R-:W-:-:S03]  /*baeb0*/  IADD3 R95, P0, PT, R82, R99, RZ ;  /* 0x00000063525f7210 */ /* 0x000fc60007f1e0ff */
[----:B------:R-:W-:Y:S01]  /*baec0*/  IMAD.WIDE.U32.X R112, R24, R24, R112, P4 ;  /* 0x0000001818707225 */ /* 0x000fe200020e0470 */
[----:B------:R-:W-:-:S03]  /*baed0*/  IADD3 R24, P4, PT, R52, R59, RZ ;  /* 0x0000003b34187210 */ /* 0x000fc60007f9e0ff */
[----:B------:R-:W-:Y:S02]  /*baee0*/  IMAD.MOV.U32 R64, RZ, RZ, R83 ;  /* 0x000000ffff407224 */ /* 0x000fe400078e0053 */
[----:B------:R-:W-:Y:S01]  /*baef0*/  IMAD.WIDE.U32.X R106, R32, R26, R106, P3 ;  /* 0x0000001a206a7225 */ /* 0x000fe200018e046a */
[----:B------:R-:W-:-:S03]  /*baf00*/  IADD3 R59, P3, PT, R60, R85, RZ ;  /* 0x000000553c3b7210 */ /* 0x000fc60007f7e0ff */
[----:B------:R-:W-:-:S04]  /*baf10*/  IMAD.WIDE.U32 R66, R27, R31, RZ ;  /* 0x0000001f1b427225 */ /* 0x000fc800078e00ff */
[----:B------:R-:W-:Y:S01]  /*baf20*/  IMAD.MOV.U32 R78, RZ, RZ, R61 ;  /* 0x000000ffff4e7224 */ /* 0x000fe200078e003d */
[----:B------:R-:W-:Y:S01]  /*baf30*/  IADD3.X R61, P2, PT, RZ, R57, RZ, P2, !PT ;  /* 0x00000039ff3d7210 */ /* 0x000fe2000175e4ff */
[----:B------:R-:W-:Y:S01]  /*baf40*/  IMAD.WIDE.U32.X R64, R34, R26, R64, P0 ;  /* 0x0000001a22407225 */ /* 0x000fe200000e0440 */
[----:B------:R-:W-:Y:S02]  /*baf50*/  IADD3 RZ, P0, PT, R48, R50, RZ ;  /* 0x0000003230ff7210 */ /* 0x000fe40007f1e0ff */
[----:B------:R-:W-:Y:S01]  /*baf60*/  IADD3.X R103, P2, PT, R35, R62, RZ, P2, !PT ;  /* 0x0000003e23677210 */ /* 0x000fe2000175e4ff */
[----:B------:R-:W-:Y:S01]  /*baf70*/  IMAD.MOV.U32 R70, RZ, RZ, R53 ;  /* 0x000000ffff467224 */ /* 0x000fe200078e0035 */
[----:B------:R-:W-:Y:S01]  /*baf80*/  IADD3.X RZ, P0, PT, R49, R45, RZ, P0, !PT ;  /* 0x0000002d31ff7210 */ /* 0x000fe2000071e4ff */
[----:B------:R-:W-:Y:S01]  /*baf90*/  IMAD.WIDE.U32.X R78, R32, R28, R78, P3 ;  /* 0x0000001c204e7225 */ /* 0x000fe200018e044e */
[----:B------:R-:W-:Y:S02]  /*bafa0*/  IADD3 R53, P3, PT, R92, R67, RZ ;  /* 0x000000435c357210 */ /* 0x000fe40007f7e0ff */
[----:B------:R-:W-:Y:S01]  /*bafb0*/  IADD3.X R61, P2, PT, R61, R120, RZ, P2, !PT ;  /* 0x000000783d3d7210 */ /* 0x000fe2000175e4ff */
[----:B------:R-:W-:-:S03]  /*bafc0*/  IMAD.WIDE.U32 R50, R27, R36, RZ ;  /* 0x000000241b327225 */ /* 0x000fc600078e00ff */
[----:B------:R-:W-:Y:S01]  /*bafd0*/  IADD3.X R75, P2, PT, RZ, R110, RZ, P2, !PT ;  /* 0x0000006eff4b7210 */ /* 0x000fe2000175e4ff */
[----:B------:R-:W-:Y:S02]  /*bafe0*/  IMAD.MOV.U32 R88, RZ, RZ, R93 ;  /* 0x000000ffff587224 */ /* 0x000fe400078e005d */
[----:B------:R-:W-:-:S04]  /*baff0*/  IMAD.WIDE.U32 R56, R29, R31, RZ ;  /* 0x0000001f1d387225 */ /* 0x000fc800078e00ff */
[----:B------:R-:W-:-:S04]  /*bb000*/  IMAD.WIDE.U32 R76, R102, -0x1, RZ ;  /* 0xffffffff664c7825 */ /* 0x000fc800078e00ff */
[----:B------:R-:W-:Y:S01]  /*bb010*/  IMAD.WIDE.U32.X R70, R33, R26, R70, P4 ;  /* 0x0000001a21467225 */ /* 0x000fe200020e0446 */
[----:B------:R-:W-:Y:S02]  /*bb020*/  IADD3.X R118, P4, PT, RZ, R118, RZ, P0, !PT ;  /* 0x00000076ff767210 */ /* 0x000fe4000079e4ff */
[----:B------:R-:W-:Y:S01]  /*bb030*/  IADD3 R45, P0, PT, R68, R57, RZ ;  /* 0x00000039442d7210 */ /* 0x000fe20007f1e0ff */
[----:B------:R-:W-:Y:S01]  /*bb040*/  IMAD.WIDE.U32.X R88, R34, R28, R88, P3 ;  /* 0x0000001c22587225 */ /* 0x000fe200018e0458 */
[----:B------:R-:W-:Y:S02]  /*bb050*/  IADD3 R51, P3, PT, R54, R51, RZ ;  /* 0x0000003336337210 */ /* 0x000fe40007f7e0ff */
[----:B------:R-:W-:Y:S01]  /*bb060*/  IADD3.X R122, P4, PT, RZ, R119, RZ, P4, !PT ;  /* 0x00000077ff7a7210 */ /* 0x000fe2000279e4ff */
[----:B------:R-:W-:Y:S01]  /*bb070*/  IMAD.MOV.U32 R96, RZ, RZ, R55 ;  /* 0x000000ffff607224 */ /* 0x000fe200078e0037 */
[----:B------:R-:W-:Y:S01]  /*bb080*/  SHF.L.U64.HI R57, R116, 0x1, R126 ;  /* 0x0000000174397819 */ /* 0x000fe2000001027e */
[----:B------:R-:W-:-:S04]  /*bb090*/  IMAD.WIDE.U32 R62, R76, 0x1, RZ ;  /* 0x000000014c3e7825 */ /* 0x000fc800078e00ff */
[----:B------:R-:W-:Y:S02]  /*bb0a0*/  IMAD.MOV.U32 R72, RZ, RZ, R69 ;  /* 0x000000ffff487224 */ /* 0x000fe400078e0045 */
[----:B------:R-:W-:Y:S01]  /*bb0b0*/  IMAD.WIDE.U32.X R96, R33, R28, R96, P3 ;  /* 0x0000001c21607225 */ /* 0x000fe200018e0460 */
[----:B------:R-:W-:-:S03]  /*bb0c0*/  IADD3 RZ, P3, PT, RZ, R102, RZ ;  /* 0x00000066ffff7210 */ /* 0x000fc60007f7e0ff */
[----:B------:R-:W-:Y:S01]  /*bb0d0*/  IMAD.WIDE.U32.X R72, R34, R32, R72, P0 ;  /* 0x0000002022487225 */ /* 0x000fe200000e0448 */
[C---:B------:R-:W-:Y:S02]  /*bb0e0*/  IADD3 RZ, P0, PT, R102.reuse, R62, RZ ;  /* 0x0000003e66ff7210 */ /* 0x040fe40007f1e0ff */
[----:B------:R-:W-:Y:S01]  /*bb0f0*/  IADD3.X RZ, P3, PT, RZ, R129, RZ, P3, !PT ;  /* 0x00000081ffff7210 */ /* 0x000fe20001f7e4ff */
[----:B------:R-:W-:Y:S01]  /*bb100*/  IMAD R35, R102, -0x7af74001, -R129 ;  /* 0x8508bfff66237824 */ /* 0x000fe200078e0a81 */
[----:B------:R-:W-:Y:S01]  /*bb110*/  IADD3.X R102, P4, PT, R118, R103, RZ, P4, !PT ;  /* 0x0000006776667210 */ /* 0x000fe2000279e4ff */
[----:B------:R-:W-:Y:S01]  /*bb120*/  IMAD.WIDE.U32.X R100, R26, R26, R100, P1 ;  /* 0x0000001a1a647225 */ /* 0x000fe200008e0464 */
[----:B------:R-:W-:Y:S02]  /*bb130*/  LEA.X R26, P3, R116, R112, 0x1, P3 ;  /* 0x00000070741a7211 */ /* 0x000fe40001860cff */
[----:B------:R-:W-:Y:S01]  /*bb140*/  IADD3.X R103, P4, PT, R122, R61, RZ, P4, !PT ;  /* 0x0000003d7a677210 */ /* 0x000fe2000279e4ff */
[----:B------:R-:W-:Y:S01]  /*bb150*/  IMAD.WIDE.U32 R118, R29, R36, RZ ;  /* 0x000000241d767225 */ /* 0x000fe200078e00ff */
[----:B------:R-:W-:-:S02]  /*bb160*/  IADD3 RZ, P1, PT, R102, R114, RZ ;  /* 0x0000007266ff7210 */ /* 0x000fc40007f3e0ff */
[----:B------:R-:W-:Y:S01]  /*bb170*/  IADD3.X R61, P4, PT, RZ, RZ, RZ, P4, !PT ;  /* 0x000000ffff3d7210 */ /* 0x000fe2000279e4ff */
[----:B------:R-:W-:Y:S01]  /*bb180*/  IMAD.WIDE.U32.X R104, R28, R28, R104, P5 ;  /* 0x0000001c1c687225 */ /* 0x000fe200028e0468 */
[----:B------:R-:W-:Y:S02]  /*bb190*/  IADD3.X RZ, P1, PT, R103, R115, RZ, P1, !PT ;  /* 0x0000007367ff7210 */ /* 0x000fe40000f3e4ff */
[----:B------:R-:W-:Y:S01]  /*bb1a0*/  IADD3.X R69, PT, PT, RZ, RZ, RZ, P4, !PT ;  /* 0x000000ffff457210 */ /* 0x000fe200027fe4ff */
[----:B------:R-:W-:Y:S01]  /*bb1b0*/  IMAD.WIDE.U32 R120, R32, R29, RZ ;  /* 0x0000001d20787225 */ /* 0x000fe200078e00ff */
[----:B------:R-:W-:Y:S02]  /*bb1c0*/  IADD3 R28, P4, PT, R86, R119, RZ ;  /* 0x00000077561c7210 */ /* 0x000fe40007f9e0ff */
[----:B------:R-:W-:Y:S01]  /*bb1d0*/  IADD3.X R130, P1, PT, R61, R106, RZ, P1, !PT ;  /* 0x0000006a3d827210 */ /* 0x000fe20000f3e4ff */
[----:B------:R-:W-:Y:S01]  /*bb1e0*/  IMAD.WIDE.U32 R114, R31, R36, RZ ;  /* 0x000000241f727225 */ /* 0x000fe200078e00ff */
[----:B------:R-:W-:-:S02]  /*bb1f0*/  IADD3.X R62, P2, PT, RZ, R111, RZ, P2, !PT ;  /* 0x0000006fff3e7210 */ /* 0x000fc4000175e4ff */
[----:B------:R-:W-:Y:S01]  /*bb200*/  IADD3.X R69, P5, PT, R69, R107, RZ, P1, !PT ;  /* 0x0000006b45457210 */ /* 0x000fe20000fbe4ff */
[----:B------:R-:W-:Y:S01]  /*bb210*/  IMAD.MOV.U32 R116, RZ, RZ, R87 ;  /* 0x000000ffff747224 */ /* 0x000fe200078e0057 */
[----:B------:R-:W-:Y:S01]  /*bb220*/  IADD3.X R75, P2, PT, R75, R108, RZ, P2, !PT ;  /* 0x0000006c4b4b7210 */ /* 0x000fe2000175e4ff */
[-C--:B------:R-:W-:Y:S01]  /*bb230*/  IMAD R55, R29, R32.reuse, R120 ;  /* 0x000000201d377224 */ /* 0x080fe200078e0278 */
[----:B------:R-:W-:Y:S01]  /*bb240*/  IADD3 R67, P1, PT, R80, R115, RZ ;  /* 0x0000007350437210 */ /* 0x000fe20007f3e0ff */
[----:B------:R-:W-:Y:S01]  /*bb250*/  IMAD.WIDE.U32.X R116, R33, R32, R116, P4 ;  /* 0x0000002021747225 */ /* 0x000fe200020e0474 */
[----:B------:R-:W-:-:S03]  /*bb260*/  IADD3.X R57, P3, PT, R57, R113, RZ, P3, !PT ;  /* 0x0000007139397210 */ /* 0x000fc60001f7e4ff */
[----:B------:R-:W-:-:S04]  /*bb270*/  IMAD.WIDE.U32 R110, R34, R31, RZ ;  /* 0x0000001f226e7225 */ /* 0x000fc800078e00ff */
[----:B------:R-:W-:-:S04]  /*bb280*/  IMAD.WIDE.U32 R120, P4, R29, R32, R120 ;  /* 0x000000201d787225 */ /* 0x000fc80007880078 */
[----:B------:R-:W-:-:S04]  /*bb290*/  IMAD.WIDE.U32 R106, R29, R29, RZ ;  /* 0x0000001d1d6a7225 */ /* 0x000fc800078e00ff */
[----:B------:R-:W-:Y:S02]  /*bb2a0*/  IMAD.MOV.U32 R108, RZ, RZ, R81 ;  /* 0x000000ffff6c7224 */ /* 0x000fe400078e0051 */
[----:B------:R-:W-:Y:S02]  /*bb2b0*/  IMAD.IADD R77, R77, 0x1, R35 ;  /* 0x000000014d4d7824 */ /* 0x000fe400078e0223 */
[----:B------:R-:W-:Y:S01]  /*bb2c0*/  IMAD.X R125, RZ, RZ, RZ, P4 ;  /* 0x000000ffff7d7224 */ /* 0x000fe200020e06ff */
[----:B------:R-:W-:Y:S01]  /*bb2d0*/  IADD3 RZ, P4, PT, R107, R120, RZ ;  /* 0x000000786bff7210 */ /* 0x000fe20007f9e0ff */
[-C--:B------:R-:W-:Y:S02]  /*bb2e0*/  IMAD R61, R31, R34.reuse, R110 ;  /* 0x000000221f3d7224 */ /* 0x080fe400078e026e */
[----:B------:R-:W-:-:S04]  /*bb2f0*/  IMAD.WIDE.U32.X R108, R33, R34, R108, P1 ;  /* 0x00000022216c7225 */ /* 0x000fc800008e046c */
[----:B------:R-:W-:Y:S02]  /*bb300*/  IMAD.MOV.U32 R124, RZ, RZ, R121 ;  /* 0x000000ffff7c7224 */ /* 0x000fe400078e0079 */
[----:B------:R-:W-:-:S04]  /*bb310*/  IMAD.WIDE.U32 R110, P1, R31, R34, R110 ;  /* 0x000000221f6e7225 */ /* 0x000fc8000782006e */
[----:B------:R-:W-:-:S04]  /*bb320*/  IMAD.WIDE.U32 R112, R31, R31, RZ ;  /* 0x0000001f1f707225 */ /* 0x000fc800078e00ff */
[----:B------:R-:W-:-:S04]  /*bb330*/  IMAD.WIDE.U32 R120, R77, 0x1, RZ ;  /* 0x000000014d787825 */ /* 0x000fc800078e00ff */
[----:B------:R-:W-:Y:S01]  /*bb340*/  IMAD.WIDE.U32.X R124, R32, R32, R124, P4 ;  /* 0x00000020207c7225 */ /* 0x000fe200020e047c */
[----:B------:R-:W-:-:S03]  /*bb350*/  IADD3 RZ, P4, PT, R113, R110, RZ ;  /* 0x0000006e71ff7210 */ /* 0x000fc60007f9e0ff */
[----:B------:R-:W-:Y:S02]  /*bb360*/  IMAD.X R123, RZ, RZ, RZ, P1 ;  /* 0x000000ffff7b7224 */ /* 0x000fe400008e06ff */
[C-C-:B------:R-:W-:Y:S02]  /*bb370*/  IMAD R81, R76.reuse, -0x7af74000, R120.reuse ;  /* 0x8508c0004c517824 */ /* 0x140fe400078e0278 */
[----:B------:R-:W-:-:S04]  /*bb380*/  IMAD.WIDE.U32 R120, P1, R76, -0x7af74000, R120 ;  /* 0x8508c0004c787825 */ /* 0x000fc80007820078 */
[----:B------:R-:W-:Y:S02]  /*bb390*/  IMAD.MOV.U32 R122, RZ, RZ, R111 ;  /* 0x000000ffff7a7224 */ /* 0x000fe400078e006f */
[C---:B------:R-:W-:Y:S02]  /*bb3a0*/  IMAD.IADD R132, R63.reuse, 0x1, R81 ;  /* 0x000000013f847824 */ /* 0x040fe400078e0251 */
[----:B------:R-:W-:Y:S01]  /*bb3b0*/  IMAD.WIDE.U32.X R34, R34, R34, R122, P4 ;  /* 0x0000002222227225 */ /* 0x000fe200020e047a */
[----:B------:R-:W-:Y:S02]  /*bb3c0*/  IADD3 RZ, P4, PT, R63, R120, RZ ;  /* 0x000000783fff7210 */ /* 0x000fe40007f9e0ff */
[----:B------:R-:W-:Y:S01]  /*bb3d0*/  IADD3.X RZ, P0, PT, R129, R132, RZ, P0, !PT ;  /* 0x0000008481ff7210 */ /* 0x000fe2000071e4ff */
[----:B------:R-:W-:Y:S01]  /*bb3e0*/  IMAD.X R63, RZ, RZ, RZ, P1 ;  /* 0x000000ffff3f7224 */ /* 0x000fe200008e06ff */
[----:B------:R-:W-:Y:S01]  /*bb3f0*/  IADD3.X R32, P1, PT, R62, R127, RZ, P2, !PT ;  /* 0x0000007f3e207210 */ /* 0x000fe2000173e4ff */
[----:B------:R-:W-:Y:S01]  /*bb400*/  IMAD.WIDE.U32 R122, R77, 0x30000000, RZ ;  /* 0x300000004d7a7825 */ /* 0x000fe200078e00ff */
[----:B------:R-:W-:-:S03]  /*bb410*/  IADD3.X R110, P2, PT, R130, R75, RZ, P5, !PT ;  /* 0x0000004b826e7210 */ /* 0x000fc60002f5e4ff */
[----:B------:R-:W-:Y:S01]  /*bb420*/  IMAD.MOV.U32 R62, RZ, RZ, R121 ;  /* 0x000000ffff3e7224 */ /* 0x000fe200078e0079 */
[----:B------:R-:W-:Y:S01]  /*bb430*/  IADD3.X R111, P2, PT, R69, R32, RZ, P2, !PT ;  /* 0x00000020456f7210 */ /* 0x000fe2000175e4ff */
[----:B------:R-:W-:Y:S01]  /*bb440*/  IMAD R69, R76, 0x170b5d44, R122 ;  /* 0x170b5d444c457824 */ /* 0x000fe200078e027a */
[----:B------:R-:W-:Y:S01]  /*bb450*/  IADD3 RZ, P5, PT, R110, R98, RZ ;  /* 0x000000626eff7210 */ /* 0x000fe20007fbe0ff */
[----:B------:R-:W-:Y:S01]  /*bb460*/  IMAD.WIDE.U32.X R132, R77, -0x7af74000, R62, P4 ;  /* 0x8508c0004d847825 */ /* 0x000fe200020e043e */
[----:B------:R-:W-:-:S03]  /*bb470*/  IADD3.X R75, P2, PT, RZ, RZ, RZ, P2, !PT ;  /* 0x000000ffff4b7210 */ /* 0x000fc6000175e4ff */
[----:B------:R-:W-:Y:S01]  /*bb480*/  IMAD.WIDE.U32 R120, P4, R76, 0x170b5d44, R122 ;  /* 0x170b5d444c787825 */ /* 0x000fe2000788007a */
[----:B------:R-:W-:-:S03]  /*bb490*/  IADD3.X R83, P0, PT, RZ, R132, RZ, P0, !PT ;  /* 0x00000084ff537210 */ /* 0x000fc6000071e4ff */
[----:B------:R-:W-:Y:S01]  /*bb4a0*/  IMAD.X R63, RZ, RZ, RZ, P4 ;  /* 0x000000ffff3f7224 */ /* 0x000fe200020e06ff */
[----:B------:R-:W-:Y:S01]  /*bb4b0*/  IADD3.X RZ, P4, PT, R111, R95, RZ, P5, !PT ;  /* 0x0000005f6fff7210 */ /* 0x000fe20002f9e4ff */
[----:B------:R-:W-:Y:S01]  /*bb4c0*/  IMAD.WIDE.U32 R98, R76, 0x30000000, RZ ;  /* 0x300000004c627825 */ /* 0x000fe200078e00ff */
[----:B------:R-:W-:Y:S02]  /*bb4d0*/  SHF.L.W.U32.HI R95, R126, 0x1, R131 ;  /* 0x000000017e5f7819 */ /* 0x000fe40000010e83 */
[----:B------:R-:W-:Y:S01]  /*bb4e0*/  IADD3.X R75, P4, PT, R75, R64, RZ, P4, !PT ;  /* 0x000000404b4b7210 */ /* 0x000fe2000279e4ff */
[----:B------:R-:W-:Y:S01]  /*bb4f0*/  IMAD.X R81, RZ, RZ, RZ, P2 ;  /* 0x000000ffff517224 */ /* 0x000fe200010e06ff */
[----:B------:R-:W-:Y:S01]  /*bb500*/  IADD3.X R132, P2, PT, RZ, R133, RZ, P0, !PT ;  /* 0x00000085ff847210 */ /* 0x000fe2000075e4ff */
[----:B------:R-:W-:Y:S01]  /*bb510*/  IMAD.MOV.U32 R62, RZ, RZ, R121 ;  /* 0x000000ffff3e7224 */ /* 0x000fe200078e0079 */
[----:B------:R-:W-:Y:S01]  /*bb520*/  IADD3.X R32, P0, PT, RZ, R46, RZ, P1, !PT ;  /* 0x0000002eff207210 */ /* 0x000fe20000f1e4ff */
[----:B------:R-:W-:Y:S01]  /*bb530*/  IMAD.IADD R69, R69, 0x1, R99 ;  /* 0x0000000145457824 */ /* 0x000fe200078e0263 */
[----:B------:R-:W-:Y:S01]  /*bb540*/  IADD3 RZ, P5, PT, R120, R99, RZ ;  /* 0x0000006378ff7210 */ /* 0x000fe20007fbe0ff */
[----:B------:R-:W-:Y:S01]  /*bb550*/  IMAD R87, R76, 0x170b5d44, R122 ;  /* 0x170b5d444c577824 */ /* 0x000fe200078e027a */
[----:B------:R-:W-:Y:S01]  /*bb560*/  IADD3.X R64, P1, PT, R81, R65, RZ, P4, !PT ;  /* 0x0000004151407210 */ /* 0x000fe2000273e4ff */
[----:B------:R-:W-:Y:S01]  /*bb570*/  IMAD.WIDE.U32 R48, R27, R25, R48 ;  /* 0x000000191b307225 */ /* 0x000fe200078e0030 */
[----:B------:R-:W-:-:S02]  /*bb580*/  IADD3.X R120, P2, PT, R83, R26, RZ, P2, !PT ;  /* 0x0000001a53787210 */ /* 0x000fc4000175e4ff */
[----:B------:R-:W-:Y:S01]  /*bb590*/  IADD3.X R95, P3, PT, R95, R42, RZ, P3, !PT ;  /* 0x0000002a5f5f7210 */ /* 0x000fe20001f7e4ff */
[----:B------:R-:W-:Y:S01]  /*bb5a0*/  IMAD.WIDE.U32.X R122, R77, 0x170b5d44, R62, P5 ;  /* 0x170b5d444d7a7825 */ /* 0x000fe200028e043e */
[----:B------:R-:W-:Y:S02]  /*bb5b0*/  IADD3.X R65, PT, PT, RZ, R47, RZ, P0, !PT ;  /* 0x0000002fff417210 */ /* 0x000fe400007fe4ff */
[----:B------:R-:W-:Y:S01]  /*bb5c0*/  IADD3.X R42, P0, PT, R75, R32, RZ, P1, !PT ;  /* 0x000000204b2a7210 */ /* 0x000fe20000f1e4ff */
[----:B------:R-:W-:Y:S01]  /*bb5d0*/  IMAD.WIDE.U32 R46, R77, -0x45f6b800, RZ ;  /* 0xba0948004d2e7825 */ /* 0x000fe200078e00ff */
[----:B------:R-:W-:Y:S02]  /*bb5e0*/  IADD3.X R121, P2, PT, R132, R57, RZ, P2, !PT ;  /* 0x0000003984797210 */ /* 0x000fe4000175e4ff */
[----:B------:R-:W-:Y:S01]  /*bb5f0*/  IADD3 RZ, P1, PT, R120, R98, RZ ;  /* 0x0000006278ff7210 */ /* 0x000fe20007f3e0ff */
[----:B------:R-:W-:Y:S01]  /*bb600*/  IMAD.IADD R93, R49, 0x1, R94 ;  /* 0x00000001315d7824 */ /* 0x000fe200078e025e */
[----:B------:R-:W-:Y:S01]  /*bb610*/  IADD3 RZ, P4, PT, R42, R58, RZ ;  /* 0x0000003a2aff7210 */ /* 0x000fe20007f9e0ff */
[----:B------:R-:W-:Y:S01]  /*bb620*/  IMAD.WIDE.U32 R126, R77, 0xf5138f, RZ ;  /* 0x00f5138f4d7e7825 */ /* 0x000fe200078e00ff */
[----:B------:R-:W-:-:S02]  /*bb630*/  IADD3.X R85, P2, PT, RZ, RZ, RZ, P2, !PT ;  /* 0x000000ffff557210 */ /* 0x000fc4000175e4ff */
[----:B------:R-:W-:Y:S01]  /*bb640*/  SHF.L.W.U32.HI R58, R131, 0x1, R128 ;  /* 0x00000001833a7819 */ /* 0x000fe20000010e80 */
[----:B------:R-:W-:Y:S01]  /*bb650*/  IMAD.WIDE.U32 R62, P5, R76, 0x1ef3622f, R46 ;  /* 0x1ef3622f4c3e7825 */ /* 0x000fe200078a002e */
[----:B------:R-:W-:Y:S02]  /*bb660*/  IADD3.X RZ, P1, PT, R121, R69, RZ, P1, !PT ;  /* 0x0000004579ff7210 */ /* 0x000fe40000f3e4ff */
[----:B------:R-:W-:Y:S01]  /*bb670*/  IADD3.X R83, P3, PT, R58, R43, RZ, P3, !PT ;  /* 0x0000002b3a537210 */ /* 0x000fe20001f7e4ff */
[----:B------:R-:W-:Y:S01]  /*bb680*/  IMAD.X R81, RZ, RZ, RZ, P2 ;  /* 0x000000ffff517224 */ /* 0x000fe200010e06ff */
[----:B------:R-:W-:Y:S01]  /*bb690*/  IADD3.X R43, P0, PT, R64, R65, RZ, P0, !PT ;  /* 0x00000041402b7210 */ /* 0x000fe2000071e4ff */
[C---:B------:R-:W-:Y:S01]  /*bb6a0*/  IMAD.WIDE.U32 R98, R76.reuse, -0x45f6b800, RZ ;  /* 0xba0948004c627825 */ /* 0x040fe200078e00ff */
[----:B------:R-:W-:Y:S02]  /*bb6b0*/  IADD3.X R94, P1, PT, R85, R122, RZ, P1, !PT ;  /* 0x0000007a555e7210 */ /* 0x000fe40000f3e4ff */
[----:B------:R-:W-:Y:S01]  /*bb6c0*/  IADD3.X RZ, P4, PT, R43, R24, RZ, P4, !PT ;  /* 0x000000182bff7210 */ /* 0x000fe2000279e4ff */
[C---:B------:R-:W-:Y:S01]  /*bb6d0*/  IMAD R75, R76.reuse, 0x1ef3622f, R46 ;  /* 0x1ef3622f4c4b7824 */ /* 0x040fe200078e022e */
[----:B------:R-:W-:Y:S01]  /*bb6e0*/  IADD3.X R49, P0, PT, RZ, RZ, RZ, P0, !PT ;  /* 0x000000ffff317210 */ /* 0x000fe2000071e4ff */
[----:B------:R-:W-:Y:S01]  /*bb6f0*/  IMAD.WIDE.U32 R120, R76, 0x30000000, R120 ;  /* 0x300000004c787825 */ /* 0x000fe200078e0078 */
[----:B------:R-:W-:-:S02]  /*bb700*/  IADD3.X R122, P1, PT, R81, R123, RZ, P1, !PT ;  /* 0x0000007b517a7210 */ /* 0x000fc40000f3e4ff */
[----:B------:R-:W-:Y:S01]  /*bb710*/  SHF.L.W.U32.HI R69, R128, 0x1, R48 ;  /* 0x0000000180457819 */ /* 0x000fe20000010e30 */
[C-C-:B------:R-:W-:Y:S01]  /*bb720*/  IMAD R57, R76.reuse, 0x1a22d9f3, R126.reuse ;  /* 0x1a22d9f34c397824 */ /* 0x140fe200078e027e */
[----:B------:R-:W-:Y:S01]  /*bb730*/  IADD3.X R24, P4, PT, R49, R70, RZ, P4, !PT ;  /* 0x0000004631187210 */ /* 0x000fe2000279e4ff */
[--C-:B------:R-:W-:Y:S01]  /*bb740*/  IMAD R32, R76, 0x1a22d9f3, R126.reuse ;  /* 0x1a22d9f34c207824 */ /* 0x100fe200078e027e */
[----:B------:R-:W-:Y:S01]  /*bb750*/  IADD3.X R94, P1, PT, R94, R95, RZ, P1, !PT ;  /* 0x0000005f5e5e7210 */ /* 0x000fe20000f3e4ff */
[----:B------:R-:W-:Y:S01]  /*bb760*/  IMAD.X R47, RZ, RZ, RZ, P5 ;  /* 0x000000ffff2f7224 */ /* 0x000fe200028e06ff */
[----:B------:R-:W-:Y:S01]  /*bb770*/  IADD3 RZ, P2, PT, R62, R99, RZ ;  /* 0x000000633eff7210 */ /* 0x000fe20007f5e0ff */
[----:B------:R-:W-:Y:S01]  /*bb780*/  IMAD.WIDE.U32 R126, P5, R76, 0x1a22d9f3, R126 ;  /* 0x1a22d9f34c7e7825 */ /* 0x000fe200078a007e */
[----:B------:R-:W-:Y:S02]  /*bb790*/  SHF.L.W.U32.HI R85, R48, 0x1, R93 ;  /* 0x0000000130557819 */ /* 0x000fe40000010e5d */
[----:B------:R-:W-:Y:S01]  /*bb7a0*/  IADD3.X R58, P3, PT, R69, R100, RZ, P3, !PT ;  /* 0x00000064453a7210 */ /* 0x000fe20001f7e4ff */
[----:B------:R-:W-:Y:S01]  /*bb7b0*/  IMAD.WIDE.U32 R64, R76, 0xf5138f, RZ ;  /* 0x00f5138f4c407825 */ /* 0x000fe200078e00ff */
[----:B------:R-:W-:-:S02]  /*bb7c0*/  IADD3.X R81, PT, PT, R71, RZ, RZ, P4, P0 ;  /* 0x000000ff47517210 */ /* 0x000fc400027e04ff */
[----:B------:R-:W-:Y:S01]  /*bb7d0*/  IADD3 RZ, P0, PT, R94, R98, RZ ;  /* 0x000000625eff7210 */ /* 0x000fe20007f1e0ff */
[----:B------:R-:W-:Y:S01]  /*bb7e0*/  IMAD R26, R76, 0x1ef3622f, R46 ;  /* 0x1ef3622f4c1a7824 */ /* 0x000fe200078e022e */
[----:B------:R-:W-:Y:S01]  /*bb7f0*/  IADD3.X R95, P1, PT, R122, R83, RZ, P1, !PT ;  /* 0x000000537a5f7210 */ /* 0x000fe20000f3e4ff */
[----:B------:R-:W-:Y:S01]  /*bb800*/  IMAD.MOV.U32 R46, RZ, RZ, R63 ;  /* 0x000000ffff2e7224 */ /* 0x000fe200078e003f */
[----:B------:R-:W-:Y:S01]  /*bb810*/  IADD3.X R69, P3, PT, R85, R101, RZ, P3, !PT ;  /* 0x0000006555457210 */ /* 0x000fe20001f7e4ff */
[----:B------:R-:W-:Y:S02]  /*bb820*/  IMAD.IADD R75, R75, 0x1, R99 ;  /* 0x000000014b4b7824 */ /* 0x000fe400078e0263 */
[----:B------:R-:W-:Y:S02]  /*bb830*/  IMAD.IADD R87, R121, 0x1, R87 ;  /* 0x0000000179577824 */ /* 0x000fe400078e0257 */
[----:B------:R-:W-:Y:S01]  /*bb840*/  IMAD.X R63, RZ, RZ, RZ, P5 ;  /* 0x000000ffff3f7224 */ /* 0x000fe200028e06ff */
[----:B------:R-:W-:Y:S01]  /*bb850*/  IADD3 RZ, P5, PT, R126, R65, RZ ;  /* 0x000000417eff7210 */ /* 0x000fe20007fbe0ff */
[----:B------:R-:W-:Y:S01]  /*bb860*/  IMAD.MOV.U32 R62, RZ, RZ, R127 ;  /* 0x000000ffff3e7224 */ /* 0x000fe200078e007f */
[----:B------:R-:W-:Y:S01]  /*bb870*/  IADD3.X RZ, P0, PT, R95, R75, RZ, P0, !PT ;  /* 0x0000004b5fff7210 */ /* 0x000fe2000071e4ff */
[----:B------:R-:W-:-:S04]  /*bb880*/  IMAD.WIDE.U32 R102, R29, R25, R102 ;  /* 0x000000191d667225 */ /* 0x000fc800078e0066 */
[----:B------:R-:W-:Y:S01]  /*bb890*/  IMAD.WIDE.U32 R48, R120, -0x1, RZ ;  /* 0xffffffff78307825 */ /* 0x000fe200078e00ff */
[----:B------:R-:W-:-:S03]  /*bb8a0*/  SHF.L.W.U32.HI R75, R93, 0x1, R102 ;  /* 0x000000015d4b7819 */ /* 0x000fc60000010e66 */
[----:B------:R-:W-:Y:S01]  /*bb8b0*/  IMAD R101, R120, -0x7af74001, -R87 ;  /* 0x8508bfff78657824 */ /* 0x000fe200078e0a57 */
[----:B------:R-:W-:Y:S01]  /*bb8c0*/  IADD3.X R44, P3, PT, R75, R44, RZ, P3, !PT ;  /* 0x0000002c4b2c7210 */ /* 0x000fe20001f7e4ff */
[----:B------:R-:W-:Y:S01]  /*bb8d0*/  IMAD.WIDE.U32.X R126, R77, 0x1ef3622f, R46, P2 ;  /* 0x1ef3622f4d7e7825 */ /* 0x000fe200010e042e */
[----:B------:R-:W-:-:S03]  /*bb8e0*/  IADD3.X R47, P1, PT, RZ, RZ, RZ, P1, !PT ;  /* 0x000000ffff2f7210 */ /* 0x000fc60000f3e4ff */
[----:B------:R-:W-:Y:S01]  /*bb8f0*/  IMAD.WIDE.U32 R98, R77, 0x6ca1493b, RZ ;  /* 0x6ca1493b4d627825 */ /* 0x000fe200078e00ff */
[----:B------:R-:W-:-:S03]  /*bb900*/  IADD3.X R93, P0, PT, R47, R126, RZ, P0, !PT ;  /* 0x0000007e2f5d7210 */ /* 0x000fc6000071e4ff */
[----:B------:R-:W-:Y:S02]  /*bb910*/  IMAD.IADD R49, R49, 0x1, R101 ;  /* 0x0000000131317824 */ /* 0x000fe400078e0265 */
[----:B------:R-:W-:Y:S02]  /*bb920*/  IMAD.X R126, RZ, RZ, RZ, P1 ;  /* 0x000000ffff7e7224 */ /* 0x000fe400008e06ff */
[----:B------:R-:W-:-:S03]  /*bb930*/  IMAD.WIDE.U32 R70, R48, 0x1, RZ ;  /* 0x0000000130467825 */ /* 0x000fc600078e00ff */
[----:B------:R-:W-:Y:S01]  /*bb940*/  IADD3.X R126, P0, PT, R126, R127, RZ, P0, !PT ;  /* 0x0000007f7e7e7210 */ /* 0x000fe2000071e4ff */
[--C-:B------:R-:W-:Y:S01]  /*bb950*/  IMAD R83, R76, -0x39c4fa40, R98.reuse ;  /* 0xc63b05c04c537824 */ /* 0x100fe200078e0262 */
[----:B------:R-:W-:Y:S01]  /*bb960*/  IADD3 RZ, P4, PT, R120, R70, RZ ;  /* 0x0000004678ff7210 */ /* 0x000fe20007f9e0ff */
[C-C-:B------:R-:W-:Y:S02]  /*bb970*/  IMAD R85, R76.reuse, -0x39c4fa40, R98.reuse ;  /* 0xc63b05c04c557824 */ /* 0x140fe400078e0262 */
[----:B------:R-:W-:-:S04]  /*bb980*/  IMAD.WIDE.U32 R46, P1, R76, -0x39c4fa40, R98 ;  /* 0xc63b05c04c2e7825 */ /* 0x000fc80007820062 */
[----:B------:R-:W-:-:S04]  /*bb990*/  IMAD.WIDE.U32 R98, R49, 0x1, RZ ;  /* 0x0000000131627825 */ /* 0x000fc800078e00ff */
[----:B------:R-:W-:-:S04]  /*bb9a0*/  IMAD.WIDE.U32 R122, R76, 0x6ca1493b, RZ ;  /* 0x6ca1493b4c7a7825 */ /* 0x000fc800078e00ff */
[----:B------:R-:W-:Y:S01]  /*bb9b0*/  IMAD.X R121, RZ, RZ, RZ, P1 ;  /* 0x000000ffff797224 */ /* 0x000fe200008e06ff */
[----:B------:R-:W-:Y:S01]  /*bb9c0*/  IADD3 RZ, P2, PT, R46, R123, RZ ;  /* 0x0000007b2eff7210 */ /* 0x000fe20007f5e0ff */
[----:B------:R-:W-:Y:S02]  /*bb9d0*/  IMAD R70, R48, -0x7af74000, R98 ;  /* 0x8508c00030467824 */ /* 0x000fe400078e0262 */
[----:B------:R-:W-:-:S03]  /*bb9e0*/  IMAD.WIDE.U32 R100, R77, 0x17c510ea, RZ ;  /* 0x17c510ea4d647825 */ /* 0x000fc600078e00ff */
[----:B------:R-:W-:Y:S01]  /*bb9f0*/  IADD3 R128, PT, PT, R71, R70, RZ ;  /* 0x0000004647807210 */ /* 0x000fe20007ffe0ff */
[----:B------:R-:W-:-:S03]  /*bba00*/  IMAD.WIDE.U32 R98, P1, R48, -0x7af74000, R98 ;  /* 0x8508c00030627825 */ /* 0x000fc60007820062 */
[----:B------:R-:W-:Y:S01]  /*bba10*/  IADD3.X RZ, P4, PT, R87, R128, RZ, P4, !PT ;  /* 0x0000008057ff7210 */ /* 0x000fe2000279e4ff */
[----:B------:R-:W-:Y:S02]  /*bba20*/  IMAD.MOV.U32 R120, RZ, RZ, R47 ;  /* 0x000000ffff787224 */ /* 0x000fe400078e002f */
[----:B------:R-:W-:Y:S01]  /*bba30*/  IMAD.WIDE.U32.X R62, R77, 0x1a22d9f3, R62, P5 ;  /* 0x1a22d9f34d3e7825 */ /* 0x000fe200028e043e */
[----:B------:R-:W-:-:S03]  /*bba40*/  IADD3 RZ, P5, PT, R71, R98, RZ ;  /* 0x0000006247ff7210 */ /* 0x000fc60007fbe0ff */
[----:B------:R-:W-:-:S04]  /*bba50*/  IMAD.WIDE.U32.X R120, R77, -0x39c4fa40, R120, P2 ;  /* 0xc63b05c04d787825 */ /* 0x000fc800010e0478 */
[----:B------:R-:W-:-:S04]  /*bba60*/  IMAD.WIDE.U32 R46, P2, R76, 0x1ae3a46, R100 ;  /* 0x01ae3a464c2e7825 */ /* 0x000fc80007840064 */
[----:B------:R-:W-:-:S04]  /*bba70*/  IMAD.WIDE.U32 R70, R76, 0x17c510ea, RZ ;  /* 0x17c510ea4c467825 */ /* 0x000fc800078e00ff */
[----:B------:R-:W-:Y:S01]  /*bba80*/  IMAD.X R75, RZ, RZ, RZ, P2 ;  /* 0x000000ffff4b7224 */ /* 0x000fe200010e06ff */
[----:B------:R-:W-:Y:S01]  /*bba90*/  IADD3 RZ, P2, PT, R46, R71, RZ ;  /* 0x000000472eff7210 */ /* 0x000fe20007f5e0ff */
[----:B------:R-:W-:Y:S02]  /*bbaa0*/  IMAD.IADD R103, R103, 0x1, R74 ;  /* 0x0000000167677824 */ /* 0x000fe400078e024a */
[----:B------:R-:W-:Y:S02]  /*bbab0*/  IMAD.MOV.U32 R74, RZ, RZ, R47 ;  /* 0x000000ffff4a7224 */ /* 0x000fe400078e002f */
[----:B------:R-:W-:Y:S01]  /*bbac0*/  IMAD.WIDE.U32 R110, R31, R25, R110 ;  /* 0x000000191f6e7225 */ /* 0x000fe200078e006e */
[----:B------:R-:W-:-:S03]  /*bbad0*/  SHF.L.W.U32.HI R102, R102, 0x1, R103 ;  /* 0x0000000166667819 */ /* 0x000fc60000010e67 */
[----:B------:R-:W-:Y:S01]  /*bbae0*/  IMAD.WIDE.U32.X R74, R77, 0x1ae3a46, R74, P2 ;  /* 0x01ae3a464d4a7825 */ /* 0x000fe200010e044a */
        /* <DEDUP_REMOVED lines=8> */
[----:B------:R-:W-:Y:S01]  /*bbb70*/  IMAD.WIDE.U32 R126, R49, 0x30000000, RZ ;  /* 0x30000000317e7825 */ /* 0x000fe200078e00ff */
[----:B------:R-:W-:-:S02]  /*bbb80*/  IADD3.X R133, P2, PT, RZ, RZ, RZ, P2, !PT ;  /* 0x000000ffff857210 */ /* 0x000fc4000175e4ff */
[----:B------:R-:W-:Y:S01]  /*bbb90*/  IADD3.X RZ, P1, PT, R111, R59, RZ, P1, !PT ;  /* 0x0000003b6fff7210 */ /* 0x000fe20000f3e4ff */
[----:B------:R-:W-:Y:S01]  /*bbba0*/  IMAD.MOV.U32 R64, RZ, RZ, R99 ;  /* 0x000000ffff407224 */ /* 0x000fe200078e0063 */
[----:B------:R-:W-:Y:S01]  /*bbbb0*/  IADD3.X RZ, P0, PT, R47, R57, RZ, P0, !PT ;  /* 0x000000392fff7210 */ /* 0x000fe2000071e4ff */
[----:B------:R-:W-:Y:S01]  /*bbbc0*/  IMAD.WIDE.U32 R58, R48, 0x30000000, RZ ;  /* 0x30000000303a7825 */ /* 0x000fe200078e00ff */
[----:B------:R-:W-:Y:S02]  /*bbbd0*/  IADD3.X R69, P1, PT, RZ, R78, RZ, P1, !PT ;  /* 0x0000004eff457210 */ /* 0x000fe40000f3e4ff */
[----:B------:R-:W-:Y:S01]  /*bbbe0*/  IADD3.X R133, P0, PT, R133, R62, RZ, P0, !PT ;  /* 0x0000003e85857210 */ /* 0x000fe2000071e4ff */
[----:B------:R-:W-:Y:S01]  /*bbbf0*/  IMAD.WIDE.U32.X R98, R49, -0x7af74000, R64, P5 ;  /* 0x8508c00031627825 */ /* 0x000fe200028e0440 */
[----:B------:R-:W-:-:S03]  /*bbc00*/  IADD3.X R79, P1, PT, RZ, R79, RZ, P1, !PT ;  /* 0x0000004fff4f7210 */ /* 0x000fc60000f3e4ff */
[----:B------:R-:W-:Y:S01]  /*bbc10*/  IMAD.WIDE.U32 R64, P5, R48, 0x170b5d44, R126 ;  /* 0x170b5d4430407825 */ /* 0x000fe200078a007e */
[----:B------:R-:W-:-:S03]  /*bbc20*/  IADD3.X R87, P4, PT, RZ, R98, RZ, P4, !PT ;  /* 0x00000062ff577210 */ /* 0x000fc6000279e4ff */
[C-C-:B------:R-:W-:Y:S01]  /*bbc30*/  IMAD R119, R48.reuse, 0x170b5d44, R126.reuse ;  /* 0x170b5d4430777824 */ /* 0x140fe200078e027e */
[----:B------:R-:W-:Y:S01]  /*bbc40*/  IADD3.X R98, P4, PT, RZ, R99, RZ, P4, !PT ;  /* 0x00000063ff627210 */ /* 0x000fe2000279e4ff */
[----:B------:R-:W-:Y:S02]  /*bbc50*/  IMAD R57, R48, 0x170b5d44, R126 ;  /* 0x170b5d4430397824 */ /* 0x000fe400078e027e */
[----:B------:R-:W-:-:S04]  /*bbc60*/  IMAD.WIDE.U32 R126, R36, R25, R42 ;  /* 0x00000019247e7225 */ /* 0x000fc800078e002a */
[----:B------:R-:W-:Y:S01]  /*bbc70*/  IMAD.X R25, RZ, RZ, RZ, P2 ;  /* 0x000000ffff197224 */ /* 0x000fe200010e06ff */
[----:B------:R-:W-:Y:S01]  /*bbc80*/  IADD3 RZ, P2, PT, R64, R59, RZ ;  /* 0x0000003b40ff7210 */ /* 0x000fe20007f5e0ff */
[----:B------:R-:W-:Y:S01]  /*bbc90*/  IMAD.MOV.U32 R42, RZ, RZ, R65 ;  /* 0x000000ffff2a7224 */ /* 0x000fe200078e0041 */
[----:B------:R-:W-:Y:S01]  /*bbca0*/  IADD3.X R62, P1, PT, R69, R126, RZ, P1, !PT ;  /* 0x0000007e453e7210 */ /* 0x000fe20000f3e4ff */
[----:B------:R-:W-:Y:S01]  /*bbcb0*/  IMAD.WIDE.U32 R64, R49, -0x45f6b800, RZ ;  /* 0xba09480031407825 */ /* 0x000fe200078e00ff */
[----:B------:R-:W-:-:S03]  /*bbcc0*/  IADD3.X R25, P0, PT, R25, R63, RZ, P0, !PT ;  /* 0x0000003f19197210 */ /* 0x000fc6000071e4ff */
[----:B------:R-:W-:-:S04]  /*bbcd0*/  IMAD.WIDE.U32 R130, R76, -0x45f6b800, R94 ;  /* 0xba0948004c827825 */ /* 0x000fc800078e005e */
[----:B------:R-:W-:Y:S01]  /*bbce0*/  IMAD.X R43, RZ, RZ, RZ, P5 ;  /* 0x000000ffff2b7224 */ /* 0x000fe200028e06ff */
[----:B------:R-:W-:Y:S01]  /*bbcf0*/  IADD3.X R130, P4, PT, R87, R130, RZ, P4, !PT ;  /* 0x0000008257827210 */ /* 0x000fe2000279e4ff */
[----:B------:R-:W-:-:S04]  /*bbd00*/  IMAD.WIDE.U32 R94, R49, 0xf5138f, RZ ;  /* 0x00f5138f315e7825 */ /* 0x000fc800078e00ff */
[C-C-:B------:R-:W-:Y:S02]  /*bbd10*/  IMAD R77, R48.reuse, 0x1ef3622f, R64.reuse ;  /* 0x1ef3622f304d7824 */ /* 0x140fe400078e0240 */
[C-C-:B------:R-:W-:Y:S02]  /*bbd20*/  IMAD R69, R48.reuse, 0x1ef3622f, R64.reuse ;  /* 0x1ef3622f30457824 */ /* 0x140fe400078e0240 */
[----:B------:R-:W-:-:S04]  /*bbd30*/  IMAD.WIDE.U32 R64, P5, R48, 0x1ef3622f, R64 ;  /* 0x1ef3622f30407825 */ /* 0x000fc800078a0040 */
[----:B------:R-:W-:Y:S02]  /*bbd40*/  IMAD.IADD R52, R127, 0x1, R52 ;  /* 0x000000017f347824 */ /* 0x000fe400078e0234 */
[----:B------:R-:W-:Y:S02]  /*bbd50*/  IMAD.IADD R99, R131, 0x1, R26 ;  /* 0x0000000183637824 */ /* 0x000fe400078e021a */
[C-C-:B------:R-:W-:Y:S01]  /*bbd60*/  IMAD R87, R48.reuse, 0x1a22d9f3, R94.reuse ;  /* 0x1a22d9f330577824 */ /* 0x140fe200078e025e */
[----:B------:R-:W-:Y:S01]  /*bbd70*/  IADD3.X R63, P1, PT, R79, R52, RZ, P1, !PT ;  /* 0x000000344f3f7210 */ /* 0x000fe20000f3e4ff */
[--C-:B------:R-:W-:Y:S01]  /*bbd80*/  IMAD R26, R48, 0x1a22d9f3, R94.reuse ;  /* 0x1a22d9f3301a7824 */ /* 0x100fe200078e025e */
[----:B------:R-:W-:Y:S01]  /*bbd90*/  IADD3.X R131, P4, PT, R98, R99, RZ, P4, !PT ;  /* 0x0000006362837210 */ /* 0x000fe2000279e4ff */
[----:B------:R-:W-:Y:S01]  /*bbda0*/  IMAD.X R127, RZ, RZ, RZ, P5 ;  /* 0x000000ffff7f7224 */ /* 0x000fe200028e06ff */
[----:B------:R-:W-:Y:S01]  /*bbdb0*/  IADD3.X R93, P1, PT, RZ, RZ, RZ, P1, !PT ;  /* 0x000000ffff5d7210 */ /* 0x000fe20000f3e4ff */
[----:B------:R-:W-:Y:S01]  /*bbdc0*/  IMAD.WIDE.U32 R94, P5, R48, 0x1a22d9f3, R94 ;  /* 0x1a22d9f3305e7825 */ /* 0x000fe200078a005e */
[----:B------:R-:W-:-:S03]  /*bbdd0*/  IADD3.X R52, P0, PT, R133, R44, RZ, P0, !PT ;  /* 0x0000002c85347210 */ /* 0x000fc6000071e4ff */
[----:B------:R-:W-:Y:S01]  /*bbde0*/  IMAD.WIDE.U32 R128, R48, -0x45f6b800, RZ ;  /* 0xba09480030807825 */ /* 0x000fe200078e00ff */
[----:B------:R-:W-:-:S03]  /*bbdf0*/  IADD3.X R79, PT, PT, RZ, RZ, RZ, P5, !PT ;  /* 0x000000ffff4f7210 */ /* 0x000fc60002ffe4ff */
[----:B------:R-:W-:Y:S01]  /*bbe00*/  IMAD.MOV.U32 R78, RZ, RZ, R95 ;  /* 0x000000ffff4e7224 */ /* 0x000fe200078e005f */
[----:B------:R-:W-:Y:S01]  /*bbe10*/  IADD3.X R95, P4, PT, RZ, RZ, RZ, P4, !PT ;  /* 0x000000ffff5f7210 */ /* 0x000fe2000279e4ff */
[----:B------:R-:W-:Y:S01]  /*bbe20*/  IMAD.WIDE.U32.X R42, R49, 0x170b5d44, R42, P2 ;  /* 0x170b5d44312a7825 */ /* 0x000fe200010e042a */
[----:B------:R-:W-:Y:S02]  /*bbe30*/  IADD3 RZ, P2, PT, R130, R58, RZ ;  /* 0x0000003a82ff7210 */ /* 0x000fe40007f5e0ff */
[----:B------:R-:W-:Y:S01]  /*bbe40*/  IADD3 RZ, P5, PT, R64, R129, RZ ;  /* 0x0000008140ff7210 */ /* 0x000fe20007fbe0ff */
[----:B------:R-:W-:-:S04]  /*bbe50*/  IMAD.WIDE.U32 R98, R48, 0xf5138f, RZ ;  /* 0x00f5138f30627825 */ /* 0x000fc800078e00ff */
[----:B------:R-:W-:Y:S02]  /*bbe60*/  IMAD.IADD R119, R119, 0x1, R59 ;  /* 0x0000000177777824 */ /* 0x000fe400078e023b */
[----:B------:R-:W-:-:S03]  /*bbe70*/  IMAD.WIDE.U32 R58, R49, 0x6ca1493b, RZ ;  /* 0x6ca1493b313a7825 */ /* 0x000fc600078e00ff */
[----:B------:R-:W-:Y:S01]  /*bbe80*/  IADD3.X RZ, P2, PT, R131, R119, RZ, P2, !PT ;  /* 0x0000007783ff7210 */ /* 0x000fe2000175e4ff */
[----:B------:R-:W-:Y:S02]  /*bbe90*/  IMAD.MOV.U32 R126, RZ, RZ, R65 ;  /* 0x000000ffff7e7224 */ /* 0x000fe400078e0041 */
[----:B------:R-:W-:Y:S01]  /*bbea0*/  IMAD.X R115, RZ, RZ, RZ, P1 ;  /* 0x000000ffff737224 */ /* 0x000fe200008e06ff */
[----:B------:R-:W-:Y:S01]  /*bbeb0*/  IADD3 RZ, P1, PT, R94, R99, RZ ;  /* 0x000000635eff7210 */ /* 0x000fe20007f3e0ff */
[----:B------:R-:W-:Y:S01]  /*bbec0*/  IMAD.X R133, RZ, RZ, RZ, P4 ;  /* 0x000000ffff857224 */ /* 0x000fe200020e06ff */
[----:B------:R-:W-:Y:S01]  /*bbed0*/  IADD3 RZ, P4, PT, R62, R66, RZ ;  /* 0x000000423eff7210 */ /* 0x000fe20007f9e0ff */
[C-C-:B------:R-:W-:Y:S01]  /*bbee0*/  IMAD R139, R48.reuse, -0x39c4fa40, R58.reuse ;  /* 0xc63b05c0308b7824 */ /* 0x140fe200078e023a */
[----:B------:R-:W-:Y:S01]  /*bbef0*/  IADD3.X R95, P2, PT, R95, R42, RZ, P2, !PT ;  /* 0x0000002a5f5f7210 */ /* 0x000fe2000175e4ff */
[----:B------:R-:W-:Y:S01]  /*bbf00*/  IMAD R44, R48, -0x39c4fa40, R58 ;  /* 0xc63b05c0302c7824 */ /* 0x000fe200078e023a */
[----:B------:R-:W-:Y:S01]  /*bbf10*/  IADD3.X RZ, P4, PT, R63, R53, RZ, P4, !PT ;  /* 0x000000353fff7210 */ /* 0x000fe2000279e4ff */
[----:B------:R-:W-:Y:S01]  /*bbf20*/  IMAD.WIDE.U32.X R126, R49, 0x1ef3622f, R126, P5 ;  /* 0x1ef3622f317e7825 */ /* 0x000fe200028e047e */
[----:B------:R-:W-:-:S02]  /*bbf30*/  IADD3.X R53, P0, PT, R25, R102, RZ, P0, !PT ;  /* 0x0000006619357210 */ /* 0x000fc4000071e4ff */
[----:B------:R-:W-:Y:S01]  /*bbf40*/  IADD3.X R93, P4, PT, R93, R88, RZ, P4, !PT ;  /* 0x000000585d5d7210 */ /* 0x000fe2000279e4ff */
[----:B------:R-:W-:-:S03]  /*bbf50*/  IMAD.WIDE.U32 R58, P5, R48, -0x39c4fa40, R58 ;  /* 0xc63b05c0303a7825 */ /* 0x000fc600078a003a */
[----:B------:R-:W-:Y:S01]  /*bbf60*/  IADD3.X R84, P4, PT, R115, R89, RZ, P4, !PT ;  /* 0x0000005973547210 */ /* 0x000fe2000279e4ff */
[----:B------:R-:W-:-:S03]  /*bbf70*/  IMAD.WIDE.U32 R64, R48, 0x6ca1493b, RZ ;  /* 0x6ca1493b30407825 */ /* 0x000fc600078e00ff */
[----:B------:R-:W-:Y:S01]  /*bbf80*/  IADD3.X R24, P4, PT, R93, R24, RZ, P4, !PT ;  /* 0x000000185d187210 */ /* 0x000fe2000279e4ff */
[----:B------:R-:W-:Y:S01]  /*bbf90*/  IMAD.IADD R141, R83, 0x1, R123 ;  /* 0x00000001538d7824 */ /* 0x000fe200078e027b */
[----:B------:R-:W-:Y:S01]  /*bbfa0*/  IADD3.X R93, P0, PT, RZ, RZ, RZ, P0, !PT ;  /* 0x000000ffff5d7210 */ /* 0x000fe2000071e4ff */
[C---:B------:R-:W-:Y:S01]  /*bbfb0*/  IMAD.WIDE.U32.X R78, R49.reuse, 0x1a22d9f3, R78, P1 ;  /* 0x1a22d9f3314e7825 */ /* 0x040fe200008e044e */
[----:B------:R-:W-:Y:S02]  /*bbfc0*/  IADD3 RZ, P1, PT, R52, R122, RZ ;  /* 0x0000007a34ff7210 */ /* 0x000fe40007f3e0ff */
[----:B------:R-:W-:Y:S01]  /*bbfd0*/  IADD3.X R25, P4, PT, R84, R81, RZ, P4, !PT ;  /* 0x0000005154197210 */ /* 0x000fe2000279e4ff */
[----:B------:R-:W-:Y:S01]  /*bbfe0*/  IMAD.X R83, RZ, RZ, RZ, P5 ;  /* 0x000000ffff537224 */ /* 0x000fe200028e06ff */
[----:B------:R-:W-:Y:S01]  /*bbff0*/  IADD3 RZ, P5, PT, R58, R65, RZ ;  /* 0x000000413aff7210 */ /* 0x000fe20007fbe0ff */
[----:B------:R-:W-:Y:S01]  /*bc000*/  IMAD.WIDE.U32 R122, R49, 0x17c510ea, RZ ;  /* 0x17c510ea317a7825 */ /* 0x000fe200078e00ff */
[----:B------:R-:W-:-:S02]  /*bc010*/  IADD3.X RZ, P1, PT, R53, R141, RZ, P1, !PT ;  /* 0x0000008d35ff7210 */ /* 0x000fc40000f3e4ff */
[----:B------:R-:W-:Y:S01]  /*bc020*/  IADD3 R81, PT, PT, R77, R129, RZ ;  /* 0x000000814d517210 */ /* 0x000fe20007ffe0ff */
[----:B------:R-:W-:Y:S01]  /*bc030*/  IMAD.MOV.U32 R82, RZ, RZ, R59 ;  /* 0x000000ffff527224 */ /* 0x000fe200078e003b */
[----:B------:R-:W-:Y:S01]  /*bc040*/  IADD3.X R94, P1, PT, R93, R120, RZ, P1, !PT ;  /* 0x000000785d5e7210 */ /* 0x000fe20000f3e4ff */
[C-C-:B------:R-:W-:Y:S01]  /*bc050*/  IMAD R23, R48.reuse, 0x1ae3a46, R122.reuse ;  /* 0x01ae3a4630177824 */ /* 0x140fe200078e027a */
[----:B------:R-:W-:Y:S01]  /*bc060*/  IADD3 R139, PT, PT, R139, R65, RZ ;  /* 0x000000418b8b7210 */ /* 0x000fe20007ffe0ff */
[----:B------:R-:W-:Y:S02]  /*bc070*/  IMAD R66, R48, 0x1ae3a46, R122 ;  /* 0x01ae3a4630427824 */ /* 0x000fe400078e027a */
[----:B------:R-:W-:-:S04]  /*bc080*/  IMAD.WIDE.U32.X R82, R49, -0x39c4fa40, R82, P5 ;  /* 0xc63b05c031527825 */ /* 0x000fc800028e0452 */
[----:B------:R-:W-:-:S04]  /*bc090*/  IMAD.WIDE.U32 R122, P5, R48, 0x1ae3a46, R122 ;  /* 0x01ae3a46307a7825 */ /* 0x000fc800078a007a */
[----:B------:R-:W-:-:S04]  /*bc0a0*/  IMAD.WIDE.U32 R88, R48, 0x17c510ea, RZ ;  /* 0x17c510ea30587825 */ /* 0x000fc800078e00ff */
[----:B------:R-:W-:-:S04]  /*bc0b0*/  IMAD.WIDE.U32 R110, R29, R27, R110 ;  /* 0x0000001b1d6e7225 */ /* 0x000fc800078e006e */
[----:B------:R-:W-:Y:S01]  /*bc0c0*/  IMAD.X R59, RZ, RZ, RZ, P5 ;  /* 0x000000ffff3b7224 */ /* 0x000fe200028e06ff */
[----:B------:R-:W-:Y:S01]  /*bc0d0*/  IADD3 RZ, P5, PT, R122, R89, RZ ;  /* 0x000000597aff7210 */ /* 0x000fe20007fbe0ff */
[----:B------:R-:W-:Y:S01]  /*bc0e0*/  IMAD.MOV.U32 R58, RZ, RZ, R123 ;  /* 0x000000ffff3a7224 */ /* 0x000fe200078e007b */
[----:B------:R-:W-:Y:S01]  /*bc0f0*/  SHF.L.W.U32.HI R103, R103, 0x1, R110 ;  /* 0x0000000167677819 */ /* 0x000fe20000010e6e */
[----:B------:R-:W-:Y:S01]  /*bc100*/  IMAD.IADD R111, R111, 0x1, R60 ;  /* 0x000000016f6f7824 */ /* 0x000fe200078e023c */
[----:B------:R-:W-:Y:S01]  /*bc110*/  IADD3.X R60, P2, PT, R133, R43, RZ, P2, !PT ;  /* 0x0000002b853c7210 */ /* 0x000fe2000175e4ff */
[----:B------:R-:W-:Y:S01]  /*bc120*/  IMAD.WIDE.U32.X R58, R49, 0x1ae3a46, R58, P5 ;  /* 0x01ae3a46313a7825 */ /* 0x000fe200028e043a */
[----:B------:R-:W-:Y:S02]  /*bc130*/  IADD3.X R103, P3, PT, R103, R104, RZ, P3, !PT ;  /* 0x0000006867677210 */ /* 0x000fe40001f7e4ff */
[----:B------:R-:W-:Y:S01]  /*bc140*/  SHF.L.W.U32.HI R49, R110, 0x1, R111 ;  /* 0x000000016e317819 */ /* 0x000fe20000010e6f */
        /* <DEDUP_REMOVED lines=17> */
[----:B------:R-:W-:Y:S01]  /*bc260*/  IMAD R101, R76, 0x1ae3a46, R100 ;  /* 0x01ae3a464c657824 */ /* 0x000fe200078e0264 */
[----:B------:R-:W-:Y:S01]  /*bc270*/  IADD3.X R77, P2, PT, RZ, RZ, RZ, P2, !PT ;  /* 0x000000ffff4d7210 */ /* 0x000fe2000175e4ff */
[----:B------:R-:W-:Y:S01]  /*bc280*/  IMAD.IADD R43, R43, 0x1, R93 ;  /* 0x000000012b2b7824 */ /* 0x000fe200078e025d */
[----:B------:R-:W-:Y:S01]  /*bc290*/  IADD3.X R49, PT, PT, R97, RZ, RZ, P5, P4 ;  /* 0x000000ff61317210 */ /* 0x000fe20002fe84ff */
[----:B------:R-:W-:Y:S01]  /*bc2a0*/  IMAD.WIDE.U32 R62, R31, R27, R62 ;  /* 0x0000001b1f3e7225 */ /* 0x000fe200078e003e */
[----:B------:R-:W-:Y:S02]  /*bc2b0*/  IADD3.X R95, P1, PT, R115, R104, RZ, P1, !PT ;  /* 0x00000068735f7210 */ /* 0x000fe40000f3e4ff */
[----:B------:R-:W-:Y:S01]  /*bc2c0*/  IADD3.X RZ, P5, PT, R47, R81, RZ, P0, !PT ;  /* 0x000000512fff7210 */ /* 0x000fe200007be4ff */
[----:B------:R-:W-:Y:S01]  /*bc2d0*/  IMAD.WIDE.U32 R50, R42, 0x1, RZ ;  /* 0x000000012a327825 */ /* 0x000fe200078e00ff */
[----:B------:R-:W-:-:S03]  /*bc2e0*/  SHF.L.W.U32.HI R81, R111, 0x1, R62 ;  /* 0x000000016f517819 */ /* 0x000fc60000010e3e */
[----:B------:R-:W-:Y:S01]  /*bc2f0*/  IMAD.IADD R101, R101, 0x1, R71 ;  /* 0x0000000165657824 */ /* 0x000fe200078e0247 */
[----:B------:R-:W-:Y:S01]  /*bc300*/  IADD3 RZ, P4, PT, R130, R50, RZ ;  /* 0x0000003282ff7210 */ /* 0x000fe20007f9e0ff */
[----:B------:R-:W-:-:S04]  /*bc310*/  IMAD.WIDE.U32 R96, R76, 0x6ca1493b, R52 ;  /* 0x6ca1493b4c607825 */ /* 0x000fc800078e0034 */
[----:B------:R-:W-:Y:S01]  /*bc320*/  IMAD.X R71, RZ, RZ, RZ, P2 ;  /* 0x000000ffff477224 */ /* 0x000fe200010e06ff */
[----:B------:R-:W-:Y:S01]  /*bc330*/  IADD3 RZ, P2, PT, R94, R70, RZ ;  /* 0x000000465eff7210 */ /* 0x000fe20007f5e0ff */
[----:B------:R-:W-:-:S03]  /*bc340*/  IMAD.WIDE.U32 R52, R43, 0x1, RZ ;  /* 0x000000012b347825 */ /* 0x000fc600078e00ff */
[----:B------:R-:W-:Y:S01]  /*bc350*/  IADD3.X RZ, P0, PT, R95, R101, RZ, P2, !PT ;  /* 0x000000655fff7210 */ /* 0x000fe2000171e4ff */
[C---:B------:R-:W-:Y:S01]  /*bc360*/  IMAD R50, R42.reuse, -0x7af74000, R52 ;  /* 0x8508c0002a327824 */ /* 0x040fe200078e0234 */
[----:B------:R-:W-:Y:S01]  /*bc370*/  IADD3.X R81, P2, PT, R81, R106, RZ, P3, !PT ;  /* 0x0000006a51517210 */ /* 0x000fe20001f5e4ff */
[----:B------:R-:W-:Y:S01]  /*bc380*/  IMAD.IADD R60, R63, 0x1, R92 ;  /* 0x000000013f3c7824 */ /* 0x000fe200078e025c */
[----:B------:R-:W-:Y:S01]  /*bc390*/  IADD3.X R63, P1, PT, RZ, RZ, RZ, P1, !PT ;  /* 0x000000ffff3f7210 */ /* 0x000fe20000f3e4ff */
[----:B------:R-:W-:Y:S01]  /*bc3a0*/  IMAD.IADD R50, R51, 0x1, R50 ;  /* 0x0000000133327824 */ /* 0x000fe200078e0232 */
[----:B------:R-:W-:Y:S01]  /*bc3b0*/  IADD3.X R93, P3, PT, R77, R126, RZ, P5, !PT ;  /* 0x0000007e4d5d7210 */ /* 0x000fe20002f7e4ff */
[----:B------:R-:W-:Y:S01]  /*bc3c0*/  IMAD.WIDE.U32 R52, P5, R42, -0x7af74000, R52 ;  /* 0x8508c0002a347825 */ /* 0x000fe200078a0034 */
[----:B------:R-:W-:Y:S02]  /*bc3d0*/  IADD3.X R110, P0, PT, R63, R74, RZ, P0, !PT ;  /* 0x0000004a3f6e7210 */ /* 0x000fe4000071e4ff */
[----:B------:R-:W-:Y:S01]  /*bc3e0*/  IADD3.X RZ, P4, PT, R57, R50, RZ, P4, !PT ;  /* 0x0000003239ff7210 */ /* 0x000fe2000279e4ff */
[----:B------:R-:W-:Y:S01]  /*bc3f0*/  IMAD.X R101, RZ, RZ, RZ, P1 ;  /* 0x000000ffff657224 */ /* 0x000fe200008e06ff */
[----:B------:R-:W-:Y:S01]  /*bc400*/  IADD3.X R126, P1, PT, R71, R127, RZ, P3, !PT ;  /* 0x0000007f477e7210 */ /* 0x000fe20001f3e4ff */
[C---:B------:R-:W-:Y:S01]  /*bc410*/  IMAD R100, R76.reuse, 0x1ae3a46, R100 ;  /* 0x01ae3a464c647824 */ /* 0x040fe200078e0264 */
[----:B------:R-:W-:Y:S01]  /*bc420*/  IADD3 RZ, P3, PT, R51, R52, RZ ;  /* 0x0000003433ff7210 */ /* 0x000fe20007f7e0ff */
[----:B------:R-:W-:Y:S01]  /*bc430*/  IMAD.WIDE.U32 R76, R76, 0x17c510ea, R94 ;  /* 0x17c510ea4c4c7825 */ /* 0x000fe200078e005e */
[----:B------:R-:W-:-:S02]  /*bc440*/  IADD3.X R96, P1, PT, R93, R96, RZ, P1, !PT ;  /* 0x000000605d607210 */ /* 0x000fc40000f3e4ff */
[----:B------:R-:W-:Y:S01]  /*bc450*/  SHF.L.W.U32.HI R120, R62, 0x1, R60 ;  /* 0x000000013e787819 */ /* 0x000fe20000010e3c */
[----:B------:R-:W-:Y:S01]  /*bc460*/  IMAD.WIDE.U32 R50, R43, 0x30000000, RZ ;  /* 0x300000002b327825 */ /* 0x000fe200078e00ff */
[----:B------:R-:W-:-:S03]  /*bc470*/  IADD3.X R101, P0, PT, R101, R75, RZ, P0, !PT ;  /* 0x0000004b65657210 */ /* 0x000fc6000071e4ff */
[----:B------:R-:W-:Y:S01]  /*bc480*/  IMAD.WIDE.U32 R102, R43, -0x45f6b800, RZ ;  /* 0xba0948002b667825 */ /* 0x000fe200078e00ff */
[----:B------:R-:W-:-:S03]  /*bc490*/  IADD3.X R81, P0, PT, R110, R81, RZ, P0, !PT ;  /* 0x000000516e517210 */ /* 0x000fc6000071e4ff */
[----:B------:R-:W-:Y:S02]  /*bc4a0*/  IMAD.X R95, RZ, RZ, RZ, P5 ;  /* 0x000000ffff5f7224 */ /* 0x000fe400028e06ff */
[----:B------:R-:W-:Y:S02]  /*bc4b0*/  IMAD.MOV.U32 R94, RZ, RZ, R53 ;  /* 0x000000ffff5e7224 */ /* 0x000fe400078e0035 */
[C-C-:B------:R-:W-:Y:S02]  /*bc4c0*/  IMAD R115, R42.reuse, 0x170b5d44, R50.reuse ;  /* 0x170b5d442a737824 */ /* 0x140fe400078e0232 */
[C---:B------:R-:W-:Y:S02]  /*bc4d0*/  IMAD R111, R42.reuse, 0x170b5d44, R50 ;  /* 0x170b5d442a6f7824 */ /* 0x040fe400078e0232 */
[C-C-:B------:R-:W-:Y:S02]  /*bc4e0*/  IMAD R119, R42.reuse, 0x1ef3622f, R102.reuse ;  /* 0x1ef3622f2a777824 */ /* 0x140fe400078e0266 */
[----:B------:R-:W-:-:S02]  /*bc4f0*/  IMAD R121, R42, 0x1ef3622f, R102 ;  /* 0x1ef3622f2a797824 */ /* 0x000fc400078e0266 */
[----:B------:R-:W-:-:S04]  /*bc500*/  IMAD.WIDE.U32.X R94, R43, -0x7af74000, R94, P3 ;  /* 0x8508c0002b5e7825 */ /* 0x000fc800018e045e */
[----:B------:R-:W-:-:S04]  /*bc510*/  IMAD.WIDE.U32 R92, R42, 0x30000000, RZ ;  /* 0x300000002a5c7825 */ /* 0x000fc800078e00ff */
[----:B------:R-:W-:-:S04]  /*bc520*/  IMAD.WIDE.U32 R52, R43, 0xf5138f, RZ ;  /* 0x00f5138f2b347825 */ /* 0x000fc800078e00ff */
[----:B------:R-:W-:-:S04]  /*bc530*/  IMAD.WIDE.U32 R50, P5, R42, 0x170b5d44, R50 ;  /* 0x170b5d442a327825 */ /* 0x000fc800078a0032 */
[----:B------:R-:W-:Y:S01]  /*bc540*/  IMAD.WIDE.U32 R102, P3, R42, 0x1ef3622f, R102 ;  /* 0x1ef3622f2a667825 */ /* 0x000fe20007860066 */
[----:B------:R-:W-:-:S03]  /*bc550*/  MOV R84, R51 ;  /* 0x0000003300547202 */ /* 0x000fc60000000f00 */
[----:B------:R-:W-:Y:S02]  /*bc560*/  IMAD.IADD R97, R97, 0x1, R85 ;  /* 0x0000000161617824 */ /* 0x000fe400078e0255 */
[----:B------:R-:W-:Y:S01]  /*bc570*/  IMAD.X R71, RZ, RZ, RZ, P3 ;  /* 0x000000ffff477224 */ /* 0x000fe200018e06ff */
[----:B------:R-:W-:Y:S01]  /*bc580*/  IADD3 RZ, P3, PT, R50, R93, RZ ;  /* 0x0000005d32ff7210 */ /* 0x000fe20007f7e0ff */
[--C-:B------:R-:W-:Y:S01]  /*bc590*/  IMAD R123, R42, 0x1a22d9f3, R52.reuse ;  /* 0x1a22d9f32a7b7824 */ /* 0x100fe200078e0234 */
[----:B------:R-:W-:Y:S01]  /*bc5a0*/  IADD3.X R97, P1, PT, R126, R97, RZ, P1, !PT ;  /* 0x000000617e617210 */ /* 0x000fe20000f3e4ff */
[C-C-:B------:R-:W-:Y:S02]  /*bc5b0*/  IMAD R122, R42.reuse, 0x1a22d9f3, R52.reuse ;  /* 0x1a22d9f32a7a7824 */ /* 0x140fe400078e0234 */
[----:B------:R-:W-:Y:S01]  /*bc5c0*/  IMAD.X R85, RZ, RZ, RZ, P5 ;  /* 0x000000ffff557224 */ /* 0x000fe200028e06ff */
[----:B------:R-:W-:Y:S01]  /*bc5d0*/  IADD3.X R131, P1, PT, RZ, RZ, RZ, P1, !PT ;  /* 0x000000ffff837210 */ /* 0x000fe20000f3e4ff */
[----:B------:R-:W-:-:S04]  /*bc5e0*/  IMAD.WIDE.U32 R52, P5, R42, 0x1a22d9f3, R52 ;  /* 0x1a22d9f32a347825 */ /* 0x000fc800078a0034 */
[----:B------:R-:W-:-:S04]  /*bc5f0*/  IMAD.WIDE.U32 R74, R42, -0x45f6b800, RZ ;  /* 0xba0948002a4a7825 */ /* 0x000fc800078e00ff */
[----:B------:R-:W-:-:S04]  /*bc600*/  IMAD.WIDE.U32 R62, R42, 0xf5138f, RZ ;  /* 0x00f5138f2a3e7825 */ /* 0x000fc800078e00ff */
[----:B------:R-:W-:Y:S01]  /*bc610*/  IMAD.X R51, RZ, RZ, RZ, P5 ;  /* 0x000000ffff337224 */ /* 0x000fe200028e06ff */
[----:B------:R-:W-:Y:S01]  /*bc620*/  IADD3 RZ, P5, PT, R102, R75, RZ ;  /* 0x0000004b66ff7210 */ /* 0x000fe20007fbe0ff */
[----:B------:R-:W-:Y:S01]  /*bc630*/  IMAD.WIDE.U32.X R84, R43, 0x170b5d44, R84, P3 ;  /* 0x170b5d442b547825 */ /* 0x000fe200018e0454 */
[----:B------:R-:W-:-:S03]  /*bc640*/  IADD3 RZ, P3, PT, R52, R63, RZ ;  /* 0x0000003f34ff7210 */ /* 0x000fc60007f7e0ff */
[----:B------:R-:W-:Y:S02]  /*bc650*/  IMAD.MOV.U32 R70, RZ, RZ, R103 ;  /* 0x000000ffff467224 */ /* 0x000fe400078e0067 */
[----:B------:R-:W-:Y:S02]  /*bc660*/  IMAD.MOV.U32 R50, RZ, RZ, R53 ;  /* 0x000000ffff327224 */ /* 0x000fe400078e0035 */
[----:B------:R-:W-:-:S04]  /*bc670*/  IMAD.WIDE.U32 R52, R43, 0x6ca1493b, RZ ;  /* 0x6ca1493b2b347825 */ /* 0x000fc800078e00ff */
[----:B------:R-:W-:-:S04]  /*bc680*/  IMAD.WIDE.U32 R102, R36, R27, R24 ;  /* 0x0000001b24667225 */ /* 0x000fc800078e0018 */
[----:B------:R-:W-:Y:S01]  /*bc690*/  IMAD.WIDE.U32.X R50, R43, 0x1a22d9f3, R50, P3 ;  /* 0x1a22d9f32b327825 */ /* 0x000fe200018e0432 */
[----:B------:R-:W-:-:S03]  /*bc6a0*/  IADD3 RZ, P3, PT, R102, R56, RZ ;  /* 0x0000003866ff7210 */ /* 0x000fc60007f7e0ff */
[C-C-:B------:R-:W-:Y:S02]  /*bc6b0*/  IMAD R27, R42.reuse, -0x39c4fa40, R52.reuse ;  /* 0xc63b05c02a1b7824 */ /* 0x140fe400078e0234 */
[----:B------:R-:W-:Y:S02]  /*bc6c0*/  IMAD R126, R42, -0x39c4fa40, R52 ;  /* 0xc63b05c02a7e7824 */ /* 0x000fe400078e0234 */
[----:B------:R-:W-:-:S04]  /*bc6d0*/  IMAD.WIDE.U32.X R70, R43, 0x1ef3622f, R70, P5 ;  /* 0x1ef3622f2b467825 */ /* 0x000fc800028e0446 */
[----:B------:R-:W-:Y:S02]  /*bc6e0*/  IMAD.IADD R55, R107, 0x1, R55 ;  /* 0x000000016b377824 */ /* 0x000fe400078e0237 */
[----:B------:R-:W-:-:S03]  /*bc6f0*/  IMAD.WIDE.U32 R52, P5, R42, -0x39c4fa40, R52 ;  /* 0xc63b05c02a347825 */ /* 0x000fc600078a0034 */
[----:B------:R-:W-:Y:S01]  /*bc700*/  IADD3.X R120, P2, PT, R120, R55, RZ, P2, !PT ;  /* 0x0000003778787210 */ /* 0x000fe2000175e4ff */
[----:B------:R-:W-:Y:S02]  /*bc710*/  IMAD.IADD R103, R103, 0x1, R54 ;  /* 0x0000000167677824 */ /* 0x000fe400078e0236 */
[----:B------:R-:W-:Y:S01]  /*bc720*/  IMAD.WIDE.U32 R56, R42, 0x6ca1493b, RZ ;  /* 0x6ca1493b2a387825 */ /* 0x000fe200078e00ff */
[----:B------:R-:W-:Y:S02]  /*bc730*/  IADD3.X R101, P0, PT, R101, R120, RZ, P0, !PT ;  /* 0x0000007865657210 */ /* 0x000fe4000071e4ff */
[----:B------:R-:W-:Y:S01]  /*bc740*/  IADD3.X RZ, P3, PT, R103, R45, RZ, P3, !PT ;  /* 0x0000002d67ff7210 */ /* 0x000fe20001f7e4ff */
[----:B------:R-:W-:-:S03]  /*bc750*/  IMAD.WIDE.U32 R24, R43, 0x17c510ea, RZ ;  /* 0x17c510ea2b187825 */ /* 0x000fc600078e00ff */
[----:B------:R-:W-:Y:S01]  /*bc760*/  IADD3.X R45, P3, PT, RZ, R72, RZ, P3, !PT ;  /* 0x00000048ff2d7210 */ /* 0x000fe20001f7e4ff */
[----:B------:R-:W-:Y:S01]  /*bc770*/  IMAD.X R133, RZ, RZ, RZ, P1 ;  /* 0x000000ffff857224 */ /* 0x000fe200008e06ff */
[----:B------:R-:W-:Y:S01]  /*bc780*/  IADD3 RZ, P1, PT, R52, R57, RZ ;  /* 0x0000003934ff7210 */ /* 0x000fe20007f3e0ff */
[----:B------:R-:W-:Y:S01]  /*bc790*/  IMAD.X R55, RZ, RZ, RZ, P5 ;  /* 0x000000ffff377224 */ /* 0x000fe200028e06ff */
[----:B------:R-:W-:Y:S01]  /*bc7a0*/  IADD3.X R72, P3, PT, RZ, R73, RZ, P3, !PT ;  /* 0x00000049ff487210 */ /* 0x000fe20001f7e4ff */
[----:B------:R-:W-:Y:S02]  /*bc7b0*/  IMAD.MOV.U32 R54, RZ, RZ, R53 ;  /* 0x000000ffff367224 */ /* 0x000fe400078e0035 */
[C-C-:B------:R-:W-:Y:S02]  /*bc7c0*/  IMAD R129, R42.reuse, 0x1ae3a46, R24.reuse ;  /* 0x01ae3a462a817824 */ /* 0x140fe400078e0218 */
[C-C-:B------:R-:W-:Y:S02]  /*bc7d0*/  IMAD R127, R42.reuse, 0x1ae3a46, R24.reuse ;  /* 0x01ae3a462a7f7824 */ /* 0x140fe400078e0218 */
[----:B------:R-:W-:-:S04]  /*bc7e0*/  IMAD.WIDE.U32 R24, P5, R42, 0x1ae3a46, R24 ;  /* 0x01ae3a462a187825 */ /* 0x000fc800078a0018 */
[----:B------:R-:W-:-:S04]  /*bc7f0*/  IMAD.WIDE.U32 R106, R42, 0x17c510ea, RZ ;  /* 0x17c510ea2a6a7825 */ /* 0x000fc800078e00ff */
[----:B------:R-:W-:Y:S01]  /*bc800*/  IMAD.IADD R87, R87, 0x1, R99 ;  /* 0x0000000157577824 */ /* 0x000fe200078e0263 */
[----:B------:R-:W-:Y:S01]  /*bc810*/  IADD3 R129, PT, PT, R129, R107, RZ ;  /* 0x0000006b81817210 */ /* 0x000fe20007ffe0ff */
[----:B------:R-:W-:Y:S01]  /*bc820*/  IMAD.WIDE.U32.X R54, R43, -0x39c4fa40, R54, P1 ;  /* 0xc63b05c02b367825 */ /* 0x000fe200008e0436 */
[----:B------:R-:W-:-:S03]  /*bc830*/  IADD3 RZ, P1, PT, R96, R98, RZ ;  /* 0x0000006260ff7210 */ /* 0x000fc60007f3e0ff */
[----:B------:R-:W-:Y:S01]  /*bc840*/  IMAD.X R105, RZ, RZ, RZ, P5 ;  /* 0x000000ffff697224 */ /* 0x000fe200028e06ff */
[----:B------:R-:W-:Y:S01]  /*bc850*/  IADD3 RZ, P5, PT, R24, R107, RZ ;  /* 0x0000006b18ff7210 */ /* 0x000fe20007fbe0ff */
[----:B------:R-:W-:Y:S01]  /*bc860*/  IMAD.MOV.U32 R104, RZ, RZ, R25 ;  /* 0x000000ffff687224 */ /* 0x000fe200078e0019 */
[----:B------:R-:W-:Y:S01]  /*bc870*/  IADD3.X RZ, P1, PT, R97, R87, RZ, P1, !PT ;  /* 0x0000005761ff7210 */ /* 0x000fe20000f3e4ff */
[----:B------:R-:W-:Y:S01]  /*bc880*/  IMAD.WIDE.U32 R46, R48, -0x45f6b800, R46 ;  /* 0xba094800302e7825 */ /* 0x000fe200078e002e */
[----:B------:R-:W-:Y:S02]  /*bc890*/  IADD3.X R24, P3, PT, R45, R32, RZ, P3, !PT ;  /* 0x000000202d187210 */ /* 0x000fe40001f7e4ff */
[----:B------:R-:W-:Y:S01]  /*bc8a0*/  IADD3.X R131, P1, PT, R131, R78, RZ, P1, !PT ;  /* 0x0000004e83837210 */ /* 0x000fe20000f3e4ff */
[----:B------:R-:W-:Y:S01]  /*bc8b0*/  IMAD.WIDE.U32.X R104, R43, 0x1ae3a46, R104, P5 ;  /* 0x01ae3a462b687825 */ /* 0x000fe200028e0468 */
[----:B------:R-:W-:Y:S02]  /*bc8c0*/  IADD3.X R43, P4, PT, RZ, R94, RZ, P4, !PT ;  /* 0x0000005eff2b7210 */ /* 0x000fe4000279e4ff */
[----:B------:R-:W-:Y:S01]  /*bc8d0*/  IADD3 RZ, P5, PT, R24, R118, RZ ;  /* 0x0000007618ff7210 */ /* 0x000fe20007fbe0ff */
[----:B------:R-:W-:Y:S01]  /*bc8e0*/  IMAD.IADD R100, R77, 0x1, R100 ;  /* 0x000000014d647824 */ /* 0x000fe200078e0264 */
[----:B------:R-:W-:Y:S01]  /*bc8f0*/  IADD3.X R25, P3, PT, R72, R49, RZ, P3, !PT ;  /* 0x0000003148197210 */ /* 0x000fe20001f7e4ff */
[----:B------:R-:W-:Y:S01]  /*bc900*/  IMAD.IADD R69, R47, 0x1, R69 ;  /* 0x000000012f457824 */ /* 0x000fe200078e0245 */
[----:B------:R-:W-:Y:S01]  /*bc910*/  IADD3.X R133, P1, PT, R133, R79, RZ, P1, !PT ;  /* 0x0000004f85857210 */ /* 0x000fe20000f3e4ff */
[----:B------:R-:W-:Y:S01]  /*bc920*/  IMAD.WIDE.U32 R102, R31, R29, R102 ;  /* 0x0000001d1f667225 */ /* 0x000fe200078e0066 */
[----:B------:R-:W-:-:S02]  /*bc930*/  IADD3.X R94, P4, PT, RZ, R95, RZ, P4, !PT ;  /* 0x0000005fff5e7210 */ /* 0x000fc4000279e4ff */
[----:B------:R-:W-:Y:S01]  /*bc940*/  IADD3.X RZ, P5, PT, R25, R28, RZ, P5, !PT ;  /* 0x0000001c19ff7210 */ /* 0x000fe20002fbe4ff */
[----:B------:R-:W-:Y:S01]  /*bc950*/  IMAD.IADD R115, R115, 0x1, R93 ;  /* 0x0000000173737824 */ /* 0x000fe200078e025d */
[----:B------:R-:W-:Y:S01]  /*bc960*/  IADD3.X R53, P3, PT, RZ, RZ, RZ, P3, !PT ;  /* 0x000000ffff357210 */ /* 0x000fe20001f7e4ff */
        /* <DEDUP_REMOVED lines=9> */
[----:B------:R-:W-:Y:S01]  /*bca00*/  IMAD.WIDE.U32 R24, R36, R29, R24 ;  /* 0x0000001d24187225 */ /* 0x000fe200078e0018 */
[----:B------:R-:W-:-:S02]  /*bca10*/  IADD3.X R53, PT, PT, R117, RZ, RZ, P5, P3 ;  /* 0x000000ff75357210 */ /* 0x000fc40002fe64ff */
[----:B------:R-:W-:Y:S01]  /*bca20*/  IADD3 RZ, P3, PT, R46, R92, RZ ;  /* 0x0000005c2eff7210 */ /* 0x000fe20007f7e0ff */
[----:B------:R-:W-:Y:S01]  /*bca30*/  IMAD.IADD R87, R25, 0x1, R86 ;  /* 0x0000000119577824 */ /* 0x000fe200078e0256 */
[----:B------:R-:W-:Y:S01]  /*bca40*/  IADD3.X R49, P1, PT, RZ, RZ, RZ, P1, !PT ;  /* 0x000000ffff317210 */ /* 0x000fe20000f3e4ff */
[----:B------:R-:W-:Y:S01]  /*bca50*/  IMAD.IADD R61, R113, 0x1, R61 ;  /* 0x00000001713d7824 */ /* 0x000fe200078e023d */
[----:B------:R-:W-:Y:S01]  /*bca60*/  IADD3.X R69, P4, PT, RZ, RZ, RZ, P4, !PT ;  /* 0x000000ffff457210 */ /* 0x000fe2000279e4ff */
[----:B------:R-:W-:Y:S01]  /*bca70*/  IMAD.IADD R123, R123, 0x1, R63 ;  /* 0x000000017b7b7824 */ /* 0x000fe200078e023f */
[----:B------:R-:W-:Y:S01]  /*bca80*/  SHF.L.W.U32.HI R43, R60, 0x1, R102 ;  /* 0x000000013c2b7819 */ /* 0x000fe20000010e66 */
[----:B------:R-:W-:Y:S01]  /*bca90*/  IMAD.X R65, RZ, RZ, RZ, P1 ;  /* 0x000000ffff417224 */ /* 0x000fe200008e06ff */
[----:B------:R-:W-:Y:S01]  /*bcaa0*/  IADD3.X RZ, P5, PT, R47, R115, RZ, P3, !PT ;  /* 0x000000732fff7210 */ /* 0x000fe20001fbe4ff */
[----:B------:R-:W-:Y:S01]  /*bcab0*/  IMAD.X R73, RZ, RZ, RZ, P4 ;  /* 0x000000ffff497224 */ /* 0x000fe200020e06ff */
[----:B------:R-:W-:Y:S01]  /*bcac0*/  IADD3.X R32, P1, PT, R43, R124, RZ, P2, !PT ;  /* 0x0000007c2b207210 */ /* 0x000fe2000173e4ff */
[----:B------:R-:W-:Y:S01]  /*bcad0*/  IMAD.WIDE.U32 R46, R42, 0x30000000, R46 ;  /* 0x300000002a2e7825 */ /* 0x000fe200078e002e */
[----:B------:R-:W-:-:S02]  /*bcae0*/  IADD3.X R69, P2, PT, R69, R84, RZ, P5, !PT ;  /* 0x0000005445457210 */ /* 0x000fc40002f5e4ff */
[----:B------:R-:W-:Y:S01]  /*bcaf0*/  IADD3 RZ, P4, PT, R76, R64, RZ ;  /* 0x000000404cff7210 */ /* 0x000fe20007f9e0ff */
[----:B------:R-:W-:Y:S01]  /*bcb00*/  IMAD.IADD R111, R47, 0x1, R111 ;  /* 0x000000012f6f7824 */ /* 0x000fe200078e026f */
[----:B------:R-:W-:Y:S01]  /*bcb10*/  IADD3.X R73, P2, PT, R73, R85, RZ, P2, !PT ;  /* 0x0000005549497210 */ /* 0x000fe2000175e4ff */
[----:B------:R-:W-:Y:S01]  /*bcb20*/  IMAD.IADD R47, R23, 0x1, R89 ;  /* 0x00000001172f7824 */ /* 0x000fe200078e0259 */
[----:B------:R-:W-:Y:S01]  /*bcb30*/  IADD3.X RZ, P4, PT, R77, R139, RZ, P4, !PT ;  /* 0x0000008b4dff7210 */ /* 0x000fe2000279e4ff */
[----:B------:R-:W-:Y:S01]  /*bcb40*/  IMAD R75, R46, -0x7af74001, -R111 ;  /* 0x8508bfff2e4b7824 */ /* 0x000fe200078e0a6f */
[----:B------:R-:W-:Y:S02]  /*bcb50*/  IADD3.X R96, P2, PT, R69, R96, RZ, P2, !PT ;  /* 0x0000006045607210 */ /* 0x000fe4000175e4ff */
[----:B------:R-:W-:Y:S02]  /*bcb60*/  IADD3.X R68, P4, PT, R49, R82, RZ, P4, !PT ;  /* 0x0000005231447210 */ /* 0x000fe4000279e4ff */
[----:B------:R-:W-:-:S02]  /*bcb70*/  IADD3 RZ, P3, PT, R52, R114, RZ ;  /* 0x0000007234ff7210 */ /* 0x000fc40007f7e0ff */
[----:B------:R-:W-:Y:S02]  /*bcb80*/  IADD3.X R97, P2, PT, R73, R28, RZ, P2, !PT ;  /* 0x0000001c49617210 */ /* 0x000fe4000175e4ff */
[----:B------:R-:W-:Y:S01]  /*bcb90*/  IADD3.X R82, P5, PT, R65, R83, RZ, P4, !PT ;  /* 0x0000005341527210 */ /* 0x000fe200027be4ff */
[----:B------:R-:W-:Y:S01]  /*bcba0*/  IMAD.WIDE.U32 R64, R46, -0x1, RZ ;  /* 0xffffffff2e407825 */ /* 0x000fe200078e00ff */
[----:B------:R-:W-:Y:S02]  /*bcbb0*/  IADD3.X RZ, P3, PT, R53, R67, RZ, P3, !PT ;  /* 0x0000004335ff7210 */ /* 0x000fe40001f7e4ff */
[----:B------:R-:W-:Y:S01]  /*bcbc0*/  IADD3.X R67, P0, PT, RZ, RZ, RZ, P0, !PT ;  /* 0x000000ffff437210 */ /* 0x000fe2000071e4ff */
[----:B------:R-:W-:Y:S01]  /*bcbd0*/  IMAD.IADD R23, R65, 0x1, R75 ;  /* 0x0000000141177824 */ /* 0x000fe200078e024b */
[----:B------:R-:W-:Y:S01]  /*bcbe0*/  IADD3.X R49, P2, PT, RZ, RZ, RZ, P2, !PT ;  /* 0x000000ffff317210 */ /* 0x000fe2000175e4ff */
[----:B------:R-:W-:Y:S01]  /*bcbf0*/  IMAD.WIDE.U32 R28, R64, 0x1, RZ ;  /* 0x00000001401c7825 */ /* 0x000fe200078e00ff */
[----:B------:R-:W-:-:S02]  /*bcc00*/  IADD3.X R68, P5, PT, R68, R81, RZ, P5, !PT ;  /* 0x0000005144447210 */ /* 0x000fc40002fbe4ff */
[----:B------:R-:W-:Y:S01]  /*bcc10*/  SHF.L.W.U32.HI R103, R102, 0x1, R45 ;  /* 0x0000000166677819 */ /* 0x000fe20000010e2d */
[----:B------:R-:W-:Y:S01]  /*bcc20*/  IMAD.X R43, RZ, RZ, RZ, P0 ;  /* 0x000000ffff2b7224 */ /* 0x000fe200000e06ff */
[----:B------:R-:W-:Y:S01]  /*bcc30*/  IADD3.X R26, P3, PT, RZ, R108, RZ, P3, !PT ;  /* 0x0000006cff1a7210 */ /* 0x000fe20001f7e4ff */
[----:B------:R-:W-:Y:S01]  /*bcc40*/  IMAD.X R73, RZ, RZ, RZ, P2 ;  /* 0x000000ffff497224 */ /* 0x000fe200010e06ff */
[----:B------:R-:W-:Y:S01]  /*bcc50*/  IADD3 RZ, P0, PT, R68, R88, RZ ;  /* 0x0000005844ff7210 */ /* 0x000fe20007f1e0ff */
[----:B------:R-:W-:Y:S01]  /*bcc60*/  IMAD.WIDE.U32 R52, R36, R31, R52 ;  /* 0x0000001f24347225 */ /* 0x000fe200078e0034 */
[----:B------:R-:W-:Y:S02]  /*bcc70*/  IADD3.X R69, P2, PT, R82, R101, RZ, P5, !PT ;  /* 0x0000006552457210 */ /* 0x000fe40002f5e4ff */
[----:B------:R-:W-:Y:S01]  /*bcc80*/  IADD3.X R124, P1, PT, R103, R125, RZ, P1, !PT ;  /* 0x0000007d677c7210 */ /* 0x000fe20000f3e4ff */
[----:B------:R-:W-:Y:S01]  /*bcc90*/  IMAD.X R109, RZ, RZ, R109, P3 ;  /* 0x000000ffff6d7224 */ /* 0x000fe200018e066d */
[----:B------:R-:W-:Y:S01]  /*bcca0*/  SHF.L.W.U32.HI R45, R45, 0x1, R24 ;  /* 0x000000012d2d7819 */ /* 0x000fe20000010e18 */
[----:B------:R-:W-:Y:S01]  /*bccb0*/  IMAD.IADD R53, R53, 0x1, R80 ;  /* 0x0000000135357824 */ /* 0x000fe200078e0250 */
[----:B------:R-:W-:-:S02]  /*bccc0*/  IADD3 RZ, P4, PT, R96, R74, RZ ;  /* 0x0000004a60ff7210 */ /* 0x000fc40007f9e0ff */
[----:B------:R-:W-:Y:S02]  /*bccd0*/  IADD3 RZ, P3, PT, R46, R28, RZ ;  /* 0x0000001c2eff7210 */ /* 0x000fe40007f7e0ff */
[----:B------:R-:W-:Y:S01]  /*bcce0*/  IADD3.X RZ, P0, PT, R69, R47, RZ, P0, !PT ;  /* 0x0000002f45ff7210 */ /* 0x000fe2000071e4ff */
[----:B------:R-:W-:Y:S01]  /*bccf0*/  IMAD.WIDE.U32 R46, R23, 0x1, RZ ;  /* 0x00000001172e7825 */ /* 0x000fe200078e00ff */
[----:B------:R-:W-:Y:S02]  /*bcd00*/  IADD3.X R112, P1, PT, R45, R112, RZ, P1, !PT ;  /* 0x000000702d707210 */ /* 0x000fe40000f3e4ff */
[----:B------:R-:W-:Y:S01]  /*bcd10*/  IADD3.X RZ, P4, PT, R97, R119, RZ, P4, !PT ;  /* 0x0000007761ff7210 */ /* 0x000fe2000279e4ff */
[----:B------:R-:W-:Y:S01]  /*bcd20*/  IMAD.WIDE.U32 R96, R42, -0x45f6b800, R96 ;  /* 0xba0948002a607825 */ /* 0x000fe200078e0060 */
[----:B------:R-:W-:Y:S02]  /*bcd30*/  IADD3.X R45, P2, PT, RZ, RZ, RZ, P2, !PT ;  /* 0x000000ffff2d7210 */ /* 0x000fe4000175e4ff */
[----:B------:R-:W-:Y:S01]  /*bcd40*/  SHF.L.W.U32.HI R28, R24, 0x1, R87 ;  /* 0x00000001181c7819 */ /* 0x000fe20000010e57 */
[----:B------:R-:W-:Y:S01]  /*bcd50*/  IMAD.WIDE.U32 R24, R48, 0x6ca1493b, R76 ;  /* 0x6ca1493b30187825 */ /* 0x000fe200078e004c */
[----:B------:R-:W-:-:S02]  /*bcd60*/  IADD3.X R75, P4, PT, R49, R70, RZ, P4, !PT ;  /* 0x00000046314b7210 */ /* 0x000fc4000279e4ff */
[----:B------:R-:W-:Y:S01]  /*bcd70*/  IADD3.X R65, PT, PT, RZ, RZ, RZ, P2, !PT ;  /* 0x000000ffff417210 */ /* 0x000fe200017fe4ff */
[C-C-:B------:R-:W-:Y:S01]  /*bcd80*/  IMAD R77, R64.reuse, -0x7af74000, R46.reuse ;  /* 0x8508c000404d7824 */ /* 0x140fe200078e022e */
[----:B------:R-:W-:Y:S01]  /*bcd90*/  IADD3.X R92, P0, PT, R45, R58, RZ, P0, !PT ;  /* 0x0000003a2d5c7210 */ /* 0x000fe2000071e4ff */
[----:B------:R-:W-:Y:S01]  /*bcda0*/  IMAD.WIDE.U32 R46, P5, R64, -0x7af74000, R46 ;  /* 0x8508c000402e7825 */ /* 0x000fe200078a002e */
[----:B------:R-:W-:Y:S02]  /*bcdb0*/  IADD3.X R76, P2, PT, R73, R71, RZ, P4, !PT ;  /* 0x00000047494c7210 */ /* 0x000fe4000275e4ff */
[----:B------:R-:W-:Y:S01]  /*bcdc0*/  IADD3.X R82, P0, PT, R65, R59, RZ, P0, !PT ;  /* 0x0000003b41527210 */ /* 0x000fe2000071e4ff */
[----:B------:R-:W-:Y:S01]  /*bcdd0*/  IMAD.WIDE.U32 R48, R48, 0x17c510ea, R68 ;  /* 0x17c510ea30307825 */ /* 0x000fe200078e0044 */
[C---:B------:R-:W-:Y:S02]  /*bcde0*/  IADD3 RZ, P4, PT, R29.reuse, R46, RZ ;  /* 0x0000002e1dff7210 */ /* 0x040fe40007f9e0ff */
[----:B------:R-:W-:Y:S01]  /*bcdf0*/  IADD3.X R31, P1, PT, R28, R61, RZ, P1, !PT ;  /* 0x0000003d1c1f7210 */ /* 0x000fe20000f3e4ff */
[----:B------:R-:W-:Y:S01]  /*bce00*/  IMAD.IADD R60, R29, 0x1, R77 ;  /* 0x000000011d3c7824 */ /* 0x000fe200078e024d */
[----:B------:R-:W-:Y:S01]  /*bce10*/  IADD3.X R24, P2, PT, R75, R24, RZ, P2, !PT ;  /* 0x000000184b187210 */ /* 0x000fe2000175e4ff */
[----:B------:R-:W-:Y:S01]  /*bce20*/  IMAD.WIDE.U32 R58, R23, 0x30000000, RZ ;  /* 0x30000000173a7825 */ /* 0x000fe200078e00ff */
[----:B------:R-:W-:-:S02]  /*bce30*/  SHF.L.W.U32.HI R87, R87, 0x1, R52 ;  /* 0x0000000157577819 */ /* 0x000fc40000010e34 */
[----:B------:R-:W-:Y:S01]  /*bce40*/  IADD3.X RZ, P3, PT, R111, R60, RZ, P3, !PT ;  /* 0x0000003c6fff7210 */ /* 0x000fe20001f7e4ff */
[----:B------:R-:W-:Y:S01]  /*bce50*/  IMAD.WIDE.U32 R68, R23, -0x45f6b800, RZ ;  /* 0xba09480017447825 */ /* 0x000fe200078e00ff */
[----:B------:R-:W-:-:S03]  /*bce60*/  IADD3.X R67, P0, PT, R92, R67, RZ, P0, !PT ;  /* 0x000000435c437210 */ /* 0x000fc6000071e4ff */
[----:B------:R-:W-:Y:S02]  /*bce70*/  IMAD.X R29, RZ, RZ, RZ, P5 ;  /* 0x000000ffff1d7224 */ /* 0x000fe400028e06ff */
[----:B------:R-:W-:Y:S02]  /*bce80*/  IMAD.MOV.U32 R28, RZ, RZ, R47 ;  /* 0x000000ffff1c7224 */ /* 0x000fe400078e002f */
[----:B------:R-:W-:Y:S02]  /*bce90*/  IMAD.IADD R25, R25, 0x1, R44 ;  /* 0x0000000119197824 */ /* 0x000fe400078e022c */
[C-C-:B------:R-:W-:Y:S02]  /*bcea0*/  IMAD R99, R64.reuse, 0x170b5d44, R58.reuse ;  /* 0x170b5d4440637824 */ /* 0x140fe400078e023a */
[----:B------:R-:W-:Y:S01]  /*bceb0*/  IMAD R83, R64, 0x170b5d44, R58 ;  /* 0x170b5d4440537824 */ /* 0x000fe200078e023a */
[----:B------:R-:W-:Y:S01]  /*bcec0*/  IADD3.X R25, P2, PT, R76, R25, RZ, P2, !PT ;  /* 0x000000194c197210 */ /* 0x000fe2000175e4ff */
[----:B------:R-:W-:-:S02]  /*bced0*/  IMAD R89, R64, 0x1ef3622f, R68 ;  /* 0x1ef3622f40597824 */ /* 0x000fc400078e0244 */
[----:B------:R-:W-:Y:S02]  /*bcee0*/  IMAD R65, R64, 0x1ef3622f, R68 ;  /* 0x1ef3622f40417824 */ /* 0x000fe400078e0244 */
[----:B------:R-:W-:-:S04]  /*bcef0*/  IMAD.WIDE.U32.X R28, R23, -0x7af74000, R28, P4 ;  /* 0x8508c000171c7825 */ /* 0x000fc800020e041c */
[----:B------:R-:W-:-:S04]  /*bcf00*/  IMAD.WIDE.U32 R44, R64, 0x30000000, RZ ;  /* 0x30000000402c7825 */ /* 0x000fc800078e00ff */
[----:B------:R-:W-:-:S04]  /*bcf10*/  IMAD.WIDE.U32 R72, R23, 0xf5138f, RZ ;  /* 0x00f5138f17487825 */ /* 0x000fc800078e00ff */
[----:B------:R-:W-:-:S04]  /*bcf20*/  IMAD.WIDE.U32 R58, P5, R64, 0x170b5d44, R58 ;  /* 0x170b5d44403a7825 */ /* 0x000fc800078a003a */
[----:B------:R-:W-:-:S04]  /*bcf30*/  IMAD.WIDE.U32 R68, P4, R64, 0x1ef3622f, R68 ;  /* 0x1ef3622f40447825 */ /* 0x000fc80007880044 */
[----:B------:R-:W-:Y:S01]  /*bcf40*/  IMAD.X R71, RZ, RZ, RZ, P4 ;  /* 0x000000ffff477224 */ /* 0x000fe200020e06ff */
[----:B------:R-:W-:Y:S01]  /*bcf50*/  IADD3 RZ, P4, PT, R58, R45, RZ ;  /* 0x0000002d3aff7210 */ /* 0x000fe20007f9e0ff */
[C-C-:B------:R-:W-:Y:S02]  /*bcf60*/  IMAD R85, R64.reuse, 0x1a22d9f3, R72.reuse ;  /* 0x1a22d9f340557824 */ /* 0x140fe400078e0248 */
[C-C-:B------:R-:W-:Y:S02]  /*bcf70*/  IMAD R84, R64.reuse, 0x1a22d9f3, R72.reuse ;  /* 0x1a22d9f340547824 */ /* 0x140fe400078e0248 */
[----:B------:R-:W-:Y:S02]  /*bcf80*/  IMAD.X R61, RZ, RZ, RZ, P5 ;  /* 0x000000ffff3d7224 */ /* 0x000fe400028e06ff */
[----:B------:R-:W-:Y:S02]  /*bcf90*/  IMAD.MOV.U32 R60, RZ, RZ, R59 ;  /* 0x000000ffff3c7224 */ /* 0x000fe400078e003b */
[----:B------:R-:W-:-:S04]  /*bcfa0*/  IMAD.WIDE.U32 R72, P5, R64, 0x1a22d9f3, R72 ;  /* 0x1a22d9f340487825 */ /* 0x000fc800078a0048 */
[----:B------:R-:W-:-:S04]  /*bcfb0*/  IMAD.WIDE.U32 R58, R64, 0xf5138f, RZ ;  /* 0x00f5138f403a7825 */ /* 0x000fc800078e00ff */
[----:B------:R-:W-:-:S04]  /*bcfc0*/  IMAD.WIDE.U32 R46, R64, -0x45f6b800, RZ ;  /* 0xba094800402e7825 */ /* 0x000fc800078e00ff */
[----:B------:R-:W-:Y:S01]  /*bcfd0*/  IMAD.WIDE.U32.X R60, R23, 0x170b5d44, R60, P4 ;  /* 0x170b5d44173c7825 */ /* 0x000fe200020e043c */
[----:B------:R-:W-:-:S03]  /*bcfe0*/  IADD3 RZ, P4, PT, R72, R59, RZ ;  /* 0x0000003b48ff7210 */ /* 0x000fc60007f9e0ff */
[----:B------:R-:W-:Y:S01]  /*bcff0*/  IMAD.X R75, RZ, RZ, RZ, P5 ;  /* 0x000000ffff4b7224 */ /* 0x000fe200028e06ff */
[----:B------:R-:W-:Y:S01]  /*bd000*/  IADD3 RZ, P5, PT, R68, R47, RZ ;  /* 0x0000002f44ff7210 */ /* 0x000fe20007fbe0ff */
[----:B------:R-:W-:Y:S02]  /*bd010*/  IMAD.MOV.U32 R74, RZ, RZ, R73 ;  /* 0x000000ffff4a7224 */ /* 0x000fe400078e0049 */
[----:B------:R-:W-:-:S04]  /*bd020*/  IMAD.WIDE.U32 R72, R23, 0x6ca1493b, RZ ;  /* 0x6ca1493b17487825 */ /* 0x000fc800078e00ff */
[----:B------:R-:W-:Y:S02]  /*bd030*/  IMAD.MOV.U32 R70, RZ, RZ, R69 ;  /* 0x000000ffff467224 */ /* 0x000fe400078e0045 */
[C-C-:B------:R-:W-:Y:S02]  /*bd040*/  IMAD R93, R64.reuse, -0x39c4fa40, R72.reuse ;  /* 0xc63b05c0405d7824 */ /* 0x140fe400078e0248 */
[----:B------:R-:W-:Y:S02]  /*bd050*/  IMAD R86, R64, -0x39c4fa40, R72 ;  /* 0xc63b05c040567824 */ /* 0x000fe400078e0248 */
[----:B------:R-:W-:-:S04]  /*bd060*/  IMAD.WIDE.U32.X R70, R23, 0x1ef3622f, R70, P5 ;  /* 0x1ef3622f17467825 */ /* 0x000fc800028e0446 */
[----:B------:R-:W-:-:S04]  /*bd070*/  IMAD.WIDE.U32 R76, R23, 0x17c510ea, RZ ;  /* 0x17c510ea174c7825 */ /* 0x000fc800078e00ff */
[----:B------:R-:W-:-:S04]  /*bd080*/  IMAD.WIDE.U32 R72, P5, R64, -0x39c4fa40, R72 ;  /* 0xc63b05c040487825 */ /* 0x000fc800078a0048 */
[----:B------:R-:W-:Y:S01]  /*bd090*/  IMAD.X R63, RZ, RZ, RZ, P5 ;  /* 0x000000ffff3f7224 */ /* 0x000fe200028e06ff */
[----:B------:R-:W-:Y:S01]  /*bd0a0*/  IADD3.X R101, P5, PT, RZ, RZ, RZ, P2, !PT ;  /* 0x000000ffff657210 */ /* 0x000fe200017be4ff */
[----:B------:R-:W-:Y:S01]  /*bd0b0*/  IMAD.WIDE.U32.X R74, R23, 0x1a22d9f3, R74, P4 ;  /* 0x1a22d9f3174a7825 */ /* 0x000fe200020e044a */
[----:B------:R-:W-:-:S03]  /*bd0c0*/  IADD3 RZ, P2, PT, R24, R62, RZ ;  /* 0x0000003e18ff7210 */ /* 0x000fc60007f5e0ff */
[----:B------:R-:W-:Y:S01]  /*bd0d0*/  IMAD.WIDE.U32 R80, P4, R64, 0x1ae3a46, R76 ;  /* 0x01ae3a4640507825 */ /* 0x000fe2000788004c */
[----:B------:R-:W-:-:S03]  /*bd0e0*/  IADD3.X RZ, P2, PT, R25, R123, RZ, P2, !PT ;  /* 0x0000007b19ff7210 */ /* 0x000fc6000175e4ff */
[----:B------:R-:W-:Y:S01]  /*bd0f0*/  IMAD.WIDE.U32 R68, R64, 0x6ca1493b, RZ ;  /* 0x6ca1493b40447825 */ /* 0x000fe200078e00ff */
[----:B------:R-:W-:Y:S02]  /*bd100*/  IADD3.X R79, PT, PT, RZ, RZ, RZ, P4, !PT ;  /* 0x000000ffff4f7210 */ /* 0x000fe400027fe4ff */
[----:B------:R-:W-:Y:S01]  /*bd110*/  IADD3.X R101, P2, PT, R101, R50, RZ, P2, !PT ;  /* 0x0000003265657210 */ /* 0x000fe2000175e4ff */
[----:B------:R-:W-:Y:S01]  /*bd120*/  IMAD.MOV.U32 R78, RZ, RZ, R81 ;  /* 0x000000ffff4e7224 */ /* 0x000fe200078e0051 */
[----:B------:R-:W-:Y:S01]  /*bd130*/  IADD3.X R81, P3, PT, RZ, R28, RZ, P3, !PT ;  /* 0x0000001cff517210 */ /* 0x000fe20001f7e4ff */
[----:B------:R-:W-:Y:S01]  /*bd140*/  IMAD.X R103, RZ, RZ, RZ, P5 ;  /* 0x000000ffff677224 */ /* 0x000fe200028e06ff */
[----:B------:R-:W-:Y:S01]  /*bd150*/  IADD3 RZ, P4, PT, R72, R69, RZ ;  /* 0x0000004548ff7210 */ /* 0x000fe20007f9e0ff */
[C-C-:B------:R-:W-:Y:S01]  /*bd160*/  IMAD R95, R64.reuse, 0x1ae3a46, R76.reuse ;  /* 0x01ae3a46405f7824 */ /* 0x140fe200078e024c */
[----:B------:R-:W-:Y:S01]  /*bd170*/  IADD3.X R72, P3, PT, RZ, R29, RZ, P3, !PT ;  /* 0x0000001dff487210 */ /* 0x000fe20001f7e4ff */
[C---:B------:R-:W-:Y:S01]  /*bd180*/  IMAD R88, R64.reuse, 0x1ae3a46, R76 ;  /* 0x01ae3a4640587824 */ /* 0x040fe200078e024c */
[----:B------:R-:W-:Y:S01]  /*bd190*/  IADD3.X R103, P2, PT, R103, R51, RZ, P2, !PT ;  /* 0x0000003367677210 */ /* 0x000fe2000175e4ff */
[----:B------:R-:W-:Y:S01]  /*bd1a0*/  IMAD.WIDE.U32 R76, R64, 0x17c510ea, RZ ;  /* 0x17c510ea404c7825 */ /* 0x000fe200078e00ff */
[----:B------:R-:W-:-:S02]  /*bd1b0*/  IADD3.X R28, P3, PT, R81, R96, RZ, P3, !PT ;  /* 0x00000060511c7210 */ /* 0x000fc40001f7e4ff */
[----:B------:R-:W-:Y:S01]  /*bd1c0*/  IADD3.X R48, P2, PT, R101, R48, RZ, P2, !PT ;  /* 0x0000003065307210 */ /* 0x000fe2000175e4ff */
[----:B------:R-:W-:Y:S01]  /*bd1d0*/  IMAD.IADD R121, R97, 0x1, R121 ;  /* 0x0000000161797824 */ /* 0x000fe200078e0279 */
[----:B------:R-:W-:Y:S01]  /*bd1e0*/  IADD3 RZ, P5, PT, R80, R77, RZ ;  /* 0x0000004d50ff7210 */ /* 0x000fe20007fbe0ff */
[----:B------:R-:W-:Y:S01]  /*bd1f0*/  IMAD.WIDE.U32 R50, R33, R36, RZ ;  /* 0x0000002421327225 */ /* 0x000fe200078e00ff */
[----:B------:R-:W-:Y:S02]  /*bd200*/  IADD3.X R81, P0, PT, R82, R43, RZ, P0, !PT ;  /* 0x0000002b52517210 */ /* 0x000fe4000071e4ff */
[----:B------:R-:W-:Y:S01]  /*bd210*/  IADD3.X R29, P3, PT, R72, R121, RZ, P3, !PT ;  /* 0x00000079481d7210 */ /* 0x000fe20001f7e4ff */
[----:B------:R-:W-:Y:S01]  /*bd220*/  IMAD.MOV.U32 R62, RZ, RZ, R73 ;  /* 0x000000ffff3e7224 */ /* 0x000fe200078e0049 */
[----:B------:R-:W-:Y:S01]  /*bd230*/  SHF.L.W.U32.HI R73, R52, 0x1, R53 ;  /* 0x0000000134497819 */ /* 0x000fe20000010e35 */
[----:B------:R-:W-:Y:S01]  /*bd240*/  IMAD.IADD R66, R49, 0x1, R66 ;  /* 0x0000000131427824 */ /* 0x000fe200078e0242 */
[----:B------:R-:W-:Y:S01]  /*bd250*/  IADD3.X R97, P3, PT, RZ, RZ, RZ, P3, !PT ;  /* 0x000000ffff617210 */ /* 0x000fe20001f7e4ff */
[----:B------:R-:W-:Y:S01]  /*bd260*/  IMAD R52, R36, R33, R50 ;  /* 0x0000002124347224 */ /* 0x000fe200078e0232 */
[----:B------:R-:W-:Y:S01]  /*bd270*/  SHF.L.W.U32.HI R53, R53, 0x1, R26 ;  /* 0x0000000135357819 */ /* 0x000fe20000010e1a */
[----:B------:R-:W-:Y:S01]  /*bd280*/  IMAD.WIDE.U32.X R62, R23, -0x39c4fa40, R62, P4 ;  /* 0xc63b05c0173e7825 */ /* 0x000fe200020e043e */
[----:B------:R-:W-:-:S03]  /*bd290*/  IADD3.X R49, P2, PT, R103, R66, RZ, P2, !PT ;  /* 0x0000004267317210 */ /* 0x000fc6000175e4ff */
[----:B------:R-:W-:-:S04]  /*bd2a0*/  IMAD.WIDE.U32 R50, P4, R36, R33, R50 ;  /* 0x0000002124327225 */ /* 0x000fc80007880032 */
[----:B------:R-:W-:Y:S01]  /*bd2b0*/  IMAD.WIDE.U32.X R78, R23, 0x1ae3a46, R78, P5 ;  /* 0x01ae3a46174e7825 */ /* 0x000fe200028e044e */
[----:B------:R-:W-:-:S03]  /*bd2c0*/  IADD3.X R80, P5, PT, RZ, RZ, RZ, P0, !PT ;  /* 0x000000ffff507210 */ /* 0x000fc600007be4ff */
[----:B------:R-:W-:Y:S01]  /*bd2d0*/  IMAD.X R43, RZ, RZ, RZ, P4 ;  /* 0x000000ffff2b7224 */ /* 0x000fe200020e06ff */
[----:B------:R-:W-:Y:S01]  /*bd2e0*/  IADD3 RZ, P4, PT, R28, R44, RZ ;  /* 0x0000002c1cff7210 */ /* 0x000fe20007f9e0ff */
[----:B------:R-:W-:Y:S01]  /*bd2f0*/  IMAD.IADD R23, R99, 0x1, R45 ;  /* 0x0000000163177824 */ /* 0x000fe200078e022d */
[----:B------:R-:W-:Y:S01]  /*bd300*/  IADD3.X R45, P2, PT, RZ, RZ, RZ, P2, !PT ;  /* 0x000000ffff2d7210 */ /* 0x000fe2000175e4ff */
[----:B------:R-:W-:Y:S01]  /*bd310*/  IMAD.X R99, RZ, RZ, RZ, P3 ;  /* 0x000000ffff637224 */ /* 0x000fe200018e06ff */
[----:B------:R-:W-:Y:S01]  /*bd320*/  IADD3.X R32, P3, PT, R67, R32, RZ, P0, !PT ;  /* 0x0000002043207210 */ /* 0x000fe2000077e4ff */
[----:B------:R-:W-:Y:S01]  /*bd330*/  IMAD.IADD R67, R27, 0x1, R57 ;  /* 0x000000011b437824 */ /* 0x000fe200078e0239 */
[----:B------:R-:W-:Y:S01]  /*bd340*/  IADD3.X RZ, P4, PT, R29, R23, RZ, P4, !PT ;  /* 0x000000171dff7210 */ /* 0x000fe2000279e4ff */
[----:B------:R-:W-:Y:S01]  /*bd350*/  IMAD.X R57, RZ, RZ, RZ, P2 ;  /* 0x000000ffff397224 */ /* 0x000fe200010e06ff */
[----:B------:R-:W-:Y:S01]  /*bd360*/  IADD3 RZ, P2, PT, R48, R56, RZ ;  /* 0x0000003830ff7210 */ /* 0x000fe20007f5e0ff */
[----:B------:R-:W-:Y:S01]  /*bd370*/  IMAD.WIDE.U32 R24, R42, 0xf5138f, R24 ;  /* 0x00f5138f2a187825 */ /* 0x000fe200078e0018 */
[----:B------:R-:W-:-:S02]  /*bd380*/  IADD3.X R97, P4, PT, R97, R60, RZ, P4, !PT ;  /* 0x0000003c61617210 */ /* 0x000fc4000279e4ff */
[----:B------:R-:W-:Y:S01]  /*bd390*/  IADD3.X RZ, P2, PT, R49, R67, RZ, P2, !PT ;  /* 0x0000004331ff7210 */ /* 0x000fe2000175e4ff */
[----:B------:R-:W-:Y:S01]  /*bd3a0*/  IMAD.IADD R122, R25, 0x1, R122 ;  /* 0x00000001197a7824 */ /* 0x000fe200078e027a */
[----:B------:R-:W-:Y:S01]  /*bd3b0*/  IADD3.X R23, P1, PT, R87, R34, RZ, P1, !PT ;  /* 0x0000002257177210 */ /* 0x000fe20000f3e4ff */
[----:B------:R-:W-:Y:S01]  /*bd3c0*/  IMAD.IADD R89, R89, 0x1, R47 ;  /* 0x0000000159597824 */ /* 0x000fe200078e022f */
[----:B------:R-:W-:Y:S01]  /*bd3d0*/  IADD3.X R99, P4, PT, R99, R61, RZ, P4, !PT ;  /* 0x0000003d63637210 */ /* 0x000fe2000279e4ff */
[----:B------:R-:W-:Y:S01]  /*bd3e0*/  IMAD.IADD R93, R93, 0x1, R69 ;  /* 0x000000015d5d7824 */ /* 0x000fe200078e0245 */
[----:B------:R-:W-:Y:S01]  /*bd3f0*/  IADD3.X R45, P2, PT, R45, R54, RZ, P2, !PT ;  /* 0x000000362d2d7210 */ /* 0x000fe2000175e4ff */
[----:B------:R-:W-:Y:S01]  /*bd400*/  IMAD.IADD R95, R95, 0x1, R77 ;  /* 0x000000015f5f7824 */ /* 0x000fe200078e024d */
[----:B------:R-:W-:Y:S02]  /*bd410*/  IADD3.X R81, P3, PT, R81, R124, RZ, P3, !PT ;  /* 0x0000007c51517210 */ /* 0x000fe40001f7e4ff */
[----:B------:R-:W-:Y:S01]  /*bd420*/  IADD3.X R27, P1, PT, R73, R35, RZ, P1, !PT ;  /* 0x00000023491b7210 */ /* 0x000fe20000f3e4ff */
[----:B------:R-:W-:Y:S01]  /*bd430*/  IMAD.WIDE.U32 R34, R64, 0x30000000, R28 ;  /* 0x3000000040227825 */ /* 0x000fe200078e001c */
[----:B------:R-:W-:-:S02]  /*bd440*/  IADD3.X R24, P4, PT, R97, R24, RZ, P4, !PT ;  /* 0x0000001861187210 */ /* 0x000fc4000279e4ff */
[----:B------:R-:W-:Y:S01]  /*bd450*/  IADD3.X R54, P2, PT, R57, R55, RZ, P2, !PT ;  /* 0x0000003739367210 */ /* 0x000fe2000175e4ff */
[----:B------:R-:W-:Y:S01]  /*bd460*/  IMAD.IADD R83, R35, 0x1, R83 ;  /* 0x0000000123537824 */ /* 0x000fe200078e0253 */
[----:B------:R-:W-:Y:S01]  /*bd470*/  IADD3.X R80, P3, PT, RZ, R80, RZ, P3, !PT ;  /* 0x00000050ff507210 */ /* 0x000fe20001f7e4ff */
[C---:B------:R-:W-:Y:S01]  /*bd480*/  IMAD.WIDE.U32 R28, R34.reuse, -0x1, RZ ;  /* 0xffffffff221c7825 */ /* 0x040fe200078e00ff */
[----:B------:R-:W-:Y:S02]  /*bd490*/  IADD3.X R25, P4, PT, R99, R122, RZ, P4, !PT ;  /* 0x0000007a63197210 */ /* 0x000fe4000279e4ff */
[----:B------:R-:W-:Y:S01]  /*bd4a0*/  IADD3.X R44, P2, PT, R45, R32, RZ, P2, !PT ;  /* 0x000000202d2c7210 */ /* 0x000fe2000175e4ff */
[----:B------:R-:W-:Y:S01]  /*bd4b0*/  IMAD R55, R34, -0x7af74001, -R83 ;  /* 0x8508bfff22377824 */ /* 0x000fe200078e0a53 */
[----:B------:R-:W-:Y:S01]  /*bd4c0*/  IADD3 RZ, P0, PT, R24, R46, RZ ;  /* 0x0000002e18ff7210 */ /* 0x000fe20007f1e0ff */
[----:B------:R-:W-:Y:S01]  /*bd4d0*/  IMAD.WIDE.U32 R46, R28, 0x1, RZ ;  /* 0x000000011c2e7825 */ /* 0x000fe200078e00ff */
[----:B------:R-:W-:-:S02]  /*bd4e0*/  IADD3.X R82, PT, PT, RZ, RZ, RZ, P3, P5 ;  /* 0x000000ffff527210 */ /* 0x000fc40001fea4ff */
[----:B------:R-:W-:Y:S01]  /*bd4f0*/  IADD3.X R35, P5, PT, RZ, RZ, RZ, P4, !PT ;  /* 0x000000ffff237210 */ /* 0x000fe200027be4ff */
[----:B------:R-:W-:Y:S01]  /*bd500*/  IMAD.IADD R29, R29, 0x1, R55 ;  /* 0x000000011d1d7824 */ /* 0x000fe200078e0237 */
[----:B------:R-:W-:Y:S01]  /*bd510*/  IADD3.X R45, P3, PT, R54, R81, RZ, P2, !PT ;  /* 0x00000051362d7210 */ /* 0x000fe2000177e4ff */
[----:B------:R-:W-:Y:S01]  /*bd520*/  IMAD.WIDE.U32 R54, R42, 0x6ca1493b, R48 ;  /* 0x6ca1493b2a367825 */ /* 0x000fe200078e0030 */
[----:B------:R-:W-:Y:S02]  /*bd530*/  IADD3.X RZ, P0, PT, R25, R89, RZ, P0, !PT ;  /* 0x0000005919ff7210 */ /* 0x000fe4000071e4ff */
[----:B------:R-:W-:Y:S01]  /*bd540*/  IADD3 RZ, P4, PT, R44, R106, RZ ;  /* 0x0000006a2cff7210 */ /* 0x000fe20007f9e0ff */
[----:B------:R-:W-:Y:S01]  /*bd550*/  IMAD.X R67, RZ, RZ, RZ, P5 ;  /* 0x000000ffff437224 */ /* 0x000fe200028e06ff */
[----:B------:R-:W-:Y:S01]  /*bd560*/  IADD3.X R57, P5, PT, RZ, RZ, RZ, P3, !PT ;  /* 0x000000ffff397210 */ /* 0x000fe20001fbe4ff */
[----:B------:R-:W-:Y:S01]  /*bd570*/  IMAD.WIDE.U32 R48, R29, 0x1, RZ ;  /* 0x000000011d307825 */ /* 0x000fe200078e00ff */
[----:B------:R-:W-:-:S02]  /*bd580*/  IADD3.X R73, P3, PT, R35, R70, RZ, P0, !PT ;  /* 0x0000004623497210 */ /* 0x000fc4000077e4ff */
[----:B------:R-:W-:Y:S01]  /*bd590*/  IADD3 RZ, P2, PT, R34, R46, RZ ;  /* 0x0000002e22ff7210 */ /* 0x000fe20007f5e0ff */
[----:B------:R-:W-:Y:S01]  /*bd5a0*/  IMAD R46, R28, -0x7af74000, R48 ;  /* 0x8508c0001c2e7824 */ /* 0x000fe200078e0230 */
[----:B------:R-:W-:Y:S01]  /*bd5b0*/  IADD3.X R71, P3, PT, R67, R71, RZ, P3, !PT ;  /* 0x0000004743477210 */ /* 0x000fe20001f7e4ff */
[----:B------:R-:W-:Y:S01]  /*bd5c0*/  IMAD.WIDE.U32 R34, R42, 0x17c510ea, R44 ;  /* 0x17c510ea2a227825 */ /* 0x000fe200078e002c */
[----:B------:R-:W-:Y:S02]  /*bd5d0*/  IADD3.X RZ, P4, PT, R45, R129, RZ, P4, !PT ;  /* 0x000000812dff7210 */ /* 0x000fe4000279e4ff */
[----:B------:R-:W-:Y:S01]  /*bd5e0*/  IADD3.X R44, P3, PT, R73, R54, RZ, P3, !PT ;  /* 0x00000036492c7210 */ /* 0x000fe20001f7e4ff */
[----:B------:R-:W-:Y:S01]  /*bd5f0*/  IMAD.IADD R126, R55, 0x1, R126 ;  /* 0x00000001377e7824 */ /* 0x000fe200078e027e */
[----:B------:R-:W-:Y:S01]  /*bd600*/  IADD3.X R81, P0, PT, R57, R104, RZ, P4, !PT ;  /* 0x0000006839517210 */ /* 0x000fe2000271e4ff */
[----:B------:R-:W-:Y:S02]  /*bd610*/  IMAD.X R61, RZ, RZ, RZ, P5 ;  /* 0x000000ffff3d7224 */ /* 0x000fe400028e06ff */
[----:B------:R-:W-:Y:S01]  /*bd620*/  IMAD.IADD R46, R47, 0x1, R46 ;  /* 0x000000012f2e7824 */ /* 0x000fe200078e022e */
[----:B------:R-:W-:Y:S01]  /*bd630*/  IADD3.X R45, P3, PT, R71, R126, RZ, P3, !PT ;  /* 0x0000007e472d7210 */ /* 0x000fe20001f7e4ff */
[----:B------:R-:W-:Y:S01]  /*bd640*/  IMAD.WIDE.U32 R48, P5, R28, -0x7af74000, R48 ;  /* 0x8508c0001c307825 */ /* 0x000fe200078a0030 */
[----:B------:R-:W-:-:S02]  /*bd650*/  IADD3.X R105, P0, PT, R61, R105, RZ, P0, !PT ;  /* 0x000000693d697210 */ /* 0x000fc4000071e4ff */
[----:B------:R-:W-:Y:S01]  /*bd660*/  IADD3.X RZ, P2, PT, R83, R46, RZ, P2, !PT ;  /* 0x0000002e53ff7210 */ /* 0x000fe2000175e4ff */
[----:B------:R-:W-:Y:S01]  /*bd670*/  IMAD.WIDE.U32 R56, R29, 0x30000000, RZ ;  /* 0x300000001d387825 */ /* 0x000fe200078e00ff */
[----:B------:R-:W-:Y:S02]  /*bd680*/  IADD3 RZ, P4, PT, R47, R48, RZ ;  /* 0x000000302fff7210 */ /* 0x000fe40007f9e0ff */
[----:B------:R-:W-:Y:S01]  /*bd690*/  IADD3.X R83, P3, PT, RZ, RZ, RZ, P3, !PT ;  /* 0x000000ffff537210 */ /* 0x000fe20001f7e4ff */
[----:B------:R-:W-:-:S04]  /*bd6a0*/  IMAD.WIDE.U32 R72, R29, -0x45f6b800, RZ ;  /* 0xba0948001d487825 */ /* 0x000fc800078e00ff */
[C-C-:B------:R-:W-:Y:S02]  /*bd6b0*/  IMAD R99, R28.reuse, 0x170b5d44, R56.reuse ;  /* 0x170b5d441c637824 */ /* 0x140fe400078e0238 */
[C-C-:B------:R-:W-:Y:S02]  /*bd6c0*/  IMAD R89, R28.reuse, 0x170b5d44, R56.reuse ;  /* 0x170b5d441c597824 */ /* 0x140fe400078e0238 */
[----:B------:R-:W-:Y:S02]  /*bd6d0*/  IMAD.X R67, RZ, RZ, RZ, P5 ;  /* 0x000000ffff437224 */ /* 0x000fe400028e06ff */
[----:B------:R-:W-:-:S04]  /*bd6e0*/  IMAD.WIDE.U32 R56, P5, R28, 0x170b5d44, R56 ;  /* 0x170b5d441c387825 */ /* 0x000fc800078a0038 */
[----:B------:R-:W-:-:S04]  /*bd6f0*/  IMAD.WIDE.U32 R46, R28, 0x30000000, RZ ;  /* 0x300000001c2e7825 */ /* 0x000fc800078e00ff */
[C-C-:B------:R-:W-:Y:S02]  /*bd700*/  IMAD R97, R28.reuse, 0x1ef3622f, R72.reuse ;  /* 0x1ef3622f1c617824 */ /* 0x140fe400078e0248 */
[--C-:B------:R-:W-:Y:S02]  /*bd710*/  IMAD R32, R28, 0x1ef3622f, R72.reuse ;  /* 0x1ef3622f1c207824 */ /* 0x100fe400078e0248 */
[----:B------:R-:W-:Y:S02]  /*bd720*/  IMAD.X R55, RZ, RZ, RZ, P5 ;  /* 0x000000ffff377224 */ /* 0x000fe400028e06ff */
[----:B------:R-:W-:Y:S01]  /*bd730*/  IMAD.X R87, RZ, RZ, RZ, P3 ;  /* 0x000000ffff577224 */ /* 0x000fe200018e06ff */
[----:B------:R-:W-:Y:S01]  /*bd740*/  IADD3 RZ, P3, PT, R56, R47, RZ ;  /* 0x0000002f38ff7210 */ /* 0x000fe20007f7e0ff */
[----:B------:R-:W-:-:S04]  /*bd750*/  IMAD.WIDE.U32 R72, P5, R28, 0x1ef3622f, R72 ;  /* 0x1ef3622f1c487825 */ /* 0x000fc800078a0048 */
[----:B------:R-:W-:Y:S02]  /*bd760*/  IMAD.MOV.U32 R66, RZ, RZ, R49 ;  /* 0x000000ffff427224 */ /* 0x000fe400078e0031 */
[----:B------:R-:W-:Y:S02]  /*bd770*/  IMAD.MOV.U32 R54, RZ, RZ, R57 ;  /* 0x000000ffff367224 */ /* 0x000fe400078e0039 */
[----:B------:R-:W-:Y:S02]  /*bd780*/  IMAD.MOV.U32 R60, RZ, RZ, R73 ;  /* 0x000000ffff3c7224 */ /* 0x000fe400078e0049 */
[----:B------:R-:W-:Y:S02]  /*bd790*/  IMAD.IADD R73, R85, 0x1, R59 ;  /* 0x0000000155497824 */ /* 0x000fe400078e023b */
[----:B------:R-:W-:-:S04]  /*bd7a0*/  IMAD.WIDE.U32.X R66, R29, -0x7af74000, R66, P4 ;  /* 0x8508c0001d427825 */ /* 0x000fc800020e0442 */
[----:B------:R-:W-:Y:S01]  /*bd7b0*/  IMAD.WIDE.U32.X R54, R29, 0x170b5d44, R54, P3 ;  /* 0x170b5d441d367825 */ /* 0x000fe200018e0436 */
[----:B------:R-:W-:Y:S02]  /*bd7c0*/  IADD3 RZ, P3, PT, R44, R58, RZ ;  /* 0x0000003a2cff7210 */ /* 0x000fe40007f7e0ff */
[----:B------:R-:W-:Y:S01]  /*bd7d0*/  IADD3.X R101, P2, PT, RZ, R66, RZ, P2, !PT ;  /* 0x00000042ff657210 */ /* 0x000fe2000175e4ff */
[----:B------:R-:W-:Y:S01]  /*bd7e0*/  IMAD.WIDE.U32 R48, R28, -0x45f6b800, RZ ;  /* 0xba0948001c307825 */ /* 0x000fe200078e00ff */
[----:B------:R-:W-:Y:S02]  /*bd7f0*/  IADD3.X RZ, P3, PT, R45, R73, RZ, P3, !PT ;  /* 0x000000492dff7210 */ /* 0x000fe40001f7e4ff */
[----:B------:R-:W-:Y:S01]  /*bd800*/  IADD3.X R66, P2, PT, RZ, R67, RZ, P2, !PT ;  /* 0x00000043ff427210 */ /* 0x000fe2000175e4ff */
[----:B------:R-:W-:Y:S01]  /*bd810*/  IMAD.WIDE.U32 R24, R64, -0x45f6b800, R24 ;  /* 0xba09480040187825 */ /* 0x000fe200078e0018 */
[----:B------:R-:W-:-:S03]  /*bd820*/  IADD3.X R83, P3, PT, R83, R74, RZ, P3, !PT ;  /* 0x0000004a53537210 */ /* 0x000fc60001f7e4ff */
[----:B------:R-:W-:Y:S01]  /*bd830*/  IMAD.X R61, RZ, RZ, RZ, P5 ;  /* 0x000000ffff3d7224 */ /* 0x000fe200028e06ff */
[----:B------:R-:W-:Y:S01]  /*bd840*/  IADD3 RZ, P5, PT, R72, R49, RZ ;  /* 0x0000003148ff7210 */ /* 0x000fe20007fbe0ff */
[----:B------:R-:W-:Y:S01]  /*bd850*/  IMAD.WIDE.U32 R70, R29, 0xf5138f, RZ ;  /* 0x00f5138f1d467825 */ /* 0x000fe200078e00ff */
        /* <DEDUP_REMOVED lines=8> */
[----:B------:R-:W-:Y:S01]  /*bd8e0*/  IADD3.X R92, P0, PT, R105, R82, RZ, P0, !PT ;  /* 0x00000052695c7210 */ /* 0x000fe2000071e4ff */
[C-C-:B------:R-:W-:Y:S01]  /*bd8f0*/  IMAD R85, R28.reuse, 0x1a22d9f3, R70.reuse ;  /* 0x1a22d9f31c557824 */ /* 0x140fe200078e0246 */
[----:B------:R-:W-:Y:S01]  /*bd900*/  IADD3.X R103, P2, PT, RZ, RZ, RZ, P2, !PT ;  /* 0x000000ffff677210 */ /* 0x000fe2000175e4ff */
[--C-:B------:R-:W-:Y:S01]  /*bd910*/  IMAD R42, R28, 0x1a22d9f3, R70.reuse ;  /* 0x1a22d9f31c2a7824 */ /* 0x100fe200078e0246 */
[----:B------:R-:W-:Y:S01]  /*bd920*/  IADD3.X R35, P3, PT, R74, R127, RZ, P3, !PT ;  /* 0x0000007f4a237210 */ /* 0x000fe20001f7e4ff */
[----:B------:R-:W-:-:S04]  /*bd930*/  IMAD.WIDE.U32 R70, P4, R28, 0x1a22d9f3, R70 ;  /* 0x1a22d9f31c467825 */ /* 0x000fc80007880046 */
[C-C-:B------:R-:W-:Y:S01]  /*bd940*/  IMAD R87, R28.reuse, -0x39c4fa40, R72.reuse ;  /* 0xc63b05c01c577824 */ /* 0x140fe200078e0248 */
[----:B------:R-:W-:Y:S01]  /*bd950*/  IADD3.X R59, PT, PT, RZ, RZ, RZ, P4, !PT ;  /* 0x000000ffff3b7210 */ /* 0x000fe200027fe4ff */
[----:B------:R-:W-:Y:S02]  /*bd960*/  IMAD R65, R28, -0x39c4fa40, R72 ;  /* 0xc63b05c01c417824 */ /* 0x000fe400078e0248 */
[----:B------:R-:W-:-:S04]  /*bd970*/  IMAD.WIDE.U32.X R60, R29, 0x1ef3622f, R60, P5 ;  /* 0x1ef3622f1d3c7825 */ /* 0x000fc800028e043c */
[----:B------:R-:W-:-:S04]  /*bd980*/  IMAD.WIDE.U32 R66, R29, 0x17c510ea, RZ ;  /* 0x17c510ea1d427825 */ /* 0x000fc800078e00ff */
[----:B------:R-:W-:-:S04]  /*bd990*/  IMAD.WIDE.U32 R56, R28, 0xf5138f, RZ ;  /* 0x00f5138f1c387825 */ /* 0x000fc800078e00ff */
[----:B------:R-:W-:Y:S01]  /*bd9a0*/  IMAD.WIDE.U32 R72, P5, R28, -0x39c4fa40, R72 ;  /* 0xc63b05c01c487825 */ /* 0x000fe200078a0048 */
[----:B------:R-:W-:-:S03]  /*bd9b0*/  IADD3 RZ, P4, PT, R70, R57, RZ ;  /* 0x0000003946ff7210 */ /* 0x000fc60007f9e0ff */
[----:B------:R-:W-:Y:S02]  /*bd9c0*/  IMAD.X R75, RZ, RZ, RZ, P5 ;  /* 0x000000ffff4b7224 */ /* 0x000fe400028e06ff */
[----:B------:R-:W-:Y:S02]  /*bd9d0*/  IMAD.MOV.U32 R58, RZ, RZ, R71 ;  /* 0x000000ffff3a7224 */ /* 0x000fe400078e0047 */
[----:B------:R-:W-:Y:S01]  /*bd9e0*/  IMAD.WIDE.U32 R80, P5, R28, 0x1ae3a46, R66 ;  /* 0x01ae3a461c507825 */ /* 0x000fe200078a0042 */
[----:B------:R-:W-:-:S03]  /*bd9f0*/  IADD3.X R67, P3, PT, RZ, RZ, RZ, P3, !PT ;  /* 0x000000ffff437210 */ /* 0x000fc60001f7e4ff */
[----:B------:R-:W-:-:S04]  /*bda00*/  IMAD.WIDE.U32 R70, R28, 0x6ca1493b, RZ ;  /* 0x6ca1493b1c467825 */ /* 0x000fc800078e00ff */
        /* <DEDUP_REMOVED lines=8> */
[----:B------:R-:W-:Y:S01]  /*bda90*/  IMAD.WIDE.U32.X R74, R29, -0x39c4fa40, R74, P2 ;  /* 0xc63b05c01d4a7825 */ /* 0x000fe200010e044a */
[----:B------:R-:W-:Y:S02]  /*bdaa0*/  IADD3 RZ, P2, PT, R34, R68, RZ ;  /* 0x0000004422ff7210 */ /* 0x000fe40007f5e0ff */
[----:B------:R-:W-:Y:S01]  /*bdab0*/  IADD3.X R103, P3, PT, R103, R54, RZ, P3, !PT ;  /* 0x0000003667677210 */ /* 0x000fe20001f7e4ff */
[----:B------:R-:W-:Y:S01]  /*bdac0*/  IMAD.X R83, RZ, RZ, RZ, P5 ;  /* 0x000000ffff537224 */ /* 0x000fe200028e06ff */
[----:B------:R-:W-:Y:S01]  /*bdad0*/  IADD3 RZ, P5, PT, R80, R73, RZ ;  /* 0x0000004950ff7210 */ /* 0x000fe20007fbe0ff */
[----:B------:R-:W-:Y:S01]  /*bdae0*/  IMAD.MOV.U32 R82, RZ, RZ, R81 ;  /* 0x000000ffff527224 */ /* 0x000fe200078e0051 */
[----:B------:R-:W-:Y:S01]  /*bdaf0*/  IADD3.X RZ, P2, PT, R35, R93, RZ, P2, !PT ;  /* 0x0000005d23ff7210 */ /* 0x000fe2000175e4ff */
[----:B------:R-:W-:Y:S01]  /*bdb00*/  IMAD.WIDE.U32 R46, R28, 0x30000000, R24 ;  /* 0x300000001c2e7825 */ /* 0x000fe200078e0018 */
[----:B------:R-:W-:-:S03]  /*bdb10*/  IADD3.X R107, P3, PT, R107, R55, RZ, P3, !PT ;  /* 0x000000376b6b7210 */ /* 0x000fc60001f7e4ff */
[----:B------:R-:W-:Y:S01]  /*bdb20*/  IMAD.WIDE.U32 R44, R64, 0xf5138f, R44 ;  /* 0x00f5138f402c7825 */ /* 0x000fe200078e002c */
[----:B------:R-:W-:-:S03]  /*bdb30*/  IADD3 R89, PT, PT, R47, R89, RZ ;  /* 0x000000592f597210 */ /* 0x000fc60007ffe0ff */
[----:B------:R-:W-:Y:S01]  /*bdb40*/  IMAD.WIDE.U32.X R82, R29, 0x1ae3a46, R82, P5 ;  /* 0x01ae3a461d527825 */ /* 0x000fe200028e0452 */
[----:B------:R-:W-:Y:S02]  /*bdb50*/  IADD3.X R54, P5, PT, R67, R62, RZ, P2, !PT ;  /* 0x0000003e43367210 */ /* 0x000fe400017be4ff */
[----:B------:R-:W-:Y:S01]  /*bdb60*/  IADD3.X R44, P3, PT, R103, R44, RZ, P3, !PT ;  /* 0x0000002c672c7210 */ /* 0x000fe20001f7e4ff */
[----:B------:R-:W-:Y:S01]  /*bdb70*/  IMAD.WIDE.U32.X R58, R29, 0x1a22d9f3, R58, P4 ;  /* 0x1a22d9f31d3a7825 */ /* 0x000fe200020e043a */
[----:B------:R-:W-:Y:S02]  /*bdb80*/  IADD3.X R101, P4, PT, R101, R112, RZ, P0, !PT ;  /* 0x0000007065657210 */ /* 0x000fe4000079e4ff */
[----:B------:R-:W-:Y:S01]  /*bdb90*/  IADD3.X R62, P5, PT, R99, R63, RZ, P5, !PT ;  /* 0x0000003f633e7210 */ /* 0x000fe20002fbe4ff */
[----:B------:R-:W-:Y:S01]  /*bdba0*/  IMAD.IADD R84, R45, 0x1, R84 ;  /* 0x000000012d547824 */ /* 0x000fe200078e0254 */
[----:B------:R-:W-:Y:S01]  /*bdbb0*/  IADD3.X R31, P4, PT, R92, R31, RZ, P4, !PT ;  /* 0x0000001f5c1f7210 */ /* 0x000fe2000279e4ff */
[----:B------:R-:W-:Y:S01]  /*bdbc0*/  IMAD.WIDE.U32 R24, R46, -0x1, RZ ;  /* 0xffffffff2e187825 */ /* 0x000fe200078e00ff */
[----:B------:R-:W-:-:S02]  /*bdbd0*/  IADD3.X R29, P2, PT, RZ, RZ, RZ, P0, !PT ;  /* 0x000000ffff1d7210 */ /* 0x000fc4000075e4ff */
[----:B------:R-:W-:Y:S01]  /*bdbe0*/  IADD3 RZ, P0, PT, R44, R48, RZ ;  /* 0x000000302cff7210 */ /* 0x000fe20007f1e0ff */
[----:B------:R-:W-:Y:S01]  /*bdbf0*/  IMAD R63, R46, -0x7af74001, -R89 ;  /* 0x8508bfff2e3f7824 */ /* 0x000fe200078e0a59 */
[----:B------:R-:W-:Y:S01]  /*bdc00*/  IADD3.X R48, P5, PT, R54, R101, RZ, P5, !PT ;  /* 0x0000006536307210 */ /* 0x000fe20002fbe4ff */
[----:B------:R-:W-:Y:S01]  /*bdc10*/  IMAD.IADD R97, R97, 0x1, R49 ;  /* 0x0000000161617824 */ /* 0x000fe200078e0231 */
[----:B------:R-:W-:Y:S01]  /*bdc20*/  IADD3.X R67, P4, PT, RZ, R29, RZ, P4, !PT ;  /* 0x0000001dff437210 */ /* 0x000fe2000279e4ff */
[----:B------:R-:W-:Y:S01]  /*bdc30*/  IMAD.IADD R25, R25, 0x1, R63 ;  /* 0x0000000119197824 */ /* 0x000fe200078e023f */
[----:B------:R-:W-:Y:S01]  /*bdc40*/  IADD3.X R45, P3, PT, R107, R84, RZ, P3, !PT ;  /* 0x000000546b2d7210 */ /* 0x000fe20001f7e4ff */
[----:B------:R-:W-:Y:S01]  /*bdc50*/  IMAD.WIDE.U32 R54, R24, 0x1, RZ ;  /* 0x0000000118367825 */ /* 0x000fe200078e00ff */
[----:B------:R-:W-:Y:S02]  /*bdc60*/  IADD3.X R49, P5, PT, R62, R31, RZ, P5, !PT ;  /* 0x0000001f3e317210 */ /* 0x000fe40002fbe4ff */
[----:B------:R-:W-:Y:S01]  /*bdc70*/  IADD3.X R29, PT, PT, RZ, RZ, RZ, P4, P2 ;  /* 0x000000ffff1d7210 */ /* 0x000fe200027e44ff */
[----:B------:R-:W-:Y:S01]  /*bdc80*/  IMAD.WIDE.U32 R62, R25, 0x1, RZ ;  /* 0x00000001193e7825 */ /* 0x000fe200078e00ff */
[----:B------:R-:W-:-:S02]  /*bdc90*/  IADD3.X R47, P2, PT, RZ, RZ, RZ, P3, !PT ;  /* 0x000000ffff2f7210 */ /* 0x000fc40001f5e4ff */
[----:B------:R-:W-:Y:S01]  /*bdca0*/  IADD3 RZ, P3, PT, R48, R76, RZ ;  /* 0x0000004c30ff7210 */ /* 0x000fe20007f7e0ff */
[----:B------:R-:W-:Y:S01]  /*bdcb0*/  IMAD.WIDE.U32 R68, R64, 0x6ca1493b, R34 ;  /* 0x6ca1493b40447825 */ /* 0x000fe200078e0022 */
[----:B------:R-:W-:Y:S02]  /*bdcc0*/  IADD3.X RZ, P4, PT, R45, R97, RZ, P0, !PT ;  /* 0x000000612dff7210 */ /* 0x000fe4000079e4ff */
[----:B------:R-:W-:Y:S01]  /*bdcd0*/  IADD3.X R31, P5, PT, RZ, RZ, RZ, P5, !PT ;  /* 0x000000ffff1f7210 */ /* 0x000fe20002fbe4ff */
[----:B------:R-:W-:Y:S01]  /*bdce0*/  IMAD R35, R24, -0x7af74000, R62 ;  /* 0x8508c00018237824 */ /* 0x000fe200078e023e */
[----:B------:R-:W-:Y:S01]  /*bdcf0*/  IADD3.X RZ, P0, PT, R49, R95, RZ, P3, !PT ;  /* 0x0000005f31ff7210 */ /* 0x000fe20001f1e4ff */
[----:B------:R-:W-:Y:S01]  /*bdd00*/  IMAD.X R81, RZ, RZ, RZ, P2 ;  /* 0x000000ffff517224 */ /* 0x000fe200010e06ff */
[----:B------:R-:W-:Y:S01]  /*bdd10*/  IADD3 RZ, P2, PT, R46, R54, RZ ;  /* 0x000000362eff7210 */ /* 0x000fe20007f5e0ff */
[----:B------:R-:W-:Y:S01]  /*bdd20*/  IMAD.X R77, RZ, RZ, RZ, P5 ;  /* 0x000000ffff4d7224 */ /* 0x000fe200028e06ff */
[----:B------:R-:W-:Y:S01]  /*bdd30*/  IADD3.X R93, P3, PT, R47, R60, RZ, P4, !PT ;  /* 0x0000003c2f5d7210 */ /* 0x000fe2000277e4ff */
[----:B------:R-:W-:-:S03]  /*bdd40*/  IMAD.WIDE.U32 R46, R64, 0x17c510ea, R48 ;  /* 0x17c510ea402e7825 */ /* 0x000fc600078e0030 */
[----:B------:R-:W-:Y:S01]  /*bdd50*/  IADD3.X R81, P3, PT, R81, R61, RZ, P3, !PT ;  /* 0x0000003d51517210 */ /* 0x000fe20001f7e4ff */
[----:B------:R-:W-:-:S03]  /*bdd60*/  IMAD.WIDE.U32 R62, P5, R24, -0x7af74000, R62 ;  /* 0x8508c000183e7825 */ /* 0x000fc600078a003e */
[----:B------:R-:W-:Y:S01]  /*bdd70*/  IADD3.X R54, P3, PT, R93, R68, RZ, P3, !PT ;  /* 0x000000445d367210 */ /* 0x000fe20001f7e4ff */
[C---:B------:R-:W-:Y:S01]  /*bdd80*/  IMAD.IADD R48, R55.reuse, 0x1, R35 ;  /* 0x0000000137307824 */ /* 0x040fe200078e0223 */
[----:B------:R-:W-:Y:S01]  /*bdd90*/  IADD3 RZ, P4, PT, R55, R62, RZ ;  /* 0x0000003e37ff7210 */ /* 0x000fe20007f9e0ff */
[----:B------:R-:W-:Y:S01]  /*bdda0*/  IMAD.X R49, RZ, RZ, RZ, P5 ;  /* 0x000000ffff317224 */ /* 0x000fe200028e06ff */
[----:B------:R-:W-:Y:S01]  /*bddb0*/  IADD3.X R62, P0, PT, R31, R78, RZ, P0, !PT ;  /* 0x0000004e1f3e7210 */ /* 0x000fe2000071e4ff */
[----:B------:R-:W-:Y:S01]  /*bddc0*/  IMAD.IADD R86, R69, 0x1, R86 ;  /* 0x0000000145567824 */ /* 0x000fe200078e0256 */
[----:B------:R-:W-:Y:S01]  /*bddd0*/  IADD3.X RZ, P2, PT, R89, R48, RZ, P2, !PT ;  /* 0x0000003059ff7210 */ /* 0x000fe2000175e4ff */
[----:B------:R-:W-:Y:S01]  /*bdde0*/  IMAD.MOV.U32 R48, RZ, RZ, R63 ;  /* 0x000000ffff307224 */ /* 0x000fe200078e003f */
[----:B------:R-:W-:Y:S01]  /*bddf0*/  IADD3.X R78, P0, PT, R77, R79, RZ, P0, !PT ;  /* 0x0000004f4d4e7210 */ /* 0x000fe2000071e4ff */
[----:B------:R-:W-:Y:S01]  /*bde00*/  IMAD.WIDE.U32 R34, R25, 0x30000000, RZ ;  /* 0x3000000019227825 */ /* 0x000fe200078e00ff */
[----:B------:R-:W-:-:S02]  /*bde10*/  IADD3.X R55, P3, PT, R81, R86, RZ, P3, !PT ;  /* 0x0000005651377210 */ /* 0x000fc40001f7e4ff */
[----:B------:R-:W-:Y:S01]  /*bde20*/  IADD3.X R64, P0, PT, R62, R67, RZ, P0, !PT ;  /* 0x000000433e407210 */ /* 0x000fe2000071e4ff */
[----:B------:R-:W-:Y:S01]  /*bde30*/  IMAD.WIDE.U32.X R48, R25, -0x7af74000, R48, P4 ;  /* 0x8508c00019307825 */ /* 0x000fe200020e0430 */
[----:B------:R-:W-:Y:S02]  /*bde40*/  IADD3.X R31, P3, PT, RZ, RZ, RZ, P3, !PT ;  /* 0x000000ffff1f7210 */ /* 0x000fe40001f7e4ff */
[----:B------:R-:W-:Y:S01]  /*bde50*/  IADD3 RZ, P4, PT, R54, R56, RZ ;  /* 0x0000003836ff7210 */ /* 0x000fe20007f9e0ff */
[----:B------:R-:W-:Y:S01]  /*bde60*/  IMAD.IADD R85, R85, 0x1, R57 ;  /* 0x0000000155557824 */ /* 0x000fe200078e0239 */
[----:B------:R-:W-:Y:S01]  /*bde70*/  IADD3.X R63, P2, PT, RZ, R48, RZ, P2, !PT ;  /* 0x00000030ff3f7210 */ /* 0x000fe2000175e4ff */
[----:B------:R-:W-:Y:S01]  /*bde80*/  IMAD.WIDE.U32 R44, R28, -0x45f6b800, R44 ;  /* 0xba0948001c2c7825 */ /* 0x000fe200078e002c */
[----:B------:R-:W-:Y:S02]  /*bde90*/  IADD3.X R78, P0, PT, R78, R29, RZ, P0, !PT ;  /* 0x0000001d4e4e7210 */ /* 0x000fe4000071e4ff */
[----:B------:R-:W-:Y:S01]  /*bdea0*/  IADD3.X R67, P2, PT, RZ, R49, RZ, P2, !PT ;  /* 0x00000031ff437210 */ /* 0x000fe2000175e4ff */
[----:B------:R-:W-:-:S03]  /*bdeb0*/  IMAD.WIDE.U32 R68, P5, R24, 0x170b5d44, R34 ;  /* 0x170b5d4418447825 */ /* 0x000fc600078a0022 */
[----:B------:R-:W-:Y:S01]  /*bdec0*/  IADD3.X R44, P2, PT, R63, R44, RZ, P2, !PT ;  /* 0x0000002c3f2c7210 */ /* 0x000fe2000175e4ff */
[----:B------:R-:W-:-:S04]  /*bded0*/  IMAD.WIDE.U32 R60, R24, 0x30000000, RZ ;  /* 0x30000000183c7825 */ /* 0x000fc800078e00ff */
[----:B------:R-:W-:Y:S01]  /*bdee0*/  IMAD.X R35, RZ, RZ, RZ, P3 ;  /* 0x000000ffff237224 */ /* 0x000fe200018e06ff */
[----:B------:R-:W-:Y:S01]  /*bdef0*/  IADD3.X RZ, P3, PT, R55, R85, RZ, P4, !PT ;  /* 0x0000005537ff7210 */ /* 0x000fe2000277e4ff */
[----:B------:R-:W-:Y:S01]  /*bdf00*/  IMAD.IADD R32, R45, 0x1, R32 ;  /* 0x000000012d207824 */ /* 0x000fe200078e0220 */
[----:B------:R-:W-:Y:S01]  /*bdf10*/  IADD3 RZ, P4, PT, R44, R60, RZ ;  /* 0x0000003c2cff7210 */ /* 0x000fe20007f9e0ff */
[----:B------:R-:W-:Y:S01]  /*bdf20*/  IMAD.MOV.U32 R56, RZ, RZ, R69 ;  /* 0x000000ffff387224 */ /* 0x000fe200078e0045 */
[----:B------:R-:W-:Y:S01]  /*bdf30*/  IADD3.X R31, P3, PT, R31, R58, RZ, P3, !PT ;  /* 0x0000003a1f1f7210 */ /* 0x000fe20001f7e4ff */
[----:B------:R-:W-:Y:S01]  /*bdf40*/  IMAD R69, R24, 0x170b5d44, R34 ;  /* 0x170b5d4418457824 */ /* 0x000fe200078e0222 */
[----:B------:R-:W-:Y:S01]  /*bdf50*/  IADD3.X R45, P2, PT, R67, R32, RZ, P2, !PT ;  /* 0x00000020432d7210 */ /* 0x000fe2000175e4ff */
[----:B------:R-:W-:Y:S01]  /*bdf60*/  IMAD.X R57, RZ, RZ, RZ, P5 ;  /* 0x000000ffff397224 */ /* 0x000fe200028e06ff */
[-C--:B------:R-:W-:Y:S01]  /*bdf70*/  IADD3 RZ, P5, PT, R68, R61.reuse, RZ ;  /* 0x0000003d44ff7210 */ /* 0x080fe20007fbe0ff */
[----:B------:R-:W-:Y:S01]  /*bdf80*/  IMAD.WIDE.U32 R48, R25, -0x45f6b800, RZ ;  /* 0xba09480019307825 */ /* 0x000fe200078e00ff */
[----:B------:R-:W-:-:S02]  /*bdf90*/  IADD3 R61, PT, PT, R69, R61, RZ ;  /* 0x0000003d453d7210 */ /* 0x000fc40007ffe0ff */
[----:B------:R-:W-:Y:S01]  /*bdfa0*/  IADD3.X R35, P3, PT, R35, R59, RZ, P3, !PT ;  /* 0x0000003b23237210 */ /* 0x000fe20001f7e4ff */
[----:B------:R-:W-:Y:S01]  /*bdfb0*/  IMAD.IADD R88, R47, 0x1, R88 ;  /* 0x000000012f587824 */ /* 0x000fe200078e0258 */
[----:B------:R-:W-:Y:S01]  /*bdfc0*/  IADD3.X R47, P2, PT, RZ, RZ, RZ, P2, !PT ;  /* 0x000000ffff2f7210 */ /* 0x000fe2000175e4ff */
[----:B------:R-:W-:Y:S01]  /*bdfd0*/  IMAD.WIDE.U32.X R62, R25, 0x170b5d44, R56, P5 ;  /* 0x170b5d44193e7825 */ /* 0x000fe200028e0438 */
[----:B------:R-:W-:Y:S02]  /*bdfe0*/  IADD3.X RZ, P4, PT, R45, R61, RZ, P4, !PT ;  /* 0x0000003d2dff7210 */ /* 0x000fe4000279e4ff */
[----:B------:R-:W-:Y:S01]  /*bdff0*/  IADD3.X R56, P3, PT, R31, R46, RZ, P3, !PT ;  /* 0x0000002e1f387210 */ /* 0x000fe20001f7e4ff */
[----:B------:R-:W-:-:S04]  /*be000*/  IMAD.WIDE.U32 R68, P5, R24, 0x1ef3622f, R48 ;  /* 0x1ef3622f18447825 */ /* 0x000fc800078a0030 */
[----:B------:R-:W-:Y:S01]  /*be010*/  IMAD.X R61, RZ, RZ, RZ, P5 ;  /* 0x000000ffff3d7224 */ /* 0x000fe200028e06ff */
[----:B------:R-:W-:Y:S01]  /*be020*/  IADD3.X R49, P5, PT, R47, R62, RZ, P4, !PT ;  /* 0x0000003e2f317210 */ /* 0x000fe200027be4ff */
[----:B------:R-:W-:Y:S01]  /*be030*/  IMAD.X R31, RZ, RZ, RZ, P2 ;  /* 0x000000ffff1f7224 */ /* 0x000fe200010e06ff */
[----:B------:R-:W-:Y:S01]  /*be040*/  IADD3.X R57, P4, PT, R35, R88, RZ, P3, !PT ;  /* 0x0000005823397210 */ /* 0x000fe20001f9e4ff */
[----:B------:R-:W-:-:S03]  /*be050*/  IMAD.WIDE.U32 R46, R28, 0xf5138f, R54 ;  /* 0x00f5138f1c2e7825 */ /* 0x000fc600078e0036 */
[----:B------:R-:W-:Y:S01]  /*be060*/  IADD3.X R63, P3, PT, R31, R63, RZ, P5, !PT ;  /* 0x0000003f1f3f7210 */ /* 0x000fe20002f7e4ff */
[----:B------:R-:W-:Y:S01]  /*be070*/  IMAD.WIDE.U32 R58, R24, -0x45f6b800, RZ ;  /* 0xba094800183a7825 */ /* 0x000fe200078e00ff */
[----:B------:R-:W-:Y:S02]  /*be080*/  IADD3.X R29, P4, PT, RZ, RZ, RZ, P4, !PT ;  /* 0x000000ffff1d7210 */ /* 0x000fe4000279e4ff */
[----:B------:R-:W-:Y:S01]  /*be090*/  IADD3.X R46, P3, PT, R49, R46, RZ, P3, !PT ;  /* 0x0000002e312e7210 */ /* 0x000fe20001f7e4ff */
[----:B------:R-:W-:Y:S01]  /*be0a0*/  IMAD.IADD R42, R47, 0x1, R42 ;  /* 0x000000012f2a7824 */ /* 0x000fe200078e022a */
[----:B------:R-:W-:Y:S01]  /*be0b0*/  IADD3 RZ, P2, PT, R68, R59, RZ ;  /* 0x0000003b44ff7210 */ /* 0x000fe20007f5e0ff */
[----:B------:R-:W-:Y:S02]  /*be0c0*/  IMAD R35, R24, 0x1ef3622f, R48 ;  /* 0x1ef3622f18237824 */ /* 0x000fe400078e0230 */
[----:B------:R-:W-:Y:S01]  /*be0d0*/  IMAD.MOV.U32 R60, RZ, RZ, R69 ;  /* 0x000000ffff3c7224 */ /* 0x000fe200078e0045 */
[----:B------:R-:W-:Y:S01]  /*be0e0*/  IADD3.X R47, P5, PT, R63, R42, RZ, P3, !PT ;  /* 0x0000002a3f2f7210 */ /* 0x000fe20001fbe4ff */
[----:B------:R-:W-:Y:S01]  /*be0f0*/  IMAD.IADD R49, R35, 0x1, R59 ;  /* 0x0000000123317824 */ /* 0x000fe200078e023b */
[----:B------:R-:W-:Y:S01]  /*be100*/  IADD3 RZ, P3, PT, R46, R58, RZ ;  /* 0x0000003a2eff7210 */ /* 0x000fe20007f7e0ff */
[----:B------:R-:W-:Y:S01]  /*be110*/  IMAD.WIDE.U32.X R60, R25, 0x1ef3622f, R60, P2 ;  /* 0x1ef3622f193c7825 */ /* 0x000fe200010e043c */
[----:B------:R-:W-:-:S02]  /*be120*/  IADD3.X R35, P5, PT, RZ, RZ, RZ, P5, !PT ;  /* 0x000000ffff237210 */ /* 0x000fc40002fbe4ff */
[----:B------:R-:W-:Y:S01]  /*be130*/  IADD3.X RZ, P3, PT, R47, R49, RZ, P3, !PT ;  /* 0x000000312fff7210 */ /* 0x000fe20001f7e4ff */
[----:B------:R-:W-:Y:S01]  /*be140*/  IMAD.IADD R87, R87, 0x1, R71 ;  /* 0x0000000157577824 */ /* 0x000fe200078e0247 */
[----:B------:R-:W-:Y:S01]  /*be150*/  IADD3.X R23, P2, PT, R64, R23, RZ, P0, !PT ;  /* 0x0000001740177210 */ /* 0x000fe2000075e4ff */
[----:B------:R-:W-:Y:S01]  /*be160*/  IMAD.X R31, RZ, RZ, RZ, P4 ;  /* 0x000000ffff1f7224 */ /* 0x000fe200020e06ff */
[----:B------:R-:W-:Y:S01]  /*be170*/  IADD3 RZ, P4, PT, R56, R70, RZ ;  /* 0x0000004638ff7210 */ /* 0x000fe20007f9e0ff */
[----:B------:R-:W-:Y:S01]  /*be180*/  IMAD.WIDE.U32 R54, R25, 0xf5138f, RZ ;  /* 0x00f5138f19367825 */ /* 0x000fe200078e00ff */
        /* <DEDUP_REMOVED lines=10> */
[----:B------:R-:W-:-:S04]  /*be230*/  IMAD.WIDE.U32 R58, R24, 0xf5138f, RZ ;  /* 0x00f5138f183a7825 */ /* 0x000fc800078e00ff */
[----:B------:R-:W-:Y:S02]  /*be240*/  IMAD.IADD R65, R57, 0x1, R65 ;  /* 0x0000000139417824 */ /* 0x000fe400078e0241 */
[----:B------:R-:W-:Y:S01]  /*be250*/  IMAD.X R61, RZ, RZ, RZ, P5 ;  /* 0x000000ffff3d7224 */ /* 0x000fe200028e06ff */
[----:B------:R-:W-:Y:S01]  /*be260*/  IADD3 RZ, P5, PT, R62, R59, RZ ;  /* 0x0000003b3eff7210 */ /* 0x000fe20007fbe0ff */
[----:B------:R-:W-:Y:S01]  /*be270*/  IMAD R29, R24, 0x1a22d9f3, R54 ;  /* 0x1a22d9f3181d7824 */ /* 0x000fe200078e0236 */
[----:B------:R-:W-:Y:S01]  /*be280*/  IADD3.X R57, P3, PT, R42, R65, RZ, P3, !PT ;  /* 0x000000412a397210 */ /* 0x000fe20001f7e4ff */
[----:B------:R-:W-:Y:S01]  /*be290*/  IMAD.MOV.U32 R60, RZ, RZ, R63 ;  /* 0x000000ffff3c7224 */ /* 0x000fe200078e003f */
[----:B------:R-:W-:Y:S01]  /*be2a0*/  IADD3.X R62, P4, PT, R32, R23, RZ, P4, !PT ;  /* 0x00000017203e7210 */ /* 0x000fe2000279e4ff */
[----:B------:R-:W-:Y:S01]  /*be2b0*/  IMAD.IADD R31, R29, 0x1, R59 ;  /* 0x000000011d1f7824 */ /* 0x000fe200078e023b */
[----:B------:R-:W-:Y:S01]  /*be2c0*/  IADD3.X R29, P3, PT, RZ, RZ, RZ, P3, !PT ;  /* 0x000000ffff1d7210 */ /* 0x000fe20001f7e4ff */
[----:B------:R-:W-:Y:S01]  /*be2d0*/  IMAD.WIDE.U32.X R60, R25, 0x1a22d9f3, R60, P5 ;  /* 0x1a22d9f3193c7825 */ /* 0x000fe200028e043c */
[----:B------:R-:W-:-:S02]  /*be2e0*/  IADD3 RZ, P5, PT, R56, R58, RZ ;  /* 0x0000003a38ff7210 */ /* 0x000fc40007fbe0ff */
[----:B------:R-:W-:Y:S01]  /*be2f0*/  IADD3.X R63, P4, PT, R74, R27, RZ, P4, !PT ;  /* 0x0000001b4a3f7210 */ /* 0x000fe2000279e4ff */
[--C-:B------:R-:W-:Y:S01]  /*be300*/  IMAD R23, R28, 0x1ae3a46, R66.reuse ;  /* 0x01ae3a461c177824 */ /* 0x100fe200078e0242 */
[----:B------:R-:W-:Y:S01]  /*be310*/  IADD3.X RZ, P5, PT, R57, R31, RZ, P5, !PT ;  /* 0x0000001f39ff7210 */ /* 0x000fe20002fbe4ff */
[----:B------:R-:W-:Y:S01]  /*be320*/  IMAD.X R31, RZ, RZ, RZ, P3 ;  /* 0x000000ffff1f7224 */ /* 0x000fe200018e06ff */
[----:B------:R-:W-:Y:S01]  /*be330*/  IADD3 RZ, P3, PT, R62, R72, RZ ;  /* 0x000000483eff7210 */ /* 0x000fe20007f7e0ff */
[----:B------:R-:W-:Y:S01]  /*be340*/  IMAD.WIDE.U32 R58, R25, 0x6ca1493b, RZ ;  /* 0x6ca1493b193a7825 */ /* 0x000fe200078e00ff */
[----:B------:R-:W-:Y:S02]  /*be350*/  IADD3 R23, PT, PT, R23, R73, RZ ;  /* 0x0000004917177210 */ /* 0x000fe40007ffe0ff */
[----:B------:R-:W-:Y:S01]  /*be360*/  IADD3.X R35, P5, PT, R29, R60, RZ, P5, !PT ;  /* 0x0000003c1d237210 */ /* 0x000fe20002fbe4ff */
[C---:B------:R-:W-:Y:S01]  /*be370*/  IMAD R67, R28.reuse, 0x1ae3a46, R66 ;  /* 0x01ae3a461c437824 */ /* 0x040fe200078e0242 */
[----:B------:R-:W-:Y:S01]  /*be380*/  IADD3.X R27, P4, PT, RZ, RZ, RZ, P4, !PT ;  /* 0x000000ffff1b7210 */ /* 0x000fe2000279e4ff */
[----:B------:R-:W-:Y:S01]  /*be390*/  IMAD.WIDE.U32 R28, R28, 0x17c510ea, R62 ;  /* 0x17c510ea1c1c7825 */ /* 0x000fe200078e003e */
[----:B------:R-:W-:-:S02]  /*be3a0*/  IADD3.X RZ, P3, PT, R63, R23, RZ, P3, !PT ;  /* 0x000000173fff7210 */ /* 0x000fc40001f7e4ff */
[----:B------:R-:W-:Y:S01]  /*be3b0*/  IADD3.X R66, P5, PT, R31, R61, RZ, P5, !PT ;  /* 0x0000003d1f427210 */ /* 0x000fe20002fbe4ff */
[----:B------:R-:W-:Y:S01]  /*be3c0*/  IMAD.X R31, RZ, RZ, RZ, P4 ;  /* 0x000000ffff1f7224 */ /* 0x000fe200020e06ff */
[----:B------:R-:W-:Y:S01]  /*be3d0*/  IADD3.X R23, P0, PT, RZ, RZ, RZ, P0, !PT ;  /* 0x000000ffff177210 */ /* 0x000fe2000071e4ff */
[C---:B------:R-:W-:Y:S01]  /*be3e0*/  IMAD.WIDE.U32 R62, R24.reuse, 0x6ca1493b, RZ ;  /* 0x6ca1493b183e7825 */ /* 0x040fe200078e00ff */
[----:B------:R-:W-:Y:S02]  /*be3f0*/  IADD3.X R32, P3, PT, R27, R82, RZ, P3, !PT ;  /* 0x000000521b207210 */ /* 0x000fe40001f7e4ff */
[----:B------:R-:W-:Y:S01]  /*be400*/  IADD3.X R23, P2, PT, RZ, R23, RZ, P2, !PT ;  /* 0x00000017ff177210 */ /* 0x000fe2000175e4ff */
[C-C-:B------:R-:W-:Y:S01]  /*be410*/  IMAD R27, R24.reuse, -0x39c4fa40, R58.reuse ;  /* 0xc63b05c0181b7824 */ /* 0x140fe200078e023a */
[----:B------:R-:W-:Y:S01]  /*be420*/  IADD3.X R28, P5, PT, R35, R28, RZ, P5, !PT ;  /* 0x0000001c231c7210 */ /* 0x000fe20002fbe4ff */
[----:B------:R-:W-:Y:S01]  /*be430*/  IMAD.WIDE.U32 R64, P4, R24, -0x39c4fa40, R58 ;  /* 0xc63b05c018407825 */ /* 0x000fe2000788003a */
[----:B------:R-:W-:-:S03]  /*be440*/  IADD3.X R82, P3, PT, R31, R83, RZ, P3, !PT ;  /* 0x000000531f527210 */ /* 0x000fc60001f7e4ff */
[----:B------:R-:W-:Y:S01]  /*be450*/  IMAD.IADD R29, R29, 0x1, R67 ;  /* 0x000000011d1d7824 */ /* 0x000fe200078e0243 */
[----:B------:R-:W-:Y:S01]  /*be460*/  IADD3.X R32, P3, PT, R32, R23, RZ, P3, !PT ;  /* 0x0000001720207210 */ /* 0x000fe20001f7e4ff */
[----:B------:R-:W-:Y:S01]  /*be470*/  IMAD.IADD R31, R27, 0x1, R63 ;  /* 0x000000011b1f7824 */ /* 0x000fe200078e023f */
[----:B------:R-:W-:Y:S01]  /*be480*/  IADD3.X R27, PT, PT, RZ, RZ, RZ, P2, P0 ;  /* 0x000000ffff1b7210 */ /* 0x000fe200017e04ff */
[----:B------:R-:W-:Y:S01]  /*be490*/  IMAD.X R67, RZ, RZ, RZ, P4 ;  /* 0x000000ffff437224 */ /* 0x000fe200020e06ff */
[----:B------:R-:W-:Y:S01]  /*be4a0*/  IADD3.X R29, P5, PT, R66, R29, RZ, P5, !PT ;  /* 0x0000001d421d7210 */ /* 0x000fe20002fbe4ff */
[----:B------:R-:W-:Y:S01]  /*be4b0*/  IMAD.MOV.U32 R66, RZ, RZ, R65 ;  /* 0x000000ffff427224 */ /* 0x000fe200078e0041 */
[----:B------:R-:W-:Y:S01]  /*be4c0*/  IADD3 RZ, P2, PT, R64, R63, RZ ;  /* 0x0000003f40ff7210 */ /* 0x000fe20007f5e0ff */
[----:B------:R-:W-:Y:S01]  /*be4d0*/  IMAD.WIDE.U32 R60, R36, R36, RZ ;  /* 0x00000024243c7225 */ /* 0x000fe200078e00ff */
[----:B------:R-:W-:Y:S02]  /*be4e0*/  IADD3 RZ, P0, PT, R28, R62, RZ ;  /* 0x0000003e1cff7210 */ /* 0x000fe40007f1e0ff */
[----:B------:R-:W-:Y:S01]  /*be4f0*/  IADD3.X R82, P3, PT, R82, R27, RZ, P3, !PT ;  /* 0x0000001b52527210 */ /* 0x000fe20001f7e4ff */
[----:B------:R-:W-:Y:S01]  /*be500*/  IMAD.WIDE.U32.X R66, R25, -0x39c4fa40, R66, P2 ;  /* 0xc63b05c019427825 */ /* 0x000fe200010e0442 */
[----:B------:R-:W-:-:S02]  /*be510*/  IADD3.X RZ, P0, PT, R29, R31, RZ, P0, !PT ;  /* 0x0000001f1dff7210 */ /* 0x000fc4000071e4ff */
[----:B------:R-:W-:Y:S01]  /*be520*/  IADD3.X R31, P5, PT, RZ, RZ, RZ, P5, !PT ;  /* 0x000000ffff1f7210 */ /* 0x000fe20002fbe4ff */
[----:B------:R-:W-:Y:S01]  /*be530*/  IMAD.IADD R52, R61, 0x1, R52 ;  /* 0x000000013d347824 */ /* 0x000fe200078e0234 */
[----:B------:R-:W-:Y:S01]  /*be540*/  SHF.L.W.U32.HI R23, R26, 0x1, R109 ;  /* 0x000000011a177819 */ /* 0x000fe20000010e6d */
[----:B------:R-:W-:Y:S01]  /*be550*/  IMAD.WIDE.U32 R26, R25, 0x17c510ea, RZ ;  /* 0x17c510ea191a7825 */ /* 0x000fe200078e00ff */
        /* <DEDUP_REMOVED lines=9> */
[----:B------:R-:W-:Y:S01]  /*be5f0*/  IMAD.WIDE.U32 R52, P5, R24, 0x1ae3a46, R26 ;  /* 0x01ae3a4618347825 */ /* 0x000fe200078a001a */
[----:B------:R-:W-:Y:S02]  /*be600*/  IADD3.X R23, P2, PT, R82, R23, RZ, P2, !PT ;  /* 0x0000001752177210 */ /* 0x000fe4000175e4ff */
[----:B------:R-:W-:Y:S01]  /*be610*/  IADD3.X R32, P0, PT, R35, R32, RZ, P0, !PT ;  /* 0x0000002023207210 */ /* 0x000fe2000071e4ff */
[----:B------:R-:W-:Y:S02]  /*be620*/  IMAD R31, R24, 0x1ae3a46, R26 ;  /* 0x01ae3a46181f7824 */ /* 0x000fe400078e021a */
[----:B------:R-:W-:Y:S01]  /*be630*/  IMAD.X R61, RZ, RZ, RZ, P5 ;  /* 0x000000ffff3d7224 */ /* 0x000fe200028e06ff */
[----:B------:R-:W-:Y:S01]  /*be640*/  IADD3 RZ, P5, PT, R52, R51, RZ ;  /* 0x0000003334ff7210 */ /* 0x000fe20007fbe0ff */
[----:B------:R-:W-:Y:S01]  /*be650*/  IMAD.WIDE.U32.X R42, R33, R33, R42, P4 ;  /* 0x00000021212a7225 */ /* 0x000fe200020e042a */
[----:B------:R-:W-:-:S02]  /*be660*/  IADD3 RZ, P4, PT, R32, R50, RZ ;  /* 0x0000003220ff7210 */ /* 0x000fc40007f9e0ff */
[----:B------:R-:W-:Y:S01]  /*be670*/  IADD3.X R33, P0, PT, R66, R23, RZ, P0, !PT ;  /* 0x0000001742217210 */ /* 0x000fe2000071e4ff */
[----:B------:R-:W-:Y:S01]  /*be680*/  IMAD.IADD R31, R31, 0x1, R51 ;  /* 0x000000011f1f7824 */ /* 0x000fe200078e0233 */
[----:B------:R-:W-:Y:S01]  /*be690*/  LEA.HI.X R109, P1, R109, R42, RZ, 0x1, P1 ;  /* 0x0000002a6d6d7211 */ /* 0x000fe20000830cff */
[----:B------:R-:W-:Y:S01]  /*be6a0*/  IMAD.MOV.U32 R60, RZ, RZ, R53 ;  /* 0x000000ffff3c7224 */ /* 0x000fe200078e0035 */
[----:B------:R-:W-:Y:S01]  /*be6b0*/  IADD3.X R23, P0, PT, RZ, RZ, RZ, P0, !PT ;  /* 0x000000ffff177210 */ /* 0x000fe2000071e4ff */
[----:B------:R-:W-:Y:S01]  /*be6c0*/  IMAD R35, R24, 0x170b5d44, R34 ;  /* 0x170b5d4418237824 */ /* 0x000fe200078e0222 */
[----:B------:R-:W-:Y:S01]  /*be6d0*/  IADD3.X RZ, P4, PT, R33, R31, RZ, P4, !PT ;  /* 0x0000001f21ff7210 */ /* 0x000fe2000279e4ff */
[----:B------:R-:W-:-:S04]  /*be6e0*/  IMAD.WIDE.U32.X R60, R25, 0x1ae3a46, R60, P5 ;  /* 0x01ae3a46193c7825 */ /* 0x000fc800028e043c */
[----:B------:R-:W-:Y:S01]  /*be6f0*/  IMAD.WIDE.U32 R44, R24, 0x30000000, R44 ;  /* 0x30000000182c7825 */ /* 0x000fe200078e002c */
[----:B------:R-:W-:-:S03]  /*be700*/  IADD3.X R34, P4, PT, R23, R60, RZ, P4, !PT ;  /* 0x0000003c17227210 */ /* 0x000fc6000279e4ff */
[----:B------:R-:W-:Y:S02]  /*be710*/  IMAD.X R23, RZ, RZ, RZ, P0 ;  /* 0x000000ffff177224 */ /* 0x000fe400000e06ff */
[----:B------:R-:W-:Y:S02]  /*be720*/  IMAD.IADD R36, R45, 0x1, R35 ;  /* 0x000000012d247824 */ /* 0x000fe400078e0223 */
[C---:B------:R-:W-:Y:S01]  /*be730*/  IMAD R51, R24.reuse, 0x1ae3a46, R26 ;  /* 0x01ae3a4618337824 */ /* 0x040fe200078e021a */
[----:B------:R-:W-:Y:S01]  /*be740*/  IADD3.X R60, P4, PT, R23, R61, RZ, P4, !PT ;  /* 0x0000003d173c7210 */ /* 0x000fe2000279e4ff */
[C---:B------:R-:W-:Y:S01]  /*be750*/  IMAD R49, R24.reuse, 0x1ef3622f, R48 ;  /* 0x1ef3622f18317824 */ /* 0x040fe200078e0230 */
[----:B------:R-:W-:Y:S01]  /*be760*/  IADD3.X R23, P3, PT, RZ, RZ, RZ, P3, !PT ;  /* 0x000000ffff177210 */ /* 0x000fe20001f7e4ff */
[C---:B------:R-:W-:Y:S02]  /*be770*/  IMAD R31, R24.reuse, 0x1a22d9f3, R54 ;  /* 0x1a22d9f3181f7824 */ /* 0x040fe400078e0236 */
[----:B------:R-:W-:Y:S01]  /*be780*/  IMAD R59, R24, -0x39c4fa40, R58 ;  /* 0xc63b05c0183b7824 */ /* 0x000fe200078e023a */
[----:B------:R-:W-:Y:S01]  /*be790*/  IADD3.X R34, P2, P4, R34, RZ, R23, P4, P2 ;  /* 0x000000ff22227210 */ /* 0x000fe20002444417 */
[----:B------:R-:W-:Y:S01]  /*be7a0*/  IMAD.WIDE.U32 R26, R24, -0x45f6b800, R46 ;  /* 0xba094800181a7825 */ /* 0x000fe200078e002e */
[----:B------:R-:W-:-:S02]  /*be7b0*/  IADD3.X R23, PT, PT, RZ, RZ, RZ, P3, !PT ;  /* 0x000000ffff177210 */ /* 0x000fc40001ffe4ff */
[----:B------:R-:W-:Y:S01]  /*be7c0*/  IADD3 R34, P0, PT, R34, R109, RZ ;  /* 0x0000006d22227210 */ /* 0x000fe20007f1e0ff */
[----:B------:R-:W-:Y:S01]  /*be7d0*/  IMAD.WIDE.U32 R56, R24, 0xf5138f, R56 ;  /* 0x00f5138f18387825 */ /* 0x000fe200078e0038 */
[----:B------:R-:W-:-:S03]  /*be7e0*/  IADD3.X R35, PT, PT, R60, RZ, R23, P2, P4 ;  /* 0x000000ff3c237210 */ /* 0x000fc600017e8417 */
[----:B------:R-:W-:Y:S01]  /*be7f0*/  IMAD.WIDE.U32 R28, R24, 0x6ca1493b, R28 ;  /* 0x6ca1493b181c7825 */ /* 0x000fe200078e001c */
[----:B------:R-:W-:Y:S02]  /*be800*/  IADD3.X R35, PT, PT, R35, RZ, R43, P0, P1 ;  /* 0x000000ff23237210 */ /* 0x000fe400007e242b */
[----:B------:R-:W-:Y:S01]  /*be810*/  ISETP.GE.U32.AND P0, PT, R34, 0x17c510ea, PT ;  /* 0x17c510ea2200780c */ /* 0x000fe20003f06070 */
[----:B------:R-:W-:-:S03]  /*be820*/  IMAD.WIDE.U32 R24, R24, 0x17c510ea, R32 ;  /* 0x17c510ea18187825 */ /* 0x000fc600078e0020 */
[----:B------:R-:W-:Y:S01]  /*be830*/  ISETP.GE.U32.AND.EX P0, PT, R35, 0x1ae3a46, PT, P0 ;  /* 0x01ae3a462300780c */ /* 0x000fe20003f06100 */
[----:B------:R-:W-:Y:S02]  /*be840*/  IMAD.IADD R33, R51, 0x1, R25 ;  /* 0x0000000133217824 */ /* 0x000fe400078e0219 */
[----:B------:R-:W-:Y:S02]  /*be850*/  IMAD.IADD R23, R49, 0x1, R27 ;  /* 0x0000000131177824 */ /* 0x000fe400078e021b */
[----:B------:R-:W-:Y:S01]  /*be860*/  IMAD.IADD R31, R31, 0x1, R57 ;  /* 0x000000011f1f7824 */ /* 0x000fe200078e0239 */
[----:B------:R-:W-:Y:S01]  /*be870*/  MOV R48, R33 ;  /* 0x0000002100307202 */ /* 0x000fe20000000f00 */
[----:B------:R-:W-:Y:S02]  /*be880*/  IMAD.IADD R32, R59, 0x1, R29 ;  /* 0x000000013b207824 */ /* 0x000fe400078e021d */
        /* <DEDUP_REMOVED lines=76> */
.L_x_380:
[----:B------:R-:W-:Y:S05]  /*bed50*/  BSYNC.RELIABLE B3 ;  /* 0x0000000000037941 */ /* 0x000fea0003800100 */
.L_x_379:
        /* <DEDUP_REMOVED lines=12> */
.L_x_378:
[----:B------:R-:W-:Y:S05]  /*bee20*/  BSYNC.RECONVERGENT B2 ;  /* 0x0000000000027941 */ /* 0x000fea0003800200 */
.L_x_377:
        /* <DEDUP_REMOVED lines=27> */
[C---:B------:R-:W-:Y:S01]  /*befe0*/  IMAD.WIDE.U32 R32, R42.reuse, R44, RZ ;  /* 0x0000002c2a207225 */ /* 0x040fe200078e00ff */
        /* <DEDUP_REMOVED lines=34> */
[----:B------:R-:W-:Y:S01]  /*bf210*/  IMAD.WIDE.U32 R26, R36, R50, RZ ;  /* 0x00000032241a7225 */ /* 0x000fe200078e00ff */
[----:B------:R-:W-:Y:S02]  /*bf220*/  IADD3.X R57, P4, PT, RZ, R24, RZ, P4, !PT ;  /* 0x00000018ff397210 */ /* 0x000fe4000279e4ff */
[----:B------:R-:W-:Y:S01]  /*bf230*/  IADD3.X RZ, P0, PT, R95, R29, RZ, P0, !PT ;  /* 0x0000001d5fff7210 */ /* 0x000fe2000071e4ff */
[----:B------:R-:W-:Y:S01]  /*bf240*/  IMAD.X R33, RZ, RZ, RZ, P2 ;  /* 0x000000ffff217224 */ /* 0x000fe200010e06ff */
[----:B------:R-:W-:Y:S01]  /*bf250*/  IADD3.X R31, P2, PT, RZ, R25, RZ, P4, !PT ;  /* 0x00000019ff1f7210 */ /* 0x000fe2000275e4ff */
[----:B------:R-:W-:Y:S02]  /*bf260*/  IMAD.MOV.U32 R32, RZ, RZ, R99 ;  /* 0x000000ffff207224 */ /* 0x000fe400078e0063 */
[----:B------:R-:W-:-:S04]  /*bf270*/  IMAD.WIDE.U32 R26, P4, R45, R43, R26 ;  /* 0x0000002b2d1a7225 */ /* 0x000fc8000788001a */
[----:B------:R-:W-:-:S04]  /*bf280*/  IMAD.WIDE.U32.X R32, R47, R51, R32, P3 ;  /* 0x000000332f207225 */ /* 0x000fc800018e0420 */
[----:B------:R-:W-:Y:S01]  /*bf290*/  IMAD.WIDE.U32 R24, R45, R50, RZ ;  /* 0x000000322d187225 */ /* 0x000fe200078e00ff */
[----:B------:R-:W-:-:S03]  /*bf2a0*/  IADD3.X R56, P0, PT, R23, R32, RZ, P0, !PT ;  /* 0x0000002017387210 */ /* 0x000fc6000071e4ff */
[----:B------:R-:W-:Y:S01]  /*bf2b0*/  IMAD.WIDE.U32 R34, R47, R113, RZ ;  /* 0x000000712f227225 */ /* 0x000fe200078e00ff */
[----:B------:R-:W-:-:S03]  /*bf2c0*/  IADD3 R26, P3, PT, R25, R26, RZ ;  /* 0x0000001a191a7210 */ /* 0x000fc60007f7e0ff */
[----:B------:R-:W-:Y:S01]  /*bf2d0*/  IMAD.X R23, RZ, RZ, RZ, P1 ;  /* 0x000000ffff177224 */ /* 0x000fe200008e06ff */
[----:B------:R-:W-:Y:S01]  /*bf2e0*/  IADD3.X R57, P1, PT, R57, R24, RZ, P2, !PT ;  /* 0x0000001839397210 */ /* 0x000fe2000173e4ff */
[----:B------:R-:W-:Y:S02]  /*bf2f0*/  IMAD.X R29, RZ, RZ, RZ, P4 ;  /* 0x000000ffff1d7224 */ /* 0x000fe400020e06ff */
[----:B------:R-:W-:Y:S01]  /*bf300*/  IMAD.MOV.U32 R28, RZ, RZ, R27 ;  /* 0x000000ffff1c7224 */ /* 0x000fe200078e001b */
[----:B------:R-:W-:Y:S01]  /*bf310*/  IADD3.X R23, P0, PT, R23, R33, RZ, P0, !PT ;  /* 0x0000002117177210 */ /* 0x000fe2000071e4ff */
[----:B------:R-:W-:Y:S01]  /*bf320*/  IMAD.WIDE.U32 R24, P4, R42, R48, R34 ;  /* 0x000000302a187225 */ /* 0x000fe20007880022 */
[----:B------:R-:W-:Y:S02]  /*bf330*/  IADD3.X R34, P1, PT, R31, R26, RZ, P1, !PT ;  /* 0x0000001a1f227210 */ /* 0x000fe40000f3e4ff */
[----:B------:R-:W-:Y:S01]  /*bf340*/  IADD3.X R56, P0, PT, R56, R57, RZ, P0, !PT ;  /* 0x0000003938387210 */ /* 0x000fe2000071e4ff */
[----:B------:R-:W-:-:S03]  /*bf350*/  IMAD.WIDE.U32.X R26, R36, R43, R28, P3 ;  /* 0x0000002b241a7225 */ /* 0x000fc600018e041c */
[----:B------:R-:W-:Y:S01]  /*bf360*/  IADD3.X R57, P0, PT, R23, R34, RZ, P0, !PT ;  /* 0x0000002217397210 */ /* 0x000fe2000071e4ff */
[----:B------:R-:W-:Y:S01]  /*bf370*/  IMAD.WIDE.U32 R32, R42, R113, RZ ;  /* 0x000000712a207225 */ /* 0x000fe200078e00ff */
[----:B------:R-:W-:-:S03]  /*bf380*/  IADD3.X R52, P1, PT, RZ, R26, RZ, P1, !PT ;  /* 0x0000001aff347210 */ /* 0x000fc60000f3e4ff */
[----:B------:R-:W-:Y:S01]  /*bf390*/  IMAD.X R29, RZ, RZ, RZ, P4 ;  /* 0x000000ffff1d7224 */ /* 0x000fe200020e06ff */
[----:B------:R-:W-:Y:S01]  /*bf3a0*/  IADD3 R31, P3, PT, R24, R33, RZ ;  /* 0x00000021181f7210 */ /* 0x000fe20007f7e0ff */
[----:B------:R-:W-:Y:S01]  /*bf3b0*/  IMAD.MOV.U32 R28, RZ, RZ, R25 ;  /* 0x000000ffff1c7224 */ /* 0x000fe200078e0019 */
[----:B------:R-:W-:Y:S01]  /*bf3c0*/  IADD3 RZ, P2, PT, R56, R32, RZ ;  /* 0x0000002038ff7210 */ /* 0x000fe20007f5e0ff */
[----:B------:R-:W-:Y:S01]  /*bf3d0*/  IMAD.WIDE.U32 R34, R49, R46, RZ ;  /* 0x0000002e31227225 */ /* 0x000fe200078e00ff */
[----:B------:R-:W-:Y:S02]  /*bf3e0*/  IADD3.X R25, P0, PT, RZ, RZ, RZ, P0, !PT ;  /* 0x000000ffff197210 */ /* 0x000fe4000071e4ff */
        /* <DEDUP_REMOVED lines=27> */
[----:B------:R-:W-:Y:S02]  /*bf5a0*/  IADD3 RZ, P2, PT, R80, R54, RZ ;  /* 0x0000003650ff7210 */ /* 0x000fe40007f5e0ff */
[----:B------:R-:W-:Y:S01]  /*bf5b0*/  IADD3.X R53, PT, PT, RZ, RZ, RZ, P4, !PT ;  /* 0x000000ffff357210 */ /* 0x000fe200027fe4ff */
        /* <DEDUP_REMOVED lines=11> */
[----:B------:R-:W-:Y:S02]  /*bf670*/  IADD3.X R23, P3, PT, RZ, RZ, RZ, P3, !PT ;  /* 0x000000ffff177210 */ /* 0x000fe40001f7e4ff */
[----:B------:R-:W-:Y:S01]  /*bf680*/  IADD3.X RZ, P1, PT, R25, R31, RZ, P1, !PT ;  /* 0x0000001f19ff7210 */ /* 0x000fe20000f3e4ff */
[----:B------:R-:W-:Y:S01]  /*bf690*/  IMAD.WIDE.U32.X R24, R47, R43, R52, P4 ;  /* 0x0000002b2f187225 */ /* 0x000fe200020e0434 */
[----:B------:R-:W-:-:S02]  /*bf6a0*/  IADD3.X R32, P2, PT, R23, R28, RZ, P2, !PT ;  /* 0x0000001c17207210 */ /* 0x000fc4000175e4ff */
[----:B------:R-:W-:Y:S01]  /*bf6b0*/  IADD3.X R33, P0, PT, RZ, RZ, RZ, P0, !PT ;  /* 0x000000ffff217210 */ /* 0x000fe2000071e4ff */
[----:B------:R-:W-:Y:S02]  /*bf6c0*/  IMAD.X R28, RZ, RZ, RZ, P3 ;  /* 0x000000ffff1c7224 */ /* 0x000fe400018e06ff */
[----:B------:R-:W-:Y:S01]  /*bf6d0*/  IMAD.WIDE.U32 R84, R51, R113, RZ ;  /* 0x0000007133547225 */ /* 0x000fe200078e00ff */
[----:B------:R-:W-:Y:S02]  /*bf6e0*/  IADD3.X R33, P1, PT, R33, R24, RZ, P1, !PT ;  /* 0x0000001821217210 */ /* 0x000fe40000f3e4ff */
        /* <DEDUP_REMOVED lines=8> */
[----:B------:R-:W-:Y:S01]  /*bf770*/  IMAD.WIDE.U32 R28, P1, R44, R43, R24 ;  /* 0x0000002b2c1c7225 */ /* 0x000fe20007820018 */
[----:B------:R-:W-:-:S03]  /*bf780*/  IADD3 R27, P5, PT, R84, R59, RZ ;  /* 0x0000003b541b7210 */ /* 0x000fc60007fbe0ff */
[----:B------:R-:W-:-:S04]  /*bf790*/  IMAD.WIDE.U32 R52, R44, R50, RZ ;  /* 0x000000322c347225 */ /* 0x000fc800078e00ff */
        /* <DEDUP_REMOVED lines=12> */
[----:B------:R-:W-:Y:S01]  /*bf860*/  IMAD.WIDE.U32 R114, R51, R50, RZ ;  /* 0x0000003233727225 */ /* 0x000fe200078e00ff */
[----:B------:R-:W-:-:S03]  /*bf870*/  IADD3.X R74, P2, PT, RZ, R52, RZ, P2, !PT ;  /* 0x00000034ff4a7210 */ /* 0x000fc6000175e4ff */
[----:B------:R-:W-:Y:S01]  /*bf880*/  IMAD.WIDE.U32.X R28, R49, R43, R54, P3 ;  /* 0x0000002b311c7225 */ /* 0x000fe200018e0436 */
[----:B------:R-:W-:-:S03]  /*bf890*/  IADD3.X R23, P2, PT, RZ, R53, RZ, P2, !PT ;  /* 0x00000035ff177210 */ /* 0x000fc6000175e4ff */
[----:B------:R-:W-:Y:S01]  /*bf8a0*/  IMAD.WIDE.U32 R58, P4, R46, R43, R114 ;  /* 0x0000002b2e3a7225 */ /* 0x000fe20007880072 */
[----:B------:R-:W-:-:S03]  /*bf8b0*/  IADD3.X R75, P1, PT, R75, R28, RZ, P1, !PT ;  /* 0x0000001c4b4b7210 */ /* 0x000fc60000f3e4ff */
[-C--:B------:R-:W-:Y:S01]  /*bf8c0*/  IMAD.WIDE.U32 R54, R46, R50.reuse, RZ ;  /* 0x000000322e367225 */ /* 0x080fe200078e00ff */
[----:B------:R-:W-:Y:S02]  /*bf8d0*/  IADD3.X R74, P2, PT, R74, R75, RZ, P2, !PT ;  /* 0x0000004b4a4a7210 */ /* 0x000fe4000175e4ff */
[----:B------:R-:W-:Y:S01]  /*bf8e0*/  IADD3.X R28, PT, PT, R29, RZ, RZ, P1, P0 ;  /* 0x000000ff1d1c7210 */ /* 0x000fe20000fe04ff */
[----:B------:R-:W-:Y:S01]  /*bf8f0*/  IMAD.WIDE.U32 R52, R48, R50, RZ ;  /* 0x0000003230347225 */ /* 0x000fe200078e00ff */
[----:B------:R-:W-:Y:S02]  /*bf900*/  IADD3 RZ, P0, PT, R74, R54, RZ ;  /* 0x000000364aff7210 */ /* 0x000fe40007f1e0ff */
[----:B------:R-:W-:Y:S01]  /*bf910*/  IADD3.X R75, P1, PT, R23, R28, RZ, P2, !PT ;  /* 0x0000001c174b7210 */ /* 0x000fe2000173e4ff */
[----:B------:R-:W-:Y:S02]  /*bf920*/  IMAD R114, R46, R43, R114 ;  /* 0x0000002b2e727224 */ /* 0x000fe400078e0272 */
[----:B------:R-:W-:Y:S01]  /*bf930*/  IMAD.X R33, RZ, RZ, RZ, P4 ;  /* 0x000000ffff217224 */ /* 0x000fe200020e06ff */
[----:B------:R-:W-:Y:S01]  /*bf940*/  IADD3 RZ, P4, PT, R58, R55, RZ ;  /* 0x000000373aff7210 */ /* 0x000fe20007f9e0ff */
[----:B------:R-:W-:Y:S01]  /*bf950*/  IMAD.MOV.U32 R32, RZ, RZ, R59 ;  /* 0x000000ffff207224 */ /* 0x000fe200078e003b */
[----:B------:R-:W-:Y:S01]  /*bf960*/  IADD3.X R77, P1, PT, RZ, RZ, RZ, P1, !PT ;  /* 0x000000ffff4d7210 */ /* 0x000fe20000f3e4ff */
[----:B------:R-:W-:-:S02]  /*bf970*/  IMAD.IADD R27, R114, 0x1, R55 ;  /* 0x00000001721b7824 */ /* 0x000fc400078e0237 */
[----:B------:R-:W-:-:S03]  /*bf980*/  IMAD.WIDE.U32 R58, R36, R45, RZ ;  /* 0x0000002d243a7225 */ /* 0x000fc600078e00ff */
[----:B------:R-:W-:Y:S01]  /*bf990*/  IADD3.X RZ, P0, PT, R75, R27, RZ, P0, !PT ;  /* 0x0000001b4bff7210 */ /* 0x000fe2000071e4ff */
[CCC-:B------:R-:W-:Y:S02]  /*bf9a0*/  IMAD R115, R113.reuse, R43.reuse, R52.reuse ;  /* 0x0000002b71737224 */ /* 0x1c0fe400078e0234 */
[----:B------:R-:W-:-:S04]  /*bf9b0*/  IMAD.WIDE.U32 R60, P3, R113, R43, R52 ;  /* 0x0000002b713c7225 */ /* 0x000fc80007860034 */
[----:B------:R-:W-:-:S04]  /*bf9c0*/  IMAD.WIDE.U32 R52, R113, R50, RZ ;  /* 0x0000003271347225 */ /* 0x000fc800078e00ff */
[----:B------:R-:W-:-:S04]  /*bf9d0*/  IMAD.WIDE.U32.X R32, R51, R43, R32, P4 ;  /* 0x0000002b33207225 */ /* 0x000fc800020e0420 */
[----:B------:R-:W-:Y:S01]  /*bf9e0*/  IMAD.WIDE.U32 R28, R45, R45, RZ ;  /* 0x0000002d2d1c7225 */ /* 0x000fe200078e00ff */
[----:B------:R-:W-:-:S03]  /*bf9f0*/  IADD3.X R76, P4, PT, R77, R32, RZ, P0, !PT ;  /* 0x000000204d4c7210 */ /* 0x000fc6000079e4ff */
[--C-:B------:R-:W-:Y:S01]  /*bfa00*/  IMAD R23, R45, R36, R58.reuse ;  /* 0x000000242d177224 */ /* 0x100fe200078e023a */
[----:B------:R-:W-:Y:S01]  /*bfa10*/  IADD3 RZ, P2, PT, RZ, R28, RZ ;  /* 0x0000001cffff7210 */ /* 0x000fe20007f5e0ff */
[----:B------:R-:W-:Y:S01]  /*bfa20*/  IMAD.X R55, RZ, RZ, RZ, P3 ;  /* 0x000000ffff377224 */ /* 0x000fe200018e06ff */
[----:B------:R-:W-:Y:S01]  /*bfa30*/  IADD3 RZ, P3, PT, R60, R53, RZ ;  /* 0x000000353cff7210 */ /* 0x000fe20007f7e0ff */
[----:B------:R-:W-:Y:S01]  /*bfa40*/  IMAD.MOV.U32 R54, RZ, RZ, R61 ;  /* 0x000000ffff367224 */ /* 0x000fe200078e003d */
[----:B------:R-:W-:Y:S01]  /*bfa50*/  IADD3 R23, PT, PT, R29, R23, RZ ;  /* 0x000000171d177210 */ /* 0x000fe20007ffe0ff */
[-CC-:B------:R-:W-:Y:S01]  /*bfa60*/  IMAD R27, R45, R36.reuse, R58.reuse ;  /* 0x000000242d1b7224 */ /* 0x180fe200078e023a */
[----:B------:R-:W-:Y:S01]  /*bfa70*/  IADD3.X R77, PT, PT, R33, RZ, RZ, P4, P1 ;  /* 0x000000ff214d7210 */ /* 0x000fe200027e24ff */
[----:B------:R-:W-:Y:S01]  /*bfa80*/  IMAD.WIDE.U32 R60, P5, R45, R36, R58 ;  /* 0x000000242d3c7225 */ /* 0x000fe200078a003a */
[----:B------:R-:W-:Y:S02]  /*bfa90*/  IADD3.X RZ, P2, PT, RZ, R23, RZ, P2, !PT ;  /* 0x00000017ffff7210 */ /* 0x000fe4000175e4ff */
[----:B------:R-:W-:Y:S01]  /*bfaa0*/  IADD3 RZ, P0, PT, R76, R52, RZ ;  /* 0x000000344cff7210 */ /* 0x000fe20007f1e0ff */
[----:B------:R-:W-:-:S04]  /*bfab0*/  IMAD.WIDE.U32 R58, R47, R42, RZ ;  /* 0x0000002a2f3a7225 */ /* 0x000fc800078e00ff */
[----:B------:R-:W-:Y:S02]  /*bfac0*/  IMAD R117, R42, R47, R58 ;  /* 0x0000002f2a757224 */ /* 0x000fe400078e023a */
[----:B------:R-:W-:-:S04]  /*bfad0*/  IMAD.WIDE.U32 R32, R28, -0x1, RZ ;  /* 0xffffffff1c207825 */ /* 0x000fc800078e00ff */
[----:B------:R-:W-:Y:S02]  /*bfae0*/  IMAD.IADD R35, R29, 0x1, R27 ;  /* 0x000000011d237824 */ /* 0x000fe400078e021b */
[----:B------:R-:W-:Y:S02]  /*bfaf0*/  IMAD.IADD R23, R115, 0x1, R53 ;  /* 0x0000000173177824 */ /* 0x000fe400078e0235 */
[----:B------:R-:W-:-:S03]  /*bfb00*/  IMAD.WIDE.U32 R58, P1, R42, R47, R58 ;  /* 0x0000002f2a3a7225 */ /* 0x000fc6000782003a */
[----:B------:R-:W-:Y:S01]  /*bfb10*/  IADD3.X RZ, P0, PT, R77, R23, RZ, P0, !PT ;  /* 0x000000174dff7210 */ /* 0x000fe2000071e4ff */
[----:B------:R-:W-:-:S04]  /*bfb20*/  IMAD.WIDE.U32 R106, R42, R42, RZ ;  /* 0x0000002a2a6a7225 */ /* 0x000fc800078e00ff */
[----:B------:R-:W-:Y:S01]  /*bfb30*/  IMAD.X R53, RZ, RZ, RZ, P5 ;  /* 0x000000ffff357224 */ /* 0x000fe200028e06ff */
[----:B------:R-:W-:Y:S01]  /*bfb40*/  IADD3 RZ, P5, PT, R29, R60, RZ ;  /* 0x0000003c1dff7210 */ /* 0x000fe20007fbe0ff */
[----:B------:R-:W-:Y:S01]  /*bfb50*/  IMAD R105, R28, -0x7af74001, -R35 ;  /* 0x8508bfff1c697824 */ /* 0x000fe200078e0a23 */
[C---:B------:R-:W-:Y:S01]  /*bfb60*/  IADD3 RZ, P4, PT, R107.reuse, R58, RZ ;  /* 0x0000003a6bff7210 */ /* 0x040fe20007f9e0ff */
[----:B------:R-:W-:Y:S01]  /*bfb70*/  IMAD.MOV.U32 R52, RZ, RZ, R61 ;  /* 0x000000ffff347224 */ /* 0x000fe200078e003d */
[----:B------:R-:W-:Y:S01]  /*bfb80*/  IADD3 R117, PT, PT, R107, R117, RZ ;  /* 0x000000756b757210 */ /* 0x000fe20007ffe0ff */
[----:B------:R-:W-:-:S04]  /*bfb90*/  IMAD.WIDE.U32.X R54, R48, R43, R54, P3 ;  /* 0x0000002b30367225 */ /* 0x000fc800018e0436 */
[----:B------:R-:W-:-:S04]  /*bfba0*/  IMAD.WIDE.U32 R60, R32, 0x1, RZ ;  /* 0x00000001203c7825 */ /* 0x000fc800078e00ff */
[----:B------:R-:W-:Y:S02]  /*bfbb0*/  IMAD.MOV.U32 R70, RZ, RZ, R59 ;  /* 0x000000ffff467224 */ /* 0x000fe400078e003b */
[----:B------:R-:W-:-:S04]  /*bfbc0*/  IMAD.WIDE.U32 R58, R51, R46, RZ ;  /* 0x0000002e333a7225 */ /* 0x000fc800078e00ff */
[----:B------:R-:W-:Y:S02]  /*bfbd0*/  IMAD.IADD R105, R33, 0x1, R105 ;  /* 0x0000000121697824 */ /* 0x000fe400078e0269 */
[----:B------:R-:W-:Y:S01]  /*bfbe0*/  IMAD.X R71, RZ, RZ, RZ, P1 ;  /* 0x000000ffff477224 */ /* 0x000fe200008e06ff */
[----:B------:R-:W-:Y:S01]  /*bfbf0*/  IADD3.X R23, P1, PT, RZ, R54, RZ, P0, !PT ;  /* 0x00000036ff177210 */ /* 0x000fe2000073e4ff */
[----:B------:R-:W-:Y:S01]  /*bfc00*/  IMAD.WIDE.U32 R66, R49, R44, RZ ;  /* 0x0000002c31427225 */ /* 0x000fe200078e00ff */
[----:B------:R-:W-:-:S03]  /*bfc10*/  IADD3 RZ, P0, PT, R28, R60, RZ ;  /* 0x0000003c1cff7210 */ /* 0x000fc60007f1e0ff */
[----:B------:R-:W-:-:S04]  /*bfc20*/  IMAD.WIDE.U32 R64, R48, R113, RZ ;  /* 0x0000007130407225 */ /* 0x000fc800078e00ff */
[----:B------:R-:W-:Y:S02]  /*bfc30*/  IMAD R33, R46, R51, R58 ;  /* 0x000000332e217224 */ /* 0x000fe400078e023a */
[----:B------:R-:W-:-:S04]  /*bfc40*/  IMAD.WIDE.U32 R28, R105, 0x1, RZ ;  /* 0x00000001691c7825 */ /* 0x000fc800078e00ff */
[----:B------:R-:W-:-:S04]  /*bfc50*/  IMAD.WIDE.U32 R58, P3, R46, R51, R58 ;  /* 0x000000332e3a7225 */ /* 0x000fc8000786003a */
[----:B------:R-:W-:Y:S02]  /*bfc60*/  IMAD.X R112, RZ, RZ, R55, P1 ;  /* 0x000000ffff707224 */ /* 0x000fe400008e0637 */
[----:B------:R-:W-:Y:S02]  /*bfc70*/  IMAD R99, R44, R49, R66 ;  /* 0x000000312c637224 */ /* 0x000fe400078e0242 */
[----:B------:R-:W-:Y:S02]  /*bfc80*/  IMAD R31, R113, R48, R64 ;  /* 0x00000030711f7224 */ /* 0x000fe400078e0240 */
[----:B------:R-:W-:-:S04]  /*bfc90*/  IMAD.WIDE.U32.X R52, R36, R36, R52, P5 ;  /* 0x0000002424347225 */ /* 0x000fc800028e0434 */
[----:B------:R-:W-:Y:S01]  /*bfca0*/  IMAD.X R93, RZ, RZ, RZ, P3 ;  /* 0x000000ffff5d7224 */ /* 0x000fe200018e06ff */
[----:B------:R-:W-:Y:S01]  /*bfcb0*/  LEA.X R103, P2, R62, R52, 0x1, P2 ;  /* 0x000000343e677211 */ /* 0x000fe20001040cff */
[----:B------:R-:W-:Y:S02]  /*bfcc0*/  IMAD R27, R32, -0x7af74000, R28 ;  /* 0x8508c000201b7824 */ /* 0x000fe400078e021c */
[----:B------:R-:W-:-:S03]  /*bfcd0*/  IMAD.WIDE.U32 R78, R44, R44, RZ ;  /* 0x0000002c2c4e7225 */ /* 0x000fc600078e00ff */
[----:B------:R-:W-:Y:S01]  /*bfce0*/  IADD3 R27, PT, PT, R61, R27, RZ ;  /* 0x0000001b3d1b7210 */ /* 0x000fe20007ffe0ff */
[----:B------:R-:W-:-:S03]  /*bfcf0*/  IMAD.WIDE.U32 R66, P1, R44, R49, R66 ;  /* 0x000000312c427225 */ /* 0x000fc60007820042 */
[----:B------:R-:W-:Y:S01]  /*bfd00*/  IADD3.X RZ, P0, PT, R35, R27, RZ, P0, !PT ;  /* 0x0000001b23ff7210 */ /* 0x000fe2000071e4ff */
[----:B------:R-:W-:Y:S01]  /*bfd10*/  IMAD.WIDE.U32 R64, P5, R113, R48, R64 ;  /* 0x0000003071407225 */ /* 0x000fe200078a0040 */
[----:B------:R-:W-:Y:S02]  /*bfd20*/  SHF.L.U64.HI R27, R62, 0x1, R119 ;  /* 0x000000013e1b7819 */ /* 0x000fe40000010277 */
[----:B------:R-:W-:Y:S01]  /*bfd30*/  SHF.L.W.U32.HI R119, R119, 0x1, R108 ;  /* 0x0000000177777819 */ /* 0x000fe20000010e6c */
[----:B------:R-:W-:Y:S01]  /*bfd40*/  IMAD.WIDE.U32 R28, P3, R32, -0x7af74000, R28 ;  /* 0x8508c000201c7825 */ /* 0x000fe2000786001c */
[----:B------:R-:W-:Y:S02]  /*bfd50*/  IADD3.X R27, P2, PT, R27, R53, RZ, P2, !PT ;  /* 0x000000351b1b7210 */ /* 0x000fe4000175e4ff */
[----:B------:R-:W-:Y:S01]  /*bfd60*/  SHF.L.W.U32.HI R108, R108, 0x1, R111 ;  /* 0x000000016c6c7819 */ /* 0x000fe20000010e6f */
[----:B------:R-:W-:Y:S01]  /*bfd70*/  IMAD.X R55, RZ, RZ, RZ, P1 ;  /* 0x000000ffff377224 */ /* 0x000fe200008e06ff */
[----:B------:R-:W-:Y:S01]  /*bfd80*/  IADD3 RZ, P1, PT, R79, R66, RZ ;  /* 0x000000424fff7210 */ /* 0x000fe20007f3e0ff */
[----:B------:R-:W-:Y:S01]  /*bfd90*/  IMAD.X R63, RZ, RZ, RZ, P5 ;  /* 0x000000ffff3f7224 */ /* 0x000fe200028e06ff */
[----:B------:R-:W-:Y:S01]  /*bfda0*/  IADD3 RZ, P5, PT, R61, R28, RZ ;  /* 0x0000001c3dff7210 */ /* 0x000fe20007fbe0ff */
[----:B------:R-:W-:Y:S01]  /*bfdb0*/  IMAD.MOV.U32 R54, RZ, RZ, R67 ;  /* 0x000000ffff367224 */ /* 0x000fe200078e0043 */
[----:B------:R-:W-:Y:S01]  /*bfdc0*/  IADD3.X R106, P2, PT, R119, R106, RZ, P2, !PT ;  /* 0x0000006a776a7210 */ /* 0x000fe2000175e4ff */
[----:B------:R-:W-:-:S02]  /*bfdd0*/  IMAD.X R67, RZ, RZ, RZ, P3 ;  /* 0x000000ffff437224 */ /* 0x000fc400018e06ff */
[----:B------:R-:W-:Y:S01]  /*bfde0*/  IMAD.MOV.U32 R66, RZ, RZ, R29 ;  /* 0x000000ffff427224 */ /* 0x000fe200078e001d */
[----:B------:R-:W-:Y:S01]  /*bfdf0*/  IADD3.X R108, P2, PT, R108, R117, RZ, P2, !PT ;  /* 0x000000756c6c7210 */ /* 0x000fe2000175e4ff */
[----:B------:R-:W-:-:S04]  /*bfe00*/  IMAD.WIDE.U32 R68, R46, R46, RZ ;  /* 0x0000002e2e447225 */ /* 0x000fc800078e00ff */
[----:B------:R-:W-:Y:S01]  /*bfe10*/  IMAD.WIDE.U32.X R66, R105, -0x7af74000, R66, P5 ;  /* 0x8508c00069427825 */ /* 0x000fe200028e0442 */
[----:B------:R-:W-:-:S03]  /*bfe20*/  IADD3 RZ, P3, PT, R69, R58, RZ ;  /* 0x0000003a45ff7210 */ /* 0x000fc60007f7e0ff */
[----:B------:R-:W-:Y:S01]  /*bfe30*/  IMAD.MOV.U32 R92, RZ, RZ, R59 ;  /* 0x000000ffff5c7224 */ /* 0x000fe200078e003b */
[----:B------:R-:W-:Y:S01]  /*bfe40*/  IADD3.X R102, P0, PT, RZ, R66, RZ, P0, !PT ;  /* 0x00000042ff667210 */ /* 0x000fe2000071e4ff */
[----:B------:R-:W-:-:S03]  /*bfe50*/  IMAD.WIDE.U32 R58, R113, R113, RZ ;  /* 0x00000071713a7225 */ /* 0x000fc600078e00ff */
[----:B------:R-:W-:Y:S01]  /*bfe60*/  IADD3.X R66, P0, PT, RZ, R67, RZ, P0, !PT ;  /* 0x00000043ff427210 */ /* 0x000fe2000071e4ff */
[----:B------:R-:W-:-:S03]  /*bfe70*/  IMAD.WIDE.U32 R60, R105, 0x30000000, RZ ;  /* 0x30000000693c7825 */ /* 0x000fc600078e00ff */
[----:B------:R-:W-:Y:S01]  /*bfe80*/  IADD3.X R102, P0, PT, R102, R103, RZ, P0, !PT ;  /* 0x0000006766667210 */ /* 0x000fe2000071e4ff */
[----:B------:R-:W-:Y:S01]  /*bfe90*/  IMAD.WIDE.U32.X R70, R47, R47, R70, P4 ;  /* 0x0000002f2f467225 */ /* 0x000fe200020e0446 */
[----:B------:R-:W-:Y:S02]  /*bfea0*/  IADD3 RZ, P4, PT, R59, R64, RZ ;  /* 0x000000403bff7210 */ /* 0x000fe40007f9e0ff */
[----:B------:R-:W-:Y:S01]  /*bfeb0*/  IADD3.X R103, P0, PT, R66, R27, RZ, P0, !PT ;  /* 0x0000001b42677210 */ /* 0x000fe2000071e4ff */
[----:B------:R-:W-:Y:S02]  /*bfec0*/  IMAD.MOV.U32 R62, RZ, RZ, R65 ;  /* 0x000000ffff3e7224 */ /* 0x000fe400078e0041 */
[----:B------:R-:W-:Y:S01]  /*bfed0*/  IMAD.WIDE.U32 R28, P5, R32, 0x170b5d44, R60 ;  /* 0x170b5d44201c7825 */ /* 0x000fe200078a003c */
[----:B------:R-:W-:-:S03]  /*bfee0*/  IADD3.X R123, P0, PT, RZ, RZ, RZ, P0, !PT ;  /* 0x000000ffff7b7210 */ /* 0x000fc6000071e4ff */
[----:B------:R-:W-:-:S04]  /*bfef0*/  IMAD.WIDE.U32 R64, R32, 0x30000000, RZ ;  /* 0x3000000020407825 */ /* 0x000fc800078e00ff */
[----:B------:R-:W-:Y:S01]  /*bff00*/  IMAD.X R73, RZ, RZ, RZ, P5 ;  /* 0x000000ffff497224 */ /* 0x000fe200028e06ff */
[----:B------:R-:W-:Y:S01]  /*bff10*/  IADD3 RZ, P5, PT, R28, R65, RZ ;  /* 0x000000411cff7210 */ /* 0x000fe20007fbe0ff */
[----:B------:R-:W-:-:S04]  /*bff20*/  IMAD.WIDE.U32 R52, R105, -0x45f6b800, RZ ;  /* 0xba09480069347825 */ /* 0x000fc800078e00ff */
[----:B------:R-:W-:Y:S02]  /*bff30*/  IMAD.MOV.U32 R72, RZ, RZ, R29 ;  /* 0x000000ffff487224 */ /* 0x000fe400078e001d */
[----:B------:R-:W-:Y:S02]  /*bff40*/  IMAD R27, R32, 0x1ef3622f, R52 ;  /* 0x1ef3622f201b7824 */ /* 0x000fe400078e0234 */
[----:B------:R-:W-:-:S04]  /*bff50*/  IMAD.WIDE.U32.X R72, R105, 0x170b5d44, R72, P5 ;  /* 0x170b5d4469487825 */ /* 0x000fc800028e0448 */
[----:B------:R-:W-:-:S04]  /*bff60*/  IMAD.WIDE.U32 R52, P5, R32, 0x1ef3622f, R52 ;  /* 0x1ef3622f20347825 */ /* 0x000fc800078a0034 */
[----:B------:R-:W-:-:S04]  /*bff70*/  IMAD.WIDE.U32 R96, R32, -0x45f6b800, RZ ;  /* 0xba09480020607825 */ /* 0x000fc800078e00ff */
[----:B------:R-:W-:Y:S02]  /*bff80*/  IMAD R109, R32, 0x170b5d44, R60 ;  /* 0x170b5d44206d7824 */ /* 0x000fe400078e023c */
        /* <DEDUP_REMOVED lines=14> */
[----:B------:R-:W-:Y:S02]  /*c0070*/  IMAD R85, R32, -0x39c4fa40, R60 ;  /* 0xc63b05c020557824 */ /* 0x000fe400078e023c */
[----:B------:R-:W-:Y:S02]  /*c0080*/  IMAD.MOV.U32 R60, RZ, RZ, R67 ;  /* 0x000000ffff3c7224 */ /* 0x000fe400078e0043 */
[----:B------:R-:W-:Y:S01]  /*c0090*/  IMAD.X R83, RZ, RZ, RZ, P5 ;  /* 0x000000ffff537224 */ /* 0x000fe200028e06ff */
[----:B------:R-:W-:Y:S01]  /*c00a0*/  IADD3 RZ, P5, PT, R88, R53, RZ ;  /* 0x0000003558ff7210 */ /* 0x000fe20007fbe0ff */
        /* <DEDUP_REMOVED lines=15> */
[----:B------:R-:W-:Y:S01]  /*c01a0*/  IMAD.IADD R107, R101, 0x1, R104 ;  /* 0x00000001656b7824 */ /* 0x000fe200078e0268 */
[----:B------:R-:W-:Y:S01]  /*c01b0*/  SHF.L.W.U32.HI R111, R111, 0x1, R100 ;  /* 0x000000016f6f7819 */ /* 0x000fe20000010e64 */
[----:B------:R-:W-:Y:S02]  /*c01c0*/  IMAD.MOV.U32 R64, RZ, RZ, R89 ;  /* 0x000000ffff407224 */ /* 0x000fe400078e0059 */
[----:B------:R-:W-:Y:S01]  /*c01d0*/  IMAD.WIDE.U32 R88, R32, 0x30000000, R102 ;  /* 0x3000000020587825 */ /* 0x000fe200078e0066 */
[----:B------:R-:W-:Y:S02]  /*c01e0*/  SHF.L.W.U32.HI R101, R100, 0x1, R107 ;  /* 0x0000000164657819 */ /* 0x000fe40000010e6b */
[----:B------:R-:W-:Y:S01]  /*c01f0*/  IADD3.X R102, P2, PT, R111, R70, RZ, P2, !PT ;  /* 0x000000466f667210 */ /* 0x000fe2000175e4ff */
[----:B------:R-:W-:-:S02]  /*c0200*/  IMAD.IADD R109, R89, 0x1, R109 ;  /* 0x00000001596d7824 */ /* 0x000fc400078e026d */
[----:B------:R-:W-:Y:S01]  /*c0210*/  IMAD.WIDE.U32.X R64, R105, 0x1ae3a46, R64, P5 ;  /* 0x01ae3a4669407825 */ /* 0x000fe200028e0440 */
[----:B------:R-:W-:Y:S02]  /*c0220*/  IADD3.X R72, P5, PT, R123, R106, RZ, P0, !PT ;  /* 0x0000006a7b487210 */ /* 0x000fe400007be4ff */
        /* <DEDUP_REMOVED lines=9> */
[----:B------:R-:W-:-:S04]  /*c02c0*/  IMAD.WIDE.U32 R100, R42, R46, R94 ;  /* 0x0000002e2a647225 */ /* 0x000fc800078e005e */
[----:B------:R-:W-:Y:S01]  /*c02d0*/  IMAD.WIDE.U32.X R54, R49, R49, R54, P1 ;  /* 0x0000003131367225 */ /* 0x000fe200008e0436 */
[----:B------:R-:W-:Y:S02]  /*c02e0*/  IADD3.X RZ, P1, PT, R73, R103, RZ, P0, !PT ;  /* 0x0000006749ff7210 */ /* 0x000fe4000073e4ff */
[----:B------:R-:W-:Y:S01]  /*c02f0*/  IADD3 RZ, P0, PT, R88, R96, RZ ;  /* 0x0000006058ff7210 */ /* 0x000fe20007f1e0ff */
[----:B------:R-:W-:Y:S01]  /*c0300*/  IMAD.WIDE.U32 R94, R123, 0x1, RZ ;  /* 0x000000017b5e7825 */ /* 0x000fe200078e00ff */
[----:B------:R-:W-:Y:S02]  /*c0310*/  SHF.L.W.U32.HI R71, R107, 0x1, R100 ;  /* 0x000000016b477819 */ /* 0x000fe40000010e64 */
[----:B------:R-:W-:Y:S01]  /*c0320*/  IADD3.X R89, P1, PT, R89, R28, RZ, P1, !PT ;  /* 0x0000001c59597210 */ /* 0x000fe20000f3e4ff */
[----:B------:R-:W-:Y:S01]  /*c0330*/  IMAD.X R103, RZ, RZ, RZ, P5 ;  /* 0x000000ffff677224 */ /* 0x000fe200028e06ff */
[----:B------:R-:W-:Y:S01]  /*c0340*/  IADD3.X R71, P2, PT, R71, R78, RZ, P2, !PT ;  /* 0x0000004e47477210 */ /* 0x000fe2000175e4ff */
[----:B------:R-:W-:-:S02]  /*c0350*/  IMAD R96, R70, -0x7af74000, R94 ;  /* 0x8508c00046607824 */ /* 0x000fc400078e025e */
[----:B------:R-:W-:Y:S01]  /*c0360*/  IMAD.WIDE.U32 R94, P5, R70, -0x7af74000, R94 ;  /* 0x8508c000465e7825 */ /* 0x000fe200078a005e */
[----:B------:R-:W-:Y:S02]  /*c0370*/  IADD3.X R78, P1, PT, R103, R29, RZ, P1, !PT ;  /* 0x0000001d674e7210 */ /* 0x000fe40000f3e4ff */
[----:B------:R-:W-:Y:S01]  /*c0380*/  IADD3 R103, PT, PT, R35, R53, RZ ;  /* 0x0000003523677210 */ /* 0x000fe20007ffe0ff */
[----:B------:R-:W-:Y:S01]  /*c0390*/  IMAD.IADD R28, R97, 0x1, R96 ;  /* 0x00000001611c7824 */ /* 0x000fe200078e0260 */
[----:B------:R-:W-:Y:S01]  /*c03a0*/  IADD3.X R96, P1, PT, R89, R102, RZ, P1, !PT ;  /* 0x0000006659607210 */ /* 0x000fe20000f3e4ff */
[----:B------:R-:W-:Y:S02]  /*c03b0*/  IMAD.IADD R127, R101, 0x1, R98 ;  /* 0x00000001657f7824 */ /* 0x000fe400078e0262 */
[----:B------:R-:W-:Y:S01]  /*c03c0*/  IMAD.X R29, RZ, RZ, RZ, P5 ;  /* 0x000000ffff1d7224 */ /* 0x000fe200028e06ff */
[----:B------:R-:W-:Y:S01]  /*c03d0*/  IADD3 RZ, P5, PT, R97, R94, RZ ;  /* 0x0000005e61ff7210 */ /* 0x000fe20007fbe0ff */
[----:B------:R-:W-:Y:S01]  /*c03e0*/  IMAD.WIDE.U32 R88, R123, 0x30000000, RZ ;  /* 0x300000007b587825 */ /* 0x000fe200078e00ff */
[----:B------:R-:W-:-:S02]  /*c03f0*/  IADD3.X RZ, P0, PT, R109, R28, RZ, P0, !PT ;  /* 0x0000001c6dff7210 */ /* 0x000fc4000071e4ff */
[----:B------:R-:W-:Y:S01]  /*c0400*/  SHF.L.W.U32.HI R100, R100, 0x1, R127 ;  /* 0x0000000164647819 */ /* 0x000fe20000010e7f */
[----:B------:R-:W-:Y:S01]  /*c0410*/  IMAD.MOV.U32 R28, RZ, RZ, R95 ;  /* 0x000000ffff1c7224 */ /* 0x000fe200078e005f */
[----:B------:R-:W-:Y:S01]  /*c0420*/  IADD3.X R97, P1, PT, R78, R105, RZ, P1, !PT ;  /* 0x000000694e617210 */ /* 0x000fe20000f3e4ff */
[----:B------:R-:W-:Y:S02]  /*c0430*/  IMAD.IADD R99, R79, 0x1, R99 ;  /* 0x000000014f637824 */ /* 0x000fe400078e0263 */
[----:B------:R-:W-:Y:S02]  /*c0440*/  IMAD R125, R70, 0x170b5d44, R88 ;  /* 0x170b5d44467d7824 */ /* 0x000fe400078e0258 */
[----:B------:R-:W-:Y:S01]  /*c0450*/  IMAD.WIDE.U32.X R28, R123, -0x7af74000, R28, P5 ;  /* 0x8508c0007b1c7825 */ /* 0x000fe200028e041c */
[----:B------:R-:W-:Y:S02]  /*c0460*/  IADD3.X R100, P2, PT, R100, R99, RZ, P2, !PT ;  /* 0x0000006364647210 */ /* 0x000fe4000175e4ff */
[----:B------:R-:W-:Y:S01]  /*c0470*/  IADD3.X R99, P1, PT, RZ, RZ, RZ, P1, !PT ;  /* 0x000000ffff637210 */ /* 0x000fe20000f3e4ff */
[----:B------:R-:W-:-:S04]  /*c0480*/  IMAD.WIDE.U32 R88, P5, R70, 0x170b5d44, R88 ;  /* 0x170b5d4446587825 */ /* 0x000fc800078a0058 */
[----:B------:R-:W-:-:S04]  /*c0490*/  IMAD.WIDE.U32 R78, R70, 0x30000000, RZ ;  /* 0x30000000464e7825 */ /* 0x000fc800078e00ff */
[----:B------:R-:W-:Y:S01]  /*c04a0*/  IMAD.X R95, RZ, RZ, RZ, P5 ;  /* 0x000000ffff5f7224 */ /* 0x000fe200028e06ff */
[----:B------:R-:W-:Y:S01]  /*c04b0*/  IADD3 RZ, P5, PT, R88, R79, RZ ;  /* 0x0000004f58ff7210 */ /* 0x000fe20007fbe0ff */
[----:B------:R-:W-:Y:S02]  /*c04c0*/  IMAD.MOV.U32 R94, RZ, RZ, R89 ;  /* 0x000000ffff5e7224 */ /* 0x000fe400078e0059 */
[----:B------:R-:W-:Y:S01]  /*c04d0*/  IMAD.X R101, RZ, RZ, RZ, P1 ;  /* 0x000000ffff657224 */ /* 0x000fe200008e06ff */
[----:B------:R-:W-:Y:S01]  /*c04e0*/  IADD3 RZ, P1, PT, R96, R52, RZ ;  /* 0x0000003460ff7210 */ /* 0x000fe20007f3e0ff */
[----:B------:R-:W-:Y:S01]  /*c04f0*/  IMAD.WIDE.U32.X R94, R123, 0x170b5d44, R94, P5 ;  /* 0x170b5d447b5e7825 */ /* 0x000fe200028e045e */
[----:B------:R-:W-:Y:S02]  /*c0500*/  IADD3.X R89, P5, PT, RZ, R28, RZ, P0, !PT ;  /* 0x0000001cff597210 */ /* 0x000fe400007be4ff */
[----:B------:R-:W-:Y:S01]  /*c0510*/  IADD3.X RZ, P1, PT, R97, R103, RZ, P1, !PT ;  /* 0x0000006761ff7210 */ /* 0x000fe20000f3e4ff */
[----:B------:R-:W-:Y:S01]  /*c0520*/  IMAD.WIDE.U32 R72, R32, -0x45f6b800, R72 ;  /* 0xba09480020487825 */ /* 0x000fe200078e0048 */
[----:B------:R-:W-:-:S02]  /*c0530*/  IADD3.X R88, P5, PT, RZ, R29, RZ, P5, !PT ;  /* 0x0000001dff587210 */ /* 0x000fc40002fbe4ff */
[----:B------:R-:W-:Y:S01]  /*c0540*/  IADD3.X R82, P0, PT, R99, R82, RZ, P1, !PT ;  /* 0x0000005263527210 */ /* 0x000fe20000f1e4ff */
[----:B------:R-:W-:Y:S01]  /*c0550*/  IMAD.IADD R27, R73, 0x1, R27 ;  /* 0x00000001491b7824 */ /* 0x000fe200078e021b */
[----:B------:R-:W-:Y:S01]  /*c0560*/  IADD3.X R72, P5, PT, R89, R72, RZ, P5, !PT ;  /* 0x0000004859487210 */ /* 0x000fe20002fbe4ff */
[----:B------:R-:W-:Y:S01]  /*c0570*/  IMAD.WIDE.U32 R52, R123, -0x45f6b800, RZ ;  /* 0xba0948007b347825 */ /* 0x000fe200078e00ff */
[----:B------:R-:W-:Y:S02]  /*c0580*/  IADD3.X R83, P0, PT, R101, R83, RZ, P0, !PT ;  /* 0x0000005365537210 */ /* 0x000fe4000071e4ff */
[----:B------:R-:W-:Y:S01]  /*c0590*/  IADD3.X R73, P5, PT, R88, R27, RZ, P5, !PT ;  /* 0x0000001b58497210 */ /* 0x000fe20002fbe4ff */
[--C-:B------:R-:W-:Y:S01]  /*c05a0*/  IMAD R121, R70, 0x1ef3622f, R52.reuse ;  /* 0x1ef3622f46797824 */ /* 0x100fe200078e0234 */
[----:B------:R-:W-:Y:S01]  /*c05b0*/  IADD3.X R82, P0, PT, R82, R71, RZ, P0, !PT ;  /* 0x0000004752527210 */ /* 0x000fe2000071e4ff */
[----:B------:R-:W-:Y:S01]  /*c05c0*/  IMAD.WIDE.U32 R52, P1, R70, 0x1ef3622f, R52 ;  /* 0x1ef3622f46347825 */ /* 0x000fe20007820034 */
[----:B------:R-:W-:-:S02]  /*c05d0*/  IADD3.X R131, P5, PT, RZ, RZ, RZ, P5, !PT ;  /* 0x000000ffff837210 */ /* 0x000fc40002fbe4ff */
[----:B------:R-:W-:Y:S01]  /*c05e0*/  IADD3.X R83, P0, PT, R83, R100, RZ, P0, !PT ;  /* 0x0000006453537210 */ /* 0x000fe2000071e4ff */
[----:B------:R-:W-:-:S03]  /*c05f0*/  IMAD.WIDE.U32 R28, R70, -0x45f6b800, RZ ;  /* 0xba094800461c7825 */ /* 0x000fc600078e00ff */
[----:B------:R-:W-:Y:S01]  /*c0600*/  IADD3.X R139, P0, PT, RZ, RZ, RZ, P0, !PT ;  /* 0x000000ffff8b7210 */ /* 0x000fe2000071e4ff */
[----:B------:R-:W-:-:S04]  /*c0610*/  IMAD.WIDE.U32 R108, R123, 0xf5138f, RZ ;  /* 0x00f5138f7b6c7825 */ /* 0x000fc800078e00ff */
        /* <DEDUP_REMOVED lines=8> */
[----:B------:R-:W-:-:S04]  /*c06a0*/  IMAD.WIDE.U32 R104, R123, 0x17c510ea, RZ ;  /* 0x17c510ea7b687825 */ /* 0x000fc800078e00ff */
[----:B------:R-:W-:Y:S02]  /*c06b0*/  IMAD R117, R70, -0x39c4fa40, R100 ;  /* 0xc63b05c046757824 */ /* 0x000fe400078e0264 */
[----:B------:R-:W-:-:S04]  /*c06c0*/  IMAD.WIDE.U32.X R98, R123, 0x1ef3622f, R98, P1 ;  /* 0x1ef3622f7b627825 */ /* 0x000fc800008e0462 */
[----:B------:R-:W-:-:S04]  /*c06d0*/  IMAD.WIDE.U32 R88, R70, 0x6ca1493b, RZ ;  /* 0x6ca1493b46587825 */ /* 0x000fc800078e00ff */
[----:B------:R-:W-:-:S04]  /*c06e0*/  IMAD.WIDE.U32 R100, P1, R70, -0x39c4fa40, R100 ;  /* 0xc63b05c046647825 */ /* 0x000fc80007820064 */
[----:B------:R-:W-:Y:S01]  /*c06f0*/  IMAD.X R133, RZ, RZ, RZ, P0 ;  /* 0x000000ffff857224 */ /* 0x000fe200000e06ff */
[----:B------:R-:W-:Y:S01]  /*c0700*/  IADD3 RZ, P0, PT, R108, R53, RZ ;  /* 0x000000356cff7210 */ /* 0x000fe20007f1e0ff */
[C-C-:B------:R-:W-:Y:S02]  /*c0710*/  IMAD R27, R70.reuse, 0x1ae3a46, R104.reuse ;  /* 0x01ae3a46461b7824 */ /* 0x140fe400078e0268 */
[----:B------:R-:W-:Y:S02]  /*c0720*/  IMAD.X R103, RZ, RZ, RZ, P5 ;  /* 0x000000ffff677224 */ /* 0x000fe400028e06ff */
[----:B------:R-:W-:Y:S02]  /*c0730*/  IMAD.MOV.U32 R102, RZ, RZ, R109 ;  /* 0x000000ffff667224 */ /* 0x000fe400078e006d */
[----:B------:R-:W-:-:S04]  /*c0740*/  IMAD.WIDE.U32 R104, P5, R70, 0x1ae3a46, R104 ;  /* 0x01ae3a4646687825 */ /* 0x000fc800078a0068 */
[----:B------:R-:W-:Y:S01]  /*c0750*/  IMAD.X R107, RZ, RZ, RZ, P1 ;  /* 0x000000ffff6b7224 */ /* 0x000fe200008e06ff */
[----:B------:R-:W-:Y:S01]  /*c0760*/  IADD3 RZ, P1, PT, R100, R89, RZ ;  /* 0x0000005964ff7210 */ /* 0x000fe20007f3e0ff */
[----:B------:R-:W-:Y:S01]  /*c0770*/  IMAD.WIDE.U32 R56, R44, R46, R56 ;  /* 0x0000002e2c387225 */ /* 0x000fe200078e0038 */
[----:B------:R-:W-:-:S03]  /*c0780*/  MOV R110, R105 ;  /* 0x00000069006e7202 */ /* 0x000fc60000000f00 */
        /* <DEDUP_REMOVED lines=12> */
[----:B------:R-:W-:Y:S01]  /*c0850*/  IMAD.WIDE.U32 R72, R70, 0x30000000, R72 ;  /* 0x3000000046487825 */ /* 0x000fe200078e0048 */
[----:B------:R-:W-:Y:S02]  /*c0860*/  IADD3.X RZ, P1, PT, R83, R57, RZ, P1, !PT ;  /* 0x0000003953ff7210 */ /* 0x000fe40000f3e4ff */
        /* <DEDUP_REMOVED lines=13> */
[----:B------:R-:W-:Y:S01]  /*c0940*/  IMAD.WIDE.U32 R108, R70, 0x17c510ea, RZ ;  /* 0x17c510ea466c7825 */ /* 0x000fe200078e00ff */
[----:B------:R-:W-:Y:S02]  /*c0950*/  IADD3.X R127, P0, PT, RZ, RZ, RZ, P0, !PT ;  /* 0x000000ffff7f7210 */ /* 0x000fe4000071e4ff */
[----:B------:R-:W-:Y:S01]  /*c0960*/  IADD3.X R55, P1, PT, R133, R78, RZ, P1, !PT ;  /* 0x0000004e85377210 */ /* 0x000fe20000f3e4ff */
[----:B------:R-:W-:Y:S02]  /*c0970*/  IMAD.IADD R35, R35, 0x1, R61 ;  /* 0x0000000123237824 */ /* 0x000fe400078e023d */
[----:B------:R-:W-:Y:S01]  /*c0980*/  IMAD.WIDE.U32.X R92, R51, R51, R92, P3 ;  /* 0x00000033335c7225 */ /* 0x000fe200018e045c */
[----:B------:R-:W-:-:S02]  /*c0990*/  IADD3 RZ, P3, PT, R56, R28, RZ ;  /* 0x0000001c38ff7210 */ /* 0x000fc40007f7e0ff */
[----:B------:R-:W-:Y:S01]  /*c09a0*/  IADD3.X R125, P1, PT, RZ, RZ, RZ, P1, !PT ;  /* 0x000000ffff7d7210 */ /* 0x000fe20000f3e4ff */
[----:B------:R-:W-:Y:S01]  /*c09b0*/  IMAD.X R111, RZ, RZ, RZ, P5 ;  /* 0x000000ffff6f7224 */ /* 0x000fe200028e06ff */
[----:B------:R-:W-:Y:S01]  /*c09c0*/  IADD3 RZ, P5, PT, R104, R109, RZ ;  /* 0x0000006d68ff7210 */ /* 0x000fe20007fbe0ff */
[----:B------:R-:W-:Y:S02]  /*c09d0*/  IMAD.IADD R97, R121, 0x1, R29 ;  /* 0x0000000179617824 */ /* 0x000fe400078e021d */
[----:B------:R-:W-:-:S03]  /*c09e0*/  IMAD.WIDE.U32 R60, R34, 0x1, RZ ;  /* 0x00000001223c7825 */ /* 0x000fc600078e00ff */
[----:B------:R-:W-:Y:S01]  /*c09f0*/  IADD3.X RZ, P3, PT, R57, R97, RZ, P3, !PT ;  /* 0x0000006139ff7210 */ /* 0x000fe20001f7e4ff */
[----:B------:R-:W-:-:S04]  /*c0a00*/  IMAD.WIDE.U32 R28, R35, 0x1, RZ ;  /* 0x00000001231c7825 */ /* 0x000fc800078e00ff */
[----:B------:R-:W-:Y:S01]  /*c0a10*/  IMAD.X R87, RZ, RZ, RZ, P0 ;  /* 0x000000ffff577224 */ /* 0x000fe200000e06ff */
[----:B------:R-:W-:Y:S01]  /*c0a20*/  IADD3 RZ, P0, PT, R72, R60, RZ ;  /* 0x0000003c48ff7210 */ /* 0x000fe20007f1e0ff */
[----:B------:R-:W-:-:S04]  /*c0a30*/  IMAD.WIDE.U32.X R110, R123, 0x1ae3a46, R110, P5 ;  /* 0x01ae3a467b6e7825 */ /* 0x000fc800028e046e */
[----:B------:R-:W-:-:S04]  /*c0a40*/  IMAD.WIDE.U32 R72, P5, R34, -0x7af74000, R28 ;  /* 0x8508c00022487825 */ /* 0x000fc800078a001c */
[----:B------:R-:W-:Y:S01]  /*c0a50*/  IMAD.X R123, RZ, RZ, RZ, P1 ;  /* 0x000000ffff7b7224 */ /* 0x000fe200008e06ff */
[----:B------:R-:W-:Y:S01]  /*c0a60*/  IADD3 RZ, P1, PT, R54, R66, RZ ;  /* 0x0000004236ff7210 */ /* 0x000fe20007f3e0ff */
[----:B------:R-:W-:Y:S02]  /*c0a70*/  IMAD.IADD R101, R119, 0x1, R67 ;  /* 0x0000000177657824 */ /* 0x000fe400078e0243 */
[----:B------:R-:W-:Y:S01]  /*c0a80*/  IMAD.X R79, RZ, RZ, RZ, P5 ;  /* 0x000000ffff4f7224 */ /* 0x000fe200028e06ff */
[----:B------:R-:W-:Y:S01]  /*c0a90*/  IADD3 RZ, P5, PT, R61, R72, RZ ;  /* 0x000000483dff7210 */ /* 0x000fe20007fbe0ff */
[----:B------:R-:W-:Y:S01]  /*c0aa0*/  IMAD.WIDE.U32 R66, R35, 0x30000000, RZ ;  /* 0x3000000023427825 */ /* 0x000fe200078e00ff */
[----:B------:R-:W-:-:S03]  /*c0ab0*/  IADD3.X RZ, P1, PT, R55, R101, RZ, P1, !PT ;  /* 0x0000006537ff7210 */ /* 0x000fc60000f3e4ff */
[----:B------:R-:W-:Y:S01]  /*c0ac0*/  IMAD.MOV.U32 R78, RZ, RZ, R73 ;  /* 0x000000ffff4e7224 */ /* 0x000fe200078e0049 */
[----:B------:R-:W-:Y:S01]  /*c0ad0*/  IADD3.X R125, P1, PT, R125, R64, RZ, P1, !PT ;  /* 0x000000407d7d7210 */ /* 0x000fe20000f3e4ff */
[----:B------:R-:W-:-:S03]  /*c0ae0*/  IMAD.WIDE.U32 R80, R44, R113, R80 ;  /* 0x000000712c507225 */ /* 0x000fc600078e0050 */
[----:B------:R-:W-:Y:S01]  /*c0af0*/  IADD3.X R123, P1, PT, R123, R65, RZ, P1, !PT ;  /* 0x000000417b7b7210 */ /* 0x000fe20000f3e4ff */
[----:B------:R-:W-:Y:S01]  /*c0b00*/  IMAD.WIDE.U32.X R78, R35, -0x7af74000, R78, P5 ;  /* 0x8508c000234e7825 */ /* 0x000fe200028e044e */
[----:B------:R-:W-:-:S03]  /*c0b10*/  SHF.L.W.U32.HI R105, R105, 0x1, R80 ;  /* 0x0000000169697819 */ /* 0x000fc60000010e50 */
[----:B------:R-:W-:-:S04]  /*c0b20*/  IMAD.WIDE.U32 R72, P5, R34, 0x170b5d44, R66 ;  /* 0x170b5d4422487825 */ /* 0x000fc800078a0042 */
[C---:B------:R-:W-:Y:S01]  /*c0b30*/  IMAD R101, R34.reuse, 0x170b5d44, R66 ;  /* 0x170b5d4422657824 */ /* 0x040fe200078e0242 */
[----:B------:R-:W-:Y:S01]  /*c0b40*/  IADD3.X R29, PT, PT, RZ, RZ, RZ, P5, !PT ;  /* 0x000000ffff1d7210 */ /* 0x000fe20002ffe4ff */
[----:B------:R-:W-:-:S04]  /*c0b50*/  IMAD.WIDE.U32 R66, R34, 0x30000000, RZ ;  /* 0x3000000022427825 */ /* 0x000fc800078e00ff */
[----:B------:R-:W-:Y:S01]  /*c0b60*/  IMAD.IADD R97, R81, 0x1, R26 ;  /* 0x0000000151617824 */ /* 0x000fe200078e021a */
[----:B------:R-:W-:Y:S01]  /*c0b70*/  IADD3.X R26, P2, PT, R105, R68, RZ, P2, !PT ;  /* 0x00000044691a7210 */ /* 0x000fe2000175e4ff */
[----:B------:R-:W-:Y:S01]  /*c0b80*/  IMAD.IADD R94, R69, 0x1, R33 ;  /* 0x00000001455e7824 */ /* 0x000fe200078e0221 */
[----:B------:R-:W-:Y:S01]  /*c0b90*/  IADD3 RZ, P5, PT, R72, R67, RZ ;  /* 0x0000004348ff7210 */ /* 0x000fe20007fbe0ff */
[----:B------:R-:W-:Y:S01]  /*c0ba0*/  IMAD R60, R34, -0x7af74000, R28 ;  /* 0x8508c000223c7824 */ /* 0x000fe200078e021c */
[----:B------:R-:W-:Y:S01]  /*c0bb0*/  IADD3.X R81, P3, PT, R127, R98, RZ, P3, !PT ;  /* 0x000000627f517210 */ /* 0x000fe20001f7e4ff */
[----:B------:R-:W-:Y:S01]  /*c0bc0*/  IMAD.WIDE.U32 R68, R35, -0x45f6b800, RZ ;  /* 0xba09480023447825 */ /* 0x000fe200078e00ff */
[----:B------:R-:W-:Y:S02]  /*c0bd0*/  SHF.L.W.U32.HI R127, R80, 0x1, R97 ;  /* 0x00000001507f7819 */ /* 0x000fe40000010e61 */
[----:B------:R-:W-:Y:S01]  /*c0be0*/  IADD3.X R98, P3, PT, R87, R99, RZ, P3, !PT ;  /* 0x0000006357627210 */ /* 0x000fe20001f7e4ff */
[----:B------:R-:W-:Y:S01]  /*c0bf0*/  IMAD.MOV.U32 R28, RZ, RZ, R73 ;  /* 0x000000ffff1c7224 */ /* 0x000fe200078e0049 */
[----:B------:R-:W-:Y:S01]  /*c0c00*/  IADD3.X R94, P2, PT, R127, R94, RZ, P2, !PT ;  /* 0x0000005e7f5e7210 */ /* 0x000fe2000175e4ff */
[----:B------:R-:W-:Y:S01]  /*c0c10*/  IMAD R105, R34, 0x1ef3622f, R68 ;  /* 0x1ef3622f22697824 */ /* 0x000fe200078e0244 */
[----:B------:R-:W-:Y:S01]  /*c0c20*/  IADD3.X R125, P1, PT, R125, R26, RZ, P1, !PT ;  /* 0x0000001a7d7d7210 */ /* 0x000fe20000f3e4ff */
[----:B------:R-:W-:-:S04]  /*c0c30*/  IMAD.WIDE.U32.X R28, R35, 0x170b5d44, R28, P5 ;  /* 0x170b5d44231c7825 */ /* 0x000fc800028e041c */
[----:B------:R-:W-:-:S04]  /*c0c40*/  IMAD.WIDE.U32 R68, P5, R34, 0x1ef3622f, R68 ;  /* 0x1ef3622f22447825 */ /* 0x000fc800078a0044 */
[----:B------:R-:W-:-:S04]  /*c0c50*/  IMAD.WIDE.U32 R72, R34, -0x45f6b800, RZ ;  /* 0xba09480022487825 */ /* 0x000fc800078e00ff */
[----:B------:R-:W-:Y:S01]  /*c0c60*/  IMAD.X R33, RZ, RZ, RZ, P5 ;  /* 0x000000ffff217224 */ /* 0x000fe200028e06ff */
[----:B------:R-:W-:Y:S01]  /*c0c70*/  IADD3 RZ, P5, PT, R68, R73, RZ ;  /* 0x0000004944ff7210 */ /* 0x000fe20007fbe0ff */
[----:B------:R-:W-:-:S04]  /*c0c80*/  IMAD.WIDE.U32 R82, R32, 0x6ca1493b, R82 ;  /* 0x6ca1493b20527825 */ /* 0x000fc800078e0052 */
[----:B------:R-:W-:Y:S01]  /*c0c90*/  IMAD.WIDE.U32 R54, R32, 0x17c510ea, R54 ;  /* 0x17c510ea20367825 */ /* 0x000fe200078e0036 */
[----:B------:R-:W-:-:S03]  /*c0ca0*/  IADD3.X R82, P3, PT, R81, R82, RZ, P3, !PT ;  /* 0x0000005251527210 */ /* 0x000fc60001f7e4ff */
[----:B------:R-:W-:-:S04]  /*c0cb0*/  IMAD.WIDE.U32 R86, R35, 0xf5138f, RZ ;  /* 0x00f5138f23567825 */ /* 0x000fc800078e00ff */
[----:B------:R-:W-:Y:S02]  /*c0cc0*/  IMAD.MOV.U32 R32, RZ, RZ, R69 ;  /* 0x000000ffff207224 */ /* 0x000fe400078e0045 */
[----:B------:R-:W-:Y:S02]  /*c0cd0*/  IMAD.IADD R85, R83, 0x1, R85 ;  /* 0x0000000153557824 */ /* 0x000fe400078e0255 */
[----:B------:R-:W-:Y:S02]  /*c0ce0*/  IMAD.IADD R68, R61, 0x1, R60 ;  /* 0x000000013d447824 */ /* 0x000fe400078e023c */
[----:B------:R-:W-:Y:S01]  /*c0cf0*/  IMAD R99, R34, 0x1a22d9f3, R86 ;  /* 0x1a22d9f322637824 */ /* 0x000fe200078e0256 */
[----:B------:R-:W-:Y:S01]  /*c0d00*/  IADD3.X R83, P3, PT, R98, R85, RZ, P3, !PT ;  /* 0x0000005562537210 */ /* 0x000fe20001f7e4ff */
[----:B------:R-:W-:Y:S01]  /*c0d10*/  IMAD.WIDE.U32.X R32, R35, 0x1ef3622f, R32, P5 ;  /* 0x1ef3622f23207825 */ /* 0x000fe200028e0420 */
[----:B------:R-:W-:Y:S02]  /*c0d20*/  IADD3.X RZ, P0, PT, R95, R68, RZ, P0, !PT ;  /* 0x000000445fff7210 */ /* 0x000fe4000071e4ff */
[----:B------:R-:W-:Y:S01]  /*c0d30*/  IADD3.X R129, P3, PT, RZ, RZ, RZ, P3, !PT ;  /* 0x000000ffff817210 */ /* 0x000fe20001f7e4ff */
[----:B------:R-:W-:Y:S01]  /*c0d40*/  IMAD.WIDE.U32 R86, P5, R34, 0x1a22d9f3, R86 ;  /* 0x1a22d9f322567825 */ /* 0x000fe200078a0056 */
[----:B------:R-:W-:-:S03]  /*c0d50*/  IADD3.X R127, P0, PT, RZ, R78, RZ, P0, !PT ;  /* 0x0000004eff7f7210 */ /* 0x000fc6000071e4ff */
[----:B------:R-:W-:Y:S01]  /*c0d60*/  IMAD.WIDE.U32 R60, R34, 0xf5138f, RZ ;  /* 0x00f5138f223c7825 */ /* 0x000fe200078e00ff */
[----:B------:R-:W-:-:S03]  /*c0d70*/  IADD3.X R96, P0, PT, RZ, R79, RZ, P0, !PT ;  /* 0x0000004fff607210 */ /* 0x000fc6000071e4ff */
[----:B------:R-:W-:Y:S01]  /*c0d80*/  IMAD.X R69, RZ, RZ, RZ, P5 ;  /* 0x000000ffff457224 */ /* 0x000fe200028e06ff */
[----:B------:R-:W-:Y:S01]  /*c0d90*/  IADD3 RZ, P5, PT, R86, R61, RZ ;  /* 0x0000003d56ff7210 */ /* 0x000fe20007fbe0ff */
[----:B------:R-:W-:-:S04]  /*c0da0*/  IMAD.WIDE.U32 R80, R35, 0x6ca1493b, RZ ;  /* 0x6ca1493b23507825 */ /* 0x000fc800078e00ff */
[----:B------:R-:W-:Y:S02]  /*c0db0*/  IMAD.MOV.U32 R68, RZ, RZ, R87 ;  /* 0x000000ffff447224 */ /* 0x000fe400078e0057 */
[----:B------:R-:W-:Y:S02]  /*c0dc0*/  IMAD R85, R34, -0x39c4fa40, R80 ;  /* 0xc63b05c022557824 */ /* 0x000fe400078e0250 */
        /* <DEDUP_REMOVED lines=9> */
[----:B------:R-:W-:-:S03]  /*c0e60*/  IADD3.X RZ, P3, PT, R83, R95, RZ, P3, !PT ;  /* 0x0000005f53ff7210 */ /* 0x000fc60001f7e4ff */
[----:B------:R-:W-:Y:S01]  /*c0e70*/  IMAD.MOV.U32 R86, RZ, RZ, R81 ;  /* 0x000000ffff567224 */ /* 0x000fe200078e0051 */
[----:B------:R-:W-:Y:S01]  /*c0e80*/  IADD3.X R129, P3, PT, R129, R102, RZ, P3, !PT ;  /* 0x0000006681817210 */ /* 0x000fe20001f7e4ff */
[----:B------:R-:W-:Y:S02]  /*c0e90*/  IMAD R95, R34, 0x1ae3a46, R52 ;  /* 0x01ae3a46225f7824 */ /* 0x000fe400078e0234 */
[----:B------:R-:W-:Y:S01]  /*c0ea0*/  IMAD.WIDE.U32.X R80, R35, -0x39c4fa40, R86, P5 ;  /* 0xc63b05c023507825 */ /* 0x000fe200028e0456 */
[----:B------:R-:W-:-:S03]  /*c0eb0*/  IADD3.X R102, P3, PT, R131, R103, RZ, P3, !PT ;  /* 0x0000006783667210 */ /* 0x000fc60001f7e4ff */
[----:B------:R-:W-:Y:S01]  /*c0ec0*/  IMAD.WIDE.U32 R56, R70, -0x45f6b800, R56 ;  /* 0xba09480046387825 */ /* 0x000fe200078e0038 */
[----:B------:R-:W-:-:S03]  /*c0ed0*/  IADD3.X R54, P3, PT, R129, R54, RZ, P3, !PT ;  /* 0x0000003681367210 */ /* 0x000fc60001f7e4ff */
[C---:B------:R-:W-:Y:S01]  /*c0ee0*/  IMAD.WIDE.U32 R52, P5, R34.reuse, 0x1ae3a46, R52 ;  /* 0x01ae3a4622347825 */ /* 0x040fe200078a0034 */
[----:B------:R-:W-:Y:S02]  /*c0ef0*/  IADD3 R121, PT, PT, R57, R121, RZ ;  /* 0x0000007939797210 */ /* 0x000fe40007ffe0ff */
[----:B------:R-:W-:Y:S01]  /*c0f00*/  IADD3.X R56, P0, PT, R127, R56, RZ, P0, !PT ;  /* 0x000000387f387210 */ /* 0x000fe2000071e4ff */
[----:B------:R-:W-:-:S03]  /*c0f10*/  IMAD.WIDE.U32 R86, R34, 0x17c510ea, RZ ;  /* 0x17c510ea22567825 */ /* 0x000fc600078e00ff */
[----:B------:R-:W-:Y:S01]  /*c0f20*/  IADD3.X R57, P0, PT, R96, R121, RZ, P0, !PT ;  /* 0x0000007960397210 */ /* 0x000fe2000071e4ff */
[----:B------:R-:W-:Y:S01]  /*c0f30*/  IMAD.X R79, RZ, RZ, RZ, P5 ;  /* 0x000000ffff4f7224 */ /* 0x000fe200028e06ff */
[----:B------:R-:W-:Y:S01]  /*c0f40*/  IADD3 RZ, P5, PT, R52, R87, RZ ;  /* 0x0000005734ff7210 */ /* 0x000fe20007fbe0ff */
[----:B------:R-:W-:Y:S02]  /*c0f50*/  IMAD.MOV.U32 R78, RZ, RZ, R53 ;  /* 0x000000ffff4e7224 */ /* 0x000fe400078e0035 */
[----:B------:R-:W-:Y:S02]  /*c0f60*/  IMAD.IADD R119, R55, 0x1, R119 ;  /* 0x0000000137777824 */ /* 0x000fe400078e0277 */
[----:B------:R-:W-:-:S03]  /*c0f70*/  IMAD.WIDE.U32.X R78, R35, 0x1ae3a46, R78, P5 ;  /* 0x01ae3a46234e7825 */ /* 0x000fc600028e044e */
[----:B------:R-:W-:Y:S01]  /*c0f80*/  IADD3.X R55, P5, PT, R102, R119, RZ, P3, !PT ;  /* 0x0000007766377210 */ /* 0x000fe20001fbe4ff */
[----:B------:R-:W-:Y:S01]  /*c0f90*/  IMAD.IADD R67, R101, 0x1, R67 ;  /* 0x0000000165437824 */ /* 0x000fe200078e0243 */
[----:B------:R-:W-:Y:S01]  /*c0fa0*/  IADD3.X R35, P3, PT, RZ, RZ, RZ, P0, !PT ;  /* 0x000000ffff237210 */ /* 0x000fe2000077e4ff */
[----:B------:R-:W-:Y:S01]  /*c0fb0*/  IMAD.IADD R53, R117, 0x1, R89 ;  /* 0x0000000175357824 */ /* 0x000fe200078e0259 */
[----:B------:R-:W-:Y:S01]  /*c0fc0*/  IADD3.X R119, P0, PT, RZ, RZ, RZ, P5, !PT ;  /* 0x000000ffff777210 */ /* 0x000fe20002f1e4ff */
[----:B------:R-:W-:Y:S01]  /*c0fd0*/  IMAD.WIDE.U32 R24, R46, R113, R24 ;  /* 0x000000712e187225 */ /* 0x000fe200078e0018 */
[----:B------:R-:W-:-:S03]  /*c0fe0*/  IADD3 RZ, P5, PT, R56, R66, RZ ;  /* 0x0000004238ff7210 */ /* 0x000fc60007fbe0ff */
[----:B------:R-:W-:Y:S01]  /*c0ff0*/  IMAD.X R103, RZ, RZ, RZ, P3 ;  /* 0x000000ffff677224 */ /* 0x000fe200018e06ff */
[----:B------:R-:W-:Y:S01]  /*c1000*/  IADD3 RZ, P3, PT, R54, R88, RZ ;  /* 0x0000005836ff7210 */ /* 0x000fe20007f7e0ff */
[----:B------:R-:W-:Y:S01]  /*c1010*/  IMAD.IADD R121, R25, 0x1, R84 ;  /* 0x0000000119797824 */ /* 0x000fe200078e0254 */
[----:B------:R-:W-:Y:S01]  /*c1020*/  IADD3.X RZ, P5, PT, R57, R67, RZ, P5, !PT ;  /* 0x0000004339ff7210 */ /* 0x000fe20002fbe4ff */
[----:B------:R-:W-:Y:S01]  /*c1030*/  IMAD.WIDE.U32 R56, R34, 0x30000000, R56 ;  /* 0x3000000022387825 */ /* 0x000fe200078e0038 */
[----:B------:R-:W-:Y:S02]  /*c1040*/  IADD3.X RZ, P3, PT, R55, R53, RZ, P3, !PT ;  /* 0x0000003537ff7210 */ /* 0x000fe40001f7e4ff */
[----:B------:R-:W-:Y:S01]  /*c1050*/  IADD3.X R67, P5, PT, R35, R28, RZ, P5, !PT ;  /* 0x0000001c23437210 */ /* 0x000fe20002fbe4ff */
[----:B------:R-:W-:Y:S01]  /*c1060*/  IMAD.X R89, RZ, RZ, RZ, P0 ;  /* 0x000000ffff597224 */ /* 0x000fe200000e06ff */
[----:B------:R-:W-:Y:S01]  /*c1070*/  IADD3.X R52, P3, PT, R119, R106, RZ, P3, !PT ;  /* 0x0000006a77347210 */ /* 0x000fe20001f7e4ff */
[----:B------:R-:W-:Y:S01]  /*c1080*/  IMAD.IADD R35, R57, 0x1, R101 ;  /* 0x0000000139237824 */ /* 0x000fe200078e0265 */
[----:B------:R-:W-:Y:S01]  /*c1090*/  SHF.L.W.U32.HI R97, R97, 0x1, R24 ;  /* 0x0000000161617819 */ /* 0x000fe20000010e18 */
        /* <DEDUP_REMOVED lines=9> */
[----:B------:R-:W-:Y:S01]  /*c1130*/  IADD3.X R28, P2, PT, R67, R82, RZ, P5, !PT ;  /* 0x00000052431c7210 */ /* 0x000fe20002f5e4ff */
[----:B------:R-:W-:Y:S01]  /*c1140*/  IMAD.IADD R25, R25, 0x1, R57 ;  /* 0x0000000119197824 */ /* 0x000fe200078e0239 */
[----:B------:R-:W-:Y:S01]  /*c1150*/  IADD3.X R82, P3, PT, R52, R125, RZ, P3, !PT ;  /* 0x0000007d34527210 */ /* 0x000fe20001f7e4ff */
[----:B------:R-:W-:Y:S01]  /*c1160*/  IMAD.IADD R107, R105, 0x1, R73 ;  /* 0x00000001696b7824 */ /* 0x000fe200078e0249 */
[----:B------:R-:W-:Y:S01]  /*c1170*/  IADD3.X R84, P1, PT, R53, R93, RZ, P1, !PT ;  /* 0x0000005d35547210 */ /* 0x000fe20000f3e4ff */
[----:B------:R-:W-:Y:S01]  /*c1180*/  IMAD.WIDE.U32 R52, R25, 0x1, RZ ;  /* 0x0000000119347825 */ /* 0x000fe200078e00ff */
[----:B------:R-:W-:-:S02]  /*c1190*/  IADD3.X R29, P2, PT, R29, R66, RZ, P2, !PT ;  /* 0x000000421d1d7210 */ /* 0x000fc4000175e4ff */
[----:B------:R-:W-:Y:S01]  /*c11a0*/  IADD3.X R98, P0, PT, RZ, RZ, RZ, P0, !PT ;  /* 0x000000ffff627210 */ /* 0x000fe2000071e4ff */
[----:B------:R-:W-:Y:S01]  /*c11b0*/  IMAD.WIDE.U32 R66, R24, 0x1, RZ ;  /* 0x0000000118427825 */ /* 0x000fe200078e00ff */
[----:B------:R-:W-:Y:S02]  /*c11c0*/  IADD3.X R83, P5, PT, R106, R123, RZ, P3, !PT ;  /* 0x0000007b6a537210 */ /* 0x000fe40001fbe4ff */
[----:B------:R-:W-:Y:S01]  /*c11d0*/  IADD3.X R71, P2, PT, RZ, RZ, RZ, P2, !PT ;  /* 0x000000ffff477210 */ /* 0x000fe2000175e4ff */
[----:B------:R-:W-:Y:S01]  /*c11e0*/  IMAD.X R94, RZ, RZ, RZ, P0 ;  /* 0x000000ffff5e7224 */ /* 0x000fe200000e06ff */
[----:B------:R-:W-:Y:S01]  /*c11f0*/  IADD3.X R119, P5, PT, RZ, RZ, RZ, P5, !PT ;  /* 0x000000ffff777210 */ /* 0x000fe20002fbe4ff */
[----:B------:R-:W-:Y:S01]  /*c1200*/  IMAD.WIDE.U32 R88, P0, R24, -0x7af74000, R52 ;  /* 0x8508c00018587825 */ /* 0x000fe20007800034 */
[----:B------:R-:W-:Y:S02]  /*c1210*/  IADD3 RZ, P3, PT, R28, R72, RZ ;  /* 0x000000481cff7210 */ /* 0x000fe40007f7e0ff */
[----:B------:R-:W-:Y:S01]  /*c1220*/  IADD3 R53, PT, PT, R27, R109, RZ ;  /* 0x0000006d1b357210 */ /* 0x000fe20007ffe0ff */
[----:B------:R-:W-:Y:S01]  /*c1230*/  IMAD.X R123, RZ, RZ, RZ, P2 ;  /* 0x000000ffff7b7224 */ /* 0x000fe200010e06ff */
[----:B------:R-:W-:Y:S01]  /*c1240*/  IADD3 RZ, P2, PT, R56, R66, RZ ;  /* 0x0000004238ff7210 */ /* 0x000fe20007f5e0ff */
[----:B------:R-:W-:Y:S01]  /*c1250*/  IMAD.X R103, RZ, RZ, RZ, P5 ;  /* 0x000000ffff677224 */ /* 0x000fe200028e06ff */
[----:B------:R-:W-:Y:S01]  /*c1260*/  IADD3 RZ, P5, PT, R67, R88, RZ ;  /* 0x0000005843ff7210 */ /* 0x000fe20007fbe0ff */
[----:B------:R-:W-:Y:S01]  /*c1270*/  IMAD.WIDE.U32 R56, R25, 0x30000000, RZ ;  /* 0x3000000019387825 */ /* 0x000fe200078e00ff */
[----:B------:R-:W-:-:S03]  /*c1280*/  IADD3.X RZ, P3, PT, R29, R107, RZ, P3, !PT ;  /* 0x0000006b1dff7210 */ /* 0x000fc60001f7e4ff */
[----:B------:R-:W-:Y:S01]  /*c1290*/  IMAD.X R97, RZ, RZ, RZ, P0 ;  /* 0x000000ffff617224 */ /* 0x000fe200000e06ff */
[----:B------:R-:W-:Y:S01]  /*c12a0*/  IADD3 RZ, P0, PT, R82, R108, RZ ;  /* 0x0000006c52ff7210 */ /* 0x000fe20007f1e0ff */
[----:B------:R-:W-:Y:S01]  /*c12b0*/  IMAD.MOV.U32 R96, RZ, RZ, R89 ;  /* 0x000000ffff607224 */ /* 0x000fe200078e0059 */
[----:B------:R-:W-:Y:S01]  /*c12c0*/  IADD3.X R127, P3, PT, R71, R32, RZ, P3, !PT ;  /* 0x00000020477f7210 */ /* 0x000fe20001f7e4ff */
[----:B------:R-:W-:Y:S01]  /*c12d0*/  IMAD.WIDE.U32 R92, R24, 0x30000000, RZ ;  /* 0x30000000185c7825 */ /* 0x000fe200078e00ff */
[----:B------:R-:W-:Y:S02]  /*c12e0*/  IADD3.X RZ, P0, PT, R83, R53, RZ, P0, !PT ;  /* 0x0000003553ff7210 */ /* 0x000fe4000071e4ff */
[----:B------:R-:W-:Y:S01]  /*c12f0*/  IADD3.X R102, P3, PT, R123, R33, RZ, P3, !PT ;  /* 0x000000217b667210 */ /* 0x000fe20001f7e4ff */
[----:B------:R-:W-:Y:S01]  /*c1300*/  IMAD.WIDE.U32.X R96, R25, -0x7af74000, R96, P5 ;  /* 0x8508c00019607825 */ /* 0x000fe200028e0460 */
[----:B------:R-:W-:-:S03]  /*c1310*/  IADD3.X R119, P0, PT, R119, R110, RZ, P0, !PT ;  /* 0x0000006e77777210 */ /* 0x000fc6000071e4ff */
[----:B------:R-:W-:-:S04]  /*c1320*/  IMAD.WIDE.U32 R72, P5, R24, 0x170b5d44, R56 ;  /* 0x170b5d4418487825 */ /* 0x000fc800078a0038 */
[----:B------:R-:W-:-:S04]  /*c1330*/  IMAD.WIDE.U32 R100, R46, R50, R74 ;  /* 0x000000322e647225 */ /* 0x000fc800078e004a */
[----:B------:R-:W-:Y:S01]  /*c1340*/  IMAD.X R89, RZ, RZ, RZ, P5 ;  /* 0x000000ffff597224 */ /* 0x000fe200028e06ff */
[----:B------:R-:W-:Y:S01]  /*c1350*/  IADD3 RZ, P5, PT, R72, R93, RZ ;  /* 0x0000005d48ff7210 */ /* 0x000fe20007fbe0ff */
[----:B------:R-:W-:Y:S01]  /*c1360*/  IMAD.WIDE.U32 R74, R25, -0x45f6b800, RZ ;  /* 0xba094800194a7825 */ /* 0x000fe200078e00ff */
[----:B------:R-:W-:-:S03]  /*c1370*/  SHF.L.W.U32.HI R121, R121, 0x1, R100 ;  /* 0x0000000179797819 */ /* 0x000fc60000010e64 */
[----:B------:R-:W-:Y:S02]  /*c1380*/  IMAD.MOV.U32 R88, RZ, RZ, R73 ;  /* 0x000000ffff587224 */ /* 0x000fe400078e0049 */
[----:B------:R-:W-:Y:S01]  /*c1390*/  IMAD.IADD R66, R59, 0x1, R31 ;  /* 0x000000013b427824 */ /* 0x000fe200078e021f */
[----:B------:R-:W-:Y:S01]  /*c13a0*/  IADD3.X R31, P1, PT, R121, R58, RZ, P1, !PT ;  /* 0x0000003a791f7210 */ /* 0x000fe20000f3e4ff */
[----:B------:R-:W-:-:S04]  /*c13b0*/  IMAD.WIDE.U32.X R88, R25, 0x170b5d44, R88, P5 ;  /* 0x170b5d4419587825 */ /* 0x000fc800028e0458 */
[C---:B------:R-:W-:Y:S02]  /*c13c0*/  IMAD R129, R24.reuse, -0x7af74000, R52 ;  /* 0x8508c00018817824 */ /* 0x040fe400078e0234 */
[----:B------:R-:W-:-:S04]  /*c13d0*/  IMAD.WIDE.U32 R58, P5, R24, 0x1ef3622f, R74 ;  /* 0x1ef3622f183a7825 */ /* 0x000fc800078a004a */
[----:B------:R-:W-:-:S04]  /*c13e0*/  IMAD.WIDE.U32 R52, R24, -0x45f6b800, RZ ;  /* 0xba09480018347825 */ /* 0x000fc800078e00ff */
[----:B------:R-:W-:Y:S01]  /*c13f0*/  IMAD.X R73, RZ, RZ, RZ, P5 ;  /* 0x000000ffff497224 */ /* 0x000fe200028e06ff */
[----:B------:R-:W-:Y:S01]  /*c1400*/  IADD3 RZ, P5, PT, R58, R53, RZ ;  /* 0x000000353aff7210 */ /* 0x000fe20007fbe0ff */
[----:B------:R-:W-:Y:S02]  /*c1410*/  IMAD R107, R24, 0x170b5d44, R56 ;  /* 0x170b5d44186b7824 */ /* 0x000fe400078e0238 */
[----:B------:R-:W-:-:S04]  /*c1420*/  IMAD.WIDE.U32 R56, R25, 0xf5138f, RZ ;  /* 0x00f5138f19387825 */ /* 0x000fc800078e00ff */
[----:B------:R-:W-:Y:S02]  /*c1430*/  IMAD.MOV.U32 R72, RZ, RZ, R59 ;  /* 0x000000ffff487224 */ /* 0x000fe400078e003b */
[----:B------:R-:W-:Y:S02]  /*c1440*/  IMAD.IADD R101, R101, 0x1, R114 ;  /* 0x0000000165657824 */ /* 0x000fe400078e0272 */
[----:B------:R-:W-:Y:S02]  /*c1450*/  IMAD R121, R24, 0x1a22d9f3, R56 ;  /* 0x1a22d9f318797824 */ /* 0x000fe400078e0238 */
[----:B------:R-:W-:Y:S01]  /*c1460*/  IMAD.WIDE.U32.X R72, R25, 0x1ef3622f, R72, P5 ;  /* 0x1ef3622f19487825 */ /* 0x000fe200028e0448 */
[----:B------:R-:W-:-:S03]  /*c1470*/  SHF.L.W.U32.HI R125, R100, 0x1, R101 ;  /* 0x00000001647d7819 */ /* 0x000fc60000010e65 */
[C---:B------:R-:W-:Y:S01]  /*c1480*/  IMAD.WIDE.U32 R56, P5, R24.reuse, 0x1a22d9f3, R56 ;  /* 0x1a22d9f318387825 */ /* 0x040fe200078a0038 */
[----:B------:R-:W-:Y:S02]  /*c1490*/  IADD3.X R100, P1, PT, R125, R66, RZ, P1, !PT ;  /* 0x000000427d647210 */ /* 0x000fe40000f3e4ff */
[----:B------:R-:W-:Y:S01]  /*c14a0*/  IADD3.X R125, P0, PT, R103, R111, RZ, P0, !PT ;  /* 0x0000006f677d7210 */ /* 0x000fe2000071e4ff */
[----:B------:R-:W-:-:S04]  /*c14b0*/  IMAD.WIDE.U32 R58, R24, 0xf5138f, RZ ;  /* 0x00f5138f183a7825 */ /* 0x000fc800078e00ff */
[----:B------:R-:W-:-:S04]  /*c14c0*/  IMAD.WIDE.U32 R54, R70, 0x6ca1493b, R54 ;  /* 0x6ca1493b46367825 */ /* 0x000fc800078e0036 */
[----:B------:R-:W-:Y:S01]  /*c14d0*/  IMAD.WIDE.U32 R82, R70, 0x17c510ea, R82 ;  /* 0x17c510ea46527825 */ /* 0x000fe200078e0052 */
[----:B------:R-:W-:-:S03]  /*c14e0*/  IADD3.X R66, P3, PT, R127, R54, RZ, P3, !PT ;  /* 0x000000367f427210 */ /* 0x000fc60001f7e4ff */
[----:B------:R-:W-:Y:S01]  /*c14f0*/  IMAD.X R75, RZ, RZ, RZ, P5 ;  /* 0x000000ffff4b7224 */ /* 0x000fe200028e06ff */
[----:B------:R-:W-:Y:S01]  /*c1500*/  IADD3 RZ, P5, PT, R56, R59, RZ ;  /* 0x0000003b38ff7210 */ /* 0x000fe20007fbe0ff */
[----:B------:R-:W-:Y:S02]  /*c1510*/  IMAD R109, R24, 0x1ef3622f, R74 ;  /* 0x1ef3622f186d7824 */ /* 0x000fe400078e024a */
[----:B------:R-:W-:-:S04]  /*c1520*/  IMAD.WIDE.U32 R70, R25, 0x6ca1493b, RZ ;  /* 0x6ca1493b19467825 */ /* 0x000fc800078e00ff */
[----:B------:R-:W-:Y:S02]  /*c1530*/  IMAD.IADD R117, R55, 0x1, R117 ;  /* 0x0000000137757824 */ /* 0x000fe400078e0275 */
[----:B------:R-:W-:Y:S02]  /*c1540*/  IMAD.MOV.U32 R74, RZ, RZ, R57 ;  /* 0x000000ffff4a7224 */ /* 0x000fe400078e0039 */
[----:B------:R-:W-:Y:S01]  /*c1550*/  IMAD.IADD R104, R67, 0x1, R129 ;  /* 0x0000000143687824 */ /* 0x000fe200078e0281 */
[----:B------:R-:W-:Y:S01]  /*c1560*/  IADD3.X R67, P3, PT, R102, R117, RZ, P3, !PT ;  /* 0x0000007566437210 */ /* 0x000fe20001f7e4ff */
[C---:B------:R-:W-:Y:S02]  /*c1570*/  IMAD R123, R24.reuse, -0x39c4fa40, R70 ;  /* 0xc63b05c0187b7824 */ /* 0x040fe400078e0246 */
[----:B------:R-:W-:Y:S01]  /*c1580*/  IMAD.WIDE.U32.X R74, R25, 0x1a22d9f3, R74, P5 ;  /* 0x1a22d9f3194a7825 */ /* 0x000fe200028e044a */
[----:B------:R-:W-:Y:S02]  /*c1590*/  IADD3.X R111, P3, PT, RZ, RZ, RZ, P3, !PT ;  /* 0x000000ffff6f7210 */ /* 0x000fe40001f7e4ff */
[----:B------:R-:W-:Y:S01]  /*c15a0*/  IADD3.X RZ, P2, PT, R35, R104, RZ, P2, !PT ;  /* 0x0000006823ff7210 */ /* 0x000fe2000175e4ff */
[----:B------:R-:W-:-:S04]  /*c15b0*/  IMAD.WIDE.U32 R70, P5, R24, -0x39c4fa40, R70 ;  /* 0xc63b05c018467825 */ /* 0x000fc800078a0046 */
[----:B------:R-:W-:Y:S01]  /*c15c0*/  IMAD.WIDE.U32 R32, R24, 0x6ca1493b, RZ ;  /* 0x6ca1493b18207825 */ /* 0x000fe200078e00ff */
[----:B------:R-:W-:-:S03]  /*c15d0*/  IADD3.X R57, PT, PT, RZ, RZ, RZ, P5, !PT ;  /* 0x000000ffff397210 */ /* 0x000fc60002ffe4ff */
[----:B------:R-:W-:Y:S01]  /*c15e0*/  IMAD.WIDE.U32 R54, R25, 0x17c510ea, RZ ;  /* 0x17c510ea19367825 */ /* 0x000fe200078e00ff */
[----:B------:R-:W-:-:S03]  /*c15f0*/  IADD3 RZ, P5, PT, R70, R33, RZ ;  /* 0x0000002146ff7210 */ /* 0x000fc60007fbe0ff */
[----:B------:R-:W-:Y:S02]  /*c1600*/  IMAD.MOV.U32 R56, RZ, RZ, R71 ;  /* 0x000000ffff387224 */ /* 0x000fe400078e0047 */
[----:B------:R-:W-:Y:S02]  /*c1610*/  IMAD.IADD R35, R99, 0x1, R61 ;  /* 0x0000000163237824 */ /* 0x000fe400078e023d */
[----:B------:R-:W-:Y:S01]  /*c1620*/  IMAD.X R117, RZ, RZ, RZ, P3 ;  /* 0x000000ffff757224 */ /* 0x000fe200018e06ff */
[----:B------:R-:W-:Y:S01]  /*c1630*/  IADD3 RZ, P3, PT, R66, R60, RZ ;  /* 0x0000003c42ff7210 */ /* 0x000fe20007f7e0ff */
[C---:B------:R-:W-:Y:S02]  /*c1640*/  IMAD R103, R24.reuse, 0x1ae3a46, R54 ;  /* 0x01ae3a4618677824 */ /* 0x040fe400078e0236 */
[----:B------:R-:W-:Y:S01]  /*c1650*/  IMAD.WIDE.U32.X R56, R25, -0x39c4fa40, R56, P5 ;  /* 0xc63b05c019387825 */ /* 0x000fe200028e0438 */
[----:B------:R-:W-:Y:S02]  /*c1660*/  IADD3.X RZ, P3, PT, R67, R35, RZ, P3, !PT ;  /* 0x0000002343ff7210 */ /* 0x000fe40001f7e4ff */
[----:B------:R-:W-:Y:S01]  /*c1670*/  IADD3.X R35, P2, PT, RZ, R96, RZ, P2, !PT ;  /* 0x00000060ff237210 */ /* 0x000fe2000175e4ff */
[----:B------:R-:W-:-:S03]  /*c1680*/  IMAD.WIDE.U32 R54, P5, R24, 0x1ae3a46, R54 ;  /* 0x01ae3a4618367825 */ /* 0x000fc600078a0036 */
[----:B------:R-:W-:Y:S01]  /*c1690*/  IADD3.X R96, P2, PT, RZ, R97, RZ, P2, !PT ;  /* 0x00000061ff607210 */ /* 0x000fe2000175e4ff */
[----:B------:R-:W-:Y:S01]  /*c16a0*/  IMAD.MOV.U32 R60, RZ, RZ, R55 ;  /* 0x000000ffff3c7224 */ /* 0x000fe200078e0037 */
[----:B------:R-:W-:Y:S01]  /*c16b0*/  IADD3.X R55, P3, PT, R111, R68, RZ, P3, !PT ;  /* 0x000000446f377210 */ /* 0x000fe20001f7e4ff */
[----:B------:R-:W-:Y:S01]  /*c16c0*/  IMAD.WIDE.U32 R28, R34, -0x45f6b800, R28 ;  /* 0xba094800221c7825 */ /* 0x000fe200078e001c */
[----:B------:R-:W-:Y:S02]  /*c16d0*/  IADD3.X R97, P0, PT, R119, R98, RZ, P0, !PT ;  /* 0x0000006277617210 */ /* 0x000fe4000071e4ff */
[----:B------:R-:W-:Y:S01]  /*c16e0*/  IADD3.X R68, P3, PT, R117, R69, RZ, P3, !PT ;  /* 0x0000004575447210 */ /* 0x000fe20001f7e4ff */
[----:B------:R-:W-:Y:S01]  /*c16f0*/  IMAD.WIDE.U32 R70, R24, 0x17c510ea, RZ ;  /* 0x17c510ea18467825 */ /* 0x000fe200078e00ff */
[----:B------:R-:W-:Y:S02]  /*c1700*/  IADD3.X R28, P2, PT, R35, R28, RZ, P2, !PT ;  /* 0x0000001c231c7210 */ /* 0x000fe4000175e4ff */
[----:B------:R-:W-:Y:S01]  /*c1710*/  IADD3.X R82, P3, PT, R55, R82, RZ, P3, !PT ;  /* 0x0000005237527210 */ /* 0x000fe20001f7e4ff */
[----:B------:R-:W-:-:S02]  /*c1720*/  IMAD.IADD R105, R29, 0x1, R105 ;  /* 0x000000011d697824 */ /* 0x000fc400078e0269 */
[----:B------:R-:W-:Y:S01]  /*c1730*/  IMAD.X R61, RZ, RZ, RZ, P5 ;  /* 0x000000ffff3d7224 */ /* 0x000fe200028e06ff */
[----:B------:R-:W-:Y:S01]  /*c1740*/  IADD3 RZ, P5, PT, R54, R71, RZ ;  /* 0x0000004736ff7210 */ /* 0x000fe20007fbe0ff */
[----:B------:R-:W-:Y:S01]  /*c1750*/  IMAD.IADD R27, R83, 0x1, R27 ;  /* 0x00000001531b7824 */ /* 0x000fe200078e021b */
[----:B------:R-:W-:Y:S01]  /*c1760*/  IADD3.X R29, P2, PT, R96, R105, RZ, P2, !PT ;  /* 0x00000069601d7210 */ /* 0x000fe2000175e4ff */
[----:B------:R-:W-:Y:S01]  /*c1770*/  IMAD.WIDE.U32.X R62, R48, R48, R62, P4 ;  /* 0x00000030303e7225 */ /* 0x000fe200020e043e */
[----:B------:R-:W-:Y:S02]  /*c1780*/  IADD3.X R105, P0, PT, R125, R94, RZ, P0, !PT ;  /* 0x0000005e7d697210 */ /* 0x000fe4000071e4ff */
[----:B------:R-:W-:Y:S01]  /*c1790*/  IADD3.X R83, P3, PT, R68, R27, RZ, P3, !PT ;  /* 0x0000001b44537210 */ /* 0x000fe20001f7e4ff */
[----:B------:R-:W-:Y:S01]  /*c17a0*/  IMAD.WIDE.U32.X R60, R25, 0x1ae3a46, R60, P5 ;  /* 0x01ae3a46193c7825 */ /* 0x000fe200028e043c */
[----:B------:R-:W-:Y:S02]  /*c17b0*/  IADD3.X R27, P5, PT, RZ, RZ, RZ, P2, !PT ;  /* 0x000000ffff1b7210 */ /* 0x000fe400017be4ff */
[----:B------:R-:W-:Y:S01]  /*c17c0*/  IADD3 RZ, P2, PT, R28, R92, RZ ;  /* 0x0000005c1cff7210 */ /* 0x000fe20007f5e0ff */
[----:B------:R-:W-:Y:S01]  /*c17d0*/  IMAD.IADD R25, R107, 0x1, R93 ;  /* 0x000000016b197824 */ /* 0x000fe200078e025d */
[----:B------:R-:W-:Y:S01]  /*c17e0*/  IADD3.X R55, P4, PT, RZ, RZ, RZ, P3, !PT ;  /* 0x000000ffff377210 */ /* 0x000fe20001f9e4ff */
[----:B------:R-:W-:Y:S01]  /*c17f0*/  IMAD.X R35, RZ, RZ, RZ, P5 ;  /* 0x000000ffff237224 */ /* 0x000fe200028e06ff */
[----:B------:R-:W-:Y:S01]  /*c1800*/  IADD3.X R69, P3, PT, R97, R26, RZ, P0, !PT ;  /* 0x0000001a61457210 */ /* 0x000fe2000077e4ff */
[----:B------:R-:W-:Y:S01]  /*c1810*/  IMAD.IADD R93, R85, 0x1, R65 ;  /* 0x00000001555d7824 */ /* 0x000fe200078e0241 */
[----:B------:R-:W-:Y:S01]  /*c1820*/  IADD3.X RZ, P5, PT, R29, R25, RZ, P2, !PT ;  /* 0x000000191dff7210 */ /* 0x000fe200017be4ff */
[----:B------:R-:W-:Y:S01]  /*c1830*/  IMAD.WIDE.U32 R76, R113, R50, R76 ;  /* 0x00000032714c7225 */ /* 0x000fe200078e004c */
[----:B------:R-:W-:-:S02]  /*c1840*/  IADD3 RZ, P2, PT, R82, R64, RZ ;  /* 0x0000004052ff7210 */ /* 0x000fc40007f5e0ff */
[----:B------:R-:W-:Y:S01]  /*c1850*/  IADD3.X R27, P5, PT, R27, R88, RZ, P5, !PT ;  /* 0x000000581b1b7210 */ /* 0x000fe20002fbe4ff */
[----:B------:R-:W-:Y:S01]  /*c1860*/  IMAD.X R65, RZ, RZ, RZ, P4 ;  /* 0x000000ffff417224 */ /* 0x000fe200020e06ff */
[----:B------:R-:W-:Y:S01]  /*c1870*/  IADD3.X RZ, P2, PT, R83, R93, RZ, P2, !PT ;  /* 0x0000005d53ff7210 */ /* 0x000fe2000175e4ff */
[----:B------:R-:W-:Y:S01]  /*c1880*/  IMAD.WIDE.U32 R66, R34, 0xf5138f, R66 ;  /* 0x00f5138f22427825 */ /* 0x000fe200078e0042 */
[----:B------:R-:W-:Y:S02]  /*c1890*/  SHF.L.W.U32.HI R101, R101, 0x1, R76 ;  /* 0x0000000165657819 */ /* 0x000fe40000010e4c */
        /* <DEDUP_REMOVED lines=8> */
[----:B------:R-:W-:Y:S01]  /*c1920*/  IMAD.IADD R107, R29, 0x1, R107 ;  /* 0x000000011d6b7824 */ /* 0x000fe200078e026b */
[----:B------:R-:W-:Y:S01]  /*c1930*/  IADD3.X R80, P5, PT, RZ, RZ, RZ, P0, !PT ;  /* 0x000000ffff507210 */ /* 0x000fe200007be4ff */
[----:B------:R-:W-:Y:S01]  /*c1940*/  IMAD.IADD R35, R95, 0x1, R87 ;  /* 0x000000015f237824 */ /* 0x000fe200078e0257 */
[----:B------:R-:W-:Y:S01]  /*c1950*/  IADD3.X R81, P2, PT, R65, R81, RZ, P2, !PT ;  /* 0x0000005141517210 */ /* 0x000fe2000175e4ff */
[----:B------:R-:W-:Y:S01]  /*c1960*/  IMAD.WIDE.U32 R82, R34, 0x6ca1493b, R82 ;  /* 0x6ca1493b22527825 */ /* 0x000fe200078e0052 */
[----:B------:R-:W-:Y:S02]  /*c1970*/  SHF.L.W.U32.HI R77, R76, 0x1, R115 ;  /* 0x000000014c4d7819 */ /* 0x000fe40000010e73 */
[----:B------:R-:W-:Y:S01]  /*c1980*/  IADD3 RZ, P0, PT, R66, R52, RZ ;  /* 0x0000003442ff7210 */ /* 0x000fe20007f1e0ff */
[----:B------:R-:W-:Y:S01]  /*c1990*/  IMAD.IADD R85, R83, 0x1, R85 ;  /* 0x0000000153557824 */ /* 0x000fe200078e0255 */
[----:B------:R-:W-:Y:S01]  /*c19a0*/  IADD3.X R80, P3, PT, RZ, R80, RZ, P3, !PT ;  /* 0x00000050ff507210 */ /* 0x000fe20001f7e4ff */
[----:B------:R-:W-:Y:S01]  /*c19b0*/  IMAD.IADD R33, R123, 0x1, R33 ;  /* 0x000000017b217824 */ /* 0x000fe200078e0221 */
[----:B------:R-:W-:Y:S01]  /*c19c0*/  IADD3.X R52, P2, PT, R26, R69, RZ, P2, !PT ;  /* 0x000000451a347210 */ /* 0x000fe2000175e4ff */
[----:B------:R-:W-:Y:S01]  /*c19d0*/  IMAD.WIDE.U32 R26, R28, -0x1, RZ ;  /* 0xffffffff1c1a7825 */ /* 0x000fe200078e00ff */
[----:B------:R-:W-:-:S02]  /*c19e0*/  IADD3.X R67, P4, PT, R89, R54, RZ, P4, !PT ;  /* 0x0000003659437210 */ /* 0x000fc4000279e4ff */
[----:B------:R-:W-:Y:S01]  /*c19f0*/  IADD3.X R88, P1, PT, R77, R63, RZ, P1, !PT ;  /* 0x0000003f4d587210 */ /* 0x000fe20000f3e4ff */
[----:B------:R-:W-:Y:S01]  /*c1a00*/  IMAD R69, R28, -0x7af74001, -R107 ;  /* 0x8508bfff1c457824 */ /* 0x000fe200078e0a6b */
[----:B------:R-:W-:Y:S01]  /*c1a10*/  IADD3 R63, PT, PT, R109, R53, RZ ;  /* 0x000000356d3f7210 */ /* 0x000fe20007ffe0ff */
[----:B------:R-:W-:Y:S01]  /*c1a20*/  IMAD.WIDE.U32 R54, R26, 0x1, RZ ;  /* 0x000000011a367825 */ /* 0x000fe200078e00ff */
[----:B------:R-:W-:Y:S02]  /*c1a30*/  IADD3.X R84, PT, PT, RZ, RZ, RZ, P3, P5 ;  /* 0x000000ffff547210 */ /* 0x000fe40001fea4ff */
[----:B------:R-:W-:Y:S01]  /*c1a40*/  IADD3.X R29, P5, PT, RZ, RZ, RZ, P4, !PT ;  /* 0x000000ffff1d7210 */ /* 0x000fe200027be4ff */
[----:B------:R-:W-:Y:S01]  /*c1a50*/  IMAD.IADD R27, R27, 0x1, R69 ;  /* 0x000000011b1b7824 */ /* 0x000fe200078e0245 */
[----:B------:R-:W-:Y:S01]  /*c1a60*/  IADD3.X R53, P4, PT, R81, R62, RZ, P2, !PT ;  /* 0x0000003e51357210 */ /* 0x000fe2000179e4ff */
[----:B------:R-:W-:Y:S01]  /*c1a70*/  IMAD.IADD R81, R121, 0x1, R59 ;  /* 0x0000000179517824 */ /* 0x000fe200078e023b */
[----:B------:R-:W-:Y:S01]  /*c1a80*/  IADD3.X RZ, P0, PT, R67, R63, RZ, P0, !PT ;  /* 0x0000003f43ff7210 */ /* 0x000fe2000071e4ff */
[----:B------:R-:W-:Y:S01]  /*c1a90*/  IMAD.WIDE.U32 R62, R27, 0x1, RZ ;  /* 0x000000011b3e7825 */ /* 0x000fe200078e00ff */
[----:B------:R-:W-:-:S02]  /*c1aa0*/  IADD3 RZ, P3, PT, R52, R86, RZ ;  /* 0x0000005634ff7210 */ /* 0x000fc40007f7e0ff */
[----:B------:R-:W-:Y:S01]  /*c1ab0*/  IADD3.X R97, P4, PT, RZ, RZ, RZ, P4, !PT ;  /* 0x000000ffff617210 */ /* 0x000fe2000279e4ff */
[----:B------:R-:W-:Y:S01]  /*c1ac0*/  IMAD.X R65, RZ, RZ, RZ, P5 ;  /* 0x000000ffff417224 */ /* 0x000fe200028e06ff */
[----:B------:R-:W-:Y:S01]  /*c1ad0*/  IADD3.X R29, P5, PT, R29, R72, RZ, P0, !PT ;  /* 0x000000481d1d7210 */ /* 0x000fe200007be4ff */
[----:B------:R-:W-:Y:S01]  /*c1ae0*/  IMAD.WIDE.U32 R76, R27, 0xf5138f, RZ ;  /* 0x00f5138f1b4c7825 */ /* 0x000fe200078e00ff */
[----:B------:R-:W-:Y:S02]  /*c1af0*/  IADD3.X RZ, P3, PT, R53, R35, RZ, P3, !PT ;  /* 0x0000002335ff7210 */ /* 0x000fe40001f7e4ff */
[----:B------:R-:W-:Y:S01]  /*c1b00*/  IADD3 RZ, P2, PT, R28, R54, RZ ;  /* 0x000000361cff7210 */ /* 0x000fe20007f5e0ff */
[----:B------:R-:W-:Y:S01]  /*c1b10*/  IMAD.WIDE.U32 R34, R34, 0x17c510ea, R52 ;  /* 0x17c510ea22227825 */ /* 0x000fe200078e0034 */
[----:B------:R-:W-:Y:S02]  /*c1b20*/  IADD3.X R97, P3, PT, R97, R78, RZ, P3, !PT ;  /* 0x0000004e61617210 */ /* 0x000fe40001f7e4ff */
[----:B------:R-:W-:Y:S01]  /*c1b30*/  SHF.L.W.U32.HI R115, R115, 0x1, R23 ;  /* 0x0000000173737819 */ /* 0x000fe20000010e17 */
[----:B------:R-:W-:Y:S01]  /*c1b40*/  IMAD R54, R26, -0x7af74000, R62 ;  /* 0x8508c0001a367824 */ /* 0x000fe200078e023e */
[----:B------:R-:W-:Y:S01]  /*c1b50*/  SHF.L.W.U32.HI R23, R23, 0x1, R112 ;  /* 0x0000000117177819 */ /* 0x000fe20000010e70 */
[----:B------:R-:W-:Y:S01]  /*c1b60*/  IMAD.X R69, RZ, RZ, RZ, P4 ;  /* 0x000000ffff457224 */ /* 0x000fe200020e06ff */
[----:B------:R-:W-:Y:S01]  /*c1b70*/  IADD3.X R68, P4, PT, R65, R73, RZ, P5, !PT ;  /* 0x0000004941447210 */ /* 0x000fe20002f9e4ff */
[----:B------:R-:W-:-:S03]  /*c1b80*/  IMAD.WIDE.U32 R52, R27, 0x30000000, RZ ;  /* 0x300000001b347825 */ /* 0x000fc600078e00ff */
[----:B------:R-:W-:Y:S01]  /*c1b90*/  IADD3.X R79, P3, PT, R69, R79, RZ, P3, !PT ;  /* 0x0000004f454f7210 */ /* 0x000fe20001f7e4ff */
[----:B------:R-:W-:-:S04]  /*c1ba0*/  IMAD.WIDE.U32 R62, P0, R26, -0x7af74000, R62 ;  /* 0x8508c0001a3e7825 */ /* 0x000fc8000780003e */
[----:B------:R-:W-:Y:S01]  /*c1bb0*/  IMAD.IADD R64, R55, 0x1, R54 ;  /* 0x0000000137407824 */ /* 0x000fe200078e0236 */
[----:B------:R-:W-:Y:S01]  /*c1bc0*/  IADD3.X R54, P4, PT, R29, R82, RZ, P4, !PT ;  /* 0x000000521d367210 */ /* 0x000fe2000279e4ff */
[C-C-:B------:R-:W-:Y:S01]  /*c1bd0*/  IMAD R87, R26.reuse, 0x170b5d44, R52.reuse ;  /* 0x170b5d441a577824 */ /* 0x140fe200078e0234 */
[----:B------:R-:W-:Y:S01]  /*c1be0*/  IADD3 RZ, P5, PT, R55, R62, RZ ;  /* 0x0000003e37ff7210 */ /* 0x000fe20007fbe0ff */
[----:B------:R-:W-:Y:S01]  /*c1bf0*/  IMAD.X R73, RZ, RZ, RZ, P0 ;  /* 0x000000ffff497224 */ /* 0x000fe200000e06ff */
[----:B------:R-:W-:Y:S01]  /*c1c00*/  IADD3.X RZ, P2, PT, R107, R64, RZ, P2, !PT ;  /* 0x000000406bff7210 */ /* 0x000fe2000175e4ff */
[----:B------:R-:W-:Y:S01]  /*c1c10*/  IMAD.WIDE.U32 R52, P0, R26, 0x170b5d44, R52 ;  /* 0x170b5d441a347825 */ /* 0x000fe20007800034 */
[----:B------:R-:W-:Y:S02]  /*c1c20*/  IADD3.X R55, P4, PT, R68, R85, RZ, P4, !PT ;  /* 0x0000005544377210 */ /* 0x000fe4000279e4ff */
[----:B------:R-:W-:Y:S01]  /*c1c30*/  IADD3.X R82, P3, PT, R97, R80, RZ, P3, !PT ;  /* 0x0000005061527210 */ /* 0x000fe20001f7e4ff */
[----:B------:R-:W-:Y:S01]  /*c1c40*/  IMAD.WIDE.U32 R28, R26, 0x30000000, RZ ;  /* 0x300000001a1c7825 */ /* 0x000fe200078e00ff */
[----:B------:R-:W-:-:S02]  /*c1c50*/  IADD3.X R89, P4, PT, RZ, RZ, RZ, P4, !PT ;  /* 0x000000ffff597210 */ /* 0x000fc4000279e4ff */
[----:B------:R-:W-:Y:S01]  /*c1c60*/  IADD3.X R105, P3, PT, R79, R84, RZ, P3, !PT ;  /* 0x000000544f697210 */ /* 0x000fe20001f7e4ff */
[----:B------:R-:W-:Y:S01]  /*c1c70*/  IMAD.X R65, RZ, RZ, RZ, P0 ;  /* 0x000000ffff417224 */ /* 0x000fe200000e06ff */
[----:B------:R-:W-:Y:S01]  /*c1c80*/  IADD3 RZ, P0, PT, R52, R29, RZ ;  /* 0x0000001d34ff7210 */ /* 0x000fe20007f1e0ff */
[----:B------:R-:W-:Y:S01]  /*c1c90*/  IMAD.MOV.U32 R64, RZ, RZ, R53 ;  /* 0x000000ffff407224 */ /* 0x000fe200078e0035 */
[----:B------:R-:W-:Y:S01]  /*c1ca0*/  IADD3.X R93, PT, PT, RZ, RZ, RZ, P4, !PT ;  /* 0x000000ffff5d7210 */ /* 0x000fe200027fe4ff */
[----:B------:R-:W-:Y:S02]  /*c1cb0*/  IMAD.MOV.U32 R72, RZ, RZ, R63 ;  /* 0x000000ffff487224 */ /* 0x000fe400078e003f */
[----:B------:R-:W-:Y:S01]  /*c1cc0*/  IMAD.WIDE.U32.X R52, R27, 0x170b5d44, R64, P0 ;  /* 0x170b5d441b347825 */ /* 0x000fe200000e0440 */
[----:B------:R-:W-:-:S03]  /*c1cd0*/  IADD3 RZ, P0, PT, R54, R58, RZ ;  /* 0x0000003a36ff7210 */ /* 0x000fc60007f1e0ff */
[----:B------:R-:W-:Y:S01]  /*c1ce0*/  IMAD.WIDE.U32 R62, R27, -0x45f6b800, RZ ;  /* 0xba0948001b3e7825 */ /* 0x000fe200078e00ff */
[----:B------:R-:W-:-:S03]  /*c1cf0*/  IADD3.X RZ, P0, PT, R55, R81, RZ, P0, !PT ;  /* 0x0000005137ff7210 */ /* 0x000fc6000071e4ff */
[----:B------:R-:W-:Y:S01]  /*c1d00*/  IMAD.WIDE.U32.X R72, R27, -0x7af74000, R72, P5 ;  /* 0x8508c0001b487825 */ /* 0x000fe200028e0448 */
[----:B------:R-:W-:-:S03]  /*c1d10*/  IADD3.X R89, P0, PT, R89, R74, RZ, P0, !PT ;  /* 0x0000004a59597210 */ /* 0x000fc6000071e4ff */
[C-C-:B------:R-:W-:Y:S01]  /*c1d20*/  IMAD R83, R26.reuse, 0x1ef3622f, R62.reuse ;  /* 0x1ef3622f1a537824 */ /* 0x140fe200078e023e */
[----:B------:R-:W-:Y:S01]  /*c1d30*/  IADD3.X R81, P2, PT, RZ, R72, RZ, P2, !PT ;  /* 0x00000048ff517210 */ /* 0x000fe2000175e4ff */
[----:B------:R-:W-:-:S03]  /*c1d40*/  IMAD.WIDE.U32 R62, P5, R26, 0x1ef3622f, R62 ;  /* 0x1ef3622f1a3e7825 */ /* 0x000fc600078a003e */
[----:B------:R-:W-:Y:S01]  /*c1d50*/  IADD3.X R72, P2, PT, RZ, R73, RZ, P2, !PT ;  /* 0x00000049ff487210 */ /* 0x000fe2000175e4ff */
[----:B------:R-:W-:Y:S01]  /*c1d60*/  IMAD.WIDE.U32 R66, R24, -0x45f6b800, R66 ;  /* 0xba09480018427825 */ /* 0x000fe200078e0042 */
[----:B------:R-:W-:-:S03]  /*c1d70*/  IADD3.X R73, P0, PT, R93, R75, RZ, P0, !PT ;  /* 0x0000004b5d497210 */ /* 0x000fc6000071e4ff */
[----:B------:R-:W-:Y:S01]  /*c1d80*/  IMAD.WIDE.U32 R58, R26, -0x45f6b800, RZ ;  /* 0xba0948001a3a7825 */ /* 0x000fe200078e00ff */
[----:B------:R-:W-:Y:S02]  /*c1d90*/  IADD3.X R66, P2, PT, R81, R66, RZ, P2, !PT ;  /* 0x0000004251427210 */ /* 0x000fe4000175e4ff */
[----:B------:R-:W-:Y:S01]  /*c1da0*/  IADD3.X R34, P0, PT, R89, R34, RZ, P0, !PT ;  /* 0x0000002259227210 */ /* 0x000fe2000071e4ff */
[----:B------:R-:W-:Y:S01]  /*c1db0*/  IMAD.X R69, RZ, RZ, RZ, P5 ;  /* 0x000000ffff457224 */ /* 0x000fe200028e06ff */
[----:B------:R-:W-:Y:S01]  /*c1dc0*/  IADD3 RZ, P4, PT, R62, R59, RZ ;  /* 0x0000003b3eff7210 */ /* 0x000fe20007f9e0ff */
[C-C-:B------:R-:W-:Y:S02]  /*c1dd0*/  IMAD R85, R26.reuse, 0x1a22d9f3, R76.reuse ;  /* 0x1a22d9f31a557824 */ /* 0x140fe400078e024c */
[----:B------:R-:W-:-:S04]  /*c1de0*/  IMAD.WIDE.U32 R76, P5, R26, 0x1a22d9f3, R76 ;  /* 0x1a22d9f31a4c7825 */ /* 0x000fc800078a004c */
[----:B------:R-:W-:-:S04]  /*c1df0*/  IMAD.WIDE.U32 R64, R26, 0xf5138f, RZ ;  /* 0x00f5138f1a407825 */ /* 0x000fc800078e00ff */
[----:B------:R-:W-:Y:S02]  /*c1e00*/  IMAD.IADD R109, R67, 0x1, R109 ;  /* 0x00000001436d7824 */ /* 0x000fe400078e026d */
[----:B------:R-:W-:Y:S02]  /*c1e10*/  IMAD.MOV.U32 R68, RZ, RZ, R63 ;  /* 0x000000ffff447224 */ /* 0x000fe400078e003f */
[----:B------:R-:W-:Y:S01]  /*c1e20*/  IMAD.IADD R78, R35, 0x1, R95 ;  /* 0x00000001234e7824 */ /* 0x000fe200078e025f */
[----:B------:R-:W-:Y:S01]  /*c1e30*/  IADD3.X R67, P2, PT, R72, R109, RZ, P2, !PT ;  /* 0x0000006d48437210 */ /* 0x000fe2000175e4ff */
[----:B------:R-:W-:Y:S01]  /*c1e40*/  IMAD.X R63, RZ, RZ, RZ, P5 ;  /* 0x000000ffff3f7224 */ /* 0x000fe200028e06ff */
[----:B------:R-:W-:Y:S01]  /*c1e50*/  IADD3 RZ, P5, PT, R76, R65, RZ ;  /* 0x000000414cff7210 */ /* 0x000fe20007fbe0ff */
[----:B------:R-:W-:Y:S01]  /*c1e60*/  IMAD.MOV.U32 R62, RZ, RZ, R77 ;  /* 0x000000ffff3e7224 */ /* 0x000fe200078e004d */
[----:B------:R-:W-:Y:S01]  /*c1e70*/  IADD3.X R35, P0, PT, R73, R78, RZ, P0, !PT ;  /* 0x0000004e49237210 */ /* 0x000fe2000071e4ff */
[----:B------:R-:W-:Y:S01]  /*c1e80*/  IMAD.WIDE.U32 R76, R27, 0x6ca1493b, RZ ;  /* 0x6ca1493b1b4c7825 */ /* 0x000fe200078e00ff */
[----:B------:R-:W-:-:S02]  /*c1e90*/  IADD3.X R95, P2, PT, RZ, RZ, RZ, P2, !PT ;  /* 0x000000ffff5f7210 */ /* 0x000fc4000175e4ff */
[----:B------:R-:W-:Y:S01]  /*c1ea0*/  IADD3.X R99, P0, PT, RZ, RZ, RZ, P0, !PT ;  /* 0x000000ffff637210 */ /* 0x000fe2000071e4ff */
[----:B------:R-:W-:Y:S02]  /*c1eb0*/  IMAD R93, R26, -0x39c4fa40, R76 ;  /* 0xc63b05c01a5d7824 */ /* 0x000fe400078e024c */
[----:B------:R-:W-:-:S04]  /*c1ec0*/  IMAD.WIDE.U32.X R74, R27, 0x1ef3622f, R68, P4 ;  /* 0x1ef3622f1b4a7825 */ /* 0x000fc800020e0444 */
[----:B------:R-:W-:-:S04]  /*c1ed0*/  IMAD.WIDE.U32 R76, P4, R26, -0x39c4fa40, R76 ;  /* 0xc63b05c01a4c7825 */ /* 0x000fc8000788004c */
        /* <DEDUP_REMOVED lines=10> */
[----:B------:R-:W-:-:S02]  /*c1f80*/  IMAD R89, R26, 0x1ae3a46, R80 ;  /* 0x01ae3a461a597824 */ /* 0x000fc400078e0250 */
[----:B------:R-:W-:Y:S01]  /*c1f90*/  IMAD.WIDE.U32 R80, P4, R26, 0x1ae3a46, R80 ;  /* 0x01ae3a461a507825 */ /* 0x000fe20007880050 */
[----:B------:R-:W-:-:S03]  /*c1fa0*/  IADD3.X R29, P0, PT, R95, R52, RZ, P0, !PT ;  /* 0x000000345f1d7210 */ /* 0x000fc6000071e4ff */
[----:B------:R-:W-:Y:S01]  /*c1fb0*/  IMAD.WIDE.U32 R76, R26, 0x17c510ea, RZ ;  /* 0x17c510ea1a4c7825 */ /* 0x000fe200078e00ff */
[----:B------:R-:W-:-:S03]  /*c1fc0*/  IADD3.X R52, P0, PT, R97, R53, RZ, P0, !PT ;  /* 0x0000003561347210 */ /* 0x000fc6000071e4ff */
[----:B------:R-:W-:Y:S01]  /*c1fd0*/  IMAD.WIDE.U32.X R68, R27, -0x39c4fa40, R68, P2 ;  /* 0xc63b05c01b447825 */ /* 0x000fe200010e0444 */
[----:B------:R-:W-:-:S03]  /*c1fe0*/  IADD3 RZ, P2, PT, R34, R32, RZ ;  /* 0x0000002022ff7210 */ /* 0x000fc60007f5e0ff */
[----:B------:R-:W-:Y:S01]  /*c1ff0*/  IMAD.X R79, RZ, RZ, RZ, P4 ;  /* 0x000000ffff4f7224 */ /* 0x000fe200020e06ff */
[----:B------:R-:W-:Y:S01]  /*c2000*/  IADD3 RZ, P4, PT, R80, R77, RZ ;  /* 0x0000004d50ff7210 */ /* 0x000fe20007f9e0ff */
[----:B------:R-:W-:Y:S01]  /*c2010*/  IMAD.MOV.U32 R78, RZ, RZ, R81 ;  /* 0x000000ffff4e7224 */ /* 0x000fe200078e0051 */
[----:B------:R-:W-:Y:S01]  /*c2020*/  IADD3.X RZ, P2, PT, R35, R33, RZ, P2, !PT ;  /* 0x0000002123ff7210 */ /* 0x000fe2000175e4ff */
[----:B------:R-:W-:-:S04]  /*c2030*/  IMAD.WIDE.U32 R54, R24, 0xf5138f, R54 ;  /* 0x00f5138f18367825 */ /* 0x000fc800078e0036 */
[----:B------:R-:W-:Y:S01]  /*c2040*/  IMAD.WIDE.U32.X R78, R27, 0x1ae3a46, R78, P4 ;  /* 0x01ae3a461b4e7825 */ /* 0x000fe200020e044e */
[----:B------:R-:W-:Y:S02]  /*c2050*/  IADD3.X R32, P4, PT, R99, R56, RZ, P2, !PT ;  /* 0x0000003863207210 */ /* 0x000fe4000179e4ff */
[----:B------:R-:W-:Y:S01]  /*c2060*/  IADD3.X R54, P2, PT, R29, R54, RZ, P0, !PT ;  /* 0x000000361d367210 */ /* 0x000fe2000075e4ff */
[----:B------:R-:W-:Y:S01]  /*c2070*/  IMAD.WIDE.U32.X R62, R27, 0x1a22d9f3, R62, P5 ;  /* 0x1a22d9f31b3e7825 */ /* 0x000fe200028e043e */
[----:B------:R-:W-:Y:S02]  /*c2080*/  IADD3.X R31, P5, PT, R82, R31, RZ, P3, !PT ;  /* 0x0000001f521f7210 */ /* 0x000fe40001fbe4ff */
[----:B------:R-:W-:Y:S01]  /*c2090*/  IADD3.X R56, P0, PT, R101, R57, RZ, P4, !PT ;  /* 0x0000003965387210 */ /* 0x000fe2000271e4ff */
[----:B------:R-:W-:Y:S01]  /*c20a0*/  IMAD.WIDE.U32 R66, R26, 0x30000000, R66 ;  /* 0x300000001a427825 */ /* 0x000fe200078e0042 */
[----:B------:R-:W-:Y:S02]  /*c20b0*/  IADD3.X R27, P5, PT, R105, R100, RZ, P5, !PT ;  /* 0x00000064691b7210 */ /* 0x000fe40002fbe4ff */
[----:B------:R-:W-:Y:S01]  /*c20c0*/  IADD3.X R81, P4, PT, RZ, RZ, RZ, P3, !PT ;  /* 0x000000ffff517210 */ /* 0x000fe20001f9e4ff */
[----:B------:R-:W-:Y:S01]  /*c20d0*/  IMAD.IADD R87, R67, 0x1, R87 ;  /* 0x0000000143577824 */ /* 0x000fe200078e0257 */
[----:B------:R-:W-:Y:S01]  /*c20e0*/  IADD3 R121, PT, PT, R55, R121, RZ ;  /* 0x0000007937797210 */ /* 0x000fe20007ffe0ff */
[----:B------:R-:W-:Y:S01]  /*c20f0*/  IMAD.IADD R57, R103, 0x1, R71 ;  /* 0x0000000167397824 */ /* 0x000fe200078e0247 */
[----:B------:R-:W-:Y:S01]  /*c2100*/  IADD3.X R81, P5, PT, RZ, R81, RZ, P5, !PT ;  /* 0x00000051ff517210 */ /* 0x000fe20002fbe4ff */
[----:B------:R-:W-:Y:S01]  /*c2110*/  IMAD.IADD R59, R83, 0x1, R59 ;  /* 0x00000001533b7824 */ /* 0x000fe200078e023b */
[----:B------:R-:W-:Y:S01]  /*c2120*/  IADD3.X R55, P2, PT, R52, R121, RZ, P2, !PT ;  /* 0x0000007934377210 */ /* 0x000fe2000175e4ff */
[----:B------:R-:W-:Y:S01]  /*c2130*/  IMAD.WIDE.U32 R28, R66, -0x1, RZ ;  /* 0xffffffff421c7825 */ /* 0x000fe200078e00ff */
[----:B------:R-:W-:-:S02]  /*c2140*/  IADD3.X R32, P0, PT, R32, R31, RZ, P0, !PT ;  /* 0x0000001f20207210 */ /* 0x000fc4000071e4ff */
[----:B------:R-:W-:Y:S01]  /*c2150*/  IADD3 RZ, P3, PT, R54, R58, RZ ;  /* 0x0000003a36ff7210 */ /* 0x000fe20007f7e0ff */
[----:B------:R-:W-:Y:S01]  /*c2160*/  IMAD R71, R66, -0x7af74001, -R87 ;  /* 0x8508bfff42477824 */ /* 0x000fe200078e0a57 */
[----:B------:R-:W-:Y:S01]  /*c2170*/  IADD3.X R95, PT, PT, RZ, RZ, RZ, P5, P4 ;  /* 0x000000ffff5f7210 */ /* 0x000fe20002fe84ff */
[----:B------:R-:W-:Y:S01]  /*c2180*/  IMAD.WIDE.U32 R52, R28, 0x1, RZ ;  /* 0x000000011c347825 */ /* 0x000fe200078e00ff */
[----:B------:R-:W-:Y:S02]  /*c2190*/  IADD3.X R31, P4, PT, RZ, RZ, RZ, P2, !PT ;  /* 0x000000ffff1f7210 */ /* 0x000fe4000179e4ff */
[----:B------:R-:W-:Y:S02]  /*c21a0*/  IADD3 RZ, P2, PT, R32, R70, RZ ;  /* 0x0000004620ff7210 */ /* 0x000fe40007f5e0ff */
[----:B------:R-:W-:Y:S01]  /*c21b0*/  IADD3.X R33, P0, PT, R56, R27, RZ, P0, !PT ;  /* 0x0000001b38217210 */ /* 0x000fe2000071e4ff */
[----:B------:R-:W-:Y:S01]  /*c21c0*/  IMAD.IADD R27, R29, 0x1, R71 ;  /* 0x000000011d1b7824 */ /* 0x000fe200078e0247 */
[----:B------:R-:W-:Y:S01]  /*c21d0*/  IADD3.X RZ, P3, PT, R55, R59, RZ, P3, !PT ;  /* 0x0000003b37ff7210 */ /* 0x000fe20001f7e4ff */
[----:B------:R-:W-:Y:S01]  /*c21e0*/  IMAD.X R67, RZ, RZ, RZ, P4 ;  /* 0x000000ffff437224 */ /* 0x000fe200020e06ff */
[----:B------:R-:W-:Y:S01]  /*c21f0*/  IADD3.X RZ, P2, PT, R33, R57, RZ, P2, !PT ;  /* 0x0000003921ff7210 */ /* 0x000fe2000175e4ff */
[----:B------:R-:W-:Y:S01]  /*c2200*/  IMAD.WIDE.U32 R56, R27, 0x1, RZ ;  /* 0x000000011b387825 */ /* 0x000fe200078e00ff */
[----:B------:R-:W-:-:S02]  /*c2210*/  IADD3.X R71, P0, PT, RZ, RZ, RZ, P0, !PT ;  /* 0x000000ffff477210 */ /* 0x000fc4000071e4ff */
[----:B------:R-:W-:Y:S01]  /*c2220*/  IADD3.X R29, P3, PT, R31, R74, RZ, P3, !PT ;  /* 0x0000004a1f1d7210 */ /* 0x000fe20001f7e4ff */
[----:B------:R-:W-:Y:S01]  /*c2230*/  IMAD.WIDE.U32 R58, R24, 0x6ca1493b, R34 ;  /* 0x6ca1493b183a7825 */ /* 0x000fe200078e0022 */
[----:B------:R-:W-:Y:S02]  /*c2240*/  IADD3 RZ, P4, PT, R66, R52, RZ ;  /* 0x0000003442ff7210 */ /* 0x000fe40007f9e0ff */
[----:B------:R-:W-:Y:S01]  /*c2250*/  IADD3.X R74, P3, PT, R67, R75, RZ, P3, !PT ;  /* 0x0000004b434a7210 */ /* 0x000fe20001f7e4ff */
[----:B------:R-:W-:Y:S01]  /*c2260*/  IMAD R52, R28, -0x7af74000, R56 ;  /* 0x8508c0001c347824 */ /* 0x000fe200078e0238 */
[----:B------:R-:W-:Y:S01]  /*c2270*/  IADD3.X R66, P2, PT, R71, R60, RZ, P2, !PT ;  /* 0x0000003c47427210 */ /* 0x000fe2000175e4ff */
[----:B------:R-:W-:Y:S02]  /*c2280*/  IMAD.X R31, RZ, RZ, RZ, P0 ;  /* 0x000000ffff1f7224 */ /* 0x000fe400000e06ff */
[----:B------:R-:W-:-:S03]  /*c2290*/  IMAD.WIDE.U32 R34, R24, 0x17c510ea, R32 ;  /* 0x17c510ea18227825 */ /* 0x000fc600078e0020 */
[----:B------:R-:W-:Y:S01]  /*c22a0*/  IADD3.X R70, P2, PT, R31, R61, RZ, P2, !PT ;  /* 0x0000003d1f467210 */ /* 0x000fe2000175e4ff */
[----:B------:R-:W-:-:S04]  /*c22b0*/  IMAD.WIDE.U32 R56, P0, R28, -0x7af74000, R56 ;  /* 0x8508c0001c387825 */ /* 0x000fc80007800038 */
[----:B------:R-:W-:Y:S01]  /*c22c0*/  IMAD.IADD R24, R53, 0x1, R52 ;  /* 0x0000000135187824 */ /* 0x000fe200078e0234 */
[----:B------:R-:W-:Y:S01]  /*c22d0*/  IADD3.X R52, P3, PT, R29, R58, RZ, P3, !PT ;  /* 0x0000003a1d347210 */ /* 0x000fe20001f7e4ff */
[----:B------:R-:W-:Y:S01]  /*c22e0*/  IMAD.X R61, RZ, RZ, RZ, P0 ;  /* 0x000000ffff3d7224 */ /* 0x000fe200000e06ff */
[----:B------:R-:W-:Y:S01]  /*c22f0*/  IADD3 RZ, P5, PT, R53, R56, RZ ;  /* 0x0000003835ff7210 */ /* 0x000fe20007fbe0ff */
[----:B------:R-:W-:Y:S01]  /*c2300*/  IMAD.IADD R123, R59, 0x1, R123 ;  /* 0x000000013b7b7824 */ /* 0x000fe200078e027b */
[----:B------:R-:W-:Y:S01]  /*c2310*/  IADD3 RZ, P0, PT, R52, R64, RZ ;  /* 0x0000004034ff7210 */ /* 0x000fe20007f1e0ff */
[----:B------:R-:W-:Y:S01]  /*c2320*/  IMAD.IADD R29, R85, 0x1, R65 ;  /* 0x00000001551d7824 */ /* 0x000fe200078e0241 */
[----:B------:R-:W-:Y:S01]  /*c2330*/  IADD3.X RZ, P4, PT, R87, R24, RZ, P4, !PT ;  /* 0x0000001857ff7210 */ /* 0x000fe2000279e4ff */
[----:B------:R-:W-:Y:S01]  /*c2340*/  IMAD.WIDE.U32 R64, R27, 0x30000000, RZ ;  /* 0x300000001b407825 */ /* 0x000fe200078e00ff */
[----:B------:R-:W-:-:S03]  /*c2350*/  IADD3.X R53, P3, PT, R74, R123, RZ, P3, !PT ;  /* 0x0000007b4a357210 */ /* 0x000fc60001f7e4ff */
[----:B------:R-:W-:Y:S01]  /*c2360*/  IMAD.MOV.U32 R60, RZ, RZ, R57 ;  /* 0x000000ffff3c7224 */ /* 0x000fe200078e0039 */
[----:B------:R-:W-:Y:S01]  /*c2370*/  IADD3.X R31, P3, PT, RZ, RZ, RZ, P3, !PT ;  /* 0x000000ffff1f7210 */ /* 0x000fe20001f7e4ff */
[----:B------:R-:W-:Y:S01]  /*c2380*/  IMAD R24, R28, 0x170b5d44, R64 ;  /* 0x170b5d441c187824 */ /* 0x000fe200078e0240 */
[----:B------:R-:W-:Y:S01]  /*c2390*/  IADD3.X RZ, P0, PT, R53, R29, RZ, P0, !PT ;  /* 0x0000001d35ff7210 */ /* 0x000fe2000071e4ff */
[----:B------:R-:W-:-:S04]  /*c23a0*/  IMAD.WIDE.U32.X R60, R27, -0x7af74000, R60, P5 ;  /* 0x8508c0001b3c7825 */ /* 0x000fc800028e043c */
[----:B------:R-:W-:-:S04]  /*c23b0*/  IMAD.WIDE.U32 R64, P5, R28, 0x170b5d44, R64 ;  /* 0x170b5d441c407825 */ /* 0x000fc800078a0040 */
[----:B------:R-:W-:Y:S01]  /*c23c0*/  IMAD.X R59, RZ, RZ, RZ, P5 ;  /* 0x000000ffff3b7224 */ /* 0x000fe200028e06ff */
[----:B------:R-:W-:Y:S01]  /*c23d0*/  IADD3.X R29, P5, PT, RZ, R60, RZ, P4, !PT ;  /* 0x0000003cff1d7210 */ /* 0x000fe200027be4ff */
[----:B------:R-:W-:Y:S01]  /*c23e0*/  IMAD.WIDE.U32 R32, R26, -0x45f6b800, R54 ;  /* 0xba0948001a207825 */ /* 0x000fe200078e0036 */
[----:B------:R-:W-:Y:S02]  /*c23f0*/  IADD3.X R55, P0, PT, R31, R62, RZ, P0, !PT ;  /* 0x0000003e1f377210 */ /* 0x000fe4000071e4ff */
[----:B------:R-:W-:Y:S01]  /*c2400*/  IADD3.X R60, P5, PT, RZ, R61, RZ, P5, !PT ;  /* 0x0000003dff3c7210 */ /* 0x000fe20002fbe4ff */
[----:B------:R-:W-:Y:S01]  /*c2410*/  IMAD.X R67, RZ, RZ, RZ, P3 ;  /* 0x000000ffff437224 */ /* 0x000fe200018e06ff */
[----:B------:R-:W-:Y:S01]  /*c2420*/  MOV R58, R65 ;  /* 0x00000041003a7202 */ /* 0x000fe20000000f00 */
[----:B------:R-:W-:Y:S01]  /*c2430*/  IMAD.WIDE.U32 R56, R28, 0x30000000, RZ ;  /* 0x300000001c387825 */ /* 0x000fe200078e00ff */
[----:B------:R-:W-:Y:S02]  /*c2440*/  IADD3.X R32, P5, PT, R29, R32, RZ, P5, !PT ;  /* 0x000000201d207210 */ /* 0x000fe40002fbe4ff */
[----:B------:R-:W-:Y:S01]  /*c2450*/  IADD3.X R62, P0, PT, R67, R63, RZ, P0, !PT ;  /* 0x0000003f433e7210 */ /* 0x000fe2000071e4ff */
[----:B------:R-:W-:Y:S01]  /*c2460*/  IMAD.IADD R83, R33, 0x1, R83 ;  /* 0x0000000121537824 */ /* 0x000fe200078e0253 */
[----:B------:R-:W-:Y:S01]  /*c2470*/  IADD3 RZ, P4, PT, R64, R57, RZ ;  /* 0x0000003940ff7210 */ /* 0x000fe20007f9e0ff */
[----:B------:R-:W-:Y:S01]  /*c2480*/  IMAD.IADD R31, R24, 0x1, R57 ;  /* 0x00000001181f7824 */ /* 0x000fe200078e0239 */
[----:B------:R-:W-:Y:S01]  /*c2490*/  IADD3.X R54, P3, PT, R55, R34, RZ, P0, !PT ;  /* 0x0000002237367210 */ /* 0x000fe2000077e4ff */
[----:B------:R-:W-:Y:S01]  /*c24a0*/  IMAD.IADD R103, R35, 0x1, R103 ;  /* 0x0000000123677824 */ /* 0x000fe200078e0267 */
[----:B------:R-:W-:Y:S01]  /*c24b0*/  IADD3 RZ, P0, PT, R32, R56, RZ ;  /* 0x0000003820ff7210 */ /* 0x000fe20007f1e0ff */
[----:B------:R-:W-:Y:S01]  /*c24c0*/  IMAD.WIDE.U32.X R58, R27, 0x170b5d44, R58, P4 ;  /* 0x170b5d441b3a7825 */ /* 0x000fe200020e043a */
[----:B------:R-:W-:-:S02]  /*c24d0*/  IADD3.X R33, P5, PT, R60, R83, RZ, P5, !PT ;  /* 0x000000533c217210 */ /* 0x000fc40002fbe4ff */
[----:B------:R-:W-:Y:S01]  /*c24e0*/  IADD3 RZ, P4, PT, R54, R72, RZ ;  /* 0x0000004836ff7210 */ /* 0x000fe20007f9e0ff */
[----:B------:R-:W-:Y:S01]  /*c24f0*/  IMAD.IADD R29, R93, 0x1, R73 ;  /* 0x000000015d1d7824 */ /* 0x000fe200078e0249 */
[----:B------:R-:W-:Y:S01]  /*c2500*/  IADD3.X RZ, P0, PT, R33, R31, RZ, P0, !PT ;  /* 0x0000001f21ff7210 */ /* 0x000fe2000071e4ff */
[----:B------:R-:W-:Y:S01]  /*c2510*/  IMAD.WIDE.U32 R56, R27, -0x45f6b800, RZ ;  /* 0xba0948001b387825 */ /* 0x000fe200078e00ff */
[----:B------:R-:W-:Y:S02]  /*c2520*/  IADD3.X R31, P5, PT, RZ, RZ, RZ, P5, !PT ;  /* 0x000000ffff1f7210 */ /* 0x000fe40002fbe4ff */
[----:B------:R-:W-:Y:S01]  /*c2530*/  IADD3.X R55, P3, PT, R62, R103, RZ, P3, !PT ;  /* 0x000000673e377210 */ /* 0x000fe20001f7e4ff */
[----:B------:R-:W-:Y:S01]  /*c2540*/  IMAD.WIDE.U32 R34, R26, 0xf5138f, R52 ;  /* 0x00f5138f1a227825 */ /* 0x000fe200078e0034 */
[----:B------:R-:W-:Y:S02]  /*c2550*/  IADD3.X R31, P0, PT, R31, R58, RZ, P0, !PT ;  /* 0x0000003a1f1f7210 */ /* 0x000fe4000071e4ff */
[----:B------:R-:W-:Y:S01]  /*c2560*/  IADD3.X RZ, P4, PT, R55, R29, RZ, P4, !PT ;  /* 0x0000001d37ff7210 */ /* 0x000fe2000279e4ff */
[----:B------:R-:W-:Y:S01]  /*c2570*/  IMAD.X R58, RZ, RZ, RZ, P5 ;  /* 0x000000ffff3a7224 */ /* 0x000fe200028e06ff */
[----:B------:R-:W-:Y:S01]  /*c2580*/  IADD3.X R61, P3, PT, RZ, RZ, RZ, P3, !PT ;  /* 0x000000ffff3d7210 */ /* 0x000fe20001f7e4ff */
[--C-:B------:R-:W-:Y:S01]  /*c2590*/  IMAD R29, R28, 0x1ef3622f, R56.reuse ;  /* 0x1ef3622f1c1d7824 */ /* 0x100fe200078e0238 */
[----:B------:R-:W-:Y:S01]  /*c25a0*/  IADD3.X R64, P2, PT, R66, R81, RZ, P2, !PT ;  /* 0x0000005142407210 */ /* 0x000fe2000175e4ff */
[----:B------:R-:W-:Y:S01]  /*c25b0*/  IMAD.WIDE.U32 R56, P5, R28, 0x1ef3622f, R56 ;  /* 0x1ef3622f1c387825 */ /* 0x000fe200078a0038 */
[----:B------:R-:W-:-:S02]  /*c25c0*/  IADD3.X R60, P0, PT, R58, R59, RZ, P0, !PT ;  /* 0x0000003b3a3c7210 */ /* 0x000fc4000071e4ff */
[----:B------:R-:W-:Y:S01]  /*c25d0*/  IADD3.X R61, P4, PT, R61, R68, RZ, P4, !PT ;  /* 0x000000443d3d7210 */ /* 0x000fe2000279e4ff */
[----:B------:R-:W-:Y:S01]  /*c25e0*/  IMAD.WIDE.U32 R52, R28, -0x45f6b800, RZ ;  /* 0xba0948001c347825 */ /* 0x000fe200078e00ff */
[----:B------:R-:W-:Y:S02]  /*c25f0*/  IADD3.X R34, P0, PT, R31, R34, RZ, P0, !PT ;  /* 0x000000221f227210 */ /* 0x000fe4000071e4ff */
[----:B------:R-:W-:Y:S01]  /*c2600*/  IADD3.X R63, P2, PT, R70, R95, RZ, P2, !PT ;  /* 0x0000005f463f7210 */ /* 0x000fe2000175e4ff */
[----:B------:R-:W-:Y:S02]  /*c2610*/  IMAD.IADD R85, R35, 0x1, R85 ;  /* 0x0000000123557824 */ /* 0x000fe400078e0255 */
[----:B------:R-:W-:Y:S01]  /*c2620*/  IMAD.X R68, RZ, RZ, RZ, P3 ;  /* 0x000000ffff447224 */ /* 0x000fe200018e06ff */
[----:B------:R-:W-:Y:S01]  /*c2630*/  IADD3 RZ, P3, PT, R56, R53, RZ ;  /* 0x0000003538ff7210 */ /* 0x000fe20007f7e0ff */
[----:B------:R-:W-:Y:S01]  /*c2640*/  IMAD.X R59, RZ, RZ, RZ, P5 ;  /* 0x000000ffff3b7224 */ /* 0x000fe200028e06ff */
        /* <DEDUP_REMOVED lines=13> */
[----:B------:R-:W-:Y:S01]  /*c2720*/  IMAD.WIDE.U32 R64, P0, R28, 0x1a22d9f3, R52 ;  /* 0x1a22d9f31c407825 */ /* 0x000fe20007800034 */
[----:B------:R-:W-:-:S03]  /*c2730*/  IADD3.X R56, P4, PT, R61, R56, RZ, P4, !PT ;  /* 0x000000383d387210 */ /* 0x000fc6000279e4ff */
[----:B------:R-:W-:Y:S01]  /*c2740*/  IMAD R25, R28, 0x1a22d9f3, R52 ;  /* 0x1a22d9f31c197824 */ /* 0x000fe200078e0234 */
[----:B------:R-:W-:Y:S01]  /*c2750*/  IADD3.X R57, P4, PT, R68, R57, RZ, P4, !PT ;  /* 0x0000003944397210 */ /* 0x000fe2000279e4ff */
[----:B------:R-:W-:-:S03]  /*c2760*/  IMAD.WIDE.U32 R60, R28, 0xf5138f, RZ ;  /* 0x00f5138f1c3c7825 */ /* 0x000fc600078e00ff */
[----:B------:R-:W-:Y:S01]  /*c2770*/  IADD3.X R69, P4, PT, RZ, RZ, RZ, P4, !PT ;  /* 0x000000ffff457210 */ /* 0x000fe2000279e4ff */
[----:B------:R-:W-:Y:S01]  /*c2780*/  IMAD.X R63, RZ, RZ, RZ, P0 ;  /* 0x000000ffff3f7224 */ /* 0x000fe200000e06ff */
[----:B------:R-:W-:Y:S01]  /*c2790*/  IADD3.X R58, P0, PT, R67, R59, RZ, P3, !PT ;  /* 0x0000003b433a7210 */ /* 0x000fe20001f1e4ff */
[----:B------:R-:W-:Y:S01]  /*c27a0*/  IMAD.WIDE.U32 R52, R26, 0x6ca1493b, R54 ;  /* 0x6ca1493b1a347825 */ /* 0x000fe200078e0036 */
[----:B------:R-:W-:-:S03]  /*c27b0*/  IADD3 RZ, P3, PT, R64, R61, RZ ;  /* 0x0000003d40ff7210 */ /* 0x000fc60007f7e0ff */
[----:B------:R-:W-:Y:S01]  /*c27c0*/  IMAD.MOV.U32 R62, RZ, RZ, R65 ;  /* 0x000000ffff3e7224 */ /* 0x000fe200078e0041 */
[----:B------:R-:W-:Y:S01]  /*c27d0*/  IADD3 R93, PT, PT, R53, R93, RZ ;  /* 0x0000005d355d7210 */ /* 0x000fe20007ffe0ff */
[----:B------:R-:W-:Y:S01]  /*c27e0*/  IMAD.IADD R61, R25, 0x1, R61 ;  /* 0x00000001193d7824 */ /* 0x000fe200078e023d */
[----:B------:R-:W-:Y:S01]  /*c27f0*/  IADD3.X R52, P0, PT, R31, R52, RZ, P0, !PT ;  /* 0x000000341f347210 */ /* 0x000fe2000071e4ff */
[----:B------:R-:W-:-:S03]  /*c2800*/  IMAD.WIDE.U32.X R54, R27, 0x1a22d9f3, R62, P3 ;  /* 0x1a22d9f31b367825 */ /* 0x000fc600018e043e */
[----:B------:R-:W-:Y:S01]  /*c2810*/  IADD3.X R53, P0, PT, R58, R93, RZ, P0, !PT ;  /* 0x0000005d3a357210 */ /* 0x000fe2000071e4ff */
[----:B------:R-:W-:Y:S01]  /*c2820*/  IMAD.IADD R31, R89, 0x1, R77 ;  /* 0x00000001591f7824 */ /* 0x000fe200078e024d */
[----:B------:R-:W-:Y:S01]  /*c2830*/  IADD3 RZ, P3, PT, R52, R60, RZ ;  /* 0x0000003c34ff7210 */ /* 0x000fe20007f7e0ff */
[----:B------:R-:W-:Y:S01]  /*c2840*/  IMAD.X R71, RZ, RZ, RZ, P4 ;  /* 0x000000ffff477224 */ /* 0x000fe200020e06ff */
[----:B------:R-:W-:Y:S01]  /*c2850*/  IADD3.X R65, P0, PT, RZ, RZ, RZ, P0, !PT ;  /* 0x000000ffff417210 */ /* 0x000fe2000071e4ff */
[----:B------:R-:W-:Y:S01]  /*c2860*/  IMAD.WIDE.U32 R58, R27, 0x6ca1493b, RZ ;  /* 0x6ca1493b1b3a7825 */ /* 0x000fe200078e00ff */
[----:B------:R-:W-:Y:S02]  /*c2870*/  IADD3 RZ, P4, PT, R56, R76, RZ ;  /* 0x0000004c38ff7210 */ /* 0x000fe40007f9e0ff */
[----:B------:R-:W-:Y:S01]  /*c2880*/  IADD3.X RZ, P3, PT, R53, R61, RZ, P3, !PT ;  /* 0x0000003d35ff7210 */ /* 0x000fe20001f7e4ff */
[----:B------:R-:W-:Y:S01]  /*c2890*/  IMAD.X R67, RZ, RZ, RZ, P0 ;  /* 0x000000ffff437224 */ /* 0x000fe200000e06ff */
[----:B------:R-:W-:Y:S01]  /*c28a0*/  IADD3.X RZ, P4, PT, R57, R31, RZ, P4, !PT ;  /* 0x0000001f39ff7210 */ /* 0x000fe2000279e4ff */
[C-C-:B------:R-:W-:Y:S01]  /*c28b0*/  IMAD R31, R28.reuse, -0x39c4fa40, R58.reuse ;  /* 0xc63b05c01c1f7824 */ /* 0x140fe200078e023a */
[----:B------:R-:W-:Y:S01]  /*c28c0*/  IADD3.X R65, P3, PT, R65, R54, RZ, P3, !PT ;  /* 0x0000003641417210 */ /* 0x000fe20001f7e4ff */
[----:B------:R-:W-:Y:S01]  /*c28d0*/  IMAD.WIDE.U32 R62, P0, R28, -0x39c4fa40, R58 ;  /* 0xc63b05c01c3e7825 */ /* 0x000fe2000780003a */
[----:B------:R-:W-:-:S02]  /*c28e0*/  IADD3.X R54, P2, PT, RZ, RZ, RZ, P2, !PT ;  /* 0x000000ffff367210 */ /* 0x000fc4000175e4ff */
[----:B------:R-:W-:Y:S01]  /*c28f0*/  IADD3.X R55, P3, PT, R67, R55, RZ, P3, !PT ;  /* 0x0000003743377210 */ /* 0x000fe20001f7e4ff */
[----:B------:R-:W-:Y:S01]  /*c2900*/  IMAD.WIDE.U32 R58, R28, 0x6ca1493b, RZ ;  /* 0x6ca1493b1c3a7825 */ /* 0x000fe200078e00ff */
[----:B------:R-:W-:-:S03]  /*c2910*/  IADD3.X R67, P5, PT, RZ, R54, RZ, P5, !PT ;  /* 0x00000036ff437210 */ /* 0x000fc60002fbe4ff */
[----:B------:R-:W-:Y:S01]  /*c2920*/  IMAD.WIDE.U32 R60, R26, 0x17c510ea, R56 ;  /* 0x17c510ea1a3c7825 */ /* 0x000fe200078e0038 */
[----:B------:R-:W-:-:S03]  /*c2930*/  IADD3.X R26, P4, PT, R69, R78, RZ, P4, !PT ;  /* 0x0000004e451a7210 */ /* 0x000fc6000279e4ff */
[----:B------:R-:W-:Y:S01]  /*c2940*/  IMAD.X R57, RZ, RZ, RZ, P0 ;  /* 0x000000ffff397224 */ /* 0x000fe200000e06ff */
[----:B------:R-:W-:Y:S01]  /*c2950*/  IADD3 RZ, P0, PT, R62, R59, RZ ;  /* 0x0000003b3eff7210 */ /* 0x000fe20007f1e0ff */
[----:B------:R-:W-:Y:S01]  /*c2960*/  IMAD.IADD R62, R61, 0x1, R89 ;  /* 0x000000013d3e7824 */ /* 0x000fe200078e0259 */
[----:B------:R-:W-:Y:S01]  /*c2970*/  IADD3.X R70, P4, PT, R71, R79, RZ, P4, !PT ;  /* 0x0000004f47467210 */ /* 0x000fe2000279e4ff */
[----:B------:R-:W-:Y:S01]  /*c2980*/  IMAD.MOV.U32 R56, RZ, RZ, R63 ;  /* 0x000000ffff387224 */ /* 0x000fe200078e003f */
[----:B------:R-:W-:Y:S01]  /*c2990*/  IADD3.X R54, P3, PT, R65, R60, RZ, P3, !PT ;  /* 0x0000003c41367210 */ /* 0x000fe20001f7e4ff */
[----:B------:R-:W-:Y:S01]  /*c29a0*/  IMAD.IADD R63, R31, 0x1, R59 ;  /* 0x000000011f3f7824 */ /* 0x000fe200078e023b */
[----:B------:R-:W-:Y:S01]  /*c29b0*/  IADD3.X R59, PT, PT, RZ, RZ, RZ, P5, P2 ;  /* 0x000000ffff3b7210 */ /* 0x000fe20002fe44ff */
[----:B------:R-:W-:Y:S01]  /*c29c0*/  IMAD.WIDE.U32 R60, R43, R50, RZ ;  /* 0x000000322b3c7225 */ /* 0x000fe200078e00ff */
[----:B------:R-:W-:Y:S02]  /*c29d0*/  IADD3.X R26, P4, PT, R26, R67, RZ, P4, !PT ;  /* 0x000000431a1a7210 */ /* 0x000fe4000279e4ff */
[----:B------:R-:W-:Y:S01]  /*c29e0*/  IADD3 RZ, P5, PT, R54, R58, RZ ;  /* 0x0000003a36ff7210 */ /* 0x000fe20007fbe0ff */
[----:B------:R-:W-:Y:S01]  /*c29f0*/  IMAD R65, R50, R43, R60 ;  /* 0x0000002b32417224 */ /* 0x000fe200078e023c */
[----:B------:R-:W-:Y:S01]  /*c2a00*/  IADD3.X R55, P3, PT, R55, R62, RZ, P3, !PT ;  /* 0x0000003e37377210 */ /* 0x000fe20001f7e4ff */
[----:B------:R-:W-:Y:S01]  /*c2a10*/  IMAD.WIDE.U32.X R56, R27, -0x39c4fa40, R56, P0 ;  /* 0xc63b05c01b387825 */ /* 0x000fe200000e0438 */
[----:B------:R-:W-:-:S02]  /*c2a20*/  IADD3.X R70, P2, PT, R70, R59, RZ, P4, !PT ;  /* 0x0000003b46467210 */ /* 0x000fc4000275e4ff */
[----:B------:R-:W-:Y:S01]  /*c2a30*/  IADD3.X RZ, P5, PT, R55, R63, RZ, P5, !PT ;  /* 0x0000003f37ff7210 */ /* 0x000fe20002fbe4ff */
[----:B------:R-:W-:Y:S01]  /*c2a40*/  IMAD.WIDE.U32 R58, R50, R50, RZ ;  /* 0x00000032323a7225 */ /* 0x000fe200078e00ff */
[----:B------:R-:W-:-:S03]  /*c2a50*/  IADD3.X R63, P3, PT, RZ, RZ, RZ, P3, !PT ;  /* 0x000000ffff3f7210 */ /* 0x000fc60001f7e4ff */
[----:B------:R-:W-:Y:S01]  /*c2a60*/  IMAD.IADD R64, R59, 0x1, R65 ;  /* 0x000000013b407824 */ /* 0x000fe200078e0241 */
[----:B------:R-:W-:Y:S01]  /*c2a70*/  IADD3.X R115, P0, PT, R115, R58, RZ, P1, !PT ;  /* 0x0000003a73737210 */ /* 0x000fe20000f1e4ff */
[----:B------:R-:W-:Y:S01]  /*c2a80*/  IMAD.X R65, RZ, RZ, RZ, P3 ;  /* 0x000000ffff417224 */ /* 0x000fe200018e06ff */
[----:B------:R-:W-:Y:S01]  /*c2a90*/  IADD3.X R56, P5, PT, R63, R56, RZ, P5, !PT ;  /* 0x000000383f387210 */ /* 0x000fe20002fbe4ff */
[----:B------:R-:W-:Y:S01]  /*c2aa0*/  IMAD.WIDE.U32 R62, R27, 0x17c510ea, RZ ;  /* 0x17c510ea1b3e7825 */ /* 0x000fe200078e00ff */
[----:B------:R-:W-:Y:S02]  /*c2ab0*/  IADD3.X R71, P0, PT, R23, R64, RZ, P0, !PT ;  /* 0x0000004017477210 */ /* 0x000fe4000071e4ff */
[----:B------:R-:W-:Y:S01]  /*c2ac0*/  IADD3.X R23, P1, PT, R26, R115, RZ, P2, !PT ;  /* 0x000000731a177210 */ /* 0x000fe2000173e4ff */
[----:B------:R-:W-:Y:S01]  /*c2ad0*/  IMAD R73, R28, 0x1ae3a46, R62 ;  /* 0x01ae3a461c497824 */ /* 0x000fe200078e023e */
[----:B------:R-:W-:Y:S01]  /*c2ae0*/  IADD3.X R57, P3, PT, R65, R57, RZ, P5, !PT ;  /* 0x0000003941397210 */ /* 0x000fe20002f7e4ff */
[----:B------:R-:W-:Y:S01]  /*c2af0*/  IMAD.WIDE.U32 R66, P5, R50, R43, R60 ;  /* 0x0000002b32427225 */ /* 0x000fe200078a003c */
[----:B------:R-:W-:-:S02]  /*c2b00*/  IADD3.X R26, P1, PT, R70, R71, RZ, P1, !PT ;  /* 0x00000047461a7210 */ /* 0x000fc40000f3e4ff */
[----:B------:R-:W-:Y:S01]  /*c2b10*/  IADD3.X R56, P3, PT, R56, R23, RZ, P3, !PT ;  /* 0x0000001738387210 */ /* 0x000fe20001f7e4ff */
[----:B------:R-:W-:-:S03]  /*c2b20*/  IMAD.WIDE.U32 R64, R28, 0x17c510ea, RZ ;  /* 0x17c510ea1c407825 */ /* 0x000fc600078e00ff */
[----:B------:R-:W-:Y:S01]  /*c2b30*/  IADD3.X R57, P3, PT, R57, R26, RZ, P3, !PT ;  /* 0x0000001a39397210 */ /* 0x000fe20001f7e4ff */
[----:B------:R-:W-:-:S04]  /*c2b40*/  IMAD.WIDE.U32 R68, P4, R28, 0x1ae3a46, R62 ;  /* 0x01ae3a461c447825 */ /* 0x000fc8000788003e */
[----:B------:R-:W-:Y:S01]  /*c2b50*/  IMAD.X R61, RZ, RZ, RZ, P5 ;  /* 0x000000ffff3d7224 */ /* 0x000fe200028e06ff */
[----:B------:R-:W-:Y:S01]  /*c2b60*/  IADD3 RZ, P5, PT, R68, R65, RZ ;  /* 0x0000004144ff7210 */ /* 0x000fe20007fbe0ff */
[----:B------:R-:W-:Y:S01]  /*c2b70*/  IMAD.X R63, RZ, RZ, RZ, P4 ;  /* 0x000000ffff3f7224 */ /* 0x000fe200020e06ff */
[----:B------:R-:W-:Y:S01]  /*c2b80*/  MOV R62, R69 ;  /* 0x00000045003e7202 */ /* 0x000fe20000000f00 */
[----:B------:R-:W-:Y:S01]  /*c2b90*/  IMAD.IADD R23, R73, 0x1, R65 ;  /* 0x0000000149177824 */ /* 0x000fe200078e0241 */
[----:B------:R-:W-:Y:S01]  /*c2ba0*/  IADD3 RZ, P4, PT, R56, R64, RZ ;  /* 0x0000004038ff7210 */ /* 0x000fe20007f9e0ff */
[----:B------:R-:W-:Y:S02]  /*c2bb0*/  IMAD.MOV.U32 R60, RZ, RZ, R67 ;  /* 0x000000ffff3c7224 */ /* 0x000fe400078e0043 */
[----:B------:R-:W-:Y:S01]  /*c2bc0*/  IMAD.WIDE.U32.X R62, R27, 0x1ae3a46, R62, P5 ;  /* 0x01ae3a461b3e7825 */ /* 0x000fe200028e043e */
[----:B------:R-:W-:Y:S02]  /*c2bd0*/  IADD3.X RZ, P4, PT, R57, R23, RZ, P4, !PT ;  /* 0x0000001739ff7210 */ /* 0x000fe4000279e4ff */
[----:B------:R-:W-:Y:S01]  /*c2be0*/  IADD3.X R23, P3, PT, RZ, RZ, RZ, P3, !PT ;  /* 0x000000ffff177210 */ /* 0x000fe20001f7e4ff */
[----:B------:R-:W-:Y:S01]  /*c2bf0*/  IMAD.WIDE.U32 R52, R28, 0xf5138f, R52 ;  /* 0x00f5138f1c347825 */ /* 0x000fe200078e0034 */
[----:B------:R-:W-:-:S02]  /*c2c00*/  IADD3 RZ, P5, PT, R59, R66, RZ ;  /* 0x000000423bff7210 */ /* 0x000fc40007fbe0ff */
[----:B------:R-:W-:Y:S01]  /*c2c10*/  IADD3.X R58, P4, PT, R23, R62, RZ, P4, !PT ;  /* 0x0000003e173a7210 */ /* 0x000fe2000279e4ff */
[----:B------:R-:W-:Y:S01]  /*c2c20*/  IMAD.X R62, RZ, RZ, RZ, P3 ;  /* 0x000000ffff3e7224 */ /* 0x000fe200018e06ff */
[----:B------:R-:W-:Y:S01]  /*c2c30*/  IADD3.X R23, P2, PT, RZ, RZ, RZ, P2, !PT ;  /* 0x000000ffff177210 */ /* 0x000fe2000175e4ff */
[----:B------:R-:W-:-:S03]  /*c2c40*/  IMAD.WIDE.U32.X R26, R43, R43, R60, P5 ;  /* 0x0000002b2b1a7225 */ /* 0x000fc600028e043c */
[----:B------:R-:W-:Y:S01]  /*c2c50*/  IADD3.X R62, P3, PT, R62, R63, RZ, P4, !PT ;  /* 0x0000003f3e3e7210 */ /* 0x000fe2000277e4ff */
[----:B------:R-:W-:Y:S01]  /*c2c60*/  IMAD.X R59, RZ, RZ, RZ, P2 ;  /* 0x000000ffff3b7224 */ /* 0x000fe200010e06ff */
[----:B------:R-:W-:Y:S01]  /*c2c70*/  LEA.HI.X R61, P0, R112, R26, RZ, 0x1, P0 ;  /* 0x0000001a703d7211 */ /* 0x000fe20000010cff */
[----:B------:R-:W-:Y:S01]  /*c2c80*/  IMAD.WIDE.U32 R54, R28, 0x6ca1493b, R54 ;  /* 0x6ca1493b1c367825 */ /* 0x000fe200078e0036 */
[----:B------:R-:W-:-:S03]  /*c2c90*/  IADD3.X R58, P1, P3, R58, RZ, R23, P3, P1 ;  /* 0x000000ff3a3a7210 */ /* 0x000fc60001b22417 */
[----:B------:R-:W-:Y:S01]  /*c2ca0*/  IMAD.WIDE.U32 R56, R28, 0x17c510ea, R56 ;  /* 0x17c510ea1c387825 */ /* 0x000fe200078e0038 */
[----:B------:R-:W-:Y:S02]  /*c2cb0*/  IADD3.X R26, PT, PT, R62, RZ, R59, P1, P3 ;  /* 0x000000ff3e1a7210 */ /* 0x000fe40000fe643b */
[----:B------:R-:W-:Y:S01]  /*c2cc0*/  IADD3 R63, P1, PT, R58, R61, RZ ;  /* 0x0000003d3a3f7210 */ /* 0x000fe20007f3e0ff */
[----:B------:R-:W-:-:S03]  /*c2cd0*/  IMAD.WIDE.U32 R58, R28, -0x45f6b800, R34 ;  /* 0xba0948001c3a7825 */ /* 0x000fc600078e0022 */
[----:B------:R-:W-:Y:S01]  /*c2ce0*/  IADD3.X R64, PT, PT, R26, RZ, R27, P1, P0 ;  /* 0x000000ff1a407210 */ /* 0x000fe20000fe041b */
[----:B------:R-:W-:Y:S01]  /*c2cf0*/  IMAD.WIDE.U32 R32, R28, 0x30000000, R32 ;  /* 0x300000001c207825 */ /* 0x000fe200078e0020 */
[----:B------:R-:W-:-:S03]  /*c2d00*/  ISETP.GE.U32.AND P0, PT, R63, 0x17c510ea, PT ;  /* 0x17c510ea3f00780c */ /* 0x000fc60003f06070 */
[----:B------:R-:W-:Y:S01]  /*c2d10*/  IMAD.IADD R60, R59, 0x1, R29 ;  /* 0x000000013b3c7824 */ /* 0x000fe200078e021d */
[----:B------:R-:W-:Y:S01]  /*c2d20*/  ISETP.GE.U32.AND.EX P0, PT, R64, 0x1ae3a46, PT, P0 ;  /* 0x01ae3a464000780c */ /* 0x000fe20003f06100 */
[----:B------:R-:W-:Y:S02]  /*c2d30*/  IMAD.IADD R61, R53, 0x1, R25 ;  /* 0x00000001353d7824 */ /* 0x000fe400078e0219 */
[----:B------:R-:W-:Y:S02]  /*c2d40*/  IMAD.IADD R62, R55, 0x1, R31 ;  /* 0x00000001373e7824 */ /* 0x000fe400078e021f */
[----:B------:R-:W-:Y:S02]  /*c2d50*/  IMAD.IADD R73, R57, 0x1, R73 ;  /* 0x0000000139497824 */ /* 0x000fe400078e0249 */
[----:B------:R-:W-:Y:S02]  /*c2d60*/  IMAD.IADD R23, R33, 0x1, R24 ;  /* 0x0000000121177824 */ /* 0x000fe400078e0218 */
        /* <DEDUP_REMOVED lines=77> */
.L_x_384:
[----:B------:R-:W-:Y:S05]  /*c3240*/  BSYNC.RELIABLE B3 ;  /* 0x0000000000037941 */ /* 0x000fea0003800100 */
.L_x_383:
        /* <DEDUP_REMOVED lines=12> */
.L_x_382:
[----:B------:R-:W-:Y:S05]  /*c3310*/  BSYNC.RECONVERGENT B2 ;  /* 0x0000000000027941 */ /* 0x000fea0003800200 */
.L_x_381:
        /* <DEDUP_REMOVED lines=8> */
[----:B------:R-:W-:Y:S02]  /*c33a0*/  IMAD.MOV.U32 R49, RZ, RZ, R47 ;  /* 0x000000ffff317224 */ /* 0x000fe400078e002f */
[----:B------:R-:W-:Y:S01]  /*c33b0*/  IMAD.MOV.U32 R141, RZ, RZ, R15 ;  /* 0x000000ffff8d7224 */ /* 0x000fe200078e000f */
        /* <DEDUP_REMOVED lines=81> */
.L_x_388:
[----:B------:R-:W-:Y:S05]  /*c38d0*/  BSYNC.RELIABLE B3 ;  /* 0x0000000000037941 */ /* 0x000fea0003800100 */
.L_x_387:
        /* <DEDUP_REMOVED lines=12> */
.L_x_386:
[----:B------:R-:W-:Y:S05]  /*c39a0*/  BSYNC.RECONVERGENT B2 ;  /* 0x0000000000027941 */ /* 0x000fea0003800200 */
.L_x_385:
[C---:B------:R-:W-:Y:S01]  /*c39b0*/  IMAD.WIDE.U32 R14, R52.reuse, R106, RZ ;  /* 0x0000006a340e7225 */ /* 0x040fe200078e00ff */
[----:B------:R-:W-:Y:S03]  /*c39c0*/  BSSY.RECONVERGENT B2, `(.L_x_389) ;  /* 0x000044e000027945 */ /* 0x000fe60003800200 */
[----:B------:R-:W-:-:S04]  /*c39d0*/  IMAD.WIDE.U32 R16, R52, R141, RZ ;  /* 0x0000008d34107225 */ /* 0x000fc800078e00ff */
[----:B------:R-:W-:-:S04]  /*c39e0*/  IMAD.WIDE.U32 R18, R52, R144, RZ ;  /* 0x0000009034127225 */ /* 0x000fc800078e00ff */
[----:B------:R-:W-:-:S04]  /*c39f0*/  IMAD.WIDE.U32 R20, R52, R143, RZ ;  /* 0x0000008f34147225 */ /* 0x000fc800078e00ff */
[----:B------:R-:W-:-:S04]  /*c3a00*/  IMAD.WIDE.U32 R14, P0, R45, R49, R14 ;  /* 0x000000312d0e7225 */ /* 0x000fc8000780000e */
[----:B------:R-:W-:-:S04]  /*c3a10*/  IMAD.WIDE.U32 R118, R45, R106, RZ ;  /* 0x0000006a2d767225 */ /* 0x000fc800078e00ff */
[----:B------:R-:W-:-:S04]  /*c3a20*/  IMAD.WIDE.U32 R16, P1, R45, R82, R16 ;  /* 0x000000522d107225 */ /* 0x000fc80007820010 */
[----:B------:R-:W-:Y:S02]  /*c3a30*/  IMAD.X R73, RZ, RZ, RZ, P0 ;  /* 0x000000ffff497224 */ /* 0x000fe400000e06ff */
[----:B------:R-:W-:-:S04]  /*c3a40*/  IMAD.WIDE.U32 R18, P0, R45, R93, R18 ;  /* 0x0000005d2d127225 */ /* 0x000fc80007800012 */
[----:B------:R-:W-:-:S04]  /*c3a50*/  IMAD.WIDE.U32 R20, P3, R45, R117, R20 ;  /* 0x000000752d147225 */ /* 0x000fc80007860014 */
[----:B------:R-:W-:Y:S01]  /*c3a60*/  IMAD.WIDE.U32 R120, R45, R144, RZ ;  /* 0x000000902d787225 */ /* 0x000fe200078e00ff */
[----:B------:R-:W-:-:S03]  /*c3a70*/  MOV R102, R21 ;  /* 0x0000001500667202 */ /* 0x000fc60000000f00 */
[----:B------:R-:W-:Y:S01]  /*c3a80*/  IMAD.X R61, RZ, RZ, RZ, P1 ;  /* 0x000000ffff3d7224 */ /* 0x000fe200008e06ff */
[----:B------:R-:W-:Y:S01]  /*c3a90*/  IADD3 R83, P1, PT, R119, R14, RZ ;  /* 0x0000000e77537210 */ /* 0x000fe20007f3e0ff */
[----:B------:R-:W-:Y:S02]  /*c3aa0*/  IMAD.MOV.U32 R72, RZ, RZ, R15 ;  /* 0x000000ffff487224 */ /* 0x000fe400078e000f */
[----:B------:R-:W-:Y:S01]  /*c3ab0*/  IMAD.X R103, RZ, RZ, RZ, P3 ;  /* 0x000000ffff677224 */ /* 0x000fe200018e06ff */
[----:B------:R-:W-:Y:S01]  /*c3ac0*/  IADD3 R76, P3, PT, R121, R18, RZ ;  /* 0x00000012794c7210 */ /* 0x000fe20007f7e0ff */
[----:B------:R-:W-:-:S04]  /*c3ad0*/  IMAD.WIDE.U32 R114, R45, R141, RZ ;  /* 0x0000008d2d727225 */ /* 0x000fc800078e00ff */
[----:B------:R-:W-:Y:S01]  /*c3ae0*/  IMAD.WIDE.U32 R14, R52, R22, RZ ;  /* 0x00000016340e7225 */ /* 0x000fe200078e00ff */
[----:B------:R-:W-:-:S03]  /*c3af0*/  IADD3 R125, P2, PT, R115, R16, RZ ;  /* 0x00000010737d7210 */ /* 0x000fc60007f5e0ff */
[----:B------:R-:W-:Y:S02]  /*c3b00*/  IMAD.MOV.U32 R64, RZ, RZ, R19 ;  /* 0x000000ffff407224 */ /* 0x000fe400078e0013 */
[----:B------:R-:W-:-:S04]  /*c3b10*/  IMAD.WIDE.U32 R18, R52, R45, RZ ;  /* 0x0000002d34127225 */ /* 0x000fc800078e00ff */
[----:B------:R-:W-:Y:S02]  /*c3b20*/  IMAD.MOV.U32 R60, RZ, RZ, R17 ;  /* 0x000000ffff3c7224 */ /* 0x000fe400078e0011 */
[----:B------:R-:W-:-:S04]  /*c3b30*/  IMAD.WIDE.U32 R16, P5, R45, R139, R14 ;  /* 0x0000008b2d107225 */ /* 0x000fc800078a000e */
[CCC-:B------:R-:W-:Y:S02]  /*c3b40*/  IMAD R21, R45.reuse, R52.reuse, R18.reuse ;  /* 0x000000342d157224 */ /* 0x1c0fe400078e0212 */
[CCC-:B------:R-:W-:Y:S02]  /*c3b50*/  IMAD R51, R45.reuse, R52.reuse, R18.reuse ;  /* 0x000000342d337224 */ /* 0x1c0fe400078e0212 */
[----:B------:R-:W-:-:S04]  /*c3b60*/  IMAD.WIDE.U32 R14, P4, R45, R52, R18 ;  /* 0x000000342d0e7225 */ /* 0x000fc80007880012 */
[----:B------:R-:W-:-:S04]  /*c3b70*/  IMAD.WIDE.U32 R58, R45, R143, RZ ;  /* 0x0000008f2d3a7225 */ /* 0x000fc800078e00ff */
[----:B------:R-:W-:-:S04]  /*c3b80*/  IMAD.WIDE.U32 R18, R49, R106, RZ ;  /* 0x0000006a31127225 */ /* 0x000fc800078e00ff */
[----:B------:R-:W-:Y:S01]  /*c3b90*/  IMAD.X R65, RZ, RZ, RZ, P0 ;  /* 0x000000ffff417224 */ /* 0x000fe200000e06ff */
[----:B------:R-:W-:Y:S01]  /*c3ba0*/  IADD3 R92, P0, PT, R59, R20, RZ ;  /* 0x000000143b5c7210 */ /* 0x000fe20007f1e0ff */
[----:B------:R-:W-:Y:S02]  /*c3bb0*/  IMAD R77, R106, R49, R18 ;  /* 0x000000316a4d7224 */ /* 0x000fe400078e0212 */
[----:B------:R-:W-:-:S04]  /*c3bc0*/  IMAD.WIDE.U32.X R60, R52, R82, R60, P2 ;  /* 0x00000052343c7225 */ /* 0x000fc800010e043c */
[----:B------:R-:W-:-:S04]  /*c3bd0*/  IMAD.WIDE.U32 R80, R49, R141, RZ ;  /* 0x0000008d31507225 */ /* 0x000fc800078e00ff */
[----:B------:R-:W-:-:S04]  /*c3be0*/  IMAD.WIDE.U32 R46, R45, R45, RZ ;  /* 0x0000002d2d2e7225 */ /* 0x000fc800078e00ff */
[----:B------:R-:W-:-:S04]  /*c3bf0*/  IMAD.WIDE.U32 R18, P2, R106, R49, R18 ;  /* 0x000000316a127225 */ /* 0x000fc80007840012 */
[----:B------:R-:W-:-:S04]  /*c3c00*/  IMAD.WIDE.U32 R86, R45, R22, RZ ;  /* 0x000000162d567225 */ /* 0x000fc800078e00ff */
[----:B------:R-:W-:Y:S01]  /*c3c10*/  IMAD.X R91, RZ, RZ, RZ, P2 ;  /* 0x000000ffff5b7224 */ /* 0x000fe200010e06ff */
[----:B------:R-:W-:Y:S01]  /*c3c20*/  IADD3 RZ, P2, PT, R47, R14, RZ ;  /* 0x0000000e2fff7210 */ /* 0x000fe20007f5e0ff */
[----:B------:R-:W-:-:S04]  /*c3c30*/  IMAD.WIDE.U32.X R102, R52, R117, R102, P0 ;  /* 0x0000007534667225 */ /* 0x000fc800000e0466 */
[----:B------:R-:W-:Y:S01]  /*c3c40*/  IMAD.X R109, RZ, RZ, RZ, P5 ;  /* 0x000000ffff6d7224 */ /* 0x000fe200028e06ff */
[----:B------:R-:W-:Y:S01]  /*c3c50*/  IADD3 R36, P5, PT, R87, R16, RZ ;  /* 0x0000001057247210 */ /* 0x000fe20007fbe0ff */
[----:B------:R-:W-:Y:S02]  /*c3c60*/  IMAD.MOV.U32 R70, RZ, RZ, R15 ;  /* 0x000000ffff467224 */ /* 0x000fe400078e000f */
[----:B------:R-:W-:-:S04]  /*c3c70*/  IMAD.WIDE.U32 R62, R106, R141, RZ ;  /* 0x0000008d6a3e7225 */ /* 0x000fc800078e00ff */
[----:B------:R-:W-:-:S04]  /*c3c80*/  IMAD.WIDE.U32 R80, P0, R106, R82, R80 ;  /* 0x000000526a507225 */ /* 0x000fc80007800050 */
[----:B------:R-:W-:-:S04]  /*c3c90*/  IMAD.WIDE.U32 R14, R49, R144, RZ ;  /* 0x00000090310e7225 */ /* 0x000fc800078e00ff */
[----:B------:R-:W-:Y:S02]  /*c3ca0*/  IMAD.MOV.U32 R108, RZ, RZ, R17 ;  /* 0x000000ffff6c7224 */ /* 0x000fe400078e0011 */
[----:B------:R-:W-:Y:S01]  /*c3cb0*/  IMAD.X R75, RZ, RZ, RZ, P0 ;  /* 0x000000ffff4b7224 */ /* 0x000fe200000e06ff */
[----:B------:R-:W-:Y:S01]  /*c3cc0*/  IADD3 R59, P0, PT, R80, R63, RZ ;  /* 0x0000003f503b7210 */ /* 0x000fe20007f1e0ff */
[----:B------:R-:W-:-:S04]  /*c3cd0*/  IMAD.WIDE.U32 R146, R49, R143, RZ ;  /* 0x0000008f31927225 */ /* 0x000fc800078e00ff */
[----:B------:R-:W-:-:S04]  /*c3ce0*/  IMAD.WIDE.U32 R16, R82, R141, RZ ;  /* 0x0000008d52107225 */ /* 0x000fc800078e00ff */
[----:B------:R-:W-:-:S04]  /*c3cf0*/  IMAD.WIDE.U32.X R108, R52, R139, R108, P5 ;  /* 0x0000008b346c7225 */ /* 0x000fc800028e046c */
[----:B------:R-:W-:Y:S02]  /*c3d00*/  IMAD.MOV.U32 R74, RZ, RZ, R81 ;  /* 0x000000ffff4a7224 */ /* 0x000fe400078e0051 */
[----:B------:R-:W-:-:S04]  /*c3d10*/  IMAD.WIDE.U32 R78, R106, R144, RZ ;  /* 0x000000906a4e7225 */ /* 0x000fc800078e00ff */
[----:B------:R-:W-:-:S04]  /*c3d20*/  IMAD.WIDE.U32 R14, P5, R106, R93, R14 ;  /* 0x0000005d6a0e7225 */ /* 0x000fc800078a000e */
[----:B------:R-:W-:-:S04]  /*c3d30*/  IMAD.WIDE.U32.X R74, R49, R82, R74, P0 ;  /* 0x00000052314a7225 */ /* 0x000fc800000e044a */
[----:B------:R-:W-:Y:S02]  /*c3d40*/  IMAD.X R71, RZ, RZ, RZ, P4 ;  /* 0x000000ffff477224 */ /* 0x000fe400020e06ff */
[----:B------:R-:W-:Y:S02]  /*c3d50*/  IMAD R115, R141, R82, R16 ;  /* 0x000000528d737224 */ /* 0x000fe400078e0210 */
[----:B------:R-:W-:Y:S01]  /*c3d60*/  IMAD.X R95, RZ, RZ, RZ, P5 ;  /* 0x000000ffff5f7224 */ /* 0x000fe200028e06ff */
[----:B------:R-:W-:Y:S01]  /*c3d70*/  IADD3 R87, P5, PT, R14, R79, RZ ;  /* 0x0000004f0e577210 */ /* 0x000fe20007fbe0ff */
[----:B------:R-:W-:-:S04]  /*c3d80*/  IMAD.WIDE.U32 R146, P0, R106, R117, R146 ;  /* 0x000000756a927225 */ /* 0x000fc80007800092 */
[----:B------:R-:W-:Y:S01]  /*c3d90*/  IMAD.WIDE.U32 R68, R106, R106, RZ ;  /* 0x0000006a6a447225 */ /* 0x000fe200078e00ff */
[----:B------:R-:W-:-:S03]  /*c3da0*/  IADD3.X R89, PT, PT, RZ, RZ, RZ, P0, !PT ;  /* 0x000000ffff597210 */ /* 0x000fc600007fe4ff */
[----:B------:R-:W-:-:S04]  /*c3db0*/  IMAD.WIDE.U32 R16, P4, R141, R82, R16 ;  /* 0x000000528d107225 */ /* 0x000fc80007880010 */
[----:B------:R-:W-:-:S04]  /*c3dc0*/  IMAD.WIDE.U32 R84, R141, R141, RZ ;  /* 0x0000008d8d547225 */ /* 0x000fc800078e00ff */
[----:B------:R-:W-:-:S04]  /*c3dd0*/  IMAD.WIDE.U32 R96, R106, R143, RZ ;  /* 0x0000008f6a607225 */ /* 0x000fc800078e00ff */
[----:B------:R-:W-:Y:S01]  /*c3de0*/  IMAD.WIDE.U32 R104, R49, R22, RZ ;  /* 0x0000001631687225 */ /* 0x000fe200078e00ff */
[----:B------:R-:W-:-:S03]  /*c3df0*/  IADD3 R97, P0, PT, R146, R97, RZ ;  /* 0x0000006192617210 */ /* 0x000fc60007f1e0ff */
[----:B------:R-:W-:Y:S02]  /*c3e00*/  IMAD.MOV.U32 R94, RZ, RZ, R15 ;  /* 0x000000ffff5e7224 */ /* 0x000fe400078e000f */
[----:B------:R-:W-:Y:S01]  /*c3e10*/  IMAD.X R55, RZ, RZ, RZ, P4 ;  /* 0x000000ffff377224 */ /* 0x000fe200020e06ff */
[----:B------:R-:W-:Y:S01]  /*c3e20*/  IADD3 RZ, P4, PT, R69, R18, RZ ;  /* 0x0000001245ff7210 */ /* 0x000fe20007f9e0ff */
[----:B------:R-:W-:Y:S01]  /*c3e30*/  IMAD.WIDE.U32.X R64, R52, R93, R64, P3 ;  /* 0x0000005d34407225 */ /* 0x000fe200018e0440 */
[----:B------:R-:W-:-:S03]  /*c3e40*/  IADD3 RZ, P3, PT, R85, R16, RZ ;  /* 0x0000001055ff7210 */ /* 0x000fc60007f7e0ff */
[----:B------:R-:W-:Y:S02]  /*c3e50*/  IMAD.MOV.U32 R90, RZ, RZ, R19 ;  /* 0x000000ffff5a7224 */ /* 0x000fe400078e0013 */
[----:B------:R-:W-:Y:S02]  /*c3e60*/  IMAD.MOV.U32 R54, RZ, RZ, R17 ;  /* 0x000000ffff367224 */ /* 0x000fe400078e0011 */
[----:B------:R-:W-:-:S04]  /*c3e70*/  IMAD.WIDE.U32.X R94, R49, R93, R94, P5 ;  /* 0x0000005d315e7225 */ /* 0x000fc800028e045e */
[----:B------:R-:W-:Y:S01]  /*c3e80*/  IMAD.WIDE.U32.X R72, R52, R49, R72, P1 ;  /* 0x0000003134487225 */ /* 0x000fe200008e0448 */
[----:B------:R-:W-:-:S03]  /*c3e90*/  IADD3 RZ, P1, PT, RZ, R46, RZ ;  /* 0x0000002effff7210 */ /* 0x000fc60007f3e0ff */
[----:B------:R-:W-:Y:S02]  /*c3ea0*/  IMAD.IADD R20, R47, 0x1, R21 ;  /* 0x000000012f147824 */ /* 0x000fe400078e0215 */
[----:B------:R-:W-:-:S03]  /*c3eb0*/  IMAD.WIDE.U32 R100, R106, R22, RZ ;  /* 0x000000166a647225 */ /* 0x000fc600078e00ff */
[----:B------:R-:W-:Y:S01]  /*c3ec0*/  IADD3.X RZ, P1, PT, RZ, R20, RZ, P1, !PT ;  /* 0x00000014ffff7210 */ /* 0x000fe20000f3e4ff */
[----:B------:R-:W-:-:S04]  /*c3ed0*/  IMAD.WIDE.U32 R18, R82, R144, RZ ;  /* 0x0000009052127225 */ /* 0x000fc800078e00ff */
[----:B------:R-:W-:-:S04]  /*c3ee0*/  IMAD.WIDE.U32 R104, P5, R106, R139, R104 ;  /* 0x0000008b6a687225 */ /* 0x000fc800078a0068 */
[----:B------:R-:W-:-:S04]  /*c3ef0*/  IMAD.WIDE.U32 R16, R46, -0x1, RZ ;  /* 0xffffffff2e107825 */ /* 0x000fc800078e00ff */
[----:B------:R-:W-:Y:S02]  /*c3f00*/  IMAD.MOV.U32 R88, RZ, RZ, R147 ;  /* 0x000000ffff587224 */ /* 0x000fe400078e0093 */
[----:B------:R-:W-:-:S04]  /*c3f10*/  IMAD.WIDE.U32 R44, R82, R22, RZ ;  /* 0x00000016522c7225 */ /* 0x000fc800078e00ff */
[----:B------:R-:W-:Y:S01]  /*c3f20*/  IMAD.WIDE.U32.X R88, R49, R117, R88, P0 ;  /* 0x0000007531587225 */ /* 0x000fe200000e0458 */
[----:B------:R-:W-:-:S03]  /*c3f30*/  IADD3 R107, P0, PT, R104, R101, RZ ;  /* 0x00000065686b7210 */ /* 0x000fc60007f1e0ff */
[----:B------:R-:W-:Y:S02]  /*c3f40*/  IMAD.X R21, RZ, RZ, RZ, P5 ;  /* 0x000000ffff157224 */ /* 0x000fe400028e06ff */
[----:B------:R-:W-:-:S04]  /*c3f50*/  IMAD.WIDE.U32 R42, R82, R143, RZ ;  /* 0x0000008f522a7225 */ /* 0x000fc800078e00ff */
[----:B------:R-:W-:-:S04]  /*c3f60*/  IMAD.WIDE.U32 R66, R16, 0x1, RZ ;  /* 0x0000000110427825 */ /* 0x000fc800078e00ff */
[----:B------:R-:W-:-:S04]  /*c3f70*/  IMAD.WIDE.U32 R18, P5, R141, R93, R18 ;  /* 0x0000005d8d127225 */ /* 0x000fc800078a0012 */
[----:B------:R-:W-:Y:S02]  /*c3f80*/  IMAD.MOV.U32 R20, RZ, RZ, R105 ;  /* 0x000000ffff147224 */ /* 0x000fe400078e0069 */
[----:B------:R-:W-:-:S04]  /*c3f90*/  IMAD.WIDE.U32 R98, R141, R144, RZ ;  /* 0x000000908d627225 */ /* 0x000fc800078e00ff */
[----:B------:R-:W-:Y:S02]  /*c3fa0*/  IMAD.IADD R15, R47, 0x1, R51 ;  /* 0x000000012f0f7824 */ /* 0x000fe400078e0233 */
[----:B------:R-:W-:-:S04]  /*c3fb0*/  IMAD.WIDE.U32.X R70, R52, R52, R70, P2 ;  /* 0x0000003434467225 */ /* 0x000fc800010e0446 */
[----:B------:R-:W-:-:S04]  /*c3fc0*/  IMAD.WIDE.U32 R44, P2, R141, R139, R44 ;  /* 0x0000008b8d2c7225 */ /* 0x000fc8000784002c */
[----:B------:R-:W-:Y:S01]  /*c3fd0*/  IMAD.WIDE.U32.X R20, R49, R139, R20, P0 ;  /* 0x0000008b31147225 */ /* 0x000fe200000e0414 */
[----:B------:R-:W-:-:S03]  /*c3fe0*/  IADD3 RZ, P0, PT, R46, R66, RZ ;  /* 0x000000422eff7210 */ /* 0x000fc60007f1e0ff */
[----:B------:R-:W-:Y:S01]  /*c3ff0*/  IMAD.WIDE.U32.X R90, R49, R49, R90, P4 ;  /* 0x00000031315a7225 */ /* 0x000fe200020e045a */
[----:B------:R-:W-:-:S03]  /*c4000*/  IADD3 R105, P4, PT, R18, R99, RZ ;  /* 0x0000006312697210 */ /* 0x000fc60007f9e0ff */
[----:B------:R-:W-:Y:S02]  /*c4010*/  IMAD R113, R46, -0x7af74001, -R15 ;  /* 0x8508bfff2e717824 */ /* 0x000fe400078e0a0f */
[----:B------:R-:W-:Y:S02]  /*c4020*/  IMAD.X R111, RZ, RZ, RZ, P5 ;  /* 0x000000ffff6f7224 */ /* 0x000fe400028e06ff */
[----:B------:R-:W-:-:S04]  /*c4030*/  IMAD.WIDE.U32 R42, P5, R141, R117, R42 ;  /* 0x000000758d2a7225 */ /* 0x000fc800078a002a */
[----:B------:R-:W-:-:S04]  /*c4040*/  IMAD.WIDE.U32 R46, R141, R143, RZ ;  /* 0x0000008f8d2e7225 */ /* 0x000fc800078e00ff */
[----:B------:R-:W-:Y:S01]  /*c4050*/  IMAD.X R53, RZ, RZ, RZ, P2 ;  /* 0x000000ffff357224 */ /* 0x000fe200010e06ff */
[----:B------:R-:W-:Y:S01]  /*c4060*/  IADD3 RZ, P2, PT, RZ, R118, RZ ;  /* 0x00000076ffff7210 */ /* 0x000fe20007f5e0ff */
[----:B------:R-:W-:Y:S02]  /*c4070*/  IMAD.MOV.U32 R110, RZ, RZ, R19 ;  /* 0x000000ffff6e7224 */ /* 0x000fe400078e0013 */
[----:B------:R-:W-:Y:S01]  /*c4080*/  IMAD.X R51, RZ, RZ, RZ, P5 ;  /* 0x000000ffff337224 */ /* 0x000fe200028e06ff */
[----:B------:R-:W-:Y:S01]  /*c4090*/  IADD3.X RZ, P2, PT, RZ, R83, RZ, P2, !PT ;  /* 0x00000053ffff7210 */ /* 0x000fe2000175e4ff */
[----:B------:R-:W-:Y:S01]  /*c40a0*/  IMAD.WIDE.U32.X R110, R82, R93, R110, P4 ;  /* 0x0000005d526e7225 */ /* 0x000fe200020e046e */
[----:B------:R-:W-:-:S03]  /*c40b0*/  IADD3 R47, P4, PT, R42, R47, RZ ;  /* 0x0000002f2a2f7210 */ /* 0x000fc60007f9e0ff */
[----:B------:R-:W-:-:S04]  /*c40c0*/  IMAD.WIDE.U32 R48, R141, R22, RZ ;  /* 0x000000168d307225 */ /* 0x000fc800078e00ff */
[----:B------:R-:W-:Y:S01]  /*c40d0*/  IMAD.MOV.U32 R50, RZ, RZ, R43 ;  /* 0x000000ffff327224 */ /* 0x000fe200078e002b */
[----:B------:R-:W-:Y:S01]  /*c40e0*/  IADD3.X R43, P2, PT, RZ, R72, RZ, P2, !PT ;  /* 0x00000048ff2b7210 */ /* 0x000fe2000175e4ff */
[----:B------:R-:W-:Y:S01]  /*c40f0*/  IMAD.IADD R113, R17, 0x1, R113 ;  /* 0x0000000111717824 */ /* 0x000fe200078e0271 */
[----:B------:R-:W-:Y:S01]  /*c4100*/  SHF.L.U64.HI R17, R118, 0x1, R83 ;  /* 0x0000000176117819 */ /* 0x000fe20000010253 */
[----:B------:R-:W-:Y:S01]  /*c4110*/  IMAD.WIDE.U32.X R50, R82, R117, R50, P4 ;  /* 0x0000007552327225 */ /* 0x000fe200020e0432 */
[----:B------:R-:W-:Y:S02]  /*c4120*/  IADD3 R19, P4, PT, R44, R49, RZ ;  /* 0x000000312c137210 */ /* 0x000fe40007f9e0ff */
[----:B------:R-:W-:Y:S01]  /*c4130*/  IADD3.X R72, P2, PT, RZ, R73, RZ, P2, !PT ;  /* 0x00000049ff487210 */ /* 0x000fe2000175e4ff */
[----:B------:R-:W-:Y:S01]  /*c4140*/  IMAD.WIDE.U32 R56, R113, 0x1, RZ ;  /* 0x0000000171387825 */ /* 0x000fe200078e00ff */
[----:B------:R-:W-:Y:S02]  /*c4150*/  LEA.X R118, P1, R118, R70, 0x1, P1 ;  /* 0x0000004676767211 */ /* 0x000fe40000820cff */
[----:B------:R-:W-:Y:S01]  /*c4160*/  IADD3.X R114, P2, PT, R43, R114, RZ, P2, !PT ;  /* 0x000000722b727210 */ /* 0x000fe2000175e4ff */
[----:B------:R-:W-:Y:S01]  /*c4170*/  IMAD.MOV.U32 R52, RZ, RZ, R45 ;  /* 0x000000ffff347224 */ /* 0x000fe200078e002d */
[----:B------:R-:W-:Y:S01]  /*c4180*/  IADD3.X R17, P1, PT, R17, R71, RZ, P1, !PT ;  /* 0x0000004711117210 */ /* 0x000fe20000f3e4ff */
[----:B------:R-:W-:Y:S01]  /*c4190*/  IMAD R66, R16, -0x7af74000, R56 ;  /* 0x8508c00010427824 */ /* 0x000fe200078e0238 */
[----:B------:R-:W-:Y:S01]  /*c41a0*/  SHF.L.W.U32.HI R49, R83, 0x1, R114 ;  /* 0x0000000153317819 */ /* 0x000fe20000010e72 */
[----:B------:R-:W-:-:S03]  /*c41b0*/  IMAD.WIDE.U32.X R52, R82, R139, R52, P4 ;  /* 0x0000008b52347225 */ /* 0x000fc600020e0434 */
[----:B------:R-:W-:Y:S01]  /*c41c0*/  IADD3.X R49, P1, PT, R49, R68, RZ, P1, !PT ;  /* 0x0000004431317210 */ /* 0x000fe20000f3e4ff */
[----:B------:R-:W-:-:S04]  /*c41d0*/  IMAD.WIDE.U32 R56, P4, R16, -0x7af74000, R56 ;  /* 0x8508c00010387825 */ /* 0x000fc80007880038 */
[----:B------:R-:W-:Y:S01]  /*c41e0*/  IMAD.WIDE.U32.X R54, R82, R82, R54, P3 ;  /* 0x0000005252367225 */ /* 0x000fe200018e0436 */
[----:B------:R-:W-:Y:S02]  /*c41f0*/  IADD3.X R125, P3, PT, R72, R125, RZ, P2, !PT ;  /* 0x0000007d487d7210 */ /* 0x000fe4000177e4ff */
[C---:B------:R-:W-:Y:S01]  /*c4200*/  IADD3 RZ, P2, PT, R67.reuse, R56, RZ ;  /* 0x0000003843ff7210 */ /* 0x040fe20007f5e0ff */
[----:B------:R-:W-:Y:S01]  /*c4210*/  IMAD.IADD R66, R67, 0x1, R66 ;  /* 0x0000000143427824 */ /* 0x000fe200078e0242 */
[----:B------:R-:W-:Y:S01]  /*c4220*/  MOV R72, R57 ;  /* 0x0000003900487202 */ /* 0x000fe20000000f00 */
[----:B------:R-:W-:Y:S01]  /*c4230*/  IMAD.X R73, RZ, RZ, RZ, P4 ;  /* 0x000000ffff497224 */ /* 0x000fe200020e06ff */
[----:B------:R-:W-:Y:S01]  /*c4240*/  IADD3.X R121, P3, PT, RZ, R60, RZ, P3, !PT ;  /* 0x0000003cff797210 */ /* 0x000fe20001f7e4ff */
[----:B------:R-:W-:Y:S01]  /*c4250*/  IMAD.WIDE.U32 R70, R113, 0x30000000, RZ ;  /* 0x3000000071467825 */ /* 0x000fe200078e00ff */
[----:B------:R-:W-:Y:S02]  /*c4260*/  IADD3.X RZ, P0, PT, R15, R66, RZ, P0, !PT ;  /* 0x000000420fff7210 */ /* 0x000fe4000071e4ff */
[----:B------:R-:W-:Y:S01]  /*c4270*/  IADD3.X R43, P3, PT, RZ, R61, RZ, P3, !PT ;  /* 0x0000003dff2b7210 */ /* 0x000fe20001f7e4ff */
[----:B------:R-:W-:-:S03]  /*c4280*/  IMAD.WIDE.U32.X R72, R113, -0x7af74000, R72, P2 ;  /* 0x8508c00071487825 */ /* 0x000fc600010e0448 */
[----:B------:R-:W-:Y:S01]  /*c4290*/  IADD3.X R120, P3, PT, R121, R120, RZ, P3, !PT ;  /* 0x0000007879787210 */ /* 0x000fe20001f7e4ff */
[----:B------:R-:W-:Y:S01]  /*c42a0*/  IMAD.WIDE.U32 R122, R93, R22, RZ ;  /* 0x000000165d7a7225 */ /* 0x000fe200078e00ff */
[----:B------:R-:W-:Y:S02]  /*c42b0*/  IADD3.X R119, P0, PT, RZ, R72, RZ, P0, !PT ;  /* 0x00000048ff777210 */ /* 0x000fe4000071e4ff */
[----:B------:R-:W-:Y:S01]  /*c42c0*/  IADD3.X R121, P3, PT, R43, R76, RZ, P3, !PT ;  /* 0x0000004c2b797210 */ /* 0x000fe20001f7e4ff */
[C-C-:B------:R-:W-:Y:S01]  /*c42d0*/  IMAD R15, R16.reuse, 0x170b5d44, R70.reuse ;  /* 0x170b5d44100f7824 */ /* 0x140fe200078e0246 */
[----:B------:R-:W-:Y:S01]  /*c42e0*/  IADD3.X R72, P2, PT, RZ, R73, RZ, P0, !PT ;  /* 0x00000049ff487210 */ /* 0x000fe2000075e4ff */
[----:B------:R-:W-:Y:S01]  /*c42f0*/  IMAD.WIDE.U32 R70, P4, R16, 0x170b5d44, R70 ;  /* 0x170b5d4410467825 */ /* 0x000fe20007880046 */
[----:B------:R-:W-:Y:S02]  /*c4300*/  IADD3.X R81, P3, PT, RZ, R64, RZ, P3, !PT ;  /* 0x00000040ff517210 */ /* 0x000fe40001f7e4ff */
[----:B------:R-:W-:Y:S01]  /*c4310*/  IADD3.X R118, P2, PT, R119, R118, RZ, P2, !PT ;  /* 0x0000007677767210 */ /* 0x000fe2000175e4ff */
[----:B------:R-:W-:Y:S01]  /*c4320*/  IMAD.WIDE.U32 R56, R93, R143, RZ ;  /* 0x0000008f5d387225 */ /* 0x000fe200078e00ff */
[----:B------:R-:W-:-:S02]  /*c4330*/  IADD3.X R43, P3, PT, RZ, R65, RZ, P3, !PT ;  /* 0x00000041ff2b7210 */ /* 0x000fc40001f7e4ff */
[----:B------:R-:W-:Y:S01]  /*c4340*/  IADD3.X R119, P2, PT, R72, R17, RZ, P2, !PT ;  /* 0x0000001148777210 */ /* 0x000fe2000175e4ff */
[----:B------:R-:W-:-:S04]  /*c4350*/  IMAD.WIDE.U32 R66, R16, 0x30000000, RZ ;  /* 0x3000000010427825 */ /* 0x000fc800078e00ff */
[----:B------:R-:W-:Y:S01]  /*c4360*/  IMAD.WIDE.U32 R82, P0, R144, R139, R122 ;  /* 0x0000008b90527225 */ /* 0x000fe2000780007a */
[----:B------:R-:W-:-:S03]  /*c4370*/  IADD3 RZ, P5, PT, R70, R67, RZ ;  /* 0x0000004346ff7210 */ /* 0x000fc60007fbe0ff */
[----:B------:R-:W-:Y:S02]  /*c4380*/  IMAD.X R61, RZ, RZ, RZ, P4 ;  /* 0x000000ffff3d7224 */ /* 0x000fe400020e06ff */
[----:B------:R-:W-:-:S04]  /*c4390*/  IMAD.WIDE.U32 R56, P4, R144, R117, R56 ;  /* 0x0000007590387225 */ /* 0x000fc80007880038 */
[----:B------:R-:W-:Y:S02]  /*c43a0*/  IMAD.MOV.U32 R60, RZ, RZ, R71 ;  /* 0x000000ffff3c7224 */ /* 0x000fe400078e0047 */
[----:B------:R-:W-:Y:S02]  /*c43b0*/  IMAD.IADD R112, R69, 0x1, R77 ;  /* 0x0000000145707824 */ /* 0x000fe400078e024d */
[----:B------:R-:W-:Y:S01]  /*c43c0*/  IMAD.X R69, RZ, RZ, RZ, P0 ;  /* 0x000000ffff457224 */ /* 0x000fe200000e06ff */
[----:B------:R-:W-:Y:S01]  /*c43d0*/  IADD3 RZ, P0, PT, R118, R66, RZ ;  /* 0x0000004276ff7210 */ /* 0x000fe20007f1e0ff */
[----:B------:R-:W-:Y:S02]  /*c43e0*/  IMAD.IADD R45, R15, 0x1, R67 ;  /* 0x000000010f2d7824 */ /* 0x000fe400078e0243 */
[----:B------:R-:W-:Y:S01]  /*c43f0*/  IMAD.X R63, RZ, RZ, RZ, P4 ;  /* 0x000000ffff3f7224 */ /* 0x000fe200020e06ff */
[----:B------:R-:W-:Y:S01]  /*c4400*/  IADD3 RZ, P4, PT, R120, R62, RZ ;  /* 0x0000003e78ff7210 */ /* 0x000fe20007f9e0ff */
[----:B------:R-:W-:Y:S01]  /*c4410*/  IMAD.WIDE.U32 R128, R117, R22, RZ ;  /* 0x0000001675807225 */ /* 0x000fe200078e00ff */
[----:B------:R-:W-:-:S02]  /*c4420*/  IADD3.X RZ, P0, PT, R119, R45, RZ, P0, !PT ;  /* 0x0000002d77ff7210 */ /* 0x000fc4000071e4ff */
[----:B------:R-:W-:Y:S01]  /*c4430*/  IADD3.X RZ, P4, PT, R121, R59, RZ, P4, !PT ;  /* 0x0000003b79ff7210 */ /* 0x000fe2000279e4ff */
[----:B------:R-:W-:Y:S01]  /*c4440*/  IMAD.WIDE.U32.X R60, R113, 0x170b5d44, R60, P5 ;  /* 0x170b5d44713c7825 */ /* 0x000fe200028e043c */
[----:B------:R-:W-:Y:S02]  /*c4450*/  IADD3.X R17, P5, PT, RZ, RZ, RZ, P2, !PT ;  /* 0x000000ffff117210 */ /* 0x000fe400017be4ff */
[----:B------:R-:W-:Y:S01]  /*c4460*/  IADD3.X R81, P2, PT, R81, R58, RZ, P3, !PT ;  /* 0x0000003a51517210 */ /* 0x000fe20001f5e4ff */
[----:B------:R-:W-:Y:S01]  /*c4470*/  IMAD.WIDE.U32 R76, P3, R143, R139, R128 ;  /* 0x0000008b8f4c7225 */ /* 0x000fe20007860080 */
[----:B------:R-:W-:Y:S02]  /*c4480*/  IADD3.X R116, P0, PT, R17, R60, RZ, P0, !PT ;  /* 0x0000003c11747210 */ /* 0x000fe4000071e4ff */
[----:B------:R-:W-:Y:S01]  /*c4490*/  IADD3.X R124, P4, PT, RZ, R74, RZ, P4, !PT ;  /* 0x0000004aff7c7210 */ /* 0x000fe2000279e4ff */
[----:B------:R-:W-:Y:S01]  /*c44a0*/  IMAD.WIDE.U32 R58, R144, R143, RZ ;  /* 0x0000008f903a7225 */ /* 0x000fe200078e00ff */
[----:B------:R-:W-:-:S03]  /*c44b0*/  IADD3.X R92, P2, PT, R43, R92, RZ, P2, !PT ;  /* 0x0000005c2b5c7210 */ /* 0x000fc6000175e4ff */
[----:B------:R-:W-:Y:S02]  /*c44c0*/  IMAD.X R79, RZ, RZ, RZ, P5 ;  /* 0x000000ffff4f7224 */ /* 0x000fe400028e06ff */
[----:B------:R-:W-:Y:S01]  /*c44d0*/  IMAD.X R73, RZ, RZ, RZ, P3 ;  /* 0x000000ffff497224 */ /* 0x000fe200018e06ff */
[----:B------:R-:W-:Y:S01]  /*c44e0*/  IADD3 R17, P3, PT, R56, R59, RZ ;  /* 0x0000003b38117210 */ /* 0x000fe20007f7e0ff */
[----:B------:R-:W-:Y:S01]  /*c44f0*/  IMAD.WIDE.U32 R70, R93, R144, RZ ;  /* 0x000000905d467225 */ /* 0x000fe200078e00ff */
[----:B------:R-:W-:-:S03]  /*c4500*/  IADD3.X R79, P5, PT, R79, R61, RZ, P0, !PT ;  /* 0x0000003d4f4f7210 */ /* 0x000fc600007be4ff */
[----:B------:R-:W-:-:S04]  /*c4510*/  IMAD.WIDE.U32 R60, R144, R22, RZ ;  /* 0x00000016903c7225 */ /* 0x000fc800078e00ff */
[----:B------:R-:W-:Y:S01]  /*c4520*/  IMAD.MOV.U32 R62, RZ, RZ, R57 ;  /* 0x000000ffff3e7224 */ /* 0x000fe200078e0039 */
[----:B------:R-:W-:Y:S01]  /*c4530*/  IADD3 RZ, P0, PT, R82, R61, RZ ;  /* 0x0000003d52ff7210 */ /* 0x000fe20007f1e0ff */
[----:B------:R-:W-:Y:S02]  /*c4540*/  IMAD R45, R144, R93, R70 ;  /* 0x0000005d902d7224 */ /* 0x000fe400078e0246 */
[----:B------:R-:W-:-:S04]  /*c4550*/  IMAD.WIDE.U32.X R62, R93, R117, R62, P3 ;  /* 0x000000755d3e7225 */ /* 0x000fc800018e043e */
[----:B------:R-:W-:-:S04]  /*c4560*/  IMAD.WIDE.U32 R70, P3, R144, R93, R70 ;  /* 0x0000005d90467225 */ /* 0x000fc80007860046 */
[----:B------:R-:W-:-:S04]  /*c4570*/  IMAD.WIDE.U32 R64, R144, R144, RZ ;  /* 0x0000009090407225 */ /* 0x000fc800078e00ff */
[----:B------:R-:W-:-:S04]  /*c4580*/  IMAD.WIDE.U32 R66, R143, R22, RZ ;  /* 0x000000168f427225 */ /* 0x000fc800078e00ff */
[----:B------:R-:W-:Y:S02]  /*c4590*/  IMAD.MOV.U32 R68, RZ, RZ, R83 ;  /* 0x000000ffff447224 */ /* 0x000fe400078e0053 */
[----:B------:R-:W-:Y:S01]  /*c45a0*/  IMAD.X R83, RZ, RZ, RZ, P3 ;  /* 0x000000ffff537224 */ /* 0x000fe200018e06ff */
[----:B------:R-:W-:Y:S01]  /*c45b0*/  IADD3 RZ, P3, PT, R65, R70, RZ ;  /* 0x0000004641ff7210 */ /* 0x000fe20007f7e0ff */
[----:B------:R-:W-:Y:S01]  /*c45c0*/  IMAD.WIDE.U32.X R68, R93, R139, R68, P0 ;  /* 0x0000008b5d447225 */ /* 0x000fe200000e0444 */
[----:B------:R-:W-:-:S03]  /*c45d0*/  IADD3 RZ, P0, PT, R76, R67, RZ ;  /* 0x000000434cff7210 */ /* 0x000fc60007f1e0ff */
[----:B------:R-:W-:Y:S02]  /*c45e0*/  IMAD.MOV.U32 R72, RZ, RZ, R77 ;  /* 0x000000ffff487224 */ /* 0x000fe400078e004d */
[----:B------:R-:W-:Y:S02]  /*c45f0*/  IMAD.MOV.U32 R82, RZ, RZ, R71 ;  /* 0x000000ffff527224 */ /* 0x000fe400078e0047 */
[----:B------:R-:W-:-:S04]  /*c4600*/  IMAD.WIDE.U32 R76, R117, R143, RZ ;  /* 0x0000008f754c7225 */ /* 0x000fc800078e00ff */
[----:B------:R-:W-:Y:S01]  /*c4610*/  IMAD.WIDE.U32.X R70, R93, R93, R82, P3 ;  /* 0x0000005d5d467225 */ /* 0x000fe200018e0452 */
[----:B------:R-:W-:-:S03]  /*c4620*/  IADD3.X R57, P3, PT, RZ, R75, RZ, P4, !PT ;  /* 0x0000004bff397210 */ /* 0x000fc6000277e4ff */
[----:B------:R-:W-:Y:S01]  /*c4630*/  IMAD R43, R143, R117, R76 ;  /* 0x000000758f2b7224 */ /* 0x000fe200078e024c */
[----:B------:R-:W-:Y:S01]  /*c4640*/  IADD3.X R82, P3, PT, R124, R81, RZ, P3, !PT ;  /* 0x000000517c527210 */ /* 0x000fe20001f7e4ff */
[----:B------:R-:W-:-:S04]  /*c4650*/  IMAD.WIDE.U32.X R72, R117, R139, R72, P0 ;  /* 0x0000008b75487225 */ /* 0x000fc800000e0448 */
[----:B------:R-:W-:-:S04]  /*c4660*/  IMAD.WIDE.U32 R76, P0, R143, R117, R76 ;  /* 0x000000758f4c7225 */ /* 0x000fc8000780004c */
[----:B------:R-:W-:Y:S01]  /*c4670*/  IMAD.WIDE.U32 R74, R143, R143, RZ ;  /* 0x0000008f8f4a7225 */ /* 0x000fe200078e00ff */
[----:B------:R-:W-:Y:S02]  /*c4680*/  IADD3.X R93, PT, PT, RZ, RZ, RZ, P0, !PT ;  /* 0x000000ffff5d7210 */ /* 0x000fe400007fe4ff */
[----:B------:R-:W-:Y:S01]  /*c4690*/  IADD3.X R83, P0, PT, R57, R92, RZ, P3, !PT ;  /* 0x0000005c39537210 */ /* 0x000fe20001f1e4ff */
[----:B------:R-:W-:Y:S01]  /*c46a0*/  IMAD.MOV.U32 R92, RZ, RZ, R77 ;  /* 0x000000ffff5c7224 */ /* 0x000fe200078e004d */
[----:B------:R-:W-:Y:S01]  /*c46b0*/  IADD3 RZ, P4, PT, R75, R76, RZ ;  /* 0x0000004c4bff7210 */ /* 0x000fe20007f9e0ff */
[----:B------:R-:W-:Y:S01]  /*c46c0*/  IMAD.WIDE.U32 R120, R106, R141, R120 ;  /* 0x0000008d6a787225 */ /* 0x000fe200078e0078 */
[----:B------:R-:W-:Y:S02]  /*c46d0*/  IADD3.X R99, P0, PT, RZ, RZ, RZ, P0, !PT ;  /* 0x000000ffff637210 */ /* 0x000fe4000071e4ff */
[----:B------:R-:W-:Y:S01]  /*c46e0*/  SHF.L.W.U32.HI R57, R114, 0x1, R125 ;  /* 0x0000000172397819 */ /* 0x000fe20000010e7d */
[----:B------:R-:W-:Y:S01]  /*c46f0*/  IMAD.WIDE.U32.X R76, R117, R117, R92, P4 ;  /* 0x00000075754c7225 */ /* 0x000fe200020e045c */
[----:B------:R-:W-:-:S02]  /*c4700*/  IADD3 RZ, P4, PT, R82, R78, RZ ;  /* 0x0000004e52ff7210 */ /* 0x000fc40007f9e0ff */
[----:B------:R-:W-:Y:S01]  /*c4710*/  IADD3.X R78, P5, PT, R116, R49, RZ, P5, !PT ;  /* 0x00000031744e7210 */ /* 0x000fe20002fbe4ff */
[----:B------:R-:W-:Y:S01]  /*c4720*/  IMAD.WIDE.U32 R92, R113, -0x45f6b800, RZ ;  /* 0xba094800715c7825 */ /* 0x000fe200078e00ff */
[----:B------:R-:W-:Y:S02]  /*c4730*/  IADD3.X RZ, P4, PT, R83, R87, RZ, P4, !PT ;  /* 0x0000005753ff7210 */ /* 0x000fe4000279e4ff */
[----:B------:R-:W-:Y:S01]  /*c4740*/  IADD3.X R87, P2, PT, RZ, R102, RZ, P2, !PT ;  /* 0x00000066ff577210 */ /* 0x000fe2000175e4ff */
[C-C-:B------:R-:W-:Y:S01]  /*c4750*/  IMAD R59, R16.reuse, 0x1ef3622f, R92.reuse ;  /* 0x1ef3622f103b7824 */ /* 0x140fe200078e025c */
[----:B------:R-:W-:Y:S01]  /*c4760*/  IADD3.X R112, P1, PT, R57, R112, RZ, P1, !PT ;  /* 0x0000007039707210 */ /* 0x000fe20000f3e4ff */
[C---:B------:R-:W-:Y:S01]  /*c4770*/  IMAD.WIDE.U32 R92, P3, R16.reuse, 0x1ef3622f, R92 ;  /* 0x1ef3622f105c7825 */ /* 0x040fe2000786005c */
[----:B------:R-:W-:Y:S02]  /*c4780*/  IADD3.X R123, P2, PT, RZ, R103, RZ, P2, !PT ;  /* 0x00000067ff7b7210 */ /* 0x000fe4000175e4ff */
[----:B------:R-:W-:Y:S01]  /*c4790*/  IADD3.X R79, P5, PT, R79, R112, RZ, P5, !PT ;  /* 0x000000704f4f7210 */ /* 0x000fe20002fbe4ff */
[----:B------:R-:W-:Y:S01]  /*c47a0*/  IMAD.WIDE.U32 R116, R16, -0x45f6b800, RZ ;  /* 0xba09480010747825 */ /* 0x000fe200078e00ff */
[----:B------:R-:W-:-:S02]  /*c47b0*/  IADD3.X R99, P4, PT, R99, R94, RZ, P4, !PT ;  /* 0x0000005e63637210 */ /* 0x000fc4000279e4ff */
[----:B------:R-:W-:Y:S01]  /*c47c0*/  IADD3.X R112, P2, PT, R87, R86, RZ, P2, !PT ;  /* 0x0000005657707210 */ /* 0x000fe2000175e4ff */
[----:B------:R-:W-:Y:S01]  /*c47d0*/  IMAD.X R101, RZ, RZ, RZ, P0 ;  /* 0x000000ffff657224 */ /* 0x000fe200000e06ff */
[----:B------:R-:W-:Y:S01]  /*c47e0*/  IADD3 RZ, P0, PT, R92, R117, RZ ;  /* 0x000000755cff7210 */ /* 0x000fe20007f1e0ff */
[----:B------:R-:W-:Y:S01]  /*c47f0*/  IMAD.IADD R49, R121, 0x1, R80 ;  /* 0x0000000179317824 */ /* 0x000fe200078e0250 */
[----:B------:R-:W-:Y:S01]  /*c4800*/  SHF.L.W.U32.HI R125, R125, 0x1, R120 ;  /* 0x000000017d7d7819 */ /* 0x000fe20000010e78 */
[----:B------:R-:W-:Y:S01]  /*c4810*/  IMAD.MOV.U32 R80, RZ, RZ, R93 ;  /* 0x000000ffff507224 */ /* 0x000fe200078e005d */
[----:B------:R-:W-:Y:S01]  /*c4820*/  IADD3.X R101, P4, PT, R101, R95, RZ, P4, !PT ;  /* 0x0000005f65657210 */ /* 0x000fe2000279e4ff */
[----:B------:R-:W-:Y:S01]  /*c4830*/  IMAD.WIDE.U32 R92, R113, 0xf5138f, RZ ;  /* 0x00f5138f715c7825 */ /* 0x000fe200078e00ff */
[----:B------:R-:W-:Y:S02]  /*c4840*/  SHF.L.W.U32.HI R121, R120, 0x1, R49 ;  /* 0x0000000178797819 */ /* 0x000fe40000010e31 */
[----:B------:R-:W-:Y:S01]  /*c4850*/  IADD3.X R36, P2, PT, R123, R36, RZ, P2, !PT ;  /* 0x000000247b247210 */ /* 0x000fe2000175e4ff */
[----:B------:R-:W-:Y:S01]  /*c4860*/  IMAD.X R81, RZ, RZ, RZ, P3 ;  /* 0x000000ffff517224 */ /* 0x000fe200018e06ff */
[----:B------:R-:W-:Y:S01]  /*c4870*/  IADD3 RZ, P3, PT, R78, R116, RZ ;  /* 0x000000744eff7210 */ /* 0x000fe20007f7e0ff */
[----:B------:R-:W-:Y:S01]  /*c4880*/  IMAD R57, R16, 0x1a22d9f3, R92 ;  /* 0x1a22d9f310397824 */ /* 0x000fe200078e025c */
[----:B------:R-:W-:Y:S01]  /*c4890*/  IADD3.X R125, P1, PT, R125, R90, RZ, P1, !PT ;  /* 0x0000005a7d7d7210 */ /* 0x000fe20000f3e4ff */
[----:B------:R-:W-:Y:S01]  /*c48a0*/  IMAD.WIDE.U32.X R80, R113, 0x1ef3622f, R80, P0 ;  /* 0x1ef3622f71507825 */ /* 0x000fe200000e0450 */
[----:B------:R-:W-:-:S03]  /*c48b0*/  IADD3.X R120, P2, PT, RZ, R108, RZ, P2, !PT ;  /* 0x0000006cff787210 */ /* 0x000fc6000175e4ff */
[----:B------:R-:W-:Y:S02]  /*c48c0*/  IMAD.IADD R117, R59, 0x1, R117 ;  /* 0x000000013b757824 */ /* 0x000fe400078e0275 */
[----:B------:R-:W-:-:S03]  /*c48d0*/  IMAD.WIDE.U32 R92, P0, R16, 0x1a22d9f3, R92 ;  /* 0x1a22d9f3105c7825 */ /* 0x000fc6000780005c */
[----:B------:R-:W-:Y:S01]  /*c48e0*/  IADD3.X RZ, P3, PT, R79, R117, RZ, P3, !PT ;  /* 0x000000754fff7210 */ /* 0x000fe20001f7e4ff */
[----:B------:R-:W-:-:S04]  /*c48f0*/  IMAD.WIDE.U32 R86, R16, 0xf5138f, RZ ;  /* 0x00f5138f10567825 */ /* 0x000fc800078e00ff */
[----:B------:R-:W-:Y:S01]  /*c4900*/  IMAD.X R103, RZ, RZ, RZ, P0 ;  /* 0x000000ffff677224 */ /* 0x000fe200000e06ff */
[----:B------:R-:W-:Y:S01]  /*c4910*/  IADD3 RZ, P0, PT, R92, R87, RZ ;  /* 0x000000575cff7210 */ /* 0x000fe20007f1e0ff */
[----:B------:R-:W-:Y:S01]  /*c4920*/  IMAD.MOV.U32 R102, RZ, RZ, R93 ;  /* 0x000000ffff667224 */ /* 0x000fe200078e005d */
[----:B------:R-:W-:Y:S01]  /*c4930*/  IADD3.X R93, P5, PT, RZ, RZ, RZ, P5, !PT ;  /* 0x000000ffff5d7210 */ /* 0x000fe20002fbe4ff */
[----:B------:R-:W-:Y:S01]  /*c4940*/  IMAD.WIDE.U32 R126, R113, 0x6ca1493b, RZ ;  /* 0x6ca1493b717e7825 */ /* 0x000fe200078e00ff */
[----:B------:R-:W-:Y:S02]  /*c4950*/  IADD3.X R92, P4, PT, R99, R112, RZ, P4, !PT ;  /* 0x00000070635c7210 */ /* 0x000fe4000279e4ff */
[----:B------:R-:W-:Y:S01]  /*c4960*/  IADD3.X R114, P3, PT, R93, R80, RZ, P3, !PT ;  /* 0x000000505d727210 */ /* 0x000fe20001f7e4ff */
[----:B------:R-:W-:Y:S01]  /*c4970*/  IMAD.X R80, RZ, RZ, RZ, P5 ;  /* 0x000000ffff507224 */ /* 0x000fe200028e06ff */
[----:B------:R-:W-:Y:S01]  /*c4980*/  IADD3.X R99, P1, PT, R121, R91, RZ, P1, !PT ;  /* 0x0000005b79637210 */ /* 0x000fe20000f3e4ff */
[----:B------:R-:W-:Y:S01]  /*c4990*/  IMAD.WIDE.U32 R90, P5, R16, -0x39c4fa40, R126 ;  /* 0xc63b05c0105a7825 */ /* 0x000fe200078a007e */
[----:B------:R-:W-:-:S02]  /*c49a0*/  IADD3.X R93, P4, PT, R101, R36, RZ, P4, !PT ;  /* 0x00000024655d7210 */ /* 0x000fc4000279e4ff */
[----:B------:R-:W-:Y:S01]  /*c49b0*/  IADD3.X R112, P3, PT, R80, R81, RZ, P3, !PT ;  /* 0x0000005150707210 */ /* 0x000fe20001f7e4ff */
[----:B------:R-:W-:Y:S01]  /*c49c0*/  IMAD.WIDE.U32 R82, R106, R144, R82 ;  /* 0x000000906a527225 */ /* 0x000fe200078e0052 */
[----:B------:R-:W-:-:S03]  /*c49d0*/  IADD3.X R121, P4, PT, RZ, RZ, RZ, P4, !PT ;  /* 0x000000ffff797210 */ /* 0x000fc6000279e4ff */
[----:B------:R-:W-:Y:S01]  /*c49e0*/  IMAD.X R108, RZ, RZ, R109, P2 ;  /* 0x000000ffff6c7224 */ /* 0x000fe200010e066d */
[----:B------:R-:W-:Y:S01]  /*c49f0*/  IADD3 RZ, P2, PT, R92, R96, RZ ;  /* 0x000000605cff7210 */ /* 0x000fe20007f5e0ff */
[----:B------:R-:W-:Y:S01]  /*c4a00*/  IMAD.MOV.U32 R94, RZ, RZ, R91 ;  /* 0x000000ffff5e7224 */ /* 0x000fe200078e005b */
[----:B------:R-:W-:Y:S01]  /*c4a10*/  SHF.L.W.U32.HI R91, R49, 0x1, R82 ;  /* 0x00000001315b7819 */ /* 0x000fe20000010e52 */
[----:B------:R-:W-:Y:S01]  /*c4a20*/  IMAD.X R109, RZ, RZ, RZ, P4 ;  /* 0x000000ffff6d7224 */ /* 0x000fe200020e06ff */
[----:B------:R-:W-:Y:S01]  /*c4a30*/  IADD3.X RZ, P4, PT, R93, R97, RZ, P2, !PT ;  /* 0x000000615dff7210 */ /* 0x000fe2000179e4ff */
[----:B------:R-:W-:Y:S01]  /*c4a40*/  IMAD.WIDE.U32 R118, R16, 0x30000000, R118 ;  /* 0x3000000010767825 */ /* 0x000fe200078e0076 */
[----:B------:R-:W-:Y:S02]  /*c4a50*/  IADD3.X R36, P1, PT, R91, R84, RZ, P1, !PT ;  /* 0x000000545b247210 */ /* 0x000fe40000f3e4ff */
[----:B------:R-:W-:Y:S01]  /*c4a60*/  IADD3.X R84, P3, PT, R114, R125, RZ, P3, !PT ;  /* 0x0000007d72547210 */ /* 0x000fe20001f7e4ff */
[----:B------:R-:W-:Y:S01]  /*c4a70*/  IMAD.IADD R101, R57, 0x1, R87 ;  /* 0x0000000139657824 */ /* 0x000fe200078e0257 */
[----:B------:R-:W-:Y:S01]  /*c4a80*/  IADD3.X R121, P4, PT, R121, R88, RZ, P4, !PT ;  /* 0x0000005879797210 */ /* 0x000fe2000279e4ff */
[----:B------:R-:W-:Y:S01]  /*c4a90*/  IMAD.IADD R15, R119, 0x1, R15 ;  /* 0x00000001770f7824 */ /* 0x000fe200078e020f */
[----:B------:R-:W-:Y:S01]  /*c4aa0*/  IADD3 RZ, P2, PT, R84, R86, RZ ;  /* 0x0000005654ff7210 */ /* 0x000fe20007f5e0ff */
[----:B------:R-:W-:Y:S01]  /*c4ab0*/  IMAD.WIDE.U32 R80, R16, 0x6ca1493b, RZ ;  /* 0x6ca1493b10507825 */ /* 0x000fe200078e00ff */
[----:B------:R-:W-:-:S02]  /*c4ac0*/  IADD3.X R109, P4, PT, R109, R89, RZ, P4, !PT ;  /* 0x000000596d6d7210 */ /* 0x000fc4000279e4ff */
[----:B------:R-:W-:Y:S01]  /*c4ad0*/  IADD3 R49, PT, PT, R85, R115, RZ ;  /* 0x0000007355317210 */ /* 0x000fe20007ffe0ff */
[----:B------:R-:W-:Y:S01]  /*c4ae0*/  IMAD.WIDE.U32 R86, R113, 0x17c510ea, RZ ;  /* 0x17c510ea71567825 */ /* 0x000fe200078e00ff */
[----:B------:R-:W-:Y:S02]  /*c4af0*/  IADD3.X R85, P3, PT, R112, R99, RZ, P3, !PT ;  /* 0x0000006370557210 */ /* 0x000fe40001f7e4ff */
[----:B------:R-:W-:Y:S01]  /*c4b00*/  IADD3.X R120, P4, PT, R121, R120, RZ, P4, !PT ;  /* 0x0000007879787210 */ /* 0x000fe2000279e4ff */
[C---:B------:R-:W-:Y:S01]  /*c4b10*/  IMAD.WIDE.U32 R88, R118.reuse, -0x1, RZ ;  /* 0xffffffff76587825 */ /* 0x040fe200078e00ff */
[----:B------:R-:W-:Y:S02]  /*c4b20*/  IADD3.X RZ, P2, PT, R85, R101, RZ, P2, !PT ;  /* 0x0000006555ff7210 */ /* 0x000fe4000175e4ff */
[----:B------:R-:W-:Y:S01]  /*c4b30*/  IADD3.X R121, P4, PT, R109, R108, RZ, P4, !PT ;  /* 0x0000006c6d797210 */ /* 0x000fe2000279e4ff */
[----:B------:R-:W-:Y:S02]  /*c4b40*/  IMAD R119, R118, -0x7af74001, -R15 ;  /* 0x8508bfff76777824 */ /* 0x000fe400078e0a0f */
[----:B------:R-:W-:Y:S01]  /*c4b50*/  IMAD.X R95, RZ, RZ, RZ, P5 ;  /* 0x000000ffff5f7224 */ /* 0x000fe200028e06ff */
[----:B------:R-:W-:Y:S01]  /*c4b60*/  IADD3 RZ, P5, PT, R90, R81, RZ ;  /* 0x000000515aff7210 */ /* 0x000fe20007fbe0ff */
[----:B------:R-:W-:-:S04]  /*c4b70*/  IMAD.WIDE.U32.X R102, R113, 0x1a22d9f3, R102, P0 ;  /* 0x1a22d9f371667825 */ /* 0x000fc800000e0466 */
[----:B------:R-:W-:Y:S01]  /*c4b80*/  IMAD.WIDE.U32 R96, P0, R16, 0x1ae3a46, R86 ;  /* 0x01ae3a4610607825 */ /* 0x000fe20007800056 */
[----:B------:R-:W-:-:S03]  /*c4b90*/  IADD3.X R87, P3, PT, RZ, RZ, RZ, P3, !PT ;  /* 0x000000ffff577210 */ /* 0x000fc60001f7e4ff */
[----:B------:R-:W-:Y:S01]  /*c4ba0*/  IMAD.WIDE.U32 R90, R16, 0x17c510ea, RZ ;  /* 0x17c510ea105a7825 */ /* 0x000fe200078e00ff */
[----:B------:R-:W-:-:S03]  /*c4bb0*/  IADD3.X R87, P2, PT, R87, R102, RZ, P2, !PT ;  /* 0x0000006657577210 */ /* 0x000fc6000175e4ff */
[----:B------:R-:W-:-:S04]  /*c4bc0*/  IMAD.WIDE.U32 R92, R106, R143, R92 ;  /* 0x0000008f6a5c7225 */ /* 0x000fc800078e005c */
[----:B------:R-:W-:Y:S02]  /*c4bd0*/  IMAD.IADD R119, R89, 0x1, R119 ;  /* 0x0000000159777824 */ /* 0x000fe400078e0277 */
[----:B------:R-:W-:Y:S01]  /*c4be0*/  IMAD.X R99, RZ, RZ, RZ, P0 ;  /* 0x000000ffff637224 */ /* 0x000fe200000e06ff */
[----:B------:R-:W-:Y:S01]  /*c4bf0*/  IADD3 RZ, P0, PT, R92, R98, RZ ;  /* 0x000000625cff7210 */ /* 0x000fe20007f1e0ff */
[----:B------:R-:W-:Y:S01]  /*c4c00*/  IMAD.WIDE.U32.X R94, R113, -0x39c4fa40, R94, P5 ;  /* 0xc63b05c0715e7825 */ /* 0x000fe200028e045e */
[----:B------:R-:W-:-:S03]  /*c4c10*/  IADD3 RZ, P5, PT, R96, R91, RZ ;  /* 0x0000005b60ff7210 */ /* 0x000fc60007fbe0ff */
[----:B------:R-:W-:-:S04]  /*c4c20*/  IMAD.WIDE.U32 R132, R119, 0x1, RZ ;  /* 0x0000000177847825 */ /* 0x000fc800078e00ff */
[----:B------:R-:W-:Y:S02]  /*c4c30*/  IMAD.MOV.U32 R98, RZ, RZ, R97 ;  /* 0x000000ffff627224 */ /* 0x000fe400078e0061 */
[----:B------:R-:W-:-:S04]  /*c4c40*/  IMAD.WIDE.U32 R148, R88, 0x1, RZ ;  /* 0x0000000158947825 */ /* 0x000fc800078e00ff */
[----:B------:R-:W-:-:S04]  /*c4c50*/  IMAD.WIDE.U32.X R96, R113, 0x1ae3a46, R98, P5 ;  /* 0x01ae3a4671607825 */ /* 0x000fc800028e0462 */
[----:B------:R-:W-:-:S04]  /*c4c60*/  IMAD.WIDE.U32 R98, P5, R88, -0x7af74000, R132 ;  /* 0x8508c00058627825 */ /* 0x000fc800078a0084 */
[----:B------:R-:W-:Y:S01]  /*c4c70*/  IMAD.X R89, RZ, RZ, RZ, P3 ;  /* 0x000000ffff597224 */ /* 0x000fe200018e06ff */
[----:B------:R-:W-:Y:S01]  /*c4c80*/  IADD3 RZ, P3, PT, R120, R100, RZ ;  /* 0x0000006478ff7210 */ /* 0x000fe20007f7e0ff */
[----:B------:R-:W-:Y:S01]  /*c4c90*/  IMAD.X R101, RZ, RZ, RZ, P5 ;  /* 0x000000ffff657224 */ /* 0x000fe200028e06ff */
[----:B------:R-:W-:Y:S01]  /*c4ca0*/  IADD3 RZ, P5, PT, R149, R98, RZ ;  /* 0x0000006295ff7210 */ /* 0x000fe20007fbe0ff */
[----:B------:R-:W-:Y:S01]  /*c4cb0*/  IMAD.MOV.U32 R100, RZ, RZ, R99 ;  /* 0x000000ffff647224 */ /* 0x000fe200078e0063 */
[----:B------:R-:W-:Y:S01]  /*c4cc0*/  IADD3.X RZ, P3, PT, R121, R107, RZ, P3, !PT ;  /* 0x0000006b79ff7210 */ /* 0x000fe20001f7e4ff */
[----:B------:R-:W-:Y:S01]  /*c4cd0*/  IMAD.WIDE.U32 R98, R119, 0x30000000, RZ ;  /* 0x3000000077627825 */ /* 0x000fe200078e00ff */
[----:B------:R-:W-:-:S03]  /*c4ce0*/  IADD3.X R89, P2, PT, R89, R103, RZ, P2, !PT ;  /* 0x0000006759597210 */ /* 0x000fc6000175e4ff */
[----:B------:R-:W-:Y:S02]  /*c4cf0*/  IMAD.IADD R147, R93, 0x1, R146 ;  /* 0x000000015d937824 */ /* 0x000fe400078e0292 */
[----:B------:R-:W-:-:S03]  /*c4d00*/  IMAD.WIDE.U32 R120, R106, R22, R120 ;  /* 0x000000166a787225 */ /* 0x000fc600078e0078 */
[----:B------:R-:W-:Y:S01]  /*c4d10*/  IADD3.X RZ, P0, PT, R147, R105, RZ, P0, !PT ;  /* 0x0000006993ff7210 */ /* 0x000fe2000071e4ff */
[----:B------:R-:W-:-:S04]  /*c4d20*/  IMAD.WIDE.U32.X R100, R119, -0x7af74000, R100, P5 ;  /* 0x8508c00077647825 */ /* 0x000fc800028e0464 */
[----:B------:R-:W-:Y:S01]  /*c4d30*/  IMAD.WIDE.U32 R106, P5, R88, 0x170b5d44, R98 ;  /* 0x170b5d44586a7825 */ /* 0x000fe200078a0062 */
[----:B------:R-:W-:-:S03]  /*c4d40*/  IADD3.X R99, P0, PT, RZ, R110, RZ, P0, !PT ;  /* 0x0000006eff637210 */ /* 0x000fc6000071e4ff */
[----:B------:R-:W-:Y:S01]  /*c4d50*/  IMAD.WIDE.U32 R102, R88, 0x30000000, RZ ;  /* 0x3000000058667825 */ /* 0x000fe200078e00ff */
[----:B------:R-:W-:-:S03]  /*c4d60*/  IADD3.X R146, P0, PT, RZ, R111, RZ, P0, !PT ;  /* 0x0000006fff927210 */ /* 0x000fc6000071e4ff */
[----:B------:R-:W-:Y:S02]  /*c4d70*/  IMAD.IADD R93, R121, 0x1, R104 ;  /* 0x00000001795d7824 */ /* 0x000fe400078e0268 */
[----:B------:R-:W-:Y:S01]  /*c4d80*/  IMAD.X R109, RZ, RZ, RZ, P5 ;  /* 0x000000ffff6d7224 */ /* 0x000fe200028e06ff */
[----:B------:R-:W-:Y:S01]  /*c4d90*/  IADD3 RZ, P5, PT, R106, R103, RZ ;  /* 0x000000676aff7210 */ /* 0x000fe20007fbe0ff */
[----:B------:R-:W-:-:S04]  /*c4da0*/  IMAD.WIDE.U32 R104, R119, -0x45f6b800, RZ ;  /* 0xba09480077687825 */ /* 0x000fc800078e00ff */
[----:B------:R-:W-:Y:S02]  /*c4db0*/  IMAD.MOV.U32 R108, RZ, RZ, R107 ;  /* 0x000000ffff6c7224 */ /* 0x000fe400078e006b */
[----:B------:R-:W-:-:S04]  /*c4dc0*/  IMAD.WIDE.U32 R110, R119, 0xf5138f, RZ ;  /* 0x00f5138f776e7825 */ /* 0x000fc800078e00ff */
[----:B------:R-:W-:-:S04]  /*c4dd0*/  IMAD.WIDE.U32.X R106, R119, 0x170b5d44, R108, P5 ;  /* 0x170b5d44776a7825 */ /* 0x000fc800028e046c */
[----:B------:R-:W-:-:S04]  /*c4de0*/  IMAD.WIDE.U32 R114, P5, R88, 0x1ef3622f, R104 ;  /* 0x1ef3622f58727825 */ /* 0x000fc800078a0068 */
[----:B------:R-:W-:Y:S01]  /*c4df0*/  IMAD.WIDE.U32 R108, R88, -0x45f6b800, RZ ;  /* 0xba094800586c7825 */ /* 0x000fe200078e00ff */
[----:B------:R-:W-:-:S03]  /*c4e00*/  MOV R112, R115 ;  /* 0x0000007300707202 */ /* 0x000fc60000000f00 */
[----:B------:R-:W-:Y:S01]  /*c4e10*/  IMAD.X R113, RZ, RZ, RZ, P5 ;  /* 0x000000ffff717224 */ /* 0x000fe200028e06ff */
[----:B------:R-:W-:Y:S01]  /*c4e20*/  IADD3 RZ, P5, PT, R114, R109, RZ ;  /* 0x0000006d72ff7210 */ /* 0x000fe20007fbe0ff */
[----:B------:R-:W-:-:S04]  /*c4e30*/  IMAD.WIDE.U32 R114, R88, 0xf5138f, RZ ;  /* 0x00f5138f58727825 */ /* 0x000fc800078e00ff */
[----:B------:R-:W-:-:S04]  /*c4e40*/  IMAD.WIDE.U32.X R112, R119, 0x1ef3622f, R112, P5 ;  /* 0x1ef3622f77707825 */ /* 0x000fc800028e0470 */
[----:B------:R-:W-:-:S04]  /*c4e50*/  IMAD.WIDE.U32 R116, P5, R88, 0x1a22d9f3, R110 ;  /* 0x1a22d9f358747825 */ /* 0x000fc800078a006e */
[----:B------:R-:W-:Y:S01]  /*c4e60*/  IMAD.X R125, RZ, RZ, RZ, P5 ;  /* 0x000000ffff7d7224 */ /* 0x000fe200028e06ff */
[----:B------:R-:W-:Y:S01]  /*c4e70*/  IADD3 RZ, P5, PT, R116, R115, RZ ;  /* 0x0000007374ff7210 */ /* 0x000fe20007fbe0ff */
[----:B------:R-:W-:Y:S02]  /*c4e80*/  IMAD.MOV.U32 R124, RZ, RZ, R117 ;  /* 0x000000ffff7c7224 */ /* 0x000fe400078e0075 */
[----:B------:R-:W-:Y:S02]  /*c4e90*/  IMAD R111, R16, -0x39c4fa40, R126 ;  /* 0xc63b05c0106f7824 */ /* 0x000fe400078e027e */
[----:B------:R-:W-:Y:S01]  /*c4ea0*/  IMAD.WIDE.U32.X R116, R119, 0x1a22d9f3, R124, P5 ;  /* 0x1a22d9f377747825 */ /* 0x000fe200028e047c */
[----:B------:R-:W-:Y:S02]  /*c4eb0*/  IADD3 RZ, P5, PT, R118, R148, RZ ;  /* 0x0000009476ff7210 */ /* 0x000fe40007fbe0ff */
[----:B------:R-:W-:Y:S01]  /*c4ec0*/  IADD3.X R118, P0, PT, R99, R120, RZ, P0, !PT ;  /* 0x0000007863767210 */ /* 0x000fe2000071e4ff */
[----:B------:R-:W-:-:S04]  /*c4ed0*/  IMAD.WIDE.U32 R120, R119, 0x6ca1493b, RZ ;  /* 0x6ca1493b77787825 */ /* 0x000fc800078e00ff */
[----:B------:R-:W-:Y:S02]  /*c4ee0*/  IMAD R99, R144, R139, R122 ;  /* 0x0000008b90637224 */ /* 0x000fe400078e027a */
[----:B------:R-:W-:-:S04]  /*c4ef0*/  IMAD.WIDE.U32 R124, P6, R88, -0x39c4fa40, R120 ;  /* 0xc63b05c0587c7825 */ /* 0x000fc800078c0078 */
[----:B------:R-:W-:-:S04]  /*c4f00*/  IMAD.WIDE.U32 R122, R88, 0x6ca1493b, RZ ;  /* 0x6ca1493b587a7825 */ /* 0x000fc800078e00ff */
[----:B------:R-:W-:Y:S01]  /*c4f10*/  IMAD.X R131, RZ, RZ, RZ, P6 ;  /* 0x000000ffff837224 */ /* 0x000fe200030e06ff */
[----:B------:R-:W-:Y:S01]  /*c4f20*/  IADD3 RZ, P6, PT, R124, R123, RZ ;  /* 0x0000007b7cff7210 */ /* 0x000fe20007fde0ff */
[----:B------:R-:W-:-:S04]  /*c4f30*/  IMAD.WIDE.U32 R126, R119, 0x17c510ea, RZ ;  /* 0x17c510ea777e7825 */ /* 0x000fc800078e00ff */
[----:B------:R-:W-:Y:S02]  /*c4f40*/  IMAD.MOV.U32 R130, RZ, RZ, R125 ;  /* 0x000000ffff827224 */ /* 0x000fe400078e007d */
[----:B------:R-:W-:Y:S02]  /*c4f50*/  IMAD R148, R88, -0x7af74000, R132 ;  /* 0x8508c00058947824 */ /* 0x000fe400078e0284 */
[----:B------:R-:W-:-:S04]  /*c4f60*/  IMAD.WIDE.U32.X R124, R119, -0x39c4fa40, R130, P6 ;  /* 0xc63b05c0777c7825 */ /* 0x000fc800030e0482 */
[----:B------:R-:W-:Y:S02]  /*c4f70*/  IMAD R105, R143, R139, R128 ;  /* 0x0000008b8f697224 */ /* 0x000fe400078e0280 */
[----:B------:R-:W-:-:S04]  /*c4f80*/  IMAD.WIDE.U32 R128, P6, R88, 0x1ae3a46, R126 ;  /* 0x01ae3a4658807825 */ /* 0x000fc800078c007e */
[----:B------:R-:W-:-:S04]  /*c4f90*/  IMAD.WIDE.U32 R132, R88, 0x17c510ea, RZ ;  /* 0x17c510ea58847825 */ /* 0x000fc800078e00ff */
[----:B------:R-:W-:Y:S02]  /*c4fa0*/  IMAD.IADD R148, R149, 0x1, R148 ;  /* 0x0000000195947824 */ /* 0x000fe400078e0294 */
[----:B------:R-:W-:Y:S01]  /*c4fb0*/  IMAD.X R131, RZ, RZ, RZ, P6 ;  /* 0x000000ffff837224 */ /* 0x000fe200030e06ff */
[----:B------:R-:W-:Y:S01]  /*c4fc0*/  IADD3 RZ, P6, PT, R128, R133, RZ ;  /* 0x0000008580ff7210 */ /* 0x000fe20007fde0ff */
[----:B------:R-:W-:Y:S01]  /*c4fd0*/  IMAD.MOV.U32 R130, RZ, RZ, R129 ;  /* 0x000000ffff827224 */ /* 0x000fe200078e0081 */
[----:B------:R-:W-:Y:S01]  /*c4fe0*/  IADD3.X RZ, P5, PT, R15, R148, RZ, P5, !PT ;  /* 0x000000940fff7210 */ /* 0x000fe20002fbe4ff */
[----:B------:R-:W-:-:S04]  /*c4ff0*/  IMAD.WIDE.U32 R78, R16, -0x45f6b800, R78 ;  /* 0xba094800104e7825 */ /* 0x000fc800078e004e */
[----:B------:R-:W-:Y:S01]  /*c5000*/  IMAD.WIDE.U32.X R130, R119, 0x1ae3a46, R130, P6 ;  /* 0x01ae3a4677827825 */ /* 0x000fe200030e0482 */
[----:B------:R-:W-:-:S03]  /*c5010*/  IADD3.X R119, P5, PT, RZ, R100, RZ, P5, !PT ;  /* 0x00000064ff777210 */ /* 0x000fc60002fbe4ff */
[----:B------:R-:W-:Y:S01]  /*c5020*/  IMAD.IADD R15, R79, 0x1, R59 ;  /* 0x000000014f0f7824 */ /* 0x000fe200078e023b */
[----:B------:R-:W-:Y:S01]  /*c5030*/  IADD3.X R100, P5, PT, RZ, R101, RZ, P5, !PT ;  /* 0x00000065ff647210 */ /* 0x000fe20002fbe4ff */
[----:B------:R-:W-:Y:S01]  /*c5040*/  IMAD.IADD R83, R83, 0x1, R14 ;  /* 0x0000000153537824 */ /* 0x000fe200078e020e */
[----:B------:R-:W-:Y:S01]  /*c5050*/  IADD3.X R79, P4, PT, RZ, RZ, RZ, P4, !PT ;  /* 0x000000ffff4f7210 */ /* 0x000fe2000279e4ff */
[----:B------:R-:W-:Y:S01]  /*c5060*/  IMAD R59, R88, 0x170b5d44, R98 ;  /* 0x170b5d44583b7824 */ /* 0x000fe200078e0262 */
[----:B------:R-:W-:Y:S01]  /*c5070*/  IADD3.X R78, P5, PT, R119, R78, RZ, P5, !PT ;  /* 0x0000004e774e7210 */ /* 0x000fe20002fbe4ff */
[----:B------:R-:W-:Y:S01]  /*c5080*/  IMAD.WIDE.U32 R84, R16, 0xf5138f, R84 ;  /* 0x00f5138f10547825 */ /* 0x000fe200078e0054 */
[----:B------:R-:W-:Y:S02]  /*c5090*/  IADD3.X R119, P0, PT, R146, R93, RZ, P0, !PT ;  /* 0x0000005d92777210 */ /* 0x000fe4000071e4ff */
[----:B------:R-:W-:Y:S01]  /*c50a0*/  IADD3.X R93, P3, PT, R79, R20, RZ, P3, !PT ;  /* 0x000000144f5d7210 */ /* 0x000fe20001f7e4ff */
[----:B------:R-:W-:Y:S01]  /*c50b0*/  IMAD.MOV.U32 R146, RZ, RZ, R92 ;  /* 0x000000ffff927224 */ /* 0x000fe200078e005c */
[----:B------:R-:W-:Y:S01]  /*c50c0*/  IADD3.X R79, P5, PT, R100, R15, RZ, P5, !PT ;  /* 0x0000000f644f7210 */ /* 0x000fe20002fbe4ff */
[----:B------:R-:W-:Y:S01]  /*c50d0*/  IMAD.IADD R103, R59, 0x1, R103 ;  /* 0x000000013b677824 */ /* 0x000fe200078e0267 */
[----:B------:R-:W-:Y:S01]  /*c50e0*/  IADD3.X R15, P0, PT, RZ, RZ, RZ, P0, !PT ;  /* 0x000000ffff0f7210 */ /* 0x000fe2000071e4ff */
[----:B------:R-:W-:Y:S01]  /*c50f0*/  IMAD.WIDE.U32 R146, R141, R144, R146 ;  /* 0x000000908d927225 */ /* 0x000fe200078e0092 */
[----:B------:R-:W-:-:S02]  /*c5100*/  IADD3.X R149, PT, PT, R21, RZ, RZ, P3, P4 ;  /* 0x000000ff15957210 */ /* 0x000fc40001fe84ff */
[----:B------:R-:W-:Y:S01]  /*c5110*/  IADD3 RZ, P3, PT, R118, R46, RZ ;  /* 0x0000002e76ff7210 */ /* 0x000fe20007f7e0ff */
[----:B------:R-:W-:Y:S01]  /*c5120*/  IMAD.X R21, RZ, RZ, RZ, P0 ;  /* 0x000000ffff157224 */ /* 0x000fe200000e06ff */
[----:B------:R-:W-:Y:S01]  /*c5130*/  SHF.L.W.U32.HI R82, R82, 0x1, R83 ;  /* 0x0000000152527819 */ /* 0x000fe20000010e53 */
[----:B------:R-:W-:Y:S01]  /*c5140*/  IMAD.IADD R57, R85, 0x1, R57 ;  /* 0x0000000155397824 */ /* 0x000fe200078e0239 */
[----:B------:R-:W-:Y:S01]  /*c5150*/  IADD3.X RZ, P0, PT, R119, R47, RZ, P3, !PT ;  /* 0x0000002f77ff7210 */ /* 0x000fe20001f1e4ff */
[----:B------:R-:W-:Y:S01]  /*c5160*/  IMAD R101, R88, 0x1ef3622f, R104 ;  /* 0x1ef3622f58657824 */ /* 0x000fe200078e0268 */
[----:B------:R-:W-:Y:S01]  /*c5170*/  IADD3.X R82, P1, PT, R82, R49, RZ, P1, !PT ;  /* 0x0000003152527210 */ /* 0x000fe20000f3e4ff */
[----:B------:R-:W-:Y:S01]  /*c5180*/  IMAD.WIDE.U32 R118, R141, R143, R118 ;  /* 0x0000008f8d767225 */ /* 0x000fe200078e0076 */
[----:B------:R-:W-:Y:S02]  /*c5190*/  IADD3.X R14, P3, PT, R87, R36, RZ, P2, !PT ;  /* 0x00000024570e7210 */ /* 0x000fe4000177e4ff */
[----:B------:R-:W-:Y:S01]  /*c51a0*/  IADD3.X R20, P0, PT, R15, R50, RZ, P0, !PT ;  /* 0x000000320f147210 */ /* 0x000fe2000071e4ff */
[----:B------:R-:W-:Y:S01]  /*c51b0*/  IMAD.IADD R87, R111, 0x1, R81 ;  /* 0x000000016f577824 */ /* 0x000fe200078e0251 */
[----:B------:R-:W-:Y:S01]  /*c51c0*/  IADD3 RZ, P4, PT, R78, R102, RZ ;  /* 0x000000664eff7210 */ /* 0x000fe20007f9e0ff */
[----:B------:R-:W-:Y:S01]  /*c51d0*/  IMAD R121, R16, 0x1ae3a46, R86 ;  /* 0x01ae3a4610797824 */ /* 0x000fe200078e0256 */
[----:B------:R-:W-:Y:S01]  /*c51e0*/  IADD3.X R15, P3, PT, R89, R82, RZ, P3, !PT ;  /* 0x00000052590f7210 */ /* 0x000fe20001f7e4ff */
[----:B------:R-:W-:Y:S01]  /*c51f0*/  IMAD.IADD R89, R119, 0x1, R42 ;  /* 0x0000000177597824 */ /* 0x000fe200078e022a */
[----:B------:R-:W-:Y:S01]  /*c5200*/  IADD3.X R50, P0, PT, R21, R51, RZ, P0, !PT ;  /* 0x0000003315327210 */ /* 0x000fe2000071e4ff */
[----:B------:R-:W-:Y:S01]  /*c5210*/  IMAD.IADD R51, R147, 0x1, R18 ;  /* 0x0000000193337824 */ /* 0x000fe200078e0212 */
[----:B------:R-:W-:Y:S01]  /*c5220*/  IADD3.X R47, P5, PT, RZ, RZ, RZ, P5, !PT ;  /* 0x000000ffff2f7210 */ /* 0x000fe20002fbe4ff */
[----:B------:R-:W-:Y:S01]  /*c5230*/  IMAD R127, R88, 0x1a22d9f3, R110 ;  /* 0x1a22d9f3587f7824 */ /* 0x000fe200078e026e */
[----:B------:R-:W-:Y:S01]  /*c5240*/  IADD3 RZ, P2, PT, R14, R80, RZ ;  /* 0x000000500eff7210 */ /* 0x000fe20007f5e0ff */
[----:B------:R-:W-:Y:S01]  /*c5250*/  IMAD.IADD R61, R99, 0x1, R61 ;  /* 0x00000001633d7824 */ /* 0x000fe200078e023d */
[----:B------:R-:W-:Y:S01]  /*c5260*/  IADD3.X RZ, P4, PT, R79, R103, RZ, P4, !PT ;  /* 0x000000674fff7210 */ /* 0x000fe2000279e4ff */
[----:B------:R-:W-:Y:S01]  /*c5270*/  IMAD.WIDE.U32 R78, R88, 0x30000000, R78 ;  /* 0x30000000584e7825 */ /* 0x000fe200078e004e */
[----:B------:R-:W-:-:S02]  /*c5280*/  IADD3.X R81, P3, PT, RZ, RZ, RZ, P3, !PT ;  /* 0x000000ffff517210 */ /* 0x000fc40001f7e4ff */
[----:B------:R-:W-:Y:S01]  /*c5290*/  IADD3.X R20, P0, PT, R20, R93, RZ, P0, !PT ;  /* 0x0000005d14147210 */ /* 0x000fe2000071e4ff */
[----:B------:R-:W-:Y:S01]  /*c52a0*/  IMAD.IADD R59, R79, 0x1, R59 ;  /* 0x000000014f3b7824 */ /* 0x000fe200078e023b */
[----:B------:R-:W-:Y:S01]  /*c52b0*/  SHF.L.W.U32.HI R83, R83, 0x1, R146 ;  /* 0x0000000153537819 */ /* 0x000fe20000010e92 */
[----:B------:R-:W-:Y:S01]  /*c52c0*/  IMAD.IADD R79, R121, 0x1, R91 ;  /* 0x00000001794f7824 */ /* 0x000fe200078e025b */
[----:B------:R-:W-:Y:S01]  /*c52d0*/  IADD3.X R49, PT, PT, RZ, RZ, RZ, P5, !PT ;  /* 0x000000ffff317210 */ /* 0x000fe20002ffe4ff */
[C---:B------:R-:W-:Y:S01]  /*c52e0*/  IMAD R129, R88.reuse, -0x39c4fa40, R120 ;  /* 0xc63b05c058817824 */ /* 0x040fe200078e0278 */
[----:B------:R-:W-:Y:S01]  /*c52f0*/  IADD3.X RZ, P2, PT, R15, R87, RZ, P2, !PT ;  /* 0x000000570fff7210 */ /* 0x000fe2000175e4ff */
[----:B------:R-:W-:Y:S01]  /*c5300*/  IMAD.X R87, RZ, RZ, RZ, P3 ;  /* 0x000000ffff577224 */ /* 0x000fe200018e06ff */
[----:B------:R-:W-:Y:S01]  /*c5310*/  IADD3.X R47, P4, PT, R47, R106, RZ, P4, !PT ;  /* 0x0000006a2f2f7210 */ /* 0x000fe2000279e4ff */
[----:B------:R-:W-:Y:S01]  /*c5320*/  IMAD R145, R88, 0x1ae3a46, R126 ;  /* 0x01ae3a4658917824 */ /* 0x000fe200078e027e */
[----:B------:R-:W-:-:S02]  /*c5330*/  IADD3 RZ, P5, PT, R20, R48, RZ ;  /* 0x0000003014ff7210 */ /* 0x000fc40007fbe0ff */
[----:B------:R-:W-:Y:S02]  /*c5340*/  IADD3.X R21, P0, PT, R50, R149, RZ, P0, !PT ;  /* 0x0000009532157210 */ /* 0x000fe4000071e4ff */
[----:B------:R-:W-:Y:S02]  /*c5350*/  IADD3.X R83, P3, PT, R83, R54, RZ, P1, !PT ;  /* 0x0000003653537210 */ /* 0x000fe40000f7e4ff */
[----:B------:R-:W-:Y:S01]  /*c5360*/  IADD3.X R48, P1, PT, R81, R94, RZ, P2, !PT ;  /* 0x0000005e51307210 */ /* 0x000fe2000173e4ff */
[----:B------:R-:W-:Y:S01]  /*c5370*/  IMAD.IADD R81, R101, 0x1, R109 ;  /* 0x0000000165517824 */ /* 0x000fe200078e026d */
[----:B------:R-:W-:Y:S02]  /*c5380*/  IADD3.X R106, P4, PT, R49, R107, RZ, P4, !PT ;  /* 0x0000006b316a7210 */ /* 0x000fe4000279e4ff */
[----:B------:R-:W-:Y:S01]  /*c5390*/  IADD3.X RZ, P5, PT, R21, R19, RZ, P5, !PT ;  /* 0x0000001315ff7210 */ /* 0x000fe20002fbe4ff */
[----:B------:R-:W-:Y:S01]  /*c53a0*/  IMAD.WIDE.U32 R18, R78, -0x1, RZ ;  /* 0xffffffff4e127825 */ /* 0x000fe200078e00ff */
[----:B------:R-:W-:-:S02]  /*c53b0*/  IADD3.X R49, P0, PT, RZ, RZ, RZ, P0, !PT ;  /* 0x000000ffff317210 */ /* 0x000fc4000071e4ff */
[----:B------:R-:W-:Y:S02]  /*c53c0*/  SHF.L.W.U32.HI R147, R146, 0x1, R51 ;  /* 0x0000000192937819 */ /* 0x000fe40000010e33 */
[----:B------:R-:W-:Y:S01]  /*c53d0*/  IADD3.X R94, P1, PT, R87, R95, RZ, P1, !PT ;  /* 0x0000005f575e7210 */ /* 0x000fe20000f3e4ff */
[----:B------:R-:W-:Y:S01]  /*c53e0*/  IMAD R87, R78, -0x7af74001, -R59 ;  /* 0x8508bfff4e577824 */ /* 0x000fe200078e0a3b */
[----:B------:R-:W-:Y:S01]  /*c53f0*/  IADD3.X R84, P4, PT, R47, R84, RZ, P4, !PT ;  /* 0x000000542f547210 */ /* 0x000fe2000279e4ff */
[----:B------:R-:W-:Y:S01]  /*c5400*/  IMAD.WIDE.U32 R46, R18, 0x1, RZ ;  /* 0x00000001122e7825 */ /* 0x000fe200078e00ff */
[----:B------:R-:W-:Y:S02]  /*c5410*/  IADD3.X R36, P5, PT, R49, R52, RZ, P5, !PT ;  /* 0x0000003431247210 */ /* 0x000fe40002fbe4ff */
[----:B------:R-:W-:Y:S01]  /*c5420*/  IADD3.X R147, P2, PT, R147, R55, RZ, P3, !PT ;  /* 0x0000003793937210 */ /* 0x000fe20001f5e4ff */
[----:B------:R-:W-:Y:S01]  /*c5430*/  IMAD.IADD R19, R19, 0x1, R87 ;  /* 0x0000000113137824 */ /* 0x000fe200078e0257 */
[----:B------:R-:W-:Y:S01]  /*c5440*/  IADD3.X R85, P4, PT, R106, R57, RZ, P4, !PT ;  /* 0x000000396a557210 */ /* 0x000fe2000279e4ff */
[----:B------:R-:W-:Y:S01]  /*c5450*/  IMAD.IADD R52, R65, 0x1, R45 ;  /* 0x0000000141347824 */ /* 0x000fe200078e022d */
[----:B------:R-:W-:Y:S01]  /*c5460*/  IADD3.X R48, P1, PT, R48, R83, RZ, P1, !PT ;  /* 0x0000005330307210 */ /* 0x000fe20000f3e4ff */
[----:B------:R-:W-:Y:S01]  /*c5470*/  IMAD.WIDE.U32 R82, R19, -0x45f6b800, RZ ;  /* 0xba09480013527825 */ /* 0x000fe200078e00ff */
[----:B------:R-:W-:-:S02]  /*c5480*/  IADD3 RZ, P3, PT, R84, R108, RZ ;  /* 0x0000006c54ff7210 */ /* 0x000fc40007f7e0ff */
[----:B------:R-:W-:Y:S01]  /*c5490*/  SHF.L.W.U32.HI R51, R51, 0x1, R118 ;  /* 0x0000000133337819 */ /* 0x000fe20000010e76 */
[----:B------:R-:W-:Y:S01]  /*c54a0*/  IMAD R103, R18, 0x1ef3622f, R82 ;  /* 0x1ef3622f12677824 */ /* 0x000fe200078e0252 */
[----:B------:R-:W-:Y:S01]  /*c54b0*/  IADD3.X R57, PT, PT, R53, RZ, RZ, P5, P0 ;  /* 0x000000ff35397210 */ /* 0x000fe20002fe04ff */
[----:B------:R-:W-:Y:S01]  /*c54c0*/  IMAD.WIDE.U32 R86, R19, 0x17c510ea, RZ ;  /* 0x17c510ea13567825 */ /* 0x000fe200078e00ff */
[----:B------:R-:W-:Y:S02]  /*c54d0*/  IADD3.X R53, P4, PT, RZ, RZ, RZ, P4, !PT ;  /* 0x000000ffff357210 */ /* 0x000fe4000279e4ff */
[----:B------:R-:W-:Y:S02]  /*c54e0*/  IADD3.X R49, P5, PT, R94, R147, RZ, P1, !PT ;  /* 0x000000935e317210 */ /* 0x000fe40000fbe4ff */
[----:B------:R-:W-:Y:S01]  /*c54f0*/  IADD3.X RZ, P3, PT, R85, R81, RZ, P3, !PT ;  /* 0x0000005155ff7210 */ /* 0x000fe20001f7e4ff */
[----:B------:R-:W-:Y:S01]  /*c5500*/  IMAD.X R55, RZ, RZ, RZ, P4 ;  /* 0x000000ffff377224 */ /* 0x000fe200020e06ff */
[----:B------:R-:W-:Y:S01]  /*c5510*/  IADD3.X R42, P1, PT, R51, R64, RZ, P2, !PT ;  /* 0x00000040332a7210 */ /* 0x000fe2000173e4ff */
[----:B------:R-:W-:Y:S01]  /*c5520*/  IMAD.WIDE.U32 R50, R16, 0x6ca1493b, R14 ;  /* 0x6ca1493b10327825 */ /* 0x000fe200078e000e */
[----:B------:R-:W-:-:S02]  /*c5530*/  IADD3.X R93, P5, PT, RZ, RZ, RZ, P5, !PT ;  /* 0x000000ffff5d7210 */ /* 0x000fc40002fbe4ff */
[----:B------:R-:W-:Y:S01]  /*c5540*/  IADD3 RZ, P4, PT, R48, R90, RZ ;  /* 0x0000005a30ff7210 */ /* 0x000fe20007f9e0ff */
[----:B------:R-:W-:Y:S01]  /*c5550*/  IMAD.WIDE.U32 R14, R19, 0x1, RZ ;  /* 0x00000001130e7825 */ /* 0x000fe200078e00ff */
[----:B------:R-:W-:Y:S02]  /*c5560*/  IADD3.X R45, P3, PT, R53, R112, RZ, P3, !PT ;  /* 0x00000070352d7210 */ /* 0x000fe40001f7e4ff */
[----:B------:R-:W-:Y:S01]  /*c5570*/  IADD3 RZ, P0, PT, R78, R46, RZ ;  /* 0x0000002e4eff7210 */ /* 0x000fe20007f1e0ff */
[C-C-:B------:R-:W-:Y:S01]  /*c5580*/  IMAD R46, R18.reuse, -0x7af74000, R14.reuse ;  /* 0x8508c000122e7824 */ /* 0x140fe200078e020e */
[----:B------:R-:W-:Y:S01]  /*c5590*/  IADD3.X RZ, P4, PT, R49, R79, RZ, P4, !PT ;  /* 0x0000004f31ff7210 */ /* 0x000fe2000279e4ff */
[----:B------:R-:W-:Y:S01]  /*c55a0*/  IMAD.X R53, RZ, RZ, RZ, P5 ;  /* 0x000000ffff357224 */ /* 0x000fe200028e06ff */
[----:B------:R-:W-:Y:S01]  /*c55b0*/  IADD3.X R112, P3, PT, R55, R113, RZ, P3, !PT ;  /* 0x0000007137707210 */ /* 0x000fe20001f7e4ff */
[----:B------:R-:W-:Y:S01]  /*c55c0*/  IMAD.WIDE.U32 R14, P5, R18, -0x7af74000, R14 ;  /* 0x8508c000120e7825 */ /* 0x000fe200078a000e */
[----:B------:R-:W-:-:S02]  /*c55d0*/  IADD3.X R93, P2, PT, R93, R96, RZ, P4, !PT ;  /* 0x000000605d5d7210 */ /* 0x000fc4000275e4ff */
[----:B------:R-:W-:Y:S01]  /*c55e0*/  SHF.L.W.U32.HI R95, R118, 0x1, R89 ;  /* 0x00000001765f7819 */ /* 0x000fe20000010e59 */
[----:B------:R-:W-:Y:S01]  /*c55f0*/  IMAD.WIDE.U32 R48, R16, 0x17c510ea, R48 ;  /* 0x17c510ea10307825 */ /* 0x000fe200078e0030 */
[C---:B------:R-:W-:Y:S02]  /*c5600*/  IADD3 RZ, P4, PT, R47.reuse, R14, RZ ;  /* 0x0000000e2fff7210 */ /* 0x040fe40007f9e0ff */
[----:B------:R-:W-:Y:S01]  /*c5610*/  IADD3.X R55, PT, PT, RZ, RZ, RZ, P5, !PT ;  /* 0x000000ffff377210 */ /* 0x000fe20002ffe4ff */
[----:B------:R-:W-:Y:S01]  /*c5620*/  IMAD.IADD R16, R47, 0x1, R46 ;  /* 0x000000012f107824 */ /* 0x000fe200078e022e */
[----:B------:R-:W-:Y:S01]  /*c5630*/  IADD3.X R46, P3, PT, R45, R50, RZ, P3, !PT ;  /* 0x000000322d2e7210 */ /* 0x000fe20001f7e4ff */
[----:B------:R-:W-:Y:S01]  /*c5640*/  IMAD.IADD R111, R51, 0x1, R111 ;  /* 0x00000001336f7824 */ /* 0x000fe200078e026f */
[----:B------:R-:W-:Y:S01]  /*c5650*/  IADD3.X R96, P2, PT, R53, R97, RZ, P2, !PT ;  /* 0x0000006135607210 */ /* 0x000fe2000175e4ff */
[----:B------:R-:W-:Y:S01]  /*c5660*/  IMAD.WIDE.U32 R50, R19, 0x30000000, RZ ;  /* 0x3000000013327825 */ /* 0x000fe200078e00ff */
[----:B------:R-:W-:-:S02]  /*c5670*/  IADD3.X R95, P1, PT, R95, R52, RZ, P1, !PT ;  /* 0x000000345f5f7210 */ /* 0x000fc40000f3e4ff */
[----:B------:R-:W-:Y:S01]  /*c5680*/  IADD3.X R47, P3, PT, R112, R111, RZ, P3, !PT ;  /* 0x0000006f702f7210 */ /* 0x000fe20001f7e4ff */
[----:B------:R-:W-:Y:S01]  /*c5690*/  IMAD.MOV.U32 R54, RZ, RZ, R15 ;  /* 0x000000ffff367224 */ /* 0x000fe200078e000f */
[----:B------:R-:W-:Y:S01]  /*c56a0*/  IADD3.X RZ, P0, PT, R59, R16, RZ, P0, !PT ;  /* 0x000000103bff7210 */ /* 0x000fe2000071e4ff */
[----:B------:R-:W-:Y:S01]  /*c56b0*/  IMAD.WIDE.U32 R78, R19, 0xf5138f, RZ ;  /* 0x00f5138f134e7825 */ /* 0x000fe200078e00ff */
[----:B------:R-:W-:Y:S02]  /*c56c0*/  IADD3.X R113, P3, PT, RZ, RZ, RZ, P3, !PT ;  /* 0x000000ffff717210 */ /* 0x000fe40001f7e4ff */
[----:B------:R-:W-:Y:S01]  /*c56d0*/  IADD3.X R42, P2, PT, R93, R42, RZ, P2, !PT ;  /* 0x0000002a5d2a7210 */ /* 0x000fe2000175e4ff */
[----:B------:R-:W-:-:S03]  /*c56e0*/  IMAD.WIDE.U32.X R54, R19, -0x7af74000, R54, P4 ;  /* 0x8508c00013367825 */ /* 0x000fc600020e0436 */
[----:B------:R-:W-:Y:S01]  /*c56f0*/  IADD3.X R95, P2, PT, R96, R95, RZ, P2, !PT ;  /* 0x0000005f605f7210 */ /* 0x000fe2000175e4ff */
[----:B------:R-:W-:-:S03]  /*c5700*/  IMAD.WIDE.U32 R14, P5, R18, 0x170b5d44, R50 ;  /* 0x170b5d44120e7825 */ /* 0x000fc600078a0032 */
[----:B------:R-:W-:Y:S01]  /*c5710*/  IADD3.X R92, P2, PT, RZ, RZ, RZ, P2, !PT ;  /* 0x000000ffff5c7210 */ /* 0x000fe2000175e4ff */
[----:B------:R-:W-:-:S04]  /*c5720*/  IMAD.WIDE.U32 R82, P4, R18, 0x1ef3622f, R82 ;  /* 0x1ef3622f12527825 */ /* 0x000fc80007880052 */
[----:B------:R-:W-:-:S04]  /*c5730*/  IMAD.WIDE.U32 R64, R18, 0x30000000, RZ ;  /* 0x3000000012407825 */ /* 0x000fc800078e00ff */
[----:B------:R-:W-:Y:S02]  /*c5740*/  IMAD R97, R18, 0x170b5d44, R50 ;  /* 0x170b5d4412617824 */ /* 0x000fe400078e0232 */
[----:B------:R-:W-:Y:S01]  /*c5750*/  IMAD.X R91, RZ, RZ, RZ, P4 ;  /* 0x000000ffff5b7224 */ /* 0x000fe200020e06ff */
[----:B------:R-:W-:Y:S01]  /*c5760*/  IADD3 RZ, P4, PT, R14, R65, RZ ;  /* 0x000000410eff7210 */ /* 0x000fe20007f9e0ff */
        /* <DEDUP_REMOVED lines=14> */
[----:B------:R-:W-:Y:S02]  /*c5850*/  IMAD R109, R18, -0x39c4fa40, R78 ;  /* 0xc63b05c0126d7824 */ /* 0x000fe400078e024e */
[----:B------:R-:W-:-:S04]  /*c5860*/  IMAD.WIDE.U32.X R20, R19, 0x1ef3622f, R90, P5 ;  /* 0x1ef3622f13147825 */ /* 0x000fc800028e045a */
[----:B------:R-:W-:-:S04]  /*c5870*/  IMAD.WIDE.U32 R78, P5, R18, -0x39c4fa40, R78 ;  /* 0xc63b05c0124e7825 */ /* 0x000fc800078a004e */
[----:B------:R-:W-:Y:S01]  /*c5880*/  IMAD.WIDE.U32.X R80, R19, 0x1a22d9f3, R80, P4 ;  /* 0x1a22d9f313507825 */ /* 0x000fe200020e0450 */
[----:B------:R-:W-:-:S03]  /*c5890*/  IADD3 RZ, P4, PT, R82, R58, RZ ;  /* 0x0000003a52ff7210 */ /* 0x000fc60007f9e0ff */
[----:B------:R-:W-:Y:S02]  /*c58a0*/  IMAD.IADD R83, R83, 0x1, R44 ;  /* 0x0000000153537824 */ /* 0x000fe400078e022c */
[----:B------:R-:W-:Y:S02]  /*c58b0*/  IMAD.X R59, RZ, RZ, RZ, P5 ;  /* 0x000000ffff3b7224 */ /* 0x000fe400028e06ff */
[C-C-:B------:R-:W-:Y:S01]  /*c58c0*/  IMAD R111, R18.reuse, 0x1ae3a46, R86.reuse ;  /* 0x01ae3a46126f7824 */ /* 0x140fe200078e0256 */
[----:B------:R-:W-:Y:S01]  /*c58d0*/  IADD3.X RZ, P4, PT, R83, R17, RZ, P4, !PT ;  /* 0x0000001153ff7210 */ /* 0x000fe2000279e4ff */
[----:B------:R-:W-:-:S04]  /*c58e0*/  IMAD.WIDE.U32 R44, P5, R18, 0x1ae3a46, R86 ;  /* 0x01ae3a46122c7825 */ /* 0x000fc800078a0056 */
[----:B------:R-:W-:-:S04]  /*c58f0*/  IMAD.WIDE.U32 R86, R18, 0x6ca1493b, RZ ;  /* 0x6ca1493b12567825 */ /* 0x000fc800078e00ff */
[----:B------:R-:W-:-:S04]  /*c5900*/  IMAD.WIDE.U32 R90, R18, 0x17c510ea, RZ ;  /* 0x17c510ea125a7825 */ /* 0x000fc800078e00ff */
[----:B------:R-:W-:Y:S01]  /*c5910*/  IMAD.X R119, RZ, RZ, RZ, P3 ;  /* 0x000000ffff777224 */ /* 0x000fe200018e06ff */
[----:B------:R-:W-:Y:S01]  /*c5920*/  IADD3 RZ, P3, PT, R78, R87, RZ ;  /* 0x000000574eff7210 */ /* 0x000fe20007f7e0ff */
[----:B------:R-:W-:Y:S01]  /*c5930*/  IMAD.MOV.U32 R58, RZ, RZ, R79 ;  /* 0x000000ffff3a7224 */ /* 0x000fe200078e004f */
[----:B------:R-:W-:Y:S01]  /*c5940*/  IADD3.X R79, P4, PT, RZ, R62, RZ, P4, !PT ;  /* 0x0000003eff4f7210 */ /* 0x000fe2000279e4ff */
[----:B------:R-:W-:Y:S01]  /*c5950*/  IMAD.X R17, RZ, RZ, RZ, P5 ;  /* 0x000000ffff117224 */ /* 0x000fe200028e06ff */
[----:B------:R-:W-:Y:S01]  /*c5960*/  IADD3 RZ, P5, PT, R44, R91, RZ ;  /* 0x0000005b2cff7210 */ /* 0x000fe20007fbe0ff */
[----:B------:R-:W-:Y:S01]  /*c5970*/  IMAD.MOV.U32 R16, RZ, RZ, R45 ;  /* 0x000000ffff107224 */ /* 0x000fe200078e002d */
[----:B------:R-:W-:Y:S01]  /*c5980*/  IADD3.X R62, P4, PT, RZ, R63, RZ, P4, !PT ;  /* 0x0000003fff3e7210 */ /* 0x000fe2000279e4ff */
[----:B------:R-:W-:Y:S01]  /*c5990*/  IMAD.WIDE.U32.X R58, R19, -0x39c4fa40, R58, P3 ;  /* 0xc63b05c0133a7825 */ /* 0x000fe200018e043a */
[----:B------:R-:W-:Y:S02]  /*c59a0*/  IADD3 R45, PT, PT, R127, R115, RZ ;  /* 0x000000737f2d7210 */ /* 0x000fe40007ffe0ff */
[----:B------:R-:W-:Y:S01]  /*c59b0*/  IADD3 RZ, P3, PT, R46, R114, RZ ;  /* 0x000000722eff7210 */ /* 0x000fe20007f7e0ff */
[----:B------:R-:W-:Y:S01]  /*c59c0*/  IMAD.WIDE.U32.X R16, R19, 0x1ae3a46, R16, P5 ;  /* 0x01ae3a4613107825 */ /* 0x000fe200028e0410 */
[----:B------:R-:W-:-:S02]  /*c59d0*/  IADD3.X R19, P0, PT, RZ, R54, RZ, P0, !PT ;  /* 0x00000036ff137210 */ /* 0x000fc4000071e4ff */
[----:B------:R-:W-:Y:S01]  /*c59e0*/  IADD3.X R44, P4, PT, R79, R36, RZ, P4, !PT ;  /* 0x000000244f2c7210 */ /* 0x000fe2000279e4ff */
[----:B------:R-:W-:Y:S01]  /*c59f0*/  IMAD.WIDE.U32 R84, R88, -0x45f6b800, R84 ;  /* 0xba09480058547825 */ /* 0x000fe200078e0054 */
[----:B------:R-:W-:Y:S02]  /*c5a00*/  IADD3.X RZ, P3, PT, R47, R45, RZ, P3, !PT ;  /* 0x0000002d2fff7210 */ /* 0x000fe40001f7e4ff */
[----:B------:R-:W-:Y:S01]  /*c5a10*/  IADD3.X R55, P0, PT, RZ, R55, RZ, P0, !PT ;  /* 0x00000037ff377210 */ /* 0x000fe2000071e4ff */
[----:B------:R-:W-:Y:S01]  /*c5a20*/  IMAD.IADD R36, R85, 0x1, R101 ;  /* 0x0000000155247824 */ /* 0x000fe200078e0265 */
        /* <DEDUP_REMOVED lines=8> */
[----:B------:R-:W-:Y:S01]  /*c5ab0*/  IMAD.IADD R79, R129, 0x1, R123 ;  /* 0x00000001814f7824 */ /* 0x000fe200078e027b */
        /* <DEDUP_REMOVED lines=8> */
[----:B------:R-:W-:Y:S01]  /*c5b40*/  IMAD.IADD R117, R107, 0x1, R15 ;  /* 0x000000016b757824 */ /* 0x000fe200078e020f */
[----:B------:R-:W-:-:S02]  /*c5b50*/  IADD3.X R61, P0, PT, RZ, RZ, RZ, P0, !PT ;  /* 0x000000ffff3d7210 */ /* 0x000fc4000071e4ff */
[----:B------:R-:W-:Y:S02]  /*c5b60*/  IADD3.X R49, P3, PT, R116, R121, RZ, P3, !PT ;  /* 0x0000007974317210 */ /* 0x000fe40001f7e4ff */
[----:B------:R-:W-:Y:S01]  /*c5b70*/  IADD3.X R55, PT, PT, R69, RZ, RZ, P5, P4 ;  /* 0x000000ff45377210 */ /* 0x000fe20002fe84ff */
[----:B------:R-:W-:Y:S01]  /*c5b80*/  IMAD.X R63, RZ, RZ, RZ, P0 ;  /* 0x000000ffff3f7224 */ /* 0x000fe200000e06ff */
[----:B------:R-:W-:Y:S01]  /*c5b90*/  IADD3 RZ, P5, PT, R84, R64, RZ ;  /* 0x0000004054ff7210 */ /* 0x000fe20007fbe0ff */
[----:B------:R-:W-:Y:S01]  /*c5ba0*/  IMAD.IADD R69, R83, 0x1, R56 ;  /* 0x0000000153457824 */ /* 0x000fe200078e0238 */
[----:B------:R-:W-:Y:S02]  /*c5bb0*/  IADD3.X R65, P0, PT, RZ, RZ, RZ, P3, !PT ;  /* 0x000000ffff417210 */ /* 0x000fe40001f1e4ff */
[----:B------:R-:W-:Y:S01]  /*c5bc0*/  IADD3.X RZ, P3, PT, R85, R19, RZ, P5, !PT ;  /* 0x0000001355ff7210 */ /* 0x000fe20002f7e4ff */
[----:B------:R-:W-:Y:S01]  /*c5bd0*/  IMAD.WIDE.U32 R84, R18, 0x30000000, R84 ;  /* 0x3000000012547825 */ /* 0x000fe200078e0054 */
[----:B------:R-:W-:-:S02]  /*c5be0*/  IADD3 RZ, P4, PT, R48, R122, RZ ;  /* 0x0000007a30ff7210 */ /* 0x000fc40007f9e0ff */
[----:B------:R-:W-:Y:S01]  /*c5bf0*/  IADD3.X R61, P3, PT, R61, R50, RZ, P3, !PT ;  /* 0x000000323d3d7210 */ /* 0x000fe20001f7e4ff */
[----:B------:R-:W-:Y:S01]  /*c5c00*/  IMAD.X R67, RZ, RZ, RZ, P0 ;  /* 0x000000ffff437224 */ /* 0x000fe200000e06ff */
[----:B------:R-:W-:Y:S01]  /*c5c10*/  IADD3 RZ, P0, PT, R54, R66, RZ ;  /* 0x0000004236ff7210 */ /* 0x000fe20007f1e0ff */
[----:B------:R-:W-:Y:S01]  /*c5c20*/  IMAD.IADD R97, R85, 0x1, R97 ;  /* 0x0000000155617824 */ /* 0x000fe200078e0261 */
[----:B------:R-:W-:Y:S02]  /*c5c30*/  IADD3.X R51, P3, PT, R63, R51, RZ, P3, !PT ;  /* 0x000000333f337210 */ /* 0x000fe40001f7e4ff */
[----:B------:R-:W-:Y:S01]  /*c5c40*/  IADD3.X RZ, P0, PT, R55, R57, RZ, P0, !PT ;  /* 0x0000003937ff7210 */ /* 0x000fe2000071e4ff */
[----:B------:R-:W-:Y:S01]  /*c5c50*/  IMAD.WIDE.U32 R56, R88, 0xf5138f, R46 ;  /* 0x00f5138f58387825 */ /* 0x000fe200078e002e */
[----:B------:R-:W-:Y:S02]  /*c5c60*/  IADD3.X RZ, P4, PT, R49, R79, RZ, P4, !PT ;  /* 0x0000004f31ff7210 */ /* 0x000fe4000279e4ff */
[----:B------:R-:W-:Y:S01]  /*c5c70*/  SHF.L.W.U32.HI R19, R89, 0x1, R82 ;  /* 0x0000000159137819 */ /* 0x000fe20000010e52 */
        /* <DEDUP_REMOVED lines=8> */
[----:B------:R-:W-:Y:S02]  /*c5d00*/  IADD3.X R19, P1, PT, R19, R70, RZ, P1, !PT ;  /* 0x0000004613137210 */ /* 0x000fe40000f3e4ff */
[----:B------:R-:W-:Y:S01]  /*c5d10*/  IADD3.X R124, P4, PT, R67, R125, RZ, P4, !PT ;  /* 0x0000007d437c7210 */ /* 0x000fe2000279e4ff */
[----:B------:R-:W-:Y:S01]  /*c5d20*/  IMAD.IADD R67, R145, 0x1, R133 ;  /* 0x0000000191437824 */ /* 0x000fe200078e0285 */
[----:B------:R-:W-:Y:S01]  /*c5d30*/  IADD3.X R63, P3, PT, RZ, RZ, RZ, P3, !PT ;  /* 0x000000ffff3f7210 */ /* 0x000fe20001f7e4ff */
[----:B------:R-:W-:Y:S01]  /*c5d40*/  IMAD.WIDE.U32 R48, R88, 0x6ca1493b, R48 ;  /* 0x6ca1493b58307825 */ /* 0x000fe200078e0030 */
[----:B------:R-:W-:-:S02]  /*c5d50*/  IADD3 RZ, P5, PT, R50, R52, RZ ;  /* 0x0000003432ff7210 */ /* 0x000fc40007fbe0ff */
[----:B------:R-:W-:Y:S01]  /*c5d60*/  IADD3.X R36, P1, PT, R83, R71, RZ, P1, !PT ;  /* 0x0000004753247210 */ /* 0x000fe20000f3e4ff */
[----:B------:R-:W-:Y:S01]  /*c5d70*/  IMAD R71, R84, -0x7af74001, -R97 ;  /* 0x8508bfff54477824 */ /* 0x000fe200078e0a61 */
[----:B------:R-:W-:Y:S01]  /*c5d80*/  IADD3.X R52, P4, PT, R65, R42, RZ, P4, !PT ;  /* 0x0000002a41347210 */ /* 0x000fe2000279e4ff */
[----:B------:R-:W-:Y:S01]  /*c5d90*/  IMAD.X R65, RZ, RZ, RZ, P3 ;  /* 0x000000ffff417224 */ /* 0x000fe200018e06ff */
[----:B------:R-:W-:Y:S01]  /*c5da0*/  IADD3.X R78, P0, PT, RZ, R72, RZ, P0, !PT ;  /* 0x00000048ff4e7210 */ /* 0x000fe2000071e4ff */
[----:B------:R-:W-:Y:S01]  /*c5db0*/  IMAD.IADD R68, R49, 0x1, R129 ;  /* 0x0000000131447824 */ /* 0x000fe200078e0281 */
[----:B------:R-:W-:Y:S01]  /*c5dc0*/  IADD3.X R53, P3, PT, R124, R95, RZ, P4, !PT ;  /* 0x0000005f7c357210 */ /* 0x000fe2000277e4ff */
[----:B------:R-:W-:Y:S01]  /*c5dd0*/  IMAD.IADD R95, R47, 0x1, R71 ;  /* 0x000000012f5f7824 */ /* 0x000fe200078e0247 */
[----:B------:R-:W-:Y:S01]  /*c5de0*/  IADD3.X R82, PT, PT, RZ, RZ, RZ, P2, !PT ;  /* 0x000000ffff527210 */ /* 0x000fe200017fe4ff */
[----:B------:R-:W-:Y:S01]  /*c5df0*/  IMAD.X R79, RZ, RZ, R73, P0 ;  /* 0x000000ffff4f7224 */ /* 0x000fe200000e0649 */
[----:B------:R-:W-:Y:S01]  /*c5e00*/  IADD3 RZ, P2, PT, R84, R56, RZ ;  /* 0x0000003854ff7210 */ /* 0x000fe20007f5e0ff */
[----:B------:R-:W-:Y:S01]  /*c5e10*/  IMAD.IADD R56, R75, 0x1, R43 ;  /* 0x000000014b387824 */ /* 0x000fe200078e022b */
[----:B------:R-:W-:Y:S01]  /*c5e20*/  IADD3 RZ, P0, PT, R52, R132, RZ ;  /* 0x0000008434ff7210 */ /* 0x000fe20007f1e0ff */
[----:B------:R-:W-:Y:S01]  /*c5e30*/  IMAD.WIDE.U32 R42, R95, 0x1, RZ ;  /* 0x000000015f2a7825 */ /* 0x000fe200078e00ff */
[----:B------:R-:W-:-:S02]  /*c5e40*/  IADD3.X RZ, P4, PT, R51, R61, RZ, P5, !PT ;  /* 0x0000003d33ff7210 */ /* 0x000fc40002f9e4ff */
[----:B------:R-:W-:Y:S01]  /*c5e50*/  SHF.L.W.U32.HI R61, R69, 0x1, R44 ;  /* 0x00000001453d7819 */ /* 0x000fe20000010e2c */
[----:B------:R-:W-:Y:S01]  /*c5e60*/  IMAD.WIDE.U32 R88, R88, 0x17c510ea, R52 ;  /* 0x17c510ea58587825 */ /* 0x000fe200078e0034 */
[----:B------:R-:W-:Y:S02]  /*c5e70*/  IADD3.X R101, P3, PT, RZ, RZ, RZ, P3, !PT ;  /* 0x000000ffff657210 */ /* 0x000fe40001f7e4ff */
[----:B------:R-:W-:Y:S01]  /*c5e80*/  IADD3.X RZ, P0, PT, R53, R67, RZ, P0, !PT ;  /* 0x0000004335ff7210 */ /* 0x000fe2000071e4ff */
[----:B------:R-:W-:Y:S01]  /*c5e90*/  IMAD.WIDE.U32 R66, R95, 0xf5138f, RZ ;  /* 0x00f5138f5f427825 */ /* 0x000fe200078e00ff */
[----:B------:R-:W-:Y:S02]  /*c5ea0*/  IADD3.X R45, P4, PT, R63, R20, RZ, P4, !PT ;  /* 0x000000143f2d7210 */ /* 0x000fe4000279e4ff */
[----:B------:R-:W-:Y:S01]  /*c5eb0*/  IADD3.X R74, P1, PT, R61, R74, RZ, P1, !PT ;  /* 0x0000004a3d4a7210 */ /* 0x000fe20000f3e4ff */
[C-C-:B------:R-:W-:Y:S01]  /*c5ec0*/  IMAD R63, R46.reuse, -0x7af74000, R42.reuse ;  /* 0x8508c0002e3f7824 */ /* 0x140fe200078e022a */
[----:B------:R-:W-:Y:S01]  /*c5ed0*/  IADD3.X R101, P0, PT, R101, R130, RZ, P0, !PT ;  /* 0x0000008265657210 */ /* 0x000fe2000071e4ff */
[----:B------:R-:W-:Y:S01]  /*c5ee0*/  IMAD.X R61, RZ, RZ, RZ, P3 ;  /* 0x000000ffff3d7224 */ /* 0x000fe200018e06ff */
[----:B------:R-:W-:Y:S01]  /*c5ef0*/  IADD3.X R21, P3, PT, R65, R21, RZ, P4, !PT ;  /* 0x0000001541157210 */ /* 0x000fe2000277e4ff */
[----:B------:R-:W-:Y:S01]  /*c5f00*/  IMAD.WIDE.U32 R42, P5, R46, -0x7af74000, R42 ;  /* 0x8508c0002e2a7825 */ /* 0x000fe200078a002a */
[----:B------:R-:W-:-:S02]  /*c5f10*/  SHF.L.W.U32.HI R47, R44, 0x1, R99 ;  /* 0x000000012c2f7819 */ /* 0x000fc40000010e63 */
[----:B------:R-:W-:Y:S01]  /*c5f20*/  IADD3.X R131, P0, PT, R61, R131, RZ, P0, !PT ;  /* 0x000000833d837210 */ /* 0x000fe2000071e4ff */
[----:B------:R-:W-:Y:S01]  /*c5f30*/  IMAD.IADD R44, R57, 0x1, R63 ;  /* 0x00000001392c7824 */ /* 0x000fe200078e023f */
[----:B------:R-:W-:Y:S01]  /*c5f40*/  IADD3.X R20, P3, PT, R45, R48, RZ, P3, !PT ;  /* 0x000000302d147210 */ /* 0x000fe20001f7e4ff */
[----:B------:R-:W-:Y:S01]  /*c5f50*/  IMAD.WIDE.U32 R48, R95, 0x30000000, RZ ;  /* 0x300000005f307825 */ /* 0x000fe200078e00ff */
[----:B------:R-:W-:Y:S02]  /*c5f60*/  IADD3 RZ, P4, PT, R57, R42, RZ ;  /* 0x0000002a39ff7210 */ /* 0x000fe40007f9e0ff */
[----:B------:R-:W-:Y:S01]  /*c5f70*/  IADD3.X RZ, P2, PT, R97, R44, RZ, P2, !PT ;  /* 0x0000002c61ff7210 */ /* 0x000fe2000175e4ff */
[----:B------:R-:W-:Y:S01]  /*c5f80*/  IMAD.WIDE.U32 R60, R95, -0x45f6b800, RZ ;  /* 0xba0948005f3c7825 */ /* 0x000fe200078e00ff */
[----:B------:R-:W-:Y:S02]  /*c5f90*/  IADD3.X R47, P1, PT, R47, R56, RZ, P1, !PT ;  /* 0x000000382f2f7210 */ /* 0x000fe40000f3e4ff */
[----:B------:R-:W-:Y:S01]  /*c5fa0*/  IADD3.X R21, P3, PT, R21, R68, RZ, P3, !PT ;  /* 0x0000004415157210 */ /* 0x000fe20001f7e4ff */
[----:B------:R-:W-:Y:S01]  /*c5fb0*/  IMAD.X R63, RZ, RZ, RZ, P5 ;  /* 0x000000ffff3f7224 */ /* 0x000fe200028e06ff */
[----:B------:R-:W-:Y:S01]  /*c5fc0*/  IADD3.X R92, P0, PT, R101, R92, RZ, P0, !PT ;  /* 0x0000005c655c7210 */ /* 0x000fe2000071e4ff */
[----:B------:R-:W-:Y:S01]  /*c5fd0*/  IMAD.MOV.U32 R62, RZ, RZ, R43 ;  /* 0x000000ffff3e7224 */ /* 0x000fe200078e002b */
[----:B------:R-:W-:Y:S01]  /*c5fe0*/  IADD3 R87, PT, PT, R109, R87, RZ ;  /* 0x000000576d577210 */ /* 0x000fe20007ffe0ff */
[C---:B------:R-:W-:Y:S01]  /*c5ff0*/  IMAD R97, R46.reuse, 0x170b5d44, R48 ;  /* 0x170b5d442e617824 */ /* 0x040fe200078e0230 */
[----:B------:R-:W-:Y:S01]  /*c6000*/  IADD3.X R131, P0, PT, R131, R82, RZ, P0, !PT ;  /* 0x0000005283837210 */ /* 0x000fe2000071e4ff */
[----:B------:R-:W-:-:S02]  /*c6010*/  IMAD R93, R46, 0x1ef3622f, R60 ;  /* 0x1ef3622f2e5d7824 */ /* 0x000fc400078e023c */
[----:B------:R-:W-:-:S04]  /*c6020*/  IMAD.WIDE.U32.X R62, R95, -0x7af74000, R62, P4 ;  /* 0x8508c0005f3e7825 */ /* 0x000fc800020e043e */
[----:B------:R-:W-:-:S04]  /*c6030*/  IMAD.WIDE.U32 R48, P5, R46, 0x170b5d44, R48 ;  /* 0x170b5d442e307825 */ /* 0x000fc800078a0030 */
[----:B------:R-:W-:-:S04]  /*c6040*/  IMAD.WIDE.U32 R60, P4, R46, 0x1ef3622f, R60 ;  /* 0x1ef3622f2e3c7825 */ /* 0x000fc8000788003c */
[----:B------:R-:W-:-:S04]  /*c6050*/  IMAD.WIDE.U32 R42, R46, 0x30000000, RZ ;  /* 0x300000002e2a7825 */ /* 0x000fc800078e00ff */
[----:B------:R-:W-:Y:S01]  /*c6060*/  IMAD.X R57, RZ, RZ, RZ, P4 ;  /* 0x000000ffff397224 */ /* 0x000fe200020e06ff */
[----:B------:R-:W-:Y:S01]  /*c6070*/  IADD3 RZ, P4, PT, R48, R43, RZ ;  /* 0x0000002b30ff7210 */ /* 0x000fe20007f9e0ff */
[C-C-:B------:R-:W-:Y:S02]  /*c6080*/  IMAD R75, R46.reuse, 0x1a22d9f3, R66.reuse ;  /* 0x1a22d9f32e4b7824 */ /* 0x140fe400078e0242 */
[----:B------:R-:W-:Y:S02]  /*c6090*/  IMAD.X R53, RZ, RZ, RZ, P5 ;  /* 0x000000ffff357224 */ /* 0x000fe400028e06ff */
[----:B------:R-:W-:Y:S02]  /*c60a0*/  IMAD.MOV.U32 R52, RZ, RZ, R49 ;  /* 0x000000ffff347224 */ /* 0x000fe400078e0031 */
[----:B------:R-:W-:-:S04]  /*c60b0*/  IMAD.WIDE.U32 R66, P5, R46, 0x1a22d9f3, R66 ;  /* 0x1a22d9f32e427825 */ /* 0x000fc800078a0042 */
[----:B------:R-:W-:Y:S01]  /*c60c0*/  IMAD.WIDE.U32 R48, R46, 0xf5138f, RZ ;  /* 0x00f5138f2e307825 */ /* 0x000fe200078e00ff */
[----:B------:R-:W-:-:S03]  /*c60d0*/  IADD3.X R65, PT, PT, RZ, RZ, RZ, P5, !PT ;  /* 0x000000ffff417210 */ /* 0x000fc60002ffe4ff */
[----:B------:R-:W-:-:S04]  /*c60e0*/  IMAD.WIDE.U32 R44, R46, -0x45f6b800, RZ ;  /* 0xba0948002e2c7825 */ /* 0x000fc800078e00ff */
[C---:B------:R-:W-:Y:S01]  /*c60f0*/  IMAD.WIDE.U32.X R52, R95.reuse, 0x170b5d44, R52, P4 ;  /* 0x170b5d445f347825 */ /* 0x040fe200020e0434 */
[----:B------:R-:W-:Y:S02]  /*c6100*/  IADD3 RZ, P4, PT, R66, R49, RZ ;  /* 0x0000003142ff7210 */ /* 0x000fe40007f9e0ff */
[----:B------:R-:W-:Y:S01]  /*c6110*/  IADD3 RZ, P5, PT, R60, R45, RZ ;  /* 0x0000002d3cff7210 */ /* 0x000fe20007fbe0ff */
[----:B------:R-:W-:Y:S02]  /*c6120*/  IMAD.MOV.U32 R64, RZ, RZ, R67 ;  /* 0x000000ffff407224 */ /* 0x000fe400078e0043 */
[----:B------:R-:W-:-:S04]  /*c6130*/  IMAD.WIDE.U32 R66, R95, 0x6ca1493b, RZ ;  /* 0x6ca1493b5f427825 */ /* 0x000fc800078e00ff */
[----:B------:R-:W-:Y:S02]  /*c6140*/  IMAD.MOV.U32 R56, RZ, RZ, R61 ;  /* 0x000000ffff387224 */ /* 0x000fe400078e003d */
[----:B------:R-:W-:Y:S02]  /*c6150*/  IMAD R83, R46, -0x39c4fa40, R66 ;  /* 0xc63b05c02e537824 */ /* 0x000fe400078e0242 */
[----:B------:R-:W-:-:S04]  /*c6160*/  IMAD.WIDE.U32.X R56, R95, 0x1ef3622f, R56, P5 ;  /* 0x1ef3622f5f387825 */ /* 0x000fc800028e0438 */
[----:B------:R-:W-:-:S04]  /*c6170*/  IMAD.WIDE.U32 R66, P5, R46, -0x39c4fa40, R66 ;  /* 0xc63b05c02e427825 */ /* 0x000fc800078a0042 */
[----:B------:R-:W-:-:S04]  /*c6180*/  IMAD.WIDE.U32 R72, R95, 0x17c510ea, RZ ;  /* 0x17c510ea5f487825 */ /* 0x000fc800078e00ff */
[----:B------:R-:W-:Y:S01]  /*c6190*/  IMAD.X R71, RZ, RZ, RZ, P5 ;  /* 0x000000ffff477224 */ /* 0x000fe200028e06ff */
[----:B------:R-:W-:Y:S01]  /*c61a0*/  IADD3.X R113, P5, PT, RZ, RZ, RZ, P3, !PT ;  /* 0x000000ffff717210 */ /* 0x000fe20001fbe4ff */
[----:B------:R-:W-:Y:S01]  /*c61b0*/  IMAD R85, R46, 0x1ae3a46, R72 ;  /* 0x01ae3a462e557824 */ /* 0x000fe200078e0248 */
[----:B------:R-:W-:Y:S01]  /*c61c0*/  IADD3 RZ, P3, PT, R20, R14, RZ ;  /* 0x0000000e14ff7210 */ /* 0x000fe20007f7e0ff */
[----:B------:R-:W-:-:S03]  /*c61d0*/  IMAD.WIDE.U32.X R64, R95, 0x1a22d9f3, R64, P4 ;  /* 0x1a22d9f35f407825 */ /* 0x000fc600020e0440 */
[----:B------:R-:W-:Y:S01]  /*c61e0*/  IADD3.X RZ, P3, PT, R21, R117, RZ, P3, !PT ;  /* 0x0000007515ff7210 */ /* 0x000fe20001f7e4ff */
[----:B------:R-:W-:-:S04]  /*c61f0*/  IMAD.WIDE.U32 R72, P4, R46, 0x1ae3a46, R72 ;  /* 0x01ae3a462e487825 */ /* 0x000fc80007880048 */
[----:B------:R-:W-:Y:S01]  /*c6200*/  IMAD.MOV.U32 R70, RZ, RZ, R67 ;  /* 0x000000ffff467224 */ /* 0x000fe200078e0043 */
[----:B------:R-:W-:Y:S01]  /*c6210*/  IADD3.X R67, P2, PT, RZ, R62, RZ, P2, !PT ;  /* 0x0000003eff437210 */ /* 0x000fe2000175e4ff */
[----:B------:R-:W-:Y:S02]  /*c6220*/  IMAD.X R115, RZ, RZ, RZ, P5 ;  /* 0x000000ffff737224 */ /* 0x000fe400028e06ff */
[----:B------:R-:W-:Y:S01]  /*c6230*/  IMAD.MOV.U32 R68, RZ, RZ, R73 ;  /* 0x000000ffff447224 */ /* 0x000fe200078e0049 */
[----:B------:R-:W-:Y:S01]  /*c6240*/  IADD3.X R73, P3, PT, R113, R80, RZ, P3, !PT ;  /* 0x0000005071497210 */ /* 0x000fe20001f7e4ff */
[----:B------:R-:W-:Y:S01]  /*c6250*/  IMAD.WIDE.U32 R14, R46, 0x17c510ea, RZ ;  /* 0x17c510ea2e0e7825 */ /* 0x000fe200078e00ff */
[----:B------:R-:W-:Y:S02]  /*c6260*/  IADD3.X R62, P2, PT, RZ, R63, RZ, P2, !PT ;  /* 0x0000003fff3e7210 */ /* 0x000fe4000175e4ff */
[----:B------:R-:W-:Y:S01]  /*c6270*/  IADD3.X R80, P3, PT, R115, R81, RZ, P3, !PT ;  /* 0x0000005173507210 */ /* 0x000fe20001f7e4ff */
[----:B------:R-:W-:Y:S01]  /*c6280*/  IMAD.WIDE.U32 R50, R18, -0x45f6b800, R50 ;  /* 0xba09480012327825 */ /* 0x000fe200078e0032 */
[----:B------:R-:W-:-:S02]  /*c6290*/  IADD3 RZ, P5, PT, R72, R15, RZ ;  /* 0x0000000f48ff7210 */ /* 0x000fc40007fbe0ff */
[----:B------:R-:W-:Y:S01]  /*c62a0*/  IADD3.X R88, P3, PT, R73, R88, RZ, P3, !PT ;  /* 0x0000005849587210 */ /* 0x000fe20001f7e4ff */
[----:B------:R-:W-:Y:S01]  /*c62b0*/  IMAD.IADD R103, R51, 0x1, R103 ;  /* 0x0000000133677824 */ /* 0x000fe200078e0267 */
[----:B------:R-:W-:Y:S01]  /*c62c0*/  IADD3.X R50, P2, PT, R67, R50, RZ, P2, !PT ;  /* 0x0000003243327210 */ /* 0x000fe2000175e4ff */
[----:B------:R-:W-:-:S03]  /*c62d0*/  IMAD.WIDE.U32 R60, R46, 0x6ca1493b, RZ ;  /* 0x6ca1493b2e3c7825 */ /* 0x000fc600078e00ff */
[----:B------:R-:W-:Y:S01]  /*c62e0*/  IADD3.X R51, P2, PT, R62, R103, RZ, P2, !PT ;  /* 0x000000673e337210 */ /* 0x000fe2000175e4ff */
[----:B------:R-:W-:Y:S01]  /*c62f0*/  IMAD.X R69, RZ, RZ, RZ, P4 ;  /* 0x000000ffff457224 */ /* 0x000fe200020e06ff */
[----:B------:R-:W-:Y:S01]  /*c6300*/  IADD3 RZ, P4, PT, R66, R61, RZ ;  /* 0x0000003d42ff7210 */ /* 0x000fe20007f9e0ff */
[----:B------:R-:W-:Y:S02]  /*c6310*/  IMAD.IADD R145, R89, 0x1, R145 ;  /* 0x0000000159917824 */ /* 0x000fe400078e0291 */
[----:B------:R-:W-:-:S03]  /*c6320*/  IMAD.WIDE.U32.X R68, R95, 0x1ae3a46, R68, P5 ;  /* 0x01ae3a465f447825 */ /* 0x000fc600028e0444 */
[----:B------:R-:W-:Y:S01]  /*c6330*/  IADD3.X R89, P5, PT, R80, R145, RZ, P3, !PT ;  /* 0x0000009150597210 */ /* 0x000fe20001fbe4ff */
[----:B------:R-:W-:Y:S01]  /*c6340*/  IMAD.WIDE.U32.X R70, R95, -0x39c4fa40, R70, P4 ;  /* 0xc63b05c05f467825 */ /* 0x000fe200020e0446 */
[----:B------:R-:W-:Y:S02]  /*c6350*/  IADD3.X R63, P3, PT, RZ, RZ, RZ, P2, !PT ;  /* 0x000000ffff3f7210 */ /* 0x000fe4000177e4ff */
[----:B------:R-:W-:Y:S01]  /*c6360*/  IADD3.X R73, P2, PT, RZ, RZ, RZ, P5, !PT ;  /* 0x000000ffff497210 */ /* 0x000fe20002f5e4ff */
[----:B------:R-:W-:Y:S01]  /*c6370*/  IMAD.IADD R43, R97, 0x1, R43 ;  /* 0x00000001612b7824 */ /* 0x000fe200078e022b */
[----:B------:R-:W-:Y:S01]  /*c6380*/  IADD3 RZ, P4, PT, R50, R42, RZ ;  /* 0x0000002a32ff7210 */ /* 0x000fe20007f9e0ff */
[----:B------:R-:W-:Y:S01]  /*c6390*/  IMAD.X R67, RZ, RZ, RZ, P3 ;  /* 0x000000ffff437224 */ /* 0x000fe200018e06ff */
[----:B------:R-:W-:Y:S01]  /*c63a0*/  IADD3.X R81, P3, PT, R92, R19, RZ, P0, !PT ;  /* 0x000000135c517210 */ /* 0x000fe2000077e4ff */
[----:B------:R-:W-:Y:S01]  /*c63b0*/  IMAD.WIDE.U32 R54, R143, R22, R54 ;  /* 0x000000168f367225 */ /* 0x000fe200078e0036 */
[----:B------:R-:W-:-:S02]  /*c63c0*/  IADD3.X RZ, P4, PT, R51, R43, RZ, P4, !PT ;  /* 0x0000002b33ff7210 */ /* 0x000fc4000279e4ff */
[----:B------:R-:W-:Y:S01]  /*c63d0*/  IADD3.X R72, P5, PT, RZ, RZ, RZ, P0, !PT ;  /* 0x000000ffff487210 */ /* 0x000fe200007be4ff */
[----:B------:R-:W-:Y:S01]  /*c63e0*/  IMAD.X R19, RZ, RZ, RZ, P2 ;  /* 0x000000ffff137224 */ /* 0x000fe200010e06ff */
[----:B------:R-:W-:Y:S01]  /*c63f0*/  IADD3 RZ, P2, PT, R88, R86, RZ ;  /* 0x0000005658ff7210 */ /* 0x000fe20007f5e0ff */
[----:B------:R-:W-:Y:S01]  /*c6400*/  IMAD.IADD R105, R55, 0x1, R105 ;  /* 0x0000000137697824 */ /* 0x000fe200078e0269 */
[----:B------:R-:W-:Y:S01]  /*c6410*/  IADD3.X R43, P4, PT, R63, R52, RZ, P4, !PT ;  /* 0x000000343f2b7210 */ /* 0x000fe2000279e4ff */
[----:B------:R-:W-:Y:S01]  /*c6420*/  IMAD.WIDE.U32 R20, R18, 0xf5138f, R20 ;  /* 0x00f5138f12147825 */ /* 0x000fe200078e0014 */
[----:B------:R-:W-:Y:S02]  /*c6430*/  IADD3.X RZ, P2, PT, R89, R87, RZ, P2, !PT ;  /* 0x0000005759ff7210 */ /* 0x000fe4000175e4ff */
[----:B------:R-:W-:Y:S01]  /*c6440*/  SHF.L.W.U32.HI R99, R99, 0x1, R54 ;  /* 0x0000000163637819 */ /* 0x000fe20000010e36 */
[----:B------:R-:W-:Y:S01]  /*c6450*/  IMAD.WIDE.U32 R50, R46, 0x30000000, R50 ;  /* 0x300000002e327825 */ /* 0x000fe200078e0032 */
[----:B------:R-:W-:-:S02]  /*c6460*/  SHF.L.W.U32.HI R55, R54, 0x1, R105 ;  /* 0x0000000136377819 */ /* 0x000fc40000010e69 */
        /* <DEDUP_REMOVED lines=8> */
[----:B------:R-:W-:Y:S02]  /*c64f0*/  IADD3.X R66, P1, PT, R99, R76, RZ, P1, !PT ;  /* 0x0000004c63427210 */ /* 0x000fe40000f3e4ff */
[----:B------:R-:W-:Y:S01]  /*c6500*/  IADD3.X R58, P2, PT, R19, R59, RZ, P2, !PT ;  /* 0x0000003b133a7210 */ /* 0x000fe2000175e4ff */
[----:B------:R-:W-:Y:S01]  /*c6510*/  IMAD.IADD R51, R111, 0x1, R91 ;  /* 0x000000016f337824 */ /* 0x000fe200078e025b */
[----:B------:R-:W-:Y:S01]  /*c6520*/  IADD3.X R72, P3, PT, RZ, R72, RZ, P3, !PT ;  /* 0x00000048ff487210 */ /* 0x000fe20001f7e4ff */
[----:B------:R-:W-:Y:S01]  /*c6530*/  IMAD.IADD R49, R75, 0x1, R49 ;  /* 0x000000014b317824 */ /* 0x000fe200078e0231 */
[----:B------:R-:W-:Y:S01]  /*c6540*/  IADD3.X R43, P4, PT, R52, R107, RZ, P4, !PT ;  /* 0x0000006b342b7210 */ /* 0x000fe2000279e4ff */
[----:B------:R-:W-:Y:S01]  /*c6550*/  IMAD.IADD R15, R85, 0x1, R15 ;  /* 0x00000001550f7824 */ /* 0x000fe200078e020f */
[----:B------:R-:W-:Y:S01]  /*c6560*/  IADD3.X R76, P1, PT, R55, R77, RZ, P1, !PT ;  /* 0x0000004d374c7210 */ /* 0x000fe20000f3e4ff */
[----:B------:R-:W-:Y:S01]  /*c6570*/  IMAD R77, R50, -0x7af74001, -R97 ;  /* 0x8508bfff324d7824 */ /* 0x000fe200078e0a61 */
[----:B------:R-:W-:-:S02]  /*c6580*/  IADD3.X R54, P2, PT, R54, R81, RZ, P2, !PT ;  /* 0x0000005136367210 */ /* 0x000fc4000175e4ff */
[----:B------:R-:W-:Y:S01]  /*c6590*/  IADD3 RZ, P0, PT, R42, R44, RZ ;  /* 0x0000002c2aff7210 */ /* 0x000fe20007f1e0ff */
[----:B------:R-:W-:Y:S01]  /*c65a0*/  IMAD.WIDE.U32 R44, R20, 0x1, RZ ;  /* 0x00000001142c7825 */ /* 0x000fe200078e00ff */
[----:B------:R-:W-:Y:S02]  /*c65b0*/  IADD3.X R36, PT, PT, RZ, RZ, RZ, P3, P5 ;  /* 0x000000ffff247210 */ /* 0x000fe40001fea4ff */
[----:B------:R-:W-:Y:S01]  /*c65c0*/  IADD3.X R19, P5, PT, RZ, RZ, RZ, P4, !PT ;  /* 0x000000ffff137210 */ /* 0x000fe200027be4ff */
[----:B------:R-:W-:Y:S01]  /*c65d0*/  IMAD.IADD R77, R21, 0x1, R77 ;  /* 0x00000001154d7824 */ /* 0x000fe200078e024d */
[----:B------:R-:W-:Y:S02]  /*c65e0*/  IADD3 RZ, P3, PT, R54, R90, RZ ;  /* 0x0000005a36ff7210 */ /* 0x000fe40007f7e0ff */
[----:B------:R-:W-:Y:S01]  /*c65f0*/  IADD3.X R55, P4, PT, R58, R53, RZ, P2, !PT ;  /* 0x000000353a377210 */ /* 0x000fe2000179e4ff */
[----:B------:R-:W-:Y:S01]  /*c6600*/  IMAD.X R59, RZ, RZ, RZ, P5 ;  /* 0x000000ffff3b7224 */ /* 0x000fe200028e06ff */
[----:B------:R-:W-:Y:S01]  /*c6610*/  IADD3 RZ, P2, PT, R50, R44, RZ ;  /* 0x0000002c32ff7210 */ /* 0x000fe20007f5e0ff */
[----:B------:R-:W-:Y:S01]  /*c6620*/  IMAD.WIDE.U32 R52, R18, 0x6ca1493b, R88 ;  /* 0x6ca1493b12347825 */ /* 0x000fe200078e0058 */
[----:B------:R-:W-:-:S02]  /*c6630*/  IADD3.X RZ, P3, PT, R55, R51, RZ, P3, !PT ;  /* 0x0000003337ff7210 */ /* 0x000fc40001f7e4ff */
[----:B------:R-:W-:Y:S01]  /*c6640*/  IADD3.X RZ, P0, PT, R43, R63, RZ, P0, !PT ;  /* 0x0000003f2bff7210 */ /* 0x000fe2000071e4ff */
[----:B------:R-:W-:Y:S01]  /*c6650*/  IMAD.WIDE.U32 R50, R77, 0x1, RZ ;  /* 0x000000014d327825 */ /* 0x000fe200078e00ff */
[----:B------:R-:W-:Y:S02]  /*c6660*/  IADD3.X R101, P4, PT, RZ, RZ, RZ, P4, !PT ;  /* 0x000000ffff657210 */ /* 0x000fe4000279e4ff */
[----:B------:R-:W-:Y:S01]  /*c6670*/  IADD3.X R21, P5, PT, R19, R56, RZ, P0, !PT ;  /* 0x0000003813157210 */ /* 0x000fe200007be4ff */
[----:B------:R-:W-:Y:S01]  /*c6680*/  IMAD R44, R20, -0x7af74000, R50 ;  /* 0x8508c000142c7824 */ /* 0x000fe200078e0232 */
[----:B------:R-:W-:Y:S01]  /*c6690*/  IADD3.X R101, P3, PT, R101, R16, RZ, P3, !PT ;  /* 0x0000001065657210 */ /* 0x000fe20001f7e4ff */
[----:B------:R-:W-:Y:S01]  /*c66a0*/  IMAD.WIDE.U32 R18, R18, 0x17c510ea, R54 ;  /* 0x17c510ea12127825 */ /* 0x000fe200078e0036 */
[----:B------:R-:W-:Y:S02]  /*c66b0*/  SHF.L.W.U32.HI R105, R105, 0x1, R78 ;  /* 0x0000000169697819 */ /* 0x000fe40000010e4e */
[----:B------:R-:W-:Y:S01]  /*c66c0*/  SHF.L.W.U32.HI R78, R78, 0x1, R79 ;  /* 0x000000014e4e7819 */ /* 0x000fe20000010e4f */
[----:B------:R-:W-:-:S04]  /*c66d0*/  IMAD.WIDE.U32 R50, P0, R20, -0x7af74000, R50 ;  /* 0x8508c00014327825 */ /* 0x000fc80007800032 */
[----:B------:R-:W-:-:S04]  /*c66e0*/  IMAD.WIDE.U32 R54, R77, 0x30000000, RZ ;  /* 0x300000004d367825 */ /* 0x000fc800078e00ff */
[----:B------:R-:W-:Y:S01]  /*c66f0*/  IMAD.X R99, RZ, RZ, RZ, P4 ;  /* 0x000000ffff637224 */ /* 0x000fe200020e06ff */
[----:B------:R-:W-:Y:S01]  /*c6700*/  IADD3.X R62, P4, PT, R59, R57, RZ, P5, !PT ;  /* 0x000000393b3e7210 */ /* 0x000fe20002f9e4ff */
[C---:B------:R-:W-:Y:S01]  /*c6710*/  IMAD.IADD R56, R45.reuse, 0x1, R44 ;  /* 0x000000012d387824 */ /* 0x040fe200078e022c */
[----:B------:R-:W-:Y:S01]  /*c6720*/  IADD3 RZ, P5, PT, R45, R50, RZ ;  /* 0x000000322dff7210 */ /* 0x000fe20007fbe0ff */
[----:B------:R-:W-:Y:S01]  /*c6730*/  IMAD.X R57, RZ, RZ, RZ, P0 ;  /* 0x000000ffff397224 */ /* 0x000fe200000e06ff */
[----:B------:R-:W-:Y:S01]  /*c6740*/  IADD3.X R52, P4, PT, R21, R52, RZ, P4, !PT ;  /* 0x0000003415347210 */ /* 0x000fe2000279e4ff */
[C-C-:B------:R-:W-:Y:S01]  /*c6750*/  IMAD R89, R20.reuse, 0x170b5d44, R54.reuse ;  /* 0x170b5d4414597824 */ /* 0x140fe200078e0236 */
[----:B------:R-:W-:Y:S01]  /*c6760*/  IADD3.X RZ, P2, PT, R97, R56, RZ, P2, !PT ;  /* 0x0000003861ff7210 */ /* 0x000fe2000175e4ff */
[----:B------:R-:W-:Y:S01]  /*c6770*/  IMAD.WIDE.U32 R44, P0, R20, 0x170b5d44, R54 ;  /* 0x170b5d44142c7825 */ /* 0x000fe20007800036 */
[----:B------:R-:W-:-:S03]  /*c6780*/  IADD3.X R99, P3, PT, R99, R17, RZ, P3, !PT ;  /* 0x0000001163637210 */ /* 0x000fc60001f7e4ff */
[----:B------:R-:W-:Y:S01]  /*c6790*/  IMAD.WIDE.U32 R54, R20, 0x30000000, RZ ;  /* 0x3000000014367825 */ /* 0x000fe200078e00ff */
[----:B------:R-:W-:Y:S02]  /*c67a0*/  MOV R58, R45 ;  /* 0x0000002d003a7202 */ /* 0x000fe40000000f00 */
[----:B------:R-:W-:Y:S01]  /*c67b0*/  IADD3.X R101, P3, PT, R101, R72, RZ, P3, !PT ;  /* 0x0000004865657210 */ /* 0x000fe20001f7e4ff */
[----:B------:R-:W-:Y:S02]  /*c67c0*/  IMAD.IADD R109, R53, 0x1, R109 ;  /* 0x00000001356d7824 */ /* 0x000fe400078e026d */
[----:B------:R-:W-:Y:S01]  /*c67d0*/  IMAD.X R59, RZ, RZ, RZ, P0 ;  /* 0x000000ffff3b7224 */ /* 0x000fe200000e06ff */
[----:B------:R-:W-:Y:S01]  /*c67e0*/  IADD3 RZ, P0, PT, R44, R55, RZ ;  /* 0x000000372cff7210 */ /* 0x000fe20007f1e0ff */
[----:B------:R-:W-:Y:S01]  /*c67f0*/  IMAD.MOV.U32 R56, RZ, RZ, R51 ;  /* 0x000000ffff387224 */ /* 0x000fe200078e0033 */
[----:B------:R-:W-:Y:S01]  /*c6800*/  IADD3.X R53, P4, PT, R62, R109, RZ, P4, !PT ;  /* 0x0000006d3e357210 */ /* 0x000fe2000279e4ff */
[----:B------:R-:W-:Y:S01]  /*c6810*/  IMAD.WIDE.U32 R16, R77, -0x45f6b800, RZ ;  /* 0xba0948004d107825 */ /* 0x000fe200078e00ff */
[----:B------:R-:W-:-:S02]  /*c6820*/  IADD3.X R36, P3, PT, R99, R36, RZ, P3, !PT ;  /* 0x0000002463247210 */ /* 0x000fc40001f7e4ff */
[----:B------:R-:W-:Y:S01]  /*c6830*/  IADD3.X R81, P4, PT, RZ, RZ, RZ, P4, !PT ;  /* 0x000000ffff517210 */ /* 0x000fe2000279e4ff */
[----:B------:R-:W-:Y:S01]  /*c6840*/  IMAD.WIDE.U32.X R50, R77, 0x170b5d44, R58, P0 ;  /* 0x170b5d444d327825 */ /* 0x000fe200000e043a */
[----:B------:R-:W-:-:S03]  /*c6850*/  IADD3 RZ, P0, PT, R52, R48, RZ ;  /* 0x0000003034ff7210 */ /* 0x000fc60007f1e0ff */
[----:B------:R-:W-:Y:S01]  /*c6860*/  IMAD.WIDE.U32.X R56, R77, -0x7af74000, R56, P5 ;  /* 0x8508c0004d387825 */ /* 0x000fe200028e0438 */
[----:B------:R-:W-:-:S03]  /*c6870*/  IADD3.X RZ, P0, PT, R53, R49, RZ, P0, !PT ;  /* 0x0000003135ff7210 */ /* 0x000fc6000071e4ff */
[C-C-:B------:R-:W-:Y:S01]  /*c6880*/  IMAD R67, R20.reuse, 0x1ef3622f, R16.reuse ;  /* 0x1ef3622f14437824 */ /* 0x140fe200078e0210 */
[----:B------:R-:W-:Y:S01]  /*c6890*/  IADD3.X R73, P2, PT, RZ, R56, RZ, P2, !PT ;  /* 0x00000038ff497210 */ /* 0x000fe2000175e4ff */
[----:B------:R-:W-:Y:S01]  /*c68a0*/  IMAD.WIDE.U32 R16, P5, R20, 0x1ef3622f, R16 ;  /* 0x1ef3622f14107825 */ /* 0x000fe200078a0010 */
[----:B------:R-:W-:Y:S02]  /*c68b0*/  IADD3.X R81, P0, PT, R81, R64, RZ, P0, !PT ;  /* 0x0000004051517210 */ /* 0x000fe4000071e4ff */
[----:B------:R-:W-:Y:S01]  /*c68c0*/  IADD3.X R57, P2, PT, RZ, R57, RZ, P2, !PT ;  /* 0x00000039ff397210 */ /* 0x000fe2000175e4ff */
[----:B------:R-:W-:-:S04]  /*c68d0*/  IMAD.WIDE.U32 R58, R77, 0xf5138f, RZ ;  /* 0x00f5138f4d3a7825 */ /* 0x000fc800078e00ff */
[----:B------:R-:W-:-:S04]  /*c68e0*/  IMAD.WIDE.U32 R44, R20, -0x45f6b800, RZ ;  /* 0xba094800142c7825 */ /* 0x000fc800078e00ff */
[----:B------:R-:W-:Y:S01]  /*c68f0*/  IMAD.X R87, RZ, RZ, RZ, P4 ;  /* 0x000000ffff577224 */ /* 0x000fe200020e06ff */
[----:B------:R-:W-:Y:S01]  /*c6900*/  IADD3 RZ, P4, PT, R16, R45, RZ ;  /* 0x0000002d10ff7210 */ /* 0x000fe20007f9e0ff */
[----:B------:R-:W-:Y:S02]  /*c6910*/  IMAD.X R63, RZ, RZ, RZ, P5 ;  /* 0x000000ffff3f7224 */ /* 0x000fe400028e06ff */
[----:B------:R-:W-:Y:S01]  /*c6920*/  IMAD R21, R20, 0x1a22d9f3, R58 ;  /* 0x1a22d9f314157824 */ /* 0x000fe200078e023a */
[----:B------:R-:W-:Y:S01]  /*c6930*/  IADD3.X R64, P0, PT, R87, R65, RZ, P0, !PT ;  /* 0x0000004157407210 */ /* 0x000fe2000071e4ff */
[----:B------:R-:W-:Y:S02]  /*c6940*/  IMAD.MOV.U32 R62, RZ, RZ, R17 ;  /* 0x000000ffff3e7224 */ /* 0x000fe400078e0011 */
[----:B------:R-:W-:-:S04]  /*c6950*/  IMAD.WIDE.U32 R42, R46, -0x45f6b800, R42 ;  /* 0xba0948002e2a7825 */ /* 0x000fc800078e002a */
[----:B------:R-:W-:Y:S01]  /*c6960*/  IMAD.WIDE.U32 R58, P5, R20, 0x1a22d9f3, R58 ;  /* 0x1a22d9f3143a7825 */ /* 0x000fe200078a003a */
[----:B------:R-:W-:-:S03]  /*c6970*/  IADD3.X R56, P2, PT, R73, R42, RZ, P2, !PT ;  /* 0x0000002a49387210 */ /* 0x000fc6000175e4ff */
[----:B------:R-:W-:-:S04]  /*c6980*/  IMAD.WIDE.U32 R16, R20, 0xf5138f, RZ ;  /* 0x00f5138f14107825 */ /* 0x000fc800078e00ff */
[----:B------:R-:W-:Y:S02]  /*c6990*/  IMAD.IADD R72, R43, 0x1, R93 ;  /* 0x000000012b487824 */ /* 0x000fe400078e025d */
[----:B------:R-:W-:Y:S01]  /*c69a0*/  IMAD.X R49, RZ, RZ, RZ, P5 ;  /* 0x000000ffff317224 */ /* 0x000fe200028e06ff */
[----:B------:R-:W-:Y:S01]  /*c69b0*/  IADD3 RZ, P5, PT, R58, R17, RZ ;  /* 0x000000113aff7210 */ /* 0x000fe20007fbe0ff */
[----:B------:R-:W-:Y:S01]  /*c69c0*/  IMAD.IADD R111, R19, 0x1, R111 ;  /* 0x00000001136f7824 */ /* 0x000fe200078e026f */
[----:B------:R-:W-:Y:S01]  /*c69d0*/  IADD3.X R58, P0, PT, R81, R18, RZ, P0, !PT ;  /* 0x00000012513a7210 */ /* 0x000fe2000071e4ff */
[----:B------:R-:W-:Y:S01]  /*c69e0*/  IMAD.WIDE.U32 R42, R77, 0x6ca1493b, RZ ;  /* 0x6ca1493b4d2a7825 */ /* 0x000fe200078e00ff */
[----:B------:R-:W-:-:S03]  /*c69f0*/  IADD3.X R57, P2, PT, R57, R72, RZ, P2, !PT ;  /* 0x0000004839397210 */ /* 0x000fc6000175e4ff */
[----:B------:R-:W-:Y:S01]  /*c6a00*/  IMAD.MOV.U32 R48, RZ, RZ, R59 ;  /* 0x000000ffff307224 */ /* 0x000fe200078e003b */
[----:B------:R-:W-:Y:S01]  /*c6a10*/  IADD3.X R59, P0, PT, R64, R111, RZ, P0, !PT ;  /* 0x0000006f403b7210 */ /* 0x000fe2000071e4ff */
[C---:B------:R-:W-:Y:S01]  /*c6a20*/  IMAD.WIDE.U32.X R62, R77.reuse, 0x1ef3622f, R62, P4 ;  /* 0x1ef3622f4d3e7825 */ /* 0x040fe200020e043e */
[----:B------:R-:W-:Y:S02]  /*c6a30*/  IADD3.X R93, P2, PT, RZ, RZ, RZ, P2, !PT ;  /* 0x000000ffff5d7210 */ /* 0x000fe4000175e4ff */
[----:B------:R-:W-:Y:S01]  /*c6a40*/  IADD3.X R97, P0, PT, RZ, RZ, RZ, P0, !PT ;  /* 0x000000ffff617210 */ /* 0x000fe2000071e4ff */
[C-C-:B------:R-:W-:Y:S02]  /*c6a50*/  IMAD R73, R20.reuse, -0x39c4fa40, R42.reuse ;  /* 0xc63b05c014497824 */ /* 0x140fe400078e022a */
[----:B------:R-:W-:Y:S01]  /*c6a60*/  IMAD.WIDE.U32 R18, P4, R20, -0x39c4fa40, R42 ;  /* 0xc63b05c014127825 */ /* 0x000fe2000788002a */
[----:B------:R-:W-:Y:S02]  /*c6a70*/  IADD3.X R99, PT, PT, RZ, RZ, RZ, P0, !PT ;  /* 0x000000ffff637210 */ /* 0x000fe400007fe4ff */
[----:B------:R-:W-:Y:S01]  /*c6a80*/  IADD3 RZ, P0, PT, R56, R54, RZ ;  /* 0x0000003638ff7210 */ /* 0x000fe20007f1e0ff */
[----:B------:R-:W-:-:S04]  /*c6a90*/  IMAD.WIDE.U32 R90, R77, 0x17c510ea, RZ ;  /* 0x17c510ea4d5a7825 */ /* 0x000fc800078e00ff */
[----:B------:R-:W-:-:S04]  /*c6aa0*/  IMAD.WIDE.U32 R42, R20, 0x6ca1493b, RZ ;  /* 0x6ca1493b142a7825 */ /* 0x000fc800078e00ff */
[----:B------:R-:W-:Y:S02]  /*c6ab0*/  IMAD.X R81, RZ, RZ, RZ, P4 ;  /* 0x000000ffff517224 */ /* 0x000fe400020e06ff */
[--C-:B------:R-:W-:Y:S02]  /*c6ac0*/  IMAD R65, R20, 0x1ae3a46, R90.reuse ;  /* 0x01ae3a4614417824 */ /* 0x100fe400078e025a */
[----:B------:R-:W-:Y:S01]  /*c6ad0*/  IMAD.X R95, RZ, RZ, RZ, P2 ;  /* 0x000000ffff5f7224 */ /* 0x000fe200010e06ff */
[----:B------:R-:W-:Y:S01]  /*c6ae0*/  IADD3 RZ, P2, PT, R18, R43, RZ ;  /* 0x0000002b12ff7210 */ /* 0x000fe20007f5e0ff */
[----:B------:R-:W-:-:S04]  /*c6af0*/  IMAD.WIDE.U32 R90, P4, R20, 0x1ae3a46, R90 ;  /* 0x01ae3a46145a7825 */ /* 0x000fc8000788005a */
[----:B------:R-:W-:Y:S02]  /*c6b00*/  IMAD.MOV.U32 R80, RZ, RZ, R19 ;  /* 0x000000ffff507224 */ /* 0x000fe400078e0013 */
[----:B------:R-:W-:Y:S02]  /*c6b10*/  IMAD.IADD R103, R89, 0x1, R55 ;  /* 0x0000000159677824 */ /* 0x000fe400078e0237 */
[----:B------:R-:W-:-:S03]  /*c6b20*/  IMAD.WIDE.U32 R18, R20, 0x17c510ea, RZ ;  /* 0x17c510ea14127825 */ /* 0x000fc600078e00ff */
[----:B------:R-:W-:Y:S01]  /*c6b30*/  IADD3.X RZ, P0, PT, R57, R103, RZ, P0, !PT ;  /* 0x0000006739ff7210 */ /* 0x000fe2000071e4ff */
[----:B------:R-:W-:Y:S02]  /*c6b40*/  IMAD.MOV.U32 R86, RZ, RZ, R91 ;  /* 0x000000ffff567224 */ /* 0x000fe400078e005b */
[----:B------:R-:W-:Y:S01]  /*c6b50*/  IMAD.WIDE.U32.X R54, R77, 0x1a22d9f3, R48, P5 ;  /* 0x1a22d9f34d367825 */ /* 0x000fe200028e0430 */
[----:B------:R-:W-:-:S03]  /*c6b60*/  IADD3.X R64, P5, PT, R101, R74, RZ, P3, !PT ;  /* 0x0000004a65407210 */ /* 0x000fc60001fbe4ff */
[----:B------:R-:W-:Y:S01]  /*c6b70*/  IMAD.X R87, RZ, RZ, RZ, P4 ;  /* 0x000000ffff577224 */ /* 0x000fe200020e06ff */
[----:B------:R-:W-:Y:S01]  /*c6b80*/  IADD3 RZ, P4, PT, R90, R19, RZ ;  /* 0x000000135aff7210 */ /* 0x000fe20007f9e0ff */
[----:B------:R-:W-:Y:S02]  /*c6b90*/  IMAD.IADD R91, R83, 0x1, R61 ;  /* 0x00000001535b7824 */ /* 0x000fe400078e023d */
[----:B------:R-:W-:Y:S01]  /*c6ba0*/  IMAD.WIDE.U32.X R48, R77, -0x39c4fa40, R80, P2 ;  /* 0xc63b05c04d307825 */ /* 0x000fe200010e0450 */
[----:B------:R-:W-:Y:S02]  /*c6bb0*/  IADD3 RZ, P2, PT, R58, R60, RZ ;  /* 0x0000003c3aff7210 */ /* 0x000fe40007f5e0ff */
[----:B------:R-:W-:Y:S01]  /*c6bc0*/  IADD3.X R81, P0, PT, R93, R50, RZ, P0, !PT ;  /* 0x000000325d517210 */ /* 0x000fe2000071e4ff */
[----:B------:R-:W-:Y:S01]  /*c6bd0*/  IMAD.WIDE.U32 R60, R46, 0xf5138f, R52 ;  /* 0x00f5138f2e3c7825 */ /* 0x000fe200078e0034 */
[----:B------:R-:W-:Y:S02]  /*c6be0*/  IADD3.X RZ, P2, PT, R59, R91, RZ, P2, !PT ;  /* 0x0000005b3bff7210 */ /* 0x000fe4000175e4ff */
[----:B------:R-:W-:Y:S01]  /*c6bf0*/  IADD3.X R51, P0, PT, R95, R51, RZ, P0, !PT ;  /* 0x000000335f337210 */ /* 0x000fe2000071e4ff */
[----:B------:R-:W-:Y:S01]  /*c6c00*/  IMAD.WIDE.U32.X R52, R77, 0x1ae3a46, R86, P4 ;  /* 0x01ae3a464d347825 */ /* 0x000fe200020e0456 */
[----:B------:R-:W-:-:S03]  /*c6c10*/  IADD3.X R77, P5, PT, R36, R47, RZ, P5, !PT ;  /* 0x0000002f244d7210 */ /* 0x000fc60002fbe4ff */
[----:B------:R-:W-:Y:S01]  /*c6c20*/  IMAD.IADD R36, R61, 0x1, R75 ;  /* 0x000000013d247824 */ /* 0x000fe200078e024b */
[----:B------:R-:W-:Y:S01]  /*c6c30*/  IADD3.X R61, P4, PT, R97, R70, RZ, P2, !PT ;  /* 0x00000046613d7210 */ /* 0x000fe2000179e4ff */
[----:B------:R-:W-:Y:S01]  /*c6c40*/  IMAD.WIDE.U32 R74, R20, 0x30000000, R56 ;  /* 0x30000000144a7825 */ /* 0x000fe200078e0038 */
[----:B------:R-:W-:Y:S02]  /*c6c50*/  IADD3.X R50, P2, PT, R81, R60, RZ, P0, !PT ;  /* 0x0000003c51327210 */ /* 0x000fe4000075e4ff */
[----:B------:R-:W-:Y:S01]  /*c6c60*/  IADD3.X R70, P0, PT, R99, R71, RZ, P4, !PT ;  /* 0x0000004763467210 */ /* 0x000fe2000271e4ff */
[----:B------:R-:W-:Y:S01]  /*c6c70*/  IMAD.IADD R89, R75, 0x1, R89 ;  /* 0x000000014b597824 */ /* 0x000fe200078e0259 */
[----:B------:R-:W-:Y:S01]  /*c6c80*/  IADD3.X R81, P4, PT, RZ, RZ, RZ, P3, !PT ;  /* 0x000000ffff517210 */ /* 0x000fe20001f9e4ff */
[----:B------:R-:W-:Y:S01]  /*c6c90*/  IMAD.IADD R91, R67, 0x1, R45 ;  /* 0x00000001435b7824 */ /* 0x000fe200078e022d */
[----:B------:R-:W-:Y:S01]  /*c6ca0*/  IADD3.X R51, P2, PT, R51, R36, RZ, P2, !PT ;  /* 0x0000002433337210 */ /* 0x000fe2000175e4ff */
[----:B------:R-:W-:Y:S01]  /*c6cb0*/  IMAD R75, R74, -0x7af74001, -R89 ;  /* 0x8508bfff4a4b7824 */ /* 0x000fe200078e0a59 */
[----:B------:R-:W-:Y:S01]  /*c6cc0*/  IADD3.X R81, P5, PT, RZ, R81, RZ, P5, !PT ;  /* 0x00000051ff517210 */ /* 0x000fe20002fbe4ff */
[----:B------:R-:W-:Y:S01]  /*c6cd0*/  IMAD.WIDE.U32 R58, R46, 0x6ca1493b, R58 ;  /* 0x6ca1493b2e3a7825 */ /* 0x000fe200078e003a */
[----:B------:R-:W-:-:S02]  /*c6ce0*/  IADD3 RZ, P3, PT, R50, R44, RZ ;  /* 0x0000002c32ff7210 */ /* 0x000fc40007f7e0ff */
[----:B------:R-:W-:Y:S01]  /*c6cf0*/  IADD3.X R60, P0, PT, R61, R64, RZ, P0, !PT ;  /* 0x000000403d3c7210 */ /* 0x000fe2000071e4ff */
[----:B------:R-:W-:Y:S01]  /*c6d00*/  IMAD.WIDE.U32 R44, R74, -0x1, RZ ;  /* 0xffffffff4a2c7825 */ /* 0x000fe200078e00ff */
[----:B------:R-:W-:Y:S02]  /*c6d10*/  IADD3.X R87, PT, PT, RZ, RZ, RZ, P5, P4 ;  /* 0x000000ffff577210 */ /* 0x000fe40002fe84ff */
[----:B------:R-:W-:Y:S01]  /*c6d20*/  IADD3.X R47, P4, PT, RZ, RZ, RZ, P2, !PT ;  /* 0x000000ffff2f7210 */ /* 0x000fe2000179e4ff */
[----:B------:R-:W-:Y:S01]  /*c6d30*/  IMAD.IADD R36, R45, 0x1, R75 ;  /* 0x000000012d247824 */ /* 0x000fe200078e024b */
[----:B------:R-:W-:Y:S01]  /*c6d40*/  IADD3 RZ, P2, PT, R60, R14, RZ ;  /* 0x0000000e3cff7210 */ /* 0x000fe20007f5e0ff */
[----:B------:R-:W-:Y:S01]  /*c6d50*/  IMAD.WIDE.U32 R56, R44, 0x1, RZ ;  /* 0x000000012c387825 */ /* 0x000fe200078e00ff */
[----:B------:R-:W-:Y:S02]  /*c6d60*/  IADD3.X R61, P0, PT, R70, R77, RZ, P0, !PT ;  /* 0x0000004d463d7210 */ /* 0x000fe4000071e4ff */
[----:B------:R-:W-:Y:S01]  /*c6d70*/  IADD3.X RZ, P5, PT, R51, R91, RZ, P3, !PT ;  /* 0x0000005b33ff7210 */ /* 0x000fe20001fbe4ff */
[----:B------:R-:W-:Y:S01]  /*c6d80*/  IMAD.X R71, RZ, RZ, RZ, P4 ;  /* 0x000000ffff477224 */ /* 0x000fe200020e06ff */
[----:B------:R-:W-:Y:S01]  /*c6d90*/  IADD3.X RZ, P3, PT, R61, R15, RZ, P2, !PT ;  /* 0x0000000f3dff7210 */ /* 0x000fe2000177e4ff */
[----:B------:R-:W-:Y:S01]  /*c6da0*/  IMAD.WIDE.U32 R14, R36, 0x1, RZ ;  /* 0x00000001240e7825 */ /* 0x000fe200078e00ff */
[----:B------:R-:W-:-:S02]  /*c6db0*/  IADD3 RZ, P4, PT, R74, R56, RZ ;  /* 0x000000384aff7210 */ /* 0x000fc40007f9e0ff */
[----:B------:R-:W-:Y:S01]  /*c6dc0*/  IADD3.X R75, P0, PT, RZ, RZ, RZ, P0, !PT ;  /* 0x000000ffff4b7210 */ /* 0x000fe2000071e4ff */
[----:B------:R-:W-:Y:S01]  /*c6dd0*/  IMAD R56, R44, -0x7af74000, R14 ;  /* 0x8508c0002c387824 */ /* 0x000fe200078e020e */
[----:B------:R-:W-:Y:S01]  /*c6de0*/  IADD3.X R45, P2, PT, R47, R62, RZ, P5, !PT ;  /* 0x0000003e2f2d7210 */ /* 0x000fe20002f5e4ff */
[----:B------:R-:W-:Y:S01]  /*c6df0*/  IMAD.WIDE.U32 R46, R46, 0x17c510ea, R60 ;  /* 0x17c510ea2e2e7825 */ /* 0x000fe200078e003c */
[----:B------:R-:W-:Y:S02]  /*c6e00*/  IADD3.X R64, P3, PT, R75, R68, RZ, P3, !PT ;  /* 0x000000444b407210 */ /* 0x000fe40001f7e4ff */
[----:B------:R-:W-:Y:S01]  /*c6e10*/  IADD3.X R62, P2, PT, R71, R63, RZ, P2, !PT ;  /* 0x0000003f473e7210 */ /* 0x000fe2000175e4ff */
[----:B------:R-:W-:Y:S02]  /*c6e20*/  IMAD.X R77, RZ, RZ, RZ, P0 ;  /* 0x000000ffff4d7224 */ /* 0x000fe400000e06ff */
[----:B------:R-:W-:Y:S01]  /*c6e30*/  IMAD.IADD R60, R57, 0x1, R56 ;  /* 0x00000001393c7824 */ /* 0x000fe200078e0238 */
[----:B------:R-:W-:Y:S01]  /*c6e40*/  IADD3.X R56, P2, PT, R45, R58, RZ, P2, !PT ;  /* 0x0000003a2d387210 */ /* 0x000fe2000175e4ff */
[----:B------:R-:W-:Y:S01]  /*c6e50*/  IMAD.WIDE.U32 R14, P0, R44, -0x7af74000, R14 ;  /* 0x8508c0002c0e7825 */ /* 0x000fe2000780000e */
[----:B------:R-:W-:-:S02]  /*c6e60*/  IADD3.X R68, P3, PT, R77, R69, RZ, P3, !PT ;  /* 0x000000454d447210 */ /* 0x000fc40001f7e4ff */
[----:B------:R-:W-:Y:S01]  /*c6e70*/  IADD3.X RZ, P4, PT, R89, R60, RZ, P4, !PT ;  /* 0x0000003c59ff7210 */ /* 0x000fe2000279e4ff */
[----:B------:R-:W-:Y:S01]  /*c6e80*/  IMAD.X R61, RZ, RZ, RZ, P0 ;  /* 0x000000ffff3d7224 */ /* 0x000fe200000e06ff */
[----:B------:R-:W-:Y:S01]  /*c6e90*/  IADD3 RZ, P5, PT, R57, R14, RZ ;  /* 0x0000000e39ff7210 */ /* 0x000fe20007fbe0ff */
[----:B------:R-:W-:Y:S01]  /*c6ea0*/  IMAD.IADD R83, R59, 0x1, R83 ;  /* 0x000000013b537824 */ /* 0x000fe200078e0253 */
[----:B------:R-:W-:Y:S01]  /*c6eb0*/  MOV R60, R15 ;  /* 0x0000000f003c7202 */ /* 0x000fe20000000f00 */
[----:B------:R-:W-:Y:S01]  /*c6ec0*/  IMAD.IADD R45, R21, 0x1, R17 ;  /* 0x00000001152d7824 */ /* 0x000fe200078e0211 */
[----:B------:R-:W-:Y:S01]  /*c6ed0*/  IADD3 RZ, P0, PT, R56, R16, RZ ;  /* 0x0000001038ff7210 */ /* 0x000fe20007f1e0ff */
[----:B------:R-:W-:Y:S01]  /*c6ee0*/  IMAD.WIDE.U32 R16, R36, 0x30000000, RZ ;  /* 0x3000000024107825 */ /* 0x000fe200078e00ff */
[----:B------:R-:W-:-:S03]  /*c6ef0*/  IADD3.X R57, P2, PT, R62, R83, RZ, P2, !PT ;  /* 0x000000533e397210 */ /* 0x000fc6000175e4ff */
[----:B------:R-:W-:Y:S01]  /*c6f00*/  IMAD.WIDE.U32.X R60, R36, -0x7af74000, R60, P5 ;  /* 0x8508c000243c7825 */ /* 0x000fe200028e043c */
[----:B------:R-:W-:Y:S02]  /*c6f10*/  IADD3.X RZ, P0, PT, R57, R45, RZ, P0, !PT ;  /* 0x0000002d39ff7210 */ /* 0x000fe4000071e4ff */
[----:B------:R-:W-:Y:S01]  /*c6f20*/  IADD3.X R69, P2, PT, RZ, RZ, RZ, P2, !PT ;  /* 0x000000ffff457210 */ /* 0x000fe2000175e4ff */
[----:B------:R-:W-:Y:S01]  /*c6f30*/  IMAD.WIDE.U32 R14, R20, -0x45f6b800, R50 ;  /* 0xba094800140e7825 */ /* 0x000fe200078e0032 */
[----:B------:R-:W-:Y:S02]  /*c6f40*/  IADD3.X R51, P4, PT, RZ, R60, RZ, P4, !PT ;  /* 0x0000003cff337210 */ /* 0x000fe4000279e4ff */
[----:B------:R-:W-:Y:S01]  /*c6f50*/  IADD3.X R69, P0, PT, R69, R54, RZ, P0, !PT ;  /* 0x0000003645457210 */ /* 0x000fe2000071e4ff */
[----:B------:R-:W-:Y:S01]  /*c6f60*/  IMAD.WIDE.U32 R62, P5, R44, 0x170b5d44, R16 ;  /* 0x170b5d442c3e7825 */ /* 0x000fe200078a0010 */
[----:B------:R-:W-:-:S03]  /*c6f70*/  IADD3.X R60, P4, PT, RZ, R61, RZ, P4, !PT ;  /* 0x0000003dff3c7210 */ /* 0x000fc6000279e4ff */
[C---:B------:R-:W-:Y:S02]  /*c6f80*/  IMAD R45, R44.reuse, 0x170b5d44, R16 ;  /* 0x170b5d442c2d7824 */ /* 0x040fe400078e0210 */
        /* <DEDUP_REMOVED lines=14> */
[----:B------:R-:W-:Y:S01]  /*c7070*/  IADD3.X R50, P0, PT, R69, R46, RZ, P0, !PT ;  /* 0x0000002e45327210 */ /* 0x000fe2000071e4ff */
[----:B------:R-:W-:Y:S01]  /*c7080*/  IMAD.WIDE.U32 R16, R36, -0x45f6b800, RZ ;  /* 0xba09480024107825 */ /* 0x000fe200078e00ff */
[----:B------:R-:W-:Y:S02]  /*c7090*/  IADD3.X R47, P5, PT, RZ, RZ, RZ, P5, !PT ;  /* 0x000000ffff2f7210 */ /* 0x000fe40002fbe4ff */
[----:B------:R-:W-:Y:S01]  /*c70a0*/  IADD3.X R51, P0, PT, R54, R85, RZ, P0, !PT ;  /* 0x0000005536337210 */ /* 0x000fe2000071e4ff */
[----:B------:R-:W-:Y:S01]  /*c70b0*/  IMAD.IADD R43, R73, 0x1, R43 ;  /* 0x00000001492b7824 */ /* 0x000fe200078e022b */
[----:B------:R-:W-:Y:S01]  /*c70c0*/  IADD3.X R47, P4, PT, R47, R58, RZ, P4, !PT ;  /* 0x0000003a2f2f7210 */ /* 0x000fe2000279e4ff */
[----:B------:R-:W-:Y:S01]  /*c70d0*/  IMAD.X R58, RZ, RZ, RZ, P5 ;  /* 0x000000ffff3a7224 */ /* 0x000fe200028e06ff */
[----:B------:R-:W-:Y:S01]  /*c70e0*/  IADD3 RZ, P2, PT, R50, R42, RZ ;  /* 0x0000002a32ff7210 */ /* 0x000fe20007f5e0ff */
[--C-:B------:R-:W-:Y:S01]  /*c70f0*/  IMAD R46, R44, 0x1ef3622f, R16.reuse ;  /* 0x1ef3622f2c2e7824 */ /* 0x100fe200078e0210 */
[----:B------:R-:W-:Y:S01]  /*c7100*/  IADD3.X R63, P3, PT, R64, R81, RZ, P3, !PT ;  /* 0x00000051403f7210 */ /* 0x000fe20001f7e4ff */
[----:B------:R-:W-:Y:S01]  /*c7110*/  IMAD.WIDE.U32 R60, P5, R44, 0x1ef3622f, R16 ;  /* 0x1ef3622f2c3c7825 */ /* 0x000fe200078a0010 */
[----:B------:R-:W-:-:S02]  /*c7120*/  IADD3.X RZ, P2, PT, R51, R43, RZ, P2, !PT ;  /* 0x0000002b33ff7210 */ /* 0x000fc4000175e4ff */
[----:B------:R-:W-:Y:S01]  /*c7130*/  IADD3.X R58, P4, PT, R58, R59, RZ, P4, !PT ;  /* 0x0000003b3a3a7210 */ /* 0x000fe2000279e4ff */
[----:B------:R-:W-:Y:S01]  /*c7140*/  IMAD.WIDE.U32 R16, R20, 0xf5138f, R56 ;  /* 0x00f5138f14107825 */ /* 0x000fe200078e0038 */
[----:B------:R-:W-:Y:S02]  /*c7150*/  IADD3.X R57, P0, PT, RZ, RZ, RZ, P0, !PT ;  /* 0x000000ffff397210 */ /* 0x000fe4000071e4ff */
[----:B------:R-:W-:Y:S01]  /*c7160*/  IADD3.X R67, P3, PT, R68, R87, RZ, P3, !PT ;  /* 0x0000005744437210 */ /* 0x000fe20001f7e4ff */
[----:B------:R-:W-:Y:S01]  /*c7170*/  IMAD.WIDE.U32 R42, R44, -0x45f6b800, RZ ;  /* 0xba0948002c2a7825 */ /* 0x000fe200078e00ff */
[----:B------:R-:W-:Y:S02]  /*c7180*/  IADD3.X R48, P2, PT, R57, R48, RZ, P2, !PT ;  /* 0x0000003039307210 */ /* 0x000fe4000175e4ff */
[----:B------:R-:W-:Y:S01]  /*c7190*/  IADD3.X R16, P4, PT, R47, R16, RZ, P4, !PT ;  /* 0x000000102f107210 */ /* 0x000fe2000279e4ff */
[----:B------:R-:W-:Y:S02]  /*c71a0*/  IMAD.IADD R21, R17, 0x1, R21 ;  /* 0x0000000111157824 */ /* 0x000fe400078e0215 */
[----:B------:R-:W-:Y:S01]  /*c71b0*/  IMAD.X R17, RZ, RZ, RZ, P0 ;  /* 0x000000ffff117224 */ /* 0x000fe200000e06ff */
[----:B------:R-:W-:Y:S01]  /*c71c0*/  IADD3.X R57, P0, PT, R63, R66, RZ, P3, !PT ;  /* 0x000000423f397210 */ /* 0x000fe20001f1e4ff */
[----:B------:R-:W-:Y:S01]  /*c71d0*/  IMAD.X R55, RZ, RZ, RZ, P5 ;  /* 0x000000ffff377224 */ /* 0x000fe200028e06ff */
[----:B------:R-:W-:Y:S01]  /*c71e0*/  IADD3 RZ, P5, PT, R60, R43, RZ ;  /* 0x0000002b3cff7210 */ /* 0x000fe20007fbe0ff */
[----:B------:R-:W-:Y:S01]  /*c71f0*/  IMAD.MOV.U32 R54, RZ, RZ, R61 ;  /* 0x000000ffff367224 */ /* 0x000fe200078e003d */
[----:B------:R-:W-:Y:S01]  /*c7200*/  IADD3.X R49, P2, PT, R17, R49, RZ, P2, !PT ;  /* 0x0000003111317210 */ /* 0x000fe2000175e4ff */
[----:B------:R-:W-:Y:S01]  /*c7210*/  IMAD.IADD R19, R65, 0x1, R19 ;  /* 0x0000000141137824 */ /* 0x000fe200078e0213 */
[----:B------:R-:W-:Y:S01]  /*c7220*/  IADD3.X R17, P4, PT, R58, R21, RZ, P4, !PT ;  /* 0x000000153a117210 */ /* 0x000fe2000279e4ff */
[----:B------:R-:W-:Y:S01]  /*c7230*/  IMAD.IADD R21, R46, 0x1, R43 ;  /* 0x000000012e157824 */ /* 0x000fe200078e022b */
[----:B------:R-:W-:Y:S01]  /*c7240*/  IADD3.X R76, P0, PT, R67, R76, RZ, P0, !PT ;  /* 0x0000004c434c7210 */ /* 0x000fe2000071e4ff */
[----:B------:R-:W-:Y:S01]  /*c7250*/  IMAD.WIDE.U32.X R54, R36, 0x1ef3622f, R54, P5 ;  /* 0x1ef3622f24367825 */ /* 0x000fe200028e0436 */
[----:B------:R-:W-:-:S02]  /*c7260*/  IADD3 RZ, P5, PT, R16, R42, RZ ;  /* 0x0000002a10ff7210 */ /* 0x000fc40007fbe0ff */
[----:B------:R-:W-:Y:S01]  /*c7270*/  IADD3.X R47, P4, PT, RZ, RZ, RZ, P4, !PT ;  /* 0x000000ffff2f7210 */ /* 0x000fe2000279e4ff */
[----:B------:R-:W-:Y:S01]  /*c7280*/  IMAD.WIDE.U32 R42, R36, 0xf5138f, RZ ;  /* 0x00f5138f242a7825 */ /* 0x000fe200078e00ff */
[----:B------:R-:W-:Y:S02]  /*c7290*/  IADD3.X RZ, P5, PT, R17, R21, RZ, P5, !PT ;  /* 0x0000001511ff7210 */ /* 0x000fe40002fbe4ff */
[----:B------:R-:W-:Y:S01]  /*c72a0*/  IADD3.X R63, PT, PT, RZ, RZ, RZ, P4, !PT ;  /* 0x000000ffff3f7210 */ /* 0x000fe200027fe4ff */
[--C-:B------:R-:W-:Y:S01]  /*c72b0*/  IMAD R21, R44, 0x1a22d9f3, R42.reuse ;  /* 0x1a22d9f32c157824 */ /* 0x100fe200078e022a */
[----:B------:R-:W-:Y:S01]  /*c72c0*/  IADD3.X R48, P2, PT, R48, R57, RZ, P2, !PT ;  /* 0x0000003930307210 */ /* 0x000fe2000175e4ff */
[C---:B------:R-:W-:Y:S01]  /*c72d0*/  IMAD.WIDE.U32 R60, P4, R44.reuse, 0x1a22d9f3, R42 ;  /* 0x1a22d9f32c3c7825 */ /* 0x040fe2000788002a */
[----:B------:R-:W-:Y:S02]  /*c72e0*/  IADD3.X R47, P5, PT, R47, R54, RZ, P5, !PT ;  /* 0x000000362f2f7210 */ /* 0x000fe40002fbe4ff */
[----:B------:R-:W-:Y:S01]  /*c72f0*/  IADD3.X R49, P2, PT, R49, R76, RZ, P2, !PT ;  /* 0x0000004c31317210 */ /* 0x000fe2000175e4ff */
[----:B------:R-:W-:-:S04]  /*c7300*/  IMAD.WIDE.U32 R56, R44, 0xf5138f, RZ ;  /* 0x00f5138f2c387825 */ /* 0x000fc800078e00ff */
[----:B------:R-:W-:Y:S01]  /*c7310*/  IMAD.X R59, RZ, RZ, RZ, P4 ;  /* 0x000000ffff3b7224 */ /* 0x000fe200020e06ff */
[----:B------:R-:W-:Y:S01]  /*c7320*/  IADD3.X R54, P4, PT, R63, R55, RZ, P5, !PT ;  /* 0x000000373f367210 */ /* 0x000fe20002f9e4ff */
[----:B------:R-:W-:Y:S01]  /*c7330*/  IMAD.WIDE.U32 R42, R20, 0x6ca1493b, R50 ;  /* 0x6ca1493b142a7825 */ /* 0x000fe200078e0032 */
[----:B------:R-:W-:Y:S02]  /*c7340*/  IADD3 RZ, P5, PT, R60, R57, RZ ;  /* 0x000000393cff7210 */ /* 0x000fe40007fbe0ff */
[----:B------:R-:W-:Y:S01]  /*c7350*/  IADD3.X R55, P2, PT, RZ, RZ, RZ, P2, !PT ;  /* 0x000000ffff377210 */ /* 0x000fe2000175e4ff */
[----:B------:R-:W-:Y:S01]  /*c7360*/  IMAD.MOV.U32 R58, RZ, RZ, R61 ;  /* 0x000000ffff3a7224 */ /* 0x000fe200078e003d */
[----:B------:R-:W-:Y:S01]  /*c7370*/  IADD3.X R42, P4, PT, R47, R42, RZ, P4, !PT ;  /* 0x0000002a2f2a7210 */ /* 0x000fe2000279e4ff */
[----:B------:R-:W-:Y:S02]  /*c7380*/  IMAD.IADD R73, R43, 0x1, R73 ;  /* 0x000000012b497824 */ /* 0x000fe400078e0249 */
[----:B------:R-:W-:-:S02]  /*c7390*/  IMAD.IADD R47, R21, 0x1, R57 ;  /* 0x00000001152f7824 */ /* 0x000fc400078e0239 */
[----:B------:R-:W-:Y:S01]  /*c73a0*/  IMAD.WIDE.U32.X R50, R36, 0x1a22d9f3, R58, P5 ;  /* 0x1a22d9f324327825 */ /* 0x000fe200028e043a */
[----:B------:R-:W-:Y:S02]  /*c73b0*/  IADD3 RZ, P5, PT, R42, R56, RZ ;  /* 0x000000382aff7210 */ /* 0x000fe40007fbe0ff */
[----:B------:R-:W-:Y:S01]  /*c73c0*/  IADD3.X R43, P4, PT, R54, R73, RZ, P4, !PT ;  /* 0x00000049362b7210 */ /* 0x000fe2000279e4ff */
[----:B------:R-:W-:Y:S01]  /*c73d0*/  IMAD.X R61, RZ, RZ, RZ, P2 ;  /* 0x000000ffff3d7224 */ /* 0x000fe200010e06ff */
[----:B------:R-:W-:Y:S01]  /*c73e0*/  IADD3 RZ, P2, PT, R48, R18, RZ ;  /* 0x0000001230ff7210 */ /* 0x000fe20007f5e0ff */
[----:B------:R-:W-:Y:S01]  /*c73f0*/  IMAD.WIDE.U32 R14, R44, 0x30000000, R14 ;  /* 0x300000002c0e7825 */ /* 0x000fe200078e000e */
[----:B------:R-:W-:Y:S02]  /*c7400*/  IADD3.X RZ, P5, PT, R43, R47, RZ, P5, !PT ;  /* 0x0000002f2bff7210 */ /* 0x000fe40002fbe4ff */
[----:B------:R-:W-:Y:S01]  /*c7410*/  IADD3.X RZ, P2, PT, R49, R19, RZ, P2, !PT ;  /* 0x0000001331ff7210 */ /* 0x000fe2000175e4ff */
[----:B------:R-:W-:Y:S01]  /*c7420*/  IMAD.WIDE.U32 R18, R20, 0x17c510ea, R48 ;  /* 0x17c510ea14127825 */ /* 0x000fe200078e0030 */
[----:B------:R-:W-:-:S02]  /*c7430*/  IADD3.X R47, P4, PT, RZ, RZ, RZ, P4, !PT ;  /* 0x000000ffff2f7210 */ /* 0x000fc4000279e4ff */
[----:B------:R-:W-:Y:S01]  /*c7440*/  IADD3.X R60, P2, PT, R55, R52, RZ, P2, !PT ;  /* 0x00000034373c7210 */ /* 0x000fe2000175e4ff */
[----:B------:R-:W-:Y:S01]  /*c7450*/  IMAD.IADD R65, R19, 0x1, R65 ;  /* 0x0000000113417824 */ /* 0x000fe200078e0241 */
[----:B------:R-:W-:Y:S01]  /*c7460*/  IADD3.X R20, P3, PT, RZ, RZ, RZ, P3, !PT ;  /* 0x000000ffff147210 */ /* 0x000fe20001f7e4ff */
[----:B------:R-:W-:Y:S01]  /*c7470*/  IMAD.X R49, RZ, RZ, RZ, P4 ;  /* 0x000000ffff317224 */ /* 0x000fe200020e06ff */
[----:B------:R-:W-:Y:S01]  /*c7480*/  IADD3.X R47, P5, PT, R47, R50, RZ, P5, !PT ;  /* 0x000000322f2f7210 */ /* 0x000fe20002fbe4ff */
[C---:B------:R-:W-:Y:S01]  /*c7490*/  IMAD.WIDE.U32 R16, R44.reuse, -0x45f6b800, R16 ;  /* 0xba0948002c107825 */ /* 0x040fe200078e0010 */
[----:B------:R-:W-:Y:S02]  /*c74a0*/  IADD3.X R58, P2, PT, R61, R53, RZ, P2, !PT ;  /* 0x000000353d3a7210 */ /* 0x000fe4000175e4ff */
[----:B------:R-:W-:Y:S01]  /*c74b0*/  IADD3.X R53, P0, PT, RZ, R20, RZ, P0, !PT ;  /* 0x00000014ff357210 */ /* 0x000fe2000071e4ff */
[----:B------:R-:W-:Y:S01]  /*c74c0*/  IMAD.WIDE.U32 R42, R44, 0xf5138f, R42 ;  /* 0x00f5138f2c2a7825 */ /* 0x000fe200078e002a */
[----:B------:R-:W-:-:S02]  /*c74d0*/  IADD3.X R20, P5, PT, R49, R51, RZ, P5, !PT ;  /* 0x0000003331147210 */ /* 0x000fc40002fbe4ff */
[----:B------:R-:W-:Y:S01]  /*c74e0*/  IADD3.X R60, P4, PT, R60, R53, RZ, P2, !PT ;  /* 0x000000353c3c7210 */ /* 0x000fe2000179e4ff */
[----:B------:R-:W-:Y:S01]  /*c74f0*/  IMAD.WIDE.U32 R48, R36, 0x6ca1493b, RZ ;  /* 0x6ca1493b24307825 */ /* 0x000fe200078e00ff */
[----:B------:R-:W-:Y:S02]  /*c7500*/  IADD3.X R18, P2, PT, R47, R18, RZ, P5, !PT ;  /* 0x000000122f127210 */ /* 0x000fe40002f5e4ff */
[----:B------:R-:W-:Y:S01]  /*c7510*/  IADD3.X R47, PT, PT, RZ, RZ, RZ, P0, P3 ;  /* 0x000000ffff2f7210 */ /* 0x000fe200007e64ff */
[----:B------:R-:W-:Y:S01]  /*c7520*/  IMAD.WIDE.U32 R52, R44, 0x6ca1493b, RZ ;  /* 0x6ca1493b2c347825 */ /* 0x000fe200078e00ff */
[----:B------:R-:W-:Y:S02]  /*c7530*/  IADD3.X R19, P2, PT, R20, R65, RZ, P2, !PT ;  /* 0x0000004114137210 */ /* 0x000fe4000175e4ff */
[----:B------:R-:W-:Y:S01]  /*c7540*/  IADD3.X R20, P0, PT, R58, R47, RZ, P4, !PT ;  /* 0x0000002f3a147210 */ /* 0x000fe2000271e4ff */
[----:B------:R-:W-:Y:S01]  /*c7550*/  IMAD.WIDE.U32 R56, P5, R44, -0x39c4fa40, R48 ;  /* 0xc63b05c02c387825 */ /* 0x000fe200078a0030 */
[----:B------:R-:W-:-:S02]  /*c7560*/  IADD3 RZ, P3, PT, R18, R52, RZ ;  /* 0x0000003412ff7210 */ /* 0x000fc40007f7e0ff */
[----:B------:R-:W-:Y:S01]  /*c7570*/  IADD3.X R47, P2, PT, RZ, RZ, RZ, P2, !PT ;  /* 0x000000ffff2f7210 */ /* 0x000fe2000175e4ff */
[----:B------:R-:W-:Y:S02]  /*c7580*/  IMAD R67, R44, -0x39c4fa40, R48 ;  /* 0xc63b05c02c437824 */ /* 0x000fe400078e0230 */
[----:B------:R-:W-:Y:S01]  /*c7590*/  IMAD.X R55, RZ, RZ, RZ, P5 ;  /* 0x000000ffff377224 */ /* 0x000fe200028e06ff */
[----:B------:R-:W-:Y:S01]  /*c75a0*/  IADD3 RZ, P5, PT, R56, R53, RZ ;  /* 0x0000003538ff7210 */ /* 0x000fe20007fbe0ff */
[----:B------:R-:W-:Y:S02]  /*c75b0*/  IMAD.IADD R59, R67, 0x1, R53 ;  /* 0x00000001433b7824 */ /* 0x000fe400078e0235 */
[----:B------:R-:W-:Y:S02]  /*c75c0*/  IMAD.MOV.U32 R54, RZ, RZ, R57 ;  /* 0x000000ffff367224 */ /* 0x000fe400078e0039 */
[----:B------:R-:W-:Y:S01]  /*c75d0*/  IMAD.WIDE.U32 R50, R139, R22, RZ ;  /* 0x000000168b327225 */ /* 0x000fe200078e00ff */
[----:B------:R-:W-:-:S03]  /*c75e0*/  IADD3.X RZ, P3, PT, R19, R59, RZ, P3, !PT ;  /* 0x0000003b13ff7210 */ /* 0x000fc60001f7e4ff */
[----:B------:R-:W-:-:S04]  /*c75f0*/  IMAD.WIDE.U32.X R52, R36, -0x39c4fa40, R54, P5 ;  /* 0xc63b05c024347825 */ /* 0x000fc800028e0436 */
[----:B------:R-:W-:Y:S01]  /*c7600*/  IMAD.WIDE.U32 R48, R22, R22, RZ ;  /* 0x0000001616307225 */ /* 0x000fe200078e00ff */
[----:B------:R-:W-:-:S03]  /*c7610*/  IADD3.X R52, P3, PT, R47, R52, RZ, P3, !PT ;  /* 0x000000342f347210 */ /* 0x000fc60001f7e4ff */
[--C-:B------:R-:W-:Y:S01]  /*c7620*/  IMAD R63, R22, R139, R50.reuse ;  /* 0x0000008b163f7224 */ /* 0x100fe200078e0232 */
[----:B------:R-:W-:Y:S01]  /*c7630*/  IADD3.X R105, P1, PT, R105, R48, RZ, P1, !PT ;  /* 0x0000003069697210 */ /* 0x000fe20000f3e4ff */
[----:B------:R-:W-:Y:S02]  /*c7640*/  IMAD.X R47, RZ, RZ, RZ, P2 ;  /* 0x000000ffff2f7224 */ /* 0x000fe400010e06ff */
[----:B------:R-:W-:Y:S02]  /*c7650*/  IMAD.IADD R63, R49, 0x1, R63 ;  /* 0x00000001313f7824 */ /* 0x000fe400078e023f */
[----:B------:R-:W-:Y:S01]  /*c7660*/  IMAD.WIDE.U32 R54, R36, 0x17c510ea, RZ ;  /* 0x17c510ea24367825 */ /* 0x000fe200078e00ff */
[----:B------:R-:W-:Y:S02]  /*c7670*/  IADD3.X R53, P4, PT, R47, R53, RZ, P3, !PT ;  /* 0x000000352f357210 */ /* 0x000fe40001f9e4ff */
[----:B------:R-:W-:Y:S01]  /*c7680*/  IADD3.X R63, P1, PT, R78, R63, RZ, P1, !PT ;  /* 0x0000003f4e3f7210 */ /* 0x000fe20000f3e4ff */
[----:B------:R-:W-:Y:S01]  /*c7690*/  IMAD.WIDE.U32 R58, P5, R22, R139, R50 ;  /* 0x0000008b163a7225 */ /* 0x000fe200078a0032 */
[----:B------:R-:W-:-:S03]  /*c76a0*/  IADD3.X R51, P2, PT, R60, R105, RZ, P0, !PT ;  /* 0x000000693c337210 */ /* 0x000fc6000075e4ff */
[----:B------:R-:W-:Y:S01]  /*c76b0*/  IMAD.WIDE.U32 R56, R44, 0x17c510ea, RZ ;  /* 0x17c510ea2c387825 */ /* 0x000fe200078e00ff */
[----:B------:R-:W-:Y:S02]  /*c76c0*/  IADD3.X R20, P2, PT, R20, R63, RZ, P2, !PT ;  /* 0x0000003f14147210 */ /* 0x000fe4000175e4ff */
[----:B------:R-:W-:Y:S01]  /*c76d0*/  IADD3.X R52, P4, PT, R52, R51, RZ, P4, !PT ;  /* 0x0000003334347210 */ /* 0x000fe2000279e4ff */
[C---:B------:R-:W-:Y:S01]  /*c76e0*/  IMAD.WIDE.U32 R60, P3, R44.reuse, 0x1ae3a46, R54 ;  /* 0x01ae3a462c3c7825 */ /* 0x040fe20007860036 */
[----:B------:R-:W-:Y:S02]  /*c76f0*/  IADD3.X R51, PT, PT, RZ, RZ, RZ, P5, !PT ;  /* 0x000000ffff337210 */ /* 0x000fe40002ffe4ff */
[----:B------:R-:W-:Y:S01]  /*c7700*/  IADD3.X R53, P4, PT, R53, R20, RZ, P4, !PT ;  /* 0x0000001435357210 */ /* 0x000fe2000279e4ff */
[----:B------:R-:W-:Y:S01]  /*c7710*/  IMAD R65, R44, 0x1ae3a46, R54 ;  /* 0x01ae3a462c417824 */ /* 0x000fe200078e0236 */
[----:B------:R-:W-:Y:S01]  /*c7720*/  IADD3 RZ, P5, PT, R60, R57, RZ ;  /* 0x000000393cff7210 */ /* 0x000fe20007fbe0ff */
[----:B------:R-:W-:Y:S01]  /*c7730*/  IMAD.X R55, RZ, RZ, RZ, P3 ;  /* 0x000000ffff377224 */ /* 0x000fe200018e06ff */
[----:B------:R-:W-:Y:S01]  /*c7740*/  IADD3 RZ, P3, PT, R52, R56, RZ ;  /* 0x0000003834ff7210 */ /* 0x000fe20007f7e0ff */
[----:B------:R-:W-:-:S02]  /*c7750*/  IMAD.IADD R47, R65, 0x1, R57 ;  /* 0x00000001412f7824 */ /* 0x000fc400078e0239 */
[----:B------:R-:W-:Y:S02]  /*c7760*/  IMAD.MOV.U32 R54, RZ, RZ, R61 ;  /* 0x000000ffff367224 */ /* 0x000fe400078e003d */
[----:B------:R-:W-:Y:S01]  /*c7770*/  IMAD.MOV.U32 R50, RZ, RZ, R59 ;  /* 0x000000ffff327224 */ /* 0x000fe200078e003b */
[----:B------:R-:W-:Y:S01]  /*c7780*/  IADD3.X RZ, P3, PT, R53, R47, RZ, P3, !PT ;  /* 0x0000002f35ff7210 */ /* 0x000fe20001f7e4ff */
[----:B------:R-:W-:Y:S01]  /*c7790*/  IMAD.WIDE.U32.X R54, R36, 0x1ae3a46, R54, P5 ;  /* 0x01ae3a4624367825 */ /* 0x000fe200028e0436 */
[----:B------:R-:W-:Y:S02]  /*c77a0*/  IADD3.X R47, P4, PT, RZ, RZ, RZ, P4, !PT ;  /* 0x000000ffff2f7210 */ /* 0x000fe4000279e4ff */
[----:B------:R-:W-:Y:S01]  /*c77b0*/  IADD3 RZ, P5, PT, R49, R58, RZ ;  /* 0x0000003a31ff7210 */ /* 0x000fe20007fbe0ff */
[----:B------:R-:W-:Y:S01]  /*c77c0*/  IMAD.IADD R57, R15, 0x1, R45 ;  /* 0x000000010f397824 */ /* 0x000fe200078e022d */
[----:B------:R-:W-:Y:S01]  /*c77d0*/  IADD3.X R20, P3, PT, R47, R54, RZ, P3, !PT ;  /* 0x000000362f147210 */ /* 0x000fe20001f7e4ff */
[----:B------:R-:W-:Y:S01]  /*c77e0*/  IMAD.X R54, RZ, RZ, RZ, P4 ;  /* 0x000000ffff367224 */ /* 0x000fe200020e06ff */
[----:B------:R-:W-:Y:S01]  /*c77f0*/  IADD3.X R47, P0, PT, RZ, RZ, RZ, P0, !PT ;  /* 0x000000ffff2f7210 */ /* 0x000fe2000071e4ff */
[----:B------:R-:W-:-:S03]  /*c7800*/  IMAD.WIDE.U32.X R48, R139, R139, R50, P5 ;  /* 0x0000008b8b307225 */ /* 0x000fc600028e0432 */
[----:B------:R-:W-:Y:S01]  /*c7810*/  IADD3.X R54, P3, PT, R54, R55, RZ, P3, !PT ;  /* 0x0000003736367210 */ /* 0x000fe20001f7e4ff */
[----:B------:R-:W-:Y:S01]  /*c7820*/  IMAD.WIDE.U32 R18, R44, 0x6ca1493b, R18 ;  /* 0x6ca1493b2c127825 */ /* 0x000fe200078e0012 */
[----:B------:R-:W-:Y:S02]  /*c7830*/  LEA.HI.X R79, P1, R79, R48, RZ, 0x1, P1 ;  /* 0x000000304f4f7211 */ /* 0x000fe40000830cff */
[----:B------:R-:W-:Y:S01]  /*c7840*/  IADD3.X R20, P2, P3, R20, RZ, R47, P3, P2 ;  /* 0x000000ff14147210 */ /* 0x000fe20001b4442f */
[----:B------:R-:W-:Y:S02]  /*c7850*/  IMAD.X R47, RZ, RZ, RZ, P0 ;  /* 0x000000ffff2f7224 */ /* 0x000fe400000e06ff */
[----:B------:R-:W-:Y:S01]  /*c7860*/  IMAD.WIDE.U32 R44, R44, 0x17c510ea, R52 ;  /* 0x17c510ea2c2c7825 */ /* 0x000fe200078e0034 */
[----:B------:R-:W-:Y:S02]  /*c7870*/  IADD3 R79, P0, PT, R20, R79, RZ ;  /* 0x0000004f144f7210 */ /* 0x000fe40007f1e0ff */
[----:B------:R-:W-:Y:S01]  /*c7880*/  IADD3.X R15, PT, PT, R54, RZ, R47, P2, P3 ;  /* 0x000000ff360f7210 */ /* 0x000fe200017e642f */
[----:B------:R-:W-:-:S02]  /*c7890*/  IMAD.IADD R21, R43, 0x1, R21 ;  /* 0x000000012b157824 */ /* 0x000fc400078e0215 */
        /* <DEDUP_REMOVED lines=83> */
.L_x_392:
[----:B------:R-:W-:Y:S05]  /*c7dd0*/  BSYNC.RELIABLE B3 ;  /* 0x0000000000037941 */ /* 0x000fea0003800100 */
.L_x_391:
        /* <DEDUP_REMOVED lines=12> */
.L_x_390:
[----:B------:R-:W-:Y:S05]  /*c7ea0*/  BSYNC.RECONVERGENT B2 ;  /* 0x0000000000027941 */ /* 0x000fea0003800200 */
.L_x_389:
        /* <DEDUP_REMOVED lines=37> */
.L_x_396:
[----:B------:R-:W-:Y:S05]  /*c8100*/  BSYNC.RELIABLE B3 ;  /* 0x0000000000037941 */ /* 0x000fea0003800100 */
.L_x_395:
        /* <DEDUP_REMOVED lines=12> */
.L_x_394:
[----:B------:R-:W-:Y:S05]  /*c81d0*/  BSYNC.RECONVERGENT B2 ;  /* 0x0000000000027941 */ /* 0x000fea0003800200 */
.L_x_393:
        /* <DEDUP_REMOVED lines=49> */
.L_x_400:
[----:B------:R-:W-:Y:S05]  /*c84f0*/  BSYNC.RELIABLE B3 ;  /* 0x0000000000037941 */ /* 0x000fea0003800100 */
.L_x_399:
        /* <DEDUP_REMOVED lines=12> */
.L_x_398:
[----:B------:R-:W-:Y:S05]  /*c85c0*/  BSYNC.RECONVERGENT B2 ;  /* 0x0000000000027941 */ /* 0x000fea0003800200 */
.L_x_397:
        /* <DEDUP_REMOVED lines=12> */
[----:B------:R-:W-:-:S02]  /*c8690*/  IADD3.X R36, P1, PT, R14, R14, RZ, P1, !PT ;  /* 0x0000000e0e247210 */ /* 0x000fc40000f3e4ff */
[----:B------:R-:W-:Y:S02]  /*c86a0*/  IADD3.X R14, P0, PT, ~R32, R19, RZ, P0, !PT ;  /* 0x00000013200e7210 */ /* 0x000fe4000071e5ff */
[----:B------:R-:W-:Y:S02]  /*c86b0*/  IADD3.X R19, P1, PT, R15, R15, RZ, P1, !PT ;  /* 0x0000000f0f137210 */ /* 0x000fe40000f3e4ff */
        /* <DEDUP_REMOVED lines=10> */
[----:B------:R-:W-:Y:S01]  /*c8760*/  IADD3.X R14, P0, PT, ~R33, R16, RZ, P0, !PT ;  /* 0x00000010210e7210 */ /* 0x000fe2000071e5ff */
[----:B------:R-:W-:Y:S01]  /*c8770*/  IMAD.MOV.U32 R16, RZ, RZ, R36 ;  /* 0x000000ffff107224 */ /* 0x000fe200078e0024 */
[----:B------:R-:W-:Y:S01]  /*c8780*/  IADD3.X R46, P1, PT, R15, R15, RZ, P1, !PT ;  /* 0x0000000f0f2e7210 */ /* 0x000fe20000f3e4ff */
[----:B------:R-:W-:-:S02]  /*c8790*/  IMAD.MOV.U32 R74, RZ, RZ, R45 ;  /* 0x000000ffff4a7224 */ /* 0x000fc400078e002d */
[----:B------:R-:W-:Y:S01]  /*c87a0*/  IMAD.X R15, R18, 0x1, ~R35, P0 ;  /* 0x00000001120f7824 */ /* 0x000fe200000e0e23 */
[----:B------:R-:W-:Y:S01]  /*c87b0*/  IADD3.X R14, P0, PT, R14, R14, RZ, P1, !PT ;  /* 0x0000000e0e0e7210 */ /* 0x000fe20000f1e4ff */
[----:B------:R-:W-:-:S03]  /*c87c0*/  IMAD.MOV.U32 R119, RZ, RZ, R46 ;  /* 0x000000ffff777224 */ /* 0x000fc600078e002e */
[----:B------:R-:W-:Y:S01]  /*c87d0*/  IADD3.X R15, PT, PT, R15, R15, RZ, P0, !PT ;  /* 0x0000000f0f0f7210 */ /* 0x000fe200007fe4ff */
        /* <DEDUP_REMOVED lines=70> */
.L_x_404:
[----:B------:R-:W-:Y:S05]  /*c8c40*/  BSYNC.RELIABLE B3 ;  /* 0x0000000000037941 */ /* 0x000fea0003800100 */
.L_x_403:
        /* <DEDUP_REMOVED lines=12> */
.L_x_402:
[----:B------:R-:W-:Y:S05]  /*c8d10*/  BSYNC.RECONVERGENT B2 ;  /* 0x0000000000027941 */ /* 0x000fea0003800200 */
.L_x_401:
[----:B------:R-:W-:Y:S01]  /*c8d20*/  IADD3 R139, P0, PT, R142, R142, RZ ;  /* 0x0000008e8e8b7210 */ /* 0x000fe20007f1e0ff */
[----:B------:R-:W-:Y:S03]  /*c8d30*/  BSSY.RECONVERGENT B2, `(.L_x_405) ;  /* 0x0000067000027945 */ /* 0x000fe60003800200 */
        /* <DEDUP_REMOVED lines=89> */
.L_x_408:
[----:B------:R-:W-:Y:S05]  /*c92d0*/  BSYNC.RELIABLE B3 ;  /* 0x0000000000037941 */ /* 0x000fea0003800100 */
.L_x_407:
        /* <DEDUP_REMOVED lines=12> */
.L_x_406:
[----:B------:R-:W-:Y:S05]  /*c93a0*/  BSYNC.RECONVERGENT B2 ;  /* 0x0000000000027941 */ /* 0x000fea0003800200 */
.L_x_405:
        /* <DEDUP_REMOVED lines=91> */
.L_x_412:
[----:B------:R-:W-:Y:S05]  /*c9960*/  BSYNC.RELIABLE B3 ;  /* 0x0000000000037941 */ /* 0x000fea0003800100 */
.L_x_411:
        /* <DEDUP_REMOVED lines=12> */
.L_x_410:
[----:B------:R-:W-:Y:S05]  /*c9a30*/  BSYNC.RECONVERGENT B2 ;  /* 0x0000000000027941 */ /* 0x000fea0003800200 */
.L_x_409:
        /* <DEDUP_REMOVED lines=29> */
[----:B------:R-:W-:Y:S02]  /*c9c10*/  IADD3.X R98, P0, PT, R99, R14, RZ, P0, !PT ;  /* 0x0000000e63627210 */ /* 0x000fe4000071e4ff */
[----:B------:R-:W-:Y:S01]  /*c9c20*/  IADD3 R15, P5, PT, R15, R36, RZ ;  /* 0x000000240f0f7210 */ /* 0x000fe20007fbe0ff */
[----:B------:R-:W-:Y:S01]  /*c9c30*/  IMAD.WIDE.U32 R102, P4, R96, R132, R102 ;  /* 0x0000008460667225 */ /* 0x000fe20007880066 */
[----:B------:R-:W-:Y:S02]  /*c9c40*/  IADD3 RZ, P1, PT, R98, R38, RZ ;  /* 0x0000002662ff7210 */ /* 0x000fe40007f3e0ff */
[----:B------:R-:W-:Y:S01]  /*c9c50*/  IADD3.X R99, P2, PT, R40, R15, RZ, P0, !PT ;  /* 0x0000000f28637210 */ /* 0x000fe2000075e4ff */
[----:B------:R-:W-:Y:S01]  /*c9c60*/  IMAD.MOV.U32 R18, RZ, RZ, R37 ;  /* 0x000000ffff127224 */ /* 0x000fe200078e0025 */
[----:B------:R-:W-:Y:S01]  /*c9c70*/  IADD3 R37, P3, PT, R102, R39, RZ ;  /* 0x0000002766257210 */ /* 0x000fe20007f7e0ff */
[----:B------:R-:W-:-:S02]  /*c9c80*/  IMAD.X R39, RZ, RZ, RZ, P4 ;  /* 0x000000ffff277224 */ /* 0x000fc400020e06ff */
        /* <DEDUP_REMOVED lines=16> */
[----:B------:R-:W-:-:S03]  /*c9d90*/  IADD3.X R90, P1, PT, R90, R91, RZ, P1, !PT ;  /* 0x0000005b5a5a7210 */ /* 0x000fc60000f3e4ff */
[----:B------:R-:W-:-:S04]  /*c9da0*/  IMAD.WIDE.U32 R94, P2, R134, R132, R94 ;  /* 0x00000084865e7225 */ /* 0x000fc8000784005e */
[----:B------:R-:W-:Y:S01]  /*c9db0*/  IMAD.MOV.U32 R14, RZ, RZ, R37 ;  /* 0x000000ffff0e7224 */ /* 0x000fe200078e0025 */
[----:B------:R-:W-:Y:S01]  /*c9dc0*/  IADD3.X R37, P4, PT, R40, R41, RZ, P0, !PT ;  /* 0x0000002928257210 */ /* 0x000fe2000079e4ff */
[----:B------:R-:W-:Y:S01]  /*c9dd0*/  IMAD.X R39, RZ, RZ, RZ, P2 ;  /* 0x000000ffff277224 */ /* 0x000fe200010e06ff */
[----:B------:R-:W-:Y:S01]  /*c9de0*/  IADD3 RZ, P0, PT, R90, R18, RZ ;  /* 0x000000125aff7210 */ /* 0x000fe20007f1e0ff */
[----:B------:R-:W-:Y:S01]  /*c9df0*/  IMAD.WIDE.U32.X R14, R22, R133, R14, P3 ;  /* 0x00000085160e7225 */ /* 0x000fe200018e040e */
[----:B------:R-:W-:Y:S02]  /*c9e00*/  IADD3 R41, P3, PT, R94, R19, RZ ;  /* 0x000000135e297210 */ /* 0x000fe40007f7e0ff */
[----:B------:R-:W-:Y:S01]  /*c9e10*/  IADD3.X R91, P1, PT, R38, R37, RZ, P1, !PT ;  /* 0x00000025265b7210 */ /* 0x000fe20000f3e4ff */
[----:B------:R-:W-:Y:S01]  /*c9e20*/  IMAD.MOV.U32 R38, RZ, RZ, R95 ;  /* 0x000000ffff267224 */ /* 0x000fe200078e005f */
[----:B------:R-:W-:Y:S01]  /*c9e30*/  IADD3.X R47, P4, PT, RZ, R14, RZ, P4, !PT ;  /* 0x0000000eff2f7210 */ /* 0x000fe2000279e4ff */
[----:B------:R-:W-:Y:S01]  /*c9e40*/  IMAD.WIDE.U32 R18, R22, R125, RZ ;  /* 0x0000007d16127225 */ /* 0x000fe200078e00ff */
[----:B------:R-:W-:-:S02]  /*c9e50*/  IADD3.X RZ, P0, PT, R91, R41, RZ, P0, !PT ;  /* 0x000000295bff7210 */ /* 0x000fc4000071e4ff */
[----:B------:R-:W-:Y:S01]  /*c9e60*/  IADD3.X R43, P1, PT, RZ, RZ, RZ, P1, !PT ;  /* 0x000000ffff2b7210 */ /* 0x000fe20000f3e4ff */
        /* <DEDUP_REMOVED lines=32> */
[----:B------:R-:W-:Y:S02]  /*ca070*/  IADD3.X R37, PT, PT, RZ, RZ, RZ, P1, !PT ;  /* 0x000000ffff257210 */ /* 0x000fe40000ffe4ff */
[----:B------:R-:W-:Y:S01]  /*ca080*/  IADD3 R39, P3, PT, R40, R39, RZ ;  /* 0x0000002728277210 */ /* 0x000fe20007f7e0ff */
[----:B------:R-:W-:Y:S01]  /*ca090*/  IMAD.X R18, RZ, RZ, RZ, P0 ;  /* 0x000000ffff127224 */ /* 0x000fe200000e06ff */
[----:B------:R-:W-:Y:S01]  /*ca0a0*/  IADD3 RZ, P0, PT, R46, R38, RZ ;  /* 0x000000262eff7210 */ /* 0x000fe20007f1e0ff */
[----:B------:R-:W-:Y:S02]  /*ca0b0*/  IMAD.IADD R47, R47, 0x1, R14 ;  /* 0x000000012f2f7824 */ /* 0x000fe400078e020e */
[----:B------:R-:W-:Y:S01]  /*ca0c0*/  IMAD.MOV.U32 R36, RZ, RZ, R41 ;  /* 0x000000ffff247224 */ /* 0x000fe200078e0029 */
[----:B------:R-:W-:Y:S01]  /*ca0d0*/  IADD3.X R18, P1, PT, R18, R19, RZ, P2, !PT ;  /* 0x0000001312127210 */ /* 0x000fe2000173e4ff */
[----:B------:R-:W-:Y:S01]  /*ca0e0*/  IMAD.WIDE.U32 R44, R123, R72, RZ ;  /* 0x000000487b2c7225 */ /* 0x000fe200078e00ff */
[----:B------:R-:W-:-:S02]  /*ca0f0*/  IADD3.X RZ, P0, PT, R47, R39, RZ, P0, !PT ;  /* 0x000000272fff7210 */ /* 0x000fc4000071e4ff */
[----:B------:R-:W-:Y:S01]  /*ca100*/  IADD3.X R14, P1, PT, R15, R42, RZ, P1, !PT ;  /* 0x0000002a0f0e7210 */ /* 0x000fe20000f3e4ff */
[----:B------:R-:W-:-:S04]  /*ca110*/  IMAD.WIDE.U32.X R36, R134, R96, R36, P3 ;  /* 0x0000006086247225 */ /* 0x000fc800018e0424 */
[----:B------:R-:W-:Y:S01]  /*ca120*/  IMAD.WIDE.U32 R80, R134, R72, RZ ;  /* 0x0000004886507225 */ /* 0x000fe200078e00ff */
[----:B------:R-:W-:Y:S02]  /*ca130*/  IADD3.X R71, P2, PT, RZ, R36, RZ, P0, !PT ;  /* 0x00000024ff477210 */ /* 0x000fe4000075e4ff */
[----:B------:R-:W-:Y:S01]  /*ca140*/  IADD3.X R15, P0, PT, R18, R43, RZ, P1, !PT ;  /* 0x0000002b120f7210 */ /* 0x000fe20000f1e4ff */
[----:B------:R-:W-:Y:S01]  /*ca150*/  IMAD.WIDE.U32 R18, R141, R125, RZ ;  /* 0x0000007d8d127225 */ /* 0x000fe200078e00ff */
[----:B------:R-:W-:-:S03]  /*ca160*/  IADD3.X R41, P2, PT, RZ, R37, RZ, P2, !PT ;  /* 0x00000025ff297210 */ /* 0x000fc6000175e4ff */
[----:B------:R-:W-:-:S04]  /*ca170*/  IMAD.WIDE.U32 R42, R96, R72, RZ ;  /* 0x00000048602a7225 */ /* 0x000fc800078e00ff */
        /* <DEDUP_REMOVED lines=15> */
[----:B------:R-:W-:Y:S01]  /*ca270*/  IMAD.WIDE.U32.X R36, R133, R96, R44, P5 ;  /* 0x0000006085247225 */ /* 0x000fe200028e042c */
[----:B------:R-:W-:Y:S02]  /*ca280*/  IADD3.X R19, P3, PT, RZ, RZ, RZ, P3, !PT ;  /* 0x000000ffff137210 */ /* 0x000fe40001f7e4ff */
        /* <DEDUP_REMOVED lines=30> */
[----:B------:R-:W-:Y:S01]  /*ca470*/  IMAD.WIDE.U32 R48, R134, R125, RZ ;  /* 0x0000007d86307225 */ /* 0x000fe200078e00ff */
[----:B------:R-:W-:-:S03]  /*ca480*/  IADD3.X R64, P2, PT, RZ, R42, RZ, P2, !PT ;  /* 0x0000002aff407210 */ /* 0x000fc6000175e4ff */
[----:B------:R-:W-:Y:S01]  /*ca490*/  IMAD.WIDE.U32.X R36, R135, R96, R44, P3 ;  /* 0x0000006087247225 */ /* 0x000fe200018e042c */
[----:B------:R-:W-:-:S03]  /*ca4a0*/  IADD3.X R19, P2, PT, RZ, R43, RZ, P2, !PT ;  /* 0x0000002bff137210 */ /* 0x000fc6000175e4ff */
[----:B------:R-:W-:Y:S01]  /*ca4b0*/  IMAD.WIDE.U32 R50, P4, R135, R136, R48 ;  /* 0x0000008887327225 */ /* 0x000fe20007880030 */
[----:B------:R-:W-:-:S03]  /*ca4c0*/  IADD3.X R65, P1, PT, R65, R36, RZ, P1, !PT ;  /* 0x0000002441417210 */ /* 0x000fc60000f3e4ff */
[----:B------:R-:W-:Y:S01]  /*ca4d0*/  IMAD.WIDE.U32 R44, R136, R125, RZ ;  /* 0x0000007d882c7225 */ /* 0x000fe200078e00ff */
        /* <DEDUP_REMOVED lines=24> */
[----:B------:R-:W-:Y:S01]  /*ca660*/  IADD3.X R67, PT, PT, R39, RZ, RZ, P4, P1 ;  /* 0x000000ff27437210 */ /* 0x000fe200027e24ff */
[C-C-:B------:R-:W-:Y:S01]  /*ca670*/  IMAD R41, R139.reuse, R22, R48.reuse ;  /* 0x000000168b297224 */ /* 0x140fe200078e0230 */
[----:B------:R-:W-:Y:S01]  /*ca680*/  IADD3 RZ, P0, PT, R66, R42, RZ ;  /* 0x0000002a42ff7210 */ /* 0x000fe20007f1e0ff */
[----:B------:R-:W-:-:S04]  /*ca690*/  IMAD.WIDE.U32 R50, P5, R139, R22, R48 ;  /* 0x000000168b327225 */ /* 0x000fc800078a0030 */
[----:B------:R-:W-:Y:S02]  /*ca6a0*/  IMAD.IADD R19, R37, 0x1, R19 ;  /* 0x0000000125137824 */ /* 0x000fe400078e0213 */
[----:B------:R-:W-:-:S03]  /*ca6b0*/  IMAD.WIDE.U32 R48, R141, R132, RZ ;  /* 0x000000848d307225 */ /* 0x000fc600078e00ff */
[----:B------:R-:W-:Y:S01]  /*ca6c0*/  IADD3.X RZ, P2, PT, RZ, R19, RZ, P2, !PT ;  /* 0x00000013ffff7210 */ /* 0x000fe2000175e4ff */
[----:B------:R-:W-:Y:S02]  /*ca6d0*/  IMAD.IADD R41, R37, 0x1, R41 ;  /* 0x0000000125297824 */ /* 0x000fe400078e0229 */
[----:B------:R-:W-:Y:S02]  /*ca6e0*/  IMAD R111, R132, R141, R48 ;  /* 0x0000008d846f7224 */ /* 0x000fe400078e0230 */
[----:B------:R-:W-:-:S04]  /*ca6f0*/  IMAD.WIDE.U32 R38, R36, -0x1, RZ ;  /* 0xffffffff24267825 */ /* 0x000fc800078e00ff */
[----:B------:R-:W-:Y:S02]  /*ca700*/  IMAD.IADD R19, R97, 0x1, R43 ;  /* 0x0000000161137824 */ /* 0x000fe400078e022b */
[----:B------:R-:W-:-:S03]  /*ca710*/  IMAD.WIDE.U32 R48, P1, R132, R141, R48 ;  /* 0x0000008d84307225 */ /* 0x000fc60007820030 */
[----:B------:R-:W-:Y:S01]  /*ca720*/  IADD3.X RZ, P0, PT, R67, R19, RZ, P0, !PT ;  /* 0x0000001343ff7210 */ /* 0x000fe2000071e4ff */
[----:B------:R-:W-:-:S04]  /*ca730*/  IMAD.WIDE.U32 R104, R132, R132, RZ ;  /* 0x0000008484687225 */ /* 0x000fc800078e00ff */
[----:B------:R-:W-:Y:S01]  /*ca740*/  IMAD R103, R36, -0x7af74001, -R41 ;  /* 0x8508bfff24677824 */ /* 0x000fe200078e0a29 */
[----:B------:R-:W-:Y:S01]  /*ca750*/  IADD3 RZ, P4, PT, R105, R48, RZ ;  /* 0x0000003069ff7210 */ /* 0x000fe20007f9e0ff */
[----:B------:R-:W-:Y:S01]  /*ca760*/  IMAD.X R43, RZ, RZ, RZ, P5 ;  /* 0x000000ffff2b7224 */ /* 0x000fe200028e06ff */
[----:B------:R-:W-:Y:S01]  /*ca770*/  IADD3 RZ, P5, PT, R37, R50, RZ ;  /* 0x0000003225ff7210 */ /* 0x000fe20007fbe0ff */
[----:B------:R-:W-:Y:S01]  /*ca780*/  IMAD.MOV.U32 R42, RZ, RZ, R51 ;  /* 0x000000ffff2a7224 */ /* 0x000fe200078e0033 */
[----:B------:R-:W-:Y:S01]  /*ca790*/  IADD3 R103, PT, PT, R39, R103, RZ ;  /* 0x0000006727677210 */ /* 0x000fe20007ffe0ff */
[----:B------:R-:W-:-:S04]  /*ca7a0*/  IMAD.WIDE.U32.X R44, R135, R133, R44, P3 ;  /* 0x00000085872c7225 */ /* 0x000fc800018e042c */
[----:B------:R-:W-:-:S04]  /*ca7b0*/  IMAD.WIDE.U32 R50, R38, 0x1, RZ ;  /* 0x0000000126327825 */ /* 0x000fc800078e00ff */
[----:B------:R-:W-:Y:S02]  /*ca7c0*/  IMAD.MOV.U32 R60, RZ, RZ, R49 ;  /* 0x000000ffff3c7224 */ /* 0x000fe400078e0031 */
[----:B------:R-:W-:-:S04]  /*ca7d0*/  IMAD.WIDE.U32 R48, R134, R136, RZ ;  /* 0x0000008886307225 */ /* 0x000fc800078e00ff */
        /* <DEDUP_REMOVED lines=15> */
[----:B------:R-:W-:-:S04]  /*ca8d0*/  IMAD.WIDE.U32 R68, R123, R123, RZ ;  /* 0x0000007b7b447225 */ /* 0x000fc800078e00ff */
[----:B------:R-:W-:-:S04]  /*ca8e0*/  IMAD.WIDE.U32 R56, P1, R123, R96, R56 ;  /* 0x000000607b387225 */ /* 0x000fc80007820038 */
[----:B------:R-:W-:-:S04]  /*ca8f0*/  IMAD.WIDE.U32 R54, P5, R72, R133, R54 ;  /* 0x0000008548367225 */ /* 0x000fc800078a0036 */
[----:B------:R-:W-:-:S04]  /*ca900*/  IMAD.WIDE.U32 R36, P3, R38, -0x7af74000, R36 ;  /* 0x8508c00026247825 */ /* 0x000fc80007860024 */
[----:B------:R-:W-:Y:S01]  /*ca910*/  IMAD.X R45, RZ, RZ, RZ, P1 ;  /* 0x000000ffff2d7224 */ /* 0x000fe200008e06ff */
[----:B------:R-:W-:Y:S01]  /*ca920*/  IADD3 RZ, P1, PT, R69, R56, RZ ;  /* 0x0000003845ff7210 */ /* 0x000fe20007f3e0ff */
[----:B------:R-:W-:Y:S01]  /*ca930*/  IMAD.X R53, RZ, RZ, RZ, P5 ;  /* 0x000000ffff357224 */ /* 0x000fe200028e06ff */
[C---:B------:R-:W-:Y:S01]  /*ca940*/  IADD3 RZ, P5, PT, R51.reuse, R36, RZ ;  /* 0x0000002433ff7210 */ /* 0x040fe20007fbe0ff */
[----:B------:R-:W-:Y:S02]  /*ca950*/  IMAD.MOV.U32 R44, RZ, RZ, R57 ;  /* 0x000000ffff2c7224 */ /* 0x000fe400078e0039 */
[----:B------:R-:W-:Y:S02]  /*ca960*/  IMAD.IADD R39, R51, 0x1, R39 ;  /* 0x0000000133277824 */ /* 0x000fe400078e0227 */
[----:B------:R-:W-:Y:S02]  /*ca970*/  IMAD.X R57, RZ, RZ, RZ, P3 ;  /* 0x000000ffff397224 */ /* 0x000fe400018e06ff */
[----:B------:R-:W-:Y:S01]  /*ca980*/  IMAD.MOV.U32 R56, RZ, RZ, R37 ;  /* 0x000000ffff387224 */ /* 0x000fe200078e0025 */
[----:B------:R-:W-:Y:S01]  /*ca990*/  IADD3.X RZ, P0, PT, R41, R39, RZ, P0, !PT ;  /* 0x0000002729ff7210 */ /* 0x000fe2000071e4ff */
[----:B------:R-:W-:Y:S01]  /*ca9a0*/  IMAD.WIDE.U32 R58, R136, R136, RZ ;  /* 0x00000088883a7225 */ /* 0x000fe200078e00ff */
[----:B------:R-:W-:-:S02]  /*ca9b0*/  SHF.L.U64.HI R39, R52, 0x1, R113 ;  /* 0x0000000134277819 */ /* 0x000fc40000010271 */
[----:B------:R-:W-:Y:S01]  /*ca9c0*/  SHF.L.W.U32.HI R113, R113, 0x1, R106 ;  /* 0x0000000171717819 */ /* 0x000fe20000010e6a */
[----:B------:R-:W-:Y:S01]  /*ca9d0*/  IMAD.WIDE.U32.X R56, R103, -0x7af74000, R56, P5 ;  /* 0x8508c00067387825 */ /* 0x000fe200028e0438 */
[----:B------:R-:W-:Y:S02]  /*ca9e0*/  IADD3 RZ, P3, PT, R59, R48, RZ ;  /* 0x000000303bff7210 */ /* 0x000fe40007f7e0ff */
[----:B------:R-:W-:Y:S01]  /*ca9f0*/  IADD3.X R39, P2, PT, R39, R43, RZ, P2, !PT ;  /* 0x0000002b27277210 */ /* 0x000fe2000175e4ff */
[----:B------:R-:W-:Y:S01]  /*caa00*/  IMAD.MOV.U32 R86, RZ, RZ, R49 ;  /* 0x000000ffff567224 */ /* 0x000fe200078e0031 */
[----:B------:R-:W-:Y:S01]  /*caa10*/  IADD3.X R100, P0, PT, RZ, R56, RZ, P0, !PT ;  /* 0x00000038ff647210 */ /* 0x000fe2000071e4ff */
[----:B------:R-:W-:Y:S01]  /*caa20*/  IMAD.WIDE.U32 R48, R72, R72, RZ ;  /* 0x0000004848307225 */ /* 0x000fe200078e00ff */
[----:B------:R-:W-:Y:S02]  /*caa30*/  IADD3.X R104, P2, PT, R113, R104, RZ, P2, !PT ;  /* 0x0000006871687210 */ /* 0x000fe4000175e4ff */
[----:B------:R-:W-:Y:S01]  /*caa40*/  IADD3.X R56, P0, PT, RZ, R57, RZ, P0, !PT ;  /* 0x00000039ff387210 */ /* 0x000fe2000071e4ff */
[----:B------:R-:W-:Y:S01]  /*caa50*/  IMAD.WIDE.U32 R50, R103, 0x30000000, RZ ;  /* 0x3000000067327825 */ /* 0x000fe200078e00ff */
[----:B------:R-:W-:-:S02]  /*caa60*/  SHF.L.W.U32.HI R106, R106, 0x1, R109 ;  /* 0x000000016a6a7819 */ /* 0x000fc40000010e6d */
        /* <DEDUP_REMOVED lines=15> */
[----:B------:R-:W-:Y:S01]  /*cab60*/  IMAD.WIDE.U32 R92, R38, -0x45f6b800, RZ ;  /* 0xba094800265c7825 */ /* 0x000fe200078e00ff */
[----:B------:R-:W-:-:S03]  /*cab70*/  MOV R36, R43 ;  /* 0x0000002b00247202 */ /* 0x000fc60000000f00 */
[----:B------:R-:W-:Y:S02]  /*cab80*/  IMAD R107, R38, 0x170b5d44, R50 ;  /* 0x170b5d44266b7824 */ /* 0x000fe400078e0232 */
[----:B------:R-:W-:Y:S01]  /*cab90*/  IMAD.X R115, RZ, RZ, RZ, P0 ;  /* 0x000000ffff737224 */ /* 0x000fe200000e06ff */
[----:B------:R-:W-:Y:S01]  /*caba0*/  IADD3 RZ, P0, PT, R42, R93, RZ ;  /* 0x0000005d2aff7210 */ /* 0x000fe20007f1e0ff */
[----:B------:R-:W-:-:S04]  /*cabb0*/  IMAD.WIDE.U32 R50, R103, 0x6ca1493b, RZ ;  /* 0x6ca1493b67327825 */ /* 0x000fc800078e00ff */
[----:B------:R-:W-:Y:S02]  /*cabc0*/  IMAD.X R37, RZ, RZ, RZ, P5 ;  /* 0x000000ffff257224 */ /* 0x000fe400028e06ff */
        /* <DEDUP_REMOVED lines=16> */
[----:B------:R-:W-:Y:S02]  /*cacd0*/  IMAD.IADD R105, R107, 0x1, R55 ;  /* 0x000000016b697824 */ /* 0x000fe400078e0237 */
[----:B------:R-:W-:Y:S01]  /*cace0*/  IMAD.WIDE.U32.X R50, R103, -0x39c4fa40, R50, P0 ;  /* 0xc63b05c067327825 */ /* 0x000fe200000e0432 */
[----:B------:R-:W-:Y:S02]  /*cacf0*/  IADD3 RZ, P0, PT, R100, R54, RZ ;  /* 0x0000003664ff7210 */ /* 0x000fe40007f1e0ff */
[----:B------:R-:W-:Y:S01]  /*cad00*/  IADD3.X R106, P2, PT, R106, R111, RZ, P2, !PT ;  /* 0x0000006f6a6a7210 */ /* 0x000fe2000175e4ff */
        /* <DEDUP_REMOVED lines=37> */
[C-C-:B------:R-:W-:Y:S01]  /*caf60*/  IMAD R92, R60.reuse, -0x7af74000, R90.reuse ;  /* 0x8508c0003c5c7824 */ /* 0x140fe200078e025a */
[----:B------:R-:W-:Y:S01]  /*caf70*/  IADD3 R129, PT, PT, R99, R94, RZ ;  /* 0x0000005e63817210 */ /* 0x000fe20007ffe0ff */
[----:B------:R-:W-:Y:S01]  /*caf80*/  IMAD.WIDE.U32 R90, P5, R60, -0x7af74000, R90 ;  /* 0x8508c0003c5a7825 */ /* 0x000fe200078a005a */
[----:B------:R-:W-:-:S02]  /*caf90*/  IADD3.X R68, P1, PT, R101, R37, RZ, P1, !PT ;  /* 0x0000002565447210 */ /* 0x000fc40000f3e4ff */
[----:B------:R-:W-:Y:S01]  /*cafa0*/  SHF.L.W.U32.HI R98, R98, 0x1, R129 ;  /* 0x0000000162627819 */ /* 0x000fe20000010e81 */
[----:B------:R-:W-:Y:S01]  /*cafb0*/  IMAD.IADD R36, R93, 0x1, R92 ;  /* 0x000000015d247824 */ /* 0x000fe200078e025c */
[----:B------:R-:W-:Y:S01]  /*cafc0*/  IADD3.X R92, P1, PT, R85, R100, RZ, P1, !PT ;  /* 0x00000064555c7210 */ /* 0x000fe20000f3e4ff */
[----:B------:R-:W-:Y:S01]  /*cafd0*/  IMAD.X R37, RZ, RZ, RZ, P5 ;  /* 0x000000ffff257224 */ /* 0x000fe200028e06ff */
[----:B------:R-:W-:Y:S01]  /*cafe0*/  IADD3 RZ, P5, PT, R93, R90, RZ ;  /* 0x0000005a5dff7210 */ /* 0x000fe20007fbe0ff */
[----:B------:R-:W-:Y:S01]  /*caff0*/  IMAD.WIDE.U32 R84, R117, 0x30000000, RZ ;  /* 0x3000000075547825 */ /* 0x000fe200078e00ff */
[----:B------:R-:W-:Y:S02]  /*cb000*/  IADD3.X RZ, P0, PT, R107, R36, RZ, P0, !PT ;  /* 0x000000246bff7210 */ /* 0x000fe4000071e4ff */
[----:B------:R-:W-:Y:S01]  /*cb010*/  IADD3.X R93, P1, PT, R68, R103, RZ, P1, !PT ;  /* 0x00000067445d7210 */ /* 0x000fe20000f3e4ff */
[----:B------:R-:W-:Y:S02]  /*cb020*/  IMAD.MOV.U32 R36, RZ, RZ, R91 ;  /* 0x000000ffff247224 */ /* 0x000fe400078e005b */
[----:B------:R-:W-:-:S02]  /*cb030*/  IMAD.IADD R95, R69, 0x1, R95 ;  /* 0x00000001455f7824 */ /* 0x000fc400078e025f */
        /* <DEDUP_REMOVED lines=9> */
[----:B------:R-:W-:Y:S02]  /*cb0d0*/  IMAD.IADD R101, R41, 0x1, R43 ;  /* 0x0000000129657824 */ /* 0x000fe400078e022b */
        /* <DEDUP_REMOVED lines=20> */
[----:B------:R-:W-:-:S03]  /*cb220*/  IMAD.WIDE.U32 R106, R117, 0xf5138f, RZ ;  /* 0x00f5138f756a7825 */ /* 0x000fc600078e00ff */
[----:B------:R-:W-:Y:S01]  /*cb230*/  IADD3.X R143, PT, PT, RZ, RZ, RZ, P0, !PT ;  /* 0x000000ffff8f7210 */ /* 0x000fe200007fe4ff */
        /* <DEDUP_REMOVED lines=8> */
[----:B------:R-:W-:Y:S01]  /*cb2c0*/  IMAD R111, R60, -0x39c4fa40, R98 ;  /* 0xc63b05c03c6f7824 */ /* 0x000fe200078e0262 */
[----:B------:R-:W-:Y:S01]  /*cb2d0*/  IADD3 RZ, P0, PT, R106, R43, RZ ;  /* 0x0000002b6aff7210 */ /* 0x000fe20007f1e0ff */
[----:B------:R-:W-:-:S04]  /*cb2e0*/  IMAD.WIDE.U32.X R94, R117, 0x1ef3622f, R94, P1 ;  /* 0x1ef3622f755e7825 */ /* 0x000fc800008e045e */
[----:B------:R-:W-:-:S04]  /*cb2f0*/  IMAD.WIDE.U32 R84, R60, 0x6ca1493b, RZ ;  /* 0x6ca1493b3c547825 */ /* 0x000fc800078e00ff */
[----:B------:R-:W-:-:S04]  /*cb300*/  IMAD.WIDE.U32 R98, P1, R60, -0x39c4fa40, R98 ;  /* 0xc63b05c03c627825 */ /* 0x000fc80007820062 */
[----:B------:R-:W-:Y:S02]  /*cb310*/  IMAD.X R101, RZ, RZ, RZ, P5 ;  /* 0x000000ffff657224 */ /* 0x000fe400028e06ff */
[----:B------:R-:W-:Y:S02]  /*cb320*/  IMAD.MOV.U32 R100, RZ, RZ, R107 ;  /* 0x000000ffff647224 */ /* 0x000fe400078e006b */
[----:B------:R-:W-:Y:S01]  /*cb330*/  IMAD.X R105, RZ, RZ, RZ, P1 ;  /* 0x000000ffff697224 */ /* 0x000fe200008e06ff */
[----:B------:R-:W-:Y:S01]  /*cb340*/  IADD3 RZ, P1, PT, R98, R85, RZ ;  /* 0x0000005562ff7210 */ /* 0x000fe20007f3e0ff */
        /* <DEDUP_REMOVED lines=25> */
[----:B------:R-:W-:Y:S01]  /*cb4e0*/  IADD3.X R44, P1, PT, R44, R129, RZ, P1, !PT ;  /* 0x000000812c2c7210 */ /* 0x000fe20000f3e4ff */
[----:B------:R-:W-:-:S03]  /*cb4f0*/  IMAD.WIDE.U32 R40, R62, -0x1, RZ ;  /* 0xffffffff3e287825 */ /* 0x000fc600078e00ff */
[----:B------:R-:W-:Y:S01]  /*cb500*/  IADD3.X R47, P0, PT, R131, R50, RZ, P0, !PT ;  /* 0x00000032832f7210 */ /* 0x000fe2000071e4ff */
[----:B------:R-:W-:Y:S01]  /*cb510*/  IMAD R51, R62, -0x7af74001, -R93 ;  /* 0x8508bfff3e337824 */ /* 0x000fe200078e0a5d */
[----:B------:R-:W-:Y:S01]  /*cb520*/  IADD3.X R45, P1, PT, R143, R68, RZ, P1, !PT ;  /* 0x000000448f2d7210 */ /* 0x000fe20000f3e4ff */
[C-C-:B------:R-:W-:Y:S01]  /*cb530*/  IMAD R39, R60.reuse, 0x1ae3a46, R102.reuse ;  /* 0x01ae3a463c277824 */ /* 0x140fe200078e0266 */
[----:B------:R-:W-:Y:S01]  /*cb540*/  IADD3.X R83, P0, PT, RZ, RZ, RZ, P0, !PT ;  /* 0x000000ffff537210 */ /* 0x000fe2000071e4ff */
[----:B------:R-:W-:Y:S01]  /*cb550*/  IMAD.WIDE.U32 R102, P5, R60, 0x1ae3a46, R102 ;  /* 0x01ae3a463c667825 */ /* 0x000fe200078a0066 */
[----:B------:R-:W-:-:S03]  /*cb560*/  IADD3.X R127, P1, PT, RZ, RZ, RZ, P1, !PT ;  /* 0x000000ffff7f7210 */ /* 0x000fc60000f3e4ff */
[----:B------:R-:W-:-:S04]  /*cb570*/  IMAD.WIDE.U32 R106, R60, 0x17c510ea, RZ ;  /* 0x17c510ea3c6a7825 */ /* 0x000fc800078e00ff */
[----:B------:R-:W-:Y:S02]  /*cb580*/  IMAD.IADD R41, R41, 0x1, R51 ;  /* 0x0000000129297824 */ /* 0x000fe400078e0233 */
[----:B------:R-:W-:Y:S01]  /*cb590*/  IMAD.WIDE.U32.X R86, R134, R134, R86, P3 ;  /* 0x0000008686567225 */ /* 0x000fe200018e0456 */
[----:B------:R-:W-:-:S03]  /*cb5a0*/  IADD3 RZ, P3, PT, R46, R36, RZ ;  /* 0x000000242eff7210 */ /* 0x000fc60007f7e0ff */
[----:B------:R-:W-:Y:S01]  /*cb5b0*/  IMAD.X R109, RZ, RZ, RZ, P5 ;  /* 0x000000ffff6d7224 */ /* 0x000fe200028e06ff */
[----:B------:R-:W-:Y:S01]  /*cb5c0*/  IADD3 RZ, P5, PT, R102, R107, RZ ;  /* 0x0000006b66ff7210 */ /* 0x000fe20007fbe0ff */
[----:B------:R-:W-:Y:S02]  /*cb5d0*/  IMAD.IADD R99, R115, 0x1, R37 ;  /* 0x0000000173637824 */ /* 0x000fe400078e0225 */
[----:B------:R-:W-:-:S03]  /*cb5e0*/  IMAD.WIDE.U32 R50, R40, 0x1, RZ ;  /* 0x0000000128327825 */ /* 0x000fc600078e00ff */
[----:B------:R-:W-:Y:S01]  /*cb5f0*/  IADD3.X RZ, P3, PT, R47, R99, RZ, P3, !PT ;  /* 0x000000632fff7210 */ /* 0x000fe20001f7e4ff */
[----:B------:R-:W-:-:S04]  /*cb600*/  IMAD.WIDE.U32 R36, R41, 0x1, RZ ;  /* 0x0000000129247825 */ /* 0x000fc800078e00ff */
[----:B------:R-:W-:Y:S01]  /*cb610*/  IMAD.MOV.U32 R108, RZ, RZ, R103 ;  /* 0x000000ffff6c7224 */ /* 0x000fe200078e0067 */
[----:B------:R-:W-:Y:S01]  /*cb620*/  IADD3 R103, PT, PT, R113, R57, RZ ;  /* 0x0000003971677210 */ /* 0x000fe20007ffe0ff */
[----:B------:R-:W-:Y:S01]  /*cb630*/  IMAD.X R91, RZ, RZ, RZ, P0 ;  /* 0x000000ffff5b7224 */ /* 0x000fe200000e06ff */
[----:B------:R-:W-:Y:S01]  /*cb640*/  IADD3 RZ, P0, PT, R62, R50, RZ ;  /* 0x000000323eff7210 */ /* 0x000fe20007f1e0ff */
[----:B------:R-:W-:-:S04]  /*cb650*/  IMAD.WIDE.U32.X R108, R117, 0x1ae3a46, R108, P5 ;  /* 0x01ae3a46756c7825 */ /* 0x000fc800028e046c */
[----:B------:R-:W-:-:S04]  /*cb660*/  IMAD.WIDE.U32 R62, P5, R40, -0x7af74000, R36 ;  /* 0x8508c000283e7825 */ /* 0x000fc800078a0024 */
[----:B------:R-:W-:Y:S01]  /*cb670*/  IMAD.X R117, RZ, RZ, RZ, P1 ;  /* 0x000000ffff757224 */ /* 0x000fe200008e06ff */
[----:B------:R-:W-:Y:S01]  /*cb680*/  IADD3 RZ, P1, PT, R44, R56, RZ ;  /* 0x000000382cff7210 */ /* 0x000fe20007f3e0ff */
[----:B------:R-:W-:Y:S01]  /*cb690*/  IMAD.X R69, RZ, RZ, RZ, P5 ;  /* 0x000000ffff457224 */ /* 0x000fe200028e06ff */
[----:B------:R-:W-:Y:S01]  /*cb6a0*/  IADD3 RZ, P5, PT, R51, R62, RZ ;  /* 0x0000003e33ff7210 */ /* 0x000fe20007fbe0ff */
[----:B------:R-:W-:Y:S01]  /*cb6b0*/  IMAD.WIDE.U32 R56, R41, 0x30000000, RZ ;  /* 0x3000000029387825 */ /* 0x000fe200078e00ff */
[----:B------:R-:W-:-:S03]  /*cb6c0*/  IADD3.X RZ, P1, PT, R45, R103, RZ, P1, !PT ;  /* 0x000000672dff7210 */ /* 0x000fc60000f3e4ff */
[----:B------:R-:W-:Y:S02]  /*cb6d0*/  IMAD.MOV.U32 R68, RZ, RZ, R63 ;  /* 0x000000ffff447224 */ /* 0x000fe400078e003f */
[----:B------:R-:W-:-:S04]  /*cb6e0*/  IMAD.WIDE.U32 R70, R72, R123, R70 ;  /* 0x0000007b48467225 */ /* 0x000fc800078e0046 */
[----:B------:R-:W-:Y:S01]  /*cb6f0*/  IMAD.WIDE.U32.X R68, R41, -0x7af74000, R68, P5 ;  /* 0x8508c00029447825 */ /* 0x000fe200028e0444 */
[----:B------:R-:W-:-:S03]  /*cb700*/  SHF.L.W.U32.HI R121, R121, 0x1, R70 ;  /* 0x0000000179797819 */ /* 0x000fc60000010e46 */
[----:B------:R-:W-:-:S04]  /*cb710*/  IMAD.WIDE.U32 R62, P5, R40, 0x170b5d44, R56 ;  /* 0x170b5d44283e7825 */ /* 0x000fc800078a0038 */
[C---:B------:R-:W-:Y:S02]  /*cb720*/  IMAD R103, R40.reuse, 0x170b5d44, R56 ;  /* 0x170b5d4428677824 */ /* 0x040fe400078e0238 */
[----:B------:R-:W-:-:S04]  /*cb730*/  IMAD.WIDE.U32 R56, R40, 0x30000000, RZ ;  /* 0x3000000028387825 */ /* 0x000fc800078e00ff */
[----:B------:R-:W-:Y:S01]  /*cb740*/  IMAD.IADD R99, R71, 0x1, R18 ;  /* 0x0000000147637824 */ /* 0x000fe200078e0212 */
[----:B------:R-:W-:Y:S01]  /*cb750*/  IADD3.X R18, P2, PT, R121, R58, RZ, P2, !PT ;  /* 0x0000003a79127210 */ /* 0x000fe2000175e4ff */
[----:B------:R-:W-:Y:S01]  /*cb760*/  IMAD.X R37, RZ, RZ, RZ, P5 ;  /* 0x000000ffff257224 */ /* 0x000fe200028e06ff */
[----:B------:R-:W-:Y:S01]  /*cb770*/  IADD3 RZ, P5, PT, R62, R57, RZ ;  /* 0x000000393eff7210 */ /* 0x000fe20007fbe0ff */
[----:B------:R-:W-:Y:S01]  /*cb780*/  IMAD.IADD R92, R59, 0x1, R75 ;  /* 0x000000013b5c7824 */ /* 0x000fe200078e024b */
[----:B------:R-:W-:Y:S01]  /*cb790*/  IADD3.X R71, P3, PT, R83, R94, RZ, P3, !PT ;  /* 0x0000005e53477210 */ /* 0x000fe20001f7e4ff */
[----:B------:R-:W-:Y:S01]  /*cb7a0*/  IMAD R50, R40, -0x7af74000, R36 ;  /* 0x8508c00028327824 */ /* 0x000fe200078e0224 */
[----:B------:R-:W-:Y:S01]  /*cb7b0*/  IADD3.X R121, P1, PT, R127, R54, RZ, P1, !PT ;  /* 0x000000367f797210 */ /* 0x000fe20000f3e4ff */
[----:B------:R-:W-:Y:S01]  /*cb7c0*/  IMAD.WIDE.U32 R58, R41, -0x45f6b800, RZ ;  /* 0xba094800293a7825 */ /* 0x000fe200078e00ff */
[----:B------:R-:W-:Y:S02]  /*cb7d0*/  IADD3.X R94, P3, PT, R91, R95, RZ, P3, !PT ;  /* 0x0000005f5b5e7210 */ /* 0x000fe40001f7e4ff */
[----:B------:R-:W-:Y:S01]  /*cb7e0*/  SHF.L.W.U32.HI R127, R70, 0x1, R99 ;  /* 0x00000001467f7819 */ /* 0x000fe20000010e63 */
[----:B------:R-:W-:Y:S01]  /*cb7f0*/  IMAD.MOV.U32 R36, RZ, RZ, R63 ;  /* 0x000000ffff247224 */ /* 0x000fe200078e003f */
[----:B------:R-:W-:Y:S01]  /*cb800*/  IADD3.X R117, P1, PT, R117, R55, RZ, P1, !PT ;  /* 0x0000003775757210 */ /* 0x000fe20000f3e4ff */
[----:B------:R-:W-:Y:S01]  /*cb810*/  IMAD R75, R40, 0x1ef3622f, R58 ;  /* 0x1ef3622f284b7824 */ /* 0x000fe200078e023a */
[----:B------:R-:W-:Y:S01]  /*cb820*/  IADD3.X R92, P2, PT, R127, R92, RZ, P2, !PT ;  /* 0x0000005c7f5c7210 */ /* 0x000fe2000175e4ff */
[----:B------:R-:W-:Y:S01]  /*cb830*/  IMAD.WIDE.U32.X R36, R41, 0x170b5d44, R36, P5 ;  /* 0x170b5d4429247825 */ /* 0x000fe200028e0424 */
[----:B------:R-:W-:-:S03]  /*cb840*/  IADD3.X R121, P1, PT, R121, R18, RZ, P1, !PT ;  /* 0x0000001279797210 */ /* 0x000fc60000f3e4ff */
[----:B------:R-:W-:-:S04]  /*cb850*/  IMAD.WIDE.U32 R58, P5, R40, 0x1ef3622f, R58 ;  /* 0x1ef3622f283a7825 */ /* 0x000fc800078a003a */
[----:B------:R-:W-:-:S04]  /*cb860*/  IMAD.WIDE.U32 R62, R40, -0x45f6b800, RZ ;  /* 0xba094800283e7825 */ /* 0x000fc800078e00ff */
[----:B------:R-:W-:-:S04]  /*cb870*/  IMAD.WIDE.U32 R82, R38, 0x17c510ea, R44 ;  /* 0x17c510ea26527825 */ /* 0x000fc800078e002c */
[----:B------:R-:W-:Y:S01]  /*cb880*/  IMAD.X R45, RZ, RZ, RZ, P5 ;  /* 0x000000ffff2d7224 */ /* 0x000fe200028e06ff */
[----:B------:R-:W-:Y:S01]  /*cb890*/  IADD3 RZ, P5, PT, R58, R63, RZ ;  /* 0x0000003f3aff7210 */ /* 0x000fe20007fbe0ff */
[----:B------:R-:W-:-:S04]  /*cb8a0*/  IMAD.WIDE.U32 R78, R38, 0x6ca1493b, R78 ;  /* 0x6ca1493b264e7825 */ /* 0x000fc800078e004e */
[----:B------:R-:W-:Y:S01]  /*cb8b0*/  IMAD.WIDE.U32 R90, R41, 0xf5138f, RZ ;  /* 0x00f5138f295a7825 */ /* 0x000fe200078e00ff */
[----:B------:R-:W-:-:S03]  /*cb8c0*/  IADD3.X R78, P3, PT, R71, R78, RZ, P3, !PT ;  /* 0x0000004e474e7210 */ /* 0x000fc60001f7e4ff */
        /* <DEDUP_REMOVED lines=9> */
[----:B------:R-:W-:-:S02]  /*cb960*/  IADD3 R93, PT, PT, R61, R43, RZ ;  /* 0x0000002b3d5d7210 */ /* 0x000fc40007ffe0ff */
[----:B------:R-:W-:Y:S01]  /*cb970*/  IADD3.X R127, P0, PT, RZ, R68, RZ, P0, !PT ;  /* 0x00000044ff7f7210 */ /* 0x000fe2000071e4ff */
[----:B------:R-:W-:-:S03]  /*cb980*/  IMAD.WIDE.U32 R50, R40, 0xf5138f, RZ ;  /* 0x00f5138f28327825 */ /* 0x000fc600078e00ff */
[----:B------:R-:W-:Y:S01]  /*cb990*/  IADD3.X R38, P0, PT, RZ, R69, RZ, P0, !PT ;  /* 0x00000045ff267210 */ /* 0x000fe2000071e4ff */
        /* <DEDUP_REMOVED lines=21> */
[----:B------:R-:W-:Y:S01]  /*cbaf0*/  IMAD.WIDE.U32 R42, P5, R40, 0x1ae3a46, R42 ;  /* 0x01ae3a46282a7825 */ /* 0x000fe200078a002a */
[----:B------:R-:W-:-:S03]  /*cbb00*/  IADD3.X R46, P0, PT, R127, R46, RZ, P0, !PT ;  /* 0x0000002e7f2e7210 */ /* 0x000fc6000071e4ff */
[----:B------:R-:W-:-:S04]  /*cbb10*/  IMAD.WIDE.U32 R90, R40, 0x17c510ea, RZ ;  /* 0x17c510ea285a7825 */ /* 0x000fc800078e00ff */
[----:B------:R-:W-:Y:S02]  /*cbb20*/  IMAD.IADD R115, R47, 0x1, R115 ;  /* 0x000000012f737824 */ /* 0x000fe400078e0273 */
[----:B------:R-:W-:Y:S01]  /*cbb30*/  IMAD.X R69, RZ, RZ, RZ, P5 ;  /* 0x000000ffff457224 */ /* 0x000fe200028e06ff */
[----:B------:R-:W-:Y:S01]  /*cbb40*/  IADD3 RZ, P5, PT, R42, R91, RZ ;  /* 0x0000005b2aff7210 */ /* 0x000fe20007fbe0ff */
[----:B------:R-:W-:Y:S01]  /*cbb50*/  IMAD.MOV.U32 R68, RZ, RZ, R43 ;  /* 0x000000ffff447224 */ /* 0x000fe200078e002b */
[----:B------:R-:W-:Y:S01]  /*cbb60*/  IADD3.X R47, P0, PT, R38, R115, RZ, P0, !PT ;  /* 0x00000073262f7210 */ /* 0x000fe2000071e4ff */
        /* <DEDUP_REMOVED lines=28> */
[----:B------:R-:W-:Y:S01]  /*cbd30*/  IMAD.WIDE.U32 R56, R14, 0x1, RZ ;  /* 0x000000010e387825 */ /* 0x000fe200078e00ff */
[----:B------:R-:W-:Y:S02]  /*cbd40*/  IADD3 R42, PT, PT, R79, R61, RZ ;  /* 0x0000003d4f2a7210 */ /* 0x000fe40007ffe0ff */
        /* <DEDUP_REMOVED lines=8> */
[----:B------:R-:W-:Y:S01]  /*cbdd0*/  IMAD.WIDE.U32 R100, R125, R136, R64 ;  /* 0x000000887d647225 */ /* 0x000fe200078e0040 */
[----:B------:R-:W-:Y:S02]  /*cbde0*/  IADD3.X R38, P1, PT, R41, R87, RZ, P1, !PT ;  /* 0x0000005729267210 */ /* 0x000fe40000f3e4ff */
[----:B------:R-:W-:Y:S01]  /*cbdf0*/  IADD3.X R61, P2, PT, RZ, RZ, RZ, P2, !PT ;  /* 0x000000ffff3d7210 */ /* 0x000fe2000175e4ff */
[----:B------:R-:W-:Y:S01]  /*cbe00*/  IMAD.X R41, RZ, RZ, RZ, P0 ;  /* 0x000000ffff297224 */ /* 0x000fe200000e06ff */
[----:B------:R-:W-:Y:S01]  /*cbe10*/  IADD3.X R113, P5, PT, RZ, RZ, RZ, P5, !PT ;  /* 0x000000ffff717210 */ /* 0x000fe20002fbe4ff */
[----:B------:R-:W-:Y:S01]  /*cbe20*/  IMAD.WIDE.U32 R84, P0, R14, -0x7af74000, R42 ;  /* 0x8508c0000e547825 */ /* 0x000fe2000780002a */
[----:B------:R-:W-:Y:S02]  /*cbe30*/  IADD3 RZ, P3, PT, R36, R62, RZ ;  /* 0x0000003e24ff7210 */ /* 0x000fe40007f7e0ff */
[----:B------:R-:W-:Y:S01]  /*cbe40*/  SHF.L.W.U32.HI R115, R115, 0x1, R100 ;  /* 0x0000000173737819 */ /* 0x000fe20000010e64 */
        /* <DEDUP_REMOVED lines=10> */
[----:B------:R-:W-:-:S03]  /*cbef0*/  IMAD.WIDE.U32 R86, R14, 0x30000000, RZ ;  /* 0x300000000e567825 */ /* 0x000fc600078e00ff */
[----:B------:R-:W-:Y:S01]  /*cbf00*/  IADD3.X R94, P3, PT, R117, R45, RZ, P3, !PT ;  /* 0x0000002d755e7210 */ /* 0x000fe20001f7e4ff */
[----:B------:R-:W-:-:S04]  /*cbf10*/  IMAD.WIDE.U32.X R98, R15, -0x7af74000, R98, P5 ;  /* 0x8508c0000f627825 */ /* 0x000fc800028e0462 */
[----:B------:R-:W-:-:S04]  /*cbf20*/  IMAD.WIDE.U32 R62, P5, R14, 0x170b5d44, R46 ;  /* 0x170b5d440e3e7825 */ /* 0x000fc800078a002e */
[----:B------:R-:W-:Y:S01]  /*cbf30*/  IMAD.X R85, RZ, RZ, RZ, P5 ;  /* 0x000000ffff557224 */ /* 0x000fe200028e06ff */
[----:B------:R-:W-:Y:S01]  /*cbf40*/  IADD3 RZ, P5, PT, R62, R87, RZ ;  /* 0x000000573eff7210 */ /* 0x000fe20007fbe0ff */
[----:B------:R-:W-:Y:S02]  /*cbf50*/  IMAD.IADD R43, R39, 0x1, R107 ;  /* 0x00000001272b7824 */ /* 0x000fe400078e026b */
[----:B------:R-:W-:-:S03]  /*cbf60*/  IMAD.WIDE.U32 R64, R15, -0x45f6b800, RZ ;  /* 0xba0948000f407825 */ /* 0x000fc600078e00ff */
[----:B------:R-:W-:Y:S01]  /*cbf70*/  IADD3.X RZ, P0, PT, R79, R43, RZ, P0, !PT ;  /* 0x0000002b4fff7210 */ /* 0x000fe2000071e4ff */
[----:B------:R-:W-:Y:S02]  /*cbf80*/  IMAD.MOV.U32 R84, RZ, RZ, R63 ;  /* 0x000000ffff547224 */ /* 0x000fe400078e003f */
[----:B------:R-:W-:Y:S01]  /*cbf90*/  IMAD.IADD R92, R49, 0x1, R73 ;  /* 0x00000001315c7824 */ /* 0x000fe200078e0249 */
[----:B------:R-:W-:Y:S01]  /*cbfa0*/  IADD3.X R73, P1, PT, R115, R48, RZ, P1, !PT ;  /* 0x0000003073497210 */ /* 0x000fe20000f3e4ff */
[----:B------:R-:W-:Y:S01]  /*cbfb0*/  IMAD.WIDE.U32.X R84, R15, 0x170b5d44, R84, P5 ;  /* 0x170b5d440f547825 */ /* 0x000fe200028e0454 */
[----:B------:R-:W-:-:S03]  /*cbfc0*/  IADD3.X R113, P0, PT, R113, R108, RZ, P0, !PT ;  /* 0x0000006c71717210 */ /* 0x000fc6000071e4ff */
[C---:B------:R-:W-:Y:S01]  /*cbfd0*/  IMAD R56, R14.reuse, -0x7af74000, R42 ;  /* 0x8508c0000e387824 */ /* 0x040fe200078e022a */
[----:B------:R-:W-:Y:S01]  /*cbfe0*/  IADD3.X R108, P0, PT, R105, R109, RZ, P0, !PT ;  /* 0x0000006d696c7210 */ /* 0x000fe2000071e4ff */
[----:B------:R-:W-:-:S04]  /*cbff0*/  IMAD.WIDE.U32 R48, P5, R14, 0x1ef3622f, R64 ;  /* 0x1ef3622f0e307825 */ /* 0x000fc800078a0040 */
[----:B------:R-:W-:Y:S01]  /*cc000*/  IMAD.WIDE.U32 R42, R14, -0x45f6b800, RZ ;  /* 0xba0948000e2a7825 */ /* 0x000fe200078e00ff */
[----:B------:R-:W-:-:S03]  /*cc010*/  MOV R62, R49 ;  /* 0x00000031003e7202 */ /* 0x000fc60000000f00 */
[----:B------:R-:W-:Y:S02]  /*cc020*/  IMAD.IADD R81, R101, 0x1, R81 ;  /* 0x0000000165517824 */ /* 0x000fe400078e0251 */
[----:B------:R-:W-:Y:S01]  /*cc030*/  IMAD.X R63, RZ, RZ, RZ, P5 ;  /* 0x000000ffff3f7224 */ /* 0x000fe200028e06ff */
[----:B------:R-:W-:Y:S01]  /*cc040*/  IADD3 RZ, P5, PT, R48, R43, RZ ;  /* 0x0000002b30ff7210 */ /* 0x000fe20007fbe0ff */
[----:B------:R-:W-:Y:S01]  /*cc050*/  IMAD R101, R14, 0x170b5d44, R46 ;  /* 0x170b5d440e657824 */ /* 0x000fe200078e022e */
[----:B------:R-:W-:Y:S01]  /*cc060*/  SHF.L.W.U32.HI R121, R100, 0x1, R81 ;  /* 0x0000000164797819 */ /* 0x000fe20000010e51 */
[----:B------:R-:W-:-:S03]  /*cc070*/  IMAD.WIDE.U32 R46, R15, 0xf5138f, RZ ;  /* 0x00f5138f0f2e7825 */ /* 0x000fc600078e00ff */
[----:B------:R-:W-:Y:S01]  /*cc080*/  IADD3.X R92, P1, PT, R121, R92, RZ, P1, !PT ;  /* 0x0000005c795c7210 */ /* 0x000fe20000f3e4ff */
[----:B------:R-:W-:Y:S02]  /*cc090*/  IMAD R115, R14, 0x1a22d9f3, R46 ;  /* 0x1a22d9f30e737824 */ /* 0x000fe400078e022e */
[----:B------:R-:W-:-:S04]  /*cc0a0*/  IMAD.WIDE.U32.X R62, R15, 0x1ef3622f, R62, P5 ;  /* 0x1ef3622f0f3e7825 */ /* 0x000fc800028e043e */
[----:B------:R-:W-:-:S04]  /*cc0b0*/  IMAD.WIDE.U32 R46, P5, R14, 0x1a22d9f3, R46 ;  /* 0x1a22d9f30e2e7825 */ /* 0x000fc800078a002e */
        /* <DEDUP_REMOVED lines=8> */
[----:B------:R-:W-:Y:S02]  /*cc140*/  IMAD.MOV.U32 R64, RZ, RZ, R47 ;  /* 0x000000ffff407224 */ /* 0x000fe400078e002f */
[----:B------:R-:W-:Y:S02]  /*cc150*/  IMAD.IADD R111, R83, 0x1, R111 ;  /* 0x00000001536f7824 */ /* 0x000fe400078e026f */
[----:B------:R-:W-:Y:S02]  /*cc160*/  IMAD.IADD R100, R57, 0x1, R56 ;  /* 0x0000000139647824 */ /* 0x000fe400078e0238 */
[----:B------:R-:W-:Y:S01]  /*cc170*/  IMAD R117, R14, -0x39c4fa40, R60 ;  /* 0xc63b05c00e757824 */ /* 0x000fe200078e023c */
[----:B------:R-:W-:Y:S01]  /*cc180*/  IADD3.X R83, P3, PT, R94, R111, RZ, P3, !PT ;  /* 0x0000006f5e537210 */ /* 0x000fe20001f7e4ff */
[----:B------:R-:W-:Y:S01]  /*cc190*/  IMAD.WIDE.U32.X R64, R15, 0x1a22d9f3, R64, P5 ;  /* 0x1a22d9f30f407825 */ /* 0x000fe200028e0440 */
[----:B------:R-:W-:Y:S02]  /*cc1a0*/  IADD3.X RZ, P2, PT, R103, R100, RZ, P2, !PT ;  /* 0x0000006467ff7210 */ /* 0x000fe4000175e4ff */
[----:B------:R-:W-:Y:S01]  /*cc1b0*/  IADD3.X R103, P3, PT, RZ, RZ, RZ, P3, !PT ;  /* 0x000000ffff677210 */ /* 0x000fe20001f7e4ff */
[----:B------:R-:W-:-:S04]  /*cc1c0*/  IMAD.WIDE.U32 R60, P5, R14, -0x39c4fa40, R60 ;  /* 0xc63b05c00e3c7825 */ /* 0x000fc800078a003c */
[----:B------:R-:W-:-:S04]  /*cc1d0*/  IMAD.WIDE.U32 R44, R14, 0x6ca1493b, RZ ;  /* 0x6ca1493b0e2c7825 */ /* 0x000fc800078e00ff */
[----:B------:R-:W-:Y:S01]  /*cc1e0*/  IMAD.X R57, RZ, RZ, RZ, P5 ;  /* 0x000000ffff397224 */ /* 0x000fe200028e06ff */
[----:B------:R-:W-:Y:S01]  /*cc1f0*/  IADD3 RZ, P5, PT, R60, R45, RZ ;  /* 0x0000002d3cff7210 */ /* 0x000fe20007fbe0ff */
[----:B------:R-:W-:-:S04]  /*cc200*/  IMAD.WIDE.U32 R46, R15, 0x17c510ea, RZ ;  /* 0x17c510ea0f2e7825 */ /* 0x000fc800078e00ff */
[----:B------:R-:W-:Y:S02]  /*cc210*/  IMAD.MOV.U32 R56, RZ, RZ, R61 ;  /* 0x000000ffff387224 */ /* 0x000fe400078e003d */
[----:B------:R-:W-:Y:S02]  /*cc220*/  IMAD R105, R14, 0x1ae3a46, R46 ;  /* 0x01ae3a460e697824 */ /* 0x000fe400078e022e */
[----:B------:R-:W-:-:S04]  /*cc230*/  IMAD.WIDE.U32.X R56, R15, -0x39c4fa40, R56, P5 ;  /* 0xc63b05c00f387825 */ /* 0x000fc800028e0438 */
[----:B------:R-:W-:Y:S02]  /*cc240*/  IMAD.IADD R111, R95, 0x1, R51 ;  /* 0x000000015f6f7824 */ /* 0x000fe400078e0233 */
[----:B------:R-:W-:Y:S01]  /*cc250*/  IMAD.X R109, RZ, RZ, RZ, P3 ;  /* 0x000000ffff6d7224 */ /* 0x000fe200018e06ff */
[----:B------:R-:W-:Y:S01]  /*cc260*/  IADD3 RZ, P3, PT, R82, R50, RZ ;  /* 0x0000003252ff7210 */ /* 0x000fe20007f7e0ff */
[----:B------:R-:W-:-:S03]  /*cc270*/  IMAD.WIDE.U32 R46, P5, R14, 0x1ae3a46, R46 ;  /* 0x01ae3a460e2e7825 */ /* 0x000fc600078a002e */
[----:B------:R-:W-:Y:S01]  /*cc280*/  IADD3.X RZ, P3, PT, R83, R111, RZ, P3, !PT ;  /* 0x0000006f53ff7210 */ /* 0x000fe20001f7e4ff */
[----:B------:R-:W-:Y:S01]  /*cc290*/  IMAD.MOV.U32 R50, RZ, RZ, R47 ;  /* 0x000000ffff327224 */ /* 0x000fe200078e002f */
[----:B------:R-:W-:Y:S01]  /*cc2a0*/  IADD3.X R47, P2, PT, RZ, R98, RZ, P2, !PT ;  /* 0x00000062ff2f7210 */ /* 0x000fe2000175e4ff */
[----:B------:R-:W-:Y:S01]  /*cc2b0*/  IMAD.WIDE.U32 R36, R40, -0x45f6b800, R36 ;  /* 0xba09480028247825 */ /* 0x000fe200078e0024 */
[----:B------:R-:W-:Y:S02]  /*cc2c0*/  IADD3.X R103, P3, PT, R103, R58, RZ, P3, !PT ;  /* 0x0000003a67677210 */ /* 0x000fe40001f7e4ff */
[----:B------:R-:W-:Y:S01]  /*cc2d0*/  IADD3.X R98, P2, PT, RZ, R99, RZ, P2, !PT ;  /* 0x00000063ff627210 */ /* 0x000fe2000175e4ff */
[----:B------:R-:W-:Y:S01]  /*cc2e0*/  IMAD.WIDE.U32 R60, R14, 0x17c510ea, RZ ;  /* 0x17c510ea0e3c7825 */ /* 0x000fe200078e00ff */
[----:B------:R-:W-:Y:S02]  /*cc2f0*/  IADD3.X R58, P3, PT, R109, R59, RZ, P3, !PT ;  /* 0x0000003b6d3a7210 */ /* 0x000fe40001f7e4ff */
[----:B------:R-:W-:Y:S01]  /*cc300*/  IADD3.X R36, P2, PT, R47, R36, RZ, P2, !PT ;  /* 0x000000242f247210 */ /* 0x000fe2000175e4ff */
[----:B------:R-:W-:Y:S01]  /*cc310*/  IMAD.IADD R75, R37, 0x1, R75 ;  /* 0x00000001254b7824 */ /* 0x000fe200078e024b */
[----:B------:R-:W-:Y:S01]  /*cc320*/  IADD3.X R78, P3, PT, R103, R78, RZ, P3, !PT ;  /* 0x0000004e674e7210 */ /* 0x000fe20001f7e4ff */
[----:B------:R-:W-:Y:S01]  /*cc330*/  IMAD.X R51, RZ, RZ, RZ, P5 ;  /* 0x000000ffff337224 */ /* 0x000fe200028e06ff */
[----:B------:R-:W-:Y:S01]  /*cc340*/  IADD3 RZ, P5, PT, R46, R61, RZ ;  /* 0x0000003d2eff7210 */ /* 0x000fe20007fbe0ff */
[----:B------:R-:W-:Y:S01]  /*cc350*/  IMAD.IADD R39, R79, 0x1, R39 ;  /* 0x000000014f277824 */ /* 0x000fe200078e0227 */
[----:B------:R-:W-:Y:S01]  /*cc360*/  IADD3.X R37, P2, PT, R98, R75, RZ, P2, !PT ;  /* 0x0000004b62257210 */ /* 0x000fe2000175e4ff */
[----:B------:R-:W-:Y:S01]  /*cc370*/  IMAD.WIDE.U32 R66, R125, R72, R66 ;  /* 0x000000487d427225 */ /* 0x000fe200078e0042 */
[----:B------:R-:W-:-:S02]  /*cc380*/  IADD3.X R99, P0, PT, R113, R80, RZ, P0, !PT ;  /* 0x0000005071637210 */ /* 0x000fc4000071e4ff */
[----:B------:R-:W-:Y:S01]  /*cc390*/  IADD3.X R79, P3, PT, R58, R39, RZ, P3, !PT ;  /* 0x000000273a4f7210 */ /* 0x000fe20001f7e4ff */
[----:B------:R-:W-:Y:S01]  /*cc3a0*/  IMAD.WIDE.U32.X R50, R15, 0x1ae3a46, R50, P5 ;  /* 0x01ae3a460f327825 */ /* 0x000fe200028e0432 */
[----:B------:R-:W-:Y:S02]  /*cc3b0*/  IADD3.X R39, P5, PT, RZ, RZ, RZ, P2, !PT ;  /* 0x000000ffff277210 */ /* 0x000fe400017be4ff */
[----:B------:R-:W-:Y:S01]  /*cc3c0*/  IADD3 R15, PT, PT, R101, R87, RZ ;  /* 0x00000057650f7210 */ /* 0x000fe20007ffe0ff */
[----:B------:R-:W-:Y:S01]  /*cc3d0*/  IMAD.WIDE.U32.X R52, R133, R133, R52, P4 ;  /* 0x0000008585347225 */ /* 0x000fe200020e0434 */
[----:B------:R-:W-:Y:S02]  /*cc3e0*/  IADD3 RZ, P2, PT, R36, R86, RZ ;  /* 0x0000005624ff7210 */ /* 0x000fe40007f5e0ff */
[----:B------:R-:W-:Y:S01]  /*cc3f0*/  IADD3.X R59, P0, PT, R108, R41, RZ, P0, !PT ;  /* 0x000000296c3b7210 */ /* 0x000fe2000071e4ff */
[----:B------:R-:W-:Y:S01]  /*cc400*/  IMAD.X R41, RZ, RZ, RZ, P5 ;  /* 0x000000ffff297224 */ /* 0x000fe200028e06ff */
[----:B------:R-:W-:Y:S01]  /*cc410*/  IADD3.X RZ, P5, PT, R37, R15, RZ, P2, !PT ;  /* 0x0000000f25ff7210 */ /* 0x000fe200017be4ff */
[----:B------:R-:W-:Y:S01]  /*cc420*/  IMAD.IADD R97, R67, 0x1, R97 ;  /* 0x0000000143617824 */ /* 0x000fe200078e0261 */
[----:B------:R-:W-:Y:S01]  /*cc430*/  IADD3.X R47, P4, PT, RZ, RZ, RZ, P3, !PT ;  /* 0x000000ffff2f7210 */ /* 0x000fe20001f9e4ff */
[----:B------:R-:W-:Y:S01]  /*cc440*/  IMAD.IADD R75, R77, 0x1, R55 ;  /* 0x000000014d4b7824 */ /* 0x000fe200078e0237 */
[----:B------:R-:W-:Y:S01]  /*cc450*/  SHF.L.W.U32.HI R81, R81, 0x1, R66 ;  /* 0x0000000151517819 */ /* 0x000fe20000010e42 */
[----:B------:R-:W-:Y:S01]  /*cc460*/  IMAD.WIDE.U32 R82, R40, 0xf5138f, R82 ;  /* 0x00f5138f28527825 */ /* 0x000fe200078e0052 */
[----:B------:R-:W-:-:S02]  /*cc470*/  IADD3 RZ, P2, PT, R78, R54, RZ ;  /* 0x000000364eff7210 */ /* 0x000fc40007f5e0ff */
[----:B------:R-:W-:Y:S01]  /*cc480*/  IADD3.X R39, P5, PT, R39, R84, RZ, P5, !PT ;  /* 0x0000005427277210 */ /* 0x000fe20002fbe4ff */
[----:B------:R-:W-:Y:S01]  /*cc490*/  IMAD.X R55, RZ, RZ, RZ, P4 ;  /* 0x000000ffff377224 */ /* 0x000fe200020e06ff */
[----:B------:R-:W-:Y:S01]  /*cc4a0*/  SHF.L.W.U32.HI R67, R66, 0x1, R97 ;  /* 0x0000000142437819 */ /* 0x000fe20000010e61 */
[----:B------:R-:W-:Y:S01]  /*cc4b0*/  IMAD.IADD R95, R83, 0x1, R95 ;  /* 0x00000001535f7824 */ /* 0x000fe200078e025f */
[----:B------:R-:W-:Y:S01]  /*cc4c0*/  IADD3.X R15, P1, PT, R81, R52, RZ, P1, !PT ;  /* 0x00000034510f7210 */ /* 0x000fe20000f3e4ff */
[----:B------:R-:W-:Y:S01]  /*cc4d0*/  IMAD.IADD R45, R117, 0x1, R45 ;  /* 0x00000001752d7824 */ /* 0x000fe200078e022d */
[----:B------:R-:W-:Y:S01]  /*cc4e0*/  IADD3.X RZ, P2, PT, R79, R75, RZ, P2, !PT ;  /* 0x0000004b4fff7210 */ /* 0x000fe2000175e4ff */
[----:B------:R-:W-:Y:S01]  /*cc4f0*/  IMAD.WIDE.U32 R78, R40, 0x6ca1493b, R78 ;  /* 0x6ca1493b284e7825 */ /* 0x000fe200078e004e */
[----:B------:R-:W-:Y:S02]  /*cc500*/  IADD3.X R46, P3, PT, R99, R18, RZ, P0, !PT ;  /* 0x00000012632e7210 */ /* 0x000fe4000077e4ff */
[----:B------:R-:W-:Y:S01]  /*cc510*/  IADD3.X R84, P4, PT, R41, R85, RZ, P5, !PT ;  /* 0x0000005529547210 */ /* 0x000fe20002f9e4ff */
[----:B------:R-:W-:Y:S01]  /*cc520*/  IMAD.IADD R77, R79, 0x1, R77 ;  /* 0x000000014f4d7824 */ /* 0x000fe200078e024d */
[----:B------:R-:W-:-:S02]  /*cc530*/  IADD3.X R18, P1, PT, R67, R53, RZ, P1, !PT ;  /* 0x0000003543127210 */ /* 0x000fc40000f3e4ff */
[----:B------:R-:W-:Y:S02]  /*cc540*/  IADD3.X R41, P2, PT, R47, R70, RZ, P2, !PT ;  /* 0x000000462f297210 */ /* 0x000fe4000175e4ff */
[----:B------:R-:W-:Y:S01]  /*cc550*/  IADD3.X R53, P3, PT, R59, R38, RZ, P3, !PT ;  /* 0x000000263b357210 */ /* 0x000fe20001f7e4ff */
[----:B------:R-:W-:Y:S01]  /*cc560*/  IMAD.IADD R59, R107, 0x1, R43 ;  /* 0x000000016b3b7824 */ /* 0x000fe200078e022b */
[----:B------:R-:W-:Y:S01]  /*cc570*/  IADD3.X R82, P4, PT, R39, R82, RZ, P4, !PT ;  /* 0x0000005227527210 */ /* 0x000fe2000279e4ff */
[----:B------:R-:W-:Y:S01]  /*cc580*/  IMAD.WIDE.U32 R38, R14, 0x30000000, R36 ;  /* 0x300000000e267825 */ /* 0x000fe200078e0024 */
[----:B------:R-:W-:Y:S02]  /*cc590*/  IADD3.X R52, P2, PT, R55, R71, RZ, P2, !PT ;  /* 0x0000004737347210 */ /* 0x000fe4000175e4ff */
[----:B------:R-:W-:Y:S01]  /*cc5a0*/  IADD3.X R71, P5, PT, RZ, RZ, RZ, P0, !PT ;  /* 0x000000ffff477210 */ /* 0x000fe200007be4ff */
[----:B------:R-:W-:Y:S01]  /*cc5b0*/  IMAD.IADD R101, R39, 0x1, R101 ;  /* 0x0000000127657824 */ /* 0x000fe200078e0265 */
[----:B------:R-:W-:Y:S01]  /*cc5c0*/  IADD3 RZ, P0, PT, R82, R42, RZ ;  /* 0x0000002a52ff7210 */ /* 0x000fe20007f1e0ff */
[----:B------:R-:W-:Y:S01]  /*cc5d0*/  IMAD.WIDE.U32 R36, R38, -0x1, RZ ;  /* 0xffffffff26247825 */ /* 0x000fe200078e00ff */
[----:B------:R-:W-:-:S02]  /*cc5e0*/  IADD3.X R71, P3, PT, RZ, R71, RZ, P3, !PT ;  /* 0x00000047ff477210 */ /* 0x000fc40001f7e4ff */
[----:B------:R-:W-:Y:S01]  /*cc5f0*/  IADD3.X R83, P4, PT, R84, R95, RZ, P4, !PT ;  /* 0x0000005f54537210 */ /* 0x000fe2000279e4ff */
[----:B------:R-:W-:Y:S01]  /*cc600*/  IMAD R67, R38, -0x7af74001, -R101 ;  /* 0x8508bfff26437824 */ /* 0x000fe200078e0a65 */
[----:B------:R-:W-:Y:S01]  /*cc610*/  IADD3.X R42, P2, PT, R41, R46, RZ, P2, !PT ;  /* 0x0000002e292a7210 */ /* 0x000fe2000175e4ff */
[----:B------:R-:W-:Y:S01]  /*cc620*/  IMAD.IADD R41, R93, 0x1, R91 ;  /* 0x000000015d297824 */ /* 0x000fe200078e025b */
[----:B------:R-:W-:Y:S01]  /*cc630*/  IADD3.X R70, PT, PT, RZ, RZ, RZ, P3, P5 ;  /* 0x000000ffff467210 */ /* 0x000fe20001fea4ff */
[----:B------:R-:W-:Y:S01]  /*cc640*/  IMAD.IADD R37, R37, 0x1, R67 ;  /* 0x0000000125257824 */ /* 0x000fe200078e0243 */
[----:B------:R-:W-:Y:S01]  /*cc650*/  IADD3.X R39, P5, PT, RZ, RZ, RZ, P4, !PT ;  /* 0x000000ffff277210 */ /* 0x000fe200027be4ff */
[----:B------:R-:W-:Y:S01]  /*cc660*/  IMAD.WIDE.U32 R46, R36, 0x1, RZ ;  /* 0x00000001242e7825 */ /* 0x000fe200078e00ff */
[----:B------:R-:W-:Y:S02]  /*cc670*/  IADD3.X R43, P4, PT, R52, R53, RZ, P2, !PT ;  /* 0x00000035342b7210 */ /* 0x000fe4000179e4ff */
[----:B------:R-:W-:Y:S01]  /*cc680*/  IADD3 RZ, P3, PT, R42, R90, RZ ;  /* 0x0000005a2aff7210 */ /* 0x000fe20007f7e0ff */
[----:B------:R-:W-:Y:S01]  /*cc690*/  IMAD.WIDE.U32 R52, R37, 0x1, RZ ;  /* 0x0000000125347825 */ /* 0x000fe200078e00ff */
[----:B------:R-:W-:-:S02]  /*cc6a0*/  IADD3.X RZ, P0, PT, R83, R59, RZ, P0, !PT ;  /* 0x0000003b53ff7210 */ /* 0x000fc4000071e4ff */
[----:B------:R-:W-:Y:S01]  /*cc6b0*/  IADD3.X R59, P4, PT, RZ, RZ, RZ, P4, !PT ;  /* 0x000000ffff3b7210 */ /* 0x000fe2000279e4ff */
[----:B------:R-:W-:Y:S01]  /*cc6c0*/  IMAD.X R55, RZ, RZ, RZ, P5 ;  /* 0x000000ffff377224 */ /* 0x000fe200028e06ff */
[----:B------:R-:W-:Y:S01]  /*cc6d0*/  IADD3.X RZ, P3, PT, R43, R41, RZ, P3, !PT ;  /* 0x000000292bff7210 */ /* 0x000fe20001f7e4ff */
[----:B------:R-:W-:Y:S01]  /*cc6e0*/  IMAD.WIDE.U32 R40, R40, 0x17c510ea, R42 ;  /* 0x17c510ea28287825 */ /* 0x000fe200078e002a */
[----:B------:R-:W-:Y:S02]  /*cc6f0*/  IADD3.X R39, P5, PT, R39, R62, RZ, P0, !PT ;  /* 0x0000003e27277210 */ /* 0x000fe400007be4ff */
[----:B------:R-:W-:Y:S01]  /*cc700*/  IADD3 RZ, P2, PT, R38, R46, RZ ;  /* 0x0000002e26ff7210 */ /* 0x000fe20007f5e0ff */
[----:B------:R-:W-:Y:S01]  /*cc710*/  IMAD R46, R36, -0x7af74000, R52 ;  /* 0x8508c000242e7824 */ /* 0x000fe200078e0234 */
[----:B------:R-:W-:Y:S01]  /*cc720*/  IADD3.X R80, P3, PT, R59, R68, RZ, P3, !PT ;  /* 0x000000443b507210 */ /* 0x000fe20001f7e4ff */
[----:B------:R-:W-:Y:S01]  /*cc730*/  IMAD.WIDE.U32 R42, R37, 0x30000000, RZ ;  /* 0x30000000252a7825 */ /* 0x000fe200078e00ff */
[----:B------:R-:W-:-:S03]  /*cc740*/  SHF.L.W.U32.HI R97, R97, 0x1, R19 ;  /* 0x0000000161617819 */ /* 0x000fc60000010e13 */
[----:B------:R-:W-:Y:S01]  /*cc750*/  IMAD.X R87, RZ, RZ, RZ, P4 ;  /* 0x000000ffff577224 */ /* 0x000fe200020e06ff */
[----:B------:R-:W-:Y:S01]  /*cc760*/  IADD3.X R58, P4, PT, R55, R63, RZ, P5, !PT ;  /* 0x0000003f373a7210 */ /* 0x000fe20002f9e4ff */
[----:B------:R-:W-:-:S03]  /*cc770*/  IMAD.WIDE.U32 R52, P0, R36, -0x7af74000, R52 ;  /* 0x8508c00024347825 */ /* 0x000fc60007800034 */
[----:B------:R-:W-:Y:S01]  /*cc780*/  IADD3.X R87, P3, PT, R87, R69, RZ, P3, !PT ;  /* 0x0000004557577210 */ /* 0x000fe20001f7e4ff */
        /* <DEDUP_REMOVED lines=10> */
[----:B------:R-:W-:-:S02]  /*cc830*/  IADD3.X R55, PT, PT, RZ, RZ, RZ, P0, !PT ;  /* 0x000000ffff377210 */ /* 0x000fc400007fe4ff */
[----:B------:R-:W-:Y:S01]  /*cc840*/  IADD3.X R79, P4, PT, RZ, RZ, RZ, P4, !PT ;  /* 0x000000ffff4f7210 */ /* 0x000fe2000279e4ff */
[----:B------:R-:W-:Y:S01]  /*cc850*/  IMAD.MOV.U32 R54, RZ, RZ, R43 ;  /* 0x000000ffff367224 */ /* 0x000fe200078e002b */
[----:B------:R-:W-:Y:S01]  /*cc860*/  IADD3 RZ, P0, PT, R42, R39, RZ ;  /* 0x000000272aff7210 */ /* 0x000fe20007f1e0ff */
[----:B------:R-:W-:Y:S01]  /*cc870*/  IMAD.MOV.U32 R62, RZ, RZ, R53 ;  /* 0x000000ffff3e7224 */ /* 0x000fe200078e0035 */
[----:B------:R-:W-:Y:S01]  /*cc880*/  IADD3.X R99, P3, PT, R87, R70, RZ, P3, !PT ;  /* 0x0000004657637210 */ /* 0x000fe20001f7e4ff */
[----:B------:R-:W-:-:S04]  /*cc890*/  IMAD.WIDE.U32 R52, R37, -0x45f6b800, RZ ;  /* 0xba09480025347825 */ /* 0x000fc800078e00ff */
[----:B------:R-:W-:Y:S02]  /*cc8a0*/  IMAD.IADD R69, R115, 0x1, R49 ;  /* 0x0000000173457824 */ /* 0x000fe400078e0231 */
[----:B------:R-:W-:Y:S01]  /*cc8b0*/  IMAD.WIDE.U32.X R42, R37, 0x170b5d44, R54, P0 ;  /* 0x170b5d44252a7825 */ /* 0x000fe200000e0436 */
[----:B------:R-:W-:-:S03]  /*cc8c0*/  IADD3 RZ, P0, PT, R46, R48, RZ ;  /* 0x000000302eff7210 */ /* 0x000fc60007f1e0ff */
[----:B------:R-:W-:Y:S01]  /*cc8d0*/  IMAD R77, R36, 0x1ef3622f, R52 ;  /* 0x1ef3622f244d7824 */ /* 0x000fe200078e0234 */
[----:B------:R-:W-:Y:S01]  /*cc8e0*/  IADD3.X RZ, P0, PT, R47, R69, RZ, P0, !PT ;  /* 0x000000452fff7210 */ /* 0x000fe2000071e4ff */
[----:B------:R-:W-:-:S03]  /*cc8f0*/  IMAD.WIDE.U32.X R62, R37, -0x7af74000, R62, P5 ;  /* 0x8508c000253e7825 */ /* 0x000fc600028e043e */
[----:B------:R-:W-:Y:S01]  /*cc900*/  IADD3.X R79, P0, PT, R79, R64, RZ, P0, !PT ;  /* 0x000000404f4f7210 */ /* 0x000fe2000071e4ff */
[----:B------:R-:W-:Y:S01]  /*cc910*/  IMAD.WIDE.U32 R66, R37, 0xf5138f, RZ ;  /* 0x00f5138f25427825 */ /* 0x000fe200078e00ff */
[----:B------:R-:W-:-:S03]  /*cc920*/  IADD3.X R69, P2, PT, RZ, R62, RZ, P2, !PT ;  /* 0x0000003eff457210 */ /* 0x000fc6000175e4ff */
[----:B------:R-:W-:Y:S01]  /*cc930*/  IMAD.WIDE.U32 R52, P5, R36, 0x1ef3622f, R52 ;  /* 0x1ef3622f24347825 */ /* 0x000fe200078a0034 */
[----:B------:R-:W-:-:S03]  /*cc940*/  IADD3.X R63, P2, PT, RZ, R63, RZ, P2, !PT ;  /* 0x0000003fff3f7210 */ /* 0x000fc6000175e4ff */
[----:B------:R-:W-:Y:S02]  /*cc950*/  IMAD.X R59, RZ, RZ, RZ, P5 ;  /* 0x000000ffff3b7224 */ /* 0x000fe400028e06ff */
[C-C-:B------:R-:W-:Y:S02]  /*cc960*/  IMAD R81, R36.reuse, 0x1a22d9f3, R66.reuse ;  /* 0x1a22d9f324517824 */ /* 0x140fe400078e0242 */
[----:B------:R-:W-:Y:S02]  /*cc970*/  IMAD.X R85, RZ, RZ, RZ, P4 ;  /* 0x000000ffff557224 */ /* 0x000fe400020e06ff */
[----:B------:R-:W-:-:S03]  /*cc980*/  IMAD.WIDE.U32 R66, P5, R36, 0x1a22d9f3, R66 ;  /* 0x1a22d9f324427825 */ /* 0x000fc600078a0042 */
[----:B------:R-:W-:Y:S01]  /*cc990*/  IADD3.X R64, P0, PT, R85, R65, RZ, P0, !PT ;  /* 0x0000004155407210 */ /* 0x000fe2000071e4ff */
[----:B------:R-:W-:-:S03]  /*cc9a0*/  IMAD.WIDE.U32 R54, R36, 0xf5138f, RZ ;  /* 0x00f5138f24367825 */ /* 0x000fc600078e00ff */
[----:B------:R-:W-:Y:S01]  /*cc9b0*/  IADD3.X R40, P0, PT, R79, R40, RZ, P0, !PT ;  /* 0x000000284f287210 */ /* 0x000fe2000071e4ff */
[----:B------:R-:W-:-:S04]  /*cc9c0*/  IMAD.WIDE.U32 R82, R14, -0x45f6b800, R82 ;  /* 0xba0948000e527825 */ /* 0x000fc800078e0052 */
[----:B------:R-:W-:Y:S01]  /*cc9d0*/  IMAD.MOV.U32 R58, RZ, RZ, R53 ;  /* 0x000000ffff3a7224 */ /* 0x000fe200078e0035 */
[----:B------:R-:W-:Y:S01]  /*cc9e0*/  IADD3.X R62, P2, PT, R69, R82, RZ, P2, !PT ;  /* 0x00000052453e7210 */ /* 0x000fe2000175e4ff */
[----:B------:R-:W-:Y:S01]  /*cc9f0*/  IMAD.X R53, RZ, RZ, RZ, P5 ;  /* 0x000000ffff357224 */ /* 0x000fe200028e06ff */
[----:B------:R-:W-:Y:S01]  /*cca00*/  IADD3 RZ, P5, PT, R66, R55, RZ ;  /* 0x0000003742ff7210 */ /* 0x000fe20007fbe0ff */
[----:B------:R-:W-:-:S04]  /*cca10*/  IMAD.WIDE.U32 R48, R36, -0x45f6b800, RZ ;  /* 0xba09480024307825 */ /* 0x000fc800078e00ff */
[----:B------:R-:W-:Y:S01]  /*cca20*/  IMAD.IADD R66, R83, 0x1, R107 ;  /* 0x0000000153427824 */ /* 0x000fe200078e026b */
[----:B------:R-:W-:Y:S01]  /*cca30*/  IADD3 RZ, P4, PT, R52, R49, RZ ;  /* 0x0000003134ff7210 */ /* 0x000fe20007f9e0ff */
[----:B------:R-:W-:Y:S02]  /*cca40*/  IMAD.IADD R93, R41, 0x1, R93 ;  /* 0x00000001295d7824 */ /* 0x000fe400078e025d */
[----:B------:R-:W-:Y:S01]  /*cca50*/  IMAD.WIDE.U32 R68, R37, 0x6ca1493b, RZ ;  /* 0x6ca1493b25447825 */ /* 0x000fe200078e00ff */
[----:B------:R-:W-:Y:S02]  /*cca60*/  IADD3.X R63, P2, PT, R63, R66, RZ, P2, !PT ;  /* 0x000000423f3f7210 */ /* 0x000fe4000175e4ff */
[----:B------:R-:W-:Y:S01]  /*cca70*/  IADD3.X R41, P0, PT, R64, R93, RZ, P0, !PT ;  /* 0x0000005d40297210 */ /* 0x000fe2000071e4ff */
[----:B------:R-:W-:Y:S01]  /*cca80*/  IMAD.MOV.U32 R52, RZ, RZ, R67 ;  /* 0x000000ffff347224 */ /* 0x000fe200078e0043 */
[----:B------:R-:W-:Y:S01]  /*cca90*/  IADD3.X R91, P2, PT, RZ, RZ, RZ, P2, !PT ;  /* 0x000000ffff5b7210 */ /* 0x000fe2000175e4ff */
[----:B------:R-:W-:Y:S01]  /*ccaa0*/  IMAD R85, R36, -0x39c4fa40, R68 ;  /* 0xc63b05c024557824 */ /* 0x000fe200078e0244 */
[----:B------:R-:W-:Y:S01]  /*ccab0*/  IADD3.X R87, P0, PT, RZ, RZ, RZ, P0, !PT ;  /* 0x000000ffff577210 */ /* 0x000fe2000071e4ff */
        /* <DEDUP_REMOVED lines=10> */
[----:B------:R-:W-:Y:S01]  /*ccb60*/  IMAD R83, R36, 0x1ae3a46, R78 ;  /* 0x01ae3a4624537824 */ /* 0x000fe200078e024e */
[----:B------:R-:W-:Y:S01]  /*ccb70*/  IADD3.X RZ, P0, PT, R63, R39, RZ, P0, !PT ;  /* 0x000000273fff7210 */ /* 0x000fe2000071e4ff */
[----:B------:R-:W-:-:S02]  /*ccb80*/  IMAD.MOV.U32 R58, RZ, RZ, R69 ;  /* 0x000000ffff3a7224 */ /* 0x000fc400078e0045 */
[----:B------:R-:W-:Y:S01]  /*ccb90*/  IMAD.WIDE.U32 R78, P4, R36, 0x1ae3a46, R78 ;  /* 0x01ae3a46244e7825 */ /* 0x000fe2000788004e */
[----:B------:R-:W-:-:S03]  /*ccba0*/  IADD3.X R39, P0, PT, R91, R42, RZ, P0, !PT ;  /* 0x0000002a5b277210 */ /* 0x000fc6000071e4ff */
[----:B------:R-:W-:Y:S01]  /*ccbb0*/  IMAD.WIDE.U32 R68, R36, 0x17c510ea, RZ ;  /* 0x17c510ea24447825 */ /* 0x000fe200078e00ff */
[----:B------:R-:W-:Y:S02]  /*ccbc0*/  IADD3.X R71, PT, PT, RZ, RZ, RZ, P4, !PT ;  /* 0x000000ffff477210 */ /* 0x000fe400027fe4ff */
[----:B------:R-:W-:Y:S01]  /*ccbd0*/  IADD3.X R43, P0, PT, R93, R43, RZ, P0, !PT ;  /* 0x0000002b5d2b7210 */ /* 0x000fe2000071e4ff */
[----:B------:R-:W-:Y:S01]  /*ccbe0*/  IMAD.WIDE.U32.X R58, R37, -0x39c4fa40, R58, P2 ;  /* 0xc63b05c0253a7825 */ /* 0x000fe200010e043a */
[----:B------:R-:W-:Y:S02]  /*ccbf0*/  IADD3 RZ, P2, PT, R40, R44, RZ ;  /* 0x0000002c28ff7210 */ /* 0x000fe40007f5e0ff */
        /* <DEDUP_REMOVED lines=12> */
[----:B------:R-:W-:Y:S01]  /*cccc0*/  IMAD.WIDE.U32 R62, R36, 0x30000000, R62 ;  /* 0x30000000243e7825 */ /* 0x000fe200078e003e */
[----:B------:R-:W-:-:S02]  /*cccd0*/  IADD3.X R45, P4, PT, RZ, RZ, RZ, P3, !PT ;  /* 0x000000ffff2d7210 */ /* 0x000fc40001f9e4ff */
[----:B------:R-:W-:Y:S01]  /*ccce0*/  IADD3.X R42, P0, PT, R42, R73, RZ, P0, !PT ;  /* 0x000000492a2a7210 */ /* 0x000fe2000071e4ff */
[----:B------:R-:W-:Y:S01]  /*cccf0*/  IMAD.IADD R75, R63, 0x1, R75 ;  /* 0x000000013f4b7824 */ /* 0x000fe200078e024b */
[----:B------:R-:W-:Y:S01]  /*ccd00*/  IADD3.X R73, P5, PT, RZ, R45, RZ, P5, !PT ;  /* 0x0000002dff497210 */ /* 0x000fe20002fbe4ff */
[----:B------:R-:W-:Y:S01]  /*ccd10*/  IMAD.IADD R87, R77, 0x1, R49 ;  /* 0x000000014d577824 */ /* 0x000fe200078e0231 */
[----:B------:R-:W-:Y:S01]  /*ccd20*/  IADD3.X R47, P2, PT, R43, R44, RZ, P2, !PT ;  /* 0x0000002c2b2f7210 */ /* 0x000fe2000175e4ff */
[----:B------:R-:W-:Y:S01]  /*ccd30*/  IMAD.WIDE.U32 R38, R62, -0x1, RZ ;  /* 0xffffffff3e267825 */ /* 0x000fe200078e00ff */
[----:B------:R-:W-:Y:S02]  /*ccd40*/  IADD3.X R79, PT, PT, RZ, RZ, RZ, P5, P4 ;  /* 0x000000ffff4f7210 */ /* 0x000fe40002fe84ff */
[----:B------:R-:W-:Y:S01]  /*ccd50*/  IADD3 RZ, P3, PT, R46, R48, RZ ;  /* 0x000000302eff7210 */ /* 0x000fe20007f7e0ff */
[----:B------:R-:W-:Y:S01]  /*ccd60*/  IMAD R63, R62, -0x7af74001, -R75 ;  /* 0x8508bfff3e3f7824 */ /* 0x000fe200078e0a4b */
[----:B------:R-:W-:Y:S01]  /*ccd70*/  IADD3.X R57, P4, PT, RZ, RZ, RZ, P2, !PT ;  /* 0x000000ffff397210 */ /* 0x000fe2000179e4ff */
[----:B------:R-:W-:Y:S01]  /*ccd80*/  IMAD.IADD R49, R105, 0x1, R61 ;  /* 0x0000000169317824 */ /* 0x000fe200078e023d */
[----:B------:R-:W-:Y:S01]  /*ccd90*/  IADD3 RZ, P2, PT, R42, R60, RZ ;  /* 0x0000003c2aff7210 */ /* 0x000fe20007f5e0ff */
[----:B------:R-:W-:Y:S01]  /*ccda0*/  IMAD.WIDE.U32 R44, R38, 0x1, RZ ;  /* 0x00000001262c7825 */ /* 0x000fe200078e00ff */
[----:B------:R-:W-:-:S02]  /*ccdb0*/  IADD3.X R43, P0, PT, R56, R37, RZ, P0, !PT ;  /* 0x00000025382b7210 */ /* 0x000fc4000071e4ff */
[----:B------:R-:W-:Y:S01]  /*ccdc0*/  IADD3.X RZ, P3, PT, R47, R87, RZ, P3, !PT ;  /* 0x000000572fff7210 */ /* 0x000fe20001f7e4ff */
[----:B------:R-:W-:Y:S01]  /*ccdd0*/  IMAD.IADD R37, R39, 0x1, R63 ;  /* 0x0000000127257824 */ /* 0x000fe200078e023f */
[----:B------:R-:W-:Y:S01]  /*ccde0*/  IADD3.X RZ, P2, PT, R43, R49, RZ, P2, !PT ;  /* 0x000000312bff7210 */ /* 0x000fe2000175e4ff */
[----:B------:R-:W-:Y:S01]  /*ccdf0*/  IMAD.WIDE.U32 R48, R14, 0x6ca1493b, R40 ;  /* 0x6ca1493b0e307825 */ /* 0x000fe200078e0028 */
[----:B------:R-:W-:Y:S02]  /*cce00*/  IADD3.X R63, P0, PT, RZ, RZ, RZ, P0, !PT ;  /* 0x000000ffff3f7210 */ /* 0x000fe4000071e4ff */
[----:B------:R-:W-:Y:S01]  /*cce10*/  IADD3.X R39, P3, PT, R57, R66, RZ, P3, !PT ;  /* 0x0000004239277210 */ /* 0x000fe20001f7e4ff */
[----:B------:R-:W-:Y:S01]  /*cce20*/  IMAD.X R61, RZ, RZ, RZ, P4 ;  /* 0x000000ffff3d7224 */ /* 0x000fe200020e06ff */
[----:B------:R-:W-:Y:S01]  /*cce30*/  IADD3 RZ, P4, PT, R62, R44, RZ ;  /* 0x0000002c3eff7210 */ /* 0x000fe20007f9e0ff */
[----:B------:R-:W-:Y:S01]  /*cce40*/  IMAD.WIDE.U32 R40, R37, 0x1, RZ ;  /* 0x0000000125287825 */ /* 0x000fe200078e00ff */
[----:B------:R-:W-:-:S02]  /*cce50*/  IADD3.X R56, P2, PT, R63, R50, RZ, P2, !PT ;  /* 0x000000323f387210 */ /* 0x000fc4000175e4ff */
[----:B------:R-:W-:Y:S01]  /*cce60*/  IADD3.X R66, P3, PT, R61, R67, RZ, P3, !PT ;  /* 0x000000433d427210 */ /* 0x000fe20001f7e4ff */
[C-C-:B------:R-:W-:Y:S02]  /*cce70*/  IMAD R44, R38.reuse, -0x7af74000, R40.reuse ;  /* 0x8508c000262c7824 */ /* 0x140fe400078e0228 */
[----:B------:R-:W-:Y:S02]  /*cce80*/  IMAD.X R57, RZ, RZ, RZ, P0 ;  /* 0x000000ffff397224 */ /* 0x000fe400000e06ff */
[----:B------:R-:W-:-:S04]  /*cce90*/  IMAD.WIDE.U32 R40, P0, R38, -0x7af74000, R40 ;  /* 0x8508c00026287825 */ /* 0x000fc80007800028 */
[----:B------:R-:W-:Y:S01]  /*ccea0*/  IMAD.IADD R50, R45, 0x1, R44 ;  /* 0x000000012d327824 */ /* 0x000fe200078e022c */
[----:B------:R-:W-:Y:S01]  /*cceb0*/  IADD3.X R44, P3, PT, R39, R48, RZ, P3, !PT ;  /* 0x00000030272c7210 */ /* 0x000fe20001f7e4ff */
[----:B------:R-:W-:Y:S01]  /*ccec0*/  IMAD.IADD R117, R49, 0x1, R117 ;  /* 0x0000000131757824 */ /* 0x000fe200078e0275 */
[----:B------:R-:W-:Y:S01]  /*cced0*/  IADD3 RZ, P5, PT, R45, R40, RZ ;  /* 0x000000282dff7210 */ /* 0x000fe20007fbe0ff */
[----:B------:R-:W-:Y:S01]  /*ccee0*/  IMAD.WIDE.U32 R42, R14, 0x17c510ea, R42 ;  /* 0x17c510ea0e2a7825 */ /* 0x000fe200078e002a */
[----:B------:R-:W-:Y:S02]  /*ccef0*/  IADD3.X R14, P2, PT, R57, R51, RZ, P2, !PT ;  /* 0x00000033390e7210 */ /* 0x000fe4000175e4ff */
[----:B------:R-:W-:Y:S01]  /*ccf00*/  IADD3 R39, PT, PT, R81, R55, RZ ;  /* 0x0000003751277210 */ /* 0x000fe20007ffe0ff */
[----:B------:R-:W-:Y:S01]  /*ccf10*/  IMAD.X R51, RZ, RZ, RZ, P0 ;  /* 0x000000ffff337224 */ /* 0x000fe200000e06ff */
[----:B------:R-:W-:Y:S01]  /*ccf20*/  IADD3 RZ, P0, PT, R44, R54, RZ ;  /* 0x000000362cff7210 */ /* 0x000fe20007f1e0ff */
[----:B------:R-:W-:Y:S01]  /*ccf30*/  IMAD.WIDE.U32 R54, R37, 0x30000000, RZ ;  /* 0x3000000025367825 */ /* 0x000fe200078e00ff */
[----:B------:R-:W-:-:S02]  /*ccf40*/  IADD3.X R45, P3, PT, R66, R117, RZ, P3, !PT ;  /* 0x00000075422d7210 */ /* 0x000fc40001f7e4ff */
[----:B------:R-:W-:Y:S01]  /*ccf50*/  IADD3.X RZ, P4, PT, R75, R50, RZ, P4, !PT ;  /* 0x000000324bff7210 */ /* 0x000fe2000279e4ff */
[----:B------:R-:W-:Y:S01]  /*ccf60*/  IMAD.MOV.U32 R50, RZ, RZ, R41 ;  /* 0x000000ffff327224 */ /* 0x000fe200078e0029 */
[----:B------:R-:W-:Y:S01]  /*ccf70*/  IADD3.X RZ, P0, PT, R45, R39, RZ, P0, !PT ;  /* 0x000000272dff7210 */ /* 0x000fe2000071e4ff */
[----:B------:R-:W-:Y:S01]  /*ccf80*/  IMAD R39, R38, 0x170b5d44, R54 ;  /* 0x170b5d4426277824 */ /* 0x000fe200078e0236 */
[----:B------:R-:W-:Y:S01]  /*ccf90*/  IADD3.X R61, P3, PT, RZ, RZ, RZ, P3, !PT ;  /* 0x000000ffff3d7210 */ /* 0x000fe20001f7e4ff */
[----:B------:R-:W-:Y:S01]  /*ccfa0*/  IMAD.WIDE.U32.X R50, R37, -0x7af74000, R50, P5 ;  /* 0x8508c00025327825 */ /* 0x000fe200028e0432 */
[----:B------:R-:W-:Y:S02]  /*ccfb0*/  IADD3.X R56, P2, PT, R56, R73, RZ, P2, !PT ;  /* 0x0000004938387210 */ /* 0x000fe4000175e4ff */
[----:B------:R-:W-:Y:S01]  /*ccfc0*/  IADD3.X R61, P0, PT, R61, R52, RZ, P0, !PT ;  /* 0x000000343d3d7210 */ /* 0x000fe2000071e4ff */
[----:B------:R-:W-:-:S04]  /*ccfd0*/  IMAD.WIDE.U32 R54, P5, R38, 0x170b5d44, R54 ;  /* 0x170b5d4426367825 */ /* 0x000fc800078a0036 */
[----:B------:R-:W-:-:S04]  /*ccfe0*/  IMAD.WIDE.U32 R40, R36, -0x45f6b800, R46 ;  /* 0xba09480024287825 */ /* 0x000fc800078e002e */
[----:B------:R-:W-:Y:S01]  /*ccff0*/  IMAD.X R47, RZ, RZ, RZ, P5 ;  /* 0x000000ffff2f7224 */ /* 0x000fe200028e06ff */
[----:B------:R-:W-:Y:S01]  /*cd000*/  IADD3.X R57, P5, PT, RZ, R50, RZ, P4, !PT ;  /* 0x00000032ff397210 */ /* 0x000fe200027be4ff */
[----:B------:R-:W-:Y:S02]  /*cd010*/  IMAD.X R63, RZ, RZ, RZ, P3 ;  /* 0x000000ffff3f7224 */ /* 0x000fe400018e06ff */
[----:B------:R-:W-:Y:S01]  /*cd020*/  IMAD.WIDE.U32 R48, R38, 0x30000000, RZ ;  /* 0x3000000026307825 */ /* 0x000fe200078e00ff */
[----:B------:R-:W-:Y:S02]  /*cd030*/  IADD3.X R50, P5, PT, RZ, R51, RZ, P5, !PT ;  /* 0x00000033ff327210 */ /* 0x000fe40002fbe4ff */
[----:B------:R-:W-:Y:S01]  /*cd040*/  IADD3.X R52, P0, PT, R63, R53, RZ, P0, !PT ;  /* 0x000000353f347210 */ /* 0x000fe2000071e4ff */
[----:B------:R-:W-:Y:S01]  /*cd050*/  IMAD.IADD R77, R41, 0x1, R77 ;  /* 0x00000001294d7824 */ /* 0x000fe200078e024d */
[----:B------:R-:W-:Y:S01]  /*cd060*/  IADD3.X R40, P5, PT, R57, R40, RZ, P5, !PT ;  /* 0x0000002839287210 */ /* 0x000fe20002fbe4ff */
[----:B------:R-:W-:Y:S01]  /*cd070*/  IMAD.MOV.U32 R46, RZ, RZ, R55 ;  /* 0x000000ffff2e7224 */ /* 0x000fe200078e0037 */
[----:B------:R-:W-:Y:S01]  /*cd080*/  IADD3 RZ, P4, PT, R54, R49, RZ ;  /* 0x0000003136ff7210 */ /* 0x000fe20007f9e0ff */
[----:B------:R-:W-:Y:S01]  /*cd090*/  IMAD.IADD R49, R39, 0x1, R49 ;  /* 0x0000000127317824 */ /* 0x000fe200078e0231 */
[----:B------:R-:W-:Y:S01]  /*cd0a0*/  IADD3.X R42, P3, PT, R61, R42, RZ, P0, !PT ;  /* 0x0000002a3d2a7210 */ /* 0x000fe2000077e4ff */
[----:B------:R-:W-:Y:S01]  /*cd0b0*/  IMAD.IADD R105, R43, 0x1, R105 ;  /* 0x000000012b697824 */ /* 0x000fe200078e0269 */
[----:B------:R-:W-:Y:S01]  /*cd0c0*/  IADD3 RZ, P0, PT, R40, R48, RZ ;  /* 0x0000003028ff7210 */ /* 0x000fe20007f1e0ff */
[----:B------:R-:W-:Y:S01]  /*cd0d0*/  IMAD.IADD R53, R85, 0x1, R65 ;  /* 0x0000000155357824 */ /* 0x000fe200078e0241 */
[----:B------:R-:W-:Y:S01]  /*cd0e0*/  IADD3.X R41, P5, PT, R50, R77, RZ, P5, !PT ;  /* 0x0000004d32297210 */ /* 0x000fe20002fbe4ff */
[----:B------:R-:W-:Y:S01]  /*cd0f0*/  IMAD.WIDE.U32.X R50, R37, 0x170b5d44, R46, P4 ;  /* 0x170b5d4425327825 */ /* 0x000fe200020e042e */
[----:B------:R-:W-:-:S02]  /*cd100*/  IADD3 RZ, P4, PT, R42, R64, RZ ;  /* 0x000000402aff7210 */ /* 0x000fc40007f9e0ff */
[----:B------:R-:W-:Y:S01]  /*cd110*/  IADD3.X RZ, P0, PT, R41, R49, RZ, P0, !PT ;  /* 0x0000003129ff7210 */ /* 0x000fe2000071e4ff */
[----:B------:R-:W-:Y:S01]  /*cd120*/  IMAD.WIDE.U32 R48, R37, -0x45f6b800, RZ ;  /* 0xba09480025307825 */ /* 0x000fe200078e00ff */
[----:B------:R-:W-:Y:S02]  /*cd130*/  IADD3.X R47, P5, PT, RZ, RZ, RZ, P5, !PT ;  /* 0x000000ffff2f7210 */ /* 0x000fe40002fbe4ff */
[----:B------:R-:W-:Y:S01]  /*cd140*/  IADD3.X R43, P3, PT, R52, R105, RZ, P3, !PT ;  /* 0x00000069342b7210 */ /* 0x000fe20001f7e4ff */
[----:B------:R-:W-:Y:S01]  /*cd150*/  IMAD R46, R38, 0x1ef3622f, R48 ;  /* 0x1ef3622f262e7824 */ /* 0x000fe200078e0230 */
[----:B------:R-:W-:Y:S01]  /*cd160*/  IADD3.X R47, P0, PT, R47, R50, RZ, P0, !PT ;  /* 0x000000322f2f7210 */ /* 0x000fe2000071e4ff */
[----:B------:R-:W-:Y:S01]  /*cd170*/  IMAD.X R50, RZ, RZ, RZ, P5 ;  /* 0x000000ffff327224 */ /* 0x000fe200028e06ff */
[----:B------:R-:W-:Y:S01]  /*cd180*/  IADD3.X RZ, P4, PT, R43, R53, RZ, P4, !PT ;  /* 0x000000352bff7210 */ /* 0x000fe2000279e4ff */
[----:B------:R-:W-:Y:S01]  /*cd190*/  IMAD.WIDE.U32 R52, R36, 0xf5138f, R44 ;  /* 0x00f5138f24347825 */ /* 0x000fe200078e002c */
[----:B------:R-:W-:-:S02]  /*cd1a0*/  IADD3.X R55, P3, PT, RZ, RZ, RZ, P3, !PT ;  /* 0x000000ffff377210 */ /* 0x000fc40001f7e4ff */
[----:B------:R-:W-:Y:S01]  /*cd1b0*/  IADD3.X R54, P0, PT, R50, R51, RZ, P0, !PT ;  /* 0x0000003332367210 */ /* 0x000fe2000071e4ff */
[----:B------:R-:W-:Y:S01]  /*cd1c0*/  IMAD.WIDE.U32 R48, P5, R38, 0x1ef3622f, R48 ;  /* 0x1ef3622f26307825 */ /* 0x000fe200078a0030 */
[----:B------:R-:W-:Y:S02]  /*cd1d0*/  IADD3.X R61, P2, PT, R14, R79, RZ, P2, !PT ;  /* 0x0000004f0e3d7210 */ /* 0x000fe4000175e4ff */
[----:B------:R-:W-:Y:S01]  /*cd1e0*/  IADD3.X R14, P0, PT, R47, R52, RZ, P0, !PT ;  /* 0x000000342f0e7210 */ /* 0x000fe2000071e4ff */
[----:B------:R-:W-:Y:S01]  /*cd1f0*/  IMAD.WIDE.U32 R44, R38, -0x45f6b800, RZ ;  /* 0xba094800262c7825 */ /* 0x000fe200078e00ff */
[----:B------:R-:W-:Y:S02]  /*cd200*/  IADD3.X R47, P4, PT, R55, R58, RZ, P4, !PT ;  /* 0x0000003a372f7210 */ /* 0x000fe4000279e4ff */
[----:B------:R-:W-:Y:S01]  /*cd210*/  MOV R50, R49 ;  /* 0x0000003100327202 */ /* 0x000fe20000000f00 */
[----:B------:R-:W-:Y:S02]  /*cd220*/  IMAD.IADD R81, R53, 0x1, R81 ;  /* 0x0000000135517824 */ /* 0x000fe400078e0251 */
[----:B------:R-:W-:Y:S01]  /*cd230*/  IMAD.X R58, RZ, RZ, RZ, P3 ;  /* 0x000000ffff3a7224 */ /* 0x000fe200018e06ff */
[----:B------:R-:W-:Y:S01]  /*cd240*/  IADD3 RZ, P3, PT, R48, R45, RZ ;  /* 0x0000002d30ff7210 */ /* 0x000fe20007f7e0ff */
[----:B------:R-:W-:Y:S01]  /*cd250*/  IMAD.X R51, RZ, RZ, RZ, P5 ;  /* 0x000000ffff337224 */ /* 0x000fe200028e06ff */
        /* <DEDUP_REMOVED lines=8> */
[----:B------:R-:W-:Y:S01]  /*cd2e0*/  IADD3.X R58, P4, PT, R58, R59, RZ, P4, !PT ;  /* 0x0000003b3a3a7210 */ /* 0x000fe2000279e4ff */
[----:B------:R-:W-:Y:S01]  /*cd2f0*/  IMAD.X R59, RZ, RZ, RZ, P0 ;  /* 0x000000ffff3b7224 */ /* 0x000fe200000e06ff */
[----:B------:R-:W-:Y:S01]  /*cd300*/  IADD3.X R57, P3, PT, R57, R48, RZ, P3, !PT ;  /* 0x0000003039397210 */ /* 0x000fe20001f7e4ff */
[C---:B------:R-:W-:Y:S01]  /*cd310*/  IMAD.WIDE.U32 R54, P0, R38.reuse, 0x1a22d9f3, R50 ;  /* 0x1a22d9f326367825 */ /* 0x040fe20007800032 */
[----:B------:R-:W-:Y:S02]  /*cd320*/  IADD3.X R44, P4, PT, R47, R52, RZ, P4, !PT ;  /* 0x000000342f2c7210 */ /* 0x000fe4000279e4ff */
[----:B------:R-:W-:Y:S01]  /*cd330*/  IADD3.X R45, P5, PT, R61, R18, RZ, P5, !PT ;  /* 0x000000123d2d7210 */ /* 0x000fe20002fbe4ff */
[----:B------:R-:W-:-:S02]  /*cd340*/  IMAD R47, R38, 0x1a22d9f3, R50 ;  /* 0x1a22d9f3262f7824 */ /* 0x000fc400078e0232 */
[----:B------:R-:W-:Y:S01]  /*cd350*/  IMAD.WIDE.U32 R50, R38, 0xf5138f, RZ ;  /* 0x00f5138f26327825 */ /* 0x000fe200078e00ff */
[----:B------:R-:W-:-:S03]  /*cd360*/  IADD3.X R45, P4, PT, R58, R45, RZ, P4, !PT ;  /* 0x0000002d3a2d7210 */ /* 0x000fc6000279e4ff */
[----:B------:R-:W-:Y:S01]  /*cd370*/  IMAD.X R53, RZ, RZ, RZ, P0 ;  /* 0x000000ffff357224 */ /* 0x000fe200000e06ff */
[----:B------:R-:W-:Y:S01]  /*cd380*/  IADD3.X R48, P0, PT, R59, R49, RZ, P3, !PT ;  /* 0x000000313b307210 */ /* 0x000fe20001f1e4ff */
[----:B------:R-:W-:Y:S01]  /*cd390*/  IMAD.WIDE.U32 R42, R36, 0x6ca1493b, R42 ;  /* 0x6ca1493b242a7825 */ /* 0x000fe200078e002a */
[----:B------:R-:W-:Y:S02]  /*cd3a0*/  IADD3 RZ, P3, PT, R54, R51, RZ ;  /* 0x0000003336ff7210 */ /* 0x000fe40007f7e0ff */
[----:B------:R-:W-:Y:S01]  /*cd3b0*/  IADD3.X R63, P4, PT, RZ, RZ, RZ, P4, !PT ;  /* 0x000000ffff3f7210 */ /* 0x000fe2000279e4ff */
[----:B------:R-:W-:Y:S01]  /*cd3c0*/  IMAD.IADD R85, R43, 0x1, R85 ;  /* 0x000000012b557824 */ /* 0x000fe200078e0255 */
[----:B------:R-:W-:Y:S01]  /*cd3d0*/  IADD3.X R42, P0, PT, R57, R42, RZ, P0, !PT ;  /* 0x0000002a392a7210 */ /* 0x000fe2000071e4ff */
[----:B------:R-:W-:Y:S02]  /*cd3e0*/  IMAD.MOV.U32 R52, RZ, RZ, R55 ;  /* 0x000000ffff347224 */ /* 0x000fe400078e0037 */
[----:B------:R-:W-:Y:S01]  /*cd3f0*/  IMAD.IADD R51, R47, 0x1, R51 ;  /* 0x000000012f337824 */ /* 0x000fe200078e0233 */
[----:B------:R-:W-:Y:S01]  /*cd400*/  IADD3.X R43, P0, PT, R48, R85, RZ, P0, !PT ;  /* 0x00000055302b7210 */ /* 0x000fe2000071e4ff */
[----:B------:R-:W-:Y:S01]  /*cd410*/  IMAD.WIDE.U32.X R52, R37, 0x1a22d9f3, R52, P3 ;  /* 0x1a22d9f325347825 */ /* 0x000fe200018e0434 */
[----:B------:R-:W-:-:S02]  /*cd420*/  IADD3 RZ, P3, PT, R42, R50, RZ ;  /* 0x000000322aff7210 */ /* 0x000fc40007f7e0ff */
[----:B------:R-:W-:Y:S01]  /*cd430*/  IADD3.X R59, P0, PT, RZ, RZ, RZ, P0, !PT ;  /* 0x000000ffff3b7210 */ /* 0x000fe2000071e4ff */
[----:B------:R-:W-:Y:S01]  /*cd440*/  IMAD.IADD R55, R83, 0x1, R69 ;  /* 0x0000000153377824 */ /* 0x000fe200078e0245 */
[----:B------:R-:W-:Y:S01]  /*cd450*/  IADD3.X RZ, P3, PT, R43, R51, RZ, P3, !PT ;  /* 0x000000332bff7210 */ /* 0x000fe20001f7e4ff */
[----:B------:R-:W-:Y:S01]  /*cd460*/  IMAD.X R65, RZ, RZ, RZ, P4 ;  /* 0x000000ffff417224 */ /* 0x000fe200020e06ff */
[----:B------:R-:W-:Y:S01]  /*cd470*/  IADD3 RZ, P4, PT, R44, R68, RZ ;  /* 0x000000442cff7210 */ /* 0x000fe20007f9e0ff */
[----:B------:R-:W-:Y:S01]  /*cd480*/  IMAD.WIDE.U32 R48, R37, 0x6ca1493b, RZ ;  /* 0x6ca1493b25307825 */ /* 0x000fe200078e00ff */
[----:B------:R-:W-:Y:S02]  /*cd490*/  IADD3.X R59, P3, PT, R59, R52, RZ, P3, !PT ;  /* 0x000000343b3b7210 */ /* 0x000fe40001f7e4ff */
[----:B------:R-:W-:Y:S01]  /*cd4a0*/  IADD3.X RZ, P4, PT, R45, R55, RZ, P4, !PT ;  /* 0x000000372dff7210 */ /* 0x000fe2000279e4ff */
[----:B------:R-:W-:Y:S02]  /*cd4b0*/  IMAD.X R61, RZ, RZ, RZ, P0 ;  /* 0x000000ffff3d7224 */ /* 0x000fe400000e06ff */
[----:B------:R-:W-:Y:S01]  /*cd4c0*/  IMAD.WIDE.U32 R44, R36, 0x17c510ea, R44 ;  /* 0x17c510ea242c7825 */ /* 0x000fe200078e002c */
[----:B------:R-:W-:-:S02]  /*cd4d0*/  IADD3.X R54, P4, PT, R63, R70, RZ, P4, !PT ;  /* 0x000000463f367210 */ /* 0x000fc4000279e4ff */
[----:B------:R-:W-:Y:S01]  /*cd4e0*/  IADD3.X R36, P2, PT, RZ, RZ, RZ, P2, !PT ;  /* 0x000000ffff247210 */ /* 0x000fe2000175e4ff */
[C-C-:B------:R-:W-:Y:S01]  /*cd4f0*/  IMAD R55, R38.reuse, -0x39c4fa40, R48.reuse ;  /* 0xc63b05c026377824 */ /* 0x140fe200078e0230 */
[----:B------:R-:W-:Y:S01]  /*cd500*/  IADD3.X R18, P3, PT, R61, R53, RZ, P3, !PT ;  /* 0x000000353d127210 */ /* 0x000fe20001f7e4ff */
[C---:B------:R-:W-:Y:S01]  /*cd510*/  IMAD.WIDE.U32 R56, P0, R38.reuse, -0x39c4fa40, R48 ;  /* 0xc63b05c026387825 */ /* 0x040fe20007800030 */
[----:B------:R-:W-:Y:S02]  /*cd520*/  IADD3.X R70, P4, PT, R65, R71, RZ, P4, !PT ;  /* 0x0000004741467210 */ /* 0x000fe4000279e4ff */
[----:B------:R-:W-:Y:S01]  /*cd530*/  IADD3.X R53, P5, PT, RZ, R36, RZ, P5, !PT ;  /* 0x00000024ff357210 */ /* 0x000fe20002fbe4ff */
[----:B------:R-:W-:Y:S01]  /*cd540*/  IMAD.WIDE.U32 R48, R38, 0x6ca1493b, RZ ;  /* 0x6ca1493b26307825 */ /* 0x000fe200078e00ff */
[----:B------:R-:W-:Y:S02]  /*cd550*/  IADD3.X R44, P3, PT, R59, R44, RZ, P3, !PT ;  /* 0x0000002c3b2c7210 */ /* 0x000fe40001f7e4ff */
[----:B------:R-:W-:Y:S01]  /*cd560*/  IADD3.X R54, P4, PT, R54, R53, RZ, P4, !PT ;  /* 0x0000003536367210 */ /* 0x000fe2000279e4ff */
[----:B------:R-:W-:Y:S01]  /*cd570*/  IMAD.IADD R83, R45, 0x1, R83 ;  /* 0x000000012d537824 */ /* 0x000fe200078e0253 */
[----:B------:R-:W-:Y:S01]  /*cd580*/  SHF.L.W.U32.HI R36, R19, 0x1, R112 ;  /* 0x0000000113247819 */ /* 0x000fe20000010e70 */
[----:B------:R-:W-:Y:S01]  /*cd590*/  IMAD.X R51, RZ, RZ, RZ, P0 ;  /* 0x000000ffff337224 */ /* 0x000fe200000e06ff */
[----:B------:R-:W-:Y:S01]  /*cd5a0*/  IADD3 RZ, P0, PT, R56, R49, RZ ;  /* 0x0000003138ff7210 */ /* 0x000fe20007f1e0ff */
[----:B------:R-:W-:Y:S01]  /*cd5b0*/  IMAD.MOV.U32 R50, RZ, RZ, R57 ;  /* 0x000000ffff327224 */ /* 0x000fe200078e0039 */
[----:B------:R-:W-:Y:S01]  /*cd5c0*/  IADD3.X R45, P3, PT, R18, R83, RZ, P3, !PT ;  /* 0x00000053122d7210 */ /* 0x000fe20001f7e4ff */
[----:B------:R-:W-:Y:S01]  /*cd5d0*/  IMAD.IADD R57, R55, 0x1, R49 ;  /* 0x0000000137397824 */ /* 0x000fe200078e0231 */
[----:B------:R-:W-:Y:S01]  /*cd5e0*/  IADD3.X R49, PT, PT, RZ, RZ, RZ, P5, P2 ;  /* 0x000000ffff317210 */ /* 0x000fe20002fe44ff */
[----:B------:R-:W-:Y:S01]  /*cd5f0*/  IMAD.WIDE.U32 R52, R135, R125, RZ ;  /* 0x0000007d87347225 */ /* 0x000fe200078e00ff */
[----:B------:R-:W-:-:S02]  /*cd600*/  IADD3 RZ, P5, PT, R44, R48, RZ ;  /* 0x000000302cff7210 */ /* 0x000fc40007fbe0ff */
[----:B------:R-:W-:Y:S01]  /*cd610*/  IADD3.X R56, P2, PT, R70, R49, RZ, P4, !PT ;  /* 0x0000003146387210 */ /* 0x000fe2000275e4ff */
[----:B------:R-:W-:Y:S01]  /*cd620*/  IMAD.WIDE.U32 R48, R125, R125, RZ ;  /* 0x0000007d7d307225 */ /* 0x000fe200078e00ff */
[----:B------:R-:W-:Y:S02]  /*cd630*/  IADD3.X RZ, P5, PT, R45, R57, RZ, P5, !PT ;  /* 0x000000392dff7210 */ /* 0x000fe40002fbe4ff */
[----:B------:R-:W-:Y:S01]  /*cd640*/  IADD3.X R57, P3, PT, RZ, RZ, RZ, P3, !PT ;  /* 0x000000ffff397210 */ /* 0x000fe20001f7e4ff */
[----:B------:R-:W-:Y:S01]  /*cd650*/  IMAD.WIDE.U32.X R50, R37, -0x39c4fa40, R50, P0 ;  /* 0xc63b05c025327825 */ /* 0x000fe200000e0432 */
[----:B------:R-:W-:-:S03]  /*cd660*/  IADD3.X R97, P0, PT, R97, R48, RZ, P1, !PT ;  /* 0x0000003061617210 */ /* 0x000fc60000f1e4ff */
[--C-:B------:R-:W-:Y:S01]  /*cd670*/  IMAD R63, R125, R135, R52.reuse ;  /* 0x000000877d3f7224 */ /* 0x100fe200078e0234 */
[----:B------:R-:W-:Y:S01]  /*cd680*/  IADD3.X R48, P5, PT, R57, R50, RZ, P5, !PT ;  /* 0x0000003239307210 */ /* 0x000fe20002fbe4ff */
[----:B------:R-:W-:Y:S01]  /*cd690*/  IMAD.X R50, RZ, RZ, RZ, P3 ;  /* 0x000000ffff327224 */ /* 0x000fe200018e06ff */
[----:B------:R-:W-:Y:S01]  /*cd6a0*/  IADD3.X R57, P1, PT, R54, R97, RZ, P2, !PT ;  /* 0x0000006136397210 */ /* 0x000fe2000173e4ff */
[----:B------:R-:W-:Y:S01]  /*cd6b0*/  IMAD.WIDE.U32 R18, R37, 0x17c510ea, RZ ;  /* 0x17c510ea25127825 */ /* 0x000fe200078e00ff */
[----:B------:R-:W-:Y:S02]  /*cd6c0*/  IADD3 R63, PT, PT, R49, R63, RZ ;  /* 0x0000003f313f7210 */ /* 0x000fe40007ffe0ff */
[----:B------:R-:W-:Y:S01]  /*cd6d0*/  IADD3.X R50, P3, PT, R50, R51, RZ, P5, !PT ;  /* 0x0000003332327210 */ /* 0x000fe20002f7e4ff */
[----:B------:R-:W-:Y:S01]  /*cd6e0*/  IMAD.WIDE.U32 R58, P5, R125, R135, R52 ;  /* 0x000000877d3a7225 */ /* 0x000fe200078a0034 */
[----:B------:R-:W-:-:S03]  /*cd6f0*/  IADD3.X R63, P0, PT, R36, R63, RZ, P0, !PT ;  /* 0x0000003f243f7210 */ /* 0x000fc6000071e4ff */
[----:B------:R-:W-:-:S04]  /*cd700*/  IMAD.WIDE.U32 R52, R38, 0x17c510ea, RZ ;  /* 0x17c510ea26347825 */ /* 0x000fc800078e00ff */
[----:B------:R-:W-:Y:S01]  /*cd710*/  IMAD.WIDE.U32 R60, P4, R38, 0x1ae3a46, R18 ;  /* 0x01ae3a46263c7825 */ /* 0x000fe20007880012 */
[----:B------:R-:W-:-:S03]  /*cd720*/  IADD3.X R19, P1, PT, R56, R63, RZ, P1, !PT ;  /* 0x0000003f38137210 */ /* 0x000fc60000f3e4ff */
[----:B------:R-:W-:Y:S01]  /*cd730*/  IMAD R65, R38, 0x1ae3a46, R18 ;  /* 0x01ae3a4626417824 */ /* 0x000fe200078e0212 */
[----:B------:R-:W-:Y:S01]  /*cd740*/  IADD3.X R18, P3, PT, R48, R57, RZ, P3, !PT ;  /* 0x0000003930127210 */ /* 0x000fe20001f7e4ff */
[----:B------:R-:W-:Y:S01]  /*cd750*/  IMAD.X R51, RZ, RZ, RZ, P5 ;  /* 0x000000ffff337224 */ /* 0x000fe200028e06ff */
[----:B------:R-:W-:Y:S01]  /*cd760*/  IADD3 RZ, P5, PT, R60, R53, RZ ;  /* 0x000000353cff7210 */ /* 0x000fe20007fbe0ff */
[----:B------:R-:W-:Y:S01]  /*cd770*/  IMAD.X R57, RZ, RZ, RZ, P4 ;  /* 0x000000ffff397224 */ /* 0x000fe200020e06ff */
[----:B------:R-:W-:Y:S01]  /*cd780*/  IADD3.X R19, P3, PT, R50, R19, RZ, P3, !PT ;  /* 0x0000001332137210 */ /* 0x000fe20001f7e4ff */
[----:B------:R-:W-:Y:S01]  /*cd790*/  IMAD.MOV.U32 R56, RZ, RZ, R61 ;  /* 0x000000ffff387224 */ /* 0x000fe200078e003d */
[----:B------:R-:W-:Y:S01]  /*cd7a0*/  IADD3 RZ, P4, PT, R18, R52, RZ ;  /* 0x0000003412ff7210 */ /* 0x000fe20007f9e0ff */
[----:B------:R-:W-:Y:S02]  /*cd7b0*/  IMAD.IADD R63, R65, 0x1, R53 ;  /* 0x00000001413f7824 */ /* 0x000fe400078e0235 */
[----:B------:R-:W-:Y:S01]  /*cd7c0*/  IMAD.WIDE.U32.X R52, R37, 0x1ae3a46, R56, P5 ;  /* 0x01ae3a4625347825 */ /* 0x000fe200028e0438 */
[----:B------:R-:W-:-:S02]  /*cd7d0*/  IADD3.X R37, P3, PT, RZ, RZ, RZ, P3, !PT ;  /* 0x000000ffff257210 */ /* 0x000fc40001f7e4ff */
[----:B------:R-:W-:Y:S01]  /*cd7e0*/  IADD3.X RZ, P4, PT, R19, R63, RZ, P4, !PT ;  /* 0x0000003f13ff7210 */ /* 0x000fe2000279e4ff */
[----:B------:R-:W-:Y:S01]  /*cd7f0*/  IMAD.MOV.U32 R50, RZ, RZ, R59 ;  /* 0x000000ffff327224 */ /* 0x000fe200078e003b */
[----:B------:R-:W-:Y:S01]  /*cd800*/  IADD3 RZ, P5, PT, R49, R58, RZ ;  /* 0x0000003a31ff7210 */ /* 0x000fe20007fbe0ff */
[----:B------:R-:W-:Y:S01]  /*cd810*/  IMAD.X R49, RZ, RZ, RZ, P3 ;  /* 0x000000ffff317224 */ /* 0x000fe200018e06ff */
[----:B------:R-:W-:Y:S01]  /*cd820*/  IADD3.X R48, P4, PT, R37, R52, RZ, P4, !PT ;  /* 0x0000003425307210 */ /* 0x000fe2000279e4ff */
[----:B------:R-:W-:-:S03]  /*cd830*/  IMAD.WIDE.U32 R14, R38, -0x45f6b800, R14 ;  /* 0xba094800260e7825 */ /* 0x000fc600078e000e */
[----:B------:R-:W-:Y:S01]  /*cd840*/  IADD3.X R53, P3, PT, R49, R53, RZ, P4, !PT ;  /* 0x0000003531357210 */ /* 0x000fe2000277e4ff */
[----:B------:R-:W-:Y:S01]  /*cd850*/  IMAD.WIDE.U32.X R36, R135, R135, R50, P5 ;  /* 0x0000008787247225 */ /* 0x000fe200028e0432 */
[----:B------:R-:W-:-:S03]  /*cd860*/  IADD3.X R51, P2, PT, RZ, RZ, RZ, P2, !PT ;  /* 0x000000ffff337210 */ /* 0x000fc6000175e4ff */
[----:B------:R-:W-:Y:S01]  /*cd870*/  IMAD.WIDE.U32 R42, R38, 0xf5138f, R42 ;  /* 0x00f5138f262a7825 */ /* 0x000fe200078e002a */
[----:B------:R-:W-:Y:S02]  /*cd880*/  IADD3.X R48, P1, P3, R48, RZ, R51, P3, P1 ;  /* 0x000000ff30307210 */ /* 0x000fe40001b22433 */
[----:B------:R-:W-:Y:S01]  /*cd890*/  LEA.HI.X R51, P0, R112, R36, RZ, 0x1, P0 ;  /* 0x0000002470337211 */ /* 0x000fe20000010cff */
[----:B------:R-:W-:Y:S02]  /*cd8a0*/  IMAD.X R50, RZ, RZ, RZ, P2 ;  /* 0x000000ffff327224 */ /* 0x000fe400010e06ff */
[----:B------:R-:W-:-:S03]  /*cd8b0*/  IMAD.WIDE.U32 R44, R38, 0x6ca1493b, R44 ;  /* 0x6ca1493b262c7825 */ /* 0x000fc600078e002c */
[----:B------:R-:W-:Y:S01]  /*cd8c0*/  IADD3.X R36, PT, PT, R53, RZ, R50, P1, P3 ;  /* 0x000000ff35247210 */ /* 0x000fe20000fe6432 */
[----:B------:R-:W-:Y:S01]  /*cd8d0*/  IMAD.WIDE.U32 R18, R38, 0x17c510ea, R18 ;  /* 0x17c510ea26127825 */ /* 0x000fe200078e0012 */
[----:B------:R-:W-:-:S03]  /*cd8e0*/  IADD3 R54, P1, PT, R48, R51, RZ ;  /* 0x0000003330367210 */ /* 0x000fc60007f3e0ff */
[----:B------:R-:W-:Y:S01]  /*cd8f0*/  IMAD.WIDE.U32 R40, R38, 0x30000000, R40 ;  /* 0x3000000026287825 */ /* 0x000fe200078e0028 */
[----:B------:R-:W-:Y:S02]  /*cd900*/  IADD3.X R56, PT, PT, R36, RZ, R37, P1, P0 ;  /* 0x000000ff24387210 */ /* 0x000fe40000fe0425 */
[----:B------:R-:W-:Y:S01]  /*cd910*/  ISETP.GE.U32.AND P0, PT, R54, 0x17c510ea, PT ;  /* 0x17c510ea3600780c */ /* 0x000fe20003f06070 */
[----:B------:R-:W-:Y:S02]  /*cd920*/  IMAD.IADD R51, R15, 0x1, R46 ;  /* 0x000000010f337824 */ /* 0x000fe400078e022e */
[----:B------:R-:W-:Y:S01]  /*cd930*/  IMAD.IADD R53, R43, 0x1, R47 ;  /* 0x000000012b357824 */ /* 0x000fe200078e022f */
[----:B------:R-:W-:Y:S01]  /*cd940*/  ISETP.GE.U32.AND.EX P0, PT, R56, 0x1ae3a46, PT, P0 ;  /* 0x01ae3a463800780c */ /* 0x000fe20003f06100 */
[----:B------:R-:W-:Y:S01]  /*cd950*/  IMAD.IADD R55, R45, 0x1, R55 ;  /* 0x000000012d377824 */ /* 0x000fe200078e0237 */
[----:B------:R-:W-:Y:S01]  /*cd960*/  MOV R37, R51 ;  /* 0x0000003300257202 */ /* 0x000fe20000000f00 */
        /* <DEDUP_REMOVED lines=78> */
.L_x_416:
[----:B------:R-:W-:Y:S05]  /*cde50*/  BSYNC.RELIABLE B3 ;  /* 0x0000000000037941 */ /* 0x000fea0003800100 */
.L_x_415:
        /* <DEDUP_REMOVED lines=12> */
.L_x_414:
[----:B------:R-:W-:Y:S05]  /*cdf20*/  BSYNC.RECONVERGENT B2 ;  /* 0x0000000000027941 */ /* 0x000fea0003800200 */
.L_x_413:
        /* <DEDUP_REMOVED lines=21> */
[----:B------:R-:W-:Y:S01]  /*ce080*/  IMAD.MOV.U32 R121, RZ, RZ, R51 ;  /* 0x000000ffff797224 */ /* 0x000fe200078e0033 */
[----:B------:R-:W-:-:S04]  /*ce090*/  IADD3.X R53, PT, PT, R89, R89, RZ, P0, !PT ;  /* 0x0000005959357210 */ /* 0x000fc800007fe4ff */
        /* <DEDUP_REMOVED lines=68> */
.L_x_420:
[----:B------:R-:W-:Y:S05]  /*ce4e0*/  BSYNC.RELIABLE B3 ;  /* 0x0000000000037941 */ /* 0x000fea0003800100 */
.L_x_419:
        /* <DEDUP_REMOVED lines=12> */
.L_x_418:
[----:B------:R-:W-:Y:S05]  /*ce5b0*/  BSYNC.RECONVERGENT B2 ;  /* 0x0000000000027941 */ /* 0x000fea0003800200 */
.L_x_417:
        /* <DEDUP_REMOVED lines=37> */
.L_x_424:
[----:B------:R-:W-:Y:S05]  /*ce810*/  BSYNC.RELIABLE B3 ;  /* 0x0000000000037941 */ /* 0x000fea0003800100 */
.L_x_423:
        /* <DEDUP_REMOVED lines=12> */
.L_x_422:
[----:B------:R-:W-:Y:S05]  /*ce8e0*/  BSYNC.RECONVERGENT B2 ;  /* 0x0000000000027941 */ /* 0x000fea0003800200 */
.L_x_421:
        /* <DEDUP_REMOVED lines=49> */
.L_x_428:
[----:B------:R-:W-:Y:S05]  /*cec00*/  BSYNC.RELIABLE B3 ;  /* 0x0000000000037941 */ /* 0x000fea0003800100 */
.L_x_427:
        /* <DEDUP_REMOVED lines=12> */
.L_x_426:
[----:B------:R-:W-:Y:S05]  /*cecd0*/  BSYNC.RECONVERGENT B2 ;  /* 0x0000000000027941 */ /* 0x000fea0003800200 */
.L_x_425:
        /* <DEDUP_REMOVED lines=9> */
[----:B------:R-:W-:-:S04]  /*ced70*/  IMAD.WIDE.U32 R14, P1, R22, R21, R14 ;  /* 0x00000015160e7225 */ /* 0x000fc8000782000e */
[----:B------:R-:W-:Y:S01]  /*ced80*/  IMAD.X R37, RZ, RZ, RZ, P1 ;  /* 0x000000ffff257224 */ /* 0x000fe200008e06ff */
[----:B------:R-:W-:Y:S01]  /*ced90*/  IADD3 R151, P3, PT, R131, R14, RZ ;  /* 0x0000000e83977210 */ /* 0x000fe20007f7e0ff */
[----:B------:R-:W-:Y:S01]  /*ceda0*/  IMAD.WIDE.U32 R38, R45, R123, RZ ;  /* 0x0000007b2d267225 */ /* 0x000fe200078e00ff */
[----:B------:R-:W-:Y:S02]  /*cedb0*/  MOV R36, R15 ;  /* 0x0000000f00247202 */ /* 0x000fe40000000f00 */
[----:B------:R-:W-:Y:S01]  /*cedc0*/  IADD3.X R131, P0, PT, R20, ~R99, RZ, P0, !PT ;  /* 0x8000006314837210 */ /* 0x000fe2000071e4ff */
[----:B------:R-:W-:-:S03]  /*cedd0*/  IMAD.WIDE.U32 R18, P1, R141, R21, R18 ;  /* 0x000000158d127225 */ /* 0x000fc60007820012 */
[----:B------:R-:W-:Y:S01]  /*cede0*/  IADD3.X R149, P0, PT, R149, ~R98, RZ, P0, !PT ;  /* 0x8000006295957210 */ /* 0x000fe2000071e4ff */
[----:B------:R-:W-:-:S04]  /*cedf0*/  IMAD.WIDE.U32 R108, R21, R132, RZ ;  /* 0x00000084156c7225 */ /* 0x000fc800078e00ff */
[----:B------:R-:W-:-:S04]  /*cee00*/  IMAD.WIDE.U32 R14, R45, R136, RZ ;  /* 0x000000882d0e7225 */ /* 0x000fc800078e00ff */
[----:B------:R-:W-:Y:S01]  /*cee10*/  IMAD.X R115, RZ, RZ, RZ, P1 ;  /* 0x000000ffff737224 */ /* 0x000fe200008e06ff */
[----:B------:R-:W-:Y:S01]  /*cee20*/  IADD3 R48, P1, PT, R109, R18, RZ ;  /* 0x000000126d307210 */ /* 0x000fe20007f3e0ff */
[----:B------:R-:W-:Y:S02]  /*cee30*/  IMAD.MOV.U32 R114, RZ, RZ, R19 ;  /* 0x000000ffff727224 */ /* 0x000fe400078e0013 */
[----:B------:R-:W-:-:S04]  /*cee40*/  IMAD.WIDE.U32 R100, R21, R123, RZ ;  /* 0x0000007b15647225 */ /* 0x000fc800078e00ff */
[----:B------:R-:W-:-:S04]  /*cee50*/  IMAD.WIDE.U32 R38, P2, R96, R21, R38 ;  /* 0x0000001560267225 */ /* 0x000fc80007840026 */
[----:B------:R-:W-:-:S04]  /*cee60*/  IMAD.WIDE.U32 R40, R45, R72, RZ ;  /* 0x000000482d287225 */ /* 0x000fc800078e00ff */
[----:B------:R-:W-:-:S04]  /*cee70*/  IMAD.WIDE.U32 R18, R45, R125, RZ ;  /* 0x0000007d2d127225 */ /* 0x000fc800078e00ff */
[----:B------:R-:W-:-:S04]  /*cee80*/  IMAD.WIDE.U32 R14, P4, R134, R21, R14 ;  /* 0x00000015860e7225 */ /* 0x000fc8000788000e */
[----:B------:R-:W-:Y:S01]  /*cee90*/  IMAD.X R107, RZ, RZ, RZ, P2 ;  /* 0x000000ffff6b7224 */ /* 0x000fe200010e06ff */
[----:B------:R-:W-:Y:S01]  /*ceea0*/  IADD3 R101, P2, PT, R101, R38, RZ ;  /* 0x0000002665657210 */ /* 0x000fe20007f5e0ff */
[----:B------:R-:W-:Y:S02]  /*ceeb0*/  IMAD.MOV.U32 R106, RZ, RZ, R39 ;  /* 0x000000ffff6a7224 */ /* 0x000fe400078e0027 */
        /* <DEDUP_REMOVED lines=10> */
[----:B------:R-:W-:Y:S02]  /*cef60*/  IMAD.MOV.U32 R84, RZ, RZ, R39 ;  /* 0x000000ffff547224 */ /* 0x000fe400078e0027 */
[----:B------:R-:W-:-:S04]  /*cef70*/  IMAD.WIDE.U32 R14, R21, R125, RZ ;  /* 0x0000007d150e7225 */ /* 0x000fc800078e00ff */
[----:B------:R-:W-:-:S04]  /*cef80*/  IMAD.WIDE.U32 R38, R47, R125, RZ ;  /* 0x0000007d2f267225 */ /* 0x000fc800078e00ff */
[----:B------:R-:W-:Y:S01]  /*cef90*/  IMAD.WIDE.U32.X R36, R22, R45, R36, P3 ;  /* 0x0000002d16247225 */ /* 0x000fe200018e0424 */
[----:B------:R-:W-:-:S03]  /*cefa0*/  IADD3 R92, P3, PT, R15, R18, RZ ;  /* 0x000000120f5c7210 */ /* 0x000fc60007f7e0ff */
[----:B------:R-:W-:Y:S02]  /*cefb0*/  IMAD.MOV.U32 R128, RZ, RZ, R19 ;  /* 0x000000ffff807224 */ /* 0x000fe400078e0013 */
[----:B------:R-:W-:-:S04]  /*cefc0*/  IMAD.WIDE.U32.X R106, R96, R45, R106, P2 ;  /* 0x0000002d606a7225 */ /* 0x000fc800010e046a */
[----:B------:R-:W-:-:S04]  /*cefd0*/  IMAD.WIDE.U32 R18, P2, R135, R150, R38 ;  /* 0x0000009687127225 */ /* 0x000fc80007840026 */
[----:B------:R-:W-:-:S04]  /*cefe0*/  IMAD.WIDE.U32 R42, R150, R125, RZ ;  /* 0x0000007d962a7225 */ /* 0x000fc800078e00ff */
[----:B------:R-:W-:Y:S01]  /*ceff0*/  IMAD.X R103, RZ, RZ, RZ, P2 ;  /* 0x000000ffff677224 */ /* 0x000fe200010e06ff */
[----:B------:R-:W-:Y:S01]  /*cf000*/  IADD3 RZ, P2, PT, R18, R43, RZ ;  /* 0x0000002b12ff7210 */ /* 0x000fe20007f5e0ff */
[----:B------:R-:W-:Y:S02]  /*cf010*/  IMAD.MOV.U32 R102, RZ, RZ, R19 ;  /* 0x000000ffff667224 */ /* 0x000fe400078e0013 */
[----:B------:R-:W-:-:S04]  /*cf020*/  IMAD.WIDE.U32 R18, R47, R132, RZ ;  /* 0x000000842f127225 */ /* 0x000fc800078e00ff */
[----:B------:R-:W-:-:S04]  /*cf030*/  IMAD.WIDE.U32 R116, R47, R139, RZ ;  /* 0x0000008b2f747225 */ /* 0x000fc800078e00ff */
[----:B------:R-:W-:Y:S01]  /*cf040*/  IMAD.WIDE.U32.X R114, R141, R45, R114, P1 ;  /* 0x0000002d8d727225 */ /* 0x000fe200008e0472 */
[----:B------:R-:W-:-:S03]  /*cf050*/  IADD3 RZ, P1, PT, RZ, R130, RZ ;  /* 0x00000082ffff7210 */ /* 0x000fc60007f3e0ff */
[----:B------:R-:W-:Y:S01]  /*cf060*/  IMAD.WIDE.U32.X R84, R133, R45, R84, P4 ;  /* 0x0000002d85547225 */ /* 0x000fe200020e0454 */
[----:B------:R-:W-:-:S03]  /*cf070*/  IADD3.X RZ, P1, PT, RZ, R151, RZ, P1, !PT ;  /* 0x00000097ffff7210 */ /* 0x000fc60000f3e4ff */
[----:B------:R-:W-:Y:S01]  /*cf080*/  IMAD.WIDE.U32.X R128, R135, R45, R128, P3 ;  /* 0x0000002d87807225 */ /* 0x000fe200018e0480 */
[----:B------:R-:W-:-:S03]  /*cf090*/  IADD3.X R109, P1, PT, RZ, R36, RZ, P1, !PT ;  /* 0x00000024ff6d7210 */ /* 0x000fc60000f3e4ff */
[----:B------:R-:W-:Y:S01]  /*cf0a0*/  IMAD.WIDE.U32 R54, R47, R123, RZ ;  /* 0x0000007b2f367225 */ /* 0x000fe200078e00ff */
[----:B------:R-:W-:-:S03]  /*cf0b0*/  IADD3.X R49, P1, PT, RZ, R37, RZ, P1, !PT ;  /* 0x00000025ff317210 */ /* 0x000fc60000f3e4ff */
[----:B------:R-:W-:Y:S01]  /*cf0c0*/  IMAD.WIDE.U32 R18, P4, R141, R150, R18 ;  /* 0x000000968d127225 */ /* 0x000fe20007880012 */
[----:B------:R-:W-:-:S03]  /*cf0d0*/  IADD3.X R108, P1, PT, R109, R108, RZ, P1, !PT ;  /* 0x0000006c6d6c7210 */ /* 0x000fc60000f3e4ff */
[C---:B------:R-:W-:Y:S01]  /*cf0e0*/  IMAD.WIDE.U32 R40, R150.reuse, R139, RZ ;  /* 0x0000008b96287225 */ /* 0x040fe200078e00ff */
[----:B------:R-:W-:Y:S02]  /*cf0f0*/  IADD3.X R81, PT, PT, RZ, RZ, RZ, P4, !PT ;  /* 0x000000ffff517210 */ /* 0x000fe400027fe4ff */
[----:B------:R-:W-:Y:S01]  /*cf100*/  IADD3.X R109, P1, PT, R49, R48, RZ, P1, !PT ;  /* 0x00000030316d7210 */ /* 0x000fe20000f3e4ff */
        /* <DEDUP_REMOVED lines=8> */
[----:B------:R-:W-:-:S04]  /*cf190*/  IMAD.WIDE.U32 R16, R47, R72, RZ ;  /* 0x000000482f107225 */ /* 0x000fc800078e00ff */
[----:B------:R-:W-:-:S04]  /*cf1a0*/  IMAD.WIDE.U32 R54, P4, R96, R150, R54 ;  /* 0x0000009660367225 */ /* 0x000fc80007880036 */
[----:B------:R-:W-:Y:S02]  /*cf1b0*/  IMAD.MOV.U32 R60, RZ, RZ, R117 ;  /* 0x000000ffff3c7224 */ /* 0x000fe400078e0075 */
[----:B------:R-:W-:Y:S02]  /*cf1c0*/  IMAD.MOV.U32 R80, RZ, RZ, R19 ;  /* 0x000000ffff507224 */ /* 0x000fe400078e0013 */
[----:B------:R-:W-:Y:S01]  /*cf1d0*/  IMAD.X R37, RZ, RZ, RZ, P4 ;  /* 0x000000ffff257224 */ /* 0x000fe200020e06ff */
[----:B------:R-:W-:Y:S01]  /*cf1e0*/  IADD3 R105, P4, PT, R54, R63, RZ ;  /* 0x0000003f36697210 */ /* 0x000fe20007f9e0ff */
[----:B------:R-:W-:-:S04]  /*cf1f0*/  IMAD.WIDE.U32.X R60, R22, R47, R60, P3 ;  /* 0x0000002f163c7225 */ /* 0x000fc800018e043c */
[----:B------:R-:W-:-:S04]  /*cf200*/  IMAD.WIDE.U32.X R80, R141, R47, R80, P5 ;  /* 0x0000002f8d507225 */ /* 0x000fc800028e0450 */
[----:B------:R-:W-:-:S04]  /*cf210*/  IMAD.WIDE.U32 R82, R150, R136, RZ ;  /* 0x0000008896527225 */ /* 0x000fc800078e00ff */
[----:B------:R-:W-:-:S04]  /*cf220*/  IMAD.WIDE.U32 R90, R150, R72, RZ ;  /* 0x00000048965a7225 */ /* 0x000fc800078e00ff */
[----:B------:R-:W-:-:S04]  /*cf230*/  IMAD.WIDE.U32 R56, P3, R134, R150, R56 ;  /* 0x0000009686387225 */ /* 0x000fc80007860038 */
[----:B------:R-:W-:-:S04]  /*cf240*/  IMAD.WIDE.U32 R16, P5, R133, R150, R16 ;  /* 0x0000009685107225 */ /* 0x000fc800078a0010 */
[----:B------:R-:W-:Y:S02]  /*cf250*/  IMAD.MOV.U32 R36, RZ, RZ, R55 ;  /* 0x000000ffff247224 */ /* 0x000fe400078e0037 */
[----:B------:R-:W-:Y:S01]  /*cf260*/  IMAD.X R65, RZ, RZ, RZ, P3 ;  /* 0x000000ffff417224 */ /* 0x000fe200018e06ff */
[----:B------:R-:W-:Y:S01]  /*cf270*/  IADD3 RZ, P3, PT, R16, R91, RZ ;  /* 0x0000005b10ff7210 */ /* 0x000fe20007f7e0ff */
[----:B------:R-:W-:-:S04]  /*cf280*/  IMAD.WIDE.U32 R20, R131, R139, RZ ;  /* 0x0000008b83147225 */ /* 0x000fc800078e00ff */
[----:B------:R-:W-:Y:S01]  /*cf290*/  IMAD.WIDE.U32.X R36, R96, R47, R36, P4 ;  /* 0x0000002f60247225 */ /* 0x000fe200020e0424 */
[----:B------:R-:W-:-:S03]  /*cf2a0*/  IADD3 R95, P4, PT, R56, R83, RZ ;  /* 0x00000053385f7210 */ /* 0x000fc60007f9e0ff */
[----:B------:R-:W-:Y:S02]  /*cf2b0*/  IMAD.X R45, RZ, RZ, RZ, P5 ;  /* 0x000000ffff2d7224 */ /* 0x000fe400028e06ff */
[----:B------:R-:W-:Y:S02]  /*cf2c0*/  IMAD.MOV.U32 R64, RZ, RZ, R57 ;  /* 0x000000ffff407224 */ /* 0x000fe400078e0039 */
[----:B------:R-:W-:Y:S02]  /*cf2d0*/  IMAD.MOV.U32 R44, RZ, RZ, R17 ;  /* 0x000000ffff2c7224 */ /* 0x000fe400078e0011 */
[----:B------:R-:W-:Y:S02]  /*cf2e0*/  IMAD R15, R135, R150, R38 ;  /* 0x00000096870f7224 */ /* 0x000fe400078e0226 */
[----:B------:R-:W-:Y:S02]  /*cf2f0*/  IMAD R142, R22, R138, R20 ;  /* 0x0000008a168e7224 */ /* 0x000fe400078e0214 */
[----:B------:R-:W-:-:S04]  /*cf300*/  IMAD.WIDE.U32 R58, R131, R123, RZ ;  /* 0x0000007b833a7225 */ /* 0x000fc800078e00ff */
[----:B------:R-:W-:-:S04]  /*cf310*/  IMAD.WIDE.U32 R38, R138, R139, RZ ;  /* 0x0000008b8a267225 */ /* 0x000fc800078e00ff */
[----:B------:R-:W-:-:S04]  /*cf320*/  IMAD.WIDE.U32 R20, P5, R22, R138, R20 ;  /* 0x0000008a16147225 */ /* 0x000fc800078a0014 */
[----:B------:R-:W-:Y:S01]  /*cf330*/  IMAD.WIDE.U32.X R64, R134, R47, R64, P4 ;  /* 0x0000002f86407225 */ /* 0x000fe200020e0440 */
[----:B------:R-:W-:-:S03]  /*cf340*/  IADD3 RZ, P4, PT, R20, R39, RZ ;  /* 0x0000002714ff7210 */ /* 0x000fc60007f9e0ff */
[----:B------:R-:W-:-:S04]  /*cf350*/  IMAD.WIDE.U32.X R44, R133, R47, R44, P3 ;  /* 0x0000002f852c7225 */ /* 0x000fc800018e042c */
[----:B------:R-:W-:-:S04]  /*cf360*/  IMAD.WIDE.U32.X R102, R135, R47, R102, P2 ;  /* 0x0000002f87667225 */ /* 0x000fc800010e0466 */
[----:B------:R-:W-:-:S04]  /*cf370*/  IMAD.WIDE.U32 R46, R131, R132, RZ ;  /* 0x00000084832e7225 */ /* 0x000fc800078e00ff */
[CCC-:B------:R-:W-:Y:S02]  /*cf380*/  IMAD R93, R96.reuse, R138.reuse, R58.reuse ;  /* 0x0000008a605d7224 */ /* 0x1c0fe400078e023a */
[----:B------:R-:W-:Y:S02]  /*cf390*/  IMAD.MOV.U32 R66, RZ, RZ, R21 ;  /* 0x000000ffff427224 */ /* 0x000fe400078e0015 */
[----:B------:R-:W-:-:S04]  /*cf3a0*/  IMAD.WIDE.U32 R58, P3, R96, R138, R58 ;  /* 0x0000008a603a7225 */ /* 0x000fc8000786003a */
[----:B------:R-:W-:-:S04]  /*cf3b0*/  IMAD.WIDE.U32 R20, R131, R136, RZ ;  /* 0x0000008883147225 */ /* 0x000fc800078e00ff */
[CCC-:B------:R-:W-:Y:S02]  /*cf3c0*/  IMAD R117, R141.reuse, R138.reuse, R46.reuse ;  /* 0x0000008a8d757224 */ /* 0x1c0fe400078e022e */
[----:B------:R-:W-:-:S04]  /*cf3d0*/  IMAD.WIDE.U32 R46, P2, R141, R138, R46 ;  /* 0x0000008a8d2e7225 */ /* 0x000fc8000784002e */
[----:B------:R-:W-:Y:S01]  /*cf3e0*/  IMAD.X R41, RZ, RZ, RZ, P3 ;  /* 0x000000ffff297224 */ /* 0x000fe200018e06ff */
[----:B------:R-:W-:Y:S01]  /*cf3f0*/  IADD3 RZ, P3, PT, R108, R40, RZ ;  /* 0x000000286cff7210 */ /* 0x000fe20007f7e0ff */
[C-C-:B------:R-:W-:Y:S01]  /*cf400*/  IMAD R113, R134.reuse, R138, R20.reuse ;  /* 0x0000008a86717224 */ /* 0x140fe200078e0214 */
[----:B------:R-:W-:Y:S01]  /*cf410*/  MOV R52, R47 ;  /* 0x0000002f00347202 */ /* 0x000fe20000000f00 */
[----:B------:R-:W-:Y:S02]  /*cf420*/  IMAD.X R53, RZ, RZ, RZ, P2 ;  /* 0x000000ffff357224 */ /* 0x000fe400010e06ff */
[----:B------:R-:W-:Y:S01]  /*cf430*/  IMAD.X R67, RZ, RZ, RZ, P5 ;  /* 0x000000ffff437224 */ /* 0x000fe200028e06ff */
[----:B------:R-:W-:Y:S01]  /*cf440*/  IADD3.X R19, P5, PT, RZ, R114, RZ, P1, !PT ;  /* 0x00000072ff137210 */ /* 0x000fe20000fbe4ff */
[----:B------:R-:W-:Y:S01]  /*cf450*/  IMAD.WIDE.U32 R20, P2, R134, R138, R20 ;  /* 0x0000008a86147225 */ /* 0x000fe20007840014 */
[----:B------:R-:W-:Y:S02]  /*cf460*/  IADD3.X RZ, P1, PT, R109, R69, RZ, P3, !PT ;  /* 0x000000456dff7210 */ /* 0x000fe40001f3e4ff */
[----:B------:R-:W-:Y:S01]  /*cf470*/  IADD3.X R114, P3, PT, RZ, R115, RZ, P5, !PT ;  /* 0x00000073ff727210 */ /* 0x000fe20002f7e4ff */
[----:B------:R-:W-:Y:S01]  /*cf480*/  IMAD.WIDE.U32 R48, R138, R132, RZ ;  /* 0x000000848a307225 */ /* 0x000fe200078e00ff */
[----:B------:R-:W-:-:S02]  /*cf490*/  IADD3.X R17, P1, PT, RZ, R60, RZ, P1, !PT ;  /* 0x0000003cff117210 */ /* 0x000fc40000f3e4ff */
[----:B------:R-:W-:Y:S01]  /*cf4a0*/  IADD3.X R115, P0, PT, R110, ~R75, RZ, P0, !PT ;  /* 0x8000004b6e737210 */ /* 0x000fe2000071e4ff */
[----:B------:R-:W-:Y:S01]  /*cf4b0*/  IMAD.WIDE.U32 R50, R138, R123, RZ ;  /* 0x0000007b8a327225 */ /* 0x000fe200078e00ff */
[----:B------:R-:W-:Y:S02]  /*cf4c0*/  IADD3.X R100, P3, PT, R19, R100, RZ, P3, !PT ;  /* 0x0000006413647210 */ /* 0x000fe40001f7e4ff */
[----:B------:R-:W-:Y:S01]  /*cf4d0*/  IADD3.X R19, P1, PT, RZ, R61, RZ, P1, !PT ;  /* 0x0000003dff137210 */ /* 0x000fe20000f3e4ff */
[----:B------:R-:W-:Y:S01]  /*cf4e0*/  IMAD.X R147, RZ, RZ, RZ, P2 ;  /* 0x000000ffff937224 */ /* 0x000fe200010e06ff */
[----:B------:R-:W-:Y:S01]  /*cf4f0*/  IADD3 RZ, P2, PT, R46, R49, RZ ;  /* 0x000000312eff7210 */ /* 0x000fe20007f5e0ff */
[----:B------:R-:W-:Y:S01]  /*cf500*/  IMAD.WIDE.U32.X R46, R22, R131, R66, P4 ;  /* 0x00000083162e7225 */ /* 0x000fe200020e0442 */
[----:B------:R-:W-:Y:S02]  /*cf510*/  IADD3 RZ, P4, PT, R58, R51, RZ ;  /* 0x000000333aff7210 */ /* 0x000fe40007f9e0ff */
[----:B------:R-:W-:Y:S01]  /*cf520*/  IADD3.X R110, P3, PT, R114, R101, RZ, P3, !PT ;  /* 0x00000065726e7210 */ /* 0x000fe20001f7e4ff */
[----:B------:R-:W-:-:S02]  /*cf530*/  IMAD.MOV.U32 R40, RZ, RZ, R59 ;  /* 0x000000ffff287224 */ /* 0x000fc400078e003b */
[----:B------:R-:W-:-:S04]  /*cf540*/  IMAD.WIDE.U32 R58, R138, R136, RZ ;  /* 0x000000888a3a7225 */ /* 0x000fc800078e00ff */
[----:B------:R-:W-:-:S04]  /*cf550*/  IMAD.WIDE.U32 R66, R131, R72, RZ ;  /* 0x0000004883427225 */ /* 0x000fc800078e00ff */
[----:B------:R-:W-:Y:S01]  /*cf560*/  IMAD.WIDE.U32.X R52, R141, R131, R52, P2 ;  /* 0x000000838d347225 */ /* 0x000fe200010e0434 */
[----:B------:R-:W-:Y:S02]  /*cf570*/  IADD3 RZ, P2, PT, R20, R59, RZ ;  /* 0x0000003b14ff7210 */ /* 0x000fe40007f5e0ff */
[----:B------:R-:W-:Y:S01]  /*cf580*/  IADD3.X R20, P1, PT, R17, R100, RZ, P1, !PT ;  /* 0x0000006411147210 */ /* 0x000fe20000f3e4ff */
[----:B------:R-:W-:-:S04]  /*cf590*/  IMAD.WIDE.U32 R60, R115, R139, RZ ;  /* 0x0000008b733c7225 */ /* 0x000fc800078e00ff */
[----:B------:R-:W-:Y:S01]  /*cf5a0*/  IMAD.MOV.U32 R146, RZ, RZ, R21 ;  /* 0x000000ffff927224 */ /* 0x000fe200078e0015 */
[----:B------:R-:W-:Y:S01]  /*cf5b0*/  IADD3.X R21, P1, PT, R19, R110, RZ, P1, !PT ;  /* 0x0000006e13157210 */ /* 0x000fe20000f3e4ff */
[C---:B------:R-:W-:Y:S01]  /*cf5c0*/  IMAD R143, R133.reuse, R138, R66 ;  /* 0x0000008a858f7224 */ /* 0x040fe200078e0242 */
[----:B------:R-:W-:Y:S01]  /*cf5d0*/  IADD3.X R19, P3, PT, RZ, R106, RZ, P3, !PT ;  /* 0x0000006aff137210 */ /* 0x000fe20001f7e4ff */
[----:B------:R-:W-:Y:S01]  /*cf5e0*/  IMAD.WIDE.U32.X R40, R96, R131, R40, P4 ;  /* 0x0000008360287225 */ /* 0x000fe200020e0428 */
[----:B------:R-:W-:Y:S02]  /*cf5f0*/  IADD3.X R55, P1, PT, RZ, RZ, RZ, P1, !PT ;  /* 0x000000ffff377210 */ /* 0x000fe40000f3e4ff */
[----:B------:R-:W-:Y:S01]  /*cf600*/  IADD3.X R57, P3, PT, RZ, R107, RZ, P3, !PT ;  /* 0x0000006bff397210 */ /* 0x000fe20001f7e4ff */
[----:B------:R-:W-:-:S03]  /*cf610*/  IMAD.WIDE.U32 R66, P5, R133, R138, R66 ;  /* 0x0000008a85427225 */ /* 0x000fc600078a0042 */
[----:B------:R-:W-:Y:S01]  /*cf620*/  IADD3.X R19, P3, PT, R19, R68, RZ, P3, !PT ;  /* 0x0000004413137210 */ /* 0x000fe20001f7e4ff */
[----:B------:R-:W-:Y:S02]  /*cf630*/  IMAD R17, R22, R149, R60 ;  /* 0x0000009516117224 */ /* 0x000fe400078e023c */
[----:B------:R-:W-:Y:S01]  /*cf640*/  IMAD.WIDE.U32 R100, R138, R72, RZ ;  /* 0x000000488a647225 */ /* 0x000fe200078e00ff */
[----:B------:R-:W-:-:S03]  /*cf650*/  IADD3.X R57, P3, PT, R57, R88, RZ, P3, !PT ;  /* 0x0000005839397210 */ /* 0x000fc60001f7e4ff */
[----:B------:R-:W-:Y:S01]  /*cf660*/  IMAD.WIDE.U32.X R146, R134, R131, R146, P2 ;  /* 0x0000008386927225 */ /* 0x000fe200010e0492 */
[----:B------:R-:W-:-:S03]  /*cf670*/  IADD3 RZ, P2, PT, R20, R86, RZ ;  /* 0x0000005614ff7210 */ /* 0x000fc60007f5e0ff */
[----:B------:R-:W-:Y:S01]  /*cf680*/  IMAD.WIDE.U32 R60, P4, R22, R149, R60 ;  /* 0x00000095163c7225 */ /* 0x000fe2000788003c */
[----:B------:R-:W-:-:S03]  /*cf690*/  IADD3.X RZ, P2, PT, R21, R111, RZ, P2, !PT ;  /* 0x0000006f15ff7210 */ /* 0x000fc6000175e4ff */
[----:B------:R-:W-:Y:S01]  /*cf6a0*/  IMAD.X R87, RZ, RZ, RZ, P5 ;  /* 0x000000ffff577224 */ /* 0x000fe200028e06ff */
[----:B------:R-:W-:Y:S01]  /*cf6b0*/  IADD3 RZ, P5, PT, R66, R101, RZ ;  /* 0x0000006542ff7210 */ /* 0x000fe20007fbe0ff */
[----:B------:R-:W-:Y:S01]  /*cf6c0*/  IMAD.X R69, RZ, RZ, RZ, P4 ;  /* 0x000000ffff457224 */ /* 0x000fe200020e06ff */
[----:B------:R-:W-:Y:S01]  /*cf6d0*/  IADD3.X R137, P4, PT, R74, ~R77, RZ, P0, !PT ;  /* 0x8000004d4a897210 */ /* 0x000fe2000079e4ff */
[----:B------:R-:W-:Y:S01]  /*cf6e0*/  IMAD.MOV.U32 R86, RZ, RZ, R67 ;  /* 0x000000ffff567224 */ /* 0x000fe200078e0043 */
[----:B------:R-:W-:Y:S01]  /*cf6f0*/  IADD3.X R68, P0, PT, R55, R80, RZ, P2, !PT ;  /* 0x0000005037447210 */ /* 0x000fe2000171e4ff */
[----:B------:R-:W-:Y:S01]  /*cf700*/  IMAD.WIDE.U32 R66, R115, R132, RZ ;  /* 0x0000008473427225 */ /* 0x000fe200078e00ff */
[----:B------:R-:W-:-:S03]  /*cf710*/  IADD3.X R119, P4, PT, R119, ~R120, RZ, P4, !PT ;  /* 0x8000007877777210 */ /* 0x000fc6000279e4ff */
[C-C-:B------:R-:W-:Y:S01]  /*cf720*/  IMAD R74, R141.reuse, R149, R66.reuse ;  /* 0x000000958d4a7224 */ /* 0x140fe200078e0242 */
[----:B------:R-:W-:Y:S01]  /*cf730*/  IADD3.X R76, P4, PT, R76, ~R121, RZ, P4, !PT ;  /* 0x800000794c4c7210 */ /* 0x000fe2000279e4ff */
[----:B------:R-:W-:Y:S02]  /*cf740*/  IMAD.X R80, RZ, RZ, RZ, P1 ;  /* 0x000000ffff507224 */ /* 0x000fe400008e06ff */
[----:B------:R-:W-:-:S03]  /*cf750*/  IMAD.WIDE.U32 R66, P1, R141, R149, R66 ;  /* 0x000000958d427225 */ /* 0x000fc60007820042 */
[----:B------:R-:W-:Y:S01]  /*cf760*/  IADD3.X R80, P0, PT, R80, R81, RZ, P0, !PT ;  /* 0x0000005150507210 */ /* 0x000fe2000071e4ff */
[----:B------:R-:W-:-:S04]  /*cf770*/  IMAD.WIDE.U32 R20, R132, R150, R20 ;  /* 0x0000009684147225 */ /* 0x000fc800078e0014 */
[----:B------:R-:W-:Y:S01]  /*cf780*/  IMAD.X R63, RZ, RZ, RZ, P1 ;  /* 0x000000ffff3f7224 */ /* 0x000fe200008e06ff */
[----:B------:R-:W-:Y:S01]  /*cf790*/  IADD3 RZ, P1, PT, R20, R38, RZ ;  /* 0x0000002614ff7210 */ /* 0x000fe20007f3e0ff */
[----:B------:R-:W-:Y:S02]  /*cf7a0*/  IMAD.IADD R81, R142, 0x1, R39 ;  /* 0x000000018e517824 */ /* 0x000fe400078e0227 */
[----:B------:R-:W-:-:S04]  /*cf7b0*/  IMAD.WIDE.U32 R38, R149, R139, RZ ;  /* 0x0000008b95267225 */ /* 0x000fc800078e00ff */
[----:B------:R-:W-:Y:S01]  /*cf7c0*/  IMAD.IADD R21, R21, 0x1, R18 ;  /* 0x0000000115157824 */ /* 0x000fe200078e0212 */
[----:B------:R-:W-:Y:S01]  /*cf7d0*/  IADD3.X R18, P0, PT, R68, R19, RZ, P0, !PT ;  /* 0x0000001344127210 */ /* 0x000fe2000071e4ff */
[----:B------:R-:W-:Y:S01]  /*cf7e0*/  IMAD.X R144, R89, 0x1, ~R124, P4 ;  /* 0x0000000159907824 */ /* 0x000fe200020e0e7c */
[----:B------:R-:W-:Y:S01]  /*cf7f0*/  IADD3.X R55, P4, PT, RZ, R78, RZ, P3, !PT ;  /* 0x0000004eff377210 */ /* 0x000fe20001f9e4ff */
[----:B------:R-:W-:Y:S01]  /*cf800*/  IMAD.MOV.U32 R68, RZ, RZ, R61 ;  /* 0x000000ffff447224 */ /* 0x000fe200078e003d */
[----:B------:R-:W-:Y:S01]  /*cf810*/  IADD3 RZ, P2, PT, R60, R39, RZ ;  /* 0x000000273cff7210 */ /* 0x000fe20007f5e0ff */
[----:B------:R-:W-:Y:S01]  /*cf820*/  IMAD.WIDE.U32 R106, R115, R123, RZ ;  /* 0x0000007b736a7225 */ /* 0x000fe200078e00ff */
[----:B------:R-:W-:Y:S02]  /*cf830*/  IADD3.X RZ, P3, PT, R21, R81, RZ, P1, !PT ;  /* 0x0000005115ff7210 */ /* 0x000fe40000f7e4ff */
[----:B------:R-:W-:Y:S01]  /*cf840*/  IADD3.X R79, P1, PT, RZ, R79, RZ, P4, !PT ;  /* 0x0000004fff4f7210 */ /* 0x000fe2000273e4ff */
[----:B------:R-:W-:Y:S01]  /*cf850*/  IMAD.WIDE.U32.X R60, R22, R115, R68, P2 ;  /* 0x00000073163c7225 */ /* 0x000fe200010e0444 */
[----:B------:R-:W-:-:S02]  /*cf860*/  IADD3.X R19, P0, PT, R80, R57, RZ, P0, !PT ;  /* 0x0000003950137210 */ /* 0x000fc4000071e4ff */
[----:B------:R-:W-:Y:S01]  /*cf870*/  IADD3.X R104, P1, PT, R55, R104, RZ, P1, !PT ;  /* 0x0000006837687210 */ /* 0x000fe20000f3e4ff */
[----:B------:R-:W-:Y:S01]  /*cf880*/  IMAD.WIDE.U32 R68, R149, R132, RZ ;  /* 0x0000008495447225 */ /* 0x000fe200078e00ff */
[----:B------:R-:W-:Y:S02]  /*cf890*/  IADD3 RZ, P2, PT, R18, R62, RZ ;  /* 0x0000003e12ff7210 */ /* 0x000fe40007f5e0ff */
[----:B------:R-:W-:Y:S01]  /*cf8a0*/  IADD3.X R55, P3, PT, RZ, R46, RZ, P3, !PT ;  /* 0x0000002eff377210 */ /* 0x000fe20001f7e4ff */
[----:B------:R-:W-:Y:S01]  /*cf8b0*/  IMAD.MOV.U32 R62, RZ, RZ, R67 ;  /* 0x000000ffff3e7224 */ /* 0x000fe200078e0043 */
[----:B------:R-:W-:Y:S01]  /*cf8c0*/  IADD3.X R127, P0, PT, RZ, RZ, RZ, P0, !PT ;  /* 0x000000ffff7f7210 */ /* 0x000fe2000071e4ff */
[----:B------:R-:W-:Y:S01]  /*cf8d0*/  IMAD.WIDE.U32.X R86, R133, R131, R86, P5 ;  /* 0x0000008385567225 */ /* 0x000fe200028e0456 */
[----:B------:R-:W-:Y:S02]  /*cf8e0*/  IADD3.X RZ, P2, PT, R19, R105, RZ, P2, !PT ;  /* 0x0000006913ff7210 */ /* 0x000fe4000175e4ff */
[----:B------:R-:W-:Y:S01]  /*cf8f0*/  IADD3.X R112, P3, PT, RZ, R47, RZ, P3, !PT ;  /* 0x0000002fff707210 */ /* 0x000fe20001f7e4ff */
[----:B------:R-:W-:Y:S01]  /*cf900*/  IMAD.WIDE.U32 R46, R131, R125, RZ ;  /* 0x0000007d832e7225 */ /* 0x000fe200078e00ff */
[----:B------:R-:W-:-:S02]  /*cf910*/  IADD3.X R127, P2, PT, R127, R36, RZ, P2, !PT ;  /* 0x000000247f7f7210 */ /* 0x000fc4000175e4ff */
[----:B------:R-:W-:Y:S01]  /*cf920*/  IADD3.X R94, P1, PT, R79, R94, RZ, P1, !PT ;  /* 0x0000005e4f5e7210 */ /* 0x000fe20000f3e4ff */
[----:B------:R-:W-:-:S04]  /*cf930*/  IMAD.WIDE.U32 R18, R123, R150, R18 ;  /* 0x000000967b127225 */ /* 0x000fc800078e0012 */
[----:B------:R-:W-:Y:S01]  /*cf940*/  IMAD.X R57, RZ, RZ, RZ, P0 ;  /* 0x000000ffff397224 */ /* 0x000fe200000e06ff */
[----:B------:R-:W-:Y:S01]  /*cf950*/  IADD3 RZ, P0, PT, R66, R69, RZ ;  /* 0x0000004542ff7210 */ /* 0x000fe20007f1e0ff */
[----:B------:R-:W-:Y:S01]  /*cf960*/  IMAD.WIDE.U32 R110, R115, R136, RZ ;  /* 0x00000088736e7225 */ /* 0x000fe200078e00ff */
[----:B------:R-:W-:Y:S02]  /*cf970*/  IADD3.X R18, P3, PT, R55, R18, RZ, P3, !PT ;  /* 0x0000001237127210 */ /* 0x000fe40001f7e4ff */
[----:B------:R-:W-:Y:S01]  /*cf980*/  IADD3.X R57, P2, PT, R57, R37, RZ, P2, !PT ;  /* 0x0000002539397210 */ /* 0x000fe2000175e4ff */
[----:B------:R-:W-:Y:S01]  /*cf990*/  IMAD.WIDE.U32 R78, P5, R135, R138, R46 ;  /* 0x0000008a874e7225 */ /* 0x000fe200078a002e */
[----:B------:R-:W-:-:S03]  /*cf9a0*/  IADD3 R19, PT, PT, R19, R54, RZ ;  /* 0x0000003613137210 */ /* 0x000fc60007ffe0ff */
[----:B------:R-:W-:Y:S01]  /*cf9b0*/  IMAD.WIDE.U32 R80, R138, R125, RZ ;  /* 0x0000007d8a507225 */ /* 0x000fe200078e00ff */
[----:B------:R-:W-:-:S03]  /*cf9c0*/  IADD3.X R19, P3, PT, R112, R19, RZ, P3, !PT ;  /* 0x0000001370137210 */ /* 0x000fc60001f7e4ff */
[----:B------:R-:W-:-:S04]  /*cf9d0*/  IMAD.WIDE.U32 R36, P4, R96, R149, R106 ;  /* 0x0000009560247225 */ /* 0x000fc8000788006a */
[----:B------:R-:W-:Y:S01]  /*cf9e0*/  IMAD.WIDE.U32.X R62, R141, R115, R62, P0 ;  /* 0x000000738d3e7225 */ /* 0x000fe200000e043e */
[----:B------:R-:W-:-:S03]  /*cf9f0*/  IADD3 RZ, P0, PT, R18, R48, RZ ;  /* 0x0000003012ff7210 */ /* 0x000fc60007f1e0ff */
[----:B------:R-:W-:Y:S02]  /*cfa00*/  IMAD.IADD R105, R117, 0x1, R49 ;  /* 0x0000000175697824 */ /* 0x000fe400078e0231 */
[----:B------:R-:W-:Y:S02]  /*cfa10*/  IMAD.X R89, RZ, RZ, RZ, P5 ;  /* 0x000000ffff597224 */ /* 0x000fe400028e06ff */
[----:B------:R-:W-:Y:S01]  /*cfa20*/  IMAD.WIDE.U32 R54, P5, R134, R149, R110 ;  /* 0x0000009586367225 */ /* 0x000fe200078a006e */
[----:B------:R-:W-:-:S03]  /*cfa30*/  IADD3.X R111, P1, PT, RZ, R84, RZ, P1, !PT ;  /* 0x00000054ff6f7210 */ /* 0x000fc60000f3e4ff */
[----:B------:R-:W-:Y:S01]  /*cfa40*/  IMAD.WIDE.U32 R48, R149, R123, RZ ;  /* 0x0000007b95307225 */ /* 0x000fe200078e00ff */
[----:B------:R-:W-:-:S03]  /*cfa50*/  IADD3.X R47, P1, PT, RZ, R85, RZ, P1, !PT ;  /* 0x00000055ff2f7210 */ /* 0x000fc60000f3e4ff */
[----:B------:R-:W-:Y:S01]  /*cfa60*/  IMAD.X R67, RZ, RZ, RZ, P4 ;  /* 0x000000ffff437224 */ /* 0x000fe200020e06ff */
[----:B------:R-:W-:Y:S01]  /*cfa70*/  IADD3 RZ, P4, PT, R78, R81, RZ ;  /* 0x000000514eff7210 */ /* 0x000fe20007f9e0ff */
[----:B------:R-:W-:Y:S02]  /*cfa80*/  IMAD.MOV.U32 R88, RZ, RZ, R79 ;  /* 0x000000ffff587224 */ /* 0x000fe400078e004f */
[----:B------:R-:W-:Y:S01]  /*cfa90*/  IMAD.X R83, RZ, RZ, RZ, P5 ;  /* 0x000000ffff537224 */ /* 0x000fe200028e06ff */
[----:B------:R-:W-:Y:S01]  /*cfaa0*/  IADD3 RZ, P5, PT, R36, R49, RZ ;  /* 0x0000003124ff7210 */ /* 0x000fe20007fbe0ff */
[----:B------:R-:W-:Y:S02]  /*cfab0*/  IMAD.MOV.U32 R66, RZ, RZ, R37 ;  /* 0x000000ffff427224 */ /* 0x000fe400078e0025 */
[----:B------:R-:W-:Y:S01]  /*cfac0*/  IMAD.WIDE.U32.X R78, R135, R131, R88, P4 ;  /* 0x00000083874e7225 */ /* 0x000fe200020e0458 */
[----:B------:R-:W-:Y:S02]  /*cfad0*/  IADD3.X R36, P4, PT, R127, R104, RZ, P2, !PT ;  /* 0x000000687f247210 */ /* 0x000fe4000179e4ff */
[----:B------:R-:W-:Y:S01]  /*cfae0*/  IADD3.X R107, P2, PT, RZ, RZ, RZ, P3, !PT ;  /* 0x000000ffff6b7210 */ /* 0x000fe20001f5e4ff */
[----:B------:R-:W-:Y:S01]  /*cfaf0*/  IMAD.WIDE.U32.X R66, R96, R115, R66, P5 ;  /* 0x0000007360427225 */ /* 0x000fe200028e0442 */
[----:B------:R-:W-:-:S02]  /*cfb00*/  IADD3.X RZ, P5, PT, R19, R105, RZ, P0, !PT ;  /* 0x0000006913ff7210 */ /* 0x000fc400007be4ff */
[----:B------:R-:W-:Y:S01]  /*cfb10*/  IADD3.X R37, P0, PT, R57, R94, RZ, P4, !PT ;  /* 0x0000005e39257210 */ /* 0x000fe2000271e4ff */
[----:B------:R-:W-:Y:S01]  /*cfb20*/  IMAD.WIDE.U32 R84, R149, R136, RZ ;  /* 0x0000008895547225 */ /* 0x000fe200078e00ff */
[----:B------:R-:W-:Y:S02]  /*cfb30*/  IADD3 RZ, P3, PT, R36, R82, RZ ;  /* 0x0000005224ff7210 */ /* 0x000fe40007f7e0ff */
[----:B------:R-:W-:Y:S01]  /*cfb40*/  IADD3.X R57, P1, PT, R111, R14, RZ, P1, !PT ;  /* 0x0000000e6f397210 */ /* 0x000fe20000f3e4ff */
[----:B------:R-:W-:Y:S01]  /*cfb50*/  IMAD.MOV.U32 R82, RZ, RZ, R55 ;  /* 0x000000ffff527224 */ /* 0x000fe200078e0037 */
[----:B------:R-:W-:Y:S01]  /*cfb60*/  IADD3.X R55, P0, PT, RZ, RZ, RZ, P0, !PT ;  /* 0x000000ffff377210 */ /* 0x000fe2000071e4ff */
[----:B------:R-:W-:Y:S01]  /*cfb70*/  IMAD.X R89, RZ, RZ, RZ, P2 ;  /* 0x000000ffff597224 */ /* 0x000fe200010e06ff */
[----:B------:R-:W-:Y:S01]  /*cfb80*/  IADD3.X RZ, P3, PT, R37, R95, RZ, P3, !PT ;  /* 0x0000005f25ff7210 */ /* 0x000fe20001f7e4ff */
[----:B------:R-:W-:Y:S01]  /*cfb90*/  IMAD.WIDE.U32 R104, R119, R139, RZ ;  /* 0x0000008b77687225 */ /* 0x000fe200078e00ff */
[----:B------:R-:W-:-:S02]  /*cfba0*/  IADD3 RZ, P4, PT, R54, R85, RZ ;  /* 0x0000005536ff7210 */ /* 0x000fc40007f9e0ff */
[----:B------:R-:W-:Y:S01]  /*cfbb0*/  IADD3.X R107, P2, PT, R107, R52, RZ, P5, !PT ;  /* 0x000000346b6b7210 */ /* 0x000fe20002f5e4ff */
[----:B------:R-:W-:Y:S01]  /*cfbc0*/  IMAD.IADD R95, R17, 0x1, R39 ;  /* 0x00000001115f7824 */ /* 0x000fe200078e0227 */
[----:B------:R-:W-:Y:S01]  /*cfbd0*/  IADD3.X R94, P5, PT, R55, R64, RZ, P3, !PT ;  /* 0x00000040375e7210 */ /* 0x000fe20001fbe4ff */
[----:B------:R-:W-:Y:S01]  /*cfbe0*/  IMAD.X R39, RZ, RZ, RZ, P0 ;  /* 0x000000ffff277224 */ /* 0x000fe200000e06ff */
[----:B------:R-:W-:Y:S01]  /*cfbf0*/  IADD3.X R14, P2, PT, R89, R53, RZ, P2, !PT ;  /* 0x00000035590e7210 */ /* 0x000fe2000175e4ff */
[----:B------:R-:W-:-:S04]  /*cfc00*/  IMAD.WIDE.U32 R18, R132, R138, R18 ;  /* 0x0000008a84127225 */ /* 0x000fc800078e0012 */
[----:B------:R-:W-:Y:S01]  /*cfc10*/  IMAD.WIDE.U32 R52, P0, R22, R137, R104 ;  /* 0x0000008916347225 */ /* 0x000fe20007800068 */
[----:B------:R-:W-:Y:S02]  /*cfc20*/  IADD3 RZ, P3, PT, R18, R38, RZ ;  /* 0x0000002612ff7210 */ /* 0x000fe40007f7e0ff */
[----:B------:R-:W-:Y:S01]  /*cfc30*/  IADD3 R19, PT, PT, R19, R117, RZ ;  /* 0x0000007513137210 */ /* 0x000fe20007ffe0ff */
[----:B------:R-:W-:-:S03]  /*cfc40*/  IMAD.WIDE.U32 R54, R119, R132, RZ ;  /* 0x0000008477367225 */ /* 0x000fc600078e00ff */
[----:B------:R-:W-:Y:S01]  /*cfc50*/  IADD3.X RZ, P3, PT, R19, R95, RZ, P3, !PT ;  /* 0x0000005f13ff7210 */ /* 0x000fe20001f7e4ff */
[----:B------:R-:W-:Y:S01]  /*cfc60*/  IMAD.WIDE.U32.X R82, R134, R115, R82, P4 ;  /* 0x0000007386527225 */ /* 0x000fe200020e0452 */
[----:B------:R-:W-:-:S03]  /*cfc70*/  IADD3.X R105, P4, PT, R39, R65, RZ, P5, !PT ;  /* 0x0000004127697210 */ /* 0x000fc60002f9e4ff */
[----:B------:R-:W-:-:S04]  /*cfc80*/  IMAD.WIDE.U32 R64, R137, R139, RZ ;  /* 0x0000008b89407225 */ /* 0x000fc800078e00ff */
[----:B------:R-:W-:Y:S01]  /*cfc90*/  IMAD.WIDE.U32 R36, R136, R150, R36 ;  /* 0x0000009688247225 */ /* 0x000fe200078e0024 */
[----:B------:R-:W-:-:S03]  /*cfca0*/  IADD3 RZ, P5, PT, R52, R65, RZ ;  /* 0x0000004134ff7210 */ /* 0x000fc60007fbe0ff */
[----:B------:R-:W-:Y:S01]  /*cfcb0*/  IMAD.X R89, RZ, RZ, RZ, P0 ;  /* 0x000000ffff597224 */ /* 0x000fe200000e06ff */
[----:B------:R-:W-:Y:S01]  /*cfcc0*/  IADD3.X R52, P2, PT, R107, R36, RZ, P2, !PT ;  /* 0x000000246b347210 */ /* 0x000fe2000175e4ff */
[----:B------:R-:W-:-:S04]  /*cfcd0*/  IMAD.WIDE.U32 R38, P0, R141, R137, R54 ;  /* 0x000000898d267225 */ /* 0x000fc80007800036 */
[----:B------:R-:W-:Y:S01]  /*cfce0*/  IMAD.IADD R55, R37, 0x1, R56 ;  /* 0x0000000125377824 */ /* 0x000fe200078e0238 */
[----:B------:R-:W-:Y:S01]  /*cfcf0*/  IADD3.X R56, P4, PT, R94, R57, RZ, P4, !PT ;  /* 0x000000395e387210 */ /* 0x000fe2000279e4ff */
[----:B------:R-:W-:Y:S01]  /*cfd00*/  IMAD.X R37, RZ, RZ, RZ, P0 ;  /* 0x000000ffff257224 */ /* 0x000fe200000e06ff */
[----:B------:R-:W-:Y:S01]  /*cfd10*/  IADD3.X R92, P0, PT, R47, R92, RZ, P1, !PT ;  /* 0x0000005c2f5c7210 */ /* 0x000fe20000f1e4ff */
[----:B------:R-:W-:Y:S01]  /*cfd20*/  IMAD.MOV.U32 R88, RZ, RZ, R53 ;  /* 0x000000ffff587224 */ /* 0x000fe200078e0035 */
[----:B------:R-:W-:Y:S01]  /*cfd30*/  IADD3.X R53, P2, PT, R14, R55, RZ, P2, !PT ;  /* 0x000000370e357210 */ /* 0x000fe2000175e4ff */
[----:B------:R-:W-:Y:S01]  /*cfd40*/  IMAD.IADD R111, R93, 0x1, R51 ;  /* 0x000000015d6f7824 */ /* 0x000fe200078e0233 */
[----:B------:R-:W-:Y:S01]  /*cfd50*/  IADD3.X R57, P4, PT, R105, R92, RZ, P4, !PT ;  /* 0x0000005c69397210 */ /* 0x000fe2000279e4ff */
[----:B------:R-:W-:Y:S01]  /*cfd60*/  IMAD.WIDE.U32.X R88, R22, R119, R88, P5 ;  /* 0x0000007716587225 */ /* 0x000fe200028e0458 */
[----:B------:R-:W-:Y:S02]  /*cfd70*/  IADD3.X R95, P2, PT, RZ, RZ, RZ, P2, !PT ;  /* 0x000000ffff5f7210 */ /* 0x000fe4000175e4ff */
[----:B------:R-:W-:Y:S01]  /*cfd80*/  IADD3 RZ, P5, PT, R52, R50, RZ ;  /* 0x0000003234ff7210 */ /* 0x000fe20007fbe0ff */
[----:B------:R-:W-:Y:S01]  /*cfd90*/  IMAD.IADD R107, R16, 0x1, R91 ;  /* 0x00000001106b7824 */ /* 0x000fe200078e025b */
[----:B------:R-:W-:Y:S01]  /*cfda0*/  IADD3.X R55, P4, PT, RZ, RZ, RZ, P4, !PT ;  /* 0x000000ffff377210 */ /* 0x000fe2000279e4ff */
[----:B------:R-:W-:Y:S01]  /*cfdb0*/  IMAD.WIDE.U32 R50, R137, R132, RZ ;  /* 0x0000008489327225 */ /* 0x000fe200078e00ff */
[----:B------:R-:W-:-:S02]  /*cfdc0*/  IADD3.X RZ, P5, PT, R53, R111, RZ, P5, !PT ;  /* 0x0000006f35ff7210 */ /* 0x000fc40002fbe4ff */
[----:B------:R-:W-:Y:S01]  /*cfdd0*/  IADD3.X R91, P1, PT, RZ, R60, RZ, P3, !PT ;  /* 0x0000003cff5b7210 */ /* 0x000fe20001f3e4ff */
[----:B------:R-:W-:Y:S01]  /*cfde0*/  IMAD.X R105, RZ, RZ, RZ, P2 ;  /* 0x000000ffff697224 */ /* 0x000fe200010e06ff */
[----:B------:R-:W-:Y:S01]  /*cfdf0*/  IADD3 RZ, P2, PT, R56, R90, RZ ;  /* 0x0000005a38ff7210 */ /* 0x000fe20007f5e0ff */
[----:B------:R-:W-:Y:S01]  /*cfe00*/  IMAD.X R47, RZ, RZ, RZ, P4 ;  /* 0x000000ffff2f7224 */ /* 0x000fe200020e06ff */
[----:B------:R-:W-:Y:S01]  /*cfe10*/  IADD3 RZ, P4, PT, R38, R51, RZ ;  /* 0x0000003326ff7210 */ /* 0x000fe20007f9e0ff */
[----:B------:R-:W-:Y:S01]  /*cfe20*/  IMAD.MOV.U32 R36, RZ, RZ, R39 ;  /* 0x000000ffff247224 */ /* 0x000fe200078e0027 */
[----:B------:R-:W-:Y:S01]  /*cfe30*/  IADD3.X RZ, P3, PT, R57, R107, RZ, P2, !PT ;  /* 0x0000006b39ff7210 */ /* 0x000fe2000177e4ff */
[----:B------:R-:W-:Y:S01]  /*cfe40*/  IMAD.WIDE.U32 R38, R115, R72, RZ ;  /* 0x0000004873267225 */ /* 0x000fe200078e00ff */
[----:B------:R-:W-:Y:S02]  /*cfe50*/  IADD3.X R95, P2, PT, R95, R40, RZ, P5, !PT ;  /* 0x000000285f5f7210 */ /* 0x000fe40002f5e4ff */
[----:B------:R-:W-:Y:S01]  /*cfe60*/  IADD3.X R14, P1, PT, RZ, R61, RZ, P1, !PT ;  /* 0x0000003dff0e7210 */ /* 0x000fe20000f3e4ff */
[----:B------:R-:W-:Y:S01]  /*cfe70*/  IMAD.WIDE.U32 R52, R123, R138, R52 ;  /* 0x0000008a7b347225 */ /* 0x000fe200078e0034 */
[----:B------:R-:W-:-:S02]  /*cfe80*/  IADD3.X R94, P2, PT, R105, R41, RZ, P2, !PT ;  /* 0x00000029695e7210 */ /* 0x000fc4000175e4ff */
[----:B------:R-:W-:Y:S01]  /*cfe90*/  IADD3.X R105, P0, PT, RZ, R128, RZ, P0, !PT ;  /* 0x00000080ff697210 */ /* 0x000fe2000071e4ff */
[----:B------:R-:W-:Y:S01]  /*cfea0*/  IMAD.WIDE.U32 R56, R72, R150, R56 ;  /* 0x0000009648387225 */ /* 0x000fe200078e0038 */
[----:B------:R-:W-:-:S03]  /*cfeb0*/  IADD3.X R92, P1, PT, R91, R52, RZ, P1, !PT ;  /* 0x000000345b5c7210 */ /* 0x000fc60000f3e4ff */
[----:B------:R-:W-:Y:S01]  /*cfec0*/  IMAD.IADD R93, R53, 0x1, R93 ;  /* 0x00000001355d7824 */ /* 0x000fe200078e025d */
[----:B------:R-:W-:Y:S01]  /*cfed0*/  IADD3.X R56, P2, PT, R95, R56, RZ, P2, !PT ;  /* 0x000000385f387210 */ /* 0x000fe2000175e4ff */
[----:B------:R-:W-:-:S03]  /*cfee0*/  IMAD.WIDE.U32 R60, P5, R133, R149, R38 ;  /* 0x00000095853c7225 */ /* 0x000fc600078a0026 */
[----:B------:R-:W-:Y:S01]  /*cfef0*/  IADD3.X R93, P1, PT, R14, R93, RZ, P1, !PT ;  /* 0x0000005d0e5d7210 */ /* 0x000fe20000f3e4ff */
[----:B------:R-:W-:Y:S01]  /*cff00*/  IMAD.IADD R39, R57, 0x1, R16 ;  /* 0x0000000139277824 */ /* 0x000fe200078e0210 */
[----:B------:R-:W-:Y:S01]  /*cff10*/  IADD3.X R16, P3, PT, R55, R44, RZ, P3, !PT ;  /* 0x0000002c37107210 */ /* 0x000fe20001f7e4ff */
[----:B------:R-:W-:Y:S01]  /*cff20*/  IMAD.WIDE.U32 R40, R149, R72, RZ ;  /* 0x0000004895287225 */ /* 0x000fe200078e00ff */
[----:B------:R-:W-:Y:S02]  /*cff30*/  IADD3.X R55, P1, PT, RZ, RZ, RZ, P1, !PT ;  /* 0x000000ffff377210 */ /* 0x000fe40000f3e4ff */
[----:B------:R-:W-:Y:S01]  /*cff40*/  IADD3.X R57, P2, PT, R94, R39, RZ, P2, !PT ;  /* 0x000000275e397210 */ /* 0x000fe2000175e4ff */
[----:B------:R-:W-:Y:S01]  /*cff50*/  IMAD.WIDE.U32 R52, R119, R123, RZ ;  /* 0x0000007b77347225 */ /* 0x000fe200078e00ff */
[----:B------:R-:W-:Y:S02]  /*cff60*/  IADD3.X R140, P6, PT, R47, R45, RZ, P3, !PT ;  /* 0x0000002d2f8c7210 */ /* 0x000fe40001fde4ff */
[----:B------:R-:W-:Y:S01]  /*cff70*/  IADD3.X R47, P2, PT, RZ, RZ, RZ, P2, !PT ;  /* 0x000000ffff2f7210 */ /* 0x000fe2000175e4ff */
[----:B------:R-:W-:Y:S01]  /*cff80*/  IMAD.WIDE.U32.X R36, R141, R119, R36, P4 ;  /* 0x000000778d247225 */ /* 0x000fe200020e0424 */
[----:B------:R-:W-:-:S02]  /*cff90*/  IADD3 RZ, P4, PT, R60, R41, RZ ;  /* 0x000000293cff7210 */ /* 0x000fc40007f9e0ff */
[----:B------:R-:W-:Y:S01]  /*cffa0*/  IADD3.X R39, PT, PT, RZ, RZ, RZ, P2, !PT ;  /* 0x000000ffff277210 */ /* 0x000fe200017fe4ff */
[----:B------:R-:W-:Y:S01]  /*cffb0*/  IMAD.MOV.U32 R90, RZ, RZ, R61 ;  /* 0x000000ffff5a7224 */ /* 0x000fe200078e003d */
[----:B------:R-:W-:Y:S01]  /*cffc0*/  IADD3.X R16, P6, PT, R16, R105, RZ, P6, !PT ;  /* 0x0000006910107210 */ /* 0x000fe200037de4ff */
[----:B------:R-:W-:-:S04]  /*cffd0*/  IMAD.WIDE.U32 R44, P3, R96, R137, R52 ;  /* 0x00000089602c7225 */ /* 0x000fc80007860034 */
[----:B------:R-:W-:-:S04]  /*cffe0*/  IMAD.WIDE.U32 R60, R137, R123, RZ ;  /* 0x0000007b893c7225 */ /* 0x000fc800078e00ff */
[----:B------:R-:W-:Y:S01]  /*cfff0*/  IMAD.IADD R107, R74, 0x1, R69 ;  /* 0x000000014a6b7824 */ /* 0x000fe200078e0245 */
[----:B------:R-:W-:Y:S01]  /*d0000*/  IADD3 RZ, P2, PT, R44, R61, RZ ;  /* 0x0000003d2cff7210 */ /* 0x000fe20007f5e0ff */
[----:B------:R-:W-:Y:S01]  /*d0010*/  IMAD.X R53, RZ, RZ, RZ, P1 ;  /* 0x000000ffff357224 */ /* 0x000fe200008e06ff */
[----:B------:R-:W-:Y:S01]  /*d0020*/  IADD3 RZ, P1, PT, R92, R68, RZ ;  /* 0x000000445cff7210 */ /* 0x000fe20007f3e0ff */
[----:B------:R-:W-:Y:S02]  /*d0030*/  IMAD.MOV.U32 R94, RZ, RZ, R45 ;  /* 0x000000ffff5e7224 */ /* 0x000fe400078e002d */
[----:B------:R-:W-:Y:S01]  /*d0040*/  IMAD.X R91, RZ, RZ, RZ, P5 ;  /* 0x000000ffff5b7224 */ /* 0x000fe200028e06ff */
[----:B------:R-:W-:Y:S01]  /*d0050*/  IADD3.X RZ, P1, PT, R93, R107, RZ, P1, !PT ;  /* 0x0000006b5dff7210 */ /* 0x000fe20000f3e4ff */
[----:B------:R-:W-:-:S03]  /*d0060*/  IMAD.WIDE.U32 R44, R115, R125, RZ ;  /* 0x0000007d732c7225 */ /* 0x000fc600078e00ff */
[----:B------:R-:W-:Y:S01]  /*d0070*/  IADD3.X R55, P1, PT, R55, R62, RZ, P1, !PT ;  /* 0x0000003e37377210 */ /* 0x000fe20000f3e4ff */
[----:B------:R-:W-:Y:S01]  /*d0080*/  IMAD.X R95, RZ, RZ, RZ, P3 ;  /* 0x000000ffff5f7224 */ /* 0x000fe200018e06ff */
[----:B------:R-:W-:Y:S01]  /*d0090*/  IADD3 RZ, P3, PT, R56, R58, RZ ;  /* 0x0000003a38ff7210 */ /* 0x000fe20007f7e0ff */
[----:B------:R-:W-:Y:S01]  /*d00a0*/  IMAD.IADD R69, R113, 0x1, R59 ;  /* 0x0000000171457824 */ /* 0x000fe200078e023b */
[----:B------:R-:W-:Y:S01]  /*d00b0*/  IADD3.X R148, P1, PT, R53, R63, RZ, P1, !PT ;  /* 0x0000003f35947210 */ /* 0x000fe20000f3e4ff */
[----:B------:R-:W-:Y:S01]  /*d00c0*/  IMAD.WIDE.U32.X R90, R133, R115, R90, P4 ;  /* 0x00000073855a7225 */ /* 0x000fe200020e045a */
[----:B------:R-:W-:Y:S02]  /*d00d0*/  IADD3 RZ, P4, PT, R16, R42, RZ ;  /* 0x0000002a10ff7210 */ /* 0x000fe40007f9e0ff */
[----:B------:R-:W-:Y:S01]  /*d00e0*/  IADD3.X RZ, P3, PT, R57, R69, RZ, P3, !PT ;  /* 0x0000004539ff7210 */ /* 0x000fe20001f7e4ff */
[----:B------:R-:W-:Y:S02]  /*d00f0*/  IMAD.IADD R145, R15, 0x1, R43 ;  /* 0x000000010f917824 */ /* 0x000fe400078e022b */
[----:B------:R-:W-:-:S04]  /*d0100*/  IMAD.WIDE.U32.X R94, R96, R119, R94, P2 ;  /* 0x00000077605e7225 */ /* 0x000fc800010e045e */
[----:B------:R-:W-:-:S04]  /*d0110*/  IMAD.WIDE.U32 R58, P2, R135, R149, R44 ;  /* 0x00000095873a7225 */ /* 0x000fc8000784002c */
[----:B------:R-:W-:-:S04]  /*d0120*/  IMAD.WIDE.U32 R42, R149, R125, RZ ;  /* 0x0000007d952a7225 */ /* 0x000fc800078e00ff */
[----:B------:R-:W-:Y:S01]  /*d0130*/  IMAD.X R69, RZ, RZ, RZ, P2 ;  /* 0x000000ffff457224 */ /* 0x000fe200010e06ff */
[----:B------:R-:W-:Y:S01]  /*d0140*/  IADD3 RZ, P2, PT, R58, R43, RZ ;  /* 0x0000002b3aff7210 */ /* 0x000fe20007f5e0ff */
[----:B------:R-:W-:-:S04]  /*d0150*/  IMAD.WIDE.U32 R56, R136, R138, R56 ;  /* 0x0000008a88387225 */ /* 0x000fc800078e0038 */
[----:B------:R-:W-:Y:S01]  /*d0160*/  IMAD.WIDE.U32 R62, R119, R136, RZ ;  /* 0x00000088773e7225 */ /* 0x000fe200078e00ff */
[----:B------:R-:W-:-:S03]  /*d0170*/  IADD3.X R14, P1, PT, R55, R56, RZ, P1, !PT ;  /* 0x00000038370e7210 */ /* 0x000fc60000f3e4ff */
[----:B------:R-:W-:Y:S02]  /*d0180*/  IMAD.MOV.U32 R68, RZ, RZ, R59 ;  /* 0x000000ffff447224 */ /* 0x000fe400078e003b */
[----:B------:R-:W-:Y:S02]  /*d0190*/  IMAD.IADD R55, R57, 0x1, R113 ;  /* 0x0000000139377824 */ /* 0x000fe400078e0271 */
[----:B------:R-:W-:-:S04]  /*d01a0*/  IMAD.WIDE.U32.X R58, R135, R115, R68, P2 ;  /* 0x00000073873a7225 */ /* 0x000fc800010e0444 */
[----:B------:R-:W-:Y:S01]  /*d01b0*/  IMAD.WIDE.U32 R68, P2, R134, R137, R62 ;  /* 0x0000008986447225 */ /* 0x000fe2000784003e */
[----:B------:R-:W-:-:S03]  /*d01c0*/  IADD3.X R63, P3, PT, R47, R146, RZ, P3, !PT ;  /* 0x000000922f3f7210 */ /* 0x000fc60001f7e4ff */
[----:B------:R-:W-:Y:S01]  /*d01d0*/  IMAD.WIDE.U32 R56, R137, R136, RZ ;  /* 0x0000008889387225 */ /* 0x000fe200078e00ff */
[----:B------:R-:W-:-:S03]  /*d01e0*/  IADD3.X R146, P5, PT, R39, R147, RZ, P3, !PT ;  /* 0x0000009327927210 */ /* 0x000fc60001fbe4ff */
[----:B------:R-:W-:Y:S02]  /*d01f0*/  IMAD R53, R135, R138, R46 ;  /* 0x0000008a87357224 */ /* 0x000fe400078e022e */
[----:B------:R-:W-:Y:S01]  /*d0200*/  IMAD.X R107, RZ, RZ, RZ, P2 ;  /* 0x000000ffff6b7224 */ /* 0x000fe200010e06ff */
[----:B------:R-:W-:Y:S01]  /*d0210*/  IADD3 RZ, P2, PT, R68, R57, RZ ;  /* 0x0000003944ff7210 */ /* 0x000fe20007f5e0ff */
[----:B------:R-:W-:-:S04]  /*d0220*/  IMAD.WIDE.U32 R46, R119, R72, RZ ;  /* 0x00000048772e7225 */ /* 0x000fc800078e00ff */
[----:B------:R-:W-:Y:S02]  /*d0230*/  IMAD R147, R96, R149, R106 ;  /* 0x0000009560937224 */ /* 0x000fe400078e026a */
[----:B------:R-:W-:Y:S02]  /*d0240*/  IMAD.MOV.U32 R106, RZ, RZ, R69 ;  /* 0x000000ffff6a7224 */ /* 0x000fe400078e0045 */
[----:B------:R-:W-:Y:S02]  /*d0250*/  IMAD R39, R22, R137, R104 ;  /* 0x0000008916277224 */ /* 0x000fe400078e0268 */
[----:B------:R-:W-:-:S04]  /*d0260*/  IMAD.WIDE.U32.X R68, R134, R119, R106, P2 ;  /* 0x0000007786447225 */ /* 0x000fc800010e046a */
[----:B------:R-:W-:-:S04]  /*d0270*/  IMAD.WIDE.U32 R106, P2, R133, R137, R46 ;  /* 0x00000089856a7225 */ /* 0x000fc8000784002e */
[----:B------:R-:W-:-:S04]  /*d0280*/  IMAD.WIDE.U32 R104, R137, R72, RZ ;  /* 0x0000004889687225 */ /* 0x000fc800078e00ff */
[----:B------:R-:W-:Y:S02]  /*d0290*/  IMAD R45, R134, R149, R110 ;  /* 0x00000095862d7224 */ /* 0x000fe400078e026e */
[----:B------:R-:W-:Y:S01]  /*d02a0*/  IMAD.X R111, RZ, RZ, RZ, P2 ;  /* 0x000000ffff6f7224 */ /* 0x000fe200010e06ff */
[----:B------:R-:W-:Y:S01]  /*d02b0*/  IADD3 RZ, P2, PT, R106, R105, RZ ;  /* 0x000000696aff7210 */ /* 0x000fe20007f5e0ff */
[----:B------:R-:W-:Y:S02]  /*d02c0*/  IMAD.MOV.U32 R110, RZ, RZ, R107 ;  /* 0x000000ffff6e7224 */ /* 0x000fe400078e006b */
[----:B------:R-:W-:-:S04]  /*d02d0*/  IMAD.WIDE.U32 R106, R119, R125, RZ ;  /* 0x0000007d776a7225 */ /* 0x000fc800078e00ff */
[----:B------:R-:W-:-:S04]  /*d02e0*/  IMAD.WIDE.U32.X R110, R133, R119, R110, P2 ;  /* 0x00000077856e7225 */ /* 0x000fc800010e046e */
[----:B------:R-:W-:-:S04]  /*d02f0*/  IMAD.WIDE.U32 R114, P2, R135, R137, R106 ;  /* 0x0000008987727225 */ /* 0x000fc8000784006a */
[----:B------:R-:W-:-:S04]  /*d0300*/  IMAD.WIDE.U32 R112, R137, R125, RZ ;  /* 0x0000007d89707225 */ /* 0x000fc800078e00ff */
[----:B------:R-:W-:-:S04]  /*d0310*/  IMAD.WIDE.U32 R108, R139, R150, R108 ;  /* 0x000000968b6c7225 */ /* 0x000fc800078e006c */
[----:B------:R-:W-:Y:S01]  /*d0320*/  IMAD.X R117, RZ, RZ, RZ, P2 ;  /* 0x000000ffff757224 */ /* 0x000fe200010e06ff */
[----:B------:R-:W-:Y:S01]  /*d0330*/  IADD3 RZ, P2, PT, R114, R113, RZ ;  /* 0x0000007172ff7210 */ /* 0x000fe20007f5e0ff */
[----:B------:R-:W-:Y:S02]  /*d0340*/  IMAD.IADD R109, R109, 0x1, R116 ;  /* 0x000000016d6d7824 */ /* 0x000fe400078e0274 */
[----:B------:R-:W-:Y:S02]  /*d0350*/  IMAD.MOV.U32 R116, RZ, RZ, R115 ;  /* 0x000000ffff747224 */ /* 0x000fe400078e0073 */
[----:B------:R-:W-:Y:S02]  /*d0360*/  IMAD.X R107, RZ, RZ, R129, P0 ;  /* 0x000000ffff6b7224 */ /* 0x000fe400000e0681 */
[----:B------:R-:W-:-:S04]  /*d0370*/  IMAD.WIDE.U32.X R114, R135, R119, R116, P2 ;  /* 0x0000007787727225 */ /* 0x000fc800010e0474 */
[----:B------:R-:W-:-:S04]  /*d0380*/  IMAD.WIDE.U32 R118, R144, R139, RZ ;  /* 0x0000008b90767225 */ /* 0x000fc800078e00ff */
[CCC-:B------:R-:W-:Y:S02]  /*d0390*/  IMAD R47, R22.reuse, R76.reuse, R118.reuse ;  /* 0x0000004c162f7224 */ /* 0x1c0fe400078e0276 */
[----:B------:R-:W-:-:S04]  /*d03a0*/  IMAD.WIDE.U32 R118, P2, R22, R76, R118 ;  /* 0x0000004c16767225 */ /* 0x000fc80007840076 */
[----:B------:R-:W-:Y:S01]  /*d03b0*/  IMAD.WIDE.U32 R116, R76, R139, RZ ;  /* 0x0000008b4c747225 */ /* 0x000fe200078e00ff */
[----:B------:R-:W-:-:S03]  /*d03c0*/  IADD3.X R127, PT, PT, RZ, RZ, RZ, P2, !PT ;  /* 0x000000ffff7f7210 */ /* 0x000fc600017fe4ff */
[----:B------:R-:W-:Y:S01]  /*d03d0*/  IMAD.MOV.U32 R126, RZ, RZ, R119 ;  /* 0x000000ffff7e7224 */ /* 0x000fe200078e0077 */
[----:B------:R-:W-:Y:S01]  /*d03e0*/  IADD3 RZ, P2, PT, R118, R117, RZ ;  /* 0x0000007576ff7210 */ /* 0x000fe20007f5e0ff */
[----:B------:R-:W-:Y:S02]  /*d03f0*/  IMAD R129, R130, -0x7af74001, -R151 ;  /* 0x8508bfff82817824 */ /* 0x000fe400078e0a97 */
[----:B------:R-:W-:-:S04]  /*d0400*/  IMAD.WIDE.U32 R20, R139, R138, R20 ;  /* 0x0000008a8b147225 */ /* 0x000fc800078e0014 */
[----:B------:R-:W-:-:S04]  /*d0410*/  IMAD.WIDE.U32.X R118, R22, R144, R126, P2 ;  /* 0x0000009016767225 */ /* 0x000fc800010e047e */
[----:B------:R-:W-:-:S04]  /*d0420*/  IMAD.WIDE.U32 R126, R130, -0x1, RZ ;  /* 0xffffffff827e7825 */ /* 0x000fc800078e00ff */
[----:B------:R-:W-:Y:S02]  /*d0430*/  IMAD.IADD R22, R127, 0x1, R129 ;  /* 0x000000017f167824 */ /* 0x000fe400078e0281 */
[----:B------:R-:W-:-:S04]  /*d0440*/  IMAD.WIDE.U32 R128, R126, 0x1, RZ ;  /* 0x000000017e807825 */ /* 0x000fc800078e00ff */
[----:B------:R-:W-:Y:S01]  /*d0450*/  IMAD.WIDE.U32 R154, R126, 0x30000000, RZ ;  /* 0x300000007e9a7825 */ /* 0x000fe200078e00ff */
[----:B------:R-:W-:-:S03]  /*d0460*/  IADD3 RZ, P0, PT, R130, R128, RZ ;  /* 0x0000008082ff7210 */ /* 0x000fc60007f1e0ff */
[----:B------:R-:W-:-:S04]  /*d0470*/  IMAD.WIDE.U32 R130, R22, 0x1, RZ ;  /* 0x0000000116827825 */ /* 0x000fc800078e00ff */
[C-C-:B------:R-:W-:Y:S02]  /*d0480*/  IMAD R127, R126.reuse, -0x7af74000, R130.reuse ;  /* 0x8508c0007e7f7824 */ /* 0x140fe400078e0282 */
[----:B------:R-:W-:-:S04]  /*d0490*/  IMAD.WIDE.U32 R130, P2, R126, -0x7af74000, R130 ;  /* 0x8508c0007e827825 */ /* 0x000fc80007840082 */
[C---:B------:R-:W-:Y:S01]  /*d04a0*/  IMAD.IADD R128, R129.reuse, 0x1, R127 ;  /* 0x0000000181807824 */ /* 0x040fe200078e027f */
[----:B------:R-:W-:Y:S01]  /*d04b0*/  IADD3 RZ, P3, PT, R129, R130, RZ ;  /* 0x0000008281ff7210 */ /* 0x000fe20007f7e0ff */
[----:B------:R-:W-:Y:S02]  /*d04c0*/  IMAD.X R129, RZ, RZ, RZ, P2 ;  /* 0x000000ffff817224 */ /* 0x000fe400010e06ff */
[----:B------:R-:W-:Y:S01]  /*d04d0*/  IMAD.IADD R21, R21, 0x1, R142 ;  /* 0x0000000115157824 */ /* 0x000fe200078e028e */
[----:B------:R-:W-:Y:S01]  /*d04e0*/  IADD3.X RZ, P0, PT, R151, R128, RZ, P0, !PT ;  /* 0x0000008097ff7210 */ /* 0x000fe2000071e4ff */
[----:B------:R-:W-:Y:S02]  /*d04f0*/  IMAD.MOV.U32 R128, RZ, RZ, R131 ;  /* 0x000000ffff807224 */ /* 0x000fe400078e0083 */
[----:B------:R-:W-:-:S04]  /*d0500*/  IMAD.WIDE.U32 R156, R126, -0x45f6b800, RZ ;  /* 0xba0948007e9c7825 */ /* 0x000fc800078e00ff */
[----:B------:R-:W-:-:S04]  /*d0510*/  IMAD.WIDE.U32.X R128, R22, -0x7af74000, R128, P3 ;  /* 0x8508c00016807825 */ /* 0x000fc800018e0480 */
[----:B------:R-:W-:Y:S01]  /*d0520*/  IMAD.WIDE.U32 R18, R139, R149, R18 ;  /* 0x000000958b127225 */ /* 0x000fe200078e0012 */
[----:B------:R-:W-:-:S03]  /*d0530*/  IADD3.X R131, P0, PT, RZ, R128, RZ, P0, !PT ;  /* 0x00000080ff837210 */ /* 0x000fc6000071e4ff */
[----:B------:R-:W-:Y:S01]  /*d0540*/  IMAD R127, R133, R149, R38 ;  /* 0x00000095857f7224 */ /* 0x000fe200078e0226 */
[----:B------:R-:W-:Y:S01]  /*d0550*/  IADD3.X R128, P0, PT, RZ, R129, RZ, P0, !PT ;  /* 0x00000081ff807210 */ /* 0x000fe2000071e4ff */
[----:B------:R-:W-:Y:S01]  /*d0560*/  IMAD.IADD R38, R19, 0x1, R17 ;  /* 0x0000000113267824 */ /* 0x000fe200078e0211 */
[----:B------:R-:W-:Y:S01]  /*d0570*/  IADD3.X R17, P6, PT, R140, R107, RZ, P6, !PT ;  /* 0x0000006b8c117210 */ /* 0x000fe200037de4ff */
[----:B------:R-:W-:Y:S01]  /*d0580*/  IMAD.WIDE.U32 R92, R132, R149, R92 ;  /* 0x00000095845c7225 */ /* 0x000fe200078e005c */
[----:B------:R-:W-:-:S03]  /*d0590*/  IADD3.X R108, P0, PT, R131, R108, RZ, P0, !PT ;  /* 0x0000006c836c7210 */ /* 0x000fc6000071e4ff */
[----:B------:R-:W-:Y:S01]  /*d05a0*/  IMAD.IADD R93, R93, 0x1, R74 ;  /* 0x000000015d5d7824 */ /* 0x000fe200078e024a */
[----:B------:R-:W-:Y:S01]  /*d05b0*/  IADD3.X R109, P2, PT, R128, R109, RZ, P0, !PT ;  /* 0x0000006d806d7210 */ /* 0x000fe2000075e4ff */
[----:B------:R-:W-:-:S04]  /*d05c0*/  IMAD.WIDE.U32 R128, R22, 0x30000000, RZ ;  /* 0x3000000016807825 */ /* 0x000fc800078e00ff */
[C-C-:B------:R-:W-:Y:S02]  /*d05d0*/  IMAD R130, R126.reuse, 0x170b5d44, R128.reuse ;  /* 0x170b5d447e827824 */ /* 0x140fe400078e0280 */
[----:B------:R-:W-:-:S04]  /*d05e0*/  IMAD.WIDE.U32 R128, P0, R126, 0x170b5d44, R128 ;  /* 0x170b5d447e807825 */ /* 0x000fc80007800080 */
[----:B------:R-:W-:Y:S01]  /*d05f0*/  IMAD.X R153, RZ, RZ, RZ, P0 ;  /* 0x000000ffff997224 */ /* 0x000fe200000e06ff */
[----:B------:R-:W-:Y:S01]  /*d0600*/  IADD3 RZ, P0, PT, R128, R155, RZ ;  /* 0x0000009b80ff7210 */ /* 0x000fe20007f1e0ff */
[----:B------:R-:W-:Y:S02]  /*d0610*/  IMAD.MOV.U32 R152, RZ, RZ, R129 ;  /* 0x000000ffff987224 */ /* 0x000fe400078e0081 */
[----:B------:R-:W-:Y:S02]  /*d0620*/  IMAD.IADD R129, R130, 0x1, R155 ;  /* 0x0000000182817824 */ /* 0x000fe400078e029b */
[----:B------:R-:W-:Y:S01]  /*d0630*/  IMAD.WIDE.U32.X R152, R22, 0x170b5d44, R152, P0 ;  /* 0x170b5d4416987825 */ /* 0x000fe200000e0498 */
[----:B------:R-:W-:-:S03]  /*d0640*/  IADD3 RZ, P0, PT, R108, R154, RZ ;  /* 0x0000009a6cff7210 */ /* 0x000fc60007f1e0ff */
[----:B------:R-:W-:Y:S01]  /*d0650*/  IMAD R151, R134, R137, R62 ;  /* 0x0000008986977224 */ /* 0x000fe200078e023e */
[----:B------:R-:W-:Y:S01]  /*d0660*/  IADD3.X RZ, P0, PT, R109, R129, RZ, P0, !PT ;  /* 0x000000816dff7210 */ /* 0x000fe2000071e4ff */
[----:B------:R-:W-:Y:S01]  /*d0670*/  IMAD.IADD R81, R53, 0x1, R81 ;  /* 0x0000000135517824 */ /* 0x000fe200078e0251 */
[----:B------:R-:W-:Y:S01]  /*d0680*/  IADD3.X R129, P2, PT, RZ, RZ, RZ, P2, !PT ;  /* 0x000000ffff817210 */ /* 0x000fe2000175e4ff */
[----:B------:R-:W-:-:S03]  /*d0690*/  IMAD.IADD R57, R151, 0x1, R57 ;  /* 0x0000000197397824 */ /* 0x000fc600078e0239 */
[----:B------:R-:W-:Y:S01]  /*d06a0*/  IADD3.X R129, P0, PT, R129, R152, RZ, P0, !PT ;  /* 0x0000009881817210 */ /* 0x000fe2000071e4ff */
[----:B------:R-:W-:-:S05]  /*d06b0*/  IMAD.X R152, RZ, RZ, RZ, P2 ;  /* 0x000000ffff987224 */ /* 0x000fca00010e06ff */
[----:B------:R-:W-:-:S04]  /*d06c0*/  IADD3.X R152, P0, PT, R152, R153, RZ, P0, !PT ;  /* 0x0000009998987210 */ /* 0x000fc8000071e4ff */
[----:B------:R-:W-:-:S04]  /*d06d0*/  IADD3.X R128, P0, PT, R129, R20, RZ, P0, !PT ;  /* 0x0000001481807210 */ /* 0x000fc8000071e4ff */
[----:B------:R-:W-:Y:S01]  /*d06e0*/  IADD3.X R129, P2, PT, R152, R21, RZ, P0, !PT ;  /* 0x0000001598817210 */ /* 0x000fe2000075e4ff */
[----:B------:R-:W-:-:S03]  /*d06f0*/  IMAD.WIDE.U32 R152, R22, -0x45f6b800, RZ ;  /* 0xba09480016987825 */ /* 0x000fc600078e00ff */
[----:B------:R-:W-:Y:S01]  /*d0700*/  IADD3.X R131, P2, PT, RZ, RZ, RZ, P2, !PT ;  /* 0x000000ffff837210 */ /* 0x000fe2000175e4ff */
[C-C-:B------:R-:W-:Y:S02]  /*d0710*/  IMAD R20, R126.reuse, 0x1ef3622f, R152.reuse ;  /* 0x1ef3622f7e147824 */ /* 0x140fe400078e0298 */
[----:B------:R-:W-:-:S03]  /*d0720*/  IMAD.WIDE.U32 R152, P0, R126, 0x1ef3622f, R152 ;  /* 0x1ef3622f7e987825 */ /* 0x000fc60007800098 */
[-C--:B------:R-:W-:Y:S01]  /*d0730*/  IADD3 R21, PT, PT, R20, R157.reuse, RZ ;  /* 0x0000009d14157210 */ /* 0x080fe20007ffe0ff */
[----:B------:R-:W-:Y:S01]  /*d0740*/  IMAD.X R155, RZ, RZ, RZ, P0 ;  /* 0x000000ffff9b7224 */ /* 0x000fe200000e06ff */
[----:B------:R-:W-:Y:S01]  /*d0750*/  IADD3 RZ, P0, PT, R152, R157, RZ ;  /* 0x0000009d98ff7210 */ /* 0x000fe20007f1e0ff */
[----:B------:R-:W-:Y:S02]  /*d0760*/  IMAD.MOV.U32 R154, RZ, RZ, R153 ;  /* 0x000000ffff9a7224 */ /* 0x000fe400078e0099 */
[----:B------:R-:W-:-:S04]  /*d0770*/  IMAD.WIDE.U32 R152, R126, 0x30000000, R108 ;  /* 0x300000007e987825 */ /* 0x000fc800078e006c */
[----:B------:R-:W-:Y:S01]  /*d0780*/  IMAD.WIDE.U32.X R154, R22, 0x1ef3622f, R154, P0 ;  /* 0x1ef3622f169a7825 */ /* 0x000fe200000e049a */
[----:B------:R-:W-:-:S03]  /*d0790*/  IADD3 RZ, P0, PT, R128, R156, RZ ;  /* 0x0000009c80ff7210 */ /* 0x000fc60007f1e0ff */
[----:B------:R-:W-:Y:S01]  /*d07a0*/  IMAD.IADD R19, R153, 0x1, R130 ;  /* 0x0000000199137824 */ /* 0x000fe200078e0282 */
[----:B------:R-:W-:Y:S01]  /*d07b0*/  IADD3.X RZ, P0, PT, R129, R21, RZ, P0, !PT ;  /* 0x0000001581ff7210 */ /* 0x000fe2000071e4ff */
[----:B------:R-:W-:-:S03]  /*d07c0*/  IMAD.WIDE.U32 R108, R152, -0x1, RZ ;  /* 0xffffffff986c7825 */ /* 0x000fc600078e00ff */
[----:B------:R-:W-:Y:S01]  /*d07d0*/  IADD3.X R131, P0, PT, R131, R154, RZ, P0, !PT ;  /* 0x0000009a83837210 */ /* 0x000fe2000071e4ff */
[----:B------:R-:W-:Y:S02]  /*d07e0*/  IMAD R107, R152, -0x7af74001, -R19 ;  /* 0x8508bfff986b7824 */ /* 0x000fe400078e0a13 */
[----:B------:R-:W-:Y:S02]  /*d07f0*/  IMAD.X R21, RZ, RZ, RZ, P2 ;  /* 0x000000ffff157224 */ /* 0x000fe400010e06ff */
[----:B------:R-:W-:Y:S02]  /*d0800*/  IMAD.IADD R109, R109, 0x1, R107 ;  /* 0x000000016d6d7824 */ /* 0x000fe400078e026b */
[----:B------:R-:W-:Y:S01]  /*d0810*/  IMAD.WIDE.U32 R156, R108, 0x1, RZ ;  /* 0x000000016c9c7825 */ /* 0x000fe200078e00ff */
[----:B------:R-:W-:-:S03]  /*d0820*/  IADD3.X R21, P3, PT, R21, R155, RZ, P0, !PT ;  /* 0x0000009b15157210 */ /* 0x000fc6000077e4ff */
[----:B------:R-:W-:Y:S01]  /*d0830*/  IMAD.WIDE.U32 R154, R109, 0x1, RZ ;  /* 0x000000016d9a7825 */ /* 0x000fe200078e00ff */
[----:B------:R-:W-:Y:S02]  /*d0840*/  IADD3.X R18, P3, PT, R131, R18, RZ, P3, !PT ;  /* 0x0000001283127210 */ /* 0x000fe40001f7e4ff */
[----:B------:R-:W-:Y:S01]  /*d0850*/  IADD3 RZ, P0, PT, R152, R156, RZ ;  /* 0x0000009c98ff7210 */ /* 0x000fe20007f1e0ff */
[C-C-:B------:R-:W-:Y:S02]  /*d0860*/  IMAD R156, R108.reuse, -0x7af74000, R154.reuse ;  /* 0x8508c0006c9c7824 */ /* 0x140fe400078e029a */
[----:B------:R-:W-:-:S04]  /*d0870*/  IMAD.WIDE.U32 R130, P2, R108, -0x7af74000, R154 ;  /* 0x8508c0006c827825 */ /* 0x000fc8000784009a */
[----:B------:R-:W-:Y:S01]  /*d0880*/  IMAD.X R153, RZ, RZ, RZ, P2 ;  /* 0x000000ffff997224 */ /* 0x000fe200010e06ff */
[C---:B------:R-:W-:Y:S01]  /*d0890*/  IADD3 RZ, P2, PT, R157.reuse, R130, RZ ;  /* 0x000000829dff7210 */ /* 0x040fe20007f5e0ff */
[----:B------:R-:W-:Y:S02]  /*d08a0*/  IMAD.MOV.U32 R152, RZ, RZ, R131 ;  /* 0x000000ffff987224 */ /* 0x000fe400078e0083 */
[----:B------:R-:W-:Y:S02]  /*d08b0*/  IMAD.IADD R156, R157, 0x1, R156 ;  /* 0x000000019d9c7824 */ /* 0x000fe400078e029c */
[----:B------:R-:W-:-:S03]  /*d08c0*/  IMAD.WIDE.U32.X R152, R109, -0x7af74000, R152, P2 ;  /* 0x8508c0006d987825 */ /* 0x000fc600010e0498 */
[----:B------:R-:W-:Y:S01]  /*d08d0*/  IADD3.X RZ, P0, PT, R19, R156, RZ, P0, !PT ;  /* 0x0000009c13ff7210 */ /* 0x000fe2000071e4ff */
[----:B------:R-:W-:-:S03]  /*d08e0*/  IMAD.WIDE.U32 R130, R126, -0x45f6b800, R128 ;  /* 0xba0948007e827825 */ /* 0x000fc600078e0080 */
[----:B------:R-:W-:Y:S01]  /*d08f0*/  IADD3.X R19, P0, PT, RZ, R152, RZ, P0, !PT ;  /* 0x00000098ff137210 */ /* 0x000fe2000071e4ff */
[----:B------:R-:W-:Y:S02]  /*d0900*/  IMAD.IADD R107, R131, 0x1, R20 ;  /* 0x00000001836b7824 */ /* 0x000fe400078e0214 */
[----:B------:R-:W-:Y:S01]  /*d0910*/  IMAD R131, R96, R137, R52 ;  /* 0x0000008960837224 */ /* 0x000fe200078e0234 */
[----:B------:R-:W-:Y:S01]  /*d0920*/  IADD3.X R128, P2, PT, RZ, R153, RZ, P0, !PT ;  /* 0x00000099ff807210 */ /* 0x000fe2000075e4ff */
[----:B------:R-:W-:Y:S01]  /*d0930*/  IMAD R129, R141, R137, R54 ;  /* 0x000000898d817224 */ /* 0x000fe200078e0236 */
[----:B------:R-:W-:Y:S01]  /*d0940*/  IADD3.X RZ, P0, PT, R17, R145, RZ, P4, !PT ;  /* 0x0000009111ff7210 */ /* 0x000fe2000271e4ff */
[----:B------:R-:W-:Y:S01]  /*d0950*/  IMAD.WIDE.U32 R16, R125, R150, R16 ;  /* 0x000000967d107225 */ /* 0x000fe200078e0010 */
[----:B------:R-:W-:Y:S02]  /*d0960*/  IADD3.X R20, P2, PT, R19, R130, RZ, P2, !PT ;  /* 0x0000008213147210 */ /* 0x000fe4000175e4ff */
[----:B------:R-:W-:Y:S01]  /*d0970*/  IADD3.X R19, P4, PT, RZ, RZ, RZ, P6, !PT ;  /* 0x000000ffff137210 */ /* 0x000fe2000379e4ff */
[----:B------:R-:W-:Y:S01]  /*d0980*/  IMAD.IADD R17, R17, 0x1, R15 ;  /* 0x0000000111117824 */ /* 0x000fe200078e020f */
[----:B------:R-:W-:Y:S01]  /*d0990*/  IADD3.X R16, P5, PT, R63, R16, RZ, P5, !PT ;  /* 0x000000103f107210 */ /* 0x000fe20002fbe4ff */
[----:B------:R-:W-:Y:S01]  /*d09a0*/  IMAD.IADD R63, R39, 0x1, R65 ;  /* 0x00000001273f7824 */ /* 0x000fe200078e0241 */
[----:B------:R-:W-:Y:S01]  /*d09b0*/  IADD3.X R52, P6, PT, R19, R102, RZ, P0, !PT ;  /* 0x0000006613347210 */ /* 0x000fe200007de4ff */
[----:B------:R-:W-:Y:S01]  /*d09c0*/  IMAD.IADD R155, R143, 0x1, R101 ;  /* 0x000000018f9b7824 */ /* 0x000fe200078e0265 */
[----:B------:R-:W-:Y:S01]  /*d09d0*/  IADD3.X R15, P0, PT, R148, R55, RZ, P1, !PT ;  /* 0x00000037940f7210 */ /* 0x000fe20000f1e4ff */
[----:B------:R-:W-:Y:S01]  /*d09e0*/  IMAD.WIDE.U32 R54, R144, R132, RZ ;  /* 0x0000008490367225 */ /* 0x000fe200078e00ff */
[----:B------:R-:W-:-:S02]  /*d09f0*/  IADD3.X R102, PT, PT, R103, RZ, RZ, P6, P4 ;  /* 0x000000ff67667210 */ /* 0x000fc400037e84ff */
[----:B------:R-:W-:Y:S01]  /*d0a00*/  IADD3.X R65, P0, PT, RZ, RZ, RZ, P0, !PT ;  /* 0x000000ffff417210 */ /* 0x000fe2000071e4ff */
[----:B------:R-:W-:Y:S01]  /*d0a10*/  IMAD.IADD R145, R147, 0x1, R49 ;  /* 0x0000000193917824 */ /* 0x000fe200078e0231 */
[----:B------:R-:W-:Y:S01]  /*d0a20*/  IADD3 RZ, P1, PT, R92, R64, RZ ;  /* 0x000000405cff7210 */ /* 0x000fe20007f3e0ff */
[C-C-:B------:R-:W-:Y:S01]  /*d0a30*/  IMAD R101, R141.reuse, R76, R54.reuse ;  /* 0x0000004c8d657224 */ /* 0x140fe200078e0236 */
[----:B------:R-:W-:Y:S01]  /*d0a40*/  IADD3.X R17, P4, PT, R146, R17, RZ, P5, !PT ;  /* 0x0000001192117210 */ /* 0x000fe20002f9e4ff */
[----:B------:R-:W-:Y:S01]  /*d0a50*/  IMAD.X R153, RZ, RZ, RZ, P0 ;  /* 0x000000ffff997224 */ /* 0x000fe200000e06ff */
[----:B------:R-:W-:Y:S01]  /*d0a60*/  IADD3 RZ, P0, PT, R14, R48, RZ ;  /* 0x000000300eff7210 */ /* 0x000fe20007f1e0ff */
[----:B------:R-:W-:Y:S01]  /*d0a70*/  IMAD.WIDE.U32 R54, P5, R141, R76, R54 ;  /* 0x0000004c8d367225 */ /* 0x000fe200078a0036 */
[----:B------:R-:W-:Y:S02]  /*d0a80*/  IADD3.X RZ, P1, PT, R93, R63, RZ, P1, !PT ;  /* 0x0000003f5dff7210 */ /* 0x000fe40000f3e4ff */
[----:B------:R-:W-:Y:S01]  /*d0a90*/  IADD3.X R19, P4, PT, RZ, RZ, RZ, P4, !PT ;  /* 0x000000ffff137210 */ /* 0x000fe2000279e4ff */
[----:B------:R-:W-:Y:S01]  /*d0aa0*/  IMAD.WIDE.U32 R48, R76, R132, RZ ;  /* 0x000000844c307225 */ /* 0x000fe200078e00ff */
[----:B------:R-:W-:-:S02]  /*d0ab0*/  IADD3.X RZ, P0, PT, R15, R145, RZ, P0, !PT ;  /* 0x000000910fff7210 */ /* 0x000fc4000071e4ff */
[----:B------:R-:W-:Y:S01]  /*d0ac0*/  IADD3.X R145, P1, PT, RZ, R88, RZ, P1, !PT ;  /* 0x00000058ff917210 */ /* 0x000fe20000f3e4ff */
[----:B------:R-:W-:Y:S01]  /*d0ad0*/  IMAD.X R63, RZ, RZ, RZ, P5 ;  /* 0x000000ffff3f7224 */ /* 0x000fe200028e06ff */
[----:B------:R-:W-:Y:S01]  /*d0ae0*/  IADD3 RZ, P5, PT, R54, R49, RZ ;  /* 0x0000003136ff7210 */ /* 0x000fe20007fbe0ff */
[----:B------:R-:W-:Y:S01]  /*d0af0*/  IMAD.MOV.U32 R62, RZ, RZ, R55 ;  /* 0x000000ffff3e7224 */ /* 0x000fe200078e0037 */
[----:B------:R-:W-:Y:S01]  /*d0b00*/  IADD3.X R103, PT, PT, RZ, RZ, RZ, P4, !PT ;  /* 0x000000ffff677210 */ /* 0x000fe200027fe4ff */
[----:B------:R-:W-:Y:S01]  /*d0b10*/  IMAD.WIDE.U32 R166, R109, 0x30000000, RZ ;  /* 0x300000006da67825 */ /* 0x000fe200078e00ff */
[----:B------:R-:W-:Y:S02]  /*d0b20*/  IADD3 RZ, P4, PT, R16, R100, RZ ;  /* 0x0000006410ff7210 */ /* 0x000fe40007f9e0ff */
[----:B------:R-:W-:Y:S01]  /*d0b30*/  IADD3.X R100, P0, PT, R65, R66, RZ, P0, !PT ;  /* 0x0000004241647210 */ /* 0x000fe2000071e4ff */
[----:B------:R-:W-:Y:S01]  /*d0b40*/  IMAD.WIDE.U32.X R54, R141, R144, R62, P5 ;  /* 0x000000908d367225 */ /* 0x000fe200028e043e */
[----:B------:R-:W-:-:S02]  /*d0b50*/  IADD3.X R65, P5, PT, RZ, R89, RZ, P1, !PT ;  /* 0x00000059ff417210 */ /* 0x000fc40000fbe4ff */
[----:B------:R-:W-:Y:S01]  /*d0b60*/  IADD3.X R74, P1, PT, R153, R67, RZ, P0, !PT ;  /* 0x00000043994a7210 */ /* 0x000fe2000073e4ff */
[----:B------:R-:W-:Y:S01]  /*d0b70*/  IMAD.WIDE.U32 R88, R144, R123, RZ ;  /* 0x0000007b90587225 */ /* 0x000fe200078e00ff */
[----:B------:R-:W-:-:S03]  /*d0b80*/  IADD3.X RZ, P4, PT, R17, R155, RZ, P4, !PT ;  /* 0x0000009b11ff7210 */ /* 0x000fc6000279e4ff */
[----:B------:R-:W-:-:S04]  /*d0b90*/  IMAD.WIDE.U32 R62, R123, R149, R14 ;  /* 0x000000957b3e7225 */ /* 0x000fc800078e000e */
[----:B------:R-:W-:Y:S01]  /*d0ba0*/  IMAD.WIDE.U32 R66, P6, R96, R76, R88 ;  /* 0x0000004c60427225 */ /* 0x000fe200078c0058 */
[----:B------:R-:W-:Y:S02]  /*d0bb0*/  IADD3.X R64, P0, PT, R145, R62, RZ, P5, !PT ;  /* 0x0000003e91407210 */ /* 0x000fe40002f1e4ff */
[----:B------:R-:W-:Y:S01]  /*d0bc0*/  IADD3.X R145, P4, PT, R19, R86, RZ, P4, !PT ;  /* 0x0000005613917210 */ /* 0x000fe2000279e4ff */
[----:B------:R-:W-:Y:S01]  /*d0bd0*/  IMAD.WIDE.U32 R14, R76, R123, RZ ;  /* 0x0000007b4c0e7225 */ /* 0x000fe200078e00ff */
[----:B------:R-:W-:Y:S02]  /*d0be0*/  IADD3.X R19, P3, PT, R21, R38, RZ, P3, !PT ;  /* 0x0000002615137210 */ /* 0x000fe40001f7e4ff */
[----:B------:R-:W-:Y:S01]  /*d0bf0*/  IADD3.X R103, P4, PT, R103, R87, RZ, P4, !PT ;  /* 0x0000005767677210 */ /* 0x000fe2000279e4ff */
[----:B------:R-:W-:Y:S01]  /*d0c00*/  IMAD.IADD R130, R63, 0x1, R147 ;  /* 0x000000013f827824 */ /* 0x000fe200078e0293 */
[----:B------:R-:W-:Y:S01]  /*d0c10*/  IADD3 RZ, P5, PT, R66, R15, RZ ;  /* 0x0000000f42ff7210 */ /* 0x000fe20007fbe0ff */
[----:B------:R-:W-:-:S02]  /*d0c20*/  IMAD R141, R96, R76, R88 ;  /* 0x0000004c608d7224 */ /* 0x000fc400078e0258 */
[----:B------:R-:W-:Y:S01]  /*d0c30*/  IMAD.WIDE.U32 R62, R144, R136, RZ ;  /* 0x00000088903e7225 */ /* 0x000fe200078e00ff */
[----:B------:R-:W-:Y:S02]  /*d0c40*/  IADD3.X R65, P0, PT, R65, R130, RZ, P0, !PT ;  /* 0x0000008241417210 */ /* 0x000fe4000071e4ff */
[----:B------:R-:W-:Y:S01]  /*d0c50*/  IADD3 R15, PT, PT, R141, R15, RZ ;  /* 0x0000000f8d0f7210 */ /* 0x000fe20007ffe0ff */
[----:B------:R-:W-:Y:S02]  /*d0c60*/  IMAD.X R89, RZ, RZ, RZ, P6 ;  /* 0x000000ffff597224 */ /* 0x000fe400030e06ff */
[----:B------:R-:W-:Y:S02]  /*d0c70*/  IMAD.MOV.U32 R88, RZ, RZ, R67 ;  /* 0x000000ffff587224 */ /* 0x000fe400078e0043 */
[----:B------:R-:W-:-:S04]  /*d0c80*/  IMAD.WIDE.U32 R86, R76, R136, RZ ;  /* 0x000000884c567225 */ /* 0x000fc800078e00ff */
[----:B------:R-:W-:-:S04]  /*d0c90*/  IMAD.WIDE.U32.X R88, R96, R144, R88, P5 ;  /* 0x0000009060587225 */ /* 0x000fc800028e0458 */
[----:B------:R-:W-:-:S04]  /*d0ca0*/  IMAD.WIDE.U32 R66, P5, R134, R76, R62 ;  /* 0x0000004c86427225 */ /* 0x000fc800078a003e */
[----:B------:R-:W-:Y:S01]  /*d0cb0*/  IMAD.X R63, RZ, RZ, RZ, P5 ;  /* 0x000000ffff3f7224 */ /* 0x000fe200028e06ff */
[----:B------:R-:W-:Y:S01]  /*d0cc0*/  IADD3 RZ, P5, PT, R66, R87, RZ ;  /* 0x0000005742ff7210 */ /* 0x000fe20007fbe0ff */
[----:B------:R-:W-:Y:S02]  /*d0cd0*/  IMAD R157, R134, R76, R62 ;  /* 0x0000004c869d7224 */ /* 0x000fe400078e023e */
[----:B------:R-:W-:Y:S02]  /*d0ce0*/  IMAD.MOV.U32 R62, RZ, RZ, R67 ;  /* 0x000000ffff3e7224 */ /* 0x000fe400078e0043 */
[----:B------:R-:W-:-:S04]  /*d0cf0*/  IMAD.WIDE.U32 R152, R144, R72, RZ ;  /* 0x0000004890987225 */ /* 0x000fc800078e00ff */
[----:B------:R-:W-:-:S04]  /*d0d00*/  IMAD.WIDE.U32 R66, R72, R138, R16 ;  /* 0x0000008a48427225 */ /* 0x000fc800078e0010 */
[----:B------:R-:W-:Y:S01]  /*d0d10*/  IMAD.WIDE.U32.X R16, R134, R144, R62, P5 ;  /* 0x0000009086107225 */ /* 0x000fe200028e043e */
[----:B------:R-:W-:-:S03]  /*d0d20*/  IADD3.X R66, P1, PT, R100, R66, RZ, P1, !PT ;  /* 0x0000004264427210 */ /* 0x000fc60000f3e4ff */
[----:B------:R-:W-:Y:S02]  /*d0d30*/  IMAD.IADD R67, R67, 0x1, R143 ;  /* 0x0000000143437824 */ /* 0x000fe400078e028f */
[----:B------:R-:W-:-:S03]  /*d0d40*/  IMAD.WIDE.U32 R142, P5, R133, R76, R152 ;  /* 0x0000004c858e7225 */ /* 0x000fc600078a0098 */
[----:B------:R-:W-:Y:S01]  /*d0d50*/  IADD3.X R67, P1, PT, R74, R67, RZ, P1, !PT ;  /* 0x000000434a437210 */ /* 0x000fe20000f3e4ff */
[----:B------:R-:W-:-:S04]  /*d0d60*/  IMAD.WIDE.U32 R62, R76, R72, RZ ;  /* 0x000000484c3e7225 */ /* 0x000fc800078e00ff */
[----:B------:R-:W-:Y:S01]  /*d0d70*/  IMAD.X R153, RZ, RZ, RZ, P5 ;  /* 0x000000ffff997224 */ /* 0x000fe200028e06ff */
[----:B------:R-:W-:Y:S01]  /*d0d80*/  IADD3 RZ, P5, PT, R142, R63, RZ ;  /* 0x0000003f8eff7210 */ /* 0x000fe20007fbe0ff */
[----:B------:R-:W-:Y:S02]  /*d0d90*/  IMAD R165, R133, R76, R152 ;  /* 0x0000004c85a57224 */ /* 0x000fe400078e0298 */
[----:B------:R-:W-:-:S04]  /*d0da0*/  IMAD.WIDE.U32 R154, R22, 0xf5138f, RZ ;  /* 0x00f5138f169a7825 */ /* 0x000fc800078e00ff */
[----:B------:R-:W-:Y:S02]  /*d0db0*/  IMAD.MOV.U32 R152, RZ, RZ, R143 ;  /* 0x000000ffff987224 */ /* 0x000fe400078e008f */
[----:B------:R-:W-:Y:S02]  /*d0dc0*/  IMAD R38, R126, 0x1a22d9f3, R154 ;  /* 0x1a22d9f37e267824 */ /* 0x000fe400078e029a */
[----:B------:R-:W-:-:S04]  /*d0dd0*/  IMAD.WIDE.U32.X R142, R133, R144, R152, P5 ;  /* 0x00000090858e7225 */ /* 0x000fc800028e0498 */
[----:B------:R-:W-:-:S04]  /*d0de0*/  IMAD.WIDE.U32 R154, P5, R126, 0x1a22d9f3, R154 ;  /* 0x1a22d9f37e9a7825 */ /* 0x000fc800078a009a */
[----:B------:R-:W-:Y:S02]  /*d0df0*/  IMAD.X R169, RZ, RZ, RZ, P5 ;  /* 0x000000ffffa97224 */ /* 0x000fe400028e06ff */
[----:B------:R-:W-:Y:S01]  /*d0e00*/  IMAD.WIDE.U32 R152, P5, R108, 0x170b5d44, R166 ;  /* 0x170b5d446c987825 */ /* 0x000fe200078a00a6 */
[----:B------:R-:W-:-:S03]  /*d0e10*/  IADD3.X R167, P0, PT, RZ, RZ, RZ, P0, !PT ;  /* 0x000000ffffa77210 */ /* 0x000fc6000071e4ff */
[----:B------:R-:W-:Y:S01]  /*d0e20*/  IMAD.WIDE.U32 R162, R108, 0x30000000, RZ ;  /* 0x300000006ca27825 */ /* 0x000fe200078e00ff */
[----:B------:R-:W-:-:S03]  /*d0e30*/  MOV R160, R153 ;  /* 0x0000009900a07202 */ /* 0x000fc60000000f00 */
[----:B------:R-:W-:Y:S01]  /*d0e40*/  IMAD.X R161, RZ, RZ, RZ, P5 ;  /* 0x000000ffffa17224 */ /* 0x000fe200028e06ff */
[----:B------:R-:W-:Y:S01]  /*d0e50*/  IADD3 RZ, P5, PT, R152, R163, RZ ;  /* 0x000000a398ff7210 */ /* 0x000fe20007fbe0ff */
[----:B------:R-:W-:-:S04]  /*d0e60*/  IMAD.WIDE.U32 R152, R126, 0xf5138f, RZ ;  /* 0x00f5138f7e987825 */ /* 0x000fc800078e00ff */
[----:B------:R-:W-:Y:S01]  /*d0e70*/  IMAD R147, R133, R137, R46 ;  /* 0x0000008985937224 */ /* 0x000fe200078e022e */
[----:B------:R-:W-:Y:S01]  /*d0e80*/  IADD3 RZ, P6, PT, R154, R153, RZ ;  /* 0x000000999aff7210 */ /* 0x000fe20007fde0ff */
[----:B------:R-:W-:Y:S02]  /*d0e90*/  IMAD.IADD R133, R38, 0x1, R153 ;  /* 0x0000000126857824 */ /* 0x000fe400078e0299 */
[----:B------:R-:W-:Y:S01]  /*d0ea0*/  IMAD.X R153, RZ, RZ, RZ, P0 ;  /* 0x000000ffff997224 */ /* 0x000fe200000e06ff */
[----:B------:R-:W-:Y:S01]  /*d0eb0*/  IADD3.X R21, P0, PT, R128, R107, RZ, P2, !PT ;  /* 0x0000006b80157210 */ /* 0x000fe2000171e4ff */
[----:B------:R-:W-:Y:S01]  /*d0ec0*/  IMAD.MOV.U32 R168, RZ, RZ, R155 ;  /* 0x000000ffffa87224 */ /* 0x000fe200078e009b */
[----:B------:R-:W-:Y:S01]  /*d0ed0*/  IADD3 RZ, P2, PT, R64, R50, RZ ;  /* 0x0000003240ff7210 */ /* 0x000fe20007f5e0ff */
[----:B------:R-:W-:Y:S01]  /*d0ee0*/  IMAD.IADD R51, R129, 0x1, R51 ;  /* 0x0000000181337824 */ /* 0x000fe200078e0233 */
[----:B------:R-:W-:Y:S01]  /*d0ef0*/  IADD3.X R155, P3, PT, RZ, RZ, RZ, P3, !PT ;  /* 0x000000ffff9b7210 */ /* 0x000fe20001f7e4ff */
[----:B------:R-:W-:Y:S01]  /*d0f00*/  IMAD R107, R108, 0x170b5d44, R166 ;  /* 0x170b5d446c6b7824 */ /* 0x000fe200078e02a6 */
[----:B------:R-:W-:Y:S01]  /*d0f10*/  IADD3.X R50, P4, PT, R145, R52, RZ, P4, !PT ;  /* 0x0000003491327210 */ /* 0x000fe2000279e4ff */
[----:B------:R-:W-:Y:S01]  /*d0f20*/  IMAD.WIDE.U32.X R160, R109, 0x170b5d44, R160, P5 ;  /* 0x170b5d446da07825 */ /* 0x000fe200028e04a0 */
[----:B------:R-:W-:-:S02]  /*d0f30*/  IADD3.X RZ, P2, PT, R65, R51, RZ, P2, !PT ;  /* 0x0000003341ff7210 */ /* 0x000fc4000175e4ff */
[----:B------:R-:W-:Y:S01]  /*d0f40*/  IADD3.X R173, P0, PT, RZ, RZ, RZ, P0, !PT ;  /* 0x000000ffffad7210 */ /* 0x000fe2000071e4ff */
[----:B------:R-:W-:Y:S01]  /*d0f50*/  IMAD.X R145, RZ, RZ, RZ, P3 ;  /* 0x000000ffff917224 */ /* 0x000fe200018e06ff */
[----:B------:R-:W-:Y:S01]  /*d0f60*/  IADD3 RZ, P3, PT, R50, R80, RZ ;  /* 0x0000005032ff7210 */ /* 0x000fe20007f7e0ff */
[----:B------:R-:W-:Y:S01]  /*d0f70*/  IMAD.IADD R163, R107, 0x1, R163 ;  /* 0x000000016ba37824 */ /* 0x000fe200078e02a3 */
[----:B------:R-:W-:Y:S01]  /*d0f80*/  IADD3.X R51, P4, PT, R103, R102, RZ, P4, !PT ;  /* 0x0000006667337210 */ /* 0x000fe2000279e4ff */
[----:B------:R-:W-:Y:S01]  /*d0f90*/  IMAD.X R171, RZ, RZ, RZ, P0 ;  /* 0x000000ffffab7224 */ /* 0x000fe200000e06ff */
[----:B------:R-:W-:Y:S01]  /*d0fa0*/  IADD3.X R167, P2, PT, R167, R36, RZ, P2, !PT ;  /* 0x00000024a7a77210 */ /* 0x000fe2000175e4ff */
[----:B------:R-:W-:Y:S01]  /*d0fb0*/  IMAD.WIDE.U32.X R168, R22, 0x1a22d9f3, R168, P6 ;  /* 0x1a22d9f316a87825 */ /* 0x000fe200030e04a8 */
[----:B------:R-:W-:Y:S02]  /*d0fc0*/  IADD3 RZ, P5, PT, R18, R152, RZ ;  /* 0x0000009812ff7210 */ /* 0x000fe40007fbe0ff */
[----:B------:R-:W-:Y:S01]  /*d0fd0*/  IADD3.X RZ, P3, PT, R51, R81, RZ, P3, !PT ;  /* 0x0000005133ff7210 */ /* 0x000fe20001f7e4ff */
[----:B------:R-:W-:Y:S01]  /*d0fe0*/  IMAD.WIDE.U32 R102, R109, -0x45f6b800, RZ ;  /* 0xba0948006d667825 */ /* 0x000fe200078e00ff */
[----:B------:R-:W-:-:S02]  /*d0ff0*/  IADD3.X R81, P4, PT, RZ, RZ, RZ, P4, !PT ;  /* 0x000000ffff517210 */ /* 0x000fc4000279e4ff */
[----:B------:R-:W-:Y:S01]  /*d1000*/  IADD3 RZ, P0, PT, R20, R162, RZ ;  /* 0x000000a214ff7210 */ /* 0x000fe20007f1e0ff */
[----:B------:R-:W-:Y:S01]  /*d1010*/  IMAD.WIDE.U32 R50, R125, R138, R50 ;  /* 0x0000008a7d327225 */ /* 0x000fe200078e0032 */
[----:B------:R-:W-:Y:S02]  /*d1020*/  IADD3.X R153, P2, PT, R153, R37, RZ, P2, !PT ;  /* 0x0000002599997210 */ /* 0x000fe4000175e4ff */
[----:B------:R-:W-:Y:S01]  /*d1030*/  IADD3.X RZ, P5, PT, R19, R133, RZ, P5, !PT ;  /* 0x0000008513ff7210 */ /* 0x000fe20002fbe4ff */
[----:B------:R-:W-:Y:S01]  /*d1040*/  IMAD.WIDE.U32 R36, R136, R149, R66 ;  /* 0x0000009588247225 */ /* 0x000fe200078e0042 */
[----:B------:R-:W-:Y:S02]  /*d1050*/  IADD3.X R80, P3, PT, R81, R78, RZ, P3, !PT ;  /* 0x0000004e51507210 */ /* 0x000fe40001f7e4ff */
[----:B------:R-:W-:Y:S01]  /*d1060*/  IADD3.X RZ, P0, PT, R21, R163, RZ, P0, !PT ;  /* 0x000000a315ff7210 */ /* 0x000fe2000071e4ff */
[----:B------:R-:W-:Y:S01]  /*d1070*/  IMAD.IADD R52, R37, 0x1, R45 ;  /* 0x0000000125347824 */ /* 0x000fe200078e022d */
[----:B------:R-:W-:Y:S01]  /*d1080*/  IADD3.X R74, P5, PT, R155, R168, RZ, P5, !PT ;  /* 0x000000a89b4a7210 */ /* 0x000fe20002fbe4ff */
[----:B------:R-:W-:Y:S01]  /*d1090*/  IMAD.IADD R133, R45, 0x1, R85 ;  /* 0x000000012d857824 */ /* 0x000fe200078e0255 */
[----:B------:R-:W-:Y:S01]  /*d10a0*/  IADD3.X R36, P2, PT, R167, R36, RZ, P2, !PT ;  /* 0x00000024a7247210 */ /* 0x000fe2000175e4ff */
[C-C-:B------:R-:W-:Y:S01]  /*d10b0*/  IMAD R45, R108.reuse, 0x1ef3622f, R102.reuse ;  /* 0x1ef3622f6c2d7824 */ /* 0x140fe200078e0266 */
[----:B------:R-:W-:Y:S01]  /*d10c0*/  IADD3.X R81, PT, PT, R79, RZ, RZ, P3, P4 ;  /* 0x000000ff4f517210 */ /* 0x000fe20001fe84ff */
[----:B------:R-:W-:Y:S01]  /*d10d0*/  IMAD.WIDE.U32 R102, P4, R108, 0x1ef3622f, R102 ;  /* 0x1ef3622f6c667825 */ /* 0x000fe20007880066 */
[----:B------:R-:W-:-:S02]  /*d10e0*/  IADD3.X R46, P0, PT, R173, R160, RZ, P0, !PT ;  /* 0x000000a0ad2e7210 */ /* 0x000fc4000071e4ff */
[----:B------:R-:W-:Y:S01]  /*d10f0*/  IADD3 RZ, P3, PT, R66, R84, RZ ;  /* 0x0000005442ff7210 */ /* 0x000fe20007f7e0ff */
[----:B------:R-:W-:Y:S01]  /*d1100*/  IMAD.WIDE.U32 R84, R108, 0x30000000, R20 ;  /* 0x300000006c547825 */ /* 0x000fe200078e0014 */
[----:B------:R-:W-:Y:S02]  /*d1110*/  IADD3.X R168, P5, PT, R145, R169, RZ, P5, !PT ;  /* 0x000000a991a87210 */ /* 0x000fe40002fbe4ff */
[----:B------:R-:W-:Y:S01]  /*d1120*/  IADD3.X R37, P2, PT, R153, R52, RZ, P2, !PT ;  /* 0x0000003499257210 */ /* 0x000fe2000175e4ff */
[----:B------:R-:W-:Y:S01]  /*d1130*/  IMAD.WIDE.U32 R18, R126, 0xf5138f, R18 ;  /* 0x00f5138f7e127825 */ /* 0x000fe200078e0012 */
[----:B------:R-:W-:Y:S02]  /*d1140*/  IADD3.X R145, P1, PT, RZ, RZ, RZ, P1, !PT ;  /* 0x000000ffff917210 */ /* 0x000fe40000f3e4ff */
[----:B------:R-:W-:Y:S01]  /*d1150*/  IADD3.X R160, P0, PT, R171, R161, RZ, P0, !PT ;  /* 0x000000a1aba07210 */ /* 0x000fe2000071e4ff */
[----:B------:R-:W-:Y:S01]  /*d1160*/  IMAD.MOV.U32 R78, RZ, RZ, R103 ;  /* 0x000000ffff4e7224 */ /* 0x000fe200078e0067 */
[----:B------:R-:W-:Y:S01]  /*d1170*/  IADD3.X RZ, P3, PT, R67, R133, RZ, P3, !PT ;  /* 0x0000008543ff7210 */ /* 0x000fe20001f7e4ff */
[----:B------:R-:W-:Y:S01]  /*d1180*/  IMAD.IADD R85, R85, 0x1, R107 ;  /* 0x0000000155557824 */ /* 0x000fe200078e026b */
[----:B------:R-:W-:Y:S01]  /*d1190*/  IADD3.X R103, P2, PT, RZ, RZ, RZ, P2, !PT ;  /* 0x000000ffff677210 */ /* 0x000fe2000175e4ff */
[----:B------:R-:W-:Y:S01]  /*d11a0*/  IMAD.WIDE.U32 R152, R108, -0x45f6b800, RZ ;  /* 0xba0948006c987825 */ /* 0x000fe200078e00ff */
[----:B------:R-:W-:-:S02]  /*d11b0*/  IADD3 R19, PT, PT, R19, R38, RZ ;  /* 0x0000002613137210 */ /* 0x000fc40007ffe0ff */
[----:B------:R-:W-:Y:S01]  /*d11c0*/  IADD3.X R18, P0, PT, R46, R18, RZ, P0, !PT ;  /* 0x000000122e127210 */ /* 0x000fe2000071e4ff */
[----:B------:R-:W-:Y:S01]  /*d11d0*/  IMAD.X R155, RZ, RZ, RZ, P1 ;  /* 0x000000ffff9b7224 */ /* 0x000fe200008e06ff */
[----:B------:R-:W-:Y:S01]  /*d11e0*/  IADD3.X R145, P3, PT, R145, R82, RZ, P3, !PT ;  /* 0x0000005291917210 */ /* 0x000fe20001f7e4ff */
[----:B------:R-:W-:Y:S01]  /*d11f0*/  IMAD.WIDE.U32 R20, R84, -0x1, RZ ;  /* 0xffffffff54147825 */ /* 0x000fe200078e00ff */
[----:B------:R-:W-:Y:S02]  /*d1200*/  IADD3 RZ, P1, PT, R102, R153, RZ ;  /* 0x0000009966ff7210 */ /* 0x000fe40007f3e0ff */
[----:B------:R-:W-:Y:S01]  /*d1210*/  IADD3.X R155, P3, PT, R155, R83, RZ, P3, !PT ;  /* 0x000000539b9b7210 */ /* 0x000fe20001f7e4ff */
[----:B------:R-:W-:Y:S02]  /*d1220*/  IMAD R133, R84, -0x7af74001, -R85 ;  /* 0x8508bfff54857824 */ /* 0x000fe400078e0a55 */
[----:B------:R-:W-:Y:S01]  /*d1230*/  IMAD.X R79, RZ, RZ, RZ, P4 ;  /* 0x000000ffff4f7224 */ /* 0x000fe200020e06ff */
[----:B------:R-:W-:Y:S01]  /*d1240*/  IADD3.X R19, P4, PT, R160, R19, RZ, P0, !PT ;  /* 0x00000013a0137210 */ /* 0x000fe2000079e4ff */
[----:B------:R-:W-:Y:S01]  /*d1250*/  IMAD.IADD R67, R45, 0x1, R153 ;  /* 0x000000012d437824 */ /* 0x000fe200078e0299 */
[----:B------:R-:W-:Y:S01]  /*d1260*/  IADD3.X R52, P3, PT, R145, R50, RZ, P3, !PT ;  /* 0x0000003291347210 */ /* 0x000fe20001f7e4ff */
[----:B------:R-:W-:Y:S01]  /*d1270*/  IMAD.X R107, RZ, RZ, RZ, P2 ;  /* 0x000000ffff6b7224 */ /* 0x000fe200010e06ff */
[----:B------:R-:W-:Y:S01]  /*d1280*/  IADD3 RZ, P2, PT, R18, R152, RZ ;  /* 0x0000009812ff7210 */ /* 0x000fe20007f5e0ff */
[----:B------:R-:W-:-:S02]  /*d1290*/  IMAD.IADD R21, R21, 0x1, R133 ;  /* 0x0000000115157824 */ /* 0x000fc400078e0285 */
[----:B------:R-:W-:Y:S01]  /*d12a0*/  IMAD.IADD R38, R51, 0x1, R53 ;  /* 0x0000000133267824 */ /* 0x000fe200078e0235 */
[----:B------:R-:W-:Y:S01]  /*d12b0*/  IADD3.X RZ, P2, PT, R19, R67, RZ, P2, !PT ;  /* 0x0000004313ff7210 */ /* 0x000fe2000175e4ff */
[----:B------:R-:W-:-:S03]  /*d12c0*/  IMAD.WIDE.U32 R82, R20, 0x1, RZ ;  /* 0x0000000114527825 */ /* 0x000fc600078e00ff */
[----:B------:R-:W-:Y:S01]  /*d12d0*/  IADD3.X R53, P3, PT, R155, R38, RZ, P3, !PT ;  /* 0x000000269b357210 */ /* 0x000fe20001f7e4ff */
[----:B------:R-:W-:Y:S01]  /*d12e0*/  IMAD.WIDE.U32 R66, R21, 0x1, RZ ;  /* 0x0000000115427825 */ /* 0x000fe200078e00ff */
[----:B------:R-:W-:Y:S02]  /*d12f0*/  IADD3 RZ, P0, PT, R84, R82, RZ ;  /* 0x0000005254ff7210 */ /* 0x000fe40007f1e0ff */
[----:B------:R-:W-:Y:S01]  /*d1300*/  IADD3.X R133, P3, PT, RZ, RZ, RZ, P3, !PT ;  /* 0x000000ffff857210 */ /* 0x000fe20001f7e4ff */
[----:B------:R-:W-:Y:S01]  /*d1310*/  IMAD.WIDE.U32.X R78, R109, 0x1ef3622f, R78, P1 ;  /* 0x1ef3622f6d4e7825 */ /* 0x000fe200008e044e */
[----:B------:R-:W-:-:S03]  /*d1320*/  IADD3.X R145, P1, PT, RZ, RZ, RZ, P4, !PT ;  /* 0x000000ffff917210 */ /* 0x000fc6000273e4ff */
[C-C-:B------:R-:W-:Y:S01]  /*d1330*/  IMAD R82, R20.reuse, -0x7af74000, R66.reuse ;  /* 0x8508c00014527824 */ /* 0x140fe200078e0242 */
[----:B------:R-:W-:Y:S01]  /*d1340*/  IADD3.X R46, P2, PT, R145, R78, RZ, P2, !PT ;  /* 0x0000004e912e7210 */ /* 0x000fe2000175e4ff */
[----:B------:R-:W-:-:S04]  /*d1350*/  IMAD.WIDE.U32 R66, P4, R20, -0x7af74000, R66 ;  /* 0x8508c00014427825 */ /* 0x000fc80007880042 */
[----:B------:R-:W-:-:S04]  /*d1360*/  IMAD.WIDE.U32 R50, R144, R125, RZ ;  /* 0x0000007d90327225 */ /* 0x000fc800078e00ff */
[----:B------:R-:W-:Y:S01]  /*d1370*/  IMAD.X R78, RZ, RZ, RZ, P1 ;  /* 0x000000ffff4e7224 */ /* 0x000fe200008e06ff */
[C---:B------:R-:W-:Y:S01]  /*d1380*/  IADD3 RZ, P1, PT, R83.reuse, R66, RZ ;  /* 0x0000004253ff7210 */ /* 0x040fe20007f3e0ff */
[----:B------:R-:W-:Y:S02]  /*d1390*/  IMAD.IADD R38, R83, 0x1, R82 ;  /* 0x0000000153267824 */ /* 0x000fe400078e0252 */
[----:B------:R-:W-:Y:S01]  /*d13a0*/  IMAD.X R153, RZ, RZ, RZ, P3 ;  /* 0x000000ffff997224 */ /* 0x000fe200018e06ff */
[----:B------:R-:W-:Y:S01]  /*d13b0*/  IADD3.X R66, P2, PT, R78, R79, RZ, P2, !PT ;  /* 0x0000004f4e427210 */ /* 0x000fe2000175e4ff */
[----:B------:R-:W-:Y:S01]  /*d13c0*/  IMAD.WIDE.U32 R82, P3, R135, R76, R50 ;  /* 0x0000004c87527225 */ /* 0x000fe20007860032 */
[----:B------:R-:W-:-:S03]  /*d13d0*/  IADD3.X RZ, P0, PT, R85, R38, RZ, P0, !PT ;  /* 0x0000002655ff7210 */ /* 0x000fc6000071e4ff */
[----:B------:R-:W-:-:S04]  /*d13e0*/  IMAD.WIDE.U32 R78, R76, R125, RZ ;  /* 0x0000007d4c4e7225 */ /* 0x000fc800078e00ff */
[----:B------:R-:W-:Y:S01]  /*d13f0*/  IMAD.X R155, RZ, RZ, RZ, P3 ;  /* 0x000000ffff9b7224 */ /* 0x000fe200018e06ff */
[----:B------:R-:W-:Y:S01]  /*d1400*/  IADD3 RZ, P3, PT, R82, R79, RZ ;  /* 0x0000004f52ff7210 */ /* 0x000fe20007f7e0ff */
[----:B------:R-:W-:-:S04]  /*d1410*/  IMAD.WIDE.U32 R92, R139, R137, R92 ;  /* 0x000000898b5c7225 */ /* 0x000fc800078e005c */
[----:B------:R-:W-:-:S04]  /*d1420*/  IMAD.WIDE.U32 R84, R22, 0x6ca1493b, RZ ;  /* 0x6ca1493b16547825 */ /* 0x000fc800078e00ff */
[----:B------:R-:W-:Y:S02]  /*d1430*/  IMAD.MOV.U32 R154, RZ, RZ, R83 ;  /* 0x000000ffff9a7224 */ /* 0x000fe400078e0053 */
[----:B------:R-:W-:Y:S02]  /*d1440*/  IMAD.IADD R83, R93, 0x1, R39 ;  /* 0x000000015d537824 */ /* 0x000fe400078e0227 */
[----:B------:R-:W-:Y:S01]  /*d1450*/  IMAD.WIDE.U32.X R144, R135, R144, R154, P3 ;  /* 0x0000009087907225 */ /* 0x000fe200018e049a */
[----:B------:R-:W-:-:S03]  /*d1460*/  IADD3.X R82, P3, PT, R74, R92, RZ, P5, !PT ;  /* 0x0000005c4a527210 */ /* 0x000fc60002f7e4ff */
[--C-:B------:R-:W-:Y:S01]  /*d1470*/  IMAD R51, R126, -0x39c4fa40, R84.reuse ;  /* 0xc63b05c07e337824 */ /* 0x100fe200078e0254 */
[----:B------:R-:W-:Y:S01]  /*d1480*/  IADD3.X R83, P3, PT, R168, R83, RZ, P3, !PT ;  /* 0x00000053a8537210 */ /* 0x000fe20001f7e4ff */
[----:B------:R-:W-:-:S03]  /*d1490*/  IMAD.WIDE.U32 R84, P5, R126, -0x39c4fa40, R84 ;  /* 0xc63b05c07e547825 */ /* 0x000fc600078a0054 */
[----:B------:R-:W-:Y:S01]  /*d14a0*/  IADD3.X R169, P3, PT, RZ, RZ, RZ, P3, !PT ;  /* 0x000000ffffa97210 */ /* 0x000fe20001f7e4ff */
[----:B------:R-:W-:-:S03]  /*d14b0*/  IMAD.WIDE.U32 R38, R126, 0x6ca1493b, RZ ;  /* 0x6ca1493b7e267825 */ /* 0x000fc600078e00ff */
[----:B------:R-:W-:Y:S01]  /*d14c0*/  IADD3.X R163, PT, PT, RZ, RZ, RZ, P3, !PT ;  /* 0x000000ffffa37210 */ /* 0x000fe20001ffe4ff */
[----:B------:R-:W-:Y:S01]  /*d14d0*/  IMAD.X R93, RZ, RZ, RZ, P5 ;  /* 0x000000ffff5d7224 */ /* 0x000fe200028e06ff */
[----:B------:R-:W-:Y:S01]  /*d14e0*/  IADD3 RZ, P5, PT, R84, R39, RZ ;  /* 0x0000002754ff7210 */ /* 0x000fe20007fbe0ff */
[----:B------:R-:W-:-:S04]  /*d14f0*/  IMAD.WIDE.U32 R166, R22, 0x17c510ea, RZ ;  /* 0x17c510ea16a67825 */ /* 0x000fc800078e00ff */
[----:B------:R-:W-:Y:S02]  /*d1500*/  IMAD.MOV.U32 R92, RZ, RZ, R85 ;  /* 0x000000ffff5c7224 */ /* 0x000fe400078e0055 */
[----:B------:R-:W-:Y:S02]  /*d1510*/  IMAD R161, R126, 0x1ae3a46, R166 ;  /* 0x01ae3a467ea17824 */ /* 0x000fe400078e02a6 */
[----:B------:R-:W-:-:S04]  /*d1520*/  IMAD.WIDE.U32.X R92, R22, -0x39c4fa40, R92, P5 ;  /* 0xc63b05c0165c7825 */ /* 0x000fc800028e045c */
[----:B------:R-:W-:-:S04]  /*d1530*/  IMAD.WIDE.U32 R166, P5, R126, 0x1ae3a46, R166 ;  /* 0x01ae3a467ea67825 */ /* 0x000fc800078a00a6 */
[----:B------:R-:W-:-:S04]  /*d1540*/  IMAD.WIDE.U32 R84, R126, 0x17c510ea, RZ ;  /* 0x17c510ea7e547825 */ /* 0x000fc800078e00ff */
[----:B------:R-:W-:Y:S01]  /*d1550*/  IMAD.X R171, RZ, RZ, RZ, P5 ;  /* 0x000000ffffab7224 */ /* 0x000fe200028e06ff */
[----:B------:R-:W-:Y:S01]  /*d1560*/  IADD3 RZ, P5, PT, R36, R60, RZ ;  /* 0x0000003c24ff7210 */ /* 0x000fe20007fbe0ff */
[----:B------:R-:W-:Y:S01]  /*d1570*/  IMAD.IADD R173, R131, 0x1, R61 ;  /* 0x0000000183ad7824 */ /* 0x000fe200078e023d */
[----:B------:R-:W-:Y:S01]  /*d1580*/  IADD3 RZ, P3, PT, R166, R85, RZ ;  /* 0x00000055a6ff7210 */ /* 0x000fe20007f7e0ff */
[----:B------:R-:W-:Y:S02]  /*d1590*/  IMAD.MOV.U32 R170, RZ, RZ, R167 ;  /* 0x000000ffffaa7224 */ /* 0x000fe400078e00a7 */
[----:B------:R-:W-:Y:S01]  /*d15a0*/  IMAD R155, R135, R149, R44 ;  /* 0x00000095879b7224 */ /* 0x000fe200078e022c */
[----:B------:R-:W-:Y:S01]  /*d15b0*/  IADD3.X RZ, P5, PT, R37, R173, RZ, P5, !PT ;  /* 0x000000ad25ff7210 */ /* 0x000fe20002fbe4ff */
[----:B------:R-:W-:Y:S01]  /*d15c0*/  IMAD.WIDE.U32.X R60, R22, 0x1ae3a46, R170, P3 ;  /* 0x01ae3a46163c7825 */ /* 0x000fe200018e04aa */
[----:B------:R-:W-:Y:S02]  /*d15d0*/  IADD3 RZ, P3, PT, R82, R38, RZ ;  /* 0x0000002652ff7210 */ /* 0x000fe40007f7e0ff */
[----:B------:R-:W-:Y:S01]  /*d15e0*/  IADD3.X R103, P5, PT, R103, R94, RZ, P5, !PT ;  /* 0x0000005e67677210 */ /* 0x000fe20002fbe4ff */
[----:B------:R-:W-:-:S02]  /*d15f0*/  IMAD.IADD R171, R51, 0x1, R39 ;  /* 0x0000000133ab7824 */ /* 0x000fc400078e0227 */
[----:B------:R-:W-:Y:S01]  /*d1600*/  IMAD.X R39, RZ, RZ, RZ, P4 ;  /* 0x000000ffff277224 */ /* 0x000fe200020e06ff */
[----:B------:R-:W-:Y:S01]  /*d1610*/  IADD3 RZ, P4, PT, R52, R40, RZ ;  /* 0x0000002834ff7210 */ /* 0x000fe20007f9e0ff */
[----:B------:R-:W-:Y:S01]  /*d1620*/  IMAD.IADD R173, R127, 0x1, R41 ;  /* 0x000000017fad7824 */ /* 0x000fe200078e0229 */
[----:B------:R-:W-:Y:S01]  /*d1630*/  IADD3.X R94, P5, PT, R107, R95, RZ, P5, !PT ;  /* 0x0000005f6b5e7210 */ /* 0x000fe20002fbe4ff */
[----:B------:R-:W-:Y:S01]  /*d1640*/  IMAD.MOV.U32 R38, RZ, RZ, R67 ;  /* 0x000000ffff267224 */ /* 0x000fe200078e0043 */
[----:B------:R-:W-:Y:S01]  /*d1650*/  IADD3.X RZ, P3, PT, R83, R171, RZ, P3, !PT ;  /* 0x000000ab53ff7210 */ /* 0x000fe20001f7e4ff */
[----:B------:R-:W-:Y:S01]  /*d1660*/  IMAD.WIDE.U32 R40, R72, R149, R52 ;  /* 0x0000009548287225 */ /* 0x000fe200078e0034 */
[----:B------:R-:W-:Y:S02]  /*d1670*/  IADD3.X RZ, P4, PT, R53, R173, RZ, P4, !PT ;  /* 0x000000ad35ff7210 */ /* 0x000fe4000279e4ff */
[----:B------:R-:W-:Y:S01]  /*d1680*/  IADD3.X R169, P3, PT, R169, R92, RZ, P3, !PT ;  /* 0x0000005ca9a97210 */ /* 0x000fe20001f7e4ff */
[----:B------:R-:W-:Y:S01]  /*d1690*/  IMAD.WIDE.U32.X R52, R21, -0x7af74000, R38, P1 ;  /* 0x8508c00015347825 */ /* 0x000fe200008e0426 */
[----:B------:R-:W-:-:S02]  /*d16a0*/  IADD3.X R40, P1, PT, R103, R40, RZ, P5, !PT ;  /* 0x0000002867287210 */ /* 0x000fc40002f3e4ff */
[----:B------:R-:W-:Y:S01]  /*d16b0*/  IADD3.X R133, P4, PT, R133, R90, RZ, P4, !PT ;  /* 0x0000005a85857210 */ /* 0x000fe2000279e4ff */
[----:B------:R-:W-:Y:S01]  /*d16c0*/  IMAD.IADD R127, R41, 0x1, R127 ;  /* 0x00000001297f7824 */ /* 0x000fe200078e027f */
[----:B------:R-:W-:Y:S01]  /*d16d0*/  IADD3.X R107, P0, PT, RZ, R52, RZ, P0, !PT ;  /* 0x00000034ff6b7210 */ /* 0x000fe2000071e4ff */
[----:B------:R-:W-:Y:S01]  /*d16e0*/  IMAD.WIDE.U32 R38, R109, 0xf5138f, RZ ;  /* 0x00f5138f6d267825 */ /* 0x000fe200078e00ff */
[----:B------:R-:W-:Y:S02]  /*d16f0*/  IADD3.X R74, P4, PT, R153, R91, RZ, P4, !PT ;  /* 0x0000005b994a7210 */ /* 0x000fe4000279e4ff */
[----:B------:R-:W-:Y:S01]  /*d1700*/  IADD3.X R41, P1, PT, R94, R127, RZ, P1, !PT ;  /* 0x0000007f5e297210 */ /* 0x000fe20000f3e4ff */
[----:B------:R-:W-:Y:S01]  /*d1710*/  IMAD.WIDE.U32 R102, R108, -0x45f6b800, R18 ;  /* 0xba0948006c667825 */ /* 0x000fe200078e0012 */
[----:B------:R-:W-:Y:S02]  /*d1720*/  IADD3.X R22, P0, PT, RZ, R53, RZ, P0, !PT ;  /* 0x00000035ff167210 */ /* 0x000fe4000071e4ff */
[----:B------:R-:W-:Y:S01]  /*d1730*/  IADD3.X R67, P1, PT, RZ, RZ, RZ, P1, !PT ;  /* 0x000000ffff437210 */ /* 0x000fe20000f3e4ff */
[----:B------:R-:W-:Y:S01]  /*d1740*/  IMAD.WIDE.U32 R18, R109, 0x6ca1493b, RZ ;  /* 0x6ca1493b6d127825 */ /* 0x000fe200078e00ff */
[----:B------:R-:W-:-:S02]  /*d1750*/  IADD3.X R44, P0, PT, R107, R102, RZ, P0, !PT ;  /* 0x000000666b2c7210 */ /* 0x000fc4000071e4ff */
[----:B------:R-:W-:Y:S01]  /*d1760*/  IADD3.X R163, P3, PT, R163, R93, RZ, P3, !PT ;  /* 0x0000005da3a37210 */ /* 0x000fe20001f7e4ff */
[----:B------:R-:W-:Y:S01]  /*d1770*/  IMAD.WIDE.U32 R94, P5, R108, 0x1a22d9f3, R38 ;  /* 0x1a22d9f36c5e7825 */ /* 0x000fe200078a0026 */
[----:B------:R-:W-:-:S03]  /*d1780*/  IADD3.X R80, P4, PT, R133, R80, RZ, P4, !PT ;  /* 0x0000005085507210 */ /* 0x000fc6000279e4ff */
[----:B------:R-:W-:Y:S01]  /*d1790*/  IMAD.WIDE.U32 R90, R108, 0xf5138f, RZ ;  /* 0x00f5138f6c5a7825 */ /* 0x000fe200078e00ff */
[----:B------:R-:W-:-:S03]  /*d17a0*/  IADD3.X R81, P4, PT, R74, R81, RZ, P4, !PT ;  /* 0x000000514a517210 */ /* 0x000fc6000279e4ff */
[----:B------:R-:W-:Y:S02]  /*d17b0*/  IMAD.X R53, RZ, RZ, RZ, P5 ;  /* 0x000000ffff357224 */ /* 0x000fe400028e06ff */
[----:B------:R-:W-:Y:S01]  /*d17c0*/  IMAD.X R39, RZ, RZ, RZ, P1 ;  /* 0x000000ffff277224 */ /* 0x000fe200008e06ff */
[----:B------:R-:W-:Y:S01]  /*d17d0*/  IADD3 RZ, P1, PT, R94, R91, RZ ;  /* 0x0000005b5eff7210 */ /* 0x000fe20007f3e0ff */
[----:B------:R-:W-:Y:S02]  /*d17e0*/  IMAD.IADD R45, R103, 0x1, R45 ;  /* 0x00000001672d7824 */ /* 0x000fe400078e022d */
[----:B------:R-:W-:-:S03]  /*d17f0*/  IMAD.WIDE.U32 R102, P5, R108, -0x39c4fa40, R18 ;  /* 0xc63b05c06c667825 */ /* 0x000fc600078a0012 */
[----:B------:R-:W-:Y:S01]  /*d1800*/  IADD3.X R45, P0, PT, R22, R45, RZ, P0, !PT ;  /* 0x0000002d162d7210 */ /* 0x000fe2000071e4ff */
[----:B------:R-:W-:Y:S02]  /*d1810*/  IMAD.MOV.U32 R52, RZ, RZ, R95 ;  /* 0x000000ffff347224 */ /* 0x000fe400078e005f */
[----:B------:R-:W-:-:S04]  /*d1820*/  IMAD.WIDE.U32 R92, R108, 0x6ca1493b, RZ ;  /* 0x6ca1493b6c5c7825 */ /* 0x000fc800078e00ff */
[----:B------:R-:W-:Y:S01]  /*d1830*/  IMAD.IADD R127, R155, 0x1, R43 ;  /* 0x000000019b7f7824 */ /* 0x000fe200078e022b */
[----:B------:R-:W-:Y:S01]  /*d1840*/  IADD3.X R43, PT, PT, RZ, RZ, RZ, P5, !PT ;  /* 0x000000ffff2b7210 */ /* 0x000fe20002ffe4ff */
[C---:B------:R-:W-:Y:S01]  /*d1850*/  IMAD.WIDE.U32.X R52, R109.reuse, 0x1a22d9f3, R52, P1 ;  /* 0x1a22d9f36d347825 */ /* 0x040fe200008e0434 */
[----:B------:R-:W-:Y:S02]  /*d1860*/  IADD3 RZ, P1, PT, R80, R42, RZ ;  /* 0x0000002a50ff7210 */ /* 0x000fe40007f3e0ff */
[----:B------:R-:W-:Y:S01]  /*d1870*/  IADD3 RZ, P5, PT, R102, R93, RZ ;  /* 0x0000005d66ff7210 */ /* 0x000fe20007fbe0ff */
[----:B------:R-:W-:Y:S01]  /*d1880*/  IMAD.WIDE.U32 R94, R109, 0x17c510ea, RZ ;  /* 0x17c510ea6d5e7825 */ /* 0x000fe200078e00ff */
[----:B------:R-:W-:-:S03]  /*d1890*/  IADD3.X RZ, P1, PT, R81, R127, RZ, P1, !PT ;  /* 0x0000007f51ff7210 */ /* 0x000fc60000f3e4ff */
[----:B------:R-:W-:Y:S02]  /*d18a0*/  IMAD.MOV.U32 R42, RZ, RZ, R103 ;  /* 0x000000ffff2a7224 */ /* 0x000fe400078e0067 */
[----:B------:R-:W-:Y:S02]  /*d18b0*/  IMAD R167, R135, R137, R106 ;  /* 0x0000008987a77224 */ /* 0x000fe400078e026a */
[----:B------:R-:W-:-:S04]  /*d18c0*/  IMAD.WIDE.U32.X R102, R109, -0x39c4fa40, R42, P5 ;  /* 0xc63b05c06d667825 */ /* 0x000fc800028e042a */
[----:B------:R-:W-:-:S04]  /*d18d0*/  IMAD.WIDE.U32 R106, P5, R108, 0x1ae3a46, R94 ;  /* 0x01ae3a466c6a7825 */ /* 0x000fc800078a005e */
[----:B------:R-:W-:-:S04]  /*d18e0*/  IMAD.WIDE.U32 R42, R108, 0x17c510ea, RZ ;  /* 0x17c510ea6c2a7825 */ /* 0x000fc800078e00ff */
[----:B------:R-:W-:Y:S01]  /*d18f0*/  IMAD.X R153, RZ, RZ, RZ, P5 ;  /* 0x000000ffff997224 */ /* 0x000fe200028e06ff */
[----:B------:R-:W-:Y:S01]  /*d1900*/  IADD3 RZ, P5, PT, R106, R43, RZ ;  /* 0x0000002b6aff7210 */ /* 0x000fe20007fbe0ff */
[----:B------:R-:W-:Y:S02]  /*d1910*/  IMAD.MOV.U32 R152, RZ, RZ, R107 ;  /* 0x000000ffff987224 */ /* 0x000fe400078e006b */
[----:B------:R-:W-:-:S04]  /*d1920*/  IMAD.WIDE.U32 R82, R126, 0x6ca1493b, R82 ;  /* 0x6ca1493b7e527825 */ /* 0x000fc800078e0052 */
[----:B------:R-:W-:Y:S01]  /*d1930*/  IMAD.WIDE.U32.X R106, R109, 0x1ae3a46, R152, P5 ;  /* 0x01ae3a466d6a7825 */ /* 0x000fe200028e0498 */
[----:B------:R-:W-:-:S03]  /*d1940*/  IADD3 RZ, P5, PT, R40, R56, RZ ;  /* 0x0000003828ff7210 */ /* 0x000fc60007fbe0ff */
[----:B------:R-:W-:Y:S01]  /*d1950*/  IMAD R19, R108, 0x1a22d9f3, R38 ;  /* 0x1a22d9f36c137824 */ /* 0x000fe200078e0226 */
[----:B------:R-:W-:Y:S01]  /*d1960*/  IADD3.X RZ, P5, PT, R41, R57, RZ, P5, !PT ;  /* 0x0000003929ff7210 */ /* 0x000fe20002fbe4ff */
[----:B------:R-:W-:Y:S01]  /*d1970*/  IMAD.IADD R51, R83, 0x1, R51 ;  /* 0x0000000153337824 */ /* 0x000fe200078e0233 */
[----:B------:R-:W-:Y:S01]  /*d1980*/  IADD3.X R57, P4, PT, RZ, RZ, RZ, P4, !PT ;  /* 0x000000ffff397210 */ /* 0x000fe2000279e4ff */
[----:B------:R-:W-:Y:S01]  /*d1990*/  IMAD.WIDE.U32 R170, R21, 0x6ca1493b, RZ ;  /* 0x6ca1493b15aa7825 */ /* 0x000fe200078e00ff */
[----:B------:R-:W-:Y:S02]  /*d19a0*/  IADD3.X R38, P2, PT, R46, R82, RZ, P2, !PT ;  /* 0x000000522e267210 */ /* 0x000fe4000175e4ff */
[----:B------:R-:W-:Y:S01]  /*d19b0*/  IADD3.X R67, P5, PT, R67, R68, RZ, P5, !PT ;  /* 0x0000004443437210 */ /* 0x000fe20002fbe4ff */
[----:B------:R-:W-:Y:S01]  /*d19c0*/  IMAD.WIDE.U32 R64, R132, R137, R64 ;  /* 0x0000008984407225 */ /* 0x000fe200078e0040 */
[----:B------:R-:W-:Y:S02]  /*d19d0*/  IADD3.X R82, P1, PT, R57, R58, RZ, P1, !PT ;  /* 0x0000003a39527210 */ /* 0x000fe40000f3e4ff */
[----:B------:R-:W-:Y:S01]  /*d19e0*/  IADD3.X R68, P5, PT, R39, R69, RZ, P5, !PT ;  /* 0x0000004527447210 */ /* 0x000fe20002fbe4ff */
[----:B------:R-:W-:Y:S01]  /*d19f0*/  IMAD.WIDE.U32 R56, R125, R149, R80 ;  /* 0x000000957d387225 */ /* 0x000fe200078e0050 */
[----:B------:R-:W-:-:S02]  /*d1a00*/  IADD3.X R22, PT, PT, R59, RZ, RZ, P1, P4 ;  /* 0x000000ff3b167210 */ /* 0x000fc40000fe84ff */
[----:B------:R-:W-:Y:S01]  /*d1a10*/  IADD3.X R39, P1, PT, R66, R51, RZ, P2, !PT ;  /* 0x0000003342277210 */ /* 0x000fe2000173e4ff */
[----:B------:R-:W-:Y:S01]  /*d1a20*/  IMAD.IADD R59, R19, 0x1, R91 ;  /* 0x00000001133b7824 */ /* 0x000fe200078e025b */
[----:B------:R-:W-:Y:S01]  /*d1a30*/  IADD3 RZ, P4, PT, R38, R90, RZ ;  /* 0x0000005a26ff7210 */ /* 0x000fe20007f9e0ff */
[----:B------:R-:W-:Y:S01]  /*d1a40*/  IMAD.IADD R155, R57, 0x1, R155 ;  /* 0x00000001399b7824 */ /* 0x000fe200078e029b */
[----:B------:R-:W-:Y:S01]  /*d1a50*/  IADD3.X R56, P2, PT, R67, R56, RZ, P5, !PT ;  /* 0x0000003843387210 */ /* 0x000fe20002f5e4ff */
[----:B------:R-:W-:Y:S01]  /*d1a60*/  IMAD.WIDE.U32 R148, R21, 0x30000000, RZ ;  /* 0x3000000015947825 */ /* 0x000fe200078e00ff */
[----:B------:R-:W-:Y:S02]  /*d1a70*/  IADD3.X R83, P1, PT, RZ, RZ, RZ, P1, !PT ;  /* 0x000000ffff537210 */ /* 0x000fe40000f3e4ff */
[----:B------:R-:W-:Y:S01]  /*d1a80*/  IADD3.X RZ, P4, PT, R39, R59, RZ, P4, !PT ;  /* 0x0000003b27ff7210 */ /* 0x000fe2000279e4ff */
[----:B------:R-:W-:Y:S01]  /*d1a90*/  IMAD.IADD R59, R147, 0x1, R105 ;  /* 0x00000001933b7824 */ /* 0x000fe200078e0269 */
[----:B------:R-:W-:Y:S01]  /*d1aa0*/  IADD3.X R57, P2, PT, R68, R155, RZ, P2, !PT ;  /* 0x0000009b44397210 */ /* 0x000fe2000175e4ff */
[----:B------:R-:W-:Y:S01]  /*d1ab0*/  IMAD.X R95, RZ, RZ, RZ, P1 ;  /* 0x000000ffff5f7224 */ /* 0x000fe200008e06ff */
[----:B------:R-:W-:Y:S01]  /*d1ac0*/  IADD3 RZ, P1, PT, R56, R104, RZ ;  /* 0x0000006838ff7210 */ /* 0x000fe20007f3e0ff */
[----:B------:R-:W-:Y:S01]  /*d1ad0*/  IMAD.WIDE.U32 R66, R21, -0x45f6b800, RZ ;  /* 0xba09480015427825 */ /* 0x000fe200078e00ff */
[----:B------:R-:W-:-:S02]  /*d1ae0*/  IADD3.X R51, P2, PT, RZ, RZ, RZ, P2, !PT ;  /* 0x000000ffff337210 */ /* 0x000fc4000175e4ff */
[----:B------:R-:W-:Y:S01]  /*d1af0*/  IADD3.X RZ, P1, PT, R57, R59, RZ, P1, !PT ;  /* 0x0000003b39ff7210 */ /* 0x000fe20000f3e4ff */
[----:B------:R-:W-:Y:S01]  /*d1b00*/  IMAD.WIDE.U32 R104, P5, R20, 0x170b5d44, R148 ;  /* 0x170b5d4414687825 */ /* 0x000fe200078a0094 */
[----:B------:R-:W-:-:S03]  /*d1b10*/  IADD3.X R74, P4, PT, R83, R52, RZ, P4, !PT ;  /* 0x00000034534a7210 */ /* 0x000fc6000279e4ff */
[----:B------:R-:W-:Y:S01]  /*d1b20*/  IMAD.X R81, RZ, RZ, RZ, P5 ;  /* 0x000000ffff517224 */ /* 0x000fe200028e06ff */
[----:B------:R-:W-:Y:S01]  /*d1b30*/  IADD3.X R96, P4, PT, R95, R53, RZ, P4, !PT ;  /* 0x000000355f607210 */ /* 0x000fe2000279e4ff */
[----:B------:R-:W-:Y:S02]  /*d1b40*/  IMAD.X R109, RZ, RZ, RZ, P2 ;  /* 0x000000ffff6d7224 */ /* 0x000fe400010e06ff */
[----:B------:R-:W-:Y:S01]  /*d1b50*/  IMAD.WIDE.U32 R90, P5, R20, 0x1ef3622f, R66 ;  /* 0x1ef3622f145a7825 */ /* 0x000fe200078a0042 */
[----:B------:R-:W-:-:S03]  /*d1b60*/  IADD3.X R67, P1, PT, R51, R110, RZ, P1, !PT ;  /* 0x0000006e33437210 */ /* 0x000fc60000f3e4ff */
[----:B------:R-:W-:Y:S01]  /*d1b70*/  IMAD.WIDE.U32 R68, R20, 0x30000000, RZ ;  /* 0x3000000014447825 */ /* 0x000fe200078e00ff */
[----:B------:R-:W-:-:S03]  /*d1b80*/  IADD3.X R51, P1, PT, R109, R111, RZ, P1, !PT ;  /* 0x0000006f6d337210 */ /* 0x000fc60000f3e4ff */
[----:B------:R-:W-:Y:S01]  /*d1b90*/  IMAD.WIDE.U32 R58, R20, -0x45f6b800, RZ ;  /* 0xba094800143a7825 */ /* 0x000fe200078e00ff */
[----:B------:R-:W-:Y:S02]  /*d1ba0*/  IADD3 RZ, P2, PT, R104, R69, RZ ;  /* 0x0000004568ff7210 */ /* 0x000fe40007f5e0ff */
[----:B------:R-:W-:Y:S01]  /*d1bb0*/  IADD3.X R52, P1, PT, R67, R82, RZ, P1, !PT ;  /* 0x0000005243347210 */ /* 0x000fe20000f3e4ff */
[----:B------:R-:W-:Y:S01]  /*d1bc0*/  IMAD.MOV.U32 R80, RZ, RZ, R105 ;  /* 0x000000ffff507224 */ /* 0x000fe200078e0069 */
[----:B------:R-:W-:Y:S01]  /*d1bd0*/  MOV R104, R91 ;  /* 0x0000005b00687202 */ /* 0x000fe20000000f00 */
[----:B------:R-:W-:Y:S01]  /*d1be0*/  IMAD.X R105, RZ, RZ, RZ, P5 ;  /* 0x000000ffff697224 */ /* 0x000fe200028e06ff */
[----:B------:R-:W-:Y:S01]  /*d1bf0*/  IADD3 RZ, P5, PT, R90, R59, RZ ;  /* 0x0000003b5aff7210 */ /* 0x000fe20007fbe0ff */
[----:B------:R-:W-:Y:S01]  /*d1c00*/  IMAD.WIDE.U32 R82, R21, 0xf5138f, RZ ;  /* 0x00f5138f15527825 */ /* 0x000fe200078e00ff */
[----:B------:R-:W-:-:S03]  /*d1c10*/  IADD3.X R67, P0, PT, RZ, RZ, RZ, P0, !PT ;  /* 0x000000ffff437210 */ /* 0x000fc6000071e4ff */
[----:B------:R-:W-:-:S04]  /*d1c20*/  IMAD.WIDE.U32.X R104, R21, 0x1ef3622f, R104, P5 ;  /* 0x1ef3622f15687825 */ /* 0x000fc800028e0468 */
[----:B------:R-:W-:-:S04]  /*d1c30*/  IMAD.WIDE.U32 R110, P5, R20, 0x1a22d9f3, R82 ;  /* 0x1a22d9f3146e7825 */ /* 0x000fc800078a0052 */
[----:B------:R-:W-:-:S04]  /*d1c40*/  IMAD.WIDE.U32 R90, R20, 0xf5138f, RZ ;  /* 0x00f5138f145a7825 */ /* 0x000fc800078e00ff */
[----:B------:R-:W-:Y:S01]  /*d1c50*/  IMAD.X R173, RZ, RZ, RZ, P5 ;  /* 0x000000ffffad7224 */ /* 0x000fe200028e06ff */
[----:B------:R-:W-:Y:S01]  /*d1c60*/  IADD3 RZ, P5, PT, R110, R91, RZ ;  /* 0x0000005b6eff7210 */ /* 0x000fe20007fbe0ff */
        /* <DEDUP_REMOVED lines=9> */
[----:B------:R-:W-:Y:S01]  /*d1d00*/  IMAD.WIDE.U32.X R80, R21, 0x170b5d44, R80, P2 ;  /* 0x170b5d4415507825 */ /* 0x000fe200010e0450 */
[----:B------:R-:W-:-:S03]  /*d1d10*/  IADD3 RZ, P2, PT, R64, R116, RZ ;  /* 0x0000007440ff7210 */ /* 0x000fc60007f5e0ff */
[----:B------:R-:W-:Y:S02]  /*d1d20*/  IMAD.IADD R46, R47, 0x1, R117 ;  /* 0x000000012f2e7824 */ /* 0x000fe400078e0275 */
[----:B------:R-:W-:-:S04]  /*d1d30*/  IMAD.WIDE.U32.X R152, R21, -0x39c4fa40, R152, P5 ;  /* 0xc63b05c015987825 */ /* 0x000fc800028e0498 */
[----:B------:R-:W-:-:S04]  /*d1d40*/  IMAD.WIDE.U32 R110, P5, R20, 0x1ae3a46, R148 ;  /* 0x01ae3a46146e7825 */ /* 0x000fc800078a0094 */
[----:B------:R-:W-:-:S04]  /*d1d50*/  IMAD.WIDE.U32 R116, R20, 0x17c510ea, RZ ;  /* 0x17c510ea14747825 */ /* 0x000fc800078e00ff */
[----:B------:R-:W-:Y:S02]  /*d1d60*/  IMAD.IADD R95, R167, 0x1, R113 ;  /* 0x00000001a75f7824 */ /* 0x000fe400078e0271 */
[----:B------:R-:W-:Y:S01]  /*d1d70*/  IMAD.X R53, RZ, RZ, RZ, P0 ;  /* 0x000000ffff357224 */ /* 0x000fe200000e06ff */
[----:B------:R-:W-:Y:S01]  /*d1d80*/  IADD3 RZ, P0, PT, R52, R112, RZ ;  /* 0x0000007034ff7210 */ /* 0x000fe20007f1e0ff */
[----:B------:R-:W-:Y:S01]  /*d1d90*/  IMAD.X R113, RZ, RZ, RZ, P5 ;  /* 0x000000ffff717224 */ /* 0x000fe200028e06ff */
[----:B------:R-:W-:Y:S01]  /*d1da0*/  IADD3 RZ, P5, PT, R110, R117, RZ ;  /* 0x000000756eff7210 */ /* 0x000fe20007fbe0ff */
[----:B------:R-:W-:Y:S02]  /*d1db0*/  IMAD.MOV.U32 R112, RZ, RZ, R111 ;  /* 0x000000ffff707224 */ /* 0x000fe400078e006f */
[----:B------:R-:W-:Y:S02]  /*d1dc0*/  IMAD.IADD R65, R65, 0x1, R129 ;  /* 0x0000000141417824 */ /* 0x000fe400078e0281 */
[----:B------:R-:W-:Y:S01]  /*d1dd0*/  IMAD.WIDE.U32.X R112, R21, 0x1ae3a46, R112, P5 ;  /* 0x01ae3a4615707825 */ /* 0x000fe200028e0470 */
[----:B------:R-:W-:-:S02]  /*d1de0*/  IADD3 RZ, P5, PT, R44, R68, RZ ;  /* 0x000000442cff7210 */ /* 0x000fc40007fbe0ff */
[----:B------:R-:W-:Y:S01]  /*d1df0*/  IADD3.X RZ, P2, PT, R65, R46, RZ, P2, !PT ;  /* 0x0000002e41ff7210 */ /* 0x000fe2000175e4ff */
[----:B------:R-:W-:Y:S02]  /*d1e00*/  IMAD.IADD R21, R109, 0x1, R69 ;  /* 0x000000016d157824 */ /* 0x000fe400078e0245 */
[----:B------:R-:W-:-:S03]  /*d1e10*/  IMAD.WIDE.U32 R64, R139, R76, R64 ;  /* 0x0000004c8b407225 */ /* 0x000fc600078e0040 */
[----:B------:R-:W-:Y:S01]  /*d1e20*/  IADD3.X RZ, P5, PT, R45, R21, RZ, P5, !PT ;  /* 0x000000152dff7210 */ /* 0x000fe20002fbe4ff */
[----:B------:R-:W-:Y:S01]  /*d1e30*/  IMAD.WIDE.U32 R44, R20, 0x30000000, R44 ;  /* 0x30000000142c7825 */ /* 0x000fe200078e002c */
[----:B------:R-:W-:Y:S02]  /*d1e40*/  IADD3.X R64, P3, PT, R169, R64, RZ, P3, !PT ;  /* 0x00000040a9407210 */ /* 0x000fe40001f7e4ff */
[----:B------:R-:W-:Y:S01]  /*d1e50*/  IADD3.X R67, P5, PT, R67, R80, RZ, P5, !PT ;  /* 0x0000005043437210 */ /* 0x000fe20002fbe4ff */
[----:B------:R-:W-:Y:S01]  /*d1e60*/  IMAD.WIDE.U32 R38, R108, 0xf5138f, R38 ;  /* 0x00f5138f6c267825 */ /* 0x000fe200078e0026 */
[----:B------:R-:W-:Y:S02]  /*d1e70*/  IADD3 R109, PT, PT, R45, R109, RZ ;  /* 0x0000006d2d6d7210 */ /* 0x000fe40007ffe0ff */
[----:B------:R-:W-:Y:S01]  /*d1e80*/  IADD3.X R80, P5, PT, R53, R81, RZ, P5, !PT ;  /* 0x0000005135507210 */ /* 0x000fe20002fbe4ff */
[----:B------:R-:W-:Y:S01]  /*d1e90*/  IMAD R69, R20, 0x1ef3622f, R66 ;  /* 0x1ef3622f14457824 */ /* 0x000fe200078e0242 */
[----:B------:R-:W-:Y:S01]  /*d1ea0*/  IADD3.X R53, P1, PT, R51, R22, RZ, P1, !PT ;  /* 0x0000001633357210 */ /* 0x000fe20000f3e4ff */
[----:B------:R-:W-:Y:S01]  /*d1eb0*/  IMAD.IADD R39, R39, 0x1, R19 ;  /* 0x0000000127277824 */ /* 0x000fe200078e0213 */
[----:B------:R-:W-:Y:S01]  /*d1ec0*/  IADD3.X R45, P2, PT, RZ, R118, RZ, P2, !PT ;  /* 0x00000076ff2d7210 */ /* 0x000fe2000175e4ff */
[----:B------:R-:W-:Y:S01]  /*d1ed0*/  IMAD.IADD R66, R65, 0x1, R47 ;  /* 0x0000000141427824 */ /* 0x000fe200078e022f */
[----:B------:R-:W-:Y:S01]  /*d1ee0*/  IADD3.X RZ, P0, PT, R53, R95, RZ, P0, !PT ;  /* 0x0000005f35ff7210 */ /* 0x000fe2000071e4ff */
[----:B------:R-:W-:Y:S01]  /*d1ef0*/  IMAD R83, R108, -0x39c4fa40, R18 ;  /* 0xc63b05c06c537824 */ /* 0x000fe200078e0212 */
[----:B------:R-:W-:Y:S01]  /*d1f00*/  IADD3.X R51, P1, PT, RZ, RZ, RZ, P1, !PT ;  /* 0x000000ffff337210 */ /* 0x000fe20000f3e4ff */
[----:B------:R-:W-:Y:S01]  /*d1f10*/  IMAD.WIDE.U32 R36, R123, R137, R36 ;  /* 0x000000897b247225 */ /* 0x000fe200078e0024 */
[----:B------:R-:W-:-:S02]  /*d1f20*/  IADD3.X R38, P5, PT, R67, R38, RZ, P5, !PT ;  /* 0x0000002643267210 */ /* 0x000fc40002fbe4ff */
[----:B------:R-:W-:Y:S01]  /*d1f30*/  IADD3.X R22, P0, PT, R51, R114, RZ, P0, !PT ;  /* 0x0000007233167210 */ /* 0x000fe2000071e4ff */
[C---:B------:R-:W-:Y:S01]  /*d1f40*/  IMAD.WIDE.U32 R18, R44.reuse, -0x1, RZ ;  /* 0xffffffff2c127825 */ /* 0x040fe200078e00ff */
[----:B------:R-:W-:Y:S02]  /*d1f50*/  IADD3.X R118, P2, PT, RZ, R119, RZ, P2, !PT ;  /* 0x00000077ff767210 */ /* 0x000fe4000175e4ff */
[----:B------:R-:W-:Y:S01]  /*d1f60*/  IADD3.X R114, PT, PT, R115, RZ, RZ, P0, P1 ;  /* 0x000000ff73727210 */ /* 0x000fe200007e24ff */
[----:B------:R-:W-:Y:S01]  /*d1f70*/  IMAD R51, R44, -0x7af74001, -R109 ;  /* 0x8508bfff2c337824 */ /* 0x000fe200078e0a6d */
[----:B------:R-:W-:Y:S01]  /*d1f80*/  IADD3.X R39, P1, PT, R80, R39, RZ, P5, !PT ;  /* 0x0000002750277210 */ /* 0x000fe20002f3e4ff */
[----:B------:R-:W-:Y:S01]  /*d1f90*/  IMAD.IADD R131, R37, 0x1, R131 ;  /* 0x0000000125837824 */ /* 0x000fe200078e0283 */
[----:B------:R-:W-:Y:S01]  /*d1fa0*/  IADD3.X R65, P3, PT, R163, R66, RZ, P3, !PT ;  /* 0x00000042a3417210 */ /* 0x000fe20001f7e4ff */
[----:B------:R-:W-:Y:S01]  /*d1fb0*/  IMAD.IADD R19, R19, 0x1, R51 ;  /* 0x0000000113137824 */ /* 0x000fe200078e0233 */
[----:B------:R-:W-:Y:S01]  /*d1fc0*/  IADD3.X R36, P2, PT, R45, R36, RZ, P2, !PT ;  /* 0x000000242d247210 */ /* 0x000fe2000175e4ff */
[----:B------:R-:W-:Y:S01]  /*d1fd0*/  IMAD.IADD R95, R69, 0x1, R59 ;  /* 0x00000001455f7824 */ /* 0x000fe200078e023b */
[----:B------:R-:W-:Y:S01]  /*d1fe0*/  IADD3 RZ, P0, PT, R38, R58, RZ ;  /* 0x0000003a26ff7210 */ /* 0x000fe20007f1e0ff */
[----:B------:R-:W-:Y:S01]  /*d1ff0*/  IMAD.WIDE.U32 R46, R18, 0x1, RZ ;  /* 0x00000001122e7825 */ /* 0x000fe200078e00ff */
[----:B------:R-:W-:-:S02]  /*d2000*/  IADD3.X R115, P1, PT, RZ, RZ, RZ, P1, !PT ;  /* 0x000000ffff737210 */ /* 0x000fc40000f3e4ff */
[----:B------:R-:W-:Y:S01]  /*d2010*/  IADD3.X R67, P3, PT, RZ, RZ, RZ, P3, !PT ;  /* 0x000000ffff437210 */ /* 0x000fe20001f7e4ff */
[----:B------:R-:W-:Y:S01]  /*d2020*/  IMAD.WIDE.U32 R58, R19, 0x1, RZ ;  /* 0x00000001133a7825 */ /* 0x000fe200078e00ff */
[----:B------:R-:W-:Y:S02]  /*d2030*/  IADD3.X R37, P2, PT, R118, R131, RZ, P2, !PT ;  /* 0x0000008376257210 */ /* 0x000fe4000175e4ff */
[----:B------:R-:W-:Y:S01]  /*d2040*/  IADD3.X RZ, P0, PT, R39, R95, RZ, P0, !PT ;  /* 0x0000005f27ff7210 */ /* 0x000fe2000071e4ff */
[----:B------:R-:W-:Y:S01]  /*d2050*/  IMAD.X R119, RZ, RZ, RZ, P1 ;  /* 0x000000ffff777224 */ /* 0x000fe200008e06ff */
[----:B------:R-:W-:Y:S01]  /*d2060*/  IADD3.X R111, P2, PT, RZ, RZ, RZ, P2, !PT ;  /* 0x000000ffff6f7210 */ /* 0x000fe2000175e4ff */
[----:B------:R-:W-:Y:S01]  /*d2070*/  IMAD.IADD R85, R161, 0x1, R85 ;  /* 0x00000001a1557824 */ /* 0x000fe200078e0255 */
[----:B------:R-:W-:Y:S01]  /*d2080*/  IADD3 RZ, P1, PT, R44, R46, RZ ;  /* 0x0000002e2cff7210 */ /* 0x000fe20007f3e0ff */
[----:B------:R-:W-:Y:S01]  /*d2090*/  IMAD.X R51, RZ, RZ, RZ, P3 ;  /* 0x000000ffff337224 */ /* 0x000fe200018e06ff */
[----:B------:R-:W-:Y:S01]  /*d20a0*/  IADD3 RZ, P3, PT, R64, R84, RZ ;  /* 0x0000005440ff7210 */ /* 0x000fe20007f7e0ff */
[----:B------:R-:W-:Y:S01]  /*d20b0*/  IMAD.WIDE.U32 R44, P5, R18, -0x7af74000, R58 ;  /* 0x8508c000122c7825 */ /* 0x000fe200078a003a */
[----:B------:R-:W-:-:S02]  /*d20c0*/  IADD3.X R68, P0, PT, R115, R104, RZ, P0, !PT ;  /* 0x0000006873447210 */ /* 0x000fc4000071e4ff */
[----:B------:R-:W-:Y:S01]  /*d20d0*/  IADD3.X RZ, P3, PT, R65, R85, RZ, P3, !PT ;  /* 0x0000005541ff7210 */ /* 0x000fe20001f7e4ff */
[----:B------:R-:W-:Y:S01]  /*d20e0*/  IMAD.X R95, RZ, RZ, RZ, P2 ;  /* 0x000000ffff5f7224 */ /* 0x000fe200010e06ff */
[----:B------:R-:W-:Y:S01]  /*d20f0*/  IADD3 RZ, P2, PT, R36, R48, RZ ;  /* 0x0000003024ff7210 */ /* 0x000fe20007f5e0ff */
[----:B------:R-:W-:Y:S01]  /*d2100*/  IMAD.IADD R85, R101, 0x1, R49 ;  /* 0x0000000165557824 */ /* 0x000fe200078e0231 */
[----:B------:R-:W-:Y:S01]  /*d2110*/  IADD3.X R80, P0, PT, R119, R105, RZ, P0, !PT ;  /* 0x0000006977507210 */ /* 0x000fe2000071e4ff */
[----:B------:R-:W-:Y:S01]  /*d2120*/  IMAD.X R59, RZ, RZ, RZ, P5 ;  /* 0x000000ffff3b7224 */ /* 0x000fe200028e06ff */
[----:B------:R-:W-:Y:S01]  /*d2130*/  IADD3 RZ, P5, PT, R47, R44, RZ ;  /* 0x0000002c2fff7210 */ /* 0x000fe20007fbe0ff */
[----:B------:R-:W-:Y:S01]  /*d2140*/  IMAD R46, R18, -0x7af74000, R58 ;  /* 0x8508c000122e7824 */ /* 0x000fe200078e023a */
[----:B------:R-:W-:Y:S01]  /*d2150*/  IADD3.X RZ, P2, PT, R37, R85, RZ, P2, !PT ;  /* 0x0000005525ff7210 */ /* 0x000fe2000175e4ff */
[----:B------:R-:W-:-:S03]  /*d2160*/  IMAD.WIDE.U32 R48, R19, 0x30000000, RZ ;  /* 0x3000000013307825 */ /* 0x000fc600078e00ff */
[----:B------:R-:W-:Y:S01]  /*d2170*/  IADD3.X R111, P2, PT, R111, R54, RZ, P2, !PT ;  /* 0x000000366f6f7210 */ /* 0x000fe2000175e4ff */
[----:B------:R-:W-:Y:S02]  /*d2180*/  IMAD.MOV.U32 R58, RZ, RZ, R45 ;  /* 0x000000ffff3a7224 */ /* 0x000fe400078e002d */
[----:B------:R-:W-:Y:S02]  /*d2190*/  IMAD R81, R20, 0x1a22d9f3, R82 ;  /* 0x1a22d9f314517824 */ /* 0x000fe400078e0252 */
[----:B------:R-:W-:Y:S02]  /*d21a0*/  IMAD R115, R18, 0x170b5d44, R48 ;  /* 0x170b5d4412737824 */ /* 0x000fe400078e0230 */
[----:B------:R-:W-:-:S04]  /*d21b0*/  IMAD.WIDE.U32.X R58, R19, -0x7af74000, R58, P5 ;  /* 0x8508c000133a7825 */ /* 0x000fc800028e043a */
[----:B------:R-:W-:-:S04]  /*d21c0*/  IMAD.WIDE.U32 R64, R126, 0x17c510ea, R64 ;  /* 0x17c510ea7e407825 */ /* 0x000fc800078e0040 */
[----:B------:R-:W-:Y:S01]  /*d21d0*/  IMAD.IADD R82, R47, 0x1, R46 ;  /* 0x000000012f527824 */ /* 0x000fe200078e022e */
[----:B------:R-:W-:Y:S01]  /*d21e0*/  IADD3.X R66, P4, PT, R74, R64, RZ, P4, !PT ;  /* 0x000000404a427210 */ /* 0x000fe2000279e4ff */
[C---:B------:R-:W-:Y:S01]  /*d21f0*/  IMAD.WIDE.U32 R48, P5, R18.reuse, 0x170b5d44, R48 ;  /* 0x170b5d4412307825 */ /* 0x040fe200078a0030 */
[----:B------:R-:W-:Y:S02]  /*d2200*/  IADD3.X R74, P3, PT, R67, R60, RZ, P3, !PT ;  /* 0x0000003c434a7210 */ /* 0x000fe40001f7e4ff */
[----:B------:R-:W-:Y:S01]  /*d2210*/  IADD3.X RZ, P1, PT, R109, R82, RZ, P1, !PT ;  /* 0x000000526dff7210 */ /* 0x000fe20000f3e4ff */
[----:B------:R-:W-:Y:S01]  /*d2220*/  IMAD.WIDE.U32 R46, R18, 0x30000000, RZ ;  /* 0x30000000122e7825 */ /* 0x000fe200078e00ff */
[----:B------:R-:W-:Y:S02]  /*d2230*/  MOV R44, R49 ;  /* 0x00000031002c7202 */ /* 0x000fe40000000f00 */
[----:B------:R-:W-:Y:S01]  /*d2240*/  IADD3.X R51, P3, PT, R51, R61, RZ, P3, !PT ;  /* 0x0000003d33337210 */ /* 0x000fe20001f7e4ff */
[----:B------:R-:W-:Y:S01]  /*d2250*/  IMAD.X R45, RZ, RZ, RZ, P5 ;  /* 0x000000ffff2d7224 */ /* 0x000fe200028e06ff */
[----:B------:R-:W-:Y:S01]  /*d2260*/  IADD3 RZ, P5, PT, R48, R47, RZ ;  /* 0x0000002f30ff7210 */ /* 0x000fe20007fbe0ff */
[----:B------:R-:W-:Y:S01]  /*d2270*/  IMAD.IADD R161, R65, 0x1, R161 ;  /* 0x0000000141a17824 */ /* 0x000fe200078e02a1 */
[----:B------:R-:W-:Y:S01]  /*d2280*/  IADD3.X R82, P2, PT, R95, R55, RZ, P2, !PT ;  /* 0x000000375f527210 */ /* 0x000fe2000175e4ff */
[----:B------:R-:W-:-:S03]  /*d2290*/  IMAD.WIDE.U32 R64, R19, -0x45f6b800, RZ ;  /* 0xba09480013407825 */ /* 0x000fc600078e00ff */
[----:B------:R-:W-:Y:S01]  /*d22a0*/  IADD3.X R67, P4, PT, R96, R161, RZ, P4, !PT ;  /* 0x000000a160437210 */ /* 0x000fe2000279e4ff */
[----:B------:R-:W-:-:S03]  /*d22b0*/  IMAD.WIDE.U32 R48, R19, 0xf5138f, RZ ;  /* 0x00f5138f13307825 */ /* 0x000fc600078e00ff */
[----:B------:R-:W-:Y:S01]  /*d22c0*/  IADD3.X R129, P4, PT, RZ, RZ, RZ, P4, !PT ;  /* 0x000000ffff817210 */ /* 0x000fe2000279e4ff */
[----:B------:R-:W-:Y:S02]  /*d22d0*/  IMAD R127, R18, 0x1ef3622f, R64 ;  /* 0x1ef3622f127f7824 */ /* 0x000fe400078e0240 */
[----:B------:R-:W-:-:S04]  /*d22e0*/  IMAD.WIDE.U32.X R44, R19, 0x170b5d44, R44, P5 ;  /* 0x170b5d44132c7825 */ /* 0x000fc800028e042c */
[----:B------:R-:W-:-:S04]  /*d22f0*/  IMAD.WIDE.U32 R64, P5, R18, 0x1ef3622f, R64 ;  /* 0x1ef3622f12407825 */ /* 0x000fc800078a0040 */
[C-C-:B------:R-:W-:Y:S02]  /*d2300*/  IMAD R109, R18.reuse, 0x1a22d9f3, R48.reuse ;  /* 0x1a22d9f3126d7824 */ /* 0x140fe400078e0230 */
[----:B------:R-:W-:Y:S02]  /*d2310*/  IMAD.X R61, RZ, RZ, RZ, P5 ;  /* 0x000000ffff3d7224 */ /* 0x000fe400028e06ff */
[----:B------:R-:W-:-:S04]  /*d2320*/  IMAD.WIDE.U32 R48, P5, R18, 0x1a22d9f3, R48 ;  /* 0x1a22d9f312307825 */ /* 0x000fc800078a0030 */
[----:B------:R-:W-:-:S04]  /*d2330*/  IMAD.WIDE.U32 R118, R18, 0xf5138f, RZ ;  /* 0x00f5138f12767825 */ /* 0x000fc800078e00ff */
[----:B------:R-:W-:Y:S01]  /*d2340*/  IMAD.X R85, RZ, RZ, RZ, P5 ;  /* 0x000000ffff557224 */ /* 0x000fe200028e06ff */
[----:B------:R-:W-:Y:S01]  /*d2350*/  IADD3 RZ, P5, PT, R48, R119, RZ ;  /* 0x0000007730ff7210 */ /* 0x000fe20007fbe0ff */
[----:B------:R-:W-:Y:S02]  /*d2360*/  IMAD.MOV.U32 R84, RZ, RZ, R49 ;  /* 0x000000ffff547224 */ /* 0x000fe400078e0031 */
[----:B------:R-:W-:-:S04]  /*d2370*/  IMAD.WIDE.U32 R104, R18, -0x45f6b800, RZ ;  /* 0xba09480012687825 */ /* 0x000fc800078e00ff */
[----:B------:R-:W-:-:S04]  /*d2380*/  IMAD.WIDE.U32 R48, R19, 0x6ca1493b, RZ ;  /* 0x6ca1493b13307825 */ /* 0x000fc800078e00ff */
[----:B------:R-:W-:Y:S01]  /*d2390*/  IMAD.X R131, RZ, RZ, RZ, P4 ;  /* 0x000000ffff837224 */ /* 0x000fe200020e06ff */
[----:B------:R-:W-:Y:S01]  /*d23a0*/  IADD3 RZ, P4, PT, R64, R105, RZ ;  /* 0x0000006940ff7210 */ /* 0x000fe20007f9e0ff */
[----:B------:R-:W-:Y:S02]  /*d23b0*/  IMAD.MOV.U32 R60, RZ, RZ, R65 ;  /* 0x000000ffff3c7224 */ /* 0x000fe400078e0041 */
[----:B------:R-:W-:-:S04]  /*d23c0*/  IMAD.WIDE.U32.X R84, R19, 0x1a22d9f3, R84, P5 ;  /* 0x1a22d9f313547825 */ /* 0x000fc800028e0454 */
        /* <DEDUP_REMOVED lines=9> */
[----:B------:R-:W-:Y:S02]  /*d2460*/  IMAD R21, R108, 0x1ae3a46, R94 ;  /* 0x01ae3a466c157824 */ /* 0x000fe400078e025e */
[----:B------:R-:W-:-:S04]  /*d2470*/  IMAD.WIDE.U32.X R94, R19, -0x39c4fa40, R48, P5 ;  /* 0xc63b05c0135e7825 */ /* 0x000fc800028e0430 */
[----:B------:R-:W-:Y:S02]  /*d2480*/  IMAD.IADD R93, R83, 0x1, R93 ;  /* 0x00000001535d7824 */ /* 0x000fe400078e025d */
[----:B------:R-:W-:Y:S01]  /*d2490*/  IMAD.WIDE.U32.X R60, R19, 0x1ef3622f, R60, P4 ;  /* 0x1ef3622f133c7825 */ /* 0x000fe200020e043c */
[----:B------:R-:W-:-:S03]  /*d24a0*/  IADD3 RZ, P4, PT, R66, R92, RZ ;  /* 0x0000005c42ff7210 */ /* 0x000fc60007f9e0ff */
[----:B------:R-:W-:Y:S01]  /*d24b0*/  IMAD.WIDE.U32 R48, P5, R18, 0x1ae3a46, R36 ;  /* 0x01ae3a4612307825 */ /* 0x000fe200078a0024 */
[----:B------:R-:W-:-:S03]  /*d24c0*/  IADD3.X RZ, P4, PT, R67, R93, RZ, P4, !PT ;  /* 0x0000005d43ff7210 */ /* 0x000fc6000279e4ff */
[----:B------:R-:W-:Y:S01]  /*d24d0*/  IMAD.WIDE.U32 R64, R18, 0x17c510ea, RZ ;  /* 0x17c510ea12407825 */ /* 0x000fe200078e00ff */
[----:B------:R-:W-:-:S03]  /*d24e0*/  IADD3.X R129, P4, PT, R129, R102, RZ, P4, !PT ;  /* 0x0000006681817210 */ /* 0x000fc6000279e4ff */
[----:B------:R-:W-:Y:S01]  /*d24f0*/  IMAD.IADD R92, R133, 0x1, R101 ;  /* 0x00000001855c7824 */ /* 0x000fe200078e0265 */
[----:B------:R-:W-:Y:S01]  /*d2500*/  IADD3.X R102, P4, PT, R131, R103, RZ, P4, !PT ;  /* 0x0000006783667210 */ /* 0x000fe2000279e4ff */
[----:B------:R-:W-:-:S03]  /*d2510*/  IMAD.WIDE.U32 R40, R136, R137, R40 ;  /* 0x0000008988287225 */ /* 0x000fc600078e0028 */
[----:B------:R-:W-:Y:S01]  /*d2520*/  IADD3.X R51, P3, PT, R51, R92, RZ, P3, !PT ;  /* 0x0000005c33337210 */ /* 0x000fe20001f7e4ff */
[----:B------:R-:W-:Y:S01]  /*d2530*/  IMAD.X R37, RZ, RZ, RZ, P5 ;  /* 0x000000ffff257224 */ /* 0x000fe200028e06ff */
[----:B------:R-:W-:Y:S01]  /*d2540*/  IADD3 RZ, P5, PT, R48, R65, RZ ;  /* 0x0000004130ff7210 */ /* 0x000fe20007fbe0ff */
[----:B------:R-:W-:Y:S01]  /*d2550*/  IMAD R101, R18, 0x1ae3a46, R36 ;  /* 0x01ae3a4612657824 */ /* 0x000fe200078e0224 */
[----:B------:R-:W-:Y:S01]  /*d2560*/  IADD3.X R40, P2, PT, R111, R40, RZ, P2, !PT ;  /* 0x000000286f287210 */ /* 0x000fe2000175e4ff */
[----:B------:R-:W-:Y:S01]  /*d2570*/  IMAD.MOV.U32 R36, RZ, RZ, R49 ;  /* 0x000000ffff247224 */ /* 0x000fe200078e0031 */
[----:B------:R-:W-:Y:S01]  /*d2580*/  IADD3.X R49, P1, PT, RZ, R58, RZ, P1, !PT ;  /* 0x0000003aff317210 */ /* 0x000fe20000f3e4ff */
[----:B------:R-:W-:-:S03]  /*d2590*/  IMAD.WIDE.U32 R66, R108, 0x6ca1493b, R66 ;  /* 0x6ca1493b6c427825 */ /* 0x000fc600078e0042 */
[----:B------:R-:W-:Y:S01]  /*d25a0*/  IADD3.X R58, P1, PT, RZ, R59, RZ, P1, !PT ;  /* 0x0000003bff3a7210 */ /* 0x000fe20000f3e4ff */
[----:B------:R-:W-:Y:S01]  /*d25b0*/  IMAD.IADD R151, R41, 0x1, R151 ;  /* 0x0000000129977824 */ /* 0x000fe200078e0297 */
[----:B------:R-:W-:Y:S01]  /*d25c0*/  IADD3.X R66, P0, PT, R68, R66, RZ, P0, !PT ;  /* 0x0000004244427210 */ /* 0x000fe2000071e4ff */
[----:B------:R-:W-:Y:S01]  /*d25d0*/  IMAD.WIDE.U32.X R36, R19, 0x1ae3a46, R36, P5 ;  /* 0x01ae3a4613247825 */ /* 0x000fe200028e0424 */
[----:B------:R-:W-:Y:S02]  /*d25e0*/  IADD3.X R19, P3, PT, RZ, RZ, RZ, P3, !PT ;  /* 0x000000ffff137210 */ /* 0x000fe40001f7e4ff */
[----:B------:R-:W-:Y:S01]  /*d25f0*/  IADD3.X R41, P2, PT, R82, R151, RZ, P2, !PT ;  /* 0x0000009752297210 */ /* 0x000fe2000175e4ff */
[----:B------:R-:W-:Y:S02]  /*d2600*/  IMAD.IADD R83, R67, 0x1, R83 ;  /* 0x0000000143537824 */ /* 0x000fe400078e0253 */
[----:B------:R-:W-:-:S03]  /*d2610*/  IMAD.WIDE.U32 R38, R20, -0x45f6b800, R38 ;  /* 0xba09480014267825 */ /* 0x000fc600078e0026 */
[----:B------:R-:W-:Y:S01]  /*d2620*/  IADD3.X R67, P0, PT, R80, R83, RZ, P0, !PT ;  /* 0x0000005350437210 */ /* 0x000fe2000071e4ff */
[----:B------:R-:W-:Y:S01]  /*d2630*/  IMAD.X R48, RZ, RZ, RZ, P3 ;  /* 0x000000ffff307224 */ /* 0x000fe200018e06ff */
[----:B------:R-:W-:Y:S01]  /*d2640*/  IADD3.X R83, P5, PT, RZ, RZ, RZ, P2, !PT ;  /* 0x000000ffff537210 */ /* 0x000fe200017be4ff */
[----:B------:R-:W-:Y:S01]  /*d2650*/  IMAD.IADD R69, R39, 0x1, R69 ;  /* 0x0000000127457824 */ /* 0x000fe200078e0245 */
[----:B------:R-:W-:Y:S01]  /*d2660*/  IADD3 RZ, P3, PT, R40, R14, RZ ;  /* 0x0000000e28ff7210 */ /* 0x000fe20007f7e0ff */
[----:B------:R-:W-:Y:S01]  /*d2670*/  IMAD.IADD R103, R81, 0x1, R91 ;  /* 0x0000000151677824 */ /* 0x000fe200078e025b */
[----:B------:R-:W-:Y:S01]  /*d2680*/  IADD3.X R38, P2, PT, R49, R38, RZ, P1, !PT ;  /* 0x0000002631267210 */ /* 0x000fe20000f5e4ff */
[----:B------:R-:W-:Y:S01]  /*d2690*/  IMAD.X R91, RZ, RZ, RZ, P5 ;  /* 0x000000ffff5b7224 */ /* 0x000fe200028e06ff */
[----:B------:R-:W-:Y:S01]  /*d26a0*/  IADD3.X R59, P0, PT, RZ, RZ, RZ, P0, !PT ;  /* 0x000000ffff3b7210 */ /* 0x000fe2000071e4ff */
[----:B------:R-:W-:Y:S01]  /*d26b0*/  IMAD.IADD R111, R115, 0x1, R47 ;  /* 0x00000001736f7824 */ /* 0x000fe200078e022f */
[----:B------:R-:W-:Y:S01]  /*d26c0*/  IADD3.X R39, P2, PT, R58, R69, RZ, P2, !PT ;  /* 0x000000453a277210 */ /* 0x000fe2000175e4ff */
[----:B------:R-:W-:Y:S01]  /*d26d0*/  IMAD.IADD R93, R21, 0x1, R43 ;  /* 0x00000001155d7824 */ /* 0x000fe200078e022b */
[----:B------:R-:W-:Y:S01]  /*d26e0*/  IADD3.X RZ, P3, PT, R41, R15, RZ, P3, !PT ;  /* 0x0000000f29ff7210 */ /* 0x000fe20001f7e4ff */
[----:B------:R-:W-:Y:S01]  /*d26f0*/  IMAD.X R69, RZ, RZ, RZ, P0 ;  /* 0x000000ffff457224 */ /* 0x000fe200000e06ff */
[----:B------:R-:W-:Y:S01]  /*d2700*/  IADD3.X R47, P2, PT, RZ, RZ, RZ, P2, !PT ;  /* 0x000000ffff2f7210 */ /* 0x000fe2000175e4ff */
[----:B------:R-:W-:Y:S01]  /*d2710*/  IMAD.WIDE.U32 R56, R72, R137, R56 ;  /* 0x0000008948387225 */ /* 0x000fe200078e0038 */
[----:B------:R-:W-:-:S02]  /*d2720*/  IADD3.X R43, P3, PT, R83, R88, RZ, P3, !PT ;  /* 0x00000058532b7210 */ /* 0x000fc40001f7e4ff */
[----:B------:R-:W-:Y:S01]  /*d2730*/  IADD3 RZ, P0, PT, R38, R46, RZ ;  /* 0x0000002e26ff7210 */ /* 0x000fe20007f1e0ff */
[----:B------:R-:W-:Y:S01]  /*d2740*/  IMAD.X R49, RZ, RZ, RZ, P2 ;  /* 0x000000ffff317224 */ /* 0x000fe200010e06ff */
[----:B------:R-:W-:Y:S01]  /*d2750*/  IADD3.X R14, P4, PT, R129, R74, RZ, P4, !PT ;  /* 0x0000004a810e7210 */ /* 0x000fe2000279e4ff */
[----:B------:R-:W-:Y:S01]  /*d2760*/  IMAD.IADD R147, R57, 0x1, R147 ;  /* 0x0000000139937824 */ /* 0x000fe200078e0293 */
[----:B------:R-:W-:Y:S01]  /*d2770*/  IADD3.X R88, P3, PT, R91, R89, RZ, P3, !PT ;  /* 0x000000595b587210 */ /* 0x000fe20001f7e4ff */
[----:B------:R-:W-:Y:S01]  /*d2780*/  IMAD.WIDE.U32 R52, R125, R137, R52 ;  /* 0x000000897d347225 */ /* 0x000fe200078e0034 */
[----:B------:R-:W-:Y:S02]  /*d2790*/  IADD3.X RZ, P0, PT, R39, R111, RZ, P0, !PT ;  /* 0x0000006f27ff7210 */ /* 0x000fe4000071e4ff */
[----:B------:R-:W-:Y:S01]  /*d27a0*/  IADD3 RZ, P2, PT, R14, R42, RZ ;  /* 0x0000002a0eff7210 */ /* 0x000fe20007f5e0ff */
[----:B------:R-:W-:Y:S01]  /*d27b0*/  IMAD.WIDE.U32 R38, R18, 0x30000000, R38 ;  /* 0x3000000012267825 */ /* 0x000fe200078e0026 */
[----:B------:R-:W-:-:S02]  /*d27c0*/  IADD3.X R15, P4, PT, R102, R51, RZ, P4, !PT ;  /* 0x00000033660f7210 */ /* 0x000fc4000279e4ff */
[----:B------:R-:W-:Y:S01]  /*d27d0*/  IADD3 RZ, P1, PT, R66, R90, RZ ;  /* 0x0000005a42ff7210 */ /* 0x000fe20007f3e0ff */
[----:B------:R-:W-:Y:S01]  /*d27e0*/  IMAD.IADD R115, R39, 0x1, R115 ;  /* 0x0000000127737824 */ /* 0x000fe200078e0273 */
[----:B------:R-:W-:Y:S01]  /*d27f0*/  IADD3.X R56, P3, PT, R43, R56, RZ, P3, !PT ;  /* 0x000000382b387210 */ /* 0x000fe20001f7e4ff */
[----:B------:R-:W-:Y:S01]  /*d2800*/  IMAD R171, R20, -0x39c4fa40, R170 ;  /* 0xc63b05c014ab7824 */ /* 0x000fe200078e02aa */
[----:B------:R-:W-:Y:S01]  /*d2810*/  IADD3.X R43, P0, PT, R47, R44, RZ, P0, !PT ;  /* 0x0000002c2f2b7210 */ /* 0x000fe2000071e4ff */
[----:B------:R-:W-:Y:S01]  /*d2820*/  IMAD.WIDE.U32 R40, R123, R76, R40 ;  /* 0x0000004c7b287225 */ /* 0x000fe200078e0028 */
[----:B------:R-:W-:Y:S02]  /*d2830*/  IADD3.X RZ, P2, PT, R15, R93, RZ, P2, !PT ;  /* 0x0000005d0fff7210 */ /* 0x000fe4000175e4ff */
[----:B------:R-:W-:Y:S01]  /*d2840*/  IADD3.X RZ, P1, PT, R67, R103, RZ, P1, !PT ;  /* 0x0000006743ff7210 */ /* 0x000fe20000f3e4ff */
[----:B------:R-:W-:Y:S01]  /*d2850*/  IMAD.WIDE.U32 R14, R108, 0x17c510ea, R14 ;  /* 0x17c510ea6c0e7825 */ /* 0x000fe200078e000e */
[----:B------:R-:W-:-:S02]  /*d2860*/  IADD3.X R47, P4, PT, RZ, RZ, RZ, P4, !PT ;  /* 0x000000ffff2f7210 */ /* 0x000fc4000279e4ff */
        /* <DEDUP_REMOVED lines=8> */
[----:B------:R-:W-:Y:S01]  /*d28f0*/  IMAD.X R45, RZ, RZ, RZ, P4 ;  /* 0x000000ffff2d7224 */ /* 0x000fe200020e06ff */
[----:B------:R-:W-:Y:S01]  /*d2900*/  IADD3 RZ, P4, PT, R56, R86, RZ ;  /* 0x0000005638ff7210 */ /* 0x000fe20007f9e0ff */
[----:B------:R-:W-:Y:S01]  /*d2910*/  IMAD.IADD R21, R67, 0x1, R81 ;  /* 0x0000000143157824 */ /* 0x000fe200078e0251 */
[----:B------:R-:W-:Y:S01]  /*d2920*/  IADD3.X R47, P5, PT, RZ, RZ, RZ, P5, !PT ;  /* 0x000000ffff2f7210 */ /* 0x000fe20002fbe4ff */
[----:B------:R-:W-:Y:S01]  /*d2930*/  IMAD.WIDE.U32 R42, R38, -0x1, RZ ;  /* 0xffffffff262a7825 */ /* 0x000fe200078e00ff */
[----:B------:R-:W-:-:S02]  /*d2940*/  IADD3.X R172, P1, PT, R69, R173, RZ, P1, !PT ;  /* 0x000000ad45ac7210 */ /* 0x000fc40000f3e4ff */
[----:B------:R-:W-:Y:S01]  /*d2950*/  IADD3.X RZ, P4, PT, R57, R59, RZ, P4, !PT ;  /* 0x0000003b39ff7210 */ /* 0x000fe2000279e4ff */
[----:B------:R-:W-:Y:S01]  /*d2960*/  IMAD.X R49, RZ, RZ, RZ, P5 ;  /* 0x000000ffff317224 */ /* 0x000fe200028e06ff */
[----:B------:R-:W-:Y:S01]  /*d2970*/  IADD3.X R67, P3, PT, R44, R21, RZ, P3, !PT ;  /* 0x000000152c437210 */ /* 0x000fe20001f7e4ff */
[----:B------:R-:W-:Y:S01]  /*d2980*/  IMAD R21, R38, -0x7af74001, -R115 ;  /* 0x8508bfff26157824 */ /* 0x000fe200078e0a73 */
[----:B------:R-:W-:Y:S01]  /*d2990*/  IADD3.X R14, P1, PT, R51, R14, RZ, P1, !PT ;  /* 0x0000000e330e7210 */ /* 0x000fe20000f3e4ff */
[----:B------:R-:W-:Y:S01]  /*d29a0*/  IMAD.IADD R87, R127, 0x1, R105 ;  /* 0x000000017f577824 */ /* 0x000fe200078e0269 */
[----:B------:R-:W-:Y:S01]  /*d29b0*/  IADD3.X R107, P2, PT, R45, R107, RZ, P2, !PT ;  /* 0x0000006b2d6b7210 */ /* 0x000fe2000175e4ff */
[----:B------:R-:W-:Y:S01]  /*d29c0*/  IMAD.WIDE.U32 R44, R42, 0x1, RZ ;  /* 0x000000012a2c7825 */ /* 0x000fe200078e00ff */
[----:B------:R-:W-:Y:S02]  /*d29d0*/  IADD3.X R39, P4, PT, R47, R16, RZ, P4, !PT ;  /* 0x000000102f277210 */ /* 0x000fe4000279e4ff */
[----:B------:R-:W-:Y:S01]  /*d29e0*/  IADD3.X R51, P3, PT, RZ, RZ, RZ, P3, !PT ;  /* 0x000000ffff337210 */ /* 0x000fe20001f7e4ff */
[----:B------:R-:W-:Y:S01]  /*d29f0*/  IMAD.IADD R21, R43, 0x1, R21 ;  /* 0x000000012b157824 */ /* 0x000fe200078e0215 */
[----:B------:R-:W-:Y:S01]  /*d2a00*/  IADD3.X R17, P4, PT, R49, R17, RZ, P4, !PT ;  /* 0x0000001131117210 */ /* 0x000fe2000279e4ff */
[----:B------:R-:W-:Y:S01]  /*d2a10*/  IMAD.IADD R141, R41, 0x1, R141 ;  /* 0x00000001298d7824 */ /* 0x000fe200078e028d */
        /* <DEDUP_REMOVED lines=8> */
[----:B------:R-:W-:Y:S01]  /*d2aa0*/  IMAD.IADD R129, R165, 0x1, R63 ;  /* 0x00000001a5817824 */ /* 0x000fe200078e023f */
[----:B------:R-:W-:Y:S01]  /*d2ab0*/  IADD3.X R49, P2, PT, R46, R19, RZ, P2, !PT ;  /* 0x000000132e317210 */ /* 0x000fe2000175e4ff */
[----:B------:R-:W-:Y:S01]  /*d2ac0*/  IMAD.X R81, RZ, RZ, RZ, P1 ;  /* 0x000000ffff517224 */ /* 0x000fe200008e06ff */
[----:B------:R-:W-:Y:S01]  /*d2ad0*/  IADD3.X R19, P4, PT, RZ, RZ, RZ, P4, !PT ;  /* 0x000000ffff137210 */ /* 0x000fe2000279e4ff */
[----:B------:R-:W-:Y:S01]  /*d2ae0*/  IMAD.WIDE.U32 R46, P5, R42, -0x7af74000, R38 ;  /* 0x8508c0002a2e7825 */ /* 0x000fe200078a0026 */
[----:B------:R-:W-:Y:S02]  /*d2af0*/  IADD3 R83, PT, PT, R171, R155, RZ ;  /* 0x0000009bab537210 */ /* 0x000fe40007ffe0ff */
[----:B------:R-:W-:Y:S01]  /*d2b00*/  IADD3 RZ, P0, PT, R14, R154, RZ ;  /* 0x0000009a0eff7210 */ /* 0x000fe20007f1e0ff */
[----:B------:R-:W-:Y:S01]  /*d2b10*/  IMAD.X R43, RZ, RZ, RZ, P4 ;  /* 0x000000ffff2b7224 */ /* 0x000fe200020e06ff */
[----:B------:R-:W-:Y:S01]  /*d2b20*/  IADD3.X R44, P2, PT, R107, R48, RZ, P2, !PT ;  /* 0x000000306b2c7210 */ /* 0x000fe2000175e4ff */
[----:B------:R-:W-:Y:S01]  /*d2b30*/  IMAD.X R39, RZ, RZ, RZ, P5 ;  /* 0x000000ffff277224 */ /* 0x000fe200028e06ff */
[----:B------:R-:W-:Y:S01]  /*d2b40*/  IADD3 RZ, P1, PT, R66, R104, RZ ;  /* 0x0000006842ff7210 */ /* 0x000fe20007f3e0ff */
[----:B------:R-:W-:Y:S01]  /*d2b50*/  IMAD.WIDE.U32 R88, R42, 0x6ca1493b, RZ ;  /* 0x6ca1493b2a587825 */ /* 0x000fe200078e00ff */
[----:B------:R-:W-:-:S02]  /*d2b60*/  IADD3.X RZ, P0, PT, R15, R83, RZ, P0, !PT ;  /* 0x000000530fff7210 */ /* 0x000fc4000071e4ff */
[----:B------:R-:W-:Y:S01]  /*d2b70*/  IADD3.X R41, P4, PT, R49, R40, RZ, P2, !PT ;  /* 0x0000002831297210 */ /* 0x000fe2000179e4ff */
[C---:B------:R-:W-:Y:S01]  /*d2b80*/  IMAD R83, R42.reuse, -0x7af74000, R38 ;  /* 0x8508c0002a537824 */ /* 0x040fe200078e0226 */
[----:B------:R-:W-:Y:S01]  /*d2b90*/  IADD3.X RZ, P1, PT, R67, R87, RZ, P1, !PT ;  /* 0x0000005743ff7210 */ /* 0x000fe20000f3e4ff */
[----:B------:R-:W-:Y:S01]  /*d2ba0*/  IMAD.WIDE.U32 R48, R21, 0x30000000, RZ ;  /* 0x3000000015307825 */ /* 0x000fe200078e00ff */
[----:B------:R-:W-:Y:S02]  /*d2bb0*/  IADD3 RZ, P5, PT, R45, R46, RZ ;  /* 0x0000002e2dff7210 */ /* 0x000fe40007fbe0ff */
[----:B------:R-:W-:Y:S01]  /*d2bc0*/  IADD3.X R53, P1, PT, R51, R60, RZ, P1, !PT ;  /* 0x0000003c33357210 */ /* 0x000fe20000f3e4ff */
[----:B------:R-:W-:Y:S01]  /*d2bd0*/  IMAD.MOV.U32 R38, RZ, RZ, R47 ;  /* 0x000000ffff267224 */ /* 0x000fe200078e002f */
[----:B------:R-:W-:Y:S01]  /*d2be0*/  IADD3.X R40, P0, PT, R69, R152, RZ, P0, !PT ;  /* 0x0000009845287210 */ /* 0x000fe2000071e4ff */
[----:B------:R-:W-:Y:S01]  /*d2bf0*/  IMAD R51, R42, 0x170b5d44, R48 ;  /* 0x170b5d442a337824 */ /* 0x000fe200078e0230 */
[----:B------:R-:W-:Y:S01]  /*d2c00*/  IADD3.X R74, P1, PT, R59, R61, RZ, P1, !PT ;  /* 0x0000003d3b4a7210 */ /* 0x000fe20000f3e4ff */
[----:B------:R-:W-:Y:S01]  /*d2c10*/  IMAD.WIDE.U32.X R38, R21, -0x7af74000, R38, P5 ;  /* 0x8508c00015267825 */ /* 0x000fe200028e0426 */
[----:B------:R-:W-:-:S02]  /*d2c20*/  IADD3.X R61, P4, PT, R44, R141, RZ, P4, !PT ;  /* 0x0000008d2c3d7210 */ /* 0x000fc4000279e4ff */
[----:B------:R-:W-:Y:S01]  /*d2c30*/  IADD3.X R152, P0, PT, R81, R153, RZ, P0, !PT ;  /* 0x0000009951987210 */ /* 0x000fe2000071e4ff */
[----:B------:R-:W-:-:S03]  /*d2c40*/  IMAD.WIDE.U32 R48, P5, R42, 0x170b5d44, R48 ;  /* 0x170b5d442a307825 */ /* 0x000fc600078a0030 */
[----:B------:R-:W-:Y:S01]  /*d2c50*/  IADD3.X R40, P0, PT, R40, R41, RZ, P0, !PT ;  /* 0x0000002928287210 */ /* 0x000fe2000071e4ff */
[----:B------:R-:W-:Y:S01]  /*d2c60*/  IMAD.WIDE.U32 R46, R42, 0x30000000, RZ ;  /* 0x300000002a2e7825 */ /* 0x000fe200078e00ff */
[----:B------:R-:W-:Y:S02]  /*d2c70*/  MOV R44, R49 ;  /* 0x00000031002c7202 */ /* 0x000fe40000000f00 */
[----:B------:R-:W-:Y:S01]  /*d2c80*/  IADD3.X R41, P0, PT, R152, R61, RZ, P0, !PT ;  /* 0x0000003d98297210 */ /* 0x000fe2000071e4ff */
[----:B------:R-:W-:Y:S02]  /*d2c90*/  IMAD.IADD R86, R45, 0x1, R83 ;  /* 0x000000012d567824 */ /* 0x000fe400078e0253 */
[----:B------:R-:W-:Y:S01]  /*d2ca0*/  IMAD.X R45, RZ, RZ, RZ, P5 ;  /* 0x000000ffff2d7224 */ /* 0x000fe200028e06ff */
[----:B------:R-:W-:Y:S01]  /*d2cb0*/  IADD3 RZ, P5, PT, R48, R47, RZ ;  /* 0x0000002f30ff7210 */ /* 0x000fe20007fbe0ff */
[----:B------:R-:W-:Y:S01]  /*d2cc0*/  IMAD.WIDE.U32 R58, R21, -0x45f6b800, RZ ;  /* 0xba094800153a7825 */ /* 0x000fe200078e00ff */
[----:B------:R-:W-:-:S02]  /*d2cd0*/  IADD3.X R111, P0, PT, RZ, RZ, RZ, P0, !PT ;  /* 0x000000ffff6f7210 */ /* 0x000fc4000071e4ff */
[----:B------:R-:W-:Y:S01]  /*d2ce0*/  IADD3.X RZ, P3, PT, R115, R86, RZ, P3, !PT ;  /* 0x0000005673ff7210 */ /* 0x000fe20001f7e4ff */
[----:B------:R-:W-:-:S04]  /*d2cf0*/  IMAD.WIDE.U32 R80, R21, 0xf5138f, RZ ;  /* 0x00f5138f15507825 */ /* 0x000fc800078e00ff */
[----:B------:R-:W-:Y:S02]  /*d2d00*/  IMAD R91, R42, 0x1ef3622f, R58 ;  /* 0x1ef3622f2a5b7824 */ /* 0x000fe400078e023a */
[----:B------:R-:W-:-:S04]  /*d2d10*/  IMAD.WIDE.U32.X R44, R21, 0x170b5d44, R44, P5 ;  /* 0x170b5d44152c7825 */ /* 0x000fc800028e042c */
[----:B------:R-:W-:-:S04]  /*d2d20*/  IMAD.WIDE.U32 R58, P5, R42, 0x1ef3622f, R58 ;  /* 0x1ef3622f2a3a7825 */ /* 0x000fc800078a003a */
[----:B------:R-:W-:-:S04]  /*d2d30*/  IMAD.WIDE.U32 R60, R20, 0x6ca1493b, R14 ;  /* 0x6ca1493b143c7825 */ /* 0x000fc800078e000e */
        /* <DEDUP_REMOVED lines=10> */
[----:B------:R-:W-:Y:S02]  /*d2de0*/  IMAD.MOV.U32 R68, RZ, RZ, R59 ;  /* 0x000000ffff447224 */ /* 0x000fe400078e003b */
        /* <DEDUP_REMOVED lines=8> */
[----:B------:R-:W-:Y:S01]  /*d2e70*/  IMAD.WIDE.U32.X R52, R21, 0x1a22d9f3, R52, P0 ;  /* 0x1a22d9f315347825 */ /* 0x000fe200000e0434 */
[----:B------:R-:W-:-:S03]  /*d2e80*/  IADD3 RZ, P0, PT, R16, R62, RZ ;  /* 0x0000003e10ff7210 */ /* 0x000fc60007f1e0ff */
[C---:B------:R-:W-:Y:S01]  /*d2e90*/  IMAD R103, R42.reuse, -0x39c4fa40, R82 ;  /* 0xc63b05c02a677824 */ /* 0x040fe200078e0252 */
[----:B------:R-:W-:Y:S01]  /*d2ea0*/  IADD3.X RZ, P0, PT, R17, R129, RZ, P0, !PT ;  /* 0x0000008111ff7210 */ /* 0x000fe2000071e4ff */
[----:B------:R-:W-:Y:S02]  /*d2eb0*/  IMAD.X R87, RZ, RZ, RZ, P5 ;  /* 0x000000ffff577224 */ /* 0x000fe400028e06ff */
[----:B------:R-:W-:-:S04]  /*d2ec0*/  IMAD.WIDE.U32 R62, P5, R42, 0x1ae3a46, R80 ;  /* 0x01ae3a462a3e7825 */ /* 0x000fc800078a0050 */
[----:B------:R-:W-:-:S04]  /*d2ed0*/  IMAD.WIDE.U32 R82, R42, 0x17c510ea, RZ ;  /* 0x17c510ea2a527825 */ /* 0x000fc800078e00ff */
[----:B------:R-:W-:Y:S01]  /*d2ee0*/  IMAD.X R81, RZ, RZ, RZ, P5 ;  /* 0x000000ffff517224 */ /* 0x000fe200028e06ff */
[----:B------:R-:W-:Y:S01]  /*d2ef0*/  IADD3 RZ, P5, PT, R62, R83, RZ ;  /* 0x000000533eff7210 */ /* 0x000fe20007fbe0ff */
[----:B------:R-:W-:Y:S01]  /*d2f00*/  IMAD.X R115, RZ, RZ, RZ, P1 ;  /* 0x000000ffff737224 */ /* 0x000fe200008e06ff */
[----:B------:R-:W-:Y:S01]  /*d2f10*/  IADD3 RZ, P1, PT, R68, R89, RZ ;  /* 0x0000005944ff7210 */ /* 0x000fe20007f3e0ff */
[----:B------:R-:W-:Y:S01]  /*d2f20*/  IMAD R105, R42, 0x1ae3a46, R80 ;  /* 0x01ae3a462a697824 */ /* 0x000fe200078e0250 */
[----:B------:R-:W-:Y:S01]  /*d2f30*/  IADD3.X R62, P2, PT, RZ, RZ, RZ, P2, !PT ;  /* 0x000000ffff3e7210 */ /* 0x000fe2000175e4ff */
[----:B------:R-:W-:Y:S01]  /*d2f40*/  IMAD.MOV.U32 R86, RZ, RZ, R69 ;  /* 0x000000ffff567224 */ /* 0x000fe200078e0045 */
[----:B------:R-:W-:Y:S01]  /*d2f50*/  IADD3.X R69, P0, PT, R19, R142, RZ, P0, !PT ;  /* 0x0000008e13457210 */ /* 0x000fe2000071e4ff */
[----:B------:R-:W-:Y:S01]  /*d2f60*/  IMAD.MOV.U32 R80, RZ, RZ, R63 ;  /* 0x000000ffff507224 */ /* 0x000fe200078e003f */
[----:B------:R-:W-:Y:S01]  /*d2f70*/  IADD3.X R19, P3, PT, RZ, R38, RZ, P3, !PT ;  /* 0x00000026ff137210 */ /* 0x000fe20001f7e4ff */
[----:B------:R-:W-:Y:S01]  /*d2f80*/  IMAD R149, R20, 0x1ae3a46, R148 ;  /* 0x01ae3a4614957824 */ /* 0x000fe200078e0294 */
[----:B------:R-:W-:Y:S01]  /*d2f90*/  IADD3.X R43, P0, PT, R43, R143, RZ, P0, !PT ;  /* 0x0000008f2b2b7210 */ /* 0x000fe2000071e4ff */
[----:B------:R-:W-:Y:S01]  /*d2fa0*/  IMAD.WIDE.U32.X R86, R21, -0x39c4fa40, R86, P1 ;  /* 0xc63b05c015567825 */ /* 0x000fe200008e0456 */
[----:B------:R-:W-:-:S02]  /*d2fb0*/  IADD3 RZ, P1, PT, R40, R116, RZ ;  /* 0x0000007428ff7210 */ /* 0x000fc40007f3e0ff */
[----:B------:R-:W-:Y:S01]  /*d2fc0*/  IADD3.X R39, P3, PT, RZ, R39, RZ, P3, !PT ;  /* 0x00000027ff277210 */ /* 0x000fe20001f7e4ff */
[----:B------:R-:W-:Y:S01]  /*d2fd0*/  IMAD.WIDE.U32.X R80, R21, 0x1ae3a46, R80, P5 ;  /* 0x01ae3a4615507825 */ /* 0x000fe200028e0450 */
[----:B------:R-:W-:Y:S02]  /*d2fe0*/  IADD3 R21, PT, PT, R109, R119, RZ ;  /* 0x000000776d157210 */ /* 0x000fe40007ffe0ff */
[----:B------:R-:W-:Y:S01]  /*d2ff0*/  IADD3 RZ, P5, PT, R60, R118, RZ ;  /* 0x000000763cff7210 */ /* 0x000fe20007fbe0ff */
[----:B------:R-:W-:Y:S01]  /*d3000*/  IMAD.IADD R63, R149, 0x1, R117 ;  /* 0x00000001953f7824 */ /* 0x000fe200078e0275 */
[----:B------:R-:W-:Y:S01]  /*d3010*/  IADD3.X R38, P0, PT, R69, R22, RZ, P0, !PT ;  /* 0x0000001645267210 */ /* 0x000fe2000071e4ff */
[----:B------:R-:W-:Y:S01]  /*d3020*/  IMAD.WIDE.U32 R66, R18, -0x45f6b800, R66 ;  /* 0xba09480012427825 */ /* 0x000fe200078e0042 */
[----:B------:R-:W-:Y:S02]  /*d3030*/  IADD3.X RZ, P5, PT, R61, R21, RZ, P5, !PT ;  /* 0x000000153dff7210 */ /* 0x000fe40002fbe4ff */
[----:B------:R-:W-:Y:S01]  /*d3040*/  IADD3.X RZ, P1, PT, R41, R63, RZ, P1, !PT ;  /* 0x0000003f29ff7210 */ /* 0x000fe20000f3e4ff */
[----:B------:R-:W-:Y:S01]  /*d3050*/  IMAD.WIDE.U32 R20, R20, 0x17c510ea, R40 ;  /* 0x17c510ea14147825 */ /* 0x000fe200078e0028 */
[----:B------:R-:W-:-:S02]  /*d3060*/  IADD3.X R41, P5, PT, R123, R84, RZ, P5, !PT ;  /* 0x000000547b297210 */ /* 0x000fc40002fbe4ff */
        /* <DEDUP_REMOVED lines=9> */
[----:B------:R-:W-:Y:S01]  /*d3100*/  IMAD.WIDE.U32 R56, R136, R76, R56 ;  /* 0x0000004c88387225 */ /* 0x000fe200078e0038 */
[----:B------:R-:W-:-:S02]  /*d3110*/  IADD3.X R20, P5, PT, R41, R20, RZ, P5, !PT ;  /* 0x0000001429147210 */ /* 0x000fc40002fbe4ff */
[----:B------:R-:W-:Y:S01]  /*d3120*/  IADD3.X R40, PT, PT, RZ, RZ, RZ, P4, P2 ;  /* 0x000000ffff287210 */ /* 0x000fe200027e44ff */
[----:B------:R-:W-:Y:S01]  /*d3130*/  IMAD.WIDE.U32 R60, R18, 0xf5138f, R60 ;  /* 0x00f5138f123c7825 */ /* 0x000fe200078e003c */
[----:B------:R-:W-:Y:S02]  /*d3140*/  IADD3.X R19, P4, PT, RZ, RZ, RZ, P3, !PT ;  /* 0x000000ffff137210 */ /* 0x000fe40001f9e4ff */
[----:B------:R-:W-:Y:S01]  /*d3150*/  IADD3.X R107, P1, PT, R107, R113, RZ, P1, !PT ;  /* 0x000000716b6b7210 */ /* 0x000fe20000f3e4ff */
[----:B------:R-:W-:Y:S01]  /*d3160*/  IMAD.WIDE.U32 R16, R72, R76, R16 ;  /* 0x0000004c48107225 */ /* 0x000fe200078e0010 */
[----:B------:R-:W-:Y:S02]  /*d3170*/  IADD3.X R21, P5, PT, R84, R149, RZ, P5, !PT ;  /* 0x0000009554157210 */ /* 0x000fe40002fbe4ff */
[----:B------:R-:W-:Y:S01]  /*d3180*/  IADD3 RZ, P2, PT, R66, R46, RZ ;  /* 0x0000002e42ff7210 */ /* 0x000fe20007f5e0ff */
[----:B------:R-:W-:Y:S01]  /*d3190*/  IMAD.X R39, RZ, RZ, RZ, P4 ;  /* 0x000000ffff277224 */ /* 0x000fe200020e06ff */
[----:B------:R-:W-:Y:S01]  /*d31a0*/  IADD3.X R63, P3, PT, R63, R22, RZ, P1, !PT ;  /* 0x000000163f3f7210 */ /* 0x000fe20000f7e4ff */
[----:B------:R-:W-:Y:S01]  /*d31b0*/  IMAD.IADD R22, R57, 0x1, R157 ;  /* 0x0000000139167824 */ /* 0x000fe200078e029d */
[----:B------:R-:W-:Y:S01]  /*d31c0*/  IADD3.X R41, P4, PT, RZ, RZ, RZ, P5, !PT ;  /* 0x000000ffff297210 */ /* 0x000fe20002f9e4ff */
[----:B------:R-:W-:Y:S01]  /*d31d0*/  IMAD.IADD R165, R17, 0x1, R165 ;  /* 0x0000000111a57824 */ /* 0x000fe200078e02a5 */
[----:B------:R-:W-:Y:S01]  /*d31e0*/  IADD3 RZ, P1, PT, R20, R54, RZ ;  /* 0x0000003614ff7210 */ /* 0x000fe20007f3e0ff */
[----:B------:R-:W-:Y:S01]  /*d31f0*/  IMAD R135, R135, R76, R50 ;  /* 0x0000004c87877224 */ /* 0x000fe200078e0232 */
[----:B------:R-:W-:Y:S01]  /*d3200*/  IADD3.X RZ, P2, PT, R67, R47, RZ, P2, !PT ;  /* 0x0000002f43ff7210 */ /* 0x000fe2000175e4ff */
[----:B------:R-:W-:Y:S01]  /*d3210*/  IMAD.X R47, RZ, RZ, RZ, P4 ;  /* 0x000000ffff2f7224 */ /* 0x000fe200020e06ff */
[----:B------:R-:W-:Y:S01]  /*d3220*/  IADD3.X R55, P3, PT, R107, R40, RZ, P3, !PT ;  /* 0x000000286b377210 */ /* 0x000fe20001f7e4ff */
[----:B------:R-:W-:Y:S01]  /*d3230*/  IMAD.WIDE.U32 R66, R42, 0x30000000, R66 ;  /* 0x300000002a427825 */ /* 0x000fe200078e0042 */
[----:B------:R-:W-:-:S02]  /*d3240*/  IADD3.X RZ, P1, PT, R21, R69, RZ, P1, !PT ;  /* 0x0000004515ff7210 */ /* 0x000fc40000f3e4ff */
[----:B------:R-:W-:Y:S02]  /*d3250*/  IADD3.X R19, P4, PT, R19, R44, RZ, P2, !PT ;  /* 0x0000002c13137210 */ /* 0x000fe4000179e4ff */
[----:B------:R-:W-:Y:S01]  /*d3260*/  IADD3.X R57, P5, PT, R63, R56, RZ, P3, !PT ;  /* 0x000000383f397210 */ /* 0x000fe20001fbe4ff */
[----:B------:R-:W-:Y:S01]  /*d3270*/  IMAD.IADD R63, R91, 0x1, R15 ;  /* 0x000000015b3f7824 */ /* 0x000fe200078e020f */
[----:B------:R-:W-:Y:S01]  /*d3280*/  IADD3.X R46, P2, PT, R41, R94, RZ, P1, !PT ;  /* 0x0000005e292e7210 */ /* 0x000fe20000f5e4ff */
[----:B------:R-:W-:Y:S01]  /*d3290*/  IMAD.WIDE.U32 R40, R66, -0x1, RZ ;  /* 0xffffffff42287825 */ /* 0x000fe200078e00ff */
[----:B------:R-:W-:Y:S02]  /*d32a0*/  IADD3.X R45, P4, PT, R39, R45, RZ, P4, !PT ;  /* 0x0000002d272d7210 */ /* 0x000fe4000279e4ff */
[----:B------:R-:W-:Y:S01]  /*d32b0*/  IADD3.X R55, P5, PT, R55, R22, RZ, P5, !PT ;  /* 0x0000001637377210 */ /* 0x000fe20002fbe4ff */
[----:B------:R-:W-:Y:S01]  /*d32c0*/  IMAD.IADD R22, R61, 0x1, R109 ;  /* 0x000000013d167824 */ /* 0x000fe200078e026d */
[----:B------:R-:W-:Y:S01]  /*d32d0*/  IADD3.X R94, P2, PT, R47, R95, RZ, P2, !PT ;  /* 0x0000005f2f5e7210 */ /* 0x000fe2000175e4ff */
[----:B------:R-:W-:Y:S01]  /*d32e0*/  IMAD.IADD R61, R67, 0x1, R51 ;  /* 0x00000001433d7824 */ /* 0x000fe200078e0233 */
[----:B------:R-:W-:-:S02]  /*d32f0*/  IADD3.X R44, P4, PT, R19, R60, RZ, P4, !PT ;  /* 0x0000003c132c7210 */ /* 0x000fc4000279e4ff */
[----:B------:R-:W-:Y:S02]  /*d3300*/  IADD3.X R19, P3, PT, RZ, RZ, RZ, P3, !PT ;  /* 0x000000ffff137210 */ /* 0x000fe40001f7e4ff */
[----:B------:R-:W-:Y:S01]  /*d3310*/  IADD3.X R46, P2, PT, R46, R57, RZ, P2, !PT ;  /* 0x000000392e2e7210 */ /* 0x000fe2000175e4ff */
[----:B------:R-:W-:Y:S01]  /*d3320*/  IMAD R57, R66, -0x7af74001, -R61 ;  /* 0x8508bfff42397824 */ /* 0x000fe200078e0a3d */
[----:B------:R-:W-:Y:S02]  /*d3330*/  IADD3.X R51, P5, PT, RZ, R19, RZ, P5, !PT ;  /* 0x00000013ff337210 */ /* 0x000fe40002fbe4ff */
[----:B------:R-:W-:Y:S01]  /*d3340*/  IADD3.X R45, P4, PT, R45, R22, RZ, P4, !PT ;  /* 0x000000162d2d7210 */ /* 0x000fe2000279e4ff */
[----:B------:R-:W-:Y:S01]  /*d3350*/  IMAD.IADD R22, R41, 0x1, R57 ;  /* 0x0000000129167824 */ /* 0x000fe200078e0239 */
[----:B------:R-:W-:Y:S01]  /*d3360*/  IADD3 RZ, P1, PT, R44, R14, RZ ;  /* 0x0000000e2cff7210 */ /* 0x000fe20007f3e0ff */
[----:B------:R-:W-:Y:S01]  /*d3370*/  IMAD.WIDE.U32 R14, R40, 0x1, RZ ;  /* 0x00000001280e7825 */ /* 0x000fe200078e00ff */
[----:B------:R-:W-:-:S02]  /*d3380*/  IADD3.X R39, PT, PT, RZ, RZ, RZ, P5, P3 ;  /* 0x000000ffff277210 */ /* 0x000fc40002fe64ff */
[----:B------:R-:W-:Y:S01]  /*d3390*/  IADD3.X R19, P5, PT, RZ, RZ, RZ, P4, !PT ;  /* 0x000000ffff137210 */ /* 0x000fe200027be4ff */
[----:B------:R-:W-:Y:S01]  /*d33a0*/  IMAD.IADD R57, R101, 0x1, R65 ;  /* 0x0000000165397824 */ /* 0x000fe200078e0241 */
[----:B------:R-:W-:Y:S01]  /*d33b0*/  IADD3.X R47, P4, PT, R94, R55, RZ, P2, !PT ;  /* 0x000000375e2f7210 */ /* 0x000fe2000179e4ff */
[----:B------:R-:W-:Y:S01]  /*d33c0*/  IMAD.WIDE.U32 R54, R22, 0x1, RZ ;  /* 0x0000000116367825 */ /* 0x000fe200078e00ff */
[----:B------:R-:W-:Y:S02]  /*d33d0*/  IADD3 RZ, P2, PT, R46, R64, RZ ;  /* 0x000000402eff7210 */ /* 0x000fe40007f5e0ff */
[----:B------:R-:W-:Y:S01]  /*d33e0*/  IADD3 RZ, P3, PT, R66, R14, RZ ;  /* 0x0000000e42ff7210 */ /* 0x000fe20007f7e0ff */
[----:B------:R-:W-:Y:S01]  /*d33f0*/  IMAD R14, R40, -0x7af74000, R54 ;  /* 0x8508c000280e7824 */ /* 0x000fe200078e0236 */
[----:B------:R-:W-:Y:S01]  /*d3400*/  IADD3.X RZ, P1, PT, R45, R63, RZ, P1, !PT ;  /* 0x0000003f2dff7210 */ /* 0x000fe20000f3e4ff */
[----:B------:R-:W-:Y:S01]  /*d3410*/  IMAD.X R41, RZ, RZ, RZ, P5 ;  /* 0x000000ffff297224 */ /* 0x000fe200028e06ff */
[----:B------:R-:W-:Y:S01]  /*d3420*/  IADD3.X RZ, P2, PT, R47, R57, RZ, P2, !PT ;  /* 0x000000392fff7210 */ /* 0x000fe2000175e4ff */
[----:B------:R-:W-:Y:S01]  /*d3430*/  IMAD.WIDE.U32 R56, R18, 0x6ca1493b, R20 ;  /* 0x6ca1493b12387825 */ /* 0x000fe200078e0014 */
[----:B------:R-:W-:-:S02]  /*d3440*/  IADD3.X R63, P4, PT, RZ, RZ, RZ, P4, !PT ;  /* 0x000000ffff3f7210 */ /* 0x000fc4000279e4ff */
[----:B------:R-:W-:Y:S01]  /*d3450*/  IADD3.X R19, P1, PT, R19, R58, RZ, P1, !PT ;  /* 0x0000003a13137210 */ /* 0x000fe20000f3e4ff */
[----:B------:R-:W-:Y:S01]  /*d3460*/  IMAD.WIDE.U32 R54, P5, R40, -0x7af74000, R54 ;  /* 0x8508c00028367825 */ /* 0x000fe200078a0036 */
[----:B------:R-:W-:Y:S02]  /*d3470*/  IADD3.X R65, PT, PT, RZ, RZ, RZ, P4, !PT ;  /* 0x000000ffff417210 */ /* 0x000fe400027fe4ff */
[----:B------:R-:W-:Y:S01]  /*d3480*/  IADD3.X R58, P4, PT, R41, R59, RZ, P1, !PT ;  /* 0x0000003b293a7210 */ /* 0x000fe20000f9e4ff */
[C---:B------:R-:W-:Y:S02]  /*d3490*/  IMAD.IADD R20, R15.reuse, 0x1, R14 ;  /* 0x000000010f147824 */ /* 0x040fe400078e020e */
[----:B------:R-:W-:Y:S01]  /*d34a0*/  IMAD.X R21, RZ, RZ, RZ, P5 ;  /* 0x000000ffff157224 */ /* 0x000fe200028e06ff */
[----:B------:R-:W-:Y:S01]  /*d34b0*/  IADD3 RZ, P5, PT, R15, R54, RZ ;  /* 0x000000360fff7210 */ /* 0x000fe20007fbe0ff */
[----:B------:R-:W-:Y:S01]  /*d34c0*/  IMAD.IADD R139, R57, 0x1, R139 ;  /* 0x00000001398b7824 */ /* 0x000fe200078e028b */
[----:B------:R-:W-:Y:S01]  /*d34d0*/  IADD3.X RZ, P3, PT, R61, R20, RZ, P3, !PT ;  /* 0x000000143dff7210 */ /* 0x000fe20001f7e4ff */
[----:B------:R-:W-:Y:S01]  /*d34e0*/  IMAD.MOV.U32 R20, RZ, RZ, R55 ;  /* 0x000000ffff147224 */ /* 0x000fe200078e0037 */
[----:B------:R-:W-:Y:S01]  /*d34f0*/  IADD3.X R14, P4, PT, R19, R56, RZ, P4, !PT ;  /* 0x00000038130e7210 */ /* 0x000fe2000279e4ff */
[----:B------:R-:W-:Y:S01]  /*d3500*/  IMAD.IADD R19, R93, 0x1, R49 ;  /* 0x000000015d137824 */ /* 0x000fe200078e0231 */
[----:B------:R-:W-:Y:S01]  /*d3510*/  IADD3.X R56, P2, PT, R63, R36, RZ, P2, !PT ;  /* 0x000000243f387210 */ /* 0x000fe2000175e4ff */
[----:B------:R-:W-:Y:S01]  /*d3520*/  IMAD.WIDE.U32.X R20, R22, -0x7af74000, R20, P5 ;  /* 0x8508c00016147825 */ /* 0x000fe200028e0414 */
[----:B------:R-:W-:-:S02]  /*d3530*/  IADD3 RZ, P1, PT, R14, R48, RZ ;  /* 0x000000300eff7210 */ /* 0x000fc40007f3e0ff */
[----:B------:R-:W-:Y:S01]  /*d3540*/  IADD3.X R15, P4, PT, R58, R139, RZ, P4, !PT ;  /* 0x0000008b3a0f7210 */ /* 0x000fe2000279e4ff */
[----:B------:R-:W-:Y:S01]  /*d3550*/  IMAD.WIDE.U32 R48, R22, 0x30000000, RZ ;  /* 0x3000000016307825 */ /* 0x000fe200078e00ff */
[----:B------:R-:W-:Y:S02]  /*d3560*/  IADD3.X R41, P3, PT, RZ, R20, RZ, P3, !PT ;  /* 0x00000014ff297210 */ /* 0x000fe40001f7e4ff */
[----:B------:R-:W-:Y:S01]  /*d3570*/  IADD3.X RZ, P1, PT, R15, R19, RZ, P1, !PT ;  /* 0x000000130fff7210 */ /* 0x000fe20000f3e4ff */
[----:B------:R-:W-:Y:S01]  /*d3580*/  IMAD.WIDE.U32 R46, R18, 0x17c510ea, R46 ;  /* 0x17c510ea122e7825 */ /* 0x000fe200078e002e */
[----:B------:R-:W-:Y:S02]  /*d3590*/  IADD3.X R57, P4, PT, RZ, RZ, RZ, P4, !PT ;  /* 0x000000ffff397210 */ /* 0x000fe4000279e4ff */
[----:B------:R-:W-:Y:S01]  /*d35a0*/  IADD3.X R21, P3, PT, RZ, R21, RZ, P3, !PT ;  /* 0x00000015ff157210 */ /* 0x000fe20001f7e4ff */
[----:B------:R-:W-:Y:S01]  /*d35b0*/  IMAD.WIDE.U32 R18, R42, -0x45f6b800, R44 ;  /* 0xba0948002a127825 */ /* 0x000fe200078e002c */
[----:B------:R-:W-:-:S02]  /*d35c0*/  IADD3.X R57, P1, PT, R57, R52, RZ, P1, !PT ;  /* 0x0000003439397210 */ /* 0x000fc40000f3e4ff */
[----:B------:R-:W-:Y:S01]  /*d35d0*/  IADD3.X R58, P2, PT, R65, R37, RZ, P2, !PT ;  /* 0x00000025413a7210 */ /* 0x000fe2000175e4ff */
[C-C-:B------:R-:W-:Y:S02]  /*d35e0*/  IMAD R20, R40.reuse, 0x170b5d44, R48.reuse ;  /* 0x170b5d4428147824 */ /* 0x140fe400078e0230 */
[----:B------:R-:W-:-:S04]  /*d35f0*/  IMAD.WIDE.U32 R54, P5, R40, 0x170b5d44, R48 ;  /* 0x170b5d4428367825 */ /* 0x000fc800078a0030 */
        /* <DEDUP_REMOVED lines=22> */
[----:B------:R-:W-:Y:S01]  /*d3760*/  IMAD R21, R40, 0x1ef3622f, R44 ;  /* 0x1ef3622f28157824 */ /* 0x000fe200078e022c */
[----:B------:R-:W-:Y:S01]  /*d3770*/  IADD3.X R49, P1, PT, RZ, RZ, RZ, P1, !PT ;  /* 0x000000ffff317210 */ /* 0x000fe20000f3e4ff */
[----:B------:R-:W-:Y:S01]  /*d3780*/  IMAD.WIDE.U32 R14, R42, 0xf5138f, R14 ;  /* 0x00f5138f2a0e7825 */ /* 0x000fe200078e000e */
[----:B------:R-:W-:Y:S02]  /*d3790*/  MOV R44, R53 ;  /* 0x00000035002c7202 */ /* 0x000fe40000000f00 */
[----:B------:R-:W-:Y:S01]  /*d37a0*/  IADD3.X R53, P2, PT, R56, R51, RZ, P2, !PT ;  /* 0x0000003338357210 */ /* 0x000fe2000175e4ff */
[----:B------:R-:W-:Y:S01]  /*d37b0*/  IMAD.WIDE.U32 R46, R40, -0x45f6b800, RZ ;  /* 0xba094800282e7825 */ /* 0x000fe200078e00ff */
[----:B------:R-:W-:-:S03]  /*d37c0*/  IADD3.X R14, P3, PT, R41, R14, RZ, P3, !PT ;  /* 0x0000000e290e7210 */ /* 0x000fc60001f7e4ff */
[----:B------:R-:W-:Y:S01]  /*d37d0*/  IMAD.IADD R55, R103, 0x1, R89 ;  /* 0x0000000167377824 */ /* 0x000fe200078e0259 */
[----:B------:R-:W-:Y:S01]  /*d37e0*/  IADD3 RZ, P4, PT, R52, R47, RZ ;  /* 0x0000002f34ff7210 */ /* 0x000fe20007f9e0ff */
[----:B------:R-:W-:Y:S01]  /*d37f0*/  IMAD.X R51, RZ, RZ, RZ, P1 ;  /* 0x000000ffff337224 */ /* 0x000fe200008e06ff */
[----:B------:R-:W-:Y:S01]  /*d3800*/  IADD3 RZ, P1, PT, R36, R88, RZ ;  /* 0x0000005824ff7210 */ /* 0x000fe20007f3e0ff */
[----:B------:R-:W-:Y:S01]  /*d3810*/  IMAD.IADD R15, R15, 0x1, R93 ;  /* 0x000000010f0f7824 */ /* 0x000fe200078e025d */
[----:B------:R-:W-:Y:S01]  /*d3820*/  IADD3.X R52, P2, PT, R58, R39, RZ, P2, !PT ;  /* 0x000000273a347210 */ /* 0x000fe2000175e4ff */
[----:B------:R-:W-:Y:S01]  /*d3830*/  IMAD.X R45, RZ, RZ, RZ, P5 ;  /* 0x000000ffff2d7224 */ /* 0x000fe200028e06ff */
[----:B------:R-:W-:Y:S01]  /*d3840*/  IADD3.X RZ, P5, PT, R37, R55, RZ, P1, !PT ;  /* 0x0000003725ff7210 */ /* 0x000fe20000fbe4ff */
[----:B------:R-:W-:Y:S01]  /*d3850*/  IMAD.IADD R39, R21, 0x1, R47 ;  /* 0x0000000115277824 */ /* 0x000fe200078e022f */
[----:B------:R-:W-:Y:S01]  /*d3860*/  IADD3 RZ, P1, PT, R14, R46, RZ ;  /* 0x0000002e0eff7210 */ /* 0x000fe20007f3e0ff */
[----:B------:R-:W-:Y:S01]  /*d3870*/  IMAD.WIDE.U32.X R46, R22, 0x1ef3622f, R44, P4 ;  /* 0x1ef3622f162e7825 */ /* 0x000fe200020e042c */
[----:B------:R-:W-:-:S02]  /*d3880*/  IADD3.X R15, P3, PT, R48, R15, RZ, P3, !PT ;  /* 0x0000000f300f7210 */ /* 0x000fc40001f7e4ff */
[----:B------:R-:W-:Y:S01]  /*d3890*/  IADD3.X R41, P5, PT, R49, R86, RZ, P5, !PT ;  /* 0x0000005631297210 */ /* 0x000fe20002fbe4ff */
[----:B------:R-:W-:Y:S01]  /*d38a0*/  IMAD.WIDE.U32 R18, R40, 0x30000000, R18 ;  /* 0x3000000028127825 */ /* 0x000fe200078e0012 */
[----:B------:R-:W-:Y:S02]  /*d38b0*/  IADD3.X RZ, P1, PT, R15, R39, RZ, P1, !PT ;  /* 0x000000270fff7210 */ /* 0x000fe40000f3e4ff */
[----:B------:R-:W-:Y:S01]  /*d38c0*/  IADD3.X R39, P3, PT, RZ, RZ, RZ, P3, !PT ;  /* 0x000000ffff277210 */ /* 0x000fe20001f7e4ff */
[----:B------:R-:W-:Y:S01]  /*d38d0*/  IMAD.MOV.U32 R60, RZ, RZ, R18 ;  /* 0x000000ffff3c7224 */ /* 0x000fe200078e0012 */
[----:B------:R-:W-:Y:S01]  /*d38e0*/  IADD3.X R44, P4, PT, R53, R16, RZ, P2, !PT ;  /* 0x00000010352c7210 */ /* 0x000fe2000179e4ff */
[----:B------:R-:W-:Y:S01]  /*d38f0*/  IMAD.WIDE.U32 R16, R22, 0xf5138f, RZ ;  /* 0x00f5138f16107825 */ /* 0x000fe200078e00ff */
[----:B------:R-:W-:Y:S02]  /*d3900*/  IADD3.X R86, P5, PT, R51, R87, RZ, P5, !PT ;  /* 0x0000005733567210 */ /* 0x000fe40002fbe4ff */
[----:B------:R-:W-:Y:S01]  /*d3910*/  IADD3.X R39, P1, PT, R39, R46, RZ, P1, !PT ;  /* 0x0000002e27277210 */ /* 0x000fe20000f3e4ff */
[----:B------:R-:W-:Y:S01]  /*d3920*/  IMAD.X R51, RZ, RZ, RZ, P3 ;  /* 0x000000ffff337224 */ /* 0x000fe200018e06ff */
[----:B------:R-:W-:Y:S01]  /*d3930*/  IADD3.X R44, P5, PT, R41, R44, RZ, P5, !PT ;  /* 0x0000002c292c7210 */ /* 0x000fe20002fbe4ff */
[--C-:B------:R-:W-:Y:S01]  /*d3940*/  IMAD R41, R40, 0x1a22d9f3, R16.reuse ;  /* 0x1a22d9f328297824 */ /* 0x100fe200078e0210 */
[----:B------:R-:W-:Y:S01]  /*d3950*/  IADD3.X R45, P4, PT, R52, R165, RZ, P4, !PT ;  /* 0x000000a5342d7210 */ /* 0x000fe2000279e4ff */
[----:B------:R-:W-:Y:S01]  /*d3960*/  IMAD.WIDE.U32 R48, P3, R40, 0x1a22d9f3, R16 ;  /* 0x1a22d9f328307825 */ /* 0x000fe20007860010 */
[----:B------:R-:W-:-:S02]  /*d3970*/  IADD3.X R51, P1, PT, R51, R47, RZ, P1, !PT ;  /* 0x0000002f33337210 */ /* 0x000fc40000f3e4ff */
[----:B------:R-:W-:Y:S01]  /*d3980*/  IADD3.X R45, P5, PT, R86, R45, RZ, P5, !PT ;  /* 0x0000002d562d7210 */ /* 0x000fe20002fbe4ff */
[----:B------:R-:W-:-:S03]  /*d3990*/  IMAD.WIDE.U32 R16, R42, 0x6ca1493b, R36 ;  /* 0x6ca1493b2a107825 */ /* 0x000fc600078e0024 */
[----:B------:R-:W-:Y:S01]  /*d39a0*/  IADD3.X R57, P5, PT, RZ, RZ, RZ, P5, !PT ;  /* 0x000000ffff397210 */ /* 0x000fe20002fbe4ff */
[----:B------:R-:W-:Y:S01]  /*d39b0*/  IMAD.WIDE.U32 R36, R40, 0xf5138f, RZ ;  /* 0x00f5138f28247825 */ /* 0x000fe200078e00ff */
[----:B------:R-:W-:-:S03]  /*d39c0*/  IADD3.X R16, P1, PT, R39, R16, RZ, P1, !PT ;  /* 0x0000001027107210 */ /* 0x000fc60000f3e4ff */
[----:B------:R-:W-:Y:S02]  /*d39d0*/  IMAD.IADD R52, R17, 0x1, R103 ;  /* 0x0000000111347824 */ /* 0x000fe400078e0267 */
[----:B------:R-:W-:Y:S01]  /*d39e0*/  IMAD.X R47, RZ, RZ, RZ, P3 ;  /* 0x000000ffff2f7224 */ /* 0x000fe200018e06ff */
[----:B------:R-:W-:Y:S01]  /*d39f0*/  IADD3 RZ, P3, PT, R48, R37, RZ ;  /* 0x0000002530ff7210 */ /* 0x000fe20007f7e0ff */
[----:B------:R-:W-:Y:S01]  /*d3a00*/  IMAD.MOV.U32 R46, RZ, RZ, R49 ;  /* 0x000000ffff2e7224 */ /* 0x000fe200078e0031 */
[----:B------:R-:W-:Y:S01]  /*d3a10*/  IADD3.X R17, P1, PT, R51, R52, RZ, P1, !PT ;  /* 0x0000003433117210 */ /* 0x000fe20000f3e4ff */
[----:B------:R-:W-:Y:S02]  /*d3a20*/  IMAD.IADD R37, R41, 0x1, R37 ;  /* 0x0000000129257824 */ /* 0x000fe400078e0225 */
[----:B------:R-:W-:Y:S01]  /*d3a30*/  IMAD.WIDE.U32.X R46, R22, 0x1a22d9f3, R46, P3 ;  /* 0x1a22d9f3162e7825 */ /* 0x000fe200018e042e */
[----:B------:R-:W-:Y:S02]  /*d3a40*/  IADD3 RZ, P3, PT, R16, R36, RZ ;  /* 0x0000002410ff7210 */ /* 0x000fe40007f7e0ff */
        /* <DEDUP_REMOVED lines=11> */
[C---:B------:R-:W-:Y:S01]  /*d3b00*/  IMAD R61, R40.reuse, -0x39c4fa40, R48 ;  /* 0xc63b05c0283d7824 */ /* 0x040fe200078e0230 */
[----:B------:R-:W-:Y:S01]  /*d3b10*/  IADD3.X R53, PT, PT, RZ, RZ, RZ, P1, !PT ;  /* 0x000000ffff357210 */ /* 0x000fe20000ffe4ff */
[----:B------:R-:W-:Y:S01]  /*d3b20*/  IMAD.WIDE.U32 R48, R40, 0x6ca1493b, RZ ;  /* 0x6ca1493b28307825 */ /* 0x000fe200078e00ff */
[----:B------:R-:W-:-:S03]  /*d3b30*/  IADD3.X R51, P2, PT, RZ, RZ, RZ, P2, !PT ;  /* 0x000000ffff337210 */ /* 0x000fc6000175e4ff */
[----:B------:R-:W-:Y:S01]  /*d3b40*/  IMAD.WIDE.U32 R36, R42, 0x17c510ea, R44 ;  /* 0x17c510ea2a247825 */ /* 0x000fe200078e002c */
[----:B------:R-:W-:Y:S02]  /*d3b50*/  IADD3.X R42, P1, PT, R57, R80, RZ, P5, !PT ;  /* 0x00000050392a7210 */ /* 0x000fe40002f3e4ff */
[----:B------:R-:W-:Y:S01]  /*d3b60*/  IADD3 RZ, P5, PT, R54, R49, RZ ;  /* 0x0000003136ff7210 */ /* 0x000fe20007fbe0ff */
[----:B------:R-:W-:Y:S01]  /*d3b70*/  IMAD.MOV.U32 R52, RZ, RZ, R55 ;  /* 0x000000ffff347224 */ /* 0x000fe200078e0037 */
[----:B------:R-:W-:Y:S01]  /*d3b80*/  IADD3.X R36, P3, PT, R39, R36, RZ, P3, !PT ;  /* 0x0000002427247210 */ /* 0x000fe20001f7e4ff */
[----:B------:R-:W-:Y:S01]  /*d3b90*/  IMAD.IADD R105, R37, 0x1, R105 ;  /* 0x0000000125697824 */ /* 0x000fe200078e0269 */
[----:B------:R-:W-:Y:S01]  /*d3ba0*/  IADD3.X R80, P1, PT, R59, R81, RZ, P1, !PT ;  /* 0x000000513b507210 */ /* 0x000fe20000f3e4ff */
[----:B------:R-:W-:Y:S01]  /*d3bb0*/  IMAD.IADD R47, R61, 0x1, R49 ;  /* 0x000000013d2f7824 */ /* 0x000fe200078e0231 */
[----:B------:R-:W-:Y:S01]  /*d3bc0*/  IADD3.X R51, P4, PT, RZ, R51, RZ, P4, !PT ;  /* 0x00000033ff337210 */ /* 0x000fe2000279e4ff */
[----:B------:R-:W-:Y:S01]  /*d3bd0*/  IMAD.WIDE.U32.X R44, R22, -0x39c4fa40, R52, P5 ;  /* 0xc63b05c0162c7825 */ /* 0x000fe200028e0434 */
[----:B------:R-:W-:-:S02]  /*d3be0*/  IADD3 RZ, P5, PT, R36, R48, RZ ;  /* 0x0000003024ff7210 */ /* 0x000fc40007fbe0ff */
[----:B------:R-:W-:Y:S01]  /*d3bf0*/  IADD3.X R37, P3, PT, R46, R105, RZ, P3, !PT ;  /* 0x000000692e257210 */ /* 0x000fe20001f7e4ff */
[----:B------:R-:W-:Y:S01]  /*d3c00*/  IMAD.WIDE.U32 R14, R40, -0x45f6b800, R14 ;  /* 0xba094800280e7825 */ /* 0x000fe200078e000e */
[----:B------:R-:W-:Y:S02]  /*d3c10*/  IADD3.X R39, P0, PT, R43, R114, RZ, P0, !PT ;  /* 0x000000722b277210 */ /* 0x000fe4000071e4ff */
[----:B------:R-:W-:Y:S01]  /*d3c20*/  IADD3.X RZ, P5, PT, R37, R47, RZ, P5, !PT ;  /* 0x0000002f25ff7210 */ /* 0x000fe20002fbe4ff */
[----:B------:R-:W-:Y:S01]  /*d3c30*/  IMAD.WIDE.U32 R46, R22, 0x17c510ea, RZ ;  /* 0x17c510ea162e7825 */ /* 0x000fe200078e00ff */
[----:B------:R-:W-:Y:S02]  /*d3c40*/  IADD3.X R49, P3, PT, RZ, RZ, RZ, P3, !PT ;  /* 0x000000ffff317210 */ /* 0x000fe40001f7e4ff */
[----:B------:R-:W-:Y:S01]  /*d3c50*/  IADD3.X R51, P1, PT, R42, R51, RZ, P1, !PT ;  /* 0x000000332a337210 */ /* 0x000fe20000f3e4ff */
[----:B------:R-:W-:Y:S01]  /*d3c60*/  IMAD.WIDE.U32 R42, R125, R76, R38 ;  /* 0x0000004c7d2a7225 */ /* 0x000fe200078e0026 */
[----:B------:R-:W-:-:S02]  /*d3c70*/  IADD3.X R53, PT, PT, RZ, RZ, RZ, P4, P2 ;  /* 0x000000ffff357210 */ /* 0x000fc400027e44ff */
[----:B------:R-:W-:Y:S01]  /*d3c80*/  IADD3.X R50, P2, PT, R49, R44, RZ, P5, !PT ;  /* 0x0000002c31327210 */ /* 0x000fe20002f5e4ff */
[----:B------:R-:W-:Y:S01]  /*d3c90*/  IMAD.X R44, RZ, RZ, RZ, P3 ;  /* 0x000000ffff2c7224 */ /* 0x000fe200018e06ff */
[----:B------:R-:W-:Y:S01]  /*d3ca0*/  IADD3.X R52, P1, PT, R80, R53, RZ, P1, !PT ;  /* 0x0000003550347210 */ /* 0x000fe20000f3e4ff */
[----:B------:R-:W-:Y:S01]  /*d3cb0*/  IMAD.IADD R53, R43, 0x1, R135 ;  /* 0x000000012b357824 */ /* 0x000fe200078e0287 */
[----:B------:R-:W-:Y:S01]  /*d3cc0*/  IADD3 R21, PT, PT, R15, R21, RZ ;  /* 0x000000150f157210 */ /* 0x000fe20007ffe0ff */
[----:B------:R-:W-:Y:S01]  /*d3cd0*/  IMAD.WIDE.U32 R48, P4, R40, 0x1ae3a46, R46 ;  /* 0x01ae3a4628307825 */ /* 0x000fe2000788002e */
[----:B------:R-:W-:Y:S02]  /*d3ce0*/  IADD3.X R51, P3, PT, R51, R42, RZ, P1, !PT ;  /* 0x0000002a33337210 */ /* 0x000fe40000f7e4ff */
[----:B------:R-:W-:Y:S01]  /*d3cf0*/  IADD3.X R43, P2, PT, R44, R45, RZ, P2, !PT ;  /* 0x0000002d2c2b7210 */ /* 0x000fe2000175e4ff */
[----:B------:R-:W-:Y:S01]  /*d3d00*/  IMAD.WIDE.U32 R44, R40, 0x17c510ea, RZ ;  /* 0x17c510ea282c7825 */ /* 0x000fe200078e00ff */
[----:B------:R-:W-:-:S02]  /*d3d10*/  IADD3.X R52, P3, PT, R52, R53, RZ, P3, !PT ;  /* 0x0000003534347210 */ /* 0x000fc40001f7e4ff */
[----:B------:R-:W-:Y:S01]  /*d3d20*/  IADD3.X R42, P2, PT, R50, R51, RZ, P2, !PT ;  /* 0x00000033322a7210 */ /* 0x000fe2000175e4ff */
[----:B------:R-:W-:Y:S02]  /*d3d30*/  IMAD R55, R40, 0x1ae3a46, R46 ;  /* 0x01ae3a4628377824 */ /* 0x000fe400078e022e */
[----:B------:R-:W-:Y:S01]  /*d3d40*/  IMAD.X R47, RZ, RZ, RZ, P4 ;  /* 0x000000ffff2f7224 */ /* 0x000fe200020e06ff */
[----:B------:R-:W-:Y:S01]  /*d3d50*/  IADD3 RZ, P4, PT, R48, R45, RZ ;  /* 0x0000002d30ff7210 */ /* 0x000fe20007f9e0ff */
[----:B------:R-:W-:Y:S01]  /*d3d60*/  IMAD.MOV.U32 R46, RZ, RZ, R49 ;  /* 0x000000ffff2e7224 */ /* 0x000fe200078e0031 */
[----:B------:R-:W-:Y:S01]  /*d3d70*/  IADD3 RZ, P5, PT, R42, R44, RZ ;  /* 0x0000002c2aff7210 */ /* 0x000fe20007fbe0ff */
[----:B------:R-:W-:Y:S01]  /*d3d80*/  IMAD.IADD R49, R55, 0x1, R45 ;  /* 0x0000000137317824 */ /* 0x000fe200078e022d */
[----:B------:R-:W-:Y:S01]  /*d3d90*/  IADD3.X R43, P2, PT, R43, R52, RZ, P2, !PT ;  /* 0x000000342b2b7210 */ /* 0x000fe2000175e4ff */
[----:B------:R-:W-:Y:S01]  /*d3da0*/  IMAD.WIDE.U32.X R44, R22, 0x1ae3a46, R46, P4 ;  /* 0x01ae3a46162c7825 */ /* 0x000fe200020e042e */
[----:B------:R-:W-:-:S02]  /*d3db0*/  IADD3 RZ, P4, PT, R38, R78, RZ ;  /* 0x0000004e26ff7210 */ /* 0x000fc40007f9e0ff */
[----:B------:R-:W-:Y:S01]  /*d3dc0*/  IADD3.X RZ, P5, PT, R43, R49, RZ, P5, !PT ;  /* 0x000000312bff7210 */ /* 0x000fe20002fbe4ff */
[----:B------:R-:W-:Y:S01]  /*d3dd0*/  IMAD.IADD R135, R135, 0x1, R79 ;  /* 0x0000000187877824 */ /* 0x000fe200078e024f */
[----:B------:R-:W-:Y:S01]  /*d3de0*/  IADD3.X R47, P2, PT, RZ, RZ, RZ, P2, !PT ;  /* 0x000000ffff2f7210 */ /* 0x000fe2000175e4ff */
[----:B------:R-:W-:-:S03]  /*d3df0*/  IMAD.WIDE.U32 R16, R40, 0xf5138f, R16 ;  /* 0x00f5138f28107825 */ /* 0x000fc600078e0010 */
[----:B------:R-:W-:Y:S01]  /*d3e00*/  IADD3.X RZ, P4, PT, R39, R135, RZ, P4, !PT ;  /* 0x0000008727ff7210 */ /* 0x000fe2000279e4ff */
[C---:B------:R-:W-:Y:S01]  /*d3e10*/  IMAD.WIDE.U32 R36, R40.reuse, 0x6ca1493b, R36 ;  /* 0x6ca1493b28247825 */ /* 0x040fe200078e0024 */
[----:B------:R-:W-:Y:S02]  /*d3e20*/  IADD3.X R22, P5, PT, R47, R44, RZ, P5, !PT ;  /* 0x0000002c2f167210 */ /* 0x000fe40002fbe4ff */
[----:B------:R-:W-:Y:S01]  /*d3e30*/  IADD3.X R39, P0, PT, RZ, RZ, RZ, P0, !PT ;  /* 0x000000ffff277210 */ /* 0x000fe2000071e4ff */
[----:B------:R-:W-:Y:S02]  /*d3e40*/  IMAD.X R44, RZ, RZ, RZ, P2 ;  /* 0x000000ffff2c7224 */ /* 0x000fe400010e06ff */
[----:B------:R-:W-:Y:S01]  /*d3e50*/  IMAD.WIDE.U32 R42, R40, 0x17c510ea, R42 ;  /* 0x17c510ea282a7825 */ /* 0x000fe200078e002a */
[----:B------:R-:W-:Y:S02]  /*d3e60*/  IADD3.X R47, P4, PT, R39, R144, RZ, P4, !PT ;  /* 0x00000090272f7210 */ /* 0x000fe4000279e4ff */
[----:B------:R-:W-:Y:S01]  /*d3e70*/  IADD3.X R39, P1, PT, RZ, RZ, RZ, P1, !PT ;  /* 0x000000ffff277210 */ /* 0x000fe20000f3e4ff */
[----:B------:R-:W-:Y:S01]  /*d3e80*/  IMAD.IADD R41, R17, 0x1, R41 ;  /* 0x0000000111297824 */ /* 0x000fe200078e0229 */
[----:B------:R-:W-:Y:S01]  /*d3e90*/  IADD3.X R44, P2, PT, R44, R45, RZ, P5, !PT ;  /* 0x0000002d2c2c7210 */ /* 0x000fe20002f5e4ff */
[----:B------:R-:W-:Y:S01]  /*d3ea0*/  IMAD.IADD R61, R37, 0x1, R61 ;  /* 0x00000001253d7824 */ /* 0x000fe200078e023d */
[----:B------:R-:W-:Y:S01]  /*d3eb0*/  IADD3.X R145, PT, PT, R145, RZ, RZ, P4, P0 ;  /* 0x000000ff91917210 */ /* 0x000fe200027e04ff */
[----:B------:R-:W-:Y:S01]  /*d3ec0*/  IMAD.IADD R55, R43, 0x1, R55 ;  /* 0x000000012b377824 */ /* 0x000fe200078e0237 */
[----:B------:R-:W-:Y:S01]  /*d3ed0*/  IADD3.X R22, P3, P2, R22, RZ, R39, P2, P3 ;  /* 0x000000ff16167210 */ /* 0x000fe20001266427 */
[----:B------:R-:W-:-:S02]  /*d3ee0*/  IMAD.X R39, RZ, RZ, RZ, P1 ;  /* 0x000000ffff277224 */ /* 0x000fc400008e06ff */
[----:B------:R-:W-:Y:S01]  /*d3ef0*/  IMAD.IADD R62, R19, 0x1, R20 ;  /* 0x00000001133e7824 */ /* 0x000fe200078e0214 */
        /* <DEDUP_REMOVED lines=10> */
[----:B------:R-:W-:Y:S01]  /*d3fa0*/  IMAD.MOV.U32 R50, RZ, RZ, R61 ;  /* 0x000000ffff327224 */ /* 0x000fe200078e003d */
[----:B------:R-:W-:Y:S01]  /*d3fb0*/  MOV R58, R18 ;  /* 0x00000012003a7202 */ /* 0x000fe20000000f00 */
[----:B------:R-:W-:Y:S02]  /*d3fc0*/  IMAD.MOV.U32 R52, RZ, RZ, R42 ;  /* 0x000000ffff347224 */ /* 0x000fe400078e002a */
        /* <DEDUP_REMOVED lines=68> */
.L_x_432:
[----:B------:R-:W-:Y:S05]  /*d4410*/  BSYNC.RELIABLE B3 ;  /* 0x0000000000037941 */ /* 0x000fea0003800100 */
.L_x_431:
        /* <DEDUP_REMOVED lines=12> */
.L_x_430:
[----:B------:R-:W-:Y:S05]  /*d44e0*/  BSYNC.RECONVERGENT B2 ;  /* 0x0000000000027941 */ /* 0x000fea0003800200 */
.L_x_429:
        /* <DEDUP_REMOVED lines=91> */
.L_x_436:
[----:B------:R-:W-:Y:S05]  /*d4aa0*/  BSYNC.RELIABLE B3 ;  /* 0x0000000000037941 */ /* 0x000fea0003800100 */
.L_x_435:
        /* <DEDUP_REMOVED lines=12> */
.L_x_434:
[----:B------:R-:W-:Y:S05]  /*d4b70*/  BSYNC.RECONVERGENT B2 ;  /* 0x0000000000027941 */ /* 0x000fea0003800200 */
.L_x_433:
        /* <DEDUP_REMOVED lines=32> */
[----:B------:R-:W-:Y:S01]  /*d4d80*/  MOV R23, 0x1ae3a46 ;  /* 0x01ae3a4600177802 */ /* 0x000fe20000000f00 */
[----:B------:R-:W-:Y:S01]  /*d4d90*/  IMAD.MOV.U32 R20, RZ, RZ, R31 ;  /* 0x000000ffff147224 */ /* 0x000fe200078e001f */
        /* <DEDUP_REMOVED lines=57> */
.L_x_440:
[----:B------:R-:W-:Y:S05]  /*d5130*/  BSYNC.RELIABLE B3 ;  /* 0x0000000000037941 */ /* 0x000fea0003800100 */
.L_x_439:
        /* <DEDUP_REMOVED lines=12> */
.L_x_438:
[----:B------:R-:W-:Y:S05]  /*d5200*/  BSYNC.RECONVERGENT B2 ;  /* 0x0000000000027941 */ /* 0x000fea0003800200 */
.L_x_437:
        /* <DEDUP_REMOVED lines=91> */
.L_x_444:
[----:B------:R-:W-:Y:S05]  /*d57c0*/  BSYNC.RELIABLE B3 ;  /* 0x0000000000037941 */ /* 0x000fea0003800100 */
.L_x_443:
        /* <DEDUP_REMOVED lines=12> */
.L_x_442:
[----:B------:R-:W-:Y:S05]  /*d5890*/  BSYNC.RECONVERGENT B2 ;  /* 0x0000000000027941 */ /* 0x000fea0003800200 */
.L_x_441:
        /* <DEDUP_REMOVED lines=37> */
.L_x_448:
[----:B------:R-:W-:Y:S05]  /*d5af0*/  BSYNC.RELIABLE B3 ;  /* 0x0000000000037941 */ /* 0x000fea0003800100 */
.L_x_447:
        /* <DEDUP_REMOVED lines=12> */
.L_x_446:
[----:B------:R-:W-:Y:S05]  /*d5bc0*/  BSYNC.RECONVERGENT B2 ;  /* 0x0000000000027941 */ /* 0x000fea0003800200 */
.L_x_445:
        /* <DEDUP_REMOVED lines=11> */
[----:B------:R-:W-:Y:S01]  /*d5c80*/  IADD3.X R59, PT, PT, R58, ~R59, RZ, P0, !PT ;  /* 0x8000003b3a3b7210 */ /* 0x000fe200007fe4ff */
[----:B------:R-:W-:Y:S08]  /*d5c90*/  BRA `(.L_x_5) ;  /* 0x0000076000587947 */ /* 0x000ff00003800000 */
.L_x_364:
        /* <DEDUP_REMOVED lines=37> */
.L_x_452:
[----:B------:R-:W-:Y:S05]  /*d5ef0*/  BSYNC.RELIABLE B3 ;  /* 0x0000000000037941 */ /* 0x000fea0003800100 */
.L_x_451:
        /* <DEDUP_REMOVED lines=12> */
.L_x_450:
[----:B------:R-:W-:Y:S05]  /*d5fc0*/  BSYNC.RECONVERGENT B2 ;  /* 0x0000000000027941 */ /* 0x000fea0003800200 */
.L_x_449:
[----:B------:R-:W-:Y:S01]  /*d5fd0*/  IADD3 R49, P0, PT, R152, -R149, RZ ;  /* 0x8000009598317210 */ /* 0x000fe20007f1e0ff */
[----:B------:R-:W-:Y:S03]  /*d5fe0*/  BSSY.RECONVERGENT B2, `(.L_x_453) ;  /* 0x0000408000027945 */ /* 0x000fe60003800200 */
[----:B------:R-:W-:-:S04]  /*d5ff0*/  IADD3.X R48, P0, PT, R151, ~R90, RZ, P0, !PT ;  /* 0x8000005a97307210 */ /* 0x000fc8000071e4ff */
[----:B------:R-:W-:-:S04]  /*d6000*/  IADD3.X R51, P0, PT, R138, ~R14, RZ, P0, !PT ;  /* 0x8000000e8a337210 */ /* 0x000fc8000071e4ff */
[----:B------:R-:W-:Y:S01]  /*d6010*/  IADD3.X R50, P0, PT, R136, ~R91, RZ, P0, !PT ;  /* 0x8000005b88327210 */ /* 0x000fe2000071e4ff */
[----:B------:R-:W-:-:S04]  /*d6020*/  IMAD.WIDE.U32 R52, R48, R51, RZ ;  /* 0x0000003330347225 */ /* 0x000fc800078e00ff */
[----:B------:R-:W-:-:S04]  /*d6030*/  IMAD.WIDE.U32 R64, R49, R51, RZ ;  /* 0x0000003331407225 */ /* 0x000fc800078e00ff */
[----:B------:R-:W-:Y:S01]  /*d6040*/  IMAD.WIDE.U32 R54, P1, R50, R49, R52 ;  /* 0x0000003132367225 */ /* 0x000fe20007820034 */
[----:B------:R-:W-:-:S03]  /*d6050*/  IADD3.X R52, P0, PT, R134, ~R15, RZ, P0, !PT ;  /* 0x8000000f86347210 */ /* 0x000fc6000071e4ff */
        /* <DEDUP_REMOVED lines=11> */
[----:B------:R-:W-:Y:S02]  /*d6110*/  IADD3.X R89, P1, PT, RZ, R55, RZ, P1, !PT ;  /* 0x00000037ff597210 */ /* 0x000fe40000f3e4ff */
[----:B------:R-:W-:Y:S01]  /*d6120*/  IADD3.X R55, P0, PT, R132, ~R17, RZ, P0, !PT ;  /* 0x8000001184377210 */ /* 0x000fe2000071e4ff */
[----:B------:R-:W-:Y:S01]  /*d6130*/  IMAD.X R59, RZ, RZ, RZ, P2 ;  /* 0x000000ffff3b7224 */ /* 0x000fe200010e06ff */
[----:B------:R-:W-:Y:S01]  /*d6140*/  IADD3 R54, P2, PT, R93, R56, RZ ;  /* 0x000000385d367210 */ /* 0x000fe20007f5e0ff */
[----:B------:R-:W-:Y:S01]  /*d6150*/  IMAD.MOV.U32 R58, RZ, RZ, R57 ;  /* 0x000000ffff3a7224 */ /* 0x000fe200078e0039 */
[----:B------:R-:W-:Y:S01]  /*d6160*/  IADD3.X R92, P1, PT, R61, R92, RZ, P1, !PT ;  /* 0x0000005c3d5c7210 */ /* 0x000fe20000f3e4ff */
[----:B------:R-:W-:-:S03]  /*d6170*/  IMAD.WIDE.U32 R56, R48, R55, RZ ;  /* 0x0000003730387225 */ /* 0x000fc600078e00ff */
[----:B------:R-:W-:Y:S01]  /*d6180*/  IADD3.X R89, P1, PT, R89, R54, RZ, P1, !PT ;  /* 0x0000003659597210 */ /* 0x000fe20000f3e4ff */
[----:B------:R-:W-:Y:S01]  /*d6190*/  IMAD.WIDE.U32.X R58, R53, R48, R58, P2 ;  /* 0x00000030353a7225 */ /* 0x000fe200010e043a */
[----:B------:R-:W-:-:S03]  /*d61a0*/  IADD3.X R54, P0, PT, R133, ~R18, RZ, P0, !PT ;  /* 0x8000001285367210 */ /* 0x000fc6000071e4ff */
[----:B------:R-:W-:Y:S01]  /*d61b0*/  IMAD.WIDE.U32 R60, R49, R55, RZ ;  /* 0x00000037313c7225 */ /* 0x000fe200078e00ff */
[----:B------:R-:W-:-:S03]  /*d61c0*/  IADD3.X R63, P1, PT, RZ, R58, RZ, P1, !PT ;  /* 0x0000003aff3f7210 */ /* 0x000fc60000f3e4ff */
[----:B------:R-:W-:Y:S01]  /*d61d0*/  IMAD.WIDE.U32 R56, P2, R54, R49, R56 ;  /* 0x0000003136387225 */ /* 0x000fe20007840038 */
[----:B------:R-:W-:-:S03]  /*d61e0*/  IADD3.X R62, P1, PT, RZ, R59, RZ, P1, !PT ;  /* 0x0000003bff3e7210 */ /* 0x000fc60000f3e4ff */
[----:B------:R-:W-:Y:S01]  /*d61f0*/  IMAD.WIDE.U32 R72, R50, R52, RZ ;  /* 0x0000003432487225 */ /* 0x000fe200078e00ff */
[----:B------:R-:W-:Y:S02]  /*d6200*/  IADD3 R61, P4, PT, R61, R56, RZ ;  /* 0x000000383d3d7210 */ /* 0x000fe40007f9e0ff */
[----:B------:R-:W-:Y:S01]  /*d6210*/  IADD3.X R56, P0, PT, R131, ~R20, RZ, P0, !PT ;  /* 0x8000001483387210 */ /* 0x000fe2000071e4ff */
[----:B------:R-:W-:Y:S01]  /*d6220*/  IMAD.X R69, RZ, RZ, RZ, P2 ;  /* 0x000000ffff457224 */ /* 0x000fe200010e06ff */
[----:B------:R-:W-:Y:S01]  /*d6230*/  IADD3.X R60, P2, PT, R63, R60, RZ, P1, !PT ;  /* 0x0000003c3f3c7210 */ /* 0x000fe20000f5e4ff */
[----:B------:R-:W-:-:S03]  /*d6240*/  IMAD.WIDE.U32 R58, R51, R52, RZ ;  /* 0x00000034333a7225 */ /* 0x000fc600078e00ff */
[----:B------:R-:W-:Y:S01]  /*d6250*/  IADD3.X R61, P2, PT, R62, R61, RZ, P2, !PT ;  /* 0x0000003d3e3d7210 */ /* 0x000fe2000175e4ff */
[----:B------:R-:W-:Y:S01]  /*d6260*/  IMAD.WIDE.U32 R72, P3, R53, R51, R72 ;  /* 0x0000003335487225 */ /* 0x000fe20007860048 */
[----:B------:R-:W-:-:S03]  /*d6270*/  IADD3 RZ, P1, PT, R60, R58, RZ ;  /* 0x0000003a3cff7210 */ /* 0x000fc60007f3e0ff */
[----:B------:R-:W-:Y:S01]  /*d6280*/  IMAD.MOV.U32 R68, RZ, RZ, R57 ;  /* 0x000000ffff447224 */ /* 0x000fe200078e0039 */
[----:B------:R-:W-:Y:S01]  /*d6290*/  IADD3.X R57, P0, PT, R130, ~R19, RZ, P0, !PT ;  /* 0x8000001382397210 */ /* 0x000fe2000071e4ff */
[----:B------:R-:W-:Y:S01]  /*d62a0*/  IMAD.WIDE.U32 R62, R48, R56, RZ ;  /* 0x00000038303e7225 */ /* 0x000fe200078e00ff */
[----:B------:R-:W-:-:S03]  /*d62b0*/  IADD3 R65, P5, PT, R72, R59, RZ ;  /* 0x0000003b48417210 */ /* 0x000fc60007fbe0ff */
[----:B------:R-:W-:Y:S01]  /*d62c0*/  IMAD.WIDE.U32.X R68, R54, R48, R68, P4 ;  /* 0x0000003036447225 */ /* 0x000fe200020e0444 */
[----:B------:R-:W-:-:S03]  /*d62d0*/  IADD3.X RZ, P1, PT, R61, R65, RZ, P1, !PT ;  /* 0x000000413dff7210 */ /* 0x000fc60000f3e4ff */
[----:B------:R-:W-:Y:S01]  /*d62e0*/  IMAD.X R59, RZ, RZ, RZ, P3 ;  /* 0x000000ffff3b7224 */ /* 0x000fe200018e06ff */
[----:B------:R-:W-:Y:S01]  /*d62f0*/  IADD3.X R65, P2, PT, RZ, R68, RZ, P2, !PT ;  /* 0x00000044ff417210 */ /* 0x000fe2000175e4ff */
[----:B------:R-:W-:Y:S02]  /*d6300*/  IMAD.MOV.U32 R58, RZ, RZ, R73 ;  /* 0x000000ffff3a7224 */ /* 0x000fe400078e0049 */
[----:B------:R-:W-:-:S04]  /*d6310*/  IMAD.WIDE.U32 R62, P3, R57, R49, R62 ;  /* 0x00000031393e7225 */ /* 0x000fc8000786003e */
[----:B------:R-:W-:-:S04]  /*d6320*/  IMAD.WIDE.U32.X R58, R53, R50, R58, P5 ;  /* 0x00000032353a7225 */ /* 0x000fc800028e043a */
[----:B------:R-:W-:Y:S01]  /*d6330*/  IMAD.X R67, RZ, RZ, RZ, P3 ;  /* 0x000000ffff437224 */ /* 0x000fe200018e06ff */
[----:B------:R-:W-:Y:S01]  /*d6340*/  IADD3.X R73, P3, PT, RZ, R69, RZ, P2, !PT ;  /* 0x00000045ff497210 */ /* 0x000fe2000177e4ff */
[----:B------:R-:W-:Y:S01]  /*d6350*/  IMAD.WIDE.U32 R70, R49, R56, RZ ;  /* 0x0000003831467225 */ /* 0x000fe200078e00ff */
[----:B------:R-:W-:-:S03]  /*d6360*/  IADD3.X R98, P2, PT, RZ, R58, RZ, P1, !PT ;  /* 0x0000003aff627210 */ /* 0x000fc60000f5e4ff */
[----:B------:R-:W-:Y:S01]  /*d6370*/  IMAD.WIDE.U32 R68, R50, R55, RZ ;  /* 0x0000003732447225 */ /* 0x000fe200078e00ff */
[----:B------:R-:W-:Y:S02]  /*d6380*/  IADD3 R74, P1, PT, R71, R62, RZ ;  /* 0x0000003e474a7210 */ /* 0x000fe40007f3e0ff */
[----:B------:R-:W-:Y:S01]  /*d6390*/  IADD3.X R62, P2, PT, RZ, R59, RZ, P2, !PT ;  /* 0x0000003bff3e7210 */ /* 0x000fe2000175e4ff */
[----:B------:R-:W-:Y:S01]  /*d63a0*/  IMAD.WIDE.U32 R58, R51, R55, RZ ;  /* 0x00000037333a7225 */ /* 0x000fe200078e00ff */
[----:B------:R-:W-:-:S03]  /*d63b0*/  IADD3.X R71, P3, PT, R65, R70, RZ, P3, !PT ;  /* 0x0000004641477210 */ /* 0x000fc60001f7e4ff */
[----:B------:R-:W-:Y:S01]  /*d63c0*/  IMAD.WIDE.U32 R68, P5, R54, R51, R68 ;  /* 0x0000003336447225 */ /* 0x000fe200078a0044 */
[----:B------:R-:W-:-:S03]  /*d63d0*/  IADD3.X R98, P2, PT, R98, R71, RZ, P2, !PT ;  /* 0x0000004762627210 */ /* 0x000fc6000175e4ff */
[----:B------:R-:W-:Y:S01]  /*d63e0*/  IMAD.MOV.U32 R66, RZ, RZ, R63 ;  /* 0x000000ffff427224 */ /* 0x000fe200078e003f */
[----:B------:R-:W-:Y:S01]  /*d63f0*/  IADD3.X R63, P3, PT, R73, R74, RZ, P3, !PT ;  /* 0x0000004a493f7210 */ /* 0x000fe20001f7e4ff */
[----:B------:R-:W-:Y:S01]  /*d6400*/  IMAD.WIDE.U32 R100, R53, R55, RZ ;  /* 0x0000003735647225 */ /* 0x000fe200078e00ff */
[----:B------:R-:W-:Y:S02]  /*d6410*/  IADD3 R65, P4, PT, R68, R59, RZ ;  /* 0x0000003b44417210 */ /* 0x000fe40007f9e0ff */
[----:B------:R-:W-:Y:S01]  /*d6420*/  IADD3.X R59, P0, PT, R128, ~R21, RZ, P0, !PT ;  /* 0x80000015803b7210 */ /* 0x000fe2000071e4ff */
[----:B------:R-:W-:Y:S01]  /*d6430*/  IMAD.WIDE.U32.X R66, R57, R48, R66, P1 ;  /* 0x0000003039427225 */ /* 0x000fe200008e0442 */
[----:B------:R-:W-:Y:S02]  /*d6440*/  IADD3.X R99, P2, PT, R62, R63, RZ, P2, !PT ;  /* 0x0000003f3e637210 */ /* 0x000fe4000175e4ff */
[----:B------:R-:W-:Y:S01]  /*d6450*/  IADD3 RZ, P1, PT, R98, R58, RZ ;  /* 0x0000003a62ff7210 */ /* 0x000fe20007f3e0ff */
[----:B------:R-:W-:Y:S01]  /*d6460*/  IMAD.X R63, RZ, RZ, RZ, P5 ;  /* 0x000000ffff3f7224 */ /* 0x000fe200028e06ff */
[----:B------:R-:W-:Y:S01]  /*d6470*/  IADD3.X R73, P3, PT, RZ, R66, RZ, P3, !PT ;  /* 0x00000042ff497210 */ /* 0x000fe20001f7e4ff */
[----:B------:R-:W-:Y:S01]  /*d6480*/  IMAD.MOV.U32 R62, RZ, RZ, R69 ;  /* 0x000000ffff3e7224 */ /* 0x000fe200078e0045 */
[----:B------:R-:W-:Y:S01]  /*d6490*/  IADD3.X RZ, P5, PT, R99, R65, RZ, P1, !PT ;  /* 0x0000004163ff7210 */ /* 0x000fe20000fbe4ff */
[----:B------:R-:W-:Y:S01]  /*d64a0*/  IMAD.WIDE.U32 R70, R48, R59, RZ ;  /* 0x0000003b30467225 */ /* 0x000fe200078e00ff */
[----:B------:R-:W-:-:S02]  /*d64b0*/  IADD3.X R65, P2, PT, RZ, RZ, RZ, P2, !PT ;  /* 0x000000ffff417210 */ /* 0x000fc4000175e4ff */
[----:B------:R-:W-:Y:S01]  /*d64c0*/  IADD3.X R76, P3, PT, RZ, R67, RZ, P3, !PT ;  /* 0x00000043ff4c7210 */ /* 0x000fe20001f7e4ff */
[----:B------:R-:W-:Y:S02]  /*d64d0*/  IMAD.X R58, R129, 0x1, ~R22, P0 ;  /* 0x00000001813a7824 */ /* 0x000fe400000e0e16 */
[----:B------:R-:W-:-:S04]  /*d64e0*/  IMAD.WIDE.U32.X R62, R54, R50, R62, P4 ;  /* 0x00000032363e7225 */ /* 0x000fc800020e043e */
[----:B------:R-:W-:Y:S01]  /*d64f0*/  IMAD.WIDE.U32 R74, R49, R59, RZ ;  /* 0x0000003b314a7225 */ /* 0x000fe200078e00ff */
[----:B------:R-:W-:Y:S02]  /*d6500*/  IADD3.X R96, P5, PT, R65, R62, RZ, P5, !PT ;  /* 0x0000003e41607210 */ /* 0x000fe40002fbe4ff */
[----:B------:R-:W-:Y:S01]  /*d6510*/  IADD3.X R65, PT, PT, RZ, RZ, RZ, P2, !PT ;  /* 0x000000ffff417210 */ /* 0x000fe200017fe4ff */
[----:B------:R-:W-:-:S03]  /*d6520*/  IMAD.WIDE.U32 R70, P1, R58, R49, R70 ;  /* 0x000000313a467225 */ /* 0x000fc60007820046 */
[----:B------:R-:W-:Y:S01]  /*d6530*/  IADD3.X R65, P2, PT, R65, R63, RZ, P5, !PT ;  /* 0x0000003f41417210 */ /* 0x000fe20002f5e4ff */
[----:B------:R-:W-:Y:S01]  /*d6540*/  IMAD.WIDE.U32 R66, R50, R56, RZ ;  /* 0x0000003832427225 */ /* 0x000fe200078e00ff */
[----:B------:R-:W-:Y:S02]  /*d6550*/  IADD3 R69, P4, PT, R75, R70, RZ ;  /* 0x000000464b457210 */ /* 0x000fe40007f9e0ff */
[----:B------:R-:W-:Y:S01]  /*d6560*/  IADD3.X R75, P0, PT, R73, R74, RZ, P3, !PT ;  /* 0x0000004a494b7210 */ /* 0x000fe20001f1e4ff */
[----:B------:R-:W-:Y:S01]  /*d6570*/  IMAD.WIDE.U32 R62, R51, R56, RZ ;  /* 0x00000038333e7225 */ /* 0x000fe200078e00ff */
[----:B------:R-:W-:Y:S02]  /*d6580*/  SHF.L.U64.HI R73, R64, 0x1, R85 ;  /* 0x0000000140497819 */ /* 0x000fe40000010255 */
[----:B------:R-:W-:Y:S01]  /*d6590*/  IADD3.X R96, P2, PT, R96, R75, RZ, P2, !PT ;  /* 0x0000004b60607210 */ /* 0x000fe2000175e4ff */
[----:B------:R-:W-:Y:S01]  /*d65a0*/  IMAD.WIDE.U32 R66, P3, R57, R51, R66 ;  /* 0x0000003339427225 */ /* 0x000fe20007860042 */
[----:B------:R-:W-:-:S02]  /*d65b0*/  IADD3.X R70, P0, PT, R76, R69, RZ, P0, !PT ;  /* 0x000000454c467210 */ /* 0x000fc4000071e4ff */
[----:B------:R-:W-:Y:S01]  /*d65c0*/  SHF.L.W.U32.HI R85, R85, 0x1, R92 ;  /* 0x0000000155557819 */ /* 0x000fe20000010e5c */
[----:B------:R-:W-:Y:S01]  /*d65d0*/  IMAD.X R77, RZ, RZ, RZ, P1 ;  /* 0x000000ffff4d7224 */ /* 0x000fe200008e06ff */
[----:B------:R-:W-:Y:S01]  /*d65e0*/  IADD3 R69, P5, PT, R66, R63, RZ ;  /* 0x0000003f42457210 */ /* 0x000fe20007fbe0ff */
[----:B------:R-:W-:Y:S01]  /*d65f0*/  IMAD.MOV.U32 R76, RZ, RZ, R71 ;  /* 0x000000ffff4c7224 */ /* 0x000fe200078e0047 */
[----:B------:R-:W-:Y:S01]  /*d6600*/  IADD3 RZ, P1, PT, R96, R62, RZ ;  /* 0x0000003e60ff7210 */ /* 0x000fe20007f3e0ff */
[----:B------:R-:W-:Y:S01]  /*d6610*/  IMAD.X R63, RZ, RZ, RZ, P3 ;  /* 0x000000ffff3f7224 */ /* 0x000fe200018e06ff */
[----:B------:R-:W-:Y:S01]  /*d6620*/  IADD3.X R97, P2, PT, R65, R70, RZ, P2, !PT ;  /* 0x0000004641617210 */ /* 0x000fe2000175e4ff */
[----:B------:R-:W-:Y:S01]  /*d6630*/  IMAD.MOV.U32 R62, RZ, RZ, R67 ;  /* 0x000000ffff3e7224 */ /* 0x000fe200078e0043 */
[----:B------:R-:W-:Y:S01]  /*d6640*/  SHF.L.W.U32.HI R92, R92, 0x1, R89 ;  /* 0x000000015c5c7819 */ /* 0x000fe20000010e59 */
[----:B------:R-:W-:Y:S01]  /*d6650*/  IMAD.WIDE.U32.X R76, R58, R48, R76, P4 ;  /* 0x000000303a4c7225 */ /* 0x000fe200020e044c */
[----:B------:R-:W-:-:S02]  /*d6660*/  IADD3.X RZ, P1, PT, R97, R69, RZ, P1, !PT ;  /* 0x0000004561ff7210 */ /* 0x000fc40000f3e4ff */
[----:B------:R-:W-:Y:S01]  /*d6670*/  IADD3.X R65, P3, PT, RZ, RZ, RZ, P2, !PT ;  /* 0x000000ffff417210 */ /* 0x000fe2000177e4ff */
[----:B------:R-:W-:Y:S01]  /*d6680*/  IMAD.WIDE.U32.X R62, R57, R50, R62, P5 ;  /* 0x00000032393e7225 */ /* 0x000fe200028e043e */
[----:B------:R-:W-:-:S03]  /*d6690*/  IADD3.X R79, P0, PT, RZ, R76, RZ, P0, !PT ;  /* 0x0000004cff4f7210 */ /* 0x000fc6000071e4ff */
[----:B------:R-:W-:Y:S01]  /*d66a0*/  IMAD.WIDE.U32 R74, R50, R59, RZ ;  /* 0x0000003b324a7225 */ /* 0x000fe200078e00ff */
[----:B------:R-:W-:-:S03]  /*d66b0*/  IADD3.X R78, P1, PT, R65, R62, RZ, P1, !PT ;  /* 0x0000003e414e7210 */ /* 0x000fc60000f3e4ff */
[----:B------:R-:W-:Y:S02]  /*d66c0*/  IMAD.X R65, RZ, RZ, RZ, P3 ;  /* 0x000000ffff417224 */ /* 0x000fe400018e06ff */
[----:B------:R-:W-:-:S04]  /*d66d0*/  IMAD.WIDE.U32 R70, R52, R55, RZ ;  /* 0x0000003734467225 */ /* 0x000fc800078e00ff */
[----:B------:R-:W-:-:S04]  /*d66e0*/  IMAD.WIDE.U32 R100, P2, R54, R52, R100 ;  /* 0x0000003436647225 */ /* 0x000fc80007840064 */
[----:B------:R-:W-:Y:S01]  /*d66f0*/  IMAD.X R76, RZ, RZ, R77, P0 ;  /* 0x000000ffff4c7224 */ /* 0x000fe200000e064d */
[----:B------:R-:W-:Y:S01]  /*d6700*/  IADD3.X R65, P0, PT, R65, R63, RZ, P1, !PT ;  /* 0x0000003f41417210 */ /* 0x000fe20000f1e4ff */
[----:B------:R-:W-:Y:S01]  /*d6710*/  IMAD.WIDE.U32 R96, R56, R51, R96 ;  /* 0x0000003338607225 */ /* 0x000fe200078e0060 */
[----:B------:R-:W-:Y:S02]  /*d6720*/  IADD3 R71, P3, PT, R100, R71, RZ ;  /* 0x0000004764477210 */ /* 0x000fe40007f7e0ff */
[----:B------:R-:W-:Y:S01]  /*d6730*/  IADD3.X R78, P0, PT, R78, R79, RZ, P0, !PT ;  /* 0x0000004f4e4e7210 */ /* 0x000fe2000071e4ff */
[----:B------:R-:W-:Y:S01]  /*d6740*/  IMAD.WIDE.U32 R74, P1, R58, R51, R74 ;  /* 0x000000333a4a7225 */ /* 0x000fe2000782004a */
[----:B------:R-:W-:Y:S02]  /*d6750*/  IADD3 RZ, P5, PT, R96, R70, RZ ;  /* 0x0000004660ff7210 */ /* 0x000fe40007fbe0ff */
[----:B------:R-:W-:Y:S01]  /*d6760*/  IADD3.X R79, P0, PT, R65, R76, RZ, P0, !PT ;  /* 0x0000004c414f7210 */ /* 0x000fe2000071e4ff */
[----:B------:R-:W-:-:S03]  /*d6770*/  IMAD.WIDE.U32 R62, R51, R59, RZ ;  /* 0x0000003b333e7225 */ /* 0x000fc600078e00ff */
[----:B------:R-:W-:Y:S01]  /*d6780*/  IADD3.X R65, P0, PT, RZ, RZ, RZ, P0, !PT ;  /* 0x000000ffff417210 */ /* 0x000fe2000071e4ff */
[----:B------:R-:W-:Y:S01]  /*d6790*/  IMAD.IADD R97, R97, 0x1, R66 ;  /* 0x0000000161617824 */ /* 0x000fe200078e0242 */
[----:B------:R-:W-:Y:S01]  /*d67a0*/  IADD3 R69, P4, PT, R74, R63, RZ ;  /* 0x0000003f4a457210 */ /* 0x000fe20007f9e0ff */
[----:B------:R-:W-:Y:S02]  /*d67b0*/  IMAD.X R67, RZ, RZ, RZ, P2 ;  /* 0x000000ffff437224 */ /* 0x000fe400010e06ff */
[----:B------:R-:W-:Y:S01]  /*d67c0*/  IMAD.MOV.U32 R66, RZ, RZ, R101 ;  /* 0x000000ffff427224 */ /* 0x000fe200078e0065 */
[----:B------:R-:W-:Y:S01]  /*d67d0*/  IADD3.X RZ, P2, PT, R97, R71, RZ, P5, !PT ;  /* 0x0000004761ff7210 */ /* 0x000fe20002f5e4ff */
[----:B------:R-:W-:Y:S01]  /*d67e0*/  IMAD.X R81, RZ, RZ, RZ, P1 ;  /* 0x000000ffff517224 */ /* 0x000fe200008e06ff */
[----:B------:R-:W-:Y:S01]  /*d67f0*/  IADD3 RZ, P1, PT, R78, R62, RZ ;  /* 0x0000003e4eff7210 */ /* 0x000fe20007f3e0ff */
[----:B------:R-:W-:Y:S02]  /*d6800*/  IMAD.MOV.U32 R80, RZ, RZ, R75 ;  /* 0x000000ffff507224 */ /* 0x000fe400078e004b */
[----:B------:R-:W-:Y:S01]  /*d6810*/  IMAD.WIDE.U32 R62, R48, R49, RZ ;  /* 0x00000031303e7225 */ /* 0x000fe200078e00ff */
[----:B------:R-:W-:-:S03]  /*d6820*/  IADD3.X RZ, P1, PT, R79, R69, RZ, P1, !PT ;  /* 0x000000454fff7210 */ /* 0x000fc60000f3e4ff */
[----:B------:R-:W-:-:S04]  /*d6830*/  IMAD.WIDE.U32.X R66, R54, R53, R66, P3 ;  /* 0x0000003536427225 */ /* 0x000fc800018e0442 */
[----:B------:R-:W-:Y:S01]  /*d6840*/  IMAD.WIDE.U32.X R80, R58, R50, R80, P4 ;  /* 0x000000323a507225 */ /* 0x000fe200020e0450 */
[----:B------:R-:W-:-:S03]  /*d6850*/  IADD3.X R107, P3, PT, RZ, R66, RZ, P2, !PT ;  /* 0x00000042ff6b7210 */ /* 0x000fc6000177e4ff */
[----:B------:R-:W-:Y:S01]  /*d6860*/  IMAD.WIDE.U32 R76, R49, R49, RZ ;  /* 0x00000031314c7225 */ /* 0x000fe200078e00ff */
[----:B------:R-:W-:Y:S02]  /*d6870*/  IADD3.X R88, P2, PT, R65, R80, RZ, P1, !PT ;  /* 0x0000005041587210 */ /* 0x000fe40000f5e4ff */
[----:B------:R-:W-:Y:S01]  /*d6880*/  IADD3.X R65, P1, PT, RZ, R67, RZ, P3, !PT ;  /* 0x00000043ff417210 */ /* 0x000fe20001f3e4ff */
[----:B------:R-:W-:Y:S01]  /*d6890*/  IMAD.WIDE.U32 R62, P5, R49, R48, R62 ;  /* 0x00000030313e7225 */ /* 0x000fe200078a003e */
[----:B------:R-:W-:Y:S02]  /*d68a0*/  IADD3.X R86, PT, PT, R81, RZ, RZ, P2, P0 ;  /* 0x000000ff51567210 */ /* 0x000fe400017e04ff */
[----:B------:R-:W-:Y:S01]  /*d68b0*/  IADD3 RZ, P3, PT, RZ, R76, RZ ;  /* 0x0000004cffff7210 */ /* 0x000fe20007f7e0ff */
[----:B------:R-:W-:-:S04]  /*d68c0*/  IMAD.WIDE.U32 R108, R53, R56, RZ ;  /* 0x00000038356c7225 */ /* 0x000fc800078e00ff */
[----:B------:R-:W-:-:S04]  /*d68d0*/  IMAD.WIDE.U32 R78, R59, R51, R78 ;  /* 0x000000333b4e7225 */ /* 0x000fc800078e004e */
[----:B------:R-:W-:Y:S01]  /*d68e0*/  IMAD.X R71, RZ, RZ, RZ, P5 ;  /* 0x000000ffff477224 */ /* 0x000fe200028e06ff */
[----:B------:R-:W-:Y:S01]  /*d68f0*/  IADD3 R87, P5, PT, R77, R62, RZ ;  /* 0x0000003e4d577210 */ /* 0x000fe20007fbe0ff */
[----:B------:R-:W-:Y:S01]  /*d6900*/  IMAD.MOV.U32 R70, RZ, RZ, R63 ;  /* 0x000000ffff467224 */ /* 0x000fe200078e003f */
[----:B------:R-:W-:Y:S01]  /*d6910*/  IADD3.X R106, P1, PT, R107, R78, RZ, P1, !PT ;  /* 0x0000004e6b6a7210 */ /* 0x000fe20000f3e4ff */
[----:B------:R-:W-:Y:S01]  /*d6920*/  IMAD.WIDE.U32 R66, R52, R56, RZ ;  /* 0x0000003834427225 */ /* 0x000fe200078e00ff */
[----:B------:R-:W-:Y:S02]  /*d6930*/  IADD3 R74, PT, PT, R79, R74, RZ ;  /* 0x0000004a4f4a7210 */ /* 0x000fe40007ffe0ff */
[----:B------:R-:W-:Y:S01]  /*d6940*/  IADD3.X RZ, P3, PT, RZ, R87, RZ, P3, !PT ;  /* 0x00000057ffff7210 */ /* 0x000fe20001f7e4ff */
[----:B------:R-:W-:Y:S01]  /*d6950*/  IMAD.WIDE.U32 R108, P2, R57, R52, R108 ;  /* 0x00000034396c7225 */ /* 0x000fe2000784006c */
[----:B------:R-:W-:Y:S02]  /*d6960*/  IADD3.X R107, P1, PT, R65, R74, RZ, P1, !PT ;  /* 0x0000004a416b7210 */ /* 0x000fe40000f3e4ff */
[----:B------:R-:W-:Y:S01]  /*d6970*/  IADD3 RZ, P0, PT, R106, R66, RZ ;  /* 0x000000426aff7210 */ /* 0x000fe20007f1e0ff */
[----:B------:R-:W-:Y:S01]  /*d6980*/  IMAD.WIDE.U32.X R70, R48, R48, R70, P5 ;  /* 0x0000003030467225 */ /* 0x000fe200028e0446 */
[----:B------:R-:W-:-:S02]  /*d6990*/  IADD3 R67, P5, PT, R108, R67, RZ ;  /* 0x000000436c437210 */ /* 0x000fc40007fbe0ff */
[----:B------:R-:W-:Y:S01]  /*d69a0*/  IADD3.X R93, P1, PT, RZ, RZ, RZ, P1, !PT ;  /* 0x000000ffff5d7210 */ /* 0x000fe20000f3e4ff */
[----:B------:R-:W-:Y:S01]  /*d69b0*/  IMAD.WIDE.U32 R74, R50, R51, RZ ;  /* 0x00000033324a7225 */ /* 0x000fe200078e00ff */
[----:B------:R-:W-:Y:S02]  /*d69c0*/  IADD3.X RZ, P0, PT, R107, R67, RZ, P0, !PT ;  /* 0x000000436bff7210 */ /* 0x000fe4000071e4ff */
[----:B------:R-:W-:Y:S01]  /*d69d0*/  LEA.X R84, P3, R64, R70, 0x1, P3 ;  /* 0x0000004640547211 */ /* 0x000fe20001860cff */
[----:B------:R-:W-:Y:S02]  /*d69e0*/  IMAD.X R83, RZ, RZ, RZ, P2 ;  /* 0x000000ffff537224 */ /* 0x000fe400010e06ff */
[----:B------:R-:W-:Y:S01]  /*d69f0*/  IMAD.MOV.U32 R82, RZ, RZ, R109 ;  /* 0x000000ffff527224 */ /* 0x000fe200078e006d */
[----:B------:R-:W-:Y:S01]  /*d6a00*/  IADD3.X R73, P3, PT, R73, R71, RZ, P3, !PT ;  /* 0x0000004749497210 */ /* 0x000fe20001f7e4ff */
[----:B------:R-:W-:-:S04]  /*d6a10*/  IMAD.WIDE.U32 R110, R76, -0x1, RZ ;  /* 0xffffffff4c6e7825 */ /* 0x000fc800078e00ff */
[----:B------:R-:W-:Y:S02]  /*d6a20*/  IMAD R127, R76, -0x7af74001, -R87 ;  /* 0x8508bfff4c7f7824 */ /* 0x000fe400078e0a57 */
[----:B------:R-:W-:-:S04]  /*d6a30*/  IMAD.WIDE.U32.X R82, R57, R53, R82, P5 ;  /* 0x0000003539527225 */ /* 0x000fc800028e0452 */
[----:B------:R-:W-:Y:S01]  /*d6a40*/  IMAD.WIDE.U32 R78, R53, R59, RZ ;  /* 0x0000003b354e7225 */ /* 0x000fe200078e00ff */
[----:B------:R-:W-:-:S03]  /*d6a50*/  IADD3.X R93, P0, PT, R93, R82, RZ, P0, !PT ;  /* 0x000000525d5d7210 */ /* 0x000fc6000071e4ff */
[----:B------:R-:W-:-:S04]  /*d6a60*/  IMAD.WIDE.U32 R74, P2, R51, R50, R74 ;  /* 0x00000032334a7225 */ /* 0x000fc8000784004a */
[----:B------:R-:W-:Y:S02]  /*d6a70*/  IMAD.IADD R127, R111, 0x1, R127 ;  /* 0x000000016f7f7824 */ /* 0x000fe400078e027f */
[----:B------:R-:W-:-:S04]  /*d6a80*/  IMAD.WIDE.U32 R62, R110, 0x1, RZ ;  /* 0x000000016e3e7825 */ /* 0x000fc800078e00ff */
[----:B------:R-:W-:Y:S01]  /*d6a90*/  IMAD.WIDE.U32 R80, R51, R51, RZ ;  /* 0x0000003333507225 */ /* 0x000fe200078e00ff */
[----:B------:R-:W-:-:S03]  /*d6aa0*/  IADD3 RZ, P4, PT, R76, R62, RZ ;  /* 0x0000003e4cff7210 */ /* 0x000fc60007f9e0ff */
[----:B------:R-:W-:Y:S01]  /*d6ab0*/  IMAD.X R77, RZ, RZ, RZ, P2 ;  /* 0x000000ffff4d7224 */ /* 0x000fe200010e06ff */
[----:B------:R-:W-:Y:S01]  /*d6ac0*/  IADD3 R69, P5, PT, R81, R74, RZ ;  /* 0x0000004a51457210 */ /* 0x000fe20007fbe0ff */
[----:B------:R-:W-:Y:S02]  /*d6ad0*/  IMAD.X R82, RZ, RZ, RZ, P1 ;  /* 0x000000ffff527224 */ /* 0x000fe400008e06ff */
[----:B------:R-:W-:-:S03]  /*d6ae0*/  IMAD.WIDE.U32 R64, R127, 0x1, RZ ;  /* 0x000000017f407825 */ /* 0x000fc600078e00ff */
[----:B------:R-:W-:Y:S01]  /*d6af0*/  IADD3.X R83, P1, PT, R82, R83, RZ, P0, !PT ;  /* 0x0000005352537210 */ /* 0x000fe2000073e4ff */
[----:B------:R-:W-:-:S03]  /*d6b00*/  IMAD.WIDE.U32 R78, P2, R58, R52, R78 ;  /* 0x000000343a4e7225 */ /* 0x000fc6000784004e */
[----:B------:R-:W-:Y:S01]  /*d6b10*/  IADD3.X R62, P1, PT, R93, R88, RZ, P1, !PT ;  /* 0x000000585d3e7210 */ /* 0x000fe20000f3e4ff */
[----:B------:R-:W-:Y:S01]  /*d6b20*/  IMAD.WIDE.U32 R66, R52, R59, RZ ;  /* 0x0000003b34427225 */ /* 0x000fe200078e00ff */
[----:B------:R-:W-:-:S03]  /*d6b30*/  IADD3.X R88, P3, PT, R85, R80, RZ, P3, !PT ;  /* 0x0000005055587210 */ /* 0x000fc60001f7e4ff */
[----:B------:R-:W-:Y:S01]  /*d6b40*/  IMAD.MOV.U32 R76, RZ, RZ, R75 ;  /* 0x000000ffff4c7224 */ /* 0x000fe200078e004b */
[----:B------:R-:W-:Y:S01]  /*d6b50*/  IADD3 R81, P0, PT, R78, R67, RZ ;  /* 0x000000434e517210 */ /* 0x000fe20007f1e0ff */
[----:B------:R-:W-:Y:S02]  /*d6b60*/  IMAD.X R75, RZ, RZ, RZ, P2 ;  /* 0x000000ffff4b7224 */ /* 0x000fe400010e06ff */
[----:B------:R-:W-:-:S04]  /*d6b70*/  IMAD.WIDE.U32 R64, P2, R110, -0x7af74000, R64 ;  /* 0x8508c0006e407825 */ /* 0x000fc80007840040 */
[----:B------:R-:W-:Y:S02]  /*d6b80*/  IMAD.MOV.U32 R74, RZ, RZ, R79 ;  /* 0x000000ffff4a7224 */ /* 0x000fe400078e004f */
[----:B------:R-:W-:Y:S01]  /*d6b90*/  IMAD.X R71, RZ, RZ, RZ, P2 ;  /* 0x000000ffff477224 */ /* 0x000fe200010e06ff */
[----:B------:R-:W-:Y:S01]  /*d6ba0*/  IADD3 RZ, P2, PT, R62, R66, RZ ;  /* 0x000000423eff7210 */ /* 0x000fe20007f5e0ff */
[----:B------:R-:W-:Y:S01]  /*d6bb0*/  IMAD.WIDE.U32.X R74, R58, R53, R74, P0 ;  /* 0x000000353a4a7225 */ /* 0x000fe200000e044a */
[----:B------:R-:W-:Y:S02]  /*d6bc0*/  IADD3 R64, P0, PT, R63, R64, RZ ;  /* 0x000000403f407210 */ /* 0x000fe40007f1e0ff */
[----:B------:R-:W-:Y:S01]  /*d6bd0*/  IADD3.X R63, P1, PT, R83, R86, RZ, P1, !PT ;  /* 0x00000056533f7210 */ /* 0x000fe20000f3e4ff */
[----:B------:R-:W-:Y:S01]  /*d6be0*/  IMAD.MOV.U32 R70, RZ, RZ, R65 ;  /* 0x000000ffff467224 */ /* 0x000fe200078e0041 */
[----:B------:R-:W-:Y:S01]  /*d6bf0*/  IADD3.X RZ, P4, PT, R87, R64, RZ, P4, !PT ;  /* 0x0000004057ff7210 */ /* 0x000fe2000279e4ff */
[----:B------:R-:W-:Y:S01]  /*d6c00*/  IMAD.WIDE.U32 R66, R54, R56, RZ ;  /* 0x0000003836427225 */ /* 0x000fe200078e00ff */
[----:B------:R-:W-:-:S02]  /*d6c10*/  IADD3.X RZ, P2, PT, R63, R81, RZ, P2, !PT ;  /* 0x000000513fff7210 */ /* 0x000fc4000175e4ff */
[----:B------:R-:W-:Y:S01]  /*d6c20*/  IADD3.X R117, P1, PT, RZ, RZ, RZ, P1, !PT ;  /* 0x000000ffff757210 */ /* 0x000fe20000f3e4ff */
[----:B------:R-:W-:-:S03]  /*d6c30*/  IMAD.WIDE.U32.X R64, R127, -0x7af74000, R70, P0 ;  /* 0x8508c0007f407825 */ /* 0x000fc600000e0446 */
[----:B------:R-:W-:Y:S01]  /*d6c40*/  IADD3.X R117, P2, PT, R117, R74, RZ, P2, !PT ;  /* 0x0000004a75757210 */ /* 0x000fe2000175e4ff */
[----:B------:R-:W-:Y:S01]  /*d6c50*/  IMAD.WIDE.U32 R70, R55, R56, RZ ;  /* 0x0000003837467225 */ /* 0x000fe200078e00ff */
[----:B------:R-:W-:Y:S02]  /*d6c60*/  IADD3.X R79, P4, PT, RZ, R64, RZ, P4, !PT ;  /* 0x00000040ff4f7210 */ /* 0x000fe4000279e4ff */
[----:B------:R-:W-:Y:S01]  /*d6c70*/  IADD3.X R93, PT, PT, R75, RZ, RZ, P2, P1 ;  /* 0x000000ff4b5d7210 */ /* 0x000fe200017e24ff */
[----:B------:R-:W-:Y:S01]  /*d6c80*/  IMAD.WIDE.U32 R66, P0, R57, R55, R66 ;  /* 0x0000003739427225 */ /* 0x000fe20007800042 */
[----:B------:R-:W-:-:S03]  /*d6c90*/  IADD3.X R94, P4, PT, RZ, R65, RZ, P4, !PT ;  /* 0x00000041ff5e7210 */ /* 0x000fc6000279e4ff */
[----:B------:R-:W-:Y:S01]  /*d6ca0*/  IMAD.WIDE.U32 R62, R59, R52, R62 ;  /* 0x000000343b3e7225 */ /* 0x000fe200078e003e */
[----:B------:R-:W-:Y:S02]  /*d6cb0*/  IADD3 R65, P1, PT, R66, R71, RZ ;  /* 0x0000004742417210 */ /* 0x000fe40007f3e0ff */
[----:B------:R-:W-:Y:S01]  /*d6cc0*/  IADD3.X R74, P4, PT, R79, R84, RZ, P4, !PT ;  /* 0x000000544f4a7210 */ /* 0x000fe2000279e4ff */
[----:B------:R-:W-:Y:S01]  /*d6cd0*/  IMAD.WIDE.U32 R118, R54, R59, RZ ;  /* 0x0000003b36767225 */ /* 0x000fe200078e00ff */
[----:B------:R-:W-:Y:S02]  /*d6ce0*/  IADD3 RZ, P2, PT, R62, R70, RZ ;  /* 0x000000463eff7210 */ /* 0x000fe40007f5e0ff */
[----:B------:R-:W-:Y:S01]  /*d6cf0*/  IADD3.X R75, P4, PT, R94, R73, RZ, P4, !PT ;  /* 0x000000495e4b7210 */ /* 0x000fe2000279e4ff */
[----:B------:R-:W-:Y:S02]  /*d6d00*/  IMAD.IADD R63, R63, 0x1, R78 ;  /* 0x000000013f3f7824 */ /* 0x000fe400078e024e */
[----:B------:R-:W-:-:S02]  /*d6d10*/  IMAD.X R83, RZ, RZ, RZ, P0 ;  /* 0x000000ffff537224 */ /* 0x000fc400000e06ff */
[----:B------:R-:W-:Y:S01]  /*d6d20*/  IMAD.MOV.U32 R82, RZ, RZ, R67 ;  /* 0x000000ffff527224 */ /* 0x000fe200078e0043 */
[----:B------:R-:W-:Y:S01]  /*d6d30*/  IADD3.X RZ, P2, PT, R63, R65, RZ, P2, !PT ;  /* 0x000000413fff7210 */ /* 0x000fe2000175e4ff */
[----:B------:R-:W-:Y:S01]  /*d6d40*/  IMAD.WIDE.U32 R84, R53, R52, RZ ;  /* 0x0000003435547225 */ /* 0x000fe200078e00ff */
[----:B------:R-:W-:-:S03]  /*d6d50*/  IADD3.X R67, P4, PT, RZ, RZ, RZ, P4, !PT ;  /* 0x000000ffff437210 */ /* 0x000fc6000279e4ff */
[----:B------:R-:W-:-:S04]  /*d6d60*/  IMAD.WIDE.U32 R80, R127, 0x30000000, RZ ;  /* 0x300000007f507825 */ /* 0x000fc800078e00ff */
[----:B------:R-:W-:-:S04]  /*d6d70*/  IMAD.WIDE.U32 R118, P0, R58, R55, R118 ;  /* 0x000000373a767225 */ /* 0x000fc80007800076 */
[----:B------:R-:W-:Y:S01]  /*d6d80*/  IMAD.WIDE.U32.X R82, R57, R54, R82, P1 ;  /* 0x0000003639527225 */ /* 0x000fe200008e0452 */
[----:B------:R-:W-:-:S03]  /*d6d90*/  IADD3.X R79, PT, PT, RZ, RZ, RZ, P0, !PT ;  /* 0x000000ffff4f7210 */ /* 0x000fc600007fe4ff */
[----:B------:R-:W-:Y:S01]  /*d6da0*/  IMAD.WIDE.U32 R84, P1, R52, R53, R84 ;  /* 0x0000003534547225 */ /* 0x000fe20007820054 */
[----:B------:R-:W-:-:S03]  /*d6db0*/  IADD3.X R116, P2, PT, RZ, R82, RZ, P2, !PT ;  /* 0x00000052ff747210 */ /* 0x000fc6000175e4ff */
[----:B------:R-:W-:Y:S01]  /*d6dc0*/  IMAD.WIDE.U32 R86, R55, R59, RZ ;  /* 0x0000003b37567225 */ /* 0x000fe200078e00ff */
[----:B------:R-:W-:-:S03]  /*d6dd0*/  IADD3.X R70, P2, PT, RZ, R83, RZ, P2, !PT ;  /* 0x00000053ff467210 */ /* 0x000fc6000175e4ff */
[----:B------:R-:W-:Y:S01]  /*d6de0*/  IMAD.WIDE.U32 R80, P0, R110, 0x170b5d44, R80 ;  /* 0x170b5d446e507825 */ /* 0x000fe20007800050 */
[----:B------:R-:W-:-:S03]  /*d6df0*/  IADD3.X R116, P2, PT, R116, R117, RZ, P2, !PT ;  /* 0x0000007574747210 */ /* 0x000fc6000175e4ff */
[----:B------:R-:W-:Y:S01]  /*d6e00*/  IMAD.WIDE.U32 R64, R110, 0x30000000, RZ ;  /* 0x300000006e407825 */ /* 0x000fe200078e00ff */
[----:B------:R-:W-:-:S03]  /*d6e10*/  IADD3.X R117, P2, PT, R70, R93, RZ, P2, !PT ;  /* 0x0000005d46757210 */ /* 0x000fc6000175e4ff */
[----:B------:R-:W-:Y:S01]  /*d6e20*/  IMAD.X R71, RZ, RZ, RZ, P1 ;  /* 0x000000ffff477224 */ /* 0x000fe200008e06ff */
[----:B------:R-:W-:Y:S01]  /*d6e30*/  IADD3 R87, P1, PT, R118, R87, RZ ;  /* 0x0000005776577210 */ /* 0x000fe20007f3e0ff */
[----:B------:R-:W-:Y:S01]  /*d6e40*/  IMAD.X R83, RZ, RZ, RZ, P0 ;  /* 0x000000ffff537224 */ /* 0x000fe200000e06ff */
[----:B------:R-:W-:Y:S01]  /*d6e50*/  IADD3 R95, P0, PT, R80, R65, RZ ;  /* 0x00000041505f7210 */ /* 0x000fe20007f1e0ff */
[----:B------:R-:W-:Y:S01]  /*d6e60*/  IMAD.MOV.U32 R78, RZ, RZ, R119 ;  /* 0x000000ffff4e7224 */ /* 0x000fe200078e0077 */
[----:B------:R-:W-:Y:S01]  /*d6e70*/  IADD3.X R113, P2, PT, RZ, RZ, RZ, P2, !PT ;  /* 0x000000ffff717210 */ /* 0x000fe2000175e4ff */
[----:B------:R-:W-:Y:S01]  /*d6e80*/  IMAD.MOV.U32 R82, RZ, RZ, R81 ;  /* 0x000000ffff527224 */ /* 0x000fe200078e0051 */
[----:B------:R-:W-:Y:S01]  /*d6e90*/  IADD3.X R81, P3, PT, R92, R69, RZ, P3, !PT ;  /* 0x000000455c517210 */ /* 0x000fe20001f7e4ff */
[----:B------:R-:W-:Y:S01]  /*d6ea0*/  IMAD.WIDE.U32.X R78, R58, R54, R78, P1 ;  /* 0x000000363a4e7225 */ /* 0x000fe200008e044e */
[----:B------:R-:W-:-:S03]  /*d6eb0*/  IADD3 RZ, P1, PT, R74, R64, RZ ;  /* 0x000000404aff7210 */ /* 0x000fc60007f3e0ff */
[----:B------:R-:W-:Y:S01]  /*d6ec0*/  IMAD.WIDE.U32.X R82, R127, 0x170b5d44, R82, P0 ;  /* 0x170b5d447f527825 */ /* 0x000fe200000e0452 */
[----:B------:R-:W-:Y:S02]  /*d6ed0*/  IADD3 RZ, P0, PT, R116, R86, RZ ;  /* 0x0000005674ff7210 */ /* 0x000fe40007f1e0ff */
[----:B------:R-:W-:Y:S01]  /*d6ee0*/  IADD3.X RZ, P1, PT, R75, R95, RZ, P1, !PT ;  /* 0x0000005f4bff7210 */ /* 0x000fe20000f3e4ff */
[----:B------:R-:W-:Y:S01]  /*d6ef0*/  IMAD.WIDE.U32 R64, R52, R52, RZ ;  /* 0x0000003434407225 */ /* 0x000fe200078e00ff */
[----:B------:R-:W-:Y:S02]  /*d6f00*/  IADD3.X RZ, P0, PT, R117, R87, RZ, P0, !PT ;  /* 0x0000005775ff7210 */ /* 0x000fe4000071e4ff */
[----:B------:R-:W-:Y:S01]  /*d6f10*/  IADD3.X R69, P1, PT, R67, R82, RZ, P1, !PT ;  /* 0x0000005243457210 */ /* 0x000fe20000f3e4ff */
[----:B------:R-:W-:Y:S01]  /*d6f20*/  IMAD.X R73, RZ, RZ, RZ, P4 ;  /* 0x000000ffff497224 */ /* 0x000fe200020e06ff */
[----:B------:R-:W-:Y:S01]  /*d6f30*/  IADD3.X R112, P0, PT, R113, R78, RZ, P0, !PT ;  /* 0x0000004e71707210 */ /* 0x000fe2000071e4ff */
[----:B------:R-:W-:Y:S01]  /*d6f40*/  IMAD.WIDE.U32 R114, R57, R59, RZ ;  /* 0x0000003b39727225 */ /* 0x000fe200078e00ff */
[----:B------:R-:W-:-:S02]  /*d6f50*/  IADD3 R101, P4, PT, R65, R84, RZ ;  /* 0x0000005441657210 */ /* 0x000fc40007f9e0ff */
[----:B------:R-:W-:Y:S01]  /*d6f60*/  IADD3.X R82, P1, PT, R73, R83, RZ, P1, !PT ;  /* 0x0000005349527210 */ /* 0x000fe20000f3e4ff */
[----:B------:R-:W-:Y:S01]  /*d6f70*/  IMAD.WIDE.U32 R60, R52, R51, R60 ;  /* 0x00000033343c7225 */ /* 0x000fe200078e003c */
[----:B------:R-:W-:Y:S02]  /*d6f80*/  IADD3.X R113, PT, PT, R79, RZ, RZ, P0, P2 ;  /* 0x000000ff4f717210 */ /* 0x000fe400007e44ff */
[----:B------:R-:W-:Y:S01]  /*d6f90*/  IADD3.X R88, P1, PT, R69, R88, RZ, P1, !PT ;  /* 0x0000005845587210 */ /* 0x000fe20000f3e4ff */
[----:B------:R-:W-:Y:S01]  /*d6fa0*/  IMAD.WIDE.U32 R92, R127, -0x45f6b800, RZ ;  /* 0xba0948007f5c7825 */ /* 0x000fe200078e00ff */
[----:B------:R-:W-:-:S03]  /*d6fb0*/  SHF.L.W.U32.HI R89, R89, 0x1, R60 ;  /* 0x0000000159597819 */ /* 0x000fc60000010e3c */
[----:B------:R-:W-:Y:S02]  /*d6fc0*/  IMAD.IADD R65, R61, 0x1, R72 ;  /* 0x000000013d417824 */ /* 0x000fe400078e0248 */
[----:B------:R-:W-:-:S03]  /*d6fd0*/  IMAD.WIDE.U32 R74, R110, 0x30000000, R74 ;  /* 0x300000006e4a7825 */ /* 0x000fc600078e004a */
[----:B------:R-:W-:Y:S01]  /*d6fe0*/  SHF.L.W.U32.HI R67, R60, 0x1, R65 ;  /* 0x000000013c437819 */ /* 0x000fe20000010e41 */
[----:B------:R-:W-:-:S04]  /*d6ff0*/  IMAD.WIDE.U32 R114, P2, R58, R56, R114 ;  /* 0x000000383a727225 */ /* 0x000fc80007840072 */
[----:B------:R-:W-:-:S04]  /*d7000*/  IMAD.WIDE.U32 R72, R56, R59, RZ ;  /* 0x0000003b38487225 */ /* 0x000fc800078e00ff */
[----:B------:R-:W-:-:S04]  /*d7010*/  IMAD.WIDE.U32.X R76, R50, R50, R76, P5 ;  /* 0x00000032324c7225 */ /* 0x000fc800028e044c */
[----:B------:R-:W-:Y:S01]  /*d7020*/  IMAD.IADD R125, R75, 0x1, R80 ;  /* 0x000000014b7d7824 */ /* 0x000fe200078e0250 */
[----:B------:R-:W-:Y:S01]  /*d7030*/  IADD3.X R126, P3, PT, R89, R76, RZ, P3, !PT ;  /* 0x0000004c597e7210 */ /* 0x000fe20001f7e4ff */
[----:B------:R-:W-:Y:S01]  /*d7040*/  IMAD.WIDE.U32 R78, R110, -0x45f6b800, RZ ;  /* 0xba0948006e4e7825 */ /* 0x000fe200078e00ff */
[----:B------:R-:W-:Y:S02]  /*d7050*/  IADD3.X R89, P1, PT, R82, R81, RZ, P1, !PT ;  /* 0x0000005152597210 */ /* 0x000fe40000f3e4ff */
[----:B------:R-:W-:Y:S01]  /*d7060*/  IADD3.X R124, P3, PT, R67, R77, RZ, P3, !PT ;  /* 0x0000004d437c7210 */ /* 0x000fe20001f7e4ff */
[----:B------:R-:W-:Y:S01]  /*d7070*/  IMAD.WIDE.U32 R92, P0, R110, 0x1ef3622f, R92 ;  /* 0x1ef3622f6e5c7825 */ /* 0x000fe2000780005c */
[----:B------:R-:W-:-:S03]  /*d7080*/  IADD3.X R121, P1, PT, RZ, RZ, RZ, P1, !PT ;  /* 0x000000ffff797210 */ /* 0x000fc60000f3e4ff */
[----:B------:R-:W-:Y:S01]  /*d7090*/  IMAD.X R61, RZ, RZ, RZ, P2 ;  /* 0x000000ffff3d7224 */ /* 0x000fe200010e06ff */
[----:B------:R-:W-:Y:S01]  /*d70a0*/  IADD3 R75, P2, PT, R114, R73, RZ ;  /* 0x00000049724b7210 */ /* 0x000fe20007f5e0ff */
[----:B------:R-:W-:Y:S01]  /*d70b0*/  IMAD.MOV.U32 R60, RZ, RZ, R115 ;  /* 0x000000ffff3c7224 */ /* 0x000fe200078e0073 */
[----:B------:R-:W-:Y:S01]  /*d70c0*/  IADD3 R69, P5, PT, R92, R79, RZ ;  /* 0x0000004f5c457210 */ /* 0x000fe20007fbe0ff */
[----:B------:R-:W-:Y:S01]  /*d70d0*/  IMAD.X R73, RZ, RZ, RZ, P0 ;  /* 0x000000ffff497224 */ /* 0x000fe200000e06ff */
[----:B------:R-:W-:Y:S01]  /*d70e0*/  IADD3 RZ, P0, PT, R112, R72, RZ ;  /* 0x0000004870ff7210 */ /* 0x000fe20007f1e0ff */
[----:B------:R-:W-:Y:S01]  /*d70f0*/  IMAD.WIDE.U32.X R60, R58, R57, R60, P2 ;  /* 0x000000393a3c7225 */ /* 0x000fe200010e043c */
[----:B------:R-:W-:Y:S02]  /*d7100*/  IADD3 RZ, P2, PT, R88, R78, RZ ;  /* 0x0000004e58ff7210 */ /* 0x000fe40007f5e0ff */
[----:B------:R-:W-:Y:S01]  /*d7110*/  IADD3.X RZ, P0, PT, R113, R75, RZ, P0, !PT ;  /* 0x0000004b71ff7210 */ /* 0x000fe2000071e4ff */
[----:B------:R-:W-:Y:S01]  /*d7120*/  IMAD.MOV.U32 R72, RZ, RZ, R93 ;  /* 0x000000ffff487224 */ /* 0x000fe200078e005d */
[----:B------:R-:W-:Y:S01]  /*d7130*/  IADD3.X RZ, P2, PT, R89, R69, RZ, P2, !PT ;  /* 0x0000004559ff7210 */ /* 0x000fe2000175e4ff */
[----:B------:R-:W-:-:S02]  /*d7140*/  IMAD.X R119, RZ, RZ, RZ, P1 ;  /* 0x000000ffff777224 */ /* 0x000fc400008e06ff */
[----:B------:R-:W-:-:S04]  /*d7150*/  IMAD.WIDE.U32.X R72, R127, 0x1ef3622f, R72, P5 ;  /* 0x1ef3622f7f487825 */ /* 0x000fc800028e0448 */
[----:B------:R-:W-:Y:S01]  /*d7160*/  IMAD.WIDE.U32 R98, R55, R51, R98 ;  /* 0x0000003337627225 */ /* 0x000fe200078e0062 */
[----:B------:R-:W-:-:S03]  /*d7170*/  IADD3.X R121, P5, PT, R121, R72, RZ, P2, !PT ;  /* 0x0000004879797210 */ /* 0x000fc600017be4ff */
[----:B------:R-:W-:Y:S01]  /*d7180*/  IMAD.WIDE.U32 R94, R54, R55, RZ ;  /* 0x00000037365e7225 */ /* 0x000fe200078e00ff */
[----:B------:R-:W-:Y:S02]  /*d7190*/  IADD3.X R119, P1, PT, R119, R73, RZ, P5, !PT ;  /* 0x0000004977777210 */ /* 0x000fe40002f3e4ff */
[----:B------:R-:W-:Y:S01]  /*d71a0*/  IADD3.X R120, P5, PT, RZ, R60, RZ, P0, !PT ;  /* 0x0000003cff787210 */ /* 0x000fe200007be4ff */
[----:B------:R-:W-:Y:S01]  /*d71b0*/  IMAD.WIDE.U32 R104, R74, -0x1, RZ ;  /* 0xffffffff4a687825 */ /* 0x000fe200078e00ff */
[----:B------:R-:W-:Y:S02]  /*d71c0*/  SHF.L.W.U32.HI R65, R65, 0x1, R98 ;  /* 0x0000000141417819 */ /* 0x000fe40000010e62 */
[----:B------:R-:W-:Y:S01]  /*d71d0*/  IADD3 R93, PT, PT, R99, R68, RZ ;  /* 0x00000044635d7210 */ /* 0x000fe20007ffe0ff */
[----:B------:R-:W-:Y:S01]  /*d71e0*/  IMAD.WIDE.U32 R86, R127, 0xf5138f, RZ ;  /* 0x00f5138f7f567825 */ /* 0x000fe200078e00ff */
[----:B------:R-:W-:Y:S02]  /*d71f0*/  IADD3.X R99, P0, PT, R65, R64, RZ, P3, !PT ;  /* 0x0000004041637210 */ /* 0x000fe40001f1e4ff */
[----:B------:R-:W-:Y:S01]  /*d7200*/  SHF.L.W.U32.HI R98, R98, 0x1, R93 ;  /* 0x0000000162627819 */ /* 0x000fe20000010e5d */
[----:B------:R-:W-:-:S02]  /*d7210*/  IMAD.X R115, RZ, RZ, R61, P5 ;  /* 0x000000ffff737224 */ /* 0x000fc400028e063d */
[----:B------:R-:W-:Y:S01]  /*d7220*/  IMAD.WIDE.U32 R60, R127, 0x6ca1493b, RZ ;  /* 0x6ca1493b7f3c7825 */ /* 0x000fe200078e00ff */
[----:B------:R-:W-:-:S03]  /*d7230*/  IADD3.X R101, P0, PT, R98, R101, RZ, P0, !PT ;  /* 0x0000006562657210 */ /* 0x000fc6000071e4ff */
[----:B------:R-:W-:Y:S02]  /*d7240*/  IMAD R111, R74, -0x7af74001, -R125 ;  /* 0x8508bfff4a6f7824 */ /* 0x000fe400078e0a7d */
[----:B------:R-:W-:-:S04]  /*d7250*/  IMAD.WIDE.U32 R94, P3, R55, R54, R94 ;  /* 0x00000036375e7225 */ /* 0x000fc8000786005e */
[----:B------:R-:W-:Y:S02]  /*d7260*/  IMAD.MOV.U32 R70, RZ, RZ, R85 ;  /* 0x000000ffff467224 */ /* 0x000fe400078e0055 */
[----:B------:R-:W-:-:S04]  /*d7270*/  IMAD.WIDE.U32 R82, R104, 0x1, RZ ;  /* 0x0000000168527825 */ /* 0x000fc800078e00ff */
[----:B------:R-:W-:Y:S01]  /*d7280*/  IMAD.WIDE.U32 R84, R110, 0xf5138f, RZ ;  /* 0x00f5138f6e547825 */ /* 0x000fe200078e00ff */
[----:B------:R-:W-:-:S03]  /*d7290*/  IADD3 RZ, P2, PT, R74, R82, RZ ;  /* 0x000000524aff7210 */ /* 0x000fc60007f5e0ff */
[----:B------:R-:W-:-:S04]  /*d72a0*/  IMAD.WIDE.U32 R86, P5, R110, 0x1a22d9f3, R86 ;  /* 0x1a22d9f36e567825 */ /* 0x000fc800078a0056 */
[----:B------:R-:W-:Y:S02]  /*d72b0*/  IMAD.X R65, RZ, RZ, RZ, P3 ;  /* 0x000000ffff417224 */ /* 0x000fe400018e06ff */
[----:B------:R-:W-:Y:S02]  /*d72c0*/  IMAD.IADD R111, R105, 0x1, R111 ;  /* 0x00000001696f7824 */ /* 0x000fe400078e026f */
[----:B------:R-:W-:-:S04]  /*d72d0*/  IMAD.WIDE.U32 R78, R110, 0x6ca1493b, RZ ;  /* 0x6ca1493b6e4e7825 */ /* 0x000fc800078e00ff */
[----:B------:R-:W-:-:S04]  /*d72e0*/  IMAD.WIDE.U32 R72, R127, 0x17c510ea, RZ ;  /* 0x17c510ea7f487825 */ /* 0x000fc800078e00ff */
[----:B------:R-:W-:-:S04]  /*d72f0*/  IMAD.WIDE.U32 R60, P3, R110, -0x39c4fa40, R60 ;  /* 0xc63b05c06e3c7825 */ /* 0x000fc8000786003c */
[----:B------:R-:W-:Y:S01]  /*d7300*/  IMAD.X R81, RZ, RZ, RZ, P5 ;  /* 0x000000ffff517224 */ /* 0x000fe200028e06ff */
[----:B------:R-:W-:Y:S01]  /*d7310*/  IADD3 R85, P5, PT, R86, R85, RZ ;  /* 0x0000005556557210 */ /* 0x000fe20007fbe0ff */
[----:B------:R-:W-:-:S04]  /*d7320*/  IMAD.WIDE.U32 R74, R111, 0x1, RZ ;  /* 0x000000016f4a7825 */ /* 0x000fc800078e00ff */
[----:B------:R-:W-:Y:S01]  /*d7330*/  IMAD.X R69, RZ, RZ, RZ, P3 ;  /* 0x000000ffff457224 */ /* 0x000fe200018e06ff */
[----:B------:R-:W-:Y:S01]  /*d7340*/  IADD3 R79, P3, PT, R60, R79, RZ ;  /* 0x0000004f3c4f7210 */ /* 0x000fe20007f7e0ff */
[----:B------:R-:W-:Y:S02]  /*d7350*/  IMAD.MOV.U32 R80, RZ, RZ, R87 ;  /* 0x000000ffff507224 */ /* 0x000fe400078e0057 */
[----:B------:R-:W-:-:S04]  /*d7360*/  IMAD.WIDE.U32.X R70, R53, R53, R70, P4 ;  /* 0x0000003535467225 */ /* 0x000fc800020e0446 */
[----:B------:R-:W-:-:S04]  /*d7370*/  IMAD.WIDE.U32 R76, R110, 0x17c510ea, RZ ;  /* 0x17c510ea6e4c7825 */ /* 0x000fc800078e00ff */
[----:B------:R-:W-:-:S04]  /*d7380*/  IMAD.WIDE.U32 R72, P4, R110, 0x1ae3a46, R72 ;  /* 0x01ae3a466e487825 */ /* 0x000fc80007880048 */
[----:B------:R-:W-:Y:S02]  /*d7390*/  IMAD.MOV.U32 R68, RZ, RZ, R61 ;  /* 0x000000ffff447224 */ /* 0x000fe400078e003d */
[----:B------:R-:W-:-:S04]  /*d73a0*/  IMAD.WIDE.U32.X R80, R127, 0x1a22d9f3, R80, P5 ;  /* 0x1a22d9f37f507825 */ /* 0x000fc800028e0450 */
[----:B------:R-:W-:-:S04]  /*d73b0*/  IMAD.WIDE.U32 R74, P5, R104, -0x7af74000, R74 ;  /* 0x8508c000684a7825 */ /* 0x000fc800078a004a */
[----:B------:R-:W-:Y:S01]  /*d73c0*/  IMAD.WIDE.U32.X R68, R127, -0x39c4fa40, R68, P3 ;  /* 0xc63b05c07f447825 */ /* 0x000fe200018e0444 */
[----:B------:R-:W-:-:S03]  /*d73d0*/  IADD3 R109, P3, PT, R72, R77, RZ ;  /* 0x0000004d486d7210 */ /* 0x000fc60007f7e0ff */
[----:B------:R-:W-:Y:S01]  /*d73e0*/  IMAD.X R123, RZ, RZ, RZ, P4 ;  /* 0x000000ffff7b7224 */ /* 0x000fe200020e06ff */
[----:B------:R-:W-:Y:S01]  /*d73f0*/  IADD3 R74, P4, PT, R83, R74, RZ ;  /* 0x0000004a534a7210 */ /* 0x000fe20007f9e0ff */
[----:B------:R-:W-:-:S03]  /*d7400*/  IMAD.WIDE.U32 R102, R55, R55, RZ ;  /* 0x0000003737667225 */ /* 0x000fc600078e00ff */
[----:B------:R-:W-:Y:S01]  /*d7410*/  IADD3.X RZ, P2, PT, R125, R74, RZ, P2, !PT ;  /* 0x0000004a7dff7210 */ /* 0x000fe2000175e4ff */
[----:B------:R-:W-:Y:S01]  /*d7420*/  IMAD.MOV.U32 R122, RZ, RZ, R73 ;  /* 0x000000ffff7a7224 */ /* 0x000fe200078e0049 */
[----:B------:R-:W-:Y:S01]  /*d7430*/  IADD3.X R74, P1, PT, R121, R126, RZ, P1, !PT ;  /* 0x0000007e794a7210 */ /* 0x000fe20000f3e4ff */
[----:B------:R-:W-:Y:S02]  /*d7440*/  IMAD.MOV.U32 R64, RZ, RZ, R95 ;  /* 0x000000ffff407224 */ /* 0x000fe400078e005f */
[----:B------:R-:W-:Y:S01]  /*d7450*/  IMAD.WIDE.U32.X R82, R127, 0x1ae3a46, R122, P3 ;  /* 0x01ae3a467f527825 */ /* 0x000fe200018e047a */
[----:B------:R-:W-:-:S03]  /*d7460*/  IADD3 R67, P3, PT, R103, R94, RZ ;  /* 0x0000005e67437210 */ /* 0x000fc60007f7e0ff */
[----:B------:R-:W-:Y:S02]  /*d7470*/  IMAD.X R95, RZ, RZ, RZ, P5 ;  /* 0x000000ffff5f7224 */ /* 0x000fe400028e06ff */
[----:B------:R-:W-:Y:S01]  /*d7480*/  IMAD.MOV.U32 R94, RZ, RZ, R75 ;  /* 0x000000ffff5e7224 */ /* 0x000fe200078e004b */
[----:B------:R-:W-:Y:S01]  /*d7490*/  IADD3.X R75, P1, PT, R119, R124, RZ, P1, !PT ;  /* 0x0000007c774b7210 */ /* 0x000fe20000f3e4ff */
[----:B------:R-:W-:-:S03]  /*d74a0*/  IMAD.WIDE.U32 R88, R110, -0x45f6b800, R88 ;  /* 0xba0948006e587825 */ /* 0x000fc600078e0058 */
[----:B------:R-:W-:Y:S01]  /*d74b0*/  IADD3.X R73, P1, PT, RZ, RZ, RZ, P1, !PT ;  /* 0x000000ffff497210 */ /* 0x000fe20000f3e4ff */
[----:B------:R-:W-:Y:S01]  /*d74c0*/  IMAD.WIDE.U32.X R94, R111, -0x7af74000, R94, P4 ;  /* 0x8508c0006f5e7825 */ /* 0x000fe200020e045e */
[----:B------:R-:W-:-:S03]  /*d74d0*/  IADD3 RZ, P4, PT, R74, R84, RZ ;  /* 0x000000544aff7210 */ /* 0x000fc60007f9e0ff */
[----:B------:R-:W-:Y:S01]  /*d74e0*/  IMAD.IADD R92, R89, 0x1, R92 ;  /* 0x00000001595c7824 */ /* 0x000fe200078e025c */
[----:B------:R-:W-:Y:S01]  /*d74f0*/  IADD3.X RZ, P4, PT, R75, R85, RZ, P4, !PT ;  /* 0x000000554bff7210 */ /* 0x000fe2000279e4ff */
[----:B------:R-:W-:Y:S01]  /*d7500*/  IMAD.WIDE.U32 R84, R111, 0x30000000, RZ ;  /* 0x300000006f547825 */ /* 0x000fe200078e00ff */
[----:B------:R-:W-:Y:S02]  /*d7510*/  IADD3.X R89, P2, PT, RZ, R94, RZ, P2, !PT ;  /* 0x0000005eff597210 */ /* 0x000fe4000175e4ff */
[----:B------:R-:W-:Y:S01]  /*d7520*/  IADD3.X R80, P4, PT, R73, R80, RZ, P4, !PT ;  /* 0x0000005049507210 */ /* 0x000fe2000279e4ff */
[----:B------:R-:W-:Y:S01]  /*d7530*/  IMAD.WIDE.U32 R74, R110, 0xf5138f, R74 ;  /* 0x00f5138f6e4a7825 */ /* 0x000fe200078e004a */
[----:B------:R-:W-:Y:S02]  /*d7540*/  IADD3.X R73, PT, PT, RZ, RZ, RZ, P1, !PT ;  /* 0x000000ffff497210 */ /* 0x000fe40000ffe4ff */
[----:B------:R-:W-:Y:S01]  /*d7550*/  IADD3.X R61, P2, PT, RZ, R95, RZ, P2, !PT ;  /* 0x0000005fff3d7210 */ /* 0x000fe2000175e4ff */
[----:B------:R-:W-:Y:S01]  /*d7560*/  IMAD.WIDE.U32 R84, P1, R104, 0x170b5d44, R84 ;  /* 0x170b5d4468547825 */ /* 0x000fe20007820054 */
[----:B------:R-:W-:-:S02]  /*d7570*/  IADD3.X R98, P4, PT, R73, R81, RZ, P4, !PT ;  /* 0x0000005149627210 */ /* 0x000fc4000279e4ff */
[----:B------:R-:W-:Y:S01]  /*d7580*/  IADD3.X R88, P5, PT, R89, R88, RZ, P2, !PT ;  /* 0x0000005859587210 */ /* 0x000fe200017be4ff */
[----:B------:R-:W-:-:S03]  /*d7590*/  IMAD.WIDE.U32 R94, R104, 0x30000000, RZ ;  /* 0x30000000685e7825 */ /* 0x000fc600078e00ff */
[----:B------:R-:W-:Y:S01]  /*d75a0*/  IADD3.X R89, P5, PT, R61, R92, RZ, P5, !PT ;  /* 0x0000005c3d597210 */ /* 0x000fe20002fbe4ff */
[----:B------:R-:W-:Y:S01]  /*d75b0*/  IMAD.IADD R77, R75, 0x1, R86 ;  /* 0x000000014b4d7824 */ /* 0x000fe200078e0256 */
[----:B------:R-:W-:Y:S01]  /*d75c0*/  IADD3 R73, P2, PT, R84, R95, RZ ;  /* 0x0000005f54497210 */ /* 0x000fe20007f5e0ff */
[----:B------:R-:W-:Y:S01]  /*d75d0*/  IMAD.WIDE.U32 R96, R55, R52, R96 ;  /* 0x0000003437607225 */ /* 0x000fe200078e0060 */
[----:B------:R-:W-:-:S03]  /*d75e0*/  IADD3.X R86, P4, PT, R80, R99, RZ, P4, !PT ;  /* 0x0000006350567210 */ /* 0x000fc6000279e4ff */
[----:B------:R-:W-:Y:S01]  /*d75f0*/  IMAD.X R81, RZ, RZ, RZ, P1 ;  /* 0x000000ffff517224 */ /* 0x000fe200008e06ff */
[----:B------:R-:W-:Y:S01]  /*d7600*/  IADD3 RZ, P1, PT, R88, R94, RZ ;  /* 0x0000005e58ff7210 */ /* 0x000fe20007f3e0ff */
[----:B------:R-:W-:Y:S01]  /*d7610*/  IMAD.MOV.U32 R80, RZ, RZ, R85 ;  /* 0x000000ffff507224 */ /* 0x000fe200078e0055 */
[----:B------:R-:W-:Y:S01]  /*d7620*/  IADD3.X R85, P5, PT, RZ, RZ, RZ, P5, !PT ;  /* 0x000000ffff557210 */ /* 0x000fe20002fbe4ff */
[----:B------:R-:W-:Y:S01]  /*d7630*/  IMAD.WIDE.U32 R94, R104, 0x17c510ea, RZ ;  /* 0x17c510ea685e7825 */ /* 0x000fe200078e00ff */
[----:B------:R-:W-:Y:S02]  /*d7640*/  SHF.L.W.U32.HI R61, R93, 0x1, R96 ;  /* 0x000000015d3d7819 */ /* 0x000fe40000010e60 */
[----:B------:R-:W-:Y:S01]  /*d7650*/  IADD3.X R87, P4, PT, R98, R101, RZ, P4, !PT ;  /* 0x0000006562577210 */ /* 0x000fe2000279e4ff */
[----:B------:R-:W-:Y:S01]  /*d7660*/  IMAD.WIDE.U32.X R80, R111, 0x170b5d44, R80, P2 ;  /* 0x170b5d446f507825 */ /* 0x000fe200010e0450 */
[----:B------:R-:W-:Y:S02]  /*d7670*/  IADD3 RZ, P2, PT, R86, R78, RZ ;  /* 0x0000004e56ff7210 */ /* 0x000fe40007f5e0ff */
[----:B------:R-:W-:Y:S01]  /*d7680*/  IADD3.X RZ, P1, PT, R89, R73, RZ, P1, !PT ;  /* 0x0000004959ff7210 */ /* 0x000fe20000f3e4ff */
[----:B------:R-:W-:Y:S01]  /*d7690*/  IMAD.X R75, RZ, RZ, RZ, P5 ;  /* 0x000000ffff4b7224 */ /* 0x000fe200028e06ff */
[----:B------:R-:W-:Y:S01]  /*d76a0*/  IADD3.X R99, P0, PT, R61, R70, RZ, P0, !PT ;  /* 0x000000463d637210 */ /* 0x000fe2000071e4ff */
[----:B------:R-:W-:Y:S01]  /*d76b0*/  IMAD.IADD R73, R97, 0x1, R100 ;  /* 0x0000000161497824 */ /* 0x000fe200078e0264 */
[----:B------:R-:W-:Y:S01]  /*d76c0*/  IADD3.X RZ, P2, PT, R87, R79, RZ, P2, !PT ;  /* 0x0000004f57ff7210 */ /* 0x000fe2000175e4ff */
[----:B------:R-:W-:Y:S01]  /*d76d0*/  IMAD.WIDE.U32 R92, R104, 0x30000000, R88 ;  /* 0x30000000685c7825 */ /* 0x000fe200078e0058 */
[----:B------:R-:W-:-:S02]  /*d76e0*/  IADD3.X R61, P4, PT, RZ, RZ, RZ, P4, !PT ;  /* 0x000000ffff3d7210 */ /* 0x000fc4000279e4ff */
[----:B------:R-:W-:Y:S01]  /*d76f0*/  IADD3.X R85, P1, PT, R85, R80, RZ, P1, !PT ;  /* 0x0000005055557210 */ /* 0x000fe20000f3e4ff */
[----:B------:R-:W-:Y:S01]  /*d7700*/  IMAD.IADD R103, R93, 0x1, R84 ;  /* 0x000000015d677824 */ /* 0x000fe200078e0254 */
[----:B------:R-:W-:Y:S01]  /*d7710*/  IADD3.X R98, P5, PT, R61, R68, RZ, P2, !PT ;  /* 0x000000443d627210 */ /* 0x000fe200017be4ff */
[----:B------:R-:W-:Y:S01]  /*d7720*/  IMAD.X R61, RZ, RZ, RZ, P4 ;  /* 0x000000ffff3d7224 */ /* 0x000fe200020e06ff */
[----:B------:R-:W-:Y:S01]  /*d7730*/  IADD3.X R78, P1, PT, R75, R81, RZ, P1, !PT ;  /* 0x000000514b4e7210 */ /* 0x000fe20000f3e4ff */
[----:B------:R-:W-:Y:S01]  /*d7740*/  IMAD.WIDE.U32 R80, R111, -0x45f6b800, RZ ;  /* 0xba0948006f507825 */ /* 0x000fe200078e00ff */
[----:B------:R-:W-:Y:S02]  /*d7750*/  SHF.L.W.U32.HI R97, R96, 0x1, R73 ;  /* 0x0000000160617819 */ /* 0x000fe40000010e49 */
[----:B------:R-:W-:Y:S01]  /*d7760*/  IADD3.X R122, P4, PT, R61, R69, RZ, P5, !PT ;  /* 0x000000453d7a7210 */ /* 0x000fe20002f9e4ff */
[----:B------:R-:W-:Y:S01]  /*d7770*/  IMAD.WIDE.U32 R68, R111, 0xf5138f, RZ ;  /* 0x00f5138f6f447825 */ /* 0x000fe200078e00ff */
[----:B------:R-:W-:-:S02]  /*d7780*/  IADD3.X R93, P0, PT, R97, R71, RZ, P0, !PT ;  /* 0x00000047615d7210 */ /* 0x000fc4000071e4ff */
[----:B------:R-:W-:Y:S01]  /*d7790*/  IADD3.X R84, P1, PT, R85, R74, RZ, P1, !PT ;  /* 0x0000004a55547210 */ /* 0x000fe20000f3e4ff */
[----:B------:R-:W-:Y:S01]  /*d77a0*/  IMAD.WIDE.U32 R70, R104, -0x45f6b800, RZ ;  /* 0xba09480068467825 */ /* 0x000fe200078e00ff */
[----:B------:R-:W-:Y:S02]  /*d77b0*/  IADD3.X R98, P4, PT, R98, R99, RZ, P4, !PT ;  /* 0x0000006362627210 */ /* 0x000fe4000279e4ff */
[----:B------:R-:W-:Y:S01]  /*d77c0*/  IADD3.X R85, P1, PT, R78, R77, RZ, P1, !PT ;  /* 0x0000004d4e557210 */ /* 0x000fe20000f3e4ff */
[----:B------:R-:W-:Y:S01]  /*d77d0*/  IMAD.WIDE.U32 R80, P2, R104, 0x1ef3622f, R80 ;  /* 0x1ef3622f68507825 */ /* 0x000fe20007840050 */
[----:B------:R-:W-:-:S03]  /*d77e0*/  IADD3.X R99, P4, PT, R122, R93, RZ, P4, !PT ;  /* 0x0000005d7a637210 */ /* 0x000fc6000279e4ff */
[----:B------:R-:W-:Y:S01]  /*d77f0*/  IMAD.WIDE.U32 R86, R110, 0x6ca1493b, R86 ;  /* 0x6ca1493b6e567825 */ /* 0x000fe200078e0056 */
[----:B------:R-:W-:-:S03]  /*d7800*/  IADD3 R119, P5, PT, R80, R71, RZ ;  /* 0x0000004750777210 */ /* 0x000fc60007fbe0ff */
[----:B------:R-:W-:Y:S02]  /*d7810*/  IMAD.X R75, RZ, RZ, RZ, P2 ;  /* 0x000000ffff4b7224 */ /* 0x000fe400010e06ff */
[----:B------:R-:W-:-:S04]  /*d7820*/  IMAD.WIDE.U32 R100, R111, 0x6ca1493b, RZ ;  /* 0x6ca1493b6f647825 */ /* 0x000fc800078e00ff */
[----:B------:R-:W-:-:S04]  /*d7830*/  IMAD.WIDE.U32 R78, R104, 0xf5138f, RZ ;  /* 0x00f5138f684e7825 */ /* 0x000fc800078e00ff */
[----:B------:R-:W-:-:S04]  /*d7840*/  IMAD.WIDE.U32 R68, P2, R104, 0x1a22d9f3, R68 ;  /* 0x1a22d9f368447825 */ /* 0x000fc80007840044 */
[----:B------:R-:W-:Y:S01]  /*d7850*/  IMAD.MOV.U32 R74, RZ, RZ, R81 ;  /* 0x000000ffff4a7224 */ /* 0x000fe200078e0051 */
[----:B------:R-:W-:Y:S01]  /*d7860*/  IADD3.X R81, P1, PT, RZ, RZ, RZ, P1, !PT ;  /* 0x000000ffff517210 */ /* 0x000fe20000f3e4ff */
[----:B------:R-:W-:Y:S02]  /*d7870*/  IMAD.IADD R87, R87, 0x1, R60 ;  /* 0x0000000157577824 */ /* 0x000fe400078e023c */
[----:B------:R-:W-:Y:S01]  /*d7880*/  IMAD.WIDE.U32.X R60, R54, R54, R64, P3 ;  /* 0x00000036363c7225 */ /* 0x000fe200018e0440 */
[----:B------:R-:W-:-:S03]  /*d7890*/  IADD3 RZ, P3, PT, R84, R70, RZ ;  /* 0x0000004654ff7210 */ /* 0x000fc60007f7e0ff */
[----:B------:R-:W-:Y:S01]  /*d78a0*/  IMAD.X R71, RZ, RZ, RZ, P2 ;  /* 0x000000ffff477224 */ /* 0x000fe200010e06ff */
[----:B------:R-:W-:Y:S01]  /*d78b0*/  IADD3 R79, P2, PT, R68, R79, RZ ;  /* 0x0000004f444f7210 */ /* 0x000fe20007f5e0ff */
[----:B------:R-:W-:Y:S01]  /*d78c0*/  IMAD.WIDE.U32.X R74, R111, 0x1ef3622f, R74, P5 ;  /* 0x1ef3622f6f4a7825 */ /* 0x000fe200028e044a */
[----:B------:R-:W-:-:S03]  /*d78d0*/  IADD3.X RZ, P3, PT, R85, R119, RZ, P3, !PT ;  /* 0x0000007755ff7210 */ /* 0x000fc60001f7e4ff */
[----:B------:R-:W-:Y:S01]  /*d78e0*/  IMAD.WIDE.U32 R100, P5, R104, -0x39c4fa40, R100 ;  /* 0xc63b05c068647825 */ /* 0x000fe200078a0064 */
[----:B------:R-:W-:-:S03]  /*d78f0*/  IADD3.X R81, P3, PT, R81, R74, RZ, P3, !PT ;  /* 0x0000004a51517210 */ /* 0x000fc60001f7e4ff */
[----:B------:R-:W-:-:S04]  /*d7900*/  IMAD.WIDE.U32 R64, R104, 0x6ca1493b, RZ ;  /* 0x6ca1493b68407825 */ /* 0x000fc800078e00ff */
[----:B------:R-:W-:-:S04]  /*d7910*/  IMAD.WIDE.U32 R88, R92, -0x1, RZ ;  /* 0xffffffff5c587825 */ /* 0x000fc800078e00ff */
[----:B------:R-:W-:Y:S01]  /*d7920*/  IMAD.MOV.U32 R70, RZ, RZ, R69 ;  /* 0x000000ffff467224 */ /* 0x000fe200078e0045 */
[----:B------:R-:W-:Y:S01]  /*d7930*/  IADD3.X R69, PT, PT, RZ, RZ, RZ, P1, !PT ;  /* 0x000000ffff457210 */ /* 0x000fe20000ffe4ff */
[----:B------:R-:W-:Y:S01]  /*d7940*/  IMAD.WIDE.U32 R96, R111, 0x17c510ea, RZ ;  /* 0x17c510ea6f607825 */ /* 0x000fe200078e00ff */
[----:B------:R-:W-:-:S03]  /*d7950*/  IADD3 RZ, P1, PT, R98, R76, RZ ;  /* 0x0000004c62ff7210 */ /* 0x000fc60007f3e0ff */
[----:B------:R-:W-:Y:S01]  /*d7960*/  IMAD.WIDE.U32.X R70, R111, 0x1a22d9f3, R70, P2 ;  /* 0x1a22d9f36f467825 */ /* 0x000fe200010e0446 */
[----:B------:R-:W-:Y:S02]  /*d7970*/  IADD3 R65, P2, PT, R100, R65, RZ ;  /* 0x0000004164417210 */ /* 0x000fe40007f5e0ff */
[----:B------:R-:W-:Y:S01]  /*d7980*/  IADD3.X RZ, P1, PT, R99, R109, RZ, P1, !PT ;  /* 0x0000006d63ff7210 */ /* 0x000fe20000f3e4ff */
[----:B------:R-:W-:Y:S02]  /*d7990*/  IMAD R125, R92, -0x7af74001, -R103 ;  /* 0x8508bfff5c7d7824 */ /* 0x000fe400078e0a67 */
[----:B------:R-:W-:Y:S02]  /*d79a0*/  IMAD.X R127, RZ, RZ, RZ, P5 ;  /* 0x000000ffff7f7224 */ /* 0x000fe400028e06ff */
[----:B------:R-:W-:-:S04]  /*d79b0*/  IMAD.WIDE.U32 R76, R88, 0x1, RZ ;  /* 0x00000001584c7825 */ /* 0x000fc800078e00ff */
[----:B------:R-:W-:Y:S02]  /*d79c0*/  IMAD.MOV.U32 R126, RZ, RZ, R101 ;  /* 0x000000ffff7e7224 */ /* 0x000fe400078e0065 */
[----:B------:R-:W-:-:S04]  /*d79d0*/  IMAD.WIDE.U32 R96, P5, R104, 0x1ae3a46, R96 ;  /* 0x01ae3a4668607825 */ /* 0x000fc800078a0060 */
[----:B------:R-:W-:Y:S01]  /*d79e0*/  IMAD.IADD R125, R89, 0x1, R125 ;  /* 0x00000001597d7824 */ /* 0x000fe200078e027d */
[----:B------:R-:W-:Y:S01]  /*d79f0*/  IADD3.X R89, P4, PT, RZ, RZ, RZ, P4, !PT ;  /* 0x000000ffff597210 */ /* 0x000fe2000279e4ff */
[----:B------:R-:W-:Y:S01]  /*d7a00*/  IMAD.WIDE.U32.X R126, R111, -0x39c4fa40, R126, P2 ;  /* 0xc63b05c06f7e7825 */ /* 0x000fe200010e047e */
[----:B------:R-:W-:Y:S02]  /*d7a10*/  IADD3 RZ, P2, PT, R92, R76, RZ ;  /* 0x0000004c5cff7210 */ /* 0x000fe40007f5e0ff */
        /* <DEDUP_REMOVED lines=8> */
[----:B------:R-:W-:-:S04]  /*d7aa0*/  IMAD.WIDE.U32 R106, R56, R52, R106 ;  /* 0x00000034386a7225 */ /* 0x000fc800078e006a */
[----:B------:R-:W-:Y:S01]  /*d7ab0*/  IMAD.WIDE.U32.X R92, R111, 0x1ae3a46, R92, P5 ;  /* 0x01ae3a466f5c7825 */ /* 0x000fe200028e045c */
[----:B------:R-:W-:-:S03]  /*d7ac0*/  SHF.L.W.U32.HI R73, R73, 0x1, R106 ;  /* 0x0000000149497819 */ /* 0x000fc60000010e6a */
[----:B------:R-:W-:Y:S01]  /*d7ad0*/  IMAD.WIDE.U32 R74, P5, R88, -0x7af74000, R74 ;  /* 0x8508c000584a7825 */ /* 0x000fe200078a004a */
[----:B------:R-:W-:-:S03]  /*d7ae0*/  IADD3.X R73, P0, PT, R73, R102, RZ, P0, !PT ;  /* 0x0000006649497210 */ /* 0x000fc6000071e4ff */
[----:B------:R-:W-:Y:S02]  /*d7af0*/  IMAD.IADD R69, R107, 0x1, R108 ;  /* 0x000000016b457824 */ /* 0x000fe400078e026c */
[----:B------:R-:W-:Y:S01]  /*d7b00*/  IMAD.X R121, RZ, RZ, RZ, P4 ;  /* 0x000000ffff797224 */ /* 0x000fe200020e06ff */
[----:B------:R-:W-:Y:S01]  /*d7b10*/  IADD3 R74, P4, PT, R77, R74, RZ ;  /* 0x0000004a4d4a7210 */ /* 0x000fe20007f9e0ff */
[----:B------:R-:W-:Y:S01]  /*d7b20*/  IMAD.X R77, RZ, RZ, RZ, P5 ;  /* 0x000000ffff4d7224 */ /* 0x000fe200028e06ff */
[----:B------:R-:W-:Y:S01]  /*d7b30*/  SHF.L.W.U32.HI R106, R106, 0x1, R69 ;  /* 0x000000016a6a7819 */ /* 0x000fe20000010e45 */
[----:B------:R-:W-:Y:S01]  /*d7b40*/  IMAD.MOV.U32 R76, RZ, RZ, R75 ;  /* 0x000000ffff4c7224 */ /* 0x000fe200078e004b */
[----:B------:R-:W-:Y:S01]  /*d7b50*/  IADD3 RZ, P5, PT, R86, R78, RZ ;  /* 0x0000004e56ff7210 */ /* 0x000fe20007fbe0ff */
[----:B------:R-:W-:Y:S01]  /*d7b60*/  IMAD.WIDE.U32 R98, R110, 0x17c510ea, R98 ;  /* 0x17c510ea6e627825 */ /* 0x000fe200078e0062 */
[----:B------:R-:W-:Y:S02]  /*d7b70*/  IADD3.X R106, P0, PT, R106, R67, RZ, P0, !PT ;  /* 0x000000436a6a7210 */ /* 0x000fe4000071e4ff */
[----:B------:R-:W-:Y:S01]  /*d7b80*/  IADD3.X R121, P1, PT, R121, R83, RZ, P1, !PT ;  /* 0x0000005379797210 */ /* 0x000fe20000f3e4ff */
[----:B------:R-:W-:Y:S01]  /*d7b90*/  IMAD.WIDE.U32 R84, R104, -0x45f6b800, R84 ;  /* 0xba09480068547825 */ /* 0x000fe200078e0054 */
[----:B------:R-:W-:-:S02]  /*d7ba0*/  IADD3.X RZ, P5, PT, R87, R79, RZ, P5, !PT ;  /* 0x0000004f57ff7210 */ /* 0x000fc40002fbe4ff */
[----:B------:R-:W-:Y:S01]  /*d7bb0*/  IADD3.X R67, P3, PT, RZ, RZ, RZ, P3, !PT ;  /* 0x000000ffff437210 */ /* 0x000fe20001f7e4ff */
[----:B------:R-:W-:Y:S01]  /*d7bc0*/  IMAD.WIDE.U32.X R76, R125, -0x7af74000, R76, P4 ;  /* 0x8508c0007d4c7825 */ /* 0x000fe200020e044c */
[----:B------:R-:W-:Y:S02]  /*d7bd0*/  IADD3.X RZ, P2, PT, R103, R74, RZ, P2, !PT ;  /* 0x0000004a67ff7210 */ /* 0x000fe4000175e4ff */
[----:B------:R-:W-:Y:S01]  /*d7be0*/  IADD3.X R122, P1, PT, R122, R73, RZ, P1, !PT ;  /* 0x000000497a7a7210 */ /* 0x000fe20000f3e4ff */
[----:B------:R-:W-:-:S03]  /*d7bf0*/  IMAD.WIDE.U32 R108, R57, R56, RZ ;  /* 0x00000038396c7225 */ /* 0x000fc600078e00ff */
[----:B------:R-:W-:Y:S01]  /*d7c00*/  IADD3.X R121, P1, PT, R121, R106, RZ, P1, !PT ;  /* 0x0000006a79797210 */ /* 0x000fe20000f3e4ff */
[----:B------:R-:W-:Y:S01]  /*d7c10*/  IMAD.IADD R74, R99, 0x1, R72 ;  /* 0x00000001634a7824 */ /* 0x000fe200078e0248 */
[----:B------:R-:W-:Y:S01]  /*d7c20*/  IADD3.X R99, P5, PT, R67, R70, RZ, P5, !PT ;  /* 0x0000004643637210 */ /* 0x000fe20002fbe4ff */
[----:B------:R-:W-:Y:S01]  /*d7c30*/  IMAD.IADD R80, R85, 0x1, R80 ;  /* 0x0000000155507824 */ /* 0x000fe200078e0250 */
[----:B------:R-:W-:Y:S01]  /*d7c40*/  IADD3.X R85, P2, PT, RZ, R76, RZ, P2, !PT ;  /* 0x0000004cff557210 */ /* 0x000fe2000175e4ff */
[----:B------:R-:W-:Y:S02]  /*d7c50*/  IMAD.X R67, RZ, RZ, RZ, P3 ;  /* 0x000000ffff437224 */ /* 0x000fe400018e06ff */
[----:B------:R-:W-:Y:S01]  /*d7c60*/  IMAD.WIDE.U32 R72, R125, 0x30000000, RZ ;  /* 0x300000007d487825 */ /* 0x000fe200078e00ff */
[----:B------:R-:W-:Y:S02]  /*d7c70*/  IADD3.X R77, P2, PT, RZ, R77, RZ, P2, !PT ;  /* 0x0000004dff4d7210 */ /* 0x000fe4000175e4ff */
[----:B------:R-:W-:Y:S01]  /*d7c80*/  IADD3.X R67, P5, PT, R67, R71, RZ, P5, !PT ;  /* 0x0000004743437210 */ /* 0x000fe20002fbe4ff */
[----:B------:R-:W-:Y:S01]  /*d7c90*/  IMAD.WIDE.U32 R108, P3, R56, R57, R108 ;  /* 0x00000039386c7225 */ /* 0x000fe2000786006c */
[----:B------:R-:W-:-:S02]  /*d7ca0*/  IADD3.X R84, P2, PT, R85, R84, RZ, P2, !PT ;  /* 0x0000005455547210 */ /* 0x000fc4000175e4ff */
[----:B------:R-:W-:Y:S01]  /*d7cb0*/  IADD3.X R98, P5, PT, R99, R98, RZ, P5, !PT ;  /* 0x0000006263627210 */ /* 0x000fe20002fbe4ff */
[----:B------:R-:W-:Y:S01]  /*d7cc0*/  IMAD.WIDE.U32 R102, R104, 0xf5138f, R86 ;  /* 0x00f5138f68667825 */ /* 0x000fe200078e0056 */
[----:B------:R-:W-:Y:S02]  /*d7cd0*/  IADD3.X R85, P2, PT, R77, R80, RZ, P2, !PT ;  /* 0x000000504d557210 */ /* 0x000fe4000175e4ff */
[----:B------:R-:W-:Y:S01]  /*d7ce0*/  IADD3.X R99, P5, PT, R67, R74, RZ, P5, !PT ;  /* 0x0000004a43637210 */ /* 0x000fe20002fbe4ff */
[----:B------:R-:W-:Y:S02]  /*d7cf0*/  IMAD.X R107, RZ, RZ, RZ, P3 ;  /* 0x000000ffff6b7224 */ /* 0x000fe400018e06ff */
[----:B------:R-:W-:Y:S01]  /*d7d00*/  IMAD.WIDE.U32 R86, P3, R88, 0x170b5d44, R72 ;  /* 0x170b5d4458567825 */ /* 0x000fe20007860048 */
[----:B------:R-:W-:-:S03]  /*d7d10*/  IADD3.X R119, P5, PT, RZ, RZ, RZ, P5, !PT ;  /* 0x000000ffff777210 */ /* 0x000fc60002fbe4ff */
[----:B------:R-:W-:Y:S01]  /*d7d20*/  IMAD.WIDE.U32 R70, R88, 0x30000000, RZ ;  /* 0x3000000058467825 */ /* 0x000fe200078e00ff */
[----:B------:R-:W-:-:S03]  /*d7d30*/  IADD3.X R73, PT, PT, RZ, RZ, RZ, P3, !PT ;  /* 0x000000ffff497210 */ /* 0x000fc60001ffe4ff */
[----:B------:R-:W-:Y:S01]  /*d7d40*/  IMAD.MOV.U32 R72, RZ, RZ, R87 ;  /* 0x000000ffff487224 */ /* 0x000fe200078e0057 */
[----:B------:R-:W-:Y:S01]  /*d7d50*/  IADD3 R75, P4, PT, R86, R71, RZ ;  /* 0x00000047564b7210 */ /* 0x000fe20007f9e0ff */
[----:B------:R-:W-:Y:S01]  /*d7d60*/  IMAD.IADD R89, R103, 0x1, R68 ;  /* 0x0000000167597824 */ /* 0x000fe200078e0244 */
[----:B------:R-:W-:Y:S01]  /*d7d70*/  IADD3 RZ, P3, PT, R84, R70, RZ ;  /* 0x0000004654ff7210 */ /* 0x000fe20007f7e0ff */
[----:B------:R-:W-:Y:S01]  /*d7d80*/  IMAD.WIDE.U32 R70, R56, R55, R62 ;  /* 0x0000003738467225 */ /* 0x000fe200078e003e */
[----:B------:R-:W-:Y:S02]  /*d7d90*/  IADD3.X R103, P2, PT, RZ, RZ, RZ, P2, !PT ;  /* 0x000000ffff677210 */ /* 0x000fe4000175e4ff */
[----:B------:R-:W-:Y:S01]  /*d7da0*/  IADD3.X RZ, P3, PT, R85, R75, RZ, P3, !PT ;  /* 0x0000004b55ff7210 */ /* 0x000fe20001f7e4ff */
[----:B------:R-:W-:Y:S01]  /*d7db0*/  IMAD.IADD R95, R71, 0x1, R66 ;  /* 0x00000001475f7824 */ /* 0x000fe200078e0242 */
[----:B------:R-:W-:Y:S01]  /*d7dc0*/  SHF.L.W.U32.HI R101, R69, 0x1, R70 ;  /* 0x0000000145657819 */ /* 0x000fe20000010e46 */
[----:B------:R-:W-:Y:S01]  /*d7dd0*/  IMAD.WIDE.U32.X R62, R125, 0x170b5d44, R72, P4 ;  /* 0x170b5d447d3e7825 */ /* 0x000fe200020e0448 */
[----:B------:R-:W-:-:S02]  /*d7de0*/  IADD3 RZ, P4, PT, R98, R64, RZ ;  /* 0x0000004062ff7210 */ /* 0x000fc40007f9e0ff */
[----:B------:R-:W-:Y:S01]  /*d7df0*/  SHF.L.W.U32.HI R97, R70, 0x1, R95 ;  /* 0x0000000146617819 */ /* 0x000fe20000010e5f */
[----:B------:R-:W-:Y:S01]  /*d7e00*/  IMAD.WIDE.U32 R82, R125, -0x45f6b800, RZ ;  /* 0xba0948007d527825 */ /* 0x000fe200078e00ff */
[----:B------:R-:W-:Y:S02]  /*d7e10*/  IADD3.X R101, P0, PT, R101, R60, RZ, P0, !PT ;  /* 0x0000003c65657210 */ /* 0x000fe4000071e4ff */
[----:B------:R-:W-:Y:S01]  /*d7e20*/  IADD3.X R103, P3, PT, R103, R62, RZ, P3, !PT ;  /* 0x0000003e67677210 */ /* 0x000fe20001f7e4ff */
[----:B------:R-:W-:Y:S01]  /*d7e30*/  IMAD.X R62, RZ, RZ, RZ, P2 ;  /* 0x000000ffff3e7224 */ /* 0x000fe200010e06ff */
[----:B------:R-:W-:Y:S01]  /*d7e40*/  IADD3.X R97, P2, PT, R97, R61, RZ, P0, !PT ;  /* 0x0000003d61617210 */ /* 0x000fe2000075e4ff */
[----:B------:R-:W-:Y:S01]  /*d7e50*/  IMAD.WIDE.U32 R76, R125, 0xf5138f, RZ ;  /* 0x00f5138f7d4c7825 */ /* 0x000fe200078e00ff */
[----:B------:R-:W-:Y:S02]  /*d7e60*/  IADD3.X RZ, P4, PT, R99, R65, RZ, P4, !PT ;  /* 0x0000004163ff7210 */ /* 0x000fe4000279e4ff */
[----:B------:R-:W-:Y:S01]  /*d7e70*/  IADD3.X R124, P3, PT, R62, R63, RZ, P3, !PT ;  /* 0x0000003f3e7c7210 */ /* 0x000fe20001f7e4ff */
[----:B------:R-:W-:Y:S01]  /*d7e80*/  IMAD.WIDE.U32 R82, P0, R88, 0x1ef3622f, R82 ;  /* 0x1ef3622f58527825 */ /* 0x000fe20007800052 */
[----:B------:R-:W-:-:S03]  /*d7e90*/  IADD3.X R119, P4, PT, R119, R126, RZ, P4, !PT ;  /* 0x0000007e77777210 */ /* 0x000fc6000279e4ff */
[----:B------:R-:W-:-:S04]  /*d7ea0*/  IMAD.WIDE.U32 R80, R88, -0x45f6b800, RZ ;  /* 0xba09480058507825 */ /* 0x000fc800078e00ff */
[----:B------:R-:W-:Y:S01]  /*d7eb0*/  IMAD.X R79, RZ, RZ, RZ, P0 ;  /* 0x000000ffff4f7224 */ /* 0x000fe200000e06ff */
[----:B------:R-:W-:Y:S01]  /*d7ec0*/  IADD3 R123, P0, PT, R82, R81, RZ ;  /* 0x00000051527b7210 */ /* 0x000fe20007f1e0ff */
[----:B------:R-:W-:Y:S02]  /*d7ed0*/  IMAD.X R63, RZ, RZ, RZ, P5 ;  /* 0x000000ffff3f7224 */ /* 0x000fe400028e06ff */
[----:B------:R-:W-:-:S03]  /*d7ee0*/  IMAD.WIDE.U32 R74, R88, 0xf5138f, RZ ;  /* 0x00f5138f584a7825 */ /* 0x000fc600078e00ff */
[----:B------:R-:W-:Y:S01]  /*d7ef0*/  IADD3.X R126, P4, PT, R63, R127, RZ, P4, !PT ;  /* 0x0000007f3f7e7210 */ /* 0x000fe2000279e4ff */
[----:B------:R-:W-:-:S04]  /*d7f00*/  IMAD.WIDE.U32 R76, P5, R88, 0x1a22d9f3, R76 ;  /* 0x1a22d9f3584c7825 */ /* 0x000fc800078a004c */
[----:B------:R-:W-:Y:S01]  /*d7f10*/  IMAD.MOV.U32 R78, RZ, RZ, R83 ;  /* 0x000000ffff4e7224 */ /* 0x000fe200078e0053 */
[----:B------:R-:W-:Y:S01]  /*d7f20*/  IADD3.X R83, P1, PT, RZ, RZ, RZ, P1, !PT ;  /* 0x000000ffff537210 */ /* 0x000fe20000f3e4ff */
[----:B------:R-:W-:-:S04]  /*d7f30*/  IMAD.WIDE.U32 R60, R125, 0x6ca1493b, RZ ;  /* 0x6ca1493b7d3c7825 */ /* 0x000fc800078e00ff */
[----:B------:R-:W-:Y:S01]  /*d7f40*/  IMAD.WIDE.U32.X R78, R125, 0x1ef3622f, R78, P0 ;  /* 0x1ef3622f7d4e7825 */ /* 0x000fe200000e044e */
[----:B------:R-:W-:-:S03]  /*d7f50*/  IADD3 R75, P0, PT, R76, R75, RZ ;  /* 0x0000004b4c4b7210 */ /* 0x000fc60007f1e0ff */
[----:B------:R-:W-:-:S04]  /*d7f60*/  IMAD.WIDE.U32 R66, R125, 0x17c510ea, RZ ;  /* 0x17c510ea7d427825 */ /* 0x000fc800078e00ff */
[----:B------:R-:W-:Y:S02]  /*d7f70*/  IMAD.X R65, RZ, RZ, RZ, P5 ;  /* 0x000000ffff417224 */ /* 0x000fe400028e06ff */
[----:B------:R-:W-:Y:S02]  /*d7f80*/  IMAD.MOV.U32 R64, RZ, RZ, R77 ;  /* 0x000000ffff407224 */ /* 0x000fe400078e004d */
[----:B------:R-:W-:-:S04]  /*d7f90*/  IMAD.WIDE.U32 R60, P5, R88, -0x39c4fa40, R60 ;  /* 0xc63b05c0583c7825 */ /* 0x000fc800078a003c */
[----:B------:R-:W-:-:S04]  /*d7fa0*/  IMAD.WIDE.U32.X R64, R125, 0x1a22d9f3, R64, P0 ;  /* 0x1a22d9f37d407825 */ /* 0x000fc800000e0440 */
[----:B------:R-:W-:-:S04]  /*d7fb0*/  IMAD.WIDE.U32 R66, P0, R88, 0x1ae3a46, R66 ;  /* 0x01ae3a4658427825 */ /* 0x000fc80007800042 */
[----:B------:R-:W-:-:S04]  /*d7fc0*/  IMAD.WIDE.U32 R70, R88, 0x17c510ea, RZ ;  /* 0x17c510ea58467825 */ /* 0x000fc800078e00ff */
[----:B------:R-:W-:-:S04]  /*d7fd0*/  IMAD.WIDE.U32 R62, R88, 0x6ca1493b, RZ ;  /* 0x6ca1493b583e7825 */ /* 0x000fc800078e00ff */
[----:B------:R-:W-:Y:S02]  /*d7fe0*/  IMAD.X R73, RZ, RZ, RZ, P0 ;  /* 0x000000ffff497224 */ /* 0x000fe400000e06ff */
[----:B------:R-:W-:Y:S01]  /*d7ff0*/  IMAD.MOV.U32 R68, RZ, RZ, R61 ;  /* 0x000000ffff447224 */ /* 0x000fe200078e003d */
[----:B------:R-:W-:Y:S01]  /*d8000*/  IADD3 R61, P0, PT, R66, R71, RZ ;  /* 0x00000047423d7210 */ /* 0x000fe20007f1e0ff */
[----:B------:R-:W-:-:S04]  /*d8010*/  IMAD.WIDE.U32 R84, R88, 0x30000000, R84 ;  /* 0x3000000058547825 */ /* 0x000fc800078e0054 */
[----:B------:R-:W-:Y:S01]  /*d8020*/  IMAD.X R69, RZ, RZ, RZ, P5 ;  /* 0x000000ffff457224 */ /* 0x000fe200028e06ff */
[----:B------:R-:W-:Y:S01]  /*d8030*/  IADD3 R63, P5, PT, R60, R63, RZ ;  /* 0x0000003f3c3f7210 */ /* 0x000fe20007fbe0ff */
[----:B------:R-:W-:Y:S01]  /*d8040*/  IMAD.MOV.U32 R72, RZ, RZ, R67 ;  /* 0x000000ffff487224 */ /* 0x000fe200078e0043 */
[----:B------:R-:W-:Y:S01]  /*d8050*/  IADD3 R67, PT, PT, R85, R86, RZ ;  /* 0x0000005655437210 */ /* 0x000fe20007ffe0ff */
[----:B------:R-:W-:-:S04]  /*d8060*/  IMAD.WIDE.U32 R110, R56, R56, RZ ;  /* 0x00000038386e7225 */ /* 0x000fc800078e00ff */
[----:B------:R-:W-:Y:S01]  /*d8070*/  IMAD.WIDE.U32.X R72, R125, 0x1ae3a46, R72, P0 ;  /* 0x01ae3a467d487825 */ /* 0x000fe200000e0448 */
[----:B------:R-:W-:-:S03]  /*d8080*/  IADD3.X R102, P0, PT, R103, R102, RZ, P3, !PT ;  /* 0x0000006667667210 */ /* 0x000fc60001f1e4ff */
[----:B------:R-:W-:Y:S01]  /*d8090*/  IMAD.WIDE.U32 R86, R84, -0x1, RZ ;  /* 0xffffffff54567825 */ /* 0x000fe200078e00ff */
[----:B------:R-:W-:-:S03]  /*d80a0*/  IADD3 RZ, P3, PT, R102, R80, RZ ;  /* 0x0000005066ff7210 */ /* 0x000fc60007f7e0ff */
[----:B------:R-:W-:Y:S01]  /*d80b0*/  IMAD.WIDE.U32.X R68, R125, -0x39c4fa40, R68, P5 ;  /* 0xc63b05c07d447825 */ /* 0x000fe200028e0444 */
[----:B------:R-:W-:-:S03]  /*d80c0*/  IADD3 R71, P5, PT, R111, R108, RZ ;  /* 0x0000006c6f477210 */ /* 0x000fc60007fbe0ff */
[----:B------:R-:W-:Y:S02]  /*d80d0*/  IMAD.MOV.U32 R106, RZ, RZ, R109 ;  /* 0x000000ffff6a7224 */ /* 0x000fe400078e006d */
[----:B------:R-:W-:-:S04]  /*d80e0*/  IMAD.WIDE.U32 R80, R86, 0x1, RZ ;  /* 0x0000000156507825 */ /* 0x000fc800078e00ff */
[----:B------:R-:W-:-:S04]  /*d80f0*/  IMAD.WIDE.U32 R98, R104, 0x6ca1493b, R98 ;  /* 0x6ca1493b68627825 */ /* 0x000fc800078e0062 */
[----:B------:R-:W-:Y:S01]  /*d8100*/  IMAD.WIDE.U32.X R106, R57, R57, R106, P5 ;  /* 0x00000039396a7225 */ /* 0x000fe200028e046a */
[----:B------:R-:W-:Y:S02]  /*d8110*/  IADD3.X R103, P5, PT, R124, R89, RZ, P0, !PT ;  /* 0x000000597c677210 */ /* 0x000fe400007be4ff */
[C---:B------:R-:W-:Y:S01]  /*d8120*/  IADD3 RZ, P0, PT, R84.reuse, R80, RZ ;  /* 0x0000005054ff7210 */ /* 0x040fe20007f1e0ff */
[----:B------:R-:W-:Y:S02]  /*d8130*/  IMAD.X R89, RZ, RZ, RZ, P1 ;  /* 0x000000ffff597224 */ /* 0x000fe400008e06ff */
[----:B------:R-:W-:Y:S01]  /*d8140*/  IMAD R77, R84, -0x7af74001, -R67 ;  /* 0x8508bfff544d7824 */ /* 0x000fe200078e0a43 */
[----:B------:R-:W-:Y:S01]  /*d8150*/  IADD3.X R84, P1, PT, R119, R122, RZ, P4, !PT ;  /* 0x0000007a77547210 */ /* 0x000fe2000273e4ff */
[----:B------:R-:W-:Y:S01]  /*d8160*/  IMAD.IADD R100, R99, 0x1, R100 ;  /* 0x0000000163647824 */ /* 0x000fe200078e0264 */
[----:B------:R-:W-:Y:S01]  /*d8170*/  IADD3.X R99, P5, PT, RZ, RZ, RZ, P5, !PT ;  /* 0x000000ffff637210 */ /* 0x000fe20002fbe4ff */
[----:B------:R-:W-:Y:S01]  /*d8180*/  IMAD.WIDE.U32 R116, R59, R55, R116 ;  /* 0x000000373b747225 */ /* 0x000fe200078e0074 */
[----:B------:R-:W-:-:S02]  /*d8190*/  IADD3 RZ, P4, PT, R84, R94, RZ ;  /* 0x0000005e54ff7210 */ /* 0x000fc40007f9e0ff */
[----:B------:R-:W-:Y:S01]  /*d81a0*/  IADD3.X R85, P1, PT, R126, R121, RZ, P1, !PT ;  /* 0x000000797e557210 */ /* 0x000fe20000f3e4ff */
[----:B------:R-:W-:Y:S01]  /*d81b0*/  IMAD.X R109, RZ, RZ, RZ, P5 ;  /* 0x000000ffff6d7224 */ /* 0x000fe200028e06ff */
[----:B------:R-:W-:Y:S01]  /*d81c0*/  SHF.L.W.U32.HI R95, R95, 0x1, R116 ;  /* 0x000000015f5f7819 */ /* 0x000fe20000010e74 */
[----:B------:R-:W-:Y:S01]  /*d81d0*/  IMAD.IADD R77, R87, 0x1, R77 ;  /* 0x00000001574d7824 */ /* 0x000fe200078e024d */
[----:B------:R-:W-:Y:S01]  /*d81e0*/  IADD3.X RZ, P5, PT, R103, R123, RZ, P3, !PT ;  /* 0x0000007b67ff7210 */ /* 0x000fe20001fbe4ff */
[----:B------:R-:W-:Y:S01]  /*d81f0*/  IMAD.IADD R119, R117, 0x1, R118 ;  /* 0x0000000175777824 */ /* 0x000fe200078e0276 */
[----:B------:R-:W-:Y:S01]  /*d8200*/  IADD3.X RZ, P3, PT, R85, R105, RZ, P4, !PT ;  /* 0x0000006955ff7210 */ /* 0x000fe2000277e4ff */
[----:B------:R-:W-:Y:S01]  /*d8210*/  IMAD.WIDE.U32 R112, R59, R56, R112 ;  /* 0x000000383b707225 */ /* 0x000fe200078e0070 */
[----:B------:R-:W-:Y:S02]  /*d8220*/  IADD3.X R110, P4, PT, R95, R110, RZ, P2, !PT ;  /* 0x0000006e5f6e7210 */ /* 0x000fe4000179e4ff */
[----:B------:R-:W-:Y:S01]  /*d8230*/  IADD3.X R87, P1, PT, RZ, RZ, RZ, P1, !PT ;  /* 0x000000ffff577210 */ /* 0x000fe20000f3e4ff */
[----:B------:R-:W-:Y:S01]  /*d8240*/  IMAD.WIDE.U32 R94, R77, 0x1, RZ ;  /* 0x000000014d5e7825 */ /* 0x000fe200078e00ff */
[----:B------:R-:W-:-:S02]  /*d8250*/  IADD3.X R99, P2, PT, R99, R78, RZ, P5, !PT ;  /* 0x0000004e63637210 */ /* 0x000fc40002f5e4ff */
[----:B------:R-:W-:Y:S01]  /*d8260*/  IADD3.X R80, P3, PT, R87, R92, RZ, P3, !PT ;  /* 0x0000005c57507210 */ /* 0x000fe20001f7e4ff */
[----:B------:R-:W-:Y:S01]  /*d8270*/  IMAD.X R111, RZ, RZ, RZ, P1 ;  /* 0x000000ffff6f7224 */ /* 0x000fe200008e06ff */
[----:B------:R-:W-:Y:S01]  /*d8280*/  IADD3.X R105, P2, PT, R109, R79, RZ, P2, !PT ;  /* 0x0000004f6d697210 */ /* 0x000fe2000175e4ff */
[----:B------:R-:W-:Y:S01]  /*d8290*/  IMAD.WIDE.U32 R94, P1, R86, -0x7af74000, R94 ;  /* 0x8508c000565e7825 */ /* 0x000fe2000782005e */
[----:B------:R-:W-:Y:S02]  /*d82a0*/  SHF.L.W.U32.HI R116, R116, 0x1, R119 ;  /* 0x0000000174747819 */ /* 0x000fe40000010e77 */
[----:B------:R-:W-:Y:S01]  /*d82b0*/  IADD3.X R98, P2, PT, R99, R98, RZ, P2, !PT ;  /* 0x0000006263627210 */ /* 0x000fe2000175e4ff */
[----:B------:R-:W-:Y:S01]  /*d82c0*/  IMAD.X R79, RZ, RZ, RZ, P1 ;  /* 0x000000ffff4f7224 */ /* 0x000fe200008e06ff */
[----:B------:R-:W-:Y:S01]  /*d82d0*/  IADD3 R78, P5, PT, R81, R94, RZ ;  /* 0x0000005e514e7210 */ /* 0x000fe20007fbe0ff */
[----:B------:R-:W-:Y:S01]  /*d82e0*/  IMAD.WIDE.U32 R102, R88, -0x45f6b800, R102 ;  /* 0xba09480058667825 */ /* 0x000fe200078e0066 */
[----:B------:R-:W-:-:S02]  /*d82f0*/  IADD3.X R126, P3, PT, R111, R93, RZ, P3, !PT ;  /* 0x0000005d6f7e7210 */ /* 0x000fc40001f7e4ff */
[----:B------:R-:W-:Y:S01]  /*d8300*/  IADD3.X RZ, P0, PT, R67, R78, RZ, P0, !PT ;  /* 0x0000004e43ff7210 */ /* 0x000fe2000071e4ff */
[----:B------:R-:W-:Y:S01]  /*d8310*/  IMAD.IADD R67, R113, 0x1, R114 ;  /* 0x0000000171437824 */ /* 0x000fe200078e0272 */
[----:B------:R-:W-:Y:S01]  /*d8320*/  IADD3.X R71, P4, PT, R116, R71, RZ, P4, !PT ;  /* 0x0000004774477210 */ /* 0x000fe2000279e4ff */
[----:B------:R-:W-:Y:S01]  /*d8330*/  IMAD.MOV.U32 R78, RZ, RZ, R95 ;  /* 0x000000ffff4e7224 */ /* 0x000fe200078e005f */
[----:B------:R-:W-:Y:S01]  /*d8340*/  SHF.L.W.U32.HI R119, R119, 0x1, R112 ;  /* 0x0000000177777819 */ /* 0x000fe20000010e70 */
[----:B------:R-:W-:Y:S01]  /*d8350*/  IMAD.IADD R87, R103, 0x1, R82 ;  /* 0x0000000167577824 */ /* 0x000fe200078e0252 */
[----:B------:R-:W-:Y:S01]  /*d8360*/  IADD3.X R99, P2, PT, R105, R100, RZ, P2, !PT ;  /* 0x0000006469637210 */ /* 0x000fe2000175e4ff */
[C---:B------:R-:W-:Y:S01]  /*d8370*/  IMAD.WIDE.U32.X R78, R77.reuse, -0x7af74000, R78, P5 ;  /* 0x8508c0004d4e7825 */ /* 0x040fe200028e044e */
[----:B------:R-:W-:Y:S02]  /*d8380*/  IADD3 RZ, P1, PT, R98, R74, RZ ;  /* 0x0000004a62ff7210 */ /* 0x000fe40007f3e0ff */
[----:B------:R-:W-:Y:S01]  /*d8390*/  IADD3.X R114, P3, PT, R80, R83, RZ, P3, !PT ;  /* 0x0000005350727210 */ /* 0x000fe20001f7e4ff */
[----:B------:R-:W-:Y:S01]  /*d83a0*/  IMAD.WIDE.U32 R80, R77, -0x45f6b800, RZ ;  /* 0xba0948004d507825 */ /* 0x000fe200078e00ff */
[----:B------:R-:W-:-:S02]  /*d83b0*/  SHF.L.W.U32.HI R113, R112, 0x1, R67 ;  /* 0x0000000170717819 */ /* 0x000fc40000010e43 */
[----:B------:R-:W-:Y:S01]  /*d83c0*/  IADD3.X R100, P4, PT, R119, R106, RZ, P4, !PT ;  /* 0x0000006a77647210 */ /* 0x000fe2000279e4ff */
[----:B------:R-:W-:Y:S01]  /*d83d0*/  IMAD.WIDE.U32 R94, R77, 0xf5138f, RZ ;  /* 0x00f5138f4d5e7825 */ /* 0x000fe200078e00ff */
[----:B------:R-:W-:Y:S02]  /*d83e0*/  IADD3.X R125, P2, PT, RZ, RZ, RZ, P2, !PT ;  /* 0x000000ffff7d7210 */ /* 0x000fe4000175e4ff */
[----:B------:R-:W-:Y:S01]  /*d83f0*/  IADD3.X R126, P3, PT, R126, R89, RZ, P3, !PT ;  /* 0x000000597e7e7210 */ /* 0x000fe20001f7e4ff */
[----:B------:R-:W-:Y:S01]  /*d8400*/  IMAD.WIDE.U32 R84, R104, 0x17c510ea, R84 ;  /* 0x17c510ea68547825 */ /* 0x000fe200078e0054 */
[----:B------:R-:W-:Y:S02]  /*d8410*/  IADD3.X RZ, P5, PT, R99, R75, RZ, P1, !PT ;  /* 0x0000004b63ff7210 */ /* 0x000fe40000fbe4ff */
[----:B------:R-:W-:Y:S01]  /*d8420*/  IADD3.X R89, P1, PT, R113, R107, RZ, P4, !PT ;  /* 0x0000006b71597210 */ /* 0x000fe2000273e4ff */
[----:B------:R-:W-:Y:S01]  /*d8430*/  IMAD.WIDE.U32 R74, R77, 0x30000000, RZ ;  /* 0x300000004d4a7825 */ /* 0x000fe200078e00ff */
[----:B------:R-:W-:-:S02]  /*d8440*/  IADD3.X R107, P0, PT, RZ, R78, RZ, P0, !PT ;  /* 0x0000004eff6b7210 */ /* 0x000fc4000071e4ff */
[----:B------:R-:W-:Y:S01]  /*d8450*/  IADD3.X R125, P5, PT, R125, R64, RZ, P5, !PT ;  /* 0x000000407d7d7210 */ /* 0x000fe20002fbe4ff */
[----:B------:R-:W-:Y:S01]  /*d8460*/  IMAD.X R111, RZ, RZ, RZ, P2 ;  /* 0x000000ffff6f7224 */ /* 0x000fe200010e06ff */
[----:B------:R-:W-:Y:S01]  /*d8470*/  IADD3.X R116, P0, PT, RZ, R79, RZ, P0, !PT ;  /* 0x0000004fff747210 */ /* 0x000fe2000071e4ff */
[----:B------:R-:W-:-:S03]  /*d8480*/  IMAD.WIDE.U32 R78, P4, R86, 0x170b5d44, R74 ;  /* 0x170b5d44564e7825 */ /* 0x000fc6000788004a */
[----:B------:R-:W-:Y:S01]  /*d8490*/  IADD3.X R111, P2, PT, R111, R65, RZ, P5, !PT ;  /* 0x000000416f6f7210 */ /* 0x000fe20002f5e4ff */
[C---:B------:R-:W-:Y:S01]  /*d84a0*/  IMAD.WIDE.U32 R74, R86.reuse, 0x30000000, RZ ;  /* 0x30000000564a7825 */ /* 0x040fe200078e00ff */
[----:B------:R-:W-:Y:S02]  /*d84b0*/  IADD3.X R106, P0, PT, R107, R102, RZ, P0, !PT ;  /* 0x000000666b6a7210 */ /* 0x000fe4000071e4ff */
[----:B------:R-:W-:Y:S01]  /*d84c0*/  IADD3.X R124, P2, PT, R125, R84, RZ, P2, !PT ;  /* 0x000000547d7c7210 */ /* 0x000fe2000175e4ff */
[----:B------:R-:W-:Y:S01]  /*d84d0*/  IMAD.WIDE.U32 R80, P5, R86, 0x1ef3622f, R80 ;  /* 0x1ef3622f56507825 */ /* 0x000fe200078a0050 */
[----:B------:R-:W-:-:S03]  /*d84e0*/  IADD3.X R107, P0, PT, R116, R87, RZ, P0, !PT ;  /* 0x00000057746b7210 */ /* 0x000fc6000071e4ff */
[----:B------:R-:W-:Y:S01]  /*d84f0*/  IMAD.WIDE.U32 R64, R86, -0x45f6b800, RZ ;  /* 0xba09480056407825 */ /* 0x000fe200078e00ff */
[----:B------:R-:W-:-:S03]  /*d8500*/  IADD3.X R105, PT, PT, RZ, RZ, RZ, P5, !PT ;  /* 0x000000ffff697210 */ /* 0x000fc60002ffe4ff */
[----:B------:R-:W-:Y:S01]  /*d8510*/  IMAD.X R83, RZ, RZ, RZ, P4 ;  /* 0x000000ffff537224 */ /* 0x000fe200020e06ff */
[----:B------:R-:W-:Y:S01]  /*d8520*/  IADD3 R75, P4, PT, R78, R75, RZ ;  /* 0x0000004b4e4b7210 */ /* 0x000fe20007f9e0ff */
[----:B------:R-:W-:Y:S01]  /*d8530*/  IMAD.MOV.U32 R82, RZ, RZ, R79 ;  /* 0x000000ffff527224 */ /* 0x000fe200078e004f */
[----:B------:R-:W-:Y:S01]  /*d8540*/  IADD3 R65, P5, PT, R80, R65, RZ ;  /* 0x0000004150417210 */ /* 0x000fe20007fbe0ff */
[----:B------:R-:W-:-:S04]  /*d8550*/  IMAD.WIDE.U32 R92, R77, 0x6ca1493b, RZ ;  /* 0x6ca1493b4d5c7825 */ /* 0x000fc800078e00ff */
[----:B------:R-:W-:Y:S02]  /*d8560*/  IMAD.MOV.U32 R104, RZ, RZ, R81 ;  /* 0x000000ffff687224 */ /* 0x000fe400078e0051 */
[----:B------:R-:W-:-:S04]  /*d8570*/  IMAD.WIDE.U32.X R82, R77, 0x170b5d44, R82, P4 ;  /* 0x170b5d444d527825 */ /* 0x000fc800020e0452 */
[----:B------:R-:W-:-:S04]  /*d8580*/  IMAD.WIDE.U32 R112, R77, 0x17c510ea, RZ ;  /* 0x17c510ea4d707825 */ /* 0x000fc800078e00ff */
[----:B------:R-:W-:-:S04]  /*d8590*/  IMAD.WIDE.U32 R102, P4, R86, 0x1a22d9f3, R94 ;  /* 0x1a22d9f356667825 */ /* 0x000fc8000788005e */
[----:B------:R-:W-:-:S04]  /*d85a0*/  IMAD.WIDE.U32.X R104, R77, 0x1ef3622f, R104, P5 ;  /* 0x1ef3622f4d687825 */ /* 0x000fc800028e0468 */
[----:B------:R-:W-:-:S04]  /*d85b0*/  IMAD.WIDE.U32 R92, P5, R86, -0x39c4fa40, R92 ;  /* 0xc63b05c0565c7825 */ /* 0x000fc800078a005c */
[----:B------:R-:W-:-:S04]  /*d85c0*/  IMAD.WIDE.U32 R94, R86, 0xf5138f, RZ ;  /* 0x00f5138f565e7825 */ /* 0x000fc800078e00ff */
[----:B------:R-:W-:Y:S02]  /*d85d0*/  IMAD.X R123, RZ, RZ, RZ, P4 ;  /* 0x000000ffff7b7224 */ /* 0x000fe400020e06ff */
[----:B------:R-:W-:-:S04]  /*d85e0*/  IMAD.WIDE.U32 R112, P4, R86, 0x1ae3a46, R112 ;  /* 0x01ae3a4656707825 */ /* 0x000fc80007880070 */
[----:B------:R-:W-:-:S04]  /*d85f0*/  IMAD.WIDE.U32 R118, R86, 0x6ca1493b, RZ ;  /* 0x6ca1493b56767825 */ /* 0x000fc800078e00ff */
[----:B------:R-:W-:Y:S01]  /*d8600*/  IMAD.X R117, RZ, RZ, RZ, P5 ;  /* 0x000000ffff757224 */ /* 0x000fe200028e06ff */
[----:B------:R-:W-:Y:S01]  /*d8610*/  IADD3 R79, P5, PT, R102, R95, RZ ;  /* 0x0000005f664f7210 */ /* 0x000fe20007fbe0ff */
[----:B------:R-:W-:Y:S02]  /*d8620*/  IMAD.IADD R96, R85, 0x1, R96 ;  /* 0x0000000155607824 */ /* 0x000fe400078e0260 */
[----:B------:R-:W-:-:S04]  /*d8630*/  IMAD.WIDE.U32 R108, R86, 0x17c510ea, RZ ;  /* 0x17c510ea566c7825 */ /* 0x000fc800078e00ff */
[----:B------:R-:W-:Y:S02]  /*d8640*/  IMAD.MOV.U32 R122, RZ, RZ, R103 ;  /* 0x000000ffff7a7224 */ /* 0x000fe400078e0067 */
[----:B------:R-:W-:Y:S01]  /*d8650*/  IMAD.X R85, RZ, RZ, RZ, P4 ;  /* 0x000000ffff557224 */ /* 0x000fe200020e06ff */
[----:B------:R-:W-:Y:S01]  /*d8660*/  IADD3 R81, P4, PT, R92, R119, RZ ;  /* 0x000000775c517210 */ /* 0x000fe20007f9e0ff */
[----:B------:R-:W-:Y:S01]  /*d8670*/  IMAD.MOV.U32 R116, RZ, RZ, R93 ;  /* 0x000000ffff747224 */ /* 0x000fe200078e005d */
[----:B------:R-:W-:Y:S01]  /*d8680*/  IADD3.X R93, P0, PT, RZ, RZ, RZ, P0, !PT ;  /* 0x000000ffff5d7210 */ /* 0x000fe2000071e4ff */
[----:B------:R-:W-:Y:S01]  /*d8690*/  IMAD.WIDE.U32.X R122, R77, 0x1a22d9f3, R122, P5 ;  /* 0x1a22d9f34d7a7825 */ /* 0x000fe200028e047a */
[----:B------:R-:W-:-:S03]  /*d86a0*/  IADD3 R87, P5, PT, R112, R109, RZ ;  /* 0x0000006d70577210 */ /* 0x000fc60007fbe0ff */
[----:B------:R-:W-:Y:S02]  /*d86b0*/  IMAD.MOV.U32 R84, RZ, RZ, R113 ;  /* 0x000000ffff547224 */ /* 0x000fe400078e0071 */
[----:B------:R-:W-:Y:S01]  /*d86c0*/  IMAD.WIDE.U32.X R116, R77, -0x39c4fa40, R116, P4 ;  /* 0xc63b05c04d747825 */ /* 0x000fe200020e0474 */
[----:B------:R-:W-:Y:S02]  /*d86d0*/  IADD3.X R125, P4, PT, R111, R96, RZ, P2, !PT ;  /* 0x000000606f7d7210 */ /* 0x000fe4000179e4ff */
[----:B------:R-:W-:Y:S01]  /*d86e0*/  IADD3.X R101, P2, PT, R114, R101, RZ, P3, !PT ;  /* 0x0000006572657210 */ /* 0x000fe20001f5e4ff */
[----:B------:R-:W-:Y:S01]  /*d86f0*/  IMAD.WIDE.U32.X R84, R77, 0x1ae3a46, R84, P5 ;  /* 0x01ae3a464d547825 */ /* 0x000fe200028e0454 */
[----:B------:R-:W-:Y:S02]  /*d8700*/  IADD3.X R95, P4, PT, RZ, RZ, RZ, P4, !PT ;  /* 0x000000ffff5f7210 */ /* 0x000fe4000279e4ff */
[----:B------:R-:W-:Y:S01]  /*d8710*/  IADD3.X R97, P2, PT, R126, R97, RZ, P2, !PT ;  /* 0x000000617e617210 */ /* 0x000fe2000175e4ff */
[----:B------:R-:W-:Y:S01]  /*d8720*/  IMAD.X R77, RZ, RZ, RZ, P0 ;  /* 0x000000ffff4d7224 */ /* 0x000fe200000e06ff */
[----:B------:R-:W-:Y:S01]  /*d8730*/  IADD3 RZ, P0, PT, R106, R74, RZ ;  /* 0x0000004a6aff7210 */ /* 0x000fe20007f1e0ff */
[----:B------:R-:W-:-:S03]  /*d8740*/  IMAD.WIDE.U32 R98, R88, 0xf5138f, R98 ;  /* 0x00f5138f58627825 */ /* 0x000fc600078e0062 */
[----:B------:R-:W-:Y:S01]  /*d8750*/  IADD3.X RZ, P0, PT, R107, R75, RZ, P0, !PT ;  /* 0x0000004b6bff7210 */ /* 0x000fe2000071e4ff */
[----:B------:R-:W-:Y:S01]  /*d8760*/  IMAD.X R75, RZ, RZ, RZ, P4 ;  /* 0x000000ffff4b7224 */ /* 0x000fe200020e06ff */
[----:B------:R-:W-:Y:S01]  /*d8770*/  IADD3 RZ, P4, PT, R124, R62, RZ ;  /* 0x0000003e7cff7210 */ /* 0x000fe20007f9e0ff */
[----:B------:R-:W-:Y:S01]  /*d8780*/  IMAD.IADD R103, R99, 0x1, R76 ;  /* 0x0000000163677824 */ /* 0x000fe200078e024c */
[----:B------:R-:W-:Y:S01]  /*d8790*/  IADD3.X R99, P5, PT, R93, R82, RZ, P0, !PT ;  /* 0x000000525d637210 */ /* 0x000fe200007be4ff */
[----:B------:R-:W-:Y:S01]  /*d87a0*/  IMAD.WIDE.U32 R106, R86, 0x30000000, R106 ;  /* 0x30000000566a7825 */ /* 0x000fe200078e006a */
[----:B------:R-:W-:Y:S02]  /*d87b0*/  IADD3.X RZ, P0, PT, R125, R63, RZ, P4, !PT ;  /* 0x0000003f7dff7210 */ /* 0x000fe4000271e4ff */
[----:B------:R-:W-:Y:S01]  /*d87c0*/  IADD3.X R82, P4, PT, R77, R83, RZ, P5, !PT ;  /* 0x000000534d527210 */ /* 0x000fe20002f9e4ff */
[----:B------:R-:W-:Y:S01]  /*d87d0*/  IMAD.IADD R77, R107, 0x1, R78 ;  /* 0x000000016b4d7824 */ /* 0x000fe200078e024e */
[----:B------:R-:W-:Y:S01]  /*d87e0*/  IADD3.X R74, P0, PT, R95, R68, RZ, P0, !PT ;  /* 0x000000445f4a7210 */ /* 0x000fe2000071e4ff */
[----:B------:R-:W-:Y:S01]  /*d87f0*/  IMAD.WIDE.U32 R62, R106, -0x1, RZ ;  /* 0xffffffff6a3e7825 */ /* 0x000fe200078e00ff */
[----:B------:R-:W-:-:S02]  /*d8800*/  IADD3.X R83, P3, PT, RZ, RZ, RZ, P3, !PT ;  /* 0x000000ffff537210 */ /* 0x000fc40001f7e4ff */
[----:B------:R-:W-:Y:S01]  /*d8810*/  IADD3.X R76, P5, PT, R75, R69, RZ, P0, !PT ;  /* 0x000000454b4c7210 */ /* 0x000fe200007be4ff */
[----:B------:R-:W-:Y:S01]  /*d8820*/  IMAD R93, R106, -0x7af74001, -R77 ;  /* 0x8508bfff6a5d7824 */ /* 0x000fe200078e0a4d */
[----:B------:R-:W-:Y:S01]  /*d8830*/  IADD3.X R98, P4, PT, R99, R98, RZ, P4, !PT ;  /* 0x0000006263627210 */ /* 0x000fe2000279e4ff */
[----:B------:R-:W-:Y:S01]  /*d8840*/  IMAD.WIDE.U32 R124, R88, 0x6ca1493b, R124 ;  /* 0x6ca1493b587c7825 */ /* 0x000fe200078e007c */
[----:B------:R-:W-:Y:S02]  /*d8850*/  IADD3.X R83, P2, PT, RZ, R83, RZ, P2, !PT ;  /* 0x00000053ff537210 */ /* 0x000fe4000175e4ff */
[----:B------:R-:W-:Y:S01]  /*d8860*/  IADD3.X R74, P5, PT, R74, R101, RZ, P5, !PT ;  /* 0x000000654a4a7210 */ /* 0x000fe20002fbe4ff */
[----:B------:R-:W-:Y:S01]  /*d8870*/  IMAD.IADD R78, R125, 0x1, R60 ;  /* 0x000000017d4e7824 */ /* 0x000fe200078e023c */
[----:B------:R-:W-:Y:S01]  /*d8880*/  IADD3.X R99, P4, PT, R82, R103, RZ, P4, !PT ;  /* 0x0000006752637210 */ /* 0x000fe2000279e4ff */
[----:B------:R-:W-:Y:S01]  /*d8890*/  IMAD.WIDE.U32 R68, R62, 0x1, RZ ;  /* 0x000000013e447825 */ /* 0x000fe200078e00ff */
[----:B------:R-:W-:-:S02]  /*d88a0*/  IADD3.X R82, PT, PT, RZ, RZ, RZ, P2, P3 ;  /* 0x000000ffff527210 */ /* 0x000fc400017e64ff */
[----:B------:R-:W-:Y:S02]  /*d88b0*/  IADD3 RZ, P0, PT, R98, R64, RZ ;  /* 0x0000004062ff7210 */ /* 0x000fe40007f1e0ff */
[----:B------:R-:W-:Y:S02]  /*d88c0*/  IADD3 RZ, P2, PT, R74, R70, RZ ;  /* 0x000000464aff7210 */ /* 0x000fe40007f5e0ff */
[----:B------:R-:W-:Y:S02]  /*d88d0*/  IADD3.X R75, P5, PT, R76, R97, RZ, P5, !PT ;  /* 0x000000614c4b7210 */ /* 0x000fe40002fbe4ff */
[----:B------:R-:W-:Y:S02]  /*d88e0*/  IADD3 R63, PT, PT, R63, R93, RZ ;  /* 0x0000005d3f3f7210 */ /* 0x000fe40007ffe0ff */
[----:B------:R-:W-:Y:S01]  /*d88f0*/  IADD3.X RZ, P0, PT, R99, R65, RZ, P0, !PT ;  /* 0x0000004163ff7210 */ /* 0x000fe2000071e4ff */
[----:B------:R-:W-:Y:S01]  /*d8900*/  IMAD.WIDE.U32 R98, R86, -0x45f6b800, R98 ;  /* 0xba09480056627825 */ /* 0x000fe200078e0062 */
[----:B------:R-:W-:-:S02]  /*d8910*/  IADD3.X RZ, P2, PT, R75, R61, RZ, P2, !PT ;  /* 0x0000003d4bff7210 */ /* 0x000fc4000175e4ff */
[----:B------:R-:W-:Y:S01]  /*d8920*/  IADD3.X R65, P5, PT, RZ, RZ, RZ, P5, !PT ;  /* 0x000000ffff417210 */ /* 0x000fe20002fbe4ff */
[----:B------:R-:W-:Y:S01]  /*d8930*/  IMAD.WIDE.U32 R60, R63, 0x1, RZ ;  /* 0x000000013f3c7825 */ /* 0x000fe200078e00ff */
[----:B------:R-:W-:Y:S02]  /*d8940*/  IADD3.X R125, P3, PT, RZ, RZ, RZ, P4, !PT ;  /* 0x000000ffff7d7210 */ /* 0x000fe4000277e4ff */
[----:B------:R-:W-:Y:S01]  /*d8950*/  IADD3.X R72, P2, PT, R65, R72, RZ, P2, !PT ;  /* 0x0000004841487210 */ /* 0x000fe2000175e4ff */
[----:B------:R-:W-:Y:S01]  /*d8960*/  IMAD.X R95, RZ, RZ, RZ, P5 ;  /* 0x000000ffff5f7224 */ /* 0x000fe200028e06ff */
[----:B------:R-:W-:Y:S01]  /*d8970*/  IADD3.X R125, P0, PT, R125, R104, RZ, P0, !PT ;  /* 0x000000687d7d7210 */ /* 0x000fe2000071e4ff */
[----:B------:R-:W-:-:S03]  /*d8980*/  IMAD.WIDE.U32 R60, P5, R62, -0x7af74000, R60 ;  /* 0x8508c0003e3c7825 */ /* 0x000fc600078a003c */
[----:B------:R-:W-:Y:S01]  /*d8990*/  IADD3.X R95, P2, PT, R95, R73, RZ, P2, !PT ;  /* 0x000000495f5f7210 */ /* 0x000fe2000175e4ff */
[----:B------:R-:W-:Y:S01]  /*d89a0*/  IMAD.X R93, RZ, RZ, RZ, P3 ;  /* 0x000000ffff5d7224 */ /* 0x000fe200018e06ff */
[----:B------:R-:W-:Y:S01]  /*d89b0*/  IADD3 RZ, P3, PT, R106, R68, RZ ;  /* 0x000000446aff7210 */ /* 0x000fe20007f7e0ff */
[----:B------:R-:W-:Y:S01]  /*d89c0*/  IMAD.WIDE.U32 R64, R63, 0x30000000, RZ ;  /* 0x300000003f407825 */ /* 0x000fe200078e00ff */
[----:B------:R-:W-:Y:S02]  /*d89d0*/  IADD3 R68, P4, PT, R69, R60, RZ ;  /* 0x0000003c45447210 */ /* 0x000fe40007f9e0ff */
[----:B------:R-:W-:Y:S01]  /*d89e0*/  IADD3.X R105, P0, PT, R93, R105, RZ, P0, !PT ;  /* 0x000000695d697210 */ /* 0x000fe2000071e4ff */
[----:B------:R-:W-:Y:S01]  /*d89f0*/  IMAD.X R69, RZ, RZ, RZ, P5 ;  /* 0x000000ffff457224 */ /* 0x000fe200028e06ff */
[----:B------:R-:W-:Y:S01]  /*d8a00*/  IADD3.X RZ, P3, PT, R77, R68, RZ, P3, !PT ;  /* 0x000000444dff7210 */ /* 0x000fe20001f7e4ff */
[----:B------:R-:W-:Y:S01]  /*d8a10*/  IMAD.MOV.U32 R68, RZ, RZ, R61 ;  /* 0x000000ffff447224 */ /* 0x000fe200078e003d */
[----:B------:R-:W-:Y:S01]  /*d8a20*/  IADD3.X R93, P2, PT, R72, R83, RZ, P2, !PT ;  /* 0x00000053485d7210 */ /* 0x000fe2000175e4ff */
[----:B------:R-:W-:Y:S01]  /*d8a30*/  IMAD.WIDE.U32 R60, P5, R62, 0x170b5d44, R64 ;  /* 0x170b5d443e3c7825 */ /* 0x000fe200078a0040 */
[----:B------:R-:W-:-:S03]  /*d8a40*/  IADD3.X R124, P0, PT, R125, R124, RZ, P0, !PT ;  /* 0x0000007c7d7c7210 */ /* 0x000fc6000071e4ff */
[----:B------:R-:W-:Y:S01]  /*d8a50*/  IMAD.WIDE.U32.X R64, R63, -0x7af74000, R68, P4 ;  /* 0x8508c0003f407825 */ /* 0x000fe200020e0444 */
[----:B------:R-:W-:Y:S02]  /*d8a60*/  IADD3.X R125, P0, PT, R105, R78, RZ, P0, !PT ;  /* 0x0000004e697d7210 */ /* 0x000fe4000071e4ff */
[----:B------:R-:W-:Y:S01]  /*d8a70*/  IADD3 RZ, P4, PT, R124, R94, RZ ;  /* 0x0000005e7cff7210 */ /* 0x000fe20007f9e0ff */
[----:B------:R-:W-:Y:S01]  /*d8a80*/  IMAD.WIDE.U32 R76, R62, 0x30000000, RZ ;  /* 0x300000003e4c7825 */ /* 0x000fe200078e00ff */
[----:B------:R-:W-:Y:S02]  /*d8a90*/  IADD3.X R107, P0, PT, RZ, RZ, RZ, P0, !PT ;  /* 0x000000ffff6b7210 */ /* 0x000fe4000071e4ff */
[----:B------:R-:W-:Y:S01]  /*d8aa0*/  IADD3.X RZ, P4, PT, R125, R79, RZ, P4, !PT ;  /* 0x0000004f7dff7210 */ /* 0x000fe2000279e4ff */
[----:B------:R-:W-:-:S03]  /*d8ab0*/  IMAD.WIDE.U32 R74, R88, 0x17c510ea, R74 ;  /* 0x17c510ea584a7825 */ /* 0x000fc600078e004a */
[----:B------:R-:W-:Y:S01]  /*d8ac0*/  IADD3.X R107, P4, PT, R107, R122, RZ, P4, !PT ;  /* 0x0000007a6b6b7210 */ /* 0x000fe2000279e4ff */
[----:B------:R-:W-:Y:S01]  /*d8ad0*/  IMAD.IADD R80, R99, 0x1, R80 ;  /* 0x0000000163507824 */ /* 0x000fe200078e0250 */
[----:B------:R-:W-:Y:S01]  /*d8ae0*/  IADD3.X R99, P3, PT, RZ, R64, RZ, P3, !PT ;  /* 0x00000040ff637210 */ /* 0x000fe20001f7e4ff */
[----:B------:R-:W-:Y:S01]  /*d8af0*/  IMAD.X R73, RZ, RZ, RZ, P5 ;  /* 0x000000ffff497224 */ /* 0x000fe200028e06ff */
[----:B------:R-:W-:Y:S01]  /*d8b00*/  IADD3 R77, P5, PT, R60, R77, RZ ;  /* 0x0000004d3c4d7210 */ /* 0x000fe20007fbe0ff */
[----:B------:R-:W-:-:S04]  /*d8b10*/  IMAD.WIDE.U32 R68, R63, -0x45f6b800, RZ ;  /* 0xba0948003f447825 */ /* 0x000fc800078e00ff */
[----:B------:R-:W-:Y:S02]  /*d8b20*/  IMAD.MOV.U32 R72, RZ, RZ, R61 ;  /* 0x000000ffff487224 */ /* 0x000fe400078e003d */
[----:B------:R-:W-:Y:S01]  /*d8b30*/  IMAD.IADD R70, R75, 0x1, R66 ;  /* 0x000000014b467824 */ /* 0x000fe200078e0242 */
[----:B------:R-:W-:Y:S01]  /*d8b40*/  IADD3.X R75, P3, PT, RZ, R65, RZ, P3, !PT ;  /* 0x00000041ff4b7210 */ /* 0x000fe20001f7e4ff */
[----:B------:R-:W-:Y:S01]  /*d8b50*/  IMAD.WIDE.U32.X R72, R63, 0x170b5d44, R72, P5 ;  /* 0x170b5d443f487825 */ /* 0x000fe200028e0448 */
[----:B------:R-:W-:Y:S02]  /*d8b60*/  IADD3.X R66, P2, PT, R95, R82, RZ, P2, !PT ;  /* 0x000000525f427210 */ /* 0x000fe4000175e4ff */
[----:B------:R-:W-:Y:S01]  /*d8b70*/  IADD3.X R98, P3, PT, R99, R98, RZ, P3, !PT ;  /* 0x0000006263627210 */ /* 0x000fe20001f7e4ff */
[----:B------:R-:W-:-:S03]  /*d8b80*/  IMAD.WIDE.U32 R68, P5, R62, 0x1ef3622f, R68 ;  /* 0x1ef3622f3e447825 */ /* 0x000fc600078a0044 */
[----:B------:R-:W-:Y:S01]  /*d8b90*/  IADD3.X R99, P3, PT, R75, R80, RZ, P3, !PT ;  /* 0x000000504b637210 */ /* 0x000fe20001f7e4ff */
[----:B------:R-:W-:-:S04]  /*d8ba0*/  IMAD.WIDE.U32 R64, R62, -0x45f6b800, RZ ;  /* 0xba0948003e407825 */ /* 0x000fc800078e00ff */
[----:B------:R-:W-:Y:S01]  /*d8bb0*/  IMAD.X R95, RZ, RZ, RZ, P5 ;  /* 0x000000ffff5f7224 */ /* 0x000fe200028e06ff */
[----:B------:R-:W-:Y:S01]  /*d8bc0*/  IADD3 R61, P5, PT, R68, R65, RZ ;  /* 0x00000041443d7210 */ /* 0x000fe20007fbe0ff */
[----:B------:R-:W-:-:S04]  /*d8bd0*/  IMAD.WIDE.U32 R82, R63, 0xf5138f, RZ ;  /* 0x00f5138f3f527825 */ /* 0x000fc800078e00ff */
[----:B------:R-:W-:Y:S02]  /*d8be0*/  IMAD.MOV.U32 R94, RZ, RZ, R69 ;  /* 0x000000ffff5e7224 */ /* 0x000fe400078e0045 */
[----:B------:R-:W-:Y:S01]  /*d8bf0*/  IMAD.X R103, RZ, RZ, RZ, P0 ;  /* 0x000000ffff677224 */ /* 0x000fe200000e06ff */
[----:B------:R-:W-:Y:S01]  /*d8c00*/  IADD3.X R65, P0, PT, R93, R110, RZ, P2, !PT ;  /* 0x0000006e5d417210 */ /* 0x000fe2000171e4ff */
[----:B------:R-:W-:Y:S01]  /*d8c10*/  IMAD.WIDE.U32.X R94, R63, 0x1ef3622f, R94, P5 ;  /* 0x1ef3622f3f5e7825 */ /* 0x000fe200028e045e */
[----:B------:R-:W-:Y:S02]  /*d8c20*/  IADD3.X R93, P3, PT, RZ, RZ, RZ, P3, !PT ;  /* 0x000000ffff5d7210 */ /* 0x000fe40001f7e4ff */
[----:B------:R-:W-:Y:S01]  /*d8c30*/  IADD3.X R103, P4, PT, R103, R123, RZ, P4, !PT ;  /* 0x0000007b67677210 */ /* 0x000fe2000279e4ff */
[----:B------:R-:W-:-:S03]  /*d8c40*/  IMAD.WIDE.U32 R82, P5, R62, 0x1a22d9f3, R82 ;  /* 0x1a22d9f33e527825 */ /* 0x000fc600078a0052 */
[----:B------:R-:W-:Y:S01]  /*d8c50*/  IADD3.X R106, P4, PT, R107, R74, RZ, P4, !PT ;  /* 0x0000004a6b6a7210 */ /* 0x000fe2000279e4ff */
[----:B------:R-:W-:Y:S01]  /*d8c60*/  IMAD.WIDE.U32 R78, R62, 0xf5138f, RZ ;  /* 0x00f5138f3e4e7825 */ /* 0x000fe200078e00ff */
[----:B------:R-:W-:Y:S02]  /*d8c70*/  MOV R104, R83 ;  /* 0x0000005300687202 */ /* 0x000fe40000000f00 */
[----:B------:R-:W-:Y:S01]  /*d8c80*/  IADD3.X R107, P4, PT, R103, R70, RZ, P4, !PT ;  /* 0x00000046676b7210 */ /* 0x000fe2000279e4ff */
[----:B------:R-:W-:Y:S01]  /*d8c90*/  IMAD.X R101, RZ, RZ, RZ, P3 ;  /* 0x000000ffff657224 */ /* 0x000fe200018e06ff */
[----:B------:R-:W-:Y:S01]  /*d8ca0*/  IADD3 R69, P3, PT, R82, R79, RZ ;  /* 0x0000004f52457210 */ /* 0x000fe20007f7e0ff */
[----:B------:R-:W-:Y:S01]  /*d8cb0*/  IMAD.X R105, RZ, RZ, RZ, P5 ;  /* 0x000000ffff697224 */ /* 0x000fe200028e06ff */
[----:B------:R-:W-:Y:S01]  /*d8cc0*/  IADD3.X R83, P4, PT, RZ, RZ, RZ, P4, !PT ;  /* 0x000000ffff537210 */ /* 0x000fe2000279e4ff */
        /* <DEDUP_REMOVED lines=14> */
[----:B------:R-:W-:Y:S01]  /*d8db0*/  IMAD.WIDE.U32.X R122, R63, -0x39c4fa40, R122, P5 ;  /* 0xc63b05c03f7a7825 */ /* 0x000fe200028e047a */
[----:B------:R-:W-:-:S03]  /*d8dc0*/  IADD3.X R124, P3, PT, R79, R124, RZ, P3, !PT ;  /* 0x0000007c4f7c7210 */ /* 0x000fc60001f7e4ff */
[----:B------:R-:W-:-:S04]  /*d8dd0*/  IMAD.WIDE.U32 R76, R62, 0x17c510ea, RZ ;  /* 0x17c510ea3e4c7825 */ /* 0x000fc800078e00ff */
[----:B------:R-:W-:-:S04]  /*d8de0*/  IMAD.WIDE.U32 R110, P5, R62, 0x1ae3a46, R110 ;  /* 0x01ae3a463e6e7825 */ /* 0x000fc800078a006e */
[----:B------:R-:W-:Y:S02]  /*d8df0*/  IMAD.IADD R103, R125, 0x1, R102 ;  /* 0x000000017d677824 */ /* 0x000fe400078e0266 */
[----:B------:R-:W-:Y:S01]  /*d8e00*/  IMAD.X R73, RZ, RZ, RZ, P5 ;  /* 0x000000ffff497224 */ /* 0x000fe200028e06ff */
[----:B------:R-:W-:Y:S01]  /*d8e10*/  IADD3 R77, P5, PT, R110, R77, RZ ;  /* 0x0000004d6e4d7210 */ /* 0x000fe20007fbe0ff */
[----:B------:R-:W-:Y:S01]  /*d8e20*/  IMAD.MOV.U32 R72, RZ, RZ, R111 ;  /* 0x000000ffff487224 */ /* 0x000fe200078e006f */
[----:B------:R-:W-:Y:S01]  /*d8e30*/  IADD3.X R125, P3, PT, R70, R103, RZ, P3, !PT ;  /* 0x00000067467d7210 */ /* 0x000fe20001f7e4ff */
[----:B------:R-:W-:Y:S01]  /*d8e40*/  IMAD.X R93, RZ, RZ, RZ, P4 ;  /* 0x000000ffff5d7224 */ /* 0x000fe200020e06ff */
[----:B------:R-:W-:Y:S01]  /*d8e50*/  IADD3 RZ, P4, PT, R106, R118, RZ ;  /* 0x000000766aff7210 */ /* 0x000fe20007f9e0ff */
[----:B------:R-:W-:Y:S01]  /*d8e60*/  IMAD.WIDE.U32.X R72, R63, 0x1ae3a46, R72, P5 ;  /* 0x01ae3a463f487825 */ /* 0x000fe200028e0448 */
[----:B------:R-:W-:Y:S02]  /*d8e70*/  IADD3.X R63, P5, PT, RZ, RZ, RZ, P3, !PT ;  /* 0x000000ffff3f7210 */ /* 0x000fe40001fbe4ff */
[----:B------:R-:W-:Y:S01]  /*d8e80*/  IADD3.X RZ, P4, PT, R107, R81, RZ, P4, !PT ;  /* 0x000000516bff7210 */ /* 0x000fe2000279e4ff */
[----:B------:R-:W-:-:S03]  /*d8e90*/  IMAD.WIDE.U32 R106, R86, 0x6ca1493b, R106 ;  /* 0x6ca1493b566a7825 */ /* 0x000fc600078e006a */
[----:B------:R-:W-:Y:S01]  /*d8ea0*/  IADD3.X R66, P3, PT, R83, R116, RZ, P4, !PT ;  /* 0x0000007453427210 */ /* 0x000fe2000277e4ff */
[----:B------:R-:W-:Y:S01]  /*d8eb0*/  IMAD.X R79, RZ, RZ, RZ, P5 ;  /* 0x000000ffff4f7224 */ /* 0x000fe200028e06ff */
[----:B------:R-:W-:Y:S01]  /*d8ec0*/  IADD3 RZ, P5, PT, R124, R64, RZ ;  /* 0x000000407cff7210 */ /* 0x000fe20007fbe0ff */
[----:B------:R-:W-:Y:S01]  /*d8ed0*/  IMAD.WIDE.U32 R98, R62, 0x30000000, R98 ;  /* 0x300000003e627825 */ /* 0x000fe200078e0062 */
[----:B------:R-:W-:Y:S02]  /*d8ee0*/  IADD3.X R116, P3, PT, R93, R117, RZ, P3, !PT ;  /* 0x000000755d747210 */ /* 0x000fe40001f7e4ff */
[----:B------:R-:W-:Y:S01]  /*d8ef0*/  IADD3.X RZ, P5, PT, R125, R61, RZ, P5, !PT ;  /* 0x0000003d7dff7210 */ /* 0x000fe20002fbe4ff */
[----:B------:R-:W-:Y:S01]  /*d8f00*/  IMAD.IADD R93, R107, 0x1, R92 ;  /* 0x000000016b5d7824 */ /* 0x000fe200078e025c */
[----:B------:R-:W-:Y:S01]  /*d8f10*/  IADD3.X R80, P4, PT, RZ, RZ, RZ, P2, !PT ;  /* 0x000000ffff507210 */ /* 0x000fe2000179e4ff */
[----:B------:R-:W-:Y:S01]  /*d8f20*/  IMAD.IADD R81, R99, 0x1, R60 ;  /* 0x0000000163517824 */ /* 0x000fe200078e023c */
[----:B------:R-:W-:Y:S01]  /*d8f30*/  IADD3.X R107, P2, PT, R63, R94, RZ, P5, !PT ;  /* 0x0000005e3f6b7210 */ /* 0x000fe20002f5e4ff */
[----:B------:R-:W-:Y:S01]  /*d8f40*/  IMAD.WIDE.U32 R70, R98, -0x1, RZ ;  /* 0xffffffff62467825 */ /* 0x000fe200078e00ff */
[----:B------:R-:W-:-:S02]  /*d8f50*/  IADD3.X R64, P3, PT, R66, R65, RZ, P3, !PT ;  /* 0x0000004142407210 */ /* 0x000fc40001f7e4ff */
[----:B------:R-:W-:Y:S01]  /*d8f60*/  IADD3.X R80, P5, PT, RZ, R80, RZ, P0, !PT ;  /* 0x00000050ff507210 */ /* 0x000fe200007be4ff */
[----:B------:R-:W-:Y:S01]  /*d8f70*/  IMAD R63, R98, -0x7af74001, -R81 ;  /* 0x8508bfff623f7824 */ /* 0x000fe200078e0a51 */
[----:B------:R-:W-:Y:S01]  /*d8f80*/  IADD3.X R94, P2, PT, R79, R95, RZ, P2, !PT ;  /* 0x0000005f4f5e7210 */ /* 0x000fe2000175e4ff */
[----:B------:R-:W-:Y:S01]  /*d8f90*/  IMAD.WIDE.U32 R60, R70, 0x1, RZ ;  /* 0x00000001463c7825 */ /* 0x000fe200078e00ff */
[----:B------:R-:W-:Y:S02]  /*d8fa0*/  IADD3.X R65, P3, PT, R116, R97, RZ, P3, !PT ;  /* 0x0000006174417210 */ /* 0x000fe40001f7e4ff */
[----:B------:R-:W-:Y:S01]  /*d8fb0*/  IADD3.X R66, PT, PT, RZ, RZ, RZ, P5, P4 ;  /* 0x000000ffff427210 */ /* 0x000fe20002fe84ff */
[----:B------:R-:W-:Y:S01]  /*d8fc0*/  IMAD.IADD R63, R71, 0x1, R63 ;  /* 0x00000001473f7824 */ /* 0x000fe200078e023f */
[----:B------:R-:W-:Y:S01]  /*d8fd0*/  IADD3 RZ, P4, PT, R64, R108, RZ ;  /* 0x0000006c40ff7210 */ /* 0x000fe20007f9e0ff */
[----:B------:R-:W-:Y:S01]  /*d8fe0*/  IMAD.WIDE.U32 R124, R62, -0x45f6b800, R124 ;  /* 0xba0948003e7c7825 */ /* 0x000fe200078e007c */
[----:B------:R-:W-:-:S02]  /*d8ff0*/  IADD3.X R106, P2, PT, R107, R106, RZ, P2, !PT ;  /* 0x0000006a6b6a7210 */ /* 0x000fc4000175e4ff */
[----:B------:R-:W-:Y:S02]  /*d9000*/  IADD3.X R97, P5, PT, RZ, RZ, RZ, P3, !PT ;  /* 0x000000ffff617210 */ /* 0x000fe40001fbe4ff */
[----:B------:R-:W-:Y:S01]  /*d9010*/  IADD3.X RZ, P3, PT, R65, R87, RZ, P4, !PT ;  /* 0x0000005741ff7210 */ /* 0x000fe2000277e4ff */
[----:B------:R-:W-:Y:S01]  /*d9020*/  IMAD.WIDE.U32 R64, R86, 0x17c510ea, R64 ;  /* 0x17c510ea56407825 */ /* 0x000fe200078e0040 */
[----:B------:R-:W-:Y:S02]  /*d9030*/  IADD3.X R107, P4, PT, R94, R93, RZ, P2, !PT ;  /* 0x0000005d5e6b7210 */ /* 0x000fe4000179e4ff */
[----:B------:R-:W-:Y:S01]  /*d9040*/  IADD3 RZ, P2, PT, R106, R78, RZ ;  /* 0x0000004e6aff7210 */ /* 0x000fe20007f5e0ff */
[----:B------:R-:W-:Y:S01]  /*d9050*/  IMAD.WIDE.U32 R78, R63, 0x1, RZ ;  /* 0x000000013f4e7825 */ /* 0x000fe200078e00ff */
[----:B------:R-:W-:Y:S02]  /*d9060*/  IADD3.X R71, P4, PT, RZ, RZ, RZ, P4, !PT ;  /* 0x000000ffff477210 */ /* 0x000fe4000279e4ff */
[----:B------:R-:W-:Y:S01]  /*d9070*/  IADD3.X RZ, P2, PT, R107, R69, RZ, P2, !PT ;  /* 0x000000456bff7210 */ /* 0x000fe2000175e4ff */
[----:B------:R-:W-:Y:S01]  /*d9080*/  IMAD.X R87, RZ, RZ, RZ, P5 ;  /* 0x000000ffff577224 */ /* 0x000fe200028e06ff */
[----:B------:R-:W-:Y:S01]  /*d9090*/  IADD3 RZ, P0, PT, R98, R60, RZ ;  /* 0x0000003c62ff7210 */ /* 0x000fe20007f1e0ff */
[----:B------:R-:W-:Y:S01]  /*d90a0*/  IMAD.WIDE.U32 R78, P5, R70, -0x7af74000, R78 ;  /* 0x8508c000464e7825 */ /* 0x000fe200078a004e */
[----:B------:R-:W-:-:S02]  /*d90b0*/  IADD3.X R71, P2, PT, R71, R104, RZ, P2, !PT ;  /* 0x0000006847477210 */ /* 0x000fc4000175e4ff */
[----:B------:R-:W-:Y:S01]  /*d90c0*/  IADD3.X R97, P3, PT, R97, R84, RZ, P3, !PT ;  /* 0x0000005461617210 */ /* 0x000fe20001f7e4ff */
[----:B------:R-:W-:Y:S01]  /*d90d0*/  IMAD.X R83, RZ, RZ, RZ, P4 ;  /* 0x000000ffff537224 */ /* 0x000fe200020e06ff */
[----:B------:R-:W-:Y:S01]  /*d90e0*/  IADD3 R60, P4, PT, R61, R78, RZ ;  /* 0x0000004e3d3c7210 */ /* 0x000fe20007f9e0ff */
[----:B------:R-:W-:Y:S01]  /*d90f0*/  IMAD.IADD R93, R125, 0x1, R68 ;  /* 0x000000017d5d7824 */ /* 0x000fe200078e0244 */
[----:B------:R-:W-:Y:S01]  /*d9100*/  IADD3.X R69, PT, PT, RZ, RZ, RZ, P5, !PT ;  /* 0x000000ffff457210 */ /* 0x000fe20002ffe4ff */
[----:B------:R-:W-:Y:S01]  /*d9110*/  IMAD.MOV.U32 R68, RZ, RZ, R79 ;  /* 0x000000ffff447224 */ /* 0x000fe200078e004f */
[----:B------:R-:W-:Y:S01]  /*d9120*/  IADD3.X R104, P2, PT, R83, R105, RZ, P2, !PT ;  /* 0x0000006953687210 */ /* 0x000fe2000175e4ff */
[----:B------:R-:W-:Y:S01]  /*d9130*/  IMAD.IADD R113, R65, 0x1, R112 ;  /* 0x0000000141717824 */ /* 0x000fe200078e0270 */
[----:B------:R-:W-:Y:S01]  /*d9140*/  IADD3.X RZ, P0, PT, R81, R60, RZ, P0, !PT ;  /* 0x0000003c51ff7210 */ /* 0x000fe2000071e4ff */
[----:B------:R-:W-:Y:S01]  /*d9150*/  IMAD.WIDE.U32.X R68, R63, -0x7af74000, R68, P4 ;  /* 0x8508c0003f447825 */ /* 0x000fe200020e0444 */
[----:B------:R-:W-:-:S02]  /*d9160*/  IADD3.X R64, P2, PT, R71, R64, RZ, P2, !PT ;  /* 0x0000004047407210 */ /* 0x000fc4000175e4ff */
[----:B------:R-:W-:Y:S01]  /*d9170*/  IADD3.X R85, P3, PT, R87, R85, RZ, P3, !PT ;  /* 0x0000005557557210 */ /* 0x000fe20001f7e4ff */
[----:B------:R-:W-:Y:S01]  /*d9180*/  IMAD.WIDE.U32 R60, R63, 0x30000000, RZ ;  /* 0x300000003f3c7825 */ /* 0x000fe200078e00ff */
[----:B------:R-:W-:Y:S02]  /*d9190*/  IADD3.X R125, P0, PT, RZ, R68, RZ, P0, !PT ;  /* 0x00000044ff7d7210 */ /* 0x000fe4000071e4ff */
[----:B------:R-:W-:Y:S01]  /*d91a0*/  IADD3.X R65, P2, PT, R104, R113, RZ, P2, !PT ;  /* 0x0000007168417210 */ /* 0x000fe2000175e4ff */
[C-C-:B------:R-:W-:Y:S01]  /*d91b0*/  IMAD R71, R70.reuse, 0x170b5d44, R60.reuse ;  /* 0x170b5d4446477824 */ /* 0x140fe200078e023c */
[----:B------:R-:W-:Y:S01]  /*d91c0*/  IADD3.X R97, P3, PT, R97, R80, RZ, P3, !PT ;  /* 0x0000005061617210 */ /* 0x000fe20001f7e4ff */
[C---:B------:R-:W-:Y:S01]  /*d91d0*/  IMAD.WIDE.U32 R60, P4, R70.reuse, 0x170b5d44, R60 ;  /* 0x170b5d44463c7825 */ /* 0x040fe2000788003c */
[----:B------:R-:W-:Y:S02]  /*d91e0*/  IADD3.X R68, P0, PT, RZ, R69, RZ, P0, !PT ;  /* 0x00000045ff447210 */ /* 0x000fe4000071e4ff */
[----:B------:R-:W-:Y:S01]  /*d91f0*/  IADD3.X R87, P2, PT, RZ, RZ, RZ, P2, !PT ;  /* 0x000000ffff577210 */ /* 0x000fe2000175e4ff */
[----:B------:R-:W-:-:S04]  /*d9200*/  IMAD.WIDE.U32 R80, R70, 0x30000000, RZ ;  /* 0x3000000046507825 */ /* 0x000fc800078e00ff */
[----:B------:R-:W-:Y:S01]  /*d9210*/  IMAD.X R79, RZ, RZ, RZ, P4 ;  /* 0x000000ffff4f7224 */ /* 0x000fe200020e06ff */
[----:B------:R-:W-:Y:S01]  /*d9220*/  IADD3.X R66, P4, PT, R85, R66, RZ, P3, !PT ;  /* 0x0000004255427210 */ /* 0x000fe20001f9e4ff */
[----:B------:R-:W-:Y:S01]  /*d9230*/  IMAD.MOV.U32 R78, RZ, RZ, R61 ;  /* 0x000000ffff4e7224 */ /* 0x000fe200078e003d */
[----:B------:R-:W-:Y:S01]  /*d9240*/  IADD3.X R124, P3, PT, R125, R124, RZ, P0, !PT ;  /* 0x0000007c7d7c7210 */ /* 0x000fe2000077e4ff */
[----:B------:R-:W-:Y:S01]  /*d9250*/  IMAD.X R95, RZ, RZ, RZ, P2 ;  /* 0x000000ffff5f7224 */ /* 0x000fe200010e06ff */
[----:B------:R-:W-:Y:S01]  /*d9260*/  IADD3 RZ, P5, PT, R60, R81, RZ ;  /* 0x000000513cff7210 */ /* 0x000fe20007fbe0ff */
[----:B------:R-:W-:Y:S01]  /*d9270*/  IMAD.IADD R81, R71, 0x1, R81 ;  /* 0x0000000147517824 */ /* 0x000fe200078e0251 */
[----:B------:R-:W-:Y:S01]  /*d9280*/  IADD3.X R125, P2, PT, R68, R93, RZ, P3, !PT ;  /* 0x0000005d447d7210 */ /* 0x000fe20001f5e4ff */
[----:B------:R-:W-:Y:S01]  /*d9290*/  IMAD.WIDE.U32 R60, R63, -0x45f6b800, RZ ;  /* 0xba0948003f3c7825 */ /* 0x000fe200078e00ff */
[----:B------:R-:W-:Y:S02]  /*d92a0*/  IADD3 RZ, P3, PT, R124, R80, RZ ;  /* 0x000000507cff7210 */ /* 0x000fe40007f7e0ff */
[----:B------:R-:W-:Y:S01]  /*d92b0*/  IADD3.X R97, P0, PT, R97, R100, RZ, P4, !PT ;  /* 0x0000006461617210 */ /* 0x000fe2000271e4ff */
[----:B------:R-:W-:Y:S01]  /*d92c0*/  IMAD.WIDE.U32.X R78, R63, 0x170b5d44, R78, P5 ;  /* 0x170b5d443f4e7825 */ /* 0x000fe200028e044e */
[----:B------:R-:W-:-:S02]  /*d92d0*/  IADD3.X R83, P5, PT, RZ, RZ, RZ, P2, !PT ;  /* 0x000000ffff537210 */ /* 0x000fc400017be4ff */
[----:B------:R-:W-:Y:S01]  /*d92e0*/  IADD3.X RZ, P3, PT, R125, R81, RZ, P3, !PT ;  /* 0x000000517dff7210 */ /* 0x000fe20001f7e4ff */
[--C-:B------:R-:W-:Y:S01]  /*d92f0*/  IMAD R93, R70, 0x1ef3622f, R60.reuse ;  /* 0x1ef3622f465d7824 */ /* 0x100fe200078e023c */
[----:B------:R-:W-:Y:S01]  /*d9300*/  IADD3.X R89, P0, PT, R66, R89, RZ, P0, !PT ;  /* 0x0000005942597210 */ /* 0x000fe2000071e4ff */
[----:B------:R-:W-:Y:S01]  /*d9310*/  IMAD.X R85, RZ, RZ, RZ, P5 ;  /* 0x000000ffff557224 */ /* 0x000fe200028e06ff */
[----:B------:R-:W-:Y:S01]  /*d9320*/  IADD3.X R83, P3, PT, R83, R78, RZ, P3, !PT ;  /* 0x0000004e53537210 */ /* 0x000fe20001f7e4ff */
[----:B------:R-:W-:Y:S01]  /*d9330*/  IMAD.WIDE.U32 R60, P2, R70, 0x1ef3622f, R60 ;  /* 0x1ef3622f463c7825 */ /* 0x000fe2000784003c */
[----:B------:R-:W-:Y:S02]  /*d9340*/  IADD3 RZ, P5, PT, R64, R74, RZ ;  /* 0x0000004a40ff7210 */ /* 0x000fe40007fbe0ff */
[----:B------:R-:W-:Y:S01]  /*d9350*/  IADD3.X R78, P3, PT, R85, R79, RZ, P3, !PT ;  /* 0x0000004f554e7210 */ /* 0x000fe20001f7e4ff */
[----:B------:R-:W-:Y:S01]  /*d9360*/  IMAD.WIDE.U32 R68, R70, -0x45f6b800, RZ ;  /* 0xba09480046447825 */ /* 0x000fe200078e00ff */
[----:B------:R-:W-:-:S03]  /*d9370*/  IADD3.X RZ, P5, PT, R65, R75, RZ, P5, !PT ;  /* 0x0000004b41ff7210 */ /* 0x000fc60002fbe4ff */
[----:B------:R-:W-:-:S04]  /*d9380*/  IMAD.WIDE.U32 R106, R62, 0xf5138f, R106 ;  /* 0x00f5138f3e6a7825 */ /* 0x000fc800078e006a */
[----:B------:R-:W-:Y:S01]  /*d9390*/  IMAD.MOV.U32 R80, RZ, RZ, R61 ;  /* 0x000000ffff507224 */ /* 0x000fe200078e003d */
[----:B------:R-:W-:Y:S01]  /*d93a0*/  IADD3.X R106, P3, PT, R83, R106, RZ, P3, !PT ;  /* 0x0000006a536a7210 */ /* 0x000fe20001f7e4ff */
[----:B------:R-:W-:Y:S01]  /*d93b0*/  IMAD.X R81, RZ, RZ, RZ, P2 ;  /* 0x000000ffff517224 */ /* 0x000fe200010e06ff */
[----:B------:R-:W-:Y:S01]  /*d93c0*/  IADD3 RZ, P2, PT, R60, R69, RZ ;  /* 0x000000453cff7210 */ /* 0x000fe20007f5e0ff */
[----:B------:R-:W-:Y:S01]  /*d93d0*/  IMAD.IADD R61, R107, 0x1, R82 ;  /* 0x000000016b3d7824 */ /* 0x000fe200078e0252 */
[----:B------:R-:W-:Y:S01]  /*d93e0*/  IADD3.X R60, P5, PT, R87, R122, RZ, P5, !PT ;  /* 0x0000007a573c7210 */ /* 0x000fe20002fbe4ff */
[----:B------:R-:W-:Y:S02]  /*d93f0*/  IMAD.IADD R69, R93, 0x1, R69 ;  /* 0x000000015d457824 */ /* 0x000fe400078e0245 */
[----:B------:R-:W-:Y:S01]  /*d9400*/  IMAD.WIDE.U32.X R80, R63, 0x1ef3622f, R80, P2 ;  /* 0x1ef3622f3f507825 */ /* 0x000fe200010e0450 */
[----:B------:R-:W-:Y:S02]  /*d9410*/  IADD3.X R107, P3, PT, R78, R61, RZ, P3, !PT ;  /* 0x0000003d4e6b7210 */ /* 0x000fe40001f7e4ff */
[----:B------:R-:W-:Y:S01]  /*d9420*/  IADD3 RZ, P2, PT, R106, R68, RZ ;  /* 0x000000446aff7210 */ /* 0x000fe20007f5e0ff */
[----:B------:R-:W-:Y:S01]  /*d9430*/  IMAD.WIDE.U32 R64, R62, 0x6ca1493b, R64 ;  /* 0x6ca1493b3e407825 */ /* 0x000fe200078e0040 */
[----:B------:R-:W-:-:S02]  /*d9440*/  IADD3.X R61, P3, PT, RZ, RZ, RZ, P3, !PT ;  /* 0x000000ffff3d7210 */ /* 0x000fc40001f7e4ff */
[----:B------:R-:W-:Y:S01]  /*d9450*/  IADD3.X RZ, P2, PT, R107, R69, RZ, P2, !PT ;  /* 0x000000456bff7210 */ /* 0x000fe2000175e4ff */
[----:B------:R-:W-:Y:S01]  /*d9460*/  IMAD.IADD R83, R65, 0x1, R96 ;  /* 0x0000000141537824 */ /* 0x000fe200078e0260 */
[----:B------:R-:W-:Y:S01]  /*d9470*/  IADD3.X R122, P5, PT, R95, R123, RZ, P5, !PT ;  /* 0x0000007b5f7a7210 */ /* 0x000fe20002fbe4ff */
[----:B------:R-:W-:Y:S01]  /*d9480*/  IMAD.X R75, RZ, RZ, RZ, P3 ;  /* 0x000000ffff4b7224 */ /* 0x000fe200018e06ff */
[----:B------:R-:W-:Y:S01]  /*d9490*/  IADD3.X R65, P2, PT, R61, R80, RZ, P2, !PT ;  /* 0x000000503d417210 */ /* 0x000fe2000175e4ff */
[----:B------:R-:W-:Y:S01]  /*d94a0*/  IMAD.WIDE.U32 R68, R63, 0xf5138f, RZ ;  /* 0x00f5138f3f447825 */ /* 0x000fe200078e00ff */
[----:B------:R-:W-:Y:S02]  /*d94b0*/  IADD3.X R60, P5, PT, R60, R97, RZ, P5, !PT ;  /* 0x000000613c3c7210 */ /* 0x000fe40002fbe4ff */
[----:B------:R-:W-:Y:S01]  /*d94c0*/  IADD3.X R66, P2, PT, R75, R81, RZ, P2, !PT ;  /* 0x000000514b427210 */ /* 0x000fe2000175e4ff */
[----:B------:R-:W-:Y:S01]  /*d94d0*/  IMAD.WIDE.U32 R80, R58, R59, RZ ;  /* 0x0000003b3a507225 */ /* 0x000fe200078e00ff */
[----:B------:R-:W-:-:S02]  /*d94e0*/  IADD3.X R61, P3, PT, R122, R89, RZ, P5, !PT ;  /* 0x000000597a3d7210 */ /* 0x000fc40002f7e4ff */
[----:B------:R-:W-:Y:S01]  /*d94f0*/  IADD3.X R64, P2, PT, R65, R64, RZ, P2, !PT ;  /* 0x0000004041407210 */ /* 0x000fe2000175e4ff */
[C-C-:B------:R-:W-:Y:S01]  /*d9500*/  IMAD R89, R70.reuse, 0x1a22d9f3, R68.reuse ;  /* 0x1a22d9f346597824 */ /* 0x140fe200078e0244 */
[----:B------:R-:W-:Y:S01]  /*d9510*/  IADD3.X R97, P3, PT, RZ, RZ, RZ, P3, !PT ;  /* 0x000000ffff617210 */ /* 0x000fe20001f7e4ff */
[----:B------:R-:W-:Y:S01]  /*d9520*/  IMAD.WIDE.U32 R68, P5, R70, 0x1a22d9f3, R68 ;  /* 0x1a22d9f346447825 */ /* 0x000fe200078a0044 */
[----:B------:R-:W-:Y:S02]  /*d9530*/  IADD3.X R65, P2, PT, R66, R83, RZ, P2, !PT ;  /* 0x0000005342417210 */ /* 0x000fe4000175e4ff */
[----:B------:R-:W-:Y:S01]  /*d9540*/  IADD3.X R66, P4, PT, RZ, RZ, RZ, P4, !PT ;  /* 0x000000ffff427210 */ /* 0x000fe2000279e4ff */
[----:B------:R-:W-:Y:S01]  /*d9550*/  IMAD.WIDE.U32 R78, R70, 0xf5138f, RZ ;  /* 0x00f5138f464e7825 */ /* 0x000fe200078e00ff */
[----:B------:R-:W-:Y:S02]  /*d9560*/  IADD3.X R75, PT, PT, RZ, RZ, RZ, P5, !PT ;  /* 0x000000ffff4b7210 */ /* 0x000fe40002ffe4ff */
[----:B------:R-:W-:Y:S01]  /*d9570*/  IADD3.X R95, P2, PT, RZ, RZ, RZ, P2, !PT ;  /* 0x000000ffff5f7210 */ /* 0x000fe2000175e4ff */
[----:B------:R-:W-:Y:S01]  /*d9580*/  IMAD.X R99, RZ, RZ, RZ, P3 ;  /* 0x000000ffff637224 */ /* 0x000fe200018e06ff */
[----:B------:R-:W-:Y:S01]  /*d9590*/  IADD3 RZ, P5, PT, R68, R79, RZ ;  /* 0x0000004f44ff7210 */ /* 0x000fe20007fbe0ff */
[----:B------:R-:W-:Y:S01]  /*d95a0*/  IMAD.WIDE.U32 R80, P3, R59, R58, R80 ;  /* 0x0000003a3b507225 */ /* 0x000fe20007860050 */
[----:B------:R-:W-:-:S03]  /*d95b0*/  IADD3.X R66, P0, PT, RZ, R66, RZ, P0, !PT ;  /* 0x00000042ff427210 */ /* 0x000fc6000071e4ff */
[----:B------:R-:W-:Y:S02]  /*d95c0*/  IMAD.MOV.U32 R74, RZ, RZ, R69 ;  /* 0x000000ffff4a7224 */ /* 0x000fe400078e0045 */
[----:B------:R-:W-:-:S04]  /*d95d0*/  IMAD.WIDE.U32 R68, R63, 0x6ca1493b, RZ ;  /* 0x6ca1493b3f447825 */ /* 0x000fc800078e00ff */
[----:B------:R-:W-:Y:S02]  /*d95e0*/  IMAD.IADD R103, R89, 0x1, R79 ;  /* 0x0000000159677824 */ /* 0x000fe400078e024f */
[----:B------:R-:W-:Y:S01]  /*d95f0*/  IMAD.X R87, RZ, RZ, RZ, P3 ;  /* 0x000000ffff577224 */ /* 0x000fe200018e06ff */
[----:B------:R-:W-:Y:S01]  /*d9600*/  IADD3 RZ, P3, PT, R60, R76, RZ ;  /* 0x0000004c3cff7210 */ /* 0x000fe20007f7e0ff */
[----:B------:R-:W-:Y:S01]  /*d9610*/  IMAD.X R79, RZ, RZ, RZ, P2 ;  /* 0x000000ffff4f7224 */ /* 0x000fe200010e06ff */
[----:B------:R-:W-:Y:S01]  /*d9620*/  IADD3 RZ, P2, PT, R64, R78, RZ ;  /* 0x0000004e40ff7210 */ /* 0x000fe20007f5e0ff */
[----:B------:R-:W-:Y:S01]  /*d9630*/  IMAD.WIDE.U32.X R84, R63, 0x1a22d9f3, R74, P5 ;  /* 0x1a22d9f33f547825 */ /* 0x000fe200028e044a */
[----:B------:R-:W-:Y:S02]  /*d9640*/  IADD3.X RZ, P3, PT, R61, R77, RZ, P3, !PT ;  /* 0x0000004d3dff7210 */ /* 0x000fe40001f7e4ff */
[----:B------:R-:W-:Y:S01]  /*d9650*/  IADD3.X RZ, P2, PT, R65, R103, RZ, P2, !PT ;  /* 0x0000006741ff7210 */ /* 0x000fe2000175e4ff */
[----:B------:R-:W-:-:S04]  /*d9660*/  IMAD.WIDE.U32 R82, R59, R59, RZ ;  /* 0x0000003b3b527225 */ /* 0x000fc800078e00ff */
[----:B------:R-:W-:Y:S01]  /*d9670*/  IMAD.WIDE.U32 R74, P5, R70, -0x39c4fa40, R68 ;  /* 0xc63b05c0464a7825 */ /* 0x000fe200078a0044 */
[----:B------:R-:W-:Y:S02]  /*d9680*/  SHF.L.W.U32.HI R69, R67, 0x1, R120 ;  /* 0x0000000143457819 */ /* 0x000fe40000010e78 */
[----:B------:R-:W-:Y:S01]  /*d9690*/  SHF.L.W.U32.HI R120, R120, 0x1, R115 ;  /* 0x0000000178787819 */ /* 0x000fe20000010e73 */
[----:B------:R-:W-:Y:S01]  /*d96a0*/  IMAD.X R67, RZ, RZ, RZ, P5 ;  /* 0x000000ffff437224 */ /* 0x000fe200028e06ff */
[----:B------:R-:W-:Y:S01]  /*d96b0*/  IADD3 R101, P5, PT, R83, R80, RZ ;  /* 0x0000005053657210 */ /* 0x000fe20007fbe0ff */
[----:B------:R-:W-:Y:S01]  /*d96c0*/  IMAD.WIDE.U32 R60, R62, 0x17c510ea, R60 ;  /* 0x17c510ea3e3c7825 */ /* 0x000fe200078e003c */
[----:B------:R-:W-:Y:S02]  /*d96d0*/  IADD3.X R82, P1, PT, R69, R82, RZ, P1, !PT ;  /* 0x0000005245527210 */ /* 0x000fe40000f3e4ff */
[----:B------:R-:W-:Y:S01]  /*d96e0*/  IADD3.X R83, P3, PT, R97, R72, RZ, P3, !PT ;  /* 0x0000004861537210 */ /* 0x000fe20001f7e4ff */
[C---:B------:R-:W-:Y:S01]  /*d96f0*/  IMAD R77, R70.reuse, -0x39c4fa40, R68 ;  /* 0xc63b05c0464d7824 */ /* 0x040fe200078e0244 */
[----:B------:R-:W-:Y:S01]  /*d9700*/  IADD3.X R69, P2, PT, R95, R84, RZ, P2, !PT ;  /* 0x000000545f457210 */ /* 0x000fe2000175e4ff */
[----:B------:R-:W-:Y:S01]  /*d9710*/  IMAD.IADD R111, R61, 0x1, R110 ;  /* 0x000000013d6f7824 */ /* 0x000fe200078e026e */
[----:B------:R-:W-:Y:S01]  /*d9720*/  IADD3.X R62, P3, PT, R99, R73, RZ, P3, !PT ;  /* 0x00000049633e7210 */ /* 0x000fe20001f7e4ff */
[----:B------:R-:W-:Y:S01]  /*d9730*/  IMAD.WIDE.U32 R72, R70, 0x6ca1493b, RZ ;  /* 0x6ca1493b46487825 */ /* 0x000fe200078e00ff */
[----:B------:R-:W-:-:S02]  /*d9740*/  IADD3.X R84, P2, PT, R79, R85, RZ, P2, !PT ;  /* 0x000000554f547210 */ /* 0x000fc4000175e4ff */
[----:B------:R-:W-:Y:S01]  /*d9750*/  IADD3.X R79, PT, PT, RZ, RZ, RZ, P0, P4 ;  /* 0x000000ffff4f7210 */ /* 0x000fe200007e84ff */
[----:B------:R-:W-:Y:S01]  /*d9760*/  IMAD.MOV.U32 R86, RZ, RZ, R81 ;  /* 0x000000ffff567224 */ /* 0x000fe200078e0051 */
[----:B------:R-:W-:Y:S01]  /*d9770*/  IADD3.X R68, P2, PT, R69, R60, RZ, P2, !PT ;  /* 0x0000003c45447210 */ /* 0x000fe2000175e4ff */
[----:B------:R-:W-:Y:S01]  /*d9780*/  IMAD.WIDE.U32 R60, R63, 0x17c510ea, RZ ;  /* 0x17c510ea3f3c7825 */ /* 0x000fe200078e00ff */
[----:B------:R-:W-:Y:S02]  /*d9790*/  IADD3 RZ, P4, PT, R74, R73, RZ ;  /* 0x000000494aff7210 */ /* 0x000fe40007f9e0ff */
[----:B------:R-:W-:Y:S01]  /*d97a0*/  IADD3.X R83, P3, PT, R83, R66, RZ, P3, !PT ;  /* 0x0000004253537210 */ /* 0x000fe20001f7e4ff */
[----:B------:R-:W-:Y:S01]  /*d97b0*/  IMAD.IADD R73, R77, 0x1, R73 ;  /* 0x000000014d497824 */ /* 0x000fe200078e0249 */
[----:B------:R-:W-:Y:S01]  /*d97c0*/  IADD3 RZ, P0, PT, R68, R72, RZ ;  /* 0x0000004844ff7210 */ /* 0x000fe20007f1e0ff */
[----:B------:R-:W-:Y:S01]  /*d97d0*/  IMAD.MOV.U32 R66, RZ, RZ, R75 ;  /* 0x000000ffff427224 */ /* 0x000fe200078e004b */
[----:B------:R-:W-:Y:S01]  /*d97e0*/  IADD3.X R69, P2, PT, R84, R111, RZ, P2, !PT ;  /* 0x0000006f54457210 */ /* 0x000fe2000175e4ff */
[----:B------:R-:W-:Y:S01]  /*d97f0*/  IMAD.WIDE.U32.X R86, R58, R58, R86, P5 ;  /* 0x0000003a3a567225 */ /* 0x000fe200028e0456 */
[----:B------:R-:W-:-:S02]  /*d9800*/  IADD3.X R62, P3, PT, R62, R79, RZ, P3, !PT ;  /* 0x0000004f3e3e7210 */ /* 0x000fc40001f7e4ff */
[----:B------:R-:W-:Y:S01]  /*d9810*/  IADD3.X RZ, P0, PT, R69, R73, RZ, P0, !PT ;  /* 0x0000004945ff7210 */ /* 0x000fe2000071e4ff */
[----:B------:R-:W-:Y:S01]  /*d9820*/  IMAD.WIDE.U32.X R72, R63, -0x39c4fa40, R66, P4 ;  /* 0xc63b05c03f487825 */ /* 0x000fe200020e0442 */
[----:B------:R-:W-:Y:S02]  /*d9830*/  IADD3.X R79, P2, PT, RZ, RZ, RZ, P2, !PT ;  /* 0x000000ffff4f7210 */ /* 0x000fe4000175e4ff */
[----:B------:R-:W-:Y:S01]  /*d9840*/  IADD3.X R85, P1, PT, R120, R101, RZ, P1, !PT ;  /* 0x0000006578557210 */ /* 0x000fe20000f3e4ff */
[----:B------:R-:W-:Y:S01]  /*d9850*/  IMAD.WIDE.U32 R74, P4, R70, 0x1ae3a46, R60 ;  /* 0x01ae3a46464a7825 */ /* 0x000fe2000788003c */
[----:B------:R-:W-:-:S03]  /*d9860*/  IADD3.X R72, P0, PT, R79, R72, RZ, P0, !PT ;  /* 0x000000484f487210 */ /* 0x000fc6000071e4ff */
[----:B------:R-:W-:Y:S01]  /*d9870*/  IMAD.X R79, RZ, RZ, RZ, P2 ;  /* 0x000000ffff4f7224 */ /* 0x000fe200010e06ff */
[----:B------:R-:W-:Y:S01]  /*d9880*/  IADD3.X R83, P2, PT, R83, R82, RZ, P3, !PT ;  /* 0x0000005253537210 */ /* 0x000fe20001f5e4ff */
[----:B------:R-:W-:-:S03]  /*d9890*/  IMAD.WIDE.U32 R66, R70, 0x17c510ea, RZ ;  /* 0x17c510ea46427825 */ /* 0x000fc600078e00ff */
[----:B------:R-:W-:Y:S01]  /*d98a0*/  IADD3.X R73, P0, PT, R79, R73, RZ, P0, !PT ;  /* 0x000000494f497210 */ /* 0x000fe2000071e4ff */
[----:B------:R-:W-:Y:S01]  /*d98b0*/  IMAD.X R61, RZ, RZ, RZ, P4 ;  /* 0x000000ffff3d7224 */ /* 0x000fe200020e06ff */
[----:B------:R-:W-:Y:S01]  /*d98c0*/  IADD3 RZ, P4, PT, R74, R67, RZ ;  /* 0x000000434aff7210 */ /* 0x000fe20007f9e0ff */
[----:B------:R-:W-:Y:S01]  /*d98d0*/  IMAD R79, R70, 0x1ae3a46, R60 ;  /* 0x01ae3a46464f7824 */ /* 0x000fe200078e023c */
[----:B------:R-:W-:Y:S01]  /*d98e0*/  IADD3.X R72, P0, PT, R72, R83, RZ, P0, !PT ;  /* 0x0000005348487210 */ /* 0x000fe2000071e4ff */
[----:B------:R-:W-:Y:S01]  /*d98f0*/  IMAD.MOV.U32 R60, RZ, RZ, R75 ;  /* 0x000000ffff3c7224 */ /* 0x000fe200078e004b */
[----:B------:R-:W-:Y:S01]  /*d9900*/  IADD3.X R62, P2, PT, R62, R85, RZ, P2, !PT ;  /* 0x000000553e3e7210 */ /* 0x000fe2000175e4ff */
[----:B------:R-:W-:Y:S01]  /*d9910*/  IMAD.WIDE.U32 R64, R70, 0xf5138f, R64 ;  /* 0x00f5138f46407825 */ /* 0x000fe200078e0040 */
[----:B------:R-:W-:Y:S02]  /*d9920*/  LEA.HI.X R74, P1, R115, R86, RZ, 0x1, P1 ;  /* 0x00000056734a7211 */ /* 0x000fe40000830cff */
[----:B------:R-:W-:Y:S01]  /*d9930*/  IADD3.X R73, P0, PT, R73, R62, RZ, P0, !PT ;  /* 0x0000003e49497210 */ /* 0x000fe2000071e4ff */
[----:B------:R-:W-:Y:S01]  /*d9940*/  IMAD.WIDE.U32.X R60, R63, 0x1ae3a46, R60, P4 ;  /* 0x01ae3a463f3c7825 */ /* 0x000fe200020e043c */
[----:B------:R-:W-:-:S03]  /*d9950*/  IADD3 RZ, P4, PT, R72, R66, RZ ;  /* 0x0000004248ff7210 */ /* 0x000fc60007f9e0ff */
[----:B------:R-:W-:Y:S01]  /*d9960*/  IMAD.IADD R63, R79, 0x1, R67 ;  /* 0x000000014f3f7824 */ /* 0x000fe200078e0243 */
[----:B------:R-:W-:Y:S01]  /*d9970*/  IADD3.X R67, P3, PT, RZ, RZ, RZ, P3, !PT ;  /* 0x000000ffff437210 */ /* 0x000fe20001f7e4ff */
[----:B------:R-:W-:-:S03]  /*d9980*/  IMAD.WIDE.U32 R68, R70, 0x6ca1493b, R68 ;  /* 0x6ca1493b46447825 */ /* 0x000fc600078e0044 */
[----:B------:R-:W-:Y:S01]  /*d9990*/  IADD3.X RZ, P4, PT, R73, R63, RZ, P4, !PT ;  /* 0x0000003f49ff7210 */ /* 0x000fe2000279e4ff */
[----:B------:R-:W-:Y:S01]  /*d99a0*/  IMAD.IADD R89, R65, 0x1, R89 ;  /* 0x0000000141597824 */ /* 0x000fe200078e0259 */
[----:B------:R-:W-:Y:S01]  /*d99b0*/  IADD3.X R63, P0, PT, RZ, RZ, RZ, P0, !PT ;  /* 0x000000ffff3f7210 */ /* 0x000fe2000071e4ff */
[----:B------:R-:W-:Y:S02]  /*d99c0*/  IMAD.IADD R77, R69, 0x1, R77 ;  /* 0x00000001454d7824 */ /* 0x000fe400078e024d */
[----:B------:R-:W-:Y:S01]  /*d99d0*/  IMAD.MOV.U32 R108, RZ, RZ, R64 ;  /* 0x000000ffff6c7224 */ /* 0x000fe200078e0040 */
[----:B------:R-:W-:Y:S01]  /*d99e0*/  IADD3.X R60, P4, PT, R63, R60, RZ, P4, !PT ;  /* 0x0000003c3f3c7210 */ /* 0x000fe2000279e4ff */
[----:B------:R-:W-:Y:S01]  /*d99f0*/  IMAD.MOV.U32 R110, RZ, RZ, R68 ;  /* 0x000000ffff6e7224 */ /* 0x000fe200078e0044 */
[----:B------:R-:W-:-:S04]  /*d9a00*/  IADD3.X R63, PT, PT, RZ, RZ, RZ, P0, !PT ;  /* 0x000000ffff3f7210 */ /* 0x000fc800007fe4ff */
[----:B------:R-:W-:Y:S01]  /*d9a10*/  IADD3.X R66, P0, PT, R63, R61, RZ, P4, !PT ;  /* 0x0000003d3f427210 */ /* 0x000fe2000271e4ff */
[----:B------:R-:W-:-:S03]  /*d9a20*/  IMAD.WIDE.U32 R62, R70, 0x30000000, R124 ;  /* 0x30000000463e7825 */ /* 0x000fc600078e007c */
[----:B------:R-:W-:Y:S01]  /*d9a30*/  IADD3.X R61, P2, P0, R60, RZ, R67, P0, P2 ;  /* 0x000000ff3c3d7210 */ /* 0x000fe20000044443 */
[----:B------:R-:W-:Y:S02]  /*d9a40*/  IMAD.X R67, RZ, RZ, RZ, P3 ;  /* 0x000000ffff437224 */ /* 0x000fe400018e06ff */
[----:B------:R-:W-:-:S03]  /*d9a50*/  IMAD.IADD R60, R63, 0x1, R71 ;  /* 0x000000013f3c7824 */ /* 0x000fc600078e0247 */
        /* <DEDUP_REMOVED lines=83> */
.L_x_456:
[----:B------:R-:W-:Y:S05]  /*d9f90*/  BSYNC.RELIABLE B3 ;  /* 0x0000000000037941 */ /* 0x000fea0003800100 */
.L_x_455:
        /* <DEDUP_REMOVED lines=12> */
.L_x_454:
[----:B------:R-:W-:Y:S05]  /*da060*/  BSYNC.RECONVERGENT B2 ;  /* 0x0000000000027941 */ /* 0x000fea0003800200 */
.L_x_453:
        /* <DEDUP_REMOVED lines=91> */
.L_x_460:
[----:B------:R-:W-:Y:S05]  /*da620*/  BSYNC.RELIABLE B3 ;  /* 0x0000000000037941 */ /* 0x000fea0003800100 */
.L_x_459:
        /* <DEDUP_REMOVED lines=12> */
.L_x_458:
[----:B------:R-:W-:Y:S05]  /*da6f0*/  BSYNC.RECONVERGENT B2 ;  /* 0x0000000000027941 */ /* 0x000fea0003800200 */
.L_x_457:
        /* <DEDUP_REMOVED lines=91> */
.L_x_464:
[----:B------:R-:W-:Y:S05]  /*dacb0*/  BSYNC.RELIABLE B3 ;  /* 0x0000000000037941 */ /* 0x000fea0003800100 */
.L_x_463:
        /* <DEDUP_REMOVED lines=12> */
.L_x_462:
[----:B------:R-:W-:Y:S05]  /*dad80*/  BSYNC.RECONVERGENT B2 ;  /* 0x0000000000027941 */ /* 0x000fea0003800200 */
.L_x_461:
[C---:B------:R-:W-:Y:S01]  /*dad90*/  IMAD.WIDE.U32 R72, R48.reuse, R114, RZ ;  /* 0x0000007230487225 */ /* 0x040fe200078e00ff */
[----:B------:R-:W-:Y:S03]  /*dada0*/  BSSY.RECONVERGENT B2, `(.L_x_465) ;  /* 0x000051c000027945 */ /* 0x000fe60003800200 */
[----:B------:R-:W-:-:S04]  /*dadb0*/  IMAD.WIDE.U32 R66, R48, R116, RZ ;  /* 0x0000007430427225 */ /* 0x000fc800078e00ff */
[----:B------:R-:W-:-:S04]  /*dadc0*/  IMAD.WIDE.U32 R72, P0, R115, R49, R72 ;  /* 0x0000003173487225 */ /* 0x000fc80007800048 */
[----:B------:R-:W-:-:S04]  /*dadd0*/  IMAD.WIDE.U32 R74, R49, R114, RZ ;  /* 0x00000072314a7225 */ /* 0x000fc800078e00ff */
[----:B------:R-:W-:Y:S01]  /*dade0*/  IMAD.WIDE.U32 R64, R48, R118, RZ ;  /* 0x0000007630407225 */ /* 0x000fe200078e00ff */
[----:B------:R-:W-:-:S03]  /*dadf0*/  IADD3 R94, P2, PT, R75, R72, RZ ;  /* 0x000000484b5e7210 */ /* 0x000fc60007f5e0ff */
[----:B------:R-:W-:-:S04]  /*dae00*/  IMAD.WIDE.U32 R66, P1, R117, R49, R66 ;  /* 0x0000003175427225 */ /* 0x000fc80007820042 */
[----:B------:R-:W-:-:S04]  /*dae10*/  IMAD.WIDE.U32 R76, R48, R120, RZ ;  /* 0x00000078304c7225 */ /* 0x000fc800078e00ff */
[----:B------:R-:W-:Y:S02]  /*dae20*/  IMAD.X R71, RZ, RZ, RZ, P0 ;  /* 0x000000ffff477224 */ /* 0x000fe400000e06ff */
[----:B------:R-:W-:Y:S01]  /*dae30*/  IMAD.X R85, RZ, RZ, RZ, P1 ;  /* 0x000000ffff557224 */ /* 0x000fe200008e06ff */
[----:B------:R-:W-:Y:S01]  /*dae40*/  IADD3 RZ, P1, PT, RZ, R74, RZ ;  /* 0x0000004affff7210 */ /* 0x000fe20007f3e0ff */
[----:B------:R-:W-:Y:S02]  /*dae50*/  IMAD.MOV.U32 R70, RZ, RZ, R73 ;  /* 0x000000ffff467224 */ /* 0x000fe400078e0049 */
[----:B------:R-:W-:Y:S01]  /*dae60*/  IMAD.WIDE.U32 R64, P0, R119, R49, R64 ;  /* 0x0000003177407225 */ /* 0x000fe20007800040 */
[----:B------:R-:W-:-:S03]  /*dae70*/  IADD3.X RZ, P1, PT, RZ, R94, RZ, P1, !PT ;  /* 0x0000005effff7210 */ /* 0x000fc60000f3e4ff */
[----:B------:R-:W-:-:S04]  /*dae80*/  IMAD.WIDE.U32 R78, R49, R118, RZ ;  /* 0x00000076314e7225 */ /* 0x000fc800078e00ff */
[----:B------:R-:W-:-:S04]  /*dae90*/  IMAD.WIDE.U32 R76, P4, R121, R49, R76 ;  /* 0x00000031794c7225 */ /* 0x000fc8000788004c */
[----:B------:R-:W-:-:S04]  /*daea0*/  IMAD.WIDE.U32 R88, R49, R120, RZ ;  /* 0x0000007831587225 */ /* 0x000fc800078e00ff */
[----:B------:R-:W-:Y:S01]  /*daeb0*/  IMAD.WIDE.U32.X R70, R115, R48, R70, P2 ;  /* 0x0000003073467225 */ /* 0x000fe200010e0446 */
[----:B------:R-:W-:-:S03]  /*daec0*/  IADD3 R103, P5, PT, R89, R76, RZ ;  /* 0x0000004c59677210 */ /* 0x000fc60007fbe0ff */
[----:B------:R-:W-:Y:S01]  /*daed0*/  IMAD.X R105, RZ, RZ, RZ, P0 ;  /* 0x000000ffff697224 */ /* 0x000fe200000e06ff */
[----:B------:R-:W-:Y:S01]  /*daee0*/  IADD3 R79, P0, PT, R79, R64, RZ ;  /* 0x000000404f4f7210 */ /* 0x000fe20007f1e0ff */
[----:B------:R-:W-:Y:S01]  /*daef0*/  IMAD.WIDE.U32 R68, R49, R116, RZ ;  /* 0x0000007431447225 */ /* 0x000fe200078e00ff */
[----:B------:R-:W-:-:S03]  /*daf00*/  IADD3.X R89, P1, PT, RZ, R70, RZ, P1, !PT ;  /* 0x00000046ff597210 */ /* 0x000fc60000f3e4ff */
[----:B------:R-:W-:Y:S01]  /*daf10*/  IMAD.MOV.U32 R104, RZ, RZ, R65 ;  /* 0x000000ffff687224 */ /* 0x000fe200078e0041 */
[----:B------:R-:W-:Y:S01]  /*daf20*/  IADD3 R95, P3, PT, R69, R66, RZ ;  /* 0x00000042455f7210 */ /* 0x000fe20007f7e0ff */
[----:B------:R-:W-:-:S04]  /*daf30*/  IMAD.WIDE.U32 R64, R74, -0x1, RZ ;  /* 0xffffffff4a407825 */ /* 0x000fc800078e00ff */
[----:B------:R-:W-:-:S04]  /*daf40*/  IMAD.WIDE.U32 R80, R48, R122, RZ ;  /* 0x0000007a30507225 */ /* 0x000fc800078e00ff */
[----:B------:R-:W-:Y:S02]  /*daf50*/  IMAD.MOV.U32 R84, RZ, RZ, R67 ;  /* 0x000000ffff547224 */ /* 0x000fe400078e0043 */
[----:B------:R-:W-:Y:S02]  /*daf60*/  IMAD R75, R74, -0x7af74001, -R94 ;  /* 0x8508bfff4a4b7824 */ /* 0x000fe400078e0a5e */
[----:B------:R-:W-:-:S04]  /*daf70*/  IMAD.WIDE.U32 R82, R48, R124, RZ ;  /* 0x0000007c30527225 */ /* 0x000fc800078e00ff */
[----:B------:R-:W-:Y:S01]  /*daf80*/  IMAD.X R67, RZ, RZ, RZ, P4 ;  /* 0x000000ffff437224 */ /* 0x000fe200020e06ff */
[----:B------:R-:W-:Y:S01]  /*daf90*/  IADD3.X R96, P4, PT, RZ, R71, RZ, P1, !PT ;  /* 0x00000047ff607210 */ /* 0x000fe20000f9e4ff */
[----:B------:R-:W-:-:S04]  /*dafa0*/  IMAD.WIDE.U32 R72, R64, 0x1, RZ ;  /* 0x0000000140487825 */ /* 0x000fc800078e00ff */
[----:B------:R-:W-:Y:S01]  /*dafb0*/  IMAD.WIDE.U32 R128, R50, R114, RZ ;  /* 0x0000007232807225 */ /* 0x000fe200078e00ff */
[----:B------:R-:W-:Y:S02]  /*dafc0*/  IADD3 RZ, P2, PT, R74, R72, RZ ;  /* 0x000000484aff7210 */ /* 0x000fe40007f5e0ff */
[----:B------:R-:W-:Y:S01]  /*dafd0*/  IADD3.X R72, P4, PT, R89, R68, RZ, P4, !PT ;  /* 0x0000004459487210 */ /* 0x000fe2000279e4ff */
[----:B------:R-:W-:-:S04]  /*dafe0*/  IMAD.WIDE.U32 R80, P1, R123, R49, R80 ;  /* 0x000000317b507225 */ /* 0x000fc80007820050 */
[----:B------:R-:W-:Y:S02]  /*daff0*/  IMAD.IADD R65, R65, 0x1, R75 ;  /* 0x0000000141417824 */ /* 0x000fe400078e024b */
[----:B------:R-:W-:-:S04]  /*db000*/  IMAD.WIDE.U32.X R84, R117, R48, R84, P3 ;  /* 0x0000003075547225 */ /* 0x000fc800018e0454 */
[----:B------:R-:W-:Y:S02]  /*db010*/  IMAD.MOV.U32 R66, RZ, RZ, R77 ;  /* 0x000000ffff427224 */ /* 0x000fe400078e004d */
[----:B------:R-:W-:-:S04]  /*db020*/  IMAD.WIDE.U32 R82, P3, R125, R49, R82 ;  /* 0x000000317d527225 */ /* 0x000fc80007860052 */
[----:B------:R-:W-:Y:S01]  /*db030*/  IMAD.WIDE.U32 R76, R49, R122, RZ ;  /* 0x0000007a314c7225 */ /* 0x000fe200078e00ff */
[----:B------:R-:W-:-:S03]  /*db040*/  IADD3.X R69, PT, PT, RZ, RZ, RZ, P3, !PT ;  /* 0x000000ffff457210 */ /* 0x000fc60001ffe4ff */
[----:B------:R-:W-:Y:S01]  /*db050*/  IMAD.X R87, RZ, RZ, RZ, P1 ;  /* 0x000000ffff577224 */ /* 0x000fe200008e06ff */
[----:B------:R-:W-:Y:S01]  /*db060*/  IADD3 R102, P3, PT, R77, R80, RZ ;  /* 0x000000504d667210 */ /* 0x000fe20007f7e0ff */
[----:B------:R-:W-:-:S04]  /*db070*/  IMAD.WIDE.U32 R128, P1, R115, R51, R128 ;  /* 0x0000003373807225 */ /* 0x000fc80007820080 */
[----:B------:R-:W-:-:S04]  /*db080*/  IMAD.WIDE.U32 R74, R51, R114, RZ ;  /* 0x00000072334a7225 */ /* 0x000fc800078e00ff */
[----:B------:R-:W-:-:S04]  /*db090*/  IMAD.WIDE.U32 R92, R65, 0x1, RZ ;  /* 0x00000001415c7825 */ /* 0x000fc800078e00ff */
[----:B------:R-:W-:Y:S01]  /*db0a0*/  IMAD.WIDE.U32.X R104, R119, R48, R104, P0 ;  /* 0x0000003077687225 */ /* 0x000fe200000e0468 */
[----:B------:R-:W-:-:S03]  /*db0b0*/  IADD3 R77, P0, PT, R128, R75, RZ ;  /* 0x0000004b804d7210 */ /* 0x000fc60007f1e0ff */
        /* <DEDUP_REMOVED lines=11> */
[----:B------:R-:W-:-:S03]  /*db170*/  IADD3.X RZ, P1, PT, R73, R77, RZ, P1, !PT ;  /* 0x0000004d49ff7210 */ /* 0x000fc60000f3e4ff */
[----:B------:R-:W-:Y:S02]  /*db180*/  IMAD.MOV.U32 R74, RZ, RZ, R93 ;  /* 0x000000ffff4a7224 */ /* 0x000fe400078e005d */
[----:B------:R-:W-:-:S04]  /*db190*/  IMAD.WIDE.U32 R72, R114, R51, R72 ;  /* 0x0000003372487225 */ /* 0x000fc800078e0048 */
[----:B------:R-:W-:Y:S01]  /*db1a0*/  IMAD.WIDE.U32.X R74, R65, -0x7af74000, R74, P0 ;  /* 0x8508c000414a7825 */ /* 0x000fe200000e044a */
[----:B------:R-:W-:Y:S02]  /*db1b0*/  IADD3 R132, P0, PT, R81, R82, RZ ;  /* 0x0000005251847210 */ /* 0x000fe40007f1e0ff */
[----:B------:R-:W-:Y:S01]  /*db1c0*/  IADD3.X R81, P4, PT, RZ, R84, RZ, P4, !PT ;  /* 0x00000054ff517210 */ /* 0x000fe2000279e4ff */
[----:B------:R-:W-:Y:S01]  /*db1d0*/  IMAD.WIDE.U32 R100, R50, R116, RZ ;  /* 0x0000007432647225 */ /* 0x000fe200078e00ff */
[----:B------:R-:W-:Y:S02]  /*db1e0*/  IADD3.X R77, P2, PT, RZ, R74, RZ, P2, !PT ;  /* 0x0000004aff4d7210 */ /* 0x000fe4000175e4ff */
[----:B------:R-:W-:Y:S01]  /*db1f0*/  IADD3.X R84, P1, PT, RZ, R70, RZ, P1, !PT ;  /* 0x00000046ff547210 */ /* 0x000fe20000f3e4ff */
[----:B------:R-:W-:Y:S01]  /*db200*/  IMAD.IADD R128, R73, 0x1, R128 ;  /* 0x0000000149807824 */ /* 0x000fe200078e0280 */
[----:B------:R-:W-:Y:S01]  /*db210*/  IADD3.X R82, P4, PT, RZ, R85, RZ, P4, !PT ;  /* 0x00000055ff527210 */ /* 0x000fe2000279e4ff */
[----:B------:R-:W-:Y:S01]  /*db220*/  IMAD.WIDE.U32.X R66, R121, R48, R66, P5 ;  /* 0x0000003079427225 */ /* 0x000fe200028e0442 */
[----:B------:R-:W-:-:S02]  /*db230*/  IADD3.X R75, P2, PT, RZ, R75, RZ, P2, !PT ;  /* 0x0000004bff4b7210 */ /* 0x000fc4000175e4ff */
[----:B------:R-:W-:Y:S01]  /*db240*/  IADD3.X R73, P1, PT, RZ, R71, RZ, P1, !PT ;  /* 0x00000047ff497210 */ /* 0x000fe20000f3e4ff */
[----:B------:R-:W-:Y:S01]  /*db250*/  IMAD.WIDE.U32 R96, R50, R118, RZ ;  /* 0x0000007632607225 */ /* 0x000fe200078e00ff */
[----:B------:R-:W-:Y:S02]  /*db260*/  IADD3.X R85, P4, PT, R81, R78, RZ, P4, !PT ;  /* 0x0000004e51557210 */ /* 0x000fe4000279e4ff */
[----:B------:R-:W-:Y:S01]  /*db270*/  IADD3.X R74, P2, PT, R77, R72, RZ, P2, !PT ;  /* 0x000000484d4a7210 */ /* 0x000fe2000175e4ff */
[----:B------:R-:W-:Y:S01]  /*db280*/  IMAD.WIDE.U32 R100, P5, R117, R51, R100 ;  /* 0x0000003375647225 */ /* 0x000fe200078a0064 */
[----:B------:R-:W-:Y:S02]  /*db290*/  IADD3.X R72, P4, PT, R82, R79, RZ, P4, !PT ;  /* 0x0000004f52487210 */ /* 0x000fe4000279e4ff */
[----:B------:R-:W-:Y:S01]  /*db2a0*/  IADD3.X R84, P1, PT, R84, R85, RZ, P1, !PT ;  /* 0x0000005554547210 */ /* 0x000fe20000f3e4ff */
[----:B------:R-:W-:Y:S01]  /*db2b0*/  IMAD.WIDE.U32 R70, R51, R116, RZ ;  /* 0x0000007433467225 */ /* 0x000fe200078e00ff */
[----:B------:R-:W-:-:S02]  /*db2c0*/  IADD3.X R75, P2, PT, R75, R128, RZ, P2, !PT ;  /* 0x000000804b4b7210 */ /* 0x000fc4000175e4ff */
[----:B------:R-:W-:Y:S01]  /*db2d0*/  IADD3.X R85, P1, PT, R73, R72, RZ, P1, !PT ;  /* 0x0000004849557210 */ /* 0x000fe20000f3e4ff */
[----:B------:R-:W-:Y:S02]  /*db2e0*/  IMAD.MOV.U32 R68, RZ, RZ, R83 ;  /* 0x000000ffff447224 */ /* 0x000fe400078e0053 */
[----:B------:R-:W-:Y:S02]  /*db2f0*/  IMAD.X R99, RZ, RZ, RZ, P5 ;  /* 0x000000ffff637224 */ /* 0x000fe400028e06ff */
[----:B------:R-:W-:Y:S01]  /*db300*/  IMAD.WIDE.U32.X R86, R123, R48, R86, P3 ;  /* 0x000000307b567225 */ /* 0x000fe200018e0456 */
[----:B------:R-:W-:-:S03]  /*db310*/  IADD3 R77, P3, PT, R100, R71, RZ ;  /* 0x00000047644d7210 */ /* 0x000fc60007f7e0ff */
[----:B------:R-:W-:-:S04]  /*db320*/  IMAD.WIDE.U32 R126, R50, R120, RZ ;  /* 0x00000078327e7225 */ /* 0x000fc800078e00ff */
[----:B------:R-:W-:-:S04]  /*db330*/  IMAD.WIDE.U32 R82, R51, R118, RZ ;  /* 0x0000007633527225 */ /* 0x000fc800078e00ff */
[----:B------:R-:W-:-:S04]  /*db340*/  IMAD.WIDE.U32 R96, P5, R119, R51, R96 ;  /* 0x0000003377607225 */ /* 0x000fc800078a0060 */
        /* <DEDUP_REMOVED lines=12> */
[----:B------:R-:W-:Y:S02]  /*db410*/  IMAD.MOV.U32 R92, RZ, RZ, R97 ;  /* 0x000000ffff5c7224 */ /* 0x000fe400078e0061 */
[----:B------:R-:W-:Y:S01]  /*db420*/  IMAD.WIDE.U32.X R68, R125, R48, R68, P0 ;  /* 0x000000307d447225 */ /* 0x000fe200000e0444 */
[----:B------:R-:W-:-:S03]  /*db430*/  IADD3 RZ, P0, PT, R84, R70, RZ ;  /* 0x0000004654ff7210 */ /* 0x000fc60007f1e0ff */
[----:B------:R-:W-:Y:S01]  /*db440*/  IMAD.X R71, RZ, RZ, RZ, P3 ;  /* 0x000000ffff477224 */ /* 0x000fe200018e06ff */
[----:B------:R-:W-:Y:S01]  /*db450*/  IADD3 R79, P3, PT, R126, R79, RZ ;  /* 0x0000004f7e4f7210 */ /* 0x000fe20007f7e0ff */
[----:B------:R-:W-:Y:S01]  /*db460*/  IMAD.WIDE.U32.X R92, R119, R50, R92, P5 ;  /* 0x00000032775c7225 */ /* 0x000fe200028e045c */
[----:B------:R-:W-:Y:S02]  /*db470*/  IADD3.X R83, P5, PT, RZ, RZ, RZ, P1, !PT ;  /* 0x000000ffff537210 */ /* 0x000fe40000fbe4ff */
[----:B------:R-:W-:Y:S01]  /*db480*/  IADD3.X RZ, P0, PT, R85, R77, RZ, P0, !PT ;  /* 0x0000004d55ff7210 */ /* 0x000fe2000071e4ff */
[C---:B------:R-:W-:Y:S01]  /*db490*/  IMAD.WIDE.U32 R72, R64.reuse, 0x30000000, RZ ;  /* 0x3000000040487825 */ /* 0x040fe200078e00ff */
[----:B------:R-:W-:Y:S02]  /*db4a0*/  IADD3.X R97, PT, PT, RZ, RZ, RZ, P5, !PT ;  /* 0x000000ffff617210 */ /* 0x000fe40002ffe4ff */
[----:B------:R-:W-:Y:S01]  /*db4b0*/  IADD3.X R83, P0, PT, R83, R98, RZ, P0, !PT ;  /* 0x0000006253537210 */ /* 0x000fe2000071e4ff */
[----:B------:R-:W-:-:S03]  /*db4c0*/  IMAD.WIDE.U32 R94, P1, R64, 0x170b5d44, R94 ;  /* 0x170b5d44405e7825 */ /* 0x000fc6000782005e */
[----:B------:R-:W-:Y:S01]  /*db4d0*/  IADD3.X R77, P0, PT, R97, R99, RZ, P0, !PT ;  /* 0x00000063614d7210 */ /* 0x000fe2000071e4ff */
[----:B------:R-:W-:Y:S01]  /*db4e0*/  IMAD.MOV.U32 R70, RZ, RZ, R127 ;  /* 0x000000ffff467224 */ /* 0x000fe200078e007f */
[----:B------:R-:W-:Y:S01]  /*db4f0*/  IADD3 R89, P5, PT, R94, R73, RZ ;  /* 0x000000495e597210 */ /* 0x000fe20007fbe0ff */
[----:B------:R-:W-:Y:S01]  /*db500*/  IMAD.MOV.U32 R88, RZ, RZ, R95 ;  /* 0x000000ffff587224 */ /* 0x000fe200078e005f */
[----:B------:R-:W-:Y:S01]  /*db510*/  IADD3.X R95, P2, PT, RZ, RZ, RZ, P2, !PT ;  /* 0x000000ffff5f7210 */ /* 0x000fe2000175e4ff */
[----:B------:R-:W-:Y:S01]  /*db520*/  IMAD.WIDE.U32.X R70, R121, R50, R70, P3 ;  /* 0x0000003279467225 */ /* 0x000fe200018e0446 */
[----:B------:R-:W-:-:S03]  /*db530*/  IADD3 RZ, P3, PT, R74, R72, RZ ;  /* 0x000000484aff7210 */ /* 0x000fc60007f7e0ff */
[----:B------:R-:W-:Y:S01]  /*db540*/  IMAD.WIDE.U32 R72, R53, R114, RZ ;  /* 0x0000007235487225 */ /* 0x000fe200078e00ff */
[----:B------:R-:W-:-:S03]  /*db550*/  IADD3.X RZ, P3, PT, R75, R89, RZ, P3, !PT ;  /* 0x000000594bff7210 */ /* 0x000fc60001f7e4ff */
[----:B------:R-:W-:Y:S02]  /*db560*/  IMAD.X R89, RZ, RZ, RZ, P1 ;  /* 0x000000ffff597224 */ /* 0x000fe400008e06ff */
[----:B------:R-:W-:-:S04]  /*db570*/  IMAD.WIDE.U32 R98, R52, R114, RZ ;  /* 0x0000007234627225 */ /* 0x000fc800078e00ff */
[----:B------:R-:W-:-:S04]  /*db580*/  IMAD.WIDE.U32.X R88, R65, 0x170b5d44, R88, P5 ;  /* 0x170b5d4441587825 */ /* 0x000fc800028e0458 */
[----:B------:R-:W-:Y:S01]  /*db590*/  IMAD.WIDE.U32 R72, P1, R115, R52, R72 ;  /* 0x0000003473487225 */ /* 0x000fe20007820048 */
[----:B------:R-:W-:-:S03]  /*db5a0*/  IADD3.X R104, P5, PT, R95, R88, RZ, P3, !PT ;  /* 0x000000585f687210 */ /* 0x000fc60001fbe4ff */
[----:B------:R-:W-:-:S04]  /*db5b0*/  IMAD.WIDE.U32 R84, R116, R51, R84 ;  /* 0x0000003374547225 */ /* 0x000fc800078e0054 */
[----:B------:R-:W-:Y:S01]  /*db5c0*/  IMAD.X R97, RZ, RZ, RZ, P2 ;  /* 0x000000ffff617224 */ /* 0x000fe200010e06ff */
[----:B------:R-:W-:Y:S01]  /*db5d0*/  IADD3 RZ, P3, PT, R84, R98, RZ ;  /* 0x0000006254ff7210 */ /* 0x000fe20007f7e0ff */
[----:B------:R-:W-:Y:S01]  /*db5e0*/  IMAD.IADD R101, R85, 0x1, R100 ;  /* 0x0000000155657824 */ /* 0x000fe200078e0264 */
[----:B------:R-:W-:Y:S01]  /*db5f0*/  IADD3 R99, P2, PT, R72, R99, RZ ;  /* 0x0000006348637210 */ /* 0x000fe20007f5e0ff */
[----:B------:R-:W-:Y:S01]  /*db600*/  IMAD.WIDE.U32 R74, R64, 0x30000000, R74 ;  /* 0x30000000404a7825 */ /* 0x000fe200078e004a */
[----:B------:R-:W-:Y:S02]  /*db610*/  IADD3.X R97, P5, PT, R97, R89, RZ, P5, !PT ;  /* 0x0000005961617210 */ /* 0x000fe40002fbe4ff */
[----:B------:R-:W-:Y:S01]  /*db620*/  IADD3.X RZ, P3, PT, R101, R99, RZ, P3, !PT ;  /* 0x0000006365ff7210 */ /* 0x000fe20001f7e4ff */
[----:B------:R-:W-:Y:S01]  /*db630*/  IMAD.IADD R151, R75, 0x1, R94 ;  /* 0x000000014b977824 */ /* 0x000fe200078e025e */
[----:B------:R-:W-:Y:S01]  /*db640*/  IADD3.X R94, P0, PT, R83, R130, RZ, P0, !PT ;  /* 0x00000082535e7210 */ /* 0x000fe2000071e4ff */
[----:B------:R-:W-:-:S03]  /*db650*/  IMAD.WIDE.U32 R98, R53, R116, RZ ;  /* 0x0000007435627225 */ /* 0x000fc600078e00ff */
[----:B------:R-:W-:Y:S01]  /*db660*/  IADD3.X R95, P0, PT, R77, R128, RZ, P0, !PT ;  /* 0x000000804d5f7210 */ /* 0x000fe2000071e4ff */
[----:B------:R-:W-:Y:S01]  /*db670*/  IMAD.X R89, RZ, RZ, RZ, P1 ;  /* 0x000000ffff597224 */ /* 0x000fe200008e06ff */
[----:B------:R-:W-:Y:S01]  /*db680*/  IADD3 RZ, P1, PT, R94, R82, RZ ;  /* 0x000000525eff7210 */ /* 0x000fe20007f3e0ff */
[----:B------:R-:W-:Y:S01]  /*db690*/  IMAD.MOV.U32 R88, RZ, RZ, R73 ;  /* 0x000000ffff587224 */ /* 0x000fe200078e0049 */
[----:B------:R-:W-:Y:S01]  /*db6a0*/  IADD3.X R73, P4, PT, RZ, R67, RZ, P4, !PT ;  /* 0x00000043ff497210 */ /* 0x000fe2000279e4ff */
[----:B------:R-:W-:Y:S01]  /*db6b0*/  IMAD.MOV.U32 R100, RZ, RZ, R84 ;  /* 0x000000ffff647224 */ /* 0x000fe200078e0054 */
[----:B------:R-:W-:Y:S01]  /*db6c0*/  IADD3.X RZ, P1, PT, R95, R81, RZ, P1, !PT ;  /* 0x000000515fff7210 */ /* 0x000fe20000f3e4ff */
[----:B------:R-:W-:Y:S01]  /*db6d0*/  IMAD.WIDE.U32.X R88, R115, R53, R88, P2 ;  /* 0x0000003573587225 */ /* 0x000fe200010e0458 */
[----:B------:R-:W-:-:S03]  /*db6e0*/  IADD3.X R105, P4, PT, R105, R76, RZ, P4, !PT ;  /* 0x0000004c69697210 */ /* 0x000fc6000279e4ff */
[----:B------:R-:W-:-:S04]  /*db6f0*/  IMAD.WIDE.U32 R84, P2, R117, R52, R98 ;  /* 0x0000003475547225 */ /* 0x000fc80007840062 */
[----:B------:R-:W-:-:S04]  /*db700*/  IMAD.WIDE.U32 R82, R52, R116, RZ ;  /* 0x0000007434527225 */ /* 0x000fc800078e00ff */
[----:B------:R-:W-:Y:S01]  /*db710*/  IMAD.X R77, RZ, RZ, RZ, P2 ;  /* 0x000000ffff4d7224 */ /* 0x000fe200010e06ff */
[----:B------:R-:W-:Y:S01]  /*db720*/  IADD3 R75, P2, PT, R84, R83, RZ ;  /* 0x00000053544b7210 */ /* 0x000fe20007f5e0ff */
[----:B------:R-:W-:Y:S01]  /*db730*/  IMAD.MOV.U32 R76, RZ, RZ, R85 ;  /* 0x000000ffff4c7224 */ /* 0x000fe200078e0055 */
[----:B------:R-:W-:Y:S01]  /*db740*/  IADD3.X R85, P0, PT, RZ, RZ, RZ, P0, !PT ;  /* 0x000000ffff557210 */ /* 0x000fe2000071e4ff */
[----:B------:R-:W-:Y:S01]  /*db750*/  IMAD.WIDE.U32 R100, R114, R52, R100 ;  /* 0x0000003472647225 */ /* 0x000fe200078e0064 */
[----:B------:R-:W-:-:S03]  /*db760*/  IADD3.X R83, P3, PT, RZ, R88, RZ, P3, !PT ;  /* 0x00000058ff537210 */ /* 0x000fc60001f7e4ff */
[----:B------:R-:W-:Y:S01]  /*db770*/  IMAD.WIDE.U32 R66, R65, -0x45f6b800, RZ ;  /* 0xba09480041427825 */ /* 0x000fe200078e00ff */
[----:B------:R-:W-:-:S03]  /*db780*/  IADD3.X R81, P3, PT, RZ, R89, RZ, P3, !PT ;  /* 0x00000059ff517210 */ /* 0x000fc60001f7e4ff */
[----:B------:R-:W-:Y:S01]  /*db790*/  IMAD.IADD R128, R101, 0x1, R72 ;  /* 0x0000000165807824 */ /* 0x000fe200078e0248 */
[----:B------:R-:W-:Y:S01]  /*db7a0*/  IADD3.X R72, P5, PT, R104, R100, RZ, P5, !PT ;  /* 0x0000006468487210 */ /* 0x000fe20002fbe4ff */
[----:B------:R-:W-:Y:S01]  /*db7b0*/  IMAD.WIDE.U32.X R76, R117, R53, R76, P2 ;  /* 0x00000035754c7225 */ /* 0x000fe200010e044c */
[----:B------:R-:W-:Y:S02]  /*db7c0*/  IADD3.X R104, P1, PT, R85, R92, RZ, P1, !PT ;  /* 0x0000005c55687210 */ /* 0x000fe40000f3e4ff */
[----:B------:R-:W-:Y:S01]  /*db7d0*/  IADD3.X R85, P4, PT, R73, R102, RZ, P4, !PT ;  /* 0x0000006649557210 */ /* 0x000fe2000279e4ff */
[----:B------:R-:W-:Y:S01]  /*db7e0*/  IMAD.X R103, RZ, RZ, RZ, P0 ;  /* 0x000000ffff677224 */ /* 0x000fe200000e06ff */
[----:B------:R-:W-:Y:S01]  /*db7f0*/  IADD3.X R73, P5, PT, R97, R128, RZ, P5, !PT ;  /* 0x0000008061497210 */ /* 0x000fe20002fbe4ff */
[C---:B------:R-:W-:Y:S01]  /*db800*/  IMAD.WIDE.U32 R66, P2, R64.reuse, 0x1ef3622f, R66 ;  /* 0x1ef3622f40427825 */ /* 0x040fe20007840042 */
[----:B------:R-:W-:Y:S02]  /*db810*/  IADD3.X R131, P4, PT, RZ, R86, RZ, P4, !PT ;  /* 0x00000056ff837210 */ /* 0x000fe4000279e4ff */
[----:B------:R-:W-:Y:S01]  /*db820*/  IADD3.X R92, P1, PT, R103, R93, RZ, P1, !PT ;  /* 0x0000005d675c7210 */ /* 0x000fe20000f3e4ff */
[----:B------:R-:W-:Y:S01]  /*db830*/  IMAD.WIDE.U32 R98, R64, -0x45f6b800, RZ ;  /* 0xba09480040627825 */ /* 0x000fe200078e00ff */
[----:B------:R-:W-:-:S02]  /*db840*/  IADD3.X R87, P4, PT, RZ, R87, RZ, P4, !PT ;  /* 0x00000057ff577210 */ /* 0x000fc4000279e4ff */
[----:B------:R-:W-:Y:S01]  /*db850*/  IADD3.X R104, P1, PT, R104, R105, RZ, P1, !PT ;  /* 0x0000006968687210 */ /* 0x000fe20000f3e4ff */
[----:B------:R-:W-:Y:S01]  /*db860*/  IMAD.WIDE.U32 R88, R118, R51, R94 ;  /* 0x0000003376587225 */ /* 0x000fe200078e005e */
[----:B------:R-:W-:Y:S02]  /*db870*/  IADD3.X R131, P4, PT, R131, R80, RZ, P4, !PT ;  /* 0x0000005083837210 */ /* 0x000fe4000279e4ff */
[----:B------:R-:W-:Y:S01]  /*db880*/  IADD3.X R105, P1, PT, R92, R85, RZ, P1, !PT ;  /* 0x000000555c697210 */ /* 0x000fe20000f3e4ff */
[----:B------:R-:W-:Y:S01]  /*db890*/  IMAD.X R101, RZ, RZ, RZ, P2 ;  /* 0x000000ffff657224 */ /* 0x000fe200010e06ff */
[----:B------:R-:W-:Y:S01]  /*db8a0*/  IADD3 R99, P2, PT, R66, R99, RZ ;  /* 0x0000006342637210 */ /* 0x000fe20007f5e0ff */
[----:B------:R-:W-:Y:S01]  /*db8b0*/  IMAD.MOV.U32 R100, RZ, RZ, R67 ;  /* 0x000000ffff647224 */ /* 0x000fe200078e0043 */
[----:B------:R-:W-:Y:S01]  /*db8c0*/  IADD3 R96, PT, PT, R89, R96, RZ ;  /* 0x0000006059607210 */ /* 0x000fe20007ffe0ff */
[----:B------:R-:W-:Y:S01]  /*db8d0*/  IMAD.WIDE.U32 R102, R50, R122, RZ ;  /* 0x0000007a32667225 */ /* 0x000fe200078e00ff */
[----:B------:R-:W-:-:S02]  /*db8e0*/  IADD3.X R88, P3, PT, R83, R88, RZ, P3, !PT ;  /* 0x0000005853587210 */ /* 0x000fc40001f7e4ff */
[----:B------:R-:W-:Y:S01]  /*db8f0*/  IADD3.X R67, P5, PT, RZ, RZ, RZ, P5, !PT ;  /* 0x000000ffff437210 */ /* 0x000fe20002fbe4ff */
[----:B------:R-:W-:Y:S01]  /*db900*/  IMAD.WIDE.U32.X R100, R65, 0x1ef3622f, R100, P2 ;  /* 0x1ef3622f41647825 */ /* 0x000fe200010e0464 */
[----:B------:R-:W-:Y:S02]  /*db910*/  IADD3 RZ, P2, PT, R88, R82, RZ ;  /* 0x0000005258ff7210 */ /* 0x000fe40007f5e0ff */
[----:B------:R-:W-:Y:S01]  /*db920*/  IADD3.X R89, P3, PT, R81, R96, RZ, P3, !PT ;  /* 0x0000006051597210 */ /* 0x000fe20001f7e4ff */
[----:B------:R-:W-:Y:S01]  /*db930*/  IMAD.X R127, RZ, RZ, RZ, P5 ;  /* 0x000000ffff7f7224 */ /* 0x000fe200028e06ff */
[----:B------:R-:W-:Y:S01]  /*db940*/  IADD3 RZ, P0, PT, R72, R98, RZ ;  /* 0x0000006248ff7210 */ /* 0x000fe20007f1e0ff */
[----:B------:R-:W-:Y:S01]  /*db950*/  IMAD.WIDE.U32 R96, R50, R124, RZ ;  /* 0x0000007c32607225 */ /* 0x000fe200078e00ff */
[----:B------:R-:W-:Y:S02]  /*db960*/  IADD3.X RZ, P2, PT, R89, R75, RZ, P2, !PT ;  /* 0x0000004b59ff7210 */ /* 0x000fe4000175e4ff */
[----:B------:R-:W-:Y:S01]  /*db970*/  IADD3.X R75, P1, PT, RZ, RZ, RZ, P1, !PT ;  /* 0x000000ffff4b7210 */ /* 0x000fe20000f3e4ff */
[----:B------:R-:W-:Y:S01]  /*db980*/  IMAD.WIDE.U32 R82, R53, R118, RZ ;  /* 0x0000007635527225 */ /* 0x000fe200078e00ff */
[----:B------:R-:W-:-:S02]  /*db990*/  IADD3 RZ, P5, PT, R104, R78, RZ ;  /* 0x0000004e68ff7210 */ /* 0x000fc40007fbe0ff */
[----:B------:R-:W-:Y:S01]  /*db9a0*/  IADD3.X R132, P4, PT, R87, R132, RZ, P4, !PT ;  /* 0x0000008457847210 */ /* 0x000fe2000279e4ff */
[----:B------:R-:W-:Y:S01]  /*db9b0*/  IMAD.X R135, RZ, RZ, RZ, P1 ;  /* 0x000000ffff877224 */ /* 0x000fe200008e06ff */
[----:B------:R-:W-:Y:S01]  /*db9c0*/  IADD3.X RZ, P0, PT, R73, R99, RZ, P0, !PT ;  /* 0x0000006349ff7210 */ /* 0x000fe2000071e4ff */
[----:B------:R-:W-:Y:S01]  /*db9d0*/  IMAD.WIDE.U32 R86, R51, R124, RZ ;  /* 0x0000007c33567225 */ /* 0x000fe200078e00ff */
[----:B------:R-:W-:Y:S02]  /*db9e0*/  IADD3.X RZ, P5, PT, R105, R79, RZ, P5, !PT ;  /* 0x0000004f69ff7210 */ /* 0x000fe40002fbe4ff */
[----:B------:R-:W-:Y:S01]  /*db9f0*/  IADD3.X R85, P1, PT, RZ, R68, RZ, P4, !PT ;  /* 0x00000044ff557210 */ /* 0x000fe2000273e4ff */
[----:B------:R-:W-:Y:S01]  /*dba00*/  IMAD.WIDE.U32 R80, R52, R118, RZ ;  /* 0x0000007634507225 */ /* 0x000fe200078e00ff */
[----:B------:R-:W-:Y:S02]  /*dba10*/  IADD3.X R128, P0, PT, R67, R100, RZ, P0, !PT ;  /* 0x0000006443807210 */ /* 0x000fe4000071e4ff */
[----:B------:R-:W-:Y:S01]  /*dba20*/  IADD3.X R133, P3, PT, RZ, RZ, RZ, P3, !PT ;  /* 0x000000ffff857210 */ /* 0x000fe20001f7e4ff */
[----:B------:R-:W-:Y:S01]  /*dba30*/  IMAD.WIDE.U32 R94, R74, -0x1, RZ ;  /* 0xffffffff4a5e7825 */ /* 0x000fe200078e00ff */
[----:B------:R-:W-:-:S02]  /*dba40*/  IADD3.X R134, P5, PT, R75, R70, RZ, P5, !PT ;  /* 0x000000464b867210 */ /* 0x000fc40002fbe4ff */
[----:B------:R-:W-:Y:S01]  /*dba50*/  IADD3.X R127, P0, PT, R127, R101, RZ, P0, !PT ;  /* 0x000000657f7f7210 */ /* 0x000fe2000071e4ff */
[----:B------:R-:W-:Y:S01]  /*dba60*/  IMAD.X R75, RZ, RZ, R69, P1 ;  /* 0x000000ffff4b7224 */ /* 0x000fe200008e0645 */
[----:B------:R-:W-:Y:S01]  /*dba70*/  IADD3.X R133, P2, PT, R133, R76, RZ, P2, !PT ;  /* 0x0000004c85857210 */ /* 0x000fe2000175e4ff */
[----:B------:R-:W-:Y:S02]  /*dba80*/  IMAD.X R67, RZ, RZ, RZ, P3 ;  /* 0x000000ffff437224 */ /* 0x000fe400018e06ff */
[----:B------:R-:W-:-:S03]  /*dba90*/  IMAD.WIDE.U32 R102, P1, R123, R51, R102 ;  /* 0x000000337b667225 */ /* 0x000fc60007820066 */
[----:B------:R-:W-:Y:S01]  /*dbaa0*/  IADD3.X R130, P4, PT, R67, R77, RZ, P2, !PT ;  /* 0x0000004d43827210 */ /* 0x000fe2000179e4ff */
[----:B------:R-:W-:Y:S01]  /*dbab0*/  IMAD.WIDE.U32 R100, R51, R122, RZ ;  /* 0x0000007a33647225 */ /* 0x000fe200078e00ff */
[----:B------:R-:W-:-:S03]  /*dbac0*/  IADD3.X R135, P2, PT, R135, R71, RZ, P5, !PT ;  /* 0x0000004787877210 */ /* 0x000fc60002f5e4ff */
[----:B------:R-:W-:Y:S01]  /*dbad0*/  IMAD.WIDE.U32 R96, P3, R125, R51, R96 ;  /* 0x000000337d607225 */ /* 0x000fe20007860060 */
[----:B------:R-:W-:-:S03]  /*dbae0*/  IADD3.X R134, P2, PT, R134, R131, RZ, P2, !PT ;  /* 0x0000008386867210 */ /* 0x000fc6000175e4ff */
[----:B------:R-:W-:Y:S01]  /*dbaf0*/  IMAD.X R99, RZ, RZ, RZ, P1 ;  /* 0x000000ffff637224 */ /* 0x000fe200008e06ff */
[----:B------:R-:W-:Y:S01]  /*dbb00*/  IADD3 R129, P1, PT, R102, R101, RZ ;  /* 0x0000006566817210 */ /* 0x000fe20007f3e0ff */
[----:B------:R-:W-:Y:S01]  /*dbb10*/  IMAD.X R93, RZ, RZ, RZ, P3 ;  /* 0x000000ffff5d7224 */ /* 0x000fe200018e06ff */
[----:B------:R-:W-:Y:S01]  /*dbb20*/  IADD3 R101, P3, PT, R96, R87, RZ ;  /* 0x0000005760657210 */ /* 0x000fe20007f7e0ff */
[----:B------:R-:W-:Y:S01]  /*dbb30*/  IMAD.WIDE.U32 R76, R54, R114, RZ ;  /* 0x00000072364c7225 */ /* 0x000fe200078e00ff */
[----:B------:R-:W-:-:S03]  /*dbb40*/  IADD3.X R135, P2, PT, R135, R132, RZ, P2, !PT ;  /* 0x0000008487877210 */ /* 0x000fc6000175e4ff */
[----:B------:R-:W-:-:S04]  /*dbb50*/  IMAD.WIDE.U32 R82, P5, R119, R52, R82 ;  /* 0x0000003477527225 */ /* 0x000fc800078a0052 */
[----:B------:R-:W-:Y:S02]  /*dbb60*/  IMAD.MOV.U32 R92, RZ, RZ, R97 ;  /* 0x000000ffff5c7224 */ /* 0x000fe400078e0061 */
[----:B------:R-:W-:Y:S02]  /*dbb70*/  IMAD.MOV.U32 R98, RZ, RZ, R103 ;  /* 0x000000ffff627224 */ /* 0x000fe400078e0067 */
[----:B------:R-:W-:Y:S02]  /*dbb80*/  IMAD R87, R74, -0x7af74001, -R151 ;  /* 0x8508bfff4a577824 */ /* 0x000fe400078e0a97 */
[----:B------:R-:W-:Y:S01]  /*dbb90*/  IMAD.WIDE.U32.X R92, R125, R50, R92, P3 ;  /* 0x000000327d5c7225 */ /* 0x000fe200018e045c */
[----:B------:R-:W-:-:S03]  /*dbba0*/  IADD3 R81, P3, PT, R82, R81, RZ ;  /* 0x0000005152517210 */ /* 0x000fc60007f7e0ff */
[----:B------:R-:W-:-:S04]  /*dbbb0*/  IMAD.WIDE.U32.X R98, R123, R50, R98, P1 ;  /* 0x000000327b627225 */ /* 0x000fc800008e0462 */
[----:B------:R-:W-:-:S04]  /*dbbc0*/  IMAD.WIDE.U32 R76, P1, R115, R55, R76 ;  /* 0x00000037734c7225 */ /* 0x000fc8000782004c */
[----:B------:R-:W-:Y:S01]  /*dbbd0*/  IMAD.WIDE.U32 R88, R116, R52, R88 ;  /* 0x0000003474587225 */ /* 0x000fe200078e0058 */
[----:B------:R-:W-:-:S03]  /*dbbe0*/  IADD3.X R153, PT, PT, RZ, RZ, RZ, P1, !PT ;  /* 0x000000ffff997210 */ /* 0x000fc60000ffe4ff */
[----:B------:R-:W-:Y:S02]  /*dbbf0*/  IMAD.X R79, RZ, RZ, RZ, P5 ;  /* 0x000000ffff4f7224 */ /* 0x000fe400028e06ff */
[----:B------:R-:W-:-:S04]  /*dbc00*/  IMAD.WIDE.U32 R68, R55, R114, RZ ;  /* 0x0000007237447225 */ /* 0x000fc800078e00ff */
[----:B------:R-:W-:Y:S01]  /*dbc10*/  IMAD.MOV.U32 R78, RZ, RZ, R83 ;  /* 0x000000ffff4e7224 */ /* 0x000fe200078e0053 */
[----:B------:R-:W-:Y:S01]  /*dbc20*/  IADD3 R83, P5, PT, R76, R69, RZ ;  /* 0x000000454c537210 */ /* 0x000fe20007fbe0ff */
[----:B------:R-:W-:Y:S02]  /*dbc30*/  IMAD.IADD R87, R95, 0x1, R87 ;  /* 0x000000015f577824 */ /* 0x000fe400078e0257 */
[----:B------:R-:W-:Y:S01]  /*dbc40*/  IMAD.WIDE.U32.X R78, R119, R53, R78, P3 ;  /* 0x00000035774e7225 */ /* 0x000fe200018e044e */
[----:B------:R-:W-:-:S03]  /*dbc50*/  IADD3 RZ, P3, PT, R88, R68, RZ ;  /* 0x0000004458ff7210 */ /* 0x000fc60007f7e0ff */
[----:B------:R-:W-:-:S04]  /*dbc60*/  IMAD.WIDE.U32 R68, R87, 0x1, RZ ;  /* 0x0000000157447825 */ /* 0x000fc800078e00ff */
[----:B------:R-:W-:-:S04]  /*dbc70*/  IMAD.WIDE.U32 R70, R94, 0x1, RZ ;  /* 0x000000015e467825 */ /* 0x000fc800078e00ff */
[----:B------:R-:W-:-:S04]  /*dbc80*/  IMAD.WIDE.U32 R68, P1, R94, -0x7af74000, R68 ;  /* 0x8508c0005e447825 */ /* 0x000fc80007820044 */
[----:B------:R-:W-:-:S04]  /*dbc90*/  IMAD.WIDE.U32 R72, R64, -0x45f6b800, R72 ;  /* 0xba09480040487825 */ /* 0x000fc800078e0048 */
[----:B------:R-:W-:Y:S01]  /*dbca0*/  IMAD.X R67, RZ, RZ, RZ, P1 ;  /* 0x000000ffff437224 */ /* 0x000fe200008e06ff */
[----:B------:R-:W-:Y:S01]  /*dbcb0*/  IADD3 R68, P1, PT, R71, R68, RZ ;  /* 0x0000004447447210 */ /* 0x000fe20007f3e0ff */
[----:B------:R-:W-:Y:S01]  /*dbcc0*/  IMAD.IADD R73, R73, 0x1, R66 ;  /* 0x0000000149497824 */ /* 0x000fe200078e0242 */
[----:B------:R-:W-:Y:S01]  /*dbcd0*/  IADD3.X R71, P2, PT, RZ, RZ, RZ, P2, !PT ;  /* 0x000000ffff477210 */ /* 0x000fe2000175e4ff */
[----:B------:R-:W-:Y:S02]  /*dbce0*/  IMAD.MOV.U32 R66, RZ, RZ, R69 ;  /* 0x000000ffff427224 */ /* 0x000fe400078e0045 */
[----:B------:R-:W-:-:S04]  /*dbcf0*/  IMAD.WIDE.U32 R104, R120, R51, R104 ;  /* 0x0000003378687225 */ /* 0x000fc800078e0068 */
[----:B------:R-:W-:Y:S01]  /*dbd00*/  IMAD.WIDE.U32.X R66, R87, -0x7af74000, R66, P1 ;  /* 0x8508c00057427825 */ /* 0x000fe200008e0442 */
[----:B------:R-:W-:Y:S02]  /*dbd10*/  IADD3 RZ, P1, PT, R74, R70, RZ ;  /* 0x000000464aff7210 */ /* 0x000fe40007f3e0ff */
[----:B------:R-:W-:Y:S01]  /*dbd20*/  IADD3.X R104, P4, PT, R133, R104, RZ, P4, !PT ;  /* 0x0000006885687210 */ /* 0x000fe2000279e4ff */
[----:B------:R-:W-:Y:S01]  /*dbd30*/  IMAD.MOV.U32 R152, RZ, RZ, R77 ;  /* 0x000000ffff987224 */ /* 0x000fe200078e004d */
[----:B------:R-:W-:Y:S01]  /*dbd40*/  IADD3.X RZ, P1, PT, R151, R68, RZ, P1, !PT ;  /* 0x0000004497ff7210 */ /* 0x000fe20000f3e4ff */
[----:B------:R-:W-:Y:S02]  /*dbd50*/  IMAD.IADD R89, R89, 0x1, R84 ;  /* 0x0000000159597824 */ /* 0x000fe400078e0254 */
[----:B------:R-:W-:Y:S01]  /*dbd60*/  IMAD.WIDE.U32.X R152, R115, R54, R152, P5 ;  /* 0x0000003673987225 */ /* 0x000fe200028e0498 */
[----:B------:R-:W-:Y:S02]  /*dbd70*/  IADD3.X R69, P1, PT, RZ, R66, RZ, P1, !PT ;  /* 0x00000042ff457210 */ /* 0x000fe40000f3e4ff */
[----:B------:R-:W-:Y:S01]  /*dbd80*/  IADD3 RZ, P5, PT, R104, R80, RZ ;  /* 0x0000005068ff7210 */ /* 0x000fe20007fbe0ff */
[----:B------:R-:W-:Y:S01]  /*dbd90*/  IMAD.X R77, RZ, RZ, RZ, P2 ;  /* 0x000000ffff4d7224 */ /* 0x000fe200010e06ff */
[----:B------:R-:W-:Y:S01]  /*dbda0*/  IADD3.X R70, P1, PT, RZ, R67, RZ, P1, !PT ;  /* 0x00000043ff467210 */ /* 0x000fe20000f3e4ff */
[----:B------:R-:W-:Y:S01]  /*dbdb0*/  IMAD.IADD R67, R105, 0x1, R126 ;  /* 0x0000000169437824 */ /* 0x000fe200078e027e */
[----:B------:R-:W-:Y:S01]  /*dbdc0*/  IADD3.X RZ, P3, PT, R89, R83, RZ, P3, !PT ;  /* 0x0000005359ff7210 */ /* 0x000fe20001f7e4ff */
[----:B------:R-:W-:Y:S01]  /*dbdd0*/  IMAD.WIDE.U32 R88, R114, R55, R88 ;  /* 0x0000003772587225 */ /* 0x000fe200078e0058 */
[----:B------:R-:W-:-:S02]  /*dbde0*/  IADD3.X R72, P1, PT, R69, R72, RZ, P1, !PT ;  /* 0x0000004845487210 */ /* 0x000fc40000f3e4ff */
[----:B------:R-:W-:Y:S01]  /*dbdf0*/  IADD3.X R105, P4, PT, R130, R67, RZ, P4, !PT ;  /* 0x0000004382697210 */ /* 0x000fe2000279e4ff */
[----:B------:R-:W-:Y:S01]  /*dbe00*/  IMAD.WIDE.U32 R66, R53, R120, RZ ;  /* 0x0000007835427225 */ /* 0x000fe200078e00ff */
[----:B------:R-:W-:Y:S02]  /*dbe10*/  IADD3.X R83, P3, PT, RZ, R152, RZ, P3, !PT ;  /* 0x00000098ff537210 */ /* 0x000fe40001f7e4ff */
[----:B------:R-:W-:Y:S01]  /*dbe20*/  IADD3.X R95, P4, PT, RZ, RZ, RZ, P4, !PT ;  /* 0x000000ffff5f7210 */ /* 0x000fe2000279e4ff */
[----:B------:R-:W-:Y:S01]  /*dbe30*/  IMAD.WIDE.U32 R68, R52, R120, RZ ;  /* 0x0000007834447225 */ /* 0x000fe200078e00ff */
[----:B------:R-:W-:Y:S02]  /*dbe40*/  IADD3.X RZ, P5, PT, R105, R81, RZ, P5, !PT ;  /* 0x0000005169ff7210 */ /* 0x000fe40002fbe4ff */
[----:B------:R-:W-:Y:S01]  /*dbe50*/  IADD3.X R74, P3, PT, RZ, R153, RZ, P3, !PT ;  /* 0x00000099ff4a7210 */ /* 0x000fe20001f7e4ff */
[----:B------:R-:W-:Y:S01]  /*dbe60*/  IMAD.X R81, RZ, RZ, RZ, P4 ;  /* 0x000000ffff517224 */ /* 0x000fe200020e06ff */
[----:B------:R-:W-:Y:S01]  /*dbe70*/  IADD3.X R95, P5, PT, R95, R78, RZ, P5, !PT ;  /* 0x0000004e5f5f7210 */ /* 0x000fe20002fbe4ff */
[----:B------:R-:W-:Y:S01]  /*dbe80*/  IMAD.WIDE.U32 R66, P4, R121, R52, R66 ;  /* 0x0000003479427225 */ /* 0x000fe20007880042 */
[----:B------:R-:W-:-:S02]  /*dbe90*/  IADD3 RZ, P2, PT, R134, R100, RZ ;  /* 0x0000006486ff7210 */ /* 0x000fc40007f5e0ff */
[----:B------:R-:W-:Y:S01]  /*dbea0*/  IADD3.X R84, P5, PT, R81, R79, RZ, P5, !PT ;  /* 0x0000004f51547210 */ /* 0x000fe20002fbe4ff */
[----:B------:R-:W-:Y:S01]  /*dbeb0*/  IMAD.X R81, RZ, RZ, RZ, P4 ;  /* 0x000000ffff517224 */ /* 0x000fe200020e06ff */
[----:B------:R-:W-:Y:S01]  /*dbec0*/  IADD3 R69, P4, PT, R66, R69, RZ ;  /* 0x0000004542457210 */ /* 0x000fe20007f9e0ff */
[----:B------:R-:W-:Y:S01]  /*dbed0*/  IMAD.WIDE.U32 R104, R118, R52, R104 ;  /* 0x0000003476687225 */ /* 0x000fe200078e0068 */
[----:B------:R-:W-:Y:S02]  /*dbee0*/  IADD3.X RZ, P2, PT, R135, R129, RZ, P2, !PT ;  /* 0x0000008187ff7210 */ /* 0x000fe4000175e4ff */
[----:B------:R-:W-:Y:S01]  /*dbef0*/  IADD3.X R73, P1, PT, R70, R73, RZ, P1, !PT ;  /* 0x0000004946497210 */ /* 0x000fe20000f3e4ff */
[----:B------:R-:W-:Y:S01]  /*dbf00*/  IMAD.WIDE.U32 R78, R54, R116, RZ ;  /* 0x00000074364e7225 */ /* 0x000fe200078e00ff */
[----:B------:R-:W-:Y:S02]  /*dbf10*/  IADD3.X R104, P3, PT, R83, R104, RZ, P3, !PT ;  /* 0x0000006853687210 */ /* 0x000fe40001f7e4ff */
[----:B------:R-:W-:Y:S01]  /*dbf20*/  IADD3.X R70, P2, PT, R71, R98, RZ, P2, !PT ;  /* 0x0000006247467210 */ /* 0x000fe2000175e4ff */
[----:B------:R-:W-:Y:S01]  /*dbf30*/  IMAD.MOV.U32 R80, RZ, RZ, R67 ;  /* 0x000000ffff507224 */ /* 0x000fe200078e0043 */
[----:B------:R-:W-:Y:S01]  /*dbf40*/  IADD3.X R88, P0, PT, R128, R88, RZ, P0, !PT ;  /* 0x0000005880587210 */ /* 0x000fe2000071e4ff */
[----:B------:R-:W-:Y:S01]  /*dbf50*/  IMAD.IADD R97, R105, 0x1, R82 ;  /* 0x0000000169617824 */ /* 0x000fe200078e0252 */
[----:B------:R-:W-:Y:S01]  /*dbf60*/  IADD3.X R98, P2, PT, R77, R99, RZ, P2, !PT ;  /* 0x000000634d627210 */ /* 0x000fe2000175e4ff */
[----:B------:R-:W-:-:S03]  /*dbf70*/  IMAD.WIDE.U32.X R80, R121, R53, R80, P4 ;  /* 0x0000003579507225 */ /* 0x000fc600020e0450 */
[----:B------:R-:W-:Y:S01]  /*dbf80*/  IADD3.X R105, P3, PT, R74, R97, RZ, P3, !PT ;  /* 0x000000614a697210 */ /* 0x000fe20001f7e4ff */
[----:B------:R-:W-:Y:S01]  /*dbf90*/  IMAD.WIDE.U32 R82, P4, R117, R55, R78 ;  /* 0x0000003775527225 */ /* 0x000fe2000788004e */
[----:B------:R-:W-:Y:S02]  /*dbfa0*/  IADD3.X R70, P2, PT, R70, R85, RZ, P2, !PT ;  /* 0x0000005546467210 */ /* 0x000fe4000175e4ff */
[----:B------:R-:W-:Y:S01]  /*dbfb0*/  IADD3.X R97, P3, PT, RZ, RZ, RZ, P3, !PT ;  /* 0x000000ffff617210 */ /* 0x000fe20001f7e4ff */
[----:B------:R-:W-:Y:S01]  /*dbfc0*/  IMAD.WIDE.U32 R134, R122, R51, R134 ;  /* 0x000000337a867225 */ /* 0x000fe200078e0086 */
[----:B------:R-:W-:Y:S02]  /*dbfd0*/  IADD3.X R71, P2, PT, R98, R75, RZ, P2, !PT ;  /* 0x0000004b62477210 */ /* 0x000fe4000175e4ff */
[----:B------:R-:W-:Y:S01]  /*dbfe0*/  IADD3.X R151, PT, PT, RZ, RZ, RZ, P3, !PT ;  /* 0x000000ffff977210 */ /* 0x000fe20001ffe4ff */
[----:B------:R-:W-:Y:S01]  /*dbff0*/  IMAD.WIDE.U32 R78, R55, R116, RZ ;  /* 0x00000074374e7225 */ /* 0x000fe200078e00ff */
[----:B------:R-:W-:-:S02]  /*dc000*/  IADD3.X R134, P5, PT, R95, R134, RZ, P5, !PT ;  /* 0x000000865f867210 */ /* 0x000fc40002fbe4ff */
[----:B------:R-:W-:Y:S01]  /*dc010*/  IADD3.X R95, P1, PT, RZ, RZ, RZ, P1, !PT ;  /* 0x000000ffff5f7210 */ /* 0x000fe20000f3e4ff */
[----:B------:R-:W-:Y:S02]  /*dc020*/  IMAD.IADD R67, R135, 0x1, R102 ;  /* 0x0000000187437824 */ /* 0x000fe400078e0266 */
[----:B------:R-:W-:Y:S01]  /*dc030*/  IMAD.X R131, RZ, RZ, RZ, P4 ;  /* 0x000000ffff837224 */ /* 0x000fe200020e06ff */
[----:B------:R-:W-:Y:S01]  /*dc040*/  IADD3 R79, P4, PT, R82, R79, RZ ;  /* 0x0000004f524f7210 */ /* 0x000fe20007f9e0ff */
[----:B------:R-:W-:Y:S01]  /*dc050*/  IMAD.WIDE.U32 R102, R87, 0x30000000, RZ ;  /* 0x3000000057667825 */ /* 0x000fe200078e00ff */
[----:B------:R-:W-:-:S03]  /*dc060*/  IADD3.X R135, P5, PT, R84, R67, RZ, P5, !PT ;  /* 0x0000004354877210 */ /* 0x000fc60002fbe4ff */
[----:B------:R-:W-:Y:S01]  /*dc070*/  IMAD.MOV.U32 R130, RZ, RZ, R83 ;  /* 0x000000ffff827224 */ /* 0x000fe200078e0053 */
[----:B------:R-:W-:Y:S01]  /*dc080*/  IADD3.X R77, P5, PT, RZ, RZ, RZ, P5, !PT ;  /* 0x000000ffff4d7210 */ /* 0x000fe20002fbe4ff */
[----:B------:R-:W-:Y:S01]  /*dc090*/  IMAD.X R83, RZ, RZ, RZ, P1 ;  /* 0x000000ffff537224 */ /* 0x000fe200008e06ff */
[----:B------:R-:W-:Y:S01]  /*dc0a0*/  IADD3 RZ, P1, PT, R70, R86, RZ ;  /* 0x0000005646ff7210 */ /* 0x000fe20007f3e0ff */
[----:B------:R-:W-:-:S03]  /*dc0b0*/  IMAD.WIDE.U32.X R130, R117, R54, R130, P4 ;  /* 0x0000003675827225 */ /* 0x000fc600020e0482 */
[----:B------:R-:W-:Y:S01]  /*dc0c0*/  IADD3.X RZ, P1, PT, R71, R101, RZ, P1, !PT ;  /* 0x0000006547ff7210 */ /* 0x000fe20000f3e4ff */
[----:B------:R-:W-:-:S04]  /*dc0d0*/  IMAD.WIDE.U32 R132, P4, R94, 0x170b5d44, R102 ;  /* 0x170b5d445e847825 */ /* 0x000fc80007880066 */
[----:B------:R-:W-:-:S04]  /*dc0e0*/  IMAD.WIDE.U32 R102, R94, 0x30000000, RZ ;  /* 0x300000005e667825 */ /* 0x000fc800078e00ff */
[----:B------:R-:W-:Y:S01]  /*dc0f0*/  IMAD.X R129, RZ, RZ, RZ, P4 ;  /* 0x000000ffff817224 */ /* 0x000fe200020e06ff */
[----:B------:R-:W-:Y:S01]  /*dc100*/  IADD3 R103, P4, PT, R132, R103, RZ ;  /* 0x0000006784677210 */ /* 0x000fe20007f9e0ff */
[----:B------:R-:W-:Y:S01]  /*dc110*/  IMAD.MOV.U32 R128, RZ, RZ, R133 ;  /* 0x000000ffff807224 */ /* 0x000fe200078e0085 */
[----:B------:R-:W-:Y:S01]  /*dc120*/  IADD3 RZ, P3, PT, R72, R102, RZ ;  /* 0x0000006648ff7210 */ /* 0x000fe20007f7e0ff */
[----:B------:R-:W-:Y:S01]  /*dc130*/  IMAD.X R85, RZ, RZ, RZ, P5 ;  /* 0x000000ffff557224 */ /* 0x000fe200028e06ff */
[----:B------:R-:W-:Y:S01]  /*dc140*/  IADD3 RZ, P5, PT, R134, R68, RZ ;  /* 0x0000004486ff7210 */ /* 0x000fe20007fbe0ff */
[----:B------:R-:W-:Y:S01]  /*dc150*/  IMAD.WIDE.U32.X R128, R87, 0x170b5d44, R128, P4 ;  /* 0x170b5d4457807825 */ /* 0x000fe200020e0480 */
[----:B------:R-:W-:Y:S02]  /*dc160*/  IADD3 RZ, P4, PT, R104, R78, RZ ;  /* 0x0000004e68ff7210 */ /* 0x000fe40007f9e0ff */
[----:B------:R-:W-:Y:S01]  /*dc170*/  IADD3.X RZ, P5, PT, R135, R69, RZ, P5, !PT ;  /* 0x0000004587ff7210 */ /* 0x000fe20002fbe4ff */
[----:B------:R-:W-:Y:S01]  /*dc180*/  IMAD.WIDE.U32 R134, R120, R52, R134 ;  /* 0x0000003478867225 */ /* 0x000fe200078e0086 */
[----:B------:R-:W-:-:S02]  /*dc190*/  IADD3.X RZ, P4, PT, R105, R79, RZ, P4, !PT ;  /* 0x0000004f69ff7210 */ /* 0x000fc4000279e4ff */
[----:B------:R-:W-:Y:S01]  /*dc1a0*/  IADD3.X R86, P5, PT, R77, R80, RZ, P5, !PT ;  /* 0x000000504d567210 */ /* 0x000fe20002fbe4ff */
[----:B------:R-:W-:Y:S01]  /*dc1b0*/  IMAD.WIDE.U32 R78, R53, R122, RZ ;  /* 0x0000007a354e7225 */ /* 0x000fe200078e00ff */
[----:B------:R-:W-:Y:S02]  /*dc1c0*/  IADD3.X R67, P4, PT, R97, R130, RZ, P4, !PT ;  /* 0x0000008261437210 */ /* 0x000fe4000279e4ff */
[----:B------:R-:W-:Y:S01]  /*dc1d0*/  IADD3.X R97, P2, PT, RZ, RZ, RZ, P2, !PT ;  /* 0x000000ffff617210 */ /* 0x000fe2000175e4ff */
[----:B------:R-:W-:Y:S01]  /*dc1e0*/  IMAD.IADD R66, R135, 0x1, R66 ;  /* 0x0000000187427824 */ /* 0x000fe200078e0242 */
[----:B------:R-:W-:Y:S01]  /*dc1f0*/  IADD3.X R151, P4, PT, R151, R131, RZ, P4, !PT ;  /* 0x0000008397977210 */ /* 0x000fe2000279e4ff */
[----:B------:R-:W-:Y:S01]  /*dc200*/  IMAD.WIDE.U32 R68, R57, R114, RZ ;  /* 0x0000007239447225 */ /* 0x000fe200078e00ff */
[----:B------:R-:W-:Y:S02]  /*dc210*/  IADD3.X R97, P1, PT, R97, R92, RZ, P1, !PT ;  /* 0x0000005c61617210 */ /* 0x000fe40000f3e4ff */
[----:B------:R-:W-:Y:S01]  /*dc220*/  IADD3.X R130, P5, PT, R85, R81, RZ, P5, !PT ;  /* 0x0000005155827210 */ /* 0x000fe20002fbe4ff */
[----:B------:R-:W-:Y:S01]  /*dc230*/  IMAD.WIDE.U32 R84, R54, R118, RZ ;  /* 0x0000007636547225 */ /* 0x000fe200078e00ff */
[----:B------:R-:W-:-:S02]  /*dc240*/  IADD3.X R126, PT, PT, R93, RZ, RZ, P1, P2 ;  /* 0x000000ff5d7e7210 */ /* 0x000fc40000fe44ff */
[----:B------:R-:W-:Y:S01]  /*dc250*/  IADD3.X RZ, P3, PT, R73, R103, RZ, P3, !PT ;  /* 0x0000006749ff7210 */ /* 0x000fe20001f7e4ff */
[----:B------:R-:W-:Y:S01]  /*dc260*/  IMAD.WIDE.U32 R78, P2, R123, R52, R78 ;  /* 0x000000347b4e7225 */ /* 0x000fe2000784004e */
[----:B------:R-:W-:Y:S02]  /*dc270*/  IADD3.X R80, P4, PT, R67, R134, RZ, P4, !PT ;  /* 0x0000008643507210 */ /* 0x000fe4000279e4ff */
[----:B------:R-:W-:Y:S01]  /*dc280*/  IADD3.X R95, P3, PT, R95, R128, RZ, P3, !PT ;  /* 0x000000805f5f7210 */ /* 0x000fe20001f7e4ff */
[----:B------:R-:W-:Y:S01]  /*dc290*/  IMAD.WIDE.U32 R92, R52, R122, RZ ;  /* 0x0000007a345c7225 */ /* 0x000fe200078e00ff */
[----:B------:R-:W-:Y:S02]  /*dc2a0*/  IADD3.X R81, P1, PT, R151, R66, RZ, P4, !PT ;  /* 0x0000004297517210 */ /* 0x000fe4000273e4ff */
[----:B------:R-:W-:Y:S01]  /*dc2b0*/  IADD3.X R83, P3, PT, R83, R129, RZ, P3, !PT ;  /* 0x0000008153537210 */ /* 0x000fe20001f7e4ff */
[----:B------:R-:W-:Y:S01]  /*dc2c0*/  IMAD.X R75, RZ, RZ, RZ, P2 ;  /* 0x000000ffff4b7224 */ /* 0x000fe200010e06ff */
[----:B------:R-:W-:Y:S01]  /*dc2d0*/  IADD3 R93, P2, PT, R78, R93, RZ ;  /* 0x0000005d4e5d7210 */ /* 0x000fe20007f5e0ff */
[----:B------:R-:W-:-:S04]  /*dc2e0*/  IMAD.WIDE.U32 R84, P4, R119, R55, R84 ;  /* 0x0000003777547225 */ /* 0x000fc80007880054 */
[----:B------:R-:W-:-:S04]  /*dc2f0*/  IMAD.WIDE.U32 R66, R55, R118, RZ ;  /* 0x0000007637427225 */ /* 0x000fc800078e00ff */
[----:B------:R-:W-:Y:S01]  /*dc300*/  IMAD.MOV.U32 R74, RZ, RZ, R79 ;  /* 0x000000ffff4a7224 */ /* 0x000fe200078e004f */
[----:B------:R-:W-:Y:S01]  /*dc310*/  IADD3.X R79, P1, PT, RZ, RZ, RZ, P1, !PT ;  /* 0x000000ffff4f7210 */ /* 0x000fe20000f3e4ff */
[----:B------:R-:W-:Y:S02]  /*dc320*/  IMAD.IADD R100, R89, 0x1, R76 ;  /* 0x0000000159647824 */ /* 0x000fe400078e024c */
[----:B------:R-:W-:Y:S01]  /*dc330*/  IMAD.X R129, RZ, RZ, RZ, P4 ;  /* 0x000000ffff817224 */ /* 0x000fe200020e06ff */
[----:B------:R-:W-:Y:S01]  /*dc340*/  IADD3 R67, P4, PT, R84, R67, RZ ;  /* 0x0000004354437210 */ /* 0x000fe20007f9e0ff */
[----:B------:R-:W-:Y:S01]  /*dc350*/  IMAD.WIDE.U32.X R74, R123, R53, R74, P2 ;  /* 0x000000357b4a7225 */ /* 0x000fe200010e044a */
[----:B------:R-:W-:-:S03]  /*dc360*/  IADD3.X R89, P0, PT, R127, R100, RZ, P0, !PT ;  /* 0x000000647f597210 */ /* 0x000fc6000071e4ff */
[----:B------:R-:W-:-:S04]  /*dc370*/  IMAD.WIDE.U32 R76, R65, 0xf5138f, RZ ;  /* 0x00f5138f414c7825 */ /* 0x000fc800078e00ff */
[----:B------:R-:W-:-:S04]  /*dc380*/  IMAD.WIDE.U32 R98, R56, R114, RZ ;  /* 0x0000007238627225 */ /* 0x000fc800078e00ff */
[----:B------:R-:W-:-:S04]  /*dc390*/  IMAD.WIDE.U32 R68, P2, R115, R56, R68 ;  /* 0x0000003873447225 */ /* 0x000fc80007840044 */
[----:B------:R-:W-:-:S04]  /*dc3a0*/  IMAD.WIDE.U32 R104, R116, R55, R104 ;  /* 0x0000003774687225 */ /* 0x000fc800078e0068 */
[----:B------:R-:W-:Y:S02]  /*dc3b0*/  IMAD.MOV.U32 R128, RZ, RZ, R85 ;  /* 0x000000ffff807224 */ /* 0x000fe400078e0055 */
[----:B------:R-:W-:Y:S01]  /*dc3c0*/  IMAD.X R85, RZ, RZ, RZ, P1 ;  /* 0x000000ffff557224 */ /* 0x000fe200008e06ff */
[----:B------:R-:W-:Y:S01]  /*dc3d0*/  IADD3 R131, P1, PT, R68, R99, RZ ;  /* 0x0000006344837210 */ /* 0x000fe20007f3e0ff */
[----:B------:R-:W-:Y:S01]  /*dc3e0*/  IMAD.WIDE.U32.X R128, R119, R54, R128, P4 ;  /* 0x0000003677807225 */ /* 0x000fe200020e0480 */
[----:B------:R-:W-:-:S03]  /*dc3f0*/  IADD3 RZ, P4, PT, R104, R98, RZ ;  /* 0x0000006268ff7210 */ /* 0x000fc60007f9e0ff */
[----:B------:R-:W-:Y:S02]  /*dc400*/  IMAD.X R103, RZ, RZ, RZ, P2 ;  /* 0x000000ffff677224 */ /* 0x000fe400010e06ff */
[----:B------:R-:W-:-:S04]  /*dc410*/  IMAD.WIDE.U32 R76, P2, R64, 0x1a22d9f3, R76 ;  /* 0x1a22d9f3404c7825 */ /* 0x000fc8000784004c */
[----:B------:R-:W-:Y:S01]  /*dc420*/  IMAD.WIDE.U32 R98, R64, 0xf5138f, RZ ;  /* 0x00f5138f40627825 */ /* 0x000fe200078e00ff */
[----:B------:R-:W-:-:S03]  /*dc430*/  IADD3.X R101, PT, PT, RZ, RZ, RZ, P2, !PT ;  /* 0x000000ffff657210 */ /* 0x000fc600017fe4ff */
[----:B------:R-:W-:Y:S01]  /*dc440*/  IMAD.WIDE.U32 R70, R124, R51, R70 ;  /* 0x000000337c467225 */ /* 0x000fe200078e0046 */
[----:B------:R-:W-:-:S03]  /*dc450*/  IADD3 R99, P2, PT, R76, R99, RZ ;  /* 0x000000634c637210 */ /* 0x000fc60007f5e0ff */
[----:B------:R-:W-:Y:S01]  /*dc460*/  IMAD.MOV.U32 R100, RZ, RZ, R77 ;  /* 0x000000ffff647224 */ /* 0x000fe200078e004d */
[----:B------:R-:W-:Y:S01]  /*dc470*/  IADD3.X R70, P5, PT, R86, R70, RZ, P5, !PT ;  /* 0x0000004656467210 */ /* 0x000fe20002fbe4ff */
[----:B------:R-:W-:Y:S01]  /*dc480*/  IMAD.MOV.U32 R102, RZ, RZ, R69 ;  /* 0x000000ffff667224 */ /* 0x000fe200078e0045 */
[----:B------:R-:W-:Y:S01]  /*dc490*/  IADD3.X R69, P0, PT, RZ, RZ, RZ, P0, !PT ;  /* 0x000000ffff457210 */ /* 0x000fe2000071e4ff */
[----:B------:R-:W-:Y:S02]  /*dc4a0*/  IMAD.IADD R71, R71, 0x1, R96 ;  /* 0x0000000147477824 */ /* 0x000fe400078e0260 */
[----:B------:R-:W-:Y:S01]  /*dc4b0*/  IMAD.WIDE.U32.X R100, R65, 0x1a22d9f3, R100, P2 ;  /* 0x1a22d9f341647825 */ /* 0x000fe200010e0464 */
[----:B------:R-:W-:Y:S02]  /*dc4c0*/  IADD3 RZ, P2, PT, R80, R66, RZ ;  /* 0x0000004250ff7210 */ /* 0x000fe40007f5e0ff */
[----:B------:R-:W-:Y:S01]  /*dc4d0*/  IADD3.X R71, P5, PT, R130, R71, RZ, P5, !PT ;  /* 0x0000004782477210 */ /* 0x000fe20002fbe4ff */
[----:B------:R-:W-:Y:S01]  /*dc4e0*/  IMAD.X R77, RZ, RZ, RZ, P0 ;  /* 0x000000ffff4d7224 */ /* 0x000fe200000e06ff */
[----:B------:R-:W-:Y:S01]  /*dc4f0*/  IADD3 RZ, P0, PT, R70, R92, RZ ;  /* 0x0000005c46ff7210 */ /* 0x000fe20007f1e0ff */
[----:B------:R-:W-:Y:S01]  /*dc500*/  IMAD.WIDE.U32.X R102, R115, R57, R102, P1 ;  /* 0x0000003973667225 */ /* 0x000fe200008e0466 */
[----:B------:R-:W-:-:S02]  /*dc510*/  IADD3.X RZ, P2, PT, R81, R67, RZ, P2, !PT ;  /* 0x0000004351ff7210 */ /* 0x000fc4000175e4ff */
[----:B------:R-:W-:Y:S01]  /*dc520*/  IADD3 RZ, P1, PT, R88, R98, RZ ;  /* 0x0000006258ff7210 */ /* 0x000fe20007f3e0ff */
[----:B------:R-:W-:Y:S01]  /*dc530*/  IMAD.IADD R105, R105, 0x1, R82 ;  /* 0x0000000169697824 */ /* 0x000fe200078e0252 */
[----:B------:R-:W-:Y:S01]  /*dc540*/  IADD3.X R127, P2, PT, R79, R128, RZ, P2, !PT ;  /* 0x000000804f7f7210 */ /* 0x000fe2000175e4ff */
[----:B------:R-:W-:Y:S01]  /*dc550*/  IMAD.WIDE.U32 R80, R118, R55, R80 ;  /* 0x0000003776507225 */ /* 0x000fe200078e0050 */
[----:B------:R-:W-:Y:S02]  /*dc560*/  IADD3.X RZ, P0, PT, R71, R93, RZ, P0, !PT ;  /* 0x0000005d47ff7210 */ /* 0x000fe4000071e4ff */
[----:B------:R-:W-:Y:S01]  /*dc570*/  IADD3.X R79, P5, PT, RZ, RZ, RZ, P5, !PT ;  /* 0x000000ffff4f7210 */ /* 0x000fe20002fbe4ff */
[----:B------:R-:W-:Y:S01]  /*dc580*/  IMAD.WIDE.U32 R92, R53, R124, RZ ;  /* 0x0000007c355c7225 */ /* 0x000fe200078e00ff */
[----:B------:R-:W-:Y:S02]  /*dc590*/  IADD3.X RZ, P1, PT, R89, R99, RZ, P1, !PT ;  /* 0x0000006359ff7210 */ /* 0x000fe40000f3e4ff */
[----:B------:R-:W-:Y:S01]  /*dc5a0*/  IADD3.X RZ, P4, PT, R105, R131, RZ, P4, !PT ;  /* 0x0000008369ff7210 */ /* 0x000fe2000279e4ff */
[----:B------:R-:W-:Y:S01]  /*dc5b0*/  IMAD.X R131, RZ, RZ, RZ, P5 ;  /* 0x000000ffff837224 */ /* 0x000fe200028e06ff */
[----:B------:R-:W-:Y:S01]  /*dc5c0*/  IADD3.X R86, P1, PT, R69, R100, RZ, P1, !PT ;  /* 0x0000006445567210 */ /* 0x000fe20000f3e4ff */
[----:B------:R-:W-:Y:S01]  /*dc5d0*/  IMAD.WIDE.U32 R98, R52, R124, RZ ;  /* 0x0000007c34627225 */ /* 0x000fe200078e00ff */
[----:B------:R-:W-:-:S02]  /*dc5e0*/  IADD3.X R133, P4, PT, RZ, R102, RZ, P4, !PT ;  /* 0x00000066ff857210 */ /* 0x000fc4000279e4ff */
[----:B------:R-:W-:Y:S01]  /*dc5f0*/  IADD3.X R82, P2, PT, R85, R129, RZ, P2, !PT ;  /* 0x0000008155527210 */ /* 0x000fe2000175e4ff */
[-C--:B------:R-:W-:Y:S01]  /*dc600*/  IMAD.WIDE.U32 R92, P5, R125, R52.reuse, R92 ;  /* 0x000000347d5c7225 */ /* 0x080fe200078a005c */
[----:B------:R-:W-:Y:S02]  /*dc610*/  IADD3.X R69, P1, PT, R77, R101, RZ, P1, !PT ;  /* 0x000000654d457210 */ /* 0x000fe40000f3e4ff */
[----:B------:R-:W-:Y:S01]  /*dc620*/  IADD3.X R67, P4, PT, RZ, R103, RZ, P4, !PT ;  /* 0x00000067ff437210 */ /* 0x000fe2000279e4ff */
[----:B------:R-:W-:Y:S01]  /*dc630*/  IMAD.WIDE.U32 R128, R122, R52, R70 ;  /* 0x000000347a807225 */ /* 0x000fe200078e0046 */
[----:B------:R-:W-:Y:S02]  /*dc640*/  IADD3.X R130, P0, PT, R79, R74, RZ, P0, !PT ;  /* 0x0000004a4f827210 */ /* 0x000fe4000071e4ff */
[----:B------:R-:W-:Y:S01]  /*dc650*/  IADD3.X R66, P4, PT, R133, R80, RZ, P4, !PT ;  /* 0x0000005085427210 */ /* 0x000fe2000279e4ff */
[----:B------:R-:W-:Y:S01]  /*dc660*/  IMAD.X R71, RZ, RZ, RZ, P5 ;  /* 0x000000ffff477224 */ /* 0x000fe200028e06ff */
[----:B------:R-:W-:Y:S01]  /*dc670*/  IADD3 R77, P5, PT, R92, R99, RZ ;  /* 0x000000635c4d7210 */ /* 0x000fe20007fbe0ff */
[----:B------:R-:W-:Y:S01]  /*dc680*/  IMAD.WIDE.U32 R100, R54, R120, RZ ;  /* 0x0000007836647225 */ /* 0x000fe200078e00ff */
[----:B------:R-:W-:-:S03]  /*dc690*/  IADD3.X R131, P0, PT, R131, R75, RZ, P0, !PT ;  /* 0x0000004b83837210 */ /* 0x000fc6000071e4ff */
[----:B------:R-:W-:Y:S01]  /*dc6a0*/  IMAD.MOV.U32 R70, RZ, RZ, R93 ;  /* 0x000000ffff467224 */ /* 0x000fe200078e005d */
[----:B------:R-:W-:Y:S01]  /*dc6b0*/  IADD3.X R130, P0, PT, R130, R97, RZ, P0, !PT ;  /* 0x0000006182827210 */ /* 0x000fe2000071e4ff */
[----:B------:R-:W-:Y:S02]  /*dc6c0*/  IMAD.IADD R96, R81, 0x1, R84 ;  /* 0x0000000151607824 */ /* 0x000fe400078e0254 */
[----:B------:R-:W-:Y:S01]  /*dc6d0*/  IMAD.WIDE.U32.X R80, R125, R53, R70, P5 ;  /* 0x000000357d507225 */ /* 0x000fe200028e0446 */
[----:B------:R-:W-:Y:S02]  /*dc6e0*/  IADD3.X R131, P0, PT, R131, R126, RZ, P0, !PT ;  /* 0x0000007e83837210 */ /* 0x000fe4000071e4ff */
[----:B------:R-:W-:Y:S01]  /*dc6f0*/  IADD3.X R67, P4, PT, R67, R96, RZ, P4, !PT ;  /* 0x0000006043437210 */ /* 0x000fe2000279e4ff */
        /* <DEDUP_REMOVED lines=13> */
[----:B------:R-:W-:Y:S01]  /*dc7d0*/  IMAD.X R71, RZ, RZ, RZ, P2 ;  /* 0x000000ffff477224 */ /* 0x000fe200010e06ff */
[----:B------:R-:W-:Y:S01]  /*dc7e0*/  IADD3 R103, P2, PT, R74, R129, RZ ;  /* 0x000000814a677210 */ /* 0x000fe20007f5e0ff */
[----:B------:R-:W-:Y:S01]  /*dc7f0*/  IMAD.X R85, RZ, RZ, RZ, P5 ;  /* 0x000000ffff557224 */ /* 0x000fe200028e06ff */
[----:B------:R-:W-:Y:S01]  /*dc800*/  MOV R84, R75 ;  /* 0x0000004b00547202 */ /* 0x000fe20000000f00 */
[----:B------:R-:W-:Y:S01]  /*dc810*/  IMAD.WIDE.U32 R88, R64, 0xf5138f, R88 ;  /* 0x00f5138f40587825 */ /* 0x000fe200078e0058 */
[----:B------:R-:W-:Y:S02]  /*dc820*/  IADD3.X R75, P4, PT, RZ, RZ, RZ, P4, !PT ;  /* 0x000000ffff4b7210 */ /* 0x000fe4000279e4ff */
[----:B------:R-:W-:Y:S01]  /*dc830*/  IADD3 RZ, P5, PT, R66, R128, RZ ;  /* 0x0000008042ff7210 */ /* 0x000fe20007fbe0ff */
[----:B------:R-:W-:Y:S01]  /*dc840*/  IMAD.WIDE.U32.X R84, R117, R57, R84, P2 ;  /* 0x0000003975547225 */ /* 0x000fe200010e0454 */
[----:B------:R-:W-:Y:S02]  /*dc850*/  IADD3 RZ, P2, PT, R78, R102, RZ ;  /* 0x000000664eff7210 */ /* 0x000fe40007f5e0ff */
[----:B------:R-:W-:Y:S01]  /*dc860*/  IADD3.X RZ, P5, PT, R67, R103, RZ, P5, !PT ;  /* 0x0000006743ff7210 */ /* 0x000fe20002fbe4ff */
[----:B------:R-:W-:Y:S01]  /*dc870*/  IMAD.IADD R102, R89, 0x1, R76 ;  /* 0x0000000159667824 */ /* 0x000fe200078e024c */
[----:B------:R-:W-:Y:S01]  /*dc880*/  IADD3.X RZ, P2, PT, R79, R93, RZ, P2, !PT ;  /* 0x0000005d4fff7210 */ /* 0x000fe2000175e4ff */
[----:B------:R-:W-:Y:S01]  /*dc890*/  IMAD.X R89, RZ, RZ, RZ, P4 ;  /* 0x000000ffff597224 */ /* 0x000fe200020e06ff */
[----:B------:R-:W-:Y:S01]  /*dc8a0*/  IADD3 RZ, P4, PT, R130, R98, RZ ;  /* 0x0000006282ff7210 */ /* 0x000fe20007f9e0ff */
[----:B------:R-:W-:Y:S01]  /*dc8b0*/  IMAD.WIDE.U32 R78, R120, R55, R78 ;  /* 0x00000037784e7225 */ /* 0x000fe200078e004e */
[----:B------:R-:W-:-:S02]  /*dc8c0*/  IADD3.X R103, P5, PT, R75, R84, RZ, P5, !PT ;  /* 0x000000544b677210 */ /* 0x000fc40002fbe4ff */
[----:B------:R-:W-:Y:S01]  /*dc8d0*/  IADD3.X RZ, P4, PT, R131, R77, RZ, P4, !PT ;  /* 0x0000004d83ff7210 */ /* 0x000fe2000279e4ff */
[----:B------:R-:W-:Y:S01]  /*dc8e0*/  IMAD.WIDE.U32 R76, R54, R122, RZ ;  /* 0x0000007a364c7225 */ /* 0x000fe200078e00ff */
[----:B------:R-:W-:Y:S02]  /*dc8f0*/  IADD3.X R93, P2, PT, R99, R100, RZ, P2, !PT ;  /* 0x00000064635d7210 */ /* 0x000fe4000175e4ff */
[----:B------:R-:W-:Y:S01]  /*dc900*/  IADD3.X R75, P0, PT, RZ, RZ, RZ, P0, !PT ;  /* 0x000000ffff4b7210 */ /* 0x000fe2000071e4ff */
[----:B------:R-:W-:Y:S01]  /*dc910*/  IMAD.WIDE.U32 R98, R124, R52, R130 ;  /* 0x000000347c627225 */ /* 0x000fe200078e0082 */
[----:B------:R-:W-:Y:S02]  /*dc920*/  IADD3.X R100, P2, PT, R71, R101, RZ, P2, !PT ;  /* 0x0000006547647210 */ /* 0x000fe4000175e4ff */
[----:B------:R-:W-:Y:S01]  /*dc930*/  IADD3.X R75, P4, PT, R75, R80, RZ, P4, !PT ;  /* 0x000000504b4b7210 */ /* 0x000fe2000279e4ff */
[----:B------:R-:W-:Y:S01]  /*dc940*/  IMAD.IADD R97, R99, 0x1, R92 ;  /* 0x0000000163617824 */ /* 0x000fe200078e025c */
[----:B------:R-:W-:Y:S01]  /*dc950*/  IADD3.X R82, P3, PT, R95, R88, RZ, P3, !PT ;  /* 0x000000585f527210 */ /* 0x000fe20001f7e4ff */
[----:B------:R-:W-:Y:S01]  /*dc960*/  IMAD.IADD R70, R79, 0x1, R70 ;  /* 0x000000014f467824 */ /* 0x000fe200078e0246 */
[----:B------:R-:W-:Y:S01]  /*dc970*/  IADD3.X R71, P5, PT, R89, R85, RZ, P5, !PT ;  /* 0x0000005559477210 */ /* 0x000fe20002fbe4ff */
[----:B------:R-:W-:Y:S01]  /*dc980*/  IMAD.WIDE.U32 R88, R55, R122, RZ ;  /* 0x0000007a37587225 */ /* 0x000fe200078e00ff */
[----:B------:R-:W-:-:S02]  /*dc990*/  IADD3.X R98, P2, PT, R93, R98, RZ, P2, !PT ;  /* 0x000000625d627210 */ /* 0x000fc4000175e4ff */
[----:B------:R-:W-:Y:S01]  /*dc9a0*/  IADD3.X R95, PT, PT, R81, RZ, RZ, P4, P0 ;  /* 0x000000ff515f7210 */ /* 0x000fe200027e04ff */
[----:B------:R-:W-:Y:S01]  /*dc9b0*/  IMAD.WIDE.U32 R92, P4, R123, R55, R76 ;  /* 0x000000377b5c7225 */ /* 0x000fe2000788004c */
[----:B------:R-:W-:Y:S02]  /*dc9c0*/  IADD3.X R99, P0, PT, R100, R97, RZ, P2, !PT ;  /* 0x0000006164637210 */ /* 0x000fe4000171e4ff */
[----:B------:R-:W-:Y:S01]  /*dc9d0*/  IADD3.X R78, P5, PT, R103, R78, RZ, P5, !PT ;  /* 0x0000004e674e7210 */ /* 0x000fe20002fbe4ff */
[----:B------:R-:W-:Y:S01]  /*dc9e0*/  IMAD.X R97, RZ, RZ, RZ, P4 ;  /* 0x000000ffff617224 */ /* 0x000fe200020e06ff */
[----:B------:R-:W-:Y:S01]  /*dc9f0*/  IADD3 R131, P4, PT, R92, R89, RZ ;  /* 0x000000595c837210 */ /* 0x000fe20007f9e0ff */
[----:B------:R-:W-:Y:S01]  /*dca00*/  IMAD.WIDE.U32 R80, R57, R118, RZ ;  /* 0x0000007639507225 */ /* 0x000fe200078e00ff */
[----:B------:R-:W-:Y:S02]  /*dca10*/  IADD3.X R133, P0, PT, RZ, RZ, RZ, P0, !PT ;  /* 0x000000ffff857210 */ /* 0x000fe4000071e4ff */
[----:B------:R-:W-:Y:S01]  /*dca20*/  IADD3.X R79, P5, PT, R71, R70, RZ, P5, !PT ;  /* 0x00000046474f7210 */ /* 0x000fe20002fbe4ff */
[----:B------:R-:W-:Y:S01]  /*dca30*/  IMAD.MOV.U32 R96, RZ, RZ, R93 ;  /* 0x000000ffff607224 */ /* 0x000fe200078e005d */
[----:B------:R-:W-:Y:S01]  /*dca40*/  IADD3.X R83, P3, PT, R83, R102, RZ, P3, !PT ;  /* 0x0000006653537210 */ /* 0x000fe20001f7e4ff */
[----:B------:R-:W-:Y:S01]  /*dca50*/  IMAD.WIDE.U32 R84, R54, R124, RZ ;  /* 0x0000007c36547225 */ /* 0x000fe200078e00ff */
[----:B------:R-:W-:-:S03]  /*dca60*/  IADD3.X R151, P5, PT, RZ, RZ, RZ, P5, !PT ;  /* 0x000000ffff977210 */ /* 0x000fc60002fbe4ff */
[----:B------:R-:W-:-:S04]  /*dca70*/  IMAD.WIDE.U32.X R96, R123, R54, R96, P4 ;  /* 0x000000367b607225 */ /* 0x000fc800020e0460 */
[----:B------:R-:W-:-:S04]  /*dca80*/  IMAD.WIDE.U32 R76, R56, R118, RZ ;  /* 0x00000076384c7225 */ /* 0x000fc800078e00ff */
[----:B------:R-:W-:-:S04]  /*dca90*/  IMAD.WIDE.U32 R80, P4, R119, R56, R80 ;  /* 0x0000003877507225 */ /* 0x000fc80007880050 */
[----:B------:R-:W-:-:S04]  /*dcaa0*/  IMAD.WIDE.U32 R84, P2, R125, R55, R84 ;  /* 0x000000377d547225 */ /* 0x000fc80007840054 */
[----:B------:R-:W-:Y:S01]  /*dcab0*/  IMAD.X R135, RZ, RZ, RZ, P0 ;  /* 0x000000ffff877224 */ /* 0x000fe200000e06ff */
[----:B------:R-:W-:Y:S01]  /*dcac0*/  IADD3 R129, P0, PT, R80, R77, RZ ;  /* 0x0000004d50817210 */ /* 0x000fe20007f1e0ff */
[----:B------:R-:W-:Y:S01]  /*dcad0*/  IMAD.X R77, RZ, RZ, RZ, P4 ;  /* 0x000000ffff4d7224 */ /* 0x000fe200020e06ff */
[----:B------:R-:W-:Y:S01]  /*dcae0*/  IADD3 RZ, P4, PT, R98, R88, RZ ;  /* 0x0000005862ff7210 */ /* 0x000fe20007f9e0ff */
[----:B------:R-:W-:Y:S01]  /*dcaf0*/  IMAD.X R93, RZ, RZ, RZ, P2 ;  /* 0x000000ffff5d7224 */ /* 0x000fe200010e06ff */
[----:B------:R-:W-:Y:S01]  /*dcb00*/  IADD3 RZ, P2, PT, R78, R76, RZ ;  /* 0x0000004c4eff7210 */ /* 0x000fe20007f5e0ff */
[----:B------:R-:W-:Y:S01]  /*dcb10*/  IMAD.WIDE.U32 R70, R57, R120, RZ ;  /* 0x0000007839467225 */ /* 0x000fe200078e00ff */
[----:B------:R-:W-:Y:S02]  /*dcb20*/  IADD3.X RZ, P4, PT, R99, R131, RZ, P4, !PT ;  /* 0x0000008363ff7210 */ /* 0x000fe4000279e4ff */
[----:B------:R-:W-:Y:S01]  /*dcb30*/  IADD3.X RZ, P2, PT, R79, R129, RZ, P2, !PT ;  /* 0x000000814fff7210 */ /* 0x000fe2000175e4ff */
[----:B------:R-:W-:-:S04]  /*dcb40*/  IMAD.WIDE.U32 R88, R87, -0x45f6b800, RZ ;  /* 0xba09480057587825 */ /* 0x000fc800078e00ff */
[----:B------:R-:W-:Y:S02]  /*dcb50*/  IMAD.MOV.U32 R76, RZ, RZ, R81 ;  /* 0x000000ffff4c7224 */ /* 0x000fe400078e0051 */
[----:B------:R-:W-:Y:S02]  /*dcb60*/  IMAD.X R81, RZ, RZ, RZ, P5 ;  /* 0x000000ffff517224 */ /* 0x000fe400028e06ff */
[----:B------:R-:W-:-:S04]  /*dcb70*/  IMAD.WIDE.U32.X R76, R119, R57, R76, P0 ;  /* 0x00000039774c7225 */ /* 0x000fc800000e044c */
[----:B------:R-:W-:Y:S01]  /*dcb80*/  IMAD.WIDE.U32 R70, P0, R121, R56, R70 ;  /* 0x0000003879467225 */ /* 0x000fe20007800046 */
[----:B------:R-:W-:-:S03]  /*dcb90*/  IADD3.X R151, P2, PT, R151, R76, RZ, P2, !PT ;  /* 0x0000004c97977210 */ /* 0x000fc6000175e4ff */
[----:B------:R-:W-:-:S04]  /*dcba0*/  IMAD.WIDE.U32 R88, P5, R94, 0x1ef3622f, R88 ;  /* 0x1ef3622f5e587825 */ /* 0x000fc800078a0058 */
[----:B------:R-:W-:-:S04]  /*dcbb0*/  IMAD.WIDE.U32 R100, R94, -0x45f6b800, RZ ;  /* 0xba0948005e647825 */ /* 0x000fc800078e00ff */
[----:B------:R-:W-:Y:S01]  /*dcbc0*/  IMAD.X R127, RZ, RZ, RZ, P0 ;  /* 0x000000ffff7f7224 */ /* 0x000fe200000e06ff */
[----:B------:R-:W-:Y:S01]  /*dcbd0*/  IADD3 RZ, P0, PT, R82, R100, RZ ;  /* 0x0000006452ff7210 */ /* 0x000fe20007f1e0ff */
[----:B------:R-:W-:Y:S01]  /*dcbe0*/  IMAD.X R103, RZ, RZ, RZ, P5 ;  /* 0x000000ffff677224 */ /* 0x000fe200028e06ff */
[----:B------:R-:W-:Y:S01]  /*dcbf0*/  IADD3 R101, P5, PT, R88, R101, RZ ;  /* 0x0000006558657210 */ /* 0x000fe20007fbe0ff */
[----:B------:R-:W-:Y:S01]  /*dcc00*/  IMAD.MOV.U32 R102, RZ, RZ, R89 ;  /* 0x000000ffff667224 */ /* 0x000fe200078e0059 */
[----:B------:R-:W-:Y:S01]  /*dcc10*/  IADD3.X R100, P4, PT, R133, R96, RZ, P4, !PT ;  /* 0x0000006085647210 */ /* 0x000fe2000279e4ff */
[----:B------:R-:W-:Y:S01]  /*dcc20*/  IMAD.MOV.U32 R126, RZ, RZ, R71 ;  /* 0x000000ffff7e7224 */ /* 0x000fe200078e0047 */
[----:B------:R-:W-:Y:S01]  /*dcc30*/  IADD3.X RZ, P0, PT, R83, R101, RZ, P0, !PT ;  /* 0x0000006553ff7210 */ /* 0x000fe2000071e4ff */
[----:B------:R-:W-:Y:S01]  /*dcc40*/  IMAD.WIDE.U32.X R102, R87, 0x1ef3622f, R102, P5 ;  /* 0x1ef3622f57667825 */ /* 0x000fe200028e0466 */
[----:B------:R-:W-:Y:S02]  /*dcc50*/  IADD3.X R101, P2, PT, R81, R77, RZ, P2, !PT ;  /* 0x0000004d51657210 */ /* 0x000fe4000175e4ff */
[----:B------:R-:W-:Y:S01]  /*dcc60*/  IADD3.X R81, P3, PT, RZ, RZ, RZ, P3, !PT ;  /* 0x000000ffff517210 */ /* 0x000fe20001f7e4ff */
[----:B------:R-:W-:Y:S01]  /*dcc70*/  IMAD.WIDE.U32 R76, R122, R55, R98 ;  /* 0x000000377a4c7225 */ /* 0x000fe200078e0062 */
[----:B------:R-:W-:-:S02]  /*dcc80*/  IADD3.X R98, P4, PT, R135, R97, RZ, P4, !PT ;  /* 0x0000006187627210 */ /* 0x000fc4000279e4ff */
[----:B------:R-:W-:Y:S01]  /*dcc90*/  IADD3.X R81, P0, PT, R81, R102, RZ, P0, !PT ;  /* 0x0000006651517210 */ /* 0x000fe2000071e4ff */
[----:B------:R-:W-:Y:S01]  /*dcca0*/  IMAD.WIDE.U32 R96, R56, R120, RZ ;  /* 0x0000007838607225 */ /* 0x000fe200078e00ff */
[----:B------:R-:W-:-:S03]  /*dccb0*/  IADD3.X R76, P2, PT, R151, R76, RZ, P2, !PT ;  /* 0x0000004c974c7210 */ /* 0x000fc6000175e4ff */
[----:B------:R-:W-:Y:S01]  /*dccc0*/  IMAD.IADD R92, R77, 0x1, R92 ;  /* 0x000000014d5c7824 */ /* 0x000fe200078e025c */
[----:B------:R-:W-:Y:S01]  /*dccd0*/  IADD3 R97, P5, PT, R70, R97, RZ ;  /* 0x0000006146617210 */ /* 0x000fe20007fbe0ff */
[----:B------:R-:W-:Y:S01]  /*dcce0*/  IMAD.X R89, RZ, RZ, RZ, P3 ;  /* 0x000000ffff597224 */ /* 0x000fe200018e06ff */
[----:B------:R-:W-:Y:S01]  /*dccf0*/  IADD3 RZ, P3, PT, R76, R96, RZ ;  /* 0x000000604cff7210 */ /* 0x000fe20007f7e0ff */
[----:B------:R-:W-:Y:S01]  /*dcd00*/  IMAD.WIDE.U32 R72, R94, 0x30000000, R72 ;  /* 0x300000005e487825 */ /* 0x000fe200078e0048 */
[----:B------:R-:W-:Y:S02]  /*dcd10*/  IADD3.X R77, P2, PT, R101, R92, RZ, P2, !PT ;  /* 0x0000005c654d7210 */ /* 0x000fe4000175e4ff */
[----:B------:R-:W-:Y:S01]  /*dcd20*/  IADD3.X R96, P4, PT, R100, R75, RZ, P4, !PT ;  /* 0x0000004b64607210 */ /* 0x000fe2000279e4ff */
[----:B------:R-:W-:Y:S01]  /*dcd30*/  IMAD.WIDE.U32.X R126, R121, R57, R126, P5 ;  /* 0x00000039797e7225 */ /* 0x000fe200028e047e */
[----:B------:R-:W-:Y:S02]  /*dcd40*/  IADD3.X RZ, P3, PT, R77, R97, RZ, P3, !PT ;  /* 0x000000614dff7210 */ /* 0x000fe40001f7e4ff */
[----:B------:R-:W-:Y:S01]  /*dcd50*/  IADD3.X R75, P5, PT, RZ, RZ, RZ, P2, !PT ;  /* 0x000000ffff4b7210 */ /* 0x000fe200017be4ff */
[----:B------:R-:W-:Y:S01]  /*dcd60*/  IMAD.MOV.U32 R92, RZ, RZ, R85 ;  /* 0x000000ffff5c7224 */ /* 0x000fe200078e0055 */
[----:B------:R-:W-:Y:S01]  /*dcd70*/  IADD3 R73, PT, PT, R73, R132, RZ ;  /* 0x0000008449497210 */ /* 0x000fe20007ffe0ff */
[----:B------:R-:W-:Y:S01]  /*dcd80*/  IMAD.WIDE.U32 R132, R57, R122, RZ ;  /* 0x0000007a39847225 */ /* 0x000fe200078e00ff */
[----:B------:R-:W-:-:S02]  /*dcd90*/  IADD3.X R97, P2, PT, R98, R95, RZ, P4, !PT ;  /* 0x0000005f62617210 */ /* 0x000fc4000275e4ff */
[----:B------:R-:W-:Y:S01]  /*dcda0*/  IADD3.X R75, P3, PT, R75, R126, RZ, P3, !PT ;  /* 0x0000007e4b4b7210 */ /* 0x000fe20001f7e4ff */
[----:B------:R-:W-:Y:S01]  /*dcdb0*/  IMAD.WIDE.U32 R98, R55, R124, RZ ;  /* 0x0000007c37627225 */ /* 0x000fe200078e00ff */
[----:B------:R-:W-:-:S03]  /*dcdc0*/  IADD3.X R89, P0, PT, R89, R103, RZ, P0, !PT ;  /* 0x0000006759597210 */ /* 0x000fc6000071e4ff */
[----:B------:R-:W-:Y:S01]  /*dcdd0*/  IMAD.X R126, RZ, RZ, RZ, P5 ;  /* 0x000000ffff7e7224 */ /* 0x000fe200028e06ff */
[----:B------:R-:W-:Y:S01]  /*dcde0*/  IADD3 R71, P5, PT, R84, R99, RZ ;  /* 0x0000006354477210 */ /* 0x000fe20007fbe0ff */
[----:B------:R-:W-:-:S03]  /*dcdf0*/  IMAD.WIDE.U32 R130, R124, R55, R96 ;  /* 0x000000377c827225 */ /* 0x000fc600078e0060 */
[----:B------:R-:W-:Y:S01]  /*dce00*/  IADD3.X R126, P3, PT, R126, R127, RZ, P3, !PT ;  /* 0x0000007f7e7e7210 */ /* 0x000fe20001f7e4ff */
[----:B------:R-:W-:-:S03]  /*dce10*/  IMAD.WIDE.U32 R132, P4, R123, R56, R132 ;  /* 0x000000387b847225 */ /* 0x000fc60007880084 */
[----:B------:R-:W-:Y:S01]  /*dce20*/  IADD3.X R130, P3, PT, R75, R130, RZ, P3, !PT ;  /* 0x000000824b827210 */ /* 0x000fe20001f7e4ff */
[----:B------:R-:W-:-:S04]  /*dce30*/  IMAD.WIDE.U32 R100, R56, R122, RZ ;  /* 0x0000007a38647225 */ /* 0x000fc800078e00ff */
[----:B------:R-:W-:Y:S02]  /*dce40*/  IMAD.IADD R85, R131, 0x1, R84 ;  /* 0x0000000183557824 */ /* 0x000fe400078e0254 */
[----:B------:R-:W-:Y:S01]  /*dce50*/  IMAD.WIDE.U32.X R102, R125, R54, R92, P5 ;  /* 0x000000367d667225 */ /* 0x000fe200028e045c */
[----:B------:R-:W-:Y:S02]  /*dce60*/  IADD3 RZ, P5, PT, R96, R98, RZ ;  /* 0x0000006260ff7210 */ /* 0x000fe40007fbe0ff */
[----:B------:R-:W-:Y:S01]  /*dce70*/  IADD3.X R131, P3, PT, R126, R85, RZ, P3, !PT ;  /* 0x000000557e837210 */ /* 0x000fe20001f7e4ff */
[----:B------:R-:W-:Y:S01]  /*dce80*/  IMAD.X R99, RZ, RZ, RZ, P4 ;  /* 0x000000ffff637224 */ /* 0x000fe200020e06ff */
[----:B------:R-:W-:Y:S01]  /*dce90*/  IADD3 R101, P4, PT, R132, R101, RZ ;  /* 0x0000006584657210 */ /* 0x000fe20007f9e0ff */
[----:B------:R-:W-:Y:S01]  /*dcea0*/  IMAD.WIDE.U32 R104, R114, R56, R104 ;  /* 0x0000003872687225 */ /* 0x000fe200078e0068 */
[----:B------:R-:W-:Y:S02]  /*dceb0*/  IADD3.X RZ, P5, PT, R97, R71, RZ, P5, !PT ;  /* 0x0000004761ff7210 */ /* 0x000fe40002fbe4ff */
[----:B------:R-:W-:Y:S01]  /*dcec0*/  IADD3.X R71, P2, PT, RZ, RZ, RZ, P2, !PT ;  /* 0x000000ffff477210 */ /* 0x000fe2000175e4ff */
[----:B------:R-:W-:-:S04]  /*dced0*/  IMAD.WIDE.U32 R92, R65, 0x6ca1493b, RZ ;  /* 0x6ca1493b415c7825 */ /* 0x000fc800078e00ff */
[----:B------:R-:W-:Y:S02]  /*dcee0*/  IMAD.MOV.U32 R98, RZ, RZ, R133 ;  /* 0x000000ffff627224 */ /* 0x000fe400078e0085 */
[----:B------:R-:W-:Y:S01]  /*dcef0*/  IMAD.IADD R128, R105, 0x1, R68 ;  /* 0x0000000169807824 */ /* 0x000fe200078e0244 */
[----:B------:R-:W-:Y:S01]  /*dcf00*/  IADD3.X R68, P1, PT, R86, R104, RZ, P1, !PT ;  /* 0x0000006856447210 */ /* 0x000fe20000f3e4ff */
[----:B------:R-:W-:-:S03]  /*dcf10*/  IMAD.WIDE.U32 R84, R72, -0x1, RZ ;  /* 0xffffffff48547825 */ /* 0x000fc600078e00ff */
[----:B------:R-:W-:Y:S01]  /*dcf20*/  IADD3.X R69, P1, PT, R69, R128, RZ, P1, !PT ;  /* 0x0000008045457210 */ /* 0x000fe20000f3e4ff */
[----:B------:R-:W-:Y:S02]  /*dcf30*/  IMAD R95, R72, -0x7af74001, -R73 ;  /* 0x8508bfff485f7824 */ /* 0x000fe400078e0a49 */
[----:B------:R-:W-:Y:S01]  /*dcf40*/  IMAD.WIDE.U32.X R98, R123, R57, R98, P4 ;  /* 0x000000397b627225 */ /* 0x000fe200020e0462 */
[----:B------:R-:W-:Y:S02]  /*dcf50*/  IADD3.X R133, P4, PT, RZ, RZ, RZ, P3, !PT ;  /* 0x000000ffff857210 */ /* 0x000fe40001f9e4ff */
[----:B------:R-:W-:Y:S01]  /*dcf60*/  IADD3.X R151, P1, PT, RZ, RZ, RZ, P1, !PT ;  /* 0x000000ffff977210 */ /* 0x000fe20000f3e4ff */
[----:B------:R-:W-:-:S04]  /*dcf70*/  IMAD.WIDE.U32 R104, R64, 0x6ca1493b, RZ ;  /* 0x6ca1493b40687825 */ /* 0x000fc800078e00ff */
[----:B------:R-:W-:-:S04]  /*dcf80*/  IMAD.WIDE.U32 R92, P3, R64, -0x39c4fa40, R92 ;  /* 0xc63b05c0405c7825 */ /* 0x000fc8000786005c */
[----:B------:R-:W-:Y:S01]  /*dcf90*/  IMAD.IADD R95, R85, 0x1, R95 ;  /* 0x00000001555f7824 */ /* 0x000fe200078e025f */
[----:B------:R-:W-:Y:S01]  /*dcfa0*/  MOV R128, R93 ;  /* 0x0000005d00807202 */ /* 0x000fe20000000f00 */
[----:B------:R-:W-:Y:S01]  /*dcfb0*/  IMAD.X R75, RZ, RZ, RZ, P4 ;  /* 0x000000ffff4b7224 */ /* 0x000fe200020e06ff */
[----:B------:R-:W-:Y:S01]  /*dcfc0*/  IADD3 RZ, P4, PT, R68, R104, RZ ;  /* 0x0000006844ff7210 */ /* 0x000fe20007f9e0ff */
[----:B------:R-:W-:Y:S01]  /*dcfd0*/  IMAD.X R129, RZ, RZ, RZ, P3 ;  /* 0x000000ffff817224 */ /* 0x000fe200018e06ff */
[----:B------:R-:W-:Y:S01]  /*dcfe0*/  IADD3 R85, P3, PT, R92, R105, RZ ;  /* 0x000000695c557210 */ /* 0x000fe20007f7e0ff */
[----:B------:R-:W-:-:S03]  /*dcff0*/  IMAD.WIDE.U32 R104, R95, 0x1, RZ ;  /* 0x000000015f687825 */ /* 0x000fc600078e00ff */
[----:B------:R-:W-:Y:S01]  /*dd000*/  IADD3.X RZ, P4, PT, R69, R85, RZ, P4, !PT ;  /* 0x0000005545ff7210 */ /* 0x000fe2000279e4ff */
[----:B------:R-:W-:-:S04]  /*dd010*/  IMAD.WIDE.U32.X R128, R65, -0x39c4fa40, R128, P3 ;  /* 0xc63b05c041807825 */ /* 0x000fc800018e0480 */
[----:B------:R-:W-:Y:S01]  /*dd020*/  IMAD.WIDE.U32 R126, R84, 0x1, RZ ;  /* 0x00000001547e7825 */ /* 0x000fe200078e00ff */
[----:B------:R-:W-:-:S03]  /*dd030*/  IADD3.X R96, P4, PT, R151, R128, RZ, P4, !PT ;  /* 0x0000008097607210 */ /* 0x000fc6000279e4ff */
[----:B------:R-:W-:-:S04]  /*dd040*/  IMAD.WIDE.U32 R104, P3, R84, -0x7af74000, R104 ;  /* 0x8508c00054687825 */ /* 0x000fc80007860068 */
[----:B------:R-:W-:Y:S01]  /*dd050*/  IMAD.X R93, RZ, RZ, RZ, P1 ;  /* 0x000000ffff5d7224 */ /* 0x000fe200008e06ff */
        /* <DEDUP_REMOVED lines=8> */
[----:B------:R-:W-:Y:S01]  /*dd0e0*/  IMAD.WIDE.U32.X R134, R95, -0x7af74000, R134, P3 ;  /* 0x8508c0005f867825 */ /* 0x000fe200018e0486 */
[----:B------:R-:W-:-:S02]  /*dd0f0*/  IADD3 RZ, P3, PT, R130, R100, RZ ;  /* 0x0000006482ff7210 */ /* 0x000fc40007f7e0ff */
[----:B------:R-:W-:Y:S01]  /*dd100*/  IADD3.X R102, PT, PT, R103, RZ, RZ, P5, P2 ;  /* 0x000000ff67667210 */ /* 0x000fe20002fe44ff */
[----:B------:R-:W-:Y:S01]  /*dd110*/  IMAD.WIDE.U32 R72, R94, -0x45f6b800, R82 ;  /* 0xba0948005e487825 */ /* 0x000fe200078e0052 */
[----:B------:R-:W-:-:S03]  /*dd120*/  IADD3.X RZ, P3, PT, R131, R101, RZ, P3, !PT ;  /* 0x0000006583ff7210 */ /* 0x000fc60001f7e4ff */
[----:B------:R-:W-:Y:S01]  /*dd130*/  IMAD.WIDE.U32 R82, R57, R124, RZ ;  /* 0x0000007c39527225 */ /* 0x000fe200078e00ff */
[----:B------:R-:W-:-:S03]  /*dd140*/  IADD3.X R133, P3, PT, R133, R98, RZ, P3, !PT ;  /* 0x0000006285857210 */ /* 0x000fc60001f7e4ff */
[----:B------:R-:W-:Y:S01]  /*dd150*/  IMAD.IADD R92, R69, 0x1, R92 ;  /* 0x00000001455c7824 */ /* 0x000fe200078e025c */
[----:B------:R-:W-:Y:S01]  /*dd160*/  IADD3.X R75, P3, PT, R75, R99, RZ, P3, !PT ;  /* 0x000000634b4b7210 */ /* 0x000fe20001f7e4ff */
[----:B------:R-:W-:-:S03]  /*dd170*/  IMAD.WIDE.U32 R128, P5, R125, R56, R82 ;  /* 0x000000387d807225 */ /* 0x000fc600078a0052 */
[----:B------:R-:W-:Y:S01]  /*dd180*/  IADD3.X R126, P2, PT, R133, R126, RZ, P3, !PT ;  /* 0x0000007e857e7210 */ /* 0x000fe20001f5e4ff */
[----:B------:R-:W-:-:S03]  /*dd190*/  IMAD.WIDE.U32 R82, R56, R124, RZ ;  /* 0x0000007c38527225 */ /* 0x000fc600078e00ff */
[----:B------:R-:W-:Y:S01]  /*dd1a0*/  IADD3.X R127, P2, PT, R75, R102, RZ, P2, !PT ;  /* 0x000000664b7f7210 */ /* 0x000fe2000175e4ff */
[----:B------:R-:W-:Y:S01]  /*dd1b0*/  IMAD.X R101, RZ, RZ, RZ, P5 ;  /* 0x000000ffff657224 */ /* 0x000fe200028e06ff */
[----:B------:R-:W-:Y:S01]  /*dd1c0*/  IADD3 R71, P3, PT, R128, R83, RZ ;  /* 0x0000005380477210 */ /* 0x000fe20007f7e0ff */
[----:B------:R-:W-:Y:S01]  /*dd1d0*/  IMAD.MOV.U32 R100, RZ, RZ, R129 ;  /* 0x000000ffff647224 */ /* 0x000fe200078e0081 */
[----:B------:R-:W-:Y:S01]  /*dd1e0*/  IADD3 RZ, P5, PT, R126, R82, RZ ;  /* 0x000000527eff7210 */ /* 0x000fe20007fbe0ff */
[----:B------:R-:W-:Y:S01]  /*dd1f0*/  IMAD.WIDE.U32 R104, R87, 0xf5138f, RZ ;  /* 0x00f5138f57687825 */ /* 0x000fe200078e00ff */
[----:B------:R-:W-:Y:S02]  /*dd200*/  IADD3.X R82, P0, PT, R81, R68, RZ, P0, !PT ;  /* 0x0000004451527210 */ /* 0x000fe4000071e4ff */
[----:B------:R-:W-:Y:S01]  /*dd210*/  IADD3.X RZ, P5, PT, R127, R71, RZ, P5, !PT ;  /* 0x000000477fff7210 */ /* 0x000fe20002fbe4ff */
[----:B------:R-:W-:Y:S01]  /*dd220*/  IMAD.WIDE.U32.X R100, R125, R57, R100, P3 ;  /* 0x000000397d647225 */ /* 0x000fe200018e0464 */
[----:B------:R-:W-:-:S02]  /*dd230*/  IADD3.X R129, P2, PT, RZ, RZ, RZ, P2, !PT ;  /* 0x000000ffff817210 */ /* 0x000fc4000175e4ff */
[----:B------:R-:W-:Y:S01]  /*dd240*/  IADD3.X R83, P0, PT, R89, R92, RZ, P0, !PT ;  /* 0x0000005c59537210 */ /* 0x000fe2000071e4ff */
[----:B------:R-:W-:Y:S01]  /*dd250*/  IMAD.IADD R88, R73, 0x1, R88 ;  /* 0x0000000149587824 */ /* 0x000fe200078e0258 */
[----:B------:R-:W-:Y:S01]  /*dd260*/  IADD3.X R73, P1, PT, RZ, R134, RZ, P1, !PT ;  /* 0x00000086ff497210 */ /* 0x000fe20000f3e4ff */
[----:B------:R-:W-:Y:S01]  /*dd270*/  IMAD.WIDE.U32 R68, R95, 0x30000000, RZ ;  /* 0x300000005f447825 */ /* 0x000fe200078e00ff */
[----:B------:R-:W-:Y:S02]  /*dd280*/  IADD3.X R129, P5, PT, R129, R100, RZ, P5, !PT ;  /* 0x0000006481817210 */ /* 0x000fe40002fbe4ff */
[----:B------:R-:W-:Y:S01]  /*dd290*/  IADD3.X R135, P1, PT, RZ, R135, RZ, P1, !PT ;  /* 0x00000087ff877210 */ /* 0x000fe20000f3e4ff */
[C---:B------:R-:W-:Y:S01]  /*dd2a0*/  IMAD.WIDE.U32 R104, P3, R94.reuse, 0x1a22d9f3, R104 ;  /* 0x1a22d9f35e687825 */ /* 0x040fe20007860068 */
[----:B------:R-:W-:Y:S02]  /*dd2b0*/  IADD3.X R133, PT, PT, R101, RZ, RZ, P5, P2 ;  /* 0x000000ff65857210 */ /* 0x000fe40002fe44ff */
[----:B------:R-:W-:Y:S01]  /*dd2c0*/  IADD3.X R71, P0, PT, RZ, RZ, RZ, P0, !PT ;  /* 0x000000ffff477210 */ /* 0x000fe2000071e4ff */
[----:B------:R-:W-:Y:S01]  /*dd2d0*/  IMAD.WIDE.U32 R98, R94, 0xf5138f, RZ ;  /* 0x00f5138f5e627825 */ /* 0x000fe200078e00ff */
[----:B------:R-:W-:-:S03]  /*dd2e0*/  IADD3.X R72, P1, PT, R73, R72, RZ, P1, !PT ;  /* 0x0000004849487210 */ /* 0x000fc60000f3e4ff */
[----:B------:R-:W-:Y:S01]  /*dd2f0*/  IMAD.X R93, RZ, RZ, RZ, P3 ;  /* 0x000000ffff5d7224 */ /* 0x000fe200018e06ff */
[----:B------:R-:W-:Y:S01]  /*dd300*/  IADD3 R81, P3, PT, R104, R99, RZ ;  /* 0x0000006368517210 */ /* 0x000fe20007f7e0ff */
[----:B------:R-:W-:Y:S01]  /*dd310*/  IMAD.WIDE.U32 R100, R84, 0x30000000, RZ ;  /* 0x3000000054647825 */ /* 0x000fe200078e00ff */
[----:B------:R-:W-:-:S03]  /*dd320*/  IADD3.X R73, P1, PT, R135, R88, RZ, P1, !PT ;  /* 0x0000005887497210 */ /* 0x000fc60000f3e4ff */
[----:B------:R-:W-:Y:S01]  /*dd330*/  IMAD.WIDE.U32 R68, P5, R84, 0x170b5d44, R68 ;  /* 0x170b5d4454447825 */ /* 0x000fe200078a0044 */
[----:B------:R-:W-:-:S03]  /*dd340*/  IADD3.X R97, P1, PT, RZ, RZ, RZ, P1, !PT ;  /* 0x000000ffff617210 */ /* 0x000fc60000f3e4ff */
[----:B------:R-:W-:Y:S01]  /*dd350*/  IMAD.MOV.U32 R92, RZ, RZ, R105 ;  /* 0x000000ffff5c7224 */ /* 0x000fe200078e0069 */
[----:B------:R-:W-:Y:S01]  /*dd360*/  IADD3 R101, P2, PT, R68, R101, RZ ;  /* 0x0000006544657210 */ /* 0x000fe20007f5e0ff */
[----:B------:R-:W-:Y:S01]  /*dd370*/  IMAD.X R75, RZ, RZ, RZ, P0 ;  /* 0x000000ffff4b7224 */ /* 0x000fe200000e06ff */
[----:B------:R-:W-:Y:S01]  /*dd380*/  IADD3 RZ, P0, PT, R82, R98, RZ ;  /* 0x0000006252ff7210 */ /* 0x000fe20007f1e0ff */
[----:B------:R-:W-:Y:S01]  /*dd390*/  IMAD.WIDE.U32.X R92, R87, 0x1a22d9f3, R92, P3 ;  /* 0x1a22d9f3575c7825 */ /* 0x000fe200018e045c */
[----:B------:R-:W-:Y:S02]  /*dd3a0*/  IADD3 RZ, P3, PT, R72, R100, RZ ;  /* 0x0000006448ff7210 */ /* 0x000fe40007f7e0ff */
[----:B------:R-:W-:Y:S01]  /*dd3b0*/  IADD3.X RZ, P0, PT, R83, R81, RZ, P0, !PT ;  /* 0x0000005153ff7210 */ /* 0x000fe2000071e4ff */
[----:B------:R-:W-:Y:S01]  /*dd3c0*/  IMAD.X R99, RZ, RZ, RZ, P5 ;  /* 0x000000ffff637224 */ /* 0x000fe200028e06ff */
[----:B------:R-:W-:Y:S01]  /*dd3d0*/  IADD3.X RZ, P3, PT, R73, R101, RZ, P3, !PT ;  /* 0x0000006549ff7210 */ /* 0x000fe20001f7e4ff */
[----:B------:R-:W-:Y:S01]  /*dd3e0*/  IMAD.MOV.U32 R98, RZ, RZ, R69 ;  /* 0x000000ffff627224 */ /* 0x000fe200078e0045 */
[----:B------:R-:W-:Y:S01]  /*dd3f0*/  IADD3.X R71, P0, PT, R71, R92, RZ, P0, !PT ;  /* 0x0000005c47477210 */ /* 0x000fe2000071e4ff */
[----:B------:R-:W-:-:S04]  /*dd400*/  IMAD.WIDE.U32 R88, R58, R114, RZ ;  /* 0x000000723a587225 */ /* 0x000fc800078e00ff */
[----:B------:R-:W-:-:S04]  /*dd410*/  IMAD.WIDE.U32.X R98, R95, 0x170b5d44, R98, P2 ;  /* 0x170b5d445f627825 */ /* 0x000fc800010e0462 */
[----:B------:R-:W-:Y:S01]  /*dd420*/  IMAD.X R69, RZ, RZ, RZ, P1 ;  /* 0x000000ffff457224 */ /* 0x000fe200008e06ff */
[----:B------:R-:W-:Y:S01]  /*dd430*/  IADD3.X R97, P3, PT, R97, R98, RZ, P3, !PT ;  /* 0x0000006261617210 */ /* 0x000fe20001f7e4ff */
[----:B------:R-:W-:-:S03]  /*dd440*/  IMAD.WIDE.U32 R66, R116, R56, R66 ;  /* 0x0000003874427225 */ /* 0x000fc600078e0042 */
[----:B------:R-:W-:Y:S01]  /*dd450*/  IADD3.X R81, P3, PT, R69, R99, RZ, P3, !PT ;  /* 0x0000006345517210 */ /* 0x000fe20001f7e4ff */
[----:B------:R-:W-:Y:S01]  /*dd460*/  IMAD.WIDE.U32 R100, R59, R114, RZ ;  /* 0x000000723b647225 */ /* 0x000fe200078e00ff */
[----:B------:R-:W-:Y:S02]  /*dd470*/  IADD3 R67, PT, PT, R67, R74, RZ ;  /* 0x0000004a43437210 */ /* 0x000fe40007ffe0ff */
[----:B------:R-:W-:Y:S01]  /*dd480*/  IADD3.X R69, P0, PT, R75, R93, RZ, P0, !PT ;  /* 0x0000005d4b457210 */ /* 0x000fe2000071e4ff */
[----:B------:R-:W-:Y:S01]  /*dd490*/  IMAD.WIDE.U32 R88, P5, R115, R59, R88 ;  /* 0x0000003b73587225 */ /* 0x000fe200078a0058 */
[----:B------:R-:W-:-:S03]  /*dd4a0*/  IADD3 RZ, P2, PT, R66, R100, RZ ;  /* 0x0000006442ff7210 */ /* 0x000fc60007f5e0ff */
[----:B------:R-:W-:Y:S01]  /*dd4b0*/  IMAD.WIDE.U32 R74, R65, 0x17c510ea, RZ ;  /* 0x17c510ea414a7825 */ /* 0x000fe200078e00ff */
[----:B------:R-:W-:-:S03]  /*dd4c0*/  IADD3 R101, P1, PT, R88, R101, RZ ;  /* 0x0000006558657210 */ /* 0x000fc60007f3e0ff */
[----:B------:R-:W-:Y:S01]  /*dd4d0*/  IMAD.X R99, RZ, RZ, RZ, P5 ;  /* 0x000000ffff637224 */ /* 0x000fe200028e06ff */
[----:B------:R-:W-:Y:S01]  /*dd4e0*/  IADD3.X RZ, P2, PT, R67, R101, RZ, P2, !PT ;  /* 0x0000006543ff7210 */ /* 0x000fe2000175e4ff */
[----:B------:R-:W-:-:S04]  /*dd4f0*/  IMAD.WIDE.U32 R66, R114, R59, R66 ;  /* 0x0000003b72427225 */ /* 0x000fc800078e0042 */
[----:B------:R-:W-:Y:S01]  /*dd500*/  IMAD.WIDE.U32 R74, P5, R64, 0x1ae3a46, R74 ;  /* 0x01ae3a46404a7825 */ /* 0x000fe200078a004a */
[----:B------:R-:W-:-:S03]  /*dd510*/  IADD3.X R96, P4, PT, R96, R66, RZ, P4, !PT ;  /* 0x0000004260607210 */ /* 0x000fc6000279e4ff */
[----:B------:R-:W-:-:S04]  /*dd520*/  IMAD.WIDE.U32 R92, R64, 0x17c510ea, RZ ;  /* 0x17c510ea405c7825 */ /* 0x000fc800078e00ff */
[----:B------:R-:W-:-:S04]  /*dd530*/  IMAD.WIDE.U32 R134, R58, R116, RZ ;  /* 0x000000743a867225 */ /* 0x000fc800078e00ff */
[----:B------:R-:W-:Y:S02]  /*dd540*/  IMAD.MOV.U32 R98, RZ, RZ, R89 ;  /* 0x000000ffff627224 */ /* 0x000fe400078e0059 */
[----:B------:R-:W-:Y:S01]  /*dd550*/  IMAD.X R89, RZ, RZ, RZ, P5 ;  /* 0x000000ffff597224 */ /* 0x000fe200028e06ff */
[----:B------:R-:W-:Y:S01]  /*dd560*/  IADD3 R93, P5, PT, R74, R93, RZ ;  /* 0x0000005d4a5d7210 */ /* 0x000fe20007fbe0ff */
[----:B------:R-:W-:Y:S02]  /*dd570*/  IMAD.IADD R86, R67, 0x1, R88 ;  /* 0x0000000143567824 */ /* 0x000fe400078e0258 */
[----:B------:R-:W-:-:S04]  /*dd580*/  IMAD.WIDE.U32.X R98, R115, R58, R98, P1 ;  /* 0x0000003a73627225 */ /* 0x000fc800008e0462 */
[----:B------:R-:W-:-:S04]  /*dd590*/  IMAD.WIDE.U32 R66, R95, -0x45f6b800, RZ ;  /* 0xba0948005f427825 */ /* 0x000fc800078e00ff */
[----:B------:R-:W-:Y:S02]  /*dd5a0*/  IMAD.MOV.U32 R88, RZ, RZ, R75 ;  /* 0x000000ffff587224 */ /* 0x000fe400078e004b */
[----:B------:R-:W-:-:S04]  /*dd5b0*/  IMAD.WIDE.U32 R134, P1, R117, R59, R134 ;  /* 0x0000003b75867225 */ /* 0x000fc80007820086 */
[----:B------:R-:W-:-:S04]  /*dd5c0*/  IMAD.WIDE.U32.X R88, R65, 0x1ae3a46, R88, P5 ;  /* 0x01ae3a4641587825 */ /* 0x000fc800028e0458 */
[----:B------:R-:W-:Y:S02]  /*dd5d0*/  IMAD.X R65, RZ, RZ, RZ, P1 ;  /* 0x000000ffff417224 */ /* 0x000fe400008e06ff */
[----:B------:R-:W-:-:S04]  /*dd5e0*/  IMAD.WIDE.U32 R66, P1, R84, 0x1ef3622f, R66 ;  /* 0x1ef3622f54427825 */ /* 0x000fc80007820042 */
[----:B------:R-:W-:-:S04]  /*dd5f0*/  IMAD.WIDE.U32 R82, R94, 0xf5138f, R82 ;  /* 0x00f5138f5e527825 */ /* 0x000fc800078e0052 */
[----:B------:R-:W-:Y:S01]  /*dd600*/  IMAD.MOV.U32 R100, RZ, RZ, R67 ;  /* 0x000000ffff647224 */ /* 0x000fe200078e0043 */
[----:B------:R-:W-:Y:S01]  /*dd610*/  IADD3.X R67, P2, PT, RZ, R98, RZ, P2, !PT ;  /* 0x00000062ff437210 */ /* 0x000fe2000175e4ff */
[----:B------:R-:W-:Y:S01]  /*dd620*/  IMAD.IADD R104, R83, 0x1, R104 ;  /* 0x0000000153687824 */ /* 0x000fe200078e0268 */
[----:B------:R-:W-:Y:S01]  /*dd630*/  IADD3.X R82, P3, PT, R97, R82, RZ, P3, !PT ;  /* 0x0000005261527210 */ /* 0x000fe20001f7e4ff */
[----:B------:R-:W-:Y:S01]  /*dd640*/  IMAD.WIDE.U32 R102, R84, -0x45f6b800, RZ ;  /* 0xba09480054667825 */ /* 0x000fe200078e00ff */
[----:B------:R-:W-:Y:S02]  /*dd650*/  IADD3.X R98, P2, PT, RZ, R99, RZ, P2, !PT ;  /* 0x00000063ff627210 */ /* 0x000fe4000175e4ff */
[----:B------:R-:W-:Y:S01]  /*dd660*/  IADD3.X R83, P3, PT, R81, R104, RZ, P3, !PT ;  /* 0x0000006851537210 */ /* 0x000fe20001f7e4ff */
[----:B------:R-:W-:Y:S01]  /*dd670*/  IMAD.WIDE.U32 R78, R118, R56, R78 ;  /* 0x00000038764e7225 */ /* 0x000fe200078e004e */
[----:B------:R-:W-:Y:S02]  /*dd680*/  IADD3 RZ, P5, PT, R82, R102, RZ ;  /* 0x0000006652ff7210 */ /* 0x000fe40007fbe0ff */
[----:B------:R-:W-:Y:S01]  /*dd690*/  IADD3.X R97, P4, PT, R85, R86, RZ, P4, !PT ;  /* 0x0000005655617210 */ /* 0x000fe2000279e4ff */
[----:B------:R-:W-:Y:S01]  /*dd6a0*/  IMAD.X R101, RZ, RZ, RZ, P1 ;  /* 0x000000ffff657224 */ /* 0x000fe200008e06ff */
[----:B------:R-:W-:Y:S01]  /*dd6b0*/  IADD3 R75, P1, PT, R66, R103, RZ ;  /* 0x00000067424b7210 */ /* 0x000fe20007f3e0ff */
[----:B------:R-:W-:Y:S01]  /*dd6c0*/  IMAD.WIDE.U32 R76, R120, R56, R76 ;  /* 0x00000038784c7225 */ /* 0x000fe200078e004c */
[----:B------:R-:W-:-:S02]  /*dd6d0*/  IADD3.X R78, P2, PT, R67, R78, RZ, P2, !PT ;  /* 0x0000004e434e7210 */ /* 0x000fc4000175e4ff */
[----:B------:R-:W-:Y:S01]  /*dd6e0*/  IADD3.X R67, P3, PT, RZ, RZ, RZ, P3, !PT ;  /* 0x000000ffff437210 */ /* 0x000fe20001f7e4ff */
[----:B------:R-:W-:Y:S01]  /*dd6f0*/  IMAD.WIDE.U32.X R100, R95, 0x1ef3622f, R100, P1 ;  /* 0x1ef3622f5f647825 */ /* 0x000fe200008e0464 */
[----:B------:R-:W-:Y:S02]  /*dd700*/  IADD3.X RZ, P5, PT, R83, R75, RZ, P5, !PT ;  /* 0x0000004b53ff7210 */ /* 0x000fe40002fbe4ff */
[----:B------:R-:W-:Y:S01]  /*dd710*/  IADD3.X R85, P4, PT, RZ, RZ, RZ, P4, !PT ;  /* 0x000000ffff557210 */ /* 0x000fe2000279e4ff */
[----:B------:R-:W-:Y:S01]  /*dd720*/  IMAD.IADD R75, R79, 0x1, R80 ;  /* 0x000000014f4b7824 */ /* 0x000fe200078e0250 */
[----:B------:R-:W-:Y:S01]  /*dd730*/  IADD3 RZ, P1, PT, R96, R92, RZ ;  /* 0x0000005c60ff7210 */ /* 0x000fe20007f3e0ff */
[----:B------:R-:W-:Y:S01]  /*dd740*/  IMAD.WIDE.U32 R80, R59, R116, RZ ;  /* 0x000000743b507225 */ /* 0x000fe200078e00ff */
[----:B------:R-:W-:Y:S02]  /*dd750*/  IADD3.X R67, P5, PT, R67, R100, RZ, P5, !PT ;  /* 0x0000006443437210 */ /* 0x000fe40002fbe4ff */
[----:B------:R-:W-:Y:S01]  /*dd760*/  IADD3.X RZ, P1, PT, R97, R93, RZ, P1, !PT ;  /* 0x0000005d61ff7210 */ /* 0x000fe20000f3e4ff */
[----:B------:R-:W-:Y:S01]  /*dd770*/  IMAD.X R79, RZ, RZ, RZ, P3 ;  /* 0x000000ffff4f7224 */ /* 0x000fe200018e06ff */
[----:B------:R-:W-:Y:S01]  /*dd780*/  IADD3 RZ, P3, PT, R78, R80, RZ ;  /* 0x000000504eff7210 */ /* 0x000fe20007f7e0ff */
[----:B------:R-:W-:Y:S01]  /*dd790*/  IMAD.X R99, RZ, RZ, RZ, P4 ;  /* 0x000000ffff637224 */ /* 0x000fe200020e06ff */
[----:B------:R-:W-:Y:S01]  /*dd7a0*/  IADD3 R93, P4, PT, R134, R81, RZ ;  /* 0x00000051865d7210 */ /* 0x000fe20007f9e0ff */
[----:B------:R-:W-:Y:S01]  /*dd7b0*/  IMAD.WIDE.U32 R96, R64, 0x17c510ea, R96 ;  /* 0x17c510ea40607825 */ /* 0x000fe200078e0060 */
[----:B------:R-:W-:-:S02]  /*dd7c0*/  MOV R64, R135 ;  /* 0x0000008700407202 */ /* 0x000fc40000000f00 */
[----:B------:R-:W-:Y:S01]  /*dd7d0*/  IADD3.X R138, P5, PT, R79, R101, RZ, P5, !PT ;  /* 0x000000654f8a7210 */ /* 0x000fe20002fbe4ff */
[----:B------:R-:W-:Y:S01]  /*dd7e0*/  IMAD.WIDE.U32 R80, R87, 0x6ca1493b, RZ ;  /* 0x6ca1493b57507825 */ /* 0x000fe200078e00ff */
[----:B------:R-:W-:Y:S02]  /*dd7f0*/  IADD3.X R79, P2, PT, R98, R75, RZ, P2, !PT ;  /* 0x0000004b624f7210 */ /* 0x000fe4000175e4ff */
[----:B------:R-:W-:Y:S01]  /*dd800*/  IADD3.X R96, P0, PT, R71, R96, RZ, P0, !PT ;  /* 0x0000006047607210 */ /* 0x000fe2000071e4ff */
[----:B------:R-:W-:Y:S01]  /*dd810*/  IMAD.IADD R86, R97, 0x1, R74 ;  /* 0x0000000161567824 */ /* 0x000fe200078e024a */
[----:B------:R-:W-:Y:S01]  /*dd820*/  IADD3.X R103, P2, PT, RZ, RZ, RZ, P2, !PT ;  /* 0x000000ffff677210 */ /* 0x000fe2000175e4ff */
[----:B------:R-:W-:Y:S01]  /*dd830*/  IMAD.WIDE.U32.X R74, R117, R58, R64, P4 ;  /* 0x0000003a754a7225 */ /* 0x000fe200020e0440 */
[----:B------:R-:W-:Y:S02]  /*dd840*/  IADD3.X RZ, P3, PT, R79, R93, RZ, P3, !PT ;  /* 0x0000005d4fff7210 */ /* 0x000fe40001f7e4ff */
[----:B------:R-:W-:Y:S01]  /*dd850*/  IADD3.X R85, P1, PT, R85, R88, RZ, P1, !PT ;  /* 0x0000005855557210 */ /* 0x000fe20000f3e4ff */
[----:B------:R-:W-:Y:S01]  /*dd860*/  IMAD.WIDE.U32 R64, P4, R94, -0x39c4fa40, R80 ;  /* 0xc63b05c05e407825 */ /* 0x000fe20007880050 */
        /* <DEDUP_REMOVED lines=8> */
[----:B------:R-:W-:Y:S01]  /*dd8f0*/  IMAD.WIDE.U32 R78, R116, R59, R78 ;  /* 0x0000003b744e7225 */ /* 0x000fe200078e004e */
[----:B------:R-:W-:Y:S02]  /*dd900*/  IADD3.X R69, P3, PT, R93, R75, RZ, P3, !PT ;  /* 0x0000004b5d457210 */ /* 0x000fe40001f7e4ff */
[----:B------:R-:W-:Y:S01]  /*dd910*/  IADD3.X RZ, P2, PT, R97, R81, RZ, P2, !PT ;  /* 0x0000005161ff7210 */ /* 0x000fe2000175e4ff */
[----:B------:R-:W-:Y:S01]  /*dd920*/  IMAD.WIDE.U32 R104, R58, R118, RZ ;  /* 0x000000763a687225 */ /* 0x000fe200078e00ff */
[----:B------:R-:W-:Y:S02]  /*dd930*/  IADD3.X R88, P1, PT, R85, R78, RZ, P1, !PT ;  /* 0x0000004e55587210 */ /* 0x000fe40000f3e4ff */
[----:B------:R-:W-:Y:S01]  /*dd940*/  IADD3.X R102, P3, PT, R103, R76, RZ, P3, !PT ;  /* 0x0000004c67667210 */ /* 0x000fe20001f7e4ff */
[----:B------:R-:W-:-:S02]  /*dd950*/  IMAD.IADD R80, R77, 0x1, R70 ;  /* 0x000000014d507824 */ /* 0x000fc400078e0246 */
[----:B------:R-:W-:Y:S01]  /*dd960*/  IMAD.MOV.U32 R70, RZ, RZ, R65 ;  /* 0x000000ffff467224 */ /* 0x000fe200078e0041 */
[----:B------:R-:W-:Y:S01]  /*dd970*/  IADD3.X R65, P0, PT, RZ, RZ, RZ, P0, !PT ;  /* 0x000000ffff417210 */ /* 0x000fe2000071e4ff */
[----:B------:R-:W-:Y:S01]  /*dd980*/  IMAD.IADD R134, R79, 0x1, R134 ;  /* 0x000000014f867824 */ /* 0x000fe200078e0286 */
[----:B------:R-:W-:Y:S01]  /*dd990*/  IADD3.X R103, P3, PT, R69, R80, RZ, P3, !PT ;  /* 0x0000005045677210 */ /* 0x000fe20001f7e4ff */
[----:B------:R-:W-:-:S03]  /*dd9a0*/  IMAD.WIDE.U32.X R74, R87, -0x39c4fa40, R70, P4 ;  /* 0xc63b05c0574a7825 */ /* 0x000fc600020e0446 */
[----:B------:R-:W-:Y:S01]  /*dd9b0*/  IADD3.X R134, P1, PT, R89, R134, RZ, P1, !PT ;  /* 0x0000008659867210 */ /* 0x000fe20000f3e4ff */
[----:B------:R-:W-:Y:S01]  /*dd9c0*/  IMAD.WIDE.U32 R104, P4, R119, R59, R104 ;  /* 0x0000003b77687225 */ /* 0x000fe20007880068 */
[----:B------:R-:W-:-:S03]  /*dd9d0*/  IADD3.X R65, P2, PT, R65, R74, RZ, P2, !PT ;  /* 0x0000004a41417210 */ /* 0x000fc6000175e4ff */
[----:B------:R-:W-:-:S04]  /*dd9e0*/  IMAD.WIDE.U32 R78, R59, R118, RZ ;  /* 0x000000763b4e7225 */ /* 0x000fc800078e00ff */
[----:B------:R-:W-:Y:S01]  /*dd9f0*/  IMAD.X R71, RZ, RZ, RZ, P4 ;  /* 0x000000ffff477224 */ /* 0x000fe200020e06ff */
[----:B------:R-:W-:Y:S01]  /*dda00*/  IADD3 R77, P4, PT, R104, R79, RZ ;  /* 0x0000004f684d7210 */ /* 0x000fe20007f9e0ff */
[----:B------:R-:W-:-:S04]  /*dda10*/  IMAD.WIDE.U32 R100, R58, R120, RZ ;  /* 0x000000783a647225 */ /* 0x000fc800078e00ff */
[----:B------:R-:W-:Y:S02]  /*dda20*/  IMAD.MOV.U32 R70, RZ, RZ, R105 ;  /* 0x000000ffff467224 */ /* 0x000fe400078e0069 */
[----:B------:R-:W-:Y:S01]  /*dda30*/  IMAD.X R135, RZ, RZ, RZ, P0 ;  /* 0x000000ffff877224 */ /* 0x000fe200000e06ff */
[----:B------:R-:W-:Y:S01]  /*dda40*/  IADD3 RZ, P0, PT, R102, R78, RZ ;  /* 0x0000004e66ff7210 */ /* 0x000fe20007f1e0ff */
[----:B------:R-:W-:-:S03]  /*dda50*/  IMAD.WIDE.U32 R78, R94, 0x6ca1493b, R96 ;  /* 0x6ca1493b5e4e7825 */ /* 0x000fc600078e0060 */
[----:B------:R-:W-:Y:S01]  /*dda60*/  IADD3.X R135, P2, PT, R135, R75, RZ, P2, !PT ;  /* 0x0000004b87877210 */ /* 0x000fe2000175e4ff */
[----:B------:R-:W-:Y:S01]  /*dda70*/  IMAD.WIDE.U32.X R70, R119, R58, R70, P4 ;  /* 0x0000003a77467225 */ /* 0x000fe200020e0446 */
[----:B------:R-:W-:Y:S02]  /*dda80*/  IADD3.X R78, P5, PT, R67, R78, RZ, P5, !PT ;  /* 0x0000004e434e7210 */ /* 0x000fe40002fbe4ff */
[----:B------:R-:W-:Y:S01]  /*dda90*/  IADD3.X RZ, P0, PT, R103, R77, RZ, P0, !PT ;  /* 0x0000004d67ff7210 */ /* 0x000fe2000071e4ff */
[----:B------:R-:W-:Y:S01]  /*ddaa0*/  IMAD.WIDE.U32 R100, P4, R121, R59, R100 ;  /* 0x0000003b79647225 */ /* 0x000fe20007880064 */
[----:B------:R-:W-:-:S03]  /*ddab0*/  IADD3.X R88, P2, PT, R65, R88, RZ, P2, !PT ;  /* 0x0000005841587210 */ /* 0x000fc6000175e4ff */
[----:B------:R-:W-:Y:S01]  /*ddac0*/  IMAD.X R97, RZ, RZ, RZ, P4 ;  /* 0x000000ffff617224 */ /* 0x000fe200020e06ff */
[----:B------:R-:W-:Y:S01]  /*ddad0*/  IADD3.X R67, P4, PT, RZ, RZ, RZ, P3, !PT ;  /* 0x000000ffff437210 */ /* 0x000fe20001f9e4ff */
[----:B------:R-:W-:Y:S01]  /*ddae0*/  IMAD.WIDE.U32 R92, R87, 0x17c510ea, RZ ;  /* 0x17c510ea575c7825 */ /* 0x000fe200078e00ff */
[----:B------:R-:W-:-:S03]  /*ddaf0*/  IADD3.X R89, P2, PT, R135, R134, RZ, P2, !PT ;  /* 0x0000008687597210 */ /* 0x000fc6000175e4ff */
[----:B------:R-:W-:Y:S02]  /*ddb00*/  IMAD.IADD R79, R79, 0x1, R64 ;  /* 0x000000014f4f7824 */ /* 0x000fe400078e0240 */
[----:B------:R-:W-:Y:S02]  /*ddb10*/  IMAD.X R77, RZ, RZ, RZ, P4 ;  /* 0x000000ffff4d7224 */ /* 0x000fe400020e06ff */
[----:B------:R-:W-:-:S04]  /*ddb20*/  IMAD.WIDE.U32 R74, R94, 0x17c510ea, RZ ;  /* 0x17c510ea5e4a7825 */ /* 0x000fc800078e00ff */
[----:B------:R-:W-:-:S04]  /*ddb30*/  IMAD.WIDE.U32 R92, P4, R94, 0x1ae3a46, R92 ;  /* 0x01ae3a465e5c7825 */ /* 0x000fc8000788005c */
[----:B------:R-:W-:-:S04]  /*ddb40*/  IMAD.WIDE.U32 R64, R84, 0x30000000, R72 ;  /* 0x3000000054407825 */ /* 0x000fc800078e0048 */
[----:B------:R-:W-:Y:S01]  /*ddb50*/  IMAD.MOV.U32 R96, RZ, RZ, R101 ;  /* 0x000000ffff607224 */ /* 0x000fe200078e0065 */
[----:B------:R-:W-:Y:S01]  /*ddb60*/  IADD3.X R101, P0, PT, R67, R70, RZ, P0, !PT ;  /* 0x0000004643657210 */ /* 0x000fe2000071e4ff */
[----:B------:R-:W-:Y:S01]  /*ddb70*/  IMAD.X R69, RZ, RZ, RZ, P4 ;  /* 0x000000ffff457224 */ /* 0x000fe200020e06ff */
[----:B------:R-:W-:Y:S01]  /*ddb80*/  IADD3 R85, P4, PT, R92, R75, RZ ;  /* 0x0000004b5c557210 */ /* 0x000fe20007f9e0ff */
[----:B------:R-:W-:Y:S01]  /*ddb90*/  IMAD.WIDE.U32 R98, R59, R120, RZ ;  /* 0x000000783b627225 */ /* 0x000fe200078e00ff */
[----:B------:R-:W-:-:S03]  /*ddba0*/  IADD3 R67, PT, PT, R65, R68, RZ ;  /* 0x0000004441437210 */ /* 0x000fc60007ffe0ff */
[----:B------:R-:W-:Y:S01]  /*ddbb0*/  IMAD.MOV.U32 R68, RZ, RZ, R93 ;  /* 0x000000ffff447224 */ /* 0x000fe200078e005d */
[----:B------:R-:W-:Y:S01]  /*ddbc0*/  IADD3 R99, P3, PT, R100, R99, RZ ;  /* 0x0000006364637210 */ /* 0x000fe20007f7e0ff */
[----:B------:R-:W-:-:S04]  /*ddbd0*/  IMAD.WIDE.U32 R80, R95, 0xf5138f, RZ ;  /* 0x00f5138f5f507825 */ /* 0x000fc800078e00ff */
[----:B------:R-:W-:Y:S01]  /*ddbe0*/  IMAD.WIDE.U32.X R86, R87, 0x1ae3a46, R68, P4 ;  /* 0x01ae3a4657567825 */ /* 0x000fe200020e0444 */
[----:B------:R-:W-:-:S03]  /*ddbf0*/  IADD3.X R93, P4, PT, R77, R71, RZ, P0, !PT ;  /* 0x000000474d5d7210 */ /* 0x000fc6000079e4ff */
[----:B------:R-:W-:-:S04]  /*ddc00*/  IMAD.WIDE.U32 R72, R64, -0x1, RZ ;  /* 0xffffffff40487825 */ /* 0x000fc800078e00ff */
[----:B------:R-:W-:-:S04]  /*ddc10*/  IMAD.WIDE.U32 R80, P0, R84, 0x1a22d9f3, R80 ;  /* 0x1a22d9f354507825 */ /* 0x000fc80007800050 */
[----:B------:R-:W-:-:S04]  /*ddc20*/  IMAD.WIDE.U32 R76, R84, 0xf5138f, RZ ;  /* 0x00f5138f544c7825 */ /* 0x000fc800078e00ff */
[----:B------:R-:W-:Y:S01]  /*ddc30*/  IMAD.WIDE.U32.X R96, R121, R58, R96, P3 ;  /* 0x0000003a79607225 */ /* 0x000fe200018e0460 */
[----:B------:R-:W-:-:S03]  /*ddc40*/  IADD3 RZ, P3, PT, R88, R74, RZ ;  /* 0x0000004a58ff7210 */ /* 0x000fc60007f7e0ff */
[----:B------:R-:W-:Y:S01]  /*ddc50*/  IMAD R65, R64, -0x7af74001, -R67 ;  /* 0x8508bfff40417824 */ /* 0x000fe200078e0a43 */
[----:B------:R-:W-:Y:S01]  /*ddc60*/  IADD3.X RZ, P3, PT, R89, R85, RZ, P3, !PT ;  /* 0x0000005559ff7210 */ /* 0x000fe20001f7e4ff */
[----:B------:R-:W-:Y:S01]  /*ddc70*/  IMAD.X R75, RZ, RZ, RZ, P0 ;  /* 0x000000ffff4b7224 */ /* 0x000fe200000e06ff */
[----:B------:R-:W-:Y:S01]  /*ddc80*/  IADD3 R77, P0, PT, R80, R77, RZ ;  /* 0x0000004d504d7210 */ /* 0x000fe20007f1e0ff */
[----:B------:R-:W-:Y:S01]  /*ddc90*/  IMAD.WIDE.U32 R70, R72, 0x1, RZ ;  /* 0x0000000148467825 */ /* 0x000fe200078e00ff */
[----:B------:R-:W-:-:S03]  /*ddca0*/  IADD3.X R85, P2, PT, RZ, RZ, RZ, P2, !PT ;  /* 0x000000ffff557210 */ /* 0x000fc6000175e4ff */
[----:B------:R-:W-:Y:S01]  /*ddcb0*/  IMAD.MOV.U32 R74, RZ, RZ, R81 ;  /* 0x000000ffff4a7224 */ /* 0x000fe200078e0051 */
[----:B------:R-:W-:Y:S01]  /*ddcc0*/  IADD3.X R85, P3, PT, R85, R86, RZ, P3, !PT ;  /* 0x0000005655557210 */ /* 0x000fe20001f7e4ff */
[----:B------:R-:W-:Y:S02]  /*ddcd0*/  IMAD.IADD R73, R73, 0x1, R65 ;  /* 0x0000000149497824 */ /* 0x000fe400078e0241 */
[----:B------:R-:W-:Y:S01]  /*ddce0*/  IMAD.WIDE.U32.X R74, R95, 0x1a22d9f3, R74, P0 ;  /* 0x1a22d9f35f4a7825 */ /* 0x000fe200000e044a */
[----:B------:R-:W-:-:S03]  /*ddcf0*/  IADD3 RZ, P0, PT, R64, R70, RZ ;  /* 0x0000004640ff7210 */ /* 0x000fc60007f1e0ff */
[----:B------:R-:W-:-:S04]  /*ddd00*/  IMAD.WIDE.U32 R64, R73, 0x1, RZ ;  /* 0x0000000149407825 */ /* 0x000fc800078e00ff */
        /* <DEDUP_REMOVED lines=8> */
[----:B------:R-:W-:-:S03]  /*ddd90*/  IMAD.WIDE.U32 R70, R73, 0x30000000, RZ ;  /* 0x3000000049467825 */ /* 0x000fc600078e00ff */
[----:B------:R-:W-:Y:S01]  /*ddda0*/  IADD3.X R81, P0, PT, RZ, R68, RZ, P0, !PT ;  /* 0x00000044ff517210 */ /* 0x000fe2000071e4ff */
[----:B------:R-:W-:-:S03]  /*dddb0*/  IMAD.WIDE.U32 R82, R84, -0x45f6b800, R82 ;  /* 0xba09480054527825 */ /* 0x000fc600078e0052 */
[----:B------:R-:W-:Y:S01]  /*dddc0*/  IADD3.X R136, P0, PT, RZ, R69, RZ, P0, !PT ;  /* 0x00000045ff887210 */ /* 0x000fe2000071e4ff */
[----:B------:R-:W-:-:S04]  /*dddd0*/  IMAD.WIDE.U32 R64, P6, R72, 0x170b5d44, R70 ;  /* 0x170b5d4448407825 */ /* 0x000fc800078c0046 */
[----:B------:R-:W-:-:S04]  /*ddde0*/  IMAD.WIDE.U32 R68, R72, 0x30000000, RZ ;  /* 0x3000000048447825 */ /* 0x000fc800078e00ff */
[----:B------:R-:W-:Y:S01]  /*dddf0*/  IMAD.X R67, RZ, RZ, RZ, P6 ;  /* 0x000000ffff437224 */ /* 0x000fe200030e06ff */
[----:B------:R-:W-:Y:S01]  /*dde00*/  IADD3 RZ, P6, PT, R64, R69, RZ ;  /* 0x0000004540ff7210 */ /* 0x000fe20007fde0ff */
[----:B------:R-:W-:Y:S02]  /*dde10*/  IMAD.IADD R71, R83, 0x1, R66 ;  /* 0x0000000153477824 */ /* 0x000fe400078e0242 */
[----:B------:R-:W-:Y:S02]  /*dde20*/  IMAD.MOV.U32 R66, RZ, RZ, R65 ;  /* 0x000000ffff427224 */ /* 0x000fe400078e0041 */
[----:B------:R-:W-:-:S04]  /*dde30*/  IMAD.WIDE.U32 R64, R58, R122, RZ ;  /* 0x0000007a3a407225 */ /* 0x000fc800078e00ff */
[----:B------:R-:W-:Y:S01]  /*dde40*/  IMAD.WIDE.U32.X R66, R73, 0x170b5d44, R66, P6 ;  /* 0x170b5d4449427825 */ /* 0x000fe200030e0442 */
[----:B------:R-:W-:Y:S02]  /*dde50*/  IADD3.X R82, P6, PT, R81, R82, RZ, P0, !PT ;  /* 0x0000005251527210 */ /* 0x000fe400007de4ff */
[----:B------:R-:W-:Y:S01]  /*dde60*/  IADD3.X R79, P0, PT, R138, R79, RZ, P5, !PT ;  /* 0x0000004f8a4f7210 */ /* 0x000fe20002f1e4ff */
[----:B------:R-:W-:Y:S01]  /*dde70*/  IMAD.WIDE.U32 R64, P5, R123, R59, R64 ;  /* 0x0000003b7b407225 */ /* 0x000fe200078a0040 */
[----:B------:R-:W-:Y:S02]  /*dde80*/  IADD3.X R83, P6, PT, R136, R71, RZ, P6, !PT ;  /* 0x0000004788537210 */ /* 0x000fe400037de4ff */
[----:B------:R-:W-:Y:S01]  /*dde90*/  IADD3.X R105, P0, PT, RZ, RZ, RZ, P0, !PT ;  /* 0x000000ffff697210 */ /* 0x000fe2000071e4ff */
[----:B------:R-:W-:Y:S02]  /*ddea0*/  IMAD R71, R72, 0x170b5d44, R70 ;  /* 0x170b5d4448477824 */ /* 0x000fe400078e0246 */
[----:B------:R-:W-:-:S04]  /*ddeb0*/  IMAD.WIDE.U32 R130, R122, R56, R130 ;  /* 0x000000387a827225 */ /* 0x000fc800078e0082 */
[----:B------:R-:W-:Y:S01]  /*ddec0*/  IMAD.X R81, RZ, RZ, RZ, P0 ;  /* 0x000000ffff517224 */ /* 0x000fe200000e06ff */
[----:B------:R-:W-:Y:S01]  /*dded0*/  IADD3 RZ, P0, PT, R82, R68, RZ ;  /* 0x0000004452ff7210 */ /* 0x000fe20007f1e0ff */
[----:B------:R-:W-:Y:S01]  /*ddee0*/  IMAD.IADD R69, R71, 0x1, R69 ;  /* 0x0000000147457824 */ /* 0x000fe200078e0245 */
[----:B------:R-:W-:Y:S01]  /*ddef0*/  IADD3.X R130, P4, PT, R101, R130, RZ, P4, !PT ;  /* 0x0000008265827210 */ /* 0x000fe2000279e4ff */
[----:B------:R-:W-:Y:S01]  /*ddf00*/  IMAD.X R153, RZ, RZ, RZ, P5 ;  /* 0x000000ffff997224 */ /* 0x000fe200028e06ff */
[----:B------:R-:W-:Y:S01]  /*ddf10*/  IADD3 RZ, P5, PT, R78, R76, RZ ;  /* 0x0000004c4eff7210 */ /* 0x000fe20007fbe0ff */
[----:B------:R-:W-:Y:S01]  /*ddf20*/  IMAD.IADD R132, R131, 0x1, R132 ;  /* 0x0000000183847824 */ /* 0x000fe200078e0284 */
[----:B------:R-:W-:Y:S01]  /*ddf30*/  IADD3.X R131, P6, PT, RZ, RZ, RZ, P6, !PT ;  /* 0x000000ffff837210 */ /* 0x000fe200037de4ff */
[----:B------:R-:W-:Y:S01]  /*ddf40*/  IMAD.WIDE.U32 R88, R94, 0x17c510ea, R88 ;  /* 0x17c510ea5e587825 */ /* 0x000fe200078e0058 */
[----:B------:R-:W-:Y:S02]  /*ddf50*/  IADD3.X RZ, P0, PT, R83, R69, RZ, P0, !PT ;  /* 0x0000004553ff7210 */ /* 0x000fe4000071e4ff */
[----:B------:R-:W-:Y:S01]  /*ddf60*/  IADD3.X R101, PT, PT, RZ, RZ, RZ, P6, !PT ;  /* 0x000000ffff657210 */ /* 0x000fe200037fe4ff */
[----:B------:R-:W-:Y:S01]  /*ddf70*/  IMAD.IADD R92, R89, 0x1, R92 ;  /* 0x00000001595c7824 */ /* 0x000fe200078e025c */
[----:B------:R-:W-:Y:S01]  /*ddf80*/  IADD3.X RZ, P5, PT, R79, R77, RZ, P5, !PT ;  /* 0x0000004d4fff7210 */ /* 0x000fe20002fbe4ff */
[----:B------:R-:W-:Y:S01]  /*ddf90*/  IMAD.WIDE.U32 R76, R84, 0x6ca1493b, RZ ;  /* 0x6ca1493b544c7825 */ /* 0x000fe200078e00ff */
[----:B------:R-:W-:-:S02]  /*ddfa0*/  IADD3.X R69, P0, PT, R131, R66, RZ, P0, !PT ;  /* 0x0000004283457210 */ /* 0x000fc4000071e4ff */
[----:B------:R-:W-:Y:S01]  /*ddfb0*/  IADD3.X R105, P5, PT, R105, R74, RZ, P5, !PT ;  /* 0x0000004a69697210 */ /* 0x000fe20002fbe4ff */
[----:B------:R-:W-:Y:S01]  /*ddfc0*/  IMAD.WIDE.U32 R78, R84, 0xf5138f, R78 ;  /* 0x00f5138f544e7825 */ /* 0x000fe200078e004e */
[----:B------:R-:W-:Y:S02]  /*ddfd0*/  IADD3.X R70, P0, PT, R101, R67, RZ, P0, !PT ;  /* 0x0000004365467210 */ /* 0x000fe4000071e4ff */
        /* <DEDUP_REMOVED lines=8> */
[----:B------:R-:W-:Y:S01]  /*de060*/  IMAD.WIDE.U32 R66, P1, R84, -0x39c4fa40, R66 ;  /* 0xc63b05c054427825 */ /* 0x000fe20007820042 */
[----:B------:R-:W-:-:S02]  /*de070*/  IADD3.X R98, P3, PT, R75, R87, RZ, P3, !PT ;  /* 0x000000574b627210 */ /* 0x000fc40001f7e4ff */
[----:B------:R-:W-:Y:S01]  /*de080*/  IADD3.X R88, P5, PT, R105, R88, RZ, P5, !PT ;  /* 0x0000005869587210 */ /* 0x000fe20002fbe4ff */
[----:B------:R-:W-:Y:S01]  /*de090*/  IMAD.X R87, RZ, RZ, RZ, P4 ;  /* 0x000000ffff577224 */ /* 0x000fe200020e06ff */
[----:B------:R-:W-:Y:S01]  /*de0a0*/  IADD3 R105, P4, PT, R66, R77, RZ ;  /* 0x0000004d42697210 */ /* 0x000fe20007f9e0ff */
[----:B------:R-:W-:Y:S01]  /*de0b0*/  IMAD.WIDE.U32 R74, R95, 0x17c510ea, RZ ;  /* 0x17c510ea5f4a7825 */ /* 0x000fe200078e00ff */
[----:B------:R-:W-:Y:S02]  /*de0c0*/  IADD3.X RZ, P2, PT, R131, R99, RZ, P2, !PT ;  /* 0x0000006383ff7210 */ /* 0x000fe4000175e4ff */
[----:B------:R-:W-:Y:S01]  /*de0d0*/  IADD3.X R89, P5, PT, R81, R92, RZ, P5, !PT ;  /* 0x0000005c51597210 */ /* 0x000fe20002fbe4ff */
[----:B------:R-:W-:Y:S01]  /*de0e0*/  IMAD.X R135, RZ, RZ, RZ, P1 ;  /* 0x000000ffff877224 */ /* 0x000fe200008e06ff */
[----:B------:R-:W-:Y:S01]  /*de0f0*/  IADD3.X R78, P1, PT, R69, R78, RZ, P0, !PT ;  /* 0x0000004e454e7210 */ /* 0x000fe2000073e4ff */
[----:B------:R-:W-:Y:S01]  /*de100*/  IMAD.MOV.U32 R134, RZ, RZ, R67 ;  /* 0x000000ffff867224 */ /* 0x000fe200078e0043 */
[----:B------:R-:W-:Y:S01]  /*de110*/  IADD3 RZ, P0, PT, R88, R76, RZ ;  /* 0x0000004c58ff7210 */ /* 0x000fe20007f1e0ff */
[----:B------:R-:W-:Y:S01]  /*de120*/  IMAD.WIDE.U32 R68, R84, 0x17c510ea, RZ ;  /* 0x17c510ea54447825 */ /* 0x000fe200078e00ff */
[----:B------:R-:W-:-:S02]  /*de130*/  IADD3.X R99, P2, PT, R93, R96, RZ, P2, !PT ;  /* 0x000000605d637210 */ /* 0x000fc4000175e4ff */
[----:B------:R-:W-:Y:S01]  /*de140*/  IADD3.X RZ, P0, PT, R89, R105, RZ, P0, !PT ;  /* 0x0000006959ff7210 */ /* 0x000fe2000071e4ff */
        /* <DEDUP_REMOVED lines=8> */
[----:B------:R-:W-:Y:S01]  /*de1d0*/  IMAD.IADD R79, R79, 0x1, R80 ;  /* 0x000000014f4f7824 */ /* 0x000fe200078e0250 */
[----:B------:R-:W-:Y:S01]  /*de1e0*/  IADD3.X R101, P6, PT, R98, R101, RZ, P3, !PT ;  /* 0x0000006562657210 */ /* 0x000fe20001fde4ff */
[----:B------:R-:W-:-:S03]  /*de1f0*/  IMAD.WIDE.U32 R86, R73, -0x45f6b800, RZ ;  /* 0xba09480049567825 */ /* 0x000fc600078e00ff */
[----:B------:R-:W-:Y:S01]  /*de200*/  IADD3.X R79, P1, PT, R70, R79, RZ, P1, !PT ;  /* 0x0000004f464f7210 */ /* 0x000fe20000f3e4ff */
[----:B------:R-:W-:Y:S02]  /*de210*/  IMAD.MOV.U32 R80, RZ, RZ, R75 ;  /* 0x000000ffff507224 */ /* 0x000fe400078e004b */
[----:B------:R-:W-:Y:S02]  /*de220*/  IMAD R69, R72, 0x1ef3622f, R86 ;  /* 0x1ef3622f48457824 */ /* 0x000fe400078e0256 */
[----:B------:R-:W-:-:S04]  /*de230*/  IMAD.WIDE.U32.X R80, R95, 0x1ae3a46, R80, P4 ;  /* 0x01ae3a465f507825 */ /* 0x000fc800020e0450 */
[----:B------:R-:W-:-:S04]  /*de240*/  IMAD.WIDE.U32 R86, P4, R72, 0x1ef3622f, R86 ;  /* 0x1ef3622f48567825 */ /* 0x000fc80007880056 */
[----:B------:R-:W-:-:S04]  /*de250*/  IMAD.WIDE.U32 R92, R72, -0x45f6b800, RZ ;  /* 0xba094800485c7825 */ /* 0x000fc800078e00ff */
[----:B------:R-:W-:Y:S01]  /*de260*/  IMAD.X R75, RZ, RZ, RZ, P5 ;  /* 0x000000ffff4b7224 */ /* 0x000fe200028e06ff */
[----:B------:R-:W-:Y:S01]  /*de270*/  IADD3 RZ, P5, PT, R86, R93, RZ ;  /* 0x0000005d56ff7210 */ /* 0x000fe20007fbe0ff */
[----:B------:R-:W-:Y:S02]  /*de280*/  IMAD.MOV.U32 R94, RZ, RZ, R87 ;  /* 0x000000ffff5e7224 */ /* 0x000fe400078e0057 */
[----:B------:R-:W-:Y:S01]  /*de290*/  IMAD.WIDE.U32 R86, R73, 0xf5138f, RZ ;  /* 0x00f5138f49567825 */ /* 0x000fe200078e00ff */
[----:B------:R-:W-:-:S03]  /*de2a0*/  IADD3.X R75, P0, PT, R75, R77, RZ, P0, !PT ;  /* 0x0000004d4b4b7210 */ /* 0x000fc6000071e4ff */
[----:B------:R-:W-:Y:S01]  /*de2b0*/  IMAD.X R95, RZ, RZ, RZ, P4 ;  /* 0x000000ffff5f7224 */ /* 0x000fe200020e06ff */
[----:B------:R-:W-:Y:S01]  /*de2c0*/  IADD3 RZ, P4, PT, R78, R92, RZ ;  /* 0x0000005c4eff7210 */ /* 0x000fe20007f9e0ff */
[----:B------:R-:W-:Y:S02]  /*de2d0*/  IMAD.IADD R93, R69, 0x1, R93 ;  /* 0x00000001455d7824 */ /* 0x000fe400078e025d */
[----:B------:R-:W-:-:S03]  /*de2e0*/  IMAD.WIDE.U32.X R94, R73, 0x1ef3622f, R94, P5 ;  /* 0x1ef3622f495e7825 */ /* 0x000fc600028e045e */
[----:B------:R-:W-:Y:S01]  /*de2f0*/  IADD3.X RZ, P4, PT, R79, R93, RZ, P4, !PT ;  /* 0x0000005d4fff7210 */ /* 0x000fe2000279e4ff */
[----:B------:R-:W-:-:S04]  /*de300*/  IMAD.WIDE.U32 R154, P5, R72, 0x1a22d9f3, R86 ;  /* 0x1a22d9f3489a7825 */ /* 0x000fc800078a0056 */
[----:B------:R-:W-:-:S04]  /*de310*/  IMAD.WIDE.U32 R76, R72, 0xf5138f, RZ ;  /* 0x00f5138f484c7825 */ /* 0x000fc800078e00ff */
[----:B------:R-:W-:Y:S01]  /*de320*/  IMAD.X R93, RZ, RZ, RZ, P5 ;  /* 0x000000ffff5d7224 */ /* 0x000fe200028e06ff */
[----:B------:R-:W-:Y:S01]  /*de330*/  IADD3 RZ, P5, PT, R154, R77, RZ ;  /* 0x0000004d9aff7210 */ /* 0x000fe20007fbe0ff */
[----:B------:R-:W-:-:S04]  /*de340*/  IMAD.WIDE.U32 R134, R73, 0x6ca1493b, RZ ;  /* 0x6ca1493b49867825 */ /* 0x000fc800078e00ff */
[----:B------:R-:W-:-:S04]  /*de350*/  IMAD.WIDE.U32 R126, R124, R56, R126 ;  /* 0x000000387c7e7225 */ /* 0x000fc800078e007e */
[----:B------:R-:W-:Y:S01]  /*de360*/  IMAD.WIDE.U32 R88, R84, 0x6ca1493b, R88 ;  /* 0x6ca1493b54587825 */ /* 0x000fe200078e0058 */
[----:B------:R-:W-:-:S03]  /*de370*/  IADD3.X R126, P2, PT, R99, R126, RZ, P2, !PT ;  /* 0x0000007e637e7210 */ /* 0x000fc6000175e4ff */
[----:B------:R-:W-:Y:S02]  /*de380*/  IMAD.MOV.U32 R92, RZ, RZ, R155 ;  /* 0x000000ffff5c7224 */ /* 0x000fe400078e009b */
[----:B------:R-:W-:-:S04]  /*de390*/  IMAD.WIDE.U32 R162, R73, 0x17c510ea, RZ ;  /* 0x17c510ea49a27825 */ /* 0x000fc800078e00ff */
[----:B------:R-:W-:Y:S01]  /*de3a0*/  IMAD.IADD R66, R89, 0x1, R66 ;  /* 0x0000000159427824 */ /* 0x000fe200078e0242 */
[----:B------:R-:W-:Y:S01]  /*de3b0*/  IADD3.X R89, P1, PT, RZ, RZ, RZ, P1, !PT ;  /* 0x000000ffff597210 */ /* 0x000fe20000f3e4ff */
[----:B------:R-:W-:-:S04]  /*de3c0*/  IMAD.WIDE.U32.X R154, R73, 0x1a22d9f3, R92, P5 ;  /* 0x1a22d9f3499a7825 */ /* 0x000fc800028e045c */
[----:B------:R-:W-:-:S04]  /*de3d0*/  IMAD.WIDE.U32 R156, P5, R72, -0x39c4fa40, R134 ;  /* 0xc63b05c0489c7825 */ /* 0x000fc800078a0086 */
[----:B------:R-:W-:-:S04]  /*de3e0*/  IMAD.WIDE.U32 R92, R72, 0x6ca1493b, RZ ;  /* 0x6ca1493b485c7825 */ /* 0x000fc800078e00ff */
[----:B------:R-:W-:-:S04]  /*de3f0*/  IMAD.WIDE.U32 R98, P3, R72, 0x1ae3a46, R162 ;  /* 0x01ae3a4648627825 */ /* 0x000fc800078600a2 */
[----:B------:R-:W-:-:S04]  /*de400*/  IMAD.WIDE.U32 R160, R72, 0x17c510ea, RZ ;  /* 0x17c510ea48a07825 */ /* 0x000fc800078e00ff */
[----:B------:R-:W-:Y:S01]  /*de410*/  IMAD.X R165, RZ, RZ, RZ, P5 ;  /* 0x000000ffffa57224 */ /* 0x000fe200028e06ff */
[----:B------:R-:W-:Y:S01]  /*de420*/  IADD3 RZ, P5, PT, R156, R93, RZ ;  /* 0x0000005d9cff7210 */ /* 0x000fe20007fbe0ff */
[----:B------:R-:W-:Y:S02]  /*de430*/  IMAD.MOV.U32 R164, RZ, RZ, R157 ;  /* 0x000000ffffa47224 */ /* 0x000fe400078e009d */
[----:B------:R-:W-:Y:S02]  /*de440*/  IMAD.MOV.U32 R152, RZ, RZ, R65 ;  /* 0x000000ffff987224 */ /* 0x000fe400078e0041 */
[----:B------:R-:W-:Y:S01]  /*de450*/  IMAD.X R157, RZ, RZ, RZ, P3 ;  /* 0x000000ffff9d7224 */ /* 0x000fe200018e06ff */
[----:B------:R-:W-:Y:S01]  /*de460*/  IADD3 RZ, P3, PT, R98, R161, RZ ;  /* 0x000000a162ff7210 */ /* 0x000fe20007f7e0ff */
[----:B------:R-:W-:Y:S01]  /*de470*/  IMAD.X R65, RZ, RZ, RZ, P1 ;  /* 0x000000ffff417224 */ /* 0x000fe200008e06ff */
[----:B------:R-:W-:Y:S01]  /*de480*/  IADD3.X R89, P1, PT, R89, R94, RZ, P4, !PT ;  /* 0x0000005e59597210 */ /* 0x000fe2000273e4ff */
[----:B------:R-:W-:-:S02]  /*de490*/  IMAD.MOV.U32 R156, RZ, RZ, R99 ;  /* 0x000000ffff9c7224 */ /* 0x000fc400078e0063 */
[----:B------:R-:W-:Y:S01]  /*de4a0*/  IMAD.WIDE.U32 R98, R59, R122, RZ ;  /* 0x0000007a3b627225 */ /* 0x000fe200078e00ff */
[----:B------:R-:W-:-:S03]  /*de4b0*/  IADD3.X R95, P1, PT, R65, R95, RZ, P1, !PT ;  /* 0x0000005f415f7210 */ /* 0x000fc60000f3e4ff */
[----:B------:R-:W-:Y:S01]  /*de4c0*/  IMAD.WIDE.U32 R82, R72, 0x30000000, R82 ;  /* 0x3000000048527825 */ /* 0x000fe200078e0052 */
[----:B------:R-:W-:-:S03]  /*de4d0*/  IADD3.X R88, P1, PT, R89, R88, RZ, P1, !PT ;  /* 0x0000005859587210 */ /* 0x000fc60000f3e4ff */
[----:B------:R-:W-:Y:S01]  /*de4e0*/  IMAD.WIDE.U32 R102, R118, R59, R102 ;  /* 0x0000003b76667225 */ /* 0x000fe200078e0066 */
[----:B------:R-:W-:-:S03]  /*de4f0*/  IADD3.X R89, P1, PT, R95, R66, RZ, P1, !PT ;  /* 0x000000425f597210 */ /* 0x000fc60000f3e4ff */
[----:B------:R-:W-:Y:S01]  /*de500*/  IMAD.WIDE.U32.X R164, R73, -0x39c4fa40, R164, P5 ;  /* 0xc63b05c049a47825 */ /* 0x000fe200028e04a4 */
[----:B------:R-:W-:Y:S02]  /*de510*/  IADD3 R99, P5, PT, R64, R99, RZ ;  /* 0x0000006340637210 */ /* 0x000fe40007fbe0ff */
[----:B------:R-:W-:Y:S01]  /*de520*/  IADD3 R104, PT, PT, R103, R104, RZ ;  /* 0x0000006867687210 */ /* 0x000fe20007ffe0ff */
[----:B------:R-:W-:Y:S02]  /*de530*/  IMAD.IADD R65, R83, 0x1, R71 ;  /* 0x0000000153417824 */ /* 0x000fe400078e0247 */
[----:B------:R-:W-:Y:S01]  /*de540*/  IMAD.WIDE.U32.X R156, R73, 0x1ae3a46, R156, P3 ;  /* 0x01ae3a46499c7825 */ /* 0x000fe200018e049c */
[----:B------:R-:W-:-:S03]  /*de550*/  IADD3 RZ, P3, PT, R126, R98, RZ ;  /* 0x000000627eff7210 */ /* 0x000fc60007f7e0ff */
[C---:B------:R-:W-:Y:S02]  /*de560*/  IMAD R73, R82.reuse, -0x7af74001, -R65 ;  /* 0x8508bfff52497824 */ /* 0x040fe400078e0a41 */
[----:B------:R-:W-:-:S04]  /*de570*/  IMAD.WIDE.U32 R70, R82, -0x1, RZ ;  /* 0xffffffff52467825 */ /* 0x000fc800078e00ff */
[----:B------:R-:W-:Y:S02]  /*de580*/  IMAD.IADD R103, R127, 0x1, R128 ;  /* 0x000000017f677824 */ /* 0x000fe400078e0280 */
[----:B------:R-:W-:Y:S01]  /*de590*/  IMAD.WIDE.U32.X R152, R123, R58, R152, P5 ;  /* 0x0000003a7b987225 */ /* 0x000fe200028e0498 */
[----:B------:R-:W-:Y:S02]  /*de5a0*/  IADD3.X R102, P5, PT, R85, R102, RZ, P6, !PT ;  /* 0x0000006655667210 */ /* 0x000fe400037be4ff */
[----:B------:R-:W-:Y:S01]  /*de5b0*/  IADD3.X R127, P2, PT, R96, R103, RZ, P2, !PT ;  /* 0x00000067607f7210 */ /* 0x000fe2000175e4ff */
[----:B------:R-:W-:Y:S01]  /*de5c0*/  IMAD.IADD R71, R71, 0x1, R73 ;  /* 0x0000000147477824 */ /* 0x000fe200078e0249 */
[----:B------:R-:W-:Y:S01]  /*de5d0*/  IADD3.X R102, P4, PT, R97, R102, RZ, P0, !PT ;  /* 0x0000006661667210 */ /* 0x000fe2000079e4ff */
[----:B------:R-:W-:Y:S01]  /*de5e0*/  IMAD.WIDE.U32 R94, R70, 0x1, RZ ;  /* 0x00000001465e7825 */ /* 0x000fe200078e00ff */
[----:B------:R-:W-:Y:S02]  /*de5f0*/  IADD3.X R104, P5, PT, R101, R104, RZ, P5, !PT ;  /* 0x0000006865687210 */ /* 0x000fe40002fbe4ff */
[----:B------:R-:W-:Y:S01]  /*de600*/  IADD3.X R87, P2, PT, RZ, RZ, RZ, P2, !PT ;  /* 0x000000ffff577210 */ /* 0x000fe2000175e4ff */
[----:B------:R-:W-:Y:S01]  /*de610*/  IMAD.WIDE.U32 R96, R71, 0x1, RZ ;  /* 0x0000000147607825 */ /* 0x000fe200078e00ff */
[----:B------:R-:W-:-:S02]  /*de620*/  IADD3.X R103, P4, PT, R75, R104, RZ, P4, !PT ;  /* 0x000000684b677210 */ /* 0x000fc4000279e4ff */
[----:B------:R-:W-:Y:S01]  /*de630*/  IADD3.X RZ, P3, PT, R127, R99, RZ, P3, !PT ;  /* 0x000000637fff7210 */ /* 0x000fe20001f7e4ff */
[C-C-:B------:R-:W-:Y:S01]  /*de640*/  IMAD R73, R70.reuse, -0x7af74000, R96.reuse ;  /* 0x8508c00046497824 */ /* 0x140fe200078e0260 */
[----:B------:R-:W-:Y:S01]  /*de650*/  IADD3.X R101, P4, PT, RZ, RZ, RZ, P4, !PT ;  /* 0x000000ffff657210 */ /* 0x000fe2000279e4ff */
[----:B------:R-:W-:Y:S01]  /*de660*/  IMAD.WIDE.U32 R96, P0, R70, -0x7af74000, R96 ;  /* 0x8508c00046607825 */ /* 0x000fe20007800060 */
[----:B------:R-:W-:-:S03]  /*de670*/  IADD3.X R98, P6, PT, RZ, RZ, RZ, P6, !PT ;  /* 0x000000ffff627210 */ /* 0x000fc600037de4ff */
[----:B------:R-:W-:Y:S01]  /*de680*/  IMAD.X R85, RZ, RZ, RZ, P2 ;  /* 0x000000ffff557224 */ /* 0x000fe200010e06ff */
[----:B------:R-:W-:Y:S01]  /*de690*/  IADD3.X R83, PT, PT, RZ, RZ, RZ, P0, !PT ;  /* 0x000000ffff537210 */ /* 0x000fe200007fe4ff */
[C---:B------:R-:W-:Y:S01]  /*de6a0*/  IMAD.IADD R66, R95.reuse, 0x1, R73 ;  /* 0x000000015f427824 */ /* 0x040fe200078e0249 */
[----:B------:R-:W-:Y:S01]  /*de6b0*/  IADD3 RZ, P0, PT, R102, R68, RZ ;  /* 0x0000004466ff7210 */ /* 0x000fe20007f1e0ff */
[----:B------:R-:W-:Y:S01]  /*de6c0*/  IMAD.X R75, RZ, RZ, RZ, P4 ;  /* 0x000000ffff4b7224 */ /* 0x000fe200020e06ff */
[----:B------:R-:W-:Y:S01]  /*de6d0*/  IADD3 RZ, P2, PT, R82, R94, RZ ;  /* 0x0000005e52ff7210 */ /* 0x000fe20007f5e0ff */
[----:B------:R-:W-:Y:S01]  /*de6e0*/  IMAD.MOV.U32 R82, RZ, RZ, R97 ;  /* 0x000000ffff527224 */ /* 0x000fe200078e0061 */
[----:B------:R-:W-:Y:S01]  /*de6f0*/  IADD3 RZ, P4, PT, R95, R96, RZ ;  /* 0x000000605fff7210 */ /* 0x000fe20007f9e0ff */
[----:B------:R-:W-:Y:S01]  /*de700*/  IMAD R135, R72, -0x39c4fa40, R134 ;  /* 0xc63b05c048877824 */ /* 0x000fe200078e0286 */
[----:B------:R-:W-:Y:S01]  /*de710*/  IADD3.X R95, P1, PT, RZ, RZ, RZ, P1, !PT ;  /* 0x000000ffff5f7210 */ /* 0x000fe20000f3e4ff */
[----:B------:R-:W-:Y:S01]  /*de720*/  IMAD.WIDE.U32 R130, R120, R59, R130 ;  /* 0x0000003b78827225 */ /* 0x000fe200078e0082 */
[----:B------:R-:W-:-:S02]  /*de730*/  IADD3.X RZ, P2, PT, R65, R66, RZ, P2, !PT ;  /* 0x0000004241ff7210 */ /* 0x000fc4000175e4ff */
[----:B------:R-:W-:Y:S01]  /*de740*/  IADD3.X RZ, P0, PT, R103, R67, RZ, P0, !PT ;  /* 0x0000004367ff7210 */ /* 0x000fe2000071e4ff */
[----:B------:R-:W-:Y:S01]  /*de750*/  IMAD.WIDE.U32 R66, R71, 0x30000000, RZ ;  /* 0x3000000047427825 */ /* 0x000fe200078e00ff */
[----:B------:R-:W-:Y:S02]  /*de760*/  IADD3.X R98, P5, PT, RZ, R98, RZ, P5, !PT ;  /* 0x00000062ff627210 */ /* 0x000fe40002fbe4ff */
[----:B------:R-:W-:Y:S01]  /*de770*/  IADD3.X R101, P0, PT, R101, R80, RZ, P0, !PT ;  /* 0x0000005065657210 */ /* 0x000fe2000071e4ff */
[----:B------:R-:W-:Y:S01]  /*de780*/  IMAD.X R73, RZ, RZ, RZ, P1 ;  /* 0x000000ffff497224 */ /* 0x000fe200008e06ff */
[----:B------:R-:W-:Y:S01]  /*de790*/  IADD3.X R68, P1, PT, R87, R152, RZ, P3, !PT ;  /* 0x0000009857447210 */ /* 0x000fe20001f3e4ff */
[----:B------:R-:W-:Y:S01]  /*de7a0*/  IMAD R65, R72, 0x1a22d9f3, R86 ;  /* 0x1a22d9f348417824 */ /* 0x000fe200078e0256 */
[----:B------:R-:W-:Y:S01]  /*de7b0*/  IADD3.X R96, PT, PT, RZ, RZ, RZ, P5, P6 ;  /* 0x000000ffff607210 */ /* 0x000fe20002fec4ff */
[----:B------:R-:W-:Y:S01]  /*de7c0*/  IMAD.WIDE.U32.X R86, R71, -0x7af74000, R82, P4 ;  /* 0x8508c00047567825 */ /* 0x000fe200020e0452 */
[----:B------:R-:W-:-:S03]  /*de7d0*/  IADD3.X R152, P1, PT, R85, R153, RZ, P1, !PT ;  /* 0x0000009955987210 */ /* 0x000fc60000f3e4ff */
[----:B------:R-:W-:Y:S01]  /*de7e0*/  IMAD.WIDE.U32 R82, P3, R70, 0x170b5d44, R66 ;  /* 0x170b5d4446527825 */ /* 0x000fe20007860042 */
[----:B------:R-:W-:-:S03]  /*de7f0*/  IADD3.X R68, P1, PT, R68, R129, RZ, P1, !PT ;  /* 0x0000008144447210 */ /* 0x000fc60000f3e4ff */
[----:B------:R-:W-:Y:S01]  /*de800*/  IMAD.X R67, RZ, RZ, RZ, P3 ;  /* 0x000000ffff437224 */ /* 0x000fe200018e06ff */
[----:B------:R-:W-:Y:S01]  /*de810*/  IADD3 RZ, P3, PT, R88, R76, RZ ;  /* 0x0000004c58ff7210 */ /* 0x000fe20007f7e0ff */
[----:B------:R-:W-:Y:S02]  /*de820*/  IMAD.IADD R77, R65, 0x1, R77 ;  /* 0x00000001414d7824 */ /* 0x000fe400078e024d */
[----:B------:R-:W-:-:S03]  /*de830*/  IMAD.WIDE.U32 R84, R84, 0x17c510ea, R102 ;  /* 0x17c510ea54547825 */ /* 0x000fc600078e0066 */
[----:B------:R-:W-:Y:S01]  /*de840*/  IADD3.X RZ, P3, PT, R89, R77, RZ, P3, !PT ;  /* 0x0000004d59ff7210 */ /* 0x000fe20001f7e4ff */
[----:B------:R-:W-:-:S03]  /*de850*/  IMAD.WIDE.U32 R76, R72, -0x45f6b800, R78 ;  /* 0xba094800484c7825 */ /* 0x000fc600078e004e */
[----:B------:R-:W-:Y:S01]  /*de860*/  IADD3.X R97, P3, PT, R95, R154, RZ, P3, !PT ;  /* 0x0000009a5f617210 */ /* 0x000fe20001f7e4ff */
[C---:B------:R-:W-:Y:S01]  /*de870*/  IMAD R94, R70.reuse, 0x170b5d44, R66 ;  /* 0x170b5d44465e7824 */ /* 0x040fe200078e0242 */
[----:B------:R-:W-:Y:S01]  /*de880*/  IADD3.X R95, P0, PT, R75, R81, RZ, P0, !PT ;  /* 0x000000514b5f7210 */ /* 0x000fe2000071e4ff */
[----:B------:R-:W-:Y:S01]  /*de890*/  IMAD.WIDE.U32 R80, R70, 0x30000000, RZ ;  /* 0x3000000046507825 */ /* 0x000fe200078e00ff */
[----:B------:R-:W-:Y:S02]  /*de8a0*/  IADD3.X R75, P2, PT, RZ, R86, RZ, P2, !PT ;  /* 0x00000056ff4b7210 */ /* 0x000fe4000175e4ff */
[----:B------:R-:W-:Y:S01]  /*de8b0*/  IADD3.X R73, P3, PT, R73, R155, RZ, P3, !PT ;  /* 0x0000009b49497210 */ /* 0x000fe20001f7e4ff */
[----:B------:R-:W-:Y:S01]  /*de8c0*/  IMAD.IADD R69, R77, 0x1, R69 ;  /* 0x000000014d457824 */ /* 0x000fe200078e0245 */
[----:B------:R-:W-:Y:S01]  /*de8d0*/  IADD3.X R86, P2, PT, RZ, R87, RZ, P2, !PT ;  /* 0x00000057ff567210 */ /* 0x000fe2000175e4ff */
[----:B------:R-:W-:Y:S01]  /*de8e0*/  IMAD.IADD R74, R85, 0x1, R74 ;  /* 0x00000001554a7824 */ /* 0x000fe200078e024a */
[----:B------:R-:W-:Y:S01]  /*de8f0*/  IADD3 RZ, P4, PT, R82, R81, RZ ;  /* 0x0000005152ff7210 */ /* 0x000fe20007f9e0ff */
[----:B------:R-:W-:Y:S01]  /*de900*/  IMAD.MOV.U32 R66, RZ, RZ, R83 ;  /* 0x000000ffff427224 */ /* 0x000fe200078e0053 */
[----:B------:R-:W-:Y:S01]  /*de910*/  IADD3.X R76, P2, PT, R75, R76, RZ, P2, !PT ;  /* 0x0000004c4b4c7210 */ /* 0x000fe2000175e4ff */
[----:B------:R-:W-:Y:S01]  /*de920*/  IMAD.IADD R75, R94, 0x1, R81 ;  /* 0x000000015e4b7824 */ /* 0x000fe200078e0251 */
[----:B------:R-:W-:Y:S01]  /*de930*/  IADD3.X R84, P5, PT, R97, R84, RZ, P3, !PT ;  /* 0x0000005461547210 */ /* 0x000fe20001fbe4ff */
[----:B------:R-:W-:Y:S01]  /*de940*/  IMAD.IADD R83, R135, 0x1, R93 ;  /* 0x0000000187537824 */ /* 0x000fe200078e025d */
[----:B------:R-:W-:Y:S01]  /*de950*/  IADD3 RZ, P3, PT, R76, R80, RZ ;  /* 0x000000504cff7210 */ /* 0x000fe20007f7e0ff */
[----:B------:R-:W-:Y:S01]  /*de960*/  IMAD.WIDE.U32.X R66, R71, 0x170b5d44, R66, P4 ;  /* 0x170b5d4447427825 */ /* 0x000fe200020e0442 */
[----:B------:R-:W-:-:S02]  /*de970*/  IADD3.X R77, P2, PT, R86, R69, RZ, P2, !PT ;  /* 0x00000045564d7210 */ /* 0x000fc4000175e4ff */
[----:B------:R-:W-:Y:S01]  /*de980*/  IADD3.X R85, P5, PT, R73, R74, RZ, P5, !PT ;  /* 0x0000004a49557210 */ /* 0x000fe20002fbe4ff */
[----:B------:R-:W-:Y:S01]  /*de990*/  IMAD.WIDE.U32 R86, R71, -0x45f6b800, RZ ;  /* 0xba09480047567825 */ /* 0x000fe200078e00ff */
[----:B------:R-:W-:Y:S02]  /*de9a0*/  IADD3.X R93, P2, PT, RZ, RZ, RZ, P2, !PT ;  /* 0x000000ffff5d7210 */ /* 0x000fe4000175e4ff */
[----:B------:R-:W-:Y:S01]  /*de9b0*/  IADD3.X RZ, P3, PT, R77, R75, RZ, P3, !PT ;  /* 0x0000004b4dff7210 */ /* 0x000fe20001f7e4ff */
[----:B------:R-:W-:Y:S01]  /*de9c0*/  IMAD.WIDE.U32 R80, R71, 0xf5138f, RZ ;  /* 0x00f5138f47507825 */ /* 0x000fe200078e00ff */
[----:B------:R-:W-:Y:S02]  /*de9d0*/  IADD3.X R99, P5, PT, RZ, RZ, RZ, P5, !PT ;  /* 0x000000ffff637210 */ /* 0x000fe40002fbe4ff */
[----:B------:R-:W-:Y:S01]  /*de9e0*/  IADD3.X R103, PT, PT, RZ, RZ, RZ, P2, !PT ;  /* 0x000000ffff677210 */ /* 0x000fe200017fe4ff */
[C-C-:B------:R-:W-:Y:S01]  /*de9f0*/  IMAD R73, R70.reuse, 0x1ef3622f, R86.reuse ;  /* 0x1ef3622f46497824 */ /* 0x140fe200078e0256 */
[----:B------:R-:W-:Y:S01]  /*dea00*/  IADD3.X R93, P3, PT, R93, R66, RZ, P3, !PT ;  /* 0x000000425d5d7210 */ /* 0x000fe20001f7e4ff */
[----:B------:R-:W-:Y:S01]  /*dea10*/  IMAD.WIDE.U32 R86, P2, R70, 0x1ef3622f, R86 ;  /* 0x1ef3622f46567825 */ /* 0x000fe20007840056 */
[----:B------:R-:W-:-:S02]  /*dea20*/  IADD3 RZ, P4, PT, R84, R92, RZ ;  /* 0x0000005c54ff7210 */ /* 0x000fc40007f9e0ff */
[----:B------:R-:W-:Y:S01]  /*dea30*/  IADD3.X R82, P3, PT, R103, R67, RZ, P3, !PT ;  /* 0x0000004367527210 */ /* 0x000fe20001f7e4ff */
[C-C-:B------:R-:W-:Y:S01]  /*dea40*/  IMAD R69, R70.reuse, 0x1a22d9f3, R80.reuse ;  /* 0x1a22d9f346457824 */ /* 0x140fe200078e0250 */
[----:B------:R-:W-:Y:S01]  /*dea50*/  IADD3.X R101, P0, PT, R101, R98, RZ, P0, !PT ;  /* 0x0000006265657210 */ /* 0x000fe2000071e4ff */
[----:B------:R-:W-:Y:S01]  /*dea60*/  IMAD.X R97, RZ, RZ, RZ, P5 ;  /* 0x000000ffff617224 */ /* 0x000fe200028e06ff */
[----:B------:R-:W-:Y:S01]  /*dea70*/  IADD3.X RZ, P4, PT, R85, R83, RZ, P4, !PT ;  /* 0x0000005355ff7210 */ /* 0x000fe2000279e4ff */
[C---:B------:R-:W-:Y:S01]  /*dea80*/  IMAD.WIDE.U32 R80, P5, R70.reuse, 0x1a22d9f3, R80 ;  /* 0x1a22d9f346507825 */ /* 0x040fe200078a0050 */
[----:B------:R-:W-:Y:S02]  /*dea90*/  IADD3.X R95, P0, PT, R95, R96, RZ, P0, !PT ;  /* 0x000000605f5f7210 */ /* 0x000fe4000071e4ff */
[----:B------:R-:W-:Y:S01]  /*deaa0*/  IADD3.X R99, P4, PT, R99, R164, RZ, P4, !PT ;  /* 0x000000a463637210 */ /* 0x000fe2000279e4ff */
[----:B------:R-:W-:-:S03]  /*deab0*/  IMAD.WIDE.U32 R66, R70, 0xf5138f, RZ ;  /* 0x00f5138f46427825 */ /* 0x000fc600078e00ff */
[----:B------:R-:W-:Y:S01]  /*deac0*/  IADD3.X R164, P4, PT, R97, R165, RZ, P4, !PT ;  /* 0x000000a561a47210 */ /* 0x000fe2000279e4ff */
[----:B------:R-:W-:-:S04]  /*dead0*/  IMAD.WIDE.U32 R88, R72, 0xf5138f, R88 ;  /* 0x00f5138f48587825 */ /* 0x000fc800078e0058 */
[----:B------:R-:W-:-:S04]  /*deae0*/  IMAD.WIDE.U32 R74, R70, -0x45f6b800, RZ ;  /* 0xba094800464a7825 */ /* 0x000fc800078e00ff */
[----:B------:R-:W-:Y:S02]  /*deaf0*/  IMAD.MOV.U32 R78, RZ, RZ, R87 ;  /* 0x000000ffff4e7224 */ /* 0x000fe400078e0057 */
[----:B------:R-:W-:Y:S01]  /*deb00*/  IMAD.X R87, RZ, RZ, RZ, P5 ;  /* 0x000000ffff577224 */ /* 0x000fe200028e06ff */
[----:B------:R-:W-:Y:S01]  /*deb10*/  IADD3 RZ, P5, PT, R80, R67, RZ ;  /* 0x0000004350ff7210 */ /* 0x000fe20007fbe0ff */
[----:B------:R-:W-:Y:S01]  /*deb20*/  IMAD.X R79, RZ, RZ, RZ, P2 ;  /* 0x000000ffff4f7224 */ /* 0x000fe200010e06ff */
[----:B------:R-:W-:Y:S01]  /*deb30*/  IADD3.X R80, P3, PT, R93, R88, RZ, P3, !PT ;  /* 0x000000585d507210 */ /* 0x000fe20001f7e4ff */
[----:B------:R-:W-:Y:S01]  /*deb40*/  IMAD.IADD R65, R89, 0x1, R65 ;  /* 0x0000000159417824 */ /* 0x000fe200078e0241 */
[----:B------:R-:W-:Y:S01]  /*deb50*/  IADD3 RZ, P2, PT, R86, R75, RZ ;  /* 0x0000004b56ff7210 */ /* 0x000fe20007f5e0ff */
[----:B------:R-:W-:-:S04]  /*deb60*/  IMAD.WIDE.U32 R92, R71, 0x6ca1493b, RZ ;  /* 0x6ca1493b475c7825 */ /* 0x000fc800078e00ff */
[----:B------:R-:W-:Y:S01]  /*deb70*/  IMAD.MOV.U32 R86, RZ, RZ, R81 ;  /* 0x000000ffff567224 */ /* 0x000fe200078e0051 */
[----:B------:R-:W-:Y:S01]  /*deb80*/  IADD3.X R81, P3, PT, R82, R65, RZ, P3, !PT ;  /* 0x0000004152517210 */ /* 0x000fe20001f7e4ff */
[----:B------:R-:W-:-:S04]  /*deb90*/  IMAD.WIDE.U32 R82, R70, 0x6ca1493b, RZ ;  /* 0x6ca1493b46527825 */ /* 0x000fc800078e00ff */
[----:B------:R-:W-:-:S04]  /*deba0*/  IMAD.WIDE.U32.X R86, R71, 0x1a22d9f3, R86, P5 ;  /* 0x1a22d9f347567825 */ /* 0x000fc800028e0456 */
[----:B------:R-:W-:-:S04]  /*debb0*/  IMAD.WIDE.U32 R88, P5, R70, -0x39c4fa40, R92 ;  /* 0xc63b05c046587825 */ /* 0x000fc800078a005c */
[----:B------:R-:W-:Y:S01]  /*debc0*/  IMAD.WIDE.U32.X R78, R71, 0x1ef3622f, R78, P2 ;  /* 0x1ef3622f474e7825 */ /* 0x000fe200010e044e */
[----:B------:R-:W-:Y:S02]  /*debd0*/  IADD3.X R130, P2, PT, R101, R130, RZ, P0, !PT ;  /* 0x0000008265827210 */ /* 0x000fe4000075e4ff */
[----:B------:R-:W-:Y:S01]  /*debe0*/  IADD3.X R101, P3, PT, RZ, RZ, RZ, P3, !PT ;  /* 0x000000ffff657210 */ /* 0x000fe20001f7e4ff */
[----:B------:R-:W-:Y:S02]  /*debf0*/  IMAD R65, R70, -0x39c4fa40, R92 ;  /* 0xc63b05c046417824 */ /* 0x000fe400078e025c */
[----:B------:R-:W-:Y:S01]  /*dec00*/  IMAD.X R97, RZ, RZ, RZ, P5 ;  /* 0x000000ffff617224 */ /* 0x000fe200028e06ff */
[----:B------:R-:W-:Y:S01]  /*dec10*/  IADD3 RZ, P5, PT, R88, R83, RZ ;  /* 0x0000005358ff7210 */ /* 0x000fe20007fbe0ff */
[----:B------:R-:W-:-:S04]  /*dec20*/  IMAD.WIDE.U32 R92, R71, 0x17c510ea, RZ ;  /* 0x17c510ea475c7825 */ /* 0x000fc800078e00ff */
[----:B------:R-:W-:Y:S02]  /*dec30*/  IMAD.MOV.U32 R96, RZ, RZ, R89 ;  /* 0x000000ffff607224 */ /* 0x000fe400078e0059 */
[----:B------:R-:W-:Y:S01]  /*dec40*/  IMAD.X R103, RZ, RZ, RZ, P3 ;  /* 0x000000ffff677224 */ /* 0x000fe200018e06ff */
[----:B------:R-:W-:Y:S01]  /*dec50*/  IADD3 RZ, P3, PT, R80, R74, RZ ;  /* 0x0000004a50ff7210 */ /* 0x000fe20007f7e0ff */
[----:B------:R-:W-:Y:S02]  /*dec60*/  IMAD.IADD R100, R131, 0x1, R100 ;  /* 0x0000000183647824 */ /* 0x000fe400078e0264 */
[----:B------:R-:W-:Y:S02]  /*dec70*/  IMAD.IADD R105, R73, 0x1, R75 ;  /* 0x0000000149697824 */ /* 0x000fe400078e024b */
[----:B------:R-:W-:-:S04]  /*dec80*/  IMAD.WIDE.U32.X R96, R71, -0x39c4fa40, R96, P5 ;  /* 0xc63b05c047607825 */ /* 0x000fc800028e0460 */
[C-C-:B------:R-:W-:Y:S02]  /*dec90*/  IMAD R131, R70.reuse, 0x1ae3a46, R92.reuse ;  /* 0x01ae3a4646837824 */ /* 0x140fe400078e025c */
[----:B------:R-:W-:-:S04]  /*deca0*/  IMAD.WIDE.U32 R74, P5, R70, 0x1ae3a46, R92 ;  /* 0x01ae3a46464a7825 */ /* 0x000fc800078a005c */
[----:B------:R-:W-:-:S04]  /*decb0*/  IMAD.WIDE.U32 R92, R70, 0x17c510ea, RZ ;  /* 0x17c510ea465c7825 */ /* 0x000fc800078e00ff */
[----:B------:R-:W-:-:S04]  /*decc0*/  IMAD.WIDE.U32 R76, R70, 0x30000000, R76 ;  /* 0x30000000464c7825 */ /* 0x000fc800078e004c */
[----:B------:R-:W-:Y:S01]  /*decd0*/  IMAD.X R89, RZ, RZ, RZ, P5 ;  /* 0x000000ffff597224 */ /* 0x000fe200028e06ff */
[----:B------:R-:W-:Y:S01]  /*dece0*/  IADD3 RZ, P5, PT, R74, R93, RZ ;  /* 0x0000005d4aff7210 */ /* 0x000fe20007fbe0ff */
[----:B------:R-:W-:Y:S02]  /*decf0*/  IMAD.MOV.U32 R88, RZ, RZ, R75 ;  /* 0x000000ffff587224 */ /* 0x000fe400078e004b */
[----:B------:R-:W-:-:S04]  /*ded00*/  IMAD.WIDE.U32 R126, R122, R59, R126 ;  /* 0x0000003b7a7e7225 */ /* 0x000fc800078e007e */
[----:B------:R-:W-:-:S04]  /*ded10*/  IMAD.WIDE.U32 R74, R76, -0x1, RZ ;  /* 0xffffffff4c4a7825 */ /* 0x000fc800078e00ff */
[----:B------:R-:W-:Y:S01]  /*ded20*/  IMAD.WIDE.U32.X R88, R71, 0x1ae3a46, R88, P5 ;  /* 0x01ae3a4647587825 */ /* 0x000fe200028e0458 */
[----:B------:R-:W-:Y:S02]  /*ded30*/  IADD3.X RZ, P5, PT, R81, R105, RZ, P3, !PT ;  /* 0x0000006951ff7210 */ /* 0x000fe40001fbe4ff */
[----:B------:R-:W-:Y:S01]  /*ded40*/  IADD3 R71, PT, PT, R77, R94, RZ ;  /* 0x0000005e4d477210 */ /* 0x000fe20007ffe0ff */
[----:B------:R-:W-:Y:S01]  /*ded50*/  IMAD.IADD R64, R127, 0x1, R64 ;  /* 0x000000017f407824 */ /* 0x000fe200078e0240 */
[----:B------:R-:W-:Y:S01]  /*ded60*/  IADD3.X R127, P2, PT, R95, R100, RZ, P2, !PT ;  /* 0x000000645f7f7210 */ /* 0x000fe2000175e4ff */
[----:B------:R-:W-:Y:S01]  /*ded70*/  IMAD.WIDE.U32 R94, R74, 0x1, RZ ;  /* 0x000000014a5e7825 */ /* 0x000fe200078e00ff */
[----:B------:R-:W-:-:S03]  /*ded80*/  IADD3.X R101, P5, PT, R101, R78, RZ, P5, !PT ;  /* 0x0000004e65657210 */ /* 0x000fc60002fbe4ff */
[----:B------:R-:W-:Y:S01]  /*ded90*/  IMAD.WIDE.U32 R84, R72, 0x6ca1493b, R84 ;  /* 0x6ca1493b48547825 */ /* 0x000fe200078e0054 */
[C---:B------:R-:W-:Y:S02]  /*deda0*/  IADD3 RZ, P3, PT, R76.reuse, R94, RZ ;  /* 0x0000005e4cff7210 */ /* 0x040fe40007f7e0ff */
[----:B------:R-:W-:Y:S01]  /*dedb0*/  IADD3.X R94, P0, PT, RZ, RZ, RZ, P0, !PT ;  /* 0x000000ffff5e7210 */ /* 0x000fe2000071e4ff */
[----:B------:R-:W-:Y:S01]  /*dedc0*/  IMAD R129, R76, -0x7af74001, -R71 ;  /* 0x8508bfff4c817824 */ /* 0x000fe200078e0a47 */
[----:B------:R-:W-:Y:S01]  /*dedd0*/  IADD3.X R103, P5, PT, R103, R79, RZ, P5, !PT ;  /* 0x0000004f67677210 */ /* 0x000fe20002fbe4ff */
[----:B------:R-:W-:Y:S01]  /*dede0*/  IMAD.IADD R78, R85, 0x1, R135 ;  /* 0x00000001554e7824 */ /* 0x000fe200078e0287 */
[----:B------:R-:W-:Y:S01]  /*dedf0*/  IADD3.X R76, P4, PT, R99, R130, RZ, P4, !PT ;  /* 0x00000082634c7210 */ /* 0x000fe2000279e4ff */
[----:B------:R-:W-:Y:S01]  /*dee00*/  IMAD R163, R72, 0x1ae3a46, R162 ;  /* 0x01ae3a4648a37824 */ /* 0x000fe200078e02a2 */
[----:B------:R-:W-:Y:S01]  /*dee10*/  IADD3.X R94, P2, PT, RZ, R94, RZ, P2, !PT ;  /* 0x0000005eff5e7210 */ /* 0x000fe2000175e4ff */
[----:B------:R-:W-:Y:S01]  /*dee20*/  IMAD.IADD R75, R75, 0x1, R129 ;  /* 0x000000014b4b7824 */ /* 0x000fe200078e0281 */
[----:B------:R-:W-:Y:S01]  /*dee30*/  IADD3.X R84, P5, PT, R101, R84, RZ, P5, !PT ;  /* 0x0000005465547210 */ /* 0x000fe20002fbe4ff */
[----:B------:R-:W-:Y:S01]  /*dee40*/  IMAD.IADD R79, R163, 0x1, R161 ;  /* 0x00000001a34f7824 */ /* 0x000fe200078e02a1 */
[----:B------:R-:W-:Y:S01]  /*dee50*/  IADD3.X R77, P4, PT, R164, R127, RZ, P4, !PT ;  /* 0x0000007fa44d7210 */ /* 0x000fe2000279e4ff */
[----:B------:R-:W-:Y:S01]  /*dee60*/  IMAD.WIDE.U32 R80, R70, -0x45f6b800, R80 ;  /* 0xba09480046507825 */ /* 0x000fe200078e0050 */
[----:B------:R-:W-:-:S02]  /*dee70*/  IADD3.X R98, PT, PT, RZ, RZ, RZ, P2, P0 ;  /* 0x000000ffff627210 */ /* 0x000fc400017e04ff */
[----:B------:R-:W-:Y:S01]  /*dee80*/  IADD3.X R85, P5, PT, R103, R78, RZ, P5, !PT ;  /* 0x0000004e67557210 */ /* 0x000fe20002fbe4ff */
[----:B------:R-:W-:Y:S01]  /*dee90*/  IMAD.IADD R103, R69, 0x1, R67 ;  /* 0x0000000145677824 */ /* 0x000fe200078e0243 */
[----:B------:R-:W-:Y:S01]  /*deea0*/  IADD3 RZ, P0, PT, R76, R160, RZ ;  /* 0x000000a04cff7210 */ /* 0x000fe20007f1e0ff */
[----:B------:R-:W-:Y:S01]  /*deeb0*/  IMAD.IADD R73, R81, 0x1, R73 ;  /* 0x0000000151497824 */ /* 0x000fe200078e0249 */
[----:B------:R-:W-:Y:S01]  /*deec0*/  IADD3 RZ, P2, PT, R84, R66, RZ ;  /* 0x0000004254ff7210 */ /* 0x000fe20007f5e0ff */
[----:B------:R-:W-:Y:S01]  /*deed0*/  IMAD.WIDE.U32 R66, R75, 0x1, RZ ;  /* 0x000000014b427825 */ /* 0x000fe200078e00ff */
[----:B------:R-:W-:Y:S02]  /*deee0*/  IADD3.X R105, P4, PT, RZ, RZ, RZ, P4, !PT ;  /* 0x000000ffff697210 */ /* 0x000fe4000279e4ff */
[----:B------:R-:W-:Y:S01]  /*deef0*/  IADD3.X RZ, P0, PT, R77, R79, RZ, P0, !PT ;  /* 0x0000004f4dff7210 */ /* 0x000fe2000071e4ff */
[C-C-:B------:R-:W-:Y:S01]  /*def00*/  IMAD R79, R74.reuse, -0x7af74000, R66.reuse ;  /* 0x8508c0004a4f7824 */ /* 0x140fe200078e0242 */
[----:B------:R-:W-:Y:S01]  /*def10*/  IADD3.X R101, P5, PT, RZ, RZ, RZ, P5, !PT ;  /* 0x000000ffff657210 */ /* 0x000fe20002fbe4ff */
[----:B------:R-:W-:Y:S01]  /*def20*/  IMAD.X R99, RZ, RZ, RZ, P4 ;  /* 0x000000ffff637224 */ /* 0x000fe200020e06ff */
[----:B------:R-:W-:Y:S01]  /*def30*/  IADD3.X R105, P0, PT, R105, R156, RZ, P0, !PT ;  /* 0x0000009c69697210 */ /* 0x000fe2000071e4ff */
[----:B------:R-:W-:Y:S01]  /*def40*/  IMAD.WIDE.U32 R66, P4, R74, -0x7af74000, R66 ;  /* 0x8508c0004a427825 */ /* 0x000fe20007880042 */
[----:B------:R-:W-:-:S02]  /*def50*/  IADD3.X RZ, P2, PT, R85, R103, RZ, P2, !PT ;  /* 0x0000006755ff7210 */ /* 0x000fc4000175e4ff */
[----:B------:R-:W-:Y:S01]  /*def60*/  IADD3.X R99, P0, PT, R99, R157, RZ, P0, !PT ;  /* 0x0000009d63637210 */ /* 0x000fe2000071e4ff */
[----:B------:R-:W-:Y:S01]  /*def70*/  IMAD.X R103, RZ, RZ, RZ, P5 ;  /* 0x000000ffff677224 */ /* 0x000fe200028e06ff */
[----:B------:R-:W-:Y:S01]  /*def80*/  IADD3 RZ, P5, PT, R95, R66, RZ ;  /* 0x000000425fff7210 */ /* 0x000fe20007fbe0ff */
[----:B------:R-:W-:Y:S01]  /*def90*/  IMAD.WIDE.U32 R76, R72, 0x17c510ea, R76 ;  /* 0x17c510ea484c7825 */ /* 0x000fe200078e004c */
[----:B------:R-:W-:Y:S02]  /*defa0*/  IADD3.X R101, P2, PT, R101, R86, RZ, P2, !PT ;  /* 0x0000005665657210 */ /* 0x000fe4000175e4ff */
[----:B------:R-:W-:Y:S01]  /*defb0*/  IADD3.X R105, P0, PT, R105, R94, RZ, P0, !PT ;  /* 0x0000005e69697210 */ /* 0x000fe2000071e4ff */
[----:B------:R-:W-:Y:S01]  /*defc0*/  IMAD.IADD R72, R95, 0x1, R79 ;  /* 0x000000015f487824 */ /* 0x000fe200078e024f */
[----:B------:R-:W-:Y:S01]  /*defd0*/  IADD3.X R66, P2, PT, R103, R87, RZ, P2, !PT ;  /* 0x0000005767427210 */ /* 0x000fe2000175e4ff */
[----:B------:R-:W-:Y:S01]  /*defe0*/  IMAD.X R79, RZ, RZ, RZ, P4 ;  /* 0x000000ffff4f7224 */ /* 0x000fe200020e06ff */
[----:B------:R-:W-:Y:S01]  /*deff0*/  IADD3.X R99, P0, PT, R99, R98, RZ, P0, !PT ;  /* 0x0000006263637210 */ /* 0x000fe2000071e4ff */
[----:B------:R-:W-:Y:S01]  /*df000*/  IMAD.MOV.U32 R78, RZ, RZ, R67 ;  /* 0x000000ffff4e7224 */ /* 0x000fe200078e0043 */
[----:B------:R-:W-:Y:S01]  /*df010*/  IADD3.X RZ, P3, PT, R71, R72, RZ, P3, !PT ;  /* 0x0000004847ff7210 */ /* 0x000fe20001f7e4ff */
[----:B------:R-:W-:Y:S01]  /*df020*/  IMAD.WIDE.U32 R86, R75, 0x30000000, RZ ;  /* 0x300000004b567825 */ /* 0x000fe200078e00ff */
[----:B------:R-:W-:-:S03]  /*df030*/  IADD3.X R76, P2, PT, R101, R76, RZ, P2, !PT ;  /* 0x0000004c654c7210 */ /* 0x000fc6000175e4ff */
[----:B------:R-:W-:-:S04]  /*df040*/  IMAD.WIDE.U32.X R94, R75, -0x7af74000, R78, P5 ;  /* 0x8508c0004b5e7825 */ /* 0x000fc800028e044e */
[----:B------:R-:W-:Y:S01]  /*df050*/  IMAD.IADD R163, R77, 0x1, R163 ;  /* 0x000000014da37824 */ /* 0x000fe200078e02a3 */
[----:B------:R-:W-:Y:S01]  /*df060*/  IADD3.X R101, P3, PT, RZ, R94, RZ, P3, !PT ;  /* 0x0000005eff657210 */ /* 0x000fe20001f7e4ff */
[C-C-:B------:R-:W-:Y:S02]  /*df070*/  IMAD R71, R74.reuse, 0x170b5d44, R86.reuse ;  /* 0x170b5d444a477824 */ /* 0x140fe400078e0256 */
[----:B------:R-:W-:Y:S01]  /*df080*/  IMAD.WIDE.U32 R86, P4, R74, 0x170b5d44, R86 ;  /* 0x170b5d444a567825 */ /* 0x000fe20007880056 */
[----:B------:R-:W-:Y:S02]  /*df090*/  IADD3.X R94, P3, PT, RZ, R95, RZ, P3, !PT ;  /* 0x0000005fff5e7210 */ /* 0x000fe40001f7e4ff */
[----:B------:R-:W-:Y:S01]  /*df0a0*/  IADD3.X R77, P2, PT, R66, R163, RZ, P2, !PT ;  /* 0x000000a3424d7210 */ /* 0x000fe2000175e4ff */
[----:B------:R-:W-:Y:S01]  /*df0b0*/  IMAD.WIDE.U32 R78, R74, 0x30000000, RZ ;  /* 0x300000004a4e7825 */ /* 0x000fe200078e00ff */
[----:B------:R-:W-:-:S03]  /*df0c0*/  IADD3.X R80, P3, PT, R101, R80, RZ, P3, !PT ;  /* 0x0000005065507210 */ /* 0x000fc60001f7e4ff */
[----:B------:R-:W-:Y:S01]  /*df0d0*/  IMAD.MOV.U32 R66, RZ, RZ, R87 ;  /* 0x000000ffff427224 */ /* 0x000fe200078e0057 */
[----:B------:R-:W-:Y:S01]  /*df0e0*/  IADD3.X R87, P2, PT, RZ, RZ, RZ, P2, !PT ;  /* 0x000000ffff577210 */ /* 0x000fe2000175e4ff */
[----:B------:R-:W-:Y:S01]  /*df0f0*/  IMAD.X R67, RZ, RZ, RZ, P4 ;  /* 0x000000ffff437224 */ /* 0x000fe200020e06ff */
[----:B------:R-:W-:Y:S01]  /*df100*/  IADD3 RZ, P5, PT, R86, R79, RZ ;  /* 0x0000004f56ff7210 */ /* 0x000fe20007fbe0ff */
[----:B------:R-:W-:Y:S01]  /*df110*/  IMAD.IADD R79, R71, 0x1, R79 ;  /* 0x00000001474f7824 */ /* 0x000fe200078e024f */
[----:B------:R-:W-:Y:S01]  /*df120*/  IADD3.X R81, P3, PT, R94, R73, RZ, P3, !PT ;  /* 0x000000495e517210 */ /* 0x000fe20001f7e4ff */
[----:B------:R-:W-:Y:S01]  /*df130*/  IMAD.IADD R83, R65, 0x1, R83 ;  /* 0x0000000141537824 */ /* 0x000fe200078e0253 */
[----:B------:R-:W-:Y:S01]  /*df140*/  IADD3.X R103, PT, PT, RZ, RZ, RZ, P2, !PT ;  /* 0x000000ffff677210 */ /* 0x000fe200017fe4ff */
[C---:B------:R-:W-:Y:S01]  /*df150*/  IMAD.WIDE.U32.X R66, R75.reuse, 0x170b5d44, R66, P5 ;  /* 0x170b5d444b427825 */ /* 0x040fe200028e0442 */
[----:B------:R-:W-:Y:S02]  /*df160*/  IADD3 RZ, P2, PT, R80, R78, RZ ;  /* 0x0000004e50ff7210 */ /* 0x000fe40007f5e0ff */
[----:B------:R-:W-:Y:S01]  /*df170*/  IADD3.X R101, P5, PT, RZ, RZ, RZ, P3, !PT ;  /* 0x000000ffff657210 */ /* 0x000fe20001fbe4ff */
[----:B------:R-:W-:Y:S01]  /*df180*/  IMAD.WIDE.U32 R72, R75, -0x45f6b800, RZ ;  /* 0xba0948004b487825 */ /* 0x000fe200078e00ff */
[----:B------:R-:W-:-:S02]  /*df190*/  IADD3.X RZ, P2, PT, R81, R79, RZ, P2, !PT ;  /* 0x0000004f51ff7210 */ /* 0x000fc4000175e4ff */
[----:B------:R-:W-:Y:S01]  /*df1a0*/  IADD3 RZ, P3, PT, R76, R82, RZ ;  /* 0x000000524cff7210 */ /* 0x000fe20007f7e0ff */
[----:B------:R-:W-:Y:S01]  /*df1b0*/  IMAD.X R79, RZ, RZ, RZ, P5 ;  /* 0x000000ffff4f7224 */ /* 0x000fe200028e06ff */
[----:B------:R-:W-:Y:S01]  /*df1c0*/  IADD3.X R101, P2, PT, R101, R66, RZ, P2, !PT ;  /* 0x0000004265657210 */ /* 0x000fe2000175e4ff */
[----:B------:R-:W-:Y:S01]  /*df1d0*/  IMAD.WIDE.U32 R84, R70, 0xf5138f, R84 ;  /* 0x00f5138f46547825 */ /* 0x000fe200078e0054 */
[----:B------:R-:W-:Y:S02]  /*df1e0*/  IADD3.X RZ, P3, PT, R77, R83, RZ, P3, !PT ;  /* 0x000000534dff7210 */ /* 0x000fe40001f7e4ff */
[----:B------:R-:W-:Y:S01]  /*df1f0*/  IADD3.X R67, P2, PT, R79, R67, RZ, P2, !PT ;  /* 0x000000434f437210 */ /* 0x000fe2000175e4ff */
[C-C-:B------:R-:W-:Y:S01]  /*df200*/  IMAD R95, R74.reuse, 0x1ef3622f, R72.reuse ;  /* 0x1ef3622f4a5f7824 */ /* 0x140fe200078e0248 */
[----:B------:R-:W-:Y:S01]  /*df210*/  IADD3.X R87, P3, PT, R87, R96, RZ, P3, !PT ;  /* 0x0000006057577210 */ /* 0x000fe20001f7e4ff */
[----:B------:R-:W-:Y:S01]  /*df220*/  IMAD.WIDE.U32 R72, P5, R74, 0x1ef3622f, R72 ;  /* 0x1ef3622f4a487825 */ /* 0x000fe200078a0048 */
[----:B------:R-:W-:-:S02]  /*df230*/  IADD3.X R66, P2, PT, R101, R84, RZ, P2, !PT ;  /* 0x0000005465427210 */ /* 0x000fc4000175e4ff */
[----:B------:R-:W-:Y:S01]  /*df240*/  IADD3.X R126, P4, PT, R105, R126, RZ, P0, !PT ;  /* 0x0000007e697e7210 */ /* 0x000fe2000079e4ff */
[----:B------:R-:W-:Y:S01]  /*df250*/  IMAD.WIDE.U32 R82, R74, -0x45f6b800, RZ ;  /* 0xba0948004a527825 */ /* 0x000fe200078e00ff */
[----:B------:R-:W-:-:S03]  /*df260*/  IADD3.X R96, P3, PT, R103, R97, RZ, P3, !PT ;  /* 0x0000006167607210 */ /* 0x000fc60001f7e4ff */
[----:B------:R-:W-:Y:S01]  /*df270*/  IMAD.IADD R86, R85, 0x1, R69 ;  /* 0x0000000155567824 */ /* 0x000fe200078e0245 */
[----:B------:R-:W-:Y:S01]  /*df280*/  IADD3.X R85, P4, PT, R99, R64, RZ, P4, !PT ;  /* 0x0000004063557210 */ /* 0x000fe2000279e4ff */
[----:B------:R-:W-:Y:S01]  /*df290*/  IMAD.X R79, RZ, RZ, RZ, P5 ;  /* 0x000000ffff4f7224 */ /* 0x000fe200028e06ff */
[----:B------:R-:W-:Y:S01]  /*df2a0*/  IADD3 RZ, P5, PT, R72, R83, RZ ;  /* 0x0000005348ff7210 */ /* 0x000fe20007fbe0ff */
[----:B------:R-:W-:Y:S01]  /*df2b0*/  IMAD.MOV.U32 R78, RZ, RZ, R73 ;  /* 0x000000ffff4e7224 */ /* 0x000fe200078e0049 */
[----:B------:R-:W-:Y:S01]  /*df2c0*/  IADD3.X R67, P2, PT, R67, R86, RZ, P2, !PT ;  /* 0x0000005643437210 */ /* 0x000fe2000175e4ff */
[----:B------:R-:W-:Y:S02]  /*df2d0*/  IMAD.IADD R101, R95, 0x1, R83 ;  /* 0x000000015f657824 */ /* 0x000fe400078e0253 */
[C---:B------:R-:W-:Y:S01]  /*df2e0*/  IMAD.WIDE.U32.X R78, R75.reuse, 0x1ef3622f, R78, P5 ;  /* 0x1ef3622f4b4e7825 */ /* 0x040fe200028e044e */
[----:B------:R-:W-:Y:S02]  /*df2f0*/  IADD3.X R69, P5, PT, RZ, RZ, RZ, P2, !PT ;  /* 0x000000ffff457210 */ /* 0x000fe400017be4ff */
[----:B------:R-:W-:Y:S01]  /*df300*/  IADD3 RZ, P2, PT, R66, R82, RZ ;  /* 0x0000005242ff7210 */ /* 0x000fe20007f5e0ff */
[----:B------:R-:W-:Y:S01]  /*df310*/  IMAD.WIDE.U32 R72, R75, 0xf5138f, RZ ;  /* 0x00f5138f4b487825 */ /* 0x000fe200078e00ff */
[----:B------:R-:W-:-:S02]  /*df320*/  IADD3.X R82, P3, PT, R87, R126, RZ, P3, !PT ;  /* 0x0000007e57527210 */ /* 0x000fc40001f7e4ff */
[----:B------:R-:W-:Y:S01]  /*df330*/  IADD3.X RZ, P2, PT, R67, R101, RZ, P2, !PT ;  /* 0x0000006543ff7210 */ /* 0x000fe2000175e4ff */
[----:B------:R-:W-:Y:S01]  /*df340*/  IMAD.X R99, RZ, RZ, RZ, P5 ;  /* 0x000000ffff637224 */ /* 0x000fe200028e06ff */
[----:B------:R-:W-:Y:S01]  /*df350*/  IADD3.X R83, P3, PT, R96, R85, RZ, P3, !PT ;  /* 0x0000005560537210 */ /* 0x000fe20001f7e4ff */
[----:B------:R-:W-:Y:S01]  /*df360*/  IMAD.IADD R103, R131, 0x1, R93 ;  /* 0x0000000183677824 */ /* 0x000fe200078e025d */
[----:B------:R-:W-:Y:S01]  /*df370*/  IADD3.X R69, P2, PT, R69, R78, RZ, P2, !PT ;  /* 0x0000004e45457210 */ /* 0x000fe2000175e4ff */
[C-C-:B------:R-:W-:Y:S01]  /*df380*/  IMAD R97, R74.reuse, 0x1a22d9f3, R72.reuse ;  /* 0x1a22d9f34a617824 */ /* 0x140fe200078e0248 */
[----:B------:R-:W-:Y:S01]  /*df390*/  IADD3.X R93, P3, PT, RZ, RZ, RZ, P3, !PT ;  /* 0x000000ffff5d7210 */ /* 0x000fe20001f7e4ff */
[----:B------:R-:W-:Y:S01]  /*df3a0*/  IMAD.WIDE.U32 R72, P5, R74, 0x1a22d9f3, R72 ;  /* 0x1a22d9f34a487825 */ /* 0x000fe200078a0048 */
[----:B------:R-:W-:-:S03]  /*df3b0*/  IADD3.X R78, P2, PT, R99, R79, RZ, P2, !PT ;  /* 0x0000004f634e7210 */ /* 0x000fc6000175e4ff */
[----:B------:R-:W-:-:S04]  /*df3c0*/  IMAD.WIDE.U32 R84, R74, 0xf5138f, RZ ;  /* 0x00f5138f4a547825 */ /* 0x000fc800078e00ff */
[----:B------:R-:W-:-:S04]  /*df3d0*/  IMAD.WIDE.U32 R76, R70, 0x6ca1493b, R76 ;  /* 0x6ca1493b464c7825 */ /* 0x000fc800078e004c */
[----:B------:R-:W-:Y:S01]  /*df3e0*/  IMAD.X R101, RZ, RZ, RZ, P3 ;  /* 0x000000ffff657224 */ /* 0x000fe200018e06ff */
[-C--:B------:R-:W-:Y:S01]  /*df3f0*/  IADD3 RZ, P3, PT, R72, R85.reuse, RZ ;  /* 0x0000005548ff7210 */ /* 0x080fe20007f7e0ff */
[----:B------:R-:W-:Y:S01]  /*df400*/  IMAD.X R87, RZ, RZ, RZ, P5 ;  /* 0x000000ffff577224 */ /* 0x000fe200028e06ff */
[----:B------:R-:W-:Y:S01]  /*df410*/  IADD3.X R76, P2, PT, R69, R76, RZ, P2, !PT ;  /* 0x0000004c454c7210 */ /* 0x000fe2000175e4ff */
[----:B------:R-:W-:Y:S01]  /*df420*/  IMAD.MOV.U32 R86, RZ, RZ, R73 ;  /* 0x000000ffff567224 */ /* 0x000fe200078e0049 */
[----:B------:R-:W-:Y:S01]  /*df430*/  IADD3 R73, PT, PT, R97, R85, RZ ;  /* 0x0000005561497210 */ /* 0x000fe20007ffe0ff */
[----:B------:R-:W-:Y:S01]  /*df440*/  IMAD.IADD R65, R77, 0x1, R65 ;  /* 0x000000014d417824 */ /* 0x000fe200078e0241 */
[----:B------:R-:W-:Y:S01]  /*df450*/  IADD3 RZ, P5, PT, R82, R92, RZ ;  /* 0x0000005c52ff7210 */ /* 0x000fe20007fbe0ff */
[----:B------:R-:W-:Y:S01]  /*df460*/  IMAD.WIDE.U32.X R86, R75, 0x1a22d9f3, R86, P3 ;  /* 0x1a22d9f34b567825 */ /* 0x000fe200018e0456 */
[----:B------:R-:W-:Y:S02]  /*df470*/  IADD3 RZ, P3, PT, R76, R84, RZ ;  /* 0x000000544cff7210 */ /* 0x000fe40007f7e0ff */
[----:B------:R-:W-:Y:S01]  /*df480*/  IADD3.X R77, P2, PT, R78, R65, RZ, P2, !PT ;  /* 0x000000414e4d7210 */ /* 0x000fe2000175e4ff */
[----:B------:R-:W-:Y:S01]  /*df490*/  IMAD.WIDE.U32 R64, R70, 0x17c510ea, R82 ;  /* 0x17c510ea46407825 */ /* 0x000fe200078e0052 */
[----:B------:R-:W-:-:S02]  /*df4a0*/  IADD3.X RZ, P5, PT, R83, R103, RZ, P5, !PT ;  /* 0x0000006753ff7210 */ /* 0x000fc40002fbe4ff */
[----:B------:R-:W-:Y:S01]  /*df4b0*/  IADD3.X RZ, P3, PT, R77, R73, RZ, P3, !PT ;  /* 0x000000494dff7210 */ /* 0x000fe20001f7e4ff */
[----:B------:R-:W-:Y:S01]  /*df4c0*/  IMAD.WIDE.U32 R72, R75, 0x6ca1493b, RZ ;  /* 0x6ca1493b4b487825 */ /* 0x000fe200078e00ff */
[----:B------:R-:W-:Y:S02]  /*df4d0*/  IADD3.X R79, P2, PT, RZ, RZ, RZ, P2, !PT ;  /* 0x000000ffff4f7210 */ /* 0x000fe4000175e4ff */
[----:B------:R-:W-:Y:S01]  /*df4e0*/  IADD3.X R78, P0, PT, RZ, RZ, RZ, P0, !PT ;  /* 0x000000ffff4e7210 */ /* 0x000fe2000071e4ff */
[C---:B------:R-:W-:Y:S01]  /*df4f0*/  IMAD.WIDE.U32 R82, R74.reuse, 0x6ca1493b, RZ ;  /* 0x6ca1493b4a527825 */ /* 0x040fe200078e00ff */
[----:B------:R-:W-:Y:S02]  /*df500*/  IADD3.X R79, P3, PT, R79, R86, RZ, P3, !PT ;  /* 0x000000564f4f7210 */ /* 0x000fe40001f7e4ff */
[----:B------:R-:W-:Y:S01]  /*df510*/  IADD3.X R99, P5, PT, R93, R88, RZ, P5, !PT ;  /* 0x000000585d637210 */ /* 0x000fe20002fbe4ff */
[----:B------:R-:W-:Y:S01]  /*df520*/  IMAD.X R86, RZ, RZ, RZ, P2 ;  /* 0x000000ffff567224 */ /* 0x000fe200010e06ff */
[----:B------:R-:W-:Y:S01]  /*df530*/  IADD3.X R78, P4, PT, RZ, R78, RZ, P4, !PT ;  /* 0x0000004eff4e7210 */ /* 0x000fe2000279e4ff */
[----:B------:R-:W-:Y:S01]  /*df540*/  IMAD R93, R74, -0x39c4fa40, R72 ;  /* 0xc63b05c04a5d7824 */ /* 0x000fe200078e0248 */
[----:B------:R-:W-:Y:S01]  /*df550*/  IADD3.X R92, P5, PT, R101, R89, RZ, P5, !PT ;  /* 0x00000059655c7210 */ /* 0x000fe20002fbe4ff */
[----:B------:R-:W-:Y:S01]  /*df560*/  IMAD.WIDE.U32 R84, R58, R124, RZ ;  /* 0x0000007c3a547225 */ /* 0x000fe200078e00ff */
[----:B------:R-:W-:-:S02]  /*df570*/  IADD3.X R86, P2, PT, R86, R87, RZ, P3, !PT ;  /* 0x0000005756567210 */ /* 0x000fc40001f5e4ff */
[----:B------:R-:W-:Y:S01]  /*df580*/  IADD3.X R87, PT, PT, RZ, RZ, RZ, P4, P0 ;  /* 0x000000ffff577210 */ /* 0x000fe200027e04ff */
[----:B------:R-:W-:Y:S01]  /*df590*/  IMAD.WIDE.U32 R72, P3, R74, -0x39c4fa40, R72 ;  /* 0xc63b05c04a487825 */ /* 0x000fe20007860048 */
[----:B------:R-:W-:Y:S02]  /*df5a0*/  IADD3.X R64, P2, PT, R79, R64, RZ, P2, !PT ;  /* 0x000000404f407210 */ /* 0x000fe4000175e4ff */
[----:B------:R-:W-:Y:S01]  /*df5b0*/  IADD3.X R99, P5, PT, R99, R78, RZ, P5, !PT ;  /* 0x0000004e63637210 */ /* 0x000fe20002fbe4ff */
[----:B------:R-:W-:Y:S01]  /*df5c0*/  IMAD.IADD R131, R65, 0x1, R131 ;  /* 0x0000000141837824 */ /* 0x000fe200078e0283 */
[----:B------:R-:W-:Y:S01]  /*df5d0*/  IADD3 RZ, P0, PT, R64, R82, RZ ;  /* 0x0000005240ff7210 */ /* 0x000fe20007f1e0ff */
[----:B------:R-:W-:Y:S01]  /*df5e0*/  IMAD.X R79, RZ, RZ, RZ, P3 ;  /* 0x000000ffff4f7224 */ /* 0x000fe200018e06ff */
[----:B------:R-:W-:Y:S01]  /*df5f0*/  IADD3 RZ, P3, PT, R72, R83, RZ ;  /* 0x0000005348ff7210 */ /* 0x000fe20007f7e0ff */
[----:B------:R-:W-:Y:S01]  /*df600*/  IMAD.IADD R101, R93, 0x1, R83 ;  /* 0x000000015d657824 */ /* 0x000fe200078e0253 */
[----:B------:R-:W-:Y:S01]  /*df610*/  IADD3.X R65, P2, PT, R86, R131, RZ, P2, !PT ;  /* 0x0000008356417210 */ /* 0x000fe2000175e4ff */
[----:B------:R-:W-:Y:S01]  /*df620*/  IMAD.WIDE.U32 R82, P4, R125, R59, R84 ;  /* 0x0000003b7d527225 */ /* 0x000fe20007880054 */
[----:B------:R-:W-:-:S02]  /*df630*/  IADD3.X R70, P5, PT, R92, R87, RZ, P5, !PT ;  /* 0x000000575c467210 */ /* 0x000fc40002fbe4ff */
[----:B------:R-:W-:Y:S01]  /*df640*/  IADD3.X RZ, P0, PT, R65, R101, RZ, P0, !PT ;  /* 0x0000006541ff7210 */ /* 0x000fe2000071e4ff */
[----:B------:R-:W-:Y:S01]  /*df650*/  IMAD.WIDE.U32 R88, R59, R124, RZ ;  /* 0x0000007c3b587225 */ /* 0x000fe200078e00ff */
[----:B------:R-:W-:-:S03]  /*df660*/  IADD3.X R69, P1, PT, R152, R133, RZ, P1, !PT ;  /* 0x0000008598457210 */ /* 0x000fc60000f3e4ff */
[----:B------:R-:W-:Y:S02]  /*df670*/  IMAD.MOV.U32 R78, RZ, RZ, R73 ;  /* 0x000000ffff4e7224 */ /* 0x000fe400078e0049 */
[----:B------:R-:W-:Y:S01]  /*df680*/  IMAD.X R87, RZ, RZ, RZ, P4 ;  /* 0x000000ffff577224 */ /* 0x000fe200020e06ff */
[----:B------:R-:W-:Y:S01]  /*df690*/  IADD3 R103, P4, PT, R82, R89, RZ ;  /* 0x0000005952677210 */ /* 0x000fe20007f9e0ff */
[----:B------:R-:W-:Y:S01]  /*df6a0*/  IMAD.WIDE.U32.X R72, R75, -0x39c4fa40, R78, P3 ;  /* 0xc63b05c04b487825 */ /* 0x000fe200018e044e */
[----:B------:R-:W-:-:S03]  /*df6b0*/  IADD3.X R89, P2, PT, RZ, RZ, RZ, P2, !PT ;  /* 0x000000ffff597210 */ /* 0x000fc6000175e4ff */
[----:B------:R-:W-:Y:S01]  /*df6c0*/  IMAD.WIDE.U32 R84, R124, R59, R68 ;  /* 0x0000003b7c547225 */ /* 0x000fe200078e0044 */
[----:B------:R-:W-:-:S03]  /*df6d0*/  IADD3.X R72, P0, PT, R89, R72, RZ, P0, !PT ;  /* 0x0000004859487210 */ /* 0x000fc6000071e4ff */
[----:B------:R-:W-:Y:S02]  /*df6e0*/  IMAD.X R89, RZ, RZ, RZ, P2 ;  /* 0x000000ffff597224 */ /* 0x000fe400010e06ff */
[----:B------:R-:W-:-:S03]  /*df6f0*/  IMAD.WIDE.U32 R78, R75, 0x17c510ea, RZ ;  /* 0x17c510ea4b4e7825 */ /* 0x000fc600078e00ff */
[----:B------:R-:W-:Y:S01]  /*df700*/  IADD3.X R73, P0, PT, R89, R73, RZ, P0, !PT ;  /* 0x0000004959497210 */ /* 0x000fe2000071e4ff */
[----:B------:R-:W-:Y:S01]  /*df710*/  IMAD.MOV.U32 R86, RZ, RZ, R83 ;  /* 0x000000ffff567224 */ /* 0x000fe200078e0053 */
[----:B------:R-:W-:Y:S01]  /*df720*/  IADD3.X R83, P2, PT, R99, R84, RZ, P5, !PT ;  /* 0x0000005463537210 */ /* 0x000fe20002f5e4ff */
[----:B------:R-:W-:Y:S02]  /*df730*/  IMAD.IADD R101, R85, 0x1, R82 ;  /* 0x0000000155657824 */ /* 0x000fe400078e0252 */
[--C-:B------:R-:W-:Y:S01]  /*df740*/  IMAD R89, R74, 0x1ae3a46, R78.reuse ;  /* 0x01ae3a464a597824 */ /* 0x100fe200078e024e */
[----:B------:R-:W-:Y:S01]  /*df750*/  IADD3.X R72, P0, PT, R72, R83, RZ, P0, !PT ;  /* 0x0000005348487210 */ /* 0x000fe2000071e4ff */
[----:B------:R-:W-:Y:S01]  /*df760*/  IMAD.WIDE.U32 R78, P3, R74, 0x1ae3a46, R78 ;  /* 0x01ae3a464a4e7825 */ /* 0x000fe2000786004e */
[----:B------:R-:W-:-:S03]  /*df770*/  IADD3.X R70, P2, PT, R70, R101, RZ, P2, !PT ;  /* 0x0000006546467210 */ /* 0x000fc6000175e4ff */
[----:B------:R-:W-:Y:S01]  /*df780*/  IMAD.WIDE.U32 R84, R74, 0x17c510ea, RZ ;  /* 0x17c510ea4a547825 */ /* 0x000fe200078e00ff */
[----:B------:R-:W-:-:S03]  /*df790*/  IADD3.X R73, P0, PT, R73, R70, RZ, P0, !PT ;  /* 0x0000004649497210 */ /* 0x000fc6000071e4ff */
[----:B------:R-:W-:Y:S01]  /*df7a0*/  IMAD.WIDE.U32.X R86, R125, R58, R86, P4 ;  /* 0x0000003a7d567225 */ /* 0x000fe200020e0456 */
[----:B------:R-:W-:-:S03]  /*df7b0*/  IADD3 RZ, P4, PT, R78, R85, RZ ;  /* 0x000000554eff7210 */ /* 0x000fc60007f9e0ff */
[----:B------:R-:W-:Y:S01]  /*df7c0*/  IMAD.X R83, RZ, RZ, RZ, P3 ;  /* 0x000000ffff537224 */ /* 0x000fe200018e06ff */
[----:B------:R-:W-:Y:S01]  /*df7d0*/  IADD3 RZ, P3, PT, R72, R84, RZ ;  /* 0x0000005448ff7210 */ /* 0x000fe20007f7e0ff */
[----:B------:R-:W-:Y:S01]  /*df7e0*/  IMAD.MOV.U32 R82, RZ, RZ, R79 ;  /* 0x000000ffff527224 */ /* 0x000fe200078e004f */
[----:B------:R-:W-:Y:S01]  /*df7f0*/  IADD3.X R79, P1, PT, RZ, RZ, RZ, P1, !PT ;  /* 0x000000ffff4f7210 */ /* 0x000fe20000f3e4ff */
[----:B------:R-:W-:Y:S02]  /*df800*/  IMAD.IADD R85, R89, 0x1, R85 ;  /* 0x0000000159557824 */ /* 0x000fe400078e0255 */
[----:B------:R-:W-:Y:S01]  /*df810*/  IMAD.WIDE.U32.X R82, R75, 0x1ae3a46, R82, P4 ;  /* 0x01ae3a464b527825 */ /* 0x000fe200020e0452 */
[----:B------:R-:W-:Y:S02]  /*df820*/  IADD3 RZ, P4, PT, R68, R88, RZ ;  /* 0x0000005844ff7210 */ /* 0x000fe40007f9e0ff */
[----:B------:R-:W-:Y:S01]  /*df830*/  IADD3.X R75, P0, PT, RZ, RZ, RZ, P0, !PT ;  /* 0x000000ffff4b7210 */ /* 0x000fe2000071e4ff */
[----:B------:R-:W-:Y:S01]  /*df840*/  IMAD.WIDE.U32 R128, R74, 0x30000000, R80 ;  /* 0x300000004a807825 */ /* 0x000fe200078e0050 */
[----:B------:R-:W-:-:S02]  /*df850*/  IADD3.X RZ, P3, PT, R73, R85, RZ, P3, !PT ;  /* 0x0000005549ff7210 */ /* 0x000fc40001f7e4ff */
[----:B------:R-:W-:Y:S01]  /*df860*/  IADD3.X RZ, P4, PT, R69, R103, RZ, P4, !PT ;  /* 0x0000006745ff7210 */ /* 0x000fe2000279e4ff */
[----:B------:R-:W-:Y:S01]  /*df870*/  IMAD.X R69, RZ, RZ, RZ, P0 ;  /* 0x000000ffff457224 */ /* 0x000fe200000e06ff */
[----:B------:R-:W-:Y:S01]  /*df880*/  IADD3.X R68, P3, PT, R75, R82, RZ, P3, !PT ;  /* 0x000000524b447210 */ /* 0x000fe20001f7e4ff */
[C---:B------:R-:W-:Y:S01]  /*df890*/  IMAD.WIDE.U32 R66, R74.reuse, -0x45f6b800, R66 ;  /* 0xba0948004a427825 */ /* 0x040fe200078e0042 */
[----:B------:R-:W-:Y:S02]  /*df8a0*/  IADD3.X R75, P5, PT, RZ, RZ, RZ, P5, !PT ;  /* 0x000000ffff4b7210 */ /* 0x000fe40002fbe4ff */
[----:B------:R-:W-:Y:S01]  /*df8b0*/  IADD3.X R69, P0, PT, R69, R83, RZ, P3, !PT ;  /* 0x0000005345457210 */ /* 0x000fe20001f1e4ff */
[----:B------:R-:W-:Y:S01]  /*df8c0*/  IMAD.WIDE.U32 R76, R74, 0xf5138f, R76 ;  /* 0x00f5138f4a4c7825 */ /* 0x000fe200078e004c */
[----:B------:R-:W-:Y:S02]  /*df8d0*/  IADD3.X R70, PT, PT, RZ, RZ, RZ, P5, !PT ;  /* 0x000000ffff467210 */ /* 0x000fe40002ffe4ff */
[----:B------:R-:W-:Y:S01]  /*df8e0*/  IADD3.X R68, P2, P0, R68, RZ, R75, P0, P2 ;  /* 0x000000ff44447210 */ /* 0x000fe2000004444b */
[----:B------:R-:W-:Y:S01]  /*df8f0*/  IMAD.WIDE.U32 R64, R74, 0x6ca1493b, R64 ;  /* 0x6ca1493b4a407825 */ /* 0x000fe200078e0040 */
[----:B------:R-:W-:-:S02]  /*df900*/  IADD3.X R79, P4, PT, R79, R86, RZ, P4, !PT ;  /* 0x000000564f4f7210 */ /* 0x000fc4000279e4ff */
[----:B------:R-:W-:Y:S01]  /*df910*/  IADD3.X R69, PT, PT, R69, RZ, R70, P2, P0 ;  /* 0x000000ff45457210 */ /* 0x000fe200017e0446 */
[----:B------:R-:W-:Y:S01]  /*df920*/  IMAD.WIDE.U32 R74, R74, 0x17c510ea, R72 ;  /* 0x17c510ea4a4a7825 */ /* 0x000fe200078e0048 */
[----:B------:R-:W-:Y:S02]  /*df930*/  IADD3.X R86, PT, PT, R87, RZ, RZ, P4, P1 ;  /* 0x000000ff57567210 */ /* 0x000fe400027e24ff */
[----:B------:R-:W-:Y:S01]  /*df940*/  IADD3 R68, P0, PT, R68, R79, RZ ;  /* 0x0000004f44447210 */ /* 0x000fe20007f1e0ff */
[----:B------:R-:W-:Y:S02]  /*df950*/  IMAD.IADD R89, R75, 0x1, R89 ;  /* 0x000000014b597824 */ /* 0x000fe400078e0259 */
[----:B------:R-:W-:Y:S02]  /*df960*/  IMAD.IADD R95, R67, 0x1, R95 ;  /* 0x00000001435f7824 */ /* 0x000fe400078e025f */
[----:B------:R-:W-:Y:S01]  /*df970*/  IMAD.X R69, R69, 0x1, R86, P0 ;  /* 0x0000000145457824 */ /* 0x000fe200000e0656 */
[----:B------:R-:W-:Y:S01]  /*df980*/  ISETP.GE.U32.AND P0, PT, R68, 0x17c510ea, PT ;  /* 0x17c510ea4400780c */ /* 0x000fe20003f06070 */
[----:B------:R-:W-:Y:S01]  /*df990*/  IMAD.IADD R97, R77, 0x1, R97 ;  /* 0x000000014d617824 */ /* 0x000fe200078e0261 */
[----:B------:R-:W-:Y:S01]  /*df9a0*/  MOV R133, R89 ;  /* 0x0000005900857202 */ /* 0x000fe20000000f00 */
[----:B------:R-:W-:Y:S01]  /*df9b0*/  IMAD.IADD R93, R65, 0x1, R93 ;  /* 0x00000001415d7824 */ /* 0x000fe200078e025d */
[----:B------:R-:W-:Y:S01]  /*df9c0*/  ISETP.GE.U32.AND.EX P0, PT, R69, 0x1ae3a46, PT, P0 ;  /* 0x01ae3a464500780c */ /* 0x000fe20003f06100 */
[----:B------:R-:W-:-:S02]  /*df9d0*/  IMAD.IADD R126, R129, 0x1, R71 ;  /* 0x00000001817e7824 */ /* 0x000fc400078e0247 */
        /* <DEDUP_REMOVED lines=75> */
.L_x_468:
[----:B------:R-:W-:Y:S05]  /*dfe90*/  BSYNC.RELIABLE B3 ;  /* 0x0000000000037941 */ /* 0x000fea0003800100 */
.L_x_467:
        /* <DEDUP_REMOVED lines=12> */
.L_x_466:
[----:B------:R-:W-:Y:S05]  /*dff60*/  BSYNC.RECONVERGENT B2 ;  /* 0x0000000000027941 */ /* 0x000fea0003800200 */
.L_x_465:
        /* <DEDUP_REMOVED lines=37> */
.L_x_472:
[----:B------:R-:W-:Y:S05]  /*e01c0*/  BSYNC.RELIABLE B3 ;  /* 0x0000000000037941 */ /* 0x000fea0003800100 */
.L_x_471:
        /* <DEDUP_REMOVED lines=12> */
.L_x_470:
[----:B------:R-:W-:Y:S05]  /*e0290*/  BSYNC.RECONVERGENT B2 ;  /* 0x0000000000027941 */ /* 0x000fea0003800200 */
.L_x_469:
        /* <DEDUP_REMOVED lines=19> */
[----:B------:R-:W-:Y:S01]  /*e03d0*/  IADD3.X R146, P0, PT, R146, ~R31, RZ, P0, !PT ;  /* 0x8000001f92927210 */ /* 0x000fe2000071e4ff */
[----:B------:R-:W-:Y:S01]  /*e03e0*/  IMAD.MOV.U32 R141, RZ, RZ, R67 ;  /* 0x000000ffff8d7224 */ /* 0x000fe200078e0043 */
[----:B------:R-:W-:Y:S01]  /*e03f0*/  IADD3.X R69, P1, PT, R143, R143, RZ, P1, !PT ;  /* 0x0000008f8f457210 */ /* 0x000fe20000f3e4ff */
[----:B------:R-:W-:Y:S01]  /*e0400*/  IMAD.MOV.U32 R143, RZ, RZ, R68 ;  /* 0x000000ffff8f7224 */ /* 0x000fe200078e0044 */
[----:B------:R-:W-:-:S02]  /*e0410*/  IADD3.X R145, P0, PT, R145, ~R34, RZ, P0, !PT ;  /* 0x8000002291917210 */ /* 0x000fc4000071e4ff */
[----:B------:R-:W-:Y:S01]  /*e0420*/  IADD3.X R70, P1, PT, R146, R146, RZ, P1, !PT ;  /* 0x0000009292467210 */ /* 0x000fe20000f3e4ff */
[----:B------:R-:W-:Y:S01]  /*e0430*/  IMAD.MOV.U32 R146, RZ, RZ, R69 ;  /* 0x000000ffff927224 */ /* 0x000fe200078e0045 */
[----:B------:R-:W-:Y:S02]  /*e0440*/  IADD3.X R147, P0, PT, R147, ~R36, RZ, P0, !PT ;  /* 0x8000002493937210 */ /* 0x000fe4000071e4ff */
[----:B------:R-:W-:-:S03]  /*e0450*/  IADD3.X R71, P1, PT, R145, R145, RZ, P1, !PT ;  /* 0x0000009191477210 */ /* 0x000fc60000f3e4ff */
[----:B------:R-:W-:Y:S01]  /*e0460*/  IMAD.X R148, R148, 0x1, ~R33, P0 ;  /* 0x0000000194947824 */ /* 0x000fe200000e0e21 */
[----:B------:R-:W-:Y:S02]  /*e0470*/  IADD3.X R72, P0, PT, R147, R147, RZ, P1, !PT ;  /* 0x0000009393487210 */ /* 0x000fe40000f1e4ff */
        /* <DEDUP_REMOVED lines=73> */
.L_x_476:
[----:B------:R-:W-:Y:S05]  /*e0910*/  BSYNC.RELIABLE B3 ;  /* 0x0000000000037941 */ /* 0x000fea0003800100 */
.L_x_475:
        /* <DEDUP_REMOVED lines=12> */
.L_x_474:
[----:B------:R-:W-:Y:S05]  /*e09e0*/  BSYNC.RECONVERGENT B2 ;  /* 0x0000000000027941 */ /* 0x000fea0003800200 */
.L_x_473:
        /* <DEDUP_REMOVED lines=22> */
[----:B------:R-:W-:-:S04]  /*e0b50*/  IMAD.WIDE.U32 R70, R91, R114, RZ ;  /* 0x000000725b467225 */ /* 0x000fc800078e00ff */
[----:B------:R-:W-:Y:S02]  /*e0b60*/  IMAD.MOV.U32 R72, RZ, RZ, R69 ;  /* 0x000000ffff487224 */ /* 0x000fe400078e0045 */
[----:B------:R-:W-:-:S04]  /*e0b70*/  IMAD.WIDE.U32 R68, R149, R118, RZ ;  /* 0x0000007695447225 */ /* 0x000fc800078e00ff */
[----:B------:R-:W-:Y:S01]  /*e0b80*/  IMAD.X R83, RZ, RZ, RZ, P2 ;  /* 0x000000ffff537224 */ /* 0x000fe200010e06ff */
[----:B------:R-:W-:Y:S01]  /*e0b90*/  IADD3 R84, P5, PT, R69, R66, RZ ;  /* 0x0000004245547210 */ /* 0x000fe20007fbe0ff */
[----:B------:R-:W-:-:S04]  /*e0ba0*/  IMAD.WIDE.U32 R80, R149, R120, RZ ;  /* 0x0000007895507225 */ /* 0x000fc800078e00ff */
[----:B------:R-:W-:-:S04]  /*e0bb0*/  IMAD.WIDE.U32 R74, P2, R121, R149, R74 ;  /* 0x00000095794a7225 */ /* 0x000fc8000784004a */
[----:B------:R-:W-:-:S04]  /*e0bc0*/  IMAD.WIDE.U32 R64, R14, R114, RZ ;  /* 0x000000720e407225 */ /* 0x000fc800078e00ff */
[----:B------:R-:W-:Y:S01]  /*e0bd0*/  IMAD.WIDE.U32.X R72, R117, R90, R72, P0 ;  /* 0x0000005a75487225 */ /* 0x000fe200000e0448 */
[----:B------:R-:W-:-:S03]  /*e0be0*/  IADD3 RZ, P0, PT, R104, R64, RZ ;  /* 0x0000004068ff7210 */ /* 0x000fc60007f1e0ff */
[----:B------:R-:W-:-:S04]  /*e0bf0*/  IMAD.WIDE.U32 R70, P3, R115, R14, R70 ;  /* 0x0000000e73467225 */ /* 0x000fc80007860046 */
[----:B------:R-:W-:Y:S01]  /*e0c00*/  IMAD.MOV.U32 R82, RZ, RZ, R67 ;  /* 0x000000ffff527224 */ /* 0x000fe200078e0043 */
[----:B------:R-:W-:Y:S01]  /*e0c10*/  IADD3 R69, P4, PT, R70, R65, RZ ;  /* 0x0000004146457210 */ /* 0x000fe20007f9e0ff */
[----:B------:R-:W-:Y:S01]  /*e0c20*/  IMAD.X R79, RZ, RZ, RZ, P2 ;  /* 0x000000ffff4f7224 */ /* 0x000fe200010e06ff */
[----:B------:R-:W-:Y:S01]  /*e0c30*/  IADD3 R86, P2, PT, R81, R74, RZ ;  /* 0x0000004a51567210 */ /* 0x000fe20007f5e0ff */
[----:B------:R-:W-:Y:S01]  /*e0c40*/  IMAD.WIDE.U32 R66, R90, R122, RZ ;  /* 0x0000007a5a427225 */ /* 0x000fe200078e00ff */
[----:B------:R-:W-:Y:S02]  /*e0c50*/  IADD3.X R81, P1, PT, RZ, R72, RZ, P1, !PT ;  /* 0x00000048ff517210 */ /* 0x000fe40000f3e4ff */
[----:B------:R-:W-:Y:S01]  /*e0c60*/  MOV R64, R71 ;  /* 0x0000004700407202 */ /* 0x000fe20000000f00 */
[----:B------:R-:W-:Y:S01]  /*e0c70*/  IMAD.X R65, RZ, RZ, RZ, P3 ;  /* 0x000000ffff417224 */ /* 0x000fe200018e06ff */
[----:B------:R-:W-:Y:S01]  /*e0c80*/  IADD3.X R85, P1, PT, RZ, R73, RZ, P1, !PT ;  /* 0x00000049ff557210 */ /* 0x000fe20000f3e4ff */
[----:B------:R-:W-:Y:S01]  /*e0c90*/  IMAD.WIDE.U32 R66, P3, R123, R149, R66 ;  /* 0x000000957b427225 */ /* 0x000fe20007860042 */
[----:B------:R-:W-:-:S03]  /*e0ca0*/  IADD3.X RZ, P0, PT, R105, R69, RZ, P0, !PT ;  /* 0x0000004569ff7210 */ /* 0x000fc6000071e4ff */
[----:B------:R-:W-:-:S04]  /*e0cb0*/  IMAD.WIDE.U32 R76, R149, R122, RZ ;  /* 0x0000007a954c7225 */ /* 0x000fc800078e00ff */
[----:B------:R-:W-:-:S04]  /*e0cc0*/  IMAD.WIDE.U32.X R64, R115, R91, R64, P4 ;  /* 0x0000005b73407225 */ /* 0x000fc800020e0440 */
[----:B------:R-:W-:Y:S01]  /*e0cd0*/  IMAD.MOV.U32 R78, RZ, RZ, R75 ;  /* 0x000000ffff4e7224 */ /* 0x000fe200078e004b */
[----:B------:R-:W-:Y:S01]  /*e0ce0*/  IADD3.X R75, P1, PT, R81, R68, RZ, P1, !PT ;  /* 0x00000044514b7210 */ /* 0x000fe20000f3e4ff */
[----:B------:R-:W-:Y:S01]  /*e0cf0*/  IMAD.X R69, RZ, RZ, RZ, P3 ;  /* 0x000000ffff457224 */ /* 0x000fe200018e06ff */
[----:B------:R-:W-:Y:S01]  /*e0d00*/  IADD3 R71, P3, PT, R77, R66, RZ ;  /* 0x000000424d477210 */ /* 0x000fe20007f7e0ff */
        /* <DEDUP_REMOVED lines=9> */
[----:B------:R-:W-:Y:S01]  /*e0da0*/  IMAD.WIDE.U32 R88, R14, R116, RZ ;  /* 0x000000740e587225 */ /* 0x000fe200078e00ff */
[----:B------:R-:W-:-:S03]  /*e0db0*/  IADD3.X R81, P1, PT, RZ, R82, RZ, P1, !PT ;  /* 0x00000052ff517210 */ /* 0x000fc60000f3e4ff */
[----:B------:R-:W-:Y:S01]  /*e0dc0*/  IMAD.WIDE.U32 R72, P4, R125, R149, R72 ;  /* 0x000000957d487225 */ /* 0x000fe20007880048 */
[----:B------:R-:W-:-:S03]  /*e0dd0*/  IADD3.X R77, P1, PT, RZ, R83, RZ, P1, !PT ;  /* 0x00000053ff4d7210 */ /* 0x000fc60000f3e4ff */
[----:B------:R-:W-:-:S04]  /*e0de0*/  IMAD.WIDE.U32 R66, P5, R117, R14, R66 ;  /* 0x0000000e75427225 */ /* 0x000fc800078a0042 */
[----:B------:R-:W-:Y:S01]  /*e0df0*/  IMAD.X R65, RZ, RZ, RZ, P4 ;  /* 0x000000ffff417224 */ /* 0x000fe200020e06ff */
[----:B------:R-:W-:Y:S01]  /*e0e00*/  IADD3 R89, P4, PT, R66, R89, RZ ;  /* 0x0000005942597210 */ /* 0x000fe20007f9e0ff */
[----:B------:R-:W-:-:S04]  /*e0e10*/  IMAD.WIDE.U32 R84, R149, R124, RZ ;  /* 0x0000007c95547225 */ /* 0x000fc800078e00ff */
[----:B------:R-:W-:Y:S01]  /*e0e20*/  IMAD.WIDE.U32.X R78, R121, R90, R78, P2 ;  /* 0x0000005a794e7225 */ /* 0x000fe200010e044e */
[----:B------:R-:W-:-:S03]  /*e0e30*/  IADD3 RZ, P2, PT, R74, R88, RZ ;  /* 0x000000584aff7210 */ /* 0x000fc60007f5e0ff */
[----:B------:R-:W-:Y:S01]  /*e0e40*/  IMAD.X R93, RZ, RZ, RZ, P5 ;  /* 0x000000ffff5d7224 */ /* 0x000fe200028e06ff */
[----:B------:R-:W-:Y:S01]  /*e0e50*/  IADD3 R85, P5, PT, R85, R72, RZ ;  /* 0x0000004855557210 */ /* 0x000fe20007fbe0ff */
[----:B------:R-:W-:Y:S01]  /*e0e60*/  IMAD.MOV.U32 R92, RZ, RZ, R67 ;  /* 0x000000ffff5c7224 */ /* 0x000fe200078e0043 */
[----:B------:R-:W-:Y:S01]  /*e0e70*/  IADD3.X RZ, P2, PT, R75, R89, RZ, P2, !PT ;  /* 0x000000594bff7210 */ /* 0x000fe2000175e4ff */
[----:B------:R-:W-:Y:S01]  /*e0e80*/  IMAD.MOV.U32 R64, RZ, RZ, R73 ;  /* 0x000000ffff407224 */ /* 0x000fe200078e0049 */
[----:B------:R-:W-:Y:S01]  /*e0e90*/  IADD3.X R67, P0, PT, RZ, RZ, RZ, P0, !PT ;  /* 0x000000ffff437210 */ /* 0x000fe2000071e4ff */
[----:B------:R-:W-:-:S04]  /*e0ea0*/  IMAD.WIDE.U32.X R92, R117, R91, R92, P4 ;  /* 0x0000005b755c7225 */ /* 0x000fc800020e045c */
[----:B------:R-:W-:Y:S01]  /*e0eb0*/  IMAD.WIDE.U32 R88, R91, R118, RZ ;  /* 0x000000765b587225 */ /* 0x000fe200078e00ff */
[----:B------:R-:W-:-:S03]  /*e0ec0*/  IADD3.X R67, P4, PT, R67, R92, RZ, P2, !PT ;  /* 0x0000005c43437210 */ /* 0x000fc6000179e4ff */
[----:B------:R-:W-:-:S04]  /*e0ed0*/  IMAD.WIDE.U32 R72, R16, R114, RZ ;  /* 0x0000007210487225 */ /* 0x000fc800078e00ff */
[----:B------:R-:W-:-:S04]  /*e0ee0*/  IMAD.WIDE.U32.X R68, R123, R90, R68, P3 ;  /* 0x0000005a7b447225 */ /* 0x000fc800018e0444 */
[----:B------:R-:W-:Y:S01]  /*e0ef0*/  IMAD.WIDE.U32.X R64, R125, R90, R64, P5 ;  /* 0x0000005a7d407225 */ /* 0x000fe200028e0440 */
[----:B------:R-:W-:-:S03]  /*e0f00*/  IADD3.X R90, P2, PT, R81, R80, RZ, P1, !PT ;  /* 0x00000050515a7210 */ /* 0x000fc60000f5e4ff */
[----:B------:R-:W-:Y:S02]  /*e0f10*/  IMAD.X R92, RZ, RZ, RZ, P0 ;  /* 0x000000ffff5c7224 */ /* 0x000fe400000e06ff */
[----:B------:R-:W-:Y:S01]  /*e0f20*/  IMAD.WIDE.U32 R80, P5, R119, R14, R88 ;  /* 0x0000000e77507225 */ /* 0x000fe200078a0058 */
[----:B------:R-:W-:Y:S02]  /*e0f30*/  IADD3.X R89, P2, PT, R77, R86, RZ, P2, !PT ;  /* 0x000000564d597210 */ /* 0x000fe4000175e4ff */
[----:B------:R-:W-:Y:S01]  /*e0f40*/  IADD3.X R92, P0, PT, R92, R93, RZ, P4, !PT ;  /* 0x0000005d5c5c7210 */ /* 0x000fe2000271e4ff */
[----:B------:R-:W-:Y:S01]  /*e0f50*/  IMAD.WIDE.U32 R82, R15, R114, RZ ;  /* 0x000000720f527225 */ /* 0x000fe200078e00ff */
[----:B------:R-:W-:Y:S02]  /*e0f60*/  IADD3.X R93, P2, PT, RZ, R78, RZ, P2, !PT ;  /* 0x0000004eff5d7210 */ /* 0x000fe4000175e4ff */
[----:B------:R-:W-:Y:S01]  /*e0f70*/  IADD3.X R88, P0, PT, R67, R90, RZ, P0, !PT ;  /* 0x0000005a43587210 */ /* 0x000fe2000071e4ff */
[----:B------:R-:W-:Y:S01]  /*e0f80*/  IMAD.WIDE.U32 R72, P3, R115, R15, R72 ;  /* 0x0000000f73487225 */ /* 0x000fe20007860048 */
[----:B------:R-:W-:-:S02]  /*e0f90*/  IADD3.X R86, P2, PT, RZ, R79, RZ, P2, !PT ;  /* 0x0000004fff567210 */ /* 0x000fc4000175e4ff */
[----:B------:R-:W-:Y:S01]  /*e0fa0*/  IADD3.X R89, P0, PT, R92, R89, RZ, P0, !PT ;  /* 0x000000595c597210 */ /* 0x000fe2000071e4ff */
[----:B------:R-:W-:Y:S01]  /*e0fb0*/  IMAD.WIDE.U32 R74, R116, R14, R74 ;  /* 0x0000000e744a7225 */ /* 0x000fe200078e004a */
[----:B------:R-:W-:-:S03]  /*e0fc0*/  IADD3 R95, P4, PT, R72, R83, RZ ;  /* 0x00000053485f7210 */ /* 0x000fc60007f9e0ff */
[----:B------:R-:W-:Y:S01]  /*e0fd0*/  IMAD.X R67, RZ, RZ, RZ, P3 ;  /* 0x000000ffff437224 */ /* 0x000fe200018e06ff */
[----:B------:R-:W-:Y:S01]  /*e0fe0*/  IADD3 RZ, P1, PT, R74, R82, RZ ;  /* 0x000000524aff7210 */ /* 0x000fe20007f3e0ff */
[----:B------:R-:W-:-:S04]  /*e0ff0*/  IMAD.WIDE.U32 R82, R14, R118, RZ ;  /* 0x000000760e527225 */ /* 0x000fc800078e00ff */
[----:B------:R-:W-:Y:S01]  /*e1000*/  IMAD.X R77, RZ, RZ, RZ, P5 ;  /* 0x000000ffff4d7224 */ /* 0x000fe200028e06ff */
[----:B------:R-:W-:Y:S01]  /*e1010*/  IADD3 RZ, P3, PT, R88, R82, RZ ;  /* 0x0000005258ff7210 */ /* 0x000fe20007f7e0ff */
[----:B------:R-:W-:Y:S01]  /*e1020*/  IMAD.IADD R75, R75, 0x1, R66 ;  /* 0x000000014b4b7824 */ /* 0x000fe200078e0242 */
[----:B------:R-:W-:Y:S01]  /*e1030*/  IADD3 R83, P5, PT, R80, R83, RZ ;  /* 0x0000005350537210 */ /* 0x000fe20007fbe0ff */
[----:B------:R-:W-:Y:S01]  /*e1040*/  IMAD.MOV.U32 R66, RZ, RZ, R73 ;  /* 0x000000ffff427224 */ /* 0x000fe200078e0049 */
[----:B------:R-:W-:Y:S01]  /*e1050*/  IADD3.X R82, P2, PT, R93, R76, RZ, P2, !PT ;  /* 0x0000004c5d527210 */ /* 0x000fe2000175e4ff */
[----:B------:R-:W-:Y:S01]  /*e1060*/  IMAD.MOV.U32 R76, RZ, RZ, R81 ;  /* 0x000000ffff4c7224 */ /* 0x000fe200078e0051 */
[----:B------:R-:W-:Y:S01]  /*e1070*/  IADD3.X RZ, P3, PT, R89, R83, RZ, P3, !PT ;  /* 0x0000005359ff7210 */ /* 0x000fe20001f7e4ff */
[----:B------:R-:W-:Y:S01]  /*e1080*/  IMAD.WIDE.U32.X R78, R115, R16, R66, P4 ;  /* 0x00000010734e7225 */ /* 0x000fe200020e0442 */
[----:B------:R-:W-:Y:S02]  /*e1090*/  IADD3.X R83, P0, PT, RZ, RZ, RZ, P0, !PT ;  /* 0x000000ffff537210 */ /* 0x000fe4000071e4ff */
[----:B------:R-:W-:Y:S01]  /*e10a0*/  IADD3.X RZ, P1, PT, R75, R95, RZ, P1, !PT ;  /* 0x0000005f4bff7210 */ /* 0x000fe20000f3e4ff */
[----:B------:R-:W-:Y:S01]  /*e10b0*/  IMAD.WIDE.U32.X R76, R119, R91, R76, P5 ;  /* 0x0000005b774c7225 */ /* 0x000fe200028e044c */
[----:B------:R-:W-:-:S02]  /*e10c0*/  IADD3.X R71, P2, PT, R86, R71, RZ, P2, !PT ;  /* 0x0000004756477210 */ /* 0x000fc4000175e4ff */
[----:B------:R-:W-:Y:S01]  /*e10d0*/  IADD3.X R81, P1, PT, RZ, R78, RZ, P1, !PT ;  /* 0x0000004eff517210 */ /* 0x000fe20000f3e4ff */
[----:B------:R-:W-:Y:S01]  /*e10e0*/  IMAD.WIDE.U32 R66, R91, R120, RZ ;  /* 0x000000785b427225 */ /* 0x000fe200078e00ff */
[----:B------:R-:W-:Y:S02]  /*e10f0*/  IADD3.X R83, P3, PT, R83, R76, RZ, P3, !PT ;  /* 0x0000004c53537210 */ /* 0x000fe40001f7e4ff */
[----:B------:R-:W-:Y:S01]  /*e1100*/  IADD3.X R93, P5, PT, RZ, R68, RZ, P2, !PT ;  /* 0x00000044ff5d7210 */ /* 0x000fe200017be4ff */
[----:B------:R-:W-:Y:S01]  /*e1110*/  IMAD.X R76, RZ, RZ, RZ, P0 ;  /* 0x000000ffff4c7224 */ /* 0x000fe200000e06ff */
[----:B------:R-:W-:Y:S01]  /*e1120*/  IADD3.X R73, P0, PT, RZ, R79, RZ, P1, !PT ;  /* 0x0000004fff497210 */ /* 0x000fe20000f1e4ff */
[----:B------:R-:W-:-:S03]  /*e1130*/  IMAD.WIDE.U32 R96, R16, R116, RZ ;  /* 0x0000007410607225 */ /* 0x000fc600078e00ff */
[----:B------:R-:W-:Y:S01]  /*e1140*/  IADD3.X R86, P4, PT, R76, R77, RZ, P3, !PT ;  /* 0x0000004d4c567210 */ /* 0x000fe20001f9e4ff */
[----:B------:R-:W-:-:S03]  /*e1150*/  IMAD.WIDE.U32 R66, P3, R121, R14, R66 ;  /* 0x0000000e79427225 */ /* 0x000fc60007860042 */
[----:B------:R-:W-:Y:S01]  /*e1160*/  IADD3.X R82, P4, PT, R83, R82, RZ, P4, !PT ;  /* 0x0000005253527210 */ /* 0x000fe2000279e4ff */
[----:B------:R-:W-:-:S03]  /*e1170*/  IMAD.WIDE.U32 R76, R14, R120, RZ ;  /* 0x000000780e4c7225 */ /* 0x000fc600078e00ff */
[----:B------:R-:W-:Y:S01]  /*e1180*/  IADD3.X R83, P4, PT, R86, R71, RZ, P4, !PT ;  /* 0x0000004756537210 */ /* 0x000fe2000279e4ff */
[----:B------:R-:W-:-:S03]  /*e1190*/  IMAD.WIDE.U32 R88, R118, R14, R88 ;  /* 0x0000000e76587225 */ /* 0x000fc600078e0058 */
[----:B------:R-:W-:Y:S01]  /*e11a0*/  IADD3.X R71, P4, PT, RZ, RZ, RZ, P4, !PT ;  /* 0x000000ffff477210 */ /* 0x000fe2000279e4ff */
[----:B------:R-:W-:Y:S01]  /*e11b0*/  IMAD.WIDE.U32 R78, R15, R116, RZ ;  /* 0x000000740f4e7225 */ /* 0x000fe200078e00ff */
[----:B------:R-:W-:Y:S02]  /*e11c0*/  IADD3 R80, PT, PT, R89, R80, RZ ;  /* 0x0000005059507210 */ /* 0x000fe40007ffe0ff */
[----:B------:R-:W-:Y:S01]  /*e11d0*/  IADD3.X R88, P2, PT, R81, R88, RZ, P0, !PT ;  /* 0x0000005851587210 */ /* 0x000fe2000075e4ff */
[----:B------:R-:W-:Y:S01]  /*e11e0*/  IMAD.WIDE.U32 R96, P1, R117, R15, R96 ;  /* 0x0000000f75607225 */ /* 0x000fe20007820060 */
[----:B------:R-:W-:Y:S02]  /*e11f0*/  IADD3.X R68, P0, PT, RZ, R69, RZ, P5, !PT ;  /* 0x00000045ff447210 */ /* 0x000fe40002f1e4ff */
[----:B------:R-:W-:Y:S01]  /*e1200*/  IADD3.X R89, P2, PT, R73, R80, RZ, P2, !PT ;  /* 0x0000005049597210 */ /* 0x000fe2000175e4ff */
[----:B------:R-:W-:Y:S01]  /*e1210*/  IMAD.X R99, RZ, RZ, RZ, P3 ;  /* 0x000000ffff637224 */ /* 0x000fe200018e06ff */
[----:B------:R-:W-:Y:S01]  /*e1220*/  IADD3 R77, P3, PT, R66, R77, RZ ;  /* 0x0000004d424d7210 */ /* 0x000fe20007f7e0ff */
[----:B------:R-:W-:Y:S01]  /*e1230*/  IMAD.MOV.U32 R98, RZ, RZ, R67 ;  /* 0x000000ffff627224 */ /* 0x000fe200078e0043 */
[----:B------:R-:W-:Y:S01]  /*e1240*/  IADD3 R69, P5, PT, R96, R79, RZ ;  /* 0x0000004f60457210 */ /* 0x000fe20007fbe0ff */
[----:B------:R-:W-:Y:S01]  /*e1250*/  IMAD.X R101, RZ, RZ, RZ, P1 ;  /* 0x000000ffff657224 */ /* 0x000fe200008e06ff */
[----:B------:R-:W-:Y:S01]  /*e1260*/  IADD3.X R84, P0, PT, R93, R84, RZ, P0, !PT ;  /* 0x000000545d547210 */ /* 0x000fe2000071e4ff */
[----:B------:R-:W-:Y:S01]  /*e1270*/  IMAD.WIDE.U32.X R98, R121, R91, R98, P3 ;  /* 0x0000005b79627225 */ /* 0x000fe200018e0462 */
[----:B------:R-:W-:-:S02]  /*e1280*/  IADD3 RZ, P3, PT, R88, R78, RZ ;  /* 0x0000004e58ff7210 */ /* 0x000fc40007f7e0ff */
[----:B------:R-:W-:Y:S01]  /*e1290*/  IADD3 RZ, P1, PT, R82, R76, RZ ;  /* 0x0000004c52ff7210 */ /* 0x000fe20007f3e0ff */
[----:B------:R-:W-:Y:S01]  /*e12a0*/  IMAD.MOV.U32 R100, RZ, RZ, R97 ;  /* 0x000000ffff647224 */ /* 0x000fe200078e0061 */
[----:B------:R-:W-:Y:S01]  /*e12b0*/  IADD3.X RZ, P3, PT, R89, R69, RZ, P3, !PT ;  /* 0x0000004559ff7210 */ /* 0x000fe20001f7e4ff */
[----:B------:R-:W-:Y:S01]  /*e12c0*/  IMAD.WIDE.U32 R78, R91, R122, RZ ;  /* 0x0000007a5b4e7225 */ /* 0x000fe200078e00ff */
[----:B------:R-:W-:Y:S02]  /*e12d0*/  IADD3.X R67, P2, PT, RZ, RZ, RZ, P2, !PT ;  /* 0x000000ffff437210 */ /* 0x000fe4000175e4ff */
[----:B------:R-:W-:Y:S01]  /*e12e0*/  IADD3.X R85, P0, PT, R68, R85, RZ, P0, !PT ;  /* 0x0000005544557210 */ /* 0x000fe2000071e4ff */
[----:B------:R-:W-:Y:S01]  /*e12f0*/  IMAD.WIDE.U32.X R100, R117, R16, R100, P5 ;  /* 0x0000001075647225 */ /* 0x000fe200028e0464 */
[----:B------:R-:W-:Y:S02]  /*e1300*/  IADD3.X RZ, P1, PT, R83, R77, RZ, P1, !PT ;  /* 0x0000004d53ff7210 */ /* 0x000fe40000f3e4ff */
[----:B------:R-:W-:Y:S01]  /*e1310*/  IADD3.X R149, P0, PT, RZ, R64, RZ, P0, !PT ;  /* 0x00000040ff957210 */ /* 0x000fe2000071e4ff */
[----:B------:R-:W-:Y:S01]  /*e1320*/  IMAD.WIDE.U32 R82, R120, R14, R82 ;  /* 0x0000000e78527225 */ /* 0x000fe200078e0052 */
[----:B------:R-:W-:-:S02]  /*e1330*/  IADD3.X R67, P3, PT, R67, R100, RZ, P3, !PT ;  /* 0x0000006443437210 */ /* 0x000fc40001f7e4ff */
[----:B------:R-:W-:Y:S01]  /*e1340*/  IADD3.X R71, P1, PT, R71, R98, RZ, P1, !PT ;  /* 0x0000006247477210 */ /* 0x000fe20000f3e4ff */
[----:B------:R-:W-:Y:S02]  /*e1350*/  IMAD.X R100, RZ, RZ, RZ, P2 ;  /* 0x000000ffff647224 */ /* 0x000fe400010e06ff */
[----:B------:R-:W-:Y:S02]  /*e1360*/  IMAD.X R98, RZ, RZ, RZ, P4 ;  /* 0x000000ffff627224 */ /* 0x000fe400020e06ff */
[----:B------:R-:W-:Y:S01]  /*e1370*/  IMAD.X R151, RZ, RZ, R65, P0 ;  /* 0x000000ffff977224 */ /* 0x000fe200000e0641 */
[----:B------:R-:W-:Y:S01]  /*e1380*/  IADD3.X R100, P3, PT, R100, R101, RZ, P3, !PT ;  /* 0x0000006564647210 */ /* 0x000fe20001f7e4ff */
[----:B------:R-:W-:Y:S01]  /*e1390*/  IMAD.WIDE.U32 R78, P0, R123, R14, R78 ;  /* 0x0000000e7b4e7225 */ /* 0x000fe2000780004e */
[----:B------:R-:W-:Y:S02]  /*e13a0*/  IADD3.X R98, P5, PT, R98, R99, RZ, P1, !PT ;  /* 0x0000006362627210 */ /* 0x000fe40000fbe4ff */
[----:B------:R-:W-:Y:S01]  /*e13b0*/  IADD3.X R82, P1, PT, R67, R82, RZ, P3, !PT ;  /* 0x0000005243527210 */ /* 0x000fe20001f3e4ff */
[----:B------:R-:W-:Y:S01]  /*e13c0*/  IMAD.WIDE.U32 R76, R14, R122, RZ ;  /* 0x0000007a0e4c7225 */ /* 0x000fe200078e00ff */
[----:B------:R-:W-:-:S03]  /*e13d0*/  IADD3.X R84, P5, PT, R71, R84, RZ, P5, !PT ;  /* 0x0000005447547210 */ /* 0x000fc60002fbe4ff */
[----:B------:R-:W-:Y:S01]  /*e13e0*/  IMAD.IADD R99, R83, 0x1, R66 ;  /* 0x0000000153637824 */ /* 0x000fe200078e0242 */
[----:B------:R-:W-:Y:S01]  /*e13f0*/  IADD3 R97, P2, PT, R78, R77, RZ ;  /* 0x0000004d4e617210 */ /* 0x000fe20007f5e0ff */
[----:B------:R-:W-:Y:S01]  /*e1400*/  IMAD.WIDE.U32 R66, R91, R124, RZ ;  /* 0x0000007c5b427225 */ /* 0x000fe200078e00ff */
[----:B------:R-:W-:-:S03]  /*e1410*/  IADD3.X R85, P5, PT, R98, R85, RZ, P5, !PT ;  /* 0x0000005562557210 */ /* 0x000fc60002fbe4ff */
[----:B------:R-:W-:-:S04]  /*e1420*/  IMAD.WIDE.U32 R154, R16, R118, RZ ;  /* 0x00000076109a7225 */ /* 0x000fc800078e00ff */
[----:B------:R-:W-:Y:S02]  /*e1430*/  IMAD.X R157, RZ, RZ, RZ, P0 ;  /* 0x000000ffff9d7224 */ /* 0x000fe400000e06ff */
[----:B------:R-:W-:-:S04]  /*e1440*/  IMAD.WIDE.U32 R68, R15, R118, RZ ;  /* 0x000000760f447225 */ /* 0x000fc800078e00ff */
[----:B------:R-:W-:Y:S02]  /*e1450*/  IMAD.MOV.U32 R156, RZ, RZ, R79 ;  /* 0x000000ffff9c7224 */ /* 0x000fe400078e004f */
[----:B------:R-:W-:-:S04]  /*e1460*/  IMAD.WIDE.U32 R66, P4, R125, R14, R66 ;  /* 0x0000000e7d427225 */ /* 0x000fc80007880042 */
[----:B------:R-:W-:-:S04]  /*e1470*/  IMAD.WIDE.U32 R104, R114, R14, R104 ;  /* 0x0000000e72687225 */ /* 0x000fc800078e0068 */
[----:B------:R-:W-:-:S04]  /*e1480*/  IMAD.WIDE.U32 R154, P0, R119, R15, R154 ;  /* 0x0000000f779a7225 */ /* 0x000fc8000780009a */
[----:B------:R-:W-:Y:S01]  /*e1490*/  IMAD.WIDE.U32.X R156, R123, R91, R156, P2 ;  /* 0x0000005b7b9c7225 */ /* 0x000fe200010e049c */
[----:B------:R-:W-:Y:S02]  /*e14a0*/  IADD3 RZ, P2, PT, R82, R68, RZ ;  /* 0x0000004452ff7210 */ /* 0x000fe40007f5e0ff */
[----:B------:R-:W-:Y:S01]  /*e14b0*/  IADD3 R79, P3, PT, R154, R69, RZ ;  /* 0x000000459a4f7210 */ /* 0x000fe20007f7e0ff */
[----:B------:R-:W-:-:S04]  /*e14c0*/  IMAD.WIDE.U32 R64, R14, R124, RZ ;  /* 0x0000007c0e407225 */ /* 0x000fc800078e00ff */
[----:B------:R-:W-:Y:S02]  /*e14d0*/  IMAD.MOV.U32 R68, RZ, RZ, R67 ;  /* 0x000000ffff447224 */ /* 0x000fe400078e0043 */
[----:B------:R-:W-:Y:S02]  /*e14e0*/  IMAD.IADD R86, R105, 0x1, R70 ;  /* 0x0000000169567824 */ /* 0x000fe400078e0246 */
[----:B------:R-:W-:-:S04]  /*e14f0*/  IMAD.WIDE.U32 R70, R94, -0x1, RZ ;  /* 0xffffffff5e467825 */ /* 0x000fc800078e00ff */
[----:B------:R-:W-:Y:S02]  /*e1500*/  IMAD R67, R94, -0x7af74001, -R87 ;  /* 0x8508bfff5e437824 */ /* 0x000fe400078e0a57 */
[----:B------:R-:W-:-:S03]  /*e1510*/  IMAD.WIDE.U32 R92, R114, R15, R74 ;  /* 0x0000000f725c7225 */ /* 0x000fc600078e004a */
[----:B------:R-:W-:Y:S01]  /*e1520*/  IADD3 R67, PT, PT, R71, R67, RZ ;  /* 0x0000004347437210 */ /* 0x000fe20007ffe0ff */
[----:B------:R-:W-:Y:S01]  /*e1530*/  IMAD.X R69, RZ, RZ, RZ, P4 ;  /* 0x000000ffff457224 */ /* 0x000fe200020e06ff */
[----:B------:R-:W-:Y:S01]  /*e1540*/  IADD3 R65, P4, PT, R66, R65, RZ ;  /* 0x0000004142417210 */ /* 0x000fe20007f9e0ff */
[----:B------:R-:W-:-:S04]  /*e1550*/  IMAD.WIDE.U32 R74, R18, R114, RZ ;  /* 0x00000072124a7225 */ /* 0x000fc800078e00ff */
[----:B------:R-:W-:Y:S02]  /*e1560*/  IMAD.IADD R71, R93, 0x1, R72 ;  /* 0x000000015d477824 */ /* 0x000fe400078e0248 */
[----:B------:R-:W-:Y:S02]  /*e1570*/  IMAD.X R81, RZ, RZ, RZ, P0 ;  /* 0x000000ffff517224 */ /* 0x000fe400000e06ff */
[----:B------:R-:W-:Y:S01]  /*e1580*/  IMAD.WIDE.U32.X R68, R125, R91, R68, P4 ;  /* 0x0000005b7d447225 */ /* 0x000fe200020e0444 */
[----:B------:R-:W-:-:S03]  /*e1590*/  IADD3 RZ, P4, PT, R84, R76, RZ ;  /* 0x0000004c54ff7210 */ /* 0x000fc60007f9e0ff */
[----:B------:R-:W-:Y:S01]  /*e15a0*/  IMAD.WIDE.U32 R74, P0, R115, R17, R74 ;  /* 0x00000011734a7225 */ /* 0x000fe2000780004a */
[----:B------:R-:W-:-:S03]  /*e15b0*/  IADD3.X RZ, P4, PT, R85, R97, RZ, P4, !PT ;  /* 0x0000006155ff7210 */ /* 0x000fc6000279e4ff */
[----:B------:R-:W-:-:S04]  /*e15c0*/  IMAD.WIDE.U32 R72, R17, R114, RZ ;  /* 0x0000007211487225 */ /* 0x000fc800078e00ff */
[----:B------:R-:W-:-:S04]  /*e15d0*/  IMAD.WIDE.U32 R90, R67, 0x1, RZ ;  /* 0x00000001435a7825 */ /* 0x000fc800078e00ff */
[----:B------:R-:W-:Y:S02]  /*e15e0*/  IMAD.MOV.U32 R80, RZ, RZ, R155 ;  /* 0x000000ffff507224 */ /* 0x000fe400078e009b */
[----:B------:R-:W-:Y:S01]  /*e15f0*/  IMAD.X R77, RZ, RZ, RZ, P0 ;  /* 0x000000ffff4d7224 */ /* 0x000fe200000e06ff */
[----:B------:R-:W-:Y:S01]  /*e1600*/  IADD3 R83, P0, PT, R74, R73, RZ ;  /* 0x000000494a537210 */ /* 0x000fe20007f1e0ff */
[----:B------:R-:W-:-:S04]  /*e1610*/  IMAD.WIDE.U32.X R80, R119, R16, R80, P3 ;  /* 0x0000001077507225 */ /* 0x000fc800018e0450 */
[----:B------:R-:W-:-:S04]  /*e1620*/  IMAD.WIDE.U32 R102, R70, 0x1, RZ ;  /* 0x0000000146667825 */ /* 0x000fc800078e00ff */
[----:B------:R-:W-:Y:S02]  /*e1630*/  IMAD.MOV.U32 R76, RZ, RZ, R75 ;  /* 0x000000ffff4c7224 */ /* 0x000fe400078e004b */
[----:B------:R-:W-:-:S04]  /*e1640*/  IMAD.WIDE.U32 R90, P3, R70, -0x7af74000, R90 ;  /* 0x8508c000465a7825 */ /* 0x000fc8000786005a */
[----:B------:R-:W-:Y:S01]  /*e1650*/  IMAD.WIDE.U32.X R76, R115, R18, R76, P0 ;  /* 0x00000012734c7225 */ /* 0x000fe200000e044c */
        /* <DEDUP_REMOVED lines=9> */
[----:B------:R-:W-:Y:S01]  /*e16f0*/  IMAD.WIDE.U32 R88, R116, R15, R88 ;  /* 0x0000000f74587225 */ /* 0x000fe200078e0058 */
[----:B------:R-:W-:-:S03]  /*e1700*/  IADD3.X R87, P0, PT, RZ, R95, RZ, P0, !PT ;  /* 0x0000005fff577210 */ /* 0x000fc6000071e4ff */
[----:B------:R-:W-:Y:S01]  /*e1710*/  IMAD.WIDE.U32 R94, R70, 0x30000000, RZ ;  /* 0x30000000465e7825 */ /* 0x000fe200078e00ff */
[----:B------:R-:W-:Y:S02]  /*e1720*/  IADD3.X R104, P0, PT, R105, R104, RZ, P0, !PT ;  /* 0x0000006869687210 */ /* 0x000fe4000071e4ff */
[----:B------:R-:W-:Y:S01]  /*e1730*/  IADD3 R89, PT, PT, R89, R96, RZ ;  /* 0x0000006059597210 */ /* 0x000fe20007ffe0ff */
[----:B------:R-:W-:Y:S01]  /*e1740*/  IMAD.X R73, RZ, RZ, RZ, P3 ;  /* 0x000000ffff497224 */ /* 0x000fe200018e06ff */
[----:B------:R-:W-:Y:S01]  /*e1750*/  IADD3.X R105, P0, PT, R87, R86, RZ, P0, !PT ;  /* 0x0000005657697210 */ /* 0x000fe2000071e4ff */
[----:B------:R-:W-:Y:S01]  /*e1760*/  IMAD.WIDE.U32 R86, R67, -0x45f6b800, RZ ;  /* 0xba09480043567825 */ /* 0x000fe200078e00ff */
[----:B------:R-:W-:Y:S02]  /*e1770*/  IADD3 RZ, P3, PT, R88, R72, RZ ;  /* 0x0000004858ff7210 */ /* 0x000fe40007f7e0ff */
[----:B------:R-:W-:Y:S01]  /*e1780*/  IADD3 R75, P6, PT, R90, R95, RZ ;  /* 0x0000005f5a4b7210 */ /* 0x000fe20007fde0ff */
[----:B------:R-:W-:Y:S01]  /*e1790*/  IMAD.MOV.U32 R72, RZ, RZ, R91 ;  /* 0x000000ffff487224 */ /* 0x000fe200078e005b */
[----:B------:R-:W-:Y:S01]  /*e17a0*/  IADD3.X R91, P0, PT, RZ, RZ, RZ, P0, !PT ;  /* 0x000000ffff5b7210 */ /* 0x000fe2000071e4ff */
[----:B------:R-:W-:Y:S01]  /*e17b0*/  IMAD.WIDE.U32 R96, R70, 0xf5138f, RZ ;  /* 0x00f5138f46607825 */ /* 0x000fe200078e00ff */
[----:B------:R-:W-:-:S02]  /*e17c0*/  IADD3.X RZ, P3, PT, R89, R83, RZ, P3, !PT ;  /* 0x0000005359ff7210 */ /* 0x000fc40001f7e4ff */
[----:B------:R-:W-:Y:S01]  /*e17d0*/  IADD3.X R83, P1, PT, R100, R99, RZ, P1, !PT ;  /* 0x0000006364537210 */ /* 0x000fe20000f3e4ff */
[----:B------:R-:W-:-:S03]  /*e17e0*/  IMAD.WIDE.U32.X R72, R67, 0x170b5d44, R72, P6 ;  /* 0x170b5d4443487825 */ /* 0x000fc600030e0448 */
[----:B------:R-:W-:Y:S01]  /*e17f0*/  IADD3.X RZ, P2, PT, R83, R79, RZ, P2, !PT ;  /* 0x0000004f53ff7210 */ /* 0x000fe2000175e4ff */
[----:B------:R-:W-:Y:S01]  /*e1800*/  IMAD.WIDE.U32 R86, P6, R70, 0x1ef3622f, R86 ;  /* 0x1ef3622f46567825 */ /* 0x000fe200078c0056 */
[----:B------:R-:W-:-:S03]  /*e1810*/  IADD3.X R79, P3, PT, RZ, R76, RZ, P3, !PT ;  /* 0x0000004cff4f7210 */ /* 0x000fc60001f7e4ff */
[----:B------:R-:W-:Y:S01]  /*e1820*/  IMAD.X R93, RZ, RZ, RZ, P6 ;  /* 0x000000ffff5d7224 */ /* 0x000fe200030e06ff */
[----:B------:R-:W-:Y:S01]  /*e1830*/  IADD3 RZ, P6, PT, R104, R94, RZ ;  /* 0x0000005e68ff7210 */ /* 0x000fe20007fde0ff */
[----:B------:R-:W-:Y:S01]  /*e1840*/  IMAD.X R95, RZ, RZ, RZ, P0 ;  /* 0x000000ffff5f7224 */ /* 0x000fe200000e06ff */
[----:B------:R-:W-:Y:S01]  /*e1850*/  IADD3.X R77, P3, PT, RZ, R77, RZ, P3, !PT ;  /* 0x0000004dff4d7210 */ /* 0x000fe20001f7e4ff */
[----:B------:R-:W-:Y:S01]  /*e1860*/  IMAD.WIDE.U32 R88, R114, R17, R88 ;  /* 0x0000001172587225 */ /* 0x000fe200078e0058 */
[----:B------:R-:W-:-:S03]  /*e1870*/  IADD3.X RZ, P6, PT, R105, R75, RZ, P6, !PT ;  /* 0x0000004b69ff7210 */ /* 0x000fc600037de4ff */
[----:B------:R-:W-:Y:S01]  /*e1880*/  IMAD.WIDE.U32 R104, R70, 0x30000000, R104 ;  /* 0x3000000046687825 */ /* 0x000fe200078e0068 */
[----:B------:R-:W-:-:S04]  /*e1890*/  IADD3.X R75, P6, PT, R91, R72, RZ, P6, !PT ;  /* 0x000000485b4b7210 */ /* 0x000fc800037de4ff */
[----:B------:R-:W-:Y:S01]  /*e18a0*/  IADD3.X R102, P0, PT, R95, R73, RZ, P6, !PT ;  /* 0x000000495f667210 */ /* 0x000fe2000371e4ff */
[----:B------:R-:W-:-:S03]  /*e18b0*/  IMAD.WIDE.U32 R94, R70, -0x45f6b800, RZ ;  /* 0xba094800465e7825 */ /* 0x000fc600078e00ff */
[----:B------:R-:W-:Y:S01]  /*e18c0*/  IADD3.X R72, P0, PT, R75, R92, RZ, P0, !PT ;  /* 0x0000005c4b487210 */ /* 0x000fe2000071e4ff */
[----:B------:R-:W-:Y:S01]  /*e18d0*/  IMAD.MOV.U32 R92, RZ, RZ, R87 ;  /* 0x000000ffff5c7224 */ /* 0x000fe200078e0057 */
[----:B------:R-:W-:Y:S02]  /*e18e0*/  IADD3 R75, P6, PT, R86, R95, RZ ;  /* 0x0000005f564b7210 */ /* 0x000fe40007fde0ff */
[----:B------:R-:W-:-:S03]  /*e18f0*/  IADD3.X R73, P0, PT, R102, R71, RZ, P0, !PT ;  /* 0x0000004766497210 */ /* 0x000fc6000071e4ff */
[----:B------:R-:W-:Y:S01]  /*e1900*/  IMAD.WIDE.U32.X R92, R67, 0x1ef3622f, R92, P6 ;  /* 0x1ef3622f435c7825 */ /* 0x000fe200030e045c */
[----:B------:R-:W-:-:S05]  /*e1910*/  IADD3.X R71, P0, PT, RZ, RZ, RZ, P0, !PT ;  /* 0x000000ffff477210 */ /* 0x000fca000071e4ff */
[----:B------:R-:W-:Y:S01]  /*e1920*/  IMAD.X R87, RZ, RZ, RZ, P0 ;  /* 0x000000ffff577224 */ /* 0x000fe200000e06ff */
[----:B------:R-:W-:Y:S01]  /*e1930*/  IADD3 RZ, P0, PT, R72, R94, RZ ;  /* 0x0000005e48ff7210 */ /* 0x000fe20007f1e0ff */
[----:B------:R-:W-:-:S03]  /*e1940*/  IMAD.WIDE.U32 R94, R67, 0xf5138f, RZ ;  /* 0x00f5138f435e7825 */ /* 0x000fc600078e00ff */
[----:B------:R-:W-:Y:S01]  /*e1950*/  IADD3.X RZ, P0, PT, R73, R75, RZ, P0, !PT ;  /* 0x0000004b49ff7210 */ /* 0x000fe2000071e4ff */
[----:B------:R-:W-:-:S03]  /*e1960*/  IMAD.WIDE.U32 R72, R70, -0x45f6b800, R72 ;  /* 0xba09480046487825 */ /* 0x000fc600078e0048 */
[----:B------:R-:W-:Y:S01]  /*e1970*/  IADD3.X R75, P0, PT, R71, R92, RZ, P0, !PT ;  /* 0x0000005c474b7210 */ /* 0x000fe2000071e4ff */
[----:B------:R-:W-:Y:S02]  /*e1980*/  IMAD.IADD R71, R105, 0x1, R90 ;  /* 0x0000000169477824 */ /* 0x000fe400078e025a */
[----:B------:R-:W-:Y:S01]  /*e1990*/  IMAD.IADD R73, R73, 0x1, R86 ;  /* 0x0000000149497824 */ /* 0x000fe200078e0256 */
[----:B------:R-:W-:Y:S01]  /*e19a0*/  IADD3.X R92, P0, PT, R87, R93, RZ, P0, !PT ;  /* 0x0000005d575c7210 */ /* 0x000fe2000071e4ff */
[----:B------:R-:W-:Y:S01]  /*e19b0*/  IMAD.IADD R87, R89, 0x1, R74 ;  /* 0x0000000159577824 */ /* 0x000fe200078e024a */
[----:B------:R-:W-:Y:S01]  /*e19c0*/  IADD3.X R89, P1, PT, RZ, RZ, RZ, P1, !PT ;  /* 0x000000ffff597210 */ /* 0x000fe20000f3e4ff */
[----:B------:R-:W-:Y:S01]  /*e19d0*/  IMAD.WIDE.U32 R90, R118, R15, R82 ;  /* 0x0000000f765a7225 */ /* 0x000fe200078e0052 */
[----:B------:R-:W-:Y:S02]  /*e19e0*/  IADD3.X R74, P0, PT, R75, R88, RZ, P0, !PT ;  /* 0x000000584b4a7210 */ /* 0x000fe4000071e4ff */
[----:B------:R-:W-:Y:S01]  /*e19f0*/  IADD3.X R89, P2, PT, R89, R80, RZ, P2, !PT ;  /* 0x0000005059597210 */ /* 0x000fe2000175e4ff */
[----:B------:R-:W-:Y:S01]  /*e1a00*/  IMAD.X R80, RZ, RZ, RZ, P1 ;  /* 0x000000ffff507224 */ /* 0x000fe200008e06ff */
[----:B------:R-:W-:Y:S01]  /*e1a10*/  IADD3.X R93, P5, PT, RZ, RZ, RZ, P5, !PT ;  /* 0x000000ffff5d7210 */ /* 0x000fe20002fbe4ff */
[----:B------:R-:W-:Y:S01]  /*e1a20*/  IMAD.WIDE.U32 R82, R18, R116, RZ ;  /* 0x0000007412527225 */ /* 0x000fe200078e00ff */
[----:B------:R-:W-:-:S02]  /*e1a30*/  IADD3.X R75, P0, PT, R92, R87, RZ, P0, !PT ;  /* 0x000000575c4b7210 */ /* 0x000fc4000071e4ff */
[----:B------:R-:W-:Y:S01]  /*e1a40*/  IADD3.X R88, P2, PT, R80, R81, RZ, P2, !PT ;  /* 0x0000005150587210 */ /* 0x000fe2000175e4ff */
[----:B------:R-:W-:Y:S01]  /*e1a50*/  IMAD.WIDE.U32 R80, R16, R120, RZ ;  /* 0x0000007810507225 */ /* 0x000fe200078e00ff */
[----:B------:R-:W-:Y:S02]  /*e1a60*/  IADD3.X R152, P4, PT, R93, R156, RZ, P4, !PT ;  /* 0x0000009c5d987210 */ /* 0x000fe4000279e4ff */
[----:B------:R-:W-:Y:S01]  /*e1a70*/  IADD3 RZ, P6, PT, R74, R96, RZ ;  /* 0x000000604aff7210 */ /* 0x000fe20007fde0ff */
[----:B------:R-:W-:-:S04]  /*e1a80*/  IMAD.WIDE.U32 R86, R122, R14, R84 ;  /* 0x0000000e7a567225 */ /* 0x000fc800078e0054 */
[----:B------:R-:W-:Y:S01]  /*e1a90*/  IMAD.X R156, RZ, RZ, RZ, P5 ;  /* 0x000000ffff9c7224 */ /* 0x000fe200028e06ff */
[----:B------:R-:W-:Y:S01]  /*e1aa0*/  IADD3.X R76, P5, PT, R79, R90, RZ, P3, !PT ;  /* 0x0000005a4f4c7210 */ /* 0x000fe20001fbe4ff */
[----:B------:R-:W-:Y:S01]  /*e1ab0*/  IMAD.IADD R87, R87, 0x1, R78 ;  /* 0x0000000157577824 */ /* 0x000fe200078e024e */
[----:B------:R-:W-:Y:S01]  /*e1ac0*/  IADD3.X R86, P2, PT, R89, R86, RZ, P2, !PT ;  /* 0x0000005659567210 */ /* 0x000fe2000175e4ff */
[----:B------:R-:W-:Y:S01]  /*e1ad0*/  IMAD.WIDE.U32 R78, P1, R121, R15, R80 ;  /* 0x0000000f794e7225 */ /* 0x000fe20007820050 */
[----:B------:R-:W-:Y:S02]  /*e1ae0*/  IADD3.X R156, P3, PT, R156, R157, RZ, P4, !PT ;  /* 0x0000009d9c9c7210 */ /* 0x000fe4000277e4ff */
[----:B------:R-:W-:Y:S01]  /*e1af0*/  IADD3.X R87, P2, PT, R88, R87, RZ, P2, !PT ;  /* 0x0000005758577210 */ /* 0x000fe2000175e4ff */
[----:B------:R-:W-:Y:S01]  /*e1b00*/  IMAD.WIDE.U32 R80, P4, R117, R17, R82 ;  /* 0x0000001175507225 */ /* 0x000fe20007880052 */
[----:B------:R-:W-:-:S03]  /*e1b10*/  IADD3.X R152, P3, PT, R152, R149, RZ, P3, !PT ;  /* 0x0000009598987210 */ /* 0x000fc60001f7e4ff */
[----:B------:R-:W-:Y:S01]  /*e1b20*/  IMAD.WIDE.U32 R82, R15, R120, RZ ;  /* 0x000000780f527225 */ /* 0x000fe200078e00ff */
[----:B------:R-:W-:-:S03]  /*e1b30*/  IADD3.X R153, P3, PT, R156, R151, RZ, P3, !PT ;  /* 0x000000979c997210 */ /* 0x000fc60001f7e4ff */
[----:B------:R-:W-:Y:S01]  /*e1b40*/  IMAD.X R89, RZ, RZ, RZ, P1 ;  /* 0x000000ffff597224 */ /* 0x000fe200008e06ff */
[----:B------:R-:W-:Y:S01]  /*e1b50*/  IADD3 R83, P1, PT, R78, R83, RZ ;  /* 0x000000534e537210 */ /* 0x000fe20007f3e0ff */
[----:B------:R-:W-:Y:S02]  /*e1b60*/  IMAD.MOV.U32 R88, RZ, RZ, R79 ;  /* 0x000000ffff587224 */ /* 0x000fe400078e004f */
[C---:B------:R-:W-:Y:S02]  /*e1b70*/  IMAD R79, R104.reuse, -0x7af74001, -R71 ;  /* 0x8508bfff684f7824 */ /* 0x040fe400078e0a47 */
[----:B------:R-:W-:-:S04]  /*e1b80*/  IMAD.WIDE.U32 R92, R104, -0x1, RZ ;  /* 0xffffffff685c7825 */ /* 0x000fc800078e00ff */
[----:B------:R-:W-:-:S04]  /*e1b90*/  IMAD.WIDE.U32.X R88, R121, R16, R88, P1 ;  /* 0x0000001079587225 */ /* 0x000fc800008e0458 */
[----:B------:R-:W-:-:S04]  /*e1ba0*/  IMAD.WIDE.U32 R94, P1, R70, 0x1a22d9f3, R94 ;  /* 0x1a22d9f3465e7825 */ /* 0x000fc8000782005e */
[----:B------:R-:W-:Y:S01]  /*e1bb0*/  IMAD.IADD R79, R93, 0x1, R79 ;  /* 0x000000015d4f7824 */ /* 0x000fe200078e024f */
[----:B------:R-:W-:Y:S01]  /*e1bc0*/  MOV R98, R95 ;  /* 0x0000005f00627202 */ /* 0x000fe20000000f00 */
[----:B------:R-:W-:Y:S01]  /*e1bd0*/  IMAD.MOV.U32 R90, RZ, RZ, R81 ;  /* 0x000000ffff5a7224 */ /* 0x000fe200078e0051 */
[----:B------:R-:W-:Y:S01]  /*e1be0*/  IADD3.X R95, P2, PT, RZ, RZ, RZ, P2, !PT ;  /* 0x000000ffff5f7210 */ /* 0x000fe2000175e4ff */
[----:B------:R-:W-:Y:S01]  /*e1bf0*/  IMAD.X R99, RZ, RZ, RZ, P1 ;  /* 0x000000ffff637224 */ /* 0x000fe200008e06ff */
[----:B------:R-:W-:Y:S01]  /*e1c00*/  IADD3 R81, P1, PT, R94, R97, RZ ;  /* 0x000000615e517210 */ /* 0x000fe20007f3e0ff */
[----:B------:R-:W-:-:S03]  /*e1c10*/  IMAD.WIDE.U32 R84, R17, R116, RZ ;  /* 0x0000007411547225 */ /* 0x000fc600078e00ff */
[----:B------:R-:W-:Y:S01]  /*e1c20*/  IADD3.X RZ, P6, PT, R75, R81, RZ, P6, !PT ;  /* 0x000000514bff7210 */ /* 0x000fe200037de4ff */
[----:B------:R-:W-:Y:S01]  /*e1c30*/  IMAD.WIDE.U32 R100, R79, 0x1, RZ ;  /* 0x000000014f647825 */ /* 0x000fe200078e00ff */
[----:B------:R-:W-:-:S03]  /*e1c40*/  IADD3.X R81, P0, PT, RZ, RZ, RZ, P0, !PT ;  /* 0x000000ffff517210 */ /* 0x000fc6000071e4ff */
[----:B------:R-:W-:Y:S02]  /*e1c50*/  IMAD.IADD R154, R91, 0x1, R154 ;  /* 0x000000015b9a7824 */ /* 0x000fe400078e029a */
[----:B------:R-:W-:Y:S01]  /*e1c60*/  IMAD.X R91, RZ, RZ, RZ, P4 ;  /* 0x000000ffff5b7224 */ /* 0x000fe200020e06ff */
[----:B------:R-:W-:Y:S01]  /*e1c70*/  IADD3 R85, P4, PT, R80, R85, RZ ;  /* 0x0000005550557210 */ /* 0x000fe20007f9e0ff */
[----:B------:R-:W-:Y:S01]  /*e1c80*/  IMAD.WIDE.U32.X R98, R67, 0x1a22d9f3, R98, P1 ;  /* 0x1a22d9f343627825 */ /* 0x000fe200008e0462 */
[----:B------:R-:W-:-:S03]  /*e1c90*/  IADD3.X R77, P5, PT, R77, R154, RZ, P5, !PT ;  /* 0x0000009a4d4d7210 */ /* 0x000fc60002fbe4ff */
[----:B------:R-:W-:-:S04]  /*e1ca0*/  IMAD.WIDE.U32 R100, P1, R92, -0x7af74000, R100 ;  /* 0x8508c0005c647825 */ /* 0x000fc80007820064 */
[----:B------:R-:W-:-:S04]  /*e1cb0*/  IMAD.WIDE.U32 R102, R92, 0x1, RZ ;  /* 0x000000015c667825 */ /* 0x000fc800078e00ff */
[----:B------:R-:W-:Y:S01]  /*e1cc0*/  IMAD.WIDE.U32.X R90, R117, R18, R90, P4 ;  /* 0x00000012755a7225 */ /* 0x000fe200020e045a */
[----:B------:R-:W-:-:S03]  /*e1cd0*/  IADD3 R100, P4, PT, R103, R100, RZ ;  /* 0x0000006467647210 */ /* 0x000fc60007f9e0ff */
[----:B------:R-:W-:Y:S01]  /*e1ce0*/  IMAD.X R105, RZ, RZ, RZ, P1 ;  /* 0x000000ffff697224 */ /* 0x000fe200008e06ff */
[----:B------:R-:W-:Y:S01]  /*e1cf0*/  IADD3 RZ, P1, PT, R104, R102, RZ ;  /* 0x0000006668ff7210 */ /* 0x000fe20007f3e0ff */
[----:B------:R-:W-:Y:S02]  /*e1d00*/  IMAD.MOV.U32 R104, RZ, RZ, R101 ;  /* 0x000000ffff687224 */ /* 0x000fe400078e0065 */
[----:B------:R-:W-:Y:S01]  /*e1d10*/  IMAD.WIDE.U32 R96, R79, 0x30000000, RZ ;  /* 0x300000004f607825 */ /* 0x000fe200078e00ff */
[----:B------:R-:W-:-:S03]  /*e1d20*/  IADD3.X RZ, P1, PT, R71, R100, RZ, P1, !PT ;  /* 0x0000006447ff7210 */ /* 0x000fc60000f3e4ff */
[----:B------:R-:W-:-:S04]  /*e1d30*/  IMAD.WIDE.U32.X R104, R79, -0x7af74000, R104, P4 ;  /* 0x8508c0004f687825 */ /* 0x000fc800020e0468 */
[----:B------:R-:W-:Y:S01]  /*e1d40*/  IMAD.X R93, RZ, RZ, RZ, P0 ;  /* 0x000000ffff5d7224 */ /* 0x000fe200000e06ff */
[----:B------:R-:W-:Y:S01]  /*e1d50*/  IADD3.X R71, P1, PT, RZ, R104, RZ, P1, !PT ;  /* 0x00000068ff477210 */ /* 0x000fe20000f3e4ff */
[----:B------:R-:W-:Y:S01]  /*e1d60*/  IMAD.WIDE.U32 R96, P4, R92, 0x170b5d44, R96 ;  /* 0x170b5d445c607825 */ /* 0x000fe20007880060 */
[----:B------:R-:W-:Y:S02]  /*e1d70*/  IADD3.X R81, P0, PT, R81, R98, RZ, P6, !PT ;  /* 0x0000006251517210 */ /* 0x000fe4000371e4ff */
[----:B------:R-:W-:Y:S01]  /*e1d80*/  IADD3.X R104, P6, PT, RZ, R105, RZ, P1, !PT ;  /* 0x00000069ff687210 */ /* 0x000fe20000fde4ff */
[----:B------:R-:W-:Y:S02]  /*e1d90*/  IMAD.MOV.U32 R100, RZ, RZ, R97 ;  /* 0x000000ffff647224 */ /* 0x000fe400078e0061 */
[----:B------:R-:W-:Y:S01]  /*e1da0*/  IMAD.X R97, RZ, RZ, RZ, P2 ;  /* 0x000000ffff617224 */ /* 0x000fe200010e06ff */
[----:B------:R-:W-:Y:S01]  /*e1db0*/  IADD3.X R72, P6, PT, R71, R72, RZ, P6, !PT ;  /* 0x0000004847487210 */ /* 0x000fe200037de4ff */
[----:B------:R-:W-:Y:S01]  /*e1dc0*/  IMAD.X R101, RZ, RZ, RZ, P4 ;  /* 0x000000ffff657224 */ /* 0x000fe200020e06ff */
[----:B------:R-:W-:Y:S01]  /*e1dd0*/  IADD3 RZ, P4, PT, R76, R84, RZ ;  /* 0x000000544cff7210 */ /* 0x000fe20007f9e0ff */
[----:B------:R-:W-:Y:S01]  /*e1de0*/  IMAD.WIDE.U32 R74, R70, 0xf5138f, R74 ;  /* 0x00f5138f464a7825 */ /* 0x000fe200078e004a */
[----:B------:R-:W-:-:S02]  /*e1df0*/  IADD3.X R73, P2, PT, R104, R73, RZ, P6, !PT ;  /* 0x0000004968497210 */ /* 0x000fc4000375e4ff */
[----:B------:R-:W-:Y:S01]  /*e1e00*/  IADD3.X R84, P0, PT, R93, R99, RZ, P0, !PT ;  /* 0x000000635d547210 */ /* 0x000fe2000071e4ff */
[----:B------:R-:W-:Y:S01]  /*e1e10*/  IMAD.WIDE.U32 R98, R92, 0x30000000, RZ ;  /* 0x300000005c627825 */ /* 0x000fe200078e00ff */
[----:B------:R-:W-:Y:S02]  /*e1e20*/  IADD3.X R71, P2, PT, RZ, RZ, RZ, P2, !PT ;  /* 0x000000ffff477210 */ /* 0x000fe4000175e4ff */
[----:B------:R-:W-:Y:S01]  /*e1e30*/  IADD3.X RZ, P4, PT, R77, R85, RZ, P4, !PT ;  /* 0x000000554dff7210 */ /* 0x000fe2000279e4ff */
[----:B------:R-:W-:Y:S01]  /*e1e40*/  IMAD.WIDE.U32 R104, R19, R114, RZ ;  /* 0x0000007213687225 */ /* 0x000fe200078e00ff */
[----:B------:R-:W-:-:S03]  /*e1e50*/  IADD3 R93, P1, PT, R96, R99, RZ ;  /* 0x00000063605d7210 */ /* 0x000fc60007f3e0ff */
[----:B------:R-:W-:Y:S01]  /*e1e60*/  IMAD.X R99, RZ, RZ, RZ, P2 ;  /* 0x000000ffff637224 */ /* 0x000fe200010e06ff */
[----:B------:R-:W-:Y:S01]  /*e1e70*/  IADD3 RZ, P2, PT, R72, R98, RZ ;  /* 0x0000006248ff7210 */ /* 0x000fe20007f5e0ff */
[----:B------:R-:W-:Y:S01]  /*e1e80*/  IMAD.WIDE.U32.X R100, R79, 0x170b5d44, R100, P1 ;  /* 0x170b5d444f647825 */ /* 0x000fe200008e0464 */
[----:B------:R-:W-:Y:S02]  /*e1e90*/  IADD3 RZ, P1, PT, R86, R82, RZ ;  /* 0x0000005256ff7210 */ /* 0x000fe40007f3e0ff */
[----:B------:R-:W-:Y:S01]  /*e1ea0*/  IADD3.X RZ, P2, PT, R73, R93, RZ, P2, !PT ;  /* 0x0000005d49ff7210 */ /* 0x000fe2000175e4ff */
[----:B------:R-:W-:Y:S01]  /*e1eb0*/  IMAD.WIDE.U32 R102, R79, -0x45f6b800, RZ ;  /* 0xba0948004f667825 */ /* 0x000fe200078e00ff */
[----:B------:R-:W-:Y:S02]  /*e1ec0*/  IADD3.X RZ, P1, PT, R87, R83, RZ, P1, !PT ;  /* 0x0000005357ff7210 */ /* 0x000fe40000f3e4ff */
[----:B------:R-:W-:Y:S01]  /*e1ed0*/  IADD3.X R93, P2, PT, R71, R100, RZ, P2, !PT ;  /* 0x00000064475d7210 */ /* 0x000fe2000175e4ff */
[----:B------:R-:W-:Y:S01]  /*e1ee0*/  IMAD.IADD R71, R75, 0x1, R94 ;  /* 0x000000014b477824 */ /* 0x000fe200078e025e */
[----:B------:R-:W-:Y:S01]  /*e1ef0*/  IADD3.X R95, P1, PT, R95, R88, RZ, P1, !PT ;  /* 0x000000585f5f7210 */ /* 0x000fe20000f3e4ff */
[----:B------:R-:W-:Y:S01]  /*e1f00*/  IMAD.WIDE.U32 R86, R120, R15, R86 ;  /* 0x0000000f78567225 */ /* 0x000fe200078e0056 */
[----:B------:R-:W-:-:S02]  /*e1f10*/  IADD3.X R100, P2, PT, R99, R101, RZ, P2, !PT ;  /* 0x0000006563647210 */ /* 0x000fc4000175e4ff */
[----:B------:R-:W-:Y:S01]  /*e1f20*/  IADD3.X R99, P5, PT, RZ, RZ, RZ, P5, !PT ;  /* 0x000000ffff637210 */ /* 0x000fe20002fbe4ff */
[----:B------:R-:W-:Y:S01]  /*e1f30*/  IMAD.IADD R78, R87, 0x1, R78 ;  /* 0x00000001574e7824 */ /* 0x000fe200078e024e */
[----:B------:R-:W-:Y:S01]  /*e1f40*/  IADD3.X R97, P1, PT, R97, R89, RZ, P1, !PT ;  /* 0x0000005961617210 */ /* 0x000fe20000f3e4ff */
[----:B------:R-:W-:Y:S01]  /*e1f50*/  IMAD.WIDE.U32 R82, R15, R124, RZ ;  /* 0x0000007c0f527225 */ /* 0x000fe200078e00ff */
[----:B------:R-:W-:-:S03]  /*e1f60*/  IADD3.X R85, P4, PT, R99, R90, RZ, P4, !PT ;  /* 0x0000005a63557210 */ /* 0x000fc6000279e4ff */
[----:B------:R-:W-:Y:S01]  /*e1f70*/  IMAD.X R101, RZ, RZ, RZ, P5 ;  /* 0x000000ffff657224 */ /* 0x000fe200028e06ff */
[----:B------:R-:W-:Y:S01]  /*e1f80*/  IADD3 RZ, P5, PT, R152, R64, RZ ;  /* 0x0000004098ff7210 */ /* 0x000fe20007fbe0ff */
[----:B------:R-:W-:Y:S01]  /*e1f90*/  IMAD.WIDE.U32 R160, R116, R17, R76 ;  /* 0x0000001174a07225 */ /* 0x000fe200078e004c */
[----:B------:R-:W-:Y:S02]  /*e1fa0*/  IADD3.X R64, P2, PT, R93, R74, RZ, P2, !PT ;  /* 0x0000004a5d407210 */ /* 0x000fe4000175e4ff */
[----:B------:R-:W-:Y:S01]  /*e1fb0*/  IADD3.X RZ, P5, PT, R153, R65, RZ, P5, !PT ;  /* 0x0000004199ff7210 */ /* 0x000fe20002fbe4ff */
[----:B------:R-:W-:Y:S01]  /*e1fc0*/  IMAD.WIDE.U32 R152, R124, R14, R152 ;  /* 0x0000000e7c987225 */ /* 0x000fe200078e0098 */
[----:B------:R-:W-:Y:S02]  /*e1fd0*/  IADD3.X R65, P3, PT, RZ, RZ, RZ, P3, !PT ;  /* 0x000000ffff417210 */ /* 0x000fe40001f7e4ff */
[----:B------:R-:W-:Y:S01]  /*e1fe0*/  IADD3.X R93, P4, PT, R101, R91, RZ, P4, !PT ;  /* 0x0000005b655d7210 */ /* 0x000fe2000279e4ff */
[----:B------:R-:W-:Y:S01]  /*e1ff0*/  IMAD.WIDE.U32 R90, R16, R122, RZ ;  /* 0x0000007a105a7225 */ /* 0x000fe200078e00ff */
[----:B------:R-:W-:-:S02]  /*e2000*/  IADD3.X R156, P5, PT, R65, R68, RZ, P5, !PT ;  /* 0x00000044419c7210 */ /* 0x000fc40002fbe4ff */
[----:B------:R-:W-:Y:S01]  /*e2010*/  IADD3.X R88, P1, PT, R95, R152, RZ, P1, !PT ;  /* 0x000000985f587210 */ /* 0x000fe20000f3e4ff */
[----:B------:R-:W-:Y:S01]  /*e2020*/  IMAD.WIDE.U32 R74, R15, R122, RZ ;  /* 0x0000007a0f4a7225 */ /* 0x000fe200078e00ff */
[----:B------:R-:W-:Y:S02]  /*e2030*/  IADD3.X R14, PT, PT, R69, RZ, RZ, P5, P3 ;  /* 0x000000ff450e7210 */ /* 0x000fe40002fe64ff */
[----:B------:R-:W-:Y:S01]  /*e2040*/  IADD3.X R68, P4, PT, R85, R86, RZ, P4, !PT ;  /* 0x0000005655447210 */ /* 0x000fe2000279e4ff */
[----:B------:R-:W-:-:S04]  /*e2050*/  IMAD.WIDE.U32 R90, P3, R123, R15, R90 ;  /* 0x0000000f7b5a7225 */ /* 0x000fc8000786005a */
[----:B------:R-:W-:Y:S02]  /*e2060*/  IMAD.IADD R66, R153, 0x1, R66 ;  /* 0x0000000199427824 */ /* 0x000fe400078e0242 */
[----:B------:R-:W-:-:S03]  /*e2070*/  IMAD.WIDE.U32 R94, R16, R124, RZ ;  /* 0x0000007c105e7225 */ /* 0x000fc600078e00ff */
[----:B------:R-:W-:Y:S01]  /*e2080*/  IADD3.X R89, P1, PT, R97, R66, RZ, P1, !PT ;  /* 0x0000004261597210 */ /* 0x000fe20000f3e4ff */
[----:B------:R-:W-:Y:S01]  /*e2090*/  IMAD.X R99, RZ, RZ, RZ, P3 ;  /* 0x000000ffff637224 */ /* 0x000fe200018e06ff */
[----:B------:R-:W-:Y:S01]  /*e20a0*/  IADD3 R69, P3, PT, R90, R75, RZ ;  /* 0x0000004b5a457210 */ /* 0x000fe20007f7e0ff */
[----:B------:R-:W-:Y:S02]  /*e20b0*/  IMAD.MOV.U32 R98, RZ, RZ, R91 ;  /* 0x000000ffff627224 */ /* 0x000fe400078e005b */
[----:B------:R-:W-:-:S04]  /*e20c0*/  IMAD.WIDE.U32 R86, P5, R125, R15, R94 ;  /* 0x0000000f7d567225 */ /* 0x000fc800078a005e */
[----:B------:R-:W-:Y:S01]  /*e20d0*/  IMAD.WIDE.U32.X R94, R123, R16, R98, P3 ;  /* 0x000000107b5e7225 */ /* 0x000fe200018e0462 */
[----:B------:R-:W-:Y:S02]  /*e20e0*/  IADD3.X R157, P3, PT, RZ, RZ, RZ, P1, !PT ;  /* 0x000000ffff9d7210 */ /* 0x000fe40000f7e4ff */
[----:B------:R-:W-:Y:S01]  /*e20f0*/  IADD3 RZ, P1, PT, R88, R74, RZ ;  /* 0x0000004a58ff7210 */ /* 0x000fe20007f3e0ff */
[-C--:B------:R-:W-:Y:S01]  /*e2100*/  IMAD.WIDE.U32 R74, R18, R118.reuse, RZ ;  /* 0x00000076124a7225 */ /* 0x080fe200078e00ff */
[----:B------:R-:W-:Y:S02]  /*e2110*/  IADD3.X R155, PT, PT, RZ, RZ, RZ, P5, !PT ;  /* 0x000000ffff9b7210 */ /* 0x000fe40002ffe4ff */
[----:B------:R-:W-:Y:S01]  /*e2120*/  IADD3.X RZ, P1, PT, R89, R69, RZ, P1, !PT ;  /* 0x0000004559ff7210 */ /* 0x000fe20000f3e4ff */
[----:B------:R-:W-:Y:S01]  /*e2130*/  IMAD.WIDE.U32 R98, R17, R118, RZ ;  /* 0x0000007611627225 */ /* 0x000fe200078e00ff */
[----:B------:R-:W-:-:S03]  /*e2140*/  IADD3.X R69, P4, PT, R93, R78, RZ, P4, !PT ;  /* 0x0000004e5d457210 */ /* 0x000fc6000279e4ff */
[----:B------:R-:W-:Y:S01]  /*e2150*/  IMAD.WIDE.U32 R74, P5, R119, R17, R74 ;  /* 0x00000011774a7225 */ /* 0x000fe200078a004a */
[----:B------:R-:W-:-:S03]  /*e2160*/  IADD3.X R93, P4, PT, RZ, RZ, RZ, P4, !PT ;  /* 0x000000ffff5d7210 */ /* 0x000fc6000279e4ff */
[----:B------:R-:W-:Y:S01]  /*e2170*/  IMAD.X R153, RZ, RZ, RZ, P5 ;  /* 0x000000ffff997224 */ /* 0x000fe200028e06ff */
[----:B------:R-:W-:Y:S01]  /*e2180*/  IADD3 R85, P5, PT, R74, R99, RZ ;  /* 0x000000634a557210 */ /* 0x000fe20007fbe0ff */
[----:B------:R-:W-:Y:S02]  /*e2190*/  IMAD.MOV.U32 R152, RZ, RZ, R75 ;  /* 0x000000ffff987224 */ /* 0x000fe400078e004b */
[----:B------:R-:W-:Y:S01]  /*e21a0*/  IMAD.X R65, RZ, RZ, RZ, P3 ;  /* 0x000000ffff417224 */ /* 0x000fe200018e06ff */
[----:B------:R-:W-:Y:S01]  /*e21b0*/  IADD3 R83, P3, PT, R86, R83, RZ ;  /* 0x0000005356537210 */ /* 0x000fe20007f7e0ff */
[----:B------:R-:W-:Y:S02]  /*e21c0*/  IMAD.MOV.U32 R154, RZ, RZ, R87 ;  /* 0x000000ffff9a7224 */ /* 0x000fe400078e0057 */
[----:B------:R-:W-:-:S04]  /*e21d0*/  IMAD.WIDE.U32.X R152, R119, R18, R152, P5 ;  /* 0x0000001277987225 */ /* 0x000fc800028e0498 */
[----:B------:R-:W-:-:S04]  /*e21e0*/  IMAD.WIDE.U32 R104, P5, R115, R20, R104 ;  /* 0x0000001473687225 */ /* 0x000fc800078a0068 */
[----:B------:R-:W-:Y:S01]  /*e21f0*/  IMAD.WIDE.U32.X R154, R125, R16, R154, P3 ;  /* 0x000000107d9a7225 */ /* 0x000fe200018e049a */
[----:B------:R-:W-:Y:S02]  /*e2200*/  IADD3.X R157, P3, PT, R157, R94, RZ, P1, !PT ;  /* 0x0000005e9d9d7210 */ /* 0x000fe40000f7e4ff */
[----:B------:R-:W-:Y:S01]  /*e2210*/  IADD3 RZ, P1, PT, R68, R98, RZ ;  /* 0x0000006244ff7210 */ /* 0x000fe20007f3e0ff */
[----:B------:R-:W-:Y:S01]  /*e2220*/  IMAD.X R101, RZ, RZ, RZ, P5 ;  /* 0x000000ffff657224 */ /* 0x000fe200028e06ff */
[----:B------:R-:W-:Y:S01]  /*e2230*/  IADD3.X R87, P3, PT, R65, R95, RZ, P3, !PT ;  /* 0x0000005f41577210 */ /* 0x000fe20001f7e4ff */
[----:B------:R-:W-:Y:S01]  /*e2240*/  IMAD.WIDE.U32 R102, P5, R92, 0x1ef3622f, R102 ;  /* 0x1ef3622f5c667825 */ /* 0x000fe200078a0066 */
[----:B------:R-:W-:Y:S02]  /*e2250*/  IADD3.X R65, P2, PT, R100, R71, RZ, P2, !PT ;  /* 0x0000004764417210 */ /* 0x000fe4000175e4ff */
[----:B------:R-:W-:Y:S01]  /*e2260*/  IADD3.X R156, P3, PT, R157, R156, RZ, P3, !PT ;  /* 0x0000009c9d9c7210 */ /* 0x000fe20001f7e4ff */
[----:B------:R-:W-:Y:S01]  /*e2270*/  IMAD.WIDE.U32 R98, R92, -0x45f6b800, RZ ;  /* 0xba0948005c627825 */ /* 0x000fe200078e00ff */
[----:B------:R-:W-:-:S02]  /*e2280*/  IADD3.X R71, P2, PT, RZ, RZ, RZ, P2, !PT ;  /* 0x000000ffff477210 */ /* 0x000fc4000175e4ff */
[----:B------:R-:W-:Y:S01]  /*e2290*/  IADD3.X RZ, P1, PT, R69, R85, RZ, P1, !PT ;  /* 0x0000005545ff7210 */ /* 0x000fe20000f3e4ff */
[----:B------:R-:W-:Y:S01]  /*e22a0*/  IMAD.X R95, RZ, RZ, RZ, P5 ;  /* 0x000000ffff5f7224 */ /* 0x000fe200028e06ff */
[----:B------:R-:W-:Y:S01]  /*e22b0*/  IADD3 R75, P5, PT, R102, R99, RZ ;  /* 0x00000063664b7210 */ /* 0x000fe20007fbe0ff */
[----:B------:R-:W-:Y:S01]  /*e22c0*/  IMAD.WIDE.U32 R76, R20, R114, RZ ;  /* 0x00000072144c7225 */ /* 0x000fe200078e00ff */
[----:B------:R-:W-:Y:S02]  /*e22d0*/  IADD3.X R157, P6, PT, R87, R14, RZ, P3, !PT ;  /* 0x0000000e579d7210 */ /* 0x000fe40001fde4ff */
[----:B------:R-:W-:Y:S01]  /*e22e0*/  IADD3.X R93, P1, PT, R93, R152, RZ, P1, !PT ;  /* 0x000000985d5d7210 */ /* 0x000fe20000f3e4ff */
[----:B------:R-:W-:Y:S02]  /*e22f0*/  IMAD.MOV.U32 R94, RZ, RZ, R103 ;  /* 0x000000ffff5e7224 */ /* 0x000fe400078e0067 */
[----:B------:R-:W-:Y:S01]  /*e2300*/  IMAD.X R91, RZ, RZ, RZ, P4 ;  /* 0x000000ffff5b7224 */ /* 0x000fe200020e06ff */
[----:B------:R-:W-:Y:S01]  /*e2310*/  IADD3 RZ, P4, PT, R160, R76, RZ ;  /* 0x0000004ca0ff7210 */ /* 0x000fe20007f9e0ff */
[----:B------:R-:W-:Y:S01]  /*e2320*/  IMAD.WIDE.U32.X R94, R79, 0x1ef3622f, R94, P5 ;  /* 0x1ef3622f4f5e7825 */ /* 0x000fe200028e045e */
[----:B------:R-:W-:-:S03]  /*e2330*/  IADD3 R76, P5, PT, R104, R77, RZ ;  /* 0x0000004d684c7210 */ /* 0x000fc60007fbe0ff */
[----:B------:R-:W-:Y:S02]  /*e2340*/  IMAD.IADD R161, R161, 0x1, R80 ;  /* 0x00000001a1a17824 */ /* 0x000fe400078e0250 */
[----:B------:R-:W-:Y:S02]  /*e2350*/  IMAD.MOV.U32 R100, RZ, RZ, R105 ;  /* 0x000000ffff647224 */ /* 0x000fe400078e0069 */
[----:B------:R-:W-:Y:S01]  /*e2360*/  IMAD.X R77, RZ, RZ, RZ, P2 ;  /* 0x000000ffff4d7224 */ /* 0x000fe200010e06ff */
[----:B------:R-:W-:Y:S01]  /*e2370*/  IADD3 RZ, P2, PT, R64, R98, RZ ;  /* 0x0000006240ff7210 */ /* 0x000fe20007f5e0ff */
[----:B------:R-:W-:Y:S01]  /*e2380*/  IMAD.WIDE.U32.X R100, R115, R19, R100, P5 ;  /* 0x0000001373647225 */ /* 0x000fe200028e0464 */
[----:B------:R-:W-:Y:S02]  /*e2390*/  IADD3.X RZ, P4, PT, R161, R76, RZ, P4, !PT ;  /* 0x0000004ca1ff7210 */ /* 0x000fe4000279e4ff */
[----:B------:R-:W-:Y:S01]  /*e23a0*/  IADD3 RZ, P5, PT, R156, R82, RZ ;  /* 0x000000529cff7210 */ /* 0x000fe20007fbe0ff */
[----:B------:R-:W-:Y:S01]  /*e23b0*/  IMAD.WIDE.U32 R160, R114, R20, R160 ;  /* 0x0000001472a07225 */ /* 0x000fe200078e00a0 */
[----:B------:R-:W-:-:S02]  /*e23c0*/  IADD3.X RZ, P2, PT, R65, R75, RZ, P2, !PT ;  /* 0x0000004b41ff7210 */ /* 0x000fc4000175e4ff */
[----:B------:R-:W-:Y:S01]  /*e23d0*/  IADD3.X RZ, P5, PT, R157, R83, RZ, P5, !PT ;  /* 0x000000539dff7210 */ /* 0x000fe20002fbe4ff */
[----:B------:R-:W-:Y:S01]  /*e23e0*/  IMAD.WIDE.U32 R82, R18, R120, RZ ;  /* 0x0000007812527225 */ /* 0x000fe200078e00ff */
[----:B------:R-:W-:Y:S02]  /*e23f0*/  IADD3.X R160, P3, PT, R81, R160, RZ, P0, !PT ;  /* 0x000000a051a07210 */ /* 0x000fe4000077e4ff */
[----:B------:R-:W-:Y:S01]  /*e2400*/  IADD3.X R16, P2, PT, R71, R94, RZ, P2, !PT ;  /* 0x0000005e47107210 */ /* 0x000fe2000175e4ff */
[----:B------:R-:W-:Y:S01]  /*e2410*/  IMAD.WIDE.U32 R88, R122, R15, R88 ;  /* 0x0000000f7a587225 */ /* 0x000fe200078e0058 */
[----:B------:R-:W-:Y:S02]  /*e2420*/  IADD3.X R91, P0, PT, R91, R153, RZ, P1, !PT ;  /* 0x000000995b5b7210 */ /* 0x000fe40000f1e4ff */
[----:B------:R-:W-:Y:S01]  /*e2430*/  IADD3.X R71, P4, PT, RZ, R100, RZ, P4, !PT ;  /* 0x00000064ff477210 */ /* 0x000fe2000279e4ff */
[----:B------:R-:W-:Y:S01]  /*e2440*/  IMAD.WIDE.U32 R68, R118, R17, R68 ;  /* 0x0000001176447225 */ /* 0x000fe200078e0044 */
[----:B------:R-:W-:-:S02]  /*e2450*/  IADD3.X R75, P6, PT, RZ, RZ, RZ, P6, !PT ;  /* 0x000000ffff4b7210 */ /* 0x000fc400037de4ff */
[----:B------:R-:W-:Y:S01]  /*e2460*/  IADD3.X R94, P2, PT, R77, R95, RZ, P2, !PT ;  /* 0x0000005f4d5e7210 */ /* 0x000fe2000175e4ff */
[----:B------:R-:W-:Y:S01]  /*e2470*/  IMAD.WIDE.U32 R82, P1, R121, R17, R82 ;  /* 0x0000001179527225 */ /* 0x000fe20007820052 */
[----:B------:R-:W-:Y:S02]  /*e2480*/  IADD3.X R80, P0, PT, R93, R88, RZ, P0, !PT ;  /* 0x000000585d507210 */ /* 0x000fe4000071e4ff */
[----:B------:R-:W-:Y:S01]  /*e2490*/  IADD3.X R100, P4, PT, RZ, R101, RZ, P4, !PT ;  /* 0x00000065ff647210 */ /* 0x000fe2000279e4ff */
[----:B------:R-:W-:Y:S01]  /*e24a0*/  IMAD.WIDE.U32 R76, R17, R120, RZ ;  /* 0x00000078114c7225 */ /* 0x000fe200078e00ff */
[----:B------:R-:W-:Y:S02]  /*e24b0*/  IADD3.X R66, P5, PT, R75, R154, RZ, P5, !PT ;  /* 0x0000009a4b427210 */ /* 0x000fe40002fbe4ff */
[----:B------:R-:W-:Y:S01]  /*e24c0*/  IADD3 R88, PT, PT, R89, R90, RZ ;  /* 0x0000005a59587210 */ /* 0x000fe20007ffe0ff */
[----:B------:R-:W-:Y:S01]  /*e24d0*/  IMAD.IADD R75, R69, 0x1, R74 ;  /* 0x00000001454b7824 */ /* 0x000fe200078e024a */
[----:B------:R-:W-:Y:S01]  /*e24e0*/  IADD3.X R154, PT, PT, R155, RZ, RZ, P5, P6 ;  /* 0x000000ff9b9a7210 */ /* 0x000fe20002fec4ff */
[----:B------:R-:W-:Y:S01]  /*e24f0*/  IMAD.X R89, RZ, RZ, RZ, P1 ;  /* 0x000000ffff597224 */ /* 0x000fe200008e06ff */
[----:B------:R-:W-:Y:S01]  /*e2500*/  IADD3.X R74, P4, PT, R71, R68, RZ, P4, !PT ;  /* 0x00000044474a7210 */ /* 0x000fe2000279e4ff */
[----:B------:R-:W-:Y:S01]  /*e2510*/  IMAD.WIDE.U32 R68, R18, R122, RZ ;  /* 0x0000007a12447225 */ /* 0x000fe200078e00ff */
[----:B------:R-:W-:-:S02]  /*e2520*/  IADD3.X R81, P0, PT, R91, R88, RZ, P0, !PT ;  /* 0x000000585b517210 */ /* 0x000fc4000071e4ff */
[----:B------:R-:W-:Y:S01]  /*e2530*/  IADD3 R71, P6, PT, R82, R77, RZ ;  /* 0x0000004d52477210 */ /* 0x000fe20007fde0ff */
[----:B------:R-:W-:Y:S01]  /*e2540*/  IMAD.MOV.U32 R88, RZ, RZ, R83 ;  /* 0x000000ffff587224 */ /* 0x000fe200078e0053 */
[----:B------:R-:W-:Y:S01]  /*e2550*/  IADD3 RZ, P1, PT, R80, R76, RZ ;  /* 0x0000004c50ff7210 */ /* 0x000fe20007f3e0ff */
[----:B------:R-:W-:Y:S01]  /*e2560*/  IMAD.WIDE.U32 R76, R19, R116, RZ ;  /* 0x00000074134c7225 */ /* 0x000fe200078e00ff */
[----:B------:R-:W-:Y:S02]  /*e2570*/  IADD3.X R93, P5, PT, RZ, RZ, RZ, P0, !PT ;  /* 0x000000ffff5d7210 */ /* 0x000fe400007be4ff */
[----:B------:R-:W-:Y:S01]  /*e2580*/  IADD3.X RZ, P1, PT, R81, R71, RZ, P1, !PT ;  /* 0x0000004751ff7210 */ /* 0x000fe20000f3e4ff */
[----:B------:R-:W-:Y:S01]  /*e2590*/  IMAD.WIDE.U32.X R88, R121, R18, R88, P6 ;  /* 0x0000001279587225 */ /* 0x000fe200030e0458 */
[----:B------:R-:W-:-:S03]  /*e25a0*/  IADD3.X R75, P4, PT, R100, R75, RZ, P4, !PT ;  /* 0x0000004b644b7210 */ /* 0x000fc6000279e4ff */
[----:B------:R-:W-:Y:S01]  /*e25b0*/  IMAD.X R71, RZ, RZ, RZ, P5 ;  /* 0x000000ffff477224 */ /* 0x000fe200028e06ff */
[----:B------:R-:W-:Y:S01]  /*e25c0*/  IADD3.X R93, P1, PT, R93, R88, RZ, P1, !PT ;  /* 0x000000585d5d7210 */ /* 0x000fe20000f3e4ff */
[----:B------:R-:W-:-:S03]  /*e25d0*/  IMAD.WIDE.U32 R68, P0, R123, R17, R68 ;  /* 0x000000117b447225 */ /* 0x000fc60007800044 */
[----:B------:R-:W-:Y:S01]  /*e25e0*/  IADD3.X R71, P1, PT, R71, R89, RZ, P1, !PT ;  /* 0x0000005947477210 */ /* 0x000fe20000f3e4ff */
[----:B------:R-:W-:-:S04]  /*e25f0*/  IMAD.WIDE.U32 R76, P5, R117, R20, R76 ;  /* 0x00000014754c7225 */ /* 0x000fc800078a004c */
[----:B------:R-:W-:-:S04]  /*e2600*/  IMAD.WIDE.U32 R90, R67, 0x6ca1493b, RZ ;  /* 0x6ca1493b435a7825 */ /* 0x000fc800078e00ff */
[----:B------:R-:W-:-:S04]  /*e2610*/  IMAD.WIDE.U32 R100, R20, R116, RZ ;  /* 0x0000007414647225 */ /* 0x000fc800078e00ff */
[----:B------:R-:W-:Y:S01]  /*e2620*/  IMAD.X R85, RZ, RZ, RZ, P0 ;  /* 0x000000ffff557224 */ /* 0x000fe200000e06ff */
[----:B------:R-:W-:Y:S01]  /*e2630*/  IADD3 R87, P6, PT, R76, R101, RZ ;  /* 0x000000654c577210 */ /* 0x000fe20007fde0ff */
[----:B------:R-:W-:Y:S01]  /*e2640*/  IMAD.X R99, RZ, RZ, RZ, P5 ;  /* 0x000000ffff637224 */ /* 0x000fe200028e06ff */
[----:B------:R-:W-:Y:S01]  /*e2650*/  IADD3.X R83, P0, PT, RZ, RZ, RZ, P4, !PT ;  /* 0x000000ffff537210 */ /* 0x000fe2000271e4ff */
[----:B------:R-:W-:Y:S02]  /*e2660*/  IMAD.IADD R105, R161, 0x1, R104 ;  /* 0x00000001a1697824 */ /* 0x000fe400078e0268 */
[----:B------:R-:W-:-:S04]  /*e2670*/  IMAD.WIDE.U32 R90, P5, R70, -0x39c4fa40, R90 ;  /* 0xc63b05c0465a7825 */ /* 0x000fc800078a005a */
[----:B------:R-:W-:-:S04]  /*e2680*/  IMAD.WIDE.U32 R88, R70, 0x6ca1493b, RZ ;  /* 0x6ca1493b46587825 */ /* 0x000fc800078e00ff */
[----:B------:R-:W-:Y:S01]  /*e2690*/  IMAD.MOV.U32 R98, RZ, RZ, R77 ;  /* 0x000000ffff627224 */ /* 0x000fe200078e004d */
[----:B------:R-:W-:Y:S01]  /*e26a0*/  IADD3 RZ, P4, PT, R160, R88, RZ ;  /* 0x00000058a0ff7210 */ /* 0x000fe20007f9e0ff */
[----:B------:R-:W-:-:S04]  /*e26b0*/  IMAD.WIDE.U32 R156, R124, R15, R156 ;  /* 0x0000000f7c9c7225 */ /* 0x000fc800078e009c */
[----:B------:R-:W-:Y:S01]  /*e26c0*/  IMAD.WIDE.U32.X R98, R117, R19, R98, P6 ;  /* 0x0000001375627225 */ /* 0x000fe200030e0462 */
[----:B------:R-:W-:-:S03]  /*e26d0*/  IADD3 R89, P6, PT, R90, R89, RZ ;  /* 0x000000595a597210 */ /* 0x000fc60007fde0ff */
[----:B------:R-:W-:Y:S01]  /*e26e0*/  IMAD.X R77, RZ, RZ, RZ, P0 ;  /* 0x000000ffff4d7224 */ /* 0x000fe200000e06ff */
[----:B------:R-:W-:Y:S01]  /*e26f0*/  IADD3.X R161, P0, PT, R84, R105, RZ, P3, !PT ;  /* 0x0000006954a17210 */ /* 0x000fe20001f1e4ff */
[----:B------:R-:W-:Y:S01]  /*e2700*/  IMAD.X R15, RZ, RZ, RZ, P5 ;  /* 0x000000ffff0f7224 */ /* 0x000fe200028e06ff */
[----:B------:R-:W-:Y:S01]  /*e2710*/  IADD3 RZ, P3, PT, R74, R100, RZ ;  /* 0x000000644aff7210 */ /* 0x000fe20007f7e0ff */
[----:B------:R-:W-:Y:S01]  /*e2720*/  IMAD.IADD R78, R157, 0x1, R86 ;  /* 0x000000019d4e7824 */ /* 0x000fe200078e0256 */
[----:B------:R-:W-:Y:S01]  /*e2730*/  IADD3.X R86, P1, PT, R93, R156, RZ, P1, !PT ;  /* 0x0000009c5d567210 */ /* 0x000fe20000f3e4ff */
[----:B------:R-:W-:Y:S01]  /*e2740*/  IMAD.MOV.U32 R14, RZ, RZ, R91 ;  /* 0x000000ffff0e7224 */ /* 0x000fe200078e005b */
[----:B------:R-:W-:Y:S01]  /*e2750*/  IADD3.X RZ, P4, PT, R161, R89, RZ, P4, !PT ;  /* 0x00000059a1ff7210 */ /* 0x000fe2000279e4ff */
[----:B------:R-:W-:Y:S01]  /*e2760*/  IMAD.WIDE.U32 R88, R17, R122, RZ ;  /* 0x0000007a11587225 */ /* 0x000fe200078e00ff */
[----:B------:R-:W-:Y:S02]  /*e2770*/  IADD3.X R93, P0, PT, RZ, RZ, RZ, P0, !PT ;  /* 0x000000ffff5d7210 */ /* 0x000fe4000071e4ff */
[----:B------:R-:W-:Y:S01]  /*e2780*/  IADD3.X RZ, P3, PT, R75, R87, RZ, P3, !PT ;  /* 0x000000574bff7210 */ /* 0x000fe20001f7e4ff */
[----:B------:R-:W-:Y:S01]  /*e2790*/  IMAD.WIDE.U32.X R14, R67, -0x39c4fa40, R14, P6 ;  /* 0xc63b05c0430e7825 */ /* 0x000fe200030e040e */
[----:B------:R-:W-:-:S02]  /*e27a0*/  IADD3 RZ, P5, PT, R86, R88, RZ ;  /* 0x0000005856ff7210 */ /* 0x000fc40007fbe0ff */
[----:B------:R-:W-:Y:S01]  /*e27b0*/  IADD3.X R87, P1, PT, R71, R78, RZ, P1, !PT ;  /* 0x0000004e47577210 */ /* 0x000fe20000f3e4ff */
[----:B------:R-:W-:Y:S01]  /*e27c0*/  IMAD.X R91, RZ, RZ, RZ, P0 ;  /* 0x000000ffff5b7224 */ /* 0x000fe200000e06ff */
[----:B------:R-:W-:Y:S01]  /*e27d0*/  IADD3 R89, P0, PT, R68, R89, RZ ;  /* 0x0000005944597210 */ /* 0x000fe20007f1e0ff */
[----:B------:R-:W-:Y:S01]  /*e27e0*/  IMAD.MOV.U32 R84, RZ, RZ, R69 ;  /* 0x000000ffff547224 */ /* 0x000fe200078e0045 */
[----:B------:R-:W-:Y:S01]  /*e27f0*/  IADD3.X R78, P4, PT, R93, R14, RZ, P4, !PT ;  /* 0x0000000e5d4e7210 */ /* 0x000fe2000279e4ff */
[----:B------:R-:W-:Y:S01]  /*e2800*/  IMAD.WIDE.U32 R80, R120, R17, R80 ;  /* 0x0000001178507225 */ /* 0x000fe200078e0050 */
[----:B------:R-:W-:Y:S02]  /*e2810*/  IADD3.X RZ, P5, PT, R87, R89, RZ, P5, !PT ;  /* 0x0000005957ff7210 */ /* 0x000fe40002fbe4ff */
[----:B------:R-:W-:Y:S01]  /*e2820*/  IADD3.X R71, P4, PT, R91, R15, RZ, P4, !PT ;  /* 0x0000000f5b477210 */ /* 0x000fe2000279e4ff */
[----:B------:R-:W-:Y:S01]  /*e2830*/  IMAD.WIDE.U32.X R88, R123, R18, R84, P0 ;  /* 0x000000127b587225 */ /* 0x000fe200000e0454 */
[----:B------:R-:W-:-:S02]  /*e2840*/  IADD3.X R83, P3, PT, R83, R98, RZ, P3, !PT ;  /* 0x0000006253537210 */ /* 0x000fc40001f7e4ff */
[----:B------:R-:W-:Y:S01]  /*e2850*/  IADD3.X R91, P1, PT, RZ, RZ, RZ, P1, !PT ;  /* 0x000000ffff5b7210 */ /* 0x000fe20000f3e4ff */
[----:B------:R-:W-:Y:S01]  /*e2860*/  IMAD.WIDE.U32 R14, R18, R124, RZ ;  /* 0x0000007c120e7225 */ /* 0x000fe200078e00ff */
[----:B------:R-:W-:Y:S02]  /*e2870*/  IADD3.X R77, P3, PT, R77, R99, RZ, P3, !PT ;  /* 0x000000634d4d7210 */ /* 0x000fe40001f7e4ff */
[----:B------:R-:W-:Y:S01]  /*e2880*/  IADD3.X R91, P5, PT, R91, R88, RZ, P5, !PT ;  /* 0x000000585b5b7210 */ /* 0x000fe20002fbe4ff */
[----:B------:R-:W-:Y:S01]  /*e2890*/  IMAD.IADD R100, R81, 0x1, R82 ;  /* 0x0000000151647824 */ /* 0x000fe200078e0252 */
[----:B------:R-:W-:Y:S01]  /*e28a0*/  IADD3.X R69, PT, PT, RZ, RZ, RZ, P1, !PT ;  /* 0x000000ffff457210 */ /* 0x000fe20000ffe4ff */
[----:B------:R-:W-:Y:S01]  /*e28b0*/  IMAD.WIDE.U32 R84, R17, R124, RZ ;  /* 0x0000007c11547225 */ /* 0x000fe200078e00ff */
[----:B------:R-:W-:Y:S02]  /*e28c0*/  IADD3.X R80, P3, PT, R83, R80, RZ, P3, !PT ;  /* 0x0000005053507210 */ /* 0x000fe40001f7e4ff */
[----:B------:R-:W-:Y:S01]  /*e28d0*/  IADD3.X R69, P5, PT, R69, R89, RZ, P5, !PT ;  /* 0x0000005945457210 */ /* 0x000fe20002fbe4ff */
[----:B------:R-:W-:Y:S01]  /*e28e0*/  IMAD.WIDE.U32 R82, P0, R125, R17, R14 ;  /* 0x000000117d527225 */ /* 0x000fe2000780000e */
[----:B------:R-:W-:-:S03]  /*e28f0*/  IADD3.X R81, P3, PT, R77, R100, RZ, P3, !PT ;  /* 0x000000644d517210 */ /* 0x000fc60001f7e4ff */
[----:B------:R-:W-:-:S04]  /*e2900*/  IMAD.WIDE.U32 R88, R19, R118, RZ ;  /* 0x0000007613587225 */ /* 0x000fc800078e00ff */
[----:B------:R-:W-:Y:S01]  /*e2910*/  IMAD.X R99, RZ, RZ, RZ, P0 ;  /* 0x000000ffff637224 */ /* 0x000fe200000e06ff */
[----:B------:R-:W-:Y:S01]  /*e2920*/  IADD3 R85, P0, PT, R82, R85, RZ ;  /* 0x0000005552557210 */ /* 0x000fe20007f1e0ff */
[----:B------:R-:W-:Y:S02]  /*e2930*/  IMAD.MOV.U32 R98, RZ, RZ, R83 ;  /* 0x000000ffff627224 */ /* 0x000fe400078e0053 */
[----:B------:R-:W-:-:S04]  /*e2940*/  IMAD.WIDE.U32 R88, P1, R119, R20, R88 ;  /* 0x0000001477587225 */ /* 0x000fc80007820058 */
[----:B------:R-:W-:-:S04]  /*e2950*/  IMAD.WIDE.U32 R14, R20, R118, RZ ;  /* 0x00000076140e7225 */ /* 0x000fc800078e00ff */
[----:B------:R-:W-:Y:S01]  /*e2960*/  IMAD.WIDE.U32.X R98, R125, R18, R98, P0 ;  /* 0x000000127d627225 */ /* 0x000fe200000e0462 */
[----:B------:R-:W-:-:S03]  /*e2970*/  IADD3 RZ, P0, PT, R80, R14, RZ ;  /* 0x0000000e50ff7210 */ /* 0x000fc60007f1e0ff */
[----:B------:R-:W-:Y:S01]  /*e2980*/  IMAD.X R101, RZ, RZ, RZ, P1 ;  /* 0x000000ffff657224 */ /* 0x000fe200008e06ff */
[----:B------:R-:W-:Y:S01]  /*e2990*/  IADD3 R83, P1, PT, R88, R15, RZ ;  /* 0x0000000f58537210 */ /* 0x000fe20007f3e0ff */
[----:B------:R-:W-:-:S03]  /*e29a0*/  IMAD.WIDE.U32 R14, R70, 0x6ca1493b, R160 ;  /* 0x6ca1493b460e7825 */ /* 0x000fc600078e00a0 */
[----:B------:R-:W-:Y:S01]  /*e29b0*/  IADD3.X RZ, P6, PT, R81, R83, RZ, P0, !PT ;  /* 0x0000005351ff7210 */ /* 0x000fe200007de4ff */
[----:B------:R-:W-:Y:S01]  /*e29c0*/  IMAD.MOV.U32 R100, RZ, RZ, R89 ;  /* 0x000000ffff647224 */ /* 0x000fe200078e0059 */
[----:B------:R-:W-:Y:S01]  /*e29d0*/  IADD3.X R77, P0, PT, RZ, RZ, RZ, P3, !PT ;  /* 0x000000ffff4d7210 */ /* 0x000fe20001f1e4ff */
[----:B------:R-:W-:Y:S01]  /*e29e0*/  IMAD.IADD R15, R15, 0x1, R90 ;  /* 0x000000010f0f7824 */ /* 0x000fe200078e025a */
[----:B------:R-:W-:Y:S01]  /*e29f0*/  IADD3.X R90, P5, PT, R91, R66, RZ, P5, !PT ;  /* 0x000000425b5a7210 */ /* 0x000fe20002fbe4ff */
[----:B------:R-:W-:Y:S01]  /*e2a00*/  IMAD.WIDE.U32.X R100, R119, R19, R100, P1 ;  /* 0x0000001377647225 */ /* 0x000fe200008e0464 */
[----:B------:R-:W-:Y:S02]  /*e2a10*/  IADD3.X R14, P2, PT, R16, R14, RZ, P2, !PT ;  /* 0x0000000e100e7210 */ /* 0x000fe4000175e4ff */
[----:B------:R-:W-:Y:S01]  /*e2a20*/  IADD3.X R91, P5, PT, R69, R154, RZ, P5, !PT ;  /* 0x0000009a455b7210 */ /* 0x000fe20002fbe4ff */
[----:B------:R-:W-:Y:S01]  /*e2a30*/  IMAD.WIDE.U32 R86, R122, R17, R86 ;  /* 0x000000117a567225 */ /* 0x000fe200078e0056 */
[----:B------:R-:W-:-:S02]  /*e2a40*/  IADD3.X R69, P6, PT, R77, R100, RZ, P6, !PT ;  /* 0x000000644d457210 */ /* 0x000fc400037de4ff */
[----:B------:R-:W-:Y:S01]  /*e2a50*/  IADD3 RZ, P1, PT, R90, R84, RZ ;  /* 0x000000545aff7210 */ /* 0x000fe20007f3e0ff */
[----:B------:R-:W-:Y:S02]  /*e2a60*/  IMAD.X R77, RZ, RZ, RZ, P0 ;  /* 0x000000ffff4d7224 */ /* 0x000fe400000e06ff */
[----:B------:R-:W-:Y:S01]  /*e2a70*/  IMAD.IADD R83, R87, 0x1, R68 ;  /* 0x0000000157537824 */ /* 0x000fe200078e0244 */
[----:B------:R-:W-:Y:S01]  /*e2a80*/  IADD3.X RZ, P1, PT, R91, R85, RZ, P1, !PT ;  /* 0x000000555bff7210 */ /* 0x000fe20000f3e4ff */
[-C--:B------:R-:W-:Y:S01]  /*e2a90*/  IMAD.WIDE.U32 R104, R19, R120.reuse, RZ ;  /* 0x0000007813687225 */ /* 0x080fe200078e00ff */
[----:B------:R-:W-:Y:S02]  /*e2aa0*/  IADD3.X R16, P0, PT, R77, R101, RZ, P6, !PT ;  /* 0x000000654d107210 */ /* 0x000fe4000371e4ff */
[----:B------:R-:W-:Y:S01]  /*e2ab0*/  IADD3.X R77, P5, PT, RZ, RZ, RZ, P5, !PT ;  /* 0x000000ffff4d7210 */ /* 0x000fe20002fbe4ff */
[----:B------:R-:W-:Y:S01]  /*e2ac0*/  IMAD.WIDE.U32 R100, R20, R120, RZ ;  /* 0x0000007814647225 */ /* 0x000fe200078e00ff */
[----:B------:R-:W-:-:S02]  /*e2ad0*/  IADD3.X R86, P0, PT, R69, R86, RZ, P0, !PT ;  /* 0x0000005645567210 */ /* 0x000fc4000071e4ff */
[----:B------:R-:W-:Y:S01]  /*e2ae0*/  IADD3.X R18, P1, PT, R77, R98, RZ, P1, !PT ;  /* 0x000000624d127210 */ /* 0x000fe20000f3e4ff */
[----:B------:R-:W-:Y:S01]  /*e2af0*/  IMAD.WIDE.U32 R84, P3, R121, R20, R104 ;  /* 0x0000001479547225 */ /* 0x000fe20007860068 */
[----:B------:R-:W-:Y:S02]  /*e2b00*/  IADD3.X R87, P0, PT, R16, R83, RZ, P0, !PT ;  /* 0x0000005310577210 */ /* 0x000fe4000071e4ff */
[----:B------:R-:W-:Y:S01]  /*e2b10*/  IADD3.X R66, PT, PT, R99, RZ, RZ, P1, P5 ;  /* 0x000000ff63427210 */ /* 0x000fe20000fea4ff */
[----:B------:R-:W-:Y:S01]  /*e2b20*/  IMAD.WIDE.U32 R68, R79, 0xf5138f, RZ ;  /* 0x00f5138f4f447825 */ /* 0x000fe200078e00ff */
[----:B------:R-:W-:Y:S02]  /*e2b30*/  IADD3.X R77, P0, PT, RZ, RZ, RZ, P0, !PT ;  /* 0x000000ffff4d7210 */ /* 0x000fe4000071e4ff */
[----:B------:R-:W-:Y:S01]  /*e2b40*/  IADD3 R89, P5, PT, R84, R101, RZ ;  /* 0x0000006554597210 */ /* 0x000fe20007fbe0ff */
[----:B------:R-:W-:Y:S01]  /*e2b50*/  IMAD.X R99, RZ, RZ, RZ, P3 ;  /* 0x000000ffff637224 */ /* 0x000fe200018e06ff */
[----:B------:R-:W-:Y:S01]  /*e2b60*/  IADD3 RZ, P1, PT, R86, R100, RZ ;  /* 0x0000006456ff7210 */ /* 0x000fe20007f3e0ff */
[----:B------:R-:W-:-:S04]  /*e2b70*/  IMAD.WIDE.U32 R100, R92, 0xf5138f, RZ ;  /* 0x00f5138f5c647825 */ /* 0x000fc800078e00ff */
[----:B------:R-:W-:Y:S01]  /*e2b80*/  IMAD.WIDE.U32 R68, P3, R92, 0x1a22d9f3, R68 ;  /* 0x1a22d9f35c447825 */ /* 0x000fe20007860044 */
[----:B------:R-:W-:-:S03]  /*e2b90*/  IADD3 RZ, P6, PT, R14, R100, RZ ;  /* 0x000000640eff7210 */ /* 0x000fc60007fde0ff */
[----:B------:R-:W-:Y:S02]  /*e2ba0*/  IMAD.MOV.U32 R98, RZ, RZ, R85 ;  /* 0x000000ffff627224 */ /* 0x000fe400078e0055 */
[----:B------:R-:W-:Y:S01]  /*e2bb0*/  IMAD.X R83, RZ, RZ, RZ, P0 ;  /* 0x000000ffff537224 */ /* 0x000fe200000e06ff */
[----:B------:R-:W-:Y:S01]  /*e2bc0*/  IADD3.X R15, P0, PT, R94, R15, RZ, P2, !PT ;  /* 0x0000000f5e0f7210 */ /* 0x000fe2000171e4ff */
[----:B------:R-:W-:Y:S01]  /*e2bd0*/  IMAD.WIDE.U32.X R98, R121, R19, R98, P5 ;  /* 0x0000001379627225 */ /* 0x000fe200028e0462 */
[----:B------:R-:W-:Y:S02]  /*e2be0*/  IADD3 R101, P5, PT, R68, R101, RZ ;  /* 0x0000006544657210 */ /* 0x000fe40007fbe0ff */
[----:B------:R-:W-:Y:S01]  /*e2bf0*/  IADD3.X R85, P0, PT, RZ, RZ, RZ, P0, !PT ;  /* 0x000000ffff557210 */ /* 0x000fe2000071e4ff */
[----:B------:R-:W-:Y:S01]  /*e2c00*/  IMAD.WIDE.U32 R104, R22, R114, RZ ;  /* 0x0000007216687225 */ /* 0x000fe200078e00ff */
[----:B------:R-:W-:-:S03]  /*e2c10*/  IADD3.X RZ, P6, PT, R15, R101, RZ, P6, !PT ;  /* 0x000000650fff7210 */ /* 0x000fc600037de4ff */
[----:B------:R-:W-:Y:S02]  /*e2c20*/  IMAD.X R95, RZ, RZ, RZ, P3 ;  /* 0x000000ffff5f7224 */ /* 0x000fe400018e06ff */
[----:B------:R-:W-:Y:S02]  /*e2c30*/  IMAD.MOV.U32 R94, RZ, RZ, R69 ;  /* 0x000000ffff5e7224 */ /* 0x000fe400078e0045 */
[----:B------:R-:W-:-:S04]  /*e2c40*/  IMAD.WIDE.U32 R104, P2, R115, R21, R104 ;  /* 0x0000001573687225 */ /* 0x000fc80007840068 */
[----:B------:R-:W-:-:S04]  /*e2c50*/  IMAD.WIDE.U32.X R94, R79, 0x1a22d9f3, R94, P5 ;  /* 0x1a22d9f34f5e7825 */ /* 0x000fc800028e045e */
[----:B------:R-:W-:-:S04]  /*e2c60*/  IMAD.WIDE.U32 R74, R116, R20, R74 ;  /* 0x00000014744a7225 */ /* 0x000fc800078e004a */
[----:B------:R-:W-:Y:S01]  /*e2c70*/  IMAD.WIDE.U32 R100, R21, R114, RZ ;  /* 0x0000007215647225 */ /* 0x000fe200078e00ff */
[----:B------:R-:W-:-:S03]  /*e2c80*/  IADD3 R75, PT, PT, R75, R76, RZ ;  /* 0x0000004c4b4b7210 */ /* 0x000fc60007ffe0ff */
[----:B------:R-:W-:Y:S01]  /*e2c90*/  IMAD.X R93, RZ, RZ, RZ, P0 ;  /* 0x000000ffff5d7224 */ /* 0x000fe200000e06ff */
[----:B------:R-:W-:Y:S01]  /*e2ca0*/  IADD3.X RZ, P0, PT, R87, R89, RZ, P1, !PT ;  /* 0x0000005957ff7210 */ /* 0x000fe20000f1e4ff */
[----:B------:R-:W-:Y:S01]  /*e2cb0*/  IMAD.WIDE.U32 R152, R70, 0x17c510ea, RZ ;  /* 0x17c510ea46987825 */ /* 0x000fe200078e00ff */
[----:B------:R-:W-:Y:S02]  /*e2cc0*/  IADD3.X R69, P1, PT, R85, R94, RZ, P6, !PT ;  /* 0x0000005e55457210 */ /* 0x000fe4000373e4ff */
[----:B------:R-:W-:Y:S01]  /*e2cd0*/  IADD3 RZ, P5, PT, R74, R100, RZ ;  /* 0x000000644aff7210 */ /* 0x000fe20007fbe0ff */
[----:B------:R-:W-:Y:S01]  /*e2ce0*/  IMAD.MOV.U32 R94, RZ, RZ, R105 ;  /* 0x000000ffff5e7224 */ /* 0x000fe200078e0069 */
[----:B------:R-:W-:Y:S01]  /*e2cf0*/  IADD3 R101, P3, PT, R104, R101, RZ ;  /* 0x0000006568657210 */ /* 0x000fe20007f7e0ff */
[----:B------:R-:W-:Y:S01]  /*e2d00*/  IMAD.WIDE.U32 R86, R120, R20, R86 ;  /* 0x0000001478567225 */ /* 0x000fe200078e0056 */
[----:B------:R-:W-:Y:S02]  /*e2d10*/  IADD3.X R89, P0, PT, R77, R98, RZ, P0, !PT ;  /* 0x000000624d597210 */ /* 0x000fe4000071e4ff */
[----:B------:R-:W-:Y:S01]  /*e2d20*/  IADD3.X R85, P1, PT, R93, R95, RZ, P1, !PT ;  /* 0x0000005f5d557210 */ /* 0x000fe20000f3e4ff */
[----:B------:R-:W-:Y:S01]  /*e2d30*/  IMAD.WIDE.U32 R76, R19, R122, RZ ;  /* 0x0000007a134c7225 */ /* 0x000fe200078e00ff */
[----:B------:R-:W-:-:S02]  /*e2d40*/  IADD3.X RZ, P5, PT, R75, R101, RZ, P5, !PT ;  /* 0x000000654bff7210 */ /* 0x000fc40002fbe4ff */
[----:B------:R-:W-:Y:S01]  /*e2d50*/  IADD3.X R83, P0, PT, R83, R99, RZ, P0, !PT ;  /* 0x0000006353537210 */ /* 0x000fe2000071e4ff */
[----:B------:R-:W-:Y:S02]  /*e2d60*/  IMAD.X R95, RZ, RZ, RZ, P2 ;  /* 0x000000ffff5f7224 */ /* 0x000fe400010e06ff */
[----:B------:R-:W-:-:S04]  /*e2d70*/  IMAD.WIDE.U32 R100, R124, R17, R90 ;  /* 0x000000117c647225 */ /* 0x000fc800078e005a */
[----:B------:R-:W-:-:S04]  /*e2d80*/  IMAD.WIDE.U32 R90, R20, R122, RZ ;  /* 0x0000007a145a7225 */ /* 0x000fc800078e00ff */
[----:B------:R-:W-:Y:S01]  /*e2d90*/  IMAD.WIDE.U32 R16, P2, R123, R20, R76 ;  /* 0x000000147b107225 */ /* 0x000fe2000784004c */
[----:B------:R-:W-:-:S03]  /*e2da0*/  IADD3.X R76, P6, PT, R89, R100, RZ, P0, !PT ;  /* 0x00000064594c7210 */ /* 0x000fc600007de4ff */
[----:B------:R-:W-:Y:S01]  /*e2db0*/  IMAD.WIDE.U32.X R98, R115, R22, R94, P3 ;  /* 0x0000001673627225 */ /* 0x000fe200018e045e */
[----:B------:R-:W-:-:S03]  /*e2dc0*/  IADD3 R89, P0, PT, R16, R91, RZ ;  /* 0x0000005b10597210 */ /* 0x000fc60007f1e0ff */
[----:B------:R-:W-:Y:S01]  /*e2dd0*/  IMAD.IADD R82, R101, 0x1, R82 ;  /* 0x0000000165527824 */ /* 0x000fe200078e0252 */
[----:B------:R-:W-:Y:S01]  /*e2de0*/  IADD3.X R93, P3, PT, RZ, R98, RZ, P5, !PT ;  /* 0x00000062ff5d7210 */ /* 0x000fe20002f7e4ff */
[----:B------:R-:W-:-:S03]  /*e2df0*/  IMAD.WIDE.U32 R74, R114, R21, R74 ;  /* 0x00000015724a7225 */ /* 0x000fc600078e004a */
[----:B------:R-:W-:Y:S01]  /*e2e00*/  IADD3.X R77, P5, PT, R83, R82, RZ, P6, !PT ;  /* 0x00000052534d7210 */ /* 0x000fe200037be4ff */
[----:B------:R-:W-:Y:S01]  /*e2e10*/  IMAD.X R95, RZ, RZ, RZ, P2 ;  /* 0x000000ffff5f7224 */ /* 0x000fe200010e06ff */
[----:B------:R-:W-:Y:S01]  /*e2e20*/  IADD3 RZ, P2, PT, R76, R90, RZ ;  /* 0x0000005a4cff7210 */ /* 0x000fe20007f5e0ff */
[----:B------:R-:W-:Y:S01]  /*e2e30*/  IMAD.MOV.U32 R94, RZ, RZ, R17 ;  /* 0x000000ffff5e7224 */ /* 0x000fe200078e0011 */
[----:B------:R-:W-:Y:S01]  /*e2e40*/  IADD3.X R82, P4, PT, R78, R74, RZ, P4, !PT ;  /* 0x0000004a4e527210 */ /* 0x000fe2000279e4ff */
[----:B------:R-:W-:Y:S01]  /*e2e50*/  IMAD.WIDE.U32 R90, R118, R20, R80 ;  /* 0x00000014765a7225 */ /* 0x000fe200078e0050 */
[----:B------:R-:W-:Y:S02]  /*e2e60*/  IADD3.X RZ, P2, PT, R77, R89, RZ, P2, !PT ;  /* 0x000000594dff7210 */ /* 0x000fe4000175e4ff */
[----:B------:R-:W-:Y:S01]  /*e2e70*/  IADD3.X R78, P3, PT, RZ, R99, RZ, P3, !PT ;  /* 0x00000063ff4e7210 */ /* 0x000fe20001f7e4ff */
[----:B------:R-:W-:Y:S01]  /*e2e80*/  IMAD.WIDE.U32.X R80, R123, R19, R94, P0 ;  /* 0x000000137b507225 */ /* 0x000fe200000e045e */
[----:B------:R-:W-:-:S03]  /*e2e90*/  IADD3.X R83, P0, PT, RZ, RZ, RZ, P5, !PT ;  /* 0x000000ffff537210 */ /* 0x000fc60002f1e4ff */
[----:B------:R-:W-:Y:S01]  /*e2ea0*/  IMAD.IADD R104, R75, 0x1, R104 ;  /* 0x000000014b687824 */ /* 0x000fe200078e0268 */
[----:B------:R-:W-:Y:S01]  /*e2eb0*/  IADD3.X R83, P2, PT, R83, R80, RZ, P2, !PT ;  /* 0x0000005053537210 */ /* 0x000fe2000175e4ff */
[----:B------:R-:W-:-:S04]  /*e2ec0*/  IMAD.WIDE.U32 R74, R19, R124, RZ ;  /* 0x0000007c134a7225 */ /* 0x000fc800078e00ff */
[----:B------:R-:W-:Y:S02]  /*e2ed0*/  IMAD.X R17, RZ, RZ, RZ, P0 ;  /* 0x000000ffff117224 */ /* 0x000fe400000e06ff */
[----:B------:R-:W-:-:S03]  /*e2ee0*/  IMAD.WIDE.U32 R114, R22, R116, RZ ;  /* 0x0000007416727225 */ /* 0x000fc600078e00ff */
[----:B------:R-:W-:Y:S01]  /*e2ef0*/  IADD3.X R17, P2, PT, R17, R81, RZ, P2, !PT ;  /* 0x0000005111117210 */ /* 0x000fe2000175e4ff */
[----:B------:R-:W-:-:S03]  /*e2f00*/  IMAD.WIDE.U32 R74, P5, R125, R20, R74 ;  /* 0x000000147d4a7225 */ /* 0x000fc600078a004a */
[----:B------:R-:W-:Y:S01]  /*e2f10*/  IADD3.X R18, P2, PT, R83, R18, RZ, P2, !PT ;  /* 0x0000001253127210 */ /* 0x000fe2000175e4ff */
[----:B------:R-:W-:Y:S01]  /*e2f20*/  IMAD.WIDE.U32 R100, R20, R124, RZ ;  /* 0x0000007c14647225 */ /* 0x000fe200078e00ff */
[----:B------:R-:W-:-:S03]  /*e2f30*/  IADD3.X R83, P4, PT, R71, R104, RZ, P4, !PT ;  /* 0x0000006847537210 */ /* 0x000fc6000279e4ff */
[----:B------:R-:W-:Y:S02]  /*e2f40*/  IMAD.X R81, RZ, RZ, RZ, P5 ;  /* 0x000000ffff517224 */ /* 0x000fe400028e06ff */
[----:B------:R-:W-:-:S04]  /*e2f50*/  IMAD.WIDE.U32 R94, R67, 0x17c510ea, RZ ;  /* 0x17c510ea435e7825 */ /* 0x000fc800078e00ff */
[----:B------:R-:W-:-:S04]  /*e2f60*/  IMAD.WIDE.U32 R114, P5, R117, R21, R114 ;  /* 0x0000001575727225 */ /* 0x000fc800078a0072 */
[----:B------:R-:W-:Y:S01]  /*e2f70*/  IMAD.IADD R89, R91, 0x1, R88 ;  /* 0x000000015b597824 */ /* 0x000fe200078e0258 */
[----:B------:R-:W-:Y:S01]  /*e2f80*/  IADD3.X R88, P3, PT, R93, R90, RZ, P3, !PT ;  /* 0x0000005a5d587210 */ /* 0x000fe20001f7e4ff */
[----:B------:R-:W-:Y:S01]  /*e2f90*/  IMAD.WIDE.U32 R98, R21, R116, RZ ;  /* 0x0000007415627225 */ /* 0x000fe200078e00ff */
[----:B------:R-:W-:Y:S02]  /*e2fa0*/  IADD3 R93, P0, PT, R74, R101, RZ ;  /* 0x000000654a5d7210 */ /* 0x000fe40007f1e0ff */
[----:B------:R-:W-:Y:S01]  /*e2fb0*/  IADD3.X R89, P6, PT, R78, R89, RZ, P3, !PT ;  /* 0x000000594e597210 */ /* 0x000fe20001fde4ff */
[----:B------:R-:W-:Y:S02]  /*e2fc0*/  IMAD.MOV.U32 R80, RZ, RZ, R75 ;  /* 0x000000ffff507224 */ /* 0x000fe400078e004b */
[----:B------:R-:W-:Y:S02]  /*e2fd0*/  IMAD.X R91, RZ, RZ, RZ, P5 ;  /* 0x000000ffff5b7224 */ /* 0x000fe400028e06ff */
[----:B------:R-:W-:-:S04]  /*e2fe0*/  IMAD.WIDE.U32 R94, P5, R70, 0x1ae3a46, R94 ;  /* 0x01ae3a46465e7825 */ /* 0x000fc800078a005e */
[----:B------:R-:W-:Y:S01]  /*e2ff0*/  IMAD.WIDE.U32.X R80, R125, R19, R80, P0 ;  /* 0x000000137d507225 */ /* 0x000fe200000e0450 */
[----:B------:R-:W-:Y:S02]  /*e3000*/  IADD3 R97, P0, PT, R114, R99, RZ ;  /* 0x0000006372617210 */ /* 0x000fe40007f1e0ff */
[----:B------:R-:W-:Y:S01]  /*e3010*/  MOV R104, R95 ;  /* 0x0000005f00687202 */ /* 0x000fe20000000f00 */
[----:B------:R-:W-:Y:S01]  /*e3020*/  IMAD.X R105, RZ, RZ, RZ, P5 ;  /* 0x000000ffff697224 */ /* 0x000fe200028e06ff */
[----:B------:R-:W-:Y:S01]  /*e3030*/  IADD3 R153, P5, PT, R94, R153, RZ ;  /* 0x000000995e997210 */ /* 0x000fe20007fbe0ff */
[----:B------:R-:W-:Y:S01]  /*e3040*/  IMAD.MOV.U32 R90, RZ, RZ, R115 ;  /* 0x000000ffff5a7224 */ /* 0x000fe200078e0073 */
[----:B------:R-:W-:Y:S01]  /*e3050*/  IADD3.X R19, P2, PT, R17, R66, RZ, P2, !PT ;  /* 0x0000004211137210 */ /* 0x000fe2000175e4ff */
[----:B------:R-:W-:Y:S01]  /*e3060*/  IMAD.WIDE.U32 R14, R92, 0xf5138f, R14 ;  /* 0x00f5138f5c0e7825 */ /* 0x000fe200078e000e */
[----:B------:R-:W-:Y:S02]  /*e3070*/  IADD3.X R95, P4, PT, RZ, RZ, RZ, P4, !PT ;  /* 0x000000ffff5f7210 */ /* 0x000fe4000279e4ff */
[----:B------:R-:W-:Y:S01]  /*e3080*/  IADD3.X R17, P2, PT, RZ, RZ, RZ, P2, !PT ;  /* 0x000000ffff117210 */ /* 0x000fe2000175e4ff */
[----:B------:R-:W-:Y:S01]  /*e3090*/  IMAD.WIDE.U32.X R90, R117, R22, R90, P0 ;  /* 0x00000016755a7225 */ /* 0x000fe200000e045a */
[----:B------:R-:W-:-:S03]  /*e30a0*/  IADD3 RZ, P0, PT, R82, R152, RZ ;  /* 0x0000009852ff7210 */ /* 0x000fc60007f1e0ff */
[----:B------:R-:W-:Y:S01]  /*e30b0*/  IMAD.WIDE.U32.X R104, R67, 0x1ae3a46, R104, P5 ;  /* 0x01ae3a4643687825 */ /* 0x000fe200028e0468 */
[----:B------:R-:W-:Y:S02]  /*e30c0*/  IADD3 RZ, P5, PT, R18, R100, RZ ;  /* 0x0000006412ff7210 */ /* 0x000fe40007fbe0ff */
[----:B------:R-:W-:Y:S01]  /*e30d0*/  IADD3.X RZ, P0, PT, R83, R153, RZ, P0, !PT ;  /* 0x0000009953ff7210 */ /* 0x000fe2000071e4ff */
[----:B------:R-:W-:Y:S01]  /*e30e0*/  IMAD.X R75, RZ, RZ, RZ, P4 ;  /* 0x000000ffff4b7224 */ /* 0x000fe200020e06ff */
[----:B------:R-:W-:Y:S01]  /*e30f0*/  IADD3.X RZ, P5, PT, R19, R93, RZ, P5, !PT ;  /* 0x0000005d13ff7210 */ /* 0x000fe20002fbe4ff */
[----:B------:R-:W-:Y:S01]  /*e3100*/  IMAD.WIDE.U32 R66, R70, 0x17c510ea, R82 ;  /* 0x17c510ea46427825 */ /* 0x000fe200078e0052 */
[----:B------:R-:W-:Y:S02]  /*e3110*/  IADD3.X R95, P0, PT, R95, R104, RZ, P0, !PT ;  /* 0x000000685f5f7210 */ /* 0x000fe4000071e4ff */
[----:B------:R-:W-:Y:S01]  /*e3120*/  IADD3.X R17, P5, PT, R17, R80, RZ, P5, !PT ;  /* 0x0000005011117210 */ /* 0x000fe20002fbe4ff */
[----:B------:R-:W-:Y:S01]  /*e3130*/  IMAD.WIDE.U32 R70, R22, R118, RZ ;  /* 0x0000007616467225 */ /* 0x000fe200078e00ff */
[----:B------:R-:W-:-:S02]  /*e3140*/  IADD3 RZ, P4, PT, R88, R98, RZ ;  /* 0x0000006258ff7210 */ /* 0x000fc40007f9e0ff */
[----:B------:R-:W-:Y:S01]  /*e3150*/  IADD3.X R93, P3, PT, R75, R105, RZ, P0, !PT ;  /* 0x000000694b5d7210 */ /* 0x000fe2000077e4ff */
[----:B------:R-:W-:Y:S01]  /*e3160*/  IMAD.IADD R94, R67, 0x1, R94 ;  /* 0x00000001435e7824 */ /* 0x000fe200078e025e */
[----:B------:R-:W-:Y:S01]  /*e3170*/  IADD3.X R75, PT, PT, R81, RZ, RZ, P5, P2 ;  /* 0x000000ff514b7210 */ /* 0x000fe20002fe44ff */
[----:B------:R-:W-:Y:S01]  /*e3180*/  IMAD.WIDE.U32 R80, P2, R119, R21, R70 ;  /* 0x0000001577507225 */ /* 0x000fe20007840046 */
[----:B------:R-:W-:Y:S02]  /*e3190*/  IADD3.X R67, P6, PT, RZ, RZ, RZ, P6, !PT ;  /* 0x000000ffff437210 */ /* 0x000fe400037de4ff */
[----:B------:R-:W-:Y:S01]  /*e31a0*/  IADD3.X RZ, P0, PT, R89, R97, RZ, P4, !PT ;  /* 0x0000006159ff7210 */ /* 0x000fe2000271e4ff */
[----:B------:R-:W-:Y:S01]  /*e31b0*/  IMAD.WIDE.U32 R98, R21, R118, RZ ;  /* 0x0000007615627225 */ /* 0x000fe200078e00ff */
[----:B------:R-:W-:-:S03]  /*e31c0*/  IADD3.X R66, P1, PT, R69, R66, RZ, P1, !PT ;  /* 0x0000004245427210 */ /* 0x000fc60000f3e4ff */
[----:B------:R-:W-:Y:S01]  /*e31d0*/  IMAD.WIDE.U32 R70, R79, 0x6ca1493b, RZ ;  /* 0x6ca1493b4f467825 */ /* 0x000fe200078e00ff */
[----:B------:R-:W-:-:S03]  /*e31e0*/  IADD3 R69, P4, PT, R80, R99, RZ ;  /* 0x0000006350457210 */ /* 0x000fc60007f9e0ff */
[----:B------:R-:W-:Y:S01]  /*e31f0*/  IMAD.MOV.U32 R82, RZ, RZ, R81 ;  /* 0x000000ffff527224 */ /* 0x000fe200078e0051 */
[----:B------:R-:W-:Y:S01]  /*e3200*/  IADD3.X R81, P0, PT, R67, R90, RZ, P0, !PT ;  /* 0x0000005a43517210 */ /* 0x000fe2000071e4ff */
[----:B------:R-:W-:Y:S01]  /*e3210*/  IMAD.X R97, RZ, RZ, RZ, P6 ;  /* 0x000000ffff617224 */ /* 0x000fe200030e06ff */
[----:B------:R-:W-:Y:S01]  /*e3220*/  IADD3.X R67, P1, PT, R85, R94, RZ, P1, !PT ;  /* 0x0000005e55437210 */ /* 0x000fe20000f3e4ff */
[----:B------:R-:W-:Y:S02]  /*e3230*/  IMAD.X R83, RZ, RZ, RZ, P2 ;  /* 0x000000ffff537224 */ /* 0x000fe400010e06ff */
[----:B------:R-:W-:Y:S01]  /*e3240*/  IMAD.WIDE.U32 R88, R116, R21, R88 ;  /* 0x0000001574587225 */ /* 0x000fe200078e0058 */
[----:B------:R-:W-:-:S03]  /*e3250*/  IADD3.X R78, P0, PT, R97, R91, RZ, P0, !PT ;  /* 0x0000005b614e7210 */ /* 0x000fc6000071e4ff */
[C---:B------:R-:W-:Y:S01]  /*e3260*/  IMAD.WIDE.U32 R100, R92.reuse, 0x6ca1493b, RZ ;  /* 0x6ca1493b5c647825 */ /* 0x040fe200078e00ff */
[----:B------:R-:W-:Y:S02]  /*e3270*/  IADD3.X R97, P3, PT, R95, R88, RZ, P3, !PT ;  /* 0x000000585f617210 */ /* 0x000fe40001f7e4ff */
[----:B------:R-:W-:Y:S01]  /*e3280*/  IADD3.X R94, P0, PT, R81, R86, RZ, P0, !PT ;  /* 0x00000056515e7210 */ /* 0x000fe2000071e4ff */
[----:B------:R-:W-:Y:S01]  /*e3290*/  IMAD.WIDE.U32 R70, P2, R92, -0x39c4fa40, R70 ;  /* 0xc63b05c05c467825 */ /* 0x000fe20007840046 */
[----:B------:R-:W-:-:S03]  /*e32a0*/  IADD3 RZ, P5, PT, R66, R100, RZ ;  /* 0x0000006442ff7210 */ /* 0x000fc60007fbe0ff */
[----:B------:R-:W-:Y:S01]  /*e32b0*/  IMAD.WIDE.U32.X R82, R119, R22, R82, P4 ;  /* 0x0000001677527225 */ /* 0x000fe200020e0452 */
[----:B------:R-:W-:-:S03]  /*e32c0*/  IADD3 R101, P4, PT, R70, R101, RZ ;  /* 0x0000006546657210 */ /* 0x000fc60007f9e0ff */
[----:B------:R-:W-:Y:S01]  /*e32d0*/  IMAD.IADD R95, R87, 0x1, R84 ;  /* 0x00000001575f7824 */ /* 0x000fe200078e0254 */
[----:B------:R-:W-:Y:S01]  /*e32e0*/  IADD3.X RZ, P5, PT, R67, R101, RZ, P5, !PT ;  /* 0x0000006543ff7210 */ /* 0x000fe20002fbe4ff */
[----:B------:R-:W-:Y:S02]  /*e32f0*/  IMAD.X R85, RZ, RZ, RZ, P2 ;  /* 0x000000ffff557224 */ /* 0x000fe400010e06ff */
[----:B------:R-:W-:-:S04]  /*e3300*/  IMAD.WIDE.U32 R90, R22, R120, RZ ;  /* 0x00000078165a7225 */ /* 0x000fc800078e00ff */
[----:B------:R-:W-:Y:S01]  /*e3310*/  IMAD.MOV.U32 R84, RZ, RZ, R71 ;  /* 0x000000ffff547224 */ /* 0x000fe200078e0047 */
[----:B------:R-:W-:Y:S01]  /*e3320*/  IADD3.X R71, P1, PT, RZ, RZ, RZ, P1, !PT ;  /* 0x000000ffff477210 */ /* 0x000fe20000f3e4ff */
[----:B------:R-:W-:Y:S02]  /*e3330*/  IMAD.IADD R114, R89, 0x1, R114 ;  /* 0x0000000159727824 */ /* 0x000fe400078e0272 */
[----:B------:R-:W-:-:S04]  /*e3340*/  IMAD.WIDE.U32.X R84, R79, -0x39c4fa40, R84, P4 ;  /* 0xc63b05c04f547825 */ /* 0x000fc800020e0454 */
[----:B------:R-:W-:Y:S01]  /*e3350*/  IMAD.WIDE.U32 R88, R21, R120, RZ ;  /* 0x0000007815587225 */ /* 0x000fe200078e00ff */
[----:B------:R-:W-:-:S03]  /*e3360*/  IADD3.X R100, P5, PT, R71, R84, RZ, P5, !PT ;  /* 0x0000005447647210 */ /* 0x000fc60002fbe4ff */
[----:B------:R-:W-:-:S04]  /*e3370*/  IMAD.WIDE.U32 R90, P2, R121, R21, R90 ;  /* 0x00000015795a7225 */ /* 0x000fc8000784005a */
[----:B------:R-:W-:-:S04]  /*e3380*/  IMAD.WIDE.U32 R86, R22, R122, RZ ;  /* 0x0000007a16567225 */ /* 0x000fc800078e00ff */
[----:B------:R-:W-:Y:S01]  /*e3390*/  IMAD.X R81, RZ, RZ, RZ, P1 ;  /* 0x000000ffff517224 */ /* 0x000fe200008e06ff */
[----:B------:R-:W-:Y:S01]  /*e33a0*/  IADD3 RZ, P1, PT, R94, R98, RZ ;  /* 0x000000625eff7210 */ /* 0x000fe20007f3e0ff */
[----:B------:R-:W-:Y:S01]  /*e33b0*/  IMAD.X R99, RZ, RZ, RZ, P2 ;  /* 0x000000ffff637224 */ /* 0x000fe200010e06ff */
[----:B------:R-:W-:Y:S01]  /*e33c0*/  IADD3 R71, P2, PT, R90, R89, RZ ;  /* 0x000000595a477210 */ /* 0x000fe20007f5e0ff */
[----:B------:R-:W-:Y:S01]  /*e33d0*/  IMAD.MOV.U32 R98, RZ, RZ, R91 ;  /* 0x000000ffff627224 */ /* 0x000fe200078e005b */
[----:B------:R-:W-:Y:S01]  /*e33e0*/  IADD3.X R81, P5, PT, R81, R85, RZ, P5, !PT ;  /* 0x0000005551517210 */ /* 0x000fe20002fbe4ff */
[----:B------:R-:W-:-:S04]  /*e33f0*/  IMAD.WIDE.U32 R84, R21, R122, RZ ;  /* 0x0000007a15547225 */ /* 0x000fc800078e00ff */
[----:B------:R-:W-:-:S04]  /*e3400*/  IMAD.WIDE.U32 R86, P4, R123, R21, R86 ;  /* 0x000000157b567225 */ /* 0x000fc80007880056 */
[----:B------:R-:W-:Y:S01]  /*e3410*/  IMAD.WIDE.U32.X R98, R121, R22, R98, P2 ;  /* 0x0000001679627225 */ /* 0x000fe200010e0462 */
[----:B------:R-:W-:Y:S02]  /*e3420*/  IADD3.X R95, P2, PT, R78, R95, RZ, P0, !PT ;  /* 0x0000005f4e5f7210 */ /* 0x000fe4000075e4ff */
[----:B------:R-:W-:Y:S01]  /*e3430*/  IADD3.X R78, P0, PT, R100, R97, RZ, P5, !PT ;  /* 0x00000061644e7210 */ /* 0x000fe20002f1e4ff */
[----:B------:R-:W-:Y:S01]  /*e3440*/  IMAD.X R105, RZ, RZ, RZ, P4 ;  /* 0x000000ffff697224 */ /* 0x000fe200020e06ff */
[----:B------:R-:W-:Y:S01]  /*e3450*/  IADD3 R85, P4, PT, R86, R85, RZ ;  /* 0x0000005556557210 */ /* 0x000fe20007f9e0ff */
[----:B------:R-:W-:Y:S01]  /*e3460*/  IMAD.WIDE.U32 R100, R79, 0x17c510ea, RZ ;  /* 0x17c510ea4f647825 */ /* 0x000fe200078e00ff */
[----:B------:R-:W-:Y:S02]  /*e3470*/  MOV R104, R87 ;  /* 0x0000005700687202 */ /* 0x000fe40000000f00 */
[----:B------:R-:W-:Y:S01]  /*e3480*/  IADD3.X R87, P2, PT, RZ, RZ, RZ, P2, !PT ;  /* 0x000000ffff577210 */ /* 0x000fe2000175e4ff */
[----:B------:R-:W-:Y:S01]  /*e3490*/  IMAD.WIDE.U32 R116, R92, 0x30000000, R72 ;  /* 0x300000005c747825 */ /* 0x000fe200078e0048 */
[----:B------:R-:W-:-:S03]  /*e34a0*/  IADD3.X RZ, P1, PT, R95, R69, RZ, P1, !PT ;  /* 0x000000455fff7210 */ /* 0x000fc60000f3e4ff */
[----:B------:R-:W-:Y:S01]  /*e34b0*/  IMAD.WIDE.U32.X R104, R123, R22, R104, P4 ;  /* 0x000000167b687225 */ /* 0x000fe200020e0468 */
[----:B------:R-:W-:-:S03]  /*e34c0*/  IADD3.X R87, P1, PT, R87, R82, RZ, P1, !PT ;  /* 0x0000005257577210 */ /* 0x000fc60000f3e4ff */
[----:B------:R-:W-:-:S04]  /*e34d0*/  IMAD.WIDE.U32 R100, P4, R92, 0x1ae3a46, R100 ;  /* 0x01ae3a465c647825 */ /* 0x000fc80007880064 */
[----:B------:R-:W-:-:S04]  /*e34e0*/  IMAD.WIDE.U32 R72, R92, 0x17c510ea, RZ ;  /* 0x17c510ea5c487825 */ /* 0x000fc800078e00ff */
[----:B------:R-:W-:Y:S01]  /*e34f0*/  IMAD.X R89, RZ, RZ, RZ, P2 ;  /* 0x000000ffff597224 */ /* 0x000fe200010e06ff */
[----:B------:R-:W-:Y:S01]  /*e3500*/  IADD3 RZ, P5, PT, R78, R72, RZ ;  /* 0x000000484eff7210 */ /* 0x000fe20007fbe0ff */
[----:B------:R-:W-:Y:S01]  /*e3510*/  IMAD.IADD R115, R117, 0x1, R96 ;  /* 0x0000000175737824 */ /* 0x000fe200078e0260 */
[----:B------:R-:W-:Y:S01]  /*e3520*/  IADD3 R91, P2, PT, R100, R73, RZ ;  /* 0x00000049645b7210 */ /* 0x000fe20007f5e0ff */
[----:B------:R-:W-:Y:S01]  /*e3530*/  IMAD.WIDE.U32 R72, R116, -0x1, RZ ;  /* 0xffffffff74487825 */ /* 0x000fe200078e00ff */
[----:B------:R-:W-:-:S03]  /*e3540*/  IADD3.X R89, P1, PT, R89, R83, RZ, P1, !PT ;  /* 0x0000005359597210 */ /* 0x000fc60000f3e4ff */
[----:B------:R-:W-:-:S04]  /*e3550*/  IMAD.WIDE.U32 R96, R92, -0x45f6b800, R64 ;  /* 0xba0948005c607825 */ /* 0x000fc800078e0040 */
[----:B------:R-:W-:-:S04]  /*e3560*/  IMAD.WIDE.U32 R64, R72, 0x1, RZ ;  /* 0x0000000148407825 */ /* 0x000fc800078e00ff */
[C---:B------:R-:W-:Y:S02]  /*e3570*/  IMAD R117, R116.reuse, -0x7af74001, -R115 ;  /* 0x8508bfff74757824 */ /* 0x040fe400078e0a73 */
[----:B------:R-:W-:Y:S01]  /*e3580*/  IMAD.X R103, RZ, RZ, RZ, P4 ;  /* 0x000000ffff677224 */ /* 0x000fe200020e06ff */
[----:B------:R-:W-:Y:S01]  /*e3590*/  IADD3 RZ, P4, PT, R116, R64, RZ ;  /* 0x0000004074ff7210 */ /* 0x000fe20007f9e0ff */
[----:B------:R-:W-:Y:S02]  /*e35a0*/  IMAD.IADD R64, R73, 0x1, R117 ;  /* 0x0000000149407824 */ /* 0x000fe400078e0275 */
[----:B------:R-:W-:Y:S02]  /*e35b0*/  IMAD.IADD R97, R97, 0x1, R102 ;  /* 0x0000000161617824 */ /* 0x000fe400078e0266 */
[----:B------:R-:W-:-:S04]  /*e35c0*/  IMAD.WIDE.U32 R116, R64, 0x1, RZ ;  /* 0x0000000140747825 */ /* 0x000fc800078e00ff */
[----:B------:R-:W-:Y:S02]  /*e35d0*/  IMAD.MOV.U32 R102, RZ, RZ, R101 ;  /* 0x000000ffff667224 */ /* 0x000fe400078e0065 */
[----:B------:R-:W-:Y:S02]  /*e35e0*/  IMAD.IADD R68, R15, 0x1, R68 ;  /* 0x000000010f447824 */ /* 0x000fe400078e0244 */
[----:B------:R-:W-:-:S04]  /*e35f0*/  IMAD.WIDE.U32.X R102, R79, 0x1ae3a46, R102, P2 ;  /* 0x01ae3a464f667825 */ /* 0x000fc800010e0466 */
[----:B------:R-:W-:-:S04]  /*e3600*/  IMAD.WIDE.U32 R116, P2, R72, -0x7af74000, R116 ;  /* 0x8508c00048747825 */ /* 0x000fc80007840074 */
[----:B------:R-:W-:Y:S01]  /*e3610*/  IMAD.X R153, RZ, RZ, RZ, P2 ;  /* 0x000000ffff997224 */ /* 0x000fe200010e06ff */
[----:B------:R-:W-:Y:S01]  /*e3620*/  IADD3 R116, P2, PT, R65, R116, RZ ;  /* 0x0000007441747210 */ /* 0x000fe20007f5e0ff */
[----:B------:R-:W-:Y:S02]  /*e3630*/  IMAD.MOV.U32 R152, RZ, RZ, R117 ;  /* 0x000000ffff987224 */ /* 0x000fe400078e0075 */
[----:B------:R-:W-:Y:S01]  /*e3640*/  IMAD.WIDE.U32 R154, R72, 0x30000000, RZ ;  /* 0x30000000489a7825 */ /* 0x000fe200078e00ff */
[----:B------:R-:W-:-:S03]  /*e3650*/  IADD3.X RZ, P4, PT, R115, R116, RZ, P4, !PT ;  /* 0x0000007473ff7210 */ /* 0x000fc6000279e4ff */
[----:B------:R-:W-:-:S04]  /*e3660*/  IMAD.WIDE.U32.X R152, R64, -0x7af74000, R152, P2 ;  /* 0x8508c00040987825 */ /* 0x000fc800010e0498 */
[----:B------:R-:W-:Y:S01]  /*e3670*/  IMAD.WIDE.U32 R116, R64, 0x30000000, RZ ;  /* 0x3000000040747825 */ /* 0x000fe200078e00ff */
[----:B------:R-:W-:-:S03]  /*e3680*/  IADD3.X R15, P4, PT, RZ, R152, RZ, P4, !PT ;  /* 0x00000098ff0f7210 */ /* 0x000fc6000279e4ff */
[----:B------:R-:W-:Y:S01]  /*e3690*/  IMAD.WIDE.U32 R66, R92, 0x6ca1493b, R66 ;  /* 0x6ca1493b5c427825 */ /* 0x000fe200078e0042 */
[----:B------:R-:W-:-:S03]  /*e36a0*/  IADD3.X R156, P2, PT, RZ, R153, RZ, P4, !PT ;  /* 0x00000099ff9c7210 */ /* 0x000fc6000275e4ff */
[----:B------:R-:W-:Y:S01]  /*e36b0*/  IMAD.WIDE.U32 R116, P4, R72, 0x170b5d44, R116 ;  /* 0x170b5d4448747825 */ /* 0x000fe20007880074 */
[----:B------:R-:W-:-:S03]  /*e36c0*/  IADD3.X R96, P2, PT, R15, R96, RZ, P2, !PT ;  /* 0x000000600f607210 */ /* 0x000fc6000175e4ff */
[----:B------:R-:W-:Y:S01]  /*e36d0*/  IMAD.X R153, RZ, RZ, RZ, P4 ;  /* 0x000000ffff997224 */ /* 0x000fe200020e06ff */
[----:B------:R-:W-:Y:S01]  /*e36e0*/  IADD3 R15, P4, PT, R116, R155, RZ ;  /* 0x0000009b740f7210 */ /* 0x000fe20007f9e0ff */
[----:B------:R-:W-:Y:S01]  /*e36f0*/  IMAD.MOV.U32 R152, RZ, RZ, R117 ;  /* 0x000000ffff987224 */ /* 0x000fe200078e0075 */
[----:B------:R-:W-:Y:S01]  /*e3700*/  IADD3.X R97, P2, PT, R156, R97, RZ, P2, !PT ;  /* 0x000000619c617210 */ /* 0x000fe2000175e4ff */
[----:B------:R-:W-:-:S03]  /*e3710*/  IMAD.WIDE.U32 R156, R72, -0x45f6b800, RZ ;  /* 0xba094800489c7825 */ /* 0x000fc600078e00ff */
[----:B------:R-:W-:Y:S01]  /*e3720*/  IADD3.X R65, P2, PT, RZ, RZ, RZ, P2, !PT ;  /* 0x000000ffff417210 */ /* 0x000fe2000175e4ff */
[----:B------:R-:W-:Y:S01]  /*e3730*/  IMAD.WIDE.U32.X R152, R64, 0x170b5d44, R152, P4 ;  /* 0x170b5d4440987825 */ /* 0x000fe200020e0498 */
[----:B------:R-:W-:-:S03]  /*e3740*/  IADD3 RZ, P4, PT, R96, R154, RZ ;  /* 0x0000009a60ff7210 */ /* 0x000fc60007f9e0ff */
[----:B------:R-:W-:Y:S01]  /*e3750*/  IMAD.IADD R70, R67, 0x1, R70 ;  /* 0x0000000143467824 */ /* 0x000fe200078e0246 */
[----:B------:R-:W-:Y:S01]  /*e3760*/  IADD3.X RZ, P4, PT, R97, R15, RZ, P4, !PT ;  /* 0x0000000f61ff7210 */ /* 0x000fe2000279e4ff */
[----:B------:R-:W-:Y:S02]  /*e3770*/  IMAD.X R15, RZ, RZ, RZ, P2 ;  /* 0x000000ffff0f7224 */ /* 0x000fe400010e06ff */
[----:B------:R-:W-:Y:S01]  /*e3780*/  IMAD.WIDE.U32 R96, R72, 0x30000000, R96 ;  /* 0x3000000048607825 */ /* 0x000fe200078e0060 */
[----:B------:R-:W-:-:S03]  /*e3790*/  IADD3.X R65, P4, PT, R65, R152, RZ, P4, !PT ;  /* 0x0000009841417210 */ /* 0x000fc6000279e4ff */
[----:B------:R-:W-:Y:S01]  /*e37a0*/  IMAD.IADD R69, R97, 0x1, R116 ;  /* 0x0000000161457824 */ /* 0x000fe200078e0274 */
[----:B------:R-:W-:Y:S01]  /*e37b0*/  IADD3.X R15, P2, PT, R15, R153, RZ, P4, !PT ;  /* 0x000000990f0f7210 */ /* 0x000fe2000275e4ff */
[----:B------:R-:W-:Y:S01]  /*e37c0*/  IMAD.WIDE.U32 R152, R64, -0x45f6b800, RZ ;  /* 0xba09480040987825 */ /* 0x000fe200078e00ff */
[----:B------:R-:W-:Y:S02]  /*e37d0*/  IADD3.X R116, P3, PT, R93, R114, RZ, P3, !PT ;  /* 0x000000725d747210 */ /* 0x000fe40001f7e4ff */
[----:B------:R-:W-:Y:S01]  /*e37e0*/  IADD3.X R14, P2, PT, R65, R14, RZ, P2, !PT ;  /* 0x0000000e410e7210 */ /* 0x000fe2000175e4ff */
[----:B------:R-:W-:Y:S02]  /*e37f0*/  IMAD R79, R96, -0x7af74001, -R69 ;  /* 0x8508bfff604f7824 */ /* 0x000fe400078e0a45 */
[----:B------:R-:W-:Y:S01]  /*e3800*/  IMAD.WIDE.U32 R152, P4, R72, 0x1ef3622f, R152 ;  /* 0x1ef3622f48987825 */ /* 0x000fe20007880098 */
[----:B------:R-:W-:-:S03]  /*e3810*/  IADD3.X R15, P2, PT, R15, R68, RZ, P2, !PT ;  /* 0x000000440f0f7210 */ /* 0x000fc6000175e4ff */
[----:B------:R-:W-:Y:S01]  /*e3820*/  IMAD.MOV.U32 R154, RZ, RZ, R153 ;  /* 0x000000ffff9a7224 */ /* 0x000fe200078e0099 */
[----:B------:R-:W-:Y:S01]  /*e3830*/  IADD3.X R155, PT, PT, RZ, RZ, RZ, P4, !PT ;  /* 0x000000ffff9b7210 */ /* 0x000fe200027fe4ff */
[----:B------:R-:W-:Y:S01]  /*e3840*/  IMAD.WIDE.U32 R82, R96, -0x1, RZ ;  /* 0xffffffff60527825 */ /* 0x000fe200078e00ff */
[----:B------:R-:W-:Y:S02]  /*e3850*/  IADD3 R65, P4, PT, R152, R157, RZ ;  /* 0x0000009d98417210 */ /* 0x000fe40007f9e0ff */
[----:B------:R-:W-:Y:S01]  /*e3860*/  IADD3.X R67, P2, PT, RZ, RZ, RZ, P2, !PT ;  /* 0x000000ffff437210 */ /* 0x000fe2000175e4ff */
[----:B------:R-:W-:Y:S01]  /*e3870*/  IMAD.IADD R83, R83, 0x1, R79 ;  /* 0x0000000153537824 */ /* 0x000fe200078e024f */
[----:B------:R-:W-:Y:S01]  /*e3880*/  IADD3.X R79, P0, PT, R81, R116, RZ, P0, !PT ;  /* 0x00000074514f7210 */ /* 0x000fe2000071e4ff */
[----:B------:R-:W-:Y:S01]  /*e3890*/  IMAD.WIDE.U32.X R154, R64, 0x1ef3622f, R154, P4 ;  /* 0x1ef3622f409a7825 */ /* 0x000fe200020e049a */
[----:B------:R-:W-:Y:S02]  /*e38a0*/  IADD3 RZ, P4, PT, R14, R156, RZ ;  /* 0x0000009c0eff7210 */ /* 0x000fe40007f9e0ff */
[----:B------:R-:W-:Y:S01]  /*e38b0*/  IADD3.X R81, P0, PT, RZ, RZ, RZ, P0, !PT ;  /* 0x000000ffff517210 */ /* 0x000fe2000071e4ff */
[----:B------:R-:W-:Y:S01]  /*e38c0*/  IMAD.WIDE.U32 R156, R72, 0xf5138f, RZ ;  /* 0x00f5138f489c7825 */ /* 0x000fe200078e00ff */
[----:B------:R-:W-:-:S02]  /*e38d0*/  IADD3.X RZ, P4, PT, R15, R65, RZ, P4, !PT ;  /* 0x000000410fff7210 */ /* 0x000fc4000279e4ff */
[----:B------:R-:W-:Y:S01]  /*e38e0*/  IADD3.X RZ, P5, PT, R79, R91, RZ, P5, !PT ;  /* 0x0000005b4fff7210 */ /* 0x000fe20002fbe4ff */
[----:B------:R-:W-:Y:S01]  /*e38f0*/  IMAD.X R65, RZ, RZ, RZ, P2 ;  /* 0x000000ffff417224 */ /* 0x000fe200010e06ff */
[----:B------:R-:W-:Y:S01]  /*e3900*/  IADD3.X R67, P4, PT, R67, R154, RZ, P4, !PT ;  /* 0x0000009a43437210 */ /* 0x000fe2000279e4ff */
[----:B------:R-:W-:Y:S01]  /*e3910*/  IMAD.WIDE.U32 R114, R83, 0x1, RZ ;  /* 0x0000000153727825 */ /* 0x000fe200078e00ff */
[----:B------:R-:W-:Y:S02]  /*e3920*/  IADD3.X R81, P5, PT, R81, R102, RZ, P5, !PT ;  /* 0x0000006651517210 */ /* 0x000fe40002fbe4ff */
[----:B------:R-:W-:Y:S01]  /*e3930*/  IADD3.X R65, P4, PT, R65, R155, RZ, P4, !PT ;  /* 0x0000009b41417210 */ /* 0x000fe2000279e4ff */
[----:B------:R-:W-:Y:S01]  /*e3940*/  IMAD.WIDE.U32 R154, R64, 0xf5138f, RZ ;  /* 0x00f5138f409a7825 */ /* 0x000fe200078e00ff */
[----:B------:R-:W-:Y:S02]  /*e3950*/  IADD3.X R102, P3, PT, RZ, RZ, RZ, P3, !PT ;  /* 0x000000ffff667210 */ /* 0x000fe40001f7e4ff */
[----:B------:R-:W-:Y:S01]  /*e3960*/  IADD3.X R68, P4, PT, R67, R66, RZ, P4, !PT ;  /* 0x0000004243447210 */ /* 0x000fe2000279e4ff */
[----:B------:R-:W-:-:S02]  /*e3970*/  IMAD R93, R82, -0x7af74000, R114 ;  /* 0x8508c000525d7824 */ /* 0x000fc400078e0272 */
[----:B------:R-:W-:-:S04]  /*e3980*/  IMAD.WIDE.U32 R154, P2, R72, 0x1a22d9f3, R154 ;  /* 0x1a22d9f3489a7825 */ /* 0x000fc8000784009a */
[----:B------:R-:W-:Y:S01]  /*e3990*/  IMAD.X R67, RZ, RZ, RZ, P2 ;  /* 0x000000ffff437224 */ /* 0x000fe200010e06ff */
[----:B------:R-:W-:Y:S01]  /*e39a0*/  IADD3 R73, P2, PT, R154, R157, RZ ;  /* 0x0000009d9a497210 */ /* 0x000fe20007f5e0ff */
[----:B------:R-:W-:Y:S02]  /*e39b0*/  IMAD.MOV.U32 R66, RZ, RZ, R155 ;  /* 0x000000ffff427224 */ /* 0x000fe400078e009b */
[----:B------:R-:W-:-:S04]  /*e39c0*/  IMAD.WIDE.U32 R114, P6, R82, -0x7af74000, R114 ;  /* 0x8508c00052727825 */ /* 0x000fc800078c0072 */
[----:B------:R-:W-:Y:S01]  /*e39d0*/  IMAD.WIDE.U32.X R66, R64, 0x1a22d9f3, R66, P2 ;  /* 0x1a22d9f340427825 */ /* 0x000fe200010e0442 */
[----:B------:R-:W-:-:S03]  /*e39e0*/  IADD3 RZ, P2, PT, R68, R156, RZ ;  /* 0x0000009c44ff7210 */ /* 0x000fc60007f5e0ff */
[----:B------:R-:W-:-:S04]  /*e39f0*/  IMAD.WIDE.U32 R156, R82, 0x1, RZ ;  /* 0x00000001529c7825 */ /* 0x000fc800078e00ff */
[----:B------:R-:W-:Y:S01]  /*e3a00*/  IMAD.X R117, RZ, RZ, RZ, P6 ;  /* 0x000000ffff757224 */ /* 0x000fe200030e06ff */
[----:B------:R-:W-:Y:S01]  /*e3a10*/  IADD3 RZ, P6, PT, R157, R114, RZ ;  /* 0x000000729dff7210 */ /* 0x000fe20007fde0ff */
[----:B------:R-:W-:Y:S02]  /*e3a20*/  IMAD.MOV.U32 R116, RZ, RZ, R115 ;  /* 0x000000ffff747224 */ /* 0x000fe400078e0073 */
[----:B------:R-:W-:Y:S02]  /*e3a30*/  IMAD.X R97, RZ, RZ, RZ, P0 ;  /* 0x000000ffff617224 */ /* 0x000fe400000e06ff */
[----:B------:R-:W-:Y:S01]  /*e3a40*/  IMAD.WIDE.U32.X R116, R83, -0x7af74000, R116, P6 ;  /* 0x8508c00053747825 */ /* 0x000fe200030e0474 */
[----:B------:R-:W-:Y:S02]  /*e3a50*/  IADD3 RZ, P6, PT, R96, R156, RZ ;  /* 0x0000009c60ff7210 */ /* 0x000fe40007fde0ff */
[----:B------:R-:W-:Y:S01]  /*e3a60*/  IADD3.X R103, P5, PT, R97, R103, RZ, P5, !PT ;  /* 0x0000006761677210 */ /* 0x000fe20002fbe4ff */
[----:B------:R-:W-:-:S02]  /*e3a70*/  IMAD.IADD R156, R157, 0x1, R93 ;  /* 0x000000019d9c7824 */ /* 0x000fc400078e025d */
[----:B------:R-:W-:-:S03]  /*e3a80*/  IMAD.WIDE.U32 R14, R72, -0x45f6b800, R14 ;  /* 0xba094800480e7825 */ /* 0x000fc600078e000e */
[----:B------:R-:W-:Y:S01]  /*e3a90*/  IADD3.X RZ, P6, PT, R69, R156, RZ, P6, !PT ;  /* 0x0000009c45ff7210 */ /* 0x000fe200037de4ff */
[----:B------:R-:W-:-:S03]  /*e3aa0*/  IMAD.WIDE.U32 R76, R122, R20, R76 ;  /* 0x000000147a4c7225 */ /* 0x000fc600078e004c */
[----:B------:R-:W-:Y:S01]  /*e3ab0*/  IADD3.X R69, P0, PT, RZ, R116, RZ, P6, !PT ;  /* 0x00000074ff457210 */ /* 0x000fe2000371e4ff */
[----:B------:R-:W-:Y:S01]  /*e3ac0*/  IMAD.IADD R16, R77, 0x1, R16 ;  /* 0x000000014d107824 */ /* 0x000fe200078e0210 */
[----:B------:R-:W-:Y:S01]  /*e3ad0*/  IADD3.X R76, P1, PT, R87, R76, RZ, P1, !PT ;  /* 0x0000004c574c7210 */ /* 0x000fe20000f3e4ff */
[----:B------:R-:W-:Y:S01]  /*e3ae0*/  IMAD.WIDE.U32 R156, R92, 0x17c510ea, R78 ;  /* 0x17c510ea5c9c7825 */ /* 0x000fe200078e004e */
[----:B------:R-:W-:Y:S02]  /*e3af0*/  IADD3.X R116, P0, PT, RZ, R117, RZ, P0, !PT ;  /* 0x00000075ff747210 */ /* 0x000fe4000071e4ff */
[----:B------:R-:W-:Y:S01]  /*e3b00*/  IADD3.X R117, P5, PT, R81, R102, RZ, P5, !PT ;  /* 0x0000006651757210 */ /* 0x000fe20002fbe4ff */
[----:B------:R-:W-:Y:S01]  /*e3b10*/  IMAD.WIDE.U32 R78, R83, 0x30000000, RZ ;  /* 0x30000000534e7825 */ /* 0x000fe200078e00ff */
[----:B------:R-:W-:Y:S02]  /*e3b20*/  IADD3.X R14, P0, PT, R69, R14, RZ, P0, !PT ;  /* 0x0000000e450e7210 */ /* 0x000fe4000071e4ff */
[----:B------:R-:W-:Y:S01]  /*e3b30*/  IADD3.X R69, P4, PT, R65, R70, RZ, P4, !PT ;  /* 0x0000004641457210 */ /* 0x000fe2000279e4ff */
[----:B------:R-:W-:-:S02]  /*e3b40*/  IMAD R65, R82, 0x170b5d44, R78 ;  /* 0x170b5d4452417824 */ /* 0x000fc400078e024e */
[C---:B------:R-:W-:Y:S01]  /*e3b50*/  IMAD.WIDE.U32 R114, R82.reuse, 0x30000000, RZ ;  /* 0x3000000052727825 */ /* 0x040fe200078e00ff */
[----:B------:R-:W-:Y:S02]  /*e3b60*/  IADD3.X R77, P4, PT, RZ, RZ, RZ, P4, !PT ;  /* 0x000000ffff4d7210 */ /* 0x000fe4000279e4ff */
[----:B------:R-:W-:Y:S01]  /*e3b70*/  IADD3.X RZ, P2, PT, R69, R73, RZ, P2, !PT ;  /* 0x0000004945ff7210 */ /* 0x000fe2000175e4ff */
[----:B------:R-:W-:Y:S02]  /*e3b80*/  IMAD.IADD R153, R15, 0x1, R152 ;  /* 0x000000010f997824 */ /* 0x000fe400078e0298 */
[----:B------:R-:W-:Y:S01]  /*e3b90*/  IMAD.X R87, RZ, RZ, RZ, P4 ;  /* 0x000000ffff577224 */ /* 0x000fe200020e06ff */
[----:B------:R-:W-:Y:S01]  /*e3ba0*/  IADD3.X R77, P2, PT, R77, R66, RZ, P2, !PT ;  /* 0x000000424d4d7210 */ /* 0x000fe2000175e4ff */
[----:B------:R-:W-:Y:S01]  /*e3bb0*/  IMAD.WIDE.U32 R78, P4, R82, 0x170b5d44, R78 ;  /* 0x170b5d44524e7825 */ /* 0x000fe2000788004e */
[----:B------:R-:W-:Y:S02]  /*e3bc0*/  IADD3.X R15, P0, PT, R116, R153, RZ, P0, !PT ;  /* 0x00000099740f7210 */ /* 0x000fe4000071e4ff */
[----:B------:R-:W-:Y:S01]  /*e3bd0*/  IADD3.X R70, P2, PT, R87, R67, RZ, P2, !PT ;  /* 0x0000004357467210 */ /* 0x000fe2000175e4ff */
[----:B------:R-:W-:Y:S01]  /*e3be0*/  IMAD.MOV.U32 R92, RZ, RZ, R79 ;  /* 0x000000ffff5c7224 */ /* 0x000fe200078e004f */
[----:B------:R-:W-:Y:S01]  /*e3bf0*/  IADD3.X R93, PT, PT, RZ, RZ, RZ, P4, !PT ;  /* 0x000000ffff5d7210 */ /* 0x000fe200027fe4ff */
[----:B------:R-:W-:Y:S01]  /*e3c00*/  IMAD.WIDE.U32 R68, R72, 0xf5138f, R68 ;  /* 0x00f5138f48447825 */ /* 0x000fe200078e0044 */
[----:B------:R-:W-:-:S02]  /*e3c10*/  IADD3 RZ, P4, PT, R78, R115, RZ ;  /* 0x000000734eff7210 */ /* 0x000fc40007f9e0ff */
[----:B------:R-:W-:Y:S01]  /*e3c20*/  IADD3.X R79, P0, PT, RZ, RZ, RZ, P0, !PT ;  /* 0x000000ffff4f7210 */ /* 0x000fe2000071e4ff */
[----:B------:R-:W-:Y:S01]  /*e3c30*/  IMAD.IADD R115, R65, 0x1, R115 ;  /* 0x0000000141737824 */ /* 0x000fe200078e0273 */
[----:B------:R-:W-:Y:S01]  /*e3c40*/  IADD3.X R156, P2, PT, R77, R156, RZ, P2, !PT ;  /* 0x0000009c4d9c7210 */ /* 0x000fe2000175e4ff */
[----:B------:R-:W-:Y:S01]  /*e3c50*/  IMAD.WIDE.U32.X R92, R83, 0x170b5d44, R92, P4 ;  /* 0x170b5d44535c7825 */ /* 0x000fe200020e045c */
[----:B------:R-:W-:Y:S02]  /*e3c60*/  IADD3 RZ, P4, PT, R14, R114, RZ ;  /* 0x000000720eff7210 */ /* 0x000fe40007f9e0ff */
[----:B------:R-:W-:Y:S01]  /*e3c70*/  IADD3.X R77, P1, PT, R89, R16, RZ, P1, !PT ;  /* 0x00000010594d7210 */ /* 0x000fe20000f3e4ff */
[----:B------:R-:W-:Y:S01]  /*e3c80*/  IMAD.WIDE.U32 R66, R64, 0x6ca1493b, RZ ;  /* 0x6ca1493b40427825 */ /* 0x000fe200078e00ff */
[----:B------:R-:W-:-:S03]  /*e3c90*/  IADD3.X RZ, P4, PT, R15, R115, RZ, P4, !PT ;  /* 0x000000730fff7210 */ /* 0x000fc6000279e4ff */
[----:B------:R-:W-:Y:S01]  /*e3ca0*/  IMAD.X R73, RZ, RZ, RZ, P0 ;  /* 0x000000ffff497224 */ /* 0x000fe200000e06ff */
[----:B------:R-:W-:Y:S01]  /*e3cb0*/  IADD3 RZ, P0, PT, R76, R88, RZ ;  /* 0x000000584cff7210 */ /* 0x000fe20007f1e0ff */
[----:B------:R-:W-:Y:S01]  /*e3cc0*/  IMAD.IADD R154, R69, 0x1, R154 ;  /* 0x00000001459a7824 */ /* 0x000fe200078e029a */
[----:B------:R-:W-:Y:S01]  /*e3cd0*/  IADD3.X R69, P1, PT, RZ, RZ, RZ, P1, !PT ;  /* 0x000000ffff457210 */ /* 0x000fe20000f3e4ff */
[----:B------:R-:W-:Y:S01]  /*e3ce0*/  IMAD.X R16, RZ, RZ, RZ, P3 ;  /* 0x000000ffff107224 */ /* 0x000fe200018e06ff */
[----:B------:R-:W-:Y:S01]  /*e3cf0*/  IADD3.X R79, P4, PT, R79, R92, RZ, P4, !PT ;  /* 0x0000005c4f4f7210 */ /* 0x000fe2000279e4ff */
[C---:B------:R-:W-:Y:S01]  /*e3d00*/  IMAD.WIDE.U32 R66, P3, R72.reuse, -0x39c4fa40, R66 ;  /* 0xc63b05c048427825 */ /* 0x040fe20007860042 */
[----:B------:R-:W-:Y:S02]  /*e3d10*/  IADD3.X RZ, P0, PT, R77, R71, RZ, P0, !PT ;  /* 0x000000474dff7210 */ /* 0x000fe4000071e4ff */
[----:B------:R-:W-:Y:S01]  /*e3d20*/  IADD3.X R73, P4, PT, R73, R93, RZ, P4, !PT ;  /* 0x0000005d49497210 */ /* 0x000fe2000279e4ff */
[----:B------:R-:W-:Y:S01]  /*e3d30*/  IMAD.WIDE.U32 R96, R72, 0x6ca1493b, RZ ;  /* 0x6ca1493b48607825 */ /* 0x000fe200078e00ff */
[----:B------:R-:W-:-:S02]  /*e3d40*/  IADD3.X R16, P5, PT, R103, R16, RZ, P5, !PT ;  /* 0x0000001067107210 */ /* 0x000fc40002fbe4ff */
[----:B------:R-:W-:Y:S01]  /*e3d50*/  IADD3.X R68, P4, PT, R79, R68, RZ, P4, !PT ;  /* 0x000000444f447210 */ /* 0x000fe2000279e4ff */
[----:B------:R-:W-:Y:S02]  /*e3d60*/  IMAD.IADD R101, R157, 0x1, R100 ;  /* 0x000000019d657824 */ /* 0x000fe400078e0264 */
[----:B------:R-:W-:Y:S01]  /*e3d70*/  IMAD.X R91, RZ, RZ, RZ, P1 ;  /* 0x000000ffff5b7224 */ /* 0x000fe200008e06ff */
[----:B------:R-:W-:Y:S01]  /*e3d80*/  IADD3 R87, P1, PT, R66, R97, RZ ;  /* 0x0000006142577210 */ /* 0x000fe20007f3e0ff */
[----:B------:R-:W-:Y:S01]  /*e3d90*/  IMAD.WIDE.U32 R88, R64, 0x17c510ea, RZ ;  /* 0x17c510ea40587825 */ /* 0x000fe200078e00ff */
[----:B------:R-:W-:-:S03]  /*e3da0*/  IADD3.X R157, P2, PT, R70, R101, RZ, P2, !PT ;  /* 0x00000065469d7210 */ /* 0x000fc6000175e4ff */
[----:B------:R-:W-:Y:S02]  /*e3db0*/  IMAD.X R93, RZ, RZ, RZ, P3 ;  /* 0x000000ffff5d7224 */ /* 0x000fe400018e06ff */
[----:B------:R-:W-:Y:S01]  /*e3dc0*/  IMAD.MOV.U32 R92, RZ, RZ, R67 ;  /* 0x000000ffff5c7224 */ /* 0x000fe200078e0043 */
[----:B------:R-:W-:Y:S01]  /*e3dd0*/  IADD3.X R67, P0, PT, R69, R98, RZ, P0, !PT ;  /* 0x0000006245437210 */ /* 0x000fe2000071e4ff */
[----:B------:R-:W-:Y:S01]  /*e3de0*/  IMAD.WIDE.U32 R78, R72, 0x17c510ea, RZ ;  /* 0x17c510ea484e7825 */ /* 0x000fe200078e00ff */
[----:B------:R-:W-:Y:S02]  /*e3df0*/  IADD3.X R69, P4, PT, R73, R154, RZ, P4, !PT ;  /* 0x0000009a49457210 */ /* 0x000fe4000279e4ff */
[----:B------:R-:W-:Y:S01]  /*e3e00*/  IADD3.X R114, P0, PT, R91, R99, RZ, P0, !PT ;  /* 0x000000635b727210 */ /* 0x000fe2000071e4ff */
[----:B------:R-:W-:Y:S01]  /*e3e10*/  IMAD.WIDE.U32.X R92, R64, -0x39c4fa40, R92, P1 ;  /* 0xc63b05c0405c7825 */ /* 0x000fe200008e045c */
[----:B------:R-:W-:Y:S02]  /*e3e20*/  IADD3 RZ, P1, PT, R156, R96, RZ ;  /* 0x000000609cff7210 */ /* 0x000fe40007f3e0ff */
[----:B------:R-:W-:Y:S01]  /*e3e30*/  IADD3.X R91, P2, PT, RZ, RZ, RZ, P2, !PT ;  /* 0x000000ffff5b7210 */ /* 0x000fe2000175e4ff */
[----:B------:R-:W-:Y:S01]  /*e3e40*/  IMAD.WIDE.U32 R88, P3, R72, 0x1ae3a46, R88 ;  /* 0x01ae3a4648587825 */ /* 0x000fe20007860058 */
[----:B------:R-:W-:-:S02]  /*e3e50*/  IADD3.X RZ, P1, PT, R157, R87, RZ, P1, !PT ;  /* 0x000000579dff7210 */ /* 0x000fc40000f3e4ff */
[----:B------:R-:W-:Y:S01]  /*e3e60*/  IADD3.X R103, P4, PT, RZ, RZ, RZ, P4, !PT ;  /* 0x000000ffff677210 */ /* 0x000fe2000279e4ff */
[----:B------:R-:W-:Y:S01]  /*e3e70*/  IMAD.WIDE.U32 R96, R83, -0x45f6b800, RZ ;  /* 0xba09480053607825 */ /* 0x000fe200078e00ff */
[----:B------:R-:W-:-:S03]  /*e3e80*/  IADD3.X R91, P1, PT, R91, R92, RZ, P1, !PT ;  /* 0x0000005c5b5b7210 */ /* 0x000fc60000f3e4ff */
[----:B------:R-:W-:-:S04]  /*e3e90*/  IMAD.WIDE.U32 R14, R82, 0x30000000, R14 ;  /* 0x30000000520e7825 */ /* 0x000fc800078e000e */
[----:B------:R-:W-:-:S04]  /*e3ea0*/  IMAD.WIDE.U32 R94, R118, R21, R94 ;  /* 0x00000015765e7225 */ /* 0x000fc800078e005e */
[----:B------:R-:W-:Y:S01]  /*e3eb0*/  IMAD.X R71, RZ, RZ, RZ, P3 ;  /* 0x000000ffff477224 */ /* 0x000fe200018e06ff */
[----:B------:R-:W-:Y:S01]  /*e3ec0*/  IADD3 R79, P3, PT, R88, R79, RZ ;  /* 0x0000004f584f7210 */ /* 0x000fe20007f7e0ff */
[----:B------:R-:W-:Y:S02]  /*e3ed0*/  IMAD.MOV.U32 R70, RZ, RZ, R89 ;  /* 0x000000ffff467224 */ /* 0x000fe400078e0059 */
[C-C-:B------:R-:W-:Y:S02]  /*e3ee0*/  IMAD R89, R82.reuse, 0x1ef3622f, R96.reuse ;  /* 0x1ef3622f52597824 */ /* 0x140fe400078e0260 */
[----:B------:R-:W-:Y:S02]  /*e3ef0*/  IMAD.X R115, RZ, RZ, RZ, P2 ;  /* 0x000000ffff737224 */ /* 0x000fe400010e06ff */
[----:B------:R-:W-:-:S03]  /*e3f00*/  IMAD.WIDE.U32 R96, P2, R82, 0x1ef3622f, R96 ;  /* 0x1ef3622f52607825 */ /* 0x000fc60007840060 */
[----:B------:R-:W-:Y:S01]  /*e3f10*/  IADD3.X R115, P1, PT, R115, R93, RZ, P1, !PT ;  /* 0x0000005d73737210 */ /* 0x000fe20000f3e4ff */
[----:B------:R-:W-:-:S04]  /*e3f20*/  IMAD.WIDE.U32 R98, R82, -0x45f6b800, RZ ;  /* 0xba09480052627825 */ /* 0x000fc800078e00ff */
[----:B------:R-:W-:Y:S02]  /*e3f30*/  IMAD.IADD R95, R95, 0x1, R80 ;  /* 0x000000015f5f7824 */ /* 0x000fe400078e0250 */
[----:B------:R-:W-:-:S04]  /*e3f40*/  IMAD.WIDE.U32 R80, R14, -0x1, RZ ;  /* 0xffffffff0e507825 */ /* 0x000fc800078e00ff */
[----:B------:R-:W-:Y:S01]  /*e3f50*/  IMAD.WIDE.U32.X R70, R64, 0x1ae3a46, R70, P3 ;  /* 0x01ae3a4640467825 */ /* 0x000fe200018e0446 */
[-C--:B------:R-:W-:Y:S02]  /*e3f60*/  IADD3 RZ, P3, PT, R96, R99.reuse, RZ ;  /* 0x0000006360ff7210 */ /* 0x080fe40007f7e0ff */
[----:B------:R-:W-:Y:S01]  /*e3f70*/  IADD3 R99, PT, PT, R89, R99, RZ ;  /* 0x0000006359637210 */ /* 0x000fe20007ffe0ff */
[----:B------:R-:W-:Y:S01]  /*e3f80*/  IMAD.X R101, RZ, RZ, RZ, P2 ;  /* 0x000000ffff657224 */ /* 0x000fe200010e06ff */
[----:B------:R-:W-:Y:S01]  /*e3f90*/  IADD3 RZ, P2, PT, R68, R98, RZ ;  /* 0x0000006244ff7210 */ /* 0x000fe20007f5e0ff */
[----:B------:R-:W-:Y:S02]  /*e3fa0*/  IMAD.MOV.U32 R100, RZ, RZ, R97 ;  /* 0x000000ffff647224 */ /* 0x000fe400078e0061 */
[----:B------:R-:W-:Y:S01]  /*e3fb0*/  IMAD.WIDE.U32 R96, R124, R20, R18 ;  /* 0x000000147c607225 */ /* 0x000fe200078e0012 */
[----:B------:R-:W-:-:S03]  /*e3fc0*/  IADD3.X RZ, P2, PT, R69, R99, RZ, P2, !PT ;  /* 0x0000006345ff7210 */ /* 0x000fc6000175e4ff */
[----:B------:R-:W-:Y:S01]  /*e3fd0*/  IMAD.IADD R73, R15, 0x1, R65 ;  /* 0x000000010f497824 */ /* 0x000fe200078e0241 */
[----:B------:R-:W-:Y:S01]  /*e3fe0*/  IADD3.X R64, P0, PT, R67, R96, RZ, P0, !PT ;  /* 0x0000006043407210 */ /* 0x000fe2000071e4ff */
[----:B------:R-:W-:-:S04]  /*e3ff0*/  IMAD.WIDE.U32 R18, R80, 0x1, RZ ;  /* 0x0000000150127825 */ /* 0x000fc800078e00ff */
[----:B------:R-:W-:Y:S01]  /*e4000*/  IMAD.WIDE.U32.X R100, R83, 0x1ef3622f, R100, P3 ;  /* 0x1ef3622f53647825 */ /* 0x000fe200018e0464 */
[----:B------:R-:W-:-:S03]  /*e4010*/  IADD3.X R94, P3, PT, R117, R94, RZ, P5, !PT ;  /* 0x0000005e755e7210 */ /* 0x000fc60002f7e4ff */
[C---:B------:R-:W-:Y:S01]  /*e4020*/  IMAD R65, R14.reuse, -0x7af74001, -R73 ;  /* 0x8508bfff0e417824 */ /* 0x040fe200078e0a49 */
[----:B------:R-:W-:Y:S01]  /*e4030*/  IADD3.X R67, P2, PT, R103, R100, RZ, P2, !PT ;  /* 0x0000006467437210 */ /* 0x000fe2000175e4ff */
[----:B------:R-:W-:Y:S01]  /*e4040*/  IMAD.X R87, RZ, RZ, RZ, P4 ;  /* 0x000000ffff577224 */ /* 0x000fe200020e06ff */
[----:B------:R-:W-:Y:S01]  /*e4050*/  IADD3 RZ, P4, PT, R14, R18, RZ ;  /* 0x000000120eff7210 */ /* 0x000fe20007f9e0ff */
[----:B------:R-:W-:Y:S01]  /*e4060*/  IMAD.IADD R15, R97, 0x1, R74 ;  /* 0x00000001610f7824 */ /* 0x000fe200078e024a */
[----:B------:R-:W-:Y:S01]  /*e4070*/  IADD3.X R18, P3, PT, R16, R95, RZ, P3, !PT ;  /* 0x0000005f10127210 */ /* 0x000fe20001f7e4ff */
[----:B------:R-:W-:Y:S01]  /*e4080*/  IMAD.IADD R16, R81, 0x1, R65 ;  /* 0x0000000151107824 */ /* 0x000fe200078e0241 */
[----:B------:R-:W-:Y:S01]  /*e4090*/  IADD3.X R74, P5, PT, RZ, RZ, RZ, P5, !PT ;  /* 0x000000ffff4a7210 */ /* 0x000fe20002fbe4ff */
[----:B------:R-:W-:Y:S01]  /*e40a0*/  IMAD.WIDE.U32 R96, R82, 0xf5138f, RZ ;  /* 0x00f5138f52607825 */ /* 0x000fe200078e00ff */
[----:B------:R-:W-:Y:S02]  /*e40b0*/  IADD3.X R14, P1, PT, R91, R94, RZ, P1, !PT ;  /* 0x0000005e5b0e7210 */ /* 0x000fe40000f3e4ff */
[----:B------:R-:W-:Y:S01]  /*e40c0*/  IADD3.X R65, P0, PT, R114, R15, RZ, P0, !PT ;  /* 0x0000000f72417210 */ /* 0x000fe2000071e4ff */
[----:B------:R-:W-:Y:S01]  /*e40d0*/  IMAD.WIDE.U32 R92, R16, 0x1, RZ ;  /* 0x00000001105c7825 */ /* 0x000fe200078e00ff */
[----:B------:R-:W-:-:S02]  /*e40e0*/  IADD3.X R74, P3, PT, RZ, R74, RZ, P3, !PT ;  /* 0x0000004aff4a7210 */ /* 0x000fc40001f7e4ff */
[----:B------:R-:W-:Y:S01]  /*e40f0*/  IADD3.X R15, P1, PT, R115, R18, RZ, P1, !PT ;  /* 0x00000012730f7210 */ /* 0x000fe20000f3e4ff */
[C-C-:B------:R-:W-:Y:S01]  /*e4100*/  IMAD R18, R80.reuse, -0x7af74000, R92.reuse ;  /* 0x8508c00050127824 */ /* 0x140fe200078e025c */
[----:B------:R-:W-:Y:S01]  /*e4110*/  IADD3.X R20, PT, PT, RZ, RZ, RZ, P3, P5 ;  /* 0x000000ffff147210 */ /* 0x000fe20001fea4ff */
[----:B------:R-:W-:Y:S01]  /*e4120*/  IMAD.WIDE.U32 R94, R83, 0xf5138f, RZ ;  /* 0x00f5138f535e7825 */ /* 0x000fe200078e00ff */
[----:B------:R-:W-:Y:S02]  /*e4130*/  IADD3.X R81, P0, PT, RZ, RZ, RZ, P0, !PT ;  /* 0x000000ffff517210 */ /* 0x000fe4000071e4ff */
[----:B------:R-:W-:Y:S01]  /*e4140*/  IADD3.X R100, P2, PT, R87, R101, RZ, P2, !PT ;  /* 0x0000006557647210 */ /* 0x000fe2000175e4ff */
[----:B------:R-:W-:Y:S01]  /*e4150*/  IMAD.WIDE.U32 R92, P3, R80, -0x7af74000, R92 ;  /* 0x8508c000505c7825 */ /* 0x000fe2000786005c */
[----:B------:R-:W-:-:S03]  /*e4160*/  IADD3.X R87, P1, PT, RZ, RZ, RZ, P1, !PT ;  /* 0x000000ffff577210 */ /* 0x000fc60000f3e4ff */
[----:B------:R-:W-:Y:S01]  /*e4170*/  IMAD.X R91, RZ, RZ, RZ, P0 ;  /* 0x000000ffff5b7224 */ /* 0x000fe200000e06ff */
[C---:B------:R-:W-:Y:S01]  /*e4180*/  IADD3 RZ, P0, PT, R19.reuse, R92, RZ ;  /* 0x0000005c13ff7210 */ /* 0x040fe20007f1e0ff */
[----:B------:R-:W-:Y:S02]  /*e4190*/  IMAD.IADD R102, R19, 0x1, R18 ;  /* 0x0000000113667824 */ /* 0x000fe400078e0212 */
[----:B------:R-:W-:-:S03]  /*e41a0*/  IMAD.WIDE.U32 R18, P5, R82, 0x1a22d9f3, R94 ;  /* 0x1a22d9f352127825 */ /* 0x000fc600078a005e */
[----:B------:R-:W-:Y:S01]  /*e41b0*/  IADD3.X RZ, P4, PT, R73, R102, RZ, P4, !PT ;  /* 0x0000006649ff7210 */ /* 0x000fe2000279e4ff */
[----:B------:R-:W-:Y:S01]  /*e41c0*/  IMAD.X R99, RZ, RZ, RZ, P5 ;  /* 0x000000ffff637224 */ /* 0x000fe200028e06ff */
[----:B------:R-:W-:Y:S01]  /*e41d0*/  IADD3 RZ, P5, PT, R18, R97, RZ ;  /* 0x0000006112ff7210 */ /* 0x000fe20007fbe0ff */
[----:B------:R-:W-:Y:S02]  /*e41e0*/  IMAD R103, R82, 0x1a22d9f3, R94 ;  /* 0x1a22d9f352677824 */ /* 0x000fe400078e025e */
[----:B------:R-:W-:-:S04]  /*e41f0*/  IMAD.WIDE.U32 R94, R83, 0x6ca1493b, RZ ;  /* 0x6ca1493b535e7825 */ /* 0x000fc800078e00ff */
[----:B------:R-:W-:-:S04]  /*e4200*/  IMAD.WIDE.U32 R156, R72, 0x6ca1493b, R156 ;  /* 0x6ca1493b489c7825 */ /* 0x000fc800078e009c */
[----:B------:R-:W-:Y:S01]  /*e4210*/  IMAD.MOV.U32 R98, RZ, RZ, R19 ;  /* 0x000000ffff627224 */ /* 0x000fe200078e0013 */
[----:B------:R-:W-:Y:S01]  /*e4220*/  IADD3.X R156, P2, PT, R67, R156, RZ, P2, !PT ;  /* 0x0000009c439c7210 */ /* 0x000fe2000175e4ff */
[----:B------:R-:W-:Y:S02]  /*e4230*/  IMAD R115, R82, -0x39c4fa40, R94 ;  /* 0xc63b05c052737824 */ /* 0x000fe400078e025e */
[----:B------:R-:W-:-:S04]  /*e4240*/  IMAD.WIDE.U32.X R98, R83, 0x1a22d9f3, R98, P5 ;  /* 0x1a22d9f353627825 */ /* 0x000fc800028e0462 */
[----:B------:R-:W-:Y:S02]  /*e4250*/  IMAD.IADD R117, R157, 0x1, R66 ;  /* 0x000000019d757824 */ /* 0x000fe400078e0242 */
[----:B------:R-:W-:-:S03]  /*e4260*/  IMAD.WIDE.U32 R94, P5, R82, -0x39c4fa40, R94 ;  /* 0xc63b05c0525e7825 */ /* 0x000fc600078a005e */
[----:B------:R-:W-:Y:S01]  /*e4270*/  IADD3.X R157, P2, PT, R100, R117, RZ, P2, !PT ;  /* 0x00000075649d7210 */ /* 0x000fe2000175e4ff */
[----:B------:R-:W-:Y:S01]  /*e4280*/  IMAD.WIDE.U32 R66, R82, 0x6ca1493b, RZ ;  /* 0x6ca1493b52427825 */ /* 0x000fe200078e00ff */
[----:B------:R-:W-:Y:S02]  /*e4290*/  MOV R18, R95 ;  /* 0x0000005f00127202 */ /* 0x000fe40000000f00 */
[----:B------:R-:W-:Y:S01]  /*e42a0*/  IADD3.X R73, P2, PT, RZ, RZ, RZ, P2, !PT ;  /* 0x000000ffff497210 */ /* 0x000fe2000175e4ff */
[----:B------:R-:W-:Y:S01]  /*e42b0*/  IMAD.X R19, RZ, RZ, RZ, P5 ;  /* 0x000000ffff137224 */ /* 0x000fe200028e06ff */
[----:B------:R-:W-:Y:S01]  /*e42c0*/  IADD3 RZ, P5, PT, R94, R67, RZ ;  /* 0x000000435eff7210 */ /* 0x000fe20007fbe0ff */
[----:B------:R-:W-:-:S04]  /*e42d0*/  IMAD.WIDE.U32 R94, R83, 0x17c510ea, RZ ;  /* 0x17c510ea535e7825 */ /* 0x000fc800078e00ff */
[----:B------:R-:W-:-:S04]  /*e42e0*/  IMAD.WIDE.U32.X R118, R83, -0x39c4fa40, R18, P5 ;  /* 0xc63b05c053767825 */ /* 0x000fc800028e0412 */
[----:B------:R-:W-:-:S04]  /*e42f0*/  IMAD.WIDE.U32 R18, P5, R82, 0x1ae3a46, R94 ;  /* 0x01ae3a4652127825 */ /* 0x000fc800078a005e */
[----:B------:R-:W-:-:S04]  /*e4300*/  IMAD.WIDE.U32 R116, R82, 0x17c510ea, RZ ;  /* 0x17c510ea52747825 */ /* 0x000fc800078e00ff */
[----:B------:R-:W-:Y:S01]  /*e4310*/  IMAD.X R95, RZ, RZ, RZ, P5 ;  /* 0x000000ffff5f7224 */ /* 0x000fe200028e06ff */
[----:B------:R-:W-:Y:S01]  /*e4320*/  IADD3 RZ, P5, PT, R18, R117, RZ ;  /* 0x0000007512ff7210 */ /* 0x000fe20007fbe0ff */
[----:B------:R-:W-:Y:S02]  /*e4330*/  IMAD R123, R82, 0x1ae3a46, R94 ;  /* 0x01ae3a46527b7824 */ /* 0x000fe400078e025e */
[----:B------:R-:W-:Y:S02]  /*e4340*/  IMAD.MOV.U32 R94, RZ, RZ, R19 ;  /* 0x000000ffff5e7224 */ /* 0x000fe400078e0013 */
[----:B------:R-:W-:Y:S01]  /*e4350*/  IMAD.X R101, RZ, RZ, RZ, P1 ;  /* 0x000000ffff657224 */ /* 0x000fe200008e06ff */
[----:B------:R-:W-:Y:S01]  /*e4360*/  IADD3 RZ, P1, PT, R64, R84, RZ ;  /* 0x0000005440ff7210 */ /* 0x000fe20007f3e0ff */
[----:B------:R-:W-:Y:S01]  /*e4370*/  IMAD.WIDE.U32.X R18, R83, 0x1ae3a46, R94, P5 ;  /* 0x01ae3a4653127825 */ /* 0x000fe200028e045e */
[----:B------:R-:W-:Y:S02]  /*e4380*/  IADD3 RZ, P5, PT, R156, R96, RZ ;  /* 0x000000609cff7210 */ /* 0x000fe40007fbe0ff */
[----:B------:R-:W-:Y:S01]  /*e4390*/  IADD3.X RZ, P1, PT, R65, R85, RZ, P1, !PT ;  /* 0x0000005541ff7210 */ /* 0x000fe20000f3e4ff */
[----:B------:R-:W-:-:S02]  /*e43a0*/  IMAD.X R95, RZ, RZ, RZ, P3 ;  /* 0x000000ffff5f7224 */ /* 0x000fc400018e06ff */
[----:B------:R-:W-:Y:S02]  /*e43b0*/  IMAD.MOV.U32 R94, RZ, RZ, R93 ;  /* 0x000000ffff5e7224 */ /* 0x000fe400078e005d */
[----:B------:R-:W-:Y:S02]  /*e43c0*/  IMAD.IADD R83, R103, 0x1, R97 ;  /* 0x0000000167537824 */ /* 0x000fe400078e0261 */
[----:B------:R-:W-:-:S03]  /*e43d0*/  IMAD.WIDE.U32.X R94, R16, -0x7af74000, R94, P0 ;  /* 0x8508c000105e7825 */ /* 0x000fc600000e045e */
[----:B------:R-:W-:Y:S01]  /*e43e0*/  IADD3.X RZ, P5, PT, R157, R83, RZ, P5, !PT ;  /* 0x000000539dff7210 */ /* 0x000fe20002fbe4ff */
[----:B------:R-:W-:Y:S01]  /*e43f0*/  IMAD.X R121, RZ, RZ, RZ, P2 ;  /* 0x000000ffff797224 */ /* 0x000fe200010e06ff */
[----:B------:R-:W-:Y:S01]  /*e4400*/  IADD3 RZ, P2, PT, R14, R78, RZ ;  /* 0x0000004e0eff7210 */ /* 0x000fe20007f5e0ff */
[----:B------:R-:W-:Y:S01]  /*e4410*/  IMAD.WIDE.U32 R96, R16, 0x30000000, RZ ;  /* 0x3000000010607825 */ /* 0x000fe200078e00ff */
[----:B------:R-:W-:Y:S02]  /*e4420*/  IADD3.X R83, P4, PT, RZ, R94, RZ, P4, !PT ;  /* 0x0000005eff537210 */ /* 0x000fe4000279e4ff */
[----:B------:R-:W-:Y:S01]  /*e4430*/  IADD3.X RZ, P2, PT, R15, R79, RZ, P2, !PT ;  /* 0x0000004f0fff7210 */ /* 0x000fe2000175e4ff */
[----:B------:R-:W-:Y:S01]  /*e4440*/  IMAD.WIDE.U32 R68, R82, -0x45f6b800, R68 ;  /* 0xba09480052447825 */ /* 0x000fe200078e0044 */
[----:B------:R-:W-:Y:S02]  /*e4450*/  IADD3.X R94, P4, PT, RZ, R95, RZ, P4, !PT ;  /* 0x0000005fff5e7210 */ /* 0x000fe4000279e4ff */
[----:B------:R-:W-:Y:S01]  /*e4460*/  IADD3.X R87, P2, PT, R87, R70, RZ, P2, !PT ;  /* 0x0000004657577210 */ /* 0x000fe2000175e4ff */
        /* <DEDUP_REMOVED lines=9> */
[----:B------:R-:W-:Y:S01]  /*e4500*/  IADD3 RZ, P3, PT, R84, R93, RZ ;  /* 0x0000005d54ff7210 */ /* 0x000fe20007f7e0ff */
[----:B------:R-:W-:Y:S01]  /*e4510*/  IMAD.WIDE.U32 R76, R120, R21, R76 ;  /* 0x00000015784c7225 */ /* 0x000fe200078e004c */
[----:B------:R-:W-:-:S02]  /*e4520*/  IADD3.X R69, P4, PT, R94, R89, RZ, P4, !PT ;  /* 0x000000595e457210 */ /* 0x000fc4000279e4ff */
[----:B------:R-:W-:Y:S01]  /*e4530*/  IADD3 R83, PT, PT, R115, R67, RZ ;  /* 0x0000004373537210 */ /* 0x000fe20007ffe0ff */
[----:B------:R-:W-:Y:S01]  /*e4540*/  IMAD.MOV.U32 R78, RZ, RZ, R85 ;  /* 0x000000ffff4e7224 */ /* 0x000fe200078e0055 */
[----:B------:R-:W-:Y:S01]  /*e4550*/  IADD3.X R87, P4, PT, RZ, RZ, RZ, P4, !PT ;  /* 0x000000ffff577210 */ /* 0x000fe2000279e4ff */
[----:B------:R-:W-:Y:S01]  /*e4560*/  IMAD.WIDE.U32 R84, R72, 0x17c510ea, R14 ;  /* 0x17c510ea48547825 */ /* 0x000fe200078e000e */
[----:B------:R-:W-:-:S03]  /*e4570*/  IADD3.X R151, P2, PT, R101, R20, RZ, P2, !PT ;  /* 0x0000001465977210 */ /* 0x000fc6000175e4ff */
[----:B------:R-:W-:Y:S01]  /*e4580*/  IMAD.WIDE.U32 R152, R16, -0x45f6b800, RZ ;  /* 0xba09480010987825 */ /* 0x000fe200078e00ff */
[----:B------:R-:W-:-:S03]  /*e4590*/  IADD3.X R72, P5, PT, R73, R84, RZ, P5, !PT ;  /* 0x0000005449487210 */ /* 0x000fc60002fbe4ff */
[----:B------:R-:W-:Y:S02]  /*e45a0*/  IMAD.IADD R90, R77, 0x1, R90 ;  /* 0x000000014d5a7824 */ /* 0x000fe400078e025a */
[C---:B------:R-:W-:Y:S01]  /*e45b0*/  IMAD R77, R80.reuse, 0x170b5d44, R96 ;  /* 0x170b5d44504d7824 */ /* 0x040fe200078e0260 */
[----:B------:R-:W-:Y:S01]  /*e45c0*/  IADD3.X R96, P1, PT, R81, R104, RZ, P1, !PT ;  /* 0x0000006851607210 */ /* 0x000fe20000f3e4ff */
[----:B------:R-:W-:Y:S02]  /*e45d0*/  IMAD.IADD R88, R85, 0x1, R88 ;  /* 0x0000000155587824 */ /* 0x000fe400078e0258 */
[--C-:B------:R-:W-:Y:S01]  /*e45e0*/  IMAD R81, R80, 0x1ef3622f, R152.reuse ;  /* 0x1ef3622f50517824 */ /* 0x100fe200078e0298 */
[----:B------:R-:W-:Y:S01]  /*e45f0*/  IADD3.X R104, P1, PT, R91, R105, RZ, P1, !PT ;  /* 0x000000695b687210 */ /* 0x000fe20000f3e4ff */
[----:B------:R-:W-:Y:S01]  /*e4600*/  IMAD.WIDE.U32 R84, R16, 0xf5138f, RZ ;  /* 0x00f5138f10547825 */ /* 0x000fe200078e00ff */
[----:B------:R-:W-:Y:S02]  /*e4610*/  IADD3.X R73, P5, PT, R121, R88, RZ, P5, !PT ;  /* 0x0000005879497210 */ /* 0x000fe40002fbe4ff */
[----:B------:R-:W-:Y:S01]  /*e4620*/  IADD3.X R96, P1, PT, R96, R17, RZ, P1, !PT ;  /* 0x0000001160607210 */ /* 0x000fe20000f3e4ff */
[----:B------:R-:W-:Y:S01]  /*e4630*/  IMAD.WIDE.U32 R152, P0, R80, 0x1ef3622f, R152 ;  /* 0x1ef3622f50987825 */ /* 0x000fe20007800098 */
[----:B------:R-:W-:-:S03]  /*e4640*/  IADD3.X R121, P5, PT, RZ, RZ, RZ, P5, !PT ;  /* 0x000000ffff797210 */ /* 0x000fc60002fbe4ff */
[----:B------:R-:W-:-:S04]  /*e4650*/  IMAD.WIDE.U32 R70, R80, -0x45f6b800, RZ ;  /* 0xba09480050467825 */ /* 0x000fc800078e00ff */
[----:B------:R-:W-:Y:S01]  /*e4660*/  IMAD.WIDE.U32.X R78, R16, 0x170b5d44, R78, P3 ;  /* 0x170b5d44104e7825 */ /* 0x000fe200018e044e */
[----:B------:R-:W-:-:S03]  /*e4670*/  IADD3 RZ, P3, PT, R72, R66, RZ ;  /* 0x0000004248ff7210 */ /* 0x000fc60007f7e0ff */
[----:B------:R-:W-:Y:S01]  /*e4680*/  IMAD.X R15, RZ, RZ, RZ, P0 ;  /* 0x000000ffff0f7224 */ /* 0x000fe200000e06ff */
[----:B------:R-:W-:Y:S01]  /*e4690*/  IADD3 RZ, P0, PT, R152, R71, RZ ;  /* 0x0000004798ff7210 */ /* 0x000fe20007f1e0ff */
[----:B------:R-:W-:Y:S01]  /*e46a0*/  IMAD.X R97, RZ, RZ, RZ, P4 ;  /* 0x000000ffff617224 */ /* 0x000fe200020e06ff */
[----:B------:R-:W-:Y:S01]  /*e46b0*/  IADD3.X RZ, P3, PT, R73, R83, RZ, P3, !PT ;  /* 0x0000005349ff7210 */ /* 0x000fe20001f7e4ff */
[C-C-:B------:R-:W-:Y:S02]  /*e46c0*/  IMAD R91, R80.reuse, 0x1a22d9f3, R84.reuse ;  /* 0x1a22d9f3505b7824 */ /* 0x140fe400078e0254 */
[----:B------:R-:W-:Y:S01]  /*e46d0*/  IMAD.WIDE.U32 R66, P4, R80, 0x1a22d9f3, R84 ;  /* 0x1a22d9f350427825 */ /* 0x000fe20007880054 */
[----:B------:R-:W-:-:S03]  /*e46e0*/  IADD3.X R121, P3, PT, R121, R118, RZ, P3, !PT ;  /* 0x0000007679797210 */ /* 0x000fc60001f7e4ff */
[----:B------:R-:W-:Y:S02]  /*e46f0*/  IMAD.MOV.U32 R14, RZ, RZ, R153 ;  /* 0x000000ffff0e7224 */ /* 0x000fe400078e0099 */
[----:B------:R-:W-:-:S04]  /*e4700*/  IMAD.WIDE.U32 R84, R16, 0x6ca1493b, RZ ;  /* 0x6ca1493b10547825 */ /* 0x000fc800078e00ff */
[----:B------:R-:W-:-:S04]  /*e4710*/  IMAD.WIDE.U32 R94, R80, 0xf5138f, RZ ;  /* 0x00f5138f505e7825 */ /* 0x000fc800078e00ff */
[----:B------:R-:W-:Y:S01]  /*e4720*/  IMAD.WIDE.U32.X R14, R16, 0x1ef3622f, R14, P0 ;  /* 0x1ef3622f100e7825 */ /* 0x000fe200000e040e */
[----:B------:R-:W-:-:S03]  /*e4730*/  IADD3.X R76, P0, PT, R99, R76, RZ, P2, !PT ;  /* 0x0000004c634c7210 */ /* 0x000fc6000171e4ff */
[--C-:B------:R-:W-:Y:S02]  /*e4740*/  IMAD R105, R80, -0x39c4fa40, R84.reuse ;  /* 0xc63b05c050697824 */ /* 0x100fe400078e0254 */
[----:B------:R-:W-:Y:S02]  /*e4750*/  IMAD.X R149, RZ, RZ, RZ, P5 ;  /* 0x000000ffff957224 */ /* 0x000fe400028e06ff */
[----:B------:R-:W-:Y:S01]  /*e4760*/  IMAD.X R89, RZ, RZ, RZ, P4 ;  /* 0x000000ffff597224 */ /* 0x000fe200020e06ff */
[----:B------:R-:W-:Y:S01]  /*e4770*/  IADD3 RZ, P4, PT, R66, R95, RZ ;  /* 0x0000005f42ff7210 */ /* 0x000fe20007f9e0ff */
[----:B------:R-:W-:Y:S01]  /*e4780*/  IMAD.WIDE.U32 R84, P5, R80, -0x39c4fa40, R84 ;  /* 0xc63b05c050547825 */ /* 0x000fe200078a0054 */
[----:B------:R-:W-:-:S03]  /*e4790*/  IADD3.X R149, P3, PT, R149, R119, RZ, P3, !PT ;  /* 0x0000007795957210 */ /* 0x000fc60001f7e4ff */
[----:B------:R-:W-:Y:S01]  /*e47a0*/  IMAD.WIDE.U32 R98, R80, 0x6ca1493b, RZ ;  /* 0x6ca1493b50627825 */ /* 0x000fe200078e00ff */
[----:B------:R-:W-:-:S03]  /*e47b0*/  IADD3.X R76, P3, PT, R121, R76, RZ, P3, !PT ;  /* 0x0000004c794c7210 */ /* 0x000fc60001f7e4ff */
[----:B------:R-:W-:-:S04]  /*e47c0*/  IMAD.WIDE.U32 R100, R122, R21, R64 ;  /* 0x000000157a647225 */ /* 0x000fc800078e0040 */
[----:B------:R-:W-:-:S04]  /*e47d0*/  IMAD.WIDE.U32 R64, R16, 0x17c510ea, RZ ;  /* 0x17c510ea10407825 */ /* 0x000fc800078e00ff */
[----:B------:R-:W-:Y:S02]  /*e47e0*/  IMAD.MOV.U32 R88, RZ, RZ, R67 ;  /* 0x000000ffff587224 */ /* 0x000fe400078e0043 */
[----:B------:R-:W-:Y:S01]  /*e47f0*/  IMAD.X R67, RZ, RZ, RZ, P5 ;  /* 0x000000ffff437224 */ /* 0x000fe200028e06ff */
[----:B------:R-:W-:Y:S01]  /*e4800*/  IADD3 RZ, P5, PT, R84, R99, RZ ;  /* 0x0000006354ff7210 */ /* 0x000fe20007fbe0ff */
[----:B------:R-:W-:Y:S02]  /*e4810*/  IMAD.MOV.U32 R66, RZ, RZ, R85 ;  /* 0x000000ffff427224 */ /* 0x000fe400078e0055 */
[----:B------:R-:W-:-:S04]  /*e4820*/  IMAD.WIDE.U32.X R88, R16, 0x1a22d9f3, R88, P4 ;  /* 0x1a22d9f310587825 */ /* 0x000fc800020e0458 */
[C-C-:B------:R-:W-:Y:S02]  /*e4830*/  IMAD R155, R80.reuse, 0x1ae3a46, R64.reuse ;  /* 0x01ae3a46509b7824 */ /* 0x140fe400078e0240 */
[----:B------:R-:W-:-:S04]  /*e4840*/  IMAD.WIDE.U32 R64, P4, R80, 0x1ae3a46, R64 ;  /* 0x01ae3a4650407825 */ /* 0x000fc80007880040 */
[----:B------:R-:W-:-:S04]  /*e4850*/  IMAD.WIDE.U32.X R152, R16, -0x39c4fa40, R66, P5 ;  /* 0xc63b05c010987825 */ /* 0x000fc800028e0442 */
[----:B------:R-:W-:Y:S01]  /*e4860*/  IMAD.X R67, RZ, RZ, RZ, P4 ;  /* 0x000000ffff437224 */ /* 0x000fe200020e06ff */
[----:B------:R-:W-:Y:S01]  /*e4870*/  IADD3 RZ, P4, PT, R68, R92, RZ ;  /* 0x0000005c44ff7210 */ /* 0x000fe20007f9e0ff */
[----:B------:R-:W-:Y:S02]  /*e4880*/  IMAD.IADD R93, R77, 0x1, R93 ;  /* 0x000000014d5d7824 */ /* 0x000fe400078e025d */
[----:B------:R-:W-:-:S03]  /*e4890*/  IMAD.WIDE.U32 R84, R80, 0x17c510ea, RZ ;  /* 0x17c510ea50547825 */ /* 0x000fc600078e00ff */
[----:B------:R-:W-:Y:S01]  /*e48a0*/  IADD3.X RZ, P4, PT, R69, R93, RZ, P4, !PT ;  /* 0x0000005d45ff7210 */ /* 0x000fe2000279e4ff */
[----:B------:R-:W-:Y:S01]  /*e48b0*/  IMAD.MOV.U32 R66, RZ, RZ, R65 ;  /* 0x000000ffff427224 */ /* 0x000fe200078e0041 */
[----:B------:R-:W-:Y:S01]  /*e48c0*/  IADD3 RZ, P5, PT, R64, R85, RZ ;  /* 0x0000005540ff7210 */ /* 0x000fe20007fbe0ff */
[----:B------:R-:W-:Y:S01]  /*e48d0*/  IMAD.WIDE.U32 R68, R80, 0x30000000, R68 ;  /* 0x3000000050447825 */ /* 0x000fe200078e0044 */
[----:B------:R-:W-:-:S03]  /*e48e0*/  IADD3.X R87, P4, PT, R87, R78, RZ, P4, !PT ;  /* 0x0000004e57577210 */ /* 0x000fc6000279e4ff */
[----:B------:R-:W-:Y:S01]  /*e48f0*/  IMAD.WIDE.U32.X R66, R16, 0x1ae3a46, R66, P5 ;  /* 0x01ae3a4610427825 */ /* 0x000fe200028e0442 */
[----:B------:R-:W-:Y:S02]  /*e4900*/  IADD3.X R97, P5, PT, R97, R79, RZ, P4, !PT ;  /* 0x0000004f61617210 */ /* 0x000fe400027be4ff */
[----:B------:R-:W-:Y:S01]  /*e4910*/  IADD3.X R90, P4, PT, R151, R90, RZ, P0, !PT ;  /* 0x0000005a975a7210 */ /* 0x000fe2000079e4ff */
[----:B------:R-:W-:Y:S01]  /*e4920*/  IMAD.WIDE.U32 R156, R82, 0xf5138f, R156 ;  /* 0x00f5138f529c7825 */ /* 0x000fe200078e009c */
[----:B------:R-:W-:-:S03]  /*e4930*/  IADD3.X R16, P2, PT, RZ, RZ, RZ, P2, !PT ;  /* 0x000000ffff107210 */ /* 0x000fc6000175e4ff */
[----:B------:R-:W-:Y:S01]  /*e4940*/  IMAD.IADD R79, R69, 0x1, R77 ;  /* 0x00000001454f7824 */ /* 0x000fe200078e024d */
[----:B------:R-:W-:Y:S01]  /*e4950*/  IADD3.X R156, P0, PT, R87, R156, RZ, P5, !PT ;  /* 0x0000009c579c7210 */ /* 0x000fe20002f1e4ff */
[----:B------:R-:W-:Y:S01]  /*e4960*/  IMAD.WIDE.U32 R64, R68, -0x1, RZ ;  /* 0xffffffff44407825 */ /* 0x000fe200078e00ff */
[----:B------:R-:W-:Y:S02]  /*e4970*/  IADD3.X R16, P4, PT, RZ, R16, RZ, P4, !PT ;  /* 0x00000010ff107210 */ /* 0x000fe4000279e4ff */
[----:B------:R-:W-:Y:S01]  /*e4980*/  IADD3 RZ, P5, PT, R156, R70, RZ ;  /* 0x000000469cff7210 */ /* 0x000fe20007fbe0ff */
[----:B------:R-:W-:Y:S02]  /*e4990*/  IMAD R69, R68, -0x7af74001, -R79 ;  /* 0x8508bfff44457824 */ /* 0x000fe400078e0a4f */
[----:B------:R-:W-:Y:S02]  /*e49a0*/  IMAD.IADD R20, R157, 0x1, R103 ;  /* 0x000000019d147824 */ /* 0x000fe400078e0267 */
[----:B------:R-:W-:Y:S01]  /*e49b0*/  IMAD.IADD R93, R81, 0x1, R71 ;  /* 0x00000001515d7824 */ /* 0x000fe200078e0247 */
[----:B------:R-:W-:Y:S01]  /*e49c0*/  IADD3 R65, PT, PT, R65, R69, RZ ;  /* 0x0000004541417210 */ /* 0x000fe20007ffe0ff */
[----:B------:R-:W-:Y:S01]  /*e49d0*/  IMAD.WIDE.U32 R70, R64, 0x1, RZ ;  /* 0x0000000140467825 */ /* 0x000fe200078e00ff */
[----:B------:R-:W-:-:S02]  /*e49e0*/  IADD3.X R157, P0, PT, R97, R20, RZ, P0, !PT ;  /* 0x00000014619d7210 */ /* 0x000fc4000071e4ff */
[----:B------:R-:W-:Y:S01]  /*e49f0*/  IADD3.X R20, PT, PT, RZ, RZ, RZ, P4, P2 ;  /* 0x000000ffff147210 */ /* 0x000fe200027e44ff */
[----:B------:R-:W-:Y:S01]  /*e4a00*/  IMAD.IADD R86, R101, 0x1, R86 ;  /* 0x0000000165567824 */ /* 0x000fe200078e0256 */
[----:B------:R-:W-:Y:S01]  /*e4a10*/  IADD3 RZ, P2, PT, R68, R70, RZ ;  /* 0x0000004644ff7210 */ /* 0x000fe20007f5e0ff */
[----:B------:R-:W-:Y:S01]  /*e4a20*/  IMAD.WIDE.U32 R68, R65, 0x1, RZ ;  /* 0x0000000141447825 */ /* 0x000fe200078e00ff */
[----:B------:R-:W-:Y:S02]  /*e4a30*/  IADD3.X R83, P4, PT, RZ, RZ, RZ, P0, !PT ;  /* 0x000000ffff537210 */ /* 0x000fe4000079e4ff */
[----:B------:R-:W-:Y:S01]  /*e4a40*/  IADD3.X R77, P0, PT, R149, R90, RZ, P3, !PT ;  /* 0x0000005a954d7210 */ /* 0x000fe20001f1e4ff */
[----:B------:R-:W-:Y:S01]  /*e4a50*/  IMAD.IADD R97, R123, 0x1, R117 ;  /* 0x000000017b617824 */ /* 0x000fe200078e0275 */
[----:B------:R-:W-:Y:S01]  /*e4a60*/  IADD3.X RZ, P5, PT, R157, R93, RZ, P5, !PT ;  /* 0x0000005d9dff7210 */ /* 0x000fe20002fbe4ff */
[--C-:B------:R-:W-:Y:S01]  /*e4a70*/  IMAD R101, R64, -0x7af74000, R68.reuse ;  /* 0x8508c00040657824 */ /* 0x100fe200078e0244 */
[----:B------:R-:W-:Y:S01]  /*e4a80*/  IADD3 RZ, P3, PT, R76, R116, RZ ;  /* 0x000000744cff7210 */ /* 0x000fe20007f7e0ff */
[----:B------:R-:W-:Y:S01]  /*e4a90*/  IMAD.X R87, RZ, RZ, RZ, P4 ;  /* 0x000000ffff577224 */ /* 0x000fe200020e06ff */
[----:B------:R-:W-:Y:S01]  /*e4aa0*/  IADD3.X R93, P0, PT, RZ, RZ, RZ, P0, !PT ;  /* 0x000000ffff5d7210 */ /* 0x000fe2000071e4ff */
[----:B------:R-:W-:Y:S01]  /*e4ab0*/  IMAD.WIDE.U32 R68, P4, R64, -0x7af74000, R68 ;  /* 0x8508c00040447825 */ /* 0x000fe20007880044 */
[----:B------:R-:W-:-:S02]  /*e4ac0*/  IADD3.X R83, P5, PT, R83, R14, RZ, P5, !PT ;  /* 0x0000000e53537210 */ /* 0x000fc40002fbe4ff */
[----:B------:R-:W-:Y:S01]  /*e4ad0*/  IADD3.X RZ, P3, PT, R77, R97, RZ, P3, !PT ;  /* 0x000000614dff7210 */ /* 0x000fe20001f7e4ff */
[----:B------:R-:W-:Y:S02]  /*e4ae0*/  IMAD.IADD R14, R71, 0x1, R101 ;  /* 0x00000001470e7824 */ /* 0x000fe400078e0265 */
[----:B------:R-:W-:Y:S01]  /*e4af0*/  IMAD.X R97, RZ, RZ, RZ, P0 ;  /* 0x000000ffff617224 */ /* 0x000fe200000e06ff */
[----:B------:R-:W-:Y:S01]  /*e4b00*/  IADD3.X R70, P0, PT, R87, R15, RZ, P5, !PT ;  /* 0x0000000f57467210 */ /* 0x000fe20002f1e4ff */
[----:B------:R-:W-:Y:S01]  /*e4b10*/  IMAD.WIDE.U32 R72, R82, 0x6ca1493b, R72 ;  /* 0x6ca1493b52487825 */ /* 0x000fe200078e0048 */
[----:B------:R-:W-:-:S03]  /*e4b20*/  IADD3.X RZ, P5, PT, R79, R14, RZ, P2, !PT ;  /* 0x0000000e4fff7210 */ /* 0x000fc600017be4ff */
[----:B------:R-:W-:Y:S01]  /*e4b30*/  IMAD.X R15, RZ, RZ, RZ, P4 ;  /* 0x000000ffff0f7224 */ /* 0x000fe200020e06ff */
[----:B------:R-:W-:Y:S01]  /*e4b40*/  IADD3 RZ, P4, PT, R71, R68, RZ ;  /* 0x0000004447ff7210 */ /* 0x000fe20007f9e0ff */
[----:B------:R-:W-:Y:S01]  /*e4b50*/  IMAD.MOV.U32 R14, RZ, RZ, R69 ;  /* 0x000000ffff0e7224 */ /* 0x000fe200078e0045 */
[----:B------:R-:W-:Y:S01]  /*e4b60*/  IADD3.X R72, P0, PT, R83, R72, RZ, P0, !PT ;  /* 0x0000004853487210 */ /* 0x000fe2000071e4ff */
[----:B------:R-:W-:Y:S01]  /*e4b70*/  IMAD.IADD R115, R73, 0x1, R115 ;  /* 0x0000000149737824 */ /* 0x000fe200078e0273 */
[----:B------:R-:W-:Y:S01]  /*e4b80*/  IADD3.X R83, P3, PT, R93, R18, RZ, P3, !PT ;  /* 0x000000125d537210 */ /* 0x000fe20001f7e4ff */
[----:B------:R-:W-:Y:S01]  /*e4b90*/  IMAD.WIDE.U32.X R68, R65, -0x7af74000, R14, P4 ;  /* 0x8508c00041447825 */ /* 0x000fe200020e040e */
[----:B------:R-:W-:Y:S02]  /*e4ba0*/  IADD3 RZ, P2, PT, R72, R94, RZ ;  /* 0x0000005e48ff7210 */ /* 0x000fe40007f5e0ff */
[----:B------:R-:W-:Y:S01]  /*e4bb0*/  IADD3.X R73, P0, PT, R70, R115, RZ, P0, !PT ;  /* 0x0000007346497210 */ /* 0x000fe2000071e4ff */
[----:B------:R-:W-:Y:S01]  /*e4bc0*/  IMAD.IADD R79, R91, 0x1, R95 ;  /* 0x000000015b4f7824 */ /* 0x000fe200078e025f */
[----:B------:R-:W-:Y:S01]  /*e4bd0*/  IADD3.X R71, P5, PT, RZ, R68, RZ, P5, !PT ;  /* 0x00000044ff477210 */ /* 0x000fe20002fbe4ff */
[----:B------:R-:W-:Y:S01]  /*e4be0*/  IMAD.WIDE.U32 R14, R65, 0x30000000, RZ ;  /* 0x30000000410e7825 */ /* 0x000fe200078e00ff */
[----:B------:R-:W-:-:S02]  /*e4bf0*/  IADD3.X R93, P0, PT, RZ, RZ, RZ, P0, !PT ;  /* 0x000000ffff5d7210 */ /* 0x000fc4000071e4ff */
[----:B------:R-:W-:Y:S01]  /*e4c00*/  IADD3.X RZ, P2, PT, R73, R79, RZ, P2, !PT ;  /* 0x0000004f49ff7210 */ /* 0x000fe2000175e4ff */
[----:B------:R-:W-:Y:S01]  /*e4c10*/  IMAD.WIDE.U32 R156, R80, -0x45f6b800, R156 ;  /* 0xba094800509c7825 */ /* 0x000fe200078e009c */
[----:B------:R-:W-:Y:S02]  /*e4c20*/  IADD3.X R70, P5, PT, RZ, R69, RZ, P5, !PT ;  /* 0x00000045ff467210 */ /* 0x000fe40002fbe4ff */
[----:B------:R-:W-:Y:S01]  /*e4c30*/  IADD3.X R93, P2, PT, R93, R88, RZ, P2, !PT ;  /* 0x000000585d5d7210 */ /* 0x000fe2000175e4ff */
[C-C-:B------:R-:W-:Y:S01]  /*e4c40*/  IMAD R101, R64.reuse, 0x170b5d44, R14.reuse ;  /* 0x170b5d4440657824 */ /* 0x140fe200078e020e */
[----:B------:R-:W-:Y:S01]  /*e4c50*/  IADD3.X R87, P3, PT, R97, R19, RZ, P3, !PT ;  /* 0x0000001361577210 */ /* 0x000fe20001f7e4ff */
        /* <DEDUP_REMOVED lines=12> */
[----:B------:R-:W-:Y:S01]  /*e4d20*/  IMAD.WIDE.U32 R76, R82, 0x17c510ea, R76 ;  /* 0x17c510ea524c7825 */ /* 0x000fe200078e004c */
[----:B------:R-:W-:-:S02]  /*e4d30*/  IADD3.X R157, P0, PT, R70, R81, RZ, P0, !PT ;  /* 0x00000051469d7210 */ /* 0x000fc4000071e4ff */
[----:B------:R-:W-:Y:S01]  /*e4d40*/  IADD3.X R89, P3, PT, R83, R16, RZ, P3, !PT ;  /* 0x0000001053597210 */ /* 0x000fe20001f7e4ff */
[----:B------:R-:W-:Y:S01]  /*e4d50*/  IMAD.WIDE.U32.X R18, R65, 0x170b5d44, R18, P4 ;  /* 0x170b5d4441127825 */ /* 0x000fe200020e0412 */
[----:B------:R-:W-:Y:S02]  /*e4d60*/  IADD3.X RZ, P2, PT, R157, R69, RZ, P2, !PT ;  /* 0x000000459dff7210 */ /* 0x000fe4000175e4ff */
[----:B------:R-:W-:Y:S01]  /*e4d70*/  IADD3.X R81, P0, PT, RZ, RZ, RZ, P0, !PT ;  /* 0x000000ffff517210 */ /* 0x000fe2000071e4ff */
[----:B------:R-:W-:Y:S01]  /*e4d80*/  IMAD.WIDE.U32 R14, R65, -0x45f6b800, RZ ;  /* 0xba094800410e7825 */ /* 0x000fe200078e00ff */
[----:B------:R-:W-:Y:S02]  /*e4d90*/  IADD3 R123, PT, PT, R77, R123, RZ ;  /* 0x0000007b4d7b7210 */ /* 0x000fe40007ffe0ff */
[----:B------:R-:W-:Y:S01]  /*e4da0*/  IADD3.X R76, P5, PT, R93, R76, RZ, P5, !PT ;  /* 0x0000004c5d4c7210 */ /* 0x000fe20002fbe4ff */
[--C-:B------:R-:W-:Y:S01]  /*e4db0*/  IMAD R79, R64, 0x1ef3622f, R14.reuse ;  /* 0x1ef3622f404f7824 */ /* 0x100fe200078e020e */
[----:B------:R-:W-:Y:S01]  /*e4dc0*/  IADD3.X R81, P2, PT, R81, R18, RZ, P2, !PT ;  /* 0x0000001251517210 */ /* 0x000fe2000175e4ff */
[----:B------:R-:W-:Y:S01]  /*e4dd0*/  IMAD.X R18, RZ, RZ, RZ, P0 ;  /* 0x000000ffff127224 */ /* 0x000fe200000e06ff */
[----:B------:R-:W-:Y:S01]  /*e4de0*/  IADD3.X R77, P5, PT, R88, R123, RZ, P5, !PT ;  /* 0x0000007b584d7210 */ /* 0x000fe20002fbe4ff */
[----:B------:R-:W-:Y:S01]  /*e4df0*/  IMAD.WIDE.U32 R14, P4, R64, 0x1ef3622f, R14 ;  /* 0x1ef3622f400e7825 */ /* 0x000fe2000788000e */
[----:B------:R-:W-:-:S02]  /*e4e00*/  IADD3.X R87, P3, PT, R87, R20, RZ, P3, !PT ;  /* 0x0000001457577210 */ /* 0x000fc40001f7e4ff */
[----:B------:R-:W-:Y:S01]  /*e4e10*/  IADD3.X R18, P2, PT, R18, R19, RZ, P2, !PT ;  /* 0x0000001312127210 */ /* 0x000fe2000175e4ff */
[----:B------:R-:W-:Y:S01]  /*e4e20*/  IMAD.WIDE.U32 R70, R64, -0x45f6b800, RZ ;  /* 0xba09480040467825 */ /* 0x000fe200078e00ff */
[----:B------:R-:W-:-:S03]  /*e4e30*/  IADD3.X R19, P5, PT, RZ, RZ, RZ, P5, !PT ;  /* 0x000000ffff137210 */ /* 0x000fc60002fbe4ff */
[----:B------:R-:W-:Y:S01]  /*e4e40*/  IMAD.WIDE.U32 R72, R80, 0xf5138f, R72 ;  /* 0x00f5138f50487825 */ /* 0x000fe200078e0048 */
[----:B------:R-:W-:-:S03]  /*e4e50*/  IADD3 RZ, P0, PT, R14, R71, RZ ;  /* 0x000000470eff7210 */ /* 0x000fc60007f1e0ff */
[----:B------:R-:W-:Y:S01]  /*e4e60*/  IMAD.MOV.U32 R68, RZ, RZ, R15 ;  /* 0x000000ffff447224 */ /* 0x000fe200078e000f */
[----:B------:R-:W-:Y:S01]  /*e4e70*/  IADD3.X R14, P2, PT, R81, R72, RZ, P2, !PT ;  /* 0x00000048510e7210 */ /* 0x000fe2000175e4ff */
[----:B------:R-:W-:Y:S01]  /*e4e80*/  IMAD.X R69, RZ, RZ, RZ, P4 ;  /* 0x000000ffff457224 */ /* 0x000fe200020e06ff */
[----:B------:R-:W-:Y:S01]  /*e4e90*/  IADD3 RZ, P4, PT, R76, R98, RZ ;  /* 0x000000624cff7210 */ /* 0x000fe20007f9e0ff */
[----:B------:R-:W-:Y:S02]  /*e4ea0*/  IMAD.IADD R15, R105, 0x1, R99 ;  /* 0x00000001690f7824 */ /* 0x000fe400078e0263 */
[----:B------:R-:W-:Y:S02]  /*e4eb0*/  IMAD.IADD R73, R73, 0x1, R91 ;  /* 0x0000000149497824 */ /* 0x000fe400078e025b */
        /* <DEDUP_REMOVED lines=10> */
[----:B------:R-:W-:Y:S01]  /*e4f60*/  IMAD.WIDE.U32 R18, R65, 0xf5138f, RZ ;  /* 0x00f5138f41127825 */ /* 0x000fe200078e00ff */
[----:B------:R-:W-:Y:S02]  /*e4f70*/  IADD3.X R73, P0, PT, R89, R100, RZ, P3, !PT ;  /* 0x0000006459497210 */ /* 0x000fe40001f1e4ff */
[----:B------:R-:W-:Y:S01]  /*e4f80*/  IADD3.X R152, P5, PT, R83, R153, RZ, P5, !PT ;  /* 0x0000009953987210 */ /* 0x000fe20002fbe4ff */
[----:B------:R-:W-:Y:S01]  /*e4f90*/  IMAD.X R17, RZ, RZ, RZ, P2 ;  /* 0x000000ffff117224 */ /* 0x000fe200010e06ff */
[----:B------:R-:W-:Y:S01]  /*e4fa0*/  IADD3.X R71, P4, PT, R71, R68, RZ, P4, !PT ;  /* 0x0000004447477210 */ /* 0x000fe2000279e4ff */
[----:B------:R-:W-:Y:S01]  /*e4fb0*/  IMAD.IADD R105, R77, 0x1, R105 ;  /* 0x000000014d697824 */ /* 0x000fe200078e0269 */
[----:B------:R-:W-:Y:S01]  /*e4fc0*/  IADD3.X R81, P0, PT, R87, R86, RZ, P0, !PT ;  /* 0x0000005657517210 */ /* 0x000fe2000071e4ff */
[----:B------:R-:W-:Y:S01]  /*e4fd0*/  IMAD R75, R64, 0x1a22d9f3, R18 ;  /* 0x1a22d9f3404b7824 */ /* 0x000fe200078e0212 */
[----:B------:R-:W-:Y:S01]  /*e4fe0*/  IADD3.X R16, P2, PT, R16, R73, RZ, P5, !PT ;  /* 0x0000004910107210 */ /* 0x000fe20002f5e4ff */
[----:B------:R-:W-:Y:S01]  /*e4ff0*/  IMAD.WIDE.U32 R72, R65, 0x6ca1493b, RZ ;  /* 0x6ca1493b41487825 */ /* 0x000fe200078e00ff */
[----:B------:R-:W-:-:S02]  /*e5000*/  IADD3.X R20, P4, PT, R17, R69, RZ, P4, !PT ;  /* 0x0000004511147210 */ /* 0x000fc4000279e4ff */
[----:B------:R-:W-:Y:S01]  /*e5010*/  IADD3.X R17, P2, PT, R152, R81, RZ, P2, !PT ;  /* 0x0000005198117210 */ /* 0x000fe2000175e4ff */
[----:B------:R-:W-:Y:S01]  /*e5020*/  IMAD.IADD R81, R155, 0x1, R85 ;  /* 0x000000019b517824 */ /* 0x000fe200078e0255 */
[----:B------:R-:W-:Y:S01]  /*e5030*/  IADD3.X R76, P5, PT, R71, R76, RZ, P4, !PT ;  /* 0x0000004c474c7210 */ /* 0x000fe200027be4ff */
[----:B------:R-:W-:Y:S01]  /*e5040*/  IMAD.WIDE.U32 R70, R64, 0xf5138f, RZ ;  /* 0x00f5138f40467825 */ /* 0x000fe200078e00ff */
[----:B------:R-:W-:-:S03]  /*e5050*/  IADD3.X R87, P4, PT, RZ, RZ, RZ, P2, !PT ;  /* 0x000000ffff577210 */ /* 0x000fc6000179e4ff */
[----:B------:R-:W-:Y:S01]  /*e5060*/  IMAD.WIDE.U32 R68, P2, R64, 0x1a22d9f3, R18 ;  /* 0x1a22d9f340447825 */ /* 0x000fe20007840012 */
[----:B------:R-:W-:-:S03]  /*e5070*/  IADD3 R91, PT, PT, R75, R71, RZ ;  /* 0x000000474b5b7210 */ /* 0x000fc60007ffe0ff */
[----:B------:R-:W-:Y:S01]  /*e5080*/  IMAD.X R19, RZ, RZ, RZ, P2 ;  /* 0x000000ffff137224 */ /* 0x000fe200010e06ff */
[----:B------:R-:W-:Y:S01]  /*e5090*/  IADD3.X R77, P2, PT, R20, R105, RZ, P5, !PT ;  /* 0x00000069144d7210 */ /* 0x000fe20002f5e4ff */
[----:B------:R-:W-:Y:S01]  /*e50a0*/  IMAD.X R89, RZ, RZ, RZ, P4 ;  /* 0x000000ffff597224 */ /* 0x000fe200020e06ff */
[----:B------:R-:W-:Y:S01]  /*e50b0*/  IADD3 RZ, P4, PT, R16, R84, RZ ;  /* 0x0000005410ff7210 */ /* 0x000fe20007f9e0ff */
[----:B------:R-:W-:Y:S01]  /*e50c0*/  IMAD.MOV.U32 R18, RZ, RZ, R69 ;  /* 0x000000ffff127224 */ /* 0x000fe200078e0045 */
[----:B------:R-:W-:Y:S01]  /*e50d0*/  IADD3.X R83, P2, PT, RZ, RZ, RZ, P2, !PT ;  /* 0x000000ffff537210 */ /* 0x000fe2000175e4ff */
[----:B------:R-:W-:Y:S01]  /*e50e0*/  IMAD.WIDE.U32 R156, R64, 0x30000000, R156 ;  /* 0x30000000409c7825 */ /* 0x000fe200078e009c */
[----:B------:R-:W-:Y:S02]  /*e50f0*/  IADD3 RZ, P5, PT, R68, R71, RZ ;  /* 0x0000004744ff7210 */ /* 0x000fe40007fbe0ff */
[----:B------:R-:W-:Y:S01]  /*e5100*/  IADD3.X RZ, P4, PT, R17, R81, RZ, P4, !PT ;  /* 0x0000005111ff7210 */ /* 0x000fe2000279e4ff */
[----:B------:R-:W-:Y:S01]  /*e5110*/  IMAD.X R85, RZ, RZ, RZ, P2 ;  /* 0x000000ffff557224 */ /* 0x000fe200010e06ff */
[----:B------:R-:W-:Y:S01]  /*e5120*/  IADD3 RZ, P2, PT, R76, R70, RZ ;  /* 0x000000464cff7210 */ /* 0x000fe20007f5e0ff */
[----:B------:R-:W-:Y:S01]  /*e5130*/  IMAD.WIDE.U32.X R68, R65, 0x1a22d9f3, R18, P5 ;  /* 0x1a22d9f341447825 */ /* 0x000fe200028e0412 */
[----:B------:R-:W-:-:S02]  /*e5140*/  IADD3.X R20, P4, PT, R87, R66, RZ, P4, !PT ;  /* 0x0000004257147210 */ /* 0x000fc4000279e4ff */
[----:B------:R-:W-:Y:S01]  /*e5150*/  IADD3.X RZ, P2, PT, R77, R91, RZ, P2, !PT ;  /* 0x0000005b4dff7210 */ /* 0x000fe2000175e4ff */
[C---:B------:R-:W-:Y:S01]  /*e5160*/  IMAD.WIDE.U32 R18, P5, R64.reuse, -0x39c4fa40, R72 ;  /* 0xc63b05c040127825 */ /* 0x040fe200078a0048 */
[----:B------:R-:W-:Y:S02]  /*e5170*/  IADD3.X R74, P4, PT, R89, R67, RZ, P4, !PT ;  /* 0x00000043594a7210 */ /* 0x000fe4000279e4ff */
[----:B------:R-:W-:Y:S01]  /*e5180*/  IADD3.X R67, P2, PT, R83, R68, RZ, P2, !PT ;  /* 0x0000004453437210 */ /* 0x000fe2000175e4ff */
[----:B------:R-:W-:-:S03]  /*e5190*/  IMAD.WIDE.U32 R70, R64, 0x6ca1493b, RZ ;  /* 0x6ca1493b40467825 */ /* 0x000fc600078e00ff */
[----:B------:R-:W-:Y:S01]  /*e51a0*/  IADD3.X R68, P2, PT, R85, R69, RZ, P2, !PT ;  /* 0x0000004555447210 */ /* 0x000fe2000175e4ff */
[----:B------:R-:W-:Y:S01]  /*e51b0*/  IMAD.X R73, RZ, RZ, RZ, P5 ;  /* 0x000000ffff497224 */ /* 0x000fe200028e06ff */
[----:B------:R-:W-:Y:S01]  /*e51c0*/  IADD3 RZ, P5, PT, R18, R71, RZ ;  /* 0x0000004712ff7210 */ /* 0x000fe20007fbe0ff */
[----:B------:R-:W-:Y:S01]  /*e51d0*/  IMAD R81, R64, -0x39c4fa40, R72 ;  /* 0xc63b05c040517824 */ /* 0x000fe200078e0248 */
[----:B------:R-:W-:Y:S01]  /*e51e0*/  IADD3.X R18, P3, PT, RZ, RZ, RZ, P3, !PT ;  /* 0x000000ffff127210 */ /* 0x000fe20001f7e4ff */
[----:B------:R-:W-:Y:S02]  /*e51f0*/  IMAD.MOV.U32 R72, RZ, RZ, R19 ;  /* 0x000000ffff487224 */ /* 0x000fe400078e0013 */
[----:B------:R-:W-:Y:S01]  /*e5200*/  IMAD.WIDE.U32 R16, R80, 0x17c510ea, R16 ;  /* 0x17c510ea50107825 */ /* 0x000fe200078e0010 */
[----:B------:R-:W-:-:S03]  /*e5210*/  IADD3.X R19, P0, PT, RZ, R18, RZ, P0, !PT ;  /* 0x00000012ff137210 */ /* 0x000fc6000071e4ff */
[----:B------:R-:W-:Y:S01]  /*e5220*/  IMAD.IADD R17, R17, 0x1, R155 ;  /* 0x0000000111117824 */ /* 0x000fe200078e029b */
[----:B------:R-:W-:Y:S01]  /*e5230*/  IADD3.X R85, P4, PT, R20, R19, RZ, P4, !PT ;  /* 0x0000001314557210 */ /* 0x000fe2000279e4ff */
[----:B------:R-:W-:Y:S01]  /*e5240*/  IMAD.WIDE.U32 R18, R22, R124, RZ ;  /* 0x0000007c16127225 */ /* 0x000fe200078e00ff */
[----:B------:R-:W-:Y:S02]  /*e5250*/  IADD3.X R16, P2, PT, R67, R16, RZ, P2, !PT ;  /* 0x0000001043107210 */ /* 0x000fe4000175e4ff */
[----:B------:R-:W-:Y:S01]  /*e5260*/  IADD3.X R69, PT, PT, RZ, RZ, RZ, P0, P3 ;  /* 0x000000ffff457210 */ /* 0x000fe200007e64ff */
[----:B------:R-:W-:Y:S01]  /*e5270*/  IMAD.IADD R71, R81, 0x1, R71 ;  /* 0x0000000151477824 */ /* 0x000fe200078e0247 */
[----:B------:R-:W-:Y:S01]  /*e5280*/  IADD3.X R17, P2, PT, R68, R17, RZ, P2, !PT ;  /* 0x0000001144117210 */ /* 0x000fe2000175e4ff */
[----:B------:R-:W-:Y:S01]  /*e5290*/  IMAD.WIDE.U32.X R72, R65, -0x39c4fa40, R72, P5 ;  /* 0xc63b05c041487825 */ /* 0x000fe200028e0448 */
[----:B------:R-:W-:Y:S02]  /*e52a0*/  IADD3.X R74, P0, PT, R74, R69, RZ, P4, !PT ;  /* 0x000000454a4a7210 */ /* 0x000fe4000271e4ff */
[----:B------:R-:W-:Y:S01]  /*e52b0*/  IADD3 RZ, P3, PT, R16, R70, RZ ;  /* 0x0000004610ff7210 */ /* 0x000fe20007f7e0ff */
[----:B------:R-:W-:Y:S01]  /*e52c0*/  IMAD.WIDE.U32 R18, P4, R125, R21, R18 ;  /* 0x000000157d127225 */ /* 0x000fe20007880012 */
[----:B------:R-:W-:-:S02]  /*e52d0*/  IADD3.X R83, P2, PT, RZ, RZ, RZ, P2, !PT ;  /* 0x000000ffff537210 */ /* 0x000fc4000175e4ff */
[----:B------:R-:W-:Y:S01]  /*e52e0*/  IADD3.X RZ, P3, PT, R17, R71, RZ, P3, !PT ;  /* 0x0000004711ff7210 */ /* 0x000fe20001f7e4ff */
[----:B------:R-:W-:-:S04]  /*e52f0*/  IMAD.WIDE.U32 R68, R21, R124, RZ ;  /* 0x0000007c15447225 */ /* 0x000fc800078e00ff */
[----:B------:R-:W-:-:S04]  /*e5300*/  IMAD.WIDE.U32 R66, R124, R21, R96 ;  /* 0x000000157c427225 */ /* 0x000fc800078e0060 */
[----:B------:R-:W-:Y:S01]  /*e5310*/  IMAD.X R21, RZ, RZ, RZ, P4 ;  /* 0x000000ffff157224 */ /* 0x000fe200020e06ff */
[----:B------:R-:W-:Y:S01]  /*e5320*/  IADD3 R87, P4, PT, R18, R69, RZ ;  /* 0x0000004512577210 */ /* 0x000fe20007f9e0ff */
        /* <DEDUP_REMOVED lines=20> */
[----:B------:R-:W-:Y:S01]  /*e5470*/  IMAD.WIDE.U32 R14, R64, -0x45f6b800, R14 ;  /* 0xba094800400e7825 */ /* 0x000fe200078e000e */
[----:B------:R-:W-:-:S03]  /*e5480*/  IADD3.X RZ, P3, PT, R19, R73, RZ, P3, !PT ;  /* 0x0000004913ff7210 */ /* 0x000fc60001f7e4ff */
[----:B------:R-:W-:Y:S01]  /*e5490*/  IMAD.WIDE.U32.X R70, R65, 0x1ae3a46, R70, P5 ;  /* 0x01ae3a4641467825 */ /* 0x000fe200028e0446 */
[----:B------:R-:W-:Y:S02]  /*e54a0*/  IADD3.X R65, P4, PT, RZ, RZ, RZ, P4, !PT ;  /* 0x000000ffff417210 */ /* 0x000fe4000279e4ff */
[----:B------:R-:W-:Y:S01]  /*e54b0*/  IADD3 RZ, P5, PT, R96, R68, RZ ;  /* 0x0000004460ff7210 */ /* 0x000fe20007fbe0ff */
[C---:B------:R-:W-:Y:S01]  /*e54c0*/  IMAD.WIDE.U32 R76, R64.reuse, 0xf5138f, R76 ;  /* 0x00f5138f404c7825 */ /* 0x040fe200078e004c */
[----:B------:R-:W-:Y:S02]  /*e54d0*/  IADD3.X R22, P3, PT, R65, R70, RZ, P3, !PT ;  /* 0x0000004641167210 */ /* 0x000fe40001f7e4ff */
[----:B------:R-:W-:Y:S01]  /*e54e0*/  IADD3.X RZ, P5, PT, R97, R87, RZ, P5, !PT ;  /* 0x0000005761ff7210 */ /* 0x000fe20002fbe4ff */
[----:B------:R-:W-:Y:S01]  /*e54f0*/  IMAD.X R70, RZ, RZ, RZ, P4 ;  /* 0x000000ffff467224 */ /* 0x000fe200020e06ff */
[----:B------:R-:W-:Y:S01]  /*e5500*/  IADD3.X R65, P0, PT, RZ, RZ, RZ, P0, !PT ;  /* 0x000000ffff417210 */ /* 0x000fe2000071e4ff */
[----:B------:R-:W-:Y:S01]  /*e5510*/  IMAD.WIDE.U32 R16, R64, 0x6ca1493b, R16 ;  /* 0x6ca1493b40107825 */ /* 0x000fe200078e0010 */
[----:B------:R-:W-:-:S02]  /*e5520*/  IADD3.X R67, P5, PT, R67, R20, RZ, P5, !PT ;  /* 0x0000001443437210 */ /* 0x000fc40002fbe4ff */
[----:B------:R-:W-:Y:S01]  /*e5530*/  IADD3.X R70, P3, PT, R70, R71, RZ, P3, !PT ;  /* 0x0000004746467210 */ /* 0x000fe20001f7e4ff */
[----:B------:R-:W-:Y:S02]  /*e5540*/  IMAD.IADD R79, R15, 0x1, R79 ;  /* 0x000000010f4f7824 */ /* 0x000fe400078e024f */
[----:B------:R-:W-:Y:S01]  /*e5550*/  IMAD.IADD R75, R77, 0x1, R75 ;  /* 0x000000014d4b7824 */ /* 0x000fe200078e024b */
[----:B------:R-:W-:Y:S01]  /*e5560*/  IADD3.X R20, P2, P3, R22, RZ, R65, P3, P2 ;  /* 0x000000ff16147210 */ /* 0x000fe20001b44441 */
[----:B------:R-:W-:Y:S01]  /*e5570*/  IMAD.IADD R81, R17, 0x1, R81 ;  /* 0x0000000111517824 */ /* 0x000fe200078e0251 */
[----:B------:R-:W-:Y:S01]  /*e5580*/  IADD3.X R65, PT, PT, RZ, RZ, RZ, P0, !PT ;  /* 0x000000ffff417210 */ /* 0x000fe200007fe4ff */
[----:B------:R-:W-:Y:S01]  /*e5590*/  IMAD.IADD R101, R157, 0x1, R101 ;  /* 0x000000019d657824 */ /* 0x000fe200078e0265 */
[----:B------:R-:W-:Y:S01]  /*e55a0*/  IADD3.X R22, PT, PT, R21, RZ, RZ, P5, P1 ;  /* 0x000000ff15167210 */ /* 0x000fe20002fe24ff */
[----:B------:R-:W-:Y:S01]  /*e55b0*/  IMAD.MOV.U32 R100, RZ, RZ, R156 ;  /* 0x000000ffff647224 */ /* 0x000fe200078e009c */
[----:B------:R-:W-:Y:S01]  /*e55c0*/  IADD3.X R21, PT, PT, R70, RZ, R65, P2, P3 ;  /* 0x000000ff46157210 */ /* 0x000fe200017e6441 */
[----:B------:R-:W-:Y:S01]  /*e55d0*/  IMAD.WIDE.U32 R64, R64, 0x17c510ea, R18 ;  /* 0x17c510ea40407825 */ /* 0x000fe200078e0012 */
[----:B------:R-:W-:-:S03]  /*e55e0*/  IADD3 R20, P0, PT, R20, R67, RZ ;  /* 0x0000004314147210 */ /* 0x000fc60007f1e0ff */
[----:B------:R-:W-:Y:S01]  /*e55f0*/  IMAD.IADD R85, R65, 0x1, R85 ;  /* 0x0000000141557824 */ /* 0x000fe200078e0255 */
[----:B------:R-:W-:Y:S01]  /*e5600*/  MOV R116, R64 ;  /* 0x0000004000747202 */ /* 0x000fe20000000f00 */
        /* <DEDUP_REMOVED lines=78> */
.L_x_480:
[----:B------:R-:W-:Y:S05]  /*e5af0*/  BSYNC.RELIABLE B3 ;  /* 0x0000000000037941 */ /* 0x000fea0003800100 */
.L_x_479:
        /* <DEDUP_REMOVED lines=12> */
.L_x_478:
[----:B------:R-:W-:Y:S05]  /*e5bc0*/  BSYNC.RECONVERGENT B2 ;  /* 0x0000000000027941 */ /* 0x000fea0003800200 */
.L_x_477:
        /* <DEDUP_REMOVED lines=28> */
[----:B------:R-:W-:-:S03]  /*e5d90*/  IADD3 R69, P1, PT, R87, R20, RZ ;  /* 0x0000001457457210 */ /* 0x000fc60007f3e0ff */
[----:B------:R-:W-:Y:S02]  /*e5da0*/  IMAD.X R17, RZ, RZ, RZ, P2 ;  /* 0x000000ffff117224 */ /* 0x000fe400010e06ff */
[----:B------:R-:W-:Y:S02]  /*e5db0*/  IMAD.MOV.U32 R16, RZ, RZ, R21 ;  /* 0x000000ffff107224 */ /* 0x000fe400078e0015 */
[----:B------:R-:W-:-:S04]  /*e5dc0*/  IMAD.WIDE.U32 R18, P2, R137, R145, R18 ;  /* 0x0000009189127225 */ /* 0x000fc80007840012 */
[----:B------:R-:W-:-:S04]  /*e5dd0*/  IMAD.WIDE.U32 R20, R137, R137, RZ ;  /* 0x0000008989147225 */ /* 0x000fc800078e00ff */
[----:B------:R-:W-:-:S04]  /*e5de0*/  IMAD.WIDE.U32 R82, R140, R147, RZ ;  /* 0x000000938c527225 */ /* 0x000fc800078e00ff */
[----:B------:R-:W-:-:S04]  /*e5df0*/  IMAD.WIDE.U32 R78, P4, R137, R140, R78 ;  /* 0x0000008c894e7225 */ /* 0x000fc8000788004e */
[----:B------:R-:W-:Y:S01]  /*e5e00*/  IMAD.WIDE.U32 R14, R137, R148, RZ ;  /* 0x00000094890e7225 */ /* 0x000fe200078e00ff */
[----:B------:R-:W-:-:S03]  /*e5e10*/  IADD3 R75, P5, PT, R21, R78, RZ ;  /* 0x0000004e154b7210 */ /* 0x000fc60007fbe0ff */
[----:B------:R-:W-:Y:S01]  /*e5e20*/  IMAD.X R73, RZ, RZ, RZ, P2 ;  /* 0x000000ffff497224 */ /* 0x000fe200010e06ff */
[----:B------:R-:W-:Y:S01]  /*e5e30*/  IADD3.X R86, P2, PT, R67, R86, RZ, P0, !PT ;  /* 0x0000005643567210 */ /* 0x000fe2000075e4ff */
[----:B------:R-:W-:Y:S01]  /*e5e40*/  IMAD.MOV.U32 R72, RZ, RZ, R19 ;  /* 0x000000ffff487224 */ /* 0x000fe200078e0013 */
[----:B------:R-:W-:Y:S01]  /*e5e50*/  IADD3 R81, P0, PT, R15, R18, RZ ;  /* 0x000000120f517210 */ /* 0x000fe20007f1e0ff */
[----:B------:R-:W-:Y:S01]  /*e5e60*/  IMAD.WIDE.U32 R82, P3, R137, R150, R82 ;  /* 0x0000009689527225 */ /* 0x000fe20007860052 */
[----:B------:R-:W-:-:S03]  /*e5e70*/  IADD3.X R87, P2, PT, R22, R69, RZ, P2, !PT ;  /* 0x0000004516577210 */ /* 0x000fc6000175e4ff */
[----:B------:R-:W-:Y:S01]  /*e5e80*/  IMAD.WIDE.U32 R18, R142, R144, RZ ;  /* 0x000000908e127225 */ /* 0x000fe200078e00ff */
[----:B------:R-:W-:-:S03]  /*e5e90*/  IADD3.X R15, PT, PT, RZ, RZ, RZ, P3, !PT ;  /* 0x000000ffff0f7210 */ /* 0x000fc60001ffe4ff */
[----:B------:R-:W-:Y:S01]  /*e5ea0*/  IMAD.WIDE.U32.X R16, R140, R146, R16, P1 ;  /* 0x000000928c107225 */ /* 0x000fe200008e0410 */
[----:B------:R-:W-:-:S03]  /*e5eb0*/  IADD3 RZ, P1, PT, RZ, R20, RZ ;  /* 0x00000014ffff7210 */ /* 0x000fc60007f3e0ff */
[C---:B------:R-:W-:Y:S01]  /*e5ec0*/  IMAD.WIDE.U32 R76, R20.reuse, -0x1, RZ ;  /* 0xffffffff144c7825 */ /* 0x040fe200078e00ff */
[----:B------:R-:W-:Y:S02]  /*e5ed0*/  IADD3.X R21, P3, PT, RZ, R16, RZ, P2, !PT ;  /* 0x00000010ff157210 */ /* 0x000fe4000177e4ff */
[----:B------:R-:W-:Y:S01]  /*e5ee0*/  IADD3.X RZ, P1, PT, RZ, R75, RZ, P1, !PT ;  /* 0x0000004bffff7210 */ /* 0x000fe20000f3e4ff */
[----:B------:R-:W-:Y:S01]  /*e5ef0*/  IMAD R67, R20, -0x7af74001, -R75 ;  /* 0x8508bfff14437824 */ /* 0x000fe200078e0a4b */
[----:B------:R-:W-:Y:S01]  /*e5f00*/  IADD3.X R78, P3, PT, RZ, R17, RZ, P3, !PT ;  /* 0x00000011ff4e7210 */ /* 0x000fe20001f7e4ff */
[----:B------:R-:W-:-:S03]  /*e5f10*/  IMAD.WIDE.U32 R18, P2, R141, R139, R18 ;  /* 0x0000008b8d127225 */ /* 0x000fc60007840012 */
[----:B------:R-:W-:Y:S01]  /*e5f20*/  IADD3.X R122, P3, PT, R21, R14, RZ, P3, !PT ;  /* 0x0000000e157a7210 */ /* 0x000fe20001f7e4ff */
[----:B------:R-:W-:-:S03]  /*e5f30*/  IMAD.WIDE.U32 R70, R139, R144, RZ ;  /* 0x000000908b467225 */ /* 0x000fc600078e00ff */
[----:B------:R-:W-:Y:S01]  /*e5f40*/  IADD3.X R78, P3, PT, R78, R81, RZ, P3, !PT ;  /* 0x000000514e4e7210 */ /* 0x000fe20001f7e4ff */
[----:B------:R-:W-:Y:S02]  /*e5f50*/  IMAD.IADD R77, R77, 0x1, R67 ;  /* 0x000000014d4d7824 */ /* 0x000fe400078e0243 */
[----:B------:R-:W-:Y:S01]  /*e5f60*/  IMAD.X R17, RZ, RZ, RZ, P2 ;  /* 0x000000ffff117224 */ /* 0x000fe200010e06ff */
[----:B------:R-:W-:Y:S01]  /*e5f70*/  IADD3 R85, P2, PT, R18, R71, RZ ;  /* 0x0000004712557210 */ /* 0x000fe20007f5e0ff */
[----:B------:R-:W-:-:S04]  /*e5f80*/  IMAD.WIDE.U32 R68, R76, 0x1, RZ ;  /* 0x000000014c447825 */ /* 0x000fc800078e00ff */
[----:B------:R-:W-:-:S04]  /*e5f90*/  IMAD.WIDE.U32 R66, R77, 0x1, RZ ;  /* 0x000000014d427825 */ /* 0x000fc800078e00ff */
[----:B------:R-:W-:Y:S01]  /*e5fa0*/  IMAD.MOV.U32 R16, RZ, RZ, R19 ;  /* 0x000000ffff107224 */ /* 0x000fe200078e0013 */
[----:B------:R-:W-:Y:S01]  /*e5fb0*/  SHF.L.U64.HI R19, R74, 0x1, R65 ;  /* 0x000000014a137819 */ /* 0x000fe20000010241 */
[----:B------:R-:W-:Y:S01]  /*e5fc0*/  IMAD.WIDE.U32.X R72, R140, R145, R72, P0 ;  /* 0x000000918c487225 */ /* 0x000fe200000e0448 */
[----:B------:R-:W-:-:S03]  /*e5fd0*/  IADD3 RZ, P0, PT, R20, R68, RZ ;  /* 0x0000004414ff7210 */ /* 0x000fc60007f1e0ff */
[----:B------:R-:W-:-:S04]  /*e5fe0*/  IMAD.WIDE.U32.X R16, R141, R142, R16, P2 ;  /* 0x0000008e8d107225 */ /* 0x000fc800010e0410 */
[----:B------:R-:W-:Y:S02]  /*e5ff0*/  IMAD.X R21, RZ, RZ, RZ, P4 ;  /* 0x000000ffff157224 */ /* 0x000fe400020e06ff */
[----:B------:R-:W-:-:S04]  /*e6000*/  IMAD.WIDE.U32 R66, P2, R76, -0x7af74000, R66 ;  /* 0x8508c0004c427825 */ /* 0x000fc80007840042 */
[----:B------:R-:W-:Y:S02]  /*e6010*/  IMAD.MOV.U32 R20, RZ, RZ, R79 ;  /* 0x000000ffff147224 */ /* 0x000fe400078e004f */
[----:B------:R-:W-:-:S04]  /*e6020*/  IMAD.WIDE.U32 R98, R137, R147, RZ ;  /* 0x0000009389627225 */ /* 0x000fc800078e00ff */
[----:B------:R-:W-:Y:S01]  /*e6030*/  IMAD.WIDE.U32.X R20, R140, R140, R20, P5 ;  /* 0x0000008c8c147225 */ /* 0x000fe200028e0414 */
[----:B------:R-:W-:Y:S02]  /*e6040*/  IADD3 R68, P5, PT, R69, R66, RZ ;  /* 0x0000004245447210 */ /* 0x000fe40007fbe0ff */
[----:B------:R-:W-:Y:S01]  /*e6050*/  IADD3.X R69, P3, PT, RZ, R72, RZ, P3, !PT ;  /* 0x00000048ff457210 */ /* 0x000fe20001f7e4ff */
[----:B------:R-:W-:Y:S01]  /*e6060*/  IMAD.X R93, RZ, RZ, RZ, P2 ;  /* 0x000000ffff5d7224 */ /* 0x000fe200010e06ff */
[----:B------:R-:W-:Y:S01]  /*e6070*/  IADD3 RZ, P2, PT, R86, R70, RZ ;  /* 0x0000004656ff7210 */ /* 0x000fe20007f5e0ff */
[----:B------:R-:W-:Y:S01]  /*e6080*/  IMAD.MOV.U32 R14, RZ, RZ, R83 ;  /* 0x000000ffff0e7224 */ /* 0x000fe200078e0053 */
[----:B------:R-:W-:Y:S01]  /*e6090*/  IADD3.X R88, P3, PT, RZ, R73, RZ, P3, !PT ;  /* 0x00000049ff587210 */ /* 0x000fe20001f7e4ff */
[----:B------:R-:W-:Y:S01]  /*e60a0*/  IMAD.MOV.U32 R92, RZ, RZ, R67 ;  /* 0x000000ffff5c7224 */ /* 0x000fe200078e0043 */
[----:B------:R-:W-:Y:S01]  /*e60b0*/  IADD3 R71, P4, PT, R99, R82, RZ ;  /* 0x0000005263477210 */ /* 0x000fe20007f9e0ff */
[----:B------:R-:W-:Y:S01]  /*e60c0*/  IMAD.WIDE.U32 R120, R141, R143, RZ ;  /* 0x0000008f8d787225 */ /* 0x000fe200078e00ff */
[----:B------:R-:W-:-:S02]  /*e60d0*/  IADD3.X RZ, P2, PT, R87, R85, RZ, P2, !PT ;  /* 0x0000005557ff7210 */ /* 0x000fc4000175e4ff */
[----:B------:R-:W-:Y:S01]  /*e60e0*/  IADD3.X R98, P3, PT, R69, R98, RZ, P3, !PT ;  /* 0x0000006245627210 */ /* 0x000fe20001f7e4ff */
[----:B------:R-:W-:Y:S01]  /*e60f0*/  IMAD.WIDE.U32.X R14, R140, R150, R14, P4 ;  /* 0x000000968c0e7225 */ /* 0x000fe200020e040e */
[----:B------:R-:W-:Y:S02]  /*e6100*/  LEA.X R74, P1, R74, R20, 0x1, P1 ;  /* 0x000000144a4a7211 */ /* 0x000fe40000820cff */
[----:B------:R-:W-:Y:S01]  /*e6110*/  IADD3.X R123, P2, PT, RZ, R16, RZ, P2, !PT ;  /* 0x00000010ff7b7210 */ /* 0x000fe2000175e4ff */
[----:B------:R-:W-:Y:S01]  /*e6120*/  IMAD.WIDE.U32 R84, R142, R148, RZ ;  /* 0x000000948e547225 */ /* 0x000fe200078e00ff */
[----:B------:R-:W-:Y:S02]  /*e6130*/  IADD3.X RZ, P0, PT, R75, R68, RZ, P0, !PT ;  /* 0x000000444bff7210 */ /* 0x000fe4000071e4ff */
[----:B------:R-:W-:Y:S01]  /*e6140*/  IADD3.X R88, P4, PT, R88, R71, RZ, P3, !PT ;  /* 0x0000004758587210 */ /* 0x000fe20001f9e4ff */
[----:B------:R-:W-:Y:S01]  /*e6150*/  IMAD.WIDE.U32.X R92, R77, -0x7af74000, R92, P5 ;  /* 0x8508c0004d5c7825 */ /* 0x000fe200028e045c */
[----:B------:R-:W-:-:S02]  /*e6160*/  IADD3.X R75, P3, PT, R19, R21, RZ, P1, !PT ;  /* 0x00000015134b7210 */ /* 0x000fc40000f7e4ff */
[----:B------:R-:W-:Y:S01]  /*e6170*/  IADD3.X R79, P1, PT, RZ, R17, RZ, P2, !PT ;  /* 0x00000011ff4f7210 */ /* 0x000fe2000173e4ff */
[-C--:B------:R-:W-:Y:S01]  /*e6180*/  IMAD.WIDE.U32 R16, R142, R143.reuse, RZ ;  /* 0x0000008f8e107225 */ /* 0x080fe200078e00ff */
[----:B------:R-:W-:Y:S02]  /*e6190*/  IADD3.X R22, P4, PT, RZ, R14, RZ, P4, !PT ;  /* 0x0000000eff167210 */ /* 0x000fe4000279e4ff */
[----:B------:R-:W-:Y:S01]  /*e61a0*/  IADD3.X R89, P0, PT, RZ, R92, RZ, P0, !PT ;  /* 0x0000005cff597210 */ /* 0x000fe2000071e4ff */
[----:B------:R-:W-:Y:S01]  /*e61b0*/  IMAD.WIDE.U32 R20, R139, R143, RZ ;  /* 0x0000008f8b147225 */ /* 0x000fe200078e00ff */
[----:B------:R-:W-:Y:S02]  /*e61c0*/  IADD3.X R122, P1, PT, R123, R122, RZ, P1, !PT ;  /* 0x0000007a7b7a7210 */ /* 0x000fe40000f3e4ff */
[----:B------:R-:W-:Y:S01]  /*e61d0*/  IADD3.X R92, P0, PT, RZ, R93, RZ, P0, !PT ;  /* 0x0000005dff5c7210 */ /* 0x000fe2000071e4ff */
[----:B------:R-:W-:Y:S01]  /*e61e0*/  IMAD.WIDE.U32 R16, P2, R146, R139, R16 ;  /* 0x0000008b92107225 */ /* 0x000fe20007840010 */
[----:B------:R-:W-:-:S02]  /*e61f0*/  IADD3.X R123, P1, PT, R79, R78, RZ, P1, !PT ;  /* 0x0000004e4f7b7210 */ /* 0x000fc40000f3e4ff */
[----:B------:R-:W-:Y:S01]  /*e6200*/  IADD3.X R74, P0, PT, R89, R74, RZ, P0, !PT ;  /* 0x0000004a594a7210 */ /* 0x000fe2000071e4ff */
[----:B------:R-:W-:Y:S01]  /*e6210*/  IMAD.X R90, RZ, RZ, R15, P4 ;  /* 0x000000ffff5a7224 */ /* 0x000fe200020e060f */
[----:B------:R-:W-:Y:S01]  /*e6220*/  IADD3.X R99, P1, PT, RZ, RZ, RZ, P1, !PT ;  /* 0x000000ffff637210 */ /* 0x000fe20000f3e4ff */
[----:B------:R-:W-:Y:S01]  /*e6230*/  IMAD.WIDE.U32 R70, R139, R148, RZ ;  /* 0x000000948b467225 */ /* 0x000fe200078e00ff */
[----:B------:R-:W-:-:S03]  /*e6240*/  IADD3.X R75, P0, PT, R92, R75, RZ, P0, !PT ;  /* 0x0000004b5c4b7210 */ /* 0x000fc6000071e4ff */
[----:B------:R-:W-:-:S04]  /*e6250*/  IMAD.WIDE.U32 R84, P4, R145, R139, R84 ;  /* 0x0000008b91547225 */ /* 0x000fc80007880054 */
[----:B------:R-:W-:Y:S01]  /*e6260*/  IMAD.X R73, RZ, RZ, RZ, P2 ;  /* 0x000000ffff497224 */ /* 0x000fe200010e06ff */
[----:B------:R-:W-:Y:S01]  /*e6270*/  IADD3 R81, P2, PT, R16, R21, RZ ;  /* 0x0000001510517210 */ /* 0x000fe20007f5e0ff */
[----:B------:R-:W-:-:S04]  /*e6280*/  IMAD.WIDE.U32 R14, R142, R139, RZ ;  /* 0x0000008b8e0e7225 */ /* 0x000fc800078e00ff */
[----:B------:R-:W-:Y:S01]  /*e6290*/  IMAD.MOV.U32 R72, RZ, RZ, R17 ;  /* 0x000000ffff487224 */ /* 0x000fe200078e0011 */
[----:B------:R-:W-:Y:S01]  /*e62a0*/  SHF.L.W.U32.HI R17, R80, 0x1, R91 ;  /* 0x0000000150117819 */ /* 0x000fe20000010e5b */
[----:B------:R-:W-:Y:S01]  /*e62b0*/  IMAD.X R83, RZ, RZ, RZ, P4 ;  /* 0x000000ffff537224 */ /* 0x000fe200020e06ff */
[----:B------:R-:W-:Y:S01]  /*e62c0*/  IADD3 R93, P4, PT, R84, R71, RZ ;  /* 0x00000047545d7210 */ /* 0x000fe20007f9e0ff */
[----:B------:R-:W-:Y:S01]  /*e62d0*/  IMAD.MOV.U32 R82, RZ, RZ, R85 ;  /* 0x000000ffff527224 */ /* 0x000fe200078e0055 */
[----:B------:R-:W-:Y:S01]  /*e62e0*/  SHF.L.W.U32.HI R85, R65, 0x1, R80 ;  /* 0x0000000141557819 */ /* 0x000fe20000010e50 */
[----:B------:R-:W-:-:S04]  /*e62f0*/  IMAD.WIDE.U32 R68, R142, R147, RZ ;  /* 0x000000938e447225 */ /* 0x000fc800078e00ff */
[----:B------:R-:W-:-:S04]  /*e6300*/  IMAD.WIDE.U32.X R72, R146, R142, R72, P2 ;  /* 0x0000008e92487225 */ /* 0x000fc800010e0448 */
[----:B------:R-:W-:-:S04]  /*e6310*/  IMAD.WIDE.U32 R14, P2, R139, R142, R14 ;  /* 0x0000008e8b0e7225 */ /* 0x000fc8000784000e */
[----:B------:R-:W-:-:S04]  /*e6320*/  IMAD.WIDE.U32.X R82, R145, R142, R82, P4 ;  /* 0x0000008e91527225 */ /* 0x000fc800020e0452 */
[----:B------:R-:W-:-:S04]  /*e6330*/  IMAD.WIDE.U32 R64, R77, 0x30000000, RZ ;  /* 0x300000004d407825 */ /* 0x000fc800078e00ff */
[----:B------:R-:W-:-:S04]  /*e6340*/  IMAD.WIDE.U32 R120, P4, R146, R144, R120 ;  /* 0x0000009092787225 */ /* 0x000fc80007880078 */
[----:B------:R-:W-:Y:S01]  /*e6350*/  IMAD.X R21, RZ, RZ, RZ, P2 ;  /* 0x000000ffff157224 */ /* 0x000fe200010e06ff */
[----:B------:R-:W-:Y:S01]  /*e6360*/  IADD3 RZ, P2, PT, R122, R20, RZ ;  /* 0x000000147aff7210 */ /* 0x000fe20007f5e0ff */
[----:B------:R-:W-:-:S03]  /*e6370*/  IMAD.WIDE.U32 R68, P5, R150, R139, R68 ;  /* 0x0000008b96447225 */ /* 0x000fc600078a0044 */
[----:B------:R-:W-:Y:S01]  /*e6380*/  IADD3.X RZ, P2, PT, R123, R81, RZ, P2, !PT ;  /* 0x000000517bff7210 */ /* 0x000fe2000175e4ff */
[----:B------:R-:W-:Y:S01]  /*e6390*/  IMAD.WIDE.U32 R66, R139, R139, RZ ;  /* 0x0000008b8b427225 */ /* 0x000fe200078e00ff */
[----:B------:R-:W-:Y:S02]  /*e63a0*/  IADD3.X R19, PT, PT, RZ, RZ, RZ, P5, !PT ;  /* 0x000000ffff137210 */ /* 0x000fe40002ffe4ff */
[----:B------:R-:W-:Y:S01]  /*e63b0*/  IADD3.X R99, P2, PT, R99, R72, RZ, P2, !PT ;  /* 0x0000004863637210 */ /* 0x000fe2000175e4ff */
[----:B------:R-:W-:Y:S01]  /*e63c0*/  IMAD.X R71, RZ, RZ, RZ, P4 ;  /* 0x000000ffff477224 */ /* 0x000fe200020e06ff */
[----:B------:R-:W-:Y:S01]  /*e63d0*/  IADD3 R14, P5, PT, R67, R14, RZ ;  /* 0x0000000e430e7210 */ /* 0x000fe20007fbe0ff */
[----:B------:R-:W-:Y:S01]  /*e63e0*/  IMAD.WIDE.U32 R64, P4, R76, 0x170b5d44, R64 ;  /* 0x170b5d444c407825 */ /* 0x000fe20007880040 */
[----:B------:R-:W-:-:S03]  /*e63f0*/  IADD3.X R85, P3, PT, R85, R66, RZ, P3, !PT ;  /* 0x0000004255557210 */ /* 0x000fc60001f7e4ff */
[----:B------:R-:W-:Y:S01]  /*e6400*/  IMAD.WIDE.U32 R78, R76, 0x30000000, RZ ;  /* 0x300000004c4e7825 */ /* 0x000fe200078e00ff */
[----:B------:R-:W-:-:S03]  /*e6410*/  IADD3.X R92, P3, PT, R17, R14, RZ, P3, !PT ;  /* 0x0000000e115c7210 */ /* 0x000fc60001f7e4ff */
[----:B------:R-:W-:Y:S01]  /*e6420*/  IMAD.X R67, RZ, RZ, RZ, P4 ;  /* 0x000000ffff437224 */ /* 0x000fe200020e06ff */
[----:B------:R-:W-:Y:S01]  /*e6430*/  IADD3 R79, P4, PT, R64, R79, RZ ;  /* 0x0000004f404f7210 */ /* 0x000fe20007f9e0ff */
[----:B------:R-:W-:Y:S01]  /*e6440*/  IMAD.X R89, RZ, RZ, RZ, P1 ;  /* 0x000000ffff597224 */ /* 0x000fe200008e06ff */
[----:B------:R-:W-:Y:S01]  /*e6450*/  IADD3 RZ, P1, PT, R74, R78, RZ ;  /* 0x0000004e4aff7210 */ /* 0x000fe20007f3e0ff */
[----:B------:R-:W-:-:S03]  /*e6460*/  IMAD.WIDE.U32 R80, R139, R147, RZ ;  /* 0x000000938b507225 */ /* 0x000fc600078e00ff */
[----:B------:R-:W-:Y:S01]  /*e6470*/  IADD3.X R89, P2, PT, R89, R73, RZ, P2, !PT ;  /* 0x0000004959597210 */ /* 0x000fe2000175e4ff */
[----:B------:R-:W-:Y:S01]  /*e6480*/  IMAD.MOV.U32 R66, RZ, RZ, R65 ;  /* 0x000000ffff427224 */ /* 0x000fe200078e0041 */
[----:B------:R-:W-:Y:S01]  /*e6490*/  IADD3.X RZ, P1, PT, R75, R79, RZ, P1, !PT ;  /* 0x0000004f4bff7210 */ /* 0x000fe20000f3e4ff */
[----:B------:R-:W-:Y:S01]  /*e64a0*/  IMAD.WIDE.U32 R86, R144, R139, R86 ;  /* 0x0000008b90567225 */ /* 0x000fe200078e0056 */
[----:B------:R-:W-:-:S03]  /*e64b0*/  IADD3.X R98, P2, PT, R99, R98, RZ, P2, !PT ;  /* 0x0000006263627210 */ /* 0x000fc6000175e4ff */
[----:B------:R-:W-:Y:S01]  /*e64c0*/  IMAD.MOV.U32 R20, RZ, RZ, R15 ;  /* 0x000000ffff147224 */ /* 0x000fe200078e000f */
[----:B------:R-:W-:Y:S01]  /*e64d0*/  IADD3.X R15, P0, PT, RZ, RZ, RZ, P0, !PT ;  /* 0x000000ffff0f7210 */ /* 0x000fe2000071e4ff */
[----:B------:R-:W-:Y:S01]  /*e64e0*/  IMAD.WIDE.U32.X R66, R77, 0x170b5d44, R66, P4 ;  /* 0x170b5d444d427825 */ /* 0x000fe200020e0442 */
[----:B------:R-:W-:Y:S02]  /*e64f0*/  IADD3 R65, P4, PT, R68, R81, RZ ;  /* 0x0000005144417210 */ /* 0x000fe40007f9e0ff */
[----:B------:R-:W-:Y:S01]  /*e6500*/  IADD3.X R99, P2, PT, R89, R88, RZ, P2, !PT ;  /* 0x0000005859637210 */ /* 0x000fe2000175e4ff */
[----:B------:R-:W-:Y:S01]  /*e6510*/  IMAD.IADD R17, R87, 0x1, R18 ;  /* 0x0000000157117824 */ /* 0x000fe200078e0212 */
[----:B------:R-:W-:Y:S01]  /*e6520*/  IADD3.X R72, P1, PT, R15, R66, RZ, P1, !PT ;  /* 0x000000420f487210 */ /* 0x000fe20000f3e4ff */
[----:B------:R-:W-:-:S03]  /*e6530*/  IMAD.WIDE.U32 R78, R144, R143, RZ ;  /* 0x0000008f904e7225 */ /* 0x000fc600078e00ff */
[----:B------:R-:W-:Y:S01]  /*e6540*/  SHF.L.W.U32.HI R87, R86, 0x1, R17 ;  /* 0x0000000156577819 */ /* 0x000fe20000010e11 */
[----:B------:R-:W-:Y:S02]  /*e6550*/  IMAD.MOV.U32 R18, RZ, RZ, R69 ;  /* 0x000000ffff127224 */ /* 0x000fe400078e0045 */
[----:B------:R-:W-:Y:S01]  /*e6560*/  IMAD.X R73, RZ, RZ, RZ, P0 ;  /* 0x000000ffff497224 */ /* 0x000fe200000e06ff */
[----:B------:R-:W-:Y:S01]  /*e6570*/  IADD3 RZ, P0, PT, R98, R70, RZ ;  /* 0x0000004662ff7210 */ /* 0x000fe20007f1e0ff */
[----:B------:R-:W-:Y:S01]  /*e6580*/  IMAD.WIDE.U32.X R18, R150, R142, R18, P4 ;  /* 0x0000008e96127225 */ /* 0x000fe200020e0412 */
[----:B------:R-:W-:Y:S02]  /*e6590*/  IADD3 R69, P4, PT, R120, R79, RZ ;  /* 0x0000004f78457210 */ /* 0x000fe40007f9e0ff */
[----:B------:R-:W-:Y:S01]  /*e65a0*/  IADD3.X R73, P1, PT, R73, R67, RZ, P1, !PT ;  /* 0x0000004349497210 */ /* 0x000fe20000f3e4ff */
[----:B------:R-:W-:Y:S01]  /*e65b0*/  IMAD.WIDE.U32 R14, R77, -0x45f6b800, RZ ;  /* 0xba0948004d0e7825 */ /* 0x000fe200078e00ff */
[----:B------:R-:W-:-:S02]  /*e65c0*/  IADD3.X R79, P2, PT, RZ, RZ, RZ, P2, !PT ;  /* 0x000000ffff4f7210 */ /* 0x000fc4000175e4ff */
[----:B------:R-:W-:Y:S01]  /*e65d0*/  IADD3.X RZ, P0, PT, R99, R93, RZ, P0, !PT ;  /* 0x0000005d63ff7210 */ /* 0x000fe2000071e4ff */
[----:B------:R-:W-:Y:S01]  /*e65e0*/  IMAD.MOV.U32 R70, RZ, RZ, R121 ;  /* 0x000000ffff467224 */ /* 0x000fe200078e0079 */
[----:B------:R-:W-:Y:S01]  /*e65f0*/  IADD3.X R72, P1, PT, R72, R85, RZ, P1, !PT ;  /* 0x0000005548487210 */ /* 0x000fe20000f3e4ff */
[----:B------:R-:W-:Y:S01]  /*e6600*/  IMAD.WIDE.U32 R88, R76, -0x45f6b800, RZ ;  /* 0xba0948004c587825 */ /* 0x000fe200078e00ff */
[----:B------:R-:W-:Y:S02]  /*e6610*/  IADD3.X R79, P0, PT, R79, R82, RZ, P0, !PT ;  /* 0x000000524f4f7210 */ /* 0x000fe4000071e4ff */
[----:B------:R-:W-:Y:S01]  /*e6620*/  IADD3.X R73, P1, PT, R73, R92, RZ, P1, !PT ;  /* 0x0000005c49497210 */ /* 0x000fe20000f3e4ff */
[----:B------:R-:W-:-:S04]  /*e6630*/  IMAD.WIDE.U32.X R66, R146, R141, R70, P4 ;  /* 0x0000008d92427225 */ /* 0x000fc800020e0446 */
[----:B------:R-:W-:-:S04]  /*e6640*/  IMAD.WIDE.U32 R14, P4, R76, 0x1ef3622f, R14 ;  /* 0x1ef3622f4c0e7825 */ /* 0x000fc8000788000e */
[----:B------:R-:W-:Y:S01]  /*e6650*/  IMAD.X R71, RZ, RZ, RZ, P4 ;  /* 0x000000ffff477224 */ /* 0x000fe200020e06ff */
[----:B------:R-:W-:Y:S01]  /*e6660*/  IADD3 R85, P4, PT, R14, R89, RZ ;  /* 0x000000590e557210 */ /* 0x000fe20007f9e0ff */
[----:B------:R-:W-:Y:S01]  /*e6670*/  IMAD.X R81, RZ, RZ, RZ, P2 ;  /* 0x000000ffff517224 */ /* 0x000fe200010e06ff */
[----:B------:R-:W-:Y:S01]  /*e6680*/  IADD3 RZ, P2, PT, R72, R88, RZ ;  /* 0x0000005848ff7210 */ /* 0x000fe20007f5e0ff */
[----:B------:R-:W-:-:S03]  /*e6690*/  IMAD.WIDE.U32 R98, R148, R139, R98 ;  /* 0x0000008b94627225 */ /* 0x000fc600078e0062 */
[----:B------:R-:W-:Y:S01]  /*e66a0*/  IADD3.X R81, P0, PT, R81, R83, RZ, P0, !PT ;  /* 0x0000005351517210 */ /* 0x000fe2000071e4ff */
[----:B------:R-:W-:Y:S01]  /*e66b0*/  IMAD.MOV.U32 R70, RZ, RZ, R15 ;  /* 0x000000ffff467224 */ /* 0x000fe200078e000f */
[----:B------:R-:W-:Y:S01]  /*e66c0*/  IADD3 R99, PT, PT, R99, R84, RZ ;  /* 0x0000005463637210 */ /* 0x000fe20007ffe0ff */
[----:B------:R-:W-:Y:S01]  /*e66d0*/  IMAD.WIDE.U32 R96, R141, R148, RZ ;  /* 0x000000948d607225 */ /* 0x000fe200078e00ff */
[----:B------:R-:W-:Y:S02]  /*e66e0*/  IADD3.X R15, P1, PT, RZ, RZ, RZ, P1, !PT ;  /* 0x000000ffff0f7210 */ /* 0x000fe40000f3e4ff */
[----:B------:R-:W-:Y:S01]  /*e66f0*/  IADD3.X RZ, P2, PT, R73, R85, RZ, P2, !PT ;  /* 0x0000005549ff7210 */ /* 0x000fe2000175e4ff */
[----:B------:R-:W-:Y:S01]  /*e6700*/  IMAD.WIDE.U32.X R70, R77, 0x1ef3622f, R70, P4 ;  /* 0x1ef3622f4d467825 */ /* 0x000fe200020e0446 */
[----:B------:R-:W-:Y:S02]  /*e6710*/  IADD3 RZ, P4, PT, R98, R78, RZ ;  /* 0x0000004e62ff7210 */ /* 0x000fe40007f9e0ff */
[----:B------:R-:W-:Y:S01]  /*e6720*/  IADD3.X R78, P0, PT, R79, R22, RZ, P0, !PT ;  /* 0x000000164f4e7210 */ /* 0x000fe2000071e4ff */
[----:B------:R-:W-:Y:S01]  /*e6730*/  IMAD.X R83, RZ, RZ, RZ, P1 ;  /* 0x000000ffff537224 */ /* 0x000fe200008e06ff */
[----:B------:R-:W-:Y:S01]  /*e6740*/  IADD3.X RZ, P4, PT, R99, R69, RZ, P4, !PT ;  /* 0x0000004563ff7210 */ /* 0x000fe2000279e4ff */
[----:B------:R-:W-:Y:S01]  /*e6750*/  IMAD.WIDE.U32.X R20, R142, R142, R20, P5 ;  /* 0x0000008e8e147225 */ /* 0x000fe200028e0414 */
[----:B------:R-:W-:-:S02]  /*e6760*/  IADD3 RZ, P1, PT, R78, R80, RZ ;  /* 0x000000504eff7210 */ /* 0x000fc40007f3e0ff */
[----:B------:R-:W-:Y:S01]  /*e6770*/  IADD3.X R79, P0, PT, R81, R90, RZ, P0, !PT ;  /* 0x0000005a514f7210 */ /* 0x000fe2000071e4ff */
[----:B------:R-:W-:Y:S01]  /*e6780*/  IMAD.WIDE.U32 R96, P5, R145, R144, R96 ;  /* 0x0000009091607225 */ /* 0x000fe200078a0060 */
[----:B------:R-:W-:Y:S02]  /*e6790*/  IADD3.X R95, P4, PT, RZ, R66, RZ, P4, !PT ;  /* 0x00000042ff5f7210 */ /* 0x000fe4000279e4ff */
[----:B------:R-:W-:Y:S01]  /*e67a0*/  IADD3.X R69, P2, PT, R15, R70, RZ, P2, !PT ;  /* 0x000000460f457210 */ /* 0x000fe2000175e4ff */
[----:B------:R-:W-:Y:S01]  /*e67b0*/  IMAD.WIDE.U32 R122, R143, R139, R122 ;  /* 0x0000008b8f7a7225 */ /* 0x000fe200078e007a */
[----:B------:R-:W-:Y:S02]  /*e67c0*/  IADD3.X RZ, P1, PT, R79, R65, RZ, P1, !PT ;  /* 0x000000414fff7210 */ /* 0x000fe40000f3e4ff */
[----:B------:R-:W-:Y:S01]  /*e67d0*/  IADD3.X R15, P0, PT, RZ, RZ, RZ, P0, !PT ;  /* 0x000000ffff0f7210 */ /* 0x000fe2000071e4ff */
[----:B------:R-:W-:Y:S01]  /*e67e0*/  IMAD.WIDE.U32 R78, R147, R139, R78 ;  /* 0x0000008b934e7225 */ /* 0x000fe200078e004e */
[----:B------:R-:W-:-:S02]  /*e67f0*/  IADD3.X R65, P4, PT, RZ, R67, RZ, P4, !PT ;  /* 0x00000043ff417210 */ /* 0x000fc4000279e4ff */
[----:B------:R-:W-:Y:S01]  /*e6800*/  IADD3.X R92, P1, PT, R15, R18, RZ, P1, !PT ;  /* 0x000000120f5c7210 */ /* 0x000fe20000f3e4ff */
[----:B------:R-:W-:Y:S01]  /*e6810*/  IMAD.WIDE.U32 R66, R144, R148, RZ ;  /* 0x0000009490427225 */ /* 0x000fe200078e00ff */
[----:B------:R-:W-:Y:S02]  /*e6820*/  IADD3.X R94, P4, PT, R95, R78, RZ, P4, !PT ;  /* 0x0000004e5f5e7210 */ /* 0x000fe4000279e4ff */
[----:B------:R-:W-:Y:S01]  /*e6830*/  SHF.L.W.U32.HI R81, R91, 0x1, R86 ;  /* 0x000000015b517819 */ /* 0x000fe20000010e56 */
[----:B------:R-:W-:Y:S01]  /*e6840*/  IMAD.IADD R18, R79, 0x1, R68 ;  /* 0x000000014f127824 */ /* 0x000fe200078e0244 */
[----:B------:R-:W-:Y:S01]  /*e6850*/  IADD3.X R15, PT, PT, R19, RZ, RZ, P1, P0 ;  /* 0x000000ff130f7210 */ /* 0x000fe20000fe04ff */
[----:B------:R-:W-:Y:S01]  /*e6860*/  IMAD.WIDE.U32 R90, R141, R147, RZ ;  /* 0x000000938d5a7225 */ /* 0x000fe200078e00ff */
[----:B------:R-:W-:Y:S02]  /*e6870*/  IADD3 R19, P1, PT, R96, R67, RZ ;  /* 0x0000004360137210 */ /* 0x000fe40007f3e0ff */
[----:B------:R-:W-:Y:S01]  /*e6880*/  IADD3 RZ, P0, PT, R94, R66, RZ ;  /* 0x000000425eff7210 */ /* 0x000fe20007f1e0ff */
[----:B------:R-:W-:Y:S01]  /*e6890*/  IMAD.X R67, RZ, RZ, RZ, P5 ;  /* 0x000000ffff437224 */ /* 0x000fe200028e06ff */
[----:B------:R-:W-:Y:S01]  /*e68a0*/  IADD3.X R95, P4, PT, R65, R18, RZ, P4, !PT ;  /* 0x00000012415f7210 */ /* 0x000fe2000279e4ff */
[----:B------:R-:W-:Y:S01]  /*e68b0*/  IMAD.MOV.U32 R66, RZ, RZ, R97 ;  /* 0x000000ffff427224 */ /* 0x000fe200078e0061 */
[----:B------:R-:W-:Y:S01]  /*e68c0*/  IADD3.X R22, P2, PT, R83, R71, RZ, P2, !PT ;  /* 0x0000004753167210 */ /* 0x000fe2000175e4ff */
[----:B------:R-:W-:Y:S01]  /*e68d0*/  IMAD.WIDE.U32 R90, P5, R150, R144, R90 ;  /* 0x00000090965a7225 */ /* 0x000fe200078a005a */
[----:B------:R-:W-:-:S02]  /*e68e0*/  IADD3.X R68, P3, PT, R81, R20, RZ, P3, !PT ;  /* 0x0000001451447210 */ /* 0x000fc40001f7e4ff */
[----:B------:R-:W-:Y:S01]  /*e68f0*/  IADD3.X R93, P4, PT, RZ, RZ, RZ, P4, !PT ;  /* 0x000000ffff5d7210 */ /* 0x000fe2000279e4ff */
[----:B------:R-:W-:Y:S01]  /*e6900*/  IMAD.WIDE.U32 R80, R144, R147, RZ ;  /* 0x0000009390507225 */ /* 0x000fe200078e00ff */
[----:B------:R-:W-:Y:S02]  /*e6910*/  IADD3.X RZ, P0, PT, R95, R19, RZ, P0, !PT ;  /* 0x000000135fff7210 */ /* 0x000fe4000071e4ff */
[----:B------:R-:W-:Y:S01]  /*e6920*/  IADD3.X R87, P3, PT, R87, R21, RZ, P3, !PT ;  /* 0x0000001557577210 */ /* 0x000fe20001f7e4ff */
[----:B------:R-:W-:Y:S01]  /*e6930*/  IMAD.WIDE.U32 R70, R77, 0xf5138f, RZ ;  /* 0x00f5138f4d467825 */ /* 0x000fe200078e00ff */
[----:B------:R-:W-:Y:S02]  /*e6940*/  IADD3.X R68, P2, PT, R69, R68, RZ, P2, !PT ;  /* 0x0000004445447210 */ /* 0x000fe4000175e4ff */
[----:B------:R-:W-:Y:S01]  /*e6950*/  SHF.L.W.U32.HI R17, R17, 0x1, R122 ;  /* 0x0000000111117819 */ /* 0x000fe20000010e7a */
[----:B------:R-:W-:Y:S01]  /*e6960*/  IMAD.WIDE.U32.X R66, R145, R141, R66, P1 ;  /* 0x0000008d91427225 */ /* 0x000fe200008e0442 */
[----:B------:R-:W-:-:S03]  /*e6970*/  IADD3.X R69, P2, PT, R22, R87, RZ, P2, !PT ;  /* 0x0000005716457210 */ /* 0x000fc6000175e4ff */
[----:B------:R-:W-:Y:S01]  /*e6980*/  IMAD.X R21, RZ, RZ, RZ, P5 ;  /* 0x000000ffff157224 */ /* 0x000fe200028e06ff */
[----:B------:R-:W-:Y:S01]  /*e6990*/  IADD3 R81, P5, PT, R90, R81, RZ ;  /* 0x000000515a517210 */ /* 0x000fe20007fbe0ff */
[----:B------:R-:W-:Y:S01]  /*e69a0*/  IMAD.X R65, RZ, RZ, RZ, P4 ;  /* 0x000000ffff417224 */ /* 0x000fe200020e06ff */
[----:B------:R-:W-:Y:S01]  /*e69b0*/  IADD3.X R93, P0, PT, R93, R66, RZ, P0, !PT ;  /* 0x000000425d5d7210 */ /* 0x000fe2000071e4ff */
[----:B------:R-:W-:-:S03]  /*e69c0*/  IMAD.WIDE.U32 R18, R76, 0xf5138f, RZ ;  /* 0x00f5138f4c127825 */ /* 0x000fc600078e00ff */
[----:B------:R-:W-:Y:S01]  /*e69d0*/  IADD3.X R22, P0, PT, R65, R67, RZ, P0, !PT ;  /* 0x0000004341167210 */ /* 0x000fe2000071e4ff */
[----:B------:R-:W-:Y:S01]  /*e69e0*/  IMAD.WIDE.U32 R70, P1, R76, 0x1a22d9f3, R70 ;  /* 0x1a22d9f34c467825 */ /* 0x000fe20007820046 */
[----:B------:R-:W-:Y:S02]  /*e69f0*/  IADD3 RZ, P4, PT, R68, R18, RZ ;  /* 0x0000001244ff7210 */ /* 0x000fe40007f9e0ff */
[----:B------:R-:W-:Y:S01]  /*e6a00*/  IADD3.X R92, P0, PT, R93, R92, RZ, P0, !PT ;  /* 0x0000005c5d5c7210 */ /* 0x000fe2000071e4ff */
[----:B------:R-:W-:Y:S02]  /*e6a10*/  IMAD.MOV.U32 R20, RZ, RZ, R91 ;  /* 0x000000ffff147224 */ /* 0x000fe400078e005b */
[----:B------:R-:W-:Y:S01]  /*e6a20*/  IMAD.X R67, RZ, RZ, RZ, P1 ;  /* 0x000000ffff437224 */ /* 0x000fe200008e06ff */
[----:B------:R-:W-:Y:S01]  /*e6a30*/  IADD3.X R93, P0, PT, R22, R15, RZ, P0, !PT ;  /* 0x0000000f165d7210 */ /* 0x000fe2000071e4ff */
[----:B------:R-:W-:Y:S01]  /*e6a40*/  IMAD.WIDE.U32.X R20, R150, R141, R20, P5 ;  /* 0x0000008d96147225 */ /* 0x000fe200028e0414 */
[----:B------:R-:W-:-:S03]  /*e6a50*/  IADD3 R79, P5, PT, R70, R19, RZ ;  /* 0x00000013464f7210 */ /* 0x000fc60007fbe0ff */
[----:B------:R-:W-:Y:S01]  /*e6a60*/  IMAD.MOV.U32 R66, RZ, RZ, R71 ;  /* 0x000000ffff427224 */ /* 0x000fe200078e0047 */
[----:B------:R-:W-:Y:S01]  /*e6a70*/  IADD3.X RZ, P4, PT, R69, R79, RZ, P4, !PT ;  /* 0x0000004f45ff7210 */ /* 0x000fe2000279e4ff */
[----:B------:R-:W-:Y:S01]  /*e6a80*/  IMAD.WIDE.U32 R78, R144, R144, RZ ;  /* 0x00000090904e7225 */ /* 0x000fe200078e00ff */
[----:B------:R-:W-:-:S03]  /*e6a90*/  IADD3.X R71, P2, PT, RZ, RZ, RZ, P2, !PT ;  /* 0x000000ffff477210 */ /* 0x000fc6000175e4ff */
[----:B------:R-:W-:Y:S01]  /*e6aa0*/  IMAD.WIDE.U32.X R66, R77, 0x1a22d9f3, R66, P5 ;  /* 0x1a22d9f34d427825 */ /* 0x000fe200028e0442 */
[----:B------:R-:W-:Y:S02]  /*e6ab0*/  IADD3 RZ, P5, PT, R92, R80, RZ ;  /* 0x000000505cff7210 */ /* 0x000fe40007fbe0ff */
[----:B------:R-:W-:Y:S01]  /*e6ac0*/  IADD3.X R78, P3, PT, R17, R78, RZ, P3, !PT ;  /* 0x0000004e114e7210 */ /* 0x000fe20001f7e4ff */
[C---:B------:R-:W-:Y:S01]  /*e6ad0*/  IMAD.WIDE.U32 R88, R146.reuse, R148, RZ ;  /* 0x0000009492587225 */ /* 0x040fe200078e00ff */
[----:B------:R-:W-:Y:S02]  /*e6ae0*/  IADD3.X RZ, P5, PT, R93, R81, RZ, P5, !PT ;  /* 0x000000515dff7210 */ /* 0x000fe40002fbe4ff */
[----:B------:R-:W-:Y:S01]  /*e6af0*/  IADD3.X R17, P0, PT, RZ, RZ, RZ, P0, !PT ;  /* 0x000000ffff117210 */ /* 0x000fe2000071e4ff */
[----:B------:R-:W-:Y:S01]  /*e6b00*/  IMAD.WIDE.U32 R84, R146, R147, RZ ;  /* 0x0000009392547225 */ /* 0x000fe200078e00ff */
[----:B------:R-:W-:Y:S02]  /*e6b10*/  IADD3.X R15, P4, PT, R71, R66, RZ, P4, !PT ;  /* 0x00000042470f7210 */ /* 0x000fe4000279e4ff */
[----:B------:R-:W-:Y:S01]  /*e6b20*/  IADD3.X R22, P5, PT, R17, R20, RZ, P5, !PT ;  /* 0x0000001411167210 */ /* 0x000fe20002fbe4ff */
[----:B------:R-:W-:-:S03]  /*e6b30*/  IMAD.WIDE.U32 R18, R141, R144, RZ ;  /* 0x000000908d127225 */ /* 0x000fc600078e00ff */
[----:B------:R-:W-:Y:S01]  /*e6b40*/  IADD3.X R91, PT, PT, R21, RZ, RZ, P5, P0 ;  /* 0x000000ff155b7210 */ /* 0x000fe20002fe04ff */
[----:B------:R-:W-:Y:S02]  /*e6b50*/  IMAD.X R121, RZ, RZ, RZ, P2 ;  /* 0x000000ffff797224 */ /* 0x000fe400010e06ff */
[----:B------:R-:W-:-:S03]  /*e6b60*/  IMAD.WIDE.U32 R74, R76, 0x30000000, R74 ;  /* 0x300000004c4a7825 */ /* 0x000fc600078e004a */
[----:B------:R-:W-:Y:S01]  /*e6b70*/  IADD3.X R121, P4, PT, R121, R67, RZ, P4, !PT ;  /* 0x0000004379797210 */ /* 0x000fe2000279e4ff */
[----:B------:R-:W-:-:S04]  /*e6b80*/  IMAD.WIDE.U32 R20, R143, R148, RZ ;  /* 0x000000948f147225 */ /* 0x000fc800078e00ff */
[----:B------:R-:W-:-:S04]  /*e6b90*/  IMAD.WIDE.U32 R88, P5, R145, R143, R88 ;  /* 0x0000008f91587225 */ /* 0x000fc800078a0058 */
[----:B------:R-:W-:-:S04]  /*e6ba0*/  IMAD.WIDE.U32 R84, P0, R150, R143, R84 ;  /* 0x0000008f96547225 */ /* 0x000fc80007800054 */
[----:B------:R-:W-:-:S04]  /*e6bb0*/  IMAD.WIDE.U32 R92, R147, R144, R92 ;  /* 0x00000090935c7225 */ /* 0x000fc800078e005c */
[----:B------:R-:W-:Y:S01]  /*e6bc0*/  IMAD.WIDE.U32 R18, P1, R144, R141, R18 ;  /* 0x0000008d90127225 */ /* 0x000fe20007820012 */
[----:B------:R-:W-:-:S03]  /*e6bd0*/  IADD3 R93, PT, PT, R93, R90, RZ ;  /* 0x0000005a5d5d7210 */ /* 0x000fc60007ffe0ff */
[----:B------:R-:W-:Y:S01]  /*e6be0*/  IMAD.IADD R125, R75, 0x1, R64 ;  /* 0x000000014b7d7824 */ /* 0x000fe200078e0240 */
[----:B------:R-:W-:Y:S01]  /*e6bf0*/  IADD3.X R64, P4, PT, R15, R78, RZ, P4, !PT ;  /* 0x0000004e0f407210 */ /* 0x000fe2000279e4ff */
[----:B------:R-:W-:Y:S01]  /*e6c00*/  IMAD.WIDE.U32 R82, R143, R147, RZ ;  /* 0x000000938f527225 */ /* 0x000fe200078e00ff */
[----:B------:R-:W-:Y:S02]  /*e6c10*/  IADD3 R65, P2, PT, R79, R18, RZ ;  /* 0x000000124f417210 */ /* 0x000fe40007f5e0ff */
[----:B------:R-:W-:Y:S01]  /*e6c20*/  IADD3.X R79, PT, PT, RZ, RZ, RZ, P1, !PT ;  /* 0x000000ffff4f7210 */ /* 0x000fe20000ffe4ff */
[----:B------:R-:W-:Y:S01]  /*e6c30*/  IMAD.X R87, RZ, RZ, RZ, P5 ;  /* 0x000000ffff577224 */ /* 0x000fe200028e06ff */
[----:B------:R-:W-:Y:S01]  /*e6c40*/  IADD3 R97, P5, PT, R88, R21, RZ ;  /* 0x0000001558617210 */ /* 0x000fe20007fbe0ff */
[----:B------:R-:W-:Y:S01]  /*e6c50*/  IMAD.X R81, RZ, RZ, RZ, P0 ;  /* 0x000000ffff517224 */ /* 0x000fe200000e06ff */
[----:B------:R-:W-:Y:S01]  /*e6c60*/  IADD3 RZ, P0, PT, R92, R20, RZ ;  /* 0x000000145cff7210 */ /* 0x000fe20007f1e0ff */
[----:B------:R-:W-:Y:S01]  /*e6c70*/  IMAD R15, R74, -0x7af74001, -R125 ;  /* 0x8508bfff4a0f7824 */ /* 0x000fe200078e0a7d */
[----:B------:R-:W-:Y:S01]  /*e6c80*/  IADD3 R83, P1, PT, R84, R83, RZ ;  /* 0x0000005354537210 */ /* 0x000fe20007f3e0ff */
[----:B------:R-:W-:Y:S01]  /*e6c90*/  IMAD.WIDE.U32 R20, R74, -0x1, RZ ;  /* 0xffffffff4a147825 */ /* 0x000fe200078e00ff */
[----:B------:R-:W-:-:S03]  /*e6ca0*/  IADD3.X RZ, P0, PT, R93, R97, RZ, P0, !PT ;  /* 0x000000615dff7210 */ /* 0x000fc6000071e4ff */
[----:B------:R-:W-:-:S04]  /*e6cb0*/  IMAD.WIDE.U32 R66, R77, 0x6ca1493b, RZ ;  /* 0x6ca1493b4d427825 */ /* 0x000fc800078e00ff */
[----:B------:R-:W-:Y:S02]  /*e6cc0*/  IMAD.MOV.U32 R80, RZ, RZ, R85 ;  /* 0x000000ffff507224 */ /* 0x000fe400078e0055 */
[----:B------:R-:W-:Y:S02]  /*e6cd0*/  IMAD.IADD R21, R21, 0x1, R15 ;  /* 0x0000000115157824 */ /* 0x000fe400078e020f */
[----:B------:R-:W-:Y:S02]  /*e6ce0*/  IMAD.MOV.U32 R78, RZ, RZ, R19 ;  /* 0x000000ffff4e7224 */ /* 0x000fe400078e0013 */
[----:B------:R-:W-:-:S04]  /*e6cf0*/  IMAD.WIDE.U32.X R80, R150, R146, R80, P1 ;  /* 0x0000009296507225 */ /* 0x000fc800008e0450 */
[----:B------:R-:W-:Y:S02]  /*e6d00*/  IMAD.IADD R71, R123, 0x1, R16 ;  /* 0x000000017b477824 */ /* 0x000fe400078e0210 */
[----:B------:R-:W-:Y:S02]  /*e6d10*/  IMAD.MOV.U32 R86, RZ, RZ, R89 ;  /* 0x000000ffff567224 */ /* 0x000fe400078e0059 */
[----:B------:R-:W-:Y:S01]  /*e6d20*/  IMAD.WIDE.U32 R66, P1, R76, -0x39c4fa40, R66 ;  /* 0xc63b05c04c427825 */ /* 0x000fe20007820042 */
[----:B------:R-:W-:-:S03]  /*e6d30*/  SHF.L.W.U32.HI R124, R122, 0x1, R71 ;  /* 0x000000017a7c7819 */ /* 0x000fc60000010e47 */
[----:B------:R-:W-:Y:S01]  /*e6d40*/  IMAD.WIDE.U32 R18, R76, 0x6ca1493b, RZ ;  /* 0x6ca1493b4c127825 */ /* 0x000fe200078e00ff */
[----:B------:R-:W-:-:S03]  /*e6d50*/  IADD3.X R124, P3, PT, R124, R65, RZ, P3, !PT ;  /* 0x000000417c7c7210 */ /* 0x000fc60001f7e4ff */
[----:B------:R-:W-:Y:S01]  /*e6d60*/  IMAD.WIDE.U32 R16, R21, 0x1, RZ ;  /* 0x0000000115107825 */ /* 0x000fe200078e00ff */
[----:B------:R-:W-:-:S03]  /*e6d70*/  IADD3.X R65, P4, PT, R121, R124, RZ, P4, !PT ;  /* 0x0000007c79417210 */ /* 0x000fc6000279e4ff */
[----:B------:R-:W-:Y:S01]  /*e6d80*/  IMAD.WIDE.U32.X R86, R145, R146, R86, P5 ;  /* 0x0000009291567225 */ /* 0x000fe200028e0456 */
[----:B------:R-:W-:-:S03]  /*e6d90*/  IADD3 R75, P5, PT, R66, R19, RZ ;  /* 0x00000013424b7210 */ /* 0x000fc60007fbe0ff */
[----:B------:R-:W-:Y:S01]  /*e6da0*/  IMAD.WIDE.U32.X R78, R141, R141, R78, P2 ;  /* 0x0000008d8d4e7225 */ /* 0x000fe200010e044e */
[----:B------:R-:W-:-:S03]  /*e6db0*/  IADD3 RZ, P2, PT, R64, R18, RZ ;  /* 0x0000001240ff7210 */ /* 0x000fc60007f5e0ff */
[----:B------:R-:W-:Y:S01]  /*e6dc0*/  IMAD.X R123, RZ, RZ, RZ, P1 ;  /* 0x000000ffff7b7224 */ /* 0x000fe200008e06ff */
[----:B------:R-:W-:Y:S01]  /*e6dd0*/  IADD3.X RZ, P2, PT, R65, R75, RZ, P2, !PT ;  /* 0x0000004b41ff7210 */ /* 0x000fe2000175e4ff */
[----:B------:R-:W-:-:S04]  /*e6de0*/  IMAD.WIDE.U32 R16, P1, R20, -0x7af74000, R16 ;  /* 0x8508c00014107825 */ /* 0x000fc80007820010 */
[----:B------:R-:W-:-:S04]  /*e6df0*/  IMAD.WIDE.U32 R18, R20, 0x1, RZ ;  /* 0x0000000114127825 */ /* 0x000fc800078e00ff */
[----:B------:R-:W-:-:S04]  /*e6e00*/  IMAD.WIDE.U32 R72, R76, -0x45f6b800, R72 ;  /* 0xba0948004c487825 */ /* 0x000fc800078e0048 */
[----:B------:R-:W-:Y:S01]  /*e6e10*/  IMAD.X R15, RZ, RZ, RZ, P1 ;  /* 0x000000ffff0f7224 */ /* 0x000fe200008e06ff */
[----:B------:R-:W-:Y:S01]  /*e6e20*/  IADD3 R16, P1, PT, R19, R16, RZ ;  /* 0x0000001013107210 */ /* 0x000fe20007f3e0ff */
[----:B------:R-:W-:Y:S02]  /*e6e30*/  IMAD.IADD R73, R73, 0x1, R14 ;  /* 0x0000000149497824 */ /* 0x000fe400078e020e */
[----:B------:R-:W-:Y:S02]  /*e6e40*/  IMAD.MOV.U32 R14, RZ, RZ, R17 ;  /* 0x000000ffff0e7224 */ /* 0x000fe400078e0011 */
[----:B------:R-:W-:Y:S02]  /*e6e50*/  IMAD.MOV.U32 R122, RZ, RZ, R67 ;  /* 0x000000ffff7a7224 */ /* 0x000fe400078e0043 */
[----:B------:R-:W-:Y:S01]  /*e6e60*/  IMAD.WIDE.U32.X R14, R21, -0x7af74000, R14, P1 ;  /* 0x8508c000150e7825 */ /* 0x000fe200008e040e */
[----:B------:R-:W-:-:S03]  /*e6e70*/  IADD3 RZ, P1, PT, R74, R18, RZ ;  /* 0x000000124aff7210 */ /* 0x000fc60007f3e0ff */
[----:B------:R-:W-:Y:S01]  /*e6e80*/  IMAD.WIDE.U32 R18, R21, 0x30000000, RZ ;  /* 0x3000000015127825 */ /* 0x000fe200078e00ff */
[----:B------:R-:W-:-:S03]  /*e6e90*/  IADD3.X RZ, P1, PT, R125, R16, RZ, P1, !PT ;  /* 0x000000107dff7210 */ /* 0x000fc60000f3e4ff */
[----:B------:R-:W-:Y:S01]  /*e6ea0*/  IMAD.WIDE.U32.X R122, R77, -0x39c4fa40, R122, P5 ;  /* 0xc63b05c04d7a7825 */ /* 0x000fe200028e047a */
[----:B------:R-:W-:-:S03]  /*e6eb0*/  IADD3.X R17, P1, PT, RZ, R14, RZ, P1, !PT ;  /* 0x0000000eff117210 */ /* 0x000fc60000f3e4ff */
[----:B------:R-:W-:Y:S01]  /*e6ec0*/  IMAD.WIDE.U32 R18, P5, R20, 0x170b5d44, R18 ;  /* 0x170b5d4414127825 */ /* 0x000fe200078a0012 */
[----:B------:R-:W-:-:S03]  /*e6ed0*/  IADD3.X R74, P1, PT, RZ, R15, RZ, P1, !PT ;  /* 0x0000000fff4a7210 */ /* 0x000fc60000f3e4ff */
[----:B------:R-:W-:Y:S01]  /*e6ee0*/  IMAD.WIDE.U32 R98, R143, R144, R98 ;  /* 0x000000908f627225 */ /* 0x000fe200078e0062 */
[----:B------:R-:W-:-:S03]  /*e6ef0*/  IADD3.X R72, P1, PT, R17, R72, RZ, P1, !PT ;  /* 0x0000004811487210 */ /* 0x000fc60000f3e4ff */
[----:B------:R-:W-:Y:S01]  /*e6f00*/  IMAD.WIDE.U32 R16, R20, 0x30000000, RZ ;  /* 0x3000000014107825 */ /* 0x000fe200078e00ff */
[----:B------:R-:W-:Y:S02]  /*e6f10*/  SHF.L.W.U32.HI R71, R71, 0x1, R98 ;  /* 0x0000000147477819 */ /* 0x000fe40000010e62 */
[----:B------:R-:W-:Y:S01]  /*e6f20*/  IADD3.X R73, P1, PT, R74, R73, RZ, P1, !PT ;  /* 0x000000494a497210 */ /* 0x000fe20000f3e4ff */
[----:B------:R-:W-:Y:S01]  /*e6f30*/  IMAD.MOV.U32 R14, RZ, RZ, R19 ;  /* 0x000000ffff0e7224 */ /* 0x000fe200078e0013 */
[----:B------:R-:W-:Y:S01]  /*e6f40*/  IADD3.X R19, P0, PT, RZ, R86, RZ, P0, !PT ;  /* 0x00000056ff137210 */ /* 0x000fe2000071e4ff */
[----:B------:R-:W-:Y:S01]  /*e6f50*/  IMAD.X R15, RZ, RZ, RZ, P5 ;  /* 0x000000ffff0f7224 */ /* 0x000fe200028e06ff */
[----:B------:R-:W-:Y:S01]  /*e6f60*/  IADD3 R17, P5, PT, R18, R17, RZ ;  /* 0x0000001112117210 */ /* 0x000fe20007fbe0ff */
[----:B------:R-:W-:Y:S01]  /*e6f70*/  IMAD.WIDE.U32 R68, R76, 0xf5138f, R68 ;  /* 0x00f5138f4c447825 */ /* 0x000fe200078e0044 */
[----:B------:R-:W-:Y:S02]  /*e6f80*/  IADD3.X R86, P0, PT, RZ, R87, RZ, P0, !PT ;  /* 0x00000057ff567210 */ /* 0x000fe4000071e4ff */
[----:B------:R-:W-:Y:S01]  /*e6f90*/  IADD3.X R90, P3, PT, R71, R78, RZ, P3, !PT ;  /* 0x0000004e475a7210 */ /* 0x000fe20001f7e4ff */
[----:B------:R-:W-:Y:S01]  /*e6fa0*/  IMAD.WIDE.U32.X R14, R21, 0x170b5d44, R14, P5 ;  /* 0x170b5d44150e7825 */ /* 0x000fe200028e040e */
[----:B------:R-:W-:-:S02]  /*e6fb0*/  IADD3.X R71, P1, PT, RZ, RZ, RZ, P1, !PT ;  /* 0x000000ffff477210 */ /* 0x000fc40000f3e4ff */
[----:B------:R-:W-:Y:S01]  /*e6fc0*/  IADD3 RZ, P5, PT, R72, R16, RZ ;  /* 0x0000001048ff7210 */ /* 0x000fe20007fbe0ff */
[----:B------:R-:W-:Y:S01]  /*e6fd0*/  IMAD.IADD R67, R99, 0x1, R120 ;  /* 0x0000000163437824 */ /* 0x000fe200078e0278 */
[----:B------:R-:W-:Y:S01]  /*e6fe0*/  IADD3.X R74, P0, PT, R19, R22, RZ, P0, !PT ;  /* 0x00000016134a7210 */ /* 0x000fe2000071e4ff */
[----:B------:R-:W-:Y:S01]  /*e6ff0*/  IMAD.IADD R70, R69, 0x1, R70 ;  /* 0x0000000145467824 */ /* 0x000fe200078e0246 */
[----:B------:R-:W-:Y:S01]  /*e7000*/  IADD3.X RZ, P5, PT, R73, R17, RZ, P5, !PT ;  /* 0x0000001149ff7210 */ /* 0x000fe20002fbe4ff */
[----:B------:R-:W-:Y:S01]  /*e7010*/  IMAD.X R69, RZ, RZ, RZ, P1 ;  /* 0x000000ffff457224 */ /* 0x000fe200008e06ff */
[----:B------:R-:W-:Y:S01]  /*e7020*/  SHF.L.W.U32.HI R99, R98, 0x1, R67 ;  /* 0x0000000162637819 */ /* 0x000fe20000010e43 */
[----:B------:R-:W-:Y:S01]  /*e7030*/  IMAD.WIDE.U32 R16, R77, 0x17c510ea, RZ ;  /* 0x17c510ea4d107825 */ /* 0x000fe200078e00ff */
[----:B------:R-:W-:Y:S02]  /*e7040*/  IADD3 RZ, P1, PT, R74, R82, RZ ;  /* 0x000000524aff7210 */ /* 0x000fe40007f3e0ff */
[----:B------:R-:W-:Y:S01]  /*e7050*/  IADD3.X R75, P0, PT, R86, R91, RZ, P0, !PT ;  /* 0x0000005b564b7210 */ /* 0x000fe2000071e4ff */
[----:B------:R-:W-:Y:S01]  /*e7060*/  IMAD.WIDE.U32 R72, R20, 0x30000000, R72 ;  /* 0x3000000014487825 */ /* 0x000fe200078e0048 */
[----:B------:R-:W-:-:S02]  /*e7070*/  IADD3.X R22, P3, PT, R99, R79, RZ, P3, !PT ;  /* 0x0000004f63167210 */ /* 0x000fc40001f7e4ff */
[----:B------:R-:W-:Y:S01]  /*e7080*/  IADD3.X R71, P5, PT, R71, R14, RZ, P5, !PT ;  /* 0x0000000e47477210 */ /* 0x000fe20002fbe4ff */
[----:B------:R-:W-:Y:S01]  /*e7090*/  IMAD.IADD R73, R73, 0x1, R18 ;  /* 0x0000000149497824 */ /* 0x000fe200078e0212 */
[----:B------:R-:W-:Y:S01]  /*e70a0*/  IADD3.X R91, P4, PT, RZ, RZ, RZ, P4, !PT ;  /* 0x000000ffff5b7210 */ /* 0x000fe2000279e4ff */
[----:B------:R-:W-:Y:S01]  /*e70b0*/  IMAD.WIDE.U32 R86, R20, -0x45f6b800, RZ ;  /* 0xba09480014567825 */ /* 0x000fe200078e00ff */
[----:B------:R-:W-:Y:S02]  /*e70c0*/  IADD3.X RZ, P1, PT, R75, R83, RZ, P1, !PT ;  /* 0x000000534bff7210 */ /* 0x000fe40000f3e4ff */
[----:B------:R-:W-:Y:S01]  /*e70d0*/  IADD3.X R79, P0, PT, RZ, RZ, RZ, P0, !PT ;  /* 0x000000ffff4f7210 */ /* 0x000fe2000071e4ff */
[C---:B------:R-:W-:Y:S01]  /*e70e0*/  IMAD.WIDE.U32 R82, R76.reuse, 0x17c510ea, RZ ;  /* 0x17c510ea4c527825 */ /* 0x040fe200078e00ff */
[----:B------:R-:W-:Y:S02]  /*e70f0*/  IADD3.X R69, P5, PT, R69, R15, RZ, P5, !PT ;  /* 0x0000000f45457210 */ /* 0x000fe40002fbe4ff */
[----:B------:R-:W-:Y:S01]  /*e7100*/  IADD3.X R14, P1, PT, R79, R80, RZ, P1, !PT ;  /* 0x000000504f0e7210 */ /* 0x000fe20000f3e4ff */
[----:B------:R-:W-:Y:S01]  /*e7110*/  IMAD.X R15, RZ, RZ, RZ, P4 ;  /* 0x000000ffff0f7224 */ /* 0x000fe200020e06ff */
[----:B------:R-:W-:Y:S01]  /*e7120*/  IADD3.X R91, P2, PT, R91, R122, RZ, P2, !PT ;  /* 0x0000007a5b5b7210 */ /* 0x000fe2000175e4ff */
[----:B------:R-:W-:Y:S01]  /*e7130*/  IMAD.WIDE.U32 R18, P4, R76, 0x1ae3a46, R16 ;  /* 0x01ae3a464c127825 */ /* 0x000fe20007880010 */
[----:B------:R-:W-:-:S02]  /*e7140*/  IADD3.X R68, P5, PT, R71, R68, RZ, P5, !PT ;  /* 0x0000004447447210 */ /* 0x000fc40002fbe4ff */
[----:B------:R-:W-:Y:S01]  /*e7150*/  IADD3.X R123, P2, PT, R15, R123, RZ, P2, !PT ;  /* 0x0000007b0f7b7210 */ /* 0x000fe2000175e4ff */
[----:B------:R-:W-:Y:S01]  /*e7160*/  IMAD.WIDE.U32 R78, R21, -0x45f6b800, RZ ;  /* 0xba094800154e7825 */ /* 0x000fe200078e00ff */
[----:B------:R-:W-:Y:S02]  /*e7170*/  IADD3.X R15, PT, PT, R81, RZ, RZ, P1, P0 ;  /* 0x000000ff510f7210 */ /* 0x000fe40000fe04ff */
[----:B------:R-:W-:Y:S01]  /*e7180*/  IADD3.X R90, P2, PT, R91, R90, RZ, P2, !PT ;  /* 0x0000005a5b5a7210 */ /* 0x000fe2000175e4ff */
[----:B------:R-:W-:Y:S01]  /*e7190*/  IMAD.WIDE.U32 R16, R145, R147, RZ ;  /* 0x0000009391107225 */ /* 0x000fe200078e00ff */
[----:B------:R-:W-:Y:S02]  /*e71a0*/  IADD3.X R69, P5, PT, R69, R70, RZ, P5, !PT ;  /* 0x0000004645457210 */ /* 0x000fe40002fbe4ff */
[----:B------:R-:W-:Y:S01]  /*e71b0*/  IADD3.X R91, P2, PT, R123, R22, RZ, P2, !PT ;  /* 0x000000167b5b7210 */ /* 0x000fe2000175e4ff */
[----:B------:R-:W-:Y:S01]  /*e71c0*/  IMAD.X R99, RZ, RZ, RZ, P4 ;  /* 0x000000ffff637224 */ /* 0x000fe200020e06ff */
[----:B------:R-:W-:Y:S01]  /*e71d0*/  IADD3 R85, P4, PT, R18, R83, RZ ;  /* 0x0000005312557210 */ /* 0x000fe20007f9e0ff */
[----:B------:R-:W-:Y:S01]  /*e71e0*/  IMAD.MOV.U32 R98, RZ, RZ, R19 ;  /* 0x000000ffff627224 */ /* 0x000fe200078e0013 */
[----:B------:R-:W-:Y:S01]  /*e71f0*/  IADD3.X R89, P5, PT, RZ, RZ, RZ, P5, !PT ;  /* 0x000000ffff597210 */ /* 0x000fe20002fbe4ff */
[----:B------:R-:W-:-:S04]  /*e7200*/  IMAD.WIDE.U32 R78, P1, R20, 0x1ef3622f, R78 ;  /* 0x1ef3622f144e7825 */ /* 0x000fc8000782004e */
[----:B------:R-:W-:-:S04]  /*e7210*/  IMAD.WIDE.U32 R16, P0, R150, R148, R16 ;  /* 0x0000009496107225 */ /* 0x000fc80007800010 */
[----:B------:R-:W-:Y:S01]  /*e7220*/  IMAD.WIDE.U32.X R80, R77, 0x1ae3a46, R98, P4 ;  /* 0x01ae3a464d507825 */ /* 0x000fe200020e0462 */
[----:B------:R-:W-:-:S03]  /*e7230*/  IADD3 R19, P4, PT, R78, R87, RZ ;  /* 0x000000574e137210 */ /* 0x000fc60007f9e0ff */
[----:B------:R-:W-:Y:S01]  /*e7240*/  IMAD.X R71, RZ, RZ, RZ, P0 ;  /* 0x000000ffff477224 */ /* 0x000fe200000e06ff */
[----:B------:R-:W-:Y:S01]  /*e7250*/  IADD3 RZ, P0, PT, R68, R86, RZ ;  /* 0x0000005644ff7210 */ /* 0x000fe20007f1e0ff */
[----:B------:R-:W-:Y:S01]  /*e7260*/  IMAD.X R99, RZ, RZ, RZ, P1 ;  /* 0x000000ffff637224 */ /* 0x000fe200008e06ff */
[----:B------:R-:W-:Y:S01]  /*e7270*/  IADD3 RZ, P1, PT, R90, R82, RZ ;  /* 0x000000525aff7210 */ /* 0x000fe20007f3e0ff */
[----:B------:R-:W-:Y:S01]  /*e7280*/  IMAD.MOV.U32 R98, RZ, RZ, R79 ;  /* 0x000000ffff627224 */ /* 0x000fe200078e004f */
[----:B------:R-:W-:Y:S01]  /*e7290*/  IADD3.X RZ, P0, PT, R69, R19, RZ, P0, !PT ;  /* 0x0000001345ff7210 */ /* 0x000fe2000071e4ff */
[----:B------:R-:W-:Y:S01]  /*e72a0*/  IMAD.WIDE.U32 R82, R146, R143, RZ ;  /* 0x0000008f92527225 */ /* 0x000fe200078e00ff */
[----:B------:R-:W-:-:S03]  /*e72b0*/  IADD3.X RZ, P1, PT, R91, R85, RZ, P1, !PT ;  /* 0x000000555bff7210 */ /* 0x000fc60000f3e4ff */
[----:B------:R-:W-:-:S04]  /*e72c0*/  IMAD.WIDE.U32.X R98, R21, 0x1ef3622f, R98, P4 ;  /* 0x1ef3622f15627825 */ /* 0x000fc800020e0462 */
[----:B------:R-:W-:Y:S01]  /*e72d0*/  IMAD.WIDE.U32 R64, R76, 0x6ca1493b, R64 ;  /* 0x6ca1493b4c407825 */ /* 0x000fe200078e0040 */
[----:B------:R-:W-:-:S03]  /*e72e0*/  IADD3.X R89, P0, PT, R89, R98, RZ, P0, !PT ;  /* 0x0000006259597210 */ /* 0x000fc6000071e4ff */
[----:B------:R-:W-:Y:S02]  /*e72f0*/  IMAD.X R19, RZ, RZ, RZ, P5 ;  /* 0x000000ffff137224 */ /* 0x000fe400028e06ff */
[----:B------:R-:W-:-:S04]  /*e7300*/  IMAD.WIDE.U32 R82, P4, R143, R146, R82 ;  /* 0x000000928f527225 */ /* 0x000fc80007880052 */
[----:B------:R-:W-:-:S04]  /*e7310*/  IMAD.WIDE.U32 R86, R148, R147, RZ ;  /* 0x0000009394567225 */ /* 0x000fc800078e00ff */
[----:B------:R-:W-:Y:S01]  /*e7320*/  IMAD.IADD R22, R65, 0x1, R66 ;  /* 0x0000000141167824 */ /* 0x000fe200078e0242 */
[----:B------:R-:W-:Y:S01]  /*e7330*/  IADD3.X R65, P0, PT, R19, R99, RZ, P0, !PT ;  /* 0x0000006313417210 */ /* 0x000fe2000071e4ff */
[----:B------:R-:W-:Y:S01]  /*e7340*/  IMAD.X R79, RZ, RZ, RZ, P4 ;  /* 0x000000ffff4f7224 */ /* 0x000fe200020e06ff */
[----:B------:R-:W-:Y:S01]  /*e7350*/  IADD3 R19, P4, PT, R16, R87, RZ ;  /* 0x0000005710137210 */ /* 0x000fe20007f9e0ff */
[----:B------:R-:W-:Y:S01]  /*e7360*/  IMAD.MOV.U32 R70, RZ, RZ, R17 ;  /* 0x000000ffff467224 */ /* 0x000fe200078e0011 */
[----:B------:R-:W-:Y:S01]  /*e7370*/  IADD3.X R64, P5, PT, R89, R64, RZ, P0, !PT ;  /* 0x0000004059407210 */ /* 0x000fe200007be4ff */
[----:B------:R-:W-:Y:S01]  /*e7380*/  IMAD.WIDE.U32 R76, R76, 0x17c510ea, R90 ;  /* 0x17c510ea4c4c7825 */ /* 0x000fe200078e005a */
[----:B------:R-:W-:Y:S02]  /*e7390*/  IADD3 RZ, P0, PT, R14, R86, RZ ;  /* 0x000000560eff7210 */ /* 0x000fe40007f1e0ff */
[----:B------:R-:W-:Y:S01]  /*e73a0*/  IADD3.X R65, P5, PT, R65, R22, RZ, P5, !PT ;  /* 0x0000001641417210 */ /* 0x000fe20002fbe4ff */
[----:B------:R-:W-:Y:S01]  /*e73b0*/  IMAD.WIDE.U32.X R90, R150, R145, R70, P4 ;  /* 0x00000091965a7225 */ /* 0x000fe200020e0446 */
[----:B------:R-:W-:-:S02]  /*e73c0*/  IADD3.X R85, P4, PT, RZ, RZ, RZ, P2, !PT ;  /* 0x000000ffff557210 */ /* 0x000fc4000179e4ff */
[----:B------:R-:W-:Y:S01]  /*e73d0*/  IADD3.X RZ, P0, PT, R15, R19, RZ, P0, !PT ;  /* 0x000000130fff7210 */ /* 0x000fe2000071e4ff */
[----:B------:R-:W-:-:S03]  /*e73e0*/  IMAD.WIDE.U32 R70, R21, 0xf5138f, RZ ;  /* 0x00f5138f15467825 */ /* 0x000fc600078e00ff */
[----:B------:R-:W-:Y:S01]  /*e73f0*/  IADD3.X R22, P0, PT, RZ, R90, RZ, P0, !PT ;  /* 0x0000005aff167210 */ /* 0x000fe2000071e4ff */
[----:B------:R-:W-:-:S04]  /*e7400*/  IMAD.WIDE.U32 R120, R72, -0x1, RZ ;  /* 0xffffffff48787825 */ /* 0x000fc800078e00ff */
[----:B------:R-:W-:Y:S02]  /*e7410*/  IMAD R17, R72, -0x7af74001, -R73 ;  /* 0x8508bfff48117824 */ /* 0x000fe400078e0a49 */
[----:B------:R-:W-:-:S03]  /*e7420*/  IMAD.WIDE.U32 R98, R20, 0xf5138f, RZ ;  /* 0x00f5138f14627825 */ /* 0x000fc600078e00ff */
[----:B------:R-:W-:Y:S01]  /*e7430*/  IADD3 R66, PT, PT, R121, R17, RZ ;  /* 0x0000001179427210 */ /* 0x000fe20007ffe0ff */
[----:B------:R-:W-:-:S04]  /*e7440*/  IMAD.WIDE.U32 R70, P2, R20, 0x1a22d9f3, R70 ;  /* 0x1a22d9f314467825 */ /* 0x000fc80007840046 */
[----:B------:R-:W-:Y:S01]  /*e7450*/  IMAD.X R121, RZ, RZ, RZ, P4 ;  /* 0x000000ffff797224 */ /* 0x000fe200020e06ff */
[----:B------:R-:W-:Y:S01]  /*e7460*/  IADD3 RZ, P4, PT, R64, R98, RZ ;  /* 0x0000006240ff7210 */ /* 0x000fe20007f9e0ff */
[----:B------:R-:W-:Y:S01]  /*e7470*/  IMAD.X R87, RZ, RZ, RZ, P2 ;  /* 0x000000ffff577224 */ /* 0x000fe200010e06ff */
[----:B------:R-:W-:Y:S01]  /*e7480*/  IADD3 R89, P2, PT, R70, R99, RZ ;  /* 0x0000006346597210 */ /* 0x000fe20007f5e0ff */
[----:B------:R-:W-:-:S03]  /*e7490*/  IMAD.WIDE.U32 R98, R66, 0x1, RZ ;  /* 0x0000000142627825 */ /* 0x000fc600078e00ff */
[----:B------:R-:W-:Y:S01]  /*e74a0*/  IADD3.X RZ, P4, PT, R65, R89, RZ, P4, !PT ;  /* 0x0000005941ff7210 */ /* 0x000fe2000279e4ff */
[----:B------:R-:W-:Y:S01]  /*e74b0*/  IMAD.MOV.U32 R86, RZ, RZ, R71 ;  /* 0x000000ffff567224 */ /* 0x000fe200078e0047 */
[----:B------:R-:W-:Y:S01]  /*e74c0*/  IADD3.X R71, P5, PT, RZ, RZ, RZ, P5, !PT ;  /* 0x000000ffff477210 */ /* 0x000fe20002fbe4ff */
[----:B------:R-:W-:-:S04]  /*e74d0*/  IMAD.WIDE.U32 R122, R120, 0x1, RZ ;  /* 0x00000001787a7825 */ /* 0x000fc800078e00ff */
[----:B------:R-:W-:-:S04]  /*e74e0*/  IMAD.WIDE.U32.X R86, R21, 0x1a22d9f3, R86, P2 ;  /* 0x1a22d9f315567825 */ /* 0x000fc800010e0456 */
[----:B------:R-:W-:Y:S01]  /*e74f0*/  IMAD.WIDE.U32 R98, P2, R120, -0x7af74000, R98 ;  /* 0x8508c00078627825 */ /* 0x000fe20007840062 */
[----:B------:R-:W-:-:S03]  /*e7500*/  IADD3.X R71, P4, PT, R71, R86, RZ, P4, !PT ;  /* 0x0000005647477210 */ /* 0x000fc6000279e4ff */
[----:B------:R-:W-:-:S04]  /*e7510*/  IMAD.WIDE.U32 R94, R148, R144, R94 ;  /* 0x00000090945e7225 */ /* 0x000fc800078e005e */
[----:B------:R-:W-:Y:S01]  /*e7520*/  IMAD.X R17, RZ, RZ, RZ, P5 ;  /* 0x000000ffff117224 */ /* 0x000fe200028e06ff */
[----:B------:R-:W-:Y:S01]  /*e7530*/  IADD3 RZ, P5, PT, R72, R122, RZ ;  /* 0x0000007a48ff7210 */ /* 0x000fe20007fbe0ff */
[----:B------:R-:W-:Y:S01]  /*e7540*/  IMAD.X R97, RZ, RZ, RZ, P2 ;  /* 0x000000ffff617224 */ /* 0x000fe200010e06ff */
[----:B------:R-:W-:Y:S01]  /*e7550*/  IADD3 R122, P2, PT, R123, R98, RZ ;  /* 0x000000627b7a7210 */ /* 0x000fe20007f5e0ff */
[----:B------:R-:W-:Y:S01]  /*e7560*/  IMAD.IADD R95, R95, 0x1, R96 ;  /* 0x000000015f5f7824 */ /* 0x000fe200078e0260 */
[----:B------:R-:W-:Y:S01]  /*e7570*/  SHF.L.W.U32.HI R67, R67, 0x1, R94 ;  /* 0x0000000143437819 */ /* 0x000fe20000010e5e */
[----:B------:R-:W-:Y:S01]  /*e7580*/  IMAD.MOV.U32 R96, RZ, RZ, R99 ;  /* 0x000000ffff607224 */ /* 0x000fe200078e0063 */
[----:B------:R-:W-:Y:S01]  /*e7590*/  IADD3.X RZ, P5, PT, R73, R122, RZ, P5, !PT ;  /* 0x0000007a49ff7210 */ /* 0x000fe20002fbe4ff */
[----:B------:R-:W-:Y:S01]  /*e75a0*/  IMAD.WIDE.U32 R72, R143, R143, RZ ;  /* 0x0000008f8f487225 */ /* 0x000fe200078e00ff */
[----:B------:R-:W-:Y:S02]  /*e75b0*/  SHF.L.W.U32.HI R99, R94, 0x1, R95 ;  /* 0x000000015e637819 */ /* 0x000fe40000010e5f */
[----:B------:R-:W-:Y:S01]  /*e75c0*/  IADD3.X R94, P1, PT, R85, R80, RZ, P1, !PT ;  /* 0x00000050555e7210 */ /* 0x000fe20000f3e4ff */
[----:B------:R-:W-:Y:S01]  /*e75d0*/  IMAD.WIDE.U32 R68, R20, -0x45f6b800, R68 ;  /* 0xba09480014447825 */ /* 0x000fe200078e0044 */
[----:B------:R-:W-:-:S02]  /*e75e0*/  IADD3.X R67, P3, PT, R67, R72, RZ, P3, !PT ;  /* 0x0000004843437210 */ /* 0x000fc40001f7e4ff */
[----:B------:R-:W-:Y:S01]  /*e75f0*/  IADD3.X R121, P1, PT, R121, R81, RZ, P1, !PT ;  /* 0x0000005179797210 */ /* 0x000fe20000f3e4ff */
[----:B------:R-:W-:Y:S01]  /*e7600*/  IMAD.WIDE.U32.X R96, R66, -0x7af74000, R96, P2 ;  /* 0x8508c00042607825 */ /* 0x000fe200010e0460 */
[----:B------:R-:W-:Y:S02]  /*e7610*/  IADD3 R82, P2, PT, R73, R82, RZ ;  /* 0x0000005249527210 */ /* 0x000fe40007f5e0ff */
[----:B------:R-:W-:Y:S01]  /*e7620*/  IADD3.X R67, P1, PT, R94, R67, RZ, P1, !PT ;  /* 0x000000435e437210 */ /* 0x000fe20000f3e4ff */
[----:B------:R-:W-:Y:S01]  /*e7630*/  IMAD.IADD R69, R69, 0x1, R78 ;  /* 0x0000000145457824 */ /* 0x000fe200078e024e */
[----:B------:R-:W-:Y:S01]  /*e7640*/  IADD3.X R85, P5, PT, RZ, R96, RZ, P5, !PT ;  /* 0x00000060ff557210 */ /* 0x000fe20002fbe4ff */
[----:B------:R-:W-:Y:S01]  /*e7650*/  IMAD.WIDE.U32 R80, R21, 0x6ca1493b, RZ ;  /* 0x6ca1493b15507825 */ /* 0x000fe200078e00ff */
[----:B------:R-:W-:Y:S02]  /*e7660*/  IADD3.X R82, P3, PT, R99, R82, RZ, P3, !PT ;  /* 0x0000005263527210 */ /* 0x000fe40001f7e4ff */
[----:B------:R-:W-:Y:S01]  /*e7670*/  IADD3.X R96, P5, PT, RZ, R97, RZ, P5, !PT ;  /* 0x00000061ff607210 */ /* 0x000fe20002fbe4ff */
[----:B------:R-:W-:Y:S01]  /*e7680*/  IMAD.MOV.U32 R78, RZ, RZ, R83 ;  /* 0x000000ffff4e7224 */ /* 0x000fe200078e0053 */
[----:B------:R-:W-:Y:S01]  /*e7690*/  IADD3.X R83, P4, PT, R17, R87, RZ, P4, !PT ;  /* 0x0000005711537210 */ /* 0x000fe2000279e4ff */
[----:B------:R-:W-:Y:S01]  /*e76a0*/  IMAD.WIDE.U32 R72, R145, R148, RZ ;  /* 0x0000009491487225 */ /* 0x000fe200078e00ff */
[----:B------:R-:W-:-:S02]  /*e76b0*/  IADD3.X R68, P5, PT, R85, R68, RZ, P5, !PT ;  /* 0x0000004455447210 */ /* 0x000fc40002fbe4ff */
[----:B------:R-:W-:Y:S01]  /*e76c0*/  IADD3.X R76, P4, PT, R71, R76, RZ, P4, !PT ;  /* 0x0000004c474c7210 */ /* 0x000fe2000279e4ff */
[----:B------:R-:W-:Y:S01]  /*e76d0*/  IMAD.X R17, RZ, RZ, R91, P0 ;  /* 0x000000ffff117224 */ /* 0x000fe200000e065b */
[----:B------:R-:W-:Y:S01]  /*e76e0*/  IADD3.X R69, P5, PT, R96, R69, RZ, P5, !PT ;  /* 0x0000004560457210 */ /* 0x000fe20002fbe4ff */
[----:B------:R-:W-:Y:S01]  /*e76f0*/  IMAD.WIDE.U32.X R86, R146, R146, R78, P2 ;  /* 0x0000009292567225 */ /* 0x000fe200010e044e */
[----:B------:R-:W-:-:S03]  /*e7700*/  IADD3.X R121, P1, PT, R121, R82, RZ, P1, !PT ;  /* 0x0000005279797210 */ /* 0x000fc60000f3e4ff */
[----:B------:R-:W-:-:S04]  /*e7710*/  IMAD.WIDE.U32 R90, P2, R20, -0x39c4fa40, R80 ;  /* 0xc63b05c0145a7825 */ /* 0x000fc80007840050 */
[----:B------:R-:W-:-:S04]  /*e7720*/  IMAD.WIDE.U32 R80, R66, 0x30000000, RZ ;  /* 0x3000000042507825 */ /* 0x000fc800078e00ff */
[----:B------:R-:W-:-:S04]  /*e7730*/  IMAD.WIDE.U32 R72, P0, R148, R145, R72 ;  /* 0x0000009194487225 */ /* 0x000fc80007800048 */
[----:B------:R-:W-:-:S04]  /*e7740*/  IMAD.WIDE.U32 R78, R20, 0x6ca1493b, RZ ;  /* 0x6ca1493b144e7825 */ /* 0x000fc800078e00ff */
        /* <DEDUP_REMOVED lines=8> */
[----:B------:R-:W-:Y:S01]  /*e77d0*/  IMAD.X R97, RZ, RZ, RZ, P0 ;  /* 0x000000ffff617224 */ /* 0x000fe200000e06ff */
[----:B------:R-:W-:Y:S01]  /*e77e0*/  IADD3 R81, P0, PT, R122, R81, RZ ;  /* 0x000000517a517210 */ /* 0x000fe20007f1e0ff */
[----:B------:R-:W-:-:S04]  /*e77f0*/  IMAD.WIDE.U32 R64, R20, 0xf5138f, R64 ;  /* 0x00f5138f14407825 */ /* 0x000fc800078e0040 */
[----:B------:R-:W-:Y:S01]  /*e7800*/  IMAD.WIDE.U32.X R18, R21, -0x39c4fa40, R18, P2 ;  /* 0xc63b05c015127825 */ /* 0x000fe200010e0412 */
[----:B------:R-:W-:-:S03]  /*e7810*/  IADD3 RZ, P2, PT, R68, R80, RZ ;  /* 0x0000005044ff7210 */ /* 0x000fc60007f5e0ff */
[----:B------:R-:W-:Y:S01]  /*e7820*/  IMAD.MOV.U32 R96, RZ, RZ, R123 ;  /* 0x000000ffff607224 */ /* 0x000fe200078e007b */
[----:B------:R-:W-:Y:S01]  /*e7830*/  IADD3.X RZ, P2, PT, R69, R81, RZ, P2, !PT ;  /* 0x0000005145ff7210 */ /* 0x000fe2000175e4ff */
[----:B------:R-:W-:Y:S01]  /*e7840*/  IMAD.IADD R70, R65, 0x1, R70 ;  /* 0x0000000141467824 */ /* 0x000fe200078e0246 */
[----:B------:R-:W-:Y:S01]  /*e7850*/  IADD3.X R65, P5, PT, RZ, RZ, RZ, P5, !PT ;  /* 0x000000ffff417210 */ /* 0x000fe20002fbe4ff */
[----:B------:R-:W-:-:S04]  /*e7860*/  IMAD.WIDE.U32 R92, R148, R143, R92 ;  /* 0x0000008f945c7225 */ /* 0x000fc800078e005c */
[----:B------:R-:W-:Y:S01]  /*e7870*/  IMAD.WIDE.U32.X R96, R66, 0x170b5d44, R96, P0 ;  /* 0x170b5d4442607825 */ /* 0x000fe200000e0460 */
[----:B------:R-:W-:Y:S02]  /*e7880*/  IADD3 RZ, P0, PT, R76, R78, RZ ;  /* 0x0000004e4cff7210 */ /* 0x000fe40007f1e0ff */
[----:B------:R-:W-:Y:S01]  /*e7890*/  SHF.L.W.U32.HI R95, R95, 0x1, R92 ;  /* 0x000000015f5f7819 */ /* 0x000fe20000010e5c */
[----:B------:R-:W-:Y:S01]  /*e78a0*/  IMAD.IADD R89, R93, 0x1, R88 ;  /* 0x000000015d597824 */ /* 0x000fe200078e0258 */
[----:B------:R-:W-:Y:S01]  /*e78b0*/  IADD3.X R65, P2, PT, R65, R96, RZ, P2, !PT ;  /* 0x0000006041417210 */ /* 0x000fe2000175e4ff */
[----:B------:R-:W-:Y:S01]  /*e78c0*/  IMAD.WIDE.U32 R80, R21, 0x17c510ea, RZ ;  /* 0x17c510ea15507825 */ /* 0x000fe200078e00ff */
[----:B------:R-:W-:Y:S02]  /*e78d0*/  IADD3.X R83, P3, PT, R95, R86, RZ, P3, !PT ;  /* 0x000000565f537210 */ /* 0x000fe40001f7e4ff */
[----:B------:R-:W-:Y:S01]  /*e78e0*/  SHF.L.W.U32.HI R85, R92, 0x1, R89 ;  /* 0x000000015c557819 */ /* 0x000fe20000010e59 */
[----:B------:R-:W-:Y:S01]  /*e78f0*/  IMAD.X R91, RZ, RZ, RZ, P5 ;  /* 0x000000ffff5b7224 */ /* 0x000fe200028e06ff */
[----:B------:R-:W-:Y:S01]  /*e7900*/  IADD3.X RZ, P0, PT, R77, R79, RZ, P0, !PT ;  /* 0x0000004f4dff7210 */ /* 0x000fe2000071e4ff */
[----:B------:R-:W-:Y:S01]  /*e7910*/  IMAD.WIDE.U32 R80, P5, R20, 0x1ae3a46, R80 ;  /* 0x01ae3a4614507825 */ /* 0x000fe200078a0050 */
[----:B------:R-:W-:-:S02]  /*e7920*/  IADD3.X R95, P4, PT, RZ, RZ, RZ, P4, !PT ;  /* 0x000000ffff5f7210 */ /* 0x000fc4000279e4ff */
[----:B------:R-:W-:Y:S01]  /*e7930*/  IADD3.X R97, P2, PT, R91, R97, RZ, P2, !PT ;  /* 0x000000615b617210 */ /* 0x000fe2000175e4ff */
[----:B------:R-:W-:Y:S01]  /*e7940*/  IMAD.WIDE.U32 R92, R20, 0x17c510ea, RZ ;  /* 0x17c510ea145c7825 */ /* 0x000fe200078e00ff */
[----:B------:R-:W-:Y:S02]  /*e7950*/  IADD3.X R85, P3, PT, R85, R87, RZ, P3, !PT ;  /* 0x0000005755557210 */ /* 0x000fe40001f7e4ff */
[----:B------:R-:W-:Y:S01]  /*e7960*/  IADD3.X R64, P2, PT, R65, R64, RZ, P2, !PT ;  /* 0x0000004041407210 */ /* 0x000fe2000175e4ff */
[----:B------:R-:W-:Y:S01]  /*e7970*/  IMAD.WIDE.U32 R78, R66, -0x45f6b800, RZ ;  /* 0xba094800424e7825 */ /* 0x000fe200078e00ff */
[----:B------:R-:W-:Y:S02]  /*e7980*/  IADD3.X R96, P0, PT, R95, R18, RZ, P0, !PT ;  /* 0x000000125f607210 */ /* 0x000fe4000071e4ff */
[----:B------:R-:W-:Y:S01]  /*e7990*/  IADD3.X R88, P1, PT, RZ, RZ, RZ, P1, !PT ;  /* 0x000000ffff587210 */ /* 0x000fe20000f3e4ff */
[----:B------:R-:W-:Y:S01]  /*e79a0*/  IMAD.X R87, RZ, RZ, RZ, P5 ;  /* 0x000000ffff577224 */ /* 0x000fe200028e06ff */
[----:B------:R-:W-:Y:S01]  /*e79b0*/  IADD3 R91, P5, PT, R80, R93, RZ ;  /* 0x0000005d505b7210 */ /* 0x000fe20007fbe0ff */
[----:B------:R-:W-:-:S02]  /*e79c0*/  IMAD.X R65, RZ, RZ, RZ, P4 ;  /* 0x000000ffff417224 */ /* 0x000fc400020e06ff */
[----:B------:R-:W-:Y:S02]  /*e79d0*/  IMAD.MOV.U32 R86, RZ, RZ, R81 ;  /* 0x000000ffff567224 */ /* 0x000fe400078e0051 */
[C---:B------:R-:W-:Y:S01]  /*e79e0*/  IMAD.WIDE.U32 R78, P4, R120.reuse, 0x1ef3622f, R78 ;  /* 0x1ef3622f784e7825 */ /* 0x040fe2000788004e */
[----:B------:R-:W-:Y:S02]  /*e79f0*/  IADD3.X R18, P0, PT, R65, R19, RZ, P0, !PT ;  /* 0x0000001341127210 */ /* 0x000fe4000071e4ff */
[----:B------:R-:W-:Y:S01]  /*e7a00*/  IADD3.X R65, P2, PT, R97, R70, RZ, P2, !PT ;  /* 0x0000004661417210 */ /* 0x000fe2000175e4ff */
[----:B------:R-:W-:Y:S01]  /*e7a10*/  IMAD.WIDE.U32 R94, R120, -0x45f6b800, RZ ;  /* 0xba094800785e7825 */ /* 0x000fe200078e00ff */
[----:B------:R-:W-:Y:S02]  /*e7a20*/  IADD3.X R96, P0, PT, R96, R67, RZ, P0, !PT ;  /* 0x0000004360607210 */ /* 0x000fe4000071e4ff */
[----:B------:R-:W-:Y:S01]  /*e7a30*/  IADD3.X R93, P2, PT, RZ, RZ, RZ, P2, !PT ;  /* 0x000000ffff5d7210 */ /* 0x000fe2000175e4ff */
[----:B------:R-:W-:Y:S01]  /*e7a40*/  IMAD.WIDE.U32.X R86, R21, 0x1ae3a46, R86, P5 ;  /* 0x01ae3a4615567825 */ /* 0x000fe200028e0456 */
[----:B------:R-:W-:-:S02]  /*e7a50*/  IADD3 R19, P5, PT, R78, R95, RZ ;  /* 0x0000005f4e137210 */ /* 0x000fc40007fbe0ff */
[----:B------:R-:W-:Y:S01]  /*e7a60*/  IADD3.X R97, P0, PT, R18, R121, RZ, P0, !PT ;  /* 0x0000007912617210 */ /* 0x000fe2000071e4ff */
[----:B------:R-:W-:Y:S01]  /*e7a70*/  IMAD.X R99, RZ, RZ, RZ, P4 ;  /* 0x000000ffff637224 */ /* 0x000fe200020e06ff */
[----:B------:R-:W-:Y:S01]  /*e7a80*/  IADD3 RZ, P4, PT, R64, R94, RZ ;  /* 0x0000005e40ff7210 */ /* 0x000fe20007f9e0ff */
[----:B------:R-:W-:Y:S01]  /*e7a90*/  IMAD.MOV.U32 R98, RZ, RZ, R79 ;  /* 0x000000ffff627224 */ /* 0x000fe200078e004f */
[----:B------:R-:W-:Y:S01]  /*e7aa0*/  IADD3.X R67, P0, PT, RZ, RZ, RZ, P0, !PT ;  /* 0x000000ffff437210 */ /* 0x000fe2000071e4ff */
[----:B------:R-:W-:Y:S01]  /*e7ab0*/  IMAD.WIDE.U32 R94, R120, 0x30000000, R68 ;  /* 0x30000000785e7825 */ /* 0x000fe200078e0044 */
[----:B------:R-:W-:-:S03]  /*e7ac0*/  IADD3.X RZ, P4, PT, R65, R19, RZ, P4, !PT ;  /* 0x0000001341ff7210 */ /* 0x000fc6000279e4ff */
[----:B------:R-:W-:Y:S01]  /*e7ad0*/  IMAD.WIDE.U32.X R98, R66, 0x1ef3622f, R98, P5 ;  /* 0x1ef3622f42627825 */ /* 0x000fe200028e0462 */
[----:B------:R-:W-:-:S03]  /*e7ae0*/  IADD3 RZ, P5, PT, R96, R92, RZ ;  /* 0x0000005c60ff7210 */ /* 0x000fc60007fbe0ff */
[----:B------:R-:W-:Y:S01]  /*e7af0*/  IMAD.WIDE.U32 R76, R20, 0x6ca1493b, R76 ;  /* 0x6ca1493b144c7825 */ /* 0x000fe200078e004c */
[----:B------:R-:W-:Y:S02]  /*e7b00*/  IADD3.X R93, P4, PT, R93, R98, RZ, P4, !PT ;  /* 0x000000625d5d7210 */ /* 0x000fe4000279e4ff */
[----:B------:R-:W-:Y:S01]  /*e7b10*/  IADD3.X RZ, P5, PT, R97, R91, RZ, P5, !PT ;  /* 0x0000005b61ff7210 */ /* 0x000fe20002fbe4ff */
[----:B------:R-:W-:Y:S02]  /*e7b20*/  IMAD.IADD R149, R95, 0x1, R122 ;  /* 0x000000015f957824 */ /* 0x000fe400078e027a */
[----:B------:R-:W-:Y:S01]  /*e7b30*/  IMAD.X R98, RZ, RZ, RZ, P2 ;  /* 0x000000ffff627224 */ /* 0x000fe200010e06ff */
[----:B------:R-:W-:Y:S01]  /*e7b40*/  IADD3.X R67, P5, PT, R67, R86, RZ, P5, !PT ;  /* 0x0000005643437210 */ /* 0x000fe20002fbe4ff */
[----:B------:R-:W-:Y:S02]  /*e7b50*/  IMAD.IADD R79, R77, 0x1, R90 ;  /* 0x000000014d4f7824 */ /* 0x000fe400078e025a */
[----:B------:R-:W-:Y:S01]  /*e7b60*/  IMAD.WIDE.U32 R18, R94, -0x1, RZ ;  /* 0xffffffff5e127825 */ /* 0x000fe200078e00ff */
[----:B------:R-:W-:-:S03]  /*e7b70*/  IADD3.X R98, P2, PT, R98, R99, RZ, P4, !PT ;  /* 0x0000006362627210 */ /* 0x000fc6000275e4ff */
[----:B------:R-:W-:Y:S01]  /*e7b80*/  IMAD R77, R94, -0x7af74001, -R149 ;  /* 0x8508bfff5e4d7824 */ /* 0x000fe200078e0a95 */
[----:B------:R-:W-:Y:S01]  /*e7b90*/  IADD3.X R92, P2, PT, R93, R76, RZ, P2, !PT ;  /* 0x0000004c5d5c7210 */ /* 0x000fe2000175e4ff */
[----:B------:R-:W-:-:S03]  /*e7ba0*/  IMAD.WIDE.U32 R90, R66, 0xf5138f, RZ ;  /* 0x00f5138f425a7825 */ /* 0x000fc600078e00ff */
[----:B------:R-:W-:Y:S01]  /*e7bb0*/  IADD3 R77, PT, PT, R19, R77, RZ ;  /* 0x0000004d134d7210 */ /* 0x000fe20007ffe0ff */
[----:B------:R-:W-:Y:S01]  /*e7bc0*/  IMAD.WIDE.U32 R68, R20, 0x17c510ea, R96 ;  /* 0x17c510ea14447825 */ /* 0x000fe200078e0060 */
[----:B------:R-:W-:-:S03]  /*e7bd0*/  IADD3.X R93, P2, PT, R98, R79, RZ, P2, !PT ;  /* 0x0000004f625d7210 */ /* 0x000fc6000175e4ff */
[----:B------:R-:W-:Y:S01]  /*e7be0*/  IMAD.WIDE.U32 R20, P4, R120, 0x1a22d9f3, R90 ;  /* 0x1a22d9f378147825 */ /* 0x000fe2000788005a */
[----:B------:R-:W-:-:S03]  /*e7bf0*/  IADD3.X R121, P2, PT, RZ, RZ, RZ, P2, !PT ;  /* 0x000000ffff797210 */ /* 0x000fc6000175e4ff */
[----:B------:R-:W-:-:S04]  /*e7c00*/  IMAD.WIDE.U32 R122, R120, 0xf5138f, RZ ;  /* 0x00f5138f787a7825 */ /* 0x000fc800078e00ff */
[----:B------:R-:W-:-:S04]  /*e7c10*/  IMAD.WIDE.U32 R96, R77, 0x1, RZ ;  /* 0x000000014d607825 */ /* 0x000fc800078e00ff */
[----:B------:R-:W-:Y:S01]  /*e7c20*/  IMAD.X R91, RZ, RZ, RZ, P4 ;  /* 0x000000ffff5b7224 */ /* 0x000fe200020e06ff */
[----:B------:R-:W-:Y:S01]  /*e7c30*/  IADD3 R123, P4, PT, R20, R123, RZ ;  /* 0x0000007b147b7210 */ /* 0x000fe20007f9e0ff */
[----:B------:R-:W-:Y:S02]  /*e7c40*/  IMAD.X R79, RZ, RZ, RZ, P0 ;  /* 0x000000ffff4f7224 */ /* 0x000fe400000e06ff */
[----:B------:R-:W-:-:S04]  /*e7c50*/  IMAD.WIDE.U32 R98, R18, 0x1, RZ ;  /* 0x0000000112627825 */ /* 0x000fc800078e00ff */
[----:B------:R-:W-:Y:S01]  /*e7c60*/  IMAD.MOV.U32 R90, RZ, RZ, R21 ;  /* 0x000000ffff5a7224 */ /* 0x000fe200078e0015 */
[----:B------:R-:W-:Y:S01]  /*e7c70*/  IADD3.X R21, P5, PT, R79, R87, RZ, P5, !PT ;  /* 0x000000574f157210 */ /* 0x000fe20002fbe4ff */
[----:B------:R-:W-:-:S03]  /*e7c80*/  IMAD.WIDE.U32 R96, P0, R18, -0x7af74000, R96 ;  /* 0x8508c00012607825 */ /* 0x000fc60007800060 */
[----:B------:R-:W-:Y:S01]  /*e7c90*/  IADD3.X R88, P5, PT, R67, R88, RZ, P5, !PT ;  /* 0x0000005843587210 */ /* 0x000fe20002fbe4ff */
[----:B------:R-:W-:Y:S01]  /*e7ca0*/  IMAD.WIDE.U32.X R90, R66, 0x1a22d9f3, R90, P4 ;  /* 0x1a22d9f3425a7825 */ /* 0x000fe200020e045a */
[----:B------:R-:W-:-:S03]  /*e7cb0*/  IADD3 RZ, P4, PT, R94, R98, RZ ;  /* 0x000000625eff7210 */ /* 0x000fc60007f9e0ff */
[----:B------:R-:W-:Y:S01]  /*e7cc0*/  IMAD.X R81, RZ, RZ, RZ, P2 ;  /* 0x000000ffff517224 */ /* 0x000fe200010e06ff */
[----:B------:R-:W-:Y:S01]  /*e7cd0*/  IADD3 R98, P2, PT, R99, R96, RZ ;  /* 0x0000006063627210 */ /* 0x000fe20007f5e0ff */
[----:B------:R-:W-:Y:S01]  /*e7ce0*/  IMAD.X R95, RZ, RZ, RZ, P0 ;  /* 0x000000ffff5f7224 */ /* 0x000fe200000e06ff */
[----:B------:R-:W-:Y:S01]  /*e7cf0*/  IADD3 RZ, P0, PT, R92, R122, RZ ;  /* 0x0000007a5cff7210 */ /* 0x000fe20007f1e0ff */
[----:B------:R-:W-:Y:S01]  /*e7d00*/  IMAD.MOV.U32 R94, RZ, RZ, R97 ;  /* 0x000000ffff5e7224 */ /* 0x000fe200078e0061 */
[----:B------:R-:W-:Y:S01]  /*e7d10*/  IADD3.X RZ, P4, PT, R149, R98, RZ, P4, !PT ;  /* 0x0000006295ff7210 */ /* 0x000fe2000279e4ff */
[----:B------:R-:W-:Y:S01]  /*e7d20*/  IMAD.WIDE.U32 R124, R148, R148, RZ ;  /* 0x00000094947c7225 */ /* 0x000fe200078e00ff */
[----:B------:R-:W-:-:S03]  /*e7d30*/  IADD3.X RZ, P0, PT, R93, R123, RZ, P0, !PT ;  /* 0x0000007b5dff7210 */ /* 0x000fc6000071e4ff */
[----:B------:R-:W-:Y:S01]  /*e7d40*/  IMAD.WIDE.U32.X R94, R77, -0x7af74000, R94, P2 ;  /* 0x8508c0004d5e7825 */ /* 0x000fe200010e045e */
[----:B------:R-:W-:Y:S02]  /*e7d50*/  IADD3 R19, P2, PT, R125, R72, RZ ;  /* 0x000000487d137210 */ /* 0x000fe40007f5e0ff */
[----:B------:R-:W-:Y:S01]  /*e7d60*/  IADD3.X R121, P0, PT, R121, R90, RZ, P0, !PT ;  /* 0x0000005a79797210 */ /* 0x000fe2000071e4ff */
[----:B------:R-:W-:Y:S01]  /*e7d70*/  IMAD.WIDE.U32 R98, R120, -0x45f6b800, R64 ;  /* 0xba09480078627825 */ /* 0x000fe200078e0040 */
[----:B------:R-:W-:Y:S02]  /*e7d80*/  IADD3.X R97, P4, PT, RZ, R94, RZ, P4, !PT ;  /* 0x0000005eff617210 */ /* 0x000fe4000279e4ff */
[----:B------:R-:W-:Y:S01]  /*e7d90*/  IADD3.X R81, P0, PT, R81, R91, RZ, P0, !PT ;  /* 0x0000005b51517210 */ /* 0x000fe2000071e4ff */
[----:B------:R-:W-:-:S04]  /*e7da0*/  IMAD.WIDE.U32 R64, R66, 0x6ca1493b, RZ ;  /* 0x6ca1493b42407825 */ /* 0x000fc800078e00ff */
[----:B------:R-:W-:Y:S02]  /*e7db0*/  IMAD.MOV.U32 R70, RZ, RZ, R73 ;  /* 0x000000ffff467224 */ /* 0x000fe400078e0049 */
[----:B------:R-:W-:Y:S01]  /*e7dc0*/  IMAD.IADD R78, R99, 0x1, R78 ;  /* 0x00000001634e7824 */ /* 0x000fe200078e024e */
[----:B------:R-:W-:Y:S01]  /*e7dd0*/  IADD3.X R99, P4, PT, RZ, R95, RZ, P4, !PT ;  /* 0x0000005fff637210 */ /* 0x000fe2000279e4ff */
[----:B------:R-:W-:-:S03]  /*e7de0*/  IMAD.WIDE.U32.X R70, R145, R145, R70, P2 ;  /* 0x0000009191467225 */ /* 0x000fc600010e0446 */
[----:B------:R-:W-:Y:S01]  /*e7df0*/  IADD3.X R98, P4, PT, R97, R98, RZ, P4, !PT ;  /* 0x0000006261627210 */ /* 0x000fe2000279e4ff */
[----:B------:R-:W-:-:S03]  /*e7e00*/  IMAD.WIDE.U32 R86, P2, R120, -0x39c4fa40, R64 ;  /* 0xc63b05c078567825 */ /* 0x000fc60007840040 */
[----:B------:R-:W-:Y:S01]  /*e7e10*/  IADD3.X R99, P4, PT, R99, R78, RZ, P4, !PT ;  /* 0x0000004e63637210 */ /* 0x000fe2000279e4ff */
[----:B------:R-:W-:-:S04]  /*e7e20*/  IMAD.WIDE.U32 R64, R120, 0x6ca1493b, RZ ;  /* 0x6ca1493b78407825 */ /* 0x000fc800078e00ff */
[----:B------:R-:W-:-:S04]  /*e7e30*/  IMAD.WIDE.U32 R72, R77, 0x30000000, RZ ;  /* 0x300000004d487825 */ /* 0x000fc800078e00ff */
[----:B------:R-:W-:Y:S01]  /*e7e40*/  IMAD.X R76, RZ, RZ, RZ, P1 ;  /* 0x000000ffff4c7224 */ /* 0x000fe200008e06ff */
[----:B------:R-:W-:Y:S01]  /*e7e50*/  IADD3 R97, P1, PT, R86, R65, RZ ;  /* 0x0000004156617210 */ /* 0x000fe20007f3e0ff */
[----:B------:R-:W-:Y:S02]  /*e7e60*/  IMAD.X R91, RZ, RZ, RZ, P2 ;  /* 0x000000ffff5b7224 */ /* 0x000fe400010e06ff */
[----:B------:R-:W-:Y:S01]  /*e7e70*/  IMAD.WIDE.U32 R94, R18, 0x30000000, RZ ;  /* 0x30000000125e7825 */ /* 0x000fe200078e00ff */
[----:B------:R-:W-:-:S03]  /*e7e80*/  IADD3.X R76, P5, PT, R21, R76, RZ, P5, !PT ;  /* 0x0000004c154c7210 */ /* 0x000fc60002fbe4ff */
[----:B------:R-:W-:-:S04]  /*e7e90*/  IMAD.WIDE.U32 R72, P2, R18, 0x170b5d44, R72 ;  /* 0x170b5d4412487825 */ /* 0x000fc80007840048 */
[----:B------:R-:W-:Y:S01]  /*e7ea0*/  IMAD.MOV.U32 R90, RZ, RZ, R87 ;  /* 0x000000ffff5a7224 */ /* 0x000fe200078e0057 */
[----:B------:R-:W-:Y:S01]  /*e7eb0*/  MOV R78, R73 ;  /* 0x00000049004e7202 */ /* 0x000fe20000000f00 */
[----:B------:R-:W-:Y:S01]  /*e7ec0*/  IMAD.X R79, RZ, RZ, RZ, P2 ;  /* 0x000000ffff4f7224 */ /* 0x000fe200010e06ff */
[----:B------:R-:W-:Y:S01]  /*e7ed0*/  IADD3 R95, P2, PT, R72, R95, RZ ;  /* 0x0000005f485f7210 */ /* 0x000fe20007f5e0ff */
[----:B------:R-:W-:Y:S01]  /*e7ee0*/  IMAD.WIDE.U32.X R90, R66, -0x39c4fa40, R90, P1 ;  /* 0xc63b05c0425a7825 */ /* 0x000fe200008e045a */
[----:B------:R-:W-:-:S03]  /*e7ef0*/  IADD3 RZ, P1, PT, R98, R94, RZ ;  /* 0x0000005e62ff7210 */ /* 0x000fc60007f3e0ff */
[----:B------:R-:W-:Y:S01]  /*e7f00*/  IMAD.WIDE.U32.X R78, R77, 0x170b5d44, R78, P2 ;  /* 0x170b5d444d4e7825 */ /* 0x000fe200010e044e */
[----:B------:R-:W-:Y:S02]  /*e7f10*/  IADD3.X RZ, P1, PT, R99, R95, RZ, P1, !PT ;  /* 0x0000005f63ff7210 */ /* 0x000fe40000f3e4ff */
[----:B------:R-:W-:Y:S01]  /*e7f20*/  IADD3.X R95, P4, PT, RZ, RZ, RZ, P4, !PT ;  /* 0x000000ffff5f7210 */ /* 0x000fe2000279e4ff */
[----:B------:R-:W-:Y:S01]  /*e7f30*/  IMAD.IADD R94, R69, 0x1, R80 ;  /* 0x00000001455e7824 */ /* 0x000fe200078e0250 */
[----:B------:R-:W-:Y:S01]  /*e7f40*/  IADD3.X R80, P0, PT, R121, R68, RZ, P0, !PT ;  /* 0x0000004479507210 */ /* 0x000fe2000071e4ff */
[----:B------:R-:W-:Y:S01]  /*e7f50*/  IMAD.WIDE.U32 R68, R66, 0x17c510ea, RZ ;  /* 0x17c510ea42447825 */ /* 0x000fe200078e00ff */
[----:B------:R-:W-:Y:S02]  /*e7f60*/  IADD3.X R95, P1, PT, R95, R78, RZ, P1, !PT ;  /* 0x0000004e5f5f7210 */ /* 0x000fe40000f3e4ff */
[----:B------:R-:W-:Y:S01]  /*e7f70*/  IADD3 RZ, P2, PT, R80, R64, RZ ;  /* 0x0000004050ff7210 */ /* 0x000fe20007f5e0ff */
[----:B------:R-:W-:Y:S01]  /*e7f80*/  IMAD.X R73, RZ, RZ, RZ, P4 ;  /* 0x000000ffff497224 */ /* 0x000fe200020e06ff */
[----:B------:R-:W-:Y:S01]  /*e7f90*/  IADD3.X R81, P0, PT, R81, R94, RZ, P0, !PT ;  /* 0x0000005e51517210 */ /* 0x000fe2000071e4ff */
[----:B------:R-:W-:-:S03]  /*e7fa0*/  IMAD.WIDE.U32 R64, R120, 0xf5138f, R92 ;  /* 0x00f5138f78407825 */ /* 0x000fc600078e005c */
[----:B------:R-:W-:Y:S01]  /*e7fb0*/  IADD3.X R82, P1, PT, R73, R79, RZ, P1, !PT ;  /* 0x0000004f49527210 */ /* 0x000fe20000f3e4ff */
[----:B------:R-:W-:Y:S01]  /*e7fc0*/  IMAD.WIDE.U32 R68, P4, R120, 0x1ae3a46, R68 ;  /* 0x01ae3a4678447825 */ /* 0x000fe20007880044 */
[----:B------:R-:W-:-:S03]  /*e7fd0*/  IADD3.X RZ, P2, PT, R81, R97, RZ, P2, !PT ;  /* 0x0000006151ff7210 */ /* 0x000fc6000175e4ff */
[----:B------:R-:W-:-:S04]  /*e7fe0*/  IMAD.WIDE.U32 R78, R120, 0x17c510ea, RZ ;  /* 0x17c510ea784e7825 */ /* 0x000fc800078e00ff */
[----:B------:R-:W-:Y:S01]  /*e7ff0*/  IMAD.IADD R87, R65, 0x1, R20 ;  /* 0x0000000141577824 */ /* 0x000fe200078e0214 */
[----:B------:R-:W-:Y:S01]  /*e8000*/  IADD3.X R20, P1, PT, R95, R64, RZ, P1, !PT ;  /* 0x000000405f147210 */ /* 0x000fe20000f3e4ff */
[----:B------:R-:W-:Y:S01]  /*e8010*/  IMAD.X R93, RZ, RZ, RZ, P4 ;  /* 0x000000ffff5d7224 */ /* 0x000fe200020e06ff */
[----:B------:R-:W-:Y:S01]  /*e8020*/  IADD3 R73, P4, PT, R68, R79, RZ ;  /* 0x0000004f44497210 */ /* 0x000fe20007f9e0ff */
[----:B------:R-:W-:Y:S01]  /*e8030*/  IMAD.WIDE.U32 R64, R77, -0x45f6b800, RZ ;  /* 0xba0948004d407825 */ /* 0x000fe200078e00ff */
[----:B------:R-:W-:-:S03]  /*e8040*/  IADD3.X R21, P1, PT, R82, R87, RZ, P1, !PT ;  /* 0x0000005752157210 */ /* 0x000fc60000f3e4ff */
[----:B------:R-:W-:Y:S01]  /*e8050*/  IMAD.MOV.U32 R92, RZ, RZ, R69 ;  /* 0x000000ffff5c7224 */ /* 0x000fe200078e0045 */
[----:B------:R-:W-:Y:S01]  /*e8060*/  IADD3.X R69, P0, PT, RZ, RZ, RZ, P0, !PT ;  /* 0x000000ffff457210 */ /* 0x000fe2000071e4ff */
[----:B------:R-:W-:-:S03]  /*e8070*/  IMAD.WIDE.U32 R94, R18, -0x45f6b800, RZ ;  /* 0xba094800125e7825 */ /* 0x000fc600078e00ff */
[----:B------:R-:W-:Y:S01]  /*e8080*/  IADD3.X R69, P2, PT, R69, R90, RZ, P2, !PT ;  /* 0x0000005a45457210 */ /* 0x000fe2000175e4ff */
[----:B------:R-:W-:-:S04]  /*e8090*/  IMAD.WIDE.U32.X R66, R66, 0x1ae3a46, R92, P4 ;  /* 0x01ae3a4642427825 */ /* 0x000fc800020e045c */
[----:B------:R-:W-:-:S04]  /*e80a0*/  IMAD.WIDE.U32 R64, P4, R18, 0x1ef3622f, R64 ;  /* 0x1ef3622f12407825 */ /* 0x000fc80007880040 */
[----:B------:R-:W-:Y:S01]  /*e80b0*/  IMAD.X R93, RZ, RZ, RZ, P4 ;  /* 0x000000ffff5d7224 */ /* 0x000fe200020e06ff */
[----:B------:R-:W-:Y:S01]  /*e80c0*/  IADD3 R95, P4, PT, R64, R95, RZ ;  /* 0x0000005f405f7210 */ /* 0x000fe20007f9e0ff */
[----:B------:R-:W-:Y:S01]  /*e80d0*/  IMAD.X R79, RZ, RZ, RZ, P0 ;  /* 0x000000ffff4f7224 */ /* 0x000fe200000e06ff */
[----:B------:R-:W-:Y:S01]  /*e80e0*/  IADD3 RZ, P0, PT, R20, R94, RZ ;  /* 0x0000005e14ff7210 */ /* 0x000fe20007f1e0ff */
[----:B------:R-:W-:Y:S01]  /*e80f0*/  IMAD.MOV.U32 R92, RZ, RZ, R65 ;  /* 0x000000ffff5c7224 */ /* 0x000fe200078e0041 */
[----:B------:R-:W-:Y:S01]  /*e8100*/  IADD3.X R65, P1, PT, RZ, RZ, RZ, P1, !PT ;  /* 0x000000ffff417210 */ /* 0x000fe20000f3e4ff */
[----:B------:R-:W-:Y:S01]  /*e8110*/  IMAD.WIDE.U32 R74, R147, R143, R74 ;  /* 0x0000008f934a7225 */ /* 0x000fe200078e004a */
[----:B------:R-:W-:Y:S02]  /*e8120*/  IADD3.X R79, P2, PT, R79, R91, RZ, P2, !PT ;  /* 0x0000005b4f4f7210 */ /* 0x000fe4000175e4ff */
[----:B------:R-:W-:Y:S01]  /*e8130*/  IADD3.X RZ, P0, PT, R21, R95, RZ, P0, !PT ;  /* 0x0000005f15ff7210 */ /* 0x000fe2000071e4ff */
[----:B------:R-:W-:Y:S01]  /*e8140*/  IMAD.WIDE.U32.X R92, R77, 0x1ef3622f, R92, P4 ;  /* 0x1ef3622f4d5c7825 */ /* 0x000fe200020e045c */
[----:B------:R-:W-:-:S02]  /*e8150*/  IADD3.X R88, P4, PT, R88, R83, RZ, P5, !PT ;  /* 0x0000005358587210 */ /* 0x000fc40002f9e4ff */
[----:B------:R-:W-:Y:S01]  /*e8160*/  SHF.L.W.U32.HI R89, R89, 0x1, R74 ;  /* 0x0000000159597819 */ /* 0x000fe20000010e4a */
[----:B------:R-:W-:Y:S01]  /*e8170*/  IMAD.WIDE.U32 R94, R120, 0x6ca1493b, R80 ;  /* 0x6ca1493b785e7825 */ /* 0x000fe200078e0050 */
[----:B------:R-:W-:Y:S02]  /*e8180*/  IADD3.X R76, P4, PT, R76, R85, RZ, P4, !PT ;  /* 0x000000554c4c7210 */ /* 0x000fe4000279e4ff */
[----:B------:R-:W-:Y:S01]  /*e8190*/  IADD3.X R80, P2, PT, R69, R88, RZ, P2, !PT ;  /* 0x0000005845507210 */ /* 0x000fe2000175e4ff */
[----:B------:R-:W-:Y:S01]  /*e81a0*/  IMAD.IADD R122, R75, 0x1, R84 ;  /* 0x000000014b7a7824 */ /* 0x000fe200078e0254 */
[----:B------:R-:W-:Y:S01]  /*e81b0*/  IADD3.X R65, P0, PT, R65, R92, RZ, P0, !PT ;  /* 0x0000005c41417210 */ /* 0x000fe2000071e4ff */
[----:B------:R-:W-:Y:S01]  /*e81c0*/  IMAD.X R92, RZ, RZ, RZ, P1 ;  /* 0x000000ffff5c7224 */ /* 0x000fe200008e06ff */
[----:B------:R-:W-:Y:S01]  /*e81d0*/  IADD3.X R81, P1, PT, R79, R76, RZ, P2, !PT ;  /* 0x0000004c4f517210 */ /* 0x000fe2000173e4ff */
[----:B------:R-:W-:Y:S01]  /*e81e0*/  IMAD.WIDE.U32 R96, R77, 0xf5138f, RZ ;  /* 0x00f5138f4d607825 */ /* 0x000fe200078e00ff */
[----:B------:R-:W-:-:S02]  /*e81f0*/  SHF.L.W.U32.HI R152, R74, 0x1, R122 ;  /* 0x000000014a987819 */ /* 0x000fc40000010e7a */
[----:B------:R-:W-:Y:S01]  /*e8200*/  IADD3.X R123, P1, PT, RZ, RZ, RZ, P1, !PT ;  /* 0x000000ffff7b7210 */ /* 0x000fe20000f3e4ff */
[----:B------:R-:W-:Y:S01]  /*e8210*/  IMAD.IADD R87, R95, 0x1, R86 ;  /* 0x000000015f577824 */ /* 0x000fe200078e0256 */
[----:B------:R-:W-:Y:S01]  /*e8220*/  IADD3.X R92, P2, PT, R92, R93, RZ, P0, !PT ;  /* 0x0000005d5c5c7210 */ /* 0x000fe2000075e4ff */
        /* <DEDUP_REMOVED lines=8> */
[----:B------:R-:W-:Y:S01]  /*e82b0*/  IMAD.WIDE.U32 R74, R18, 0xf5138f, RZ ;  /* 0x00f5138f124a7825 */ /* 0x000fe200078e00ff */
[----:B------:R-:W-:Y:S02]  /*e82c0*/  MOV R92, R97 ;  /* 0x00000061005c7202 */ /* 0x000fe40000000f00 */
[----:B------:R-:W-:Y:S01]  /*e82d0*/  IADD3.X R97, P2, PT, RZ, RZ, RZ, P2, !PT ;  /* 0x000000ffff617210 */ /* 0x000fe2000175e4ff */
[----:B------:R-:W-:Y:S01]  /*e82e0*/  IMAD.IADD R125, R99, 0x1, R72 ;  /* 0x00000001637d7824 */ /* 0x000fe200078e0248 */
[----:B------:R-:W-:Y:S01]  /*e82f0*/  IADD3.X R123, P0, PT, R123, R66, RZ, P0, !PT ;  /* 0x000000427b7b7210 */ /* 0x000fe2000071e4ff */
[----:B------:R-:W-:Y:S01]  /*e8300*/  IMAD.X R93, RZ, RZ, RZ, P1 ;  /* 0x000000ffff5d7224 */ /* 0x000fe200008e06ff */
[----:B------:R-:W-:Y:S01]  /*e8310*/  IADD3 R99, P1, PT, R96, R75, RZ ;  /* 0x0000004b60637210 */ /* 0x000fe20007f3e0ff */
[----:B------:R-:W-:Y:S01]  /*e8320*/  IMAD.WIDE.U32 R90, R77, 0x6ca1493b, RZ ;  /* 0x6ca1493b4d5a7825 */ /* 0x000fe200078e00ff */
[----:B------:R-:W-:-:S02]  /*e8330*/  IADD3.X R66, P5, PT, RZ, RZ, RZ, P5, !PT ;  /* 0x000000ffff427210 */ /* 0x000fc40002fbe4ff */
[----:B------:R-:W-:Y:S01]  /*e8340*/  IADD3.X R152, P3, PT, R152, R19, RZ, P3, !PT ;  /* 0x0000001398987210 */ /* 0x000fe20001f7e4ff */
[----:B------:R-:W-:Y:S01]  /*e8350*/  IMAD.WIDE.U32.X R92, R77, 0x1a22d9f3, R92, P1 ;  /* 0x1a22d9f34d5c7825 */ /* 0x000fe200008e045c */
[----:B------:R-:W-:-:S03]  /*e8360*/  IADD3.X R69, P0, PT, R69, R67, RZ, P0, !PT ;  /* 0x0000004345457210 */ /* 0x000fc6000071e4ff */
[----:B------:R-:W-:-:S04]  /*e8370*/  IMAD.WIDE.U32 R90, P1, R18, -0x39c4fa40, R90 ;  /* 0xc63b05c0125a7825 */ /* 0x000fc8000782005a */
[----:B------:R-:W-:-:S04]  /*e8380*/  IMAD.WIDE.U32 R88, R18, 0x6ca1493b, RZ ;  /* 0x6ca1493b12587825 */ /* 0x000fc800078e00ff */
[----:B------:R-:W-:Y:S01]  /*e8390*/  IMAD.X R87, RZ, RZ, RZ, P1 ;  /* 0x000000ffff577224 */ /* 0x000fe200008e06ff */
[----:B------:R-:W-:Y:S01]  /*e83a0*/  IADD3 R89, P1, PT, R90, R89, RZ ;  /* 0x000000595a597210 */ /* 0x000fe20007f3e0ff */
[----:B------:R-:W-:-:S04]  /*e83b0*/  IMAD.WIDE.U32 R84, R77, 0x17c510ea, RZ ;  /* 0x17c510ea4d547825 */ /* 0x000fc800078e00ff */
[----:B------:R-:W-:Y:S02]  /*e83c0*/  IMAD.MOV.U32 R86, RZ, RZ, R91 ;  /* 0x000000ffff567224 */ /* 0x000fe400078e005b */
[----:B------:R-:W-:-:S04]  /*e83d0*/  IMAD.WIDE.U32 R78, R98, -0x1, RZ ;  /* 0xffffffff624e7825 */ /* 0x000fc800078e00ff */
[----:B------:R-:W-:Y:S02]  /*e83e0*/  IMAD R73, R98, -0x7af74001, -R125 ;  /* 0x8508bfff62497824 */ /* 0x000fe400078e0a7d */
[----:B------:R-:W-:-:S04]  /*e83f0*/  IMAD.WIDE.U32.X R86, R77, -0x39c4fa40, R86, P1 ;  /* 0xc63b05c04d567825 */ /* 0x000fc800008e0456 */
[----:B------:R-:W-:-:S04]  /*e8400*/  IMAD.WIDE.U32 R84, P1, R18, 0x1ae3a46, R84 ;  /* 0x01ae3a4612547825 */ /* 0x000fc80007820054 */
[----:B------:R-:W-:-:S04]  /*e8410*/  IMAD.WIDE.U32 R82, R18, 0x17c510ea, RZ ;  /* 0x17c510ea12527825 */ /* 0x000fc800078e00ff */
[----:B------:R-:W-:Y:S02]  /*e8420*/  IMAD.IADD R79, R79, 0x1, R73 ;  /* 0x000000014f4f7824 */ /* 0x000fe400078e0249 */
[----:B------:R-:W-:-:S04]  /*e8430*/  IMAD.WIDE.U32 R120, R120, 0x17c510ea, R80 ;  /* 0x17c510ea78787825 */ /* 0x000fc800078e0050 */
[----:B------:R-:W-:Y:S01]  /*e8440*/  IMAD.X R65, RZ, RZ, RZ, P2 ;  /* 0x000000ffff417224 */ /* 0x000fe200010e06ff */
[----:B------:R-:W-:Y:S01]  /*e8450*/  IADD3 RZ, P2, PT, R94, R74, RZ ;  /* 0x0000004a5eff7210 */ /* 0x000fe20007f5e0ff */
        /* <DEDUP_REMOVED lines=8> */
[----:B------:R-:W-:Y:S01]  /*e84e0*/  IMAD.WIDE.U32.X R80, R77, 0x1ae3a46, R80, P1 ;  /* 0x01ae3a464d507825 */ /* 0x000fe200008e0450 */
[----:B------:R-:W-:Y:S02]  /*e84f0*/  SHF.L.W.U32.HI R93, R122, 0x1, R14 ;  /* 0x000000017a5d7819 */ /* 0x000fe40000010e0e */
[----:B------:R-:W-:Y:S01]  /*e8500*/  IADD3.X R120, P2, PT, R97, R120, RZ, P2, !PT ;  /* 0x0000007861787210 */ /* 0x000fe2000175e4ff */
[----:B------:R-:W-:-:S04]  /*e8510*/  IMAD.WIDE.U32 R74, P1, R78, -0x7af74000, R74 ;  /* 0x8508c0004e4a7825 */ /* 0x000fc8000782004a */
[----:B------:R-:W-:-:S04]  /*e8520*/  IMAD.WIDE.U32 R76, R78, 0x1, RZ ;  /* 0x000000014e4c7825 */ /* 0x000fc800078e00ff */
[----:B------:R-:W-:Y:S01]  /*e8530*/  IMAD.X R73, RZ, RZ, RZ, P1 ;  /* 0x000000ffff497224 */ /* 0x000fe200008e06ff */
[----:B------:R-:W-:Y:S01]  /*e8540*/  IADD3 R74, P1, PT, R77, R74, RZ ;  /* 0x0000004a4d4a7210 */ /* 0x000fe20007f3e0ff */
[----:B------:R-:W-:Y:S02]  /*e8550*/  IMAD.MOV.U32 R72, RZ, RZ, R75 ;  /* 0x000000ffff487224 */ /* 0x000fe400078e004b */
[----:B------:R-:W-:Y:S01]  /*e8560*/  IMAD.IADD R19, R15, 0x1, R16 ;  /* 0x000000010f137824 */ /* 0x000fe200078e0210 */
[----:B------:R-:W-:Y:S01]  /*e8570*/  IADD3.X R16, P4, PT, RZ, R66, RZ, P4, !PT ;  /* 0x00000042ff107210 */ /* 0x000fe2000279e4ff */
[----:B------:R-:W-:Y:S01]  /*e8580*/  IMAD.WIDE.U32.X R72, R79, -0x7af74000, R72, P1 ;  /* 0x8508c0004f487825 */ /* 0x000fe200008e0448 */
[----:B------:R-:W-:Y:S02]  /*e8590*/  IADD3 RZ, P1, PT, R98, R76, RZ ;  /* 0x0000004c62ff7210 */ /* 0x000fe40007f3e0ff */
[----:B------:R-:W-:Y:S01]  /*e85a0*/  IADD3.X R123, P0, PT, R123, R16, RZ, P0, !PT ;  /* 0x000000107b7b7210 */ /* 0x000fe2000071e4ff */
[----:B------:R-:W-:Y:S01]  /*e85b0*/  IMAD.IADD R68, R121, 0x1, R68 ;  /* 0x0000000179447824 */ /* 0x000fe200078e0244 */
[----:B------:R-:W-:Y:S01]  /*e85c0*/  IADD3.X RZ, P1, PT, R125, R74, RZ, P1, !PT ;  /* 0x0000004a7dff7210 */ /* 0x000fe20000f3e4ff */
[----:B------:R-:W-:Y:S01]  /*e85d0*/  IMAD.WIDE.U32 R66, R79, 0x30000000, RZ ;  /* 0x300000004f427825 */ /* 0x000fe200078e00ff */
[----:B------:R-:W-:-:S02]  /*e85e0*/  SHF.L.W.U32.HI R91, R14, 0x1, R19 ;  /* 0x000000010e5b7819 */ /* 0x000fc40000010e13 */
[----:B------:R-:W-:Y:S01]  /*e85f0*/  IADD3.X R15, P1, PT, RZ, R72, RZ, P1, !PT ;  /* 0x00000048ff0f7210 */ /* 0x000fe20000f3e4ff */
[C---:B------:R-:W-:Y:S01]  /*e8600*/  IMAD.WIDE.U32 R94, R18.reuse, 0xf5138f, R94 ;  /* 0x00f5138f125e7825 */ /* 0x040fe200078e005e */
[----:B------:R-:W-:Y:S02]  /*e8610*/  IADD3.X R121, P2, PT, R65, R68, RZ, P2, !PT ;  /* 0x0000004441797210 */ /* 0x000fe4000175e4ff */
[----:B------:R-:W-:Y:S01]  /*e8620*/  IADD3.X R16, P1, PT, RZ, R73, RZ, P1, !PT ;  /* 0x00000049ff107210 */ /* 0x000fe20000f3e4ff */
[----:B------:R-:W-:Y:S01]  /*e8630*/  IMAD.WIDE.U32 R72, R18, -0x45f6b800, R20 ;  /* 0xba09480012487825 */ /* 0x000fe200078e0014 */
[----:B------:R-:W-:Y:S02]  /*e8640*/  IADD3.X R75, P2, PT, RZ, RZ, RZ, P2, !PT ;  /* 0x000000ffff4b7210 */ /* 0x000fe4000175e4ff */
[----:B------:R-:W-:Y:S01]  /*e8650*/  IADD3.X R68, PT, PT, RZ, RZ, RZ, P4, P5 ;  /* 0x000000ffff447210 */ /* 0x000fe200027ea4ff */
[----:B------:R-:W-:Y:S01]  /*e8660*/  IMAD.WIDE.U32 R20, R78, 0x30000000, RZ ;  /* 0x300000004e147825 */ /* 0x000fe200078e00ff */
[----:B------:R-:W-:-:S02]  /*e8670*/  IADD3.X R72, P1, PT, R15, R72, RZ, P1, !PT ;  /* 0x000000480f487210 */ /* 0x000fc40000f3e4ff */
[----:B------:R-:W-:Y:S01]  /*e8680*/  IADD3.X R85, P0, PT, R69, R68, RZ, P0, !PT ;  /* 0x0000004445557210 */ /* 0x000fe2000071e4ff */
[----:B------:R-:W-:-:S04]  /*e8690*/  IMAD.WIDE.U32 R66, P4, R78, 0x170b5d44, R66 ;  /* 0x170b5d444e427825 */ /* 0x000fc80007880042 */
[----:B------:R-:W-:Y:S01]  /*e86a0*/  IMAD.IADD R65, R73, 0x1, R64 ;  /* 0x0000000149417824 */ /* 0x000fe200078e0240 */
[----:B------:R-:W-:Y:S01]  /*e86b0*/  IADD3 R15, P5, PT, R66, R21, RZ ;  /* 0x00000015420f7210 */ /* 0x000fe20007fbe0ff */
[----:B------:R-:W-:Y:S01]  /*e86c0*/  IMAD.X R77, RZ, RZ, RZ, P2 ;  /* 0x000000ffff4d7224 */ /* 0x000fe200010e06ff */
[----:B------:R-:W-:Y:S01]  /*e86d0*/  IADD3 RZ, P2, PT, R72, R20, RZ ;  /* 0x0000001448ff7210 */ /* 0x000fe20007f5e0ff */
[----:B------:R-:W-:Y:S01]  /*e86e0*/  IMAD.X R21, RZ, RZ, RZ, P4 ;  /* 0x000000ffff157224 */ /* 0x000fe200020e06ff */
[----:B------:R-:W-:Y:S01]  /*e86f0*/  MOV R20, R67 ;  /* 0x0000004300147202 */ /* 0x000fe20000000f00 */
[----:B------:R-:W-:Y:S01]  /*e8700*/  IMAD.WIDE.U32 R68, R78, -0x45f6b800, RZ ;  /* 0xba0948004e447825 */ /* 0x000fe200078e00ff */
[----:B------:R-:W-:Y:S02]  /*e8710*/  IADD3.X R73, P1, PT, R16, R65, RZ, P1, !PT ;  /* 0x0000004110497210 */ /* 0x000fe40000f3e4ff */
        /* <DEDUP_REMOVED lines=8> */
[----:B------:R-:W-:Y:S01]  /*e87a0*/  IADD3 RZ, P1, PT, R120, R88, RZ ;  /* 0x0000005878ff7210 */ /* 0x000fe20007f3e0ff */
[----:B------:R-:W-:Y:S01]  /*e87b0*/  IMAD.WIDE.U32 R14, P5, R78, 0x1ef3622f, R14 ;  /* 0x1ef3622f4e0e7825 */ /* 0x000fe200078a000e */
[----:B------:R-:W-:Y:S02]  /*e87c0*/  IADD3.X R16, P3, PT, R93, R70, RZ, P3, !PT ;  /* 0x000000465d107210 */ /* 0x000fe40001f7e4ff */
[----:B------:R-:W-:Y:S01]  /*e87d0*/  IADD3.X R21, P2, PT, R20, R21, RZ, P2, !PT ;  /* 0x0000001514157210 */ /* 0x000fe2000175e4ff */
[----:B------:R-:W-:Y:S01]  /*e87e0*/  IMAD.IADD R96, R95, 0x1, R96 ;  /* 0x000000015f607824 */ /* 0x000fe200078e0260 */
[----:B------:R-:W-:Y:S01]  /*e87f0*/  IADD3.X RZ, P1, PT, R121, R89, RZ, P1, !PT ;  /* 0x0000005979ff7210 */ /* 0x000fe20000f3e4ff */
        /* <DEDUP_REMOVED lines=9> */
[----:B------:R-:W-:Y:S01]  /*e8890*/  IADD3.X R67, P2, PT, RZ, RZ, RZ, P2, !PT ;  /* 0x000000ffff437210 */ /* 0x000fe2000175e4ff */
[----:B------:R-:W-:Y:S01]  /*e88a0*/  IMAD.WIDE.U32 R98, R79, 0xf5138f, RZ ;  /* 0x00f5138f4f627825 */ /* 0x000fe200078e00ff */
[----:B------:R-:W-:Y:S02]  /*e88b0*/  IADD3.X RZ, P5, PT, R21, R69, RZ, P5, !PT ;  /* 0x0000004515ff7210 */ /* 0x000fe40002fbe4ff */
[----:B------:R-:W-:Y:S01]  /*e88c0*/  IADD3.X R77, P1, PT, R77, R87, RZ, P1, !PT ;  /* 0x000000574d4d7210 */ /* 0x000fe20000f3e4ff */
[----:B------:R-:W-:Y:S01]  /*e88d0*/  IMAD.X R69, RZ, RZ, RZ, P2 ;  /* 0x000000ffff457224 */ /* 0x000fe200010e06ff */
[----:B------:R-:W-:Y:S01]  /*e88e0*/  IADD3.X R67, P5, PT, R67, R64, RZ, P5, !PT ;  /* 0x0000004043437210 */ /* 0x000fe20002fbe4ff */
[----:B------:R-:W-:Y:S01]  /*e88f0*/  IMAD.WIDE.U32 R96, R18, 0x6ca1493b, R120 ;  /* 0x6ca1493b12607825 */ /* 0x000fe200078e0078 */
[----:B------:R-:W-:-:S02]  /*e8900*/  IADD3.X R15, P3, PT, R91, R71, RZ, P3, !PT ;  /* 0x000000475b0f7210 */ /* 0x000fc40001f7e4ff */
[----:B------:R-:W-:Y:S01]  /*e8910*/  IADD3.X R64, P1, PT, R75, R124, RZ, P1, !PT ;  /* 0x0000007c4b407210 */ /* 0x000fe20000f3e4ff */
[----:B------:R-:W-:Y:S01]  /*e8920*/  IMAD.IADD R85, R73, 0x1, R66 ;  /* 0x0000000149557824 */ /* 0x000fe200078e0242 */
[----:B------:R-:W-:Y:S01]  /*e8930*/  IADD3.X R66, P2, PT, R69, R65, RZ, P5, !PT ;  /* 0x0000004145427210 */ /* 0x000fe20002f5e4ff */
[C---:B------:R-:W-:Y:S01]  /*e8940*/  IMAD.WIDE.U32 R98, P5, R78.reuse, 0x1a22d9f3, R98 ;  /* 0x1a22d9f34e627825 */ /* 0x040fe200078a0062 */
[----:B------:R-:W-:Y:S02]  /*e8950*/  IADD3.X R65, P1, PT, R77, R152, RZ, P1, !PT ;  /* 0x000000984d417210 */ /* 0x000fe40000f3e4ff */
[----:B------:R-:W-:Y:S01]  /*e8960*/  IADD3.X R96, P2, PT, R67, R96, RZ, P2, !PT ;  /* 0x0000006043607210 */ /* 0x000fe2000175e4ff */
[----:B------:R-:W-:Y:S01]  /*e8970*/  IMAD.WIDE.U32 R94, R78, 0xf5138f, RZ ;  /* 0x00f5138f4e5e7825 */ /* 0x000fe200078e00ff */
[----:B------:R-:W-:-:S03]  /*e8980*/  IADD3.X R123, P1, PT, RZ, RZ, RZ, P1, !PT ;  /* 0x000000ffff7b7210 */ /* 0x000fc60000f3e4ff */
[----:B------:R-:W-:Y:S02]  /*e8990*/  IMAD.IADD R73, R97, 0x1, R90 ;  /* 0x0000000161497824 */ /* 0x000fe400078e025a */
[----:B------:R-:W-:Y:S01]  /*e89a0*/  IMAD.X R93, RZ, RZ, RZ, P5 ;  /* 0x000000ffff5d7224 */ /* 0x000fe200028e06ff */
[----:B------:R-:W-:Y:S01]  /*e89b0*/  IADD3 R125, P5, PT, R98, R95, RZ ;  /* 0x0000005f627d7210 */ /* 0x000fe20007fbe0ff */
[----:B------:R-:W-:Y:S01]  /*e89c0*/  IMAD.WIDE.U32 R90, R79, 0x6ca1493b, RZ ;  /* 0x6ca1493b4f5a7825 */ /* 0x000fe200078e00ff */
[----:B------:R-:W-:-:S03]  /*e89d0*/  IADD3.X R97, P2, PT, R66, R73, RZ, P2, !PT ;  /* 0x0000004942617210 */ /* 0x000fc6000175e4ff */
[----:B------:R-:W-:Y:S01]  /*e89e0*/  IMAD.MOV.U32 R92, RZ, RZ, R99 ;  /* 0x000000ffff5c7224 */ /* 0x000fe200078e0063 */
[----:B------:R-:W-:Y:S01]  /*e89f0*/  IADD3.X R95, P2, PT, RZ, RZ, RZ, P2, !PT ;  /* 0x000000ffff5f7210 */ /* 0x000fe2000175e4ff */
[----:B------:R-:W-:-:S04]  /*e8a00*/  IMAD.WIDE.U32 R70, R72, -0x1, RZ ;  /* 0xffffffff48467825 */ /* 0x000fc800078e00ff */
[----:B------:R-:W-:Y:S02]  /*e8a10*/  IMAD R67, R72, -0x7af74001, -R85 ;  /* 0x8508bfff48437824 */ /* 0x000fe400078e0a55 */
[----:B------:R-:W-:-:S04]  /*e8a20*/  IMAD.WIDE.U32.X R92, R79, 0x1a22d9f3, R92, P5 ;  /* 0x1a22d9f34f5c7825 */ /* 0x000fc800028e045c */
[----:B------:R-:W-:-:S04]  /*e8a30*/  IMAD.WIDE.U32 R76, R79, 0x17c510ea, RZ ;  /* 0x17c510ea4f4c7825 */ /* 0x000fc800078e00ff */
[----:B------:R-:W-:-:S04]  /*e8a40*/  IMAD.WIDE.U32 R90, P5, R78, -0x39c4fa40, R90 ;  /* 0xc63b05c04e5a7825 */ /* 0x000fc800078a005a */
[----:B------:R-:W-:Y:S01]  /*e8a50*/  IMAD.WIDE.U32 R88, R78, 0x6ca1493b, RZ ;  /* 0x6ca1493b4e587825 */ /* 0x000fe200078e00ff */
[----:B------:R-:W-:-:S03]  /*e8a60*/  MOV R86, R91 ;  /* 0x0000005b00567202 */ /* 0x000fc60000000f00 */
[----:B------:R-:W-:Y:S02]  /*e8a70*/  IMAD.IADD R71, R71, 0x1, R67 ;  /* 0x0000000147477824 */ /* 0x000fe400078e0243 */
[----:B------:R-:W-:Y:S02]  /*e8a80*/  IMAD.X R87, RZ, RZ, RZ, P5 ;  /* 0x000000ffff577224 */ /* 0x000fe400028e06ff */
[----:B------:R-:W-:Y:S01]  /*e8a90*/  IMAD.X R99, RZ, RZ, RZ, P2 ;  /* 0x000000ffff637224 */ /* 0x000fe200010e06ff */
[----:B------:R-:W-:Y:S01]  /*e8aa0*/  IADD3 R89, P2, PT, R90, R89, RZ ;  /* 0x000000595a597210 */ /* 0x000fe20007f5e0ff */
[----:B------:R-:W-:-:S04]  /*e8ab0*/  IMAD.WIDE.U32 R68, R70, 0x1, RZ ;  /* 0x0000000146447825 */ /* 0x000fc800078e00ff */
[----:B------:R-:W-:-:S04]  /*e8ac0*/  IMAD.WIDE.U32 R66, R71, 0x1, RZ ;  /* 0x0000000147427825 */ /* 0x000fc800078e00ff */
[----:B------:R-:W-:-:S04]  /*e8ad0*/  IMAD.WIDE.U32 R76, P5, R78, 0x1ae3a46, R76 ;  /* 0x01ae3a464e4c7825 */ /* 0x000fc800078a004c */
[----:B------:R-:W-:-:S04]  /*e8ae0*/  IMAD.WIDE.U32 R74, R78, 0x17c510ea, RZ ;  /* 0x17c510ea4e4a7825 */ /* 0x000fc800078e00ff */
[----:B------:R-:W-:Y:S01]  /*e8af0*/  IMAD.X R121, RZ, RZ, RZ, P1 ;  /* 0x000000ffff797224 */ /* 0x000fe200008e06ff */
[----:B------:R-:W-:Y:S01]  /*e8b00*/  IADD3 RZ, P1, PT, R72, R68, RZ ;  /* 0x0000004448ff7210 */ /* 0x000fe20007f3e0ff */
[----:B------:R-:W-:Y:S01]  /*e8b10*/  IMAD.X R73, RZ, RZ, RZ, P5 ;  /* 0x000000ffff497224 */ /* 0x000fe200028e06ff */
[----:B------:R-:W-:Y:S01]  /*e8b20*/  IADD3 R75, P5, PT, R76, R75, RZ ;  /* 0x0000004b4c4b7210 */ /* 0x000fe20007fbe0ff */
[----:B------:R-:W-:-:S04]  /*e8b30*/  IMAD.WIDE.U32.X R86, R79, -0x39c4fa40, R86, P2 ;  /* 0xc63b05c04f567825 */ /* 0x000fc800010e0456 */
[----:B------:R-:W-:-:S04]  /*e8b40*/  IMAD.WIDE.U32 R66, P2, R70, -0x7af74000, R66 ;  /* 0x8508c00046427825 */ /* 0x000fc80007840042 */
[----:B------:R-:W-:Y:S02]  /*e8b50*/  IMAD.MOV.U32 R72, RZ, RZ, R77 ;  /* 0x000000ffff487224 */ /* 0x000fe400078e004d */
[----:B------:R-:W-:Y:S02]  /*e8b60*/  IMAD.MOV.U32 R68, RZ, RZ, R67 ;  /* 0x000000ffff447224 */ /* 0x000fe400078e0043 */
[----:B------:R-:W-:Y:S01]  /*e8b70*/  IMAD.WIDE.U32.X R72, R79, 0x1ae3a46, R72, P5 ;  /* 0x01ae3a464f487825 */ /* 0x000fe200028e0448 */
[----:B------:R-:W-:-:S03]  /*e8b80*/  IADD3 R66, P5, PT, R69, R66, RZ ;  /* 0x0000004245427210 */ /* 0x000fc60007fbe0ff */
[----:B------:R-:W-:Y:S01]  /*e8b90*/  IMAD.X R69, RZ, RZ, RZ, P2 ;  /* 0x000000ffff457224 */ /* 0x000fe200010e06ff */
[----:B------:R-:W-:Y:S01]  /*e8ba0*/  IADD3 RZ, P2, PT, R64, R82, RZ ;  /* 0x0000005240ff7210 */ /* 0x000fe20007f5e0ff */
[----:B------:R-:W-:Y:S01]  /*e8bb0*/  IMAD.WIDE.U32 R20, R78, -0x45f6b800, R20 ;  /* 0xba0948004e147825 */ /* 0x000fe200078e0014 */
[----:B------:R-:W-:Y:S02]  /*e8bc0*/  IADD3.X RZ, P1, PT, R85, R66, RZ, P1, !PT ;  /* 0x0000004255ff7210 */ /* 0x000fe40000f3e4ff */
[----:B------:R-:W-:Y:S01]  /*e8bd0*/  IADD3.X RZ, P2, PT, R65, R83, RZ, P2, !PT ;  /* 0x0000005341ff7210 */ /* 0x000fe2000175e4ff */
[----:B------:R-:W-:Y:S01]  /*e8be0*/  IMAD.WIDE.U32.X R68, R71, -0x7af74000, R68, P5 ;  /* 0x8508c00047447825 */ /* 0x000fe200028e0444 */
[----:B------:R-:W-:Y:S02]  /*e8bf0*/  IADD3 RZ, P5, PT, R96, R94, RZ ;  /* 0x0000005e60ff7210 */ /* 0x000fe40007fbe0ff */
[----:B------:R-:W-:Y:S01]  /*e8c00*/  IADD3.X R67, P2, PT, R123, R80, RZ, P2, !PT ;  /* 0x000000507b437210 */ /* 0x000fe2000175e4ff */
[----:B------:R-:W-:Y:S01]  /*e8c10*/  IMAD.WIDE.U32 R64, R18, 0x17c510ea, R64 ;  /* 0x17c510ea12407825 */ /* 0x000fe200078e0040 */
[----:B------:R-:W-:-:S02]  /*e8c20*/  IADD3.X R18, P0, PT, RZ, RZ, RZ, P0, !PT ;  /* 0x000000ffff127210 */ /* 0x000fc4000071e4ff */
[----:B------:R-:W-:Y:S01]  /*e8c30*/  IADD3.X RZ, P5, PT, R97, R125, RZ, P5, !PT ;  /* 0x0000007d61ff7210 */ /* 0x000fe20002fbe4ff */
[----:B------:R-:W-:Y:S01]  /*e8c40*/  IMAD.IADD R84, R65, 0x1, R84 ;  /* 0x0000000141547824 */ /* 0x000fe200078e0254 */
[----:B------:R-:W-:Y:S01]  /*e8c50*/  IADD3.X R80, P2, PT, R121, R81, RZ, P2, !PT ;  /* 0x0000005179507210 */ /* 0x000fe2000175e4ff */
[----:B------:R-:W-:Y:S01]  /*e8c60*/  IMAD.IADD R14, R21, 0x1, R14 ;  /* 0x00000001150e7824 */ /* 0x000fe200078e020e */
[----:B------:R-:W-:Y:S01]  /*e8c70*/  IADD3.X R18, P4, PT, RZ, R18, RZ, P4, !PT ;  /* 0x00000012ff127210 */ /* 0x000fe2000279e4ff */
[----:B------:R-:W-:Y:S01]  /*e8c80*/  IMAD.WIDE.U32 R96, R78, 0xf5138f, R96 ;  /* 0x00f5138f4e607825 */ /* 0x000fe200078e0060 */
[----:B------:R-:W-:Y:S02]  /*e8c90*/  IADD3.X R95, P5, PT, R95, R92, RZ, P5, !PT ;  /* 0x0000005c5f5f7210 */ /* 0x000fe40002fbe4ff */
[----:B------:R-:W-:Y:S01]  /*e8ca0*/  IADD3.X R67, P2, PT, R67, R18, RZ, P2, !PT ;  /* 0x0000001243437210 */ /* 0x000fe2000175e4ff */
[----:B------:R-:W-:Y:S01]  /*e8cb0*/  IMAD.IADD R98, R97, 0x1, R98 ;  /* 0x0000000161627824 */ /* 0x000fe200078e0262 */
[----:B------:R-:W-:-:S02]  /*e8cc0*/  IADD3.X R99, P5, PT, R99, R93, RZ, P5, !PT ;  /* 0x0000005d63637210 */ /* 0x000fc40002fbe4ff */
[----:B------:R-:W-:Y:S02]  /*e8cd0*/  IADD3.X R65, PT, PT, RZ, RZ, RZ, P4, P0 ;  /* 0x000000ffff417210 */ /* 0x000fe400027e04ff */
[----:B------:R-:W-:Y:S02]  /*e8ce0*/  IADD3.X R66, P4, PT, R95, R64, RZ, P5, !PT ;  /* 0x000000405f427210 */ /* 0x000fe40002f9e4ff */
[----:B------:R-:W-:Y:S01]  /*e8cf0*/  IADD3.X R80, P2, PT, R80, R65, RZ, P2, !PT ;  /* 0x0000004150507210 */ /* 0x000fe2000175e4ff */
[----:B------:R-:W-:Y:S01]  /*e8d00*/  IMAD.WIDE.U32 R64, R71, 0x30000000, RZ ;  /* 0x3000000047407825 */ /* 0x000fe200078e00ff */
[----:B------:R-:W-:Y:S02]  /*e8d10*/  IADD3.X R77, P1, PT, RZ, R68, RZ, P1, !PT ;  /* 0x00000044ff4d7210 */ /* 0x000fe40000f3e4ff */
[----:B------:R-:W-:Y:S02]  /*e8d20*/  IADD3.X R18, P0, PT, R67, R16, RZ, P2, !PT ;  /* 0x0000001043127210 */ /* 0x000fe4000171e4ff */
[----:B------:R-:W-:Y:S01]  /*e8d30*/  IADD3.X R79, P1, PT, RZ, R69, RZ, P1, !PT ;  /* 0x00000045ff4f7210 */ /* 0x000fe20000f3e4ff */
[----:B------:R-:W-:Y:S01]  /*e8d40*/  IMAD.WIDE.U32 R68, P5, R70, 0x170b5d44, R64 ;  /* 0x170b5d4446447825 */ /* 0x000fe200078a0040 */
[----:B------:R-:W-:-:S02]  /*e8d50*/  IADD3.X R67, P4, PT, R99, R84, RZ, P4, !PT ;  /* 0x0000005463437210 */ /* 0x000fc4000279e4ff */
[----:B------:R-:W-:Y:S01]  /*e8d60*/  IADD3.X R20, P1, PT, R77, R20, RZ, P1, !PT ;  /* 0x000000144d147210 */ /* 0x000fe20000f3e4ff */
[----:B------:R-:W-:Y:S01]  /*e8d70*/  IMAD.WIDE.U32 R64, R70, 0x30000000, RZ ;  /* 0x3000000046407825 */ /* 0x000fe200078e00ff */
[----:B------:R-:W-:Y:S02]  /*e8d80*/  IADD3.X R85, P4, PT, RZ, RZ, RZ, P4, !PT ;  /* 0x000000ffff557210 */ /* 0x000fe4000279e4ff */
[----:B------:R-:W-:Y:S01]  /*e8d90*/  IADD3.X R16, P0, PT, R80, R15, RZ, P0, !PT ;  /* 0x0000000f50107210 */ /* 0x000fe2000071e4ff */
[----:B------:R-:W-:Y:S01]  /*e8da0*/  IMAD.X R15, RZ, RZ, RZ, P5 ;  /* 0x000000ffff0f7224 */ /* 0x000fe200028e06ff */
[----:B------:R-:W-:Y:S01]  /*e8db0*/  IADD3.X R21, P1, PT, R79, R14, RZ, P1, !PT ;  /* 0x0000000e4f157210 */ /* 0x000fe20000f3e4ff */
[----:B------:R-:W-:Y:S01]  /*e8dc0*/  IMAD.X R79, RZ, RZ, RZ, P4 ;  /* 0x000000ffff4f7224 */ /* 0x000fe200020e06ff */
[----:B------:R-:W-:Y:S01]  /*e8dd0*/  IADD3 R77, P5, PT, R68, R65, RZ ;  /* 0x00000041444d7210 */ /* 0x000fe20007fbe0ff */
[----:B------:R-:W-:Y:S01]  /*e8de0*/  IMAD.MOV.U32 R14, RZ, RZ, R69 ;  /* 0x000000ffff0e7224 */ /* 0x000fe200078e0045 */
[----:B------:R-:W-:Y:S01]  /*e8df0*/  IADD3 RZ, P4, PT, R20, R64, RZ ;  /* 0x0000004014ff7210 */ /* 0x000fe20007f9e0ff */
[----:B------:R-:W-:Y:S01]  /*e8e00*/  IMAD.WIDE.U32 R64, R71, -0x45f6b800, RZ ;  /* 0xba09480047407825 */ /* 0x000fe200078e00ff */
[----:B------:R-:W-:-:S02]  /*e8e10*/  IADD3.X R69, P1, PT, RZ, RZ, RZ, P1, !PT ;  /* 0x000000ffff457210 */ /* 0x000fc40000f3e4ff */
[----:B------:R-:W-:Y:S01]  /*e8e20*/  IADD3.X RZ, P4, PT, R21, R77, RZ, P4, !PT ;  /* 0x0000004d15ff7210 */ /* 0x000fe2000279e4ff */
[----:B------:R-:W-:Y:S01]  /*e8e30*/  IMAD.WIDE.U32.X R14, R71, 0x170b5d44, R14, P5 ;  /* 0x170b5d44470e7825 */ /* 0x000fe200028e040e */
[----:B------:R-:W-:-:S03]  /*e8e40*/  IADD3 RZ, P5, PT, R66, R88, RZ ;  /* 0x0000005842ff7210 */ /* 0x000fc60007fbe0ff */
[----:B------:R-:W-:Y:S01]  /*e8e50*/  IMAD.X R77, RZ, RZ, RZ, P1 ;  /* 0x000000ffff4d7224 */ /* 0x000fe200008e06ff */
[----:B------:R-:W-:Y:S01]  /*e8e60*/  IADD3.X R69, P4, PT, R69, R14, RZ, P4, !PT ;  /* 0x0000000e45457210 */ /* 0x000fe2000279e4ff */
[C---:B------:R-:W-:Y:S01]  /*e8e70*/  IMAD.WIDE.U32 R80, P1, R70.reuse, 0x1ef3622f, R64 ;  /* 0x1ef3622f46507825 */ /* 0x040fe20007820040 */
[----:B------:R-:W-:Y:S02]  /*e8e80*/  IADD3.X RZ, P5, PT, R67, R89, RZ, P5, !PT ;  /* 0x0000005943ff7210 */ /* 0x000fe40002fbe4ff */
[----:B------:R-:W-:Y:S01]  /*e8e90*/  IADD3.X R15, P4, PT, R77, R15, RZ, P4, !PT ;  /* 0x0000000f4d0f7210 */ /* 0x000fe2000279e4ff */
[----:B------:R-:W-:-:S03]  /*e8ea0*/  IMAD.WIDE.U32 R64, R70, -0x45f6b800, RZ ;  /* 0xba09480046407825 */ /* 0x000fc600078e00ff */
[----:B------:R-:W-:Y:S01]  /*e8eb0*/  IADD3.X R14, P4, PT, R69, R96, RZ, P4, !PT ;  /* 0x00000060450e7210 */ /* 0x000fe2000279e4ff */
[----:B------:R-:W-:Y:S01]  /*e8ec0*/  IMAD.X R83, RZ, RZ, RZ, P1 ;  /* 0x000000ffff537224 */ /* 0x000fe200008e06ff */
[----:B------:R-:W-:Y:S01]  /*e8ed0*/  IADD3 R65, P1, PT, R80, R65, RZ ;  /* 0x0000004150417210 */ /* 0x000fe20007f3e0ff */
[----:B------:R-:W-:Y:S01]  /*e8ee0*/  IMAD.MOV.U32 R82, RZ, RZ, R81 ;  /* 0x000000ffff527224 */ /* 0x000fe200078e0051 */
[----:B------:R-:W-:Y:S01]  /*e8ef0*/  IADD3.X R69, P5, PT, R85, R86, RZ, P5, !PT ;  /* 0x0000005655457210 */ /* 0x000fe20002fbe4ff */
[----:B------:R-:W-:Y:S01]  /*e8f00*/  IMAD.WIDE.U32 R88, R150, R147, RZ ;  /* 0x0000009396587225 */ /* 0x000fe200078e00ff */
[----:B------:R-:W-:Y:S02]  /*e8f10*/  IADD3.X R15, P4, PT, R15, R98, RZ, P4, !PT ;  /* 0x000000620f0f7210 */ /* 0x000fe4000279e4ff */
[----:B------:R-:W-:Y:S01]  /*e8f20*/  IADD3.X R79, P5, PT, R79, R87, RZ, P5, !PT ;  /* 0x000000574f4f7210 */ /* 0x000fe20002fbe4ff */
[----:B------:R-:W-:Y:S01]  /*e8f30*/  IMAD.WIDE.U32.X R82, R71, 0x1ef3622f, R82, P1 ;  /* 0x1ef3622f47527825 */ /* 0x000fe200008e0452 */
[----:B------:R-:W-:-:S02]  /*e8f40*/  IADD3 RZ, P1, PT, R14, R64, RZ ;  /* 0x000000400eff7210 */ /* 0x000fc40007f3e0ff */
[----:B------:R-:W-:Y:S01]  /*e8f50*/  IADD3.X R64, P5, PT, R69, R18, RZ, P5, !PT ;  /* 0x0000001245407210 */ /* 0x000fe20002fbe4ff */
[----:B------:R-:W-:Y:S01]  /*e8f60*/  IMAD.WIDE.U32 R86, R78, 0x6ca1493b, R66 ;  /* 0x6ca1493b4e567825 */ /* 0x000fe200078e0042 */
[----:B------:R-:W-:Y:S02]  /*e8f70*/  IADD3.X RZ, P1, PT, R15, R65, RZ, P1, !PT ;  /* 0x000000410fff7210 */ /* 0x000fe40000f3e4ff */
[----:B------:R-:W-:Y:S01]  /*e8f80*/  IADD3.X R65, P4, PT, RZ, RZ, RZ, P4, !PT ;  /* 0x000000ffff417210 */ /* 0x000fe2000279e4ff */
[----:B------:R-:W-:Y:S01]  /*e8f90*/  IMAD.WIDE.U32 R66, R71, 0xf5138f, RZ ;  /* 0x00f5138f47427825 */ /* 0x000fe200078e00ff */
[----:B------:R-:W-:Y:S02]  /*e8fa0*/  IADD3 R91, PT, PT, R87, R90, RZ ;  /* 0x0000005a575b7210 */ /* 0x000fe40007ffe0ff */
[----:B------:R-:W-:Y:S01]  /*e8fb0*/  IADD3.X R87, P1, PT, R65, R82, RZ, P1, !PT ;  /* 0x0000005241577210 */ /* 0x000fe20000f3e4ff */
[----:B------:R-:W-:Y:S01]  /*e8fc0*/  IMAD.X R77, RZ, RZ, RZ, P4 ;  /* 0x000000ffff4d7224 */ /* 0x000fe200020e06ff */
[----:B------:R-:W-:Y:S01]  /*e8fd0*/  IADD3.X R65, P4, PT, R79, R16, RZ, P5, !PT ;  /* 0x000000104f417210 */ /* 0x000fe20002f9e4ff */
[----:B------:R-:W-:-:S02]  /*e8fe0*/  IMAD R69, R70, 0x1a22d9f3, R66 ;  /* 0x1a22d9f346457824 */ /* 0x000fc400078e0242 */
[C---:B------:R-:W-:Y:S01]  /*e8ff0*/  IMAD.WIDE.U32 R66, P5, R70.reuse, 0x1a22d9f3, R66 ;  /* 0x1a22d9f346427825 */ /* 0x040fe200078a0042 */
[----:B------:R-:W-:Y:S02]  /*e9000*/  IADD3.X R16, P1, PT, R77, R83, RZ, P1, !PT ;  /* 0x000000534d107210 */ /* 0x000fe40000f3e4ff */
[----:B------:R-:W-:Y:S01]  /*e9010*/  IADD3.X R97, P4, PT, RZ, RZ, RZ, P4, !PT ;  /* 0x000000ffff617210 */ /* 0x000fe2000279e4ff */
[----:B------:R-:W-:Y:S01]  /*e9020*/  IMAD.WIDE.U32 R84, R70, 0xf5138f, RZ ;  /* 0x00f5138f46547825 */ /* 0x000fe200078e00ff */
[----:B------:R-:W-:-:S03]  /*e9030*/  IADD3.X R86, P1, PT, R87, R86, RZ, P1, !PT ;  /* 0x0000005657567210 */ /* 0x000fc60000f3e4ff */
[----:B------:R-:W-:Y:S01]  /*e9040*/  IMAD.X R81, RZ, RZ, RZ, P4 ;  /* 0x000000ffff517224 */ /* 0x000fe200020e06ff */
[----:B------:R-:W-:Y:S01]  /*e9050*/  IADD3.X R87, P1, PT, R16, R91, RZ, P1, !PT ;  /* 0x0000005b10577210 */ /* 0x000fe20000f3e4ff */
[----:B------:R-:W-:-:S03]  /*e9060*/  IMAD.WIDE.U32 R88, P4, R147, R150, R88 ;  /* 0x0000009693587225 */ /* 0x000fc60007880058 */
[----:B------:R-:W-:Y:S01]  /*e9070*/  IADD3.X R95, P1, PT, RZ, RZ, RZ, P1, !PT ;  /* 0x000000ffff5f7210 */ /* 0x000fe20000f3e4ff */
[----:B------:R-:W-:Y:S01]  /*e9080*/  IMAD.X R83, RZ, RZ, RZ, P5 ;  /* 0x000000ffff537224 */ /* 0x000fe200028e06ff */
[----:B------:R-:W-:Y:S01]  /*e9090*/  IADD3 RZ, P5, PT, R66, R85, RZ ;  /* 0x0000005542ff7210 */ /* 0x000fe20007fbe0ff */
[----:B------:R-:W-:Y:S01]  /*e90a0*/  IMAD.X R77, RZ, RZ, RZ, P4 ;  /* 0x000000ffff4d7224 */ /* 0x000fe200020e06ff */
[----:B------:R-:W-:Y:S01]  /*e90b0*/  IADD3 RZ, P4, PT, R64, R74, RZ ;  /* 0x0000004a40ff7210 */ /* 0x000fe20007f9e0ff */
[----:B------:R-:W-:Y:S02]  /*e90c0*/  IMAD.IADD R99, R69, 0x1, R85 ;  /* 0x0000000145637824 */ /* 0x000fe400078e0255 */
[----:B------:R-:W-:Y:S01]  /*e90d0*/  IMAD.MOV.U32 R82, RZ, RZ, R67 ;  /* 0x000000ffff527224 */ /* 0x000fe200078e0043 */
[----:B------:R-:W-:Y:S01]  /*e90e0*/  IADD3.X RZ, P4, PT, R65, R75, RZ, P4, !PT ;  /* 0x0000004b41ff7210 */ /* 0x000fe2000279e4ff */
[----:B------:R-:W-:Y:S01]  /*e90f0*/  IMAD.X R85, RZ, RZ, RZ, P1 ;  /* 0x000000ffff557224 */ /* 0x000fe200008e06ff */
[----:B------:R-:W-:Y:S01]  /*e9100*/  IADD3 RZ, P1, PT, R86, R84, RZ ;  /* 0x0000005456ff7210 */ /* 0x000fe20007f3e0ff */
[----:B------:R-:W-:Y:S01]  /*e9110*/  IMAD.WIDE.U32 R66, R71, 0x6ca1493b, RZ ;  /* 0x6ca1493b47427825 */ /* 0x000fe200078e00ff */
[----:B------:R-:W-:-:S02]  /*e9120*/  IADD3.X R18, P4, PT, R97, R72, RZ, P4, !PT ;  /* 0x0000004861127210 */ /* 0x000fc4000279e4ff */
[----:B------:R-:W-:Y:S01]  /*e9130*/  IADD3.X RZ, P1, PT, R87, R99, RZ, P1, !PT ;  /* 0x0000006357ff7210 */ /* 0x000fe20000f3e4ff */
[----:B------:R-:W-:Y:S01]  /*e9140*/  IMAD.WIDE.U32.X R92, R71, 0x1a22d9f3, R82, P5 ;  /* 0x1a22d9f3475c7825 */ /* 0x000fe200028e0452 */
[----:B------:R-:W-:-:S03]  /*e9150*/  IADD3.X R81, P4, PT, R81, R73, RZ, P4, !PT ;  /* 0x0000004951517210 */ /* 0x000fc6000279e4ff */
[----:B------:R-:W-:Y:S01]  /*e9160*/  IMAD.WIDE.U32 R90, R147, R147, RZ ;  /* 0x00000093935a7225 */ /* 0x000fe200078e00ff */
[----:B------:R-:W-:-:S03]  /*e9170*/  IADD3.X R75, P1, PT, R95, R92, RZ, P1, !PT ;  /* 0x0000005c5f4b7210 */ /* 0x000fc60000f3e4ff */
[C---:B------:R-:W-:Y:S01]  /*e9180*/  IMAD.WIDE.U32 R82, P5, R70.reuse, -0x39c4fa40, R66 ;  /* 0xc63b05c046527825 */ /* 0x040fe200078a0042 */
[----:B------:R-:W-:Y:S02]  /*e9190*/  SHF.L.W.U32.HI R67, R19, 0x1, R22 ;  /* 0x0000000113437819 */ /* 0x000fe40000010e16 */
[----:B------:R-:W-:Y:S01]  /*e91a0*/  IADD3.X R92, P1, PT, R85, R93, RZ, P1, !PT ;  /* 0x0000005d555c7210 */ /* 0x000fe20000f3e4ff */
[----:B------:R-:W-:Y:S01]  /*e91b0*/  IMAD R79, R70, -0x39c4fa40, R66 ;  /* 0xc63b05c0464f7824 */ /* 0x000fe200078e0242 */
[----:B------:R-:W-:Y:S01]  /*e91c0*/  IADD3.X R66, P2, PT, RZ, RZ, RZ, P2, !PT ;  /* 0x000000ffff427210 */ /* 0x000fe2000175e4ff */
        /* <DEDUP_REMOVED lines=8> */
[----:B------:R-:W-:Y:S01]  /*e9250*/  IMAD.X R19, RZ, RZ, RZ, P5 ;  /* 0x000000ffff137224 */ /* 0x000fe200028e06ff */
[----:B------:R-:W-:Y:S01]  /*e9260*/  IADD3 RZ, P2, PT, R82, R67, RZ ;  /* 0x0000004352ff7210 */ /* 0x000fe20007f5e0ff */
[----:B------:R-:W-:Y:S01]  /*e9270*/  IMAD.IADD R73, R79, 0x1, R67 ;  /* 0x000000014f497824 */ /* 0x000fe200078e0243 */
[----:B------:R-:W-:Y:S01]  /*e9280*/  IADD3 RZ, P0, PT, R64, R66, RZ ;  /* 0x0000004240ff7210 */ /* 0x000fe20007f1e0ff */
[----:B------:R-:W-:Y:S01]  /*e9290*/  IMAD.MOV.U32 R18, RZ, RZ, R83 ;  /* 0x000000ffff127224 */ /* 0x000fe200078e0053 */
[----:B------:R-:W-:Y:S01]  /*e92a0*/  IADD3.X R65, P1, PT, R92, R65, RZ, P1, !PT ;  /* 0x000000415c417210 */ /* 0x000fe20000f3e4ff */
[----:B------:R-:W-:Y:S01]  /*e92b0*/  IMAD.WIDE.U32 R66, R71, 0x17c510ea, RZ ;  /* 0x17c510ea47427825 */ /* 0x000fe200078e00ff */
[----:B------:R-:W-:-:S02]  /*e92c0*/  IADD3.X R76, P4, PT, R81, R76, RZ, P4, !PT ;  /* 0x0000004c514c7210 */ /* 0x000fc4000279e4ff */
[----:B------:R-:W-:Y:S01]  /*e92d0*/  IADD3.X RZ, P0, PT, R65, R73, RZ, P0, !PT ;  /* 0x0000004941ff7210 */ /* 0x000fe2000071e4ff */
[----:B------:R-:W-:Y:S01]  /*e92e0*/  IMAD.WIDE.U32.X R18, R71, -0x39c4fa40, R18, P2 ;  /* 0xc63b05c047127825 */ /* 0x000fe200010e0412 */
[----:B------:R-:W-:Y:S02]  /*e92f0*/  IADD3.X R83, P1, PT, RZ, RZ, RZ, P1, !PT ;  /* 0x000000ffff537210 */ /* 0x000fe40000f3e4ff */
[----:B------:R-:W-:Y:S01]  /*e9300*/  IADD3 R16, P5, PT, R91, R88, RZ ;  /* 0x000000585b107210 */ /* 0x000fe20007fbe0ff */
[----:B------:R-:W-:Y:S01]  /*e9310*/  IMAD.WIDE.U32 R72, P2, R70, 0x1ae3a46, R66 ;  /* 0x01ae3a4646487825 */ /* 0x000fe20007840042 */
[----:B------:R-:W-:Y:S02]  /*e9320*/  IADD3.X R18, P0, PT, R83, R18, RZ, P0, !PT ;  /* 0x0000001253127210 */ /* 0x000fe4000071e4ff */
[----:B------:R-:W-:Y:S01]  /*e9330*/  SHF.L.W.U32.HI R81, R22, 0x1, R17 ;  /* 0x0000000116517819 */ /* 0x000fe20000010e11 */
[----:B------:R-:W-:Y:S01]  /*e9340*/  IMAD.X R83, RZ, RZ, RZ, P1 ;  /* 0x000000ffff537224 */ /* 0x000fe200008e06ff */
[----:B------:R-:W-:Y:S01]  /*e9350*/  IADD3.X R85, P1, PT, R85, R90, RZ, P4, !PT ;  /* 0x0000005a55557210 */ /* 0x000fe2000273e4ff */
[----:B------:R-:W-:Y:S01]  /*e9360*/  IMAD.WIDE.U32 R74, R70, 0x17c510ea, RZ ;  /* 0x17c510ea464a7825 */ /* 0x000fe200078e00ff */
[----:B------:R-:W-:-:S02]  /*e9370*/  IADD3.X R91, P3, PT, R81, R16, RZ, P3, !PT ;  /* 0x00000010515b7210 */ /* 0x000fc40001f7e4ff */
[----:B------:R-:W-:Y:S01]  /*e9380*/  IADD3.X R19, P0, PT, R83, R19, RZ, P0, !PT ;  /* 0x0000001353137210 */ /* 0x000fe2000071e4ff */
[----:B------:R-:W-:Y:S01]  /*e9390*/  IMAD.X R67, RZ, RZ, RZ, P2 ;  /* 0x000000ffff437224 */ /* 0x000fe200010e06ff */
[----:B------:R-:W-:Y:S01]  /*e93a0*/  IADD3 RZ, P2, PT, R72, R75, RZ ;  /* 0x0000004b48ff7210 */ /* 0x000fe20007f5e0ff */
[C---:B------:R-:W-:Y:S01]  /*e93b0*/  IMAD R81, R70.reuse, 0x1ae3a46, R66 ;  /* 0x01ae3a4646517824 */ /* 0x040fe200078e0242 */
[----:B------:R-:W-:Y:S01]  /*e93c0*/  MOV R66, R73 ;  /* 0x0000004900427202 */ /* 0x000fe20000000f00 */
[----:B------:R-:W-:Y:S01]  /*e93d0*/  IMAD.WIDE.U32 R14, R70, -0x45f6b800, R14 ;  /* 0xba094800460e7825 */ /* 0x000fe200078e000e */
[----:B------:R-:W-:Y:S02]  /*e93e0*/  IADD3.X R18, P0, PT, R18, R85, RZ, P0, !PT ;  /* 0x0000005512127210 */ /* 0x000fe4000071e4ff */
[----:B------:R-:W-:Y:S01]  /*e93f0*/  IADD3.X R16, P1, PT, R76, R91, RZ, P1, !PT ;  /* 0x0000005b4c107210 */ /* 0x000fe20000f3e4ff */
[----:B------:R-:W-:Y:S01]  /*e9400*/  IMAD.WIDE.U32.X R66, R71, 0x1ae3a46, R66, P2 ;  /* 0x01ae3a4647427825 */ /* 0x000fe200010e0442 */
[----:B------:R-:W-:-:S02]  /*e9410*/  IADD3 RZ, P2, PT, R18, R74, RZ ;  /* 0x0000004a12ff7210 */ /* 0x000fc40007f5e0ff */
[----:B------:R-:W-:Y:S01]  /*e9420*/  IADD3.X R19, P0, PT, R19, R16, RZ, P0, !PT ;  /* 0x0000001013137210 */ /* 0x000fe2000071e4ff */
[----:B------:R-:W-:Y:S02]  /*e9430*/  IMAD.IADD R71, R81, 0x1, R75 ;  /* 0x0000000151477824 */ /* 0x000fe400078e024b */
        /* <DEDUP_REMOVED lines=8> */
[----:B------:R-:W-:-:S03]  /*e94c0*/  IMAD.WIDE.U32 R64, R70, 0x6ca1493b, R64 ;  /* 0x6ca1493b46407825 */ /* 0x000fc600078e0040 */
[----:B------:R-:W-:Y:S01]  /*e94d0*/  IADD3.X R66, P0, PT, R66, R67, RZ, P2, !PT ;  /* 0x0000004342427210 */ /* 0x000fe2000171e4ff */
[----:B------:R-:W-:Y:S01]  /*e94e0*/  IMAD.WIDE.U32 R18, R70, 0x17c510ea, R18 ;  /* 0x17c510ea46127825 */ /* 0x000fe200078e0012 */
[----:B------:R-:W-:-:S03]  /*e94f0*/  IADD3.X R67, P4, PT, RZ, RZ, RZ, P4, !PT ;  /* 0x000000ffff437210 */ /* 0x000fc6000279e4ff */
[----:B------:R-:W-:Y:S01]  /*e9500*/  IMAD.WIDE.U32 R20, R70, 0x30000000, R20 ;  /* 0x3000000046147825 */ /* 0x000fe200078e0014 */
[----:B------:R-:W-:-:S03]  /*e9510*/  IADD3.X R16, P1, P0, R16, RZ, R67, P0, P1 ;  /* 0x000000ff10107210 */ /* 0x000fc60000022443 */
[----:B------:R-:W-:Y:S02]  /*e9520*/  IMAD.X R67, RZ, RZ, RZ, P4 ;  /* 0x000000ffff437224 */ /* 0x000fe400020e06ff */
[----:B------:R-:W-:Y:S02]  /*e9530*/  IMAD.IADD R80, R15, 0x1, R80 ;  /* 0x000000010f507824 */ /* 0x000fe400078e0250 */
[----:B------:R-:W-:Y:S01]  /*e9540*/  IMAD.IADD R69, R87, 0x1, R69 ;  /* 0x0000000157457824 */ /* 0x000fe200078e0245 */
[----:B------:R-:W-:Y:S01]  /*e9550*/  IADD3.X R17, PT, PT, R66, RZ, R67, P1, P0 ;  /* 0x000000ff42117210 */ /* 0x000fe20000fe0443 */
[----:B------:R-:W-:Y:S01]  /*e9560*/  IMAD.IADD R79, R65, 0x1, R79 ;  /* 0x00000001414f7824 */ /* 0x000fe200078e024f */
[----:B------:R-:W-:Y:S01]  /*e9570*/  IADD3 R71, P0, PT, R16, R71, RZ ;  /* 0x0000004710477210 */ /* 0x000fe20007f1e0ff */
[----:B------:R-:W-:Y:S02]  /*e9580*/  IMAD.IADD R81, R19, 0x1, R81 ;  /* 0x0000000113517824 */ /* 0x000fe400078e0251 */
[----:B------:R-:W-:Y:S01]  /*e9590*/  IMAD.IADD R21, R21, 0x1, R68 ;  /* 0x0000000115157824 */ /* 0x000fe200078e0244 */
[----:B------:R-:W-:Y:S01]  /*e95a0*/  IADD3.X R76, PT, PT, R17, RZ, R77, P0, P3 ;  /* 0x000000ff114c7210 */ /* 0x000fe200007e644d */
[----:B------:R-:W-:Y:S01]  /*e95b0*/  IMAD.MOV.U32 R97, RZ, RZ, R14 ;  /* 0x000000ffff617224 */ /* 0x000fe200078e000e */
        /* <DEDUP_REMOVED lines=77> */
.L_x_484:
[----:B------:R-:W-:Y:S05]  /*e9a90*/  BSYNC.RELIABLE B3 ;  /* 0x0000000000037941 */ /* 0x000fea0003800100 */
.L_x_483:
        /* <DEDUP_REMOVED lines=12> */
.L_x_482:
[----:B------:R-:W-:Y:S05]  /*e9b60*/  BSYNC.RECONVERGENT B2 ;  /* 0x0000000000027941 */ /* 0x000fea0003800200 */
.L_x_481:
        /* <DEDUP_REMOVED lines=37> */
.L_x_488:
[----:B------:R-:W-:Y:S05]  /*e9dc0*/  BSYNC.RELIABLE B3 ;  /* 0x0000000000037941 */ /* 0x000fea0003800100 */
.L_x_487:
        /* <DEDUP_REMOVED lines=12> */
.L_x_486:
[----:B------:R-:W-:Y:S05]  /*e9e90*/  BSYNC.RECONVERGENT B2 ;  /* 0x0000000000027941 */ /* 0x000fea0003800200 */
.L_x_485:
        /* <DEDUP_REMOVED lines=49> */
.L_x_492:
[----:B------:R-:W-:Y:S05]  /*ea1b0*/  BSYNC.RELIABLE B3 ;  /* 0x0000000000037941 */ /* 0x000fea0003800100 */
.L_x_491:
        /* <DEDUP_REMOVED lines=12> */
.L_x_490:
[----:B------:R-:W-:Y:S05]  /*ea280*/  BSYNC.RECONVERGENT B2 ;  /* 0x0000000000027941 */ /* 0x000fea0003800200 */
.L_x_489:
        /* <DEDUP_REMOVED lines=49> */
.L_x_496:
[----:B------:R-:W-:Y:S05]  /*ea5a0*/  BSYNC.RELIABLE B3 ;  /* 0x0000000000037941 */ /* 0x000fea0003800100 */
.L_x_495:
        /* <DEDUP_REMOVED lines=12> */
.L_x_494:
[----:B------:R-:W-:Y:S05]  /*ea670*/  BSYNC.RECONVERGENT B2 ;  /* 0x0000000000027941 */ /* 0x000fea0003800200 */
.L_x_493:
        /* <DEDUP_REMOVED lines=13> */
[----:B------:R-:W-:-:S04]  /*ea750*/  IMAD.WIDE.U32 R70, R23, R130, RZ ;  /* 0x0000008217467225 */ /* 0x000fc800078e00ff */
[----:B------:R-:W-:Y:S01]  /*ea760*/  IMAD.WIDE.U32 R14, R24, R132, RZ ;  /* 0x00000084180e7225 */ /* 0x000fe200078e00ff */
[----:B------:R-:W-:Y:S02]  /*ea770*/  IADD3 R76, P0, PT, R71, R16, RZ ;  /* 0x00000010474c7210 */ /* 0x000fe40007f1e0ff */
[----:B------:R-:W-:Y:S01]  /*ea780*/  IADD3.X R71, P1, PT, RZ, R21, RZ, P1, !PT ;  /* 0x00000015ff477210 */ /* 0x000fe20000f3e4ff */
[----:B------:R-:W-:Y:S02]  /*ea790*/  IMAD.X R67, RZ, RZ, RZ, P2 ;  /* 0x000000ffff437224 */ /* 0x000fe400010e06ff */
[----:B------:R-:W-:-:S04]  /*ea7a0*/  IMAD.WIDE.U32 R14, P2, R129, R23, R14 ;  /* 0x00000017810e7225 */ /* 0x000fc8000784000e */
[----:B------:R-:W-:Y:S01]  /*ea7b0*/  IMAD.MOV.U32 R66, RZ, RZ, R17 ;  /* 0x000000ffff427224 */ /* 0x000fe200078e0011 */
[----:B------:R-:W-:Y:S01]  /*ea7c0*/  IADD3.X R75, PT, PT, RZ, RZ, RZ, P2, !PT ;  /* 0x000000ffff4b7210 */ /* 0x000fe200017fe4ff */
[----:B------:R-:W-:-:S04]  /*ea7d0*/  IMAD.WIDE.U32 R20, R23, R132, RZ ;  /* 0x0000008417147225 */ /* 0x000fc800078e00ff */
[----:B------:R-:W-:Y:S01]  /*ea7e0*/  IMAD.WIDE.U32 R16, R26, R128, RZ ;  /* 0x000000801a107225 */ /* 0x000fe200078e00ff */
[----:B------:R-:W-:Y:S02]  /*ea7f0*/  IADD3 R22, P3, PT, R21, R14, RZ ;  /* 0x0000000e15167210 */ /* 0x000fe40007f7e0ff */
[----:B------:R-:W-:Y:S01]  /*ea800*/  IADD3.X R14, P2, PT, R73, R70, RZ, P1, !PT ;  /* 0x00000046490e7210 */ /* 0x000fe20000f5e4ff */
[----:B------:R-:W-:-:S04]  /*ea810*/  IMAD.WIDE.U32 R64, R25, R128, RZ ;  /* 0x0000008019407225 */ /* 0x000fc800078e00ff */
[----:B------:R-:W-:-:S04]  /*ea820*/  IMAD.WIDE.U32 R16, P4, R126, R25, R16 ;  /* 0x000000197e107225 */ /* 0x000fc80007880010 */
[----:B------:R-:W-:Y:S01]  /*ea830*/  IMAD.MOV.U32 R74, RZ, RZ, R15 ;  /* 0x000000ffff4a7224 */ /* 0x000fe200078e000f */
[----:B------:R-:W-:Y:S01]  /*ea840*/  IADD3.X R15, P2, PT, R71, R76, RZ, P2, !PT ;  /* 0x0000004c470f7210 */ /* 0x000fe2000175e4ff */
[----:B------:R-:W-:Y:S01]  /*ea850*/  IMAD.WIDE.U32.X R66, R127, R24, R66, P0 ;  /* 0x000000187f427225 */ /* 0x000fe200000e0442 */
        /* <DEDUP_REMOVED lines=10> */
[----:B------:R-:W-:-:S04]  /*ea900*/  IMAD.WIDE.U32 R68, P1, R131, R23, R68 ;  /* 0x0000001783447225 */ /* 0x000fc80007820044 */
[----:B------:R-:W-:-:S04]  /*ea910*/  IMAD.WIDE.U32 R64, P0, R133, R23, R64 ;  /* 0x0000001785407225 */ /* 0x000fc80007800040 */
[----:B------:R-:W-:-:S04]  /*ea920*/  IMAD.WIDE.U32 R66, R23, R136, RZ ;  /* 0x0000008817427225 */ /* 0x000fc800078e00ff */
[----:B------:R-:W-:Y:S01]  /*ea930*/  IMAD.WIDE.U32.X R76, R126, R26, R76, P5 ;  /* 0x0000001a7e4c7225 */ /* 0x000fe200028e044c */
[----:B------:R-:W-:-:S03]  /*ea940*/  IADD3 R17, P5, PT, R67, R64, RZ ;  /* 0x0000004043117210 */ /* 0x000fc60007fbe0ff */
[----:B------:R-:W-:Y:S01]  /*ea950*/  IMAD.X R71, RZ, RZ, RZ, P1 ;  /* 0x000000ffff477224 */ /* 0x000fe200008e06ff */
[----:B------:R-:W-:Y:S01]  /*ea960*/  IADD3 R73, P1, PT, R73, R68, RZ ;  /* 0x0000004449497210 */ /* 0x000fe20007f3e0ff */
[----:B------:R-:W-:Y:S01]  /*ea970*/  IMAD.MOV.U32 R70, RZ, RZ, R69 ;  /* 0x000000ffff467224 */ /* 0x000fe200078e0045 */
[----:B------:R-:W-:Y:S01]  /*ea980*/  IADD3.X R76, P2, PT, RZ, R76, RZ, P2, !PT ;  /* 0x0000004cff4c7210 */ /* 0x000fe2000175e4ff */
[----:B------:R-:W-:Y:S01]  /*ea990*/  IMAD.X R69, RZ, RZ, RZ, P0 ;  /* 0x000000ffff457224 */ /* 0x000fe200000e06ff */
[----:B------:R-:W-:Y:S01]  /*ea9a0*/  IADD3.X R81, P0, PT, R81, R20, RZ, P4, !PT ;  /* 0x0000001451517210 */ /* 0x000fe2000271e4ff */
[----:B------:R-:W-:Y:S01]  /*ea9b0*/  IMAD.MOV.U32 R68, RZ, RZ, R65 ;  /* 0x000000ffff447224 */ /* 0x000fe200078e0041 */
[----:B------:R-:W-:Y:S01]  /*ea9c0*/  IADD3.X R67, P2, PT, RZ, R77, RZ, P2, !PT ;  /* 0x0000004dff437210 */ /* 0x000fe2000175e4ff */
[----:B------:R-:W-:Y:S01]  /*ea9d0*/  IMAD.WIDE.U32 R20, R24, R138, RZ ;  /* 0x0000008a18147225 */ /* 0x000fe200078e00ff */
[----:B------:R-:W-:Y:S02]  /*ea9e0*/  IADD3.X R80, P0, PT, R79, R22, RZ, P0, !PT ;  /* 0x000000164f507210 */ /* 0x000fe4000071e4ff */
[----:B------:R-:W-:Y:S01]  /*ea9f0*/  IADD3.X R22, P2, PT, R76, R81, RZ, P2, !PT ;  /* 0x000000514c167210 */ /* 0x000fe2000175e4ff */
[----:B------:R-:W-:-:S04]  /*eaa00*/  IMAD.WIDE.U32 R64, R26, R130, RZ ;  /* 0x000000821a407225 */ /* 0x000fc800078e00ff */
[----:B------:R-:W-:-:S04]  /*eaa10*/  IMAD.WIDE.U32.X R74, R129, R24, R74, P3 ;  /* 0x00000018814a7225 */ /* 0x000fc800018e044a */
[----:B------:R-:W-:-:S04]  /*eaa20*/  IMAD.WIDE.U32 R78, R25, R130, RZ ;  /* 0x00000082194e7225 */ /* 0x000fc800078e00ff */
[----:B------:R-:W-:-:S04]  /*eaa30*/  IMAD.WIDE.U32 R20, P4, R135, R23, R20 ;  /* 0x0000001787147225 */ /* 0x000fc80007880014 */
[----:B------:R-:W-:-:S04]  /*eaa40*/  IMAD.WIDE.U32 R64, P3, R127, R25, R64 ;  /* 0x000000197f407225 */ /* 0x000fc80007860040 */
[----:B------:R-:W-:Y:S01]  /*eaa50*/  IMAD.X R77, RZ, RZ, RZ, P4 ;  /* 0x000000ffff4d7224 */ /* 0x000fe200020e06ff */
[----:B------:R-:W-:Y:S01]  /*eaa60*/  IADD3 R79, P4, PT, R64, R79, RZ ;  /* 0x0000004f404f7210 */ /* 0x000fe20007f9e0ff */
[----:B------:R-:W-:Y:S01]  /*eaa70*/  IMAD.WIDE.U32 R82, R23, R138, RZ ;  /* 0x0000008a17527225 */ /* 0x000fe200078e00ff */
[----:B------:R-:W-:Y:S02]  /*eaa80*/  IADD3.X R23, P2, PT, R67, R80, RZ, P2, !PT ;  /* 0x0000005043177210 */ /* 0x000fe4000175e4ff */
[----:B------:R-:W-:Y:S01]  /*eaa90*/  IADD3.X R67, P0, PT, RZ, R74, RZ, P0, !PT ;  /* 0x0000004aff437210 */ /* 0x000fe2000071e4ff */
[----:B------:R-:W-:Y:S01]  /*eaaa0*/  IMAD.WIDE.U32.X R70, R131, R24, R70, P1 ;  /* 0x0000001883467225 */ /* 0x000fe200008e0446 */
[----:B------:R-:W-:Y:S02]  /*eaab0*/  IADD3 RZ, P1, PT, R22, R78, RZ ;  /* 0x0000004e16ff7210 */ /* 0x000fe40007f3e0ff */
[----:B------:R-:W-:Y:S01]  /*eaac0*/  IADD3.X R86, P0, PT, RZ, R75, RZ, P0, !PT ;  /* 0x0000004bff567210 */ /* 0x000fe2000071e4ff */
[----:B------:R-:W-:Y:S01]  /*eaad0*/  IMAD.X R85, RZ, RZ, RZ, P3 ;  /* 0x000000ffff557224 */ /* 0x000fe200018e06ff */
[----:B------:R-:W-:Y:S01]  /*eaae0*/  IADD3 R80, P3, PT, R83, R20, RZ ;  /* 0x0000001453507210 */ /* 0x000fe20007f7e0ff */
[----:B------:R-:W-:Y:S01]  /*eaaf0*/  IMAD.MOV.U32 R84, RZ, RZ, R65 ;  /* 0x000000ffff547224 */ /* 0x000fe200078e0041 */
[----:B------:R-:W-:Y:S01]  /*eab00*/  IADD3.X RZ, P1, PT, R23, R79, RZ, P1, !PT ;  /* 0x0000004f17ff7210 */ /* 0x000fe20000f3e4ff */
[----:B------:R-:W-:Y:S01]  /*eab10*/  IMAD.MOV.U32 R76, RZ, RZ, R21 ;  /* 0x000000ffff4c7224 */ /* 0x000fe200078e0015 */
[----:B------:R-:W-:Y:S01]  /*eab20*/  IADD3.X R65, P2, PT, RZ, RZ, RZ, P2, !PT ;  /* 0x000000ffff417210 */ /* 0x000fe2000175e4ff */
[----:B------:R-:W-:-:S04]  /*eab30*/  IMAD.WIDE.U32.X R84, R127, R26, R84, P4 ;  /* 0x0000001a7f547225 */ /* 0x000fc800020e0454 */
[----:B------:R-:W-:-:S04]  /*eab40*/  IMAD.WIDE.U32 R20, R28, R128, RZ ;  /* 0x000000801c147225 */ /* 0x000fc800078e00ff */
[----:B------:R-:W-:Y:S01]  /*eab50*/  IMAD.WIDE.U32.X R68, R133, R24, R68, P5 ;  /* 0x0000001885447225 */ /* 0x000fe200028e0444 */
[----:B------:R-:W-:-:S03]  /*eab60*/  IADD3.X R65, P5, PT, R65, R84, RZ, P1, !PT ;  /* 0x0000005441417210 */ /* 0x000fc60000fbe4ff */
[----:B------:R-:W-:Y:S02]  /*eab70*/  IMAD.X R84, RZ, RZ, RZ, P2 ;  /* 0x000000ffff547224 */ /* 0x000fe400010e06ff */
[----:B------:R-:W-:-:S03]  /*eab80*/  IMAD.WIDE.U32 R74, R27, R128, RZ ;  /* 0x000000801b4a7225 */ /* 0x000fc600078e00ff */
[----:B------:R-:W-:Y:S01]  /*eab90*/  IADD3.X R84, P2, PT, R84, R85, RZ, P5, !PT ;  /* 0x0000005554547210 */ /* 0x000fe20002f5e4ff */
[----:B------:R-:W-:-:S04]  /*eaba0*/  IMAD.WIDE.U32 R20, P4, R126, R27, R20 ;  /* 0x0000001b7e147225 */ /* 0x000fc80007880014 */
[----:B------:R-:W-:Y:S01]  /*eabb0*/  IMAD.WIDE.U32.X R76, R135, R24, R76, P3 ;  /* 0x00000018874c7225 */ /* 0x000fe200018e044c */
[----:B------:R-:W-:Y:S02]  /*eabc0*/  IADD3.X R24, P1, PT, R67, R72, RZ, P0, !PT ;  /* 0x0000004843187210 */ /* 0x000fe4000073e4ff */
[----:B------:R-:W-:Y:S01]  /*eabd0*/  IADD3 R83, P5, PT, R20, R75, RZ ;  /* 0x0000004b14537210 */ /* 0x000fe20007fbe0ff */
[----:B------:R-:W-:Y:S01]  /*eabe0*/  IMAD.WIDE.U32 R78, R26, R132, RZ ;  /* 0x000000841a4e7225 */ /* 0x000fe200078e00ff */
[----:B------:R-:W-:-:S03]  /*eabf0*/  IADD3.X R75, P1, PT, R86, R73, RZ, P1, !PT ;  /* 0x00000049564b7210 */ /* 0x000fc60000f3e4ff */
[----:B------:R-:W-:Y:S01]  /*eac00*/  IMAD.WIDE.U32 R22, R130, R25, R22 ;  /* 0x0000001982167225 */ /* 0x000fe200078e0016 */
[----:B------:R-:W-:-:S03]  /*eac10*/  IADD3.X R81, P1, PT, RZ, R70, RZ, P1, !PT ;  /* 0x00000046ff517210 */ /* 0x000fc60000f3e4ff */
[----:B------:R-:W-:Y:S01]  /*eac20*/  IMAD.WIDE.U32 R78, P0, R129, R25, R78 ;  /* 0x00000019814e7225 */ /* 0x000fe2000780004e */
[----:B------:R-:W-:Y:S02]  /*eac30*/  IADD3 RZ, P3, PT, R22, R74, RZ ;  /* 0x0000004a16ff7210 */ /* 0x000fe40007f7e0ff */
[----:B------:R-:W-:Y:S01]  /*eac40*/  IADD3.X R74, P2, PT, R65, R24, RZ, P2, !PT ;  /* 0x00000018414a7210 */ /* 0x000fe2000175e4ff */
[----:B------:R-:W-:Y:S01]  /*eac50*/  IMAD.IADD R23, R23, 0x1, R64 ;  /* 0x0000000117177824 */ /* 0x000fe200078e0240 */
[----:B------:R-:W-:Y:S01]  /*eac60*/  IADD3.X R70, P1, PT, RZ, R71, RZ, P1, !PT ;  /* 0x00000047ff467210 */ /* 0x000fe20000f3e4ff */
[----:B------:R-:W-:Y:S01]  /*eac70*/  IMAD.WIDE.U32 R72, R25, R132, RZ ;  /* 0x0000008419487225 */ /* 0x000fe200078e00ff */
[----:B------:R-:W-:Y:S02]  /*eac80*/  IADD3.X R67, PT, PT, RZ, RZ, RZ, P0, !PT ;  /* 0x000000ffff437210 */ /* 0x000fe400007fe4ff */
[----:B------:R-:W-:Y:S01]  /*eac90*/  IADD3.X R24, P1, PT, R81, R66, RZ, P1, !PT ;  /* 0x0000004251187210 */ /* 0x000fe20000f3e4ff */
[----:B------:R-:W-:Y:S01]  /*eaca0*/  IMAD.X R65, RZ, RZ, RZ, P4 ;  /* 0x000000ffff417224 */ /* 0x000fe200020e06ff */
[----:B------:R-:W-:Y:S01]  /*eacb0*/  IADD3 R73, P4, PT, R78, R73, RZ ;  /* 0x000000494e497210 */ /* 0x000fe20007f9e0ff */
[----:B------:R-:W-:Y:S01]  /*eacc0*/  IMAD.MOV.U32 R64, RZ, RZ, R21 ;  /* 0x000000ffff407224 */ /* 0x000fe200078e0015 */
[----:B------:R-:W-:Y:S01]  /*eacd0*/  IADD3.X RZ, P3, PT, R23, R83, RZ, P3, !PT ;  /* 0x0000005317ff7210 */ /* 0x000fe20001f7e4ff */
[----:B------:R-:W-:Y:S01]  /*eace0*/  IMAD.MOV.U32 R66, RZ, RZ, R79 ;  /* 0x000000ffff427224 */ /* 0x000fe200078e004f */
[----:B------:R-:W-:Y:S01]  /*eacf0*/  IADD3 RZ, P0, PT, R74, R72, RZ ;  /* 0x000000484aff7210 */ /* 0x000fe20007f1e0ff */
[----:B------:R-:W-:Y:S01]  /*ead00*/  IMAD.WIDE.U32.X R64, R126, R28, R64, P5 ;  /* 0x0000001c7e407225 */ /* 0x000fe200028e0440 */
[----:B------:R-:W-:-:S02]  /*ead10*/  IADD3.X R75, P2, PT, R84, R75, RZ, P2, !PT ;  /* 0x0000004b544b7210 */ /* 0x000fc4000175e4ff */
[----:B------:R-:W-:Y:S01]  /*ead20*/  IADD3.X R17, P1, PT, R70, R17, RZ, P1, !PT ;  /* 0x0000001146117210 */ /* 0x000fe20000f3e4ff */
[----:B------:R-:W-:Y:S01]  /*ead30*/  IMAD.WIDE.U32.X R66, R129, R26, R66, P4 ;  /* 0x0000001a81427225 */ /* 0x000fe200020e0442 */
[----:B------:R-:W-:Y:S02]  /*ead40*/  IADD3.X R21, P3, PT, RZ, R64, RZ, P3, !PT ;  /* 0x00000040ff157210 */ /* 0x000fe40001f7e4ff */
[----:B------:R-:W-:Y:S01]  /*ead50*/  IADD3.X RZ, P0, PT, R75, R73, RZ, P0, !PT ;  /* 0x000000494bff7210 */ /* 0x000fe2000071e4ff */
[----:B------:R-:W-:Y:S01]  /*ead60*/  IMAD.WIDE.U32 R70, R28, R130, RZ ;  /* 0x000000821c467225 */ /* 0x000fe200078e00ff */
[----:B------:R-:W-:Y:S02]  /*ead70*/  IADD3.X R81, P2, PT, RZ, RZ, RZ, P2, !PT ;  /* 0x000000ffff517210 */ /* 0x000fe4000175e4ff */
[----:B------:R-:W-:Y:S01]  /*ead80*/  IADD3.X R79, P4, PT, RZ, R65, RZ, P3, !PT ;  /* 0x00000041ff4f7210 */ /* 0x000fe20001f9e4ff */
[----:B------:R-:W-:Y:S01]  /*ead90*/  IMAD.WIDE.U32 R64, R26, R134, RZ ;  /* 0x000000861a407225 */ /* 0x000fe200078e00ff */
[----:B------:R-:W-:-:S02]  /*eada0*/  IADD3.X R81, P0, PT, R81, R66, RZ, P0, !PT ;  /* 0x0000004251517210 */ /* 0x000fc4000071e4ff */
[----:B------:R-:W-:Y:S01]  /*eadb0*/  IADD3.X R83, P1, PT, RZ, R68, RZ, P1, !PT ;  /* 0x00000044ff537210 */ /* 0x000fe20000f3e4ff */
[----:B------:R-:W-:Y:S02]  /*eadc0*/  IMAD.X R66, RZ, RZ, RZ, P2 ;  /* 0x000000ffff427224 */ /* 0x000fe400010e06ff */
[----:B------:R-:W-:-:S03]  /*eadd0*/  IMAD.WIDE.U32 R72, R132, R25, R74 ;  /* 0x0000001984487225 */ /* 0x000fc600078e004a */
[----:B------:R-:W-:Y:S01]  /*eade0*/  IADD3.X R84, P0, PT, R66, R67, RZ, P0, !PT ;  /* 0x0000004342547210 */ /* 0x000fe2000071e4ff */
[----:B------:R-:W-:Y:S01]  /*eadf0*/  IMAD.WIDE.U32 R74, R27, R130, RZ ;  /* 0x000000821b4a7225 */ /* 0x000fe200078e00ff */
[----:B------:R-:W-:Y:S02]  /*eae00*/  IADD3.X R66, P4, PT, R21, R72, RZ, P4, !PT ;  /* 0x0000004815427210 */ /* 0x000fe4000279e4ff */
[----:B------:R-:W-:Y:S01]  /*eae10*/  IADD3.X R21, P1, PT, RZ, R69, RZ, P1, !PT ;  /* 0x00000045ff157210 */ /* 0x000fe20000f3e4ff */
[----:B------:R-:W-:-:S03]  /*eae20*/  IMAD.WIDE.U32 R64, P3, R131, R25, R64 ;  /* 0x0000001983407225 */ /* 0x000fc60007860040 */
[----:B------:R-:W-:Y:S01]  /*eae30*/  IADD3.X R82, P1, PT, R83, R82, RZ, P1, !PT ;  /* 0x0000005253527210 */ /* 0x000fe20000f3e4ff */
[----:B------:R-:W-:-:S03]  /*eae40*/  IMAD.WIDE.U32 R70, P2, R127, R27, R70 ;  /* 0x0000001b7f467225 */ /* 0x000fc60007840046 */
        /* <DEDUP_REMOVED lines=8> */
[----:B------:R-:W-:Y:S01]  /*eaed0*/  IADD3.X R67, P4, PT, R79, R78, RZ, P4, !PT ;  /* 0x0000004e4f437210 */ /* 0x000fe2000279e4ff */
[----:B------:R-:W-:Y:S01]  /*eaee0*/  IMAD.WIDE.U32 R78, R25, R134, RZ ;  /* 0x00000086194e7225 */ /* 0x000fe200078e00ff */
[----:B------:R-:W-:-:S02]  /*eaef0*/  IADD3.X R75, P0, PT, R84, R17, RZ, P0, !PT ;  /* 0x00000011544b7210 */ /* 0x000fc4000071e4ff */
[----:B------:R-:W-:Y:S01]  /*eaf00*/  IADD3.X RZ, P3, PT, R67, R85, RZ, P3, !PT ;  /* 0x0000005543ff7210 */ /* 0x000fe20001f7e4ff */
[----:B------:R-:W-:Y:S01]  /*eaf10*/  IMAD.WIDE.U32.X R68, R127, R28, R68, P5 ;  /* 0x0000001c7f447225 */ /* 0x000fe200028e0444 */
[----:B------:R-:W-:Y:S02]  /*eaf20*/  IADD3.X R17, P4, PT, RZ, RZ, RZ, P4, !PT ;  /* 0x000000ffff117210 */ /* 0x000fe4000279e4ff */
[----:B------:R-:W-:Y:S01]  /*eaf30*/  IADD3 R79, P2, PT, R64, R79, RZ ;  /* 0x0000004f404f7210 */ /* 0x000fe20007f5e0ff */
[----:B------:R-:W-:Y:S01]  /*eaf40*/  IMAD.WIDE.U32 R84, R26, R136, RZ ;  /* 0x000000881a547225 */ /* 0x000fe200078e00ff */
[----:B------:R-:W-:Y:S02]  /*eaf50*/  IADD3.X R17, P3, PT, R17, R68, RZ, P3, !PT ;  /* 0x0000004411117210 */ /* 0x000fe40001f7e4ff */
[----:B------:R-:W-:Y:S01]  /*eaf60*/  IADD3 RZ, P5, PT, R74, R78, RZ ;  /* 0x0000004e4aff7210 */ /* 0x000fe20007fbe0ff */
[----:B------:R-:W-:Y:S01]  /*eaf70*/  IMAD.WIDE.U32 R88, R28, R132, RZ ;  /* 0x000000841c587225 */ /* 0x000fe200078e00ff */
[----:B------:R-:W-:-:S02]  /*eaf80*/  IADD3.X R86, P1, PT, RZ, R76, RZ, P1, !PT ;  /* 0x0000004cff567210 */ /* 0x000fc40000f3e4ff */
[----:B------:R-:W-:Y:S01]  /*eaf90*/  IADD3.X RZ, P5, PT, R75, R79, RZ, P5, !PT ;  /* 0x0000004f4bff7210 */ /* 0x000fe20002fbe4ff */
[----:B------:R-:W-:Y:S02]  /*eafa0*/  IMAD.X R68, RZ, RZ, RZ, P4 ;  /* 0x000000ffff447224 */ /* 0x000fe400020e06ff */
[----:B------:R-:W-:-:S03]  /*eafb0*/  IMAD.WIDE.U32 R84, P4, R133, R25, R84 ;  /* 0x0000001985547225 */ /* 0x000fc60007880054 */
[----:B------:R-:W-:Y:S01]  /*eafc0*/  IADD3.X R24, P3, PT, R68, R69, RZ, P3, !PT ;  /* 0x0000004544187210 */ /* 0x000fe20001f7e4ff */
[----:B------:R-:W-:-:S04]  /*eafd0*/  IMAD.WIDE.U32 R90, R134, R25, R74 ;  /* 0x00000019865a7225 */ /* 0x000fc800078e004a */
[----:B------:R-:W-:Y:S01]  /*eafe0*/  IMAD.X R71, RZ, RZ, RZ, P4 ;  /* 0x000000ffff477224 */ /* 0x000fe200020e06ff */
[----:B------:R-:W-:Y:S01]  /*eaff0*/  IADD3.X R90, P3, PT, R17, R90, RZ, P3, !PT ;  /* 0x0000005a115a7210 */ /* 0x000fe20001f7e4ff */
[----:B------:R-:W-:-:S04]  /*eb000*/  IMAD.WIDE.U32 R88, P4, R129, R27, R88 ;  /* 0x0000001b81587225 */ /* 0x000fc80007880058 */
[----:B------:R-:W-:Y:S01]  /*eb010*/  IMAD.MOV.U32 R72, RZ, RZ, R65 ;  /* 0x000000ffff487224 */ /* 0x000fe200078e0041 */
[----:B------:R-:W-:Y:S01]  /*eb020*/  MOV R68, R89 ;  /* 0x0000005900447202 */ /* 0x000fe20000000f00 */
[----:B------:R-:W-:Y:S02]  /*eb030*/  IMAD.IADD R81, R91, 0x1, R64 ;  /* 0x000000015b517824 */ /* 0x000fe400078e0240 */
[----:B------:R-:W-:-:S03]  /*eb040*/  IMAD.WIDE.U32 R78, R27, R132, RZ ;  /* 0x000000841b4e7225 */ /* 0x000fc600078e00ff */
[----:B------:R-:W-:Y:S01]  /*eb050*/  IADD3.X R91, P3, PT, R24, R81, RZ, P3, !PT ;  /* 0x00000051185b7210 */ /* 0x000fe20001f7e4ff */
[----:B------:R-:W-:-:S04]  /*eb060*/  IMAD.WIDE.U32 R64, R32, R128, RZ ;  /* 0x0000008020407225 */ /* 0x000fc800078e00ff */
[----:B------:R-:W-:Y:S01]  /*eb070*/  IMAD.X R69, RZ, RZ, RZ, P4 ;  /* 0x000000ffff457224 */ /* 0x000fe200020e06ff */
[----:B------:R-:W-:Y:S01]  /*eb080*/  IADD3.X R83, P4, PT, RZ, RZ, RZ, P0, !PT ;  /* 0x000000ffff537210 */ /* 0x000fe2000079e4ff */
[----:B------:R-:W-:Y:S01]  /*eb090*/  IMAD.WIDE.U32.X R72, R131, R26, R72, P2 ;  /* 0x0000001a83487225 */ /* 0x000fe200010e0448 */
[----:B------:R-:W-:-:S03]  /*eb0a0*/  IADD3 R17, P2, PT, R88, R79, RZ ;  /* 0x0000004f58117210 */ /* 0x000fc60007f5e0ff */
[----:B------:R-:W-:Y:S01]  /*eb0b0*/  IMAD.WIDE.U32 R74, R29, R128, RZ ;  /* 0x000000801d4a7225 */ /* 0x000fe200078e00ff */
[----:B------:R-:W-:-:S03]  /*eb0c0*/  IADD3.X R83, P5, PT, R83, R72, RZ, P5, !PT ;  /* 0x0000004853537210 */ /* 0x000fc60002fbe4ff */
[----:B------:R-:W-:-:S04]  /*eb0d0*/  IMAD.WIDE.U32 R66, R130, R27, R66 ;  /* 0x0000001b82427225 */ /* 0x000fc800078e0042 */
[----:B------:R-:W-:-:S04]  /*eb0e0*/  IMAD.WIDE.U32 R64, P0, R126, R29, R64 ;  /* 0x0000001d7e407225 */ /* 0x000fc80007800040 */
[----:B------:R-:W-:Y:S01]  /*eb0f0*/  IMAD.X R79, RZ, RZ, RZ, P4 ;  /* 0x000000ffff4f7224 */ /* 0x000fe200020e06ff */
[----:B------:R-:W-:Y:S01]  /*eb100*/  IADD3 R75, P4, PT, R64, R75, RZ ;  /* 0x0000004b404b7210 */ /* 0x000fe20007f9e0ff */
[----:B------:R-:W-:Y:S01]  /*eb110*/  IMAD.WIDE.U32.X R68, R129, R28, R68, P2 ;  /* 0x0000001c81447225 */ /* 0x000fe200010e0444 */
[----:B------:R-:W-:Y:S02]  /*eb120*/  IADD3 RZ, P2, PT, R66, R74, RZ ;  /* 0x0000004a42ff7210 */ /* 0x000fe40007f5e0ff */
[----:B------:R-:W-:Y:S01]  /*eb130*/  IADD3.X R21, P5, PT, R79, R73, RZ, P5, !PT ;  /* 0x000000494f157210 */ /* 0x000fe20002fbe4ff */
[----:B------:R-:W-:Y:S01]  /*eb140*/  IMAD.IADD R67, R67, 0x1, R70 ;  /* 0x0000000143437824 */ /* 0x000fe200078e0246 */
[----:B------:R-:W-:Y:S01]  /*eb150*/  IADD3.X R79, P3, PT, RZ, RZ, RZ, P3, !PT ;  /* 0x000000ffff4f7210 */ /* 0x000fe20001f7e4ff */
[----:B------:R-:W-:Y:S01]  /*eb160*/  IMAD.X R73, RZ, RZ, RZ, P0 ;  /* 0x000000ffff497224 */ /* 0x000fe200000e06ff */
[----:B------:R-:W-:Y:S01]  /*eb170*/  IADD3 RZ, P0, PT, R90, R78, RZ ;  /* 0x0000004e5aff7210 */ /* 0x000fe20007f1e0ff */
[----:B------:R-:W-:Y:S01]  /*eb180*/  IMAD.MOV.U32 R72, RZ, RZ, R65 ;  /* 0x000000ffff487224 */ /* 0x000fe200078e0041 */
[----:B------:R-:W-:Y:S01]  /*eb190*/  IADD3.X RZ, P2, PT, R67, R75, RZ, P2, !PT ;  /* 0x0000004b43ff7210 */ /* 0x000fe2000175e4ff */
[----:B------:R-:W-:Y:S01]  /*eb1a0*/  IMAD.WIDE.U32 R74, R25, R136, RZ ;  /* 0x00000088194a7225 */ /* 0x000fe200078e00ff */
[----:B------:R-:W-:-:S02]  /*eb1b0*/  IADD3.X R82, P5, PT, R83, R82, RZ, P5, !PT ;  /* 0x0000005253527210 */ /* 0x000fc40002fbe4ff */
[----:B------:R-:W-:Y:S01]  /*eb1c0*/  IADD3.X RZ, P0, PT, R91, R17, RZ, P0, !PT ;  /* 0x000000115bff7210 */ /* 0x000fe2000071e4ff */
[----:B------:R-:W-:Y:S01]  /*eb1d0*/  IMAD.WIDE.U32.X R72, R126, R32, R72, P4 ;  /* 0x000000207e487225 */ /* 0x000fe200020e0448 */
[----:B------:R-:W-:Y:S02]  /*eb1e0*/  IADD3 R75, P4, PT, R84, R75, RZ ;  /* 0x0000004b544b7210 */ /* 0x000fe40007f9e0ff */
[----:B------:R-:W-:Y:S01]  /*eb1f0*/  IADD3.X R83, P5, PT, R21, R80, RZ, P5, !PT ;  /* 0x0000005015537210 */ /* 0x000fe20002fbe4ff */
[----:B------:R-:W-:Y:S01]  /*eb200*/  IMAD.X R65, RZ, RZ, RZ, P3 ;  /* 0x000000ffff417224 */ /* 0x000fe200018e06ff */
[----:B------:R-:W-:Y:S01]  /*eb210*/  IADD3.X R21, P2, PT, RZ, R72, RZ, P2, !PT ;  /* 0x00000048ff157210 */ /* 0x000fe2000175e4ff */
[----:B------:R-:W-:Y:S01]  /*eb220*/  IMAD.MOV.U32 R70, RZ, RZ, R85 ;  /* 0x000000ffff467224 */ /* 0x000fe200078e0055 */
[----:B------:R-:W-:Y:S01]  /*eb230*/  IADD3.X R79, P0, PT, R79, R68, RZ, P0, !PT ;  /* 0x000000444f4f7210 */ /* 0x000fe2000071e4ff */
[----:B------:R-:W-:Y:S01]  /*eb240*/  IMAD.WIDE.U32 R90, R132, R27, R90 ;  /* 0x0000001b845a7225 */ /* 0x000fe200078e005a */
[----:B------:R-:W-:-:S02]  /*eb250*/  IADD3 RZ, P3, PT, R82, R74, RZ ;  /* 0x0000004a52ff7210 */ /* 0x000fc40007f7e0ff */
[----:B------:R-:W-:Y:S01]  /*eb260*/  IADD3.X R87, P2, PT, RZ, R73, RZ, P2, !PT ;  /* 0x00000049ff577210 */ /* 0x000fe2000175e4ff */
[----:B------:R-:W-:Y:S01]  /*eb270*/  IMAD.WIDE.U32.X R70, R133, R26, R70, P4 ;  /* 0x0000001a85467225 */ /* 0x000fe200020e0446 */
[----:B------:R-:W-:Y:S02]  /*eb280*/  IADD3.X R17, P0, PT, R65, R69, RZ, P0, !PT ;  /* 0x0000004541117210 */ /* 0x000fe4000071e4ff */
[----:B------:R-:W-:Y:S01]  /*eb290*/  IADD3.X RZ, P3, PT, R83, R75, RZ, P3, !PT ;  /* 0x0000004b53ff7210 */ /* 0x000fe20001f7e4ff */
[----:B------:R-:W-:Y:S01]  /*eb2a0*/  IMAD.WIDE.U32 R68, R26, R138, RZ ;  /* 0x0000008a1a447225 */ /* 0x000fe200078e00ff */
[----:B------:R-:W-:Y:S02]  /*eb2b0*/  IADD3.X R65, P5, PT, RZ, RZ, RZ, P5, !PT ;  /* 0x000000ffff417210 */ /* 0x000fe40002fbe4ff */
[----:B------:R-:W-:Y:S01]  /*eb2c0*/  IADD3.X R90, P2, PT, R21, R90, RZ, P2, !PT ;  /* 0x0000005a155a7210 */ /* 0x000fe2000175e4ff */
[----:B------:R-:W-:Y:S01]  /*eb2d0*/  IMAD.WIDE.U32 R82, R136, R25, R82 ;  /* 0x0000001988527225 */ /* 0x000fe200078e0052 */
[----:B------:R-:W-:-:S03]  /*eb2e0*/  IADD3.X R21, P3, PT, R65, R70, RZ, P3, !PT ;  /* 0x0000004641157210 */ /* 0x000fc60001f7e4ff */
[----:B------:R-:W-:Y:S01]  /*eb2f0*/  IMAD.X R65, RZ, RZ, RZ, P5 ;  /* 0x000000ffff417224 */ /* 0x000fe200028e06ff */
[----:B------:R-:W-:Y:S01]  /*eb300*/  IADD3.X R82, P0, PT, R79, R82, RZ, P0, !PT ;  /* 0x000000524f527210 */ /* 0x000fe2000071e4ff */
[----:B------:R-:W-:-:S03]  /*eb310*/  IMAD.WIDE.U32 R68, P4, R135, R25, R68 ;  /* 0x0000001987447225 */ /* 0x000fc60007880044 */
[----:B------:R-:W-:Y:S01]  /*eb320*/  IADD3.X R24, P3, PT, R65, R71, RZ, P3, !PT ;  /* 0x0000004741187210 */ /* 0x000fe20001f7e4ff */
[----:B------:R-:W-:-:S03]  /*eb330*/  IMAD.WIDE.U32 R72, R25, R138, RZ ;  /* 0x0000008a19487225 */ /* 0x000fc600078e00ff */
[----:B------:R-:W-:Y:S01]  /*eb340*/  IADD3.X R86, P3, PT, R21, R86, RZ, P3, !PT ;  /* 0x0000005615567210 */ /* 0x000fe20001f7e4ff */
[----:B------:R-:W-:-:S04]  /*eb350*/  IMAD.WIDE.U32 R80, R32, R130, RZ ;  /* 0x0000008220507225 */ /* 0x000fc800078e00ff */
[----:B------:R-:W-:Y:S01]  /*eb360*/  IMAD.X R75, RZ, RZ, RZ, P4 ;  /* 0x000000ffff4b7224 */ /* 0x000fe200020e06ff */
[----:B------:R-:W-:Y:S01]  /*eb370*/  IADD3 R65, P4, PT, R68, R73, RZ ;  /* 0x0000004944417210 */ /* 0x000fe20007f9e0ff */
[----:B------:R-:W-:-:S04]  /*eb380*/  IMAD.WIDE.U32 R70, R29, R130, RZ ;  /* 0x000000821d467225 */ /* 0x000fc800078e00ff */
[----:B------:R-:W-:-:S04]  /*eb390*/  IMAD.WIDE.U32 R80, P5, R127, R29, R80 ;  /* 0x0000001d7f507225 */ /* 0x000fc800078a0050 */
[----:B------:R-:W-:Y:S01]  /*eb3a0*/  IMAD.MOV.U32 R74, RZ, RZ, R69 ;  /* 0x000000ffff4a7224 */ /* 0x000fe200078e0045 */
[----:B------:R-:W-:Y:S01]  /*eb3b0*/  MOV R76, R81 ;  /* 0x00000051004c7202 */ /* 0x000fe20000000f00 */
[----:B------:R-:W-:-:S04]  /*eb3c0*/  IMAD.WIDE.U32 R78, R28, R134, RZ ;  /* 0x000000861c4e7225 */ /* 0x000fc800078e00ff */
[----:B------:R-:W-:Y:S02]  /*eb3d0*/  IMAD.IADD R88, R91, 0x1, R88 ;  /* 0x000000015b587824 */ /* 0x000fe400078e0258 */
[----:B------:R-:W-:Y:S02]  /*eb3e0*/  IMAD.IADD R84, R83, 0x1, R84 ;  /* 0x0000000153547824 */ /* 0x000fe400078e0254 */
[----:B------:R-:W-:Y:S01]  /*eb3f0*/  IMAD.WIDE.U32.X R74, R135, R26, R74, P4 ;  /* 0x0000001a874a7225 */ /* 0x000fe200020e044a */
[----:B------:R-:W-:Y:S02]  /*eb400*/  IADD3 R83, P4, PT, R80, R71, RZ ;  /* 0x0000004750537210 */ /* 0x000fe40007f9e0ff */
[----:B------:R-:W-:Y:S01]  /*eb410*/  IADD3.X R91, P2, PT, R87, R88, RZ, P2, !PT ;  /* 0x00000058575b7210 */ /* 0x000fe2000175e4ff */
[----:B------:R-:W-:Y:S01]  /*eb420*/  IMAD.X R69, RZ, RZ, R77, P1 ;  /* 0x000000ffff457224 */ /* 0x000fe200008e064d */
[----:B------:R-:W-:Y:S01]  /*eb430*/  IADD3 RZ, P1, PT, R90, R70, RZ ;  /* 0x000000465aff7210 */ /* 0x000fe20007f3e0ff */
[----:B------:R-:W-:-:S02]  /*eb440*/  IMAD.X R77, RZ, RZ, RZ, P5 ;  /* 0x000000ffff4d7224 */ /* 0x000fc400028e06ff */
[----:B------:R-:W-:Y:S01]  /*eb450*/  IMAD.WIDE.U32 R70, P5, R131, R27, R78 ;  /* 0x0000001b83467225 */ /* 0x000fe200078a004e */
[----:B------:R-:W-:Y:S02]  /*eb460*/  IADD3.X RZ, P1, PT, R91, R83, RZ, P1, !PT ;  /* 0x000000535bff7210 */ /* 0x000fe40000f3e4ff */
[----:B------:R-:W-:Y:S01]  /*eb470*/  IADD3.X R83, P0, PT, R17, R84, RZ, P0, !PT ;  /* 0x0000005411537210 */ /* 0x000fe2000071e4ff */
[----:B------:R-:W-:Y:S01]  /*eb480*/  IMAD.WIDE.U32 R78, R27, R134, RZ ;  /* 0x000000861b4e7225 */ /* 0x000fe200078e00ff */
[----:B------:R-:W-:Y:S02]  /*eb490*/  IADD3.X R87, P3, PT, R24, R69, RZ, P3, !PT ;  /* 0x0000004518577210 */ /* 0x000fe40001f7e4ff */
[----:B------:R-:W-:Y:S01]  /*eb4a0*/  IADD3.X R69, P0, PT, RZ, RZ, RZ, P0, !PT ;  /* 0x000000ffff457210 */ /* 0x000fe2000071e4ff */
[----:B------:R-:W-:Y:S01]  /*eb4b0*/  IMAD.X R73, RZ, RZ, RZ, P5 ;  /* 0x000000ffff497224 */ /* 0x000fe200028e06ff */
[----:B------:R-:W-:Y:S01]  /*eb4c0*/  IADD3 R81, P5, PT, R70, R79, RZ ;  /* 0x0000004f46517210 */ /* 0x000fe20007fbe0ff */
[----:B------:R-:W-:Y:S01]  /*eb4d0*/  IMAD.WIDE.U32.X R76, R127, R32, R76, P4 ;  /* 0x000000207f4c7225 */ /* 0x000fe200020e044c */
[----:B------:R-:W-:-:S02]  /*eb4e0*/  IADD3.X R79, P2, PT, RZ, RZ, RZ, P2, !PT ;  /* 0x000000ffff4f7210 */ /* 0x000fc4000175e4ff */
[----:B------:R-:W-:Y:S01]  /*eb4f0*/  IADD3 RZ, P4, PT, R82, R78, RZ ;  /* 0x0000004e52ff7210 */ /* 0x000fe20007f9e0ff */
[----:B------:R-:W-:Y:S01]  /*eb500*/  IMAD.WIDE.U32 R92, R27, R136, RZ ;  /* 0x000000881b5c7225 */ /* 0x000fe200078e00ff */
[----:B------:R-:W-:Y:S02]  /*eb510*/  IADD3.X R21, P1, PT, R79, R76, RZ, P1, !PT ;  /* 0x0000004c4f157210 */ /* 0x000fe40000f3e4ff */
[----:B------:R-:W-:Y:S01]  /*eb520*/  IADD3.X RZ, P4, PT, R83, R81, RZ, P4, !PT ;  /* 0x0000005153ff7210 */ /* 0x000fe2000279e4ff */
[----:B------:R-:W-:Y:S01]  /*eb530*/  IMAD.X R17, RZ, RZ, RZ, P2 ;  /* 0x000000ffff117224 */ /* 0x000fe200010e06ff */
[----:B------:R-:W-:Y:S01]  /*eb540*/  IADD3 RZ, P2, PT, R86, R72, RZ ;  /* 0x0000004856ff7210 */ /* 0x000fe20007f5e0ff */
[----:B------:R-:W-:Y:S02]  /*eb550*/  IMAD.MOV.U32 R72, RZ, RZ, R71 ;  /* 0x000000ffff487224 */ /* 0x000fe400078e0047 */
[----:B------:R-:W-:Y:S01]  /*eb560*/  IMAD.X R71, RZ, RZ, RZ, P0 ;  /* 0x000000ffff477224 */ /* 0x000fe200000e06ff */
[----:B------:R-:W-:Y:S01]  /*eb570*/  IADD3.X R17, P1, PT, R17, R77, RZ, P1, !PT ;  /* 0x0000004d11117210 */ /* 0x000fe20000f3e4ff */
[----:B------:R-:W-:Y:S01]  /*eb580*/  IMAD.WIDE.U32.X R78, R131, R28, R72, P5 ;  /* 0x0000001c834e7225 */ /* 0x000fe200028e0448 */
[----:B------:R-:W-:-:S03]  /*eb590*/  IADD3.X RZ, P0, PT, R87, R65, RZ, P2, !PT ;  /* 0x0000004157ff7210 */ /* 0x000fc6000171e4ff */
[----:B------:R-:W-:Y:S01]  /*eb5a0*/  IMAD.WIDE.U32 R72, R28, R136, RZ ;  /* 0x000000881c487225 */ /* 0x000fe200078e00ff */
[----:B------:R-:W-:-:S03]  /*eb5b0*/  IADD3.X R69, P4, PT, R69, R78, RZ, P4, !PT ;  /* 0x0000004e45457210 */ /* 0x000fc6000279e4ff */
[----:B------:R-:W-:Y:S01]  /*eb5c0*/  IMAD.WIDE.U32 R82, R134, R27, R82 ;  /* 0x0000001b86527225 */ /* 0x000fe200078e0052 */
[----:B------:R-:W-:-:S03]  /*eb5d0*/  IADD3.X R24, P4, PT, R71, R79, RZ, P4, !PT ;  /* 0x0000004f47187210 */ /* 0x000fc6000279e4ff */
[----:B------:R-:W-:Y:S01]  /*eb5e0*/  IMAD.WIDE.U32 R76, R138, R25, R86 ;  /* 0x000000198a4c7225 */ /* 0x000fe200078e0056 */
[----:B------:R-:W-:-:S03]  /*eb5f0*/  IADD3.X R78, P1, PT, R21, R82, RZ, P1, !PT ;  /* 0x00000052154e7210 */ /* 0x000fc60000f3e4ff */
[----:B------:R-:W-:-:S04]  /*eb600*/  IMAD.WIDE.U32 R72, P2, R133, R27, R72 ;  /* 0x0000001b85487225 */ /* 0x000fc80007840048 */
[----:B------:R-:W-:Y:S01]  /*eb610*/  IMAD.IADD R26, R83, 0x1, R70 ;  /* 0x00000001531a7824 */ /* 0x000fe200078e0246 */
[----:B------:R-:W-:Y:S01]  /*eb620*/  IADD3.X R70, P4, PT, R69, R76, RZ, P4, !PT ;  /* 0x0000004c45467210 */ /* 0x000fe2000279e4ff */
[----:B------:R-:W-:Y:S01]  /*eb630*/  IMAD.WIDE.U32 R88, R32, R132, RZ ;  /* 0x0000008420587225 */ /* 0x000fe200078e00ff */
[----:B------:R-:W-:Y:S02]  /*eb640*/  IADD3 R21, P5, PT, R72, R93, RZ ;  /* 0x0000005d48157210 */ /* 0x000fe40007fbe0ff */
[----:B------:R-:W-:Y:S01]  /*eb650*/  IADD3.X R79, P1, PT, R17, R26, RZ, P1, !PT ;  /* 0x0000001a114f7210 */ /* 0x000fe20000f3e4ff */
[----:B------:R-:W-:Y:S02]  /*eb660*/  IMAD.IADD R71, R77, 0x1, R68 ;  /* 0x000000014d477824 */ /* 0x000fe400078e0244 */
[----:B------:R-:W-:Y:S01]  /*eb670*/  IMAD.WIDE.U32 R82, R34, R128, RZ ;  /* 0x0000008022527225 */ /* 0x000fe200078e00ff */
[----:B------:R-:W-:Y:S02]  /*eb680*/  IADD3.X R17, P1, PT, RZ, RZ, RZ, P1, !PT ;  /* 0x000000ffff117210 */ /* 0x000fe40000f3e4ff */
[----:B------:R-:W-:Y:S01]  /*eb690*/  IADD3.X R71, P4, PT, R24, R71, RZ, P4, !PT ;  /* 0x0000004718477210 */ /* 0x000fe2000279e4ff */
[----:B------:R-:W-:-:S02]  /*eb6a0*/  IMAD.X R69, RZ, RZ, RZ, P2 ;  /* 0x000000ffff457224 */ /* 0x000fc400010e06ff */
[----:B------:R-:W-:Y:S02]  /*eb6b0*/  IMAD.MOV.U32 R68, RZ, RZ, R73 ;  /* 0x000000ffff447224 */ /* 0x000fe400078e0049 */
[----:B------:R-:W-:-:S04]  /*eb6c0*/  IMAD.WIDE.U32 R86, R29, R132, RZ ;  /* 0x000000841d567225 */ /* 0x000fc800078e00ff */
[----:B------:R-:W-:-:S04]  /*eb6d0*/  IMAD.WIDE.U32 R88, P2, R129, R29, R88 ;  /* 0x0000001d81587225 */ /* 0x000fc80007840058 */
[----:B------:R-:W-:-:S04]  /*eb6e0*/  IMAD.WIDE.U32.X R68, R133, R28, R68, P5 ;  /* 0x0000001c85447225 */ /* 0x000fc800028e0444 */
[----:B------:R-:W-:-:S04]  /*eb6f0*/  IMAD.WIDE.U32 R82, P5, R126, R31, R82 ;  /* 0x0000001f7e527225 */ /* 0x000fc800078a0052 */
[----:B------:R-:W-:-:S04]  /*eb700*/  IMAD.WIDE.U32 R90, R130, R29, R90 ;  /* 0x0000001d825a7225 */ /* 0x000fc800078e005a */
[----:B------:R-:W-:Y:S01]  /*eb710*/  IMAD.X R77, RZ, RZ, RZ, P2 ;  /* 0x000000ffff4d7224 */ /* 0x000fe200010e06ff */
[----:B------:R-:W-:Y:S01]  /*eb720*/  IADD3 R73, P2, PT, R88, R87, RZ ;  /* 0x0000005758497210 */ /* 0x000fe20007f5e0ff */
[----:B------:R-:W-:-:S04]  /*eb730*/  IMAD.WIDE.U32 R84, R31, R128, RZ ;  /* 0x000000801f547225 */ /* 0x000fc800078e00ff */
[----:B------:R-:W-:Y:S02]  /*eb740*/  IMAD.MOV.U32 R76, RZ, RZ, R89 ;  /* 0x000000ffff4c7224 */ /* 0x000fe400078e0059 */
[----:B------:R-:W-:Y:S01]  /*eb750*/  IMAD.X R65, RZ, RZ, RZ, P1 ;  /* 0x000000ffff417224 */ /* 0x000fe200008e06ff */
[----:B------:R-:W-:Y:S01]  /*eb760*/  IADD3 R85, P1, PT, R82, R85, RZ ;  /* 0x0000005552557210 */ /* 0x000fe20007f3e0ff */
[----:B------:R-:W-:Y:S01]  /*eb770*/  IMAD.IADD R91, R91, 0x1, R80 ;  /* 0x000000015b5b7824 */ /* 0x000fe200078e0250 */
[----:B------:R-:W-:Y:S01]  /*eb780*/  MOV R80, R83 ;  /* 0x0000005300507202 */ /* 0x000fe20000000f00 */
[----:B------:R-:W-:Y:S01]  /*eb790*/  IMAD.WIDE.U32.X R76, R129, R32, R76, P2 ;  /* 0x00000020814c7225 */ /* 0x000fe200010e044c */
[----:B------:R-:W-:-:S03]  /*eb7a0*/  IADD3 RZ, P2, PT, R90, R84, RZ ;  /* 0x000000545aff7210 */ /* 0x000fc60007f5e0ff */
[----:B------:R-:W-:Y:S01]  /*eb7b0*/  IMAD.X R81, RZ, RZ, RZ, P5 ;  /* 0x000000ffff517224 */ /* 0x000fe200028e06ff */
[----:B------:R-:W-:Y:S01]  /*eb7c0*/  IADD3 RZ, P5, PT, R78, R86, RZ ;  /* 0x000000564eff7210 */ /* 0x000fe20007fbe0ff */
[----:B------:R-:W-:Y:S01]  /*eb7d0*/  IMAD.WIDE.U32 R94, R28, R138, RZ ;  /* 0x0000008a1c5e7225 */ /* 0x000fe200078e00ff */
[----:B------:R-:W-:Y:S02]  /*eb7e0*/  IADD3.X RZ, P2, PT, R91, R85, RZ, P2, !PT ;  /* 0x000000555bff7210 */ /* 0x000fe4000175e4ff */
[----:B------:R-:W-:Y:S01]  /*eb7f0*/  IADD3.X RZ, P5, PT, R79, R73, RZ, P5, !PT ;  /* 0x000000494fff7210 */ /* 0x000fe20002fbe4ff */
[----:B------:R-:W-:Y:S01]  /*eb800*/  IMAD.WIDE.U32.X R80, R126, R34, R80, P1 ;  /* 0x000000227e507225 */ /* 0x000fe200008e0450 */
[----:B------:R-:W-:Y:S02]  /*eb810*/  IADD3 RZ, P1, PT, R70, R92, RZ ;  /* 0x0000005c46ff7210 */ /* 0x000fe40007f3e0ff */
[----:B------:R-:W-:Y:S01]  /*eb820*/  IADD3.X R17, P5, PT, R17, R76, RZ, P5, !PT ;  /* 0x0000004c11117210 */ /* 0x000fe20002fbe4ff */
[----:B------:R-:W-:Y:S01]  /*eb830*/  IMAD.WIDE.U32 R78, R132, R29, R78 ;  /* 0x0000001d844e7225 */ /* 0x000fe200078e004e */
[----:B------:R-:W-:-:S02]  /*eb840*/  IADD3.X R73, P2, PT, RZ, R80, RZ, P2, !PT ;  /* 0x00000050ff497210 */ /* 0x000fc4000175e4ff */
[----:B------:R-:W-:Y:S01]  /*eb850*/  IADD3.X RZ, P1, PT, R71, R21, RZ, P1, !PT ;  /* 0x0000001547ff7210 */ /* 0x000fe20000f3e4ff */
[----:B------:R-:W-:Y:S01]  /*eb860*/  IMAD.WIDE.U32 R84, R32, R134, RZ ;  /* 0x0000008620547225 */ /* 0x000fe200078e00ff */
[----:B------:R-:W-:Y:S02]  /*eb870*/  IADD3.X R81, P2, PT, RZ, R81, RZ, P2, !PT ;  /* 0x00000051ff517210 */ /* 0x000fe4000175e4ff */
[----:B------:R-:W-:Y:S01]  /*eb880*/  IADD3.X R65, P5, PT, R65, R77, RZ, P5, !PT ;  /* 0x0000004d41417210 */ /* 0x000fe20002fbe4ff */
[----:B------:R-:W-:Y:S01]  /*eb890*/  IMAD.IADD R88, R79, 0x1, R88 ;  /* 0x000000014f587824 */ /* 0x000fe200078e0258 */
[----:B------:R-:W-:Y:S01]  /*eb8a0*/  IADD3.X R77, P3, PT, RZ, RZ, RZ, P3, !PT ;  /* 0x000000ffff4d7210 */ /* 0x000fe20001f7e4ff */
[----:B------:R-:W-:Y:S01]  /*eb8b0*/  IMAD.WIDE.U32 R14, R128, R25, R14 ;  /* 0x00000019800e7225 */ /* 0x000fe200078e000e */
[----:B------:R-:W-:Y:S02]  /*eb8c0*/  IADD3.X R21, P4, PT, RZ, RZ, RZ, P4, !PT ;  /* 0x000000ffff157210 */ /* 0x000fe4000279e4ff */
[----:B------:R-:W-:Y:S01]  /*eb8d0*/  IADD3.X R80, P2, PT, R73, R78, RZ, P2, !PT ;  /* 0x0000004e49507210 */ /* 0x000fe2000175e4ff */
[----:B------:R-:W-:Y:S01]  /*eb8e0*/  IMAD.WIDE.U32 R78, R31, R130, RZ ;  /* 0x000000821f4e7225 */ /* 0x000fe200078e00ff */
[----:B------:R-:W-:-:S02]  /*eb8f0*/  IADD3.X R73, P0, PT, R77, R74, RZ, P0, !PT ;  /* 0x0000004a4d497210 */ /* 0x000fc4000071e4ff */
[----:B------:R-:W-:Y:S01]  /*eb900*/  IADD3.X R24, P1, PT, R21, R68, RZ, P1, !PT ;  /* 0x0000004415187210 */ /* 0x000fe20000f3e4ff */
[----:B------:R-:W-:Y:S01]  /*eb910*/  IMAD.X R68, RZ, RZ, RZ, P4 ;  /* 0x000000ffff447224 */ /* 0x000fe200020e06ff */
[----:B------:R-:W-:Y:S01]  /*eb920*/  IADD3.X R21, PT, PT, R75, RZ, RZ, P0, P3 ;  /* 0x000000ff4b157210 */ /* 0x000fe200007e64ff */
[----:B------:R-:W-:Y:S01]  /*eb930*/  IMAD.WIDE.U32 R76, R34, R130, RZ ;  /* 0x00000082224c7225 */ /* 0x000fe200078e00ff */
[----:B------:R-:W-:Y:S02]  /*eb940*/  IADD3 RZ, P4, PT, R80, R78, RZ ;  /* 0x0000004e50ff7210 */ /* 0x000fe40007f9e0ff */
[----:B------:R-:W-:Y:S01]  /*eb950*/  IADD3.X R26, P3, PT, R68, R69, RZ, P1, !PT ;  /* 0x00000045441a7210 */ /* 0x000fe20000f7e4ff */
[----:B------:R-:W-:Y:S01]  /*eb960*/  IMAD.WIDE.U32 R74, P0, R131, R29, R84 ;  /* 0x0000001d834a7225 */ /* 0x000fe20007800054 */
[----:B------:R-:W-:-:S03]  /*eb970*/  IADD3.X R81, P2, PT, R81, R88, RZ, P2, !PT ;  /* 0x0000005851517210 */ /* 0x000fc6000175e4ff */
[----:B------:R-:W-:-:S04]  /*eb980*/  IMAD.WIDE.U32 R68, P1, R127, R31, R76 ;  /* 0x0000001f7f447225 */ /* 0x000fc8000782004c */
[----:B------:R-:W-:-:S04]  /*eb990*/  IMAD.WIDE.U32 R76, R136, R27, R70 ;  /* 0x0000001b884c7225 */ /* 0x000fc800078e0046 */
[----:B------:R-:W-:Y:S01]  /*eb9a0*/  IMAD.X R71, RZ, RZ, RZ, P0 ;  /* 0x000000ffff477224 */ /* 0x000fe200000e06ff */
[----:B------:R-:W-:Y:S01]  /*eb9b0*/  IADD3 R83, P0, PT, R68, R79, RZ ;  /* 0x0000004f44537210 */ /* 0x000fe20007f1e0ff */
[----:B------:R-:W-:Y:S01]  /*eb9c0*/  IMAD.X R79, RZ, RZ, RZ, P1 ;  /* 0x000000ffff4f7224 */ /* 0x000fe200008e06ff */
[----:B------:R-:W-:Y:S01]  /*eb9d0*/  IADD3.X R76, P5, PT, R17, R76, RZ, P5, !PT ;  /* 0x0000004c114c7210 */ /* 0x000fe20002fbe4ff */
[----:B------:R-:W-:Y:S01]  /*eb9e0*/  IMAD.MOV.U32 R78, RZ, RZ, R69 ;  /* 0x000000ffff4e7224 */ /* 0x000fe200078e0045 */
[----:B------:R-:W-:Y:S01]  /*eb9f0*/  IADD3.X R17, P2, PT, RZ, RZ, RZ, P2, !PT ;  /* 0x000000ffff117210 */ /* 0x000fe2000175e4ff */
[----:B------:R-:W-:Y:S01]  /*eba00*/  IMAD.IADD R70, R77, 0x1, R72 ;  /* 0x000000014d467824 */ /* 0x000fe200078e0248 */
[----:B------:R-:W-:Y:S01]  /*eba10*/  IADD3.X RZ, P4, PT, R81, R83, RZ, P4, !PT ;  /* 0x0000005351ff7210 */ /* 0x000fe2000279e4ff */
[----:B------:R-:W-:Y:S01]  /*eba20*/  IMAD.WIDE.U32.X R78, R127, R34, R78, P0 ;  /* 0x000000227f4e7225 */ /* 0x000fe200000e044e */
[----:B------:R-:W-:Y:S02]  /*eba30*/  IADD3.X R72, P3, PT, R24, R73, RZ, P3, !PT ;  /* 0x0000004918487210 */ /* 0x000fe40001f7e4ff */
[----:B------:R-:W-:Y:S01]  /*eba40*/  IADD3.X R77, P5, PT, R65, R70, RZ, P5, !PT ;  /* 0x00000046414d7210 */ /* 0x000fe20002fbe4ff */
[----:B------:R-:W-:Y:S01]  /*eba50*/  IMAD.WIDE.U32 R84, R29, R134, RZ ;  /* 0x000000861d547225 */ /* 0x000fe200078e00ff */
[----:B------:R-:W-:-:S02]  /*eba60*/  IADD3.X R17, P4, PT, R17, R78, RZ, P4, !PT ;  /* 0x0000004e11117210 */ /* 0x000fc4000279e4ff */
[----:B------:R-:W-:Y:S01]  /*eba70*/  IADD3.X R87, P5, PT, RZ, RZ, RZ, P5, !PT ;  /* 0x000000ffff577210 */ /* 0x000fe20002fbe4ff */
[----:B------:R-:W-:Y:S01]  /*eba80*/  IMAD.X R69, RZ, RZ, RZ, P2 ;  /* 0x000000ffff457224 */ /* 0x000fe200010e06ff */
[----:B------:R-:W-:Y:S01]  /*eba90*/  IADD3 R85, P0, PT, R74, R85, RZ ;  /* 0x000000554a557210 */ /* 0x000fe20007f1e0ff */
[----:B------:R-:W-:Y:S01]  /*ebaa0*/  IMAD.MOV.U32 R70, RZ, RZ, R75 ;  /* 0x000000ffff467224 */ /* 0x000fe200078e004b */
[----:B------:R-:W-:Y:S01]  /*ebab0*/  IADD3 RZ, P1, PT, R76, R84, RZ ;  /* 0x000000544cff7210 */ /* 0x000fe20007f3e0ff */
[----:B------:R-:W-:Y:S01]  /*ebac0*/  IMAD.WIDE.U32 R94, P2, R135, R27, R94 ;  /* 0x0000001b875e7225 */ /* 0x000fe2000784005e */
[----:B------:R-:W-:Y:S02]  /*ebad0*/  IADD3.X R69, P4, PT, R69, R79, RZ, P4, !PT ;  /* 0x0000004f45457210 */ /* 0x000fe4000279e4ff */
[----:B------:R-:W-:Y:S01]  /*ebae0*/  IADD3.X RZ, P1, PT, R77, R85, RZ, P1, !PT ;  /* 0x000000554dff7210 */ /* 0x000fe20000f3e4ff */
[----:B------:R-:W-:Y:S01]  /*ebaf0*/  IMAD.WIDE.U32 R78, R27, R138, RZ ;  /* 0x0000008a1b4e7225 */ /* 0x000fe200078e00ff */
[----:B------:R-:W-:-:S03]  /*ebb00*/  IADD3.X R73, P3, PT, R26, R21, RZ, P3, !PT ;  /* 0x000000151a497210 */ /* 0x000fc60001f7e4ff */
[----:B------:R-:W-:Y:S01]  /*ebb10*/  IMAD.WIDE.U32.X R70, R131, R32, R70, P0 ;  /* 0x0000002083467225 */ /* 0x000fe200000e0446 */
[----:B------:R-:W-:-:S03]  /*ebb20*/  IADD3 RZ, P0, PT, R72, R78, RZ ;  /* 0x0000004e48ff7210 */ /* 0x000fc60007f1e0ff */
[----:B------:R-:W-:Y:S01]  /*ebb30*/  IMAD.X R65, RZ, RZ, RZ, P5 ;  /* 0x000000ffff417224 */ /* 0x000fe200028e06ff */
[----:B------:R-:W-:Y:S01]  /*ebb40*/  IADD3 R79, P5, PT, R94, R79, RZ ;  /* 0x0000004f5e4f7210 */ /* 0x000fe20007fbe0ff */
[----:B------:R-:W-:Y:S01]  /*ebb50*/  IMAD.WIDE.U32 R88, R32, R136, RZ ;  /* 0x0000008820587225 */ /* 0x000fe200078e00ff */
[----:B------:R-:W-:Y:S02]  /*ebb60*/  IADD3.X R87, P1, PT, R87, R70, RZ, P1, !PT ;  /* 0x0000004657577210 */ /* 0x000fe40000f3e4ff */
[----:B------:R-:W-:Y:S01]  /*ebb70*/  IADD3.X RZ, P0, PT, R73, R79, RZ, P0, !PT ;  /* 0x0000004f49ff7210 */ /* 0x000fe2000071e4ff */
[----:B------:R-:W-:Y:S01]  /*ebb80*/  IMAD.WIDE.U32 R72, R138, R27, R72 ;  /* 0x0000001b8a487225 */ /* 0x000fe200078e0048 */
[----:B------:R-:W-:-:S03]  /*ebb90*/  IADD3.X R21, P1, PT, R65, R71, RZ, P1, !PT ;  /* 0x0000004741157210 */ /* 0x000fc60000f3e4ff */
[----:B------:R-:W-:Y:S01]  /*ebba0*/  IMAD.WIDE.U32 R76, R134, R29, R76 ;  /* 0x0000001d864c7225 */ /* 0x000fe200078e004c */
[----:B------:R-:W-:-:S03]  /*ebbb0*/  IADD3.X R86, P1, PT, R87, R72, RZ, P1, !PT ;  /* 0x0000004857567210 */ /* 0x000fc60000f3e4ff */
[----:B------:R-:W-:Y:S01]  /*ebbc0*/  IMAD.X R93, RZ, RZ, RZ, P2 ;  /* 0x000000ffff5d7224 */ /* 0x000fe200010e06ff */
[----:B------:R-:W-:Y:S01]  /*ebbd0*/  IADD3.X R76, P4, PT, R17, R76, RZ, P4, !PT ;  /* 0x0000004c114c7210 */ /* 0x000fe2000279e4ff */
[----:B------:R-:W-:-:S04]  /*ebbe0*/  IMAD.WIDE.U32 R88, P2, R133, R29, R88 ;  /* 0x0000001d85587225 */ /* 0x000fc80007840058 */
[----:B------:R-:W-:Y:S01]  /*ebbf0*/  IMAD.WIDE.U32 R70, R29, R136, RZ ;  /* 0x000000881d467225 */ /* 0x000fe200078e00ff */
[----:B------:R-:W-:-:S03]  /*ebc00*/  MOV R84, R89 ;  /* 0x0000005900547202 */ /* 0x000fc60000000f00 */
[----:B------:R-:W-:Y:S02]  /*ebc10*/  IMAD.IADD R72, R73, 0x1, R94 ;  /* 0x0000000149487824 */ /* 0x000fe400078e025e */
[----:B------:R-:W-:Y:S01]  /*ebc20*/  IMAD.X R85, RZ, RZ, RZ, P2 ;  /* 0x000000ffff557224 */ /* 0x000fe200010e06ff */
[----:B------:R-:W-:Y:S01]  /*ebc30*/  IADD3 R17, P2, PT, R88, R71, RZ ;  /* 0x0000004758117210 */ /* 0x000fe20007f5e0ff */
[----:B------:R-:W-:Y:S01]  /*ebc40*/  IMAD.WIDE.U32 R78, R34, R132, RZ ;  /* 0x00000084224e7225 */ /* 0x000fe200078e00ff */
[----:B------:R-:W-:-:S03]  /*ebc50*/  IADD3.X R87, P1, PT, R21, R72, RZ, P1, !PT ;  /* 0x0000004815577210 */ /* 0x000fc60000f3e4ff */
[----:B------:R-:W-:Y:S01]  /*ebc60*/  IMAD.IADD R24, R77, 0x1, R74 ;  /* 0x000000014d187824 */ /* 0x000fe200078e024a */
[----:B------:R-:W-:Y:S01]  /*ebc70*/  IADD3.X R21, P1, PT, RZ, RZ, RZ, P1, !PT ;  /* 0x000000ffff157210 */ /* 0x000fe20000f3e4ff */
[----:B------:R-:W-:-:S03]  /*ebc80*/  IMAD.WIDE.U32.X R84, R133, R32, R84, P2 ;  /* 0x0000002085547225 */ /* 0x000fc600010e0454 */
[----:B------:R-:W-:Y:S01]  /*ebc90*/  IADD3.X R77, P4, PT, R69, R24, RZ, P4, !PT ;  /* 0x00000018454d7210 */ /* 0x000fe2000279e4ff */
[----:B------:R-:W-:-:S04]  /*ebca0*/  IMAD.WIDE.U32 R78, P2, R129, R31, R78 ;  /* 0x0000001f814e7225 */ /* 0x000fc8000784004e */
[----:B------:R-:W-:-:S04]  /*ebcb0*/  IMAD.WIDE.U32 R72, R31, R132, RZ ;  /* 0x000000841f487225 */ /* 0x000fc800078e00ff */
[----:B------:R-:W-:Y:S01]  /*ebcc0*/  IMAD.X R75, RZ, RZ, RZ, P2 ;  /* 0x000000ffff4b7224 */ /* 0x000fe200010e06ff */
[----:B------:R-:W-:Y:S01]  /*ebcd0*/  IADD3 R83, P2, PT, R78, R73, RZ ;  /* 0x000000494e537210 */ /* 0x000fe20007f5e0ff */
[----:B------:R-:W-:Y:S01]  /*ebce0*/  IMAD.X R65, RZ, RZ, RZ, P1 ;  /* 0x000000ffff417224 */ /* 0x000fe200008e06ff */
[----:B------:R-:W-:Y:S01]  /*ebcf0*/  IADD3 RZ, P1, PT, R76, R72, RZ ;  /* 0x000000484cff7210 */ /* 0x000fe20007f3e0ff */
[----:B------:R-:W-:Y:S01]  /*ebd00*/  IMAD.MOV.U32 R74, RZ, RZ, R79 ;  /* 0x000000ffff4a7224 */ /* 0x000fe200078e004f */
[----:B------:R-:W-:Y:S01]  /*ebd10*/  IADD3.X R79, P4, PT, RZ, RZ, RZ, P4, !PT ;  /* 0x000000ffff4f7210 */ /* 0x000fe2000279e4ff */
[----:B------:R-:W-:Y:S01]  /*ebd20*/  IMAD.WIDE.U32 R80, R130, R31, R80 ;  /* 0x0000001f82507225 */ /* 0x000fe200078e0050 */
[----:B------:R-:W-:-:S03]  /*ebd30*/  IADD3.X RZ, P1, PT, R77, R83, RZ, P1, !PT ;  /* 0x000000534dff7210 */ /* 0x000fc60000f3e4ff */
[----:B------:R-:W-:-:S04]  /*ebd40*/  IMAD.WIDE.U32 R72, R33, R128, RZ ;  /* 0x0000008021487225 */ /* 0x000fc800078e00ff */
[----:B------:R-:W-:Y:S01]  /*ebd50*/  IMAD.WIDE.U32.X R74, R129, R34, R74, P2 ;  /* 0x00000022814a7225 */ /* 0x000fe200010e044a */
[----:B------:R-:W-:-:S03]  /*ebd60*/  IADD3 RZ, P2, PT, R86, R70, RZ ;  /* 0x0000004656ff7210 */ /* 0x000fc60007f5e0ff */
[----:B------:R-:W-:Y:S01]  /*ebd70*/  IMAD.IADD R89, R81, 0x1, R68 ;  /* 0x0000000151597824 */ /* 0x000fe200078e0244 */
[----:B------:R-:W-:Y:S01]  /*ebd80*/  IADD3.X RZ, P2, PT, R87, R17, RZ, P2, !PT ;  /* 0x0000001157ff7210 */ /* 0x000fe2000175e4ff */
[----:B------:R-:W-:Y:S01]  /*ebd90*/  IMAD.X R81, RZ, RZ, RZ, P4 ;  /* 0x000000ffff517224 */ /* 0x000fe200020e06ff */
[----:B------:R-:W-:Y:S01]  /*ebda0*/  IADD3.X R79, P1, PT, R79, R74, RZ, P1, !PT ;  /* 0x0000004a4f4f7210 */ /* 0x000fe20000f3e4ff */
[----:B------:R-:W-:Y:S01]  /*ebdb0*/  IMAD.WIDE.U32 R72, P4, R126, R36, R72 ;  /* 0x000000247e487225 */ /* 0x000fe20007880048 */
[----:B------:R-:W-:Y:S02]  /*ebdc0*/  IADD3.X R21, P2, PT, R21, R84, RZ, P2, !PT ;  /* 0x0000005415157210 */ /* 0x000fe4000175e4ff */
[----:B------:R-:W-:Y:S01]  /*ebdd0*/  IADD3.X R81, P1, PT, R81, R75, RZ, P1, !PT ;  /* 0x0000004b51517210 */ /* 0x000fe20000f3e4ff */
[----:B------:R-:W-:Y:S01]  /*ebde0*/  IMAD.WIDE.U32 R70, R36, R128, RZ ;  /* 0x0000008024467225 */ /* 0x000fe200078e00ff */
[----:B------:R-:W-:-:S03]  /*ebdf0*/  IADD3.X R65, P2, PT, R65, R85, RZ, P2, !PT ;  /* 0x0000005541417210 */ /* 0x000fc6000175e4ff */
[----:B------:R-:W-:Y:S01]  /*ebe00*/  IMAD.X R69, RZ, RZ, RZ, P4 ;  /* 0x000000ffff457224 */ /* 0x000fe200020e06ff */
[----:B------:R-:W-:Y:S01]  /*ebe10*/  IADD3 R24, P4, PT, R72, R71, RZ ;  /* 0x0000004748187210 */ /* 0x000fe20007f9e0ff */
[----:B------:R-:W-:Y:S02]  /*ebe20*/  IMAD.MOV.U32 R68, RZ, RZ, R73 ;  /* 0x000000ffff447224 */ /* 0x000fe400078e0049 */
[----:B------:R-:W-:-:S04]  /*ebe30*/  IMAD.WIDE.U32 R76, R132, R31, R76 ;  /* 0x0000001f844c7225 */ /* 0x000fc800078e004c */
[----:B------:R-:W-:Y:S01]  /*ebe40*/  IMAD.WIDE.U32.X R68, R126, R33, R68, P4 ;  /* 0x000000217e447225 */ /* 0x000fe200020e0444 */
[----:B------:R-:W-:-:S03]  /*ebe50*/  IADD3 RZ, P4, PT, R80, R70, RZ ;  /* 0x0000004650ff7210 */ /* 0x000fc60007f9e0ff */
[----:B------:R-:W-:Y:S01]  /*ebe60*/  IMAD.MOV.U32 R92, RZ, RZ, R95 ;  /* 0x000000ffff5c7224 */ /* 0x000fe200078e005f */
[----:B------:R-:W-:Y:S01]  /*ebe70*/  IADD3.X RZ, P4, PT, R89, R24, RZ, P4, !PT ;  /* 0x0000001859ff7210 */ /* 0x000fe2000279e4ff */
[----:B------:R-:W-:Y:S02]  /*ebe80*/  IMAD.IADD R78, R77, 0x1, R78 ;  /* 0x000000014d4e7824 */ /* 0x000fe400078e024e */
[----:B------:R-:W-:Y:S01]  /*ebe90*/  IMAD.WIDE.U32.X R154, R135, R28, R92, P5 ;  /* 0x0000001c879a7225 */ /* 0x000fe200028e045c */
[----:B------:R-:W-:-:S03]  /*ebea0*/  IADD3.X R71, P4, PT, RZ, R68, RZ, P4, !PT ;  /* 0x00000044ff477210 */ /* 0x000fc6000279e4ff */
[----:B------:R-:W-:Y:S01]  /*ebeb0*/  IMAD.WIDE.U32 R92, R31, R134, RZ ;  /* 0x000000861f5c7225 */ /* 0x000fe200078e00ff */
[----:B------:R-:W-:-:S03]  /*ebec0*/  IADD3.X R69, P4, PT, RZ, R69, RZ, P4, !PT ;  /* 0x00000045ff457210 */ /* 0x000fc6000279e4ff */
[----:B------:R-:W-:Y:S01]  /*ebed0*/  IMAD.WIDE.U32 R74, R36, R130, RZ ;  /* 0x00000082244a7225 */ /* 0x000fe200078e00ff */
[----:B------:R-:W-:-:S03]  /*ebee0*/  IADD3.X R68, P4, PT, R71, R76, RZ, P4, !PT ;  /* 0x0000004c47447210 */ /* 0x000fc6000279e4ff */
[----:B------:R-:W-:Y:S01]  /*ebef0*/  IMAD.WIDE.U32 R70, R34, R134, RZ ;  /* 0x0000008622467225 */ /* 0x000fe200078e00ff */
[----:B------:R-:W-:-:S03]  /*ebf00*/  IADD3.X R69, P4, PT, R69, R78, RZ, P4, !PT ;  /* 0x0000004e45457210 */ /* 0x000fc6000279e4ff */
[----:B------:R-:W-:-:S04]  /*ebf10*/  IMAD.WIDE.U32 R76, R33, R130, RZ ;  /* 0x00000082214c7225 */ /* 0x000fc800078e00ff */
[----:B------:R-:W-:-:S04]  /*ebf20*/  IMAD.WIDE.U32 R94, P5, R131, R31, R70 ;  /* 0x0000001f835e7225 */ /* 0x000fc800078a0046 */
[----:B------:R-:W-:Y:S01]  /*ebf30*/  IMAD.X R85, RZ, RZ, RZ, P5 ;  /* 0x000000ffff557224 */ /* 0x000fe200028e06ff */
[----:B------:R-:W-:Y:S01]  /*ebf40*/  IADD3 R17, P5, PT, R94, R93, RZ ;  /* 0x0000005d5e117210 */ /* 0x000fe20007fbe0ff */
[----:B------:R-:W-:Y:S02]  /*ebf50*/  IMAD.MOV.U32 R84, RZ, RZ, R95 ;  /* 0x000000ffff547224 */ /* 0x000fe400078e005f */
[----:B------:R-:W-:-:S04]  /*ebf60*/  IMAD.WIDE.U32 R86, R136, R29, R86 ;  /* 0x0000001d88567225 */ /* 0x000fc800078e0056 */
[----:B------:R-:W-:Y:S01]  /*ebf70*/  IMAD.WIDE.U32.X R84, R131, R34, R84, P5 ;  /* 0x0000002283547225 */ /* 0x000fe200028e0454 */
[----:B------:R-:W-:Y:S02]  /*ebf80*/  IADD3 R88, PT, PT, R87, R88, RZ ;  /* 0x0000005857587210 */ /* 0x000fe40007ffe0ff */
[----:B------:R-:W-:Y:S01]  /*ebf90*/  IADD3.X R86, P1, PT, R79, R86, RZ, P1, !PT ;  /* 0x000000564f567210 */ /* 0x000fe20000f3e4ff */
[----:B------:R-:W-:-:S03]  /*ebfa0*/  IMAD.WIDE.U32 R76, P5, R127, R36, R76 ;  /* 0x000000247f4c7225 */ /* 0x000fc600078a004c */
[----:B------:R-:W-:Y:S01]  /*ebfb0*/  IADD3.X R87, P1, PT, R81, R88, RZ, P1, !PT ;  /* 0x0000005851577210 */ /* 0x000fe20000f3e4ff */
[----:B------:R-:W-:Y:S01]  /*ebfc0*/  IMAD.X R71, RZ, RZ, RZ, P5 ;  /* 0x000000ffff477224 */ /* 0x000fe200028e06ff */
[----:B------:R-:W-:Y:S01]  /*ebfd0*/  IADD3 R73, P5, PT, R76, R75, RZ ;  /* 0x0000004b4c497210 */ /* 0x000fe20007fbe0ff */
[----:B------:R-:W-:Y:S02]  /*ebfe0*/  IMAD.MOV.U32 R70, RZ, RZ, R77 ;  /* 0x000000ffff467224 */ /* 0x000fe400078e004d */
[----:B------:R-:W-:-:S04]  /*ebff0*/  IMAD.WIDE.U32 R78, R29, R138, RZ ;  /* 0x0000008a1d4e7225 */ /* 0x000fc800078e00ff */
[----:B------:R-:W-:Y:S01]  /*ec000*/  IMAD.WIDE.U32.X R70, R127, R33, R70, P5 ;  /* 0x000000217f467225 */ /* 0x000fe200028e0446 */
[----:B------:R-:W-:-:S03]  /*ec010*/  IADD3 RZ, P5, PT, R68, R74, RZ ;  /* 0x0000004a44ff7210 */ /* 0x000fc60007fbe0ff */
[----:B------:R-:W-:Y:S01]  /*ec020*/  IMAD.WIDE.U32 R126, R34, R136, RZ ;  /* 0x00000088227e7225 */ /* 0x000fe200078e00ff */
[----:B------:R-:W-:Y:S02]  /*ec030*/  IADD3.X RZ, P5, PT, R69, R73, RZ, P5, !PT ;  /* 0x0000004945ff7210 */ /* 0x000fe40002fbe4ff */
[----:B------:R-:W-:Y:S01]  /*ec040*/  IADD3.X R73, P4, PT, RZ, RZ, RZ, P4, !PT ;  /* 0x000000ffff497210 */ /* 0x000fe2000279e4ff */
[----:B------:R-:W-:-:S03]  /*ec050*/  IMAD.WIDE.U32 R22, R128, R27, R22 ;  /* 0x0000001b80167225 */ /* 0x000fc600078e0016 */
[----:B------:R-:W-:Y:S01]  /*ec060*/  IADD3.X R24, P5, PT, R73, R70, RZ, P5, !PT ;  /* 0x0000004649187210 */ /* 0x000fe20002fbe4ff */
[----:B------:R-:W-:Y:S01]  /*ec070*/  IMAD.X R75, RZ, RZ, RZ, P4 ;  /* 0x000000ffff4b7224 */ /* 0x000fe200020e06ff */
[----:B------:R-:W-:Y:S01]  /*ec080*/  IADD3 RZ, P4, PT, R86, R92, RZ ;  /* 0x0000005c56ff7210 */ /* 0x000fe20007f9e0ff */
[----:B------:R-:W-:Y:S01]  /*ec090*/  IMAD.WIDE.U32 R92, R31, R136, RZ ;  /* 0x000000881f5c7225 */ /* 0x000fe200078e00ff */
[----:B------:R-:W-:Y:S02]  /*ec0a0*/  IADD3.X R73, P1, PT, RZ, RZ, RZ, P1, !PT ;  /* 0x000000ffff497210 */ /* 0x000fe40000f3e4ff */
[----:B------:R-:W-:Y:S01]  /*ec0b0*/  IADD3.X R26, P5, PT, R75, R71, RZ, P5, !PT ;  /* 0x000000474b1a7210 */ /* 0x000fe20002fbe4ff */
[----:B------:R-:W-:Y:S01]  /*ec0c0*/  IMAD.WIDE.U32 R74, R32, R138, RZ ;  /* 0x0000008a204a7225 */ /* 0x000fe200078e00ff */
[----:B------:R-:W-:Y:S02]  /*ec0d0*/  IADD3.X R71, P3, PT, RZ, RZ, RZ, P3, !PT ;  /* 0x000000ffff477210 */ /* 0x000fe40001f7e4ff */
[----:B------:R-:W-:Y:S01]  /*ec0e0*/  IADD3.X RZ, P4, PT, R87, R17, RZ, P4, !PT ;  /* 0x0000001157ff7210 */ /* 0x000fe2000279e4ff */
[----:B------:R-:W-:Y:S01]  /*ec0f0*/  IMAD.X R17, RZ, RZ, RZ, P1 ;  /* 0x000000ffff117224 */ /* 0x000fe200008e06ff */
[----:B------:R-:W-:Y:S01]  /*ec100*/  IADD3.X R70, P0, PT, R71, R154, RZ, P0, !PT ;  /* 0x0000009a47467210 */ /* 0x000fe2000071e4ff */
[----:B------:R-:W-:-:S03]  /*ec110*/  IMAD.WIDE.U32 R86, R134, R31, R86 ;  /* 0x0000001f86567225 */ /* 0x000fc600078e0056 */
[----:B------:R-:W-:Y:S01]  /*ec120*/  IADD3.X R154, PT, PT, R155, RZ, RZ, P0, P3 ;  /* 0x000000ff9b9a7210 */ /* 0x000fe200007e64ff */
[----:B------:R-:W-:Y:S01]  /*ec130*/  IMAD.WIDE.U32 R74, P3, R135, R29, R74 ;  /* 0x0000001d874a7225 */ /* 0x000fe2000786004a */
[----:B------:R-:W-:Y:S02]  /*ec140*/  IADD3.X R70, P0, PT, R21, R70, RZ, P2, !PT ;  /* 0x0000004615467210 */ /* 0x000fe4000171e4ff */
[----:B------:R-:W-:Y:S01]  /*ec150*/  IADD3.X R73, P2, PT, R73, R84, RZ, P4, !PT ;  /* 0x0000005449497210 */ /* 0x000fe2000275e4ff */
[----:B------:R-:W-:Y:S01]  /*ec160*/  IMAD.X R155, RZ, RZ, RZ, P3 ;  /* 0x000000ffff9b7224 */ /* 0x000fe200018e06ff */
[----:B------:R-:W-:Y:S01]  /*ec170*/  IADD3.X R71, P0, PT, R65, R154, RZ, P0, !PT ;  /* 0x0000009a41477210 */ /* 0x000fe2000071e4ff */
[----:B------:R-:W-:Y:S01]  /*ec180*/  IMAD.WIDE.U32 R126, P3, R133, R31, R126 ;  /* 0x0000001f857e7225 */ /* 0x000fe2000786007e */
[----:B------:R-:W-:Y:S02]  /*ec190*/  IADD3.X R17, P2, PT, R17, R85, RZ, P2, !PT ;  /* 0x0000005511117210 */ /* 0x000fe4000175e4ff */
[----:B------:R-:W-:Y:S01]  /*ec1a0*/  IADD3 RZ, P1, PT, R70, R78, RZ ;  /* 0x0000004e46ff7210 */ /* 0x000fe20007f3e0ff */
[----:B------:R-:W-:Y:S01]  /*ec1b0*/  IMAD.WIDE.U32 R84, R33, R132, RZ ;  /* 0x0000008421547225 */ /* 0x000fe200078e00ff */
[----:B------:R-:W-:-:S02]  /*ec1c0*/  IADD3 R21, P4, PT, R74, R79, RZ ;  /* 0x0000004f4a157210 */ /* 0x000fc40007f9e0ff */
[----:B------:R-:W-:Y:S01]  /*ec1d0*/  IADD3.X R24, P5, PT, R24, R86, RZ, P5, !PT ;  /* 0x0000005618187210 */ /* 0x000fe20002fbe4ff */
[----:B------:R-:W-:Y:S01]  /*ec1e0*/  IMAD.WIDE.U32 R78, R138, R29, R70 ;  /* 0x0000001d8a4e7225 */ /* 0x000fe200078e0046 */
[----:B------:R-:W-:-:S03]  /*ec1f0*/  IADD3.X RZ, P1, PT, R71, R21, RZ, P1, !PT ;  /* 0x0000001547ff7210 */ /* 0x000fc60000f3e4ff */
[----:B------:R-:W-:Y:S02]  /*ec200*/  IMAD.MOV.U32 R154, RZ, RZ, R75 ;  /* 0x000000ffff9a7224 */ /* 0x000fe400078e004b */
[----:B------:R-:W-:Y:S01]  /*ec210*/  IMAD.IADD R95, R87, 0x1, R94 ;  /* 0x00000001575f7824 */ /* 0x000fe200078e025e */
[----:B------:R-:W-:Y:S01]  /*ec220*/  IADD3.X R94, P2, PT, R73, R78, RZ, P2, !PT ;  /* 0x0000004e495e7210 */ /* 0x000fe2000175e4ff */
[----:B------:R-:W-:Y:S01]  /*ec230*/  IMAD.X R87, RZ, RZ, RZ, P3 ;  /* 0x000000ffff577224 */ /* 0x000fe200018e06ff */
[----:B------:R-:W-:Y:S01]  /*ec240*/  IADD3 R65, P3, PT, R126, R93, RZ ;  /* 0x0000005d7e417210 */ /* 0x000fe20007f7e0ff */
[----:B------:R-:W-:Y:S01]  /*ec250*/  IMAD.WIDE.U32.X R154, R135, R32, R154, P4 ;  /* 0x00000020879a7225 */ /* 0x000fe200020e049a */
[----:B------:R-:W-:-:S03]  /*ec260*/  IADD3.X R25, P5, PT, R26, R95, RZ, P5, !PT ;  /* 0x0000005f1a197210 */ /* 0x000fc60002fbe4ff */
[----:B------:R-:W-:Y:S02]  /*ec270*/  IMAD.IADD R28, R79, 0x1, R74 ;  /* 0x000000014f1c7824 */ /* 0x000fe400078e024a */
[----:B------:R-:W-:-:S03]  /*ec280*/  IMAD.WIDE.U32 R84, P4, R129, R36, R84 ;  /* 0x0000002481547225 */ /* 0x000fc60007880054 */
[----:B------:R-:W-:Y:S01]  /*ec290*/  IADD3.X R95, P2, PT, R17, R28, RZ, P2, !PT ;  /* 0x0000001c115f7210 */ /* 0x000fe2000175e4ff */
[----:B------:R-:W-:Y:S02]  /*ec2a0*/  IMAD.MOV.U32 R86, RZ, RZ, R127 ;  /* 0x000000ffff567224 */ /* 0x000fe400078e007f */
[----:B------:R-:W-:Y:S01]  /*ec2b0*/  IMAD.WIDE.U32 R78, R36, R132, RZ ;  /* 0x00000084244e7225 */ /* 0x000fe200078e00ff */
[----:B------:R-:W-:-:S03]  /*ec2c0*/  IADD3.X R21, P2, PT, RZ, RZ, RZ, P2, !PT ;  /* 0x000000ffff157210 */ /* 0x000fc6000175e4ff */
[----:B------:R-:W-:Y:S01]  /*ec2d0*/  IMAD.WIDE.U32.X R86, R133, R34, R86, P3 ;  /* 0x0000002285567225 */ /* 0x000fe200018e0456 */
[----:B------:R-:W-:-:S03]  /*ec2e0*/  IADD3 R73, P3, PT, R84, R79, RZ ;  /* 0x0000004f54497210 */ /* 0x000fc60007f7e0ff */
[----:B------:R-:W-:Y:S01]  /*ec2f0*/  IMAD.X R75, RZ, RZ, RZ, P4 ;  /* 0x000000ffff4b7224 */ /* 0x000fe200020e06ff */
[----:B------:R-:W-:Y:S01]  /*ec300*/  IADD3 RZ, P4, PT, R24, R78, RZ ;  /* 0x0000004e18ff7210 */ /* 0x000fe20007f9e0ff */
[----:B------:R-:W-:Y:S02]  /*ec310*/  IMAD.MOV.U32 R74, RZ, RZ, R85 ;  /* 0x000000ffff4a7224 */ /* 0x000fe400078e0055 */
[----:B------:R-:W-:Y:S01]  /*ec320*/  IMAD.IADD R15, R15, 0x1, R16 ;  /* 0x000000010f0f7824 */ /* 0x000fe200078e0210 */
[----:B------:R-:W-:Y:S01]  /*ec330*/  IADD3.X RZ, P4, PT, R25, R73, RZ, P4, !PT ;  /* 0x0000004919ff7210 */ /* 0x000fe2000279e4ff */
[----:B------:R-:W-:Y:S01]  /*ec340*/  IMAD.WIDE.U32.X R74, R129, R33, R74, P3 ;  /* 0x00000021814a7225 */ /* 0x000fe200018e044a */
[----:B------:R-:W-:Y:S02]  /*ec350*/  IADD3.X R73, P5, PT, RZ, RZ, RZ, P5, !PT ;  /* 0x000000ffff497210 */ /* 0x000fe40002fbe4ff */
[----:B------:R-:W-:Y:S01]  /*ec360*/  IADD3 RZ, P3, PT, R94, R92, RZ ;  /* 0x0000005c5eff7210 */ /* 0x000fe20007f7e0ff */
[----:B------:R-:W-:Y:S01]  /*ec370*/  IMAD.WIDE.U32 R16, R34, R138, RZ ;  /* 0x0000008a22107225 */ /* 0x000fe200078e00ff */
[----:B------:R-:W-:-:S02]  /*ec380*/  IADD3.X R73, P4, PT, R73, R74, RZ, P4, !PT ;  /* 0x0000004a49497210 */ /* 0x000fc4000279e4ff */
[----:B------:R-:W-:Y:S01]  /*ec390*/  IADD3.X RZ, P3, PT, R95, R65, RZ, P3, !PT ;  /* 0x000000415fff7210 */ /* 0x000fe20001f7e4ff */
[----:B------:R-:W-:Y:S01]  /*ec3a0*/  IMAD.X R27, RZ, RZ, RZ, P5 ;  /* 0x000000ffff1b7224 */ /* 0x000fe200028e06ff */
[----:B------:R-:W-:Y:S01]  /*ec3b0*/  IADD3.X R65, PT, PT, RZ, RZ, RZ, P2, !PT ;  /* 0x000000ffff417210 */ /* 0x000fe200017fe4ff */
[----:B------:R-:W-:Y:S01]  /*ec3c0*/  IMAD.WIDE.U32 R94, R136, R31, R94 ;  /* 0x0000001f885e7225 */ /* 0x000fe200078e005e */
[----:B------:R-:W-:Y:S02]  /*ec3d0*/  IADD3.X R32, P3, PT, R21, R86, RZ, P3, !PT ;  /* 0x0000005615207210 */ /* 0x000fe40001f7e4ff */
[----:B------:R-:W-:Y:S01]  /*ec3e0*/  IADD3.X R27, P4, PT, R27, R75, RZ, P4, !PT ;  /* 0x0000004b1b1b7210 */ /* 0x000fe2000279e4ff */
[----:B------:R-:W-:Y:S01]  /*ec3f0*/  IMAD.IADD R23, R23, 0x1, R20 ;  /* 0x0000000117177824 */ /* 0x000fe200078e0214 */
[----:B------:R-:W-:Y:S01]  /*ec400*/  IADD3.X R75, P0, PT, RZ, RZ, RZ, P0, !PT ;  /* 0x000000ffff4b7210 */ /* 0x000fe2000071e4ff */
[----:B------:R-:W-:Y:S01]  /*ec410*/  IMAD.WIDE.U32 R16, P2, R135, R31, R16 ;  /* 0x0000001f87107225 */ /* 0x000fe20007840010 */
[----:B------:R-:W-:-:S02]  /*ec420*/  IADD3.X R26, P4, PT, R73, R94, RZ, P4, !PT ;  /* 0x0000005e491a7210 */ /* 0x000fc4000279e4ff */
[----:B------:R-:W-:Y:S01]  /*ec430*/  IADD3.X R65, P3, PT, R65, R87, RZ, P3, !PT ;  /* 0x0000005741417210 */ /* 0x000fe20001f7e4ff */
[----:B------:R-:W-:Y:S01]  /*ec440*/  IMAD.WIDE.U32 R20, R31, R138, RZ ;  /* 0x0000008a1f147225 */ /* 0x000fe200078e00ff */
[----:B------:R-:W-:-:S03]  /*ec450*/  P2R R73, PR, RZ, 0x10 ;  /* 0x00000010ff497803 */ /* 0x000fc60000000000 */
[----:B------:R-:W-:-:S04]  /*ec460*/  IMAD.WIDE.U32 R78, R33, R134, RZ ;  /* 0x00000086214e7225 */ /* 0x000fc800078e00ff */
[----:B------:R-:W-:Y:S01]  /*ec470*/  IMAD.X R71, RZ, RZ, RZ, P2 ;  /* 0x000000ffff477224 */ /* 0x000fe200010e06ff */
[----:B------:R-:W-:Y:S01]  /*ec480*/  IADD3 R77, P2, PT, R16, R21, RZ ;  /* 0x00000015104d7210 */ /* 0x000fe20007f5e0ff */
[----:B------:R-:W-:Y:S01]  /*ec490*/  IMAD.WIDE.U32 R78, P4, R131, R36, R78 ;  /* 0x00000024834e7225 */ /* 0x000fe2000788004e */
[----:B------:R-:W-:-:S03]  /*ec4a0*/  IADD3.X R21, P1, PT, R75, R154, RZ, P1, !PT ;  /* 0x0000009a4b157210 */ /* 0x000fc60000f3e4ff */
[----:B------:R-:W-:Y:S01]  /*ec4b0*/  IMAD.WIDE.U32 R74, R36, R134, RZ ;  /* 0x00000086244a7225 */ /* 0x000fe200078e00ff */
[----:B------:R-:W-:Y:S02]  /*ec4c0*/  IADD3.X R32, P3, PT, R32, R21, RZ, P3, !PT ;  /* 0x0000001520207210 */ /* 0x000fe40001f7e4ff */
[----:B------:R-:W-:Y:S01]  /*ec4d0*/  IADD3.X R154, PT, PT, R155, RZ, RZ, P1, P0 ;  /* 0x000000ff9b9a7210 */ /* 0x000fe20000fe04ff */
[----:B------:R-:W-:Y:S02]  /*ec4e0*/  IMAD.IADD R126, R95, 0x1, R126 ;  /* 0x000000015f7e7824 */ /* 0x000fe400078e027e */
[----:B------:R-:W-:Y:S01]  /*ec4f0*/  IMAD.X R157, RZ, RZ, RZ, P4 ;  /* 0x000000ffff9d7224 */ /* 0x000fe200020e06ff */
[----:B------:R-:W-:Y:S01]  /*ec500*/  IADD3 R75, P4, PT, R78, R75, RZ ;  /* 0x0000004b4e4b7210 */ /* 0x000fe20007f9e0ff */
[----:B------:R-:W-:-:S04]  /*ec510*/  IMAD.WIDE.U32 R94, R33, R136, RZ ;  /* 0x00000088215e7225 */ /* 0x000fc800078e00ff */
[----:B------:R-:W-:Y:S02]  /*ec520*/  IMAD.MOV.U32 R156, RZ, RZ, R79 ;  /* 0x000000ffff9c7224 */ /* 0x000fe400078e004f */
[----:B------:R-:W-:Y:S02]  /*ec530*/  IMAD.MOV.U32 R70, RZ, RZ, R17 ;  /* 0x000000ffff467224 */ /* 0x000fe400078e0011 */
[----:B------:R-:W-:-:S04]  /*ec540*/  IMAD.WIDE.U32.X R156, R131, R33, R156, P4 ;  /* 0x00000021839c7225 */ /* 0x000fc800020e049c */
[----:B------:R-:W-:-:S04]  /*ec550*/  IMAD.WIDE.U32 R94, P4, R133, R36, R94 ;  /* 0x00000024855e7225 */ /* 0x000fc8000788005e */
[----:B------:R-:W-:-:S04]  /*ec560*/  IMAD.WIDE.U32 R92, R36, R136, RZ ;  /* 0x00000088245c7225 */ /* 0x000fc800078e00ff */
[----:B------:R-:W-:Y:S01]  /*ec570*/  IMAD.WIDE.U32.X R70, R135, R34, R70, P2 ;  /* 0x0000002287467225 */ /* 0x000fe200010e0446 */
[----:B------:R-:W-:-:S03]  /*ec580*/  IADD3 RZ, P2, PT, R32, R20, RZ ;  /* 0x0000001420ff7210 */ /* 0x000fc60007f5e0ff */
[----:B------:R-:W-:Y:S01]  /*ec590*/  IMAD.X R161, RZ, RZ, RZ, P4 ;  /* 0x000000ffffa17224 */ /* 0x000fe200020e06ff */
[----:B------:R-:W-:Y:S01]  /*ec5a0*/  IADD3 R34, P4, PT, R94, R93, RZ ;  /* 0x0000005d5e227210 */ /* 0x000fe20007f9e0ff */
[----:B------:R-:W-:-:S04]  /*ec5b0*/  IMAD.WIDE.U32 R86, R33, R138, RZ ;  /* 0x0000008a21567225 */ /* 0x000fc800078e00ff */
[----:B------:R-:W-:Y:S02]  /*ec5c0*/  IMAD.MOV.U32 R160, RZ, RZ, R95 ;  /* 0x000000ffffa07224 */ /* 0x000fe400078e005f */
[----:B------:R-:W-:-:S04]  /*ec5d0*/  IMAD.WIDE.U32 R66, R128, R29, R66 ;  /* 0x0000001d80427225 */ /* 0x000fc800078e0042 */
[----:B------:R-:W-:-:S04]  /*ec5e0*/  IMAD.WIDE.U32.X R160, R133, R33, R160, P4 ;  /* 0x0000002185a07225 */ /* 0x000fc800020e04a0 */
[----:B------:R-:W-:Y:S02]  /*ec5f0*/  IMAD.MOV.U32 R88, RZ, RZ, R80 ;  /* 0x000000ffff587224 */ /* 0x000fe400078e0050 */
[----:B------:R-:W-:-:S04]  /*ec600*/  IMAD.WIDE.U32 R86, P4, R135, R36, R86 ;  /* 0x0000002487567225 */ /* 0x000fc80007880056 */
[----:B------:R-:W-:-:S04]  /*ec610*/  IMAD.WIDE.U32 R28, R36, R138, RZ ;  /* 0x0000008a241c7225 */ /* 0x000fc800078e00ff */
[----:B------:R-:W-:-:S04]  /*ec620*/  IMAD.WIDE.U32 R80, R18, -0x1, RZ ;  /* 0xffffffff12507825 */ /* 0x000fc800078e00ff */
[----:B------:R-:W-:Y:S01]  /*ec630*/  IMAD.X R21, RZ, RZ, RZ, P4 ;  /* 0x000000ffff157224 */ /* 0x000fe200020e06ff */
[----:B------:R-:W-:Y:S01]  /*ec640*/  IADD3 R17, P4, PT, R86, R29, RZ ;  /* 0x0000001d56117210 */ /* 0x000fe20007f9e0ff */
[----:B------:R-:W-:Y:S02]  /*ec650*/  IMAD.MOV.U32 R20, RZ, RZ, R87 ;  /* 0x000000ffff147224 */ /* 0x000fe400078e0057 */
[----:B------:R-:W-:-:S04]  /*ec660*/  IMAD.WIDE.U32 R162, R80, 0x1, RZ ;  /* 0x0000000150a27825 */ /* 0x000fc800078e00ff */
[C---:B------:R-:W-:Y:S02]  /*ec670*/  IMAD R29, R18.reuse, -0x7af74001, -R19 ;  /* 0x8508bfff121d7824 */ /* 0x040fe400078e0a13 */
[----:B------:R-:W-:Y:S01]  /*ec680*/  IMAD.WIDE.U32.X R20, R135, R33, R20, P4 ;  /* 0x0000002187147225 */ /* 0x000fe200020e0414 */
[----:B------:R-:W-:-:S03]  /*ec690*/  IADD3 RZ, P4, PT, R18, R162, RZ ;  /* 0x000000a212ff7210 */ /* 0x000fc60007f9e0ff */
[----:B------:R-:W-:Y:S02]  /*ec6a0*/  IMAD.IADD R18, R81, 0x1, R29 ;  /* 0x0000000151127824 */ /* 0x000fe400078e021d */
[----:B------:R-:W-:-:S04]  /*ec6b0*/  IMAD.WIDE.U32 R90, R128, R31, R90 ;  /* 0x0000001f805a7225 */ /* 0x000fc800078e005a */
[----:B------:R-:W-:-:S04]  /*ec6c0*/  IMAD.WIDE.U32 R88, R128, R36, R88 ;  /* 0x0000002480587225 */ /* 0x000fc800078e0058 */
[----:B------:R-:W-:Y:S01]  /*ec6d0*/  IMAD.WIDE.U32 R128, R18, 0x1, RZ ;  /* 0x0000000112807825 */ /* 0x000fe200078e00ff */
[----:B------:R-:W-:-:S03]  /*ec6e0*/  IADD3 R72, PT, PT, R89, R72, RZ ;  /* 0x0000004859487210 */ /* 0x000fc60007ffe0ff */
[----:B------:R-:W-:-:S04]  /*ec6f0*/  IMAD.WIDE.U32 R68, R130, R36, R68 ;  /* 0x0000002482447225 */ /* 0x000fc800078e0044 */
[----:B------:R-:W-:-:S04]  /*ec700*/  IMAD.WIDE.U32 R128, P1, R80, -0x7af74000, R128 ;  /* 0x8508c00050807825 */ /* 0x000fc80007820080 */
[----:B------:R-:W-:Y:S01]  /*ec710*/  IMAD.X R131, RZ, RZ, RZ, P1 ;  /* 0x000000ffff837224 */ /* 0x000fe200008e06ff */
[----:B------:R-:W-:Y:S01]  /*ec720*/  IADD3 R162, P0, PT, R163, R128, RZ ;  /* 0x00000080a3a27210 */ /* 0x000fe20007f1e0ff */
[----:B------:R-:W-:Y:S02]  /*ec730*/  IMAD.MOV.U32 R130, RZ, RZ, R129 ;  /* 0x000000ffff827224 */ /* 0x000fe400078e0081 */
[----:B------:R-:W-:Y:S01]  /*ec740*/  IMAD.WIDE.U32 R164, R80, -0x45f6b800, RZ ;  /* 0xba09480050a47825 */ /* 0x000fe200078e00ff */
[----:B------:R-:W-:-:S03]  /*ec750*/  IADD3.X RZ, P4, PT, R19, R162, RZ, P4, !PT ;  /* 0x000000a213ff7210 */ /* 0x000fc6000279e4ff */
[----:B------:R-:W-:-:S04]  /*ec760*/  IMAD.WIDE.U32.X R128, R18, -0x7af74000, R130, P0 ;  /* 0x8508c00012807825 */ /* 0x000fc800000e0482 */
[----:B------:R-:W-:Y:S01]  /*ec770*/  IMAD.WIDE.U32 R130, R18, 0x30000000, RZ ;  /* 0x3000000012827825 */ /* 0x000fe200078e00ff */
[----:B------:R-:W-:-:S03]  /*ec780*/  IADD3.X R19, P4, PT, RZ, R128, RZ, P4, !PT ;  /* 0x00000080ff137210 */ /* 0x000fc6000279e4ff */
[----:B------:R-:W-:Y:S01]  /*ec790*/  IMAD.WIDE.U32 R162, R80, 0x30000000, RZ ;  /* 0x3000000050a27825 */ /* 0x000fe200078e00ff */
[----:B------:R-:W-:-:S03]  /*ec7a0*/  IADD3.X R128, P0, PT, RZ, R129, RZ, P4, !PT ;  /* 0x00000081ff807210 */ /* 0x000fc6000271e4ff */
[----:B------:R-:W-:Y:S01]  /*ec7b0*/  IMAD.WIDE.U32 R130, P4, R80, 0x170b5d44, R130 ;  /* 0x170b5d4450827825 */ /* 0x000fe20007880082 */
[----:B------:R-:W-:-:S03]  /*ec7c0*/  IADD3.X R14, P0, PT, R19, R14, RZ, P0, !PT ;  /* 0x0000000e130e7210 */ /* 0x000fc6000071e4ff */
[----:B------:R-:W-:Y:S01]  /*ec7d0*/  IMAD.X R129, RZ, RZ, RZ, P4 ;  /* 0x000000ffff817224 */ /* 0x000fe200020e06ff */
[----:B------:R-:W-:Y:S01]  /*ec7e0*/  IADD3 R163, P4, PT, R130, R163, RZ ;  /* 0x000000a382a37210 */ /* 0x000fe20007f9e0ff */
[----:B------:R-:W-:Y:S01]  /*ec7f0*/  IMAD.IADD R64, R67, 0x1, R64 ;  /* 0x0000000143407824 */ /* 0x000fe200078e0240 */
[----:B------:R-:W-:Y:S01]  /*ec800*/  IADD3.X R15, P0, PT, R128, R15, RZ, P0, !PT ;  /* 0x0000000f800f7210 */ /* 0x000fe2000071e4ff */
[----:B------:R-:W-:Y:S01]  /*ec810*/  IMAD.MOV.U32 R128, RZ, RZ, R131 ;  /* 0x000000ffff807224 */ /* 0x000fe200078e0083 */
[----:B------:R-:W-:Y:S01]  /*ec820*/  IADD3 RZ, P1, PT, R14, R162, RZ ;  /* 0x000000a20eff7210 */ /* 0x000fe20007f3e0ff */
[----:B------:R-:W-:Y:S01]  /*ec830*/  IMAD.IADD R82, R91, 0x1, R82 ;  /* 0x000000015b527824 */ /* 0x000fe200078e0252 */
[----:B------:R-:W-:Y:S01]  /*ec840*/  IADD3.X R167, P0, PT, RZ, RZ, RZ, P0, !PT ;  /* 0x000000ffffa77210 */ /* 0x000fe2000071e4ff */
[----:B------:R-:W-:Y:S01]  /*ec850*/  IMAD.WIDE.U32.X R128, R18, 0x170b5d44, R128, P4 ;  /* 0x170b5d4412807825 */ /* 0x000fe200020e0480 */
[----:B------:R-:W-:-:S03]  /*ec860*/  IADD3.X RZ, P1, PT, R15, R163, RZ, P1, !PT ;  /* 0x000000a30fff7210 */ /* 0x000fc60000f3e4ff */
[----:B------:R-:W-:Y:S01]  /*ec870*/  IMAD.X R19, RZ, RZ, RZ, P0 ;  /* 0x000000ffff137224 */ /* 0x000fe200000e06ff */
[----:B------:R-:W-:Y:S01]  /*ec880*/  IADD3.X R167, P1, PT, R167, R128, RZ, P1, !PT ;  /* 0x00000080a7a77210 */ /* 0x000fe20000f3e4ff */
[----:B------:R-:W-:-:S03]  /*ec890*/  IMAD.WIDE.U32 R168, R80, 0x6ca1493b, RZ ;  /* 0x6ca1493b50a87825 */ /* 0x000fc600078e00ff */
[----:B------:R-:W-:Y:S01]  /*ec8a0*/  IADD3.X R162, P0, PT, R19, R129, RZ, P1, !PT ;  /* 0x0000008113a27210 */ /* 0x000fe20000f1e4ff */
[----:B------:R-:W-:-:S03]  /*ec8b0*/  IMAD.WIDE.U32 R128, R18, -0x45f6b800, RZ ;  /* 0xba09480012807825 */ /* 0x000fc600078e00ff */
[----:B------:R-:W-:Y:S01]  /*ec8c0*/  IADD3.X R166, P0, PT, R167, R22, RZ, P0, !PT ;  /* 0x00000016a7a67210 */ /* 0x000fe2000071e4ff */
[----:B------:R-:W-:-:S03]  /*ec8d0*/  IMAD.WIDE.U32 R24, R132, R36, R24 ;  /* 0x0000002484187225 */ /* 0x000fc600078e0018 */
[----:B------:R-:W-:Y:S01]  /*ec8e0*/  IADD3 RZ, P1, PT, R166, R164, RZ ;  /* 0x000000a4a6ff7210 */ /* 0x000fe20007f3e0ff */
[----:B------:R-:W-:Y:S01]  /*ec8f0*/  IMAD.WIDE.U32 R128, P4, R80, 0x1ef3622f, R128 ;  /* 0x1ef3622f50807825 */ /* 0x000fe20007880080 */
[----:B------:R-:W-:-:S03]  /*ec900*/  IADD3.X R167, P0, PT, R162, R23, RZ, P0, !PT ;  /* 0x00000017a2a77210 */ /* 0x000fc6000071e4ff */
[----:B------:R-:W-:Y:S01]  /*ec910*/  IMAD.X R163, RZ, RZ, RZ, P4 ;  /* 0x000000ffffa37224 */ /* 0x000fe200020e06ff */
[----:B------:R-:W-:Y:S01]  /*ec920*/  IADD3 R165, P4, PT, R128, R165, RZ ;  /* 0x000000a580a57210 */ /* 0x000fe20007f9e0ff */
[----:B------:R-:W-:Y:S02]  /*ec930*/  IMAD.MOV.U32 R162, RZ, RZ, R129 ;  /* 0x000000ffffa27224 */ /* 0x000fe400078e0081 */
[----:B------:R-:W-:Y:S01]  /*ec940*/  IMAD.IADD R84, R25, 0x1, R84 ;  /* 0x0000000119547824 */ /* 0x000fe200078e0254 */
[----:B------:R-:W-:Y:S01]  /*ec950*/  IADD3.X RZ, P1, PT, R167, R165, RZ, P1, !PT ;  /* 0x000000a5a7ff7210 */ /* 0x000fe20000f3e4ff */
[----:B------:R-:W-:Y:S01]  /*ec960*/  IMAD.WIDE.U32.X R162, R18, 0x1ef3622f, R162, P4 ;  /* 0x1ef3622f12a27825 */ /* 0x000fe200020e04a2 */
[----:B------:R-:W-:-:S03]  /*ec970*/  IADD3.X R165, P0, PT, RZ, RZ, RZ, P0, !PT ;  /* 0x000000ffffa57210 */ /* 0x000fc6000071e4ff */
[----:B------:R-:W-:Y:S01]  /*ec980*/  IMAD.WIDE.U32 R166, R80, -0x45f6b800, R166 ;  /* 0xba09480050a67825 */ /* 0x000fe200078e00a6 */
[----:B------:R-:W-:-:S03]  /*ec990*/  IADD3.X R165, P1, PT, R165, R162, RZ, P1, !PT ;  /* 0x000000a2a5a57210 */ /* 0x000fc60000f3e4ff */
[----:B------:R-:W-:Y:S02]  /*ec9a0*/  IMAD.X R19, RZ, RZ, RZ, P0 ;  /* 0x000000ffff137224 */ /* 0x000fe400000e06ff */
[----:B------:R-:W-:-:S03]  /*ec9b0*/  IMAD.IADD R128, R167, 0x1, R128 ;  /* 0x00000001a7807824 */ /* 0x000fc600078e0280 */
[----:B------:R-:W-:Y:S01]  /*ec9c0*/  IADD3.X R19, P0, PT, R19, R163, RZ, P1, !PT ;  /* 0x000000a313137210 */ /* 0x000fe20000f1e4ff */
[----:B------:R-:W-:-:S03]  /*ec9d0*/  IMAD.WIDE.U32 R162, R80, 0xf5138f, RZ ;  /* 0x00f5138f50a27825 */ /* 0x000fc600078e00ff */
[----:B------:R-:W-:Y:S01]  /*ec9e0*/  IADD3.X R164, P0, PT, R165, R66, RZ, P0, !PT ;  /* 0x00000042a5a47210 */ /* 0x000fe2000071e4ff */
[----:B------:R-:W-:-:S03]  /*ec9f0*/  IMAD.WIDE.U32 R66, R18, 0xf5138f, RZ ;  /* 0x00f5138f12427825 */ /* 0x000fc600078e00ff */
[----:B------:R-:W-:Y:S02]  /*eca00*/  IADD3.X R165, P0, PT, R19, R64, RZ, P0, !PT ;  /* 0x0000004013a57210 */ /* 0x000fe4000071e4ff */
[----:B------:R-:W-:Y:S01]  /*eca10*/  IADD3 RZ, P1, PT, R164, R162, RZ ;  /* 0x000000a2a4ff7210 */ /* 0x000fe20007f3e0ff */
[----:B------:R-:W-:Y:S01]  /*eca20*/  IMAD.WIDE.U32 R66, P4, R80, 0x1a22d9f3, R66 ;  /* 0x1a22d9f350427825 */ /* 0x000fe20007880042 */
[----:B------:R-:W-:-:S03]  /*eca30*/  IADD3.X R91, P0, PT, RZ, RZ, RZ, P0, !PT ;  /* 0x000000ffff5b7210 */ /* 0x000fc6000071e4ff */
        /* <DEDUP_REMOVED lines=8> */
[----:B------:R-:W-:Y:S01]  /*ecac0*/  IMAD.WIDE.U32 R164, R80, 0xf5138f, R164 ;  /* 0x00f5138f50a47825 */ /* 0x000fe200078e00a4 */
[----:B------:R-:W-:-:S03]  /*ecad0*/  IADD3.X R19, P0, PT, R19, R23, RZ, P1, !PT ;  /* 0x0000001713137210 */ /* 0x000fc60000f1e4ff */
[----:B------:R-:W-:Y:S01]  /*ecae0*/  IMAD.WIDE.U32 R162, P4, R80, -0x39c4fa40, R162 ;  /* 0xc63b05c050a27825 */ /* 0x000fe200078800a2 */
[----:B------:R-:W-:-:S03]  /*ecaf0*/  IADD3.X R90, P0, PT, R91, R90, RZ, P0, !PT ;  /* 0x0000005a5b5a7210 */ /* 0x000fc6000071e4ff */
[----:B------:R-:W-:Y:S01]  /*ecb00*/  IMAD.X R23, RZ, RZ, RZ, P4 ;  /* 0x000000ffff177224 */ /* 0x000fe200020e06ff */
[----:B------:R-:W-:Y:S01]  /*ecb10*/  IADD3 R169, P4, PT, R162, R169, RZ ;  /* 0x000000a9a2a97210 */ /* 0x000fe20007f9e0ff */
[----:B------:R-:W-:Y:S01]  /*ecb20*/  IMAD.MOV.U32 R22, RZ, RZ, R163 ;  /* 0x000000ffff167224 */ /* 0x000fe200078e00a3 */
[----:B------:R-:W-:Y:S01]  /*ecb30*/  IADD3 RZ, P1, PT, R90, R168, RZ ;  /* 0x000000a85aff7210 */ /* 0x000fe20007f3e0ff */
[----:B------:R-:W-:Y:S01]  /*ecb40*/  IMAD.IADD R67, R165, 0x1, R66 ;  /* 0x00000001a5437824 */ /* 0x000fe200078e0242 */
[----:B------:R-:W-:Y:S01]  /*ecb50*/  IADD3.X R91, P0, PT, R19, R82, RZ, P0, !PT ;  /* 0x00000052135b7210 */ /* 0x000fe2000071e4ff */
[----:B------:R-:W-:-:S03]  /*ecb60*/  IMAD.WIDE.U32.X R22, R18, -0x39c4fa40, R22, P4 ;  /* 0xc63b05c012167825 */ /* 0x000fc600020e0416 */
[----:B------:R-:W-:Y:S01]  /*ecb70*/  IADD3.X RZ, P1, PT, R91, R169, RZ, P1, !PT ;  /* 0x000000a95bff7210 */ /* 0x000fe20000f3e4ff */
[----:B------:R-:W-:Y:S01]  /*ecb80*/  IMAD.WIDE.U32 R90, R80, 0x6ca1493b, R90 ;  /* 0x6ca1493b505a7825 */ /* 0x000fe200078e005a */
[----:B------:R-:W-:-:S04]  /*ecb90*/  IADD3.X R169, P0, PT, RZ, RZ, RZ, P0, !PT ;  /* 0x000000ffffa97210 */ /* 0x000fc8000071e4ff */
[----:B------:R-:W-:Y:S02]  /*ecba0*/  IADD3.X R169, P1, PT, R169, R22, RZ, P1, !PT ;  /* 0x00000016a9a97210 */ /* 0x000fe40000f3e4ff */
[----:B------:R-:W-:-:S04]  /*ecbb0*/  IADD3.X R19, PT, PT, RZ, RZ, RZ, P0, !PT ;  /* 0x000000ffff137210 */ /* 0x000fc800007fe4ff */
[----:B------:R-:W-:-:S04]  /*ecbc0*/  IADD3.X R23, P0, PT, R19, R23, RZ, P1, !PT ;  /* 0x0000001713177210 */ /* 0x000fc80000f1e4ff */
[----:B------:R-:W-:Y:S01]  /*ecbd0*/  IADD3.X R168, P0, PT, R169, R88, RZ, P0, !PT ;  /* 0x00000058a9a87210 */ /* 0x000fe2000071e4ff */
[----:B------:R-:W-:-:S03]  /*ecbe0*/  IMAD.WIDE.U32 R88, R80, 0x30000000, R14 ;  /* 0x3000000050587825 */ /* 0x000fc600078e000e */
[----:B------:R-:W-:Y:S01]  /*ecbf0*/  IADD3.X R169, P0, PT, R23, R72, RZ, P0, !PT ;  /* 0x0000004817a97210 */ /* 0x000fe2000071e4ff */
[----:B------:R-:W-:-:S03]  /*ecc00*/  IMAD.WIDE.U32 R22, R18, 0x17c510ea, RZ ;  /* 0x17c510ea12167825 */ /* 0x000fc600078e00ff */
[----:B------:R-:W-:Y:S01]  /*ecc10*/  IADD3.X R33, P0, PT, RZ, RZ, RZ, P0, !PT ;  /* 0x000000ffff217210 */ /* 0x000fe2000071e4ff */
[----:B------:R-:W-:-:S04]  /*ecc20*/  IMAD.WIDE.U32 R14, R80, 0x17c510ea, RZ ;  /* 0x17c510ea500e7825 */ /* 0x000fc800078e00ff */
[----:B------:R-:W-:Y:S01]  /*ecc30*/  IMAD.WIDE.U32 R22, P4, R80, 0x1ae3a46, R22 ;  /* 0x01ae3a4650167825 */ /* 0x000fe20007880016 */
[----:B------:R-:W-:-:S03]  /*ecc40*/  IADD3 RZ, P1, PT, R168, R14, RZ ;  /* 0x0000000ea8ff7210 */ /* 0x000fc60007f3e0ff */
[----:B------:R-:W-:Y:S01]  /*ecc50*/  IMAD.X R81, RZ, RZ, RZ, P4 ;  /* 0x000000ffff517224 */ /* 0x000fe200020e06ff */
[----:B------:R-:W-:Y:S01]  /*ecc60*/  IADD3 R15, P4, PT, R22, R15, RZ ;  /* 0x0000000f160f7210 */ /* 0x000fe20007f9e0ff */
[----:B------:R-:W-:-:S03]  /*ecc70*/  IMAD.WIDE.U32 R82, R80, 0x17c510ea, R168 ;  /* 0x17c510ea50527825 */ /* 0x000fc600078e00a8 */
[----:B------:R-:W-:Y:S01]  /*ecc80*/  IADD3.X RZ, P1, PT, R169, R15, RZ, P1, !PT ;  /* 0x0000000fa9ff7210 */ /* 0x000fe20000f3e4ff */
[----:B------:R-:W-:Y:S02]  /*ecc90*/  IMAD.MOV.U32 R80, RZ, RZ, R23 ;  /* 0x000000ffff507224 */ /* 0x000fe400078e0017 */
[----:B------:R-:W-:Y:S02]  /*ecca0*/  IMAD.X R29, RZ, RZ, RZ, P0 ;  /* 0x000000ffff1d7224 */ /* 0x000fe400000e06ff */
[----:B------:R-:W-:-:S04]  /*eccb0*/  IMAD.WIDE.U32.X R18, R18, 0x1ae3a46, R80, P4 ;  /* 0x01ae3a4612127825 */ /* 0x000fc800020e0450 */
[----:B------:R-:W-:Y:S01]  /*eccc0*/  IMAD.WIDE.U32 R14, R88, -0x1, RZ ;  /* 0xffffffff580e7825 */ /* 0x000fe200078e00ff */
[----:B------:R-:W-:-:S03]  /*eccd0*/  IADD3.X R33, P1, PT, R33, R18, RZ, P1, !PT ;  /* 0x0000001221217210 */ /* 0x000fc60000f3e4ff */
[----:B------:R-:W-:Y:S01]  /*ecce0*/  IMAD.IADD R130, R89, 0x1, R130 ;  /* 0x0000000159827824 */ /* 0x000fe200078e0282 */
[----:B------:R-:W-:Y:S01]  /*eccf0*/  IADD3.X R29, P0, PT, R29, R19, RZ, P1, !PT ;  /* 0x000000131d1d7210 */ /* 0x000fe20000f1e4ff */
[----:B------:R-:W-:-:S04]  /*ecd00*/  IMAD.WIDE.U32 R18, R14, 0x1, RZ ;  /* 0x000000010e127825 */ /* 0x000fc800078e00ff */
[C---:B------:R-:W-:Y:S01]  /*ecd10*/  IMAD R23, R88.reuse, -0x7af74001, -R130 ;  /* 0x8508bfff58177824 */ /* 0x040fe200078e0a82 */
[----:B------:R-:W-:Y:S01]  /*ecd20*/  IADD3 RZ, P1, PT, R88, R18, RZ ;  /* 0x0000001258ff7210 */ /* 0x000fe20007f3e0ff */
[----:B------:R-:W-:Y:S02]  /*ecd30*/  IMAD.IADD R72, R69, 0x1, R76 ;  /* 0x0000000145487824 */ /* 0x000fe400078e024c */
[----:B------:R-:W-:Y:S02]  /*ecd40*/  IMAD.IADD R88, R15, 0x1, R23 ;  /* 0x000000010f587824 */ /* 0x000fe400078e0217 */
[----:B------:R-:W-:Y:S02]  /*ecd50*/  IMAD.IADD R15, R91, 0x1, R162 ;  /* 0x000000015b0f7824 */ /* 0x000fe400078e02a2 */
[----:B------:R-:W-:-:S04]  /*ecd60*/  IMAD.WIDE.U32 R80, R88, 0x1, RZ ;  /* 0x0000000158507825 */ /* 0x000fc800078e00ff */
[----:B------:R-:W-:-:S04]  /*ecd70*/  IMAD.WIDE.U32 R162, R88, 0x30000000, RZ ;  /* 0x3000000058a27825 */ /* 0x000fc800078e00ff */
[----:B------:R-:W-:-:S04]  /*ecd80*/  IMAD.WIDE.U32 R80, P4, R14, -0x7af74000, R80 ;  /* 0x8508c0000e507825 */ /* 0x000fc80007880050 */
[----:B------:R-:W-:Y:S01]  /*ecd90*/  IMAD.X R131, RZ, RZ, RZ, P4 ;  /* 0x000000ffff837224 */ /* 0x000fe200020e06ff */
[----:B------:R-:W-:-:S04]  /*ecda0*/  IADD3 R19, P4, PT, R19, R80, RZ ;  /* 0x0000005013137210 */ /* 0x000fc80007f9e0ff */
[----:B------:R-:W-:Y:S01]  /*ecdb0*/  IADD3.X RZ, P1, PT, R130, R19, RZ, P1, !PT ;  /* 0x0000001382ff7210 */ /* 0x000fe20000f3e4ff */
[----:B------:R-:W-:-:S04]  /*ecdc0*/  IMAD.MOV.U32 R130, RZ, RZ, R81 ;  /* 0x000000ffff827224 */ /* 0x000fc800078e0051 */
        /* <DEDUP_REMOVED lines=8> */
[----:B------:R-:W-:Y:S02]  /*ece50*/  IADD3 R23, P4, PT, R162, R131, RZ ;  /* 0x00000083a2177210 */ /* 0x000fe40007f9e0ff */
[----:B------:R-:W-:Y:S01]  /*ece60*/  IADD3.X R19, P1, PT, R19, R128, RZ, P1, !PT ;  /* 0x0000008013137210 */ /* 0x000fe20000f3e4ff */
[----:B------:R-:W-:-:S04]  /*ece70*/  IMAD.WIDE.U32 R128, R14, -0x45f6b800, RZ ;  /* 0xba0948000e807825 */ /* 0x000fc800078e00ff */
[----:B------:R-:W-:Y:S01]  /*ece80*/  IMAD.WIDE.U32.X R80, R88, 0x170b5d44, R80, P4 ;  /* 0x170b5d4458507825 */ /* 0x000fe200020e0450 */
[----:B------:R-:W-:-:S03]  /*ece90*/  IADD3 RZ, P4, PT, R18, R130, RZ ;  /* 0x0000008212ff7210 */ /* 0x000fc60007f9e0ff */
[----:B------:R-:W-:Y:S01]  /*ecea0*/  IMAD.WIDE.U32 R130, R88, -0x45f6b800, RZ ;  /* 0xba09480058827825 */ /* 0x000fe200078e00ff */
[----:B------:R-:W-:Y:S02]  /*eceb0*/  IADD3.X RZ, P4, PT, R19, R23, RZ, P4, !PT ;  /* 0x0000001713ff7210 */ /* 0x000fe4000279e4ff */
[----:B------:R-:W-:-:S04]  /*ecec0*/  IADD3.X R23, P1, PT, RZ, RZ, RZ, P1, !PT ;  /* 0x000000ffff177210 */ /* 0x000fc80000f3e4ff */
[----:B------:R-:W-:Y:S01]  /*eced0*/  IADD3.X R23, P4, PT, R23, R80, RZ, P4, !PT ;  /* 0x0000005017177210 */ /* 0x000fe2000279e4ff */
[----:B------:R-:W-:-:S05]  /*ecee0*/  IMAD.X R79, RZ, RZ, RZ, P1 ;  /* 0x000000ffff4f7224 */ /* 0x000fca00008e06ff */
[----:B------:R-:W-:Y:S01]  /*ecef0*/  IADD3.X R64, P1, PT, R79, R81, RZ, P4, !PT ;  /* 0x000000514f407210 */ /* 0x000fe2000273e4ff */
[----:B------:R-:W-:-:S03]  /*ecf00*/  IMAD.WIDE.U32 R130, P4, R14, 0x1ef3622f, R130 ;  /* 0x1ef3622f0e827825 */ /* 0x000fc60007880082 */
[----:B------:R-:W-:Y:S01]  /*ecf10*/  IADD3.X R66, P1, PT, R23, R164, RZ, P1, !PT ;  /* 0x000000a417427210 */ /* 0x000fe20000f3e4ff */
[----:B------:R-:W-:Y:S01]  /*ecf20*/  IMAD.MOV.U32 R80, RZ, RZ, R131 ;  /* 0x000000ffff507224 */ /* 0x000fe200078e0083 */
[----:B------:R-:W-:Y:S01]  /*ecf30*/  IADD3.X R81, PT, PT, RZ, RZ, RZ, P4, !PT ;  /* 0x000000ffff517210 */ /* 0x000fe200027fe4ff */
[----:B------:R-:W-:Y:S01]  /*ecf40*/  IMAD.WIDE.U32 R164, R14, 0xf5138f, RZ ;  /* 0x00f5138f0ea47825 */ /* 0x000fe200078e00ff */
[----:B------:R-:W-:Y:S02]  /*ecf50*/  IADD3 R23, P4, PT, R130, R129, RZ ;  /* 0x0000008182177210 */ /* 0x000fe40007f9e0ff */
[----:B------:R-:W-:-:S03]  /*ecf60*/  IADD3.X R67, P1, PT, R64, R67, RZ, P1, !PT ;  /* 0x0000004340437210 */ /* 0x000fc60000f3e4ff */
[----:B------:R-:W-:Y:S01]  /*ecf70*/  IMAD.WIDE.U32.X R80, R88, 0x1ef3622f, R80, P4 ;  /* 0x1ef3622f58507825 */ /* 0x000fe200020e0450 */
[----:B------:R-:W-:-:S03]  /*ecf80*/  IADD3 RZ, P4, PT, R66, R128, RZ ;  /* 0x0000008042ff7210 */ /* 0x000fc60007f9e0ff */
[----:B------:R-:W-:Y:S01]  /*ecf90*/  IMAD.WIDE.U32 R128, R88, 0xf5138f, RZ ;  /* 0x00f5138f58807825 */ /* 0x000fe200078e00ff */
[----:B------:R-:W-:Y:S02]  /*ecfa0*/  IADD3.X RZ, P4, PT, R67, R23, RZ, P4, !PT ;  /* 0x0000001743ff7210 */ /* 0x000fe4000279e4ff */
[----:B------:R-:W-:Y:S01]  /*ecfb0*/  IADD3.X R23, P1, PT, RZ, RZ, RZ, P1, !PT ;  /* 0x000000ffff177210 */ /* 0x000fe20000f3e4ff */
[----:B------:R-:W-:-:S03]  /*ecfc0*/  IMAD.WIDE.U32 R66, R14, -0x45f6b800, R66 ;  /* 0xba0948000e427825 */ /* 0x000fc600078e0042 */
[----:B------:R-:W-:Y:S01]  /*ecfd0*/  IADD3.X R23, P4, PT, R23, R80, RZ, P4, !PT ;  /* 0x0000005017177210 */ /* 0x000fe2000279e4ff */
[----:B------:R-:W-:Y:S02]  /*ecfe0*/  IMAD.X R79, RZ, RZ, RZ, P1 ;  /* 0x000000ffff4f7224 */ /* 0x000fe400008e06ff */
[----:B------:R-:W-:-:S03]  /*ecff0*/  IMAD.IADD R67, R67, 0x1, R130 ;  /* 0x0000000143437824 */ /* 0x000fc600078e0282 */
[----:B------:R-:W-:Y:S01]  /*ed000*/  IADD3.X R64, P1, PT, R79, R81, RZ, P4, !PT ;  /* 0x000000514f407210 */ /* 0x000fe2000273e4ff */
        /* <DEDUP_REMOVED lines=8> */
[----:B------:R-:W-:-:S04]  /*ed090*/  IADD3 RZ, P4, PT, R80, R164, RZ ;  /* 0x000000a450ff7210 */ /* 0x000fc80007f9e0ff */
[----:B------:R-:W-:Y:S01]  /*ed0a0*/  IADD3.X RZ, P4, PT, R81, R23, RZ, P4, !PT ;  /* 0x0000001751ff7210 */ /* 0x000fe2000279e4ff */
[----:B------:R-:W-:Y:S01]  /*ed0b0*/  IMAD.WIDE.U32 R80, R14, 0xf5138f, R80 ;  /* 0x00f5138f0e507825 */ /* 0x000fe200078e0050 */
[----:B------:R-:W-:-:S04]  /*ed0c0*/  IADD3.X R23, P1, PT, RZ, RZ, RZ, P1, !PT ;  /* 0x000000ffff177210 */ /* 0x000fc80000f3e4ff */
[----:B------:R-:W-:Y:S01]  /*ed0d0*/  IADD3.X R23, P4, PT, R23, R90, RZ, P4, !PT ;  /* 0x0000005a17177210 */ /* 0x000fe2000279e4ff */
[----:B------:R-:W-:-:S05]  /*ed0e0*/  IMAD.X R15, RZ, RZ, RZ, P1 ;  /* 0x000000ffff0f7224 */ /* 0x000fca00008e06ff */
[----:B------:R-:W-:Y:S01]  /*ed0f0*/  IADD3.X R15, P4, PT, R15, R91, RZ, P4, !PT ;  /* 0x0000005b0f0f7210 */ /* 0x000fe2000279e4ff */
[----:B------:R-:W-:-:S03]  /*ed100*/  IMAD.WIDE.U32 R90, R14, 0x6ca1493b, RZ ;  /* 0x6ca1493b0e5a7825 */ /* 0x000fc600078e00ff */
[----:B------:R-:W-:Y:S01]  /*ed110*/  IADD3.X R22, P4, PT, R23, R82, RZ, P4, !PT ;  /* 0x0000005217167210 */ /* 0x000fe2000279e4ff */
[----:B------:R-:W-:-:S03]  /*ed120*/  IMAD.WIDE.U32 R82, R88, 0x6ca1493b, RZ ;  /* 0x6ca1493b58527825 */ /* 0x000fc600078e00ff */
[----:B------:R-:W-:Y:S01]  /*ed130*/  IADD3.X R23, P4, PT, R15, R64, RZ, P4, !PT ;  /* 0x000000400f177210 */ /* 0x000fe2000279e4ff */
[----:B------:R-:W-:Y:S02]  /*ed140*/  IMAD.IADD R64, R81, 0x1, R128 ;  /* 0x0000000151407824 */ /* 0x000fe400078e0280 */
[----:B------:R-:W-:-:S04]  /*ed150*/  IMAD.WIDE.U32 R82, P1, R14, -0x39c4fa40, R82 ;  /* 0xc63b05c00e527825 */ /* 0x000fc80007820052 */
[----:B------:R-:W-:Y:S01]  /*ed160*/  IMAD.X R165, RZ, RZ, RZ, P1 ;  /* 0x000000ffffa57224 */ /* 0x000fe200008e06ff */
[----:B------:R-:W-:Y:S01]  /*ed170*/  IADD3 R79, P1, PT, R82, R91, RZ ;  /* 0x0000005b524f7210 */ /* 0x000fe20007f3e0ff */
[----:B------:R-:W-:Y:S01]  /*ed180*/  IMAD.MOV.U32 R164, RZ, RZ, R83 ;  /* 0x000000ffffa47224 */ /* 0x000fe200078e0053 */
[----:B------:R-:W-:Y:S01]  /*ed190*/  IADD3.X R91, P4, PT, RZ, RZ, RZ, P4, !PT ;  /* 0x000000ffff5b7210 */ /* 0x000fe2000279e4ff */
[----:B------:R-:W-:-:S04]  /*ed1a0*/  IMAD.WIDE.U32 R128, R88, 0x17c510ea, RZ ;  /* 0x17c510ea58807825 */ /* 0x000fc800078e00ff */
[----:B------:R-:W-:Y:S01]  /*ed1b0*/  IMAD.WIDE.U32.X R164, R88, -0x39c4fa40, R164, P1 ;  /* 0xc63b05c058a47825 */ /* 0x000fe200008e04a4 */
[----:B------:R-:W-:Y:S02]  /*ed1c0*/  IADD3 RZ, P1, PT, R22, R90, RZ ;  /* 0x0000005a16ff7210 */ /* 0x000fe40007f3e0ff */
[----:B------:R-:W-:Y:S01]  /*ed1d0*/  IADD3.X R90, P0, PT, R33, R68, RZ, P0, !PT ;  /* 0x00000044215a7210 */ /* 0x000fe2000071e4ff */
[----:B------:R-:W-:Y:S01]  /*ed1e0*/  IMAD.X R15, RZ, RZ, RZ, P4 ;  /* 0x000000ffff0f7224 */ /* 0x000fe200020e06ff */
[----:B------:R-:W-:Y:S01]  /*ed1f0*/  IADD3.X RZ, P1, PT, R23, R79, RZ, P1, !PT ;  /* 0x0000004f17ff7210 */ /* 0x000fe20000f3e4ff */
[----:B------:R-:W-:Y:S01]  /*ed200*/  IMAD.WIDE.U32 R22, R14, 0x6ca1493b, R22 ;  /* 0x6ca1493b0e167825 */ /* 0x000fe200078e0016 */
[----:B------:R-:W-:Y:S02]  /*ed210*/  IADD3.X R33, P3, PT, R65, R154, RZ, P3, !PT ;  /* 0x0000009a41217210 */ /* 0x000fe40001f7e4ff */
[----:B------:R-:W-:Y:S02]  /*ed220*/  IADD3.X R91, P1, PT, R91, R164, RZ, P1, !PT ;  /* 0x000000a45b5b7210 */ /* 0x000fe40000f3e4ff */
[----:B------:R-:W-:Y:S01]  /*ed230*/  IADD3.X RZ, P2, PT, R33, R77, RZ, P2, !PT ;  /* 0x0000004d21ff7210 */ /* 0x000fe2000175e4ff */
[----:B------:R-:W-:Y:S01]  /*ed240*/  IMAD.WIDE.U32 R32, R138, R31, R32 ;  /* 0x0000001f8a207225 */ /* 0x000fe200078e0020 */
[----:B------:R-:W-:-:S03]  /*ed250*/  IADD3.X R15, P4, PT, R15, R165, RZ, P1, !PT ;  /* 0x000000a50f0f7210 */ /* 0x000fc60000f9e4ff */
[----:B------:R-:W-:Y:S01]  /*ed260*/  IMAD.WIDE.U32 R164, R14, 0x30000000, R18 ;  /* 0x300000000ea47825 */ /* 0x000fe200078e0012 */
[----:B------:R-:W-:-:S03]  /*ed270*/  IADD3.X R90, P4, PT, R91, R90, RZ, P4, !PT ;  /* 0x0000005a5b5a7210 */ /* 0x000fc6000279e4ff */
[----:B------:R-:W-:Y:S02]  /*ed280*/  IMAD.IADD R76, R165, 0x1, R162 ;  /* 0x00000001a54c7824 */ /* 0x000fe400078e02a2 */
[----:B------:R-:W-:-:S04]  /*ed290*/  IMAD.WIDE.U32 R18, R164, -0x1, RZ ;  /* 0xffffffffa4127825 */ /* 0x000fc800078e00ff */
[----:B------:R-:W-:Y:S02]  /*ed2a0*/  IMAD R79, R164, -0x7af74001, -R76 ;  /* 0x8508bfffa44f7824 */ /* 0x000fe400078e0a4c */
[----:B------:R-:W-:-:S04]  /*ed2b0*/  IMAD.WIDE.U32 R68, R18, 0x1, RZ ;  /* 0x0000000112447825 */ /* 0x000fc800078e00ff */
[----:B------:R-:W-:Y:S01]  /*ed2c0*/  IMAD.IADD R19, R19, 0x1, R79 ;  /* 0x0000000113137824 */ /* 0x000fe200078e024f */
[----:B------:R-:W-:Y:S01]  /*ed2d0*/  IADD3 RZ, P1, PT, R164, R68, RZ ;  /* 0x00000044a4ff7210 */ /* 0x000fe20007f3e0ff */
[----:B------:R-:W-:Y:S01]  /*ed2e0*/  IMAD.WIDE.U32 R162, R14, 0x17c510ea, RZ ;  /* 0x17c510ea0ea27825 */ /* 0x000fe200078e00ff */
[----:B------:R-:W-:Y:S02]  /*ed2f0*/  IADD3.X R68, P0, PT, R29, R72, RZ, P0, !PT ;  /* 0x000000481d447210 */ /* 0x000fe4000071e4ff */
[----:B------:R-:W-:Y:S01]  /*ed300*/  IADD3 R29, PT, PT, R23, R82, RZ ;  /* 0x00000052171d7210 */ /* 0x000fe20007ffe0ff */
[----:B------:R-:W-:Y:S01]  /*ed310*/  IMAD.WIDE.U32 R164, R18, 0xf5138f, RZ ;  /* 0x00f5138f12a47825 */ /* 0x000fe200078e00ff */
[----:B------:R-:W-:Y:S02]  /*ed320*/  IADD3.X R23, P3, PT, RZ, RZ, RZ, P3, !PT ;  /* 0x000000ffff177210 */ /* 0x000fe40001f7e4ff */
[----:B------:R-:W-:Y:S02]  /*ed330*/  IADD3.X R91, P4, PT, R15, R68, RZ, P4, !PT ;  /* 0x000000440f5b7210 */ /* 0x000fe4000279e4ff */
[----:B------:R-:W-:-:S02]  /*ed340*/  IADD3.X R72, P2, PT, R23, R70, RZ, P2, !PT ;  /* 0x0000004617487210 */ /* 0x000fc4000175e4ff */
[----:B------:R-:W-:Y:S02]  /*ed350*/  IADD3.X R25, P4, PT, RZ, RZ, RZ, P4, !PT ;  /* 0x000000ffff197210 */ /* 0x000fe4000279e4ff */
[----:B------:R-:W-:Y:S01]  /*ed360*/  IADD3.X R79, PT, PT, R71, RZ, RZ, P2, P3 ;  /* 0x000000ff474f7210 */ /* 0x000fe200017e64ff */
[----:B------:R-:W-:-:S04]  /*ed370*/  IMAD.WIDE.U32 R70, R19, 0x1, RZ ;  /* 0x0000000113467825 */ /* 0x000fc800078e00ff */
[----:B------:R-:W-:-:S04]  /*ed380*/  IMAD.WIDE.U32 R128, P3, R14, 0x1ae3a46, R128 ;  /* 0x01ae3a460e807825 */ /* 0x000fc80007860080 */
[----:B------:R-:W-:Y:S01]  /*ed390*/  IMAD.X R83, RZ, RZ, RZ, P3 ;  /* 0x000000ffff537224 */ /* 0x000fe200018e06ff */
[----:B------:R-:W-:Y:S01]  /*ed3a0*/  IADD3 R85, P3, PT, R128, R163, RZ ;  /* 0x000000a380557210 */ /* 0x000fe20007f7e0ff */
[----:B------:R-:W-:-:S04]  /*ed3b0*/  IMAD.WIDE.U32 R70, P2, R18, -0x7af74000, R70 ;  /* 0x8508c00012467825 */ /* 0x000fc80007840046 */
[----:B------:R-:W-:Y:S02]  /*ed3c0*/  IMAD.MOV.U32 R82, RZ, RZ, R129 ;  /* 0x000000ffff527224 */ /* 0x000fe400078e0081 */
[----:B------:R-:W-:Y:S02]  /*ed3d0*/  IMAD.X R77, RZ, RZ, RZ, P2 ;  /* 0x000000ffff4d7224 */ /* 0x000fe400010e06ff */
[----:B------:R-:W-:Y:S01]  /*ed3e0*/  IMAD.WIDE.U32.X R88, R88, 0x1ae3a46, R82, P3 ;  /* 0x01ae3a4658587825 */ /* 0x000fe200018e0452 */
[----:B------:R-:W-:-:S03]  /*ed3f0*/  IADD3 R69, P3, PT, R69, R70, RZ ;  /* 0x0000004645457210 */ /* 0x000fc60007f7e0ff */
[----:B------:R-:W-:Y:S01]  /*ed400*/  IMAD.WIDE.U32 R82, R18, 0x30000000, RZ ;  /* 0x3000000012527825 */ /* 0x000fe200078e00ff */
[----:B------:R-:W-:-:S03]  /*ed410*/  IADD3.X RZ, P1, PT, R76, R69, RZ, P1, !PT ;  /* 0x000000454cff7210 */ /* 0x000fc60000f3e4ff */
[----:B------:R-:W-:-:S04]  /*ed420*/  IMAD.MOV.U32 R76, RZ, RZ, R71 ;  /* 0x000000ffff4c7224 */ /* 0x000fc800078e0047 */
[----:B------:R-:W-:-:S04]  /*ed430*/  IMAD.WIDE.U32.X R70, R19, -0x7af74000, R76, P3 ;  /* 0x8508c00013467825 */ /* 0x000fc800018e044c */
[----:B------:R-:W-:Y:S01]  /*ed440*/  IMAD.WIDE.U32 R76, R19, 0x30000000, RZ ;  /* 0x30000000134c7825 */ /* 0x000fe200078e00ff */
[----:B------:R-:W-:-:S04]  /*ed450*/  IADD3.X R23, P1, PT, RZ, R70, RZ, P1, !PT ;  /* 0x00000046ff177210 */ /* 0x000fc80000f3e4ff */
[----:B------:R-:W-:Y:S01]  /*ed460*/  IADD3.X R70, P1, PT, RZ, R71, RZ, P1, !PT ;  /* 0x00000047ff467210 */ /* 0x000fe20000f3e4ff */
[----:B------:R-:W-:-:S03]  /*ed470*/  IMAD.WIDE.U32 R76, P3, R18, 0x170b5d44, R76 ;  /* 0x170b5d44124c7825 */ /* 0x000fc6000786004c */
[----:B------:R-:W-:Y:S01]  /*ed480*/  IADD3.X R66, P1, PT, R23, R66, RZ, P1, !PT ;  /* 0x0000004217427210 */ /* 0x000fe20000f3e4ff */
[----:B------:R-:W-:Y:S01]  /*ed490*/  IMAD.X R71, RZ, RZ, RZ, P3 ;  /* 0x000000ffff477224 */ /* 0x000fe200018e06ff */
[----:B------:R-:W-:Y:S02]  /*ed4a0*/  IADD3 R83, P3, PT, R76, R83, RZ ;  /* 0x000000534c537210 */ /* 0x000fe40007f7e0ff */
[----:B------:R-:W-:Y:S01]  /*ed4b0*/  IADD3.X R67, P1, PT, R70, R67, RZ, P1, !PT ;  /* 0x0000004346437210 */ /* 0x000fe20000f3e4ff */
[----:B------:R-:W-:Y:S01]  /*ed4c0*/  IMAD.MOV.U32 R70, RZ, RZ, R77 ;  /* 0x000000ffff467224 */ /* 0x000fe200078e004d */
[----:B------:R-:W-:Y:S02]  /*ed4d0*/  IADD3 RZ, P2, PT, R66, R82, RZ ;  /* 0x0000005242ff7210 */ /* 0x000fe40007f5e0ff */
[----:B------:R-:W-:Y:S01]  /*ed4e0*/  IADD3.X R81, P1, PT, RZ, RZ, RZ, P1, !PT ;  /* 0x000000ffff517210 */ /* 0x000fe20000f3e4ff */
[----:B------:R-:W-:Y:S01]  /*ed4f0*/  IMAD.WIDE.U32.X R70, R19, 0x170b5d44, R70, P3 ;  /* 0x170b5d4413467825 */ /* 0x000fe200018e0446 */
[----:B------:R-:W-:-:S03]  /*ed500*/  IADD3.X RZ, P2, PT, R67, R83, RZ, P2, !PT ;  /* 0x0000005343ff7210 */ /* 0x000fc6000175e4ff */
[----:B------:R-:W-:Y:S01]  /*ed510*/  IMAD.X R23, RZ, RZ, RZ, P1 ;  /* 0x000000ffff177224 */ /* 0x000fe200008e06ff */
[----:B------:R-:W-:Y:S01]  /*ed520*/  IADD3.X R81, P2, PT, R81, R70, RZ, P2, !PT ;  /* 0x0000004651517210 */ /* 0x000fe2000175e4ff */
[----:B------:R-:W-:-:S03]  /*ed530*/  IMAD.WIDE.U32 R82, R19, -0x45f6b800, RZ ;  /* 0xba09480013527825 */ /* 0x000fc600078e00ff */
[----:B------:R-:W-:Y:S01]  /*ed540*/  IADD3.X R23, P1, PT, R23, R71, RZ, P2, !PT ;  /* 0x0000004717177210 */ /* 0x000fe2000173e4ff */
[----:B------:R-:W-:-:S03]  /*ed550*/  IMAD.WIDE.U32 R70, R18, -0x45f6b800, RZ ;  /* 0xba09480012467825 */ /* 0x000fc600078e00ff */
[----:B------:R-:W-:Y:S01]  /*ed560*/  IADD3.X R80, P1, PT, R81, R80, RZ, P1, !PT ;  /* 0x0000005051507210 */ /* 0x000fe20000f3e4ff */
[----:B------:R-:W-:-:S03]  /*ed570*/  IMAD.WIDE.U32 R82, P3, R18, 0x1ef3622f, R82 ;  /* 0x1ef3622f12527825 */ /* 0x000fc60007860052 */
[----:B------:R-:W-:Y:S01]  /*ed580*/  IADD3 RZ, P2, PT, R80, R70, RZ ;  /* 0x0000004650ff7210 */ /* 0x000fe20007f5e0ff */
[----:B------:R-:W-:Y:S01]  /*ed590*/  IMAD.X R65, RZ, RZ, RZ, P3 ;  /* 0x000000ffff417224 */ /* 0x000fe200018e06ff */
[----:B------:R-:W-:Y:S02]  /*ed5a0*/  IADD3 R71, P3, PT, R82, R71, RZ ;  /* 0x0000004752477210 */ /* 0x000fe40007f7e0ff */
[----:B------:R-:W-:Y:S01]  /*ed5b0*/  IADD3.X R81, P1, PT, R23, R64, RZ, P1, !PT ;  /* 0x0000004017517210 */ /* 0x000fe20000f3e4ff */
[----:B------:R-:W-:-:S03]  /*ed5c0*/  IMAD.MOV.U32 R64, RZ, RZ, R83 ;  /* 0x000000ffff407224 */ /* 0x000fc600078e0053 */
[----:B------:R-:W-:Y:S01]  /*ed5d0*/  IADD3.X RZ, P2, PT, R81, R71, RZ, P2, !PT ;  /* 0x0000004751ff7210 */ /* 0x000fe2000175e4ff */
[----:B------:R-:W-:Y:S01]  /*ed5e0*/  IMAD.WIDE.U32.X R64, R19, 0x1ef3622f, R64, P3 ;  /* 0x1ef3622f13407825 */ /* 0x000fe200018e0440 */
[----:B------:R-:W-:-:S03]  /*ed5f0*/  IADD3.X R71, P1, PT, RZ, RZ, RZ, P1, !PT ;  /* 0x000000ffff477210 */ /* 0x000fc60000f3e4ff */
[----:B------:R-:W-:Y:S01]  /*ed600*/  IMAD.WIDE.U32 R80, R18, -0x45f6b800, R80 ;  /* 0xba09480012507825 */ /* 0x000fe200078e0050 */
[----:B------:R-:W-:-:S03]  /*ed610*/  IADD3.X R71, P2, PT, R71, R64, RZ, P2, !PT ;  /* 0x0000004047477210 */ /* 0x000fc6000175e4ff */
[----:B------:R-:W-:Y:S02]  /*ed620*/  IMAD.X R23, RZ, RZ, RZ, P1 ;  /* 0x000000ffff177224 */ /* 0x000fe400008e06ff */
[----:B------:R-:W-:-:S03]  /*ed630*/  IMAD.IADD R82, R81, 0x1, R82 ;  /* 0x0000000151527824 */ /* 0x000fc600078e0252 */
[----:B------:R-:W-:-:S04]  /*ed640*/  IADD3.X R130, P1, PT, R23, R65, RZ, P2, !PT ;  /* 0x0000004117827210 */ /* 0x000fc8000173e4ff */
[----:B------:R-:W-:Y:S01]  /*ed650*/  IADD3.X R70, P1, PT, R71, R22, RZ, P1, !PT ;  /* 0x0000001647467210 */ /* 0x000fe20000f3e4ff */
[----:B------:R-:W-:-:S04]  /*ed660*/  IMAD.WIDE.U32 R22, R18, 0x30000000, R66 ;  /* 0x3000000012167825 */ /* 0x000fc800078e0042 */
[----:B------:R-:W-:Y:S02]  /*ed670*/  IMAD.IADD R71, R23, 0x1, R76 ;  /* 0x0000000117477824 */ /* 0x000fe400078e024c */
[----:B------:R-:W-:-:S04]  /*ed680*/  IMAD.WIDE.U32 R66, R22, -0x1, RZ ;  /* 0xffffffff16427825 */ /* 0x000fc800078e00ff */
[----:B------:R-:W-:Y:S02]  /*ed690*/  IMAD R23, R22, -0x7af74001, -R71 ;  /* 0x8508bfff16177824 */ /* 0x000fe400078e0a47 */
[----:B------:R-:W-:-:S04]  /*ed6a0*/  IMAD.WIDE.U32 R64, R66, 0x1, RZ ;  /* 0x0000000142407825 */ /* 0x000fc800078e00ff */
[----:B------:R-:W-:Y:S01]  /*ed6b0*/  IMAD.WIDE.U32 R76, R19, 0xf5138f, RZ ;  /* 0x00f5138f134c7825 */ /* 0x000fe200078e00ff */
[----:B------:R-:W-:-:S03]  /*ed6c0*/  IADD3 RZ, P2, PT, R22, R64, RZ ;  /* 0x0000004016ff7210 */ /* 0x000fc60007f5e0ff */
[----:B------:R-:W-:Y:S02]  /*ed6d0*/  IMAD.IADD R64, R67, 0x1, R23 ;  /* 0x0000000143407824 */ /* 0x000fe400078e0217 */
[----:B------:R-:W-:-:S04]  /*ed6e0*/  IMAD.WIDE.U32 R76, P3, R18, 0x1a22d9f3, R76 ;  /* 0x1a22d9f3124c7825 */ /* 0x000fc8000786004c */
[----:B------:R-:W-:Y:S01]  /*ed6f0*/  IMAD.WIDE.U32 R22, R64, 0x1, RZ ;  /* 0x0000000140167825 */ /* 0x000fe200078e00ff */
[----:B------:R-:W-:Y:S02]  /*ed700*/  IADD3.X R69, PT, PT, RZ, RZ, RZ, P3, !PT ;  /* 0x000000ffff457210 */ /* 0x000fe40001ffe4ff */
[----:B------:R-:W-:Y:S01]  /*ed710*/  IADD3 R15, P6, PT, R76, R165, RZ ;  /* 0x000000a54c0f7210 */ /* 0x000fe20007fde0ff */
[C-C-:B------:R-:W-:Y:S02]  /*ed720*/  IMAD R67, R66.reuse, -0x7af74000, R22.reuse ;  /* 0x8508c00042437824 */ /* 0x140fe400078e0216 */
[----:B------:R-:W-:-:S04]  /*ed730*/  IMAD.WIDE.U32 R22, P5, R66, -0x7af74000, R22 ;  /* 0x8508c00042167825 */ /* 0x000fc800078a0016 */
[----:B------:R-:W-:Y:S01]  /*ed740*/  IMAD.X R163, RZ, RZ, RZ, P5 ;  /* 0x000000ffffa37224 */ /* 0x000fe200028e06ff */
[C---:B------:R-:W-:Y:S01]  /*ed750*/  IADD3 RZ, P3, PT, R65.reuse, R22, RZ ;  /* 0x0000001641ff7210 */ /* 0x040fe20007f7e0ff */
[----:B------:R-:W-:Y:S01]  /*ed760*/  IMAD.IADD R154, R65, 0x1, R67 ;  /* 0x00000001419a7824 */ /* 0x000fe200078e0243 */
[----:B------:R-:W-:Y:S01]  /*ed770*/  IADD3 RZ, P5, PT, R90, R162, RZ ;  /* 0x000000a25aff7210 */ /* 0x000fe20007fbe0ff */
[----:B------:R-:W-:Y:S02]  /*ed780*/  IMAD.MOV.U32 R162, RZ, RZ, R23 ;  /* 0x000000ffffa27224 */ /* 0x000fe400078e0017 */
[----:B------:R-:W-:Y:S01]  /*ed790*/  IMAD.WIDE.U32 R166, R64, 0x30000000, RZ ;  /* 0x3000000040a67825 */ /* 0x000fe200078e00ff */
[----:B------:R-:W-:Y:S02]  /*ed7a0*/  IADD3.X RZ, P2, PT, R71, R154, RZ, P2, !PT ;  /* 0x0000009a47ff7210 */ /* 0x000fe4000175e4ff */
[----:B------:R-:W-:Y:S01]  /*ed7b0*/  IADD3.X R71, P1, PT, R130, R29, RZ, P1, !PT ;  /* 0x0000001d82477210 */ /* 0x000fe20000f3e4ff */
[----:B------:R-:W-:Y:S01]  /*ed7c0*/  IMAD.WIDE.U32.X R162, R64, -0x7af74000, R162, P3 ;  /* 0x8508c00040a27825 */ /* 0x000fe200018e04a2 */
[----:B------:R-:W-:-:S02]  /*ed7d0*/  IADD3.X RZ, P5, PT, R91, R85, RZ, P5, !PT ;  /* 0x000000555bff7210 */ /* 0x000fc40002fbe4ff */
[----:B------:R-:W-:Y:S01]  /*ed7e0*/  IADD3.X R29, P1, PT, RZ, RZ, RZ, P1, !PT ;  /* 0x000000ffff1d7210 */ /* 0x000fe20000f3e4ff */
[C---:B------:R-:W-:Y:S01]  /*ed7f0*/  IMAD.WIDE.U32 R22, P3, R66.reuse, 0x170b5d44, R166 ;  /* 0x170b5d4442167825 */ /* 0x040fe200078600a6 */
[----:B------:R-:W-:Y:S02]  /*ed800*/  IADD3.X R155, P2, PT, RZ, R162, RZ, P2, !PT ;  /* 0x000000a2ff9b7210 */ /* 0x000fe4000175e4ff */
[----:B------:R-:W-:Y:S01]  /*ed810*/  IADD3.X R25, P5, PT, R25, R88, RZ, P5, !PT ;  /* 0x0000005819197210 */ /* 0x000fe20002fbe4ff */
[----:B------:R-:W-:Y:S01]  /*ed820*/  IMAD.WIDE.U32 R130, R66, 0x30000000, RZ ;  /* 0x3000000042827825 */ /* 0x000fe200078e00ff */
[----:B------:R-:W-:-:S03]  /*ed830*/  IADD3.X R163, P2, PT, RZ, R163, RZ, P2, !PT ;  /* 0x000000a3ffa37210 */ /* 0x000fc6000175e4ff */
[----:B------:R-:W-:Y:S01]  /*ed840*/  IMAD.X R81, RZ, RZ, RZ, P3 ;  /* 0x000000ffff517224 */ /* 0x000fe200018e06ff */
[----:B------:R-:W-:Y:S01]  /*ed850*/  IADD3.X R154, P2, PT, R155, R80, RZ, P2, !PT ;  /* 0x000000509b9a7210 */ /* 0x000fe2000175e4ff */
[----:B------:R-:W-:Y:S01]  /*ed860*/  IMAD.MOV.U32 R80, RZ, RZ, R23 ;  /* 0x000000ffff507224 */ /* 0x000fe200078e0017 */
[----:B------:R-:W-:Y:S01]  /*ed870*/  IADD3 RZ, P3, PT, R22, R131, RZ ;  /* 0x0000008316ff7210 */ /* 0x000fe20007f7e0ff */
[----:B------:R-:W-:Y:S01]  /*ed880*/  IMAD R167, R66, 0x170b5d44, R166 ;  /* 0x170b5d4442a77824 */ /* 0x000fe200078e02a6 */
[----:B------:R-:W-:Y:S01]  /*ed890*/  IADD3.X R155, P2, PT, R163, R82, RZ, P2, !PT ;  /* 0x00000052a39b7210 */ /* 0x000fe2000175e4ff */
[----:B------:R-:W-:Y:S02]  /*ed8a0*/  IMAD.MOV.U32 R68, RZ, RZ, R77 ;  /* 0x000000ffff447224 */ /* 0x000fe400078e004d */
[----:B------:R-:W-:Y:S01]  /*ed8b0*/  IMAD.WIDE.U32.X R80, R64, 0x170b5d44, R80, P3 ;  /* 0x170b5d4440507825 */ /* 0x000fe200018e0450 */
[----:B------:R-:W-:-:S03]  /*ed8c0*/  IADD3 RZ, P3, PT, R70, R164, RZ ;  /* 0x000000a446ff7210 */ /* 0x000fc60007f7e0ff */
[----:B------:R-:W-:Y:S01]  /*ed8d0*/  IMAD.X R23, RZ, RZ, RZ, P1 ;  /* 0x000000ffff177224 */ /* 0x000fe200008e06ff */
[----:B------:R-:W-:Y:S01]  /*ed8e0*/  IADD3.X RZ, P3, PT, R71, R15, RZ, P3, !PT ;  /* 0x0000000f47ff7210 */ /* 0x000fe20001f7e4ff */
[----:B------:R-:W-:Y:S01]  /*ed8f0*/  IMAD.IADD R131, R167, 0x1, R131 ;  /* 0x00000001a7837824 */ /* 0x000fe200078e0283 */
[----:B------:R-:W-:Y:S01]  /*ed900*/  IADD3 RZ, P1, PT, R154, R130, RZ ;  /* 0x000000829aff7210 */ /* 0x000fe20007f3e0ff */
[----:B------:R-:W-:Y:S01]  /*ed910*/  IMAD.WIDE.U32.X R68, R19, 0x1a22d9f3, R68, P6 ;  /* 0x1a22d9f313447825 */ /* 0x000fe200030e0444 */
[----:B------:R-:W-:Y:S02]  /*ed920*/  IADD3.X R15, P2, PT, RZ, RZ, RZ, P2, !PT ;  /* 0x000000ffff0f7210 */ /* 0x000fe4000175e4ff */
[----:B------:R-:W-:Y:S01]  /*ed930*/  IADD3.X RZ, P1, PT, R155, R131, RZ, P1, !PT ;  /* 0x000000839bff7210 */ /* 0x000fe20000f3e4ff */
[----:B------:R-:W-:Y:S01]  /*ed940*/  IMAD.WIDE.U32 R90, R14, 0x17c510ea, R90 ;  /* 0x17c510ea0e5a7825 */ /* 0x000fe200078e005a */
[----:B------:R-:W-:-:S03]  /*ed950*/  ISETP.NE.AND P6, PT, R73, RZ, PT ;  /* 0x000000ff4900720c */ /* 0x000fc60003fc5270 */
[----:B------:R-:W-:Y:S01]  /*ed960*/  IMAD.X R67, RZ, RZ, RZ, P2 ;  /* 0x000000ffff437224 */ /* 0x000fe200010e06ff */
[----:B------:R-:W-:Y:S01]  /*ed970*/  IADD3.X R65, P2, PT, R29, R68, RZ, P3, !PT ;  /* 0x000000441d417210 */ /* 0x000fe20001f5e4ff */
[----:B------:R-:W-:Y:S01]  /*ed980*/  IMAD.WIDE.U32 R154, R66, 0x30000000, R154 ;  /* 0x30000000429a7825 */ /* 0x000fe200078e009a */
[----:B------:R-:W-:Y:S02]  /*ed990*/  IADD3.X R29, P1, PT, R15, R80, RZ, P1, !PT ;  /* 0x000000500f1d7210 */ /* 0x000fe40000f3e4ff */
[----:B------:R-:W-:Y:S01]  /*ed9a0*/  IADD3.X R68, P2, PT, R23, R69, RZ, P2, !PT ;  /* 0x0000004517447210 */ /* 0x000fe2000175e4ff */
[----:B------:R-:W-:Y:S01]  /*ed9b0*/  IMAD.WIDE.U32 R14, R18, 0xf5138f, R70 ;  /* 0x00f5138f120e7825 */ /* 0x000fe200078e0046 */
[----:B------:R-:W-:Y:S02]  /*ed9c0*/  IADD3.X R80, P1, PT, R67, R81, RZ, P1, !PT ;  /* 0x0000005143507210 */ /* 0x000fe40000f3e4ff */
[----:B------:R-:W-:Y:S01]  /*ed9d0*/  IADD3 RZ, P3, PT, R26, R74, RZ ;  /* 0x0000004a1aff7210 */ /* 0x000fe20007f7e0ff */
[----:B------:R-:W-:Y:S01]  /*ed9e0*/  IMAD.X R67, RZ, RZ, RZ, P4 ;  /* 0x000000ffff437224 */ /* 0x000fe200020e06ff */
[----:B------:R-:W-:Y:S01]  /*ed9f0*/  IADD3.X R74, P0, PT, RZ, RZ, RZ, P0, !PT ;  /* 0x000000ffff4a7210 */ /* 0x000fe2000071e4ff */
[----:B------:R-:W-:Y:S01]  /*eda00*/  IMAD.WIDE.U32 R22, R19, 0x6ca1493b, RZ ;  /* 0x6ca1493b13167825 */ /* 0x000fe200078e00ff */
[----:B------:R-:W-:-:S02]  /*eda10*/  IADD3.X R27, P4, PT, R27, R126, RZ, P6, !PT ;  /* 0x0000007e1b1b7210 */ /* 0x000fc4000379e4ff */
[----:B------:R-:W-:Y:S01]  /*eda20*/  IADD3.X R67, P5, PT, R67, R89, RZ, P5, !PT ;  /* 0x0000005943437210 */ /* 0x000fe20002fbe4ff */
[----:B------:R-:W-:Y:S01]  /*eda30*/  IMAD.IADD R15, R15, 0x1, R76 ;  /* 0x000000010f0f7824 */ /* 0x000fe200078e024c */
[----:B------:R-:W-:Y:S01]  /*eda40*/  IADD3.X R69, P4, PT, RZ, RZ, RZ, P4, !PT ;  /* 0x000000ffff457210 */ /* 0x000fe2000279e4ff */
[----:B------:R-:W-:Y:S01]  /*eda50*/  IMAD.X R76, RZ, RZ, RZ, P0 ;  /* 0x000000ffff4c7224 */ /* 0x000fe200000e06ff */
[----:B------:R-:W-:Y:S01]  /*eda60*/  IADD3 R129, PT, PT, R91, R128, RZ ;  /* 0x000000805b817210 */ /* 0x000fe20007ffe0ff */
[C---:B------:R-:W-:Y:S01]  /*eda70*/  IMAD.WIDE.U32 R22, P0, R18.reuse, -0x39c4fa40, R22 ;  /* 0xc63b05c012167825 */ /* 0x040fe20007800016 */
[----:B------:R-:W-:Y:S02]  /*eda80*/  IADD3.X R90, P2, PT, R65, R90, RZ, P2, !PT ;  /* 0x0000005a415a7210 */ /* 0x000fe4000175e4ff */
[----:B------:R-:W-:Y:S01]  /*eda90*/  IADD3.X RZ, P3, PT, R27, R75, RZ, P3, !PT ;  /* 0x0000004b1bff7210 */ /* 0x000fe20001f7e4ff */
[----:B------:R-:W-:Y:S01]  /*edaa0*/  IMAD.WIDE.U32 R70, R18, 0x6ca1493b, RZ ;  /* 0x6ca1493b12467825 */ /* 0x000fe200078e00ff */
[----:B------:R-:W-:-:S02]  /*edab0*/  IADD3.X R25, P5, PT, R25, R74, RZ, P5, !PT ;  /* 0x0000004a19197210 */ /* 0x000fc40002fbe4ff */
[----:B------:R-:W-:Y:S01]  /*edac0*/  IADD3.X R14, P1, PT, R29, R14, RZ, P1, !PT ;  /* 0x0000000e1d0e7210 */ /* 0x000fe20000f3e4ff */
[----:B------:R-:W-:Y:S01]  /*edad0*/  IMAD.X R73, RZ, RZ, RZ, P4 ;  /* 0x000000ffff497224 */ /* 0x000fe200020e06ff */
[----:B------:R-:W-:Y:S01]  /*edae0*/  IADD3.X R29, P3, PT, R69, R156, RZ, P3, !PT ;  /* 0x0000009c451d7210 */ /* 0x000fe20001f7e4ff */
[----:B------:R-:W-:Y:S01]  /*edaf0*/  IMAD.X R77, RZ, RZ, RZ, P0 ;  /* 0x000000ffff4d7224 */ /* 0x000fe200000e06ff */
[----:B------:R-:W-:Y:S01]  /*edb00*/  IADD3.X R91, P2, PT, R68, R129, RZ, P2, !PT ;  /* 0x00000081445b7210 */ /* 0x000fe2000175e4ff */
[----:B------:R-:W-:Y:S01]  /*edb10*/  IMAD.WIDE.U32 R68, R19, 0x17c510ea, RZ ;  /* 0x17c510ea13447825 */ /* 0x000fe200078e00ff */
[----:B------:R-:W-:Y:S02]  /*edb20*/  IADD3 R65, P4, PT, R22, R71, RZ ;  /* 0x0000004716417210 */ /* 0x000fe40007f9e0ff */
[----:B------:R-:W-:Y:S01]  /*edb30*/  IADD3.X R67, P5, PT, R67, R76, RZ, P5, !PT ;  /* 0x0000004c43437210 */ /* 0x000fe20002fbe4ff */
[----:B------:R-:W-:Y:S01]  /*edb40*/  IMAD.MOV.U32 R76, RZ, RZ, R23 ;  /* 0x000000ffff4c7224 */ /* 0x000fe200078e0017 */
[----:B------:R-:W-:Y:S01]  /*edb50*/  IADD3 RZ, P0, PT, R90, R70, RZ ;  /* 0x000000465aff7210 */ /* 0x000fe20007f1e0ff */
[----:B------:R-:W-:Y:S01]  /*edb60*/  IMAD.WIDE.U32 R74, R18, 0x17c510ea, RZ ;  /* 0x17c510ea124a7825 */ /* 0x000fe200078e00ff */
[----:B------:R-:W-:-:S02]  /*edb70*/  IADD3.X R23, P2, PT, RZ, RZ, RZ, P2, !PT ;  /* 0x000000ffff177210 */ /* 0x000fc4000175e4ff */
[----:B------:R-:W-:Y:S01]  /*edb80*/  IADD3.X R156, P3, PT, R73, R157, RZ, P3, !PT ;  /* 0x0000009d499c7210 */ /* 0x000fe20001f7e4ff */
[----:B------:R-:W-:Y:S01]  /*edb90*/  IMAD.WIDE.U32.X R76, R19, -0x39c4fa40, R76, P4 ;  /* 0xc63b05c0134c7825 */ /* 0x000fe200020e044c */
[----:B------:R-:W-:Y:S02]  /*edba0*/  IADD3.X R15, P1, PT, R80, R15, RZ, P1, !PT ;  /* 0x0000000f500f7210 */ /* 0x000fe40000f3e4ff */
[----:B------:R-:W-:Y:S01]  /*edbb0*/  IADD3.X RZ, P0, PT, R91, R65, RZ, P0, !PT ;  /* 0x000000415bff7210 */ /* 0x000fe2000071e4ff */
[----:B------:R-:W-:-:S03]  /*edbc0*/  IMAD.WIDE.U32 R70, P4, R18, 0x1ae3a46, R68 ;  /* 0x01ae3a4612467825 */ /* 0x000fc60007880044 */
[----:B------:R-:W-:Y:S01]  /*edbd0*/  IADD3.X R76, P0, PT, R23, R76, RZ, P0, !PT ;  /* 0x0000004c174c7210 */ /* 0x000fe2000071e4ff */
[----:B------:R-:W-:Y:S01]  /*edbe0*/  IMAD.X R73, RZ, RZ, RZ, P2 ;  /* 0x000000ffff497224 */ /* 0x000fe200010e06ff */
[----:B------:R-:W-:Y:S01]  /*edbf0*/  IADD3.X R81, P2, PT, R25, R24, RZ, P5, !PT ;  /* 0x0000001819517210 */ /* 0x000fe20002f5e4ff */
[----:B------:R-:W-:Y:S01]  /*edc00*/  IMAD.X R83, RZ, RZ, RZ, P4 ;  /* 0x000000ffff537224 */ /* 0x000fe200020e06ff */
[----:B------:R-:W-:Y:S01]  /*edc10*/  IADD3 RZ, P4, PT, R70, R75, RZ ;  /* 0x0000004b46ff7210 */ /* 0x000fe20007f9e0ff */
[----:B------:R-:W-:Y:S01]  /*edc20*/  IMAD.WIDE.U32 R24, R64, -0x45f6b800, RZ ;  /* 0xba09480040187825 */ /* 0x000fe200078e00ff */
[----:B------:R-:W-:Y:S02]  /*edc30*/  IADD3.X R67, P2, PT, R67, R84, RZ, P2, !PT ;  /* 0x0000005443437210 */ /* 0x000fe4000175e4ff */
[----:B------:R-:W-:Y:S01]  /*edc40*/  IADD3.X R80, P0, PT, R73, R77, RZ, P0, !PT ;  /* 0x0000004d49507210 */ /* 0x000fe2000071e4ff */
[----:B------:R-:W-:Y:S02]  /*edc50*/  IMAD.MOV.U32 R82, RZ, RZ, R71 ;  /* 0x000000ffff527224 */ /* 0x000fe400078e0047 */
[----:B------:R-:W-:Y:S01]  /*edc60*/  IMAD.WIDE.U32 R70, R66, -0x45f6b800, RZ ;  /* 0xba09480042467825 */ /* 0x000fe200078e00ff */
[----:B------:R-:W-:-:S03]  /*edc70*/  IADD3.X R76, P0, PT, R76, R81, RZ, P0, !PT ;  /* 0x000000514c4c7210 */ /* 0x000fc6000071e4ff */
[----:B------:R-:W-:Y:S01]  /*edc80*/  IMAD.WIDE.U32.X R82, R19, 0x1ae3a46, R82, P4 ;  /* 0x01ae3a4613527825 */ /* 0x000fe200020e0452 */
[----:B------:R-:W-:-:S03]  /*edc90*/  IADD3.X R77, P0, PT, R80, R67, RZ, P0, !PT ;  /* 0x00000043504d7210 */ /* 0x000fc6000071e4ff */
[C-C-:B------:R-:W-:Y:S02]  /*edca0*/  IMAD R19, R66.reuse, 0x1ef3622f, R24.reuse ;  /* 0x1ef3622f42137824 */ /* 0x140fe400078e0218 */
[----:B------:R-:W-:-:S04]  /*edcb0*/  IMAD.WIDE.U32 R24, P4, R66, 0x1ef3622f, R24 ;  /* 0x1ef3622f42187825 */ /* 0x000fc80007880018 */
[----:B------:R-:W-:Y:S01]  /*edcc0*/  IMAD.X R69, RZ, RZ, RZ, P4 ;  /* 0x000000ffff457224 */ /* 0x000fe200020e06ff */
[----:B------:R-:W-:Y:S01]  /*edcd0*/  IADD3 RZ, P4, PT, R24, R71, RZ ;  /* 0x0000004718ff7210 */ /* 0x000fe20007f9e0ff */
[----:B------:R-:W-:Y:S02]  /*edce0*/  IMAD R85, R18, 0x1ae3a46, R68 ;  /* 0x01ae3a4612557824 */ /* 0x000fe400078e0244 */
[----:B------:R-:W-:Y:S02]  /*edcf0*/  IMAD.MOV.U32 R68, RZ, RZ, R25 ;  /* 0x000000ffff447224 */ /* 0x000fe400078e0019 */
[----:B------:R-:W-:Y:S02]  /*edd00*/  IMAD.IADD R87, R19, 0x1, R71 ;  /* 0x0000000113577824 */ /* 0x000fe400078e0247 */
[----:B------:R-:W-:Y:S01]  /*edd10*/  IMAD.WIDE.U32.X R68, R64, 0x1ef3622f, R68, P4 ;  /* 0x1ef3622f40447825 */ /* 0x000fe200020e0444 */
[----:B------:R-:W-:Y:S02]  /*edd20*/  IADD3 RZ, P4, PT, R14, R70, RZ ;  /* 0x000000460eff7210 */ /* 0x000fe40007f9e0ff */
[----:B------:R-:W-:Y:S01]  /*edd30*/  IADD3.X R70, P3, PT, R29, R32, RZ, P3, !PT ;  /* 0x000000201d467210 */ /* 0x000fe20001f7e4ff */
[----:B------:R-:W-:Y:S01]  /*edd40*/  IMAD.WIDE.U32 R24, R154, -0x1, RZ ;  /* 0xffffffff9a187825 */ /* 0x000fe200078e00ff */
[----:B------:R-:W-:-:S02]  /*edd50*/  IADD3.X R29, P1, PT, RZ, RZ, RZ, P1, !PT ;  /* 0x000000ffff1d7210 */ /* 0x000fc40000f3e4ff */
[----:B------:R-:W-:Y:S01]  /*edd60*/  IADD3.X RZ, P4, PT, R15, R87, RZ, P4, !PT ;  /* 0x000000570fff7210 */ /* 0x000fe2000279e4ff */
[----:B------:R-:W-:Y:S01]  /*edd70*/  IMAD.IADD R71, R33, 0x1, R16 ;  /* 0x0000000121477824 */ /* 0x000fe200078e0210 */
[----:B------:R-:W-:Y:S01]  /*edd80*/  IADD3.X R16, P5, PT, RZ, RZ, RZ, P5, !PT ;  /* 0x000000ffff107210 */ /* 0x000fe20002fbe4ff */
[----:B------:R-:W-:Y:S01]  /*edd90*/  IMAD.WIDE.U32 R32, R24, 0x1, RZ ;  /* 0x0000000118207825 */ /* 0x000fe200078e00ff */
[----:B------:R-:W-:Y:S02]  /*edda0*/  IADD3.X R23, P4, PT, R29, R68, RZ, P4, !PT ;  /* 0x000000441d177210 */ /* 0x000fe4000279e4ff */
[----:B------:R-:W-:Y:S01]  /*eddb0*/  IADD3.X R16, P2, PT, RZ, R16, RZ, P2, !PT ;  /* 0x00000010ff107210 */ /* 0x000fe2000175e4ff */
[----:B------:R-:W-:Y:S01]  /*eddc0*/  IMAD.X R31, RZ, RZ, RZ, P1 ;  /* 0x000000ffff1f7224 */ /* 0x000fe200008e06ff */
[----:B------:R-:W-:Y:S01]  /*eddd0*/  IADD3 RZ, P1, PT, R154, R32, RZ ;  /* 0x000000209aff7210 */ /* 0x000fe20007f3e0ff */
[----:B------:R-:W-:Y:S01]  /*edde0*/  IMAD.WIDE.U32 R88, R64, 0xf5138f, RZ ;  /* 0x00f5138f40587825 */ /* 0x000fe200078e00ff */
[----:B------:R-:W-:-:S02]  /*eddf0*/  IADD3.X R71, P3, PT, R156, R71, RZ, P3, !PT ;  /* 0x000000479c477210 */ /* 0x000fc40001f7e4ff */
[----:B------:R-:W-:Y:S01]  /*ede00*/  IADD3.X R32, P4, PT, R31, R69, RZ, P4, !PT ;  /* 0x000000451f207210 */ /* 0x000fe2000279e4ff */
[----:B------:R-:W-:Y:S01]  /*ede10*/  IMAD.WIDE.U32 R90, R18, 0x6ca1493b, R90 ;  /* 0x6ca1493b125a7825 */ /* 0x000fe200078e005a */
[----:B------:R-:W-:Y:S02]  /*ede20*/  IADD3.X R29, PT, PT, RZ, RZ, RZ, P2, P5 ;  /* 0x000000ffff1d7210 */ /* 0x000fe400017ea4ff */
[----:B------:R-:W-:Y:S01]  /*ede30*/  IADD3.X R67, P3, PT, RZ, RZ, RZ, P3, !PT ;  /* 0x000000ffff437210 */ /* 0x000fe20001f7e4ff */
[----:B------:R-:W-:Y:S01]  /*ede40*/  IMAD.WIDE.U32 R68, R64, 0x6ca1493b, RZ ;  /* 0x6ca1493b40447825 */ /* 0x000fe200078e00ff */
[----:B------:R-:W-:Y:S02]  /*ede50*/  IADD3 R73, PT, PT, R91, R22, RZ ;  /* 0x000000165b497210 */ /* 0x000fe40007ffe0ff */
[----:B------:R-:W-:Y:S01]  /*ede60*/  IADD3.X R22, P4, PT, R23, R90, RZ, P4, !PT ;  /* 0x0000005a17167210 */ /* 0x000fe2000279e4ff */
[--C-:B------:R-:W-:Y:S01]  /*ede70*/  IMAD R31, R66, 0x1a22d9f3, R88.reuse ;  /* 0x1a22d9f3421f7824 */ /* 0x100fe200078e0258 */
[----:B------:R-:W-:Y:S01]  /*ede80*/  IADD3 RZ, P2, PT, R70, R92, RZ ;  /* 0x0000005c46ff7210 */ /* 0x000fe20007f5e0ff */
[----:B------:R-:W-:Y:S01]  /*ede90*/  IMAD.WIDE.U32 R88, P5, R66, 0x1a22d9f3, R88 ;  /* 0x1a22d9f342587825 */ /* 0x000fe200078a0058 */
[----:B------:R-:W-:-:S02]  /*edea0*/  IADD3.X R23, P4, PT, R32, R73, RZ, P4, !PT ;  /* 0x0000004920177210 */ /* 0x000fc4000279e4ff */
[----:B------:R-:W-:Y:S01]  /*edeb0*/  IADD3.X R87, P0, PT, RZ, RZ, RZ, P0, !PT ;  /* 0x000000ffff577210 */ /* 0x000fe2000071e4ff */
[----:B------:R-:W-:Y:S01]  /*edec0*/  IMAD.WIDE.U32 R80, R66, 0xf5138f, RZ ;  /* 0x00f5138f42507825 */ /* 0x000fe200078e00ff */
[----:B------:R-:W-:-:S03]  /*eded0*/  IADD3.X RZ, P2, PT, R71, R34, RZ, P2, !PT ;  /* 0x0000002247ff7210 */ /* 0x000fc6000175e4ff */
[----:B------:R-:W-:Y:S01]  /*edee0*/  IMAD.X R133, RZ, RZ, RZ, P5 ;  /* 0x000000ffff857224 */ /* 0x000fe200028e06ff */
[----:B------:R-:W-:Y:S01]  /*edef0*/  IADD3.X R67, P2, PT, R67, R160, RZ, P2, !PT ;  /* 0x000000a043437210 */ /* 0x000fe2000175e4ff */
[----:B------:R-:W-:-:S04]  /*edf00*/  IMAD.WIDE.U32 R90, P5, R66, -0x39c4fa40, R68 ;  /* 0xc63b05c0425a7825 */ /* 0x000fc800078a0044 */
[----:B------:R-:W-:Y:S01]  /*edf10*/  IMAD.X R69, RZ, RZ, RZ, P3 ;  /* 0x000000ffff457224 */ /* 0x000fe200018e06ff */
[----:B------:R-:W-:Y:S01]  /*edf20*/  IADD3 RZ, P3, PT, R88, R81, RZ ;  /* 0x0000005158ff7210 */ /* 0x000fe20007f7e0ff */
[----:B------:R-:W-:Y:S02]  /*edf30*/  IMAD.IADD R167, R155, 0x1, R167 ;  /* 0x000000019ba77824 */ /* 0x000fe400078e02a7 */
[----:B------:R-:W-:Y:S01]  /*edf40*/  IMAD.WIDE.U32 R126, R64, 0x17c510ea, RZ ;  /* 0x17c510ea407e7825 */ /* 0x000fe200078e00ff */
[----:B------:R-:W-:-:S03]  /*edf50*/  IADD3.X R160, P2, PT, R69, R161, RZ, P2, !PT ;  /* 0x000000a145a07210 */ /* 0x000fc6000175e4ff */
[----:B------:R-:W-:Y:S02]  /*edf60*/  IMAD.MOV.U32 R132, RZ, RZ, R89 ;  /* 0x000000ffff847224 */ /* 0x000fe400078e0059 */
[----:B------:R-:W-:Y:S02]  /*edf70*/  IMAD R65, R154, -0x7af74001, -R167 ;  /* 0x8508bfff9a417824 */ /* 0x000fe400078e0aa7 */
[----:B------:R-:W-:-:S04]  /*edf80*/  IMAD.WIDE.U32 R130, R66, 0x6ca1493b, RZ ;  /* 0x6ca1493b42827825 */ /* 0x000fc800078e00ff */
[----:B------:R-:W-:-:S04]  /*edf90*/  IMAD.WIDE.U32.X R132, R64, 0x1a22d9f3, R132, P3 ;  /* 0x1a22d9f340847825 */ /* 0x000fc800018e0484 */
[----:B------:R-:W-:-:S04]  /*edfa0*/  IMAD.WIDE.U32 R88, P3, R66, 0x1ae3a46, R126 ;  /* 0x01ae3a4642587825 */ /* 0x000fc8000786007e */
[----:B------:R-:W-:-:S04]  /*edfb0*/  IMAD.WIDE.U32 R92, R66, 0x17c510ea, RZ ;  /* 0x17c510ea425c7825 */ /* 0x000fc800078e00ff */
[----:B------:R-:W-:Y:S01]  /*edfc0*/  IMAD.IADD R65, R25, 0x1, R65 ;  /* 0x0000000119417824 */ /* 0x000fe200078e0241 */
[----:B------:R-:W-:Y:S01]  /*edfd0*/  IADD3.X R25, P4, PT, RZ, RZ, RZ, P4, !PT ;  /* 0x000000ffff197210 */ /* 0x000fe2000279e4ff */
[----:B------:R-:W-:Y:S01]  /*edfe0*/  IMAD.X R129, RZ, RZ, RZ, P5 ;  /* 0x000000ffff817224 */ /* 0x000fe200028e06ff */
[----:B------:R-:W-:Y:S01]  /*edff0*/  IADD3 RZ, P5, PT, R90, R131, RZ ;  /* 0x000000835aff7210 */ /* 0x000fe20007fbe0ff */
[----:B------:R-:W-:Y:S02]  /*ee000*/  IMAD.MOV.U32 R128, RZ, RZ, R91 ;  /* 0x000000ffff807224 */ /* 0x000fe400078e005b */
[----:B------:R-:W-:Y:S01]  /*ee010*/  IMAD.X R91, RZ, RZ, RZ, P3 ;  /* 0x000000ffff5b7224 */ /* 0x000fe200018e06ff */
[----:B------:R-:W-:Y:S01]  /*ee020*/  IADD3 RZ, P3, PT, R88, R93, RZ ;  /* 0x0000005d58ff7210 */ /* 0x000fe20007f7e0ff */
[----:B------:R-:W-:Y:S02]  /*ee030*/  IMAD.MOV.U32 R90, RZ, RZ, R89 ;  /* 0x000000ffff5a7224 */ /* 0x000fe400078e0059 */
[----:B------:R-:W-:-:S04]  /*ee040*/  IMAD.WIDE.U32 R88, R65, 0x1, RZ ;  /* 0x0000000141587825 */ /* 0x000fc800078e00ff */
[C-C-:B------:R-:W-:Y:S02]  /*ee050*/  IMAD R32, R24.reuse, -0x7af74000, R88.reuse ;  /* 0x8508c00018207824 */ /* 0x140fe400078e0258 */
[----:B------:R-:W-:Y:S02]  /*ee060*/  IMAD.X R73, RZ, RZ, RZ, P4 ;  /* 0x000000ffff497224 */ /* 0x000fe400020e06ff */
[----:B------:R-:W-:-:S04]  /*ee070*/  IMAD.WIDE.U32 R88, P4, R24, -0x7af74000, R88 ;  /* 0x8508c00018587825 */ /* 0x000fc80007880058 */
[----:B------:R-:W-:Y:S01]  /*ee080*/  IMAD.WIDE.U32.X R90, R64, 0x1ae3a46, R90, P3 ;  /* 0x01ae3a46405a7825 */ /* 0x000fe200018e045a */
[----:B------:R-:W-:-:S03]  /*ee090*/  IADD3 RZ, P3, PT, R22, R80, RZ ;  /* 0x0000005016ff7210 */ /* 0x000fc60007f7e0ff */
[----:B------:R-:W-:Y:S02]  /*ee0a0*/  IMAD.IADD R81, R31, 0x1, R81 ;  /* 0x000000011f517824 */ /* 0x000fe400078e0251 */
[----:B------:R-:W-:-:S03]  /*ee0b0*/  IMAD.WIDE.U32 R154, R18, 0x17c510ea, R76 ;  /* 0x17c510ea129a7825 */ /* 0x000fc600078e004c */
[----:B------:R-:W-:Y:S01]  /*ee0c0*/  IADD3.X RZ, P3, PT, R23, R81, RZ, P3, !PT ;  /* 0x0000005117ff7210 */ /* 0x000fe20001f7e4ff */
[----:B------:R-:W-:Y:S01]  /*ee0d0*/  IMAD.WIDE.U32.X R128, R64, -0x39c4fa40, R128, P5 ;  /* 0xc63b05c040807825 */ /* 0x000fe200028e0480 */
[----:B------:R-:W-:Y:S02]  /*ee0e0*/  IADD3 RZ, P5, PT, R33, R88, RZ ;  /* 0x0000005821ff7210 */ /* 0x000fe40007fbe0ff */
[----:B------:R-:W-:Y:S01]  /*ee0f0*/  IADD3.X R25, P3, PT, R25, R132, RZ, P3, !PT ;  /* 0x0000008419197210 */ /* 0x000fe20001f7e4ff */
[----:B------:R-:W-:Y:S02]  /*ee100*/  IMAD.IADD R18, R33, 0x1, R32 ;  /* 0x0000000121127824 */ /* 0x000fe400078e0220 */
[----:B------:R-:W-:Y:S01]  /*ee110*/  IMAD.X R33, RZ, RZ, RZ, P4 ;  /* 0x000000ffff217224 */ /* 0x000fe200020e06ff */
[----:B------:R-:W-:Y:S01]  /*ee120*/  IADD3 RZ, P4, PT, R76, R74, RZ ;  /* 0x0000004a4cff7210 */ /* 0x000fe20007f9e0ff */
[----:B------:R-:W-:Y:S01]  /*ee130*/  IMAD.IADD R76, R85, 0x1, R75 ;  /* 0x00000001554c7824 */ /* 0x000fe200078e024b */
[----:B------:R-:W-:Y:S01]  /*ee140*/  IADD3.X R73, P3, PT, R73, R133, RZ, P3, !PT ;  /* 0x0000008549497210 */ /* 0x000fe20001f7e4ff */
[----:B------:R-:W-:Y:S01]  /*ee150*/  IMAD.MOV.U32 R32, RZ, RZ, R89 ;  /* 0x000000ffff207224 */ /* 0x000fe200078e0059 */
[----:B------:R-:W-:Y:S01]  /*ee160*/  IADD3.X RZ, P1, PT, R167, R18, RZ, P1, !PT ;  /* 0x00000012a7ff7210 */ /* 0x000fe20000f3e4ff */
[----:B------:R-:W-:Y:S01]  /*ee170*/  IMAD.WIDE.U32 R26, R134, R36, R26 ;  /* 0x00000024861a7225 */ /* 0x000fe200078e001a */
[----:B------:R-:W-:-:S02]  /*ee180*/  IADD3.X RZ, P4, PT, R77, R76, RZ, P4, !PT ;  /* 0x0000004c4dff7210 */ /* 0x000fc4000279e4ff */
[----:B------:R-:W-:Y:S01]  /*ee190*/  IADD3.X R154, P3, PT, R25, R154, RZ, P3, !PT ;  /* 0x0000009a199a7210 */ /* 0x000fe20001f7e4ff */
[----:B------:R-:W-:Y:S01]  /*ee1a0*/  IMAD.WIDE.U32.X R76, R65, -0x7af74000, R32, P5 ;  /* 0x8508c000414c7825 */ /* 0x000fe200028e0420 */
[----:B------:R-:W-:Y:S02]  /*ee1b0*/  IADD3 R78, PT, PT, R27, R78, RZ ;  /* 0x0000004e1b4e7210 */ /* 0x000fe40007ffe0ff */
[----:B------:R-:W-:Y:S01]  /*ee1c0*/  IADD3.X R87, P4, PT, R87, R82, RZ, P4, !PT ;  /* 0x0000005257577210 */ /* 0x000fe2000279e4ff */
[----:B------:R-:W-:Y:S01]  /*ee1d0*/  IMAD.IADD R18, R155, 0x1, R85 ;  /* 0x000000019b127824 */ /* 0x000fe200078e0255 */
[----:B------:R-:W-:Y:S01]  /*ee1e0*/  IADD3.X R27, P1, PT, RZ, R76, RZ, P1, !PT ;  /* 0x0000004cff1b7210 */ /* 0x000fe20000f3e4ff */
[----:B------:R-:W-:-:S03]  /*ee1f0*/  IMAD.WIDE.U32 R74, R65, 0x30000000, RZ ;  /* 0x30000000414a7825 */ /* 0x000fc600078e00ff */
[----:B------:R-:W-:Y:S01]  /*ee200*/  IADD3.X R155, P3, PT, R73, R18, RZ, P3, !PT ;  /* 0x00000012499b7210 */ /* 0x000fe20001f7e4ff */
[----:B------:R-:W-:Y:S01]  /*ee210*/  IMAD.WIDE.U32 R84, R66, -0x45f6b800, R14 ;  /* 0xba09480042547825 */ /* 0x000fe200078e000e */
[----:B------:R-:W-:Y:S02]  /*ee220*/  IADD3.X R76, P1, PT, RZ, R77, RZ, P1, !PT ;  /* 0x0000004dff4c7210 */ /* 0x000fe40000f3e4ff */
[----:B------:R-:W-:Y:S01]  /*ee230*/  IADD3.X R73, P3, PT, RZ, RZ, RZ, P3, !PT ;  /* 0x000000ffff497210 */ /* 0x000fe20001f7e4ff */
[----:B------:R-:W-:Y:S01]  /*ee240*/  IMAD.X R89, RZ, RZ, RZ, P0 ;  /* 0x000000ffff597224 */ /* 0x000fe200000e06ff */
[----:B------:R-:W-:Y:S01]  /*ee250*/  IADD3.X R18, P0, PT, R27, R84, RZ, P1, !PT ;  /* 0x000000541b127210 */ /* 0x000fe20000f1e4ff */
[C-C-:B------:R-:W-:Y:S02]  /*ee260*/  IMAD R25, R24.reuse, 0x170b5d44, R74.reuse ;  /* 0x170b5d4418197824 */ /* 0x140fe400078e024a */
[----:B------:R-:W-:Y:S01]  /*ee270*/  IMAD.WIDE.U32 R74, P5, R24, 0x170b5d44, R74 ;  /* 0x170b5d44184a7825 */ /* 0x000fe200078a004a */
[----:B------:R-:W-:-:S03]  /*ee280*/  IADD3.X R82, P4, PT, R89, R83, RZ, P4, !PT ;  /* 0x0000005359527210 */ /* 0x000fc6000279e4ff */
[----:B------:R-:W-:Y:S01]  /*ee290*/  IMAD.WIDE.U32 R32, R24, 0x30000000, RZ ;  /* 0x3000000018207825 */ /* 0x000fe200078e00ff */
[----:B------:R-:W-:-:S03]  /*ee2a0*/  IADD3.X R27, P4, PT, R87, R16, RZ, P4, !PT ;  /* 0x00000010571b7210 */ /* 0x000fc6000279e4ff */
[----:B------:R-:W-:Y:S01]  /*ee2b0*/  IMAD.IADD R19, R85, 0x1, R19 ;  /* 0x0000000155137824 */ /* 0x000fe200078e0213 */
[----:B------:R-:W-:Y:S01]  /*ee2c0*/  IADD3 RZ, P1, PT, R18, R32, RZ ;  /* 0x0000002012ff7210 */ /* 0x000fe20007f3e0ff */
[----:B------:R-:W-:Y:S01]  /*ee2d0*/  IMAD.X R15, RZ, RZ, RZ, P5 ;  /* 0x000000ffff0f7224 */ /* 0x000fe200028e06ff */
[----:B------:R-:W-:Y:S01]  /*ee2e0*/  IADD3 RZ, P5, PT, R74, R33, RZ ;  /* 0x000000214aff7210 */ /* 0x000fe20007fbe0ff */
[----:B------:R-:W-:Y:S02]  /*ee2f0*/  IMAD.IADD R89, R25, 0x1, R33 ;  /* 0x0000000119597824 */ /* 0x000fe400078e0221 */
[----:B------:R-:W-:Y:S01]  /*ee300*/  IMAD.X R85, RZ, RZ, RZ, P3 ;  /* 0x000000ffff557224 */ /* 0x000fe200018e06ff */
[----:B------:R-:W-:Y:S01]  /*ee310*/  IADD3.X R19, P3, PT, R76, R19, RZ, P0, !PT ;  /* 0x000000134c137210 */ /* 0x000fe2000077e4ff */
[----:B------:R-:W-:Y:S01]  /*ee320*/  IMAD.WIDE.U32 R32, R65, -0x45f6b800, RZ ;  /* 0xba09480041207825 */ /* 0x000fe200078e00ff */
[----:B------:R-:W-:Y:S02]  /*ee330*/  IADD3.X R133, P0, PT, R82, R29, RZ, P4, !PT ;  /* 0x0000001d52857210 */ /* 0x000fe4000271e4ff */
[----:B------:R-:W-:Y:S01]  /*ee340*/  IADD3.X R95, P3, PT, RZ, RZ, RZ, P3, !PT ;  /* 0x000000ffff5f7210 */ /* 0x000fe20001f7e4ff */
[----:B------:R-:W-:Y:S01]  /*ee350*/  IMAD R81, R66, -0x39c4fa40, R68 ;  /* 0xc63b05c042517824 */ /* 0x000fe200078e0244 */
[----:B------:R-:W-:Y:S01]  /*ee360*/  IADD3.X RZ, P1, PT, R19, R89, RZ, P1, !PT ;  /* 0x0000005913ff7210 */ /* 0x000fe20000f3e4ff */
[----:B------:R-:W-:-:S02]  /*ee370*/  IMAD.MOV.U32 R14, RZ, RZ, R75 ;  /* 0x000000ffff0e7224 */ /* 0x000fc400078e004b */
[----:B------:R-:W-:-:S04]  /*ee380*/  IMAD.WIDE.U32 R74, R65, 0xf5138f, RZ ;  /* 0x00f5138f414a7825 */ /* 0x000fc800078e00ff */
[C-C-:B------:R-:W-:Y:S02]  /*ee390*/  IMAD R29, R24.reuse, 0x1ef3622f, R32.reuse ;  /* 0x1ef3622f181d7824 */ /* 0x140fe400078e0220 */
[----:B------:R-:W-:-:S04]  /*ee3a0*/  IMAD.WIDE.U32 R32, P4, R24, 0x1ef3622f, R32 ;  /* 0x1ef3622f18207825 */ /* 0x000fc80007880020 */
[----:B------:R-:W-:Y:S02]  /*ee3b0*/  IMAD.IADD R135, R81, 0x1, R131 ;  /* 0x0000000151877824 */ /* 0x000fe400078e0283 */
[----:B------:R-:W-:Y:S01]  /*ee3c0*/  IMAD.X R131, RZ, RZ, RZ, P3 ;  /* 0x000000ffff837224 */ /* 0x000fe200018e06ff */
[----:B------:R-:W-:Y:S01]  /*ee3d0*/  IADD3.X R16, P3, PT, R27, R26, RZ, P0, !PT ;  /* 0x0000001a1b107210 */ /* 0x000fe2000077e4ff */
[----:B------:R-:W-:Y:S01]  /*ee3e0*/  IMAD.X R77, RZ, RZ, RZ, P4 ;  /* 0x000000ffff4d7224 */ /* 0x000fe200020e06ff */
[----:B------:R-:W-:Y:S01]  /*ee3f0*/  IADD3.X R34, P0, PT, RZ, RZ, RZ, P0, !PT ;  /* 0x000000ffff227210 */ /* 0x000fe2000071e4ff */
[----:B------:R-:W-:Y:S01]  /*ee400*/  IMAD.WIDE.U32.X R14, R65, 0x170b5d44, R14, P5 ;  /* 0x170b5d44410e7825 */ /* 0x000fe200028e040e */
[----:B------:R-:W-:Y:S02]  /*ee410*/  IADD3.X R78, P3, PT, R133, R78, RZ, P3, !PT ;  /* 0x0000004e854e7210 */ /* 0x000fe40001f7e4ff */
[----:B------:R-:W-:Y:S01]  /*ee420*/  IADD3 RZ, P5, PT, R154, R130, RZ ;  /* 0x000000829aff7210 */ /* 0x000fe20007fbe0ff */
[----:B------:R-:W-:Y:S01]  /*ee430*/  IMAD.WIDE.U32 R26, P4, R24, 0x1a22d9f3, R74 ;  /* 0x1a22d9f3181a7825 */ /* 0x000fe2000788004a */
[----:B------:R-:W-:-:S02]  /*ee440*/  IADD3.X R95, P1, PT, R95, R14, RZ, P1, !PT ;  /* 0x0000000e5f5f7210 */ /* 0x000fc40000f3e4ff */
[----:B------:R-:W-:Y:S01]  /*ee450*/  IADD3.X R34, P3, PT, RZ, R34, RZ, P3, !PT ;  /* 0x00000022ff227210 */ /* 0x000fe20001f7e4ff */
[----:B------:R-:W-:Y:S01]  /*ee460*/  IMAD.WIDE.U32 R82, R24, -0x45f6b800, RZ ;  /* 0xba09480018527825 */ /* 0x000fe200078e00ff */
[----:B------:R-:W-:Y:S02]  /*ee470*/  IADD3.X RZ, P5, PT, R155, R135, RZ, P5, !PT ;  /* 0x000000879bff7210 */ /* 0x000fe40002fbe4ff */
[----:B------:R-:W-:Y:S01]  /*ee480*/  IADD3.X R80, P1, PT, R131, R15, RZ, P1, !PT ;  /* 0x0000000f83507210 */ /* 0x000fe20000f3e4ff */
[----:B------:R-:W-:Y:S01]  /*ee490*/  IMAD.X R75, RZ, RZ, RZ, P4 ;  /* 0x000000ffff4b7224 */ /* 0x000fe200020e06ff */
[----:B------:R-:W-:Y:S01]  /*ee4a0*/  IADD3 RZ, P4, PT, R32, R83, RZ ;  /* 0x0000005320ff7210 */ /* 0x000fe20007f9e0ff */
[----:B------:R-:W-:Y:S01]  /*ee4b0*/  IMAD.MOV.U32 R76, RZ, RZ, R33 ;  /* 0x000000ffff4c7224 */ /* 0x000fe200078e0021 */
[----:B------:R-:W-:Y:S01]  /*ee4c0*/  IADD3.X R64, PT, PT, RZ, RZ, RZ, P3, P0 ;  /* 0x000000ffff407210 */ /* 0x000fe20001fe04ff */
[----:B------:R-:W-:Y:S01]  /*ee4d0*/  IMAD.WIDE.U32 R32, R65, 0x6ca1493b, RZ ;  /* 0x6ca1493b41207825 */ /* 0x000fe200078e00ff */
[----:B------:R-:W-:-:S03]  /*ee4e0*/  IADD3.X R73, P5, PT, R73, R128, RZ, P5, !PT ;  /* 0x0000008049497210 */ /* 0x000fc60002fbe4ff */
[----:B------:R-:W-:-:S04]  /*ee4f0*/  IMAD.WIDE.U32 R14, R24, 0xf5138f, RZ ;  /* 0x00f5138f180e7825 */ /* 0x000fc800078e00ff */
[----:B------:R-:W-:Y:S01]  /*ee500*/  IMAD.WIDE.U32 R22, R66, 0xf5138f, R22 ;  /* 0x00f5138f42167825 */ /* 0x000fe200078e0016 */
[----:B------:R-:W-:-:S03]  /*ee510*/  IADD3 RZ, P0, PT, R26, R15, RZ ;  /* 0x0000000f1aff7210 */ /* 0x000fc60007f1e0ff */
[C-C-:B------:R-:W-:Y:S01]  /*ee520*/  IMAD R89, R24.reuse, -0x39c4fa40, R32.reuse ;  /* 0xc63b05c018597824 */ /* 0x140fe200078e0220 */
[----:B------:R-:W-:Y:S01]  /*ee530*/  IADD3.X R68, P1, PT, R95, R22, RZ, P1, !PT ;  /* 0x000000165f447210 */ /* 0x000fe20000f3e4ff */
[----:B------:R-:W-:-:S04]  /*ee540*/  IMAD.WIDE.U32 R32, P3, R24, -0x39c4fa40, R32 ;  /* 0xc63b05c018207825 */ /* 0x000fc80007860020 */
[C---:B------:R-:W-:Y:S01]  /*ee550*/  IMAD R87, R24.reuse, 0x1a22d9f3, R74 ;  /* 0x1a22d9f318577824 */ /* 0x040fe200078e024a */
[----:B------:R-:W-:Y:S01]  /*ee560*/  MOV R74, R27 ;  /* 0x0000001b004a7202 */ /* 0x000fe20000000f00 */
[----:B------:R-:W-:Y:S02]  /*ee570*/  IMAD.IADD R31, R23, 0x1, R31 ;  /* 0x00000001171f7824 */ /* 0x000fe400078e021f */
[----:B------:R-:W-:-:S03]  /*ee580*/  IMAD.WIDE.U32 R26, R24, 0x6ca1493b, RZ ;  /* 0x6ca1493b181a7825 */ /* 0x000fc600078e00ff */
[----:B------:R-:W-:Y:S01]  /*ee590*/  IADD3.X R69, P1, PT, R80, R31, RZ, P1, !PT ;  /* 0x0000001f50457210 */ /* 0x000fe20000f3e4ff */
[----:B------:R-:W-:Y:S01]  /*ee5a0*/  IMAD.MOV.U32 R22, RZ, RZ, R33 ;  /* 0x000000ffff167224 */ /* 0x000fe200078e0021 */
[----:B------:R-:W-:Y:S01]  /*ee5b0*/  IADD3.X R33, P5, PT, R85, R129, RZ, P5, !PT ;  /* 0x0000008155217210 */ /* 0x000fe20002fbe4ff */
[----:B------:R-:W-:-:S04]  /*ee5c0*/  IMAD.WIDE.U32 R84, R24, 0x30000000, R18 ;  /* 0x3000000018547825 */ /* 0x000fc800078e0012 */
[----:B------:R-:W-:Y:S01]  /*ee5d0*/  IMAD.X R23, RZ, RZ, RZ, P3 ;  /* 0x000000ffff177224 */ /* 0x000fe200018e06ff */
[----:B------:R-:W-:Y:S01]  /*ee5e0*/  IADD3 RZ, P3, PT, R32, R27, RZ ;  /* 0x0000001b20ff7210 */ /* 0x000fe20007f7e0ff */
[----:B------:R-:W-:Y:S01]  /*ee5f0*/  IMAD.WIDE.U32.X R76, R65, 0x1ef3622f, R76, P4 ;  /* 0x1ef3622f414c7825 */ /* 0x000fe200020e044c */
[----:B------:R-:W-:Y:S02]  /*ee600*/  IADD3.X R32, P5, PT, R73, R16, RZ, P5, !PT ;  /* 0x0000001049207210 */ /* 0x000fe40002fbe4ff */
[----:B------:R-:W-:Y:S01]  /*ee610*/  IADD3 RZ, P4, PT, R68, R82, RZ ;  /* 0x0000005244ff7210 */ /* 0x000fe20007f9e0ff */
[----:B------:R-:W-:Y:S01]  /*ee620*/  IMAD.IADD R31, R29, 0x1, R83 ;  /* 0x000000011d1f7824 */ /* 0x000fe200078e0253 */
[----:B------:R-:W-:Y:S01]  /*ee630*/  IADD3.X R73, P1, PT, RZ, RZ, RZ, P1, !PT ;  /* 0x000000ffff497210 */ /* 0x000fe20000f3e4ff */
[----:B------:R-:W-:Y:S01]  /*ee640*/  IMAD.WIDE.U32 R82, R65, 0x17c510ea, RZ ;  /* 0x17c510ea41527825 */ /* 0x000fe200078e00ff */
[----:B------:R-:W-:Y:S02]  /*ee650*/  IADD3.X R33, P5, PT, R33, R78, RZ, P5, !PT ;  /* 0x0000004e21217210 */ /* 0x000fe40002fbe4ff */
[----:B------:R-:W-:Y:S01]  /*ee660*/  IADD3.X RZ, P4, PT, R69, R31, RZ, P4, !PT ;  /* 0x0000001f45ff7210 */ /* 0x000fe2000279e4ff */
[----:B------:R-:W-:Y:S01]  /*ee670*/  IMAD.WIDE.U32 R18, R84, -0x1, RZ ;  /* 0xffffffff54127825 */ /* 0x000fe200078e00ff */
[----:B------:R-:W-:-:S03]  /*ee680*/  IADD3.X R31, P5, PT, RZ, RZ, RZ, P5, !PT ;  /* 0x000000ffff1f7210 */ /* 0x000fc60002fbe4ff */
[----:B------:R-:W-:Y:S02]  /*ee690*/  IMAD R127, R66, 0x1ae3a46, R126 ;  /* 0x01ae3a46427f7824 */ /* 0x000fe400078e027e */
[----:B------:R-:W-:Y:S01]  /*ee6a0*/  IMAD.X R131, RZ, RZ, RZ, P1 ;  /* 0x000000ffff837224 */ /* 0x000fe200008e06ff */
[----:B------:R-:W-:Y:S01]  /*ee6b0*/  IADD3 RZ, P1, PT, R32, R92, RZ ;  /* 0x0000005c20ff7210 */ /* 0x000fe20007f3e0ff */
[----:B------:R-:W-:Y:S02]  /*ee6c0*/  IMAD.IADD R25, R85, 0x1, R25 ;  /* 0x0000000155197824 */ /* 0x000fe400078e0219 */
[----:B------:R-:W-:Y:S02]  /*ee6d0*/  IMAD.IADD R95, R127, 0x1, R93 ;  /* 0x000000017f5f7824 */ /* 0x000fe400078e025d */
[----:B------:R-:W-:Y:S02]  /*ee6e0*/  IMAD R133, R24, 0x1ae3a46, R82 ;  /* 0x01ae3a4618857824 */ /* 0x000fe400078e0252 */
[----:B------:R-:W-:Y:S01]  /*ee6f0*/  IMAD.WIDE.U32.X R74, R65, 0x1a22d9f3, R74, P0 ;  /* 0x1a22d9f3414a7825 */ /* 0x000fe200000e044a */
[----:B------:R-:W-:-:S03]  /*ee700*/  IADD3.X RZ, P1, PT, R33, R95, RZ, P1, !PT ;  /* 0x0000005f21ff7210 */ /* 0x000fc60000f3e4ff */
[----:B------:R-:W-:Y:S01]  /*ee710*/  IMAD.WIDE.U32 R92, R24, 0x17c510ea, RZ ;  /* 0x17c510ea185c7825 */ /* 0x000fe200078e00ff */
[----:B------:R-:W-:-:S03]  /*ee720*/  IADD3.X R31, P1, PT, R31, R90, RZ, P1, !PT ;  /* 0x0000005a1f1f7210 */ /* 0x000fc60000f3e4ff */
[----:B------:R-:W-:-:S04]  /*ee730*/  IMAD.WIDE.U32 R82, P0, R24, 0x1ae3a46, R82 ;  /* 0x01ae3a4618527825 */ /* 0x000fc80007800052 */
[----:B------:R-:W-:-:S04]  /*ee740*/  IMAD.WIDE.U32 R128, R18, 0x1, RZ ;  /* 0x0000000112807825 */ /* 0x000fc800078e00ff */
[----:B------:R-:W-:Y:S02]  /*ee750*/  IMAD R135, R84, -0x7af74001, -R25 ;  /* 0x8508bfff54877824 */ /* 0x000fe400078e0a19 */
[----:B------:R-:W-:Y:S01]  /*ee760*/  IMAD.WIDE.U32.X R22, R65, -0x39c4fa40, R22, P3 ;  /* 0xc63b05c041167825 */ /* 0x000fe200018e0416 */
[----:B------:R-:W-:-:S03]  /*ee770*/  IADD3 RZ, P3, PT, R82, R93, RZ ;  /* 0x0000005d52ff7210 */ /* 0x000fc60007f7e0ff */
[----:B------:R-:W-:Y:S01]  /*ee780*/  IMAD.X R85, RZ, RZ, RZ, P0 ;  /* 0x000000ffff557224 */ /* 0x000fe200000e06ff */
[----:B------:R-:W-:Y:S01]  /*ee790*/  IADD3 RZ, P0, PT, R84, R128, RZ ;  /* 0x0000008054ff7210 */ /* 0x000fe20007f1e0ff */
[----:B------:R-:W-:Y:S02]  /*ee7a0*/  IMAD.MOV.U32 R84, RZ, RZ, R83 ;  /* 0x000000ffff547224 */ /* 0x000fe400078e0053 */
[----:B------:R-:W-:Y:S02]  /*ee7b0*/  IMAD.IADD R16, R19, 0x1, R135 ;  /* 0x0000000113107824 */ /* 0x000fe400078e0287 */
[----:B------:R-:W-:Y:S01]  /*ee7c0*/  IMAD.WIDE.U32.X R84, R65, 0x1ae3a46, R84, P3 ;  /* 0x01ae3a4641547825 */ /* 0x000fe200018e0454 */
[----:B------:R-:W-:-:S03]  /*ee7d0*/  IADD3.X R73, P3, PT, R73, R76, RZ, P4, !PT ;  /* 0x0000004c49497210 */ /* 0x000fc6000277e4ff */
[----:B------:R-:W-:Y:S01]  /*ee7e0*/  IMAD.WIDE.U32 R82, R16, 0x1, RZ ;  /* 0x0000000110527825 */ /* 0x000fe200078e00ff */
[----:B------:R-:W-:-:S03]  /*ee7f0*/  IADD3.X R131, P3, PT, R131, R77, RZ, P3, !PT ;  /* 0x0000004d83837210 */ /* 0x000fc60001f7e4ff */
[----:B------:R-:W-:-:S04]  /*ee800*/  IMAD.WIDE.U32 R154, R66, 0x6ca1493b, R154 ;  /* 0x6ca1493b429a7825 */ /* 0x000fc800078e009a */
[C-C-:B------:R-:W-:Y:S01]  /*ee810*/  IMAD R65, R18.reuse, -0x7af74000, R82.reuse ;  /* 0x8508c00012417824 */ /* 0x140fe200078e0252 */
[----:B------:R-:W-:Y:S01]  /*ee820*/  IADD3.X R154, P3, PT, R73, R154, RZ, P3, !PT ;  /* 0x0000009a499a7210 */ /* 0x000fe20001f7e4ff */
[----:B------:R-:W-:-:S04]  /*ee830*/  IMAD.WIDE.U32 R82, P4, R18, -0x7af74000, R82 ;  /* 0x8508c00012527825 */ /* 0x000fc80007880052 */
[----:B------:R-:W-:Y:S01]  /*ee840*/  IMAD.WIDE.U32 R32, R66, 0x17c510ea, R32 ;  /* 0x17c510ea42207825 */ /* 0x000fe200078e0020 */
[----:B------:R-:W-:-:S03]  /*ee850*/  IADD3 R66, PT, PT, R155, R81, RZ ;  /* 0x000000519b427210 */ /* 0x000fc60007ffe0ff */
[----:B------:R-:W-:Y:S01]  /*ee860*/  IMAD.X R19, RZ, RZ, RZ, P5 ;  /* 0x000000ffff137224 */ /* 0x000fe200028e06ff */
[C---:B------:R-:W-:Y:S01]  /*ee870*/  IADD3 RZ, P5, PT, R129.reuse, R82, RZ ;  /* 0x0000005281ff7210 */ /* 0x040fe20007fbe0ff */
[----:B------:R-:W-:Y:S01]  /*ee880*/  IMAD.IADD R76, R129, 0x1, R65 ;  /* 0x00000001814c7824 */ /* 0x000fe200078e0241 */
[----:B------:R-:W-:Y:S01]  /*ee890*/  IADD3.X R155, P3, PT, R131, R66, RZ, P3, !PT ;  /* 0x00000042839b7210 */ /* 0x000fe20001f7e4ff */
[----:B------:R-:W-:Y:S01]  /*ee8a0*/  IMAD.X R81, RZ, RZ, RZ, P4 ;  /* 0x000000ffff517224 */ /* 0x000fe200020e06ff */
[----:B------:R-:W-:Y:S01]  /*ee8b0*/  IADD3.X R91, P1, PT, R19, R91, RZ, P1, !PT ;  /* 0x0000005b135b7210 */ /* 0x000fe20000f3e4ff */
[----:B------:R-:W-:Y:S01]  /*ee8c0*/  IMAD.MOV.U32 R80, RZ, RZ, R83 ;  /* 0x000000ffff507224 */ /* 0x000fe200078e0053 */
[----:B------:R-:W-:Y:S01]  /*ee8d0*/  IADD3 RZ, P4, PT, R154, R14, RZ ;  /* 0x0000000e9aff7210 */ /* 0x000fe20007f9e0ff */
[----:B------:R-:W-:Y:S01]  /*ee8e0*/  IMAD.IADD R19, R87, 0x1, R15 ;  /* 0x0000000157137824 */ /* 0x000fe200078e020f */
[----:B------:R-:W-:Y:S01]  /*ee8f0*/  IADD3.X RZ, P0, PT, R25, R76, RZ, P0, !PT ;  /* 0x0000004c19ff7210 */ /* 0x000fe2000071e4ff */
[----:B------:R-:W-:Y:S01]  /*ee900*/  IMAD.WIDE.U32.X R80, R16, -0x7af74000, R80, P5 ;  /* 0x8508c00010507825 */ /* 0x000fe200028e0450 */
[----:B------:R-:W-:-:S02]  /*ee910*/  IADD3.X R65, P3, PT, RZ, RZ, RZ, P3, !PT ;  /* 0x000000ffff417210 */ /* 0x000fc40001f7e4ff */
[----:B------:R-:W-:Y:S01]  /*ee920*/  IADD3.X RZ, P4, PT, R155, R19, RZ, P4, !PT ;  /* 0x000000139bff7210 */ /* 0x000fe2000279e4ff */
[----:B------:R-:W-:Y:S01]  /*ee930*/  IMAD.WIDE.U32 R70, R136, R36, R70 ;  /* 0x0000002488467225 */ /* 0x000fe200078e0046 */
[----:B------:R-:W-:Y:S02]  /*ee940*/  IADD3.X R25, P0, PT, RZ, R80, RZ, P0, !PT ;  /* 0x00000050ff197210 */ /* 0x000fe4000071e4ff */
[----:B------:R-:W-:Y:S01]  /*ee950*/  IADD3.X R65, P4, PT, R65, R74, RZ, P4, !PT ;  /* 0x0000004a41417210 */ /* 0x000fe2000279e4ff */
[----:B------:R-:W-:Y:S01]  /*ee960*/  IMAD.WIDE.U32 R14, R16, 0x30000000, RZ ;  /* 0x30000000100e7825 */ /* 0x000fe200078e00ff */
[----:B------:R-:W-:Y:S02]  /*ee970*/  IADD3.X R80, P0, PT, RZ, R81, RZ, P0, !PT ;  /* 0x00000051ff507210 */ /* 0x000fe4000071e4ff */
[----:B------:R-:W-:Y:S01]  /*ee980*/  IADD3.X R31, P1, PT, R31, R34, RZ, P1, !PT ;  /* 0x000000221f1f7210 */ /* 0x000fe20000f3e4ff */
[----:B------:R-:W-:Y:S02]  /*ee990*/  IMAD.IADD R94, R71, 0x1, R94 ;  /* 0x00000001475e7824 */ /* 0x000fe400078e025e */
[----:B------:R-:W-:Y:S01]  /*ee9a0*/  IMAD R19, R18, 0x170b5d44, R14 ;  /* 0x170b5d4412137824 */ /* 0x000fe200078e020e */
[----:B------:R-:W-:Y:S01]  /*ee9b0*/  IADD3.X R91, P1, PT, R91, R64, RZ, P1, !PT ;  /* 0x000000405b5b7210 */ /* 0x000fe20000f3e4ff */
[----:B------:R-:W-:-:S02]  /*ee9c0*/  IMAD.X R71, RZ, RZ, RZ, P3 ;  /* 0x000000ffff477224 */ /* 0x000fc400018e06ff */
[----:B------:R-:W-:-:S03]  /*ee9d0*/  IMAD.WIDE.U32 R14, P5, R18, 0x170b5d44, R14 ;  /* 0x170b5d44120e7825 */ /* 0x000fc600078a000e */
[----:B------:R-:W-:Y:S01]  /*ee9e0*/  IADD3.X R74, P4, PT, R71, R75, RZ, P4, !PT ;  /* 0x0000004b474a7210 */ /* 0x000fe2000279e4ff */
[----:B------:R-:W-:-:S04]  /*ee9f0*/  IMAD.WIDE.U32 R76, R18, 0x30000000, RZ ;  /* 0x30000000124c7825 */ /* 0x000fc800078e00ff */
[----:B------:R-:W-:Y:S01]  /*eea00*/  IMAD.WIDE.U32 R82, R24, -0x45f6b800, R68 ;  /* 0xba09480018527825 */ /* 0x000fe200078e0044 */
[----:B------:R-:W-:-:S03]  /*eea10*/  IADD3 RZ, P3, PT, R14, R77, RZ ;  /* 0x0000004d0eff7210 */ /* 0x000fc60007f7e0ff */
        /* <DEDUP_REMOVED lines=8> */
[----:B------:R-:W-:Y:S02]  /*eeaa0*/  IMAD.IADD R127, R33, 0x1, R127 ;  /* 0x00000001217f7824 */ /* 0x000fe400078e027f */
[----:B------:R-:W-:Y:S01]  /*eeab0*/  IMAD.WIDE.U32.X R68, R16, 0x170b5d44, R68, P3 ;  /* 0x170b5d4410447825 */ /* 0x000fe200018e0444 */
[----:B------:R-:W-:-:S02]  /*eeac0*/  IADD3 RZ, P3, PT, R32, R26, RZ ;  /* 0x0000001a20ff7210 */ /* 0x000fc40007f7e0ff */
[----:B------:R-:W-:Y:S01]  /*eead0*/  IADD3.X RZ, P4, PT, R15, R65, RZ, P4, !PT ;  /* 0x000000410fff7210 */ /* 0x000fe2000279e4ff */
[----:B------:R-:W-:Y:S01]  /*eeae0*/  IMAD.IADD R25, R89, 0x1, R27 ;  /* 0x0000000159197824 */ /* 0x000fe200078e021b */
[----:B------:R-:W-:Y:S01]  /*eeaf0*/  IADD3.X R29, P0, PT, RZ, RZ, RZ, P0, !PT ;  /* 0x000000ffff1d7210 */ /* 0x000fe2000071e4ff */
[----:B------:R-:W-:Y:S01]  /*eeb00*/  IMAD.WIDE.U32 R26, R16, -0x45f6b800, RZ ;  /* 0xba094800101a7825 */ /* 0x000fe200078e00ff */
[----:B------:R-:W-:Y:S02]  /*eeb10*/  IADD3.X R33, P5, PT, R74, R127, RZ, P5, !PT ;  /* 0x0000007f4a217210 */ /* 0x000fe40002fbe4ff */
[----:B------:R-:W-:Y:S01]  /*eeb20*/  IADD3.X R29, P4, PT, R29, R68, RZ, P4, !PT ;  /* 0x000000441d1d7210 */ /* 0x000fe2000279e4ff */
[----:B------:R-:W-:Y:S01]  /*eeb30*/  IMAD.X R68, RZ, RZ, RZ, P0 ;  /* 0x000000ffff447224 */ /* 0x000fe200000e06ff */
[----:B------:R-:W-:Y:S01]  /*eeb40*/  IADD3.X RZ, P3, PT, R33, R25, RZ, P3, !PT ;  /* 0x0000001921ff7210 */ /* 0x000fe20001f7e4ff */
[C-C-:B------:R-:W-:Y:S01]  /*eeb50*/  IMAD R25, R18.reuse, 0x1ef3622f, R26.reuse ;  /* 0x1ef3622f12197824 */ /* 0x140fe200078e021a */
[----:B------:R-:W-:Y:S01]  /*eeb60*/  IADD3.X R71, P5, PT, RZ, RZ, RZ, P5, !PT ;  /* 0x000000ffff477210 */ /* 0x000fe20002fbe4ff */
[----:B------:R-:W-:Y:S01]  /*eeb70*/  IMAD.WIDE.U32 R64, P0, R18, 0x1ef3622f, R26 ;  /* 0x1ef3622f12407825 */ /* 0x000fe2000780001a */
[----:B------:R-:W-:-:S02]  /*eeb80*/  IADD3.X R34, P4, PT, R68, R69, RZ, P4, !PT ;  /* 0x0000004544227210 */ /* 0x000fc4000279e4ff */
[----:B------:R-:W-:Y:S01]  /*eeb90*/  IADD3.X R22, P3, PT, R71, R22, RZ, P3, !PT ;  /* 0x0000001647167210 */ /* 0x000fe20001f7e4ff */
[----:B------:R-:W-:-:S04]  /*eeba0*/  IMAD.WIDE.U32 R26, R24, 0xf5138f, R154 ;  /* 0x00f5138f181a7825 */ /* 0x000fc800078e009a */
[----:B------:R-:W-:Y:S01]  /*eebb0*/  IMAD.WIDE.U32 R74, R18, -0x45f6b800, RZ ;  /* 0xba094800124a7825 */ /* 0x000fe200078e00ff */
[----:B------:R-:W-:-:S03]  /*eebc0*/  IADD3.X R26, P4, PT, R29, R26, RZ, P4, !PT ;  /* 0x0000001a1d1a7210 */ /* 0x000fc6000279e4ff */
[----:B------:R-:W-:Y:S01]  /*eebd0*/  IMAD.IADD R87, R27, 0x1, R87 ;  /* 0x000000011b577824 */ /* 0x000fe200078e0257 */
[----:B------:R-:W-:Y:S01]  /*eebe0*/  IADD3.X R27, PT, PT, RZ, RZ, RZ, P5, !PT ;  /* 0x000000ffff1b7210 */ /* 0x000fe20002ffe4ff */
[----:B------:R-:W-:Y:S01]  /*eebf0*/  IMAD.X R69, RZ, RZ, RZ, P0 ;  /* 0x000000ffff457224 */ /* 0x000fe200000e06ff */
[----:B------:R-:W-:Y:S01]  /*eec00*/  IADD3 RZ, P5, PT, R64, R75, RZ ;  /* 0x0000004b40ff7210 */ /* 0x000fe20007fbe0ff */
[----:B------:R-:W-:Y:S01]  /*eec10*/  IMAD.MOV.U32 R68, RZ, RZ, R65 ;  /* 0x000000ffff447224 */ /* 0x000fe200078e0041 */
[----:B------:R-:W-:Y:S01]  /*eec20*/  IADD3.X R66, P3, PT, R27, R23, RZ, P3, !PT ;  /* 0x000000171b427210 */ /* 0x000fe20001f7e4ff */
[----:B------:R-:W-:Y:S01]  /*eec30*/  IMAD.IADD R23, R25, 0x1, R75 ;  /* 0x0000000119177824 */ /* 0x000fe200078e024b */
[----:B------:R-:W-:Y:S01]  /*eec40*/  IADD3.X R27, P4, PT, R34, R87, RZ, P4, !PT ;  /* 0x00000057221b7210 */ /* 0x000fe2000279e4ff */
[----:B------:R-:W-:Y:S01]  /*eec50*/  IMAD.WIDE.U32.X R68, R16, 0x1ef3622f, R68, P5 ;  /* 0x1ef3622f10447825 */ /* 0x000fe200028e0444 */
[----:B------:R-:W-:Y:S02]  /*eec60*/  IADD3.X R71, P0, PT, R31, R70, RZ, P1, !PT ;  /* 0x000000461f477210 */ /* 0x000fe40000f1e4ff */
[----:B------:R-:W-:Y:S01]  /*eec70*/  IADD3 RZ, P5, PT, R26, R74, RZ ;  /* 0x0000004a1aff7210 */ /* 0x000fe20007fbe0ff */
        /* <DEDUP_REMOVED lines=8> */
[----:B------:R-:W-:-:S03]  /*eed00*/  IMAD.WIDE.U32 R22, P4, R18, 0x1a22d9f3, R64 ;  /* 0x1a22d9f312167825 */ /* 0x000fc60007880040 */
[----:B------:R-:W-:Y:S01]  /*eed10*/  IADD3.X R75, P3, PT, R66, R75, RZ, P3, !PT ;  /* 0x0000004b424b7210 */ /* 0x000fe20001f7e4ff */
[----:B------:R-:W-:-:S03]  /*eed20*/  IMAD.WIDE.U32 R70, R18, 0xf5138f, RZ ;  /* 0x00f5138f12467825 */ /* 0x000fc600078e00ff */
[----:B------:R-:W-:Y:S01]  /*eed30*/  IADD3.X R77, P3, PT, RZ, RZ, RZ, P3, !PT ;  /* 0x000000ffff4d7210 */ /* 0x000fe20001f7e4ff */
[----:B------:R-:W-:Y:S01]  /*eed40*/  IMAD.X R65, RZ, RZ, RZ, P4 ;  /* 0x000000ffff417224 */ /* 0x000fe200020e06ff */
[----:B------:R-:W-:Y:S01]  /*eed50*/  IADD3.X R68, P4, PT, R73, R69, RZ, P5, !PT ;  /* 0x0000004549447210 */ /* 0x000fe20002f9e4ff */
[----:B------:R-:W-:Y:S01]  /*eed60*/  IMAD.IADD R89, R33, 0x1, R89 ;  /* 0x0000000121597824 */ /* 0x000fe200078e0259 */
[----:B------:R-:W-:Y:S01]  /*eed70*/  IADD3 RZ, P5, PT, R22, R71, RZ ;  /* 0x0000004716ff7210 */ /* 0x000fe20007fbe0ff */
[----:B------:R-:W-:Y:S01]  /*eed80*/  IMAD R29, R18, 0x1a22d9f3, R64 ;  /* 0x1a22d9f3121d7824 */ /* 0x000fe200078e0240 */
        /* <DEDUP_REMOVED lines=15> */
[----:B------:R-:W-:Y:S01]  /*eee80*/  IMAD.X R31, RZ, RZ, RZ, P4 ;  /* 0x000000ffff1f7224 */ /* 0x000fe200020e06ff */
[----:B------:R-:W-:Y:S01]  /*eee90*/  IADD3.X R70, P1, PT, RZ, RZ, RZ, P1, !PT ;  /* 0x000000ffff467210 */ /* 0x000fe20000f3e4ff */
[----:B------:R-:W-:Y:S01]  /*eeea0*/  IMAD.WIDE.U32 R74, R24, 0x17c510ea, R74 ;  /* 0x17c510ea184a7825 */ /* 0x000fe200078e004a */
[----:B------:R-:W-:-:S02]  /*eeeb0*/  IADD3.X R77, P3, PT, R77, R84, RZ, P3, !PT ;  /* 0x000000544d4d7210 */ /* 0x000fc40001f7e4ff */
[----:B------:R-:W-:Y:S01]  /*eeec0*/  IADD3.X R65, P5, PT, R31, R65, RZ, P5, !PT ;  /* 0x000000411f417210 */ /* 0x000fe20002fbe4ff */
[C-C-:B------:R-:W-:Y:S01]  /*eeed0*/  IMAD R31, R18.reuse, -0x39c4fa40, R66.reuse ;  /* 0xc63b05c0121f7824 */ /* 0x140fe200078e0242 */
[----:B------:R-:W-:Y:S01]  /*eeee0*/  IADD3.X R24, P3, PT, R69, R85, RZ, P3, !PT ;  /* 0x0000005545187210 */ /* 0x000fe20001f7e4ff */
[C---:B------:R-:W-:Y:S01]  /*eeef0*/  IMAD.WIDE.U32 R66, P4, R18.reuse, -0x39c4fa40, R66 ;  /* 0xc63b05c012427825 */ /* 0x040fe20007880042 */
[----:B------:R-:W-:Y:S02]  /*eef00*/  IADD3.X R64, P5, PT, R71, R74, RZ, P5, !PT ;  /* 0x0000004a47407210 */ /* 0x000fe40002fbe4ff */
[----:B------:R-:W-:Y:S01]  /*eef10*/  IADD3.X R74, P0, PT, RZ, R70, RZ, P0, !PT ;  /* 0x00000046ff4a7210 */ /* 0x000fe2000071e4ff */
[----:B------:R-:W-:Y:S01]  /*eef20*/  IMAD.WIDE.U32 R68, R18, 0x6ca1493b, RZ ;  /* 0x6ca1493b12447825 */ /* 0x000fe200078e00ff */
[----:B------:R-:W-:Y:S02]  /*eef30*/  MOV R70, R67 ;  /* 0x0000004300467202 */ /* 0x000fe40000000f00 */
[----:B------:R-:W-:Y:S01]  /*eef40*/  IADD3.X R33, P2, PT, R160, R79, RZ, P2, !PT ;  /* 0x0000004fa0217210 */ /* 0x000fe2000175e4ff */
[----:B------:R-:W-:-:S02]  /*eef50*/  IMAD.IADD R34, R75, 0x1, R133 ;  /* 0x000000014b227824 */ /* 0x000fc400078e0285 */
[----:B------:R-:W-:Y:S01]  /*eef60*/  IMAD.X R71, RZ, RZ, RZ, P4 ;  /* 0x000000ffff477224 */ /* 0x000fe200020e06ff */
[----:B------:R-:W-:Y:S01]  /*eef70*/  IADD3 RZ, P4, PT, R66, R69, RZ ;  /* 0x0000004542ff7210 */ /* 0x000fe20007f9e0ff */
[----:B------:R-:W-:Y:S01]  /*eef80*/  IMAD.IADD R75, R31, 0x1, R69 ;  /* 0x000000011f4b7824 */ /* 0x000fe200078e0245 */
[----:B------:R-:W-:Y:S01]  /*eef90*/  IADD3.X R65, P5, PT, R65, R34, RZ, P5, !PT ;  /* 0x0000002241417210 */ /* 0x000fe20002fbe4ff */
[----:B------:R-:W-:Y:S01]  /*eefa0*/  IMAD.WIDE.U32 R72, R138, R36, R32 ;  /* 0x000000248a487225 */ /* 0x000fe200078e0020 */
[----:B------:R-:W-:Y:S02]  /*eefb0*/  IADD3.X R69, PT, PT, RZ, RZ, RZ, P0, P1 ;  /* 0x000000ffff457210 */ /* 0x000fe400007e24ff */
[----:B------:R-:W-:Y:S01]  /*eefc0*/  IADD3 RZ, P0, PT, R64, R68, RZ ;  /* 0x0000004440ff7210 */ /* 0x000fe20007f1e0ff */
[----:B------:R-:W-:Y:S01]  /*eefd0*/  IMAD.WIDE.U32.X R66, R16, -0x39c4fa40, R70, P4 ;  /* 0xc63b05c010427825 */ /* 0x000fe200020e0446 */
[----:B------:R-:W-:Y:S02]  /*eefe0*/  IADD3.X R71, P5, PT, RZ, RZ, RZ, P5, !PT ;  /* 0x000000ffff477210 */ /* 0x000fe40002fbe4ff */
[----:B------:R-:W-:Y:S01]  /*eeff0*/  IADD3.X R77, P1, PT, R77, R74, RZ, P3, !PT ;  /* 0x0000004a4d4d7210 */ /* 0x000fe20001f3e4ff */
[----:B------:R-:W-:Y:S01]  /*ef000*/  IMAD.IADD R87, R73, 0x1, R86 ;  /* 0x0000000149577824 */ /* 0x000fe200078e0256 */
[----:B------:R-:W-:Y:S01]  /*ef010*/  IADD3.X RZ, P0, PT, R65, R75, RZ, P0, !PT ;  /* 0x0000004b41ff7210 */ /* 0x000fe2000071e4ff */
[----:B------:R-:W-:Y:S01]  /*ef020*/  IMAD.X R75, RZ, RZ, RZ, P5 ;  /* 0x000000ffff4b7224 */ /* 0x000fe200028e06ff */
[----:B------:R-:W-:Y:S01]  /*ef030*/  IADD3 R70, P3, PT, R125, -R100, RZ ;  /* 0x800000647d467210 */ /* 0x000fe20007f7e0ff */
[----:B------:R-:W-:Y:S01]  /*ef040*/  IMAD.WIDE.U32 R14, R18, 0x30000000, R14 ;  /* 0x30000000120e7825 */ /* 0x000fe200078e000e */
[----:B------:R-:W-:-:S02]  /*ef050*/  IADD3.X R24, P1, PT, R24, R69, RZ, P1, !PT ;  /* 0x0000004518187210 */ /* 0x000fc40000f3e4ff */
[----:B------:R-:W-:Y:S01]  /*ef060*/  IADD3.X R66, P0, PT, R71, R66, RZ, P0, !PT ;  /* 0x0000004247427210 */ /* 0x000fe2000071e4ff */
[----:B------:R-:W-:Y:S01]  /*ef070*/  IMAD.WIDE.U32 R68, R16, 0x17c510ea, RZ ;  /* 0x17c510ea10447825 */ /* 0x000fe200078e00ff */
[----:B------:R-:W-:Y:S02]  /*ef080*/  IADD3.X R71, P5, PT, R96, ~R101, RZ, P3, !PT ;  /* 0x8000006560477210 */ /* 0x000fe40001fbe4ff */
[----:B------:R-:W-:Y:S01]  /*ef090*/  IADD3.X R67, P4, PT, R75, R67, RZ, P0, !PT ;  /* 0x000000434b437210 */ /* 0x000fe2000079e4ff */
[C---:B------:R-:W-:Y:S01]  /*ef0a0*/  IMAD.WIDE.U32 R74, R18.reuse, 0x17c510ea, RZ ;  /* 0x17c510ea124a7825 */ /* 0x040fe200078e00ff */
[----:B------:R-:W-:Y:S02]  /*ef0b0*/  IADD3.X R73, P3, PT, R77, R72, RZ, P1, !PT ;  /* 0x000000484d497210 */ /* 0x000fe40000f7e4ff */
[----:B------:R-:W-:Y:S01]  /*ef0c0*/  IADD3.X R97, P0, PT, R97, ~R102, RZ, P5, !PT ;  /* 0x8000006661617210 */ /* 0x000fe20002f1e4ff */
[----:B------:R-:W-:Y:S01]  /*ef0d0*/  IMAD.WIDE.U32 R76, P5, R18, 0x1ae3a46, R68 ;  /* 0x01ae3a46124c7825 */ /* 0x000fe200078a0044 */
[----:B------:R-:W-:-:S02]  /*ef0e0*/  IADD3.X R24, P3, PT, R24, R87, RZ, P3, !PT ;  /* 0x0000005718187210 */ /* 0x000fc40001f7e4ff */
[----:B------:R-:W-:Y:S01]  /*ef0f0*/  IADD3.X R66, P4, PT, R66, R73, RZ, P4, !PT ;  /* 0x0000004942427210 */ /* 0x000fe2000279e4ff */
[----:B------:R-:W-:Y:S01]  /*ef100*/  IMAD.X R69, RZ, RZ, RZ, P5 ;  /* 0x000000ffff457224 */ /* 0x000fe200028e06ff */
[----:B------:R-:W-:Y:S01]  /*ef110*/  IADD3 RZ, P5, PT, R76, R75, RZ ;  /* 0x0000004b4cff7210 */ /* 0x000fe20007fbe0ff */
[----:B------:R-:W-:Y:S01]  /*ef120*/  IMAD R81, R18, 0x1ae3a46, R68 ;  /* 0x01ae3a4612517824 */ /* 0x000fe200078e0244 */
[----:B------:R-:W-:Y:S01]  /*ef130*/  IADD3.X R122, P0, PT, R122, ~R103, RZ, P0, !PT ;  /* 0x800000677a7a7210 */ /* 0x000fe2000071e4ff */
[----:B------:R-:W-:Y:S01]  /*ef140*/  IMAD.MOV.U32 R68, RZ, RZ, R77 ;  /* 0x000000ffff447224 */ /* 0x000fe200078e004d */
[----:B------:R-:W-:Y:S01]  /*ef150*/  IADD3.X R67, P4, PT, R67, R24, RZ, P4, !PT ;  /* 0x0000001843437210 */ /* 0x000fe2000279e4ff */
[----:B------:R-:W-:Y:S01]  /*ef160*/  IMAD.IADD R75, R81, 0x1, R75 ;  /* 0x00000001514b7824 */ /* 0x000fe200078e024b */
[----:B------:R-:W-:Y:S01]  /*ef170*/  IADD3.X R73, P0, PT, R149, ~R104, RZ, P0, !PT ;  /* 0x8000006895497210 */ /* 0x000fe2000071e4ff */
[----:B------:R-:W-:Y:S01]  /*ef180*/  IMAD.WIDE.U32.X R68, R16, 0x1ae3a46, R68, P5 ;  /* 0x01ae3a4610447825 */ /* 0x000fe200028e0444 */
[----:B------:R-:W-:-:S02]  /*ef190*/  IADD3 RZ, P5, PT, R66, R74, RZ ;  /* 0x0000004a42ff7210 */ /* 0x000fc40007fbe0ff */
[----:B------:R-:W-:Y:S01]  /*ef1a0*/  IADD3.X R77, P4, PT, RZ, RZ, RZ, P4, !PT ;  /* 0x000000ffff4d7210 */ /* 0x000fe2000279e4ff */
[----:B------:R-:W-:Y:S01]  /*ef1b0*/  IMAD.IADD R34, R15, 0x1, R19 ;  /* 0x000000010f227824 */ /* 0x000fe200078e0213 */
[----:B------:R-:W-:Y:S01]  /*ef1c0*/  IADD3.X R99, P0, PT, R99, ~R114, RZ, P0, !PT ;  /* 0x8000007263637210 */ /* 0x000fe2000071e4ff */
[----:B------:R-:W-:Y:S01]  /*ef1d0*/  IMAD.WIDE.U32 R26, R18, -0x45f6b800, R26 ;  /* 0xba094800121a7825 */ /* 0x000fe200078e001a */
[----:B------:R-:W-:Y:S02]  /*ef1e0*/  IADD3.X RZ, P5, PT, R67, R75, RZ, P5, !PT ;  /* 0x0000004b43ff7210 */ /* 0x000fe40002fbe4ff */
[----:B------:R-:W-:Y:S01]  /*ef1f0*/  IADD3.X R98, P0, PT, R98, ~R105, RZ, P0, !PT ;  /* 0x8000006962627210 */ /* 0x000fe2000071e4ff */
[----:B------:R-:W-:Y:S01]  /*ef200*/  IMAD.X R79, RZ, RZ, RZ, P4 ;  /* 0x000000ffff4f7224 */ /* 0x000fe200020e06ff */
[----:B------:R-:W-:Y:S01]  /*ef210*/  IADD3 RZ, P4, PT, R32, R28, RZ ;  /* 0x0000001c20ff7210 */ /* 0x000fe20007f9e0ff */
[----:B------:R-:W-:Y:S01]  /*ef220*/  IMAD.MOV.U32 R32, RZ, RZ, R14 ;  /* 0x000000ffff207224 */ /* 0x000fe200078e000e */
[----:B------:R-:W-:Y:S01]  /*ef230*/  IADD3.X R16, P5, PT, R77, R68, RZ, P5, !PT ;  /* 0x000000444d107210 */ /* 0x000fe20002fbe4ff */
[----:B------:R-:W-:Y:S01]  /*ef240*/  IMAD.WIDE.U32 R22, R18, 0xf5138f, R22 ;  /* 0x00f5138f12167825 */ /* 0x000fe200078e0016 */
[----:B------:R-:W-:-:S02]  /*ef250*/  IADD3.X RZ, P4, PT, R33, R17, RZ, P4, !PT ;  /* 0x0000001121ff7210 */ /* 0x000fc4000279e4ff */
[----:B------:R-:W-:Y:S01]  /*ef260*/  IADD3.X R75, P0, PT, R152, ~R115, RZ, P0, !PT ;  /* 0x80000073984b7210 */ /* 0x000fe2000071e4ff */
[C---:B------:R-:W-:Y:S01]  /*ef270*/  IMAD.WIDE.U32 R64, R18.reuse, 0x6ca1493b, R64 ;  /* 0x6ca1493b12407825 */ /* 0x040fe200078e0040 */
[----:B------:R-:W-:Y:S02]  /*ef280*/  IADD3.X R68, P5, PT, R79, R69, RZ, P5, !PT ;  /* 0x000000454f447210 */ /* 0x000fe40002fbe4ff */
[----:B------:R-:W-:Y:S01]  /*ef290*/  IADD3.X R17, P1, PT, RZ, RZ, RZ, P1, !PT ;  /* 0x000000ffff117210 */ /* 0x000fe20000f3e4ff */
[----:B------:R-:W-:Y:S01]  /*ef2a0*/  IMAD.WIDE.U32 R18, R18, 0x17c510ea, R66 ;  /* 0x17c510ea12127825 */ /* 0x000fe200078e0042 */
[----:B------:R-:W-:Y:S02]  /*ef2b0*/  IADD3.X R33, P2, PT, RZ, RZ, RZ, P2, !PT ;  /* 0x000000ffff217210 */ /* 0x000fe4000175e4ff */
[----:B------:R-:W-:Y:S01]  /*ef2c0*/  IADD3.X R77, P0, PT, R123, ~R116, RZ, P0, !PT ;  /* 0x800000747b4d7210 */ /* 0x000fe2000071e4ff */
[----:B------:R-:W-:Y:S01]  /*ef2d0*/  IMAD.IADD R31, R65, 0x1, R31 ;  /* 0x00000001411f7824 */ /* 0x000fe200078e021f */
[----:B------:R-:W-:Y:S01]  /*ef2e0*/  IADD3.X R16, P3, P5, R16, RZ, R17, P5, P3 ;  /* 0x000000ff10107210 */ /* 0x000fe20002d66411 */
[----:B------:R-:W-:Y:S01]  /*ef2f0*/  IMAD.X R17, RZ, RZ, RZ, P1 ;  /* 0x000000ffff117224 */ /* 0x000fe200008e06ff */
[----:B------:R-:W-:Y:S01]  /*ef300*/  IADD3.X R33, P4, PT, R33, R20, RZ, P4, !PT ;  /* 0x0000001421217210 */ /* 0x000fe2000279e4ff */
[----:B------:R-:W-:Y:S01]  /*ef310*/  IMAD.IADD R81, R19, 0x1, R81 ;  /* 0x0000000113517824 */ /* 0x000fe200078e0251 */
[----:B------:R-:W-:Y:S01]  /*ef320*/  IADD3.X R120, P0, PT, R120, ~R117, RZ, P0, !PT ;  /* 0x8000007578787210 */ /* 0x000fe2000071e4ff */
[----:B------:R-:W-:Y:S01]  /*ef330*/  IMAD.MOV.U32 R20, RZ, RZ, R64 ;  /* 0x000000ffff147224 */ /* 0x000fe200078e0040 */
[----:B------:R-:W-:Y:S01]  /*ef340*/  IADD3.X R14, PT, PT, R68, RZ, R17, P3, P5 ;  /* 0x000000ff440e7210 */ /* 0x000fe20001fea411 */
[----:B------:R-:W-:Y:S01]  /*ef350*/  IMAD.MOV.U32 R24, RZ, RZ, R18 ;  /* 0x000000ffff187224 */ /* 0x000fe200078e0012 */
[----:B------:R-:W-:-:S02]  /*ef360*/  IADD3.X R21, PT, PT, R21, RZ, RZ, P4, P2 ;  /* 0x000000ff15157210 */ /* 0x000fc400027e44ff */
[----:B------:R-:W-:Y:S01]  /*ef370*/  IADD3 R68, P1, PT, R16, R33, RZ ;  /* 0x0000002110447210 */ /* 0x000fe20007f3e0ff */
[----:B------:R-:W-:Y:S01]  /*ef380*/  IMAD.IADD R33, R27, 0x1, R25 ;  /* 0x000000011b217824 */ /* 0x000fe200078e0219 */
[----:B------:R-:W-:Y:S01]  /*ef390*/  IADD3.X R121, P0, PT, R121, ~R118, RZ, P0, !PT ;  /* 0x8000007679797210 */ /* 0x000fe2000071e4ff */
[----:B------:R-:W-:Y:S01]  /*ef3a0*/  IMAD.MOV.U32 R16, RZ, RZ, R22 ;  /* 0x000000ffff107224 */ /* 0x000fe200078e0016 */
[----:B------:R-:W-:Y:S01]  /*ef3b0*/  IADD3 R36, PT, PT, R23, R29, RZ ;  /* 0x0000001d17247210 */ /* 0x000fe20007ffe0ff */
[----:B------:R-:W-:Y:S02]  /*ef3c0*/  IMAD.X R66, R14, 0x1, R21, P1 ;  /* 0x000000010e427824 */ /* 0x000fe400008e0615 */
[----:B------:R-:W-:Y:S01]  /*ef3d0*/  IMAD.X R124, R124, 0x1, ~R119, P0 ;  /* 0x000000017c7c7824 */ /* 0x000fe200000e0e77 */
[----:B------:R-:W-:Y:S01]  /*ef3e0*/  ISETP.GE.U32.AND P0, PT, R68, 0x17c510ea, PT ;  /* 0x17c510ea4400780c */ /* 0x000fe20003f06070 */
[----:B------:R-:W-:Y:S02]  /*ef3f0*/  IMAD.MOV.U32 R14, RZ, RZ, R26 ;  /* 0x000000ffff0e7224 */ /* 0x000fe400078e001a */
[----:B------:R-:W-:Y:S01]  /*ef400*/  IMAD.MOV.U32 R15, RZ, RZ, R33 ;  /* 0x000000ffff0f7224 */ /* 0x000fe200078e0021 */
[----:B------:R-:W-:Y:S01]  /*ef410*/  ISETP.GE.U32.AND.EX P0, PT, R66, 0x1ae3a46, PT, P0 ;  /* 0x01ae3a464200780c */ /* 0x000fe20003f06100 */
[----:B------:R-:W-:-:S02]  /*ef420*/  IMAD.MOV.U32 R17, RZ, RZ, R36 ;  /* 0x000000ffff117224 */ /* 0x000fc400078e0024 */
        /* <DEDUP_REMOVED lines=70> */
.L_x_500:
[----:B------:R-:W-:Y:S05]  /*ef890*/  BSYNC.RELIABLE B3 ;  /* 0x0000000000037941 */ /* 0x000fea0003800100 */
.L_x_499:
        /* <DEDUP_REMOVED lines=12> */
.L_x_498:
[----:B------:R-:W-:Y:S05]  /*ef960*/  BSYNC.RECONVERGENT B2 ;  /* 0x0000000000027941 */ /* 0x000fea0003800200 */
.L_x_497:
[----:B------:R-:W-:Y:S01]  /*ef970*/  IADD3 R31, P0, PT, R32, R32, RZ ;  /* 0x00000020201f7210 */ /* 0x000fe20007f1e0ff */
[----:B------:R-:W-:Y:S03]  /*ef980*/  BSSY.RECONVERGENT B2, `(.L_x_501) ;  /* 0x0000067000027945 */ /* 0x000fe60003800200 */
[----:B------:R-:W-:-:S04]  /*ef990*/  IADD3.X R34, P0, PT, R34, R34, RZ, P0, !PT ;  /* 0x0000002222227210 */ /* 0x000fc8000071e4ff */
[----:B------:R-:W-:-:S04]  /*ef9a0*/  IADD3.X R14, P0, PT, R14, R14, RZ, P0, !PT ;  /* 0x0000000e0e0e7210 */ /* 0x000fc8000071e4ff */
        /* <DEDUP_REMOVED lines=87> */
.L_x_504:
[----:B------:R-:W-:Y:S05]  /*eff20*/  BSYNC.RELIABLE B3 ;  /* 0x0000000000037941 */ /* 0x000fea0003800100 */
.L_x_503:
        /* <DEDUP_REMOVED lines=12> */
.L_x_502:
[----:B------:R-:W-:Y:S05]  /*efff0*/  BSYNC.RECONVERGENT B2 ;  /* 0x0000000000027941 */ /* 0x000fea0003800200 */
.L_x_501:
        /* <DEDUP_REMOVED lines=37> */
.L_x_508:
[----:B------:R-:W-:Y:S05]  /*f0250*/  BSYNC.RELIABLE B3 ;  /* 0x0000000000037941 */ /* 0x000fea0003800100 */
.L_x_507:
        /* <DEDUP_REMOVED lines=12> */
.L_x_506:
[----:B------:R-:W-:Y:S05]  /*f0320*/  BSYNC.RECONVERGENT B2 ;  /* 0x0000000000027941 */ /* 0x000fea0003800200 */
.L_x_505:
        /* <DEDUP_REMOVED lines=10> */
[C---:B------:R-:W-:Y:S01]  /*f03d0*/  IMAD.WIDE.U32 R82, R33.reuse, R144, RZ ;  /* 0x0000009021527225 */ /* 0x040fe200078e00ff */
[----:B------:R-:W-:Y:S02]  /*f03e0*/  MOV R20, R17 ;  /* 0x0000001100147202 */ /* 0x000fe40000000f00 */
[----:B------:R-:W-:Y:S01]  /*f03f0*/  IADD3 RZ, P1, PT, RZ, R18, RZ ;  /* 0x00000012ffff7210 */ /* 0x000fe20007f3e0ff */
[----:B------:R-:W-:-:S03]  /*f0400*/  IMAD.WIDE.U32 R16, R33, R139, RZ ;  /* 0x0000008b21107225 */ /* 0x000fc600078e00ff */
[----:B------:R-:W-:Y:S01]  /*f0410*/  IADD3.X RZ, P1, PT, RZ, R79, RZ, P1, !PT ;  /* 0x0000004fffff7210 */ /* 0x000fe20000f3e4ff */
[----:B------:R-:W-:-:S04]  /*f0420*/  IMAD.WIDE.U32.X R20, R140, R29, R20, P2 ;  /* 0x0000001d8c147225 */ /* 0x000fc800010e0414 */
[----:B------:R-:W-:Y:S01]  /*f0430*/  IMAD.WIDE.U32 R14, P2, R142, R33, R14 ;  /* 0x000000218e0e7225 */ /* 0x000fe2000784000e */
[----:B------:R-:W-:-:S03]  /*f0440*/  IADD3.X R19, P1, PT, RZ, R20, RZ, P1, !PT ;  /* 0x00000014ff137210 */ /* 0x000fc60000f3e4ff */
[----:B------:R-:W-:Y:S01]  /*f0450*/  IMAD.X R23, RZ, RZ, RZ, P2 ;  /* 0x000000ffff177224 */ /* 0x000fe200010e06ff */
[----:B------:R-:W-:Y:S01]  /*f0460*/  IADD3.X R24, P1, PT, RZ, R21, RZ, P1, !PT ;  /* 0x00000015ff187210 */ /* 0x000fe20000f3e4ff */
[----:B------:R-:W-:Y:S01]  /*f0470*/  IMAD.MOV.U32 R22, RZ, RZ, R15 ;  /* 0x000000ffff167224 */ /* 0x000fe200078e000f */
[----:B------:R-:W-:Y:S01]  /*f0480*/  IADD3 R17, P2, PT, R17, R14, RZ ;  /* 0x0000000e11117210 */ /* 0x000fe20007f5e0ff */
[----:B------:R-:W-:Y:S01]  /*f0490*/  IMAD.WIDE.U32 R20, R29, R144, RZ ;  /* 0x000000901d147225 */ /* 0x000fe200078e00ff */
[----:B------:R-:W-:-:S03]  /*f04a0*/  IADD3.X R16, P1, PT, R19, R16, RZ, P1, !PT ;  /* 0x0000001013107210 */ /* 0x000fc60000f3e4ff */
[----:B------:R-:W-:Y:S01]  /*f04b0*/  IMAD.WIDE.U32.X R22, R142, R29, R22, P2 ;  /* 0x0000001d8e167225 */ /* 0x000fe200010e0416 */
[----:B------:R-:W-:-:S03]  /*f04c0*/  IADD3.X R17, P1, PT, R24, R17, RZ, P1, !PT ;  /* 0x0000001118117210 */ /* 0x000fc60000f3e4ff */
        /* <DEDUP_REMOVED lines=8> */
[----:B------:R-:W-:-:S03]  /*f0550*/  IMAD.WIDE.U32 R14, P3, R146, R33, R14 ;  /* 0x00000021920e7225 */ /* 0x000fc6000786000e */
[----:B------:R-:W-:Y:S01]  /*f0560*/  IADD3.X R65, P1, PT, R65, R20, RZ, P1, !PT ;  /* 0x0000001441417210 */ /* 0x000fe20000f3e4ff */
[----:B------:R-:W-:-:S04]  /*f0570*/  IMAD.WIDE.U32.X R22, R141, R29, R22, P2 ;  /* 0x0000001d8d167225 */ /* 0x000fc800010e0416 */
[----:B------:R-:W-:Y:S01]  /*f0580*/  IMAD.WIDE.U32 R24, R29, R148, RZ ;  /* 0x000000941d187225 */ /* 0x000fe200078e00ff */
[----:B------:R-:W-:-:S03]  /*f0590*/  IADD3.X R81, P2, PT, RZ, R22, RZ, P1, !PT ;  /* 0x00000016ff517210 */ /* 0x000fc60000f5e4ff */
[----:B------:R-:W-:Y:S01]  /*f05a0*/  IMAD.WIDE.U32 R68, R33, R143, RZ ;  /* 0x0000008f21447225 */ /* 0x000fe200078e00ff */
[----:B------:R-:W-:Y:S02]  /*f05b0*/  IADD3.X R64, P2, PT, RZ, R23, RZ, P2, !PT ;  /* 0x00000017ff407210 */ /* 0x000fe4000175e4ff */
[----:B------:R-:W-:Y:S01]  /*f05c0*/  IADD3.X R23, P0, PT, R103, ~R122, RZ, P0, !PT ;  /* 0x8000007a67177210 */ /* 0x000fe2000071e4ff */
[----:B------:R-:W-:Y:S01]  /*f05d0*/  IMAD.WIDE.U32 R20, R29, R147, RZ ;  /* 0x000000931d147225 */ /* 0x000fe200078e00ff */
[----:B------:R-:W-:Y:S02]  /*f05e0*/  IADD3 R83, P4, PT, R69, R14, RZ ;  /* 0x0000000e45537210 */ /* 0x000fe40007f9e0ff */
[----:B------:R-:W-:Y:S01]  /*f05f0*/  IADD3.X R68, P2, PT, R81, R68, RZ, P2, !PT ;  /* 0x0000004451447210 */ /* 0x000fe2000175e4ff */
[----:B------:R-:W-:Y:S01]  /*f0600*/  IMAD.X R67, RZ, RZ, RZ, P3 ;  /* 0x000000ffff437224 */ /* 0x000fe200018e06ff */
[----:B------:R-:W-:Y:S01]  /*f0610*/  IADD3.X R104, P0, PT, R104, ~R73, RZ, P0, !PT ;  /* 0x8000004968687210 */ /* 0x000fe2000071e4ff */
[----:B------:R-:W-:Y:S01]  /*f0620*/  IMAD.MOV.U32 R66, RZ, RZ, R15 ;  /* 0x000000ffff427224 */ /* 0x000fe200078e000f */
[----:B------:R-:W-:Y:S01]  /*f0630*/  IADD3.X R64, P2, PT, R64, R83, RZ, P2, !PT ;  /* 0x0000005340407210 */ /* 0x000fe2000175e4ff */
[----:B------:R-:W-:-:S04]  /*f0640*/  IMAD.WIDE.U32 R24, P3, R145, R33, R24 ;  /* 0x0000002191187225 */ /* 0x000fc80007860018 */
[----:B------:R-:W-:-:S04]  /*f0650*/  IMAD.WIDE.U32 R88, R33, R148, RZ ;  /* 0x0000009421587225 */ /* 0x000fc800078e00ff */
[----:B------:R-:W-:-:S04]  /*f0660*/  IMAD.WIDE.U32 R14, R18, -0x1, RZ ;  /* 0xffffffff120e7825 */ /* 0x000fc800078e00ff */
[----:B------:R-:W-:Y:S01]  /*f0670*/  IMAD.X R27, RZ, RZ, RZ, P3 ;  /* 0x000000ffff1b7224 */ /* 0x000fe200018e06ff */
[----:B------:R-:W-:Y:S01]  /*f0680*/  IADD3 R69, P3, PT, R89, R24, RZ ;  /* 0x0000001859457210 */ /* 0x000fe20007f7e0ff */
[----:B------:R-:W-:-:S04]  /*f0690*/  IMAD.WIDE.U32 R20, P5, R150, R33, R20 ;  /* 0x0000002196147225 */ /* 0x000fc800078a0014 */
[----:B------:R-:W-:-:S04]  /*f06a0*/  IMAD.WIDE.U32 R100, R33, R147, RZ ;  /* 0x0000009321647225 */ /* 0x000fc800078e00ff */
[----:B------:R-:W-:Y:S02]  /*f06b0*/  IMAD.MOV.U32 R26, RZ, RZ, R25 ;  /* 0x000000ffff1a7224 */ /* 0x000fe400078e0019 */
[----:B------:R-:W-:Y:S02]  /*f06c0*/  IMAD R33, R18, -0x7af74001, -R79 ;  /* 0x8508bfff12217824 */ /* 0x000fe400078e0a4f */
[----:B------:R-:W-:-:S04]  /*f06d0*/  IMAD.WIDE.U32 R24, R14, 0x1, RZ ;  /* 0x000000010e187825 */ /* 0x000fc800078e00ff */
[----:B------:R-:W-:Y:S01]  /*f06e0*/  IMAD.WIDE.U32 R132, R23, R137, RZ ;  /* 0x0000008917847225 */ /* 0x000fe200078e00ff */
[----:B------:R-:W-:-:S03]  /*f06f0*/  IADD3 RZ, P1, PT, R18, R24, RZ ;  /* 0x0000001812ff7210 */ /* 0x000fc60007f3e0ff */
[----:B------:R-:W-:Y:S02]  /*f0700*/  IMAD.IADD R15, R15, 0x1, R33 ;  /* 0x000000010f0f7824 */ /* 0x000fe400078e0221 */
[----:B------:R-:W-:-:S04]  /*f0710*/  IMAD.WIDE.U32.X R66, R146, R29, R66, P4 ;  /* 0x0000001d92427225 */ /* 0x000fc800020e0442 */
[----:B------:R-:W-:Y:S01]  /*f0720*/  IMAD.X R19, RZ, RZ, RZ, P5 ;  /* 0x000000ffff137224 */ /* 0x000fe200028e06ff */
[----:B------:R-:W-:Y:S01]  /*f0730*/  IADD3 R103, P5, PT, R101, R20, RZ ;  /* 0x0000001465677210 */ /* 0x000fe20007fbe0ff */
[----:B------:R-:W-:Y:S01]  /*f0740*/  IMAD.MOV.U32 R18, RZ, RZ, R21 ;  /* 0x000000ffff127224 */ /* 0x000fe200078e0015 */
[----:B------:R-:W-:Y:S01]  /*f0750*/  IADD3.X R101, P0, PT, R114, ~R99, RZ, P0, !PT ;  /* 0x8000006372657210 */ /* 0x000fe2000071e4ff */
[----:B------:R-:W-:-:S04]  /*f0760*/  IMAD.WIDE.U32 R132, P4, R140, R102, R132 ;  /* 0x000000668c847225 */ /* 0x000fc80007880084 */
[----:B------:R-:W-:-:S04]  /*f0770*/  IMAD.WIDE.U32 R32, R102, R137, RZ ;  /* 0x0000008966207225 */ /* 0x000fc800078e00ff */
[----:B------:R-:W-:-:S04]  /*f0780*/  IMAD.WIDE.U32 R20, R15, 0x1, RZ ;  /* 0x000000010f147825 */ /* 0x000fc800078e00ff */
[----:B------:R-:W-:Y:S01]  /*f0790*/  IMAD.WIDE.U32.X R26, R145, R29, R26, P3 ;  /* 0x0000001d911a7225 */ /* 0x000fe200018e041a */
[----:B------:R-:W-:-:S03]  /*f07a0*/  IADD3.X R81, P3, PT, RZ, R66, RZ, P2, !PT ;  /* 0x00000042ff517210 */ /* 0x000fc6000177e4ff */
[----:B------:R-:W-:Y:S01]  /*f07b0*/  IMAD.WIDE.U32.X R18, R150, R29, R18, P5 ;  /* 0x0000001d96127225 */ /* 0x000fe200028e0412 */
[----:B------:R-:W-:Y:S02]  /*f07c0*/  IADD3 R33, P5, PT, R132, R33, RZ ;  /* 0x0000002184217210 */ /* 0x000fe40007fbe0ff */
[----:B------:R-:W-:Y:S01]  /*f07d0*/  IADD3.X R22, P3, PT, RZ, R67, RZ, P3, !PT ;  /* 0x00000043ff167210 */ /* 0x000fe20001f7e4ff */
[----:B------:R-:W-:Y:S01]  /*f07e0*/  IMAD.X R29, RZ, RZ, RZ, P4 ;  /* 0x000000ffff1d7224 */ /* 0x000fe200020e06ff */
[----:B------:R-:W-:Y:S01]  /*f07f0*/  IADD3 RZ, P4, PT, R16, R32, RZ ;  /* 0x0000002010ff7210 */ /* 0x000fe20007f9e0ff */
[----:B------:R-:W-:Y:S01]  /*f0800*/  IMAD.WIDE.U32 R20, P2, R14, -0x7af74000, R20 ;  /* 0x8508c0000e147825 */ /* 0x000fe20007840014 */
[----:B------:R-:W-:Y:S02]  /*f0810*/  IADD3.X R88, P3, PT, R81, R88, RZ, P3, !PT ;  /* 0x0000005851587210 */ /* 0x000fe40001f7e4ff */
[----:B------:R-:W-:Y:S01]  /*f0820*/  IADD3.X RZ, P4, PT, R17, R33, RZ, P4, !PT ;  /* 0x0000002111ff7210 */ /* 0x000fe2000279e4ff */
[----:B------:R-:W-:Y:S01]  /*f0830*/  IMAD.MOV.U32 R28, RZ, RZ, R133 ;  /* 0x000000ffff1c7224 */ /* 0x000fe200078e0085 */
[----:B------:R-:W-:Y:S01]  /*f0840*/  IADD3.X R22, P3, PT, R22, R69, RZ, P3, !PT ;  /* 0x0000004516167210 */ /* 0x000fe20001f7e4ff */
[----:B------:R-:W-:-:S04]  /*f0850*/  IMAD.WIDE.U32 R32, R23, R139, RZ ;  /* 0x0000008b17207225 */ /* 0x000fc800078e00ff */
[----:B------:R-:W-:Y:S01]  /*f0860*/  IMAD.WIDE.U32.X R28, R140, R23, R28, P5 ;  /* 0x000000178c1c7225 */ /* 0x000fe200028e041c */
[----:B------:R-:W-:Y:S02]  /*f0870*/  IADD3 R24, P5, PT, R25, R20, RZ ;  /* 0x0000001419187210 */ /* 0x000fe40007fbe0ff */
[----:B------:R-:W-:Y:S01]  /*f0880*/  IADD3.X R25, PT, PT, RZ, RZ, RZ, P2, !PT ;  /* 0x000000ffff197210 */ /* 0x000fe200017fe4ff */
[----:B------:R-:W-:Y:S01]  /*f0890*/  IMAD.WIDE.U32 R90, R23, R143, RZ ;  /* 0x0000008f175a7225 */ /* 0x000fe200078e00ff */
[----:B------:R-:W-:Y:S02]  /*f08a0*/  IADD3.X RZ, P1, PT, R79, R24, RZ, P1, !PT ;  /* 0x000000184fff7210 */ /* 0x000fe40000f3e4ff */
[----:B------:R-:W-:Y:S01]  /*f08b0*/  IADD3.X R83, P4, PT, RZ, R28, RZ, P4, !PT ;  /* 0x0000001cff537210 */ /* 0x000fe2000279e4ff */
[----:B------:R-:W-:Y:S02]  /*f08c0*/  IMAD.MOV.U32 R24, RZ, RZ, R21 ;  /* 0x000000ffff187224 */ /* 0x000fe400078e0015 */
[----:B------:R-:W-:Y:S01]  /*f08d0*/  IMAD.WIDE.U32 R20, P2, R142, R102, R32 ;  /* 0x000000668e147225 */ /* 0x000fe20007840020 */
[----:B------:R-:W-:-:S02]  /*f08e0*/  IADD3.X R33, P3, PT, RZ, R26, RZ, P3, !PT ;  /* 0x0000001aff217210 */ /* 0x000fc40001f7e4ff */
[----:B------:R-:W-:Y:S01]  /*f08f0*/  IADD3.X R66, P4, PT, RZ, R29, RZ, P4, !PT ;  /* 0x0000001dff427210 */ /* 0x000fe2000279e4ff */
[----:B------:R-:W-:Y:S01]  /*f0900*/  IMAD.WIDE.U32 R28, R102, R139, RZ ;  /* 0x0000008b661c7225 */ /* 0x000fe200078e00ff */
[----:B------:R-:W-:Y:S02]  /*f0910*/  IADD3.X R26, P3, PT, RZ, R27, RZ, P3, !PT ;  /* 0x0000001bff1a7210 */ /* 0x000fe40001f7e4ff */
[----:B------:R-:W-:Y:S01]  /*f0920*/  IADD3.X R82, P4, PT, R83, R82, RZ, P4, !PT ;  /* 0x0000005253527210 */ /* 0x000fe2000279e4ff */
[----:B------:R-:W-:Y:S01]  /*f0930*/  IMAD.WIDE.U32.X R24, R15, -0x7af74000, R24, P5 ;  /* 0x8508c0000f187825 */ /* 0x000fe200028e0418 */
[----:B------:R-:W-:Y:S02]  /*f0940*/  IADD3.X R100, P3, PT, R33, R100, RZ, P3, !PT ;  /* 0x0000006421647210 */ /* 0x000fe40001f7e4ff */
[----:B------:R-:W-:Y:S01]  /*f0950*/  IADD3 R29, P5, PT, R20, R29, RZ ;  /* 0x0000001d141d7210 */ /* 0x000fe20007fbe0ff */
[----:B------:R-:W-:Y:S01]  /*f0960*/  IMAD.X R27, RZ, RZ, RZ, P2 ;  /* 0x000000ffff1b7224 */ /* 0x000fe200010e06ff */
[----:B------:R-:W-:Y:S01]  /*f0970*/  IADD3.X R83, P4, PT, R66, R65, RZ, P4, !PT ;  /* 0x0000004142537210 */ /* 0x000fe2000279e4ff */
[----:B------:R-:W-:Y:S01]  /*f0980*/  IMAD.WIDE.U32 R66, R104, R137, RZ ;  /* 0x0000008968427225 */ /* 0x000fe200078e00ff */
[----:B------:R-:W-:-:S02]  /*f0990*/  IADD3.X R103, P3, PT, R26, R103, RZ, P3, !PT ;  /* 0x000000671a677210 */ /* 0x000fc40001f7e4ff */
[----:B------:R-:W-:Y:S01]  /*f09a0*/  IADD3 RZ, P2, PT, R82, R28, RZ ;  /* 0x0000001c52ff7210 */ /* 0x000fe20007f5e0ff */
[----:B------:R-:W-:Y:S01]  /*f09b0*/  IMAD.MOV.U32 R26, RZ, RZ, R21 ;  /* 0x000000ffff1a7224 */ /* 0x000fe200078e0015 */
[----:B------:R-:W-:Y:S01]  /*f09c0*/  IADD3.X R21, P4, PT, RZ, RZ, RZ, P4, !PT ;  /* 0x000000ffff157210 */ /* 0x000fe2000279e4ff */
[----:B------:R-:W-:Y:S01]  /*f09d0*/  IMAD.WIDE.U32 R32, R102, R144, RZ ;  /* 0x0000009066207225 */ /* 0x000fe200078e00ff */
[----:B------:R-:W-:Y:S02]  /*f09e0*/  IADD3.X R69, P1, PT, RZ, R24, RZ, P1, !PT ;  /* 0x00000018ff457210 */ /* 0x000fe40000f3e4ff */
[----:B------:R-:W-:Y:S01]  /*f09f0*/  IADD3.X RZ, P2, PT, R83, R29, RZ, P2, !PT ;  /* 0x0000001d53ff7210 */ /* 0x000fe2000175e4ff */
[----:B------:R-:W-:Y:S01]  /*f0a00*/  IMAD.WIDE.U32.X R26, R142, R23, R26, P5 ;  /* 0x000000178e1a7225 */ /* 0x000fe200028e041a */
[----:B------:R-:W-:Y:S02]  /*f0a10*/  IADD3.X R65, P1, PT, RZ, R25, RZ, P1, !PT ;  /* 0x00000019ff417210 */ /* 0x000fe40000f3e4ff */
[----:B------:R-:W-:Y:S01]  /*f0a20*/  IADD3.X R114, P3, PT, RZ, R18, RZ, P3, !PT ;  /* 0x00000012ff727210 */ /* 0x000fe20001f7e4ff */
[----:B------:R-:W-:Y:S01]  /*f0a30*/  IMAD.X R79, RZ, RZ, RZ, P4 ;  /* 0x000000ffff4f7224 */ /* 0x000fe200020e06ff */
[----:B------:R-:W-:Y:S01]  /*f0a40*/  IADD3.X R21, P2, PT, R21, R26, RZ, P2, !PT ;  /* 0x0000001a15157210 */ /* 0x000fe2000175e4ff */
[----:B------:R-:W-:-:S03]  /*f0a50*/  IMAD.WIDE.U32 R28, R23, R144, RZ ;  /* 0x00000090171c7225 */ /* 0x000fc600078e00ff */
[----:B------:R-:W-:Y:S01]  /*f0a60*/  IADD3.X R79, P4, PT, R79, R27, RZ, P2, !PT ;  /* 0x0000001b4f4f7210 */ /* 0x000fe2000179e4ff */
[----:B------:R-:W-:-:S03]  /*f0a70*/  IMAD.WIDE.U32 R24, R101, R137, RZ ;  /* 0x0000008965187225 */ /* 0x000fc600078e00ff */
[----:B------:R-:W-:Y:S01]  /*f0a80*/  IADD3.X R18, P4, PT, R21, R68, RZ, P4, !PT ;  /* 0x0000004415127210 */ /* 0x000fe2000279e4ff */
[----:B------:R-:W-:-:S04]  /*f0a90*/  IMAD.WIDE.U32 R28, P5, R141, R102, R28 ;  /* 0x000000668d1c7225 */ /* 0x000fc800078a001c */
[----:B------:R-:W-:-:S04]  /*f0aa0*/  IMAD.WIDE.U32 R24, P2, R140, R104, R24 ;  /* 0x000000688c187225 */ /* 0x000fc80007840018 */
[----:B------:R-:W-:Y:S01]  /*f0ab0*/  IMAD.X R27, RZ, RZ, RZ, P5 ;  /* 0x000000ffff1b7224 */ /* 0x000fe200028e06ff */
[----:B------:R-:W-:Y:S01]  /*f0ac0*/  IADD3 R21, P5, PT, R24, R67, RZ ;  /* 0x0000004318157210 */ /* 0x000fe20007fbe0ff */
[----:B------:R-:W-:Y:S01]  /*f0ad0*/  IMAD.X R129, RZ, RZ, R19, P3 ;  /* 0x000000ffff817224 */ /* 0x000fe200018e0613 */
[----:B------:R-:W-:Y:S01]  /*f0ae0*/  IADD3.X R19, P4, PT, R79, R64, RZ, P4, !PT ;  /* 0x000000404f137210 */ /* 0x000fe2000279e4ff */
[----:B------:R-:W-:Y:S01]  /*f0af0*/  IMAD.X R131, RZ, RZ, RZ, P2 ;  /* 0x000000ffff837224 */ /* 0x000fe200010e06ff */
[----:B------:R-:W-:Y:S01]  /*f0b00*/  IADD3 R33, P3, PT, R28, R33, RZ ;  /* 0x000000211c217210 */ /* 0x000fe20007f7e0ff */
[----:B------:R-:W-:Y:S01]  /*f0b10*/  IMAD.MOV.U32 R130, RZ, RZ, R25 ;  /* 0x000000ffff827224 */ /* 0x000fe200078e0019 */
[----:B------:R-:W-:Y:S01]  /*f0b20*/  IADD3.X R89, P4, PT, RZ, RZ, RZ, P4, !PT ;  /* 0x000000ffff597210 */ /* 0x000fe2000279e4ff */
[----:B------:R-:W-:Y:S01]  /*f0b30*/  IMAD.WIDE.U32 R82, R139, R102, R82 ;  /* 0x000000668b527225 */ /* 0x000fe200078e0052 */
[----:B------:R-:W-:-:S03]  /*f0b40*/  IADD3 RZ, P2, PT, R18, R32, RZ ;  /* 0x0000002012ff7210 */ /* 0x000fc60007f5e0ff */
[----:B------:R-:W-:Y:S01]  /*f0b50*/  IMAD.MOV.U32 R26, RZ, RZ, R29 ;  /* 0x000000ffff1a7224 */ /* 0x000fe200078e001d */
[----:B------:R-:W-:Y:S01]  /*f0b60*/  IADD3.X RZ, P2, PT, R19, R33, RZ, P2, !PT ;  /* 0x0000002113ff7210 */ /* 0x000fe2000175e4ff */
[----:B------:R-:W-:-:S04]  /*f0b70*/  IMAD.WIDE.U32 R16, R137, R102, R16 ;  /* 0x0000006689107225 */ /* 0x000fc800078e0010 */
[----:B------:R-:W-:-:S04]  /*f0b80*/  IMAD.WIDE.U32.X R130, R140, R101, R130, P5 ;  /* 0x000000658c827225 */ /* 0x000fc800028e0482 */
[----:B------:R-:W-:-:S04]  /*f0b90*/  IMAD.WIDE.U32 R90, P5, R146, R102, R90 ;  /* 0x00000066925a7225 */ /* 0x000fc800078a005a */
[----:B------:R-:W-:Y:S01]  /*f0ba0*/  IMAD.WIDE.U32 R92, R102, R143, RZ ;  /* 0x0000008f665c7225 */ /* 0x000fe200078e00ff */
[----:B------:R-:W-:-:S03]  /*f0bb0*/  MOV R86, R91 ;  /* 0x0000005b00567202 */ /* 0x000fc60000000f00 */
[----:B------:R-:W-:Y:S01]  /*f0bc0*/  IMAD.WIDE.U32.X R26, R141, R23, R26, P3 ;  /* 0x000000178d1a7225 */ /* 0x000fe200018e041a */
[----:B------:R-:W-:Y:S02]  /*f0bd0*/  IADD3 RZ, P3, PT, R82, R66, RZ ;  /* 0x0000004252ff7210 */ /* 0x000fe40007f7e0ff */
[----:B------:R-:W-:Y:S01]  /*f0be0*/  IADD3.X R66, P1, PT, R69, R16, RZ, P1, !PT ;  /* 0x0000001045427210 */ /* 0x000fe20000f3e4ff */
[----:B------:R-:W-:Y:S01]  /*f0bf0*/  IMAD.IADD R83, R83, 0x1, R20 ;  /* 0x0000000153537824 */ /* 0x000fe200078e0214 */
[----:B------:R-:W-:Y:S01]  /*f0c00*/  IADD3.X R89, P2, PT, R89, R26, RZ, P2, !PT ;  /* 0x0000001a59597210 */ /* 0x000fe2000175e4ff */
[----:B------:R-:W-:Y:S02]  /*f0c10*/  IMAD.IADD R132, R17, 0x1, R132 ;  /* 0x0000000111847824 */ /* 0x000fe400078e0284 */
[----:B------:R-:W-:Y:S01]  /*f0c20*/  IMAD.X R67, RZ, RZ, RZ, P4 ;  /* 0x000000ffff437224 */ /* 0x000fe200020e06ff */
[----:B------:R-:W-:Y:S01]  /*f0c30*/  IADD3 R93, P4, PT, R90, R93, RZ ;  /* 0x0000005d5a5d7210 */ /* 0x000fe20007f9e0ff */
[----:B------:R-:W-:Y:S01]  /*f0c40*/  IMAD.WIDE.U32 R16, R101, R139, RZ ;  /* 0x0000008b65107225 */ /* 0x000fe200078e00ff */
[----:B------:R-:W-:-:S02]  /*f0c50*/  IADD3.X RZ, P3, PT, R83, R21, RZ, P3, !PT ;  /* 0x0000001553ff7210 */ /* 0x000fc40001f7e4ff */
[----:B------:R-:W-:Y:S01]  /*f0c60*/  IADD3.X R67, P2, PT, R67, R27, RZ, P2, !PT ;  /* 0x0000001b43437210 */ /* 0x000fe2000175e4ff */
[----:B------:R-:W-:Y:S01]  /*f0c70*/  IMAD.X R87, RZ, RZ, RZ, P5 ;  /* 0x000000ffff577224 */ /* 0x000fe200028e06ff */
[----:B------:R-:W-:Y:S01]  /*f0c80*/  IADD3.X R25, P3, PT, RZ, R130, RZ, P3, !PT ;  /* 0x00000082ff197210 */ /* 0x000fe20001f7e4ff */
[----:B------:R-:W-:Y:S01]  /*f0c90*/  IMAD.WIDE.U32 R68, R23, R148, RZ ;  /* 0x0000009417447225 */ /* 0x000fe200078e00ff */
[----:B------:R-:W-:Y:S02]  /*f0ca0*/  IADD3.X R88, P2, PT, R89, R88, RZ, P2, !PT ;  /* 0x0000005859587210 */ /* 0x000fe4000175e4ff */
[----:B------:R-:W-:Y:S01]  /*f0cb0*/  IADD3.X R130, P3, PT, RZ, R131, RZ, P3, !PT ;  /* 0x00000083ff827210 */ /* 0x000fe20001f7e4ff */
[----:B------:R-:W-:-:S04]  /*f0cc0*/  IMAD.WIDE.U32 R32, R23, R147, RZ ;  /* 0x0000009317207225 */ /* 0x000fc800078e00ff */
[----:B------:R-:W-:-:S04]  /*f0cd0*/  IMAD.WIDE.U32.X R86, R146, R23, R86, P4 ;  /* 0x0000001792567225 */ /* 0x000fc800020e0456 */
[----:B------:R-:W-:-:S04]  /*f0ce0*/  IMAD.WIDE.U32 R16, P4, R142, R104, R16 ;  /* 0x000000688e107225 */ /* 0x000fc80007880010 */
[----:B------:R-:W-:-:S04]  /*f0cf0*/  IMAD.WIDE.U32 R84, R102, R148, RZ ;  /* 0x0000009466547225 */ /* 0x000fc800078e00ff */
[----:B------:R-:W-:-:S04]  /*f0d00*/  IMAD.WIDE.U32 R68, P5, R145, R102, R68 ;  /* 0x0000006691447225 */ /* 0x000fc800078a0044 */
[----:B------:R-:W-:-:S04]  /*f0d10*/  IMAD.WIDE.U32 R18, R144, R102, R18 ;  /* 0x0000006690127225 */ /* 0x000fc800078e0012 */
[----:B------:R-:W-:Y:S01]  /*f0d20*/  IMAD.X R81, RZ, RZ, RZ, P4 ;  /* 0x000000ffff517224 */ /* 0x000fe200020e06ff */
[----:B------:R-:W-:Y:S01]  /*f0d30*/  IADD3.X R64, P3, PT, R25, R18, RZ, P3, !PT ;  /* 0x0000001219407210 */ /* 0x000fe20001f7e4ff */
[----:B------:R-:W-:-:S04]  /*f0d40*/  IMAD.WIDE.U32 R32, P4, R150, R102, R32 ;  /* 0x0000006696207225 */ /* 0x000fc80007880020 */
[----:B------:R-:W-:-:S04]  /*f0d50*/  IMAD.WIDE.U32 R26, R102, R147, RZ ;  /* 0x00000093661a7225 */ /* 0x000fc800078e00ff */
[----:B------:R-:W-:Y:S01]  /*f0d60*/  IMAD.X R29, RZ, RZ, RZ, P5 ;  /* 0x000000ffff1d7224 */ /* 0x000fe200028e06ff */
[----:B------:R-:W-:Y:S01]  /*f0d70*/  IADD3 R85, P5, PT, R68, R85, RZ ;  /* 0x0000005544557210 */ /* 0x000fe20007fbe0ff */
[----:B------:R-:W-:Y:S02]  /*f0d80*/  IMAD.IADD R91, R19, 0x1, R28 ;  /* 0x00000001135b7824 */ /* 0x000fe400078e021c */
[----:B------:R-:W-:-:S04]  /*f0d90*/  IMAD.WIDE.U32 R20, R101, R144, RZ ;  /* 0x0000009065147225 */ /* 0x000fc800078e00ff */
[----:B------:R-:W-:Y:S01]  /*f0da0*/  IMAD.X R19, RZ, RZ, RZ, P4 ;  /* 0x000000ffff137224 */ /* 0x000fe200020e06ff */
[----:B------:R-:W-:Y:S01]  /*f0db0*/  IADD3 R27, P4, PT, R32, R27, RZ ;  /* 0x0000001b201b7210 */ /* 0x000fe20007f9e0ff */
[----:B------:R-:W-:Y:S02]  /*f0dc0*/  IMAD.MOV.U32 R28, RZ, RZ, R69 ;  /* 0x000000ffff1c7224 */ /* 0x000fe400078e0045 */
[----:B------:R-:W-:Y:S02]  /*f0dd0*/  IMAD.MOV.U32 R18, RZ, RZ, R33 ;  /* 0x000000ffff127224 */ /* 0x000fe400078e0021 */
[----:B------:R-:W-:-:S04]  /*f0de0*/  IMAD.WIDE.U32.X R28, R145, R23, R28, P5 ;  /* 0x00000017911c7225 */ /* 0x000fc800028e041c */
[----:B------:R-:W-:-:S04]  /*f0df0*/  IMAD.WIDE.U32 R20, P5, R141, R104, R20 ;  /* 0x000000688d147225 */ /* 0x000fc800078a0014 */
[----:B------:R-:W-:-:S04]  /*f0e00*/  IMAD.WIDE.U32 R94, R104, R139, RZ ;  /* 0x0000008b685e7225 */ /* 0x000fc800078e00ff */
[----:B------:R-:W-:-:S04]  /*f0e10*/  IMAD.WIDE.U32 R78, R15, 0x30000000, RZ ;  /* 0x300000000f4e7825 */ /* 0x000fc800078e00ff */
[----:B------:R-:W-:Y:S01]  /*f0e20*/  IMAD.WIDE.U32.X R18, R150, R23, R18, P4 ;  /* 0x0000001796127225 */ /* 0x000fe200020e0412 */
[----:B------:R-:W-:Y:S02]  /*f0e30*/  IADD3.X R89, P4, PT, R67, R22, RZ, P2, !PT ;  /* 0x0000001643597210 */ /* 0x000fe4000179e4ff */
[----:B------:R-:W-:Y:S01]  /*f0e40*/  IADD3.X R67, P1, PT, R65, R132, RZ, P1, !PT ;  /* 0x0000008441437210 */ /* 0x000fe20000f3e4ff */
[----:B------:R-:W-:Y:S01]  /*f0e50*/  IMAD.X R25, RZ, RZ, RZ, P5 ;  /* 0x000000ffff197224 */ /* 0x000fe200028e06ff */
[----:B------:R-:W-:Y:S01]  /*f0e60*/  IADD3 R69, P5, PT, R16, R95, RZ ;  /* 0x0000005f10457210 */ /* 0x000fe20007fbe0ff */
[----:B------:R-:W-:Y:S01]  /*f0e70*/  IMAD.MOV.U32 R80, RZ, RZ, R17 ;  /* 0x000000ffff507224 */ /* 0x000fe200078e0011 */
[----:B------:R-:W-:Y:S01]  /*f0e80*/  IADD3.X R17, P4, PT, RZ, RZ, RZ, P4, !PT ;  /* 0x000000ffff117210 */ /* 0x000fe2000279e4ff */
[----:B------:R-:W-:Y:S01]  /*f0e90*/  IMAD.WIDE.U32 R78, P2, R14, 0x170b5d44, R78 ;  /* 0x170b5d440e4e7825 */ /* 0x000fe2000784004e */
[----:B------:R-:W-:-:S03]  /*f0ea0*/  IADD3.X R65, P3, PT, R130, R91, RZ, P3, !PT ;  /* 0x0000005b82417210 */ /* 0x000fc60001f7e4ff */
[----:B------:R-:W-:-:S04]  /*f0eb0*/  IMAD.WIDE.U32 R22, R14, 0x30000000, RZ ;  /* 0x300000000e167825 */ /* 0x000fc800078e00ff */
[----:B------:R-:W-:Y:S01]  /*f0ec0*/  IMAD.WIDE.U32.X R80, R142, R101, R80, P5 ;  /* 0x000000658e507225 */ /* 0x000fe200028e0450 */
[----:B------:R-:W-:-:S03]  /*f0ed0*/  IADD3 R33, P5, PT, R78, R23, RZ ;  /* 0x000000174e217210 */ /* 0x000fc60007fbe0ff */
[----:B------:R-:W-:Y:S01]  /*f0ee0*/  IMAD.X R95, RZ, RZ, RZ, P4 ;  /* 0x000000ffff5f7224 */ /* 0x000fe200020e06ff */
[----:B------:R-:W-:Y:S01]  /*f0ef0*/  IADD3 RZ, P4, PT, R66, R22, RZ ;  /* 0x0000001642ff7210 */ /* 0x000fe20007f9e0ff */
[----:B------:R-:W-:Y:S01]  /*f0f00*/  IMAD.X R23, RZ, RZ, RZ, P2 ;  /* 0x000000ffff177224 */ /* 0x000fe200010e06ff */
[----:B------:R-:W-:Y:S01]  /*f0f10*/  IADD3 RZ, P2, PT, R64, R94, RZ ;  /* 0x0000005e40ff7210 */ /* 0x000fe20007f5e0ff */
[----:B------:R-:W-:Y:S01]  /*f0f20*/  IMAD.MOV.U32 R22, RZ, RZ, R79 ;  /* 0x000000ffff167224 */ /* 0x000fe200078e004f */
[----:B------:R-:W-:Y:S01]  /*f0f30*/  IADD3.X RZ, P4, PT, R67, R33, RZ, P4, !PT ;  /* 0x0000002143ff7210 */ /* 0x000fe2000279e4ff */
[----:B------:R-:W-:Y:S01]  /*f0f40*/  IMAD.WIDE.U32 R66, R14, 0x30000000, R66 ;  /* 0x300000000e427825 */ /* 0x000fe200078e0042 */
[----:B------:R-:W-:Y:S02]  /*f0f50*/  IADD3.X R33, P1, PT, RZ, RZ, RZ, P1, !PT ;  /* 0x000000ffff217210 */ /* 0x000fe40000f3e4ff */
[----:B------:R-:W-:Y:S01]  /*f0f60*/  IADD3.X RZ, P2, PT, R65, R69, RZ, P2, !PT ;  /* 0x0000004541ff7210 */ /* 0x000fe2000175e4ff */
[----:B------:R-:W-:Y:S01]  /*f0f70*/  IMAD.WIDE.U32.X R22, R15, 0x170b5d44, R22, P5 ;  /* 0x170b5d440f167825 */ /* 0x000fe200028e0416 */
[----:B------:R-:W-:-:S02]  /*f0f80*/  IADD3 RZ, P5, PT, R88, R92, RZ ;  /* 0x0000005c58ff7210 */ /* 0x000fc40007fbe0ff */
[----:B------:R-:W-:Y:S01]  /*f0f90*/  IADD3.X R69, P3, PT, RZ, RZ, RZ, P3, !PT ;  /* 0x000000ffff457210 */ /* 0x000fe20001f7e4ff */
[----:B------:R-:W-:Y:S01]  /*f0fa0*/  IMAD.IADD R67, R67, 0x1, R78 ;  /* 0x0000000143437824 */ /* 0x000fe200078e024e */
[----:B------:R-:W-:Y:S01]  /*f0fb0*/  IADD3.X RZ, P5, PT, R89, R93, RZ, P5, !PT ;  /* 0x0000005d59ff7210 */ /* 0x000fe20002fbe4ff */
[----:B------:R-:W-:Y:S01]  /*f0fc0*/  IMAD.WIDE.U32 R92, R104, R148, RZ ;  /* 0x00000094685c7225 */ /* 0x000fe200078e00ff */
[----:B------:R-:W-:Y:S02]  /*f0fd0*/  IADD3.X R33, P4, PT, R33, R22, RZ, P4, !PT ;  /* 0x0000001621217210 */ /* 0x000fe4000279e4ff */
[----:B------:R-:W-:Y:S01]  /*f0fe0*/  IADD3.X R79, P5, PT, R17, R86, RZ, P5, !PT ;  /* 0x00000056114f7210 */ /* 0x000fe20002fbe4ff */
[----:B------:R-:W-:Y:S02]  /*f0ff0*/  IMAD.X R22, RZ, RZ, RZ, P1 ;  /* 0x000000ffff167224 */ /* 0x000fe400008e06ff */
[----:B------:R-:W-:-:S03]  /*f1000*/  IMAD.WIDE.U32 R132, R14, -0x45f6b800, RZ ;  /* 0xba0948000e847825 */ /* 0x000fc600078e00ff */
[----:B------:R-:W-:Y:S01]  /*f1010*/  IADD3.X R17, P1, PT, R22, R23, RZ, P4, !PT ;  /* 0x0000001716117210 */ /* 0x000fe2000273e4ff */
[----:B------:R-:W-:Y:S01]  /*f1020*/  IMAD.WIDE.U32 R22, R143, R102, R88 ;  /* 0x000000668f167225 */ /* 0x000fe200078e0058 */
[----:B------:R-:W-:Y:S02]  /*f1030*/  IADD3.X R86, P4, PT, R95, R87, RZ, P5, !PT ;  /* 0x000000575f567210 */ /* 0x000fe40002f9e4ff */
[----:B------:R-:W-:Y:S01]  /*f1040*/  IADD3.X R69, P5, PT, R69, R80, RZ, P2, !PT ;  /* 0x0000005045457210 */ /* 0x000fe200017be4ff */
[----:B------:R-:W-:Y:S01]  /*f1050*/  IMAD.IADD R91, R23, 0x1, R90 ;  /* 0x00000001175b7824 */ /* 0x000fe200078e025a */
[----:B------:R-:W-:Y:S01]  /*f1060*/  IADD3.X R78, P4, PT, R79, R100, RZ, P4, !PT ;  /* 0x000000644f4e7210 */ /* 0x000fe2000279e4ff */
[----:B------:R-:W-:Y:S01]  /*f1070*/  IMAD.WIDE.U32 R88, R104, R147, RZ ;  /* 0x0000009368587225 */ /* 0x000fe200078e00ff */
[----:B------:R-:W-:Y:S02]  /*f1080*/  IADD3.X R80, PT, PT, RZ, RZ, RZ, P3, !PT ;  /* 0x000000ffff507210 */ /* 0x000fe40001ffe4ff */
[----:B------:R-:W-:Y:S01]  /*f1090*/  IADD3 RZ, P2, PT, R78, R84, RZ ;  /* 0x000000544eff7210 */ /* 0x000fe20007f5e0ff */
[----:B------:R-:W-:Y:S01]  /*f10a0*/  IMAD.WIDE.U32 R64, R139, R104, R64 ;  /* 0x000000688b407225 */ /* 0x000fe200078e0040 */
[----:B------:R-:W-:-:S02]  /*f10b0*/  IADD3.X R79, P4, PT, R86, R103, RZ, P4, !PT ;  /* 0x00000067564f7210 */ /* 0x000fc4000279e4ff */
[----:B------:R-:W-:Y:S01]  /*f10c0*/  IADD3.X R86, P5, PT, R80, R81, RZ, P5, !PT ;  /* 0x0000005150567210 */ /* 0x000fe20002fbe4ff */
[----:B------:R-:W-:Y:S01]  /*f10d0*/  IMAD.WIDE.U32 R80, R104, R144, RZ ;  /* 0x0000009068507225 */ /* 0x000fe200078e00ff */
[----:B------:R-:W-:Y:S02]  /*f10e0*/  IADD3.X RZ, P2, PT, R79, R85, RZ, P2, !PT ;  /* 0x000000554fff7210 */ /* 0x000fe4000175e4ff */
[----:B------:R-:W-:Y:S01]  /*f10f0*/  IADD3.X R23, P4, PT, RZ, RZ, RZ, P4, !PT ;  /* 0x000000ffff177210 */ /* 0x000fe2000279e4ff */
[----:B------:R-:W-:Y:S01]  /*f1100*/  IMAD.WIDE.U32 R84, R137, R104, R82 ;  /* 0x0000006889547225 */ /* 0x000fe200078e0052 */
        /* <DEDUP_REMOVED lines=8> */
[----:B------:R-:W-:Y:S01]  /*f1190*/  IMAD.WIDE.U32 R78, R148, R102, R78 ;  /* 0x00000066944e7225 */ /* 0x000fe200078e004e */
[----:B------:R-:W-:-:S02]  /*f11a0*/  IADD3 RZ, P2, PT, R22, R80, RZ ;  /* 0x0000005016ff7210 */ /* 0x000fc40007f5e0ff */
[----:B------:R-:W-:Y:S01]  /*f11b0*/  IADD3.X R21, P5, PT, RZ, RZ, RZ, P5, !PT ;  /* 0x000000ffff157210 */ /* 0x000fe20002fbe4ff */
[----:B------:R-:W-:Y:S01]  /*f11c0*/  IMAD.WIDE.U32.X R24, R141, R101, R24, P3 ;  /* 0x000000658d187225 */ /* 0x000fe200018e0418 */
[----:B------:R-:W-:Y:S02]  /*f11d0*/  IADD3.X R82, P4, PT, R83, R114, RZ, P4, !PT ;  /* 0x0000007253527210 */ /* 0x000fe4000279e4ff */
[----:B------:R-:W-:Y:S01]  /*f11e0*/  IADD3.X RZ, P2, PT, R23, R69, RZ, P2, !PT ;  /* 0x0000004517ff7210 */ /* 0x000fe2000175e4ff */
[----:B------:R-:W-:Y:S01]  /*f11f0*/  IMAD.IADD R86, R79, 0x1, R68 ;  /* 0x000000014f567824 */ /* 0x000fe200078e0244 */
[----:B------:R-:W-:Y:S01]  /*f1200*/  IADD3.X R80, P3, PT, R33, R84, RZ, P1, !PT ;  /* 0x0000005421507210 */ /* 0x000fe20000f7e4ff */
[----:B------:R-:W-:Y:S01]  /*f1210*/  IMAD.X R33, RZ, RZ, RZ, P5 ;  /* 0x000000ffff217224 */ /* 0x000fe200028e06ff */
[----:B------:R-:W-:Y:S01]  /*f1220*/  IADD3 RZ, P1, PT, R82, R26, RZ ;  /* 0x0000001a52ff7210 */ /* 0x000fe20007f3e0ff */
[----:B------:R-:W-:Y:S01]  /*f1230*/  IMAD.WIDE.U32 R90, R15, -0x45f6b800, RZ ;  /* 0xba0948000f5a7825 */ /* 0x000fe200078e00ff */
        /* <DEDUP_REMOVED lines=8> */
[----:B------:R-:W-:Y:S01]  /*f12c0*/  IMAD.WIDE.U32 R24, R101, R148, RZ ;  /* 0x0000009465187225 */ /* 0x000fe200078e00ff */
[----:B------:R-:W-:-:S02]  /*f12d0*/  IADD3.X R26, P1, PT, R21, R78, RZ, P5, !PT ;  /* 0x0000004e151a7210 */ /* 0x000fc40002f3e4ff */
[----:B------:R-:W-:Y:S01]  /*f12e0*/  IADD3.X R103, PT, PT, R19, RZ, RZ, P2, P4 ;  /* 0x000000ff13677210 */ /* 0x000fe200017e84ff */
[----:B------:R-:W-:Y:S01]  /*f12f0*/  IMAD.WIDE.U32 R28, P5, R146, R104, R28 ;  /* 0x00000068921c7225 */ /* 0x000fe200078a001c */
[----:B------:R-:W-:Y:S02]  /*f1300*/  IADD3.X R130, P4, PT, R105, ~R98, RZ, P0, !PT ;  /* 0x8000006269827210 */ /* 0x000fe4000079e4ff */
[----:B------:R-:W-:Y:S01]  /*f1310*/  IADD3.X R27, P1, PT, R27, R86, RZ, P1, !PT ;  /* 0x000000561b1b7210 */ /* 0x000fe20000f3e4ff */
[----:B------:R-:W-:Y:S01]  /*f1320*/  IMAD.WIDE.U32 R68, R104, R143, RZ ;  /* 0x0000008f68447225 */ /* 0x000fe200078e00ff */
[----:B------:R-:W-:Y:S02]  /*f1330*/  IADD3.X R115, P4, PT, R115, ~R75, RZ, P4, !PT ;  /* 0x8000004b73737210 */ /* 0x000fe4000279e4ff */
[----:B------:R-:W-:Y:S01]  /*f1340*/  IADD3.X R33, P1, PT, RZ, RZ, RZ, P1, !PT ;  /* 0x000000ffff217210 */ /* 0x000fe20000f3e4ff */
[----:B------:R-:W-:Y:S01]  /*f1350*/  IMAD.X R95, RZ, RZ, RZ, P5 ;  /* 0x000000ffff5f7224 */ /* 0x000fe200028e06ff */
[----:B------:R-:W-:Y:S01]  /*f1360*/  IADD3 R19, P5, PT, R28, R69, RZ ;  /* 0x000000451c137210 */ /* 0x000fe20007fbe0ff */
[----:B------:R-:W-:Y:S01]  /*f1370*/  IMAD.WIDE.U32 R24, P2, R145, R104, R24 ;  /* 0x0000006891187225 */ /* 0x000fe20007840018 */
[----:B------:R-:W-:-:S02]  /*f1380*/  IADD3 RZ, P0, PT, R26, R68, RZ ;  /* 0x000000441aff7210 */ /* 0x000fc40007f1e0ff */
[----:B------:R-:W-:Y:S01]  /*f1390*/  IADD3.X R81, P3, PT, R17, R100, RZ, P3, !PT ;  /* 0x0000006411517210 */ /* 0x000fe20001f7e4ff */
[----:B------:R-:W-:Y:S01]  /*f13a0*/  IMAD.MOV.U32 R94, RZ, RZ, R29 ;  /* 0x000000ffff5e7224 */ /* 0x000fe200078e001d */
[----:B------:R-:W-:Y:S01]  /*f13b0*/  IADD3.X RZ, P0, PT, R27, R19, RZ, P0, !PT ;  /* 0x000000131bff7210 */ /* 0x000fe2000071e4ff */
[----:B------:R-:W-:-:S04]  /*f13c0*/  IMAD.WIDE.U32 R78, R101, R147, RZ ;  /* 0x00000093654e7225 */ /* 0x000fc800078e00ff */
[----:B------:R-:W-:Y:S01]  /*f13d0*/  IMAD.WIDE.U32.X R94, R146, R101, R94, P5 ;  /* 0x00000065925e7225 */ /* 0x000fe200028e045e */
[----:B------:R-:W-:-:S03]  /*f13e0*/  IADD3 R29, P5, PT, R24, R93, RZ ;  /* 0x0000005d181d7210 */ /* 0x000fc60007fbe0ff */
[----:B------:R-:W-:Y:S01]  /*f13f0*/  IMAD.WIDE.U32 R84, R115, R137, RZ ;  /* 0x0000008973547225 */ /* 0x000fe200078e00ff */
[----:B------:R-:W-:-:S03]  /*f1400*/  IADD3.X R33, P0, PT, R33, R94, RZ, P0, !PT ;  /* 0x0000005e21217210 */ /* 0x000fc6000071e4ff */
[----:B------:R-:W-:Y:S02]  /*f1410*/  IMAD.X R87, RZ, RZ, RZ, P2 ;  /* 0x000000ffff577224 */ /* 0x000fe400010e06ff */
[----:B------:R-:W-:Y:S01]  /*f1420*/  IMAD.MOV.U32 R86, RZ, RZ, R25 ;  /* 0x000000ffff567224 */ /* 0x000fe200078e0019 */
[----:B------:R-:W-:Y:S01]  /*f1430*/  IADD3.X R25, PT, PT, RZ, RZ, RZ, P1, !PT ;  /* 0x000000ffff197210 */ /* 0x000fe20000ffe4ff */
[----:B------:R-:W-:Y:S01]  /*f1440*/  IMAD.WIDE.U32 R78, P2, R150, R104, R78 ;  /* 0x00000068964e7225 */ /* 0x000fe2000784004e */
[----:B------:R-:W-:Y:S02]  /*f1450*/  IADD3 RZ, P1, PT, R80, R132, RZ ;  /* 0x0000008450ff7210 */ /* 0x000fe40007f3e0ff */
[----:B------:R-:W-:Y:S01]  /*f1460*/  IADD3.X R17, P0, PT, R25, R95, RZ, P0, !PT ;  /* 0x0000005f19117210 */ /* 0x000fe2000071e4ff */
[----:B------:R-:W-:-:S04]  /*f1470*/  IMAD.WIDE.U32.X R86, R145, R101, R86, P5 ;  /* 0x0000006591567225 */ /* 0x000fc800028e0456 */
[----:B------:R-:W-:-:S04]  /*f1480*/  IMAD.WIDE.U32 R84, P5, R140, R130, R84 ;  /* 0x000000828c547225 */ /* 0x000fc800078a0054 */
[----:B------:R-:W-:Y:S02]  /*f1490*/  IMAD.MOV.U32 R68, RZ, RZ, R79 ;  /* 0x000000ffff447224 */ /* 0x000fe400078e004f */
[----:B------:R-:W-:-:S04]  /*f14a0*/  IMAD.WIDE.U32 R18, R66, -0x1, RZ ;  /* 0xffffffff42127825 */ /* 0x000fc800078e00ff */
[----:B------:R-:W-:Y:S02]  /*f14b0*/  IMAD R79, R66, -0x7af74001, -R67 ;  /* 0x8508bfff424f7824 */ /* 0x000fe400078e0a43 */
[----:B------:R-:W-:Y:S01]  /*f14c0*/  IMAD.X R93, RZ, RZ, RZ, P5 ;  /* 0x000000ffff5d7224 */ /* 0x000fe200028e06ff */
[----:B------:R-:W-:Y:S01]  /*f14d0*/  IADD3 R21, P5, PT, R78, R89, RZ ;  /* 0x000000594e157210 */ /* 0x000fe20007fbe0ff */
[----:B------:R-:W-:Y:S02]  /*f14e0*/  IMAD.X R69, RZ, RZ, RZ, P2 ;  /* 0x000000ffff457224 */ /* 0x000fe400010e06ff */
[----:B------:R-:W-:-:S04]  /*f14f0*/  IMAD.WIDE.U32 R90, P2, R14, 0x1ef3622f, R90 ;  /* 0x1ef3622f0e5a7825 */ /* 0x000fc8000784005a */
[----:B------:R-:W-:Y:S01]  /*f1500*/  IMAD.IADD R19, R19, 0x1, R79 ;  /* 0x0000000113137824 */ /* 0x000fe200078e024f */
[----:B------:R-:W-:Y:S01]  /*f1510*/  IADD3.X R79, P3, PT, RZ, RZ, RZ, P3, !PT ;  /* 0x000000ffff4f7210 */ /* 0x000fe20001f7e4ff */
[----:B------:R-:W-:Y:S01]  /*f1520*/  IMAD.WIDE.U32.X R68, R150, R101, R68, P5 ;  /* 0x0000006596447225 */ /* 0x000fe200028e0444 */
[----:B------:R-:W-:-:S03]  /*f1530*/  IADD3 R133, P5, PT, R90, R133, RZ ;  /* 0x000000855a857210 */ /* 0x000fc60007fbe0ff */
[----:B------:R-:W-:Y:S01]  /*f1540*/  IMAD.WIDE.U32 R94, R19, 0x1, RZ ;  /* 0x00000001135e7825 */ /* 0x000fe200078e00ff */
[----:B------:R-:W-:-:S03]  /*f1550*/  IADD3.X RZ, P1, PT, R81, R133, RZ, P1, !PT ;  /* 0x0000008551ff7210 */ /* 0x000fc60000f3e4ff */
[----:B------:R-:W-:Y:S02]  /*f1560*/  IMAD.X R101, RZ, RZ, RZ, P2 ;  /* 0x000000ffff657224 */ /* 0x000fe400010e06ff */
[----:B------:R-:W-:Y:S02]  /*f1570*/  IMAD.MOV.U32 R100, RZ, RZ, R91 ;  /* 0x000000ffff647224 */ /* 0x000fe400078e005b */
[----:B------:R-:W-:Y:S01]  /*f1580*/  IMAD.IADD R102, R83, 0x1, R32 ;  /* 0x0000000153667824 */ /* 0x000fe200078e0220 */
[----:B------:R-:W-:Y:S01]  /*f1590*/  IADD3.X R32, P2, PT, R33, R82, RZ, P0, !PT ;  /* 0x0000005221207210 */ /* 0x000fe2000075e4ff */
[----:B------:R-:W-:-:S03]  /*f15a0*/  IMAD.WIDE.U32 R82, R18, 0x1, RZ ;  /* 0x0000000112527825 */ /* 0x000fc600078e00ff */
[----:B------:R-:W-:Y:S01]  /*f15b0*/  IADD3.X R33, P2, PT, R17, R102, RZ, P2, !PT ;  /* 0x0000006611217210 */ /* 0x000fe2000175e4ff */
[----:B------:R-:W-:Y:S01]  /*f15c0*/  IMAD.WIDE.U32.X R100, R15, 0x1ef3622f, R100, P5 ;  /* 0x1ef3622f0f647825 */ /* 0x000fe200028e0464 */
[----:B------:R-:W-:-:S03]  /*f15d0*/  IADD3 RZ, P0, PT, R66, R82, RZ ;  /* 0x0000005242ff7210 */ /* 0x000fc60007f1e0ff */
[----:B------:R-:W-:-:S04]  /*f15e0*/  IMAD.WIDE.U32 R94, P5, R18, -0x7af74000, R94 ;  /* 0x8508c000125e7825 */ /* 0x000fc800078a005e */
[----:B------:R-:W-:Y:S01]  /*f15f0*/  IMAD.X R25, RZ, RZ, RZ, P3 ;  /* 0x000000ffff197224 */ /* 0x000fe200018e06ff */
[----:B------:R-:W-:Y:S01]  /*f1600*/  IADD3 R82, P3, PT, R83, R94, RZ ;  /* 0x0000005e53527210 */ /* 0x000fe20007f7e0ff */
[----:B------:R-:W-:Y:S01]  /*f1610*/  IMAD.X R83, RZ, RZ, RZ, P5 ;  /* 0x000000ffff537224 */ /* 0x000fe200028e06ff */
[----:B------:R-:W-:Y:S01]  /*f1620*/  IADD3.X R89, P5, PT, RZ, RZ, RZ, P2, !PT ;  /* 0x000000ffff597210 */ /* 0x000fe200017be4ff */
[----:B------:R-:W-:Y:S01]  /*f1630*/  IMAD.WIDE.U32 R80, R14, -0x45f6b800, R80 ;  /* 0xba0948000e507825 */ /* 0x000fe200078e0050 */
[----:B------:R-:W-:Y:S02]  /*f1640*/  IADD3.X RZ, P2, PT, R67, R82, RZ, P0, !PT ;  /* 0x0000005243ff7210 */ /* 0x000fe4000075e4ff */
[----:B------:R-:W-:Y:S01]  /*f1650*/  IADD3.X R79, P0, PT, R79, R100, RZ, P1, !PT ;  /* 0x000000644f4f7210 */ /* 0x000fe20000f1e4ff */
[----:B------:R-:W-:Y:S01]  /*f1660*/  IMAD.MOV.U32 R82, RZ, RZ, R95 ;  /* 0x000000ffff527224 */ /* 0x000fe200078e005f */
[----:B------:R-:W-:Y:S01]  /*f1670*/  IADD3 RZ, P1, PT, R32, R92, RZ ;  /* 0x0000005c20ff7210 */ /* 0x000fe20007f3e0ff */
[----:B------:R-:W-:Y:S01]  /*f1680*/  IMAD.X R91, RZ, RZ, RZ, P5 ;  /* 0x000000ffff5b7224 */ /* 0x000fe200028e06ff */
[----:B------:R-:W-:Y:S01]  /*f1690*/  IADD3.X R25, P0, PT, R25, R101, RZ, P0, !PT ;  /* 0x0000006519197210 */ /* 0x000fe2000071e4ff */
[----:B------:R-:W-:Y:S01]  /*f16a0*/  IMAD.IADD R17, R81, 0x1, R90 ;  /* 0x0000000151117824 */ /* 0x000fe200078e025a */
[----:B------:R-:W-:Y:S01]  /*f16b0*/  IADD3.X RZ, P1, PT, R33, R29, RZ, P1, !PT ;  /* 0x0000001d21ff7210 */ /* 0x000fe20000f3e4ff */
[----:B------:R-:W-:-:S03]  /*f16c0*/  IMAD.WIDE.U32 R66, R130, R137, RZ ;  /* 0x0000008982427225 */ /* 0x000fc600078e00ff */
[----:B------:R-:W-:Y:S01]  /*f16d0*/  IADD3.X R81, P5, PT, R89, R86, RZ, P1, !PT ;  /* 0x0000005659517210 */ /* 0x000fe20000fbe4ff */
[----:B------:R-:W-:Y:S01]  /*f16e0*/  IMAD.WIDE.U32.X R82, R19, -0x7af74000, R82, P3 ;  /* 0x8508c00013527825 */ /* 0x000fe200018e0452 */
[----:B------:R-:W-:-:S03]  /*f16f0*/  IADD3 R89, P1, PT, R84, R67, RZ ;  /* 0x0000004354597210 */ /* 0x000fc60007f3e0ff */
[----:B------:R-:W-:Y:S01]  /*f1700*/  IMAD.IADD R65, R65, 0x1, R16 ;  /* 0x0000000141417824 */ /* 0x000fe200078e0210 */
[----:B------:R-:W-:Y:S01]  /*f1710*/  IADD3.X R16, P3, PT, R91, R87, RZ, P5, !PT ;  /* 0x000000575b107210 */ /* 0x000fe20002f7e4ff */
[----:B------:R-:W-:Y:S01]  /*f1720*/  IMAD.MOV.U32 R92, RZ, RZ, R85 ;  /* 0x000000ffff5c7224 */ /* 0x000fe200078e0055 */
[----:B------:R-:W-:Y:S01]  /*f1730*/  IADD3.X R29, P5, PT, RZ, R82, RZ, P2, !PT ;  /* 0x00000052ff1d7210 */ /* 0x000fe200017be4ff */
[----:B------:R-:W-:Y:S01]  /*f1740*/  IMAD.WIDE.U32 R22, R144, R104, R22 ;  /* 0x0000006890167225 */ /* 0x000fe200078e0016 */
[----:B------:R-:W-:Y:S02]  /*f1750*/  IADD3.X R86, P2, PT, R81, R114, RZ, P3, !PT ;  /* 0x0000007251567210 */ /* 0x000fe40001f5e4ff */
[----:B------:R-:W-:Y:S01]  /*f1760*/  IADD3.X R134, P3, PT, RZ, R83, RZ, P5, !PT ;  /* 0x00000053ff867210 */ /* 0x000fe20002f7e4ff */
[----:B------:R-:W-:Y:S01]  /*f1770*/  IMAD.WIDE.U32.X R92, R140, R115, R92, P1 ;  /* 0x000000738c5c7225 */ /* 0x000fe200008e045c */
[----:B------:R-:W-:Y:S02]  /*f1780*/  IADD3 RZ, P1, PT, R64, R66, RZ ;  /* 0x0000004240ff7210 */ /* 0x000fe40007f3e0ff */
[----:B------:R-:W-:Y:S01]  /*f1790*/  IADD3 RZ, P5, PT, R86, R88, RZ ;  /* 0x0000005856ff7210 */ /* 0x000fe20007fbe0ff */
[----:B------:R-:W-:Y:S01]  /*f17a0*/  IMAD.WIDE.U32 R66, R137, R130, R64 ;  /* 0x0000008289427225 */ /* 0x000fe200078e0040 */
[----:B------:R-:W-:-:S02]  /*f17b0*/  IADD3.X R87, P2, PT, R16, R103, RZ, P2, !PT ;  /* 0x0000006710577210 */ /* 0x000fc4000175e4ff */
[----:B------:R-:W-:Y:S01]  /*f17c0*/  IADD3.X RZ, P1, PT, R65, R89, RZ, P1, !PT ;  /* 0x0000005941ff7210 */ /* 0x000fe20000f3e4ff */
[----:B------:R-:W-:Y:S01]  /*f17d0*/  IMAD.IADD R114, R67, 0x1, R84 ;  /* 0x0000000143727824 */ /* 0x000fe200078e0254 */
[----:B------:R-:W-:Y:S01]  /*f17e0*/  IADD3.X RZ, P5, PT, R87, R21, RZ, P5, !PT ;  /* 0x0000001557ff7210 */ /* 0x000fe20002fbe4ff */
[-C--:B------:R-:W-:Y:S01]  /*f17f0*/  IMAD.WIDE.U32 R84, R115, R139.reuse, RZ ;  /* 0x0000008b73547225 */ /* 0x080fe200078e00ff */
[----:B------:R-:W-:Y:S02]  /*f1800*/  IADD3.X R131, P2, PT, RZ, RZ, RZ, P2, !PT ;  /* 0x000000ffff837210 */ /* 0x000fe4000175e4ff */
[----:B------:R-:W-:Y:S01]  /*f1810*/  IADD3.X R83, P1, PT, RZ, R92, RZ, P1, !PT ;  /* 0x0000005cff537210 */ /* 0x000fe20000f3e4ff */
[----:B------:R-:W-:Y:S01]  /*f1820*/  IMAD.IADD R21, R23, 0x1, R20 ;  /* 0x0000000117157824 */ /* 0x000fe200078e0214 */
[----:B------:R-:W-:Y:S01]  /*f1830*/  IADD3.X R131, P5, PT, R131, R68, RZ, P5, !PT ;  /* 0x0000004483837210 */ /* 0x000fe20002fbe4ff */
[----:B------:R-:W-:Y:S01]  /*f1840*/  IMAD.WIDE.U32 R88, R130, R139, RZ ;  /* 0x0000008b82587225 */ /* 0x000fe200078e00ff */
[----:B------:R-:W-:-:S02]  /*f1850*/  IADD3.X R92, P1, PT, RZ, R93, RZ, P1, !PT ;  /* 0x0000005dff5c7210 */ /* 0x000fc40000f3e4ff */
[----:B------:R-:W-:Y:S01]  /*f1860*/  IADD3.X R129, PT, PT, R69, RZ, RZ, P5, P2 ;  /* 0x000000ff45817210 */ /* 0x000fe20002fe44ff */
[----:B------:R-:W-:Y:S01]  /*f1870*/  IMAD.WIDE.U32 R102, R18, 0x30000000, RZ ;  /* 0x3000000012667825 */ /* 0x000fe200078e00ff */
[----:B------:R-:W-:Y:S02]  /*f1880*/  IADD3.X R132, P2, PT, R116, ~R77, RZ, P4, !PT ;  /* 0x8000004d74847210 */ /* 0x000fe4000275e4ff */
[----:B------:R-:W-:Y:S01]  /*f1890*/  IADD3.X R64, P0, PT, R79, R66, RZ, P0, !PT ;  /* 0x000000424f407210 */ /* 0x000fe2000071e4ff */
[----:B------:R-:W-:Y:S01]  /*f18a0*/  IMAD.WIDE.U32 R84, P4, R142, R130, R84 ;  /* 0x000000828e547225 */ /* 0x000fe20007880054 */
[----:B------:R-:W-:Y:S02]  /*f18b0*/  IADD3.X R82, P1, PT, R83, R22, RZ, P1, !PT ;  /* 0x0000001653527210 */ /* 0x000fe40000f3e4ff */
[----:B------:R-:W-:Y:S01]  /*f18c0*/  IADD3.X R16, P3, PT, R29, R80, RZ, P3, !PT ;  /* 0x000000501d107210 */ /* 0x000fe20001f7e4ff */
[----:B------:R-:W-:Y:S01]  /*f18d0*/  IMAD.WIDE.U32 R66, R115, R144, RZ ;  /* 0x0000009073427225 */ /* 0x000fe200078e00ff */
[----:B------:R-:W-:-:S02]  /*f18e0*/  IADD3.X R101, PT, PT, RZ, RZ, RZ, P4, !PT ;  /* 0x000000ffff657210 */ /* 0x000fc400027fe4ff */
[----:B------:R-:W-:Y:S01]  /*f18f0*/  IADD3.X R83, P1, PT, R92, R21, RZ, P1, !PT ;  /* 0x000000155c537210 */ /* 0x000fe20000f3e4ff */
[----:B------:R-:W-:Y:S01]  /*f1900*/  IMAD.WIDE.U32 R92, R130, R144, RZ ;  /* 0x00000090825c7225 */ /* 0x000fe200078e00ff */
[----:B------:R-:W-:Y:S02]  /*f1910*/  IADD3 R65, P4, PT, R84, R89, RZ ;  /* 0x0000005954417210 */ /* 0x000fe40007f9e0ff */
[----:B------:R-:W-:Y:S01]  /*f1920*/  IADD3.X R133, P2, PT, R117, ~R120, RZ, P2, !PT ;  /* 0x8000007875857210 */ /* 0x000fe2000175e4ff */
[----:B------:R-:W-:Y:S01]  /*f1930*/  IMAD.WIDE.U32 R66, P5, R141, R130, R66 ;  /* 0x000000828d427225 */ /* 0x000fe200078a0042 */
[----:B------:R-:W-:-:S03]  /*f1940*/  IADD3.X R17, P3, PT, R134, R17, RZ, P3, !PT ;  /* 0x0000001186117210 */ /* 0x000fc60001f7e4ff */
[----:B------:R-:W-:Y:S01]  /*f1950*/  IMAD.MOV.U32 R100, RZ, RZ, R85 ;  /* 0x000000ffff647224 */ /* 0x000fe200078e0055 */
[----:B------:R-:W-:Y:S01]  /*f1960*/  IADD3.X R105, P3, PT, RZ, RZ, RZ, P3, !PT ;  /* 0x000000ffff697210 */ /* 0x000fe20001f7e4ff */
[----:B------:R-:W-:Y:S02]  /*f1970*/  IMAD.X R81, RZ, RZ, RZ, P5 ;  /* 0x000000ffff517224 */ /* 0x000fe400028e06ff */
[----:B------:R-:W-:Y:S01]  /*f1980*/  IMAD.WIDE.U32.X R100, R142, R115, R100, P4 ;  /* 0x000000738e647225 */ /* 0x000fe200020e0464 */
[----:B------:R-:W-:-:S03]  /*f1990*/  IADD3 R29, P4, PT, R66, R93, RZ ;  /* 0x0000005d421d7210 */ /* 0x000fc60007f9e0ff */
[----:B------:R-:W-:Y:S02]  /*f19a0*/  IMAD.MOV.U32 R80, RZ, RZ, R67 ;  /* 0x000000ffff507224 */ /* 0x000fe400078e0043 */
[----:B------:R-:W-:-:S04]  /*f19b0*/  IMAD.WIDE.U32 R94, R133, R137, RZ ;  /* 0x00000089855e7225 */ /* 0x000fc800078e00ff */
[----:B------:R-:W-:Y:S01]  /*f19c0*/  IMAD.WIDE.U32.X R80, R141, R115, R80, P4 ;  /* 0x000000738d507225 */ /* 0x000fe200020e0450 */
[----:B------:R-:W-:-:S03]  /*f19d0*/  IADD3.X R85, P4, PT, RZ, RZ, RZ, P1, !PT ;  /* 0x000000ffff557210 */ /* 0x000fc60000f9e4ff */
[----:B------:R-:W-:-:S04]  /*f19e0*/  IMAD.WIDE.U32 R20, R19, 0x30000000, RZ ;  /* 0x3000000013147825 */ /* 0x000fc800078e00ff */
[----:B------:R-:W-:-:S04]  /*f19f0*/  IMAD.WIDE.U32 R22, R15, 0xf5138f, RZ ;  /* 0x00f5138f0f167825 */ /* 0x000fc800078e00ff */
[----:B------:R-:W-:-:S04]  /*f1a00*/  IMAD.WIDE.U32 R94, P5, R140, R132, R94 ;  /* 0x000000848c5e7225 */ /* 0x000fc800078a005e */
[----:B------:R-:W-:Y:S02]  /*f1a10*/  IMAD.X R79, RZ, RZ, RZ, P4 ;  /* 0x000000ffff4f7224 */ /* 0x000fe400020e06ff */
[----:B------:R-:W-:-:S04]  /*f1a20*/  IMAD.WIDE.U32 R90, R132, R137, RZ ;  /* 0x00000089845a7225 */ /* 0x000fc800078e00ff */
[----:B------:R-:W-:Y:S01]  /*f1a30*/  IMAD.WIDE.U32 R20, P4, R18, 0x170b5d44, R20 ;  /* 0x170b5d4412147825 */ /* 0x000fe20007880014 */
[----:B------:R-:W-:-:S03]  /*f1a40*/  IADD3 R67, P1, PT, R94, R91, RZ ;  /* 0x0000005b5e437210 */ /* 0x000fc60007f3e0ff */
[----:B------:R-:W-:Y:S02]  /*f1a50*/  IMAD.X R69, RZ, RZ, RZ, P5 ;  /* 0x000000ffff457224 */ /* 0x000fe400028e06ff */
[----:B------:R-:W-:-:S04]  /*f1a60*/  IMAD.WIDE.U32 R22, P5, R14, 0x1a22d9f3, R22 ;  /* 0x1a22d9f30e167825 */ /* 0x000fc800078a0016 */
[----:B------:R-:W-:Y:S01]  /*f1a70*/  IMAD.X R135, RZ, RZ, RZ, P4 ;  /* 0x000000ffff877224 */ /* 0x000fe200020e06ff */
[----:B------:R-:W-:Y:S01]  /*f1a80*/  IADD3 RZ, P4, PT, R82, R88, RZ ;  /* 0x0000005852ff7210 */ /* 0x000fe20007f9e0ff */
[----:B------:R-:W-:Y:S02]  /*f1a90*/  IMAD.MOV.U32 R68, RZ, RZ, R95 ;  /* 0x000000ffff447224 */ /* 0x000fe400078e005f */
[----:B------:R-:W-:Y:S01]  /*f1aa0*/  IMAD.X R89, RZ, RZ, RZ, P5 ;  /* 0x000000ffff597224 */ /* 0x000fe200028e06ff */
[----:B------:R-:W-:Y:S01]  /*f1ab0*/  IADD3 R103, P5, PT, R20, R103, RZ ;  /* 0x0000006714677210 */ /* 0x000fe20007fbe0ff */
[----:B------:R-:W-:Y:S01]  /*f1ac0*/  IMAD.WIDE.U32.X R68, R140, R133, R68, P1 ;  /* 0x000000858c447225 */ /* 0x000fe200008e0444 */
[----:B------:R-:W-:Y:S02]  /*f1ad0*/  IADD3.X RZ, P4, PT, R83, R65, RZ, P4, !PT ;  /* 0x0000004153ff7210 */ /* 0x000fe4000279e4ff */
[----:B------:R-:W-:Y:S01]  /*f1ae0*/  IADD3 RZ, P1, PT, R16, R102, RZ ;  /* 0x0000006610ff7210 */ /* 0x000fe20007f3e0ff */
[----:B------:R-:W-:Y:S01]  /*f1af0*/  IMAD.MOV.U32 R134, RZ, RZ, R21 ;  /* 0x000000ffff867224 */ /* 0x000fe200078e0015 */
[----:B------:R-:W-:Y:S01]  /*f1b00*/  IADD3.X R85, P4, PT, R85, R100, RZ, P4, !PT ;  /* 0x0000006455557210 */ /* 0x000fe2000279e4ff */
[----:B------:R-:W-:Y:S01]  /*f1b10*/  IMAD.WIDE.U32 R82, R139, R130, R82 ;  /* 0x000000828b527225 */ /* 0x000fe200078e0052 */
[----:B------:R-:W-:-:S02]  /*f1b20*/  IADD3.X RZ, P1, PT, R17, R103, RZ, P1, !PT ;  /* 0x0000006711ff7210 */ /* 0x000fc40000f3e4ff */
[----:B------:R-:W-:Y:S01]  /*f1b30*/  IADD3.X R79, P4, PT, R79, R101, RZ, P4, !PT ;  /* 0x000000654f4f7210 */ /* 0x000fe2000279e4ff */
[----:B------:R-:W-:Y:S01]  /*f1b40*/  IMAD.WIDE.U32.X R134, R19, 0x170b5d44, R134, P5 ;  /* 0x170b5d4413867825 */ /* 0x000fe200028e0486 */
[----:B------:R-:W-:-:S03]  /*f1b50*/  IADD3.X R65, P0, PT, R25, R114, RZ, P0, !PT ;  /* 0x0000007219417210 */ /* 0x000fc6000071e4ff */
[----:B------:R-:W-:Y:S01]  /*f1b60*/  IMAD.WIDE.U32 R26, R143, R104, R26 ;  /* 0x000000688f1a7225 */ /* 0x000fe200078e001a */
[----:B------:R-:W-:-:S03]  /*f1b70*/  IADD3.X R105, P1, PT, R105, R134, RZ, P1, !PT ;  /* 0x0000008669697210 */ /* 0x000fc60000f3e4ff */
[----:B------:R-:W-:-:S04]  /*f1b80*/  IMAD.WIDE.U32 R102, R14, 0xf5138f, RZ ;  /* 0x00f5138f0e667825 */ /* 0x000fc800078e00ff */
[----:B------:R-:W-:Y:S01]  /*f1b90*/  IMAD.X R21, RZ, RZ, RZ, P3 ;  /* 0x000000ffff157224 */ /* 0x000fe200018e06ff */
[----:B------:R-:W-:Y:S01]  /*f1ba0*/  IADD3 R103, P3, PT, R22, R103, RZ ;  /* 0x0000006716677210 */ /* 0x000fe20007f7e0ff */
[----:B------:R-:W-:Y:S01]  /*f1bb0*/  IMAD.IADD R83, R83, 0x1, R84 ;  /* 0x0000000153537824 */ /* 0x000fe200078e0254 */
[----:B------:R-:W-:Y:S01]  /*f1bc0*/  IADD3.X R84, P4, PT, R85, R26, RZ, P4, !PT ;  /* 0x0000001a55547210 */ /* 0x000fe2000279e4ff */
[----:B------:R-:W-:Y:S01]  /*f1bd0*/  IMAD.IADD R26, R27, 0x1, R28 ;  /* 0x000000011b1a7824 */ /* 0x000fe200078e021c */
[----:B------:R-:W-:Y:S01]  /*f1be0*/  IADD3.X R134, P1, PT, R21, R135, RZ, P1, !PT ;  /* 0x0000008715867210 */ /* 0x000fe20000f3e4ff */
[----:B------:R-:W-:Y:S01]  /*f1bf0*/  IMAD.MOV.U32 R88, RZ, RZ, R23 ;  /* 0x000000ffff587224 */ /* 0x000fe200078e0017 */
[----:B------:R-:W-:Y:S01]  /*f1c00*/  IADD3.X R21, P0, PT, RZ, RZ, RZ, P0, !PT ;  /* 0x000000ffff157210 */ /* 0x000fe2000071e4ff */
[----:B------:R-:W-:Y:S01]  /*f1c10*/  IMAD.WIDE.U32 R32, R148, R104, R32 ;  /* 0x0000006894207225 */ /* 0x000fe200078e0020 */
[----:B------:R-:W-:Y:S02]  /*f1c20*/  IADD3.X R85, P4, PT, R79, R26, RZ, P4, !PT ;  /* 0x0000001a4f557210 */ /* 0x000fe4000279e4ff */
[----:B------:R-:W-:Y:S01]  /*f1c30*/  IADD3.X R25, PT, PT, RZ, RZ, RZ, P0, !PT ;  /* 0x000000ffff197210 */ /* 0x000fe200007fe4ff */
[----:B------:R-:W-:Y:S01]  /*f1c40*/  IMAD.WIDE.U32.X R88, R15, 0x1a22d9f3, R88, P3 ;  /* 0x1a22d9f30f587825 */ /* 0x000fe200018e0458 */
[----:B------:R-:W-:-:S02]  /*f1c50*/  IADD3 RZ, P3, PT, R82, R90, RZ ;  /* 0x0000005a52ff7210 */ /* 0x000fc40007f7e0ff */
[----:B------:R-:W-:Y:S01]  /*f1c60*/  IADD3 RZ, P0, PT, R84, R92, RZ ;  /* 0x0000005c54ff7210 */ /* 0x000fe20007f1e0ff */
[----:B------:R-:W-:Y:S01]  /*f1c70*/  IMAD.WIDE.U32 R26, R137, R132, R82 ;  /* 0x00000084891a7225 */ /* 0x000fe200078e0052 */
[----:B------:R-:W-:Y:S02]  /*f1c80*/  IADD3.X R117, P4, PT, RZ, RZ, RZ, P4, !PT ;  /* 0x000000ffff757210 */ /* 0x000fe4000279e4ff */
[----:B------:R-:W-:Y:S01]  /*f1c90*/  IADD3.X RZ, P3, PT, R83, R67, RZ, P3, !PT ;  /* 0x0000004353ff7210 */ /* 0x000fe20001f7e4ff */
[----:B------:R-:W-:Y:S01]  /*f1ca0*/  IMAD.IADD R94, R27, 0x1, R94 ;  /* 0x000000011b5e7824 */ /* 0x000fe200078e025e */
[----:B------:R-:W-:Y:S01]  /*f1cb0*/  IADD3.X RZ, P0, PT, R85, R29, RZ, P0, !PT ;  /* 0x0000001d55ff7210 */ /* 0x000fe2000071e4ff */
[----:B------:R-:W-:Y:S01]  /*f1cc0*/  IMAD.X R27, RZ, RZ, RZ, P4 ;  /* 0x000000ffff1b7224 */ /* 0x000fe200020e06ff */
[----:B------:R-:W-:Y:S01]  /*f1cd0*/  IADD3 RZ, P5, PT, R64, R102, RZ ;  /* 0x0000006640ff7210 */ /* 0x000fe20007fbe0ff */
[----:B------:R-:W-:Y:S01]  /*f1ce0*/  IMAD.WIDE.U32 R28, R133, R139, RZ ;  /* 0x0000008b851c7225 */ /* 0x000fe200078e00ff */
[----:B------:R-:W-:-:S02]  /*f1cf0*/  IADD3.X R23, P3, PT, RZ, R68, RZ, P3, !PT ;  /* 0x00000044ff177210 */ /* 0x000fc40001f7e4ff */
[----:B------:R-:W-:Y:S01]  /*f1d00*/  IADD3.X R117, P0, PT, R117, R80, RZ, P0, !PT ;  /* 0x0000005075757210 */ /* 0x000fe2000071e4ff */
[----:B------:R-:W-:Y:S01]  /*f1d10*/  IMAD.WIDE.U32 R84, R144, R130, R84 ;  /* 0x0000008290547225 */ /* 0x000fe200078e0054 */
[----:B------:R-:W-:Y:S02]  /*f1d20*/  IADD3.X RZ, P5, PT, R65, R103, RZ, P5, !PT ;  /* 0x0000006741ff7210 */ /* 0x000fe40002fbe4ff */
[----:B------:R-:W-:Y:S01]  /*f1d30*/  IADD3.X R68, P3, PT, RZ, R69, RZ, P3, !PT ;  /* 0x00000045ff447210 */ /* 0x000fe20001f7e4ff */
[----:B------:R-:W-:Y:S01]  /*f1d40*/  IMAD.IADD R67, R85, 0x1, R66 ;  /* 0x0000000155437824 */ /* 0x000fe200078e0242 */
[----:B------:R-:W-:Y:S01]  /*f1d50*/  IADD3.X R27, P0, PT, R27, R81, RZ, P0, !PT ;  /* 0x000000511b1b7210 */ /* 0x000fe2000071e4ff */
[----:B------:R-:W-:Y:S01]  /*f1d60*/  IMAD.WIDE.U32 R80, P4, R142, R132, R28 ;  /* 0x000000848e507225 */ /* 0x000fe2000788001c */
[----:B------:R-:W-:Y:S02]  /*f1d70*/  IADD3.X R21, P5, PT, R21, R88, RZ, P5, !PT ;  /* 0x0000005815157210 */ /* 0x000fe40002fbe4ff */
[----:B------:R-:W-:Y:S01]  /*f1d80*/  IADD3.X R84, P3, PT, R23, R84, RZ, P3, !PT ;  /* 0x0000005417547210 */ /* 0x000fe20001f7e4ff */
[----:B------:R-:W-:Y:S01]  /*f1d90*/  IMAD.WIDE.U32 R28, R132, R139, RZ ;  /* 0x0000008b841c7225 */ /* 0x000fe200078e00ff */
[----:B------:R-:W-:-:S02]  /*f1da0*/  IADD3.X R25, P5, PT, R25, R89, RZ, P5, !PT ;  /* 0x0000005919197210 */ /* 0x000fc40002fbe4ff */
[----:B------:R-:W-:Y:S01]  /*f1db0*/  IADD3.X R85, P3, PT, R68, R67, RZ, P3, !PT ;  /* 0x0000004344557210 */ /* 0x000fe20001f7e4ff */
[----:B------:R-:W-:Y:S01]  /*f1dc0*/  IMAD.X R91, RZ, RZ, RZ, P4 ;  /* 0x000000ffff5b7224 */ /* 0x000fe200020e06ff */
[----:B------:R-:W-:Y:S01]  /*f1dd0*/  IADD3 R95, P4, PT, R80, R29, RZ ;  /* 0x0000001d505f7210 */ /* 0x000fe20007f9e0ff */
[----:B------:R-:W-:Y:S01]  /*f1de0*/  IMAD.WIDE.U32 R88, R115, R143, RZ ;  /* 0x0000008f73587225 */ /* 0x000fe200078e00ff */
[----:B------:R-:W-:-:S03]  /*f1df0*/  IADD3.X R116, P0, PT, R117, R32, RZ, P0, !PT ;  /* 0x0000002075747210 */ /* 0x000fc6000071e4ff */
[----:B------:R-:W-:Y:S01]  /*f1e00*/  IMAD.MOV.U32 R90, RZ, RZ, R81 ;  /* 0x000000ffff5a7224 */ /* 0x000fe200078e0051 */
[----:B------:R-:W-:Y:S01]  /*f1e10*/  IADD3.X R81, P3, PT, RZ, RZ, RZ, P3, !PT ;  /* 0x000000ffff517210 */ /* 0x000fe20001f7e4ff */
[----:B------:R-:W-:Y:S01]  /*f1e20*/  IMAD.IADD R66, R33, 0x1, R24 ;  /* 0x0000000121427824 */ /* 0x000fe200078e0218 */
[----:B------:R-:W-:Y:S01]  /*f1e30*/  IADD3.X R24, P5, PT, R21, R26, RZ, P5, !PT ;  /* 0x0000001a15187210 */ /* 0x000fe20002fbe4ff */
[----:B------:R-:W-:-:S03]  /*f1e40*/  IMAD.WIDE.U32.X R90, R142, R133, R90, P4 ;  /* 0x000000858e5a7225 */ /* 0x000fc600020e045a */
[----:B------:R-:W-:Y:S01]  /*f1e50*/  IADD3.X R117, P0, PT, R27, R66, RZ, P0, !PT ;  /* 0x000000421b757210 */ /* 0x000fe2000071e4ff */
[----:B------:R-:W-:Y:S01]  /*f1e60*/  IMAD.WIDE.U32 R88, P4, R146, R130, R88 ;  /* 0x0000008292587225 */ /* 0x000fe20007880058 */
[----:B------:R-:W-:-:S03]  /*f1e70*/  IADD3.X R25, P5, PT, R25, R94, RZ, P5, !PT ;  /* 0x0000005e19197210 */ /* 0x000fc60002fbe4ff */
[----:B------:R-:W-:-:S04]  /*f1e80*/  IMAD.WIDE.U32 R32, R130, R143, RZ ;  /* 0x0000008f82207225 */ /* 0x000fc800078e00ff */
[----:B------:R-:W-:-:S04]  /*f1e90*/  IMAD.WIDE.U32 R68, R115, R148, RZ ;  /* 0x0000009473447225 */ /* 0x000fc800078e00ff */
[----:B------:R-:W-:Y:S01]  /*f1ea0*/  IMAD.X R79, RZ, RZ, RZ, P3 ;  /* 0x000000ffff4f7224 */ /* 0x000fe200018e06ff */
[----:B------:R-:W-:Y:S01]  /*f1eb0*/  IADD3 R101, P3, PT, R88, R33, RZ ;  /* 0x0000002158657210 */ /* 0x000fe20007f7e0ff */
[----:B------:R-:W-:-:S04]  /*f1ec0*/  IMAD.WIDE.U32 R26, R15, 0x6ca1493b, RZ ;  /* 0x6ca1493b0f1a7825 */ /* 0x000fc800078e00ff */
[----:B------:R-:W-:Y:S02]  /*f1ed0*/  IMAD.X R93, RZ, RZ, RZ, P4 ;  /* 0x000000ffff5d7224 */ /* 0x000fe400020e06ff */
[----:B------:R-:W-:-:S04]  /*f1ee0*/  IMAD.WIDE.U32 R68, P4, R145, R130, R68 ;  /* 0x0000008291447225 */ /* 0x000fc80007880044 */
[----:B------:R-:W-:-:S04]  /*f1ef0*/  IMAD.WIDE.U32 R82, R130, R148, RZ ;  /* 0x0000009482527225 */ /* 0x000fc800078e00ff */
[----:B------:R-:W-:Y:S02]  /*f1f00*/  IMAD.MOV.U32 R92, RZ, RZ, R89 ;  /* 0x000000ffff5c7224 */ /* 0x000fe400078e0059 */
[----:B------:R-:W-:Y:S01]  /*f1f10*/  IMAD.X R67, RZ, RZ, RZ, P4 ;  /* 0x000000ffff437224 */ /* 0x000fe200020e06ff */
[----:B------:R-:W-:Y:S01]  /*f1f20*/  IADD3 R23, P4, PT, R68, R83, RZ ;  /* 0x0000005344177210 */ /* 0x000fe20007f9e0ff */
[----:B------:R-:W-:Y:S01]  /*f1f30*/  IMAD.WIDE.U32.X R92, R146, R115, R92, P3 ;  /* 0x00000073925c7225 */ /* 0x000fe200018e045c */
[----:B------:R-:W-:-:S03]  /*f1f40*/  IADD3.X R83, P0, PT, RZ, RZ, RZ, P0, !PT ;  /* 0x000000ffff537210 */ /* 0x000fc6000071e4ff */
[----:B------:R-:W-:-:S04]  /*f1f50*/  IMAD.WIDE.U32 R26, P3, R14, -0x39c4fa40, R26 ;  /* 0xc63b05c00e1a7825 */ /* 0x000fc8000786001a */
[----:B------:R-:W-:Y:S01]  /*f1f60*/  IMAD.WIDE.U32 R102, R14, 0x6ca1493b, RZ ;  /* 0x6ca1493b0e667825 */ /* 0x000fe200078e00ff */
[----:B------:R-:W-:Y:S02]  /*f1f70*/  IADD3.X R29, PT, PT, RZ, RZ, RZ, P3, !PT ;  /* 0x000000ffff1d7210 */ /* 0x000fe40001ffe4ff */
[----:B------:R-:W-:Y:S01]  /*f1f80*/  IADD3 RZ, P3, PT, R84, R28, RZ ;  /* 0x0000001c54ff7210 */ /* 0x000fe20007f7e0ff */
[----:B------:R-:W-:Y:S02]  /*f1f90*/  IMAD.MOV.U32 R66, RZ, RZ, R69 ;  /* 0x000000ffff427224 */ /* 0x000fe400078e0045 */
[----:B------:R-:W-:Y:S01]  /*f1fa0*/  IMAD.WIDE.U32 R64, R14, 0xf5138f, R64 ;  /* 0x00f5138f0e407825 */ /* 0x000fe200078e0040 */
[----:B------:R-:W-:-:S03]  /*f1fb0*/  IADD3.X RZ, P3, PT, R85, R95, RZ, P3, !PT ;  /* 0x0000005f55ff7210 */ /* 0x000fc60001f7e4ff */
[----:B------:R-:W-:Y:S01]  /*f1fc0*/  IMAD.WIDE.U32.X R66, R145, R115, R66, P4 ;  /* 0x0000007391427225 */ /* 0x000fe200020e0442 */
[----:B------:R-:W-:Y:S02]  /*f1fd0*/  IADD3 R103, P4, PT, R26, R103, RZ ;  /* 0x000000671a677210 */ /* 0x000fe40007f9e0ff */
[----:B------:R-:W-:Y:S01]  /*f1fe0*/  IADD3.X R81, P3, PT, R81, R90, RZ, P3, !PT ;  /* 0x0000005a51517210 */ /* 0x000fe20001f7e4ff */
[----:B------:R-:W-:Y:S01]  /*f1ff0*/  IMAD.X R69, RZ, RZ, RZ, P0 ;  /* 0x000000ffff457224 */ /* 0x000fe200000e06ff */
[----:B------:R-:W-:Y:S01]  /*f2000*/  IADD3 RZ, P0, PT, R24, R102, RZ ;  /* 0x0000006618ff7210 */ /* 0x000fe20007f1e0ff */
[----:B------:R-:W-:Y:S01]  /*f2010*/  IMAD.MOV.U32 R28, RZ, RZ, R27 ;  /* 0x000000ffff1c7224 */ /* 0x000fe200078e001b */
[----:B------:R-:W-:Y:S01]  /*f2020*/  IADD3.X R27, P5, PT, RZ, RZ, RZ, P5, !PT ;  /* 0x000000ffff1b7210 */ /* 0x000fe20002fbe4ff */
[----:B------:R-:W-:Y:S01]  /*f2030*/  IMAD.IADD R21, R65, 0x1, R22 ;  /* 0x0000000141157824 */ /* 0x000fe200078e0216 */
[----:B------:R-:W-:Y:S01]  /*f2040*/  IADD3.X R22, P1, PT, R105, R64, RZ, P1, !PT ;  /* 0x0000004069167210 */ /* 0x000fe20000f3e4ff */
[----:B------:R-:W-:Y:S01]  /*f2050*/  IMAD.WIDE.U32 R64, R115, R147, RZ ;  /* 0x0000009373407225 */ /* 0x000fe200078e00ff */
[----:B------:R-:W-:-:S02]  /*f2060*/  IADD3.X RZ, P0, PT, R25, R103, RZ, P0, !PT ;  /* 0x0000006719ff7210 */ /* 0x000fc4000071e4ff */
[----:B------:R-:W-:Y:S01]  /*f2070*/  IADD3.X R79, P3, PT, R79, R91, RZ, P3, !PT ;  /* 0x0000005b4f4f7210 */ /* 0x000fe20001f7e4ff */
[----:B------:R-:W-:Y:S01]  /*f2080*/  IMAD.WIDE.U32.X R28, R15, -0x39c4fa40, R28, P4 ;  /* 0xc63b05c00f1c7825 */ /* 0x000fe200020e041c */
[----:B------:R-:W-:-:S03]  /*f2090*/  IADD3 RZ, P4, PT, R116, R32, RZ ;  /* 0x0000002074ff7210 */ /* 0x000fc60007f9e0ff */
[----:B------:R-:W-:Y:S01]  /*f20a0*/  IMAD.X R135, RZ, RZ, RZ, P5 ;  /* 0x000000ffff877224 */ /* 0x000fe200028e06ff */
[----:B------:R-:W-:Y:S01]  /*f20b0*/  IADD3.X R136, P0, PT, R27, R28, RZ, P0, !PT ;  /* 0x0000001c1b887210 */ /* 0x000fe2000071e4ff */
[----:B------:R-:W-:Y:S01]  /*f20c0*/  IMAD.WIDE.U32 R64, P5, R150, R130, R64 ;  /* 0x0000008296407225 */ /* 0x000fe200078a0040 */
[----:B------:R-:W-:Y:S02]  /*f20d0*/  IADD3.X RZ, P4, PT, R117, R101, RZ, P4, !PT ;  /* 0x0000006575ff7210 */ /* 0x000fe4000279e4ff */
[----:B------:R-:W-:Y:S01]  /*f20e0*/  IADD3.X R135, P0, PT, R135, R29, RZ, P0, !PT ;  /* 0x0000001d87877210 */ /* 0x000fe2000071e4ff */
[----:B------:R-:W-:Y:S01]  /*f20f0*/  IMAD.WIDE.U32 R32, R130, R147, RZ ;  /* 0x0000009382207225 */ /* 0x000fe200078e00ff */
[----:B------:R-:W-:-:S03]  /*f2100*/  IADD3.X R83, P4, PT, R83, R92, RZ, P4, !PT ;  /* 0x0000005c53537210 */ /* 0x000fc6000279e4ff */
[----:B------:R-:W-:Y:S01]  /*f2110*/  IMAD.WIDE.U32 R116, R143, R130, R116 ;  /* 0x000000828f747225 */ /* 0x000fe200078e0074 */
[----:B------:R-:W-:-:S03]  /*f2120*/  IADD3.X R69, P4, PT, R69, R93, RZ, P4, !PT ;  /* 0x0000005d45457210 */ /* 0x000fc6000279e4ff */
[----:B------:R-:W-:Y:S01]  /*f2130*/  IMAD.X R29, RZ, RZ, RZ, P5 ;  /* 0x000000ffff1d7224 */ /* 0x000fe200028e06ff */
[----:B------:R-:W-:Y:S01]  /*f2140*/  IADD3 R27, P5, PT, R64, R33, RZ ;  /* 0x00000021401b7210 */ /* 0x000fe20007fbe0ff */
[----:B------:R-:W-:Y:S01]  /*f2150*/  IMAD.IADD R92, R117, 0x1, R88 ;  /* 0x00000001755c7824 */ /* 0x000fe200078e0258 */
[----:B------:R-:W-:Y:S01]  /*f2160*/  IADD3.X R33, P2, PT, R118, ~R121, RZ, P2, !PT ;  /* 0x8000007976217210 */ /* 0x000fe2000175e4ff */
[----:B------:R-:W-:Y:S01]  /*f2170*/  IMAD.WIDE.U32 R90, R133, R144, RZ ;  /* 0x00000090855a7225 */ /* 0x000fe200078e00ff */
[----:B------:R-:W-:-:S03]  /*f2180*/  IADD3.X R116, P3, PT, R81, R116, RZ, P3, !PT ;  /* 0x0000007451747210 */ /* 0x000fc60001f7e4ff */
[----:B------:R-:W-:Y:S01]  /*f2190*/  IMAD.MOV.U32 R28, RZ, RZ, R65 ;  /* 0x000000ffff1c7224 */ /* 0x000fe200078e0041 */
[----:B------:R-:W-:Y:S01]  /*f21a0*/  IADD3.X R117, P3, PT, R79, R92, RZ, P3, !PT ;  /* 0x0000005c4f757210 */ /* 0x000fe20001f7e4ff */
[----:B------:R-:W-:-:S03]  /*f21b0*/  IMAD.WIDE.U32 R86, R147, R104, R86 ;  /* 0x0000006893567225 */ /* 0x000fc600078e0056 */
[----:B------:R-:W-:Y:S01]  /*f21c0*/  IADD3.X R105, P3, PT, RZ, RZ, RZ, P3, !PT ;  /* 0x000000ffff697210 */ /* 0x000fe20001f7e4ff */
[----:B------:R-:W-:Y:S02]  /*f21d0*/  IMAD.X R65, R119, 0x1, ~R124, P2 ;  /* 0x0000000177417824 */ /* 0x000fe400010e0e7c */
[----:B------:R-:W-:-:S04]  /*f21e0*/  IMAD.WIDE.U32 R118, P2, R141, R132, R90 ;  /* 0x000000848d767225 */ /* 0x000fc8000784005a */
[----:B------:R-:W-:-:S04]  /*f21f0*/  IMAD.WIDE.U32.X R28, R150, R115, R28, P5 ;  /* 0x00000073961c7225 */ /* 0x000fc800028e041c */
[----:B------:R-:W-:Y:S01]  /*f2200*/  IMAD.IADD R90, R87, 0x1, R78 ;  /* 0x00000001575a7824 */ /* 0x000fe200078e024e */
[----:B------:R-:W-:Y:S01]  /*f2210*/  IADD3.X R78, P4, PT, R83, R86, RZ, P4, !PT ;  /* 0x00000056534e7210 */ /* 0x000fe2000279e4ff */
[----:B------:R-:W-:-:S03]  /*f2220*/  IMAD.WIDE.U32 R114, R133, R143, RZ ;  /* 0x0000008f85727225 */ /* 0x000fc600078e00ff */
[----:B------:R-:W-:Y:S01]  /*f2230*/  IADD3.X R79, P4, PT, R69, R90, RZ, P4, !PT ;  /* 0x0000005a454f7210 */ /* 0x000fe2000279e4ff */
[----:B------:R-:W-:Y:S02]  /*f2240*/  IMAD.X R69, RZ, RZ, RZ, P3 ;  /* 0x000000ffff457224 */ /* 0x000fe400018e06ff */
[----:B------:R-:W-:-:S04]  /*f2250*/  IMAD.WIDE.U32 R114, P3, R146, R132, R114 ;  /* 0x0000008492727225 */ /* 0x000fc80007860072 */
[----:B------:R-:W-:-:S04]  /*f2260*/  IMAD.WIDE.U32 R102, R132, R143, RZ ;  /* 0x0000008f84667225 */ /* 0x000fc800078e00ff */
[----:B------:R-:W-:-:S04]  /*f2270*/  IMAD.WIDE.U32 R88, R132, R144, RZ ;  /* 0x0000009084587225 */ /* 0x000fc800078e00ff */
[----:B------:R-:W-:Y:S01]  /*f2280*/  IMAD.X R101, RZ, RZ, RZ, P3 ;  /* 0x000000ffff657224 */ /* 0x000fe200018e06ff */
[----:B------:R-:W-:Y:S01]  /*f2290*/  IADD3 R103, P3, PT, R114, R103, RZ ;  /* 0x0000006772677210 */ /* 0x000fe20007f7e0ff */
[----:B------:R-:W-:Y:S01]  /*f22a0*/  IMAD.WIDE.U32 R94, R133, R148, RZ ;  /* 0x00000094855e7225 */ /* 0x000fe200078e00ff */
[----:B------:R-:W-:-:S03]  /*f22b0*/  IADD3 R81, P5, PT, R118, R89, RZ ;  /* 0x0000005976517210 */ /* 0x000fc60007fbe0ff */
[----:B------:R-:W-:Y:S02]  /*f22c0*/  IMAD.MOV.U32 R100, RZ, RZ, R115 ;  /* 0x000000ffff647224 */ /* 0x000fe400078e0073 */
[----:B------:R-:W-:Y:S01]  /*f22d0*/  IMAD.X R87, RZ, RZ, RZ, P2 ;  /* 0x000000ffff577224 */ /* 0x000fe200010e06ff */
[----:B------:R-:W-:Y:S01]  /*f22e0*/  IADD3 RZ, P2, PT, R116, R88, RZ ;  /* 0x0000005874ff7210 */ /* 0x000fe20007f5e0ff */
[----:B------:R-:W-:Y:S02]  /*f22f0*/  IMAD.MOV.U32 R86, RZ, RZ, R119 ;  /* 0x000000ffff567224 */ /* 0x000fe400078e0077 */
[----:B------:R-:W-:Y:S01]  /*f2300*/  IMAD.WIDE.U32.X R100, R146, R133, R100, P3 ;  /* 0x0000008592647225 */ /* 0x000fe200018e0464 */
[----:B------:R-:W-:-:S03]  /*f2310*/  IADD3.X RZ, P2, PT, R117, R81, RZ, P2, !PT ;  /* 0x0000005175ff7210 */ /* 0x000fc6000175e4ff */
[----:B------:R-:W-:-:S04]  /*f2320*/  IMAD.WIDE.U32 R94, P3, R145, R132, R94 ;  /* 0x00000084915e7225 */ /* 0x000fc8000786005e */
[----:B------:R-:W-:Y:S01]  /*f2330*/  IMAD.WIDE.U32 R92, R132, R148, RZ ;  /* 0x00000094845c7225 */ /* 0x000fe200078e00ff */
[----:B------:R-:W-:-:S03]  /*f2340*/  IADD3.X R91, PT, PT, RZ, RZ, RZ, P3, !PT ;  /* 0x000000ffff5b7210 */ /* 0x000fc60001ffe4ff */
[----:B------:R-:W-:Y:S01]  /*f2350*/  IMAD.WIDE.U32.X R86, R141, R133, R86, P5 ;  /* 0x000000858d567225 */ /* 0x000fe200028e0456 */
[----:B------:R-:W-:Y:S02]  /*f2360*/  IADD3 RZ, P5, PT, R78, R82, RZ ;  /* 0x000000524eff7210 */ /* 0x000fe40007fbe0ff */
[----:B------:R-:W-:Y:S01]  /*f2370*/  IADD3 R93, P3, PT, R94, R93, RZ ;  /* 0x0000005d5e5d7210 */ /* 0x000fe20007f7e0ff */
[----:B------:R-:W-:Y:S01]  /*f2380*/  IMAD.WIDE.U32 R84, R139, R132, R84 ;  /* 0x000000848b547225 */ /* 0x000fe200078e0054 */
[----:B------:R-:W-:Y:S02]  /*f2390*/  IADD3.X R105, P2, PT, R105, R86, RZ, P2, !PT ;  /* 0x0000005669697210 */ /* 0x000fe4000175e4ff */
[----:B------:R-:W-:Y:S01]  /*f23a0*/  IADD3.X RZ, P5, PT, R79, R23, RZ, P5, !PT ;  /* 0x000000174fff7210 */ /* 0x000fe20002fbe4ff */
[----:B------:R-:W-:Y:S01]  /*f23b0*/  IMAD.WIDE.U32 R88, R133, R147, RZ ;  /* 0x0000009385587225 */ /* 0x000fe200078e00ff */
[----:B------:R-:W-:Y:S02]  /*f23c0*/  IADD3.X R69, P2, PT, R69, R87, RZ, P2, !PT ;  /* 0x0000005745457210 */ /* 0x000fe4000175e4ff */
[----:B------:R-:W-:Y:S01]  /*f23d0*/  P2R R23, PR, RZ, 0x20 ;  /* 0x00000020ff177803 */ /* 0x000fe20000000000 */
[----:B------:R-:W-:-:S02]  /*f23e0*/  IMAD.MOV.U32 R90, RZ, RZ, R95 ;  /* 0x000000ffff5a7224 */ /* 0x000fc400078e005f */
[----:B------:R-:W-:Y:S02]  /*f23f0*/  IMAD.IADD R85, R85, 0x1, R80 ;  /* 0x0000000155557824 */ /* 0x000fe400078e0250 */
[----:B------:R-:W-:-:S04]  /*f2400*/  IMAD.WIDE.U32 R78, R148, R130, R78 ;  /* 0x00000082944e7225 */ /* 0x000fc800078e004e */
[----:B------:R-:W-:Y:S01]  /*f2410*/  IMAD.WIDE.U32.X R90, R145, R133, R90, P3 ;  /* 0x00000085915a7225 */ /* 0x000fe200018e045a */
[----:B------:R-:W-:-:S03]  /*f2420*/  IADD3.X R104, P2, PT, R105, R78, RZ, P2, !PT ;  /* 0x0000004e69687210 */ /* 0x000fc6000175e4ff */
[----:B------:R-:W-:-:S04]  /*f2430*/  IMAD.WIDE.U32 R80, R19, -0x45f6b800, RZ ;  /* 0xba09480013507825 */ /* 0x000fc800078e00ff */
[----:B------:R-:W-:-:S04]  /*f2440*/  IMAD.WIDE.U32 R88, P3, R150, R132, R88 ;  /* 0x0000008496587225 */ /* 0x000fc80007860058 */
[----:B------:R-:W-:Y:S02]  /*f2450*/  IMAD.IADD R68, R79, 0x1, R68 ;  /* 0x000000014f447824 */ /* 0x000fe400078e0244 */
[----:B------:R-:W-:Y:S02]  /*f2460*/  IMAD.X R153, RZ, RZ, RZ, P3 ;  /* 0x000000ffff997224 */ /* 0x000fe400018e06ff */
[----:B------:R-:W-:Y:S01]  /*f2470*/  IMAD.WIDE.U32 R80, P3, R18, 0x1ef3622f, R80 ;  /* 0x1ef3622f12507825 */ /* 0x000fe20007860050 */
[----:B------:R-:W-:-:S03]  /*f2480*/  IADD3.X R105, P2, PT, R69, R68, RZ, P2, !PT ;  /* 0x0000004445697210 */ /* 0x000fc6000175e4ff */
[----:B------:R-:W-:-:S04]  /*f2490*/  IMAD.WIDE.U32 R78, R18, -0x45f6b800, RZ ;  /* 0xba094800124e7825 */ /* 0x000fc800078e00ff */
[----:B------:R-:W-:Y:S01]  /*f24a0*/  IMAD.X R69, RZ, RZ, RZ, P3 ;  /* 0x000000ffff457224 */ /* 0x000fe200018e06ff */
[----:B------:R-:W-:Y:S01]  /*f24b0*/  IADD3 R79, P3, PT, R80, R79, RZ ;  /* 0x0000004f504f7210 */ /* 0x000fe20007f7e0ff */
[----:B------:R-:W-:-:S04]  /*f24c0*/  IMAD.WIDE.U32 R86, R65, R137, RZ ;  /* 0x0000008941567225 */ /* 0x000fc800078e00ff */
[----:B------:R-:W-:Y:S01]  /*f24d0*/  IMAD.MOV.U32 R68, RZ, RZ, R81 ;  /* 0x000000ffff447224 */ /* 0x000fe200078e0051 */
[----:B------:R-:W-:Y:S01]  /*f24e0*/  IADD3.X R81, P4, PT, RZ, RZ, RZ, P4, !PT ;  /* 0x000000ffff517210 */ /* 0x000fe2000279e4ff */
[----:B------:R-:W-:-:S04]  /*f24f0*/  IMAD.WIDE.U32 R82, R33, R137, RZ ;  /* 0x0000008921527225 */ /* 0x000fc800078e00ff */
[----:B------:R-:W-:Y:S01]  /*f2500*/  IMAD.WIDE.U32.X R68, R19, 0x1ef3622f, R68, P3 ;  /* 0x1ef3622f13447825 */ /* 0x000fe200018e0444 */
[----:B------:R-:W-:-:S03]  /*f2510*/  IADD3 RZ, P5, PT, R84, R82, RZ ;  /* 0x0000005254ff7210 */ /* 0x000fc60007fbe0ff */
[----:B------:R-:W-:-:S04]  /*f2520*/  IMAD.WIDE.U32 R86, P3, R140, R33, R86 ;  /* 0x000000218c567225 */ /* 0x000fc80007860056 */
[----:B------:R-:W-:Y:S01]  /*f2530*/  IMAD.WIDE.U32 R24, R14, 0x6ca1493b, R24 ;  /* 0x6ca1493b0e187825 */ /* 0x000fe200078e0018 */
[----:B------:R-:W-:-:S03]  /*f2540*/  IADD3 R95, P6, PT, R86, R83, RZ ;  /* 0x00000053565f7210 */ /* 0x000fc60007fde0ff */
[----:B------:R-:W-:Y:S01]  /*f2550*/  IMAD.X R83, RZ, RZ, RZ, P4 ;  /* 0x000000ffff537224 */ /* 0x000fe200020e06ff */
[----:B------:R-:W-:Y:S01]  /*f2560*/  ISETP.NE.AND P4, PT, R23, RZ, PT ;  /* 0x000000ff1700720c */ /* 0x000fe20003f85270 */
[----:B------:R-:W-:Y:S01]  /*f2570*/  IMAD.IADD R26, R25, 0x1, R26 ;  /* 0x00000001191a7824 */ /* 0x000fe200078e021a */
[----:B------:R-:W-:Y:S01]  /*f2580*/  IADD3.X R23, P1, PT, R134, R21, RZ, P1, !PT ;  /* 0x0000001586177210 */ /* 0x000fe20000f3e4ff */
[----:B------:R-:W-:Y:S01]  /*f2590*/  IMAD.MOV.U32 R82, RZ, RZ, R87 ;  /* 0x000000ffff527224 */ /* 0x000fe200078e0057 */
[----:B------:R-:W-:Y:S01]  /*f25a0*/  IADD3.X RZ, P5, PT, R85, R95, RZ, P5, !PT ;  /* 0x0000005f55ff7210 */ /* 0x000fe20002fbe4ff */
[----:B------:R-:W-:Y:S01]  /*f25b0*/  IMAD.MOV.U32 R152, RZ, RZ, R89 ;  /* 0x000000ffff987224 */ /* 0x000fe200078e0059 */
[----:B------:R-:W-:Y:S01]  /*f25c0*/  IADD3.X R25, P1, PT, RZ, RZ, RZ, P1, !PT ;  /* 0x000000ffff197210 */ /* 0x000fe20000f3e4ff */
[----:B------:R-:W-:Y:S01]  /*f25d0*/  IMAD.WIDE.U32 R16, R18, 0x30000000, R16 ;  /* 0x3000000012107825 */ /* 0x000fe200078e0010 */
[----:B------:R-:W-:Y:S02]  /*f25e0*/  IADD3.X R134, P4, PT, R81, R66, RZ, P4, !PT ;  /* 0x0000004251867210 */ /* 0x000fe4000279e4ff */
[----:B------:R-:W-:Y:S01]  /*f25f0*/  IADD3.X R95, P2, PT, RZ, RZ, RZ, P2, !PT ;  /* 0x000000ffff5f7210 */ /* 0x000fe2000175e4ff */
[----:B------:R-:W-:Y:S01]  /*f2600*/  IMAD.X R21, RZ, RZ, RZ, P1 ;  /* 0x000000ffff157224 */ /* 0x000fe200008e06ff */
[----:B------:R-:W-:Y:S01]  /*f2610*/  IADD3 RZ, P1, PT, R22, R78, RZ ;  /* 0x0000004e16ff7210 */ /* 0x000fe20007f3e0ff */
[----:B------:R-:W-:-:S03]  /*f2620*/  IMAD.WIDE.U32 R116, R144, R132, R116 ;  /* 0x0000008490747225 */ /* 0x000fc600078e0074 */
[----:B------:R-:W-:Y:S01]  /*f2630*/  IADD3.X RZ, P1, PT, R23, R79, RZ, P1, !PT ;  /* 0x0000004f17ff7210 */ /* 0x000fe20000f3e4ff */
[----:B------:R-:W-:Y:S01]  /*f2640*/  IMAD.WIDE.U32 R78, R137, R33, R84 ;  /* 0x00000021894e7225 */ /* 0x000fe200078e0054 */
[----:B------:R-:W-:Y:S02]  /*f2650*/  IADD3.X R84, P4, PT, R83, R67, RZ, P4, !PT ;  /* 0x0000004353547210 */ /* 0x000fe4000279e4ff */
[----:B------:R-:W-:Y:S01]  /*f2660*/  IADD3.X R25, P1, PT, R25, R68, RZ, P1, !PT ;  /* 0x0000004419197210 */ /* 0x000fe20000f3e4ff */
[----:B------:R-:W-:Y:S01]  /*f2670*/  IMAD.X R115, RZ, RZ, RZ, P2 ;  /* 0x000000ffff737224 */ /* 0x000fe200010e06ff */
[----:B------:R-:W-:Y:S01]  /*f2680*/  IADD3 RZ, P2, PT, R104, R102, RZ ;  /* 0x0000006668ff7210 */ /* 0x000fe20007f5e0ff */
[----:B------:R-:W-:Y:S01]  /*f2690*/  IMAD.X R83, RZ, RZ, RZ, P3 ;  /* 0x000000ffff537224 */ /* 0x000fe200018e06ff */
[----:B------:R-:W-:Y:S01]  /*f26a0*/  IADD3.X R136, P3, PT, R136, R78, RZ, P0, !PT ;  /* 0x0000004e88887210 */ /* 0x000fe2000077e4ff */
[----:B------:R-:W-:Y:S01]  /*f26b0*/  IMAD.WIDE.U32 R66, R132, R147, RZ ;  /* 0x0000009384427225 */ /* 0x000fe200078e00ff */
[----:B------:R-:W-:-:S02]  /*f26c0*/  IADD3.X R78, P0, PT, R134, R131, RZ, P4, !PT ;  /* 0x00000083864e7210 */ /* 0x000fc4000271e4ff */
[----:B------:R-:W-:Y:S01]  /*f26d0*/  IADD3.X R69, P1, PT, R21, R69, RZ, P1, !PT ;  /* 0x0000004515457210 */ /* 0x000fe20000f3e4ff */
[----:B------:R-:W-:Y:S01]  /*f26e0*/  IMAD.WIDE.U32.X R82, R140, R65, R82, P6 ;  /* 0x000000418c527225 */ /* 0x000fe200030e0452 */
[----:B------:R-:W-:Y:S02]  /*f26f0*/  IADD3 R67, P4, PT, R88, R67, RZ ;  /* 0x0000004358437210 */ /* 0x000fe40007f9e0ff */
[----:B------:R-:W-:Y:S01]  /*f2700*/  IADD3.X RZ, P6, PT, R105, R103, RZ, P2, !PT ;  /* 0x0000006769ff7210 */ /* 0x000fe200017de4ff */
[----:B------:R-:W-:Y:S01]  /*f2710*/  IMAD.IADD R68, R79, 0x1, R86 ;  /* 0x000000014f447824 */ /* 0x000fe200078e0256 */
[----:B------:R-:W-:Y:S01]  /*f2720*/  IADD3.X R79, P0, PT, R84, R129, RZ, P0, !PT ;  /* 0x00000081544f7210 */ /* 0x000fe2000071e4ff */
[----:B------:R-:W-:Y:S01]  /*f2730*/  IMAD.WIDE.U32.X R152, R150, R133, R152, P4 ;  /* 0x0000008596987225 */ /* 0x000fe200020e0498 */
[----:B------:R-:W-:Y:S02]  /*f2740*/  IADD3 RZ, P2, PT, R78, R32, RZ ;  /* 0x000000204eff7210 */ /* 0x000fe40007f5e0ff */
[----:B------:R-:W-:Y:S01]  /*f2750*/  IADD3.X R21, P5, PT, RZ, R82, RZ, P5, !PT ;  /* 0x00000052ff157210 */ /* 0x000fe20002fbe4ff */
[----:B------:R-:W-:Y:S01]  /*f2760*/  IMAD.WIDE.U32 R86, R65, R139, RZ ;  /* 0x0000008b41567225 */ /* 0x000fe200078e00ff */
[----:B------:R-:W-:-:S02]  /*f2770*/  IADD3.X RZ, P2, PT, R79, R27, RZ, P2, !PT ;  /* 0x0000001b4fff7210 */ /* 0x000fc4000175e4ff */
[----:B------:R-:W-:Y:S01]  /*f2780*/  IADD3.X R27, P4, PT, RZ, RZ, RZ, P0, !PT ;  /* 0x000000ffff1b7210 */ /* 0x000fe2000079e4ff */
[----:B------:R-:W-:Y:S01]  /*f2790*/  IMAD.WIDE.U32 R84, R33, R139, RZ ;  /* 0x0000008b21547225 */ /* 0x000fe200078e00ff */
[----:B------:R-:W-:Y:S02]  /*f27a0*/  IADD3.X R24, P1, PT, R25, R24, RZ, P1, !PT ;  /* 0x0000001819187210 */ /* 0x000fe40000f3e4ff */
[----:B------:R-:W-:Y:S01]  /*f27b0*/  IADD3 R25, PT, PT, R17, R20, RZ ;  /* 0x0000001411197210 */ /* 0x000fe20007ffe0ff */
[----:B------:R-:W-:Y:S01]  /*f27c0*/  IMAD.IADD R118, R117, 0x1, R118 ;  /* 0x0000000175767824 */ /* 0x000fe200078e0276 */
[----:B------:R-:W-:Y:S02]  /*f27d0*/  IADD3.X R95, P6, PT, R95, R100, RZ, P6, !PT ;  /* 0x000000645f5f7210 */ /* 0x000fe400037de4ff */
[----:B------:R-:W-:Y:S01]  /*f27e0*/  IADD3.X R17, P5, PT, RZ, R83, RZ, P5, !PT ;  /* 0x00000053ff117210 */ /* 0x000fe20002fbe4ff */
[----:B------:R-:W-:Y:S01]  /*f27f0*/  IMAD.WIDE.U32 R82, R147, R130, R78 ;  /* 0x0000008293527225 */ /* 0x000fe200078e004e */
[----:B------:R-:W-:-:S02]  /*f2800*/  IADD3.X R27, P2, PT, R27, R28, RZ, P2, !PT ;  /* 0x0000001c1b1b7210 */ /* 0x000fc4000175e4ff */
[----:B------:R-:W-:Y:S01]  /*f2810*/  IADD3.X R115, P0, PT, R115, R101, RZ, P6, !PT ;  /* 0x0000006573737210 */ /* 0x000fe2000371e4ff */
[----:B------:R-:W-:Y:S01]  /*f2820*/  IMAD.WIDE.U32 R78, R15, 0x17c510ea, RZ ;  /* 0x17c510ea0f4e7825 */ /* 0x000fe200078e00ff */
[----:B------:R-:W-:Y:S02]  /*f2830*/  IADD3.X R20, P5, PT, R21, R116, RZ, P5, !PT ;  /* 0x0000007415147210 */ /* 0x000fe40002fbe4ff */
[----:B------:R-:W-:Y:S01]  /*f2840*/  IADD3.X R32, PT, PT, R29, RZ, RZ, P2, P4 ;  /* 0x000000ff1d207210 */ /* 0x000fe200017e84ff */
[C---:B------:R-:W-:Y:S01]  /*f2850*/  IMAD.WIDE.U32 R28, R16.reuse, -0x1, RZ ;  /* 0xffffffff101c7825 */ /* 0x040fe200078e00ff */
[----:B------:R-:W-:Y:S02]  /*f2860*/  IADD3.X R100, P0, PT, R95, R82, RZ, P0, !PT ;  /* 0x000000525f647210 */ /* 0x000fe4000071e4ff */
[----:B------:R-:W-:Y:S01]  /*f2870*/  IADD3.X R137, P3, PT, R135, R68, RZ, P3, !PT ;  /* 0x0000004487897210 */ /* 0x000fe20001f7e4ff */
[----:B------:R-:W-:Y:S02]  /*f2880*/  IMAD R21, R16, -0x7af74001, -R25 ;  /* 0x8508bfff10157824 */ /* 0x000fe400078e0a19 */
[----:B------:R-:W-:Y:S01]  /*f2890*/  IMAD.IADD R130, R83, 0x1, R64 ;  /* 0x0000000153827824 */ /* 0x000fe200078e0240 */
[----:B------:R-:W-:Y:S01]  /*f28a0*/  IADD3.X R129, P3, PT, RZ, RZ, RZ, P3, !PT ;  /* 0x000000ffff817210 */ /* 0x000fe20001f7e4ff */
[----:B------:R-:W-:-:S03]  /*f28b0*/  IMAD.WIDE.U32 R82, P4, R14, 0x1ae3a46, R78 ;  /* 0x01ae3a460e527825 */ /* 0x000fc6000788004e */
[----:B------:R-:W-:Y:S01]  /*f28c0*/  IADD3.X R101, P0, PT, R115, R130, RZ, P0, !PT ;  /* 0x0000008273657210 */ /* 0x000fe2000071e4ff */
[----:B------:R-:W-:-:S04]  /*f28d0*/  IMAD.WIDE.U32 R78, R14, 0x17c510ea, RZ ;  /* 0x17c510ea0e4e7825 */ /* 0x000fc800078e00ff */
[----:B------:R-:W-:Y:S01]  /*f28e0*/  IMAD.IADD R64, R29, 0x1, R21 ;  /* 0x000000011d407824 */ /* 0x000fe200078e0215 */
[----:B------:R-:W-:Y:S01]  /*f28f0*/  IADD3.X R21, P5, PT, R17, R118, RZ, P5, !PT ;  /* 0x0000007611157210 */ /* 0x000fe20002fbe4ff */
[----:B------:R-:W-:-:S04]  /*f2900*/  IMAD.WIDE.U32 R86, P2, R142, R33, R86 ;  /* 0x000000218e567225 */ /* 0x000fc80007840056 */
        /* <DEDUP_REMOVED lines=8> */
[----:B------:R-:W-:Y:S02]  /*f2990*/  IMAD.MOV.U32 R116, RZ, RZ, R87 ;  /* 0x000000ffff747224 */ /* 0x000fe400078e0057 */
[----:B------:R-:W-:-:S04]  /*f29a0*/  IMAD.WIDE.U32 R160, R28, 0x1, RZ ;  /* 0x000000011ca07825 */ /* 0x000fc800078e00ff */
[----:B------:R-:W-:-:S04]  /*f29b0*/  IMAD.WIDE.U32 R156, P4, R28, -0x7af74000, R156 ;  /* 0x8508c0001c9c7825 */ /* 0x000fc8000788009c */
[----:B------:R-:W-:Y:S01]  /*f29c0*/  IMAD.WIDE.U32.X R116, R142, R65, R116, P2 ;  /* 0x000000418e747225 */ /* 0x000fe200010e0474 */
[----:B------:R-:W-:-:S03]  /*f29d0*/  IADD3 RZ, P2, PT, R16, R160, RZ ;  /* 0x000000a010ff7210 */ /* 0x000fc60007f5e0ff */
[----:B------:R-:W-:Y:S01]  /*f29e0*/  IMAD.X R155, RZ, RZ, RZ, P4 ;  /* 0x000000ffff9b7224 */ /* 0x000fe200020e06ff */
[----:B------:R-:W-:Y:S01]  /*f29f0*/  IADD3 R134, P4, PT, R161, R156, RZ ;  /* 0x0000009ca1867210 */ /* 0x000fe20007f9e0ff */
[----:B------:R-:W-:-:S03]  /*f2a00*/  IMAD.WIDE.U32 R16, R64, 0x30000000, RZ ;  /* 0x3000000040107825 */ /* 0x000fc600078e00ff */
[----:B------:R-:W-:Y:S01]  /*f2a10*/  IADD3.X RZ, P2, PT, R25, R134, RZ, P2, !PT ;  /* 0x0000008619ff7210 */ /* 0x000fe2000175e4ff */
[----:B------:R-:W-:Y:S01]  /*f2a20*/  IMAD.MOV.U32 R154, RZ, RZ, R157 ;  /* 0x000000ffff9a7224 */ /* 0x000fe200078e009d */
[----:B------:R-:W-:Y:S01]  /*f2a30*/  IADD3.X R25, P1, PT, R69, R26, RZ, P1, !PT ;  /* 0x0000001a45197210 */ /* 0x000fe20000f3e4ff */
[----:B------:R-:W-:-:S03]  /*f2a40*/  IMAD.WIDE.U32 R118, R18, -0x45f6b800, R22 ;  /* 0xba09480012767825 */ /* 0x000fc600078e0016 */
[----:B------:R-:W-:Y:S01]  /*f2a50*/  IADD3.X R95, P1, PT, RZ, RZ, RZ, P1, !PT ;  /* 0x000000ffff5f7210 */ /* 0x000fe20000f3e4ff */
[----:B------:R-:W-:-:S04]  /*f2a60*/  IMAD.WIDE.U32.X R22, R64, -0x7af74000, R154, P4 ;  /* 0x8508c00040167825 */ /* 0x000fc800020e049a */
[----:B------:R-:W-:-:S04]  /*f2a70*/  IMAD.WIDE.U32 R16, P4, R28, 0x170b5d44, R16 ;  /* 0x170b5d441c107825 */ /* 0x000fc80007880010 */
[----:B------:R-:W-:Y:S01]  /*f2a80*/  IMAD.IADD R15, R119, 0x1, R80 ;  /* 0x00000001770f7824 */ /* 0x000fe200078e0250 */
[----:B------:R-:W-:Y:S01]  /*f2a90*/  IADD3.X R119, P2, PT, RZ, R22, RZ, P2, !PT ;  /* 0x00000016ff777210 */ /* 0x000fe2000175e4ff */
[----:B------:R-:W-:Y:S01]  /*f2aa0*/  IMAD.MOV.U32 R80, RZ, RZ, R17 ;  /* 0x000000ffff507224 */ /* 0x000fe200078e0011 */
[----:B------:R-:W-:Y:S01]  /*f2ab0*/  IADD3.X R17, P0, PT, RZ, RZ, RZ, P0, !PT ;  /* 0x000000ffff117210 */ /* 0x000fe2000071e4ff */
[----:B------:R-:W-:-:S03]  /*f2ac0*/  IMAD.WIDE.U32 R130, R28, 0x30000000, RZ ;  /* 0x300000001c827825 */ /* 0x000fc600078e00ff */
[----:B------:R-:W-:Y:S01]  /*f2ad0*/  IADD3.X R89, PT, PT, RZ, RZ, RZ, P0, !PT ;  /* 0x000000ffff597210 */ /* 0x000fe200007fe4ff */
[----:B------:R-:W-:Y:S01]  /*f2ae0*/  IMAD.WIDE.U32 R156, R19, 0xf5138f, RZ ;  /* 0x00f5138f139c7825 */ /* 0x000fe200078e00ff */
[----:B------:R-:W-:Y:S02]  /*f2af0*/  IADD3.X R22, P0, PT, RZ, R23, RZ, P2, !PT ;  /* 0x00000017ff167210 */ /* 0x000fe4000171e4ff */
[----:B------:R-:W-:Y:S01]  /*f2b00*/  IADD3 RZ, P2, PT, R136, R78, RZ ;  /* 0x0000004e88ff7210 */ /* 0x000fe20007f5e0ff */
[----:B------:R-:W-:Y:S01]  /*f2b10*/  IMAD.X R85, RZ, RZ, RZ, P5 ;  /* 0x000000ffff557224 */ /* 0x000fe200028e06ff */
[----:B------:R-:W-:Y:S01]  /*f2b20*/  IADD3.X R118, P0, PT, R119, R118, RZ, P0, !PT ;  /* 0x0000007677767210 */ /* 0x000fe2000071e4ff */
[----:B------:R-:W-:Y:S01]  /*f2b30*/  IMAD.X R81, RZ, RZ, RZ, P4 ;  /* 0x000000ffff517224 */ /* 0x000fe200020e06ff */
[----:B------:R-:W-:Y:S01]  /*f2b40*/  IADD3 R87, P5, PT, R16, R131, RZ ;  /* 0x0000008310577210 */ /* 0x000fe20007fbe0ff */
[----:B------:R-:W-:Y:S01]  /*f2b50*/  IMAD.WIDE.U32 R156, P4, R18, 0x1a22d9f3, R156 ;  /* 0x1a22d9f3129c7825 */ /* 0x000fe2000788009c */
[----:B------:R-:W-:-:S02]  /*f2b60*/  IADD3.X R119, P0, PT, R22, R15, RZ, P0, !PT ;  /* 0x0000000f16777210 */ /* 0x000fc4000071e4ff */
[----:B------:R-:W-:Y:S01]  /*f2b70*/  IADD3.X RZ, P2, PT, R137, R79, RZ, P2, !PT ;  /* 0x0000004f89ff7210 */ /* 0x000fe2000175e4ff */
[----:B------:R-:W-:Y:S01]  /*f2b80*/  IMAD.WIDE.U32 R154, R18, 0xf5138f, RZ ;  /* 0x00f5138f129a7825 */ /* 0x000fe200078e00ff */
[----:B------:R-:W-:Y:S02]  /*f2b90*/  IADD3.X R23, P0, PT, RZ, RZ, RZ, P0, !PT ;  /* 0x000000ffff177210 */ /* 0x000fe4000071e4ff */
[----:B------:R-:W-:Y:S01]  /*f2ba0*/  IADD3.X R129, P2, PT, R129, R102, RZ, P2, !PT ;  /* 0x0000006681817210 */ /* 0x000fe2000175e4ff */
[----:B------:R-:W-:Y:S01]  /*f2bb0*/  IMAD.WIDE.U32.X R80, R64, 0x170b5d44, R80, P5 ;  /* 0x170b5d4440507825 */ /* 0x000fe200028e0450 */
[----:B------:R-:W-:Y:S02]  /*f2bc0*/  IADD3 RZ, P5, PT, R24, R154, RZ ;  /* 0x0000009a18ff7210 */ /* 0x000fe40007fbe0ff */
[----:B------:R-:W-:Y:S01]  /*f2bd0*/  IADD3 R155, P6, PT, R156, R155, RZ ;  /* 0x0000009b9c9b7210 */ /* 0x000fe20007fde0ff */
[----:B------:R-:W-:Y:S01]  /*f2be0*/  IMAD.X R15, RZ, RZ, RZ, P0 ;  /* 0x000000ffff0f7224 */ /* 0x000fe200000e06ff */
[----:B------:R-:W-:Y:S01]  /*f2bf0*/  IADD3 RZ, P0, PT, R118, R130, RZ ;  /* 0x0000008276ff7210 */ /* 0x000fe20007f1e0ff */
[----:B------:R-:W-:Y:S01]  /*f2c00*/  IMAD.WIDE.U32 R130, R28, -0x45f6b800, RZ ;  /* 0xba0948001c827825 */ /* 0x000fe200078e00ff */
[----:B------:R-:W-:-:S02]  /*f2c10*/  IADD3.X RZ, P5, PT, R25, R155, RZ, P5, !PT ;  /* 0x0000009b19ff7210 */ /* 0x000fc40002fbe4ff */
[----:B------:R-:W-:Y:S01]  /*f2c20*/  IADD3.X RZ, P0, PT, R119, R87, RZ, P0, !PT ;  /* 0x0000005777ff7210 */ /* 0x000fe2000071e4ff */
[----:B------:R-:W-:-:S03]  /*f2c30*/  IMAD.WIDE.U32 R24, R18, 0xf5138f, R24 ;  /* 0x00f5138f12187825 */ /* 0x000fc600078e0018 */
[----:B------:R-:W-:Y:S01]  /*f2c40*/  IADD3.X R23, P0, PT, R23, R80, RZ, P0, !PT ;  /* 0x0000005017177210 */ /* 0x000fe2000071e4ff */
[----:B------:R-:W-:Y:S02]  /*f2c50*/  IMAD.IADD R26, R25, 0x1, R156 ;  /* 0x00000001191a7824 */ /* 0x000fe400078e029c */
[----:B------:R-:W-:Y:S01]  /*f2c60*/  IMAD.X R87, RZ, RZ, RZ, P1 ;  /* 0x000000ffff577224 */ /* 0x000fe200008e06ff */
[----:B------:R-:W-:Y:S01]  /*f2c70*/  IADD3.X R15, P0, PT, R15, R81, RZ, P0, !PT ;  /* 0x000000510f0f7210 */ /* 0x000fe2000071e4ff */
[----:B------:R-:W-:Y:S02]  /*f2c80*/  IMAD.X R81, RZ, RZ, RZ, P4 ;  /* 0x000000ffff517224 */ /* 0x000fe400020e06ff */
[----:B------:R-:W-:Y:S01]  /*f2c90*/  IMAD.MOV.U32 R80, RZ, RZ, R157 ;  /* 0x000000ffff507224 */ /* 0x000fe200078e009d */
[----:B------:R-:W-:Y:S01]  /*f2ca0*/  IADD3.X R22, P0, PT, R23, R24, RZ, P0, !PT ;  /* 0x0000001817167210 */ /* 0x000fe2000071e4ff */
[----:B------:R-:W-:-:S03]  /*f2cb0*/  IMAD.WIDE.U32 R24, R64, -0x45f6b800, RZ ;  /* 0xba09480040187825 */ /* 0x000fc600078e00ff */
[----:B------:R-:W-:Y:S01]  /*f2cc0*/  IADD3 RZ, P1, PT, R22, R130, RZ ;  /* 0x0000008216ff7210 */ /* 0x000fe20007f3e0ff */
[----:B------:R-:W-:Y:S01]  /*f2cd0*/  IMAD.WIDE.U32.X R80, R19, 0x1a22d9f3, R80, P6 ;  /* 0x1a22d9f313507825 */ /* 0x000fe200030e0450 */
[----:B------:R-:W-:-:S03]  /*f2ce0*/  IADD3.X R23, P0, PT, R15, R26, RZ, P0, !PT ;  /* 0x0000001a0f177210 */ /* 0x000fc6000071e4ff */
[----:B------:R-:W-:Y:S01]  /*f2cf0*/  IMAD.WIDE.U32 R24, P4, R28, 0x1ef3622f, R24 ;  /* 0x1ef3622f1c187825 */ /* 0x000fe20007880018 */
[----:B------:R-:W-:-:S03]  /*f2d00*/  IADD3.X R95, P5, PT, R95, R80, RZ, P5, !PT ;  /* 0x000000505f5f7210 */ /* 0x000fc60002fbe4ff */
[----:B------:R-:W-:Y:S01]  /*f2d10*/  IMAD.X R69, RZ, RZ, RZ, P4 ;  /* 0x000000ffff457224 */ /* 0x000fe200020e06ff */
[----:B------:R-:W-:Y:S01]  /*f2d20*/  IADD3 R131, P4, PT, R24, R131, RZ ;  /* 0x0000008318837210 */ /* 0x000fe20007f9e0ff */
[----:B------:R-:W-:Y:S01]  /*f2d30*/  IMAD.MOV.U32 R68, RZ, RZ, R25 ;  /* 0x000000ffff447224 */ /* 0x000fe200078e0019 */
[----:B------:R-:W-:Y:S01]  /*f2d40*/  IADD3.X R25, P0, PT, RZ, RZ, RZ, P0, !PT ;  /* 0x000000ffff197210 */ /* 0x000fe2000071e4ff */
[----:B------:R-:W-:Y:S01]  /*f2d50*/  IMAD.WIDE.U32 R78, R65, R144, RZ ;  /* 0x00000090414e7225 */ /* 0x000fe200078e00ff */
[----:B------:R-:W-:Y:S02]  /*f2d60*/  IADD3.X RZ, P1, PT, R23, R131, RZ, P1, !PT ;  /* 0x0000008317ff7210 */ /* 0x000fe40000f3e4ff */
[----:B------:R-:W-:Y:S01]  /*f2d70*/  IADD3.X R87, P5, PT, R87, R81, RZ, P5, !PT ;  /* 0x0000005157577210 */ /* 0x000fe20002fbe4ff */
[----:B------:R-:W-:Y:S01]  /*f2d80*/  IMAD.WIDE.U32.X R68, R64, 0x1ef3622f, R68, P4 ;  /* 0x1ef3622f40447825 */ /* 0x000fe200020e0444 */
[----:B------:R-:W-:-:S03]  /*f2d90*/  IADD3 RZ, P4, PT, R20, R84, RZ ;  /* 0x0000005414ff7210 */ /* 0x000fc60007f9e0ff */
[----:B------:R-:W-:Y:S01]  /*f2da0*/  IMAD.X R133, RZ, RZ, RZ, P3 ;  /* 0x000000ffff857224 */ /* 0x000fe200018e06ff */
[----:B------:R-:W-:Y:S01]  /*f2db0*/  IADD3.X R84, P1, PT, R25, R68, RZ, P1, !PT ;  /* 0x0000004419547210 */ /* 0x000fe20000f3e4ff */
[----:B------:R-:W-:Y:S01]  /*f2dc0*/  IMAD.X R25, RZ, RZ, RZ, P0 ;  /* 0x000000ffff197224 */ /* 0x000fe200000e06ff */
[----:B------:R-:W-:Y:S01]  /*f2dd0*/  IADD3 RZ, P0, PT, R100, R92, RZ ;  /* 0x0000005c64ff7210 */ /* 0x000fe20007f1e0ff */
[----:B------:R-:W-:Y:S01]  /*f2de0*/  IMAD.WIDE.U32 R78, P3, R141, R33, R78 ;  /* 0x000000218d4e7225 */ /* 0x000fe2000786004e */
[----:B------:R-:W-:Y:S02]  /*f2df0*/  IADD3.X R133, P2, PT, R133, R103, RZ, P2, !PT ;  /* 0x0000006785857210 */ /* 0x000fe4000175e4ff */
[----:B------:R-:W-:Y:S01]  /*f2e00*/  IADD3.X R25, P1, PT, R25, R69, RZ, P1, !PT ;  /* 0x0000004519197210 */ /* 0x000fe20000f3e4ff */
[----:B------:R-:W-:Y:S01]  /*f2e10*/  IMAD.WIDE.U32 R68, R33, R144, RZ ;  /* 0x0000009021447225 */ /* 0x000fe200078e00ff */
[----:B------:R-:W-:Y:S02]  /*f2e20*/  IADD3.X RZ, P0, PT, R101, R93, RZ, P0, !PT ;  /* 0x0000005d65ff7210 */ /* 0x000fe4000071e4ff */
[----:B------:R-:W-:Y:S01]  /*f2e30*/  IADD3.X RZ, P4, PT, R21, R29, RZ, P4, !PT ;  /* 0x0000001d15ff7210 */ /* 0x000fe2000279e4ff */
[----:B------:R-:W-:Y:S01]  /*f2e40*/  IMAD.X R81, RZ, RZ, RZ, P3 ;  /* 0x000000ffff517224 */ /* 0x000fe200018e06ff */
[----:B------:R-:W-:Y:S01]  /*f2e50*/  IADD3 R69, P3, PT, R78, R69, RZ ;  /* 0x000000454e457210 */ /* 0x000fe20007f7e0ff */
[----:B------:R-:W-:Y:S01]  /*f2e60*/  IMAD.WIDE.U32 R92, R65, R143, RZ ;  /* 0x0000008f415c7225 */ /* 0x000fe200078e00ff */
[----:B------:R-:W-:-:S03]  /*f2e70*/  IADD3.X R26, P0, PT, R17, R90, RZ, P0, !PT ;  /* 0x0000005a111a7210 */ /* 0x000fc6000071e4ff */
[----:B------:R-:W-:Y:S01]  /*f2e80*/  IMAD.MOV.U32 R80, RZ, RZ, R79 ;  /* 0x000000ffff507224 */ /* 0x000fe200078e004f */
[----:B------:R-:W-:Y:S01]  /*f2e90*/  IADD3.X R89, P0, PT, R89, R91, RZ, P0, !PT ;  /* 0x0000005b59597210 */ /* 0x000fe2000071e4ff */
[----:B------:R-:W-:-:S03]  /*f2ea0*/  IMAD.WIDE.U32 R90, R33, R143, RZ ;  /* 0x0000008f215a7225 */ /* 0x000fc600078e00ff */
[----:B------:R-:W-:Y:S01]  /*f2eb0*/  IADD3.X R26, P0, PT, R26, R27, RZ, P0, !PT ;  /* 0x0000001b1a1a7210 */ /* 0x000fe2000071e4ff */
[----:B------:R-:W-:-:S03]  /*f2ec0*/  IMAD.WIDE.U32.X R80, R141, R65, R80, P3 ;  /* 0x000000418d507225 */ /* 0x000fc600018e0450 */
[----:B------:R-:W-:Y:S01]  /*f2ed0*/  IADD3.X R27, P0, PT, R89, R32, RZ, P0, !PT ;  /* 0x00000020591b7210 */ /* 0x000fe2000071e4ff */
[----:B------:R-:W-:-:S03]  /*f2ee0*/  IMAD.WIDE.U32 R92, P3, R146, R33, R92 ;  /* 0x00000021925c7225 */ /* 0x000fc6000786005c */
[----:B------:R-:W-:Y:S01]  /*f2ef0*/  IADD3.X R29, P0, PT, RZ, RZ, RZ, P0, !PT ;  /* 0x000000ffff1d7210 */ /* 0x000fe2000071e4ff */
[----:B------:R-:W-:Y:S01]  /*f2f00*/  IMAD.X R131, RZ, RZ, RZ, P3 ;  /* 0x000000ffff837224 */ /* 0x000fe200018e06ff */
[----:B------:R-:W-:Y:S01]  /*f2f10*/  IADD3 R17, P3, PT, R92, R91, RZ ;  /* 0x0000005b5c117210 */ /* 0x000fe20007f7e0ff */
[----:B------:R-:W-:-:S04]  /*f2f20*/  IMAD.WIDE.U32 R102, R65, R148, RZ ;  /* 0x0000009441667225 */ /* 0x000fc800078e00ff */
[----:B------:R-:W-:Y:S02]  /*f2f30*/  IMAD.MOV.U32 R130, RZ, RZ, R93 ;  /* 0x000000ffff827224 */ /* 0x000fe400078e005d */
[----:B------:R-:W-:-:S04]  /*f2f40*/  IMAD.WIDE.U32 R14, R14, 0x17c510ea, R136 ;  /* 0x17c510ea0e0e7825 */ /* 0x000fc800078e0088 */
[----:B------:R-:W-:Y:S01]  /*f2f50*/  IMAD.WIDE.U32.X R130, R146, R65, R130, P3 ;  /* 0x0000004192827225 */ /* 0x000fe200018e0482 */
[----:B------:R-:W-:-:S03]  /*f2f60*/  IADD3.X R14, P5, PT, R95, R14, RZ, P5, !PT ;  /* 0x0000000e5f0e7210 */ /* 0x000fc60002fbe4ff */
[----:B------:R-:W-:-:S04]  /*f2f70*/  IMAD.WIDE.U32 R102, P3, R145, R33, R102 ;  /* 0x0000002191667225 */ /* 0x000fc80007860066 */
[----:B------:R-:W-:Y:S01]  /*f2f80*/  IMAD.IADD R134, R15, 0x1, R82 ;  /* 0x000000010f867824 */ /* 0x000fe200078e0252 */
[----:B------:R-:W-:Y:S01]  /*f2f90*/  IADD3.X R115, PT, PT, RZ, RZ, RZ, P3, !PT ;  /* 0x000000ffff737210 */ /* 0x000fe20001ffe4ff */
[----:B------:R-:W-:Y:S01]  /*f2fa0*/  IMAD.WIDE.U32 R118, R28, 0x30000000, R118 ;  /* 0x300000001c767825 */ /* 0x000fe200078e0076 */
[----:B------:R-:W-:Y:S02]  /*f2fb0*/  IADD3 RZ, P3, PT, R26, R66, RZ ;  /* 0x000000421aff7210 */ /* 0x000fe40007f7e0ff */
[----:B------:R-:W-:Y:S01]  /*f2fc0*/  IADD3.X R15, P4, PT, R83, R116, RZ, P4, !PT ;  /* 0x00000074530f7210 */ /* 0x000fe2000279e4ff */
[----:B------:R-:W-:Y:S01]  /*f2fd0*/  IMAD.WIDE.U32 R82, R143, R132, R104 ;  /* 0x000000848f527225 */ /* 0x000fe200078e0068 */
[----:B------:R-:W-:Y:S02]  /*f2fe0*/  IADD3.X RZ, P3, PT, R27, R67, RZ, P3, !PT ;  /* 0x000000431bff7210 */ /* 0x000fe40001f7e4ff */
[----:B------:R-:W-:Y:S01]  /*f2ff0*/  IADD3.X R85, P4, PT, R85, R117, RZ, P4, !PT ;  /* 0x0000007555557210 */ /* 0x000fe2000279e4ff */
[----:B------:R-:W-:Y:S01]  /*f3000*/  IMAD.WIDE.U32 R66, R33, R148, RZ ;  /* 0x0000009421427225 */ /* 0x000fe200078e00ff */
[----:B------:R-:W-:-:S02]  /*f3010*/  IADD3.X R29, P3, PT, R29, R152, RZ, P3, !PT ;  /* 0x000000981d1d7210 */ /* 0x000fc40001f7e4ff */
[----:B------:R-:W-:Y:S01]  /*f3020*/  IADD3.X R82, P4, PT, R15, R82, RZ, P4, !PT ;  /* 0x000000520f527210 */ /* 0x000fe2000279e4ff */
[----:B------:R-:W-:Y:S01]  /*f3030*/  IMAD.WIDE.U32 R116, R19, 0x6ca1493b, RZ ;  /* 0x6ca1493b13747825 */ /* 0x000fe200078e00ff */
[----:B------:R-:W-:Y:S02]  /*f3040*/  IADD3.X R152, PT, PT, R153, RZ, RZ, P3, P0 ;  /* 0x000000ff99987210 */ /* 0x000fe40001fe04ff */
[----:B------:R-:W-:Y:S01]  /*f3050*/  IADD3 R67, P3, PT, R102, R67, RZ ;  /* 0x0000004366437210 */ /* 0x000fe20007f7e0ff */
[----:B------:R-:W-:Y:S01]  /*f3060*/  IMAD.IADD R32, R83, 0x1, R114 ;  /* 0x0000000153207824 */ /* 0x000fe200078e0272 */
[----:B------:R-:W-:Y:S01]  /*f3070*/  IADD3.X R15, P5, PT, R87, R134, RZ, P5, !PT ;  /* 0x00000086570f7210 */ /* 0x000fe20002fbe4ff */
[----:B------:R-:W-:-:S03]  /*f3080*/  IMAD.WIDE.U32 R136, R18, 0x6ca1493b, RZ ;  /* 0x6ca1493b12887825 */ /* 0x000fc600078e00ff */
[----:B------:R-:W-:Y:S01]  /*f3090*/  IADD3.X R91, P5, PT, RZ, RZ, RZ, P5, !PT ;  /* 0x000000ffff5b7210 */ /* 0x000fe20002fbe4ff */
[----:B------:R-:W-:-:S04]  /*f30a0*/  IMAD.WIDE.U32 R116, P0, R18, -0x39c4fa40, R116 ;  /* 0xc63b05c012747825 */ /* 0x000fc80007800074 */
[----:B------:R-:W-:Y:S02]  /*f30b0*/  IMAD.MOV.U32 R114, RZ, RZ, R103 ;  /* 0x000000ffff727224 */ /* 0x000fe400078e0067 */
[----:B------:R-:W-:-:S04]  /*f30c0*/  IMAD.WIDE.U32 R104, R118, -0x1, RZ ;  /* 0xffffffff76687825 */ /* 0x000fc800078e00ff */
[----:B------:R-:W-:Y:S01]  /*f30d0*/  IMAD.WIDE.U32.X R114, R145, R65, R114, P3 ;  /* 0x0000004191727225 */ /* 0x000fe200018e0472 */
[----:B------:R-:W-:-:S03]  /*f30e0*/  IADD3 RZ, P3, PT, R14, R136, RZ ;  /* 0x000000880eff7210 */ /* 0x000fc60007f7e0ff */
[----:B------:R-:W-:Y:S01]  /*f30f0*/  IMAD.X R141, RZ, RZ, RZ, P0 ;  /* 0x000000ffff8d7224 */ /* 0x000fe200000e06ff */
[----:B------:R-:W-:Y:S01]  /*f3100*/  IADD3 R79, P0, PT, R116, R137, RZ ;  /* 0x00000089744f7210 */ /* 0x000fe20007f1e0ff */
[----:B------:R-:W-:-:S04]  /*f3110*/  IMAD.WIDE.U32 R136, R104, 0x1, RZ ;  /* 0x0000000168887825 */ /* 0x000fc800078e00ff */
[----:B------:R-:W-:Y:S02]  /*f3120*/  IMAD.MOV.U32 R140, RZ, RZ, R117 ;  /* 0x000000ffff8c7224 */ /* 0x000fe400078e0075 */
[----:B------:R-:W-:Y:S02]  /*f3130*/  IMAD.IADD R83, R119, 0x1, R16 ;  /* 0x0000000177537824 */ /* 0x000fe400078e0210 */
[----:B------:R-:W-:Y:S01]  /*f3140*/  IMAD.WIDE.U32.X R140, R19, -0x39c4fa40, R140, P0 ;  /* 0xc63b05c0138c7825 */ /* 0x000fe200000e048c */
[----:B------:R-:W-:-:S03]  /*f3150*/  IADD3 RZ, P0, PT, R118, R136, RZ ;  /* 0x0000008876ff7210 */ /* 0x000fc60007f1e0ff */
[----:B------:R-:W-:Y:S02]  /*f3160*/  IMAD R89, R118, -0x7af74001, -R83 ;  /* 0x8508bfff76597824 */ /* 0x000fe400078e0a53 */
[----:B------:R-:W-:-:S04]  /*f3170*/  IMAD.WIDE.U32 R118, R19, 0x17c510ea, RZ ;  /* 0x17c510ea13767825 */ /* 0x000fc800078e00ff */
[----:B------:R-:W-:-:S04]  /*f3180*/  IMAD.WIDE.U32 R134, R139, R33, R20 ;  /* 0x000000218b867225 */ /* 0x000fc800078e0014 */
[----:B------:R-:W-:Y:S01]  /*f3190*/  IMAD.X R93, RZ, RZ, RZ, P5 ;  /* 0x000000ffff5d7224 */ /* 0x000fe200028e06ff */
[----:B------:R-:W-:Y:S01]  /*f31a0*/  IADD3.X R129, P2, PT, R129, R134, RZ, P2, !PT ;  /* 0x0000008681817210 */ /* 0x000fe2000175e4ff */
[----:B------:R-:W-:Y:S02]  /*f31b0*/  IMAD.IADD R89, R105, 0x1, R89 ;  /* 0x0000000169597824 */ /* 0x000fe400078e0259 */
[----:B------:R-:W-:-:S04]  /*f31c0*/  IMAD.WIDE.U32 R118, P5, R18, 0x1ae3a46, R118 ;  /* 0x01ae3a4612767825 */ /* 0x000fc800078a0076 */
[----:B------:R-:W-:-:S04]  /*f31d0*/  IMAD.WIDE.U32 R20, R18, 0x17c510ea, RZ ;  /* 0x17c510ea12147825 */ /* 0x000fc800078e00ff */
[----:B------:R-:W-:-:S04]  /*f31e0*/  IMAD.WIDE.U32 R138, R89, 0x1, RZ ;  /* 0x00000001598a7825 */ /* 0x000fc800078e00ff */
[----:B------:R-:W-:Y:S01]  /*f31f0*/  IMAD.X R155, RZ, RZ, RZ, P5 ;  /* 0x000000ffff9b7224 */ /* 0x000fe200028e06ff */
[----:B------:R-:W-:Y:S01]  /*f3200*/  IADD3 R16, P5, PT, R118, R21, RZ ;  /* 0x0000001576107210 */ /* 0x000fe20007fbe0ff */
[----:B------:R-:W-:Y:S02]  /*f3210*/  IMAD.MOV.U32 R154, RZ, RZ, R119 ;  /* 0x000000ffff9a7224 */ /* 0x000fe400078e0077 */
[----:B------:R-:W-:Y:S02]  /*f3220*/  IMAD R136, R104, -0x7af74000, R138 ;  /* 0x8508c00068887824 */ /* 0x000fe400078e028a */
[----:B------:R-:W-:-:S04]  /*f3230*/  IMAD.WIDE.U32.X R154, R19, 0x1ae3a46, R154, P5 ;  /* 0x01ae3a46139a7825 */ /* 0x000fc800028e049a */
[----:B------:R-:W-:-:S04]  /*f3240*/  IMAD.WIDE.U32 R138, P5, R104, -0x7af74000, R138 ;  /* 0x8508c000688a7825 */ /* 0x000fc800078a008a */
[C---:B------:R-:W-:Y:S01]  /*f3250*/  IMAD.IADD R136, R137.reuse, 0x1, R136 ;  /* 0x0000000189887824 */ /* 0x040fe200078e0288 */
[----:B------:R-:W-:Y:S01]  /*f3260*/  IADD3 RZ, P6, PT, R137, R138, RZ ;  /* 0x0000008a89ff7210 */ /* 0x000fe20007fde0ff */
[----:B------:R-:W-:Y:S02]  /*f3270*/  IMAD.X R87, RZ, RZ, RZ, P5 ;  /* 0x000000ffff577224 */ /* 0x000fe400028e06ff */
[----:B------:R-:W-:Y:S01]  /*f3280*/  IMAD.WIDE.U32 R22, R28, -0x45f6b800, R22 ;  /* 0xba0948001c167825 */ /* 0x000fe200078e0016 */
[----:B------:R-:W-:Y:S02]  /*f3290*/  IADD3.X RZ, P5, PT, R83, R136, RZ, P0, !PT ;  /* 0x0000008853ff7210 */ /* 0x000fe400007be4ff */
[----:B------:R-:W-:Y:S01]  /*f32a0*/  IADD3.X RZ, P0, PT, R15, R79, RZ, P3, !PT ;  /* 0x0000004f0fff7210 */ /* 0x000fe20001f1e4ff */
[----:B------:R-:W-:Y:S01]  /*f32b0*/  IMAD.IADD R136, R135, 0x1, R86 ;  /* 0x0000000187887824 */ /* 0x000fe200078e0256 */
[----:B------:R-:W-:Y:S01]  /*f32c0*/  MOV R86, R139 ;  /* 0x0000008b00567202 */ /* 0x000fe20000000f00 */
[----:B------:R-:W-:Y:S01]  /*f32d0*/  IMAD.WIDE.U32 R14, R18, 0x6ca1493b, R14 ;  /* 0x6ca1493b120e7825 */ /* 0x000fe200078e000e */
[----:B------:R-:W-:-:S02]  /*f32e0*/  IADD3.X R83, P4, PT, R85, R32, RZ, P4, !PT ;  /* 0x0000002055537210 */ /* 0x000fc4000279e4ff */
[----:B------:R-:W-:Y:S01]  /*f32f0*/  IADD3.X R133, P2, PT, R133, R136, RZ, P2, !PT ;  /* 0x0000008885857210 */ /* 0x000fe2000175e4ff */
[----:B------:R-:W-:Y:S01]  /*f3300*/  IMAD.WIDE.U32.X R86, R89, -0x7af74000, R86, P6 ;  /* 0x8508c00059567825 */ /* 0x000fe200030e0456 */
[----:B------:R-:W-:Y:S02]  /*f3310*/  IADD3 RZ, P6, PT, R82, R68, RZ ;  /* 0x0000004452ff7210 */ /* 0x000fe40007fde0ff */
[----:B------:R-:W-:Y:S01]  /*f3320*/  IADD3.X R68, P0, PT, R91, R140, RZ, P0, !PT ;  /* 0x0000008c5b447210 */ /* 0x000fe2000071e4ff */
[----:B------:R-:W-:Y:S01]  /*f3330*/  IMAD.IADD R138, R23, 0x1, R24 ;  /* 0x00000001178a7824 */ /* 0x000fe200078e0218 */
[----:B------:R-:W-:Y:S01]  /*f3340*/  IADD3.X R21, P5, PT, RZ, R86, RZ, P5, !PT ;  /* 0x00000056ff157210 */ /* 0x000fe20002fbe4ff */
[----:B------:R-:W-:Y:S01]  /*f3350*/  IMAD.IADD R86, R15, 0x1, R116 ;  /* 0x000000010f567824 */ /* 0x000fe200078e0274 */
[----:B------:R-:W-:Y:S01]  /*f3360*/  IADD3.X R140, P3, PT, R93, R141, RZ, P0, !PT ;  /* 0x0000008d5d8c7210 */ /* 0x000fe2000077e4ff */
[----:B------:R-:W-:Y:S01]  /*f3370*/  IMAD.WIDE.U32 R116, R28, 0xf5138f, RZ ;  /* 0x00f5138f1c747825 */ /* 0x000fe200078e00ff */
[----:B------:R-:W-:-:S02]  /*f3380*/  IADD3.X R84, P1, PT, R84, R14, RZ, P1, !PT ;  /* 0x0000000e54547210 */ /* 0x000fc40000f3e4ff */
[----:B------:R-:W-:Y:S01]  /*f3390*/  IADD3.X R79, P0, PT, RZ, RZ, RZ, P2, !PT ;  /* 0x000000ffff4f7210 */ /* 0x000fe2000171e4ff */
[----:B------:R-:W-:Y:S01]  /*f33a0*/  IMAD.WIDE.U32 R14, R64, 0xf5138f, RZ ;  /* 0x00f5138f400e7825 */ /* 0x000fe200078e00ff */
[----:B------:R-:W-:Y:S02]  /*f33b0*/  IADD3.X R95, P4, PT, RZ, RZ, RZ, P4, !PT ;  /* 0x000000ffff5f7210 */ /* 0x000fe4000279e4ff */
[----:B------:R-:W-:Y:S01]  /*f33c0*/  IADD3.X R19, P5, PT, RZ, R87, RZ, P5, !PT ;  /* 0x00000057ff137210 */ /* 0x000fe20002fbe4ff */
[----:B------:R-:W-:Y:S01]  /*f33d0*/  IMAD.X R32, RZ, RZ, RZ, P0 ;  /* 0x000000ffff207224 */ /* 0x000fe200000e06ff */
[----:B------:R-:W-:Y:S01]  /*f33e0*/  IADD3.X R68, P3, PT, R68, R129, RZ, P3, !PT ;  /* 0x0000008144447210 */ /* 0x000fe20001f7e4ff */
[----:B------:R-:W-:Y:S01]  /*f33f0*/  IMAD.WIDE.U32 R14, P0, R28, 0x1a22d9f3, R14 ;  /* 0x1a22d9f31c0e7825 */ /* 0x000fe2000780000e */
[----:B------:R-:W-:Y:S02]  /*f3400*/  IADD3.X RZ, P6, PT, R83, R69, RZ, P6, !PT ;  /* 0x0000004553ff7210 */ /* 0x000fe400037de4ff */
[----:B------:R-:W-:Y:S01]  /*f3410*/  IADD3.X R22, P5, PT, R21, R22, RZ, P5, !PT ;  /* 0x0000001615167210 */ /* 0x000fe20002fbe4ff */
[----:B------:R-:W-:Y:S01]  /*f3420*/  IMAD.X R87, RZ, RZ, RZ, P0 ;  /* 0x000000ffff577224 */ /* 0x000fe200000e06ff */
[----:B------:R-:W-:Y:S01]  /*f3430*/  IADD3.X R85, P0, PT, R25, R86, RZ, P1, !PT ;  /* 0x0000005619557210 */ /* 0x000fe20000f1e4ff */
[----:B------:R-:W-:Y:S01]  /*f3440*/  IMAD.X R103, RZ, RZ, RZ, P4 ;  /* 0x000000ffff677224 */ /* 0x000fe200020e06ff */
[----:B------:R-:W-:Y:S01]  /*f3450*/  IADD3 R91, P2, PT, R14, R117, RZ ;  /* 0x000000750e5b7210 */ /* 0x000fe20007f5e0ff */
[----:B------:R-:W-:Y:S01]  /*f3460*/  IMAD.MOV.U32 R86, RZ, RZ, R15 ;  /* 0x000000ffff567224 */ /* 0x000fe200078e000f */
[----:B------:R-:W-:Y:S01]  /*f3470*/  IADD3 RZ, P4, PT, R84, R116, RZ ;  /* 0x0000007454ff7210 */ /* 0x000fe20007f9e0ff */
[----:B------:R-:W-:Y:S01]  /*f3480*/  IMAD.WIDE.U32 R116, R64, 0x6ca1493b, RZ ;  /* 0x6ca1493b40747825 */ /* 0x000fe200078e00ff */
[----:B------:R-:W-:-:S02]  /*f3490*/  IADD3.X R93, P0, PT, RZ, RZ, RZ, P0, !PT ;  /* 0x000000ffff5d7210 */ /* 0x000fc4000071e4ff */
[----:B------:R-:W-:Y:S01]  /*f34a0*/  IADD3 RZ, P1, PT, R68, R20, RZ ;  /* 0x0000001444ff7210 */ /* 0x000fe20007f3e0ff */
[----:B------:R-:W-:Y:S01]  /*f34b0*/  IMAD.WIDE.U32.X R24, R64, 0x1a22d9f3, R86, P2 ;  /* 0x1a22d9f340187825 */ /* 0x000fe200010e0456 */
[----:B------:R-:W-:Y:S02]  /*f34c0*/  IADD3.X R69, P3, PT, R140, R133, RZ, P3, !PT ;  /* 0x000000858c457210 */ /* 0x000fe40001f7e4ff */
[----:B------:R-:W-:Y:S01]  /*f34d0*/  IADD3.X RZ, P4, PT, R85, R91, RZ, P4, !PT ;  /* 0x0000005b55ff7210 */ /* 0x000fe2000279e4ff */
[----:B------:R-:W-:Y:S01]  /*f34e0*/  IMAD.X R15, RZ, RZ, RZ, P0 ;  /* 0x000000ffff0f7224 */ /* 0x000fe200000e06ff */
[----:B------:R-:W-:Y:S01]  /*f34f0*/  IADD3.X R95, P0, PT, R95, R80, RZ, P6, !PT ;  /* 0x000000505f5f7210 */ /* 0x000fe2000371e4ff */
[C---:B------:R-:W-:Y:S01]  /*f3500*/  IMAD.WIDE.U32 R86, P2, R28.reuse, -0x39c4fa40, R116 ;  /* 0xc63b05c01c567825 */ /* 0x040fe20007840074 */
[----:B------:R-:W-:Y:S02]  /*f3510*/  IADD3.X R23, P5, PT, R19, R138, RZ, P5, !PT ;  /* 0x0000008a13177210 */ /* 0x000fe40002fbe4ff */
[----:B------:R-:W-:Y:S01]  /*f3520*/  IADD3.X R103, P0, PT, R103, R81, RZ, P0, !PT ;  /* 0x0000005167677210 */ /* 0x000fe2000071e4ff */
[----:B------:R-:W-:Y:S01]  /*f3530*/  IMAD.WIDE.U32 R20, R28, 0x6ca1493b, RZ ;  /* 0x6ca1493b1c147825 */ /* 0x000fe200078e00ff */
[----:B------:R-:W-:-:S02]  /*f3540*/  IADD3.X RZ, P1, PT, R69, R16, RZ, P1, !PT ;  /* 0x0000001045ff7210 */ /* 0x000fc40000f3e4ff */
[----:B------:R-:W-:Y:S01]  /*f3550*/  IADD3.X R105, P5, PT, RZ, RZ, RZ, P5, !PT ;  /* 0x000000ffff697210 */ /* 0x000fe20002fbe4ff */
[----:B------:R-:W-:Y:S01]  /*f3560*/  IMAD.X R137, RZ, RZ, RZ, P2 ;  /* 0x000000ffff897224 */ /* 0x000fe200010e06ff */
[----:B------:R-:W-:Y:S01]  /*f3570*/  IADD3 R21, P2, PT, R86, R21, RZ ;  /* 0x0000001556157210 */ /* 0x000fe20007f5e0ff */
        /* <DEDUP_REMOVED lines=8> */
[----:B------:R-:W-:Y:S02]  /*f3600*/  IMAD.MOV.U32 R116, RZ, RZ, R81 ;  /* 0x000000ffff747224 */ /* 0x000fe400078e0051 */
[----:B------:R-:W-:-:S04]  /*f3610*/  IMAD.WIDE.U32 R100, R148, R132, R100 ;  /* 0x0000008494647225 */ /* 0x000fc800078e0064 */
[----:B------:R-:W-:Y:S01]  /*f3620*/  IMAD.WIDE.U32.X R116, R89, 0x170b5d44, R116, P2 ;  /* 0x170b5d4459747825 */ /* 0x000fe200010e0474 */
[----:B------:R-:W-:-:S03]  /*f3630*/  IADD3 RZ, P2, PT, R22, R134, RZ ;  /* 0x0000008616ff7210 */ /* 0x000fc60007f5e0ff */
[----:B------:R-:W-:Y:S02]  /*f3640*/  IMAD.IADD R135, R87, 0x1, R135 ;  /* 0x0000000157877824 */ /* 0x000fe400078e0287 */
[----:B------:R-:W-:Y:S01]  /*f3650*/  IMAD.IADD R16, R101, 0x1, R94 ;  /* 0x0000000165107824 */ /* 0x000fe200078e025e */
[----:B------:R-:W-:Y:S01]  /*f3660*/  IADD3.X R94, P6, PT, R95, R100, RZ, P0, !PT ;  /* 0x000000645f5e7210 */ /* 0x000fe200007de4ff */
[----:B------:R-:W-:Y:S01]  /*f3670*/  IMAD.WIDE.U32 R80, R64, 0x17c510ea, RZ ;  /* 0x17c510ea40507825 */ /* 0x000fe200078e00ff */
[----:B------:R-:W-:Y:S02]  /*f3680*/  IADD3.X R101, P0, PT, R93, R24, RZ, P4, !PT ;  /* 0x000000185d657210 */ /* 0x000fe4000271e4ff */
[----:B------:R-:W-:Y:S01]  /*f3690*/  IADD3.X RZ, P2, PT, R23, R135, RZ, P2, !PT ;  /* 0x0000008717ff7210 */ /* 0x000fe2000175e4ff */
[----:B------:R-:W-:Y:S01]  /*f36a0*/  IMAD.WIDE.U32 R18, R18, 0x17c510ea, R68 ;  /* 0x17c510ea12127825 */ /* 0x000fe200078e0044 */
[----:B------:R-:W-:Y:S02]  /*f36b0*/  IADD3.X R93, P0, PT, R15, R25, RZ, P0, !PT ;  /* 0x000000190f5d7210 */ /* 0x000fe4000071e4ff */
[----:B------:R-:W-:Y:S01]  /*f36c0*/  IADD3.X R15, PT, PT, RZ, RZ, RZ, P5, !PT ;  /* 0x000000ffff0f7210 */ /* 0x000fe20002ffe4ff */
[----:B------:R-:W-:Y:S01]  /*f36d0*/  IMAD.WIDE.U32 R68, P4, R28, 0x1ae3a46, R80 ;  /* 0x01ae3a461c447825 */ /* 0x000fe20007880050 */
[----:B------:R-:W-:-:S02]  /*f36e0*/  IADD3.X R105, P2, PT, R105, R116, RZ, P2, !PT ;  /* 0x0000007469697210 */ /* 0x000fc4000175e4ff */
[----:B------:R-:W-:Y:S01]  /*f36f0*/  IADD3.X R18, P0, PT, R101, R18, RZ, P0, !PT ;  /* 0x0000001265127210 */ /* 0x000fe2000071e4ff */
[----:B------:R-:W-:Y:S01]  /*f3700*/  IMAD.WIDE.U32 R24, R28, 0x17c510ea, RZ ;  /* 0x17c510ea1c187825 */ /* 0x000fe200078e00ff */
[----:B------:R-:W-:Y:S02]  /*f3710*/  IADD3.X R81, P2, PT, R15, R117, RZ, P2, !PT ;  /* 0x000000750f517210 */ /* 0x000fe4000175e4ff */
[----:B------:R-:W-:Y:S01]  /*f3720*/  IADD3.X R15, P3, PT, RZ, RZ, RZ, P3, !PT ;  /* 0x000000ffff0f7210 */ /* 0x000fe20001f7e4ff */
[----:B------:R-:W-:Y:S01]  /*f3730*/  IMAD.X R117, RZ, RZ, RZ, P4 ;  /* 0x000000ffff757224 */ /* 0x000fe200020e06ff */
[----:B------:R-:W-:Y:S01]  /*f3740*/  IADD3 RZ, P4, PT, R68, R25, RZ ;  /* 0x0000001944ff7210 */ /* 0x000fe20007f9e0ff */
[----:B------:R-:W-:Y:S02]  /*f3750*/  IMAD.MOV.U32 R116, RZ, RZ, R69 ;  /* 0x000000ffff747224 */ /* 0x000fe400078e0045 */
[----:B------:R-:W-:Y:S01]  /*f3760*/  IMAD.X R95, RZ, RZ, RZ, P3 ;  /* 0x000000ffff5f7224 */ /* 0x000fe200018e06ff */
[----:B------:R-:W-:Y:S01]  /*f3770*/  IADD3 RZ, P3, PT, R94, R90, RZ ;  /* 0x0000005a5eff7210 */ /* 0x000fe20007f7e0ff */
[----:B------:R-:W-:Y:S01]  /*f3780*/  IMAD.WIDE.U32.X R68, R64, 0x1ae3a46, R116, P4 ;  /* 0x01ae3a4640447825 */ /* 0x000fe200020e0474 */
[----:B------:R-:W-:-:S03]  /*f3790*/  IADD3.X R64, P1, PT, R15, R154, RZ, P1, !PT ;  /* 0x0000009a0f407210 */ /* 0x000fc60000f3e4ff */
[----:B------:R-:W-:Y:S01]  /*f37a0*/  IMAD.WIDE.U32 R90, R89, -0x45f6b800, RZ ;  /* 0xba094800595a7825 */ /* 0x000fe200078e00ff */
[----:B------:R-:W-:Y:S02]  /*f37b0*/  IADD3.X R155, P1, PT, R95, R155, RZ, P1, !PT ;  /* 0x0000009b5f9b7210 */ /* 0x000fe40000f3e4ff */
[----:B------:R-:W-:Y:S01]  /*f37c0*/  IADD3.X R95, P6, PT, R103, R16, RZ, P6, !PT ;  /* 0x00000010675f7210 */ /* 0x000fe200037de4ff */
[----:B------:R-:W-:Y:S01]  /*f37d0*/  IMAD.WIDE.U32 R84, R28, 0xf5138f, R84 ;  /* 0x00f5138f1c547825 */ /* 0x000fe200078e0054 */
[----:B------:R-:W-:Y:S02]  /*f37e0*/  IADD3.X R79, P1, PT, R64, R79, RZ, P1, !PT ;  /* 0x0000004f404f7210 */ /* 0x000fe40000f3e4ff */
[----:B------:R-:W-:Y:S01]  /*f37f0*/  IADD3.X RZ, P3, PT, R95, R17, RZ, P3, !PT ;  /* 0x000000115fff7210 */ /* 0x000fe20001f7e4ff */
[----:B------:R-:W-:Y:S01]  /*f3800*/  IMAD.IADD R134, R85, 0x1, R14 ;  /* 0x0000000155867824 */ /* 0x000fe200078e020e */
[----:B------:R-:W-:Y:S01]  /*f3810*/  IADD3.X R16, P2, PT, R105, R84, RZ, P2, !PT ;  /* 0x0000005469107210 */ /* 0x000fe2000175e4ff */
[----:B------:R-:W-:-:S04]  /*f3820*/  IMAD.WIDE.U32 R116, P4, R104, 0x1ef3622f, R90 ;  /* 0x1ef3622f68747825 */ /* 0x000fc8000788005a */
[----:B------:R-:W-:-:S04]  /*f3830*/  IMAD.WIDE.U32 R14, R104, -0x45f6b800, RZ ;  /* 0xba094800680e7825 */ /* 0x000fc800078e00ff */
[----:B------:R-:W-:Y:S01]  /*f3840*/  IMAD.IADD R140, R19, 0x1, R118 ;  /* 0x00000001138c7824 */ /* 0x000fe200078e0276 */
[----:B------:R-:W-:Y:S01]  /*f3850*/  IADD3.X R19, P6, PT, RZ, RZ, RZ, P6, !PT ;  /* 0x000000ffff137210 */ /* 0x000fe200037de4ff */
[----:B------:R-:W-:Y:S01]  /*f3860*/  IMAD.WIDE.U32 R84, R89, 0xf5138f, RZ ;  /* 0x00f5138f59547825 */ /* 0x000fe200078e00ff */
[----:B------:R-:W-:-:S03]  /*f3870*/  IADD3 RZ, P5, PT, R116, R15, RZ ;  /* 0x0000000f74ff7210 */ /* 0x000fc60007fbe0ff */
[----:B------:R-:W-:Y:S01]  /*f3880*/  IMAD.X R101, RZ, RZ, RZ, P4 ;  /* 0x000000ffff657224 */ /* 0x000fe200020e06ff */
[----:B------:R-:W-:Y:S01]  /*f3890*/  IADD3 RZ, P4, PT, R18, R20, RZ ;  /* 0x0000001412ff7210 */ /* 0x000fe20007f9e0ff */
[----:B------:R-:W-:Y:S01]  /*f38a0*/  IMAD.MOV.U32 R100, RZ, RZ, R117 ;  /* 0x000000ffff647224 */ /* 0x000fe200078e0075 */
[----:B------:R-:W-:Y:S01]  /*f38b0*/  IADD3.X R20, P3, PT, R19, R130, RZ, P3, !PT ;  /* 0x0000008213147210 */ /* 0x000fe20001f7e4ff */
[----:B------:R-:W-:Y:S02]  /*f38c0*/  IMAD.X R91, RZ, RZ, RZ, P6 ;  /* 0x000000ffff5b7224 */ /* 0x000fe400030e06ff */
[----:B------:R-:W-:-:S04]  /*f38d0*/  IMAD.WIDE.U32.X R116, R89, 0x1ef3622f, R100, P5 ;  /* 0x1ef3622f59747825 */ /* 0x000fc800028e0464 */
[----:B------:R-:W-:Y:S01]  /*f38e0*/  IMAD.WIDE.U32 R138, P5, R104, 0x1a22d9f3, R84 ;  /* 0x1a22d9f3688a7825 */ /* 0x000fe200078a0054 */
[----:B------:R-:W-:-:S03]  /*f38f0*/  IADD3.X R85, P3, PT, R91, R131, RZ, P3, !PT ;  /* 0x000000835b557210 */ /* 0x000fc60001f7e4ff */
[----:B------:R-:W-:-:S04]  /*f3900*/  IMAD.WIDE.U32 R100, R104, 0xf5138f, RZ ;  /* 0x00f5138f68647825 */ /* 0x000fc800078e00ff */
[----:B------:R-:W-:Y:S01]  /*f3910*/  IMAD.X R131, RZ, RZ, RZ, P5 ;  /* 0x000000ffff837224 */ /* 0x000fe200028e06ff */
[----:B------:R-:W-:Y:S01]  /*f3920*/  IADD3 RZ, P5, PT, R138, R101, RZ ;  /* 0x000000658aff7210 */ /* 0x000fe20007fbe0ff */
[----:B------:R-:W-:-:S04]  /*f3930*/  IMAD.WIDE.U32 R118, R89, 0x6ca1493b, RZ ;  /* 0x6ca1493b59767825 */ /* 0x000fc800078e00ff */
[----:B------:R-:W-:Y:S02]  /*f3940*/  IMAD.MOV.U32 R130, RZ, RZ, R139 ;  /* 0x000000ffff827224 */ /* 0x000fe400078e008b */
[----:B------:R-:W-:-:S04]  /*f3950*/  IMAD.WIDE.U32 R160, R104, 0x6ca1493b, RZ ;  /* 0x6ca1493b68a07825 */ /* 0x000fc800078e00ff */
[----:B------:R-:W-:-:S04]  /*f3960*/  IMAD.WIDE.U32.X R130, R89, 0x1a22d9f3, R130, P5 ;  /* 0x1a22d9f359827825 */ /* 0x000fc800028e0482 */
[----:B------:R-:W-:-:S04]  /*f3970*/  IMAD.WIDE.U32 R138, P5, R104, -0x39c4fa40, R118 ;  /* 0xc63b05c0688a7825 */ /* 0x000fc800078a0076 */
[----:B------:R-:W-:-:S04]  /*f3980*/  IMAD.WIDE.U32 R162, R144, R33, R82 ;  /* 0x0000002190a27225 */ /* 0x000fc800078e0052 */
        /* <DEDUP_REMOVED lines=9> */
[C---:B------:R-:W-:Y:S01]  /*f3a20*/  IMAD R105, R104.reuse, 0x1ef3622f, R90 ;  /* 0x1ef3622f68697824 */ /* 0x040fe200078e025a */
[----:B------:R-:W-:Y:S01]  /*f3a30*/  MOV R90, R83 ;  /* 0x00000053005a7202 */ /* 0x000fe20000000f00 */
[----:B------:R-:W-:-:S04]  /*f3a40*/  IMAD.WIDE.U32 R22, R104, 0x30000000, R22 ;  /* 0x3000000068167825 */ /* 0x000fc800078e0016 */
[----:B------:R-:W-:Y:S01]  /*f3a50*/  IMAD.WIDE.U32.X R90, R89, 0x1ae3a46, R90, P5 ;  /* 0x01ae3a46595a7825 */ /* 0x000fe200028e045a */
[----:B------:R-:W-:Y:S02]  /*f3a60*/  IADD3.X R19, P5, PT, R93, R140, RZ, P0, !PT ;  /* 0x0000008c5d137210 */ /* 0x000fe400007be4ff */
[----:B------:R-:W-:Y:S01]  /*f3a70*/  IADD3.X R17, P0, PT, R81, R134, RZ, P2, !PT ;  /* 0x0000008651117210 */ /* 0x000fe2000171e4ff */
[----:B------:R-:W-:Y:S01]  /*f3a80*/  IMAD.WIDE.U32 R132, R147, R132, R26 ;  /* 0x0000008493847225 */ /* 0x000fe200078e001a */
[----:B------:R-:W-:Y:S02]  /*f3a90*/  IADD3.X R81, P2, PT, RZ, RZ, RZ, P5, !PT ;  /* 0x000000ffff517210 */ /* 0x000fe40002f5e4ff */
[----:B------:R-:W-:Y:S01]  /*f3aa0*/  IADD3.X RZ, P4, PT, R19, R21, RZ, P4, !PT ;  /* 0x0000001513ff7210 */ /* 0x000fe2000279e4ff */
[----:B------:R-:W-:Y:S01]  /*f3ab0*/  IMAD.IADD R87, R23, 0x1, R87 ;  /* 0x0000000117577824 */ /* 0x000fe200078e0257 */
[----:B------:R-:W-:Y:S01]  /*f3ac0*/  IADD3.X R89, P5, PT, R155, R32, RZ, P1, !PT ;  /* 0x000000209b597210 */ /* 0x000fe20000fbe4ff */
[----:B------:R-:W-:Y:S01]  /*f3ad0*/  IMAD.X R21, RZ, RZ, RZ, P2 ;  /* 0x000000ffff157224 */ /* 0x000fe200010e06ff */
[----:B------:R-:W-:Y:S01]  /*f3ae0*/  IADD3.X R142, P4, PT, R81, R136, RZ, P4, !PT ;  /* 0x00000088518e7210 */ /* 0x000fe2000279e4ff */
[----:B------:R-:W-:Y:S01]  /*f3af0*/  IMAD.WIDE.U32 R94, R143, R33, R94 ;  /* 0x000000218f5e7225 */ /* 0x000fe200078e005e */
[----:B------:R-:W-:-:S02]  /*f3b00*/  IADD3.X R143, P1, PT, R79, R162, RZ, P5, !PT ;  /* 0x000000a24f8f7210 */ /* 0x000fc40002f3e4ff */
[----:B------:R-:W-:Y:S01]  /*f3b10*/  IADD3.X R20, P2, PT, R20, R132, RZ, P3, !PT ;  /* 0x0000008414147210 */ /* 0x000fe20001f5e4ff */
[----:B------:R-:W-:Y:S01]  /*f3b20*/  IMAD.IADD R88, R133, 0x1, R88 ;  /* 0x0000000185587824 */ /* 0x000fe200078e0258 */
[----:B------:R-:W-:Y:S01]  /*f3b30*/  IADD3.X R136, P3, PT, R21, R137, RZ, P4, !PT ;  /* 0x0000008915887210 */ /* 0x000fe2000277e4ff */
[----:B------:R-:W-:-:S03]  /*f3b40*/  IMAD.WIDE.U32 R26, R22, -0x1, RZ ;  /* 0xffffffff161a7825 */ /* 0x000fc600078e00ff */
[----:B------:R-:W-:Y:S01]  /*f3b50*/  IADD3.X R21, P2, PT, R85, R88, RZ, P2, !PT ;  /* 0x0000005855157210 */ /* 0x000fe2000175e4ff */
[----:B------:R-:W-:Y:S01]  /*f3b60*/  IMAD R79, R22, -0x7af74001, -R87 ;  /* 0x8508bfff164f7824 */ /* 0x000fe200078e0a57 */
[----:B------:R-:W-:Y:S01]  /*f3b70*/  IADD3.X R85, P0, PT, RZ, RZ, RZ, P0, !PT ;  /* 0x000000ffff557210 */ /* 0x000fe2000071e4ff */
[----:B------:R-:W-:Y:S01]  /*f3b80*/  IMAD.IADD R78, R163, 0x1, R78 ;  /* 0x00000001a34e7824 */ /* 0x000fe200078e024e */
[----:B------:R-:W-:Y:S01]  /*f3b90*/  IADD3.X R93, P2, PT, RZ, RZ, RZ, P2, !PT ;  /* 0x000000ffff5d7210 */ /* 0x000fe2000175e4ff */
[----:B------:R-:W-:Y:S01]  /*f3ba0*/  IMAD.IADD R27, R27, 0x1, R79 ;  /* 0x000000011b1b7824 */ /* 0x000fe200078e024f */
[----:B------:R-:W-:Y:S01]  /*f3bb0*/  IADD3.X R142, P4, PT, R142, R143, RZ, P3, !PT ;  /* 0x0000008f8e8e7210 */ /* 0x000fe20001f9e4ff */
[----:B------:R-:W-:Y:S01]  /*f3bc0*/  IMAD.IADD R23, R95, 0x1, R92 ;  /* 0x000000015f177824 */ /* 0x000fe200078e025c */
[----:B------:R-:W-:Y:S01]  /*f3bd0*/  IADD3.X R89, P1, PT, R89, R78, RZ, P1, !PT ;  /* 0x0000004e59597210 */ /* 0x000fe20000f3e4ff */
[----:B------:R-:W-:Y:S01]  /*f3be0*/  IMAD.WIDE.U32 R78, R27, 0x1, RZ ;  /* 0x000000011b4e7825 */ /* 0x000fe200078e00ff */
[----:B------:R-:W-:-:S03]  /*f3bf0*/  IADD3 RZ, P3, PT, R142, R24, RZ ;  /* 0x000000188eff7210 */ /* 0x000fc60007f7e0ff */
[----:B------:R-:W-:Y:S01]  /*f3c00*/  IMAD.X R95, RZ, RZ, RZ, P0 ;  /* 0x000000ffff5f7224 */ /* 0x000fe200000e06ff */
[----:B------:R-:W-:Y:S01]  /*f3c10*/  IADD3 RZ, P0, PT, R20, R66, RZ ;  /* 0x0000004214ff7210 */ /* 0x000fe20007f1e0ff */
[----:B------:R-:W-:Y:S02]  /*f3c20*/  IMAD R103, R28, 0x1ae3a46, R80 ;  /* 0x01ae3a461c677824 */ /* 0x000fe400078e0250 */
[----:B------:R-:W-:Y:S01]  /*f3c30*/  IMAD.X R119, RZ, RZ, RZ, P2 ;  /* 0x000000ffff777224 */ /* 0x000fe200010e06ff */
[----:B------:R-:W-:Y:S01]  /*f3c40*/  IADD3.X RZ, P0, PT, R21, R67, RZ, P0, !PT ;  /* 0x0000004315ff7210 */ /* 0x000fe2000071e4ff */
[----:B------:R-:W-:-:S03]  /*f3c50*/  IMAD.WIDE.U32 R80, P2, R26, -0x7af74000, R78 ;  /* 0x8508c0001a507825 */ /* 0x000fc6000784004e */
[----:B------:R-:W-:Y:S01]  /*f3c60*/  IADD3.X R32, P0, PT, R93, R114, RZ, P0, !PT ;  /* 0x000000725d207210 */ /* 0x000fe2000071e4ff */
[----:B------:R-:W-:-:S04]  /*f3c70*/  IMAD.WIDE.U32 R66, R26, 0x1, RZ ;  /* 0x000000011a427825 */ /* 0x000fc800078e00ff */
[----:B------:R-:W-:Y:S01]  /*f3c80*/  IMAD.X R83, RZ, RZ, RZ, P2 ;  /* 0x000000ffff537224 */ /* 0x000fe200010e06ff */
[----:B------:R-:W-:Y:S01]  /*f3c90*/  IADD3.X R143, P2, PT, R136, R89, RZ, P4, !PT ;  /* 0x00000059888f7210 */ /* 0x000fe2000275e4ff */
[----:B------:R-:W-:Y:S01]  /*f3ca0*/  IMAD.IADD R79, R103, 0x1, R25 ;  /* 0x00000001674f7824 */ /* 0x000fe200078e0219 */
[----:B------:R-:W-:Y:S01]  /*f3cb0*/  IADD3 RZ, P4, PT, R67, R80, RZ ;  /* 0x0000005043ff7210 */ /* 0x000fe20007f9e0ff */
[----:B------:R-:W-:-:S03]  /*f3cc0*/  IMAD.WIDE.U32 R24, R27, 0x30000000, RZ ;  /* 0x300000001b187825 */ /* 0x000fc600078e00ff */
[----:B------:R-:W-:Y:S01]  /*f3cd0*/  IADD3.X RZ, P3, PT, R143, R79, RZ, P3, !PT ;  /* 0x0000004f8fff7210 */ /* 0x000fe20001f7e4ff */
[----:B------:R-:W-:Y:S01]  /*f3ce0*/  IMAD.MOV.U32 R82, RZ, RZ, R81 ;  /* 0x000000ffff527224 */ /* 0x000fe200078e0051 */
[----:B------:R-:W-:Y:S01]  /*f3cf0*/  IADD3.X R79, P0, PT, R119, R115, RZ, P0, !PT ;  /* 0x00000073774f7210 */ /* 0x000fe2000071e4ff */
[----:B------:R-:W-:-:S04]  /*f3d00*/  IMAD.WIDE.U32 R80, R26, 0x30000000, RZ ;  /* 0x300000001a507825 */ /* 0x000fc800078e00ff */
[----:B------:R-:W-:-:S04]  /*f3d10*/  IMAD.WIDE.U32.X R82, R27, -0x7af74000, R82, P4 ;  /* 0x8508c0001b527825 */ /* 0x000fc800020e0452 */
[----:B------:R-:W-:-:S04]  /*f3d20*/  IMAD.WIDE.U32 R88, P4, R26, 0x170b5d44, R24 ;  /* 0x170b5d441a587825 */ /* 0x000fc80007880018 */
[----:B------:R-:W-:Y:S01]  /*f3d30*/  IMAD.X R141, RZ, RZ, RZ, P4 ;  /* 0x000000ffff8d7224 */ /* 0x000fe200020e06ff */
[----:B------:R-:W-:Y:S01]  /*f3d40*/  IADD3 RZ, P4, PT, R88, R81, RZ ;  /* 0x0000005158ff7210 */ /* 0x000fe20007f9e0ff */
[----:B------:R-:W-:-:S04]  /*f3d50*/  IMAD.WIDE.U32 R136, R27, -0x45f6b800, RZ ;  /* 0xba0948001b887825 */ /* 0x000fc800078e00ff */
[----:B------:R-:W-:Y:S02]  /*f3d60*/  IMAD.MOV.U32 R140, RZ, RZ, R89 ;  /* 0x000000ffff8c7224 */ /* 0x000fe400078e0059 */
[----:B------:R-:W-:-:S04]  /*f3d70*/  IMAD.WIDE.U32 R134, R26, -0x45f6b800, RZ ;  /* 0xba0948001a867825 */ /* 0x000fc800078e00ff */
[----:B------:R-:W-:-:S04]  /*f3d80*/  IMAD.WIDE.U32.X R140, R27, 0x170b5d44, R140, P4 ;  /* 0x170b5d441b8c7825 */ /* 0x000fc800020e048c */
[----:B------:R-:W-:-:S04]  /*f3d90*/  IMAD.WIDE.U32 R88, P4, R26, 0x1ef3622f, R136 ;  /* 0x1ef3622f1a587825 */ /* 0x000fc80007880088 */
[----:B------:R-:W-:Y:S01]  /*f3da0*/  IMAD.WIDE.U32 R114, R27, 0xf5138f, RZ ;  /* 0x00f5138f1b727825 */ /* 0x000fe200078e00ff */
[----:B------:R-:W-:Y:S02]  /*f3db0*/  IADD3.X R133, PT, PT, RZ, RZ, RZ, P4, !PT ;  /* 0x000000ffff857210 */ /* 0x000fe400027fe4ff */
[----:B------:R-:W-:Y:S01]  /*f3dc0*/  IADD3 RZ, P4, PT, R88, R135, RZ ;  /* 0x0000008758ff7210 */ /* 0x000fe20007f9e0ff */
[----:B------:R-:W-:Y:S02]  /*f3dd0*/  IMAD.MOV.U32 R132, RZ, RZ, R89 ;  /* 0x000000ffff847224 */ /* 0x000fe400078e0059 */
[----:B------:R-:W-:-:S04]  /*f3de0*/  IMAD.WIDE.U32 R92, R26, 0xf5138f, RZ ;  /* 0x00f5138f1a5c7825 */ /* 0x000fc800078e00ff */
[----:B------:R-:W-:-:S04]  /*f3df0*/  IMAD.WIDE.U32.X R132, R27, 0x1ef3622f, R132, P4 ;  /* 0x1ef3622f1b847825 */ /* 0x000fc800020e0484 */
[----:B------:R-:W-:-:S04]  /*f3e00*/  IMAD.WIDE.U32 R88, P4, R26, 0x1a22d9f3, R114 ;  /* 0x1a22d9f31a587825 */ /* 0x000fc80007880072 */
[----:B------:R-:W-:Y:S01]  /*f3e10*/  IMAD.X R155, RZ, RZ, RZ, P4 ;  /* 0x000000ffff9b7224 */ /* 0x000fe200020e06ff */
[----:B------:R-:W-:Y:S01]  /*f3e20*/  IADD3 RZ, P4, PT, R88, R93, RZ ;  /* 0x0000005d58ff7210 */ /* 0x000fe20007f9e0ff */
[----:B------:R-:W-:Y:S02]  /*f3e30*/  IMAD.MOV.U32 R154, RZ, RZ, R89 ;  /* 0x000000ffff9a7224 */ /* 0x000fe400078e0059 */
[----:B------:R-:W-:Y:S02]  /*f3e40*/  IMAD.IADD R15, R105, 0x1, R15 ;  /* 0x00000001690f7824 */ /* 0x000fe400078e020f */
[----:B------:R-:W-:Y:S01]  /*f3e50*/  IMAD.WIDE.U32.X R88, R27, 0x1a22d9f3, R154, P4 ;  /* 0x1a22d9f31b587825 */ /* 0x000fe200020e049a */
[----:B------:R-:W-:-:S03]  /*f3e60*/  IADD3 RZ, P4, PT, R16, R14, RZ ;  /* 0x0000000e10ff7210 */ /* 0x000fc60007f9e0ff */
[----:B------:R-:W-:Y:S01]  /*f3e70*/  IMAD.WIDE.U32 R154, R26, 0x6ca1493b, RZ ;  /* 0x6ca1493b1a9a7825 */ /* 0x000fe200078e00ff */
[----:B------:R-:W-:-:S03]  /*f3e80*/  IADD3.X RZ, P4, PT, R17, R15, RZ, P4, !PT ;  /* 0x0000000f11ff7210 */ /* 0x000fc6000279e4ff */
[----:B------:R-:W-:Y:S01]  /*f3e90*/  IMAD.WIDE.U32 R18, R28, 0x6ca1493b, R18 ;  /* 0x6ca1493b1c127825 */ /* 0x000fe200078e0012 */
[----:B------:R-:W-:-:S03]  /*f3ea0*/  IADD3.X R85, P4, PT, R85, R116, RZ, P4, !PT ;  /* 0x0000007455557210 */ /* 0x000fc6000279e4ff */
[----:B------:R-:W-:Y:S01]  /*f3eb0*/  IMAD.IADD R86, R19, 0x1, R86 ;  /* 0x0000000113567824 */ /* 0x000fe200078e0256 */
[----:B------:R-:W-:Y:S01]  /*f3ec0*/  IADD3.X R95, P4, PT, R95, R117, RZ, P4, !PT ;  /* 0x000000755f5f7210 */ /* 0x000fe2000279e4ff */
[----:B------:R-:W-:-:S03]  /*f3ed0*/  IMAD.WIDE.U32 R116, R27, 0x6ca1493b, RZ ;  /* 0x6ca1493b1b747825 */ /* 0x000fc600078e00ff */
[----:B------:R-:W-:Y:S01]  /*f3ee0*/  IADD3.X R18, P4, PT, R85, R18, RZ, P4, !PT ;  /* 0x0000001255127210 */ /* 0x000fe2000279e4ff */
[----:B------:R-:W-:-:S04]  /*f3ef0*/  IMAD.WIDE.U32 R164, R27, 0x17c510ea, RZ ;  /* 0x17c510ea1ba47825 */ /* 0x000fc800078e00ff */
[----:B------:R-:W-:-:S04]  /*f3f00*/  IMAD.WIDE.U32 R14, P6, R26, -0x39c4fa40, R116 ;  /* 0xc63b05c01a0e7825 */ /* 0x000fc800078c0074 */
[----:B------:R-:W-:Y:S01]  /*f3f10*/  IMAD.X R163, RZ, RZ, RZ, P6 ;  /* 0x000000ffffa37224 */ /* 0x000fe200030e06ff */
[----:B------:R-:W-:Y:S01]  /*f3f20*/  IADD3 RZ, P6, PT, R14, R155, RZ ;  /* 0x0000009b0eff7210 */ /* 0x000fe20007fde0ff */
[----:B------:R-:W-:Y:S02]  /*f3f30*/  IMAD.MOV.U32 R162, RZ, RZ, R15 ;  /* 0x000000ffffa27224 */ /* 0x000fe400078e000f */
[----:B------:R-:W-:Y:S02]  /*f3f40*/  IMAD R25, R104, 0x1a22d9f3, R84 ;  /* 0x1a22d9f368197824 */ /* 0x000fe400078e0254 */
[----:B------:R-:W-:Y:S01]  /*f3f50*/  IMAD.WIDE.U32.X R14, R27, -0x39c4fa40, R162, P6 ;  /* 0xc63b05c01b0e7825 */ /* 0x000fe200030e04a2 */
[----:B------:R-:W-:-:S03]  /*f3f60*/  IADD3.X R19, P6, PT, R95, R86, RZ, P4, !PT ;  /* 0x000000565f137210 */ /* 0x000fc600027de4ff */
[----:B------:R-:W-:Y:S01]  /*f3f70*/  IMAD.WIDE.U32 R84, P4, R26, 0x1ae3a46, R164 ;  /* 0x01ae3a461a547825 */ /* 0x000fe200078800a4 */
[----:B------:R-:W-:-:S03]  /*f3f80*/  IADD3.X R117, P6, PT, RZ, RZ, RZ, P6, !PT ;  /* 0x000000ffff757210 */ /* 0x000fc600037de4ff */
[----:B------:R-:W-:Y:S02]  /*f3f90*/  IMAD R115, R104, -0x39c4fa40, R118 ;  /* 0xc63b05c068737824 */ /* 0x000fe400078e0276 */
[----:B------:R-:W-:Y:S01]  /*f3fa0*/  IMAD.MOV.U32 R118, RZ, RZ, R85 ;  /* 0x000000ffff767224 */ /* 0x000fe200078e0055 */
[----:B------:R-:W-:Y:S01]  /*f3fb0*/  IADD3.X R85, P2, PT, RZ, RZ, RZ, P2, !PT ;  /* 0x000000ffff557210 */ /* 0x000fe2000175e4ff */
[----:B------:R-:W-:-:S03]  /*f3fc0*/  IMAD.WIDE.U32 R162, R26, 0x17c510ea, RZ ;  /* 0x17c510ea1aa27825 */ /* 0x000fc600078e00ff */
[----:B------:R-:W-:Y:S01]  /*f3fd0*/  IADD3.X R85, P3, PT, R85, R68, RZ, P3, !PT ;  /* 0x0000004455557210 */ /* 0x000fe20001f7e4ff */
[----:B------:R-:W-:Y:S01]  /*f3fe0*/  IMAD.X R95, RZ, RZ, RZ, P2 ;  /* 0x000000ffff5f7224 */ /* 0x000fe200010e06ff */
[----:B------:R-:W-:Y:S01]  /*f3ff0*/  IADD3 RZ, P2, PT, R22, R66, RZ ;  /* 0x0000004216ff7210 */ /* 0x000fe20007f5e0ff */
[----:B------:R-:W-:Y:S02]  /*f4000*/  IMAD R66, R26, -0x7af74000, R78 ;  /* 0x8508c0001a427824 */ /* 0x000fe400078e024e */
[----:B------:R-:W-:Y:S01]  /*f4010*/  IMAD.X R119, RZ, RZ, RZ, P4 ;  /* 0x000000ffff777224 */ /* 0x000fe200020e06ff */
[----:B------:R-:W-:Y:S01]  /*f4020*/  IADD3 RZ, P4, PT, R84, R163, RZ ;  /* 0x000000a354ff7210 */ /* 0x000fe20007f9e0ff */
[----:B------:R-:W-:Y:S01]  /*f4030*/  IMAD.IADD R66, R67, 0x1, R66 ;  /* 0x0000000143427824 */ /* 0x000fe200078e0242 */
[----:B------:R-:W-:Y:S01]  /*f4040*/  IADD3.X R22, P3, PT, R95, R69, RZ, P3, !PT ;  /* 0x000000455f167210 */ /* 0x000fe20001f7e4ff */
[----:B------:R-:W-:-:S03]  /*f4050*/  IMAD.WIDE.U32 R20, R148, R33, R20 ;  /* 0x0000002194147225 */ /* 0x000fc600078e0014 */
[----:B------:R-:W-:Y:S01]  /*f4060*/  IADD3.X RZ, P2, PT, R87, R66, RZ, P2, !PT ;  /* 0x0000004257ff7210 */ /* 0x000fe2000175e4ff */
[----:B------:R-:W-:Y:S01]  /*f4070*/  IMAD.WIDE.U32.X R118, R27, 0x1ae3a46, R118, P4 ;  /* 0x01ae3a461b767825 */ /* 0x000fe200020e0476 */
[----:B------:R-:W-:Y:S02]  /*f4080*/  IADD3 RZ, P4, PT, R18, R100, RZ ;  /* 0x0000006412ff7210 */ /* 0x000fe40007f9e0ff */
[----:B------:R-:W-:Y:S01]  /*f4090*/  IADD3 R102, PT, PT, R21, R102, RZ ;  /* 0x0000006615667210 */ /* 0x000fe20007ffe0ff */
[----:B------:R-:W-:Y:S01]  /*f40a0*/  IMAD.IADD R27, R25, 0x1, R101 ;  /* 0x00000001191b7824 */ /* 0x000fe200078e0265 */
[----:B------:R-:W-:Y:S01]  /*f40b0*/  IADD3.X R21, P2, PT, RZ, R82, RZ, P2, !PT ;  /* 0x00000052ff157210 */ /* 0x000fe2000175e4ff */
[----:B------:R-:W-:Y:S02]  /*f40c0*/  IMAD.X R101, RZ, RZ, RZ, P6 ;  /* 0x000000ffff657224 */ /* 0x000fe400030e06ff */
[----:B------:R-:W-:Y:S01]  /*f40d0*/  IMAD.WIDE.U32 R16, R104, -0x45f6b800, R16 ;  /* 0xba09480068107825 */ /* 0x000fe200078e0010 */
[----:B------:R-:W-:-:S02]  /*f40e0*/  IADD3.X RZ, P4, PT, R19, R27, RZ, P4, !PT ;  /* 0x0000001b13ff7210 */ /* 0x000fc4000279e4ff */
[----:B------:R-:W-:Y:S01]  /*f40f0*/  IADD3.X R82, P2, PT, RZ, R83, RZ, P2, !PT ;  /* 0x00000053ff527210 */ /* 0x000fe2000175e4ff */
[----:B------:R-:W-:Y:S01]  /*f4100*/  IMAD.WIDE.U32 R142, R28, 0x17c510ea, R142 ;  /* 0x17c510ea1c8e7825 */ /* 0x000fe200078e008e */
[----:B------:R-:W-:Y:S02]  /*f4110*/  IADD3.X R117, P4, PT, R117, R130, RZ, P4, !PT ;  /* 0x0000008275757210 */ /* 0x000fe4000279e4ff */
[----:B------:R-:W-:Y:S01]  /*f4120*/  IADD3.X R28, P5, PT, RZ, RZ, RZ, P5, !PT ;  /* 0x000000ffff1c7210 */ /* 0x000fe20002fbe4ff */
[----:B------:R-:W-:Y:S01]  /*f4130*/  IMAD.IADD R105, R17, 0x1, R105 ;  /* 0x0000000111697824 */ /* 0x000fe200078e0269 */
[----:B------:R-:W-:Y:S01]  /*f4140*/  IADD3.X R101, P4, PT, R101, R131, RZ, P4, !PT ;  /* 0x0000008365657210 */ /* 0x000fe2000279e4ff */
[----:B------:R-:W-:Y:S01]  /*f4150*/  IMAD R67, R26, 0x170b5d44, R24 ;  /* 0x170b5d441a437824 */ /* 0x000fe200078e0218 */
        /* <DEDUP_REMOVED lines=9> */
[----:B------:R-:W-:Y:S01]  /*f41f0*/  IADD3 RZ, P1, PT, R16, R80, RZ ;  /* 0x0000005010ff7210 */ /* 0x000fe20007f3e0ff */
[----:B------:R-:W-:Y:S01]  /*f4200*/  IMAD R137, R26, 0x1ef3622f, R136 ;  /* 0x1ef3622f1a897824 */ /* 0x000fe200078e0288 */
[----:B------:R-:W-:Y:S01]  /*f4210*/  IADD3.X R95, P3, PT, R85, R28, RZ, P3, !PT ;  /* 0x0000001c555f7210 */ /* 0x000fe20001f7e4ff */
[----:B------:R-:W-:Y:S01]  /*f4220*/  IMAD R145, R104, 0x1ae3a46, R144 ;  /* 0x01ae3a4668917824 */ /* 0x000fe200078e0290 */
[----:B------:R-:W-:Y:S01]  /*f4230*/  IADD3.X R143, P4, PT, R101, R24, RZ, P4, !PT ;  /* 0x00000018658f7210 */ /* 0x000fe2000279e4ff */
[----:B------:R-:W-:Y:S01]  /*f4240*/  IMAD.IADD R85, R137, 0x1, R135 ;  /* 0x0000000189557824 */ /* 0x000fe200078e0287 */
[----:B------:R-:W-:Y:S01]  /*f4250*/  IADD3.X R21, P5, PT, RZ, RZ, RZ, P2, !PT ;  /* 0x000000ffff157210 */ /* 0x000fe200017be4ff */
[C---:B------:R-:W-:Y:S01]  /*f4260*/  IMAD R87, R26.reuse, 0x1a22d9f3, R114 ;  /* 0x1a22d9f31a577824 */ /* 0x040fe200078e0272 */
[----:B------:R-:W-:Y:S01]  /*f4270*/  IADD3.X RZ, P1, PT, R17, R81, RZ, P1, !PT ;  /* 0x0000005111ff7210 */ /* 0x000fe20000f3e4ff */
[----:B------:R-:W-:Y:S01]  /*f4280*/  IMAD.WIDE.U32 R16, R26, 0x30000000, R16 ;  /* 0x300000001a107825 */ /* 0x000fe200078e0010 */
[----:B------:R-:W-:-:S02]  /*f4290*/  IADD3.X R22, P2, PT, R22, R27, RZ, P3, !PT ;  /* 0x0000001b16167210 */ /* 0x000fc40001f5e4ff */
[----:B------:R-:W-:Y:S01]  /*f42a0*/  IADD3.X R69, P4, PT, RZ, RZ, RZ, P4, !PT ;  /* 0x000000ffff457210 */ /* 0x000fe2000279e4ff */
[----:B------:R-:W-:Y:S01]  /*f42b0*/  IMAD.X R27, RZ, RZ, RZ, P5 ;  /* 0x000000ffff1b7224 */ /* 0x000fe200028e06ff */
[----:B------:R-:W-:Y:S01]  /*f42c0*/  IADD3 RZ, P3, PT, R142, R160, RZ ;  /* 0x000000a08eff7210 */ /* 0x000fe20007f7e0ff */
[----:B------:R-:W-:Y:S01]  /*f42d0*/  IMAD R129, R26, -0x39c4fa40, R116 ;  /* 0xc63b05c01a817824 */ /* 0x000fe200078e0274 */
[----:B------:R-:W-:Y:S01]  /*f42e0*/  IADD3.X R21, P1, PT, R21, R140, RZ, P1, !PT ;  /* 0x0000008c15157210 */ /* 0x000fe20000f3e4ff */
[----:B------:R-:W-:Y:S01]  /*f42f0*/  IMAD.X R81, RZ, RZ, RZ, P4 ;  /* 0x000000ffff517224 */ /* 0x000fe200020e06ff */
[----:B------:R-:W-:Y:S01]  /*f4300*/  IADD3.X RZ, P3, PT, R143, R83, RZ, P3, !PT ;  /* 0x000000538fff7210 */ /* 0x000fe20001f7e4ff */
[----:B------:R-:W-:Y:S01]  /*f4310*/  IMAD.IADD R83, R17, 0x1, R67 ;  /* 0x0000000111537824 */ /* 0x000fe200078e0243 */
[----:B------:R-:W-:Y:S01]  /*f4320*/  IADD3.X R95, P5, PT, R95, R94, RZ, P2, !PT ;  /* 0x0000005e5f5f7210 */ /* 0x000fe200017be4ff */
[----:B------:R-:W-:Y:S01]  /*f4330*/  IMAD.WIDE.U32 R142, R104, 0x6ca1493b, R142 ;  /* 0x6ca1493b688e7825 */ /* 0x000fe200078e008e */
[----:B------:R-:W-:-:S02]  /*f4340*/  IADD3.X R140, P4, PT, R27, R141, RZ, P1, !PT ;  /* 0x0000008d1b8c7210 */ /* 0x000fc40000f9e4ff */
[----:B------:R-:W-:Y:S01]  /*f4350*/  IADD3.X R66, P3, PT, R69, R156, RZ, P3, !PT ;  /* 0x0000009c45427210 */ /* 0x000fe20001f7e4ff */
[----:B------:R-:W-:Y:S01]  /*f4360*/  IMAD R17, R16, -0x7af74001, -R83 ;  /* 0x8508bfff10117824 */ /* 0x000fe200078e0a53 */
[----:B------:R-:W-:Y:S01]  /*f4370*/  IADD3.X R69, P5, PT, R22, R23, RZ, P5, !PT ;  /* 0x0000001716457210 */ /* 0x000fe20002fbe4ff */
[----:B------:R-:W-:Y:S01]  /*f4380*/  IMAD.IADD R23, R19, 0x1, R25 ;  /* 0x0000000113177824 */ /* 0x000fe200078e0219 */
[----:B------:R-:W-:Y:S01]  /*f4390*/  IADD3.X R22, P4, PT, R21, R18, RZ, P4, !PT ;  /* 0x0000001215167210 */ /* 0x000fe2000279e4ff */
[----:B------:R-:W-:Y:S01]  /*f43a0*/  IMAD.WIDE.U32 R18, R16, -0x1, RZ ;  /* 0xffffffff10127825 */ /* 0x000fe200078e00ff */
[----:B------:R-:W-:Y:S02]  /*f43b0*/  IADD3.X R21, P2, PT, RZ, RZ, RZ, P2, !PT ;  /* 0x000000ffff157210 */ /* 0x000fe4000175e4ff */
[----:B------:R-:W-:Y:S01]  /*f43c0*/  IADD3.X R156, P3, PT, R81, R157, RZ, P3, !PT ;  /* 0x0000009d519c7210 */ /* 0x000fe20001f7e4ff */
[----:B------:R-:W-:Y:S01]  /*f43d0*/  IMAD.IADD R19, R19, 0x1, R17 ;  /* 0x0000000113137824 */ /* 0x000fe200078e0211 */
        /* <DEDUP_REMOVED lines=8> */
[----:B------:R-:W-:Y:S01]  /*f4460*/  IMAD R165, R26, 0x1ae3a46, R164 ;  /* 0x01ae3a461aa57824 */ /* 0x000fe200078e02a4 */
[----:B------:R-:W-:Y:S02]  /*f4470*/  IADD3.X R81, P5, PT, RZ, RZ, RZ, P4, !PT ;  /* 0x000000ffff517210 */ /* 0x000fe400027be4ff */
[----:B------:R-:W-:Y:S01]  /*f4480*/  IADD3 RZ, P2, PT, R16, R24, RZ ;  /* 0x0000001810ff7210 */ /* 0x000fe20007f5e0ff */
[----:B------:R-:W-:Y:S01]  /*f4490*/  IMAD.WIDE.U32 R16, R19, 0x1, RZ ;  /* 0x0000000113107825 */ /* 0x000fe200078e00ff */
[----:B------:R-:W-:-:S02]  /*f44a0*/  IADD3.X R67, P4, PT, R156, R69, RZ, P3, !PT ;  /* 0x000000459c437210 */ /* 0x000fc40001f9e4ff */
[----:B------:R-:W-:Y:S01]  /*f44b0*/  IADD3.X RZ, P1, PT, R23, R85, RZ, P1, !PT ;  /* 0x0000005517ff7210 */ /* 0x000fe20000f3e4ff */
[----:B------:R-:W-:Y:S01]  /*f44c0*/  IMAD.X R69, RZ, RZ, RZ, P5 ;  /* 0x000000ffff457224 */ /* 0x000fe200028e06ff */
[----:B------:R-:W-:Y:S01]  /*f44d0*/  IADD3 RZ, P3, PT, R66, R138, RZ ;  /* 0x0000008a42ff7210 */ /* 0x000fe20007f7e0ff */
[C-C-:B------:R-:W-:Y:S01]  /*f44e0*/  IMAD R24, R18.reuse, -0x7af74000, R16.reuse ;  /* 0x8508c00012187824 */ /* 0x140fe200078e0210 */
[----:B------:R-:W-:Y:S01]  /*f44f0*/  IADD3.X R85, P4, PT, RZ, RZ, RZ, P4, !PT ;  /* 0x000000ffff557210 */ /* 0x000fe2000279e4ff */
[----:B------:R-:W-:Y:S01]  /*f4500*/  IMAD.WIDE.U32 R16, P5, R18, -0x7af74000, R16 ;  /* 0x8508c00012107825 */ /* 0x000fe200078a0010 */
[----:B------:R-:W-:Y:S02]  /*f4510*/  IADD3.X R81, P1, PT, R81, R132, RZ, P1, !PT ;  /* 0x0000008451517210 */ /* 0x000fe40000f3e4ff */
[----:B------:R-:W-:Y:S01]  /*f4520*/  IADD3.X RZ, P3, PT, R67, R95, RZ, P3, !PT ;  /* 0x0000005f43ff7210 */ /* 0x000fe20001f7e4ff */
[----:B------:R-:W-:Y:S01]  /*f4530*/  IMAD.X R95, RZ, RZ, RZ, P4 ;  /* 0x000000ffff5f7224 */ /* 0x000fe200020e06ff */
[----:B------:R-:W-:Y:S01]  /*f4540*/  IADD3.X R132, P4, PT, R69, R133, RZ, P1, !PT ;  /* 0x0000008545847210 */ /* 0x000fe20000f9e4ff */
[----:B------:R-:W-:Y:S01]  /*f4550*/  IMAD.X R69, RZ, RZ, RZ, P5 ;  /* 0x000000ffff457224 */ /* 0x000fe200028e06ff */
[C---:B------:R-:W-:Y:S01]  /*f4560*/  IADD3 RZ, P5, PT, R25.reuse, R16, RZ ;  /* 0x0000001019ff7210 */ /* 0x040fe20007fbe0ff */
[----:B------:R-:W-:Y:S01]  /*f4570*/  IMAD.MOV.U32 R68, RZ, RZ, R17 ;  /* 0x000000ffff447224 */ /* 0x000fe200078e0011 */
[----:B------:R-:W-:Y:S01]  /*f4580*/  IADD3 R24, PT, PT, R25, R24, RZ ;  /* 0x0000001819187210 */ /* 0x000fe20007ffe0ff */
[----:B------:R-:W-:Y:S01]  /*f4590*/  IMAD.IADD R25, R87, 0x1, R93 ;  /* 0x0000000157197824 */ /* 0x000fe200078e025d */
[----:B------:R-:W-:Y:S01]  /*f45a0*/  IADD3.X R142, P4, PT, R81, R142, RZ, P4, !PT ;  /* 0x0000008e518e7210 */ /* 0x000fe2000279e4ff */
[----:B------:R-:W-:Y:S01]  /*f45b0*/  IMAD.WIDE.U32.X R68, R19, -0x7af74000, R68, P5 ;  /* 0x8508c00013447825 */ /* 0x000fe200028e0444 */
[----:B------:R-:W-:-:S02]  /*f45c0*/  IADD3.X RZ, P2, PT, R83, R24, RZ, P2, !PT ;  /* 0x0000001853ff7210 */ /* 0x000fc4000175e4ff */
[----:B------:R-:W-:Y:S01]  /*f45d0*/  IADD3.X R28, P3, PT, R85, R90, RZ, P3, !PT ;  /* 0x0000005a551c7210 */ /* 0x000fe20001f7e4ff */
[----:B------:R-:W-:Y:S01]  /*f45e0*/  IMAD.WIDE.U32 R16, R19, 0x30000000, RZ ;  /* 0x3000000013107825 */ /* 0x000fe200078e00ff */
[----:B------:R-:W-:Y:S02]  /*f45f0*/  IADD3.X R143, P4, PT, R132, R115, RZ, P4, !PT ;  /* 0x00000073848f7210 */ /* 0x000fe4000279e4ff */
[----:B------:R-:W-:Y:S01]  /*f4600*/  IADD3 RZ, P1, PT, R142, R92, RZ ;  /* 0x0000005c8eff7210 */ /* 0x000fe20007f3e0ff */
[----:B------:R-:W-:Y:S01]  /*f4610*/  IMAD.WIDE.U32 R22, R26, -0x45f6b800, R22 ;  /* 0xba0948001a167825 */ /* 0x000fe200078e0016 */
[----:B------:R-:W-:Y:S02]  /*f4620*/  IADD3.X R90, P3, PT, R95, R91, RZ, P3, !PT ;  /* 0x0000005b5f5a7210 */ /* 0x000fe40001f7e4ff */
[----:B------:R-:W-:Y:S01]  /*f4630*/  IADD3.X R81, P2, PT, RZ, R68, RZ, P2, !PT ;  /* 0x00000044ff517210 */ /* 0x000fe2000175e4ff */
[C-C-:B------:R-:W-:Y:S01]  /*f4640*/  IMAD R83, R18.reuse, 0x170b5d44, R16.reuse ;  /* 0x170b5d4412537824 */ /* 0x140fe200078e0210 */
[----:B------:R-:W-:Y:S01]  /*f4650*/  IADD3.X R91, P4, PT, RZ, RZ, RZ, P4, !PT ;  /* 0x000000ffff5b7210 */ /* 0x000fe2000279e4ff */
[----:B------:R-:W-:Y:S01]  /*f4660*/  IMAD.WIDE.U32 R16, P5, R18, 0x170b5d44, R16 ;  /* 0x170b5d4412107825 */ /* 0x000fe200078a0010 */
[----:B------:R-:W-:-:S02]  /*f4670*/  IADD3.X RZ, P1, PT, R143, R25, RZ, P1, !PT ;  /* 0x000000198fff7210 */ /* 0x000fc40000f3e4ff */
[----:B------:R-:W-:Y:S01]  /*f4680*/  IADD3.X R64, P2, PT, RZ, R69, RZ, P2, !PT ;  /* 0x00000045ff407210 */ /* 0x000fe2000175e4ff */
[----:B------:R-:W-:Y:S01]  /*f4690*/  IMAD.WIDE.U32 R68, R18, 0x30000000, RZ ;  /* 0x3000000012447825 */ /* 0x000fe200078e00ff */
[----:B------:R-:W-:-:S03]  /*f46a0*/  IADD3.X R91, P1, PT, R91, R88, RZ, P1, !PT ;  /* 0x000000585b5b7210 */ /* 0x000fc60000f3e4ff */
[----:B------:R-:W-:Y:S01]  /*f46b0*/  IMAD.X R85, RZ, RZ, RZ, P4 ;  /* 0x000000ffff557224 */ /* 0x000fe200020e06ff */
[----:B------:R-:W-:Y:S01]  /*f46c0*/  IADD3.X R22, P4, PT, R81, R22, RZ, P2, !PT ;  /* 0x0000001651167210 */ /* 0x000fe2000179e4ff */
[----:B------:R-:W-:Y:S02]  /*f46d0*/  IMAD.IADD R137, R23, 0x1, R137 ;  /* 0x0000000117897824 */ /* 0x000fe400078e0289 */
[----:B------:R-:W-:Y:S01]  /*f46e0*/  IMAD.X R25, RZ, RZ, RZ, P5 ;  /* 0x000000ffff197224 */ /* 0x000fe200028e06ff */
[----:B------:R-:W-:Y:S01]  /*f46f0*/  IADD3 RZ, P5, PT, R16, R69, RZ ;  /* 0x0000004510ff7210 */ /* 0x000fe20007fbe0ff */
        /* <DEDUP_REMOVED lines=8> */
[----:B------:R-:W-:Y:S01]  /*f4780*/  IADD3.X R89, P4, PT, RZ, RZ, RZ, P4, !PT ;  /* 0x000000ffff597210 */ /* 0x000fe2000279e4ff */
[----:B------:R-:W-:Y:S01]  /*f4790*/  IMAD.WIDE.U32.X R24, R19, 0x170b5d44, R24, P5 ;  /* 0x170b5d4413187825 */ /* 0x000fe200028e0418 */
[----:B------:R-:W-:-:S02]  /*f47a0*/  IADD3.X RZ, P2, PT, R23, R69, RZ, P2, !PT ;  /* 0x0000004517ff7210 */ /* 0x000fc4000175e4ff */
[----:B------:R-:W-:Y:S01]  /*f47b0*/  IADD3.X R81, P1, PT, R88, R145, RZ, P1, !PT ;  /* 0x0000009158517210 */ /* 0x000fe20000f3e4ff */
[----:B------:R-:W-:Y:S01]  /*f47c0*/  IMAD.WIDE.U32 R16, R19, -0x45f6b800, RZ ;  /* 0xba09480013107825 */ /* 0x000fe200078e00ff */
[----:B------:R-:W-:Y:S02]  /*f47d0*/  IADD3.X R89, P2, PT, R89, R24, RZ, P2, !PT ;  /* 0x0000001859597210 */ /* 0x000fe4000175e4ff */
[----:B------:R-:W-:Y:S01]  /*f47e0*/  IADD3.X R91, P3, PT, R28, R21, RZ, P3, !PT ;  /* 0x000000151c5b7210 */ /* 0x000fe20001f7e4ff */
[----:B------:R-:W-:Y:S01]  /*f47f0*/  IMAD.X R24, RZ, RZ, RZ, P4 ;  /* 0x000000ffff187224 */ /* 0x000fe200020e06ff */
[----:B------:R-:W-:Y:S01]  /*f4800*/  IADD3.X R21, P1, PT, RZ, RZ, RZ, P1, !PT ;  /* 0x000000ffff157210 */ /* 0x000fe20000f3e4ff */
[--C-:B------:R-:W-:Y:S01]  /*f4810*/  IMAD R85, R18, 0x1ef3622f, R16.reuse ;  /* 0x1ef3622f12557824 */ /* 0x100fe200078e0210 */
[----:B------:R-:W-:Y:S01]  /*f4820*/  IADD3.X R93, P3, PT, R90, R27, RZ, P3, !PT ;  /* 0x0000001b5a5d7210 */ /* 0x000fe20001f7e4ff */
[----:B------:R-:W-:Y:S01]  /*f4830*/  IMAD.WIDE.U32 R16, P5, R18, 0x1ef3622f, R16 ;  /* 0x1ef3622f12107825 */ /* 0x000fe200078a0010 */
[----:B------:R-:W-:-:S03]  /*f4840*/  IADD3.X R24, P2, PT, R24, R25, RZ, P2, !PT ;  /* 0x0000001918187210 */ /* 0x000fc6000175e4ff */
[----:B------:R-:W-:-:S04]  /*f4850*/  IMAD.WIDE.U32 R68, R18, -0x45f6b800, RZ ;  /* 0xba09480012447825 */ /* 0x000fc800078e00ff */
[----:B------:R-:W-:Y:S01]  /*f4860*/  IMAD.WIDE.U32 R142, R26, 0xf5138f, R142 ;  /* 0x00f5138f1a8e7825 */ /* 0x000fe200078e008e */
[----:B------:R-:W-:-:S03]  /*f4870*/  IADD3 RZ, P4, PT, R16, R69, RZ ;  /* 0x0000004510ff7210 */ /* 0x000fc60007f9e0ff */
[----:B------:R-:W-:Y:S01]  /*f4880*/  IMAD.MOV.U32 R66, RZ, RZ, R17 ;  /* 0x000000ffff427224 */ /* 0x000fe200078e0011 */
[----:B------:R-:W-:Y:S01]  /*f4890*/  IADD3 R17, PT, PT, R129, R155, RZ ;  /* 0x0000009b81117210 */ /* 0x000fe20007ffe0ff */
        /* <DEDUP_REMOVED lines=21> */
[----:B------:R-:W-:Y:S01]  /*f49f0*/  IMAD.WIDE.U32 R24, R19, 0xf5138f, RZ ;  /* 0x00f5138f13187825 */ /* 0x000fe200078e00ff */
[----:B------:R-:W-:-:S02]  /*f4a00*/  IADD3.X R20, P2, PT, R20, R69, RZ, P5, !PT ;  /* 0x0000004514147210 */ /* 0x000fc40002f5e4ff */
[----:B------:R-:W-:Y:S01]  /*f4a10*/  IADD3.X R14, P0, PT, R32, R29, RZ, P0, !PT ;  /* 0x0000001d200e7210 */ /* 0x000fe2000071e4ff */
[----:B------:R-:W-:Y:S01]  /*f4a20*/  IMAD.WIDE.U32 R68, R19, 0x6ca1493b, RZ ;  /* 0x6ca1493b13447825 */ /* 0x000fe200078e00ff */
[----:B------:R-:W-:Y:S02]  /*f4a30*/  IADD3.X R32, P5, PT, R15, R67, RZ, P1, !PT ;  /* 0x000000430f207210 */ /* 0x000fe40000fbe4ff */
[----:B------:R-:W-:Y:S01]  /*f4a40*/  IADD3.X R21, P1, PT, R21, R102, RZ, P2, !PT ;  /* 0x0000006615157210 */ /* 0x000fe2000173e4ff */
[C---:B------:R-:W-:Y:S01]  /*f4a50*/  IMAD.WIDE.U32 R66, R18.reuse, 0xf5138f, RZ ;  /* 0x00f5138f12427825 */ /* 0x040fe200078e00ff */
[----:B------:R-:W-:Y:S02]  /*f4a60*/  IADD3.X R80, P5, PT, R27, R80, RZ, P5, !PT ;  /* 0x000000501b507210 */ /* 0x000fe40002fbe4ff */
[----:B------:R-:W-:Y:S01]  /*f4a70*/  IADD3.X R91, P2, PT, RZ, RZ, RZ, P1, !PT ;  /* 0x000000ffff5b7210 */ /* 0x000fe20000f5e4ff */
[----:B------:R-:W-:Y:S01]  /*f4a80*/  IMAD.WIDE.U32 R28, P1, R18, 0x1a22d9f3, R24 ;  /* 0x1a22d9f3121c7825 */ /* 0x000fe20007820018 */
[----:B------:R-:W-:-:S03]  /*f4a90*/  IADD3.X R15, P0, PT, R79, R152, RZ, P0, !PT ;  /* 0x000000984f0f7210 */ /* 0x000fc6000071e4ff */
[----:B------:R-:W-:Y:S02]  /*f4aa0*/  IMAD.IADD R27, R165, 0x1, R163 ;  /* 0x00000001a51b7824 */ /* 0x000fe400078e02a3 */
        /* <DEDUP_REMOVED lines=10> */
[----:B------:R-:W-:Y:S01]  /*f4b50*/  IMAD.WIDE.U32 R20, R26, 0x17c510ea, R20 ;  /* 0x17c510ea1a147825 */ /* 0x000fe200078e0014 */
[----:B------:R-:W-:-:S03]  /*f4b60*/  IADD3.X R91, P2, PT, R91, R118, RZ, P2, !PT ;  /* 0x000000765b5b7210 */ /* 0x000fc6000175e4ff */
[----:B------:R-:W-:Y:S01]  /*f4b70*/  IMAD.X R89, RZ, RZ, RZ, P1 ;  /* 0x000000ffff597224 */ /* 0x000fe200008e06ff */
[----:B------:R-:W-:Y:S01]  /*f4b80*/  IADD3 RZ, P1, PT, R80, R66, RZ ;  /* 0x0000004250ff7210 */ /* 0x000fe20007f3e0ff */
[----:B------:R-:W-:Y:S01]  /*f4b90*/  IMAD.WIDE.U32.X R28, R19, 0x1a22d9f3, R24, P5 ;  /* 0x1a22d9f3131c7825 */ /* 0x000fe200028e0418 */
[----:B------:R-:W-:Y:S02]  /*f4ba0*/  IADD3.X R78, P2, PT, R93, R119, RZ, P2, !PT ;  /* 0x000000775d4e7210 */ /* 0x000fe4000175e4ff */
[----:B------:R-:W-:Y:S01]  /*f4bb0*/  IADD3.X RZ, P1, PT, R81, R95, RZ, P1, !PT ;  /* 0x0000005f51ff7210 */ /* 0x000fe20000f3e4ff */
[C---:B------:R-:W-:Y:S01]  /*f4bc0*/  IMAD.WIDE.U32 R24, P5, R18.reuse, -0x39c4fa40, R68 ;  /* 0xc63b05c012187825 */ /* 0x040fe200078a0044 */
[----:B------:R-:W-:Y:S02]  /*f4bd0*/  IADD3 R21, PT, PT, R21, R165, RZ ;  /* 0x000000a515157210 */ /* 0x000fe40007ffe0ff */
        /* <DEDUP_REMOVED lines=8> */
[----:B------:R-:W-:Y:S01]  /*f4c60*/  IMAD.IADD R67, R87, 0x1, R67 ;  /* 0x0000000157437824 */ /* 0x000fe200078e0243 */
[----:B------:R-:W-:Y:S01]  /*f4c70*/  IADD3.X R24, P4, PT, RZ, R24, RZ, P4, !PT ;  /* 0x00000018ff187210 */ /* 0x000fe2000279e4ff */
[----:B------:R-:W-:-:S03]  /*f4c80*/  IMAD.WIDE.U32.X R68, R19, -0x39c4fa40, R68, P5 ;  /* 0xc63b05c013447825 */ /* 0x000fc600028e0444 */
[----:B------:R-:W-:Y:S01]  /*f4c90*/  IADD3.X R91, P2, PT, R91, R24, RZ, P2, !PT ;  /* 0x000000185b5b7210 */ /* 0x000fe2000175e4ff */
[----:B------:R-:W-:Y:S01]  /*f4ca0*/  IMAD.WIDE.U32 R24, R65, R147, RZ ;  /* 0x0000009341187225 */ /* 0x000fe200078e00ff */
[----:B------:R-:W-:Y:S02]  /*f4cb0*/  IADD3.X R29, PT, PT, RZ, RZ, RZ, P4, P3 ;  /* 0x000000ffff1d7210 */ /* 0x000fe400027e64ff */
[----:B------:R-:W-:Y:S01]  /*f4cc0*/  IADD3.X R20, P3, PT, R27, R20, RZ, P1, !PT ;  /* 0x000000141b147210 */ /* 0x000fe20000f7e4ff */
[----:B------:R-:W-:Y:S01]  /*f4cd0*/  IMAD.WIDE.U32 R26, R147, R33, R14 ;  /* 0x00000021931a7225 */ /* 0x000fe200078e000e */
[----:B------:R-:W-:Y:S02]  /*f4ce0*/  IADD3.X R78, P1, PT, R78, R29, RZ, P2, !PT ;  /* 0x0000001d4e4e7210 */ /* 0x000fe4000173e4ff */
[----:B------:R-:W-:Y:S01]  /*f4cf0*/  IADD3 RZ, P2, PT, R20, R66, RZ ;  /* 0x0000004214ff7210 */ /* 0x000fe20007f5e0ff */
[----:B------:R-:W-:Y:S01]  /*f4d00*/  IMAD.WIDE.U32 R24, P4, R150, R33, R24 ;  /* 0x0000002196187225 */ /* 0x000fe20007880018 */
[----:B------:R-:W-:-:S03]  /*f4d10*/  IADD3.X R21, P3, PT, R28, R21, RZ, P3, !PT ;  /* 0x000000151c157210 */ /* 0x000fc60001f7e4ff */
[----:B------:R-:W-:Y:S01]  /*f4d20*/  IMAD.WIDE.U32 R32, R33, R147, RZ ;  /* 0x0000009321207225 */ /* 0x000fe200078e00ff */
[----:B------:R-:W-:Y:S02]  /*f4d30*/  IADD3.X RZ, P2, PT, R21, R67, RZ, P2, !PT ;  /* 0x0000004315ff7210 */ /* 0x000fe4000175e4ff */
[----:B------:R-:W-:Y:S01]  /*f4d40*/  IADD3.X R89, P3, PT, RZ, RZ, RZ, P3, !PT ;  /* 0x000000ffff597210 */ /* 0x000fe20001f7e4ff */
[----:B------:R-:W-:Y:S01]  /*f4d50*/  IMAD.X R29, RZ, RZ, RZ, P4 ;  /* 0x000000ffff1d7224 */ /* 0x000fe200020e06ff */
[----:B------:R-:W-:Y:S01]  /*f4d60*/  IADD3 R93, P5, PT, R24, R33, RZ ;  /* 0x00000021185d7210 */ /* 0x000fe20007fbe0ff */
[----:B------:R-:W-:Y:S01]  /*f4d70*/  IMAD.MOV.U32 R28, RZ, RZ, R25 ;  /* 0x000000ffff1c7224 */ /* 0x000fe200078e0019 */
[----:B------:R-:W-:Y:S01]  /*f4d80*/  IADD3.X R33, P4, PT, R89, R68, RZ, P2, !PT ;  /* 0x0000004459217210 */ /* 0x000fe2000179e4ff */
[----:B------:R-:W-:Y:S01]  /*f4d90*/  IMAD.WIDE.U32 R66, R19, 0x17c510ea, RZ ;  /* 0x17c510ea13427825 */ /* 0x000fe200078e00ff */
[----:B------:R-:W-:-:S03]  /*f4da0*/  IADD3.X R64, P2, PT, R91, R26, RZ, P1, !PT ;  /* 0x0000001a5b407210 */ /* 0x000fc60000f5e4ff */
[----:B------:R-:W-:Y:S02]  /*f4db0*/  IMAD.X R68, RZ, RZ, RZ, P3 ;  /* 0x000000ffff447224 */ /* 0x000fe400018e06ff */
[----:B------:R-:W-:-:S03]  /*f4dc0*/  IMAD.WIDE.U32.X R28, R150, R65, R28, P5 ;  /* 0x00000041961c7225 */ /* 0x000fc600028e041c */
[----:B------:R-:W-:Y:S01]  /*f4dd0*/  IADD3.X R68, P4, PT, R68, R69, RZ, P4, !PT ;  /* 0x0000004544447210 */ /* 0x000fe2000279e4ff */
[----:B------:R-:W-:Y:S02]  /*f4de0*/  IMAD.IADD R65, R27, 0x1, R24 ;  /* 0x000000011b417824 */ /* 0x000fe400078e0218 */
[----:B------:R-:W-:-:S03]  /*f4df0*/  IMAD.WIDE.U32 R24, P3, R18, 0x1ae3a46, R66 ;  /* 0x01ae3a4612187825 */ /* 0x000fc60007860042 */
[----:B------:R-:W-:Y:S01]  /*f4e00*/  IADD3.X R67, P2, PT, R78, R65, RZ, P2, !PT ;  /* 0x000000414e437210 */ /* 0x000fe2000175e4ff */
[----:B------:R-:W-:-:S04]  /*f4e10*/  IMAD.WIDE.U32 R26, R18, 0x17c510ea, RZ ;  /* 0x17c510ea121a7825 */ /* 0x000fc800078e00ff */
[----:B------:R-:W-:Y:S01]  /*f4e20*/  IMAD R69, R18, 0x1ae3a46, R66 ;  /* 0x01ae3a4612457824 */ /* 0x000fe200078e0242 */
[----:B------:R-:W-:Y:S01]  /*f4e30*/  IADD3.X R66, P4, PT, R33, R64, RZ, P4, !PT ;  /* 0x0000004021427210 */ /* 0x000fe2000279e4ff */
[----:B------:R-:W-:Y:S01]  /*f4e40*/  IMAD.X R65, RZ, RZ, RZ, P3 ;  /* 0x000000ffff417224 */ /* 0x000fe200018e06ff */
[----:B------:R-:W-:Y:S01]  /*f4e50*/  IADD3 RZ, P5, PT, R24, R27, RZ ;  /* 0x0000001b18ff7210 */ /* 0x000fe20007fbe0ff */
[----:B------:R-:W-:Y:S01]  /*f4e60*/  IMAD.MOV.U32 R64, RZ, RZ, R25 ;  /* 0x000000ffff407224 */ /* 0x000fe200078e0019 */
[----:B------:R-:W-:Y:S01]  /*f4e70*/  IADD3.X R67, P4, PT, R68, R67, RZ, P4, !PT ;  /* 0x0000004344437210 */ /* 0x000fe2000279e4ff */
[----:B------:R-:W-:Y:S01]  /*f4e80*/  IMAD.IADD R27, R69, 0x1, R27 ;  /* 0x00000001451b7824 */ /* 0x000fe200078e021b */
[----:B------:R-:W-:Y:S01]  /*f4e90*/  IADD3 RZ, P3, PT, R66, R26, RZ ;  /* 0x0000001a42ff7210 */ /* 0x000fe20007f7e0ff */
[----:B------:R-:W-:Y:S01]  /*f4ea0*/  IMAD.WIDE.U32.X R64, R19, 0x1ae3a46, R64, P5 ;  /* 0x01ae3a4613407825 */ /* 0x000fe200028e0440 */
[----:B------:R-:W-:Y:S02]  /*f4eb0*/  IADD3 RZ, P5, PT, R14, R32, RZ ;  /* 0x000000200eff7210 */ /* 0x000fe40007fbe0ff */
[----:B------:R-:W-:Y:S01]  /*f4ec0*/  IADD3.X R19, P4, PT, RZ, RZ, RZ, P4, !PT ;  /* 0x000000ffff137210 */ /* 0x000fe2000279e4ff */
[----:B------:R-:W-:Y:S01]  /*f4ed0*/  IMAD.WIDE.U32 R16, R18, -0x45f6b800, R16 ;  /* 0xba09480012107825 */ /* 0x000fe200078e0010 */
[----:B------:R-:W-:-:S02]  /*f4ee0*/  IADD3.X RZ, P3, PT, R67, R27, RZ, P3, !PT ;  /* 0x0000001b43ff7210 */ /* 0x000fc40001f7e4ff */
[----:B------:R-:W-:Y:S01]  /*f4ef0*/  IADD3.X RZ, P5, PT, R15, R93, RZ, P5, !PT ;  /* 0x0000005d0fff7210 */ /* 0x000fe20002fbe4ff */
[----:B------:R-:W-:Y:S01]  /*f4f00*/  IMAD.X R15, RZ, RZ, RZ, P4 ;  /* 0x000000ffff0f7224 */ /* 0x000fe200020e06ff */
[----:B------:R-:W-:Y:S01]  /*f4f10*/  IADD3.X R14, P3, PT, R19, R64, RZ, P3, !PT ;  /* 0x00000040130e7210 */ /* 0x000fe20001f7e4ff */
[C---:B------:R-:W-:Y:S01]  /*f4f20*/  IMAD.WIDE.U32 R80, R18.reuse, 0xf5138f, R80 ;  /* 0x00f5138f12507825 */ /* 0x040fe200078e0050 */
[----:B------:R-:W-:Y:S02]  /*f4f30*/  IADD3.X R19, P1, PT, RZ, RZ, RZ, P1, !PT ;  /* 0x000000ffff137210 */ /* 0x000fe40000f3e4ff */
[----:B------:R-:W-:Y:S01]  /*f4f40*/  IADD3.X R25, P0, PT, RZ, RZ, RZ, P0, !PT ;  /* 0x000000ffff197210 */ /* 0x000fe2000071e4ff */
[----:B------:R-:W-:Y:S01]  /*f4f50*/  IMAD.WIDE.U32 R20, R18, 0x6ca1493b, R20 ;  /* 0x6ca1493b12147825 */ /* 0x000fe200078e0014 */
[----:B------:R-:W-:Y:S02]  /*f4f60*/  IADD3.X R15, P3, PT, R15, R65, RZ, P3, !PT ;  /* 0x000000410f0f7210 */ /* 0x000fe40001f7e4ff */
[----:B------:R-:W-:Y:S01]  /*f4f70*/  IADD3.X R25, P5, PT, R25, R28, RZ, P5, !PT ;  /* 0x0000001c19197210 */ /* 0x000fe20002fbe4ff */
[----:B------:R-:W-:Y:S01]  /*f4f80*/  IMAD.X R24, RZ, RZ, RZ, P1 ;  /* 0x000000ffff187224 */ /* 0x000fe200008e06ff */
[----:B------:R-:W-:Y:S01]  /*f4f90*/  IADD3.X R14, P2, P3, R14, RZ, R19, P3, P2 ;  /* 0x000000ff0e0e7210 */ /* 0x000fe20001b44413 */
[----:B------:R-:W-:Y:S01]  /*f4fa0*/  IMAD.WIDE.U32 R18, R18, 0x17c510ea, R66 ;  /* 0x17c510ea12127825 */ /* 0x000fe200078e0042 */
[----:B------:R-:W-:-:S02]  /*f4fb0*/  IADD3.X R28, PT, PT, R29, RZ, RZ, P5, P0 ;  /* 0x000000ff1d1c7210 */ /* 0x000fc40002fe04ff */
        /* <DEDUP_REMOVED lines=8> */
[----:B------:R-:W-:Y:S02]  /*f5040*/  IMAD.IADD R27, R23, 0x1, R83 ;  /* 0x00000001171b7824 */ /* 0x000fe400078e0253 */
        /* <DEDUP_REMOVED lines=78> */
.L_x_512:
[----:B------:R-:W-:Y:S05]  /*f5530*/  BSYNC.RELIABLE B3 ;  /* 0x0000000000037941 */ /* 0x000fea0003800100 */
.L_x_511:
        /* <DEDUP_REMOVED lines=12> */
.L_x_510:
[----:B------:R-:W-:Y:S05]  /*f5600*/  BSYNC.RECONVERGENT B2 ;  /* 0x0000000000027941 */ /* 0x000fea0003800200 */
.L_x_509:
        /* <DEDUP_REMOVED lines=37> */
.L_x_516:
[----:B------:R-:W-:Y:S05]  /*f5860*/  BSYNC.RELIABLE B3 ;  /* 0x0000000000037941 */ /* 0x000fea0003800100 */
.L_x_515:
        /* <DEDUP_REMOVED lines=12> */
.L_x_514:
[----:B------:R-:W-:Y:S05]  /*f5930*/  BSYNC.RECONVERGENT B2 ;  /* 0x0000000000027941 */ /* 0x000fea0003800200 */
.L_x_513:
[----:B------:R-:W-:Y:S01]  /*f5940*/  IADD3 R79, P0, PT, -R31, R26, RZ ;  /* 0x0000001a1f4f7210 */ /* 0x000fe20007f1e1ff */
[----:B------:R-:W-:Y:S01]  /*f5950*/  BSSY.RECONVERGENT B2, `(.L_x_517) ;  /* 0x0000073000027945 */ /* 0x000fe20003800200 */
        /* <DEDUP_REMOVED lines=31> */
[----:B------:R-:W-:Y:S02]  /*f5b50*/  IMAD.X R13, R58, 0x1, R13, P1 ;  /* 0x000000013a0d7824 */ /* 0x000fe400008e060d */
[----:B------:R-:W-:-:S02]  /*f5b60*/  IMAD.MOV.U32 R123, RZ, RZ, R2 ;  /* 0x000000ffff7b7224 */ /* 0x000fc400078e0002 */
        /* <DEDUP_REMOVED lines=68> */
.L_x_520:
[----:B------:R-:W-:Y:S05]  /*f5fb0*/  BSYNC.RELIABLE B3 ;  /* 0x0000000000037941 */ /* 0x000fea0003800100 */
.L_x_519:
        /* <DEDUP_REMOVED lines=12> */
.L_x_518:
[----:B------:R-:W-:Y:S05]  /*f6080*/  BSYNC.RECONVERGENT B2 ;  /* 0x0000000000027941 */ /* 0x000fea0003800200 */
.L_x_517:
        /* <DEDUP_REMOVED lines=12> */
[----:B------:R-:W-:-:S04]  /*f6150*/  IMAD.WIDE.U32 R2, R21, R52, RZ ;  /* 0x0000003415027225 */ /* 0x000fc800078e00ff */
[----:B------:R-:W-:-:S04]  /*f6160*/  IMAD.WIDE.U32 R8, P3, R49, R76, R6 ;  /* 0x0000004c31087225 */ /* 0x000fc80007860006 */
[----:B------:R-:W-:-:S04]  /*f6170*/  IMAD.WIDE.U32 R26, R49, R155, RZ ;  /* 0x0000009b311a7225 */ /* 0x000fc800078e00ff */
[----:B------:R-:W-:-:S04]  /*f6180*/  IMAD.WIDE.U32 R10, R21, R123, RZ ;  /* 0x0000007b150a7225 */ /* 0x000fc800078e00ff */
[----:B------:R-:W-:Y:S02]  /*f6190*/  IMAD.MOV.U32 R6, RZ, RZ, R5 ;  /* 0x000000ffff067224 */ /* 0x000fe400078e0005 */
[----:B------:R-:W-:-:S04]  /*f61a0*/  IMAD.WIDE.U32 R4, R21, R49, RZ ;  /* 0x0000003115047225 */ /* 0x000fc800078e00ff */
[----:B------:R-:W-:Y:S01]  /*f61b0*/  IMAD.WIDE.U32.X R12, R21, R115, R12, P2 ;  /* 0x00000073150c7225 */ /* 0x000fe200010e040c */
[----:B------:R-:W-:-:S03]  /*f61c0*/  IADD3 RZ, P2, PT, RZ, R68, RZ ;  /* 0x00000044ffff7210 */ /* 0x000fc60007f5e0ff */
[----:B------:R-:W-:Y:S01]  /*f61d0*/  IMAD.X R15, RZ, RZ, RZ, P3 ;  /* 0x000000ffff0f7224 */ /* 0x000fe200018e06ff */
[----:B------:R-:W-:Y:S01]  /*f61e0*/  IADD3.X RZ, P2, PT, RZ, R69, RZ, P2, !PT ;  /* 0x00000045ffff7210 */ /* 0x000fe2000175e4ff */
[----:B------:R-:W-:Y:S01]  /*f61f0*/  IMAD.X R7, RZ, RZ, RZ, P0 ;  /* 0x000000ffff077224 */ /* 0x000fe200000e06ff */
[----:B------:R-:W-:Y:S01]  /*f6200*/  IADD3 R27, P0, PT, R27, R8, RZ ;  /* 0x000000081b1b7210 */ /* 0x000fe20007f1e0ff */
[----:B------:R-:W-:-:S04]  /*f6210*/  IMAD.WIDE.U32 R2, P3, R49, R149, R2 ;  /* 0x0000009531027225 */ /* 0x000fc80007860002 */
[----:B------:R-:W-:-:S04]  /*f6220*/  IMAD.WIDE.U32 R18, R49, R52, RZ ;  /* 0x0000003431127225 */ /* 0x000fc800078e00ff */
[----:B------:R-:W-:Y:S02]  /*f6230*/  IMAD.MOV.U32 R14, RZ, RZ, R9 ;  /* 0x000000ffff0e7224 */ /* 0x000fe400078e0009 */
[----:B------:R-:W-:-:S04]  /*f6240*/  IMAD.WIDE.U32 R8, P5, R49, R36, R10 ;  /* 0x0000002431087225 */ /* 0x000fc800078a000a */
[----:B------:R-:W-:-:S04]  /*f6250*/  IMAD.WIDE.U32 R10, P4, R49, R21, R4 ;  /* 0x00000015310a7225 */ /* 0x000fc80007880004 */
[----:B------:R-:W-:Y:S01]  /*f6260*/  IMAD.X R153, RZ, RZ, RZ, P3 ;  /* 0x000000ffff997224 */ /* 0x000fe200018e06ff */
[----:B------:R-:W-:Y:S01]  /*f6270*/  IADD3 R20, P3, PT, R19, R2, RZ ;  /* 0x0000000213147210 */ /* 0x000fe20007f7e0ff */
[----:B------:R-:W-:Y:S01]  /*f6280*/  IMAD.WIDE.U32 R4, R49, R49, RZ ;  /* 0x0000003131047225 */ /* 0x000fe200078e00ff */
[----:B------:R-:W-:-:S03]  /*f6290*/  IADD3.X R19, P2, PT, RZ, R12, RZ, P2, !PT ;  /* 0x0000000cff137210 */ /* 0x000fc6000175e4ff */
[----:B------:R-:W-:-:S04]  /*f62a0*/  IMAD.WIDE.U32 R24, R49, R123, RZ ;  /* 0x0000007b31187225 */ /* 0x000fc800078e00ff */
[----:B------:R-:W-:-:S04]  /*f62b0*/  IMAD.WIDE.U32 R28, R115, R34, RZ ;  /* 0x00000022731c7225 */ /* 0x000fc800078e00ff */
[----:B------:R-:W-:Y:S02]  /*f62c0*/  IMAD.MOV.U32 R152, RZ, RZ, R3 ;  /* 0x000000ffff987224 */ /* 0x000fe400078e0003 */
[----:B------:R-:W-:Y:S01]  /*f62d0*/  IMAD.X R127, RZ, RZ, RZ, P5 ;  /* 0x000000ffff7f7224 */ /* 0x000fe200028e06ff */
[----:B------:R-:W-:Y:S01]  /*f62e0*/  IADD3 R74, P5, PT, R25, R8, RZ ;  /* 0x00000008194a7210 */ /* 0x000fe20007fbe0ff */
[----:B------:R-:W-:Y:S01]  /*f62f0*/  IMAD.WIDE.U32 R2, R4, -0x1, RZ ;  /* 0xffffffff04027825 */ /* 0x000fe200078e00ff */
[----:B------:R-:W-:-:S03]  /*f6300*/  IADD3.X R25, P2, PT, RZ, R13, RZ, P2, !PT ;  /* 0x0000000dff197210 */ /* 0x000fc6000175e4ff */
[----:B------:R-:W-:Y:S01]  /*f6310*/  IMAD.WIDE.U32.X R152, R21, R149, R152, P3 ;  /* 0x0000009515987225 */ /* 0x000fe200018e0498 */
[----:B------:R-:W-:-:S03]  /*f6320*/  IADD3.X R56, P2, PT, R19, R16, RZ, P2, !PT ;  /* 0x0000001013387210 */ /* 0x000fc6000175e4ff */
[----:B------:R-:W-:-:S04]  /*f6330*/  IMAD.WIDE.U32 R128, R115, R155, RZ ;  /* 0x0000009b73807225 */ /* 0x000fc800078e00ff */
[----:B------:R-:W-:-:S04]  /*f6340*/  IMAD.WIDE.U32 R28, P3, R31, R67, R28 ;  /* 0x000000431f1c7225 */ /* 0x000fc8000786001c */
[----:B------:R-:W-:Y:S01]  /*f6350*/  IMAD.MOV.U32 R126, RZ, RZ, R9 ;  /* 0x000000ffff7e7224 */ /* 0x000fe200078e0009 */
[----:B------:R-:W-:Y:S01]  /*f6360*/  IADD3.X R103, PT, PT, RZ, RZ, RZ, P3, !PT ;  /* 0x000000ffff677210 */ /* 0x000fe20001ffe4ff */
[----:B------:R-:W-:-:S04]  /*f6370*/  IMAD.WIDE.U32 R12, R31, R34, RZ ;  /* 0x000000221f0c7225 */ /* 0x000fc800078e00ff */
[----:B------:R-:W-:Y:S01]  /*f6380*/  IMAD.X R9, RZ, RZ, RZ, P4 ;  /* 0x000000ffff097224 */ /* 0x000fe200020e06ff */
[----:B------:R-:W-:Y:S01]  /*f6390*/  IADD3 R17, P4, PT, R5, R10, RZ ;  /* 0x0000000a05117210 */ /* 0x000fe20007f9e0ff */
[----:B------:R-:W-:Y:S01]  /*f63a0*/  IMAD.MOV.U32 R8, RZ, RZ, R11 ;  /* 0x000000ffff087224 */ /* 0x000fe200078e000b */
[----:B------:R-:W-:Y:S01]  /*f63b0*/  IADD3 R119, P3, PT, R28, R13, RZ ;  /* 0x0000000d1c777210 */ /* 0x000fe20007f7e0ff */
[----:B------:R-:W-:-:S04]  /*f63c0*/  IMAD.WIDE.U32 R10, R2, 0x1, RZ ;  /* 0x00000001020a7825 */ /* 0x000fc800078e00ff */
[----:B------:R-:W-:-:S04]  /*f63d0*/  IMAD.WIDE.U32.X R126, R21, R36, R126, P5 ;  /* 0x00000024157e7225 */ /* 0x000fc800028e047e */
[----:B------:R-:W-:-:S04]  /*f63e0*/  IMAD.WIDE.U32 R50, R31, R155, RZ ;  /* 0x0000009b1f327225 */ /* 0x000fc800078e00ff */
[----:B------:R-:W-:-:S04]  /*f63f0*/  IMAD.WIDE.U32 R128, P5, R31, R76, R128 ;  /* 0x0000004c1f807225 */ /* 0x000fc800078a0080 */
[----:B------:R-:W-:-:S04]  /*f6400*/  IMAD.WIDE.U32 R116, R115, R52, RZ ;  /* 0x0000003473747225 */ /* 0x000fc800078e00ff */
[----:B------:R-:W-:Y:S01]  /*f6410*/  IMAD.MOV.U32 R102, RZ, RZ, R29 ;  /* 0x000000ffff667224 */ /* 0x000fe200078e001d */
[----:B------:R-:W-:Y:S01]  /*f6420*/  SHF.L.U64.HI R29, R68, 0x1, R69 ;  /* 0x00000001441d7819 */ /* 0x000fe20000010245 */
        /* <DEDUP_REMOVED lines=10> */
[----:B------:R-:W-:-:S04]  /*f64d0*/  IMAD.WIDE.U32 R32, R31, R52, RZ ;  /* 0x000000341f207225 */ /* 0x000fc800078e00ff */
[----:B------:R-:W-:-:S04]  /*f64e0*/  IMAD.WIDE.U32 R116, P3, R31, R149, R116 ;  /* 0x000000951f747225 */ /* 0x000fc80007860074 */
[----:B------:R-:W-:Y:S02]  /*f64f0*/  IMAD.MOV.U32 R22, RZ, RZ, R129 ;  /* 0x000000ffff167224 */ /* 0x000fe400078e0081 */
[----:B------:R-:W-:-:S04]  /*f6500*/  IMAD.WIDE.U32 R150, R115, R123, RZ ;  /* 0x0000007b73967225 */ /* 0x000fc800078e00ff */
[----:B------:R-:W-:-:S04]  /*f6510*/  IMAD.WIDE.U32.X R22, R115, R76, R22, P5 ;  /* 0x0000004c73167225 */ /* 0x000fc800028e0416 */
[----:B------:R-:W-:Y:S01]  /*f6520*/  IMAD.X R101, RZ, RZ, RZ, P3 ;  /* 0x000000ffff657224 */ /* 0x000fe200018e06ff */
[----:B------:R-:W-:Y:S01]  /*f6530*/  IADD3 R133, P3, PT, R116, R33, RZ ;  /* 0x0000002174857210 */ /* 0x000fe20007f7e0ff */
[----:B------:R-:W-:-:S04]  /*f6540*/  IMAD.WIDE.U32 R4, P5, R31, R115, R4 ;  /* 0x000000731f047225 */ /* 0x000fc800078a0004 */
[----:B------:R-:W-:-:S04]  /*f6550*/  IMAD.WIDE.U32 R64, R31, R31, RZ ;  /* 0x0000001f1f407225 */ /* 0x000fc800078e00ff */
[----:B------:R-:W-:Y:S01]  /*f6560*/  IMAD.MOV.U32 R100, RZ, RZ, R117 ;  /* 0x000000ffff647224 */ /* 0x000fe200078e0075 */
[----:B------:R-:W-:Y:S01]  /*f6570*/  IADD3.X R117, P2, PT, R25, R58, RZ, P2, !PT ;  /* 0x0000003a19757210 */ /* 0x000fe2000175e4ff */
[----:B------:R-:W-:Y:S02]  /*f6580*/  IMAD.IADD R129, R3, 0x1, R125 ;  /* 0x0000000103817824 */ /* 0x000fe400078e027d */
[----:B------:R-:W-:Y:S02]  /*f6590*/  IMAD.X R49, RZ, RZ, RZ, P5 ;  /* 0x000000ffff317224 */ /* 0x000fe400028e06ff */
[----:B------:R-:W-:-:S04]  /*f65a0*/  IMAD.WIDE.U32 R104, R31, R123, RZ ;  /* 0x0000007b1f687225 */ /* 0x000fc800078e00ff */
[----:B------:R-:W-:Y:S01]  /*f65b0*/  IMAD.WIDE.U32.X R100, R115, R149, R100, P3 ;  /* 0x0000009573647225 */ /* 0x000fe200018e0464 */
[----:B------:R-:W-:-:S03]  /*f65c0*/  IADD3 R54, P3, PT, R65, R4, RZ ;  /* 0x0000000441367210 */ /* 0x000fc60007f7e0ff */
[----:B------:R-:W-:-:S04]  /*f65d0*/  IMAD.WIDE.U32 R150, P5, R31, R36, R150 ;  /* 0x000000241f967225 */ /* 0x000fc800078a0096 */
[----:B------:R-:W-:Y:S02]  /*f65e0*/  IMAD.MOV.U32 R48, RZ, RZ, R5 ;  /* 0x000000ffff307224 */ /* 0x000fe400078e0005 */
[----:B------:R-:W-:-:S04]  /*f65f0*/  IMAD.WIDE.U32 R4, R129, 0x1, RZ ;  /* 0x0000000181047825 */ /* 0x000fc800078e00ff */
[----:B------:R-:W-:Y:S01]  /*f6600*/  IMAD.X R147, RZ, RZ, RZ, P5 ;  /* 0x000000ffff937224 */ /* 0x000fe200028e06ff */
[----:B------:R-:W-:Y:S01]  /*f6610*/  IADD3 R125, P5, PT, R150, R105, RZ ;  /* 0x00000069967d7210 */ /* 0x000fe20007fbe0ff */
        /* <DEDUP_REMOVED lines=21> */
[----:B------:R-:W-:-:S04]  /*f6770*/  IMAD.WIDE.U32 R140, P2, R34, R149, R140 ;  /* 0x00000095228c7225 */ /* 0x000fc8000784008c */
[----:B------:R-:W-:Y:S01]  /*f6780*/  IMAD.WIDE.U32 R6, R76, R123, RZ ;  /* 0x0000007b4c067225 */ /* 0x000fe200078e00ff */
[----:B------:R-:W-:Y:S02]  /*f6790*/  IADD3.X R137, PT, PT, RZ, RZ, RZ, P2, !PT ;  /* 0x000000ffff897210 */ /* 0x000fe400017fe4ff */
[----:B------:R-:W-:Y:S01]  /*f67a0*/  IADD3.X R58, P2, PT, RZ, R11, RZ, P1, !PT ;  /* 0x0000000bff3a7210 */ /* 0x000fe20000f5e4ff */
[----:B------:R-:W-:Y:S02]  /*f67b0*/  IMAD.X R143, RZ, RZ, RZ, P3 ;  /* 0x000000ffff8f7224 */ /* 0x000fe400018e06ff */
[----:B------:R-:W-:Y:S01]  /*f67c0*/  IMAD.WIDE.U32 R8, R149, R123, RZ ;  /* 0x0000007b95087225 */ /* 0x000fe200078e00ff */
[----:B------:R-:W-:-:S03]  /*f67d0*/  IADD3.X R68, P2, PT, R17, R68, RZ, P2, !PT ;  /* 0x0000004411447210 */ /* 0x000fc6000175e4ff */
[----:B------:R-:W-:-:S04]  /*f67e0*/  IMAD.WIDE.U32 R134, P3, R34, R36, R134 ;  /* 0x0000002422867225 */ /* 0x000fc80007860086 */
[----:B------:R-:W-:-:S04]  /*f67f0*/  IMAD.WIDE.U32 R4, R76, R52, RZ ;  /* 0x000000344c047225 */ /* 0x000fc800078e00ff */
        /* <DEDUP_REMOVED lines=23> */
[----:B------:R-:W-:Y:S01]  /*f6970*/  IADD3.X R29, P2, PT, RZ, RZ, RZ, P2, !PT ;  /* 0x000000ffff1d7210 */ /* 0x000fe2000175e4ff */
[----:B------:R-:W-:Y:S01]  /*f6980*/  IMAD.WIDE.U32 R130, P3, R2, 0x170b5d44, R130 ;  /* 0x170b5d4402827825 */ /* 0x000fe20007860082 */
[----:B------:R-:W-:-:S02]  /*f6990*/  IADD3.X R90, P5, PT, R11, R64, RZ, P5, !PT ;  /* 0x000000400b5a7210 */ /* 0x000fc40002fbe4ff */
[----:B------:R-:W-:Y:S01]  /*f69a0*/  IADD3.X R118, P1, PT, RZ, R102, RZ, P1, !PT ;  /* 0x00000066ff767210 */ /* 0x000fe20000f3e4ff */
[----:B------:R-:W-:-:S03]  /*f69b0*/  IMAD.WIDE.U32 R16, R2, 0x30000000, RZ ;  /* 0x3000000002107825 */ /* 0x000fc600078e00ff */
[----:B------:R-:W-:Y:S01]  /*f69c0*/  IADD3.X R102, P1, PT, RZ, R103, RZ, P1, !PT ;  /* 0x00000067ff667210 */ /* 0x000fe20000f3e4ff */
[----:B------:R-:W-:Y:S01]  /*f69d0*/  IMAD.WIDE.U32.X R12, R67, R36, R12, P4 ;  /* 0x00000024430c7225 */ /* 0x000fe200020e040c */
[----:B------:R-:W-:Y:S02]  /*f69e0*/  IADD3 R51, P4, PT, R130, R17, RZ ;  /* 0x0000001182337210 */ /* 0x000fe40007f9e0ff */
[----:B------:R-:W-:Y:S01]  /*f69f0*/  IADD3.X R17, P0, PT, RZ, R14, RZ, P0, !PT ;  /* 0x0000000eff117210 */ /* 0x000fe2000071e4ff */
[----:B------:R-:W-:Y:S01]  /*f6a00*/  IMAD.X R65, RZ, RZ, RZ, P3 ;  /* 0x000000ffff417224 */ /* 0x000fe200018e06ff */
[----:B------:R-:W-:Y:S01]  /*f6a10*/  IADD3 RZ, P3, PT, R68, R16, RZ ;  /* 0x0000001044ff7210 */ /* 0x000fe20007f7e0ff */
[----:B------:R-:W-:Y:S01]  /*f6a20*/  IMAD.MOV.U32 R64, RZ, RZ, R131 ;  /* 0x000000ffff407224 */ /* 0x000fe200078e0083 */
[----:B------:R-:W-:Y:S01]  /*f6a30*/  IADD3.X R33, P0, PT, RZ, R15, RZ, P0, !PT ;  /* 0x0000000fff217210 */ /* 0x000fe2000071e4ff */
        /* <DEDUP_REMOVED lines=9> */
[----:B------:R-:W-:Y:S01]  /*f6ad0*/  IMAD.WIDE.U32.X R64, R129, 0x170b5d44, R64, P4 ;  /* 0x170b5d4481407825 */ /* 0x000fe200020e0440 */
[----:B------:R-:W-:-:S02]  /*f6ae0*/  IADD3.X R119, P1, PT, R102, R33, RZ, P1, !PT ;  /* 0x0000002166777210 */ /* 0x000fc40000f3e4ff */
[----:B------:R-:W-:Y:S01]  /*f6af0*/  IADD3.X R131, P0, PT, RZ, R152, RZ, P0, !PT ;  /* 0x00000098ff837210 */ /* 0x000fe2000071e4ff */
[----:B------:R-:W-:Y:S01]  /*f6b00*/  IMAD.WIDE.U32.X R18, R76, R149, R18, P2 ;  /* 0x000000954c127225 */ /* 0x000fe200010e0412 */
[----:B------:R-:W-:Y:S02]  /*f6b10*/  IADD3 R17, P2, PT, R6, R17, RZ ;  /* 0x0000001106117210 */ /* 0x000fe40007f5e0ff */
[----:B------:R-:W-:Y:S01]  /*f6b20*/  IADD3.X R29, P3, PT, R29, R64, RZ, P3, !PT ;  /* 0x000000401d1d7210 */ /* 0x000fe20001f7e4ff */
[----:B------:R-:W-:Y:S01]  /*f6b30*/  IMAD.MOV.U32 R20, RZ, RZ, R7 ;  /* 0x000000ffff147224 */ /* 0x000fe200078e0007 */
[----:B------:R-:W-:Y:S01]  /*f6b40*/  IADD3.X R33, P1, PT, RZ, RZ, RZ, P1, !PT ;  /* 0x000000ffff217210 */ /* 0x000fe20000f3e4ff */
[----:B------:R-:W-:Y:S01]  /*f6b50*/  IMAD.WIDE.U32 R102, R129, -0x45f6b800, RZ ;  /* 0xba09480081667825 */ /* 0x000fe200078e00ff */
[----:B------:R-:W-:Y:S02]  /*f6b60*/  IADD3.X R15, P3, PT, R51, R65, RZ, P3, !PT ;  /* 0x00000041330f7210 */ /* 0x000fe40001f7e4ff */
[----:B------:R-:W-:Y:S01]  /*f6b70*/  SHF.L.W.U32.HI R7, R56, 0x1, R117 ;  /* 0x0000000138077819 */ /* 0x000fe20000010e75 */
[----:B------:R-:W-:Y:S01]  /*f6b80*/  IMAD.WIDE.U32.X R20, R76, R36, R20, P2 ;  /* 0x000000244c147225 */ /* 0x000fe200010e0414 */
[----:B------:R-:W-:-:S02]  /*f6b90*/  IADD3 RZ, P2, PT, R118, R50, RZ ;  /* 0x0000003276ff7210 */ /* 0x000fc40007f5e0ff */
[----:B------:R-:W-:Y:S01]  /*f6ba0*/  IADD3.X R105, PT, PT, RZ, RZ, RZ, P1, !PT ;  /* 0x000000ffff697210 */ /* 0x000fe20000ffe4ff */
[----:B------:R-:W-:Y:S01]  /*f6bb0*/  IMAD.WIDE.U32 R50, R67, R34, RZ ;  /* 0x0000002243327225 */ /* 0x000fe200078e00ff */
[----:B------:R-:W-:Y:S02]  /*f6bc0*/  IADD3.X R90, P3, PT, R29, R90, RZ, P3, !PT ;  /* 0x0000005a1d5a7210 */ /* 0x000fe40001f7e4ff */
[----:B------:R-:W-:Y:S01]  /*f6bd0*/  IADD3.X R54, P5, PT, R7, R54, RZ, P5, !PT ;  /* 0x0000003607367210 */ /* 0x000fe20002fbe4ff */
[----:B------:R-:W-:Y:S01]  /*f6be0*/  IMAD.WIDE.U32 R26, R31, R34, R26 ;  /* 0x000000221f1a7225 */ /* 0x000fe200078e001a */
[----:B------:R-:W-:Y:S02]  /*f6bf0*/  IADD3.X RZ, P2, PT, R119, R91, RZ, P2, !PT ;  /* 0x0000005b77ff7210 */ /* 0x000fe4000175e4ff */
[----:B------:R-:W-:Y:S01]  /*f6c00*/  IADD3.X R91, P3, PT, R15, R54, RZ, P3, !PT ;  /* 0x000000360f5b7210 */ /* 0x000fe20001f7e4ff */
[----:B------:R-:W-:Y:S01]  /*f6c10*/  IMAD.WIDE.U32 R50, P1, R34, R67, R50 ;  /* 0x0000004322327225 */ /* 0x000fe20007820032 */
[----:B------:R-:W-:-:S02]  /*f6c20*/  SHF.L.W.U32.HI R117, R117, 0x1, R26 ;  /* 0x0000000175757819 */ /* 0x000fc40000010e1a */
[----:B------:R-:W-:Y:S01]  /*f6c30*/  IADD3.X R33, P2, PT, R33, R22, RZ, P2, !PT ;  /* 0x0000001621217210 */ /* 0x000fe2000175e4ff */
[----:B------:R-:W-:Y:S01]  /*f6c40*/  IMAD.WIDE.U32 R64, R2, -0x45f6b800, RZ ;  /* 0xba09480002407825 */ /* 0x000fe200078e00ff */
[----:B------:R-:W-:-:S03]  /*f6c50*/  IADD3.X R7, P0, PT, RZ, R153, RZ, P0, !PT ;  /* 0x00000099ff077210 */ /* 0x000fc6000071e4ff */
[----:B------:R-:W-:Y:S01]  /*f6c60*/  IMAD.IADD R5, R27, 0x1, R28 ;  /* 0x000000011b057824 */ /* 0x000fe200078e021c */
[----:B------:R-:W-:Y:S01]  /*f6c70*/  IADD3.X R24, P0, PT, R131, R24, RZ, P0, !PT ;  /* 0x0000001883187210 */ /* 0x000fe2000071e4ff */
[----:B------:R-:W-:-:S03]  /*f6c80*/  IMAD.WIDE.U32 R102, P4, R2, 0x1ef3622f, R102 ;  /* 0x1ef3622f02667825 */ /* 0x000fc60007880066 */
[----:B------:R-:W-:Y:S01]  /*f6c90*/  SHF.L.W.U32.HI R115, R26, 0x1, R5 ;  /* 0x000000011a737819 */ /* 0x000fe20000010e05 */
[----:B------:R-:W-:Y:S01]  /*f6ca0*/  IMAD.X R29, RZ, RZ, RZ, P1 ;  /* 0x000000ffff1d7224 */ /* 0x000fe200008e06ff */
[----:B------:R-:W-:Y:S01]  /*f6cb0*/  IADD3 RZ, P1, PT, R90, R64, RZ ;  /* 0x000000405aff7210 */ /* 0x000fe20007f3e0ff */
[----:B------:R-:W-:Y:S01]  /*f6cc0*/  IMAD.X R27, RZ, RZ, RZ, P4 ;  /* 0x000000ffff1b7224 */ /* 0x000fe200020e06ff */
[----:B------:R-:W-:Y:S01]  /*f6cd0*/  IADD3 R65, P4, PT, R102, R65, RZ ;  /* 0x0000004166417210 */ /* 0x000fe20007f9e0ff */
[----:B------:R-:W-:Y:S01]  /*f6ce0*/  IMAD.WIDE.U32 R118, R31, R155, R118 ;  /* 0x0000009b1f767225 */ /* 0x000fe200078e0076 */
[----:B------:R-:W-:Y:S02]  /*f6cf0*/  IADD3.X R64, P5, PT, R117, R48, RZ, P5, !PT ;  /* 0x0000003075407210 */ /* 0x000fe40002fbe4ff */
[----:B------:R-:W-:Y:S01]  /*f6d00*/  IADD3.X RZ, P1, PT, R91, R65, RZ, P1, !PT ;  /* 0x000000415bff7210 */ /* 0x000fe20000f3e4ff */
[----:B------:R-:W-:Y:S01]  /*f6d10*/  IMAD.MOV.U32 R26, RZ, RZ, R103 ;  /* 0x000000ffff1a7224 */ /* 0x000fe200078e0067 */
[----:B------:R-:W-:Y:S01]  /*f6d20*/  IADD3.X R58, P5, PT, R115, R49, RZ, P5, !PT ;  /* 0x00000031733a7210 */ /* 0x000fe20002fbe4ff */
[----:B------:R-:W-:Y:S01]  /*f6d30*/  IMAD.WIDE.U32 R48, R34, R34, RZ ;  /* 0x0000002222307225 */ /* 0x000fe200078e00ff */
[----:B------:R-:W-:-:S02]  /*f6d40*/  IADD3.X R65, P2, PT, R105, R23, RZ, P2, !PT ;  /* 0x0000001769417210 */ /* 0x000fc4000175e4ff */
[----:B------:R-:W-:Y:S01]  /*f6d50*/  IADD3.X R103, P3, PT, RZ, RZ, RZ, P3, !PT ;  /* 0x000000ffff677210 */ /* 0x000fe20001f7e4ff */
[----:B------:R-:W-:Y:S01]  /*f6d60*/  IMAD.WIDE.U32 R22, R52, R123, RZ ;  /* 0x0000007b34167225 */ /* 0x000fe200078e00ff */
[----:B------:R-:W-:Y:S02]  /*f6d70*/  SHF.L.W.U32.HI R15, R5, 0x1, R118 ;  /* 0x00000001050f7819 */ /* 0x000fe40000010e76 */
[----:B------:R-:W-:Y:S01]  /*f6d80*/  IADD3.X R152, P2, PT, R33, R24, RZ, P2, !PT ;  /* 0x0000001821987210 */ /* 0x000fe2000175e4ff */
[----:B------:R-:W-:Y:S01]  /*f6d90*/  IMAD.WIDE.U32.X R26, R129, 0x1ef3622f, R26, P4 ;  /* 0x1ef3622f811a7825 */ /* 0x000fe200020e041a */
[----:B------:R-:W-:Y:S02]  /*f6da0*/  IADD3 R56, P4, PT, R49, R50, RZ ;  /* 0x0000003231387210 */ /* 0x000fe40007f9e0ff */
        /* <DEDUP_REMOVED lines=9> */
[----:B------:R-:W-:Y:S01]  /*f6e40*/  IADD3.X R148, P0, PT, RZ, R126, RZ, P0, !PT ;  /* 0x0000007eff947210 */ /* 0x000fe2000071e4ff */
[----:B------:R-:W-:Y:S01]  /*f6e50*/  IMAD.WIDE.U32.X R24, R149, R36, R24, P3 ;  /* 0x0000002495187225 */ /* 0x000fe200018e0418 */
[----:B------:R-:W-:Y:S02]  /*f6e60*/  IADD3.X R153, P2, PT, R65, R74, RZ, P2, !PT ;  /* 0x0000004a41997210 */ /* 0x000fe4000175e4ff */
[----:B------:R-:W-:Y:S01]  /*f6e70*/  IADD3.X R64, P1, PT, R103, R64, RZ, P1, !PT ;  /* 0x0000004067407210 */ /* 0x000fe20000f3e4ff */
[----:B------:R-:W-:-:S03]  /*f6e80*/  IMAD.WIDE.U32 R48, P3, R155, R76, R48 ;  /* 0x0000004c9b307225 */ /* 0x000fc60007860030 */
[----:B------:R-:W-:Y:S01]  /*f6e90*/  IADD3.X R65, P1, PT, R23, R58, RZ, P1, !PT ;  /* 0x0000003a17417210 */ /* 0x000fe20000f3e4ff */
[----:B------:R-:W-:-:S03]  /*f6ea0*/  IMAD.WIDE.U32 R26, R155, R155, RZ ;  /* 0x0000009b9b1a7225 */ /* 0x000fc600078e00ff */
[----:B------:R-:W-:Y:S01]  /*f6eb0*/  IADD3.X R23, P1, PT, RZ, RZ, RZ, P1, !PT ;  /* 0x000000ffff177210 */ /* 0x000fe20000f3e4ff */
[----:B------:R-:W-:Y:S01]  /*f6ec0*/  IMAD.WIDE.U32.X R28, R67, R67, R28, P4 ;  /* 0x00000043431c7225 */ /* 0x000fe200020e041c */
[----:B------:R-:W-:-:S03]  /*f6ed0*/  IADD3 RZ, P4, PT, R152, R32, RZ ;  /* 0x0000002098ff7210 */ /* 0x000fc60007f9e0ff */
[----:B------:R-:W-:Y:S01]  /*f6ee0*/  IMAD.X R33, RZ, RZ, RZ, P3 ;  /* 0x000000ffff217224 */ /* 0x000fe200018e06ff */
[----:B------:R-:W-:Y:S01]  /*f6ef0*/  IADD3 R5, P3, PT, R27, R48, RZ ;  /* 0x000000301b057210 */ /* 0x000fe20007f7e0ff */
[----:B------:R-:W-:Y:S01]  /*f6f00*/  IMAD.WIDE.U32 R66, R149, R52, RZ ;  /* 0x0000003495427225 */ /* 0x000fe200078e00ff */
[----:B------:R-:W-:-:S03]  /*f6f10*/  IADD3.X RZ, P4, PT, R153, R133, RZ, P4, !PT ;  /* 0x0000008599ff7210 */ /* 0x000fc6000279e4ff */
[----:B------:R-:W-:Y:S02]  /*f6f20*/  IMAD.MOV.U32 R32, RZ, RZ, R49 ;  /* 0x000000ffff207224 */ /* 0x000fe400078e0031 */
[----:B------:R-:W-:-:S04]  /*f6f30*/  IMAD.WIDE.U32 R48, R52, R52, RZ ;  /* 0x0000003434307225 */ /* 0x000fc800078e00ff */
[----:B------:R-:W-:-:S04]  /*f6f40*/  IMAD.WIDE.U32.X R32, R76, R76, R32, P3 ;  /* 0x0000004c4c207225 */ /* 0x000fc800018e0420 */
[----:B------:R-:W-:-:S04]  /*f6f50*/  IMAD.WIDE.U32 R66, P3, R52, R149, R66 ;  /* 0x0000009534427225 */ /* 0x000fc80007860042 */
[----:B------:R-:W-:Y:S01]  /*f6f60*/  IMAD.X R51, RZ, RZ, RZ, P3 ;  /* 0x000000ffff337224 */ /* 0x000fe200018e06ff */
[----:B------:R-:W-:Y:S01]  /*f6f70*/  IADD3 R7, P3, PT, R49, R66, RZ ;  /* 0x0000004231077210 */ /* 0x000fe20007f7e0ff */
[----:B------:R-:W-:Y:S02]  /*f6f80*/  IMAD.MOV.U32 R50, RZ, RZ, R67 ;  /* 0x000000ffff327224 */ /* 0x000fe400078e0043 */
[----:B------:R-:W-:-:S04]  /*f6f90*/  IMAD.WIDE.U32 R66, R129, 0xf5138f, RZ ;  /* 0x00f5138f81427825 */ /* 0x000fc800078e00ff */
[----:B------:R-:W-:Y:S01]  /*f6fa0*/  IMAD.WIDE.U32.X R50, R149, R149, R50, P3 ;  /* 0x0000009595327225 */ /* 0x000fe200018e0432 */
[----:B------:R-:W-:-:S03]  /*f6fb0*/  IADD3.X R149, P2, PT, RZ, RZ, RZ, P2, !PT ;  /* 0x000000ffff957210 */ /* 0x000fc6000175e4ff */
[----:B------:R-:W-:Y:S01]  /*f6fc0*/  IMAD.X R9, RZ, RZ, R127, P0 ;  /* 0x000000ffff097224 */ /* 0x000fe200000e067f */
[----:B------:R-:W-:Y:S01]  /*f6fd0*/  IADD3.X R149, P4, PT, R149, R100, RZ, P4, !PT ;  /* 0x0000006495957210 */ /* 0x000fe2000279e4ff */
[----:B------:R-:W-:-:S04]  /*f6fe0*/  IMAD.WIDE.U32 R66, P3, R2, 0x1a22d9f3, R66 ;  /* 0x1a22d9f302427825 */ /* 0x000fc80007860042 */
[----:B------:R-:W-:-:S04]  /*f6ff0*/  IMAD.WIDE.U32 R126, R2, 0xf5138f, RZ ;  /* 0x00f5138f027e7825 */ /* 0x000fc800078e00ff */
[----:B------:R-:W-:Y:S01]  /*f7000*/  IMAD.WIDE.U32 R90, R2, -0x45f6b800, R90 ;  /* 0xba094800025a7825 */ /* 0x000fe200078e005a */
        /* <DEDUP_REMOVED lines=21> */
[----:B------:R-:W-:-:S04]  /*f7160*/  IMAD.WIDE.U32 R68, R2, 0x30000000, R68 ;  /* 0x3000000002447825 */ /* 0x000fc800078e0044 */
[----:B------:R-:W-:Y:S02]  /*f7170*/  IMAD.IADD R153, R153, 0x1, R116 ;  /* 0x0000000199997824 */ /* 0x000fe400078e0274 */
[----:B------:R-:W-:Y:S01]  /*f7180*/  IMAD.X R115, RZ, RZ, RZ, P0 ;  /* 0x000000ffff737224 */ /* 0x000fe200000e06ff */
[----:B------:R-:W-:Y:S01]  /*f7190*/  IADD3 R49, P0, PT, R100, R103, RZ ;  /* 0x0000006764317210 */ /* 0x000fe20007f1e0ff */
[----:B------:R-:W-:Y:S01]  /*f71a0*/  IMAD.IADD R139, R69, 0x1, R130 ;  /* 0x00000001458b7824 */ /* 0x000fe200078e0282 */
[----:B------:R-:W-:Y:S01]  /*f71b0*/  IADD3 R69, PT, PT, R119, R128, RZ ;  /* 0x0000008077457210 */ /* 0x000fe20007ffe0ff */
[----:B------:R-:W-:Y:S01]  /*f71c0*/  IMAD.WIDE.U32 R116, R129, 0x17c510ea, RZ ;  /* 0x17c510ea81747825 */ /* 0x000fe200078e00ff */
[----:B------:R-:W-:Y:S02]  /*f71d0*/  IADD3.X RZ, P4, PT, R153, R151, RZ, P4, !PT ;  /* 0x0000009799ff7210 */ /* 0x000fe4000279e4ff */
[----:B------:R-:W-:Y:S01]  /*f71e0*/  SHF.L.W.U32.HI R135, R118, 0x1, R69 ;  /* 0x0000000176877819 */ /* 0x000fe20000010e45 */
[----:B------:R-:W-:-:S02]  /*f71f0*/  IMAD.MOV.U32 R114, RZ, RZ, R101 ;  /* 0x000000ffff727224 */ /* 0x000fc400078e0065 */
        /* <DEDUP_REMOVED lines=25> */
[----:B------:R-:W-:Y:S02]  /*f7390*/  IADD3.X R139, P3, PT, RZ, RZ, RZ, P3, !PT ;  /* 0x000000ffff8b7210 */ /* 0x000fe40001f7e4ff */
[----:B------:R-:W-:Y:S01]  /*f73a0*/  IADD3.X R128, P4, PT, R31, R128, RZ, P4, !PT ;  /* 0x000000801f807210 */ /* 0x000fe2000279e4ff */
[----:B------:R-:W-:Y:S01]  /*f73b0*/  IMAD.WIDE.U32 R64, R2, 0xf5138f, R64 ;  /* 0x00f5138f02407825 */ /* 0x000fe200078e0040 */
[----:B------:R-:W-:-:S02]  /*f73c0*/  IADD3.X R139, P2, PT, R139, R146, RZ, P2, !PT ;  /* 0x000000928b8b7210 */ /* 0x000fc4000175e4ff */
[----:B------:R-:W-:Y:S01]  /*f73d0*/  IADD3.X R91, P0, PT, RZ, R132, RZ, P0, !PT ;  /* 0x00000084ff5b7210 */ /* 0x000fe2000071e4ff */
[----:B------:R-:W-:Y:S01]  /*f73e0*/  IMAD.WIDE.U32 R152, R34, R155, R152 ;  /* 0x0000009b22987225 */ /* 0x000fe200078e0098 */
[----:B------:R-:W-:Y:S02]  /*f73f0*/  IADD3.X R146, PT, PT, R147, RZ, RZ, P2, P3 ;  /* 0x000000ff93927210 */ /* 0x000fe400017e64ff */
[----:B------:R-:W-:Y:S01]  /*f7400*/  IADD3.X R129, P2, PT, R142, R151, RZ, P4, !PT ;  /* 0x000000978e817210 */ /* 0x000fe2000275e4ff */
[----:B------:R-:W-:Y:S01]  /*f7410*/  IMAD.WIDE.U32 R130, P3, R104, 0x170b5d44, R130 ;  /* 0x170b5d4468827825 */ /* 0x000fe20007860082 */
[----:B------:R-:W-:Y:S02]  /*f7420*/  IADD3 R31, PT, PT, R65, R66, RZ ;  /* 0x00000042411f7210 */ /* 0x000fe40007ffe0ff */
[----:B------:R-:W-:Y:S01]  /*f7430*/  IADD3.X R66, P1, PT, R58, R15, RZ, P1, !PT ;  /* 0x0000000f3a427210 */ /* 0x000fe20000f3e4ff */
[----:B------:R-:W-:Y:S01]  /*f7440*/  IMAD.WIDE.U32 R142, R104, 0x30000000, RZ ;  /* 0x30000000688e7825 */ /* 0x000fe200078e00ff */
[----:B------:R-:W-:-:S02]  /*f7450*/  IADD3.X R132, P0, PT, RZ, R133, RZ, P0, !PT ;  /* 0x00000085ff847210 */ /* 0x000fc4000071e4ff */
[----:B------:R-:W-:Y:S01]  /*f7460*/  IADD3 RZ, P4, PT, R66, R102, RZ ;  /* 0x0000006642ff7210 */ /* 0x000fe20007f9e0ff */
[----:B------:R-:W-:Y:S01]  /*f7470*/  IMAD.X R103, RZ, RZ, RZ, P3 ;  /* 0x000000ffff677224 */ /* 0x000fe200018e06ff */
[----:B------:R-:W-:Y:S01]  /*f7480*/  IADD3 R105, P3, PT, R130, R143, RZ ;  /* 0x0000008f82697210 */ /* 0x000fe20007f7e0ff */
[----:B------:R-:W-:Y:S01]  /*f7490*/  IMAD.MOV.U32 R102, RZ, RZ, R131 ;  /* 0x000000ffff667224 */ /* 0x000fe200078e0083 */
[----:B------:R-:W-:Y:S01]  /*f74a0*/  IADD3.X R65, P2, PT, RZ, RZ, RZ, P2, !PT ;  /* 0x000000ffff417210 */ /* 0x000fe2000175e4ff */
[----:B------:R-:W-:Y:S01]  /*f74b0*/  IMAD.IADD R15, R153, 0x1, R144 ;  /* 0x00000001990f7824 */ /* 0x000fe200078e0290 */
[----:B------:R-:W-:Y:S01]  /*f74c0*/  IADD3.X R90, P0, PT, R91, R90, RZ, P0, !PT ;  /* 0x0000005a5b5a7210 */ /* 0x000fe2000071e4ff */
[----:B------:R-:W-:Y:S01]  /*f74d0*/  IMAD.WIDE.U32.X R102, R9, 0x170b5d44, R102, P3 ;  /* 0x170b5d4409667825 */ /* 0x000fe200018e0466 */
[----:B------:R-:W-:Y:S02]  /*f74e0*/  IADD3 RZ, P3, PT, R128, R138, RZ ;  /* 0x0000008a80ff7210 */ /* 0x000fe40007f7e0ff */
[----:B------:R-:W-:Y:S01]  /*f74f0*/  IADD3.X R91, P0, PT, R132, R27, RZ, P0, !PT ;  /* 0x0000001b845b7210 */ /* 0x000fe2000071e4ff */
[----:B------:R-:W-:Y:S01]  /*f7500*/  IMAD.X R101, RZ, RZ, RZ, P2 ;  /* 0x000000ffff657224 */ /* 0x000fe200010e06ff */
[----:B------:R-:W-:Y:S01]  /*f7510*/  IADD3.X RZ, P3, PT, R129, R72, RZ, P3, !PT ;  /* 0x0000004881ff7210 */ /* 0x000fe20001f7e4ff */
[----:B------:R-:W-:Y:S01]  /*f7520*/  IMAD.WIDE.U32 R132, R104, 0xf5138f, RZ ;  /* 0x00f5138f68847825 */ /* 0x000fe200078e00ff */
[----:B------:R-:W-:-:S02]  /*f7530*/  IADD3.X R143, P0, PT, RZ, RZ, RZ, P0, !PT ;  /* 0x000000ffff8f7210 */ /* 0x000fc4000071e4ff */
[----:B------:R-:W-:Y:S02]  /*f7540*/  IADD3.X R138, P3, PT, R65, R136, RZ, P3, !PT ;  /* 0x00000088418a7210 */ /* 0x000fe40001f7e4ff */
[----:B------:R-:W-:Y:S01]  /*f7550*/  IADD3 RZ, P2, PT, R90, R142, RZ ;  /* 0x0000008e5aff7210 */ /* 0x000fe20007f5e0ff */
[----:B------:R-:W-:Y:S01]  /*f7560*/  IMAD.X R27, RZ, RZ, RZ, P0 ;  /* 0x000000ffff1b7224 */ /* 0x000fe200000e06ff */
[----:B------:R-:W-:Y:S02]  /*f7570*/  IADD3.X R137, P3, PT, R101, R137, RZ, P3, !PT ;  /* 0x0000008965897210 */ /* 0x000fe40001f7e4ff */
[----:B------:R-:W-:Y:S02]  /*f7580*/  IADD3.X R67, P1, PT, R67, R56, RZ, P1, !PT ;  /* 0x0000003843437210 */ /* 0x000fe40000f3e4ff */
[----:B------:R-:W-:Y:S02]  /*f7590*/  IADD3.X R138, P3, PT, R138, R139, RZ, P3, !PT ;  /* 0x0000008b8a8a7210 */ /* 0x000fe40001f7e4ff */
[----:B------:R-:W-:-:S02]  /*f75a0*/  IADD3.X RZ, P2, PT, R91, R105, RZ, P2, !PT ;  /* 0x000000695bff7210 */ /* 0x000fc4000175e4ff */
[----:B------:R-:W-:Y:S02]  /*f75b0*/  SHF.L.W.U32.HI R69, R69, 0x1, R152 ;  /* 0x0000000145457819 */ /* 0x000fe40000010e98 */
[----:B------:R-:W-:Y:S02]  /*f75c0*/  IADD3 RZ, P0, PT, R138, R10, RZ ;  /* 0x0000000a8aff7210 */ /* 0x000fe40007f1e0ff */
[----:B------:R-:W-:Y:S01]  /*f75d0*/  IADD3.X R139, P3, PT, R137, R146, RZ, P3, !PT ;  /* 0x00000092898b7210 */ /* 0x000fe20001f7e4ff */
[----:B------:R-:W-:Y:S01]  /*f75e0*/  IMAD.WIDE.U32 R136, R9, -0x45f6b800, RZ ;  /* 0xba09480009887825 */ /* 0x000fe200078e00ff */
[----:B------:R-:W-:Y:S02]  /*f75f0*/  IADD3.X R149, P1, PT, RZ, RZ, RZ, P1, !PT ;  /* 0x000000ffff957210 */ /* 0x000fe40000f3e4ff */
[----:B------:R-:W-:Y:S02]  /*f7600*/  SHF.L.W.U32.HI R153, R152, 0x1, R15 ;  /* 0x0000000198997819 */ /* 0x000fe40000010e0f */
[----:B------:R-:W-:Y:S01]  /*f7610*/  IADD3.X R148, P5, PT, R69, R28, RZ, P5, !PT ;  /* 0x0000001c45947210 */ /* 0x000fe20002fbe4ff */
[----:B------:R-:W-:Y:S01]  /*f7620*/  IMAD.X R117, RZ, RZ, RZ, P1 ;  /* 0x000000ffff757224 */ /* 0x000fe200008e06ff */
[----:B------:R-:W-:Y:S01]  /*f7630*/  IADD3.X R143, P2, PT, R143, R102, RZ, P2, !PT ;  /* 0x000000668f8f7210 */ /* 0x000fe2000175e4ff */
[----:B------:R-:W-:Y:S01]  /*f7640*/  IMAD.WIDE.U32 R68, R104, -0x45f6b800, RZ ;  /* 0xba09480068447825 */ /* 0x000fe200078e00ff */
[----:B------:R-:W-:-:S02]  /*f7650*/  IADD3.X RZ, P0, PT, R139, R3, RZ, P0, !PT ;  /* 0x000000038bff7210 */ /* 0x000fc4000071e4ff */
[----:B------:R-:W-:Y:S01]  /*f7660*/  IADD3.X R3, P3, PT, RZ, RZ, RZ, P3, !PT ;  /* 0x000000ffff037210 */ /* 0x000fe20001f7e4ff */
[C---:B------:R-:W-:Y:S01]  /*f7670*/  IMAD.WIDE.U32 R136, P1, R104.reuse, 0x1ef3622f, R136 ;  /* 0x1ef3622f68887825 */ /* 0x040fe20007820088 */
[----:B------:R-:W-:Y:S02]  /*f7680*/  IADD3.X R58, P5, PT, R153, R29, RZ, P5, !PT ;  /* 0x0000001d993a7210 */ /* 0x000fe40002fbe4ff */
[----:B------:R-:W-:Y:S01]  /*f7690*/  IADD3.X R72, P2, PT, R27, R103, RZ, P2, !PT ;  /* 0x000000671b487210 */ /* 0x000fe2000175e4ff */
[----:B------:R-:W-:Y:S01]  /*f76a0*/  IMAD.WIDE.U32 R28, R104, 0x30000000, R90 ;  /* 0x30000000681c7825 */ /* 0x000fe200078e005a */
[----:B------:R-:W-:Y:S02]  /*f76b0*/  IADD3.X R56, P0, PT, R3, R12, RZ, P0, !PT ;  /* 0x0000000c03387210 */ /* 0x000fe4000071e4ff */
[----:B------:R-:W-:Y:S01]  /*f76c0*/  IADD3.X RZ, P4, PT, R67, R49, RZ, P4, !PT ;  /* 0x0000003143ff7210 */ /* 0x000fe2000279e4ff */
[----:B------:R-:W-:Y:S01]  /*f76d0*/  IMAD.WIDE.U32 R102, R9, 0xf5138f, RZ ;  /* 0x00f5138f09667825 */ /* 0x000fe200078e00ff */
[----:B------:R-:W-:-:S02]  /*f76e0*/  IADD3.X R49, PT, PT, R13, RZ, RZ, P0, P3 ;  /* 0x000000ff0d317210 */ /* 0x000fc400007e64ff */
[----:B------:R-:W-:Y:S01]  /*f76f0*/  IADD3.X R142, P2, PT, R143, R64, RZ, P2, !PT ;  /* 0x000000408f8e7210 */ /* 0x000fe2000175e4ff */
[----:B------:R-:W-:Y:S01]  /*f7700*/  IMAD.X R147, RZ, RZ, RZ, P1 ;  /* 0x000000ffff937224 */ /* 0x000fe200008e06ff */
[----:B------:R-:W-:Y:S01]  /*f7710*/  IADD3 R125, P0, PT, R136, R69, RZ ;  /* 0x00000045887d7210 */ /* 0x000fe20007f1e0ff */
[----:B------:R-:W-:Y:S01]  /*f7720*/  IMAD.IADD R10, R29, 0x1, R130 ;  /* 0x000000011d0a7824 */ /* 0x000fe200078e0282 */
[----:B------:R-:W-:Y:S01]  /*f7730*/  IADD3.X R143, P2, PT, R72, R31, RZ, P2, !PT ;  /* 0x0000001f488f7210 */ /* 0x000fe2000175e4ff */
[----:B------:R-:W-:Y:S01]  /*f7740*/  IMAD.WIDE.U32 R102, P1, R104, 0x1a22d9f3, R102 ;  /* 0x1a22d9f368667825 */ /* 0x000fe20007820066 */
[----:B------:R-:W-:Y:S02]  /*f7750*/  IADD3.X R149, P4, PT, R149, R114, RZ, P4, !PT ;  /* 0x0000007295957210 */ /* 0x000fe4000279e4ff */
[----:B------:R-:W-:Y:S01]  /*f7760*/  IADD3 RZ, P3, PT, R142, R68, RZ ;  /* 0x000000448eff7210 */ /* 0x000fe20007f7e0ff */
[----:B------:R-:W-:Y:S01]  /*f7770*/  IMAD.WIDE.U32 R90, R9, 0x6ca1493b, RZ ;  /* 0x6ca1493b095a7825 */ /* 0x000fe200078e00ff */
[----:B------:R-:W-:-:S02]  /*f7780*/  IADD3.X R3, P2, PT, RZ, RZ, RZ, P2, !PT ;  /* 0x000000ffff037210 */ /* 0x000fc4000175e4ff */
[----:B------:R-:W-:Y:S01]  /*f7790*/  IADD3.X R117, P4, PT, R117, R115, RZ, P4, !PT ;  /* 0x0000007375757210 */ /* 0x000fe2000279e4ff */
[----:B------:R-:W-:-:S03]  /*f77a0*/  IMAD.WIDE.U32 R12, R28, -0x1, RZ ;  /* 0xffffffff1c0c7825 */ /* 0x000fc600078e00ff */
[----:B------:R-:W-:Y:S01]  /*f77b0*/  IADD3.X R148, P4, PT, R149, R148, RZ, P4, !PT ;  /* 0x0000009495947210 */ /* 0x000fe2000279e4ff */
[----:B------:R-:W-:Y:S02]  /*f77c0*/  IMAD.MOV.U32 R146, RZ, RZ, R137 ;  /* 0x000000ffff927224 */ /* 0x000fe400078e0089 */
[----:B------:R-:W-:Y:S01]  /*f77d0*/  IMAD.WIDE.U32 R130, R2, 0x6ca1493b, R66 ;  /* 0x6ca1493b02827825 */ /* 0x000fe200078e0042 */
[----:B------:R-:W-:-:S03]  /*f77e0*/  IADD3.X R149, P4, PT, R117, R58, RZ, P4, !PT ;  /* 0x0000003a75957210 */ /* 0x000fc6000279e4ff */
[----:B------:R-:W-:Y:S01]  /*f77f0*/  IMAD.WIDE.U32.X R146, R9, 0x1ef3622f, R146, P0 ;  /* 0x1ef3622f09927825 */ /* 0x000fe200000e0492 */
[----:B------:R-:W-:-:S03]  /*f7800*/  IADD3 R105, P0, PT, R102, R133, RZ ;  /* 0x0000008566697210 */ /* 0x000fc60007f1e0ff */
[----:B------:R-:W-:Y:S02]  /*f7810*/  IMAD.IADD R27, R131, 0x1, R100 ;  /* 0x00000001831b7824 */ /* 0x000fe400078e0264 */
[----:B------:R-:W-:Y:S02]  /*f7820*/  IMAD.X R101, RZ, RZ, RZ, P1 ;  /* 0x000000ffff657224 */ /* 0x000fe400008e06ff */
[----:B------:R-:W-:-:S04]  /*f7830*/  IMAD.WIDE.U32 R68, R104, 0x6ca1493b, RZ ;  /* 0x6ca1493b68447825 */ /* 0x000fc800078e00ff */
[----:B------:R-:W-:-:S04]  /*f7840*/  IMAD.WIDE.U32 R64, R9, 0x17c510ea, RZ ;  /* 0x17c510ea09407825 */ /* 0x000fc800078e00ff */
[----:B------:R-:W-:-:S04]  /*f7850*/  IMAD.WIDE.U32 R90, P1, R104, -0x39c4fa40, R90 ;  /* 0xc63b05c0685a7825 */ /* 0x000fc8000782005a */
[----:B------:R-:W-:-:S04]  /*f7860*/  IMAD.WIDE.U32 R144, R12, 0x1, RZ ;  /* 0x000000010c907825 */ /* 0x000fc800078e00ff */
[----:B------:R-:W-:Y:S01]  /*f7870*/  IMAD.MOV.U32 R100, RZ, RZ, R103 ;  /* 0x000000ffff647224 */ /* 0x000fe200078e0067 */
[----:B------:R-:W-:Y:S01]  /*f7880*/  IADD3.X R103, PT, PT, RZ, RZ, RZ, P2, !PT ;  /* 0x000000ffff677210 */ /* 0x000fe200017fe4ff */
[----:B------:R-:W-:Y:S01]  /*f7890*/  IMAD.X R67, RZ, RZ, RZ, P1 ;  /* 0x000000ffff437224 */ /* 0x000fe200008e06ff */
[----:B------:R-:W-:Y:S01]  /*f78a0*/  IADD3 R31, P1, PT, R90, R69, RZ ;  /* 0x000000455a1f7210 */ /* 0x000fe20007f3e0ff */
[----:B------:R-:W-:Y:S01]  /*f78b0*/  IMAD.WIDE.U32.X R100, R9, 0x1a22d9f3, R100, P0 ;  /* 0x1a22d9f309647825 */ /* 0x000fe200000e0464 */
[----:B------:R-:W-:-:S03]  /*f78c0*/  IADD3 RZ, P0, PT, R28, R144, RZ ;  /* 0x000000901cff7210 */ /* 0x000fc60007f1e0ff */
[----:B------:R-:W-:Y:S02]  /*f78d0*/  IMAD R131, R28, -0x7af74001, -R10 ;  /* 0x8508bfff1c837824 */ /* 0x000fe400078e0a0a */
[----:B------:R-:W-:-:S04]  /*f78e0*/  IMAD.WIDE.U32 R64, P2, R104, 0x1ae3a46, R64 ;  /* 0x01ae3a4668407825 */ /* 0x000fc80007840040 */
[----:B------:R-:W-:-:S04]  /*f78f0*/  IMAD.WIDE.U32 R28, R104, 0x17c510ea, RZ ;  /* 0x17c510ea681c7825 */ /* 0x000fc800078e00ff */
[----:B------:R-:W-:Y:S02]  /*f7900*/  IMAD.MOV.U32 R66, RZ, RZ, R91 ;  /* 0x000000ffff427224 */ /* 0x000fe400078e005b */
[----:B------:R-:W-:Y:S01]  /*f7910*/  IMAD.X R119, RZ, RZ, RZ, P2 ;  /* 0x000000ffff777224 */ /* 0x000fe200010e06ff */
[----:B------:R-:W-:Y:S01]  /*f7920*/  IADD3 R29, P2, PT, R64, R29, RZ ;  /* 0x0000001d401d7210 */ /* 0x000fe20007f5e0ff */
[----:B------:R-:W-:Y:S01]  /*f7930*/  IMAD.WIDE.U32.X R66, R9, -0x39c4fa40, R66, P1 ;  /* 0xc63b05c009427825 */ /* 0x000fe200008e0442 */
[----:B------:R-:W-:-:S03]  /*f7940*/  IADD3 RZ, P1, PT, R148, R118, RZ ;  /* 0x0000007694ff7210 */ /* 0x000fc60007f3e0ff */
[----:B------:R-:W-:Y:S01]  /*f7950*/  IMAD.MOV.U32 R118, RZ, RZ, R65 ;  /* 0x000000ffff767224 */ /* 0x000fe200078e0041 */
[----:B------:R-:W-:Y:S01]  /*f7960*/  IADD3.X R65, P4, PT, RZ, RZ, RZ, P4, !PT ;  /* 0x000000ffff417210 */ /* 0x000fe2000279e4ff */
[----:B------:R-:W-:Y:S01]  /*f7970*/  IMAD.WIDE.U32 R114, R34, R52, R128 ;  /* 0x0000003422727225 */ /* 0x000fe200078e0080 */
[----:B------:R-:W-:-:S03]  /*f7980*/  IADD3.X RZ, P1, PT, R149, R23, RZ, P1, !PT ;  /* 0x0000001795ff7210 */ /* 0x000fc60000f3e4ff */
[----:B------:R-:W-:Y:S01]  /*f7990*/  IMAD.WIDE.U32.X R118, R9, 0x1ae3a46, R118, P2 ;  /* 0x01ae3a4609767825 */ /* 0x000fe200010e0476 */
[----:B------:R-:W-:Y:S02]  /*f79a0*/  SHF.L.W.U32.HI R15, R15, 0x1, R114 ;  /* 0x000000010f0f7819 */ /* 0x000fe40000010e72 */
        /* <DEDUP_REMOVED lines=10> */
[----:B------:R-:W-:-:S03]  /*f7a50*/  IMAD.WIDE.U32 R128, P4, R12, -0x7af74000, R128 ;  /* 0x8508c0000c807825 */ /* 0x000fc60007880080 */
[----:B------:R-:W-:Y:S01]  /*f7a60*/  SHF.L.W.U32.HI R78, R114, 0x1, R13 ;  /* 0x00000001724e7819 */ /* 0x000fe20000010e0d */
[----:B------:R-:W-:Y:S01]  /*f7a70*/  IMAD.WIDE.U32 R126, R9, 0x30000000, RZ ;  /* 0x30000000097e7825 */ /* 0x000fe200078e00ff */
[----:B------:R-:W-:Y:S02]  /*f7a80*/  IADD3 R145, P5, PT, R145, R128, RZ ;  /* 0x0000008091917210 */ /* 0x000fe40007fbe0ff */
[----:B------:R-:W-:Y:S01]  /*f7a90*/  IADD3.X R128, P2, PT, R15, R130, RZ, P2, !PT ;  /* 0x000000820f807210 */ /* 0x000fe2000175e4ff */
[----:B------:R-:W-:Y:S01]  /*f7aa0*/  IMAD.X R141, RZ, RZ, RZ, P4 ;  /* 0x000000ffff8d7224 */ /* 0x000fe200020e06ff */
[----:B------:R-:W-:Y:S01]  /*f7ab0*/  IADD3.X RZ, P0, PT, R10, R145, RZ, P0, !PT ;  /* 0x000000910aff7210 */ /* 0x000fe2000071e4ff */
[----:B------:R-:W-:Y:S01]  /*f7ac0*/  IMAD.MOV.U32 R140, RZ, RZ, R129 ;  /* 0x000000ffff8c7224 */ /* 0x000fe200078e0081 */
[----:B------:R-:W-:Y:S01]  /*f7ad0*/  IADD3.X R129, P2, PT, R146, R27, RZ, P2, !PT ;  /* 0x0000001b92817210 */ /* 0x000fe2000175e4ff */
[----:B------:R-:W-:Y:S01]  /*f7ae0*/  IMAD.WIDE.U32 R26, R12, 0x30000000, RZ ;  /* 0x300000000c1a7825 */ /* 0x000fe200078e00ff */
[----:B------:R-:W-:-:S02]  /*f7af0*/  IADD3 RZ, P4, PT, R128, R132, RZ ;  /* 0x0000008480ff7210 */ /* 0x000fc40007f9e0ff */
[----:B------:R-:W-:Y:S01]  /*f7b00*/  IADD3.X R69, P2, PT, RZ, RZ, RZ, P2, !PT ;  /* 0x000000ffff457210 */ /* 0x000fe2000175e4ff */
[----:B------:R-:W-:Y:S01]  /*f7b10*/  IMAD.WIDE.U32.X R140, R9, -0x7af74000, R140, P5 ;  /* 0x8508c000098c7825 */ /* 0x000fe200028e048c */
[----:B------:R-:W-:Y:S02]  /*f7b20*/  IADD3.X RZ, P4, PT, R129, R105, RZ, P4, !PT ;  /* 0x0000006981ff7210 */ /* 0x000fe4000279e4ff */
[----:B------:R-:W-:Y:S01]  /*f7b30*/  IADD3.X R78, P3, PT, R78, R5, RZ, P3, !PT ;  /* 0x000000054e4e7210 */ /* 0x000fe20001f7e4ff */
[----:B------:R-:W-:Y:S01]  /*f7b40*/  IMAD.WIDE.U32 R126, P5, R12, 0x170b5d44, R126 ;  /* 0x170b5d440c7e7825 */ /* 0x000fe200078a007e */
[----:B------:R-:W-:Y:S02]  /*f7b50*/  IADD3.X R69, P4, PT, R69, R100, RZ, P4, !PT ;  /* 0x0000006445457210 */ /* 0x000fe4000279e4ff */
[----:B------:R-:W-:Y:S01]  /*f7b60*/  IADD3.X R23, P1, PT, R72, R23, RZ, P1, !PT ;  /* 0x0000001748177210 */ /* 0x000fe20000f3e4ff */
[----:B------:R-:W-:-:S03]  /*f7b70*/  IMAD.WIDE.U32 R142, R104, -0x45f6b800, R142 ;  /* 0xba094800688e7825 */ /* 0x000fc600078e008e */
[----:B------:R-:W-:Y:S01]  /*f7b80*/  IADD3.X R65, P1, PT, R65, R78, RZ, P1, !PT ;  /* 0x0000004e41417210 */ /* 0x000fe20000f3e4ff */
[----:B------:R-:W-:-:S04]  /*f7b90*/  IMAD.WIDE.U32 R132, R9, -0x45f6b800, RZ ;  /* 0xba09480009847825 */ /* 0x000fc800078e00ff */
[----:B------:R-:W-:Y:S01]  /*f7ba0*/  IMAD.X R137, RZ, RZ, RZ, P5 ;  /* 0x000000ffff897224 */ /* 0x000fe200028e06ff */
[----:B------:R-:W-:Y:S01]  /*f7bb0*/  IADD3 R27, P5, PT, R126, R27, RZ ;  /* 0x0000001b7e1b7210 */ /* 0x000fe20007fbe0ff */
[----:B------:R-:W-:Y:S01]  /*f7bc0*/  IMAD.IADD R58, R143, 0x1, R136 ;  /* 0x000000018f3a7824 */ /* 0x000fe200078e0288 */
[----:B------:R-:W-:Y:S01]  /*f7bd0*/  IADD3.X R143, P0, PT, RZ, R140, RZ, P0, !PT ;  /* 0x0000008cff8f7210 */ /* 0x000fe2000071e4ff */
[----:B------:R-:W-:-:S03]  /*f7be0*/  IMAD.WIDE.U32 R138, R34, R123, R138 ;  /* 0x0000007b228a7225 */ /* 0x000fc600078e008a */
[----:B------:R-:W-:Y:S01]  /*f7bf0*/  IADD3.X R91, P0, PT, RZ, R141, RZ, P0, !PT ;  /* 0x0000008dff5b7210 */ /* 0x000fe2000071e4ff */
[----:B------:R-:W-:Y:S01]  /*f7c00*/  IMAD.X R103, RZ, RZ, RZ, P2 ;  /* 0x000000ffff677224 */ /* 0x000fe200010e06ff */
[----:B------:R-:W-:Y:S01]  /*f7c10*/  IADD3 R139, PT, PT, R139, R134, RZ ;  /* 0x000000868b8b7210 */ /* 0x000fe20007ffe0ff */
[----:B------:R-:W-:Y:S01]  /*f7c20*/  IMAD.MOV.U32 R136, RZ, RZ, R127 ;  /* 0x000000ffff887224 */ /* 0x000fe200078e007f */
[----:B------:R-:W-:Y:S01]  /*f7c30*/  IADD3.X R142, P0, PT, R143, R142, RZ, P0, !PT ;  /* 0x0000008e8f8e7210 */ /* 0x000fe2000071e4ff */
[C---:B------:R-:W-:Y:S01]  /*f7c40*/  IMAD.WIDE.U32 R132, P2, R12.reuse, 0x1ef3622f, R132 ;  /* 0x1ef3622f0c847825 */ /* 0x040fe20007840084 */
[----:B------:R-:W-:Y:S02]  /*f7c50*/  IADD3.X R74, P4, PT, R103, R101, RZ, P4, !PT ;  /* 0x00000065674a7210 */ /* 0x000fe4000279e4ff */
[----:B------:R-:W-:Y:S01]  /*f7c60*/  IADD3.X R143, P0, PT, R91, R58, RZ, P0, !PT ;  /* 0x0000003a5b8f7210 */ /* 0x000fe2000071e4ff */
[----:B------:R-:W-:-:S04]  /*f7c70*/  IMAD.WIDE.U32 R130, R12, -0x45f6b800, RZ ;  /* 0xba0948000c827825 */ /* 0x000fc800078e00ff */
[----:B------:R-:W-:Y:S01]  /*f7c80*/  IMAD.WIDE.U32.X R136, R9, 0x170b5d44, R136, P5 ;  /* 0x170b5d4409887825 */ /* 0x000fe200028e0488 */
[----:B------:R-:W-:-:S03]  /*f7c90*/  IADD3 RZ, P5, PT, R138, R14, RZ ;  /* 0x0000000e8aff7210 */ /* 0x000fc60007fbe0ff */
        /* <DEDUP_REMOVED lines=8> */
[----:B------:R-:W-:-:S03]  /*f7d20*/  IMAD.WIDE.U32.X R134, R9, 0x1ef3622f, R134, P2 ;  /* 0x1ef3622f09867825 */ /* 0x000fc600010e0486 */
[----:B------:R-:W-:Y:S01]  /*f7d30*/  IADD3.X R150, P5, PT, R151, R56, RZ, P5, !PT ;  /* 0x0000003897967210 */ /* 0x000fe20002fbe4ff */
[----:B------:R-:W-:-:S03]  /*f7d40*/  IMAD.WIDE.U32 R14, P2, R12, 0x1a22d9f3, R14 ;  /* 0x1a22d9f30c0e7825 */ /* 0x000fc6000784000e */
[----:B------:R-:W-:Y:S01]  /*f7d50*/  IADD3.X R151, P5, PT, R76, R49, RZ, P5, !PT ;  /* 0x000000314c977210 */ /* 0x000fe20002fbe4ff */
[----:B------:R-:W-:Y:S01]  /*f7d60*/  IMAD.X R141, RZ, RZ, RZ, P2 ;  /* 0x000000ffff8d7224 */ /* 0x000fe200010e06ff */
[----:B------:R-:W-:Y:S01]  /*f7d70*/  IADD3 R11, P2, PT, R14, R11, RZ ;  /* 0x0000000b0e0b7210 */ /* 0x000fe20007f5e0ff */
[----:B------:R-:W-:-:S04]  /*f7d80*/  IMAD.WIDE.U32 R100, R9, 0x6ca1493b, RZ ;  /* 0x6ca1493b09647825 */ /* 0x000fc800078e00ff */
[----:B------:R-:W-:Y:S02]  /*f7d90*/  IMAD.MOV.U32 R140, RZ, RZ, R15 ;  /* 0x000000ffff8c7224 */ /* 0x000fe400078e000f */
[----:B------:R-:W-:-:S04]  /*f7da0*/  IMAD.WIDE.U32 R18, R12, 0x6ca1493b, RZ ;  /* 0x6ca1493b0c127825 */ /* 0x000fc800078e00ff */
[----:B------:R-:W-:-:S04]  /*f7db0*/  IMAD.WIDE.U32.X R140, R9, 0x1a22d9f3, R140, P2 ;  /* 0x1a22d9f3098c7825 */ /* 0x000fc800010e048c */
[----:B------:R-:W-:-:S04]  /*f7dc0*/  IMAD.WIDE.U32 R100, P2, R12, -0x39c4fa40, R100 ;  /* 0xc63b05c00c647825 */ /* 0x000fc80007840064 */
[----:B------:R-:W-:-:S04]  /*f7dd0*/  IMAD.WIDE.U32 R2, R2, 0x17c510ea, R148 ;  /* 0x17c510ea02027825 */ /* 0x000fc800078e0094 */
[----:B------:R-:W-:Y:S01]  /*f7de0*/  IMAD.X R149, RZ, RZ, RZ, P2 ;  /* 0x000000ffff957224 */ /* 0x000fe200010e06ff */
[----:B------:R-:W-:Y:S01]  /*f7df0*/  IADD3 R15, P2, PT, R100, R19, RZ ;  /* 0x00000013640f7210 */ /* 0x000fe20007f5e0ff */
[----:B------:R-:W-:Y:S01]  /*f7e00*/  IMAD.WIDE.U32 R146, R9, 0x17c510ea, RZ ;  /* 0x17c510ea09927825 */ /* 0x000fe200078e00ff */
[----:B------:R-:W-:-:S03]  /*f7e10*/  IADD3.X R2, P4, PT, R69, R2, RZ, P4, !PT ;  /* 0x0000000245027210 */ /* 0x000fc6000279e4ff */
[----:B------:R-:W-:Y:S02]  /*f7e20*/  IMAD.MOV.U32 R148, RZ, RZ, R101 ;  /* 0x000000ffff947224 */ /* 0x000fe400078e0065 */
[----:B------:R-:W-:-:S04]  /*f7e30*/  IMAD.WIDE.U32 R144, R12, 0x17c510ea, RZ ;  /* 0x17c510ea0c907825 */ /* 0x000fc800078e00ff */
[----:B------:R-:W-:-:S04]  /*f7e40*/  IMAD.WIDE.U32.X R148, R9, -0x39c4fa40, R148, P2 ;  /* 0xc63b05c009947825 */ /* 0x000fc800010e0494 */
[----:B------:R-:W-:-:S04]  /*f7e50*/  IMAD.WIDE.U32 R146, P2, R12, 0x1ae3a46, R146 ;  /* 0x01ae3a460c927825 */ /* 0x000fc80007840092 */
[----:B------:R-:W-:Y:S01]  /*f7e60*/  IMAD.X R115, RZ, RZ, RZ, P2 ;  /* 0x000000ffff737224 */ /* 0x000fe200010e06ff */
[----:B------:R-:W-:Y:S01]  /*f7e70*/  IADD3 R19, P2, PT, R146, R145, RZ ;  /* 0x0000009192137210 */ /* 0x000fe20007f5e0ff */
[----:B------:R-:W-:Y:S02]  /*f7e80*/  IMAD.MOV.U32 R114, RZ, RZ, R147 ;  /* 0x000000ffff727224 */ /* 0x000fe400078e0093 */
[----:B------:R-:W-:Y:S02]  /*f7e90*/  IMAD.IADD R117, R3, 0x1, R116 ;  /* 0x0000000103757824 */ /* 0x000fe400078e0274 */
[----:B------:R-:W-:Y:S01]  /*f7ea0*/  IMAD.WIDE.U32.X R114, R9, 0x1ae3a46, R114, P2 ;  /* 0x01ae3a4609727825 */ /* 0x000fe200010e0472 */
[----:B------:R-:W-:Y:S02]  /*f7eb0*/  IADD3 RZ, P2, PT, R150, R16, RZ ;  /* 0x0000001096ff7210 */ /* 0x000fe40007f5e0ff */
[----:B------:R-:W-:Y:S01]  /*f7ec0*/  IADD3.X R3, P4, PT, R74, R117, RZ, P4, !PT ;  /* 0x000000754a037210 */ /* 0x000fe2000279e4ff */
[----:B------:R-:W-:Y:S01]  /*f7ed0*/  IMAD.WIDE.U32 R128, R104, 0xf5138f, R128 ;  /* 0x00f5138f68807825 */ /* 0x000fe200078e0080 */
[----:B------:R-:W-:-:S02]  /*f7ee0*/  IADD3.X RZ, P2, PT, R151, R17, RZ, P2, !PT ;  /* 0x0000001197ff7210 */ /* 0x000fc4000175e4ff */
[----:B------:R-:W-:Y:S01]  /*f7ef0*/  IADD3.X R17, P5, PT, RZ, RZ, RZ, P5, !PT ;  /* 0x000000ffff117210 */ /* 0x000fe20002fbe4ff */
[----:B------:R-:W-:Y:S01]  /*f7f00*/  IMAD.IADD R102, R129, 0x1, R102 ;  /* 0x0000000181667824 */ /* 0x000fe200078e0266 */
[----:B------:R-:W-:Y:S01]  /*f7f10*/  IADD3.X R129, P0, PT, RZ, RZ, RZ, P0, !PT ;  /* 0x000000ffff817210 */ /* 0x000fe2000071e4ff */
[----:B------:R-:W-:Y:S01]  /*f7f20*/  IMAD.WIDE.U32 R138, R155, R52, R138 ;  /* 0x000000349b8a7225 */ /* 0x000fe200078e008a */
[----:B------:R-:W-:Y:S02]  /*f7f30*/  IADD3.X R16, P2, PT, R17, R20, RZ, P2, !PT ;  /* 0x0000001411107210 */ /* 0x000fe4000175e4ff */
[----:B------:R-:W-:Y:S01]  /*f7f40*/  IADD3.X R9, P4, PT, RZ, RZ, RZ, P4, !PT ;  /* 0x000000ffff097210 */ /* 0x000fe2000279e4ff */
[----:B------:R-:W-:Y:S01]  /*f7f50*/  IMAD.X R5, RZ, RZ, RZ, P0 ;  /* 0x000000ffff057224 */ /* 0x000fe200000e06ff */
[----:B------:R-:W-:Y:S01]  /*f7f60*/  IADD3.X R17, PT, PT, R21, RZ, RZ, P2, P5 ;  /* 0x000000ff15117210 */ /* 0x000fe200017ea4ff */
[----:B------:R-:W-:Y:S01]  /*f7f70*/  IMAD.IADD R49, R139, 0x1, R4 ;  /* 0x000000018b317824 */ /* 0x000fe200078e0204 */
[----:B------:R-:W-:Y:S01]  /*f7f80*/  IADD3 RZ, P2, PT, R142, R26, RZ ;  /* 0x0000001a8eff7210 */ /* 0x000fe20007f5e0ff */
[----:B------:R-:W-:Y:S01]  /*f7f90*/  IMAD.WIDE.U32 R150, R155, R123, R150 ;  /* 0x0000007b9b967225 */ /* 0x000fe200078e0096 */
[----:B------:R-:W-:-:S02]  /*f7fa0*/  SHF.L.W.U32.HI R13, R13, 0x1, R138 ;  /* 0x000000010d0d7819 */ /* 0x000fc40000010e8a */
[----:B------:R-:W-:Y:S01]  /*f7fb0*/  IADD3.X RZ, P2, PT, R143, R27, RZ, P2, !PT ;  /* 0x0000001b8fff7210 */ /* 0x000fe2000175e4ff */
[----:B------:R-:W-:Y:S01]  /*f7fc0*/  IMAD.WIDE.U32 R142, R12, 0x30000000, R142 ;  /* 0x300000000c8e7825 */ /* 0x000fe200078e008e */
[----:B------:R-:W-:Y:S02]  /*f7fd0*/  IADD3 RZ, P0, PT, R2, R68, RZ ;  /* 0x0000004402ff7210 */ /* 0x000fe40007f1e0ff */
[----:B------:R-:W-:Y:S01]  /*f7fe0*/  IADD3.X R129, P2, PT, R129, R136, RZ, P2, !PT ;  /* 0x0000008881817210 */ /* 0x000fe2000175e4ff */
[----:B------:R-:W-:Y:S01]  /*f7ff0*/  IMAD.IADD R127, R143, 0x1, R126 ;  /* 0x000000018f7f7824 */ /* 0x000fe200078e027e */
[----:B------:R-:W-:Y:S01]  /*f8000*/  IADD3 RZ, P5, PT, R16, R22, RZ ;  /* 0x0000001610ff7210 */ /* 0x000fe20007fbe0ff */
[----:B------:R-:W-:Y:S01]  /*f8010*/  IMAD.IADD R117, R151, 0x1, R6 ;  /* 0x0000000197757824 */ /* 0x000fe200078e0206 */
[----:B------:R-:W-:Y:S01]  /*f8020*/  IADD3.X R27, P3, PT, R13, R32, RZ, P3, !PT ;  /* 0x000000200d1b7210 */ /* 0x000fe20001f7e4ff */
[----:B------:R-:W-:Y:S01]  /*f8030*/  IMAD.X R13, RZ, RZ, RZ, P4 ;  /* 0x000000ffff0d7224 */ /* 0x000fe200020e06ff */
[----:B------:R-:W-:Y:S01]  /*f8040*/  IADD3.X RZ, P0, PT, R3, R31, RZ, P0, !PT ;  /* 0x0000001f03ff7210 */ /* 0x000fe2000071e4ff */
[----:B------:R-:W-:Y:S01]  /*f8050*/  IMAD.WIDE.U32 R2, R104, 0x6ca1493b, R2 ;  /* 0x6ca1493b68027825 */ /* 0x000fe200078e0002 */
[----:B------:R-:W-:-:S02]  /*f8060*/  IADD3.X R137, P4, PT, R5, R137, RZ, P2, !PT ;  /* 0x0000008905897210 */ /* 0x000fc4000179e4ff */
[----:B------:R-:W-:Y:S01]  /*f8070*/  IADD3.X RZ, P2, PT, R17, R54, RZ, P5, !PT ;  /* 0x0000003611ff7210 */ /* 0x000fe20002f5e4ff */
[C---:B------:R-:W-:Y:S01]  /*f8080*/  IMAD.WIDE.U32 R4, R142.reuse, -0x1, RZ ;  /* 0xffffffff8e047825 */ /* 0x040fe200078e00ff */
[----:B------:R-:W-:Y:S02]  /*f8090*/  IADD3.X R20, P5, PT, R9, R66, RZ, P0, !PT ;  /* 0x0000004209147210 */ /* 0x000fe400007be4ff */
[----:B------:R-:W-:Y:S01]  /*f80a0*/  IADD3.X R9, P0, PT, RZ, R24, RZ, P2, !PT ;  /* 0x00000018ff097210 */ /* 0x000fe2000171e4ff */
[----:B------:R-:W-:Y:S01]  /*f80b0*/  IMAD R31, R142, -0x7af74001, -R127 ;  /* 0x8508bfff8e1f7824 */ /* 0x000fe200078e0a7f */
[----:B------:R-:W-:Y:S01]  /*f80c0*/  IADD3.X R128, P4, PT, R129, R128, RZ, P4, !PT ;  /* 0x0000008081807210 */ /* 0x000fe2000279e4ff */
[----:B------:R-:W-:Y:S01]  /*f80d0*/  IMAD.WIDE.U32 R16, R52, R123, R16 ;  /* 0x0000007b34107225 */ /* 0x000fe200078e0010 */
[----:B------:R-:W-:Y:S02]  /*f80e0*/  IADD3 R91, PT, PT, R3, R90, RZ ;  /* 0x0000005a035b7210 */ /* 0x000fe40007ffe0ff */
[----:B------:R-:W-:Y:S01]  /*f80f0*/  IADD3.X R129, P4, PT, R137, R102, RZ, P4, !PT ;  /* 0x0000006689817210 */ /* 0x000fe2000279e4ff */
[----:B------:R-:W-:Y:S01]  /*f8100*/  IMAD.X R26, RZ, RZ, R25, P0 ;  /* 0x000000ffff1a7224 */ /* 0x000fe200000e0619 */
[----:B------:R-:W-:Y:S01]  /*f8110*/  IADD3 RZ, P0, PT, R128, R130, RZ ;  /* 0x0000008280ff7210 */ /* 0x000fe20007f1e0ff */
[----:B------:R-:W-:Y:S01]  /*f8120*/  IMAD.IADD R31, R5, 0x1, R31 ;  /* 0x00000001051f7824 */ /* 0x000fe200078e021f */
[----:B------:R-:W-:Y:S01]  /*f8130*/  IADD3.X R3, P4, PT, RZ, RZ, RZ, P4, !PT ;  /* 0x000000ffff037210 */ /* 0x000fe2000279e4ff */
[----:B------:R-:W-:Y:S01]  /*f8140*/  IMAD.IADD R8, R17, 0x1, R8 ;  /* 0x0000000111087824 */ /* 0x000fe200078e0208 */
[----:B------:R-:W-:-:S02]  /*f8150*/  IADD3.X R66, P2, PT, R13, R67, RZ, P5, !PT ;  /* 0x000000430d427210 */ /* 0x000fc40002f5e4ff */
[----:B------:R-:W-:Y:S01]  /*f8160*/  IADD3.X RZ, P0, PT, R129, R34, RZ, P0, !PT ;  /* 0x0000002281ff7210 */ /* 0x000fe2000071e4ff */
[----:B------:R-:W-:Y:S01]  /*f8170*/  IMAD.X R25, RZ, RZ, RZ, P4 ;  /* 0x000000ffff197224 */ /* 0x000fe200020e06ff */
[----:B------:R-:W-:Y:S01]  /*f8180*/  IADD3.X R20, P2, PT, R20, R23, RZ, P2, !PT ;  /* 0x0000001714147210 */ /* 0x000fe2000175e4ff */
[----:B------:R-:W-:Y:S01]  /*f8190*/  IMAD.WIDE.U32 R22, R4, 0x1, RZ ;  /* 0x0000000104167825 */ /* 0x000fe200078e00ff */
[----:B------:R-:W-:Y:S02]  /*f81a0*/  IADD3.X R3, P0, PT, R3, R134, RZ, P0, !PT ;  /* 0x0000008603037210 */ /* 0x000fe4000071e4ff */
[----:B------:R-:W-:Y:S01]  /*f81b0*/  IADD3.X R21, P2, PT, R66, R65, RZ, P2, !PT ;  /* 0x0000004142157210 */ /* 0x000fe2000175e4ff */
[----:B------:R-:W-:Y:S01]  /*f81c0*/  IMAD.WIDE.U32 R128, R12, -0x45f6b800, R128 ;  /* 0xba0948000c807825 */ /* 0x000fe200078e0080 */
[----:B------:R-:W-:Y:S02]  /*f81d0*/  IADD3.X R134, P0, PT, R25, R135, RZ, P0, !PT ;  /* 0x0000008719867210 */ /* 0x000fe4000071e4ff */
[----:B------:R-:W-:Y:S01]  /*f81e0*/  SHF.L.W.U32.HI R139, R138, 0x1, R49 ;  /* 0x000000018a8b7819 */ /* 0x000fe20000010e31 */
[----:B------:R-:W-:Y:S01]  /*f81f0*/  IMAD.WIDE.U32 R24, R31, 0x1, RZ ;  /* 0x000000011f187825 */ /* 0x000fe200078e00ff */
[----:B------:R-:W-:-:S02]  /*f8200*/  IADD3.X R65, P2, PT, RZ, RZ, RZ, P2, !PT ;  /* 0x000000ffff417210 */ /* 0x000fc4000175e4ff */
[----:B------:R-:W-:Y:S01]  /*f8210*/  IADD3.X R2, P0, PT, R3, R2, RZ, P0, !PT ;  /* 0x0000000203027210 */ /* 0x000fe2000071e4ff */
[----:B------:R-:W-:Y:S01]  /*f8220*/  IMAD.IADD R133, R129, 0x1, R132 ;  /* 0x0000000181857824 */ /* 0x000fe200078e0284 */
[----:B------:R-:W-:Y:S02]  /*f8230*/  IADD3.X R32, P3, PT, R139, R33, RZ, P3, !PT ;  /* 0x000000218b207210 */ /* 0x000fe40001f7e4ff */
[----:B------:R-:W-:Y:S01]  /*f8240*/  SHF.L.W.U32.HI R13, R49, 0x1, R150 ;  /* 0x00000001310d7819 */ /* 0x000fe20000010e96 */
[----:B------:R-:W-:Y:S01]  /*f8250*/  IMAD.X R49, RZ, RZ, RZ, P2 ;  /* 0x000000ffff317224 */ /* 0x000fe200010e06ff */
[----:B------:R-:W-:Y:S02]  /*f8260*/  IADD3 RZ, P5, PT, R20, R28, RZ ;  /* 0x0000001c14ff7210 */ /* 0x000fe40007fbe0ff */
[----:B------:R-:W-:Y:S02]  /*f8270*/  IADD3.X R3, P0, PT, R134, R91, RZ, P0, !PT ;  /* 0x0000005b86037210 */ /* 0x000fe4000071e4ff */
[----:B------:R-:W-:-:S02]  /*f8280*/  IADD3.X R13, P2, PT, R13, R48, RZ, P3, !PT ;  /* 0x000000300d0d7210 */ /* 0x000fc40001f5e4ff */
[----:B------:R-:W-:Y:S01]  /*f8290*/  IADD3.X RZ, P3, PT, R21, R29, RZ, P5, !PT ;  /* 0x0000001d15ff7210 */ /* 0x000fe20002f7e4ff */
[----:B------:R-:W-:Y:S01]  /*f82a0*/  IMAD.WIDE.U32 R20, R104, 0x17c510ea, R20 ;  /* 0x17c510ea68147825 */ /* 0x000fe200078e0014 */
[----:B------:R-:W-:Y:S02]  /*f82b0*/  IADD3.X R29, P5, PT, RZ, RZ, RZ, P0, !PT ;  /* 0x000000ffff1d7210 */ /* 0x000fe400007be4ff */
[----:B------:R-:W-:Y:S02]  /*f82c0*/  SHF.L.W.U32.HI R150, R150, 0x1, R117 ;  /* 0x0000000196967819 */ /* 0x000fe40000010e75 */
[----:B------:R-:W-:Y:S01]  /*f82d0*/  IADD3 RZ, P4, PT, R142, R22, RZ ;  /* 0x000000168eff7210 */ /* 0x000fe20007f9e0ff */
[----:B------:R-:W-:Y:S01]  /*f82e0*/  IMAD.X R33, RZ, RZ, RZ, P5 ;  /* 0x000000ffff217224 */ /* 0x000fe200028e06ff */
[----:B------:R-:W-:Y:S01]  /*f82f0*/  IADD3.X R5, P0, PT, R150, R7, RZ, P2, !PT ;  /* 0x0000000796057210 */ /* 0x000fe2000171e4ff */
[----:B------:R-:W-:Y:S01]  /*f8300*/  IMAD.WIDE.U32 R24, P5, R4, -0x7af74000, R24 ;  /* 0x8508c00004187825 */ /* 0x000fe200078a0018 */
[----:B------:R-:W-:-:S02]  /*f8310*/  IADD3 RZ, P2, PT, R2, R10, RZ ;  /* 0x0000000a02ff7210 */ /* 0x000fc40007f5e0ff */
[----:B------:R-:W-:Y:S01]  /*f8320*/  IADD3.X R17, P1, PT, RZ, RZ, RZ, P1, !PT ;  /* 0x000000ffff117210 */ /* 0x000fe20000f3e4ff */
[----:B------:R-:W-:Y:S01]  /*f8330*/  IMAD.X R7, RZ, RZ, RZ, P5 ;  /* 0x000000ffff077224 */ /* 0x000fe200028e06ff */
[----:B------:R-:W-:Y:S02]  /*f8340*/  IADD3 R6, P5, PT, R23, R24, RZ ;  /* 0x0000001817067210 */ /* 0x000fe40007fbe0ff */
[----:B------:R-:W-:Y:S01]  /*f8350*/  IADD3.X RZ, P2, PT, R3, R11, RZ, P2, !PT ;  /* 0x0000000b03ff7210 */ /* 0x000fe2000175e4ff */
[----:B------:R-:W-:Y:S01]  /*f8360*/  IMAD.WIDE.U32 R2, R12, 0xf5138f, R2 ;  /* 0x00f5138f0c027825 */ /* 0x000fe200078e0002 */
[----:B------:R-:W-:Y:S02]  /*f8370*/  IADD3.X RZ, P4, PT, R127, R6, RZ, P4, !PT ;  /* 0x000000067fff7210 */ /* 0x000fe4000279e4ff */
[----:B------:R-:W-:Y:S01]  /*f8380*/  IADD3.X R11, P2, PT, R29, R140, RZ, P2, !PT ;  /* 0x0000008c1d0b7210 */ /* 0x000fe2000175e4ff */
[----:B------:R-:W-:Y:S01]  /*f8390*/  IMAD.MOV.U32 R6, RZ, RZ, R25 ;  /* 0x000000ffff067224 */ /* 0x000fe200078e0019 */
[----:B------:R-:W-:Y:S01]  /*f83a0*/  IADD3.X R22, P3, PT, R65, R118, RZ, P3, !PT ;  /* 0x0000007641167210 */ /* 0x000fe20001f7e4ff */
[----:B------:R-:W-:Y:S01]  /*f83b0*/  IMAD.IADD R65, R21, 0x1, R64 ;  /* 0x0000000115417824 */ /* 0x000fe200078e0240 */
[----:B------:R-:W-:Y:S01]  /*f83c0*/  IADD3.X R140, P2, PT, R33, R141, RZ, P2, !PT ;  /* 0x0000008d218c7210 */ /* 0x000fe2000175e4ff */
[----:B------:R-:W-:Y:S01]  /*f83d0*/  IMAD.WIDE.U32.X R6, R31, -0x7af74000, R6, P5 ;  /* 0x8508c0001f067825 */ /* 0x000fe200028e0406 */
[----:B------:R-:W-:-:S02]  /*f83e0*/  SHF.L.W.U32.HI R117, R117, 0x1, R16 ;  /* 0x0000000175757819 */ /* 0x000fc40000010e10 */
[----:B------:R-:W-:Y:S01]  /*f83f0*/  IADD3.X R24, P5, PT, R11, R20, RZ, P2, !PT ;  /* 0x000000140b187210 */ /* 0x000fe200017be4ff */
[----:B------:R-:W-:Y:S01]  /*f8400*/  IMAD.X R21, RZ, RZ, RZ, P1 ;  /* 0x000000ffff157224 */ /* 0x000fe200008e06ff */
[----:B------:R-:W-:Y:S01]  /*f8410*/  IADD3.X R129, P1, PT, RZ, R6, RZ, P4, !PT ;  /* 0x00000006ff817210 */ /* 0x000fe2000273e4ff */
[----:B------:R-:W-:Y:S01]  /*f8420*/  IMAD.WIDE.U32 R10, R31, 0x30000000, RZ ;  /* 0x300000001f0a7825 */ /* 0x000fe200078e00ff */
[----:B------:R-:W-:Y:S02]  /*f8430*/  SHF.L.W.U32.HI R105, R16, 0x1, R8 ;  /* 0x0000000110697819 */ /* 0x000fe40000010e08 */
[----:B------:R-:W-:Y:S01]  /*f8440*/  IADD3.X R25, P4, PT, R140, R65, RZ, P5, !PT ;  /* 0x000000418c197210 */ /* 0x000fe20002f9e4ff */
[----:B------:R-:W-:Y:S01]  /*f8450*/  IMAD.IADD R14, R3, 0x1, R14 ;  /* 0x00000001030e7824 */ /* 0x000fe200078e020e */
[----:B------:R-:W-:Y:S01]  /*f8460*/  IADD3.X R16, P1, PT, RZ, R7, RZ, P1, !PT ;  /* 0x00000007ff107210 */ /* 0x000fe20000f3e4ff */
[----:B------:R-:W-:Y:S01]  /*f8470*/  IMAD.WIDE.U32 R6, P5, R4, 0x170b5d44, R10 ;  /* 0x170b5d4404067825 */ /* 0x000fe200078a000a */
[----:B------:R-:W-:-:S02]  /*f8480*/  IADD3.X R118, P3, PT, R49, R119, RZ, P3, !PT ;  /* 0x0000007731767210 */ /* 0x000fc40001f7e4ff */
[----:B------:R-:W-:Y:S01]  /*f8490*/  IADD3.X R67, P4, PT, RZ, RZ, RZ, P4, !PT ;  /* 0x000000ffff437210 */ /* 0x000fe2000279e4ff */
[----:B------:R-:W-:Y:S01]  /*f84a0*/  IMAD.WIDE.U32 R10, R4, 0x30000000, RZ ;  /* 0x30000000040a7825 */ /* 0x000fe200078e00ff */
[----:B------:R-:W-:Y:S02]  /*f84b0*/  IADD3.X R128, P1, PT, R129, R128, RZ, P1, !PT ;  /* 0x0000008081807210 */ /* 0x000fe40000f3e4ff */
[----:B------:R-:W-:Y:S01]  /*f84c0*/  IADD3.X R22, P3, PT, R22, R17, RZ, P3, !PT ;  /* 0x0000001116167210 */ /* 0x000fe20001f7e4ff */
[----:B------:R-:W-:Y:S01]  /*f84d0*/  IMAD.X R17, RZ, RZ, RZ, P5 ;  /* 0x000000ffff117224 */ /* 0x000fe200028e06ff */
[----:B------:R-:W-:Y:S01]  /*f84e0*/  IADD3.X R91, PT, PT, RZ, RZ, RZ, P4, !PT ;  /* 0x000000ffff5b7210 */ /* 0x000fe200027fe4ff */
[----:B------:R-:W-:Y:S01]  /*f84f0*/  IMAD.WIDE.U32 R28, R31, -0x45f6b800, RZ ;  /* 0xba0948001f1c7825 */ /* 0x000fe200078e00ff */
[----:B------:R-:W-:Y:S02]  /*f8500*/  IADD3 R11, P4, PT, R6, R11, RZ ;  /* 0x0000000b060b7210 */ /* 0x000fe40007f9e0ff */
[----:B------:R-:W-:Y:S01]  /*f8510*/  IADD3 RZ, P5, PT, R128, R10, RZ ;  /* 0x0000000a80ff7210 */ /* 0x000fe20007fbe0ff */
[----:B------:R-:W-:Y:S01]  /*f8520*/  IMAD.WIDE.U32 R48, R4, 0xf5138f, RZ ;  /* 0x00f5138f04307825 */ /* 0x000fe200078e00ff */
[----:B------:R-:W-:-:S02]  /*f8530*/  IADD3.X R129, P1, PT, R16, R133, RZ, P1, !PT ;  /* 0x0000008510817210 */ /* 0x000fc40000f3e4ff */
[----:B------:R-:W-:Y:S01]  /*f8540*/  IADD3.X R21, P2, PT, R118, R21, RZ, P3, !PT ;  /* 0x0000001576157210 */ /* 0x000fe20001f5e4ff */
[----:B------:R-:W-:Y:S01]  /*f8550*/  IMAD.MOV.U32 R16, RZ, RZ, R7 ;  /* 0x000000ffff107224 */ /* 0x000fe200078e0007 */
[----:B------:R-:W-:Y:S02]  /*f8560*/  IADD3.X RZ, P5, PT, R129, R11, RZ, P5, !PT ;  /* 0x0000000b81ff7210 */ /* 0x000fe40002fbe4ff */
[----:B------:R-:W-:Y:S01]  /*f8570*/  IADD3.X R65, P1, PT, RZ, RZ, RZ, P1, !PT ;  /* 0x000000ffff417210 */ /* 0x000fe20000f3e4ff */
[----:B------:R-:W-:Y:S01]  /*f8580*/  IMAD.WIDE.U32.X R10, R31, 0x170b5d44, R16, P4 ;  /* 0x170b5d441f0a7825 */ /* 0x000fe200020e0410 */
[----:B------:R-:W-:Y:S02]  /*f8590*/  IADD3.X R103, P3, PT, R22, R27, RZ, P2, !PT ;  /* 0x0000001b16677210 */ /* 0x000fe4000177e4ff */
[----:B------:R-:W-:Y:S01]  /*f85a0*/  IADD3 RZ, P4, PT, R24, R18, RZ ;  /* 0x0000001218ff7210 */ /* 0x000fe20007f9e0ff */
[----:B------:R-:W-:Y:S01]  /*f85b0*/  IMAD.X R3, RZ, RZ, RZ, P1 ;  /* 0x000000ffff037224 */ /* 0x000fe200008e06ff */
[----:B------:R-:W-:Y:S01]  /*f85c0*/  IADD3.X R65, P5, PT, R65, R10, RZ, P5, !PT ;  /* 0x0000000a41417210 */ /* 0x000fe20002fbe4ff */
[----:B------:R-:W-:Y:S01]  /*f85d0*/  IMAD.WIDE.U32 R22, R31, 0xf5138f, RZ ;  /* 0x00f5138f1f167825 */ /* 0x000fe200078e00ff */
[----:B------:R-:W-:-:S02]  /*f85e0*/  IADD3.X R34, P3, PT, R21, R32, RZ, P3, !PT ;  /* 0x0000002015227210 */ /* 0x000fc40001f7e4ff */
[----:B------:R-:W-:Y:S01]  /*f85f0*/  IADD3.X R3, P1, PT, R3, R11, RZ, P5, !PT ;  /* 0x0000000b03037210 */ /* 0x000fe20002f3e4ff */
[C---:B------:R-:W-:Y:S01]  /*f8600*/  IMAD.WIDE.U32 R28, P5, R4.reuse, 0x1ef3622f, R28 ;  /* 0x1ef3622f041c7825 */ /* 0x040fe200078a001c */
[----:B------:R-:W-:Y:S02]  /*f8610*/  IADD3.X RZ, P4, PT, R25, R15, RZ, P4, !PT ;  /* 0x0000000f19ff7210 */ /* 0x000fe4000279e4ff */
        /* <DEDUP_REMOVED lines=9> */
[----:B------:R-:W-:-:S03]  /*f86b0*/  IADD3.X R149, P4, PT, R91, R149, RZ, P4, !PT ;  /* 0x000000955b957210 */ /* 0x000fc6000279e4ff */
        /* <DEDUP_REMOVED lines=8> */
[----:B------:R-:W-:-:S04]  /*f8740*/  IMAD.WIDE.U32 R2, P5, R4, -0x39c4fa40, R2 ;  /* 0xc63b05c004027825 */ /* 0x000fc800078a0002 */
[----:B------:R-:W-:Y:S01]  /*f8750*/  IMAD.WIDE.U32.X R68, R31, 0x1a22d9f3, R68, P1 ;  /* 0x1a22d9f31f447825 */ /* 0x000fe200008e0444 */
[----:B------:R-:W-:-:S03]  /*f8760*/  IADD3 RZ, P1, PT, R64, R10, RZ ;  /* 0x0000000a40ff7210 */ /* 0x000fc60007f3e0ff */
[----:B------:R-:W-:Y:S01]  /*f8770*/  IMAD.WIDE.U32 R66, R4, 0x6ca1493b, RZ ;  /* 0x6ca1493b04427825 */ /* 0x000fe200078e00ff */
[----:B------:R-:W-:-:S03]  /*f8780*/  IADD3.X RZ, P1, PT, R65, R7, RZ, P1, !PT ;  /* 0x0000000741ff7210 */ /* 0x000fc60000f3e4ff */
[----:B------:R-:W-:-:S04]  /*f8790*/  IMAD.WIDE.U32 R32, R4, 0x30000000, R128 ;  /* 0x3000000004207825 */ /* 0x000fc800078e0080 */
[----:B------:R-:W-:-:S04]  /*f87a0*/  IMAD.WIDE.U32 R24, R12, 0x6ca1493b, R24 ;  /* 0x6ca1493b0c187825 */ /* 0x000fc800078e0018 */
[----:B------:R-:W-:Y:S01]  /*f87b0*/  IMAD.X R11, RZ, RZ, RZ, P5 ;  /* 0x000000ffff0b7224 */ /* 0x000fe200028e06ff */
[----:B------:R-:W-:Y:S01]  /*f87c0*/  IADD3 R23, P5, PT, R2, R67, RZ ;  /* 0x0000004302177210 */ /* 0x000fe20007fbe0ff */
[----:B------:R-:W-:Y:S01]  /*f87d0*/  IMAD.WIDE.U32 R14, R31, 0x17c510ea, RZ ;  /* 0x17c510ea1f0e7825 */ /* 0x000fe200078e00ff */
[----:B------:R-:W-:-:S03]  /*f87e0*/  IADD3.X R67, P4, PT, RZ, RZ, RZ, P4, !PT ;  /* 0x000000ffff437210 */ /* 0x000fc6000279e4ff */
[----:B------:R-:W-:Y:S02]  /*f87f0*/  IMAD.IADD R33, R33, 0x1, R6 ;  /* 0x0000000121217824 */ /* 0x000fe400078e0206 */
[----:B------:R-:W-:Y:S01]  /*f8800*/  IMAD.IADD R101, R25, 0x1, R100 ;  /* 0x0000000119657824 */ /* 0x000fe200078e0264 */
[----:B------:R-:W-:Y:S01]  /*f8810*/  IADD3.X R25, P1, PT, R17, R20, RZ, P1, !PT ;  /* 0x0000001411197210 */ /* 0x000fe20000f3e4ff */
[----:B------:R-:W-:Y:S02]  /*f8820*/  IMAD.MOV.U32 R10, RZ, RZ, R3 ;  /* 0x000000ffff0a7224 */ /* 0x000fe400078e0003 */
[----:B------:R-:W-:Y:S01]  /*f8830*/  IMAD.WIDE.U32 R6, R32, -0x1, RZ ;  /* 0xffffffff20067825 */ /* 0x000fe200078e00ff */
[----:B------:R-:W-:-:S03]  /*f8840*/  IADD3.X R18, P1, PT, R27, R21, RZ, P1, !PT ;  /* 0x000000151b127210 */ /* 0x000fc60000f3e4ff */
[----:B------:R-:W-:Y:S01]  /*f8850*/  IMAD R3, R32, -0x7af74001, -R33 ;  /* 0x8508bfff20037824 */ /* 0x000fe200078e0a21 */
[----:B------:R-:W-:Y:S01]  /*f8860*/  IADD3.X R24, P1, PT, R25, R24, RZ, P1, !PT ;  /* 0x0000001819187210 */ /* 0x000fe20000f3e4ff */
[----:B------:R-:W-:-:S03]  /*f8870*/  IMAD.WIDE.U32.X R10, R31, -0x39c4fa40, R10, P5 ;  /* 0xc63b05c01f0a7825 */ /* 0x000fc600028e040a */
[----:B------:R-:W-:Y:S01]  /*f8880*/  IADD3.X R25, P1, PT, R18, R101, RZ, P1, !PT ;  /* 0x0000006512197210 */ /* 0x000fe20000f3e4ff */
[----:B------:R-:W-:Y:S01]  /*f8890*/  IMAD.WIDE.U32 R14, P5, R4, 0x1ae3a46, R14 ;  /* 0x01ae3a46040e7825 */ /* 0x000fe200078a000e */
[----:B------:R-:W-:-:S03]  /*f88a0*/  IADD3.X R18, P2, PT, RZ, RZ, RZ, P2, !PT ;  /* 0x000000ffff127210 */ /* 0x000fc6000175e4ff */
[----:B------:R-:W-:Y:S01]  /*f88b0*/  IMAD.WIDE.U32 R16, R4, 0x17c510ea, RZ ;  /* 0x17c510ea04107825 */ /* 0x000fe200078e00ff */
[----:B------:R-:W-:-:S03]  /*f88c0*/  IADD3.X R21, PT, PT, RZ, RZ, RZ, P5, !PT ;  /* 0x000000ffff157210 */ /* 0x000fc60002ffe4ff */
[----:B------:R-:W-:Y:S01]  /*f88d0*/  IMAD.IADD R27, R7, 0x1, R3 ;  /* 0x00000001071b7824 */ /* 0x000fe200078e0203 */
[----:B------:R-:W-:Y:S01]  /*f88e0*/  IADD3 R3, P5, PT, R14, R17, RZ ;  /* 0x000000110e037210 */ /* 0x000fe20007fbe0ff */
[----:B------:R-:W-:Y:S01]  /*f88f0*/  IMAD.MOV.U32 R20, RZ, RZ, R15 ;  /* 0x000000ffff147224 */ /* 0x000fe200078e000f */
[----:B------:R-:W-:Y:S01]  /*f8900*/  IADD3.X R17, P1, PT, RZ, RZ, RZ, P1, !PT ;  /* 0x000000ffff117210 */ /* 0x000fe20000f3e4ff */
[----:B------:R-:W-:Y:S01]  /*f8910*/  IMAD.WIDE.U32 R102, R27, 0x1, RZ ;  /* 0x000000011b667825 */ /* 0x000fe200078e00ff */
[----:B------:R-:W-:-:S03]  /*f8920*/  IADD3.X R7, P0, PT, R117, R50, RZ, P0, !PT ;  /* 0x0000003275077210 */ /* 0x000fc6000071e4ff */
[----:B------:R-:W-:Y:S01]  /*f8930*/  IMAD.WIDE.U32.X R20, R31, 0x1ae3a46, R20, P5 ;  /* 0x01ae3a461f147825 */ /* 0x000fe200028e0414 */
[----:B------:R-:W-:Y:S02]  /*f8940*/  IADD3 RZ, P5, PT, R90, R144, RZ ;  /* 0x000000905aff7210 */ /* 0x000fe40007fbe0ff */
[----:B------:R-:W-:Y:S01]  /*f8950*/  IADD3.X R15, P0, PT, R105, R51, RZ, P0, !PT ;  /* 0x00000033690f7210 */ /* 0x000fe2000071e4ff */
[----:B------:R-:W-:Y:S01]  /*f8960*/  IMAD.X R31, RZ, RZ, RZ, P4 ;  /* 0x000000ffff1f7224 */ /* 0x000fe200020e06ff */
[----:B------:R-:W-:Y:S01]  /*f8970*/  IADD3.X RZ, P5, PT, R91, R19, RZ, P5, !PT ;  /* 0x000000135bff7210 */ /* 0x000fe20002fbe4ff */
        /* <DEDUP_REMOVED lines=10> */
[----:B------:R-:W-:Y:S02]  /*f8a20*/  IADD3 RZ, P4, PT, R32, R100, RZ ;  /* 0x0000006420ff7210 */ /* 0x000fe40007f9e0ff */
[----:B------:R-:W-:Y:S01]  /*f8a30*/  IADD3.X R32, P5, PT, R67, R114, RZ, P5, !PT ;  /* 0x0000007243207210 */ /* 0x000fe20002fbe4ff */
[----:B------:R-:W-:Y:S01]  /*f8a40*/  IMAD.IADD R147, R91, 0x1, R146 ;  /* 0x000000015b937824 */ /* 0x000fe200078e0292 */
[----:B------:R-:W-:Y:S01]  /*f8a50*/  IADD3.X R19, P1, PT, R17, R68, RZ, P1, !PT ;  /* 0x0000004411137210 */ /* 0x000fe20000f3e4ff */
[----:B------:R-:W-:Y:S01]  /*f8a60*/  IMAD.WIDE.U32 R104, R4, 0xf5138f, R24 ;  /* 0x00f5138f04687825 */ /* 0x000fe200078e0018 */
[----:B------:R-:W-:Y:S02]  /*f8a70*/  IADD3.X R34, P5, PT, R31, R115, RZ, P5, !PT ;  /* 0x000000731f227210 */ /* 0x000fe40002fbe4ff */
[----:B------:R-:W-:Y:S01]  /*f8a80*/  IADD3.X R31, P3, PT, RZ, R18, RZ, P3, !PT ;  /* 0x00000012ff1f7210 */ /* 0x000fe20001f7e4ff */
[----:B------:R-:W-:Y:S01]  /*f8a90*/  IMAD.WIDE.U32 R24, R27, 0xf5138f, RZ ;  /* 0x00f5138f1b187825 */ /* 0x000fe200078e00ff */
[----:B------:R-:W-:-:S02]  /*f8aa0*/  IADD3.X RZ, P4, PT, R33, R50, RZ, P4, !PT ;  /* 0x0000003221ff7210 */ /* 0x000fc4000279e4ff */
[----:B------:R-:W-:Y:S01]  /*f8ab0*/  IADD3.X R68, P1, PT, R29, R69, RZ, P1, !PT ;  /* 0x000000451d447210 */ /* 0x000fe20000f3e4ff */
[----:B------:R-:W-:Y:S01]  /*f8ac0*/  IMAD.WIDE.U32 R50, R4, -0x45f6b800, R64 ;  /* 0xba09480004327825 */ /* 0x000fe200078e0040 */
[----:B------:R-:W-:Y:S02]  /*f8ad0*/  IADD3.X R32, P5, PT, R32, R31, RZ, P5, !PT ;  /* 0x0000001f20207210 */ /* 0x000fe40002fbe4ff */
[----:B------:R-:W-:Y:S01]  /*f8ae0*/  IADD3.X R29, PT, PT, RZ, RZ, RZ, P3, P2 ;  /* 0x000000ffff1d7210 */ /* 0x000fe20001fe44ff */
[----:B------:R-:W-:Y:S01]  /*f8af0*/  IMAD.IADD R28, R51, 0x1, R28 ;  /* 0x00000001331c7824 */ /* 0x000fe200078e021c */
[----:B------:R-:W-:Y:S01]  /*f8b00*/  IADD3.X R17, P4, PT, RZ, R48, RZ, P4, !PT ;  /* 0x00000030ff117210 */ /* 0x000fe2000279e4ff */
[----:B------:R-:W-:Y:S01]  /*f8b10*/  IMAD.WIDE.U32 R100, R27, 0x6ca1493b, RZ ;  /* 0x6ca1493b1b647825 */ /* 0x000fe200078e00ff */
[----:B------:R-:W-:Y:S02]  /*f8b20*/  IADD3.X R34, P3, PT, R34, R29, RZ, P5, !PT ;  /* 0x0000001d22227210 */ /* 0x000fe40002f7e4ff */
[----:B------:R-:W-:Y:S01]  /*f8b30*/  IADD3.X R12, P1, PT, R19, R90, RZ, P1, !PT ;  /* 0x0000005a130c7210 */ /* 0x000fe20000f3e4ff */
[----:B------:R-:W-:Y:S01]  /*f8b40*/  IMAD.WIDE.U32 R18, R27, 0x30000000, RZ ;  /* 0x300000001b127825 */ /* 0x000fe200078e00ff */
[----:B------:R-:W-:-:S02]  /*f8b50*/  IADD3.X R29, P5, PT, RZ, R49, RZ, P4, !PT ;  /* 0x00000031ff1d7210 */ /* 0x000fc400027be4ff */
[----:B------:R-:W-:Y:S01]  /*f8b60*/  IADD3.X R103, P4, PT, R32, R13, RZ, P3, !PT ;  /* 0x0000000d20677210 */ /* 0x000fe20001f9e4ff */
[----:B------:R-:W-:Y:S01]  /*f8b70*/  IMAD.WIDE.U32 R90, R27, 0x17c510ea, RZ ;  /* 0x17c510ea1b5a7825 */ /* 0x000fe200078e00ff */
[----:B------:R-:W-:Y:S02]  /*f8b80*/  IADD3.X R13, P1, PT, R68, R147, RZ, P1, !PT ;  /* 0x00000093440d7210 */ /* 0x000fe40000f3e4ff */
[----:B------:R-:W-:Y:S01]  /*f8b90*/  IADD3.X R50, P5, PT, R17, R50, RZ, P5, !PT ;  /* 0x0000003211327210 */ /* 0x000fe20002fbe4ff */
[C---:B------:R-:W-:Y:S01]  /*f8ba0*/  IMAD.WIDE.U32 R48, P2, R6.reuse, 0x170b5d44, R18 ;  /* 0x170b5d4406307825 */ /* 0x040fe20007840012 */
[----:B------:R-:W-:Y:S02]  /*f8bb0*/  IADD3.X R65, P1, PT, RZ, RZ, RZ, P1, !PT ;  /* 0x000000ffff417210 */ /* 0x000fe40000f3e4ff */
[----:B------:R-:W-:Y:S01]  /*f8bc0*/  IADD3.X R51, P5, PT, R29, R28, RZ, P5, !PT ;  /* 0x0000001c1d337210 */ /* 0x000fe20002fbe4ff */
[----:B------:R-:W-:Y:S01]  /*f8bd0*/  IMAD.WIDE.U32 R18, R6, 0x30000000, RZ ;  /* 0x3000000006127825 */ /* 0x000fe200078e00ff */
[----:B------:R-:W-:-:S02]  /*f8be0*/  IADD3.X R115, P4, PT, R34, R5, RZ, P4, !PT ;  /* 0x0000000522737210 */ /* 0x000fc4000279e4ff */
[----:B------:R-:W-:Y:S01]  /*f8bf0*/  IADD3.X R17, P5, PT, RZ, RZ, RZ, P5, !PT ;  /* 0x000000ffff117210 */ /* 0x000fe20002fbe4ff */
[----:B------:R-:W-:Y:S01]  /*f8c00*/  IMAD.X R33, RZ, RZ, RZ, P2 ;  /* 0x000000ffff217224 */ /* 0x000fe200010e06ff */
[----:B------:R-:W-:Y:S01]  /*f8c10*/  IADD3 R5, P2, PT, R48, R19, RZ ;  /* 0x0000001330057210 */ /* 0x000fe20007f5e0ff */
[----:B------:R-:W-:Y:S01]  /*f8c20*/  IMAD.X R67, RZ, RZ, RZ, P1 ;  /* 0x000000ffff437224 */ /* 0x000fe200008e06ff */
[----:B------:R-:W-:Y:S01]  /*f8c30*/  IADD3 RZ, P1, PT, R50, R18, RZ ;  /* 0x0000001232ff7210 */ /* 0x000fe20007f3e0ff */
[----:B------:R-:W-:-:S03]  /*f8c40*/  IMAD.WIDE.U32 R18, R27, -0x45f6b800, RZ ;  /* 0xba0948001b127825 */ /* 0x000fc600078e00ff */
[----:B------:R-:W-:Y:S01]  /*f8c50*/  IADD3.X RZ, P1, PT, R51, R5, RZ, P1, !PT ;  /* 0x0000000533ff7210 */ /* 0x000fe20000f3e4ff */
[----:B------:R-:W-:Y:S02]  /*f8c60*/  IMAD.MOV.U32 R32, RZ, RZ, R49 ;  /* 0x000000ffff207224 */ /* 0x000fe400078e0031 */
[----:B------:R-:W-:Y:S02]  /*f8c70*/  IMAD.X R31, RZ, RZ, RZ, P5 ;  /* 0x000000ffff1f7224 */ /* 0x000fe400028e06ff */
[----:B------:R-:W-:Y:S01]  /*f8c80*/  IMAD.WIDE.U32.X R32, R27, 0x170b5d44, R32, P2 ;  /* 0x170b5d441b207825 */ /* 0x000fe200010e0420 */
[----:B------:R-:W-:-:S03]  /*f8c90*/  IADD3 RZ, P2, PT, R12, R66, RZ ;  /* 0x000000420cff7210 */ /* 0x000fc60007f5e0ff */
[C---:B------:R-:W-:Y:S01]  /*f8ca0*/  IMAD.WIDE.U32 R18, P5, R6.reuse, 0x1ef3622f, R18 ;  /* 0x1ef3622f06127825 */ /* 0x040fe200078a0012 */
[----:B------:R-:W-:Y:S02]  /*f8cb0*/  IADD3.X RZ, P2, PT, R13, R23, RZ, P2, !PT ;  /* 0x000000170dff7210 */ /* 0x000fe4000175e4ff */
[----:B------:R-:W-:Y:S01]  /*f8cc0*/  IADD3.X R17, P1, PT, R17, R32, RZ, P1, !PT ;  /* 0x0000002011117210 */ /* 0x000fe20000f3e4ff */
[----:B------:R-:W-:Y:S01]  /*f8cd0*/  IMAD.WIDE.U32 R28, R6, -0x45f6b800, RZ ;  /* 0xba094800061c7825 */ /* 0x000fe200078e00ff */
[----:B------:R-:W-:-:S03]  /*f8ce0*/  IADD3.X R102, P2, PT, R65, R10, RZ, P2, !PT ;  /* 0x0000000a41667210 */ /* 0x000fc6000175e4ff */
[----:B------:R-:W-:Y:S01]  /*f8cf0*/  IMAD.X R23, RZ, RZ, RZ, P5 ;  /* 0x000000ffff177224 */ /* 0x000fe200028e06ff */
[----:B------:R-:W-:Y:S01]  /*f8d00*/  IADD3 R5, P5, PT, R18, R29, RZ ;  /* 0x0000001d12057210 */ /* 0x000fe20007fbe0ff */
[----:B------:R-:W-:Y:S01]  /*f8d10*/  IMAD.IADD R34, R105, 0x1, R22 ;  /* 0x0000000169227824 */ /* 0x000fe200078e0216 */
[----:B------:R-:W-:Y:S01]  /*f8d20*/  MOV R22, R19 ;  /* 0x0000001300167202 */ /* 0x000fe20000000f00 */
[----:B------:R-:W-:Y:S01]  /*f8d30*/  IMAD.WIDE.U32 R50, R6, 0x30000000, R50 ;  /* 0x3000000006327825 */ /* 0x000fe200078e0032 */
[----:B------:R-:W-:Y:S02]  /*f8d40*/  IADD3.X R29, P1, PT, R31, R33, RZ, P1, !PT ;  /* 0x000000211f1d7210 */ /* 0x000fe40000f3e4ff */
[----:B------:R-:W-:Y:S01]  /*f8d50*/  IADD3.X R10, P2, PT, R67, R11, RZ, P2, !PT ;  /* 0x0000000b430a7210 */ /* 0x000fe2000175e4ff */
[----:B------:R-:W-:Y:S01]  /*f8d60*/  IMAD.WIDE.U32.X R32, R27, 0x1ef3622f, R22, P5 ;  /* 0x1ef3622f1b207825 */ /* 0x000fe200028e0416 */
[----:B------:R-:W-:Y:S02]  /*f8d70*/  IADD3.X R104, P1, PT, R17, R104, RZ, P1, !PT ;  /* 0x0000006811687210 */ /* 0x000fe40000f3e4ff */
[----:B------:R-:W-:Y:S01]  /*f8d80*/  IADD3.X R102, P2, PT, R102, R103, RZ, P2, !PT ;  /* 0x0000006766667210 */ /* 0x000fe2000175e4ff */
[----:B------:R-:W-:Y:S01]  /*f8d90*/  IMAD.WIDE.U32 R24, P5, R6, 0x1a22d9f3, R24 ;  /* 0x1a22d9f306187825 */ /* 0x000fe200078a0018 */
[----:B------:R-:W-:-:S02]  /*f8da0*/  IADD3.X R105, P1, PT, R29, R34, RZ, P1, !PT ;  /* 0x000000221d697210 */ /* 0x000fc40000f3e4ff */
[----:B------:R-:W-:Y:S01]  /*f8db0*/  IADD3.X R103, P2, PT, R10, R115, RZ, P2, !PT ;  /* 0x000000730a677210 */ /* 0x000fe2000175e4ff */
[----:B------:R-:W-:-:S04]  /*f8dc0*/  IMAD.WIDE.U32 R22, R6, 0xf5138f, RZ ;  /* 0x00f5138f06167825 */ /* 0x000fc800078e00ff */
[----:B------:R-:W-:Y:S01]  /*f8dd0*/  IMAD.X R69, RZ, RZ, RZ, P5 ;  /* 0x000000ffff457224 */ /* 0x000fe200028e06ff */
[----:B------:R-:W-:Y:S01]  /*f8de0*/  IADD3 R31, P5, PT, R24, R23, RZ ;  /* 0x00000017181f7210 */ /* 0x000fe20007fbe0ff */
[----:B------:R-:W-:Y:S01]  /*f8df0*/  IMAD.MOV.U32 R68, RZ, RZ, R25 ;  /* 0x000000ffff447224 */ /* 0x000fe200078e0019 */
[----:B------:R-:W-:Y:S01]  /*f8e00*/  IADD3.X R25, P1, PT, RZ, RZ, RZ, P1, !PT ;  /* 0x000000ffff197210 */ /* 0x000fe20000f3e4ff */
[----:B------:R-:W-:Y:S02]  /*f8e10*/  IMAD.IADD R125, R51, 0x1, R48 ;  /* 0x00000001337d7824 */ /* 0x000fe400078e0230 */
[----:B------:R-:W-:-:S04]  /*f8e20*/  IMAD.WIDE.U32.X R68, R27, 0x1a22d9f3, R68, P5 ;  /* 0x1a22d9f31b447825 */ /* 0x000fc800028e0444 */
[----:B------:R-:W-:-:S04]  /*f8e30*/  IMAD.WIDE.U32 R100, P5, R6, -0x39c4fa40, R100 ;  /* 0xc63b05c006647825 */ /* 0x000fc800078a0064 */
[----:B------:R-:W-:Y:S02]  /*f8e40*/  IMAD.X R115, RZ, RZ, RZ, P5 ;  /* 0x000000ffff737224 */ /* 0x000fe400028e06ff */
[----:B------:R-:W-:-:S04]  /*f8e50*/  IMAD.WIDE.U32 R66, R50, -0x1, RZ ;  /* 0xffffffff32427825 */ /* 0x000fc800078e00ff */
[----:B------:R-:W-:Y:S02]  /*f8e60*/  IMAD R19, R50, -0x7af74001, -R125 ;  /* 0x8508bfff32137824 */ /* 0x000fe400078e0a7d */
[----:B------:R-:W-:-:S04]  /*f8e70*/  IMAD.WIDE.U32 R90, P5, R6, 0x1ae3a46, R90 ;  /* 0x01ae3a46065a7825 */ /* 0x000fc800078a005a */
[----:B------:R-:W-:-:S04]  /*f8e80*/  IMAD.WIDE.U32 R64, R6, 0x6ca1493b, RZ ;  /* 0x6ca1493b06407825 */ /* 0x000fc800078e00ff */
[----:B------:R-:W-:-:S04]  /*f8e90*/  IMAD.WIDE.U32 R48, R6, 0x17c510ea, RZ ;  /* 0x17c510ea06307825 */ /* 0x000fc800078e00ff */
[----:B------:R-:W-:Y:S02]  /*f8ea0*/  IMAD.IADD R19, R67, 0x1, R19 ;  /* 0x0000000143137824 */ /* 0x000fe400078e0213 */
[----:B------:R-:W-:Y:S01]  /*f8eb0*/  IMAD.X R11, RZ, RZ, RZ, P5 ;  /* 0x000000ffff0b7224 */ /* 0x000fe200028e06ff */
[----:B------:R-:W-:Y:S01]  /*f8ec0*/  IADD3 R23, P5, PT, R90, R49, RZ ;  /* 0x000000315a177210 */ /* 0x000fe20007fbe0ff */
[----:B------:R-:W-:Y:S01]  /*f8ed0*/  IMAD.X R51, RZ, RZ, RZ, P1 ;  /* 0x000000ffff337224 */ /* 0x000fe200008e06ff */
[----:B------:R-:W-:Y:S01]  /*f8ee0*/  IADD3 R29, P1, PT, R100, R65, RZ ;  /* 0x00000041641d7210 */ /* 0x000fe20007f3e0ff */
[----:B------:R-:W-:Y:S02]  /*f8ef0*/  IMAD.MOV.U32 R114, RZ, RZ, R101 ;  /* 0x000000ffff727224 */ /* 0x000fe400078e0065 */
[----:B------:R-:W-:Y:S02]  /*f8f00*/  IMAD.MOV.U32 R10, RZ, RZ, R91 ;  /* 0x000000ffff0a7224 */ /* 0x000fe400078e005b */
[----:B------:R-:W-:-:S04]  /*f8f10*/  IMAD.WIDE.U32 R116, R19, 0x1, RZ ;  /* 0x0000000113747825 */ /* 0x000fc800078e00ff */
[----:B------:R-:W-:-:S04]  /*f8f20*/  IMAD.WIDE.U32.X R114, R27, -0x39c4fa40, R114, P1 ;  /* 0xc63b05c01b727825 */ /* 0x000fc800008e0472 */
[----:B------:R-:W-:Y:S01]  /*f8f30*/  IMAD.WIDE.U32.X R10, R27, 0x1ae3a46, R10, P5 ;  /* 0x01ae3a461b0a7825 */ /* 0x000fe200028e040a */
[----:B------:R-:W-:-:S03]  /*f8f40*/  IADD3.X R27, P2, PT, RZ, RZ, RZ, P2, !PT ;  /* 0x000000ffff1b7210 */ /* 0x000fc6000175e4ff */
[----:B------:R-:W-:-:S04]  /*f8f50*/  IMAD.WIDE.U32 R116, P1, R66, -0x7af74000, R116 ;  /* 0x8508c00042747825 */ /* 0x000fc80007820074 */
[----:B------:R-:W-:-:S04]  /*f8f60*/  IMAD.WIDE.U32 R12, R4, 0x6ca1493b, R12 ;  /* 0x6ca1493b040c7825 */ /* 0x000fc800078e000c */
[----:B------:R-:W-:-:S04]  /*f8f70*/  IMAD.WIDE.U32 R118, R66, 0x1, RZ ;  /* 0x0000000142767825 */ /* 0x000fc800078e00ff */
[----:B------:R-:W-:Y:S01]  /*f8f80*/  IMAD.X R49, RZ, RZ, RZ, P2 ;  /* 0x000000ffff317224 */ /* 0x000fe200010e06ff */
[----:B------:R-:W-:Y:S01]  /*f8f90*/  IADD3 RZ, P2, PT, R104, R28, RZ ;  /* 0x0000001c68ff7210 */ /* 0x000fe20007f5e0ff */
[----:B------:R-:W-:Y:S01]  /*f8fa0*/  IMAD.X R17, RZ, RZ, RZ, P1 ;  /* 0x000000ffff117224 */ /* 0x000fe200008e06ff */
[----:B------:R-:W-:Y:S01]  /*f8fb0*/  IADD3 RZ, P1, PT, R102, R16, RZ ;  /* 0x0000001066ff7210 */ /* 0x000fe20007f3e0ff */
[----:B------:R-:W-:Y:S01]  /*f8fc0*/  IMAD.IADD R65, R13, 0x1, R2 ;  /* 0x000000010d417824 */ /* 0x000fe200078e0202 */
[----:B------:R-:W-:Y:S01]  /*f8fd0*/  IADD3 R2, P5, PT, R119, R116, RZ ;  /* 0x0000007477027210 */ /* 0x000fe20007fbe0ff */
[----:B------:R-:W-:Y:S01]  /*f8fe0*/  IMAD.MOV.U32 R16, RZ, RZ, R117 ;  /* 0x000000ffff107224 */ /* 0x000fe200078e0075 */
[----:B------:R-:W-:Y:S01]  /*f8ff0*/  IADD3.X RZ, P2, PT, R105, R5, RZ, P2, !PT ;  /* 0x0000000569ff7210 */ /* 0x000fe2000175e4ff */
[----:B------:R-:W-:Y:S01]  /*f9000*/  IMAD.WIDE.U32 R104, R6, -0x45f6b800, R104 ;  /* 0xba09480006687825 */ /* 0x000fe200078e0068 */
[----:B------:R-:W-:Y:S02]  /*f9010*/  IADD3.X RZ, P1, PT, R103, R3, RZ, P1, !PT ;  /* 0x0000000367ff7210 */ /* 0x000fe40000f3e4ff */
[----:B------:R-:W-:Y:S01]  /*f9020*/  IADD3.X R13, P2, PT, R25, R32, RZ, P2, !PT ;  /* 0x00000020190d7210 */ /* 0x000fe2000175e4ff */
[----:B------:R-:W-:Y:S01]  /*f9030*/  IMAD.WIDE.U32.X R16, R19, -0x7af74000, R16, P5 ;  /* 0x8508c00013107825 */ /* 0x000fe200028e0410 */
[----:B------:R-:W-:-:S02]  /*f9040*/  IADD3.X R34, P1, PT, R27, R20, RZ, P1, !PT ;  /* 0x000000141b227210 */ /* 0x000fc40000f3e4ff */
[----:B------:R-:W-:Y:S01]  /*f9050*/  IADD3.X R3, P3, PT, RZ, RZ, RZ, P3, !PT ;  /* 0x000000ffff037210 */ /* 0x000fe20001f7e4ff */
[----:B------:R-:W-:Y:S01]  /*f9060*/  IMAD.WIDE.U32 R4, R4, 0x17c510ea, R102 ;  /* 0x17c510ea04047825 */ /* 0x000fe200078e0066 */
[----:B------:R-:W-:Y:S02]  /*f9070*/  IADD3 RZ, P5, PT, R50, R118, RZ ;  /* 0x0000007632ff7210 */ /* 0x000fe40007fbe0ff */
[----:B------:R-:W-:Y:S01]  /*f9080*/  IADD3.X R32, P2, PT, R51, R33, RZ, P2, !PT ;  /* 0x0000002133207210 */ /* 0x000fe2000175e4ff */
[----:B------:R-:W-:Y:S01]  /*f9090*/  IMAD.WIDE.U32 R50, R19, 0xf5138f, RZ ;  /* 0x00f5138f13327825 */ /* 0x000fe200078e00ff */
[----:B------:R-:W-:Y:S02]  /*f90a0*/  IADD3.X R20, P1, PT, R49, R21, RZ, P1, !PT ;  /* 0x0000001531147210 */ /* 0x000fe40000f3e4ff */
[----:B------:R-:W-:Y:S01]  /*f90b0*/  IADD3.X R3, P4, PT, RZ, R3, RZ, P4, !PT ;  /* 0x00000003ff037210 */ /* 0x000fe2000279e4ff */
[----:B------:R-:W-:Y:S01]  /*f90c0*/  IMAD.IADD R49, R5, 0x1, R14 ;  /* 0x0000000105317824 */ /* 0x000fe200078e020e */
[----:B------:R-:W-:-:S02]  /*f90d0*/  IADD3.X RZ, P5, PT, R125, R2, RZ, P5, !PT ;  /* 0x000000027dff7210 */ /* 0x000fc40002fbe4ff */
[----:B------:R-:W-:Y:S02]  /*f90e0*/  IADD3.X R12, P2, PT, R13, R12, RZ, P2, !PT ;  /* 0x0000000c0d0c7210 */ /* 0x000fe4000175e4ff */
[----:B------:R-:W-:Y:S02]  /*f90f0*/  IADD3 R18, PT, PT, R105, R18, RZ ;  /* 0x0000001269127210 */ /* 0x000fe40007ffe0ff */
[----:B------:R-:W-:Y:S01]  /*f9100*/  IADD3.X R34, P1, PT, R34, R3, RZ, P1, !PT ;  /* 0x0000000322227210 */ /* 0x000fe20000f3e4ff */
[----:B------:R-:W-:Y:S01]  /*f9110*/  IMAD.WIDE.U32 R2, R19, 0x30000000, RZ ;  /* 0x3000000013027825 */ /* 0x000fe200078e00ff */
[----:B------:R-:W-:Y:S02]  /*f9120*/  IADD3.X R5, PT, PT, RZ, RZ, RZ, P4, P3 ;  /* 0x000000ffff057210 */ /* 0x000fe400027e64ff */
[----:B------:R-:W-:Y:S02]  /*f9130*/  IADD3.X R105, P4, PT, RZ, R16, RZ, P5, !PT ;  /* 0x00000010ff697210 */ /* 0x000fe40002f9e4ff */
[----:B------:R-:W-:Y:S01]  /*f9140*/  IADD3 RZ, P3, PT, R12, R22, RZ ;  /* 0x000000160cff7210 */ /* 0x000fe20007f7e0ff */
[----:B------:R-:W-:Y:S01]  /*f9150*/  IMAD.WIDE.U32 R2, P5, R66, 0x170b5d44, R2 ;  /* 0x170b5d4442027825 */ /* 0x000fe200078a0002 */
[----:B------:R-:W-:-:S02]  /*f9160*/  IADD3.X R13, P2, PT, R32, R65, RZ, P2, !PT ;  /* 0x00000041200d7210 */ /* 0x000fc4000175e4ff */
[----:B------:R-:W-:Y:S01]  /*f9170*/  IADD3.X R22, P1, PT, R20, R5, RZ, P1, !PT ;  /* 0x0000000514167210 */ /* 0x000fe20000f3e4ff */
[----:B------:R-:W-:Y:S01]  /*f9180*/  IMAD.WIDE.U32 R20, R66, 0x30000000, RZ ;  /* 0x3000000042147825 */ /* 0x000fe200078e00ff */
[----:B------:R-:W-:Y:S02]  /*f9190*/  IADD3.X R5, P4, PT, RZ, R17, RZ, P4, !PT ;  /* 0x00000011ff057210 */ /* 0x000fe4000279e4ff */
[----:B------:R-:W-:Y:S01]  /*f91a0*/  IADD3.X R25, P2, PT, RZ, RZ, RZ, P2, !PT ;  /* 0x000000ffff197210 */ /* 0x000fe2000175e4ff */
[----:B------:R-:W-:Y:S01]  /*f91b0*/  IMAD.X R33, RZ, RZ, RZ, P5 ;  /* 0x000000ffff217224 */ /* 0x000fe200028e06ff */
[----:B------:R-:W-:Y:S01]  /*f91c0*/  IADD3.X R104, P4, PT, R105, R104, RZ, P4, !PT ;  /* 0x0000006869687210 */ /* 0x000fe2000279e4ff */
[----:B------:R-:W-:Y:S01]  /*f91d0*/  IMAD.WIDE.U32 R16, R6, 0xf5138f, R12 ;  /* 0x00f5138f06107825 */ /* 0x000fe200078e000c */
[----:B------:R-:W-:Y:S02]  /*f91e0*/  IADD3.X RZ, P3, PT, R13, R31, RZ, P3, !PT ;  /* 0x0000001f0dff7210 */ /* 0x000fe40001f7e4ff */
[----:B------:R-:W-:Y:S01]  /*f91f0*/  IADD3 R21, P5, PT, R2, R21, RZ ;  /* 0x0000001502157210 */ /* 0x000fe20007fbe0ff */
[----:B------:R-:W-:Y:S01]  /*f9200*/  IMAD.X R27, RZ, RZ, RZ, P2 ;  /* 0x000000ffff1b7224 */ /* 0x000fe200010e06ff */
[----:B------:R-:W-:Y:S01]  /*f9210*/  IADD3.X R105, P4, PT, R5, R18, RZ, P4, !PT ;  /* 0x0000001205697210 */ /* 0x000fe2000279e4ff */
[----:B------:R-:W-:Y:S01]  /*f9220*/  IMAD.MOV.U32 R32, RZ, RZ, R3 ;  /* 0x000000ffff207224 */ /* 0x000fe200078e0003 */
[----:B------:R-:W-:Y:S01]  /*f9230*/  IADD3.X R25, P3, PT, R25, R68, RZ, P3, !PT ;  /* 0x0000004419197210 */ /* 0x000fe20001f7e4ff */
[----:B------:R-:W-:Y:S01]  /*f9240*/  IMAD.IADD R14, R17, 0x1, R24 ;  /* 0x00000001110e7824 */ /* 0x000fe200078e0218 */
[----:B------:R-:W-:Y:S01]  /*f9250*/  IADD3 RZ, P2, PT, R104, R20, RZ ;  /* 0x0000001468ff7210 */ /* 0x000fe20007f5e0ff */
[----:B------:R-:W-:Y:S01]  /*f9260*/  IMAD.WIDE.U32 R12, R36, R123, RZ ;  /* 0x0000007b240c7225 */ /* 0x000fe200078e00ff */
[----:B------:R-:W-:-:S02]  /*f9270*/  IADD3.X R17, P4, PT, RZ, RZ, RZ, P4, !PT ;  /* 0x000000ffff117210 */ /* 0x000fc4000279e4ff */
[----:B------:R-:W-:Y:S01]  /*f9280*/  IADD3.X R68, P3, PT, R27, R69, RZ, P3, !PT ;  /* 0x000000451b447210 */ /* 0x000fe20001f7e4ff */
[----:B------:R-:W-:Y:S01]  /*f9290*/  IMAD.WIDE.U32.X R32, R19, 0x170b5d44, R32, P5 ;  /* 0x170b5d4413207825 */ /* 0x000fe200028e0420 */
[----:B------:R-:W-:Y:S02]  /*f92a0*/  IADD3.X RZ, P2, PT, R105, R21, RZ, P2, !PT ;  /* 0x0000001569ff7210 */ /* 0x000fe4000175e4ff */
[----:B------:R-:W-:Y:S01]  /*f92b0*/  IADD3.X R24, P3, PT, R25, R4, RZ, P3, !PT ;  /* 0x0000000419187210 */ /* 0x000fe20001f7e4ff */
[----:B------:R-:W-:Y:S01]  /*f92c0*/  IMAD.X R3, RZ, RZ, RZ, P4 ;  /* 0x000000ffff037224 */ /* 0x000fe200020e06ff */
[----:B------:R-:W-:Y:S01]  /*f92d0*/  IADD3.X R17, P2, PT, R17, R32, RZ, P2, !PT ;  /* 0x0000002011117210 */ /* 0x000fe2000175e4ff */
[----:B------:R-:W-:Y:S01]  /*f92e0*/  IMAD.WIDE.U32 R4, R19, -0x45f6b800, RZ ;  /* 0xba09480013047825 */ /* 0x000fe200078e00ff */
[----:B------:R-:W-:Y:S02]  /*f92f0*/  IADD3.X R25, P3, PT, R68, R49, RZ, P3, !PT ;  /* 0x0000003144197210 */ /* 0x000fe40001f7e4ff */
[----:B------:R-:W-:Y:S01]  /*f9300*/  IADD3.X R3, P2, PT, R3, R33, RZ, P2, !PT ;  /* 0x0000002103037210 */ /* 0x000fe2000175e4ff */
[----:B------:R-:W-:Y:S01]  /*f9310*/  IMAD.WIDE.U32 R12, P5, R123, R36, R12 ;  /* 0x000000247b0c7225 */ /* 0x000fe200078a000c */
[----:B------:R-:W-:-:S02]  /*f9320*/  IADD3 RZ, P4, PT, R24, R64, RZ ;  /* 0x0000004018ff7210 */ /* 0x000fc40007f9e0ff */
[----:B------:R-:W-:Y:S01]  /*f9330*/  IADD3.X R27, P3, PT, RZ, RZ, RZ, P3, !PT ;  /* 0x000000ffff1b7210 */ /* 0x000fe20001f7e4ff */
[----:B------:R-:W-:Y:S01]  /*f9340*/  IMAD.X R21, RZ, RZ, RZ, P5 ;  /* 0x000000ffff157224 */ /* 0x000fe200028e06ff */
[----:B------:R-:W-:Y:S01]  /*f9350*/  IADD3.X R16, P2, PT, R17, R16, RZ, P2, !PT ;  /* 0x0000001011107210 */ /* 0x000fe2000175e4ff */
[C---:B------:R-:W-:Y:S01]  /*f9360*/  IMAD.WIDE.U32 R4, P5, R66.reuse, 0x1ef3622f, R4 ;  /* 0x1ef3622f42047825 */ /* 0x040fe200078a0004 */
[----:B------:R-:W-:Y:S02]  /*f9370*/  IADD3.X RZ, P4, PT, R25, R29, RZ, P4, !PT ;  /* 0x0000001d19ff7210 */ /* 0x000fe4000279e4ff */
[----:B------:R-:W-:Y:S01]  /*f9380*/  IADD3.X R17, P2, PT, R3, R14, RZ, P2, !PT ;  /* 0x0000000e03117210 */ /* 0x000fe2000175e4ff */
[----:B------:R-:W-:Y:S01]  /*f9390*/  IMAD.WIDE.U32 R32, R66, -0x45f6b800, RZ ;  /* 0xba09480042207825 */ /* 0x000fe200078e00ff */
[----:B------:R-:W-:-:S03]  /*f93a0*/  IADD3.X R14, P4, PT, R27, R114, RZ, P4, !PT ;  /* 0x000000721b0e7210 */ /* 0x000fc6000279e4ff */
[----:B------:R-:W-:Y:S01]  /*f93b0*/  IMAD.X R29, RZ, RZ, RZ, P5 ;  /* 0x000000ffff1d7224 */ /* 0x000fe200028e06ff */
[----:B------:R-:W-:Y:S01]  /*f93c0*/  IADD3 R33, P5, PT, R4, R33, RZ ;  /* 0x0000002104217210 */ /* 0x000fe20007fbe0ff */
[----:B------:R-:W-:Y:S01]  /*f93d0*/  IMAD.X R31, RZ, RZ, RZ, P3 ;  /* 0x000000ffff1f7224 */ /* 0x000fe200018e06ff */
[----:B------:R-:W-:Y:S01]  /*f93e0*/  IADD3 RZ, P3, PT, R16, R32, RZ ;  /* 0x0000002010ff7210 */ /* 0x000fe20007f7e0ff */
[----:B------:R-:W-:Y:S01]  /*f93f0*/  IMAD.MOV.U32 R28, RZ, RZ, R5 ;  /* 0x000000ffff1c7224 */ /* 0x000fe200078e0005 */
[----:B------:R-:W-:Y:S01]  /*f9400*/  IADD3.X R5, P2, PT, RZ, RZ, RZ, P2, !PT ;  /* 0x000000ffff057210 */ /* 0x000fe2000175e4ff */
[----:B------:R-:W-:Y:S01]  /*f9410*/  IMAD.WIDE.U32 R24, R6, 0x6ca1493b, R24 ;  /* 0x6ca1493b06187825 */ /* 0x000fe200078e0018 */
[----:B------:R-:W-:Y:S02]  /*f9420*/  IADD3.X R114, P4, PT, R31, R115, RZ, P4, !PT ;  /* 0x000000731f727210 */ /* 0x000fe4000279e4ff */
[----:B------:R-:W-:Y:S01]  /*f9430*/  IADD3.X RZ, P3, PT, R17, R33, RZ, P3, !PT ;  /* 0x0000002111ff7210 */ /* 0x000fe20001f7e4ff */
[----:B------:R-:W-:Y:S01]  /*f9440*/  IMAD.WIDE.U32.X R28, R19, 0x1ef3622f, R28, P5 ;  /* 0x1ef3622f131c7825 */ /* 0x000fe200028e041c */
[----:B------:R-:W-:-:S03]  /*f9450*/  IADD3.X R7, P5, PT, R34, R7, RZ, P1, !PT ;  /* 0x0000000722077210 */ /* 0x000fc60000fbe4ff */
[--C-:B------:R-:W-:Y:S01]  /*f9460*/  IMAD R3, R66, 0x1a22d9f3, R50.reuse ;  /* 0x1a22d9f342037824 */ /* 0x100fe200078e0232 */
[----:B------:R-:W-:Y:S01]  /*f9470*/  IADD3.X R14, P4, PT, R14, R7, RZ, P4, !PT ;  /* 0x000000070e0e7210 */ /* 0x000fe2000279e4ff */
[----:B------:R-:W-:Y:S01]  /*f9480*/  IMAD.X R7, RZ, RZ, RZ, P2 ;  /* 0x000000ffff077224 */ /* 0x000fe200010e06ff */
[----:B------:R-:W-:Y:S01]  /*f9490*/  IADD3.X R15, P5, PT, R22, R15, RZ, P5, !PT ;  /* 0x0000000f160f7210 */ /* 0x000fe20002fbe4ff */
[----:B------:R-:W-:Y:S01]  /*f94a0*/  IMAD.WIDE.U32 R50, P2, R66, 0x1a22d9f3, R50 ;  /* 0x1a22d9f342327825 */ /* 0x000fe20007840032 */
[----:B------:R-:W-:Y:S02]  /*f94b0*/  IADD3.X R5, P3, PT, R5, R28, RZ, P3, !PT ;  /* 0x0000001c05057210 */ /* 0x000fe40001f7e4ff */
[----:B------:R-:W-:Y:S01]  /*f94c0*/  IADD3.X R15, P4, PT, R114, R15, RZ, P4, !PT ;  /* 0x0000000f720f7210 */ /* 0x000fe2000279e4ff */
[----:B------:R-:W-:Y:S01]  /*f94d0*/  IMAD.WIDE.U32 R32, R66, 0xf5138f, RZ ;  /* 0x00f5138f42207825 */ /* 0x000fe200078e00ff */
[----:B------:R-:W-:Y:S02]  /*f94e0*/  IADD3.X R7, P3, PT, R7, R29, RZ, P3, !PT ;  /* 0x0000001d07077210 */ /* 0x000fe40001f7e4ff */
[----:B------:R-:W-:Y:S01]  /*f94f0*/  IADD3.X R31, P4, PT, RZ, RZ, RZ, P4, !PT ;  /* 0x000000ffff1f7210 */ /* 0x000fe2000279e4ff */
[----:B------:R-:W-:Y:S01]  /*f9500*/  IMAD.IADD R100, R25, 0x1, R100 ;  /* 0x0000000119647824 */ /* 0x000fe200078e0264 */
[----:B------:R-:W-:Y:S01]  /*f9510*/  IADD3.X R24, P3, PT, R5, R24, RZ, P3, !PT ;  /* 0x0000001805187210 */ /* 0x000fe20001f7e4ff */
[----:B------:R-:W-:Y:S01]  /*f9520*/  IMAD.X R29, RZ, RZ, RZ, P2 ;  /* 0x000000ffff1d7224 */ /* 0x000fe200010e06ff */
[----:B------:R-:W-:Y:S01]  /*f9530*/  IADD3 RZ, P2, PT, R50, R33, RZ ;  /* 0x0000002132ff7210 */ /* 0x000fe20007f5e0ff */
[----:B------:R-:W-:Y:S01]  /*f9540*/  IMAD.X R67, RZ, RZ, RZ, P4 ;  /* 0x000000ffff437224 */ /* 0x000fe200020e06ff */
[----:B------:R-:W-:Y:S01]  /*f9550*/  MOV R28, R51 ;  /* 0x00000033001c7202 */ /* 0x000fe20000000f00 */
[----:B------:R-:W-:Y:S01]  /*f9560*/  IMAD.WIDE.U32 R50, R19, 0x6ca1493b, RZ ;  /* 0x6ca1493b13327825 */ /* 0x000fe200078e00ff */
[----:B------:R-:W-:-:S02]  /*f9570*/  IADD3.X R25, P3, PT, R7, R100, RZ, P3, !PT ;  /* 0x0000006407197210 */ /* 0x000fc40001f7e4ff */
[----:B------:R-:W-:Y:S01]  /*f9580*/  IADD3 RZ, P4, PT, R14, R48, RZ ;  /* 0x000000300eff7210 */ /* 0x000fe20007f9e0ff */
[----:B------:R-:W-:Y:S01]  /*f9590*/  IMAD.WIDE.U32.X R48, R19, 0x1a22d9f3, R28, P2 ;  /* 0x1a22d9f313307825 */ /* 0x000fe200010e041c */
[----:B------:R-:W-:Y:S02]  /*f95a0*/  IADD3.X R7, P2, PT, RZ, RZ, RZ, P3, !PT ;  /* 0x000000ffff077210 */ /* 0x000fe40001f5e4ff */
[----:B------:R-:W-:Y:S01]  /*f95b0*/  SHF.L.W.U32.HI R5, R8, 0x1, R9 ;  /* 0x0000000108057819 */ /* 0x000fe20000010e09 */
[----:B------:R-:W-:Y:S01]  /*f95c0*/  IMAD.WIDE.U32 R28, P3, R66, -0x39c4fa40, R50 ;  /* 0xc63b05c0421c7825 */ /* 0x000fe20007860032 */
[----:B------:R-:W-:Y:S02]  /*f95d0*/  IADD3.X RZ, P4, PT, R15, R23, RZ, P4, !PT ;  /* 0x000000170fff7210 */ /* 0x000fe4000279e4ff */
[----:B------:R-:W-:Y:S01]  /*f95e0*/  IADD3.X R8, P1, PT, RZ, RZ, RZ, P1, !PT ;  /* 0x000000ffff087210 */ /* 0x000fe20000f3e4ff */
[----:B------:R-:W-:Y:S01]  /*f95f0*/  IMAD.IADD R51, R3, 0x1, R33 ;  /* 0x0000000103337824 */ /* 0x000fe200078e0221 */
[----:B------:R-:W-:Y:S01]  /*f9600*/  IADD3.X R18, P4, PT, R31, R10, RZ, P4, !PT ;  /* 0x0000000a1f127210 */ /* 0x000fe2000279e4ff */
[----:B------:R-:W-:Y:S01]  /*f9610*/  IMAD.X R27, RZ, RZ, RZ, P2 ;  /* 0x000000ffff1b7224 */ /* 0x000fe200010e06ff */
[----:B------:R-:W-:Y:S01]  /*f9620*/  IADD3 RZ, P2, PT, R24, R32, RZ ;  /* 0x0000002018ff7210 */ /* 0x000fe20007f5e0ff */
[----:B------:R-:W-:Y:S01]  /*f9630*/  IMAD.WIDE.U32 R64, R123, R123, RZ ;  /* 0x0000007b7b407225 */ /* 0x000fe200078e00ff */
[----:B------:R-:W-:-:S02]  /*f9640*/  IADD3.X R20, P4, PT, R67, R11, RZ, P4, !PT ;  /* 0x0000000b43147210 */ /* 0x000fc4000279e4ff */
[----:B------:R-:W-:Y:S01]  /*f9650*/  IADD3.X RZ, P2, PT, R25, R51, RZ, P2, !PT ;  /* 0x0000003319ff7210 */ /* 0x000fe2000175e4ff */
[----:B------:R-:W-:Y:S01]  /*f9660*/  IMAD.X R33, RZ, RZ, RZ, P3 ;  /* 0x000000ffff217224 */ /* 0x000fe200018e06ff */
[----:B------:R-:W-:Y:S01]  /*f9670*/  IADD3 R22, P3, PT, R65, R12, RZ ;  /* 0x0000000c41167210 */ /* 0x000fe20007f7e0ff */
[----:B------:R-:W-:Y:S01]  /*f9680*/  IMAD.WIDE.U32 R10, R66, 0x6ca1493b, RZ ;  /* 0x6ca1493b420a7825 */ /* 0x000fe200078e00ff */
[----:B------:R-:W-:Y:S02]  /*f9690*/  IADD3.X R65, P0, PT, R5, R64, RZ, P0, !PT ;  /* 0x0000004005417210 */ /* 0x000fe4000071e4ff */
[----:B------:R-:W-:Y:S01]  /*f96a0*/  IADD3.X R5, P2, PT, R7, R48, RZ, P2, !PT ;  /* 0x0000003007057210 */ /* 0x000fe2000175e4ff */
[----:B------:R-:W-:Y:S01]  /*f96b0*/  IMAD.WIDE.U32 R6, R6, 0x17c510ea, R14 ;  /* 0x17c510ea06067825 */ /* 0x000fe200078e000e */
[----:B------:R-:W-:Y:S02]  /*f96c0*/  IADD3.X R15, P5, PT, RZ, R8, RZ, P5, !PT ;  /* 0x00000008ff0f7210 */ /* 0x000fe40002fbe4ff */
[----:B------:R-:W-:Y:S01]  /*f96d0*/  IADD3.X R48, P2, PT, R27, R49, RZ, P2, !PT ;  /* 0x000000311b307210 */ /* 0x000fe2000175e4ff */
[----:B------:R-:W-:Y:S01]  /*f96e0*/  IMAD R50, R66, -0x39c4fa40, R50 ;  /* 0xc63b05c042327824 */ /* 0x000fe200078e0232 */
[----:B------:R-:W-:Y:S01]  /*f96f0*/  IADD3.X R18, P4, PT, R18, R15, RZ, P4, !PT ;  /* 0x0000000f12127210 */ /* 0x000fe2000279e4ff */
[----:B------:R-:W-:Y:S01]  /*f9700*/  IMAD.IADD R91, R7, 0x1, R90 ;  /* 0x00000001075b7824 */ /* 0x000fe200078e025a */
[----:B------:R-:W-:Y:S01]  /*f9710*/  IADD3.X R6, P2, PT, R5, R6, RZ, P2, !PT ;  /* 0x0000000605067210 */ /* 0x000fe2000175e4ff */
[----:B------:R-:W-:Y:S01]  /*f9720*/  IMAD.MOV.U32 R32, RZ, RZ, R29 ;  /* 0x000000ffff207224 */ /* 0x000fe200078e001d */
[----:B------:R-:W-:Y:S01]  /*f9730*/  IADD3.X R5, PT, PT, RZ, RZ, RZ, P5, P1 ;  /* 0x000000ffff057210 */ /* 0x000fe20002fe24ff */
[----:B------:R-:W-:Y:S01]  /*f9740*/  IMAD.WIDE.U32 R14, R19, 0x17c510ea, RZ ;  /* 0x17c510ea130e7825 */ /* 0x000fe200078e00ff */
[----:B------:R-:W-:-:S02]  /*f9750*/  IADD3 RZ, P5, PT, R28, R11, RZ ;  /* 0x0000000b1cff7210 */ /* 0x000fc40007fbe0ff */
[----:B------:R-:W-:Y:S01]  /*f9760*/  IADD3 RZ, P1, PT, R6, R10, RZ ;  /* 0x0000000a06ff7210 */ /* 0x000fe20007f3e0ff */
[----:B------:R-:W-:Y:S01]  /*f9770*/  IMAD.IADD R11, R50, 0x1, R11 ;  /* 0x00000001320b7824 */ /* 0x000fe200078e020b */
[----:B------:R-:W-:Y:S01]  /*f9780*/  IADD3.X R7, P2, PT, R48, R91, RZ, P2, !PT ;  /* 0x0000005b30077210 */ /* 0x000fe2000175e4ff */
[----:B------:R-:W-:Y:S01]  /*f9790*/  IMAD.WIDE.U32.X R32, R19, -0x39c4fa40, R32, P5 ;  /* 0xc63b05c013207825 */ /* 0x000fe200028e0420 */
[----:B------:R-:W-:Y:S02]  /*f97a0*/  IADD3.X R20, P4, PT, R20, R5, RZ, P4, !PT ;  /* 0x0000000514147210 */ /* 0x000fe4000279e4ff */
[----:B------:R-:W-:Y:S01]  /*f97b0*/  IADD3.X RZ, P1, PT, R7, R11, RZ, P1, !PT ;  /* 0x0000000b07ff7210 */ /* 0x000fe20000f3e4ff */
[C---:B------:R-:W-:Y:S01]  /*f97c0*/  IMAD.WIDE.U32 R10, R66.reuse, 0x17c510ea, RZ ;  /* 0x17c510ea420a7825 */ /* 0x040fe200078e00ff */
[----:B------:R-:W-:Y:S02]  /*f97d0*/  IADD3.X R23, P2, PT, RZ, RZ, RZ, P2, !PT ;  /* 0x000000ffff177210 */ /* 0x000fe4000175e4ff */
[----:B------:R-:W-:Y:S01]  /*f97e0*/  SHF.L.W.U32.HI R5, R9, 0x1, R26 ;  /* 0x0000000109057819 */ /* 0x000fe20000010e1a */
[----:B------:R-:W-:Y:S01]  /*f97f0*/  IMAD.WIDE.U32 R8, P5, R66, 0x1ae3a46, R14 ;  /* 0x01ae3a4642087825 */ /* 0x000fe200078a000e */
[----:B------:R-:W-:-:S02]  /*f9800*/  IADD3.X R12, P1, PT, R23, R32, RZ, P1, !PT ;  /* 0x00000020170c7210 */ /* 0x000fc40000f3e4ff */
[----:B------:R-:W-:Y:S01]  /*f9810*/  IADD3.X R23, P0, PT, R5, R22, RZ, P0, !PT ;  /* 0x0000001605177210 */ /* 0x000fe2000071e4ff */
[----:B------:R-:W-:Y:S01]  /*f9820*/  IMAD.X R32, RZ, RZ, RZ, P2 ;  /* 0x000000ffff207224 */ /* 0x000fe200010e06ff */
[----:B------:R-:W-:Y:S01]  /*f9830*/  IADD3.X R5, P2, PT, R18, R65, RZ, P4, !PT ;  /* 0x0000004112057210 */ /* 0x000fe2000275e4ff */
[----:B------:R-:W-:Y:S01]  /*f9840*/  IMAD.X R15, RZ, RZ, RZ, P5 ;  /* 0x000000ffff0f7224 */ /* 0x000fe200028e06ff */
[----:B------:R-:W-:Y:S01]  /*f9850*/  IADD3 RZ, P5, PT, R8, R11, RZ ;  /* 0x0000000b08ff7210 */ /* 0x000fe20007fbe0ff */
[----:B------:R-:W-:Y:S01]  /*f9860*/  IMAD R27, R66, 0x1ae3a46, R14 ;  /* 0x01ae3a46421b7824 */ /* 0x000fe200078e020e */
[----:B------:R-:W-:Y:S01]  /*f9870*/  IADD3.X R32, P1, PT, R32, R33, RZ, P1, !PT ;  /* 0x0000002120207210 */ /* 0x000fe20000f3e4ff */
[----:B------:R-:W-:Y:S02]  /*f9880*/  IMAD.MOV.U32 R14, RZ, RZ, R9 ;  /* 0x000000ffff0e7224 */ /* 0x000fe400078e0009 */
[----:B------:R-:W-:Y:S01]  /*f9890*/  IMAD.IADD R11, R27, 0x1, R11 ;  /* 0x000000011b0b7824 */ /* 0x000fe200078e020b */
[----:B------:R-:W-:Y:S01]  /*f98a0*/  IADD3.X R8, P1, PT, R12, R5, RZ, P1, !PT ;  /* 0x000000050c087210 */ /* 0x000fe20000f3e4ff */
[----:B------:R-:W-:Y:S01]  /*f98b0*/  IMAD.WIDE.U32.X R14, R19, 0x1ae3a46, R14, P5 ;  /* 0x01ae3a46130e7825 */ /* 0x000fe200028e040e */
[----:B------:R-:W-:-:S02]  /*f98c0*/  IADD3.X R5, P2, PT, R20, R23, RZ, P2, !PT ;  /* 0x0000001714057210 */ /* 0x000fc4000175e4ff */
[----:B------:R-:W-:Y:S01]  /*f98d0*/  IADD3 RZ, P5, PT, R8, R10, RZ ;  /* 0x0000000a08ff7210 */ /* 0x000fe20007fbe0ff */
[----:B------:R-:W-:Y:S01]  /*f98e0*/  IMAD.WIDE.U32 R104, R66, 0x30000000, R104 ;  /* 0x3000000042687825 */ /* 0x000fe200078e0068 */
[----:B------:R-:W-:Y:S02]  /*f98f0*/  IADD3.X R9, P1, PT, R32, R5, RZ, P1, !PT ;  /* 0x0000000520097210 */ /* 0x000fe40000f3e4ff */
[----:B------:R-:W-:Y:S01]  /*f9900*/  IADD3.X R10, P4, PT, RZ, RZ, RZ, P4, !PT ;  /* 0x000000ffff0a7210 */ /* 0x000fe2000279e4ff */
[----:B------:R-:W-:Y:S01]  /*f9910*/  IMAD.MOV.U32 R20, RZ, RZ, R13 ;  /* 0x000000ffff147224 */ /* 0x000fe200078e000d */
[----:B------:R-:W-:Y:S01]  /*f9920*/  IADD3.X RZ, P5, PT, R9, R11, RZ, P5, !PT ;  /* 0x0000000b09ff7210 */ /* 0x000fe20002fbe4ff */
[----:B------:R-:W-:Y:S01]  /*f9930*/  IMAD.WIDE.U32 R16, R66, -0x45f6b800, R16 ;  /* 0xba09480042107825 */ /* 0x000fe200078e0010 */
[----:B------:R-:W-:Y:S02]  /*f9940*/  IADD3.X R5, P1, PT, RZ, RZ, RZ, P1, !PT ;  /* 0x000000ffff057210 */ /* 0x000fe40000f3e4ff */
[----:B------:R-:W-:Y:S01]  /*f9950*/  IADD3 R22, PT, PT, R105, R2, RZ ;  /* 0x0000000269167210 */ /* 0x000fe20007ffe0ff */
[----:B------:R-:W-:Y:S01]  /*f9960*/  IMAD.WIDE.U32.X R20, R36, R36, R20, P3 ;  /* 0x0000002424147225 */ /* 0x000fe200018e0414 */
[----:B------:R-:W-:-:S03]  /*f9970*/  IADD3.X R5, P5, PT, R5, R14, RZ, P5, !PT ;  /* 0x0000000e05057210 */ /* 0x000fc60002fbe4ff */
[----:B------:R-:W-:Y:S01]  /*f9980*/  IMAD.X R14, RZ, RZ, RZ, P1 ;  /* 0x000000ffff0e7224 */ /* 0x000fe200008e06ff */
[----:B------:R-:W-:Y:S01]  /*f9990*/  LEA.HI.X R11, P0, R26, R20, RZ, 0x1, P0 ;  /* 0x000000141a0b7211 */ /* 0x000fe20000010cff */
[----:B------:R-:W-:-:S03]  /*f99a0*/  IMAD.WIDE.U32 R24, R66, 0xf5138f, R24 ;  /* 0x00f5138f42187825 */ /* 0x000fc600078e0018 */
[----:B------:R-:W-:Y:S01]  /*f99b0*/  IADD3.X R14, P1, PT, R14, R15, RZ, P5, !PT ;  /* 0x0000000f0e0e7210 */ /* 0x000fe20002f3e4ff */
[----:B------:R-:W-:-:S03]  /*f99c0*/  IMAD.WIDE.U32 R6, R66, 0x6ca1493b, R6 ;  /* 0x6ca1493b42067825 */ /* 0x000fc600078e0006 */
[----:B------:R-:W-:Y:S01]  /*f99d0*/  IADD3.X R2, P2, P1, R5, RZ, R10, P1, P2 ;  /* 0x000000ff05027210 */ /* 0x000fe2000094440a */
[----:B------:R-:W-:Y:S02]  /*f99e0*/  IMAD.X R5, RZ, RZ, RZ, P4 ;  /* 0x000000ffff057224 */ /* 0x000fe400020e06ff */
        /* <DEDUP_REMOVED lines=86> */
.L_x_524:
[----:B------:R-:W-:Y:S05]  /*f9f50*/  BSYNC.RELIABLE B3 ;  /* 0x0000000000037941 */ /* 0x000fea0003800100 */
.L_x_523:
        /* <DEDUP_REMOVED lines=12> */
.L_x_522:
[----:B------:R-:W-:Y:S05]  /*fa020*/  BSYNC.RECONVERGENT B2 ;  /* 0x0000000000027941 */ /* 0x000fea0003800200 */
.L_x_521:
        /* <DEDUP_REMOVED lines=37> */
.L_x_528:
[----:B------:R-:W-:Y:S05]  /*fa280*/  BSYNC.RELIABLE B3 ;  /* 0x0000000000037941 */ /* 0x000fea0003800100 */
.L_x_527:
        /* <DEDUP_REMOVED lines=12> */
.L_x_526:
[----:B------:R-:W-:Y:S05]  /*fa350*/  BSYNC.RECONVERGENT B2 ;  /* 0x0000000000027941 */ /* 0x000fea0003800200 */
.L_x_525:
        /* <DEDUP_REMOVED lines=49> */
.L_x_532:
[----:B------:R-:W-:Y:S05]  /*fa670*/  BSYNC.RELIABLE B3 ;  /* 0x0000000000037941 */ /* 0x000fea0003800100 */
.L_x_531:
        /* <DEDUP_REMOVED lines=12> */
.L_x_530:
[----:B------:R-:W-:Y:S05]  /*fa740*/  BSYNC.RECONVERGENT B2 ;  /* 0x0000000000027941 */ /* 0x000fea0003800200 */
.L_x_529:
        /* <DEDUP_REMOVED lines=13> */
.L_x_347:
        /* <DEDUP_REMOVED lines=48> */
[----:B------:R-:W-:Y:S01]  /*fab20*/  IADD3.X R27, PT, PT, RZ, RZ, RZ, P2, !PT ;  /* 0x000000ffff1b7210 */ /* 0x000fe200017fe4ff */
[----:B------:R-:W-:Y:S01]  /*fab30*/  IMAD.WIDE.U32 R116, R9, R6, RZ ;  /* 0x0000000609747225 */ /* 0x000fe200078e00ff */
        /* <DEDUP_REMOVED lines=21> */
[----:B------:R-:W-:-:S04]  /*fac90*/  IMAD.WIDE.U32 R22, R12, R2, RZ ;  /* 0x000000020c167225 */ /* 0x000fc800078e00ff */
[----:B------:R-:W-:Y:S01]  /*faca0*/  IMAD.X R25, RZ, RZ, RZ, P1 ;  /* 0x000000ffff197224 */ /* 0x000fe200008e06ff */
[----:B------:R-:W-:Y:S01]  /*facb0*/  IADD3.X R15, P0, PT, R15, R22, RZ, P2, !PT ;  /* 0x000000160f0f7210 */ /* 0x000fe2000171e4ff */
[----:B------:R-:W-:Y:S01]  /*facc0*/  IMAD.WIDE.U32 R34, R9, R4, RZ ;  /* 0x0000000409227225 */ /* 0x000fe200078e00ff */
[----:B------:R-:W-:Y:S02]  /*facd0*/  IADD3 R32, P1, PT, R23, R26, RZ ;  /* 0x0000001a17207210 */ /* 0x000fe40007f3e0ff */
[----:B------:R-:W-:Y:S01]  /*face0*/  IADD3.X R40, P2, PT, R25, R33, RZ, P3, !PT ;  /* 0x0000002119287210 */ /* 0x000fe20001f5e4ff */
[----:B------:R-:W-:Y:S01]  /*facf0*/  IMAD.X R29, RZ, RZ, RZ, P4 ;  /* 0x000000ffff1d7224 */ /* 0x000fe200020e06ff */
[----:B------:R-:W-:Y:S01]  /*fad00*/  IADD3.X R19, P0, PT, R19, R32, RZ, P0, !PT ;  /* 0x0000002013137210 */ /* 0x000fe2000071e4ff */
[----:B------:R-:W-:Y:S01]  /*fad10*/  IMAD.MOV.U32 R28, RZ, RZ, R27 ;  /* 0x000000ffff1c7224 */ /* 0x000fe200078e001b */
[----:B------:R-:W-:Y:S01]  /*fad20*/  IADD3.X R22, P2, PT, R36, R15, RZ, P2, !PT ;  /* 0x0000000f24167210 */ /* 0x000fe2000175e4ff */
[----:B------:R-:W-:-:S03]  /*fad30*/  IMAD.WIDE.U32 R26, R10, R4, RZ ;  /* 0x000000040a1a7225 */ /* 0x000fc600078e00ff */
[----:B------:R-:W-:Y:S01]  /*fad40*/  IADD3.X R23, P2, PT, R40, R19, RZ, P2, !PT ;  /* 0x0000001328177210 */ /* 0x000fe2000175e4ff */
        /* <DEDUP_REMOVED lines=36> */
[----:B------:R-:W-:Y:S02]  /*faf90*/  IADD3 R15, PT, PT, R27, R32, RZ ;  /* 0x000000201b0f7210 */ /* 0x000fe40007ffe0ff */
[----:B------:R-:W-:Y:S01]  /*fafa0*/  IADD3 RZ, P2, PT, R118, R36, RZ ;  /* 0x0000002476ff7210 */ /* 0x000fe20007f5e0ff */
[----:B------:R-:W-:Y:S01]  /*fafb0*/  IMAD.WIDE.U32 R26, R10, R2, RZ ;  /* 0x000000020a1a7225 */ /* 0x000fe200078e00ff */
[----:B------:R-:W-:Y:S02]  /*fafc0*/  IADD3 R19, P5, PT, R112, R37, RZ ;  /* 0x0000002570137210 */ /* 0x000fe40007fbe0ff */
        /* <DEDUP_REMOVED lines=52> */
[----:B------:R-:W-:Y:S02]  /*fb310*/  IMAD.MOV.U32 R40, RZ, RZ, R43 ;  /* 0x000000ffff287224 */ /* 0x000fe400078e002b */
[----:B------:R-:W-:-:S04]  /*fb320*/  IMAD.WIDE.U32.X R36, R3, R5, R36, P5 ;  /* 0x0000000503247225 */ /* 0x000fc800028e0424 */
[----:B------:R-:W-:Y:S01]  /*fb330*/  IMAD.WIDE.U32.X R32, R11, R11, R40, P4 ;  /* 0x0000000b0b207225 */ /* 0x000fe200020e0428 */
[----:B------:R-:W-:Y:S02]  /*fb340*/  IADD3 RZ, P4, PT, R22, R34, RZ ;  /* 0x0000002216ff7210 */ /* 0x000fe40007f9e0ff */
[----:B------:R-:W-:Y:S01]  /*fb350*/  IADD3.X R66, P3, PT, RZ, R36, RZ, P3, !PT ;  /* 0x00000024ff427210 */ /* 0x000fe20001f7e4ff */
[----:B------:R-:W-:Y:S01]  /*fb360*/  IMAD.WIDE.U32 R46, P5, R60, -0x7af74000, R46 ;  /* 0x8508c0003c2e7825 */ /* 0x000fe200078a002e */
[----:B------:R-:W-:Y:S02]  /*fb370*/  IADD3.X RZ, P4, PT, R23, R15, RZ, P4, !PT ;  /* 0x0000000f17ff7210 */ /* 0x000fe4000279e4ff */
[----:B------:R-:W-:Y:S01]  /*fb380*/  IADD3.X R15, P0, PT, RZ, RZ, RZ, P0, !PT ;  /* 0x000000ffff0f7210 */ /* 0x000fe2000071e4ff */
[----:B------:R-:W-:Y:S01]  /*fb390*/  IMAD.WIDE.U32 R22, R5, R2, RZ ;  /* 0x0000000205167225 */ /* 0x000fe200078e00ff */
[----:B------:R-:W-:Y:S02]  /*fb3a0*/  IADD3.X R43, PT, PT, RZ, RZ, RZ, P5, !PT ;  /* 0x000000ffff2b7210 */ /* 0x000fe40002ffe4ff */
[----:B------:R-:W-:Y:S01]  /*fb3b0*/  IADD3 R44, P5, PT, R45, R46, RZ ;  /* 0x0000002e2d2c7210 */ /* 0x000fe20007fbe0ff */
[----:B------:R-:W-:Y:S01]  /*fb3c0*/  IMAD.MOV.U32 R42, RZ, RZ, R47 ;  /* 0x000000ffff2a7224 */ /* 0x000fe200078e002f */
[----:B------:R-:W-:Y:S01]  /*fb3d0*/  IADD3.X R37, P3, PT, RZ, R37, RZ, P3, !PT ;  /* 0x00000025ff257210 */ /* 0x000fe20001f7e4ff */
[----:B------:R-:W-:Y:S01]  /*fb3e0*/  IMAD.WIDE.U32 R34, R6, R2, RZ ;  /* 0x0000000206227225 */ /* 0x000fe200078e00ff */
[----:B------:R-:W-:-:S02]  /*fb3f0*/  IADD3.X R15, P4, PT, R15, R26, RZ, P4, !PT ;  /* 0x0000001a0f0f7210 */ /* 0x000fc4000279e4ff */
[----:B------:R-:W-:Y:S01]  /*fb400*/  IADD3.X RZ, P1, PT, R31, R44, RZ, P1, !PT ;  /* 0x0000002c1fff7210 */ /* 0x000fe20000f3e4ff */
[----:B------:R-:W-:Y:S01]  /*fb410*/  IMAD.WIDE.U32.X R42, R19, -0x7af74000, R42, P5 ;  /* 0x8508c000132a7825 */ /* 0x000fe200028e042a */
[----:B------:R-:W-:Y:S02]  /*fb420*/  IADD3.X R66, P3, PT, R66, R15, RZ, P3, !PT ;  /* 0x0000000f42427210 */ /* 0x000fe40001f7e4ff */
[----:B------:R-:W-:Y:S01]  /*fb430*/  IADD3.X R26, PT, PT, R27, RZ, RZ, P4, P0 ;  /* 0x000000ff1b1a7210 */ /* 0x000fe200027e04ff */
[----:B------:R-:W-:Y:S01]  /*fb440*/  IMAD.WIDE.U32 R22, P5, R13, R6, R22 ;  /* 0x000000060d167225 */ /* 0x000fe200078a0016 */
[----:B------:R-:W-:Y:S02]  /*fb450*/  LEA.X R18, P2, R18, R32, 0x1, P2 ;  /* 0x0000002012127211 */ /* 0x000fe40001040cff */
[----:B------:R-:W-:Y:S01]  /*fb460*/  IADD3.X R67, P3, PT, R37, R26, RZ, P3, !PT ;  /* 0x0000001a25437210 */ /* 0x000fe20001f7e4ff */
[----:B------:R-:W-:Y:S01]  /*fb470*/  IMAD.X R27, RZ, RZ, RZ, P5 ;  /* 0x000000ffff1b7224 */ /* 0x000fe200028e06ff */
[----:B------:R-:W-:Y:S01]  /*fb480*/  IADD3 R15, P4, PT, R22, R35, RZ ;  /* 0x00000023160f7210 */ /* 0x000fe20007f9e0ff */
[----:B------:R-:W-:Y:S01]  /*fb490*/  IMAD.MOV.U32 R26, RZ, RZ, R23 ;  /* 0x000000ffff1a7224 */ /* 0x000fe200078e0017 */
[----:B------:R-:W-:Y:S01]  /*fb4a0*/  IADD3.X R51, P1, PT, RZ, R42, RZ, P1, !PT ;  /* 0x0000002aff337210 */ /* 0x000fe20000f3e4ff */
[----:B------:R-:W-:Y:S01]  /*fb4b0*/  IMAD.WIDE.U32 R36, R7, R8, RZ ;  /* 0x0000000807247225 */ /* 0x000fe200078e00ff */
[----:B------:R-:W-:-:S02]  /*fb4c0*/  IADD3 RZ, P0, PT, R66, R34, RZ ;  /* 0x0000002242ff7210 */ /* 0x000fc40007f1e0ff */
[----:B------:R-:W-:Y:S01]  /*fb4d0*/  IADD3.X R25, P2, PT, R25, R33, RZ, P2, !PT ;  /* 0x0000002119197210 */ /* 0x000fe2000175e4ff */
[----:B------:R-:W-:Y:S01]  /*fb4e0*/  IMAD.WIDE.U32.X R32, R13, R5, R26, P4 ;  /* 0x000000050d207225 */ /* 0x000fe200020e041a */
[----:B------:R-:W-:Y:S02]  /*fb4f0*/  IADD3.X R46, P5, PT, RZ, R43, RZ, P1, !PT ;  /* 0x0000002bff2e7210 */ /* 0x000fe40000fbe4ff */
[----:B------:R-:W-:Y:S01]  /*fb500*/  IADD3.X RZ, P1, PT, R67, R15, RZ, P0, !PT ;  /* 0x0000000f43ff7210 */ /* 0x000fe2000073e4ff */
[----:B------:R-:W-:Y:S01]  /*fb510*/  IMAD.WIDE.U32 R26, R19, 0x30000000, RZ ;  /* 0x30000000131a7825 */ /* 0x000fe200078e00ff */
[----:B------:R-:W-:Y:S02]  /*fb520*/  IADD3.X R45, P3, PT, RZ, RZ, RZ, P3, !PT ;  /* 0x000000ffff2d7210 */ /* 0x000fe40001f7e4ff */
[----:B------:R-:W-:Y:S01]  /*fb530*/  IADD3.X R50, P0, PT, R51, R18, RZ, P5, !PT ;  /* 0x0000001233327210 */ /* 0x000fe20002f1e4ff */
[----:B------:R-:W-:Y:S01]  /*fb540*/  IMAD.WIDE.U32 R34, R9, R10, RZ ;  /* 0x0000000a09227225 */ /* 0x000fe200078e00ff */
[----:B------:R-:W-:-:S02]  /*fb550*/  IADD3.X R44, P5, PT, R45, R32, RZ, P1, !PT ;  /* 0x000000202d2c7210 */ /* 0x000fc40000fbe4ff */
[----:B------:R-:W-:Y:S01]  /*fb560*/  IADD3.X R51, P0, PT, R46, R25, RZ, P0, !PT ;  /* 0x000000192e337210 */ /* 0x000fe2000071e4ff */
[----:B------:R-:W-:Y:S01]  /*fb570*/  IMAD.WIDE.U32 R42, R60, 0x30000000, RZ ;  /* 0x300000003c2a7825 */ /* 0x000fe200078e00ff */
[----:B------:R-:W-:-:S03]  /*fb580*/  IADD3.X R45, PT, PT, R33, RZ, RZ, P5, P3 ;  /* 0x000000ff212d7210 */ /* 0x000fc60002fe64ff */
[----:B------:R-:W-:-:S04]  /*fb590*/  IMAD.WIDE.U32 R26, P1, R60, 0x170b5d44, R26 ;  /* 0x170b5d443c1a7825 */ /* 0x000fc8000782001a */
[----:B------:R-:W-:Y:S01]  /*fb5a0*/  IMAD.WIDE.U32 R34, P4, R10, R9, R34 ;  /* 0x000000090a227225 */ /* 0x000fe20007880022 */
[----:B------:R-:W-:-:S03]  /*fb5b0*/  IADD3 R15, P5, PT, R26, R43, RZ ;  /* 0x0000002b1a0f7210 */ /* 0x000fc60007fbe0ff */
[----:B------:R-:W-:Y:S01]  /*fb5c0*/  IMAD.X R33, RZ, RZ, RZ, P4 ;  /* 0x000000ffff217224 */ /* 0x000fe200020e06ff */
[----:B------:R-:W-:Y:S01]  /*fb5d0*/  IADD3 RZ, P4, PT, R50, R42, RZ ;  /* 0x0000002a32ff7210 */ /* 0x000fe20007f9e0ff */
[----:B------:R-:W-:Y:S02]  /*fb5e0*/  IMAD.X R65, RZ, RZ, RZ, P1 ;  /* 0x000000ffff417224 */ /* 0x000fe400008e06ff */
[----:B------:R-:W-:Y:S01]  /*fb5f0*/  IMAD.MOV.U32 R64, RZ, RZ, R27 ;  /* 0x000000ffff407224 */ /* 0x000fe200078e001b */
[----:B------:R-:W-:Y:S01]  /*fb600*/  IADD3.X RZ, P4, PT, R51, R15, RZ, P4, !PT ;  /* 0x0000000f33ff7210 */ /* 0x000fe2000279e4ff */
[----:B------:R-:W-:Y:S01]  /*fb610*/  IMAD.WIDE.U32 R40, R10, R10, RZ ;  /* 0x0000000a0a287225 */ /* 0x000fe200078e00ff */
[----:B------:R-:W-:-:S03]  /*fb620*/  IADD3.X R15, P0, PT, RZ, RZ, RZ, P0, !PT ;  /* 0x000000ffff0f7210 */ /* 0x000fc6000071e4ff */
[----:B------:R-:W-:-:S04]  /*fb630*/  IMAD.WIDE.U32 R62, P3, R8, R7, R36 ;  /* 0x00000007083e7225 */ /* 0x000fc80007860024 */
[----:B------:R-:W-:-:S04]  /*fb640*/  IMAD.WIDE.U32.X R64, R19, 0x170b5d44, R64, P5 ;  /* 0x170b5d4413407825 */ /* 0x000fc800028e0440 */
[----:B------:R-:W-:-:S04]  /*fb650*/  IMAD.WIDE.U32 R36, R3, R2, RZ ;  /* 0x0000000203247225 */ /* 0x000fc800078e00ff */
[----:B------:R-:W-:Y:S01]  /*fb660*/  IMAD.X R47, RZ, RZ, RZ, P3 ;  /* 0x000000ffff2f7224 */ /* 0x000fe200018e06ff */
[----:B------:R-:W-:Y:S01]  /*fb670*/  IADD3 R18, P3, PT, R41, R34, RZ ;  /* 0x0000002229127210 */ /* 0x000fe20007f7e0ff */
[----:B------:R-:W-:Y:S01]  /*fb680*/  IMAD.WIDE.U32 R42, R8, R8, RZ ;  /* 0x00000008082a7225 */ /* 0x000fe200078e00ff */
[----:B------:R-:W-:-:S03]  /*fb690*/  IADD3.X R41, P4, PT, R15, R64, RZ, P4, !PT ;  /* 0x000000400f297210 */ /* 0x000fc6000279e4ff */
[----:B------:R-:W-:Y:S01]  /*fb6a0*/  IMAD.MOV.U32 R32, RZ, RZ, R35 ;  /* 0x000000ffff207224 */ /* 0x000fe200078e0023 */
[----:B------:R-:W-:Y:S01]  /*fb6b0*/  IADD3 R31, P1, PT, R43, R62, RZ ;  /* 0x0000003e2b1f7210 */ /* 0x000fe20007f3e0ff */
[----:B------:R-:W-:Y:S01]  /*fb6c0*/  IMAD.X R15, RZ, RZ, RZ, P0 ;  /* 0x000000ffff0f7224 */ /* 0x000fe200000e06ff */
[----:B------:R-:W-:Y:S01]  /*fb6d0*/  IADD3.X R40, P0, PT, R21, R40, RZ, P2, !PT ;  /* 0x0000002815287210 */ /* 0x000fe2000171e4ff */
[----:B------:R-:W-:-:S03]  /*fb6e0*/  IMAD.WIDE.U32 R36, P5, R13, R4, R36 ;  /* 0x000000040d247225 */ /* 0x000fc600078a0024 */
[----:B------:R-:W-:Y:S01]  /*fb6f0*/  IADD3.X R52, P4, PT, R15, R65, RZ, P4, !PT ;  /* 0x000000410f347210 */ /* 0x000fe2000279e4ff */
[----:B------:R-:W-:Y:S01]  /*fb700*/  IMAD.WIDE.U32 R34, R4, R2, RZ ;  /* 0x0000000204227225 */ /* 0x000fe200078e00ff */
[----:B------:R-:W-:Y:S02]  /*fb710*/  SHF.L.W.U32.HI R15, R24, 0x1, R20 ;  /* 0x00000001180f7819 */ /* 0x000fe40000010e14 */
[----:B------:R-:W-:Y:S01]  /*fb720*/  IADD3.X R40, P4, PT, R41, R40, RZ, P4, !PT ;  /* 0x0000002829287210 */ /* 0x000fe2000279e4ff */
[----:B------:R-:W-:Y:S01]  /*fb730*/  IMAD.MOV.U32 R46, RZ, RZ, R63 ;  /* 0x000000ffff2e7224 */ /* 0x000fe200078e003f */
[----:B------:R-:W-:Y:S01]  /*fb740*/  IADD3.X R15, P0, PT, R15, R18, RZ, P0, !PT ;  /* 0x000000120f0f7210 */ /* 0x000fe2000071e4ff */
[----:B------:R-:W-:Y:S01]  /*fb750*/  IMAD.X R25, RZ, RZ, RZ, P5 ;  /* 0x000000ffff197224 */ /* 0x000fe200028e06ff */
[----:B------:R-:W-:Y:S01]  /*fb760*/  IADD3 R21, P5, PT, R36, R35, RZ ;  /* 0x0000002324157210 */ /* 0x000fe20007fbe0ff */
[----:B------:R-:W-:Y:S01]  /*fb770*/  IMAD.WIDE.U32 R62, R5, R6, RZ ;  /* 0x00000006053e7225 */ /* 0x000fe200078e00ff */
[----:B------:R-:W-:-:S03]  /*fb780*/  IADD3.X R41, P4, PT, R52, R15, RZ, P4, !PT ;  /* 0x0000000f34297210 */ /* 0x000fc6000279e4ff */
[----:B------:R-:W-:-:S04]  /*fb790*/  IMAD.WIDE.U32 R64, R19, -0x45f6b800, RZ ;  /* 0xba09480013407825 */ /* 0x000fc800078e00ff */
[----:B------:R-:W-:Y:S02]  /*fb7a0*/  IMAD.MOV.U32 R24, RZ, RZ, R37 ;  /* 0x000000ffff187224 */ /* 0x000fe400078e0025 */
        /* <DEDUP_REMOVED lines=9> */
[----:B------:R-:W-:-:S03]  /*fb840*/  IADD3 R23, P3, PT, R64, R69, RZ ;  /* 0x0000004540177210 */ /* 0x000fc60007f7e0ff */
[----:B------:R-:W-:Y:S01]  /*fb850*/  IMAD.WIDE.U32 R108, R6, R6, RZ ;  /* 0x00000006066c7225 */ /* 0x000fe200078e00ff */
[----:B------:R-:W-:Y:S02]  /*fb860*/  IADD3.X RZ, P2, PT, R41, R23, RZ, P2, !PT ;  /* 0x0000001729ff7210 */ /* 0x000fe4000175e4ff */
[----:B------:R-:W-:Y:S01]  /*fb870*/  IADD3.X R23, P4, PT, RZ, RZ, RZ, P4, !PT ;  /* 0x000000ffff177210 */ /* 0x000fe2000279e4ff */
[----:B------:R-:W-:Y:S01]  /*fb880*/  IMAD.IADD R43, R17, 0x1, R14 ;  /* 0x00000001112b7824 */ /* 0x000fe200078e020e */
[----:B------:R-:W-:Y:S01]  /*fb890*/  IADD3 R37, P5, PT, R109, R62, RZ ;  /* 0x0000003e6d257210 */ /* 0x000fe20007fbe0ff */
[----:B------:R-:W-:Y:S01]  /*fb8a0*/  IMAD.MOV.U32 R14, RZ, RZ, R65 ;  /* 0x000000ffff0e7224 */ /* 0x000fe200078e0041 */
[----:B------:R-:W-:Y:S01]  /*fb8b0*/  SHF.L.W.U32.HI R17, R20, 0x1, R16 ;  /* 0x0000000114117819 */ /* 0x000fe20000010e10 */
[----:B------:R-:W-:Y:S02]  /*fb8c0*/  IMAD.MOV.U32 R114, RZ, RZ, R63 ;  /* 0x000000ffff727224 */ /* 0x000fe400078e003f */
[----:B------:R-:W-:Y:S01]  /*fb8d0*/  IMAD.WIDE.U32.X R62, R19, 0x1ef3622f, R14, P3 ;  /* 0x1ef3622f133e7825 */ /* 0x000fe200018e040e */
[----:B------:R-:W-:-:S02]  /*fb8e0*/  IADD3 RZ, P3, PT, R44, R34, RZ ;  /* 0x000000222cff7210 */ /* 0x000fc40007f7e0ff */
[----:B------:R-:W-:Y:S01]  /*fb8f0*/  IADD3.X R18, P0, PT, R17, R32, RZ, P0, !PT ;  /* 0x0000002011127210 */ /* 0x000fe2000071e4ff */
[----:B------:R-:W-:Y:S01]  /*fb900*/  IMAD.WIDE.U32 R14, R3, R4, RZ ;  /* 0x00000004030e7225 */ /* 0x000fe200078e00ff */
[----:B------:R-:W-:Y:S02]  /*fb910*/  IADD3.X R35, P2, PT, R23, R62, RZ, P2, !PT ;  /* 0x0000003e17237210 */ /* 0x000fe4000175e4ff */
[----:B------:R-:W-:Y:S01]  /*fb920*/  IADD3.X RZ, P3, PT, R45, R21, RZ, P3, !PT ;  /* 0x000000152dff7210 */ /* 0x000fe20001f7e4ff */
[----:B------:R-:W-:Y:S01]  /*fb930*/  IMAD.X R27, RZ, RZ, RZ, P4 ;  /* 0x000000ffff1b7224 */ /* 0x000fe200020e06ff */
[----:B------:R-:W-:Y:S01]  /*fb940*/  SHF.L.W.U32.HI R23, R16, 0x1, R43 ;  /* 0x0000000110177819 */ /* 0x000fe20000010e2b */
[----:B------:R-:W-:-:S03]  /*fb950*/  IMAD.WIDE.U32 R50, R60, 0x30000000, R50 ;  /* 0x300000003c327825 */ /* 0x000fc600078e0032 */
[----:B------:R-:W-:Y:S01]  /*fb960*/  IADD3.X R65, P2, PT, R27, R63, RZ, P2, !PT ;  /* 0x0000003f1b417210 */ /* 0x000fe2000175e4ff */
[----:B------:R-:W-:Y:S01]  /*fb970*/  IMAD.IADD R49, R51, 0x1, R26 ;  /* 0x0000000133317824 */ /* 0x000fe200078e021a */
[----:B------:R-:W-:Y:S01]  /*fb980*/  IADD3.X R52, P0, PT, R23, R33, RZ, P0, !PT ;  /* 0x0000002117347210 */ /* 0x000fe2000071e4ff */
[----:B------:R-:W-:Y:S01]  /*fb990*/  IMAD.WIDE.U32 R16, P4, R4, R3, R14 ;  /* 0x0000000304107225 */ /* 0x000fe2000788000e */
[----:B------:R-:W-:Y:S02]  /*fb9a0*/  IADD3.X R14, P3, PT, RZ, R24, RZ, P3, !PT ;  /* 0x00000018ff0e7210 */ /* 0x000fe40001f7e4ff */
[----:B------:R-:W-:Y:S01]  /*fb9b0*/  IADD3.X R18, P2, PT, R35, R18, RZ, P2, !PT ;  /* 0x0000001223127210 */ /* 0x000fe2000175e4ff */
[----:B------:R-:W-:-:S04]  /*fb9c0*/  IMAD.WIDE.U32 R26, R19, 0xf5138f, RZ ;  /* 0x00f5138f131a7825 */ /* 0x000fc800078e00ff */
[----:B------:R-:W-:-:S04]  /*fb9d0*/  IMAD.WIDE.U32 R104, R19, 0x6ca1493b, RZ ;  /* 0x6ca1493b13687825 */ /* 0x000fc800078e00ff */
[----:B------:R-:W-:Y:S02]  /*fb9e0*/  IMAD.X R15, RZ, RZ, R25, P3 ;  /* 0x000000ffff0f7224 */ /* 0x000fe400018e0619 */
[----:B------:R-:W-:Y:S02]  /*fb9f0*/  IMAD.X R51, RZ, RZ, RZ, P4 ;  /* 0x000000ffff337224 */ /* 0x000fe400020e06ff */
[----:B------:R-:W-:-:S04]  /*fba00*/  IMAD.WIDE.U32 R26, P4, R60, 0x1a22d9f3, R26 ;  /* 0x1a22d9f33c1a7825 */ /* 0x000fc8000788001a */
[----:B------:R-:W-:-:S04]  /*fba10*/  IMAD.WIDE.U32 R100, R60, 0xf5138f, RZ ;  /* 0x00f5138f3c647825 */ /* 0x000fc800078e00ff */
[----:B------:R-:W-:-:S04]  /*fba20*/  IMAD.WIDE.U32 R20, R19, 0x17c510ea, RZ ;  /* 0x17c510ea13147825 */ /* 0x000fc800078e00ff */
[----:B------:R-:W-:-:S04]  /*fba30*/  IMAD.WIDE.U32 R104, P3, R60, -0x39c4fa40, R104 ;  /* 0xc63b05c03c687825 */ /* 0x000fc80007860068 */
[----:B------:R-:W-:-:S04]  /*fba40*/  IMAD.WIDE.U32 R90, R50, -0x1, RZ ;  /* 0xffffffff325a7825 */ /* 0x000fc800078e00ff */
[----:B------:R-:W-:Y:S02]  /*fba50*/  IMAD R23, R50, -0x7af74001, -R49 ;  /* 0x8508bfff32177824 */ /* 0x000fe400078e0a31 */
[----:B------:R-:W-:Y:S01]  /*fba60*/  IMAD.X R69, RZ, RZ, RZ, P3 ;  /* 0x000000ffff457224 */ /* 0x000fe200018e06ff */
[----:B------:R-:W-:Y:S01]  /*fba70*/  IADD3 R101, P3, PT, R26, R101, RZ ;  /* 0x000000651a657210 */ /* 0x000fe20007f7e0ff */
[----:B------:R-:W-:Y:S02]  /*fba80*/  IMAD.X R33, RZ, RZ, RZ, P4 ;  /* 0x000000ffff217224 */ /* 0x000fe400020e06ff */
[----:B------:R-:W-:-:S04]  /*fba90*/  IMAD.WIDE.U32 R24, R60, 0x6ca1493b, RZ ;  /* 0x6ca1493b3c187825 */ /* 0x000fc800078e00ff */
[----:B------:R-:W-:-:S04]  /*fbaa0*/  IMAD.WIDE.U32 R20, P4, R60, 0x1ae3a46, R20 ;  /* 0x01ae3a463c147825 */ /* 0x000fc80007880014 */
[----:B------:R-:W-:Y:S01]  /*fbab0*/  IMAD.WIDE.U32 R110, R60, 0x17c510ea, RZ ;  /* 0x17c510ea3c6e7825 */ /* 0x000fe200078e00ff */
[----:B------:R-:W-:-:S03]  /*fbac0*/  MOV R62, R21 ;  /* 0x00000015003e7202 */ /* 0x000fc60000000f00 */
        /* <DEDUP_REMOVED lines=8> */
[----:B------:R-:W-:-:S04]  /*fbb50*/  IMAD.WIDE.U32 R34, R90, 0x1, RZ ;  /* 0x000000015a227825 */ /* 0x000fc800078e00ff */
[----:B------:R-:W-:-:S04]  /*fbb60*/  IMAD.WIDE.U32.X R68, R19, -0x39c4fa40, R68, P4 ;  /* 0xc63b05c013447825 */ /* 0x000fc800020e0444 */
[----:B------:R-:W-:Y:S01]  /*fbb70*/  IMAD.WIDE.U32.X R62, R19, 0x1ae3a46, R62, P3 ;  /* 0x01ae3a46133e7825 */ /* 0x000fe200018e043e */
[----:B------:R-:W-:-:S03]  /*fbb80*/  IADD3.X R19, P2, PT, R65, R52, RZ, P2, !PT ;  /* 0x0000003441137210 */ /* 0x000fc6000175e4ff */
[----:B------:R-:W-:Y:S01]  /*fbb90*/  IMAD.WIDE.U32 R102, P4, R90, -0x7af74000, R102 ;  /* 0x8508c0005a667825 */ /* 0x000fe20007880066 */
[----:B------:R-:W-:-:S03]  /*fbba0*/  IADD3.X R25, P2, PT, RZ, RZ, RZ, P2, !PT ;  /* 0x000000ffff197210 */ /* 0x000fc6000175e4ff */
[----:B------:R-:W-:Y:S01]  /*fbbb0*/  IMAD.WIDE.U32 R106, R6, R10, R106 ;  /* 0x0000000a066a7225 */ /* 0x000fe200078e006a */
[----:B------:R-:W-:-:S03]  /*fbbc0*/  IADD3 R52, P3, PT, R35, R102, RZ ;  /* 0x0000006623347210 */ /* 0x000fc60007f7e0ff */
[----:B------:R-:W-:Y:S01]  /*fbbd0*/  IMAD.WIDE.U32.X R46, R7, R7, R46, P1 ;  /* 0x00000007072e7225 */ /* 0x000fe200008e042e */
[----:B------:R-:W-:Y:S02]  /*fbbe0*/  IADD3 RZ, P1, PT, R50, R34, RZ ;  /* 0x0000002232ff7210 */ /* 0x000fe40007f3e0ff */
[----:B------:R-:W-:Y:S01]  /*fbbf0*/  SHF.L.W.U32.HI R43, R43, 0x1, R106 ;  /* 0x000000012b2b7819 */ /* 0x000fe20000010e6a */
[----:B------:R-:W-:Y:S02]  /*fbc00*/  IMAD.MOV.U32 R50, RZ, RZ, R17 ;  /* 0x000000ffff327224 */ /* 0x000fe400078e0011 */
[----:B------:R-:W-:Y:S01]  /*fbc10*/  IMAD.IADD R17, R107, 0x1, R116 ;  /* 0x000000016b117824 */ /* 0x000fe200078e0274 */
[----:B------:R-:W-:Y:S01]  /*fbc20*/  IADD3.X R43, P0, PT, R43, R42, RZ, P0, !PT ;  /* 0x0000002a2b2b7210 */ /* 0x000fe2000071e4ff */
        /* <DEDUP_REMOVED lines=9> */
[----:B------:R-:W-:Y:S02]  /*fbcc0*/  IADD3.X RZ, P1, PT, R19, R101, RZ, P1, !PT ;  /* 0x0000006513ff7210 */ /* 0x000fe40000f3e4ff */
[----:B------:R-:W-:Y:S01]  /*fbcd0*/  IADD3.X R103, P2, PT, RZ, R116, RZ, P2, !PT ;  /* 0x00000074ff677210 */ /* 0x000fe2000175e4ff */
        /* <DEDUP_REMOVED lines=9> */
[----:B------:R-:W-:Y:S02]  /*fbd70*/  IADD3 R16, P4, PT, R35, R16, RZ ;  /* 0x0000001023107210 */ /* 0x000fe40007f9e0ff */
[----:B------:R-:W-:Y:S01]  /*fbd80*/  IADD3.X R103, P1, PT, R116, R21, RZ, P1, !PT ;  /* 0x0000001574677210 */ /* 0x000fe20000f3e4ff */
[----:B------:R-:W-:Y:S01]  /*fbd90*/  IMAD.WIDE.U32 R64, P2, R90, 0x170b5d44, R64 ;  /* 0x170b5d445a407825 */ /* 0x000fe20007840040 */
[----:B------:R-:W-:Y:S02]  /*fbda0*/  IADD3.X R33, P0, PT, R42, R31, RZ, P0, !PT ;  /* 0x0000001f2a217210 */ /* 0x000fe4000071e4ff */
[----:B------:R-:W-:Y:S01]  /*fbdb0*/  IADD3.X R49, P1, PT, RZ, RZ, RZ, P1, !PT ;  /* 0x000000ffff317210 */ /* 0x000fe20000f3e4ff */
[----:B------:R-:W-:-:S04]  /*fbdc0*/  IMAD.WIDE.U32 R40, R90, 0x30000000, RZ ;  /* 0x300000005a287825 */ /* 0x000fc800078e00ff */
[----:B------:R-:W-:Y:S02]  /*fbdd0*/  IMAD.IADD R19, R19, 0x1, R26 ;  /* 0x0000000113137824 */ /* 0x000fe400078e021a */
[----:B------:R-:W-:Y:S01]  /*fbde0*/  IMAD.X R101, RZ, RZ, RZ, P2 ;  /* 0x000000ffff657224 */ /* 0x000fe200010e06ff */
[----:B------:R-:W-:Y:S01]  /*fbdf0*/  IADD3 R35, P2, PT, R64, R41, RZ ;  /* 0x0000002940237210 */ /* 0x000fe20007f5e0ff */
[----:B------:R-:W-:-:S04]  /*fbe00*/  IMAD.WIDE.U32 R26, R91, -0x45f6b800, RZ ;  /* 0xba0948005b1a7825 */ /* 0x000fc800078e00ff */
[----:B------:R-:W-:Y:S01]  /*fbe10*/  IMAD.MOV.U32 R100, RZ, RZ, R65 ;  /* 0x000000ffff647224 */ /* 0x000fe200078e0041 */
[----:B------:R-:W-:Y:S01]  /*fbe20*/  IADD3.X R65, P0, PT, RZ, RZ, RZ, P0, !PT ;  /* 0x000000ffff417210 */ /* 0x000fe2000071e4ff */
[----:B------:R-:W-:-:S04]  /*fbe30*/  IMAD.WIDE.U32 R106, R90, -0x45f6b800, RZ ;  /* 0xba0948005a6a7825 */ /* 0x000fc800078e00ff */
[----:B------:R-:W-:-:S04]  /*fbe40*/  IMAD.WIDE.U32.X R100, R91, 0x170b5d44, R100, P2 ;  /* 0x170b5d445b647825 */ /* 0x000fc800010e0464 */
[----:B------:R-:W-:-:S04]  /*fbe50*/  IMAD.WIDE.U32 R26, P2, R90, 0x1ef3622f, R26 ;  /* 0x1ef3622f5a1a7825 */ /* 0x000fc8000784001a */
[----:B------:R-:W-:-:S04]  /*fbe60*/  IMAD.WIDE.U32 R42, R91, 0xf5138f, RZ ;  /* 0x00f5138f5b2a7825 */ /* 0x000fc800078e00ff */
[----:B------:R-:W-:-:S04]  /*fbe70*/  IMAD.WIDE.U32 R28, R6, R8, R28 ;  /* 0x00000008061c7225 */ /* 0x000fc800078e001c */
[----:B------:R-:W-:Y:S01]  /*fbe80*/  IMAD.X R109, RZ, RZ, RZ, P1 ;  /* 0x000000ffff6d7224 */ /* 0x000fe200008e06ff */
[----:B------:R-:W-:Y:S01]  /*fbe90*/  IADD3 RZ, P1, PT, R102, R40, RZ ;  /* 0x0000002866ff7210 */ /* 0x000fe20007f3e0ff */
[----:B------:R-:W-:Y:S01]  /*fbea0*/  IMAD.X R105, RZ, RZ, RZ, P0 ;  /* 0x000000ffff697224 */ /* 0x000fe200000e06ff */
[----:B------:R-:W-:Y:S01]  /*fbeb0*/  IADD3 R31, P0, PT, R26, R107, RZ ;  /* 0x0000006b1a1f7210 */ /* 0x000fe20007f1e0ff */
[----:B------:R-:W-:Y:S01]  /*fbec0*/  IMAD.X R41, RZ, RZ, RZ, P2 ;  /* 0x000000ffff297224 */ /* 0x000fe200010e06ff */
[----:B------:R-:W-:Y:S01]  /*fbed0*/  IADD3.X RZ, P1, PT, R103, R35, RZ, P1, !PT ;  /* 0x0000002367ff7210 */ /* 0x000fe20000f3e4ff */
[----:B------:R-:W-:Y:S01]  /*fbee0*/  IMAD.MOV.U32 R40, RZ, RZ, R27 ;  /* 0x000000ffff287224 */ /* 0x000fe200078e001b */
[----:B------:R-:W-:Y:S01]  /*fbef0*/  IADD3 R27, PT, PT, R29, R48, RZ ;  /* 0x000000301d1b7210 */ /* 0x000fe20007ffe0ff */
[----:B------:R-:W-:Y:S01]  /*fbf00*/  IMAD.WIDE.U32 R134, R90, 0xf5138f, RZ ;  /* 0x00f5138f5a867825 */ /* 0x000fe200078e00ff */
[----:B------:R-:W-:Y:S02]  /*fbf10*/  SHF.L.W.U32.HI R17, R17, 0x1, R28 ;  /* 0x0000000111117819 */ /* 0x000fe40000010e1c */
[----:B------:R-:W-:Y:S01]  /*fbf20*/  SHF.L.W.U32.HI R35, R28, 0x1, R27 ;  /* 0x000000011c237819 */ /* 0x000fe20000010e1b */
[----:B------:R-:W-:Y:S01]  /*fbf30*/  IMAD.WIDE.U32 R42, P2, R90, 0x1a22d9f3, R42 ;  /* 0x1a22d9f35a2a7825 */ /* 0x000fe2000784002a */
[----:B------:R-:W-:-:S03]  /*fbf40*/  IADD3.X R126, P3, PT, R17, R46, RZ, P3, !PT ;  /* 0x0000002e117e7210 */ /* 0x000fc60001f7e4ff */
        /* <DEDUP_REMOVED lines=33> */
[----:B------:R-:W-:Y:S02]  /*fc160*/  IMAD.MOV.U32 R100, RZ, RZ, R47 ;  /* 0x000000ffff647224 */ /* 0x000fe400078e002f */
[----:B------:R-:W-:Y:S01]  /*fc170*/  IMAD.IADD R25, R65, 0x1, R25 ;  /* 0x0000000141197824 */ /* 0x000fe200078e0219 */
[----:B------:R-:W-:Y:S01]  /*fc180*/  IADD3.X R65, P0, PT, RZ, RZ, RZ, P0, !PT ;  /* 0x000000ffff417210 */ /* 0x000fe2000071e4ff */
[----:B------:R-:W-:Y:S01]  /*fc190*/  IMAD.WIDE.U32.X R100, R91, 0x1ae3a46, R100, P2 ;  /* 0x01ae3a465b647825 */ /* 0x000fe200010e0464 */
[----:B------:R-:W-:-:S03]  /*fc1a0*/  IADD3 RZ, P2, PT, R18, R106, RZ ;  /* 0x0000006a12ff7210 */ /* 0x000fc60007f5e0ff */
[----:B------:R-:W-:Y:S01]  /*fc1b0*/  IMAD.WIDE.U32 R106, R25, 0x1, RZ ;  /* 0x00000001196a7825 */ /* 0x000fe200078e00ff */
[----:B------:R-:W-:-:S03]  /*fc1c0*/  IADD3.X RZ, P2, PT, R19, R31, RZ, P2, !PT ;  /* 0x0000001f13ff7210 */ /* 0x000fc6000175e4ff */
[----:B------:R-:W-:-:S04]  /*fc1d0*/  IMAD.WIDE.U32 R32, R60, 0x6ca1493b, R32 ;  /* 0x6ca1493b3c207825 */ /* 0x000fc800078e0020 */
        /* <DEDUP_REMOVED lines=32> */
[----:B------:R-:W-:Y:S01]  /*fc3e0*/  IADD3.X R35, P0, PT, R72, R35, RZ, P0, !PT ;  /* 0x0000002348237210 */ /* 0x000fe2000071e4ff */
[----:B------:R-:W-:-:S02]  /*fc3f0*/  IMAD.IADD R31, R103, 0x1, R112 ;  /* 0x00000001671f7824 */ /* 0x000fc400078e0270 */
[----:B------:R-:W-:-:S03]  /*fc400*/  IMAD.WIDE.U32.X R106, R25, 0x170b5d44, R106, P5 ;  /* 0x170b5d44196a7825 */ /* 0x000fc600028e046a */
[----:B------:R-:W-:Y:S01]  /*fc410*/  SHF.L.W.U32.HI R56, R102, 0x1, R31 ;  /* 0x0000000166387819 */ /* 0x000fe20000010e1f */
[----:B------:R-:W-:-:S03]  /*fc420*/  IMAD.WIDE.U32 R112, R64, -0x45f6b800, RZ ;  /* 0xba09480040707825 */ /* 0x000fc600078e00ff */
[----:B------:R-:W-:Y:S01]  /*fc430*/  IADD3.X R37, P3, PT, R56, R37, RZ, P3, !PT ;  /* 0x0000002538257210 */ /* 0x000fe20001f7e4ff */
[----:B------:R-:W-:Y:S01]  /*fc440*/  IMAD.WIDE.U32 R60, P5, R64, 0x1ef3622f, R60 ;  /* 0x1ef3622f403c7825 */ /* 0x000fe200078a003c */
[----:B------:R-:W-:Y:S02]  /*fc450*/  IADD3.X R56, P1, PT, RZ, R131, RZ, P1, !PT ;  /* 0x00000083ff387210 */ /* 0x000fe40000f3e4ff */
[----:B------:R-:W-:Y:S01]  /*fc460*/  IADD3.X R58, P0, PT, R58, R37, RZ, P0, !PT ;  /* 0x000000253a3a7210 */ /* 0x000fe2000071e4ff */
[----:B------:R-:W-:-:S04]  /*fc470*/  IMAD.WIDE.U32 R18, R90, -0x45f6b800, R18 ;  /* 0xba0948005a127825 */ /* 0x000fc800078e0012 */
[----:B------:R-:W-:Y:S01]  /*fc480*/  IMAD.X R27, RZ, RZ, RZ, P5 ;  /* 0x000000ffff1b7224 */ /* 0x000fe200028e06ff */
[----:B------:R-:W-:Y:S01]  /*fc490*/  IADD3 R54, P5, PT, R60, R113, RZ ;  /* 0x000000713c367210 */ /* 0x000fe20007fbe0ff */
[----:B------:R-:W-:Y:S01]  /*fc4a0*/  IMAD.WIDE.U32 R110, R25, 0xf5138f, RZ ;  /* 0x00f5138f196e7825 */ /* 0x000fe200078e00ff */
[----:B------:R-:W-:-:S03]  /*fc4b0*/  IADD3.X R18, P1, PT, R69, R18, RZ, P1, !PT ;  /* 0x0000001245127210 */ /* 0x000fc60000f3e4ff */
[----:B------:R-:W-:Y:S02]  /*fc4c0*/  IMAD.IADD R19, R19, 0x1, R26 ;  /* 0x0000000113137824 */ /* 0x000fe400078e021a */
[----:B------:R-:W-:Y:S01]  /*fc4d0*/  IMAD.MOV.U32 R26, RZ, RZ, R61 ;  /* 0x000000ffff1a7224 */ /* 0x000fe200078e003d */
[----:B------:R-:W-:Y:S01]  /*fc4e0*/  IADD3.X R61, P2, PT, RZ, RZ, RZ, P2, !PT ;  /* 0x000000ffff3d7210 */ /* 0x000fe2000175e4ff */
[----:B------:R-:W-:Y:S01]  /*fc4f0*/  IMAD.WIDE.U32 R40, R64, 0xf5138f, RZ ;  /* 0x00f5138f40287825 */ /* 0x000fe200078e00ff */
[----:B------:R-:W-:-:S03]  /*fc500*/  IADD3.X R19, P1, PT, R56, R19, RZ, P1, !PT ;  /* 0x0000001338137210 */ /* 0x000fc60000f3e4ff */
[----:B------:R-:W-:-:S04]  /*fc510*/  IMAD.WIDE.U32.X R26, R25, 0x1ef3622f, R26, P5 ;  /* 0x1ef3622f191a7825 */ /* 0x000fc800028e041a */
[----:B------:R-:W-:-:S04]  /*fc520*/  IMAD.WIDE.U32 R110, P5, R64, 0x1a22d9f3, R110 ;  /* 0x1a22d9f3406e7825 */ /* 0x000fc800078a006e */
        /* <DEDUP_REMOVED lines=17> */
[----:B------:R-:W-:Y:S01]  /*fc640*/  IMAD.IADD R52, R127, 0x1, R20 ;  /* 0x000000017f347824 */ /* 0x000fe200078e0214 */
[----:B------:R-:W-:Y:S01]  /*fc650*/  IADD3.X R61, P1, PT, RZ, RZ, RZ, P1, !PT ;  /* 0x000000ffff3d7210 */ /* 0x000fe20000f3e4ff */
[----:B------:R-:W-:-:S03]  /*fc660*/  IMAD.WIDE.U32.X R130, R25, -0x39c4fa40, R136, P5 ;  /* 0xc63b05c019827825 */ /* 0x000fc600028e0488 */
[----:B------:R-:W-:Y:S01]  /*fc670*/  IADD3.X R127, P2, PT, R65, R52, RZ, P2, !PT ;  /* 0x00000034417f7210 */ /* 0x000fe2000175e4ff */
[----:B------:R-:W-:Y:S01]  /*fc680*/  IMAD.WIDE.U32 R134, P5, R64, 0x1ae3a46, R134 ;  /* 0x01ae3a4640867825 */ /* 0x000fe200078a0086 */
[----:B------:R-:W-:Y:S02]  /*fc690*/  IADD3.X R37, PT, PT, RZ, RZ, RZ, P1, !PT ;  /* 0x000000ffff257210 */ /* 0x000fe40000ffe4ff */
[----:B------:R-:W-:Y:S01]  /*fc6a0*/  IADD3 RZ, P1, PT, R18, R118, RZ ;  /* 0x0000007612ff7210 */ /* 0x000fe20007f3e0ff */
[----:B------:R-:W-:-:S03]  /*fc6b0*/  IMAD.WIDE.U32 R136, R64, 0x17c510ea, RZ ;  /* 0x17c510ea40887825 */ /* 0x000fc600078e00ff */
[----:B------:R-:W-:Y:S01]  /*fc6c0*/  IADD3.X RZ, P1, PT, R19, R43, RZ, P1, !PT ;  /* 0x0000002b13ff7210 */ /* 0x000fe20000f3e4ff */
[----:B------:R-:W-:Y:S01]  /*fc6d0*/  IMAD.X R21, RZ, RZ, RZ, P5 ;  /* 0x000000ffff157224 */ /* 0x000fe200028e06ff */
[----:B------:R-:W-:Y:S01]  /*fc6e0*/  IADD3 R28, P5, PT, R134, R137, RZ ;  /* 0x00000089861c7210 */ /* 0x000fe20007fbe0ff */
[----:B------:R-:W-:Y:S01]  /*fc6f0*/  IMAD.MOV.U32 R20, RZ, RZ, R135 ;  /* 0x000000ffff147224 */ /* 0x000fe200078e0087 */
[----:B------:R-:W-:Y:S01]  /*fc700*/  IADD3.X R61, P1, PT, R61, R106, RZ, P1, !PT ;  /* 0x0000006a3d3d7210 */ /* 0x000fe20000f3e4ff */
[----:B------:R-:W-:-:S04]  /*fc710*/  IMAD.WIDE.U32 R132, R4, R6, R132 ;  /* 0x0000000604847225 */ /* 0x000fc800078e0084 */
[----:B------:R-:W-:Y:S01]  /*fc720*/  IMAD.WIDE.U32.X R20, R25, 0x1ae3a46, R20, P5 ;  /* 0x01ae3a4619147825 */ /* 0x000fe200028e0414 */
[----:B------:R-:W-:Y:S02]  /*fc730*/  IADD3.X R25, P2, PT, RZ, RZ, RZ, P2, !PT ;  /* 0x000000ffff197210 */ /* 0x000fe4000175e4ff */
[----:B------:R-:W-:Y:S01]  /*fc740*/  SHF.L.W.U32.HI R29, R31, 0x1, R132 ;  /* 0x000000011f1d7819 */ /* 0x000fe20000010e84 */
[----:B------:R-:W-:Y:S02]  /*fc750*/  IMAD.IADD R129, R133, 0x1, R128 ;  /* 0x0000000185817824 */ /* 0x000fe400078e0280 */
[----:B------:R-:W-:Y:S01]  /*fc760*/  IMAD.X R31, RZ, RZ, RZ, P2 ;  /* 0x000000ffff1f7224 */ /* 0x000fe200010e06ff */
[----:B------:R-:W-:Y:S01]  /*fc770*/  IADD3 RZ, P2, PT, R126, R116, RZ ;  /* 0x000000747eff7210 */ /* 0x000fe20007f5e0ff */
[----:B------:R-:W-:Y:S01]  /*fc780*/  IMAD.WIDE.U32 R32, R90, 0xf5138f, R32 ;  /* 0x00f5138f5a207825 */ /* 0x000fe200078e0020 */
[----:B------:R-:W-:Y:S02]  /*fc790*/  SHF.L.W.U32.HI R133, R132, 0x1, R129 ;  /* 0x0000000184857819 */ /* 0x000fe40000010e81 */
[----:B------:R-:W-:Y:S01]  /*fc7a0*/  IADD3.X R29, P3, PT, R29, R114, RZ, P3, !PT ;  /* 0x000000721d1d7210 */ /* 0x000fe20001f7e4ff */
[----:B------:R-:W-:Y:S01]  /*fc7b0*/  IMAD.IADD R43, R33, 0x1, R42 ;  /* 0x00000001212b7824 */ /* 0x000fe200078e022a */
[----:B------:R-:W-:Y:S01]  /*fc7c0*/  IADD3.X RZ, P5, PT, R127, R17, RZ, P2, !PT ;  /* 0x000000117fff7210 */ /* 0x000fe200017be4ff */
[----:B------:R-:W-:Y:S01]  /*fc7d0*/  IMAD.WIDE.U32 R18, R64, 0x30000000, R18 ;  /* 0x3000000040127825 */ /* 0x000fe200078e0012 */
[----:B------:R-:W-:-:S02]  /*fc7e0*/  IADD3.X R114, P2, PT, R133, R115, RZ, P3, !PT ;  /* 0x0000007385727210 */ /* 0x000fc40001f5e4ff */
[----:B------:R-:W-:Y:S01]  /*fc7f0*/  IADD3.X R106, P3, PT, R37, R107, RZ, P1, !PT ;  /* 0x0000006b256a7210 */ /* 0x000fe20000f7e4ff */
[----:B------:R-:W-:Y:S01]  /*fc800*/  IMAD.WIDE.U32 R126, R90, 0x6ca1493b, R126 ;  /* 0x6ca1493b5a7e7825 */ /* 0x000fe200078e007e */
[----:B------:R-:W-:-:S03]  /*fc810*/  IADD3.X R42, P1, PT, R25, R48, RZ, P5, !PT ;  /* 0x00000030192a7210 */ /* 0x000fc60002f3e4ff */
[----:B------:R-:W-:Y:S01]  /*fc820*/  IMAD.IADD R37, R19, 0x1, R104 ;  /* 0x0000000113257824 */ /* 0x000fe200078e0268 */
[----:B------:R-:W-:Y:S01]  /*fc830*/  IADD3.X R49, P1, PT, R31, R49, RZ, P1, !PT ;  /* 0x000000311f317210 */ /* 0x000fe20000f3e4ff */
[----:B------:R-:W-:Y:S01]  /*fc840*/  IMAD.IADD R56, R127, 0x1, R24 ;  /* 0x000000017f387824 */ /* 0x000fe200078e0218 */
[----:B------:R-:W-:Y:S01]  /*fc850*/  IADD3.X R31, P5, PT, RZ, RZ, RZ, P0, !PT ;  /* 0x000000ffff1f7210 */ /* 0x000fe200007be4ff */
[----:B------:R-:W-:Y:S01]  /*fc860*/  IMAD.WIDE.U32 R24, R18, -0x1, RZ ;  /* 0xffffffff12187825 */ /* 0x000fe200078e00ff */
[----:B------:R-:W-:Y:S02]  /*fc870*/  IADD3.X R32, P0, PT, R61, R32, RZ, P3, !PT ;  /* 0x000000203d207210 */ /* 0x000fe40001f1e4ff */
[----:B------:R-:W-:Y:S01]  /*fc880*/  IADD3.X R42, P1, PT, R42, R35, RZ, P1, !PT ;  /* 0x000000232a2a7210 */ /* 0x000fe20000f3e4ff */
[----:B------:R-:W-:Y:S01]  /*fc890*/  IMAD R17, R18, -0x7af74001, -R37 ;  /* 0x8508bfff12117824 */ /* 0x000fe200078e0a25 */
[----:B------:R-:W-:Y:S01]  /*fc8a0*/  IADD3.X R33, P0, PT, R106, R43, RZ, P0, !PT ;  /* 0x0000002b6a217210 */ /* 0x000fe2000071e4ff */
[----:B------:R-:W-:Y:S01]  /*fc8b0*/  IMAD.X R52, RZ, RZ, RZ, P5 ;  /* 0x000000ffff347224 */ /* 0x000fe200028e06ff */
[----:B------:R-:W-:Y:S01]  /*fc8c0*/  IADD3.X R43, P1, PT, R49, R58, RZ, P1, !PT ;  /* 0x0000003a312b7210 */ /* 0x000fe20000f3e4ff */
[----:B------:R-:W-:Y:S01]  /*fc8d0*/  IMAD.IADD R25, R25, 0x1, R17 ;  /* 0x0000000119197824 */ /* 0x000fe200078e0211 */
[----:B------:R-:W-:Y:S01]  /*fc8e0*/  IADD3.X R17, P5, PT, RZ, RZ, RZ, P0, !PT ;  /* 0x000000ffff117210 */ /* 0x000fe200007be4ff */
[----:B------:R-:W-:Y:S01]  /*fc8f0*/  IMAD.WIDE.U32 R66, R2, R6, R66 ;  /* 0x0000000602427225 */ /* 0x000fe200078e0042 */
[----:B------:R-:W-:-:S02]  /*fc900*/  IADD3.X R61, P0, PT, RZ, RZ, RZ, P1, !PT ;  /* 0x000000ffff3d7210 */ /* 0x000fc40000f1e4ff */
[----:B------:R-:W-:Y:S01]  /*fc910*/  IADD3 RZ, P3, PT, R32, R112, RZ ;  /* 0x0000007020ff7210 */ /* 0x000fe20007f7e0ff */
[----:B------:R-:W-:Y:S01]  /*fc920*/  IMAD.WIDE.U32 R104, R25, 0x1, RZ ;  /* 0x0000000119687825 */ /* 0x000fe200078e00ff */
[----:B------:R-:W-:Y:S02]  /*fc930*/  SHF.L.W.U32.HI R129, R129, 0x1, R66 ;  /* 0x0000000181817819 */ /* 0x000fe40000010e42 */
[----:B------:R-:W-:Y:S01]  /*fc940*/  IADD3.X RZ, P3, PT, R33, R54, RZ, P3, !PT ;  /* 0x0000003621ff7210 */ /* 0x000fe20001f7e4ff */
[----:B------:R-:W-:Y:S01]  /*fc950*/  IMAD.X R107, RZ, RZ, RZ, P0 ;  /* 0x000000ffff6b7224 */ /* 0x000fe200000e06ff */
[----:B------:R-:W-:Y:S01]  /*fc960*/  IADD3 RZ, P0, PT, R42, R68, RZ ;  /* 0x000000442aff7210 */ /* 0x000fe20007f1e0ff */
[----:B------:R-:W-:Y:S01]  /*fc970*/  IMAD.X R69, RZ, RZ, RZ, P5 ;  /* 0x000000ffff457224 */ /* 0x000fe200028e06ff */
[----:B------:R-:W-:Y:S01]  /*fc980*/  IADD3.X R54, P2, PT, R129, R34, RZ, P2, !PT ;  /* 0x0000002281367210 */ /* 0x000fe2000175e4ff */
[----:B------:R-:W-:Y:S01]  /*fc990*/  IMAD.WIDE.U32 R48, R24, 0x1, RZ ;  /* 0x0000000118307825 */ /* 0x000fe200078e00ff */
[----:B------:R-:W-:-:S02]  /*fc9a0*/  IADD3.X RZ, P0, PT, R43, R23, RZ, P0, !PT ;  /* 0x000000172bff7210 */ /* 0x000fc4000071e4ff */
[----:B------:R-:W-:Y:S01]  /*fc9b0*/  IADD3.X R127, P3, PT, R17, R26, RZ, P3, !PT ;  /* 0x0000001a117f7210 */ /* 0x000fe20001f7e4ff */
[----:B------:R-:W-:Y:S01]  /*fc9c0*/  IMAD.WIDE.U32 R104, P5, R24, -0x7af74000, R104 ;  /* 0x8508c00018687825 */ /* 0x000fe200078a0068 */
[----:B------:R-:W-:Y:S02]  /*fc9d0*/  IADD3 RZ, P1, PT, R18, R48, RZ ;  /* 0x0000003012ff7210 */ /* 0x000fe40007f3e0ff */
[----:B------:R-:W-:Y:S01]  /*fc9e0*/  IADD3.X R69, P3, PT, R69, R27, RZ, P3, !PT ;  /* 0x0000001b45457210 */ /* 0x000fe20001f7e4ff */
[----:B------:R-:W-:Y:S01]  /*fc9f0*/  IMAD.X R23, RZ, RZ, RZ, P5 ;  /* 0x000000ffff177224 */ /* 0x000fe200028e06ff */
[----:B------:R-:W-:Y:S01]  /*fca00*/  IADD3 R72, P5, PT, R49, R104, RZ ;  /* 0x0000006831487210 */ /* 0x000fe20007fbe0ff */
[----:B------:R-:W-:Y:S01]  /*fca10*/  IMAD.IADD R65, R67, 0x1, R22 ;  /* 0x0000000143417824 */ /* 0x000fe200078e0216 */
[----:B------:R-:W-:Y:S01]  /*fca20*/  IADD3.X R126, P3, PT, R127, R126, RZ, P3, !PT ;  /* 0x0000007e7f7e7210 */ /* 0x000fe20001f7e4ff */
[----:B------:R-:W-:Y:S01]  /*fca30*/  IMAD.WIDE.U32 R34, R25, 0x30000000, RZ ;  /* 0x3000000019227825 */ /* 0x000fe200078e00ff */
[----:B------:R-:W-:-:S02]  /*fca40*/  IADD3.X R58, P0, PT, R61, R100, RZ, P0, !PT ;  /* 0x000000643d3a7210 */ /* 0x000fc4000071e4ff */
[----:B------:R-:W-:Y:S01]  /*fca50*/  SHF.L.W.U32.HI R67, R66, 0x1, R65 ;  /* 0x0000000142437819 */ /* 0x000fe20000010e41 */
[----:B------:R-:W-:Y:S01]  /*fca60*/  IMAD.MOV.U32 R22, RZ, RZ, R105 ;  /* 0x000000ffff167224 */ /* 0x000fe200078e0069 */
[----:B------:R-:W-:Y:S01]  /*fca70*/  IADD3.X R127, P3, PT, R69, R56, RZ, P3, !PT ;  /* 0x00000038457f7210 */ /* 0x000fe20001f7e4ff */
[----:B------:R-:W-:Y:S01]  /*fca80*/  IMAD.WIDE.U32 R18, R24, 0x30000000, RZ ;  /* 0x3000000018127825 */ /* 0x000fe200078e00ff */
[----:B------:R-:W-:Y:S02]  /*fca90*/  IADD3.X R107, P0, PT, R107, R101, RZ, P0, !PT ;  /* 0x000000656b6b7210 */ /* 0x000fe4000071e4ff */
[----:B------:R-:W-:Y:S01]  /*fcaa0*/  IADD3.X RZ, P1, PT, R37, R72, RZ, P1, !PT ;  /* 0x0000004825ff7210 */ /* 0x000fe20000f3e4ff */
[----:B------:R-:W-:Y:S01]  /*fcab0*/  IMAD.WIDE.U32.X R22, R25, -0x7af74000, R22, P5 ;  /* 0x8508c00019167825 */ /* 0x000fe200028e0416 */
[----:B------:R-:W-:-:S03]  /*fcac0*/  IADD3.X R58, P0, PT, R58, R31, RZ, P0, !PT ;  /* 0x0000001f3a3a7210 */ /* 0x000fc6000071e4ff */
[----:B------:R-:W-:Y:S01]  /*fcad0*/  IMAD.WIDE.U32 R34, P5, R24, 0x170b5d44, R34 ;  /* 0x170b5d4418227825 */ /* 0x000fe200078a0022 */
[----:B------:R-:W-:-:S03]  /*fcae0*/  IADD3.X R107, P0, PT, R107, R52, RZ, P0, !PT ;  /* 0x000000346b6b7210 */ /* 0x000fc6000071e4ff */
[----:B------:R-:W-:-:S04]  /*fcaf0*/  IMAD.WIDE.U32 R90, R90, 0x17c510ea, R42 ;  /* 0x17c510ea5a5a7825 */ /* 0x000fc800078e002a */
[----:B------:R-:W-:Y:S01]  /*fcb00*/  IMAD.X R43, RZ, RZ, RZ, P5 ;  /* 0x000000ffff2b7224 */ /* 0x000fe200028e06ff */
[----:B------:R-:W-:Y:S01]  /*fcb10*/  IADD3 R103, P5, PT, R34, R19, RZ ;  /* 0x0000001322677210 */ /* 0x000fe20007fbe0ff */
[----:B------:R-:W-:Y:S01]  /*fcb20*/  IMAD.WIDE.U32 R48, R25, -0x45f6b800, RZ ;  /* 0xba09480019307825 */ /* 0x000fe200078e00ff */
[----:B------:R-:W-:-:S03]  /*fcb30*/  IADD3.X R19, P2, PT, R67, R16, RZ, P2, !PT ;  /* 0x0000001043137210 */ /* 0x000fc6000175e4ff */
[----:B------:R-:W-:Y:S02]  /*fcb40*/  IMAD.MOV.U32 R42, RZ, RZ, R35 ;  /* 0x000000ffff2a7224 */ /* 0x000fe400078e0023 */
[----:B------:R-:W-:-:S04]  /*fcb50*/  IMAD.WIDE.U32 R26, R24, -0x45f6b800, RZ ;  /* 0xba094800181a7825 */ /* 0x000fc800078e00ff */
[----:B------:R-:W-:-:S04]  /*fcb60*/  IMAD.WIDE.U32.X R42, R25, 0x170b5d44, R42, P5 ;  /* 0x170b5d44192a7825 */ /* 0x000fc800028e042a */
[----:B------:R-:W-:-:S04]  /*fcb70*/  IMAD.WIDE.U32 R16, P5, R24, 0x1ef3622f, R48 ;  /* 0x1ef3622f18107825 */ /* 0x000fc800078a0030 */
[----:B------:R-:W-:Y:S01]  /*fcb80*/  IMAD.X R67, RZ, RZ, RZ, P5 ;  /* 0x000000ffff437224 */ /* 0x000fe200028e06ff */
[----:B------:R-:W-:Y:S01]  /*fcb90*/  IADD3 R35, P5, PT, R16, R27, RZ ;  /* 0x0000001b10237210 */ /* 0x000fe20007fbe0ff */
[----:B------:R-:W-:Y:S01]  /*fcba0*/  IMAD.WIDE.U32 R32, R64, -0x45f6b800, R32 ;  /* 0xba09480040207825 */ /* 0x000fe200078e0020 */
[----:B------:R-:W-:-:S03]  /*fcbb0*/  IADD3.X R27, P3, PT, RZ, RZ, RZ, P3, !PT ;  /* 0x000000ffff1b7210 */ /* 0x000fc60001f7e4ff */
[----:B------:R-:W-:Y:S01]  /*fcbc0*/  IMAD.WIDE.U32 R48, R25, 0xf5138f, RZ ;  /* 0x00f5138f19307825 */ /* 0x000fe200078e00ff */
[----:B------:R-:W-:-:S03]  /*fcbd0*/  IADD3 R33, PT, PT, R33, R60, RZ ;  /* 0x0000003c21217210 */ /* 0x000fc60007ffe0ff */
[----:B------:R-:W-:Y:S02]  /*fcbe0*/  IMAD.MOV.U32 R66, RZ, RZ, R17 ;  /* 0x000000ffff427224 */ /* 0x000fe400078e0011 */
[----:B------:R-:W-:-:S04]  /*fcbf0*/  IMAD.WIDE.U32 R60, R24, 0xf5138f, RZ ;  /* 0x00f5138f183c7825 */ /* 0x000fc800078e00ff */
[----:B------:R-:W-:-:S04]  /*fcc00*/  IMAD.WIDE.U32.X R66, R25, 0x1ef3622f, R66, P5 ;  /* 0x1ef3622f19427825 */ /* 0x000fc800028e0442 */
[----:B------:R-:W-:-:S04]  /*fcc10*/  IMAD.WIDE.U32 R48, P5, R24, 0x1a22d9f3, R48 ;  /* 0x1a22d9f318307825 */ /* 0x000fc800078a0030 */
[----:B------:R-:W-:Y:S01]  /*fcc20*/  IMAD.X R109, RZ, RZ, RZ, P3 ;  /* 0x000000ffff6d7224 */ /* 0x000fe200018e06ff */
[----:B------:R-:W-:Y:S01]  /*fcc30*/  IADD3 R56, P3, PT, R48, R61, RZ ;  /* 0x0000003d30387210 */ /* 0x000fe20007f7e0ff */
[----:B------:R-:W-:-:S04]  /*fcc40*/  IMAD.WIDE.U32 R68, R25, 0x6ca1493b, RZ ;  /* 0x6ca1493b19447825 */ /* 0x000fc800078e00ff */
[----:B------:R-:W-:-:S04]  /*fcc50*/  IMAD.WIDE.U32 R44, R2, R4, R44 ;  /* 0x00000004022c7225 */ /* 0x000fc800078e002c */
[----:B------:R-:W-:Y:S01]  /*fcc60*/  IMAD.X R101, RZ, RZ, RZ, P5 ;  /* 0x000000ffff657224 */ /* 0x000fe200028e06ff */
[----:B------:R-:W-:Y:S01]  /*fcc70*/  IADD3 RZ, P5, PT, R126, R40, RZ ;  /* 0x000000287eff7210 */ /* 0x000fe20007fbe0ff */
[----:B------:R-:W-:Y:S01]  /*fcc80*/  IMAD.MOV.U32 R100, RZ, RZ, R49 ;  /* 0x000000ffff647224 */ /* 0x000fe200078e0031 */
[----:B------:R-:W-:Y:S01]  /*fcc90*/  SHF.L.W.U32.HI R65, R65, 0x1, R44 ;  /* 0x0000000141417819 */ /* 0x000fe20000010e2c */
[----:B------:R-:W-:Y:S01]  /*fcca0*/  IMAD.IADD R17, R45, 0x1, R36 ;  /* 0x000000012d117824 */ /* 0x000fe200078e0224 */
[----:B------:R-:W-:Y:S01]  /*fccb0*/  IADD3.X RZ, P5, PT, R127, R41, RZ, P5, !PT ;  /* 0x000000297fff7210 */ /* 0x000fe20002fbe4ff */
[----:B------:R-:W-:Y:S01]  /*fccc0*/  IMAD.WIDE.U32.X R36, R25, 0x1a22d9f3, R100, P3 ;  /* 0x1a22d9f319247825 */ /* 0x000fe200018e0464 */
[----:B------:R-:W-:-:S03]  /*fccd0*/  IADD3.X R45, P1, PT, RZ, R22, RZ, P1, !PT ;  /* 0x00000016ff2d7210 */ /* 0x000fc60000f3e4ff */
[----:B------:R-:W-:Y:S01]  /*fcce0*/  IMAD.WIDE.U32 R68, P3, R24, -0x39c4fa40, R68 ;  /* 0xc63b05c018447825 */ /* 0x000fe20007860044 */
[----:B------:R-:W-:-:S03]  /*fccf0*/  IADD3.X R72, P1, PT, RZ, R23, RZ, P1, !PT ;  /* 0x00000017ff487210 */ /* 0x000fc60000f3e4ff */
[----:B------:R-:W-:Y:S01]  /*fcd00*/  IMAD.WIDE.U32 R100, R24, 0x6ca1493b, RZ ;  /* 0x6ca1493b18647825 */ /* 0x000fe200078e00ff */
[----:B------:R-:W-:-:S03]  /*fcd10*/  IADD3.X R32, P1, PT, R45, R32, RZ, P1, !PT ;  /* 0x000000202d207210 */ /* 0x000fc60000f3e4ff */
[----:B------:R-:W-:Y:S01]  /*fcd20*/  IMAD.IADD R49, R91, 0x1, R46 ;  /* 0x000000015b317824 */ /* 0x000fe200078e022e */
[----:B------:R-:W-:Y:S01]  /*fcd30*/  IADD3.X R33, P1, PT, R72, R33, RZ, P1, !PT ;  /* 0x0000002148217210 */ /* 0x000fe20000f3e4ff */
[----:B------:R-:W-:Y:S01]  /*fcd40*/  IMAD.X R41, RZ, RZ, RZ, P3 ;  /* 0x000000ffff297224 */ /* 0x000fe200018e06ff */
[----:B------:R-:W-:Y:S01]  /*fcd50*/  IADD3 R46, P3, PT, R68, R101, RZ ;  /* 0x00000065442e7210 */ /* 0x000fe20007f7e0ff */
[----:B------:R-:W-:Y:S02]  /*fcd60*/  IMAD.MOV.U32 R40, RZ, RZ, R69 ;  /* 0x000000ffff287224 */ /* 0x000fe400078e0045 */
[----:B------:R-:W-:-:S04]  /*fcd70*/  IMAD.WIDE.U32 R104, R25, 0x17c510ea, RZ ;  /* 0x17c510ea19687825 */ /* 0x000fc800078e00ff */
[----:B------:R-:W-:Y:S01]  /*fcd80*/  IMAD.WIDE.U32.X R40, R25, -0x39c4fa40, R40, P3 ;  /* 0xc63b05c019287825 */ /* 0x000fe200018e0428 */
[----:B------:R-:W-:Y:S02]  /*fcd90*/  IADD3.X R91, P3, PT, R27, R62, RZ, P5, !PT ;  /* 0x0000003e1b5b7210 */ /* 0x000fe40002f7e4ff */
[----:B------:R-:W-:Y:S01]  /*fcda0*/  SHF.L.W.U32.HI R27, R44, 0x1, R17 ;  /* 0x000000012c1b7819 */ /* 0x000fe20000010e11 */
[C---:B------:R-:W-:Y:S01]  /*fcdb0*/  IMAD.WIDE.U32 R22, R24.reuse, 0x17c510ea, RZ ;  /* 0x17c510ea18167825 */ /* 0x040fe200078e00ff */
[----:B------:R-:W-:Y:S02]  /*fcdc0*/  IADD3.X R62, P3, PT, R109, R63, RZ, P3, !PT ;  /* 0x0000003f6d3e7210 */ /* 0x000fe40001f7e4ff */
[----:B------:R-:W-:Y:S01]  /*fcdd0*/  SHF.L.W.U32.HI R17, R17, 0x1, R14 ;  /* 0x0000000111117819 */ /* 0x000fe20000010e0e */
[----:B------:R-:W-:Y:S01]  /*fcde0*/  IMAD.WIDE.U32 R104, P5, R24, 0x1ae3a46, R104 ;  /* 0x01ae3a4618687825 */ /* 0x000fe200078a0068 */
[----:B------:R-:W-:Y:S02]  /*fcdf0*/  IADD3.X R90, P3, PT, R91, R90, RZ, P3, !PT ;  /* 0x0000005a5b5a7210 */ /* 0x000fe40001f7e4ff */
[----:B------:R-:W-:Y:S01]  /*fce00*/  SHF.L.W.U32.HI R14, R14, 0x1, R15 ;  /* 0x000000010e0e7819 */ /* 0x000fe20000010e0f */
[----:B------:R-:W-:Y:S01]  /*fce10*/  IMAD.X R45, RZ, RZ, RZ, P5 ;  /* 0x000000ffff2d7224 */ /* 0x000fe200028e06ff */
[----:B------:R-:W-:Y:S01]  /*fce20*/  IADD3 R23, P5, PT, R104, R23, RZ ;  /* 0x0000001768177210 */ /* 0x000fe20007fbe0ff */
[----:B------:R-:W-:Y:S01]  /*fce30*/  IMAD.MOV.U32 R44, RZ, RZ, R105 ;  /* 0x000000ffff2c7224 */ /* 0x000fe200078e0069 */
[----:B------:R-:W-:Y:S01]  /*fce40*/  IADD3.X R91, P3, PT, R62, R49, RZ, P3, !PT ;  /* 0x000000313e5b7210 */ /* 0x000fe20001f7e4ff */
[----:B------:R-:W-:Y:S01]  /*fce50*/  IMAD.WIDE.U32.X R50, R3, R3, R50, P4 ;  /* 0x0000000303327225 */ /* 0x000fe200020e0432 */
[----:B------:R-:W-:-:S03]  /*fce60*/  IADD3.X R49, P1, PT, RZ, RZ, RZ, P1, !PT ;  /* 0x000000ffff317210 */ /* 0x000fc60000f3e4ff */
[----:B------:R-:W-:Y:S01]  /*fce70*/  IMAD.WIDE.U32.X R44, R25, 0x1ae3a46, R44, P5 ;  /* 0x01ae3a46192c7825 */ /* 0x000fe200028e042c */
[----:B------:R-:W-:Y:S02]  /*fce80*/  IADD3.X R25, P4, PT, RZ, RZ, RZ, P3, !PT ;  /* 0x000000ffff197210 */ /* 0x000fe40001f9e4ff */
[----:B------:R-:W-:Y:S01]  /*fce90*/  IADD3 RZ, P3, PT, R32, R18, RZ ;  /* 0x0000001220ff7210 */ /* 0x000fe20007f7e0ff */
[----:B------:R-:W-:Y:S01]  /*fcea0*/  IMAD.X R61, RZ, RZ, RZ, P1 ;  /* 0x000000ffff3d7224 */ /* 0x000fe200008e06ff */
[----:B------:R-:W-:Y:S01]  /*fceb0*/  IADD3 RZ, P1, PT, R90, R102, RZ ;  /* 0x000000665aff7210 */ /* 0x000fe20007f3e0ff */
[----:B------:R-:W-:Y:S01]  /*fcec0*/  IMAD.WIDE.U32 R62, R24, 0x30000000, R32 ;  /* 0x30000000183e7825 */ /* 0x000fe200078e0020 */
[----:B------:R-:W-:Y:S02]  /*fced0*/  IADD3.X RZ, P3, PT, R33, R103, RZ, P3, !PT ;  /* 0x0000006721ff7210 */ /* 0x000fe40001f7e4ff */
[----:B------:R-:W-:Y:S01]  /*fcee0*/  IADD3.X RZ, P1, PT, R91, R47, RZ, P1, !PT ;  /* 0x0000002f5bff7210 */ /* 0x000fe20000f3e4ff */
[----:B------:R-:W-:Y:S01]  /*fcef0*/  IMAD.WIDE.U32 R126, R64, 0xf5138f, R126 ;  /* 0x00f5138f407e7825 */ /* 0x000fe200078e007e */
[----:B------:R-:W-:-:S02]  /*fcf00*/  IADD3.X R49, P3, PT, R49, R42, RZ, P3, !PT ;  /* 0x0000002a31317210 */ /* 0x000fc40001f7e4ff */
[----:B------:R-:W-:Y:S01]  /*fcf10*/  IADD3.X R31, PT, PT, RZ, RZ, RZ, P4, !PT ;  /* 0x000000ffff1f7210 */ /* 0x000fe200027fe4ff */
[----:B------:R-:W-:Y:S01]  /*fcf20*/  IMAD.IADD R47, R63, 0x1, R34 ;  /* 0x000000013f2f7824 */ /* 0x000fe200078e0222 */
[----:B------:R-:W-:Y:S01]  /*fcf30*/  IADD3.X R42, P1, PT, R25, R130, RZ, P1, !PT ;  /* 0x00000082192a7210 */ /* 0x000fe20000f3e4ff */
[----:B------:R-:W-:Y:S01]  /*fcf40*/  IMAD.IADD R110, R127, 0x1, R110 ;  /* 0x000000017f6e7824 */ /* 0x000fe200078e026e */
[----:B------:R-:W-:Y:S01]  /*fcf50*/  IADD3.X R61, P3, PT, R61, R43, RZ, P3, !PT ;  /* 0x0000002b3d3d7210 */ /* 0x000fe20001f7e4ff */
[----:B------:R-:W-:Y:S01]  /*fcf60*/  IMAD.WIDE.U32 R32, R62, -0x1, RZ ;  /* 0xffffffff3e207825 */ /* 0x000fe200078e00ff */
[----:B------:R-:W-:Y:S02]  /*fcf70*/  IADD3.X R29, P5, PT, R58, R29, RZ, P0, !PT ;  /* 0x0000001d3a1d7210 */ /* 0x000fe400007be4ff */
[----:B------:R-:W-:Y:S01]  /*fcf80*/  IADD3.X R130, P1, PT, R31, R131, RZ, P1, !PT ;  /* 0x000000831f827210 */ /* 0x000fe20000f3e4ff */
[----:B------:R-:W-:Y:S01]  /*fcf90*/  IMAD R25, R62, -0x7af74001, -R47 ;  /* 0x8508bfff3e197824 */ /* 0x000fe200078e0a2f */
[----:B------:R-:W-:Y:S01]  /*fcfa0*/  IADD3.X R126, P4, PT, R49, R126, RZ, P3, !PT ;  /* 0x0000007e317e7210 */ /* 0x000fe20001f9e4ff */
[----:B------:R-:W-:Y:S01]  /*fcfb0*/  IMAD.WIDE.U32 R90, R64, 0x6ca1493b, R90 ;  /* 0x6ca1493b405a7825 */ /* 0x000fe200078e005a */
[----:B------:R-:W-:-:S02]  /*fcfc0*/  IADD3.X R107, P5, PT, R107, R114, RZ, P5, !PT ;  /* 0x000000726b6b7210 */ /* 0x000fc40002fbe4ff */
[----:B------:R-:W-:Y:S01]  /*fcfd0*/  IADD3.X R42, P1, PT, R42, R29, RZ, P1, !PT ;  /* 0x0000001d2a2a7210 */ /* 0x000fe20000f3e4ff */
[----:B------:R-:W-:Y:S01]  /*fcfe0*/  IMAD.IADD R25, R33, 0x1, R25 ;  /* 0x0000000121197824 */ /* 0x000fe200078e0219 */
[----:B------:R-:W-:Y:S01]  /*fcff0*/  IADD3.X R18, P3, PT, RZ, RZ, RZ, P0, !PT ;  /* 0x000000ffff127210 */ /* 0x000fe2000077e4ff */
[----:B------:R-:W-:Y:S01]  /*fd000*/  IMAD.IADD R108, R91, 0x1, R108 ;  /* 0x000000015b6c7824 */ /* 0x000fe200078e026c */
[----:B------:R-:W-:Y:S01]  /*fd010*/  IADD3.X R127, P4, PT, R61, R110, RZ, P4, !PT ;  /* 0x0000006e3d7f7210 */ /* 0x000fe2000279e4ff */
[----:B------:R-:W-:Y:S01]  /*fd020*/  IMAD.WIDE.U32 R102, R32, 0x1, RZ ;  /* 0x0000000120667825 */ /* 0x000fe200078e00ff */
[----:B------:R-:W-:Y:S02]  /*fd030*/  IADD3 RZ, P0, PT, R126, R26, RZ ;  /* 0x0000001a7eff7210 */ /* 0x000fe40007f1e0ff */
[----:B------:R-:W-:Y:S02]  /*fd040*/  IADD3.X R43, P1, PT, R130, R107, RZ, P1, !PT ;  /* 0x0000006b822b7210 */ /* 0x000fe40000f3e4ff */
[----:B------:R-:W-:-:S02]  /*fd050*/  IADD3.X R29, P4, PT, RZ, RZ, RZ, P4, !PT ;  /* 0x000000ffff1d7210 */ /* 0x000fc4000279e4ff */
[----:B------:R-:W-:Y:S01]  /*fd060*/  IADD3.X RZ, P0, PT, R127, R35, RZ, P0, !PT ;  /* 0x000000237fff7210 */ /* 0x000fe2000071e4ff */
[----:B------:R-:W-:Y:S01]  /*fd070*/  IMAD.WIDE.U32 R34, R25, 0x1, RZ ;  /* 0x0000000119227825 */ /* 0x000fe200078e00ff */
[----:B------:R-:W-:Y:S02]  /*fd080*/  IADD3.X R31, P1, PT, RZ, RZ, RZ, P1, !PT ;  /* 0x000000ffff1f7210 */ /* 0x000fe40000f3e4ff */
[----:B------:R-:W-:Y:S01]  /*fd090*/  IADD3.X R18, P5, PT, RZ, R18, RZ, P5, !PT ;  /* 0x00000012ff127210 */ /* 0x000fe20002fbe4ff */
[----:B------:R-:W-:Y:S01]  /*fd0a0*/  IMAD.X R49, RZ, RZ, RZ, P4 ;  /* 0x000000ffff317224 */ /* 0x000fe200020e06ff */
[----:B------:R-:W-:Y:S01]  /*fd0b0*/  IADD3.X R91, P0, PT, R29, R66, RZ, P0, !PT ;  /* 0x000000421d5b7210 */ /* 0x000fe2000071e4ff */
[----:B------:R-:W-:Y:S01]  /*fd0c0*/  IMAD.X R33, RZ, RZ, RZ, P1 ;  /* 0x000000ffff217224 */ /* 0x000fe200008e06ff */
[----:B------:R-:W-:Y:S01]  /*fd0d0*/  IADD3.X R26, PT, PT, RZ, RZ, RZ, P5, P3 ;  /* 0x000000ffff1a7210 */ /* 0x000fe20002fe64ff */
[----:B------:R-:W-:Y:S01]  /*fd0e0*/  IMAD.WIDE.U32 R34, P1, R32, -0x7af74000, R34 ;  /* 0x8508c00020227825 */ /* 0x000fe20007820022 */
[----:B------:R-:W-:-:S02]  /*fd0f0*/  IADD3 RZ, P4, PT, R42, R136, RZ ;  /* 0x000000882aff7210 */ /* 0x000fc40007f9e0ff */
[----:B------:R-:W-:Y:S01]  /*fd100*/  IADD3.X R49, P5, PT, R49, R67, RZ, P0, !PT ;  /* 0x0000004331317210 */ /* 0x000fe200007be4ff */
[----:B------:R-:W-:Y:S01]  /*fd110*/  IMAD.X R29, RZ, RZ, RZ, P1 ;  /* 0x000000ffff1d7224 */ /* 0x000fe200008e06ff */
[----:B------:R-:W-:Y:S01]  /*fd120*/  IADD3 RZ, P3, PT, R62, R102, RZ ;  /* 0x000000663eff7210 */ /* 0x000fe20007f7e0ff */
[----:B------:R-:W-:Y:S01]  /*fd130*/  IMAD.WIDE.U32 R126, R24, -0x45f6b800, R126 ;  /* 0xba094800187e7825 */ /* 0x000fe200078e007e */
[----:B------:R-:W-:Y:S02]  /*fd140*/  IADD3.X RZ, P4, PT, R43, R28, RZ, P4, !PT ;  /* 0x0000001c2bff7210 */ /* 0x000fe4000279e4ff */
        /* <DEDUP_REMOVED lines=8> */
[----:B------:R-:W-:Y:S01]  /*fd1d0*/  IADD3.X R47, P1, PT, RZ, RZ, RZ, P1, !PT ;  /* 0x000000ffff2f7210 */ /* 0x000fe20000f3e4ff */
[----:B------:R-:W-:Y:S01]  /*fd1e0*/  IMAD.IADD R16, R127, 0x1, R16 ;  /* 0x000000017f107824 */ /* 0x000fe200078e0210 */
[----:B------:R-:W-:Y:S01]  /*fd1f0*/  IADD3.X R63, P3, PT, RZ, R28, RZ, P3, !PT ;  /* 0x0000001cff3f7210 */ /* 0x000fe20001f7e4ff */
[----:B------:R-:W-:Y:S01]  /*fd200*/  IMAD.WIDE.U32 R42, R64, 0x17c510ea, R42 ;  /* 0x17c510ea402a7825 */ /* 0x000fe200078e002a */
[----:B------:R-:W-:Y:S02]  /*fd210*/  IADD3 RZ, P0, PT, R90, R60, RZ ;  /* 0x0000003c5aff7210 */ /* 0x000fe40007f1e0ff */
[----:B------:R-:W-:Y:S01]  /*fd220*/  IADD3.X R33, P4, PT, R33, R21, RZ, P4, !PT ;  /* 0x0000001521217210 */ /* 0x000fe2000279e4ff */
[----:B------:R-:W-:Y:S01]  /*fd230*/  IMAD.X R49, RZ, RZ, RZ, P1 ;  /* 0x000000ffff317224 */ /* 0x000fe200008e06ff */
[----:B------:R-:W-:Y:S01]  /*fd240*/  IADD3.X R61, P3, PT, RZ, R29, RZ, P3, !PT ;  /* 0x0000001dff3d7210 */ /* 0x000fe20001f7e4ff */
[----:B------:R-:W-:Y:S01]  /*fd250*/  IMAD.WIDE.U32 R20, P1, R32, 0x170b5d44, R34 ;  /* 0x170b5d4420147825 */ /* 0x000fe20007820022 */
[----:B------:R-:W-:-:S02]  /*fd260*/  IADD3.X RZ, P0, PT, R91, R56, RZ, P0, !PT ;  /* 0x000000385bff7210 */ /* 0x000fc4000071e4ff */
        /* <DEDUP_REMOVED lines=11> */
[----:B------:R-:W-:-:S02]  /*fd320*/  IADD3.X R31, P4, PT, R31, R18, RZ, P4, !PT ;  /* 0x000000121f1f7210 */ /* 0x000fc4000279e4ff */
[----:B------:R-:W-:Y:S01]  /*fd330*/  IADD3.X RZ, P1, PT, R63, R29, RZ, P1, !PT ;  /* 0x0000001d3fff7210 */ /* 0x000fe20000f3e4ff */
[----:B------:R-:W-:Y:S01]  /*fd340*/  IMAD.WIDE.U32 R28, R25, -0x45f6b800, RZ ;  /* 0xba094800191c7825 */ /* 0x000fe200078e00ff */
[----:B------:R-:W-:Y:S02]  /*fd350*/  IADD3.X R21, P3, PT, RZ, RZ, RZ, P3, !PT ;  /* 0x000000ffff157210 */ /* 0x000fe40001f7e4ff */
[----:B------:R-:W-:Y:S01]  /*fd360*/  IADD3.X R36, P0, PT, R47, R42, RZ, P0, !PT ;  /* 0x0000002a2f247210 */ /* 0x000fe2000071e4ff */
[----:B------:R-:W-:Y:S01]  /*fd370*/  IMAD.WIDE.U32 R42, R24, 0xf5138f, R90 ;  /* 0x00f5138f182a7825 */ /* 0x000fe200078e005a */
[----:B------:R-:W-:Y:S02]  /*fd380*/  IADD3.X R26, P4, PT, R33, R26, RZ, P4, !PT ;  /* 0x0000001a211a7210 */ /* 0x000fe4000279e4ff */
[----:B------:R-:W-:Y:S01]  /*fd390*/  IADD3.X R47, P1, PT, R21, R34, RZ, P1, !PT ;  /* 0x00000022152f7210 */ /* 0x000fe20000f3e4ff */
[----:B------:R-:W-:Y:S01]  /*fd3a0*/  IMAD.IADD R48, R43, 0x1, R48 ;  /* 0x000000012b307824 */ /* 0x000fe200078e0230 */
[----:B------:R-:W-:Y:S01]  /*fd3b0*/  IADD3.X R33, PT, PT, RZ, RZ, RZ, P3, !PT ;  /* 0x000000ffff217210 */ /* 0x000fe20001ffe4ff */
[----:B------:R-:W-:Y:S01]  /*fd3c0*/  IMAD.WIDE.U32 R62, R32, 0x30000000, R62 ;  /* 0x30000000203e7825 */ /* 0x000fe200078e003e */
[----:B------:R-:W-:-:S02]  /*fd3d0*/  IADD3.X R37, P0, PT, R49, R134, RZ, P0, !PT ;  /* 0x0000008631257210 */ /* 0x000fc4000071e4ff */
[----:B------:R-:W-:Y:S01]  /*fd3e0*/  IADD3.X R49, P1, PT, R33, R35, RZ, P1, !PT ;  /* 0x0000002321317210 */ /* 0x000fe20000f3e4ff */
[----:B------:R-:W-:Y:S01]  /*fd3f0*/  IMAD.WIDE.U32 R34, R32, -0x45f6b800, RZ ;  /* 0xba09480020227825 */ /* 0x000fe200078e00ff */
[----:B------:R-:W-:Y:S02]  /*fd400*/  IADD3.X R21, P0, PT, RZ, RZ, RZ, P0, !PT ;  /* 0x000000ffff157210 */ /* 0x000fe4000071e4ff */
[----:B------:R-:W-:Y:S01]  /*fd410*/  IADD3.X R42, P3, PT, R47, R42, RZ, P1, !PT ;  /* 0x0000002a2f2a7210 */ /* 0x000fe20000f7e4ff */
[----:B------:R-:W-:Y:S01]  /*fd420*/  IMAD.WIDE.U32 R90, R24, 0x6ca1493b, R36 ;  /* 0x6ca1493b185a7825 */ /* 0x000fe200078e0024 */
[----:B------:R-:W-:Y:S02]  /*fd430*/  IADD3 RZ, P1, PT, R36, R100, RZ ;  /* 0x0000006424ff7210 */ /* 0x000fe40007f3e0ff */
[----:B------:R-:W-:Y:S01]  /*fd440*/  IADD3.X R31, P5, PT, R31, R54, RZ, P4, !PT ;  /* 0x000000361f1f7210 */ /* 0x000fe200027be4ff */
[----:B------:R-:W-:Y:S01]  /*fd450*/  IMAD.X R33, RZ, RZ, RZ, P0 ;  /* 0x000000ffff217224 */ /* 0x000fe200000e06ff */
[----:B------:R-:W-:Y:S01]  /*fd460*/  IADD3.X R43, P3, PT, R49, R48, RZ, P3, !PT ;  /* 0x00000030312b7210 */ /* 0x000fe20001f7e4ff */
[----:B------:R-:W-:Y:S01]  /*fd470*/  IMAD.WIDE.U32 R28, P0, R32, 0x1ef3622f, R28 ;  /* 0x1ef3622f201c7825 */ /* 0x000fe2000780001c */
[----:B------:R-:W-:-:S02]  /*fd480*/  IADD3.X RZ, P1, PT, R37, R46, RZ, P1, !PT ;  /* 0x0000002e25ff7210 */ /* 0x000fc40000f3e4ff */
[----:B------:R-:W-:Y:S01]  /*fd490*/  IADD3.X R26, P5, PT, R26, R19, RZ, P5, !PT ;  /* 0x000000131a1a7210 */ /* 0x000fe20002fbe4ff */
[----:B------:R-:W-:Y:S01]  /*fd4a0*/  IMAD.MOV.U32 R46, RZ, RZ, R29 ;  /* 0x000000ffff2e7224 */ /* 0x000fe200078e001d */
[----:B------:R-:W-:Y:S01]  /*fd4b0*/  IADD3.X R29, P3, PT, RZ, RZ, RZ, P3, !PT ;  /* 0x000000ffff1d7210 */ /* 0x000fe20001f7e4ff */
[----:B------:R-:W-:Y:S01]  /*fd4c0*/  IMAD.WIDE.U32 R18, R25, 0xf5138f, RZ ;  /* 0x00f5138f19127825 */ /* 0x000fe200078e00ff */
[----:B------:R-:W-:Y:S02]  /*fd4d0*/  IADD3.X R100, P1, PT, R21, R40, RZ, P1, !PT ;  /* 0x0000002815647210 */ /* 0x000fe40000f3e4ff */
[----:B------:R-:W-:Y:S01]  /*fd4e0*/  IADD3.X R65, P2, PT, R65, R50, RZ, P2, !PT ;  /* 0x0000003241417210 */ /* 0x000fe2000175e4ff */
[----:B------:R-:W-:Y:S01]  /*fd4f0*/  IMAD.X R47, RZ, RZ, RZ, P0 ;  /* 0x000000ffff2f7224 */ /* 0x000fe200000e06ff */
[----:B------:R-:W-:Y:S01]  /*fd500*/  IADD3 R61, P0, PT, R28, R35, RZ ;  /* 0x000000231c3d7210 */ /* 0x000fe20007f1e0ff */
[----:B------:R-:W-:Y:S01]  /*fd510*/  IMAD.X R101, RZ, RZ, RZ, P3 ;  /* 0x000000ffff657224 */ /* 0x000fe200018e06ff */
[----:B------:R-:W-:Y:S01]  /*fd520*/  IADD3.X R33, P1, PT, R33, R41, RZ, P1, !PT ;  /* 0x0000002921217210 */ /* 0x000fe20000f3e4ff */
[----:B------:R-:W-:Y:S01]  /*fd530*/  IMAD.WIDE.U32 R48, R32, 0xf5138f, RZ ;  /* 0x00f5138f20307825 */ /* 0x000fe200078e00ff */
[----:B------:R-:W-:-:S02]  /*fd540*/  IADD3.X R50, P2, PT, R27, R51, RZ, P2, !PT ;  /* 0x000000331b327210 */ /* 0x000fc4000175e4ff */
[----:B------:R-:W-:Y:S01]  /*fd550*/  IADD3.X R100, P1, PT, R100, R31, RZ, P1, !PT ;  /* 0x0000001f64647210 */ /* 0x000fe20000f3e4ff */
[----:B------:R-:W-:-:S04]  /*fd560*/  IMAD.WIDE.U32 R18, P3, R32, 0x1a22d9f3, R18 ;  /* 0x1a22d9f320127825 */ /* 0x000fc80007860012 */
[----:B------:R-:W-:Y:S01]  /*fd570*/  IMAD.WIDE.U32.X R46, R25, 0x1ef3622f, R46, P0 ;  /* 0x1ef3622f192e7825 */ /* 0x000fe200000e042e */
[----:B------:R-:W-:-:S03]  /*fd580*/  IADD3 RZ, P0, PT, R42, R34, RZ ;  /* 0x000000222aff7210 */ /* 0x000fc60007f1e0ff */
[----:B------:R-:W-:Y:S01]  /*fd590*/  IMAD.X R67, RZ, RZ, RZ, P3 ;  /* 0x000000ffff437224 */ /* 0x000fe200018e06ff */
[----:B------:R-:W-:Y:S01]  /*fd5a0*/  IADD3 R105, P3, PT, R18, R49, RZ ;  /* 0x0000003112697210 */ /* 0x000fe20007f7e0ff */
[----:B------:R-:W-:Y:S01]  /*fd5b0*/  IMAD.WIDE.U32 R34, R25, 0x6ca1493b, RZ ;  /* 0x6ca1493b19227825 */ /* 0x000fe200078e00ff */
[----:B------:R-:W-:-:S03]  /*fd5c0*/  IADD3.X RZ, P0, PT, R43, R61, RZ, P0, !PT ;  /* 0x0000003d2bff7210 */ /* 0x000fc6000071e4ff */
[----:B------:R-:W-:Y:S02]  /*fd5d0*/  IMAD.MOV.U32 R66, RZ, RZ, R19 ;  /* 0x000000ffff427224 */ /* 0x000fe400078e0013 */
[----:B------:R-:W-:-:S04]  /*fd5e0*/  IMAD.WIDE.U32 R60, R32, 0x6ca1493b, RZ ;  /* 0x6ca1493b203c7825 */ /* 0x000fc800078e00ff */
[----:B------:R-:W-:-:S04]  /*fd5f0*/  IMAD.WIDE.U32.X R66, R25, 0x1a22d9f3, R66, P3 ;  /* 0x1a22d9f319427825 */ /* 0x000fc800018e0442 */
[----:B------:R-:W-:-:S04]  /*fd600*/  IMAD.WIDE.U32 R34, P3, R32, -0x39c4fa40, R34 ;  /* 0xc63b05c020227825 */ /* 0x000fc80007860022 */
[----:B------:R-:W-:Y:S01]  /*fd610*/  IMAD.IADD R49, R63, 0x1, R20 ;  /* 0x000000013f317824 */ /* 0x000fe200078e0214 */
[----:B------:R-:W-:Y:S01]  /*fd620*/  IADD3.X R63, P0, PT, R29, R46, RZ, P0, !PT ;  /* 0x0000002e1d3f7210 */ /* 0x000fe2000071e4ff */
[----:B------:R-:W-:Y:S01]  /*fd630*/  IMAD.X R69, RZ, RZ, RZ, P3 ;  /* 0x000000ffff457224 */ /* 0x000fe200018e06ff */
[----:B------:R-:W-:Y:S01]  /*fd640*/  IADD3 R19, P3, PT, R34, R61, RZ ;  /* 0x0000003d22137210 */ /* 0x000fe20007f7e0ff */
[----:B------:R-:W-:Y:S01]  /*fd650*/  IMAD.WIDE.U32 R36, R25, 0x17c510ea, RZ ;  /* 0x17c510ea19247825 */ /* 0x000fe200078e00ff */
[----:B------:R-:W-:Y:S02]  /*fd660*/  IADD3.X R46, P0, PT, R101, R47, RZ, P0, !PT ;  /* 0x0000002f652e7210 */ /* 0x000fe4000071e4ff */
[----:B------:R-:W-:Y:S01]  /*fd670*/  IADD3.X R101, P1, PT, R33, R26, RZ, P1, !PT ;  /* 0x0000001a21657210 */ /* 0x000fe20000f3e4ff */
[----:B------:R-:W-:Y:S01]  /*fd680*/  IMAD.IADD R29, R91, 0x1, R68 ;  /* 0x000000015b1d7824 */ /* 0x000fe200078e0244 */
[----:B------:R-:W-:Y:S01]  /*fd690*/  IADD3.X R90, P0, PT, R63, R90, RZ, P0, !PT ;  /* 0x0000005a3f5a7210 */ /* 0x000fe2000071e4ff */
[----:B------:R-:W-:-:S02]  /*fd6a0*/  IMAD.MOV.U32 R68, RZ, RZ, R35 ;  /* 0x000000ffff447224 */ /* 0x000fc400078e0023 */
[----:B------:R-:W-:Y:S01]  /*fd6b0*/  IMAD.WIDE.U32 R20, R62, -0x1, RZ ;  /* 0xffffffff3e147825 */ /* 0x000fe200078e00ff */
[----:B------:R-:W-:-:S03]  /*fd6c0*/  IADD3.X R91, P0, PT, R46, R29, RZ, P0, !PT ;  /* 0x0000001d2e5b7210 */ /* 0x000fc6000071e4ff */
[----:B------:R-:W-:Y:S01]  /*fd6d0*/  IMAD R35, R62, -0x7af74001, -R49 ;  /* 0x8508bfff3e237824 */ /* 0x000fe200078e0a31 */
[----:B------:R-:W-:Y:S01]  /*fd6e0*/  IADD3.X R29, P0, PT, RZ, RZ, RZ, P0, !PT ;  /* 0x000000ffff1d7210 */ /* 0x000fe2000071e4ff */
        /* <DEDUP_REMOVED lines=9> */
[----:B------:R-:W-:Y:S01]  /*fd780*/  IMAD.WIDE.U32.X R46, R25, 0x1ae3a46, R46, P3 ;  /* 0x01ae3a46192e7825 */ /* 0x000fe200018e042e */
[----:B------:R-:W-:-:S03]  /*fd790*/  IADD3 RZ, P3, PT, R100, R22, RZ ;  /* 0x0000001664ff7210 */ /* 0x000fc60007f7e0ff */
[----:B------:R-:W-:Y:S01]  /*fd7a0*/  IMAD.WIDE.U32 R102, R20, 0x1, RZ ;  /* 0x0000000114667825 */ /* 0x000fe200078e00ff */
[----:B------:R-:W-:-:S03]  /*fd7b0*/  IADD3.X RZ, P3, PT, R101, R23, RZ, P3, !PT ;  /* 0x0000001765ff7210 */ /* 0x000fc60001f7e4ff */
[----:B------:R-:W-:Y:S01]  /*fd7c0*/  IMAD.X R25, RZ, RZ, RZ, P1 ;  /* 0x000000ffff197224 */ /* 0x000fe200008e06ff */
[----:B------:R-:W-:Y:S01]  /*fd7d0*/  IADD3.X R26, P3, PT, R21, R44, RZ, P3, !PT ;  /* 0x0000002c151a7210 */ /* 0x000fe20001f7e4ff */
[----:B------:R-:W-:Y:S01]  /*fd7e0*/  IMAD.WIDE.U32 R106, P1, R20, -0x7af74000, R106 ;  /* 0x8508c000146a7825 */ /* 0x000fe2000782006a */
[----:B------:R-:W-:Y:S02]  /*fd7f0*/  IADD3.X R21, P4, PT, RZ, RZ, RZ, P4, !PT ;  /* 0x000000ffff157210 */ /* 0x000fe4000279e4ff */
[----:B------:R-:W-:Y:S01]  /*fd800*/  IADD3.X R44, P3, PT, R25, R45, RZ, P3, !PT ;  /* 0x0000002d192c7210 */ /* 0x000fe20001f7e4ff */
[----:B------:R-:W-:Y:S01]  /*fd810*/  IMAD.X R35, RZ, RZ, RZ, P0 ;  /* 0x000000ffff237224 */ /* 0x000fe200000e06ff */
[----:B------:R-:W-:Y:S01]  /*fd820*/  IADD3 RZ, P0, PT, R62, R102, RZ ;  /* 0x000000663eff7210 */ /* 0x000fe20007f1e0ff */
[----:B------:R-:W-:Y:S01]  /*fd830*/  IMAD.X R23, RZ, RZ, RZ, P1 ;  /* 0x000000ffff177224 */ /* 0x000fe200008e06ff */
[----:B------:R-:W-:Y:S01]  /*fd840*/  IADD3 R102, P1, PT, R103, R106, RZ ;  /* 0x0000006a67667210 */ /* 0x000fe20007f3e0ff */
[----:B------:R-:W-:Y:S01]  /*fd850*/  IMAD.MOV.U32 R22, RZ, RZ, R107 ;  /* 0x000000ffff167224 */ /* 0x000fe200078e006b */
[----:B------:R-:W-:Y:S01]  /*fd860*/  IADD3.X R21, P5, PT, RZ, R21, RZ, P5, !PT ;  /* 0x00000015ff157210 */ /* 0x000fe20002fbe4ff */
[----:B------:R-:W-:Y:S01]  /*fd870*/  IMAD.WIDE.U32 R42, R32, -0x45f6b800, R42 ;  /* 0xba094800202a7825 */ /* 0x000fe200078e002a */
[----:B------:R-:W-:-:S02]  /*fd880*/  IADD3.X RZ, P0, PT, R49, R102, RZ, P0, !PT ;  /* 0x0000006631ff7210 */ /* 0x000fc4000071e4ff */
[----:B------:R-:W-:Y:S01]  /*fd890*/  IADD3.X R26, P3, PT, R26, R21, RZ, P3, !PT ;  /* 0x000000151a1a7210 */ /* 0x000fe20001f7e4ff */
[----:B------:R-:W-:Y:S01]  /*fd8a0*/  IMAD.WIDE.U32.X R22, R16, -0x7af74000, R22, P1 ;  /* 0x8508c00010167825 */ /* 0x000fe200008e0416 */
[----:B------:R-:W-:Y:S02]  /*fd8b0*/  IADD3 RZ, P1, PT, R90, R48, RZ ;  /* 0x000000305aff7210 */ /* 0x000fe40007f3e0ff */
[----:B------:R-:W-:Y:S01]  /*fd8c0*/  IADD3.X R21, PT, PT, RZ, RZ, RZ, P5, P4 ;  /* 0x000000ffff157210 */ /* 0x000fe20002fe84ff */
[----:B------:R-:W-:Y:S01]  /*fd8d0*/  IMAD.WIDE.U32 R100, R24, 0x17c510ea, R100 ;  /* 0x17c510ea18647825 */ /* 0x000fe200078e0064 */
[----:B------:R-:W-:Y:S02]  /*fd8e0*/  IADD3.X RZ, P1, PT, R91, R105, RZ, P1, !PT ;  /* 0x000000695bff7210 */ /* 0x000fe40000f3e4ff */
[----:B------:R-:W-:Y:S01]  /*fd8f0*/  IADD3.X R37, P0, PT, RZ, R22, RZ, P0, !PT ;  /* 0x00000016ff257210 */ /* 0x000fe2000071e4ff */
[----:B------:R-:W-:Y:S01]  /*fd900*/  IMAD.IADD R33, R43, 0x1, R28 ;  /* 0x000000012b217824 */ /* 0x000fe200078e021c */
[----:B------:R-:W-:Y:S01]  /*fd910*/  IADD3.X R43, P1, PT, R29, R66, RZ, P1, !PT ;  /* 0x000000421d2b7210 */ /* 0x000fe20000f3e4ff */
[----:B------:R-:W-:Y:S01]  /*fd920*/  IMAD.WIDE.U32 R24, R16, 0x30000000, RZ ;  /* 0x3000000010187825 */ /* 0x000fe200078e00ff */
[----:B------:R-:W-:-:S02]  /*fd930*/  IADD3.X R48, P0, PT, RZ, R23, RZ, P0, !PT ;  /* 0x00000017ff307210 */ /* 0x000fc4000071e4ff */
[----:B------:R-:W-:Y:S01]  /*fd940*/  IADD3.X R35, P1, PT, R35, R67, RZ, P1, !PT ;  /* 0x0000004323237210 */ /* 0x000fe20000f3e4ff */
[----:B------:R-:W-:Y:S01]  /*fd950*/  IMAD.IADD R104, R101, 0x1, R104 ;  /* 0x0000000165687824 */ /* 0x000fe200078e0268 */
[----:B------:R-:W-:Y:S01]  /*fd960*/  IADD3.X R21, P3, PT, R44, R21, RZ, P3, !PT ;  /* 0x000000152c157210 */ /* 0x000fe20001f7e4ff */
        /* <DEDUP_REMOVED lines=14> */
[----:B------:R-:W-:Y:S02]  /*fda50*/  IADD3.X R29, P5, PT, RZ, RZ, RZ, P0, !PT ;  /* 0x000000ffff1d7210 */ /* 0x000fe400007be4ff */
[----:B------:R-:W-:Y:S01]  /*fda60*/  IADD3.X R65, P0, PT, R26, R65, RZ, P3, !PT ;  /* 0x000000411a417210 */ /* 0x000fe20001f1e4ff */
[----:B------:R-:W-:Y:S01]  /*fda70*/  IMAD.X R23, RZ, RZ, RZ, P1 ;  /* 0x000000ffff177224 */ /* 0x000fe200008e06ff */
[----:B------:R-:W-:Y:S01]  /*fda80*/  IADD3 RZ, P1, PT, R42, R60, RZ ;  /* 0x0000003c2aff7210 */ /* 0x000fe20007f3e0ff */
[----:B------:R-:W-:Y:S01]  /*fda90*/  IMAD.X R35, RZ, RZ, RZ, P5 ;  /* 0x000000ffff237224 */ /* 0x000fe200028e06ff */
[----:B------:R-:W-:Y:S01]  /*fdaa0*/  IADD3.X R37, P4, PT, R29, R44, RZ, P4, !PT ;  /* 0x0000002c1d257210 */ /* 0x000fe2000279e4ff */
[----:B------:R-:W-:Y:S01]  /*fdab0*/  IMAD.WIDE.U32 R26, R16, -0x45f6b800, RZ ;  /* 0xba094800101a7825 */ /* 0x000fe200078e00ff */
[----:B------:R-:W-:-:S02]  /*fdac0*/  IADD3.X RZ, P5, PT, R43, R19, RZ, P1, !PT ;  /* 0x000000132bff7210 */ /* 0x000fc40000fbe4ff */
[----:B------:R-:W-:Y:S01]  /*fdad0*/  IADD3.X R35, P1, PT, R35, R45, RZ, P4, !PT ;  /* 0x0000002d23237210 */ /* 0x000fe2000273e4ff */
[----:B------:R-:W-:Y:S01]  /*fdae0*/  IMAD.WIDE.U32 R28, R32, 0xf5138f, R90 ;  /* 0x00f5138f201c7825 */ /* 0x000fe200078e005a */
[----:B------:R-:W-:Y:S02]  /*fdaf0*/  IADD3.X R44, P4, PT, R33, R68, RZ, P5, !PT ;  /* 0x00000044212c7210 */ /* 0x000fe40002f9e4ff */
[----:B------:R-:W-:Y:S01]  /*fdb00*/  IADD3.X R21, P0, PT, R21, R50, RZ, P0, !PT ;  /* 0x0000003215157210 */ /* 0x000fe2000071e4ff */
[----:B------:R-:W-:Y:S01]  /*fdb10*/  IMAD.WIDE.U32 R26, P5, R20, 0x1ef3622f, R26 ;  /* 0x1ef3622f141a7825 */ /* 0x000fe200078a001a */
[----:B------:R-:W-:Y:S02]  /*fdb20*/  IADD3.X R28, P1, PT, R37, R28, RZ, P1, !PT ;  /* 0x0000001c251c7210 */ /* 0x000fe40000f3e4ff */
[----:B------:R-:W-:Y:S01]  /*fdb30*/  IADD3.X R68, P4, PT, R23, R69, RZ, P4, !PT ;  /* 0x0000004517447210 */ /* 0x000fe2000279e4ff */
[----:B------:R-:W-:Y:S02]  /*fdb40*/  IMAD.IADD R18, R29, 0x1, R18 ;  /* 0x000000011d127824 */ /* 0x000fe400078e0212 */
[----:B------:R-:W-:Y:S01]  /*fdb50*/  IMAD.X R19, RZ, RZ, RZ, P5 ;  /* 0x000000ffff137224 */ /* 0x000fe200028e06ff */
[----:B------:R-:W-:Y:S01]  /*fdb60*/  IADD3 R33, P5, PT, R26, R49, RZ ;  /* 0x000000311a217210 */ /* 0x000fe20007fbe0ff */
[----:B------:R-:W-:Y:S01]  /*fdb70*/  IMAD.WIDE.U32 R42, R32, 0x6ca1493b, R42 ;  /* 0x6ca1493b202a7825 */ /* 0x000fe200078e002a */
[----:B------:R-:W-:-:S02]  /*fdb80*/  IADD3.X R29, P1, PT, R35, R18, RZ, P1, !PT ;  /* 0x00000012231d7210 */ /* 0x000fc40000f3e4ff */
[----:B------:R-:W-:Y:S01]  /*fdb90*/  IADD3.X R44, P4, PT, R44, R65, RZ, P4, !PT ;  /* 0x000000412c2c7210 */ /* 0x000fe2000279e4ff */
[----:B------:R-:W-:Y:S01]  /*fdba0*/  IMAD.MOV.U32 R18, RZ, RZ, R27 ;  /* 0x000000ffff127224 */ /* 0x000fe200078e001b */
[----:B------:R-:W-:Y:S01]  /*fdbb0*/  IADD3.X R23, P1, PT, RZ, RZ, RZ, P1, !PT ;  /* 0x000000ffff177210 */ /* 0x000fe20000f3e4ff */
[----:B------:R-:W-:Y:S01]  /*fdbc0*/  IMAD.IADD R35, R43, 0x1, R34 ;  /* 0x000000012b237824 */ /* 0x000fe200078e0222 */
[----:B------:R-:W-:Y:S01]  /*fdbd0*/  IADD3.X R45, P4, PT, R68, R21, RZ, P4, !PT ;  /* 0x00000015442d7210 */ /* 0x000fe2000279e4ff */
[----:B------:R-:W-:Y:S01]  /*fdbe0*/  IMAD.WIDE.U32.X R50, R16, 0x1ef3622f, R18, P5 ;  /* 0x1ef3622f10327825 */ /* 0x000fe200028e0412 */
[----:B------:R-:W-:Y:S02]  /*fdbf0*/  IADD3 RZ, P5, PT, R28, R48, RZ ;  /* 0x000000301cff7210 */ /* 0x000fe40007fbe0ff */
[----:B------:R-:W-:Y:S01]  /*fdc00*/  IADD3.X R27, PT, PT, RZ, RZ, RZ, P1, !PT ;  /* 0x000000ffff1b7210 */ /* 0x000fe20000ffe4ff */
[----:B------:R-:W-:Y:S01]  /*fdc10*/  IMAD.WIDE.U32 R18, R16, 0xf5138f, RZ ;  /* 0x00f5138f10127825 */ /* 0x000fe200078e00ff */
[----:B------:R-:W-:-:S02]  /*fdc20*/  IADD3.X RZ, P5, PT, R29, R33, RZ, P5, !PT ;  /* 0x000000211dff7210 */ /* 0x000fc40002fbe4ff */
[----:B------:R-:W-:Y:S01]  /*fdc30*/  IADD3.X R21, P4, PT, RZ, RZ, RZ, P4, !PT ;  /* 0x000000ffff157210 */ /* 0x000fe2000279e4ff */
        /* <DEDUP_REMOVED lines=11> */
[----:B------:R-:W-:Y:S02]  /*fdcf0*/  IADD3.X RZ, P1, PT, R45, R31, RZ, P1, !PT ;  /* 0x0000001f2dff7210 */ /* 0x000fe40000f3e4ff */
[----:B------:R-:W-:Y:S01]  /*fdd00*/  IADD3.X R35, P5, PT, R50, R35, RZ, P5, !PT ;  /* 0x0000002332237210 */ /* 0x000fe20002fbe4ff */
[----:B------:R-:W-:Y:S01]  /*fdd10*/  IMAD.WIDE.U32.X R42, R16, 0x1a22d9f3, R40, P4 ;  /* 0x1a22d9f3102a7825 */ /* 0x000fe200020e0428 */
[----:B------:R-:W-:-:S02]  /*fdd20*/  IADD3 RZ, P4, PT, R34, R48, RZ ;  /* 0x0000003022ff7210 */ /* 0x000fc40007f9e0ff */
[----:B------:R-:W-:Y:S01]  /*fdd30*/  IADD3.X R19, P5, PT, RZ, RZ, RZ, P5, !PT ;  /* 0x000000ffff137210 */ /* 0x000fe20002fbe4ff */
[----:B------:R-:W-:Y:S01]  /*fdd40*/  IMAD.WIDE.U32 R40, R13, R2, RZ ;  /* 0x000000020d287225 */ /* 0x000fe200078e00ff */
[----:B------:R-:W-:Y:S02]  /*fdd50*/  IADD3.X RZ, P4, PT, R35, R27, RZ, P4, !PT ;  /* 0x0000001b23ff7210 */ /* 0x000fe4000279e4ff */
[----:B------:R-:W-:Y:S01]  /*fdd60*/  IADD3.X R48, P1, PT, R21, R46, RZ, P1, !PT ;  /* 0x0000002e15307210 */ /* 0x000fe20000f3e4ff */
[----:B------:R-:W-:Y:S01]  /*fdd70*/  IMAD.WIDE.U32 R44, R32, 0x17c510ea, R44 ;  /* 0x17c510ea202c7825 */ /* 0x000fe200078e002c */
[----:B------:R-:W-:Y:S02]  /*fdd80*/  IADD3.X R27, P4, PT, R19, R42, RZ, P4, !PT ;  /* 0x0000002a131b7210 */ /* 0x000fe4000279e4ff */
[----:B------:R-:W-:Y:S01]  /*fdd90*/  IADD3.X R42, P1, PT, R23, R47, RZ, P1, !PT ;  /* 0x0000002f172a7210 */ /* 0x000fe20000f3e4ff */
[----:B------:R-:W-:Y:S02]  /*fdda0*/  IMAD.X R19, RZ, RZ, RZ, P5 ;  /* 0x000000ffff137224 */ /* 0x000fe400028e06ff */
[----:B------:R-:W-:-:S03]  /*fddb0*/  IMAD.WIDE.U32 R32, R16, 0x6ca1493b, RZ ;  /* 0x6ca1493b10207825 */ /* 0x000fc600078e00ff */
[----:B------:R-:W-:Y:S01]  /*fddc0*/  IADD3.X R50, P4, PT, R19, R43, RZ, P4, !PT ;  /* 0x0000002b13327210 */ /* 0x000fe2000279e4ff */
[----:B------:R-:W-:Y:S01]  /*fddd0*/  IMAD.WIDE.U32 R40, P5, R2, R13, R40 ;  /* 0x0000000d02287225 */ /* 0x000fe200078a0028 */
[----:B------:R-:W-:-:S03]  /*fdde0*/  IADD3.X R19, P3, PT, RZ, RZ, RZ, P3, !PT ;  /* 0x000000ffff137210 */ /* 0x000fc60001f7e4ff */
[----:B------:R-:W-:Y:S01]  /*fddf0*/  IMAD.X R43, RZ, RZ, RZ, P5 ;  /* 0x000000ffff2b7224 */ /* 0x000fe200028e06ff */
[----:B------:R-:W-:Y:S01]  /*fde00*/  IADD3.X R21, P0, PT, RZ, R19, RZ, P0, !PT ;  /* 0x00000013ff157210 */ /* 0x000fe2000071e4ff */
[----:B------:R-:W-:-:S03]  /*fde10*/  IMAD.WIDE.U32 R46, R20, 0x6ca1493b, RZ ;  /* 0x6ca1493b142e7825 */ /* 0x000fc600078e00ff */
[----:B------:R-:W-:Y:S01]  /*fde20*/  IADD3.X R23, PT, PT, RZ, RZ, RZ, P0, P3 ;  /* 0x000000ffff177210 */ /* 0x000fe200007e64ff */
[----:B------:R-:W-:-:S04]  /*fde30*/  IMAD.WIDE.U32 R32, P5, R20, -0x39c4fa40, R32 ;  /* 0xc63b05c014207825 */ /* 0x000fc800078a0020 */
[----:B------:R-:W-:Y:S01]  /*fde40*/  IMAD.IADD R37, R45, 0x1, R36 ;  /* 0x000000012d257824 */ /* 0x000fe200078e0224 */
[----:B------:R-:W-:Y:S01]  /*fde50*/  IADD3.X R36, P4, PT, R27, R44, RZ, P4, !PT ;  /* 0x0000002c1b247210 */ /* 0x000fe2000279e4ff */
[----:B------:R-:W-:Y:S01]  /*fde60*/  IMAD.WIDE.U32 R44, R2, R2, RZ ;  /* 0x00000002022c7225 */ /* 0x000fe200078e00ff */
[----:B------:R-:W-:Y:S02]  /*fde70*/  IADD3 R27, P3, PT, R32, R47, RZ ;  /* 0x0000002f201b7210 */ /* 0x000fe40007f7e0ff */
[----:B------:R-:W-:Y:S01]  /*fde80*/  IADD3 RZ, P0, PT, R36, R46, RZ ;  /* 0x0000002e24ff7210 */ /* 0x000fe20007f1e0ff */
[----:B------:R-:W-:Y:S01]  /*fde90*/  IMAD.X R47, RZ, RZ, RZ, P5 ;  /* 0x000000ffff2f7224 */ /* 0x000fe200028e06ff */
[----:B------:R-:W-:Y:S01]  /*fdea0*/  IADD3.X R37, P4, PT, R50, R37, RZ, P4, !PT ;  /* 0x0000002532257210 */ /* 0x000fe2000279e4ff */
[----:B------:R-:W-:Y:S01]  /*fdeb0*/  IMAD.MOV.U32 R46, RZ, RZ, R33 ;  /* 0x000000ffff2e7224 */ /* 0x000fe200078e0021 */
[----:B------:R-:W-:Y:S01]  /*fdec0*/  IADD3 R19, P5, PT, R45, R40, RZ ;  /* 0x000000282d137210 */ /* 0x000fe20007fbe0ff */
[----:B------:R-:W-:Y:S01]  /*fded0*/  IMAD.WIDE.U32 R34, R20, 0xf5138f, R34 ;  /* 0x00f5138f14227825 */ /* 0x000fe200078e0022 */
[----:B------:R-:W-:-:S02]  /*fdee0*/  IADD3.X R40, P1, PT, R48, R21, RZ, P1, !PT ;  /* 0x0000001530287210 */ /* 0x000fc40000f3e4ff */
[----:B------:R-:W-:Y:S01]  /*fdef0*/  IADD3.X RZ, P0, PT, R37, R27, RZ, P0, !PT ;  /* 0x0000001b25ff7210 */ /* 0x000fe2000071e4ff */
[C---:B------:R-:W-:Y:S01]  /*fdf00*/  IMAD.WIDE.U32.X R46, R16.reuse, -0x39c4fa40, R46, P3 ;  /* 0xc63b05c0102e7825 */ /* 0x040fe200018e042e */
[----:B------:R-:W-:Y:S02]  /*fdf10*/  IADD3.X R21, P4, PT, RZ, RZ, RZ, P4, !PT ;  /* 0x000000ffff157210 */ /* 0x000fe4000279e4ff */
[----:B------:R-:W-:Y:S01]  /*fdf20*/  IADD3.X R17, P2, PT, R17, R44, RZ, P2, !PT ;  /* 0x0000002c11117210 */ /* 0x000fe2000175e4ff */
        /* <DEDUP_REMOVED lines=15> */
[----:B------:R-:W-:Y:S01]  /*fe020*/  IMAD.WIDE.U32 R36, R20, 0x6ca1493b, R36 ;  /* 0x6ca1493b14247825 */ /* 0x000fe200078e0024 */
[----:B------:R-:W-:-:S02]  /*fe030*/  MOV R42, R41 ;  /* 0x00000029002a7202 */ /* 0x000fc40000000f00 */
[----:B------:R-:W-:Y:S01]  /*fe040*/  IADD3.X R17, P0, PT, RZ, RZ, RZ, P0, !PT ;  /* 0x000000ffff117210 */ /* 0x000fe2000071e4ff */
[----:B------:R-:W-:Y:S01]  /*fe050*/  IMAD.WIDE.U32.X R50, R16, 0x1ae3a46, R50, P3 ;  /* 0x01ae3a4610327825 */ /* 0x000fe200018e0432 */
[----:B------:R-:W-:-:S03]  /*fe060*/  IADD3 RZ, P3, PT, R46, R48, RZ ;  /* 0x000000302eff7210 */ /* 0x000fc60007f7e0ff */
[----:B------:R-:W-:Y:S01]  /*fe070*/  IMAD.WIDE.U32.X R42, R13, R13, R42, P5 ;  /* 0x0000000d0d2a7225 */ /* 0x000fe200028e042a */
[----:B------:R-:W-:-:S03]  /*fe080*/  IADD3.X RZ, P3, PT, R47, R19, RZ, P3, !PT ;  /* 0x000000132fff7210 */ /* 0x000fc60001f7e4ff */
[----:B------:R-:W-:Y:S01]  /*fe090*/  IMAD.X R19, RZ, RZ, RZ, P0 ;  /* 0x000000ffff137224 */ /* 0x000fe200000e06ff */
[----:B------:R-:W-:Y:S01]  /*fe0a0*/  IADD3.X R40, P3, PT, R17, R50, RZ, P3, !PT ;  /* 0x0000003211287210 */ /* 0x000fe20001f7e4ff */
[C---:B------:R-:W-:Y:S01]  /*fe0b0*/  IMAD.WIDE.U32 R16, R20.reuse, 0x30000000, R24 ;  /* 0x3000000014107825 */ /* 0x040fe200078e0018 */
[----:B------:R-:W-:Y:S02]  /*fe0c0*/  LEA.HI.X R15, P2, R15, R42, RZ, 0x1, P2 ;  /* 0x0000002a0f0f7211 */ /* 0x000fe40001050cff */
[----:B------:R-:W-:Y:S01]  /*fe0d0*/  IADD3.X R50, P3, PT, R19, R51, RZ, P3, !PT ;  /* 0x0000003313327210 */ /* 0x000fe20001f7e4ff */
[----:B------:R-:W-:Y:S01]  /*fe0e0*/  IMAD.IADD R14, R17, 0x1, R22 ;  /* 0x00000001110e7824 */ /* 0x000fe200078e0216 */
[----:B------:R-:W-:Y:S01]  /*fe0f0*/  IADD3.X R19, P1, PT, RZ, RZ, RZ, P1, !PT ;  /* 0x000000ffff137210 */ /* 0x000fe20000f3e4ff */
[----:B------:R-:W-:-:S03]  /*fe100*/  IMAD.WIDE.U32 R46, R20, 0x17c510ea, R46 ;  /* 0x17c510ea142e7825 */ /* 0x000fc600078e002e */
[----:B------:R-:W-:Y:S01]  /*fe110*/  IADD3.X R40, P3, P4, R40, RZ, R19, P3, P4 ;  /* 0x000000ff28287210 */ /* 0x000fe20001c68413 */
[----:B------:R-:W-:Y:S02]  /*fe120*/  IMAD.X R17, RZ, RZ, RZ, P1 ;  /* 0x000000ffff117224 */ /* 0x000fe400008e06ff */
[----:B------:R-:W-:Y:S01]  /*fe130*/  IMAD.IADD R44, R44, 0x1, R47 ;  /* 0x000000012c2c7824 */ /* 0x000fe200078e022f */
[----:B------:R-:W-:Y:S01]  /*fe140*/  IADD3 R40, P0, PT, R40, R15, RZ ;  /* 0x0000000f28287210 */ /* 0x000fe20007f1e0ff */
[----:B------:R-:W-:Y:S01]  /*fe150*/  IMAD.IADD R26, R26, 0x1, R29 ;  /* 0x000000011a1a7824 */ /* 0x000fe200078e021d */
[----:B------:R-:W-:Y:S01]  /*fe160*/  IADD3.X R17, PT, PT, R50, RZ, R17, P3, P4 ;  /* 0x000000ff32117210 */ /* 0x000fe20001fe8411 */
[----:B------:R-:W-:Y:S01]  /*fe170*/  IMAD.IADD R27, R18, 0x1, R35 ;  /* 0x00000001121b7824 */ /* 0x000fe200078e0223 */
[----:B------:R-:W-:Y:S01]  /*fe180*/  MOV R21, R44 ;  /* 0x0000002c00157202 */ /* 0x000fe20000000f00 */
[----:B------:R-:W-:Y:S01]  /*fe190*/  IMAD.IADD R32, R32, 0x1, R37 ;  /* 0x0000000120207824 */ /* 0x000fe200078e0225 */
        /* <DEDUP_REMOVED lines=78> */
.L_x_536:
[----:B------:R-:W-:Y:S05]  /*fe680*/  BSYNC.RELIABLE B3 ;  /* 0x0000000000037941 */ /* 0x000fea0003800100 */
.L_x_535:
        /* <DEDUP_REMOVED lines=12> */
.L_x_534:
[----:B------:R-:W-:Y:S05]  /*fe750*/  BSYNC.RECONVERGENT B2 ;  /* 0x0000000000027941 */ /* 0x000fea0003800200 */
.L_x_533:
[----:B------:R-:W2:Y:S04]  /*fe760*/  LDG.E.64 R68, desc[UR4][R158.64+0x20] ;  /* 0x000020049e447981 */ /* 0x000ea8000c1e1b00 */
[----:B------:R-:W3:Y:S04]  /*fe770*/  LDG.E.64 R66, desc[UR4][R158.64+0x28] ;  /* 0x000028049e427981 */ /* 0x000ee8000c1e1b00 */
[----:B------:R-:W4:Y:S04]  /*fe780*/  LDG.E.64 R64, desc[UR4][R158.64+0x30] ;  /* 0x000030049e407981 */ /* 0x000f28000c1e1b00 */
[----:B------:R-:W5:Y:S04]  /*fe790*/  LDG.E.64 R62, desc[UR4][R158.64+0x38] ;  /* 0x000038049e3e7981 */ /* 0x000f68000c1e1b00 */
[----:B------:R-:W5:Y:S01]  /*fe7a0*/  LDG.E.64 R60, desc[UR4][R158.64+0x40] ;  /* 0x000040049e3c7981 */ /* 0x000f62000c1e1b00 */
[----:B------:R-:W-:Y:S01]  /*fe7b0*/  BSSY.RECONVERGENT B2, `(.L_x_537) ;  /* 0x00003fb000027945 */ /* 0x000fe20003800200 */
[----:B--2---:R-:W-:-:S04]  /*fe7c0*/  IMAD.WIDE.U32 R26, R39, R68, RZ ;  /* 0x00000044271a7225 */ /* 0x004fc800078e00ff */
[----:B------:R-:W-:-:S04]  /*fe7d0*/  IMAD.WIDE.U32 R142, R38, R68, RZ ;  /* 0x00000044268e7225 */ /* 0x000fc800078e00ff */
[----:B------:R-:W-:-:S04]  /*fe7e0*/  IMAD.WIDE.U32 R26, P0, R38, R69, R26 ;  /* 0x00000045261a7225 */ /* 0x000fc8000780001a */
[----:B------:R-:W-:Y:S01]  /*fe7f0*/  IMAD.X R29, RZ, RZ, RZ, P0 ;  /* 0x000000ffff1d7224 */ /* 0x000fe200000e06ff */
[----:B------:R-:W-:Y:S01]  /*fe800*/  IADD3 R125, P1, PT, R143, R26, RZ ;  /* 0x0000001a8f7d7210 */ /* 0x000fe20007f3e0ff */
[----:B------:R-:W-:Y:S01]  /*fe810*/  IMAD.MOV.U32 R28, RZ, RZ, R27 ;  /* 0x000000ffff1c7224 */ /* 0x000fe200078e001b */
[----:B------:R-:W-:Y:S01]  /*fe820*/  IADD3 RZ, P0, PT, RZ, R142, RZ ;  /* 0x0000008effff7210 */ /* 0x000fe20007f1e0ff */
[----:B---3--:R-:W-:-:S03]  /*fe830*/  IMAD.WIDE.U32 R32, R39, R66, RZ ;  /* 0x0000004227207225 */ /* 0x008fc600078e00ff */
        /* <DEDUP_REMOVED lines=10> */
[----:B----4-:R-:W-:-:S03]  /*fe8e0*/  IMAD.WIDE.U32 R28, R39, R64, RZ ;  /* 0x00000040271c7225 */ /* 0x010fc600078e00ff */
[----:B------:R-:W-:Y:S01]  /*fe8f0*/  IADD3.X R31, P0, PT, R34, R35, RZ, P0, !PT ;  /* 0x00000023221f7210 */ /* 0x000fe2000071e4ff */
        /* <DEDUP_REMOVED lines=19> */
[----:B-----5:R-:W-:Y:S01]  /*fea30*/  IMAD.WIDE.U32 R32, R39, R62, RZ ;  /* 0x0000003e27207225 */ /* 0x020fe200078e00ff */
        /* <DEDUP_REMOVED lines=14> */
[----:B------:R-:W-:Y:S01]  /*feb20*/  IMAD.WIDE.U32 R136, R67, R64, RZ ;  /* 0x0000004043887225 */ /* 0x000fe200078e00ff */
[----:B------:R-:W-:Y:S02]  /*feb30*/  IADD3 R37, P5, PT, R112, R27, RZ ;  /* 0x0000001b70257210 */ /* 0x000fe40007fbe0ff */
[----:B------:R-:W-:Y:S01]  /*feb40*/  IADD3.X R139, P2, PT, R34, R29, RZ, P2, !PT ;  /* 0x0000001d228b7210 */ /* 0x000fe2000175e4ff */
[----:B------:R-:W-:Y:S01]  /*feb50*/  IMAD.X R27, RZ, RZ, RZ, P1 ;  /* 0x000000ffff1b7224 */ /* 0x000fe200008e06ff */
[----:B------:R-:W-:Y:S01]  /*feb60*/  IADD3 RZ, P1, PT, R138, R26, RZ ;  /* 0x0000001a8aff7210 */ /* 0x000fe20007f3e0ff */
[----:B------:R-:W-:Y:S01]  /*feb70*/  IMAD.MOV.U32 R26, RZ, RZ, R33 ;  /* 0x000000ffff1a7224 */ /* 0x000fe200078e0021 */
[----:B------:R-:W-:Y:S01]  /*feb80*/  IADD3.X R35, PT, PT, RZ, RZ, RZ, P4, !PT ;  /* 0x000000ffff237210 */ /* 0x000fe200027fe4ff */
[----:B------:R-:W-:Y:S01]  /*feb90*/  IMAD.MOV.U32 R34, RZ, RZ, R113 ;  /* 0x000000ffff227224 */ /* 0x000fe200078e0071 */
[----:B------:R-:W-:Y:S01]  /*feba0*/  IADD3.X RZ, P1, PT, R139, R37, RZ, P1, !PT ;  /* 0x000000258bff7210 */ /* 0x000fe20000f3e4ff */
[----:B------:R-:W-:Y:S01]  /*febb0*/  IMAD.WIDE.U32.X R26, R39, R63, R26, P3 ;  /* 0x0000003f271a7225 */ /* 0x000fe200018e041a */
[----:B------:R-:W-:-:S03]  /*febc0*/  IADD3.X R37, P3, PT, RZ, RZ, RZ, P2, !PT ;  /* 0x000000ffff257210 */ /* 0x000fc6000177e4ff */
        /* <DEDUP_REMOVED lines=12> */
[----:B------:R-:W-:Y:S01]  /*fec90*/  IMAD.WIDE.U32 R34, R68, R62, RZ ;  /* 0x0000003e44227225 */ /* 0x000fe200078e00ff */
[----:B------:R-:W-:Y:S02]  /*feca0*/  IADD3.X R41, P0, PT, R41, R28, RZ, P0, !PT ;  /* 0x0000001c29297210 */ /* 0x000fe4000071e4ff */
[----:B------:R-:W-:Y:S01]  /*fecb0*/  IADD3.X R116, P1, PT, R116, R117, RZ, P1, !PT ;  /* 0x0000007574747210 */ /* 0x000fe20000f3e4ff */
[----:B------:R-:W-:-:S04]  /*fecc0*/  IMAD.WIDE.U32 R26, P4, R68, R63, R36 ;  /* 0x0000003f441a7225 */ /* 0x000fc80007880024 */
        /* <DEDUP_REMOVED lines=8> */
[----:B------:R-:W-:Y:S01]  /*fed50*/  IMAD.WIDE.U32 R34, R39, R38, RZ ;  /* 0x0000002627227225 */ /* 0x000fe200078e00ff */
[----:B------:R-:W-:-:S03]  /*fed60*/  IADD3.X R135, P0, PT, RZ, R28, RZ, P0, !PT ;  /* 0x0000001cff877210 */ /* 0x000fc6000071e4ff */
[----:B------:R-:W-:Y:S01]  /*fed70*/  IMAD.MOV.U32 R36, RZ, RZ, R27 ;  /* 0x000000ffff247224 */ /* 0x000fe200078e001b */
[----:B------:R-:W-:Y:S01]  /*fed80*/  IADD3.X R27, P2, PT, RZ, RZ, RZ, P4, !PT ;  /* 0x000000ffff1b7210 */ /* 0x000fe2000275e4ff */
[----:B------:R-:W-:Y:S02]  /*fed90*/  IMAD.X R41, RZ, RZ, R29, P0 ;  /* 0x000000ffff297224 */ /* 0x000fe400000e061d */
[----:B------:R-:W-:-:S04]  /*feda0*/  IMAD.WIDE.U32.X R32, R69, R63, R36, P5 ;  /* 0x0000003f45207225 */ /* 0x000fc800028e0424 */
[----:B------:R-:W-:Y:S01]  /*fedb0*/  IMAD.WIDE.U32 R36, R38, R38, RZ ;  /* 0x0000002626247225 */ /* 0x000fe200078e00ff */
[----:B------:R-:W-:-:S03]  /*fedc0*/  IADD3.X R134, P1, PT, R27, R32, RZ, P1, !PT ;  /* 0x000000201b867210 */ /* 0x000fc60000f3e4ff */
[----:B------:R-:W-:-:S04]  /*fedd0*/  IMAD.WIDE.U32 R34, P0, R38, R39, R34 ;  /* 0x0000002726227225 */ /* 0x000fc80007800022 */
[----:B------:R-:W-:Y:S01]  /*fede0*/  IMAD.X R27, RZ, RZ, RZ, P2 ;  /* 0x000000ffff1b7224 */ /* 0x000fe200010e06ff */
[----:B------:R-:W-:Y:S01]  /*fedf0*/  IADD3 R145, P5, PT, R37, R34, RZ ;  /* 0x0000002225917210 */ /* 0x000fe20007fbe0ff */
[----:B------:R-:W-:-:S03]  /*fee00*/  IMAD.WIDE.U32 R140, R69, R60, RZ ;  /* 0x0000003c458c7225 */ /* 0x000fc600078e00ff */
[----:B------:R-:W-:Y:S01]  /*fee10*/  IADD3.X R40, P2, PT, R27, R33, RZ, P1, !PT ;  /* 0x000000211b287210 */ /* 0x000fe20000f5e4ff */
[----:B------:R-:W-:-:S03]  /*fee20*/  IMAD.WIDE.U32 R154, R67, R62, RZ ;  /* 0x0000003e439a7225 */ /* 0x000fc600078e00ff */
[----:B------:R-:W-:Y:S01]  /*fee30*/  IADD3.X R134, P2, PT, R134, R135, RZ, P2, !PT ;  /* 0x0000008786867210 */ /* 0x000fe2000175e4ff */
[----:B------:R-:W-:-:S03]  /*fee40*/  IMAD.WIDE.U32 R136, P3, R66, R65, R136 ;  /* 0x0000004142887225 */ /* 0x000fc60007860088 */
[----:B------:R-:W-:Y:S01]  /*fee50*/  IADD3.X R135, P2, PT, R40, R41, RZ, P2, !PT ;  /* 0x0000002928877210 */ /* 0x000fe2000175e4ff */
[----:B------:R-:W-:-:S03]  /*fee60*/  IMAD.WIDE.U32 R106, R36, -0x1, RZ ;  /* 0xffffffff246a7825 */ /* 0x000fc600078e00ff */
[----:B------:R-:W-:Y:S01]  /*fee70*/  IADD3.X R151, P2, PT, RZ, RZ, RZ, P2, !PT ;  /* 0x000000ffff977210 */ /* 0x000fe2000175e4ff */
[----:B------:R-:W-:Y:S02]  /*fee80*/  IMAD R143, R36, -0x7af74001, -R145 ;  /* 0x8508bfff248f7824 */ /* 0x000fe400078e0a91 */
[----:B------:R-:W-:Y:S02]  /*fee90*/  IMAD.X R33, RZ, RZ, RZ, P3 ;  /* 0x000000ffff217224 */ /* 0x000fe400018e06ff */
[----:B------:R-:W-:-:S04]  /*feea0*/  IMAD.WIDE.U32 R28, R66, R64, RZ ;  /* 0x00000040421c7225 */ /* 0x000fc800078e00ff */
[----:B------:R-:W-:Y:S01]  /*feeb0*/  IMAD.WIDE.U32 R140, P4, R68, R61, R140 ;  /* 0x0000003d448c7225 */ /* 0x000fe2000788008c */
[----:B------:R-:W-:-:S03]  /*feec0*/  IADD3 R37, P1, PT, R136, R29, RZ ;  /* 0x0000001d88257210 */ /* 0x000fc60007f3e0ff */
[----:B------:R-:W-:-:S04]  /*feed0*/  IMAD.WIDE.U32 R116, R68, R62, R116 ;  /* 0x0000003e44747225 */ /* 0x000fc800078e0074 */
[----:B------:R-:W-:-:S04]  /*feee0*/  IMAD.WIDE.U32 R154, P3, R66, R63, R154 ;  /* 0x0000003f429a7225 */ /* 0x000fc8000786009a */
[----:B------:R-:W-:Y:S01]  /*feef0*/  IMAD.WIDE.U32 R118, R66, R62, RZ ;  /* 0x0000003e42767225 */ /* 0x000fe200078e00ff */
[----:B------:R-:W-:-:S03]  /*fef00*/  IADD3.X R115, PT, PT, RZ, RZ, RZ, P3, !PT ;  /* 0x000000ffff737210 */ /* 0x000fc60001ffe4ff */
[----:B------:R-:W-:Y:S01]  /*fef10*/  IMAD.IADD R143, R107, 0x1, R143 ;  /* 0x000000016b8f7824 */ /* 0x000fe200078e028f */
[----:B------:R-:W-:Y:S01]  /*fef20*/  IADD3 R113, P3, PT, R154, R119, RZ ;  /* 0x000000779a717210 */ /* 0x000fe20007f7e0ff */
[----:B------:R-:W-:Y:S01]  /*fef30*/  IMAD.X R127, RZ, RZ, RZ, P4 ;  /* 0x000000ffff7f7224 */ /* 0x000fe200020e06ff */
[----:B------:R-:W-:Y:S01]  /*fef40*/  IADD3 RZ, P4, PT, R116, R28, RZ ;  /* 0x0000001c74ff7210 */ /* 0x000fe20007f9e0ff */
[----:B------:R-:W-:Y:S02]  /*fef50*/  IMAD.IADD R117, R117, 0x1, R26 ;  /* 0x0000000175757824 */ /* 0x000fe400078e021a */
[----:B------:R-:W-:Y:S02]  /*fef60*/  IMAD.MOV.U32 R32, RZ, RZ, R137 ;  /* 0x000000ffff207224 */ /* 0x000fe400078e0089 */
[----:B------:R-:W-:Y:S01]  /*fef70*/  IMAD.WIDE.U32 R28, R143, 0x1, RZ ;  /* 0x000000018f1c7825 */ /* 0x000fe200078e00ff */
[----:B------:R-:W-:-:S03]  /*fef80*/  IADD3.X RZ, P4, PT, R117, R37, RZ, P4, !PT ;  /* 0x0000002575ff7210 */ /* 0x000fc6000279e4ff */
[----:B------:R-:W-:Y:S02]  /*fef90*/  IMAD.MOV.U32 R114, RZ, RZ, R155 ;  /* 0x000000ffff727224 */ /* 0x000fe400078e009b */
[----:B------:R-:W-:Y:S01]  /*fefa0*/  IMAD.WIDE.U32.X R32, R67, R65, R32, P1 ;  /* 0x0000004143207225 */ /* 0x000fe200008e0420 */
[----:B------:R-:W-:-:S03]  /*fefb0*/  IADD3 RZ, P1, PT, RZ, R36, RZ ;  /* 0x00000024ffff7210 */ /* 0x000fc60007f3e0ff */
[----:B------:R-:W-:Y:S01]  /*fefc0*/  IMAD.WIDE.U32.X R114, R67, R63, R114, P3 ;  /* 0x0000003f43727225 */ /* 0x000fe200018e0472 */
[----:B------:R-:W-:Y:S02]  /*fefd0*/  IADD3.X R153, P4, PT, RZ, R32, RZ, P4, !PT ;  /* 0x00000020ff997210 */ /* 0x000fe4000279e4ff */
[----:B------:R-:W-:Y:S01]  /*fefe0*/  IADD3.X RZ, P1, PT, RZ, R145, RZ, P1, !PT ;  /* 0x00000091ffff7210 */ /* 0x000fe20000f3e4ff */
[----:B------:R-:W-:Y:S01]  /*feff0*/  IMAD.WIDE.U32 R26, R106, 0x1, RZ ;  /* 0x000000016a1a7825 */ /* 0x000fe200078e00ff */
[----:B------:R-:W-:-:S03]  /*ff000*/  IADD3.X R56, P4, PT, RZ, R33, RZ, P4, !PT ;  /* 0x00000021ff387210 */ /* 0x000fc6000279e4ff */
[----:B------:R-:W-:-:S04]  /*ff010*/  IMAD.WIDE.U32 R28, P3, R106, -0x7af74000, R28 ;  /* 0x8508c0006a1c7825 */ /* 0x000fc8000786001c */
[----:B------:R-:W-:-:S04]  /*ff020*/  IMAD.WIDE.U32 R110, R143, 0x30000000, RZ ;  /* 0x300000008f6e7825 */ /* 0x000fc800078e00ff */
[----:B------:R-:W-:Y:S01]  /*ff030*/  IMAD.X R47, RZ, RZ, RZ, P0 ;  /* 0x000000ffff2f7224 */ /* 0x000fe200000e06ff */
[----:B------:R-:W-:Y:S01]  /*ff040*/  IADD3 RZ, P0, PT, R36, R26, RZ ;  /* 0x0000001a24ff7210 */ /* 0x000fe20007f1e0ff */
[----:B------:R-:W-:Y:S02]  /*ff050*/  IMAD.MOV.U32 R46, RZ, RZ, R35 ;  /* 0x000000ffff2e7224 */ /* 0x000fe400078e0023 */
[----:B------:R-:W-:Y:S01]  /*ff060*/  IMAD.X R37, RZ, RZ, RZ, P3 ;  /* 0x000000ffff257224 */ /* 0x000fe200018e06ff */
[----:B------:R-:W-:Y:S01]  /*ff070*/  IADD3 R28, P3, PT, R27, R28, RZ ;  /* 0x0000001c1b1c7210 */ /* 0x000fe20007f7e0ff */
[----:B------:R-:W-:-:S03]  /*ff080*/  IMAD.WIDE.U32 R26, R68, R60, R134 ;  /* 0x0000003c441a7225 */ /* 0x000fc600078e0086 */
[----:B------:R-:W-:Y:S01]  /*ff090*/  IADD3.X RZ, P0, PT, R145, R28, RZ, P0, !PT ;  /* 0x0000001c91ff7210 */ /* 0x000fe2000071e4ff */
[----:B------:R-:W-:Y:S01]  /*ff0a0*/  IMAD.WIDE.U32.X R46, R39, R39, R46, P5 ;  /* 0x00000027272e7225 */ /* 0x000fe200028e042e */
[----:B------:R-:W-:-:S03]  /*ff0b0*/  IADD3.X R152, P4, PT, R153, R26, RZ, P4, !PT ;  /* 0x0000001a99987210 */ /* 0x000fc6000279e4ff */
[----:B------:R-:W-:-:S04]  /*ff0c0*/  IMAD.WIDE.U32 R102, R143, -0x45f6b800, RZ ;  /* 0xba0948008f667825 */ /* 0x000fc800078e00ff */
[----:B------:R-:W-:Y:S02]  /*ff0d0*/  IMAD.MOV.U32 R36, RZ, RZ, R29 ;  /* 0x000000ffff247224 */ /* 0x000fe400078e001d */
[----:B------:R-:W-:-:S04]  /*ff0e0*/  IMAD.WIDE.U32 R110, P5, R106, 0x170b5d44, R110 ;  /* 0x170b5d446a6e7825 */ /* 0x000fc800078a006e */
[----:B------:R-:W-:-:S04]  /*ff0f0*/  IMAD.WIDE.U32 R34, R106, 0x30000000, RZ ;  /* 0x300000006a227825 */ /* 0x000fc800078e00ff */
[----:B------:R-:W-:Y:S02]  /*ff100*/  IMAD.IADD R119, R27, 0x1, R140 ;  /* 0x000000011b777824 */ /* 0x000fe400078e028c */
[----:B------:R-:W-:Y:S01]  /*ff110*/  IMAD.X R41, RZ, RZ, RZ, P5 ;  /* 0x000000ffff297224 */ /* 0x000fe200028e06ff */
[----:B------:R-:W-:Y:S01]  /*ff120*/  IADD3 R107, P5, PT, R110, R35, RZ ;  /* 0x000000236e6b7210 */ /* 0x000fe20007fbe0ff */
[----:B------:R-:W-:Y:S01]  /*ff130*/  IMAD.WIDE.U32.X R36, R143, -0x7af74000, R36, P3 ;  /* 0x8508c0008f247825 */ /* 0x000fe200018e0424 */
[----:B------:R-:W-:-:S03]  /*ff140*/  IADD3.X R153, P4, PT, R56, R119, RZ, P4, !PT ;  /* 0x0000007738997210 */ /* 0x000fc6000279e4ff */
[----:B------:R-:W-:Y:S01]  /*ff150*/  IMAD.WIDE.U32 R42, R143, 0xf5138f, RZ ;  /* 0x00f5138f8f2a7825 */ /* 0x000fe200078e00ff */
[----:B------:R-:W-:Y:S02]  /*ff160*/  IADD3.X R35, P4, PT, RZ, RZ, RZ, P4, !PT ;  /* 0x000000ffff237210 */ /* 0x000fe4000279e4ff */
[----:B------:R-:W-:Y:S01]  /*ff170*/  IADD3.X R119, P0, PT, RZ, R36, RZ, P0, !PT ;  /* 0x00000024ff777210 */ /* 0x000fe2000071e4ff */
[----:B------:R-:W-:-:S03]  /*ff180*/  IMAD.WIDE.U32 R26, R106, -0x45f6b800, RZ ;  /* 0xba0948006a1a7825 */ /* 0x000fc600078e00ff */
[----:B------:R-:W-:Y:S01]  /*ff190*/  IADD3.X R56, P0, PT, RZ, R37, RZ, P0, !PT ;  /* 0x00000025ff387210 */ /* 0x000fe2000071e4ff */
[----:B------:R-:W-:-:S04]  /*ff1a0*/  IMAD.WIDE.U32 R102, P3, R106, 0x1ef3622f, R102 ;  /* 0x1ef3622f6a667825 */ /* 0x000fc80007860066 */
[----:B------:R-:W-:Y:S02]  /*ff1b0*/  IMAD.MOV.U32 R40, RZ, RZ, R111 ;  /* 0x000000ffff287224 */ /* 0x000fe400078e006f */
[----:B------:R-:W-:Y:S01]  /*ff1c0*/  IMAD.X R101, RZ, RZ, RZ, P3 ;  /* 0x000000ffff657224 */ /* 0x000fe200018e06ff */
[----:B------:R-:W-:Y:S01]  /*ff1d0*/  IADD3 R91, P3, PT, R102, R27, RZ ;  /* 0x0000001b665b7210 */ /* 0x000fe20007f7e0ff */
[----:B------:R-:W-:Y:S01]  /*ff1e0*/  IMAD.WIDE.U32.X R40, R143, 0x170b5d44, R40, P5 ;  /* 0x170b5d448f287825 */ /* 0x000fe200028e0428 */
[----:B------:R-:W-:Y:S02]  /*ff1f0*/  SHF.L.U64.HI R27, R142, 0x1, R125 ;  /* 0x000000018e1b7819 */ /* 0x000fe4000001027d */
[----:B------:R-:W-:Y:S01]  /*ff200*/  SHF.L.W.U32.HI R125, R125, 0x1, R52 ;  /* 0x000000017d7d7819 */ /* 0x000fe20000010e34 */
[----:B------:R-:W-:Y:S01]  /*ff210*/  IMAD.WIDE.U32 R44, R106, 0xf5138f, RZ ;  /* 0x00f5138f6a2c7825 */ /* 0x000fe200078e00ff */
[----:B------:R-:W-:-:S03]  /*ff220*/  SHF.L.W.U32.HI R52, R52, 0x1, R31 ;  /* 0x0000000134347819 */ /* 0x000fc60000010e1f */
[----:B------:R-:W-:-:S04]  /*ff230*/  IMAD.WIDE.U32 R42, P5, R106, 0x1a22d9f3, R42 ;  /* 0x1a22d9f36a2a7825 */ /* 0x000fc800078a002a */
[----:B------:R-:W-:Y:S02]  /*ff240*/  IMAD.MOV.U32 R100, RZ, RZ, R103 ;  /* 0x000000ffff647224 */ /* 0x000fe400078e0067 */
[----:B------:R-:W-:-:S04]  /*ff250*/  IMAD.WIDE.U32 R50, R143, 0x17c510ea, RZ ;  /* 0x17c510ea8f327825 */ /* 0x000fc800078e00ff */
[----:B------:R-:W-:Y:S01]  /*ff260*/  IMAD.WIDE.U32.X R100, R143, 0x1ef3622f, R100, P3 ;  /* 0x1ef3622f8f647825 */ /* 0x000fe200018e0464 */
[----:B------:R-:W-:-:S03]  /*ff270*/  IADD3 R45, P3, PT, R42, R45, RZ ;  /* 0x0000002d2a2d7210 */ /* 0x000fc60007f7e0ff */
[----:B------:R-:W-:Y:S02]  /*ff280*/  IMAD.X R33, RZ, RZ, RZ, P5 ;  /* 0x000000ffff217224 */ /* 0x000fe400028e06ff */
[----:B------:R-:W-:Y:S02]  /*ff290*/  IMAD.MOV.U32 R32, RZ, RZ, R43 ;  /* 0x000000ffff207224 */ /* 0x000fe400078e002b */
[----:B------:R-:W-:-:S04]  /*ff2a0*/  IMAD.WIDE.U32 R128, R68, R60, RZ ;  /* 0x0000003c44807225 */ /* 0x000fc800078e00ff */
[----:B------:R-:W-:-:S04]  /*ff2b0*/  IMAD.WIDE.U32.X R32, R143, 0x1a22d9f3, R32, P3 ;  /* 0x1a22d9f38f207825 */ /* 0x000fc800018e0420 */
[----:B------:R-:W-:-:S04]  /*ff2c0*/  IMAD.WIDE.U32 R50, P3, R106, 0x1ae3a46, R50 ;  /* 0x01ae3a466a327825 */ /* 0x000fc80007860032 */
[----:B------:R-:W-:-:S04]  /*ff2d0*/  IMAD.WIDE.U32 R132, R143, 0x6ca1493b, RZ ;  /* 0x6ca1493b8f847825 */ /* 0x000fc800078e00ff */
[----:B------:R-:W-:Y:S01]  /*ff2e0*/  IMAD.X R29, RZ, RZ, RZ, P3 ;  /* 0x000000ffff1d7224 */ /* 0x000fe200018e06ff */
[----:B------:R-:W-:Y:S01]  /*ff2f0*/  IADD3 R103, P3, PT, R140, R129, RZ ;  /* 0x000000818c677210 */ /* 0x000fe20007f7e0ff */
[----:B------:R-:W-:Y:S02]  /*ff300*/  IMAD.MOV.U32 R126, RZ, RZ, R141 ;  /* 0x000000ffff7e7224 */ /* 0x000fe400078e008d */
[----:B------:R-:W-:-:S04]  /*ff310*/  IMAD.WIDE.U32 R132, P5, R106, -0x39c4fa40, R132 ;  /* 0xc63b05c06a847825 */ /* 0x000fc800078a0084 */
[----:B------:R-:W-:Y:S01]  /*ff320*/  IMAD.WIDE.U32 R130, R106, 0x6ca1493b, RZ ;  /* 0x6ca1493b6a827825 */ /* 0x000fe200078e00ff */
[----:B------:R-:W-:-:S03]  /*ff330*/  IADD3.X R109, PT, PT, RZ, RZ, RZ, P5, !PT ;  /* 0x000000ffff6d7210 */ /* 0x000fc60002ffe4ff */
[----:B------:R-:W-:Y:S01]  /*ff340*/  IMAD.WIDE.U32.X R126, R69, R61, R126, P3 ;  /* 0x0000003d457e7225 */ /* 0x000fe200018e047e */
[----:B------:R-:W-:Y:S02]  /*ff350*/  IADD3 RZ, P3, PT, R152, R118, RZ ;  /* 0x0000007698ff7210 */ /* 0x000fe40007f7e0ff */
[----:B------:R-:W-:Y:S01]  /*ff360*/  IADD3 R54, P5, PT, R132, R131, RZ ;  /* 0x0000008384367210 */ /* 0x000fe20007fbe0ff */
[----:B------:R-:W-:Y:S01]  /*ff370*/  IMAD.X R43, RZ, RZ, RZ, P4 ;  /* 0x000000ffff2b7224 */ /* 0x000fe200020e06ff */
[----:B------:R-:W-:Y:S01]  /*ff380*/  IADD3 RZ, P4, PT, R134, R128, RZ ;  /* 0x0000008086ff7210 */ /* 0x000fe20007f9e0ff */
[----:B------:R-:W-:Y:S01]  /*ff390*/  IMAD.WIDE.U32 R104, R106, 0x17c510ea, RZ ;  /* 0x17c510ea6a687825 */ /* 0x000fe200078e00ff */
[----:B------:R-:W-:Y:S02]  /*ff3a0*/  IADD3.X RZ, P3, PT, R153, R113, RZ, P3, !PT ;  /* 0x0000007199ff7210 */ /* 0x000fe40001f7e4ff */
[----:B------:R-:W-:Y:S01]  /*ff3b0*/  LEA.X R118, P1, R142, R46, 0x1, P1 ;  /* 0x0000002e8e767211 */ /* 0x000fe20000820cff */
[----:B------:R-:W-:Y:S01]  /*ff3c0*/  IMAD.MOV.U32 R108, RZ, RZ, R133 ;  /* 0x000000ffff6c7224 */ /* 0x000fe200078e0085 */
[----:B------:R-:W-:Y:S01]  /*ff3d0*/  IADD3.X RZ, P4, PT, R135, R103, RZ, P4, !PT ;  /* 0x0000006787ff7210 */ /* 0x000fe2000279e4ff */
[----:B------:R-:W-:Y:S01]  /*ff3e0*/  IMAD.WIDE.U32 R36, R67, R60, RZ ;  /* 0x0000003c43247225 */ /* 0x000fe200078e00ff */
[----:B------:R-:W-:-:S02]  /*ff3f0*/  IADD3.X R150, P3, PT, R35, R114, RZ, P3, !PT ;  /* 0x0000007223967210 */ /* 0x000fc40001f7e4ff */
[----:B------:R-:W-:Y:S01]  /*ff400*/  IADD3.X R27, P1, PT, R27, R47, RZ, P1, !PT ;  /* 0x0000002f1b1b7210 */ /* 0x000fe20000f3e4ff */
[----:B------:R-:W-:Y:S01]  /*ff410*/  IMAD.WIDE.U32.X R108, R143, -0x39c4fa40, R108, P5 ;  /* 0xc63b05c08f6c7825 */ /* 0x000fe200028e046c */
[----:B------:R-:W-:Y:S02]  /*ff420*/  IADD3 R123, P5, PT, R50, R105, RZ ;  /* 0x00000069327b7210 */ /* 0x000fe40007fbe0ff */
[----:B------:R-:W-:Y:S01]  /*ff430*/  IADD3.X R118, P0, PT, R118, R119, RZ, P0, !PT ;  /* 0x0000007776767210 */ /* 0x000fe2000071e4ff */
[----:B------:R-:W-:Y:S01]  /*ff440*/  IMAD.MOV.U32 R28, RZ, RZ, R51 ;  /* 0x000000ffff1c7224 */ /* 0x000fe200078e0033 */
[----:B------:R-:W-:Y:S01]  /*ff450*/  IADD3.X R35, P3, PT, R43, R115, RZ, P3, !PT ;  /* 0x000000732b237210 */ /* 0x000fe20001f7e4ff */
[----:B------:R-:W-:Y:S01]  /*ff460*/  IMAD.WIDE.U32 R46, R66, R60, RZ ;  /* 0x0000003c422e7225 */ /* 0x000fe200078e00ff */
[----:B------:R-:W-:Y:S02]  /*ff470*/  IADD3.X R151, P4, PT, R151, R126, RZ, P4, !PT ;  /* 0x0000007e97977210 */ /* 0x000fe4000279e4ff */
[----:B------:R-:W-:Y:S01]  /*ff480*/  IADD3.X R119, P0, PT, R27, R56, RZ, P0, !PT ;  /* 0x000000381b777210 */ /* 0x000fe2000071e4ff */
[----:B------:R-:W-:Y:S01]  /*ff490*/  IMAD.WIDE.U32.X R28, R143, 0x1ae3a46, R28, P5 ;  /* 0x01ae3a468f1c7825 */ /* 0x000fe200028e041c */
[----:B------:R-:W-:-:S02]  /*ff4a0*/  IADD3.X R150, P3, PT, R150, R151, RZ, P3, !PT ;  /* 0x0000009796967210 */ /* 0x000fc40001f7e4ff */
[----:B------:R-:W-:Y:S01]  /*ff4b0*/  IADD3.X R126, PT, PT, R127, RZ, RZ, P4, P2 ;  /* 0x000000ff7f7e7210 */ /* 0x000fe200027e44ff */
[----:B------:R-:W-:Y:S01]  /*ff4c0*/  IMAD.WIDE.U32 R114, P5, R66, R61, R36 ;  /* 0x0000003d42727225 */ /* 0x000fe200078a0024 */
[----:B------:R-:W-:-:S03]  /*ff4d0*/  IADD3 RZ, P4, PT, R150, R46, RZ ;  /* 0x0000002e96ff7210 */ /* 0x000fc60007f9e0ff */
[----:B------:R-:W-:Y:S01]  /*ff4e0*/  IMAD.X R37, RZ, RZ, RZ, P5 ;  /* 0x000000ffff257224 */ /* 0x000fe200028e06ff */
[----:B------:R-:W-:Y:S01]  /*ff4f0*/  IADD3 R27, P2, PT, R114, R47, RZ ;  /* 0x0000002f721b7210 */ /* 0x000fe20007f5e0ff */
[----:B------:R-:W-:Y:S01]  /*ff500*/  IMAD.WIDE.U32 R46, R106, 0x30000000, R118 ;  /* 0x300000006a2e7825 */ /* 0x000fe200078e0076 */
[----:B------:R-:W-:-:S03]  /*ff510*/  IADD3.X R151, P5, PT, R35, R126, RZ, P3, !PT ;  /* 0x0000007e23977210 */ /* 0x000fc60001fbe4ff */
[----:B------:R-:W-:Y:S01]  /*ff520*/  IMAD.MOV.U32 R36, RZ, RZ, R115 ;  /* 0x000000ffff247224 */ /* 0x000fe200078e0073 */
[----:B------:R-:W-:Y:S01]  /*ff530*/  IADD3.X RZ, P3, PT, R151, R27, RZ, P4, !PT ;  /* 0x0000001b97ff7210 */ /* 0x000fe2000277e4ff */
[----:B------:R-:W-:Y:S01]  /*ff540*/  IMAD.IADD R43, R110, 0x1, R47 ;  /* 0x000000016e2b7824 */ /* 0x000fe200078e022f */
[----:B------:R-:W-:Y:S01]  /*ff550*/  IADD3.X R27, P4, PT, RZ, RZ, RZ, P5, !PT ;  /* 0x000000ffff1b7210 */ /* 0x000fe20002f9e4ff */
[----:B------:R-:W-:Y:S01]  /*ff560*/  IMAD.WIDE.U32.X R36, R67, R61, R36, P2 ;  /* 0x0000003d43247225 */ /* 0x000fe200010e0424 */
[----:B------:R-:W-:-:S03]  /*ff570*/  IADD3 RZ, P2, PT, R118, R34, RZ ;  /* 0x0000002276ff7210 */ /* 0x000fc60007f5e0ff */
[C---:B------:R-:W-:Y:S01]  /*ff580*/  IMAD.WIDE.U32 R34, R46.reuse, -0x1, RZ ;  /* 0xffffffff2e227825 */ /* 0x040fe200078e00ff */
[----:B------:R-:W-:Y:S02]  /*ff590*/  IADD3.X R144, P3, PT, R27, R36, RZ, P3, !PT ;  /* 0x000000241b907210 */ /* 0x000fe40001f7e4ff */
[----:B------:R-:W-:Y:S01]  /*ff5a0*/  IADD3.X RZ, P2, PT, R119, R107, RZ, P2, !PT ;  /* 0x0000006b77ff7210 */ /* 0x000fe2000175e4ff */
[----:B------:R-:W-:Y:S02]  /*ff5b0*/  IMAD R105, R46, -0x7af74001, -R43 ;  /* 0x8508bfff2e697824 */ /* 0x000fe400078e0a2b */
[----:B------:R-:W-:-:S04]  /*ff5c0*/  IMAD.WIDE.U32 R148, R65, R62, RZ ;  /* 0x0000003e41947225 */ /* 0x000fc800078e00ff */
[----:B------:R-:W-:-:S04]  /*ff5d0*/  IMAD.WIDE.U32 R110, R69, R68, RZ ;  /* 0x00000044456e7225 */ /* 0x000fc800078e00ff */
[----:B------:R-:W-:Y:S01]  /*ff5e0*/  IMAD.IADD R105, R35, 0x1, R105 ;  /* 0x0000000123697824 */ /* 0x000fe200078e0269 */
[----:B------:R-:W-:Y:S01]  /*ff5f0*/  IADD3.X R35, PT, PT, R37, RZ, RZ, P3, P4 ;  /* 0x000000ff25237210 */ /* 0x000fe20001fe84ff */
[----:B------:R-:W-:-:S04]  /*ff600*/  IMAD.WIDE.U32 R146, R65, R60, RZ ;  /* 0x0000003c41927225 */ /* 0x000fc800078e00ff */
[----:B------:R-:W-:-:S04]  /*ff610*/  IMAD.WIDE.U32 R148, P3, R64, R63, R148 ;  /* 0x0000003f40947225 */ /* 0x000fc80007860094 */
[----:B------:R-:W-:-:S04]  /*ff620*/  IMAD.WIDE.U32 R110, P5, R68, R69, R110 ;  /* 0x00000045446e7225 */ /* 0x000fc800078a006e */
[----:B------:R-:W-:-:S04]  /*ff630*/  IMAD.WIDE.U32 R126, R105, 0x1, RZ ;  /* 0x00000001697e7825 */ /* 0x000fc800078e00ff */
[----:B------:R-:W-:Y:S01]  /*ff640*/  IMAD.X R129, RZ, RZ, RZ, P3 ;  /* 0x000000ffff817224 */ /* 0x000fe200018e06ff */
[----:B------:R-:W-:Y:S01]  /*ff650*/  IADD3.X R51, P3, PT, RZ, RZ, RZ, P0, !PT ;  /* 0x000000ffff337210 */ /* 0x000fe2000077e4ff */
[----:B------:R-:W-:Y:S02]  /*ff660*/  IMAD.X R27, RZ, RZ, RZ, P5 ;  /* 0x000000ffff1b7224 */ /* 0x000fe400028e06ff */
[----:B------:R-:W-:-:S04]  /*ff670*/  IMAD.WIDE.U32 R36, R34, 0x1, RZ ;  /* 0x0000000122247825 */ /* 0x000fc800078e00ff */
[----:B------:R-:W-:Y:S01]  /*ff680*/  IMAD.WIDE.U32 R118, R68, R68, RZ ;  /* 0x0000004444767225 */ /* 0x000fe200078e00ff */
[----:B------:R-:W-:Y:S02]  /*ff690*/  IADD3 RZ, P0, PT, R46, R36, RZ ;  /* 0x000000242eff7210 */ /* 0x000fe40007f1e0ff */
[----:B------:R-:W-:Y:S01]  /*ff6a0*/  IADD3.X R46, P2, PT, R51, R40, RZ, P2, !PT ;  /* 0x00000028332e7210 */ /* 0x000fe2000175e4ff */
[----:B------:R-:W-:Y:S01]  /*ff6b0*/  IMAD.WIDE.U32 R146, P5, R64, R61, R146 ;  /* 0x0000003d40927225 */ /* 0x000fe200078a0092 */
[----:B------:R-:W-:-:S03]  /*ff6c0*/  IADD3.X R125, P1, PT, R125, R118, RZ, P1, !PT ;  /* 0x000000767d7d7210 */ /* 0x000fc60000f3e4ff */
[----:B------:R-:W-:-:S04]  /*ff6d0*/  IMAD.WIDE.U32 R126, P4, R34, -0x7af74000, R126 ;  /* 0x8508c000227e7825 */ /* 0x000fc8000788007e */
[----:B------:R-:W-:Y:S01]  /*ff6e0*/  IMAD.X R47, RZ, RZ, RZ, P5 ;  /* 0x000000ffff2f7224 */ /* 0x000fe200028e06ff */
[----:B------:R-:W-:Y:S01]  /*ff6f0*/  IADD3 R107, P5, PT, R119, R110, RZ ;  /* 0x0000006e776b7210 */ /* 0x000fe20007fbe0ff */
[----:B------:R-:W-:Y:S01]  /*ff700*/  IMAD.X R103, RZ, RZ, RZ, P3 ;  /* 0x000000ffff677224 */ /* 0x000fe200018e06ff */
[----:B------:R-:W-:Y:S01]  /*ff710*/  IADD3 R58, P3, PT, R37, R126, RZ ;  /* 0x0000007e253a7210 */ /* 0x000fe20007f7e0ff */
[----:B------:R-:W-:Y:S01]  /*ff720*/  IMAD.MOV.U32 R118, RZ, RZ, R127 ;  /* 0x000000ffff767224 */ /* 0x000fe200078e007f */
[----:B------:R-:W-:Y:S01]  /*ff730*/  IADD3.X R119, PT, PT, RZ, RZ, RZ, P4, !PT ;  /* 0x000000ffff777210 */ /* 0x000fe200027fe4ff */
[----:B------:R-:W-:Y:S01]  /*ff740*/  IMAD.WIDE.U32 R36, R64, R62, RZ ;  /* 0x0000003e40247225 */ /* 0x000fe200078e00ff */
[----:B------:R-:W-:Y:S02]  /*ff750*/  IADD3.X R56, P2, PT, R103, R41, RZ, P2, !PT ;  /* 0x0000002967387210 */ /* 0x000fe4000175e4ff */
[----:B------:R-:W-:Y:S01]  /*ff760*/  IADD3.X RZ, P0, PT, R43, R58, RZ, P0, !PT ;  /* 0x0000003a2bff7210 */ /* 0x000fe2000071e4ff */
[----:B------:R-:W-:Y:S01]  /*ff770*/  IMAD.WIDE.U32.X R40, R105, -0x7af74000, R118, P3 ;  /* 0x8508c00069287825 */ /* 0x000fe200018e0476 */
[----:B------:R-:W-:-:S02]  /*ff780*/  IADD3.X R107, P1, PT, R52, R107, RZ, P1, !PT ;  /* 0x0000006b346b7210 */ /* 0x000fc40000f3e4ff */
[----:B------:R-:W-:Y:S01]  /*ff790*/  IADD3.X R118, P2, PT, R46, R125, RZ, P2, !PT ;  /* 0x0000007d2e767210 */ /* 0x000fe2000175e4ff */
[----:B------:R-:W-:Y:S01]  /*ff7a0*/  IMAD.WIDE.U32 R150, R66, R60, R150 ;  /* 0x0000003c42967225 */ /* 0x000fe200078e0096 */
[----:B------:R-:W-:Y:S02]  /*ff7b0*/  IADD3.X R103, P0, PT, RZ, R40, RZ, P0, !PT ;  /* 0x00000028ff677210 */ /* 0x000fe4000071e4ff */
[----:B------:R-:W-:Y:S01]  /*ff7c0*/  IADD3 R43, P4, PT, R148, R37, RZ ;  /* 0x00000025942b7210 */ /* 0x000fe20007f9e0ff */
[----:B------:R-:W-:Y:S01]  /*ff7d0*/  IMAD.WIDE.U32 R126, R64, R60, RZ ;  /* 0x0000003c407e7225 */ /* 0x000fe200078e00ff */
[----:B------:R-:W-:Y:S02]  /*ff7e0*/  IADD3.X R119, P2, PT, R56, R107, RZ, P2, !PT ;  /* 0x0000006b38777210 */ /* 0x000fe4000175e4ff */
[----:B------:R-:W-:Y:S01]  /*ff7f0*/  IADD3.X R52, P3, PT, RZ, R41, RZ, P0, !PT ;  /* 0x00000029ff347210 */ /* 0x000fe2000077e4ff */
[----:B------:R-:W-:Y:S01]  /*ff800*/  IMAD.MOV.U32 R128, RZ, RZ, R149 ;  /* 0x000000ffff807224 */ /* 0x000fe200078e0095 */
[----:B------:R-:W-:Y:S01]  /*ff810*/  IADD3 RZ, P0, PT, R150, R36, RZ ;  /* 0x0000002496ff7210 */ /* 0x000fe20007f1e0ff */
[----:B------:R-:W-:Y:S01]  /*ff820*/  IMAD.IADD R151, R151, 0x1, R114 ;  /* 0x0000000197977824 */ /* 0x000fe200078e0272 */
[----:B------:R-:W-:Y:S01]  /*ff830*/  IADD3.X R113, P2, PT, RZ, RZ, RZ, P2, !PT ;  /* 0x000000ffff717210 */ /* 0x000fe2000175e4ff */
[----:B------:R-:W-:Y:S01]  /*ff840*/  IMAD.WIDE.U32.X R128, R65, R63, R128, P4 ;  /* 0x0000003f41807225 */ /* 0x000fe200020e0480 */
[----:B------:R-:W-:-:S02]  /*ff850*/  IADD3 R51, P4, PT, R146, R127, RZ ;  /* 0x0000007f92337210 */ /* 0x000fc40007f9e0ff */
[----:B------:R-:W-:Y:S01]  /*ff860*/  IADD3.X RZ, P0, PT, R151, R43, RZ, P0, !PT ;  /* 0x0000002b97ff7210 */ /* 0x000fe2000071e4ff */
[----:B------:R-:W-:-:S04]  /*ff870*/  IMAD.WIDE.U32 R36, R106, -0x45f6b800, R118 ;  /* 0xba0948006a247825 */ /* 0x000fc800078e0076 */
[----:B------:R-:W-:Y:S01]  /*ff880*/  IMAD.MOV.U32 R46, RZ, RZ, R147 ;  /* 0x000000ffff2e7224 */ /* 0x000fe200078e0093 */
[----:B------:R-:W-:Y:S01]  /*ff890*/  IADD3.X R36, P3, PT, R103, R36, RZ, P3, !PT ;  /* 0x0000002467247210 */ /* 0x000fe20001f7e4ff */
[----:B------:R-:W-:Y:S02]  /*ff8a0*/  IMAD.IADD R37, R102, 0x1, R37 ;  /* 0x0000000166257824 */ /* 0x000fe400078e0225 */
[----:B------:R-:W-:Y:S01]  /*ff8b0*/  IMAD.WIDE.U32.X R46, R65, R61, R46, P4 ;  /* 0x0000003d412e7225 */ /* 0x000fe200020e042e */
[----:B------:R-:W-:Y:S02]  /*ff8c0*/  IADD3.X R145, P4, PT, RZ, R128, RZ, P0, !PT ;  /* 0x00000080ff917210 */ /* 0x000fe4000079e4ff */
[----:B------:R-:W-:Y:S01]  /*ff8d0*/  IADD3.X R37, P3, PT, R52, R37, RZ, P3, !PT ;  /* 0x0000002534257210 */ /* 0x000fe20001f7e4ff */
[----:B------:R-:W-:Y:S01]  /*ff8e0*/  IMAD.WIDE.U32 R40, R105, 0x30000000, RZ ;  /* 0x3000000069287825 */ /* 0x000fe200078e00ff */
[----:B------:R-:W-:Y:S02]  /*ff8f0*/  IADD3.X R128, P4, PT, RZ, R129, RZ, P4, !PT ;  /* 0x00000081ff807210 */ /* 0x000fe4000279e4ff */
[----:B------:R-:W-:Y:S01]  /*ff900*/  IADD3.X R43, P3, PT, RZ, RZ, RZ, P3, !PT ;  /* 0x000000ffff2b7210 */ /* 0x000fe20001f7e4ff */
[----:B------:R-:W-:Y:S01]  /*ff910*/  IMAD.X R107, RZ, RZ, RZ, P2 ;  /* 0x000000ffff6b7224 */ /* 0x000fe200010e06ff */
[----:B------:R-:W-:Y:S01]  /*ff920*/  IADD3.X R144, P4, PT, R145, R144, RZ, P4, !PT ;  /* 0x0000009091907210 */ /* 0x000fe2000279e4ff */
[----:B------:R-:W-:-:S03]  /*ff930*/  IMAD.WIDE.U32 R40, P2, R34, 0x170b5d44, R40 ;  /* 0x170b5d4422287825 */ /* 0x000fc60007840028 */
[----:B------:R-:W-:Y:S01]  /*ff940*/  IADD3.X R145, P4, PT, R128, R35, RZ, P4, !PT ;  /* 0x0000002380917210 */ /* 0x000fe2000279e4ff */
[----:B------:R-:W-:-:S03]  /*ff950*/  IMAD.WIDE.U32 R114, R34, 0x30000000, RZ ;  /* 0x3000000022727825 */ /* 0x000fc600078e00ff */
[----:B------:R-:W-:Y:S01]  /*ff960*/  IADD3.X R141, P4, PT, RZ, RZ, RZ, P4, !PT ;  /* 0x000000ffff8d7210 */ /* 0x000fe2000279e4ff */
[----:B------:R-:W-:Y:S01]  /*ff970*/  IMAD.MOV.U32 R102, RZ, RZ, R41 ;  /* 0x000000ffff667224 */ /* 0x000fe200078e0029 */
        /* <DEDUP_REMOVED lines=8> */
[----:B------:R-:W-:Y:S01]  /*ffa00*/  IMAD.WIDE.U32.X R102, R105, 0x170b5d44, R102, P0 ;  /* 0x170b5d4469667825 */ /* 0x000fe200000e0466 */
[----:B------:R-:W-:-:S02]  /*ffa10*/  IADD3 RZ, P0, PT, R36, R114, RZ ;  /* 0x0000007224ff7210 */ /* 0x000fc40007f1e0ff */
[----:B------:R-:W-:Y:S01]  /*ffa20*/  IADD3.X R140, P3, PT, R141, R46, RZ, P3, !PT ;  /* 0x0000002e8d8c7210 */ /* 0x000fe20001f7e4ff */
[----:B------:R-:W-:Y:S01]  /*ffa30*/  IMAD.MOV.U32 R26, RZ, RZ, R111 ;  /* 0x000000ffff1a7224 */ /* 0x000fe200078e006f */
[----:B------:R-:W-:Y:S01]  /*ffa40*/  IADD3.X RZ, P0, PT, R37, R115, RZ, P0, !PT ;  /* 0x0000007325ff7210 */ /* 0x000fe2000071e4ff */
[----:B------:R-:W-:Y:S01]  /*ffa50*/  IMAD.WIDE.U32 R48, R68, R66, R48 ;  /* 0x0000004244307225 */ /* 0x000fe200078e0030 */
[----:B------:R-:W-:Y:S02]  /*ffa60*/  IADD3.X R141, PT, PT, R47, RZ, RZ, P3, P4 ;  /* 0x000000ff2f8d7210 */ /* 0x000fe40001fe84ff */
[----:B------:R-:W-:Y:S01]  /*ffa70*/  IADD3.X R43, P0, PT, R43, R102, RZ, P0, !PT ;  /* 0x000000662b2b7210 */ /* 0x000fe2000071e4ff */
[----:B------:R-:W-:Y:S01]  /*ffa80*/  IMAD.WIDE.U32 R36, R34, 0x30000000, R36 ;  /* 0x3000000022247825 */ /* 0x000fe200078e0024 */
[----:B------:R-:W-:Y:S02]  /*ffa90*/  IADD3.X R56, P2, PT, R113, R100, RZ, P2, !PT ;  /* 0x0000006471387210 */ /* 0x000fe4000175e4ff */
[----:B------:R-:W-:Y:S01]  /*ffaa0*/  SHF.L.W.U32.HI R31, R31, 0x1, R48 ;  /* 0x000000011f1f7819 */ /* 0x000fe20000010e30 */
[----:B------:R-:W-:Y:S01]  /*ffab0*/  IMAD.WIDE.U32 R142, P3, R62, R61, R142 ;  /* 0x0000003d3e8e7225 */ /* 0x000fe2000786008e */
[----:B------:R-:W-:-:S02]  /*ffac0*/  IADD3.X R35, P0, PT, R41, R103, RZ, P0, !PT ;  /* 0x0000006729237210 */ /* 0x000fc4000071e4ff */
[----:B------:R-:W-:Y:S01]  /*ffad0*/  IADD3.X R100, P2, PT, R107, R101, RZ, P2, !PT ;  /* 0x000000656b647210 */ /* 0x000fe2000175e4ff */
[----:B------:R-:W-:-:S04]  /*ffae0*/  IMAD.WIDE.U32 R46, R62, R60, RZ ;  /* 0x0000003c3e2e7225 */ /* 0x000fc800078e00ff */
[----:B------:R-:W-:Y:S02]  /*ffaf0*/  IMAD.IADD R125, R49, 0x1, R90 ;  /* 0x00000001317d7824 */ /* 0x000fe400078e025a */
[----:B------:R-:W-:-:S03]  /*ffb00*/  IMAD.WIDE.U32.X R26, R69, R69, R26, P5 ;  /* 0x00000045451a7225 */ /* 0x000fc600028e041a */
[----:B------:R-:W-:Y:S01]  /*ffb10*/  SHF.L.W.U32.HI R49, R48, 0x1, R125 ;  /* 0x0000000130317819 */ /* 0x000fe20000010e7d */
[----:B------:R-:W-:Y:S01]  /*ffb20*/  IMAD.IADD R58, R37, 0x1, R40 ;  /* 0x00000001253a7824 */ /* 0x000fe200078e0228 */
[----:B------:R-:W-:Y:S01]  /*ffb30*/  IADD3 R37, P4, PT, R142, R47, RZ ;  /* 0x0000002f8e257210 */ /* 0x000fe20007f9e0ff */
[----:B------:R-:W-:Y:S01]  /*ffb40*/  IMAD.WIDE.U32 R114, R67, R66, RZ ;  /* 0x0000004243727225 */ /* 0x000fe200078e00ff */
[----:B------:R-:W-:Y:S02]  /*ffb50*/  MOV R40, R143 ;  /* 0x0000008f00287202 */ /* 0x000fe40000000f00 */
[----:B------:R-:W-:Y:S01]  /*ffb60*/  IADD3.X R31, P1, PT, R31, R26, RZ, P1, !PT ;  /* 0x0000001a1f1f7210 */ /* 0x000fe20000f3e4ff */
[----:B------:R-:W-:Y:S01]  /*ffb70*/  IMAD.X R41, RZ, RZ, RZ, P3 ;  /* 0x000000ffff297224 */ /* 0x000fe200018e06ff */
[----:B------:R-:W-:Y:S01]  /*ffb80*/  IADD3 RZ, P3, PT, R140, R46, RZ ;  /* 0x0000002e8cff7210 */ /* 0x000fe20007f7e0ff */
[----:B------:R-:W-:Y:S01]  /*ffb90*/  IMAD.WIDE.U32 R90, R65, R64, RZ ;  /* 0x00000040415a7225 */ /* 0x000fe200078e00ff */
[----:B------:R-:W-:-:S02]  /*ffba0*/  IADD3.X R49, P1, PT, R49, R27, RZ, P1, !PT ;  /* 0x0000001b31317210 */ /* 0x000fc40000f3e4ff */
[----:B------:R-:W-:Y:S01]  /*ffbb0*/  IADD3.X RZ, P3, PT, R141, R37, RZ, P3, !PT ;  /* 0x000000258dff7210 */ /* 0x000fe20001f7e4ff */
[----:B------:R-:W-:Y:S01]  /*ffbc0*/  IMAD.WIDE.U32.X R40, R63, R61, R40, P4 ;  /* 0x0000003d3f287225 */ /* 0x000fe200020e0428 */
[----:B------:R-:W-:-:S03]  /*ffbd0*/  IADD3.X R26, P2, PT, R56, R31, RZ, P2, !PT ;  /* 0x0000001f381a7210 */ /* 0x000fc6000175e4ff */
[----:B------:R-:W-:Y:S01]  /*ffbe0*/  IMAD.WIDE.U32 R114, P4, R66, R67, R114 ;  /* 0x0000004342727225 */ /* 0x000fe20007880072 */
[----:B------:R-:W-:-:S03]  /*ffbf0*/  IADD3.X R52, P3, PT, RZ, R40, RZ, P3, !PT ;  /* 0x00000028ff347210 */ /* 0x000fc60001f7e4ff */
[----:B------:R-:W-:Y:S01]  /*ffc00*/  IMAD.X R113, RZ, RZ, RZ, P4 ;  /* 0x000000ffff717224 */ /* 0x000fe200020e06ff */
[----:B------:R-:W-:Y:S01]  /*ffc10*/  IADD3.X R27, P4, PT, R100, R49, RZ, P2, !PT ;  /* 0x00000031641b7210 */ /* 0x000fe2000179e4ff */
[----:B------:R-:W-:Y:S01]  /*ffc20*/  IMAD.X R31, RZ, RZ, R41, P3 ;  /* 0x000000ffff1f7224 */ /* 0x000fe200018e0629 */
[----:B------:R-:W-:Y:S01]  /*ffc30*/  IADD3 RZ, P2, PT, R26, R44, RZ ;  /* 0x0000002c1aff7210 */ /* 0x000fe20007f5e0ff */
[----:B------:R-:W-:Y:S01]  /*ffc40*/  IMAD.WIDE.U32 R134, R63, R62, RZ ;  /* 0x0000003e3f867225 */ /* 0x000fe200078e00ff */
[----:B------:R-:W-:Y:S02]  /*ffc50*/  IADD3.X R37, P4, PT, RZ, RZ, RZ, P4, !PT ;  /* 0x000000ffff257210 */ /* 0x000fe4000279e4ff */
[----:B------:R-:W-:Y:S01]  /*ffc60*/  IADD3.X RZ, P2, PT, R27, R45, RZ, P2, !PT ;  /* 0x0000002d1bff7210 */ /* 0x000fe2000175e4ff */
[----:B------:R-:W-:-:S03]  /*ffc70*/  IMAD.WIDE.U32 R118, R106, 0xf5138f, R26 ;  /* 0x00f5138f6a767825 */ /* 0x000fc600078e001a */
[----:B------:R-:W-:Y:S01]  /*ffc80*/  IADD3.X R56, P2, PT, R37, R32, RZ, P2, !PT ;  /* 0x0000002025387210 */ /* 0x000fe2000175e4ff */
[----:B------:R-:W-:-:S04]  /*ffc90*/  IMAD.WIDE.U32 R40, R36, -0x1, RZ ;  /* 0xffffffff24287825 */ /* 0x000fc800078e00ff */
[----:B------:R-:W-:-:S04]  /*ffca0*/  IMAD.WIDE.U32 R110, R105, -0x45f6b800, RZ ;  /* 0xba094800696e7825 */ /* 0x000fc800078e00ff */
[----:B------:R-:W-:-:S04]  /*ffcb0*/  IMAD.WIDE.U32 R90, P5, R64, R65, R90 ;  /* 0x00000041405a7225 */ /* 0x000fc800078a005a */
[----:B------:R-:W-:Y:S02]  /*ffcc0*/  IMAD.IADD R42, R42, 0x1, R119 ;  /* 0x000000012a2a7824 */ /* 0x000fe400078e0277 */
[----:B------:R-:W-:Y:S01]  /*ffcd0*/  IMAD.X R45, RZ, RZ, RZ, P4 ;  /* 0x000000ffff2d7224 */ /* 0x000fe200020e06ff */
[----:B------:R-:W-:Y:S01]  /*ffce0*/  IADD3.X R118, P4, PT, R43, R118, RZ, P0, !PT ;  /* 0x000000762b767210 */ /* 0x000fe2000079e4ff */
[----:B------:R-:W-:-:S03]  /*ffcf0*/  IMAD.WIDE.U32 R134, P3, R62, R63, R134 ;  /* 0x0000003f3e867225 */ /* 0x000fc60007860086 */
[----:B------:R-:W-:Y:S01]  /*ffd00*/  IADD3.X R119, P4, PT, R35, R42, RZ, P4, !PT ;  /* 0x0000002a23777210 */ /* 0x000fe2000279e4ff */
[----:B------:R-:W-:Y:S01]  /*ffd10*/  IMAD.X R137, RZ, RZ, RZ, P5 ;  /* 0x000000ffff897224 */ /* 0x000fe200028e06ff */
[----:B------:R-:W-:Y:S01]  /*ffd20*/  IADD3.X R32, P2, PT, R45, R33, RZ, P2, !PT ;  /* 0x000000212d207210 */ /* 0x000fe2000175e4ff */
[----:B------:R-:W-:Y:S01]  /*ffd30*/  IMAD.WIDE.U32 R126, R40, 0x1, RZ ;  /* 0x00000001287e7825 */ /* 0x000fe200078e00ff */
[----:B------:R-:W-:-:S03]  /*ffd40*/  IADD3.X R107, P4, PT, RZ, RZ, RZ, P4, !PT ;  /* 0x000000ffff6b7210 */ /* 0x000fc6000279e4ff */
[----:B------:R-:W-:-:S04]  /*ffd50*/  IMAD.WIDE.U32 R110, P5, R34, 0x1ef3622f, R110 ;  /* 0x1ef3622f226e7825 */ /* 0x000fc800078a006e */
[----:B------:R-:W-:-:S04]  /*ffd60*/  IMAD.WIDE.U32 R26, R34, -0x45f6b800, RZ ;  /* 0xba094800221a7825 */ /* 0x000fc800078e00ff */
[----:B------:R-:W-:Y:S01]  /*ffd70*/  IMAD.X R155, RZ, RZ, RZ, P3 ;  /* 0x000000ffff9b7224 */ /* 0x000fe200018e06ff */
[C---:B------:R-:W-:Y:S01]  /*ffd80*/  IADD3 RZ, P3, PT, R36.reuse, R126, RZ ;  /* 0x0000007e24ff7210 */ /* 0x040fe20007f7e0ff */
[----:B------:R-:W-:Y:S01]  /*ffd90*/  IMAD R157, R36, -0x7af74001, -R58 ;  /* 0x8508bfff249d7824 */ /* 0x000fe200078e0a3a */
[----:B------:R-:W-:Y:S01]  /*ffda0*/  IADD3 RZ, P0, PT, R118, R26, RZ ;  /* 0x0000001a76ff7210 */ /* 0x000fe20007f1e0ff */
[----:B------:R-:W-:Y:S01]  /*ffdb0*/  IMAD.X R43, RZ, RZ, RZ, P5 ;  /* 0x000000ffff2b7224 */ /* 0x000fe200028e06ff */
[----:B------:R-:W-:Y:S01]  /*ffdc0*/  IADD3 R131, P5, PT, R110, R27, RZ ;  /* 0x0000001b6e837210 */ /* 0x000fe20007fbe0ff */
[----:B------:R-:W-:-:S03]  /*ffdd0*/  IMAD.WIDE.U32 R100, R105, 0xf5138f, RZ ;  /* 0x00f5138f69647825 */ /* 0x000fc600078e00ff */
[----:B------:R-:W-:Y:S01]  /*ffde0*/  IADD3.X RZ, P0, PT, R119, R131, RZ, P0, !PT ;  /* 0x0000008377ff7210 */ /* 0x000fe2000071e4ff */
[----:B------:R-:W-:-:S04]  /*ffdf0*/  IMAD.WIDE.U32 R36, R105, 0x6ca1493b, RZ ;  /* 0x6ca1493b69247825 */ /* 0x000fc800078e00ff */
[----:B------:R-:W-:Y:S02]  /*ffe00*/  IMAD.MOV.U32 R42, RZ, RZ, R111 ;  /* 0x000000ffff2a7224 */ /* 0x000fe400078e006f */
[----:B------:R-:W-:Y:S02]  /*ffe10*/  IMAD.X R111, RZ, RZ, RZ, P4 ;  /* 0x000000ffff6f7224 */ /* 0x000fe400020e06ff */
[----:B------:R-:W-:-:S04]  /*ffe20*/  IMAD.WIDE.U32.X R42, R105, 0x1ef3622f, R42, P5 ;  /* 0x1ef3622f692a7825 */ /* 0x000fc800028e042a */
[----:B------:R-:W-:Y:S01]  /*ffe30*/  IMAD.WIDE.U32 R100, P5, R34, 0x1a22d9f3, R100 ;  /* 0x1a22d9f322647825 */ /* 0x000fe200078a0064 */
[----:B------:R-:W-:-:S03]  /*ffe40*/  IADD3.X R107, P0, PT, R107, R42, RZ, P0, !PT ;  /* 0x0000002a6b6b7210 */ /* 0x000fc6000071e4ff */
[----:B------:R-:W-:Y:S01]  /*ffe50*/  IMAD.WIDE.U32 R102, R34, 0xf5138f, RZ ;  /* 0x00f5138f22667825 */ /* 0x000fe200078e00ff */
[----:B------:R-:W-:-:S03]  /*ffe60*/  IADD3.X R111, P0, PT, R111, R43, RZ, P0, !PT ;  /* 0x0000002b6f6f7210 */ /* 0x000fc6000071e4ff */
[----:B------:R-:W-:-:S04]  /*ffe70*/  IMAD.WIDE.U32 R44, R34, 0x6ca1493b, RZ ;  /* 0x6ca1493b222c7825 */ /* 0x000fc800078e00ff */
[----:B------:R-:W-:-:S04]  /*ffe80*/  IMAD.WIDE.U32 R36, P4, R34, -0x39c4fa40, R36 ;  /* 0xc63b05c022247825 */ /* 0x000fc80007880024 */
[----:B------:R-:W-:Y:S01]  /*ffe90*/  IMAD.IADD R157, R41, 0x1, R157 ;  /* 0x00000001299d7824 */ /* 0x000fe200078e029d */
[----:B------:R-:W-:Y:S01]  /*ffea0*/  MOV R26, R37 ;  /* 0x00000025001a7202 */ /* 0x000fe20000000f00 */
[----:B------:R-:W-:Y:S01]  /*ffeb0*/  IMAD.X R49, RZ, RZ, RZ, P5 ;  /* 0x000000ffff317224 */ /* 0x000fe200028e06ff */
[----:B------:R-:W-:Y:S01]  /*ffec0*/  IADD3 R51, P5, PT, R100, R103, RZ ;  /* 0x0000006764337210 */ /* 0x000fe20007fbe0ff */
[----:B------:R-:W-:Y:S01]  /*ffed0*/  IMAD.X R27, RZ, RZ, RZ, P4 ;  /* 0x000000ffff1b7224 */ /* 0x000fe200020e06ff */
[----:B------:R-:W-:Y:S01]  /*ffee0*/  IADD3 R35, P4, PT, R36, R45, RZ ;  /* 0x0000002d24237210 */ /* 0x000fe20007f9e0ff */
[----:B------:R-:W-:-:S04]  /*ffef0*/  IMAD.WIDE.U32 R46, R105, 0x17c510ea, RZ ;  /* 0x17c510ea692e7825 */ /* 0x000fc800078e00ff */
[----:B------:R-:W-:-:S04]  /*fff00*/  IMAD.WIDE.U32 R128, R157, 0x1, RZ ;  /* 0x000000019d807825 */ /* 0x000fc800078e00ff */
[----:B------:R-:W-:Y:S02]  /*fff10*/  IMAD.MOV.U32 R48, RZ, RZ, R101 ;  /* 0x000000ffff307224 */ /* 0x000fe400078e0065 */
[----:B------:R-:W-:-:S04]  /*fff20*/  IMAD.WIDE.U32.X R26, R105, -0x39c4fa40, R26, P4 ;  /* 0xc63b05c0691a7825 */ /* 0x000fc800020e041a */
[----:B------:R-:W-:-:S04]  /*fff30*/  IMAD.WIDE.U32.X R48, R105, 0x1a22d9f3, R48, P5 ;  /* 0x1a22d9f369307825 */ /* 0x000fc800028e0430 */
[----:B------:R-:W-:-:S04]  /*fff40*/  IMAD.WIDE.U32 R46, P5, R34, 0x1ae3a46, R46 ;  /* 0x01ae3a46222e7825 */ /* 0x000fc800078a002e */
[----:B------:R-:W-:-:S04]  /*fff50*/  IMAD.WIDE.U32 R128, P4, R40, -0x7af74000, R128 ;  /* 0x8508c00028807825 */ /* 0x000fc80007880080 */
[----:B------:R-:W-:Y:S01]  /*fff60*/  IMAD.X R33, RZ, RZ, RZ, P5 ;  /* 0x000000ffff217224 */ /* 0x000fe200028e06ff */
[----:B------:R-:W-:Y:S01]  /*fff70*/  IADD3 R127, P5, PT, R127, R128, RZ ;  /* 0x000000807f7f7210 */ /* 0x000fe20007fbe0ff */
[----:B------:R-:W-:-:S03]  /*fff80*/  IMAD.WIDE.U32 R42, R34, 0x17c510ea, RZ ;  /* 0x17c510ea222a7825 */ /* 0x000fc600078e00ff */
[----:B------:R-:W-:Y:S01]  /*fff90*/  IADD3.X RZ, P3, PT, R58, R127, RZ, P3, !PT ;  /* 0x0000007f3aff7210 */ /* 0x000fe20001f7e4ff */
[----:B------:R-:W-:-:S04]  /*fffa0*/  IMAD.WIDE.U32 R126, R68, R64, R138 ;  /* 0x00000040447e7225 */ /* 0x000fc800078e008a */
[----:B------:R-:W-:Y:S01]  /*fffb0*/  IMAD.IADD R45, R127, 0x1, R112 ;  /* 0x000000017f2d7824 */ /* 0x000fe200078e0270 */
[----:B------:R-:W-:Y:S01]  /*fffc0*/  SHF.L.W.U32.HI R37, R125, 0x1, R126 ;  /* 0x000000017d257819 */ /* 0x000fe20000010e7e */
[----:B------:R-:W-:-:S03]  /*fffd0*/  IMAD.WIDE.U32 R138, R66, R66, RZ ;  /* 0x00000042428a7225 */ /* 0x000fc600078e00ff */
[----:B------:R-:W-:Y:S01]  /*fffe0*/  SHF.L.W.U32.HI R126, R126, 0x1, R45 ;  /* 0x000000017e7e7819 */ /* 0x000fe20000010e2d */
[----:B------:R-:W-:Y:S01]  /*ffff0*/  IMAD.X R127, RZ, RZ, RZ, P4 ;  /* 0x000000ffff7f7224 */ /* 0x000fe200020e06ff */
[----:B------:R-:W-:Y:S01]  /*100000*/  IADD3.X R37, P1, PT, R37, R138, RZ, P1, !PT ;  /* 0x0000008a25257210 */ /* 0x000fe20000f3e4ff */
[----:B------:R-:W-:Y:S01]  /*100010*/  IMAD.WIDE.U32 R118, R34, -0x45f6b800, R118 ;  /* 0xba09480022767825 */ /* 0x000fe200078e0076 */
[----:B------:R-:W-:Y:S02]  /*100020*/  IADD3 R41, P4, PT, R139, R114, RZ ;  /* 0x000000728b297210 */ /* 0x000fe40007f9e0ff */
[----:B------:R-:W-:Y:S01]  /*100030*/  IADD3.X R128, P2, PT, R56, R37, RZ, P2, !PT ;  /* 0x0000002538807210 */ /* 0x000fe2000175e4ff */
[----:B------:R-:W-:Y:S01]  /*100040*/  IMAD.IADD R56, R119, 0x1, R110 ;  /* 0x0000000177387824 */ /* 0x000fe200078e026e */
[----:B------:R-:W-:Y:S01]  /*100050*/  IADD3.X R41, P1, PT, R126, R41, RZ, P1, !PT ;  /* 0x000000297e297210 */ /* 0x000fe20000f3e4ff */
[----:B------:R-:W-:Y:S02]  /*100060*/  IMAD.MOV.U32 R126, RZ, RZ, R129 ;  /* 0x000000ffff7e7224 */ /* 0x000fe400078e0081 */
[----:B------:R-:W-:-:S02]  /*100070*/  IMAD.MOV.U32 R112, RZ, RZ, R115 ;  /* 0x000000ffff707224 */ /* 0x000fc400078e0073 */
[----:B------:R-:W-:Y:S01]  /*100080*/  IMAD.WIDE.U32.X R126, R157, -0x7af74000, R126, P5 ;  /* 0x8508c0009d7e7825 */ /* 0x000fe200028e047e */
[----:B------:R-:W-:Y:S02]  /*100090*/  IADD3.X R129, P5, PT, R32, R41, RZ, P2, !PT ;  /* 0x0000002920817210 */ /* 0x000fe400017be4ff */
[----:B------:R-:W-:Y:S01]  /*1000a0*/  IADD3 R37, P2, PT, R46, R43, RZ ;  /* 0x0000002b2e257210 */ /* 0x000fe20007f5e0ff */
[----:B------:R-:W-:Y:S01]  /*1000b0*/  IMAD.MOV.U32 R32, RZ, RZ, R47 ;  /* 0x000000ffff207224 */ /* 0x000fe200078e002f */
[----:B------:R-:W-:Y:S01]  /*1000c0*/  IADD3.X R41, P3, PT, RZ, R126, RZ, P3, !PT ;  /* 0x0000007eff297210 */ /* 0x000fe20001f7e4ff */
[----:B------:R-:W-:Y:S01]  /*1000d0*/  IMAD.WIDE.U32 R116, R66, R64, R116 ;  /* 0x0000004042747225 */ /* 0x000fe200078e0074 */
[----:B------:R-:W-:-:S03]  /*1000e0*/  IADD3.X R101, P5, PT, RZ, RZ, RZ, P5, !PT ;  /* 0x000000ffff657210 */ /* 0x000fc60002fbe4ff */
[----:B------:R-:W-:Y:S01]  /*1000f0*/  IMAD.WIDE.U32.X R32, R105, 0x1ae3a46, R32, P2 ;  /* 0x01ae3a4669207825 */ /* 0x000fe200010e0420 */
[----:B------:R-:W-:Y:S02]  /*100100*/  IADD3.X R43, P2, PT, RZ, R127, RZ, P3, !PT ;  /* 0x0000007fff2b7210 */ /* 0x000fe40001f5e4ff */
[----:B------:R-:W-:Y:S01]  /*100110*/  IADD3 RZ, P3, PT, R128, R130, RZ ;  /* 0x0000008280ff7210 */ /* 0x000fe20007f7e0ff */
[----:B------:R-:W-:Y:S01]  /*100120*/  IMAD.WIDE.U32 R126, R106, 0x6ca1493b, R128 ;  /* 0x6ca1493b6a7e7825 */ /* 0x000fe200078e0080 */
[----:B------:R-:W-:Y:S02]  /*100130*/  IADD3.X R118, P2, PT, R41, R118, RZ, P2, !PT ;  /* 0x0000007629767210 */ /* 0x000fe4000175e4ff */
[----:B------:R-:W-:Y:S01]  /*100140*/  IADD3.X RZ, P3, PT, R129, R54, RZ, P3, !PT ;  /* 0x0000003681ff7210 */ /* 0x000fe20001f7e4ff */
[----:B------:R-:W-:Y:S01]  /*100150*/  IMAD.IADD R132, R132, 0x1, R127 ;  /* 0x0000000184847824 */ /* 0x000fe200078e027f */
[----:B------:R-:W-:Y:S01]  /*100160*/  IADD3.X R110, P0, PT, R107, R126, RZ, P0, !PT ;  /* 0x0000007e6b6e7210 */ /* 0x000fe2000071e4ff */
[----:B------:R-:W-:Y:S01]  /*100170*/  IMAD.WIDE.U32 R114, R157, 0x30000000, RZ ;  /* 0x300000009d727825 */ /* 0x000fe200078e00ff */
[----:B------:R-:W-:-:S02]  /*100180*/  SHF.L.W.U32.HI R47, R45, 0x1, R116 ;  /* 0x000000012d2f7819 */ /* 0x000fc40000010e74 */
[----:B------:R-:W-:Y:S01]  /*100190*/  IADD3.X R111, P0, PT, R111, R132, RZ, P0, !PT ;  /* 0x000000846f6f7210 */ /* 0x000fe2000071e4ff */
[----:B------:R-:W-:Y:S01]  /*1001a0*/  IMAD.WIDE.U32.X R112, R67, R67, R112, P4 ;  /* 0x0000004343707225 */ /* 0x000fe200020e0470 */
[----:B------:R-:W-:Y:S02]  /*1001b0*/  IADD3.X R132, P3, PT, R101, R108, RZ, P3, !PT ;  /* 0x0000006c65847210 */ /* 0x000fe40001f7e4ff */
[----:B------:R-:W-:Y:S01]  /*1001c0*/  IADD3.X R119, P2, PT, R43, R56, RZ, P2, !PT ;  /* 0x000000382b777210 */ /* 0x000fe2000175e4ff */
[----:B------:R-:W-:Y:S01]  /*1001d0*/  IMAD.X R108, RZ, RZ, RZ, P5 ;  /* 0x000000ffff6c7224 */ /* 0x000fe200028e06ff */
[----:B------:R-:W-:Y:S01]  /*1001e0*/  IADD3.X R45, P5, PT, RZ, RZ, RZ, P0, !PT ;  /* 0x000000ffff2d7210 */ /* 0x000fe200007be4ff */
[----:B------:R-:W-:Y:S01]  /*1001f0*/  IMAD.IADD R41, R117, 0x1, R136 ;  /* 0x0000000175297824 */ /* 0x000fe200078e0288 */
[----:B------:R-:W-:Y:S01]  /*100200*/  MOV R136, R91 ;  /* 0x0000005b00887202 */ /* 0x000fe20000000f00 */
[----:B------:R-:W-:Y:S01]  /*100210*/  IMAD.WIDE.U32 R114, P4, R40, 0x170b5d44, R114 ;  /* 0x170b5d4428727825 */ /* 0x000fe20007880072 */
[----:B------:R-:W-:-:S02]  /*100220*/  IADD3.X R108, P0, PT, R108, R109, RZ, P3, !PT ;  /* 0x0000006d6c6c7210 */ /* 0x000fc40001f1e4ff */
[----:B------:R-:W-:Y:S01]  /*100230*/  SHF.L.W.U32.HI R117, R116, 0x1, R41 ;  /* 0x0000000174757819 */ /* 0x000fe20000010e29 */
[----:B------:R-:W-:Y:S01]  /*100240*/  IMAD.WIDE.U32 R126, R40, 0x30000000, RZ ;  /* 0x30000000287e7825 */ /* 0x000fe200078e00ff */
[----:B------:R-:W-:-:S03]  /*100250*/  IADD3.X R133, P3, PT, R47, R112, RZ, P1, !PT ;  /* 0x000000702f857210 */ /* 0x000fc60000f7e4ff */
[----:B------:R-:W-:Y:S01]  /*100260*/  IMAD.X R103, RZ, RZ, RZ, P4 ;  /* 0x000000ffff677224 */ /* 0x000fe200020e06ff */
[----:B------:R-:W-:Y:S01]  /*100270*/  IADD3 RZ, P4, PT, R110, R102, RZ ;  /* 0x000000666eff7210 */ /* 0x000fe20007f9e0ff */
[----:B------:R-:W-:Y:S01]  /*100280*/  IMAD.X R47, RZ, RZ, RZ, P5 ;  /* 0x000000ffff2f7224 */ /* 0x000fe200028e06ff */
[----:B------:R-:W-:Y:S01]  /*100290*/  IADD3.X R117, P3, PT, R117, R113, RZ, P3, !PT ;  /* 0x0000007175757210 */ /* 0x000fe20001f7e4ff */
[----:B------:R-:W-:Y:S01]  /*1002a0*/  IMAD.MOV.U32 R102, RZ, RZ, R115 ;  /* 0x000000ffff667224 */ /* 0x000fe200078e0073 */
[----:B------:R-:W-:Y:S01]  /*1002b0*/  IADD3.X R132, P0, PT, R132, R133, RZ, P0, !PT ;  /* 0x0000008584847210 */ /* 0x000fe2000071e4ff */
[----:B------:R-:W-:Y:S01]  /*1002c0*/  IMAD.WIDE.U32 R138, R64, R64, RZ ;  /* 0x00000040408a7225 */ /* 0x000fe200078e00ff */
[----:B------:R-:W-:Y:S02]  /*1002d0*/  IADD3 R101, P5, PT, R114, R127, RZ ;  /* 0x0000007f72657210 */ /* 0x000fe40007fbe0ff */
[----:B------:R-:W-:Y:S01]  /*1002e0*/  IADD3 RZ, P1, PT, R118, R126, RZ ;  /* 0x0000007e76ff7210 */ /* 0x000fe20007f3e0ff */
[----:B------:R-:W-:Y:S01]  /*1002f0*/  IMAD.WIDE.U32 R112, R157, 0x6ca1493b, RZ ;  /* 0x6ca1493b9d707825 */ /* 0x000fe200078e00ff */
[----:B------:R-:W-:-:S02]  /*100300*/  IADD3.X RZ, P4, PT, R111, R51, RZ, P4, !PT ;  /* 0x000000336fff7210 */ /* 0x000fc4000279e4ff */
[----:B------:R-:W-:Y:S01]  /*100310*/  IADD3.X R133, P0, PT, R108, R117, RZ, P0, !PT ;  /* 0x000000756c857210 */ /* 0x000fe2000071e4ff */
        /* <DEDUP_REMOVED lines=9> */
[----:B------:R-:W-:Y:S01]  /*1003b0*/  IADD3.X R50, P4, PT, R51, R106, RZ, P4, !PT ;  /* 0x0000006a33327210 */ /* 0x000fe2000279e4ff */
[----:B------:R-:W-:Y:S01]  /*1003c0*/  IMAD.WIDE.U32 R110, R34, 0xf5138f, R110 ;  /* 0x00f5138f226e7825 */ /* 0x000fe200078e006e */
[----:B------:R-:W-:-:S02]  /*1003d0*/  IADD3 R43, P5, PT, R139, R90, RZ ;  /* 0x0000005a8b2b7210 */ /* 0x000fc40007fbe0ff */
[----:B------:R-:W-:Y:S01]  /*1003e0*/  IADD3.X R54, P1, PT, R45, R103, RZ, P1, !PT ;  /* 0x000000672d367210 */ /* 0x000fe20000f3e4ff */
[----:B------:R-:W-:Y:S01]  /*1003f0*/  IMAD.WIDE.U32 R102, R157, -0x45f6b800, RZ ;  /* 0xba0948009d667825 */ /* 0x000fe200078e00ff */
[----:B------:R-:W-:Y:S02]  /*100400*/  IADD3.X R51, P4, PT, R47, R56, RZ, P4, !PT ;  /* 0x000000382f337210 */ /* 0x000fe4000279e4ff */
[----:B------:R-:W-:Y:S01]  /*100410*/  IADD3.X R47, P0, PT, RZ, RZ, RZ, P0, !PT ;  /* 0x000000ffff2f7210 */ /* 0x000fe2000071e4ff */
[----:B------:R-:W-:Y:S01]  /*100420*/  IMAD.WIDE.U32.X R136, R65, R65, R136, P5 ;  /* 0x0000004141887225 */ /* 0x000fe200028e0488 */
[----:B------:R-:W-:-:S03]  /*100430*/  IADD3.X R125, P4, PT, RZ, RZ, RZ, P4, !PT ;  /* 0x000000ffff7d7210 */ /* 0x000fc6000279e4ff */
[----:B------:R-:W-:Y:S01]  /*100440*/  IMAD.IADD R111, R111, 0x1, R100 ;  /* 0x000000016f6f7824 */ /* 0x000fe200078e0264 */
[----:B------:R-:W-:Y:S01]  /*100450*/  IADD3.X R100, P1, PT, R101, R110, RZ, P1, !PT ;  /* 0x0000006e65647210 */ /* 0x000fe20000f3e4ff */
[----:B------:R-:W-:-:S04]  /*100460*/  IMAD.WIDE.U32 R102, P5, R40, 0x1ef3622f, R102 ;  /* 0x1ef3622f28667825 */ /* 0x000fc800078a0066 */
[----:B------:R-:W-:-:S04]  /*100470*/  IMAD.WIDE.U32 R108, R40, -0x45f6b800, RZ ;  /* 0xba094800286c7825 */ /* 0x000fc800078e00ff */
[----:B------:R-:W-:Y:S01]  /*100480*/  IMAD.X R147, RZ, RZ, RZ, P4 ;  /* 0x000000ffff937224 */ /* 0x000fe200020e06ff */
[----:B------:R-:W-:Y:S01]  /*100490*/  IADD3.X R101, P4, PT, R54, R111, RZ, P1, !PT ;  /* 0x0000006f36657210 */ /* 0x000fe20000f9e4ff */
[----:B------:R-:W-:Y:S01]  /*1004a0*/  IMAD.WIDE.U32 R118, R40, 0x30000000, R118 ;  /* 0x3000000028767825 */ /* 0x000fe200078e0076 */
[----:B------:R-:W-:-:S03]  /*1004b0*/  IADD3 RZ, P1, PT, R132, R104, RZ ;  /* 0x0000006884ff7210 */ /* 0x000fc60007f3e0ff */
[----:B------:R-:W-:Y:S01]  /*1004c0*/  IMAD.X R105, RZ, RZ, RZ, P5 ;  /* 0x000000ffff697224 */ /* 0x000fe200028e06ff */
[----:B------:R-:W-:Y:S01]  /*1004d0*/  IADD3 R143, P5, PT, R102, R109, RZ ;  /* 0x0000006d668f7210 */ /* 0x000fe20007fbe0ff */
[----:B------:R-:W-:Y:S01]  /*1004e0*/  IMAD.WIDE.U32 R106, R157, 0xf5138f, RZ ;  /* 0x00f5138f9d6a7825 */ /* 0x000fe200078e00ff */
[----:B------:R-:W-:-:S03]  /*1004f0*/  IADD3.X RZ, P1, PT, R133, R123, RZ, P1, !PT ;  /* 0x0000007b85ff7210 */ /* 0x000fc60000f3e4ff */
[----:B------:R-:W-:Y:S01]  /*100500*/  IMAD.MOV.U32 R104, RZ, RZ, R103 ;  /* 0x000000ffff687224 */ /* 0x000fe200078e0067 */
[----:B------:R-:W-:Y:S01]  /*100510*/  IADD3.X R103, P4, PT, RZ, RZ, RZ, P4, !PT ;  /* 0x000000ffff677210 */ /* 0x000fe2000279e4ff */
[----:B------:R-:W-:Y:S01]  /*100520*/  IMAD.X R139, RZ, RZ, RZ, P0 ;  /* 0x000000ffff8b7224 */ /* 0x000fe200000e06ff */
[----:B------:R-:W-:Y:S01]  /*100530*/  IADD3 RZ, P0, PT, R100, R108, RZ ;  /* 0x0000006c64ff7210 */ /* 0x000fe20007f1e0ff */
[----:B------:R-:W-:Y:S01]  /*100540*/  IMAD.WIDE.U32 R48, R118, -0x1, RZ ;  /* 0xffffffff76307825 */ /* 0x000fe200078e00ff */
[----:B------:R-:W-:Y:S02]  /*100550*/  IADD3.X R47, P1, PT, R47, R28, RZ, P1, !PT ;  /* 0x0000001c2f2f7210 */ /* 0x000fe40000f3e4ff */
[----:B------:R-:W-:Y:S01]  /*100560*/  IADD3.X RZ, P0, PT, R101, R143, RZ, P0, !PT ;  /* 0x0000008f65ff7210 */ /* 0x000fe2000071e4ff */
[----:B------:R-:W-:Y:S01]  /*100570*/  IMAD.IADD R45, R119, 0x1, R114 ;  /* 0x00000001772d7824 */ /* 0x000fe200078e0272 */
[----:B------:R-:W-:Y:S01]  /*100580*/  IADD3.X R72, P1, PT, R139, R29, RZ, P1, !PT ;  /* 0x0000001d8b487210 */ /* 0x000fe20000f3e4ff */
[----:B------:R-:W-:-:S04]  /*100590*/  IMAD.WIDE.U32.X R104, R157, 0x1ef3622f, R104, P5 ;  /* 0x1ef3622f9d687825 */ /* 0x000fc800028e0468 */
[----:B------:R-:W-:-:S04]  /*1005a0*/  IMAD.WIDE.U32 R106, P5, R40, 0x1a22d9f3, R106 ;  /* 0x1a22d9f3286a7825 */ /* 0x000fc800078a006a */
[----:B------:R-:W-:-:S04]  /*1005b0*/  IMAD.WIDE.U32 R108, R40, 0xf5138f, RZ ;  /* 0x00f5138f286c7825 */ /* 0x000fc800078e00ff */
[----:B------:R-:W-:Y:S02]  /*1005c0*/  IMAD R119, R118, -0x7af74001, -R45 ;  /* 0x8508bfff76777824 */ /* 0x000fe400078e0a2d */
[----:B------:R-:W-:Y:S01]  /*1005d0*/  IMAD.X R115, RZ, RZ, RZ, P5 ;  /* 0x000000ffff737224 */ /* 0x000fe200028e06ff */
[----:B------:R-:W-:Y:S01]  /*1005e0*/  IADD3 R54, P5, PT, R106, R109, RZ ;  /* 0x0000006d6a367210 */ /* 0x000fe20007fbe0ff */
[----:B------:R-:W-:-:S04]  /*1005f0*/  IMAD.WIDE.U32 R90, R48, 0x1, RZ ;  /* 0x00000001305a7825 */ /* 0x000fc800078e00ff */
[----:B------:R-:W-:Y:S01]  /*100600*/  IMAD.WIDE.U32 R116, R157, 0x17c510ea, RZ ;  /* 0x17c510ea9d747825 */ /* 0x000fe200078e00ff */
[----:B------:R-:W-:-:S03]  /*100610*/  IADD3 RZ, P2, PT, R118, R90, RZ ;  /* 0x0000005a76ff7210 */ /* 0x000fc60007f5e0ff */
[----:B------:R-:W-:Y:S02]  /*100620*/  IMAD.X R149, RZ, RZ, RZ, P4 ;  /* 0x000000ffff957224 */ /* 0x000fe400020e06ff */
[----:B------:R-:W-:-:S04]  /*100630*/  IMAD.WIDE.U32 R110, R40, 0x6ca1493b, RZ ;  /* 0x6ca1493b286e7825 */ /* 0x000fc800078e00ff */
[----:B------:R-:W-:-:S04]  /*100640*/  IMAD.WIDE.U32 R112, P4, R40, -0x39c4fa40, R112 ;  /* 0xc63b05c028707825 */ /* 0x000fc80007880070 */
[----:B------:R-:W-:Y:S01]  /*100650*/  IMAD.MOV.U32 R114, RZ, RZ, R107 ;  /* 0x000000ffff727224 */ /* 0x000fe200078e006b */
[----:B------:R-:W-:Y:S01]  /*100660*/  MOV R118, R113 ;  /* 0x0000007100767202 */ /* 0x000fe20000000f00 */
[----:B------:R-:W-:Y:S02]  /*100670*/  IMAD.IADD R49, R49, 0x1, R119 ;  /* 0x0000000131317824 */ /* 0x000fe400078e0277 */
[----:B------:R-:W-:-:S04]  /*100680*/  IMAD.WIDE.U32.X R114, R157, 0x1a22d9f3, R114, P5 ;  /* 0x1a22d9f39d727825 */ /* 0x000fc800028e0472 */
[----:B------:R-:W-:Y:S01]  /*100690*/  IMAD.X R119, RZ, RZ, RZ, P4 ;  /* 0x000000ffff777224 */ /* 0x000fe200020e06ff */
[----:B------:R-:W-:Y:S01]  /*1006a0*/  IADD3 R56, P4, PT, R112, R111, RZ ;  /* 0x0000006f70387210 */ /* 0x000fe20007f9e0ff */
[----:B------:R-:W-:-:S04]  /*1006b0*/  IMAD.WIDE.U32 R116, P5, R40, 0x1ae3a46, R116 ;  /* 0x01ae3a4628747825 */ /* 0x000fc800078a0074 */
[----:B------:R-:W-:-:S04]  /*1006c0*/  IMAD.WIDE.U32 R126, R49, 0x1, RZ ;  /* 0x00000001317e7825 */ /* 0x000fc800078e00ff */
[----:B------:R-:W-:-:S04]  /*1006d0*/  IMAD.WIDE.U32 R128, R40, 0x17c510ea, RZ ;  /* 0x17c510ea28807825 */ /* 0x000fc800078e00ff */
[----:B------:R-:W-:Y:S01]  /*1006e0*/  IMAD.X R131, RZ, RZ, RZ, P5 ;  /* 0x000000ffff837224 */ /* 0x000fe200028e06ff */
[----:B------:R-:W-:Y:S01]  /*1006f0*/  IADD3 R58, P5, PT, R116, R129, RZ ;  /* 0x00000081743a7210 */ /* 0x000fe20007fbe0ff */
[----:B------:R-:W-:-:S04]  /*100700*/  IMAD.WIDE.U32.X R118, R157, -0x39c4fa40, R118, P4 ;  /* 0xc63b05c09d767825 */ /* 0x000fc800020e0476 */
[----:B------:R-:W-:-:S04]  /*100710*/  IMAD.WIDE.U32 R126, P4, R48, -0x7af74000, R126 ;  /* 0x8508c000307e7825 */ /* 0x000fc8000788007e */
[----:B------:R-:W-:Y:S02]  /*100720*/  IMAD.MOV.U32 R130, RZ, RZ, R117 ;  /* 0x000000ffff827224 */ /* 0x000fe400078e0075 */
[----:B------:R-:W-:-:S04]  /*100730*/  IMAD.WIDE.U32 R152, R66, R62, R152 ;  /* 0x0000003e42987225 */ /* 0x000fc800078e0098 */
[----:B------:R-:W-:Y:S01]  /*100740*/  IMAD.WIDE.U32.X R130, R157, 0x1ae3a46, R130, P5 ;  /* 0x01ae3a469d827825 */ /* 0x000fe200028e0482 */
[----:B------:R-:W-:Y:S02]  /*100750*/  IADD3 R90, P5, PT, R91, R126, RZ ;  /* 0x0000007e5b5a7210 */ /* 0x000fe40007fbe0ff */
[----:B------:R-:W-:Y:S01]  /*100760*/  SHF.L.W.U32.HI R41, R41, 0x1, R152 ;  /* 0x0000000129297819 */ /* 0x000fe20000010e98 */
[----:B------:R-:W-:Y:S01]  /*100770*/  IMAD.IADD R107, R153, 0x1, R154 ;  /* 0x00000001996b7824 */ /* 0x000fe200078e029a */
[----:B------:R-:W-:Y:S01]  /*100780*/  IADD3.X RZ, P2, PT, R45, R90, RZ, P2, !PT ;  /* 0x0000005a2dff7210 */ /* 0x000fe2000175e4ff */
[----:B------:R-:W-:Y:S01]  /*100790*/  IMAD.X R45, RZ, RZ, RZ, P4 ;  /* 0x000000ffff2d7224 */ /* 0x000fe200020e06ff */
[----:B------:R-:W-:Y:S01]  /*1007a0*/  IADD3 RZ, P4, PT, R50, R44, RZ ;  /* 0x0000002c32ff7210 */ /* 0x000fe20007f9e0ff */
[----:B------:R-:W-:Y:S01]  /*1007b0*/  IMAD.MOV.U32 R44, RZ, RZ, R127 ;  /* 0x000000ffff2c7224 */ /* 0x000fe200078e007f */
[----:B------:R-:W-:Y:S01]  /*1007c0*/  IADD3.X R138, P3, PT, R41, R138, RZ, P3, !PT ;  /* 0x0000008a298a7210 */ /* 0x000fe20001f7e4ff */
[----:B------:R-:W-:Y:S01]  /*1007d0*/  IMAD.WIDE.U32 R90, R48, 0x30000000, RZ ;  /* 0x30000000305a7825 */ /* 0x000fe200078e00ff */
[----:B------:R-:W-:-:S02]  /*1007e0*/  IADD3.X RZ, P4, PT, R51, R35, RZ, P4, !PT ;  /* 0x0000002333ff7210 */ /* 0x000fc4000279e4ff */
[----:B------:R-:W-:Y:S01]  /*1007f0*/  SHF.L.W.U32.HI R152, R152, 0x1, R107 ;  /* 0x0000000198987819 */ /* 0x000fe20000010e6b */
[----:B------:R-:W-:Y:S01]  /*100800*/  IMAD.WIDE.U32.X R44, R49, -0x7af74000, R44, P5 ;  /* 0x8508c000312c7825 */ /* 0x000fe200028e042c */
[----:B------:R-:W-:Y:S02]  /*100810*/  IADD3.X R125, P5, PT, R125, R26, RZ, P4, !PT ;  /* 0x0000001a7d7d7210 */ /* 0x000fe400027be4ff */
[----:B------:R-:W-:Y:S01]  /*100820*/  IADD3.X R29, P3, PT, R152, R43, RZ, P3, !PT ;  /* 0x0000002b981d7210 */ /* 0x000fe20001f7e4ff */
[----:B------:R-:W-:Y:S01]  /*100830*/  IMAD.WIDE.U32 R50, R34, 0x6ca1493b, R50 ;  /* 0x6ca1493b22327825 */ /* 0x000fe200078e0032 */
[----:B------:R-:W-:Y:S02]  /*100840*/  IADD3.X R35, P2, PT, RZ, R44, RZ, P2, !PT ;  /* 0x0000002cff237210 */ /* 0x000fe4000175e4ff */
[----:B------:R-:W-:Y:S01]  /*100850*/  IADD3.X R44, P1, PT, R47, R138, RZ, P1, !PT ;  /* 0x0000008a2f2c7210 */ /* 0x000fe20000f3e4ff */
[----:B------:R-:W-:Y:S01]  /*100860*/  IMAD.IADD R36, R51, 0x1, R36 ;  /* 0x0000000133247824 */ /* 0x000fe200078e0224 */
[----:B------:R-:W-:Y:S01]  /*100870*/  IADD3.X R147, P5, PT, R147, R27, RZ, P5, !PT ;  /* 0x0000001b93937210 */ /* 0x000fe20002fbe4ff */
[----:B------:R-:W-:Y:S01]  /*100880*/  IMAD.WIDE.U32 R138, R49, 0x17c510ea, RZ ;  /* 0x17c510ea318a7825 */ /* 0x000fe200078e00ff */
[----:B------:R-:W-:-:S02]  /*100890*/  IADD3.X R43, P4, PT, RZ, R45, RZ, P2, !PT ;  /* 0x0000002dff2b7210 */ /* 0x000fc4000179e4ff */
[----:B------:R-:W-:Y:S01]  /*1008a0*/  IADD3.X R72, P1, PT, R72, R29, RZ, P1, !PT ;  /* 0x0000001d48487210 */ /* 0x000fe20000f3e4ff */
[----:B------:R-:W-:Y:S01]  /*1008b0*/  IMAD.WIDE.U32 R28, R40, -0x45f6b800, R100 ;  /* 0xba094800281c7825 */ /* 0x000fe200078e0064 */
[----:B------:R-:W-:Y:S02]  /*1008c0*/  IADD3.X R103, P2, PT, R103, R104, RZ, P0, !PT ;  /* 0x0000006867677210 */ /* 0x000fe4000075e4ff */
[----:B------:R-:W-:Y:S01]  /*1008d0*/  IADD3.X R26, P0, PT, R125, R44, RZ, P5, !PT ;  /* 0x0000002c7d1a7210 */ /* 0x000fe20002f1e4ff */
[----:B------:R-:W-:Y:S01]  /*1008e0*/  IMAD.WIDE.U32 R44, R49, 0x30000000, RZ ;  /* 0x30000000312c7825 */ /* 0x000fe200078e00ff */
[----:B------:R-:W-:Y:S02]  /*1008f0*/  IADD3.X R41, P1, PT, RZ, RZ, RZ, P1, !PT ;  /* 0x000000ffff297210 */ /* 0x000fe40000f3e4ff */
[----:B------:R-:W-:Y:S01]  /*100900*/  IADD3.X R27, P0, PT, R147, R72, RZ, P0, !PT ;  /* 0x00000048931b7210 */ /* 0x000fe2000071e4ff */
[----:B------:R-:W-:Y:S01]  /*100910*/  IMAD.IADD R102, R29, 0x1, R102 ;  /* 0x000000011d667824 */ /* 0x000fe200078e0266 */
[----:B------:R-:W-:Y:S01]  /*100920*/  IADD3.X R149, P2, PT, R149, R105, RZ, P2, !PT ;  /* 0x0000006995957210 */ /* 0x000fe2000175e4ff */
[----:B------:R-:W-:Y:S01]  /*100930*/  IMAD.X R47, RZ, RZ, RZ, P1 ;  /* 0x000000ffff2f7224 */ /* 0x000fe200008e06ff */
[----:B------:R-:W-:Y:S01]  /*100940*/  IADD3.X R111, P1, PT, RZ, RZ, RZ, P0, !PT ;  /* 0x000000ffff6f7210 */ /* 0x000fe2000073e4ff */
[----:B------:R-:W-:Y:S01]  /*100950*/  IMAD.WIDE.U32 R44, P5, R48, 0x170b5d44, R44 ;  /* 0x170b5d44302c7825 */ /* 0x000fe200078a002c */
[----:B------:R-:W-:-:S03]  /*100960*/  IADD3.X R28, P0, PT, R35, R28, RZ, P4, !PT ;  /* 0x0000001c231c7210 */ /* 0x000fc6000271e4ff */
[----:B------:R-:W-:Y:S01]  /*100970*/  IMAD.X R113, RZ, RZ, RZ, P1 ;  /* 0x000000ffff717224 */ /* 0x000fe200008e06ff */
[----:B------:R-:W-:Y:S01]  /*100980*/  IADD3.X R29, P0, PT, R43, R102, RZ, P0, !PT ;  /* 0x000000662b1d7210 */ /* 0x000fe2000071e4ff */
[----:B------:R-:W-:Y:S01]  /*100990*/  IMAD.X R101, RZ, RZ, RZ, P5 ;  /* 0x000000ffff657224 */ /* 0x000fe200028e06ff */
[----:B------:R-:W-:Y:S01]  /*1009a0*/  IADD3.X R102, P2, PT, R103, R50, RZ, P2, !PT ;  /* 0x0000003267667210 */ /* 0x000fe2000175e4ff */
[----:B------:R-:W-:Y:S01]  /*1009b0*/  IMAD.MOV.U32 R100, RZ, RZ, R45 ;  /* 0x000000ffff647224 */ /* 0x000fe200078e002d */
[----:B------:R-:W-:Y:S01]  /*1009c0*/  IADD3 R35, P4, PT, R44, R91, RZ ;  /* 0x0000005b2c237210 */ /* 0x000fe20007f9e0ff */
[----:B------:R-:W-:Y:S01]  /*1009d0*/  IMAD.WIDE.U32 R50, R48, -0x45f6b800, RZ ;  /* 0xba09480030327825 */ /* 0x000fe200078e00ff */
[----:B------:R-:W-:Y:S02]  /*1009e0*/  IADD3 RZ, P1, PT, R28, R90, RZ ;  /* 0x0000005a1cff7210 */ /* 0x000fe40007f3e0ff */
[----:B------:R-:W-:Y:S01]  /*1009f0*/  IADD3.X R103, P2, PT, R149, R36, RZ, P2, !PT ;  /* 0x0000002495677210 */ /* 0x000fe2000175e4ff */
[----:B------:R-:W-:Y:S01]  /*100a00*/  IMAD.WIDE.U32 R90, R49, -0x45f6b800, RZ ;  /* 0xba094800315a7825 */ /* 0x000fe200078e00ff */
[----:B------:R-:W-:-:S03]  /*100a10*/  IADD3.X RZ, P1, PT, R29, R35, RZ, P1, !PT ;  /* 0x000000231dff7210 */ /* 0x000fc60000f3e4ff */
[----:B------:R-:W-:Y:S01]  /*100a20*/  IMAD.WIDE.U32.X R100, R49, 0x170b5d44, R100, P4 ;  /* 0x170b5d4431647825 */ /* 0x000fe200020e0464 */
[----:B------:R-:W-:Y:S02]  /*100a30*/  IADD3.X R117, P4, PT, RZ, RZ, RZ, P2, !PT ;  /* 0x000000ffff757210 */ /* 0x000fe4000179e4ff */
[----:B------:R-:W-:Y:S01]  /*100a40*/  IADD3 RZ, P2, PT, R26, R42, RZ ;  /* 0x0000002a1aff7210 */ /* 0x000fe20007f5e0ff */
[----:B------:R-:W-:-:S03]  /*100a50*/  IMAD.WIDE.U32 R90, P5, R48, 0x1ef3622f, R90 ;  /* 0x1ef3622f305a7825 */ /* 0x000fc600078a005a */
[----:B------:R-:W-:Y:S01]  /*100a60*/  IADD3.X RZ, P2, PT, R27, R37, RZ, P2, !PT ;  /* 0x000000251bff7210 */ /* 0x000fe2000175e4ff */
[----:B------:R-:W-:Y:S01]  /*100a70*/  IMAD.WIDE.U32 R42, R49, 0xf5138f, RZ ;  /* 0x00f5138f312a7825 */ /* 0x000fe200078e00ff */
[----:B------:R-:W-:-:S03]  /*100a80*/  MOV R104, R91 ;  /* 0x0000005b00687202 */ /* 0x000fc60000000f00 */
[----:B------:R-:W-:Y:S01]  /*100a90*/  IMAD.X R45, RZ, RZ, RZ, P4 ;  /* 0x000000ffff2d7224 */ /* 0x000fe200020e06ff */
[----:B------:R-:W-:Y:S01]  /*100aa0*/  IADD3 R51, P4, PT, R90, R51, RZ ;  /* 0x000000335a337210 */ /* 0x000fe20007f9e0ff */
[----:B------:R-:W-:Y:S02]  /*100ab0*/  IMAD.X R105, RZ, RZ, RZ, P5 ;  /* 0x000000ffff697224 */ /* 0x000fe400028e06ff */
        /* <DEDUP_REMOVED lines=12> */
[----:B------:R-:W-:Y:S02]  /*100b80*/  IADD3.X R72, P2, PT, R113, R33, RZ, P2, !PT ;  /* 0x0000002171487210 */ /* 0x000fe4000175e4ff */
[----:B------:R-:W-:Y:S01]  /*100b90*/  IADD3.X R74, P4, PT, R45, R115, RZ, P4, !PT ;  /* 0x000000732d4a7210 */ /* 0x000fe2000279e4ff */
[----:B------:R-:W-:Y:S01]  /*100ba0*/  IMAD.WIDE.U32.X R126, R49, 0x1a22d9f3, R126, P5 ;  /* 0x1a22d9f3317e7825 */ /* 0x000fe200028e047e */
[----:B------:R-:W-:-:S02]  /*100bb0*/  IADD3.X R54, P2, PT, R54, R41, RZ, P2, !PT ;  /* 0x0000002936367210 */ /* 0x000fc4000175e4ff */
[----:B------:R-:W-:Y:S01]  /*100bc0*/  IADD3.X R26, P4, PT, R43, R26, RZ, P4, !PT ;  /* 0x0000001a2b1a7210 */ /* 0x000fe2000279e4ff */
[----:B------:R-:W-:Y:S01]  /*100bd0*/  IMAD.WIDE.U32 R108, P5, R48, -0x39c4fa40, R108 ;  /* 0xc63b05c0306c7825 */ /* 0x000fe200078a006c */
[----:B------:R-:W-:-:S03]  /*100be0*/  IADD3.X R47, P2, PT, R72, R47, RZ, P2, !PT ;  /* 0x0000002f482f7210 */ /* 0x000fc6000175e4ff */
[----:B------:R-:W-:-:S04]  /*100bf0*/  IMAD.WIDE.U32 R34, R48, 0x6ca1493b, RZ ;  /* 0x6ca1493b30227825 */ /* 0x000fc800078e00ff */
[----:B------:R-:W-:-:S04]  /*100c00*/  IMAD.WIDE.U32 R28, R48, 0x30000000, R28 ;  /* 0x30000000301c7825 */ /* 0x000fc800078e001c */
[----:B------:R-:W-:Y:S01]  /*100c10*/  IMAD.X R133, RZ, RZ, RZ, P5 ;  /* 0x000000ffff857224 */ /* 0x000fe200028e06ff */
[----:B------:R-:W-:Y:S01]  /*100c20*/  IADD3 R35, P5, PT, R108, R35, RZ ;  /* 0x000000236c237210 */ /* 0x000fe20007fbe0ff */
[----:B------:R-:W-:Y:S02]  /*100c30*/  IMAD.IADD R29, R29, 0x1, R44 ;  /* 0x000000011d1d7824 */ /* 0x000fe400078e022c */
[----:B------:R-:W-:Y:S02]  /*100c40*/  IMAD.MOV.U32 R132, RZ, RZ, R109 ;  /* 0x000000ffff847224 */ /* 0x000fe400078e006d */
[----:B------:R-:W-:-:S04]  /*100c50*/  IMAD.WIDE.U32 R32, R28, -0x1, RZ ;  /* 0xffffffff1c207825 */ /* 0x000fc800078e00ff */
[----:B------:R-:W-:Y:S02]  /*100c60*/  IMAD R91, R28, -0x7af74001, -R29 ;  /* 0x8508bfff1c5b7824 */ /* 0x000fe400078e0a1d */
[----:B------:R-:W-:-:S04]  /*100c70*/  IMAD.WIDE.U32.X R132, R49, -0x39c4fa40, R132, P5 ;  /* 0xc63b05c031847825 */ /* 0x000fc800028e0484 */
[----:B------:R-:W-:-:S04]  /*100c80*/  IMAD.WIDE.U32 R114, P5, R48, 0x1ae3a46, R138 ;  /* 0x01ae3a4630727825 */ /* 0x000fc800078a008a */
[----:B------:R-:W-:-:S04]  /*100c90*/  IMAD.WIDE.U32 R44, R48, 0x17c510ea, RZ ;  /* 0x17c510ea302c7825 */ /* 0x000fc800078e00ff */
        /* <DEDUP_REMOVED lines=9> */
[----:B------:R-:W-:-:S04]  /*100d30*/  IMAD.WIDE.U32 R138, P5, R32, -0x7af74000, R138 ;  /* 0x8508c000208a7825 */ /* 0x000fc800078a008a */
[----:B------:R-:W-:Y:S01]  /*100d40*/  IMAD.X R49, RZ, RZ, RZ, P0 ;  /* 0x000000ffff317224 */ /* 0x000fe200000e06ff */
[----:B------:R-:W-:Y:S01]  /*100d50*/  IADD3 RZ, P0, PT, R28, R152, RZ ;  /* 0x000000981cff7210 */ /* 0x000fe20007f1e0ff */
[----:B------:R-:W-:Y:S01]  /*100d60*/  IMAD.X R149, RZ, RZ, RZ, P5 ;  /* 0x000000ffff957224 */ /* 0x000fe200028e06ff */
[----:B------:R-:W-:Y:S01]  /*100d70*/  IADD3 R152, P5, PT, R153, R138, RZ ;  /* 0x0000008a99987210 */ /* 0x000fe20007fbe0ff */
[----:B------:R-:W-:Y:S01]  /*100d80*/  IMAD.IADD R27, R27, 0x1, R46 ;  /* 0x000000011b1b7824 */ /* 0x000fe200078e022e */
[----:B------:R-:W-:Y:S01]  /*100d90*/  IADD3.X R100, P1, PT, R49, R101, RZ, P1, !PT ;  /* 0x0000006531647210 */ /* 0x000fe20000f3e4ff */
[----:B------:R-:W-:Y:S01]  /*100da0*/  IMAD.WIDE.U32 R150, R64, R62, R150 ;  /* 0x0000003e40967225 */ /* 0x000fe200078e0096 */
[----:B------:R-:W-:Y:S02]  /*100db0*/  IADD3.X RZ, P0, PT, R29, R152, RZ, P0, !PT ;  /* 0x000000981dff7210 */ /* 0x000fe4000071e4ff */
[----:B------:R-:W-:Y:S01]  /*100dc0*/  IADD3.X R27, P4, PT, R74, R27, RZ, P4, !PT ;  /* 0x0000001b4a1b7210 */ /* 0x000fe2000279e4ff */
[----:B------:R-:W-:Y:S01]  /*100dd0*/  IMAD.IADD R29, R151, 0x1, R148 ;  /* 0x00000001971d7824 */ /* 0x000fe200078e0294 */
[----:B------:R-:W-:Y:S01]  /*100de0*/  SHF.L.W.U32.HI R107, R107, 0x1, R150 ;  /* 0x000000016b6b7819 */ /* 0x000fe20000010e96 */
[----:B------:R-:W-:Y:S01]  /*100df0*/  IMAD.MOV.U32 R148, RZ, RZ, R139 ;  /* 0x000000ffff947224 */ /* 0x000fe200078e008b */
[----:B------:R-:W-:Y:S01]  /*100e00*/  IADD3.X R41, P4, PT, RZ, RZ, RZ, P4, !PT ;  /* 0x000000ffff297210 */ /* 0x000fe2000279e4ff */
[----:B------:R-:W-:Y:S01]  /*100e10*/  IMAD.WIDE.U32 R102, R40, 0xf5138f, R102 ;  /* 0x00f5138f28667825 */ /* 0x000fe200078e0066 */
[----:B------:R-:W-:-:S02]  /*100e20*/  SHF.L.W.U32.HI R151, R150, 0x1, R29 ;  /* 0x0000000196977819 */ /* 0x000fc40000010e1d */
[----:B------:R-:W-:Y:S01]  /*100e30*/  IADD3.X R107, P3, PT, R107, R136, RZ, P3, !PT ;  /* 0x000000886b6b7210 */ /* 0x000fe20001f7e4ff */
[----:B------:R-:W-:Y:S01]  /*100e40*/  IMAD.WIDE.U32.X R148, R33, -0x7af74000, R148, P5 ;  /* 0x8508c00021947825 */ /* 0x000fe200028e0494 */
[----:B------:R-:W-:Y:S02]  /*100e50*/  IADD3.X R43, PT, PT, RZ, RZ, RZ, P4, !PT ;  /* 0x000000ffff2b7210 */ /* 0x000fe400027fe4ff */
[----:B------:R-:W-:Y:S01]  /*100e60*/  IADD3 RZ, P5, PT, R26, R110, RZ ;  /* 0x0000006e1aff7210 */ /* 0x000fe20007fbe0ff */
[----:B------:R-:W-:Y:S01]  /*100e70*/  IMAD.WIDE.U32 R144, R64, R60, R144 ;  /* 0x0000003c40907225 */ /* 0x000fe200078e0090 */
[----:B------:R-:W-:Y:S02]  /*100e80*/  IADD3.X R28, P3, PT, R151, R137, RZ, P3, !PT ;  /* 0x00000089971c7210 */ /* 0x000fe40001f7e4ff */
[----:B------:R-:W-:Y:S01]  /*100e90*/  IADD3.X R109, P4, PT, R54, R107, RZ, P2, !PT ;  /* 0x0000006b366d7210 */ /* 0x000fe2000179e4ff */
[----:B------:R-:W-:Y:S01]  /*100ea0*/  IMAD.IADD R107, R103, 0x1, R106 ;  /* 0x00000001676b7824 */ /* 0x000fe200078e026a */
[----:B------:R-:W-:Y:S01]  /*100eb0*/  IADD3.X RZ, P5, PT, R27, R56, RZ, P5, !PT ;  /* 0x000000381bff7210 */ /* 0x000fe20002fbe4ff */
[----:B------:R-:W-:Y:S01]  /*100ec0*/  IMAD.IADD R146, R145, 0x1, R146 ;  /* 0x0000000191927824 */ /* 0x000fe200078e0292 */
[----:B------:R-:W-:Y:S01]  /*100ed0*/  IADD3.X R101, P4, PT, R47, R28, RZ, P4, !PT ;  /* 0x0000001c2f657210 */ /* 0x000fe2000279e4ff */
[----:B------:R-:W-:Y:S01]  /*100ee0*/  IMAD.WIDE.U32 R26, R40, 0x6ca1493b, R26 ;  /* 0x6ca1493b281a7825 */ /* 0x000fe200078e001a */
[----:B------:R-:W-:-:S02]  /*100ef0*/  IADD3.X R46, P2, PT, RZ, RZ, RZ, P2, !PT ;  /* 0x000000ffff2e7210 */ /* 0x000fc4000175e4ff */
[----:B------:R-:W-:Y:S01]  /*100f00*/  IADD3.X R106, P1, PT, R91, R102, RZ, P1, !PT ;  /* 0x000000665b6a7210 */ /* 0x000fe20000f3e4ff */
[----:B------:R-:W-:Y:S01]  /*100f10*/  IMAD.IADD R112, R27, 0x1, R112 ;  /* 0x000000011b707824 */ /* 0x000fe200078e0270 */
[----:B------:R-:W-:Y:S01]  /*100f20*/  IADD3.X R28, P5, PT, R41, R118, RZ, P5, !PT ;  /* 0x00000076291c7210 */ /* 0x000fe20002fbe4ff */
[----:B------:R-:W-:Y:S01]  /*100f30*/  IMAD.WIDE.U32 R138, R33, 0x17c510ea, RZ ;  /* 0x17c510ea218a7825 */ /* 0x000fe200078e00ff */
[----:B------:R-:W-:Y:S02]  /*100f40*/  IADD3.X R41, P4, PT, RZ, R46, RZ, P4, !PT ;  /* 0x0000002eff297210 */ /* 0x000fe4000279e4ff */
[----:B------:R-:W-:Y:S01]  /*100f50*/  IADD3.X R107, P1, PT, R100, R107, RZ, P1, !PT ;  /* 0x0000006b646b7210 */ /* 0x000fe20000f3e4ff */
[----:B------:R-:W-:Y:S01]  /*100f60*/  IMAD.WIDE.U32 R46, R62, R62, RZ ;  /* 0x0000003e3e2e7225 */ /* 0x000fe200078e00ff */
[----:B------:R-:W-:Y:S02]  /*100f70*/  IADD3.X R118, P5, PT, R43, R119, RZ, P5, !PT ;  /* 0x000000772b767210 */ /* 0x000fe40002fbe4ff */
[----:B------:R-:W-:Y:S01]  /*100f80*/  IADD3.X R43, PT, PT, RZ, RZ, RZ, P4, P2 ;  /* 0x000000ffff2b7210 */ /* 0x000fe200027e44ff */
[----:B------:R-:W-:Y:S01]  /*100f90*/  IMAD.MOV.U32 R154, RZ, RZ, R135 ;  /* 0x000000ffff9a7224 */ /* 0x000fe200078e0087 */
[----:B------:R-:W-:Y:S01]  /*100fa0*/  IADD3 RZ, P2, PT, R106, R50, RZ ;  /* 0x000000326aff7210 */ /* 0x000fe20007f5e0ff */
[----:B------:R-:W-:Y:S01]  /*100fb0*/  IMAD.WIDE.U32 R140, R62, R60, R140 ;  /* 0x0000003c3e8c7225 */ /* 0x000fe200078e008c */
[----:B------:R-:W-:-:S02]  /*100fc0*/  IADD3.X R91, P1, PT, RZ, RZ, RZ, P1, !PT ;  /* 0x000000ffff5b7210 */ /* 0x000fc40000f3e4ff */
[----:B------:R-:W-:Y:S01]  /*100fd0*/  SHF.L.W.U32.HI R29, R29, 0x1, R144 ;  /* 0x000000011d1d7819 */ /* 0x000fe20000010e90 */
[----:B------:R-:W-:Y:S01]  /*100fe0*/  IMAD.IADD R143, R141, 0x1, R142 ;  /* 0x000000018d8f7824 */ /* 0x000fe200078e028e */
[----:B------:R-:W-:Y:S02]  /*100ff0*/  IADD3.X R28, P5, PT, R28, R109, RZ, P5, !PT ;  /* 0x0000006d1c1c7210 */ /* 0x000fe40002fbe4ff */
[----:B------:R-:W-:Y:S01]  /*101000*/  IADD3.X RZ, P4, PT, R107, R51, RZ, P2, !PT ;  /* 0x000000336bff7210 */ /* 0x000fe2000179e4ff */
[----:B------:R-:W-:Y:S01]  /*101010*/  IMAD.X R51, RZ, RZ, RZ, P1 ;  /* 0x000000ffff337224 */ /* 0x000fe200008e06ff */
[----:B------:R-:W-:Y:S01]  /*101020*/  IADD3 R103, P2, PT, R47, R134, RZ ;  /* 0x000000862f677210 */ /* 0x000fe20007f5e0ff */
[----:B------:R-:W-:Y:S01]  /*101030*/  IMAD.WIDE.U32 R106, R48, -0x45f6b800, R106 ;  /* 0xba094800306a7825 */ /* 0x000fe200078e006a */
[----:B------:R-:W-:Y:S02]  /*101040*/  IADD3.X R54, P1, PT, R29, R46, RZ, P3, !PT ;  /* 0x0000002e1d367210 */ /* 0x000fe40001f3e4ff */
[----:B------:R-:W-:Y:S01]  /*101050*/  SHF.L.W.U32.HI R56, R144, 0x1, R146 ;  /* 0x0000000190387819 */ /* 0x000fe20000010e92 */
[----:B------:R-:W-:Y:S01]  /*101060*/  IMAD.IADD R90, R107, 0x1, R90 ;  /* 0x000000016b5a7824 */ /* 0x000fe200078e025a */
[----:B------:R-:W-:Y:S01]  /*101070*/  IADD3.X R29, P5, PT, R118, R101, RZ, P5, !PT ;  /* 0x00000065761d7210 */ /* 0x000fe20002fbe4ff */
[----:B------:R-:W-:Y:S01]  /*101080*/  IMAD.WIDE.U32 R100, R32, 0x30000000, RZ ;  /* 0x3000000020647825 */ /* 0x000fe200078e00ff */
[----:B------:R-:W-:-:S02]  /*101090*/  IADD3.X R47, P4, PT, R91, R104, RZ, P4, !PT ;  /* 0x000000685b2f7210 */ /* 0x000fc4000279e4ff */
[----:B------:R-:W-:Y:S01]  /*1010a0*/  IADD3.X R56, P1, PT, R56, R103, RZ, P1, !PT ;  /* 0x0000006738387210 */ /* 0x000fe20000f3e4ff */
[----:B------:R-:W-:Y:S01]  /*1010b0*/  IMAD.WIDE.U32 R102, R33, 0x30000000, RZ ;  /* 0x3000000021667825 */ /* 0x000fe200078e00ff */
[----:B------:R-:W-:Y:S02]  /*1010c0*/  IADD3.X R109, P5, PT, RZ, RZ, RZ, P5, !PT ;  /* 0x000000ffff6d7210 */ /* 0x000fe40002fbe4ff */
[----:B------:R-:W-:Y:S01]  /*1010d0*/  IADD3.X R105, P3, PT, R51, R105, RZ, P4, !PT ;  /* 0x0000006933697210 */ /* 0x000fe2000277e4ff */
[----:B------:R-:W-:Y:S01]  /*1010e0*/  IMAD.WIDE.U32 R118, R33, 0xf5138f, RZ ;  /* 0x00f5138f21767825 */ /* 0x000fe200078e00ff */
[----:B------:R-:W-:Y:S02]  /*1010f0*/  IADD3.X R136, P0, PT, RZ, R148, RZ, P0, !PT ;  /* 0x00000094ff887210 */ /* 0x000fe4000071e4ff */
[----:B------:R-:W-:Y:S01]  /*101100*/  IADD3.X R104, P3, PT, R47, R26, RZ, P3, !PT ;  /* 0x0000001a2f687210 */ /* 0x000fe20001f7e4ff */
[----:B------:R-:W-:Y:S01]  /*101110*/  IMAD.X R117, RZ, RZ, RZ, P5 ;  /* 0x000000ffff757224 */ /* 0x000fe200028e06ff */
[----:B------:R-:W-:Y:S01]  /*101120*/  IADD3.X R49, P0, PT, RZ, R149, RZ, P0, !PT ;  /* 0x00000095ff317210 */ /* 0x000fe2000071e4ff */
[----:B------:R-:W-:Y:S01]  /*101130*/  IMAD.WIDE.U32 R46, R33, -0x45f6b800, RZ ;  /* 0xba094800212e7825 */ /* 0x000fe200078e00ff */
[----:B------:R-:W-:-:S02]  /*101140*/  IADD3.X R105, P3, PT, R105, R112, RZ, P3, !PT ;  /* 0x0000007069697210 */ /* 0x000fc40001f7e4ff */
[----:B------:R-:W-:Y:S01]  /*101150*/  IADD3.X R136, P0, PT, R136, R106, RZ, P0, !PT ;  /* 0x0000006a88887210 */ /* 0x000fe2000071e4ff */
[----:B------:R-:W-:Y:S01]  /*101160*/  IMAD.WIDE.U32 R102, P5, R32, 0x170b5d44, R102 ;  /* 0x170b5d4420667825 */ /* 0x000fe200078a0066 */
[----:B------:R-:W-:Y:S02]  /*101170*/  SHF.L.W.U32.HI R141, R140, 0x1, R143 ;  /* 0x000000018c8d7819 */ /* 0x000fe40000010e8f */
[----:B------:R-:W-:Y:S01]  /*101180*/  IADD3.X R137, P0, PT, R49, R90, RZ, P0, !PT ;  /* 0x0000005a31897210 */ /* 0x000fe2000071e4ff */
[----:B------:R-:W-:Y:S01]  /*101190*/  IMAD.X R51, RZ, RZ, RZ, P5 ;  /* 0x000000ffff337224 */ /* 0x000fe200028e06ff */
[----:B------:R-:W-:Y:S01]  /*1011a0*/  IADD3 R115, P5, PT, R102, R101, RZ ;  /* 0x0000006566737210 */ /* 0x000fe20007fbe0ff */
[----:B------:R-:W-:Y:S01]  /*1011b0*/  IMAD.WIDE.U32 R26, R32, -0x45f6b800, RZ ;  /* 0xba094800201a7825 */ /* 0x000fe200078e00ff */
[----:B------:R-:W-:Y:S02]  /*1011c0*/  SHF.L.W.U32.HI R143, R143, 0x1, R52 ;  /* 0x000000018f8f7819 */ /* 0x000fe40000010e34 */
[----:B------:R-:W-:Y:S01]  /*1011d0*/  SHF.L.W.U32.HI R52, R52, 0x1, R31 ;  /* 0x0000000134347819 */ /* 0x000fe20000010e1f */
[----:B------:R-:W-:-:S04]  /*1011e0*/  IMAD.WIDE.U32 R46, P4, R32, 0x1ef3622f, R46 ;  /* 0x1ef3622f202e7825 */ /* 0x000fc8000788002e */
[----:B------:R-:W-:Y:S02]  /*1011f0*/  IMAD.MOV.U32 R50, RZ, RZ, R103 ;  /* 0x000000ffff327224 */ /* 0x000fe400078e0067 */
[----:B------:R-:W-:Y:S01]  /*101200*/  IMAD.X R129, RZ, RZ, RZ, P4 ;  /* 0x000000ffff817224 */ /* 0x000fe200020e06ff */
[----:B------:R-:W-:Y:S01]  /*101210*/  IADD3 RZ, P4, PT, R28, R128, RZ ;  /* 0x000000801cff7210 */ /* 0x000fe20007f9e0ff */
[----:B------:R-:W-:Y:S01]  /*101220*/  IMAD.WIDE.U32.X R50, R33, 0x170b5d44, R50, P5 ;  /* 0x170b5d4421327825 */ /* 0x000fe200028e0432 */
[----:B------:R-:W-:Y:S02]  /*101230*/  IADD3 R27, P5, PT, R46, R27, RZ ;  /* 0x0000001b2e1b7210 */ /* 0x000fe40007fbe0ff */
[----:B------:R-:W-:Y:S01]  /*101240*/  IADD3.X RZ, P4, PT, R29, R58, RZ, P4, !PT ;  /* 0x0000003a1dff7210 */ /* 0x000fe2000279e4ff */
[----:B------:R-:W-:Y:S01]  /*101250*/  IMAD.MOV.U32 R128, RZ, RZ, R47 ;  /* 0x000000ffff807224 */ /* 0x000fe200078e002f */
[----:B------:R-:W-:Y:S01]  /*101260*/  IADD3.X R47, P3, PT, RZ, RZ, RZ, P3, !PT ;  /* 0x000000ffff2f7210 */ /* 0x000fe20001f7e4ff */
[----:B------:R-:W-:Y:S01]  /*101270*/  IMAD.WIDE.U32 R112, R32, 0xf5138f, RZ ;  /* 0x00f5138f20707825 */ /* 0x000fe200078e00ff */
[----:B------:R-:W-:-:S03]  /*101280*/  IADD3.X R76, P4, PT, R109, R130, RZ, P4, !PT ;  /* 0x000000826d4c7210 */ /* 0x000fc6000279e4ff */
[----:B------:R-:W-:Y:S01]  /*101290*/  IMAD.WIDE.U32.X R128, R33, 0x1ef3622f, R128, P5 ;  /* 0x1ef3622f21807825 */ /* 0x000fe200028e0480 */
[----:B------:R-:W-:-:S03]  /*1012a0*/  IADD3.X R130, P4, PT, R117, R131, RZ, P4, !PT ;  /* 0x0000008375827210 */ /* 0x000fc6000279e4ff */
[----:B------:R-:W-:-:S04]  /*1012b0*/  IMAD.WIDE.U32 R118, P5, R32, 0x1a22d9f3, R118 ;  /* 0x1a22d9f320767825 */ /* 0x000fc800078a0076 */
[----:B------:R-:W-:Y:S01]  /*1012c0*/  IMAD.X R103, RZ, RZ, RZ, P3 ;  /* 0x000000ffff677224 */ /* 0x000fe200018e06ff */
[----:B------:R-:W-:Y:S01]  /*1012d0*/  IADD3 R72, P3, PT, R118, R113, RZ ;  /* 0x0000007176487210 */ /* 0x000fe20007f7e0ff */
[----:B------:R-:W-:-:S04]  /*1012e0*/  IMAD.WIDE.U32 R106, R33, 0x6ca1493b, RZ ;  /* 0x6ca1493b216a7825 */ /* 0x000fc800078e00ff */
[----:B------:R-:W-:Y:S02]  /*1012f0*/  IMAD.X R111, RZ, RZ, RZ, P5 ;  /* 0x000000ffff6f7224 */ /* 0x000fe400028e06ff */
[----:B------:R-:W-:Y:S02]  /*101300*/  IMAD.MOV.U32 R110, RZ, RZ, R119 ;  /* 0x000000ffff6e7224 */ /* 0x000fe400078e0077 */
[----:B------:R-:W-:-:S04]  /*101310*/  IMAD.WIDE.U32 R106, P5, R32, -0x39c4fa40, R106 ;  /* 0xc63b05c0206a7825 */ /* 0x000fc800078a006a */
[----:B------:R-:W-:Y:S01]  /*101320*/  IMAD.WIDE.U32.X R110, R33, 0x1a22d9f3, R110, P3 ;  /* 0x1a22d9f3216e7825 */ /* 0x000fe200018e046e */
[----:B------:R-:W-:Y:S02]  /*101330*/  IADD3.X R49, P3, PT, RZ, RZ, RZ, P0, !PT ;  /* 0x000000ffff317210 */ /* 0x000fe4000077e4ff */
[----:B------:R-:W-:Y:S01]  /*101340*/  IADD3.X R101, PT, PT, RZ, RZ, RZ, P5, !PT ;  /* 0x000000ffff657210 */ /* 0x000fe20002ffe4ff */
[----:B------:R-:W-:Y:S01]  /*101350*/  IMAD.WIDE.U32 R90, R32, 0x6ca1493b, RZ ;  /* 0x6ca1493b205a7825 */ /* 0x000fe200078e00ff */
[----:B------:R-:W-:-:S03]  /*101360*/  IADD3 RZ, P0, PT, R104, R36, RZ ;  /* 0x0000002468ff7210 */ /* 0x000fc60007f1e0ff */
[----:B------:R-:W-:Y:S01]  /*101370*/  IMAD.X R113, RZ, RZ, RZ, P3 ;  /* 0x000000ffff717224 */ /* 0x000fe200018e06ff */
[----:B------:R-:W-:Y:S01]  /*101380*/  IADD3 R74, P5, PT, R106, R91, RZ ;  /* 0x0000005b6a4a7210 */ /* 0x000fe20007fbe0ff */
[----:B------:R-:W-:Y:S01]  /*101390*/  IMAD.WIDE.U32 R28, R40, 0x17c510ea, R28 ;  /* 0x17c510ea281c7825 */ /* 0x000fe200078e001c */
[----:B------:R-:W-:Y:S02]  /*1013a0*/  IADD3 RZ, P3, PT, R136, R100, RZ ;  /* 0x0000006488ff7210 */ /* 0x000fe40007f7e0ff */
[----:B------:R-:W-:Y:S01]  /*1013b0*/  IADD3.X RZ, P0, PT, R105, R37, RZ, P0, !PT ;  /* 0x0000002569ff7210 */ /* 0x000fe2000071e4ff */
[----:B------:R-:W-:Y:S01]  /*1013c0*/  IMAD.MOV.U32 R100, RZ, RZ, R107 ;  /* 0x000000ffff647224 */ /* 0x000fe200078e006b */
[----:B------:R-:W-:Y:S01]  /*1013d0*/  IADD3.X RZ, P3, PT, R137, R115, RZ, P3, !PT ;  /* 0x0000007389ff7210 */ /* 0x000fe20001f7e4ff */
[----:B------:R-:W-:Y:S01]  /*1013e0*/  IMAD.WIDE.U32 R104, R48, 0xf5138f, R104 ;  /* 0x00f5138f30687825 */ /* 0x000fe200078e0068 */
[----:B------:R-:W-:-:S03]  /*1013f0*/  IADD3.X R47, P0, PT, R47, R126, RZ, P0, !PT ;  /* 0x0000007e2f2f7210 */ /* 0x000fc6000071e4ff */
[----:B------:R-:W-:-:S04]  /*101400*/  IMAD.WIDE.U32.X R100, R33, -0x39c4fa40, R100, P5 ;  /* 0xc63b05c021647825 */ /* 0x000fc800028e0464 */
[----:B------:R-:W-:-:S04]  /*101410*/  IMAD.WIDE.U32 R144, P5, R32, 0x1ae3a46, R138 ;  /* 0x01ae3a4620907825 */ /* 0x000fc800078a008a */
[----:B------:R-:W-:-:S04]  /*101420*/  IMAD.WIDE.U32 R138, R32, 0x17c510ea, RZ ;  /* 0x17c510ea208a7825 */ /* 0x000fc800078e00ff */
[----:B------:R-:W-:Y:S01]  /*101430*/  IMAD.X R37, RZ, RZ, RZ, P5 ;  /* 0x000000ffff257224 */ /* 0x000fe200028e06ff */
[----:B------:R-:W-:Y:S01]  /*101440*/  IADD3 R58, P5, PT, R144, R139, RZ ;  /* 0x0000008b903a7210 */ /* 0x000fe20007fbe0ff */
[----:B------:R-:W-:Y:S02]  /*101450*/  IMAD.MOV.U32 R36, RZ, RZ, R145 ;  /* 0x000000ffff247224 */ /* 0x000fe400078e0091 */
[----:B------:R-:W-:Y:S02]  /*101460*/  IMAD.IADD R116, R29, 0x1, R116 ;  /* 0x000000011d747824 */ /* 0x000fe400078e0274 */
[----:B------:R-:W-:Y:S01]  /*101470*/  IMAD.WIDE.U32.X R36, R33, 0x1ae3a46, R36, P5 ;  /* 0x01ae3a4621247825 */ /* 0x000fe200028e0424 */
[----:B------:R-:W-:Y:S02]  /*101480*/  IADD3.X R103, P5, PT, R103, R127, RZ, P0, !PT ;  /* 0x0000007f67677210 */ /* 0x000fe400007be4ff */
[----:B------:R-:W-:Y:S01]  /*101490*/  IADD3.X R49, P0, PT, R49, R50, RZ, P3, !PT ;  /* 0x0000003231317210 */ /* 0x000fe20001f1e4ff */
[----:B------:R-:W-:Y:S01]  /*1014a0*/  IMAD.IADD R42, R105, 0x1, R42 ;  /* 0x00000001692a7824 */ /* 0x000fe200078e022a */
[----:B------:R-:W-:Y:S01]  /*1014b0*/  IADD3.X R28, P3, PT, R47, R28, RZ, P5, !PT ;  /* 0x0000001c2f1c7210 */ /* 0x000fe20002f7e4ff */
[----:B------:R-:W-:Y:S01]  /*1014c0*/  IMAD.WIDE.U32.X R154, R63, R63, R154, P2 ;  /* 0x0000003f3f9a7225 */ /* 0x000fe200010e049a */
[----:B------:R-:W-:-:S02]  /*1014d0*/  IADD3.X R113, P0, PT, R113, R51, RZ, P0, !PT ;  /* 0x0000003371717210 */ /* 0x000fc4000071e4ff */
[----:B------:R-:W-:Y:S01]  /*1014e0*/  IADD3.X R51, P4, PT, R76, R41, RZ, P4, !PT ;  /* 0x000000294c337210 */ /* 0x000fe2000279e4ff */
[----:B------:R-:W-:Y:S01]  /*1014f0*/  IMAD.WIDE.U32 R136, R32, 0x30000000, R136 ;  /* 0x3000000020887825 */ /* 0x000fe200078e0088 */
[----:B------:R-:W-:Y:S02]  /*101500*/  IADD3.X R29, P3, PT, R103, R116, RZ, P3, !PT ;  /* 0x00000074671d7210 */ /* 0x000fe40001f7e4ff */
[----:B------:R-:W-:Y:S01]  /*101510*/  IADD3.X R104, P5, PT, R49, R104, RZ, P0, !PT ;  /* 0x0000006831687210 */ /* 0x000fe200007be4ff */
[----:B------:R-:W-:Y:S01]  /*101520*/  IMAD.IADD R103, R137, 0x1, R102 ;  /* 0x0000000189677824 */ /* 0x000fe200078e0266 */
[----:B------:R-:W-:Y:S02]  /*101530*/  IADD3.X R91, P0, PT, R130, R43, RZ, P4, !PT ;  /* 0x0000002b825b7210 */ /* 0x000fe4000271e4ff */
[----:B------:R-:W-:Y:S02]  /*101540*/  IADD3.X R105, P4, PT, R113, R42, RZ, P5, !PT ;  /* 0x0000002a71697210 */ /* 0x000fe40002f9e4ff */
[----:B------:R-:W-:-:S02]  /*101550*/  IADD3.X R41, P3, PT, RZ, RZ, RZ, P3, !PT ;  /* 0x000000ffff297210 */ /* 0x000fc40001f7e4ff */
[----:B------:R-:W-:Y:S02]  /*101560*/  IADD3 RZ, P2, PT, R28, R34, RZ ;  /* 0x000000221cff7210 */ /* 0x000fe40007f5e0ff */
[----:B------:R-:W-:Y:S01]  /*101570*/  SHF.L.W.U32.HI R47, R146, 0x1, R140 ;  /* 0x00000001922f7819 */ /* 0x000fe20000010e8c */
[----:B------:R-:W-:Y:S01]  /*101580*/  IMAD.X R49, RZ, RZ, RZ, P3 ;  /* 0x000000ffff317224 */ /* 0x000fe200018e06ff */
[----:B------:R-:W-:Y:S02]  /*101590*/  IADD3.X R43, P5, PT, RZ, RZ, RZ, P4, !PT ;  /* 0x000000ffff2b7210 */ /* 0x000fe400027be4ff */
[----:B------:R-:W-:Y:S01]  /*1015a0*/  IADD3.X RZ, P3, PT, R29, R35, RZ, P2, !PT ;  /* 0x000000231dff7210 */ /* 0x000fe2000177e4ff */
[----:B------:R-:W-:Y:S01]  /*1015b0*/  IMAD.WIDE.U32 R28, R48, 0x6ca1493b, R28 ;  /* 0x6ca1493b301c7825 */ /* 0x000fe200078e001c */
[----:B------:R-:W-:Y:S02]  /*1015c0*/  IADD3.X R47, P1, PT, R47, R154, RZ, P1, !PT ;  /* 0x0000009a2f2f7210 */ /* 0x000fe40000f3e4ff */
[----:B------:R-:W-:Y:S01]  /*1015d0*/  IADD3 RZ, P2, PT, R104, R26, RZ ;  /* 0x0000001a68ff7210 */ /* 0x000fe20007f5e0ff */
[----:B------:R-:W-:Y:S01]  /*1015e0*/  IMAD.X R33, RZ, RZ, RZ, P5 ;  /* 0x000000ffff217224 */ /* 0x000fe200028e06ff */
[----:B------:R-:W-:Y:S01]  /*1015f0*/  IADD3.X R26, P5, PT, R41, R132, RZ, P3, !PT ;  /* 0x00000084291a7210 */ /* 0x000fe20001fbe4ff */
[----:B------:R-:W-:Y:S01]  /*101600*/  IMAD.WIDE.U32 R34, R136, -0x1, RZ ;  /* 0xffffffff88227825 */ /* 0x000fe200078e00ff */
[----:B------:R-:W-:-:S02]  /*101610*/  IADD3.X R154, P3, PT, R141, R155, RZ, P1, !PT ;  /* 0x0000009b8d9a7210 */ /* 0x000fc40000f7e4ff */
[----:B------:R-:W-:Y:S01]  /*101620*/  IADD3.X RZ, P1, PT, R105, R27, RZ, P2, !PT ;  /* 0x0000001b69ff7210 */ /* 0x000fe2000173e4ff */
[----:B------:R-:W-:Y:S01]  /*101630*/  IMAD.IADD R109, R29, 0x1, R108 ;  /* 0x000000011d6d7824 */ /* 0x000fe200078e026c */
[----:B------:R-:W-:Y:S01]  /*101640*/  IADD3.X R51, P4, PT, R51, R54, RZ, P0, !PT ;  /* 0x0000003633337210 */ /* 0x000fe2000079e4ff */
[----:B------:R-:W-:Y:S01]  /*101650*/  IMAD.WIDE.U32 R40, R34, 0x1, RZ ;  /* 0x0000000122287825 */ /* 0x000fe200078e00ff */
[----:B------:R-:W-:Y:S02]  /*101660*/  IADD3.X R43, P1, PT, R43, R128, RZ, P1, !PT ;  /* 0x000000802b2b7210 */ /* 0x000fe40000f3e4ff */
[----:B------:R-:W-:Y:S02]  /*101670*/  IADD3.X R132, P5, PT, R49, R133, RZ, P5, !PT ;  /* 0x0000008531847210 */ /* 0x000fe40002fbe4ff */
[----:B------:R-:W-:Y:S02]  /*101680*/  IADD3.X R27, P2, PT, R91, R56, RZ, P4, !PT ;  /* 0x000000385b1b7210 */ /* 0x000fe4000275e4ff */
[----:B------:R-:W-:Y:S01]  /*101690*/  IADD3.X R128, P4, PT, R33, R129, RZ, P1, !PT ;  /* 0x0000008121807210 */ /* 0x000fe20000f9e4ff */
[----:B------:R-:W-:Y:S01]  /*1016a0*/  IMAD R33, R136, -0x7af74001, -R103 ;  /* 0x8508bfff88217824 */ /* 0x000fe200078e0a67 */
[----:B------:R-:W-:-:S02]  /*1016b0*/  IADD3.X R26, P5, PT, R26, R51, RZ, P5, !PT ;  /* 0x000000331a1a7210 */ /* 0x000fc40002fbe4ff */
[----:B------:R-:W-:Y:S01]  /*1016c0*/  IADD3.X R42, P4, PT, R43, R28, RZ, P4, !PT ;  /* 0x0000001c2b2a7210 */ /* 0x000fe2000279e4ff */
[----:B------:R-:W-:Y:S01]  /*1016d0*/  IMAD.IADD R33, R35, 0x1, R33 ;  /* 0x0000000123217824 */ /* 0x000fe200078e0221 */
[----:B------:R-:W-:Y:S02]  /*1016e0*/  IADD3.X R27, P5, PT, R132, R27, RZ, P5, !PT ;  /* 0x0000001b841b7210 */ /* 0x000fe40002fbe4ff */
[----:B------:R-:W-:Y:S01]  /*1016f0*/  IADD3.X R91, P0, PT, RZ, RZ, RZ, P0, !PT ;  /* 0x000000ffff5b7210 */ /* 0x000fe2000071e4ff */
[----:B------:R-:W-:Y:S01]  /*101700*/  IMAD.WIDE.U32 R28, R33, 0x1, RZ ;  /* 0x00000001211c7825 */ /* 0x000fe200078e00ff */
[----:B------:R-:W-:Y:S02]  /*101710*/  IADD3.X R43, P4, PT, R128, R109, RZ, P4, !PT ;  /* 0x0000006d802b7210 */ /* 0x000fe4000279e4ff */
[----:B------:R-:W-:Y:S02]  /*101720*/  IADD3.X R51, P5, PT, RZ, RZ, RZ, P5, !PT ;  /* 0x000000ffff337210 */ /* 0x000fe40002fbe4ff */
[----:B------:R-:W-:-:S02]  /*101730*/  IADD3 RZ, P1, PT, R26, R44, RZ ;  /* 0x0000002c1aff7210 */ /* 0x000fc40007f3e0ff */
[----:B------:R-:W-:Y:S02]  /*101740*/  IADD3.X R91, P2, PT, RZ, R91, RZ, P2, !PT ;  /* 0x0000005bff5b7210 */ /* 0x000fe4000175e4ff */
[----:B------:R-:W-:Y:S02]  /*101750*/  IADD3.X R35, P4, PT, RZ, RZ, RZ, P4, !PT ;  /* 0x000000ffff237210 */ /* 0x000fe4000279e4ff */
[----:B------:R-:W-:Y:S01]  /*101760*/  IADD3.X R107, PT, PT, RZ, RZ, RZ, P5, !PT ;  /* 0x000000ffff6b7210 */ /* 0x000fe20002ffe4ff */
[----:B------:R-:W-:Y:S01]  /*101770*/  IMAD.WIDE.U32 R28, P5, R34, -0x7af74000, R28 ;  /* 0x8508c000221c7825 */ /* 0x000fe200078a001c */
[----:B------:R-:W-:Y:S02]  /*101780*/  IADD3.X R44, PT, PT, RZ, RZ, RZ, P2, P0 ;  /* 0x000000ffff2c7210 */ /* 0x000fe400017e04ff */
[----:B------:R-:W-:Y:S01]  /*101790*/  IADD3.X RZ, P1, PT, R27, R45, RZ, P1, !PT ;  /* 0x0000002d1bff7210 */ /* 0x000fe20000f3e4ff */
[----:B------:R-:W-:Y:S01]  /*1017a0*/  IMAD.X R49, RZ, RZ, RZ, P4 ;  /* 0x000000ffff317224 */ /* 0x000fe200020e06ff */
[----:B------:R-:W-:Y:S01]  /*1017b0*/  IADD3 RZ, P2, PT, R42, R112, RZ ;  /* 0x000000702aff7210 */ /* 0x000fe20007f5e0ff */
[----:B------:R-:W-:Y:S01]  /*1017c0*/  IMAD.WIDE.U32 R26, R48, 0x17c510ea, R26 ;  /* 0x17c510ea301a7825 */ /* 0x000fe200078e001a */
[----:B------:R-:W-:-:S02]  /*1017d0*/  IADD3 RZ, P0, PT, R136, R40, RZ ;  /* 0x0000002888ff7210 */ /* 0x000fc40007f1e0ff */
[----:B------:R-:W-:Y:S01]  /*1017e0*/  IADD3.X R54, P1, PT, R51, R156, RZ, P1, !PT ;  /* 0x0000009c33367210 */ /* 0x000fe20000f3e4ff */
[----:B------:R-:W-:Y:S01]  /*1017f0*/  IMAD.IADD R115, R27, 0x1, R114 ;  /* 0x000000011b737824 */ /* 0x000fe200078e0272 */
[----:B------:R-:W-:Y:S01]  /*101800*/  IADD3 R40, P4, PT, R41, R28, RZ ;  /* 0x0000001c29287210 */ /* 0x000fe20007f9e0ff */
[----:B------:R-:W-:Y:S01]  /*101810*/  IMAD.X R41, RZ, RZ, RZ, P5 ;  /* 0x000000ffff297224 */ /* 0x000fe200028e06ff */
[----:B------:R-:W-:Y:S01]  /*101820*/  IADD3.X RZ, P2, PT, R43, R72, RZ, P2, !PT ;  /* 0x000000482bff7210 */ /* 0x000fe2000175e4ff */
[----:B------:R-:W-:Y:S01]  /*101830*/  IMAD.WIDE.U32 R50, R33, -0x45f6b800, RZ ;  /* 0xba09480021327825 */ /* 0x000fe200078e00ff */
[----:B------:R-:W-:Y:S02]  /*101840*/  IADD3.X R107, P1, PT, R107, R157, RZ, P1, !PT ;  /* 0x0000009d6b6b7210 */ /* 0x000fe40000f3e4ff */
[----:B------:R-:W-:Y:S01]  /*101850*/  IADD3.X RZ, P0, PT, R103, R40, RZ, P0, !PT ;  /* 0x0000002867ff7210 */ /* 0x000fe2000071e4ff */
[----:B------:R-:W-:Y:S01]  /*101860*/  IMAD.MOV.U32 R40, RZ, RZ, R29 ;  /* 0x000000ffff287224 */ /* 0x000fe200078e001d */
[----:B------:R-:W-:Y:S01]  /*101870*/  IADD3.X R45, P2, PT, R35, R110, RZ, P2, !PT ;  /* 0x0000006e232d7210 */ /* 0x000fe2000175e4ff */
[----:B------:R-:W-:Y:S01]  /*101880*/  IMAD.WIDE.U32 R28, R32, -0x45f6b800, R104 ;  /* 0xba094800201c7825 */ /* 0x000fe200078e0068 */
[----:B------:R-:W-:-:S02]  /*101890*/  IADD3.X R54, P1, PT, R54, R91, RZ, P1, !PT ;  /* 0x0000005b36367210 */ /* 0x000fc40000f3e4ff */
[----:B------:R-:W-:Y:S01]  /*1018a0*/  IADD3.X R110, P2, PT, R49, R111, RZ, P2, !PT ;  /* 0x0000006f316e7210 */ /* 0x000fe2000175e4ff */
[----:B------:R-:W-:Y:S01]  /*1018b0*/  IMAD.WIDE.U32.X R40, R33, -0x7af74000, R40, P4 ;  /* 0x8508c00021287825 */ /* 0x000fe200020e0428 */
[----:B------:R-:W-:Y:S02]  /*1018c0*/  IADD3.X R107, P1, PT, R107, R44, RZ, P1, !PT ;  /* 0x0000002c6b6b7210 */ /* 0x000fe40000f3e4ff */
[----:B------:R-:W-:Y:S01]  /*1018d0*/  IADD3.X R44, P4, PT, R45, R26, RZ, P2, !PT ;  /* 0x0000001a2d2c7210 */ /* 0x000fe2000179e4ff */
[----:B------:R-:W-:Y:S01]  /*1018e0*/  IMAD.WIDE.U32 R26, R33, 0x30000000, RZ ;  /* 0x30000000211a7825 */ /* 0x000fe200078e00ff */
[----:B------:R-:W-:Y:S02]  /*1018f0*/  IADD3.X R35, P2, PT, RZ, R40, RZ, P0, !PT ;  /* 0x00000028ff237210 */ /* 0x000fe4000075e4ff */
[----:B------:R-:W-:Y:S01]  /*101900*/  IADD3.X R45, P4, PT, R110, R115, RZ, P4, !PT ;  /* 0x000000736e2d7210 */ /* 0x000fe2000279e4ff */
[----:B------:R-:W-:Y:S01]  /*101910*/  IMAD.IADD R46, R29, 0x1, R46 ;  /* 0x000000011d2e7824 */ /* 0x000fe200078e022e */
        /* <DEDUP_REMOVED lines=9> */
[----:B------:R-:W-:Y:S02]  /*1019b0*/  IMAD.MOV.U32 R46, RZ, RZ, R27 ;  /* 0x000000ffff2e7224 */ /* 0x000fe400078e001b */
[----:B------:R-:W-:Y:S01]  /*1019c0*/  IMAD.X R105, RZ, RZ, RZ, P4 ;  /* 0x000000ffff697224 */ /* 0x000fe200020e06ff */
[----:B------:R-:W-:Y:S01]  /*1019d0*/  IADD3 RZ, P4, PT, R28, R40, RZ ;  /* 0x000000281cff7210 */ /* 0x000fe20007f9e0ff */
[----:B------:R-:W-:Y:S01]  /*1019e0*/  IMAD.WIDE.U32.X R40, R33, 0x170b5d44, R46, P5 ;  /* 0x170b5d4421287825 */ /* 0x000fe200028e042e */
[----:B------:R-:W-:-:S02]  /*1019f0*/  IADD3.X R27, P5, PT, RZ, RZ, RZ, P2, !PT ;  /* 0x000000ffff1b7210 */ /* 0x000fc400017be4ff */
[----:B------:R-:W-:Y:S01]  /*101a00*/  IADD3.X RZ, P4, PT, R29, R49, RZ, P4, !PT ;  /* 0x000000311dff7210 */ /* 0x000fe2000279e4ff */
[C-C-:B------:R-:W-:Y:S02]  /*101a10*/  IMAD R35, R34.reuse, 0x1ef3622f, R50.reuse ;  /* 0x1ef3622f22237824 */ /* 0x140fe400078e0232 */
[----:B------:R-:W-:Y:S01]  /*101a20*/  IMAD.X R91, RZ, RZ, RZ, P5 ;  /* 0x000000ffff5b7224 */ /* 0x000fe200028e06ff */
[----:B------:R-:W-:Y:S01]  /*101a30*/  IADD3.X R27, P4, PT, R27, R40, RZ, P4, !PT ;  /* 0x000000281b1b7210 */ /* 0x000fe2000279e4ff */
[----:B------:R-:W-:Y:S01]  /*101a40*/  IMAD.WIDE.U32 R50, P2, R34, 0x1ef3622f, R50 ;  /* 0x1ef3622f22327825 */ /* 0x000fe20007840032 */
[----:B------:R-:W-:Y:S02]  /*101a50*/  IADD3 RZ, P5, PT, R44, R90, RZ ;  /* 0x0000005a2cff7210 */ /* 0x000fe40007fbe0ff */
[----:B------:R-:W-:Y:S01]  /*101a60*/  IADD3.X R41, P4, PT, R91, R41, RZ, P4, !PT ;  /* 0x000000295b297210 */ /* 0x000fe2000279e4ff */
[----:B------:R-:W-:Y:S01]  /*101a70*/  IMAD.WIDE.U32 R46, R34, -0x45f6b800, RZ ;  /* 0xba094800222e7825 */ /* 0x000fe200078e00ff */
[----:B------:R-:W-:-:S02]  /*101a80*/  IADD3.X RZ, P5, PT, R45, R74, RZ, P5, !PT ;  /* 0x0000004a2dff7210 */ /* 0x000fc40002fbe4ff */
[----:B------:R-:W-:Y:S01]  /*101a90*/  IADD3.X R91, P0, PT, R107, R154, RZ, P0, !PT ;  /* 0x0000009a6b5b7210 */ /* 0x000fe2000071e4ff */
[----:B------:R-:W-:-:S04]  /*101aa0*/  IMAD.WIDE.U32 R42, R32, 0xf5138f, R42 ;  /* 0x00f5138f202a7825 */ /* 0x000fc800078e002a */
[----:B------:R-:W-:Y:S01]  /*101ab0*/  IMAD.X R49, RZ, RZ, RZ, P2 ;  /* 0x000000ffff317224 */ /* 0x000fe200010e06ff */
[----:B------:R-:W-:Y:S01]  /*101ac0*/  IADD3 RZ, P2, PT, R50, R47, RZ ;  /* 0x0000002f32ff7210 */ /* 0x000fe20007f5e0ff */
[----:B------:R-:W-:Y:S01]  /*101ad0*/  IMAD.MOV.U32 R48, RZ, RZ, R51 ;  /* 0x000000ffff307224 */ /* 0x000fe200078e0033 */
[----:B------:R-:W-:Y:S01]  /*101ae0*/  IADD3.X R40, P4, PT, R27, R42, RZ, P4, !PT ;  /* 0x0000002a1b287210 */ /* 0x000fe2000279e4ff */
[----:B------:R-:W-:Y:S02]  /*101af0*/  IMAD.IADD R118, R43, 0x1, R118 ;  /* 0x000000012b767824 */ /* 0x000fe400078e0276 */
[----:B------:R-:W-:Y:S01]  /*101b00*/  IMAD.IADD R27, R35, 0x1, R47 ;  /* 0x00000001231b7824 */ /* 0x000fe200078e022f */
[----:B------:R-:W-:Y:S01]  /*101b10*/  IADD3.X R47, P5, PT, R103, R100, RZ, P5, !PT ;  /* 0x00000064672f7210 */ /* 0x000fe20002fbe4ff */
[----:B------:R-:W-:Y:S01]  /*101b20*/  IMAD.WIDE.U32.X R48, R33, 0x1ef3622f, R48, P2 ;  /* 0x1ef3622f21307825 */ /* 0x000fe200010e0430 */
[----:B------:R-:W-:Y:S02]  /*101b30*/  IADD3 RZ, P2, PT, R40, R46, RZ ;  /* 0x0000002e28ff7210 */ /* 0x000fe40007f5e0ff */
[----:B------:R-:W-:Y:S01]  /*101b40*/  IADD3.X R41, P4, PT, R41, R118, RZ, P4, !PT ;  /* 0x0000007629297210 */ /* 0x000fe2000279e4ff */
[----:B------:R-:W-:Y:S01]  /*101b50*/  IMAD.WIDE.U32 R42, R32, 0x6ca1493b, R44 ;  /* 0x6ca1493b202a7825 */ /* 0x000fe200078e002c */
[----:B------:R-:W-:-:S02]  /*101b60*/  IADD3.X R100, P5, PT, R105, R101, RZ, P5, !PT ;  /* 0x0000006569647210 */ /* 0x000fc40002fbe4ff */
[----:B------:R-:W-:Y:S01]  /*101b70*/  IADD3.X RZ, P2, PT, R41, R27, RZ, P2, !PT ;  /* 0x0000001b29ff7210 */ /* 0x000fe2000175e4ff */
[----:B------:R-:W-:Y:S01]  /*101b80*/  IMAD.WIDE.U32 R50, R33, 0xf5138f, RZ ;  /* 0x00f5138f21327825 */ /* 0x000fe200078e00ff */
[----:B------:R-:W-:Y:S02]  /*101b90*/  IADD3.X R27, P4, PT, RZ, RZ, RZ, P4, !PT ;  /* 0x000000ffff1b7210 */ /* 0x000fe4000279e4ff */
[----:B------:R-:W-:Y:S01]  /*101ba0*/  IADD3 R107, PT, PT, R43, R106, RZ ;  /* 0x0000006a2b6b7210 */ /* 0x000fe20007ffe0ff */
[----:B------:R-:W-:Y:S01]  /*101bb0*/  IMAD.WIDE.U32 R104, R33, 0x6ca1493b, RZ ;  /* 0x6ca1493b21687825 */ /* 0x000fe200078e00ff */
[----:B------:R-:W-:Y:S02]  /*101bc0*/  IADD3.X R43, P2, PT, R27, R48, RZ, P2, !PT ;  /* 0x000000301b2b7210 */ /* 0x000fe4000175e4ff */
[----:B------:R-:W-:Y:S01]  /*101bd0*/  IADD3.X R46, P5, PT, R47, R54, RZ, P5, !PT ;  /* 0x000000362f2e7210 */ /* 0x000fe20002fbe4ff */
[----:B------:R-:W-:Y:S02]  /*101be0*/  IMAD.X R45, RZ, RZ, RZ, P4 ;  /* 0x000000ffff2d7224 */ /* 0x000fe400020e06ff */
[--C-:B------:R-:W-:Y:S01]  /*101bf0*/  IMAD R27, R34, 0x1a22d9f3, R50.reuse ;  /* 0x1a22d9f3221b7824 */ /* 0x100fe200078e0232 */
        /* <DEDUP_REMOVED lines=9> */
[----:B------:R-:W-:Y:S01]  /*101c90*/  IADD3.X R107, P2, PT, RZ, RZ, RZ, P2, !PT ;  /* 0x000000ffff6b7210 */ /* 0x000fe2000175e4ff */
[----:B------:R-:W-:Y:S01]  /*101ca0*/  IMAD.X R101, RZ, RZ, RZ, P5 ;  /* 0x000000ffff657224 */ /* 0x000fe200028e06ff */
[----:B------:R-:W-:Y:S01]  /*101cb0*/  IADD3 RZ, P5, PT, R50, R49, RZ ;  /* 0x0000003132ff7210 */ /* 0x000fe20007fbe0ff */
[----:B------:R-:W-:-:S04]  /*101cc0*/  IMAD.WIDE.U32 R44, P4, R60, R61, R44 ;  /* 0x0000003d3c2c7225 */ /* 0x000fc8000788002c */
[----:B------:R-:W-:Y:S02]  /*101cd0*/  IMAD.MOV.U32 R100, RZ, RZ, R51 ;  /* 0x000000ffff647224 */ /* 0x000fe400078e0033 */
[----:B------:R-:W-:Y:S01]  /*101ce0*/  IMAD.X R51, RZ, RZ, RZ, P4 ;  /* 0x000000ffff337224 */ /* 0x000fe200020e06ff */
[----:B------:R-:W-:Y:S01]  /*101cf0*/  IADD3 RZ, P4, PT, R46, R138, RZ ;  /* 0x0000008a2eff7210 */ /* 0x000fe20007f9e0ff */
[----:B------:R-:W-:Y:S02]  /*101d00*/  IMAD.IADD R117, R27, 0x1, R49 ;  /* 0x000000011b757824 */ /* 0x000fe400078e0231 */
[----:B------:R-:W-:Y:S01]  /*101d10*/  IMAD.X R109, RZ, RZ, RZ, P2 ;  /* 0x000000ffff6d7224 */ /* 0x000fe200010e06ff */
[----:B------:R-:W-:Y:S01]  /*101d20*/  IADD3 RZ, P2, PT, R42, R48, RZ ;  /* 0x000000302aff7210 */ /* 0x000fe20007f5e0ff */
[----:B------:R-:W-:Y:S01]  /*101d30*/  IMAD.WIDE.U32.X R100, R33, 0x1a22d9f3, R100, P5 ;  /* 0x1a22d9f321647825 */ /* 0x000fe200028e0464 */
[----:B------:R-:W-:Y:S02]  /*101d40*/  IADD3.X RZ, P4, PT, R47, R58, RZ, P4, !PT ;  /* 0x0000003a2fff7210 */ /* 0x000fe4000279e4ff */
[----:B------:R-:W-:Y:S01]  /*101d50*/  IADD3.X RZ, P2, PT, R43, R117, RZ, P2, !PT ;  /* 0x000000752bff7210 */ /* 0x000fe2000175e4ff */
[----:B------:R-:W-:Y:S01]  /*101d60*/  IMAD.WIDE.U32 R102, R60, R60, RZ ;  /* 0x0000003c3c667225 */ /* 0x000fe200078e00ff */
[----:B------:R-:W-:-:S03]  /*101d70*/  IADD3.X R48, P1, PT, RZ, RZ, RZ, P1, !PT ;  /* 0x000000ffff307210 */ /* 0x000fc60000f3e4ff */
[----:B------:R-:W-:Y:S01]  /*101d80*/  IMAD.WIDE.U32 R90, P5, R34, -0x39c4fa40, R104 ;  /* 0xc63b05c0225a7825 */ /* 0x000fe200078a0068 */
[----:B------:R-:W-:-:S03]  /*101d90*/  IADD3.X R143, P3, PT, R143, R102, RZ, P3, !PT ;  /* 0x000000668f8f7210 */ /* 0x000fc60001f7e4ff */
        /* <DEDUP_REMOVED lines=10> */
[----:B------:R-:W-:-:S02]  /*101e40*/  IADD3.X R37, P0, PT, RZ, R48, RZ, P0, !PT ;  /* 0x00000030ff257210 */ /* 0x000fc4000071e4ff */
[----:B------:R-:W-:Y:S01]  /*101e50*/  IADD3.X R36, P2, PT, R103, R46, RZ, P2, !PT ;  /* 0x0000002e67247210 */ /* 0x000fe2000175e4ff */
[----:B------:R-:W-:Y:S01]  /*101e60*/  IMAD.MOV.U32 R48, RZ, RZ, R91 ;  /* 0x000000ffff307224 */ /* 0x000fe200078e005b */
[----:B------:R-:W-:Y:S01]  /*101e70*/  IADD3.X R47, PT, PT, RZ, RZ, RZ, P0, P1 ;  /* 0x000000ffff2f7210 */ /* 0x000fe200007e24ff */
[----:B------:R-:W-:Y:S01]  /*101e80*/  IMAD.WIDE.U32 R28, R34, 0x30000000, R28 ;  /* 0x30000000221c7825 */ /* 0x000fe200078e001c */
[----:B------:R-:W-:Y:S02]  /*101e90*/  IADD3 RZ, P1, PT, R90, R101, RZ ;  /* 0x000000655aff7210 */ /* 0x000fe40007f3e0ff */
[----:B------:R-:W-:Y:S01]  /*101ea0*/  IADD3.X R44, P4, PT, R44, R37, RZ, P4, !PT ;  /* 0x000000252c2c7210 */ /* 0x000fe2000279e4ff */
[----:B------:R-:W-:Y:S01]  /*101eb0*/  IMAD.IADD R101, R105, 0x1, R101 ;  /* 0x0000000169657824 */ /* 0x000fe200078e0265 */
[----:B------:R-:W-:Y:S01]  /*101ec0*/  IADD3 RZ, P0, PT, R36, R100, RZ ;  /* 0x0000006424ff7210 */ /* 0x000fe20007f1e0ff */
[----:B------:R-:W-:Y:S01]  /*101ed0*/  IMAD.WIDE.U32 R90, R33, 0x17c510ea, RZ ;  /* 0x17c510ea215a7825 */ /* 0x000fe200078e00ff */
[----:B------:R-:W-:-:S02]  /*101ee0*/  IADD3.X R37, P2, PT, R32, R145, RZ, P2, !PT ;  /* 0x0000009120257210 */ /* 0x000fc4000175e4ff */
[----:B------:R-:W-:Y:S01]  /*101ef0*/  IADD3.X R50, P4, PT, R50, R47, RZ, P4, !PT ;  /* 0x0000002f32327210 */ /* 0x000fe2000279e4ff */
[----:B------:R-:W-:Y:S01]  /*101f00*/  IMAD.WIDE.U32.X R48, R33, -0x39c4fa40, R48, P1 ;  /* 0xc63b05c021307825 */ /* 0x000fe200008e0430 */
[----:B------:R-:W-:Y:S02]  /*101f10*/  IADD3.X RZ, P0, PT, R37, R101, RZ, P0, !PT ;  /* 0x0000006525ff7210 */ /* 0x000fe4000071e4ff */
[----:B------:R-:W-:Y:S01]  /*101f20*/  IADD3.X R103, P2, PT, RZ, RZ, RZ, P2, !PT ;  /* 0x000000ffff677210 */ /* 0x000fe2000175e4ff */
[----:B------:R-:W-:Y:S01]  /*101f30*/  IMAD.WIDE.U32 R100, P1, R34, 0x1ae3a46, R90 ;  /* 0x01ae3a4622647825 */ /* 0x000fe2000782005a */
[----:B------:R-:W-:Y:S02]  /*101f40*/  IADD3.X R107, P3, PT, R52, R115, RZ, P3, !PT ;  /* 0x00000073346b7210 */ /* 0x000fe40001f7e4ff */
[----:B------:R-:W-:Y:S01]  /*101f50*/  IADD3.X R32, P0, PT, R103, R48, RZ, P0, !PT ;  /* 0x0000003067207210 */ /* 0x000fe2000071e4ff */
[----:B------:R-:W-:Y:S02]  /*101f60*/  IMAD.X R48, RZ, RZ, RZ, P2 ;  /* 0x000000ffff307224 */ /* 0x000fe400010e06ff */
[----:B------:R-:W-:-:S03]  /*101f70*/  IMAD.WIDE.U32 R46, R34, 0x17c510ea, RZ ;  /* 0x17c510ea222e7825 */ /* 0x000fc600078e00ff */
[----:B------:R-:W-:Y:S01]  /*101f80*/  IADD3.X R48, P0, PT, R48, R49, RZ, P0, !PT ;  /* 0x0000003130307210 */ /* 0x000fe2000071e4ff */
[----:B------:R-:W-:Y:S01]  /*101f90*/  IMAD.X R91, RZ, RZ, RZ, P1 ;  /* 0x000000ffff5b7224 */ /* 0x000fe200008e06ff */
[----:B------:R-:W-:Y:S01]  /*101fa0*/  IADD3.X R103, P1, PT, R44, R143, RZ, P4, !PT ;  /* 0x0000008f2c677210 */ /* 0x000fe2000273e4ff */
[----:B------:R-:W-:Y:S01]  /*101fb0*/  IMAD R109, R34, 0x1ae3a46, R90 ;  /* 0x01ae3a46226d7824 */ /* 0x000fe200078e025a */
[----:B------:R-:W-:Y:S01]  /*101fc0*/  IADD3 RZ, P2, PT, R100, R47, RZ ;  /* 0x0000002f64ff7210 */ /* 0x000fe20007f5e0ff */
[----:B------:R-:W-:Y:S01]  /*101fd0*/  IMAD.IADD R26, R29, 0x1, R26 ;  /* 0x000000011d1a7824 */ /* 0x000fe200078e021a */
[----:B------:R-:W-:Y:S01]  /*101fe0*/  MOV R90, R101 ;  /* 0x00000065005a7202 */ /* 0x000fe20000000f00 */
[----:B------:R-:W-:Y:S01]  /*101ff0*/  IMAD.IADD R47, R109, 0x1, R47 ;  /* 0x000000016d2f7824 */ /* 0x000fe200078e022f */
[----:B------:R-:W-:Y:S01]  /*102000*/  IADD3.X R32, P0, PT, R32, R103, RZ, P0, !PT ;  /* 0x0000006720207210 */ /* 0x000fe2000071e4ff */
[----:B------:R-:W-:Y:S01]  /*102010*/  IMAD.WIDE.U32 R42, R34, 0xf5138f, R42 ;  /* 0x00f5138f222a7825 */ /* 0x000fe200078e002a */
[----:B------:R-:W-:-:S03]  /*102020*/  IADD3.X R49, P1, PT, R50, R107, RZ, P1, !PT ;  /* 0x0000006b32317210 */ /* 0x000fc60000f3e4ff */
[----:B------:R-:W-:Y:S01]  /*102030*/  IMAD.WIDE.U32.X R90, R33, 0x1ae3a46, R90, P2 ;  /* 0x01ae3a46215a7825 */ /* 0x000fe200010e045a */
[----:B------:R-:W-:Y:S02]  /*102040*/  IADD3 RZ, P2, PT, R32, R46, RZ ;  /* 0x0000002e20ff7210 */ /* 0x000fe40007f5e0ff */
[----:B------:R-:W-:Y:S01]  /*102050*/  IADD3.X R33, P0, PT, R48, R49, RZ, P0, !PT ;  /* 0x0000003130217210 */ /* 0x000fe2000071e4ff */
[----:B------:R-:W-:Y:S01]  /*102060*/  IMAD.MOV.U32 R50, RZ, RZ, R45 ;  /* 0x000000ffff327224 */ /* 0x000fe200078e002d */
[----:B------:R-:W-:Y:S02]  /*102070*/  IADD3.X R45, P4, PT, RZ, RZ, RZ, P4, !PT ;  /* 0x000000ffff2d7210 */ /* 0x000fe4000279e4ff */
[----:B------:R-:W-:Y:S01]  /*102080*/  IADD3.X RZ, P2, PT, R33, R47, RZ, P2, !PT ;  /* 0x0000002f21ff7210 */ /* 0x000fe2000175e4ff */
[----:B------:R-:W-:Y:S01]  /*102090*/  IMAD.WIDE.U32.X R50, R61, R61, R50, P5 ;  /* 0x0000003d3d327225 */ /* 0x000fe200028e0432 */
[----:B------:R-:W-:-:S03]  /*1020a0*/  IADD3.X R47, P0, PT, RZ, RZ, RZ, P0, !PT ;  /* 0x000000ffff2f7210 */ /* 0x000fc6000071e4ff */
[C---:B------:R-:W-:Y:S01]  /*1020b0*/  IMAD.WIDE.U32 R48, R34.reuse, 0x17c510ea, R32 ;  /* 0x17c510ea22307825 */ /* 0x040fe200078e0020 */
[----:B------:R-:W-:Y:S02]  /*1020c0*/  IADD3.X R44, P2, PT, R47, R90, RZ, P2, !PT ;  /* 0x0000005a2f2c7210 */ /* 0x000fe4000175e4ff */
[----:B------:R-:W-:Y:S01]  /*1020d0*/  LEA.HI.X R31, P3, R31, R50, RZ, 0x1, P3 ;  /* 0x000000321f1f7211 */ /* 0x000fe20001870cff */
[----:B------:R-:W-:Y:S02]  /*1020e0*/  IMAD.X R90, RZ, RZ, RZ, P0 ;  /* 0x000000ffff5a7224 */ /* 0x000fe400000e06ff */
[----:B------:R-:W-:-:S03]  /*1020f0*/  IMAD.WIDE.U32 R46, R34, 0x6ca1493b, R36 ;  /* 0x6ca1493b222e7825 */ /* 0x000fc600078e0024 */
[----:B------:R-:W-:Y:S01]  /*102100*/  IADD3.X R90, P0, PT, R90, R91, RZ, P2, !PT ;  /* 0x0000005b5a5a7210 */ /* 0x000fe2000171e4ff */
[----:B------:R-:W-:Y:S01]  /*102110*/  IMAD.IADD R50, R43, 0x1, R27 ;  /* 0x000000012b327824 */ /* 0x000fe200078e021b */
[----:B------:R-:W-:Y:S01]  /*102120*/  MOV R36, R46 ;  /* 0x0000002e00247202 */ /* 0x000fe20000000f00 */
[----:B------:R-:W-:Y:S01]  /*102130*/  IMAD.IADD R105, R47, 0x1, R105 ;  /* 0x000000012f697824 */ /* 0x000fe200078e0269 */
[----:B------:R-:W-:Y:S01]  /*102140*/  IADD3.X R44, P1, P0, R44, RZ, R45, P0, P1 ;  /* 0x000000ff2c2c7210 */ /* 0x000fe2000002242d */
[----:B------:R-:W-:Y:S02]  /*102150*/  IMAD.X R45, RZ, RZ, RZ, P4 ;  /* 0x000000ffff2d7224 */ /* 0x000fe400020e06ff */
[----:B------:R-:W-:-:S03]  /*102160*/  IMAD.IADD R109, R49, 0x1, R109 ;  /* 0x00000001316d7824 */ /* 0x000fc600078e026d */
[----:B------:R-:W-:Y:S01]  /*102170*/  IADD3.X R29, PT, PT, R90, RZ, R45, P1, P0 ;  /* 0x000000ff5a1d7210 */ /* 0x000fe20000fe042d */
[----:B------:R-:W-:Y:S01]  /*102180*/  IMAD.MOV.U32 R33, RZ, RZ, R109 ;  /* 0x000000ffff217224 */ /* 0x000fe200078e006d */
[----:B------:R-:W-:Y:S01]  /*102190*/  IADD3 R52, P0, PT, R44, R31, RZ ;  /* 0x0000001f2c347210 */ /* 0x000fe20007f1e0ff */
[----:B------:R-:W-:-:S03]  /*1021a0*/  IMAD.WIDE.U32 R44, R34, -0x45f6b800, R40 ;  /* 0xba094800222c7825 */ /* 0x000fc600078e0028 */
[----:B------:R-:W-:Y:S01]  /*1021b0*/  IADD3.X R51, PT, PT, R29, RZ, R51, P0, P3 ;  /* 0x000000ff1d337210 */ /* 0x000fe200007e6433 */
[----:B------:R-:W-:Y:S01]  /*1021c0*/  IMAD.IADD R41, R45, 0x1, R35 ;  /* 0x000000012d297824 */ /* 0x000fe200078e0223 */
[----:B------:R-:W-:Y:S01]  /*1021d0*/  ISETP.GE.U32.AND P0, PT, R52, 0x17c510ea, PT ;  /* 0x17c510ea3400780c */ /* 0x000fe20003f06070 */
[----:B------:R-:W-:Y:S02]  /*1021e0*/  IMAD.MOV.U32 R32, RZ, RZ, R44 ;  /* 0x000000ffff207224 */ /* 0x000fe400078e002c */
        /* <DEDUP_REMOVED lines=74> */
.L_x_540:
[----:B------:R-:W-:Y:S05]  /*102690*/  BSYNC.RELIABLE B3 ;  /* 0x0000000000037941 */ /* 0x000fea0003800100 */
.L_x_539:
        /* <DEDUP_REMOVED lines=12> */
.L_x_538:
[----:B------:R-:W-:Y:S05]  /*102760*/  BSYNC.RECONVERGENT B2 ;  /* 0x0000000000027941 */ /* 0x000fea0003800200 */
.L_x_537:
        /* <DEDUP_REMOVED lines=8> */
[----:B------:R-:W-:-:S04]  /*1027f0*/  IMAD.WIDE.U32 R50, P0, R29, R70, R50 ;  /* 0x000000461d327225 */ /* 0x000fc80007800032 */
[----:B------:R-:W-:-:S04]  /*102800*/  IMAD.WIDE.U32 R90, P1, R27, R70, R44 ;  /* 0x000000461b5a7225 */ /* 0x000fc8000782002c */
[----:B------:R-:W-:-:S04]  /*102810*/  IMAD.WIDE.U32 R102, R71, R36, RZ ;  /* 0x0000002447667225 */ /* 0x000fc800078e00ff */
[----:B------:R-:W-:Y:S02]  /*102820*/  IMAD.MOV.U32 R46, RZ, RZ, R43 ;  /* 0x000000ffff2e7224 */ /* 0x000fe400078e002b */
[----:B------:R-:W-:-:S04]  /*102830*/  IMAD.WIDE.U32 R44, R70, R34, RZ ;  /* 0x00000022462c7225 */ /* 0x000fc800078e00ff */
[----:B------:R-:W-:Y:S01]  /*102840*/  IMAD.X R115, RZ, RZ, RZ, P0 ;  /* 0x000000ffff737224 */ /* 0x000fe200000e06ff */
[----:B------:R-:W-:Y:S01]  /*102850*/  IADD3 RZ, P0, PT, RZ, R100, RZ ;  /* 0x00000064ffff7210 */ /* 0x000fe20007f1e0ff */
[----:B------:R-:W-:-:S03]  /*102860*/  IMAD.WIDE.U32 R138, R70, R32, RZ ;  /* 0x00000020468a7225 */ /* 0x000fc600078e00ff */
[----:B------:R-:W-:Y:S01]  /*102870*/  IADD3.X RZ, P0, PT, RZ, R109, RZ, P0, !PT ;  /* 0x0000006dffff7210 */ /* 0x000fe2000071e4ff */
[----:B------:R-:W-:Y:S01]  /*102880*/  IMAD.X R49, RZ, RZ, RZ, P1 ;  /* 0x000000ffff317224 */ /* 0x000fe200008e06ff */
[----:B------:R-:W-:Y:S01]  /*102890*/  IADD3 R58, P1, PT, R45, R50, RZ ;  /* 0x000000322d3a7210 */ /* 0x000fe20007f3e0ff */
[----:B------:R-:W-:Y:S01]  /*1028a0*/  IMAD.WIDE.U32.X R46, R26, R71, R46, P2 ;  /* 0x000000471a2e7225 */ /* 0x000fe200010e042e */
[----:B------:R-:W-:-:S03]  /*1028b0*/  IADD3 R72, P4, PT, R139, R90, RZ ;  /* 0x0000005a8b487210 */ /* 0x000fc60007f9e0ff */
[----:B------:R-:W-:Y:S01]  /*1028c0*/  IMAD.WIDE.U32 R42, R100, -0x1, RZ ;  /* 0xffffffff642a7825 */ /* 0x000fe200078e00ff */
[----:B------:R-:W-:-:S03]  /*1028d0*/  IADD3.X R139, P2, PT, RZ, R46, RZ, P0, !PT ;  /* 0x0000002eff8b7210 */ /* 0x000fc6000075e4ff */
[----:B------:R-:W-:Y:S01]  /*1028e0*/  IMAD.MOV.U32 R114, RZ, RZ, R51 ;  /* 0x000000ffff727224 */ /* 0x000fe200078e0033 */
[----:B------:R-:W-:Y:S01]  /*1028f0*/  IADD3.X R45, P2, PT, RZ, R47, RZ, P2, !PT ;  /* 0x0000002fff2d7210 */ /* 0x000fe2000175e4ff */
[----:B------:R-:W-:-:S03]  /*102900*/  IMAD.WIDE.U32 R102, P3, R31, R70, R102 ;  /* 0x000000461f667225 */ /* 0x000fc60007860066 */
[----:B------:R-:W-:Y:S01]  /*102910*/  IADD3.X R138, P2, PT, R139, R138, RZ, P2, !PT ;  /* 0x0000008a8b8a7210 */ /* 0x000fe2000175e4ff */
[----:B------:R-:W-:Y:S01]  /*102920*/  IMAD.WIDE.U32 R50, R71, R40, RZ ;  /* 0x0000002847327225 */ /* 0x000fe200078e00ff */
[----:B------:R-:W-:Y:S02]  /*102930*/  IADD3.X R113, PT, PT, RZ, RZ, RZ, P3, !PT ;  /* 0x000000ffff717210 */ /* 0x000fe40001ffe4ff */
[----:B------:R-:W-:Y:S01]  /*102940*/  IADD3.X R139, P2, PT, R45, R72, RZ, P2, !PT ;  /* 0x000000482d8b7210 */ /* 0x000fe2000175e4ff */
[----:B------:R-:W-:Y:S02]  /*102950*/  IMAD.MOV.U32 R48, RZ, RZ, R91 ;  /* 0x000000ffff307224 */ /* 0x000fe400078e005b */
[----:B------:R-:W-:Y:S02]  /*102960*/  IMAD R41, R100, -0x7af74001, -R109 ;  /* 0x8508bfff64297824 */ /* 0x000fe400078e0a6d */
[----:B------:R-:W-:-:S04]  /*102970*/  IMAD.WIDE.U32 R90, R42, 0x1, RZ ;  /* 0x000000012a5a7825 */ /* 0x000fc800078e00ff */
[----:B------:R-:W-:Y:S01]  /*102980*/  IMAD.WIDE.U32 R106, R71, R35, RZ ;  /* 0x00000023476a7225 */ /* 0x000fe200078e00ff */
[----:B------:R-:W-:-:S03]  /*102990*/  IADD3 RZ, P0, PT, R100, R90, RZ ;  /* 0x0000005a64ff7210 */ /* 0x000fc60007f1e0ff */
[----:B------:R-:W-:-:S04]  /*1029a0*/  IMAD.WIDE.U32 R50, P3, R33, R70, R50 ;  /* 0x0000004621327225 */ /* 0x000fc80007860032 */
[----:B------:R-:W-:-:S04]  /*1029b0*/  IMAD.WIDE.U32 R104, R70, R40, RZ ;  /* 0x0000002846687225 */ /* 0x000fc800078e00ff */
[----:B------:R-:W-:-:S04]  /*1029c0*/  IMAD.WIDE.U32 R126, R70, R36, RZ ;  /* 0x00000024467e7225 */ /* 0x000fc800078e00ff */
[----:B------:R-:W-:Y:S01]  /*1029d0*/  IMAD.IADD R41, R43, 0x1, R41 ;  /* 0x000000012b297824 */ /* 0x000fe200078e0229 */
[----:B------:R-:W-:Y:S01]  /*1029e0*/  IADD3 R52, P5, PT, R127, R102, RZ ;  /* 0x000000667f347210 */ /* 0x000fe20007fbe0ff */
[----:B------:R-:W-:Y:S01]  /*1029f0*/  IMAD.X R101, RZ, RZ, RZ, P3 ;  /* 0x000000ffff657224 */ /* 0x000fe200018e06ff */
[----:B------:R-:W-:Y:S01]  /*102a00*/  IADD3 R56, P3, PT, R105, R50, RZ ;  /* 0x0000003269387210 */ /* 0x000fe20007f7e0ff */
[----:B------:R-:W-:-:S04]  /*102a10*/  IMAD.WIDE.U32.X R48, R27, R71, R48, P4 ;  /* 0x000000471b307225 */ /* 0x000fc800020e0430 */
[----:B------:R-:W-:Y:S01]  /*102a20*/  IMAD.MOV.U32 R100, RZ, RZ, R51 ;  /* 0x000000ffff647224 */ /* 0x000fe200078e0033 */
[----:B------:R-:W-:Y:S01]  /*102a30*/  IADD3.X R129, P2, PT, RZ, R48, RZ, P2, !PT ;  /* 0x00000030ff817210 */ /* 0x000fe2000175e4ff */
[----:B------:R-:W-:-:S03]  /*102a40*/  IMAD.WIDE.U32 R106, P4, R37, R70, R106 ;  /* 0x00000046256a7225 */ /* 0x000fc6000788006a */
[----:B------:R-:W-:Y:S01]  /*102a50*/  IADD3.X R43, P2, PT, RZ, R49, RZ, P2, !PT ;  /* 0x00000031ff2b7210 */ /* 0x000fe2000175e4ff */
[----:B------:R-:W-:-:S03]  /*102a60*/  IMAD.WIDE.U32 R46, R70, R35, RZ ;  /* 0x00000023462e7225 */ /* 0x000fc600078e00ff */
[----:B------:R-:W-:Y:S01]  /*102a70*/  IADD3.X R129, P2, PT, R129, R44, RZ, P2, !PT ;  /* 0x0000002c81817210 */ /* 0x000fe2000175e4ff */
[----:B------:R-:W-:-:S04]  /*102a80*/  IMAD.WIDE.U32 R50, R41, 0x1, RZ ;  /* 0x0000000129327825 */ /* 0x000fc800078e00ff */
[----:B------:R-:W-:-:S04]  /*102a90*/  IMAD.WIDE.U32 R134, R122, R28, RZ ;  /* 0x0000001c7a867225 */ /* 0x000fc800078e00ff */
[----:B------:R-:W-:Y:S02]  /*102aa0*/  IMAD.MOV.U32 R112, RZ, RZ, R103 ;  /* 0x000000ffff707224 */ /* 0x000fe400078e0067 */
[----:B------:R-:W-:Y:S01]  /*102ab0*/  IMAD.X R103, RZ, RZ, RZ, P4 ;  /* 0x000000ffff677224 */ /* 0x000fe200020e06ff */
[----:B------:R-:W-:Y:S01]  /*102ac0*/  IADD3 R54, P4, PT, R47, R106, RZ ;  /* 0x0000006a2f367210 */ /* 0x000fe20007f9e0ff */
[----:B------:R-:W-:Y:S02]  /*102ad0*/  IMAD.MOV.U32 R102, RZ, RZ, R107 ;  /* 0x000000ffff667224 */ /* 0x000fe400078e006b */
[----:B------:R-:W-:-:S04]  /*102ae0*/  IMAD.WIDE.U32.X R114, R29, R71, R114, P1 ;  /* 0x000000471d727225 */ /* 0x000fc800008e0472 */
[----:B------:R-:W-:-:S04]  /*102af0*/  IMAD.WIDE.U32.X R112, R31, R71, R112, P5 ;  /* 0x000000471f707225 */ /* 0x000fc800028e0470 */
[----:B------:R-:W-:-:S04]  /*102b00*/  IMAD.WIDE.U32 R106, R97, R28, RZ ;  /* 0x0000001c616a7225 */ /* 0x000fc800078e00ff */
[----:B------:R-:W-:-:S04]  /*102b10*/  IMAD.WIDE.U32 R50, P1, R42, -0x7af74000, R50 ;  /* 0x8508c0002a327825 */ /* 0x000fc80007820032 */
[----:B------:R-:W-:-:S04]  /*102b20*/  IMAD.WIDE.U32 R134, P5, R26, R97, R134 ;  /* 0x000000611a867225 */ /* 0x000fc800078a0086 */
[----:B------:R-:W-:Y:S01]  /*102b30*/  IMAD.WIDE.U32.X R100, R33, R71, R100, P3 ;  /* 0x0000004721647225 */ /* 0x000fe200018e0464 */
[----:B------:R-:W-:-:S03]  /*102b40*/  IADD3 R45, P3, PT, R134, R107, RZ ;  /* 0x0000006b862d7210 */ /* 0x000fc60007f7e0ff */
[----:B------:R-:W-:Y:S01]  /*102b50*/  IMAD.X R141, RZ, RZ, RZ, P1 ;  /* 0x000000ffff8d7224 */ /* 0x000fe200008e06ff */
[----:B------:R-:W-:Y:S01]  /*102b60*/  IADD3 RZ, P1, PT, R138, R106, RZ ;  /* 0x0000006a8aff7210 */ /* 0x000fe20007f3e0ff */
[----:B------:R-:W-:-:S03]  /*102b70*/  IMAD.WIDE.U32 R118, R122, R32, RZ ;  /* 0x000000207a767225 */ /* 0x000fc600078e00ff */
[----:B------:R-:W-:Y:S01]  /*102b80*/  IADD3.X RZ, P1, PT, R139, R45, RZ, P1, !PT ;  /* 0x0000002d8bff7210 */ /* 0x000fe20000f3e4ff */
[----:B------:R-:W-:-:S04]  /*102b90*/  IMAD.WIDE.U32 R110, R122, R34, RZ ;  /* 0x000000227a6e7225 */ /* 0x000fc800078e00ff */
[----:B------:R-:W-:Y:S02]  /*102ba0*/  IMAD.X R45, RZ, RZ, RZ, P5 ;  /* 0x000000ffff2d7224 */ /* 0x000fe400028e06ff */
[----:B------:R-:W-:Y:S02]  /*102bb0*/  IMAD.MOV.U32 R44, RZ, RZ, R135 ;  /* 0x000000ffff2c7224 */ /* 0x000fe400078e0087 */
[----:B------:R-:W-:-:S04]  /*102bc0*/  IMAD.WIDE.U32 R142, R97, R32, RZ ;  /* 0x00000020618e7225 */ /* 0x000fc800078e00ff */
[----:B------:R-:W-:-:S04]  /*102bd0*/  IMAD.WIDE.U32.X R44, R26, R122, R44, P3 ;  /* 0x0000007a1a2c7225 */ /* 0x000fc800018e042c */
[----:B------:R-:W-:Y:S01]  /*102be0*/  IMAD.WIDE.U32 R106, R97, R34, RZ ;  /* 0x00000022616a7225 */ /* 0x000fe200078e00ff */
[----:B------:R-:W-:-:S03]  /*102bf0*/  IADD3.X R128, P1, PT, RZ, R44, RZ, P1, !PT ;  /* 0x0000002cff807210 */ /* 0x000fc60000f3e4ff */
[----:B------:R-:W-:Y:S01]  /*102c00*/  IMAD.WIDE.U32 R118, P5, R27, R97, R118 ;  /* 0x000000611b767225 */ /* 0x000fe200078a0076 */
[----:B------:R-:W-:-:S03]  /*102c10*/  IADD3.X R72, P1, PT, RZ, R45, RZ, P1, !PT ;  /* 0x0000002dff487210 */ /* 0x000fc60000f3e4ff */
[----:B------:R-:W-:-:S04]  /*102c20*/  IMAD.WIDE.U32 R110, P3, R29, R97, R110 ;  /* 0x000000611d6e7225 */ /* 0x000fc8000786006e */
[----:B------:R-:W-:Y:S01]  /*102c30*/  IMAD.WIDE.U32.X R102, R37, R71, R102, P4 ;  /* 0x0000004725667225 */ /* 0x000fe200020e0466 */
[----:B------:R-:W-:Y:S02]  /*102c40*/  MOV R70, R111 ;  /* 0x0000006f00467202 */ /* 0x000fe40000000f00 */
[----:B------:R-:W-:Y:S01]  /*102c50*/  IADD3 R90, P4, PT, R91, R50, RZ ;  /* 0x000000325b5a7210 */ /* 0x000fe20007f9e0ff */
[----:B------:R-:W-:Y:S01]  /*102c60*/  IMAD.X R131, RZ, RZ, RZ, P5 ;  /* 0x000000ffff837224 */ /* 0x000fe200028e06ff */
[----:B------:R-:W-:Y:S01]  /*102c70*/  IADD3 R105, P5, PT, R118, R143, RZ ;  /* 0x0000008f76697210 */ /* 0x000fe20007fbe0ff */
[----:B------:R-:W-:Y:S01]  /*102c80*/  IMAD.X R71, RZ, RZ, RZ, P3 ;  /* 0x000000ffff477224 */ /* 0x000fe200018e06ff */
[----:B------:R-:W-:Y:S01]  /*102c90*/  IADD3 R47, P3, PT, R110, R107, RZ ;  /* 0x0000006b6e2f7210 */ /* 0x000fe20007f7e0ff */
[C---:B------:R-:W-:Y:S01]  /*102ca0*/  IMAD.WIDE.U32 R132, R122.reuse, R36, RZ ;  /* 0x000000247a847225 */ /* 0x040fe200078e00ff */
[----:B------:R-:W-:Y:S02]  /*102cb0*/  IADD3.X RZ, P0, PT, R109, R90, RZ, P0, !PT ;  /* 0x0000005a6dff7210 */ /* 0x000fe4000071e4ff */
[----:B------:R-:W-:Y:S01]  /*102cc0*/  IADD3.X R107, P2, PT, R43, R58, RZ, P2, !PT ;  /* 0x0000003a2b6b7210 */ /* 0x000fe2000175e4ff */
[----:B------:R-:W-:-:S04]  /*102cd0*/  IMAD.WIDE.U32 R48, R122, R40, RZ ;  /* 0x000000287a307225 */ /* 0x000fc800078e00ff */
[----:B------:R-:W-:Y:S02]  /*102ce0*/  IMAD.MOV.U32 R130, RZ, RZ, R119 ;  /* 0x000000ffff827224 */ /* 0x000fe400078e0077 */
[----:B------:R-:W-:-:S04]  /*102cf0*/  IMAD.WIDE.U32.X R70, R29, R122, R70, P3 ;  /* 0x0000007a1d467225 */ /* 0x000fc800018e0446 */
[----:B------:R-:W-:-:S04]  /*102d00*/  IMAD.WIDE.U32.X R130, R27, R122, R130, P5 ;  /* 0x0000007a1b827225 */ /* 0x000fc800028e0482 */
[----:B------:R-:W-:-:S04]  /*102d10*/  IMAD.WIDE.U32 R136, R122, R35, RZ ;  /* 0x000000237a887225 */ /* 0x000fc800078e00ff */
[----:B------:R-:W-:-:S04]  /*102d20*/  IMAD.WIDE.U32 R132, P5, R31, R97, R132 ;  /* 0x000000611f847225 */ /* 0x000fc800078a0084 */
[----:B------:R-:W-:-:S04]  /*102d30*/  IMAD.WIDE.U32 R48, P3, R33, R97, R48 ;  /* 0x0000006121307225 */ /* 0x000fc80007860030 */
[----:B------:R-:W-:-:S04]  /*102d40*/  IMAD.WIDE.U32 R44, R97, R36, RZ ;  /* 0x00000024612c7225 */ /* 0x000fc800078e00ff */
[----:B------:R-:W-:Y:S02]  /*102d50*/  IMAD.MOV.U32 R140, RZ, RZ, R51 ;  /* 0x000000ffff8c7224 */ /* 0x000fe400078e0033 */
[----:B------:R-:W-:Y:S01]  /*102d60*/  IMAD.X R109, RZ, RZ, RZ, P3 ;  /* 0x000000ffff6d7224 */ /* 0x000fe200018e06ff */
[----:B------:R-:W-:Y:S01]  /*102d70*/  IADD3 R43, P3, PT, R132, R45, RZ ;  /* 0x0000002d842b7210 */ /* 0x000fe20007f7e0ff */
[----:B------:R-:W-:Y:S02]  /*102d80*/  IMAD.X R51, RZ, RZ, RZ, P5 ;  /* 0x000000ffff337224 */ /* 0x000fe400028e06ff */
[----:B------:R-:W-:-:S04]  /*102d90*/  IMAD.WIDE.U32 R136, P5, R37, R97, R136 ;  /* 0x0000006125887225 */ /* 0x000fc800078a0088 */
[----:B------:R-:W-:-:S04]  /*102da0*/  IMAD.WIDE.U32 R116, R97, R40, RZ ;  /* 0x0000002861747225 */ /* 0x000fc800078e00ff */
[----:B------:R-:W-:Y:S02]  /*102db0*/  IMAD.MOV.U32 R50, RZ, RZ, R133 ;  /* 0x000000ffff327224 */ /* 0x000fe400078e0085 */
[----:B------:R-:W-:-:S04]  /*102dc0*/  IMAD.WIDE.U32 R90, R97, R35, RZ ;  /* 0x00000023615a7225 */ /* 0x000fc800078e00ff */
[----:B------:R-:W-:Y:S01]  /*102dd0*/  IMAD.X R145, RZ, RZ, RZ, P5 ;  /* 0x000000ffff917224 */ /* 0x000fe200028e06ff */
[----:B------:R-:W-:Y:S01]  /*102de0*/  IADD3.X R128, P5, PT, R128, R129, RZ, P1, !PT ;  /* 0x0000008180807210 */ /* 0x000fe20000fbe4ff */
[----:B------:R-:W-:Y:S01]  /*102df0*/  IMAD.WIDE.U32.X R50, R31, R122, R50, P3 ;  /* 0x0000007a1f327225 */ /* 0x000fe200018e0432 */
[----:B------:R-:W-:Y:S02]  /*102e00*/  IADD3 R117, P3, PT, R48, R117, RZ ;  /* 0x0000007530757210 */ /* 0x000fe40007f7e0ff */
[----:B------:R-:W-:Y:S01]  /*102e10*/  IADD3 R91, P1, PT, R136, R91, RZ ;  /* 0x0000005b885b7210 */ /* 0x000fe20007f3e0ff */
[----:B------:R-:W-:Y:S01]  /*102e20*/  IMAD.MOV.U32 R108, RZ, RZ, R49 ;  /* 0x000000ffff6c7224 */ /* 0x000fe200078e0031 */
[----:B------:R-:W-:Y:S01]  /*102e30*/  IADD3.X R129, P5, PT, R72, R107, RZ, P5, !PT ;  /* 0x0000006b48817210 */ /* 0x000fe20002fbe4ff */
[----:B------:R-:W-:Y:S02]  /*102e40*/  IMAD.MOV.U32 R144, RZ, RZ, R137 ;  /* 0x000000ffff907224 */ /* 0x000fe400078e0089 */
[----:B------:R-:W-:Y:S01]  /*102e50*/  IMAD.WIDE.U32.X R140, R41, -0x7af74000, R140, P4 ;  /* 0x8508c000298c7825 */ /* 0x000fe200020e048c */
[----:B------:R-:W-:-:S03]  /*102e60*/  IADD3.X R49, P5, PT, RZ, RZ, RZ, P5, !PT ;  /* 0x000000ffff317210 */ /* 0x000fc60002fbe4ff */
[----:B------:R-:W-:Y:S01]  /*102e70*/  IMAD.WIDE.U32.X R108, R33, R122, R108, P3 ;  /* 0x0000007a216c7225 */ /* 0x000fe200018e046c */
[----:B------:R-:W-:-:S03]  /*102e80*/  IADD3.X R45, P0, PT, RZ, R140, RZ, P0, !PT ;  /* 0x0000008cff2d7210 */ /* 0x000fc6000071e4ff */
[----:B------:R-:W-:Y:S01]  /*102e90*/  IMAD.WIDE.U32.X R122, R37, R122, R144, P1 ;  /* 0x0000007a257a7225 */ /* 0x000fe200008e0490 */
[----:B------:R-:W-:Y:S02]  /*102ea0*/  IADD3 RZ, P1, PT, R128, R142, RZ ;  /* 0x0000008e80ff7210 */ /* 0x000fe40007f3e0ff */
[----:B------:R-:W-:Y:S01]  /*102eb0*/  IADD3.X R140, P3, PT, RZ, R141, RZ, P0, !PT ;  /* 0x0000008dff8c7210 */ /* 0x000fe2000077e4ff */
[----:B------:R-:W-:Y:S01]  /*102ec0*/  IMAD.WIDE.U32 R138, R28, R97, R138 ;  /* 0x000000611c8a7225 */ /* 0x000fe200078e008a */
[----:B------:R-:W-:Y:S02]  /*102ed0*/  IADD3.X RZ, P1, PT, R129, R105, RZ, P1, !PT ;  /* 0x0000006981ff7210 */ /* 0x000fe40000f3e4ff */
[----:B------:R-:W-:Y:S01]  /*102ee0*/  IADD3.X R149, P0, PT, RZ, R114, RZ, P2, !PT ;  /* 0x00000072ff957210 */ /* 0x000fe2000171e4ff */
[----:B------:R-:W-:Y:S01]  /*102ef0*/  IMAD.WIDE.U32 R154, R41, 0x30000000, RZ ;  /* 0x30000000299a7825 */ /* 0x000fe200078e00ff */
[----:B------:R-:W-:Y:S02]  /*102f00*/  IADD3.X R114, P3, PT, R45, R138, RZ, P3, !PT ;  /* 0x0000008a2d727210 */ /* 0x000fe40001f7e4ff */
[----:B------:R-:W-:Y:S01]  /*102f10*/  IADD3.X R148, P2, PT, R49, R130, RZ, P1, !PT ;  /* 0x0000008231947210 */ /* 0x000fe20000f5e4ff */
[----:B------:R-:W-:Y:S01]  /*102f20*/  IMAD.X R130, RZ, RZ, RZ, P5 ;  /* 0x000000ffff827224 */ /* 0x000fe200028e06ff */
[----:B------:R-:W-:Y:S01]  /*102f30*/  IADD3.X R45, P0, PT, RZ, R115, RZ, P0, !PT ;  /* 0x00000073ff2d7210 */ /* 0x000fe2000071e4ff */
[----:B------:R-:W-:-:S02]  /*102f40*/  IMAD.IADD R107, R139, 0x1, R134 ;  /* 0x000000018b6b7824 */ /* 0x000fc400078e0286 */
[----:B------:R-:W-:Y:S01]  /*102f50*/  IMAD.WIDE.U32 R134, R42, 0x30000000, RZ ;  /* 0x300000002a867825 */ /* 0x000fe200078e00ff */
[----:B------:R-:W-:Y:S02]  /*102f60*/  IADD3.X R149, P0, PT, R149, R126, RZ, P0, !PT ;  /* 0x0000007e95957210 */ /* 0x000fe4000071e4ff */
[----:B------:R-:W-:Y:S01]  /*102f70*/  IADD3.X R130, P2, PT, R130, R131, RZ, P2, !PT ;  /* 0x0000008382827210 */ /* 0x000fe2000175e4ff */
[----:B------:R-:W-:Y:S01]  /*102f80*/  IMAD.WIDE.U32 R154, P4, R42, 0x170b5d44, R154 ;  /* 0x170b5d442a9a7825 */ /* 0x000fe2000788009a */
[----:B------:R-:W-:Y:S02]  /*102f90*/  IADD3.X R45, P0, PT, R45, R52, RZ, P0, !PT ;  /* 0x000000342d2d7210 */ /* 0x000fe4000071e4ff */
[----:B------:R-:W-:Y:S01]  /*102fa0*/  IADD3.X R115, P3, PT, R140, R107, RZ, P3, !PT ;  /* 0x0000006b8c737210 */ /* 0x000fe20001f7e4ff */
[----:B------:R-:W-:Y:S01]  /*102fb0*/  IMAD.WIDE.U32 R126, R99, R28, RZ ;  /* 0x0000001c637e7225 */ /* 0x000fe200078e00ff */
[----:B------:R-:W-:Y:S02]  /*102fc0*/  IADD3.X R148, P2, PT, R148, R149, RZ, P2, !PT ;  /* 0x0000009594947210 */ /* 0x000fe4000175e4ff */
[----:B------:R-:W-:Y:S01]  /*102fd0*/  IADD3.X R141, P0, PT, RZ, R112, RZ, P0, !PT ;  /* 0x00000070ff8d7210 */ /* 0x000fe2000071e4ff */
[----:B------:R-:W-:Y:S01]  /*102fe0*/  IMAD.X R131, RZ, RZ, RZ, P4 ;  /* 0x000000ffff837224 */ /* 0x000fe200020e06ff */
[----:B------:R-:W-:Y:S01]  /*102ff0*/  IADD3 R49, P5, PT, R154, R135, RZ ;  /* 0x000000879a317210 */ /* 0x000fe20007fbe0ff */
[----:B------:R-:W-:Y:S01]  /*103000*/  IMAD.WIDE.U32 R126, P4, R26, R73, R126 ;  /* 0x000000491a7e7225 */ /* 0x000fe2000788007e */
[----:B------:R-:W-:-:S02]  /*103010*/  IADD3.X R149, P2, PT, R130, R45, RZ, P2, !PT ;  /* 0x0000002d82957210 */ /* 0x000fc4000175e4ff */
[----:B------:R-:W-:Y:S01]  /*103020*/  IADD3.X R111, P3, PT, RZ, RZ, RZ, P3, !PT ;  /* 0x000000ffff6f7210 */ /* 0x000fe20001f7e4ff */
[----:B------:R-:W-:Y:S01]  /*103030*/  IMAD.MOV.U32 R130, RZ, RZ, R155 ;  /* 0x000000ffff827224 */ /* 0x000fe200078e009b */
[----:B------:R-:W-:Y:S01]  /*103040*/  IADD3 RZ, P1, PT, R114, R134, RZ ;  /* 0x0000008672ff7210 */ /* 0x000fe20007f3e0ff */
[----:B------:R-:W-:Y:S01]  /*103050*/  IMAD.WIDE.U32 R134, R73, R28, RZ ;  /* 0x0000001c49867225 */ /* 0x000fe200078e00ff */
[----:B------:R-:W-:Y:S02]  /*103060*/  IADD3.X R113, P0, PT, RZ, R113, RZ, P0, !PT ;  /* 0x00000071ff717210 */ /* 0x000fe4000071e4ff */
[----:B------:R-:W-:Y:S01]  /*103070*/  IADD3.X RZ, P1, PT, R115, R49, RZ, P1, !PT ;  /* 0x0000003173ff7210 */ /* 0x000fe20000f3e4ff */
[----:B------:R-:W-:Y:S01]  /*103080*/  IMAD.WIDE.U32.X R130, R41, 0x170b5d44, R130, P5 ;  /* 0x170b5d4429827825 */ /* 0x000fe200028e0482 */
[----:B------:R-:W-:Y:S02]  /*103090*/  IADD3.X R141, P0, PT, R141, R104, RZ, P0, !PT ;  /* 0x000000688d8d7210 */ /* 0x000fe4000071e4ff */
[----:B------:R-:W-:Y:S01]  /*1030a0*/  IADD3.X R49, P2, PT, RZ, RZ, RZ, P2, !PT ;  /* 0x000000ffff317210 */ /* 0x000fe2000175e4ff */
[----:B------:R-:W-:Y:S01]  /*1030b0*/  IMAD.X R45, RZ, RZ, RZ, P3 ;  /* 0x000000ffff2d7224 */ /* 0x000fe200018e06ff */
[----:B------:R-:W-:Y:S01]  /*1030c0*/  IADD3 RZ, P3, PT, R148, R106, RZ ;  /* 0x0000006a94ff7210 */ /* 0x000fe20007f7e0ff */
[----:B------:R-:W-:Y:S01]  /*1030d0*/  IMAD.WIDE.U32 R128, R32, R97, R128 ;  /* 0x0000006120807225 */ /* 0x000fe200078e0080 */
[----:B------:R-:W-:-:S02]  /*1030e0*/  IADD3.X R111, P1, PT, R111, R130, RZ, P1, !PT ;  /* 0x000000826f6f7210 */ /* 0x000fc40000f3e4ff */
[----:B------:R-:W-:Y:S01]  /*1030f0*/  IADD3.X RZ, P3, PT, R149, R47, RZ, P3, !PT ;  /* 0x0000002f95ff7210 */ /* 0x000fe20001f7e4ff */
[----:B------:R-:W-:Y:S01]  /*103100*/  IMAD.X R105, RZ, RZ, RZ, P2 ;  /* 0x000000ffff697224 */ /* 0x000fe200010e06ff */
[----:B------:R-:W-:Y:S01]  /*103110*/  IADD3.X R143, PT, PT, RZ, RZ, RZ, P4, !PT ;  /* 0x000000ffff8f7210 */ /* 0x000fe200027fe4ff */
[----:B------:R-:W-:Y:S01]  /*103120*/  IMAD.WIDE.U32 R138, R99, R32, RZ ;  /* 0x00000020638a7225 */ /* 0x000fe200078e00ff */
[----:B------:R-:W-:Y:S02]  /*103130*/  IADD3.X R47, P4, PT, R113, R56, RZ, P0, !PT ;  /* 0x00000038712f7210 */ /* 0x000fe4000079e4ff */
[----:B------:R-:W-:Y:S01]  /*103140*/  IADD3.X R52, P1, PT, R45, R131, RZ, P1, !PT ;  /* 0x000000832d347210 */ /* 0x000fe20000f3e4ff */
[----:B------:R-:W-:Y:S01]  /*103150*/  IMAD.IADD R129, R129, 0x1, R118 ;  /* 0x0000000181817824 */ /* 0x000fe200078e0276 */
[----:B------:R-:W-:Y:S01]  /*103160*/  IADD3.X R140, P0, PT, R49, R70, RZ, P3, !PT ;  /* 0x00000046318c7210 */ /* 0x000fe20001f1e4ff */
[----:B------:R-:W-:Y:S01]  /*103170*/  IMAD.MOV.U32 R142, RZ, RZ, R127 ;  /* 0x000000ffff8e7224 */ /* 0x000fe200078e007f */
[----:B------:R-:W-:Y:S01]  /*103180*/  IADD3.X R45, P3, PT, RZ, R100, RZ, P4, !PT ;  /* 0x00000064ff2d7210 */ /* 0x000fe2000277e4ff */
[----:B------:R-:W-:Y:S01]  /*103190*/  IMAD.WIDE.U32 R138, P4, R27, R73, R138 ;  /* 0x000000491b8a7225 */ /* 0x000fe2000788008a */
[----:B------:R-:W-:-:S02]  /*1031a0*/  IADD3 R107, P5, PT, R126, R135, RZ ;  /* 0x000000877e6b7210 */ /* 0x000fc40007fbe0ff */
[----:B------:R-:W-:Y:S01]  /*1031b0*/  IADD3 RZ, P2, PT, R128, R134, RZ ;  /* 0x0000008680ff7210 */ /* 0x000fe20007f5e0ff */
[-C--:B------:R-:W-:Y:S01]  /*1031c0*/  IMAD.WIDE.U32 R134, R73, R34.reuse, RZ ;  /* 0x0000002249867225 */ /* 0x080fe200078e00ff */
[----:B------:R-:W-:Y:S02]  /*1031d0*/  IADD3.X R70, P0, PT, R105, R71, RZ, P0, !PT ;  /* 0x0000004769467210 */ /* 0x000fe4000071e4ff */
[----:B------:R-:W-:Y:S01]  /*1031e0*/  IADD3.X R137, P3, PT, RZ, R101, RZ, P3, !PT ;  /* 0x00000065ff897210 */ /* 0x000fe20001f7e4ff */
[----:B------:R-:W-:Y:S01]  /*1031f0*/  IMAD.WIDE.U32 R104, R99, R34, RZ ;  /* 0x0000002263687225 */ /* 0x000fe200078e00ff */
[----:B------:R-:W-:Y:S02]  /*103200*/  IADD3.X RZ, P2, PT, R129, R107, RZ, P2, !PT ;  /* 0x0000006b81ff7210 */ /* 0x000fe4000175e4ff */
[----:B------:R-:W-:Y:S01]  /*103210*/  IADD3.X R140, P0, PT, R140, R141, RZ, P0, !PT ;  /* 0x0000008d8c8c7210 */ /* 0x000fe2000071e4ff */
[----:B------:R-:W-:Y:S01]  /*103220*/  IMAD.WIDE.U32 R100, R73, R32, RZ ;  /* 0x0000002049647225 */ /* 0x000fe200078e00ff */
[----:B------:R-:W-:-:S02]  /*103230*/  IADD3.X R56, P3, PT, R45, R46, RZ, P3, !PT ;  /* 0x0000002e2d387210 */ /* 0x000fc40001f7e4ff */
[----:B------:R-:W-:Y:S01]  /*103240*/  IADD3.X R141, P0, PT, R70, R47, RZ, P0, !PT ;  /* 0x0000002f468d7210 */ /* 0x000fe2000071e4ff */
[----:B------:R-:W-:Y:S01]  /*103250*/  IMAD.X R107, RZ, RZ, RZ, P4 ;  /* 0x000000ffff6b7224 */ /* 0x000fe200020e06ff */
[----:B------:R-:W-:Y:S01]  /*103260*/  IADD3 R133, P4, PT, R138, R101, RZ ;  /* 0x000000658a857210 */ /* 0x000fe20007f9e0ff */
[----:B------:R-:W-:Y:S01]  /*103270*/  IMAD.WIDE.U32.X R142, R26, R99, R142, P5 ;  /* 0x000000631a8e7225 */ /* 0x000fe200028e048e */
[----:B------:R-:W-:-:S03]  /*103280*/  IADD3.X R101, P0, PT, RZ, RZ, RZ, P0, !PT ;  /* 0x000000ffff657210 */ /* 0x000fc6000071e4ff */
[----:B------:R-:W-:-:S04]  /*103290*/  IMAD.WIDE.U32 R104, P5, R29, R73, R104 ;  /* 0x000000491d687225 */ /* 0x000fc800078a0068 */
[----:B------:R-:W-:Y:S02]  /*1032a0*/  IMAD.MOV.U32 R106, RZ, RZ, R139 ;  /* 0x000000ffff6a7224 */ /* 0x000fe400078e008b */
[----:B------:R-:W-:-:S04]  /*1032b0*/  IMAD.WIDE.U32 R112, R28, R73, R128 ;  /* 0x000000491c707225 */ /* 0x000fc800078e0080 */
[----:B------:R-:W-:Y:S01]  /*1032c0*/  IMAD.X R71, RZ, RZ, RZ, P5 ;  /* 0x000000ffff477224 */ /* 0x000fe200028e06ff */
[----:B------:R-:W-:Y:S01]  /*1032d0*/  IADD3 R49, P5, PT, R104, R135, RZ ;  /* 0x0000008768317210 */ /* 0x000fe20007fbe0ff */
[----:B------:R-:W-:Y:S01]  /*1032e0*/  IMAD.WIDE.U32.X R106, R27, R99, R106, P4 ;  /* 0x000000631b6a7225 */ /* 0x000fe200020e046a */
[----:B------:R-:W-:Y:S02]  /*1032f0*/  IADD3 RZ, P4, PT, R140, R44, RZ ;  /* 0x0000002c8cff7210 */ /* 0x000fe40007f9e0ff */
[----:B------:R-:W-:Y:S01]  /*103300*/  IADD3.X R112, P1, PT, R111, R112, RZ, P1, !PT ;  /* 0x000000706f707210 */ /* 0x000fe20000f3e4ff */
[----:B------:R-:W-:Y:S01]  /*103310*/  IMAD.WIDE.U32 R146, R99, R36, RZ ;  /* 0x0000002463927225 */ /* 0x000fe200078e00ff */
[----:B------:R-:W-:-:S03]  /*103320*/  IADD3.X RZ, P4, PT, R141, R43, RZ, P4, !PT ;  /* 0x0000002b8dff7210 */ /* 0x000fc6000279e4ff */
[----:B------:R-:W-:-:S04]  /*103330*/  IMAD.WIDE.U32 R128, R99, R40, RZ ;  /* 0x0000002863807225 */ /* 0x000fc800078e00ff */
[----:B------:R-:W-:Y:S02]  /*103340*/  IMAD.MOV.U32 R70, RZ, RZ, R105 ;  /* 0x000000ffff467224 */ /* 0x000fe400078e0069 */
[----:B------:R-:W-:Y:S02]  /*103350*/  IMAD.X R43, RZ, RZ, RZ, P0 ;  /* 0x000000ffff2b7224 */ /* 0x000fe400000e06ff */
[----:B------:R-:W-:-:S04]  /*103360*/  IMAD.WIDE.U32.X R70, R29, R99, R70, P5 ;  /* 0x000000631d467225 */ /* 0x000fc800028e0446 */
        /* <DEDUP_REMOVED lines=8> */
[----:B------:R-:W-:Y:S01]  /*1033f0*/  IMAD.IADD R113, R113, 0x1, R126 ;  /* 0x0000000171717824 */ /* 0x000fe200078e027e */
[----:B------:R-:W-:Y:S01]  /*103400*/  IADD3.X R47, P4, PT, R101, R50, RZ, P4, !PT ;  /* 0x00000032652f7210 */ /* 0x000fe2000279e4ff */
[----:B------:R-:W-:Y:S01]  /*103410*/  IMAD.WIDE.U32 R44, R99, R35, RZ ;  /* 0x00000023632c7225 */ /* 0x000fe200078e00ff */
[----:B------:R-:W-:Y:S02]  /*103420*/  IADD3.X R101, P2, PT, RZ, R142, RZ, P2, !PT ;  /* 0x0000008eff657210 */ /* 0x000fe4000175e4ff */
[----:B------:R-:W-:Y:S01]  /*103430*/  IADD3.X R58, P4, PT, R43, R51, RZ, P4, !PT ;  /* 0x000000332b3a7210 */ /* 0x000fe2000279e4ff */
[----:B------:R-:W-:-:S02]  /*103440*/  IMAD.MOV.U32 R126, RZ, RZ, R129 ;  /* 0x000000ffff7e7224 */ /* 0x000fc400078e0081 */
[----:B------:R-:W-:Y:S02]  /*103450*/  IMAD.MOV.U32 R130, RZ, RZ, R147 ;  /* 0x000000ffff827224 */ /* 0x000fe400078e0093 */
[----:B------:R-:W-:Y:S01]  /*103460*/  IMAD.WIDE.U32.X R126, R33, R99, R126, P0 ;  /* 0x00000063217e7225 */ /* 0x000fe200000e047e */
[----:B------:R-:W-:Y:S02]  /*103470*/  IADD3.X R142, P0, PT, RZ, R143, RZ, P2, !PT ;  /* 0x0000008fff8e7210 */ /* 0x000fe4000171e4ff */
[----:B------:R-:W-:Y:S01]  /*103480*/  IADD3.X R137, P2, PT, R137, R54, RZ, P3, !PT ;  /* 0x0000003689897210 */ /* 0x000fe20001f5e4ff */
[----:B------:R-:W-:-:S03]  /*103490*/  IMAD.WIDE.U32.X R130, R31, R99, R130, P5 ;  /* 0x000000631f827225 */ /* 0x000fc600028e0482 */
[----:B------:R-:W-:Y:S01]  /*1034a0*/  IADD3.X R135, P2, PT, RZ, R102, RZ, P2, !PT ;  /* 0x00000066ff877210 */ /* 0x000fe2000175e4ff */
[----:B------:R-:W-:-:S04]  /*1034b0*/  IMAD.WIDE.U32 R44, P5, R37, R73, R44 ;  /* 0x00000049252c7225 */ /* 0x000fc800078a002c */
[----:B------:R-:W-:-:S04]  /*1034c0*/  IMAD.WIDE.U32 R148, R34, R97, R148 ;  /* 0x0000006122947225 */ /* 0x000fc800078e0094 */
[----:B------:R-:W-:Y:S01]  /*1034d0*/  IMAD.WIDE.U32 R118, R73, R35, RZ ;  /* 0x0000002349767225 */ /* 0x000fe200078e00ff */
[----:B------:R-:W-:-:S03]  /*1034e0*/  IADD3.X R148, P0, PT, R101, R148, RZ, P0, !PT ;  /* 0x0000009465947210 */ /* 0x000fc6000071e4ff */
[----:B------:R-:W-:Y:S01]  /*1034f0*/  IMAD.MOV.U32 R50, RZ, RZ, R45 ;  /* 0x000000ffff327224 */ /* 0x000fe200078e002d */
[----:B------:R-:W-:Y:S01]  /*103500*/  IADD3 R45, PT, PT, R149, R110, RZ ;  /* 0x0000006e952d7210 */ /* 0x000fe20007ffe0ff */
[----:B------:R-:W-:Y:S01]  /*103510*/  IMAD.X R51, RZ, RZ, RZ, P5 ;  /* 0x000000ffff337224 */ /* 0x000fe200028e06ff */
[----:B------:R-:W-:Y:S01]  /*103520*/  IADD3.X R110, P4, PT, R47, R56, RZ, P4, !PT ;  /* 0x000000382f6e7210 */ /* 0x000fe2000279e4ff */
[----:B------:R-:W-:Y:S01]  /*103530*/  IMAD.X R47, RZ, RZ, R103, P2 ;  /* 0x000000ffff2f7224 */ /* 0x000fe200010e0667 */
[----:B------:R-:W-:Y:S01]  /*103540*/  IADD3 R43, P5, PT, R44, R119, RZ ;  /* 0x000000772c2b7210 */ /* 0x000fe20007fbe0ff */
[----:B------:R-:W-:Y:S01]  /*103550*/  IMAD.WIDE.U32 R150, R41, -0x45f6b800, RZ ;  /* 0xba09480029967825 */ /* 0x000fe200078e00ff */
[----:B------:R-:W-:Y:S02]  /*103560*/  IADD3.X R149, P0, PT, R142, R45, RZ, P0, !PT ;  /* 0x0000002d8e957210 */ /* 0x000fe4000071e4ff */
[----:B------:R-:W-:Y:S01]  /*103570*/  IADD3.X R111, P2, PT, R58, R137, RZ, P4, !PT ;  /* 0x000000893a6f7210 */ /* 0x000fe2000275e4ff */
[----:B------:R-:W-:Y:S01]  /*103580*/  IMAD.WIDE.U32.X R50, R37, R99, R50, P5 ;  /* 0x0000006325327225 */ /* 0x000fe200028e0432 */
[----:B------:R-:W-:-:S02]  /*103590*/  IADD3 RZ, P4, PT, R148, R100, RZ ;  /* 0x0000006494ff7210 */ /* 0x000fc40007f9e0ff */
[----:B------:R-:W-:Y:S01]  /*1035a0*/  IADD3.X R105, P0, PT, RZ, RZ, RZ, P0, !PT ;  /* 0x000000ffff697210 */ /* 0x000fe2000071e4ff */
[C---:B------:R-:W-:Y:S01]  /*1035b0*/  IMAD.WIDE.U32 R102, R42.reuse, -0x45f6b800, RZ ;  /* 0xba0948002a667825 */ /* 0x040fe200078e00ff */
[----:B------:R-:W-:Y:S02]  /*1035c0*/  IADD3.X R99, P2, PT, RZ, RZ, RZ, P2, !PT ;  /* 0x000000ffff637210 */ /* 0x000fe4000175e4ff */
[----:B------:R-:W-:Y:S01]  /*1035d0*/  IADD3.X RZ, P4, PT, R149, R133, RZ, P4, !PT ;  /* 0x0000008595ff7210 */ /* 0x000fe2000279e4ff */
[----:B------:R-:W-:Y:S01]  /*1035e0*/  IMAD.WIDE.U32 R150, P5, R42, 0x1ef3622f, R150 ;  /* 0x1ef3622f2a967825 */ /* 0x000fe200078a0096 */
[----:B------:R-:W-:Y:S02]  /*1035f0*/  IADD3 RZ, P3, PT, R112, R102, RZ ;  /* 0x0000006670ff7210 */ /* 0x000fe40007f7e0ff */
[----:B------:R-:W-:Y:S01]  /*103600*/  IADD3.X R105, P4, PT, R105, R106, RZ, P4, !PT ;  /* 0x0000006a69697210 */ /* 0x000fe2000279e4ff */
[----:B------:R-:W-:-:S04]  /*103610*/  IMAD.WIDE.U32 R100, R75, R28, RZ ;  /* 0x0000001c4b647225 */ /* 0x000fc800078e00ff */
[----:B------:R-:W-:Y:S01]  /*103620*/  IMAD.X R119, RZ, RZ, RZ, P0 ;  /* 0x000000ffff777224 */ /* 0x000fe200000e06ff */
[----:B------:R-:W-:Y:S01]  /*103630*/  IADD3 R129, P0, PT, R150, R103, RZ ;  /* 0x0000006796817210 */ /* 0x000fe20007f1e0ff */
[----:B------:R-:W-:Y:S01]  /*103640*/  IMAD.X R45, RZ, RZ, RZ, P2 ;  /* 0x000000ffff2d7224 */ /* 0x000fe200010e06ff */
[----:B------:R-:W-:Y:S01]  /*103650*/  IADD3.X R113, P2, PT, R52, R113, RZ, P1, !PT ;  /* 0x0000007134717210 */ /* 0x000fe20000f5e4ff */
[----:B------:R-:W-:Y:S01]  /*103660*/  IMAD.WIDE.U32 R140, R36, R97, R140 ;  /* 0x00000061248c7225 */ /* 0x000fe200078e008c */
[----:B------:R-:W-:Y:S02]  /*103670*/  IADD3.X R52, P4, PT, R119, R107, RZ, P4, !PT ;  /* 0x0000006b77347210 */ /* 0x000fe4000279e4ff */
[----:B------:R-:W-:Y:S01]  /*103680*/  IADD3.X RZ, P3, PT, R113, R129, RZ, P3, !PT ;  /* 0x0000008171ff7210 */ /* 0x000fe20001f7e4ff */
[----:B------:R-:W-:Y:S01]  /*103690*/  IMAD.WIDE.U32 R102, P1, R26, R98, R100 ;  /* 0x000000621a667225 */ /* 0x000fe20007820064 */
[----:B------:R-:W-:-:S03]  /*1036a0*/  IADD3.X R140, P4, PT, R105, R140, RZ, P4, !PT ;  /* 0x0000008c698c7210 */ /* 0x000fc6000279e4ff */
[----:B------:R-:W-:-:S04]  /*1036b0*/  IMAD.WIDE.U32 R142, R98, R28, RZ ;  /* 0x0000001c628e7225 */ /* 0x000fc800078e00ff */
[----:B------:R-:W-:Y:S01]  /*1036c0*/  IMAD.X R133, RZ, RZ, RZ, P5 ;  /* 0x000000ffff857224 */ /* 0x000fe200028e06ff */
[----:B------:R-:W-:Y:S01]  /*1036d0*/  IADD3 RZ, P5, PT, R110, R116, RZ ;  /* 0x000000746eff7210 */ /* 0x000fe20007fbe0ff */
[----:B------:R-:W-:Y:S02]  /*1036e0*/  IMAD.IADD R119, R141, 0x1, R132 ;  /* 0x000000018d777824 */ /* 0x000fe400078e0284 */
[----:B------:R-:W-:Y:S01]  /*1036f0*/  IMAD.X R101, RZ, RZ, RZ, P1 ;  /* 0x000000ffff657224 */ /* 0x000fe200008e06ff */
[----:B------:R-:W-:Y:S01]  /*103700*/  IADD3 R129, P1, PT, R102, R143, RZ ;  /* 0x0000008f66817210 */ /* 0x000fe20007f3e0ff */
[----:B------:R-:W-:Y:S01]  /*103710*/  IMAD.MOV.U32 R132, RZ, RZ, R151 ;  /* 0x000000ffff847224 */ /* 0x000fe200078e0097 */
[----:B------:R-:W-:Y:S01]  /*103720*/  IADD3.X RZ, P5, PT, R111, R117, RZ, P5, !PT ;  /* 0x000000756fff7210 */ /* 0x000fe20002fbe4ff */
[----:B------:R-:W-:Y:S01]  /*103730*/  IMAD.WIDE.U32 R106, R32, R73, R148 ;  /* 0x00000049206a7225 */ /* 0x000fe200078e0094 */
[----:B------:R-:W-:-:S03]  /*103740*/  IADD3.X R141, P4, PT, R52, R119, RZ, P4, !PT ;  /* 0x00000077348d7210 */ /* 0x000fc6000279e4ff */
[----:B------:R-:W-:Y:S01]  /*103750*/  IMAD.MOV.U32 R100, RZ, RZ, R103 ;  /* 0x000000ffff647224 */ /* 0x000fe200078e0067 */
[----:B------:R-:W-:Y:S01]  /*103760*/  IADD3.X R103, P2, PT, RZ, RZ, RZ, P2, !PT ;  /* 0x000000ffff677210 */ /* 0x000fe2000175e4ff */
[----:B------:R-:W-:Y:S01]  /*103770*/  IMAD.WIDE.U32.X R132, R41, 0x1ef3622f, R132, P0 ;  /* 0x1ef3622f29847825 */ /* 0x000fe200000e0484 */
[----:B------:R-:W-:Y:S02]  /*103780*/  IADD3 RZ, P0, PT, R140, R134, RZ ;  /* 0x000000868cff7210 */ /* 0x000fe40007f1e0ff */
[----:B------:R-:W-:Y:S01]  /*103790*/  IADD3.X R134, P5, PT, R99, R108, RZ, P5, !PT ;  /* 0x0000006c63867210 */ /* 0x000fe20002fbe4ff */
[----:B------:R-:W-:Y:S01]  /*1037a0*/  IMAD.WIDE.U32.X R100, R26, R75, R100, P1 ;  /* 0x0000004b1a647225 */ /* 0x000fe200008e0464 */
[----:B------:R-:W-:Y:S02]  /*1037b0*/  IADD3 RZ, P1, PT, R106, R142, RZ ;  /* 0x0000008e6aff7210 */ /* 0x000fe40007f3e0ff */
[----:B------:R-:W-:Y:S01]  /*1037c0*/  IADD3.X R153, P4, PT, RZ, RZ, RZ, P4, !PT ;  /* 0x000000ffff997210 */ /* 0x000fe2000279e4ff */
[----:B------:R-:W-:Y:S01]  /*1037d0*/  IMAD.IADD R107, R107, 0x1, R138 ;  /* 0x000000016b6b7824 */ /* 0x000fe200078e028a */
[----:B------:R-:W-:Y:S01]  /*1037e0*/  IADD3.X R54, P5, PT, R45, R109, RZ, P5, !PT ;  /* 0x0000006d2d367210 */ /* 0x000fe20002fbe4ff */
[----:B------:R-:W-:Y:S01]  /*1037f0*/  IMAD.X R99, RZ, RZ, RZ, P2 ;  /* 0x000000ffff637224 */ /* 0x000fe200010e06ff */
[----:B------:R-:W-:Y:S01]  /*103800*/  IADD3.X RZ, P2, PT, R141, R49, RZ, P0, !PT ;  /* 0x000000318dff7210 */ /* 0x000fe2000075e4ff */
[----:B------:R-:W-:Y:S01]  /*103810*/  IMAD.WIDE.U32 R142, R75, R32, RZ ;  /* 0x000000204b8e7225 */ /* 0x000fe200078e00ff */
[----:B------:R-:W-:-:S02]  /*103820*/  IADD3.X RZ, P1, PT, R107, R129, RZ, P1, !PT ;  /* 0x000000816bff7210 */ /* 0x000fc40000f3e4ff */
[----:B------:R-:W-:Y:S01]  /*103830*/  IADD3.X R153, P2, PT, R153, R70, RZ, P2, !PT ;  /* 0x0000004699997210 */ /* 0x000fe2000175e4ff */
[----:B------:R-:W-:Y:S01]  /*103840*/  IMAD.X R70, RZ, RZ, RZ, P4 ;  /* 0x000000ffff467224 */ /* 0x000fe200020e06ff */
[----:B------:R-:W-:Y:S01]  /*103850*/  IADD3.X R52, P3, PT, R103, R132, RZ, P3, !PT ;  /* 0x0000008467347210 */ /* 0x000fe20001f7e4ff */
[----:B------:R-:W-:Y:S01]  /*103860*/  IMAD.WIDE.U32 R108, R34, R73, R140 ;  /* 0x00000049226c7225 */ /* 0x000fe200078e008c */
[----:B------:R-:W-:Y:S02]  /*103870*/  IADD3.X R49, P1, PT, RZ, R100, RZ, P1, !PT ;  /* 0x00000064ff317210 */ /* 0x000fe40000f3e4ff */
[----:B------:R-:W-:Y:S01]  /*103880*/  IADD3.X R134, P5, PT, R134, R135, RZ, P5, !PT ;  /* 0x0000008786867210 */ /* 0x000fe20002fbe4ff */
[----:B------:R-:W-:Y:S01]  /*103890*/  IMAD.WIDE.U32 R110, R40, R97, R110 ;  /* 0x00000061286e7225 */ /* 0x000fe200078e006e */
[----:B------:R-:W-:Y:S02]  /*1038a0*/  IADD3.X R45, P0, PT, R99, R133, RZ, P3, !PT ;  /* 0x00000085632d7210 */ /* 0x000fe40001f1e4ff */
[----:B------:R-:W-:Y:S01]  /*1038b0*/  IADD3.X R100, P4, PT, RZ, R101, RZ, P1, !PT ;  /* 0x00000065ff647210 */ /* 0x000fe20000f9e4ff */
[----:B------:R-:W-:Y:S01]  /*1038c0*/  IMAD.WIDE.U32 R140, R75, R34, RZ ;  /* 0x000000224b8c7225 */ /* 0x000fe200078e00ff */
[----:B------:R-:W-:-:S02]  /*1038d0*/  IADD3.X R70, P3, PT, R70, R71, RZ, P2, !PT ;  /* 0x0000004746467210 */ /* 0x000fc4000177e4ff */
[----:B------:R-:W-:Y:S01]  /*1038e0*/  IADD3 RZ, P2, PT, R134, R90, RZ ;  /* 0x0000005a86ff7210 */ /* 0x000fe20007f5e0ff */
[----:B------:R-:W-:Y:S01]  /*1038f0*/  IMAD.WIDE.U32 R138, R98, R34, RZ ;  /* 0x00000022628a7225 */ /* 0x000fe200078e00ff */
[----:B------:R-:W-:Y:S02]  /*103900*/  IADD3.X R135, P1, PT, R54, R47, RZ, P5, !PT ;  /* 0x0000002f36877210 */ /* 0x000fe40002f3e4ff */
[----:B------:R-:W-:Y:S01]  /*103910*/  IADD3.X R108, P4, PT, R49, R108, RZ, P4, !PT ;  /* 0x0000006c316c7210 */ /* 0x000fe2000279e4ff */
[----:B------:R-:W-:Y:S01]  /*103920*/  IMAD.WIDE.U32 R142, P5, R27, R98, R142 ;  /* 0x000000621b8e7225 */ /* 0x000fe200078a008e */
[----:B------:R-:W-:Y:S02]  /*103930*/  IADD3.X RZ, P2, PT, R135, R91, RZ, P2, !PT ;  /* 0x0000005b87ff7210 */ /* 0x000fe4000175e4ff */
[----:B------:R-:W-:Y:S01]  /*103940*/  IADD3.X R71, P1, PT, RZ, RZ, RZ, P1, !PT ;  /* 0x000000ffff477210 */ /* 0x000fe20000f3e4ff */
[----:B------:R-:W-:Y:S01]  /*103950*/  IMAD.IADD R91, R111, 0x1, R48 ;  /* 0x000000016f5b7824 */ /* 0x000fe200078e0230 */
[----:B------:R-:W-:Y:S01]  /*103960*/  IADD3.X R111, PT, PT, RZ, RZ, RZ, P5, !PT ;  /* 0x000000ffff6f7210 */ /* 0x000fe20002ffe4ff */
[----:B------:R-:W-:Y:S01]  /*103970*/  IMAD.WIDE.U32 R48, R98, R32, RZ ;  /* 0x0000002062307225 */ /* 0x000fe200078e00ff */
[----:B------:R-:W-:-:S02]  /*103980*/  IADD3.X R148, P2, PT, R71, R122, RZ, P2, !PT ;  /* 0x0000007a47947210 */ /* 0x000fc4000175e4ff */
[----:B------:R-:W-:Y:S01]  /*103990*/  IADD3.X R152, P3, PT, R153, R110, RZ, P3, !PT ;  /* 0x0000006e99987210 */ /* 0x000fe20001f7e4ff */
[----:B------:R-:W-:Y:S01]  /*1039a0*/  IMAD.MOV.U32 R110, RZ, RZ, R143 ;  /* 0x000000ffff6e7224 */ /* 0x000fe200078e008f */
[----:B------:R-:W-:Y:S01]  /*1039b0*/  IADD3.X R56, PT, PT, R123, RZ, RZ, P2, P1 ;  /* 0x000000ff7b387210 */ /* 0x000fe200017e24ff */
[----:B------:R-:W-:Y:S01]  /*1039c0*/  IMAD.WIDE.U32 R140, P2, R29, R98, R140 ;  /* 0x000000621d8c7225 */ /* 0x000fe2000784008c */
[----:B------:R-:W-:Y:S02]  /*1039d0*/  IADD3 R71, P5, PT, R142, R49, RZ ;  /* 0x000000318e477210 */ /* 0x000fe40007fbe0ff */
[----:B------:R-:W-:Y:S01]  /*1039e0*/  IADD3 RZ, P1, PT, R108, R48, RZ ;  /* 0x000000306cff7210 */ /* 0x000fe20007f3e0ff */
[----:B------:R-:W-:Y:S01]  /*1039f0*/  IMAD.IADD R47, R109, 0x1, R104 ;  /* 0x000000016d2f7824 */ /* 0x000fe200078e0268 */
[----:B------:R-:W-:Y:S01]  /*103a00*/  IADD3.X R153, P3, PT, R70, R91, RZ, P3, !PT ;  /* 0x0000005b46997210 */ /* 0x000fe20001f7e4ff */
[----:B------:R-:W-:Y:S01]  /*103a10*/  IMAD.WIDE.U32.X R110, R27, R75, R110, P5 ;  /* 0x0000004b1b6e7225 */ /* 0x000fe200028e046e */
[----:B------:R-:W-:-:S02]  /*103a20*/  IADD3 R76, P5, PT, R140, R139, RZ ;  /* 0x0000008b8c4c7210 */ /* 0x000fc40007fbe0ff */
[----:B------:R-:W-:Y:S01]  /*103a30*/  IADD3.X R109, P4, PT, R100, R47, RZ, P4, !PT ;  /* 0x0000002f646d7210 */ /* 0x000fe2000279e4ff */
[----:B------:R-:W-:-:S03]  /*103a40*/  IMAD.WIDE.U32 R104, R75, R36, RZ ;  /* 0x000000244b687225 */ /* 0x000fc600078e00ff */
[----:B------:R-:W-:Y:S01]  /*103a50*/  IADD3.X R49, P4, PT, RZ, RZ, RZ, P4, !PT ;  /* 0x000000ffff317210 */ /* 0x000fe2000279e4ff */
[----:B------:R-:W-:Y:S01]  /*103a60*/  IMAD.X R133, RZ, RZ, RZ, P2 ;  /* 0x000000ffff857224 */ /* 0x000fe200010e06ff */
[----:B------:R-:W-:Y:S01]  /*103a70*/  IADD3 RZ, P2, PT, R152, R46, RZ ;  /* 0x0000002e98ff7210 */ /* 0x000fe20007f5e0ff */
[----:B------:R-:W-:Y:S01]  /*103a80*/  IMAD.MOV.U32 R132, RZ, RZ, R141 ;  /* 0x000000ffff847224 */ /* 0x000fe200078e008d */
[----:B------:R-:W-:Y:S01]  /*103a90*/  IADD3.X RZ, P1, PT, R109, R71, RZ, P1, !PT ;  /* 0x000000476dff7210 */ /* 0x000fe20000f3e4ff */
[----:B------:R-:W-:Y:S01]  /*103aa0*/  IMAD.WIDE.U32 R122, R98, R36, RZ ;  /* 0x00000024627a7225 */ /* 0x000fe200078e00ff */
[----:B------:R-:W-:Y:S02]  /*103ab0*/  IADD3.X RZ, P2, PT, R153, R125, RZ, P2, !PT ;  /* 0x0000007d99ff7210 */ /* 0x000fe4000175e4ff */
[----:B------:R-:W-:Y:S01]  /*103ac0*/  IADD3.X R80, P1, PT, R49, R110, RZ, P1, !PT ;  /* 0x0000006e31507210 */ /* 0x000fe20000f3e4ff */
[----:B------:R-:W-:-:S04]  /*103ad0*/  IMAD.WIDE.U32.X R132, R29, R75, R132, P5 ;  /* 0x0000004b1d847225 */ /* 0x000fc800028e0484 */
[----:B------:R-:W-:-:S04]  /*103ae0*/  IMAD.WIDE.U32 R104, P5, R31, R98, R104 ;  /* 0x000000621f687225 */ /* 0x000fc800078a0068 */
[----:B------:R-:W-:-:S04]  /*103af0*/  IMAD.WIDE.U32 R46, R75, R40, RZ ;  /* 0x000000284b2e7225 */ /* 0x000fc800078e00ff */
[----:B------:R-:W-:Y:S01]  /*103b00*/  IMAD.X R99, RZ, RZ, RZ, P4 ;  /* 0x000000ffff637224 */ /* 0x000fe200020e06ff */
[----:B------:R-:W-:Y:S01]  /*103b10*/  IADD3 R103, P4, PT, R104, R123, RZ ;  /* 0x0000007b68677210 */ /* 0x000fe20007f9e0ff */
[----:B------:R-:W-:-:S03]  /*103b20*/  IMAD.WIDE.U32 R90, R75, R35, RZ ;  /* 0x000000234b5a7225 */ /* 0x000fc600078e00ff */
[----:B------:R-:W-:Y:S01]  /*103b30*/  IADD3.X R78, P1, PT, R99, R111, RZ, P1, !PT ;  /* 0x0000006f634e7210 */ /* 0x000fe20000f3e4ff */
[----:B------:R-:W-:Y:S02]  /*103b40*/  IMAD.X R117, RZ, RZ, RZ, P5 ;  /* 0x000000ffff757224 */ /* 0x000fe400028e06ff */
[----:B------:R-:W-:Y:S02]  /*103b50*/  IMAD.MOV.U32 R116, RZ, RZ, R105 ;  /* 0x000000ffff747224 */ /* 0x000fe400078e0069 */
[----:B------:R-:W-:-:S04]  /*103b60*/  IMAD.WIDE.U32 R70, R98, R40, RZ ;  /* 0x0000002862467225 */ /* 0x000fc800078e00ff */
[----:B------:R-:W-:-:S04]  /*103b70*/  IMAD.WIDE.U32 R46, P5, R33, R98, R46 ;  /* 0x00000062212e7225 */ /* 0x000fc800078a002e */
[----:B------:R-:W-:-:S04]  /*103b80*/  IMAD.WIDE.U32.X R116, R31, R75, R116, P4 ;  /* 0x0000004b1f747225 */ /* 0x000fc800020e0474 */
[----:B------:R-:W-:-:S04]  /*103b90*/  IMAD.WIDE.U32 R90, P4, R37, R98, R90 ;  /* 0x00000062255a7225 */ /* 0x000fc8000788005a */
[----:B------:R-:W-:-:S04]  /*103ba0*/  IMAD.WIDE.U32 R100, R98, R35, RZ ;  /* 0x0000002362647225 */ /* 0x000fc800078e00ff */
[----:B------:R-:W-:Y:S01]  /*103bb0*/  IMAD.X R49, RZ, RZ, RZ, P5 ;  /* 0x000000ffff317224 */ /* 0x000fe200028e06ff */
[----:B------:R-:W-:Y:S01]  /*103bc0*/  IADD3 R54, P5, PT, R46, R71, RZ ;  /* 0x000000472e367210 */ /* 0x000fe20007fbe0ff */
[----:B------:R-:W-:Y:S02]  /*103bd0*/  IMAD.X R157, RZ, RZ, RZ, P4 ;  /* 0x000000ffff9d7224 */ /* 0x000fe400020e06ff */
[----:B------:R-:W-:Y:S01]  /*103be0*/  IMAD.MOV.U32 R48, RZ, RZ, R47 ;  /* 0x000000ffff307224 */ /* 0x000fe200078e002f */
[----:B------:R-:W-:Y:S01]  /*103bf0*/  IADD3 R47, P4, PT, R90, R101, RZ ;  /* 0x000000655a2f7210 */ /* 0x000fe20007f9e0ff */
[----:B------:R-:W-:Y:S01]  /*103c00*/  IMAD.MOV.U32 R156, RZ, RZ, R91 ;  /* 0x000000ffff9c7224 */ /* 0x000fe200078e005b */
[----:B------:R-:W-:Y:S01]  /*103c10*/  IADD3.X R91, P3, PT, RZ, RZ, RZ, P3, !PT ;  /* 0x000000ffff5b7210 */ /* 0x000fe20001f7e4ff */
[----:B------:R-:W-:-:S03]  /*103c20*/  IMAD.WIDE.U32 R110, R120, R28, RZ ;  /* 0x0000001c786e7225 */ /* 0x000fc600078e00ff */
[----:B------:R-:W-:Y:S01]  /*103c30*/  IADD3.X R91, P2, PT, R91, R130, RZ, P2, !PT ;  /* 0x000000825b5b7210 */ /* 0x000fe2000175e4ff */
[----:B------:R-:W-:-:S04]  /*103c40*/  IMAD.WIDE.U32 R152, R36, R73, R152 ;  /* 0x0000004924987225 */ /* 0x000fc800078e0098 */
[----:B------:R-:W-:Y:S01]  /*103c50*/  IMAD.WIDE.U32.X R48, R33, R75, R48, P5 ;  /* 0x0000004b21307225 */ /* 0x000fe200028e0430 */
[----:B------:R-:W-:-:S03]  /*103c60*/  IADD3.X R152, P1, PT, R80, R152, RZ, P1, !PT ;  /* 0x0000009850987210 */ /* 0x000fc60000f3e4ff */
[----:B------:R-:W-:Y:S02]  /*103c70*/  IMAD.IADD R147, R153, 0x1, R146 ;  /* 0x0000000199937824 */ /* 0x000fe400078e0292 */
[----:B------:R-:W-:-:S03]  /*103c80*/  IMAD.WIDE.U32.X R74, R37, R75, R156, P4 ;  /* 0x0000004b254a7225 */ /* 0x000fc600020e049c */
[----:B------:R-:W-:Y:S01]  /*103c90*/  IADD3.X R153, P1, PT, R78, R147, RZ, P1, !PT ;  /* 0x000000934e997210 */ /* 0x000fe20000f3e4ff */
[----:B------:R-:W-:Y:S02]  /*103ca0*/  IMAD.X R99, RZ, RZ, RZ, P3 ;  /* 0x000000ffff637224 */ /* 0x000fe400018e06ff */
[----:B------:R-:W-:-:S03]  /*103cb0*/  IMAD.WIDE.U32 R110, P4, R26, R77, R110 ;  /* 0x0000004d1a6e7225 */ /* 0x000fc6000788006e */
[----:B------:R-:W-:Y:S01]  /*103cc0*/  IADD3.X R130, P2, PT, R99, R131, RZ, P2, !PT ;  /* 0x0000008363827210 */ /* 0x000fe2000175e4ff */
[----:B------:R-:W-:-:S04]  /*103cd0*/  IMAD.WIDE.U32 R156, R77, R28, RZ ;  /* 0x0000001c4d9c7225 */ /* 0x000fc800078e00ff */
[----:B------:R-:W-:Y:S01]  /*103ce0*/  IMAD.WIDE.U32 R108, R32, R98, R108 ;  /* 0x00000062206c7225 */ /* 0x000fe200078e006c */
[----:B------:R-:W-:-:S03]  /*103cf0*/  IADD3 R157, P5, PT, R110, R157, RZ ;  /* 0x0000009d6e9d7210 */ /* 0x000fc60007fbe0ff */
[----:B------:R-:W-:Y:S01]  /*103d00*/  IMAD.WIDE.U32 R134, R35, R97, R134 ;  /* 0x0000006123867225 */ /* 0x000fe200078e0086 */
[----:B------:R-:W-:Y:S02]  /*103d10*/  IADD3 RZ, P3, PT, R108, R156, RZ ;  /* 0x0000009c6cff7210 */ /* 0x000fe40007f7e0ff */
[----:B------:R-:W-:Y:S01]  /*103d20*/  IADD3 R109, PT, PT, R109, R142, RZ ;  /* 0x0000008e6d6d7210 */ /* 0x000fe20007ffe0ff */
[----:B------:R-:W-:Y:S01]  /*103d30*/  IMAD.X R97, RZ, RZ, RZ, P4 ;  /* 0x000000ffff617224 */ /* 0x000fe200020e06ff */
[----:B------:R-:W-:Y:S01]  /*103d40*/  IADD3.X R147, P4, PT, RZ, RZ, RZ, P1, !PT ;  /* 0x000000ffff937210 */ /* 0x000fe20000f9e4ff */
[----:B------:R-:W-:Y:S01]  /*103d50*/  IMAD.MOV.U32 R96, RZ, RZ, R111 ;  /* 0x000000ffff607224 */ /* 0x000fe200078e006f */
[----:B------:R-:W-:Y:S01]  /*103d60*/  IADD3.X R134, P2, PT, R91, R134, RZ, P2, !PT ;  /* 0x000000865b867210 */ /* 0x000fe2000175e4ff */
[----:B------:R-:W-:Y:S01]  /*103d70*/  IMAD.IADD R137, R135, 0x1, R136 ;  /* 0x0000000187897824 */ /* 0x000fe200078e0288 */
[----:B------:R-:W-:Y:S01]  /*103d80*/  IADD3 RZ, P1, PT, R152, R138, RZ ;  /* 0x0000008a98ff7210 */ /* 0x000fe20007f3e0ff */
[----:B------:R-:W-:Y:S01]  /*103d90*/  IMAD.WIDE.U32.X R96, R26, R120, R96, P5 ;  /* 0x000000781a607225 */ /* 0x000fe200028e0460 */
[----:B------:R-:W-:-:S02]  /*103da0*/  IADD3.X RZ, P3, PT, R109, R157, RZ, P3, !PT ;  /* 0x0000009d6dff7210 */ /* 0x000fc40001f7e4ff */
[----:B------:R-:W-:Y:S01]  /*103db0*/  IADD3.X R135, P2, PT, R130, R137, RZ, P2, !PT ;  /* 0x0000008982877210 */ /* 0x000fe2000175e4ff */
[----:B------:R-:W-:Y:S01]  /*103dc0*/  IMAD.X R99, RZ, RZ, RZ, P4 ;  /* 0x000000ffff637224 */ /* 0x000fe200020e06ff */
[----:B------:R-:W-:Y:S01]  /*103dd0*/  IADD3.X RZ, P1, PT, R153, R76, RZ, P1, !PT ;  /* 0x0000004c99ff7210 */ /* 0x000fe20000f3e4ff */
[----:B------:R-:W-:Y:S01]  /*103de0*/  IMAD.WIDE.U32 R142, R34, R98, R152 ;  /* 0x00000062228e7225 */ /* 0x000fe200078e0098 */
[----:B------:R-:W-:Y:S02]  /*103df0*/  IADD3 RZ, P4, PT, R134, R144, RZ ;  /* 0x0000009086ff7210 */ /* 0x000fe40007f9e0ff */
[----:B------:R-:W-:Y:S01]  /*103e00*/  IADD3.X R91, P5, PT, RZ, R96, RZ, P3, !PT ;  /* 0x00000060ff5b7210 */ /* 0x000fe20001fbe4ff */
[----:B------:R-:W-:Y:S01]  /*103e10*/  IMAD.WIDE.U32 R144, R120, R32, RZ ;  /* 0x0000002078907225 */ /* 0x000fe200078e00ff */
[----:B------:R-:W-:Y:S02]  /*103e20*/  IADD3.X R147, P3, PT, R147, R132, RZ, P1, !PT ;  /* 0x0000008493937210 */ /* 0x000fe40000f7e4ff */
[----:B------:R-:W-:Y:S01]  /*103e30*/  IADD3.X R149, P2, PT, RZ, RZ, RZ, P2, !PT ;  /* 0x000000ffff957210 */ /* 0x000fe2000175e4ff */
[----:B------:R-:W-:Y:S01]  /*103e40*/  IMAD.WIDE.U32 R138, R77, R34, RZ ;  /* 0x000000224d8a7225 */ /* 0x000fe200078e00ff */
[----:B------:R-:W-:-:S02]  /*103e50*/  IADD3.X RZ, P4, PT, R135, R72, RZ, P4, !PT ;  /* 0x0000004887ff7210 */ /* 0x000fc4000279e4ff */
[----:B------:R-:W-:Y:S01]  /*103e60*/  IADD3.X R96, P1, PT, RZ, R97, RZ, P5, !PT ;  /* 0x00000061ff607210 */ /* 0x000fe20002f3e4ff */
        /* <DEDUP_REMOVED lines=8> */
[----:B------:R-:W-:-:S02]  /*103ef0*/  IADD3.X R143, P1, PT, R96, R97, RZ, P1, !PT ;  /* 0x00000061608f7210 */ /* 0x000fc40000f3e4ff */
[----:B------:R-:W-:Y:S01]  /*103f00*/  IADD3.X R148, P4, PT, R149, R148, RZ, P4, !PT ;  /* 0x0000009495947210 */ /* 0x000fe2000279e4ff */
[----:B------:R-:W-:Y:S01]  /*103f10*/  IMAD.WIDE.U32 R144, P2, R27, R77, R144 ;  /* 0x0000004d1b907225 */ /* 0x000fe20007840090 */
[----:B------:R-:W-:Y:S02]  /*103f20*/  IADD3.X R146, P3, PT, R147, R134, RZ, P3, !PT ;  /* 0x0000008693927210 */ /* 0x000fe40001f7e4ff */
[----:B------:R-:W-:Y:S01]  /*103f30*/  IADD3.X R101, P1, PT, RZ, RZ, RZ, P1, !PT ;  /* 0x000000ffff657210 */ /* 0x000fe20000f3e4ff */
[----:B------:R-:W-:Y:S01]  /*103f40*/  IMAD.WIDE.U32 R126, R77, R32, RZ ;  /* 0x000000204d7e7225 */ /* 0x000fe200078e00ff */
[----:B------:R-:W-:-:S03]  /*103f50*/  IADD3.X R149, P4, PT, R99, R56, RZ, P4, !PT ;  /* 0x0000003863957210 */ /* 0x000fc6000279e4ff */
[----:B------:R-:W-:-:S04]  /*103f60*/  IMAD.WIDE.U32 R140, P5, R29, R77, R140 ;  /* 0x0000004d1d8c7225 */ /* 0x000fc800078a008c */
[----:B------:R-:W-:Y:S02]  /*103f70*/  IMAD.IADD R129, R135, 0x1, R128 ;  /* 0x0000000187817824 */ /* 0x000fe400078e0280 */
[----:B------:R-:W-:Y:S01]  /*103f80*/  IMAD.X R97, RZ, RZ, RZ, P2 ;  /* 0x000000ffff617224 */ /* 0x000fe200010e06ff */
[----:B------:R-:W-:Y:S01]  /*103f90*/  IADD3 R111, P2, PT, R144, R127, RZ ;  /* 0x0000007f906f7210 */ /* 0x000fe20007f5e0ff */
[----:B------:R-:W-:Y:S01]  /*103fa0*/  IMAD.X R137, RZ, RZ, RZ, P5 ;  /* 0x000000ffff897224 */ /* 0x000fe200028e06ff */
[----:B------:R-:W-:Y:S01]  /*103fb0*/  IADD3 R82, P5, PT, R140, R139, RZ ;  /* 0x0000008b8c527210 */ /* 0x000fe20007fbe0ff */
[----:B------:R-:W-:Y:S01]  /*103fc0*/  IMAD.WIDE.U32 R134, R120, R36, RZ ;  /* 0x0000002478867225 */ /* 0x000fe200078e00ff */
[----:B------:R-:W-:-:S03]  /*103fd0*/  IADD3.X R147, P3, PT, R132, R129, RZ, P3, !PT ;  /* 0x0000008184937210 */ /* 0x000fc60001f7e4ff */
[----:B------:R-:W-:Y:S01]  /*103fe0*/  IMAD.MOV.U32 R96, RZ, RZ, R145 ;  /* 0x000000ffff607224 */ /* 0x000fe200078e0091 */
[----:B------:R-:W-:Y:S01]  /*103ff0*/  IADD3.X R105, P3, PT, RZ, RZ, RZ, P3, !PT ;  /* 0x000000ffff697210 */ /* 0x000fe20001f7e4ff */
[----:B------:R-:W-:Y:S02]  /*104000*/  IMAD.MOV.U32 R136, RZ, RZ, R141 ;  /* 0x000000ffff887224 */ /* 0x000fe400078e008d */
[----:B------:R-:W-:Y:S01]  /*104010*/  IMAD.WIDE.U32.X R96, R27, R120, R96, P2 ;  /* 0x000000781b607225 */ /* 0x000fe200010e0460 */
[----:B------:R-:W-:-:S03]  /*104020*/  IADD3 RZ, P2, PT, R142, R126, RZ ;  /* 0x0000007e8eff7210 */ /* 0x000fc60007f5e0ff */
[----:B------:R-:W-:Y:S01]  /*104030*/  IMAD.WIDE.U32.X R136, R29, R120, R136, P5 ;  /* 0x000000781d887225 */ /* 0x000fe200028e0488 */
[----:B------:R-:W-:-:S03]  /*104040*/  IADD3.X RZ, P2, PT, R143, R111, RZ, P2, !PT ;  /* 0x0000006f8fff7210 */ /* 0x000fc6000175e4ff */
[----:B------:R-:W-:Y:S01]  /*104050*/  IMAD.WIDE.U32 R134, P5, R31, R77, R134 ;  /* 0x0000004d1f867225 */ /* 0x000fe200078a0086 */
[----:B------:R-:W-:-:S03]  /*104060*/  IADD3.X R88, P2, PT, R101, R96, RZ, P2, !PT ;  /* 0x0000006065587210 */ /* 0x000fc6000175e4ff */
[----:B------:R-:W-:Y:S01]  /*104070*/  IMAD.WIDE.U32 R132, R77, R36, RZ ;  /* 0x000000244d847225 */ /* 0x000fe200078e00ff */
[----:B------:R-:W-:Y:S02]  /*104080*/  IADD3.X R131, PT, PT, RZ, RZ, RZ, P5, !PT ;  /* 0x000000ffff837210 */ /* 0x000fe40002ffe4ff */
[----:B------:R-:W-:Y:S01]  /*104090*/  IADD3 RZ, P5, PT, R148, R118, RZ ;  /* 0x0000007694ff7210 */ /* 0x000fe20007fbe0ff */
[----:B------:R-:W-:Y:S01]  /*1040a0*/  IMAD.X R111, RZ, RZ, RZ, P3 ;  /* 0x000000ffff6f7224 */ /* 0x000fe200018e06ff */
[----:B------:R-:W-:Y:S01]  /*1040b0*/  IADD3 R76, P3, PT, R134, R133, RZ ;  /* 0x00000085864c7210 */ /* 0x000fe20007f7e0ff */
[----:B------:R-:W-:Y:S01]  /*1040c0*/  IMAD.WIDE.U32 R128, R120, R40, RZ ;  /* 0x0000002878807225 */ /* 0x000fe200078e00ff */
[----:B------:R-:W-:Y:S02]  /*1040d0*/  IADD3.X RZ, P5, PT, R149, R43, RZ, P5, !PT ;  /* 0x0000002b95ff7210 */ /* 0x000fe40002fbe4ff */
[----:B------:R-:W-:Y:S01]  /*1040e0*/  IADD3.X R43, P4, PT, RZ, RZ, RZ, P4, !PT ;  /* 0x000000ffff2b7210 */ /* 0x000fe2000279e4ff */
[----:B------:R-:W-:-:S02]  /*1040f0*/  IMAD.MOV.U32 R130, RZ, RZ, R135 ;  /* 0x000000ffff827224 */ /* 0x000fc400078e0087 */
[----:B------:R-:W-:Y:S01]  /*104100*/  IMAD.X R91, RZ, RZ, RZ, P1 ;  /* 0x000000ffff5b7224 */ /* 0x000fe200008e06ff */
[----:B------:R-:W-:Y:S01]  /*104110*/  IADD3 RZ, P1, PT, R146, R122, RZ ;  /* 0x0000007a92ff7210 */ /* 0x000fe20007f3e0ff */
[----:B------:R-:W-:Y:S01]  /*104120*/  IMAD.WIDE.U32.X R130, R31, R120, R130, P3 ;  /* 0x000000781f827225 */ /* 0x000fe200018e0482 */
[----:B------:R-:W-:Y:S02]  /*104130*/  IADD3.X R56, P5, PT, R43, R50, RZ, P5, !PT ;  /* 0x000000322b387210 */ /* 0x000fe40002fbe4ff */
[----:B------:R-:W-:Y:S01]  /*104140*/  IADD3.X RZ, P1, PT, R147, R103, RZ, P1, !PT ;  /* 0x0000006793ff7210 */ /* 0x000fe20000f3e4ff */
[----:B------:R-:W-:Y:S01]  /*104150*/  IMAD.WIDE.U32 R114, R42, 0x30000000, R114 ;  /* 0x300000002a727825 */ /* 0x000fe200078e0072 */
[----:B------:R-:W-:Y:S02]  /*104160*/  IADD3.X R86, P2, PT, R91, R97, RZ, P2, !PT ;  /* 0x000000615b567210 */ /* 0x000fe4000175e4ff */
[----:B------:R-:W-:Y:S01]  /*104170*/  IADD3.X R78, P1, PT, R105, R116, RZ, P1, !PT ;  /* 0x00000074694e7210 */ /* 0x000fe20000f3e4ff */
[----:B------:R-:W-:-:S03]  /*104180*/  IMAD.WIDE.U32 R128, P3, R33, R77, R128 ;  /* 0x0000004d21807225 */ /* 0x000fc60007860080 */
[----:B------:R-:W-:Y:S01]  /*104190*/  IADD3.X R84, P1, PT, R111, R117, RZ, P1, !PT ;  /* 0x000000756f547210 */ /* 0x000fe20000f3e4ff */
[----:B------:R-:W-:-:S04]  /*1041a0*/  IMAD.WIDE.U32 R126, R77, R40, RZ ;  /* 0x000000284d7e7225 */ /* 0x000fc800078e00ff */
[----:B------:R-:W-:Y:S02]  /*1041b0*/  IMAD.IADD R71, R115, 0x1, R154 ;  /* 0x0000000173477824 */ /* 0x000fe400078e029a */
[----:B------:R-:W-:Y:S01]  /*1041c0*/  IMAD.X R123, RZ, RZ, RZ, P3 ;  /* 0x000000ffff7b7224 */ /* 0x000fe200018e06ff */
[----:B------:R-:W-:Y:S01]  /*1041d0*/  IADD3 R80, P3, PT, R128, R127, RZ ;  /* 0x0000007f80507210 */ /* 0x000fe20007f7e0ff */
[----:B------:R-:W-:-:S04]  /*1041e0*/  IMAD.WIDE.U32 R118, R120, R35, RZ ;  /* 0x0000002378767225 */ /* 0x000fc800078e00ff */
[----:B------:R-:W-:Y:S02]  /*1041f0*/  IMAD.MOV.U32 R122, RZ, RZ, R129 ;  /* 0x000000ffff7a7224 */ /* 0x000fe400078e0081 */
[----:B------:R-:W-:-:S04]  /*104200*/  IMAD.WIDE.U32 R96, R114, -0x1, RZ ;  /* 0xffffffff72607825 */ /* 0x000fc800078e00ff */
[----:B------:R-:W-:Y:S02]  /*104210*/  IMAD R91, R114, -0x7af74001, -R71 ;  /* 0x8508bfff725b7824 */ /* 0x000fe400078e0a47 */
[----:B------:R-:W-:-:S04]  /*104220*/  IMAD.WIDE.U32.X R122, R33, R120, R122, P3 ;  /* 0x00000078217a7225 */ /* 0x000fc800018e047a */
        /* <DEDUP_REMOVED lines=8> */
[----:B------:R-:W-:-:S04]  /*1042b0*/  IMAD.WIDE.U32.X R156, R37, R120, R156, P3 ;  /* 0x00000078259c7225 */ /* 0x000fc800018e049c */
[----:B------:R-:W-:-:S04]  /*1042c0*/  IMAD.WIDE.U32 R152, P3, R96, -0x7af74000, R152 ;  /* 0x8508c00060987825 */ /* 0x000fc80007860098 */
[----:B------:R-:W-:-:S04]  /*1042d0*/  IMAD.WIDE.U32 R112, R42, -0x45f6b800, R112 ;  /* 0xba0948002a707825 */ /* 0x000fc800078e0070 */
[----:B------:R-:W-:Y:S01]  /*1042e0*/  IMAD.X R151, RZ, RZ, RZ, P3 ;  /* 0x000000ffff977224 */ /* 0x000fe200018e06ff */
[----:B------:R-:W-:Y:S01]  /*1042f0*/  IADD3 R92, P3, PT, R155, R152, RZ ;  /* 0x000000989b5c7210 */ /* 0x000fe20007f7e0ff */
[----:B------:R-:W-:Y:S02]  /*104300*/  IMAD.IADD R58, R113, 0x1, R150 ;  /* 0x00000001713a7824 */ /* 0x000fe400078e0296 */
[----:B------:R-:W-:Y:S02]  /*104310*/  IMAD.MOV.U32 R150, RZ, RZ, R153 ;  /* 0x000000ffff967224 */ /* 0x000fe400078e0099 */
[----:B------:R-:W-:-:S04]  /*104320*/  IMAD.WIDE.U32 R146, R36, R98, R146 ;  /* 0x0000006224927225 */ /* 0x000fc800078e0092 */
[----:B------:R-:W-:Y:S01]  /*104330*/  IMAD.WIDE.U32.X R150, R91, -0x7af74000, R150, P3 ;  /* 0x8508c0005b967825 */ /* 0x000fe200018e0496 */
[----:B------:R-:W-:-:S03]  /*104340*/  IADD3 RZ, P3, PT, R114, R154, RZ ;  /* 0x0000009a72ff7210 */ /* 0x000fc60007f7e0ff */
[----:B------:R-:W-:Y:S01]  /*104350*/  IMAD.IADD R105, R147, 0x1, R104 ;  /* 0x0000000193697824 */ /* 0x000fe200078e0268 */
[----:B------:R-:W-:Y:S01]  /*104360*/  IADD3.X RZ, P3, PT, R71, R92, RZ, P3, !PT ;  /* 0x0000005c47ff7210 */ /* 0x000fe20001f7e4ff */
[----:B------:R-:W-:Y:S01]  /*104370*/  IMAD.WIDE.U32 R114, R35, R73, R148 ;  /* 0x0000004923727225 */ /* 0x000fe200078e0094 */
[----:B------:R-:W-:Y:S02]  /*104380*/  IADD3.X R104, P2, PT, R88, R146, RZ, P2, !PT ;  /* 0x0000009258687210 */ /* 0x000fe4000175e4ff */
[----:B------:R-:W-:Y:S01]  /*104390*/  IADD3.X R113, P3, PT, RZ, R150, RZ, P3, !PT ;  /* 0x00000096ff717210 */ /* 0x000fe20001f7e4ff */
[----:B------:R-:W-:Y:S01]  /*1043a0*/  IMAD.WIDE.U32 R146, R41, 0xf5138f, RZ ;  /* 0x00f5138f29927825 */ /* 0x000fe200078e00ff */
[----:B------:R-:W-:Y:S02]  /*1043b0*/  IADD3.X R105, P2, PT, R86, R105, RZ, P2, !PT ;  /* 0x0000006956697210 */ /* 0x000fe4000175e4ff */
[----:B------:R-:W-:Y:S01]  /*1043c0*/  IADD3.X R151, P3, PT, RZ, R151, RZ, P3, !PT ;  /* 0x00000097ff977210 */ /* 0x000fe20001f7e4ff */
[----:B------:R-:W-:Y:S01]  /*1043d0*/  IMAD.WIDE.U32 R148, R91, 0x30000000, RZ ;  /* 0x300000005b947825 */ /* 0x000fe200078e00ff */
[----:B------:R-:W-:-:S02]  /*1043e0*/  IADD3.X R43, P2, PT, RZ, RZ, RZ, P2, !PT ;  /* 0x000000ffff2b7210 */ /* 0x000fc4000175e4ff */
[----:B------:R-:W-:Y:S01]  /*1043f0*/  IADD3.X R73, PT, PT, R51, RZ, RZ, P5, P4 ;  /* 0x000000ff33497210 */ /* 0x000fe20002fe84ff */
[----:B------:R-:W-:Y:S01]  /*104400*/  IMAD.WIDE.U32 R146, P5, R42, 0x1a22d9f3, R146 ;  /* 0x1a22d9f32a927825 */ /* 0x000fe200078a0092 */
[----:B------:R-:W-:-:S03]  /*104410*/  IADD3.X R112, P3, PT, R113, R112, RZ, P3, !PT ;  /* 0x0000007071707210 */ /* 0x000fc60001f7e4ff */
[----:B------:R-:W-:Y:S01]  /*104420*/  IMAD.WIDE.U32 R148, P4, R96, 0x170b5d44, R148 ;  /* 0x170b5d4460947825 */ /* 0x000fe20007880094 */
[----:B------:R-:W-:-:S03]  /*104430*/  IADD3.X R113, P3, PT, R151, R58, RZ, P3, !PT ;  /* 0x0000003a97717210 */ /* 0x000fc60001f7e4ff */
[----:B------:R-:W-:-:S04]  /*104440*/  IMAD.WIDE.U32 R50, R96, 0x30000000, RZ ;  /* 0x3000000060327825 */ /* 0x000fc800078e00ff */
[----:B------:R-:W-:-:S04]  /*104450*/  IMAD.WIDE.U32 R106, R28, R98, R106 ;  /* 0x000000621c6a7225 */ /* 0x000fc800078e006a */
[----:B------:R-:W-:Y:S01]  /*104460*/  IMAD.X R71, RZ, RZ, RZ, P2 ;  /* 0x000000ffff477224 */ /* 0x000fe200010e06ff */
[----:B------:R-:W-:Y:S01]  /*104470*/  IADD3 RZ, P2, PT, R112, R50, RZ ;  /* 0x0000003270ff7210 */ /* 0x000fe20007f5e0ff */
[----:B------:R-:W-:Y:S01]  /*104480*/  IMAD.X R103, RZ, RZ, RZ, P5 ;  /* 0x000000ffff677224 */ /* 0x000fe200028e06ff */
[----:B------:R-:W-:Y:S01]  /*104490*/  IADD3 R97, P5, PT, R148, R51, RZ ;  /* 0x0000003394617210 */ /* 0x000fe20007fbe0ff */
[----:B------:R-:W-:Y:S01]  /*1044a0*/  IMAD.IADD R58, R107, 0x1, R102 ;  /* 0x000000016b3a7824 */ /* 0x000fe200078e0266 */
[----:B------:R-:W-:Y:S01]  /*1044b0*/  IADD3.X R150, P0, PT, R52, R106, RZ, P0, !PT ;  /* 0x0000006a34967210 */ /* 0x000fe2000071e4ff */
[----:B------:R-:W-:Y:S01]  /*1044c0*/  IMAD.X R107, RZ, RZ, RZ, P4 ;  /* 0x000000ffff6b7224 */ /* 0x000fe200020e06ff */
[----:B------:R-:W-:Y:S01]  /*1044d0*/  IADD3 R51, PT, PT, R115, R44, RZ ;  /* 0x0000002c73337210 */ /* 0x000fe20007ffe0ff */
[----:B------:R-:W-:Y:S01]  /*1044e0*/  IMAD.MOV.U32 R106, RZ, RZ, R149 ;  /* 0x000000ffff6a7224 */ /* 0x000fe200078e0095 */
[----:B------:R-:W-:Y:S01]  /*1044f0*/  IADD3.X R50, P1, PT, R78, R114, RZ, P1, !PT ;  /* 0x000000724e327210 */ /* 0x000fe20000f3e4ff */
[----:B------:R-:W-:Y:S01]  /*104500*/  IMAD.WIDE.U32 R114, R41, 0x6ca1493b, RZ ;  /* 0x6ca1493b29727825 */ /* 0x000fe200078e00ff */
[----:B------:R-:W-:-:S02]  /*104510*/  IADD3.X RZ, P2, PT, R113, R97, RZ, P2, !PT ;  /* 0x0000006171ff7210 */ /* 0x000fc4000175e4ff */
[----:B------:R-:W-:Y:S01]  /*104520*/  IADD3.X R51, P1, PT, R84, R51, RZ, P1, !PT ;  /* 0x0000003354337210 */ /* 0x000fe20000f3e4ff */
[----:B------:R-:W-:Y:S01]  /*104530*/  IMAD.WIDE.U32.X R106, R91, 0x170b5d44, R106, P5 ;  /* 0x170b5d445b6a7825 */ /* 0x000fe200028e046a */
[----:B------:R-:W-:Y:S02]  /*104540*/  IADD3.X R97, P3, PT, RZ, RZ, RZ, P3, !PT ;  /* 0x000000ffff617210 */ /* 0x000fe40001f7e4ff */
[----:B------:R-:W-:Y:S01]  /*104550*/  IADD3 RZ, P4, PT, R104, R138, RZ ;  /* 0x0000008a68ff7210 */ /* 0x000fe20007f9e0ff */
[----:B------:R-:W-:Y:S01]  /*104560*/  IMAD.WIDE.U32 R138, R42, 0xf5138f, RZ ;  /* 0x00f5138f2a8a7825 */ /* 0x000fe200078e00ff */
[----:B------:R-:W-:Y:S02]  /*104570*/  IADD3.X R99, P5, PT, RZ, RZ, RZ, P1, !PT ;  /* 0x000000ffff637210 */ /* 0x000fe40000fbe4ff */
[----:B------:R-:W-:Y:S01]  /*104580*/  IADD3.X R84, P2, PT, R97, R106, RZ, P2, !PT ;  /* 0x0000006a61547210 */ /* 0x000fe2000175e4ff */
[----:B------:R-:W-:Y:S01]  /*104590*/  IMAD.X R106, RZ, RZ, RZ, P3 ;  /* 0x000000ffff6a7224 */ /* 0x000fe200018e06ff */
[----:B------:R-:W-:Y:S01]  /*1045a0*/  IADD3.X RZ, P4, PT, R105, R82, RZ, P4, !PT ;  /* 0x0000005269ff7210 */ /* 0x000fe2000279e4ff */
[----:B------:R-:W-:Y:S01]  /*1045b0*/  IMAD.X R97, RZ, RZ, RZ, P5 ;  /* 0x000000ffff617224 */ /* 0x000fe200028e06ff */
[----:B------:R-:W-:Y:S01]  /*1045c0*/  IADD3 R101, P5, PT, R146, R139, RZ ;  /* 0x0000008b92657210 */ /* 0x000fe20007fbe0ff */
[----:B------:R-:W-:Y:S01]  /*1045d0*/  IMAD.MOV.U32 R102, RZ, RZ, R147 ;  /* 0x000000ffff667224 */ /* 0x000fe200078e0093 */
[----:B------:R-:W-:Y:S01]  /*1045e0*/  IADD3.X R78, P3, PT, R106, R107, RZ, P2, !PT ;  /* 0x0000006b6a4e7210 */ /* 0x000fe2000177e4ff */
[----:B------:R-:W-:Y:S01]  /*1045f0*/  IMAD.WIDE.U32 R106, R42, 0x6ca1493b, RZ ;  /* 0x6ca1493b2a6a7825 */ /* 0x000fe200078e00ff */
[----:B------:R-:W-:-:S02]  /*104600*/  IADD3.X R43, P4, PT, R43, R136, RZ, P4, !PT ;  /* 0x000000882b2b7210 */ /* 0x000fc4000279e4ff */
[----:B------:R-:W-:Y:S01]  /*104610*/  IADD3 RZ, P1, PT, R150, R138, RZ ;  /* 0x0000008a96ff7210 */ /* 0x000fe20007f3e0ff */
[----:B------:R-:W-:Y:S01]  /*104620*/  IMAD.WIDE.U32 R114, P2, R42, -0x39c4fa40, R114 ;  /* 0xc63b05c02a727825 */ /* 0x000fe20007840072 */
[----:B------:R-:W-:Y:S02]  /*104630*/  IADD3.X R82, P4, PT, R71, R137, RZ, P4, !PT ;  /* 0x0000008947527210 */ /* 0x000fe4000279e4ff */
[----:B------:R-:W-:Y:S01]  /*104640*/  IADD3.X R151, P0, PT, R45, R58, RZ, P0, !PT ;  /* 0x0000003a2d977210 */ /* 0x000fe2000071e4ff */
[----:B------:R-:W-:Y:S01]  /*104650*/  IMAD.WIDE.U32.X R138, R41, 0x1a22d9f3, R102, P5 ;  /* 0x1a22d9f3298a7825 */ /* 0x000fe200028e0466 */
[----:B------:R-:W-:Y:S02]  /*104660*/  IADD3 RZ, P5, PT, R50, R70, RZ ;  /* 0x0000004632ff7210 */ /* 0x000fe40007fbe0ff */
[----:B------:R-:W-:Y:S01]  /*104670*/  IADD3.X RZ, P1, PT, R151, R101, RZ, P1, !PT ;  /* 0x0000006597ff7210 */ /* 0x000fe20000f3e4ff */
[----:B------:R-:W-:Y:S01]  /*104680*/  IMAD.X R137, RZ, RZ, RZ, P2 ;  /* 0x000000ffff897224 */ /* 0x000fe200010e06ff */
[----:B------:R-:W-:Y:S01]  /*104690*/  IADD3 R52, P2, PT, R114, R107, RZ ;  /* 0x0000006b72347210 */ /* 0x000fe20007f5e0ff */
[----:B------:R-:W-:Y:S01]  /*1046a0*/  IMAD.WIDE.U32 R70, R41, 0x17c510ea, RZ ;  /* 0x17c510ea29467825 */ /* 0x000fe200078e00ff */
[----:B------:R-:W-:-:S03]  /*1046b0*/  IADD3.X RZ, P5, PT, R51, R54, RZ, P5, !PT ;  /* 0x0000003633ff7210 */ /* 0x000fc60002fbe4ff */
[----:B------:R-:W-:Y:S01]  /*1046c0*/  IMAD.MOV.U32 R136, RZ, RZ, R115 ;  /* 0x000000ffff887224 */ /* 0x000fe200078e0073 */
[----:B------:R-:W-:Y:S01]  /*1046d0*/  IADD3.X R99, P5, PT, R99, R48, RZ, P5, !PT ;  /* 0x0000003063637210 */ /* 0x000fe20002fbe4ff */
[----:B------:R-:W-:-:S04]  /*1046e0*/  IMAD.WIDE.U32 R102, R40, R98, R50 ;  /* 0x0000006228667225 */ /* 0x000fc800078e0032 */
[----:B------:R-:W-:-:S04]  /*1046f0*/  IMAD.WIDE.U32.X R136, R41, -0x39c4fa40, R136, P2 ;  /* 0xc63b05c029887825 */ /* 0x000fc800010e0488 */
[----:B------:R-:W-:Y:S01]  /*104700*/  IMAD.WIDE.U32 R50, P2, R42, 0x1ae3a46, R70 ;  /* 0x01ae3a462a327825 */ /* 0x000fe20007840046 */
[----:B------:R-:W-:-:S03]  /*104710*/  IADD3.X R70, P4, PT, R43, R102, RZ, P4, !PT ;  /* 0x000000662b467210 */ /* 0x000fc6000279e4ff */
[----:B------:R-:W-:-:S04]  /*104720*/  IMAD.WIDE.U32 R44, R42, 0x17c510ea, RZ ;  /* 0x17c510ea2a2c7825 */ /* 0x000fc800078e00ff */
[----:B------:R-:W-:Y:S02]  /*104730*/  IMAD.IADD R71, R103, 0x1, R46 ;  /* 0x0000000167477824 */ /* 0x000fe400078e022e */
[----:B------:R-:W-:Y:S01]  /*104740*/  IMAD.X R103, RZ, RZ, RZ, P2 ;  /* 0x000000ffff677224 */ /* 0x000fe200010e06ff */
[----:B------:R-:W-:Y:S01]  /*104750*/  IADD3 R43, P2, PT, R50, R45, RZ ;  /* 0x0000002d322b7210 */ /* 0x000fe20007f5e0ff */
[----:B------:R-:W-:Y:S01]  /*104760*/  IMAD.MOV.U32 R102, RZ, RZ, R51 ;  /* 0x000000ffff667224 */ /* 0x000fe200078e0033 */
[----:B------:R-:W-:Y:S01]  /*104770*/  IADD3.X R71, P4, PT, R82, R71, RZ, P4, !PT ;  /* 0x0000004752477210 */ /* 0x000fe2000279e4ff */
[----:B------:R-:W-:Y:S01]  /*104780*/  IMAD.WIDE.U32 R112, R96, 0x30000000, R112 ;  /* 0x3000000060707825 */ /* 0x000fe200078e0070 */
[----:B------:R-:W-:Y:S02]  /*104790*/  IADD3.X R45, P0, PT, RZ, RZ, RZ, P0, !PT ;  /* 0x000000ffff2d7210 */ /* 0x000fe4000071e4ff */
[----:B------:R-:W-:Y:S01]  /*1047a0*/  IADD3.X R51, P4, PT, RZ, RZ, RZ, P4, !PT ;  /* 0x000000ffff337210 */ /* 0x000fe2000279e4ff */
[----:B------:R-:W-:Y:S01]  /*1047b0*/  IMAD.WIDE.U32.X R102, R41, 0x1ae3a46, R102, P2 ;  /* 0x01ae3a4629667825 */ /* 0x000fe200010e0466 */
[----:B------:R-:W-:-:S02]  /*1047c0*/  IADD3.X R46, P2, PT, R97, R49, RZ, P5, !PT ;  /* 0x00000031612e7210 */ /* 0x000fc40002f5e4ff */
[----:B------:R-:W-:Y:S01]  /*1047d0*/  IADD3 RZ, P5, PT, R70, R132, RZ ;  /* 0x0000008446ff7210 */ /* 0x000fe20007fbe0ff */
[----:B------:R-:W-:Y:S01]  /*1047e0*/  IMAD.X R41, RZ, RZ, RZ, P0 ;  /* 0x000000ffff297224 */ /* 0x000fe200000e06ff */
[----:B------:R-:W-:Y:S01]  /*1047f0*/  IADD3.X R48, P0, PT, R99, R56, RZ, P2, !PT ;  /* 0x0000003863307210 */ /* 0x000fe2000171e4ff */
[----:B------:R-:W-:Y:S01]  /*104800*/  IMAD.X R97, RZ, RZ, RZ, P4 ;  /* 0x000000ffff617224 */ /* 0x000fe200020e06ff */
[----:B------:R-:W-:Y:S01]  /*104810*/  IADD3.X R45, P4, PT, R45, R138, RZ, P1, !PT ;  /* 0x0000008a2d2d7210 */ /* 0x000fe20000f9e4ff */
[----:B------:R-:W-:Y:S01]  /*104820*/  IMAD.IADD R149, R113, 0x1, R148 ;  /* 0x0000000171957824 */ /* 0x000fe200078e0294 */
[----:B------:R-:W-:Y:S01]  /*104830*/  IADD3.X RZ, P1, PT, R71, R76, RZ, P5, !PT ;  /* 0x0000004c47ff7210 */ /* 0x000fe20002f3e4ff */
[----:B------:R-:W-:Y:S01]  /*104840*/  IMAD.WIDE.U32 R142, R32, R77, R142 ;  /* 0x0000004d208e7225 */ /* 0x000fe200078e008e */
[----:B------:R-:W-:Y:S02]  /*104850*/  IADD3 RZ, P2, PT, R48, R100, RZ ;  /* 0x0000006430ff7210 */ /* 0x000fe40007f5e0ff */
[----:B------:R-:W-:Y:S01]  /*104860*/  IADD3.X R49, P5, PT, R46, R73, RZ, P0, !PT ;  /* 0x000000492e317210 */ /* 0x000fe200007be4ff */
[----:B------:R-:W-:Y:S01]  /*104870*/  IMAD.WIDE.U32 R100, R42, 0xf5138f, R150 ;  /* 0x00f5138f2a647825 */ /* 0x000fe200078e0096 */
[----:B------:R-:W-:-:S02]  /*104880*/  IADD3.X R138, P0, PT, R41, R139, RZ, P4, !PT ;  /* 0x0000008b298a7210 */ /* 0x000fc4000271e4ff */
[----:B------:R-:W-:Y:S01]  /*104890*/  IADD3.X R41, P1, PT, R51, R130, RZ, P1, !PT ;  /* 0x0000008233297210 */ /* 0x000fe20000f3e4ff */
[----:B------:R-:W-:Y:S01]  /*1048a0*/  IMAD.IADD R147, R101, 0x1, R146 ;  /* 0x0000000165937824 */ /* 0x000fe200078e0292 */
[----:B------:R-:W-:Y:S01]  /*1048b0*/  IADD3.X RZ, P2, PT, R49, R47, RZ, P2, !PT ;  /* 0x0000002f31ff7210 */ /* 0x000fe2000175e4ff */
[----:B------:R-:W-:Y:S01]  /*1048c0*/  IMAD.WIDE.U32 R46, R35, R98, R48 ;  /* 0x00000062232e7225 */ /* 0x000fe200078e0030 */
[----:B------:R-:W-:Y:S02]  /*1048d0*/  IADD3.X R130, P1, PT, R97, R131, RZ, P1, !PT ;  /* 0x0000008361827210 */ /* 0x000fe40000f3e4ff */
[----:B------:R-:W-:Y:S01]  /*1048e0*/  IADD3.X R97, P5, PT, RZ, RZ, RZ, P5, !PT ;  /* 0x000000ffff617210 */ /* 0x000fe20002fbe4ff */
[----:B------:R-:W-:Y:S01]  /*1048f0*/  IMAD.WIDE.U32 R48, R91, -0x45f6b800, RZ ;  /* 0xba0948005b307825 */ /* 0x000fe200078e00ff */
[----:B------:R-:W-:Y:S02]  /*104900*/  IADD3 R47, PT, PT, R47, R90, RZ ;  /* 0x0000005a2f2f7210 */ /* 0x000fe40007ffe0ff */
[----:B------:R-:W-:Y:S01]  /*104910*/  IADD3.X R46, P1, PT, R41, R46, RZ, P1, !PT ;  /* 0x0000002e292e7210 */ /* 0x000fe20000f3e4ff */
[----:B------:R-:W-:Y:S01]  /*104920*/  IMAD R99, R112, -0x7af74001, -R149 ;  /* 0x8508bfff70637824 */ /* 0x000fe200078e0a95 */
[----:B------:R-:W-:Y:S01]  /*104930*/  IADD3.X R97, P2, PT, R97, R74, RZ, P2, !PT ;  /* 0x0000004a61617210 */ /* 0x000fe2000175e4ff */
[----:B------:R-:W-:Y:S01]  /*104940*/  IMAD.IADD R143, R143, 0x1, R144 ;  /* 0x000000018f8f7824 */ /* 0x000fe200078e0290 */
[----:B------:R-:W-:Y:S01]  /*104950*/  IADD3.X R47, P1, PT, R130, R47, RZ, P1, !PT ;  /* 0x0000002f822f7210 */ /* 0x000fe20000f3e4ff */
[----:B------:R-:W-:Y:S01]  /*104960*/  IMAD.WIDE.U32 R154, R121, R32, RZ ;  /* 0x00000020799a7225 */ /* 0x000fe200078e00ff */
[----:B------:R-:W-:-:S02]  /*104970*/  IADD3 RZ, P4, PT, R46, R126, RZ ;  /* 0x0000007e2eff7210 */ /* 0x000fc40007f9e0ff */
[----:B------:R-:W-:Y:S01]  /*104980*/  IADD3.X R51, PT, PT, R75, RZ, RZ, P2, P5 ;  /* 0x000000ff4b337210 */ /* 0x000fe200017ea4ff */
[----:B------:R-:W-:Y:S01]  /*104990*/  IMAD.WIDE.U32 R74, R96, -0x45f6b800, RZ ;  /* 0xba094800604a7825 */ /* 0x000fe200078e00ff */
[----:B------:R-:W-:Y:S02]  /*1049a0*/  IADD3.X R41, P5, PT, RZ, RZ, RZ, P1, !PT ;  /* 0x000000ffff297210 */ /* 0x000fe40000fbe4ff */
[----:B------:R-:W-:Y:S01]  /*1049b0*/  IADD3.X R100, P1, PT, R84, R100, RZ, P3, !PT ;  /* 0x0000006454647210 */ /* 0x000fe20001f3e4ff */
[----:B------:R-:W-:Y:S01]  /*1049c0*/  IMAD.WIDE.U32 R126, P2, R96, 0x1ef3622f, R48 ;  /* 0x1ef3622f607e7825 */ /* 0x000fe20007840030 */
[----:B------:R-:W-:Y:S02]  /*1049d0*/  IADD3.X RZ, P4, PT, R47, R80, RZ, P4, !PT ;  /* 0x000000502fff7210 */ /* 0x000fe4000279e4ff */
[----:B------:R-:W-:Y:S01]  /*1049e0*/  IADD3 RZ, P3, PT, R100, R74, RZ ;  /* 0x0000004a64ff7210 */ /* 0x000fe20007f7e0ff */
[----:B------:R-:W-:Y:S01]  /*1049f0*/  IMAD.WIDE.U32 R48, R112, -0x1, RZ ;  /* 0xffffffff70307825 */ /* 0x000fe200078e00ff */
[----:B------:R-:W-:-:S02]  /*104a00*/  IADD3.X R74, P4, PT, R41, R122, RZ, P4, !PT ;  /* 0x0000007a294a7210 */ /* 0x000fc4000279e4ff */
[----:B------:R-:W-:Y:S01]  /*104a10*/  IADD3.X R101, P1, PT, R78, R147, RZ, P1, !PT ;  /* 0x000000934e657210 */ /* 0x000fe20000f3e4ff */
[----:B------:R-:W-:Y:S01]  /*104a20*/  IMAD.X R73, RZ, RZ, RZ, P5 ;  /* 0x000000ffff497224 */ /* 0x000fe200028e06ff */
[----:B------:R-:W-:Y:S01]  /*104a30*/  IADD3 R75, P5, PT, R126, R75, RZ ;  /* 0x0000004b7e4b7210 */ /* 0x000fe20007fbe0ff */
[----:B------:R-:W-:-:S03]  /*104a40*/  IMAD.WIDE.U32 R130, R48, 0x1, RZ ;  /* 0x0000000130827825 */ /* 0x000fc600078e00ff */
[----:B------:R-:W-:Y:S01]  /*104a50*/  IADD3.X R54, P4, PT, R73, R123, RZ, P4, !PT ;  /* 0x0000007b49367210 */ /* 0x000fe2000279e4ff */
[----:B------:R-:W-:Y:S01]  /*104a60*/  IMAD.IADD R41, R49, 0x1, R99 ;  /* 0x0000000131297824 */ /* 0x000fe200078e0263 */
[----:B------:R-:W-:Y:S01]  /*104a70*/  IADD3.X RZ, P3, PT, R101, R75, RZ, P3, !PT ;  /* 0x0000004b65ff7210 */ /* 0x000fe20001f7e4ff */
[----:B------:R-:W-:Y:S01]  /*104a80*/  IMAD.X R123, RZ, RZ, RZ, P2 ;  /* 0x000000ffff7b7224 */ /* 0x000fe200010e06ff */
[----:B------:R-:W-:Y:S01]  /*104a90*/  IADD3 RZ, P2, PT, R112, R130, RZ ;  /* 0x0000008270ff7210 */ /* 0x000fe20007f5e0ff */
[----:B------:R-:W-:Y:S01]  /*104aa0*/  IMAD.WIDE.U32 R112, R41, 0x1, RZ ;  /* 0x0000000129707825 */ /* 0x000fe200078e00ff */
[----:B------:R-:W-:Y:S02]  /*104ab0*/  IADD3.X R74, P4, PT, R74, R97, RZ, P4, !PT ;  /* 0x000000614a4a7210 */ /* 0x000fe4000279e4ff */
[----:B------:R-:W-:Y:S01]  /*104ac0*/  IADD3.X R97, P1, PT, RZ, RZ, RZ, P1, !PT ;  /* 0x000000ffff617210 */ /* 0x000fe20000f3e4ff */
[----:B------:R-:W-:Y:S01]  /*104ad0*/  IMAD.MOV.U32 R122, RZ, RZ, R127 ;  /* 0x000000ffff7a7224 */ /* 0x000fe200078e007f */
[----:B------:R-:W-:Y:S01]  /*104ae0*/  IADD3.X R75, P4, PT, R54, R51, RZ, P4, !PT ;  /* 0x00000033364b7210 */ /* 0x000fe2000279e4ff */
[----:B------:R-:W-:-:S04]  /*104af0*/  IMAD.WIDE.U32 R146, R124, R32, RZ ;  /* 0x000000207c927225 */ /* 0x000fc800078e00ff */
[----:B------:R-:W-:-:S04]  /*104b00*/  IMAD.WIDE.U32.X R122, R91, 0x1ef3622f, R122, P5 ;  /* 0x1ef3622f5b7a7825 */ /* 0x000fc800028e047a */
[----:B------:R-:W-:Y:S01]  /*104b10*/  IMAD.X R49, RZ, RZ, RZ, P1 ;  /* 0x000000ffff317224 */ /* 0x000fe200008e06ff */
[----:B------:R-:W-:Y:S01]  /*104b20*/  IADD3 RZ, P1, PT, R74, R116, RZ ;  /* 0x000000744aff7210 */ /* 0x000fe20007f3e0ff */
[----:B------:R-:W-:Y:S01]  /*104b30*/  IMAD.WIDE.U32 R112, P5, R48, -0x7af74000, R112 ;  /* 0x8508c00030707825 */ /* 0x000fe200078a0070 */
[----:B------:R-:W-:Y:S02]  /*104b40*/  IADD3.X R97, P3, PT, R97, R122, RZ, P3, !PT ;  /* 0x0000007a61617210 */ /* 0x000fe40001f7e4ff */
[----:B------:R-:W-:Y:S01]  /*104b50*/  IADD3.X RZ, P1, PT, R75, R72, RZ, P1, !PT ;  /* 0x000000484bff7210 */ /* 0x000fe20000f3e4ff */
[----:B------:R-:W-:Y:S01]  /*104b60*/  IMAD.X R99, RZ, RZ, RZ, P5 ;  /* 0x000000ffff637224 */ /* 0x000fe200028e06ff */
[----:B------:R-:W-:Y:S01]  /*104b70*/  IADD3 R130, P5, PT, R131, R112, RZ ;  /* 0x0000007083827210 */ /* 0x000fe20007fbe0ff */
[----:B------:R-:W-:Y:S01]  /*104b80*/  IMAD.WIDE.U32 R72, R28, R77, R108 ;  /* 0x0000004d1c487225 */ /* 0x000fe200078e006c */
[----:B------:R-:W-:Y:S02]  /*104b90*/  IADD3.X R51, P3, PT, R49, R123, RZ, P3, !PT ;  /* 0x0000007b31337210 */ /* 0x000fe40001f7e4ff */
[----:B------:R-:W-:Y:S01]  /*104ba0*/  IADD3.X R49, P4, PT, RZ, RZ, RZ, P4, !PT ;  /* 0x000000ffff317210 */ /* 0x000fe2000279e4ff */
[----:B------:R-:W-:Y:S01]  /*104bb0*/  IMAD.MOV.U32 R98, RZ, RZ, R113 ;  /* 0x000000ffff627224 */ /* 0x000fe200078e0071 */
[----:B------:R-:W-:Y:S01]  /*104bc0*/  IADD3.X R72, P0, PT, R45, R72, RZ, P0, !PT ;  /* 0x000000482d487210 */ /* 0x000fe2000071e4ff */
[----:B------:R-:W-:Y:S01]  /*104bd0*/  IMAD.IADD R73, R73, 0x1, R110 ;  /* 0x0000000149497824 */ /* 0x000fe200078e026e */
[----:B------:R-:W-:Y:S01]  /*104be0*/  IADD3.X RZ, P2, PT, R149, R130, RZ, P2, !PT ;  /* 0x0000008295ff7210 */ /* 0x000fe2000175e4ff */
[----:B------:R-:W-:Y:S01]  /*104bf0*/  IMAD.WIDE.U32.X R112, R41, -0x7af74000, R98, P5 ;  /* 0x8508c00029707825 */ /* 0x000fe200028e0462 */
[----:B------:R-:W-:-:S02]  /*104c00*/  IADD3.X R49, P1, PT, R49, R156, RZ, P1, !PT ;  /* 0x0000009c31317210 */ /* 0x000fc40000f3e4ff */
[----:B------:R-:W-:Y:S01]  /*104c10*/  IADD3 RZ, P5, PT, R72, R106, RZ ;  /* 0x0000006a48ff7210 */ /* 0x000fe20007fbe0ff */
[----:B------:R-:W-:Y:S01]  /*104c20*/  IMAD.WIDE.U32 R108, R124, R28, RZ ;  /* 0x0000001c7c6c7225 */ /* 0x000fe200078e00ff */
[----:B------:R-:W-:Y:S02]  /*104c30*/  IADD3.X R73, P0, PT, R138, R73, RZ, P0, !PT ;  /* 0x000000498a497210 */ /* 0x000fe4000071e4ff */
[----:B------:R-:W-:Y:S01]  /*104c40*/  IADD3.X R115, P2, PT, RZ, R112, RZ, P2, !PT ;  /* 0x00000070ff737210 */ /* 0x000fe2000175e4ff */
[----:B------:R-:W-:Y:S01]  /*104c50*/  IMAD.WIDE.U32 R116, R124, R34, RZ ;  /* 0x000000227c747225 */ /* 0x000fe200078e00ff */
[----:B------:R-:W-:Y:S02]  /*104c60*/  IADD3.X R156, PT, PT, R157, RZ, RZ, P1, P4 ;  /* 0x000000ff9d9c7210 */ /* 0x000fe40000fe84ff */
[----:B------:R-:W-:Y:S01]  /*104c70*/  IADD3.X RZ, P5, PT, R73, R52, RZ, P5, !PT ;  /* 0x0000003449ff7210 */ /* 0x000fe20002fbe4ff */
[----:B------:R-:W-:Y:S01]  /*104c80*/  IMAD.WIDE.U32 R108, P1, R26, R121, R108 ;  /* 0x000000791a6c7225 */ /* 0x000fe2000782006c */
[----:B------:R-:W-:-:S02]  /*104c90*/  IADD3.X R52, P2, PT, RZ, R113, RZ, P2, !PT ;  /* 0x00000071ff347210 */ /* 0x000fc4000175e4ff */
[----:B------:R-:W-:Y:S01]  /*104ca0*/  IADD3.X R45, P0, PT, RZ, RZ, RZ, P0, !PT ;  /* 0x000000ffff2d7210 */ /* 0x000fe2000071e4ff */
[----:B------:R-:W-:-:S04]  /*104cb0*/  IMAD.WIDE.U32 R112, R124, R40, RZ ;  /* 0x000000287c707225 */ /* 0x000fc800078e00ff */
[----:B------:R-:W-:-:S04]  /*104cc0*/  IMAD.WIDE.U32 R146, P4, R27, R121, R146 ;  /* 0x000000791b927225 */ /* 0x000fc80007880092 */
[----:B------:R-:W-:Y:S01]  /*104cd0*/  IMAD.X R111, RZ, RZ, RZ, P1 ;  /* 0x000000ffff6f7224 */ /* 0x000fe200008e06ff */
[----:B------:R-:W-:Y:S01]  /*104ce0*/  MOV R150, R147 ;  /* 0x0000009300967202 */ /* 0x000fe20000000f00 */
[----:B------:R-:W-:-:S04]  /*104cf0*/  IMAD.WIDE.U32 R106, R124, R36, RZ ;  /* 0x000000247c6a7225 */ /* 0x000fc800078e00ff */
[----:B------:R-:W-:-:S04]  /*104d00*/  IMAD.WIDE.U32 R98, P1, R29, R121, R116 ;  /* 0x000000791d627225 */ /* 0x000fc80007820074 */
[----:B------:R-:W-:Y:S02]  /*104d10*/  IMAD.X R151, RZ, RZ, RZ, P4 ;  /* 0x000000ffff977224 */ /* 0x000fe400020e06ff */
[----:B------:R-:W-:-:S04]  /*104d20*/  IMAD.WIDE.U32 R148, R96, -0x45f6b800, R100 ;  /* 0xba09480060947825 */ /* 0x000fc800078e0064 */
[----:B------:R-:W-:Y:S01]  /*104d30*/  IMAD.WIDE.U32 R100, P4, R33, R121, R112 ;  /* 0x0000007921647225 */ /* 0x000fe20007880070 */
[----:B------:R-:W-:Y:S02]  /*104d40*/  IADD3 R119, PT, PT, R149, R126, RZ ;  /* 0x0000007e95777210 */ /* 0x000fe40007ffe0ff */
[----:B------:R-:W-:Y:S01]  /*104d50*/  IADD3.X R148, P2, PT, R115, R148, RZ, P2, !PT ;  /* 0x0000009473947210 */ /* 0x000fe2000175e4ff */
[----:B------:R-:W-:Y:S02]  /*104d60*/  IMAD.X R117, RZ, RZ, RZ, P1 ;  /* 0x000000ffff757224 */ /* 0x000fe400008e06ff */
[----:B------:R-:W-:Y:S01]  /*104d70*/  IMAD.X R123, RZ, RZ, RZ, P0 ;  /* 0x000000ffff7b7224 */ /* 0x000fe200000e06ff */
[----:B------:R-:W-:Y:S01]  /*104d80*/  IADD3.X R45, P0, PT, R45, R136, RZ, P5, !PT ;  /* 0x000000882d2d7210 */ /* 0x000fe20002f1e4ff */
[----:B------:R-:W-:Y:S01]  /*104d90*/  IMAD.WIDE.U32 R112, R91, 0xf5138f, RZ ;  /* 0x00f5138f5b707825 */ /* 0x000fe200078e00ff */
[----:B------:R-:W-:Y:S02]  /*104da0*/  IADD3.X R149, P2, PT, R52, R119, RZ, P2, !PT ;  /* 0x0000007734957210 */ /* 0x000fe4000175e4ff */
[----:B------:R-:W-:Y:S01]  /*104db0*/  IADD3.X R136, P0, PT, R123, R137, RZ, P0, !PT ;  /* 0x000000897b887210 */ /* 0x000fe2000071e4ff */
[----:B------:R-:W-:-:S04]  /*104dc0*/  IMAD.WIDE.U32 R106, P1, R31, R121, R106 ;  /* 0x000000791f6a7225 */ /* 0x000fc8000782006a */
[----:B------:R-:W-:-:S04]  /*104dd0*/  IMAD.WIDE.U32 R126, R41, 0x30000000, RZ ;  /* 0x30000000297e7825 */ /* 0x000fc800078e00ff */
[----:B------:R-:W-:Y:S02]  /*104de0*/  IMAD.X R139, RZ, RZ, RZ, P1 ;  /* 0x000000ffff8b7224 */ /* 0x000fe400008e06ff */
[----:B------:R-:W-:-:S04]  /*104df0*/  IMAD.WIDE.U32 R112, P1, R96, 0x1a22d9f3, R112 ;  /* 0x1a22d9f360707825 */ /* 0x000fc80007820070 */
[----:B------:R-:W-:-:S04]  /*104e00*/  IMAD.WIDE.U32 R122, R96, 0xf5138f, RZ ;  /* 0x00f5138f607a7825 */ /* 0x000fc800078e00ff */
[----:B------:R-:W-:-:S04]  /*104e10*/  IMAD.WIDE.U32 R132, R42, 0x6ca1493b, R72 ;  /* 0x6ca1493b2a847825 */ /* 0x000fc800078e0048 */
[----:B------:R-:W-:Y:S02]  /*104e20*/  IMAD.X R137, RZ, RZ, RZ, P4 ;  /* 0x000000ffff897224 */ /* 0x000fe400020e06ff */
[----:B------:R-:W-:Y:S01]  /*104e30*/  IMAD.X R115, RZ, RZ, RZ, P1 ;  /* 0x000000ffff737224 */ /* 0x000fe200008e06ff */
[----:B------:R-:W-:Y:S01]  /*104e40*/  IADD3 R125, P1, PT, R112, R123, RZ ;  /* 0x0000007b707d7210 */ /* 0x000fe20007f3e0ff */
[----:B------:R-:W-:-:S04]  /*104e50*/  IMAD.WIDE.U32 R130, R48, 0x30000000, RZ ;  /* 0x3000000030827825 */ /* 0x000fc800078e00ff */
[----:B------:R-:W-:Y:S01]  /*104e60*/  IMAD.WIDE.U32 R72, P4, R48, 0x170b5d44, R126 ;  /* 0x170b5d4430487825 */ /* 0x000fe2000788007e */
[----:B------:R-:W-:Y:S02]  /*104e70*/  IADD3.X R126, P3, PT, R97, R132, RZ, P3, !PT ;  /* 0x00000084617e7210 */ /* 0x000fe40001f7e4ff */
[----:B------:R-:W-:Y:S01]  /*104e80*/  IADD3.X R97, P2, PT, RZ, RZ, RZ, P2, !PT ;  /* 0x000000ffff617210 */ /* 0x000fe2000175e4ff */
[----:B------:R-:W-:Y:S02]  /*104e90*/  IMAD.IADD R54, R133, 0x1, R114 ;  /* 0x0000000185367824 */ /* 0x000fe400078e0272 */
[----:B------:R-:W-:Y:S01]  /*104ea0*/  IMAD.MOV.U32 R114, RZ, RZ, R113 ;  /* 0x000000ffff727224 */ /* 0x000fe200078e0071 */
[----:B------:R-:W-:Y:S01]  /*104eb0*/  IADD3 R113, P5, PT, R72, R131, RZ ;  /* 0x0000008348717210 */ /* 0x000fe20007fbe0ff */
[----:B------:R-:W-:Y:S01]  /*104ec0*/  IMAD.X R123, RZ, RZ, RZ, P4 ;  /* 0x000000ffff7b7224 */ /* 0x000fe200020e06ff */
[----:B------:R-:W-:Y:S01]  /*104ed0*/  IADD3 RZ, P4, PT, R126, R122, RZ ;  /* 0x0000007a7eff7210 */ /* 0x000fe20007f9e0ff */
[----:B------:R-:W-:Y:S01]  /*104ee0*/  IMAD.WIDE.U32.X R114, R91, 0x1a22d9f3, R114, P1 ;  /* 0x1a22d9f35b727825 */ /* 0x000fe200008e0472 */
[----:B------:R-:W-:-:S02]  /*104ef0*/  IADD3 RZ, P1, PT, R148, R130, RZ ;  /* 0x0000008294ff7210 */ /* 0x000fc40007f3e0ff */
[----:B------:R-:W-:Y:S01]  /*104f00*/  IADD3.X R127, P3, PT, R51, R54, RZ, P3, !PT ;  /* 0x00000036337f7210 */ /* 0x000fe20001f7e4ff */
[----:B------:R-:W-:Y:S01]  /*104f10*/  IMAD.MOV.U32 R122, RZ, RZ, R73 ;  /* 0x000000ffff7a7224 */ /* 0x000fe200078e0049 */
[----:B------:R-:W-:Y:S01]  /*104f20*/  IADD3.X RZ, P1, PT, R149, R113, RZ, P1, !PT ;  /* 0x0000007195ff7210 */ /* 0x000fe20000f3e4ff */
[----:B------:R-:W-:Y:S01]  /*104f30*/  IMAD.WIDE.U32 R130, R121, R28, RZ ;  /* 0x0000001c79827225 */ /* 0x000fe200078e00ff */
[----:B------:R-:W-:Y:S02]  /*104f40*/  IADD3.X RZ, P4, PT, R127, R125, RZ, P4, !PT ;  /* 0x0000007d7fff7210 */ /* 0x000fe4000279e4ff */
[----:B------:R-:W-:Y:S01]  /*104f50*/  IADD3.X R73, P3, PT, RZ, RZ, RZ, P3, !PT ;  /* 0x000000ffff497210 */ /* 0x000fe20001f7e4ff */
[----:B------:R-:W-:Y:S01]  /*104f60*/  IMAD.WIDE.U32.X R122, R41, 0x170b5d44, R122, P5 ;  /* 0x170b5d44297a7825 */ /* 0x000fe200028e047a */
[----:B------:R-:W-:Y:S02]  /*104f70*/  IADD3 R113, P5, PT, R108, R131, RZ ;  /* 0x000000836c717210 */ /* 0x000fe40007fbe0ff */
[----:B------:R-:W-:Y:S01]  /*104f80*/  IADD3.X R82, P4, PT, R73, R114, RZ, P4, !PT ;  /* 0x0000007249527210 */ /* 0x000fe2000279e4ff */
[----:B------:R-:W-:Y:S01]  /*104f90*/  IMAD.X R51, RZ, RZ, RZ, P2 ;  /* 0x000000ffff337224 */ /* 0x000fe200010e06ff */
[----:B------:R-:W-:Y:S01]  /*104fa0*/  IADD3 RZ, P2, PT, R142, R130, RZ ;  /* 0x000000828eff7210 */ /* 0x000fe20007f5e0ff */
[----:B------:R-:W-:Y:S01]  /*104fb0*/  IMAD.WIDE.U32 R126, R96, 0xf5138f, R126 ;  /* 0x00f5138f607e7825 */ /* 0x000fe200078e007e */
[----:B------:R-:W-:-:S02]  /*104fc0*/  IADD3.X R97, P1, PT, R97, R122, RZ, P1, !PT ;  /* 0x0000007a61617210 */ /* 0x000fc40000f3e4ff */
[----:B------:R-:W-:Y:S01]  /*104fd0*/  IADD3.X RZ, P2, PT, R143, R113, RZ, P2, !PT ;  /* 0x000000718fff7210 */ /* 0x000fe2000175e4ff */
[----:B------:R-:W-:Y:S01]  /*104fe0*/  IMAD.WIDE.U32 R142, R28, R121, R142 ;  /* 0x000000791c8e7225 */ /* 0x000fe200078e008e */
[----:B------:R-:W-:-:S03]  /*104ff0*/  IADD3.X R78, P1, PT, R51, R123, RZ, P1, !PT ;  /* 0x0000007b334e7210 */ /* 0x000fc60000f3e4ff */
[----:B------:R-:W-:Y:S01]  /*105000*/  IMAD.MOV.U32 R110, RZ, RZ, R109 ;  /* 0x000000ffff6e7224 */ /* 0x000fe200078e006d */
[----:B------:R-:W-:Y:S01]  /*105010*/  IADD3.X R90, P1, PT, R97, R126, RZ, P1, !PT ;  /* 0x0000007e615a7210 */ /* 0x000fe20000f3e4ff */
[----:B------:R-:W-:Y:S01]  /*105020*/  IMAD.X R51, RZ, RZ, RZ, P3 ;  /* 0x000000ffff337224 */ /* 0x000fe200018e06ff */
[----:B------:R-:W-:Y:S01]  /*105030*/  IADD3 R119, P3, PT, R146, R155, RZ ;  /* 0x0000009b92777210 */ /* 0x000fe20007f7e0ff */
[----:B------:R-:W-:Y:S01]  /*105040*/  IMAD.IADD R73, R127, 0x1, R112 ;  /* 0x000000017f497824 */ /* 0x000fe200078e0270 */
[----:B------:R-:W-:Y:S01]  /*105050*/  IADD3.X R142, P0, PT, R45, R142, RZ, P0, !PT ;  /* 0x0000008e2d8e7210 */ /* 0x000fe2000071e4ff */
[----:B------:R-:W-:Y:S01]  /*105060*/  IMAD.WIDE.U32 R112, R91, 0x6ca1493b, RZ ;  /* 0x6ca1493b5b707825 */ /* 0x000fe200078e00ff */
[----:B------:R-:W-:-:S03]  /*105070*/  IADD3.X R51, P4, PT, R51, R115, RZ, P4, !PT ;  /* 0x0000007333337210 */ /* 0x000fc6000279e4ff */
[----:B------:R-:W-:Y:S02]  /*105080*/  IMAD.IADD R97, R143, 0x1, R108 ;  /* 0x000000018f617824 */ /* 0x000fe400078e026c */
[----:B------:R-:W-:-:S03]  /*105090*/  IMAD.WIDE.U32 R122, R121, R34, RZ ;  /* 0x00000022797a7225 */ /* 0x000fc600078e00ff */
[----:B------:R-:W-:Y:S01]  /*1050a0*/  IADD3.X R143, P0, PT, R136, R97, RZ, P0, !PT ;  /* 0x00000061888f7210 */ /* 0x000fe2000071e4ff */
[----:B------:R-:W-:-:S04]  /*1050b0*/  IMAD.WIDE.U32.X R108, R26, R124, R110, P5 ;  /* 0x0000007c1a6c7225 */ /* 0x000fc800028e046e */
[----:B------:R-:W-:Y:S01]  /*1050c0*/  IMAD.WIDE.U32.X R150, R27, R124, R150, P3 ;  /* 0x0000007c1b967225 */ /* 0x000fe200018e0496 */
[----:B------:R-:W-:Y:S02]  /*1050d0*/  IADD3 R52, P3, PT, R98, R123, RZ ;  /* 0x0000007b62347210 */ /* 0x000fe40007f7e0ff */
[----:B------:R-:W-:Y:S01]  /*1050e0*/  IADD3.X R45, P2, PT, RZ, R108, RZ, P2, !PT ;  /* 0x0000006cff2d7210 */ /* 0x000fe2000175e4ff */
[----:B------:R-:W-:-:S03]  /*1050f0*/  IMAD.WIDE.U32 R110, R91, 0x17c510ea, RZ ;  /* 0x17c510ea5b6e7825 */ /* 0x000fc600078e00ff */
[----:B------:R-:W-:Y:S01]  /*105100*/  IADD3.X R76, P2, PT, RZ, R109, RZ, P2, !PT ;  /* 0x0000006dff4c7210 */ /* 0x000fe2000175e4ff */
[----:B------:R-:W-:-:S04]  /*105110*/  IMAD.WIDE.U32 R112, P5, R96, -0x39c4fa40, R112 ;  /* 0xc63b05c060707825 */ /* 0x000fc800078a0070 */
[----:B------:R-:W-:-:S04]  /*105120*/  IMAD.WIDE.U32 R144, R96, 0x6ca1493b, RZ ;  /* 0x6ca1493b60907825 */ /* 0x000fc800078e00ff */
[----:B------:R-:W-:Y:S02]  /*105130*/  IMAD.MOV.U32 R116, RZ, RZ, R99 ;  /* 0x000000ffff747224 */ /* 0x000fe400078e0063 */
[----:B------:R-:W-:Y:S01]  /*105140*/  IMAD.X R127, RZ, RZ, RZ, P5 ;  /* 0x000000ffff7f7224 */ /* 0x000fe200028e06ff */
[----:B------:R-:W-:Y:S01]  /*105150*/  IADD3 R97, P5, PT, R112, R145, RZ ;  /* 0x0000009170617210 */ /* 0x000fe20007fbe0ff */
[----:B------:R-:W-:-:S04]  /*105160*/  IMAD.WIDE.U32.X R116, R29, R124, R116, P3 ;  /* 0x0000007c1d747225 */ /* 0x000fc800018e0474 */
[----:B------:R-:W-:-:S04]  /*105170*/  IMAD.WIDE.U32 R108, R96, 0x17c510ea, RZ ;  /* 0x17c510ea606c7825 */ /* 0x000fc800078e00ff */
[----:B------:R-:W-:-:S04]  /*105180*/  IMAD.WIDE.U32 R110, P3, R96, 0x1ae3a46, R110 ;  /* 0x01ae3a46606e7825 */ /* 0x000fc8000786006e */
[----:B------:R-:W-:Y:S02]  /*105190*/  IMAD.MOV.U32 R126, RZ, RZ, R113 ;  /* 0x000000ffff7e7224 */ /* 0x000fe400078e0071 */
[----:B------:R-:W-:-:S04]  /*1051a0*/  IMAD.WIDE.U32 R114, R121, R36, RZ ;  /* 0x0000002479727225 */ /* 0x000fc800078e00ff */
[----:B------:R-:W-:-:S04]  /*1051b0*/  IMAD.WIDE.U32 R152, R34, R77, R104 ;  /* 0x0000004d22987225 */ /* 0x000fc800078e0068 */
[----:B------:R-:W-:Y:S01]  /*1051c0*/  IMAD.WIDE.U32.X R104, R91, -0x39c4fa40, R126, P5 ;  /* 0xc63b05c05b687825 */ /* 0x000fe200028e047e */
[----:B------:R-:W-:Y:S02]  /*1051d0*/  IADD3 R54, P5, PT, R110, R109, RZ ;  /* 0x0000006d6e367210 */ /* 0x000fe40007fbe0ff */
[----:B------:R-:W-:Y:S01]  /*1051e0*/  IADD3.X R152, P2, PT, R45, R152, RZ, P2, !PT ;  /* 0x000000982d987210 */ /* 0x000fe2000175e4ff */
[----:B------:R-:W-:Y:S01]  /*1051f0*/  IMAD.X R133, RZ, RZ, RZ, P3 ;  /* 0x000000ffff857224 */ /* 0x000fe200018e06ff */
[----:B------:R-:W-:Y:S01]  /*105200*/  IADD3 R56, P3, PT, R106, R115, RZ ;  /* 0x000000736a387210 */ /* 0x000fe20007f7e0ff */
[----:B------:R-:W-:-:S04]  /*105210*/  IMAD.WIDE.U32 R130, R41, -0x45f6b800, RZ ;  /* 0xba09480029827825 */ /* 0x000fc800078e00ff */
[----:B------:R-:W-:Y:S02]  /*105220*/  IMAD.MOV.U32 R132, RZ, RZ, R111 ;  /* 0x000000ffff847224 */ /* 0x000fe400078e006f */
[----:B------:R-:W-:-:S04]  /*105230*/  IMAD.WIDE.U32 R126, R121, R40, RZ ;  /* 0x00000028797e7225 */ /* 0x000fc800078e00ff */
[----:B------:R-:W-:Y:S01]  /*105240*/  IMAD.MOV.U32 R138, RZ, RZ, R107 ;  /* 0x000000ffff8a7224 */ /* 0x000fe200078e006b */
[----:B------:R-:W-:Y:S01]  /*105250*/  IADD3.X R107, P0, PT, RZ, RZ, RZ, P0, !PT ;  /* 0x000000ffff6b7210 */ /* 0x000fe2000071e4ff */
[----:B------:R-:W-:Y:S02]  /*105260*/  IMAD.IADD R99, R153, 0x1, R140 ;  /* 0x0000000199637824 */ /* 0x000fe400078e028c */
[----:B------:R-:W-:Y:S01]  /*105270*/  IMAD.WIDE.U32.X R132, R91, 0x1ae3a46, R132, P5 ;  /* 0x01ae3a465b847825 */ /* 0x000fe200028e0484 */
[----:B------:R-:W-:Y:S02]  /*105280*/  IADD3.X R91, P1, PT, R78, R73, RZ, P1, !PT ;  /* 0x000000494e5b7210 */ /* 0x000fe40000f3e4ff */
[----:B------:R-:W-:Y:S01]  /*105290*/  IADD3.X R153, P2, PT, R76, R99, RZ, P2, !PT ;  /* 0x000000634c997210 */ /* 0x000fe2000175e4ff */
[----:B------:R-:W-:Y:S01]  /*1052a0*/  IMAD.WIDE.U32.X R138, R31, R124, R138, P3 ;  /* 0x0000007c1f8a7225 */ /* 0x000fe200018e048a */
[----:B------:R-:W-:-:S03]  /*1052b0*/  IADD3 R58, P3, PT, R100, R127, RZ ;  /* 0x0000007f643a7210 */ /* 0x000fc60007f7e0ff */
[----:B------:R-:W-:-:S04]  /*1052c0*/  IMAD.WIDE.U32 R130, P5, R48, 0x1ef3622f, R130 ;  /* 0x1ef3622f30827825 */ /* 0x000fc800078a0082 */
[----:B------:R-:W-:-:S04]  /*1052d0*/  IMAD.WIDE.U32 R140, R48, -0x45f6b800, RZ ;  /* 0xba094800308c7825 */ /* 0x000fc800078e00ff */
[----:B------:R-:W-:Y:S02]  /*1052e0*/  IMAD.MOV.U32 R136, RZ, RZ, R101 ;  /* 0x000000ffff887224 */ /* 0x000fe400078e0065 */
[----:B------:R-:W-:Y:S01]  /*1052f0*/  IMAD.X R101, RZ, RZ, RZ, P0 ;  /* 0x000000ffff657224 */ /* 0x000fe200000e06ff */
        /* <DEDUP_REMOVED lines=8> */
[----:B------:R-:W-:Y:S01]  /*105380*/  IMAD.WIDE.U32 R142, R42, 0x17c510ea, R142 ;  /* 0x17c510ea2a8e7825 */ /* 0x000fe200078e008e */
[----:B------:R-:W-:-:S02]  /*105390*/  IADD3.X R43, P1, PT, RZ, RZ, RZ, P1, !PT ;  /* 0x000000ffff2b7210 */ /* 0x000fc40000f3e4ff */
[----:B------:R-:W-:Y:S01]  /*1053a0*/  IADD3.X R73, P5, PT, R107, R102, RZ, P5, !PT ;  /* 0x000000666b497210 */ /* 0x000fe20002fbe4ff */
[----:B------:R-:W-:Y:S01]  /*1053b0*/  IMAD.WIDE.U32.X R44, R41, 0x1ef3622f, R44, P0 ;  /* 0x1ef3622f292c7825 */ /* 0x000fe200000e042c */
[----:B------:R-:W-:Y:S02]  /*1053c0*/  IADD3.X R142, P4, PT, R82, R142, RZ, P4, !PT ;  /* 0x0000008e528e7210 */ /* 0x000fe4000279e4ff */
[----:B------:R-:W-:Y:S01]  /*1053d0*/  IADD3 RZ, P0, PT, R152, R154, RZ ;  /* 0x0000009a98ff7210 */ /* 0x000fe20007f1e0ff */
[----:B------:R-:W-:Y:S01]  /*1053e0*/  IMAD.IADD R50, R143, 0x1, R50 ;  /* 0x000000018f327824 */ /* 0x000fe200078e0232 */
[----:B------:R-:W-:Y:S01]  /*1053f0*/  IADD3.X R78, P3, PT, R43, R44, RZ, P3, !PT ;  /* 0x0000002c2b4e7210 */ /* 0x000fe20001f7e4ff */
[----:B------:R-:W-:Y:S01]  /*105400*/  IMAD.X R43, RZ, RZ, RZ, P1 ;  /* 0x000000ffff2b7224 */ /* 0x000fe200008e06ff */
[----:B------:R-:W-:Y:S01]  /*105410*/  IADD3.X RZ, P0, PT, R153, R119, RZ, P0, !PT ;  /* 0x0000007799ff7210 */ /* 0x000fe2000071e4ff */
[----:B------:R-:W-:Y:S01]  /*105420*/  IMAD.WIDE.U32 R152, R32, R121, R152 ;  /* 0x0000007920987225 */ /* 0x000fe200078e0098 */
[----:B------:R-:W-:-:S02]  /*105430*/  IADD3.X R143, P4, PT, R51, R50, RZ, P4, !PT ;  /* 0x00000032338f7210 */ /* 0x000fc4000279e4ff */
[----:B------:R-:W-:Y:S01]  /*105440*/  IADD3.X R76, P3, PT, R43, R45, RZ, P3, !PT ;  /* 0x0000002d2b4c7210 */ /* 0x000fe20001f7e4ff */
[----:B------:R-:W-:Y:S01]  /*105450*/  IMAD.WIDE.U32 R50, R41, 0x6ca1493b, RZ ;  /* 0x6ca1493b29327825 */ /* 0x000fe200078e00ff */
[----:B------:R-:W-:Y:S02]  /*105460*/  IADD3.X R43, P2, PT, RZ, RZ, RZ, P2, !PT ;  /* 0x000000ffff2b7210 */ /* 0x000fe4000175e4ff */
[----:B------:R-:W-:Y:S01]  /*105470*/  IADD3 RZ, P1, PT, R142, R144, RZ ;  /* 0x000000908eff7210 */ /* 0x000fe20007f3e0ff */
[----:B------:R-:W-:Y:S01]  /*105480*/  IMAD.WIDE.U32 R144, R48, 0x30000000, R148 ;  /* 0x3000000030907825 */ /* 0x000fe200078e0094 */
[----:B------:R-:W-:Y:S02]  /*105490*/  IADD3.X R99, P4, PT, RZ, RZ, RZ, P4, !PT ;  /* 0x000000ffff637210 */ /* 0x000fe4000279e4ff */
[----:B------:R-:W-:Y:S01]  /*1054a0*/  IADD3.X R80, P5, PT, R101, R103, RZ, P5, !PT ;  /* 0x0000006765507210 */ /* 0x000fe20002fbe4ff */
[----:B------:R-:W-:Y:S01]  /*1054b0*/  IMAD.WIDE.U32 R140, R41, 0xf5138f, RZ ;  /* 0x00f5138f298c7825 */ /* 0x000fe200078e00ff */
[----:B------:R-:W-:-:S02]  /*1054c0*/  IADD3.X R45, PT, PT, RZ, RZ, RZ, P2, !PT ;  /* 0x000000ffff2d7210 */ /* 0x000fc400017fe4ff */
[----:B------:R-:W-:Y:S01]  /*1054d0*/  IADD3.X R84, P0, PT, R43, R150, RZ, P0, !PT ;  /* 0x000000962b547210 */ /* 0x000fe2000071e4ff */
[----:B------:R-:W-:Y:S01]  /*1054e0*/  IMAD.IADD R101, R153, 0x1, R146 ;  /* 0x0000000199657824 */ /* 0x000fe200078e0292 */
[----:B------:R-:W-:Y:S01]  /*1054f0*/  IADD3.X R86, P5, PT, R73, R152, RZ, P5, !PT ;  /* 0x0000009849567210 */ /* 0x000fe20002fbe4ff */
[----:B------:R-:W-:Y:S01]  /*105500*/  IMAD.X R107, RZ, RZ, RZ, P4 ;  /* 0x000000ffff6b7224 */ /* 0x000fe200020e06ff */
[----:B------:R-:W-:Y:S01]  /*105510*/  IADD3.X R82, P0, PT, R45, R151, RZ, P0, !PT ;  /* 0x000000972d527210 */ /* 0x000fe2000071e4ff */
[----:B------:R-:W-:Y:S01]  /*105520*/  IMAD.IADD R88, R145, 0x1, R72 ;  /* 0x0000000191587824 */ /* 0x000fe200078e0248 */
[----:B------:R-:W-:Y:S01]  /*105530*/  IADD3.X R80, P5, PT, R80, R101, RZ, P5, !PT ;  /* 0x0000006550507210 */ /* 0x000fe20002fbe4ff */
[----:B------:R-:W-:-:S04]  /*105540*/  IMAD.WIDE.U32 R72, P4, R48, -0x39c4fa40, R50 ;  /* 0xc63b05c030487825 */ /* 0x000fc80007880032 */
[----:B------:R-:W-:-:S04]  /*105550*/  IMAD.WIDE.U32 R152, R48, 0x6ca1493b, RZ ;  /* 0x6ca1493b30987825 */ /* 0x000fc800078e00ff */
[----:B------:R-:W-:-:S04]  /*105560*/  IMAD.WIDE.U32 R42, P2, R48, 0x1a22d9f3, R140 ;  /* 0x1a22d9f3302a7825 */ /* 0x000fc8000784008c */
[----:B------:R-:W-:-:S04]  /*105570*/  IMAD.WIDE.U32 R102, R48, 0xf5138f, RZ ;  /* 0x00f5138f30667825 */ /* 0x000fc800078e00ff */
[----:B------:R-:W-:-:S04]  /*105580*/  IMAD.WIDE.U32 R44, R144, -0x1, RZ ;  /* 0xffffffff902c7825 */ /* 0x000fc800078e00ff */
[----:B------:R-:W-:Y:S01]  /*105590*/  IMAD.X R151, RZ, RZ, RZ, P4 ;  /* 0x000000ffff977224 */ /* 0x000fe200020e06ff */
[----:B------:R-:W-:Y:S01]  /*1055a0*/  IADD3 RZ, P4, PT, R72, R153, RZ ;  /* 0x0000009948ff7210 */ /* 0x000fe20007f9e0ff */
[----:B------:R-:W-:-:S04]  /*1055b0*/  IMAD.WIDE.U32 R148, R41, 0x17c510ea, RZ ;  /* 0x17c510ea29947825 */ /* 0x000fc800078e00ff */
[----:B------:R-:W-:Y:S01]  /*1055c0*/  IMAD.X R155, RZ, RZ, RZ, P2 ;  /* 0x000000ffff9b7224 */ /* 0x000fe200010e06ff */
[----:B------:R-:W-:Y:S01]  /*1055d0*/  IADD3 RZ, P2, PT, R42, R103, RZ ;  /* 0x000000672aff7210 */ /* 0x000fe20007f5e0ff */
[----:B------:R-:W-:Y:S02]  /*1055e0*/  IMAD.MOV.U32 R150, RZ, RZ, R73 ;  /* 0x000000ffff967224 */ /* 0x000fe400078e0049 */
[----:B------:R-:W-:Y:S02]  /*1055f0*/  IMAD.MOV.U32 R154, RZ, RZ, R43 ;  /* 0x000000ffff9a7224 */ /* 0x000fe400078e002b */
[----:B------:R-:W-:-:S04]  /*105600*/  IMAD.WIDE.U32 R42, R44, 0x1, RZ ;  /* 0x000000012c2a7825 */ /* 0x000fc800078e00ff */
[----:B------:R-:W-:Y:S02]  /*105610*/  IMAD R51, R144, -0x7af74001, -R88 ;  /* 0x8508bfff90337824 */ /* 0x000fe400078e0a58 */
[----:B------:R-:W-:-:S04]  /*105620*/  IMAD.WIDE.U32.X R150, R41, -0x39c4fa40, R150, P4 ;  /* 0xc63b05c029967825 */ /* 0x000fc800020e0496 */
[----:B------:R-:W-:-:S04]  /*105630*/  IMAD.WIDE.U32 R72, P4, R48, 0x1ae3a46, R148 ;  /* 0x01ae3a4630487825 */ /* 0x000fc80007880094 */
[----:B------:R-:W-:-:S04]  /*105640*/  IMAD.WIDE.U32 R146, R48, 0x17c510ea, RZ ;  /* 0x17c510ea30927825 */ /* 0x000fc800078e00ff */
[----:B------:R-:W-:Y:S01]  /*105650*/  IMAD.WIDE.U32.X R154, R41, 0x1a22d9f3, R154, P2 ;  /* 0x1a22d9f3299a7825 */ /* 0x000fe200010e049a */
[----:B------:R-:W-:-:S03]  /*105660*/  IADD3 RZ, P2, PT, R144, R42, RZ ;  /* 0x0000002a90ff7210 */ /* 0x000fc60007f5e0ff */
[----:B------:R-:W-:Y:S02]  /*105670*/  IMAD.IADD R42, R45, 0x1, R51 ;  /* 0x000000012d2a7824 */ /* 0x000fe400078e0233 */
[----:B------:R-:W-:Y:S01]  /*105680*/  IMAD.X R145, RZ, RZ, RZ, P4 ;  /* 0x000000ffff917224 */ /* 0x000fe200020e06ff */
[----:B------:R-:W-:Y:S01]  /*105690*/  IADD3 RZ, P4, PT, R72, R147, RZ ;  /* 0x0000009348ff7210 */ /* 0x000fe20007f9e0ff */
[----:B------:R-:W-:Y:S02]  /*1056a0*/  IMAD.MOV.U32 R144, RZ, RZ, R73 ;  /* 0x000000ffff907224 */ /* 0x000fe400078e0049 */
[----:B------:R-:W-:-:S04]  /*1056b0*/  IMAD.WIDE.U32 R72, R42, 0x1, RZ ;  /* 0x000000012a487825 */ /* 0x000fc800078e00ff */
[----:B------:R-:W-:-:S04]  /*1056c0*/  IMAD.WIDE.U32.X R144, R41, 0x1ae3a46, R144, P4 ;  /* 0x01ae3a4629907825 */ /* 0x000fc800020e0490 */
[C-C-:B------:R-:W-:Y:S02]  /*1056d0*/  IMAD R41, R44.reuse, -0x7af74000, R72.reuse ;  /* 0x8508c0002c297824 */ /* 0x140fe400078e0248 */
[----:B------:R-:W-:-:S04]  /*1056e0*/  IMAD.WIDE.U32 R72, P4, R44, -0x7af74000, R72 ;  /* 0x8508c0002c487825 */ /* 0x000fc80007880048 */
[C---:B------:R-:W-:Y:S02]  /*1056f0*/  IMAD.IADD R41, R43.reuse, 0x1, R41 ;  /* 0x000000012b297824 */ /* 0x040fe400078e0229 */
[----:B------:R-:W-:Y:S01]  /*105700*/  IMAD.X R51, RZ, RZ, RZ, P4 ;  /* 0x000000ffff337224 */ /* 0x000fe200020e06ff */
[----:B------:R-:W-:Y:S01]  /*105710*/  IADD3 RZ, P4, PT, R43, R72, RZ ;  /* 0x000000482bff7210 */ /* 0x000fe20007f9e0ff */
[----:B------:R-:W-:Y:S01]  /*105720*/  IMAD.WIDE.U32 R70, R36, R77, R70 ;  /* 0x0000004d24467225 */ /* 0x000fe200078e0046 */
[----:B------:R-:W-:Y:S02]  /*105730*/  IADD3.X RZ, P2, PT, R88, R41, RZ, P2, !PT ;  /* 0x0000002958ff7210 */ /* 0x000fe4000175e4ff */
[----:B------:R-:W-:Y:S01]  /*105740*/  IADD3.X R43, P5, PT, RZ, RZ, RZ, P5, !PT ;  /* 0x000000ffff2b7210 */ /* 0x000fe20002fbe4ff */
[----:B------:R-:W-:Y:S01]  /*105750*/  IMAD R41, R48, -0x39c4fa40, R50 ;  /* 0xc63b05c030297824 */ /* 0x000fe200078e0232 */
[----:B------:R-:W-:Y:S01]  /*105760*/  MOV R50, R73 ;  /* 0x0000004900327202 */ /* 0x000fe20000000f00 */
[----:B------:R-:W-:Y:S01]  /*105770*/  IMAD.IADD R135, R71, 0x1, R134 ;  /* 0x0000000147877824 */ /* 0x000fe200078e0286 */
[----:B------:R-:W-:Y:S01]  /*105780*/  IADD3.X R70, P0, PT, R84, R70, RZ, P0, !PT ;  /* 0x0000004654467210 */ /* 0x000fe2000071e4ff */
[----:B------:R-:W-:-:S03]  /*105790*/  IMAD.WIDE.U32 R72, R42, 0x30000000, RZ ;  /* 0x300000002a487825 */ /* 0x000fc600078e00ff */
[----:B------:R-:W-:Y:S01]  /*1057a0*/  IADD3.X R71, P0, PT, R82, R135, RZ, P0, !PT ;  /* 0x0000008752477210 */ /* 0x000fe2000071e4ff */
[----:B------:R-:W-:Y:S01]  /*1057b0*/  IMAD.WIDE.U32.X R50, R42, -0x7af74000, R50, P4 ;  /* 0x8508c0002a327825 */ /* 0x000fe200020e0432 */
[----:B------:R-:W-:Y:S02]  /*1057c0*/  IADD3.X RZ, P4, PT, R143, R97, RZ, P1, !PT ;  /* 0x000000618fff7210 */ /* 0x000fe40000f9e4ff */
[----:B------:R-:W-:Y:S01]  /*1057d0*/  IADD3.X R101, P0, PT, RZ, RZ, RZ, P0, !PT ;  /* 0x000000ffff657210 */ /* 0x000fe2000071e4ff */
[----:B------:R-:W-:Y:S01]  /*1057e0*/  IMAD.WIDE.U32 R142, R96, 0x6ca1493b, R142 ;  /* 0x6ca1493b608e7825 */ /* 0x000fe200078e008e */
[----:B------:R-:W-:Y:S02]  /*1057f0*/  IADD3.X R109, P2, PT, RZ, R50, RZ, P2, !PT ;  /* 0x00000032ff6d7210 */ /* 0x000fe4000175e4ff */
[----:B------:R-:W-:Y:S01]  /*105800*/  IADD3 RZ, P1, PT, R70, R122, RZ ;  /* 0x0000007a46ff7210 */ /* 0x000fe20007f3e0ff */
[----:B------:R-:W-:Y:S01]  /*105810*/  IMAD.WIDE.U32 R90, R48, -0x45f6b800, R90 ;  /* 0xba094800305a7825 */ /* 0x000fe200078e005a */
[----:B------:R-:W-:-:S02]  /*105820*/  IADD3.X R142, P3, PT, R78, R142, RZ, P3, !PT ;  /* 0x0000008e4e8e7210 */ /* 0x000fc40001f7e4ff */
[----:B------:R-:W-:Y:S01]  /*105830*/  IADD3.X RZ, P1, PT, R71, R52, RZ, P1, !PT ;  /* 0x0000003447ff7210 */ /* 0x000fe20000f3e4ff */
[----:B------:R-:W-:Y:S02]  /*105840*/  IMAD.X R45, RZ, RZ, RZ, P5 ;  /* 0x000000ffff2d7224 */ /* 0x000fe400028e06ff */
[C-C-:B------:R-:W-:Y:S01]  /*105850*/  IMAD R97, R44.reuse, 0x170b5d44, R72.reuse ;  /* 0x170b5d442c617824 */ /* 0x140fe200078e0248 */
[----:B------:R-:W-:Y:S01]  /*105860*/  IADD3.X R101, P1, PT, R101, R116, RZ, P1, !PT ;  /* 0x0000007465657210 */ /* 0x000fe20000f3e4ff */
[----:B------:R-:W-:-:S04]  /*105870*/  IMAD.WIDE.U32 R72, P5, R44, 0x170b5d44, R72 ;  /* 0x170b5d442c487825 */ /* 0x000fc800078a0048 */
[----:B------:R-:W-:Y:S02]  /*105880*/  IMAD.IADD R111, R143, 0x1, R112 ;  /* 0x000000018f6f7824 */ /* 0x000fe400078e0270 */
[----:B------:R-:W-:Y:S01]  /*105890*/  IMAD.IADD R130, R91, 0x1, R130 ;  /* 0x000000015b827824 */ /* 0x000fe200078e0282 */
[----:B------:R-:W-:Y:S01]  /*1058a0*/  IADD3.X R91, P2, PT, RZ, R51, RZ, P2, !PT ;  /* 0x00000033ff5b7210 */ /* 0x000fe2000175e4ff */
[----:B------:R-:W-:Y:S01]  /*1058b0*/  IMAD.X R51, RZ, RZ, RZ, P5 ;  /* 0x000000ffff337224 */ /* 0x000fe200028e06ff */
[----:B------:R-:W-:Y:S01]  /*1058c0*/  IADD3.X R123, P5, PT, R99, R104, RZ, P4, !PT ;  /* 0x00000068637b7210 */ /* 0x000fe200027be4ff */
[----:B------:R-:W-:Y:S01]  /*1058d0*/  IMAD.WIDE.U32 R112, R44, 0x30000000, RZ ;  /* 0x300000002c707825 */ /* 0x000fe200078e00ff */
[----:B------:R-:W-:-:S03]  /*1058e0*/  IADD3.X R143, P3, PT, R76, R111, RZ, P3, !PT ;  /* 0x0000006f4c8f7210 */ /* 0x000fc60001f7e4ff */
[----:B------:R-:W-:Y:S01]  /*1058f0*/  IMAD.X R99, RZ, RZ, RZ, P0 ;  /* 0x000000ffff637224 */ /* 0x000fe200000e06ff */
[----:B------:R-:W-:Y:S01]  /*105900*/  IADD3.X R107, P0, PT, R107, R105, RZ, P5, !PT ;  /* 0x000000696b6b7210 */ /* 0x000fe20002f1e4ff */
[----:B------:R-:W-:Y:S01]  /*105910*/  IMAD.MOV.U32 R50, RZ, RZ, R73 ;  /* 0x000000ffff327224 */ /* 0x000fe200078e0049 */
[----:B------:R-:W-:Y:S01]  /*105920*/  IADD3.X R111, P5, PT, RZ, RZ, RZ, P3, !PT ;  /* 0x000000ffff6f7210 */ /* 0x000fe20001fbe4ff */
[----:B------:R-:W-:Y:S01]  /*105930*/  IMAD.IADD R129, R97, 0x1, R113 ;  /* 0x0000000161817824 */ /* 0x000fe200078e0271 */
[----:B------:R-:W-:Y:S01]  /*105940*/  IADD3.X R90, P3, PT, R109, R90, RZ, P2, !PT ;  /* 0x0000005a6d5a7210 */ /* 0x000fe2000177e4ff */
[----:B------:R-:W-:Y:S01]  /*105950*/  IMAD R141, R48, 0x1a22d9f3, R140 ;  /* 0x1a22d9f3308d7824 */ /* 0x000fe200078e028c */
[----:B------:R-:W-:Y:S01]  /*105960*/  IADD3 RZ, P4, PT, R72, R113, RZ ;  /* 0x0000007148ff7210 */ /* 0x000fe20007f9e0ff */
[----:B------:R-:W-:Y:S01]  /*105970*/  IMAD.WIDE.U32 R72, R42, -0x45f6b800, RZ ;  /* 0xba0948002a487825 */ /* 0x000fe200078e00ff */
[----:B------:R-:W-:Y:S02]  /*105980*/  IADD3 RZ, P2, PT, R142, R102, RZ ;  /* 0x000000668eff7210 */ /* 0x000fe40007f5e0ff */
[----:B------:R-:W-:Y:S01]  /*105990*/  IADD3.X R102, P0, PT, R123, R86, RZ, P0, !PT ;  /* 0x000000567b667210 */ /* 0x000fe2000071e4ff */
[----:B------:R-:W-:Y:S01]  /*1059a0*/  IMAD.X R115, RZ, RZ, RZ, P5 ;  /* 0x000000ffff737224 */ /* 0x000fe200028e06ff */
[----:B------:R-:W-:Y:S01]  /*1059b0*/  IADD3.X R91, P5, PT, R91, R130, RZ, P3, !PT ;  /* 0x000000825b5b7210 */ /* 0x000fe20001fbe4ff */
[----:B------:R-:W-:Y:S01]  /*1059c0*/  IMAD R123, R44, 0x1ef3622f, R72 ;  /* 0x1ef3622f2c7b7824 */ /* 0x000fe200078e0248 */
[----:B------:R-:W-:Y:S01]  /*1059d0*/  IADD3.X R99, P1, PT, R99, R117, RZ, P1, !PT ;  /* 0x0000007563637210 */ /* 0x000fe20000f3e4ff */
[----:B------:R-:W-:Y:S01]  /*1059e0*/  IMAD.WIDE.U32.X R50, R42, 0x170b5d44, R50, P4 ;  /* 0x170b5d442a327825 */ /* 0x000fe200020e0432 */
[----:B------:R-:W-:-:S02]  /*1059f0*/  IADD3.X R125, P5, PT, RZ, RZ, RZ, P5, !PT ;  /* 0x000000ffff7d7210 */ /* 0x000fc40002fbe4ff */
[----:B------:R-:W-:Y:S01]  /*105a00*/  IADD3 RZ, P4, PT, R102, R108, RZ ;  /* 0x0000006c66ff7210 */ /* 0x000fe20007f9e0ff */
[----:B------:R-:W-:-:S04]  /*105a10*/  IMAD.WIDE.U32 R72, P3, R44, 0x1ef3622f, R72 ;  /* 0x1ef3622f2c487825 */ /* 0x000fc80007860048 */
[----:B------:R-:W-:-:S04]  /*105a20*/  IMAD.WIDE.U32 R108, R44, -0x45f6b800, RZ ;  /* 0xba0948002c6c7825 */ /* 0x000fc800078e00ff */
        /* <DEDUP_REMOVED lines=9> */
[----:B------:R-:W-:Y:S01]  /*105ac0*/  IMAD.WIDE.U32.X R104, R42, 0x1ef3622f, R104, P5 ;  /* 0x1ef3622f2a687825 */ /* 0x000fe200028e0468 */
[----:B------:R-:W-:-:S03]  /*105ad0*/  IADD3.X R127, P3, PT, R127, R51, RZ, P3, !PT ;  /* 0x000000337f7f7210 */ /* 0x000fc60001f7e4ff */
[----:B------:R-:W-:-:S04]  /*105ae0*/  IMAD.WIDE.U32 R112, P5, R44, 0x1a22d9f3, R112 ;  /* 0x1a22d9f32c707825 */ /* 0x000fc800078a0070 */
[----:B------:R-:W-:Y:S01]  /*105af0*/  IMAD.WIDE.U32 R72, R44, 0xf5138f, RZ ;  /* 0x00f5138f2c487825 */ /* 0x000fe200078e00ff */
[----:B------:R-:W-:-:S03]  /*105b00*/  MOV R116, R113 ;  /* 0x0000007100747202 */ /* 0x000fc60000000f00 */
[----:B------:R-:W-:Y:S01]  /*105b10*/  IMAD.X R117, RZ, RZ, RZ, P5 ;  /* 0x000000ffff757224 */ /* 0x000fe200028e06ff */
[----:B------:R-:W-:Y:S01]  /*105b20*/  IADD3 RZ, P5, PT, R112, R73, RZ ;  /* 0x0000004970ff7210 */ /* 0x000fe20007fbe0ff */
[----:B------:R-:W-:-:S04]  /*105b30*/  IMAD.WIDE.U32 R130, R40, R77, R46 ;  /* 0x0000004d28827225 */ /* 0x000fc800078e002e */
[----:B------:R-:W-:Y:S01]  /*105b40*/  IMAD.WIDE.U32 R46, R42, 0x6ca1493b, RZ ;  /* 0x6ca1493b2a2e7825 */ /* 0x000fe200078e00ff */
[----:B------:R-:W-:-:S03]  /*105b50*/  IADD3.X R130, P1, PT, R101, R130, RZ, P1, !PT ;  /* 0x0000008265827210 */ /* 0x000fc60000f3e4ff */
[----:B------:R-:W-:Y:S01]  /*105b60*/  IMAD.IADD R119, R141, 0x1, R103 ;  /* 0x000000018d777824 */ /* 0x000fe200078e0267 */
[----:B------:R-:W-:Y:S01]  /*105b70*/  IADD3.X R103, P0, PT, R107, R80, RZ, P0, !PT ;  /* 0x000000506b677210 */ /* 0x000fe2000071e4ff */
[----:B------:R-:W-:Y:S02]  /*105b80*/  IMAD R107, R44, -0x39c4fa40, R46 ;  /* 0xc63b05c02c6b7824 */ /* 0x000fe400078e022e */
[----:B------:R-:W-:Y:S01]  /*105b90*/  IMAD.WIDE.U32.X R116, R42, 0x1a22d9f3, R116, P5 ;  /* 0x1a22d9f32a747825 */ /* 0x000fe200028e0474 */
[----:B------:R-:W-:Y:S02]  /*105ba0*/  IADD3.X RZ, P4, PT, R103, R54, RZ, P4, !PT ;  /* 0x0000003667ff7210 */ /* 0x000fe4000279e4ff */
[----:B------:R-:W-:Y:S01]  /*105bb0*/  IADD3.X RZ, P2, PT, R143, R119, RZ, P2, !PT ;  /* 0x000000778fff7210 */ /* 0x000fe2000175e4ff */
[----:B------:R-:W-:-:S03]  /*105bc0*/  IMAD.WIDE.U32 R46, P5, R44, -0x39c4fa40, R46 ;  /* 0xc63b05c02c2e7825 */ /* 0x000fc600078a002e */
[----:B------:R-:W-:Y:S01]  /*105bd0*/  IADD3.X R111, P2, PT, R111, R154, RZ, P2, !PT ;  /* 0x0000009a6f6f7210 */ /* 0x000fe2000175e4ff */
[----:B------:R-:W-:-:S03]  /*105be0*/  IMAD.WIDE.U32 R112, R44, 0x6ca1493b, RZ ;  /* 0x6ca1493b2c707825 */ /* 0x000fc600078e00ff */
[----:B------:R-:W-:Y:S01]  /*105bf0*/  IADD3.X R115, P2, PT, R115, R155, RZ, P2, !PT ;  /* 0x0000009b73737210 */ /* 0x000fe2000175e4ff */
[----:B------:R-:W-:Y:S01]  /*105c00*/  IMAD.X R129, RZ, RZ, RZ, P5 ;  /* 0x000000ffff817224 */ /* 0x000fe200028e06ff */
[----:B------:R-:W-:Y:S01]  /*105c10*/  IADD3 RZ, P5, PT, R46, R113, RZ ;  /* 0x000000712eff7210 */ /* 0x000fe20007fbe0ff */
[----:B------:R-:W-:Y:S02]  /*105c20*/  IMAD.IADD R52, R131, 0x1, R128 ;  /* 0x0000000183347824 */ /* 0x000fe400078e0280 */
[----:B------:R-:W-:-:S03]  /*105c30*/  IMAD.WIDE.U32 R160, R42, 0x17c510ea, RZ ;  /* 0x17c510ea2aa07825 */ /* 0x000fc600078e00ff */
[----:B------:R-:W-:Y:S01]  /*105c40*/  IADD3.X R131, P1, PT, R99, R52, RZ, P1, !PT ;  /* 0x0000003463837210 */ /* 0x000fe20000f3e4ff */
[----:B------:R-:W-:Y:S02]  /*105c50*/  IMAD.MOV.U32 R128, RZ, RZ, R47 ;  /* 0x000000ffff807224 */ /* 0x000fe400078e002f */
[----:B------:R-:W-:Y:S02]  /*105c60*/  IMAD R101, R44, 0x1ae3a46, R160 ;  /* 0x01ae3a462c657824 */ /* 0x000fe400078e02a0 */
[----:B------:R-:W-:-:S04]  /*105c70*/  IMAD.WIDE.U32.X R128, R42, -0x39c4fa40, R128, P5 ;  /* 0xc63b05c02a807825 */ /* 0x000fc800028e0480 */
[----:B------:R-:W-:-:S04]  /*105c80*/  IMAD.WIDE.U32 R160, P5, R44, 0x1ae3a46, R160 ;  /* 0x01ae3a462ca07825 */ /* 0x000fc800078a00a0 */
[----:B------:R-:W-:-:S04]  /*105c90*/  IMAD.WIDE.U32 R162, R44, 0x17c510ea, RZ ;  /* 0x17c510ea2ca27825 */ /* 0x000fc800078e00ff */
[----:B------:R-:W-:-:S04]  /*105ca0*/  IMAD.WIDE.U32 R70, R34, R121, R70 ;  /* 0x0000007922467225 */ /* 0x000fc800078e0046 */
[----:B------:R-:W-:Y:S01]  /*105cb0*/  IMAD.X R47, RZ, RZ, RZ, P5 ;  /* 0x000000ffff2f7224 */ /* 0x000fe200028e06ff */
[----:B------:R-:W-:Y:S01]  /*105cc0*/  IADD3 RZ, P5, PT, R160, R163, RZ ;  /* 0x000000a3a0ff7210 */ /* 0x000fe20007fbe0ff */
[----:B------:R-:W-:Y:S01]  /*105cd0*/  IMAD.IADD R98, R71, 0x1, R98 ;  /* 0x0000000147627824 */ /* 0x000fe200078e0262 */
[----:B------:R-:W-:Y:S01]  /*105ce0*/  IADD3.X R71, P0, PT, RZ, RZ, RZ, P0, !PT ;  /* 0x000000ffff477210 */ /* 0x000fe2000071e4ff */
[----:B------:R-:W-:Y:S02]  /*105cf0*/  IMAD.MOV.U32 R46, RZ, RZ, R161 ;  /* 0x000000ffff2e7224 */ /* 0x000fe400078e00a1 */
[----:B------:R-:W-:-:S04]  /*105d00*/  IMAD.WIDE.U32 R102, R96, 0x17c510ea, R102 ;  /* 0x17c510ea60667825 */ /* 0x000fc800078e0066 */
[----:B------:R-:W-:Y:S01]  /*105d10*/  IMAD.WIDE.U32.X R46, R42, 0x1ae3a46, R46, P5 ;  /* 0x01ae3a462a2e7825 */ /* 0x000fe200028e042e */
[----:B------:R-:W-:Y:S02]  /*105d20*/  IADD3.X R42, P4, PT, R71, R132, RZ, P4, !PT ;  /* 0x00000084472a7210 */ /* 0x000fe4000279e4ff */
[----:B------:R-:W-:Y:S01]  /*105d30*/  IADD3.X R102, P2, PT, R111, R102, RZ, P2, !PT ;  /* 0x000000666f667210 */ /* 0x000fe2000175e4ff */
[----:B------:R-:W-:Y:S01]  /*105d40*/  IMAD.X R51, RZ, RZ, RZ, P0 ;  /* 0x000000ffff337224 */ /* 0x000fe200000e06ff */
[----:B------:R-:W-:Y:S01]  /*105d50*/  IADD3 RZ, P0, PT, R130, R114, RZ ;  /* 0x0000007282ff7210 */ /* 0x000fe20007f1e0ff */
[----:B------:R-:W-:-:S03]  /*105d60*/  IMAD.WIDE.U32 R142, R48, 0xf5138f, R142 ;  /* 0x00f5138f308e7825 */ /* 0x000fc600078e008e */
[----:B------:R-:W-:Y:S01]  /*105d70*/  IADD3.X R132, P4, PT, R51, R133, RZ, P4, !PT ;  /* 0x0000008533847210 */ /* 0x000fe2000279e4ff */
[----:B------:R-:W-:Y:S01]  /*105d80*/  IMAD.WIDE.U32 R90, R44, 0x30000000, R90 ;  /* 0x300000002c5a7825 */ /* 0x000fe200078e005a */
[----:B------:R-:W-:Y:S02]  /*105d90*/  IADD3.X R51, P1, PT, RZ, RZ, RZ, P1, !PT ;  /* 0x000000ffff337210 */ /* 0x000fe40000f3e4ff */
[----:B------:R-:W-:Y:S01]  /*105da0*/  IADD3.X RZ, P0, PT, R131, R56, RZ, P0, !PT ;  /* 0x0000003883ff7210 */ /* 0x000fe2000071e4ff */
[----:B------:R-:W-:Y:S01]  /*105db0*/  IMAD.IADD R110, R103, 0x1, R110 ;  /* 0x00000001676e7824 */ /* 0x000fe200078e026e */
[----:B------:R-:W-:Y:S01]  /*105dc0*/  IADD3.X R142, P3, PT, R125, R142, RZ, P3, !PT ;  /* 0x0000008e7d8e7210 */ /* 0x000fe20001f7e4ff */
[----:B------:R-:W-:Y:S02]  /*105dd0*/  IMAD.IADD R50, R143, 0x1, R141 ;  /* 0x000000018f327824 */ /* 0x000fe400078e028d */
[----:B------:R-:W-:Y:S01]  /*105de0*/  IMAD.X R99, RZ, RZ, RZ, P1 ;  /* 0x000000ffff637224 */ /* 0x000fe200008e06ff */
[----:B------:R-:W-:Y:S01]  /*105df0*/  IADD3.X R103, P5, PT, R115, R110, RZ, P2, !PT ;  /* 0x0000006e73677210 */ /* 0x000fe200017be4ff */
[----:B------:R-:W-:Y:S01]  /*105e00*/  IMAD.WIDE.U32 R74, R35, R77, R74 ;  /* 0x0000004d234a7225 */ /* 0x000fe200078e004a */
[----:B------:R-:W-:-:S02]  /*105e10*/  IADD3.X R77, P0, PT, R51, R138, RZ, P0, !PT ;  /* 0x0000008a334d7210 */ /* 0x000fc4000071e4ff */
[----:B------:R-:W-:Y:S01]  /*105e20*/  IADD3.X R143, P2, PT, R127, R50, RZ, P3, !PT ;  /* 0x000000327f8f7210 */ /* 0x000fe20001f5e4ff */
[----:B------:R-:W-:Y:S01]  /*105e30*/  IMAD.IADD R119, R91, 0x1, R97 ;  /* 0x000000015b777824 */ /* 0x000fe200078e0261 */
[----:B------:R-:W-:Y:S01]  /*105e40*/  IADD3.X R138, P0, PT, R99, R139, RZ, P0, !PT ;  /* 0x0000008b638a7210 */ /* 0x000fe2000071e4ff */
[C---:B------:R-:W-:Y:S01]  /*105e50*/  IMAD.WIDE.U32 R50, R90.reuse, -0x1, RZ ;  /* 0xffffffff5a327825 */ /* 0x040fe200078e00ff */
[----:B------:R-:W-:Y:S02]  /*105e60*/  IADD3.X R111, P2, PT, RZ, RZ, RZ, P2, !PT ;  /* 0x000000ffff6f7210 */ /* 0x000fe4000175e4ff */
[----:B------:R-:W-:Y:S01]  /*105e70*/  IADD3.X R74, P0, PT, R77, R74, RZ, P0, !PT ;  /* 0x0000004a4d4a7210 */ /* 0x000fe2000071e4ff */
[----:B------:R-:W-:Y:S01]  /*105e80*/  IMAD R91, R90, -0x7af74001, -R119 ;  /* 0x8508bfff5a5b7824 */ /* 0x000fe200078e0a77 */
[----:B------:R-:W-:Y:S01]  /*105e90*/  IADD3.X R127, P4, PT, R42, R43, RZ, P4, !PT ;  /* 0x0000002b2a7f7210 */ /* 0x000fe2000279e4ff */
[----:B------:R-:W-:Y:S01]  /*105ea0*/  IMAD.IADD R75, R75, 0x1, R118 ;  /* 0x000000014b4b7824 */ /* 0x000fe200078e0276 */
[----:B------:R-:W-:Y:S01]  /*105eb0*/  IADD3.X R115, P5, PT, RZ, RZ, RZ, P5, !PT ;  /* 0x000000ffff737210 */ /* 0x000fe20002fbe4ff */
[----:B------:R-:W-:Y:S01]  /*105ec0*/  IMAD.IADD R51, R51, 0x1, R91 ;  /* 0x0000000133337824 */ /* 0x000fe200078e025b */
[----:B------:R-:W-:Y:S01]  /*105ed0*/  IADD3 R97, PT, PT, R123, R109, RZ ;  /* 0x0000006d7b617210 */ /* 0x000fe20007ffe0ff */
[----:B------:R-:W-:Y:S01]  /*105ee0*/  IMAD.WIDE.U32 R76, R50, 0x1, RZ ;  /* 0x00000001324c7825 */ /* 0x000fe200078e00ff */
[----:B------:R-:W-:-:S02]  /*105ef0*/  IADD3.X R75, P0, PT, R138, R75, RZ, P0, !PT ;  /* 0x0000004b8a4b7210 */ /* 0x000fc4000071e4ff */
[----:B------:R-:W-:Y:S01]  /*105f00*/  IADD3 RZ, P1, PT, R102, R152, RZ ;  /* 0x0000009866ff7210 */ /* 0x000fe20007f3e0ff */
[----:B------:R-:W-:Y:S01]  /*105f10*/  IMAD.WIDE.U32 R42, R51, 0x1, RZ ;  /* 0x00000001332a7825 */ /* 0x000fe200078e00ff */
[----:B------:R-:W-:Y:S02]  /*105f20*/  IADD3.X R125, P0, PT, RZ, RZ, RZ, P0, !PT ;  /* 0x000000ffff7d7210 */ /* 0x000fe4000071e4ff */
[----:B------:R-:W-:Y:S01]  /*105f30*/  IADD3 RZ, P3, PT, R142, R108, RZ ;  /* 0x0000006c8eff7210 */ /* 0x000fe20007f7e0ff */
[----:B------:R-:W-:Y:S01]  /*105f40*/  IMAD.IADD R71, R41, 0x1, R153 ;  /* 0x0000000129477824 */ /* 0x000fe200078e0299 */
[----:B------:R-:W-:Y:S01]  /*105f50*/  IADD3.X R133, P4, PT, R132, R45, RZ, P4, !PT ;  /* 0x0000002d84857210 */ /* 0x000fe2000279e4ff */
[----:B------:R-:W-:Y:S01]  /*105f60*/  IMAD.X R99, RZ, RZ, RZ, P2 ;  /* 0x000000ffff637224 */ /* 0x000fe200010e06ff */
[----:B------:R-:W-:Y:S01]  /*105f70*/  IADD3 RZ, P2, PT, R90, R76, RZ ;  /* 0x0000004c5aff7210 */ /* 0x000fe20007f5e0ff */
[----:B------:R-:W-:Y:S02]  /*105f80*/  IMAD.X R109, RZ, RZ, RZ, P5 ;  /* 0x000000ffff6d7224 */ /* 0x000fe400028e06ff */
[----:B------:R-:W-:-:S04]  /*105f90*/  IMAD.WIDE.U32 R90, P5, R50, -0x7af74000, R42 ;  /* 0x8508c000325a7825 */ /* 0x000fc800078a002a */
[----:B------:R-:W-:Y:S01]  /*105fa0*/  IMAD.X R45, RZ, RZ, RZ, P0 ;  /* 0x000000ffff2d7224 */ /* 0x000fe200000e06ff */
[----:B------:R-:W-:Y:S01]  /*105fb0*/  IADD3.X RZ, P0, PT, R103, R71, RZ, P1, !PT ;  /* 0x0000004767ff7210 */ /* 0x000fe20000f1e4ff */
[----:B------:R-:W-:Y:S01]  /*105fc0*/  IMAD.X R43, RZ, RZ, RZ, P5 ;  /* 0x000000ffff2b7224 */ /* 0x000fe200028e06ff */
[----:B------:R-:W-:Y:S01]  /*105fd0*/  IADD3.X RZ, P1, PT, R143, R97, RZ, P3, !PT ;  /* 0x000000618fff7210 */ /* 0x000fe20001f3e4ff */
[----:B------:R-:W-:Y:S01]  /*105fe0*/  IMAD.WIDE.U32 R130, R36, R121, R130 ;  /* 0x0000007924827225 */ /* 0x000fe200078e0082 */
[----:B------:R-:W-:Y:S02]  /*105ff0*/  IADD3 RZ, P5, PT, R77, R90, RZ ;  /* 0x0000005a4dff7210 */ /* 0x000fe40007fbe0ff */
[----:B------:R-:W-:Y:S01]  /*106000*/  IADD3.X R127, P3, PT, R127, R70, RZ, P4, !PT ;  /* 0x000000467f7f7210 */ /* 0x000fe2000277e4ff */
[----:B------:R-:W-:Y:S01]  /*106010*/  IMAD R71, R50, -0x7af74000, R42 ;  /* 0x8508c00032477824 */ /* 0x000fe200078e022a */
[----:B------:R-:W-:Y:S01]  /*106020*/  IADD3.X R111, P1, PT, R111, R104, RZ, P1, !PT ;  /* 0x000000686f6f7210 */ /* 0x000fe20000f3e4ff */
[----:B------:R-:W-:Y:S01]  /*106030*/  IMAD.WIDE.U32 R96, R51, 0x30000000, RZ ;  /* 0x3000000033607825 */ /* 0x000fe200078e00ff */
[----:B------:R-:W-:-:S02]  /*106040*/  IADD3.X R90, P0, PT, R115, R150, RZ, P0, !PT ;  /* 0x00000096735a7210 */ /* 0x000fc4000071e4ff */
[----:B------:R-:W-:Y:S01]  /*106050*/  IADD3.X R54, P1, PT, R99, R105, RZ, P1, !PT ;  /* 0x0000006963367210 */ /* 0x000fe20000f3e4ff */
[----:B------:R-:W-:Y:S01]  /*106060*/  IMAD.MOV.U32 R42, RZ, RZ, R91 ;  /* 0x000000ffff2a7224 */ /* 0x000fe200078e005b */
[----:B------:R-:W-:Y:S01]  /*106070*/  IADD3.X R91, P3, PT, R133, R98, RZ, P3, !PT ;  /* 0x00000062855b7210 */ /* 0x000fe20001f7e4ff */
[----:B------:R-:W-:Y:S01]  /*106080*/  IMAD.IADD R106, R131, 0x1, R106 ;  /* 0x00000001836a7824 */ /* 0x000fe200078e026a */
[----:B------:R-:W-:Y:S01]  /*106090*/  IADD3.X R150, P0, PT, R109, R151, RZ, P0, !PT ;  /* 0x000000976d967210 */ /* 0x000fe2000071e4ff */
[----:B------:R-:W-:Y:S02]  /*1060a0*/  IMAD R131, R50, 0x170b5d44, R96 ;  /* 0x170b5d4432837824 */ /* 0x000fe400078e0260 */
[----:B------:R-:W-:Y:S01]  /*1060b0*/  IMAD.WIDE.U32.X R42, R51, -0x7af74000, R42, P5 ;  /* 0x8508c000332a7825 */ /* 0x000fe200028e042a */
[----:B------:R-:W-:-:S03]  /*1060c0*/  IADD3.X R90, P0, PT, R90, R127, RZ, P0, !PT ;  /* 0x0000007f5a5a7210 */ /* 0x000fc6000071e4ff */
[----:B------:R-:W-:Y:S01]  /*1060d0*/  IMAD.IADD R52, R77, 0x1, R71 ;  /* 0x000000014d347824 */ /* 0x000fe200078e0247 */
[----:B------:R-:W-:Y:S01]  /*1060e0*/  IADD3.X R91, P0, PT, R150, R91, RZ, P0, !PT ;  /* 0x0000005b965b7210 */ /* 0x000fe2000071e4ff */
[----:B------:R-:W-:-:S03]  /*1060f0*/  IMAD.WIDE.U32 R96, P5, R50, 0x170b5d44, R96 ;  /* 0x170b5d4432607825 */ /* 0x000fc600078a0060 */
[----:B------:R-:W-:Y:S01]  /*106100*/  IADD3.X RZ, P2, PT, R119, R52, RZ, P2, !PT ;  /* 0x0000003477ff7210 */ /* 0x000fe2000175e4ff */
[----:B------:R-:W-:-:S04]  /*106110*/  IMAD.WIDE.U32 R70, R50, 0x30000000, RZ ;  /* 0x3000000032467825 */ /* 0x000fc800078e00ff */
[----:B------:R-:W-:Y:S01]  /*106120*/  IMAD.X R77, RZ, RZ, RZ, P5 ;  /* 0x000000ffff4d7224 */ /* 0x000fe200028e06ff */
[----:B------:R-:W-:Y:S01]  /*106130*/  IADD3 RZ, P5, PT, R96, R71, RZ ;  /* 0x0000004760ff7210 */ /* 0x000fe20007fbe0ff */
[----:B------:R-:W-:-:S04]  /*106140*/  IMAD.WIDE.U32 R98, R51, -0x45f6b800, RZ ;  /* 0xba09480033627825 */ /* 0x000fc800078e00ff */
[----:B------:R-:W-:Y:S02]  /*106150*/  IMAD.MOV.U32 R76, RZ, RZ, R97 ;  /* 0x000000ffff4c7224 */ /* 0x000fe400078e0061 */
        /* <DEDUP_REMOVED lines=10> */
[----:B------:R-:W-:Y:S01]  /*106200*/  IMAD.IADD R127, R103, 0x1, R41 ;  /* 0x00000001677f7824 */ /* 0x000fe200078e0229 */
[----:B------:R-:W-:Y:S01]  /*106210*/  IADD3.X R41, P0, PT, RZ, RZ, RZ, P0, !PT ;  /* 0x000000ffff297210 */ /* 0x000fe2000071e4ff */
[----:B------:R-:W-:Y:S01]  /*106220*/  IMAD.X R103, RZ, RZ, RZ, P5 ;  /* 0x000000ffff677224 */ /* 0x000fe200028e06ff */
[----:B------:R-:W-:Y:S01]  /*106230*/  IADD3 RZ, P5, PT, R98, R97, RZ ;  /* 0x0000006162ff7210 */ /* 0x000fe20007fbe0ff */
[----:B------:R-:W-:Y:S01]  /*106240*/  IMAD.WIDE.U32 R104, R50, 0xf5138f, RZ ;  /* 0x00f5138f32687825 */ /* 0x000fe200078e00ff */
[----:B------:R-:W-:Y:S02]  /*106250*/  IADD3.X R153, PT, PT, RZ, RZ, RZ, P0, !PT ;  /* 0x000000ffff997210 */ /* 0x000fe400007fe4ff */
[----:B------:R-:W-:Y:S01]  /*106260*/  IADD3.X R111, P1, PT, R54, R127, RZ, P1, !PT ;  /* 0x0000007f366f7210 */ /* 0x000fe20000f3e4ff */
[----:B------:R-:W-:Y:S01]  /*106270*/  IMAD.MOV.U32 R108, RZ, RZ, R99 ;  /* 0x000000ffff6c7224 */ /* 0x000fe200078e0063 */
[----:B------:R-:W-:Y:S01]  /*106280*/  IADD3 RZ, P0, PT, R114, R105, RZ ;  /* 0x0000006972ff7210 */ /* 0x000fe20007f1e0ff */
[----:B------:R-:W-:Y:S01]  /*106290*/  IMAD.WIDE.U32 R98, R51, 0x6ca1493b, RZ ;  /* 0x6ca1493b33627825 */ /* 0x000fe200078e00ff */
[----:B------:R-:W-:-:S02]  /*1062a0*/  IADD3.X R165, P1, PT, RZ, RZ, RZ, P1, !PT ;  /* 0x000000ffffa57210 */ /* 0x000fc40000f3e4ff */
[----:B------:R-:W-:Y:S01]  /*1062b0*/  IADD3.X R54, P4, PT, RZ, RZ, RZ, P4, !PT ;  /* 0x000000ffff367210 */ /* 0x000fe2000279e4ff */
[----:B------:R-:W-:Y:S02]  /*1062c0*/  IMAD.MOV.U32 R102, RZ, RZ, R115 ;  /* 0x000000ffff667224 */ /* 0x000fe400078e0073 */
[----:B------:R-:W-:Y:S01]  /*1062d0*/  IMAD.WIDE.U32 R114, R51, 0x17c510ea, RZ ;  /* 0x17c510ea33727825 */ /* 0x000fe200078e00ff */
[----:B------:R-:W-:-:S03]  /*1062e0*/  IADD3.X R54, P3, PT, RZ, R54, RZ, P3, !PT ;  /* 0x00000036ff367210 */ /* 0x000fc60001f7e4ff */
[----:B------:R-:W-:Y:S02]  /*1062f0*/  IMAD R155, R50, -0x39c4fa40, R98 ;  /* 0xc63b05c0329b7824 */ /* 0x000fe400078e0262 */
[----:B------:R-:W-:-:S04]  /*106300*/  IMAD.WIDE.U32.X R108, R51, 0x1ef3622f, R108, P5 ;  /* 0x1ef3622f336c7825 */ /* 0x000fc800028e046c */
[----:B------:R-:W-:-:S04]  /*106310*/  IMAD.WIDE.U32 R98, P5, R50, -0x39c4fa40, R98 ;  /* 0xc63b05c032627825 */ /* 0x000fc800078a0062 */
[----:B------:R-:W-:Y:S01]  /*106320*/  IMAD.WIDE.U32.X R102, R51, 0x1a22d9f3, R102, P0 ;  /* 0x1a22d9f333667825 */ /* 0x000fe200000e0466 */
[----:B------:R-:W-:-:S03]  /*106330*/  IADD3 RZ, P0, PT, R74, R126, RZ ;  /* 0x0000007e4aff7210 */ /* 0x000fc60007f1e0ff */
[C-C-:B------:R-:W-:Y:S01]  /*106340*/  IMAD R157, R50.reuse, 0x1ae3a46, R114.reuse ;  /* 0x01ae3a46329d7824 */ /* 0x140fe200078e0272 */
[----:B------:R-:W-:Y:S01]  /*106350*/  IADD3.X RZ, P0, PT, R75, R58, RZ, P0, !PT ;  /* 0x0000003a4bff7210 */ /* 0x000fe2000071e4ff */
[----:B------:R-:W-:Y:S02]  /*106360*/  IMAD.X R133, RZ, RZ, RZ, P5 ;  /* 0x000000ffff857224 */ /* 0x000fe400028e06ff */
[----:B------:R-:W-:Y:S01]  /*106370*/  IMAD.WIDE.U32 R114, P5, R50, 0x1ae3a46, R114 ;  /* 0x01ae3a4632727825 */ /* 0x000fe200078a0072 */
[----:B------:R-:W-:-:S03]  /*106380*/  IADD3.X R52, P0, PT, R125, R136, RZ, P0, !PT ;  /* 0x000000887d347210 */ /* 0x000fc6000071e4ff */
[----:B------:R-:W-:Y:S01]  /*106390*/  IMAD.WIDE.U32 R138, R50, 0x6ca1493b, RZ ;  /* 0x6ca1493b328a7825 */ /* 0x000fe200078e00ff */
[----:B------:R-:W-:-:S03]  /*1063a0*/  IADD3.X R45, P0, PT, R45, R137, RZ, P0, !PT ;  /* 0x000000892d2d7210 */ /* 0x000fc6000071e4ff */
[----:B------:R-:W-:-:S04]  /*1063b0*/  IMAD.WIDE.U32 R126, R50, 0x17c510ea, RZ ;  /* 0x17c510ea327e7825 */ /* 0x000fc800078e00ff */
[----:B------:R-:W-:Y:S01]  /*1063c0*/  IMAD.X R119, RZ, RZ, RZ, P5 ;  /* 0x000000ffff777224 */ /* 0x000fe200028e06ff */
[----:B------:R-:W-:Y:S01]  /*1063d0*/  IADD3 RZ, P5, PT, R114, R127, RZ ;  /* 0x0000007f72ff7210 */ /* 0x000fe20007fbe0ff */
[----:B------:R-:W-:Y:S01]  /*1063e0*/  IMAD.X R161, RZ, RZ, RZ, P1 ;  /* 0x000000ffffa17224 */ /* 0x000fe200008e06ff */
[----:B------:R-:W-:Y:S01]  /*1063f0*/  IADD3 RZ, P1, PT, R98, R139, RZ ;  /* 0x0000008b62ff7210 */ /* 0x000fe20007f3e0ff */
[----:B------:R-:W-:Y:S02]  /*106400*/  IMAD.MOV.U32 R132, RZ, RZ, R99 ;  /* 0x000000ffff847224 */ /* 0x000fe400078e0063 */
[----:B------:R-:W-:Y:S02]  /*106410*/  IMAD.MOV.U32 R118, RZ, RZ, R115 ;  /* 0x000000ffff767224 */ /* 0x000fe400078e0073 */
[----:B------:R-:W-:Y:S01]  /*106420*/  IMAD.WIDE.U32.X R132, R51, -0x39c4fa40, R132, P1 ;  /* 0xc63b05c033847825 */ /* 0x000fe200008e0484 */
[----:B------:R-:W-:-:S03]  /*106430*/  IADD3 RZ, P1, PT, R90, R146, RZ ;  /* 0x000000925aff7210 */ /* 0x000fc60007f3e0ff */
[----:B------:R-:W-:Y:S01]  /*106440*/  IMAD.WIDE.U32.X R118, R51, 0x1ae3a46, R118, P5 ;  /* 0x01ae3a4633767825 */ /* 0x000fe200028e0476 */
[----:B------:R-:W-:-:S03]  /*106450*/  IADD3 RZ, P5, PT, R110, R72, RZ ;  /* 0x000000486eff7210 */ /* 0x000fc60007fbe0ff */
[----:B------:R-:W-:Y:S02]  /*106460*/  IMAD R149, R48, 0x1ae3a46, R148 ;  /* 0x01ae3a4630957824 */ /* 0x000fe400078e0294 */
[----:B------:R-:W-:Y:S02]  /*106470*/  IMAD.IADD R51, R135, 0x1, R73 ;  /* 0x0000000187337824 */ /* 0x000fe400078e0249 */
[----:B------:R-:W-:Y:S02]  /*106480*/  IMAD.IADD R99, R149, 0x1, R147 ;  /* 0x0000000195637824 */ /* 0x000fe400078e0293 */
[----:B------:R-:W-:Y:S01]  /*106490*/  IMAD.WIDE.U32 R142, R44, -0x45f6b800, R142 ;  /* 0xba0948002c8e7825 */ /* 0x000fe200078e008e */
[----:B------:R-:W-:Y:S02]  /*1064a0*/  IADD3.X RZ, P5, PT, R111, R51, RZ, P5, !PT ;  /* 0x000000336fff7210 */ /* 0x000fe40002fbe4ff */
[----:B------:R-:W-:Y:S01]  /*1064b0*/  IADD3.X R51, P2, PT, RZ, R42, RZ, P2, !PT ;  /* 0x0000002aff337210 */ /* 0x000fe2000175e4ff */
[----:B------:R-:W-:Y:S01]  /*1064c0*/  IMAD.WIDE.U32 R74, R40, R121, R74 ;  /* 0x00000079284a7225 */ /* 0x000fe200078e004a */
[----:B------:R-:W-:-:S02]  /*1064d0*/  IADD3.X RZ, P1, PT, R91, R99, RZ, P1, !PT ;  /* 0x000000635bff7210 */ /* 0x000fc40000f3e4ff */
[----:B------:R-:W-:Y:S01]  /*1064e0*/  IADD3.X R42, P2, PT, RZ, R43, RZ, P2, !PT ;  /* 0x0000002bff2a7210 */ /* 0x000fe2000175e4ff */
[----:B------:R-:W-:Y:S01]  /*1064f0*/  IMAD.IADD R123, R143, 0x1, R123 ;  /* 0x000000018f7b7824 */ /* 0x000fe200078e027b */
        /* <DEDUP_REMOVED lines=10> */
[----:B------:R-:W-:Y:S01]  /*1065a0*/  IMAD.WIDE.U32 R110, R44, 0xf5138f, R110 ;  /* 0x00f5138f2c6e7825 */ /* 0x000fe200078e006e */
[----:B------:R-:W-:-:S02]  /*1065b0*/  IADD3.X R90, P5, PT, R165, R90, RZ, P5, !PT ;  /* 0x0000005aa55a7210 */ /* 0x000fc40002fbe4ff */
[----:B------:R-:W-:Y:S01]  /*1065c0*/  IADD3.X R73, P1, PT, R41, R54, RZ, P1, !PT ;  /* 0x0000003629497210 */ /* 0x000fe20000f3e4ff */
[----:B------:R-:W-:Y:S01]  /*1065d0*/  IMAD.IADD R135, R111, 0x1, R135 ;  /* 0x000000016f877824 */ /* 0x000fe200078e0287 */
[----:B------:R-:W-:Y:S02]  /*1065e0*/  IADD3.X R41, P2, PT, RZ, RZ, RZ, P2, !PT ;  /* 0x000000ffff297210 */ /* 0x000fe4000175e4ff */
[----:B------:R-:W-:Y:S02]  /*1065f0*/  IADD3.X R42, PT, PT, RZ, RZ, RZ, P3, P4 ;  /* 0x000000ffff2a7210 */ /* 0x000fe40001fe84ff */
[----:B------:R-:W-:Y:S01]  /*106600*/  IADD3 RZ, P3, PT, R142, R70, RZ ;  /* 0x000000468eff7210 */ /* 0x000fe20007f7e0ff */
[----:B------:R-:W-:Y:S01]  /*106610*/  IMAD.X R43, RZ, RZ, RZ, P2 ;  /* 0x000000ffff2b7224 */ /* 0x000fe200010e06ff */
[----:B------:R-:W-:Y:S02]  /*106620*/  IADD3.X R91, P5, PT, R161, R48, RZ, P5, !PT ;  /* 0x00000030a15b7210 */ /* 0x000fe40002fbe4ff */
[----:B------:R-:W-:-:S02]  /*106630*/  IADD3 R99, PT, PT, R107, R113, RZ ;  /* 0x000000716b637210 */ /* 0x000fc40007ffe0ff */
[----:B------:R-:W-:Y:S02]  /*106640*/  IADD3 RZ, P2, PT, R90, R112, RZ ;  /* 0x000000705aff7210 */ /* 0x000fe40007f5e0ff */
[----:B------:R-:W-:Y:S01]  /*106650*/  IADD3.X RZ, P3, PT, R143, R71, RZ, P3, !PT ;  /* 0x000000478fff7210 */ /* 0x000fe20001f7e4ff */
[----:B------:R-:W-:Y:S01]  /*106660*/  IMAD.WIDE.U32 R142, R50, 0x30000000, R142 ;  /* 0x30000000328e7825 */ /* 0x000fe200078e008e */
[----:B------:R-:W-:Y:S02]  /*106670*/  IADD3.X R51, P5, PT, RZ, RZ, RZ, P5, !PT ;  /* 0x000000ffff337210 */ /* 0x000fe40002fbe4ff */
[----:B------:R-:W-:Y:S01]  /*106680*/  IADD3.X R75, P1, PT, R75, R42, RZ, P1, !PT ;  /* 0x0000002a4b4b7210 */ /* 0x000fe20000f3e4ff */
[----:B------:R-:W-:Y:S01]  /*106690*/  IMAD.IADD R131, R143, 0x1, R131 ;  /* 0x000000018f837824 */ /* 0x000fe200078e0283 */
        /* <DEDUP_REMOVED lines=9> */
[----:B------:R-:W-:Y:S02]  /*106730*/  IADD3.X R75, P5, PT, R75, R106, RZ, P5, !PT ;  /* 0x0000006a4b4b7210 */ /* 0x000fe40002fbe4ff */
[----:B------:R-:W-:Y:S02]  /*106740*/  IADD3.X R54, P2, PT, RZ, RZ, RZ, P1, !PT ;  /* 0x000000ffff367210 */ /* 0x000fe40000f5e4ff */
[----:B------:R-:W-:Y:S01]  /*106750*/  IADD3.X R128, P3, PT, R71, R129, RZ, P3, !PT ;  /* 0x0000008147807210 */ /* 0x000fe20001f7e4ff */
[----:B------:R-:W-:Y:S01]  /*106760*/  IMAD.WIDE.U32 R70, R142, -0x1, RZ ;  /* 0xffffffff8e467825 */ /* 0x000fe200078e00ff */
[----:B------:R-:W-:-:S02]  /*106770*/  IADD3.X R110, P4, PT, R41, R110, RZ, P4, !PT ;  /* 0x0000006e296e7210 */ /* 0x000fc4000279e4ff */
[----:B------:R-:W-:Y:S01]  /*106780*/  IADD3.X R54, P5, PT, RZ, R54, RZ, P5, !PT ;  /* 0x00000036ff367210 */ /* 0x000fe20002fbe4ff */
[----:B------:R-:W-:Y:S01]  /*106790*/  IMAD R41, R142, -0x7af74001, -R131 ;  /* 0x8508bfff8e297824 */ /* 0x000fe200078e0a83 */
[----:B------:R-:W-:Y:S01]  /*1067a0*/  IADD3 RZ, P1, PT, R110, R96, RZ ;  /* 0x000000606eff7210 */ /* 0x000fe20007f3e0ff */
[----:B------:R-:W-:Y:S01]  /*1067b0*/  IMAD.WIDE.U32 R42, R70, 0x1, RZ ;  /* 0x00000001462a7825 */ /* 0x000fe200078e00ff */
[----:B------:R-:W-:Y:S02]  /*1067c0*/  IADD3.X R111, P4, PT, R76, R135, RZ, P4, !PT ;  /* 0x000000874c6f7210 */ /* 0x000fe4000279e4ff */
[----:B------:R-:W-:Y:S01]  /*1067d0*/  IADD3.X R72, P3, PT, R72, R73, RZ, P3, !PT ;  /* 0x0000004948487210 */ /* 0x000fe20001f7e4ff */
[----:B------:R-:W-:Y:S01]  /*1067e0*/  IMAD.IADD R41, R71, 0x1, R41 ;  /* 0x0000000147297824 */ /* 0x000fe200078e0229 */
[----:B------:R-:W-:Y:S02]  /*1067f0*/  IADD3.X R48, PT, PT, RZ, RZ, RZ, P5, P2 ;  /* 0x000000ffff307210 */ /* 0x000fe40002fe44ff */
[----:B------:R-:W-:-:S02]  /*106800*/  IADD3.X R51, P5, PT, RZ, RZ, RZ, P4, !PT ;  /* 0x000000ffff337210 */ /* 0x000fc400027be4ff */
[----:B------:R-:W-:Y:S01]  /*106810*/  IADD3.X RZ, P1, PT, R111, R77, RZ, P1, !PT ;  /* 0x0000004d6fff7210 */ /* 0x000fe20000f3e4ff */
[----:B------:R-:W-:Y:S01]  /*106820*/  IMAD.WIDE.U32 R76, R41, 0x1, RZ ;  /* 0x00000001294c7825 */ /* 0x000fe200078e00ff */
[----:B------:R-:W-:Y:S02]  /*106830*/  IADD3.X R73, P4, PT, R128, R75, RZ, P3, !PT ;  /* 0x0000004b80497210 */ /* 0x000fe40001f9e4ff */
[----:B------:R-:W-:Y:S01]  /*106840*/  IADD3 RZ, P2, PT, R142, R42, RZ ;  /* 0x0000002a8eff7210 */ /* 0x000fe20007f5e0ff */
[----:B------:R-:W-:Y:S01]  /*106850*/  IMAD.IADD R75, R101, 0x1, R163 ;  /* 0x00000001654b7824 */ /* 0x000fe200078e02a3 */
[----:B------:R-:W-:Y:S01]  /*106860*/  IADD3 RZ, P3, PT, R72, R162, RZ ;  /* 0x000000a248ff7210 */ /* 0x000fe20007f7e0ff */
[----:B------:R-:W-:Y:S01]  /*106870*/  IMAD.X R71, RZ, RZ, RZ, P5 ;  /* 0x000000ffff477224 */ /* 0x000fe200028e06ff */
[----:B------:R-:W-:Y:S01]  /*106880*/  IADD3.X R99, P4, PT, RZ, RZ, RZ, P4, !PT ;  /* 0x000000ffff637210 */ /* 0x000fe2000279e4ff */
[C-C-:B------:R-:W-:Y:S01]  /*106890*/  IMAD R42, R70.reuse, -0x7af74000, R76.reuse ;  /* 0x8508c000462a7824 */ /* 0x140fe200078e024c */
[----:B------:R-:W-:Y:S01]  /*1068a0*/  IADD3.X R51, P1, PT, R51, R108, RZ, P1, !PT ;  /* 0x0000006c33337210 */ /* 0x000fe20000f3e4ff */
[----:B------:R-:W-:Y:S01]  /*1068b0*/  IMAD.WIDE.U32 R76, P5, R70, -0x7af74000, R76 ;  /* 0x8508c000464c7825 */ /* 0x000fe200078a004c */
[----:B------:R-:W-:-:S03]  /*1068c0*/  IADD3.X RZ, P3, PT, R73, R75, RZ, P3, !PT ;  /* 0x0000004b49ff7210 */ /* 0x000fc60001f7e4ff */
[----:B------:R-:W-:Y:S01]  /*1068d0*/  IMAD.X R75, RZ, RZ, RZ, P4 ;  /* 0x000000ffff4b7224 */ /* 0x000fe200020e06ff */
[----:B------:R-:W-:Y:S01]  /*1068e0*/  IADD3.X R108, P4, PT, R71, R109, RZ, P1, !PT ;  /* 0x0000006d476c7210 */ /* 0x000fe20000f9e4ff */
[----:B------:R-:W-:Y:S01]  /*1068f0*/  IMAD.X R97, RZ, RZ, RZ, P5 ;  /* 0x000000ffff617224 */ /* 0x000fe200028e06ff */
[C---:B------:R-:W-:Y:S01]  /*106900*/  IADD3 RZ, P5, PT, R43.reuse, R76, RZ ;  /* 0x0000004c2bff7210 */ /* 0x040fe20007fbe0ff */
[----:B------:R-:W-:Y:S01]  /*106910*/  IMAD.IADD R42, R43, 0x1, R42 ;  /* 0x000000012b2a7824 */ /* 0x000fe200078e022a */
[----:B------:R-:W-:Y:S01]  /*106920*/  IADD3.X R90, P4, PT, R51, R90, RZ, P4, !PT ;  /* 0x0000005a335a7210 */ /* 0x000fe2000279e4ff */
[----:B------:R-:W-:Y:S01]  /*106930*/  IMAD.MOV.U32 R96, RZ, RZ, R77 ;  /* 0x000000ffff607224 */ /* 0x000fe200078e004d */
[----:B------:R-:W-:Y:S01]  /*106940*/  IADD3.X R99, P3, PT, R99, R46, RZ, P3, !PT ;  /* 0x0000002e63637210 */ /* 0x000fe20001f7e4ff */
[----:B------:R-:W-:Y:S01]  /*106950*/  IMAD.WIDE.U32 R110, R50, -0x45f6b800, R110 ;  /* 0xba094800326e7825 */ /* 0x000fe200078e006e */
[----:B------:R-:W-:Y:S02]  /*106960*/  IADD3.X RZ, P2, PT, R131, R42, RZ, P2, !PT ;  /* 0x0000002a83ff7210 */ /* 0x000fe4000175e4ff */
[----:B------:R-:W-:Y:S01]  /*106970*/  IADD3.X R91, P4, PT, R108, R107, RZ, P4, !PT ;  /* 0x0000006b6c5b7210 */ /* 0x000fe2000279e4ff */
[----:B------:R-:W-:Y:S01]  /*106980*/  IMAD.WIDE.U32.X R96, R41, -0x7af74000, R96, P5 ;  /* 0x8508c00029607825 */ /* 0x000fe200028e0460 */
[----:B------:R-:W-:-:S02]  /*106990*/  IADD3 R51, PT, PT, R151, R105, RZ ;  /* 0x0000006997337210 */ /* 0x000fc40007ffe0ff */
[----:B------:R-:W-:Y:S01]  /*1069a0*/  IADD3 RZ, P1, PT, R90, R104, RZ ;  /* 0x000000685aff7210 */ /* 0x000fe20007f3e0ff */
[----:B------:R-:W-:Y:S01]  /*1069b0*/  IMAD.WIDE.U32 R42, R41, 0x30000000, RZ ;  /* 0x30000000292a7825 */ /* 0x000fe200078e00ff */
[----:B------:R-:W-:Y:S02]  /*1069c0*/  IADD3.X R105, P3, PT, R75, R47, RZ, P3, !PT ;  /* 0x0000002f4b697210 */ /* 0x000fe40001f7e4ff */
[----:B------:R-:W-:Y:S01]  /*1069d0*/  IADD3.X R71, P2, PT, RZ, R96, RZ, P2, !PT ;  /* 0x00000060ff477210 */ /* 0x000fe2000175e4ff */
[C---:B------:R-:W-:Y:S01]  /*1069e0*/  IMAD.WIDE.U32 R76, R70.reuse, 0x30000000, RZ ;  /* 0x30000000464c7825 */ /* 0x040fe200078e00ff */
[----:B------:R-:W-:Y:S02]  /*1069f0*/  IADD3.X R75, P4, PT, RZ, RZ, RZ, P4, !PT ;  /* 0x000000ffff4b7210 */ /* 0x000fe4000279e4ff */
[----:B------:R-:W-:Y:S01]  /*106a00*/  IADD3.X RZ, P1, PT, R91, R51, RZ, P1, !PT ;  /* 0x000000335bff7210 */ /* 0x000fe20000f3e4ff */
[C-C-:B------:R-:W-:Y:S01]  /*106a10*/  IMAD R51, R70.reuse, 0x170b5d44, R42.reuse ;  /* 0x170b5d4446337824 */ /* 0x140fe200078e022a */
[----:B------:R-:W-:Y:S01]  /*106a20*/  IADD3.X R96, P2, PT, RZ, R97, RZ, P2, !PT ;  /* 0x00000061ff607210 */ /* 0x000fe2000175e4ff */
[----:B------:R-:W-:Y:S01]  /*106a30*/  IMAD.WIDE.U32 R42, P5, R70, 0x170b5d44, R42 ;  /* 0x170b5d44462a7825 */ /* 0x000fe200078a002a */
        /* <DEDUP_REMOVED lines=13> */
[----:B------:R-:W-:Y:S01]  /*106b10*/  IMAD.WIDE.U32 R42, R41, -0x45f6b800, RZ ;  /* 0xba094800292a7825 */ /* 0x000fe200078e00ff */
[----:B------:R-:W-:-:S02]  /*106b20*/  IADD3.X R75, P4, PT, RZ, RZ, RZ, P4, !PT ;  /* 0x000000ffff4b7210 */ /* 0x000fc4000279e4ff */
[----:B------:R-:W-:Y:S01]  /*106b30*/  IADD3.X RZ, P2, PT, R111, R77, RZ, P2, !PT ;  /* 0x0000004d6fff7210 */ /* 0x000fe2000175e4ff */
[----:B------:R-:W-:-:S04]  /*106b40*/  IMAD.WIDE.U32.X R46, R41, 0x170b5d44, R46, P5 ;  /* 0x170b5d44292e7825 */ /* 0x000fc800028e042e */
[----:B------:R-:W-:Y:S01]  /*106b50*/  IMAD.IADD R101, R73, 0x1, R101 ;  /* 0x0000000149657824 */ /* 0x000fe200078e0265 */
[----:B------:R-:W-:Y:S01]  /*106b60*/  IADD3.X R75, P2, PT, R75, R46, RZ, P2, !PT ;  /* 0x0000002e4b4b7210 */ /* 0x000fe2000175e4ff */
[C-C-:B------:R-:W-:Y:S02]  /*106b70*/  IMAD R71, R70.reuse, 0x1ef3622f, R42.reuse ;  /* 0x1ef3622f46477824 */ /* 0x140fe400078e022a */
[----:B------:R-:W-:Y:S01]  /*106b80*/  IMAD.WIDE.U32 R42, P5, R70, 0x1ef3622f, R42 ;  /* 0x1ef3622f462a7825 */ /* 0x000fe200078a002a */
[----:B------:R-:W-:Y:S02]  /*106b90*/  IADD3.X R73, P1, PT, R102, R101, RZ, P1, !PT ;  /* 0x0000006566497210 */ /* 0x000fe40000f3e4ff */
[----:B------:R-:W-:Y:S01]  /*106ba0*/  IADD3.X R101, P3, PT, R99, R54, RZ, P3, !PT ;  /* 0x0000003663657210 */ /* 0x000fe20001f7e4ff */
[----:B------:R-:W-:Y:S02]  /*106bb0*/  IMAD.X R46, RZ, RZ, RZ, P4 ;  /* 0x000000ffff2e7224 */ /* 0x000fe400020e06ff */
[----:B------:R-:W-:Y:S01]  /*106bc0*/  IMAD.MOV.U32 R96, RZ, RZ, R43 ;  /* 0x000000ffff607224 */ /* 0x000fe200078e002b */
[----:B------:R-:W-:Y:S01]  /*106bd0*/  IADD3.X R43, P1, PT, RZ, RZ, RZ, P1, !PT ;  /* 0x000000ffff2b7210 */ /* 0x000fe20000f3e4ff */
[----:B------:R-:W-:Y:S01]  /*106be0*/  IMAD.WIDE.U32 R90, R50, 0xf5138f, R90 ;  /* 0x00f5138f325a7825 */ /* 0x000fe200078e005a */
[----:B------:R-:W-:-:S02]  /*106bf0*/  IADD3.X R47, P2, PT, R46, R47, RZ, P2, !PT ;  /* 0x0000002f2e2f7210 */ /* 0x000fc4000175e4ff */
        /* <DEDUP_REMOVED lines=19> */
[----:B------:R-:W-:Y:S01]  /*106d30*/  IMAD.IADD R155, R73, 0x1, R155 ;  /* 0x00000001499b7824 */ /* 0x000fe200078e029b */
[----:B------:R-:W-:Y:S02]  /*106d40*/  IADD3.X R75, P4, PT, R101, R74, RZ, P3, !PT ;  /* 0x0000004a654b7210 */ /* 0x000fe40001f9e4ff */
[----:B------:R-:W-:Y:S01]  /*106d50*/  IADD3.X R132, P5, PT, R99, R133, RZ, P5, !PT ;  /* 0x0000008563847210 */ /* 0x000fe20002fbe4ff */
[----:B------:R-:W-:Y:S01]  /*106d60*/  IMAD.IADD R99, R157, 0x1, R127 ;  /* 0x000000019d637824 */ /* 0x000fe200078e027f */
[----:B------:R-:W-:-:S02]  /*106d70*/  IADD3.X R77, P1, PT, R77, R96, RZ, P1, !PT ;  /* 0x000000604d4d7210 */ /* 0x000fc40000f3e4ff */
[----:B------:R-:W-:Y:S02]  /*106d80*/  IADD3.X R96, PT, PT, RZ, RZ, RZ, P2, !PT ;  /* 0x000000ffff607210 */ /* 0x000fe400017fe4ff */
[----:B------:R-:W-:Y:S02]  /*106d90*/  IADD3.X R43, P4, PT, R103, R100, RZ, P4, !PT ;  /* 0x00000064672b7210 */ /* 0x000fe4000279e4ff */
[----:B------:R-:W-:Y:S01]  /*106da0*/  IADD3.X R48, P2, PT, R48, R75, RZ, P5, !PT ;  /* 0x0000004b30307210 */ /* 0x000fe20002f5e4ff */
[----:B------:R-:W-:Y:S01]  /*106db0*/  IMAD.WIDE.U32 R74, R41, 0xf5138f, RZ ;  /* 0x00f5138f294a7825 */ /* 0x000fe200078e00ff */
[----:B------:R-:W-:Y:S02]  /*106dc0*/  IADD3.X R96, P5, PT, R96, R97, RZ, P1, !PT ;  /* 0x0000006160607210 */ /* 0x000fe40000fbe4ff */
[----:B------:R-:W-:Y:S01]  /*106dd0*/  IADD3.X R49, P1, PT, R132, R43, RZ, P2, !PT ;  /* 0x0000002b84317210 */ /* 0x000fe2000173e4ff */
[C---:B------:R-:W-:Y:S01]  /*106de0*/  IMAD R91, R70.reuse, 0x1a22d9f3, R74 ;  /* 0x1a22d9f3465b7824 */ /* 0x040fe200078e024a */
[----:B------:R-:W-:Y:S01]  /*106df0*/  IADD3.X R44, P5, PT, R77, R72, RZ, P5, !PT ;  /* 0x000000484d2c7210 */ /* 0x000fe20002fbe4ff */
[----:B------:R-:W-:Y:S01]  /*106e00*/  IMAD.WIDE.U32 R72, R70, 0xf5138f, RZ ;  /* 0x00f5138f46487825 */ /* 0x000fe200078e00ff */
[----:B------:R-:W-:-:S02]  /*106e10*/  IADD3.X R107, P2, PT, RZ, RZ, RZ, P1, !PT ;  /* 0x000000ffff6b7210 */ /* 0x000fc40000f5e4ff */
[----:B------:R-:W-:Y:S01]  /*106e20*/  IADD3.X R43, P0, PT, R45, R156, RZ, P0, !PT ;  /* 0x0000009c2d2b7210 */ /* 0x000fe2000071e4ff */
[----:B------:R-:W-:Y:S01]  /*106e30*/  IMAD.WIDE.U32 R76, P1, R70, 0x1a22d9f3, R74 ;  /* 0x1a22d9f3464c7825 */ /* 0x000fe2000782004a */
[----:B------:R-:W-:-:S03]  /*106e40*/  IADD3.X R54, P3, PT, RZ, RZ, RZ, P3, !PT ;  /* 0x000000ffff367210 */ /* 0x000fc60001f7e4ff */
[----:B------:R-:W-:Y:S01]  /*106e50*/  IMAD.X R75, RZ, RZ, RZ, P1 ;  /* 0x000000ffff4b7224 */ /* 0x000fe200008e06ff */
[----:B------:R-:W-:Y:S01]  /*106e60*/  IADD3.X R45, P1, PT, R96, R155, RZ, P5, !PT ;  /* 0x0000009b602d7210 */ /* 0x000fe20002f3e4ff */
[----:B------:R-:W-:Y:S01]  /*106e70*/  IMAD.X R109, RZ, RZ, RZ, P2 ;  /* 0x000000ffff6d7224 */ /* 0x000fe200010e06ff */
[----:B------:R-:W-:Y:S01]  /*106e80*/  IADD3 RZ, P5, PT, R76, R73, RZ ;  /* 0x000000494cff7210 */ /* 0x000fe20007fbe0ff */
[----:B------:R-:W-:Y:S01]  /*106e90*/  IMAD.WIDE.U32 R96, R41, 0x6ca1493b, RZ ;  /* 0x6ca1493b29607825 */ /* 0x000fe200078e00ff */
[----:B------:R-:W-:Y:S02]  /*106ea0*/  IADD3 RZ, P2, PT, R48, R126, RZ ;  /* 0x0000007e30ff7210 */ /* 0x000fe40007f5e0ff */
[----:B------:R-:W-:Y:S01]  /*106eb0*/  IADD3.X R103, P1, PT, RZ, RZ, RZ, P1, !PT ;  /* 0x000000ffff677210 */ /* 0x000fe20000f3e4ff */
[----:B------:R-:W-:Y:S01]  /*106ec0*/  IMAD.MOV.U32 R74, RZ, RZ, R77 ;  /* 0x000000ffff4a7224 */ /* 0x000fe200078e004d */
[----:B------:R-:W-:Y:S01]  /*106ed0*/  IADD3.X RZ, P2, PT, R49, R99, RZ, P2, !PT ;  /* 0x0000006331ff7210 */ /* 0x000fe2000175e4ff */
[----:B------:R-:W-:Y:S01]  /*106ee0*/  IMAD.WIDE.U32 R48, R50, 0x17c510ea, R48 ;  /* 0x17c510ea32307825 */ /* 0x000fe200078e0030 */
[----:B------:R-:W-:-:S02]  /*106ef0*/  IADD3.X R54, P4, PT, RZ, R54, RZ, P4, !PT ;  /* 0x00000036ff367210 */ /* 0x000fc4000279e4ff */
[----:B------:R-:W-:Y:S01]  /*106f00*/  IADD3.X R107, P2, PT, R107, R118, RZ, P2, !PT ;  /* 0x000000766b6b7210 */ /* 0x000fe2000175e4ff */
[----:B------:R-:W-:-:S03]  /*106f10*/  IMAD.WIDE.U32.X R76, R41, 0x1a22d9f3, R74, P5 ;  /* 0x1a22d9f3294c7825 */ /* 0x000fc600028e044a */
[----:B------:R-:W-:Y:S01]  /*106f20*/  IADD3.X R52, P2, PT, R109, R119, RZ, P2, !PT ;  /* 0x000000776d347210 */ /* 0x000fe2000175e4ff */
[----:B------:R-:W-:-:S03]  /*106f30*/  IMAD.WIDE.U32 R98, P5, R70, -0x39c4fa40, R96 ;  /* 0xc63b05c046627825 */ /* 0x000fc600078a0060 */
[----:B------:R-:W-:Y:S01]  /*106f40*/  IADD3.X R107, P2, PT, R107, R54, RZ, P2, !PT ;  /* 0x000000366b6b7210 */ /* 0x000fe2000175e4ff */
[----:B------:R-:W-:Y:S02]  /*106f50*/  IMAD.IADD R97, R91, 0x1, R73 ;  /* 0x000000015b617824 */ /* 0x000fe400078e0249 */
[----:B------:R-:W-:Y:S01]  /*106f60*/  IMAD.X R105, RZ, RZ, RZ, P1 ;  /* 0x000000ffff697224 */ /* 0x000fe200008e06ff */
[----:B------:R-:W-:Y:S01]  /*106f70*/  IADD3 RZ, P1, PT, R44, R72, RZ ;  /* 0x000000482cff7210 */ /* 0x000fe20007f3e0ff */
[----:B------:R-:W-:Y:S01]  /*106f80*/  IMAD.MOV.U32 R72, RZ, RZ, R99 ;  /* 0x000000ffff487224 */ /* 0x000fe200078e0063 */
[----:B------:R-:W-:Y:S01]  /*106f90*/  IADD3.X R99, PT, PT, RZ, RZ, RZ, P4, P3 ;  /* 0x000000ffff637210 */ /* 0x000fe200027e64ff */
[----:B------:R-:W-:Y:S01]  /*106fa0*/  IMAD.WIDE.U32 R74, R70, 0x6ca1493b, RZ ;  /* 0x6ca1493b464a7825 */ /* 0x000fe200078e00ff */
[----:B------:R-:W-:-:S03]  /*106fb0*/  IADD3.X RZ, P1, PT, R45, R97, RZ, P1, !PT ;  /* 0x000000612dff7210 */ /* 0x000fc60000f3e4ff */
[----:B------:R-:W-:Y:S01]  /*106fc0*/  IMAD R101, R70, -0x39c4fa40, R96 ;  /* 0xc63b05c046657824 */ /* 0x000fe200078e0260 */
[----:B------:R-:W-:Y:S01]  /*106fd0*/  IADD3.X R97, P1, PT, R103, R76, RZ, P1, !PT ;  /* 0x0000004c67617210 */ /* 0x000fe20000f3e4ff */
[----:B------:R-:W-:Y:S02]  /*106fe0*/  IMAD.IADD R49, R49, 0x1, R157 ;  /* 0x0000000131317824 */ /* 0x000fe400078e029d */
[----:B------:R-:W-:Y:S01]  /*106ff0*/  IMAD.X R73, RZ, RZ, RZ, P5 ;  /* 0x000000ffff497224 */ /* 0x000fe200028e06ff */
[----:B------:R-:W-:Y:S01]  /*107000*/  IADD3.X R50, P1, PT, R105, R77, RZ, P1, !PT ;  /* 0x0000004d69327210 */ /* 0x000fe20000f3e4ff */
[----:B------:R-:W-:Y:S01]  /*107010*/  IMAD.WIDE.U32 R76, R124, R35, RZ ;  /* 0x000000237c4c7225 */ /* 0x000fe200078e00ff */
[----:B------:R-:W-:Y:S02]  /*107020*/  IADD3 RZ, P5, PT, R98, R75, RZ ;  /* 0x0000004b62ff7210 */ /* 0x000fe40007fbe0ff */
[----:B------:R-:W-:Y:S01]  /*107030*/  IADD3.X R48, P3, PT, R97, R48, RZ, P1, !PT ;  /* 0x0000003061307210 */ /* 0x000fe20000f7e4ff */
[----:B------:R-:W-:Y:S01]  /*107040*/  IMAD.WIDE.U32 R96, R35, R121, R42 ;  /* 0x0000007923607225 */ /* 0x000fe200078e002a */
[----:B------:R-:W-:-:S02]  /*107050*/  IADD3.X R52, P1, PT, R52, R99, RZ, P2, !PT ;  /* 0x0000006334347210 */ /* 0x000fc4000173e4ff */
        /* <DEDUP_REMOVED lines=9> */
[----:B------:R-:W-:Y:S01]  /*1070f0*/  IMAD.X R103, RZ, RZ, RZ, P4 ;  /* 0x000000ffff677224 */ /* 0x000fe200020e06ff */
[----:B------:R-:W-:Y:S01]  /*107100*/  IADD3.X R50, P4, PT, R105, R98, RZ, P2, !PT ;  /* 0x0000006269327210 */ /* 0x000fe2000179e4ff */
[----:B------:R-:W-:Y:S01]  /*107110*/  IMAD.MOV.U32 R102, RZ, RZ, R77 ;  /* 0x000000ffff667224 */ /* 0x000fe200078e004d */
[----:B------:R-:W-:Y:S01]  /*107120*/  IADD3.X R98, PT, PT, RZ, RZ, RZ, P3, !PT ;  /* 0x000000ffff627210 */ /* 0x000fe20001ffe4ff */
[----:B------:R-:W-:Y:S01]  /*107130*/  IMAD.WIDE.U32 R72, R41, 0x17c510ea, RZ ;  /* 0x17c510ea29487825 */ /* 0x000fe200078e00ff */
[----:B------:R-:W-:Y:S02]  /*107140*/  IADD3.X R75, P2, PT, R107, R96, RZ, P1, !PT ;  /* 0x000000606b4b7210 */ /* 0x000fe40000f5e4ff */
[----:B------:R-:W-:Y:S01]  /*107150*/  IADD3.X R98, P4, PT, R98, R99, RZ, P4, !PT ;  /* 0x0000006362627210 */ /* 0x000fe2000279e4ff */
[----:B------:R-:W-:-:S04]  /*107160*/  IMAD.WIDE.U32.X R124, R37, R124, R102, P5 ;  /* 0x0000007c257c7225 */ /* 0x000fc800028e0466 */
        /* <DEDUP_REMOVED lines=11> */
[----:B------:R-:W-:Y:S02]  /*107220*/  IADD3 RZ, P3, PT, R72, R76, RZ ;  /* 0x0000004c48ff7210 */ /* 0x000fe40007f7e0ff */
[----:B------:R-:W-:Y:S01]  /*107230*/  IADD3.X R97, P0, PT, RZ, RZ, RZ, P0, !PT ;  /* 0x000000ffff617210 */ /* 0x000fe2000071e4ff */
[----:B------:R-:W-:Y:S01]  /*107240*/  IMAD.WIDE.U32.X R76, R41, 0x1ae3a46, R98, P5 ;  /* 0x01ae3a46294c7825 */ /* 0x000fe200028e0462 */
[----:B------:R-:W-:-:S02]  /*107250*/  IADD3.X RZ, P3, PT, R73, R75, RZ, P3, !PT ;  /* 0x0000004b49ff7210 */ /* 0x000fc40001f7e4ff */
[----:B------:R-:W-:Y:S01]  /*107260*/  IADD3.X R41, P4, PT, RZ, RZ, RZ, P4, !PT ;  /* 0x000000ffff297210 */ /* 0x000fe2000279e4ff */
[----:B------:R-:W-:Y:S01]  /*107270*/  IMAD.WIDE.U32 R72, R70, 0x17c510ea, R72 ;  /* 0x17c510ea46487825 */ /* 0x000fe200078e0048 */
[----:B------:R-:W-:Y:S02]  /*107280*/  IADD3 RZ, P5, PT, R42, R74, RZ ;  /* 0x0000004a2aff7210 */ /* 0x000fe40007fbe0ff */
[----:B------:R-:W-:Y:S01]  /*107290*/  IADD3.X R50, P3, PT, R41, R76, RZ, P3, !PT ;  /* 0x0000004c29327210 */ /* 0x000fe20001f7e4ff */
[----:B------:R-:W-:Y:S01]  /*1072a0*/  IMAD.X R76, RZ, RZ, RZ, P4 ;  /* 0x000000ffff4c7224 */ /* 0x000fe200020e06ff */
[----:B------:R-:W-:Y:S01]  /*1072b0*/  IADD3.X R41, P1, PT, RZ, RZ, RZ, P1, !PT ;  /* 0x000000ffff297210 */ /* 0x000fe20000f3e4ff */
[----:B------:R-:W-:Y:S01]  /*1072c0*/  IMAD.IADD R105, R73, 0x1, R105 ;  /* 0x0000000149697824 */ /* 0x000fe200078e0269 */
[----:B------:R-:W-:Y:S01]  /*1072d0*/  IADD3.X RZ, P5, PT, R43, R109, RZ, P5, !PT ;  /* 0x0000006d2bff7210 */ /* 0x000fe20002fbe4ff */
[----:B------:R-:W-:Y:S01]  /*1072e0*/  IMAD.WIDE.U32 R42, R70, 0x30000000, R110 ;  /* 0x30000000462a7825 */ /* 0x000fe200078e006e */
[----:B------:R-:W-:-:S02]  /*1072f0*/  IADD3.X R76, P3, PT, R76, R77, RZ, P3, !PT ;  /* 0x0000004d4c4c7210 */ /* 0x000fc40001f7e4ff */
[----:B------:R-:W-:Y:S01]  /*107300*/  IADD3.X R97, P5, PT, R97, R124, RZ, P5, !PT ;  /* 0x0000007c61617210 */ /* 0x000fe20002fbe4ff */
[----:B------:R-:W-:Y:S01]  /*107310*/  IMAD.X R75, RZ, RZ, RZ, P1 ;  /* 0x000000ffff4b7224 */ /* 0x000fe200008e06ff */
[----:B------:R-:W-:Y:S01]  /*107320*/  IADD3.X R50, P2, P3, R50, RZ, R41, P3, P2 ;  /* 0x000000ff32327210 */ /* 0x000fe20001b44429 */
[----:B------:R-:W-:Y:S01]  /*107330*/  IMAD.IADD R41, R43, 0x1, R51 ;  /* 0x000000012b297824 */ /* 0x000fe200078e0233 */
[----:B------:R-:W-:Y:S02]  /*107340*/  IADD3.X R124, PT, PT, R125, RZ, RZ, P5, P0 ;  /* 0x000000ff7d7c7210 */ /* 0x000fe40002fe04ff */
[----:B------:R-:W-:Y:S01]  /*107350*/  IADD3.X R43, PT, PT, R76, RZ, R75, P2, P3 ;  /* 0x000000ff4c2b7210 */ /* 0x000fe200017e644b */
[----:B------:R-:W-:Y:S01]  /*107360*/  IMAD.WIDE.U32 R76, R70, 0xf5138f, R44 ;  /* 0x00f5138f464c7825 */ /* 0x000fe200078e002c */
[----:B------:R-:W-:-:S03]  /*107370*/  IADD3 R54, P0, PT, R50, R97, RZ ;  /* 0x0000006132367210 */ /* 0x000fc60007f1e0ff */
[----:B------:R-:W-:-:S04]  /*107380*/  IMAD.WIDE.U32 R74, R70, -0x45f6b800, R46 ;  /* 0xba094800464a7825 */ /* 0x000fc800078e002e */
[----:B------:R-:W-:Y:S01]  /*107390*/  IMAD.X R124, R43, 0x1, R124, P0 ;  /* 0x000000012b7c7824 */ /* 0x000fe200000e067c */
[----:B------:R-:W-:Y:S01]  /*1073a0*/  ISETP.GE.U32.AND P0, PT, R54, 0x17c510ea, PT ;  /* 0x17c510ea3600780c */ /* 0x000fe20003f06070 */
[----:B------:R-:W-:-:S03]  /*1073b0*/  IMAD.WIDE.U32 R96, R70, 0x6ca1493b, R48 ;  /* 0x6ca1493b46607825 */ /* 0x000fc600078e0030 */
[----:B------:R-:W-:Y:S01]  /*1073c0*/  ISETP.GE.U32.AND.EX P0, PT, R124, 0x1ae3a46, PT, P0 ;  /* 0x01ae3a467c00780c */ /* 0x000fe20003f06100 */
[----:B------:R-:W-:Y:S02]  /*1073d0*/  IMAD.IADD R91, R77, 0x1, R91 ;  /* 0x000000014d5b7824 */ /* 0x000fe400078e025b */
[----:B------:R-:W-:Y:S02]  /*1073e0*/  IMAD.IADD R71, R75, 0x1, R71 ;  /* 0x000000014b477824 */ /* 0x000fe400078e0247 */
[----:B------:R-:W-:Y:S01]  /*1073f0*/  IMAD.IADD R101, R97, 0x1, R101 ;  /* 0x0000000161657824 */ /* 0x000fe200078e0265 */
[----:B------:R-:W-:Y:S01]  /*107400*/  MOV R45, R91 ;  /* 0x0000005b002d7202 */ /* 0x000fe20000000f00 */
        /* <DEDUP_REMOVED lines=75> */
.L_x_544:
[----:B------:R-:W-:Y:S05]  /*1078c0*/  BSYNC.RELIABLE B3 ;  /* 0x0000000000037941 */ /* 0x000fea0003800100 */
.L_x_543:
        /* <DEDUP_REMOVED lines=12> */
.L_x_542:
[----:B------:R-:W-:Y:S05]  /*107990*/  BSYNC.RECONVERGENT B2 ;  /* 0x0000000000027941 */ /* 0x000fea0003800200 */
.L_x_541:
[----:B------:R-:W2:Y:S04]  /*1079a0*/  LDG.E.64 R70, desc[UR4][R158.64+-0x48] ;  /* 0xffffb8049e467981 */ /* 0x000ea8000c1e1b00 */
[----:B------:R-:W3:Y:S04]  /*1079b0*/  LDG.E.64 R126, desc[UR4][R158.64+-0x40] ;  /* 0xffffc0049e7e7981 */ /* 0x000ee8000c1e1b00 */
[----:B------:R-:W4:Y:S04]  /*1079c0*/  LDG.E.64 R134, desc[UR4][R158.64+-0x38] ;  /* 0xffffc8049e867981 */ /* 0x000f28000c1e1b00 */
[----:B------:R-:W5:Y:S01]  /*1079d0*/  LDG.E.64 R150, desc[UR4][R158.64+-0x28] ;  /* 0xffffd8049e967981 */ /* 0x000f62000c1e1b00 */
[----:B--2---:R-:W-:-:S04]  /*1079e0*/  IMAD.WIDE.U32 R72, R71, R16, RZ ;  /* 0x0000001047487225 */ /* 0x004fc800078e00ff */
[----:B------:R-:W-:-:S04]  /*1079f0*/  IMAD.WIDE.U32 R74, R71, R18, RZ ;  /* 0x00000012474a7225 */ /* 0x000fc800078e00ff */
[----:B------:R-:W-:-:S04]  /*107a00*/  IMAD.WIDE.U32 R72, P0, R14, R70, R72 ;  /* 0x000000460e487225 */ /* 0x000fc80007800048 */
[----:B------:R-:W-:-:S04]  /*107a10*/  IMAD.WIDE.U32 R76, P1, R15, R70, R74 ;  /* 0x000000460f4c7225 */ /* 0x000fc8000782004a */
[----:B------:R-:W-:Y:S01]  /*107a20*/  IMAD.WIDE.U32 R102, R70, R16, RZ ;  /* 0x0000001046667225 */ /* 0x000fe200078e00ff */
[----:B------:R-:W-:-:S03]  /*107a30*/  MOV R108, R77 ;  /* 0x0000004d006c7202 */ /* 0x000fc60000000f00 */
[----:B------:R-:W-:Y:S01]  /*107a40*/  IMAD.WIDE.U32 R74, R70, R18, RZ ;  /* 0x00000012464a7225 */ /* 0x000fe200078e00ff */
[----:B------:R-:W-:-:S03]  /*107a50*/  IADD3 R119, P2, PT, R103, R72, RZ ;  /* 0x0000004867777210 */ /* 0x000fc60007f5e0ff */
[----:B------:R-:W-:Y:S01]  /*107a60*/  IMAD.X R109, RZ, RZ, RZ, P1 ;  /* 0x000000ffff6d7224 */ /* 0x000fe200008e06ff */
[----:B------:R-:W-:Y:S01]  /*107a70*/  IADD3 R103, P1, PT, R75, R76, RZ ;  /* 0x0000004c4b677210 */ /* 0x000fe20007f3e0ff */
[----:B------:R-:W-:Y:S01]  /*107a80*/  IMAD.X R107, RZ, RZ, RZ, P0 ;  /* 0x000000ffff6b7224 */ /* 0x000fe200000e06ff */
[----:B------:R-:W2:Y:S01]  /*107a90*/  LDG.E.64 R76, desc[UR4][R158.64+-0x30] ;  /* 0xffffd0049e4c7981 */ /* 0x000ea2000c1e1b00 */
[----:B------:R-:W-:Y:S01]  /*107aa0*/  IMAD.MOV.U32 R106, RZ, RZ, R73 ;  /* 0x000000ffff6a7224 */ /* 0x000fe200078e0049 */
[----:B------:R-:W-:Y:S01]  /*107ab0*/  IADD3 RZ, P0, PT, RZ, R102, RZ ;  /* 0x00000066ffff7210 */ /* 0x000fe20007f1e0ff */
[----:B------:R-:W-:-:S03]  /*107ac0*/  IMAD.WIDE.U32 R98, R71, R20, RZ ;  /* 0x0000001447627225 */ /* 0x000fc600078e00ff */
[----:B------:R-:W-:Y:S01]  /*107ad0*/  IADD3.X RZ, P0, PT, RZ, R119, RZ, P0, !PT ;  /* 0x00000077ffff7210 */ /* 0x000fe2000071e4ff */
[----:B------:R-:W-:-:S04]  /*107ae0*/  IMAD.WIDE.U32.X R106, R14, R71, R106, P2 ;  /* 0x000000470e6a7225 */ /* 0x000fc800010e046a */
[----:B------:R-:W-:Y:S01]  /*107af0*/  IMAD.WIDE.U32 R72, R71, R22, RZ ;  /* 0x0000001647487225 */ /* 0x000fe200078e00ff */
[----:B------:R-:W-:-:S04]  /*107b00*/  IADD3.X R75, P0, PT, RZ, R106, RZ, P0, !PT ;  /* 0x0000006aff4b7210 */ /* 0x000fc8000071e4ff */
[----:B------:R-:W-:Y:S01]  /*107b10*/  IADD3.X R106, P0, PT, RZ, R107, RZ, P0, !PT ;  /* 0x0000006bff6a7210 */ /* 0x000fe2000071e4ff */
[----:B------:R-:W-:-:S03]  /*107b20*/  IMAD.WIDE.U32 R90, R70, R22, RZ ;  /* 0x00000016465a7225 */ /* 0x000fc600078e00ff */
[----:B------:R-:W-:Y:S01]  /*107b30*/  IADD3.X R74, P0, PT, R75, R74, RZ, P0, !PT ;  /* 0x0000004a4b4a7210 */ /* 0x000fe2000071e4ff */
[----:B------:R-:W-:-:S04]  /*107b40*/  IMAD.WIDE.U32 R72, P2, R19, R70, R72 ;  /* 0x0000004613487225 */ /* 0x000fc80007840048 */
[----:B------:R-:W-:-:S04]  /*107b50*/  IMAD.WIDE.U32 R100, R70, R20, RZ ;  /* 0x0000001446647225 */ /* 0x000fc800078e00ff */
[----:B------:R-:W-:-:S04]  /*107b60*/  IMAD.WIDE.U32 R98, P3, R17, R70, R98 ;  /* 0x0000004611627225 */ /* 0x000fc80007860062 */
[----:B------:R-:W-:Y:S01]  /*107b70*/  IMAD.WIDE.U32 R104, R71, R24, RZ ;  /* 0x0000001847687225 */ /* 0x000fe200078e00ff */
[----:B------:R-:W-:-:S03]  /*107b80*/  IADD3.X R75, P0, PT, R106, R103, RZ, P0, !PT ;  /* 0x000000676a4b7210 */ /* 0x000fc6000071e4ff */
[----:B------:R-:W-:Y:S01]  /*107b90*/  IMAD.X R111, RZ, RZ, RZ, P2 ;  /* 0x000000ffff6f7224 */ /* 0x000fe200010e06ff */
[----:B------:R-:W-:Y:S01]  /*107ba0*/  IADD3 R58, P2, PT, R91, R72, RZ ;  /* 0x000000485b3a7210 */ /* 0x000fe20007f5e0ff */
[----:B------:R-:W-:Y:S01]  /*107bb0*/  IMAD.WIDE.U32.X R108, R15, R71, R108, P1 ;  /* 0x000000470f6c7225 */ /* 0x000fe200008e046c */
[----:B------:R-:W-:-:S03]  /*107bc0*/  IADD3 R78, P5, PT, R101, R98, RZ ;  /* 0x00000062654e7210 */ /* 0x000fc60007fbe0ff */
[----:B------:R-:W-:Y:S02]  /*107bd0*/  IMAD.MOV.U32 R110, RZ, RZ, R73 ;  /* 0x000000ffff6e7224 */ /* 0x000fe400078e0049 */
[----:B------:R-:W-:Y:S02]  /*107be0*/  IMAD.X R97, RZ, RZ, RZ, P3 ;  /* 0x000000ffff617224 */ /* 0x000fe400018e06ff */
[----:B------:R-:W-:Y:S02]  /*107bf0*/  IMAD.MOV.U32 R96, RZ, RZ, R99 ;  /* 0x000000ffff607224 */ /* 0x000fe400078e0063 */
[----:B---3--:R-:W-:Y:S01]  /*107c00*/  IMAD.WIDE.U32 R72, R127, R16, RZ ;  /* 0x000000107f487225 */ /* 0x008fe200078e00ff */
[----:B------:R-:W-:-:S03]  /*107c10*/  IADD3.X R91, P1, PT, RZ, R108, RZ, P0, !PT ;  /* 0x0000006cff5b7210 */ /* 0x000fc6000073e4ff */
[----:B------:R-:W-:-:S04]  /*107c20*/  IMAD.WIDE.U32 R104, P3, R21, R70, R104 ;  /* 0x0000004615687225 */ /* 0x000fc80007860068 */
[----:B------:R-:W-:-:S04]  /*107c30*/  IMAD.WIDE.U32 R98, R70, R24, RZ ;  /* 0x0000001846627225 */ /* 0x000fc800078e00ff */
[----:B------:R-:W-:Y:S01]  /*107c40*/  IMAD.X R107, RZ, RZ, RZ, P3 ;  /* 0x000000ffff6b7224 */ /* 0x000fe200018e06ff */
[----:B------:R-:W-:Y:S01]  /*107c50*/  IADD3 R56, P3, PT, R99, R104, RZ ;  /* 0x0000006863387210 */ /* 0x000fe20007f7e0ff */
[----:B------:R-:W-:Y:S01]  /*107c60*/  IMAD.WIDE.U32 R72, P0, R126, R14, R72 ;  /* 0x0000000e7e487225 */ /* 0x000fe20007800048 */
[----:B------:R-:W-:-:S03]  /*107c70*/  IADD3.X R99, P1, PT, RZ, R109, RZ, P1, !PT ;  /* 0x0000006dff637210 */ /* 0x000fc60000f3e4ff */
[----:B------:R-:W-:Y:S01]  /*107c80*/  IMAD.WIDE.U32 R112, R126, R16, RZ ;  /* 0x000000107e707225 */ /* 0x000fe200078e00ff */
[----:B------:R-:W-:-:S03]  /*107c90*/  IADD3.X R80, P1, PT, R91, R100, RZ, P1, !PT ;  /* 0x000000645b507210 */ /* 0x000fc60000f3e4ff */
[----:B------:R-:W-:Y:S01]  /*107ca0*/  IMAD.WIDE.U32.X R96, R17, R71, R96, P5 ;  /* 0x0000004711607225 */ /* 0x000fe200028e0460 */
[----:B------:R-:W-:-:S03]  /*107cb0*/  IADD3 R103, P5, PT, R72, R113, RZ ;  /* 0x0000007148677210 */ /* 0x000fc60007fbe0ff */
[----:B------:R-:W-:-:S04]  /*107cc0*/  IMAD.WIDE.U32 R114, R71, R23, RZ ;  /* 0x0000001747727225 */ /* 0x000fc800078e00ff */
[----:B------:R-:W-:Y:S01]  /*107cd0*/  IMAD.X R101, RZ, RZ, RZ, P0 ;  /* 0x000000ffff657224 */ /* 0x000fe200000e06ff */
[----:B------:R-:W-:Y:S01]  /*107ce0*/  IADD3 RZ, P0, PT, R74, R112, RZ ;  /* 0x000000704aff7210 */ /* 0x000fe20007f1e0ff */
[----:B------:R-:W-:Y:S02]  /*107cf0*/  IMAD.MOV.U32 R100, RZ, RZ, R73 ;  /* 0x000000ffff647224 */ /* 0x000fe400078e0049 */
[----:B------:R-:W-:Y:S01]  /*107d00*/  IMAD.MOV.U32 R106, RZ, RZ, R105 ;  /* 0x000000ffff6a7224 */ /* 0x000fe200078e0069 */
[----:B------:R-:W-:Y:S01]  /*107d10*/  IADD3.X RZ, P0, PT, R75, R103, RZ, P0, !PT ;  /* 0x000000674bff7210 */ /* 0x000fe2000071e4ff */
        /* <DEDUP_REMOVED lines=8> */
[----:B------:R-:W-:Y:S01]  /*107da0*/  IMAD.WIDE.U32 R112, R127, R18, RZ ;  /* 0x000000127f707225 */ /* 0x000fe200078e00ff */
[----:B------:R-:W-:-:S03]  /*107db0*/  IADD3.X R78, P1, PT, RZ, R101, RZ, P1, !PT ;  /* 0x00000065ff4e7210 */ /* 0x000fc60000f3e4ff */
[----:B------:R-:W-:Y:S01]  /*107dc0*/  IMAD.MOV.U32 R108, RZ, RZ, R115 ;  /* 0x000000ffff6c7224 */ /* 0x000fe200078e0073 */
[----:B------:R-:W-:Y:S01]  /*107dd0*/  IADD3.X R115, P0, PT, RZ, R97, RZ, P0, !PT ;  /* 0x00000061ff737210 */ /* 0x000fe2000071e4ff */
[----:B------:R-:W-:Y:S01]  /*107de0*/  IMAD.WIDE.U32 R116, R102, -0x1, RZ ;  /* 0xffffffff66747825 */ /* 0x000fe200078e00ff */
[----:B------:R-:W-:-:S03]  /*107df0*/  IADD3.X R96, P5, PT, R73, R80, RZ, P1, !PT ;  /* 0x0000005049607210 */ /* 0x000fc60000fbe4ff */
[----:B------:R-:W-:-:S04]  /*107e00*/  IMAD.WIDE.U32.X R110, R19, R71, R110, P2 ;  /* 0x00000047136e7225 */ /* 0x000fc800010e046e */
[----:B------:R-:W-:-:S04]  /*107e10*/  IMAD.WIDE.U32.X R106, R21, R71, R106, P3 ;  /* 0x00000047156a7225 */ /* 0x000fc800018e046a */
[----:B------:R-:W-:Y:S02]  /*107e20*/  IMAD R103, R102, -0x7af74001, -R119 ;  /* 0x8508bfff66677824 */ /* 0x000fe400078e0a77 */
[----:B------:R-:W-:-:S04]  /*107e30*/  IMAD.WIDE.U32.X R70, R25, R71, R108, P4 ;  /* 0x0000004719467225 */ /* 0x000fc800020e046c */
[----:B------:R-:W-:-:S04]  /*107e40*/  IMAD.WIDE.U32 R108, R126, R18, RZ ;  /* 0x000000127e6c7225 */ /* 0x000fc800078e00ff */
[----:B------:R-:W-:Y:S01]  /*107e50*/  IMAD.WIDE.U32 R100, P3, R126, R15, R112 ;  /* 0x0000000f7e647225 */ /* 0x000fe20007860070 */
[----:B------:R-:W-:-:S03]  /*107e60*/  IADD3.X R113, P0, PT, R91, R90, RZ, P0, !PT ;  /* 0x0000005a5b717210 */ /* 0x000fc6000071e4ff */
[----:B------:R-:W-:Y:S02]  /*107e70*/  IMAD.IADD R117, R117, 0x1, R103 ;  /* 0x0000000175757824 */ /* 0x000fe400078e0267 */
[----:B------:R-:W-:Y:S01]  /*107e80*/  IMAD.WIDE.U32 R90, R116, 0x1, RZ ;  /* 0x00000001745a7825 */ /* 0x000fe200078e00ff */
[----:B------:R-:W-:Y:S02]  /*107e90*/  IADD3 R73, P2, PT, R100, R109, RZ ;  /* 0x0000006d64497210 */ /* 0x000fe40007f5e0ff */
[----:B------:R-:W-:Y:S01]  /*107ea0*/  IADD3 RZ, P1, PT, R96, R108, RZ ;  /* 0x0000006c60ff7210 */ /* 0x000fe20007f3e0ff */
[----:B------:R-:W-:Y:S01]  /*107eb0*/  IMAD.WIDE.U32 R108, R117, 0x1, RZ ;  /* 0x00000001756c7825 */ /* 0x000fe200078e00ff */
[----:B------:R-:W-:-:S03]  /*107ec0*/  IADD3.X R97, P5, PT, R78, R99, RZ, P5, !PT ;  /* 0x000000634e617210 */ /* 0x000fc60002fbe4ff */
[----:B------:R-:W-:Y:S01]  /*107ed0*/  IMAD.X R103, RZ, RZ, RZ, P3 ;  /* 0x000000ffff677224 */ /* 0x000fe200018e06ff */
[----:B------:R-:W-:Y:S01]  /*107ee0*/  IADD3 RZ, P3, PT, R102, R90, RZ ;  /* 0x0000005a66ff7210 */ /* 0x000fe20007f7e0ff */
[----:B------:R-:W-:Y:S01]  /*107ef0*/  IMAD.MOV.U32 R102, RZ, RZ, R101 ;  /* 0x000000ffff667224 */ /* 0x000fe200078e0065 */
[----:B------:R-:W-:Y:S01]  /*107f00*/  IADD3.X R115, P0, PT, R115, R58, RZ, P0, !PT ;  /* 0x0000003a73737210 */ /* 0x000fe2000071e4ff */
[----:B------:R-:W-:Y:S01]  /*107f10*/  IMAD.WIDE.U32 R108, P4, R116, -0x7af74000, R108 ;  /* 0x8508c000746c7825 */ /* 0x000fe2000788006c */
[----:B------:R-:W-:Y:S02]  /*107f20*/  IADD3.X RZ, P1, PT, R97, R73, RZ, P1, !PT ;  /* 0x0000004961ff7210 */ /* 0x000fe40000f3e4ff */
[----:B------:R-:W-:Y:S01]  /*107f30*/  IADD3.X R73, P5, PT, RZ, RZ, RZ, P5, !PT ;  /* 0x000000ffff497210 */ /* 0x000fe20002fbe4ff */
[----:B------:R-:W-:Y:S01]  /*107f40*/  IMAD.WIDE.U32.X R102, R127, R15, R102, P2 ;  /* 0x0000000f7f667225 */ /* 0x000fe200010e0466 */
[----:B------:R-:W-:Y:S02]  /*107f50*/  IADD3.X R121, P0, PT, RZ, R110, RZ, P0, !PT ;  /* 0x0000006eff797210 */ /* 0x000fe4000071e4ff */
[----:B------:R-:W-:-:S02]  /*107f60*/  IADD3 R58, P2, PT, R91, R108, RZ ;  /* 0x0000006c5b3a7210 */ /* 0x000fc40007f5e0ff */
[----:B------:R-:W-:Y:S01]  /*107f70*/  IADD3.X R118, P1, PT, R73, R102, RZ, P1, !PT ;  /* 0x0000006649767210 */ /* 0x000fe20000f3e4ff */
[----:B------:R-:W-:Y:S01]  /*107f80*/  IMAD.WIDE.U32 R90, R127, R20, RZ ;  /* 0x000000147f5a7225 */ /* 0x000fe200078e00ff */
[----:B------:R-:W-:Y:S02]  /*107f90*/  IADD3.X R73, PT, PT, RZ, RZ, RZ, P5, !PT ;  /* 0x000000ffff497210 */ /* 0x000fe40002ffe4ff */
[----:B------:R-:W-:Y:S02]  /*107fa0*/  IADD3.X R105, P0, PT, RZ, R111, RZ, P0, !PT ;  /* 0x0000006fff697210 */ /* 0x000fe4000071e4ff */
[----:B------:R-:W-:Y:S02]  /*107fb0*/  IADD3.X RZ, P3, PT, R119, R58, RZ, P3, !PT ;  /* 0x0000003a77ff7210 */ /* 0x000fe40001f7e4ff */
[----:B------:R-:W-:Y:S01]  /*107fc0*/  IADD3.X R58, P1, PT, R73, R103, RZ, P1, !PT ;  /* 0x00000067493a7210 */ /* 0x000fe20000f3e4ff */
[----:B------:R-:W-:Y:S01]  /*107fd0*/  IMAD.X R99, RZ, RZ, RZ, P4 ;  /* 0x000000ffff637224 */ /* 0x000fe200020e06ff */
[----:B------:R-:W-:Y:S01]  /*107fe0*/  IADD3.X R121, P0, PT, R121, R98, RZ, P0, !PT ;  /* 0x0000006279797210 */ /* 0x000fe2000071e4ff */
[----:B------:R-:W-:Y:S01]  /*107ff0*/  IMAD.MOV.U32 R98, RZ, RZ, R109 ;  /* 0x000000ffff627224 */ /* 0x000fe200078e006d */
[----:B------:R-:W-:Y:S01]  /*108000*/  IADD3.X R118, P1, PT, R118, R113, RZ, P1, !PT ;  /* 0x0000007176767210 */ /* 0x000fe20000f3e4ff */
[----:B------:R-:W-:-:S04]  /*108010*/  IMAD.WIDE.U32 R102, R126, R20, RZ ;  /* 0x000000147e667225 */ /* 0x000fc800078e00ff */
[----:B------:R-:W-:-:S04]  /*108020*/  IMAD.WIDE.U32 R90, P5, R126, R17, R90 ;  /* 0x000000117e5a7225 */ /* 0x000fc800078a005a */
[----:B------:R-:W-:Y:S01]  /*108030*/  IMAD.WIDE.U32.X R98, R117, -0x7af74000, R98, P2 ;  /* 0x8508c00075627825 */ /* 0x000fe200010e0462 */
[----:B------:R-:W-:Y:S02]  /*108040*/  IADD3.X R105, P2, PT, R105, R56, RZ, P0, !PT ;  /* 0x0000003869697210 */ /* 0x000fe4000075e4ff */
[----:B------:R-:W-:Y:S01]  /*108050*/  IADD3 R109, P4, PT, R90, R103, RZ ;  /* 0x000000675a6d7210 */ /* 0x000fe20007f9e0ff */
[----:B------:R-:W-:Y:S01]  /*108060*/  IMAD.X R103, RZ, RZ, RZ, P5 ;  /* 0x000000ffff677224 */ /* 0x000fe200028e06ff */
[----:B------:R-:W-:Y:S01]  /*108070*/  IADD3 RZ, P0, PT, R118, R102, RZ ;  /* 0x0000006676ff7210 */ /* 0x000fe20007f1e0ff */
[----:B------:R-:W-:Y:S01]  /*108080*/  IMAD.MOV.U32 R102, RZ, RZ, R91 ;  /* 0x000000ffff667224 */ /* 0x000fe200078e005b */
[----:B------:R-:W-:Y:S02]  /*108090*/  IADD3.X R119, P1, PT, R58, R115, RZ, P1, !PT ;  /* 0x000000733a777210 */ /* 0x000fe40000f3e4ff */
[----:B------:R-:W-:Y:S01]  /*1080a0*/  IADD3.X R101, P2, PT, RZ, R106, RZ, P2, !PT ;  /* 0x0000006aff657210 */ /* 0x000fe2000175e4ff */
[----:B------:R-:W-:Y:S01]  /*1080b0*/  IMAD.WIDE.U32.X R102, R127, R17, R102, P4 ;  /* 0x000000117f667225 */ /* 0x000fe200020e0466 */
[----:B------:R-:W-:-:S02]  /*1080c0*/  IADD3.X RZ, P0, PT, R119, R109, RZ, P0, !PT ;  /* 0x0000006d77ff7210 */ /* 0x000fc4000071e4ff */
[----:B------:R-:W-:Y:S02]  /*1080d0*/  IADD3.X R91, P4, PT, RZ, RZ, RZ, P1, !PT ;  /* 0x000000ffff5b7210 */ /* 0x000fe40000f9e4ff */
[----:B------:R-:W-:Y:S02]  /*1080e0*/  IADD3.X R107, P2, PT, RZ, R107, RZ, P2, !PT ;  /* 0x0000006bff6b7210 */ /* 0x000fe4000175e4ff */
[----:B------:R-:W-:Y:S02]  /*1080f0*/  IADD3.X R73, P3, PT, RZ, R98, RZ, P3, !PT ;  /* 0x00000062ff497210 */ /* 0x000fe40001f7e4ff */
[----:B------:R-:W-:Y:S01]  /*108100*/  IADD3.X R120, P0, PT, R91, R102, RZ, P0, !PT ;  /* 0x000000665b787210 */ /* 0x000fe2000071e4ff */
[----:B------:R-:W-:Y:S01]  /*108110*/  IMAD.X R91, RZ, RZ, RZ, P4 ;  /* 0x000000ffff5b7224 */ /* 0x000fe200020e06ff */
[----:B------:R-:W-:Y:S02]  /*108120*/  IADD3.X R110, P1, PT, R101, R104, RZ, P2, !PT ;  /* 0x00000068656e7210 */ /* 0x000fe4000173e4ff */
[----:B------:R-:W-:Y:S01]  /*108130*/  IADD3.X R58, P3, PT, RZ, R99, RZ, P3, !PT ;  /* 0x00000063ff3a7210 */ /* 0x000fe20001f7e4ff */
[----:B------:R-:W-:Y:S01]  /*108140*/  IMAD.WIDE.U32 R98, R127, R22, RZ ;  /* 0x000000167f627225 */ /* 0x000fe200078e00ff */
[----:B------:R-:W-:-:S02]  /*108150*/  IADD3.X R78, P1, PT, R107, R54, RZ, P1, !PT ;  /* 0x000000366b4e7210 */ /* 0x000fc40000f3e4ff */
[----:B------:R-:W-:Y:S01]  /*108160*/  IADD3.X R54, P0, PT, R91, R103, RZ, P0, !PT ;  /* 0x000000675b367210 */ /* 0x000fe2000071e4ff */
[----:B------:R-:W-:-:S03]  /*108170*/  IMAD.WIDE.U32 R74, R126, R16, R74 ;  /* 0x000000107e4a7225 */ /* 0x000fc600078e004a */
[----:B------:R-:W-:Y:S01]  /*108180*/  IADD3.X R120, P0, PT, R120, R121, RZ, P0, !PT ;  /* 0x0000007978787210 */ /* 0x000fe2000071e4ff */
[----:B------:R-:W-:-:S04]  /*108190*/  IMAD.WIDE.U32 R102, R126, R22, RZ ;  /* 0x000000167e667225 */ /* 0x000fc800078e00ff */
[----:B------:R-:W-:Y:S01]  /*1081a0*/  IMAD.WIDE.U32 R98, P4, R126, R19, R98 ;  /* 0x000000137e627225 */ /* 0x000fe20007880062 */
[----:B------:R-:W-:-:S03]  /*1081b0*/  IADD3 RZ, P2, PT, R120, R102, RZ ;  /* 0x0000006678ff7210 */ /* 0x000fc60007f5e0ff */
[----:B------:R-:W-:Y:S01]  /*1081c0*/  IMAD.IADD R101, R75, 0x1, R72 ;  /* 0x000000014b657824 */ /* 0x000fe200078e0248 */
[----:B------:R-:W-:Y:S01]  /*1081d0*/  IADD3.X R72, P3, PT, R73, R74, RZ, P3, !PT ;  /* 0x0000004a49487210 */ /* 0x000fe20001f7e4ff */
[----:B------:R-:W-:Y:S01]  /*1081e0*/  IMAD.MOV.U32 R102, RZ, RZ, R99 ;  /* 0x000000ffff667224 */ /* 0x000fe200078e0063 */
[----:B------:R-:W-:Y:S01]  /*1081f0*/  IADD3 R73, P5, PT, R98, R103, RZ ;  /* 0x0000006762497210 */ /* 0x000fe20007fbe0ff */
[----:B------:R-:W-:Y:S01]  /*108200*/  IMAD.X R103, RZ, RZ, RZ, P4 ;  /* 0x000000ffff677224 */ /* 0x000fe200020e06ff */
[----:B------:R-:W-:Y:S01]  /*108210*/  IADD3.X R121, P0, PT, R54, R105, RZ, P0, !PT ;  /* 0x0000006936797210 */ /* 0x000fe2000071e4ff */
[----:B------:R-:W-:-:S03]  /*108220*/  IMAD.WIDE.U32 R74, R117, 0x30000000, RZ ;  /* 0x30000000754a7825 */ /* 0x000fc600078e00ff */
[----:B------:R-:W-:Y:S01]  /*108230*/  IADD3.X R111, P0, PT, RZ, RZ, RZ, P0, !PT ;  /* 0x000000ffff6f7210 */ /* 0x000fe2000071e4ff */
[----:B------:R-:W-:Y:S01]  /*108240*/  IMAD.WIDE.U32.X R102, R127, R19, R102, P5 ;  /* 0x000000137f667225 */ /* 0x000fe200028e0466 */
[----:B------:R-:W-:-:S03]  /*108250*/  IADD3.X RZ, P2, PT, R121, R73, RZ, P2, !PT ;  /* 0x0000004979ff7210 */ /* 0x000fc6000175e4ff */
[----:B------:R-:W-:Y:S01]  /*108260*/  IMAD.WIDE.U32 R104, R116, 0x30000000, RZ ;  /* 0x3000000074687825 */ /* 0x000fe200078e00ff */
[----:B------:R-:W-:-:S03]  /*108270*/  IADD3.X R111, P2, PT, R111, R102, RZ, P2, !PT ;  /* 0x000000666f6f7210 */ /* 0x000fc6000175e4ff */
[----:B------:R-:W-:Y:S01]  /*108280*/  IMAD.WIDE.U32 R74, P4, R116, 0x170b5d44, R74 ;  /* 0x170b5d44744a7825 */ /* 0x000fe2000788004a */
[----:B------:R-:W-:-:S03]  /*108290*/  IADD3.X R56, P1, PT, RZ, R70, RZ, P1, !PT ;  /* 0x00000046ff387210 */ /* 0x000fc60000f3e4ff */
[----:B------:R-:W-:Y:S01]  /*1082a0*/  IMAD.X R91, RZ, RZ, RZ, P0 ;  /* 0x000000ffff5b7224 */ /* 0x000fe200000e06ff */
[----:B------:R-:W-:Y:S01]  /*1082b0*/  IADD3.X R73, P3, PT, R58, R101, RZ, P3, !PT ;  /* 0x000000653a497210 */ /* 0x000fe20001f7e4ff */
[----:B------:R-:W-:Y:S01]  /*1082c0*/  IMAD.WIDE.U32 R96, R126, R18, R96 ;  /* 0x000000127e607225 */ /* 0x000fe200078e0060 */
[----:B------:R-:W-:Y:S02]  /*1082d0*/  IADD3 R99, P5, PT, R74, R105, RZ ;  /* 0x000000694a637210 */ /* 0x000fe40007fbe0ff */
[----:B------:R-:W-:Y:S01]  /*1082e0*/  IADD3 RZ, P0, PT, R72, R104, RZ ;  /* 0x0000006848ff7210 */ /* 0x000fe20007f1e0ff */
[----:B------:R-:W-:Y:S01]  /*1082f0*/  IMAD.X R105, RZ, RZ, RZ, P4 ;  /* 0x000000ffff697224 */ /* 0x000fe200020e06ff */
[----:B------:R-:W-:Y:S01]  /*108300*/  IADD3.X R91, P2, PT, R91, R103, RZ, P2, !PT ;  /* 0x000000675b5b7210 */ /* 0x000fe2000175e4ff */
[----:B------:R-:W-:Y:S01]  /*108310*/  IMAD.WIDE.U32 R102, R127, R24, RZ ;  /* 0x000000187f667225 */ /* 0x000fe200078e00ff */
[----:B------:R-:W-:-:S03]  /*108320*/  IADD3.X R115, P3, PT, RZ, RZ, RZ, P3, !PT ;  /* 0x000000ffff737210 */ /* 0x000fc60001f7e4ff */
[----:B------:R-:W-:Y:S02]  /*108330*/  IMAD.MOV.U32 R104, RZ, RZ, R75 ;  /* 0x000000ffff687224 */ /* 0x000fe400078e004b */
[----:B------:R-:W-:Y:S02]  /*108340*/  IMAD.X R54, RZ, RZ, R71, P1 ;  /* 0x000000ffff367224 */ /* 0x000fe400008e0647 */
[----:B------:R-:W-:Y:S01]  /*108350*/  IMAD.WIDE.U32 R70, R116, 0x30000000, R72 ;  /* 0x3000000074467825 */ /* 0x000fe200078e0048 */
[----:B------:R-:W-:Y:S02]  /*108360*/  IADD3 R97, PT, PT, R97, R100, RZ ;  /* 0x0000006461617210 */ /* 0x000fe40007ffe0ff */
[----:B------:R-:W-:Y:S01]  /*108370*/  IADD3.X RZ, P0, PT, R73, R99, RZ, P0, !PT ;  /* 0x0000006349ff7210 */ /* 0x000fe2000071e4ff */
[----:B------:R-:W-:Y:S01]  /*108380*/  IMAD.WIDE.U32.X R104, R117, 0x170b5d44, R104, P5 ;  /* 0x170b5d4475687825 */ /* 0x000fe200028e0468 */
[----:B------:R-:W-:-:S03]  /*108390*/  IADD3.X R110, P2, PT, R111, R110, RZ, P2, !PT ;  /* 0x0000006e6f6e7210 */ /* 0x000fc6000175e4ff */
[----:B------:R-:W-:Y:S01]  /*1083a0*/  IMAD.WIDE.U32 R100, R127, R23, RZ ;  /* 0x000000177f647225 */ /* 0x000fe200078e00ff */
[----:B------:R-:W-:-:S03]  /*1083b0*/  IADD3.X R115, P0, PT, R115, R104, RZ, P0, !PT ;  /* 0x0000006873737210 */ /* 0x000fc6000071e4ff */
[----:B------:R-:W-:-:S04]  /*1083c0*/  IMAD.WIDE.U32 R102, P4, R126, R21, R102 ;  /* 0x000000157e667225 */ /* 0x000fc80007880066 */
[----:B------:R-:W-:-:S04]  /*1083d0*/  IMAD.WIDE.U32 R72, R126, R24, RZ ;  /* 0x000000187e487225 */ /* 0x000fc800078e00ff */
[----:B------:R-:W-:Y:S02]  /*1083e0*/  IMAD.X R75, RZ, RZ, RZ, P3 ;  /* 0x000000ffff4b7224 */ /* 0x000fe400018e06ff */
[----:B------:R-:W-:-:S04]  /*1083f0*/  IMAD.WIDE.U32 R124, R70, -0x1, RZ ;  /* 0xffffffff467c7825 */ /* 0x000fc800078e00ff */
[----:B------:R-:W-:Y:S02]  /*108400*/  IMAD.IADD R99, R71, 0x1, R74 ;  /* 0x0000000147637824 */ /* 0x000fe400078e024a */
[----:B------:R-:W-:Y:S01]  /*108410*/  IMAD.X R113, RZ, RZ, RZ, P4 ;  /* 0x000000ffff717224 */ /* 0x000fe200020e06ff */
[----:B------:R-:W-:Y:S01]  /*108420*/  IADD3 R71, P5, PT, R102, R73, RZ ;  /* 0x0000004966477210 */ /* 0x000fe20007fbe0ff */
[----:B------:R-:W-:Y:S01]  /*108430*/  IMAD.WIDE.U32 R118, R126, R20, R118 ;  /* 0x000000147e767225 */ /* 0x000fe200078e0076 */
[----:B------:R-:W-:-:S03]  /*108440*/  IADD3.X R111, P3, PT, R91, R78, RZ, P2, !PT ;  /* 0x0000004e5b6f7210 */ /* 0x000fc6000177e4ff */
[----:B------:R-:W-:Y:S01]  /*108450*/  IMAD.WIDE.U32 R100, P4, R126, R25, R100 ;  /* 0x000000197e647225 */ /* 0x000fe20007880064 */
[----:B------:R-:W-:Y:S02]  /*108460*/  IADD3.X R58, P0, PT, R75, R105, RZ, P0, !PT ;  /* 0x000000694b3a7210 */ /* 0x000fe4000071e4ff */
[----:B------:R-:W-:Y:S01]  /*108470*/  IADD3 RZ, P1, PT, R110, R72, RZ ;  /* 0x000000486eff7210 */ /* 0x000fe20007f3e0ff */
[----:B------:R-:W-:Y:S02]  /*108480*/  IMAD R133, R70, -0x7af74001, -R99 ;  /* 0x8508bfff46857824 */ /* 0x000fe400078e0a63 */
[----:B------:R-:W-:Y:S02]  /*108490*/  IMAD.MOV.U32 R112, RZ, RZ, R103 ;  /* 0x000000ffff707224 */ /* 0x000fe400078e0067 */
[----:B------:R-:W-:-:S04]  /*1084a0*/  IMAD.WIDE.U32 R74, R124, 0x1, RZ ;  /* 0x000000017c4a7825 */ /* 0x000fc800078e00ff */
[----:B----4-:R-:W-:Y:S01]  /*1084b0*/  IMAD.WIDE.U32 R72, R135, R16, RZ ;  /* 0x0000001087487225 */ /* 0x010fe200078e00ff */
[----:B------:R-:W-:-:S03]  /*1084c0*/  IADD3.X RZ, P1, PT, R111, R71, RZ, P1, !PT ;  /* 0x000000476fff7210 */ /* 0x000fc60000f3e4ff */
[----:B------:R-:W-:Y:S02]  /*1084d0*/  IMAD.IADD R80, R119, 0x1, R90 ;  /* 0x0000000177507824 */ /* 0x000fe400078e025a */
[----:B------:R-:W-:Y:S01]  /*1084e0*/  IMAD.X R105, RZ, RZ, RZ, P4 ;  /* 0x000000ffff697224 */ /* 0x000fe200020e06ff */
[----:B------:R-:W-:Y:S01]  /*1084f0*/  IADD3.X R103, P4, PT, RZ, RZ, RZ, P3, !PT ;  /* 0x000000ffff677210 */ /* 0x000fe20001f9e4ff */
[----:B------:R-:W-:Y:S01]  /*108500*/  IMAD.WIDE.U32 R90, R126, R23, RZ ;  /* 0x000000177e5a7225 */ /* 0x000fe200078e00ff */
[----:B------:R-:W-:-:S03]  /*108510*/  IADD3 RZ, P2, PT, R70, R74, RZ ;  /* 0x0000004a46ff7210 */ /* 0x000fc60007f5e0ff */
[----:B------:R-:W-:Y:S02]  /*108520*/  IMAD.IADD R133, R125, 0x1, R133 ;  /* 0x000000017d857824 */ /* 0x000fe400078e0285 */
[----:B------:R-:W-:Y:S01]  /*108530*/  IMAD.WIDE.U32.X R112, R127, R21, R112, P5 ;  /* 0x000000157f707225 */ /* 0x000fe200028e0470 */
[----:B------:R-:W-:-:S03]  /*108540*/  IADD3 R123, P3, PT, R100, R91, RZ ;  /* 0x0000005b647b7210 */ /* 0x000fc60007f7e0ff */
[----:B------:R-:W-:Y:S01]  /*108550*/  IMAD.WIDE.U32 R108, R134, R16, RZ ;  /* 0x00000010866c7225 */ /* 0x000fe200078e00ff */
[----:B------:R-:W-:-:S03]  /*108560*/  IADD3.X R91, P1, PT, R103, R112, RZ, P1, !PT ;  /* 0x00000070675b7210 */ /* 0x000fc60000f3e4ff */
[----:B------:R-:W-:-:S04]  /*108570*/  IMAD.WIDE.U32 R72, P5, R134, R14, R72 ;  /* 0x0000000e86487225 */ /* 0x000fc800078a0048 */
[----:B------:R-:W-:-:S04]  /*108580*/  IMAD.WIDE.U32 R70, R133, 0x1, RZ ;  /* 0x0000000185467825 */ /* 0x000fc800078e00ff */
[----:B------:R-:W-:Y:S02]  /*108590*/  IMAD.X R119, RZ, RZ, RZ, P4 ;  /* 0x000000ffff777224 */ /* 0x000fe400020e06ff */
[----:B------:R-:W-:Y:S02]  /*1085a0*/  IMAD.MOV.U32 R104, RZ, RZ, R101 ;  /* 0x000000ffff687224 */ /* 0x000fe400078e0065 */
[----:B------:R-:W-:Y:S01]  /*1085b0*/  IMAD.X R107, RZ, RZ, RZ, P5 ;  /* 0x000000ffff6b7224 */ /* 0x000fe200028e06ff */
[----:B------:R-:W-:Y:S01]  /*1085c0*/  IADD3 R109, P5, PT, R72, R109, RZ ;  /* 0x0000006d486d7210 */ /* 0x000fe20007fbe0ff */
[----:B------:R-:W-:Y:S01]  /*1085d0*/  IMAD.WIDE.U32.X R104, R127, R25, R104, P3 ;  /* 0x000000197f687225 */ /* 0x000fe200018e0468 */
[----:B------:R-:W-:Y:S02]  /*1085e0*/  IADD3.X R113, P1, PT, R119, R113, RZ, P1, !PT ;  /* 0x0000007177717210 */ /* 0x000fe40000f3e4ff */
[----:B------:R-:W-:Y:S01]  /*1085f0*/  IADD3 RZ, P3, PT, R96, R108, RZ ;  /* 0x0000006c60ff7210 */ /* 0x000fe20007f7e0ff */
[----:B------:R-:W-:-:S04]  /*108600*/  IMAD.WIDE.U32 R70, P4, R124, -0x7af74000, R70 ;  /* 0x8508c0007c467825 */ /* 0x000fc80007880046 */
[----:B------:R-:W-:Y:S01]  /*108610*/  IMAD.MOV.U32 R106, RZ, RZ, R73 ;  /* 0x000000ffff6a7224 */ /* 0x000fe200078e0049 */
[----:B------:R-:W-:Y:S02]  /*108620*/  IADD3.X R74, P1, PT, R91, R56, RZ, P1, !PT ;  /* 0x000000385b4a7210 */ /* 0x000fe40000f3e4ff */
[----:B------:R-:W-:Y:S01]  /*108630*/  IADD3.X RZ, P3, PT, R97, R109, RZ, P3, !PT ;  /* 0x0000006d61ff7210 */ /* 0x000fe20001f7e4ff */
[----:B------:R-:W-:Y:S01]  /*108640*/  IMAD.WIDE.U32.X R106, R135, R14, R106, P5 ;  /* 0x0000000e876a7225 */ /* 0x000fe200028e046a */
[----:B------:R-:W-:Y:S02]  /*108650*/  IADD3 R70, P5, PT, R75, R70, RZ ;  /* 0x000000464b467210 */ /* 0x000fe40007fbe0ff */
[----:B------:R-:W-:Y:S01]  /*108660*/  IADD3.X R75, P1, PT, R113, R54, RZ, P1, !PT ;  /* 0x00000036714b7210 */ /* 0x000fe20000f3e4ff */
[----:B------:R-:W-:Y:S01]  /*108670*/  IMAD.X R91, RZ, RZ, RZ, P4 ;  /* 0x000000ffff5b7224 */ /* 0x000fe200020e06ff */
[----:B------:R-:W-:Y:S01]  /*108680*/  IADD3 RZ, P4, PT, R74, R90, RZ ;  /* 0x0000005a4aff7210 */ /* 0x000fe20007f9e0ff */
[----:B------:R-:W-:Y:S01]  /*108690*/  IMAD.MOV.U32 R90, RZ, RZ, R71 ;  /* 0x000000ffff5a7224 */ /* 0x000fe200078e0047 */
[----:B------:R-:W-:-:S02]  /*1086a0*/  IADD3.X R119, P3, PT, RZ, R106, RZ, P3, !PT ;  /* 0x0000006aff777210 */ /* 0x000fc40001f7e4ff */
[----:B------:R-:W-:Y:S01]  /*1086b0*/  IADD3.X RZ, P2, PT, R99, R70, RZ, P2, !PT ;  /* 0x0000004663ff7210 */ /* 0x000fe2000175e4ff */
[----:B------:R-:W-:Y:S01]  /*1086c0*/  IMAD.WIDE.U32 R70, R135, R18, RZ ;  /* 0x0000001287467225 */ /* 0x000fe200078e00ff */
[----:B------:R-:W-:Y:S02]  /*1086d0*/  IADD3.X RZ, P4, PT, R75, R123, RZ, P4, !PT ;  /* 0x0000007b4bff7210 */ /* 0x000fe4000279e4ff */
[----:B------:R-:W-:Y:S02]  /*1086e0*/  IADD3.X R99, P1, PT, RZ, RZ, RZ, P1, !PT ;  /* 0x000000ffff637210 */ /* 0x000fe40000f3e4ff */
[----:B------:R-:W-:Y:S01]  /*1086f0*/  IADD3.X R73, P3, PT, RZ, R107, RZ, P3, !PT ;  /* 0x0000006bff497210 */ /* 0x000fe20001f7e4ff */
[----:B------:R-:W-:Y:S01]  /*108700*/  IMAD.WIDE.U32.X R106, R133, -0x7af74000, R90, P5 ;  /* 0x8508c000856a7825 */ /* 0x000fe200028e045a */
[----:B------:R-:W-:Y:S02]  /*108710*/  IADD3.X R78, P4, PT, R99, R104, RZ, P4, !PT ;  /* 0x00000068634e7210 */ /* 0x000fe4000279e4ff */
[----:B------:R-:W-:Y:S01]  /*108720*/  IADD3.X R118, P3, PT, R119, R118, RZ, P3, !PT ;  /* 0x0000007677767210 */ /* 0x000fe20001f7e4ff */
[----:B------:R-:W-:-:S04]  /*108730*/  IMAD.WIDE.U32 R90, R134, R18, RZ ;  /* 0x00000012865a7225 */ /* 0x000fc800078e00ff */
[----:B------:R-:W-:Y:S01]  /*108740*/  IMAD.WIDE.U32 R70, P5, R134, R15, R70 ;  /* 0x0000000f86467225 */ /* 0x000fe200078a0046 */
[----:B------:R-:W-:Y:S02]  /*108750*/  IADD3.X R54, PT, PT, R105, RZ, RZ, P4, P1 ;  /* 0x000000ff69367210 */ /* 0x000fe400027e24ff */
[----:B------:R-:W-:Y:S02]  /*108760*/  IADD3 RZ, P1, PT, R118, R90, RZ ;  /* 0x0000005a76ff7210 */ /* 0x000fe40007f3e0ff */
[----:B------:R-:W-:Y:S01]  /*108770*/  IADD3 R99, P4, PT, R70, R91, RZ ;  /* 0x0000005b46637210 */ /* 0x000fe20007f9e0ff */
[----:B------:R-:W-:Y:S01]  /*108780*/  IMAD.WIDE.U32 R90, R134, R16, R96 ;  /* 0x00000010865a7225 */ /* 0x000fe200078e0060 */
[----:B------:R-:W-:Y:S02]  /*108790*/  IADD3.X R119, P3, PT, R73, R80, RZ, P3, !PT ;  /* 0x0000005049777210 */ /* 0x000fe40001f7e4ff */
[----:B------:R-:W-:Y:S01]  /*1087a0*/  IADD3.X R73, PT, PT, RZ, RZ, RZ, P5, !PT ;  /* 0x000000ffff497210 */ /* 0x000fe20002ffe4ff */
[----:B------:R-:W-:-:S04]  /*1087b0*/  IMAD.WIDE.U32 R120, R126, R22, R120 ;  /* 0x000000167e787225 */ /* 0x000fc800078e0078 */
[----:B------:R-:W-:Y:S02]  /*1087c0*/  IMAD.IADD R101, R91, 0x1, R72 ;  /* 0x000000015b657824 */ /* 0x000fe400078e0248 */
[----:B------:R-:W-:Y:S01]  /*1087d0*/  IMAD.MOV.U32 R72, RZ, RZ, R71 ;  /* 0x000000ffff487224 */ /* 0x000fe200078e0047 */
[----:B------:R-:W-:Y:S01]  /*1087e0*/  IADD3.X RZ, P1, PT, R119, R99, RZ, P1, !PT ;  /* 0x0000006377ff7210 */ /* 0x000fe20000f3e4ff */
[----:B------:R-:W-:Y:S01]  /*1087f0*/  IMAD.IADD R82, R121, 0x1, R98 ;  /* 0x0000000179527824 */ /* 0x000fe200078e0262 */
[----:B------:R-:W-:Y:S01]  /*108800*/  IADD3.X R121, P3, PT, RZ, RZ, RZ, P3, !PT ;  /* 0x000000ffff797210 */ /* 0x000fe20001f7e4ff */
[----:B------:R-:W-:-:S04]  /*108810*/  IMAD.WIDE.U32.X R96, R135, R15, R72, P4 ;  /* 0x0000000f87607225 */ /* 0x000fc800020e0448 */
[----:B------:R-:W-:Y:S01]  /*108820*/  IMAD.WIDE.U32 R98, R135, R20, RZ ;  /* 0x0000001487627225 */ /* 0x000fe200078e00ff */
[----:B------:R-:W-:Y:S02]  /*108830*/  IADD3.X R72, P0, PT, R115, R90, RZ, P0, !PT ;  /* 0x0000005a73487210 */ /* 0x000fe4000071e4ff */
[----:B------:R-:W-:Y:S01]  /*108840*/  IADD3.X R121, P1, PT, R121, R96, RZ, P1, !PT ;  /* 0x0000006079797210 */ /* 0x000fe20000f3e4ff */
[----:B------:R-:W-:Y:S01]  /*108850*/  IMAD.WIDE.U32 R110, R126, R24, R110 ;  /* 0x000000187e6e7225 */ /* 0x000fe200078e006e */
[----:B------:R-:W-:-:S03]  /*108860*/  IADD3.X R109, P2, PT, RZ, R106, RZ, P2, !PT ;  /* 0x0000006aff6d7210 */ /* 0x000fc6000175e4ff */
[----:B------:R-:W-:Y:S02]  /*108870*/  IMAD.X R71, RZ, RZ, RZ, P3 ;  /* 0x000000ffff477224 */ /* 0x000fe400018e06ff */
[----:B------:R-:W-:-:S04]  /*108880*/  IMAD.WIDE.U32 R126, R126, R23, R74 ;  /* 0x000000177e7e7225 */ /* 0x000fc800078e004a */
[----:B------:R-:W-:Y:S01]  /*108890*/  IMAD.WIDE.U32 R104, R135, R22, RZ ;  /* 0x0000001687687225 */ /* 0x000fe200078e00ff */
[----:B------:R-:W-:-:S03]  /*1088a0*/  IADD3.X R71, P3, PT, R71, R97, RZ, P1, !PT ;  /* 0x0000006147477210 */ /* 0x000fc60000f7e4ff */
[----:B------:R-:W-:-:S04]  /*1088b0*/  IMAD.WIDE.U32 R90, R134, R20, RZ ;  /* 0x00000014865a7225 */ /* 0x000fc800078e00ff */
[----:B------:R-:W-:-:S04]  /*1088c0*/  IMAD.WIDE.U32 R98, P4, R134, R17, R98 ;  /* 0x0000001186627225 */ /* 0x000fc80007880062 */
[----:B------:R-:W-:Y:S01]  /*1088d0*/  IMAD.WIDE.U32 R74, R117, -0x45f6b800, RZ ;  /* 0xba094800754a7825 */ /* 0x000fe200078e00ff */
[----:B------:R-:W-:Y:S02]  /*1088e0*/  IADD3.X R56, P2, PT, RZ, R107, RZ, P2, !PT ;  /* 0x0000006bff387210 */ /* 0x000fe4000175e4ff */
[----:B------:R-:W-:Y:S01]  /*1088f0*/  IADD3 R103, P5, PT, R98, R91, RZ ;  /* 0x0000005b62677210 */ /* 0x000fe20007fbe0ff */
[----:B------:R-:W-:Y:S01]  /*108900*/  IMAD.X R107, RZ, RZ, RZ, P4 ;  /* 0x000000ffff6b7224 */ /* 0x000fe200020e06ff */
[----:B------:R-:W-:Y:S01]  /*108910*/  IADD3.X R120, P3, PT, R121, R120, RZ, P3, !PT ;  /* 0x0000007879787210 */ /* 0x000fe20001f7e4ff */
[----:B------:R-:W-:-:S04]  /*108920*/  IMAD.WIDE.U32 R104, P1, R134, R19, R104 ;  /* 0x0000001386687225 */ /* 0x000fc80007820068 */
[----:B------:R-:W-:-:S04]  /*108930*/  IMAD.WIDE.U32 R96, R116, -0x45f6b800, RZ ;  /* 0xba09480074607825 */ /* 0x000fc800078e00ff */
[----:B------:R-:W-:-:S04]  /*108940*/  IMAD.WIDE.U32 R74, P4, R116, 0x1ef3622f, R74 ;  /* 0x1ef3622f744a7825 */ /* 0x000fc8000788004a */
[----:B------:R-:W-:Y:S01]  /*108950*/  IMAD.MOV.U32 R106, RZ, RZ, R99 ;  /* 0x000000ffff6a7224 */ /* 0x000fe200078e0063 */
[----:B------:R-:W-:Y:S01]  /*108960*/  IADD3.X R73, P0, PT, R58, R101, RZ, P0, !PT ;  /* 0x000000653a497210 */ /* 0x000fe2000071e4ff */
[----:B------:R-:W-:Y:S01]  /*108970*/  IMAD.X R91, RZ, RZ, RZ, P1 ;  /* 0x000000ffff5b7224 */ /* 0x000fe200008e06ff */
[----:B------:R-:W-:Y:S01]  /*108980*/  IADD3 RZ, P1, PT, R72, R96, RZ ;  /* 0x0000006048ff7210 */ /* 0x000fe20007f3e0ff */
[----:B------:R-:W-:Y:S01]  /*108990*/  IMAD.WIDE.U32.X R106, R135, R17, R106, P5 ;  /* 0x00000011876a7225 */ /* 0x000fe200028e046a */
[----:B------:R-:W-:Y:S02]  /*1089a0*/  IADD3 R97, P5, PT, R74, R97, RZ ;  /* 0x000000614a617210 */ /* 0x000fe40007fbe0ff */
[----:B------:R-:W-:Y:S01]  /*1089b0*/  IADD3.X R121, P3, PT, R71, R82, RZ, P3, !PT ;  /* 0x0000005247797210 */ /* 0x000fe20001f7e4ff */
[----:B------:R-:W-:Y:S01]  /*1089c0*/  IMAD.IADD R113, R111, 0x1, R102 ;  /* 0x000000016f717824 */ /* 0x000fe200078e0266 */
[----:B------:R-:W-:Y:S01]  /*1089d0*/  IADD3.X RZ, P1, PT, R73, R97, RZ, P1, !PT ;  /* 0x0000006149ff7210 */ /* 0x000fe20000f3e4ff */
[----:B------:R-:W-:Y:S01]  /*1089e0*/  IMAD.IADD R82, R127, 0x1, R100 ;  /* 0x000000017f527824 */ /* 0x000fe200078e0264 */
[----:B------:R-:W-:Y:S01]  /*1089f0*/  IADD3.X R111, P3, PT, RZ, RZ, RZ, P3, !PT ;  /* 0x000000ffff6f7210 */ /* 0x000fe20001f7e4ff */
[----:B------:R-:W-:-:S04]  /*108a00*/  IMAD.WIDE.U32 R100, R134, R22, RZ ;  /* 0x0000001686647225 */ /* 0x000fc800078e00ff */
[----:B------:R-:W-:-:S04]  /*108a10*/  IMAD.WIDE.U32 R72, R116, -0x45f6b800, R72 ;  /* 0xba09480074487825 */ /* 0x000fc800078e0048 */
[----:B------:R-:W-:Y:S01]  /*108a20*/  IMAD.X R97, RZ, RZ, RZ, P4 ;  /* 0x000000ffff617224 */ /* 0x000fe200020e06ff */
[----:B------:R-:W-:Y:S01]  /*108a30*/  IADD3 RZ, P4, PT, R120, R90, RZ ;  /* 0x0000005a78ff7210 */ /* 0x000fe20007f9e0ff */
[----:B------:R-:W-:Y:S01]  /*108a40*/  IMAD.X R99, RZ, RZ, RZ, P3 ;  /* 0x000000ffff637224 */ /* 0x000fe200018e06ff */
[----:B------:R-:W-:Y:S01]  /*108a50*/  IADD3 R101, P3, PT, R104, R101, RZ ;  /* 0x0000006568657210 */ /* 0x000fe20007f7e0ff */
[----:B------:R-:W-:Y:S02]  /*108a60*/  IMAD.MOV.U32 R96, RZ, RZ, R75 ;  /* 0x000000ffff607224 */ /* 0x000fe400078e004b */
[----:B------:R-:W-:Y:S02]  /*108a70*/  IMAD.IADD R71, R73, 0x1, R74 ;  /* 0x0000000149477824 */ /* 0x000fe400078e024a */
[----:B------:R-:W-:Y:S01]  /*108a80*/  IMAD.WIDE.U32 R74, R133, 0x30000000, RZ ;  /* 0x30000000854a7825 */ /* 0x000fe200078e00ff */
[----:B------:R-:W-:-:S03]  /*108a90*/  IADD3.X RZ, P4, PT, R121, R103, RZ, P4, !PT ;  /* 0x0000006779ff7210 */ /* 0x000fc6000279e4ff */
[----:B------:R-:W-:Y:S01]  /*108aa0*/  IMAD.MOV.U32 R90, RZ, RZ, R105 ;  /* 0x000000ffff5a7224 */ /* 0x000fe200078e0069 */
[----:B------:R-:W-:Y:S01]  /*108ab0*/  IADD3.X R111, P4, PT, R111, R106, RZ, P4, !PT ;  /* 0x0000006a6f6f7210 */ /* 0x000fe2000279e4ff */
[----:B------:R-:W-:Y:S01]  /*108ac0*/  IMAD.WIDE.U32 R102, R124, 0x30000000, RZ ;  /* 0x300000007c667825 */ /* 0x000fe200078e00ff */
[----:B------:R-:W-:-:S03]  /*108ad0*/  IADD3.X R72, P2, PT, R109, R72, RZ, P2, !PT ;  /* 0x000000486d487210 */ /* 0x000fc6000175e4ff */
[----:B------:R-:W-:Y:S01]  /*108ae0*/  IMAD.WIDE.U32.X R90, R135, R19, R90, P3 ;  /* 0x00000013875a7225 */ /* 0x000fe200018e045a */
[----:B------:R-:W-:-:S03]  /*108af0*/  IADD3.X R139, P0, PT, RZ, RZ, RZ, P0, !PT ;  /* 0x000000ffff8b7210 */ /* 0x000fc6000071e4ff */
[----:B------:R-:W-:-:S04]  /*108b00*/  IMAD.WIDE.U32 R74, P3, R124, 0x170b5d44, R74 ;  /* 0x170b5d447c4a7825 */ /* 0x000fc8000786004a */
[----:B------:R-:W-:Y:S01]  /*108b10*/  IMAD.WIDE.U32.X R96, R117, 0x1ef3622f, R96, P5 ;  /* 0x1ef3622f75607825 */ /* 0x000fe200028e0460 */
[----:B------:R-:W-:-:S03]  /*108b20*/  IADD3.X R106, P4, PT, R99, R107, RZ, P4, !PT ;  /* 0x0000006b636a7210 */ /* 0x000fc6000279e4ff */
[----:B------:R-:W-:Y:S01]  /*108b30*/  IMAD.WIDE.U32 R118, R134, R18, R118 ;  /* 0x0000001286767225 */ /* 0x000fe200078e0076 */
[----:B------:R-:W-:Y:S02]  /*108b40*/  IADD3 R103, P5, PT, R74, R103, RZ ;  /* 0x000000674a677210 */ /* 0x000fe40007fbe0ff */
[----:B------:R-:W-:Y:S01]  /*108b50*/  IADD3.X R99, PT, PT, RZ, RZ, RZ, P0, !PT ;  /* 0x000000ffff637210 */ /* 0x000fe200007fe4ff */
[----:B------:R-:W-:Y:S01]  /*108b60*/  IMAD.IADD R119, R119, 0x1, R70 ;  /* 0x0000000177777824 */ /* 0x000fe200078e0246 */
[----:B------:R-:W-:Y:S01]  /*108b70*/  IADD3.X R73, P2, PT, R56, R71, RZ, P2, !PT ;  /* 0x0000004738497210 */ /* 0x000fe2000175e4ff */
[----:B------:R-:W-:Y:S01]  /*108b80*/  IMAD.X R71, RZ, RZ, RZ, P3 ;  /* 0x000000ffff477224 */ /* 0x000fe200018e06ff */
[----:B------:R-:W-:Y:S01]  /*108b90*/  IADD3.X R139, P1, PT, R139, R96, RZ, P1, !PT ;  /* 0x000000608b8b7210 */ /* 0x000fe20000f3e4ff */
[----:B------:R-:W-:Y:S01]  /*108ba0*/  IMAD.MOV.U32 R70, RZ, RZ, R75 ;  /* 0x000000ffff467224 */ /* 0x000fe200078e004b */
[----:B------:R-:W-:Y:S02]  /*108bb0*/  IADD3 RZ, P0, PT, R72, R102, RZ ;  /* 0x0000006648ff7210 */ /* 0x000fe40007f1e0ff */
[----:B------:R-:W-:Y:S01]  /*108bc0*/  IADD3.X R84, P1, PT, R99, R97, RZ, P1, !PT ;  /* 0x0000006163547210 */ /* 0x000fe20000f3e4ff */
[----:B------:R-:W-:Y:S01]  /*108bd0*/  IMAD.WIDE.U32.X R96, R133, 0x170b5d44, R70, P5 ;  /* 0x170b5d4485607825 */ /* 0x000fe200028e0446 */
[----:B------:R-:W-:-:S02]  /*108be0*/  IADD3.X R71, P2, PT, RZ, RZ, RZ, P2, !PT ;  /* 0x000000ffff477210 */ /* 0x000fc4000175e4ff */
[----:B------:R-:W-:-:S04]  /*108bf0*/  IADD3.X RZ, P0, PT, R73, R103, RZ, P0, !PT ;  /* 0x0000006749ff7210 */ /* 0x000fc8000071e4ff */
[----:B------:R-:W-:Y:S02]  /*108c00*/  IADD3.X R58, P0, PT, R71, R96, RZ, P0, !PT ;  /* 0x00000060473a7210 */ /* 0x000fe4000071e4ff */
[----:B------:R-:W3:Y:S01]  /*108c10*/  LDG.E.64 R70, desc[UR4][R158.64+-0x20] ;  /* 0xffffe0049e467981 */ /* 0x000ee2000c1e1b00 */
[----:B------:R-:W-:-:S04]  /*108c20*/  IADD3.X R110, P4, PT, R111, R110, RZ, P4, !PT ;  /* 0x0000006e6f6e7210 */ /* 0x000fc8000279e4ff */
[----:B------:R-:W-:Y:S02]  /*108c30*/  IADD3 RZ, P3, PT, R110, R100, RZ ;  /* 0x000000646eff7210 */ /* 0x000fe40007f7e0ff */
[----:B------:R-:W-:Y:S01]  /*108c40*/  IADD3.X R111, P4, PT, R106, R113, RZ, P4, !PT ;  /* 0x000000716a6f7210 */ /* 0x000fe2000279e4ff */
[----:B------:R-:W-:-:S03]  /*108c50*/  IMAD.WIDE.U32 R120, R134, R20, R120 ;  /* 0x0000001486787225 */ /* 0x000fc600078e0078 */
[----:B------:R-:W-:Y:S01]  /*108c60*/  IADD3.X RZ, P3, PT, R111, R101, RZ, P3, !PT ;  /* 0x000000656fff7210 */ /* 0x000fe20001f7e4ff */
[----:B------:R-:W-:Y:S01]  /*108c70*/  IMAD.WIDE.U32 R100, R135, R24, RZ ;  /* 0x0000001887647225 */ /* 0x000fe200078e00ff */
[----:B------:R-:W-:-:S03]  /*108c80*/  IADD3.X R127, P4, PT, RZ, RZ, RZ, P4, !PT ;  /* 0x000000ffff7f7210 */ /* 0x000fc6000279e4ff */
[----:B------:R-:W-:Y:S02]  /*108c90*/  IMAD.X R75, RZ, RZ, RZ, P2 ;  /* 0x000000ffff4b7224 */ /* 0x000fe400010e06ff */
[----:B------:R-:W-:Y:S01]  /*108ca0*/  IMAD.IADD R56, R121, 0x1, R98 ;  /* 0x0000000179387824 */ /* 0x000fe200078e0262 */
[----:B------:R-:W-:Y:S01]  /*108cb0*/  IADD3.X R127, P3, PT, R127, R90, RZ, P3, !PT ;  /* 0x0000005a7f7f7210 */ /* 0x000fe20001f7e4ff */
[----:B------:R-:W-:Y:S02]  /*108cc0*/  IMAD.X R103, RZ, RZ, RZ, P4 ;  /* 0x000000ffff677224 */ /* 0x000fe400020e06ff */
[----:B------:R-:W-:-:S04]  /*108cd0*/  IMAD.WIDE.U32 R98, R134, R24, RZ ;  /* 0x0000001886627225 */ /* 0x000fc800078e00ff */
[----:B--2---:R-:W-:-:S04]  /*108ce0*/  IMAD.WIDE.U32 R106, R77, R16, RZ ;  /* 0x000000104d6a7225 */ /* 0x004fc800078e00ff */
[----:B------:R-:W-:Y:S01]  /*108cf0*/  IMAD.WIDE.U32 R100, P5, R134, R21, R100 ;  /* 0x0000001586647225 */ /* 0x000fe200078a0064 */
[----:B------:R-:W-:Y:S02]  /*108d00*/  IADD3.X R80, P4, PT, R75, R97, RZ, P0, !PT ;  /* 0x000000614b507210 */ /* 0x000fe4000079e4ff */
[----:B------:R-:W-:Y:S01]  /*108d10*/  IADD3.X R103, P0, PT, R103, R91, RZ, P3, !PT ;  /* 0x0000005b67677210 */ /* 0x000fe20001f1e4ff */
[----:B------:R-:W-:Y:S01]  /*108d20*/  IMAD.X R115, RZ, RZ, RZ, P5 ;  /* 0x000000ffff737224 */ /* 0x000fe200028e06ff */
[----:B------:R-:W-:Y:S01]  /*108d30*/  IADD3 R125, P5, PT, R100, R99, RZ ;  /* 0x00000063647d7210 */ /* 0x000fe20007fbe0ff */
[----:B------:R-:W-:-:S04]  /*108d40*/  IMAD.WIDE.U32 R72, R124, 0x30000000, R72 ;  /* 0x300000007c487825 */ /* 0x000fc800078e0048 */
[----:B------:R-:W-:-:S04]  /*108d50*/  IMAD.WIDE.U32 R108, R135, R23, RZ ;  /* 0x00000017876c7225 */ /* 0x000fc800078e00ff */
[----:B------:R-:W-:-:S04]  /*108d60*/  IMAD.WIDE.U32 R90, R76, R16, RZ ;  /* 0x000000104c5a7225 */ /* 0x000fc800078e00ff */
[----:B------:R-:W-:-:S04]  /*108d70*/  IMAD.WIDE.U32 R106, P3, R76, R14, R106 ;  /* 0x0000000e4c6a7225 */ /* 0x000fc8000786006a */
[----:B------:R-:W-:Y:S01]  /*108d80*/  IMAD.MOV.U32 R114, RZ, RZ, R101 ;  /* 0x000000ffff727224 */ /* 0x000fe200078e0065 */
[----:B------:R-:W-:Y:S01]  /*108d90*/  IADD3.X R126, P0, PT, R127, R126, RZ, P0, !PT ;  /* 0x0000007e7f7e7210 */ /* 0x000fe2000071e4ff */
[----:B------:R-:W-:Y:S02]  /*108da0*/  IMAD.IADD R121, R73, 0x1, R74 ;  /* 0x0000000149797824 */ /* 0x000fe400078e024a */
[----:B------:R-:W-:Y:S01]  /*108db0*/  IMAD.WIDE.U32.X R114, R135, R21, R114, P5 ;  /* 0x0000001587727225 */ /* 0x000fe200028e0472 */
[----:B------:R-:W-:-:S03]  /*108dc0*/  IADD3 R73, P5, PT, R106, R91, RZ ;  /* 0x0000005b6a497210 */ /* 0x000fc60007fbe0ff */
[----:B------:R-:W-:Y:S01]  /*108dd0*/  IMAD.WIDE.U32 R74, R77, R18, RZ ;  /* 0x000000124d4a7225 */ /* 0x000fe200078e00ff */
[----:B------:R-:W-:-:S03]  /*108de0*/  IADD3.X R127, P0, PT, R103, R82, RZ, P0, !PT ;  /* 0x00000052677f7210 */ /* 0x000fc6000071e4ff */
[----:B------:R-:W-:-:S04]  /*108df0*/  IMAD.WIDE.U32 R112, R134, R23, RZ ;  /* 0x0000001786707225 */ /* 0x000fc800078e00ff */
[----:B------:R-:W-:-:S04]  /*108e00*/  IMAD.WIDE.U32 R108, P2, R134, R25, R108 ;  /* 0x00000019866c7225 */ /* 0x000fc8000784006c */
[----:B------:R-:W-:Y:S02]  /*108e10*/  IMAD.X R129, RZ, RZ, RZ, P3 ;  /* 0x000000ffff817224 */ /* 0x000fe400018e06ff */
[----:B------:R-:W-:Y:S02]  /*108e20*/  IMAD.MOV.U32 R128, RZ, RZ, R107 ;  /* 0x000000ffff807224 */ /* 0x000fe400078e006b */
[----:B------:R-:W-:Y:S01]  /*108e30*/  IMAD.WIDE.U32 R148, R72, -0x1, RZ ;  /* 0xffffffff48947825 */ /* 0x000fe200078e00ff */
[----:B------:R-:W-:-:S03]  /*108e40*/  IADD3 RZ, P3, PT, R118, R90, RZ ;  /* 0x0000005a76ff7210 */ /* 0x000fc60007f7e0ff */
[----:B------:R-:W-:Y:S01]  /*108e50*/  IMAD.X R97, RZ, RZ, RZ, P2 ;  /* 0x000000ffff617224 */ /* 0x000fe200010e06ff */
[----:B------:R-:W-:Y:S01]  /*108e60*/  IADD3 R113, P2, PT, R108, R113, RZ ;  /* 0x000000716c717210 */ /* 0x000fe20007f5e0ff */
[----:B------:R-:W-:Y:S01]  /*108e70*/  IMAD.WIDE.U32.X R128, R77, R14, R128, P5 ;  /* 0x0000000e4d807225 */ /* 0x000fe200028e0480 */
[----:B------:R-:W-:-:S03]  /*108e80*/  IADD3.X R105, P0, PT, RZ, RZ, RZ, P0, !PT ;  /* 0x000000ffff697210 */ /* 0x000fc6000071e4ff */
[----:B------:R-:W-:Y:S02]  /*108e90*/  IMAD R123, R72, -0x7af74001, -R121 ;  /* 0x8508bfff487b7824 */ /* 0x000fe400078e0a79 */
[----:B------:R-:W-:Y:S01]  /*108ea0*/  IMAD.WIDE.U32 R74, P5, R76, R15, R74 ;  /* 0x0000000f4c4a7225 */ /* 0x000fe200078a004a */
[----:B------:R-:W-:-:S03]  /*108eb0*/  IADD3.X RZ, P3, PT, R119, R73, RZ, P3, !PT ;  /* 0x0000004977ff7210 */ /* 0x000fc60001f7e4ff */
[----:B------:R-:W-:Y:S02]  /*108ec0*/  IMAD.MOV.U32 R96, RZ, RZ, R109 ;  /* 0x000000ffff607224 */ /* 0x000fe400078e006d */
[----:B------:R-:W-:Y:S01]  /*108ed0*/  IMAD.WIDE.U32 R102, R76, R18, RZ ;  /* 0x000000124c667225 */ /* 0x000fe200078e00ff */
[----:B------:R-:W-:-:S03]  /*108ee0*/  IADD3.X R73, PT, PT, RZ, RZ, RZ, P5, !PT ;  /* 0x000000ffff497210 */ /* 0x000fc60002ffe4ff */
[----:B------:R-:W-:Y:S01]  /*108ef0*/  IMAD.WIDE.U32 R90, R148, 0x1, RZ ;  /* 0x00000001945a7825 */ /* 0x000fe200078e00ff */
[----:B------:R-:W-:-:S03]  /*108f00*/  IADD3 R101, P5, PT, R74, R103, RZ ;  /* 0x000000674a657210 */ /* 0x000fc60007fbe0ff */
[----:B------:R-:W-:Y:S02]  /*108f10*/  IMAD.IADD R123, R149, 0x1, R123 ;  /* 0x00000001957b7824 */ /* 0x000fe400078e027b */
[----:B------:R-:W-:Y:S01]  /*108f20*/  IMAD.WIDE.U32.X R96, R135, R25, R96, P2 ;  /* 0x0000001987607225 */ /* 0x000fe200010e0460 */
[----:B------:R-:W-:Y:S02]  /*108f30*/  IADD3 RZ, P2, PT, R126, R98, RZ ;  /* 0x000000627eff7210 */ /* 0x000fe40007f5e0ff */
[----:B------:R-:W-:Y:S01]  /*108f40*/  IADD3.X R103, P3, PT, RZ, R128, RZ, P3, !PT ;  /* 0x00000080ff677210 */ /* 0x000fe20001f7e4ff */
[----:B------:R-:W-:Y:S01]  /*108f50*/  IMAD.X R107, RZ, RZ, RZ, P0 ;  /* 0x000000ffff6b7224 */ /* 0x000fe200000e06ff */
[----:B------:R-:W-:Y:S01]  /*108f60*/  IADD3 RZ, P0, PT, R72, R90, RZ ;  /* 0x0000005a48ff7210 */ /* 0x000fe20007f1e0ff */
[----:B------:R-:W-:Y:S01]  /*108f70*/  IMAD.WIDE.U32 R98, R123, 0x1, RZ ;  /* 0x000000017b627825 */ /* 0x000fe200078e00ff */
[----:B------:R-:W-:-:S03]  /*108f80*/  IADD3.X R129, P3, PT, RZ, R129, RZ, P3, !PT ;  /* 0x00000081ff817210 */ /* 0x000fc60001f7e4ff */
[----:B------:R-:W-:Y:S01]  /*108f90*/  IMAD.MOV.U32 R72, RZ, RZ, R75 ;  /* 0x000000ffff487224 */ /* 0x000fe200078e004b */
[----:B------:R-:W-:-:S03]  /*108fa0*/  IADD3.X RZ, P2, PT, R127, R125, RZ, P2, !PT ;  /* 0x0000007d7fff7210 */ /* 0x000fc6000175e4ff */
[----:B------:R-:W-:Y:S01]  /*108fb0*/  IMAD.WIDE.U32.X R72, R77, R15, R72, P5 ;  /* 0x0000000f4d487225 */ /* 0x000fe200028e0448 */
[----:B------:R-:W-:-:S03]  /*108fc0*/  IADD3.X R90, P3, PT, R103, R120, RZ, P3, !PT ;  /* 0x00000078675a7210 */ /* 0x000fc60001f7e4ff */
[----:B------:R-:W-:Y:S01]  /*108fd0*/  IMAD.WIDE.U32 R98, P5, R148, -0x7af74000, R98 ;  /* 0x8508c00094627825 */ /* 0x000fe200078a0062 */
[----:B------:R-:W-:-:S03]  /*108fe0*/  IADD3.X R75, P2, PT, R105, R114, RZ, P2, !PT ;  /* 0x00000072694b7210 */ /* 0x000fc6000175e4ff */
[----:B------:R-:W-:-:S04]  /*108ff0*/  IMAD.WIDE.U32 R110, R134, R22, R110 ;  /* 0x00000016866e7225 */ /* 0x000fc800078e006e */
[----:B------:R-:W-:Y:S01]  /*109000*/  IMAD.X R105, RZ, RZ, RZ, P5 ;  /* 0x000000ffff697224 */ /* 0x000fe200028e06ff */
[----:B------:R-:W-:Y:S01]  /*109010*/  IADD3 R82, P5, PT, R91, R98, RZ ;  /* 0x000000625b527210 */ /* 0x000fe20007fbe0ff */
[----:B------:R-:W-:Y:S01]  /*109020*/  IMAD.IADD R88, R111, 0x1, R104 ;  /* 0x000000016f587824 */ /* 0x000fe200078e0268 */
[----:B------:R-:W-:Y:S01]  /*109030*/  IADD3.X R91, P3, PT, R129, R56, RZ, P3, !PT ;  /* 0x00000038815b7210 */ /* 0x000fe20001f7e4ff */
[----:B------:R-:W-:Y:S01]  /*109040*/  IMAD.MOV.U32 R104, RZ, RZ, R99 ;  /* 0x000000ffff687224 */ /* 0x000fe200078e0063 */
[----:B------:R-:W-:Y:S02]  /*109050*/  IADD3.X R115, P2, PT, R107, R115, RZ, P2, !PT ;  /* 0x000000736b737210 */ /* 0x000fe4000175e4ff */
[----:B------:R-:W-:Y:S01]  /*109060*/  IADD3.X R111, P3, PT, RZ, RZ, RZ, P3, !PT ;  /* 0x000000ffff6f7210 */ /* 0x000fe20001f7e4ff */
[----:B------:R-:W-:Y:S01]  /*109070*/  IMAD.WIDE.U32.X R104, R123, -0x7af74000, R104, P5 ;  /* 0x8508c0007b687825 */ /* 0x000fe200028e0468 */
[----:B------:R-:W-:Y:S02]  /*109080*/  IADD3.X R98, P2, PT, R75, R78, RZ, P2, !PT ;  /* 0x0000004e4b627210 */ /* 0x000fe4000175e4ff */
[----:B------:R-:W-:Y:S01]  /*109090*/  IADD3.X RZ, P5, PT, R121, R82, RZ, P0, !PT ;  /* 0x0000005279ff7210 */ /* 0x000fe200007be4ff */
[----:B------:R-:W-:Y:S01]  /*1090a0*/  IMAD.X R75, RZ, RZ, RZ, P3 ;  /* 0x000000ffff4b7224 */ /* 0x000fe200018e06ff */
[----:B------:R-:W-:-:S02]  /*1090b0*/  IADD3 RZ, P0, PT, R98, R112, RZ ;  /* 0x0000007062ff7210 */ /* 0x000fc40007f1e0ff */
[----:B------:R-:W-:Y:S02]  /*1090c0*/  IADD3.X R99, P2, PT, R115, R54, RZ, P2, !PT ;  /* 0x0000003673637210 */ /* 0x000fe4000175e4ff */
[----:B------:R-:W-:Y:S02]  /*1090d0*/  IADD3.X R56, P3, PT, RZ, R104, RZ, P5, !PT ;  /* 0x00000068ff387210 */ /* 0x000fe40002f7e4ff */
[----:B------:R-:W-:Y:S02]  /*1090e0*/  IADD3 RZ, P5, PT, R90, R102, RZ ;  /* 0x000000665aff7210 */ /* 0x000fe40007fbe0ff */
[----:B------:R-:W-:Y:S02]  /*1090f0*/  IADD3.X RZ, P0, PT, R99, R113, RZ, P0, !PT ;  /* 0x0000007163ff7210 */ /* 0x000fe4000071e4ff */
[----:B------:R-:W-:Y:S02]  /*109100*/  IADD3.X R103, P2, PT, RZ, RZ, RZ, P2, !PT ;  /* 0x000000ffff677210 */ /* 0x000fe4000175e4ff */
[----:B------:R-:W-:Y:S01]  /*109110*/  IADD3.X RZ, P5, PT, R91, R101, RZ, P5, !PT ;  /* 0x000000655bff7210 */ /* 0x000fe20002fbe4ff */
[----:B------:R-:W-:Y:S01]  /*109120*/  IMAD.WIDE.U32 R120, R77, R20, RZ ;  /* 0x000000144d787225 */ /* 0x000fe200078e00ff */
[----:B------:R-:W-:-:S02]  /*109130*/  IADD3.X R78, P0, PT, R103, R96, RZ, P0, !PT ;  /* 0x00000060674e7210 */ /* 0x000fc4000071e4ff */
[----:B------:R-:W-:Y:S02]  /*109140*/  IADD3.X R111, P5, PT, R111, R72, RZ, P5, !PT ;  /* 0x000000486f6f7210 */ /* 0x000fe40002fbe4ff */
[----:B------:R-:W-:Y:S01]  /*109150*/  IADD3.X R82, PT, PT, R97, RZ, RZ, P0, P2 ;  /* 0x000000ff61527210 */ /* 0x000fe200007e44ff */
[----:B------:R-:W-:Y:S01]  /*109160*/  IMAD.WIDE.U32 R120, P0, R76, R17, R120 ;  /* 0x000000114c787225 */ /* 0x000fe20007800078 */
[----:B------:R-:W-:-:S03]  /*109170*/  IADD3.X R97, P2, PT, R75, R73, RZ, P5, !PT ;  /* 0x000000494b617210 */ /* 0x000fc60002f5e4ff */
[----:B------:R-:W-:-:S04]  /*109180*/  IMAD.WIDE.U32 R72, R76, R20, RZ ;  /* 0x000000144c487225 */ /* 0x000fc800078e00ff */
[----:B------:R-:W-:Y:S01]  /*109190*/  IMAD.WIDE.U32 R90, R76, R18, R90 ;  /* 0x000000124c5a7225 */ /* 0x000fe200078e005a */
[----:B------:R-:W-:Y:S02]  /*1091a0*/  IADD3.X R110, P2, PT, R111, R110, RZ, P2, !PT ;  /* 0x0000006e6f6e7210 */ /* 0x000fe4000175e4ff */
[----:B------:R-:W-:Y:S01]  /*1091b0*/  IADD3 R109, P5, PT, R120, R73, RZ ;  /* 0x00000049786d7210 */ /* 0x000fe20007fbe0ff */
[----:B------:R-:W-:-:S04]  /*1091c0*/  IMAD.WIDE.U32 R102, R77, R22, RZ ;  /* 0x000000164d667225 */ /* 0x000fc800078e00ff */
[----:B------:R-:W-:Y:S02]  /*1091d0*/  IMAD.IADD R91, R91, 0x1, R74 ;  /* 0x000000015b5b7824 */ /* 0x000fe400078e024a */
[----:B------:R-:W-:Y:S02]  /*1091e0*/  IMAD.X R75, RZ, RZ, RZ, P0 ;  /* 0x000000ffff4b7224 */ /* 0x000fe400000e06ff */
[----:B------:R-:W-:Y:S01]  /*1091f0*/  IMAD.MOV.U32 R74, RZ, RZ, R121 ;  /* 0x000000ffff4a7224 */ /* 0x000fe200078e0079 */
[----:B------:R-:W-:Y:S01]  /*109200*/  IADD3 RZ, P0, PT, R110, R72, RZ ;  /* 0x000000486eff7210 */ /* 0x000fe20007f1e0ff */
[----:B------:R-:W-:Y:S01]  /*109210*/  IMAD.WIDE.U32 R126, R134, R24, R126 ;  /* 0x00000018867e7225 */ /* 0x000fe200078e007e */
[----:B------:R-:W-:-:S03]  /*109220*/  IADD3.X R111, P2, PT, R97, R88, RZ, P2, !PT ;  /* 0x00000058616f7210 */ /* 0x000fc6000175e4ff */
[----:B------:R-:W-:-:S04]  /*109230*/  IMAD.WIDE.U32 R134, R134, R23, R98 ;  /* 0x0000001786867225 */ /* 0x000fc800078e0062 */
[----:B------:R-:W-:-:S04]  /*109240*/  IMAD.WIDE.U32.X R72, R77, R17, R74, P5 ;  /* 0x000000114d487225 */ /* 0x000fc800028e044a */
[----:B------:R-:W-:-:S04]  /*109250*/  IMAD.WIDE.U32 R102, P5, R76, R19, R102 ;  /* 0x000000134c667225 */ /* 0x000fc800078a0066 */
[----:B------:R-:W-:-:S04]  /*109260*/  IMAD.WIDE.U32 R98, R76, R22, RZ ;  /* 0x000000164c627225 */ /* 0x000fc800078e00ff */
[----:B------:R-:W-:Y:S01]  /*109270*/  IMAD.IADD R86, R127, 0x1, R100 ;  /* 0x000000017f567824 */ /* 0x000fe200078e0264 */
[----:B------:R-:W-:Y:S01]  /*109280*/  IADD3.X R127, P2, PT, RZ, RZ, RZ, P2, !PT ;  /* 0x000000ffff7f7210 */ /* 0x000fe2000175e4ff */
[----:B------:R-:W-:Y:S01]  /*109290*/  IMAD.X R101, RZ, RZ, RZ, P5 ;  /* 0x000000ffff657224 */ /* 0x000fe200028e06ff */
[----:B------:R-:W-:Y:S01]  /*1092a0*/  IADD3 R107, P5, PT, R102, R99, RZ ;  /* 0x00000063666b7210 */ /* 0x000fe20007fbe0ff */
[----:B------:R-:W-:Y:S01]  /*1092b0*/  IMAD.WIDE.U32 R136, R77, R24, RZ ;  /* 0x000000184d887225 */ /* 0x000fe200078e00ff */
[----:B------:R-:W-:-:S03]  /*1092c0*/  MOV R100, R103 ;  /* 0x0000006700647202 */ /* 0x000fc60000000f00 */
[----:B------:R-:W-:Y:S01]  /*1092d0*/  IMAD.WIDE.U32 R112, R77, R23, RZ ;  /* 0x000000174d707225 */ /* 0x000fe200078e00ff */
[----:B------:R-:W-:Y:S02]  /*1092e0*/  IADD3.X R54, P3, PT, RZ, R105, RZ, P3, !PT ;  /* 0x00000069ff367210 */ /* 0x000fe40001f7e4ff */
[----:B------:R-:W-:Y:S01]  /*1092f0*/  IADD3.X RZ, P0, PT, R111, R109, RZ, P0, !PT ;  /* 0x0000006d6fff7210 */ /* 0x000fe2000071e4ff */
[----:B------:R-:W-:Y:S02]  /*109300*/  IMAD.X R105, RZ, RZ, RZ, P2 ;  /* 0x000000ffff697224 */ /* 0x000fe400010e06ff */
[----:B------:R-:W-:-:S04]  /*109310*/  IMAD.WIDE.U32.X R100, R77, R19, R100, P5 ;  /* 0x000000134d647225 */ /* 0x000fc800028e0464 */
[----:B-----5:R-:W-:-:S04]  /*109320*/  IMAD.WIDE.U32 R96, R151, R16, RZ ;  /* 0x0000001097607225 */ /* 0x020fc800078e00ff */
[----:B------:R-:W-:-:S04]  /*109330*/  IMAD.WIDE.U32 R136, P2, R76, R21, R136 ;  /* 0x000000154c887225 */ /* 0x000fc80007840088 */
[----:B------:R-:W-:-:S04]  /*109340*/  IMAD.WIDE.U32 R112, P5, R76, R25, R112 ;  /* 0x000000194c707225 */ /* 0x000fc800078a0070 */
[----:B------:R-:W-:Y:S01]  /*109350*/  IMAD.WIDE.U32 R128, R76, R24, RZ ;  /* 0x000000184c807225 */ /* 0x000fe200078e00ff */
[----:B------:R-:W-:-:S03]  /*109360*/  IADD3.X R127, P0, PT, R127, R72, RZ, P0, !PT ;  /* 0x000000487f7f7210 */ /* 0x000fc6000071e4ff */
[----:B------:R-:W-:Y:S01]  /*109370*/  IMAD.X R109, RZ, RZ, RZ, P5 ;  /* 0x000000ffff6d7224 */ /* 0x000fe200028e06ff */
[----:B------:R-:W-:Y:S01]  /*109380*/  IADD3 R125, P5, PT, R136, R129, RZ ;  /* 0x00000081887d7210 */ /* 0x000fe20007fbe0ff */
[----:B------:R-:W-:Y:S02]  /*109390*/  IMAD.X R115, RZ, RZ, RZ, P2 ;  /* 0x000000ffff737224 */ /* 0x000fe400010e06ff */
[----:B------:R-:W-:Y:S01]  /*1093a0*/  IMAD.WIDE.U32 R96, P2, R150, R14, R96 ;  /* 0x0000000e96607225 */ /* 0x000fe20007840060 */
[----:B------:R-:W-:-:S03]  /*1093b0*/  IADD3.X R99, P0, PT, R105, R73, RZ, P0, !PT ;  /* 0x0000004969637210 */ /* 0x000fc6000071e4ff */
[----:B------:R-:W-:-:S04]  /*1093c0*/  IMAD.WIDE.U32 R74, R150, R16, RZ ;  /* 0x00000010964a7225 */ /* 0x000fc800078e00ff */
[----:B------:R-:W-:Y:S02]  /*1093d0*/  IMAD.MOV.U32 R114, RZ, RZ, R137 ;  /* 0x000000ffff727224 */ /* 0x000fe400078e0089 */
[----:B------:R-:W-:Y:S02]  /*1093e0*/  IMAD.X R73, RZ, RZ, RZ, P2 ;  /* 0x000000ffff497224 */ /* 0x000fe400010e06ff */
[----:B------:R-:W-:Y:S01]  /*1093f0*/  IMAD.WIDE.U32.X R114, R77, R21, R114, P5 ;  /* 0x000000154d727225 */ /* 0x000fe200028e0472 */
[----:B------:R-:W-:Y:S02]  /*109400*/  IADD3 R103, P5, PT, R96, R75, RZ ;  /* 0x0000004b60677210 */ /* 0x000fe40007fbe0ff */
[----:B------:R-:W-:Y:S01]  /*109410*/  IADD3.X R126, P2, PT, R127, R126, RZ, P0, !PT ;  /* 0x0000007e7f7e7210 */ /* 0x000fe2000075e4ff */
[----:B------:R-:W-:Y:S01]  /*109420*/  IMAD.MOV.U32 R72, RZ, RZ, R97 ;  /* 0x000000ffff487224 */ /* 0x000fe200078e0061 */
[----:B------:R-:W-:Y:S01]  /*109430*/  IADD3 RZ, P0, PT, R90, R74, RZ ;  /* 0x0000004a5aff7210 */ /* 0x000fe20007f1e0ff */
[----:B------:R-:W-:Y:S01]  /*109440*/  IMAD.WIDE.U32 R74, R151, R18, RZ ;  /* 0x00000012974a7225 */ /* 0x000fe200078e00ff */
[----:B------:R-:W-:-:S02]  /*109450*/  IADD3.X R127, P2, PT, R99, R86, RZ, P2, !PT ;  /* 0x00000056637f7210 */ /* 0x000fc4000175e4ff */
[----:B------:R-:W-:Y:S01]  /*109460*/  IADD3.X RZ, P0, PT, R91, R103, RZ, P0, !PT ;  /* 0x000000675bff7210 */ /* 0x000fe2000071e4ff */
[----:B------:R-:W-:Y:S01]  /*109470*/  IMAD.WIDE.U32.X R72, R151, R14, R72, P5 ;  /* 0x0000000e97487225 */ /* 0x000fe200028e0448 */
[----:B------:R-:W-:-:S03]  /*109480*/  IADD3.X R121, P2, PT, RZ, RZ, RZ, P2, !PT ;  /* 0x000000ffff797210 */ /* 0x000fc6000175e4ff */
[----:B------:R-:W-:Y:S01]  /*109490*/  IMAD.WIDE.U32 R104, R150, R18, RZ ;  /* 0x0000001296687225 */ /* 0x000fe200078e00ff */
[----:B------:R-:W-:-:S03]  /*1094a0*/  IADD3.X R97, P0, PT, RZ, R72, RZ, P0, !PT ;  /* 0x00000048ff617210 */ /* 0x000fc6000071e4ff */
[----:B------:R-:W-:Y:S01]  /*1094b0*/  IMAD.WIDE.U32 R74, P5, R150, R15, R74 ;  /* 0x0000000f964a7225 */ /* 0x000fe200078a004a */
[----:B------:R-:W-:-:S03]  /*1094c0*/  IADD3.X R73, P0, PT, RZ, R73, RZ, P0, !PT ;  /* 0x00000049ff497210 */ /* 0x000fc6000071e4ff */
[----:B------:R-:W-:-:S04]  /*1094d0*/  IMAD.WIDE.U32 R110, R76, R20, R110 ;  /* 0x000000144c6e7225 */ /* 0x000fc800078e006e */
[----:B------:R-:W-:Y:S01]  /*1094e0*/  IMAD.X R99, RZ, RZ, RZ, P5 ;  /* 0x000000ffff637224 */ /* 0x000fe200028e06ff */
[----:B------:R-:W-:Y:S01]  /*1094f0*/  IADD3 RZ, P5, PT, R126, R98, RZ ;  /* 0x000000627eff7210 */ /* 0x000fe20007fbe0ff */
[----:B------:R-:W-:Y:S01]  /*109500*/  IMAD.X R129, RZ, RZ, RZ, P2 ;  /* 0x000000ffff817224 */ /* 0x000fe200010e06ff */
[----:B------:R-:W-:Y:S01]  /*109510*/  IADD3 R103, P2, PT, R74, R105, RZ ;  /* 0x000000694a677210 */ /* 0x000fe20007f5e0ff */
[----:B------:R-:W-:Y:S01]  /*109520*/  IMAD.IADD R120, R111, 0x1, R120 ;  /* 0x000000016f787824 */ /* 0x000fe200078e0278 */
[----:B------:R-:W-:Y:S01]  /*109530*/  IADD3.X R72, P0, PT, R97, R110, RZ, P0, !PT ;  /* 0x0000006e61487210 */ /* 0x000fe2000071e4ff */
[----:B------:R-:W-:-:S03]  /*109540*/  IMAD.MOV.U32 R98, RZ, RZ, R75 ;  /* 0x000000ffff627224 */ /* 0x000fc600078e004b */
[----:B------:R-:W-:Y:S01]  /*109550*/  IADD3.X R73, P0, PT, R73, R120, RZ, P0, !PT ;  /* 0x0000007849497210 */ /* 0x000fe2000071e4ff */
[----:B------:R-:W-:Y:S01]  /*109560*/  IMAD.WIDE.U32.X R98, R151, R15, R98, P2 ;  /* 0x0000000f97627225 */ /* 0x000fe200010e0462 */
[----:B------:R-:W-:Y:S02]  /*109570*/  IADD3 RZ, P2, PT, R72, R104, RZ ;  /* 0x0000006848ff7210 */ /* 0x000fe40007f5e0ff */
[----:B------:R-:W-:Y:S02]  /*109580*/  IADD3.X RZ, P5, PT, R127, R107, RZ, P5, !PT ;  /* 0x0000006b7fff7210 */ /* 0x000fe40002fbe4ff */
[----:B------:R-:W-:Y:S01]  /*109590*/  IADD3.X RZ, P2, PT, R73, R103, RZ, P2, !PT ;  /* 0x0000006749ff7210 */ /* 0x000fe2000175e4ff */
[----:B------:R-:W-:Y:S01]  /*1095a0*/  IMAD.IADD R86, R135, 0x1, R108 ;  /* 0x0000000187567824 */ /* 0x000fe200078e026c */
[----:B------:R-:W-:Y:S01]  /*1095b0*/  IADD3.X R103, P0, PT, RZ, RZ, RZ, P0, !PT ;  /* 0x000000ffff677210 */ /* 0x000fe2000071e4ff */
[----:B------:R-:W-:Y:S01]  /*1095c0*/  IMAD.WIDE.U32 R110, R76, R23, RZ ;  /* 0x000000174c6e7225 */ /* 0x000fe200078e00ff */
[----:B------:R-:W-:-:S02]  /*1095d0*/  IADD3.X R135, P5, PT, R121, R100, RZ, P5, !PT ;  /* 0x0000006479877210 */ /* 0x000fc40002fbe4ff */
[----:B------:R-:W-:Y:S01]  /*1095e0*/  IADD3.X R103, P2, PT, R103, R98, RZ, P2, !PT ;  /* 0x0000006267677210 */ /* 0x000fe2000175e4ff */
[----:B------:R-:W-:Y:S01]  /*1095f0*/  IMAD.X R98, RZ, RZ, RZ, P0 ;  /* 0x000000ffff627224 */ /* 0x000fe200000e06ff */
[----:B------:R-:W-:Y:S01]  /*109600*/  IADD3.X R105, P0, PT, R129, R101, RZ, P5, !PT ;  /* 0x0000006581697210 */ /* 0x000fe20002f1e4ff */
[----:B------:R-:W-:Y:S01]  /*109610*/  IMAD.WIDE.U32 R100, R151, R20, RZ ;  /* 0x0000001497647225 */ /* 0x000fe200078e00ff */
[----:B------:R-:W-:-:S03]  /*109620*/  IADD3 R75, P5, PT, R112, R111, RZ ;  /* 0x0000006f704b7210 */ /* 0x000fc60007fbe0ff */
[----:B------:R-:W-:Y:S01]  /*109630*/  IMAD.MOV.U32 R108, RZ, RZ, R113 ;  /* 0x000000ffff6c7224 */ /* 0x000fe200078e0071 */
[----:B------:R-:W-:Y:S01]  /*109640*/  IADD3.X R88, P2, PT, R98, R99, RZ, P2, !PT ;  /* 0x0000006362587210 */ /* 0x000fe2000175e4ff */
[----:B------:R-:W-:-:S04]  /*109650*/  IMAD.WIDE.U32 R126, R76, R22, R126 ;  /* 0x000000164c7e7225 */ /* 0x000fc800078e007e */
[----:B------:R-:W-:-:S04]  /*109660*/  IMAD.WIDE.U32.X R108, R77, R25, R108, P5 ;  /* 0x000000194d6c7225 */ /* 0x000fc800028e046c */
[----:B------:R-:W-:-:S04]  /*109670*/  IMAD.WIDE.U32 R100, P5, R150, R17, R100 ;  /* 0x0000001196647225 */ /* 0x000fc800078a0064 */
[----:B------:R-:W-:Y:S01]  /*109680*/  IMAD.WIDE.U32 R98, R150, R20, RZ ;  /* 0x0000001496627225 */ /* 0x000fe200078e00ff */
[----:B------:R-:W-:Y:S02]  /*109690*/  IADD3 R107, PT, PT, R127, R102, RZ ;  /* 0x000000667f6b7210 */ /* 0x000fe40007ffe0ff */
[----:B------:R-:W-:Y:S01]  /*1096a0*/  IADD3.X R126, P2, PT, R103, R126, RZ, P2, !PT ;  /* 0x0000007e677e7210 */ /* 0x000fe2000175e4ff */
[----:B------:R-:W-:Y:S01]  /*1096b0*/  IMAD.X R121, RZ, RZ, RZ, P5 ;  /* 0x000000ffff797224 */ /* 0x000fe200028e06ff */
[----:B------:R-:W-:Y:S01]  /*1096c0*/  IADD3 R77, P5, PT, R100, R99, RZ ;  /* 0x00000063644d7210 */ /* 0x000fe20007fbe0ff */
[----:B------:R-:W-:Y:S01]  /*1096d0*/  IMAD.WIDE.U32 R130, R151, R22, RZ ;  /* 0x0000001697827225 */ /* 0x000fe200078e00ff */
[----:B------:R-:W-:-:S03]  /*1096e0*/  IADD3.X R127, P2, PT, R88, R107, RZ, P2, !PT ;  /* 0x0000006b587f7210 */ /* 0x000fc6000175e4ff */
[----:B------:R-:W-:-:S04]  /*1096f0*/  IMAD.WIDE.U32 R118, R76, R16, R118 ;  /* 0x000000104c767225 */ /* 0x000fc800078e0076 */
[----:B------:R-:W-:Y:S01]  /*109700*/  IMAD.MOV.U32 R120, RZ, RZ, R101 ;  /* 0x000000ffff787224 */ /* 0x000fe200078e0065 */
[----:B------:R-:W-:Y:S01]  /*109710*/  IADD3.X R134, P0, PT, R135, R134, RZ, P0, !PT ;  /* 0x0000008687867210 */ /* 0x000fe2000071e4ff */
[----:B------:R-:W-:Y:S02]  /*109720*/  IMAD.IADD R97, R119, 0x1, R106 ;  /* 0x0000000177617824 */ /* 0x000fe400078e026a */
[----:B------:R-:W-:Y:S01]  /*109730*/  IMAD.WIDE.U32.X R120, R151, R17, R120, P5 ;  /* 0x0000001197787225 */ /* 0x000fe200028e0478 */
[----:B------:R-:W-:-:S03]  /*109740*/  IADD3.X R111, P2, PT, RZ, RZ, RZ, P2, !PT ;  /* 0x000000ffff6f7210 */ /* 0x000fc6000175e4ff */
[----:B------:R-:W-:Y:S01]  /*109750*/  IMAD.WIDE.U32 R130, P5, R150, R19, R130 ;  /* 0x0000001396827225 */ /* 0x000fe200078a0082 */
[----:B------:R-:W-:-:S03]  /*109760*/  IADD3.X R135, P0, PT, R105, R86, RZ, P0, !PT ;  /* 0x0000005669877210 */ /* 0x000fc6000071e4ff */
[----:B------:R-:W-:-:S04]  /*109770*/  IMAD.WIDE.U32 R106, R150, R22, RZ ;  /* 0x00000016966a7225 */ /* 0x000fc800078e00ff */
[----:B------:R-:W-:Y:S01]  /*109780*/  IMAD.WIDE.U32 R102, R117, 0xf5138f, RZ ;  /* 0x00f5138f75667825 */ /* 0x000fe200078e00ff */
[----:B------:R-:W-:-:S03]  /*109790*/  IADD3.X R118, P1, PT, R139, R118, RZ, P1, !PT ;  /* 0x000000768b767210 */ /* 0x000fc60000f3e4ff */
[----:B------:R-:W-:Y:S01]  /*1097a0*/  IMAD.X R105, RZ, RZ, RZ, P5 ;  /* 0x000000ffff697224 */ /* 0x000fe200028e06ff */
[----:B------:R-:W-:Y:S01]  /*1097b0*/  IADD3 R101, P5, PT, R130, R107, RZ ;  /* 0x0000006b82657210 */ /* 0x000fe20007fbe0ff */
[----:B------:R-:W-:Y:S02]  /*1097c0*/  IMAD.MOV.U32 R104, RZ, RZ, R131 ;  /* 0x000000ffff687224 */ /* 0x000fe400078e0083 */
[----:B------:R-:W-:Y:S02]  /*1097d0*/  IMAD.X R113, RZ, RZ, RZ, P2 ;  /* 0x000000ffff717224 */ /* 0x000fe400010e06ff */
[----:B------:R-:W-:-:S04]  /*1097e0*/  IMAD.WIDE.U32 R138, R116, 0xf5138f, RZ ;  /* 0x00f5138f748a7825 */ /* 0x000fc800078e00ff */
[----:B------:R-:W-:-:S04]  /*1097f0*/  IMAD.WIDE.U32 R102, P2, R116, 0x1a22d9f3, R102 ;  /* 0x1a22d9f374667825 */ /* 0x000fc80007840066 */
[----:B------:R-:W-:Y:S01]  /*109800*/  IMAD.WIDE.U32.X R104, R151, R19, R104, P5 ;  /* 0x0000001397687225 */ /* 0x000fe200028e0468 */
[----:B------:R-:W-:-:S03]  /*109810*/  IADD3 RZ, P5, PT, R126, R98, RZ ;  /* 0x000000627eff7210 */ /* 0x000fc60007fbe0ff */
[----:B------:R-:W-:Y:S01]  /*109820*/  IMAD.X R99, RZ, RZ, RZ, P2 ;  /* 0x000000ffff637224 */ /* 0x000fe200010e06ff */
[----:B------:R-:W-:Y:S01]  /*109830*/  IADD3 R139, P2, PT, R102, R139, RZ ;  /* 0x0000008b668b7210 */ /* 0x000fe20007f5e0ff */
[----:B------:R-:W-:Y:S01]  /*109840*/  IMAD.MOV.U32 R98, RZ, RZ, R103 ;  /* 0x000000ffff627224 */ /* 0x000fe200078e0067 */
[----:B------:R-:W-:-:S03]  /*109850*/  IADD3.X RZ, P5, PT, R127, R77, RZ, P5, !PT ;  /* 0x0000004d7fff7210 */ /* 0x000fc60002fbe4ff */
[----:B------:R-:W-:Y:S01]  /*109860*/  IMAD.WIDE.U32.X R98, R117, 0x1a22d9f3, R98, P2 ;  /* 0x1a22d9f375627825 */ /* 0x000fe200010e0462 */
[----:B------:R-:W-:Y:S02]  /*109870*/  IADD3 RZ, P2, PT, R134, R128, RZ ;  /* 0x0000008086ff7210 */ /* 0x000fe40007f5e0ff */
[----:B------:R-:W-:Y:S01]  /*109880*/  IADD3.X R77, P5, PT, R111, R120, RZ, P5, !PT ;  /* 0x000000786f4d7210 */ /* 0x000fe20002fbe4ff */
[----:B------:R-:W-:Y:S01]  /*109890*/  IMAD.WIDE.U32 R128, R76, R24, R134 ;  /* 0x000000184c807225 */ /* 0x000fe200078e0086 */
[----:B------:R-:W-:Y:S02]  /*1098a0*/  IADD3.X R107, P0, PT, RZ, RZ, RZ, P0, !PT ;  /* 0x000000ffff6b7210 */ /* 0x000fe4000071e4ff */
[----:B------:R-:W-:Y:S02]  /*1098b0*/  IADD3.X R119, P1, PT, R84, R97, RZ, P1, !PT ;  /* 0x0000006154777210 */ /* 0x000fe40000f3e4ff */
[----:B------:R-:W-:Y:S02]  /*1098c0*/  IADD3.X RZ, P2, PT, R135, R125, RZ, P2, !PT ;  /* 0x0000007d87ff7210 */ /* 0x000fe4000175e4ff */
[----:B------:R-:W-:Y:S01]  /*1098d0*/  IADD3.X R84, P5, PT, R113, R121, RZ, P5, !PT ;  /* 0x0000007971547210 */ /* 0x000fe20002fbe4ff */
        /* <DEDUP_REMOVED lines=9> */
[----:B------:R-:W-:Y:S02]  /*109970*/  IADD3.X R111, P5, PT, RZ, RZ, RZ, P5, !PT ;  /* 0x000000ffff6f7210 */ /* 0x000fe40002fbe4ff */
[----:B------:R-:W-:Y:S02]  /*109980*/  IADD3.X R102, P2, PT, R103, R78, RZ, P2, !PT ;  /* 0x0000004e67667210 */ /* 0x000fe4000175e4ff */
[----:B------:R-:W-:Y:S01]  /*109990*/  IADD3 RZ, P0, PT, R118, R138, RZ ;  /* 0x0000008a76ff7210 */ /* 0x000fe20007f1e0ff */
[----:B------:R-:W-:Y:S01]  /*1099a0*/  IMAD.X R77, RZ, RZ, RZ, P1 ;  /* 0x000000ffff4d7224 */ /* 0x000fe200008e06ff */
[----:B------:R-:W-:Y:S01]  /*1099b0*/  IADD3 RZ, P1, PT, R102, R110, RZ ;  /* 0x0000006e66ff7210 */ /* 0x000fe20007f3e0ff */
[----:B------:R-:W-:Y:S01]  /*1099c0*/  IMAD.X R113, RZ, RZ, RZ, P5 ;  /* 0x000000ffff717224 */ /* 0x000fe200028e06ff */
[----:B------:R-:W-:-:S02]  /*1099d0*/  IADD3.X R103, P2, PT, R115, R82, RZ, P2, !PT ;  /* 0x0000005273677210 */ /* 0x000fc4000175e4ff */
[----:B------:R-:W-:Y:S02]  /*1099e0*/  IADD3.X RZ, P0, PT, R119, R139, RZ, P0, !PT ;  /* 0x0000008b77ff7210 */ /* 0x000fe4000071e4ff */
[----:B------:R-:W-:Y:S02]  /*1099f0*/  IADD3 RZ, P5, PT, R134, R106, RZ ;  /* 0x0000006a86ff7210 */ /* 0x000fe40007fbe0ff */
[----:B------:R-:W-:Y:S02]  /*109a00*/  IADD3.X RZ, P1, PT, R103, R75, RZ, P1, !PT ;  /* 0x0000004b67ff7210 */ /* 0x000fe40000f3e4ff */
[----:B------:R-:W-:Y:S02]  /*109a10*/  IADD3.X R97, P0, PT, R97, R98, RZ, P0, !PT ;  /* 0x0000006261617210 */ /* 0x000fe4000071e4ff */
[----:B------:R-:W-:Y:S02]  /*109a20*/  IADD3.X R75, P2, PT, RZ, RZ, RZ, P2, !PT ;  /* 0x000000ffff4b7210 */ /* 0x000fe4000175e4ff */
[----:B------:R-:W-:Y:S01]  /*109a30*/  IADD3.X RZ, P5, PT, R135, R101, RZ, P5, !PT ;  /* 0x0000006587ff7210 */ /* 0x000fe20002fbe4ff */
[----:B------:R-:W-:Y:S01]  /*109a40*/  IMAD.WIDE.U32 R154, R76, R23, R102 ;  /* 0x000000174c9a7225 */ /* 0x000fe200078e0066 */
[----:B------:R-:W-:-:S02]  /*109a50*/  IADD3.X R118, P4, PT, R58, R120, RZ, P4, !PT ;  /* 0x000000783a767210 */ /* 0x000fc4000279e4ff */
[----:B------:R-:W-:Y:S01]  /*109a60*/  IADD3.X R77, P0, PT, R77, R99, RZ, P0, !PT ;  /* 0x000000634d4d7210 */ /* 0x000fe2000071e4ff */
[----:B------:R-:W-:Y:S01]  /*109a70*/  IMAD.WIDE.U32 R102, R151, R24, RZ ;  /* 0x0000001897667225 */ /* 0x000fe200078e00ff */
[----:B------:R-:W-:Y:S02]  /*109a80*/  IADD3.X R58, P1, PT, R75, R108, RZ, P1, !PT ;  /* 0x0000006c4b3a7210 */ /* 0x000fe40000f3e4ff */
[----:B------:R-:W-:Y:S01]  /*109a90*/  IADD3.X R99, P5, PT, R111, R104, RZ, P5, !PT ;  /* 0x000000686f637210 */ /* 0x000fe20002fbe4ff */
[----:B------:R-:W-:Y:S01]  /*109aa0*/  IMAD.WIDE.U32 R114, R151, R23, RZ ;  /* 0x0000001797727225 */ /* 0x000fe200078e00ff */
[----:B------:R-:W-:Y:S02]  /*109ab0*/  IADD3.X R75, PT, PT, R109, RZ, RZ, P1, P2 ;  /* 0x000000ff6d4b7210 */ /* 0x000fe40000fe44ff */
[----:B------:R-:W-:Y:S01]  /*109ac0*/  IADD3.X R76, P2, PT, R113, R105, RZ, P5, !PT ;  /* 0x00000069714c7210 */ /* 0x000fe20002f5e4ff */
[----:B------:R-:W-:Y:S01]  /*109ad0*/  IMAD.WIDE.U32 R102, P5, R150, R21, R102 ;  /* 0x0000001596667225 */ /* 0x000fe200078a0066 */
[----:B------:R-:W-:-:S03]  /*109ae0*/  IADD3.X R119, P4, PT, R80, R107, RZ, P4, !PT ;  /* 0x0000006b50777210 */ /* 0x000fc6000279e4ff */
[----:B------:R-:W-:Y:S01]  /*109af0*/  IMAD.WIDE.U32 R106, R150, R24, RZ ;  /* 0x00000018966a7225 */ /* 0x000fe200078e00ff */
[----:B------:R-:W-:-:S03]  /*109b00*/  IADD3.X R154, P2, PT, R99, R154, RZ, P2, !PT ;  /* 0x0000009a639a7210 */ /* 0x000fc6000175e4ff */
[----:B------:R-:W-:Y:S02]  /*109b10*/  IMAD.IADD R101, R155, 0x1, R112 ;  /* 0x000000019b657824 */ /* 0x000fe400078e0270 */
[----:B------:R-:W-:Y:S01]  /*109b20*/  IMAD.WIDE.U32 R114, P1, R150, R25, R114 ;  /* 0x0000001996727225 */ /* 0x000fe20007820072 */
[----:B------:R-:W-:-:S03]  /*109b30*/  IADD3.X R113, PT, PT, RZ, RZ, RZ, P5, !PT ;  /* 0x000000ffff717210 */ /* 0x000fc60002ffe4ff */
[----:B------:R-:W-:Y:S01]  /*109b40*/  IMAD.WIDE.U32 R104, R150, R23, RZ ;  /* 0x0000001796687225 */ /* 0x000fe200078e00ff */
[----:B------:R-:W-:Y:S02]  /*109b50*/  IADD3 R125, P5, PT, R102, R107, RZ ;  /* 0x0000006b667d7210 */ /* 0x000fe40007fbe0ff */
[----:B------:R-:W-:Y:S01]  /*109b60*/  IADD3.X R155, P2, PT, R76, R101, RZ, P2, !PT ;  /* 0x000000654c9b7210 */ /* 0x000fe2000175e4ff */
[----:B------:R-:W-:-:S04]  /*109b70*/  IMAD.WIDE.U32 R128, R133, -0x45f6b800, RZ ;  /* 0xba09480085807825 */ /* 0x000fc800078e00ff */
[----:B------:R-:W-:Y:S01]  /*109b80*/  IMAD.X R99, RZ, RZ, RZ, P1 ;  /* 0x000000ffff637224 */ /* 0x000fe200008e06ff */
[----:B------:R-:W-:Y:S01]  /*109b90*/  IADD3 R101, P1, PT, R114, R105, RZ ;  /* 0x0000006972657210 */ /* 0x000fe20007f3e0ff */
[----:B------:R-:W-:Y:S02]  /*109ba0*/  IMAD.MOV.U32 R112, RZ, RZ, R103 ;  /* 0x000000ffff707224 */ /* 0x000fe400078e0067 */
[----:B------:R-:W-:Y:S02]  /*109bb0*/  IMAD.MOV.U32 R98, RZ, RZ, R115 ;  /* 0x000000ffff627224 */ /* 0x000fe400078e0073 */
[----:B------:R-:W-:-:S04]  /*109bc0*/  IMAD.WIDE.U32.X R112, R151, R21, R112, P5 ;  /* 0x0000001597707225 */ /* 0x000fc800028e0470 */
[----:B------:R-:W-:-:S04]  /*109bd0*/  IMAD.WIDE.U32 R128, P5, R124, 0x1ef3622f, R128 ;  /* 0x1ef3622f7c807825 */ /* 0x000fc800078a0080 */
[----:B------:R-:W-:Y:S01]  /*109be0*/  IMAD.WIDE.U32 R120, R124, -0x45f6b800, RZ ;  /* 0xba0948007c787825 */ /* 0x000fe200078e00ff */
[----:B------:R-:W-:-:S03]  /*109bf0*/  IADD3.X R105, P2, PT, RZ, RZ, RZ, P2, !PT ;  /* 0x000000ffff697210 */ /* 0x000fc6000175e4ff */
[----:B------:R-:W-:Y:S01]  /*109c00*/  IMAD.WIDE.U32.X R98, R151, R25, R98, P1 ;  /* 0x0000001997627225 */ /* 0x000fe200008e0462 */
[----:B------:R-:W-:-:S03]  /*109c10*/  IADD3 RZ, P1, PT, R154, R106, RZ ;  /* 0x0000006a9aff7210 */ /* 0x000fc60007f3e0ff */
[----:B------:R-:W-:Y:S01]  /*109c20*/  IMAD.X R111, RZ, RZ, RZ, P5 ;  /* 0x000000ffff6f7224 */ /* 0x000fe200028e06ff */
[----:B------:R-:W-:Y:S01]  /*109c30*/  IADD3 R131, P5, PT, R128, R121, RZ ;  /* 0x0000007980837210 */ /* 0x000fe20007fbe0ff */
[----:B------:R-:W-:Y:S01]  /*109c40*/  IMAD.WIDE.U32 R106, R123, 0x30000000, RZ ;  /* 0x300000007b6a7825 */ /* 0x000fe200078e00ff */
[----:B------:R-:W-:-:S03]  /*109c50*/  IADD3.X RZ, P1, PT, R155, R125, RZ, P1, !PT ;  /* 0x0000007d9bff7210 */ /* 0x000fc60000f3e4ff */
[----:B------:R-:W-:Y:S02]  /*109c60*/  IMAD.MOV.U32 R110, RZ, RZ, R129 ;  /* 0x000000ffff6e7224 */ /* 0x000fe400078e0081 */
[----:B------:R-:W-:Y:S01]  /*109c70*/  IMAD.WIDE.U32 R108, R124, -0x45f6b800, R118 ;  /* 0xba0948007c6c7825 */ /* 0x000fe200078e0076 */
[----:B------:R-:W-:-:S03]  /*109c80*/  IADD3.X R105, P1, PT, R105, R112, RZ, P1, !PT ;  /* 0x0000007069697210 */ /* 0x000fc60000f3e4ff */
[----:B------:R-:W-:Y:S01]  /*109c90*/  IMAD.X R115, RZ, RZ, RZ, P2 ;  /* 0x000000ffff737224 */ /* 0x000fe200010e06ff */
[----:B------:R-:W-:Y:S01]  /*109ca0*/  IADD3 RZ, P2, PT, R118, R120, RZ ;  /* 0x0000007876ff7210 */ /* 0x000fe20007f5e0ff */
[----:B------:R-:W-:Y:S01]  /*109cb0*/  IMAD.WIDE.U32.X R110, R133, 0x1ef3622f, R110, P5 ;  /* 0x1ef3622f856e7825 */ /* 0x000fe200028e046e */
[----:B------:R-:W-:-:S03]  /*109cc0*/  IADD3.X R103, P4, PT, RZ, RZ, RZ, P4, !PT ;  /* 0x000000ffff677210 */ /* 0x000fc6000279e4ff */
[----:B------:R-:W-:Y:S01]  /*109cd0*/  IMAD.WIDE.U32 R106, P5, R148, 0x170b5d44, R106 ;  /* 0x170b5d44946a7825 */ /* 0x000fe200078a006a */
[----:B------:R-:W-:-:S03]  /*109ce0*/  IADD3.X R112, P3, PT, R56, R108, RZ, P3, !PT ;  /* 0x0000006c38707210 */ /* 0x000fc60001f7e4ff */
[----:B------:R-:W-:Y:S01]  /*109cf0*/  IMAD.WIDE.U32 R120, R148, 0x30000000, RZ ;  /* 0x3000000094787825 */ /* 0x000fe200078e00ff */
[----:B------:R-:W-:-:S03]  /*109d00*/  IADD3.X R56, P1, PT, R115, R113, RZ, P1, !PT ;  /* 0x0000007173387210 */ /* 0x000fc60000f3e4ff */
[----:B------:R-:W-:Y:S02]  /*109d10*/  IMAD.IADD R129, R109, 0x1, R128 ;  /* 0x000000016d817824 */ /* 0x000fe400078e0280 */
[----:B------:R-:W-:Y:S01]  /*109d20*/  IMAD.X R109, RZ, RZ, RZ, P5 ;  /* 0x000000ffff6d7224 */ /* 0x000fe200028e06ff */
[----:B------:R-:W-:Y:S01]  /*109d30*/  IADD3 R115, P5, PT, R106, R121, RZ ;  /* 0x000000796a737210 */ /* 0x000fe20007fbe0ff */
[----:B------:R-:W-:Y:S01]  /*109d40*/  IMAD.X R125, RZ, RZ, RZ, P4 ;  /* 0x000000ffff7d7224 */ /* 0x000fe200020e06ff */
[----:B------:R-:W-:Y:S01]  /*109d50*/  IADD3 RZ, P4, PT, R112, R120, RZ ;  /* 0x0000007870ff7210 */ /* 0x000fe20007f9e0ff */
[----:B------:R-:W-:Y:S01]  /*109d60*/  IMAD.MOV.U32 R108, RZ, RZ, R107 ;  /* 0x000000ffff6c7224 */ /* 0x000fe200078e006b */
[----:B------:R-:W-:Y:S02]  /*109d70*/  IADD3.X R120, P1, PT, R105, R58, RZ, P1, !PT ;  /* 0x0000003a69787210 */ /* 0x000fe40000f3e4ff */
[----:B------:R-:W-:Y:S01]  /*109d80*/  IADD3.X R113, P3, PT, R54, R129, RZ, P3, !PT ;  /* 0x0000008136717210 */ /* 0x000fe20001f7e4ff */
[----:B------:R-:W-:Y:S01]  /*109d90*/  IMAD.WIDE.U32.X R108, R123, 0x170b5d44, R108, P5 ;  /* 0x170b5d447b6c7825 */ /* 0x000fe200028e046c */
[----:B------:R-:W-:-:S02]  /*109da0*/  IADD3 RZ, P5, PT, R120, R104, RZ ;  /* 0x0000006878ff7210 */ /* 0x000fc40007fbe0ff */
[----:B------:R-:W-:Y:S01]  /*109db0*/  IADD3.X R121, P1, PT, R56, R75, RZ, P1, !PT ;  /* 0x0000004b38797210 */ /* 0x000fe20000f3e4ff */
[----:B------:R-:W-:Y:S01]  /*109dc0*/  IMAD.WIDE.U32 R104, R148, 0x30000000, R112 ;  /* 0x3000000094687825 */ /* 0x000fe200078e0070 */
[----:B------:R-:W-:Y:S02]  /*109dd0*/  IADD3.X RZ, P4, PT, R113, R115, RZ, P4, !PT ;  /* 0x0000007371ff7210 */ /* 0x000fe4000279e4ff */
[----:B------:R-:W-:Y:S02]  /*109de0*/  IADD3.X R115, P3, PT, RZ, RZ, RZ, P3, !PT ;  /* 0x000000ffff737210 */ /* 0x000fe40001f7e4ff */
[----:B------:R-:W-:Y:S02]  /*109df0*/  IADD3.X RZ, P5, PT, R121, R101, RZ, P5, !PT ;  /* 0x0000006579ff7210 */ /* 0x000fe40002fbe4ff */
[----:B------:R-:W-:Y:S01]  /*109e00*/  IADD3.X R149, P1, PT, RZ, RZ, RZ, P1, !PT ;  /* 0x000000ffff957210 */ /* 0x000fe20000f3e4ff */
[----:B------:R-:W-:Y:S01]  /*109e10*/  IMAD.X R75, RZ, RZ, RZ, P3 ;  /* 0x000000ffff4b7224 */ /* 0x000fe200018e06ff */
[----:B------:R-:W-:Y:S01]  /*109e20*/  IADD3.X R115, P4, PT, R115, R108, RZ, P4, !PT ;  /* 0x0000006c73737210 */ /* 0x000fe2000279e4ff */
[----:B------:R-:W-:Y:S01]  /*109e30*/  IMAD.WIDE.U32 R142, R104, -0x1, RZ ;  /* 0xffffffff688e7825 */ /* 0x000fe200078e00ff */
[----:B------:R-:W-:-:S03]  /*109e40*/  IADD3.X R149, P5, PT, R149, R98, RZ, P5, !PT ;  /* 0x0000006295957210 */ /* 0x000fc60002fbe4ff */
[----:B------:R-:W-:Y:S02]  /*109e50*/  IMAD.IADD R58, R105, 0x1, R106 ;  /* 0x00000001693a7824 */ /* 0x000fe400078e026a */
[----:B---3--:R-:W-:Y:S01]  /*109e60*/  IMAD.WIDE.U32 R106, R71, R16, RZ ;  /* 0x00000010476a7225 */ /* 0x008fe200078e00ff */
[----:B------:R-:W-:Y:S02]  /*109e70*/  IADD3.X RZ, P2, PT, R119, R131, RZ, P2, !PT ;  /* 0x0000008377ff7210 */ /* 0x000fe4000175e4ff */
[----:B------:R-:W-:Y:S01]  /*109e80*/  IADD3.X R76, P4, PT, R75, R109, RZ, P4, !PT ;  /* 0x0000006d4b4c7210 */ /* 0x000fe2000279e4ff */
[----:B------:R-:W-:Y:S01]  /*109e90*/  IMAD.WIDE.U32 R112, R117, 0x6ca1493b, RZ ;  /* 0x6ca1493b75707825 */ /* 0x000fe200078e00ff */
[----:B------:R-:W-:-:S03]  /*109ea0*/  IADD3.X R54, PT, PT, R99, RZ, RZ, P5, P1 ;  /* 0x000000ff63367210 */ /* 0x000fc60002fe24ff */
[----:B------:R-:W-:-:S04]  /*109eb0*/  IMAD.WIDE.U32 R108, R142, 0x1, RZ ;  /* 0x000000018e6c7825 */ /* 0x000fc800078e00ff */
[----:B------:R-:W-:-:S04]  /*109ec0*/  IMAD.WIDE.U32 R118, R150, R16, R90 ;  /* 0x0000001096767225 */ /* 0x000fc800078e005a */
[----:B------:R-:W-:Y:S02]  /*109ed0*/  IMAD R141, R104, -0x7af74001, -R58 ;  /* 0x8508bfff688d7824 */ /* 0x000fe400078e0a3a */
[----:B------:R-:W-:Y:S01]  /*109ee0*/  IMAD.WIDE.U32 R98, R71, R18, RZ ;  /* 0x0000001247627225 */ /* 0x000fe200078e00ff */
[----:B------:R-:W-:-:S03]  /*109ef0*/  IADD3.X R101, P2, PT, R103, R110, RZ, P2, !PT ;  /* 0x0000006e67657210 */ /* 0x000fc6000175e4ff */
[----:B------:R-:W-:Y:S01]  /*109f00*/  IMAD.WIDE.U32 R90, P5, R70, R14, R106 ;  /* 0x0000000e465a7225 */ /* 0x000fe200078a006a */
[----:B------:R-:W-:-:S03]  /*109f10*/  IADD3 RZ, P1, PT, R104, R108, RZ ;  /* 0x0000006c68ff7210 */ /* 0x000fc60007f3e0ff */
[----:B------:R-:W-:Y:S01]  /*109f20*/  IMAD.WIDE.U32 R112, P3, R116, -0x39c4fa40, R112 ;  /* 0xc63b05c074707825 */ /* 0x000fe20007860070 */
[----:B------:R-:W-:-:S03]  /*109f30*/  IADD3.X R118, P0, PT, R97, R118, RZ, P0, !PT ;  /* 0x0000007661767210 */ /* 0x000fc6000071e4ff */
[----:B------:R-:W-:Y:S01]  /*109f40*/  IMAD.WIDE.U32 R106, R116, 0x6ca1493b, RZ ;  /* 0x6ca1493b746a7825 */ /* 0x000fe200078e00ff */
[----:B------:R-:W-:-:S03]  /*109f50*/  IADD3.X R75, PT, PT, RZ, RZ, RZ, P5, !PT ;  /* 0x000000ffff4b7210 */ /* 0x000fc60002ffe4ff */
[----:B------:R-:W-:Y:S02]  /*109f60*/  IMAD.IADD R141, R143, 0x1, R141 ;  /* 0x000000018f8d7824 */ /* 0x000fe400078e028d */
[----:B------:R-:W-:Y:S02]  /*109f70*/  IMAD.IADD R78, R119, 0x1, R96 ;  /* 0x00000001774e7824 */ /* 0x000fe400078e0260 */
[----:B------:R-:W-:Y:S01]  /*109f80*/  IMAD.WIDE.U32 R104, R133, 0xf5138f, RZ ;  /* 0x00f5138f85687825 */ /* 0x000fe200078e00ff */
[----:B------:R-:W-:-:S03]  /*109f90*/  IADD3.X R56, P2, PT, R125, R111, RZ, P2, !PT ;  /* 0x0000006f7d387210 */ /* 0x000fc6000175e4ff */
[----:B------:R-:W-:Y:S01]  /*109fa0*/  IMAD.WIDE.U32 R96, P5, R70, R15, R98 ;  /* 0x0000000f46607225 */ /* 0x000fe200078a0062 */
[----:B------:R-:W-:-:S03]  /*109fb0*/  IADD3.X R119, P0, PT, R77, R78, RZ, P0, !PT ;  /* 0x0000004e4d777210 */ /* 0x000fc6000071e4ff */
[----:B------:R-:W-:Y:S01]  /*109fc0*/  IMAD.X R139, RZ, RZ, RZ, P3 ;  /* 0x000000ffff8b7224 */ /* 0x000fe200018e06ff */
[----:B------:R-:W-:Y:S01]  /*109fd0*/  IADD3 R125, P3, PT, R112, R107, RZ ;  /* 0x0000006b707d7210 */ /* 0x000fe20007f7e0ff */
[----:B------:R-:W-:-:S04]  /*109fe0*/  IMAD.WIDE.U32 R128, R141, 0x1, RZ ;  /* 0x000000018d807825 */ /* 0x000fc800078e00ff */
[----:B------:R-:W-:Y:S02]  /*109ff0*/  IMAD.MOV.U32 R138, RZ, RZ, R113 ;  /* 0x000000ffff8a7224 */ /* 0x000fe400078e0071 */
[----:B------:R-:W-:Y:S02]  /*10a000*/  IMAD.X R77, RZ, RZ, RZ, P5 ;  /* 0x000000ffff4d7224 */ /* 0x000fe400028e06ff */
[----:B------:R-:W-:-:S04]  /*10a010*/  IMAD.WIDE.U32 R98, R141, 0x30000000, RZ ;  /* 0x300000008d627825 */ /* 0x000fc800078e00ff */
[----:B------:R-:W-:-:S04]  /*10a020*/  IMAD.WIDE.U32 R104, P5, R124, 0x1a22d9f3, R104 ;  /* 0x1a22d9f37c687825 */ /* 0x000fc800078a0068 */
[----:B------:R-:W-:Y:S02]  /*10a030*/  IMAD R103, R142, -0x7af74000, R128 ;  /* 0x8508c0008e677824 */ /* 0x000fe400078e0280 */
[----:B------:R-:W-:-:S04]  /*10a040*/  IMAD.WIDE.U32.X R138, R117, -0x39c4fa40, R138, P3 ;  /* 0xc63b05c0758a7825 */ /* 0x000fc800018e048a */
[----:B------:R-:W-:-:S04]  /*10a050*/  IMAD.WIDE.U32 R128, P3, R142, -0x7af74000, R128 ;  /* 0x8508c0008e807825 */ /* 0x000fc80007860080 */
[----:B------:R-:W-:Y:S02]  /*10a060*/  IMAD.X R113, RZ, RZ, RZ, P5 ;  /* 0x000000ffff717224 */ /* 0x000fe400028e06ff */
[C-C-:B------:R-:W-:Y:S02]  /*10a070*/  IMAD R80, R142.reuse, 0x170b5d44, R98.reuse ;  /* 0x170b5d448e507824 */ /* 0x140fe400078e0262 */
[----:B------:R-:W-:Y:S02]  /*10a080*/  IMAD.IADD R103, R109, 0x1, R103 ;  /* 0x000000016d677824 */ /* 0x000fe400078e0267 */
[----:B------:R-:W-:-:S04]  /*10a090*/  IMAD.WIDE.U32 R98, P5, R142, 0x170b5d44, R98 ;  /* 0x170b5d448e627825 */ /* 0x000fc800078a0062 */
[----:B------:R-:W-:Y:S01]  /*10a0a0*/  IMAD.WIDE.U32 R110, R142, 0x30000000, RZ ;  /* 0x300000008e6e7825 */ /* 0x000fe200078e00ff */
[----:B------:R-:W-:-:S03]  /*10a0b0*/  IADD3.X RZ, P1, PT, R58, R103, RZ, P1, !PT ;  /* 0x000000673aff7210 */ /* 0x000fc60000f3e4ff */
[----:B------:R-:W-:Y:S01]  /*10a0c0*/  IMAD.WIDE.U32 R136, R116, 0x6ca1493b, R118 ;  /* 0x6ca1493b74887825 */ /* 0x000fe200078e0076 */
[----:B------:R-:W-:-:S03]  /*10a0d0*/  IADD3.X R143, P0, PT, RZ, RZ, RZ, P0, !PT ;  /* 0x000000ffff8f7210 */ /* 0x000fc6000071e4ff */
[----:B------:R-:W-:Y:S01]  /*10a0e0*/  IMAD.X R145, RZ, RZ, RZ, P3 ;  /* 0x000000ffff917224 */ /* 0x000fe200018e06ff */
[----:B------:R-:W-:Y:S01]  /*10a0f0*/  IADD3 RZ, P3, PT, R109, R128, RZ ;  /* 0x000000806dff7210 */ /* 0x000fe20007f7e0ff */
[----:B------:R-:W-:Y:S01]  /*10a100*/  IMAD.X R109, RZ, RZ, RZ, P5 ;  /* 0x000000ffff6d7224 */ /* 0x000fe200028e06ff */
[----:B------:R-:W-:Y:S01]  /*10a110*/  IADD3 RZ, P5, PT, R98, R111, RZ ;  /* 0x0000006f62ff7210 */ /* 0x000fe20007fbe0ff */
[----:B------:R-:W-:Y:S01]  /*10a120*/  IMAD.MOV.U32 R108, RZ, RZ, R99 ;  /* 0x000000ffff6c7224 */ /* 0x000fe200078e0063 */
[----:B------:R-:W-:Y:S01]  /*10a130*/  IADD3.X R136, P2, PT, R101, R136, RZ, P2, !PT ;  /* 0x0000008865887210 */ /* 0x000fe2000175e4ff */
[----:B------:R-:W-:Y:S02]  /*10a140*/  IMAD.IADD R103, R137, 0x1, R112 ;  /* 0x0000000189677824 */ /* 0x000fe400078e0270 */
[----:B------:R-:W-:Y:S02]  /*10a150*/  IMAD.MOV.U32 R144, RZ, RZ, R129 ;  /* 0x000000ffff907224 */ /* 0x000fe400078e0081 */
[----:B------:R-:W-:Y:S01]  /*10a160*/  IMAD.WIDE.U32 R98, R124, 0xf5138f, RZ ;  /* 0x00f5138f7c627825 */ /* 0x000fe200078e00ff */
[----:B------:R-:W-:-:S03]  /*10a170*/  IADD3.X R137, P2, PT, R56, R103, RZ, P2, !PT ;  /* 0x0000006738897210 */ /* 0x000fc6000175e4ff */
[----:B------:R-:W-:Y:S01]  /*10a180*/  IMAD.X R131, RZ, RZ, RZ, P0 ;  /* 0x000000ffff837224 */ /* 0x000fe200000e06ff */
[----:B------:R-:W-:Y:S01]  /*10a190*/  IADD3 RZ, P0, PT, R118, R106, RZ ;  /* 0x0000006a76ff7210 */ /* 0x000fe20007f1e0ff */
[----:B------:R-:W-:Y:S01]  /*10a1a0*/  IMAD.WIDE.U32.X R144, R141, -0x7af74000, R144, P3 ;  /* 0x8508c0008d907825 */ /* 0x000fe200018e0490 */
[----:B------:R-:W-:-:S03]  /*10a1b0*/  IADD3 R103, P3, PT, R104, R99, RZ ;  /* 0x0000006368677210 */ /* 0x000fc60007f7e0ff */
[----:B------:R-:W-:Y:S01]  /*10a1c0*/  IMAD.WIDE.U32 R128, R123, -0x45f6b800, RZ ;  /* 0xba0948007b807825 */ /* 0x000fe200078e00ff */
[----:B------:R-:W-:-:S03]  /*10a1d0*/  IADD3.X RZ, P0, PT, R119, R125, RZ, P0, !PT ;  /* 0x0000007d77ff7210 */ /* 0x000fc6000071e4ff */
[----:B------:R-:W-:Y:S01]  /*10a1e0*/  IMAD.MOV.U32 R112, RZ, RZ, R105 ;  /* 0x000000ffff707224 */ /* 0x000fe200078e0069 */
[----:B------:R-:W-:Y:S01]  /*10a1f0*/  IADD3.X R125, P2, PT, RZ, RZ, RZ, P2, !PT ;  /* 0x000000ffff7d7210 */ /* 0x000fe2000175e4ff */
[----:B------:R-:W-:Y:S01]  /*10a200*/  IMAD.WIDE.U32 R106, R124, 0xf5138f, R136 ;  /* 0x00f5138f7c6a7825 */ /* 0x000fe200078e0088 */
[----:B------:R-:W-:-:S03]  /*10a210*/  IADD3.X R105, P0, PT, R143, R138, RZ, P0, !PT ;  /* 0x0000008a8f697210 */ /* 0x000fc6000071e4ff */
[----:B------:R-:W-:-:S04]  /*10a220*/  IMAD.WIDE.U32.X R112, R133, 0x1a22d9f3, R112, P3 ;  /* 0x1a22d9f385707825 */ /* 0x000fc800018e0470 */
[----:B------:R-:W-:Y:S01]  /*10a230*/  IMAD.WIDE.U32 R128, P3, R148, 0x1ef3622f, R128 ;  /* 0x1ef3622f94807825 */ /* 0x000fe20007860080 */
[----:B------:R-:W-:-:S03]  /*10a240*/  IADD3.X R106, P4, PT, R115, R106, RZ, P4, !PT ;  /* 0x0000006a736a7210 */ /* 0x000fc6000279e4ff */
[----:B------:R-:W-:Y:S01]  /*10a250*/  IMAD.WIDE.U32 R118, R148, -0x45f6b800, RZ ;  /* 0xba09480094767825 */ /* 0x000fe200078e00ff */
[----:B------:R-:W-:-:S03]  /*10a260*/  IADD3 R107, PT, PT, R107, R104, RZ ;  /* 0x000000686b6b7210 */ /* 0x000fc60007ffe0ff */
[----:B------:R-:W-:Y:S01]  /*10a270*/  IMAD.X R99, RZ, RZ, RZ, P3 ;  /* 0x000000ffff637224 */ /* 0x000fe200018e06ff */
[----:B------:R-:W-:Y:S01]  /*10a280*/  IADD3.X R58, P3, PT, R131, R139, RZ, P0, !PT ;  /* 0x0000008b833a7210 */ /* 0x000fe2000077e4ff */
[----:B------:R-:W-:Y:S01]  /*10a290*/  IMAD.X R115, RZ, RZ, RZ, P2 ;  /* 0x000000ffff737224 */ /* 0x000fe200010e06ff */
[----:B------:R-:W-:Y:S02]  /*10a2a0*/  IADD3 R143, P2, PT, R128, R119, RZ ;  /* 0x00000077808f7210 */ /* 0x000fe40007f5e0ff */
[----:B------:R-:W-:Y:S01]  /*10a2b0*/  IADD3 RZ, P0, PT, R136, R98, RZ ;  /* 0x0000006288ff7210 */ /* 0x000fe20007f1e0ff */
[----:B------:R-:W-:Y:S01]  /*10a2c0*/  IMAD.MOV.U32 R98, RZ, RZ, R129 ;  /* 0x000000ffff627224 */ /* 0x000fe200078e0081 */
[----:B------:R-:W-:Y:S02]  /*10a2d0*/  IADD3.X R107, P4, PT, R76, R107, RZ, P4, !PT ;  /* 0x0000006b4c6b7210 */ /* 0x000fe4000279e4ff */
[----:B------:R-:W-:Y:S01]  /*10a2e0*/  IADD3.X R101, P1, PT, RZ, R144, RZ, P1, !PT ;  /* 0x00000090ff657210 */ /* 0x000fe20000f3e4ff */
[----:B------:R-:W-:Y:S01]  /*10a2f0*/  IMAD.WIDE.U32.X R98, R123, 0x1ef3622f, R98, P2 ;  /* 0x1ef3622f7b627825 */ /* 0x000fe200010e0462 */
[----:B------:R-:W-:-:S02]  /*10a300*/  IADD3 RZ, P2, PT, R106, R118, RZ ;  /* 0x000000766aff7210 */ /* 0x000fc40007f5e0ff */
[----:B------:R-:W-:Y:S01]  /*10a310*/  IADD3.X R56, P1, PT, RZ, R145, RZ, P1, !PT ;  /* 0x00000091ff387210 */ /* 0x000fe20000f3e4ff */
[----:B------:R-:W-:Y:S01]  /*10a320*/  IMAD.WIDE.U32 R118, R148, -0x45f6b800, R106 ;  /* 0xba09480094767825 */ /* 0x000fe200078e006a */
[----:B------:R-:W-:Y:S02]  /*10a330*/  IADD3.X RZ, P2, PT, R107, R143, RZ, P2, !PT ;  /* 0x0000008f6bff7210 */ /* 0x000fe4000175e4ff */
[----:B------:R-:W-:Y:S01]  /*10a340*/  IADD3.X R131, P4, PT, RZ, RZ, RZ, P4, !PT ;  /* 0x000000ffff837210 */ /* 0x000fe2000279e4ff */
[----:B------:R-:W-:Y:S01]  /*10a350*/  IMAD.IADD R129, R119, 0x1, R128 ;  /* 0x0000000177817824 */ /* 0x000fe200078e0280 */
[----:B------:R-:W-:Y:S02]  /*10a360*/  IADD3.X R106, P1, PT, R101, R118, RZ, P1, !PT ;  /* 0x00000076656a7210 */ /* 0x000fe40000f3e4ff */
[----:B------:R-:W-:Y:S01]  /*10a370*/  IADD3.X R131, P2, PT, R131, R98, RZ, P2, !PT ;  /* 0x0000006283837210 */ /* 0x000fe2000175e4ff */
[----:B------:R-:W-:Y:S01]  /*10a380*/  IMAD.X R98, RZ, RZ, RZ, P4 ;  /* 0x000000ffff627224 */ /* 0x000fe200020e06ff */
[----:B------:R-:W-:Y:S01]  /*10a390*/  IADD3 RZ, P4, PT, R106, R110, RZ ;  /* 0x0000006e6aff7210 */ /* 0x000fe20007f9e0ff */
[----:B------:R-:W-:Y:S01]  /*10a3a0*/  IMAD.IADD R101, R80, 0x1, R111 ;  /* 0x0000000150657824 */ /* 0x000fe200078e026f */
[----:B------:R-:W-:-:S02]  /*10a3b0*/  IADD3.X R107, P1, PT, R56, R129, RZ, P1, !PT ;  /* 0x00000081386b7210 */ /* 0x000fc40000f3e4ff */
[----:B------:R-:W-:Y:S02]  /*10a3c0*/  IADD3.X RZ, P0, PT, R137, R103, RZ, P0, !PT ;  /* 0x0000006789ff7210 */ /* 0x000fe4000071e4ff */
[----:B------:R-:W-:Y:S01]  /*10a3d0*/  IADD3.X R56, P2, PT, R98, R99, RZ, P2, !PT ;  /* 0x0000006362387210 */ /* 0x000fe2000175e4ff */
[----:B------:R-:W-:Y:S01]  /*10a3e0*/  IMAD.WIDE.U32 R98, R70, R16, RZ ;  /* 0x0000001046627225 */ /* 0x000fe200078e00ff */
[----:B------:R-:W-:Y:S02]  /*10a3f0*/  IADD3.X RZ, P4, PT, R107, R101, RZ, P4, !PT ;  /* 0x000000656bff7210 */ /* 0x000fe4000279e4ff */
[----:B------:R-:W-:Y:S01]  /*10a400*/  IADD3.X R103, P0, PT, R125, R112, RZ, P0, !PT ;  /* 0x000000707d677210 */ /* 0x000fe2000071e4ff */
[----:B------:R-:W-:Y:S01]  /*10a410*/  IMAD.WIDE.U32.X R108, R141, 0x170b5d44, R108, P5 ;  /* 0x170b5d448d6c7825 */ /* 0x000fe200028e046c */
[----:B------:R-:W-:Y:S02]  /*10a420*/  IADD3.X R101, P1, PT, RZ, RZ, RZ, P1, !PT ;  /* 0x000000ffff657210 */ /* 0x000fe40000f3e4ff */
[----:B------:R-:W-:Y:S01]  /*10a430*/  IADD3.X R84, P0, PT, R115, R113, RZ, P0, !PT ;  /* 0x0000007173547210 */ /* 0x000fe2000071e4ff */
[----:B------:R-:W-:Y:S01]  /*10a440*/  IMAD.WIDE.U32 R72, R150, R18, R72 ;  /* 0x0000001296487225 */ /* 0x000fe200078e0048 */
[----:B------:R-:W-:-:S02]  /*10a450*/  IADD3 R137, P5, PT, R90, R99, RZ ;  /* 0x000000635a897210 */ /* 0x000fc40007fbe0ff */
[----:B------:R-:W-:Y:S01]  /*10a460*/  IADD3.X R140, P4, PT, R101, R108, RZ, P4, !PT ;  /* 0x0000006c658c7210 */ /* 0x000fe2000279e4ff */
[----:B------:R-:W-:-:S04]  /*10a470*/  IMAD.WIDE.U32 R112, R71, R20, RZ ;  /* 0x0000001447707225 */ /* 0x000fc800078e00ff */
[----:B------:R-:W-:Y:S02]  /*10a480*/  IMAD.X R99, RZ, RZ, RZ, P1 ;  /* 0x000000ffff637224 */ /* 0x000fe400008e06ff */
[----:B------:R-:W-:Y:S02]  /*10a490*/  IMAD.IADD R73, R73, 0x1, R74 ;  /* 0x0000000149497824 */ /* 0x000fe400078e024a */
[----:B------:R-:W-:Y:S01]  /*10a4a0*/  IMAD.WIDE.U32 R110, R70, R18, RZ ;  /* 0x00000012466e7225 */ /* 0x000fe200078e00ff */
[----:B------:R-:W-:-:S03]  /*10a4b0*/  IADD3.X R82, P1, PT, R99, R109, RZ, P4, !PT ;  /* 0x0000006d63527210 */ /* 0x000fc6000273e4ff */
[----:B------:R-:W-:Y:S02]  /*10a4c0*/  IMAD.MOV.U32 R74, RZ, RZ, R91 ;  /* 0x000000ffff4a7224 */ /* 0x000fe400078e005b */
[----:B------:R-:W-:-:S04]  /*10a4d0*/  IMAD.WIDE.U32 R118, R70, R20, RZ ;  /* 0x0000001446767225 */ /* 0x000fc800078e00ff */
[----:B------:R-:W-:-:S04]  /*10a4e0*/  IMAD.WIDE.U32 R112, P4, R70, R17, R112 ;  /* 0x0000001146707225 */ /* 0x000fc80007880070 */
[----:B------:R-:W-:Y:S01]  /*10a4f0*/  IMAD.WIDE.U32.X R74, R71, R14, R74, P5 ;  /* 0x0000000e474a7225 */ /* 0x000fe200028e044a */
        /* <DEDUP_REMOVED lines=8> */
[----:B------:R-:W-:Y:S01]  /*10a580*/  IMAD.WIDE.U32.X R128, R71, R17, R128, P4 ;  /* 0x0000001147807225 */ /* 0x000fe200020e0480 */
[----:B------:R-:W-:-:S03]  /*10a590*/  IADD3.X RZ, P5, PT, R73, R137, RZ, P5, !PT ;  /* 0x0000008949ff7210 */ /* 0x000fc60002fbe4ff */
[----:B------:R-:W-:-:S04]  /*10a5a0*/  IMAD.WIDE.U32 R156, P4, R70, R19, R156 ;  /* 0x00000013469c7225 */ /* 0x000fc8000788009c */
[----:B------:R-:W-:-:S04]  /*10a5b0*/  IMAD.WIDE.U32 R98, R70, R22, RZ ;  /* 0x0000001646627225 */ /* 0x000fc800078e00ff */
[----:B------:R-:W-:Y:S01]  /*10a5c0*/  IMAD.X R109, RZ, RZ, RZ, P4 ;  /* 0x000000ffff6d7224 */ /* 0x000fe200020e06ff */
[----:B------:R-:W-:Y:S01]  /*10a5d0*/  IADD3.X R91, P4, PT, RZ, R74, RZ, P5, !PT ;  /* 0x0000004aff5b7210 */ /* 0x000fe20002f9e4ff */
[----:B------:R-:W-:Y:S01]  /*10a5e0*/  IMAD.WIDE.U32 R152, R71, R24, RZ ;  /* 0x0000001847987225 */ /* 0x000fe200078e00ff */
[----:B------:R-:W-:-:S03]  /*10a5f0*/  IADD3 R113, P5, PT, R156, R99, RZ ;  /* 0x000000639c717210 */ /* 0x000fc60007fbe0ff */
[----:B------:R-:W-:Y:S01]  /*10a600*/  IMAD.WIDE.U32 R126, R150, R20, R126 ;  /* 0x00000014967e7225 */ /* 0x000fe200078e007e */
[----:B------:R-:W-:-:S03]  /*10a610*/  IADD3.X R97, P4, PT, RZ, R75, RZ, P4, !PT ;  /* 0x0000004bff617210 */ /* 0x000fc6000279e4ff */
[----:B------:R-:W-:Y:S01]  /*10a620*/  IMAD.MOV.U32 R108, RZ, RZ, R157 ;  /* 0x000000ffff6c7224 */ /* 0x000fe200078e009d */
[----:B------:R-:W-:Y:S01]  /*10a630*/  IADD3 R74, PT, PT, R127, R100, RZ ;  /* 0x000000647f4a7210 */ /* 0x000fe20007ffe0ff */
[----:B------:R-:W-:Y:S01]  /*10a640*/  IMAD.WIDE.U32 R72, R70, R16, R72 ;  /* 0x0000001046487225 */ /* 0x000fe200078e0048 */
[----:B------:R-:W-:-:S03]  /*10a650*/  IADD3.X R126, P4, PT, R91, R126, RZ, P4, !PT ;  /* 0x0000007e5b7e7210 */ /* 0x000fc6000279e4ff */
[----:B------:R-:W-:-:S04]  /*10a660*/  IMAD.WIDE.U32.X R108, R71, R19, R108, P5 ;  /* 0x00000013476c7225 */ /* 0x000fc800028e046c */
[----:B------:R-:W-:-:S04]  /*10a670*/  IMAD.WIDE.U32 R152, P5, R70, R21, R152 ;  /* 0x0000001546987225 */ /* 0x000fc800078a0098 */
[----:B------:R-:W-:Y:S01]  /*10a680*/  IMAD.WIDE.U32 R100, R70, R24, RZ ;  /* 0x0000001846647225 */ /* 0x000fe200078e00ff */
[----:B------:R-:W-:-:S03]  /*10a690*/  IADD3.X R127, P4, PT, R97, R74, RZ, P4, !PT ;  /* 0x0000004a617f7210 */ /* 0x000fc6000279e4ff */
[----:B------:R-:W-:Y:S02]  /*10a6a0*/  IMAD.IADD R73, R73, 0x1, R90 ;  /* 0x0000000149497824 */ /* 0x000fe400078e025a */
[----:B------:R-:W-:Y:S01]  /*10a6b0*/  IMAD.X R75, RZ, RZ, RZ, P5 ;  /* 0x000000ffff4b7224 */ /* 0x000fe200028e06ff */
[----:B------:R-:W-:Y:S01]  /*10a6c0*/  IADD3 R101, P5, PT, R152, R101, RZ ;  /* 0x0000006598657210 */ /* 0x000fe20007fbe0ff */
[----:B------:R-:W-:-:S04]  /*10a6d0*/  IMAD.WIDE.U32 R90, R117, 0x17c510ea, RZ ;  /* 0x17c510ea755a7825 */ /* 0x000fc800078e00ff */
[----:B------:R-:W-:Y:S01]  /*10a6e0*/  IMAD.MOV.U32 R74, RZ, RZ, R153 ;  /* 0x000000ffff4a7224 */ /* 0x000fe200078e0099 */
[----:B------:R-:W-:Y:S01]  /*10a6f0*/  IADD3.X R97, P4, PT, RZ, RZ, RZ, P4, !PT ;  /* 0x000000ffff617210 */ /* 0x000fe2000279e4ff */
[----:B------:R-:W-:-:S04]  /*10a700*/  IMAD.WIDE.U32 R136, R116, 0x17c510ea, RZ ;  /* 0x17c510ea74887825 */ /* 0x000fc800078e00ff */
[----:B------:R-:W-:-:S04]  /*10a710*/  IMAD.WIDE.U32.X R74, R71, R21, R74, P5 ;  /* 0x00000015474a7225 */ /* 0x000fc800028e044a */
[----:B------:R-:W-:Y:S01]  /*10a720*/  IMAD.WIDE.U32 R90, P5, R116, 0x1ae3a46, R90 ;  /* 0x01ae3a46745a7825 */ /* 0x000fe200078a005a */
[----:B------:R-:W-:-:S03]  /*10a730*/  IADD3.X R72, P3, PT, R105, R72, RZ, P3, !PT ;  /* 0x0000004869487210 */ /* 0x000fc60001f7e4ff */
[----:B------:R-:W-:Y:S01]  /*10a740*/  IMAD.X R119, RZ, RZ, RZ, P4 ;  /* 0x000000ffff777224 */ /* 0x000fe200020e06ff */
[----:B------:R-:W-:Y:S01]  /*10a750*/  IADD3 R99, P4, PT, R90, R137, RZ ;  /* 0x000000895a637210 */ /* 0x000fe20007f9e0ff */
[----:B------:R-:W-:Y:S02]  /*10a760*/  IMAD.X R105, RZ, RZ, RZ, P5 ;  /* 0x000000ffff697224 */ /* 0x000fe400028e06ff */
[----:B------:R-:W-:Y:S01]  /*10a770*/  IMAD.MOV.U32 R104, RZ, RZ, R91 ;  /* 0x000000ffff687224 */ /* 0x000fe200078e005b */
[----:B------:R-:W-:-:S03]  /*10a780*/  IADD3.X R73, P3, PT, R58, R73, RZ, P3, !PT ;  /* 0x000000493a497210 */ /* 0x000fc60001f7e4ff */
[----:B------:R-:W-:Y:S01]  /*10a790*/  IMAD.WIDE.U32.X R104, R117, 0x1ae3a46, R104, P4 ;  /* 0x01ae3a4675687825 */ /* 0x000fe200020e0468 */
[----:B------:R-:W-:-:S03]  /*10a7a0*/  IADD3 RZ, P4, PT, R126, R110, RZ ;  /* 0x0000006e7eff7210 */ /* 0x000fc60007f9e0ff */
[----:B------:R-:W-:Y:S01]  /*10a7b0*/  IMAD.WIDE.U32 R110, R150, R22, R134 ;  /* 0x00000016966e7225 */ /* 0x000fe200078e0086 */
[----:B------:R-:W-:-:S03]  /*10a7c0*/  IADD3 RZ, P5, PT, R72, R136, RZ ;  /* 0x0000008848ff7210 */ /* 0x000fc60007fbe0ff */
[----:B------:R-:W-:Y:S01]  /*10a7d0*/  IMAD.IADD R58, R111, 0x1, R130 ;  /* 0x000000016f3a7824 */ /* 0x000fe200078e0282 */
[----:B------:R-:W-:Y:S02]  /*10a7e0*/  IADD3.X R111, P3, PT, RZ, RZ, RZ, P3, !PT ;  /* 0x000000ffff6f7210 */ /* 0x000fe40001f7e4ff */
[----:B------:R-:W-:Y:S01]  /*10a7f0*/  IADD3.X RZ, P5, PT, R73, R99, RZ, P5, !PT ;  /* 0x0000006349ff7210 */ /* 0x000fe20002fbe4ff */
[----:B------:R-:W-:Y:S01]  /*10a800*/  IMAD.WIDE.U32 R72, R116, 0x17c510ea, R72 ;  /* 0x17c510ea74487825 */ /* 0x000fe200078e0048 */
[----:B------:R-:W-:-:S03]  /*10a810*/  IADD3.X RZ, P4, PT, R127, R115, RZ, P4, !PT ;  /* 0x000000737fff7210 */ /* 0x000fc6000279e4ff */
[----:B------:R-:W-:Y:S01]  /*10a820*/  IMAD.WIDE.U32 R116, R133, 0x6ca1493b, RZ ;  /* 0x6ca1493b85747825 */ /* 0x000fe200078e00ff */
[----:B------:R-:W-:-:S03]  /*10a830*/  IADD3.X R111, P5, PT, R111, R104, RZ, P5, !PT ;  /* 0x000000686f6f7210 */ /* 0x000fc60002fbe4ff */
[----:B------:R-:W-:Y:S01]  /*10a840*/  IMAD.X R115, RZ, RZ, RZ, P3 ;  /* 0x000000ffff737224 */ /* 0x000fe200018e06ff */
[----:B------:R-:W-:Y:S01]  /*10a850*/  IADD3.X R104, P0, PT, R103, R72, RZ, P0, !PT ;  /* 0x0000004867687210 */ /* 0x000fe2000071e4ff */
[----:B------:R-:W-:Y:S01]  /*10a860*/  IMAD.IADD R99, R73, 0x1, R90 ;  /* 0x0000000149637824 */ /* 0x000fe200078e025a */
[----:B------:R-:W-:Y:S01]  /*10a870*/  IADD3.X R97, P4, PT, R97, R76, RZ, P4, !PT ;  /* 0x0000004c61617210 */ /* 0x000fe2000279e4ff */
[----:B------:R-:W-:Y:S01]  /*10a880*/  IMAD.WIDE.U32 R90, P3, R124, -0x39c4fa40, R116 ;  /* 0xc63b05c07c5a7825 */ /* 0x000fe20007860074 */
[----:B------:R-:W-:Y:S02]  /*10a890*/  IADD3.X R78, P5, PT, R115, R105, RZ, P5, !PT ;  /* 0x00000069734e7210 */ /* 0x000fe40002fbe4ff */
[----:B------:R-:W-:Y:S01]  /*10a8a0*/  IADD3.X R105, P0, PT, R84, R99, RZ, P0, !PT ;  /* 0x0000006354697210 */ /* 0x000fe2000071e4ff */
[----:B------:R-:W-:Y:S01]  /*10a8b0*/  IMAD.WIDE.U32 R72, R124, 0x6ca1493b, RZ ;  /* 0x6ca1493b7c487825 */ /* 0x000fe200078e00ff */
[----:B------:R-:W-:-:S03]  /*10a8c0*/  IADD3.X R119, P4, PT, R119, R77, RZ, P4, !PT ;  /* 0x0000004d77777210 */ /* 0x000fc6000279e4ff */
[----:B------:R-:W-:Y:S01]  /*10a8d0*/  IMAD.X R117, RZ, RZ, RZ, P3 ;  /* 0x000000ffff757224 */ /* 0x000fe200018e06ff */
[----:B------:R-:W-:Y:S01]  /*10a8e0*/  IADD3 R115, P3, PT, R90, R73, RZ ;  /* 0x000000495a737210 */ /* 0x000fe20007f7e0ff */
[----:B------:R-:W-:Y:S01]  /*10a8f0*/  IMAD.MOV.U32 R116, RZ, RZ, R91 ;  /* 0x000000ffff747224 */ /* 0x000fe200078e005b */
[----:B------:R-:W-:Y:S01]  /*10a900*/  IADD3.X R91, P0, PT, RZ, RZ, RZ, P0, !PT ;  /* 0x000000ffff5b7210 */ /* 0x000fe2000071e4ff */
[----:B------:R-:W-:-:S04]  /*10a910*/  IMAD.WIDE.U32 R76, R133, 0x17c510ea, RZ ;  /* 0x17c510ea854c7825 */ /* 0x000fc800078e00ff */
[----:B------:R-:W-:Y:S01]  /*10a920*/  IMAD.WIDE.U32.X R116, R133, -0x39c4fa40, R116, P3 ;  /* 0xc63b05c085747825 */ /* 0x000fe200018e0474 */
[----:B------:R-:W-:-:S03]  /*10a930*/  IADD3 RZ, P3, PT, R104, R72, RZ ;  /* 0x0000004868ff7210 */ /* 0x000fc60007f7e0ff */
[----:B------:R-:W-:Y:S02]  /*10a940*/  IMAD.X R103, RZ, RZ, RZ, P0 ;  /* 0x000000ffff677224 */ /* 0x000fe400000e06ff */
[----:B------:R-:W-:Y:S01]  /*10a950*/  IMAD.WIDE.U32 R76, P0, R124, 0x1ae3a46, R76 ;  /* 0x01ae3a467c4c7825 */ /* 0x000fe2000780004c */
[----:B------:R-:W-:-:S03]  /*10a960*/  IADD3.X R110, P4, PT, R97, R110, RZ, P4, !PT ;  /* 0x0000006e616e7210 */ /* 0x000fc6000279e4ff */
[----:B------:R-:W-:Y:S01]  /*10a970*/  IMAD.WIDE.U32 R72, R124, 0x17c510ea, RZ ;  /* 0x17c510ea7c487825 */ /* 0x000fe200078e00ff */
[----:B------:R-:W-:-:S03]  /*10a980*/  IADD3.X R97, PT, PT, RZ, RZ, RZ, P0, !PT ;  /* 0x000000ffff617210 */ /* 0x000fc600007fe4ff */
[----:B------:R-:W-:Y:S01]  /*10a990*/  IMAD.WIDE.U32 R126, R70, R18, R126 ;  /* 0x00000012467e7225 */ /* 0x000fe200078e007e */
[----:B------:R-:W-:-:S03]  /*10a9a0*/  IADD3 R99, P0, PT, R76, R73, RZ ;  /* 0x000000494c637210 */ /* 0x000fc60007f1e0ff */
[----:B------:R-:W-:Y:S02]  /*10a9b0*/  IMAD.IADD R73, R127, 0x1, R96 ;  /* 0x000000017f497824 */ /* 0x000fe400078e0260 */
[----:B------:R-:W-:-:S04]  /*10a9c0*/  IMAD.MOV.U32 R96, RZ, RZ, R77 ;  /* 0x000000ffff607224 */ /* 0x000fc800078e004d */
[----:B------:R-:W-:Y:S01]  /*10a9d0*/  IMAD.WIDE.U32.X R96, R133, 0x1ae3a46, R96, P0 ;  /* 0x01ae3a4685607825 */ /* 0x000fe200000e0460 */
[----:B------:R-:W-:Y:S02]  /*10a9e0*/  IADD3.X R122, P0, PT, R111, R126, RZ, P5, !PT ;  /* 0x0000007e6f7a7210 */ /* 0x000fe40002f1e4ff */
[----:B------:R-:W-:Y:S02]  /*10a9f0*/  IADD3.X R111, P4, PT, R119, R58, RZ, P4, !PT ;  /* 0x0000003a776f7210 */ /* 0x000fe4000279e4ff */
[----:B------:R-:W-:Y:S01]  /*10aa00*/  IADD3.X RZ, P3, PT, R105, R115, RZ, P3, !PT ;  /* 0x0000007369ff7210 */ /* 0x000fe20001f7e4ff */
[----:B------:R-:W-:Y:S01]  /*10aa10*/  IMAD.WIDE.U32 R104, R124, 0x6ca1493b, R104 ;  /* 0x6ca1493b7c687825 */ /* 0x000fe200078e0068 */
[----:B------:R-:W-:Y:S02]  /*10aa20*/  IADD3.X R115, P4, PT, RZ, RZ, RZ, P4, !PT ;  /* 0x000000ffff737210 */ /* 0x000fe4000279e4ff */
[----:B------:R-:W-:Y:S02]  /*10aa30*/  IADD3.X R78, P0, PT, R78, R73, RZ, P0, !PT ;  /* 0x000000494e4e7210 */ /* 0x000fe4000071e4ff */
[----:B------:R-:W-:Y:S01]  /*10aa40*/  IADD3.X R77, P3, PT, R91, R116, RZ, P3, !PT ;  /* 0x000000745b4d7210 */ /* 0x000fe20001f7e4ff */
[----:B------:R-:W-:Y:S01]  /*10aa50*/  IMAD.X R73, RZ, RZ, RZ, P4 ;  /* 0x000000ffff497224 */ /* 0x000fe200020e06ff */
[----:B------:R-:W-:Y:S01]  /*10aa60*/  IADD3 RZ, P4, PT, R110, R118, RZ ;  /* 0x000000766eff7210 */ /* 0x000fe20007f9e0ff */
[----:B------:R-:W-:Y:S01]  /*10aa70*/  IMAD.IADD R91, R105, 0x1, R90 ;  /* 0x00000001695b7824 */ /* 0x000fe200078e025a */
[----:B------:R-:W-:Y:S01]  /*10aa80*/  IADD3.X R90, P2, PT, R131, R104, RZ, P2, !PT ;  /* 0x00000068835a7210 */ /* 0x000fe2000175e4ff */
[----:B------:R-:W-:Y:S01]  /*10aa90*/  IMAD.WIDE.U32 R118, R123, 0xf5138f, RZ ;  /* 0x00f5138f7b767825 */ /* 0x000fe200078e00ff */
[----:B------:R-:W-:-:S03]  /*10aaa0*/  IADD3.X R84, P0, PT, RZ, RZ, RZ, P0, !PT ;  /* 0x000000ffff547210 */ /* 0x000fc6000071e4ff */
[----:B------:R-:W-:Y:S01]  /*10aab0*/  IMAD.WIDE.U32 R130, R123, 0x6ca1493b, RZ ;  /* 0x6ca1493b7b827825 */ /* 0x000fe200078e00ff */
[----:B------:R-:W-:-:S03]  /*10aac0*/  IADD3.X R103, P3, PT, R103, R117, RZ, P3, !PT ;  /* 0x0000007567677210 */ /* 0x000fc60001f7e4ff */
[C---:B------:R-:W-:Y:S02]  /*10aad0*/  IMAD R139, R148.reuse, 0x1a22d9f3, R118 ;  /* 0x1a22d9f3948b7824 */ /* 0x040fe400078e0276 */
[C---:B------:R-:W-:Y:S02]  /*10aae0*/  IMAD R58, R148.reuse, -0x39c4fa40, R130 ;  /* 0xc63b05c0943a7824 */ /* 0x040fe400078e0282 */
[----:B------:R-:W-:Y:S02]  /*10aaf0*/  IMAD.X R86, RZ, RZ, RZ, P0 ;  /* 0x000000ffff567224 */ /* 0x000fe400000e06ff */
[----:B------:R-:W-:Y:S01]  /*10ab00*/  IMAD.WIDE.U32 R118, P5, R148, 0x1a22d9f3, R118 ;  /* 0x1a22d9f394767825 */ /* 0x000fe200078a0076 */
[----:B------:R-:W-:-:S03]  /*10ab10*/  IADD3.X RZ, P4, PT, R111, R125, RZ, P4, !PT ;  /* 0x0000007d6fff7210 */ /* 0x000fc6000279e4ff */
[----:B------:R-:W-:-:S04]  /*10ab20*/  IMAD.WIDE.U32 R126, R148, 0xf5138f, RZ ;  /* 0x00f5138f947e7825 */ /* 0x000fc800078e00ff */
[----:B------:R-:W-:-:S04]  /*10ab30*/  IMAD.WIDE.U32 R130, P0, R148, -0x39c4fa40, R130 ;  /* 0xc63b05c094827825 */ /* 0x000fc80007800082 */
[----:B------:R-:W-:-:S04]  /*10ab40*/  IMAD.WIDE.U32 R116, R148, 0x6ca1493b, RZ ;  /* 0x6ca1493b94747825 */ /* 0x000fc800078e00ff */
[----:B------:R-:W-:-:S04]  /*10ab50*/  IMAD.WIDE.U32 R154, R150, R24, R154 ;  /* 0x00000018969a7225 */ /* 0x000fc800078e009a */
[----:B------:R-:W-:Y:S01]  /*10ab60*/  IMAD.WIDE.U32 R150, R150, R23, R120 ;  /* 0x0000001796967225 */ /* 0x000fe200078e0078 */
[----:B------:R-:W-:-:S03]  /*10ab70*/  IADD3.X R122, P3, PT, R77, R122, RZ, P3, !PT ;  /* 0x0000007a4d7a7210 */ /* 0x000fc60001f7e4ff */
[----:B------:R-:W-:Y:S01]  /*10ab80*/  IMAD.X R121, RZ, RZ, RZ, P5 ;  /* 0x000000ffff797224 */ /* 0x000fe200028e06ff */
[----:B------:R-:W-:Y:S01]  /*10ab90*/  IADD3 RZ, P5, PT, R118, R127, RZ ;  /* 0x0000007f76ff7210 */ /* 0x000fe20007fbe0ff */
[----:B------:R-:W-:Y:S01]  /*10aba0*/  IMAD.X R105, RZ, RZ, RZ, P0 ;  /* 0x000000ffff697224 */ /* 0x000fe200000e06ff */
[----:B------:R-:W-:Y:S01]  /*10abb0*/  IADD3 RZ, P0, PT, R130, R117, RZ ;  /* 0x0000007582ff7210 */ /* 0x000fe20007f1e0ff */
[----:B------:R-:W-:Y:S01]  /*10abc0*/  IMAD.MOV.U32 R120, RZ, RZ, R119 ;  /* 0x000000ffff787224 */ /* 0x000fe200078e0077 */
[----:B------:R-:W-:Y:S01]  /*10abd0*/  IADD3.X R115, P4, PT, R115, R128, RZ, P4, !PT ;  /* 0x0000008073737210 */ /* 0x000fe2000279e4ff */
[----:B------:R-:W-:Y:S01]  /*10abe0*/  IMAD.WIDE.U32 R118, R123, 0x17c510ea, RZ ;  /* 0x17c510ea7b767825 */ /* 0x000fe200078e00ff */
[----:B------:R-:W-:-:S03]  /*10abf0*/  IADD3.X R91, P2, PT, R56, R91, RZ, P2, !PT ;  /* 0x0000005b385b7210 */ /* 0x000fc6000175e4ff */
[----:B------:R-:W-:Y:S01]  /*10ac00*/  IMAD.MOV.U32 R104, RZ, RZ, R131 ;  /* 0x000000ffff687224 */ /* 0x000fe200078e0083 */
[----:B------:R-:W-:Y:S01]  /*10ac10*/  IADD3.X R128, P4, PT, R73, R129, RZ, P4, !PT ;  /* 0x0000008149807210 */ /* 0x000fe2000279e4ff */
[----:B------:R-:W-:Y:S02]  /*10ac20*/  IMAD R56, R148, 0x1ae3a46, R118 ;  /* 0x01ae3a4694387824 */ /* 0x000fe400078e0276 */
[C---:B------:R-:W-:Y:S01]  /*10ac30*/  IMAD.WIDE.U32.X R104, R123.reuse, -0x39c4fa40, R104, P0 ;  /* 0xc63b05c07b687825 */ /* 0x040fe200000e0468 */
[----:B------:R-:W-:Y:S02]  /*10ac40*/  IADD3 RZ, P0, PT, R122, R72, RZ ;  /* 0x000000487aff7210 */ /* 0x000fe40007f1e0ff */
[----:B------:R-:W-:Y:S01]  /*10ac50*/  IADD3.X R77, P2, PT, RZ, RZ, RZ, P2, !PT ;  /* 0x000000ffff4d7210 */ /* 0x000fe2000175e4ff */
[----:B------:R-:W-:-:S04]  /*10ac60*/  IMAD.WIDE.U32.X R120, R123, 0x1a22d9f3, R120, P5 ;  /* 0x1a22d9f37b787825 */ /* 0x000fc800028e0478 */
[----:B------:R-:W-:-:S04]  /*10ac70*/  IMAD.WIDE.U32 R118, P5, R148, 0x1ae3a46, R118 ;  /* 0x01ae3a4694767825 */ /* 0x000fc800078a0076 */
[----:B------:R-:W-:-:S04]  /*10ac80*/  IMAD.WIDE.U32 R72, R148, 0x17c510ea, RZ ;  /* 0x17c510ea94487825 */ /* 0x000fc800078e00ff */
[----:B------:R-:W-:Y:S01]  /*10ac90*/  IMAD.X R145, RZ, RZ, RZ, P5 ;  /* 0x000000ffff917224 */ /* 0x000fe200028e06ff */
[----:B------:R-:W-:Y:S01]  /*10aca0*/  IADD3 RZ, P5, PT, R118, R73, RZ ;  /* 0x0000004976ff7210 */ /* 0x000fe20007fbe0ff */
[----:B------:R-:W-:Y:S01]  /*10acb0*/  IMAD.X R125, RZ, RZ, RZ, P2 ;  /* 0x000000ffff7d7224 */ /* 0x000fe200010e06ff */
[----:B------:R-:W-:Y:S01]  /*10acc0*/  IADD3 RZ, P2, PT, R90, R126, RZ ;  /* 0x0000007e5aff7210 */ /* 0x000fe20007f5e0ff */
[----:B------:R-:W-:Y:S02]  /*10acd0*/  IMAD.IADD R129, R139, 0x1, R127 ;  /* 0x000000018b817824 */ /* 0x000fe400078e027f */
[----:B------:R-:W-:Y:S02]  /*10ace0*/  IMAD.MOV.U32 R144, RZ, RZ, R119 ;  /* 0x000000ffff907224 */ /* 0x000fe400078e0077 */
[----:B------:R-:W-:Y:S01]  /*10acf0*/  IMAD.WIDE.U32 R126, R141, -0x45f6b800, RZ ;  /* 0xba0948008d7e7825 */ /* 0x000fe200078e00ff */
[----:B------:R-:W-:Y:S02]  /*10ad00*/  IADD3 R133, PT, PT, R155, R102, RZ ;  /* 0x000000669b857210 */ /* 0x000fe40007ffe0ff */
[----:B------:R-:W-:Y:S01]  /*10ad10*/  IADD3.X R154, P4, PT, R115, R154, RZ, P4, !PT ;  /* 0x0000009a739a7210 */ /* 0x000fe2000279e4ff */
[----:B------:R-:W-:Y:S01]  /*10ad20*/  IMAD.WIDE.U32.X R144, R123, 0x1ae3a46, R144, P5 ;  /* 0x01ae3a467b907825 */ /* 0x000fe200028e0490 */
[----:B------:R-:W-:-:S03]  /*10ad30*/  IADD3.X R123, P3, PT, R103, R78, RZ, P3, !PT ;  /* 0x0000004e677b7210 */ /* 0x000fc60001f7e4ff */
[C-C-:B------:R-:W-:Y:S01]  /*10ad40*/  IMAD R78, R142.reuse, 0x1ef3622f, R126.reuse ;  /* 0x1ef3622f8e4e7824 */ /* 0x140fe200078e027e */
[----:B------:R-:W-:Y:S01]  /*10ad50*/  IADD3.X RZ, P2, PT, R91, R129, RZ, P2, !PT ;  /* 0x000000815bff7210 */ /* 0x000fe2000175e4ff */
[----:B------:R-:W-:Y:S01]  /*10ad60*/  IMAD.WIDE.U32 R126, P5, R142, 0x1ef3622f, R126 ;  /* 0x1ef3622f8e7e7825 */ /* 0x000fe200078a007e */
[----:B------:R-:W-:Y:S02]  /*10ad70*/  IADD3.X R155, P4, PT, R128, R133, RZ, P4, !PT ;  /* 0x00000085809b7210 */ /* 0x000fe4000279e4ff */
[----:B------:R-:W-:Y:S01]  /*10ad80*/  IADD3.X R131, P3, PT, RZ, RZ, RZ, P3, !PT ;  /* 0x000000ffff837210 */ /* 0x000fe20001f7e4ff */
[----:B------:R-:W-:-:S04]  /*10ad90*/  IMAD.WIDE.U32 R118, R142, -0x45f6b800, RZ ;  /* 0xba0948008e767825 */ /* 0x000fc800078e00ff */
[----:B------:R-:W-:Y:S01]  /*10ada0*/  IMAD.X R103, RZ, RZ, RZ, P5 ;  /* 0x000000ffff677224 */ /* 0x000fe200028e06ff */
[----:B------:R-:W-:Y:S02]  /*10adb0*/  IADD3.X R77, P5, PT, R77, R120, RZ, P2, !PT ;  /* 0x000000784d4d7210 */ /* 0x000fe400017be4ff */
[----:B------:R-:W-:Y:S01]  /*10adc0*/  IADD3.X R115, P2, PT, RZ, RZ, RZ, P4, !PT ;  /* 0x000000ffff737210 */ /* 0x000fe2000275e4ff */
[----:B------:R-:W-:Y:S01]  /*10add0*/  IMAD.X R129, RZ, RZ, RZ, P3 ;  /* 0x000000ffff817224 */ /* 0x000fe200018e06ff */
[----:B------:R-:W-:Y:S01]  /*10ade0*/  IADD3.X RZ, P0, PT, R123, R99, RZ, P0, !PT ;  /* 0x000000637bff7210 */ /* 0x000fe2000071e4ff */
[----:B------:R-:W-:Y:S01]  /*10adf0*/  IMAD.MOV.U32 R102, RZ, RZ, R127 ;  /* 0x000000ffff667224 */ /* 0x000fe200078e007f */
[----:B------:R-:W-:Y:S01]  /*10ae00*/  IADD3 RZ, P3, PT, R126, R119, RZ ;  /* 0x000000777eff7210 */ /* 0x000fe20007f7e0ff */
[----:B------:R-:W-:Y:S01]  /*10ae10*/  IMAD.WIDE.U32 R126, R124, 0x17c510ea, R122 ;  /* 0x17c510ea7c7e7825 */ /* 0x000fe200078e007a */
[----:B------:R-:W-:Y:S02]  /*10ae20*/  IADD3.X R120, P4, PT, R125, R121, RZ, P5, !PT ;  /* 0x000000797d787210 */ /* 0x000fe40002f9e4ff */
[----:B------:R-:W-:Y:S01]  /*10ae30*/  IADD3.X R121, P0, PT, R131, R96, RZ, P0, !PT ;  /* 0x0000006083797210 */ /* 0x000fe2000071e4ff */
[----:B------:R-:W-:Y:S01]  /*10ae40*/  IMAD.X R123, RZ, RZ, RZ, P2 ;  /* 0x000000ffff7b7224 */ /* 0x000fe200010e06ff */
[----:B------:R-:W-:Y:S01]  /*10ae50*/  IADD3 RZ, P2, PT, R154, R98, RZ ;  /* 0x000000629aff7210 */ /* 0x000fe20007f5e0ff */
[----:B------:R-:W-:Y:S01]  /*10ae60*/  IMAD.WIDE.U32 R98, R148, 0xf5138f, R90 ;  /* 0x00f5138f94627825 */ /* 0x000fe200078e005a */
[----:B------:R-:W-:-:S03]  /*10ae70*/  IADD3.X R90, P5, PT, R77, R126, RZ, P4, !PT ;  /* 0x0000007e4d5a7210 */ /* 0x000fc600027be4ff */
[----:B------:R-:W-:Y:S01]  /*10ae80*/  IMAD.IADD R91, R127, 0x1, R76 ;  /* 0x000000017f5b7824 */ /* 0x000fe200078e024c */
[----:B------:R-:W-:Y:S01]  /*10ae90*/  IADD3.X R125, P0, PT, R129, R97, RZ, P0, !PT ;  /* 0x00000061817d7210 */ /* 0x000fe2000071e4ff */
[----:B------:R-:W-:-:S03]  /*10aea0*/  IMAD.WIDE.U32 R96, R141, 0xf5138f, RZ ;  /* 0x00f5138f8d607825 */ /* 0x000fc600078e00ff */
[----:B------:R-:W-:Y:S01]  /*10aeb0*/  IADD3.X R91, P5, PT, R120, R91, RZ, P5, !PT ;  /* 0x0000005b785b7210 */ /* 0x000fe20002fbe4ff */
[----:B------:R-:W-:Y:S01]  /*10aec0*/  IMAD.IADD R139, R99, 0x1, R139 ;  /* 0x00000001638b7824 */ /* 0x000fe200078e028b */
[----:B------:R-:W-:Y:S01]  /*10aed0*/  IADD3.X R140, P4, PT, R140, R98, RZ, P1, !PT ;  /* 0x000000628c8c7210 */ /* 0x000fe20000f9e4ff */
[----:B------:R-:W-:Y:S01]  /*10aee0*/  IMAD.WIDE.U32 R76, R141, 0x6ca1493b, RZ ;  /* 0x6ca1493b8d4c7825 */ /* 0x000fe200078e00ff */
[----:B------:R-:W-:-:S03]  /*10aef0*/  IADD3.X R147, P5, PT, RZ, RZ, RZ, P5, !PT ;  /* 0x000000ffff937210 */ /* 0x000fc60002fbe4ff */
[----:B------:R-:W-:-:S04]  /*10af00*/  IMAD.WIDE.U32 R98, P1, R142, 0x1a22d9f3, R96 ;  /* 0x1a22d9f38e627825 */ /* 0x000fc80007820060 */
[----:B------:R-:W-:-:S04]  /*10af10*/  IMAD.WIDE.U32 R136, R142, 0xf5138f, RZ ;  /* 0x00f5138f8e887825 */ /* 0x000fc800078e00ff */
[----:B------:R-:W-:Y:S01]  /*10af20*/  IMAD.WIDE.U32.X R102, R141, 0x1ef3622f, R102, P3 ;  /* 0x1ef3622f8d667825 */ /* 0x000fe200018e0466 */
[----:B------:R-:W-:-:S03]  /*10af30*/  IADD3 RZ, P3, PT, R90, R116, RZ ;  /* 0x000000745aff7210 */ /* 0x000fc60007f7e0ff */
[----:B------:R-:W-:Y:S01]  /*10af40*/  IMAD.X R135, RZ, RZ, RZ, P1 ;  /* 0x000000ffff877224 */ /* 0x000fe200008e06ff */
[----:B------:R-:W-:Y:S01]  /*10af50*/  IADD3 RZ, P1, PT, R98, R137, RZ ;  /* 0x0000008962ff7210 */ /* 0x000fe20007f3e0ff */
[----:B------:R-:W-:Y:S02]  /*10af60*/  IMAD.IADD R143, R58, 0x1, R117 ;  /* 0x000000013a8f7824 */ /* 0x000fe400078e0275 */
[----:B------:R-:W-:Y:S02]  /*10af70*/  IMAD.X R97, RZ, RZ, RZ, P5 ;  /* 0x000000ffff617224 */ /* 0x000fe400028e06ff */
[----:B------:R-:W-:Y:S02]  /*10af80*/  IMAD.MOV.U32 R134, RZ, RZ, R99 ;  /* 0x000000ffff867224 */ /* 0x000fe400078e0063 */
[----:B------:R-:W-:-:S04]  /*10af90*/  IMAD.WIDE.U32 R116, P5, R142, -0x39c4fa40, R76 ;  /* 0xc63b05c08e747825 */ /* 0x000fc800078a004c */
[----:B------:R-:W-:-:S04]  /*10afa0*/  IMAD.WIDE.U32 R132, R142, 0x6ca1493b, RZ ;  /* 0x6ca1493b8e847825 */ /* 0x000fc800078e00ff */
[----:B------:R-:W-:-:S04]  /*10afb0*/  IMAD.WIDE.U32 R98, R141, 0x17c510ea, RZ ;  /* 0x17c510ea8d627825 */ /* 0x000fc800078e00ff */
[----:B------:R-:W-:Y:S01]  /*10afc0*/  IMAD.X R131, RZ, RZ, RZ, P5 ;  /* 0x000000ffff837224 */ /* 0x000fe200028e06ff */
[----:B------:R-:W-:Y:S01]  /*10afd0*/  IADD3 RZ, P5, PT, R116, R133, RZ ;  /* 0x0000008574ff7210 */ /* 0x000fe20007fbe0ff */
[----:B------:R-:W-:Y:S02]  /*10afe0*/  IMAD.MOV.U32 R130, RZ, RZ, R117 ;  /* 0x000000ffff827224 */ /* 0x000fe400078e0075 */
[----:B------:R-:W-:-:S04]  /*10aff0*/  IMAD.WIDE.U32.X R134, R141, 0x1a22d9f3, R134, P1 ;  /* 0x1a22d9f38d867825 */ /* 0x000fc800008e0486 */
[----:B------:R-:W-:-:S04]  /*10b000*/  IMAD.WIDE.U32 R128, R142, 0x17c510ea, RZ ;  /* 0x17c510ea8e807825 */ /* 0x000fc800078e00ff */
[----:B------:R-:W-:-:S04]  /*10b010*/  IMAD.WIDE.U32 R116, P1, R142, 0x1ae3a46, R98 ;  /* 0x01ae3a468e747825 */ /* 0x000fc80007820062 */
[----:B------:R-:W-:Y:S01]  /*10b020*/  IMAD.WIDE.U32.X R130, R141, -0x39c4fa40, R130, P5 ;  /* 0xc63b05c08d827825 */ /* 0x000fe200028e0482 */
[----:B------:R-:W-:-:S03]  /*10b030*/  IADD3 RZ, P5, PT, R116, R129, RZ ;  /* 0x0000008174ff7210 */ /* 0x000fc60007fbe0ff */
[----:B------:R-:W-:Y:S02]  /*10b040*/  IMAD.X R127, RZ, RZ, RZ, P1 ;  /* 0x000000ffff7f7224 */ /* 0x000fe400008e06ff */
[----:B------:R-:W-:Y:S01]  /*10b050*/  IMAD.MOV.U32 R126, RZ, RZ, R117 ;  /* 0x000000ffff7e7224 */ /* 0x000fe200078e0075 */
[----:B------:R-:W-:-:S03]  /*10b060*/  IADD3.X RZ, P2, PT, R155, R113, RZ, P2, !PT ;  /* 0x000000719bff7210 */ /* 0x000fc6000175e4ff */
[----:B------:R-:W-:Y:S01]  /*10b070*/  IMAD.WIDE.U32.X R126, R141, 0x1ae3a46, R126, P5 ;  /* 0x01ae3a468d7e7825 */ /* 0x000fe200028e047e */
[----:B------:R-:W-:Y:S02]  /*10b080*/  IADD3.X R141, P4, PT, R82, R139, RZ, P4, !PT ;  /* 0x0000008b528d7210 */ /* 0x000fe4000279e4ff */
[----:B------:R-:W-:Y:S01]  /*10b090*/  IADD3 RZ, P1, PT, R140, R118, RZ ;  /* 0x000000768cff7210 */ /* 0x000fe20007f3e0ff */
[----:B------:R-:W-:Y:S01]  /*10b0a0*/  IMAD.WIDE.U32 R106, R142, 0x30000000, R106 ;  /* 0x300000008e6a7825 */ /* 0x000fe200078e006a */
[----:B------:R-:W-:Y:S02]  /*10b0b0*/  IADD3 R119, PT, PT, R78, R119, RZ ;  /* 0x000000774e777210 */ /* 0x000fe40007ffe0ff */
[----:B------:R-:W-:Y:S02]  /*10b0c0*/  IADD3.X R121, P0, PT, R121, R84, RZ, P0, !PT ;  /* 0x0000005479797210 */ /* 0x000fe4000071e4ff */
[----:B------:R-:W-:Y:S02]  /*10b0d0*/  IADD3.X RZ, P3, PT, R91, R143, RZ, P3, !PT ;  /* 0x0000008f5bff7210 */ /* 0x000fe40001f7e4ff */
[----:B------:R-:W-:Y:S01]  /*10b0e0*/  IADD3.X R115, P2, PT, R115, R108, RZ, P2, !PT ;  /* 0x0000006c73737210 */ /* 0x000fe2000175e4ff */
[----:B------:R-:W-:Y:S01]  /*10b0f0*/  IMAD.WIDE.U32 R110, R70, R20, R110 ;  /* 0x00000014466e7225 */ /* 0x000fe200078e006e */
[----:B------:R-:W-:-:S02]  /*10b100*/  IADD3.X R139, P4, PT, RZ, RZ, RZ, P4, !PT ;  /* 0x000000ffff8b7210 */ /* 0x000fc4000279e4ff */
[----:B------:R-:W-:Y:S01]  /*10b110*/  IADD3.X R77, P5, PT, R125, R86, RZ, P0, !PT ;  /* 0x000000567d4d7210 */ /* 0x000fe200007be4ff */
[----:B------:R-:W-:Y:S01]  /*10b120*/  IMAD.IADD R80, R107, 0x1, R80 ;  /* 0x000000016b507824 */ /* 0x000fe200078e0250 */
[----:B------:R-:W-:Y:S02]  /*10b130*/  IADD3.X RZ, P1, PT, R141, R119, RZ, P1, !PT ;  /* 0x000000778dff7210 */ /* 0x000fe40000f3e4ff */
[----:B------:R-:W-:Y:S02]  /*10b140*/  IADD3.X R147, P3, PT, R147, R104, RZ, P3, !PT ;  /* 0x0000006893937210 */ /* 0x000fe40001f7e4ff */
[----:B------:R-:W-:Y:S01]  /*10b150*/  IADD3.X R123, P0, PT, R123, R109, RZ, P2, !PT ;  /* 0x0000006d7b7b7210 */ /* 0x000fe2000171e4ff */
[----:B------:R-:W-:Y:S01]  /*10b160*/  IMAD.IADD R112, R111, 0x1, R112 ;  /* 0x000000016f707824 */ /* 0x000fe200078e0270 */
[----:B------:R-:W-:Y:S01]  /*10b170*/  IADD3.X R110, P2, PT, R121, R110, RZ, P5, !PT ;  /* 0x0000006e796e7210 */ /* 0x000fe20002f5e4ff */
[----:B------:R-:W-:Y:S01]  /*10b180*/  IMAD.X R99, RZ, RZ, RZ, P4 ;  /* 0x000000ffff637224 */ /* 0x000fe200020e06ff */
[----:B------:R-:W-:Y:S01]  /*10b190*/  IADD3.X R139, P1, PT, R139, R102, RZ, P1, !PT ;  /* 0x000000668b8b7210 */ /* 0x000fe20000f3e4ff */
[----:B------:R-:W-:Y:S01]  /*10b1a0*/  IMAD.IADD R114, R151, 0x1, R114 ;  /* 0x0000000197727824 */ /* 0x000fe200078e0272 */
[----:B------:R-:W-:Y:S01]  /*10b1b0*/  IADD3.X R97, P3, PT, R97, R105, RZ, P3, !PT ;  /* 0x0000006961617210 */ /* 0x000fe20001f7e4ff */
[----:B------:R-:W-:Y:S01]  /*10b1c0*/  IMAD.WIDE.U32 R124, R106, -0x1, RZ ;  /* 0xffffffff6a7c7825 */ /* 0x000fe200078e00ff */
[----:B------:R-:W-:-:S03]  /*10b1d0*/  IADD3.X R150, P0, PT, R115, R150, RZ, P0, !PT ;  /* 0x0000009673967210 */ /* 0x000fc6000071e4ff */
[----:B------:R-:W-:Y:S01]  /*10b1e0*/  IMAD R165, R106, -0x7af74001, -R80 ;  /* 0x8508bfff6aa57824 */ /* 0x000fe200078e0a50 */
        /* <DEDUP_REMOVED lines=8> */
[----:B------:R-:W-:Y:S01]  /*10b270*/  IMAD.WIDE.U32 R90, R165, 0x1, RZ ;  /* 0x00000001a55a7825 */ /* 0x000fe200078e00ff */
[----:B------:R-:W-:-:S02]  /*10b280*/  IADD3.X R147, P3, PT, R97, R112, RZ, P3, !PT ;  /* 0x0000007061937210 */ /* 0x000fc40001f7e4ff */
[----:B------:R-:W-:Y:S02]  /*10b290*/  IADD3.X R97, P0, PT, RZ, RZ, RZ, P0, !PT ;  /* 0x000000ffff617210 */ /* 0x000fe4000071e4ff */
[----:B------:R-:W-:-:S03]  /*10b2a0*/  IADD3.X R139, P1, PT, R102, R99, RZ, P1, !PT ;  /* 0x00000063668b7210 */ /* 0x000fc60000f3e4ff */
[----:B------:R-:W-:Y:S02]  /*10b2b0*/  IMAD.X R77, RZ, RZ, RZ, P0 ;  /* 0x000000ffff4d7224 */ /* 0x000fe400000e06ff */
[----:B------:R-:W-:-:S04]  /*10b2c0*/  IMAD.WIDE.U32 R104, P0, R124, -0x7af74000, R90 ;  /* 0x8508c0007c687825 */ /* 0x000fc8000780005a */
[----:B------:R-:W-:-:S04]  /*10b2d0*/  IMAD.WIDE.U32 R118, R165, 0x30000000, RZ ;  /* 0x30000000a5767825 */ /* 0x000fc800078e00ff */
[----:B------:R-:W-:Y:S01]  /*10b2e0*/  IMAD.X R121, RZ, RZ, RZ, P0 ;  /* 0x000000ffff797224 */ /* 0x000fe200000e06ff */
[----:B------:R-:W-:Y:S01]  /*10b2f0*/  IADD3.X R143, P0, PT, RZ, RZ, RZ, P1, !PT ;  /* 0x000000ffff8f7210 */ /* 0x000fe20000f1e4ff */
[----:B------:R-:W-:-:S04]  /*10b300*/  IMAD.WIDE.U32 R122, R124, 0x1, RZ ;  /* 0x000000017c7a7825 */ /* 0x000fc800078e00ff */
[----:B------:R-:W-:-:S04]  /*10b310*/  IMAD.WIDE.U32 R102, P4, R124, 0x170b5d44, R118 ;  /* 0x170b5d447c667825 */ /* 0x000fc80007880076 */
[----:B------:R-:W-:Y:S01]  /*10b320*/  IMAD.WIDE.U32 R116, R124, 0x30000000, RZ ;  /* 0x300000007c747825 */ /* 0x000fe200078e00ff */
[----:B------:R-:W-:-:S03]  /*10b330*/  IADD3 RZ, P1, PT, R123, R104, RZ ;  /* 0x000000687bff7210 */ /* 0x000fc60007f3e0ff */
[----:B------:R-:W-:Y:S01]  /*10b340*/  IMAD.X R161, RZ, RZ, RZ, P0 ;  /* 0x000000ffffa17224 */ /* 0x000fe200000e06ff */
[----:B------:R-:W-:Y:S01]  /*10b350*/  IADD3 RZ, P0, PT, R150, R100, RZ ;  /* 0x0000006496ff7210 */ /* 0x000fe20007f1e0ff */
[----:B------:R-:W-:Y:S01]  /*10b360*/  IMAD.X R115, RZ, RZ, RZ, P4 ;  /* 0x000000ffff737224 */ /* 0x000fe200020e06ff */
[----:B------:R-:W-:Y:S01]  /*10b370*/  IADD3 RZ, P4, PT, R102, R117, RZ ;  /* 0x0000007566ff7210 */ /* 0x000fe20007f9e0ff */
[----:B------:R-:W-:Y:S01]  /*10b380*/  IMAD.MOV.U32 R120, RZ, RZ, R105 ;  /* 0x000000ffff787224 */ /* 0x000fe200078e0069 */
[----:B------:R-:W-:Y:S01]  /*10b390*/  MOV R114, R103 ;  /* 0x0000006700727202 */ /* 0x000fe20000000f00 */
[----:B------:R-:W-:Y:S01]  /*10b3a0*/  IMAD.WIDE.U32 R112, R165, -0x45f6b800, RZ ;  /* 0xba094800a5707825 */ /* 0x000fe200078e00ff */
[----:B------:R-:W-:-:S03]  /*10b3b0*/  IADD3.X RZ, P0, PT, R151, R101, RZ, P0, !PT ;  /* 0x0000006597ff7210 */ /* 0x000fc6000071e4ff */
[----:B------:R-:W-:Y:S01]  /*10b3c0*/  IMAD.WIDE.U32.X R120, R165, -0x7af74000, R120, P1 ;  /* 0x8508c000a5787825 */ /* 0x000fe200008e0478 */
[----:B------:R-:W-:Y:S02]  /*10b3d0*/  IADD3 RZ, P1, PT, R146, R72, RZ ;  /* 0x0000004892ff7210 */ /* 0x000fe40007f3e0ff */
[----:B------:R-:W-:Y:S01]  /*10b3e0*/  IADD3.X R58, P0, PT, R97, R74, RZ, P0, !PT ;  /* 0x0000004a613a7210 */ /* 0x000fe2000071e4ff */
[----:B------:R-:W-:Y:S02]  /*10b3f0*/  IMAD.IADD R125, R56, 0x1, R73 ;  /* 0x00000001387d7824 */ /* 0x000fe400078e0249 */
[----:B------:R-:W-:Y:S01]  /*10b400*/  IMAD.WIDE.U32.X R114, R165, 0x170b5d44, R114, P4 ;  /* 0x170b5d44a5727825 */ /* 0x000fe200020e0472 */
[----:B------:R-:W-:-:S03]  /*10b410*/  IADD3.X R157, P3, PT, RZ, RZ, RZ, P3, !PT ;  /* 0x000000ffff9d7210 */ /* 0x000fc60001f7e4ff */
[----:B------:R-:W-:Y:S01]  /*10b420*/  IMAD.WIDE.U32 R100, P4, R124, 0x1ef3622f, R112 ;  /* 0x1ef3622f7c647825 */ /* 0x000fe20007880070 */
[----:B------:R-:W-:-:S03]  /*10b430*/  IADD3.X R119, P0, PT, R77, R75, RZ, P0, !PT ;  /* 0x0000004b4d777210 */ /* 0x000fc6000071e4ff */
[----:B------:R-:W-:-:S04]  /*10b440*/  IMAD.WIDE.U32 R72, R124, -0x45f6b800, RZ ;  /* 0xba0948007c487825 */ /* 0x000fc800078e00ff */
[----:B------:R-:W-:Y:S01]  /*10b450*/  IMAD.X R77, RZ, RZ, RZ, P4 ;  /* 0x000000ffff4d7224 */ /* 0x000fe200020e06ff */
[----:B------:R-:W-:Y:S01]  /*10b460*/  IADD3 RZ, P4, PT, R100, R73, RZ ;  /* 0x0000004964ff7210 */ /* 0x000fe20007f9e0ff */
[----:B------:R-:W-:-:S04]  /*10b470*/  IMAD.WIDE.U32 R74, R165, 0xf5138f, RZ ;  /* 0x00f5138fa54a7825 */ /* 0x000fc800078e00ff */
[----:B------:R-:W-:Y:S02]  /*10b480*/  IMAD R153, R142, -0x39c4fa40, R76 ;  /* 0xc63b05c08e997824 */ /* 0x000fe400078e024c */
[----:B------:R-:W-:Y:S02]  /*10b490*/  IMAD.MOV.U32 R76, RZ, RZ, R101 ;  /* 0x000000ffff4c7224 */ /* 0x000fe400078e0065 */
[----:B------:R-:W-:Y:S01]  /*10b4a0*/  IMAD.X R163, RZ, RZ, RZ, P3 ;  /* 0x000000ffffa37224 */ /* 0x000fe200018e06ff */
[----:B------:R-:W-:Y:S01]  /*10b4b0*/  IADD3 RZ, P3, PT, R106, R122, RZ ;  /* 0x0000007a6aff7210 */ /* 0x000fe20007f7e0ff */
[----:B------:R-:W-:Y:S02]  /*10b4c0*/  IMAD R113, R142, 0x1a22d9f3, R96 ;  /* 0x1a22d9f38e717824 */ /* 0x000fe400078e0260 */
[----:B------:R-:W-:-:S04]  /*10b4d0*/  IMAD.WIDE.U32.X R76, R165, 0x1ef3622f, R76, P4 ;  /* 0x1ef3622fa54c7825 */ /* 0x000fc800020e044c */
[C---:B------:R-:W-:Y:S02]  /*10b4e0*/  IMAD R122, R124.reuse, -0x7af74000, R90 ;  /* 0x8508c0007c7a7824 */ /* 0x040fe400078e025a */
[----:B------:R-:W-:-:S04]  /*10b4f0*/  IMAD.WIDE.U32 R96, P4, R124, 0x1a22d9f3, R74 ;  /* 0x1a22d9f37c607825 */ /* 0x000fc8000788004a */
[----:B------:R-:W-:-:S04]  /*10b500*/  IMAD.WIDE.U32 R90, R124, 0xf5138f, RZ ;  /* 0x00f5138f7c5a7825 */ /* 0x000fc800078e00ff */
[----:B------:R-:W-:Y:S02]  /*10b510*/  IMAD R75, R142, 0x1ae3a46, R98 ;  /* 0x01ae3a468e4b7824 */ /* 0x000fe400078e0262 */
[----:B------:R-:W-:Y:S01]  /*10b520*/  IMAD.X R99, RZ, RZ, RZ, P4 ;  /* 0x000000ffff637224 */ /* 0x000fe200020e06ff */
[----:B------:R-:W-:Y:S01]  /*10b530*/  IADD3 RZ, P4, PT, R96, R91, RZ ;  /* 0x0000005b60ff7210 */ /* 0x000fe20007f9e0ff */
[----:B------:R-:W-:Y:S02]  /*10b540*/  IMAD.MOV.U32 R98, RZ, RZ, R97 ;  /* 0x000000ffff627224 */ /* 0x000fe400078e0061 */
[----:B------:R-:W-:-:S04]  /*10b550*/  IMAD.WIDE.U32 R96, R165, 0x6ca1493b, RZ ;  /* 0x6ca1493ba5607825 */ /* 0x000fc800078e00ff */
[----:B------:R-:W-:-:S04]  /*10b560*/  IMAD.WIDE.U32.X R98, R165, 0x1a22d9f3, R98, P4 ;  /* 0x1a22d9f3a5627825 */ /* 0x000fc800020e0462 */
[----:B------:R-:W-:-:S04]  /*10b570*/  IMAD.WIDE.U32 R102, P4, R124, -0x39c4fa40, R96 ;  /* 0xc63b05c07c667825 */ /* 0x000fc80007880060 */
[----:B------:R-:W-:-:S04]  /*10b580*/  IMAD.WIDE.U32 R100, R124, 0x6ca1493b, RZ ;  /* 0x6ca1493b7c647825 */ /* 0x000fc800078e00ff */
[----:B------:R-:W-:Y:S01]  /*10b590*/  IMAD.X R105, RZ, RZ, RZ, P4 ;  /* 0x000000ffff697224 */ /* 0x000fe200020e06ff */
[----:B------:R-:W-:Y:S01]  /*10b5a0*/  IADD3 RZ, P4, PT, R102, R101, RZ ;  /* 0x0000006566ff7210 */ /* 0x000fe20007f9e0ff */
[----:B------:R-:W-:Y:S02]  /*10b5b0*/  IMAD.MOV.U32 R104, RZ, RZ, R103 ;  /* 0x000000ffff687224 */ /* 0x000fe400078e0067 */
[----:B------:R-:W-:-:S04]  /*10b5c0*/  IMAD.WIDE.U32 R102, R165, 0x17c510ea, RZ ;  /* 0x17c510eaa5667825 */ /* 0x000fc800078e00ff */
[----:B------:R-:W-:-:S04]  /*10b5d0*/  IMAD.WIDE.U32.X R104, R165, -0x39c4fa40, R104, P4 ;  /* 0xc63b05c0a5687825 */ /* 0x000fc800020e0468 */
[----:B------:R-:W-:-:S04]  /*10b5e0*/  IMAD.WIDE.U32 R106, P4, R124, 0x1ae3a46, R102 ;  /* 0x01ae3a467c6a7825 */ /* 0x000fc80007880066 */
[----:B------:R-:W-:-:S04]  /*10b5f0*/  IMAD.WIDE.U32 R108, R124, 0x17c510ea, RZ ;  /* 0x17c510ea7c6c7825 */ /* 0x000fc800078e00ff */
[----:B------:R-:W-:Y:S02]  /*10b600*/  IMAD.IADD R123, R123, 0x1, R122 ;  /* 0x000000017b7b7824 */ /* 0x000fe400078e027a */
[----:B------:R-:W-:Y:S01]  /*10b610*/  IMAD.X R111, RZ, RZ, RZ, P4 ;  /* 0x000000ffff6f7224 */ /* 0x000fe200020e06ff */
[----:B------:R-:W-:Y:S01]  /*10b620*/  IADD3 RZ, P4, PT, R106, R109, RZ ;  /* 0x0000006d6aff7210 */ /* 0x000fe20007f9e0ff */
[----:B------:R-:W-:Y:S01]  /*10b630*/  IMAD.MOV.U32 R110, RZ, RZ, R107 ;  /* 0x000000ffff6e7224 */ /* 0x000fe200078e006b */
[----:B------:R-:W-:Y:S01]  /*10b640*/  IADD3.X RZ, P3, PT, R80, R123, RZ, P3, !PT ;  /* 0x0000007b50ff7210 */ /* 0x000fe20001f7e4ff */
[----:B------:R-:W-:Y:S01]  /*10b650*/  IMAD.IADD R97, R113, 0x1, R137 ;  /* 0x0000000171617824 */ /* 0x000fe200078e0289 */
[----:B------:R-:W-:Y:S01]  /*10b660*/  IADD3.X RZ, P1, PT, R147, R125, RZ, P1, !PT ;  /* 0x0000007d93ff7210 */ /* 0x000fe20000f3e4ff */
[----:B------:R-:W-:Y:S01]  /*10b670*/  IMAD.WIDE.U32.X R110, R165, 0x1ae3a46, R110, P4 ;  /* 0x01ae3a46a56e7825 */ /* 0x000fe200020e046e */
[----:B------:R-:W-:Y:S02]  /*10b680*/  IADD3 RZ, P4, PT, R138, R136, RZ ;  /* 0x000000888aff7210 */ /* 0x000fe40007f9e0ff */
[----:B------:R-:W-:Y:S01]  /*10b690*/  IADD3.X R125, P3, PT, RZ, R120, RZ, P3, !PT ;  /* 0x00000078ff7d7210 */ /* 0x000fe20001f7e4ff */
[----:B------:R-:W-:Y:S01]  /*10b6a0*/  IMAD.WIDE.U32 R140, R142, -0x45f6b800, R140 ;  /* 0xba0948008e8c7825 */ /* 0x000fe200078e008c */
[----:B------:R-:W-:-:S02]  /*10b6b0*/  IADD3.X RZ, P4, PT, R139, R97, RZ, P4, !PT ;  /* 0x000000618bff7210 */ /* 0x000fc4000279e4ff */
[----:B------:R-:W-:Y:S01]  /*10b6c0*/  IADD3.X R120, P3, PT, RZ, R121, RZ, P3, !PT ;  /* 0x00000079ff787210 */ /* 0x000fe20001f7e4ff */
[----:B------:R-:W-:Y:S01]  /*10b6d0*/  IMAD R123, R124, 0x1a22d9f3, R74 ;  /* 0x1a22d9f37c7b7824 */ /* 0x000fe200078e024a */
[----:B------:R-:W-:Y:S01]  /*10b6e0*/  IADD3.X R74, P5, PT, RZ, RZ, RZ, P5, !PT ;  /* 0x000000ffff4a7210 */ /* 0x000fe20002fbe4ff */
[----:B------:R-:W-:Y:S01]  /*10b6f0*/  IMAD.WIDE.U32 R154, R70, R22, R154 ;  /* 0x00000016469a7225 */ /* 0x000fe200078e009a */
[----:B------:R-:W-:Y:S02]  /*10b700*/  IADD3.X R143, P4, PT, R143, R134, RZ, P4, !PT ;  /* 0x000000868f8f7210 */ /* 0x000fe4000279e4ff */
[----:B------:R-:W-:Y:S01]  /*10b710*/  IADD3.X R140, P3, PT, R125, R140, RZ, P3, !PT ;  /* 0x0000008c7d8c7210 */ /* 0x000fe20001f7e4ff */
[----:B------:R-:W-:Y:S01]  /*10b720*/  IMAD.IADD R97, R141, 0x1, R78 ;  /* 0x000000018d617824 */ /* 0x000fe200078e024e */
[----:B------:R-:W-:Y:S01]  /*10b730*/  IADD3.X R74, P2, PT, RZ, R74, RZ, P2, !PT ;  /* 0x0000004aff4a7210 */ /* 0x000fe2000175e4ff */
[----:B------:R-:W-:Y:S01]  /*10b740*/  IMAD.IADD R156, R155, 0x1, R156 ;  /* 0x000000019b9c7824 */ /* 0x000fe200078e029c */
[----:B------:R-:W-:Y:S01]  /*10b750*/  IADD3.X R155, P1, PT, R157, R144, RZ, P1, !PT ;  /* 0x000000909d9b7210 */ /* 0x000fe20000f3e4ff */
[----:B------:R-:W-:Y:S01]  /*10b760*/  IMAD R103, R124, 0x170b5d44, R118 ;  /* 0x170b5d447c677824 */ /* 0x000fe200078e0276 */
[----:B------:R-:W-:Y:S01]  /*10b770*/  IADD3.X R161, P4, PT, R161, R135, RZ, P4, !PT ;  /* 0x00000087a1a17210 */ /* 0x000fe2000279e4ff */
[----:B------:R-:W-:Y:S01]  /*10b780*/  IMAD.WIDE.U32 R146, R148, 0x17c510ea, R146 ;  /* 0x17c510ea94927825 */ /* 0x000fe200078e0092 */
[----:B------:R-:W-:-:S02]  /*10b790*/  IADD3.X R141, P3, PT, R120, R97, RZ, P3, !PT ;  /* 0x00000061788d7210 */ /* 0x000fc40001f7e4ff */
[----:B------:R-:W-:Y:S01]  /*10b7a0*/  IADD3.X R163, P1, PT, R163, R145, RZ, P1, !PT ;  /* 0x00000091a3a37210 */ /* 0x000fe20000f3e4ff */
[----:B------:R-:W-:Y:S01]  /*10b7b0*/  IMAD.IADD R125, R103, 0x1, R117 ;  /* 0x00000001677d7824 */ /* 0x000fe200078e0275 */
[----:B------:R-:W-:Y:S02]  /*10b7c0*/  IADD3.X R78, PT, PT, RZ, RZ, RZ, P2, P5 ;  /* 0x000000ffff4e7210 */ /* 0x000fe400017ea4ff */
[----:B------:R-:W-:Y:S02]  /*10b7d0*/  IADD3 R56, PT, PT, R147, R56, RZ ;  /* 0x0000003893387210 */ /* 0x000fe40007ffe0ff */
[----:B------:R-:W-:Y:S02]  /*10b7e0*/  IADD3.X R146, P4, PT, R143, R146, RZ, P4, !PT ;  /* 0x000000928f927210 */ /* 0x000fe4000279e4ff */
[----:B------:R-:W-:Y:S02]  /*10b7f0*/  IADD3 RZ, P2, PT, R140, R116, RZ ;  /* 0x000000748cff7210 */ /* 0x000fe40007f5e0ff */
[----:B------:R-:W-:-:S02]  /*10b800*/  IADD3.X R97, P3, PT, RZ, RZ, RZ, P3, !PT ;  /* 0x000000ffff617210 */ /* 0x000fc40001f7e4ff */
[----:B------:R-:W-:Y:S02]  /*10b810*/  IADD3.X R155, P5, PT, R155, R74, RZ, P1, !PT ;  /* 0x0000004a9b9b7210 */ /* 0x000fe40000fbe4ff */
[----:B------:R-:W-:Y:S02]  /*10b820*/  IADD3.X R147, P1, PT, R161, R56, RZ, P4, !PT ;  /* 0x00000038a1937210 */ /* 0x000fe4000273e4ff */
[----:B------:R-:W-:Y:S01]  /*10b830*/  IADD3.X RZ, P2, PT, R141, R125, RZ, P2, !PT ;  /* 0x0000007d8dff7210 */ /* 0x000fe2000175e4ff */
[----:B------:R-:W-:Y:S02]  /*10b840*/  IMAD.IADD R135, R153, 0x1, R133 ;  /* 0x0000000199877824 */ /* 0x000fe400078e0285 */
[----:B------:R-:W-:Y:S01]  /*10b850*/  IMAD.X R117, RZ, RZ, RZ, P3 ;  /* 0x000000ffff757224 */ /* 0x000fe200018e06ff */
[----:B------:R-:W-:Y:S02]  /*10b860*/  IADD3 RZ, P3, PT, R146, R132, RZ ;  /* 0x0000008492ff7210 */ /* 0x000fe40007f7e0ff */
[----:B------:R-:W-:-:S02]  /*10b870*/  IADD3.X R121, P1, PT, RZ, RZ, RZ, P1, !PT ;  /* 0x000000ffff797210 */ /* 0x000fc40000f3e4ff */
[----:B------:R-:W-:Y:S01]  /*10b880*/  IADD3.X R97, P2, PT, R97, R114, RZ, P2, !PT ;  /* 0x0000007261617210 */ /* 0x000fe2000175e4ff */
[----:B------:R-:W-:Y:S01]  /*10b890*/  IMAD.WIDE.U32 R138, R142, 0xf5138f, R138 ;  /* 0x00f5138f8e8a7825 */ /* 0x000fe200078e008a */
[----:B------:R-:W-:Y:S02]  /*10b8a0*/  IADD3.X R133, P4, PT, R163, R78, RZ, P5, !PT ;  /* 0x0000004ea3857210 */ /* 0x000fe40002f9e4ff */
[----:B------:R-:W-:Y:S01]  /*10b8b0*/  IADD3.X RZ, P5, PT, R147, R135, RZ, P3, !PT ;  /* 0x0000008793ff7210 */ /* 0x000fe20001fbe4ff */
[----:B------:R-:W-:Y:S01]  /*10b8c0*/  IMAD.X R125, RZ, RZ, RZ, P1 ;  /* 0x000000ffff7d7224 */ /* 0x000fe200008e06ff */
[----:B------:R-:W-:Y:S01]  /*10b8d0*/  IADD3.X R114, P2, PT, R117, R115, RZ, P2, !PT ;  /* 0x0000007375727210 */ /* 0x000fe2000175e4ff */
[C---:B------:R-:W-:Y:S01]  /*10b8e0*/  IMAD R165, R124.reuse, 0x1ae3a46, R102 ;  /* 0x01ae3a467ca57824 */ /* 0x040fe200078e0266 */
[----:B------:R-:W-:Y:S01]  /*10b8f0*/  IADD3.X R155, P1, PT, R155, R154, RZ, P4, !PT ;  /* 0x0000009a9b9b7210 */ /* 0x000fe2000273e4ff */
[----:B------:R-:W-:Y:S01]  /*10b900*/  IMAD.IADD R113, R139, 0x1, R113 ;  /* 0x000000018b717824 */ /* 0x000fe200078e0271 */
[----:B------:R-:W-:Y:S01]  /*10b910*/  IADD3.X R102, P5, PT, R121, R130, RZ, P5, !PT ;  /* 0x0000008279667210 */ /* 0x000fe20002fbe4ff */
[----:B------:R-:W-:Y:S01]  /*10b920*/  IMAD.WIDE.U32 R140, R124, 0x30000000, R140 ;  /* 0x300000007c8c7825 */ /* 0x000fe200078e008c */
[----:B------:R-:W-:-:S02]  /*10b930*/  IADD3.X R138, P2, PT, R97, R138, RZ, P2, !PT ;  /* 0x0000008a618a7210 */ /* 0x000fc4000175e4ff */
[----:B------:R-:W-:Y:S01]  /*10b940*/  IADD3.X R117, P3, PT, R133, R156, RZ, P1, !PT ;  /* 0x0000009c85757210 */ /* 0x000fe20000f7e4ff */
[----:B------:R-:W-:Y:S01]  /*10b950*/  IMAD R107, R124, 0x1ef3622f, R112 ;  /* 0x1ef3622f7c6b7824 */ /* 0x000fe200078e0270 */
[----:B------:R-:W-:Y:S01]  /*10b960*/  IADD3.X R74, P4, PT, RZ, RZ, RZ, P4, !PT ;  /* 0x000000ffff4a7210 */ /* 0x000fe2000279e4ff */
[----:B------:R-:W-:Y:S01]  /*10b970*/  IMAD.IADD R121, R141, 0x1, R103 ;  /* 0x000000018d797824 */ /* 0x000fe200078e0267 */
[----:B------:R-:W-:Y:S02]  /*10b980*/  IADD3.X R130, P5, PT, R125, R131, RZ, P5, !PT ;  /* 0x000000837d827210 */ /* 0x000fe40002fbe4ff */
[----:B------:R-:W-:Y:S01]  /*10b990*/  IADD3.X R139, P2, PT, R114, R113, RZ, P2, !PT ;  /* 0x00000071728b7210 */ /* 0x000fe2000175e4ff */
[----:B------:R-:W-:Y:S01]  /*10b9a0*/  IMAD.IADD R125, R107, 0x1, R73 ;  /* 0x000000016b7d7824 */ /* 0x000fe200078e0249 */
[----:B------:R-:W-:Y:S01]  /*10b9b0*/  IADD3.X R74, P3, PT, RZ, R74, RZ, P3, !PT ;  /* 0x0000004aff4a7210 */ /* 0x000fe20001f7e4ff */
[----:B------:R-:W-:Y:S01]  /*10b9c0*/  IMAD.IADD R113, R75, 0x1, R129 ;  /* 0x000000014b717824 */ /* 0x000fe200078e0281 */
[----:B------:R-:W-:Y:S01]  /*10b9d0*/  IADD3 RZ, P1, PT, R138, R72, RZ ;  /* 0x000000488aff7210 */ /* 0x000fe20007f3e0ff */
[----:B------:R-:W-:Y:S01]  /*10b9e0*/  IMAD.WIDE.U32 R72, R140, -0x1, RZ ;  /* 0xffffffff8c487825 */ /* 0x000fe200078e00ff */
[----:B------:R-:W-:-:S02]  /*10b9f0*/  IADD3.X R102, P5, PT, R102, R155, RZ, P5, !PT ;  /* 0x0000009b66667210 */ /* 0x000fc40002fbe4ff */
[----:B------:R-:W-:Y:S01]  /*10ba00*/  IADD3.X R115, P2, PT, RZ, RZ, RZ, P2, !PT ;  /* 0x000000ffff737210 */ /* 0x000fe2000175e4ff */
[----:B------:R-:W-:Y:S01]  /*10ba10*/  IMAD R129, R140, -0x7af74001, -R121 ;  /* 0x8508bfff8c817824 */ /* 0x000fe200078e0a79 */
[----:B------:R-:W-:Y:S02]  /*10ba20*/  IADD3.X R56, PT, PT, RZ, RZ, RZ, P3, P4 ;  /* 0x000000ffff387210 */ /* 0x000fe40001fe84ff */
[----:B------:R-:W-:Y:S01]  /*10ba30*/  IADD3 RZ, P3, PT, R102, R128, RZ ;  /* 0x0000008066ff7210 */ /* 0x000fe20007f7e0ff */
[----:B------:R-:W-:Y:S01]  /*10ba40*/  IMAD.IADD R73, R73, 0x1, R129 ;  /* 0x0000000149497824 */ /* 0x000fe200078e0281 */
[----:B------:R-:W-:Y:S01]  /*10ba50*/  IADD3.X R103, P5, PT, R130, R117, RZ, P5, !PT ;  /* 0x0000007582677210 */ /* 0x000fe20002fbe4ff */
[----:B------:R-:W-:Y:S01]  /*10ba60*/  IMAD.X R117, RZ, RZ, RZ, P2 ;  /* 0x000000ffff757224 */ /* 0x000fe200010e06ff */
[----:B------:R-:W-:Y:S01]  /*10ba70*/  IADD3.X RZ, P2, PT, R139, R125, RZ, P1, !PT ;  /* 0x0000007d8bff7210 */ /* 0x000fe20000f5e4ff */
[----:B------:R-:W-:Y:S01]  /*10ba80*/  IMAD R137, R124, -0x39c4fa40, R96 ;  /* 0xc63b05c07c897824 */ /* 0x000fe200078e0260 */
[----:B------:R-:W-:Y:S01]  /*10ba90*/  IADD3.X RZ, P1, PT, R103, R113, RZ, P3, !PT ;  /* 0x0000007167ff7210 */ /* 0x000fe20001f3e4ff */
[----:B------:R-:W-:-:S04]  /*10baa0*/  IMAD.WIDE.U32 R96, R72, 0x1, RZ ;  /* 0x0000000148607825 */ /* 0x000fc800078e00ff */
[----:B------:R-:W-:Y:S01]  /*10bab0*/  IMAD.WIDE.U32 R112, R73, 0x1, RZ ;  /* 0x0000000149707825 */ /* 0x000fe200078e00ff */
[----:B------:R-:W-:Y:S02]  /*10bac0*/  IADD3 RZ, P4, PT, R140, R96, RZ ;  /* 0x000000608cff7210 */ /* 0x000fe40007f9e0ff */
[----:B------:R-:W-:Y:S01]  /*10bad0*/  IADD3.X R129, P5, PT, RZ, RZ, RZ, P5, !PT ;  /* 0x000000ffff817210 */ /* 0x000fe20002fbe4ff */
[C-C-:B------:R-:W-:Y:S01]  /*10bae0*/  IMAD R96, R72.reuse, -0x7af74000, R112.reuse ;  /* 0x8508c00048607824 */ /* 0x140fe200078e0270 */
[----:B------:R-:W-:Y:S01]  /*10baf0*/  IADD3.X R115, P2, PT, R115, R76, RZ, P2, !PT ;  /* 0x0000004c73737210 */ /* 0x000fe2000175e4ff */
[----:B------:R-:W-:-:S03]  /*10bb00*/  IMAD.WIDE.U32 R112, P3, R72, -0x7af74000, R112 ;  /* 0x8508c00048707825 */ /* 0x000fc60007860070 */
[----:B------:R-:W-:Y:S01]  /*10bb10*/  IADD3.X R76, P2, PT, R117, R77, RZ, P2, !PT ;  /* 0x0000004d754c7210 */ /* 0x000fe2000175e4ff */
[----:B------:R-:W-:-:S04]  /*10bb20*/  IMAD.WIDE.U32 R146, R142, 0x6ca1493b, R146 ;  /* 0x6ca1493b8e927825 */ /* 0x000fc800078e0092 */
[----:B------:R-:W-:Y:S01]  /*10bb30*/  IMAD.X R131, RZ, RZ, RZ, P5 ;  /* 0x000000ffff837224 */ /* 0x000fe200028e06ff */
[C---:B------:R-:W-:Y:S01]  /*10bb40*/  IADD3 RZ, P5, PT, R97.reuse, R112, RZ ;  /* 0x0000007061ff7210 */ /* 0x040fe20007fbe0ff */
[----:B------:R-:W-:Y:S01]  /*10bb50*/  IMAD.IADD R78, R97, 0x1, R96 ;  /* 0x00000001614e7824 */ /* 0x000fe200078e0260 */
[----:B------:R-:W-:Y:S01]  /*10bb60*/  IADD3 R153, PT, PT, R147, R153, RZ ;  /* 0x0000009993997210 */ /* 0x000fe20007ffe0ff */
[----:B------:R-:W-:Y:S01]  /*10bb70*/  IMAD.X R97, RZ, RZ, RZ, P3 ;  /* 0x000000ffff617224 */ /* 0x000fe200018e06ff */
[----:B------:R-:W-:Y:S01]  /*10bb80*/  IADD3.X R146, P2, PT, R115, R146, RZ, P2, !PT ;  /* 0x0000009273927210 */ /* 0x000fe2000175e4ff */
[----:B------:R-:W-:Y:S01]  /*10bb90*/  IMAD.MOV.U32 R96, RZ, RZ, R113 ;  /* 0x000000ffff607224 */ /* 0x000fe200078e0071 */
[----:B------:R-:W-:Y:S01]  /*10bba0*/  IADD3.X RZ, P4, PT, R121, R78, RZ, P4, !PT ;  /* 0x0000004e79ff7210 */ /* 0x000fe2000279e4ff */
[----:B------:R-:W-:Y:S01]  /*10bbb0*/  IMAD.IADD R91, R123, 0x1, R91 ;  /* 0x000000017b5b7824 */ /* 0x000fe200078e025b */
[----:B------:R-:W-:Y:S01]  /*10bbc0*/  IADD3.X R147, P2, PT, R76, R153, RZ, P2, !PT ;  /* 0x000000994c937210 */ /* 0x000fe2000175e4ff */
[----:B------:R-:W-:Y:S01]  /*10bbd0*/  IMAD.WIDE.U32.X R96, R73, -0x7af74000, R96, P5 ;  /* 0x8508c00049607825 */ /* 0x000fe200028e0460 */
[----:B------:R-:W-:-:S03]  /*10bbe0*/  IADD3 RZ, P3, PT, R146, R90, RZ ;  /* 0x0000005a92ff7210 */ /* 0x000fc60007f7e0ff */
[----:B------:R-:W-:Y:S01]  /*10bbf0*/  IMAD.WIDE.U32 R76, R73, 0x30000000, RZ ;  /* 0x30000000494c7825 */ /* 0x000fe200078e00ff */
[----:B------:R-:W-:Y:S02]  /*10bc00*/  IADD3.X R121, P2, PT, RZ, RZ, RZ, P2, !PT ;  /* 0x000000ffff797210 */ /* 0x000fe4000175e4ff */
[----:B------:R-:W-:Y:S01]  /*10bc10*/  IADD3.X R117, P4, PT, RZ, R96, RZ, P4, !PT ;  /* 0x00000060ff757210 */ /* 0x000fe2000279e4ff */
[C-C-:B------:R-:W-:Y:S01]  /*10bc20*/  IMAD R115, R72.reuse, 0x170b5d44, R76.reuse ;  /* 0x170b5d4448737824 */ /* 0x140fe200078e024c */
[----:B------:R-:W-:Y:S01]  /*10bc30*/  IADD3.X RZ, P3, PT, R147, R91, RZ, P3, !PT ;  /* 0x0000005b93ff7210 */ /* 0x000fe20001f7e4ff */
[----:B------:R-:W-:Y:S01]  /*10bc40*/  IMAD.WIDE.U32 R76, P5, R72, 0x170b5d44, R76 ;  /* 0x170b5d44484c7825 */ /* 0x000fe200078a004c */
[----:B------:R-:W-:-:S03]  /*10bc50*/  IADD3.X R96, P4, PT, RZ, R97, RZ, P4, !PT ;  /* 0x00000061ff607210 */ /* 0x000fc6000279e4ff */
[----:B------:R-:W-:Y:S01]  /*10bc60*/  IMAD.WIDE.U32 R138, R124, -0x45f6b800, R138 ;  /* 0xba0948007c8a7825 */ /* 0x000fe200078e008a */
[----:B------:R-:W-:-:S03]  /*10bc70*/  IADD3.X R121, P3, PT, R121, R98, RZ, P3, !PT ;  /* 0x0000006279797210 */ /* 0x000fc60001f7e4ff */
[----:B------:R-:W-:-:S04]  /*10bc80*/  IMAD.WIDE.U32 R90, R72, 0x30000000, RZ ;  /* 0x30000000485a7825 */ /* 0x000fc800078e00ff */
[----:B------:R-:W-:Y:S02]  /*10bc90*/  IMAD.X R125, RZ, RZ, RZ, P2 ;  /* 0x000000ffff7d7224 */ /* 0x000fe400010e06ff */
[----:B------:R-:W-:Y:S01]  /*10bca0*/  IMAD.X R113, RZ, RZ, RZ, P5 ;  /* 0x000000ffff717224 */ /* 0x000fe200028e06ff */
[----:B------:R-:W-:Y:S01]  /*10bcb0*/  IADD3.X R138, P5, PT, R117, R138, RZ, P4, !PT ;  /* 0x0000008a758a7210 */ /* 0x000fe200027be4ff */
[----:B------:R-:W-:Y:S01]  /*10bcc0*/  IMAD.IADD R107, R139, 0x1, R107 ;  /* 0x000000018b6b7824 */ /* 0x000fe200078e026b */
[----:B------:R-:W-:Y:S01]  /*10bcd0*/  IADD3.X R129, P1, PT, R129, R126, RZ, P1, !PT ;  /* 0x0000007e81817210 */ /* 0x000fe20000f3e4ff */
[----:B------:R-:W-:Y:S01]  /*10bce0*/  IMAD.WIDE.U32 R102, R142, 0x17c510ea, R102 ;  /* 0x17c510ea8e667825 */ /* 0x000fe200078e0066 */
[----:B------:R-:W-:Y:S02]  /*10bcf0*/  IADD3 RZ, P2, PT, R76, R91, RZ ;  /* 0x0000005b4cff7210 */ /* 0x000fe40007f5e0ff */
[----:B------:R-:W-:Y:S01]  /*10bd00*/  IADD3.X R98, P3, PT, R125, R99, RZ, P3, !PT ;  /* 0x000000637d627210 */ /* 0x000fe20001f7e4ff */
[----:B------:R-:W-:Y:S01]  /*10bd10*/  IMAD.MOV.U32 R112, RZ, RZ, R77 ;  /* 0x000000ffff707224 */ /* 0x000fe200078e004d */
[----:B------:R-:W-:Y:S01]  /*10bd20*/  IADD3 RZ, P4, PT, R138, R90, RZ ;  /* 0x0000005a8aff7210 */ /* 0x000fe20007f9e0ff */
[----:B------:R-:W-:Y:S01]  /*10bd30*/  IMAD.IADD R91, R115, 0x1, R91 ;  /* 0x00000001735b7824 */ /* 0x000fe200078e025b */
[----:B------:R-:W-:Y:S01]  /*10bd40*/  IADD3.X R139, P5, PT, R96, R107, RZ, P5, !PT ;  /* 0x0000006b608b7210 */ /* 0x000fe20002fbe4ff */
[----:B------:R-:W-:Y:S01]  /*10bd50*/  IMAD.IADD R75, R103, 0x1, R75 ;  /* 0x00000001674b7824 */ /* 0x000fe200078e024b */
[----:B------:R-:W-:Y:S01]  /*10bd60*/  IADD3.X R131, P1, PT, R131, R127, RZ, P1, !PT ;  /* 0x0000007f83837210 */ /* 0x000fe20000f3e4ff */
[----:B------:R-:W-:Y:S01]  /*10bd70*/  IMAD.WIDE.U32.X R112, R73, 0x170b5d44, R112, P2 ;  /* 0x170b5d4449707825 */ /* 0x000fe200010e0470 */
[----:B------:R-:W-:-:S02]  /*10bd80*/  IADD3.X R102, P3, PT, R121, R102, RZ, P3, !PT ;  /* 0x0000006679667210 */ /* 0x000fc40001f7e4ff */
[----:B------:R-:W-:Y:S02]  /*10bd90*/  IADD3.X RZ, P4, PT, R139, R91, RZ, P4, !PT ;  /* 0x0000005b8bff7210 */ /* 0x000fe4000279e4ff */
[----:B------:R-:W-:Y:S01]  /*10bda0*/  IADD3.X R99, P5, PT, RZ, RZ, RZ, P5, !PT ;  /* 0x000000ffff637210 */ /* 0x000fe20002fbe4ff */
[----:B------:R-:W-:Y:S01]  /*10bdb0*/  IMAD.IADD R77, R137, 0x1, R101 ;  /* 0x00000001894d7824 */ /* 0x000fe200078e0265 */
[----:B------:R-:W-:Y:S02]  /*10bdc0*/  IADD3.X R127, P1, PT, R129, R74, RZ, P1, !PT ;  /* 0x0000004a817f7210 */ /* 0x000fe40000f3e4ff */
[----:B------:R-:W-:Y:S01]  /*10bdd0*/  IADD3.X R103, P3, PT, R98, R75, RZ, P3, !PT ;  /* 0x0000004b62677210 */ /* 0x000fe20001f7e4ff */
[----:B------:R-:W-:Y:S01]  /*10bde0*/  IMAD.WIDE.U32 R74, R73, -0x45f6b800, RZ ;  /* 0xba094800494a7825 */ /* 0x000fe200078e00ff */
[----:B------:R-:W-:Y:S02]  /*10bdf0*/  IADD3 RZ, P2, PT, R102, R100, RZ ;  /* 0x0000006466ff7210 */ /* 0x000fe40007f5e0ff */
[----:B------:R-:W-:Y:S01]  /*10be00*/  IADD3.X R99, P4, PT, R99, R112, RZ, P4, !PT ;  /* 0x0000007063637210 */ /* 0x000fe2000279e4ff */
[----:B------:R-:W-:Y:S01]  /*10be10*/  IMAD.X R112, RZ, RZ, RZ, P5 ;  /* 0x000000ffff707224 */ /* 0x000fe200028e06ff */
[----:B------:R-:W-:Y:S01]  /*10be20*/  IADD3.X RZ, P2, PT, R103, R77, RZ, P2, !PT ;  /* 0x0000004d67ff7210 */ /* 0x000fe2000175e4ff */
[C-C-:B------:R-:W-:Y:S01]  /*10be30*/  IMAD R117, R72.reuse, 0x1ef3622f, R74.reuse ;  /* 0x1ef3622f48757824 */ /* 0x140fe200078e024a */
[----:B------:R-:W-:Y:S01]  /*10be40*/  IADD3.X R101, P3, PT, RZ, RZ, RZ, P3, !PT ;  /* 0x000000ffff657210 */ /* 0x000fe20001f7e4ff */
[----:B------:R-:W-:Y:S01]  /*10be50*/  IMAD.WIDE.U32 R74, P5, R72, 0x1ef3622f, R74 ;  /* 0x1ef3622f484a7825 */ /* 0x000fe200078a004a */
[----:B------:R-:W-:-:S03]  /*10be60*/  IADD3.X R112, P4, PT, R112, R113, RZ, P4, !PT ;  /* 0x0000007170707210 */ /* 0x000fc6000279e4ff */
[----:B------:R-:W-:Y:S01]  /*10be70*/  IMAD.WIDE.U32 R76, R124, 0xf5138f, R146 ;  /* 0x00f5138f7c4c7825 */ /* 0x000fe200078e0092 */
[----:B------:R-:W-:-:S03]  /*10be80*/  IADD3.X R100, P2, PT, R101, R104, RZ, P2, !PT ;  /* 0x0000006865647210 */ /* 0x000fc6000175e4ff */
[----:B------:R-:W-:Y:S01]  /*10be90*/  IMAD.WIDE.U32 R96, R72, -0x45f6b800, RZ ;  /* 0xba09480048607825 */ /* 0x000fe200078e00ff */
[----:B------:R-:W-:Y:S02]  /*10bea0*/  IADD3.X R104, PT, PT, RZ, RZ, RZ, P3, !PT ;  /* 0x000000ffff687210 */ /* 0x000fe40001ffe4ff */
[----:B------:R-:W-:Y:S01]  /*10beb0*/  IADD3.X R76, P4, PT, R99, R76, RZ, P4, !PT ;  /* 0x0000004c634c7210 */ /* 0x000fe2000279e4ff */
[----:B------:R-:W-:Y:S01]  /*10bec0*/  IMAD.IADD R123, R77, 0x1, R123 ;  /* 0x000000014d7b7824 */ /* 0x000fe200078e027b */
[----:B------:R-:W-:Y:S01]  /*10bed0*/  IADD3 RZ, P3, PT, R74, R97, RZ ;  /* 0x000000614aff7210 */ /* 0x000fe20007f7e0ff */
[----:B------:R-:W-:Y:S01]  /*10bee0*/  IMAD.WIDE.U32 R150, R70, R24, R150 ;  /* 0x0000001846967225 */ /* 0x000fe200078e0096 */
[----:B------:R-:W-:-:S03]  /*10bef0*/  IADD3.X R107, P1, PT, R131, R56, RZ, P1, !PT ;  /* 0x00000038836b7210 */ /* 0x000fc60000f3e4ff */
[----:B------:R-:W-:Y:S02]  /*10bf00*/  IMAD.X R91, RZ, RZ, RZ, P5 ;  /* 0x000000ffff5b7224 */ /* 0x000fe400028e06ff */
[----:B------:R-:W-:Y:S01]  /*10bf10*/  IMAD.MOV.U32 R90, RZ, RZ, R75 ;  /* 0x000000ffff5a7224 */ /* 0x000fe200078e004b */
[----:B------:R-:W-:Y:S01]  /*10bf20*/  IADD3.X R77, P4, PT, R112, R123, RZ, P4, !PT ;  /* 0x0000007b704d7210 */ /* 0x000fe2000279e4ff */
[----:B------:R-:W-:Y:S01]  /*10bf30*/  IMAD.IADD R152, R151, 0x1, R152 ;  /* 0x0000000197987824 */ /* 0x000fe200078e0298 */
[----:B------:R-:W-:Y:S01]  /*10bf40*/  IADD3.X R101, P5, PT, R127, R150, RZ, P1, !PT ;  /* 0x000000967f657210 */ /* 0x000fe20000fbe4ff */
[----:B------:R-:W-:Y:S01]  /*10bf50*/  IMAD.IADD R75, R117, 0x1, R97 ;  /* 0x00000001754b7824 */ /* 0x000fe200078e0261 */
[----:B------:R-:W-:Y:S01]  /*10bf60*/  IADD3.X R104, P2, PT, R104, R105, RZ, P2, !PT ;  /* 0x0000006968687210 */ /* 0x000fe2000175e4ff */
[C---:B------:R-:W-:Y:S01]  /*10bf70*/  IMAD.WIDE.U32.X R90, R73.reuse, 0x1ef3622f, R90, P3 ;  /* 0x1ef3622f495a7825 */ /* 0x040fe200018e045a */
[----:B------:R-:W-:Y:S02]  /*10bf80*/  IADD3 RZ, P3, PT, R76, R96, RZ ;  /* 0x000000604cff7210 */ /* 0x000fe40007f7e0ff */
[----:B------:R-:W-:Y:S01]  /*10bf90*/  IADD3.X R105, P4, PT, RZ, RZ, RZ, P4, !PT ;  /* 0x000000ffff697210 */ /* 0x000fe2000279e4ff */
[----:B------:R-:W-:Y:S01]  /*10bfa0*/  IMAD.WIDE.U32 R96, R73, 0xf5138f, RZ ;  /* 0x00f5138f49607825 */ /* 0x000fe200078e00ff */
[----:B------:R-:W-:-:S02]  /*10bfb0*/  IADD3.X R99, P5, PT, R107, R152, RZ, P5, !PT ;  /* 0x000000986b637210 */ /* 0x000fc40002fbe4ff */
[----:B------:R-:W-:Y:S02]  /*10bfc0*/  IADD3.X R100, P2, PT, R100, R101, RZ, P2, !PT ;  /* 0x0000006564647210 */ /* 0x000fe4000175e4ff */
[----:B------:R-:W-:Y:S01]  /*10bfd0*/  IADD3.X RZ, P3, PT, R77, R75, RZ, P3, !PT ;  /* 0x0000004b4dff7210 */ /* 0x000fe20001f7e4ff */
[----:B------:R-:W-:Y:S01]  /*10bfe0*/  IMAD.X R107, RZ, RZ, RZ, P4 ;  /* 0x000000ffff6b7224 */ /* 0x000fe200020e06ff */
[----:B------:R-:W-:Y:S01]  /*10bff0*/  IADD3.X R101, P2, PT, R104, R99, RZ, P2, !PT ;  /* 0x0000006368657210 */ /* 0x000fe2000175e4ff */
[----:B------:R-:W-:Y:S01]  /*10c000*/  IMAD.WIDE.U32 R74, P4, R72, 0x1a22d9f3, R96 ;  /* 0x1a22d9f3484a7825 */ /* 0x000fe20007880060 */
[----:B------:R-:W-:-:S03]  /*10c010*/  IADD3.X R105, P3, PT, R105, R90, RZ, P3, !PT ;  /* 0x0000005a69697210 */ /* 0x000fc60001f7e4ff */
[----:B------:R-:W-:Y:S01]  /*10c020*/  IMAD.WIDE.U32 R98, R72, 0xf5138f, RZ ;  /* 0x00f5138f48627825 */ /* 0x000fe200078e00ff */
[----:B------:R-:W-:-:S03]  /*10c030*/  IADD3.X R90, P3, PT, R107, R91, RZ, P3, !PT ;  /* 0x0000005b6b5a7210 */ /* 0x000fc60001f7e4ff */
[----:B------:R-:W-:-:S04]  /*10c040*/  IMAD.WIDE.U32 R102, R124, 0x6ca1493b, R102 ;  /* 0x6ca1493b7c667825 */ /* 0x000fc800078e0066 */
[----:B------:R-:W-:Y:S01]  /*10c050*/  IMAD.X R97, RZ, RZ, RZ, P4 ;  /* 0x000000ffff617224 */ /* 0x000fe200020e06ff */
[----:B------:R-:W-:Y:S01]  /*10c060*/  IADD3 RZ, P4, PT, R74, R99, RZ ;  /* 0x000000634aff7210 */ /* 0x000fe20007f9e0ff */
[----:B------:R-:W-:Y:S01]  /*10c070*/  IMAD R113, R72, 0x1a22d9f3, R96 ;  /* 0x1a22d9f348717824 */ /* 0x000fe200078e0260 */
[----:B------:R-:W-:Y:S01]  /*10c080*/  IADD3.X R102, P3, PT, R105, R102, RZ, P3, !PT ;  /* 0x0000006669667210 */ /* 0x000fe20001f7e4ff */
[----:B------:R-:W-:Y:S02]  /*10c090*/  IMAD.MOV.U32 R96, RZ, RZ, R75 ;  /* 0x000000ffff607224 */ /* 0x000fe400078e004b */
[----:B------:R-:W-:Y:S01]  /*10c0a0*/  IMAD.IADD R137, R103, 0x1, R137 ;  /* 0x0000000167897824 */ /* 0x000fe200078e0289 */
[----:B------:R-:W-:Y:S01]  /*10c0b0*/  IADD3.X R107, P2, PT, RZ, RZ, RZ, P2, !PT ;  /* 0x000000ffff6b7210 */ /* 0x000fe2000175e4ff */
[----:B------:R-:W-:Y:S02]  /*10c0c0*/  IMAD.IADD R91, R113, 0x1, R99 ;  /* 0x00000001715b7824 */ /* 0x000fe400078e0263 */
[----:B------:R-:W-:Y:S01]  /*10c0d0*/  IMAD.WIDE.U32.X R96, R73, 0x1a22d9f3, R96, P4 ;  /* 0x1a22d9f349607825 */ /* 0x000fe200020e0460 */
[----:B------:R-:W-:-:S02]  /*10c0e0*/  IADD3 RZ, P4, PT, R102, R98, RZ ;  /* 0x0000006266ff7210 */ /* 0x000fc40007f9e0ff */
[----:B------:R-:W-:Y:S01]  /*10c0f0*/  IADD3.X R103, P3, PT, R90, R137, RZ, P3, !PT ;  /* 0x000000895a677210 */ /* 0x000fe20001f7e4ff */
[----:B------:R-:W-:Y:S02]  /*10c100*/  IMAD.IADD R75, R165, 0x1, R109 ;  /* 0x00000001a54b7824 */ /* 0x000fe400078e026d */
[----:B------:R-:W-:Y:S01]  /*10c110*/  IMAD.X R109, RZ, RZ, RZ, P2 ;  /* 0x000000ffff6d7224 */ /* 0x000fe200010e06ff */
[----:B------:R-:W-:Y:S02]  /*10c120*/  IADD3.X RZ, P4, PT, R103, R91, RZ, P4, !PT ;  /* 0x0000005b67ff7210 */ /* 0x000fe4000279e4ff */
[----:B------:R-:W-:Y:S02]  /*10c130*/  IADD3.X R105, P3, PT, RZ, RZ, RZ, P3, !PT ;  /* 0x000000ffff697210 */ /* 0x000fe40001f7e4ff */
[----:B------:R-:W-:Y:S01]  /*10c140*/  IADD3 RZ, P2, PT, R100, R108, RZ ;  /* 0x0000006c64ff7210 */ /* 0x000fe20007f5e0ff */
[----:B------:R-:W-:Y:S01]  /*10c150*/  IMAD.WIDE.U32 R90, R71, R23, RZ ;  /* 0x00000017475a7225 */ /* 0x000fe200078e00ff */
[----:B------:R-:W-:-:S02]  /*10c160*/  IADD3.X R74, P0, PT, R58, R149, RZ, P0, !PT ;  /* 0x000000953a4a7210 */ /* 0x000fc4000071e4ff */
[----:B------:R-:W-:Y:S01]  /*10c170*/  IADD3.X R105, P4, PT, R105, R96, RZ, P4, !PT ;  /* 0x0000006069697210 */ /* 0x000fe2000279e4ff */
[----:B------:R-:W-:Y:S01]  /*10c180*/  IMAD.X R96, RZ, RZ, RZ, P3 ;  /* 0x000000ffff607224 */ /* 0x000fe200018e06ff */
[----:B------:R-:W-:Y:S01]  /*10c190*/  IADD3.X RZ, P2, PT, R101, R75, RZ, P2, !PT ;  /* 0x0000004b65ff7210 */ /* 0x000fe2000175e4ff */
[----:B------:R-:W-:Y:S01]  /*10c1a0*/  IMAD.WIDE.U32 R100, R124, 0x17c510ea, R100 ;  /* 0x17c510ea7c647825 */ /* 0x000fe200078e0064 */
[----:B------:R-:W-:Y:S02]  /*10c1b0*/  IADD3.X R75, P0, PT, R119, R54, RZ, P0, !PT ;  /* 0x00000036774b7210 */ /* 0x000fe4000071e4ff */
[----:B------:R-:W-:Y:S01]  /*10c1c0*/  IADD3.X R119, P2, PT, R107, R110, RZ, P2, !PT ;  /* 0x0000006e6b777210 */ /* 0x000fe2000175e4ff */
[----:B------:R-:W-:Y:S01]  /*10c1d0*/  IMAD.WIDE.U32 R98, R73, 0x6ca1493b, RZ ;  /* 0x6ca1493b49627825 */ /* 0x000fe200078e00ff */
[----:B------:R-:W-:-:S03]  /*10c1e0*/  IADD3.X R97, P4, PT, R96, R97, RZ, P4, !PT ;  /* 0x0000006160617210 */ /* 0x000fc6000279e4ff */
[----:B------:R-:W-:Y:S01]  /*10c1f0*/  IMAD.WIDE.U32 R90, P3, R70, R25, R90 ;  /* 0x00000019465a7225 */ /* 0x000fe2000786005a */
[----:B------:R-:W-:Y:S02]  /*10c200*/  IADD3.X R56, P2, PT, R109, R111, RZ, P2, !PT ;  /* 0x0000006f6d387210 */ /* 0x000fe4000175e4ff */
[----:B------:R-:W-:Y:S01]  /*10c210*/  IADD3.X R58, P1, PT, RZ, RZ, RZ, P1, !PT ;  /* 0x000000ffff3a7210 */ /* 0x000fe20000f3e4ff */
[----:B------:R-:W-:Y:S01]  /*10c220*/  IMAD.IADD R54, R101, 0x1, R165 ;  /* 0x0000000165367824 */ /* 0x000fe200078e02a5 */
[----:B------:R-:W-:Y:S01]  /*10c230*/  IADD3.X R96, P4, PT, R105, R100, RZ, P4, !PT ;  /* 0x0000006469607210 */ /* 0x000fe2000279e4ff */
[----:B------:R-:W-:Y:S02]  /*10c240*/  IMAD.X R109, RZ, RZ, RZ, P3 ;  /* 0x000000ffff6d7224 */ /* 0x000fe400018e06ff */
[----:B------:R-:W-:Y:S01]  /*10c250*/  IMAD.WIDE.U32 R100, P3, R72, -0x39c4fa40, R98 ;  /* 0xc63b05c048647825 */ /* 0x000fe20007860062 */
[----:B------:R-:W-:-:S03]  /*10c260*/  IADD3.X R58, P5, PT, RZ, R58, RZ, P5, !PT ;  /* 0x0000003aff3a7210 */ /* 0x000fc60002fbe4ff */
[----:B------:R-:W-:Y:S01]  /*10c270*/  IMAD.WIDE.U32 R106, R72, 0x6ca1493b, RZ ;  /* 0x6ca1493b486a7825 */ /* 0x000fe200078e00ff */
[----:B------:R-:W-:-:S03]  /*10c280*/  IADD3.X R97, P4, PT, R97, R54, RZ, P4, !PT ;  /* 0x0000003661617210 */ /* 0x000fc6000279e4ff */
[----:B------:R-:W-:Y:S02]  /*10c290*/  IMAD R111, R72, -0x39c4fa40, R98 ;  /* 0xc63b05c0486f7824 */ /* 0x000fe400078e0262 */
[----:B------:R-:W-:Y:S01]  /*10c2a0*/  IMAD.X R105, RZ, RZ, RZ, P3 ;  /* 0x000000ffff697224 */ /* 0x000fe200018e06ff */
[----:B------:R-:W-:Y:S01]  /*10c2b0*/  IADD3 RZ, P3, PT, R100, R107, RZ ;  /* 0x0000006b64ff7210 */ /* 0x000fe20007f7e0ff */
[----:B------:R-:W-:Y:S01]  /*10c2c0*/  IMAD.MOV.U32 R104, RZ, RZ, R101 ;  /* 0x000000ffff687224 */ /* 0x000fe200078e0065 */
[----:B------:R-:W-:Y:S01]  /*10c2d0*/  IADD3.X R121, PT, PT, RZ, RZ, RZ, P5, P1 ;  /* 0x000000ffff797210 */ /* 0x000fe20002fe24ff */
[----:B------:R-:W-:Y:S01]  /*10c2e0*/  IMAD.WIDE.U32 R98, R70, R23, RZ ;  /* 0x0000001746627225 */ /* 0x000fe200078e00ff */
[----:B------:R-:W-:Y:S02]  /*10c2f0*/  IADD3.X R119, P2, PT, R119, R58, RZ, P2, !PT ;  /* 0x0000003a77777210 */ /* 0x000fe4000175e4ff */
[----:B------:R-:W-:Y:S01]  /*10c300*/  IADD3 R123, PT, PT, R111, R107, RZ ;  /* 0x0000006b6f7b7210 */ /* 0x000fe20007ffe0ff */
[----:B------:R-:W-:Y:S01]  /*10c310*/  IMAD.MOV.U32 R108, RZ, RZ, R91 ;  /* 0x000000ffff6c7224 */ /* 0x000fe200078e005b */
[----:B------:R-:W-:Y:S01]  /*10c320*/  IADD3 RZ, P1, PT, R96, R106, RZ ;  /* 0x0000006a60ff7210 */ /* 0x000fe20007f3e0ff */
[----:B------:R-:W-:Y:S01]  /*10c330*/  IMAD.WIDE.U32.X R104, R73, -0x39c4fa40, R104, P3 ;  /* 0xc63b05c049687825 */ /* 0x000fe200018e0468 */
[----:B------:R-:W-:-:S02]  /*10c340*/  IADD3.X R91, P4, PT, RZ, RZ, RZ, P4, !PT ;  /* 0x000000ffff5b7210 */ /* 0x000fc4000279e4ff */
[----:B------:R-:W-:Y:S02]  /*10c350*/  IADD3.X R56, P2, PT, R56, R121, RZ, P2, !PT ;  /* 0x0000007938387210 */ /* 0x000fe4000175e4ff */
[----:B------:R-:W-:Y:S02]  /*10c360*/  IADD3.X RZ, P1, PT, R97, R123, RZ, P1, !PT ;  /* 0x0000007b61ff7210 */ /* 0x000fe40000f3e4ff */
[----:B------:R-:W-:Y:S01]  /*10c370*/  IADD3 R121, P5, PT, R90, R99, RZ ;  /* 0x000000635a797210 */ /* 0x000fe20007fbe0ff */
[----:B------:R-:W-:Y:S01]  /*10c380*/  IMAD.WIDE.U32 R106, R70, R23, R74 ;  /* 0x00000017466a7225 */ /* 0x000fe200078e004a */
[----:B------:R-:W-:-:S03]  /*10c390*/  IADD3.X R91, P3, PT, R91, R104, RZ, P1, !PT ;  /* 0x000000685b5b7210 */ /* 0x000fc60000f7e4ff */
[----:B------:R-:W-:-:S04]  /*10c3a0*/  IMAD.WIDE.U32 R100, R73, 0x17c510ea, RZ ;  /* 0x17c510ea49647825 */ /* 0x000fc800078e00ff */
[----:B------:R-:W-:Y:S02]  /*10c3b0*/  IMAD.X R99, RZ, RZ, RZ, P4 ;  /* 0x000000ffff637224 */ /* 0x000fe400020e06ff */
[----:B------:R-:W-:-:S03]  /*10c3c0*/  IMAD.WIDE.U32.X R70, R71, R25, R108, P5 ;  /* 0x0000001947467225 */ /* 0x000fc600028e046c */
[----:B------:R-:W-:Y:S01]  /*10c3d0*/  IADD3.X R54, P4, PT, R99, R105, RZ, P3, !PT ;  /* 0x0000006963367210 */ /* 0x000fe20001f9e4ff */
[----:B------:R-:W-:Y:S01]  /*10c3e0*/  IMAD.IADD R109, R107, 0x1, R90 ;  /* 0x000000016b6d7824 */ /* 0x000fe200078e025a */
[----:B------:R-:W-:Y:S01]  /*10c3f0*/  IADD3.X R90, P1, PT, R119, R106, RZ, P2, !PT ;  /* 0x0000006a775a7210 */ /* 0x000fe2000173e4ff */
[----:B------:R-:W-:-:S04]  /*10c400*/  IMAD.WIDE.U32 R104, P3, R72, 0x1ae3a46, R100 ;  /* 0x01ae3a4648687825 */ /* 0x000fc80007860064 */
[----:B------:R-:W-:Y:S01]  /*10c410*/  IMAD.WIDE.U32 R106, R72, 0x17c510ea, RZ ;  /* 0x17c510ea486a7825 */ /* 0x000fe200078e00ff */
[----:B------:R-:W-:Y:S02]  /*10c420*/  IADD3.X R99, P1, PT, R56, R109, RZ, P1, !PT ;  /* 0x0000006d38637210 */ /* 0x000fe40000f3e4ff */
[----:B------:R-:W-:Y:S01]  /*10c430*/  IADD3.X R90, P4, PT, R91, R90, RZ, P4, !PT ;  /* 0x0000005a5b5a7210 */ /* 0x000fe2000279e4ff */
[----:B------:R-:W-:Y:S01]  /*10c440*/  IMAD R119, R72, 0x1ae3a46, R100 ;  /* 0x01ae3a4648777824 */ /* 0x000fe200078e0264 */
[----:B------:R-:W-:Y:S01]  /*10c450*/  IADD3 RZ, P5, PT, R104, R107, RZ ;  /* 0x0000006b68ff7210 */ /* 0x000fe20007fbe0ff */
[----:B------:R-:W-:Y:S01]  /*10c460*/  IMAD.X R101, RZ, RZ, RZ, P3 ;  /* 0x000000ffff657224 */ /* 0x000fe200018e06ff */
[----:B------:R-:W-:Y:S01]  /*10c470*/  IADD3 RZ, P3, PT, R90, R106, RZ ;  /* 0x0000006a5aff7210 */ /* 0x000fe20007f7e0ff */
[----:B------:R-:W-:Y:S01]  /*10c480*/  IMAD.IADD R107, R119, 0x1, R107 ;  /* 0x00000001776b7824 */ /* 0x000fe200078e026b */
[----:B------:R-:W-:Y:S01]  /*10c490*/  IADD3.X R91, P4, PT, R54, R99, RZ, P4, !PT ;  /* 0x00000063365b7210 */ /* 0x000fe2000279e4ff */
[----:B------:R-:W-:-:S03]  /*10c4a0*/  IMAD.MOV.U32 R100, RZ, RZ, R105 ;  /* 0x000000ffff647224 */ /* 0x000fc600078e0069 */
[----:B------:R-:W-:Y:S01]  /*10c4b0*/  IADD3.X RZ, P3, PT, R91, R107, RZ, P3, !PT ;  /* 0x0000006b5bff7210 */ /* 0x000fe20001f7e4ff */
[----:B------:R-:W-:Y:S01]  /*10c4c0*/  IMAD.WIDE.U32.X R100, R73, 0x1ae3a46, R100, P5 ;  /* 0x01ae3a4649647825 */ /* 0x000fe200028e0464 */
[----:B------:R-:W-:Y:S02]  /*10c4d0*/  IADD3.X R73, P4, PT, RZ, RZ, RZ, P4, !PT ;  /* 0x000000ffff497210 */ /* 0x000fe4000279e4ff */
[----:B------:R-:W-:Y:S02]  /*10c4e0*/  IADD3 RZ, P5, PT, R74, R98, RZ ;  /* 0x000000624aff7210 */ /* 0x000fe40007fbe0ff */
[----:B------:R-:W-:Y:S01]  /*10c4f0*/  IADD3.X R54, P3, PT, R73, R100, RZ, P3, !PT ;  /* 0x0000006449367210 */ /* 0x000fe20001f7e4ff */
[----:B------:R-:W-:Y:S01]  /*10c500*/  IMAD.X R73, RZ, RZ, RZ, P4 ;  /* 0x000000ffff497224 */ /* 0x000fe200020e06ff */
[----:B------:R-:W-:Y:S02]  /*10c510*/  IADD3.X RZ, P5, PT, R75, R121, RZ, P5, !PT ;  /* 0x000000794bff7210 */ /* 0x000fe40002fbe4ff */
[----:B------:R-:W-:-:S02]  /*10c520*/  IADD3.X R75, P2, PT, RZ, RZ, RZ, P2, !PT ;  /* 0x000000ffff4b7210 */ /* 0x000fc4000175e4ff */
[----:B------:R-:W-:Y:S02]  /*10c530*/  IADD3.X R99, P0, PT, RZ, RZ, RZ, P0, !PT ;  /* 0x000000ffff637210 */ /* 0x000fe4000071e4ff */
[----:B------:R-:W-:Y:S01]  /*10c540*/  IADD3.X R56, P3, PT, R73, R101, RZ, P3, !PT ;  /* 0x0000006549387210 */ /* 0x000fe20001f7e4ff */
[----:B------:R-:W-:Y:S01]  /*10c550*/  IMAD.X R73, RZ, RZ, RZ, P2 ;  /* 0x000000ffff497224 */ /* 0x000fe200010e06ff */
[----:B------:R-:W-:Y:S02]  /*10c560*/  IADD3.X R99, P5, PT, R99, R70, RZ, P5, !PT ;  /* 0x0000004663637210 */ /* 0x000fe40002fbe4ff */
[----:B------:R-:W-:Y:S02]  /*10c570*/  IADD3.X R54, P1, P3, R54, RZ, R75, P3, P1 ;  /* 0x000000ff36367210 */ /* 0x000fe40001b2244b */
[----:B------:R-:W-:Y:S02]  /*10c580*/  IADD3.X R75, PT, PT, R71, RZ, RZ, P5, P0 ;  /* 0x000000ff474b7210 */ /* 0x000fe40002fe04ff */
[----:B------:R-:W-:-:S02]  /*10c590*/  IADD3.X R56, PT, PT, R56, RZ, R73, P1, P3 ;  /* 0x000000ff38387210 */ /* 0x000fc40000fe6449 */
[----:B------:R-:W-:-:S05]  /*10c5a0*/  IADD3 R54, P0, PT, R54, R99, RZ ;  /* 0x0000006336367210 */ /* 0x000fca0007f1e0ff */
[----:B------:R-:W-:Y:S01]  /*10c5b0*/  IMAD.X R56, R56, 0x1, R75, P0 ;  /* 0x0000000138387824 */ /* 0x000fe200000e064b */
[----:B------:R-:W-:-:S04]  /*10c5c0*/  ISETP.GE.U32.AND P0, PT, R54, 0x17c510ea, PT ;  /* 0x17c510ea3600780c */ /* 0x000fc80003f06070 */
[----:B------:R-:W-:Y:S01]  /*10c5d0*/  ISETP.GE.U32.AND.EX P0, PT, R56, 0x1ae3a46, PT, P0 ;  /* 0x01ae3a463800780c */ /* 0x000fe20003f06100 */
[----:B------:R-:W-:-:S04]  /*10c5e0*/  IMAD.WIDE.U32 R138, R72, 0x30000000, R138 ;  /* 0x30000000488a7825 */ /* 0x000fc800078e008a */
[----:B------:R-:W-:-:S04]  /*10c5f0*/  IMAD.WIDE.U32 R76, R72, -0x45f6b800, R76 ;  /* 0xba094800484c7825 */ /* 0x000fc800078e004c */
[----:B------:R-:W-:-:S04]  /*10c600*/  IMAD.WIDE.U32 R102, R72, 0xf5138f, R102 ;  /* 0x00f5138f48667825 */ /* 0x000fc800078e0066 */
[----:B------:R-:W-:-:S04]  /*10c610*/  IMAD.WIDE.U32 R70, R72, 0x6ca1493b, R96 ;  /* 0x6ca1493b48467825 */ /* 0x000fc800078e0060 */
[----:B------:R-:W-:Y:S01]  /*10c620*/  IMAD.WIDE.U32 R72, R72, 0x17c510ea, R90 ;  /* 0x17c510ea48487825 */ /* 0x000fe200078e005a */
[----:B------:R-:W-:Y:S03]  /*10c630*/  BSSY.RECONVERGENT B2, `(.L_x_545) ;  /* 0x0000060000027945 */ /* 0x000fe60003800200 */
[----:B------:R-:W-:Y:S02]  /*10c640*/  IMAD.IADD R117, R77, 0x1, R117 ;  /* 0x000000014d757824 */ /* 0x000fe400078e0275 */
[----:B------:R-:W-:Y:S02]  /*10c650*/  IMAD.IADD R113, R103, 0x1, R113 ;  /* 0x0000000167717824 */ /* 0x000fe400078e0271 */
[----:B------:R-:W-:Y:S02]  /*10c660*/  IMAD.IADD R111, R71, 0x1, R111 ;  /* 0x00000001476f7824 */ /* 0x000fe400078e026f */
[----:B------:R-:W-:Y:S01]  /*10c670*/  IMAD.IADD R119, R73, 0x1, R119 ;  /* 0x0000000149777824 */ /* 0x000fe200078e0277 */
[----:B------:R-:W-:Y:S01]  /*10c680*/  MOV R146, R76 ;  /* 0x0000004c00927202 */ /* 0x000fe20000000f00 */
[----:B------:R-:W-:-:S02]  /*10c690*/  IMAD.MOV.U32 R127, RZ, RZ, R138 ;  /* 0x000000ffff7f7224 */ /* 0x000fc400078e008a */
        /* <DEDUP_REMOVED lines=76> */
.L_x_548:
[----:B------:R-:W-:Y:S05]  /*10cb60*/  BSYNC.RELIABLE B3 ;  /* 0x0000000000037941 */ /* 0x000fea0003800100 */
.L_x_547:
        /* <DEDUP_REMOVED lines=12> */
.L_x_546:
[----:B------:R-:W-:Y:S05]  /*10cc30*/  BSYNC.RECONVERGENT B2 ;  /* 0x0000000000027941 */ /* 0x000fea0003800200 */
.L_x_545:
[C---:B------:R-:W-:Y:S01]  /*10cc40*/  IMAD.WIDE.U32 R70, R81.reuse, R38, RZ ;  /* 0x0000002651467225 */ /* 0x040fe200078e00ff */
[----:B------:R-:W-:Y:S03]  /*10cc50*/  BSSY.RECONVERGENT B2, `(.L_x_549) ;  /* 0x0000526000027945 */ /* 0x000fe60003800200 */
[----:B------:R-:W-:-:S04]  /*10cc60*/  IMAD.WIDE.U32 R96, R81, R68, RZ ;  /* 0x0000004451607225 */ /* 0x000fc800078e00ff */
[----:B------:R-:W-:-:S04]  /*10cc70*/  IMAD.WIDE.U32 R70, P0, R39, R79, R70 ;  /* 0x0000004f27467225 */ /* 0x000fc80007800046 */
[----:B------:R-:W-:Y:S02]  /*10cc80*/  IMAD.X R109, RZ, RZ, RZ, P0 ;  /* 0x000000ffff6d7224 */ /* 0x000fe400000e06ff */
[----:B------:R-:W-:-:S04]  /*10cc90*/  IMAD.WIDE.U32 R76, R81, R66, RZ ;  /* 0x00000042514c7225 */ /* 0x000fc800078e00ff */
[----:B------:R-:W-:-:S04]  /*10cca0*/  IMAD.WIDE.U32 R72, R81, R64, RZ ;  /* 0x0000004051487225 */ /* 0x000fc800078e00ff */
[----:B------:R-:W-:-:S04]  /*10ccb0*/  IMAD.WIDE.U32 R96, P0, R69, R79, R96 ;  /* 0x0000004f45607225 */ /* 0x000fc80007800060 */
[----:B------:R-:W-:-:S04]  /*10ccc0*/  IMAD.WIDE.U32 R90, R79, R38, RZ ;  /* 0x000000264f5a7225 */ /* 0x000fc800078e00ff */
[----:B------:R-:W-:Y:S01]  /*10ccd0*/  IMAD.X R107, RZ, RZ, RZ, P0 ;  /* 0x000000ffff6b7224 */ /* 0x000fe200000e06ff */
[----:B------:R-:W-:Y:S01]  /*10cce0*/  IADD3 R113, P4, PT, R91, R70, RZ ;  /* 0x000000465b717210 */ /* 0x000fe20007f9e0ff */
[----:B------:R-:W-:-:S04]  /*10ccf0*/  IMAD.WIDE.U32 R102, R79, R66, RZ ;  /* 0x000000424f667225 */ /* 0x000fc800078e00ff */
[----:B------:R-:W-:-:S04]  /*10cd00*/  IMAD.WIDE.U32 R76, P1, R67, R79, R76 ;  /* 0x0000004f434c7225 */ /* 0x000fc8000782004c */
[----:B------:R-:W-:Y:S01]  /*10cd10*/  IMAD.WIDE.U32 R116, R79, R64, RZ ;  /* 0x000000404f747225 */ /* 0x000fe200078e00ff */
[----:B------:R-:W-:-:S03]  /*10cd20*/  IADD3 R56, P3, PT, R103, R76, RZ ;  /* 0x0000004c67387210 */ /* 0x000fc60007f7e0ff */
[----:B------:R-:W-:-:S04]  /*10cd30*/  IMAD.WIDE.U32 R72, P0, R65, R79, R72 ;  /* 0x0000004f41487225 */ /* 0x000fc80007800048 */
[----:B------:R-:W-:Y:S01]  /*10cd40*/  IMAD.WIDE.U32 R152, R79, R68, RZ ;  /* 0x000000444f987225 */ /* 0x000fe200078e00ff */
[----:B------:R-:W-:-:S03]  /*10cd50*/  IADD3 R84, P2, PT, R117, R72, RZ ;  /* 0x0000004875547210 */ /* 0x000fc60007f5e0ff */
[----:B------:R-:W-:Y:S01]  /*10cd60*/  IMAD.MOV.U32 R108, RZ, RZ, R71 ;  /* 0x000000ffff6c7224 */ /* 0x000fe200078e0047 */
[----:B------:R-:W-:Y:S01]  /*10cd70*/  IADD3 R80, P5, PT, R153, R96, RZ ;  /* 0x0000006099507210 */ /* 0x000fe20007fbe0ff */
[----:B------:R-:W-:-:S04]  /*10cd80*/  IMAD.WIDE.U32 R70, R90, -0x1, RZ ;  /* 0xffffffff5a467825 */ /* 0x000fc800078e00ff */
[----:B------:R-:W-:Y:S01]  /*10cd90*/  IMAD.X R75, RZ, RZ, RZ, P1 ;  /* 0x000000ffff4b7224 */ /* 0x000fe200008e06ff */
[----:B------:R-:W-:Y:S01]  /*10cda0*/  IADD3 RZ, P1, PT, RZ, R90, RZ ;  /* 0x0000005affff7210 */ /* 0x000fe20007f3e0ff */
[----:B------:R-:W-:Y:S02]  /*10cdb0*/  IMAD.MOV.U32 R100, RZ, RZ, R73 ;  /* 0x000000ffff647224 */ /* 0x000fe400078e0049 */
[----:B------:R-:W-:Y:S01]  /*10cdc0*/  IMAD.WIDE.U32 R72, R81, R60, RZ ;  /* 0x0000003c51487225 */ /* 0x000fe200078e00ff */
[----:B------:R-:W-:-:S03]  /*10cdd0*/  IADD3.X RZ, P1, PT, RZ, R113, RZ, P1, !PT ;  /* 0x00000071ffff7210 */ /* 0x000fc60000f3e4ff */
[----:B------:R-:W-:Y:S02]  /*10cde0*/  IMAD R103, R90, -0x7af74001, -R113 ;  /* 0x8508bfff5a677824 */ /* 0x000fe400078e0a71 */
[----:B------:R-:W-:Y:S02]  /*10cdf0*/  IMAD.MOV.U32 R106, RZ, RZ, R97 ;  /* 0x000000ffff6a7224 */ /* 0x000fe400078e0061 */
[----:B------:R-:W-:-:S04]  /*10ce00*/  IMAD.WIDE.U32 R110, R81, R62, RZ ;  /* 0x0000003e516e7225 */ /* 0x000fc800078e00ff */
[----:B------:R-:W-:-:S04]  /*10ce10*/  IMAD.WIDE.U32.X R108, R39, R81, R108, P4 ;  /* 0x00000051276c7225 */ /* 0x000fc800020e046c */
[----:B------:R-:W-:Y:S01]  /*10ce20*/  IMAD.MOV.U32 R74, RZ, RZ, R77 ;  /* 0x000000ffff4a7224 */ /* 0x000fe200078e004d */
[----:B------:R-:W-:Y:S01]  /*10ce30*/  IADD3.X R153, P1, PT, RZ, R108, RZ, P1, !PT ;  /* 0x0000006cff997210 */ /* 0x000fe20000f3e4ff */
[----:B------:R-:W-:Y:S02]  /*10ce40*/  IMAD.IADD R54, R71, 0x1, R103 ;  /* 0x0000000147367824 */ /* 0x000fe400078e0267 */
[----:B------:R-:W-:Y:S01]  /*10ce50*/  IMAD.WIDE.U32 R76, R70, 0x1, RZ ;  /* 0x00000001464c7825 */ /* 0x000fe200078e00ff */
[----:B------:R-:W-:-:S03]  /*10ce60*/  IADD3.X R71, P1, PT, RZ, R109, RZ, P1, !PT ;  /* 0x0000006dff477210 */ /* 0x000fc60000f3e4ff */
[----:B------:R-:W-:Y:S01]  /*10ce70*/  IMAD.WIDE.U32.X R106, R69, R81, R106, P5 ;  /* 0x00000051456a7225 */ /* 0x000fe200028e046a */
[----:B------:R-:W-:-:S03]  /*10ce80*/  IADD3.X R152, P1, PT, R153, R152, RZ, P1, !PT ;  /* 0x0000009899987210 */ /* 0x000fc60000f3e4ff */
[----:B------:R-:W-:Y:S01]  /*10ce90*/  IMAD.WIDE.U32 R72, P5, R61, R79, R72 ;  /* 0x0000004f3d487225 */ /* 0x000fe200078a0048 */
[----:B------:R-:W-:-:S03]  /*10cea0*/  IADD3.X R153, P1, PT, R71, R80, RZ, P1, !PT ;  /* 0x0000005047997210 */ /* 0x000fc60000f3e4ff */
[----:B------:R-:W-:-:S04]  /*10ceb0*/  IMAD.WIDE.U32 R96, R79, R60, RZ ;  /* 0x0000003c4f607225 */ /* 0x000fc800078e00ff */
[----:B------:R-:W-:-:S04]  /*10cec0*/  IMAD.WIDE.U32 R98, R79, R62, RZ ;  /* 0x0000003e4f627225 */ /* 0x000fc800078e00ff */
[----:B------:R-:W-:-:S04]  /*10ced0*/  IMAD.WIDE.U32 R110, P4, R63, R79, R110 ;  /* 0x0000004f3f6e7225 */ /* 0x000fc8000788006e */
[----:B------:R-:W-:-:S04]  /*10cee0*/  IMAD.WIDE.U32 R78, R54, 0x1, RZ ;  /* 0x00000001364e7825 */ /* 0x000fc800078e00ff */
[----:B------:R-:W-:Y:S01]  /*10cef0*/  IMAD.X R101, RZ, RZ, RZ, P0 ;  /* 0x000000ffff657224 */ /* 0x000fe200000e06ff */
[----:B------:R-:W-:Y:S01]  /*10cf00*/  IADD3 RZ, P0, PT, R90, R76, RZ ;  /* 0x0000004c5aff7210 */ /* 0x000fe20007f1e0ff */
[----:B------:R-:W-:Y:S01]  /*10cf10*/  IMAD.X R91, RZ, RZ, RZ, P5 ;  /* 0x000000ffff5b7224 */ /* 0x000fe200028e06ff */
[----:B------:R-:W-:Y:S01]  /*10cf20*/  IADD3 R58, P5, PT, R97, R72, RZ ;  /* 0x00000048613a7210 */ /* 0x000fe20007fbe0ff */
[----:B------:R-:W-:Y:S02]  /*10cf30*/  IMAD.MOV.U32 R90, RZ, RZ, R73 ;  /* 0x000000ffff5a7224 */ /* 0x000fe400078e0049 */
[----:B------:R-:W-:-:S04]  /*10cf40*/  IMAD.WIDE.U32 R72, R85, R38, RZ ;  /* 0x0000002655487225 */ /* 0x000fc800078e00ff */
[----:B------:R-:W-:-:S04]  /*10cf50*/  IMAD.WIDE.U32.X R74, R67, R81, R74, P3 ;  /* 0x00000051434a7225 */ /* 0x000fc800018e044a */
[----:B------:R-:W-:-:S04]  /*10cf60*/  IMAD.WIDE.U32 R78, P3, R70, -0x7af74000, R78 ;  /* 0x8508c000464e7825 */ /* 0x000fc8000786004e */
[----:B------:R-:W-:Y:S01]  /*10cf70*/  IMAD.X R105, RZ, RZ, RZ, P4 ;  /* 0x000000ffff697224 */ /* 0x000fe200020e06ff */
[----:B------:R-:W-:Y:S01]  /*10cf80*/  IADD3 R86, P4, PT, R99, R110, RZ ;  /* 0x0000006e63567210 */ /* 0x000fe20007f9e0ff */
[----:B------:R-:W-:-:S04]  /*10cf90*/  IMAD.WIDE.U32.X R100, R65, R81, R100, P2 ;  /* 0x0000005141647225 */ /* 0x000fc800010e0464 */
[----:B------:R-:W-:Y:S02]  /*10cfa0*/  IMAD.MOV.U32 R104, RZ, RZ, R111 ;  /* 0x000000ffff687224 */ /* 0x000fe400078e006f */
[----:B------:R-:W-:-:S04]  /*10cfb0*/  IMAD.WIDE.U32 R108, R83, R38, RZ ;  /* 0x00000026536c7225 */ /* 0x000fc800078e00ff */
[----:B------:R-:W-:-:S04]  /*10cfc0*/  IMAD.WIDE.U32 R72, P2, R39, R83, R72 ;  /* 0x0000005327487225 */ /* 0x000fc80007840048 */
[-C--:B------:R-:W-:Y:S01]  /*10cfd0*/  IMAD.WIDE.U32.X R90, R61, R81.reuse, R90, P5 ;  /* 0x000000513d5a7225 */ /* 0x080fe200028e045a */
[----:B------:R-:W-:Y:S02]  /*10cfe0*/  IADD3 R76, P5, PT, R77, R78, RZ ;  /* 0x0000004e4d4c7210 */ /* 0x000fe40007fbe0ff */
[----:B------:R-:W-:Y:S01]  /*10cff0*/  IADD3.X R77, PT, PT, RZ, RZ, RZ, P2, !PT ;  /* 0x000000ffff4d7210 */ /* 0x000fe200017fe4ff */
[----:B------:R-:W-:Y:S01]  /*10d000*/  IMAD.WIDE.U32.X R104, R63, R81, R104, P4 ;  /* 0x000000513f687225 */ /* 0x000fe200020e0468 */
[----:B------:R-:W-:Y:S02]  /*10d010*/  IADD3 R71, P4, PT, R72, R109, RZ ;  /* 0x0000006d48477210 */ /* 0x000fe40007f9e0ff */
[----:B------:R-:W-:Y:S01]  /*10d020*/  IADD3.X RZ, P0, PT, R113, R76, RZ, P0, !PT ;  /* 0x0000004c71ff7210 */ /* 0x000fe2000071e4ff */
[----:B------:R-:W-:Y:S01]  /*10d030*/  IMAD.MOV.U32 R76, RZ, RZ, R73 ;  /* 0x000000ffff4c7224 */ /* 0x000fe200078e0049 */
[----:B------:R-:W-:Y:S01]  /*10d040*/  IADD3.X R103, P2, PT, RZ, R106, RZ, P1, !PT ;  /* 0x0000006aff677210 */ /* 0x000fe20000f5e4ff */
[----:B------:R-:W-:Y:S01]  /*10d050*/  IMAD.X R81, RZ, RZ, RZ, P3 ;  /* 0x000000ffff517224 */ /* 0x000fe200018e06ff */
[----:B------:R-:W-:Y:S01]  /*10d060*/  IADD3 RZ, P1, PT, R152, R108, RZ ;  /* 0x0000006c98ff7210 */ /* 0x000fe20007f3e0ff */
[----:B------:R-:W-:Y:S01]  /*10d070*/  IMAD.WIDE.U32.X R76, R39, R85, R76, P4 ;  /* 0x00000055274c7225 */ /* 0x000fe200020e044c */
[----:B------:R-:W-:-:S02]  /*10d080*/  IADD3.X R107, P3, PT, RZ, R107, RZ, P2, !PT ;  /* 0x0000006bff6b7210 */ /* 0x000fc4000177e4ff */
[----:B------:R-:W-:Y:S01]  /*10d090*/  IADD3.X RZ, P2, PT, R153, R71, RZ, P1, !PT ;  /* 0x0000004799ff7210 */ /* 0x000fe20000f5e4ff */
[----:B------:R-:W-:Y:S01]  /*10d0a0*/  IMAD.WIDE.U32 R122, R85, R68, RZ ;  /* 0x00000044557a7225 */ /* 0x000fe200078e00ff */
[----:B------:R-:W-:Y:S02]  /*10d0b0*/  IADD3.X R103, P1, PT, R103, R102, RZ, P3, !PT ;  /* 0x0000006667677210 */ /* 0x000fe40001f3e4ff */
[----:B------:R-:W-:Y:S01]  /*10d0c0*/  IADD3.X R120, P2, PT, RZ, R76, RZ, P2, !PT ;  /* 0x0000004cff787210 */ /* 0x000fe2000175e4ff */
[----:B------:R-:W-:Y:S01]  /*10d0d0*/  IMAD.WIDE.U32 R112, R85, R66, RZ ;  /* 0x0000004255707225 */ /* 0x000fe200078e00ff */
[----:B------:R-:W-:Y:S02]  /*10d0e0*/  IADD3.X R56, P1, PT, R107, R56, RZ, P1, !PT ;  /* 0x000000386b387210 */ /* 0x000fe40000f3e4ff */
[----:B------:R-:W-:Y:S01]  /*10d0f0*/  IADD3.X R71, P2, PT, RZ, R77, RZ, P2, !PT ;  /* 0x0000004dff477210 */ /* 0x000fe2000175e4ff */
[----:B------:R-:W-:Y:S01]  /*10d100*/  IMAD.MOV.U32 R80, RZ, RZ, R79 ;  /* 0x000000ffff507224 */ /* 0x000fe200078e004f */
[----:B------:R-:W-:Y:S01]  /*10d110*/  IADD3.X R117, P1, PT, RZ, R74, RZ, P1, !PT ;  /* 0x0000004aff757210 */ /* 0x000fe20000f3e4ff */
[----:B------:R-:W-:Y:S01]  /*10d120*/  IMAD.WIDE.U32 R76, R83, R68, RZ ;  /* 0x00000044534c7225 */ /* 0x000fe200078e00ff */
[----:B------:R-:W-:-:S03]  /*10d130*/  IADD3.X R120, P3, PT, R120, R103, RZ, P2, !PT ;  /* 0x0000006778787210 */ /* 0x000fc6000177e4ff */
[----:B------:R-:W-:Y:S01]  /*10d140*/  IMAD.WIDE.U32 R122, P4, R69, R83, R122 ;  /* 0x00000053457a7225 */ /* 0x000fe2000788007a */
[----:B------:R-:W-:Y:S02]  /*10d150*/  IADD3.X R121, P3, PT, R71, R56, RZ, P3, !PT ;  /* 0x0000003847797210 */ /* 0x000fe40001f7e4ff */
[----:B------:R-:W-:Y:S01]  /*10d160*/  IADD3 RZ, P2, PT, R120, R76, RZ ;  /* 0x0000004c78ff7210 */ /* 0x000fe20007f5e0ff */
[----:B------:R-:W-:Y:S01]  /*10d170*/  IMAD.WIDE.U32.X R78, R54, -0x7af74000, R80, P5 ;  /* 0x8508c000364e7825 */ /* 0x000fe200028e0450 */
[----:B------:R-:W-:-:S03]  /*10d180*/  IADD3 R103, P5, PT, R122, R77, RZ ;  /* 0x0000004d7a677210 */ /* 0x000fc60007fbe0ff */
[----:B------:R-:W-:Y:S01]  /*10d190*/  IMAD.X R151, RZ, RZ, RZ, P4 ;  /* 0x000000ffff977224 */ /* 0x000fe200020e06ff */
[----:B------:R-:W-:Y:S01]  /*10d1a0*/  IADD3.X R133, P0, PT, RZ, R78, RZ, P0, !PT ;  /* 0x0000004eff857210 */ /* 0x000fe2000071e4ff */
[----:B------:R-:W-:Y:S01]  /*10d1b0*/  IMAD.WIDE.U32 R110, R85, R64, RZ ;  /* 0x00000040556e7225 */ /* 0x000fe200078e00ff */
[----:B------:R-:W-:Y:S02]  /*10d1c0*/  IADD3.X RZ, P2, PT, R121, R103, RZ, P2, !PT ;  /* 0x0000006779ff7210 */ /* 0x000fe4000175e4ff */
[----:B------:R-:W-:Y:S01]  /*10d1d0*/  IADD3.X R99, P0, PT, RZ, R79, RZ, P0, !PT ;  /* 0x0000004fff637210 */ /* 0x000fe2000071e4ff */
[----:B------:R-:W-:-:S04]  /*10d1e0*/  IMAD.WIDE.U32 R118, R83, R66, RZ ;  /* 0x0000004253767225 */ /* 0x000fc800078e00ff */
[----:B------:R-:W-:-:S04]  /*10d1f0*/  IMAD.WIDE.U32 R112, P4, R67, R83, R112 ;  /* 0x0000005343707225 */ /* 0x000fc80007880070 */
[----:B------:R-:W-:Y:S02]  /*10d200*/  IMAD.MOV.U32 R150, RZ, RZ, R123 ;  /* 0x000000ffff967224 */ /* 0x000fe400078e007b */
[----:B------:R-:W-:Y:S01]  /*10d210*/  IMAD.X R115, RZ, RZ, RZ, P4 ;  /* 0x000000ffff737224 */ /* 0x000fe200020e06ff */
[----:B------:R-:W-:Y:S01]  /*10d220*/  IADD3 R97, P4, PT, R112, R119, RZ ;  /* 0x0000007770617210 */ /* 0x000fe20007f9e0ff */
[----:B------:R-:W-:-:S04]  /*10d230*/  IMAD.WIDE.U32.X R150, R69, R85, R150, P5 ;  /* 0x0000005545967225 */ /* 0x000fc800028e0496 */
[----:B------:R-:W-:-:S04]  /*10d240*/  IMAD.WIDE.U32 R80, R85, R62, RZ ;  /* 0x0000003e55507225 */ /* 0x000fc800078e00ff */
[----:B------:R-:W-:-:S04]  /*10d250*/  IMAD.WIDE.U32 R152, R38, R83, R152 ;  /* 0x0000005326987225 */ /* 0x000fc800078e0098 */
[----:B------:R-:W-:-:S04]  /*10d260*/  IMAD.WIDE.U32 R108, R83, R64, RZ ;  /* 0x00000040536c7225 */ /* 0x000fc800078e00ff */
[----:B------:R-:W-:-:S04]  /*10d270*/  IMAD.WIDE.U32 R110, P5, R65, R83, R110 ;  /* 0x00000053416e7225 */ /* 0x000fc800078a006e */
[----:B------:R-:W-:Y:S02]  /*10d280*/  IMAD.MOV.U32 R114, RZ, RZ, R113 ;  /* 0x000000ffff727224 */ /* 0x000fe400078e0071 */
[----:B------:R-:W-:Y:S02]  /*10d290*/  IMAD.IADD R88, R72, 0x1, R153 ;  /* 0x0000000148587824 */ /* 0x000fe400078e0299 */
[----:B------:R-:W-:Y:S02]  /*10d2a0*/  IMAD.X R107, RZ, RZ, RZ, P5 ;  /* 0x000000ffff6b7224 */ /* 0x000fe400028e06ff */
[----:B------:R-:W-:Y:S01]  /*10d2b0*/  IMAD.WIDE.U32.X R114, R67, R85, R114, P4 ;  /* 0x0000005543727225 */ /* 0x000fe200020e0472 */
[----:B------:R-:W-:Y:S02]  /*10d2c0*/  IADD3 R82, P4, PT, R110, R109, RZ ;  /* 0x0000006d6e527210 */ /* 0x000fe40007f9e0ff */
[----:B------:R-:W-:Y:S01]  /*10d2d0*/  IADD3.X R109, P1, PT, RZ, R75, RZ, P1, !PT ;  /* 0x0000004bff6d7210 */ /* 0x000fe20000f3e4ff */
[----:B------:R-:W-:-:S03]  /*10d2e0*/  IMAD.WIDE.U32 R72, R85, R60, RZ ;  /* 0x0000003c55487225 */ /* 0x000fc600078e00ff */
[----:B------:R-:W-:Y:S01]  /*10d2f0*/  IADD3.X R116, P1, PT, R117, R116, RZ, P1, !PT ;  /* 0x0000007475747210 */ /* 0x000fe20000f3e4ff */
[----:B------:R-:W-:-:S03]  /*10d300*/  IMAD.WIDE.U32 R80, P5, R63, R83, R80 ;  /* 0x000000533f507225 */ /* 0x000fc600078a0050 */
[----:B------:R-:W-:Y:S01]  /*10d310*/  IADD3.X R109, P1, PT, R109, R84, RZ, P1, !PT ;  /* 0x000000546d6d7210 */ /* 0x000fe20000f3e4ff */
        /* <DEDUP_REMOVED lines=8> */
[----:B------:R-:W-:Y:S01]  /*10d3a0*/  IMAD.MOV.U32 R76, RZ, RZ, R81 ;  /* 0x000000ffff4c7224 */ /* 0x000fe200078e0051 */
[----:B------:R-:W-:Y:S01]  /*10d3b0*/  IADD3.X R81, PT, PT, RZ, RZ, RZ, P3, !PT ;  /* 0x000000ffff517210 */ /* 0x000fe20001ffe4ff */
[----:B------:R-:W-:-:S04]  /*10d3c0*/  IMAD.WIDE.U32 R102, R54, 0x30000000, RZ ;  /* 0x3000000036667825 */ /* 0x000fc800078e00ff */
[----:B------:R-:W-:Y:S01]  /*10d3d0*/  IMAD.WIDE.U32.X R76, R63, R85, R76, P5 ;  /* 0x000000553f4c7225 */ /* 0x000fe200028e044c */
[----:B------:R-:W-:Y:S02]  /*10d3e0*/  IADD3 R56, P5, PT, R72, R75, RZ ;  /* 0x0000004b48387210 */ /* 0x000fe40007fbe0ff */
[----:B------:R-:W-:Y:S01]  /*10d3f0*/  IADD3.X R75, P3, PT, R79, R150, RZ, P2, !PT ;  /* 0x000000964f4b7210 */ /* 0x000fe2000177e4ff */
[----:B------:R-:W-:Y:S01]  /*10d400*/  IMAD.X R149, RZ, RZ, RZ, P4 ;  /* 0x000000ffff957224 */ /* 0x000fe200020e06ff */
[----:B------:R-:W-:Y:S01]  /*10d410*/  IADD3.X R152, P2, PT, R133, R152, RZ, P0, !PT ;  /* 0x0000009885987210 */ /* 0x000fe2000075e4ff */
[----:B------:R-:W-:Y:S01]  /*10d420*/  IMAD.WIDE.U32 R124, R70, 0x30000000, RZ ;  /* 0x30000000467c7825 */ /* 0x000fe200078e00ff */
[----:B------:R-:W-:Y:S02]  /*10d430*/  IADD3.X R150, P3, PT, R81, R151, RZ, P3, !PT ;  /* 0x0000009751967210 */ /* 0x000fe40001f7e4ff */
[----:B------:R-:W-:Y:S01]  /*10d440*/  IADD3.X R153, P2, PT, R88, R99, RZ, P2, !PT ;  /* 0x0000006358997210 */ /* 0x000fe2000175e4ff */
[----:B------:R-:W-:Y:S01]  /*10d450*/  IMAD.WIDE.U32 R102, P4, R70, 0x170b5d44, R102 ;  /* 0x170b5d4446667825 */ /* 0x000fe20007880066 */
[----:B------:R-:W-:-:S02]  /*10d460*/  IADD3.X R116, P3, PT, R75, R116, RZ, P3, !PT ;  /* 0x000000744b747210 */ /* 0x000fc40001f7e4ff */
[----:B------:R-:W-:Y:S01]  /*10d470*/  IADD3 RZ, P0, PT, R152, R124, RZ ;  /* 0x0000007c98ff7210 */ /* 0x000fe20007f1e0ff */
[----:B------:R-:W-:Y:S01]  /*10d480*/  IMAD.MOV.U32 R148, RZ, RZ, R73 ;  /* 0x000000ffff947224 */ /* 0x000fe200078e0049 */
[----:B------:R-:W-:Y:S01]  /*10d490*/  IADD3.X R117, P3, PT, R150, R109, RZ, P3, !PT ;  /* 0x0000006d96757210 */ /* 0x000fe20001f7e4ff */
[----:B------:R-:W-:-:S03]  /*10d4a0*/  IMAD.WIDE.U32 R150, R87, R38, RZ ;  /* 0x0000002657967225 */ /* 0x000fc600078e00ff */
[----:B------:R-:W-:Y:S01]  /*10d4b0*/  IADD3.X R79, P3, PT, RZ, RZ, RZ, P3, !PT ;  /* 0x000000ffff4f7210 */ /* 0x000fe20001f7e4ff */
[----:B------:R-:W-:Y:S01]  /*10d4c0*/  IMAD.WIDE.U32.X R148, R61, R85, R148, P5 ;  /* 0x000000553d947225 */ /* 0x000fe200028e0494 */
[----:B------:R-:W-:-:S03]  /*10d4d0*/  IADD3 R73, P5, PT, R102, R125, RZ ;  /* 0x0000007d66497210 */ /* 0x000fc60007fbe0ff */
[----:B------:R-:W-:Y:S01]  /*10d4e0*/  IMAD.WIDE.U32 R84, R89, R38, RZ ;  /* 0x0000002659547225 */ /* 0x000fe200078e00ff */
[----:B------:R-:W-:Y:S02]  /*10d4f0*/  IADD3.X RZ, P0, PT, R153, R73, RZ, P0, !PT ;  /* 0x0000004999ff7210 */ /* 0x000fe4000071e4ff */
[----:B------:R-:W-:Y:S01]  /*10d500*/  IADD3.X R73, P2, PT, RZ, RZ, RZ, P2, !PT ;  /* 0x000000ffff497210 */ /* 0x000fe2000175e4ff */
[----:B------:R-:W-:Y:S02]  /*10d510*/  IMAD.X R125, RZ, RZ, RZ, P4 ;  /* 0x000000ffff7d7224 */ /* 0x000fe400020e06ff */
[----:B------:R-:W-:-:S04]  /*10d520*/  IMAD.WIDE.U32 R84, P4, R39, R87, R84 ;  /* 0x0000005727547225 */ /* 0x000fc80007880054 */
[----:B------:R-:W-:Y:S01]  /*10d530*/  IMAD.MOV.U32 R124, RZ, RZ, R103 ;  /* 0x000000ffff7c7224 */ /* 0x000fe200078e0067 */
[----:B------:R-:W-:Y:S01]  /*10d540*/  IADD3.X R103, P1, PT, RZ, R100, RZ, P1, !PT ;  /* 0x00000064ff677210 */ /* 0x000fe20000f3e4ff */
[----:B------:R-:W-:-:S03]  /*10d550*/  IMAD.WIDE.U32 R120, R68, R83, R120 ;  /* 0x0000005344787225 */ /* 0x000fc600078e0078 */
[----:B------:R-:W-:Y:S01]  /*10d560*/  IADD3.X R109, P1, PT, RZ, R101, RZ, P1, !PT ;  /* 0x00000065ff6d7210 */ /* 0x000fe20000f3e4ff */
[----:B------:R-:W-:Y:S01]  /*10d570*/  IMAD.X R81, RZ, RZ, RZ, P3 ;  /* 0x000000ffff517224 */ /* 0x000fe200018e06ff */
[----:B------:R-:W-:Y:S01]  /*10d580*/  IADD3 RZ, P3, PT, R116, R118, RZ ;  /* 0x0000007674ff7210 */ /* 0x000fe20007f7e0ff */
[----:B------:R-:W-:Y:S01]  /*10d590*/  IMAD.WIDE.U32.X R124, R54, 0x170b5d44, R124, P5 ;  /* 0x170b5d44367c7825 */ /* 0x000fe200028e047c */
[----:B------:R-:W-:Y:S02]  /*10d5a0*/  IADD3 R99, P5, PT, R84, R151, RZ ;  /* 0x0000009754637210 */ /* 0x000fe40007fbe0ff */
[----:B------:R-:W-:Y:S01]  /*10d5b0*/  IADD3.X RZ, P3, PT, R117, R97, RZ, P3, !PT ;  /* 0x0000006175ff7210 */ /* 0x000fe20001f7e4ff */
        /* <DEDUP_REMOVED lines=8> */
[----:B------:R-:W-:Y:S01]  /*10d640*/  IADD3.X R73, P0, PT, R73, R124, RZ, P0, !PT ;  /* 0x0000007c49497210 */ /* 0x000fe2000071e4ff */
[----:B------:R-:W-:Y:S01]  /*10d650*/  IMAD.X R99, RZ, RZ, RZ, P4 ;  /* 0x000000ffff637224 */ /* 0x000fe200020e06ff */
[----:B------:R-:W-:Y:S01]  /*10d660*/  IADD3.X R115, P4, PT, R81, R115, RZ, P3, !PT ;  /* 0x0000007351737210 */ /* 0x000fe20001f9e4ff */
[----:B------:R-:W-:Y:S01]  /*10d670*/  IMAD.IADD R137, R102, 0x1, R101 ;  /* 0x0000000166897824 */ /* 0x000fe200078e0265 */
[----:B------:R-:W-:Y:S01]  /*10d680*/  IADD3.X R75, P0, PT, R75, R125, RZ, P0, !PT ;  /* 0x0000007d4b4b7210 */ /* 0x000fe2000071e4ff */
[----:B------:R-:W-:Y:S01]  /*10d690*/  IMAD.WIDE.U32.X R98, R39, R89, R98, P5 ;  /* 0x0000005927627225 */ /* 0x000fe200028e0462 */
[----:B------:R-:W-:-:S03]  /*10d6a0*/  IADD3.X R88, P1, PT, R109, R86, RZ, P1, !PT ;  /* 0x000000566d587210 */ /* 0x000fc60000f3e4ff */
[----:B------:R-:W-:Y:S01]  /*10d6b0*/  IMAD.WIDE.U32 R102, R89, R68, RZ ;  /* 0x0000004459667225 */ /* 0x000fe200078e00ff */
[----:B------:R-:W-:Y:S02]  /*10d6c0*/  IADD3.X R125, P3, PT, RZ, R98, RZ, P2, !PT ;  /* 0x00000062ff7d7210 */ /* 0x000fe4000177e4ff */
[----:B------:R-:W-:Y:S01]  /*10d6d0*/  IADD3.X R114, P2, PT, R114, R97, RZ, P4, !PT ;  /* 0x0000006172727210 */ /* 0x000fe2000275e4ff */
[----:B------:R-:W-:Y:S01]  /*10d6e0*/  IMAD.WIDE.U32 R116, R66, R83, R116 ;  /* 0x0000005342747225 */ /* 0x000fe200078e0074 */
[----:B------:R-:W-:Y:S02]  /*10d6f0*/  IADD3.X R99, P3, PT, RZ, R99, RZ, P3, !PT ;  /* 0x00000063ff637210 */ /* 0x000fe40001f7e4ff */
[----:B------:R-:W-:Y:S01]  /*10d700*/  IADD3.X R115, P2, PT, R115, R88, RZ, P2, !PT ;  /* 0x0000005873737210 */ /* 0x000fe2000175e4ff */
[----:B------:R-:W-:Y:S01]  /*10d710*/  IMAD.WIDE.U32 R120, R38, R87, R120 ;  /* 0x0000005726787225 */ /* 0x000fe200078e0078 */
[----:B------:R-:W-:Y:S02]  /*10d720*/  IADD3.X R124, P3, PT, R125, R116, RZ, P3, !PT ;  /* 0x000000747d7c7210 */ /* 0x000fe40001f7e4ff */
[----:B------:R-:W-:Y:S01]  /*10d730*/  IADD3.X R79, P2, PT, RZ, RZ, RZ, P2, !PT ;  /* 0x000000ffff4f7210 */ /* 0x000fe2000175e4ff */
[----:B------:R-:W-:Y:S01]  /*10d740*/  IMAD.IADD R86, R84, 0x1, R121 ;  /* 0x0000000154567824 */ /* 0x000fe200078e0279 */
[----:B------:R-:W-:Y:S01]  /*10d750*/  IADD3.X R97, P1, PT, RZ, R104, RZ, P1, !PT ;  /* 0x00000068ff617210 */ /* 0x000fe20000f3e4ff */
[----:B------:R-:W-:Y:S01]  /*10d760*/  IMAD.IADD R112, R117, 0x1, R112 ;  /* 0x0000000175707824 */ /* 0x000fe200078e0270 */
[----:B------:R-:W-:Y:S01]  /*10d770*/  IADD3.X R98, P0, PT, R73, R120, RZ, P0, !PT ;  /* 0x0000007849627210 */ /* 0x000fe2000071e4ff */
[----:B------:R-:W-:Y:S01]  /*10d780*/  IMAD.WIDE.U32 R84, R87, R68, RZ ;  /* 0x0000004457547225 */ /* 0x000fe200078e00ff */
[----:B------:R-:W-:-:S02]  /*10d790*/  IADD3.X R105, P1, PT, RZ, R105, RZ, P1, !PT ;  /* 0x00000069ff697210 */ /* 0x000fc40000f3e4ff */
[----:B------:R-:W-:Y:S01]  /*10d7a0*/  IADD3.X R125, P3, PT, R99, R112, RZ, P3, !PT ;  /* 0x00000070637d7210 */ /* 0x000fe20001f7e4ff */
[----:B------:R-:W-:Y:S01]  /*10d7b0*/  IMAD.WIDE.U32 R102, P4, R69, R87, R102 ;  /* 0x0000005745667225 */ /* 0x000fe20007880066 */
[----:B------:R-:W-:Y:S02]  /*10d7c0*/  IADD3.X R150, P1, PT, R97, R96, RZ, P1, !PT ;  /* 0x0000006061967210 */ /* 0x000fe40000f3e4ff */
[----:B------:R-:W-:Y:S01]  /*10d7d0*/  IADD3.X R121, P3, PT, RZ, RZ, RZ, P3, !PT ;  /* 0x000000ffff797210 */ /* 0x000fe20001f7e4ff */
[----:B------:R-:W-:Y:S01]  /*10d7e0*/  IMAD.WIDE.U32 R116, R54, -0x45f6b800, RZ ;  /* 0xba09480036747825 */ /* 0x000fe200078e00ff */
[----:B------:R-:W-:Y:S02]  /*10d7f0*/  IADD3 R101, P5, PT, R102, R85, RZ ;  /* 0x0000005566657210 */ /* 0x000fe40007fbe0ff */
[----:B------:R-:W-:Y:S01]  /*10d800*/  MOV R118, R103 ;  /* 0x0000006700767202 */ /* 0x000fe20000000f00 */
[----:B------:R-:W-:Y:S01]  /*10d810*/  IMAD.X R81, RZ, RZ, RZ, P2 ;  /* 0x000000ffff517224 */ /* 0x000fe200010e06ff */
[----:B------:R-:W-:Y:S01]  /*10d820*/  IADD3 RZ, P2, PT, R124, R84, RZ ;  /* 0x000000547cff7210 */ /* 0x000fe20007f5e0ff */
[----:B------:R-:W-:Y:S01]  /*10d830*/  IMAD.X R119, RZ, RZ, RZ, P4 ;  /* 0x000000ffff777224 */ /* 0x000fe200020e06ff */
[----:B------:R-:W-:Y:S01]  /*10d840*/  IADD3.X R99, P0, PT, R75, R86, RZ, P0, !PT ;  /* 0x000000564b637210 */ /* 0x000fe2000071e4ff */
[----:B------:R-:W-:Y:S01]  /*10d850*/  IMAD.WIDE.U32 R84, P4, R70, 0x1ef3622f, R116 ;  /* 0x1ef3622f46547825 */ /* 0x000fe20007880074 */
[----:B------:R-:W-:-:S02]  /*10d860*/  IADD3.X RZ, P2, PT, R125, R101, RZ, P2, !PT ;  /* 0x000000657dff7210 */ /* 0x000fc4000175e4ff */
[----:B------:R-:W-:Y:S01]  /*10d870*/  IADD3.X R75, P1, PT, R105, R58, RZ, P1, !PT ;  /* 0x0000003a694b7210 */ /* 0x000fe20000f3e4ff */
[----:B------:R-:W-:Y:S01]  /*10d880*/  IMAD.X R97, RZ, RZ, RZ, P4 ;  /* 0x000000ffff617224 */ /* 0x000fe200020e06ff */
[----:B------:R-:W-:Y:S01]  /*10d890*/  IADD3 RZ, P4, PT, R114, R108, RZ ;  /* 0x0000006c72ff7210 */ /* 0x000fe20007f9e0ff */
[----:B------:R-:W-:Y:S01]  /*10d8a0*/  IMAD.WIDE.U32.X R118, R69, R89, R118, P5 ;  /* 0x0000005945767225 */ /* 0x000fe200028e0476 */
[----:B------:R-:W-:Y:S02]  /*10d8b0*/  IADD3.X R86, P1, PT, RZ, R90, RZ, P1, !PT ;  /* 0x0000005aff567210 */ /* 0x000fe40000f3e4ff */
[----:B------:R-:W-:Y:S01]  /*10d8c0*/  IADD3.X RZ, P4, PT, R115, R82, RZ, P4, !PT ;  /* 0x0000005273ff7210 */ /* 0x000fe2000279e4ff */
[----:B------:R-:W-:Y:S01]  /*10d8d0*/  IMAD.WIDE.U32 R112, R70, -0x45f6b800, RZ ;  /* 0xba09480046707825 */ /* 0x000fe200078e00ff */
[----:B------:R-:W-:Y:S02]  /*10d8e0*/  IADD3.X R121, P2, PT, R121, R118, RZ, P2, !PT ;  /* 0x0000007679797210 */ /* 0x000fe4000175e4ff */
[----:B------:R-:W-:Y:S01]  /*10d8f0*/  IADD3.X R79, P4, PT, R79, R106, RZ, P4, !PT ;  /* 0x0000006a4f4f7210 */ /* 0x000fe2000279e4ff */
[----:B------:R-:W-:Y:S01]  /*10d900*/  IMAD.X R73, RZ, RZ, RZ, P3 ;  /* 0x000000ffff497224 */ /* 0x000fe200018e06ff */
[----:B------:R-:W-:Y:S01]  /*10d910*/  IADD3 R103, P5, PT, R84, R113, RZ ;  /* 0x0000007154677210 */ /* 0x000fe20007fbe0ff */
[----:B------:R-:W-:Y:S01]  /*10d920*/  IMAD.WIDE.U32 R114, R64, R83, R114 ;  /* 0x0000005340727225 */ /* 0x000fe200078e0072 */
[----:B------:R-:W-:-:S02]  /*10d930*/  IADD3 RZ, P3, PT, R98, R112, RZ ;  /* 0x0000007062ff7210 */ /* 0x000fc40007f7e0ff */
[----:B------:R-:W-:Y:S01]  /*10d940*/  IADD3.X R118, P2, PT, R73, R119, RZ, P2, !PT ;  /* 0x0000007749767210 */ /* 0x000fe2000175e4ff */
[----:B------:R-:W-:Y:S01]  /*10d950*/  IMAD.MOV.U32 R96, RZ, RZ, R85 ;  /* 0x000000ffff607224 */ /* 0x000fe200078e0055 */
[----:B------:R-:W-:Y:S01]  /*10d960*/  IADD3.X R73, P0, PT, RZ, RZ, RZ, P0, !PT ;  /* 0x000000ffff497210 */ /* 0x000fe2000071e4ff */
[----:B------:R-:W-:Y:S01]  /*10d970*/  IMAD.IADD R111, R115, 0x1, R110 ;  /* 0x00000001736f7824 */ /* 0x000fe200078e026e */
[----:B------:R-:W-:Y:S01]  /*10d980*/  IADD3.X R106, P4, PT, R81, R107, RZ, P4, !PT ;  /* 0x0000006b516a7210 */ /* 0x000fe2000279e4ff */
[----:B------:R-:W-:Y:S01]  /*10d990*/  IMAD.WIDE.U32 R122, R89, R66, RZ ;  /* 0x00000042597a7225 */ /* 0x000fe200078e00ff */
[----:B------:R-:W-:Y:S02]  /*10d9a0*/  IADD3.X R120, P2, PT, R121, R114, RZ, P2, !PT ;  /* 0x0000007279787210 */ /* 0x000fe4000175e4ff */
[----:B------:R-:W-:Y:S01]  /*10d9b0*/  IADD3.X RZ, P3, PT, R99, R103, RZ, P3, !PT ;  /* 0x0000006763ff7210 */ /* 0x000fe20001f7e4ff */
[----:B------:R-:W-:Y:S01]  /*10d9c0*/  IMAD.WIDE.U32.X R96, R54, 0x1ef3622f, R96, P5 ;  /* 0x1ef3622f36607825 */ /* 0x000fe200028e0460 */
[----:B------:R-:W-:-:S03]  /*10d9d0*/  IADD3.X R150, P4, PT, R79, R150, RZ, P4, !PT ;  /* 0x000000964f967210 */ /* 0x000fc6000279e4ff */
[----:B------:R-:W-:Y:S01]  /*10d9e0*/  IMAD.X R85, RZ, RZ, RZ, P0 ;  /* 0x000000ffff557224 */ /* 0x000fe200000e06ff */
[----:B------:R-:W-:Y:S01]  /*10d9f0*/  IADD3.X R121, P0, PT, R118, R111, RZ, P2, !PT ;  /* 0x0000006f76797210 */ /* 0x000fe2000171e4ff */
[----:B------:R-:W-:Y:S01]  /*10da00*/  IMAD.X R94, RZ, RZ, R91, P1 ;  /* 0x000000ffff5e7224 */ /* 0x000fe200008e065b */
[----:B------:R-:W-:Y:S01]  /*10da10*/  IADD3.X R126, P3, PT, R73, R96, RZ, P3, !PT ;  /* 0x00000060497e7210 */ /* 0x000fe20001f7e4ff */
[----:B------:R-:W-:Y:S01]  /*10da20*/  IMAD.WIDE.U32 R122, P2, R67, R87, R122 ;  /* 0x00000057437a7225 */ /* 0x000fe2000784007a */
[----:B------:R-:W-:Y:S02]  /*10da30*/  IADD3.X R151, P1, PT, R106, R75, RZ, P4, !PT ;  /* 0x0000004b6a977210 */ /* 0x000fe4000273e4ff */
[----:B------:R-:W-:Y:S01]  /*10da40*/  IADD3.X R85, P5, PT, R85, R97, RZ, P3, !PT ;  /* 0x0000006155557210 */ /* 0x000fe20001fbe4ff */
[----:B------:R-:W-:Y:S01]  /*10da50*/  IMAD.WIDE.U32 R116, R89, R64, RZ ;  /* 0x0000004059747225 */ /* 0x000fe200078e00ff */
[----:B------:R-:W-:-:S03]  /*10da60*/  IADD3.X R133, P0, PT, RZ, RZ, RZ, P0, !PT ;  /* 0x000000ffff857210 */ /* 0x000fc6000071e4ff */
[----:B------:R-:W-:Y:S01]  /*10da70*/  IMAD.MOV.U32 R118, RZ, RZ, R123 ;  /* 0x000000ffff767224 */ /* 0x000fe200078e007b */
[----:B------:R-:W-:Y:S01]  /*10da80*/  IADD3.X R123, P1, PT, RZ, RZ, RZ, P1, !PT ;  /* 0x000000ffff7b7210 */ /* 0x000fe20000f3e4ff */
[----:B------:R-:W-:-:S04]  /*10da90*/  IMAD.WIDE.U32 R90, R55, R38, RZ ;  /* 0x00000026375a7225 */ /* 0x000fc800078e00ff */
[----:B------:R-:W-:-:S04]  /*10daa0*/  IMAD.WIDE.U32 R96, R87, R66, RZ ;  /* 0x0000004257607225 */ /* 0x000fc800078e00ff */
[----:B------:R-:W-:Y:S01]  /*10dab0*/  IMAD.WIDE.U32 R110, R89, R62, RZ ;  /* 0x0000003e596e7225 */ /* 0x000fe200078e00ff */
[----:B------:R-:W-:-:S03]  /*10dac0*/  IADD3 R75, P4, PT, R122, R97, RZ ;  /* 0x000000617a4b7210 */ /* 0x000fc60007f9e0ff */
[----:B------:R-:W-:-:S04]  /*10dad0*/  IMAD.WIDE.U32 R114, R87, R64, RZ ;  /* 0x0000004057727225 */ /* 0x000fc800078e00ff */
[----:B------:R-:W-:-:S04]  /*10dae0*/  IMAD.WIDE.U32 R116, P3, R65, R87, R116 ;  /* 0x0000005741747225 */ /* 0x000fc80007860074 */
[----:B------:R-:W-:Y:S02]  /*10daf0*/  IMAD.X R119, RZ, RZ, RZ, P2 ;  /* 0x000000ffff777224 */ /* 0x000fe400010e06ff */
[----:B------:R-:W-:Y:S02]  /*10db00*/  IMAD.X R101, RZ, RZ, RZ, P1 ;  /* 0x000000ffff657224 */ /* 0x000fe400008e06ff */
[----:B------:R-:W-:-:S04]  /*10db10*/  IMAD.WIDE.U32 R104, R53, R38, RZ ;  /* 0x0000002635687225 */ /* 0x000fc800078e00ff */
[----:B------:R-:W-:-:S04]  /*10db20*/  IMAD.WIDE.U32 R90, P2, R39, R53, R90 ;  /* 0x00000035275a7225 */ /* 0x000fc8000784005a */
[----:B------:R-:W-:-:S04]  /*10db30*/  IMAD.WIDE.U32 R124, R68, R87, R124 ;  /* 0x00000057447c7225 */ /* 0x000fc800078e007c */
[----:B------:R-:W-:-:S04]  /*10db40*/  IMAD.WIDE.U32 R110, P1, R63, R87, R110 ;  /* 0x000000573f6e7225 */ /* 0x000fc8000782006e */
[----:B------:R-:W-:Y:S01]  /*10db50*/  IMAD.X R113, RZ, RZ, RZ, P3 ;  /* 0x000000ffff717224 */ /* 0x000fe200018e06ff */
[----:B------:R-:W-:Y:S01]  /*10db60*/  IADD3 R92, P3, PT, R116, R115, RZ ;  /* 0x00000073745c7210 */ /* 0x000fe20007f7e0ff */
[----:B------:R-:W-:Y:S01]  /*10db70*/  IMAD.WIDE.U32 R108, R87, R62, RZ ;  /* 0x0000003e576c7225 */ /* 0x000fe200078e00ff */
[----:B------:R-:W-:-:S03]  /*10db80*/  IADD3.X R107, PT, PT, RZ, RZ, RZ, P1, !PT ;  /* 0x000000ffff6b7210 */ /* 0x000fc60000ffe4ff */
[----:B------:R-:W-:Y:S01]  /*10db90*/  IMAD.MOV.U32 R112, RZ, RZ, R117 ;  /* 0x000000ffff707224 */ /* 0x000fe200078e0075 */
[----:B------:R-:W-:Y:S01]  /*10dba0*/  IADD3 R82, P1, PT, R110, R109, RZ ;  /* 0x0000006d6e527210 */ /* 0x000fe20007f3e0ff */
[----:B------:R-:W-:Y:S01]  /*10dbb0*/  IMAD.WIDE.U32.X R118, R67, R89, R118, P4 ;  /* 0x0000005943767225 */ /* 0x000fe200020e0476 */
[----:B------:R-:W-:-:S03]  /*10dbc0*/  IADD3 R73, P4, PT, R90, R105, RZ ;  /* 0x000000695a497210 */ /* 0x000fc60007f9e0ff */
[----:B------:R-:W-:Y:S01]  /*10dbd0*/  IMAD.X R81, RZ, RZ, RZ, P0 ;  /* 0x000000ffff517224 */ /* 0x000fe200000e06ff */
[----:B------:R-:W-:Y:S01]  /*10dbe0*/  IADD3 RZ, P0, PT, R104, R124, RZ ;  /* 0x0000007c68ff7210 */ /* 0x000fe20007f1e0ff */
[----:B------:R-:W-:-:S04]  /*10dbf0*/  IMAD.WIDE.U32 R104, R89, R60, RZ ;  /* 0x0000003c59687225 */ /* 0x000fc800078e00ff */
[----:B------:R-:W-:Y:S01]  /*10dc00*/  IMAD.WIDE.U32.X R112, R65, R89, R112, P3 ;  /* 0x0000005941707225 */ /* 0x000fe200018e0470 */
[----:B------:R-:W-:-:S03]  /*10dc10*/  IADD3 RZ, P3, PT, R120, R96, RZ ;  /* 0x0000006078ff7210 */ /* 0x000fc60007f7e0ff */
[----:B------:R-:W-:Y:S01]  /*10dc20*/  IMAD.MOV.U32 R106, RZ, RZ, R111 ;  /* 0x000000ffff6a7224 */ /* 0x000fe200078e006f */
[----:B------:R-:W-:Y:S01]  /*10dc30*/  IADD3.X RZ, P3, PT, R121, R75, RZ, P3, !PT ;  /* 0x0000004b79ff7210 */ /* 0x000fe20001f7e4ff */
[----:B------:R-:W-:-:S03]  /*10dc40*/  IMAD.WIDE.U32 R96, R100, -0x1, RZ ;  /* 0xffffffff64607825 */ /* 0x000fc600078e00ff */
[----:B------:R-:W-:Y:S01]  /*10dc50*/  IADD3.X R133, P3, PT, R133, R118, RZ, P3, !PT ;  /* 0x0000007685857210 */ /* 0x000fe20001f7e4ff */
[----:B------:R-:W-:Y:S02]  /*10dc60*/  IMAD R79, R100, -0x7af74001, -R137 ;  /* 0x8508bfff644f7824 */ /* 0x000fe400078e0a89 */
[----:B------:R-:W-:Y:S01]  /*10dc70*/  IMAD.IADD R125, R125, 0x1, R102 ;  /* 0x000000017d7d7824 */ /* 0x000fe200078e0266 */
[----:B------:R-:W-:Y:S01]  /*10dc80*/  IADD3.X R81, P3, PT, R81, R119, RZ, P3, !PT ;  /* 0x0000007751517210 */ /* 0x000fe20001f7e4ff */
[----:B------:R-:W-:-:S03]  /*10dc90*/  IMAD.WIDE.U32.X R106, R63, R89, R106, P1 ;  /* 0x000000593f6a7225 */ /* 0x000fc600008e046a */
[----:B------:R-:W-:Y:S01]  /*10dca0*/  IADD3.X RZ, P0, PT, R125, R73, RZ, P0, !PT ;  /* 0x000000497dff7210 */ /* 0x000fe2000071e4ff */
        /* <DEDUP_REMOVED lines=17> */
[----:B------:R-:W-:Y:S01]  /*10ddc0*/  IMAD.WIDE.U32 R118, R53, R68, RZ ;  /* 0x0000004435767225 */ /* 0x000fe200078e00ff */
[----:B------:R-:W-:-:S03]  /*10ddd0*/  IADD3.X RZ, P1, PT, R137, R128, RZ, P1, !PT ;  /* 0x0000008089ff7210 */ /* 0x000fc60000f3e4ff */
[----:B------:R-:W-:Y:S01]  /*10dde0*/  IMAD.WIDE.U32 R98, R70, -0x45f6b800, R98 ;  /* 0xba09480046627825 */ /* 0x000fe200078e0062 */
[----:B------:R-:W-:-:S03]  /*10ddf0*/  IADD3.X R103, P1, PT, RZ, R88, RZ, P1, !PT ;  /* 0x00000058ff677210 */ /* 0x000fc60000f3e4ff */
[----:B------:R-:W-:Y:S01]  /*10de00*/  IMAD.MOV.U32 R88, RZ, RZ, R91 ;  /* 0x000000ffff587224 */ /* 0x000fe200078e005b */
[----:B------:R-:W-:Y:S01]  /*10de10*/  IADD3.X R97, P1, PT, RZ, R89, RZ, P1, !PT ;  /* 0x00000059ff617210 */ /* 0x000fe20000f3e4ff */
[----:B------:R-:W-:Y:S01]  /*10de20*/  IMAD.X R89, RZ, RZ, RZ, P2 ;  /* 0x000000ffff597224 */ /* 0x000fe200010e06ff */
[----:B------:R-:W-:Y:S01]  /*10de30*/  IADD3 RZ, P2, PT, R150, R78, RZ ;  /* 0x0000004e96ff7210 */ /* 0x000fe20007f5e0ff */
[----:B------:R-:W-:Y:S01]  /*10de40*/  IMAD.IADD R78, R90, 0x1, R125 ;  /* 0x000000015a4e7824 */ /* 0x000fe200078e027d */
[----:B------:R-:W-:Y:S01]  /*10de50*/  IADD3.X R98, P1, PT, R103, R98, RZ, P1, !PT ;  /* 0x0000006267627210 */ /* 0x000fe20000f3e4ff */
[----:B------:R-:W-:-:S03]  /*10de60*/  IMAD.WIDE.U32.X R88, R39, R55, R88, P4 ;  /* 0x0000003727587225 */ /* 0x000fc600020e0458 */
[----:B------:R-:W-:Y:S01]  /*10de70*/  IADD3.X R125, P5, PT, R85, R78, RZ, P5, !PT ;  /* 0x0000004e557d7210 */ /* 0x000fe20002fbe4ff */
[----:B------:R-:W-:Y:S01]  /*10de80*/  IMAD.WIDE.U32 R90, R62, R83, R150 ;  /* 0x000000533e5a7225 */ /* 0x000fe200078e0096 */
[----:B------:R-:W-:Y:S02]  /*10de90*/  IADD3.X R75, P0, PT, RZ, R88, RZ, P0, !PT ;  /* 0x00000058ff4b7210 */ /* 0x000fe4000071e4ff */
[----:B------:R-:W-:Y:S01]  /*10dea0*/  IADD3.X R85, P5, PT, RZ, RZ, RZ, P5, !PT ;  /* 0x000000ffff557210 */ /* 0x000fe20002fbe4ff */
[----:B------:R-:W-:Y:S01]  /*10deb0*/  IMAD.IADD R100, R91, 0x1, R80 ;  /* 0x000000015b647824 */ /* 0x000fe200078e0250 */
[----:B------:R-:W-:Y:S01]  /*10dec0*/  IADD3.X R73, P4, PT, RZ, R89, RZ, P0, !PT ;  /* 0x00000059ff497210 */ /* 0x000fe2000079e4ff */
[----:B------:R-:W-:Y:S01]  /*10ded0*/  IMAD.WIDE.U32 R88, R66, R87, R120 ;  /* 0x0000005742587225 */ /* 0x000fe200078e0078 */
[----:B------:R-:W-:Y:S02]  /*10dee0*/  IADD3.X R80, P3, PT, R133, R90, RZ, P3, !PT ;  /* 0x0000005a85507210 */ /* 0x000fe40001f7e4ff */
[----:B------:R-:W-:Y:S01]  /*10def0*/  IADD3.X RZ, P0, PT, R151, R71, RZ, P2, !PT ;  /* 0x0000004797ff7210 */ /* 0x000fe2000171e4ff */
[----:B------:R-:W-:Y:S01]  /*10df00*/  IMAD.WIDE.U32 R90, R55, R68, RZ ;  /* 0x00000044375a7225 */ /* 0x000fe200078e00ff */
[----:B------:R-:W-:-:S02]  /*10df10*/  IADD3.X R81, P3, PT, R81, R100, RZ, P3, !PT ;  /* 0x0000006451517210 */ /* 0x000fc40001f7e4ff */
[----:B------:R-:W-:Y:S01]  /*10df20*/  IADD3.X R88, P2, PT, R75, R88, RZ, P4, !PT ;  /* 0x000000584b587210 */ /* 0x000fe2000275e4ff */
[----:B------:R-:W-:Y:S01]  /*10df30*/  IMAD.IADD R122, R89, 0x1, R122 ;  /* 0x00000001597a7824 */ /* 0x000fe200078e027a */
[----:B------:R-:W-:Y:S01]  /*10df40*/  IADD3.X R123, P0, PT, R123, R76, RZ, P0, !PT ;  /* 0x0000004c7b7b7210 */ /* 0x000fe2000071e4ff */
[----:B------:R-:W-:Y:S01]  /*10df50*/  IMAD.WIDE.U32 R90, P4, R69, R53, R90 ;  /* 0x00000035455a7225 */ /* 0x000fe2000788005a */
[----:B------:R-:W-:Y:S02]  /*10df60*/  IADD3.X R153, P3, PT, RZ, RZ, RZ, P3, !PT ;  /* 0x000000ffff997210 */ /* 0x000fe40001f7e4ff */
[----:B------:R-:W-:Y:S01]  /*10df70*/  IADD3.X R89, P2, PT, R73, R122, RZ, P2, !PT ;  /* 0x0000007a49597210 */ /* 0x000fe2000175e4ff */
[----:B------:R-:W-:Y:S01]  /*10df80*/  IMAD.MOV.U32 R76, RZ, RZ, R91 ;  /* 0x000000ffff4c7224 */ /* 0x000fe200078e005b */
[----:B------:R-:W-:Y:S01]  /*10df90*/  IADD3.X R101, P0, PT, R101, R77, RZ, P0, !PT ;  /* 0x0000004d65657210 */ /* 0x000fe2000071e4ff */
[----:B------:R-:W-:Y:S01]  /*10dfa0*/  IMAD.X R77, RZ, RZ, RZ, P4 ;  /* 0x000000ffff4d7224 */ /* 0x000fe200020e06ff */
[----:B------:R-:W-:Y:S01]  /*10dfb0*/  IADD3.X R73, PT, PT, RZ, RZ, RZ, P3, !PT ;  /* 0x000000ffff497210 */ /* 0x000fe20001ffe4ff */
[----:B------:R-:W-:Y:S01]  /*10dfc0*/  IMAD.WIDE.U32 R150, R55, R66, RZ ;  /* 0x0000004237967225 */ /* 0x000fe200078e00ff */
[----:B------:R-:W-:-:S02]  /*10dfd0*/  IADD3 R71, P3, PT, R90, R119, RZ ;  /* 0x000000775a477210 */ /* 0x000fc40007f7e0ff */
[----:B------:R-:W-:Y:S01]  /*10dfe0*/  IADD3 RZ, P4, PT, R88, R118, RZ ;  /* 0x0000007658ff7210 */ /* 0x000fe20007f9e0ff */
[----:B------:R-:W-:Y:S01]  /*10dff0*/  IMAD.WIDE.U32 R120, R55, R64, RZ ;  /* 0x0000004037787225 */ /* 0x000fe200078e00ff */
[----:B------:R-:W-:Y:S02]  /*10e000*/  IADD3.X R119, P2, PT, RZ, RZ, RZ, P2, !PT ;  /* 0x000000ffff777210 */ /* 0x000fe4000175e4ff */
[----:B------:R-:W-:Y:S01]  /*10e010*/  IADD3.X R100, P0, PT, R123, R86, RZ, P0, !PT ;  /* 0x000000567b647210 */ /* 0x000fe2000071e4ff */
[----:B------:R-:W-:Y:S01]  /*10e020*/  IMAD.WIDE.U32.X R76, R69, R55, R76, P3 ;  /* 0x00000037454c7225 */ /* 0x000fe200018e044c */
[----:B------:R-:W-:Y:S02]  /*10e030*/  IADD3.X RZ, P4, PT, R89, R71, RZ, P4, !PT ;  /* 0x0000004759ff7210 */ /* 0x000fe4000279e4ff */
[----:B------:R-:W-:Y:S01]  /*10e040*/  IADD3.X R101, P0, PT, R101, R94, RZ, P0, !PT ;  /* 0x0000005e65657210 */ /* 0x000fe2000071e4ff */
[----:B------:R-:W-:Y:S01]  /*10e050*/  IMAD.X R71, RZ, RZ, RZ, P2 ;  /* 0x000000ffff477224 */ /* 0x000fe200010e06ff */
[----:B------:R-:W-:Y:S01]  /*10e060*/  IADD3 RZ, P2, PT, R100, R74, RZ ;  /* 0x0000004a64ff7210 */ /* 0x000fe20007f5e0ff */
[----:B------:R-:W-:Y:S01]  /*10e070*/  IMAD.WIDE.U32 R122, R53, R64, RZ ;  /* 0x00000040357a7225 */ /* 0x000fe200078e00ff */
[----:B------:R-:W-:-:S02]  /*10e080*/  IADD3.X R75, P0, PT, RZ, RZ, RZ, P0, !PT ;  /* 0x000000ffff4b7210 */ /* 0x000fc4000071e4ff */
[----:B------:R-:W-:Y:S01]  /*10e090*/  IADD3.X RZ, P2, PT, R101, R56, RZ, P2, !PT ;  /* 0x0000003865ff7210 */ /* 0x000fe2000175e4ff */
[----:B------:R-:W-:Y:S01]  /*10e0a0*/  IMAD.WIDE.U32 R100, R60, R83, R100 ;  /* 0x000000533c647225 */ /* 0x000fe200078e0064 */
[----:B------:R-:W-:Y:S02]  /*10e0b0*/  IADD3 RZ, P3, PT, R80, R114, RZ ;  /* 0x0000007250ff7210 */ /* 0x000fe40007f7e0ff */
[----:B------:R-:W-:Y:S01]  /*10e0c0*/  IADD3.X R56, P2, PT, R75, R148, RZ, P2, !PT ;  /* 0x000000944b387210 */ /* 0x000fe2000175e4ff */
[----:B------:R-:W-:Y:S01]  /*10e0d0*/  IMAD.WIDE.U32 R74, R53, R66, RZ ;  /* 0x00000042354a7225 */ /* 0x000fe200078e00ff */
[----:B------:R-:W-:Y:S02]  /*10e0e0*/  IADD3.X RZ, P3, PT, R81, R92, RZ, P3, !PT ;  /* 0x0000005c51ff7210 */ /* 0x000fe40001f7e4ff */
[----:B------:R-:W-:Y:S01]  /*10e0f0*/  IADD3.X R119, P4, PT, R119, R76, RZ, P4, !PT ;  /* 0x0000004c77777210 */ /* 0x000fe2000279e4ff */
[----:B------:R-:W-:Y:S01]  /*10e100*/  IMAD.IADD R92, R101, 0x1, R72 ;  /* 0x00000001655c7824 */ /* 0x000fe200078e0248 */
[----:B------:R-:W-:Y:S01]  /*10e110*/  IADD3.X R83, PT, PT, R149, RZ, RZ, P2, P0 ;  /* 0x000000ff95537210 */ /* 0x000fe200017e04ff */
[----:B------:R-:W-:Y:S01]  /*10e120*/  IMAD.WIDE.U32 R150, P0, R67, R53, R150 ;  /* 0x0000003543967225 */ /* 0x000fe20007800096 */
[----:B------:R-:W-:-:S02]  /*10e130*/  IADD3.X R153, P3, PT, R153, R112, RZ, P3, !PT ;  /* 0x0000007099997210 */ /* 0x000fc40001f7e4ff */
[----:B------:R-:W-:Y:S01]  /*10e140*/  IADD3.X R76, P4, PT, R71, R77, RZ, P4, !PT ;  /* 0x0000004d474c7210 */ /* 0x000fe2000279e4ff */
[----:B------:R-:W-:Y:S01]  /*10e150*/  IMAD.X R149, RZ, RZ, RZ, P0 ;  /* 0x000000ffff957224 */ /* 0x000fe200000e06ff */
[----:B------:R-:W-:Y:S01]  /*10e160*/  IADD3.X R71, P3, PT, R73, R113, RZ, P3, !PT ;  /* 0x0000007149477210 */ /* 0x000fe20001f7e4ff */
[----:B------:R-:W-:Y:S01]  /*10e170*/  IMAD.WIDE.U32 R112, R55, R62, RZ ;  /* 0x0000003e37707225 */ /* 0x000fe200078e00ff */
[----:B------:R-:W-:Y:S02]  /*10e180*/  IADD3 R91, P0, PT, R150, R75, RZ ;  /* 0x0000004b965b7210 */ /* 0x000fe40007f1e0ff */
[----:B------:R-:W-:Y:S01]  /*10e190*/  IADD3.X R152, P3, PT, R153, R100, RZ, P3, !PT ;  /* 0x0000006499987210 */ /* 0x000fe20001f7e4ff */
[----:B------:R-:W-:-:S03]  /*10e1a0*/  IMAD.WIDE.U32 R120, P2, R65, R53, R120 ;  /* 0x0000003541787225 */ /* 0x000fc60007840078 */
[----:B------:R-:W-:Y:S01]  /*10e1b0*/  IADD3.X R153, P3, PT, R71, R92, RZ, P3, !PT ;  /* 0x0000005c47997210 */ /* 0x000fe20001f7e4ff */
[----:B------:R-:W-:Y:S02]  /*10e1c0*/  IMAD.MOV.U32 R148, RZ, RZ, R151 ;  /* 0x000000ffff947224 */ /* 0x000fe400078e0097 */
[----:B------:R-:W-:Y:S01]  /*10e1d0*/  IMAD.X R101, RZ, RZ, RZ, P2 ;  /* 0x000000ffff657224 */ /* 0x000fe200010e06ff */
[----:B------:R-:W-:Y:S01]  /*10e1e0*/  IADD3 R86, P2, PT, R120, R123, RZ ;  /* 0x0000007b78567210 */ /* 0x000fe20007f5e0ff */
[----:B------:R-:W-:-:S04]  /*10e1f0*/  IMAD.WIDE.U32 R80, R64, R87, R80 ;  /* 0x0000005740507225 */ /* 0x000fc800078e0050 */
[----:B------:R-:W-:Y:S01]  /*10e200*/  IMAD.WIDE.U32.X R148, R67, R55, R148, P0 ;  /* 0x0000003743947225 */ /* 0x000fe200000e0494 */
[----:B------:R-:W-:-:S03]  /*10e210*/  IADD3.X R118, P4, PT, R119, R80, RZ, P4, !PT ;  /* 0x0000005077767210 */ /* 0x000fc6000279e4ff */
[----:B------:R-:W-:-:S04]  /*10e220*/  IMAD.WIDE.U32 R112, P0, R63, R53, R112 ;  /* 0x000000353f707225 */ /* 0x000fc80007800070 */
[----:B------:R-:W-:-:S04]  /*10e230*/  IMAD.WIDE.U32 R72, R53, R62, RZ ;  /* 0x0000003e35487225 */ /* 0x000fc800078e00ff */
[----:B------:R-:W-:Y:S02]  /*10e240*/  IMAD.MOV.U32 R100, RZ, RZ, R121 ;  /* 0x000000ffff647224 */ /* 0x000fe400078e0079 */
[----:B------:R-:W-:Y:S02]  /*10e250*/  IMAD.IADD R117, R81, 0x1, R116 ;  /* 0x0000000151757824 */ /* 0x000fe400078e0274 */
[----:B------:R-:W-:Y:S01]  /*10e260*/  IMAD.WIDE.U32.X R100, R65, R55, R100, P2 ;  /* 0x0000003741647225 */ /* 0x000fe200010e0464 */
[----:B------:R-:W-:Y:S02]  /*10e270*/  IADD3 R73, P2, PT, R112, R73, RZ ;  /* 0x0000004970497210 */ /* 0x000fe40007f5e0ff */
[----:B------:R-:W-:Y:S01]  /*10e280*/  IADD3.X R119, P4, PT, R76, R117, RZ, P4, !PT ;  /* 0x000000754c777210 */ /* 0x000fe2000279e4ff */
[----:B------:R-:W-:-:S03]  /*10e290*/  IMAD.WIDE.U32 R80, R55, R60, RZ ;  /* 0x0000003c37507225 */ /* 0x000fc600078e00ff */
[----:B------:R-:W-:Y:S01]  /*10e2a0*/  IADD3.X R103, P4, PT, RZ, RZ, RZ, P4, !PT ;  /* 0x000000ffff677210 */ /* 0x000fe2000279e4ff */
        /* <DEDUP_REMOVED lines=8> */
[----:B------:R-:W-:-:S04]  /*10e330*/  IMAD.WIDE.U32 R76, R95, R38, RZ ;  /* 0x000000265f4c7225 */ /* 0x000fc800078e00ff */
[----:B------:R-:W-:Y:S01]  /*10e340*/  IMAD.X R117, RZ, RZ, RZ, P2 ;  /* 0x000000ffff757224 */ /* 0x000fe200010e06ff */
[----:B------:R-:W-:Y:S01]  /*10e350*/  IADD3 R71, P2, PT, R80, R75, RZ ;  /* 0x0000004b50477210 */ /* 0x000fe20007f5e0ff */
[----:B------:R-:W-:Y:S01]  /*10e360*/  IMAD.IADD R84, R84, 0x1, R99 ;  /* 0x0000000154547824 */ /* 0x000fe200078e0263 */
[----:B------:R-:W-:Y:S01]  /*10e370*/  IADD3.X R75, P3, PT, RZ, RZ, RZ, P3, !PT ;  /* 0x000000ffff4b7210 */ /* 0x000fe20001f7e4ff */
[----:B------:R-:W-:Y:S02]  /*10e380*/  IMAD.X R99, RZ, RZ, RZ, P4 ;  /* 0x000000ffff637224 */ /* 0x000fe400020e06ff */
[----:B------:R-:W-:Y:S02]  /*10e390*/  IMAD.MOV.U32 R116, RZ, RZ, R81 ;  /* 0x000000ffff747224 */ /* 0x000fe400078e0051 */
[----:B------:R-:W-:Y:S01]  /*10e3a0*/  IMAD.WIDE.U32 R154, R93, R38, RZ ;  /* 0x000000265d9a7225 */ /* 0x000fe200078e00ff */
[----:B------:R-:W-:-:S03]  /*10e3b0*/  IADD3.X R99, P0, PT, R99, R149, RZ, P0, !PT ;  /* 0x0000009563637210 */ /* 0x000fc6000071e4ff */
[----:B------:R-:W-:-:S04]  /*10e3c0*/  IMAD.WIDE.U32 R76, P4, R39, R93, R76 ;  /* 0x0000005d274c7225 */ /* 0x000fc8000788004c */
[----:B------:R-:W-:-:S04]  /*10e3d0*/  IMAD.WIDE.U32 R88, R68, R53, R88 ;  /* 0x0000003544587225 */ /* 0x000fc800078e0058 */
[----:B------:R-:W-:Y:S01]  /*10e3e0*/  IMAD.WIDE.U32.X R116, R61, R55, R116, P2 ;  /* 0x000000373d747225 */ /* 0x000fe200010e0474 */
[----:B------:R-:W-:Y:S02]  /*10e3f0*/  IADD3.X R55, PT, PT, RZ, RZ, RZ, P3, !PT ;  /* 0x000000ffff377210 */ /* 0x000fe40001ffe4ff */
[----:B------:R-:W-:Y:S01]  /*10e400*/  IADD3 R155, P3, PT, R76, R155, RZ ;  /* 0x0000009b4c9b7210 */ /* 0x000fe20007f7e0ff */
[----:B------:R-:W-:Y:S01]  /*10e410*/  IMAD.IADD R89, R89, 0x1, R90 ;  /* 0x0000000159597824 */ /* 0x000fe200078e025a */
[----:B------:R-:W-:Y:S01]  /*10e420*/  IADD3 RZ, P2, PT, R154, R88, RZ ;  /* 0x000000589aff7210 */ /* 0x000fe20007f5e0ff */
[----:B------:R-:W-:Y:S01]  /*10e430*/  IMAD.X R91, RZ, RZ, RZ, P4 ;  /* 0x000000ffff5b7224 */ /* 0x000fe200020e06ff */
[----:B------:R-:W-:Y:S01]  /*10e440*/  IADD3 RZ, P4, PT, R152, R108, RZ ;  /* 0x0000006c98ff7210 */ /* 0x000fe20007f9e0ff */
[----:B------:R-:W-:Y:S01]  /*10e450*/  IMAD.MOV.U32 R90, RZ, RZ, R77 ;  /* 0x000000ffff5a7224 */ /* 0x000fe200078e004d */
[----:B------:R-:W-:Y:S01]  /*10e460*/  IADD3.X RZ, P2, PT, R89, R155, RZ, P2, !PT ;  /* 0x0000009b59ff7210 */ /* 0x000fe2000175e4ff */
[----:B------:R-:W-:-:S04]  /*10e470*/  IMAD.WIDE.U32 R108, R62, R87, R152 ;  /* 0x000000573e6c7225 */ /* 0x000fc800078e0098 */
[----:B------:R-:W-:Y:S01]  /*10e480*/  IMAD.WIDE.U32.X R90, R39, R95, R90, P3 ;  /* 0x0000005f275a7225 */ /* 0x000fe200018e045a */
[----:B------:R-:W-:-:S03]  /*10e490*/  IADD3.X RZ, P3, PT, R153, R82, RZ, P4, !PT ;  /* 0x0000005299ff7210 */ /* 0x000fc6000277e4ff */
[----:B------:R-:W-:Y:S01]  /*10e4a0*/  IMAD.IADD R92, R109, 0x1, R110 ;  /* 0x000000016d5c7824 */ /* 0x000fe200078e026e */
[----:B------:R-:W-:Y:S01]  /*10e4b0*/  IADD3.X R109, P2, PT, RZ, R90, RZ, P2, !PT ;  /* 0x0000005aff6d7210 */ /* 0x000fe2000175e4ff */
[----:B------:R-:W-:Y:S01]  /*10e4c0*/  IMAD.WIDE.U32 R118, R66, R53, R118 ;  /* 0x0000003542767225 */ /* 0x000fe200078e0076 */
[----:B------:R-:W-:Y:S02]  /*10e4d0*/  IADD3.X R90, P0, PT, R103, R108, RZ, P0, !PT ;  /* 0x0000006c675a7210 */ /* 0x000fe4000071e4ff */
[----:B------:R-:W-:Y:S01]  /*10e4e0*/  IADD3.X R77, P2, PT, RZ, R91, RZ, P2, !PT ;  /* 0x0000005bff4d7210 */ /* 0x000fe2000175e4ff */
[----:B------:R-:W-:Y:S01]  /*10e4f0*/  IMAD.WIDE.U32 R110, R95, R68, RZ ;  /* 0x000000445f6e7225 */ /* 0x000fe200078e00ff */
[----:B------:R-:W-:Y:S02]  /*10e500*/  IADD3.X R75, P3, PT, R75, R106, RZ, P3, !PT ;  /* 0x0000006a4b4b7210 */ /* 0x000fe40001f7e4ff */
[----:B------:R-:W-:Y:S01]  /*10e510*/  IADD3.X R108, P4, PT, R109, R118, RZ, P2, !PT ;  /* 0x000000766d6c7210 */ /* 0x000fe2000179e4ff */
[----:B------:R-:W-:Y:S01]  /*10e520*/  IMAD.IADD R150, R119, 0x1, R150 ;  /* 0x0000000177967824 */ /* 0x000fe200078e0296 */
[----:B------:R-:W-:Y:S01]  /*10e530*/  IADD3.X R91, P0, PT, R99, R92, RZ, P0, !PT ;  /* 0x0000005c635b7210 */ /* 0x000fe2000071e4ff */
[----:B------:R-:W-:Y:S01]  /*10e540*/  IMAD.WIDE.U32 R118, R79, 0x30000000, RZ ;  /* 0x300000004f767825 */ /* 0x000fe200078e00ff */
[----:B------:R-:W-:-:S02]  /*10e550*/  IADD3.X R99, P1, PT, R97, R84, RZ, P1, !PT ;  /* 0x0000005461637210 */ /* 0x000fc40000f3e4ff */
[----:B------:R-:W-:Y:S01]  /*10e560*/  IADD3.X R109, P4, PT, R77, R150, RZ, P4, !PT ;  /* 0x000000964d6d7210 */ /* 0x000fe2000279e4ff */
[----:B------:R-:W-:Y:S01]  /*10e570*/  IMAD.WIDE.U32 R110, P2, R69, R93, R110 ;  /* 0x0000005d456e7225 */ /* 0x000fe2000784006e */
[----:B------:R-:W-:Y:S02]  /*10e580*/  IADD3.X R84, P3, PT, R55, R107, RZ, P3, !PT ;  /* 0x0000006b37547210 */ /* 0x000fe40001f7e4ff */
[----:B------:R-:W-:Y:S01]  /*10e590*/  IADD3.X R105, P4, PT, RZ, RZ, RZ, P4, !PT ;  /* 0x000000ffff697210 */ /* 0x000fe2000279e4ff */
[----:B------:R-:W-:Y:S01]  /*10e5a0*/  IMAD.X R149, RZ, RZ, RZ, P2 ;  /* 0x000000ffff957224 */ /* 0x000fe200010e06ff */
[----:B------:R-:W-:Y:S01]  /*10e5b0*/  IADD3.X R81, P0, PT, RZ, RZ, RZ, P0, !PT ;  /* 0x000000ffff517210 */ /* 0x000fe2000071e4ff */
[C---:B------:R-:W-:Y:S01]  /*10e5c0*/  IMAD.WIDE.U32 R150, R96.reuse, 0x30000000, RZ ;  /* 0x3000000060967825 */ /* 0x040fe200078e00ff */
[----:B------:R-:W-:Y:S02]  /*10e5d0*/  IADD3.X R55, P1, PT, RZ, RZ, RZ, P1, !PT ;  /* 0x000000ffff377210 */ /* 0x000fe40000f3e4ff */
[----:B------:R-:W-:Y:S01]  /*10e5e0*/  IADD3.X R82, P3, PT, R75, R56, RZ, P3, !PT ;  /* 0x000000384b527210 */ /* 0x000fe20001f7e4ff */
[----:B------:R-:W-:-:S03]  /*10e5f0*/  IMAD.WIDE.U32 R118, P2, R96, 0x170b5d44, R118 ;  /* 0x170b5d4460767825 */ /* 0x000fc60007840076 */
[----:B------:R-:W-:Y:S01]  /*10e600*/  IADD3.X R83, P3, PT, R84, R83, RZ, P3, !PT ;  /* 0x0000005354537210 */ /* 0x000fe20001f7e4ff */
[----:B------:R-:W-:Y:S02]  /*10e610*/  IMAD.MOV.U32 R148, RZ, RZ, R111 ;  /* 0x000000ffff947224 */ /* 0x000fe400078e006f */
[----:B------:R-:W-:Y:S01]  /*10e620*/  IMAD.X R111, RZ, RZ, RZ, P4 ;  /* 0x000000ffff6f7224 */ /* 0x000fe200020e06ff */
[----:B------:R-:W-:Y:S01]  /*10e630*/  IADD3 R151, P4, PT, R118, R151, RZ ;  /* 0x0000009776977210 */ /* 0x000fe20007f9e0ff */
[----:B------:R-:W-:Y:S01]  /*10e640*/  IMAD.X R107, RZ, RZ, RZ, P2 ;  /* 0x000000ffff6b7224 */ /* 0x000fe200010e06ff */
[----:B------:R-:W-:Y:S01]  /*10e650*/  IADD3.X R97, P3, PT, RZ, RZ, RZ, P3, !PT ;  /* 0x000000ffff617210 */ /* 0x000fe20001f7e4ff */
[----:B------:R-:W-:Y:S02]  /*10e660*/  IMAD.MOV.U32 R106, RZ, RZ, R119 ;  /* 0x000000ffff6a7224 */ /* 0x000fe400078e0077 */
[----:B------:R-:W-:-:S04]  /*10e670*/  IMAD.WIDE.U32 R152, R93, R68, RZ ;  /* 0x000000445d987225 */ /* 0x000fc800078e00ff */
[----:B------:R-:W-:Y:S01]  /*10e680*/  IMAD.WIDE.U32.X R106, R79, 0x170b5d44, R106, P4 ;  /* 0x170b5d444f6a7825 */ /* 0x000fe200020e046a */
[----:B------:R-:W-:Y:S02]  /*10e690*/  IADD3 RZ, P4, PT, R90, R122, RZ ;  /* 0x0000007a5aff7210 */ /* 0x000fe40007f9e0ff */
[----:B------:R-:W-:Y:S01]  /*10e6a0*/  IADD3 RZ, P2, PT, R108, R152, RZ ;  /* 0x000000986cff7210 */ /* 0x000fe20007f5e0ff */
[----:B------:R-:W-:Y:S01]  /*10e6b0*/  IMAD.X R77, RZ, RZ, RZ, P0 ;  /* 0x000000ffff4d7224 */ /* 0x000fe200000e06ff */
[----:B------:R-:W-:Y:S01]  /*10e6c0*/  IADD3.X RZ, P4, PT, R91, R86, RZ, P4, !PT ;  /* 0x000000565bff7210 */ /* 0x000fe2000279e4ff */
[----:B------:R-:W-:Y:S01]  /*10e6d0*/  IMAD.X R75, RZ, RZ, RZ, P1 ;  /* 0x000000ffff4b7224 */ /* 0x000fe200008e06ff */
[----:B------:R-:W-:Y:S01]  /*10e6e0*/  IADD3 R103, P0, PT, R110, R153, RZ ;  /* 0x000000996e677210 */ /* 0x000fe20007f1e0ff */
[----:B------:R-:W-:Y:S01]  /*10e6f0*/  IMAD.WIDE.U32 R152, R60, R87, R82 ;  /* 0x000000573c987225 */ /* 0x000fe200078e0052 */
[----:B------:R-:W-:Y:S02]  /*10e700*/  IADD3 RZ, P1, PT, R82, R102, RZ ;  /* 0x0000006652ff7210 */ /* 0x000fe40007f3e0ff */
[----:B------:R-:W-:Y:S01]  /*10e710*/  IADD3.X R81, P4, PT, R81, R100, RZ, P4, !PT ;  /* 0x0000006451517210 */ /* 0x000fe2000279e4ff */
[----:B------:R-:W-:Y:S01]  /*10e720*/  IMAD.WIDE.U32.X R148, R69, R95, R148, P0 ;  /* 0x0000005f45947225 */ /* 0x000fe200000e0494 */
[----:B------:R-:W-:-:S02]  /*10e730*/  IADD3.X RZ, P1, PT, R83, R58, RZ, P1, !PT ;  /* 0x0000003a53ff7210 */ /* 0x000fc40000f3e4ff */
[----:B------:R-:W-:Y:S01]  /*10e740*/  IADD3 RZ, P0, PT, R98, R150, RZ ;  /* 0x0000009662ff7210 */ /* 0x000fe20007f1e0ff */
[----:B------:R-:W-:Y:S01]  /*10e750*/  IMAD.WIDE.U32 R90, R64, R53, R90 ;  /* 0x00000035405a7225 */ /* 0x000fe200078e005a */
[----:B------:R-:W-:Y:S02]  /*10e760*/  IADD3.X R77, P4, PT, R77, R101, RZ, P4, !PT ;  /* 0x000000654d4d7210 */ /* 0x000fe4000279e4ff */
[----:B------:R-:W-:Y:S01]  /*10e770*/  IADD3.X R92, P1, PT, R97, R156, RZ, P1, !PT ;  /* 0x0000009c615c7210 */ /* 0x000fe20000f3e4ff */
[-C--:B------:R-:W-:Y:S01]  /*10e780*/  IMAD.WIDE.U32 R100, R95, R66.reuse, RZ ;  /* 0x000000425f647225 */ /* 0x080fe200078e00ff */
[----:B------:R-:W-:Y:S02]  /*10e790*/  IADD3.X RZ, P0, PT, R99, R151, RZ, P0, !PT ;  /* 0x0000009763ff7210 */ /* 0x000fe4000071e4ff */
[----:B------:R-:W-:Y:S01]  /*10e7a0*/  IADD3.X RZ, P2, PT, R109, R103, RZ, P2, !PT ;  /* 0x000000676dff7210 */ /* 0x000fe2000175e4ff */
[----:B------:R-:W-:Y:S01]  /*10e7b0*/  IMAD.WIDE.U32 R150, R93, R66, RZ ;  /* 0x000000425d967225 */ /* 0x000fe200078e00ff */
[----:B------:R-:W-:-:S02]  /*10e7c0*/  IADD3.X R156, PT, PT, R157, RZ, RZ, P1, P3 ;  /* 0x000000ff9d9c7210 */ /* 0x000fc40000fe64ff */
[----:B------:R-:W-:Y:S01]  /*10e7d0*/  IADD3.X R56, P0, PT, R55, R106, RZ, P0, !PT ;  /* 0x0000006a37387210 */ /* 0x000fe2000071e4ff */
[----:B------:R-:W-:Y:S01]  /*10e7e0*/  IMAD.WIDE.U32 R82, P1, R67, R93, R100 ;  /* 0x0000005d43527225 */ /* 0x000fe20007820064 */
[----:B------:R-:W-:Y:S02]  /*10e7f0*/  IADD3.X R105, P2, PT, R105, R148, RZ, P2, !PT ;  /* 0x0000009469697210 */ /* 0x000fe4000175e4ff */
[----:B------:R-:W-:Y:S01]  /*10e800*/  IADD3 R104, PT, PT, R153, R104, RZ ;  /* 0x0000006899687210 */ /* 0x000fe20007ffe0ff */
[----:B------:R-:W-:Y:S01]  /*10e810*/  IMAD.WIDE.U32 R86, R95, R64, RZ ;  /* 0x000000405f567225 */ /* 0x000fe200078e00ff */
[----:B------:R-:W-:Y:S02]  /*10e820*/  IADD3.X R152, P3, PT, R81, R152, RZ, P4, !PT ;  /* 0x0000009851987210 */ /* 0x000fe4000277e4ff */
[----:B------:R-:W-:Y:S01]  /*10e830*/  IADD3.X R55, P0, PT, R75, R107, RZ, P0, !PT ;  /* 0x0000006b4b377210 */ /* 0x000fe2000071e4ff */
[----:B------:R-:W-:Y:S01]  /*10e840*/  IMAD.MOV.U32 R148, RZ, RZ, R83 ;  /* 0x000000ffff947224 */ /* 0x000fe200078e0053 */
[----:B------:R-:W-:Y:S01]  /*10e850*/  IADD3.X R75, P2, PT, R111, R149, RZ, P2, !PT ;  /* 0x000000956f4b7210 */ /* 0x000fe2000175e4ff */
[----:B------:R-:W-:Y:S01]  /*10e860*/  IMAD.X R149, RZ, RZ, RZ, P1 ;  /* 0x000000ffff957224 */ /* 0x000fe200008e06ff */
[----:B------:R-:W-:Y:S01]  /*10e870*/  IADD3 R97, P4, PT, R82, R151, RZ ;  /* 0x0000009752617210 */ /* 0x000fe20007f9e0ff */
[----:B------:R-:W-:Y:S01]  /*10e880*/  IMAD.IADD R58, R91, 0x1, R120 ;  /* 0x000000015b3a7824 */ /* 0x000fe200078e0278 */
[----:B------:R-:W-:Y:S01]  /*10e890*/  IADD3.X R153, P3, PT, R77, R104, RZ, P3, !PT ;  /* 0x000000684d997210 */ /* 0x000fe20001f7e4ff */
[----:B------:R-:W-:Y:S01]  /*10e8a0*/  IMAD.WIDE.U32 R122, R93, R64, RZ ;  /* 0x000000405d7a7225 */ /* 0x000fe200078e00ff */
[----:B------:R-:W-:-:S02]  /*10e8b0*/  IADD3.X R84, P2, PT, R105, R90, RZ, P2, !PT ;  /* 0x0000005a69547210 */ /* 0x000fc4000175e4ff */
[----:B------:R-:W-:Y:S01]  /*10e8c0*/  IADD3.X R77, P3, PT, RZ, RZ, RZ, P3, !PT ;  /* 0x000000ffff4d7210 */ /* 0x000fe20001f7e4ff */
[----:B------:R-:W-:Y:S01]  /*10e8d0*/  IMAD.WIDE.U32.X R148, R67, R95, R148, P4 ;  /* 0x0000005f43947225 */ /* 0x000fe200020e0494 */
[----:B------:R-:W-:-:S03]  /*10e8e0*/  IADD3 RZ, P1, PT, R152, R72, RZ ;  /* 0x0000004898ff7210 */ /* 0x000fc60007f3e0ff */
[----:B------:R-:W-:Y:S01]  /*10e8f0*/  IMAD.WIDE.U32 R90, P4, R65, R93, R86 ;  /* 0x0000005d415a7225 */ /* 0x000fe20007880056 */
[----:B------:R-:W-:-:S03]  /*10e900*/  IADD3.X RZ, P1, PT, R153, R73, RZ, P1, !PT ;  /* 0x0000004999ff7210 */ /* 0x000fc60000f3e4ff */
[----:B------:R-:W-:-:S04]  /*10e910*/  IMAD.WIDE.U32 R100, R95, R62, RZ ;  /* 0x0000003e5f647225 */ /* 0x000fc800078e00ff */
[----:B------:R-:W-:Y:S01]  /*10e920*/  IMAD.X R81, RZ, RZ, RZ, P3 ;  /* 0x000000ffff517224 */ /* 0x000fe200018e06ff */
[----:B------:R-:W-:Y:S01]  /*10e930*/  IADD3 R83, P3, PT, R90, R123, RZ ;  /* 0x0000007b5a537210 */ /* 0x000fe20007f7e0ff */
[----:B------:R-:W-:-:S04]  /*10e940*/  IMAD.WIDE.U32 R102, R95, R60, RZ ;  /* 0x0000003c5f667225 */ /* 0x000fc800078e00ff */
[----:B------:R-:W-:Y:S02]  /*10e950*/  IMAD.X R121, RZ, RZ, RZ, P4 ;  /* 0x000000ffff797224 */ /* 0x000fe400020e06ff */
[----:B------:R-:W-:Y:S01]  /*10e960*/  IMAD.MOV.U32 R120, RZ, RZ, R91 ;  /* 0x000000ffff787224 */ /* 0x000fe200078e005b */
[----:B------:R-:W-:Y:S01]  /*10e970*/  IADD3.X R91, P1, PT, R77, R114, RZ, P1, !PT ;  /* 0x000000724d5b7210 */ /* 0x000fe20000f3e4ff */
[----:B------:R-:W-:-:S04]  /*10e980*/  IMAD.WIDE.U32 R86, R93, R62, RZ ;  /* 0x0000003e5d567225 */ /* 0x000fc800078e00ff */
[----:B------:R-:W-:-:S04]  /*10e990*/  IMAD.WIDE.U32 R100, P4, R63, R93, R100 ;  /* 0x0000005d3f647225 */ /* 0x000fc80007880064 */
[----:B------:R-:W-:-:S04]  /*10e9a0*/  IMAD.WIDE.U32.X R120, R65, R95, R120, P3 ;  /* 0x0000005f41787225 */ /* 0x000fc800018e0478 */
[----:B------:R-:W-:-:S04]  /*10e9b0*/  IMAD.WIDE.U32 R72, P3, R61, R93, R102 ;  /* 0x0000005d3d487225 */ /* 0x000fc80007860066 */
[----:B------:R-:W-:-:S04]  /*10e9c0*/  IMAD.WIDE.U32 R102, R93, R60, RZ ;  /* 0x0000003c5d667225 */ /* 0x000fc800078e00ff */
[----:B------:R-:W-:Y:S01]  /*10e9d0*/  IMAD.X R107, RZ, RZ, RZ, P4 ;  /* 0x000000ffff6b7224 */ /* 0x000fe200020e06ff */
[----:B------:R-:W-:Y:S01]  /*10e9e0*/  IADD3 R77, P4, PT, R100, R87, RZ ;  /* 0x00000057644d7210 */ /* 0x000fe20007f9e0ff */
[----:B------:R-:W-:Y:S01]  /*10e9f0*/  IMAD.X R105, RZ, RZ, RZ, P3 ;  /* 0x000000ffff697224 */ /* 0x000fe200018e06ff */
[----:B------:R-:W-:Y:S01]  /*10ea00*/  IADD3.X R87, P1, PT, R81, R115, RZ, P1, !PT ;  /* 0x0000007351577210 */ /* 0x000fe20000f3e4ff */
[----:B------:R-:W-:Y:S01]  /*10ea10*/  IMAD.WIDE.U32 R154, R54, 0xf5138f, RZ ;  /* 0x00f5138f369a7825 */ /* 0x000fe200078e00ff */
[----:B------:R-:W-:-:S03]  /*10ea20*/  IADD3 R81, P3, PT, R72, R103, RZ ;  /* 0x0000006748517210 */ /* 0x000fc60007f7e0ff */
[----:B------:R-:W-:Y:S02]  /*10ea30*/  IMAD.MOV.U32 R106, RZ, RZ, R101 ;  /* 0x000000ffff6a7224 */ /* 0x000fe400078e0065 */
[----:B------:R-:W-:Y:S02]  /*10ea40*/  IMAD.MOV.U32 R104, RZ, RZ, R73 ;  /* 0x000000ffff687224 */ /* 0x000fe400078e0049 */
[----:B------:R-:W-:-:S04]  /*10ea50*/  IMAD.WIDE.U32.X R106, R63, R95, R106, P4 ;  /* 0x0000005f3f6a7225 */ /* 0x000fc800020e046a */
[----:B------:R-:W-:-:S04]  /*10ea60*/  IMAD.WIDE.U32.X R104, R61, R95, R104, P3 ;  /* 0x0000005f3d687225 */ /* 0x000fc800018e0468 */
[----:B------:R-:W-:-:S04]  /*10ea70*/  IMAD.WIDE.U32 R154, P4, R70, 0x1a22d9f3, R154 ;  /* 0x1a22d9f3469a7825 */ /* 0x000fc8000788009a */
[----:B------:R-:W-:-:S04]  /*10ea80*/  IMAD.WIDE.U32 R94, R70, 0xf5138f, RZ ;  /* 0x00f5138f465e7825 */ /* 0x000fc800078e00ff */
[----:B------:R-:W-:Y:S01]  /*10ea90*/  IMAD.X R115, RZ, RZ, RZ, P4 ;  /* 0x000000ffff737224 */ /* 0x000fe200020e06ff */
[----:B------:R-:W-:Y:S01]  /*10eaa0*/  IADD3 R95, P4, PT, R154, R95, RZ ;  /* 0x0000005f9a5f7210 */ /* 0x000fe20007f9e0ff */
[----:B------:R-:W-:Y:S01]  /*10eab0*/  IMAD.MOV.U32 R114, RZ, RZ, R155 ;  /* 0x000000ffff727224 */ /* 0x000fe200078e009b */
[----:B------:R-:W-:Y:S01]  /*10eac0*/  IADD3 RZ, P3, PT, R124, R94, RZ ;  /* 0x0000005e7cff7210 */ /* 0x000fe20007f7e0ff */
[----:B------:R-:W-:Y:S01]  /*10ead0*/  IMAD.WIDE.U32 R98, R96, 0x30000000, R98 ;  /* 0x3000000060627825 */ /* 0x000fe200078e0062 */
[----:B------:R-:W-:Y:S02]  /*10eae0*/  IADD3.X R94, P1, PT, R91, R92, RZ, P1, !PT ;  /* 0x0000005c5b5e7210 */ /* 0x000fe40000f3e4ff */
[----:B------:R-:W-:Y:S01]  /*10eaf0*/  IADD3.X RZ, P3, PT, R125, R95, RZ, P3, !PT ;  /* 0x0000005f7dff7210 */ /* 0x000fe20001f7e4ff */
[----:B------:R-:W-:Y:S01]  /*10eb00*/  IMAD.WIDE.U32.X R114, R54, 0x1a22d9f3, R114, P4 ;  /* 0x1a22d9f336727825 */ /* 0x000fe200020e0472 */
[----:B------:R-:W-:Y:S02]  /*10eb10*/  IADD3 RZ, P4, PT, R94, R74, RZ ;  /* 0x0000004a5eff7210 */ /* 0x000fe40007f9e0ff */
[----:B------:R-:W-:Y:S01]  /*10eb20*/  IADD3.X R95, P1, PT, R87, R156, RZ, P1, !PT ;  /* 0x0000009c575f7210 */ /* 0x000fe20000f3e4ff */
[----:B------:R-:W-:Y:S01]  /*10eb30*/  IMAD.IADD R73, R99, 0x1, R118 ;  /* 0x0000000163497824 */ /* 0x000fe200078e0276 */
[----:B------:R-:W-:Y:S01]  /*10eb40*/  IADD3.X R78, P3, PT, R85, R114, RZ, P3, !PT ;  /* 0x00000072554e7210 */ /* 0x000fe20001f7e4ff */
[----:B------:R-:W-:Y:S01]  /*10eb50*/  IMAD.X R85, RZ, RZ, RZ, P5 ;  /* 0x000000ffff557224 */ /* 0x000fe200028e06ff */
[----:B------:R-:W-:Y:S01]  /*10eb60*/  IADD3.X RZ, P4, PT, R95, R71, RZ, P4, !PT ;  /* 0x000000475fff7210 */ /* 0x000fe2000279e4ff */
[----:B------:R-:W-:Y:S01]  /*10eb70*/  IMAD.WIDE.U32 R118, R70, 0xf5138f, R124 ;  /* 0x00f5138f46767825 */ /* 0x000fe200078e007c */
[----:B------:R-:W-:-:S02]  /*10eb80*/  IADD3.X R87, P1, PT, RZ, RZ, RZ, P1, !PT ;  /* 0x000000ffff577210 */ /* 0x000fc40000f3e4ff */
[----:B------:R-:W-:Y:S01]  /*10eb90*/  IADD3.X R71, P3, PT, R85, R115, RZ, P3, !PT ;  /* 0x0000007355477210 */ /* 0x000fe20001f7e4ff */
[----:B------:R-:W-:Y:S01]  /*10eba0*/  IMAD.WIDE.U32 R114, R79, -0x45f6b800, RZ ;  /* 0xba0948004f727825 */ /* 0x000fe200078e00ff */
[----:B------:R-:W-:Y:S02]  /*10ebb0*/  IADD3.X R87, P4, PT, R87, R116, RZ, P4, !PT ;  /* 0x0000007457577210 */ /* 0x000fe4000279e4ff */
[----:B------:R-:W-:Y:S01]  /*10ebc0*/  IADD3.X R85, P2, PT, R75, R58, RZ, P2, !PT ;  /* 0x0000003a4b557210 */ /* 0x000fe2000175e4ff */
[----:B------:R-:W-:Y:S01]  /*10ebd0*/  IMAD.WIDE.U32 R74, R96, -0x45f6b800, RZ ;  /* 0xba094800604a7825 */ /* 0x000fe200078e00ff */
[----:B------:R-:W-:Y:S02]  /*10ebe0*/  IADD3 RZ, P5, PT, R84, R150, RZ ;  /* 0x0000009654ff7210 */ /* 0x000fe40007fbe0ff */
[----:B------:R-:W-:Y:S01]  /*10ebf0*/  IADD3.X R58, PT, PT, R117, RZ, RZ, P4, P1 ;  /* 0x000000ff753a7210 */ /* 0x000fe200027e24ff */
[----:B------:R-:W-:Y:S01]  /*10ec00*/  IMAD.WIDE.U32 R116, P1, R96, 0x1ef3622f, R114 ;  /* 0x1ef3622f60747825 */ /* 0x000fe20007820072 */
[----:B------:R-:W-:-:S02]  /*10ec10*/  IADD3.X R113, P2, PT, RZ, RZ, RZ, P2, !PT ;  /* 0x000000ffff717210 */ /* 0x000fc4000175e4ff */
[----:B------:R-:W-:Y:S01]  /*10ec20*/  IADD3.X R118, P0, PT, R56, R118, RZ, P0, !PT ;  /* 0x0000007638767210 */ /* 0x000fe2000071e4ff */
[----:B------:R-:W-:Y:S01]  /*10ec30*/  IMAD.WIDE.U32 R152, R62, R53, R152 ;  /* 0x000000353e987225 */ /* 0x000fe200078e0098 */
[----:B------:R-:W-:Y:S02]  /*10ec40*/  IADD3.X RZ, P5, PT, R85, R97, RZ, P5, !PT ;  /* 0x0000006155ff7210 */ /* 0x000fe40002fbe4ff */
[----:B------:R-:W-:Y:S01]  /*10ec50*/  IADD3 R154, PT, PT, R154, R119, RZ ;  /* 0x000000779a9a7210 */ /* 0x000fe20007ffe0ff */
[----:B------:R-:W-:Y:S01]  /*10ec60*/  IMAD.X R91, RZ, RZ, RZ, P2 ;  /* 0x000000ffff5b7224 */ /* 0x000fe200010e06ff */
[----:B------:R-:W-:Y:S01]  /*10ec70*/  IADD3 R101, P2, PT, R116, R75, RZ ;  /* 0x0000004b74657210 */ /* 0x000fe20007f5e0ff */
[----:B------:R-:W-:Y:S01]  /*10ec80*/  IMAD R97, R98, -0x7af74001, -R73 ;  /* 0x8508bfff62617824 */ /* 0x000fe200078e0a49 */
[----:B------:R-:W-:Y:S01]  /*10ec90*/  IADD3 RZ, P4, PT, R118, R74, RZ ;  /* 0x0000004a76ff7210 */ /* 0x000fe20007f9e0ff */
[----:B------:R-:W-:Y:S01]  /*10eca0*/  IMAD.WIDE.U32 R74, R98, -0x1, RZ ;  /* 0xffffffff624a7825 */ /* 0x000fe200078e00ff */
[----:B------:R-:W-:-:S02]  /*10ecb0*/  IADD3.X R113, P5, PT, R113, R148, RZ, P5, !PT ;  /* 0x0000009471717210 */ /* 0x000fc40002fbe4ff */
[----:B------:R-:W-:Y:S01]  /*10ecc0*/  IADD3.X R119, P0, PT, R55, R154, RZ, P0, !PT ;  /* 0x0000009a37777210 */ /* 0x000fe2000071e4ff */
[----:B------:R-:W-:Y:S01]  /*10ecd0*/  IMAD.IADD R56, R153, 0x1, R112 ;  /* 0x0000000199387824 */ /* 0x000fe200078e0270 */
[----:B------:R-:W-:Y:S01]  /*10ece0*/  IADD3.X R55, P5, PT, R91, R149, RZ, P5, !PT ;  /* 0x000000955b377210 */ /* 0x000fe20002fbe4ff */
[----:B------:R-:W-:Y:S01]  /*10ecf0*/  IMAD.WIDE.U32 R114, R74, 0x1, RZ ;  /* 0x000000014a727825 */ /* 0x000fe200078e00ff */
[----:B------:R-:W-:Y:S02]  /*10ed00*/  IADD3.X RZ, P4, PT, R119, R101, RZ, P4, !PT ;  /* 0x0000006577ff7210 */ /* 0x000fe4000279e4ff */
[----:B------:R-:W-:Y:S01]  /*10ed10*/  IADD3.X R112, P5, PT, R113, R152, RZ, P5, !PT ;  /* 0x0000009871707210 */ /* 0x000fe20002fbe4ff */
[----:B------:R-:W-:Y:S01]  /*10ed20*/  IMAD.IADD R97, R75, 0x1, R97 ;  /* 0x000000014b617824 */ /* 0x000fe200078e0261 */
[----:B------:R-:W-:Y:S01]  /*10ed30*/  IADD3.X R75, P0, PT, RZ, RZ, RZ, P0, !PT ;  /* 0x000000ffff4b7210 */ /* 0x000fe2000071e4ff */
[----:B------:R-:W-:Y:S01]  /*10ed40*/  IMAD.X R99, RZ, RZ, RZ, P1 ;  /* 0x000000ffff637224 */ /* 0x000fe200008e06ff */
[----:B------:R-:W-:Y:S01]  /*10ed50*/  IADD3 RZ, P1, PT, R98, R114, RZ ;  /* 0x0000007262ff7210 */ /* 0x000fe20007f3e0ff */
[----:B------:R-:W-:Y:S01]  /*10ed60*/  IMAD.WIDE.U32 R148, R97, 0x1, RZ ;  /* 0x0000000161947825 */ /* 0x000fe200078e00ff */
[----:B------:R-:W-:-:S03]  /*10ed70*/  IADD3.X R113, P5, PT, R55, R56, RZ, P5, !PT ;  /* 0x0000003837717210 */ /* 0x000fc60002fbe4ff */
[----:B------:R-:W-:Y:S01]  /*10ed80*/  IMAD.MOV.U32 R98, RZ, RZ, R117 ;  /* 0x000000ffff627224 */ /* 0x000fe200078e0075 */
[----:B------:R-:W-:Y:S01]  /*10ed90*/  IADD3.X R55, P5, PT, RZ, RZ, RZ, P5, !PT ;  /* 0x000000ffff377210 */ /* 0x000fe20002fbe4ff */
[----:B------:R-:W-:-:S04]  /*10eda0*/  IMAD.WIDE.U32 R124, R59, R38, RZ ;  /* 0x000000263b7c7225 */ /* 0x000fc800078e00ff */
[----:B------:R-:W-:-:S04]  /*10edb0*/  IMAD.WIDE.U32.X R98, R79, 0x1ef3622f, R98, P2 ;  /* 0x1ef3622f4f627825 */ /* 0x000fc800010e0462 */
[----:B------:R-:W-:Y:S01]  /*10edc0*/  IMAD.WIDE.U32 R148, P2, R74, -0x7af74000, R148 ;  /* 0x8508c0004a947825 */ /* 0x000fe20007840094 */
[----:B------:R-:W-:-:S03]  /*10edd0*/  IADD3.X R75, P4, PT, R75, R98, RZ, P4, !PT ;  /* 0x000000624b4b7210 */ /* 0x000fc6000279e4ff */
[----:B------:R-:W-:Y:S01]  /*10ede0*/  IMAD.X R101, RZ, RZ, RZ, P5 ;  /* 0x000000ffff657224 */ /* 0x000fe200028e06ff */
[----:B------:R-:W-:Y:S01]  /*10edf0*/  IADD3 R56, P5, PT, R115, R148, RZ ;  /* 0x0000009473387210 */ /* 0x000fe20007fbe0ff */
[----:B------:R-:W-:Y:S02]  /*10ee00*/  IMAD.X R91, RZ, RZ, RZ, P0 ;  /* 0x000000ffff5b7224 */ /* 0x000fe400000e06ff */
[----:B------:R-:W-:Y:S01]  /*10ee10*/  IMAD.WIDE.U32 R114, P0, R39, R57, R124 ;  /* 0x0000003927727225 */ /* 0x000fe2000780007c */
[----:B------:R-:W-:Y:S02]  /*10ee20*/  IADD3.X RZ, P1, PT, R73, R56, RZ, P1, !PT ;  /* 0x0000003849ff7210 */ /* 0x000fe40000f3e4ff */
[----:B------:R-:W-:Y:S01]  /*10ee30*/  IADD3.X R91, P4, PT, R91, R99, RZ, P4, !PT ;  /* 0x000000635b5b7210 */ /* 0x000fe2000279e4ff */
[----:B------:R-:W-:-:S04]  /*10ee40*/  IMAD.WIDE.U32 R124, R57, R38, RZ ;  /* 0x00000026397c7225 */ /* 0x000fc800078e00ff */
[----:B------:R-:W-:Y:S01]  /*10ee50*/  IMAD.X R99, RZ, RZ, RZ, P0 ;  /* 0x000000ffff637224 */ /* 0x000fe200000e06ff */
[----:B------:R-:W-:Y:S01]  /*10ee60*/  IADD3 R56, P0, PT, R114, R125, RZ ;  /* 0x0000007d72387210 */ /* 0x000fe20007f1e0ff */
[----:B------:R-:W-:-:S04]  /*10ee70*/  IMAD.WIDE.U32 R88, R38, R93, R88 ;  /* 0x0000005d26587225 */ /* 0x000fc800078e0058 */
[----:B------:R-:W-:Y:S01]  /*10ee80*/  IMAD.WIDE.U32 R150, R54, 0x6ca1493b, RZ ;  /* 0x6ca1493b36967825 */ /* 0x000fe200078e00ff */
[----:B------:R-:W-:-:S03]  /*10ee90*/  IADD3.X R148, P3, PT, R78, R88, RZ, P3, !PT ;  /* 0x000000584e947210 */ /* 0x000fc60001f7e4ff */
[----:B------:R-:W-:Y:S02]  /*10eea0*/  IMAD.MOV.U32 R98, RZ, RZ, R115 ;  /* 0x000000ffff627224 */ /* 0x000fe400078e0073 */
[----:B------:R-:W-:Y:S02]  /*10eeb0*/  IMAD.IADD R76, R76, 0x1, R89 ;  /* 0x000000014c4c7824 */ /* 0x000fe400078e0259 */
[----:B------:R-:W-:-:S04]  /*10eec0*/  IMAD.WIDE.U32.X R98, R39, R59, R98, P0 ;  /* 0x0000003b27627225 */ /* 0x000fc800000e0462 */
[----:B------:R-:W-:-:S04]  /*10eed0*/  IMAD.WIDE.U32 R150, P0, R70, -0x39c4fa40, R150 ;  /* 0xc63b05c046967825 */ /* 0x000fc80007800096 */
[----:B------:R-:W-:-:S04]  /*10eee0*/  IMAD.WIDE.U32 R88, R70, 0x6ca1493b, RZ ;  /* 0x6ca1493b46587825 */ /* 0x000fc800078e00ff */
[----:B------:R-:W-:Y:S01]  /*10eef0*/  IMAD.X R153, RZ, RZ, RZ, P0 ;  /* 0x000000ffff997224 */ /* 0x000fe200000e06ff */
[----:B------:R-:W-:Y:S01]  /*10ef00*/  IADD3 R73, P0, PT, R150, R89, RZ ;  /* 0x0000005996497210 */ /* 0x000fe20007f1e0ff */
[----:B------:R-:W-:Y:S02]  /*10ef10*/  IMAD.MOV.U32 R152, RZ, RZ, R151 ;  /* 0x000000ffff987224 */ /* 0x000fe400078e0097 */
[----:B------:R-:W-:-:S04]  /*10ef20*/  IMAD.WIDE.U32 R94, R60, R53, R94 ;  /* 0x000000353c5e7225 */ /* 0x000fc800078e005e */
[----:B------:R-:W-:Y:S01]  /*10ef30*/  IMAD.WIDE.U32.X R152, R54, -0x39c4fa40, R152, P0 ;  /* 0xc63b05c036987825 */ /* 0x000fe200000e0498 */
[----:B------:R-:W-:-:S03]  /*10ef40*/  IADD3 RZ, P0, PT, R148, R88, RZ ;  /* 0x0000005894ff7210 */ /* 0x000fc60007f1e0ff */
[----:B------:R-:W-:-:S04]  /*10ef50*/  IMAD.WIDE.U32 R88, R96, -0x45f6b800, R118 ;  /* 0xba09480060587825 */ /* 0x000fc800078e0076 */
[----:B------:R-:W-:Y:S01]  /*10ef60*/  IMAD.X R119, RZ, RZ, RZ, P2 ;  /* 0x000000ffff777224 */ /* 0x000fe200010e06ff */
[----:B------:R-:W-:Y:S01]  /*10ef70*/  IADD3 RZ, P2, PT, R112, R122, RZ ;  /* 0x0000007a70ff7210 */ /* 0x000fe20007f5e0ff */
[----:B------:R-:W-:Y:S01]  /*10ef80*/  IMAD.MOV.U32 R118, RZ, RZ, R149 ;  /* 0x000000ffff767224 */ /* 0x000fe200078e0095 */
[----:B------:R-:W-:Y:S01]  /*10ef90*/  IADD3 R89, PT, PT, R89, R116, RZ ;  /* 0x0000007459597210 */ /* 0x000fe20007ffe0ff */
[----:B------:R-:W-:Y:S01]  /*10efa0*/  IMAD.WIDE.U32 R116, R97, 0x30000000, RZ ;  /* 0x3000000061747825 */ /* 0x000fe200078e00ff */
[----:B------:R-:W-:Y:S02]  /*10efb0*/  IADD3.X RZ, P2, PT, R113, R83, RZ, P2, !PT ;  /* 0x0000005371ff7210 */ /* 0x000fe4000175e4ff */
[----:B------:R-:W-:Y:S01]  /*10efc0*/  IADD3.X R149, P3, PT, R71, R76, RZ, P3, !PT ;  /* 0x0000004c47957210 */ /* 0x000fe20001f7e4ff */
[----:B------:R-:W-:Y:S01]  /*10efd0*/  IMAD.WIDE.U32.X R118, R97, -0x7af74000, R118, P5 ;  /* 0x8508c00061767825 */ /* 0x000fe200028e0476 */
[----:B------:R-:W-:Y:S02]  /*10efe0*/  IADD3.X R55, P2, PT, R55, R120, RZ, P2, !PT ;  /* 0x0000007837377210 */ /* 0x000fe4000175e4ff */
[----:B------:R-:W-:Y:S01]  /*10eff0*/  IADD3.X RZ, P0, PT, R149, R73, RZ, P0, !PT ;  /* 0x0000004995ff7210 */ /* 0x000fe2000071e4ff */
[C-C-:B------:R-:W-:Y:S01]  /*10f000*/  IMAD R78, R74.reuse, 0x170b5d44, R116.reuse ;  /* 0x170b5d444a4e7824 */ /* 0x140fe200078e0274 */
[----:B------:R-:W-:Y:S01]  /*10f010*/  IADD3.X R53, P1, PT, RZ, R118, RZ, P1, !PT ;  /* 0x00000076ff357210 */ /* 0x000fe20000f3e4ff */
[----:B------:R-:W-:Y:S01]  /*10f020*/  IMAD.WIDE.U32 R116, P5, R74, 0x170b5d44, R116 ;  /* 0x170b5d444a747825 */ /* 0x000fe200078a0074 */
[----:B------:R-:W-:-:S02]  /*10f030*/  IADD3.X R101, P2, PT, R101, R121, RZ, P2, !PT ;  /* 0x0000007965657210 */ /* 0x000fc4000175e4ff */
[----:B------:R-:W-:Y:S01]  /*10f040*/  IADD3.X R92, P1, PT, RZ, R119, RZ, P1, !PT ;  /* 0x00000077ff5c7210 */ /* 0x000fe20000f3e4ff */
[----:B------:R-:W-:Y:S01]  /*10f050*/  IMAD.WIDE.U32 R122, R74, 0x30000000, RZ ;  /* 0x300000004a7a7825 */ /* 0x000fe200078e00ff */
[----:B------:R-:W-:Y:S02]  /*10f060*/  IADD3.X R94, P2, PT, R55, R94, RZ, P2, !PT ;  /* 0x0000005e375e7210 */ /* 0x000fe4000175e4ff */
[----:B------:R-:W-:Y:S01]  /*10f070*/  IADD3.X R88, P1, PT, R53, R88, RZ, P1, !PT ;  /* 0x0000005835587210 */ /* 0x000fe20000f3e4ff */
[----:B------:R-:W-:Y:S01]  /*10f080*/  IMAD.X R121, RZ, RZ, RZ, P5 ;  /* 0x000000ffff797224 */ /* 0x000fe200028e06ff */
[----:B------:R-:W-:Y:S01]  /*10f090*/  IADD3 RZ, P5, PT, R116, R123, RZ ;  /* 0x0000007b74ff7210 */ /* 0x000fe20007fbe0ff */
[----:B------:R-:W-:Y:S01]  /*10f0a0*/  IMAD.MOV.U32 R120, RZ, RZ, R117 ;  /* 0x000000ffff787224 */ /* 0x000fe200078e0075 */
[----:B------:R-:W-:Y:S01]  /*10f0b0*/  IADD3.X R53, P3, PT, RZ, RZ, RZ, P3, !PT ;  /* 0x000000ffff357210 */ /* 0x000fe20001f7e4ff */
[----:B------:R-:W-:Y:S01]  /*10f0c0*/  IMAD.IADD R80, R95, 0x1, R80 ;  /* 0x000000015f507824 */ /* 0x000fe200078e0250 */
[----:B------:R-:W-:Y:S01]  /*10f0d0*/  IADD3.X R89, P1, PT, R92, R89, RZ, P1, !PT ;  /* 0x000000595c597210 */ /* 0x000fe20000f3e4ff */
[----:B------:R-:W-:Y:S01]  /*10f0e0*/  IMAD.WIDE.U32 R116, R79, 0xf5138f, RZ ;  /* 0x00f5138f4f747825 */ /* 0x000fe200078e00ff */
[----:B------:R-:W-:-:S02]  /*10f0f0*/  IADD3.X R53, P0, PT, R53, R152, RZ, P0, !PT ;  /* 0x0000009835357210 */ /* 0x000fc4000071e4ff */
[----:B------:R-:W-:Y:S01]  /*10f100*/  IADD3.X R95, P2, PT, R101, R80, RZ, P2, !PT ;  /* 0x00000050655f7210 */ /* 0x000fe2000175e4ff */
[----:B------:R-:W-:-:S03]  /*10f110*/  IMAD.WIDE.U32 R148, R70, 0x6ca1493b, R148 ;  /* 0x6ca1493b46947825 */ /* 0x000fc600078e0094 */
[----:B------:R-:W-:Y:S01]  /*10f120*/  IADD3.X R73, P2, PT, RZ, RZ, RZ, P2, !PT ;  /* 0x000000ffff497210 */ /* 0x000fe2000175e4ff */
[----:B------:R-:W-:Y:S01]  /*10f130*/  IMAD.X R55, RZ, RZ, RZ, P3 ;  /* 0x000000ffff377224 */ /* 0x000fe200018e06ff */
[----:B------:R-:W-:Y:S01]  /*10f140*/  IADD3.X R76, P4, PT, R75, R148, RZ, P4, !PT ;  /* 0x000000944b4c7210 */ /* 0x000fe2000279e4ff */
[C---:B------:R-:W-:Y:S01]  /*10f150*/  IMAD.WIDE.U32 R116, P3, R96.reuse, 0x1a22d9f3, R116 ;  /* 0x1a22d9f360747825 */ /* 0x040fe20007860074 */
[----:B------:R-:W-:Y:S02]  /*10f160*/  IADD3.X R75, P1, PT, RZ, RZ, RZ, P1, !PT ;  /* 0x000000ffff4b7210 */ /* 0x000fe40000f3e4ff */
[----:B------:R-:W-:Y:S01]  /*10f170*/  IADD3.X R55, P0, PT, R55, R153, RZ, P0, !PT ;  /* 0x0000009937377210 */ /* 0x000fe2000071e4ff */
[----:B------:R-:W-:-:S04]  /*10f180*/  IMAD.WIDE.U32 R118, R96, 0xf5138f, RZ ;  /* 0x00f5138f60767825 */ /* 0x000fc800078e00ff */
[----:B------:R-:W-:Y:S02]  /*10f190*/  IMAD.IADD R150, R150, 0x1, R149 ;  /* 0x0000000196967824 */ /* 0x000fe400078e0295 */
[----:B------:R-:W-:Y:S01]  /*10f1a0*/  IMAD.X R149, RZ, RZ, RZ, P3 ;  /* 0x000000ffff957224 */ /* 0x000fe200018e06ff */
[----:B------:R-:W-:Y:S01]  /*10f1b0*/  IADD3 R71, P3, PT, R116, R119, RZ ;  /* 0x0000007774477210 */ /* 0x000fe20007f7e0ff */
[----:B------:R-:W-:Y:S02]  /*10f1c0*/  IMAD.MOV.U32 R148, RZ, RZ, R117 ;  /* 0x000000ffff947224 */ /* 0x000fe400078e0075 */
[----:B------:R-:W-:Y:S01]  /*10f1d0*/  IMAD.X R101, RZ, RZ, RZ, P2 ;  /* 0x000000ffff657224 */ /* 0x000fe200010e06ff */
[----:B------:R-:W-:Y:S01]  /*10f1e0*/  IADD3 RZ, P2, PT, R88, R122, RZ ;  /* 0x0000007a58ff7210 */ /* 0x000fe20007f5e0ff */
[----:B------:R-:W-:Y:S02]  /*10f1f0*/  IMAD.IADD R83, R78, 0x1, R123 ;  /* 0x000000014e537824 */ /* 0x000fe400078e027b */
[----:B------:R-:W-:Y:S01]  /*10f200*/  IMAD.WIDE.U32.X R122, R79, 0x1a22d9f3, R148, P3 ;  /* 0x1a22d9f34f7a7825 */ /* 0x000fe200018e0494 */
[----:B------:R-:W-:-:S02]  /*10f210*/  IADD3 RZ, P3, PT, R94, R86, RZ ;  /* 0x000000565eff7210 */ /* 0x000fc40007f7e0ff */
[----:B------:R-:W-:Y:S01]  /*10f220*/  IADD3.X RZ, P2, PT, R89, R83, RZ, P2, !PT ;  /* 0x0000005359ff7210 */ /* 0x000fe2000175e4ff */
[----:B------:R-:W-:Y:S01]  /*10f230*/  IMAD.WIDE.U32 R108, R68, R93, R108 ;  /* 0x0000005d446c7225 */ /* 0x000fe200078e006c */
[----:B------:R-:W-:Y:S02]  /*10f240*/  IADD3.X RZ, P3, PT, R95, R77, RZ, P3, !PT ;  /* 0x0000004d5fff7210 */ /* 0x000fe40001f7e4ff */
[----:B------:R-:W-:Y:S01]  /*10f250*/  IADD3.X R77, P4, PT, R91, R150, RZ, P4, !PT ;  /* 0x000000965b4d7210 */ /* 0x000fe2000279e4ff */
[----:B------:R-:W-:Y:S01]  /*10f260*/  IMAD.WIDE.U32.X R120, R97, 0x170b5d44, R120, P5 ;  /* 0x170b5d4461787825 */ /* 0x000fe200028e0478 */
[----:B------:R-:W-:Y:S02]  /*10f270*/  IADD3.X R86, P3, PT, R73, R106, RZ, P3, !PT ;  /* 0x0000006a49567210 */ /* 0x000fe40001f7e4ff */
[----:B------:R-:W-:Y:S01]  /*10f280*/  IADD3.X R91, P4, PT, RZ, RZ, RZ, P4, !PT ;  /* 0x000000ffff5b7210 */ /* 0x000fe2000279e4ff */
[----:B------:R-:W-:Y:S01]  /*10f290*/  IMAD.X R83, RZ, RZ, RZ, P1 ;  /* 0x000000ffff537224 */ /* 0x000fe200008e06ff */
[----:B------:R-:W-:Y:S01]  /*10f2a0*/  IADD3.X R107, P3, PT, R101, R107, RZ, P3, !PT ;  /* 0x0000006b656b7210 */ /* 0x000fe20001f7e4ff */
[----:B------:R-:W-:Y:S01]  /*10f2b0*/  IMAD.IADD R109, R109, 0x1, R110 ;  /* 0x000000016d6d7824 */ /* 0x000fe200078e026e */
[----:B------:R-:W-:Y:S01]  /*10f2c0*/  IADD3 RZ, P5, PT, R76, R118, RZ ;  /* 0x000000764cff7210 */ /* 0x000fe20007fbe0ff */
[----:B------:R-:W-:Y:S01]  /*10f2d0*/  IMAD.X R73, RZ, RZ, RZ, P4 ;  /* 0x000000ffff497224 */ /* 0x000fe200020e06ff */
[----:B------:R-:W-:Y:S01]  /*10f2e0*/  IADD3.X R86, P3, PT, R86, R87, RZ, P3, !PT ;  /* 0x0000005756567210 */ /* 0x000fe20001f7e4ff */
[----:B------:R-:W-:Y:S01]  /*10f2f0*/  IMAD.WIDE.U32 R84, R66, R93, R84 ;  /* 0x0000005d42547225 */ /* 0x000fe200078e0054 */
[----:B------:R-:W-:-:S02]  /*10f300*/  IADD3 RZ, P1, PT, R124, R108, RZ ;  /* 0x0000006c7cff7210 */ /* 0x000fc40007f3e0ff */
[----:B------:R-:W-:Y:S01]  /*10f310*/  IADD3 RZ, P4, PT, R86, R102, RZ ;  /* 0x0000006656ff7210 */ /* 0x000fe20007f9e0ff */
[----:B------:R-:W-:Y:S01]  /*10f320*/  IMAD.WIDE.U32 R124, R57, R68, RZ ;  /* 0x00000044397c7225 */ /* 0x000fe200078e00ff */
[----:B------:R-:W-:Y:S02]  /*10f330*/  IADD3.X R87, P3, PT, R107, R58, RZ, P3, !PT ;  /* 0x0000003a6b577210 */ /* 0x000fe40001f7e4ff */
[----:B------:R-:W-:Y:S01]  /*10f340*/  IADD3.X RZ, P5, PT, R77, R71, RZ, P5, !PT ;  /* 0x000000474dff7210 */ /* 0x000fe20002fbe4ff */
[----:B------:R-:W-:Y:S01]  /*10f350*/  IMAD.WIDE.U32 R76, R96, 0xf5138f, R76 ;  /* 0x00f5138f604c7825 */ /* 0x000fe200078e004c */
[----:B------:R-:W-:Y:S02]  /*10f360*/  IADD3.X RZ, P4, PT, R87, R81, RZ, P4, !PT ;  /* 0x0000005157ff7210 */ /* 0x000fe4000279e4ff */
[----:B------:R-:W-:Y:S01]  /*10f370*/  IADD3.X R71, P3, PT, RZ, RZ, RZ, P3, !PT ;  /* 0x000000ffff477210 */ /* 0x000fe20001f7e4ff */
[----:B------:R-:W-:Y:S01]  /*10f380*/  IMAD.WIDE.U32 R80, R38, R57, R108 ;  /* 0x0000003926507225 */ /* 0x000fe200078e006c */
[----:B------:R-:W-:-:S02]  /*10f390*/  IADD3.X RZ, P1, PT, R109, R56, RZ, P1, !PT ;  /* 0x000000386dff7210 */ /* 0x000fc40000f3e4ff */
[----:B------:R-:W-:Y:S01]  /*10f3a0*/  IADD3.X R56, P4, PT, R71, R104, RZ, P4, !PT ;  /* 0x0000006847387210 */ /* 0x000fe2000279e4ff */
[----:B------:R-:W-:Y:S01]  /*10f3b0*/  IMAD.WIDE.U32 R108, R59, R68, RZ ;  /* 0x000000443b6c7225 */ /* 0x000fe200078e00ff */
[----:B------:R-:W-:Y:S02]  /*10f3c0*/  IADD3.X R75, P2, PT, R75, R120, RZ, P2, !PT ;  /* 0x000000784b4b7210 */ /* 0x000fe4000175e4ff */
[----:B------:R-:W-:Y:S01]  /*10f3d0*/  IADD3.X R58, PT, PT, R105, RZ, RZ, P4, P3 ;  /* 0x000000ff693a7210 */ /* 0x000fe200027e64ff */
[----:B------:R-:W-:Y:S01]  /*10f3e0*/  IMAD.IADD R126, R114, 0x1, R81 ;  /* 0x00000001727e7824 */ /* 0x000fe200078e0251 */
[----:B------:R-:W-:Y:S01]  /*10f3f0*/  IADD3.X R92, P2, PT, R83, R121, RZ, P2, !PT ;  /* 0x00000079535c7210 */ /* 0x000fe2000175e4ff */
[----:B------:R-:W-:Y:S01]  /*10f400*/  IMAD.WIDE.U32 R108, P3, R69, R57, R108 ;  /* 0x00000039456c7225 */ /* 0x000fe2000786006c */
[----:B------:R-:W-:Y:S02]  /*10f410*/  IADD3.X R104, P0, PT, R53, R80, RZ, P0, !PT ;  /* 0x0000005035687210 */ /* 0x000fe4000071e4ff */
[----:B------:R-:W-:Y:S01]  /*10f420*/  IADD3 R121, PT, PT, R77, R116, RZ ;  /* 0x000000744d797210 */ /* 0x000fe20007ffe0ff */
[----:B------:R-:W-:Y:S01]  /*10f430*/  IMAD.WIDE.U32 R80, R59, R64, RZ ;  /* 0x000000403b507225 */ /* 0x000fe200078e00ff */
[----:B------:R-:W-:-:S02]  /*10f440*/  IADD3.X R120, P2, PT, R75, R76, RZ, P2, !PT ;  /* 0x0000004c4b787210 */ /* 0x000fc4000175e4ff */
[----:B------:R-:W-:Y:S01]  /*10f450*/  IADD3 R101, P4, PT, R108, R125, RZ ;  /* 0x0000007d6c657210 */ /* 0x000fe20007f9e0ff */
[----:B------:R-:W-:Y:S01]  /*10f460*/  IMAD.WIDE.U32 R76, R59, R66, RZ ;  /* 0x000000423b4c7225 */ /* 0x000fe200078e00ff */
[----:B------:R-:W-:Y:S02]  /*10f470*/  IADD3.X R111, P1, PT, RZ, R98, RZ, P1, !PT ;  /* 0x00000062ff6f7210 */ /* 0x000fe40000f3e4ff */
[----:B------:R-:W-:Y:S01]  /*10f480*/  IADD3.X R91, P5, PT, R91, R122, RZ, P5, !PT ;  /* 0x0000007a5b5b7210 */ /* 0x000fe20002fbe4ff */
[----:B------:R-:W-:Y:S01]  /*10f490*/  IMAD.X R103, RZ, RZ, RZ, P3 ;  /* 0x000000ffff677224 */ /* 0x000fe200018e06ff */
[----:B------:R-:W-:Y:S01]  /*10f4a0*/  IADD3.X R71, P3, PT, RZ, R99, RZ, P1, !PT ;  /* 0x00000063ff477210 */ /* 0x000fe20000f7e4ff */
[----:B------:R-:W-:Y:S01]  /*10f4b0*/  IMAD.MOV.U32 R102, RZ, RZ, R109 ;  /* 0x000000ffff667224 */ /* 0x000fe200078e006d */
[----:B------:R-:W-:Y:S01]  /*10f4c0*/  IADD3.X R73, P5, PT, R73, R123, RZ, P5, !PT ;  /* 0x0000007b49497210 */ /* 0x000fe20002fbe4ff */
[----:B------:R-:W-:Y:S01]  /*10f4d0*/  IMAD.WIDE.U32 R114, R57, R64, RZ ;  /* 0x0000004039727225 */ /* 0x000fe200078e00ff */
[----:B------:R-:W-:-:S02]  /*10f4e0*/  IADD3.X R110, P3, PT, R111, R84, RZ, P3, !PT ;  /* 0x000000546f6e7210 */ /* 0x000fc40001f7e4ff */
[----:B------:R-:W-:Y:S01]  /*10f4f0*/  IADD3.X R105, P0, PT, R55, R126, RZ, P0, !PT ;  /* 0x0000007e37697210 */ /* 0x000fe2000071e4ff */
[----:B------:R-:W-:Y:S01]  /*10f500*/  IMAD.WIDE.U32.X R102, R69, R59, R102, P4 ;  /* 0x0000003b45667225 */ /* 0x000fe200020e0466 */
[----:B------:R-:W-:Y:S02]  /*10f510*/  IADD3.X R121, P2, PT, R92, R121, RZ, P2, !PT ;  /* 0x000000795c797210 */ /* 0x000fe4000175e4ff */
[----:B------:R-:W-:Y:S01]  /*10f520*/  IADD3.X R137, P0, PT, RZ, RZ, RZ, P0, !PT ;  /* 0x000000ffff897210 */ /* 0x000fe2000071e4ff */
[----:B------:R-:W-:Y:S01]  /*10f530*/  IMAD.WIDE.U32 R80, P4, R65, R57, R80 ;  /* 0x0000003941507225 */ /* 0x000fe20007880050 */
[----:B------:R-:W-:-:S03]  /*10f540*/  IADD3.X R133, P2, PT, RZ, RZ, RZ, P2, !PT ;  /* 0x000000ffff857210 */ /* 0x000fc6000175e4ff */
[----:B------:R-:W-:-:S04]  /*10f550*/  IMAD.WIDE.U32 R106, R57, R66, RZ ;  /* 0x00000042396a7225 */ /* 0x000fc800078e00ff */
[----:B------:R-:W-:-:S04]  /*10f560*/  IMAD.WIDE.U32 R76, P1, R67, R57, R76 ;  /* 0x00000039434c7225 */ /* 0x000fc8000782004c */
[----:B------:R-:W-:Y:S01]  /*10f570*/  IMAD.X R123, RZ, RZ, RZ, P4 ;  /* 0x000000ffff7b7224 */ /* 0x000fe200020e06ff */
[----:B------:R-:W-:Y:S01]  /*10f580*/  IADD3 R53, P4, PT, R80, R115, RZ ;  /* 0x0000007350357210 */ /* 0x000fe20007f9e0ff */
[----:B------:R-:W-:Y:S01]  /*10f590*/  IMAD.X R99, RZ, RZ, RZ, P1 ;  /* 0x000000ffff637224 */ /* 0x000fe200008e06ff */
[----:B------:R-:W-:Y:S01]  /*10f5a0*/  IADD3 R75, P1, PT, R76, R107, RZ ;  /* 0x0000006b4c4b7210 */ /* 0x000fe20007f3e0ff */
[----:B------:R-:W-:-:S04]  /*10f5b0*/  IMAD.WIDE.U32 R118, R54, 0x17c510ea, RZ ;  /* 0x17c510ea36767825 */ /* 0x000fc800078e00ff */
[----:B------:R-:W-:-:S04]  /*10f5c0*/  IMAD.WIDE.U32 R116, R59, R62, RZ ;  /* 0x0000003e3b747225 */ /* 0x000fc800078e00ff */
[----:B------:R-:W-:Y:S02]  /*10f5d0*/  IMAD.MOV.U32 R122, RZ, RZ, R81 ;  /* 0x000000ffff7a7224 */ /* 0x000fe400078e0051 */
[----:B------:R-:W-:Y:S02]  /*10f5e0*/  IMAD.MOV.U32 R98, RZ, RZ, R77 ;  /* 0x000000ffff627224 */ /* 0x000fe400078e004d */
[----:B------:R-:W-:Y:S02]  /*10f5f0*/  IMAD.IADD R128, R85, 0x1, R82 ;  /* 0x0000000155807824 */ /* 0x000fe400078e0252 */
[----:B------:R-:W-:-:S03]  /*10f600*/  IMAD.WIDE.U32.X R84, R65, R59, R122, P4 ;  /* 0x0000003b41547225 */ /* 0x000fc600020e047a */
[----:B------:R-:W-:Y:S01]  /*10f610*/  IADD3.X R111, P3, PT, R71, R128, RZ, P3, !PT ;  /* 0x00000080476f7210 */ /* 0x000fe20001f7e4ff */
[----:B------:R-:W-:-:S03]  /*10f620*/  IMAD.WIDE.U32.X R98, R67, R59, R98, P1 ;  /* 0x0000003b43627225 */ /* 0x000fc600008e0462 */
[----:B------:R-:W-:Y:S01]  /*10f630*/  IADD3.X R107, P3, PT, RZ, RZ, RZ, P3, !PT ;  /* 0x000000ffff6b7210 */ /* 0x000fe20001f7e4ff */
[----:B------:R-:W-:-:S04]  /*10f640*/  IMAD.WIDE.U32 R118, P4, R70, 0x1ae3a46, R118 ;  /* 0x01ae3a4646767825 */ /* 0x000fc80007880076 */
[----:B------:R-:W-:-:S04]  /*10f650*/  IMAD.WIDE.U32 R150, R70, 0x17c510ea, RZ ;  /* 0x17c510ea46967825 */ /* 0x000fc800078e00ff */
[----:B------:R-:W-:-:S04]  /*10f660*/  IMAD.WIDE.U32 R148, R97, -0x45f6b800, RZ ;  /* 0xba09480061947825 */ /* 0x000fc800078e00ff */
[----:B------:R-:W-:-:S04]  /*10f670*/  IMAD.WIDE.U32 R82, P1, R63, R57, R116 ;  /* 0x000000393f527225 */ /* 0x000fc80007820074 */
[----:B------:R-:W-:Y:S01]  /*10f680*/  IMAD.X R123, RZ, RZ, RZ, P4 ;  /* 0x000000ffff7b7224 */ /* 0x000fe200020e06ff */
[----:B------:R-:W-:Y:S01]  /*10f690*/  IADD3 R77, P4, PT, R118, R151, RZ ;  /* 0x00000097764d7210 */ /* 0x000fe20007f9e0ff */
[----:B------:R-:W-:Y:S02]  /*10f6a0*/  IMAD.X R71, RZ, RZ, RZ, P1 ;  /* 0x000000ffff477224 */ /* 0x000fe400008e06ff */
[C---:B------:R-:W-:Y:S02]  /*10f6b0*/  IMAD R81, R74.reuse, 0x1ef3622f, R148 ;  /* 0x1ef3622f4a517824 */ /* 0x040fe400078e0294 */
[----:B------:R-:W-:-:S04]  /*10f6c0*/  IMAD.WIDE.U32 R116, R74, -0x45f6b800, RZ ;  /* 0xba0948004a747825 */ /* 0x000fc800078e00ff */
[----:B------:R-:W-:-:S04]  /*10f6d0*/  IMAD.WIDE.U32 R148, P1, R74, 0x1ef3622f, R148 ;  /* 0x1ef3622f4a947825 */ /* 0x000fc80007820094 */
[----:B------:R-:W-:Y:S02]  /*10f6e0*/  IMAD.MOV.U32 R122, RZ, RZ, R119 ;  /* 0x000000ffff7a7224 */ /* 0x000fe400078e0077 */
[----:B------:R-:W-:-:S04]  /*10f6f0*/  IMAD.WIDE.U32 R88, R74, 0x30000000, R88 ;  /* 0x300000004a587825 */ /* 0x000fc800078e0058 */
[----:B------:R-:W-:Y:S01]  /*10f700*/  IMAD.WIDE.U32.X R122, R54, 0x1ae3a46, R122, P4 ;  /* 0x01ae3a46367a7825 */ /* 0x000fe200020e047a */
[----:B------:R-:W-:-:S03]  /*10f710*/  IADD3 RZ, P4, PT, R148, R117, RZ ;  /* 0x0000007594ff7210 */ /* 0x000fc60007f9e0ff */
[----:B------:R-:W-:Y:S01]  /*10f720*/  IMAD.X R109, RZ, RZ, RZ, P3 ;  /* 0x000000ffff6d7224 */ /* 0x000fe200018e06ff */
[----:B------:R-:W-:Y:S01]  /*10f730*/  IADD3 RZ, P3, PT, R120, R116, RZ ;  /* 0x0000007478ff7210 */ /* 0x000fe20007f7e0ff */
[----:B------:R-:W-:Y:S01]  /*10f740*/  IMAD.IADD R115, R81, 0x1, R117 ;  /* 0x0000000151737824 */ /* 0x000fe200078e0275 */
[----:B------:R-:W-:Y:S01]  /*10f750*/  IADD3.X R117, PT, PT, RZ, RZ, RZ, P1, !PT ;  /* 0x000000ffff757210 */ /* 0x000fe20000ffe4ff */
[----:B------:R-:W-:Y:S01]  /*10f760*/  IMAD.WIDE.U32 R54, R88, -0x1, RZ ;  /* 0xffffffff58367825 */ /* 0x000fe200078e00ff */
[----:B------:R-:W-:Y:S02]  /*10f770*/  IADD3 RZ, P1, PT, R104, R150, RZ ;  /* 0x0000009668ff7210 */ /* 0x000fe40007f3e0ff */
[----:B------:R-:W-:Y:S01]  /*10f780*/  IADD3.X RZ, P3, PT, R121, R115, RZ, P3, !PT ;  /* 0x0000007379ff7210 */ /* 0x000fe20001f7e4ff */
[----:B------:R-:W-:Y:S01]  /*10f790*/  IMAD.MOV.U32 R116, RZ, RZ, R149 ;  /* 0x000000ffff747224 */ /* 0x000fe200078e0095 */
[----:B------:R-:W-:Y:S01]  /*10f7a0*/  IADD3.X RZ, P1, PT, R105, R77, RZ, P1, !PT ;  /* 0x0000004d69ff7210 */ /* 0x000fe20000f3e4ff */
[----:B------:R-:W-:Y:S01]  /*10f7b0*/  IMAD.X R119, RZ, RZ, RZ, P0 ;  /* 0x000000ffff777224 */ /* 0x000fe200000e06ff */
[----:B------:R-:W-:Y:S01]  /*10f7c0*/  IADD3 RZ, P0, PT, R110, R124, RZ ;  /* 0x0000007c6eff7210 */ /* 0x000fe20007f1e0ff */
[----:B------:R-:W-:Y:S01]  /*10f7d0*/  IMAD.WIDE.U32 R150, R70, 0x17c510ea, R104 ;  /* 0x17c510ea46967825 */ /* 0x000fe200078e0068 */
[----:B------:R-:W-:-:S02]  /*10f7e0*/  IADD3.X R137, P1, PT, R137, R122, RZ, P1, !PT ;  /* 0x0000007a89897210 */ /* 0x000fc40000f3e4ff */
[----:B------:R-:W-:Y:S01]  /*10f7f0*/  IADD3.X RZ, P0, PT, R111, R101, RZ, P0, !PT ;  /* 0x000000656fff7210 */ /* 0x000fe2000071e4ff */
[----:B------:R-:W-:Y:S01]  /*10f800*/  IMAD.WIDE.U32.X R124, R97, 0x1ef3622f, R116, P4 ;  /* 0x1ef3622f617c7825 */ /* 0x000fe200020e0474 */
[----:B------:R-:W-:Y:S02]  /*10f810*/  IADD3.X R122, P1, PT, R119, R123, RZ, P1, !PT ;  /* 0x0000007b777a7210 */ /* 0x000fe40000f3e4ff */
[----:B------:R-:W-:Y:S01]  /*10f820*/  IADD3.X R150, P5, PT, R91, R150, RZ, P5, !PT ;  /* 0x000000965b967210 */ /* 0x000fe20002fbe4ff */
[----:B------:R-:W-:Y:S01]  /*10f830*/  IMAD.WIDE.U32 R104, R54, 0x1, RZ ;  /* 0x0000000136687825 */ /* 0x000fe200078e00ff */
[----:B------:R-:W-:Y:S02]  /*10f840*/  IADD3.X R107, P0, PT, R107, R102, RZ, P0, !PT ;  /* 0x000000666b6b7210 */ /* 0x000fe4000071e4ff */
[----:B------:R-:W-:Y:S01]  /*10f850*/  IADD3.X R133, P3, PT, R133, R124, RZ, P3, !PT ;  /* 0x0000007c85857210 */ /* 0x000fe20001f7e4ff */
[----:B------:R-:W-:Y:S01]  /*10f860*/  IMAD.WIDE.U32 R116, R79, 0x6ca1493b, RZ ;  /* 0x6ca1493b4f747825 */ /* 0x000fe200078e00ff */
[----:B------:R-:W-:-:S02]  /*10f870*/  IADD3 RZ, P4, PT, R88, R104, RZ ;  /* 0x0000006858ff7210 */ /* 0x000fc40007f9e0ff */
[----:B------:R-:W-:Y:S01]  /*10f880*/  IADD3.X R109, P0, PT, R109, R103, RZ, P0, !PT ;  /* 0x000000676d6d7210 */ /* 0x000fe2000071e4ff */
[----:B------:R-:W-:Y:S02]  /*10f890*/  IMAD.IADD R78, R89, 0x1, R78 ;  /* 0x00000001594e7824 */ /* 0x000fe400078e024e */
[----:B------:R-:W-:Y:S02]  /*10f8a0*/  IMAD.X R77, RZ, RZ, RZ, P2 ;  /* 0x000000ffff4d7224 */ /* 0x000fe400010e06ff */
[----:B------:R-:W-:Y:S02]  /*10f8b0*/  IMAD R115, R88, -0x7af74001, -R78 ;  /* 0x8508bfff58737824 */ /* 0x000fe400078e0a4e */
[----:B------:R-:W-:Y:S01]  /*10f8c0*/  IMAD.WIDE.U32 R116, P2, R96, -0x39c4fa40, R116 ;  /* 0xc63b05c060747825 */ /* 0x000fe20007840074 */
[----:B------:R-:W-:-:S03]  /*10f8d0*/  IADD3.X R77, P3, PT, R77, R125, RZ, P3, !PT ;  /* 0x0000007d4d4d7210 */ /* 0x000fc60001f7e4ff */
[----:B------:R-:W-:-:S04]  /*10f8e0*/  IMAD.WIDE.U32 R88, R96, 0x6ca1493b, RZ ;  /* 0x6ca1493b60587825 */ /* 0x000fc800078e00ff */
[----:B------:R-:W-:Y:S01]  /*10f8f0*/  IMAD.X R119, RZ, RZ, RZ, P2 ;  /* 0x000000ffff777224 */ /* 0x000fe200010e06ff */
[----:B------:R-:W-:Y:S01]  /*10f900*/  IADD3 R89, P2, PT, R116, R89, RZ ;  /* 0x0000005974597210 */ /* 0x000fe20007f5e0ff */
[----:B------:R-:W-:Y:S02]  /*10f910*/  IMAD.IADD R70, R118, 0x1, R151 ;  /* 0x0000000176467824 */ /* 0x000fe400078e0297 */
[----:B------:R-:W-:Y:S02]  /*10f920*/  IMAD.MOV.U32 R118, RZ, RZ, R117 ;  /* 0x000000ffff767224 */ /* 0x000fe400078e0075 */
[----:B------:R-:W-:Y:S01]  /*10f930*/  IMAD.WIDE.U32 R110, R68, R57, R110 ;  /* 0x00000039446e7225 */ /* 0x000fe200078e006e */
[----:B------:R-:W-:-:S03]  /*10f940*/  IADD3.X R151, P5, PT, R73, R70, RZ, P5, !PT ;  /* 0x0000004649977210 */ /* 0x000fc60002fbe4ff */
[----:B------:R-:W-:Y:S01]  /*10f950*/  IMAD.WIDE.U32.X R118, R79, -0x39c4fa40, R118, P2 ;  /* 0xc63b05c04f767825 */ /* 0x000fe200010e0476 */
[----:B------:R-:W-:Y:S02]  /*10f960*/  IADD3 RZ, P2, PT, R150, R88, RZ ;  /* 0x0000005896ff7210 */ /* 0x000fe40007f5e0ff */
[----:B------:R-:W-:Y:S01]  /*10f970*/  IADD3.X R73, P5, PT, RZ, RZ, RZ, P5, !PT ;  /* 0x000000ffff497210 */ /* 0x000fe20002fbe4ff */
[----:B------:R-:W-:Y:S01]  /*10f980*/  IMAD.IADD R101, R111, 0x1, R108 ;  /* 0x000000016f657824 */ /* 0x000fe200078e026c */
[----:B------:R-:W-:Y:S01]  /*10f990*/  IADD3.X RZ, P2, PT, R151, R89, RZ, P2, !PT ;  /* 0x0000005997ff7210 */ /* 0x000fe2000175e4ff */
[----:B------:R-:W-:Y:S01]  /*10f9a0*/  IMAD.WIDE.U32 R88, R57, R62, RZ ;  /* 0x0000003e39587225 */ /* 0x000fe200078e00ff */
[----:B------:R-:W-:Y:S02]  /*10f9b0*/  IADD3.X R111, P1, PT, R137, R110, RZ, P1, !PT ;  /* 0x0000006e896f7210 */ /* 0x000fe40000f3e4ff */
[----:B------:R-:W-:Y:S01]  /*10f9c0*/  IADD3.X R110, P2, PT, R73, R118, RZ, P2, !PT ;  /* 0x00000076496e7210 */ /* 0x000fe2000175e4ff */
[----:B------:R-:W-:Y:S01]  /*10f9d0*/  IMAD.X R91, RZ, RZ, RZ, P5 ;  /* 0x000000ffff5b7224 */ /* 0x000fe200028e06ff */
[----:B------:R-:W-:Y:S01]  /*10f9e0*/  IADD3 R73, P5, PT, R82, R89, RZ ;  /* 0x0000005952497210 */ /* 0x000fe20007fbe0ff */
[----:B------:R-:W-:Y:S01]  /*10f9f0*/  IMAD.WIDE.U32 R112, R64, R93, R112 ;  /* 0x0000005d40707225 */ /* 0x000fe200078e0070 */
[----:B------:R-:W-:-:S02]  /*10fa00*/  IADD3.X R92, P1, PT, R122, R101, RZ, P1, !PT ;  /* 0x000000657a5c7210 */ /* 0x000fc40000f3e4ff */
[----:B------:R-:W-:Y:S01]  /*10fa10*/  IADD3.X R89, P2, PT, R91, R119, RZ, P2, !PT ;  /* 0x000000775b597210 */ /* 0x000fe2000175e4ff */
[----:B------:R-:W-:Y:S01]  /*10fa20*/  IMAD.IADD R70, R113, 0x1, R90 ;  /* 0x0000000171467824 */ /* 0x000fe200078e025a */
[----:B------:R-:W-:Y:S01]  /*10fa30*/  IADD3.X R90, P0, PT, R107, R112, RZ, P0, !PT ;  /* 0x000000706b5a7210 */ /* 0x000fe2000071e4ff */
[----:B------:R-:W-:Y:S01]  /*10fa40*/  IMAD.WIDE.U32 R102, R79, 0x17c510ea, RZ ;  /* 0x17c510ea4f667825 */ /* 0x000fe200078e00ff */
[----:B------:R-:W-:Y:S02]  /*10fa50*/  IADD3.X R110, P2, PT, R110, R111, RZ, P2, !PT ;  /* 0x0000006f6e6e7210 */ /* 0x000fe4000175e4ff */
[----:B------:R-:W-:Y:S01]  /*10fa60*/  IADD3.X R91, P0, PT, R109, R70, RZ, P0, !PT ;  /* 0x000000466d5b7210 */ /* 0x000fe2000071e4ff */
[----:B------:R-:W-:Y:S01]  /*10fa70*/  IMAD.MOV.U32 R70, RZ, RZ, R83 ;  /* 0x000000ffff467224 */ /* 0x000fe200078e0053 */
[----:B------:R-:W-:Y:S01]  /*10fa80*/  IADD3.X R111, P2, PT, R89, R92, RZ, P2, !PT ;  /* 0x0000005c596f7210 */ /* 0x000fe2000175e4ff */
[----:B------:R-:W-:Y:S01]  /*10fa90*/  IMAD.IADD R125, R55, 0x1, R115 ;  /* 0x00000001377d7824 */ /* 0x000fe200078e0273 */
[----:B------:R-:W-:Y:S01]  /*10faa0*/  IADD3.X R101, P0, PT, RZ, RZ, RZ, P0, !PT ;  /* 0x000000ffff657210 */ /* 0x000fe2000071e4ff */
[----:B------:R-:W-:Y:S01]  /*10fab0*/  IMAD.WIDE.U32.X R70, R63, R59, R70, P5 ;  /* 0x0000003b3f467225 */ /* 0x000fe200028e0446 */
[----:B------:R-:W-:-:S02]  /*10fac0*/  IADD3.X R145, P2, PT, RZ, RZ, RZ, P2, !PT ;  /* 0x000000ffff917210 */ /* 0x000fc4000175e4ff */
[----:B------:R-:W-:Y:S01]  /*10fad0*/  IADD3.X R89, PT, PT, RZ, RZ, RZ, P0, !PT ;  /* 0x000000ffff597210 */ /* 0x000fe200007fe4ff */
[----:B------:R-:W-:-:S04]  /*10fae0*/  IMAD.WIDE.U32 R122, R125, 0x1, RZ ;  /* 0x000000017d7a7825 */ /* 0x000fc800078e00ff */
[----:B------:R-:W-:-:S04]  /*10faf0*/  IMAD.WIDE.U32 R118, P5, R96, 0x1ae3a46, R102 ;  /* 0x01ae3a4660767825 */ /* 0x000fc800078a0066 */
[----:B------:R-:W-:-:S04]  /*10fb00*/  IMAD.WIDE.U32 R112, R97, 0xf5138f, RZ ;  /* 0x00f5138f61707825 */ /* 0x000fc800078e00ff */
[----:B------:R-:W-:-:S04]  /*10fb10*/  IMAD.WIDE.U32 R102, R96, 0x17c510ea, RZ ;  /* 0x17c510ea60667825 */ /* 0x000fc800078e00ff */
[----:B------:R-:W-:Y:S02]  /*10fb20*/  IMAD R55, R54, -0x7af74000, R122 ;  /* 0x8508c00036377824 */ /* 0x000fe400078e027a */
[----:B------:R-:W-:Y:S01]  /*10fb30*/  IMAD.X R109, RZ, RZ, RZ, P5 ;  /* 0x000000ffff6d7224 */ /* 0x000fe200028e06ff */
[----:B------:R-:W-:Y:S01]  /*10fb40*/  IADD3 R103, P5, PT, R118, R103, RZ ;  /* 0x0000006776677210 */ /* 0x000fe20007fbe0ff */
[----:B------:R-:W-:Y:S02]  /*10fb50*/  IMAD.X R115, RZ, RZ, RZ, P2 ;  /* 0x000000ffff737224 */ /* 0x000fe400010e06ff */
[----:B------:R-:W-:-:S04]  /*10fb60*/  IMAD.WIDE.U32 R152, P2, R74, 0x1a22d9f3, R112 ;  /* 0x1a22d9f34a987825 */ /* 0x000fc80007840070 */
[----:B------:R-:W-:Y:S02]  /*10fb70*/  IMAD.MOV.U32 R108, RZ, RZ, R119 ;  /* 0x000000ffff6c7224 */ /* 0x000fe400078e0077 */
[----:B------:R-:W-:-:S04]  /*10fb80*/  IMAD.WIDE.U32 R122, P0, R54, -0x7af74000, R122 ;  /* 0x8508c000367a7825 */ /* 0x000fc8000780007a */
[----:B------:R-:W-:Y:S02]  /*10fb90*/  IMAD.IADD R55, R105, 0x1, R55 ;  /* 0x0000000169377824 */ /* 0x000fe400078e0237 */
[----:B------:R-:W-:Y:S01]  /*10fba0*/  IMAD.X R149, RZ, RZ, RZ, P2 ;  /* 0x000000ffff957224 */ /* 0x000fe200010e06ff */
[----:B------:R-:W-:Y:S01]  /*10fbb0*/  IADD3 RZ, P2, PT, R90, R106, RZ ;  /* 0x0000006a5aff7210 */ /* 0x000fe20007f5e0ff */
[----:B------:R-:W-:Y:S01]  /*10fbc0*/  IMAD.WIDE.U32.X R108, R79, 0x1ae3a46, R108, P5 ;  /* 0x01ae3a464f6c7825 */ /* 0x000fe200028e046c */
[----:B------:R-:W-:Y:S02]  /*10fbd0*/  IADD3 RZ, P5, PT, R105, R122, RZ ;  /* 0x0000007a69ff7210 */ /* 0x000fe40007fbe0ff */
[----:B------:R-:W-:Y:S01]  /*10fbe0*/  IADD3.X RZ, P4, PT, R78, R55, RZ, P4, !PT ;  /* 0x000000374eff7210 */ /* 0x000fe2000279e4ff */
[----:B------:R-:W-:Y:S01]  /*10fbf0*/  IMAD.WIDE.U32 R106, R97, 0x6ca1493b, RZ ;  /* 0x6ca1493b616a7825 */ /* 0x000fe200078e00ff */
[----:B------:R-:W-:-:S03]  /*10fc00*/  IADD3.X RZ, P2, PT, R91, R75, RZ, P2, !PT ;  /* 0x0000004b5bff7210 */ /* 0x000fc6000175e4ff */
[----:B------:R-:W-:Y:S01]  /*10fc10*/  IMAD.X R79, RZ, RZ, RZ, P0 ;  /* 0x000000ffff4f7224 */ /* 0x000fe200000e06ff */
[----:B------:R-:W-:Y:S01]  /*10fc20*/  IADD3.X R101, P2, PT, R101, R98, RZ, P2, !PT ;  /* 0x0000006265657210 */ /* 0x000fe2000175e4ff */
[----:B------:R-:W-:Y:S02]  /*10fc30*/  IMAD.MOV.U32 R78, RZ, RZ, R123 ;  /* 0x000000ffff4e7224 */ /* 0x000fe400078e007b */
[----:B------:R-:W-:Y:S02]  /*10fc40*/  IMAD R55, R74, -0x39c4fa40, R106 ;  /* 0xc63b05c04a377824 */ /* 0x000fe400078e026a */
[----:B------:R-:W-:-:S04]  /*10fc50*/  IMAD.WIDE.U32.X R78, R125, -0x7af74000, R78, P5 ;  /* 0x8508c0007d4e7825 */ /* 0x000fc800028e044e */
[----:B------:R-:W-:Y:S01]  /*10fc60*/  IMAD.WIDE.U32 R122, P5, R74, -0x39c4fa40, R106 ;  /* 0xc63b05c04a7a7825 */ /* 0x000fe200078a006a */
[----:B------:R-:W-:-:S03]  /*10fc70*/  IADD3.X R83, P4, PT, RZ, R78, RZ, P4, !PT ;  /* 0x0000004eff537210 */ /* 0x000fc6000279e4ff */
[----:B------:R-:W-:Y:S01]  /*10fc80*/  IMAD.WIDE.U32 R106, R74, 0x6ca1493b, RZ ;  /* 0x6ca1493b4a6a7825 */ /* 0x000fe200078e00ff */
[----:B------:R-:W-:-:S03]  /*10fc90*/  IADD3.X R79, P4, PT, RZ, R79, RZ, P4, !PT ;  /* 0x0000004fff4f7210 */ /* 0x000fc6000279e4ff */
[----:B------:R-:W-:Y:S02]  /*10fca0*/  IMAD R137, R74, 0x1a22d9f3, R112 ;  /* 0x1a22d9f34a897824 */ /* 0x000fe400078e0270 */
[----:B------:R-:W-:-:S04]  /*10fcb0*/  IMAD.WIDE.U32 R112, R96, 0x6ca1493b, R150 ;  /* 0x6ca1493b60707825 */ /* 0x000fc800078e0096 */
[----:B------:R-:W-:Y:S01]  /*10fcc0*/  IMAD.WIDE.U32 R120, R74, -0x45f6b800, R120 ;  /* 0xba0948004a787825 */ /* 0x000fe200078e0078 */
[----:B------:R-:W-:-:S03]  /*10fcd0*/  IADD3.X R112, P3, PT, R133, R112, RZ, P3, !PT ;  /* 0x0000007085707210 */ /* 0x000fc60001f7e4ff */
        /* <DEDUP_REMOVED lines=17> */
[----:B------:R-:W-:Y:S01]  /*10fdf0*/  IADD3.X R133, PT, PT, RZ, RZ, RZ, P3, !PT ;  /* 0x000000ffff857210 */ /* 0x000fe20001ffe4ff */
[----:B------:R-:W-:Y:S01]  /*10fe00*/  IMAD.WIDE.U32 R120, R62, R93, R94 ;  /* 0x0000005d3e787225 */ /* 0x000fe200078e005e */
[----:B------:R-:W-:-:S03]  /*10fe10*/  IADD3.X R79, P4, PT, R79, R122, RZ, P4, !PT ;  /* 0x0000007a4f4f7210 */ /* 0x000fc6000279e4ff */
[----:B------:R-:W-:Y:S01]  /*10fe20*/  IMAD.MOV.U32 R116, RZ, RZ, R123 ;  /* 0x000000ffff747224 */ /* 0x000fe200078e007b */
[----:B------:R-:W-:Y:S01]  /*10fe30*/  IADD3.X R147, P4, PT, RZ, RZ, RZ, P4, !PT ;  /* 0x000000ffff937210 */ /* 0x000fe2000279e4ff */
[----:B------:R-:W-:-:S04]  /*10fe40*/  IMAD.WIDE.U32 R98, R74, 0x17c510ea, RZ ;  /* 0x17c510ea4a627825 */ /* 0x000fc800078e00ff */
[C-C-:B------:R-:W-:Y:S02]  /*10fe50*/  IMAD R77, R74.reuse, 0x1ae3a46, R104.reuse ;  /* 0x01ae3a464a4d7824 */ /* 0x140fe400078e0268 */
[----:B------:R-:W-:-:S04]  /*10fe60*/  IMAD.WIDE.U32 R94, P3, R74, 0x1ae3a46, R104 ;  /* 0x01ae3a464a5e7825 */ /* 0x000fc80007860068 */
[----:B------:R-:W-:Y:S01]  /*10fe70*/  IMAD.WIDE.U32.X R148, R97, 0x1a22d9f3, R148, P0 ;  /* 0x1a22d9f361947825 */ /* 0x000fe200000e0494 */
[----:B------:R-:W-:Y:S02]  /*10fe80*/  IADD3 RZ, P0, PT, R110, R102, RZ ;  /* 0x000000666eff7210 */ /* 0x000fe40007f1e0ff */
[----:B------:R-:W-:Y:S01]  /*10fe90*/  IADD3.X R102, P2, PT, R101, R120, RZ, P2, !PT ;  /* 0x0000007865667210 */ /* 0x000fe2000175e4ff */
[----:B------:R-:W-:Y:S01]  /*10fea0*/  IMAD.WIDE.U32 R104, R125, 0x30000000, RZ ;  /* 0x300000007d687825 */ /* 0x000fe200078e00ff */
[----:B------:R-:W-:Y:S02]  /*10feb0*/  IADD3.X R119, P1, PT, R119, R148, RZ, P1, !PT ;  /* 0x0000009477777210 */ /* 0x000fe40000f3e4ff */
[----:B------:R-:W-:Y:S01]  /*10fec0*/  IADD3.X RZ, P0, PT, R111, R103, RZ, P0, !PT ;  /* 0x000000676fff7210 */ /* 0x000fe2000071e4ff */
[----:B------:R-:W-:Y:S01]  /*10fed0*/  IMAD.IADD R139, R121, 0x1, R100 ;  /* 0x00000001798b7824 */ /* 0x000fe200078e0264 */
[----:B------:R-:W-:Y:S01]  /*10fee0*/  IADD3.X R149, P1, PT, R133, R149, RZ, P1, !PT ;  /* 0x0000009585957210 */ /* 0x000fe20000f3e4ff */
[----:B------:R-:W-:Y:S01]  /*10fef0*/  IMAD.WIDE.U32.X R100, R97, -0x39c4fa40, R116, P5 ;  /* 0xc63b05c061647825 */ /* 0x000fe200028e0474 */
[----:B------:R-:W-:-:S02]  /*10ff00*/  IADD3 RZ, P5, PT, R94, R99, RZ ;  /* 0x000000635eff7210 */ /* 0x000fc40007fbe0ff */
[----:B------:R-:W-:Y:S01]  /*10ff10*/  IADD3.X R103, P2, PT, R92, R139, RZ, P2, !PT ;  /* 0x0000008b5c677210 */ /* 0x000fe2000175e4ff */
[----:B------:R-:W-:Y:S02]  /*10ff20*/  IMAD.X R117, RZ, RZ, RZ, P3 ;  /* 0x000000ffff757224 */ /* 0x000fe400018e06ff */
[C-C-:B------:R-:W-:Y:S01]  /*10ff30*/  IMAD R89, R54.reuse, 0x170b5d44, R104.reuse ;  /* 0x170b5d4436597824 */ /* 0x140fe200078e0268 */
[----:B------:R-:W-:Y:S01]  /*10ff40*/  IADD3.X R133, P2, PT, RZ, RZ, RZ, P2, !PT ;  /* 0x000000ffff857210 */ /* 0x000fe2000175e4ff */
[----:B------:R-:W-:Y:S02]  /*10ff50*/  IMAD.MOV.U32 R116, RZ, RZ, R95 ;  /* 0x000000ffff747224 */ /* 0x000fe400078e005f */
[----:B------:R-:W-:-:S04]  /*10ff60*/  IMAD.WIDE.U32 R104, P3, R54, 0x170b5d44, R104 ;  /* 0x170b5d4436687825 */ /* 0x000fc80007860068 */
[----:B------:R-:W-:-:S04]  /*10ff70*/  IMAD.WIDE.U32 R120, R54, 0x30000000, RZ ;  /* 0x3000000036787825 */ /* 0x000fc800078e00ff */
[----:B------:R-:W-:Y:S01]  /*10ff80*/  IMAD.WIDE.U32.X R94, R97, 0x1ae3a46, R116, P5 ;  /* 0x01ae3a46615e7825 */ /* 0x000fe200028e0474 */
[----:B------:R-:W-:-:S03]  /*10ff90*/  IADD3 RZ, P5, PT, R104, R121, RZ ;  /* 0x0000007968ff7210 */ /* 0x000fc60007fbe0ff */
[----:B------:R-:W-:Y:S01]  /*10ffa0*/  IMAD.X R117, RZ, RZ, RZ, P3 ;  /* 0x000000ffff757224 */ /* 0x000fe200018e06ff */
[----:B------:R-:W-:Y:S01]  /*10ffb0*/  IADD3 RZ, P3, PT, R78, R120, RZ ;  /* 0x000000784eff7210 */ /* 0x000fe20007f7e0ff */
[----:B------:R-:W-:Y:S02]  /*10ffc0*/  IMAD.IADD R97, R89, 0x1, R121 ;  /* 0x0000000159617824 */ /* 0x000fe400078e0279 */
[----:B------:R-:W-:-:S03]  /*10ffd0*/  IMAD.WIDE.U32 R120, R125, -0x45f6b800, RZ ;  /* 0xba0948007d787825 */ /* 0x000fc600078e00ff */
[----:B------:R-:W-:Y:S01]  /*10ffe0*/  IADD3.X RZ, P3, PT, R79, R97, RZ, P3, !PT ;  /* 0x000000614fff7210 */ /* 0x000fe20001f7e4ff */
[----:B------:R-:W-:Y:S02]  /*10fff0*/  IMAD.MOV.U32 R116, RZ, RZ, R105 ;  /* 0x000000ffff747224 */ /* 0x000fe400078e0069 */
[----:B------:R-:W-:Y:S02]  /*110000*/  IMAD R83, R54, 0x1ef3622f, R120 ;  /* 0x1ef3622f36537824 */ /* 0x000fe400078e0278 */
[----:B------:R-:W-:-:S04]  /*110010*/  IMAD.WIDE.U32.X R116, R125, 0x170b5d44, R116, P5 ;  /* 0x170b5d447d747825 */ /* 0x000fc800028e0474 */
[----:B------:R-:W-:Y:S01]  /*110020*/  IMAD.WIDE.U32 R120, P5, R54, 0x1ef3622f, R120 ;  /* 0x1ef3622f36787825 */ /* 0x000fe200078a0078 */
[----:B------:R-:W-:-:S03]  /*110030*/  IADD3.X R147, P3, PT, R147, R116, RZ, P3, !PT ;  /* 0x0000007493937210 */ /* 0x000fc60001f7e4ff */
[----:B------:R-:W-:-:S04]  /*110040*/  IMAD.WIDE.U32 R104, R54, -0x45f6b800, RZ ;  /* 0xba09480036687825 */ /* 0x000fc800078e00ff */
[----:B------:R-:W-:Y:S01]  /*110050*/  IMAD.X R123, RZ, RZ, RZ, P5 ;  /* 0x000000ffff7b7224 */ /* 0x000fe200028e06ff */
[----:B------:R-:W-:Y:S01]  /*110060*/  IADD3 RZ, P5, PT, R120, R105, RZ ;  /* 0x0000006978ff7210 */ /* 0x000fe20007fbe0ff */
[----:B------:R-:W-:Y:S02]  /*110070*/  IMAD.MOV.U32 R122, RZ, RZ, R121 ;  /* 0x000000ffff7a7224 */ /* 0x000fe400078e0079 */
[----:B------:R-:W-:-:S04]  /*110080*/  IMAD.WIDE.U32 R120, R125, 0xf5138f, RZ ;  /* 0x00f5138f7d787825 */ /* 0x000fc800078e00ff */
[----:B------:R-:W-:Y:S02]  /*110090*/  IMAD.X R143, RZ, RZ, RZ, P4 ;  /* 0x000000ffff8f7224 */ /* 0x000fe400020e06ff */
[----:B------:R-:W-:-:S03]  /*1100a0*/  IMAD.WIDE.U32 R96, R96, 0x17c510ea, R110 ;  /* 0x17c510ea60607825 */ /* 0x000fc600078e006e */
[----:B------:R-:W-:Y:S01]  /*1100b0*/  IADD3.X R143, P3, PT, R143, R117, RZ, P3, !PT ;  /* 0x000000758f8f7210 */ /* 0x000fe20001f7e4ff */
[----:B------:R-:W-:Y:S01]  /*1100c0*/  IMAD.WIDE.U32 R110, P4, R54, 0x1a22d9f3, R120 ;  /* 0x1a22d9f3366e7825 */ /* 0x000fe20007880078 */
[----:B------:R-:W-:-:S03]  /*1100d0*/  IADD3.X R148, P1, PT, R119, R96, RZ, P1, !PT ;  /* 0x0000006077947210 */ /* 0x000fc60000f3e4ff */
[----:B------:R-:W-:Y:S01]  /*1100e0*/  IMAD.X R117, RZ, RZ, RZ, P4 ;  /* 0x000000ffff757224 */ /* 0x000fe200020e06ff */
[----:B------:R-:W-:Y:S01]  /*1100f0*/  IADD3.X R128, P4, PT, R145, R108, RZ, P0, !PT ;  /* 0x0000006c91807210 */ /* 0x000fe2000079e4ff */
[----:B------:R-:W-:Y:S01]  /*110100*/  IMAD.X R139, RZ, RZ, RZ, P2 ;  /* 0x000000ffff8b7224 */ /* 0x000fe200010e06ff */
[----:B------:R-:W-:Y:S01]  /*110110*/  IADD3 RZ, P2, PT, R102, R114, RZ ;  /* 0x0000007266ff7210 */ /* 0x000fe20007f5e0ff */
[----:B------:R-:W-:Y:S01]  /*110120*/  IMAD.IADD R118, R97, 0x1, R118 ;  /* 0x0000000161767824 */ /* 0x000fe200078e0276 */
[----:B------:R-:W-:Y:S01]  /*110130*/  IADD3.X R126, P4, PT, R115, R109, RZ, P4, !PT ;  /* 0x0000006d737e7210 */ /* 0x000fe2000279e4ff */
[----:B------:R-:W-:Y:S01]  /*110140*/  IMAD.WIDE.U32 R96, R74, 0xf5138f, R112 ;  /* 0x00f5138f4a607825 */ /* 0x000fe200078e0070 */
[----:B------:R-:W-:Y:S02]  /*110150*/  MOV R116, R111 ;  /* 0x0000006f00747202 */ /* 0x000fe40000000f00 */
[----:B------:R-:W-:Y:S01]  /*110160*/  IADD3.X R149, P1, PT, R149, R118, RZ, P1, !PT ;  /* 0x0000007695957210 */ /* 0x000fe20000f3e4ff */
[----:B------:R-:W-:Y:S01]  /*110170*/  IMAD.WIDE.U32 R114, R125, 0x6ca1493b, RZ ;  /* 0x6ca1493b7d727825 */ /* 0x000fe200078e00ff */
[----:B------:R-:W-:-:S02]  /*110180*/  IADD3.X R124, P3, PT, R147, R96, RZ, P3, !PT ;  /* 0x00000060937c7210 */ /* 0x000fc40001f7e4ff */
[----:B------:R-:W-:Y:S01]  /*110190*/  IADD3.X R141, P1, PT, RZ, RZ, RZ, P1, !PT ;  /* 0x000000ffff8d7210 */ /* 0x000fe20000f3e4ff */
[----:B------:R-:W-:Y:S01]  /*1101a0*/  IMAD.IADD R92, R97, 0x1, R137 ;  /* 0x00000001615c7824 */ /* 0x000fe200078e0289 */
[----:B------:R-:W-:Y:S01]  /*1101b0*/  IADD3.X RZ, P2, PT, R103, R53, RZ, P2, !PT ;  /* 0x0000003567ff7210 */ /* 0x000fe2000175e4ff */
[----:B------:R-:W-:Y:S01]  /*1101c0*/  IMAD.WIDE.U32.X R122, R125, 0x1ef3622f, R122, P5 ;  /* 0x1ef3622f7d7a7825 */ /* 0x000fe200028e047a */
[----:B------:R-:W-:Y:S02]  /*1101d0*/  IADD3.X R81, P4, PT, R128, R81, RZ, P4, !PT ;  /* 0x0000005180517210 */ /* 0x000fe4000279e4ff */
[----:B------:R-:W-:Y:S01]  /*1101e0*/  IADD3.X R133, P2, PT, R133, R84, RZ, P2, !PT ;  /* 0x0000005485857210 */ /* 0x000fe2000175e4ff */
[----:B------:R-:W-:-:S03]  /*1101f0*/  IMAD.WIDE.U32 R118, R54, 0xf5138f, RZ ;  /* 0x00f5138f36767825 */ /* 0x000fc600078e00ff */
[----:B------:R-:W-:Y:S01]  /*110200*/  IADD3.X R139, P2, PT, R139, R85, RZ, P2, !PT ;  /* 0x000000558b8b7210 */ /* 0x000fe2000175e4ff */
[----:B------:R-:W-:Y:S01]  /*110210*/  IMAD.WIDE.U32 R96, P5, R54, -0x39c4fa40, R114 ;  /* 0xc63b05c036607825 */ /* 0x000fe200078a0072 */
[----:B------:R-:W-:-:S03]  /*110220*/  IADD3 RZ, P0, PT, R110, R119, RZ ;  /* 0x000000776eff7210 */ /* 0x000fc60007f1e0ff */
[----:B------:R-:W-:-:S04]  /*110230*/  IMAD.WIDE.U32 R112, R54, 0x6ca1493b, RZ ;  /* 0x6ca1493b36707825 */ /* 0x000fc800078e00ff */
[----:B------:R-:W-:Y:S01]  /*110240*/  IMAD.X R111, RZ, RZ, RZ, P5 ;  /* 0x000000ffff6f7224 */ /* 0x000fe200028e06ff */
[----:B------:R-:W-:Y:S01]  /*110250*/  IADD3 RZ, P5, PT, R96, R113, RZ ;  /* 0x0000007160ff7210 */ /* 0x000fe20007fbe0ff */
[----:B------:R-:W-:-:S04]  /*110260*/  IMAD.WIDE.U32 R108, R125, 0x17c510ea, RZ ;  /* 0x17c510ea7d6c7825 */ /* 0x000fc800078e00ff */
[----:B------:R-:W-:Y:S02]  /*110270*/  IMAD.MOV.U32 R110, RZ, RZ, R97 ;  /* 0x000000ffff6e7224 */ /* 0x000fe400078e0061 */
[----:B------:R-:W-:Y:S01]  /*110280*/  IMAD.X R121, RZ, RZ, RZ, P1 ;  /* 0x000000ffff797224 */ /* 0x000fe200008e06ff */
[----:B------:R-:W-:Y:S01]  /*110290*/  IADD3 RZ, P1, PT, R148, R106, RZ ;  /* 0x0000006a94ff7210 */ /* 0x000fe20007f3e0ff */
[----:B------:R-:W-:Y:S02]  /*1102a0*/  IMAD.IADD R137, R55, 0x1, R107 ;  /* 0x0000000137897824 */ /* 0x000fe400078e026b */
[----:B------:R-:W-:-:S03]  /*1102b0*/  IMAD.WIDE.U32.X R110, R125, -0x39c4fa40, R110, P5 ;  /* 0xc63b05c07d6e7825 */ /* 0x000fc600028e046e */
[----:B------:R-:W-:Y:S01]  /*1102c0*/  IADD3.X RZ, P1, PT, R149, R137, RZ, P1, !PT ;  /* 0x0000008995ff7210 */ /* 0x000fe20000f3e4ff */
[----:B------:R-:W-:-:S03]  /*1102d0*/  IMAD.WIDE.U32 R96, P5, R54, 0x1ae3a46, R108 ;  /* 0x01ae3a4636607825 */ /* 0x000fc600078a006c */
[----:B------:R-:W-:Y:S01]  /*1102e0*/  IADD3.X R141, P1, PT, R141, R100, RZ, P1, !PT ;  /* 0x000000648d8d7210 */ /* 0x000fe20000f3e4ff */
[----:B------:R-:W-:-:S03]  /*1102f0*/  IMAD.WIDE.U32 R106, R54, 0x17c510ea, RZ ;  /* 0x17c510ea366a7825 */ /* 0x000fc600078e00ff */
[----:B------:R-:W-:Y:S01]  /*110300*/  IADD3.X R121, P1, PT, R121, R101, RZ, P1, !PT ;  /* 0x0000006579797210 */ /* 0x000fe20000f3e4ff */
[----:B------:R-:W-:Y:S02]  /*110310*/  IMAD.IADD R115, R83, 0x1, R105 ;  /* 0x0000000153737824 */ /* 0x000fe400078e0269 */
[----:B------:R-:W-:Y:S01]  /*110320*/  IMAD.WIDE.U32.X R116, R125, 0x1a22d9f3, R116, P0 ;  /* 0x1a22d9f37d747825 */ /* 0x000fe200000e0474 */
[----:B------:R-:W-:-:S03]  /*110330*/  IADD3 RZ, P0, PT, R124, R104, RZ ;  /* 0x000000687cff7210 */ /* 0x000fc60007f1e0ff */
[----:B------:R-:W-:Y:S01]  /*110340*/  IMAD.X R105, RZ, RZ, RZ, P5 ;  /* 0x000000ffff697224 */ /* 0x000fe200028e06ff */
[----:B------:R-:W-:Y:S01]  /*110350*/  IADD3 RZ, P5, PT, R96, R107, RZ ;  /* 0x0000006b60ff7210 */ /* 0x000fe20007fbe0ff */
[----:B------:R-:W-:-:S04]  /*110360*/  IMAD.WIDE.U32 R78, R54, 0x30000000, R78 ;  /* 0x30000000364e7825 */ /* 0x000fc800078e004e */
[----:B------:R-:W-:Y:S02]  /*110370*/  IMAD.MOV.U32 R104, RZ, RZ, R97 ;  /* 0x000000ffff687224 */ /* 0x000fe400078e0061 */
[----:B------:R-:W-:Y:S02]  /*110380*/  IMAD.IADD R53, R79, 0x1, R89 ;  /* 0x000000014f357824 */ /* 0x000fe400078e0259 */
[----:B------:R-:W-:Y:S01]  /*110390*/  IMAD.WIDE.U32.X R104, R125, 0x1ae3a46, R104, P5 ;  /* 0x01ae3a467d687825 */ /* 0x000fe200028e0468 */
[----:B------:R-:W-:Y:S02]  /*1103a0*/  IADD3.X R125, P3, PT, R143, R92, RZ, P3, !PT ;  /* 0x0000005c8f7d7210 */ /* 0x000fe40001f7e4ff */
[----:B------:R-:W-:Y:S01]  /*1103b0*/  IADD3.X R75, P5, PT, R126, R75, RZ, P4, !PT ;  /* 0x0000004b7e4b7210 */ /* 0x000fe200027be4ff */
[----:B------:R-:W-:Y:S01]  /*1103c0*/  IMAD.WIDE.U32 R92, R60, R93, R86 ;  /* 0x0000005d3c5c7225 */ /* 0x000fe200078e0056 */
[----:B------:R-:W-:Y:S02]  /*1103d0*/  IADD3.X R85, P3, PT, RZ, RZ, RZ, P3, !PT ;  /* 0x000000ffff557210 */ /* 0x000fe40001f7e4ff */
[----:B------:R-:W-:Y:S01]  /*1103e0*/  IADD3.X RZ, P0, PT, R125, R115, RZ, P0, !PT ;  /* 0x000000737dff7210 */ /* 0x000fe2000071e4ff */
[----:B------:R-:W-:Y:S01]  /*1103f0*/  IMAD.WIDE.U32 R86, R78, -0x1, RZ ;  /* 0xffffffff4e567825 */ /* 0x000fe200078e00ff */
[----:B------:R-:W-:-:S03]  /*110400*/  IADD3.X R84, P2, PT, R133, R92, RZ, P2, !PT ;  /* 0x0000005c85547210 */ /* 0x000fc6000175e4ff */
[----:B------:R-:W-:Y:S02]  /*110410*/  IMAD R79, R78, -0x7af74001, -R53 ;  /* 0x8508bfff4e4f7824 */ /* 0x000fe400078e0a35 */
[----:B------:R-:W-:Y:S02]  /*110420*/  IMAD.IADD R72, R93, 0x1, R72 ;  /* 0x000000015d487824 */ /* 0x000fe400078e0248 */
[----:B------:R-:W-:Y:S01]  /*110430*/  IMAD.IADD R79, R87, 0x1, R79 ;  /* 0x00000001574f7824 */ /* 0x000fe200078e024f */
[----:B------:R-:W-:Y:S01]  /*110440*/  IADD3.X R87, P0, PT, R85, R122, RZ, P0, !PT ;  /* 0x0000007a55577210 */ /* 0x000fe2000071e4ff */
[----:B------:R-:W-:Y:S01]  /*110450*/  IMAD.WIDE.U32 R90, R66, R57, R90 ;  /* 0x00000039425a7225 */ /* 0x000fe200078e005a */
[----:B------:R-:W-:-:S03]  /*110460*/  IADD3.X R85, P2, PT, R139, R72, RZ, P2, !PT ;  /* 0x000000488b557210 */ /* 0x000fc6000175e4ff */
[----:B------:R-:W-:Y:S01]  /*110470*/  IMAD.X R109, RZ, RZ, RZ, P3 ;  /* 0x000000ffff6d7224 */ /* 0x000fe200018e06ff */
[----:B------:R-:W-:Y:S01]  /*110480*/  IADD3.X R122, P3, PT, R81, R90, RZ, P5, !PT ;  /* 0x0000005a517a7210 */ /* 0x000fe20002f7e4ff */
[----:B------:R-:W-:-:S03]  /*110490*/  IMAD.WIDE.U32 R92, R79, 0x1, RZ ;  /* 0x000000014f5c7825 */ /* 0x000fc600078e00ff */
[----:B------:R-:W-:Y:S01]  /*1104a0*/  IADD3.X R109, P0, PT, R109, R123, RZ, P0, !PT ;  /* 0x0000007b6d6d7210 */ /* 0x000fe2000071e4ff */
[----:B------:R-:W-:Y:S01]  /*1104b0*/  IMAD.IADD R76, R91, 0x1, R76 ;  /* 0x000000015b4c7824 */ /* 0x000fe200078e024c */
[----:B------:R-:W-:Y:S01]  /*1104c0*/  IADD3.X R123, P2, PT, RZ, RZ, RZ, P2, !PT ;  /* 0x000000ffff7b7210 */ /* 0x000fe2000175e4ff */
[C---:B------:R-:W-:Y:S01]  /*1104d0*/  IMAD.WIDE.U32 R90, R86.reuse, 0x1, RZ ;  /* 0x00000001565a7825 */ /* 0x040fe200078e00ff */
[----:B------:R-:W-:Y:S02]  /*1104e0*/  IADD3.X R122, P1, PT, R141, R122, RZ, P1, !PT ;  /* 0x0000007a8d7a7210 */ /* 0x000fe40000f3e4ff */
[----:B------:R-:W-:Y:S01]  /*1104f0*/  IADD3.X R115, PT, PT, RZ, RZ, RZ, P2, !PT ;  /* 0x000000ffff737210 */ /* 0x000fe200017fe4ff */
[----:B------:R-:W-:Y:S01]  /*110500*/  IMAD.WIDE.U32 R100, P4, R86, -0x7af74000, R92 ;  /* 0x8508c00056647825 */ /* 0x000fe2000788005c */
[----:B------:R-:W-:Y:S02]  /*110510*/  IADD3 RZ, P2, PT, R84, R88, RZ ;  /* 0x0000005854ff7210 */ /* 0x000fe40007f5e0ff */
[----:B------:R-:W-:Y:S01]  /*110520*/  IADD3.X R76, P3, PT, R75, R76, RZ, P3, !PT ;  /* 0x0000004c4b4c7210 */ /* 0x000fe20001f7e4ff */
[----:B------:R-:W-:Y:S01]  /*110530*/  IMAD.X R89, RZ, RZ, RZ, P4 ;  /* 0x000000ffff597224 */ /* 0x000fe200020e06ff */
[----:B------:R-:W-:Y:S01]  /*110540*/  IADD3 RZ, P4, PT, R91, R100, RZ ;  /* 0x000000645bff7210 */ /* 0x000fe20007f9e0ff */
[----:B------:R-:W-:Y:S01]  /*110550*/  IMAD.WIDE.U32 R96, R79, 0x30000000, RZ ;  /* 0x300000004f607825 */ /* 0x000fe200078e00ff */
[----:B------:R-:W-:-:S03]  /*110560*/  IADD3.X RZ, P2, PT, R85, R73, RZ, P2, !PT ;  /* 0x0000004955ff7210 */ /* 0x000fc6000175e4ff */
[----:B------:R-:W-:Y:S01]  /*110570*/  IMAD.WIDE.U32 R102, R64, R57, R102 ;  /* 0x0000003940667225 */ /* 0x000fe200078e0066 */
[----:B------:R-:W-:Y:S02]  /*110580*/  IADD3.X R75, P2, PT, R123, R70, RZ, P2, !PT ;  /* 0x000000467b4b7210 */ /* 0x000fe4000175e4ff */
[----:B------:R-:W-:Y:S01]  /*110590*/  IADD3.X R123, P1, PT, R121, R76, RZ, P1, !PT ;  /* 0x0000004c797b7210 */ /* 0x000fe20000f3e4ff */
[----:B------:R-:W-:Y:S02]  /*1105a0*/  IMAD.MOV.U32 R88, RZ, RZ, R101 ;  /* 0x000000ffff587224 */ /* 0x000fe400078e0065 */
[----:B------:R-:W-:Y:S01]  /*1105b0*/  IMAD.IADD R93, R103, 0x1, R80 ;  /* 0x00000001675d7824 */ /* 0x000fe200078e0250 */
[----:B------:R-:W-:Y:S01]  /*1105c0*/  IADD3.X R103, P1, PT, RZ, RZ, RZ, P1, !PT ;  /* 0x000000ffff677210 */ /* 0x000fe20000f3e4ff */
[----:B------:R-:W-:-:S04]  /*1105d0*/  IMAD.WIDE.U32.X R88, R79, -0x7af74000, R88, P4 ;  /* 0x8508c0004f587825 */ /* 0x000fc800020e0458 */
[----:B------:R-:W-:-:S04]  /*1105e0*/  IMAD.WIDE.U32 R100, P4, R86, 0x170b5d44, R96 ;  /* 0x170b5d4456647825 */ /* 0x000fc80007880060 */
[----:B------:R-:W-:-:S04]  /*1105f0*/  IMAD.WIDE.U32 R80, R86, 0x30000000, RZ ;  /* 0x3000000056507825 */ /* 0x000fc800078e00ff */
[----:B------:R-:W-:Y:S01]  /*110600*/  IMAD.X R151, RZ, RZ, RZ, P4 ;  /* 0x000000ffff977224 */ /* 0x000fe200020e06ff */
[----:B------:R-:W-:Y:S01]  /*110610*/  IADD3 RZ, P4, PT, R100, R81, RZ ;  /* 0x0000005164ff7210 */ /* 0x000fe20007f9e0ff */
[----:B------:R-:W-:-:S04]  /*110620*/  IMAD.WIDE.U32 R72, R79, -0x45f6b800, RZ ;  /* 0xba0948004f487825 */ /* 0x000fc800078e00ff */
[----:B------:R-:W-:Y:S02]  /*110630*/  IMAD.MOV.U32 R150, RZ, RZ, R101 ;  /* 0x000000ffff967224 */ /* 0x000fe400078e0065 */
[----:B------:R-:W-:-:S04]  /*110640*/  IMAD.WIDE.U32 R164, R86, -0x45f6b800, RZ ;  /* 0xba09480056a47825 */ /* 0x000fc800078e00ff */
[----:B------:R-:W-:-:S04]  /*110650*/  IMAD.WIDE.U32.X R100, R79, 0x170b5d44, R150, P4 ;  /* 0x170b5d444f647825 */ /* 0x000fc800020e0496 */
[----:B------:R-:W-:Y:S01]  /*110660*/  IMAD.WIDE.U32 R150, P4, R86, 0x1ef3622f, R72 ;  /* 0x1ef3622f56967825 */ /* 0x000fe20007880048 */
[----:B------:R-:W-:-:S03]  /*110670*/  IADD3.X R73, P2, PT, R115, R71, RZ, P2, !PT ;  /* 0x0000004773497210 */ /* 0x000fc6000175e4ff */
[----:B------:R-:W-:Y:S01]  /*110680*/  IMAD.X R163, RZ, RZ, RZ, P4 ;  /* 0x000000ffffa37224 */ /* 0x000fe200020e06ff */
[----:B------:R-:W-:Y:S01]  /*110690*/  IADD3 RZ, P4, PT, R150, R165, RZ ;  /* 0x000000a596ff7210 */ /* 0x000fe20007f9e0ff */
[----:B------:R-:W-:-:S04]  /*1106a0*/  IMAD.WIDE.U32 R160, R79, 0xf5138f, RZ ;  /* 0x00f5138f4fa07825 */ /* 0x000fc800078e00ff */
[----:B------:R-:W-:Y:S02]  /*1106b0*/  IMAD.MOV.U32 R162, RZ, RZ, R151 ;  /* 0x000000ffffa27224 */ /* 0x000fe400078e0097 */
[----:B------:R-:W-:-:S04]  /*1106c0*/  IMAD.WIDE.U32 R156, R86, 0xf5138f, RZ ;  /* 0x00f5138f569c7825 */ /* 0x000fc800078e00ff */
[----:B------:R-:W-:-:S04]  /*1106d0*/  IMAD.WIDE.U32.X R162, R79, 0x1ef3622f, R162, P4 ;  /* 0x1ef3622f4fa27825 */ /* 0x000fc800020e04a2 */
[----:B------:R-:W-:-:S04]  /*1106e0*/  IMAD.WIDE.U32 R70, P4, R86, 0x1a22d9f3, R160 ;  /* 0x1a22d9f356467825 */ /* 0x000fc800078800a0 */
[----:B------:R-:W-:Y:S01]  /*1106f0*/  IMAD.X R155, RZ, RZ, RZ, P4 ;  /* 0x000000ffff9b7224 */ /* 0x000fe200020e06ff */
[----:B------:R-:W-:Y:S01]  /*110700*/  IADD3 RZ, P4, PT, R70, R157, RZ ;  /* 0x0000009d46ff7210 */ /* 0x000fe20007f9e0ff */
[----:B------:R-:W-:-:S04]  /*110710*/  IMAD.WIDE.U32 R152, R79, 0x6ca1493b, RZ ;  /* 0x6ca1493b4f987825 */ /* 0x000fc800078e00ff */
[----:B------:R-:W-:Y:S02]  /*110720*/  IMAD.MOV.U32 R154, RZ, RZ, R71 ;  /* 0x000000ffff9a7224 */ /* 0x000fe400078e0047 */
[----:B------:R-:W-:Y:S02]  /*110730*/  IMAD.IADD R97, R77, 0x1, R99 ;  /* 0x000000014d617824 */ /* 0x000fe400078e0263 */
[----:B------:R-:W-:-:S04]  /*110740*/  IMAD.WIDE.U32.X R154, R79, 0x1a22d9f3, R154, P4 ;  /* 0x1a22d9f34f9a7825 */ /* 0x000fc800020e049a */
[----:B------:R-:W-:-:S04]  /*110750*/  IMAD.WIDE.U32 R70, P4, R86, -0x39c4fa40, R152 ;  /* 0xc63b05c056467825 */ /* 0x000fc80007880098 */
[----:B------:R-:W-:Y:S01]  /*110760*/  IMAD.X R151, RZ, RZ, RZ, P4 ;  /* 0x000000ffff977224 */ /* 0x000fe200020e06ff */
[----:B------:R-:W-:Y:S01]  /*110770*/  IADD3 RZ, P4, PT, R122, R98, RZ ;  /* 0x000000627aff7210 */ /* 0x000fe20007f9e0ff */
[----:B------:R-:W-:-:S03]  /*110780*/  IMAD.WIDE.U32 R98, R86, 0x6ca1493b, RZ ;  /* 0x6ca1493b56627825 */ /* 0x000fc600078e00ff */
[----:B------:R-:W-:Y:S01]  /*110790*/  IADD3.X RZ, P4, PT, R123, R97, RZ, P4, !PT ;  /* 0x000000617bff7210 */ /* 0x000fe2000279e4ff */
[----:B------:R-:W-:Y:S01]  /*1107a0*/  IMAD.MOV.U32 R150, RZ, RZ, R71 ;  /* 0x000000ffff967224 */ /* 0x000fe200078e0047 */
[----:B------:R-:W-:Y:S01]  /*1107b0*/  IADD3 RZ, P6, PT, R70, R99, RZ ;  /* 0x0000006346ff7210 */ /* 0x000fe20007fde0ff */
[----:B------:R-:W-:Y:S01]  /*1107c0*/  IMAD.WIDE.U32 R70, R74, 0x6ca1493b, R148 ;  /* 0x6ca1493b4a467825 */ /* 0x000fe200078e0094 */
[----:B------:R-:W-:-:S03]  /*1107d0*/  IADD3.X R103, P4, PT, R103, R94, RZ, P4, !PT ;  /* 0x0000005e67677210 */ /* 0x000fc6000279e4ff */
[----:B------:R-:W-:Y:S01]  /*1107e0*/  IMAD.IADD R76, R71, 0x1, R55 ;  /* 0x00000001474c7824 */ /* 0x000fe200078e0237 */
[----:B------:R-:W-:Y:S01]  /*1107f0*/  IADD3.X R70, P0, PT, R87, R70, RZ, P0, !PT ;  /* 0x0000004657467210 */ /* 0x000fe2000071e4ff */
[----:B------:R-:W-:-:S04]  /*110800*/  IMAD.WIDE.U32 R166, R79, 0x17c510ea, RZ ;  /* 0x17c510ea4fa67825 */ /* 0x000fc800078e00ff */
[----:B------:R-:W-:Y:S01]  /*110810*/  IMAD.WIDE.U32.X R150, R79, -0x39c4fa40, R150, P6 ;  /* 0xc63b05c04f967825 */ /* 0x000fe200030e0496 */
[----:B------:R-:W-:Y:S02]  /*110820*/  IADD3.X R71, P6, PT, R109, R76, RZ, P0, !PT ;  /* 0x0000004c6d477210 */ /* 0x000fe400007de4ff */
[----:B------:R-:W-:Y:S01]  /*110830*/  IADD3.X R76, P5, PT, RZ, RZ, RZ, P5, !PT ;  /* 0x000000ffff4c7210 */ /* 0x000fe20002fbe4ff */
[----:B------:R-:W-:Y:S02]  /*110840*/  IMAD R87, R54, -0x39c4fa40, R114 ;  /* 0xc63b05c036577824 */ /* 0x000fe400078e0272 */
[----:B------:R-:W-:Y:S01]  /*110850*/  IMAD.WIDE.U32 R114, P0, R86, 0x1ae3a46, R166 ;  /* 0x01ae3a4656727825 */ /* 0x000fe200078000a6 */
[----:B------:R-:W-:-:S03]  /*110860*/  IADD3.X R76, P3, PT, RZ, R76, RZ, P3, !PT ;  /* 0x0000004cff4c7210 */ /* 0x000fc60001f7e4ff */
[----:B------:R-:W-:-:S04]  /*110870*/  IMAD.WIDE.U32 R148, R86, 0x17c510ea, RZ ;  /* 0x17c510ea56947825 */ /* 0x000fc800078e00ff */
[----:B------:R-:W-:Y:S01]  /*110880*/  IMAD R55, R54, 0x1a22d9f3, R120 ;  /* 0x1a22d9f336377824 */ /* 0x000fe200078e0278 */
[----:B------:R-:W-:Y:S01]  /*110890*/  MOV R120, R115 ;  /* 0x0000007300787202 */ /* 0x000fe20000000f00 */
[----:B------:R-:W-:Y:S01]  /*1108a0*/  IMAD.X R115, RZ, RZ, RZ, P1 ;  /* 0x000000ffff737224 */ /* 0x000fe200008e06ff */
[----:B------:R-:W-:Y:S01]  /*1108b0*/  IADD3 RZ, P1, PT, R78, R90, RZ ;  /* 0x0000005a4eff7210 */ /* 0x000fe20007f3e0ff */
[----:B------:R-:W-:Y:S01]  /*1108c0*/  IMAD.X R121, RZ, RZ, RZ, P0 ;  /* 0x000000ffff797224 */ /* 0x000fe200000e06ff */
[----:B------:R-:W-:Y:S01]  /*1108d0*/  IADD3 RZ, P0, PT, R114, R149, RZ ;  /* 0x0000009572ff7210 */ /* 0x000fe20007f1e0ff */
[----:B------:R-:W-:Y:S02]  /*1108e0*/  IMAD R90, R86, -0x7af74000, R92 ;  /* 0x8508c000565a7824 */ /* 0x000fe400078e025c */
[----:B------:R-:W-:-:S04]  /*1108f0*/  IMAD.WIDE.U32 R124, R54, -0x45f6b800, R124 ;  /* 0xba094800367c7825 */ /* 0x000fc800078e007c */
[----:B------:R-:W-:Y:S02]  /*110900*/  IMAD.IADD R90, R91, 0x1, R90 ;  /* 0x000000015b5a7824 */ /* 0x000fe400078e025a */
[----:B------:R-:W-:Y:S01]  /*110910*/  IMAD.WIDE.U32.X R120, R79, 0x1ae3a46, R120, P0 ;  /* 0x01ae3a464f787825 */ /* 0x000fe200000e0478 */
[----:B------:R-:W-:Y:S02]  /*110920*/  IADD3 RZ, P0, PT, R70, R118, RZ ;  /* 0x0000007646ff7210 */ /* 0x000fe40007f1e0ff */
[----:B------:R-:W-:Y:S01]  /*110930*/  IADD3.X RZ, P1, PT, R53, R90, RZ, P1, !PT ;  /* 0x0000005a35ff7210 */ /* 0x000fe20000f3e4ff */
[----:B------:R-:W-:Y:S01]  /*110940*/  IMAD.IADD R79, R55, 0x1, R119 ;  /* 0x00000001374f7824 */ /* 0x000fe200078e0277 */
[----:B------:R-:W-:Y:S01]  /*110950*/  IADD3.X R119, P6, PT, RZ, RZ, RZ, P6, !PT ;  /* 0x000000ffff777210 */ /* 0x000fe200037de4ff */
[----:B------:R-:W-:-:S03]  /*110960*/  IMAD.WIDE.U32 R122, R74, 0x17c510ea, R122 ;  /* 0x17c510ea4a7a7825 */ /* 0x000fc600078e007a */
[----:B------:R-:W-:Y:S01]  /*110970*/  IADD3.X RZ, P0, PT, R71, R79, RZ, P0, !PT ;  /* 0x0000004f47ff7210 */ /* 0x000fe2000071e4ff */
[----:B------:R-:W-:Y:S01]  /*110980*/  IMAD.X R133, RZ, RZ, RZ, P6 ;  /* 0x000000ffff857224 */ /* 0x000fe200030e06ff */
[----:B------:R-:W-:Y:S01]  /*110990*/  IADD3.X R79, P1, PT, RZ, R88, RZ, P1, !PT ;  /* 0x00000058ff4f7210 */ /* 0x000fe20000f3e4ff */
[----:B------:R-:W-:Y:S01]  /*1109a0*/  IMAD.IADD R83, R125, 0x1, R83 ;  /* 0x000000017d537824 */ /* 0x000fe200078e0253 */
[----:B------:R-:W-:Y:S01]  /*1109b0*/  IADD3.X R119, P0, PT, R119, R116, RZ, P0, !PT ;  /* 0x0000007477777210 */ /* 0x000fe2000071e4ff */
[C---:B------:R-:W-:Y:S01]  /*1109c0*/  IMAD R91, R86.reuse, 0x1ef3622f, R72 ;  /* 0x1ef3622f565b7824 */ /* 0x040fe200078e0248 */
[----:B------:R-:W-:Y:S01]  /*1109d0*/  IADD3.X R88, P1, PT, RZ, R89, RZ, P1, !PT ;  /* 0x00000059ff587210 */ /* 0x000fe20000f3e4ff */
[----:B------:R-:W-:Y:S01]  /*1109e0*/  IMAD.IADD R74, R123, 0x1, R77 ;  /* 0x000000017b4a7824 */ /* 0x000fe200078e024d */
[----:B------:R-:W-:Y:S01]  /*1109f0*/  IADD3.X R133, P0, PT, R133, R117, RZ, P0, !PT ;  /* 0x0000007585857210 */ /* 0x000fe2000071e4ff */
[----:B------:R-:W-:Y:S01]  /*110a00*/  IMAD R53, R86, 0x170b5d44, R96 ;  /* 0x170b5d4456357824 */ /* 0x000fe200078e0260 */
[----:B------:R-:W-:Y:S01]  /*110a10*/  IADD3.X R124, P1, PT, R79, R124, RZ, P1, !PT ;  /* 0x0000007c4f7c7210 */ /* 0x000fe20000f3e4ff */
[----:B------:R-:W-:Y:S01]  /*110a20*/  IMAD.WIDE.U32 R84, R62, R57, R84 ;  /* 0x000000393e547225 */ /* 0x000fe200078e0054 */
[----:B------:R-:W-:-:S02]  /*110a30*/  IADD3.X R72, P4, PT, R115, R95, RZ, P4, !PT ;  /* 0x0000005f73487210 */ /* 0x000fc4000279e4ff */
[----:B------:R-:W-:Y:S01]  /*110a40*/  IADD3.X R122, P0, PT, R119, R122, RZ, P0, !PT ;  /* 0x0000007a777a7210 */ /* 0x000fe2000071e4ff */
[----:B------:R-:W-:Y:S01]  /*110a50*/  IMAD.IADD R82, R85, 0x1, R82 ;  /* 0x0000000155527824 */ /* 0x000fe200078e0252 */
[----:B------:R-:W-:Y:S01]  /*110a60*/  IADD3.X R125, P1, PT, R88, R83, RZ, P1, !PT ;  /* 0x00000053587d7210 */ /* 0x000fe20000f3e4ff */
[----:B------:R-:W-:Y:S01]  /*110a70*/  IMAD.IADD R83, R53, 0x1, R81 ;  /* 0x0000000135537824 */ /* 0x000fe200078e0251 */
[----:B------:R-:W-:Y:S01]  /*110a80*/  IADD3.X R103, P4, PT, R103, R76, RZ, P4, !PT ;  /* 0x0000004c67677210 */ /* 0x000fe2000279e4ff */
[----:B------:R-:W-:Y:S01]  /*110a90*/  IMAD.IADD R85, R87, 0x1, R113 ;  /* 0x0000000157557824 */ /* 0x000fe200078e0271 */
[----:B------:R-:W-:Y:S01]  /*110aa0*/  IADD3.X R79, PT, PT, RZ, RZ, RZ, P3, P5 ;  /* 0x000000ffff4f7210 */ /* 0x000fe20001fea4ff */
[----:B------:R-:W-:Y:S01]  /*110ab0*/  IMAD.WIDE.U32 R70, R54, 0xf5138f, R70 ;  /* 0x00f5138f36467825 */ /* 0x000fe200078e0046 */
[----:B------:R-:W-:Y:S02]  /*110ac0*/  IADD3.X R123, P0, PT, R133, R74, RZ, P0, !PT ;  /* 0x0000004a857b7210 */ /* 0x000fe4000071e4ff */
[----:B------:R-:W-:Y:S01]  /*110ad0*/  IADD3 RZ, P3, PT, R124, R80, RZ ;  /* 0x000000507cff7210 */ /* 0x000fe20007f7e0ff */
[----:B------:R-:W-:Y:S01]  /*110ae0*/  IMAD.IADD R55, R71, 0x1, R55 ;  /* 0x0000000147377824 */ /* 0x000fe200078e0237 */
[----:B------:R-:W-:Y:S01]  /*110af0*/  IADD3.X R77, P5, PT, RZ, RZ, RZ, P1, !PT ;  /* 0x000000ffff4d7210 */ /* 0x000fe20000fbe4ff */
[----:B------:R-:W-:Y:S01]  /*110b00*/  IMAD.IADD R89, R91, 0x1, R165 ;  /* 0x000000015b597824 */ /* 0x000fe200078e02a5 */
[----:B------:R-:W-:Y:S01]  /*110b10*/  IADD3.X R72, P1, PT, R72, R79, RZ, P4, !PT ;  /* 0x0000004f48487210 */ /* 0x000fe2000273e4ff */
[----:B------:R-:W-:Y:S01]  /*110b20*/  IMAD R109, R54, 0x1ae3a46, R108 ;  /* 0x01ae3a46366d7824 */ /* 0x000fe200078e026c */
[----:B------:R-:W-:Y:S01]  /*110b30*/  IADD3.X R81, P4, PT, RZ, RZ, RZ, P0, !PT ;  /* 0x000000ffff517210 */ /* 0x000fe2000079e4ff */
[----:B------:R-:W-:Y:S01]  /*110b40*/  IMAD.X R79, RZ, RZ, RZ, P5 ;  /* 0x000000ffff4f7224 */ /* 0x000fe200028e06ff */
[----:B------:R-:W-:Y:S01]  /*110b50*/  IADD3 RZ, P0, PT, R122, R112, RZ ;  /* 0x000000707aff7210 */ /* 0x000fe20007f1e0ff */
[C---:B------:R-:W-:Y:S01]  /*110b60*/  IMAD R161, R86.reuse, 0x1a22d9f3, R160 ;  /* 0x1a22d9f356a17824 */ /* 0x040fe200078e02a0 */
[----:B------:R-:W-:Y:S01]  /*110b70*/  IADD3.X RZ, P3, PT, R125, R83, RZ, P3, !PT ;  /* 0x000000537dff7210 */ /* 0x000fe20001f7e4ff */
[----:B------:R-:W-:Y:S01]  /*110b80*/  IMAD.X R83, RZ, RZ, RZ, P4 ;  /* 0x000000ffff537224 */ /* 0x000fe200020e06ff */
[----:B------:R-:W-:Y:S01]  /*110b90*/  IADD3.X RZ, P0, PT, R123, R85, RZ, P0, !PT ;  /* 0x000000557bff7210 */ /* 0x000fe2000071e4ff */
[----:B------:R-:W-:Y:S01]  /*110ba0*/  IMAD.WIDE.U32 R124, R86, 0x30000000, R124 ;  /* 0x30000000567c7825 */ /* 0x000fe200078e007c */
[----:B------:R-:W-:-:S02]  /*110bb0*/  IADD3.X R77, P4, PT, R77, R100, RZ, P3, !PT ;  /* 0x000000644d4d7210 */ /* 0x000fc40001f9e4ff */
[----:B------:R-:W-:Y:S01]  /*110bc0*/  IADD3.X R103, P5, PT, R103, R102, RZ, P1, !PT ;  /* 0x0000006667677210 */ /* 0x000fe20000fbe4ff */
[----:B------:R-:W-:Y:S01]  /*110bd0*/  IMAD.WIDE.U32 R122, R54, 0x6ca1493b, R122 ;  /* 0x6ca1493b367a7825 */ /* 0x000fe200078e007a */
[----:B------:R-:W-:Y:S02]  /*110be0*/  IADD3.X R80, P3, PT, R81, R110, RZ, P0, !PT ;  /* 0x0000006e51507210 */ /* 0x000fe4000077e4ff */
[----:B------:R-:W-:Y:S01]  /*110bf0*/  IADD3.X R100, P4, PT, R79, R101, RZ, P4, !PT ;  /* 0x000000654f647210 */ /* 0x000fe2000279e4ff */
[----:B------:R-:W-:Y:S01]  /*110c00*/  IMAD.IADD R87, R123, 0x1, R87 ;  /* 0x000000017b577824 */ /* 0x000fe200078e0257 */
[----:B------:R-:W-:Y:S01]  /*110c10*/  IADD3 R85, PT, PT, R125, R53, RZ ;  /* 0x000000357d557210 */ /* 0x000fe20007ffe0ff */
[----:B------:R-:W-:Y:S01]  /*110c20*/  IMAD R153, R86, -0x39c4fa40, R152 ;  /* 0xc63b05c056997824 */ /* 0x000fe200078e0298 */
[----:B------:R-:W-:Y:S01]  /*110c30*/  IADD3.X R93, P5, PT, R72, R93, RZ, P5, !PT ;  /* 0x0000005d485d7210 */ /* 0x000fe20002fbe4ff */
[----:B------:R-:W-:Y:S01]  /*110c40*/  IMAD R167, R86, 0x1ae3a46, R166 ;  /* 0x01ae3a4656a77824 */ /* 0x000fe200078e02a6 */
[----:B------:R-:W-:-:S02]  /*110c50*/  IADD3.X R72, P1, PT, RZ, RZ, RZ, P1, !PT ;  /* 0x000000ffff487210 */ /* 0x000fc40000f3e4ff */
[----:B------:R-:W-:Y:S01]  /*110c60*/  IADD3.X R110, P3, PT, R83, R111, RZ, P3, !PT ;  /* 0x0000006f536e7210 */ /* 0x000fe20001f7e4ff */
[C---:B------:R-:W-:Y:S01]  /*110c70*/  IMAD R83, R124.reuse, -0x7af74001, -R85 ;  /* 0x8508bfff7c537824 */ /* 0x040fe200078e0a55 */
[----:B------:R-:W-:Y:S01]  /*110c80*/  IADD3.X R76, P4, PT, R77, R70, RZ, P4, !PT ;  /* 0x000000464d4c7210 */ /* 0x000fe2000279e4ff */
[----:B------:R-:W-:Y:S01]  /*110c90*/  IMAD.WIDE.U32 R70, R124, -0x1, RZ ;  /* 0xffffffff7c467825 */ /* 0x000fe200078e00ff */
[----:B------:R-:W-:Y:S02]  /*110ca0*/  IADD3.X R53, P5, PT, RZ, R72, RZ, P5, !PT ;  /* 0x00000048ff357210 */ /* 0x000fe40002fbe4ff */
[----:B------:R-:W-:Y:S01]  /*110cb0*/  IADD3 RZ, P0, PT, R76, R164, RZ ;  /* 0x000000a44cff7210 */ /* 0x000fe20007f1e0ff */
[----:B------:R-:W-:Y:S01]  /*110cc0*/  IMAD.IADD R71, R71, 0x1, R83 ;  /* 0x0000000147477824 */ /* 0x000fe200078e0253 */
[----:B------:R-:W-:Y:S01]  /*110cd0*/  IADD3.X R77, P4, PT, R100, R55, RZ, P4, !PT ;  /* 0x00000037644d7210 */ /* 0x000fe2000279e4ff */
[----:B------:R-:W-:Y:S01]  /*110ce0*/  IMAD.WIDE.U32 R78, R70, 0x1, RZ ;  /* 0x00000001464e7825 */ /* 0x000fe200078e00ff */
[----:B------:R-:W-:-:S02]  /*110cf0*/  IADD3.X R80, P3, PT, R80, R103, RZ, P3, !PT ;  /* 0x0000006750507210 */ /* 0x000fc40001f7e4ff */
[----:B------:R-:W-:Y:S02]  /*110d00*/  IADD3.X R72, PT, PT, RZ, RZ, RZ, P5, P1 ;  /* 0x000000ffff487210 */ /* 0x000fe40002fe24ff */
[----:B------:R-:W-:Y:S02]  /*110d10*/  IADD3.X R55, P5, PT, RZ, RZ, RZ, P4, !PT ;  /* 0x000000ffff377210 */ /* 0x000fe400027be4ff */
[----:B------:R-:W-:Y:S01]  /*110d20*/  IADD3.X RZ, P0, PT, R77, R89, RZ, P0, !PT ;  /* 0x000000594dff7210 */ /* 0x000fe2000071e4ff */
[----:B------:R-:W-:Y:S01]  /*110d30*/  IMAD.WIDE.U32 R88, R71, 0x1, RZ ;  /* 0x0000000147587825 */ /* 0x000fe200078e00ff */
[----:B------:R-:W-:Y:S02]  /*110d40*/  IADD3.X R81, P4, PT, R110, R93, RZ, P3, !PT ;  /* 0x0000005d6e517210 */ /* 0x000fe40001f9e4ff */
[----:B------:R-:W-:Y:S01]  /*110d50*/  IADD3 RZ, P1, PT, R124, R78, RZ ;  /* 0x0000004e7cff7210 */ /* 0x000fe20007f3e0ff */
[----:B------:R-:W-:Y:S01]  /*110d60*/  IMAD.IADD R93, R109, 0x1, R107 ;  /* 0x000000016d5d7824 */ /* 0x000fe200078e026b */
[----:B------:R-:W-:Y:S01]  /*110d70*/  IADD3.X R95, P4, PT, RZ, RZ, RZ, P4, !PT ;  /* 0x000000ffff5f7210 */ /* 0x000fe2000279e4ff */
[----:B------:R-:W-:Y:S01]  /*110d80*/  IMAD.X R83, RZ, RZ, RZ, P5 ;  /* 0x000000ffff537224 */ /* 0x000fe200028e06ff */
[----:B------:R-:W-:Y:S01]  /*110d90*/  IADD3 RZ, P3, PT, R80, R106, RZ ;  /* 0x0000006a50ff7210 */ /* 0x000fe20007f7e0ff */
        /* <DEDUP_REMOVED lines=10> */
[----:B------:R-:W-:Y:S02]  /*110e40*/  IMAD.MOV.U32 R92, RZ, RZ, R89 ;  /* 0x000000ffff5c7224 */ /* 0x000fe400078e0059 */
[----:B------:R-:W-:Y:S01]  /*110e50*/  IMAD.WIDE.U32 R78, R71, 0x30000000, RZ ;  /* 0x30000000474e7825 */ /* 0x000fe200078e00ff */
[----:B------:R-:W-:Y:S02]  /*110e60*/  IADD3.X RZ, P1, PT, R85, R74, RZ, P1, !PT ;  /* 0x0000004a55ff7210 */ /* 0x000fe40000f3e4ff */
[----:B------:R-:W-:Y:S01]  /*110e70*/  IADD3 RZ, P0, PT, R122, R156, RZ ;  /* 0x0000009c7aff7210 */ /* 0x000fe20007f1e0ff */
[----:B------:R-:W-:Y:S01]  /*110e80*/  IMAD.WIDE.U32.X R92, R71, -0x7af74000, R92, P5 ;  /* 0x8508c000475c7825 */ /* 0x000fe200028e045c */
[----:B------:R-:W-:-:S02]  /*110e90*/  IADD3.X R123, P4, PT, R162, R87, RZ, P4, !PT ;  /* 0x00000057a27b7210 */ /* 0x000fc4000279e4ff */
[----:B------:R-:W-:Y:S01]  /*110ea0*/  IADD3.X R74, P3, PT, R95, R104, RZ, P3, !PT ;  /* 0x000000685f4a7210 */ /* 0x000fe20001f7e4ff */
[----:B------:R-:W-:Y:S01]  /*110eb0*/  IMAD.IADD R85, R161, 0x1, R157 ;  /* 0x00000001a1557824 */ /* 0x000fe200078e029d */
[----:B------:R-:W-:Y:S01]  /*110ec0*/  IADD3.X R83, P1, PT, RZ, R92, RZ, P1, !PT ;  /* 0x0000005cff537210 */ /* 0x000fe20000f3e4ff */
[C-C-:B------:R-:W-:Y:S01]  /*110ed0*/  IMAD R87, R70.reuse, 0x170b5d44, R78.reuse ;  /* 0x170b5d4446577824 */ /* 0x140fe200078e024e */
[----:B------:R-:W-:Y:S01]  /*110ee0*/  IADD3.X R105, P3, PT, R97, R105, RZ, P3, !PT ;  /* 0x0000006961697210 */ /* 0x000fe20001f7e4ff */
[C---:B------:R-:W-:Y:S01]  /*110ef0*/  IMAD.WIDE.U32 R78, P5, R70.reuse, 0x170b5d44, R78 ;  /* 0x170b5d44464e7825 */ /* 0x040fe200078a004e */
[----:B------:R-:W-:Y:S02]  /*110f00*/  IADD3.X RZ, P0, PT, R123, R85, RZ, P0, !PT ;  /* 0x000000557bff7210 */ /* 0x000fe4000071e4ff */
[----:B------:R-:W-:Y:S01]  /*110f10*/  IADD3.X R85, P4, PT, RZ, RZ, RZ, P4, !PT ;  /* 0x000000ffff557210 */ /* 0x000fe2000279e4ff */
[----:B------:R-:W-:Y:S01]  /*110f20*/  IMAD.WIDE.U32 R88, R70, 0x30000000, RZ ;  /* 0x3000000046587825 */ /* 0x000fe200078e00ff */
[----:B------:R-:W-:-:S02]  /*110f30*/  IADD3.X R92, P1, PT, RZ, R93, RZ, P1, !PT ;  /* 0x0000005dff5c7210 */ /* 0x000fc40000f3e4ff */
[----:B------:R-:W-:Y:S01]  /*110f40*/  IADD3.X R85, P0, PT, R85, R154, RZ, P0, !PT ;  /* 0x0000009a55557210 */ /* 0x000fe2000071e4ff */
[----:B------:R-:W-:-:S04]  /*110f50*/  IMAD.WIDE.U32 R76, R86, -0x45f6b800, R76 ;  /* 0xba094800564c7825 */ /* 0x000fc800078e004c */
[----:B------:R-:W-:-:S04]  /*110f60*/  IMAD.WIDE.U32 R54, R54, 0x17c510ea, R80 ;  /* 0x17c510ea36367825 */ /* 0x000fc800078e0050 */
[----:B------:R-:W-:Y:S01]  /*110f70*/  IMAD.X R81, RZ, RZ, RZ, P5 ;  /* 0x000000ffff517224 */ /* 0x000fe200028e06ff */
[-C--:B------:R-:W-:Y:S01]  /*110f80*/  IADD3 RZ, P5, PT, R78, R89.reuse, RZ ;  /* 0x000000594eff7210 */ /* 0x080fe20007fbe0ff */
[----:B------:R-:W-:Y:S01]  /*110f90*/  IMAD.X R93, RZ, RZ, RZ, P4 ;  /* 0x000000ffff5d7224 */ /* 0x000fe200020e06ff */
[----:B------:R-:W-:Y:S01]  /*110fa0*/  IADD3.X R78, P4, PT, R83, R76, RZ, P1, !PT ;  /* 0x0000004c534e7210 */ /* 0x000fe20000f9e4ff */
[----:B------:R-:W-:Y:S01]  /*110fb0*/  IMAD.IADD R91, R77, 0x1, R91 ;  /* 0x000000014d5b7824 */ /* 0x000fe200078e025b */
[----:B------:R-:W-:Y:S01]  /*110fc0*/  IADD3 R83, PT, PT, R87, R89, RZ ;  /* 0x0000005957537210 */ /* 0x000fe20007ffe0ff */
[----:B------:R-:W-:Y:S01]  /*110fd0*/  IMAD.MOV.U32 R80, RZ, RZ, R79 ;  /* 0x000000ffff507224 */ /* 0x000fe200078e004f */
[----:B------:R-:W-:Y:S01]  /*110fe0*/  IADD3.X R154, P0, PT, R93, R155, RZ, P0, !PT ;  /* 0x0000009b5d9a7210 */ /* 0x000fe2000071e4ff */
[----:B------:R-:W-:Y:S01]  /*110ff0*/  IMAD.IADD R109, R55, 0x1, R109 ;  /* 0x00000001376d7824 */ /* 0x000fe200078e026d */
[----:B------:R-:W-:Y:S01]  /*111000*/  IADD3 RZ, P1, PT, R78, R88, RZ ;  /* 0x000000584eff7210 */ /* 0x000fe20007f3e0ff */
[----:B------:R-:W-:Y:S01]  /*111010*/  IMAD.WIDE.U32.X R80, R71, 0x170b5d44, R80, P5 ;  /* 0x170b5d4447507825 */ /* 0x000fe200028e0450 */
[----:B------:R-:W-:-:S02]  /*111020*/  IADD3.X R79, P4, PT, R92, R91, RZ, P4, !PT ;  /* 0x0000005b5c4f7210 */ /* 0x000fc4000279e4ff */
[----:B------:R-:W-:Y:S01]  /*111030*/  IADD3.X R90, P0, PT, R85, R54, RZ, P0, !PT ;  /* 0x00000036555a7210 */ /* 0x000fe2000071e4ff */
[----:B------:R-:W-:Y:S01]  /*111040*/  IMAD.WIDE.U32 R76, R71, -0x45f6b800, RZ ;  /* 0xba094800474c7825 */ /* 0x000fe200078e00ff */
[----:B------:R-:W-:Y:S02]  /*111050*/  IADD3.X RZ, P1, PT, R79, R83, RZ, P1, !PT ;  /* 0x000000534fff7210 */ /* 0x000fe40000f3e4ff */
[----:B------:R-:W-:Y:S01]  /*111060*/  IADD3.X R83, P4, PT, RZ, RZ, RZ, P4, !PT ;  /* 0x000000ffff537210 */ /* 0x000fe2000279e4ff */
[--C-:B------:R-:W-:Y:S01]  /*111070*/  IMAD R95, R70, 0x1ef3622f, R76.reuse ;  /* 0x1ef3622f465f7824 */ /* 0x100fe200078e024c */
[----:B------:R-:W-:Y:S01]  /*111080*/  IADD3.X R91, P0, PT, R154, R109, RZ, P0, !PT ;  /* 0x0000006d9a5b7210 */ /* 0x000fe2000071e4ff */
[----:B------:R-:W-:Y:S01]  /*111090*/  IMAD.WIDE.U32 R76, P5, R70, 0x1ef3622f, R76 ;  /* 0x1ef3622f464c7825 */ /* 0x000fe200078a004c */
[----:B------:R-:W-:Y:S02]  /*1110a0*/  IADD3.X R83, P1, PT, R83, R80, RZ, P1, !PT ;  /* 0x0000005053537210 */ /* 0x000fe40000f3e4ff */
[----:B------:R-:W-:Y:S01]  /*1110b0*/  IADD3.X R85, P3, PT, R74, R53, RZ, P3, !PT ;  /* 0x000000354a557210 */ /* 0x000fe20001f7e4ff */
[----:B------:R-:W-:Y:S01]  /*1110c0*/  IMAD.X R80, RZ, RZ, RZ, P4 ;  /* 0x000000ffff507224 */ /* 0x000fe200020e06ff */
[----:B------:R-:W-:Y:S01]  /*1110d0*/  IADD3.X R53, P0, PT, RZ, RZ, RZ, P0, !PT ;  /* 0x000000ffff357210 */ /* 0x000fe2000071e4ff */
[----:B------:R-:W-:Y:S01]  /*1110e0*/  IMAD.WIDE.U32 R88, R70, -0x45f6b800, RZ ;  /* 0xba09480046587825 */ /* 0x000fe200078e00ff */
[----:B------:R-:W-:-:S02]  /*1110f0*/  IADD3.X R93, P3, PT, R105, R72, RZ, P3, !PT ;  /* 0x00000048695d7210 */ /* 0x000fc40001f7e4ff */
[----:B------:R-:W-:Y:S01]  /*111100*/  IADD3.X R80, P1, PT, R80, R81, RZ, P1, !PT ;  /* 0x0000005150507210 */ /* 0x000fe20000f3e4ff */
[----:B------:R-:W-:Y:S01]  /*111110*/  IMAD.WIDE.U32 R122, R86, 0xf5138f, R122 ;  /* 0x00f5138f567a7825 */ /* 0x000fe200078e007a */
[----:B------:R-:W-:Y:S02]  /*111120*/  IADD3 RZ, P4, PT, R76, R89, RZ ;  /* 0x000000594cff7210 */ /* 0x000fe40007f9e0ff */
[----:B------:R-:W-:Y:S01]  /*111130*/  IADD3.X R72, P2, PT, R75, R56, RZ, P2, !PT ;  /* 0x000000384b487210 */ /* 0x000fe2000175e4ff */
[----:B------:R-:W-:Y:S01]  /*111140*/  IMAD.MOV.U32 R54, RZ, RZ, R77 ;  /* 0x000000ffff367224 */ /* 0x000fe200078e004d */
        /* <DEDUP_REMOVED lines=9> */
[----:B------:R-:W-:Y:S01]  /*1111e0*/  IADD3.X R77, P1, PT, R80, R123, RZ, P1, !PT ;  /* 0x0000007b504d7210 */ /* 0x000fe20000f3e4ff */
[----:B------:R-:W-:Y:S01]  /*1111f0*/  IMAD.WIDE.U32.X R54, R71, 0x1ef3622f, R54, P4 ;  /* 0x1ef3622f47367825 */ /* 0x000fe200020e0436 */
[----:B------:R-:W-:Y:S02]  /*111200*/  IADD3 RZ, P0, PT, R76, R88, RZ ;  /* 0x000000584cff7210 */ /* 0x000fe40007f1e0ff */
[----:B------:R-:W-:Y:S01]  /*111210*/  IADD3.X R74, P5, PT, R53, R150, RZ, P5, !PT ;  /* 0x00000096354a7210 */ /* 0x000fe20002fbe4ff */
[----:B------:R-:W-:Y:S01]  /*111220*/  IMAD.WIDE.U32 R90, R86, 0x6ca1493b, R90 ;  /* 0x6ca1493b565a7825 */ /* 0x000fe200078e005a */
[----:B------:R-:W-:Y:S02]  /*111230*/  IADD3.X R53, P1, PT, RZ, RZ, RZ, P1, !PT ;  /* 0x000000ffff357210 */ /* 0x000fe40000f3e4ff */
[----:B------:R-:W-:Y:S01]  /*111240*/  IADD3.X RZ, P0, PT, R77, R83, RZ, P0, !PT ;  /* 0x000000534dff7210 */ /* 0x000fe2000071e4ff */
[----:B------:R-:W-:Y:S01]  /*111250*/  IMAD.IADD R153, R91, 0x1, R153 ;  /* 0x000000015b997824 */ /* 0x000fe200078e0299 */
[----:B------:R-:W-:Y:S01]  /*111260*/  IADD3.X R85, P4, PT, R85, R84, RZ, P3, !PT ;  /* 0x0000005455557210 */ /* 0x000fe20001f9e4ff */
[----:B------:R-:W-:Y:S01]  /*111270*/  IMAD.X R75, RZ, RZ, RZ, P1 ;  /* 0x000000ffff4b7224 */ /* 0x000fe200008e06ff */
[----:B------:R-:W-:Y:S01]  /*111280*/  IADD3.X R150, P5, PT, R81, R151, RZ, P5, !PT ;  /* 0x0000009751967210 */ /* 0x000fe20002fbe4ff */
[----:B------:R-:W-:Y:S01]  /*111290*/  IMAD.WIDE.U32 R78, R70, 0x30000000, R78 ;  /* 0x30000000464e7825 */ /* 0x000fe200078e004e */
[----:B------:R-:W-:-:S02]  /*1112a0*/  IADD3.X R53, P0, PT, R53, R54, RZ, P0, !PT ;  /* 0x0000003635357210 */ /* 0x000fc4000071e4ff */
        /* <DEDUP_REMOVED lines=10> */
[----:B------:R-:W-:-:S03]  /*111350*/  IADD3.X R58, P3, PT, RZ, RZ, RZ, P3, !PT ;  /* 0x000000ffff3a7210 */ /* 0x000fc60001f7e4ff */
[----:B------:R-:W-:Y:S01]  /*111360*/  IMAD.X R101, RZ, RZ, RZ, P1 ;  /* 0x000000ffff657224 */ /* 0x000fe200008e06ff */
[----:B------:R-:W-:Y:S01]  /*111370*/  IADD3 RZ, P1, PT, R54, R148, RZ ;  /* 0x0000009436ff7210 */ /* 0x000fe20007f3e0ff */
[----:B------:R-:W-:Y:S01]  /*111380*/  IMAD.X R75, RZ, RZ, RZ, P0 ;  /* 0x000000ffff4b7224 */ /* 0x000fe200000e06ff */
[----:B------:R-:W-:Y:S01]  /*111390*/  IADD3.X R91, P0, PT, R56, R153, RZ, P5, !PT ;  /* 0x00000099385b7210 */ /* 0x000fe20002f1e4ff */
[----:B------:R-:W-:Y:S01]  /*1113a0*/  IMAD R97, R70, 0x1a22d9f3, R74 ;  /* 0x1a22d9f346617824 */ /* 0x000fe200078e024a */
[----:B------:R-:W-:Y:S01]  /*1113b0*/  IADD3.X RZ, P1, PT, R55, R53, RZ, P1, !PT ;  /* 0x0000003537ff7210 */ /* 0x000fe20000f3e4ff */
[----:B------:R-:W-:Y:S01]  /*1113c0*/  IMAD.WIDE.U32 R84, R71, 0x6ca1493b, RZ ;  /* 0x6ca1493b47547825 */ /* 0x000fe200078e00ff */
[----:B------:R-:W-:Y:S02]  /*1113d0*/  IADD3.X R53, P0, PT, RZ, RZ, RZ, P0, !PT ;  /* 0x000000ffff357210 */ /* 0x000fe4000071e4ff */
[----:B------:R-:W-:Y:S01]  /*1113e0*/  IADD3 RZ, P5, PT, R80, R83, RZ ;  /* 0x0000005350ff7210 */ /* 0x000fe20007fbe0ff */
[----:B------:R-:W-:Y:S01]  /*1113f0*/  IMAD.IADD R103, R97, 0x1, R83 ;  /* 0x0000000161677824 */ /* 0x000fe200078e0253 */
[----:B------:R-:W-:Y:S01]  /*111400*/  MOV R74, R81 ;  /* 0x00000051004a7202 */ /* 0x000fe20000000f00 */
[----:B------:R-:W-:Y:S01]  /*111410*/  IMAD.X R89, RZ, RZ, RZ, P0 ;  /* 0x000000ffff597224 */ /* 0x000fe200000e06ff */
[----:B------:R-:W-:Y:S01]  /*111420*/  IADD3 RZ, P0, PT, R90, R82, RZ ;  /* 0x000000525aff7210 */ /* 0x000fe20007f1e0ff */
[----:B------:R-:W-:Y:S01]  /*111430*/  IMAD.WIDE.U32 R54, R86, 0x17c510ea, R54 ;  /* 0x17c510ea56367825 */ /* 0x000fe200078e0036 */
[----:B------:R-:W-:-:S02]  /*111440*/  IADD3.X R93, P1, PT, R93, R120, RZ, P1, !PT ;  /* 0x000000785d5d7210 */ /* 0x000fc40000f3e4ff */
[----:B------:R-:W-:Y:S01]  /*111450*/  IADD3.X RZ, P0, PT, R91, R103, RZ, P0, !PT ;  /* 0x000000675bff7210 */ /* 0x000fe2000071e4ff */
[----:B------:R-:W-:Y:S01]  /*111460*/  IMAD.WIDE.U32.X R80, R71, 0x1a22d9f3, R74, P5 ;  /* 0x1a22d9f347507825 */ /* 0x000fe200028e044a */
[----:B------:R-:W-:Y:S02]  /*111470*/  IADD3.X R120, P1, PT, R101, R121, RZ, P1, !PT ;  /* 0x0000007965787210 */ /* 0x000fe40000f3e4ff */
[----:B------:R-:W-:Y:S01]  /*111480*/  IADD3.X R58, P4, PT, RZ, R58, RZ, P4, !PT ;  /* 0x0000003aff3a7210 */ /* 0x000fe2000279e4ff */
[C---:B------:R-:W-:Y:S01]  /*111490*/  IMAD.WIDE.U32 R74, P5, R70.reuse, -0x39c4fa40, R84 ;  /* 0xc63b05c0464a7825 */ /* 0x040fe200078a0054 */
[----:B------:R-:W-:Y:S02]  /*1114a0*/  IADD3.X R53, P0, PT, R53, R80, RZ, P0, !PT ;  /* 0x0000005035357210 */ /* 0x000fe4000071e4ff */
[----:B------:R-:W-:Y:S01]  /*1114b0*/  IADD3.X R93, P1, PT, R93, R58, RZ, P1, !PT ;  /* 0x0000003a5d5d7210 */ /* 0x000fe20000f3e4ff */
[C---:B------:R-:W-:Y:S01]  /*1114c0*/  IMAD R99, R70.reuse, -0x39c4fa40, R84 ;  /* 0xc63b05c046637824 */ /* 0x040fe200078e0254 */
[----:B------:R-:W-:Y:S01]  /*1114d0*/  IADD3.X R56, P0, PT, R89, R81, RZ, P0, !PT ;  /* 0x0000005159387210 */ /* 0x000fe2000071e4ff */
[----:B------:R-:W-:-:S04]  /*1114e0*/  IMAD.WIDE.U32 R82, R70, 0x6ca1493b, RZ ;  /* 0x6ca1493b46527825 */ /* 0x000fc800078e00ff */
[----:B------:R-:W-:Y:S01]  /*1114f0*/  IMAD.MOV.U32 R84, RZ, RZ, R75 ;  /* 0x000000ffff547224 */ /* 0x000fe200078e004b */
[----:B------:R-:W-:Y:S01]  /*111500*/  IADD3.X R75, PT, PT, RZ, RZ, RZ, P4, P3 ;  /* 0x000000ffff4b7210 */ /* 0x000fe200027e64ff */
[----:B------:R-:W-:Y:S01]  /*111510*/  IMAD.IADD R55, R55, 0x1, R167 ;  /* 0x0000000137377824 */ /* 0x000fe200078e02a7 */
[----:B------:R-:W-:Y:S01]  /*111520*/  IADD3.X R54, P3, PT, R53, R54, RZ, P0, !PT ;  /* 0x0000003635367210 */ /* 0x000fe2000077e4ff */
[----:B------:R-:W-:Y:S01]  /*111530*/  IMAD.WIDE.U32 R80, R59, R60, RZ ;  /* 0x0000003c3b507225 */ /* 0x000fe200078e00ff */
[----:B------:R-:W-:Y:S02]  /*111540*/  IADD3.X R86, P0, PT, R120, R75, RZ, P1, !PT ;  /* 0x0000004b78567210 */ /* 0x000fe40000f1e4ff */
        /* <DEDUP_REMOVED lines=11> */
[----:B------:R-:W-:-:S04]  /*111600*/  IMAD.WIDE.U32 R82, R60, R57, R72 ;  /* 0x000000393c527225 */ /* 0x000fc800078e0048 */
[----:B------:R-:W-:Y:S01]  /*111610*/  IMAD.X R57, RZ, RZ, RZ, P4 ;  /* 0x000000ffff397224 */ /* 0x000fe200020e06ff */
[----:B------:R-:W-:Y:S01]  /*111620*/  IADD3.X R53, P4, PT, R53, R88, RZ, P1, !PT ;  /* 0x0000005835357210 */ /* 0x000fe20000f9e4ff */
[----:B------:R-:W-:Y:S02]  /*111630*/  IMAD.MOV.U32 R56, RZ, RZ, R81 ;  /* 0x000000ffff387224 */ /* 0x000fe400078e0051 */
[----:B------:R-:W-:-:S04]  /*111640*/  IMAD.WIDE.U32 R84, R71, 0x17c510ea, RZ ;  /* 0x17c510ea47547825 */ /* 0x000fc800078e00ff */
[----:B------:R-:W-:Y:S02]  /*111650*/  IMAD.X R88, RZ, RZ, RZ, P3 ;  /* 0x000000ffff587224 */ /* 0x000fe400018e06ff */
[----:B------:R-:W-:Y:S01]  /*111660*/  IMAD.WIDE.U32.X R58, R61, R59, R56, P5 ;  /* 0x0000003b3d3a7225 */ /* 0x000fe200028e0438 */
[----:B------:R-:W-:Y:S02]  /*111670*/  IADD3.X R56, P1, PT, R93, R82, RZ, P0, !PT ;  /* 0x000000525d387210 */ /* 0x000fe4000073e4ff */
[----:B------:R-:W-:Y:S01]  /*111680*/  IADD3.X R88, P4, PT, R88, R89, RZ, P4, !PT ;  /* 0x0000005958587210 */ /* 0x000fe2000279e4ff */
[----:B------:R-:W-:Y:S02]  /*111690*/  IMAD.IADD R57, R83, 0x1, R80 ;  /* 0x0000000153397824 */ /* 0x000fe400078e0250 */
[----:B------:R-:W-:Y:S01]  /*1116a0*/  IMAD.WIDE.U32 R80, P3, R70, 0x1ae3a46, R84 ;  /* 0x01ae3a4646507825 */ /* 0x000fe20007860054 */
[----:B------:R-:W-:Y:S02]  /*1116b0*/  IADD3.X R56, P4, PT, R53, R56, RZ, P4, !PT ;  /* 0x0000003835387210 */ /* 0x000fe4000279e4ff */
[----:B------:R-:W-:Y:S01]  /*1116c0*/  IADD3.X R57, P1, PT, R86, R57, RZ, P1, !PT ;  /* 0x0000003956397210 */ /* 0x000fe20000f3e4ff */
[----:B------:R-:W-:-:S03]  /*1116d0*/  IMAD.WIDE.U32 R82, R70, 0x17c510ea, RZ ;  /* 0x17c510ea46527825 */ /* 0x000fc600078e00ff */
[----:B------:R-:W-:Y:S01]  /*1116e0*/  IADD3.X R57, P4, PT, R88, R57, RZ, P4, !PT ;  /* 0x0000003958397210 */ /* 0x000fe2000279e4ff */
[----:B------:R-:W-:Y:S01]  /*1116f0*/  IMAD R89, R70, 0x1ae3a46, R84 ;  /* 0x01ae3a4646597824 */ /* 0x000fe200078e0254 */
        /* <DEDUP_REMOVED lines=8> */
[C---:B------:R-:W-:Y:S01]  /*111780*/  IMAD.WIDE.U32 R76, R70.reuse, -0x45f6b800, R76 ;  /* 0xba094800464c7825 */ /* 0x040fe200078e004c */
[----:B------:R-:W-:Y:S02]  /*111790*/  IADD3.X R53, P4, PT, RZ, RZ, RZ, P4, !PT ;  /* 0x000000ffff357210 */ /* 0x000fe4000279e4ff */
[----:B------:R-:W-:Y:S01]  /*1117a0*/  IADD3.X RZ, P5, PT, R73, R75, RZ, P5, !PT ;  /* 0x0000004b49ff7210 */ /* 0x000fe20002fbe4ff */
[C---:B------:R-:W-:Y:S01]  /*1117b0*/  IMAD.WIDE.U32 R90, R70.reuse, 0xf5138f, R90 ;  /* 0x00f5138f465a7825 */ /* 0x040fe200078e005a */
[----:B------:R-:W-:Y:S02]  /*1117c0*/  IADD3.X R73, P2, PT, RZ, RZ, RZ, P2, !PT ;  /* 0x000000ffff497210 */ /* 0x000fe4000175e4ff */
[----:B------:R-:W-:Y:S01]  /*1117d0*/  IADD3.X R53, P3, PT, R53, R84, RZ, P3, !PT ;  /* 0x0000005435357210 */ /* 0x000fe20001f7e4ff */
[----:B------:R-:W-:Y:S01]  /*1117e0*/  IMAD.WIDE.U32 R54, R70, 0x6ca1493b, R54 ;  /* 0x6ca1493b46367825 */ /* 0x000fe200078e0036 */
[----:B------:R-:W-:-:S02]  /*1117f0*/  IADD3.X R84, PT, PT, RZ, RZ, RZ, P4, !PT ;  /* 0x000000ffff547210 */ /* 0x000fc400027fe4ff */
[----:B------:R-:W-:Y:S01]  /*111800*/  IADD3.X R73, P5, PT, R73, R58, RZ, P5, !PT ;  /* 0x0000003a49497210 */ /* 0x000fe20002fbe4ff */
[----:B------:R-:W-:Y:S01]  /*111810*/  IMAD.IADD R99, R55, 0x1, R99 ;  /* 0x0000000137637824 */ /* 0x000fe200078e0263 */
[----:B------:R-:W-:Y:S01]  /*111820*/  IADD3.X R58, P0, PT, RZ, RZ, RZ, P0, !PT ;  /* 0x000000ffff3a7210 */ /* 0x000fe2000071e4ff */
[----:B------:R-:W-:Y:S01]  /*111830*/  IMAD.IADD R95, R77, 0x1, R95 ;  /* 0x000000014d5f7824 */ /* 0x000fe200078e025f */
[----:B------:R-:W-:Y:S01]  /*111840*/  IADD3.X R84, P3, PT, R84, R85, RZ, P3, !PT ;  /* 0x0000005554547210 */ /* 0x000fe20001f7e4ff */
[----:B------:R-:W-:Y:S01]  /*111850*/  IMAD.IADD R97, R91, 0x1, R97 ;  /* 0x000000015b617824 */ /* 0x000fe200078e0261 */
[----:B------:R-:W-:Y:S01]  /*111860*/  IADD3.X R72, PT, PT, R59, RZ, RZ, P5, P2 ;  /* 0x000000ff3b487210 */ /* 0x000fe20002fe44ff */
[----:B------:R-:W-:Y:S01]  /*111870*/  IMAD.X R71, RZ, RZ, RZ, P0 ;  /* 0x000000ffff477224 */ /* 0x000fe200000e06ff */
[----:B------:R-:W-:Y:S01]  /*111880*/  IADD3.X R58, P1, P3, R53, RZ, R58, P3, P1 ;  /* 0x000000ff353a7210 */ /* 0x000fe20001b2243a */
[----:B------:R-:W-:Y:S01]  /*111890*/  IMAD.IADD R93, R79, 0x1, R87 ;  /* 0x000000014f5d7824 */ /* 0x000fe200078e0257 */
[----:B------:R-:W-:Y:S01]  /*1118a0*/  MOV R123, R99 ;  /* 0x00000063007b7202 */ /* 0x000fe20000000f00 */
[----:B------:R-:W-:Y:S01]  /*1118b0*/  IMAD.MOV.U32 R53, RZ, RZ, R78 ;  /* 0x000000ffff357224 */ /* 0x000fe200078e004e */
[----:B------:R-:W-:Y:S01]  /*1118c0*/  IADD3.X R59, PT, PT, R84, RZ, R71, P1, P3 ;  /* 0x000000ff543b7210 */ /* 0x000fe20000fe6447 */
[----:B------:R-:W-:Y:S01]  /*1118d0*/  IMAD.WIDE.U32 R70, R70, 0x17c510ea, R56 ;  /* 0x17c510ea46467825 */ /* 0x000fe200078e0038 */
[----:B------:R-:W-:-:S03]  /*1118e0*/  IADD3 R58, P0, PT, R58, R73, RZ ;  /* 0x000000493a3a7210 */ /* 0x000fc60007f1e0ff */
[----:B------:R-:W-:Y:S02]  /*1118f0*/  IMAD.IADD R89, R71, 0x1, R89 ;  /* 0x0000000147597824 */ /* 0x000fe400078e0259 */
        /* <DEDUP_REMOVED lines=78> */
.L_x_552:
[----:B------:R-:W-:Y:S05]  /*111de0*/  BSYNC.RELIABLE B3 ;  /* 0x0000000000037941 */ /* 0x000fea0003800100 */
.L_x_551:
        /* <DEDUP_REMOVED lines=12> */
.L_x_550:
[----:B------:R-:W-:Y:S05]  /*111eb0*/  BSYNC.RECONVERGENT B2 ;  /* 0x0000000000027941 */ /* 0x000fea0003800200 */
.L_x_549:
[-C--:B------:R-:W-:Y:S01]  /*111ec0*/  IMAD.WIDE.U32 R56, R93, R28.reuse, RZ ;  /* 0x0000001c5d387225 */ /* 0x080fe200078e00ff */
[----:B------:R-:W-:Y:S03]  /*111ed0*/  BSSY.RECONVERGENT B2, `(.L_x_553) ;  /* 0x000052c000027945 */ /* 0x000fe60003800200 */
[----:B------:R-:W-:-:S04]  /*111ee0*/  IMAD.WIDE.U32 R76, R53, R28, RZ ;  /* 0x0000001c354c7225 */ /* 0x000fc800078e00ff */
[----:B------:R-:W-:Y:S01]  /*111ef0*/  IMAD.WIDE.U32 R56, P0, R26, R53, R56 ;  /* 0x000000351a387225 */ /* 0x000fe20007800038 */
[----:B------:R-:W-:-:S03]  /*111f00*/  IADD3 RZ, P2, PT, RZ, R76, RZ ;  /* 0x0000004cffff7210 */ /* 0x000fc60007f5e0ff */
[----:B------:R-:W-:-:S04]  /*111f10*/  IMAD.WIDE.U32 R54, R93, R32, RZ ;  /* 0x000000205d367225 */ /* 0x000fc800078e00ff */
[----:B------:R-:W-:Y:S01]  /*111f20*/  IMAD.X R75, RZ, RZ, RZ, P0 ;  /* 0x000000ffff4b7224 */ /* 0x000fe200000e06ff */
[----:B------:R-:W-:Y:S01]  /*111f30*/  IADD3 R95, P0, PT, R77, R56, RZ ;  /* 0x000000384d5f7210 */ /* 0x000fe20007f1e0ff */
[----:B------:R-:W-:Y:S02]  /*111f40*/  IMAD.MOV.U32 R74, RZ, RZ, R57 ;  /* 0x000000ffff4a7224 */ /* 0x000fe400078e0039 */
[----:B------:R-:W-:Y:S01]  /*111f50*/  IMAD.WIDE.U32 R54, P1, R27, R53, R54 ;  /* 0x000000351b367225 */ /* 0x000fe20007820036 */
[----:B------:R-:W-:-:S03]  /*111f60*/  IADD3.X RZ, P2, PT, RZ, R95, RZ, P2, !PT ;  /* 0x0000005fffff7210 */ /* 0x000fc6000175e4ff */
[----:B------:R-:W-:-:S04]  /*111f70*/  IMAD.WIDE.U32 R58, R53, R32, RZ ;  /* 0x00000020353a7225 */ /* 0x000fc800078e00ff */
[----:B------:R-:W-:Y:S01]  /*111f80*/  IMAD.WIDE.U32.X R74, R26, R93, R74, P0 ;  /* 0x0000005d1a4a7225 */ /* 0x000fe200000e044a */
[----:B------:R-:W-:-:S03]  /*111f90*/  IADD3 R97, P5, PT, R59, R54, RZ ;  /* 0x000000363b617210 */ /* 0x000fc60007fbe0ff */
[----:B------:R-:W-:Y:S01]  /*111fa0*/  IMAD.WIDE.U32 R78, R93, R34, RZ ;  /* 0x000000225d4e7225 */ /* 0x000fe200078e00ff */
[----:B------:R-:W-:-:S03]  /*111fb0*/  IADD3.X R59, P2, PT, RZ, R74, RZ, P2, !PT ;  /* 0x0000004aff3b7210 */ /* 0x000fc6000175e4ff */
[----:B------:R-:W-:Y:S01]  /*111fc0*/  IMAD.WIDE.U32 R56, R76, -0x1, RZ ;  /* 0xffffffff4c387825 */ /* 0x000fe200078e00ff */
[----:B------:R-:W-:-:S03]  /*111fd0*/  IADD3.X R74, P4, PT, RZ, R75, RZ, P2, !PT ;  /* 0x0000004bff4a7210 */ /* 0x000fc6000179e4ff */
[----:B------:R-:W-:Y:S02]  /*111fe0*/  IMAD R77, R76, -0x7af74001, -R95 ;  /* 0x8508bfff4c4d7824 */ /* 0x000fe400078e0a5f */
[----:B------:R-:W-:-:S03]  /*111ff0*/  IMAD.WIDE.U32 R72, R93, R36, RZ ;  /* 0x000000245d487225 */ /* 0x000fc600078e00ff */
[----:B------:R-:W-:Y:S01]  /*112000*/  IADD3 R124, PT, PT, R57, R77, RZ ;  /* 0x0000004d397c7210 */ /* 0x000fe20007ffe0ff */
[----:B------:R-:W-:Y:S02]  /*112010*/  IMAD.X R91, RZ, RZ, RZ, P1 ;  /* 0x000000ffff5b7224 */ /* 0x000fe400008e06ff */
[----:B------:R-:W-:Y:S02]  /*112020*/  IMAD.MOV.U32 R90, RZ, RZ, R55 ;  /* 0x000000ffff5a7224 */ /* 0x000fe400078e0037 */
[----:B------:R-:W-:-:S04]  /*112030*/  IMAD.WIDE.U32 R70, R53, R34, RZ ;  /* 0x0000002235467225 */ /* 0x000fc800078e00ff */
[----:B------:R-:W-:-:S04]  /*112040*/  IMAD.WIDE.U32 R78, P1, R29, R53, R78 ;  /* 0x000000351d4e7225 */ /* 0x000fc8000782004e */
[----:B------:R-:W-:-:S04]  /*112050*/  IMAD.WIDE.U32 R54, R56, 0x1, RZ ;  /* 0x0000000138367825 */ /* 0x000fc800078e00ff */
[----:B------:R-:W-:Y:S01]  /*112060*/  IMAD.WIDE.U32 R82, R93, R40, RZ ;  /* 0x000000285d527225 */ /* 0x000fe200078e00ff */
[----:B------:R-:W-:Y:S02]  /*112070*/  IADD3 RZ, P0, PT, R76, R54, RZ ;  /* 0x000000364cff7210 */ /* 0x000fe40007f1e0ff */
[----:B------:R-:W-:Y:S01]  /*112080*/  IADD3.X R54, P4, PT, R59, R58, RZ, P4, !PT ;  /* 0x0000003a3b367210 */ /* 0x000fe2000279e4ff */
[----:B------:R-:W-:-:S04]  /*112090*/  IMAD.WIDE.U32 R72, P3, R31, R53, R72 ;  /* 0x000000351f487225 */ /* 0x000fc80007860048 */
[----:B------:R-:W-:Y:S01]  /*1120a0*/  IMAD.X R149, RZ, RZ, RZ, P1 ;  /* 0x000000ffff957224 */ /* 0x000fe200008e06ff */
[----:B------:R-:W-:Y:S01]  /*1120b0*/  IADD3 R80, P1, PT, R71, R78, RZ ;  /* 0x0000004e47507210 */ /* 0x000fe20007f3e0ff */
[----:B------:R-:W-:Y:S02]  /*1120c0*/  IMAD.MOV.U32 R148, RZ, RZ, R79 ;  /* 0x000000ffff947224 */ /* 0x000fe400078e004f */
[----:B------:R-:W-:-:S04]  /*1120d0*/  IMAD.WIDE.U32 R76, R93, R35, RZ ;  /* 0x000000235d4c7225 */ /* 0x000fc800078e00ff */
[----:B------:R-:W-:-:S04]  /*1120e0*/  IMAD.WIDE.U32 R78, R124, 0x1, RZ ;  /* 0x000000017c4e7825 */ /* 0x000fc800078e00ff */
[----:B------:R-:W-:Y:S02]  /*1120f0*/  IMAD.X R105, RZ, RZ, RZ, P3 ;  /* 0x000000ffff697224 */ /* 0x000fe400018e06ff */
[----:B------:R-:W-:-:S04]  /*112100*/  IMAD.WIDE.U32 R58, R81, R28, RZ ;  /* 0x0000001c513a7225 */ /* 0x000fc800078e00ff */
[----:B------:R-:W-:-:S04]  /*112110*/  IMAD.WIDE.U32 R82, P3, R33, R53, R82 ;  /* 0x0000003521527225 */ /* 0x000fc80007860052 */
[----:B------:R-:W-:-:S04]  /*112120*/  IMAD.WIDE.U32 R114, R53, R36, RZ ;  /* 0x0000002435727225 */ /* 0x000fc800078e00ff */
[----:B------:R-:W-:Y:S01]  /*112130*/  IMAD.WIDE.U32.X R90, R27, R93, R90, P5 ;  /* 0x0000005d1b5a7225 */ /* 0x000fe200028e045a */
[----:B------:R-:W-:-:S03]  /*112140*/  IADD3 R128, P2, PT, R115, R72, RZ ;  /* 0x0000004873807210 */ /* 0x000fc60007f5e0ff */
[----:B------:R-:W-:-:S04]  /*112150*/  IMAD.WIDE.U32.X R148, R29, R93, R148, P1 ;  /* 0x0000005d1d947225 */ /* 0x000fc800008e0494 */
[----:B------:R-:W-:-:S04]  /*112160*/  IMAD.WIDE.U32 R76, P5, R37, R53, R76 ;  /* 0x00000035254c7225 */ /* 0x000fc800078a004c */
[----:B------:R-:W-:-:S04]  /*112170*/  IMAD.WIDE.U32 R78, P1, R56, -0x7af74000, R78 ;  /* 0x8508c000384e7825 */ /* 0x000fc8000782004e */
[----:B------:R-:W-:Y:S02]  /*112180*/  IMAD.X R85, RZ, RZ, RZ, P3 ;  /* 0x000000ffff557224 */ /* 0x000fe400018e06ff */
[----:B------:R-:W-:-:S04]  /*112190*/  IMAD.WIDE.U32 R58, P3, R26, R126, R58 ;  /* 0x0000007e1a3a7225 */ /* 0x000fc8000786003a */
[----:B------:R-:W-:-:S04]  /*1121a0*/  IMAD.WIDE.U32 R88, R126, R28, RZ ;  /* 0x0000001c7e587225 */ /* 0x000fc800078e00ff */
[----:B------:R-:W-:Y:S01]  /*1121b0*/  IMAD.X R71, RZ, RZ, RZ, P5 ;  /* 0x000000ffff477224 */ /* 0x000fe200028e06ff */
[----:B------:R-:W-:Y:S01]  /*1121c0*/  IADD3 R72, P5, PT, R55, R78, RZ ;  /* 0x0000004e37487210 */ /* 0x000fe20007fbe0ff */
[----:B------:R-:W-:Y:S01]  /*1121d0*/  IMAD.X R75, RZ, RZ, RZ, P3 ;  /* 0x000000ffff4b7224 */ /* 0x000fe200018e06ff */
[----:B------:R-:W-:Y:S01]  /*1121e0*/  IADD3.X R55, P4, PT, R74, R97, RZ, P4, !PT ;  /* 0x000000614a377210 */ /* 0x000fe2000279e4ff */
[----:B------:R-:W-:Y:S01]  /*1121f0*/  IMAD.MOV.U32 R104, RZ, RZ, R73 ;  /* 0x000000ffff687224 */ /* 0x000fe200078e0049 */
[----:B------:R-:W-:Y:S01]  /*112200*/  IADD3 R57, P3, PT, R58, R89, RZ ;  /* 0x000000593a397210 */ /* 0x000fe20007f7e0ff */
[----:B------:R-:W-:Y:S01]  /*112210*/  IMAD.X R73, RZ, RZ, RZ, P1 ;  /* 0x000000ffff497224 */ /* 0x000fe200008e06ff */
[----:B------:R-:W-:Y:S01]  /*112220*/  IADD3 RZ, P1, PT, R54, R88, RZ ;  /* 0x0000005836ff7210 */ /* 0x000fe20007f3e0ff */
[----:B------:R-:W-:Y:S01]  /*112230*/  IMAD.MOV.U32 R74, RZ, RZ, R59 ;  /* 0x000000ffff4a7224 */ /* 0x000fe200078e003b */
[----:B------:R-:W-:Y:S01]  /*112240*/  IADD3.X R99, P4, PT, RZ, R90, RZ, P4, !PT ;  /* 0x0000005aff637210 */ /* 0x000fe2000279e4ff */
[----:B------:R-:W-:Y:S01]  /*112250*/  IMAD.WIDE.U32 R102, R53, R40, RZ ;  /* 0x0000002835667225 */ /* 0x000fe200078e00ff */
[----:B------:R-:W-:-:S02]  /*112260*/  IADD3.X RZ, P1, PT, R55, R57, RZ, P1, !PT ;  /* 0x0000003937ff7210 */ /* 0x000fc40000f3e4ff */
[----:B------:R-:W-:Y:S01]  /*112270*/  IADD3.X RZ, P0, PT, R95, R72, RZ, P0, !PT ;  /* 0x000000485fff7210 */ /* 0x000fe2000071e4ff */
[----:B------:R-:W-:Y:S01]  /*112280*/  IMAD.WIDE.U32.X R74, R26, R81, R74, P3 ;  /* 0x000000511a4a7225 */ /* 0x000fe200018e044a */
[----:B------:R-:W-:-:S03]  /*112290*/  IADD3.X R91, P4, PT, RZ, R91, RZ, P4, !PT ;  /* 0x0000005bff5b7210 */ /* 0x000fc6000279e4ff */
[----:B------:R-:W-:Y:S01]  /*1122a0*/  IMAD.MOV.U32 R72, RZ, RZ, R79 ;  /* 0x000000ffff487224 */ /* 0x000fe200078e004f */
[----:B------:R-:W-:Y:S01]  /*1122b0*/  IADD3.X R98, P1, PT, RZ, R74, RZ, P1, !PT ;  /* 0x0000004aff627210 */ /* 0x000fe20000f3e4ff */
[----:B------:R-:W-:Y:S01]  /*1122c0*/  IMAD.WIDE.U32 R78, R53, R35, RZ ;  /* 0x00000023354e7225 */ /* 0x000fe200078e00ff */
[----:B------:R-:W-:Y:S02]  /*1122d0*/  IADD3.X R99, P4, PT, R99, R70, RZ, P4, !PT ;  /* 0x0000004663637210 */ /* 0x000fe4000279e4ff */
[----:B------:R-:W-:Y:S01]  /*1122e0*/  IADD3.X R74, P1, PT, RZ, R75, RZ, P1, !PT ;  /* 0x0000004bff4a7210 */ /* 0x000fe20000f3e4ff */
[----:B------:R-:W-:Y:S01]  /*1122f0*/  IMAD.WIDE.U32.X R72, R124, -0x7af74000, R72, P5 ;  /* 0x8508c0007c487825 */ /* 0x000fe200028e0448 */
[----:B------:R-:W-:Y:S02]  /*112300*/  IADD3 R86, P5, PT, R103, R82, RZ ;  /* 0x0000005267567210 */ /* 0x000fe40007fbe0ff */
[----:B------:R-:W-:Y:S01]  /*112310*/  IADD3 R53, P3, PT, R79, R76, RZ ;  /* 0x0000004c4f357210 */ /* 0x000fe20007f7e0ff */
[----:B------:R-:W-:Y:S01]  /*112320*/  IMAD.MOV.U32 R84, RZ, RZ, R83 ;  /* 0x000000ffff547224 */ /* 0x000fe200078e0053 */
[----:B------:R-:W-:Y:S01]  /*112330*/  IADD3.X R59, P4, PT, R91, R80, RZ, P4, !PT ;  /* 0x000000505b3b7210 */ /* 0x000fe2000279e4ff */
[----:B------:R-:W-:Y:S01]  /*112340*/  IMAD.MOV.U32 R70, RZ, RZ, R77 ;  /* 0x000000ffff467224 */ /* 0x000fe200078e004d */
[----:B------:R-:W-:Y:S01]  /*112350*/  IADD3.X R98, P1, PT, R98, R99, RZ, P1, !PT ;  /* 0x0000006362627210 */ /* 0x000fe20000f3e4ff */
[----:B------:R-:W-:Y:S01]  /*112360*/  IMAD.WIDE.U32 R100, R81, R32, RZ ;  /* 0x0000002051647225 */ /* 0x000fe200078e00ff */
[----:B------:R-:W-:-:S03]  /*112370*/  IADD3.X R57, P0, PT, RZ, R72, RZ, P0, !PT ;  /* 0x00000048ff397210 */ /* 0x000fc6000071e4ff */
[----:B------:R-:W-:Y:S01]  /*112380*/  IMAD.WIDE.U32.X R104, R31, R93, R104, P2 ;  /* 0x0000005d1f687225 */ /* 0x000fe200010e0468 */
[----:B------:R-:W-:Y:S02]  /*112390*/  IADD3.X R99, P2, PT, R74, R59, RZ, P1, !PT ;  /* 0x0000003b4a637210 */ /* 0x000fe40000f5e4ff */
[----:B------:R-:W-:Y:S01]  /*1123a0*/  IADD3.X R79, P0, PT, RZ, R73, RZ, P0, !PT ;  /* 0x00000049ff4f7210 */ /* 0x000fe2000071e4ff */
[----:B------:R-:W-:-:S04]  /*1123b0*/  IMAD.WIDE.U32.X R84, R33, R93, R84, P5 ;  /* 0x0000005d21547225 */ /* 0x000fc800028e0454 */
[----:B------:R-:W-:-:S04]  /*1123c0*/  IMAD.WIDE.U32.X R70, R37, R93, R70, P3 ;  /* 0x0000005d25467225 */ /* 0x000fc800018e0446 */
[----:B------:R-:W-:-:S04]  /*1123d0*/  IMAD.WIDE.U32 R92, R81, R34, RZ ;  /* 0x00000022515c7225 */ /* 0x000fc800078e00ff */
[----:B------:R-:W-:-:S04]  /*1123e0*/  IMAD.WIDE.U32 R96, R126, R32, RZ ;  /* 0x000000207e607225 */ /* 0x000fc800078e00ff */
[----:B------:R-:W-:-:S04]  /*1123f0*/  IMAD.WIDE.U32 R100, P1, R27, R126, R100 ;  /* 0x0000007e1b647225 */ /* 0x000fc80007820064 */
[----:B------:R-:W-:-:S04]  /*112400*/  IMAD.WIDE.U32 R54, R28, R126, R54 ;  /* 0x0000007e1c367225 */ /* 0x000fc800078e0036 */
[----:B------:R-:W-:Y:S01]  /*112410*/  IMAD.WIDE.U32 R90, R126, R34, RZ ;  /* 0x000000227e5a7225 */ /* 0x000fe200078e00ff */
[----:B------:R-:W-:-:S03]  /*112420*/  IADD3.X R80, P0, PT, R57, R54, RZ, P0, !PT ;  /* 0x0000003639507210 */ /* 0x000fc6000071e4ff */
[----:B------:R-:W-:-:S04]  /*112430*/  IMAD.WIDE.U32 R92, P3, R29, R126, R92 ;  /* 0x0000007e1d5c7225 */ /* 0x000fc8000786005c */
[----:B------:R-:W-:Y:S01]  /*112440*/  IMAD.X R95, RZ, RZ, RZ, P1 ;  /* 0x000000ffff5f7224 */ /* 0x000fe200008e06ff */
[----:B------:R-:W-:Y:S01]  /*112450*/  IADD3 R97, P1, PT, R100, R97, RZ ;  /* 0x0000006164617210 */ /* 0x000fe20007f3e0ff */
[----:B------:R-:W-:Y:S01]  /*112460*/  IMAD.WIDE.U32 R116, R81, R40, RZ ;  /* 0x0000002851747225 */ /* 0x000fe200078e00ff */
[----:B------:R-:W-:-:S03]  /*112470*/  MOV R88, R93 ;  /* 0x0000005d00587202 */ /* 0x000fc60000000f00 */
[----:B------:R-:W-:Y:S02]  /*112480*/  IMAD.MOV.U32 R94, RZ, RZ, R101 ;  /* 0x000000ffff5e7224 */ /* 0x000fe400078e0065 */
[----:B------:R-:W-:Y:S01]  /*112490*/  IMAD.X R89, RZ, RZ, RZ, P3 ;  /* 0x000000ffff597224 */ /* 0x000fe200018e06ff */
[----:B------:R-:W-:Y:S01]  /*1124a0*/  IADD3 R57, P3, PT, R92, R91, RZ ;  /* 0x0000005b5c397210 */ /* 0x000fe20007f7e0ff */
[----:B------:R-:W-:Y:S01]  /*1124b0*/  IMAD.IADD R130, R55, 0x1, R58 ;  /* 0x0000000137827824 */ /* 0x000fe200078e023a */
[----:B------:R-:W-:Y:S01]  /*1124c0*/  IADD3.X R91, P4, PT, RZ, R148, RZ, P4, !PT ;  /* 0x00000094ff5b7210 */ /* 0x000fe2000279e4ff */
[----:B------:R-:W-:-:S03]  /*1124d0*/  IMAD.WIDE.U32 R110, R81, R35, RZ ;  /* 0x00000023516e7225 */ /* 0x000fc600078e00ff */
[----:B------:R-:W-:Y:S01]  /*1124e0*/  IADD3.X R149, P4, PT, RZ, R149, RZ, P4, !PT ;  /* 0x00000095ff957210 */ /* 0x000fe2000279e4ff */
[----:B------:R-:W-:-:S04]  /*1124f0*/  IMAD.WIDE.U32 R58, R81, R36, RZ ;  /* 0x00000024513a7225 */ /* 0x000fc800078e00ff */
[----:B------:R-:W-:-:S04]  /*112500*/  IMAD.WIDE.U32.X R94, R27, R81, R94, P1 ;  /* 0x000000511b5e7225 */ /* 0x000fc800008e045e */
[----:B------:R-:W-:-:S04]  /*112510*/  IMAD.WIDE.U32 R76, R126, R40, RZ ;  /* 0x000000287e4c7225 */ /* 0x000fc800078e00ff */
[----:B------:R-:W-:-:S04]  /*112520*/  IMAD.WIDE.U32 R116, P1, R33, R126, R116 ;  /* 0x0000007e21747225 */ /* 0x000fc80007820074 */
[----:B------:R-:W-:-:S04]  /*112530*/  IMAD.WIDE.U32.X R88, R29, R81, R88, P3 ;  /* 0x000000511d587225 */ /* 0x000fc800018e0458 */
[----:B------:R-:W-:-:S04]  /*112540*/  IMAD.WIDE.U32 R108, R126, R35, RZ ;  /* 0x000000237e6c7225 */ /* 0x000fc800078e00ff */
[----:B------:R-:W-:-:S04]  /*112550*/  IMAD.WIDE.U32 R110, P3, R37, R126, R110 ;  /* 0x0000007e256e7225 */ /* 0x000fc8000786006e */
[----:B------:R-:W-:-:S04]  /*112560*/  IMAD.WIDE.U32 R74, R126, R36, RZ ;  /* 0x000000247e4a7225 */ /* 0x000fc800078e00ff */
[----:B------:R-:W-:-:S04]  /*112570*/  IMAD.WIDE.U32 R58, P5, R31, R126, R58 ;  /* 0x0000007e1f3a7225 */ /* 0x000fc800078a003a */
[----:B------:R-:W-:Y:S01]  /*112580*/  IMAD.X R113, RZ, RZ, RZ, P1 ;  /* 0x000000ffff717224 */ /* 0x000fe200008e06ff */
[----:B------:R-:W-:Y:S01]  /*112590*/  IADD3 R137, P1, PT, R116, R77, RZ ;  /* 0x0000004d74897210 */ /* 0x000fe20007f3e0ff */
[----:B------:R-:W-:Y:S01]  /*1125a0*/  IMAD.WIDE.U32 R82, R124, 0x30000000, RZ ;  /* 0x300000007c527825 */ /* 0x000fe200078e00ff */
[----:B------:R-:W-:-:S03]  /*1125b0*/  IADD3.X R77, P2, PT, RZ, RZ, RZ, P2, !PT ;  /* 0x000000ffff4d7210 */ /* 0x000fc6000175e4ff */
[----:B------:R-:W-:Y:S02]  /*1125c0*/  IMAD.MOV.U32 R112, RZ, RZ, R117 ;  /* 0x000000ffff707224 */ /* 0x000fe400078e0075 */
[----:B------:R-:W-:Y:S01]  /*1125d0*/  IMAD.X R107, RZ, RZ, RZ, P3 ;  /* 0x000000ffff6b7224 */ /* 0x000fe200018e06ff */
[----:B------:R-:W-:Y:S01]  /*1125e0*/  IADD3 R120, P3, PT, R110, R109, RZ ;  /* 0x0000006d6e787210 */ /* 0x000fe20007f7e0ff */
[----:B------:R-:W-:Y:S01]  /*1125f0*/  IMAD.X R73, RZ, RZ, RZ, P5 ;  /* 0x000000ffff497224 */ /* 0x000fe200028e06ff */
[----:B------:R-:W-:Y:S01]  /*112600*/  IADD3 R75, P5, PT, R58, R75, RZ ;  /* 0x0000004b3a4b7210 */ /* 0x000fe20007fbe0ff */
[----:B------:R-:W-:Y:S02]  /*112610*/  IMAD.MOV.U32 R106, RZ, RZ, R111 ;  /* 0x000000ffff6a7224 */ /* 0x000fe400078e006f */
[----:B------:R-:W-:Y:S02]  /*112620*/  IMAD.MOV.U32 R72, RZ, RZ, R59 ;  /* 0x000000ffff487224 */ /* 0x000fe400078e003b */
[----:B------:R-:W-:-:S04]  /*112630*/  IMAD.WIDE.U32.X R112, R33, R81, R112, P1 ;  /* 0x0000005121707225 */ /* 0x000fc800008e0470 */
[----:B------:R-:W-:-:S04]  /*112640*/  IMAD.WIDE.U32 R54, R56, 0x30000000, RZ ;  /* 0x3000000038367825 */ /* 0x000fc800078e00ff */
[----:B------:R-:W-:-:S04]  /*112650*/  IMAD.WIDE.U32 R82, P1, R56, 0x170b5d44, R82 ;  /* 0x170b5d4438527825 */ /* 0x000fc80007820052 */
[----:B------:R-:W-:Y:S01]  /*112660*/  IMAD.WIDE.U32.X R106, R37, R81, R106, P3 ;  /* 0x00000051256a7225 */ /* 0x000fe200018e046a */
[----:B------:R-:W-:-:S03]  /*112670*/  IADD3 RZ, P3, PT, R98, R96, RZ ;  /* 0x0000006062ff7210 */ /* 0x000fc60007f7e0ff */
[----:B------:R-:W-:Y:S01]  /*112680*/  IMAD.WIDE.U32.X R72, R31, R81, R72, P5 ;  /* 0x000000511f487225 */ /* 0x000fe200028e0448 */
[----:B------:R-:W-:Y:S02]  /*112690*/  IADD3.X R81, P0, PT, R79, R130, RZ, P0, !PT ;  /* 0x000000824f517210 */ /* 0x000fe4000071e4ff */
[----:B------:R-:W-:Y:S01]  /*1126a0*/  IADD3 R93, P5, PT, R82, R55, RZ ;  /* 0x00000037525d7210 */ /* 0x000fe20007fbe0ff */
[----:B------:R-:W-:Y:S01]  /*1126b0*/  IMAD.X R59, RZ, RZ, RZ, P2 ;  /* 0x000000ffff3b7224 */ /* 0x000fe200010e06ff */
[----:B------:R-:W-:Y:S01]  /*1126c0*/  IADD3 RZ, P2, PT, R80, R54, RZ ;  /* 0x0000003650ff7210 */ /* 0x000fe20007f5e0ff */
[----:B------:R-:W-:Y:S01]  /*1126d0*/  IMAD.WIDE.U32 R54, R87, R28, RZ ;  /* 0x0000001c57367225 */ /* 0x000fe200078e00ff */
[----:B------:R-:W-:Y:S02]  /*1126e0*/  IADD3.X R130, P4, PT, R91, R114, RZ, P4, !PT ;  /* 0x000000725b827210 */ /* 0x000fe4000279e4ff */
[----:B------:R-:W-:Y:S01]  /*1126f0*/  IADD3.X RZ, P3, PT, R99, R97, RZ, P3, !PT ;  /* 0x0000006163ff7210 */ /* 0x000fe20001f7e4ff */
[----:B------:R-:W-:Y:S01]  /*112700*/  IMAD.X R115, RZ, RZ, RZ, P1 ;  /* 0x000000ffff737224 */ /* 0x000fe200008e06ff */
[----:B------:R-:W-:Y:S01]  /*112710*/  IADD3.X RZ, P2, PT, R81, R93, RZ, P2, !PT ;  /* 0x0000005d51ff7210 */ /* 0x000fe2000175e4ff */
[----:B------:R-:W-:Y:S01]  /*112720*/  IMAD.MOV.U32 R114, RZ, RZ, R83 ;  /* 0x000000ffff727224 */ /* 0x000fe200078e0053 */
[----:B------:R-:W-:Y:S01]  /*112730*/  IADD3.X R77, P3, PT, R77, R94, RZ, P3, !PT ;  /* 0x0000005e4d4d7210 */ /* 0x000fe20001f7e4ff */
[----:B------:R-:W-:Y:S01]  /*112740*/  IMAD.WIDE.U32 R96, R125, R28, RZ ;  /* 0x0000001c7d607225 */ /* 0x000fe200078e00ff */
[----:B------:R-:W-:-:S02]  /*112750*/  IADD3.X R93, P0, PT, RZ, RZ, RZ, P0, !PT ;  /* 0x000000ffff5d7210 */ /* 0x000fc4000071e4ff */
[----:B------:R-:W-:Y:S01]  /*112760*/  IADD3.X R79, P3, PT, R59, R95, RZ, P3, !PT ;  /* 0x0000005f3b4f7210 */ /* 0x000fe20001f7e4ff */
[----:B------:R-:W-:Y:S01]  /*112770*/  IMAD.WIDE.U32.X R114, R124, 0x170b5d44, R114, P5 ;  /* 0x170b5d447c727825 */ /* 0x000fe200028e0472 */
[----:B------:R-:W-:-:S03]  /*112780*/  IADD3.X R128, P4, PT, R149, R128, RZ, P4, !PT ;  /* 0x0000008095807210 */ /* 0x000fc6000279e4ff */
[----:B------:R-:W-:Y:S01]  /*112790*/  IMAD.WIDE.U32 R54, P1, R26, R125, R54 ;  /* 0x0000007d1a367225 */ /* 0x000fe20007820036 */
[----:B------:R-:W-:Y:S02]  /*1127a0*/  IADD3.X R93, P2, PT, R93, R114, RZ, P2, !PT ;  /* 0x000000725d5d7210 */ /* 0x000fe4000175e4ff */
[----:B------:R-:W-:Y:S01]  /*1127b0*/  IADD3.X R103, P4, PT, RZ, R104, RZ, P4, !PT ;  /* 0x00000068ff677210 */ /* 0x000fe2000279e4ff */
[----:B------:R-:W-:Y:S01]  /*1127c0*/  IMAD.WIDE.U32 R98, R32, R126, R98 ;  /* 0x0000007e20627225 */ /* 0x000fe200078e0062 */
[----:B------:R-:W-:Y:S02]  /*1127d0*/  IADD3 R83, P5, PT, R54, R97, RZ ;  /* 0x0000006136537210 */ /* 0x000fe40007fbe0ff */
[----:B------:R-:W-:Y:S01]  /*1127e0*/  IADD3.X R105, P4, PT, RZ, R105, RZ, P4, !PT ;  /* 0x00000069ff697210 */ /* 0x000fe2000279e4ff */
[----:B------:R-:W-:Y:S01]  /*1127f0*/  IMAD.X R114, RZ, RZ, RZ, P0 ;  /* 0x000000ffff727224 */ /* 0x000fe200000e06ff */
[----:B------:R-:W-:Y:S01]  /*112800*/  IADD3 RZ, P0, PT, R98, R96, RZ ;  /* 0x0000006062ff7210 */ /* 0x000fe20007f1e0ff */
[----:B------:R-:W-:Y:S01]  /*112810*/  IMAD.WIDE.U32 R94, R56, 0x30000000, R80 ;  /* 0x30000000385e7825 */ /* 0x000fe200078e0050 */
[----:B------:R-:W-:-:S02]  /*112820*/  IADD3.X R80, P3, PT, R77, R130, RZ, P3, !PT ;  /* 0x000000824d507210 */ /* 0x000fc40001f7e4ff */
[----:B------:R-:W-:Y:S01]  /*112830*/  IADD3.X R103, P4, PT, R103, R102, RZ, P4, !PT ;  /* 0x0000006667677210 */ /* 0x000fe2000279e4ff */
[----:B------:R-:W-:Y:S01]  /*112840*/  IMAD.IADD R99, R99, 0x1, R100 ;  /* 0x0000000163637824 */ /* 0x000fe200078e0264 */
[----:B------:R-:W-:Y:S01]  /*112850*/  IADD3.X R81, P3, PT, R79, R128, RZ, P3, !PT ;  /* 0x000000804f517210 */ /* 0x000fe20001f7e4ff */
[----:B------:R-:W-:Y:S01]  /*112860*/  IMAD.IADD R59, R95, 0x1, R82 ;  /* 0x000000015f3b7824 */ /* 0x000fe200078e0252 */
[----:B------:R-:W-:Y:S01]  /*112870*/  MOV R82, R55 ;  /* 0x0000003700527202 */ /* 0x000fe20000000f00 */
[----:B------:R-:W-:Y:S01]  /*112880*/  IMAD.WIDE.U32 R96, R124, -0x45f6b800, RZ ;  /* 0xba0948007c607825 */ /* 0x000fe200078e00ff */
[----:B------:R-:W-:Y:S02]  /*112890*/  IADD3.X RZ, P0, PT, R99, R83, RZ, P0, !PT ;  /* 0x0000005363ff7210 */ /* 0x000fe4000071e4ff */
[----:B------:R-:W-:Y:S01]  /*1128a0*/  IADD3.X R55, P3, PT, RZ, RZ, RZ, P3, !PT ;  /* 0x000000ffff377210 */ /* 0x000fe20001f7e4ff */
[----:B------:R-:W-:Y:S01]  /*1128b0*/  IMAD.X R83, RZ, RZ, RZ, P1 ;  /* 0x000000ffff537224 */ /* 0x000fe200008e06ff */
[----:B------:R-:W-:Y:S01]  /*1128c0*/  IADD3 RZ, P1, PT, R80, R90, RZ ;  /* 0x0000005a50ff7210 */ /* 0x000fe20007f3e0ff */
[----:B------:R-:W-:Y:S01]  /*1128d0*/  IMAD.WIDE.U32 R90, R28, R125, R98 ;  /* 0x0000007d1c5a7225 */ /* 0x000fe200078e0062 */
[----:B------:R-:W-:-:S02]  /*1128e0*/  IADD3.X R114, P2, PT, R114, R115, RZ, P2, !PT ;  /* 0x0000007372727210 */ /* 0x000fc4000175e4ff */
[----:B------:R-:W-:Y:S01]  /*1128f0*/  IADD3.X RZ, P1, PT, R81, R57, RZ, P1, !PT ;  /* 0x0000003951ff7210 */ /* 0x000fe20000f3e4ff */
[----:B------:R-:W-:Y:S01]  /*112900*/  IMAD.WIDE.U32.X R82, R26, R87, R82, P5 ;  /* 0x000000571a527225 */ /* 0x000fe200028e0452 */
[----:B------:R-:W-:Y:S02]  /*112910*/  IADD3.X R90, P2, PT, R93, R90, RZ, P2, !PT ;  /* 0x0000005a5d5a7210 */ /* 0x000fe4000175e4ff */
[----:B------:R-:W-:Y:S01]  /*112920*/  IADD3.X R88, P1, PT, R55, R88, RZ, P1, !PT ;  /* 0x0000005837587210 */ /* 0x000fe20000f3e4ff */
[----:B------:R-:W-:Y:S01]  /*112930*/  IMAD.IADD R77, R91, 0x1, R54 ;  /* 0x000000015b4d7824 */ /* 0x000fe200078e0236 */
[----:B------:R-:W-:Y:S01]  /*112940*/  IADD3.X R57, P0, PT, RZ, R82, RZ, P0, !PT ;  /* 0x00000052ff397210 */ /* 0x000fe2000071e4ff */
[----:B------:R-:W-:-:S04]  /*112950*/  IMAD.WIDE.U32 R54, R87, R32, RZ ;  /* 0x0000002057367225 */ /* 0x000fc800078e00ff */
[----:B------:R-:W-:-:S04]  /*112960*/  IMAD.WIDE.U32 R80, R34, R126, R80 ;  /* 0x0000007e22507225 */ /* 0x000fc800078e0050 */
[----:B------:R-:W-:Y:S01]  /*112970*/  IMAD.X R91, RZ, RZ, RZ, P3 ;  /* 0x000000ffff5b7224 */ /* 0x000fe200018e06ff */
[----:B------:R-:W-:Y:S01]  /*112980*/  IADD3.X R79, P3, PT, RZ, R83, RZ, P0, !PT ;  /* 0x00000053ff4f7210 */ /* 0x000fe2000077e4ff */
[----:B------:R-:W-:Y:S01]  /*112990*/  IMAD.IADD R92, R81, 0x1, R92 ;  /* 0x00000001515c7824 */ /* 0x000fe200078e025c */
[----:B------:R-:W-:Y:S01]  /*1129a0*/  IADD3.X R86, P0, PT, R105, R86, RZ, P4, !PT ;  /* 0x0000005669567210 */ /* 0x000fe2000271e4ff */
[----:B------:R-:W-:Y:S01]  /*1129b0*/  IMAD.WIDE.U32 R82, P4, R27, R125, R54 ;  /* 0x0000007d1b527225 */ /* 0x000fe20007880036 */
[----:B------:R-:W-:Y:S02]  /*1129c0*/  IADD3.X R80, P3, PT, R57, R80, RZ, P3, !PT ;  /* 0x0000005039507210 */ /* 0x000fe40001f7e4ff */
[----:B------:R-:W-:Y:S01]  /*1129d0*/  IADD3.X R89, P1, PT, R91, R89, RZ, P1, !PT ;  /* 0x000000595b597210 */ /* 0x000fe20000f3e4ff */
[----:B------:R-:W-:Y:S01]  /*1129e0*/  IMAD.WIDE.U32 R54, R94, -0x1, RZ ;  /* 0xffffffff5e367825 */ /* 0x000fe200078e00ff */
[----:B------:R-:W-:Y:S02]  /*1129f0*/  IADD3.X R81, P3, PT, R79, R92, RZ, P3, !PT ;  /* 0x0000005c4f517210 */ /* 0x000fe40001f7e4ff */
[----:B------:R-:W-:Y:S01]  /*112a00*/  IADD3.X R88, P1, PT, R88, R103, RZ, P1, !PT ;  /* 0x0000006758587210 */ /* 0x000fe20000f3e4ff */
[----:B------:R-:W-:Y:S01]  /*112a10*/  IMAD R57, R94, -0x7af74001, -R59 ;  /* 0x8508bfff5e397824 */ /* 0x000fe200078e0a3b */
[----:B------:R-:W-:Y:S01]  /*112a20*/  IADD3.X R91, P2, PT, R114, R77, RZ, P2, !PT ;  /* 0x0000004d725b7210 */ /* 0x000fe2000175e4ff */
[----:B------:R-:W-:Y:S01]  /*112a30*/  IMAD.WIDE.U32 R104, R125, R32, RZ ;  /* 0x000000207d687225 */ /* 0x000fe200078e00ff */
[----:B------:R-:W-:-:S02]  /*112a40*/  IADD3.X R89, P1, PT, R89, R86, RZ, P1, !PT ;  /* 0x0000005659597210 */ /* 0x000fc40000f3e4ff */
[----:B------:R-:W-:Y:S01]  /*112a50*/  IADD3.X R79, P0, PT, RZ, R84, RZ, P0, !PT ;  /* 0x00000054ff4f7210 */ /* 0x000fe2000071e4ff */
[----:B------:R-:W-:Y:S01]  /*112a60*/  IMAD.IADD R57, R55, 0x1, R57 ;  /* 0x0000000137397824 */ /* 0x000fe200078e0239 */
[----:B------:R-:W-:Y:S01]  /*112a70*/  IADD3 R109, P5, PT, R82, R105, RZ ;  /* 0x00000069526d7210 */ /* 0x000fe20007fbe0ff */
[----:B------:R-:W-:Y:S01]  /*112a80*/  IMAD.X R93, RZ, RZ, RZ, P4 ;  /* 0x000000ffff5d7224 */ /* 0x000fe200020e06ff */
[----:B------:R-:W-:Y:S01]  /*112a90*/  IADD3.X R105, P3, PT, RZ, RZ, RZ, P3, !PT ;  /* 0x000000ffff697210 */ /* 0x000fe20001f7e4ff */
[C---:B------:R-:W-:Y:S01]  /*112aa0*/  IMAD.WIDE.U32 R98, R56.reuse, -0x45f6b800, RZ ;  /* 0xba09480038627825 */ /* 0x040fe200078e00ff */
[----:B------:R-:W-:Y:S02]  /*112ab0*/  IADD3.X R115, P1, PT, RZ, RZ, RZ, P1, !PT ;  /* 0x000000ffff737210 */ /* 0x000fe40000f3e4ff */
[----:B------:R-:W-:Y:S01]  /*112ac0*/  IADD3.X R84, P0, PT, RZ, R85, RZ, P0, !PT ;  /* 0x00000055ff547210 */ /* 0x000fe2000071e4ff */
[----:B------:R-:W-:-:S03]  /*112ad0*/  IMAD.WIDE.U32 R96, P4, R56, 0x1ef3622f, R96 ;  /* 0x1ef3622f38607825 */ /* 0x000fc60007880060 */
[----:B------:R-:W-:Y:S01]  /*112ae0*/  IADD3.X R114, P0, PT, R79, R78, RZ, P0, !PT ;  /* 0x0000004e4f727210 */ /* 0x000fe2000071e4ff */
[----:B------:R-:W-:Y:S02]  /*112af0*/  IMAD.MOV.U32 R92, RZ, RZ, R83 ;  /* 0x000000ffff5c7224 */ /* 0x000fe400078e0053 */
[----:B------:R-:W-:Y:S01]  /*112b00*/  IMAD.WIDE.U32 R100, R57, 0x1, RZ ;  /* 0x0000000139647825 */ /* 0x000fe200078e00ff */
[----:B------:R-:W-:-:S03]  /*112b10*/  IADD3.X R53, P0, PT, R84, R53, RZ, P0, !PT ;  /* 0x0000003554357210 */ /* 0x000fc6000071e4ff */
[----:B------:R-:W-:Y:S01]  /*112b20*/  IMAD.WIDE.U32.X R92, R27, R87, R92, P5 ;  /* 0x000000571b5c7225 */ /* 0x000fe200028e045c */
[----:B------:R-:W-:Y:S02]  /*112b30*/  IADD3 R55, P5, PT, R96, R99, RZ ;  /* 0x0000006360377210 */ /* 0x000fe40007fbe0ff */
[----:B------:R-:W-:Y:S01]  /*112b40*/  IADD3.X R117, P0, PT, RZ, R70, RZ, P0, !PT ;  /* 0x00000046ff757210 */ /* 0x000fe2000071e4ff */
[----:B------:R-:W-:Y:S01]  /*112b50*/  IMAD.X R83, RZ, RZ, RZ, P3 ;  /* 0x000000ffff537224 */ /* 0x000fe200018e06ff */
[----:B------:R-:W-:Y:S01]  /*112b60*/  IADD3 RZ, P3, PT, R90, R98, RZ ;  /* 0x000000625aff7210 */ /* 0x000fe20007f7e0ff */
[----:B------:R-:W-:-:S03]  /*112b70*/  IMAD.WIDE.U32 R102, R54, 0x1, RZ ;  /* 0x0000000136667825 */ /* 0x000fc600078e00ff */
[----:B------:R-:W-:Y:S01]  /*112b80*/  IADD3.X RZ, P3, PT, R91, R55, RZ, P3, !PT ;  /* 0x000000375bff7210 */ /* 0x000fe20001f7e4ff */
[----:B------:R-:W-:Y:S01]  /*112b90*/  IMAD.X R99, RZ, RZ, RZ, P4 ;  /* 0x000000ffff637224 */ /* 0x000fe200020e06ff */
[----:B------:R-:W-:Y:S01]  /*112ba0*/  IADD3.X R55, P2, PT, RZ, RZ, RZ, P2, !PT ;  /* 0x000000ffff377210 */ /* 0x000fe2000175e4ff */
[----:B------:R-:W-:-:S04]  /*112bb0*/  IMAD.WIDE.U32 R100, P4, R54, -0x7af74000, R100 ;  /* 0x8508c00036647825 */ /* 0x000fc80007880064 */
[----:B------:R-:W-:Y:S02]  /*112bc0*/  IMAD.MOV.U32 R98, RZ, RZ, R97 ;  /* 0x000000ffff627224 */ /* 0x000fe400078e0061 */
[----:B------:R-:W-:Y:S01]  /*112bd0*/  IMAD.X R77, RZ, RZ, RZ, P1 ;  /* 0x000000ffff4d7224 */ /* 0x000fe200008e06ff */
[----:B------:R-:W-:Y:S01]  /*112be0*/  IADD3 RZ, P1, PT, R94, R102, RZ ;  /* 0x000000665eff7210 */ /* 0x000fe20007f3e0ff */
[----:B------:R-:W-:Y:S01]  /*112bf0*/  IMAD.WIDE.U32.X R98, R124, 0x1ef3622f, R98, P5 ;  /* 0x1ef3622f7c627825 */ /* 0x000fe200028e0462 */
[----:B------:R-:W-:-:S03]  /*112c00*/  IADD3 R102, P5, PT, R103, R100, RZ ;  /* 0x0000006467667210 */ /* 0x000fc60007fbe0ff */
[----:B------:R-:W-:Y:S01]  /*112c10*/  IMAD.X R95, RZ, RZ, RZ, P4 ;  /* 0x000000ffff5f7224 */ /* 0x000fe200020e06ff */
[----:B------:R-:W-:Y:S01]  /*112c20*/  IADD3 RZ, P4, PT, R80, R104, RZ ;  /* 0x0000006850ff7210 */ /* 0x000fe20007f9e0ff */
[----:B------:R-:W-:Y:S01]  /*112c30*/  IMAD.X R111, RZ, RZ, RZ, P2 ;  /* 0x000000ffff6f7224 */ /* 0x000fe200010e06ff */
[----:B------:R-:W-:Y:S01]  /*112c40*/  IADD3.X RZ, P1, PT, R59, R102, RZ, P1, !PT ;  /* 0x000000663bff7210 */ /* 0x000fe20000f3e4ff */
[----:B------:R-:W-:Y:S01]  /*112c50*/  IMAD.MOV.U32 R94, RZ, RZ, R101 ;  /* 0x000000ffff5e7224 */ /* 0x000fe200078e0065 */
[----:B------:R-:W-:Y:S01]  /*112c60*/  IADD3.X R59, P3, PT, R55, R98, RZ, P3, !PT ;  /* 0x00000062373b7210 */ /* 0x000fe20001f7e4ff */
[----:B------:R-:W-:Y:S01]  /*112c70*/  IMAD.WIDE.U32 R78, R56, -0x45f6b800, R90 ;  /* 0xba094800384e7825 */ /* 0x000fe200078e005a */
[----:B------:R-:W-:Y:S02]  /*112c80*/  IADD3.X RZ, P4, PT, R81, R109, RZ, P4, !PT ;  /* 0x0000006d51ff7210 */ /* 0x000fe4000279e4ff */
[----:B------:R-:W-:Y:S01]  /*112c90*/  IADD3.X R111, P3, PT, R111, R99, RZ, P3, !PT ;  /* 0x000000636f6f7210 */ /* 0x000fe20001f7e4ff */
[----:B------:R-:W-:Y:S01]  /*112ca0*/  IMAD.WIDE.U32.X R94, R57, -0x7af74000, R94, P5 ;  /* 0x8508c000395e7825 */ /* 0x000fe200028e045e */
[----:B------:R-:W-:-:S02]  /*112cb0*/  IADD3.X R103, P4, PT, R105, R92, RZ, P4, !PT ;  /* 0x0000005c69677210 */ /* 0x000fc4000279e4ff */
[----:B------:R-:W-:Y:S01]  /*112cc0*/  IADD3 RZ, P2, PT, R88, R74, RZ ;  /* 0x0000004a58ff7210 */ /* 0x000fe20007f5e0ff */
[----:B------:R-:W-:Y:S01]  /*112cd0*/  IMAD.WIDE.U32 R104, R87, R34, RZ ;  /* 0x0000002257687225 */ /* 0x000fe200078e00ff */
[----:B------:R-:W-:Y:S02]  /*112ce0*/  IADD3 R55, PT, PT, R79, R96, RZ ;  /* 0x000000604f377210 */ /* 0x000fe40007ffe0ff */
[----:B------:R-:W-:Y:S01]  /*112cf0*/  IADD3.X RZ, P2, PT, R89, R75, RZ, P2, !PT ;  /* 0x0000004b59ff7210 */ /* 0x000fe2000175e4ff */
[----:B------:R-:W-:Y:S01]  /*112d00*/  IMAD.WIDE.U32 R98, R87, R36, RZ ;  /* 0x0000002457627225 */ /* 0x000fe200078e00ff */
[----:B------:R-:W-:Y:S02]  /*112d10*/  IADD3.X R75, P1, PT, RZ, R94, RZ, P1, !PT ;  /* 0x0000005eff4b7210 */ /* 0x000fe40000f3e4ff */
[----:B------:R-:W-:Y:S01]  /*112d20*/  IADD3.X R115, P2, PT, R115, R72, RZ, P2, !PT ;  /* 0x0000004873737210 */ /* 0x000fe2000175e4ff */
[----:B------:R-:W-:Y:S01]  /*112d30*/  IMAD.X R128, RZ, RZ, R71, P0 ;  /* 0x000000ffff807224 */ /* 0x000fe200000e0647 */
[----:B------:R-:W-:Y:S01]  /*112d40*/  IADD3.X R130, P1, PT, RZ, R95, RZ, P1, !PT ;  /* 0x0000005fff827210 */ /* 0x000fe20000f3e4ff */
[----:B------:R-:W-:Y:S01]  /*112d50*/  IMAD.WIDE.U32 R104, P0, R29, R125, R104 ;  /* 0x0000007d1d687225 */ /* 0x000fe20007800068 */
[----:B------:R-:W-:-:S02]  /*112d60*/  IADD3.X R83, P4, PT, R83, R93, RZ, P4, !PT ;  /* 0x0000005d53537210 */ /* 0x000fc4000279e4ff */
[----:B------:R-:W-:Y:S01]  /*112d70*/  IADD3.X R74, P2, PT, R77, R73, RZ, P2, !PT ;  /* 0x000000494d4a7210 */ /* 0x000fe2000175e4ff */
[----:B------:R-:W-:-:S03]  /*112d80*/  IMAD.WIDE.U32 R98, P5, R31, R125, R98 ;  /* 0x0000007d1f627225 */ /* 0x000fc600078a0062 */
[----:B------:R-:W-:Y:S01]  /*112d90*/  IADD3.X R114, P2, PT, R115, R114, RZ, P2, !PT ;  /* 0x0000007273727210 */ /* 0x000fe2000175e4ff */
[----:B------:R-:W-:-:S03]  /*112da0*/  IMAD.WIDE.U32 R96, R125, R36, RZ ;  /* 0x000000247d607225 */ /* 0x000fc600078e00ff */
[----:B------:R-:W-:Y:S01]  /*112db0*/  IADD3.X R115, P2, PT, R74, R53, RZ, P2, !PT ;  /* 0x000000354a737210 */ /* 0x000fe2000175e4ff */
[----:B------:R-:W-:Y:S02]  /*112dc0*/  IMAD.X R95, RZ, RZ, RZ, P5 ;  /* 0x000000ffff5f7224 */ /* 0x000fe400028e06ff */
[----:B------:R-:W-:Y:S01]  /*112dd0*/  IMAD.MOV.U32 R100, RZ, RZ, R105 ;  /* 0x000000ffff647224 */ /* 0x000fe200078e0069 */
[----:B------:R-:W-:Y:S01]  /*112de0*/  IADD3 R105, P5, PT, R98, R97, RZ ;  /* 0x0000006162697210 */ /* 0x000fe20007fbe0ff */
[----:B------:R-:W-:-:S04]  /*112df0*/  IMAD.WIDE.U32 R92, R87, R40, RZ ;  /* 0x00000028575c7225 */ /* 0x000fc800078e00ff */
[----:B------:R-:W-:-:S04]  /*112e00*/  IMAD.WIDE.U32 R88, R36, R126, R88 ;  /* 0x0000007e24587225 */ /* 0x000fc800078e0058 */
[----:B------:R-:W-:Y:S01]  /*112e10*/  IMAD.MOV.U32 R94, RZ, RZ, R99 ;  /* 0x000000ffff5e7224 */ /* 0x000fe200078e0063 */
[----:B------:R-:W-:Y:S01]  /*112e20*/  IADD3.X R102, P4, PT, R103, R88, RZ, P4, !PT ;  /* 0x0000005867667210 */ /* 0x000fe2000279e4ff */
[----:B------:R-:W-:Y:S01]  /*112e30*/  IMAD.IADD R72, R89, 0x1, R58 ;  /* 0x0000000159487824 */ /* 0x000fe200078e023a */
[----:B------:R-:W-:Y:S01]  /*112e40*/  IADD3.X R58, P1, PT, R75, R78, RZ, P1, !PT ;  /* 0x0000004e4b3a7210 */ /* 0x000fe20000f3e4ff */
        /* <DEDUP_REMOVED lines=8> */
[----:B------:R-:W-:Y:S01]  /*112ed0*/  IMAD.X R101, RZ, RZ, RZ, P0 ;  /* 0x000000ffff657224 */ /* 0x000fe200000e06ff */
[----:B------:R-:W-:Y:S01]  /*112ee0*/  IADD3 R109, P0, PT, R104, R71, RZ ;  /* 0x00000047686d7210 */ /* 0x000fe20007f1e0ff */
[----:B------:R-:W-:Y:S01]  /*112ef0*/  IMAD.MOV.U32 R74, RZ, RZ, R93 ;  /* 0x000000ffff4a7224 */ /* 0x000fe200078e005d */
[----:B------:R-:W-:Y:S01]  /*112f00*/  IADD3.X R91, P2, PT, RZ, RZ, RZ, P2, !PT ;  /* 0x000000ffff5b7210 */ /* 0x000fe2000175e4ff */
[----:B------:R-:W-:-:S04]  /*112f10*/  IMAD.WIDE.U32 R72, R87, R35, RZ ;  /* 0x0000002357487225 */ /* 0x000fc800078e00ff */
[----:B------:R-:W-:Y:S01]  /*112f20*/  IMAD.WIDE.U32.X R74, R33, R87, R74, P5 ;  /* 0x00000057214a7225 */ /* 0x000fe200028e044a */
[----:B------:R-:W-:-:S03]  /*112f30*/  IADD3 RZ, P5, PT, R114, R76, RZ ;  /* 0x0000004c72ff7210 */ /* 0x000fc60007fbe0ff */
[----:B------:R-:W-:Y:S01]  /*112f40*/  IMAD.WIDE.U32.X R100, R29, R87, R100, P0 ;  /* 0x000000571d647225 */ /* 0x000fe200000e0464 */
[----:B------:R-:W-:Y:S02]  /*112f50*/  IADD3 RZ, P0, PT, R102, R70, RZ ;  /* 0x0000004666ff7210 */ /* 0x000fe40007f1e0ff */
[----:B------:R-:W-:Y:S01]  /*112f60*/  IADD3.X RZ, P5, PT, R115, R137, RZ, P5, !PT ;  /* 0x0000008973ff7210 */ /* 0x000fe20002fbe4ff */
[----:B------:R-:W-:Y:S01]  /*112f70*/  IMAD.WIDE.U32 R76, R123, R28, RZ ;  /* 0x0000001c7b4c7225 */ /* 0x000fe200078e00ff */
[----:B------:R-:W-:-:S03]  /*112f80*/  IADD3.X RZ, P0, PT, R103, R109, RZ, P0, !PT ;  /* 0x0000006d67ff7210 */ /* 0x000fc6000071e4ff */
[----:B------:R-:W-:Y:S01]  /*112f90*/  IMAD.X R99, RZ, RZ, RZ, P4 ;  /* 0x000000ffff637224 */ /* 0x000fe200020e06ff */
[----:B------:R-:W-:Y:S01]  /*112fa0*/  IADD3.X R139, P0, PT, R139, R100, RZ, P0, !PT ;  /* 0x000000648b8b7210 */ /* 0x000fe2000071e4ff */
[----:B------:R-:W-:-:S03]  /*112fb0*/  IMAD.WIDE.U32 R70, R125, R35, RZ ;  /* 0x000000237d467225 */ /* 0x000fc600078e00ff */
[----:B------:R-:W-:Y:S01]  /*112fc0*/  IADD3.X R99, P0, PT, R99, R101, RZ, P0, !PT ;  /* 0x0000006563637210 */ /* 0x000fe2000071e4ff */
[----:B------:R-:W-:-:S04]  /*112fd0*/  IMAD.WIDE.U32 R72, P4, R37, R125, R72 ;  /* 0x0000007d25487225 */ /* 0x000fc80007880048 */
[----:B------:R-:W-:Y:S02]  /*112fe0*/  IMAD.X R53, RZ, RZ, RZ, P2 ;  /* 0x000000ffff357224 */ /* 0x000fe400010e06ff */
[----:B------:R-:W-:Y:S01]  /*112ff0*/  IMAD.X R79, RZ, RZ, RZ, P4 ;  /* 0x000000ffff4f7224 */ /* 0x000fe200020e06ff */
[----:B------:R-:W-:Y:S01]  /*113000*/  IADD3 R71, P4, PT, R72, R71, RZ ;  /* 0x0000004748477210 */ /* 0x000fe20007f9e0ff */
[----:B------:R-:W-:-:S04]  /*113010*/  IMAD.WIDE.U32 R80, R32, R125, R80 ;  /* 0x0000007d20507225 */ /* 0x000fc800078e0050 */
[----:B------:R-:W-:Y:S01]  /*113020*/  IMAD.WIDE.U32 R84, R119, R28, RZ ;  /* 0x0000001c77547225 */ /* 0x000fe200078e00ff */
[----:B------:R-:W-:-:S03]  /*113030*/  IADD3 R81, PT, PT, R81, R82, RZ ;  /* 0x0000005251517210 */ /* 0x000fc60007ffe0ff */
[----:B------:R-:W-:-:S04]  /*113040*/  IMAD.WIDE.U32 R76, P2, R26, R119, R76 ;  /* 0x000000771a4c7225 */ /* 0x000fc8000784004c */
        /* <DEDUP_REMOVED lines=8> */
[----:B------:R-:W-:-:S04]  /*1130d0*/  IMAD.WIDE.U32.X R82, R26, R123, R82, P2 ;  /* 0x0000007b1a527225 */ /* 0x000fc800010e0452 */
[----:B------:R-:W-:Y:S01]  /*1130e0*/  IMAD.WIDE.U32 R80, R28, R119, R80 ;  /* 0x000000771c507225 */ /* 0x000fe200078e0050 */
[----:B------:R-:W-:-:S03]  /*1130f0*/  IADD3.X R73, P4, PT, RZ, R82, RZ, P4, !PT ;  /* 0x00000052ff497210 */ /* 0x000fc6000279e4ff */
[----:B------:R-:W-:Y:S01]  /*113100*/  IMAD.WIDE.U32 R84, P2, R54, 0x170b5d44, R84 ;  /* 0x170b5d4436547825 */ /* 0x000fe20007840054 */
[----:B------:R-:W-:Y:S02]  /*113110*/  IADD3.X R80, P3, PT, R59, R80, RZ, P3, !PT ;  /* 0x000000503b507210 */ /* 0x000fe40001f7e4ff */
[----:B------:R-:W-:Y:S01]  /*113120*/  IADD3.X R59, P1, PT, R130, R55, RZ, P1, !PT ;  /* 0x00000037823b7210 */ /* 0x000fe20000f3e4ff */
[----:B------:R-:W-:Y:S01]  /*113130*/  IMAD.WIDE.U32 R86, R54, 0x30000000, RZ ;  /* 0x3000000036567825 */ /* 0x000fe200078e00ff */
[----:B------:R-:W-:-:S03]  /*113140*/  IADD3.X R55, P4, PT, RZ, R83, RZ, P4, !PT ;  /* 0x00000053ff377210 */ /* 0x000fc6000279e4ff */
[----:B------:R-:W-:Y:S01]  /*113150*/  IMAD.X R89, RZ, RZ, RZ, P2 ;  /* 0x000000ffff597224 */ /* 0x000fe200010e06ff */
[----:B------:R-:W-:Y:S01]  /*113160*/  IADD3 R77, P2, PT, R84, R87, RZ ;  /* 0x00000057544d7210 */ /* 0x000fe20007f5e0ff */
[----:B------:R-:W-:-:S04]  /*113170*/  IMAD.WIDE.U32 R82, R40, R126, R114 ;  /* 0x0000007e28527225 */ /* 0x000fc800078e0072 */
[----:B------:R-:W-:Y:S01]  /*113180*/  IMAD.MOV.U32 R88, RZ, RZ, R85 ;  /* 0x000000ffff587224 */ /* 0x000fe200078e0055 */
[----:B------:R-:W-:Y:S01]  /*113190*/  IADD3.X R82, P0, PT, R139, R82, RZ, P0, !PT ;  /* 0x000000528b527210 */ /* 0x000fe2000071e4ff */
[----:B------:R-:W-:Y:S01]  /*1131a0*/  IMAD.IADD R116, R83, 0x1, R116 ;  /* 0x0000000153747824 */ /* 0x000fe200078e0274 */
[----:B------:R-:W-:Y:S01]  /*1131b0*/  IADD3.X R85, P1, PT, RZ, RZ, RZ, P1, !PT ;  /* 0x000000ffff557210 */ /* 0x000fe20000f3e4ff */
[----:B------:R-:W-:Y:S01]  /*1131c0*/  IMAD.WIDE.U32.X R88, R57, 0x170b5d44, R88, P2 ;  /* 0x170b5d4439587825 */ /* 0x000fe200010e0458 */
[----:B------:R-:W-:Y:S02]  /*1131d0*/  IADD3 RZ, P2, PT, R58, R86, RZ ;  /* 0x000000563aff7210 */ /* 0x000fe40007f5e0ff */
[----:B------:R-:W-:Y:S01]  /*1131e0*/  IADD3.X R83, P0, PT, R99, R116, RZ, P0, !PT ;  /* 0x0000007463537210 */ /* 0x000fe2000071e4ff */
[----:B------:R-:W-:Y:S01]  /*1131f0*/  IMAD.WIDE.U32 R100, R34, R125, R102 ;  /* 0x0000007d22647225 */ /* 0x000fe200078e0066 */
[----:B------:R-:W-:Y:S02]  /*113200*/  IADD3.X RZ, P2, PT, R59, R77, RZ, P2, !PT ;  /* 0x0000004d3bff7210 */ /* 0x000fe4000175e4ff */
[----:B------:R-:W-:Y:S01]  /*113210*/  IADD3.X R93, P0, PT, RZ, RZ, RZ, P0, !PT ;  /* 0x000000ffff5d7210 */ /* 0x000fe2000071e4ff */
[----:B------:R-:W-:Y:S01]  /*113220*/  IMAD.WIDE.U32 R102, R123, R32, RZ ;  /* 0x000000207b667225 */ /* 0x000fe200078e00ff */
[----:B------:R-:W-:-:S02]  /*113230*/  IADD3.X R100, P4, PT, R73, R100, RZ, P4, !PT ;  /* 0x0000006449647210 */ /* 0x000fc4000279e4ff */
[----:B------:R-:W-:Y:S01]  /*113240*/  IADD3.X R85, P2, PT, R85, R88, RZ, P2, !PT ;  /* 0x0000005855557210 */ /* 0x000fe2000175e4ff */
[----:B------:R-:W-:Y:S02]  /*113250*/  IMAD.X R73, RZ, RZ, RZ, P1 ;  /* 0x000000ffff497224 */ /* 0x000fe400008e06ff */
[----:B------:R-:W-:-:S03]  /*113260*/  IMAD.WIDE.U32 R102, P1, R27, R119, R102 ;  /* 0x000000771b667225 */ /* 0x000fc60007820066 */
[----:B------:R-:W-:Y:S01]  /*113270*/  IADD3.X R73, P2, PT, R73, R89, RZ, P2, !PT ;  /* 0x0000005949497210 */ /* 0x000fe2000175e4ff */
[----:B------:R-:W-:-:S04]  /*113280*/  IMAD.WIDE.U32 R86, R119, R32, RZ ;  /* 0x0000002077567225 */ /* 0x000fc800078e00ff */
[----:B------:R-:W-:Y:S02]  /*113290*/  IMAD.IADD R148, R81, 0x1, R76 ;  /* 0x0000000151947824 */ /* 0x000fe400078e024c */
[----:B------:R-:W-:-:S03]  /*1132a0*/  IMAD.WIDE.U32 R76, R124, 0xf5138f, RZ ;  /* 0x00f5138f7c4c7825 */ /* 0x000fc600078e00ff */
[----:B------:R-:W-:Y:S01]  /*1132b0*/  IADD3.X R81, P3, PT, R111, R148, RZ, P3, !PT ;  /* 0x000000946f517210 */ /* 0x000fe20001f7e4ff */
[----:B------:R-:W-:Y:S01]  /*1132c0*/  IMAD.X R99, RZ, RZ, RZ, P0 ;  /* 0x000000ffff637224 */ /* 0x000fe200000e06ff */
[----:B------:R-:W-:Y:S01]  /*1132d0*/  IADD3 R87, P0, PT, R102, R87, RZ ;  /* 0x0000005766577210 */ /* 0x000fe20007f1e0ff */
[----:B------:R-:W-:Y:S02]  /*1132e0*/  IMAD.X R115, RZ, RZ, RZ, P1 ;  /* 0x000000ffff737224 */ /* 0x000fe400008e06ff */
[----:B------:R-:W-:-:S04]  /*1132f0*/  IMAD.WIDE.U32 R88, R56, 0xf5138f, RZ ;  /* 0x00f5138f38587825 */ /* 0x000fc800078e00ff */
[----:B------:R-:W-:Y:S02]  /*113300*/  IMAD.MOV.U32 R114, RZ, RZ, R103 ;  /* 0x000000ffff727224 */ /* 0x000fe400078e0067 */
[----:B------:R-:W-:-:S04]  /*113310*/  IMAD.WIDE.U32 R76, P1, R56, 0x1a22d9f3, R76 ;  /* 0x1a22d9f3384c7825 */ /* 0x000fc8000782004c */
[----:B------:R-:W-:Y:S02]  /*113320*/  IMAD.IADD R104, R101, 0x1, R104 ;  /* 0x0000000165687824 */ /* 0x000fe400078e0268 */
[----:B------:R-:W-:Y:S01]  /*113330*/  IMAD.WIDE.U32.X R150, R27, R123, R114, P0 ;  /* 0x0000007b1b967225 */ /* 0x000fe200000e0472 */
[----:B------:R-:W-:Y:S02]  /*113340*/  IADD3 RZ, P0, PT, R80, R88, RZ ;  /* 0x0000005850ff7210 */ /* 0x000fe40007f1e0ff */
[----:B------:R-:W-:Y:S01]  /*113350*/  IADD3.X R88, P5, PT, R91, R112, RZ, P5, !PT ;  /* 0x000000705b587210 */ /* 0x000fe20002fbe4ff */
[----:B------:R-:W-:Y:S01]  /*113360*/  IMAD.X R115, RZ, RZ, RZ, P1 ;  /* 0x000000ffff737224 */ /* 0x000fe200008e06ff */
[----:B------:R-:W-:Y:S01]  /*113370*/  IADD3 R89, P1, PT, R76, R89, RZ ;  /* 0x000000594c597210 */ /* 0x000fe20007f3e0ff */
[----:B------:R-:W-:Y:S01]  /*113380*/  IMAD.MOV.U32 R114, RZ, RZ, R77 ;  /* 0x000000ffff727224 */ /* 0x000fe200078e004d */
[----:B------:R-:W-:Y:S02]  /*113390*/  IADD3.X R101, P4, PT, R55, R104, RZ, P4, !PT ;  /* 0x0000006837657210 */ /* 0x000fe4000279e4ff */
[----:B------:R-:W-:Y:S01]  /*1133a0*/  IADD3.X R113, P5, PT, R53, R113, RZ, P5, !PT ;  /* 0x0000007135717210 */ /* 0x000fe20002fbe4ff */
[----:B------:R-:W-:Y:S01]  /*1133b0*/  IMAD.WIDE.U32.X R114, R124, 0x1a22d9f3, R114, P1 ;  /* 0x1a22d9f37c727825 */ /* 0x000fe200008e0472 */
[----:B------:R-:W-:-:S02]  /*1133c0*/  IADD3.X R53, P3, PT, RZ, RZ, RZ, P3, !PT ;  /* 0x000000ffff357210 */ /* 0x000fc40001f7e4ff */
[----:B------:R-:W-:Y:S02]  /*1133d0*/  IADD3 RZ, P1, PT, R100, R86, RZ ;  /* 0x0000005664ff7210 */ /* 0x000fe40007f3e0ff */
[----:B------:R-:W-:Y:S01]  /*1133e0*/  IADD3.X R77, P4, PT, RZ, RZ, RZ, P4, !PT ;  /* 0x000000ffff4d7210 */ /* 0x000fe2000279e4ff */
[----:B------:R-:W-:Y:S01]  /*1133f0*/  IMAD.X R55, RZ, RZ, RZ, P3 ;  /* 0x000000ffff377224 */ /* 0x000fe200018e06ff */
[----:B------:R-:W-:Y:S02]  /*113400*/  IADD3.X R88, P5, PT, R88, R117, RZ, P5, !PT ;  /* 0x0000007558587210 */ /* 0x000fe40002fbe4ff */
[----:B------:R-:W-:Y:S01]  /*113410*/  IADD3.X RZ, P0, PT, R81, R89, RZ, P0, !PT ;  /* 0x0000005951ff7210 */ /* 0x000fe2000071e4ff */
[----:B------:R-:W-:Y:S01]  /*113420*/  IMAD.WIDE.U32 R80, R56, 0xf5138f, R80 ;  /* 0x00f5138f38507825 */ /* 0x000fe200078e0050 */
[----:B------:R-:W-:Y:S02]  /*113430*/  IADD3 RZ, P3, PT, R82, R96, RZ ;  /* 0x0000006052ff7210 */ /* 0x000fe40007f7e0ff */
[----:B------:R-:W-:Y:S01]  /*113440*/  IADD3.X RZ, P1, PT, R101, R87, RZ, P1, !PT ;  /* 0x0000005765ff7210 */ /* 0x000fe20000f3e4ff */
[----:B------:R-:W-:Y:S01]  /*113450*/  IMAD.WIDE.U32 R100, R32, R119, R100 ;  /* 0x0000007720647225 */ /* 0x000fe200078e0064 */
[----:B------:R-:W-:-:S02]  /*113460*/  IADD3.X R91, PT, PT, RZ, RZ, RZ, P4, !PT ;  /* 0x000000ffff5b7210 */ /* 0x000fc400027fe4ff */
[----:B------:R-:W-:Y:S01]  /*113470*/  IADD3 RZ, P4, PT, R88, R108, RZ ;  /* 0x0000006c58ff7210 */ /* 0x000fe20007f9e0ff */
[----:B------:R-:W-:Y:S01]  /*113480*/  IMAD.IADD R101, R101, 0x1, R102 ;  /* 0x0000000165657824 */ /* 0x000fe200078e0266 */
[----:B------:R-:W-:Y:S01]  /*113490*/  IADD3.X R89, P5, PT, R113, R128, RZ, P5, !PT ;  /* 0x0000008071597210 */ /* 0x000fe20002fbe4ff */
[----:B------:R-:W-:Y:S01]  /*1134a0*/  IMAD.WIDE.U32 R112, R123, R36, RZ ;  /* 0x000000247b707225 */ /* 0x000fe200078e00ff */
[----:B------:R-:W-:Y:S02]  /*1134b0*/  IADD3.X RZ, P3, PT, R83, R105, RZ, P3, !PT ;  /* 0x0000006953ff7210 */ /* 0x000fe40001f7e4ff */
[----:B------:R-:W-:Y:S01]  /*1134c0*/  IADD3.X R87, P1, PT, R77, R150, RZ, P1, !PT ;  /* 0x000000964d577210 */ /* 0x000fe20000f3e4ff */
[----:B------:R-:W-:Y:S01]  /*1134d0*/  IMAD.WIDE.U32 R82, R36, R125, R82 ;  /* 0x0000007d24527225 */ /* 0x000fe200078e0052 */
[----:B------:R-:W-:Y:S02]  /*1134e0*/  IADD3.X RZ, P4, PT, R89, R120, RZ, P4, !PT ;  /* 0x0000007859ff7210 */ /* 0x000fe4000279e4ff */
[----:B------:R-:W-:Y:S01]  /*1134f0*/  IADD3.X R77, P5, PT, RZ, RZ, RZ, P5, !PT ;  /* 0x000000ffff4d7210 */ /* 0x000fe20002fbe4ff */
[----:B------:R-:W-:Y:S01]  /*113500*/  IMAD.WIDE.U32 R104, R123, R34, RZ ;  /* 0x000000227b687225 */ /* 0x000fe200078e00ff */
[----:B------:R-:W-:-:S02]  /*113510*/  IADD3.X R93, P3, PT, R93, R94, RZ, P3, !PT ;  /* 0x0000005e5d5d7210 */ /* 0x000fc40001f7e4ff */
[----:B------:R-:W-:Y:S01]  /*113520*/  IADD3.X R150, P1, PT, R91, R151, RZ, P1, !PT ;  /* 0x000000975b967210 */ /* 0x000fe20000f3e4ff */
        /* <DEDUP_REMOVED lines=8> */
[----:B------:R-:W-:-:S02]  /*1135b0*/  IADD3.X R96, PT, PT, R107, RZ, RZ, P4, P5 ;  /* 0x000000ff6b607210 */ /* 0x000fc400027ea4ff */
[----:B------:R-:W-:Y:S01]  /*1135c0*/  IADD3.X R55, P0, PT, R55, R115, RZ, P0, !PT ;  /* 0x0000007337377210 */ /* 0x000fe2000071e4ff */
[----:B------:R-:W-:Y:S01]  /*1135d0*/  IMAD.WIDE.U32 R104, P5, R29, R119, R104 ;  /* 0x000000771d687225 */ /* 0x000fe200078a0068 */
[----:B------:R-:W-:Y:S02]  /*1135e0*/  IADD3.X R116, P4, PT, R93, R88, RZ, P3, !PT ;  /* 0x000000585d747210 */ /* 0x000fe40001f9e4ff */
[----:B------:R-:W-:Y:S01]  /*1135f0*/  IADD3.X R87, P1, PT, R150, R95, RZ, P1, !PT ;  /* 0x0000005f96577210 */ /* 0x000fe20000f3e4ff */
[----:B------:R-:W-:Y:S01]  /*113600*/  IMAD.X R115, RZ, RZ, RZ, P5 ;  /* 0x000000ffff737224 */ /* 0x000fe200028e06ff */
[----:B------:R-:W-:Y:S01]  /*113610*/  IADD3 R91, P5, PT, R104, R83, RZ ;  /* 0x00000053685b7210 */ /* 0x000fe20007fbe0ff */
[----:B------:R-:W-:Y:S01]  /*113620*/  IMAD.WIDE.U32 R112, P3, R31, R119, R112 ;  /* 0x000000771f707225 */ /* 0x000fe20007860070 */
[----:B------:R-:W-:-:S03]  /*113630*/  IADD3.X R117, P4, PT, R99, R94, RZ, P4, !PT ;  /* 0x0000005e63757210 */ /* 0x000fc6000279e4ff */
[----:B------:R-:W-:Y:S01]  /*113640*/  IMAD.WIDE.U32 R110, R119, R36, RZ ;  /* 0x00000024776e7225 */ /* 0x000fe200078e00ff */
[----:B------:R-:W-:-:S03]  /*113650*/  IADD3.X R93, P4, PT, RZ, RZ, RZ, P4, !PT ;  /* 0x000000ffff5d7210 */ /* 0x000fc6000279e4ff */
[----:B------:R-:W-:Y:S02]  /*113660*/  IMAD.MOV.U32 R114, RZ, RZ, R105 ;  /* 0x000000ffff727224 */ /* 0x000fe400078e0069 */
[----:B------:R-:W-:-:S04]  /*113670*/  IMAD.WIDE.U32 R88, R123, R40, RZ ;  /* 0x000000287b587225 */ /* 0x000fc800078e00ff */
[----:B------:R-:W-:Y:S01]  /*113680*/  IMAD.WIDE.U32.X R114, R29, R123, R114, P5 ;  /* 0x0000007b1d727225 */ /* 0x000fe200028e0472 */
[----:B------:R-:W-:-:S03]  /*113690*/  IADD3 R105, P5, PT, R112, R111, RZ ;  /* 0x0000006f70697210 */ /* 0x000fc60007fbe0ff */
[----:B------:R-:W-:Y:S01]  /*1136a0*/  IMAD.X R109, RZ, RZ, RZ, P3 ;  /* 0x000000ffff6d7224 */ /* 0x000fe200018e06ff */
[----:B------:R-:W-:Y:S01]  /*1136b0*/  IADD3 RZ, P3, PT, R86, R82, RZ ;  /* 0x0000005256ff7210 */ /* 0x000fe20007f7e0ff */
[----:B------:R-:W-:Y:S01]  /*1136c0*/  IMAD.MOV.U32 R108, RZ, RZ, R113 ;  /* 0x000000ffff6c7224 */ /* 0x000fe200078e0071 */
[----:B------:R-:W-:Y:S01]  /*1136d0*/  IADD3.X R113, P1, PT, RZ, RZ, RZ, P1, !PT ;  /* 0x000000ffff717210 */ /* 0x000fe20000f3e4ff */
[----:B------:R-:W-:Y:S01]  /*1136e0*/  IMAD.WIDE.U32 R82, R122, R28, RZ ;  /* 0x0000001c7a527225 */ /* 0x000fe200078e00ff */
[----:B------:R-:W-:-:S03]  /*1136f0*/  IADD3.X RZ, P3, PT, R87, R91, RZ, P3, !PT ;  /* 0x0000005b57ff7210 */ /* 0x000fc60001f7e4ff */
[----:B------:R-:W-:Y:S01]  /*113700*/  IMAD.WIDE.U32.X R108, R31, R123, R108, P5 ;  /* 0x0000007b1f6c7225 */ /* 0x000fe200028e046c */
[----:B------:R-:W-:-:S03]  /*113710*/  IADD3.X R113, P3, PT, R113, R114, RZ, P3, !PT ;  /* 0x0000007271717210 */ /* 0x000fc60001f7e4ff */
[----:B------:R-:W-:-:S04]  /*113720*/  IMAD.WIDE.U32 R88, P5, R33, R119, R88 ;  /* 0x0000007721587225 */ /* 0x000fc800078a0058 */
[----:B------:R-:W-:-:S04]  /*113730*/  IMAD.WIDE.U32 R98, R119, R40, RZ ;  /* 0x0000002877627225 */ /* 0x000fc800078e00ff */
[----:B------:R-:W-:Y:S02]  /*113740*/  IMAD.X R95, RZ, RZ, RZ, P5 ;  /* 0x000000ffff5f7224 */ /* 0x000fe400028e06ff */
[----:B------:R-:W-:-:S04]  /*113750*/  IMAD.WIDE.U32 R106, R133, R28, RZ ;  /* 0x0000001c856a7225 */ /* 0x000fc800078e00ff */
[----:B------:R-:W-:Y:S01]  /*113760*/  IMAD.X R111, RZ, RZ, RZ, P1 ;  /* 0x000000ffff6f7224 */ /* 0x000fe200008e06ff */
[----:B------:R-:W-:Y:S01]  /*113770*/  IADD3 R99, P1, PT, R88, R99, RZ ;  /* 0x0000006358637210 */ /* 0x000fe20007f3e0ff */
[----:B------:R-:W-:-:S04]  /*113780*/  IMAD.WIDE.U32 R82, P5, R26, R133, R82 ;  /* 0x000000851a527225 */ /* 0x000fc800078a0052 */
[----:B------:R-:W-:Y:S02]  /*113790*/  IMAD.MOV.U32 R94, RZ, RZ, R89 ;  /* 0x000000ffff5e7224 */ /* 0x000fe400078e0059 */
[----:B------:R-:W-:Y:S01]  /*1137a0*/  IMAD.X R89, RZ, RZ, RZ, P4 ;  /* 0x000000ffff597224 */ /* 0x000fe200020e06ff */
[----:B------:R-:W-:Y:S01]  /*1137b0*/  IADD3 R107, P4, PT, R82, R107, RZ ;  /* 0x0000006b526b7210 */ /* 0x000fe20007f9e0ff */
[----:B------:R-:W-:Y:S01]  /*1137c0*/  IMAD.WIDE.U32.X R94, R33, R123, R94, P1 ;  /* 0x0000007b215e7225 */ /* 0x000fe200008e045e */
[----:B------:R-:W-:-:S03]  /*1137d0*/  IADD3 RZ, P1, PT, R100, R106, RZ ;  /* 0x0000006a64ff7210 */ /* 0x000fc60007f3e0ff */
[----:B------:R-:W-:Y:S01]  /*1137e0*/  IMAD.X R103, RZ, RZ, RZ, P5 ;  /* 0x000000ffff677224 */ /* 0x000fe200028e06ff */
[----:B------:R-:W-:Y:S01]  /*1137f0*/  IADD3 RZ, P5, PT, R116, R90, RZ ;  /* 0x0000005a74ff7210 */ /* 0x000fe20007fbe0ff */
[----:B------:R-:W-:Y:S01]  /*113800*/  IMAD.MOV.U32 R102, RZ, RZ, R83 ;  /* 0x000000ffff667224 */ /* 0x000fe200078e0053 */
[----:B------:R-:W-:Y:S01]  /*113810*/  IADD3.X RZ, P1, PT, R101, R107, RZ, P1, !PT ;  /* 0x0000006b65ff7210 */ /* 0x000fe20000f3e4ff */
[----:B------:R-:W-:Y:S01]  /*113820*/  IMAD.WIDE.U32 R90, R123, R35, RZ ;  /* 0x000000237b5a7225 */ /* 0x000fe200078e00ff */
[----:B------:R-:W-:Y:S02]  /*113830*/  IADD3.X RZ, P5, PT, R117, R97, RZ, P5, !PT ;  /* 0x0000006175ff7210 */ /* 0x000fe40002fbe4ff */
[----:B------:R-:W-:Y:S01]  /*113840*/  IADD3.X R83, P3, PT, R111, R115, RZ, P3, !PT ;  /* 0x000000736f537210 */ /* 0x000fe20001f7e4ff */
[----:B------:R-:W-:Y:S01]  /*113850*/  IMAD.WIDE.U32.X R102, R26, R122, R102, P4 ;  /* 0x0000007a1a667225 */ /* 0x000fe200020e0466 */
[----:B------:R-:W-:-:S03]  /*113860*/  IADD3.X R74, P5, PT, R93, R74, RZ, P5, !PT ;  /* 0x0000004a5d4a7210 */ /* 0x000fc60002fbe4ff */
[----:B------:R-:W-:Y:S01]  /*113870*/  IMAD.WIDE.U32 R116, R40, R125, R116 ;  /* 0x0000007d28747225 */ /* 0x000fe200078e0074 */
[----:B------:R-:W-:Y:S02]  /*113880*/  IADD3.X R97, P1, PT, RZ, R102, RZ, P1, !PT ;  /* 0x00000066ff617210 */ /* 0x000fe40000f3e4ff */
[----:B------:R-:W-:Y:S01]  /*113890*/  IADD3.X R89, P5, PT, R89, R75, RZ, P5, !PT ;  /* 0x0000004b59597210 */ /* 0x000fe20002fbe4ff */
[----:B------:R-:W-:Y:S01]  /*1138a0*/  IMAD.WIDE.U32 R90, P4, R37, R119, R90 ;  /* 0x00000077255a7225 */ /* 0x000fe2000788005a */
[----:B------:R-:W-:Y:S02]  /*1138b0*/  IADD3 R120, PT, PT, R117, R92, RZ ;  /* 0x0000005c75787210 */ /* 0x000fe40007ffe0ff */
[----:B------:R-:W-:Y:S01]  /*1138c0*/  IADD3.X R116, P3, PT, R113, R116, RZ, P3, !PT ;  /* 0x0000007471747210 */ /* 0x000fe20001f7e4ff */
[----:B------:R-:W-:Y:S01]  /*1138d0*/  IMAD.WIDE.U32 R106, R119, R35, RZ ;  /* 0x00000023776a7225 */ /* 0x000fe200078e00ff */
[----:B------:R-:W-:Y:S02]  /*1138e0*/  IADD3.X R111, P1, PT, RZ, R103, RZ, P1, !PT ;  /* 0x00000067ff6f7210 */ /* 0x000fe40000f3e4ff */
[----:B------:R-:W-:Y:S01]  /*1138f0*/  IADD3.X R117, P3, PT, R83, R120, RZ, P3, !PT ;  /* 0x0000007853757210 */ /* 0x000fe20001f7e4ff */
        /* <DEDUP_REMOVED lines=14> */
[----:B------:R-:W-:Y:S01]  /*1139e0*/  IMAD.X R111, RZ, RZ, RZ, P3 ;  /* 0x000000ffff6f7224 */ /* 0x000fe200018e06ff */
[----:B------:R-:W-:Y:S01]  /*1139f0*/  IADD3 R75, P3, PT, R86, R115, RZ ;  /* 0x00000073564b7210 */ /* 0x000fe20007f7e0ff */
[----:B------:R-:W-:Y:S01]  /*113a00*/  IMAD.X R149, RZ, RZ, RZ, P4 ;  /* 0x000000ffff957224 */ /* 0x000fe200020e06ff */
[----:B------:R-:W-:Y:S01]  /*113a10*/  IADD3 RZ, P4, PT, R92, R114, RZ ;  /* 0x000000725cff7210 */ /* 0x000fe20007f9e0ff */
[----:B------:R-:W-:Y:S02]  /*113a20*/  IMAD.MOV.U32 R148, RZ, RZ, R87 ;  /* 0x000000ffff947224 */ /* 0x000fe400078e0057 */
[----:B------:R-:W-:Y:S01]  /*113a30*/  IMAD.X R91, RZ, RZ, RZ, P1 ;  /* 0x000000ffff5b7224 */ /* 0x000fe200008e06ff */
[----:B------:R-:W-:Y:S01]  /*113a40*/  IADD3.X RZ, P4, PT, R93, R75, RZ, P4, !PT ;  /* 0x0000004b5dff7210 */ /* 0x000fe2000279e4ff */
[----:B------:R-:W-:Y:S01]  /*113a50*/  IMAD.WIDE.U32.X R148, R27, R122, R148, P3 ;  /* 0x0000007a1b947225 */ /* 0x000fe200018e0494 */
[----:B------:R-:W-:Y:S02]  /*113a60*/  IADD3 RZ, P3, PT, R116, R110, RZ ;  /* 0x0000006e74ff7210 */ /* 0x000fe40007f7e0ff */
[----:B------:R-:W-:Y:S01]  /*113a70*/  IADD3 RZ, P1, PT, R74, R70, RZ ;  /* 0x000000464aff7210 */ /* 0x000fe20007f3e0ff */
[----:B------:R-:W-:Y:S01]  /*113a80*/  IMAD.IADD R76, R81, 0x1, R76 ;  /* 0x00000001514c7824 */ /* 0x000fe200078e024c */
[----:B------:R-:W-:Y:S01]  /*113a90*/  IADD3.X RZ, P3, PT, R117, R105, RZ, P3, !PT ;  /* 0x0000006975ff7210 */ /* 0x000fe20001f7e4ff */
        /* <DEDUP_REMOVED lines=20> */
[----:B------:R-:W-:-:S04]  /*113be0*/  IMAD.WIDE.U32 R78, P5, R31, R133, R74 ;  /* 0x000000851f4e7225 */ /* 0x000fc800078a004a */
[----:B------:R-:W-:Y:S02]  /*113bf0*/  IMAD.MOV.U32 R148, RZ, RZ, R109 ;  /* 0x000000ffff947224 */ /* 0x000fe400078e006d */
[----:B------:R-:W-:Y:S02]  /*113c00*/  IMAD.IADD R72, R153, 0x1, R72 ;  /* 0x0000000199487824 */ /* 0x000fe400078e0248 */
[----:B------:R-:W-:-:S03]  /*113c10*/  IMAD.WIDE.U32 R96, R122, R40, RZ ;  /* 0x000000287a607225 */ /* 0x000fc600078e00ff */
[----:B------:R-:W-:Y:S01]  /*113c20*/  IADD3.X R153, P3, PT, R77, R72, RZ, P3, !PT ;  /* 0x000000484d997210 */ /* 0x000fe20001f7e4ff */
[----:B------:R-:W-:Y:S01]  /*113c30*/  IMAD.WIDE.U32.X R148, R29, R122, R148, P1 ;  /* 0x0000007a1d947225 */ /* 0x000fe200008e0494 */
[----:B------:R-:W-:-:S03]  /*113c40*/  IADD3 R83, P1, PT, R78, R117, RZ ;  /* 0x000000754e537210 */ /* 0x000fc60007f3e0ff */
[----:B------:R-:W-:Y:S02]  /*113c50*/  IMAD.X R115, RZ, RZ, RZ, P5 ;  /* 0x000000ffff737224 */ /* 0x000fe400028e06ff */
[----:B------:R-:W-:Y:S02]  /*113c60*/  IMAD.MOV.U32 R114, RZ, RZ, R79 ;  /* 0x000000ffff727224 */ /* 0x000fe400078e004f */
[----:B------:R-:W-:-:S04]  /*113c70*/  IMAD.WIDE.U32 R96, P5, R33, R133, R96 ;  /* 0x0000008521607225 */ /* 0x000fc800078a0060 */
[----:B------:R-:W-:Y:S01]  /*113c80*/  IMAD.WIDE.U32.X R114, R31, R122, R114, P1 ;  /* 0x0000007a1f727225 */ /* 0x000fe200008e0472 */
[----:B------:R-:W-:Y:S02]  /*113c90*/  IADD3.X R151, P1, PT, RZ, RZ, RZ, P3, !PT ;  /* 0x000000ffff977210 */ /* 0x000fe40001f3e4ff */
[----:B------:R-:W-:Y:S01]  /*113ca0*/  IADD3 RZ, P3, PT, R152, R98, RZ ;  /* 0x0000006298ff7210 */ /* 0x000fe20007f7e0ff */
[----:B------:R-:W-:Y:S01]  /*113cb0*/  IMAD.WIDE.U32 R110, R133, R40, RZ ;  /* 0x00000028856e7225 */ /* 0x000fe200078e00ff */
[----:B------:R-:W-:Y:S02]  /*113cc0*/  IADD3.X R113, PT, PT, RZ, RZ, RZ, P5, !PT ;  /* 0x000000ffff717210 */ /* 0x000fe40002ffe4ff */
[----:B------:R-:W-:Y:S01]  /*113cd0*/  IADD3.X RZ, P3, PT, R153, R99, RZ, P3, !PT ;  /* 0x0000006399ff7210 */ /* 0x000fe20001f7e4ff */
[----:B------:R-:W-:Y:S01]  /*113ce0*/  IMAD.IADD R120, R105, 0x1, R112 ;  /* 0x0000000169787824 */ /* 0x000fe200078e0270 */
[----:B------:R-:W-:Y:S01]  /*113cf0*/  IADD3 R77, P5, PT, R96, R111, RZ ;  /* 0x0000006f604d7210 */ /* 0x000fe20007fbe0ff */
[----:B------:R-:W-:Y:S01]  /*113d00*/  IMAD.WIDE.U32 R74, R122, R35, RZ ;  /* 0x000000237a4a7225 */ /* 0x000fe200078e00ff */
[----:B------:R-:W-:-:S02]  /*113d10*/  IADD3.X R151, P3, PT, R151, R94, RZ, P3, !PT ;  /* 0x0000005e97977210 */ /* 0x000fc40001f7e4ff */
[----:B------:R-:W-:Y:S01]  /*113d20*/  IADD3.X R105, P4, PT, R91, R120, RZ, P4, !PT ;  /* 0x000000785b697210 */ /* 0x000fe2000279e4ff */
[----:B------:R-:W-:Y:S02]  /*113d30*/  IMAD.MOV.U32 R112, RZ, RZ, R97 ;  /* 0x000000ffff707224 */ /* 0x000fe400078e0061 */
[----:B------:R-:W-:Y:S01]  /*113d40*/  IMAD.X R79, RZ, RZ, RZ, P1 ;  /* 0x000000ffff4f7224 */ /* 0x000fe200008e06ff */
[----:B------:R-:W-:Y:S01]  /*113d50*/  IADD3 RZ, P1, PT, R104, R70, RZ ;  /* 0x0000004668ff7210 */ /* 0x000fe20007f3e0ff */
[----:B------:R-:W-:-:S03]  /*113d60*/  IMAD.WIDE.U32.X R112, R33, R122, R112, P5 ;  /* 0x0000007a21707225 */ /* 0x000fc600028e0470 */
[----:B------:R-:W-:Y:S01]  /*113d70*/  IADD3.X R120, P3, PT, R79, R95, RZ, P3, !PT ;  /* 0x0000005f4f787210 */ /* 0x000fe20001f7e4ff */
[----:B------:R-:W-:Y:S01]  /*113d80*/  IMAD.WIDE.U32 R70, P5, R37, R133, R74 ;  /* 0x0000008525467225 */ /* 0x000fe200078a004a */
[----:B------:R-:W-:Y:S02]  /*113d90*/  IADD3.X RZ, P1, PT, R105, R89, RZ, P1, !PT ;  /* 0x0000005969ff7210 */ /* 0x000fe40000f3e4ff */
[----:B------:R-:W-:Y:S01]  /*113da0*/  IADD3.X R79, P4, PT, RZ, RZ, RZ, P4, !PT ;  /* 0x000000ffff4f7210 */ /* 0x000fe2000279e4ff */
[----:B------:R-:W-:Y:S01]  /*113db0*/  IMAD.WIDE.U32 R74, R133, R35, RZ ;  /* 0x00000023854a7225 */ /* 0x000fe200078e00ff */
[----:B------:R-:W-:Y:S02]  /*113dc0*/  IADD3.X R150, P3, PT, R151, R150, RZ, P3, !PT ;  /* 0x0000009697967210 */ /* 0x000fe40001f7e4ff */
[----:B------:R-:W-:Y:S01]  /*113dd0*/  IADD3.X R79, P1, PT, R79, R148, RZ, P1, !PT ;  /* 0x000000944f4f7210 */ /* 0x000fe20000f3e4ff */
[----:B------:R-:W-:Y:S01]  /*113de0*/  IMAD.X R95, RZ, RZ, RZ, P5 ;  /* 0x000000ffff5f7224 */ /* 0x000fe200028e06ff */
[----:B------:R-:W-:Y:S01]  /*113df0*/  IADD3 R75, P5, PT, R70, R75, RZ ;  /* 0x0000004b464b7210 */ /* 0x000fe20007fbe0ff */
[----:B------:R-:W-:Y:S01]  /*113e00*/  IMAD.MOV.U32 R94, RZ, RZ, R71 ;  /* 0x000000ffff5e7224 */ /* 0x000fe200078e0047 */
[----:B------:R-:W-:Y:S01]  /*113e10*/  IADD3.X R151, P3, PT, R120, R87, RZ, P3, !PT ;  /* 0x0000005778977210 */ /* 0x000fe20001f7e4ff */
[----:B------:R-:W-:Y:S01]  /*113e20*/  IMAD.X R148, RZ, RZ, RZ, P4 ;  /* 0x000000ffff947224 */ /* 0x000fe200020e06ff */
[----:B------:R-:W-:Y:S01]  /*113e30*/  IADD3 RZ, P4, PT, R150, R106, RZ ;  /* 0x0000006a96ff7210 */ /* 0x000fe20007f9e0ff */
[----:B------:R-:W-:Y:S01]  /*113e40*/  IMAD.WIDE.U32 R98, R54, 0x30000000, R58 ;  /* 0x3000000036627825 */ /* 0x000fe200078e003a */
[----:B------:R-:W-:-:S02]  /*113e50*/  IADD3.X R91, P3, PT, RZ, RZ, RZ, P3, !PT ;  /* 0x000000ffff5b7210 */ /* 0x000fc40001f7e4ff */
[----:B------:R-:W-:Y:S01]  /*113e60*/  IADD3.X RZ, P4, PT, R151, R107, RZ, P4, !PT ;  /* 0x0000006b97ff7210 */ /* 0x000fe2000279e4ff */
[----:B------:R-:W-:Y:S01]  /*113e70*/  IMAD.WIDE.U32.X R122, R37, R122, R94, P5 ;  /* 0x0000007a257a7225 */ /* 0x000fe200028e045e */
[----:B------:R-:W-:Y:S02]  /*113e80*/  IADD3.X R72, P5, PT, R85, R80, RZ, P2, !PT ;  /* 0x0000005055487210 */ /* 0x000fe400017be4ff */
[----:B------:R-:W-:Y:S01]  /*113e90*/  IADD3.X R148, P2, PT, R148, R149, RZ, P1, !PT ;  /* 0x0000009594947210 */ /* 0x000fe20000f5e4ff */
[----:B------:R-:W-:Y:S01]  /*113ea0*/  IMAD.WIDE.U32 R58, R118, R28, RZ ;  /* 0x0000001c763a7225 */ /* 0x000fe200078e00ff */
[----:B------:R-:W-:Y:S02]  /*113eb0*/  IADD3.X R91, P4, PT, R91, R102, RZ, P4, !PT ;  /* 0x000000665b5b7210 */ /* 0x000fe4000279e4ff */
[----:B------:R-:W-:Y:S01]  /*113ec0*/  IADD3.X R73, P5, PT, R73, R76, RZ, P5, !PT ;  /* 0x0000004c49497210 */ /* 0x000fe20002fbe4ff */
[----:B------:R-:W-:Y:S01]  /*113ed0*/  IMAD.WIDE.U32 R94, R40, R119, R152 ;  /* 0x00000077285e7225 */ /* 0x000fe200078e0098 */
[----:B------:R-:W-:-:S03]  /*113ee0*/  IADD3.X R97, PT, PT, R103, RZ, RZ, P4, P3 ;  /* 0x000000ff67617210 */ /* 0x000fc600027e64ff */
[----:B------:R-:W-:Y:S01]  /*113ef0*/  IMAD.IADD R89, R95, 0x1, R88 ;  /* 0x000000015f597824 */ /* 0x000fe200078e0258 */
[----:B------:R-:W-:Y:S01]  /*113f00*/  IADD3.X R94, P2, PT, R79, R94, RZ, P2, !PT ;  /* 0x0000005e4f5e7210 */ /* 0x000fe2000175e4ff */
[----:B------:R-:W-:-:S03]  /*113f10*/  IMAD.WIDE.U32 R80, P1, R26, R121, R58 ;  /* 0x000000791a507225 */ /* 0x000fc6000782003a */
[----:B------:R-:W-:Y:S01]  /*113f20*/  IADD3.X R95, P2, PT, R148, R89, RZ, P2, !PT ;  /* 0x00000059945f7210 */ /* 0x000fe2000175e4ff */
[----:B------:R-:W-:-:S04]  /*113f30*/  IMAD.WIDE.U32 R58, R57, -0x45f6b800, RZ ;  /* 0xba094800393a7825 */ /* 0x000fc800078e00ff */
[----:B------:R-:W-:-:S04]  /*113f40*/  IMAD.WIDE.U32 R106, R121, R28, RZ ;  /* 0x0000001c796a7225 */ /* 0x000fc800078e00ff */
[----:B------:R-:W-:Y:S01]  /*113f50*/  IMAD.IADD R71, R99, 0x1, R84 ;  /* 0x0000000163477824 */ /* 0x000fe200078e0254 */
[----:B------:R-:W-:Y:S01]  /*113f60*/  IADD3 R87, P3, PT, R80, R107, RZ ;  /* 0x0000006b50577210 */ /* 0x000fe20007f7e0ff */
[----:B------:R-:W-:Y:S01]  /*113f70*/  IMAD.MOV.U32 R84, RZ, RZ, R81 ;  /* 0x000000ffff547224 */ /* 0x000fe200078e0051 */
[----:B------:R-:W-:Y:S01]  /*113f80*/  IADD3.X R81, P2, PT, RZ, RZ, RZ, P2, !PT ;  /* 0x000000ffff517210 */ /* 0x000fe2000175e4ff */
[----:B------:R-:W-:-:S04]  /*113f90*/  IMAD.WIDE.U32 R102, P4, R54, 0x1ef3622f, R58 ;  /* 0x1ef3622f36667825 */ /* 0x000fc8000788003a */
[----:B------:R-:W-:Y:S01]  /*113fa0*/  IMAD.X R85, RZ, RZ, RZ, P1 ;  /* 0x000000ffff557224 */ /* 0x000fe200008e06ff */
[----:B------:R-:W-:Y:S01]  /*113fb0*/  IADD3 RZ, P1, PT, R94, R116, RZ ;  /* 0x000000745eff7210 */ /* 0x000fe20007f3e0ff */
[----:B------:R-:W-:Y:S01]  /*113fc0*/  IMAD.WIDE.U32 R88, R54, -0x45f6b800, RZ ;  /* 0xba09480036587825 */ /* 0x000fe200078e00ff */
[----:B------:R-:W-:Y:S02]  /*113fd0*/  MOV R116, R103 ;  /* 0x0000006700747202 */ /* 0x000fe40000000f00 */
[----:B------:R-:W-:Y:S01]  /*113fe0*/  IADD3.X RZ, P1, PT, R95, R83, RZ, P1, !PT ;  /* 0x000000535fff7210 */ /* 0x000fe20000f3e4ff */
[----:B------:R-:W-:-:S03]  /*113ff0*/  IMAD.WIDE.U32 R58, R98, -0x1, RZ ;  /* 0xffffffff623a7825 */ /* 0x000fc600078e00ff */
[----:B------:R-:W-:Y:S01]  /*114000*/  IADD3.X R81, P1, PT, R81, R114, RZ, P1, !PT ;  /* 0x0000007251517210 */ /* 0x000fe20000f3e4ff */
[----:B------:R-:W-:Y:S01]  /*114010*/  IMAD.WIDE.U32.X R84, R26, R118, R84, P3 ;  /* 0x000000761a547225 */ /* 0x000fe200018e0454 */
[----:B------:R-:W-:-:S03]  /*114020*/  IADD3 R79, P3, PT, R102, R89, RZ ;  /* 0x00000059664f7210 */ /* 0x000fc60007f7e0ff */
[----:B------:R-:W-:Y:S02]  /*114030*/  IMAD R145, R98, -0x7af74001, -R71 ;  /* 0x8508bfff62917824 */ /* 0x000fe400078e0a47 */
[----:B------:R-:W-:Y:S01]  /*114040*/  IMAD.X R107, RZ, RZ, RZ, P2 ;  /* 0x000000ffff6b7224 */ /* 0x000fe200010e06ff */
[----:B------:R-:W-:Y:S01]  /*114050*/  IADD3 RZ, P2, PT, R72, R88, RZ ;  /* 0x0000005848ff7210 */ /* 0x000fe20007f5e0ff */
[----:B------:R-:W-:-:S03]  /*114060*/  IMAD.WIDE.U32 R88, R58, 0x1, RZ ;  /* 0x000000013a587825 */ /* 0x000fc600078e00ff */
[----:B------:R-:W-:Y:S01]  /*114070*/  IADD3.X RZ, P2, PT, R73, R79, RZ, P2, !PT ;  /* 0x0000004f49ff7210 */ /* 0x000fe2000175e4ff */
[----:B------:R-:W-:Y:S01]  /*114080*/  IMAD.IADD R145, R59, 0x1, R145 ;  /* 0x000000013b917824 */ /* 0x000fe200078e0291 */
[----:B------:R-:W-:Y:S01]  /*114090*/  IADD3.X R59, P5, PT, RZ, RZ, RZ, P5, !PT ;  /* 0x000000ffff3b7210 */ /* 0x000fe20002fbe4ff */
[----:B------:R-:W-:Y:S01]  /*1140a0*/  IMAD.X R117, RZ, RZ, RZ, P4 ;  /* 0x000000ffff757224 */ /* 0x000fe200020e06ff */
[----:B------:R-:W-:Y:S01]  /*1140b0*/  IADD3 RZ, P4, PT, R98, R88, RZ ;  /* 0x0000005862ff7210 */ /* 0x000fe20007f9e0ff */
[----:B------:R-:W-:Y:S01]  /*1140c0*/  IMAD.WIDE.U32 R98, R145, 0x1, RZ ;  /* 0x0000000191627825 */ /* 0x000fe200078e00ff */
[----:B------:R-:W-:-:S03]  /*1140d0*/  IADD3.X R107, P1, PT, R107, R115, RZ, P1, !PT ;  /* 0x000000736b6b7210 */ /* 0x000fc60000f3e4ff */
[----:B------:R-:W-:-:S04]  /*1140e0*/  IMAD.WIDE.U32.X R116, R57, 0x1ef3622f, R116, P3 ;  /* 0x1ef3622f39747825 */ /* 0x000fc800018e0474 */
[C-C-:B------:R-:W-:Y:S01]  /*1140f0*/  IMAD R79, R58.reuse, -0x7af74000, R98.reuse ;  /* 0x8508c0003a4f7824 */ /* 0x140fe200078e0262 */
[----:B------:R-:W-:Y:S01]  /*114100*/  IADD3.X R116, P2, PT, R59, R116, RZ, P2, !PT ;  /* 0x000000743b747210 */ /* 0x000fe2000175e4ff */
[----:B------:R-:W-:-:S04]  /*114110*/  IMAD.WIDE.U32 R98, P3, R58, -0x7af74000, R98 ;  /* 0x8508c0003a627825 */ /* 0x000fc80007860062 */
[C---:B------:R-:W-:Y:S02]  /*114120*/  IMAD.IADD R76, R89.reuse, 0x1, R79 ;  /* 0x00000001594c7824 */ /* 0x040fe400078e024f */
[----:B------:R-:W-:Y:S01]  /*114130*/  IMAD.X R79, RZ, RZ, RZ, P5 ;  /* 0x000000ffff4f7224 */ /* 0x000fe200028e06ff */
[----:B------:R-:W-:Y:S01]  /*114140*/  IADD3 RZ, P5, PT, R89, R98, RZ ;  /* 0x0000006259ff7210 */ /* 0x000fe20007fbe0ff */
[----:B------:R-:W-:Y:S01]  /*114150*/  IMAD.WIDE.U32 R150, R35, R119, R150 ;  /* 0x0000007723967225 */ /* 0x000fe200078e0096 */
[----:B------:R-:W-:Y:S02]  /*114160*/  IADD3.X RZ, P4, PT, R71, R76, RZ, P4, !PT ;  /* 0x0000004c47ff7210 */ /* 0x000fe4000279e4ff */
[----:B------:R-:W-:Y:S01]  /*114170*/  IADD3.X R79, P2, PT, R79, R117, RZ, P2, !PT ;  /* 0x000000754f4f7210 */ /* 0x000fe2000175e4ff */
[----:B------:R-:W-:-:S04]  /*114180*/  IMAD.WIDE.U32 R88, R124, 0x6ca1493b, RZ ;  /* 0x6ca1493b7c587825 */ /* 0x000fc800078e00ff */
[----:B------:R-:W-:-:S04]  /*114190*/  IMAD.WIDE.U32 R72, R54, -0x45f6b800, R72 ;  /* 0xba09480036487825 */ /* 0x000fc800078e0048 */
[----:B------:R-:W-:Y:S02]  /*1141a0*/  IMAD.IADD R90, R151, 0x1, R90 ;  /* 0x00000001975a7824 */ /* 0x000fe400078e025a */
[----:B------:R-:W-:Y:S01]  /*1141b0*/  IMAD.X R103, RZ, RZ, RZ, P3 ;  /* 0x000000ffff677224 */ /* 0x000fe200018e06ff */
[----:B------:R-:W-:Y:S01]  /*1141c0*/  IADD3.X R98, P3, PT, R81, R150, RZ, P1, !PT ;  /* 0x0000009651627210 */ /* 0x000fe20000f7e4ff */
[----:B------:R-:W-:-:S04]  /*1141d0*/  IMAD.WIDE.U32 R88, P1, R56, -0x39c4fa40, R88 ;  /* 0xc63b05c038587825 */ /* 0x000fc80007820058 */
[----:B------:R-:W-:Y:S02]  /*1141e0*/  IMAD.IADD R81, R73, 0x1, R102 ;  /* 0x0000000149517824 */ /* 0x000fe400078e0266 */
[----:B------:R-:W-:Y:S01]  /*1141f0*/  IMAD.MOV.U32 R102, RZ, RZ, R99 ;  /* 0x000000ffff667224 */ /* 0x000fe200078e0063 */
[----:B------:R-:W-:Y:S01]  /*114200*/  IADD3.X R99, P3, PT, R107, R90, RZ, P3, !PT ;  /* 0x0000005a6b637210 */ /* 0x000fe20001f7e4ff */
[----:B------:R-:W-:Y:S01]  /*114210*/  IMAD.X R83, RZ, RZ, RZ, P1 ;  /* 0x000000ffff537224 */ /* 0x000fe200008e06ff */
[----:B------:R-:W-:Y:S01]  /*114220*/  IADD3 RZ, P1, PT, R98, R110, RZ ;  /* 0x0000006e62ff7210 */ /* 0x000fe20007f3e0ff */
[----:B------:R-:W-:Y:S01]  /*114230*/  IMAD.WIDE.U32 R100, R28, R133, R100 ;  /* 0x000000851c647225 */ /* 0x000fe200078e0064 */
[----:B------:R-:W-:Y:S02]  /*114240*/  IADD3.X R59, P3, PT, RZ, RZ, RZ, P3, !PT ;  /* 0x000000ffff3b7210 */ /* 0x000fe40001f7e4ff */
[----:B------:R-:W-:Y:S01]  /*114250*/  IADD3.X RZ, P1, PT, R99, R77, RZ, P1, !PT ;  /* 0x0000004d63ff7210 */ /* 0x000fe20000f3e4ff */
[----:B------:R-:W-:-:S02]  /*114260*/  IMAD.IADD R82, R101, 0x1, R82 ;  /* 0x0000000165527824 */ /* 0x000fc400078e0252 */
[----:B------:R-:W-:Y:S01]  /*114270*/  IMAD.WIDE.U32.X R102, R145, -0x7af74000, R102, P5 ;  /* 0x8508c00091667825 */ /* 0x000fe200028e0466 */
[----:B------:R-:W-:Y:S02]  /*114280*/  IADD3.X R100, P5, PT, R53, R100, RZ, P0, !PT ;  /* 0x0000006435647210 */ /* 0x000fe400007be4ff */
[----:B------:R-:W-:Y:S01]  /*114290*/  IADD3.X R76, P1, PT, R59, R112, RZ, P1, !PT ;  /* 0x000000703b4c7210 */ /* 0x000fe20000f3e4ff */
[----:B------:R-:W-:Y:S01]  /*1142a0*/  IMAD.X R71, RZ, RZ, RZ, P3 ;  /* 0x000000ffff477224 */ /* 0x000fe200018e06ff */
[----:B------:R-:W-:Y:S01]  /*1142b0*/  IADD3.X R101, P5, PT, R55, R82, RZ, P5, !PT ;  /* 0x0000005237657210 */ /* 0x000fe20002fbe4ff */
[----:B------:R-:W-:Y:S01]  /*1142c0*/  IMAD.WIDE.U32 R110, R56, 0x6ca1493b, RZ ;  /* 0x6ca1493b386e7825 */ /* 0x000fe200078e00ff */
[----:B------:R-:W-:Y:S02]  /*1142d0*/  IADD3.X R53, P4, PT, RZ, R102, RZ, P4, !PT ;  /* 0x00000066ff357210 */ /* 0x000fe4000279e4ff */
[----:B------:R-:W-:Y:S01]  /*1142e0*/  IADD3.X R112, P1, PT, R71, R113, RZ, P1, !PT ;  /* 0x0000007147707210 */ /* 0x000fe20000f3e4ff */
[----:B------:R-:W-:Y:S01]  /*1142f0*/  IMAD.MOV.U32 R82, RZ, RZ, R89 ;  /* 0x000000ffff527224 */ /* 0x000fe200078e0059 */
[----:B------:R-:W-:Y:S01]  /*114300*/  IADD3.X R55, P5, PT, RZ, RZ, RZ, P5, !PT ;  /* 0x000000ffff377210 */ /* 0x000fe20002fbe4ff */
[----:B------:R-:W-:Y:S01]  /*114310*/  IMAD.WIDE.U32 R92, R32, R133, R92 ;  /* 0x00000085205c7225 */ /* 0x000fe200078e005c */
[----:B------:R-:W-:-:S02]  /*114320*/  IADD3.X R76, P1, PT, R76, R91, RZ, P1, !PT ;  /* 0x0000005b4c4c7210 */ /* 0x000fc40000f3e4ff */
[----:B------:R-:W-:Y:S01]  /*114330*/  IADD3 R73, P0, PT, R88, R111, RZ ;  /* 0x0000006f58497210 */ /* 0x000fe20007f1e0ff */
[----:B------:R-:W-:Y:S01]  /*114340*/  IMAD.X R59, RZ, RZ, RZ, P5 ;  /* 0x000000ffff3b7224 */ /* 0x000fe200028e06ff */
[----:B------:R-:W-:Y:S01]  /*114350*/  IADD3 RZ, P3, PT, R100, R110, RZ ;  /* 0x0000006e64ff7210 */ /* 0x000fe20007f7e0ff */
[----:B------:R-:W-:Y:S01]  /*114360*/  IMAD.IADD R109, R93, 0x1, R86 ;  /* 0x000000015d6d7824 */ /* 0x000fe200078e0256 */
[----:B------:R-:W-:Y:S01]  /*114370*/  IADD3.X R110, P4, PT, RZ, R103, RZ, P4, !PT ;  /* 0x00000067ff6e7210 */ /* 0x000fe2000279e4ff */
[----:B------:R-:W-:Y:S01]  /*114380*/  IMAD.WIDE.U32.X R82, R124, -0x39c4fa40, R82, P0 ;  /* 0xc63b05c07c527825 */ /* 0x000fe200000e0452 */
[----:B------:R-:W-:Y:S02]  /*114390*/  IADD3 RZ, P5, PT, R76, R74, RZ ;  /* 0x0000004a4cff7210 */ /* 0x000fe40007fbe0ff */
[----:B------:R-:W-:Y:S01]  /*1143a0*/  IADD3.X R77, P1, PT, R112, R97, RZ, P1, !PT ;  /* 0x00000061704d7210 */ /* 0x000fe20000f3e4ff */
[----:B------:R-:W-:Y:S01]  /*1143b0*/  IMAD.WIDE.U32 R112, R121, R32, RZ ;  /* 0x0000002079707225 */ /* 0x000fe200078e00ff */
[----:B------:R-:W-:-:S02]  /*1143c0*/  IADD3.X RZ, P3, PT, R101, R73, RZ, P3, !PT ;  /* 0x0000004965ff7210 */ /* 0x000fc40001f7e4ff */
[----:B------:R-:W-:Y:S01]  /*1143d0*/  IADD3.X R102, P4, PT, R53, R72, RZ, P4, !PT ;  /* 0x0000004835667210 */ /* 0x000fe2000279e4ff */
[C---:B------:R-:W-:Y:S01]  /*1143e0*/  IMAD.WIDE.U32 R72, R118.reuse, R32, RZ ;  /* 0x0000002076487225 */ /* 0x040fe200078e00ff */
[----:B------:R-:W-:Y:S02]  /*1143f0*/  IADD3.X RZ, P5, PT, R77, R75, RZ, P5, !PT ;  /* 0x0000004b4dff7210 */ /* 0x000fe40002fbe4ff */
[----:B------:R-:W-:Y:S01]  /*114400*/  IADD3.X R53, P1, PT, RZ, RZ, RZ, P1, !PT ;  /* 0x000000ffff357210 */ /* 0x000fe20000f3e4ff */
[----:B------:R-:W-:Y:S01]  /*114410*/  IMAD.WIDE.U32 R74, R118, R34, RZ ;  /* 0x00000022764a7225 */ /* 0x000fe200078e00ff */
[----:B------:R-:W-:Y:S02]  /*114420*/  IADD3.X R97, P3, PT, R55, R82, RZ, P3, !PT ;  /* 0x0000005237617210 */ /* 0x000fe40001f7e4ff */
[----:B------:R-:W-:Y:S01]  /*114430*/  IADD3.X R53, P5, PT, R53, R122, RZ, P5, !PT ;  /* 0x0000007a35357210 */ /* 0x000fe20002fbe4ff */
[----:B------:R-:W-:Y:S01]  /*114440*/  IMAD.WIDE.U32 R154, R145, 0x30000000, RZ ;  /* 0x30000000919a7825 */ /* 0x000fe200078e00ff */
[----:B------:R-:W-:-:S02]  /*114450*/  IADD3.X R55, P3, PT, R59, R83, RZ, P3, !PT ;  /* 0x000000533b377210 */ /* 0x000fc40001f7e4ff */
[----:B------:R-:W-:Y:S01]  /*114460*/  IADD3 RZ, P0, PT, R92, R106, RZ ;  /* 0x0000006a5cff7210 */ /* 0x000fe20007f1e0ff */
[----:B------:R-:W-:Y:S01]  /*114470*/  IMAD.WIDE.U32 R150, R58, 0x30000000, RZ ;  /* 0x300000003a967825 */ /* 0x000fe200078e00ff */
[----:B------:R-:W-:Y:S02]  /*114480*/  IADD3.X R59, PT, PT, R123, RZ, RZ, P5, P1 ;  /* 0x000000ff7b3b7210 */ /* 0x000fe40002fe24ff */
[----:B------:R-:W-:Y:S01]  /*114490*/  IADD3.X RZ, P0, PT, R109, R87, RZ, P0, !PT ;  /* 0x000000576dff7210 */ /* 0x000fe2000071e4ff */
[----:B------:R-:W-:Y:S01]  /*1144a0*/  IMAD.WIDE.U32 R82, P5, R27, R121, R72 ;  /* 0x000000791b527225 */ /* 0x000fe200078a0048 */
[----:B------:R-:W-:Y:S02]  /*1144b0*/  IADD3.X R103, P4, PT, R110, R81, RZ, P4, !PT ;  /* 0x000000516e677210 */ /* 0x000fe4000279e4ff */
[----:B------:R-:W-:Y:S01]  /*1144c0*/  IADD3.X R89, P0, PT, RZ, R84, RZ, P0, !PT ;  /* 0x00000054ff597210 */ /* 0x000fe2000071e4ff */
[----:B------:R-:W-:Y:S01]  /*1144d0*/  IMAD.X R107, RZ, RZ, RZ, P5 ;  /* 0x000000ffff6b7224 */ /* 0x000fe200028e06ff */
[----:B------:R-:W-:Y:S01]  /*1144e0*/  IADD3 R93, P5, PT, R82, R113, RZ ;  /* 0x00000071525d7210 */ /* 0x000fe20007fbe0ff */
[----:B------:R-:W-:Y:S01]  /*1144f0*/  IMAD.WIDE.U32 R74, P1, R29, R121, R74 ;  /* 0x000000791d4a7225 */ /* 0x000fe2000782004a */
[----:B------:R-:W-:-:S03]  /*114500*/  IADD3.X R71, P0, PT, RZ, R85, RZ, P0, !PT ;  /* 0x00000055ff477210 */ /* 0x000fc6000071e4ff */
[----:B------:R-:W-:Y:S01]  /*114510*/  IMAD.WIDE.U32 R122, R121, R34, RZ ;  /* 0x00000022797a7225 */ /* 0x000fe200078e00ff */
[----:B------:R-:W-:-:S03]  /*114520*/  IADD3.X R91, PT, PT, RZ, RZ, RZ, P1, !PT ;  /* 0x000000ffff5b7210 */ /* 0x000fc60000ffe4ff */
[----:B------:R-:W-:Y:S02]  /*114530*/  IMAD.MOV.U32 R106, RZ, RZ, R83 ;  /* 0x000000ffff6a7224 */ /* 0x000fe400078e0053 */
[----:B------:R-:W-:-:S04]  /*114540*/  IMAD.WIDE.U32 R86, R124, 0x17c510ea, RZ ;  /* 0x17c510ea7c567825 */ /* 0x000fc800078e00ff */
[----:B------:R-:W-:Y:S01]  /*114550*/  IMAD.WIDE.U32.X R106, R27, R118, R106, P5 ;  /* 0x000000761b6a7225 */ /* 0x000fe200028e046a */
[----:B------:R-:W-:-:S03]  /*114560*/  IADD3 R115, P5, PT, R74, R123, RZ ;  /* 0x0000007b4a737210 */ /* 0x000fc60007fbe0ff */
[----:B------:R-:W-:-:S04]  /*114570*/  IMAD.WIDE.U32 R72, R118, R36, RZ ;  /* 0x0000002476487225 */ /* 0x000fc800078e00ff */
[----:B------:R-:W-:-:S04]  /*114580*/  IMAD.WIDE.U32 R84, R34, R133, R104 ;  /* 0x0000008522547225 */ /* 0x000fc800078e0068 */
[----:B------:R-:W-:Y:S01]  /*114590*/  IMAD.MOV.U32 R90, RZ, RZ, R75 ;  /* 0x000000ffff5a7224 */ /* 0x000fe200078e004b */
[----:B------:R-:W-:Y:S01]  /*1145a0*/  IADD3.X R84, P0, PT, R89, R84, RZ, P0, !PT ;  /* 0x0000005459547210 */ /* 0x000fe2000071e4ff */
[----:B------:R-:W-:Y:S02]  /*1145b0*/  IMAD.IADD R108, R85, 0x1, R108 ;  /* 0x00000001556c7824 */ /* 0x000fe400078e026c */
[----:B------:R-:W-:-:S03]  /*1145c0*/  IMAD.WIDE.U32.X R104, R29, R118, R90, P5 ;  /* 0x000000761d687225 */ /* 0x000fc600028e045a */
[----:B------:R-:W-:Y:S01]  /*1145d0*/  IADD3.X R85, P0, PT, R71, R108, RZ, P0, !PT ;  /* 0x0000006c47557210 */ /* 0x000fe2000071e4ff */
[C---:B------:R-:W-:Y:S01]  /*1145e0*/  IMAD.WIDE.U32 R86, P5, R56.reuse, 0x1ae3a46, R86 ;  /* 0x01ae3a4638567825 */ /* 0x040fe200078a0056 */
[----:B------:R-:W-:Y:S02]  /*1145f0*/  MOV R108, R92 ;  /* 0x0000005c006c7202 */ /* 0x000fe40000000f00 */
[----:B------:R-:W-:Y:S01]  /*114600*/  IADD3.X R83, P0, PT, RZ, RZ, RZ, P0, !PT ;  /* 0x000000ffff537210 */ /* 0x000fe2000071e4ff */
[----:B------:R-:W-:-:S04]  /*114610*/  IMAD.WIDE.U32 R90, R56, 0x17c510ea, RZ ;  /* 0x17c510ea385a7825 */ /* 0x000fc800078e00ff */
[----:B------:R-:W-:-:S04]  /*114620*/  IMAD.WIDE.U32 R72, P1, R31, R121, R72 ;  /* 0x000000791f487225 */ /* 0x000fc80007820048 */
[----:B------:R-:W-:Y:S01]  /*114630*/  IMAD.X R153, RZ, RZ, RZ, P5 ;  /* 0x000000ffff997224 */ /* 0x000fe200028e06ff */
[----:B------:R-:W-:Y:S01]  /*114640*/  IADD3 R71, P5, PT, R86, R91, RZ ;  /* 0x0000005b56477210 */ /* 0x000fe20007fbe0ff */
[----:B------:R-:W-:Y:S02]  /*114650*/  IMAD.X R89, RZ, RZ, RZ, P1 ;  /* 0x000000ffff597224 */ /* 0x000fe400008e06ff */
[----:B------:R-:W-:-:S04]  /*114660*/  IMAD.WIDE.U32 R148, P1, R58, 0x170b5d44, R154 ;  /* 0x170b5d443a947825 */ /* 0x000fc8000782009a */
[----:B------:R-:W-:Y:S02]  /*114670*/  IMAD.MOV.U32 R152, RZ, RZ, R87 ;  /* 0x000000ffff987224 */ /* 0x000fe400078e0057 */
[----:B------:R-:W-:Y:S02]  /*114680*/  IMAD R75, R58, 0x170b5d44, R154 ;  /* 0x170b5d443a4b7824 */ /* 0x000fe400078e029a */
[----:B------:R-:W-:-:S04]  /*114690*/  IMAD.WIDE.U32 R110, R57, 0xf5138f, RZ ;  /* 0x00f5138f396e7825 */ /* 0x000fc800078e00ff */
[----:B------:R-:W-:Y:S01]  /*1146a0*/  IMAD.WIDE.U32.X R124, R124, 0x1ae3a46, R152, P5 ;  /* 0x01ae3a467c7c7825 */ /* 0x000fe200028e0498 */
[----:B------:R-:W-:-:S03]  /*1146b0*/  IADD3 RZ, P5, PT, R148, R151, RZ ;  /* 0x0000009794ff7210 */ /* 0x000fc60007fbe0ff */
[----:B------:R-:W-:Y:S02]  /*1146c0*/  IMAD.IADD R91, R75, 0x1, R151 ;  /* 0x000000014b5b7824 */ /* 0x000fe400078e0297 */
[----:B------:R-:W-:Y:S02]  /*1146d0*/  IMAD.X R151, RZ, RZ, RZ, P1 ;  /* 0x000000ffff977224 */ /* 0x000fe400008e06ff */
[----:B------:R-:W-:-:S04]  /*1146e0*/  IMAD.WIDE.U32 R110, P1, R54, 0x1a22d9f3, R110 ;  /* 0x1a22d9f3366e7825 */ /* 0x000fc8000782006e */
[----:B------:R-:W-:Y:S01]  /*1146f0*/  IMAD.X R87, RZ, RZ, RZ, P0 ;  /* 0x000000ffff577224 */ /* 0x000fe200000e06ff */
[----:B------:R-:W-:Y:S01]  /*114700*/  IADD3 RZ, P0, PT, R102, R150, RZ ;  /* 0x0000009666ff7210 */ /* 0x000fe20007f1e0ff */
[----:B------:R-:W-:-:S03]  /*114710*/  IMAD.WIDE.U32 R100, R56, 0x6ca1493b, R100 ;  /* 0x6ca1493b38647825 */ /* 0x000fc600078e0064 */
[----:B------:R-:W-:Y:S01]  /*114720*/  IADD3.X RZ, P0, PT, R103, R91, RZ, P0, !PT ;  /* 0x0000005b67ff7210 */ /* 0x000fe2000071e4ff */
[----:B------:R-:W-:Y:S01]  /*114730*/  IMAD.MOV.U32 R150, RZ, RZ, R149 ;  /* 0x000000ffff967224 */ /* 0x000fe200078e0095 */
[----:B------:R-:W-:Y:S01]  /*114740*/  IADD3.X R116, P2, PT, R116, R100, RZ, P2, !PT ;  /* 0x0000006474747210 */ /* 0x000fe2000175e4ff */
[----:B------:R-:W-:Y:S01]  /*114750*/  IMAD.X R149, RZ, RZ, RZ, P1 ;  /* 0x000000ffff957224 */ /* 0x000fe200008e06ff */
[----:B------:R-:W-:Y:S01]  /*114760*/  IADD3 RZ, P1, PT, R84, R112, RZ ;  /* 0x0000007054ff7210 */ /* 0x000fe20007f3e0ff */
[----:B------:R-:W-:Y:S01]  /*114770*/  IMAD.IADD R88, R101, 0x1, R88 ;  /* 0x0000000165587824 */ /* 0x000fe200078e0258 */
[----:B------:R-:W-:Y:S01]  /*114780*/  IADD3.X R91, P4, PT, RZ, RZ, RZ, P4, !PT ;  /* 0x000000ffff5b7210 */ /* 0x000fe2000279e4ff */
[----:B------:R-:W-:Y:S01]  /*114790*/  IMAD.WIDE.U32 R100, R54, 0xf5138f, RZ ;  /* 0x00f5138f36647825 */ /* 0x000fe200078e00ff */
[----:B------:R-:W-:Y:S02]  /*1147a0*/  IADD3.X RZ, P1, PT, R85, R93, RZ, P1, !PT ;  /* 0x0000005d55ff7210 */ /* 0x000fe40000f3e4ff */
[----:B------:R-:W-:Y:S01]  /*1147b0*/  IADD3.X R117, P2, PT, R79, R88, RZ, P2, !PT ;  /* 0x000000584f757210 */ /* 0x000fe2000175e4ff */
[----:B------:R-:W-:Y:S01]  /*1147c0*/  IMAD.WIDE.U32.X R150, R145, 0x170b5d44, R150, P5 ;  /* 0x170b5d4491967825 */ /* 0x000fe200028e0496 */
[----:B------:R-:W-:-:S02]  /*1147d0*/  IADD3.X R79, P1, PT, R83, R106, RZ, P1, !PT ;  /* 0x0000006a534f7210 */ /* 0x000fc40000f3e4ff */
[----:B------:R-:W-:Y:S01]  /*1147e0*/  IADD3 R101, P5, PT, R110, R101, RZ ;  /* 0x000000656e657210 */ /* 0x000fe20007fbe0ff */
[----:B------:R-:W-:Y:S01]  /*1147f0*/  IMAD.X R81, RZ, RZ, RZ, P4 ;  /* 0x000000ffff517224 */ /* 0x000fe200020e06ff */
[----:B------:R-:W-:Y:S01]  /*114800*/  IADD3 RZ, P4, PT, R116, R100, RZ ;  /* 0x0000006474ff7210 */ /* 0x000fe20007f9e0ff */
[----:B------:R-:W-:Y:S01]  /*114810*/  IMAD.WIDE.U32 R94, R36, R133, R94 ;  /* 0x00000085245e7225 */ /* 0x000fe200078e005e */
[----:B------:R-:W-:Y:S02]  /*114820*/  IADD3.X R100, P1, PT, R87, R107, RZ, P1, !PT ;  /* 0x0000006b57647210 */ /* 0x000fe40000f3e4ff */
[----:B------:R-:W-:Y:S01]  /*114830*/  IADD3.X RZ, P4, PT, R117, R101, RZ, P4, !PT ;  /* 0x0000006575ff7210 */ /* 0x000fe2000279e4ff */
[----:B------:R-:W-:Y:S01]  /*114840*/  IMAD.IADD R101, R95, 0x1, R78 ;  /* 0x000000015f657824 */ /* 0x000fe200078e024e */
[----:B------:R-:W-:Y:S01]  /*114850*/  IADD3.X R78, P1, PT, R79, R94, RZ, P1, !PT ;  /* 0x0000005e4f4e7210 */ /* 0x000fe20000f3e4ff */
[----:B------:R-:W-:Y:S01]  /*114860*/  IMAD.WIDE.U32 R106, R57, 0x6ca1493b, RZ ;  /* 0x6ca1493b396a7825 */ /* 0x000fe200078e00ff */
[----:B------:R-:W-:-:S02]  /*114870*/  IADD3.X R91, P0, PT, R91, R150, RZ, P0, !PT ;  /* 0x000000965b5b7210 */ /* 0x000fc4000071e4ff */
[----:B------:R-:W-:Y:S01]  /*114880*/  IADD3.X R87, P2, PT, RZ, RZ, RZ, P2, !PT ;  /* 0x000000ffff577210 */ /* 0x000fe2000175e4ff */
[----:B------:R-:W-:Y:S01]  /*114890*/  IMAD.WIDE.U32 R94, R28, R121, R108 ;  /* 0x000000791c5e7225 */ /* 0x000fe200078e006c */
[----:B------:R-:W-:Y:S02]  /*1148a0*/  IADD3.X R83, P0, PT, R81, R151, RZ, P0, !PT ;  /* 0x0000009751537210 */ /* 0x000fe4000071e4ff */
[----:B------:R-:W-:Y:S01]  /*1148b0*/  IADD3.X R79, P1, PT, R100, R101, RZ, P1, !PT ;  /* 0x00000065644f7210 */ /* 0x000fe20000f3e4ff */
[----:B------:R-:W-:Y:S01]  /*1148c0*/  IMAD.MOV.U32 R148, RZ, RZ, R111 ;  /* 0x000000ffff947224 */ /* 0x000fe200078e006f */
[----:B------:R-:W-:Y:S01]  /*1148d0*/  IADD3.X R94, P3, PT, R97, R94, RZ, P3, !PT ;  /* 0x0000005e615e7210 */ /* 0x000fe20001f7e4ff */
[----:B------:R-:W-:Y:S01]  /*1148e0*/  IMAD.IADD R88, R95, 0x1, R80 ;  /* 0x000000015f587824 */ /* 0x000fe200078e0250 */
[----:B------:R-:W-:Y:S01]  /*1148f0*/  IADD3.X R143, P1, PT, RZ, RZ, RZ, P1, !PT ;  /* 0x000000ffff8f7210 */ /* 0x000fe20000f3e4ff */
[----:B------:R-:W-:-:S04]  /*114900*/  IMAD.WIDE.U32.X R148, R57, 0x1a22d9f3, R148, P5 ;  /* 0x1a22d9f339947825 */ /* 0x000fc800028e0494 */
[----:B------:R-:W-:Y:S01]  /*114910*/  IMAD.WIDE.U32 R80, R145, -0x45f6b800, RZ ;  /* 0xba09480091507825 */ /* 0x000fe200078e00ff */
[----:B------:R-:W-:-:S03]  /*114920*/  IADD3.X R87, P4, PT, R87, R148, RZ, P4, !PT ;  /* 0x0000009457577210 */ /* 0x000fc6000279e4ff */
[----:B------:R-:W-:-:S04]  /*114930*/  IMAD.WIDE.U32 R108, P5, R54, -0x39c4fa40, R106 ;  /* 0xc63b05c0366c7825 */ /* 0x000fc800078a006a */
[----:B------:R-:W-:Y:S02]  /*114940*/  IMAD.X R101, RZ, RZ, RZ, P5 ;  /* 0x000000ffff657224 */ /* 0x000fe400028e06ff */
[C-C-:B------:R-:W-:Y:S02]  /*114950*/  IMAD R119, R58.reuse, 0x1ef3622f, R80.reuse ;  /* 0x1ef3622f3a777824 */ /* 0x140fe400078e0250 */
[----:B------:R-:W-:Y:S02]  /*114960*/  IMAD.X R95, RZ, RZ, RZ, P2 ;  /* 0x000000ffff5f7224 */ /* 0x000fe400010e06ff */
[----:B------:R-:W-:-:S04]  /*114970*/  IMAD.WIDE.U32 R80, P5, R58, 0x1ef3622f, R80 ;  /* 0x1ef3622f3a507825 */ /* 0x000fc800078a0050 */
[----:B------:R-:W-:Y:S02]  /*114980*/  IMAD.MOV.U32 R100, RZ, RZ, R109 ;  /* 0x000000ffff647224 */ /* 0x000fe400078e006d */
[----:B------:R-:W-:Y:S01]  /*114990*/  IMAD.X R109, RZ, RZ, RZ, P5 ;  /* 0x000000ffff6d7224 */ /* 0x000fe200028e06ff */
[----:B------:R-:W-:Y:S01]  /*1149a0*/  IADD3.X R148, P5, PT, R95, R149, RZ, P4, !PT ;  /* 0x000000955f947210 */ /* 0x000fe200027be4ff */
[----:B------:R-:W-:Y:S01]  /*1149b0*/  IMAD.WIDE.U32 R116, R54, 0xf5138f, R116 ;  /* 0x00f5138f36747825 */ /* 0x000fe200078e0074 */
[----:B------:R-:W-:-:S03]  /*1149c0*/  IADD3.X R95, P4, PT, R55, R88, RZ, P3, !PT ;  /* 0x00000058375f7210 */ /* 0x000fc60001f9e4ff */
[----:B------:R-:W-:Y:S01]  /*1149d0*/  IMAD.WIDE.U32 R92, R54, 0x6ca1493b, RZ ;  /* 0x6ca1493b365c7825 */ /* 0x000fe200078e00ff */
[----:B------:R-:W-:-:S03]  /*1149e0*/  IADD3.X R139, P4, PT, RZ, RZ, RZ, P4, !PT ;  /* 0x000000ffff8b7210 */ /* 0x000fc6000279e4ff */
[----:B------:R-:W-:Y:S01]  /*1149f0*/  IMAD.WIDE.U32 R112, R58, -0x45f6b800, RZ ;  /* 0xba0948003a707825 */ /* 0x000fe200078e00ff */
[----:B------:R-:W-:-:S03]  /*114a00*/  IADD3 RZ, P2, PT, R108, R93, RZ ;  /* 0x0000005d6cff7210 */ /* 0x000fc60007f5e0ff */
[----:B------:R-:W-:-:S04]  /*114a10*/  IMAD.WIDE.U32 R102, R58, 0x30000000, R102 ;  /* 0x300000003a667825 */ /* 0x000fc800078e0066 */
[----:B------:R-:W-:Y:S01]  /*114a20*/  IMAD.IADD R114, R117, 0x1, R110 ;  /* 0x0000000175727824 */ /* 0x000fe200078e026e */
[----:B------:R-:W-:Y:S01]  /*114a30*/  IADD3.X R110, P3, PT, R91, R116, RZ, P0, !PT ;  /* 0x000000745b6e7210 */ /* 0x000fe2000077e4ff */
[----:B------:R-:W-:Y:S01]  /*114a40*/  IMAD.X R97, RZ, RZ, RZ, P1 ;  /* 0x000000ffff617224 */ /* 0x000fe200008e06ff */
[----:B------:R-:W-:Y:S01]  /*114a50*/  IADD3 RZ, P1, PT, R80, R113, RZ ;  /* 0x0000007150ff7210 */ /* 0x000fe20007f3e0ff */
[----:B------:R-:W-:Y:S01]  /*114a60*/  IMAD.IADD R55, R103, 0x1, R75 ;  /* 0x0000000167377824 */ /* 0x000fe200078e024b */
[----:B------:R-:W-:Y:S01]  /*114a70*/  IADD3.X R111, P3, PT, R83, R114, RZ, P3, !PT ;  /* 0x00000072536f7210 */ /* 0x000fe20001f7e4ff */
[----:B------:R-:W-:Y:S01]  /*114a80*/  IMAD.MOV.U32 R108, RZ, RZ, R81 ;  /* 0x000000ffff6c7224 */ /* 0x000fe200078e0051 */
[----:B------:R-:W-:Y:S01]  /*114a90*/  IADD3 RZ, P0, PT, R110, R112, RZ ;  /* 0x000000706eff7210 */ /* 0x000fe20007f1e0ff */
[----:B------:R-:W-:Y:S01]  /*114aa0*/  IMAD.X R75, RZ, RZ, RZ, P4 ;  /* 0x000000ffff4b7224 */ /* 0x000fe200020e06ff */
[----:B------:R-:W-:Y:S01]  /*114ab0*/  IADD3 RZ, P4, PT, R94, R90, RZ ;  /* 0x0000005a5eff7210 */ /* 0x000fe20007f9e0ff */
[----:B------:R-:W-:Y:S01]  /*114ac0*/  IMAD.IADD R107, R119, 0x1, R113 ;  /* 0x00000001776b7824 */ /* 0x000fe200078e0271 */
[----:B------:R-:W-:Y:S01]  /*114ad0*/  IADD3.X R137, P3, PT, RZ, RZ, RZ, P3, !PT ;  /* 0x000000ffff897210 */ /* 0x000fe20001f7e4ff */
[----:B------:R-:W-:Y:S01]  /*114ae0*/  IMAD.WIDE.U32 R80, R102, -0x1, RZ ;  /* 0xffffffff66507825 */ /* 0x000fe200078e00ff */
[----:B------:R-:W-:-:S02]  /*114af0*/  IADD3.X RZ, P4, PT, R95, R71, RZ, P4, !PT ;  /* 0x000000475fff7210 */ /* 0x000fc4000279e4ff */
[----:B------:R-:W-:Y:S01]  /*114b00*/  IADD3.X RZ, P0, PT, R111, R107, RZ, P0, !PT ;  /* 0x0000006b6fff7210 */ /* 0x000fe2000071e4ff */
[----:B------:R-:W-:Y:S01]  /*114b10*/  IMAD.WIDE.U32.X R112, R145, 0x1ef3622f, R108, P1 ;  /* 0x1ef3622f91707825 */ /* 0x000fe200008e046c */
[----:B------:R-:W-:Y:S02]  /*114b20*/  IADD3.X R107, PT, PT, RZ, RZ, RZ, P3, !PT ;  /* 0x000000ffff6b7210 */ /* 0x000fe40001ffe4ff */
[----:B------:R-:W-:Y:S01]  /*114b30*/  IADD3.X R139, P3, PT, R139, R124, RZ, P4, !PT ;  /* 0x0000007c8b8b7210 */ /* 0x000fe2000277e4ff */
[----:B------:R-:W-:Y:S01]  /*114b40*/  IMAD.WIDE.U32 R108, R121, R36, RZ ;  /* 0x00000024796c7225 */ /* 0x000fe200078e00ff */
[----:B------:R-:W-:Y:S02]  /*114b50*/  IADD3.X R137, P0, PT, R137, R112, RZ, P0, !PT ;  /* 0x0000007089897210 */ /* 0x000fe4000071e4ff */
[----:B------:R-:W-:Y:S01]  /*114b60*/  IADD3.X R124, P3, PT, R75, R125, RZ, P3, !PT ;  /* 0x0000007d4b7c7210 */ /* 0x000fe20001f7e4ff */
[----:B------:R-:W-:Y:S01]  /*114b70*/  IMAD.WIDE.U32 R90, R80, 0x1, RZ ;  /* 0x00000001505a7825 */ /* 0x000fe200078e00ff */
[----:B------:R-:W-:-:S02]  /*114b80*/  IADD3 R71, P4, PT, R72, R109, RZ ;  /* 0x0000006d48477210 */ /* 0x000fc40007f9e0ff */
[----:B------:R-:W-:Y:S01]  /*114b90*/  IADD3.X R107, P0, PT, R107, R113, RZ, P0, !PT ;  /* 0x000000716b6b7210 */ /* 0x000fe2000071e4ff */
[----:B------:R-:W-:Y:S01]  /*114ba0*/  IMAD.WIDE.U32 R116, R56, 0x17c510ea, R94 ;  /* 0x17c510ea38747825 */ /* 0x000fe200078e005e */
[----:B------:R-:W-:-:S03]  /*114bb0*/  IADD3 RZ, P1, PT, R102, R90, RZ ;  /* 0x0000005a66ff7210 */ /* 0x000fc60007f3e0ff */
[----:B------:R-:W-:Y:S01]  /*114bc0*/  IMAD.WIDE.U32 R94, R118, R40, RZ ;  /* 0x00000028765e7225 */ /* 0x000fe200078e00ff */
[----:B------:R-:W-:-:S03]  /*114bd0*/  IADD3.X R116, P5, PT, R87, R116, RZ, P5, !PT ;  /* 0x0000007457747210 */ /* 0x000fc60002fbe4ff */
[----:B------:R-:W-:Y:S02]  /*114be0*/  IMAD.MOV.U32 R88, RZ, RZ, R73 ;  /* 0x000000ffff587224 */ /* 0x000fe400078e0049 */
[----:B------:R-:W-:Y:S02]  /*114bf0*/  IMAD R123, R102, -0x7af74001, -R55 ;  /* 0x8508bfff667b7824 */ /* 0x000fe400078e0a37 */
[----:B------:R-:W-:Y:S02]  /*114c00*/  IMAD.IADD R75, R117, 0x1, R86 ;  /* 0x00000001754b7824 */ /* 0x000fe400078e0256 */
        /* <DEDUP_REMOVED lines=9> */
[----:B------:R-:W-:Y:S02]  /*114ca0*/  IMAD.IADD R81, R103, 0x1, R82 ;  /* 0x0000000167517824 */ /* 0x000fe400078e0252 */
[----:B------:R-:W-:-:S03]  /*114cb0*/  IMAD.WIDE.U32 R94, R123, 0x1, RZ ;  /* 0x000000017b5e7825 */ /* 0x000fc600078e00ff */
[----:B------:R-:W-:Y:S01]  /*114cc0*/  IADD3.X R81, P3, PT, R124, R81, RZ, P3, !PT ;  /* 0x000000517c517210 */ /* 0x000fe20001f7e4ff */
[----:B------:R-:W-:Y:S01]  /*114cd0*/  IMAD.MOV.U32 R82, RZ, RZ, R87 ;  /* 0x000000ffff527224 */ /* 0x000fe200078e0057 */
[----:B------:R-:W-:Y:S01]  /*114ce0*/  IADD3.X R87, P5, PT, RZ, RZ, RZ, P5, !PT ;  /* 0x000000ffff577210 */ /* 0x000fe20002fbe4ff */
[----:B------:R-:W-:Y:S02]  /*114cf0*/  IMAD R73, R80, -0x7af74000, R94 ;  /* 0x8508c00050497824 */ /* 0x000fe400078e025e */
[----:B------:R-:W-:-:S04]  /*114d00*/  IMAD.WIDE.U32.X R82, R33, R118, R82, P4 ;  /* 0x0000007621527225 */ /* 0x000fc800020e0452 */
[----:B------:R-:W-:-:S04]  /*114d10*/  IMAD.WIDE.U32 R148, R57, 0x17c510ea, RZ ;  /* 0x17c510ea39947825 */ /* 0x000fc800078e00ff */
[----:B------:R-:W-:-:S04]  /*114d20*/  IMAD.WIDE.U32 R94, P4, R80, -0x7af74000, R94 ;  /* 0x8508c000505e7825 */ /* 0x000fc8000788005e */
[----:B------:R-:W-:Y:S01]  /*114d30*/  IMAD.X R109, RZ, RZ, RZ, P5 ;  /* 0x000000ffff6d7224 */ /* 0x000fe200028e06ff */
[----:B------:R-:W-:Y:S01]  /*114d40*/  IADD3 RZ, P5, PT, R91, R94, RZ ;  /* 0x0000005e5bff7210 */ /* 0x000fe20007fbe0ff */
[----:B------:R-:W-:-:S04]  /*114d50*/  IMAD.WIDE.U32.X R100, R57, -0x39c4fa40, R100, P2 ;  /* 0xc63b05c039647825 */ /* 0x000fc800010e0464 */
[----:B------:R-:W-:Y:S01]  /*114d60*/  IMAD.IADD R56, R91, 0x1, R73 ;  /* 0x000000015b387824 */ /* 0x000fe200078e0249 */
[----:B------:R-:W-:Y:S01]  /*114d70*/  IADD3.X R73, P3, PT, RZ, RZ, RZ, P3, !PT ;  /* 0x000000ffff497210 */ /* 0x000fe20001f7e4ff */
[----:B------:R-:W-:-:S03]  /*114d80*/  IMAD.WIDE.U32 R112, P2, R54, 0x1ae3a46, R148 ;  /* 0x01ae3a4636707825 */ /* 0x000fc60007840094 */
[----:B------:R-:W-:Y:S01]  /*114d90*/  IADD3.X RZ, P1, PT, R55, R56, RZ, P1, !PT ;  /* 0x0000003837ff7210 */ /* 0x000fe20000f3e4ff */
[----:B------:R-:W-:-:S04]  /*114da0*/  IMAD.WIDE.U32 R90, R54, 0x17c510ea, RZ ;  /* 0x17c510ea365a7825 */ /* 0x000fc800078e00ff */
[----:B------:R-:W-:Y:S01]  /*114db0*/  IMAD.X R103, RZ, RZ, RZ, P2 ;  /* 0x000000ffff677224 */ /* 0x000fe200010e06ff */
[----:B------:R-:W-:Y:S01]  /*114dc0*/  IADD3 RZ, P2, PT, R112, R91, RZ ;  /* 0x0000005b70ff7210 */ /* 0x000fe20007f5e0ff */
[----:B------:R-:W-:Y:S02]  /*114dd0*/  IMAD.MOV.U32 R102, RZ, RZ, R113 ;  /* 0x000000ffff667224 */ /* 0x000fe400078e0071 */
[----:B------:R-:W-:-:S04]  /*114de0*/  IMAD.WIDE.U32 R112, R145, 0xf5138f, RZ ;  /* 0x00f5138f91707825 */ /* 0x000fc800078e00ff */
[----:B------:R-:W-:Y:S02]  /*114df0*/  IMAD.X R85, RZ, RZ, RZ, P3 ;  /* 0x000000ffff557224 */ /* 0x000fe400018e06ff */
[----:B------:R-:W-:-:S04]  /*114e00*/  IMAD.WIDE.U32 R124, P3, R58, 0x1a22d9f3, R112 ;  /* 0x1a22d9f33a7c7825 */ /* 0x000fc80007860070 */
[----:B------:R-:W-:Y:S02]  /*114e10*/  IMAD R141, R54, -0x39c4fa40, R106 ;  /* 0xc63b05c0368d7824 */ /* 0x000fe400078e026a */
[----:B------:R-:W-:Y:S01]  /*114e20*/  IMAD.WIDE.U32.X R102, R57, 0x1ae3a46, R102, P2 ;  /* 0x01ae3a4639667825 */ /* 0x000fe200010e0466 */
[----:B------:R-:W-:-:S03]  /*114e30*/  IADD3 RZ, P2, PT, R78, R122, RZ ;  /* 0x0000007a4eff7210 */ /* 0x000fc60007f5e0ff */
[----:B------:R-:W-:Y:S01]  /*114e40*/  IMAD.X R113, RZ, RZ, RZ, P3 ;  /* 0x000000ffff717224 */ /* 0x000fe200018e06ff */
[----:B------:R-:W-:Y:S01]  /*114e50*/  IADD3 RZ, P3, PT, R116, R92, RZ ;  /* 0x0000005c74ff7210 */ /* 0x000fe20007f7e0ff */
[----:B------:R-:W-:Y:S01]  /*114e60*/  IMAD.IADD R57, R141, 0x1, R93 ;  /* 0x000000018d397824 */ /* 0x000fe200078e025d */
[----:B------:R-:W-:Y:S01]  /*114e70*/  IADD3.X RZ, P2, PT, R79, R115, RZ, P2, !PT ;  /* 0x000000734fff7210 */ /* 0x000fe2000175e4ff */
[----:B------:R-:W-:Y:S02]  /*114e80*/  IMAD.MOV.U32 R56, RZ, RZ, R95 ;  /* 0x000000ffff387224 */ /* 0x000fe400078e005f */
[C---:B------:R-:W-:Y:S01]  /*114e90*/  IMAD.WIDE.U32 R92, R58.reuse, 0xf5138f, RZ ;  /* 0x00f5138f3a5c7825 */ /* 0x040fe200078e00ff */
[----:B------:R-:W-:Y:S02]  /*114ea0*/  IADD3.X RZ, P3, PT, R117, R57, RZ, P3, !PT ;  /* 0x0000003975ff7210 */ /* 0x000fe40001f7e4ff */
[----:B------:R-:W-:Y:S01]  /*114eb0*/  IADD3.X R57, PT, PT, RZ, RZ, RZ, P4, !PT ;  /* 0x000000ffff397210 */ /* 0x000fe200027fe4ff */
[----:B------:R-:W-:Y:S01]  /*114ec0*/  IMAD R139, R58, 0x1a22d9f3, R112 ;  /* 0x1a22d9f33a8b7824 */ /* 0x000fe200078e0270 */
[----:B------:R-:W-:Y:S01]  /*114ed0*/  IADD3.X R87, P3, PT, R87, R100, RZ, P3, !PT ;  /* 0x0000006457577210 */ /* 0x000fe20001f7e4ff */
[----:B------:R-:W-:Y:S01]  /*114ee0*/  IMAD.MOV.U32 R112, RZ, RZ, R125 ;  /* 0x000000ffff707224 */ /* 0x000fe200078e007d */
[----:B------:R-:W-:Y:S01]  /*114ef0*/  IADD3 RZ, P4, PT, R124, R93, RZ ;  /* 0x0000005d7cff7210 */ /* 0x000fe20007f9e0ff */
[----:B------:R-:W-:Y:S01]  /*114f00*/  IMAD.WIDE.U32.X R56, R123, -0x7af74000, R56, P5 ;  /* 0x8508c0007b387825 */ /* 0x000fe200028e0438 */
[----:B------:R-:W-:-:S02]  /*114f10*/  IADD3.X R120, P3, PT, R109, R101, RZ, P3, !PT ;  /* 0x000000656d787210 */ /* 0x000fc40001f7e4ff */
[----:B------:R-:W-:Y:S01]  /*114f20*/  IADD3.X R143, P2, PT, R143, R104, RZ, P2, !PT ;  /* 0x000000688f8f7210 */ /* 0x000fe2000175e4ff */
[----:B------:R-:W-:Y:S01]  /*114f30*/  IMAD.WIDE.U32 R116, R54, 0x6ca1493b, R116 ;  /* 0x6ca1493b36747825 */ /* 0x000fe200078e0074 */
[----:B------:R-:W-:Y:S02]  /*114f40*/  IADD3.X R109, P1, PT, RZ, R56, RZ, P1, !PT ;  /* 0x00000038ff6d7210 */ /* 0x000fe40000f3e4ff */
[----:B------:R-:W-:Y:S01]  /*114f50*/  IADD3.X R114, P3, PT, R87, R114, RZ, P3, !PT ;  /* 0x0000007257727210 */ /* 0x000fe20001f7e4ff */
[----:B------:R-:W-:Y:S01]  /*114f60*/  IMAD.WIDE.U32 R124, R145, 0x6ca1493b, RZ ;  /* 0x6ca1493b917c7825 */ /* 0x000fe200078e00ff */
[----:B------:R-:W-:Y:S02]  /*114f70*/  IADD3.X R106, P0, PT, R137, R116, RZ, P0, !PT ;  /* 0x00000074896a7210 */ /* 0x000fe4000071e4ff */
[----:B------:R-:W-:Y:S01]  /*114f80*/  IADD3.X R57, P1, PT, RZ, R57, RZ, P1, !PT ;  /* 0x00000039ff397210 */ /* 0x000fe20000f3e4ff */
[----:B------:R-:W-:Y:S01]  /*114f90*/  IMAD.IADD R126, R117, 0x1, R141 ;  /* 0x00000001757e7824 */ /* 0x000fe200078e028d */
[----:B------:R-:W-:Y:S01]  /*114fa0*/  IADD3.X R115, P3, PT, R120, R81, RZ, P3, !PT ;  /* 0x0000005178737210 */ /* 0x000fe20001f7e4ff */
[----:B------:R-:W-:Y:S01]  /*114fb0*/  IMAD.WIDE.U32 R110, R58, -0x45f6b800, R110 ;  /* 0xba0948003a6e7825 */ /* 0x000fe200078e006e */
[----:B------:R-:W-:-:S02]  /*114fc0*/  IADD3.X R97, P2, PT, R97, R105, RZ, P2, !PT ;  /* 0x0000006961617210 */ /* 0x000fc4000175e4ff */
[----:B------:R-:W-:Y:S01]  /*114fd0*/  IADD3.X R107, P0, PT, R107, R126, RZ, P0, !PT ;  /* 0x0000007e6b6b7210 */ /* 0x000fe2000071e4ff */
[C---:B------:R-:W-:Y:S01]  /*114fe0*/  IMAD.WIDE.U32 R116, P5, R58.reuse, -0x39c4fa40, R124 ;  /* 0xc63b05c03a747825 */ /* 0x040fe200078a007c */
[----:B------:R-:W-:Y:S02]  /*114ff0*/  IADD3.X R56, P1, PT, R109, R110, RZ, P1, !PT ;  /* 0x0000006e6d387210 */ /* 0x000fe40000f3e4ff */
[----:B------:R-:W-:Y:S01]  /*115000*/  IADD3.X R137, P0, PT, RZ, RZ, RZ, P0, !PT ;  /* 0x000000ffff897210 */ /* 0x000fe2000071e4ff */
[----:B------:R-:W-:Y:S01]  /*115010*/  IMAD.WIDE.U32 R100, R58, 0x6ca1493b, RZ ;  /* 0x6ca1493b3a647825 */ /* 0x000fe200078e00ff */
[----:B------:R-:W-:-:S03]  /*115020*/  IADD3.X R147, P3, PT, RZ, RZ, RZ, P3, !PT ;  /* 0x000000ffff937210 */ /* 0x000fc60001f7e4ff */
[----:B------:R-:W-:Y:S01]  /*115030*/  IMAD.X R95, RZ, RZ, RZ, P5 ;  /* 0x000000ffff5f7224 */ /* 0x000fe200028e06ff */
[----:B------:R-:W-:Y:S01]  /*115040*/  IADD3 RZ, P5, PT, R116, R101, RZ ;  /* 0x0000006574ff7210 */ /* 0x000fe20007fbe0ff */
[----:B------:R-:W-:Y:S02]  /*115050*/  IMAD.IADD R122, R111, 0x1, R119 ;  /* 0x000000016f7a7824 */ /* 0x000fe400078e0277 */
[----:B------:R-:W-:-:S03]  /*115060*/  IMAD.WIDE.U32 R110, R145, 0x17c510ea, RZ ;  /* 0x17c510ea916e7825 */ /* 0x000fc600078e00ff */
[----:B------:R-:W-:Y:S01]  /*115070*/  IADD3.X R57, P1, PT, R57, R122, RZ, P1, !PT ;  /* 0x0000007a39397210 */ /* 0x000fe20000f3e4ff */
[----:B------:R-:W-:Y:S02]  /*115080*/  IMAD.MOV.U32 R94, RZ, RZ, R117 ;  /* 0x000000ffff5e7224 */ /* 0x000fe400078e0075 */
[----:B------:R-:W-:Y:S01]  /*115090*/  IMAD.WIDE.U32.X R112, R145, 0x1a22d9f3, R112, P4 ;  /* 0x1a22d9f391707825 */ /* 0x000fe200020e0470 */
[----:B------:R-:W-:Y:S02]  /*1150a0*/  IADD3 RZ, P4, PT, R106, R92, RZ ;  /* 0x0000005c6aff7210 */ /* 0x000fe40007f9e0ff */
[----:B------:R-:W-:Y:S01]  /*1150b0*/  IADD3.X R149, P1, PT, RZ, RZ, RZ, P1, !PT ;  /* 0x000000ffff957210 */ /* 0x000fe20000f3e4ff */
[----:B------:R-:W-:Y:S02]  /*1150c0*/  IMAD R55, R54, 0x1ae3a46, R148 ;  /* 0x01ae3a4636377824 */ /* 0x000fe400078e0294 */
[----:B------:R-:W-:Y:S02]  /*1150d0*/  IMAD.IADD R119, R139, 0x1, R93 ;  /* 0x000000018b777824 */ /* 0x000fe400078e025d */
[----:B------:R-:W-:-:S03]  /*1150e0*/  IMAD.WIDE.U32.X R94, R145, -0x39c4fa40, R94, P5 ;  /* 0xc63b05c0915e7825 */ /* 0x000fc600028e045e */
[----:B------:R-:W-:Y:S01]  /*1150f0*/  IADD3.X RZ, P4, PT, R107, R119, RZ, P4, !PT ;  /* 0x000000776bff7210 */ /* 0x000fe2000279e4ff */
[----:B------:R-:W-:-:S04]  /*115100*/  IMAD.WIDE.U32 R116, P5, R58, 0x1ae3a46, R110 ;  /* 0x01ae3a463a747825 */ /* 0x000fc800078a006e */
[----:B------:R-:W-:-:S04]  /*115110*/  IMAD.WIDE.U32 R92, R58, 0x17c510ea, RZ ;  /* 0x17c510ea3a5c7825 */ /* 0x000fc800078e00ff */
[----:B------:R-:W-:Y:S02]  /*115120*/  IMAD.IADD R125, R55, 0x1, R91 ;  /* 0x00000001377d7824 */ /* 0x000fe400078e025b */
[----:B------:R-:W-:Y:S01]  /*115130*/  IMAD.X R141, RZ, RZ, RZ, P0 ;  /* 0x000000ffff8d7224 */ /* 0x000fe200000e06ff */
[----:B------:R-:W-:Y:S01]  /*115140*/  IADD3 RZ, P0, PT, R114, R90, RZ ;  /* 0x0000005a72ff7210 */ /* 0x000fe20007f1e0ff */
[----:B------:R-:W-:Y:S01]  /*115150*/  IMAD.X R91, RZ, RZ, RZ, P5 ;  /* 0x000000ffff5b7224 */ /* 0x000fe200028e06ff */
[----:B------:R-:W-:Y:S01]  /*115160*/  IADD3 RZ, P5, PT, R116, R93, RZ ;  /* 0x0000005d74ff7210 */ /* 0x000fe20007fbe0ff */
[----:B------:R-:W-:Y:S01]  /*115170*/  IMAD.MOV.U32 R90, RZ, RZ, R117 ;  /* 0x000000ffff5a7224 */ /* 0x000fe200078e0075 */
[----:B------:R-:W-:Y:S01]  /*115180*/  IADD3.X RZ, P0, PT, R115, R125, RZ, P0, !PT ;  /* 0x0000007d73ff7210 */ /* 0x000fe2000071e4ff */
[----:B------:R-:W-:-:S04]  /*115190*/  IMAD.WIDE.U32 R116, R123, 0x30000000, RZ ;  /* 0x300000007b747825 */ /* 0x000fc800078e00ff */
[C-C-:B------:R-:W-:Y:S02]  /*1151a0*/  IMAD R120, R80.reuse, 0x170b5d44, R116.reuse ;  /* 0x170b5d4450787824 */ /* 0x140fe400078e0274 */
[----:B------:R-:W-:Y:S02]  /*1151b0*/  IMAD.X R109, RZ, RZ, RZ, P3 ;  /* 0x000000ffff6d7224 */ /* 0x000fe400018e06ff */
[----:B------:R-:W-:-:S04]  /*1151c0*/  IMAD.WIDE.U32 R116, P3, R80, 0x170b5d44, R116 ;  /* 0x170b5d4450747825 */ /* 0x000fc80007860074 */
[----:B------:R-:W-:-:S04]  /*1151d0*/  IMAD.WIDE.U32 R104, R80, 0x30000000, RZ ;  /* 0x3000000050687825 */ /* 0x000fc800078e00ff */
[----:B------:R-:W-:Y:S01]  /*1151e0*/  IMAD.WIDE.U32.X R90, R145, 0x1ae3a46, R90, P5 ;  /* 0x01ae3a46915a7825 */ /* 0x000fe200028e045a */
[-C--:B------:R-:W-:Y:S02]  /*1151f0*/  IADD3 RZ, P5, PT, R116, R105.reuse, RZ ;  /* 0x0000006974ff7210 */ /* 0x080fe40007fbe0ff */
[----:B------:R-:W-:Y:S01]  /*115200*/  IADD3 R105, PT, PT, R120, R105, RZ ;  /* 0x0000006978697210 */ /* 0x000fe20007ffe0ff */
[----:B------:R-:W-:Y:S01]  /*115210*/  IMAD.X R111, RZ, RZ, RZ, P3 ;  /* 0x000000ffff6f7224 */ /* 0x000fe200018e06ff */
[----:B------:R-:W-:Y:S01]  /*115220*/  IADD3 RZ, P3, PT, R56, R104, RZ ;  /* 0x0000006838ff7210 */ /* 0x000fe20007f7e0ff */
[----:B------:R-:W-:Y:S02]  /*115230*/  IMAD R87, R58, 0x1ae3a46, R110 ;  /* 0x01ae3a463a577824 */ /* 0x000fe400078e026e */
[----:B------:R-:W-:Y:S01]  /*115240*/  IMAD.MOV.U32 R110, RZ, RZ, R117 ;  /* 0x000000ffff6e7224 */ /* 0x000fe200078e0075 */
[----:B------:R-:W-:Y:S01]  /*115250*/  IADD3.X RZ, P3, PT, R57, R105, RZ, P3, !PT ;  /* 0x0000006939ff7210 */ /* 0x000fe20001f7e4ff */
[----:B------:R-:W-:-:S04]  /*115260*/  IMAD.WIDE.U32 R104, R123, -0x45f6b800, RZ ;  /* 0xba0948007b687825 */ /* 0x000fc800078e00ff */
[----:B------:R-:W-:-:S04]  /*115270*/  IMAD.WIDE.U32.X R110, R123, 0x170b5d44, R110, P5 ;  /* 0x170b5d447b6e7825 */ /* 0x000fc800028e046e */
[C-C-:B------:R-:W-:Y:S01]  /*115280*/  IMAD R119, R80.reuse, 0x1ef3622f, R104.reuse ;  /* 0x1ef3622f50777824 */ /* 0x140fe200078e0268 */
[----:B------:R-:W-:Y:S01]  /*115290*/  IADD3.X R149, P3, PT, R149, R110, RZ, P3, !PT ;  /* 0x0000006e95957210 */ /* 0x000fe20001f7e4ff */
[----:B------:R-:W-:-:S04]  /*1152a0*/  IMAD.WIDE.U32 R104, P5, R80, 0x1ef3622f, R104 ;  /* 0x1ef3622f50687825 */ /* 0x000fc800078a0068 */
[----:B------:R-:W-:-:S04]  /*1152b0*/  IMAD.WIDE.U32 R98, R40, R133, R98 ;  /* 0x0000008528627225 */ /* 0x000fc800078e0062 */
[----:B------:R-:W-:Y:S01]  /*1152c0*/  IMAD.MOV.U32 R116, RZ, RZ, R105 ;  /* 0x000000ffff747224 */ /* 0x000fe200078e0069 */
[----:B------:R-:W-:Y:S01]  /*1152d0*/  IADD3.X R105, P4, PT, R137, R112, RZ, P4, !PT ;  /* 0x0000007089697210 */ /* 0x000fe2000279e4ff */
[----:B------:R-:W-:Y:S02]  /*1152e0*/  IMAD R81, R58, -0x39c4fa40, R124 ;  /* 0xc63b05c03a517824 */ /* 0x000fe400078e027c */
[----:B------:R-:W-:Y:S01]  /*1152f0*/  IMAD.IADD R122, R99, 0x1, R96 ;  /* 0x00000001637a7824 */ /* 0x000fe200078e0260 */
[----:B------:R-:W-:Y:S01]  /*115300*/  IADD3.X R96, P2, PT, R143, R98, RZ, P2, !PT ;  /* 0x000000628f607210 */ /* 0x000fe2000175e4ff */
[----:B------:R-:W-:Y:S01]  /*115310*/  IMAD.WIDE.U32 R124, R54, 0x17c510ea, R114 ;  /* 0x17c510ea367c7825 */ /* 0x000fe200078e0072 */
[----:B------:R-:W-:Y:S02]  /*115320*/  IADD3.X R112, P4, PT, R141, R113, RZ, P4, !PT ;  /* 0x000000718d707210 */ /* 0x000fe4000279e4ff */
[----:B------:R-:W-:Y:S01]  /*115330*/  IADD3.X R97, P2, PT, R97, R122, RZ, P2, !PT ;  /* 0x0000007a61617210 */ /* 0x000fe2000175e4ff */
[----:B------:R-:W-:-:S03]  /*115340*/  IMAD.WIDE.U32 R98, R80, -0x45f6b800, RZ ;  /* 0xba09480050627825 */ /* 0x000fc600078e00ff */
[----:B------:R-:W-:Y:S01]  /*115350*/  IADD3.X R137, P2, PT, RZ, RZ, RZ, P2, !PT ;  /* 0x000000ffff897210 */ /* 0x000fe2000175e4ff */
[----:B------:R-:W-:-:S04]  /*115360*/  IMAD.WIDE.U32 R114, R123, 0xf5138f, RZ ;  /* 0x00f5138f7b727825 */ /* 0x000fc800078e00ff */
[----:B------:R-:W-:Y:S01]  /*115370*/  IMAD.X R117, RZ, RZ, RZ, P5 ;  /* 0x000000ffff757224 */ /* 0x000fe200028e06ff */
[----:B------:R-:W-:Y:S01]  /*115380*/  IADD3 RZ, P5, PT, R104, R99, RZ ;  /* 0x0000006368ff7210 */ /* 0x000fe20007fbe0ff */
[----:B------:R-:W-:Y:S01]  /*115390*/  IMAD.X R145, RZ, RZ, RZ, P1 ;  /* 0x000000ffff917224 */ /* 0x000fe200008e06ff */
[----:B------:R-:W-:Y:S01]  /*1153a0*/  IADD3.X R124, P1, PT, R105, R124, RZ, P4, !PT ;  /* 0x0000007c697c7210 */ /* 0x000fe2000273e4ff */
[----:B------:R-:W-:-:S03]  /*1153b0*/  IMAD.WIDE.U32 R104, P4, R80, 0x1a22d9f3, R114 ;  /* 0x1a22d9f350687825 */ /* 0x000fc60007880072 */
[----:B------:R-:W-:Y:S01]  /*1153c0*/  IADD3.X R145, P3, PT, R145, R111, RZ, P3, !PT ;  /* 0x0000006f91917210 */ /* 0x000fe20001f7e4ff */
[----:B------:R-:W-:Y:S02]  /*1153d0*/  IMAD.IADD R55, R125, 0x1, R55 ;  /* 0x000000017d377824 */ /* 0x000fe400078e0237 */
[----:B------:R-:W-:Y:S01]  /*1153e0*/  IMAD.X R111, RZ, RZ, RZ, P4 ;  /* 0x000000ffff6f7224 */ /* 0x000fe200020e06ff */
[----:B------:R-:W-:Y:S01]  /*1153f0*/  IADD3.X R130, P4, PT, R147, R102, RZ, P0, !PT ;  /* 0x0000006693827210 */ /* 0x000fe2000079e4ff */
[----:B------:R-:W-:Y:S01]  /*115400*/  IMAD.X R141, RZ, RZ, RZ, P2 ;  /* 0x000000ffff8d7224 */ /* 0x000fe200010e06ff */
[----:B------:R-:W-:Y:S01]  /*115410*/  IADD3.X R125, P1, PT, R112, R55, RZ, P1, !PT ;  /* 0x00000037707d7210 */ /* 0x000fe20000f3e4ff */
[----:B------:R-:W-:Y:S01]  /*115420*/  IMAD.WIDE.U32 R54, R58, 0xf5138f, R106 ;  /* 0x00f5138f3a367825 */ /* 0x000fe200078e006a */
[----:B------:R-:W-:Y:S02]  /*115430*/  IADD3 RZ, P2, PT, R96, R108, RZ ;  /* 0x0000006c60ff7210 */ /* 0x000fe40007f5e0ff */
        /* <DEDUP_REMOVED lines=9> */
[----:B------:R-:W-:-:S03]  /*1154d0*/  IMAD.WIDE.U32 R54, P5, R80, -0x39c4fa40, R108 ;  /* 0xc63b05c050367825 */ /* 0x000fc600078a006c */
[----:B------:R-:W-:Y:S01]  /*1154e0*/  IADD3.X R141, P2, PT, R141, R89, RZ, P2, !PT ;  /* 0x000000598d8d7210 */ /* 0x000fe2000175e4ff */
[----:B------:R-:W-:-:S04]  /*1154f0*/  IMAD.WIDE.U32 R112, R80, 0xf5138f, RZ ;  /* 0x00f5138f50707825 */ /* 0x000fc800078e00ff */
[----:B------:R-:W-:Y:S01]  /*115500*/  IMAD.WIDE.U32 R106, R80, 0x6ca1493b, RZ ;  /* 0x6ca1493b506a7825 */ /* 0x000fe200078e00ff */
[----:B------:R-:W-:-:S03]  /*115510*/  IADD3 RZ, P0, PT, R104, R113, RZ ;  /* 0x0000007168ff7210 */ /* 0x000fc60007f1e0ff */
[----:B------:R-:W-:Y:S01]  /*115520*/  IMAD.MOV.U32 R110, RZ, RZ, R105 ;  /* 0x000000ffff6e7224 */ /* 0x000fe200078e0069 */
[----:B------:R-:W-:Y:S01]  /*115530*/  IADD3.X R105, PT, PT, RZ, RZ, RZ, P5, !PT ;  /* 0x000000ffff697210 */ /* 0x000fe20002ffe4ff */
[----:B------:R-:W-:Y:S01]  /*115540*/  IMAD.WIDE.U32 R102, R123, 0x17c510ea, RZ ;  /* 0x17c510ea7b667825 */ /* 0x000fe200078e00ff */
[----:B------:R-:W-:-:S03]  /*115550*/  IADD3 RZ, P5, PT, R54, R107, RZ ;  /* 0x0000006b36ff7210 */ /* 0x000fc60007fbe0ff */
        /* <DEDUP_REMOVED lines=8> */
[----:B------:R-:W-:-:S04]  /*1155e0*/  IMAD.WIDE.U32 R100, R80, 0x17c510ea, RZ ;  /* 0x17c510ea50647825 */ /* 0x000fc800078e00ff */
[----:B------:R-:W-:Y:S02]  /*1155f0*/  IMAD.IADD R109, R119, 0x1, R99 ;  /* 0x00000001776d7824 */ /* 0x000fe400078e0263 */
[----:B------:R-:W-:Y:S01]  /*115600*/  IMAD.WIDE.U32.X R110, R123, 0x1a22d9f3, R110, P0 ;  /* 0x1a22d9f37b6e7825 */ /* 0x000fe200000e046e */
[----:B------:R-:W-:-:S03]  /*115610*/  IADD3 RZ, P0, PT, R122, R98, RZ ;  /* 0x000000627aff7210 */ /* 0x000fc60007f1e0ff */
[----:B------:R-:W-:Y:S01]  /*115620*/  IMAD.X R99, RZ, RZ, RZ, P5 ;  /* 0x000000ffff637224 */ /* 0x000fe200028e06ff */
[----:B------:R-:W-:Y:S01]  /*115630*/  IADD3 RZ, P5, PT, R54, R101, RZ ;  /* 0x0000006536ff7210 */ /* 0x000fe20007fbe0ff */
[----:B------:R-:W-:Y:S02]  /*115640*/  IMAD.MOV.U32 R98, RZ, RZ, R55 ;  /* 0x000000ffff627224 */ /* 0x000fe400078e0037 */
[----:B------:R-:W-:-:S04]  /*115650*/  IMAD.WIDE.U32 R56, R80, 0x30000000, R56 ;  /* 0x3000000050387825 */ /* 0x000fc800078e0038 */
[----:B------:R-:W-:Y:S01]  /*115660*/  IMAD.WIDE.U32.X R98, R123, 0x1ae3a46, R98, P5 ;  /* 0x01ae3a467b627825 */ /* 0x000fe200028e0462 */
[----:B------:R-:W-:Y:S02]  /*115670*/  IADD3.X R123, P3, PT, R145, R126, RZ, P3, !PT ;  /* 0x0000007e917b7210 */ /* 0x000fe40001f7e4ff */
[----:B------:R-:W-:Y:S01]  /*115680*/  IADD3.X R126, P1, PT, R115, R95, RZ, P1, !PT ;  /* 0x0000005f737e7210 */ /* 0x000fe20000f3e4ff */
[----:B------:R-:W-:Y:S01]  /*115690*/  IMAD.IADD R57, R57, 0x1, R120 ;  /* 0x0000000139397824 */ /* 0x000fe200078e0278 */
[----:B------:R-:W-:Y:S01]  /*1156a0*/  IADD3.X RZ, P0, PT, R123, R109, RZ, P0, !PT ;  /* 0x0000006d7bff7210 */ /* 0x000fe2000071e4ff */
[----:B------:R-:W-:Y:S01]  /*1156b0*/  IMAD.WIDE.U32 R54, R56, -0x1, RZ ;  /* 0xffffffff38367825 */ /* 0x000fe200078e00ff */
[----:B------:R-:W-:Y:S02]  /*1156c0*/  IADD3.X R109, P3, PT, RZ, RZ, RZ, P3, !PT ;  /* 0x000000ffff6d7210 */ /* 0x000fe40001f7e4ff */
[----:B------:R-:W-:Y:S01]  /*1156d0*/  IADD3.X R103, P5, PT, R128, R85, RZ, P4, !PT ;  /* 0x0000005580677210 */ /* 0x000fe200027be4ff */
[----:B------:R-:W-:Y:S01]  /*1156e0*/  IMAD R71, R56, -0x7af74001, -R57 ;  /* 0x8508bfff38477824 */ /* 0x000fe200078e0a39 */
[----:B------:R-:W-:Y:S01]  /*1156f0*/  IADD3.X R109, P0, PT, R109, R116, RZ, P0, !PT ;  /* 0x000000746d6d7210 */ /* 0x000fe2000071e4ff */
[----:B------:R-:W-:-:S04]  /*115700*/  IMAD.WIDE.U32 R76, R35, R133, R76 ;  /* 0x00000085234c7225 */ /* 0x000fc800078e004c */
[----:B------:R-:W-:Y:S02]  /*115710*/  IMAD.IADD R55, R55, 0x1, R71 ;  /* 0x0000000137377824 */ /* 0x000fe400078e0247 */
[----:B------:R-:W-:Y:S02]  /*115720*/  IMAD.X R71, RZ, RZ, RZ, P3 ;  /* 0x000000ffff477224 */ /* 0x000fe400018e06ff */
[----:B------:R-:W-:Y:S01]  /*115730*/  IMAD.IADD R88, R77, 0x1, R70 ;  /* 0x000000014d587824 */ /* 0x000fe200078e0246 */
[----:B------:R-:W-:Y:S01]  /*115740*/  IADD3.X R70, P2, PT, R137, R76, RZ, P2, !PT ;  /* 0x0000004c89467210 */ /* 0x000fe2000175e4ff */
[----:B------:R-:W-:Y:S01]  /*115750*/  IMAD.WIDE.U32 R78, R34, R121, R78 ;  /* 0x00000079224e7225 */ /* 0x000fe200078e004e */
[----:B------:R-:W-:Y:S02]  /*115760*/  IADD3.X R115, P0, PT, R71, R117, RZ, P0, !PT ;  /* 0x0000007547737210 */ /* 0x000fe4000071e4ff */
[----:B------:R-:W-:Y:S01]  /*115770*/  IADD3.X R71, P2, PT, R141, R88, RZ, P2, !PT ;  /* 0x000000588d477210 */ /* 0x000fe2000175e4ff */
[----:B------:R-:W-:Y:S01]  /*115780*/  IMAD.WIDE.U32 R76, R55, 0x1, RZ ;  /* 0x00000001374c7825 */ /* 0x000fe200078e00ff */
[----:B------:R-:W-:-:S02]  /*115790*/  IADD3.X R116, P3, PT, R73, R78, RZ, P5, !PT ;  /* 0x0000004e49747210 */ /* 0x000fc40002f7e4ff */
[----:B------:R-:W-:Y:S01]  /*1157a0*/  IADD3.X R117, P2, PT, RZ, RZ, RZ, P2, !PT ;  /* 0x000000ffff757210 */ /* 0x000fe2000175e4ff */
[----:B------:R-:W-:Y:S01]  /*1157b0*/  IMAD.IADD R74, R79, 0x1, R74 ;  /* 0x000000014f4a7824 */ /* 0x000fe200078e024a */
[----:B------:R-:W-:Y:S01]  /*1157c0*/  IADD3.X R116, P1, PT, R143, R116, RZ, P1, !PT ;  /* 0x000000748f747210 */ /* 0x000fe20000f3e4ff */
[----:B------:R-:W-:-:S03]  /*1157d0*/  IMAD.WIDE.U32 R78, R54, 0x1, RZ ;  /* 0x00000001364e7825 */ /* 0x000fc600078e00ff */
[----:B------:R-:W-:Y:S01]  /*1157e0*/  IADD3.X R103, P3, PT, R103, R74, RZ, P3, !PT ;  /* 0x0000004a67677210 */ /* 0x000fe20001f7e4ff */
[----:B------:R-:W-:-:S04]  /*1157f0*/  IMAD.WIDE.U32 R94, P4, R54, -0x7af74000, R76 ;  /* 0x8508c000365e7825 */ /* 0x000fc8000788004c */
[----:B------:R-:W-:Y:S01]  /*115800*/  IMAD.X R85, RZ, RZ, RZ, P4 ;  /* 0x000000ffff557224 */ /* 0x000fe200020e06ff */
[----:B------:R-:W-:Y:S01]  /*115810*/  IADD3 RZ, P4, PT, R79, R94, RZ ;  /* 0x0000005e4fff7210 */ /* 0x000fe20007f9e0ff */
[----:B------:R-:W-:Y:S01]  /*115820*/  IMAD.X R133, RZ, RZ, RZ, P2 ;  /* 0x000000ffff857224 */ /* 0x000fe200010e06ff */
[----:B------:R-:W-:Y:S01]  /*115830*/  IADD3 RZ, P2, PT, R70, R84, RZ ;  /* 0x0000005446ff7210 */ /* 0x000fe20007f5e0ff */
[----:B------:R-:W-:-:S03]  /*115840*/  IMAD.WIDE.U32 R88, R55, 0x30000000, RZ ;  /* 0x3000000037587825 */ /* 0x000fc600078e00ff */
[----:B------:R-:W-:Y:S01]  /*115850*/  IADD3.X RZ, P2, PT, R71, R75, RZ, P2, !PT ;  /* 0x0000004b47ff7210 */ /* 0x000fe2000175e4ff */
[----:B------:R-:W-:-:S03]  /*115860*/  IMAD.WIDE.U32 R96, R36, R121, R96 ;  /* 0x0000007924607225 */ /* 0x000fc600078e0060 */
[----:B------:R-:W-:Y:S01]  /*115870*/  IADD3.X R120, P2, PT, R117, R82, RZ, P2, !PT ;  /* 0x0000005275787210 */ /* 0x000fe2000175e4ff */
[----:B------:R-:W-:Y:S01]  /*115880*/  IMAD.MOV.U32 R84, RZ, RZ, R95 ;  /* 0x000000ffff547224 */ /* 0x000fe200078e005f */
[----:B------:R-:W-:Y:S01]  /*115890*/  IADD3.X R117, P1, PT, R126, R103, RZ, P1, !PT ;  /* 0x000000677e757210 */ /* 0x000fe20000f3e4ff */
[----:B------:R-:W-:Y:S01]  /*1158a0*/  IMAD.IADD R77, R97, 0x1, R72 ;  /* 0x00000001614d7824 */ /* 0x000fe200078e0248 */
[----:B------:R-:W-:Y:S01]  /*1158b0*/  IADD3.X R126, P2, PT, R133, R83, RZ, P2, !PT ;  /* 0x00000053857e7210 */ /* 0x000fe2000175e4ff */
[----:B------:R-:W-:Y:S01]  /*1158c0*/  IMAD.WIDE.U32.X R84, R55, -0x7af74000, R84, P4 ;  /* 0x8508c00037547825 */ /* 0x000fe200020e0454 */
[----:B------:R-:W-:-:S03]  /*1158d0*/  IADD3.X R97, P1, PT, RZ, RZ, RZ, P1, !PT ;  /* 0x000000ffff617210 */ /* 0x000fc60000f3e4ff */
[----:B------:R-:W-:-:S04]  /*1158e0*/  IMAD.WIDE.U32 R94, P4, R54, 0x170b5d44, R88 ;  /* 0x170b5d44365e7825 */ /* 0x000fc80007880058 */
[----:B------:R-:W-:Y:S01]  /*1158f0*/  IMAD.WIDE.U32 R72, R54, 0x30000000, RZ ;  /* 0x3000000036487825 */ /* 0x000fe200078e00ff */
[----:B------:R-:W-:-:S03]  /*115900*/  MOV R148, R95 ;  /* 0x0000005f00947202 */ /* 0x000fc60000000f00 */
[----:B------:R-:W-:Y:S01]  /*115910*/  IMAD.X R149, RZ, RZ, RZ, P4 ;  /* 0x000000ffff957224 */ /* 0x000fe200020e06ff */
[----:B------:R-:W-:Y:S01]  /*115920*/  IADD3 RZ, P4, PT, R94, R73, RZ ;  /* 0x000000495eff7210 */ /* 0x000fe20007f9e0ff */
[----:B------:R-:W-:-:S04]  /*115930*/  IMAD.WIDE.U32 R74, R55, -0x45f6b800, RZ ;  /* 0xba094800374a7825 */ /* 0x000fc800078e00ff */
[----:B------:R-:W-:-:S04]  /*115940*/  IMAD.WIDE.U32.X R94, R55, 0x170b5d44, R148, P4 ;  /* 0x170b5d44375e7825 */ /* 0x000fc800020e0494 */
[----:B------:R-:W-:-:S04]  /*115950*/  IMAD.WIDE.U32 R148, P4, R54, 0x1ef3622f, R74 ;  /* 0x1ef3622f36947825 */ /* 0x000fc8000788004a */
[----:B------:R-:W-:-:S04]  /*115960*/  IMAD.WIDE.U32 R162, R54, -0x45f6b800, RZ ;  /* 0xba09480036a27825 */ /* 0x000fc800078e00ff */
        /* <DEDUP_REMOVED lines=26> */
[----:B------:R-:W-:-:S03]  /*115b10*/  IADD3.X R83, P6, PT, R115, R124, RZ, P0, !PT ;  /* 0x0000007c73537210 */ /* 0x000fc600007de4ff */
[----:B------:R-:W-:Y:S02]  /*115b20*/  IMAD R89, R80, -0x39c4fa40, R108 ;  /* 0xc63b05c050597824 */ /* 0x000fe400078e026c */
[----:B------:R-:W-:-:S04]  /*115b30*/  IMAD.WIDE.U32 R108, P0, R54, 0x1ae3a46, R164 ;  /* 0x01ae3a46366c7825 */ /* 0x000fc800078000a4 */
[----:B------:R-:W-:-:S04]  /*115b40*/  IMAD.WIDE.U32 R124, R54, 0x17c510ea, RZ ;  /* 0x17c510ea367c7825 */ /* 0x000fc800078e00ff */
[----:B------:R-:W-:Y:S02]  /*115b50*/  IMAD R81, R80, 0x1a22d9f3, R114 ;  /* 0x1a22d9f350517824 */ /* 0x000fe400078e0272 */
[----:B------:R-:W-:Y:S02]  /*115b60*/  IMAD.MOV.U32 R114, RZ, RZ, R109 ;  /* 0x000000ffff727224 */ /* 0x000fe400078e006d */
[----:B------:R-:W-:Y:S01]  /*115b70*/  IMAD.X R109, RZ, RZ, RZ, P1 ;  /* 0x000000ffff6d7224 */ /* 0x000fe200008e06ff */
[----:B------:R-:W-:Y:S01]  /*115b80*/  IADD3 RZ, P1, PT, R56, R78, RZ ;  /* 0x0000004e38ff7210 */ /* 0x000fe20007f3e0ff */
[----:B------:R-:W-:Y:S01]  /*115b90*/  IMAD.X R115, RZ, RZ, RZ, P0 ;  /* 0x000000ffff737224 */ /* 0x000fe200000e06ff */
[----:B------:R-:W-:Y:S01]  /*115ba0*/  IADD3 RZ, P0, PT, R108, R125, RZ ;  /* 0x0000007d6cff7210 */ /* 0x000fe20007f1e0ff */
[----:B------:R-:W-:Y:S01]  /*115bb0*/  IMAD R78, R54, -0x7af74000, R76 ;  /* 0x8508c000364e7824 */ /* 0x000fe200078e024c */
[----:B------:R-:W-:Y:S01]  /*115bc0*/  IADD3.X R56, P4, PT, R109, R91, RZ, P4, !PT ;  /* 0x0000005b6d387210 */ /* 0x000fe2000279e4ff */
[----:B------:R-:W-:-:S03]  /*115bd0*/  IMAD.WIDE.U32 R122, R80, -0x45f6b800, R122 ;  /* 0xba094800507a7825 */ /* 0x000fc600078e007a */
[----:B------:R-:W-:Y:S01]  /*115be0*/  IADD3 R78, PT, PT, R79, R78, RZ ;  /* 0x0000004e4f4e7210 */ /* 0x000fe20007ffe0ff */
[----:B------:R-:W-:Y:S01]  /*115bf0*/  IMAD.WIDE.U32.X R114, R55, 0x1ae3a46, R114, P0 ;  /* 0x01ae3a4637727825 */ /* 0x000fe200000e0472 */
[----:B------:R-:W-:Y:S02]  /*115c00*/  IADD3 RZ, P0, PT, R82, R112, RZ ;  /* 0x0000007052ff7210 */ /* 0x000fe40007f1e0ff */
[----:B------:R-:W-:Y:S01]  /*115c10*/  IADD3.X RZ, P1, PT, R57, R78, RZ, P1, !PT ;  /* 0x0000004e39ff7210 */ /* 0x000fe20000f3e4ff */
[----:B------:R-:W-:Y:S01]  /*115c20*/  IMAD.IADD R55, R81, 0x1, R113 ;  /* 0x0000000151377824 */ /* 0x000fe200078e0271 */
[----:B------:R-:W-:Y:S01]  /*115c30*/  IADD3.X R113, P6, PT, RZ, RZ, RZ, P6, !PT ;  /* 0x000000ffff717210 */ /* 0x000fe200037de4ff */
[----:B------:R-:W-:Y:S01]  /*115c40*/  IMAD R79, R54, 0x1ef3622f, R74 ;  /* 0x1ef3622f364f7824 */ /* 0x000fe200078e024a */
[----:B------:R-:W-:Y:S01]  /*115c50*/  IADD3.X R74, P5, PT, RZ, RZ, RZ, P5, !PT ;  /* 0x000000ffff4a7210 */ /* 0x000fe20002fbe4ff */
[----:B------:R-:W-:Y:S01]  /*115c60*/  IMAD.WIDE.U32 R116, R58, 0x17c510ea, R116 ;  /* 0x17c510ea3a747825 */ /* 0x000fe200078e0074 */
[----:B------:R-:W-:-:S02]  /*115c70*/  IADD3.X RZ, P0, PT, R83, R55, RZ, P0, !PT ;  /* 0x0000003753ff7210 */ /* 0x000fc4000071e4ff */
[----:B------:R-:W-:Y:S01]  /*115c80*/  IADD3.X R55, P1, PT, RZ, R84, RZ, P1, !PT ;  /* 0x00000054ff377210 */ /* 0x000fe20000f3e4ff */
[----:B------:R-:W-:Y:S01]  /*115c90*/  IMAD.X R133, RZ, RZ, RZ, P6 ;  /* 0x000000ffff857224 */ /* 0x000fe200030e06ff */
[----:B------:R-:W-:Y:S01]  /*115ca0*/  IADD3.X R113, P0, PT, R113, R110, RZ, P0, !PT ;  /* 0x0000006e71717210 */ /* 0x000fe2000071e4ff */
[----:B------:R-:W-:Y:S01]  /*115cb0*/  IMAD.IADD R119, R123, 0x1, R119 ;  /* 0x000000017b777824 */ /* 0x000fe200078e0277 */
[----:B------:R-:W-:Y:S01]  /*115cc0*/  IADD3.X R84, P1, PT, RZ, R85, RZ, P1, !PT ;  /* 0x00000055ff547210 */ /* 0x000fe20000f3e4ff */
[----:B------:R-:W-:Y:S01]  /*115cd0*/  IMAD.WIDE.U32 R70, R40, R121, R70 ;  /* 0x0000007928467225 */ /* 0x000fe200078e0046 */
[----:B------:R-:W-:Y:S02]  /*115ce0*/  IADD3.X R133, P0, PT, R133, R111, RZ, P0, !PT ;  /* 0x0000006f85857210 */ /* 0x000fe4000071e4ff */
[----:B------:R-:W-:Y:S01]  /*115cf0*/  IADD3.X R122, P1, PT, R55, R122, RZ, P1, !PT ;  /* 0x0000007a377a7210 */ /* 0x000fe20000f3e4ff */
[----:B------:R-:W-:Y:S01]  /*115d00*/  IMAD.IADD R58, R117, 0x1, R87 ;  /* 0x00000001753a7824 */ /* 0x000fe200078e0257 */
[----:B------:R-:W-:Y:S01]  /*115d10*/  IADD3.X R74, P3, PT, RZ, R74, RZ, P3, !PT ;  /* 0x0000004aff4a7210 */ /* 0x000fe20001f7e4ff */
[----:B------:R-:W-:Y:S01]  /*115d20*/  IMAD R57, R54, 0x170b5d44, R88 ;  /* 0x170b5d4436397824 */ /* 0x000fe200078e0258 */
        /* <DEDUP_REMOVED lines=8> */
[----:B------:R-:W-:-:S02]  /*115db0*/  IADD3.X R117, P0, PT, R133, R58, RZ, P0, !PT ;  /* 0x0000003a85757210 */ /* 0x000fc4000071e4ff */
[----:B------:R-:W-:Y:S01]  /*115dc0*/  IADD3 RZ, P3, PT, R122, R72, RZ ;  /* 0x000000487aff7210 */ /* 0x000fe20007f7e0ff */
[----:B------:R-:W-:Y:S01]  /*115dd0*/  IMAD.IADD R81, R83, 0x1, R81 ;  /* 0x0000000153517824 */ /* 0x000fe200078e0251 */
[----:B------:R-:W-:Y:S01]  /*115de0*/  IADD3.X R55, P5, PT, RZ, RZ, RZ, P1, !PT ;  /* 0x000000ffff377210 */ /* 0x000fe20000fbe4ff */
[----:B------:R-:W-:Y:S01]  /*115df0*/  IMAD R103, R80, 0x1ae3a46, R102 ;  /* 0x01ae3a4650677824 */ /* 0x000fe200078e0266 */
[----:B------:R-:W-:Y:S01]  /*115e00*/  IADD3.X R56, P1, PT, R56, R71, RZ, P4, !PT ;  /* 0x0000004738387210 */ /* 0x000fe2000273e4ff */
[----:B------:R-:W-:Y:S01]  /*115e10*/  IMAD.IADD R91, R79, 0x1, R163 ;  /* 0x000000014f5b7824 */ /* 0x000fe200078e02a3 */
[----:B------:R-:W-:Y:S01]  /*115e20*/  IADD3.X R73, P4, PT, RZ, RZ, RZ, P0, !PT ;  /* 0x000000ffff497210 */ /* 0x000fe2000079e4ff */
[----:B------:R-:W-:Y:S01]  /*115e30*/  IMAD.X R71, RZ, RZ, RZ, P5 ;  /* 0x000000ffff477224 */ /* 0x000fe200028e06ff */
[----:B------:R-:W-:Y:S01]  /*115e40*/  IADD3.X RZ, P3, PT, R123, R75, RZ, P3, !PT ;  /* 0x0000004b7bff7210 */ /* 0x000fe20001f7e4ff */
[----:B------:R-:W-:Y:S01]  /*115e50*/  IMAD.WIDE.U32 R122, R54, 0x30000000, R122 ;  /* 0x30000000367a7825 */ /* 0x000fe200078e007a */
[----:B------:R-:W-:-:S02]  /*115e60*/  IADD3 RZ, P0, PT, R116, R106, RZ ;  /* 0x0000006a74ff7210 */ /* 0x000fc40007f1e0ff */
        /* <DEDUP_REMOVED lines=15> */
[----:B------:R-:W-:Y:S01]  /*115f60*/  IADD3.X R55, P5, PT, RZ, R55, RZ, P5, !PT ;  /* 0x00000037ff377210 */ /* 0x000fe20002fbe4ff */
[----:B------:R-:W-:Y:S01]  /*115f70*/  IMAD.IADD R71, R73, 0x1, R71 ;  /* 0x0000000149477824 */ /* 0x000fe200078e0247 */
[----:B------:R-:W-:Y:S01]  /*115f80*/  IADD3.X R83, P4, PT, R94, R81, RZ, P4, !PT ;  /* 0x000000515e537210 */ /* 0x000fe2000279e4ff */
[----:B------:R-:W-:Y:S01]  /*115f90*/  IMAD.IADD R73, R103, 0x1, R101 ;  /* 0x0000000167497824 */ /* 0x000fe200078e0265 */
[----:B------:R-:W-:Y:S01]  /*115fa0*/  IADD3.X R74, P3, PT, R74, R97, RZ, P3, !PT ;  /* 0x000000614a4a7210 */ /* 0x000fe20001f7e4ff */
[----:B------:R-:W-:Y:S01]  /*115fb0*/  IMAD.IADD R89, R117, 0x1, R89 ;  /* 0x0000000175597824 */ /* 0x000fe200078e0259 */
[----:B------:R-:W-:Y:S01]  /*115fc0*/  IADD3 RZ, P0, PT, R82, R162, RZ ;  /* 0x000000a252ff7210 */ /* 0x000fe20007f1e0ff */
[C---:B------:R-:W-:Y:S01]  /*115fd0*/  IMAD R157, R54.reuse, 0x1a22d9f3, R156 ;  /* 0x1a22d9f3369d7824 */ /* 0x040fe200078e029c */
[----:B------:R-:W-:Y:S01]  /*115fe0*/  IADD3.X R58, PT, PT, RZ, RZ, RZ, P5, P1 ;  /* 0x000000ffff3a7210 */ /* 0x000fe20002fe24ff */
[C---:B------:R-:W-:Y:S01]  /*115ff0*/  IMAD R151, R54.reuse, -0x39c4fa40, R150 ;  /* 0xc63b05c036977824 */ /* 0x040fe200078e0296 */
[----:B------:R-:W-:Y:S01]  /*116000*/  IADD3.X R81, P5, PT, RZ, RZ, RZ, P4, !PT ;  /* 0x000000ffff517210 */ /* 0x000fe200027be4ff */
[----:B------:R-:W-:Y:S01]  /*116010*/  IMAD R165, R54, 0x1ae3a46, R164 ;  /* 0x01ae3a4636a57824 */ /* 0x000fe200078e02a4 */
        /* <DEDUP_REMOVED lines=11> */
[----:B------:R-:W-:Y:S01]  /*1160d0*/  IMAD.IADD R56, R57, 0x1, R56 ;  /* 0x0000000139387824 */ /* 0x000fe200078e0238 */
[----:B------:R-:W-:Y:S01]  /*1160e0*/  IADD3.X R81, PT, PT, RZ, RZ, RZ, P4, !PT ;  /* 0x000000ffff517210 */ /* 0x000fe200027fe4ff */
[----:B------:R-:W-:Y:S01]  /*1160f0*/  IMAD.MOV.U32 R84, RZ, RZ, R77 ;  /* 0x000000ffff547224 */ /* 0x000fe200078e004d */
[----:B------:R-:W-:Y:S01]  /*116100*/  IADD3.X R160, P4, PT, R85, R161, RZ, P0, !PT ;  /* 0x000000a155a07210 */ /* 0x000fe2000079e4ff */
[----:B------:R-:W-:Y:S01]  /*116110*/  IMAD.X R85, RZ, RZ, RZ, P5 ;  /* 0x000000ffff557224 */ /* 0x000fe200028e06ff */
[----:B------:R-:W-:Y:S01]  /*116120*/  IADD3 RZ, P5, PT, R57, R76, RZ ;  /* 0x0000004c39ff7210 */ /* 0x000fe20007fbe0ff */
        /* <DEDUP_REMOVED lines=11> */
[----:B------:R-:W-:Y:S01]  /*1161e0*/  IMAD.WIDE.U32 R74, R80, 0x17c510ea, R74 ;  /* 0x17c510ea504a7825 */ /* 0x000fe200078e004a */
[----:B------:R-:W-:-:S02]  /*1161f0*/  IADD3.X R85, P4, PT, RZ, RZ, RZ, P4, !PT ;  /* 0x000000ffff557210 */ /* 0x000fc4000279e4ff */
[----:B------:R-:W-:Y:S01]  /*116200*/  IADD3.X RZ, P0, PT, R117, R73, RZ, P0, !PT ;  /* 0x0000004975ff7210 */ /* 0x000fe2000071e4ff */
[C-C-:B------:R-:W-:Y:S01]  /*116210*/  IMAD R73, R72.reuse, 0x170b5d44, R56.reuse ;  /* 0x170b5d4448497824 */ /* 0x140fe200078e0238 */
[----:B------:R-:W-:Y:S01]  /*116220*/  IADD3.X R91, P3, PT, R81, R99, RZ, P3, !PT ;  /* 0x00000063515b7210 */ /* 0x000fe20001f7e4ff */
[----:B------:R-:W-:Y:S01]  /*116230*/  IMAD.WIDE.U32 R56, P5, R72, 0x170b5d44, R56 ;  /* 0x170b5d4448387825 */ /* 0x000fe200078a0038 */
[----:B------:R-:W-:-:S03]  /*116240*/  IADD3.X R85, P0, PT, R85, R152, RZ, P0, !PT ;  /* 0x0000009855557210 */ /* 0x000fc6000071e4ff */
[----:B------:R-:W-:-:S04]  /*116250*/  IMAD.WIDE.U32 R80, R72, 0x30000000, RZ ;  /* 0x3000000048507825 */ /* 0x000fc800078e00ff */
        /* <DEDUP_REMOVED lines=18> */
[C-C-:B------:R-:W-:Y:S01]  /*116380*/  IMAD R89, R72.reuse, 0x1ef3622f, R56.reuse ;  /* 0x1ef3622f48597824 */ /* 0x140fe200078e0238 */
[----:B------:R-:W-:Y:S01]  /*116390*/  IADD3.X R85, P1, PT, R85, R76, RZ, P1, !PT ;  /* 0x0000004c55557210 */ /* 0x000fe20000f3e4ff */
[----:B------:R-:W-:Y:S01]  /*1163a0*/  IMAD.X R76, RZ, RZ, RZ, P4 ;  /* 0x000000ffff4c7224 */ /* 0x000fe200020e06ff */
[----:B------:R-:W-:Y:S01]  /*1163b0*/  IADD3.X R55, P0, PT, RZ, RZ, RZ, P0, !PT ;  /* 0x000000ffff377210 */ /* 0x000fe2000071e4ff */
[----:B------:R-:W-:Y:S01]  /*1163c0*/  IMAD.WIDE.U32 R56, P5, R72, 0x1ef3622f, R56 ;  /* 0x1ef3622f48387825 */ /* 0x000fe200078a0038 */
[----:B------:R-:W-:-:S02]  /*1163d0*/  IADD3.X R91, P3, PT, R91, R58, RZ, P3, !PT ;  /* 0x0000003a5b5b7210 */ /* 0x000fc40001f7e4ff */
[----:B------:R-:W-:Y:S01]  /*1163e0*/  IADD3.X R76, P1, PT, R76, R77, RZ, P1, !PT ;  /* 0x0000004d4c4c7210 */ /* 0x000fe20000f3e4ff */
        /* <DEDUP_REMOVED lines=20> */
[----:B------:R-:W-:-:S02]  /*116530*/  IADD3.X RZ, P0, PT, R57, R85, RZ, P0, !PT ;  /* 0x0000005539ff7210 */ /* 0x000fc4000071e4ff */
[----:B------:R-:W-:Y:S02]  /*116540*/  IADD3.X R55, P1, PT, RZ, RZ, RZ, P1, !PT ;  /* 0x000000ffff377210 */ /* 0x000fe40000f3e4ff */
[----:B------:R-:W-:Y:S01]  /*116550*/  IADD3.X R148, P5, PT, R77, R149, RZ, P5, !PT ;  /* 0x000000954d947210 */ /* 0x000fe20002fbe4ff */
[----:B------:R-:W-:Y:S01]  /*116560*/  IMAD.WIDE.U32 R76, R71, 0xf5138f, RZ ;  /* 0x00f5138f474c7825 */ /* 0x000fe200078e00ff */
[----:B------:R-:W-:Y:S02]  /*116570*/  IADD3.X R53, P0, PT, R55, R74, RZ, P0, !PT ;  /* 0x0000004a37357210 */ /* 0x000fe4000071e4ff */
[----:B------:R-:W-:Y:S01]  /*116580*/  IADD3.X R85, P4, PT, R91, R86, RZ, P4, !PT ;  /* 0x000000565b557210 */ /* 0x000fe2000279e4ff */
[----:B------:R-:W-:Y:S01]  /*116590*/  IMAD.X R55, RZ, RZ, RZ, P1 ;  /* 0x000000ffff377224 */ /* 0x000fe200008e06ff */
[----:B------:R-:W-:Y:S01]  /*1165a0*/  IADD3.X R74, P1, PT, R70, R79, RZ, P5, !PT ;  /* 0x0000004f464a7210 */ /* 0x000fe20002f3e4ff */
[----:B------:R-:W-:Y:S02]  /*1165b0*/  IMAD.IADD R70, R81, 0x1, R151 ;  /* 0x0000000151467824 */ /* 0x000fe400078e0297 */
[----:B------:R-:W-:Y:S01]  /*1165c0*/  IMAD.WIDE.U32 R86, R71, 0x6ca1493b, RZ ;  /* 0x6ca1493b47567825 */ /* 0x000fe200078e00ff */
[----:B------:R-:W-:-:S02]  /*1165d0*/  IADD3.X R55, P5, PT, R55, R75, RZ, P0, !PT ;  /* 0x0000004b37377210 */ /* 0x000fc400007be4ff */
[----:B------:R-:W-:Y:S01]  /*1165e0*/  IADD3.X R75, P0, PT, R148, R85, RZ, P1, !PT ;  /* 0x00000055944b7210 */ /* 0x000fe20000f1e4ff */
[C---:B------:R-:W-:Y:S01]  /*1165f0*/  IMAD.WIDE.U32 R84, R72.reuse, 0xf5138f, RZ ;  /* 0x00f5138f48547825 */ /* 0x040fe200078e00ff */
[----:B------:R-:W-:Y:S02]  /*116600*/  IADD3.X R80, P5, PT, R53, R80, RZ, P5, !PT ;  /* 0x0000005035507210 */ /* 0x000fe40002fbe4ff */
[----:B------:R-:W-:Y:S01]  /*116610*/  IADD3.X R97, P1, PT, RZ, RZ, RZ, P0, !PT ;  /* 0x000000ffff617210 */ /* 0x000fe2000073e4ff */
[----:B------:R-:W-:-:S04]  /*116620*/  IMAD.WIDE.U32 R78, P0, R72, 0x1a22d9f3, R76 ;  /* 0x1a22d9f3484e7825 */ /* 0x000fc8000780004c */
        /* <DEDUP_REMOVED lines=20> */
[----:B------:R-:W-:Y:S01]  /*116770*/  IMAD.WIDE.U32 R84, R72, 0x6ca1493b, RZ ;  /* 0x6ca1493b48547825 */ /* 0x000fe200078e00ff */
[----:B------:R-:W-:Y:S02]  /*116780*/  MOV R86, R77 ;  /* 0x0000004d00567202 */ /* 0x000fe40000000f00 */
[----:B------:R-:W-:Y:S01]  /*116790*/  IADD3.X R78, P0, PT, R91, R79, RZ, P0, !PT ;  /* 0x0000004f5b4e7210 */ /* 0x000fe2000071e4ff */
[----:B------:R-:W-:Y:S01]  /*1167a0*/  IMAD.X R87, RZ, RZ, RZ, P5 ;  /* 0x000000ffff577224 */ /* 0x000fe200028e06ff */
[----:B------:R-:W-:Y:S01]  /*1167b0*/  IADD3 RZ, P5, PT, R76, R85, RZ ;  /* 0x000000554cff7210 */ /* 0x000fe20007fbe0ff */
[----:B------:R-:W-:Y:S01]  /*1167c0*/  IMAD.WIDE.U32 R54, R54, 0x17c510ea, R74 ;  /* 0x17c510ea36367825 */ /* 0x000fe200078e004a */
[----:B------:R-:W-:-:S03]  /*1167d0*/  IADD3.X R76, P3, PT, RZ, RZ, RZ, P3, !PT ;  /* 0x000000ffff4c7210 */ /* 0x000fc60001f7e4ff */
[----:B------:R-:W-:Y:S01]  /*1167e0*/  IMAD.IADD R55, R55, 0x1, R165 ;  /* 0x0000000137377824 */ /* 0x000fe200078e02a5 */
[----:B------:R-:W-:Y:S01]  /*1167f0*/  IADD3.X R76, P4, PT, RZ, R76, RZ, P4, !PT ;  /* 0x0000004cff4c7210 */ /* 0x000fe2000279e4ff */
[----:B------:R-:W-:-:S03]  /*116800*/  IMAD.WIDE.U32.X R90, R71, -0x39c4fa40, R86, P5 ;  /* 0xc63b05c0475a7825 */ /* 0x000fc600028e0456 */
[----:B------:R-:W-:Y:S01]  /*116810*/  IADD3.X R97, P1, PT, R97, R76, RZ, P1, !PT ;  /* 0x0000004c61617210 */ /* 0x000fe20000f3e4ff */
[----:B------:R-:W-:Y:S01]  /*116820*/  IMAD.WIDE.U32 R76, R118, R35, RZ ;  /* 0x00000023764c7225 */ /* 0x000fe200078e00ff */
[----:B------:R-:W-:Y:S02]  /*116830*/  IADD3.X R75, PT, PT, RZ, RZ, RZ, P4, P3 ;  /* 0x000000ffff4b7210 */ /* 0x000fe400027e64ff */
[----:B------:R-:W-:Y:S01]  /*116840*/  IADD3.X R74, P3, PT, R53, R54, RZ, P0, !PT ;  /* 0x00000036354a7210 */ /* 0x000fe2000077e4ff */
[----:B------:R-:W-:Y:S01]  /*116850*/  IMAD.IADD R53, R95, 0x1, R85 ;  /* 0x000000015f357824 */ /* 0x000fe200078e0255 */
[----:B------:R-:W-:Y:S01]  /*116860*/  IADD3.X R70, P0, PT, R70, R75, RZ, P1, !PT ;  /* 0x0000004b46467210 */ /* 0x000fe20000f1e4ff */
[----:B------:R-:W-:Y:S01]  /*116870*/  IMAD.WIDE.U32 R76, P4, R37, R121, R76 ;  /* 0x00000079254c7225 */ /* 0x000fe2000788004c */
[----:B------:R-:W-:Y:S02]  /*116880*/  IADD3 RZ, P1, PT, R74, R84, RZ ;  /* 0x000000544aff7210 */ /* 0x000fe40007f3e0ff */
[----:B------:R-:W-:Y:S01]  /*116890*/  IADD3.X R75, P3, PT, R78, R55, RZ, P3, !PT ;  /* 0x000000374e4b7210 */ /* 0x000fe20001f7e4ff */
[----:B------:R-:W-:-:S03]  /*1168a0*/  IMAD.WIDE.U32 R54, R121, R35, RZ ;  /* 0x0000002379367225 */ /* 0x000fc600078e00ff */
[----:B------:R-:W-:Y:S01]  /*1168b0*/  IADD3.X RZ, P1, PT, R75, R53, RZ, P1, !PT ;  /* 0x000000354bff7210 */ /* 0x000fe20000f3e4ff */
[----:B------:R-:W-:Y:S01]  /*1168c0*/  IMAD.X R85, RZ, RZ, RZ, P4 ;  /* 0x000000ffff557224 */ /* 0x000fe200020e06ff */
[----:B------:R-:W-:Y:S01]  /*1168d0*/  IADD3.X R53, P3, PT, RZ, RZ, RZ, P3, !PT ;  /* 0x000000ffff357210 */ /* 0x000fe20001f7e4ff */
[----:B------:R-:W-:Y:S01]  /*1168e0*/  IMAD.MOV.U32 R84, RZ, RZ, R77 ;  /* 0x000000ffff547224 */ /* 0x000fe200078e004d */
[----:B------:R-:W-:Y:S01]  /*1168f0*/  IADD3 R99, P5, PT, R76, R55, RZ ;  /* 0x000000374c637210 */ /* 0x000fe20007fbe0ff */
[----:B------:R-:W-:Y:S01]  /*116900*/  IMAD.WIDE.U32 R78, R35, R121, R58 ;  /* 0x00000079234e7225 */ /* 0x000fe200078e003a */
[----:B------:R-:W-:-:S03]  /*116910*/  IADD3.X R77, P4, PT, R53, R90, RZ, P1, !PT ;  /* 0x0000005a354d7210 */ /* 0x000fc60000f9e4ff */
[----:B------:R-:W-:-:S04]  /*116920*/  IMAD.WIDE.U32 R86, R71, 0x17c510ea, RZ ;  /* 0x17c510ea47567825 */ /* 0x000fc800078e00ff */
[----:B------:R-:W-:Y:S02]  /*116930*/  IMAD.X R53, RZ, RZ, RZ, P3 ;  /* 0x000000ffff357224 */ /* 0x000fe400018e06ff */
[----:B------:R-:W-:Y:S01]  /*116940*/  IMAD.IADD R55, R79, 0x1, R76 ;  /* 0x000000014f377824 */ /* 0x000fe200078e024c */
[----:B------:R-:W-:Y:S01]  /*116950*/  IADD3.X R76, P1, PT, R97, R78, RZ, P0, !PT ;  /* 0x0000004e614c7210 */ /* 0x000fe2000073e4ff */
[----:B------:R-:W-:Y:S01]  /*116960*/  IMAD.WIDE.U32 R78, P3, R72, 0x1ae3a46, R86 ;  /* 0x01ae3a46484e7825 */ /* 0x000fe20007860056 */
[----:B------:R-:W-:Y:S02]  /*116970*/  IADD3.X R53, P4, PT, R53, R91, RZ, P4, !PT ;  /* 0x0000005b35357210 */ /* 0x000fe4000279e4ff */
[----:B------:R-:W-:Y:S01]  /*116980*/  IADD3.X R70, P1, PT, R70, R55, RZ, P1, !PT ;  /* 0x0000003746467210 */ /* 0x000fe20000f3e4ff */
[----:B------:R-:W-:Y:S01]  /*116990*/  IMAD.WIDE.U32 R90, R72, 0x17c510ea, RZ ;  /* 0x17c510ea485a7825 */ /* 0x000fe200078e00ff */
[----:B------:R-:W-:-:S03]  /*1169a0*/  IADD3.X R76, P4, PT, R77, R76, RZ, P4, !PT ;  /* 0x0000004c4d4c7210 */ /* 0x000fc6000279e4ff */
[----:B------:R-:W-:Y:S01]  /*1169b0*/  IMAD R97, R72, 0x1ae3a46, R86 ;  /* 0x01ae3a4648617824 */ /* 0x000fe200078e0256 */
[----:B------:R-:W-:Y:S01]  /*1169c0*/  IADD3.X R77, P4, PT, R53, R70, RZ, P4, !PT ;  /* 0x00000046354d7210 */ /* 0x000fe2000279e4ff */
[----:B------:R-:W-:Y:S01]  /*1169d0*/  IMAD.WIDE.U32.X R84, R37, R118, R84, P5 ;  /* 0x0000007625547225 */ /* 0x000fe200028e0454 */
[----:B------:R-:W-:Y:S02]  /*1169e0*/  IADD3 RZ, P5, PT, R78, R91, RZ ;  /* 0x0000005b4eff7210 */ /* 0x000fe40007fbe0ff */
[----:B------:R-:W-:Y:S01]  /*1169f0*/  IADD3.X R53, P4, PT, RZ, RZ, RZ, P4, !PT ;  /* 0x000000ffff357210 */ /* 0x000fe2000279e4ff */
[----:B------:R-:W-:Y:S01]  /*116a00*/  IMAD.X R87, RZ, RZ, RZ, P3 ;  /* 0x000000ffff577224 */ /* 0x000fe200018e06ff */
[----:B------:R-:W-:Y:S01]  /*116a10*/  IADD3 RZ, P3, PT, R76, R90, RZ ;  /* 0x0000005a4cff7210 */ /* 0x000fe20007f7e0ff */
[----:B------:R-:W-:Y:S02]  /*116a20*/  IMAD.IADD R55, R97, 0x1, R91 ;  /* 0x0000000161377824 */ /* 0x000fe400078e025b */
[----:B------:R-:W-:-:S02]  /*116a30*/  IMAD.MOV.U32 R86, RZ, RZ, R79 ;  /* 0x000000ffff567224 */ /* 0x000fc400078e004f */
[----:B------:R-:W-:Y:S01]  /*116a40*/  IMAD.WIDE.U32 R80, R72, 0xf5138f, R80 ;  /* 0x00f5138f48507825 */ /* 0x000fe200078e0050 */
[----:B------:R-:W-:-:S03]  /*116a50*/  IADD3.X RZ, P3, PT, R77, R55, RZ, P3, !PT ;  /* 0x000000374dff7210 */ /* 0x000fc60001f7e4ff */
[----:B------:R-:W-:Y:S01]  /*116a60*/  IMAD.WIDE.U32.X R86, R71, 0x1ae3a46, R86, P5 ;  /* 0x01ae3a4647567825 */ /* 0x000fe200028e0456 */
[----:B------:R-:W-:Y:S02]  /*116a70*/  IADD3 RZ, P5, PT, R58, R54, RZ ;  /* 0x000000363aff7210 */ /* 0x000fe40007fbe0ff */
[----:B------:R-:W-:Y:S01]  /*116a80*/  IADD3.X R71, P2, PT, RZ, RZ, RZ, P2, !PT ;  /* 0x000000ffff477210 */ /* 0x000fe2000175e4ff */
[C---:B------:R-:W-:Y:S01]  /*116a90*/  IMAD.WIDE.U32 R54, R72.reuse, 0x30000000, R82 ;  /* 0x3000000048367825 */ /* 0x040fe200078e0052 */
[----:B------:R-:W-:Y:S02]  /*116aa0*/  IADD3.X R58, P3, PT, R53, R86, RZ, P3, !PT ;  /* 0x00000056353a7210 */ /* 0x000fe40001f7e4ff */
[----:B------:R-:W-:Y:S01]  /*116ab0*/  IADD3.X R53, P0, PT, RZ, RZ, RZ, P0, !PT ;  /* 0x000000ffff357210 */ /* 0x000fe2000071e4ff */
[----:B------:R-:W-:Y:S01]  /*116ac0*/  IMAD.X R86, RZ, RZ, RZ, P4 ;  /* 0x000000ffff567224 */ /* 0x000fe200020e06ff */
[----:B------:R-:W-:Y:S01]  /*116ad0*/  IADD3.X RZ, P5, PT, R59, R99, RZ, P5, !PT ;  /* 0x000000633bff7210 */ /* 0x000fe20002fbe4ff */
[----:B------:R-:W-:-:S03]  /*116ae0*/  IMAD.WIDE.U32 R74, R72, 0x6ca1493b, R74 ;  /* 0x6ca1493b484a7825 */ /* 0x000fc600078e004a */
        /* <DEDUP_REMOVED lines=9> */
[----:B------:R-:W-:Y:S01]  /*116b80*/  IMAD.MOV.U32 R110, RZ, RZ, R74 ;  /* 0x000000ffff6e7224 */ /* 0x000fe200078e004a */
[----:B------:R-:W-:Y:S01]  /*116b90*/  IADD3 R78, P0, PT, R58, R71, RZ ;  /* 0x000000473a4e7210 */ /* 0x000fe20007f1e0ff */
[----:B------:R-:W-:-:S03]  /*116ba0*/  IMAD.WIDE.U32 R70, R72, -0x45f6b800, R56 ;  /* 0xba09480048467825 */ /* 0x000fc600078e0038 */
[----:B------:R-:W-:Y:S01]  /*116bb0*/  IADD3.X R84, PT, PT, R55, R84, RZ, P0, !PT ;  /* 0x0000005437547210 */ /* 0x000fe200007fe4ff */
[----:B------:R-:W-:Y:S01]  /*116bc0*/  IMAD.WIDE.U32 R72, R72, 0x17c510ea, R76 ;  /* 0x17c510ea48487825 */ /* 0x000fe200078e004c */
[----:B------:R-:W-:-:S03]  /*116bd0*/  ISETP.GE.U32.AND P0, PT, R78, 0x17c510ea, PT ;  /* 0x17c510ea4e00780c */ /* 0x000fc60003f06070 */
[----:B------:R-:W-:Y:S01]  /*116be0*/  IMAD.IADD R89, R71, 0x1, R89 ;  /* 0x0000000147597824 */ /* 0x000fe200078e0259 */
[----:B------:R-:W-:Y:S01]  /*116bf0*/  ISETP.GE.U32.AND.EX P0, PT, R84, 0x1ae3a46, PT, P0 ;  /* 0x01ae3a465400780c */ /* 0x000fe20003f06100 */
[----:B------:R-:W-:Y:S02]  /*116c00*/  IMAD.IADD R97, R73, 0x1, R97 ;  /* 0x0000000149617824 */ /* 0x000fe400078e0261 */
        /* <DEDUP_REMOVED lines=75> */
.L_x_556:
[----:B------:R-:W-:Y:S05]  /*1170c0*/  BSYNC.RELIABLE B3 ;  /* 0x0000000000037941 */ /* 0x000fea0003800100 */
.L_x_555:
        /* <DEDUP_REMOVED lines=12> */
.L_x_554:
[----:B------:R-:W-:Y:S05]  /*117190*/  BSYNC.RECONVERGENT B2 ;  /* 0x0000000000027941 */ /* 0x000fea0003800200 */
.L_x_553:
[----:B------:R-:W2:Y:S04]  /*1171a0*/  LDG.E.64 R84, desc[UR4][R158.64+-0x18] ;  /* 0xffffe8049e547981 */ /* 0x000ea8000c1e1b00 */
[----:B------:R-:W3:Y:S04]  /*1171b0*/  LDG.E.64 R120, desc[UR4][R158.64+-0x10] ;  /* 0xfffff0049e787981 */ /* 0x000ee8000c1e1b00 */
[----:B------:R-:W4:Y:S04]  /*1171c0*/  LDG.E.64 R104, desc[UR4][R158.64+-0x8] ;  /* 0xfffff8049e687981 */ /* 0x000f28000c1e1b00 */
[----:B------:R-:W5:Y:S04]  /*1171d0*/  LDG.E.64 R76, desc[UR4][R158.64] ;  /* 0x000000049e4c7981 */ /* 0x000f68000c1e1b00 */
[----:B------:R-:W5:Y:S01]  /*1171e0*/  LDG.E.64 R124, desc[UR4][R158.64+0x8] ;  /* 0x000008049e7c7981 */ /* 0x000f62000c1e1b00 */
[----:B--2---:R-:W-:-:S04]  /*1171f0*/  IMAD.WIDE.U32 R78, R85, R12, RZ ;  /* 0x0000000c554e7225 */ /* 0x004fc800078e00ff */
        /* <DEDUP_REMOVED lines=31> */
[----:B---3--:R-:W-:Y:S01]  /*1173f0*/  IMAD.WIDE.U32 R72, R121, R12, RZ ;  /* 0x0000000c79487225 */ /* 0x008fe200078e00ff */
        /* <DEDUP_REMOVED lines=9> */
[----:B------:R-:W-:Y:S02]  /*117490*/  IADD3 RZ, P2, PT, R98, R70, RZ ;  /* 0x0000004662ff7210 */ /* 0x000fe40007f5e0ff */
[----:B------:R-:W-:Y:S01]  /*1174a0*/  IADD3.X R96, P0, PT, R96, R87, RZ, P0, !PT ;  /* 0x0000005760607210 */ /* 0x000fe2000071e4ff */
[----:B------:R-:W-:Y:S01]  /*1174b0*/  IMAD.MOV.U32 R78, RZ, RZ, R81 ;  /* 0x000000ffff4e7224 */ /* 0x000fe200078e0051 */
[----:B------:R-:W-:Y:S01]  /*1174c0*/  IADD3 R75, P3, PT, R72, R71, RZ ;  /* 0x00000047484b7210 */ /* 0x000fe20007f7e0ff */
[----:B------:R-:W-:-:S03]  /*1174d0*/  IMAD.WIDE.U32 R82, R85, R4, RZ ;  /* 0x0000000455527225 */ /* 0x000fc600078e00ff */
[----:B------:R-:W-:Y:S01]  /*1174e0*/  IADD3.X RZ, P2, PT, R99, R75, RZ, P2, !PT ;  /* 0x0000004b63ff7210 */ /* 0x000fe2000175e4ff */
[----:B------:R-:W-:-:S04]  /*1174f0*/  IMAD.WIDE.U32.X R78, R85, R5, R78, P1 ;  /* 0x00000005554e7225 */ /* 0x000fc800008e044e */
[----:B------:R-:W-:Y:S01]  /*117500*/  IMAD.X R71, RZ, RZ, RZ, P4 ;  /* 0x000000ffff477224 */ /* 0x000fe200020e06ff */
[----:B------:R-:W-:Y:S01]  /*117510*/  IADD3.X R75, P0, PT, RZ, R78, RZ, P0, !PT ;  /* 0x0000004eff4b7210 */ /* 0x000fe2000071e4ff */
[----:B------:R-:W-:Y:S02]  /*117520*/  IMAD.MOV.U32 R70, RZ, RZ, R73 ;  /* 0x000000ffff467224 */ /* 0x000fe400078e0049 */
[----:B------:R-:W-:-:S04]  /*117530*/  IMAD.WIDE.U32 R82, P5, R84, R3, R82 ;  /* 0x0000000354527225 */ /* 0x000fc800078a0052 */
[----:B------:R-:W-:-:S04]  /*117540*/  IMAD.WIDE.U32 R100, R84, R4, RZ ;  /* 0x0000000454647225 */ /* 0x000fc800078e00ff */
[----:B------:R-:W-:Y:S01]  /*117550*/  IMAD.WIDE.U32.X R70, R121, R11, R70, P3 ;  /* 0x0000000b79467225 */ /* 0x000fe200018e0446 */
[----:B------:R-:W-:Y:S02]  /*117560*/  IADD3 R102, P1, PT, R101, R82, RZ ;  /* 0x0000005265667210 */ /* 0x000fe40007f3e0ff */
[----:B------:R-:W-:Y:S01]  /*117570*/  IADD3.X R87, P3, PT, RZ, R79, RZ, P0, !PT ;  /* 0x0000004fff577210 */ /* 0x000fe2000077e4ff */
[----:B------:R-:W-:Y:S01]  /*117580*/  IMAD.MOV.U32 R80, RZ, RZ, R83 ;  /* 0x000000ffff507224 */ /* 0x000fe200078e0053 */
[----:B------:R-:W-:Y:S01]  /*117590*/  IADD3.X R95, P2, PT, RZ, R70, RZ, P2, !PT ;  /* 0x00000046ff5f7210 */ /* 0x000fe2000175e4ff */
[----:B------:R-:W-:Y:S01]  /*1175a0*/  IMAD.WIDE.U32 R82, R85, R2, RZ ;  /* 0x0000000255527225 */ /* 0x000fe200078e00ff */
[----:B------:R-:W-:Y:S02]  /*1175b0*/  IADD3.X R100, P3, PT, R75, R100, RZ, P3, !PT ;  /* 0x000000644b647210 */ /* 0x000fe40001f7e4ff */
[----:B------:R-:W-:Y:S01]  /*1175c0*/  IADD3.X R73, P2, PT, RZ, R71, RZ, P2, !PT ;  /* 0x00000047ff497210 */ /* 0x000fe2000175e4ff */
[----:B------:R-:W-:-:S03]  /*1175d0*/  IMAD.WIDE.U32 R78, R121, R10, RZ ;  /* 0x0000000a794e7225 */ /* 0x000fc600078e00ff */
[----:B------:R-:W-:Y:S01]  /*1175e0*/  IADD3.X R94, P2, PT, R95, R94, RZ, P2, !PT ;  /* 0x0000005e5f5e7210 */ /* 0x000fe2000175e4ff */
[----:B------:R-:W-:-:S03]  /*1175f0*/  IMAD.WIDE.U32 R88, R74, -0x1, RZ ;  /* 0xffffffff4a587825 */ /* 0x000fc600078e00ff */
[----:B------:R-:W-:Y:S01]  /*117600*/  IADD3.X R95, P2, PT, R73, R86, RZ, P2, !PT ;  /* 0x00000056495f7210 */ /* 0x000fe2000175e4ff */
[----:B------:R-:W-:Y:S02]  /*117610*/  IMAD.X R81, RZ, RZ, RZ, P5 ;  /* 0x000000ffff517224 */ /* 0x000fe400028e06ff */
[----:B------:R-:W-:-:S04]  /*117620*/  IMAD.WIDE.U32 R82, P5, R84, R13, R82 ;  /* 0x0000000d54527225 */ /* 0x000fc800078a0052 */
[----:B------:R-:W-:Y:S01]  /*117630*/  IMAD.WIDE.U32 R70, R120, R10, RZ ;  /* 0x0000000a78467225 */ /* 0x000fe200078e00ff */
[----:B------:R-:W-:-:S03]  /*117640*/  IADD3.X R93, PT, PT, RZ, RZ, RZ, P5, !PT ;  /* 0x000000ffff5d7210 */ /* 0x000fc60002ffe4ff */
[----:B------:R-:W-:-:S04]  /*117650*/  IMAD.WIDE.U32 R78, P4, R120, R9, R78 ;  /* 0x00000009784e7225 */ /* 0x000fc8000788004e */
[----:B------:R-:W-:Y:S01]  /*117660*/  IMAD R103, R74, -0x7af74001, -R97 ;  /* 0x8508bfff4a677824 */ /* 0x000fe200078e0a61 */
[----:B------:R-:W-:Y:S01]  /*117670*/  IADD3 R101, P5, PT, R78, R71, RZ ;  /* 0x000000474e657210 */ /* 0x000fe20007fbe0ff */
[----:B------:R-:W-:-:S04]  /*117680*/  IMAD.WIDE.U32 R90, R88, 0x1, RZ ;  /* 0x00000001585a7825 */ /* 0x000fc800078e00ff */
[----:B------:R-:W-:Y:S01]  /*117690*/  IMAD.WIDE.U32.X R80, R85, R3, R80, P1 ;  /* 0x0000000355507225 */ /* 0x000fe200008e0450 */
[----:B------:R-:W-:Y:S02]  /*1176a0*/  IADD3 RZ, P1, PT, R94, R70, RZ ;  /* 0x000000465eff7210 */ /* 0x000fe40007f3e0ff */
[----:B------:R-:W-:Y:S01]  /*1176b0*/  IADD3 RZ, P0, PT, R74, R90, RZ ;  /* 0x0000005a4aff7210 */ /* 0x000fe20007f1e0ff */
[----:B------:R-:W-:Y:S01]  /*1176c0*/  IMAD.X R71, RZ, RZ, RZ, P4 ;  /* 0x000000ffff477224 */ /* 0x000fe200020e06ff */
[----:B------:R-:W-:Y:S01]  /*1176d0*/  IADD3.X R90, P3, PT, R87, R102, RZ, P3, !PT ;  /* 0x00000066575a7210 */ /* 0x000fe20001f7e4ff */
[----:B------:R-:W-:Y:S01]  /*1176e0*/  IMAD.IADD R103, R89, 0x1, R103 ;  /* 0x0000000159677824 */ /* 0x000fe200078e0267 */
[----:B------:R-:W-:Y:S01]  /*1176f0*/  IADD3.X R149, P2, PT, RZ, RZ, RZ, P2, !PT ;  /* 0x000000ffff957210 */ /* 0x000fe2000175e4ff */
[----:B------:R-:W-:Y:S01]  /*117700*/  IMAD.MOV.U32 R70, RZ, RZ, R79 ;  /* 0x000000ffff467224 */ /* 0x000fe200078e004f */
[----:B------:R-:W-:Y:S01]  /*117710*/  IADD3.X RZ, P1, PT, R95, R101, RZ, P1, !PT ;  /* 0x000000655fff7210 */ /* 0x000fe20000f3e4ff */
[----:B------:R-:W-:-:S04]  /*117720*/  IMAD.WIDE.U32 R74, R84, R2, RZ ;  /* 0x00000002544a7225 */ /* 0x000fc800078e00ff */
[----:B------:R-:W-:Y:S01]  /*117730*/  IMAD.WIDE.U32 R86, R103, 0x1, RZ ;  /* 0x0000000167567825 */ /* 0x000fe200078e00ff */
[----:B------:R-:W-:-:S03]  /*117740*/  IADD3 R106, P4, PT, R75, R82, RZ ;  /* 0x000000524b6a7210 */ /* 0x000fc60007f9e0ff */
[----:B------:R-:W-:Y:S01]  /*117750*/  IMAD.WIDE.U32.X R70, R121, R9, R70, P5 ;  /* 0x0000000979467225 */ /* 0x000fe200028e0446 */
[----:B------:R-:W-:-:S03]  /*117760*/  IADD3.X R79, P3, PT, RZ, R80, RZ, P3, !PT ;  /* 0x00000050ff4f7210 */ /* 0x000fc60001f7e4ff */
[----:B------:R-:W-:Y:S01]  /*117770*/  IMAD.X R73, RZ, RZ, RZ, P2 ;  /* 0x000000ffff497224 */ /* 0x000fe200010e06ff */
[----:B------:R-:W-:Y:S01]  /*117780*/  IADD3.X R149, P1, PT, R149, R70, RZ, P1, !PT ;  /* 0x0000004695957210 */ /* 0x000fe20000f3e4ff */
[----:B------:R-:W-:Y:S02]  /*117790*/  IMAD.MOV.U32 R92, RZ, RZ, R83 ;  /* 0x000000ffff5c7224 */ /* 0x000fe400078e0053 */
[----:B------:R-:W-:Y:S01]  /*1177a0*/  IMAD.WIDE.U32 R82, R121, R8, RZ ;  /* 0x0000000879527225 */ /* 0x000fe200078e00ff */
[----:B------:R-:W-:-:S03]  /*1177b0*/  IADD3.X R73, P1, PT, R73, R71, RZ, P1, !PT ;  /* 0x0000004749497210 */ /* 0x000fc60000f3e4ff */
[----:B------:R-:W-:Y:S01]  /*1177c0*/  IMAD.WIDE.U32 R86, P5, R88, -0x7af74000, R86 ;  /* 0x8508c00058567825 */ /* 0x000fe200078a0056 */
[----:B------:R-:W-:-:S03]  /*1177d0*/  IADD3.X R75, P3, PT, RZ, R81, RZ, P3, !PT ;  /* 0x00000051ff4b7210 */ /* 0x000fc60001f7e4ff */
[----:B------:R-:W-:Y:S01]  /*1177e0*/  IMAD.WIDE.U32.X R84, R85, R13, R92, P4 ;  /* 0x0000000d55547225 */ /* 0x000fe200020e045c */
[----:B------:R-:W-:Y:S02]  /*1177f0*/  IADD3 R86, P4, PT, R91, R86, RZ ;  /* 0x000000565b567210 */ /* 0x000fe40007f9e0ff */
[----:B------:R-:W-:Y:S01]  /*117800*/  IADD3.X R148, P1, PT, R149, R148, RZ, P1, !PT ;  /* 0x0000009495947210 */ /* 0x000fe20000f3e4ff */
[----:B------:R-:W-:Y:S02]  /*117810*/  IMAD.X R81, RZ, RZ, RZ, P5 ;  /* 0x000000ffff517224 */ /* 0x000fe400028e06ff */
[----:B------:R-:W-:-:S04]  /*117820*/  IMAD.WIDE.U32 R70, R120, R8, RZ ;  /* 0x0000000878467225 */ /* 0x000fc800078e00ff */
[----:B------:R-:W-:-:S04]  /*117830*/  IMAD.WIDE.U32 R82, P2, R120, R7, R82 ;  /* 0x0000000778527225 */ /* 0x000fc80007840052 */
[----:B------:R-:W-:Y:S01]  /*117840*/  IMAD.MOV.U32 R80, RZ, RZ, R87 ;  /* 0x000000ffff507224 */ /* 0x000fe200078e0057 */
[----:B------:R-:W-:Y:S01]  /*117850*/  IADD3 R87, P5, PT, R82, R71, RZ ;  /* 0x0000004752577210 */ /* 0x000fe20007fbe0ff */
[----:B------:R-:W-:Y:S01]  /*117860*/  IMAD.X R71, RZ, RZ, RZ, P2 ;  /* 0x000000ffff477224 */ /* 0x000fe200010e06ff */
[----:B------:R-:W-:Y:S01]  /*117870*/  IADD3.X R149, P1, PT, R73, R96, RZ, P1, !PT ;  /* 0x0000006049957210 */ /* 0x000fe20000f3e4ff */
[----:B------:R-:W-:Y:S01]  /*117880*/  IMAD.WIDE.U32.X R80, R103, -0x7af74000, R80, P4 ;  /* 0x8508c00067507825 */ /* 0x000fe200020e0450 */
[----:B------:R-:W-:Y:S02]  /*117890*/  IADD3 RZ, P4, PT, R148, R70, RZ ;  /* 0x0000004694ff7210 */ /* 0x000fe40007f9e0ff */
[----:B------:R-:W-:Y:S01]  /*1178a0*/  IADD3.X R79, P3, PT, R79, R74, RZ, P3, !PT ;  /* 0x0000004a4f4f7210 */ /* 0x000fe20001f7e4ff */
[----:B------:R-:W-:Y:S01]  /*1178b0*/  IMAD.MOV.U32 R70, RZ, RZ, R83 ;  /* 0x000000ffff467224 */ /* 0x000fe200078e0053 */
[----:B------:R-:W-:Y:S02]  /*1178c0*/  IADD3.X R101, P1, PT, RZ, RZ, RZ, P1, !PT ;  /* 0x000000ffff657210 */ /* 0x000fe40000f3e4ff */
[----:B------:R-:W-:Y:S01]  /*1178d0*/  IADD3.X RZ, P0, PT, R97, R86, RZ, P0, !PT ;  /* 0x0000005661ff7210 */ /* 0x000fe2000071e4ff */
[----:B------:R-:W-:Y:S01]  /*1178e0*/  IMAD.WIDE.U32.X R70, R121, R7, R70, P5 ;  /* 0x0000000779467225 */ /* 0x000fe200028e0446 */
[----:B------:R-:W-:-:S02]  /*1178f0*/  IADD3.X R91, P3, PT, R75, R106, RZ, P3, !PT ;  /* 0x0000006a4b5b7210 */ /* 0x000fc40001f7e4ff */
[----:B------:R-:W-:Y:S01]  /*117900*/  IADD3.X RZ, P4, PT, R149, R87, RZ, P4, !PT ;  /* 0x0000005795ff7210 */ /* 0x000fe2000279e4ff */
[----:B------:R-:W-:Y:S01]  /*117910*/  IMAD.WIDE.U32 R74, R121, R6, RZ ;  /* 0x00000006794a7225 */ /* 0x000fe200078e00ff */
[----:B------:R-:W-:Y:S02]  /*117920*/  IADD3.X R73, P0, PT, RZ, R80, RZ, P0, !PT ;  /* 0x00000050ff497210 */ /* 0x000fe4000071e4ff */
[----:B------:R-:W-:Y:S01]  /*117930*/  IADD3.X R106, P3, PT, RZ, R84, RZ, P3, !PT ;  /* 0x00000054ff6a7210 */ /* 0x000fe20001f7e4ff */
[----:B------:R-:W-:Y:S01]  /*117940*/  IMAD.X R87, RZ, RZ, RZ, P1 ;  /* 0x000000ffff577224 */ /* 0x000fe200008e06ff */
[----:B------:R-:W-:Y:S01]  /*117950*/  IADD3.X R101, P4, PT, R101, R70, RZ, P4, !PT ;  /* 0x0000004665657210 */ /* 0x000fe2000279e4ff */
[----:B------:R-:W-:Y:S01]  /*117960*/  IMAD.WIDE.U32 R98, R120, R12, R98 ;  /* 0x0000000c78627225 */ /* 0x000fe200078e0062 */
[----:B------:R-:W-:Y:S02]  /*117970*/  IADD3.X R83, P0, PT, RZ, R81, RZ, P0, !PT ;  /* 0x00000051ff537210 */ /* 0x000fe4000071e4ff */
[----:B------:R-:W-:Y:S01]  /*117980*/  IADD3.X R87, P1, PT, R87, R71, RZ, P4, !PT ;  /* 0x0000004757577210 */ /* 0x000fe2000273e4ff */
[----:B------:R-:W-:-:S02]  /*117990*/  IMAD.X R89, RZ, RZ, R85, P3 ;  /* 0x000000ffff597224 */ /* 0x000fc400018e0655 */
[----:B------:R-:W-:Y:S01]  /*1179a0*/  IMAD.WIDE.U32 R80, R103, 0x30000000, RZ ;  /* 0x3000000067507825 */ /* 0x000fe200078e00ff */
[----:B------:R-:W-:-:S03]  /*1179b0*/  IADD3.X R100, P1, PT, R101, R100, RZ, P1, !PT ;  /* 0x0000006465647210 */ /* 0x000fc60000f3e4ff */
[----:B------:R-:W-:-:S04]  /*1179c0*/  IMAD.WIDE.U32 R84, R120, R6, RZ ;  /* 0x0000000678547225 */ /* 0x000fc800078e00ff */
[----:B------:R-:W-:Y:S01]  /*1179d0*/  IMAD.WIDE.U32 R74, P3, R120, R5, R74 ;  /* 0x00000005784a7225 */ /* 0x000fe2000786004a */
[----:B------:R-:W-:-:S03]  /*1179e0*/  IADD3.X R98, P2, PT, R73, R98, RZ, P0, !PT ;  /* 0x0000006249627210 */ /* 0x000fc6000075e4ff */
[----:B------:R-:W-:Y:S01]  /*1179f0*/  IMAD.IADD R86, R99, 0x1, R72 ;  /* 0x0000000163567824 */ /* 0x000fe200078e0248 */
[----:B------:R-:W-:Y:S01]  /*117a00*/  IADD3 R85, P4, PT, R74, R85, RZ ;  /* 0x000000554a557210 */ /* 0x000fe20007f9e0ff */
[----:B------:R-:W-:Y:S01]  /*117a10*/  IMAD.X R71, RZ, RZ, RZ, P3 ;  /* 0x000000ffff477224 */ /* 0x000fe200018e06ff */
[----:B------:R-:W-:Y:S01]  /*117a20*/  MOV R70, R75 ;  /* 0x0000004b00467202 */ /* 0x000fe20000000f00 */
[----:B------:R-:W-:Y:S01]  /*117a30*/  IMAD.WIDE.U32 R72, R88, 0x30000000, RZ ;  /* 0x3000000058487825 */ /* 0x000fe200078e00ff */
[----:B------:R-:W-:-:S03]  /*117a40*/  IADD3 RZ, P0, PT, R100, R84, RZ ;  /* 0x0000005464ff7210 */ /* 0x000fc60007f1e0ff */
[----:B------:R-:W-:Y:S01]  /*117a50*/  IMAD.WIDE.U32 R80, P3, R88, 0x170b5d44, R80 ;  /* 0x170b5d4458507825 */ /* 0x000fe20007860050 */
[----:B------:R-:W-:-:S03]  /*117a60*/  IADD3.X R101, P1, PT, R87, R90, RZ, P1, !PT ;  /* 0x0000005a57657210 */ /* 0x000fc60000f3e4ff */
[----:B------:R-:W-:Y:S01]  /*117a70*/  IMAD.WIDE.U32.X R70, R121, R5, R70, P4 ;  /* 0x0000000579467225 */ /* 0x000fe200020e0446 */
[----:B------:R-:W-:Y:S02]  /*117a80*/  IADD3 R75, P5, PT, R80, R73, RZ ;  /* 0x00000049504b7210 */ /* 0x000fe40007fbe0ff */
[----:B------:R-:W-:Y:S02]  /*117a90*/  IADD3.X RZ, P0, PT, R101, R85, RZ, P0, !PT ;  /* 0x0000005565ff7210 */ /* 0x000fe4000071e4ff */
[----:B------:R-:W-:Y:S02]  /*117aa0*/  IADD3.X R73, P1, PT, RZ, RZ, RZ, P1, !PT ;  /* 0x000000ffff497210 */ /* 0x000fe40000f3e4ff */
[----:B------:R-:W-:Y:S02]  /*117ab0*/  IADD3 RZ, P4, PT, R98, R72, RZ ;  /* 0x0000004862ff7210 */ /* 0x000fe40007f9e0ff */
[----:B------:R-:W-:Y:S01]  /*117ac0*/  IADD3.X R90, P0, PT, R73, R70, RZ, P0, !PT ;  /* 0x00000046495a7210 */ /* 0x000fe2000071e4ff */
[----:B------:R-:W-:-:S02]  /*117ad0*/  IMAD.X R70, RZ, RZ, RZ, P1 ;  /* 0x000000ffff467224 */ /* 0x000fc400008e06ff */
[----:B------:R-:W-:-:S03]  /*117ae0*/  IMAD.WIDE.U32 R72, R121, R4, RZ ;  /* 0x0000000479487225 */ /* 0x000fc600078e00ff */
[----:B------:R-:W-:Y:S01]  /*117af0*/  IADD3.X R92, P1, PT, R70, R71, RZ, P0, !PT ;  /* 0x00000047465c7210 */ /* 0x000fe2000073e4ff */
[----:B----4-:R-:W-:Y:S01]  /*117b00*/  IMAD.WIDE.U32 R96, R105, R12, RZ ;  /* 0x0000000c69607225 */ /* 0x010fe200078e00ff */
[----:B------:R-:W-:-:S03]  /*117b10*/  IADD3.X R99, P2, PT, R83, R86, RZ, P2, !PT ;  /* 0x0000005653637210 */ /* 0x000fc6000175e4ff */
[----:B------:R-:W-:Y:S01]  /*117b20*/  IMAD.WIDE.U32 R72, P0, R120, R3, R72 ;  /* 0x0000000378487225 */ /* 0x000fe20007800048 */
[----:B------:R-:W-:-:S03]  /*117b30*/  IADD3.X R90, P1, PT, R90, R79, RZ, P1, !PT ;  /* 0x0000004f5a5a7210 */ /* 0x000fc60000f3e4ff */
[----:B------:R-:W-:Y:S01]  /*117b40*/  IMAD.WIDE.U32 R70, R120, R4, RZ ;  /* 0x0000000478467225 */ /* 0x000fe200078e00ff */
[----:B------:R-:W-:-:S03]  /*117b50*/  IADD3.X R133, P2, PT, RZ, RZ, RZ, P2, !PT ;  /* 0x000000ffff857210 */ /* 0x000fc6000175e4ff */
[----:B------:R-:W-:Y:S02]  /*117b60*/  IMAD.X R85, RZ, RZ, RZ, P3 ;  /* 0x000000ffff557224 */ /* 0x000fe400018e06ff */
[----:B------:R-:W-:Y:S02]  /*117b70*/  IMAD.MOV.U32 R84, RZ, RZ, R81 ;  /* 0x000000ffff547224 */ /* 0x000fe400078e0051 */
[----:B------:R-:W-:-:S04]  /*117b80*/  IMAD.WIDE.U32 R94, R120, R10, R94 ;  /* 0x0000000a785e7225 */ /* 0x000fc800078e005e */
[----:B------:R-:W-:Y:S02]  /*117b90*/  IMAD.X R79, RZ, RZ, RZ, P0 ;  /* 0x000000ffff4f7224 */ /* 0x000fe400000e06ff */
[----:B------:R-:W-:Y:S01]  /*117ba0*/  IMAD.WIDE.U32 R96, P0, R104, R11, R96 ;  /* 0x0000000b68607225 */ /* 0x000fe20007800060 */
[----:B------:R-:W-:Y:S02]  /*117bb0*/  IADD3.X RZ, P4, PT, R99, R75, RZ, P4, !PT ;  /* 0x0000004b63ff7210 */ /* 0x000fe4000279e4ff */
[----:B------:R-:W-:Y:S01]  /*117bc0*/  IADD3 R83, P3, PT, R72, R71, RZ ;  /* 0x0000004748537210 */ /* 0x000fe20007f7e0ff */
[----:B------:R-:W-:Y:S01]  /*117bd0*/  IMAD.WIDE.U32 R86, R104, R12, RZ ;  /* 0x0000000c68567225 */ /* 0x000fe200078e00ff */
[----:B------:R-:W-:-:S03]  /*117be0*/  IADD3.X R91, P1, PT, R92, R91, RZ, P1, !PT ;  /* 0x0000005b5c5b7210 */ /* 0x000fc60000f3e4ff */
[----:B------:R-:W-:-:S04]  /*117bf0*/  IMAD.WIDE.U32.X R84, R103, 0x170b5d44, R84, P5 ;  /* 0x170b5d4467547825 */ /* 0x000fc800028e0454 */
[----:B------:R-:W-:Y:S02]  /*117c00*/  IMAD.IADD R95, R95, 0x1, R78 ;  /* 0x000000015f5f7824 */ /* 0x000fe400078e024e */
[----:B------:R-:W-:Y:S01]  /*117c10*/  IMAD.X R71, RZ, RZ, RZ, P0 ;  /* 0x000000ffff477224 */ /* 0x000fe200000e06ff */
[----:B------:R-:W-:Y:S01]  /*117c20*/  IADD3 RZ, P0, PT, R90, R70, RZ ;  /* 0x000000465aff7210 */ /* 0x000fe20007f1e0ff */
[----:B------:R-:W-:Y:S01]  /*117c30*/  IMAD.MOV.U32 R78, RZ, RZ, R73 ;  /* 0x000000ffff4e7224 */ /* 0x000fe200078e0049 */
[----:B------:R-:W-:Y:S01]  /*117c40*/  IADD3.X R133, P4, PT, R133, R84, RZ, P4, !PT ;  /* 0x0000005485857210 */ /* 0x000fe2000279e4ff */
[----:B------:R-:W-:Y:S01]  /*117c50*/  IMAD.X R75, RZ, RZ, RZ, P2 ;  /* 0x000000ffff4b7224 */ /* 0x000fe200010e06ff */
[----:B------:R-:W-:Y:S01]  /*117c60*/  IADD3 R81, P5, PT, R96, R87, RZ ;  /* 0x0000005760517210 */ /* 0x000fe20007fbe0ff */
[----:B------:R-:W-:Y:S01]  /*117c70*/  IMAD.MOV.U32 R70, RZ, RZ, R97 ;  /* 0x000000ffff467224 */ /* 0x000fe200078e0061 */
[----:B------:R-:W-:Y:S01]  /*117c80*/  IADD3.X R107, P1, PT, RZ, RZ, RZ, P1, !PT ;  /* 0x000000ffff6b7210 */ /* 0x000fe20000f3e4ff */
[----:B------:R-:W-:Y:S01]  /*117c90*/  IMAD.WIDE.U32.X R78, R121, R3, R78, P3 ;  /* 0x00000003794e7225 */ /* 0x000fe200018e044e */
[----:B------:R-:W-:-:S02]  /*117ca0*/  IADD3 RZ, P2, PT, R94, R86, RZ ;  /* 0x000000565eff7210 */ /* 0x000fc40007f5e0ff */
[----:B------:R-:W-:Y:S01]  /*117cb0*/  IADD3.X RZ, P0, PT, R91, R83, RZ, P0, !PT ;  /* 0x000000535bff7210 */ /* 0x000fe2000071e4ff */
[----:B------:R-:W-:Y:S01]  /*117cc0*/  IMAD.WIDE.U32 R148, R120, R8, R148 ;  /* 0x0000000878947225 */ /* 0x000fe200078e0094 */
[----:B------:R-:W-:Y:S02]  /*117cd0*/  IADD3.X R128, P4, PT, R75, R85, RZ, P4, !PT ;  /* 0x000000554b807210 */ /* 0x000fe4000279e4ff */
[----:B------:R-:W-:Y:S01]  /*117ce0*/  IADD3.X RZ, P2, PT, R95, R81, RZ, P2, !PT ;  /* 0x000000515fff7210 */ /* 0x000fe2000175e4ff */
[----:B------:R-:W-:Y:S01]  /*117cf0*/  IMAD.WIDE.U32.X R70, R105, R11, R70, P5 ;  /* 0x0000000b69467225 */ /* 0x000fe200028e0446 */
[----:B------:R-:W-:-:S03]  /*117d00*/  IADD3.X R107, P0, PT, R107, R78, RZ, P0, !PT ;  /* 0x0000004e6b6b7210 */ /* 0x000fc6000071e4ff */
[----:B------:R-:W-:-:S04]  /*117d10*/  IMAD.WIDE.U32 R84, R121, R2, RZ ;  /* 0x0000000279547225 */ /* 0x000fc800078e00ff */
[----:B------:R-:W-:Y:S02]  /*117d20*/  IMAD.X R73, RZ, RZ, RZ, P1 ;  /* 0x000000ffff497224 */ /* 0x000fe400008e06ff */
[----:B------:R-:W-:Y:S01]  /*117d30*/  IMAD.IADD R92, R149, 0x1, R82 ;  /* 0x00000001955c7824 */ /* 0x000fe200078e0252 */
[----:B------:R-:W-:Y:S01]  /*117d40*/  IADD3.X R149, P2, PT, RZ, R70, RZ, P2, !PT ;  /* 0x00000046ff957210 */ /* 0x000fe2000175e4ff */
[----:B------:R-:W-:Y:S01]  /*117d50*/  IMAD.WIDE.U32 R122, R105, R10, RZ ;  /* 0x0000000a697a7225 */ /* 0x000fe200078e00ff */
[----:B------:R-:W-:-:S03]  /*117d60*/  IADD3.X R86, P1, PT, R73, R79, RZ, P0, !PT ;  /* 0x0000004f49567210 */ /* 0x000fc6000073e4ff */
[----:B------:R-:W-:Y:S01]  /*117d70*/  IMAD.WIDE.U32 R84, P3, R120, R13, R84 ;  /* 0x0000000d78547225 */ /* 0x000fe20007860054 */
[----:B------:R-:W-:-:S03]  /*117d80*/  IADD3.X R73, P2, PT, RZ, R71, RZ, P2, !PT ;  /* 0x00000047ff497210 */ /* 0x000fc6000175e4ff */
[----:B------:R-:W-:Y:S01]  /*117d90*/  IMAD.WIDE.U32 R78, R120, R2, RZ ;  /* 0x00000002784e7225 */ /* 0x000fe200078e00ff */
[----:B------:R-:W-:-:S03]  /*117da0*/  IADD3.X R106, P1, PT, R107, R106, RZ, P1, !PT ;  /* 0x0000006a6b6a7210 */ /* 0x000fc60000f3e4ff */
[----:B------:R-:W-:Y:S01]  /*117db0*/  IMAD.WIDE.U32 R122, P0, R104, R9, R122 ;  /* 0x00000009687a7225 */ /* 0x000fe2000780007a */
[----:B------:R-:W-:-:S03]  /*117dc0*/  IADD3.X R148, P2, PT, R149, R148, RZ, P2, !PT ;  /* 0x0000009495947210 */ /* 0x000fc6000175e4ff */
[----:B------:R-:W-:Y:S01]  /*117dd0*/  IMAD.X R71, RZ, RZ, RZ, P3 ;  /* 0x000000ffff477224 */ /* 0x000fe200018e06ff */
[----:B------:R-:W-:Y:S01]  /*117de0*/  IADD3 R81, P3, PT, R84, R79, RZ ;  /* 0x0000004f54517210 */ /* 0x000fe20007f7e0ff */
[----:B------:R-:W-:Y:S01]  /*117df0*/  IMAD.WIDE.U32 R82, R104, R10, RZ ;  /* 0x0000000a68527225 */ /* 0x000fe200078e00ff */
[----:B------:R-:W-:-:S03]  /*117e00*/  IADD3.X R79, PT, PT, RZ, RZ, RZ, P0, !PT ;  /* 0x000000ffff4f7210 */ /* 0x000fc600007fe4ff */
[----:B------:R-:W-:Y:S01]  /*117e10*/  IMAD.MOV.U32 R70, RZ, RZ, R85 ;  /* 0x000000ffff467224 */ /* 0x000fe200078e0055 */
[----:B------:R-:W-:Y:S02]  /*117e20*/  IADD3 R75, P5, PT, R122, R83, RZ ;  /* 0x000000537a4b7210 */ /* 0x000fe40007fbe0ff */
[----:B------:R-:W-:Y:S01]  /*117e30*/  IADD3 RZ, P0, PT, R106, R78, RZ ;  /* 0x0000004e6aff7210 */ /* 0x000fe20007f1e0ff */
[----:B------:R-:W-:Y:S01]  /*117e40*/  IMAD.WIDE.U32.X R70, R121, R13, R70, P3 ;  /* 0x0000000d79467225 */ /* 0x000fe200018e0446 */
[----:B------:R-:W-:Y:S02]  /*117e50*/  IADD3 RZ, P3, PT, R148, R82, RZ ;  /* 0x0000005294ff7210 */ /* 0x000fe40007f7e0ff */
[----:B------:R-:W-:Y:S01]  /*117e60*/  IADD3.X R149, P2, PT, R73, R92, RZ, P2, !PT ;  /* 0x0000005c49957210 */ /* 0x000fe2000175e4ff */
[----:B------:R-:W-:-:S03]  /*117e70*/  IMAD.MOV.U32 R78, RZ, RZ, R123 ;  /* 0x000000ffff4e7224 */ /* 0x000fc600078e007b */
[----:B------:R-:W-:Y:S01]  /*117e80*/  IADD3.X RZ, P3, PT, R149, R75, RZ, P3, !PT ;  /* 0x0000004b95ff7210 */ /* 0x000fe20001f7e4ff */
[----:B------:R-:W-:Y:S01]  /*117e90*/  IMAD.WIDE.U32.X R78, R105, R9, R78, P5 ;  /* 0x00000009694e7225 */ /* 0x000fe200028e044e */
[----:B------:R-:W-:-:S03]  /*117ea0*/  IADD3.X R75, P2, PT, RZ, RZ, RZ, P2, !PT ;  /* 0x000000ffff4b7210 */ /* 0x000fc6000175e4ff */
[----:B------:R-:W-:Y:S01]  /*117eb0*/  IMAD.WIDE.U32 R98, R88, 0x30000000, R98 ;  /* 0x3000000058627825 */ /* 0x000fe200078e0062 */
[----:B------:R-:W-:Y:S02]  /*117ec0*/  IADD3.X R75, P3, PT, R75, R78, RZ, P3, !PT ;  /* 0x0000004e4b4b7210 */ /* 0x000fe40001f7e4ff */
[----:B------:R-:W-:Y:S01]  /*117ed0*/  IADD3.X R107, P1, PT, R86, R89, RZ, P1, !PT ;  /* 0x00000059566b7210 */ /* 0x000fe20000f3e4ff */
[----:B------:R-:W-:Y:S02]  /*117ee0*/  IMAD.X R78, RZ, RZ, RZ, P2 ;  /* 0x000000ffff4e7224 */ /* 0x000fe400010e06ff */
[----:B------:R-:W-:Y:S01]  /*117ef0*/  IMAD.IADD R73, R99, 0x1, R80 ;  /* 0x0000000163497824 */ /* 0x000fe200078e0250 */
[----:B------:R-:W-:Y:S02]  /*117f00*/  IADD3.X RZ, P0, PT, R107, R81, RZ, P0, !PT ;  /* 0x000000516bff7210 */ /* 0x000fe4000071e4ff */
[----:B------:R-:W-:Y:S01]  /*117f10*/  IADD3.X R115, P1, PT, RZ, RZ, RZ, P1, !PT ;  /* 0x000000ffff737210 */ /* 0x000fe20000f3e4ff */
[----:B------:R-:W-:Y:S01]  /*117f20*/  IMAD R81, R98, -0x7af74001, -R73 ;  /* 0x8508bfff62517824 */ /* 0x000fe200078e0a49 */
[----:B------:R-:W-:Y:S01]  /*117f30*/  IADD3.X R102, P3, PT, R78, R79, RZ, P3, !PT ;  /* 0x0000004f4e667210 */ /* 0x000fe20001f7e4ff */
[----:B------:R-:W-:Y:S01]  /*117f40*/  IMAD.WIDE.U32 R78, R98, -0x1, RZ ;  /* 0xffffffff624e7825 */ /* 0x000fe200078e00ff */
[----:B------:R-:W-:-:S03]  /*117f50*/  IADD3.X R115, P0, PT, R115, R70, RZ, P0, !PT ;  /* 0x0000004673737210 */ /* 0x000fc6000071e4ff */
[----:B------:R-:W-:-:S04]  /*117f60*/  IMAD.WIDE.U32 R118, R105, R8, RZ ;  /* 0x0000000869767225 */ /* 0x000fc800078e00ff */
[----:B------:R-:W-:Y:S01]  /*117f70*/  IMAD.WIDE.U32 R92, R105, R6, RZ ;  /* 0x00000006695c7225 */ /* 0x000fe200078e00ff */
[----:B------:R-:W-:-:S03]  /*117f80*/  IADD3.X R89, PT, PT, R71, RZ, RZ, P0, P1 ;  /* 0x000000ff47597210 */ /* 0x000fc600007e24ff */
[----:B------:R-:W-:Y:S02]  /*117f90*/  IMAD.IADD R126, R79, 0x1, R81 ;  /* 0x000000014f7e7824 */ /* 0x000fe400078e0251 */
[----:B------:R-:W-:-:S04]  /*117fa0*/  IMAD.WIDE.U32 R100, R120, R6, R100 ;  /* 0x0000000678647225 */ /* 0x000fc800078e0064 */
[----:B------:R-:W-:Y:S01]  /*117fb0*/  IMAD.WIDE.U32 R82, R104, R8, RZ ;  /* 0x0000000868527225 */ /* 0x000fe200078e00ff */
[----:B------:R-:W-:-:S03]  /*117fc0*/  IADD3.X R100, P0, PT, R75, R100, RZ, P3, !PT ;  /* 0x000000644b647210 */ /* 0x000fc60001f1e4ff */
[----:B------:R-:W-:-:S04]  /*117fd0*/  IMAD.WIDE.U32 R118, P1, R104, R7, R118 ;  /* 0x0000000768767225 */ /* 0x000fc80007820076 */
[----:B------:R-:W-:-:S04]  /*117fe0*/  IMAD.WIDE.U32 R70, R126, 0x1, RZ ;  /* 0x000000017e467825 */ /* 0x000fc800078e00ff */
[----:B------:R-:W-:-:S04]  /*117ff0*/  IMAD.WIDE.U32 R108, R104, R6, RZ ;  /* 0x00000006686c7225 */ /* 0x000fc800078e00ff */
[----:B------:R-:W-:-:S04]  /*118000*/  IMAD.WIDE.U32 R92, P2, R104, R5, R92 ;  /* 0x00000005685c7225 */ /* 0x000fc8000784005c */
[----:B------:R-:W-:-:S04]  /*118010*/  IMAD.WIDE.U32 R86, R78, 0x1, RZ ;  /* 0x000000014e567825 */ /* 0x000fc800078e00ff */
[----:B------:R-:W-:Y:S02]  /*118020*/  IMAD.IADD R85, R101, 0x1, R74 ;  /* 0x0000000165557824 */ /* 0x000fe400078e024a */
[----:B------:R-:W-:Y:S01]  /*118030*/  IMAD.X R81, RZ, RZ, RZ, P1 ;  /* 0x000000ffff517224 */ /* 0x000fe200008e06ff */
[----:B------:R-:W-:Y:S01]  /*118040*/  IADD3 R97, P1, PT, R118, R83, RZ ;  /* 0x0000005376617210 */ /* 0x000fe20007f3e0ff */
[----:B------:R-:W-:Y:S01]  /*118050*/  IMAD.X R99, RZ, RZ, RZ, P2 ;  /* 0x000000ffff637224 */ /* 0x000fe200010e06ff */
[----:B------:R-:W-:Y:S01]  /*118060*/  IADD3 R123, P3, PT, R92, R109, RZ ;  /* 0x0000006d5c7b7210 */ /* 0x000fe20007f7e0ff */
[----:B------:R-:W-:Y:S01]  /*118070*/  IMAD.WIDE.U32 R74, R105, R4, RZ ;  /* 0x00000004694a7225 */ /* 0x000fe200078e00ff */
[----:B------:R-:W-:Y:S02]  /*118080*/  IADD3 RZ, P2, PT, R98, R86, RZ ;  /* 0x0000005662ff7210 */ /* 0x000fe40007f5e0ff */
[----:B------:R-:W-:Y:S01]  /*118090*/  IADD3.X R101, P0, PT, R102, R85, RZ, P0, !PT ;  /* 0x0000005566657210 */ /* 0x000fe2000071e4ff */
[----:B------:R-:W-:-:S04]  /*1180a0*/  IMAD.WIDE.U32 R70, P5, R78, -0x7af74000, R70 ;  /* 0x8508c0004e467825 */ /* 0x000fc800078a0046 */
[----:B------:R-:W-:Y:S02]  /*1180b0*/  IMAD.MOV.U32 R80, RZ, RZ, R119 ;  /* 0x000000ffff507224 */ /* 0x000fe400078e0077 */
[----:B------:R-:W-:Y:S01]  /*1180c0*/  IMAD.MOV.U32 R98, RZ, RZ, R93 ;  /* 0x000000ffff627224 */ /* 0x000fe200078e005d */
[----:B------:R-:W-:Y:S01]  /*1180d0*/  IADD3.X R85, P0, PT, RZ, RZ, RZ, P0, !PT ;  /* 0x000000ffff557210 */ /* 0x000fe2000071e4ff */
[----:B------:R-:W-:Y:S01]  /*1180e0*/  IMAD.WIDE.U32.X R80, R105, R7, R80, P1 ;  /* 0x0000000769507225 */ /* 0x000fe200008e0450 */
[----:B------:R-:W-:-:S03]  /*1180f0*/  IADD3 R86, P1, PT, R87, R70, RZ ;  /* 0x0000004657567210 */ /* 0x000fc60007f3e0ff */
[----:B------:R-:W-:Y:S01]  /*118100*/  IMAD.WIDE.U32.X R98, R105, R5, R98, P3 ;  /* 0x0000000569627225 */ /* 0x000fe200018e0462 */
[----:B------:R-:W-:-:S03]  /*118110*/  IADD3.X RZ, P2, PT, R73, R86, RZ, P2, !PT ;  /* 0x0000005649ff7210 */ /* 0x000fc6000175e4ff */
[----:B------:R-:W-:-:S04]  /*118120*/  IMAD.WIDE.U32 R74, P3, R104, R3, R74 ;  /* 0x00000003684a7225 */ /* 0x000fc8000786004a */
[----:B------:R-:W-:-:S04]  /*118130*/  IMAD.WIDE.U32 R116, R104, R4, RZ ;  /* 0x0000000468747225 */ /* 0x000fc800078e00ff */
[----:B------:R-:W-:Y:S01]  /*118140*/  IMAD.X R83, RZ, RZ, RZ, P3 ;  /* 0x000000ffff537224 */ /* 0x000fe200018e06ff */
[----:B------:R-:W-:Y:S01]  /*118150*/  IADD3 R79, P3, PT, R74, R117, RZ ;  /* 0x000000754a4f7210 */ /* 0x000fe20007f7e0ff */
[----:B------:R-:W-:Y:S01]  /*118160*/  IMAD.X R73, RZ, RZ, RZ, P0 ;  /* 0x000000ffff497224 */ /* 0x000fe200000e06ff */
[----:B------:R-:W-:Y:S01]  /*118170*/  IADD3 RZ, P0, PT, R100, R82, RZ ;  /* 0x0000005264ff7210 */ /* 0x000fe20007f1e0ff */
[----:B-----5:R-:W-:-:S04]  /*118180*/  IMAD.WIDE.U32 R86, R77, R12, RZ ;  /* 0x0000000c4d567225 */ /* 0x020fc800078e00ff */
[----:B------:R-:W-:Y:S02]  /*118190*/  IMAD.MOV.U32 R82, RZ, RZ, R75 ;  /* 0x000000ffff527224 */ /* 0x000fe400078e004b */
[----:B------:R-:W-:-:S04]  /*1181a0*/  IMAD.WIDE.U32 R90, R120, R4, R90 ;  /* 0x00000004785a7225 */ /* 0x000fc800078e005a */
[----:B------:R-:W-:-:S04]  /*1181b0*/  IMAD.WIDE.U32.X R82, R105, R3, R82, P3 ;  /* 0x0000000369527225 */ /* 0x000fc800018e0452 */
[----:B------:R-:W-:-:S04]  /*1181c0*/  IMAD.WIDE.U32 R106, R120, R2, R106 ;  /* 0x00000002786a7225 */ /* 0x000fc800078e006a */
[----:B------:R-:W-:Y:S01]  /*1181d0*/  IMAD.WIDE.U32 R86, P3, R76, R11, R86 ;  /* 0x0000000b4c567225 */ /* 0x000fe20007860056 */
[----:B------:R-:W-:-:S03]  /*1181e0*/  IADD3.X RZ, P0, PT, R101, R97, RZ, P0, !PT ;  /* 0x0000006165ff7210 */ /* 0x000fc6000071e4ff */
[----:B------:R-:W-:Y:S01]  /*1181f0*/  IMAD.WIDE.U32 R120, R76, R12, RZ ;  /* 0x0000000c4c787225 */ /* 0x000fe200078e00ff */
[----:B------:R-:W-:-:S03]  /*118200*/  IADD3.X R97, PT, PT, RZ, RZ, RZ, P3, !PT ;  /* 0x000000ffff617210 */ /* 0x000fc60001ffe4ff */
[----:B------:R-:W-:Y:S01]  /*118210*/  IMAD.WIDE.U32 R94, R104, R12, R94 ;  /* 0x0000000c685e7225 */ /* 0x000fe200078e005e */
[----:B------:R-:W-:-:S03]  /*118220*/  IADD3 R119, P3, PT, R86, R121, RZ ;  /* 0x0000007956777210 */ /* 0x000fc60007f7e0ff */
[----:B------:R-:W-:Y:S02]  /*118230*/  IMAD.IADD R117, R95, 0x1, R96 ;  /* 0x000000015f757824 */ /* 0x000fe400078e0260 */
[----:B------:R-:W-:Y:S01]  /*118240*/  IMAD.WIDE.U32 R150, R77, R10, RZ ;  /* 0x0000000a4d967225 */ /* 0x000fe200078e00ff */
[----:B------:R-:W-:-:S03]  /*118250*/  IADD3.X R85, P0, PT, R85, R80, RZ, P0, !PT ;  /* 0x0000005055557210 */ /* 0x000fc6000071e4ff */
[----:B------:R-:W-:Y:S01]  /*118260*/  IMAD.MOV.U32 R96, RZ, RZ, R87 ;  /* 0x000000ffff607224 */ /* 0x000fe200078e0057 */
[----:B------:R-:W-:Y:S01]  /*118270*/  IADD3.X R70, P4, PT, R133, R94, RZ, P4, !PT ;  /* 0x0000005e85467210 */ /* 0x000fe2000279e4ff */
[----:B------:R-:W-:Y:S01]  /*118280*/  IMAD.WIDE.U32 R94, R76, R10, RZ ;  /* 0x0000000a4c5e7225 */ /* 0x000fe200078e00ff */
[----:B------:R-:W-:-:S03]  /*118290*/  IADD3.X R75, P0, PT, R73, R81, RZ, P0, !PT ;  /* 0x00000051494b7210 */ /* 0x000fc6000071e4ff */
[----:B------:R-:W-:-:S04]  /*1182a0*/  IMAD.WIDE.U32.X R96, R77, R11, R96, P3 ;  /* 0x0000000b4d607225 */ /* 0x000fc800018e0460 */
[----:B------:R-:W-:Y:S01]  /*1182b0*/  IMAD.WIDE.U32 R150, P3, R76, R9, R150 ;  /* 0x000000094c967225 */ /* 0x000fe20007860096 */
[----:B------:R-:W-:-:S03]  /*1182c0*/  IADD3.X R90, P0, PT, R85, R90, RZ, P0, !PT ;  /* 0x0000005a555a7210 */ /* 0x000fc6000071e4ff */
[----:B------:R-:W-:Y:S02]  /*1182d0*/  IMAD.IADD R102, R91, 0x1, R72 ;  /* 0x000000015b667824 */ /* 0x000fe400078e0248 */
[----:B------:R-:W-:Y:S01]  /*1182e0*/  IMAD.X R81, RZ, RZ, RZ, P3 ;  /* 0x000000ffff517224 */ /* 0x000fe200018e06ff */
[----:B------:R-:W-:Y:S01]  /*1182f0*/  IADD3 R93, P3, PT, R150, R95, RZ ;  /* 0x0000005f965d7210 */ /* 0x000fe20007f7e0ff */
[----:B------:R-:W-:Y:S01]  /*118300*/  IMAD.WIDE.U32 R72, R103, -0x45f6b800, RZ ;  /* 0xba09480067487825 */ /* 0x000fe200078e00ff */
[----:B------:R-:W-:-:S03]  /*118310*/  IADD3.X R91, P0, PT, R75, R102, RZ, P0, !PT ;  /* 0x000000664b5b7210 */ /* 0x000fc6000071e4ff */
[----:B------:R-:W-:Y:S02]  /*118320*/  IMAD.MOV.U32 R80, RZ, RZ, R151 ;  /* 0x000000ffff507224 */ /* 0x000fe400078e0097 */
[----:B------:R-:W-:Y:S02]  /*118330*/  IMAD.X R109, RZ, RZ, RZ, P5 ;  /* 0x000000ffff6d7224 */ /* 0x000fe400028e06ff */
[----:B------:R-:W-:Y:S01]  /*118340*/  IMAD.WIDE.U32.X R80, R77, R9, R80, P3 ;  /* 0x000000094d507225 */ /* 0x000fe200018e0450 */
[----:B------:R-:W-:-:S03]  /*118350*/  IADD3 RZ, P3, PT, R90, R108, RZ ;  /* 0x0000006c5aff7210 */ /* 0x000fc60007f7e0ff */
[----:B------:R-:W-:Y:S01]  /*118360*/  IMAD.WIDE.U32 R72, P5, R88, 0x1ef3622f, R72 ;  /* 0x1ef3622f58487825 */ /* 0x000fe200078a0048 */
[----:B------:R-:W-:-:S03]  /*118370*/  IADD3.X R87, P0, PT, RZ, RZ, RZ, P0, !PT ;  /* 0x000000ffff577210 */ /* 0x000fc6000071e4ff */
[----:B------:R-:W-:Y:S01]  /*118380*/  IMAD.WIDE.U32 R148, R104, R10, R148 ;  /* 0x0000000a68947225 */ /* 0x000fe200078e0094 */
[----:B------:R-:W-:-:S03]  /*118390*/  IADD3.X RZ, P3, PT, R91, R123, RZ, P3, !PT ;  /* 0x0000007b5bff7210 */ /* 0x000fc60001f7e4ff */
[----:B------:R-:W-:Y:S02]  /*1183a0*/  IMAD.MOV.U32 R108, RZ, RZ, R71 ;  /* 0x000000ffff6c7224 */ /* 0x000fe400078e0047 */
[----:B------:R-:W-:Y:S01]  /*1183b0*/  IMAD.X R85, RZ, RZ, RZ, P5 ;  /* 0x000000ffff557224 */ /* 0x000fe200028e06ff */
[----:B------:R-:W-:Y:S01]  /*1183c0*/  IADD3 RZ, P5, PT, R148, R120, RZ ;  /* 0x0000007894ff7210 */ /* 0x000fe20007fbe0ff */
[----:B------:R-:W-:Y:S01]  /*1183d0*/  IMAD.IADD R149, R149, 0x1, R122 ;  /* 0x0000000195957824 */ /* 0x000fe200078e027a */
[----:B------:R-:W-:Y:S01]  /*1183e0*/  IADD3.X R87, P3, PT, R87, R98, RZ, P3, !PT ;  /* 0x0000006257577210 */ /* 0x000fe20001f7e4ff */
[----:B------:R-:W-:Y:S02]  /*1183f0*/  IMAD.X R95, RZ, RZ, RZ, P0 ;  /* 0x000000ffff5f7224 */ /* 0x000fe400000e06ff */
[----:B------:R-:W-:Y:S01]  /*118400*/  IMAD.WIDE.U32.X R108, R126, -0x7af74000, R108, P1 ;  /* 0x8508c0007e6c7825 */ /* 0x000fe200008e046c */
[----:B------:R-:W-:-:S03]  /*118410*/  IADD3.X RZ, P5, PT, R149, R119, RZ, P5, !PT ;  /* 0x0000007795ff7210 */ /* 0x000fc60002fbe4ff */
[----:B------:R-:W-:Y:S01]  /*118420*/  IMAD.WIDE.U32 R120, R88, -0x45f6b800, RZ ;  /* 0xba09480058787825 */ /* 0x000fe200078e00ff */
[----:B------:R-:W-:Y:S02]  /*118430*/  IADD3.X R99, P3, PT, R95, R99, RZ, P3, !PT ;  /* 0x000000635f637210 */ /* 0x000fe40001f7e4ff */
[----:B------:R-:W-:Y:S01]  /*118440*/  IADD3.X R75, P2, PT, RZ, R108, RZ, P2, !PT ;  /* 0x0000006cff4b7210 */ /* 0x000fe2000175e4ff */
[----:B------:R-:W-:Y:S01]  /*118450*/  IMAD.IADD R108, R107, 0x1, R84 ;  /* 0x000000016b6c7824 */ /* 0x000fe200078e0254 */
[----:B------:R-:W-:Y:S01]  /*118460*/  IADD3.X R95, P5, PT, RZ, R96, RZ, P5, !PT ;  /* 0x00000060ff5f7210 */ /* 0x000fe20002fbe4ff */
[----:B------:R-:W-:Y:S01]  /*118470*/  IMAD.MOV.U32 R84, RZ, RZ, R73 ;  /* 0x000000ffff547224 */ /* 0x000fe200078e0049 */
[----:B------:R-:W-:Y:S02]  /*118480*/  IADD3 R121, P0, PT, R72, R121, RZ ;  /* 0x0000007948797210 */ /* 0x000fe40007f1e0ff */
[----:B------:R-:W-:Y:S01]  /*118490*/  IADD3.X R71, P4, PT, R128, R117, RZ, P4, !PT ;  /* 0x0000007580477210 */ /* 0x000fe2000279e4ff */
[----:B------:R-:W-:Y:S01]  /*1184a0*/  IMAD.WIDE.U32 R100, R104, R8, R100 ;  /* 0x0000000868647225 */ /* 0x000fe200078e0064 */
[----:B------:R-:W-:-:S02]  /*1184b0*/  IADD3 RZ, P1, PT, R70, R120, RZ ;  /* 0x0000007846ff7210 */ /* 0x000fc40007f3e0ff */
[----:B------:R-:W-:Y:S02]  /*1184c0*/  IADD3.X R106, P3, PT, R87, R106, RZ, P3, !PT ;  /* 0x0000006a576a7210 */ /* 0x000fe40001f7e4ff */
[----:B------:R-:W-:Y:S01]  /*1184d0*/  IADD3.X R98, P5, PT, RZ, R97, RZ, P5, !PT ;  /* 0x00000061ff627210 */ /* 0x000fe20002fbe4ff */
[----:B------:R-:W-:Y:S01]  /*1184e0*/  IMAD.WIDE.U32.X R96, R103, 0x1ef3622f, R84, P0 ;  /* 0x1ef3622f67607825 */ /* 0x000fe200000e0454 */
[----:B------:R-:W-:Y:S02]  /*1184f0*/  IADD3.X R87, P4, PT, RZ, RZ, RZ, P4, !PT ;  /* 0x000000ffff577210 */ /* 0x000fe4000279e4ff */
[----:B------:R-:W-:Y:S01]  /*118500*/  IADD3.X RZ, P1, PT, R71, R121, RZ, P1, !PT ;  /* 0x0000007947ff7210 */ /* 0x000fe20000f3e4ff */
[----:B------:R-:W-:Y:S01]  /*118510*/  IMAD.IADD R119, R101, 0x1, R118 ;  /* 0x0000000165777824 */ /* 0x000fe200078e0276 */
[----:B------:R-:W-:Y:S01]  /*118520*/  IADD3.X R84, P5, PT, R95, R100, RZ, P5, !PT ;  /* 0x000000645f547210 */ /* 0x000fe20002fbe4ff */
[----:B------:R-:W-:Y:S01]  /*118530*/  IMAD.X R73, RZ, RZ, RZ, P4 ;  /* 0x000000ffff497224 */ /* 0x000fe200020e06ff */
[----:B------:R-:W-:Y:S01]  /*118540*/  IADD3 RZ, P0, PT, R106, R116, RZ ;  /* 0x000000746aff7210 */ /* 0x000fe20007f1e0ff */
[----:B------:R-:W-:Y:S01]  /*118550*/  IMAD.WIDE.U32 R116, R104, R6, R90 ;  /* 0x0000000668747225 */ /* 0x000fe200078e005a */
[----:B------:R-:W-:-:S02]  /*118560*/  IADD3.X R87, P1, PT, R87, R96, RZ, P1, !PT ;  /* 0x0000006057577210 */ /* 0x000fc40000f3e4ff */
[----:B------:R-:W-:Y:S02]  /*118570*/  IADD3.X R107, P3, PT, R99, R108, RZ, P3, !PT ;  /* 0x0000006c636b7210 */ /* 0x000fe40001f7e4ff */
[----:B------:R-:W-:Y:S02]  /*118580*/  IADD3.X R85, P5, PT, R98, R119, RZ, P5, !PT ;  /* 0x0000007762557210 */ /* 0x000fe40002fbe4ff */
[----:B------:R-:W-:Y:S02]  /*118590*/  IADD3 RZ, P4, PT, R84, R94, RZ ;  /* 0x0000005e54ff7210 */ /* 0x000fe40007f9e0ff */
[----:B------:R-:W-:Y:S02]  /*1185a0*/  IADD3.X R90, P1, PT, R73, R97, RZ, P1, !PT ;  /* 0x00000061495a7210 */ /* 0x000fe40000f3e4ff */
[----:B------:R-:W-:Y:S01]  /*1185b0*/  IADD3 R94, PT, PT, R117, R92, RZ ;  /* 0x0000005c755e7210 */ /* 0x000fe20007ffe0ff */
[----:B------:R-:W-:Y:S01]  /*1185c0*/  IMAD.WIDE.U32 R152, R105, R2, RZ ;  /* 0x0000000269987225 */ /* 0x000fe200078e00ff */
[----:B------:R-:W-:-:S02]  /*1185d0*/  IADD3.X RZ, P0, PT, R107, R79, RZ, P0, !PT ;  /* 0x0000004f6bff7210 */ /* 0x000fc4000071e4ff */
[----:B------:R-:W-:Y:S02]  /*1185e0*/  IADD3.X R117, P5, PT, RZ, RZ, RZ, P5, !PT ;  /* 0x000000ffff757210 */ /* 0x000fe40002fbe4ff */
[----:B------:R-:W-:Y:S02]  /*1185f0*/  IADD3.X R73, P3, PT, RZ, RZ, RZ, P3, !PT ;  /* 0x000000ffff497210 */ /* 0x000fe40001f7e4ff */
[----:B------:R-:W-:Y:S02]  /*118600*/  IADD3.X RZ, P4, PT, R85, R93, RZ, P4, !PT ;  /* 0x0000005d55ff7210 */ /* 0x000fe4000279e4ff */
[----:B------:R-:W-:Y:S01]  /*118610*/  IADD3.X R118, P0, PT, R73, R82, RZ, P0, !PT ;  /* 0x0000005249767210 */ /* 0x000fe2000071e4ff */
[----:B------:R-:W-:Y:S01]  /*118620*/  IMAD.X R79, RZ, RZ, RZ, P3 ;  /* 0x000000ffff4f7224 */ /* 0x000fe200018e06ff */
[----:B------:R-:W-:Y:S01]  /*118630*/  IADD3.X R117, P4, PT, R117, R80, RZ, P4, !PT ;  /* 0x0000005075757210 */ /* 0x000fe2000279e4ff */
[----:B------:R-:W-:Y:S02]  /*118640*/  IMAD.X R73, RZ, RZ, RZ, P5 ;  /* 0x000000ffff497224 */ /* 0x000fe400028e06ff */
[----:B------:R-:W-:Y:S01]  /*118650*/  IMAD.WIDE.U32 R122, R77, R8, RZ ;  /* 0x000000084d7a7225 */ /* 0x000fe200078e00ff */
[----:B------:R-:W-:-:S03]  /*118660*/  IADD3.X R96, P0, PT, R79, R83, RZ, P0, !PT ;  /* 0x000000534f607210 */ /* 0x000fc6000071e4ff */
[----:B------:R-:W-:Y:S01]  /*118670*/  IMAD.WIDE.U32 R152, P3, R104, R13, R152 ;  /* 0x0000000d68987225 */ /* 0x000fe20007860098 */
[----:B------:R-:W-:-:S03]  /*118680*/  IADD3.X R73, P4, PT, R73, R81, RZ, P4, !PT ;  /* 0x0000005149497210 */ /* 0x000fc6000279e4ff */
[----:B------:R-:W-:Y:S01]  /*118690*/  IMAD.WIDE.U32 R92, R104, R2, RZ ;  /* 0x00000002685c7225 */ /* 0x000fe200078e00ff */
[----:B------:R-:W-:-:S03]  /*1186a0*/  IADD3.X R116, P4, PT, R117, R116, RZ, P4, !PT ;  /* 0x0000007475747210 */ /* 0x000fc6000279e4ff */
[----:B------:R-:W-:Y:S01]  /*1186b0*/  IMAD.X R83, RZ, RZ, RZ, P3 ;  /* 0x000000ffff537224 */ /* 0x000fe200018e06ff */
[----:B------:R-:W-:Y:S01]  /*1186c0*/  IADD3 R91, P3, PT, R152, R93, RZ ;  /* 0x0000005d985b7210 */ /* 0x000fe20007f7e0ff */
[----:B------:R-:W-:-:S04]  /*1186d0*/  IMAD.WIDE.U32 R122, P5, R76, R7, R122 ;  /* 0x000000074c7a7225 */ /* 0x000fc800078a007a */
[----:B------:R-:W-:-:S04]  /*1186e0*/  IMAD.WIDE.U32 R80, R76, R8, RZ ;  /* 0x000000084c507225 */ /* 0x000fc800078e00ff */
[----:B------:R-:W-:Y:S01]  /*1186f0*/  IMAD.MOV.U32 R82, RZ, RZ, R153 ;  /* 0x000000ffff527224 */ /* 0x000fe200078e0099 */
[----:B------:R-:W-:Y:S01]  /*118700*/  IADD3.X R117, P4, PT, R73, R94, RZ, P4, !PT ;  /* 0x0000005e49757210 */ /* 0x000fe2000279e4ff */
[----:B------:R-:W-:Y:S02]  /*118710*/  IMAD.X R95, RZ, RZ, RZ, P5 ;  /* 0x000000ffff5f7224 */ /* 0x000fe400028e06ff */
[----:B------:R-:W-:Y:S01]  /*118720*/  IMAD.WIDE.U32.X R82, R105, R13, R82, P3 ;  /* 0x0000000d69527225 */ /* 0x000fe200018e0452 */
[----:B------:R-:W-:Y:S02]  /*118730*/  IADD3 R79, P3, PT, R122, R81, RZ ;  /* 0x000000517a4f7210 */ /* 0x000fe40007f7e0ff */
[----:B------:R-:W-:Y:S01]  /*118740*/  IADD3.X R118, P5, PT, R118, R115, RZ, P0, !PT ;  /* 0x0000007376767210 */ /* 0x000fe200007be4ff */
[----:B------:R-:W-:Y:S01]  /*118750*/  IMAD.MOV.U32 R94, RZ, RZ, R123 ;  /* 0x000000ffff5e7224 */ /* 0x000fe200078e007b */
[----:B------:R-:W-:Y:S02]  /*118760*/  IADD3 RZ, P0, PT, R116, R80, RZ ;  /* 0x0000005074ff7210 */ /* 0x000fe40007f1e0ff */
[----:B------:R-:W-:Y:S01]  /*118770*/  IADD3.X R73, P4, PT, RZ, RZ, RZ, P4, !PT ;  /* 0x000000ffff497210 */ /* 0x000fe2000279e4ff */
[----:B------:R-:W-:Y:S01]  /*118780*/  IMAD.WIDE.U32.X R94, R77, R7, R94, P3 ;  /* 0x000000074d5e7225 */ /* 0x000fe200018e045e */
[----:B------:R-:W-:-:S02]  /*118790*/  IADD3.X RZ, P0, PT, R117, R79, RZ, P0, !PT ;  /* 0x0000004f75ff7210 */ /* 0x000fc4000071e4ff */
[----:B------:R-:W-:Y:S01]  /*1187a0*/  IADD3 RZ, P3, PT, R118, R92, RZ ;  /* 0x0000005c76ff7210 */ /* 0x000fe20007f7e0ff */
[----:B------:R-:W-:Y:S01]  /*1187b0*/  IMAD.WIDE.U32 R70, R88, -0x45f6b800, R70 ;  /* 0xba09480058467825 */ /* 0x000fe200078e0046 */
[----:B------:R-:W-:Y:S02]  /*1187c0*/  IADD3.X R119, P5, PT, R96, R89, RZ, P5, !PT ;  /* 0x0000005960777210 */ /* 0x000fe40002fbe4ff */
[----:B------:R-:W-:Y:S01]  /*1187d0*/  IADD3.X R73, P0, PT, R73, R94, RZ, P0, !PT ;  /* 0x0000005e49497210 */ /* 0x000fe2000071e4ff */
[----:B------:R-:W-:Y:S01]  /*1187e0*/  IMAD.X R79, RZ, RZ, RZ, P4 ;  /* 0x000000ffff4f7224 */ /* 0x000fe200020e06ff */
[----:B------:R-:W-:Y:S01]  /*1187f0*/  IADD3.X RZ, P3, PT, R119, R91, RZ, P3, !PT ;  /* 0x0000005b77ff7210 */ /* 0x000fe20001f7e4ff */
[----:B------:R-:W-:Y:S01]  /*118800*/  IMAD.WIDE.U32 R96, R104, R4, R106 ;  /* 0x0000000468607225 */ /* 0x000fe200078e006a */
[----:B------:R-:W-:-:S03]  /*118810*/  IADD3.X R151, P5, PT, RZ, RZ, RZ, P5, !PT ;  /* 0x000000ffff977210 */ /* 0x000fc60002fbe4ff */
[----:B------:R-:W-:Y:S01]  /*118820*/  IMAD.IADD R81, R71, 0x1, R72 ;  /* 0x0000000147517824 */ /* 0x000fe200078e0248 */
[----:B------:R-:W-:Y:S01]  /*118830*/  IADD3.X R71, P0, PT, R79, R95, RZ, P0, !PT ;  /* 0x0000005f4f477210 */ /* 0x000fe2000071e4ff */
[----:B------:R-:W-:Y:S01]  /*118840*/  IMAD.WIDE.U32 R106, R77, R6, RZ ;  /* 0x000000064d6a7225 */ /* 0x000fe200078e00ff */
[----:B------:R-:W-:-:S03]  /*118850*/  IADD3.X R151, P3, PT, R151, R82, RZ, P3, !PT ;  /* 0x0000005297977210 */ /* 0x000fc60001f7e4ff */
[----:B------:R-:W-:Y:S01]  /*118860*/  IMAD.WIDE.U32 R94, R77, R4, RZ ;  /* 0x000000044d5e7225 */ /* 0x000fe200078e00ff */
[----:B------:R-:W-:-:S03]  /*118870*/  IADD3.X R96, P0, PT, R73, R96, RZ, P0, !PT ;  /* 0x0000006049607210 */ /* 0x000fc6000071e4ff */
[----:B------:R-:W-:Y:S01]  /*118880*/  IMAD.IADD R74, R97, 0x1, R74 ;  /* 0x00000001614a7824 */ /* 0x000fe200078e024a */
[----:B------:R-:W-:Y:S01]  /*118890*/  IADD3.X R79, PT, PT, R83, RZ, RZ, P3, P5 ;  /* 0x000000ff534f7210 */ /* 0x000fe20001fea4ff */
[----:B------:R-:W-:Y:S01]  /*1188a0*/  IMAD.WIDE.U32 R106, P4, R76, R5, R106 ;  /* 0x000000054c6a7225 */ /* 0x000fe2000788006a */
[----:B------:R-:W-:Y:S02]  /*1188b0*/  IADD3.X R102, P2, PT, RZ, R109, RZ, P2, !PT ;  /* 0x0000006dff667210 */ /* 0x000fe4000175e4ff */
[----:B------:R-:W-:Y:S01]  /*1188c0*/  IADD3.X R97, P0, PT, R71, R74, RZ, P0, !PT ;  /* 0x0000004a47617210 */ /* 0x000fe2000071e4ff */
[----:B------:R-:W-:-:S04]  /*1188d0*/  IMAD.WIDE.U32 R72, R125, R12, RZ ;  /* 0x0000000c7d487225 */ /* 0x000fc800078e00ff */
[----:B------:R-:W-:-:S04]  /*1188e0*/  IMAD.WIDE.U32 R82, R76, R4, RZ ;  /* 0x000000044c527225 */ /* 0x000fc800078e00ff */
[----:B------:R-:W-:Y:S01]  /*1188f0*/  IMAD.WIDE.U32 R94, P3, R76, R3, R94 ;  /* 0x000000034c5e7225 */ /* 0x000fe2000786005e */
[----:B------:R-:W-:-:S03]  /*118900*/  IADD3.X R80, P2, PT, R75, R70, RZ, P2, !PT ;  /* 0x000000464b507210 */ /* 0x000fc6000175e4ff */
[----:B------:R-:W-:Y:S01]  /*118910*/  IMAD.X R93, RZ, RZ, RZ, P3 ;  /* 0x000000ffff5d7224 */ /* 0x000fe200018e06ff */
[----:B------:R-:W-:Y:S01]  /*118920*/  IADD3 R89, P3, PT, R94, R83, RZ ;  /* 0x000000535e597210 */ /* 0x000fe20007f7e0ff */
[----:B------:R-:W-:Y:S01]  /*118930*/  IMAD.MOV.U32 R108, RZ, RZ, R107 ;  /* 0x000000ffff6c7224 */ /* 0x000fe200078e006b */
[----:B------:R-:W-:Y:S01]  /*118940*/  IADD3.X R107, P0, PT, RZ, RZ, RZ, P0, !PT ;  /* 0x000000ffff6b7210 */ /* 0x000fe2000071e4ff */
[----:B------:R-:W-:Y:S01]  /*118950*/  IMAD.WIDE.U32 R70, R124, R12, RZ ;  /* 0x0000000c7c467225 */ /* 0x000fe200078e00ff */
[----:B------:R-:W-:-:S03]  /*118960*/  MOV R92, R95 ;  /* 0x0000005f005c7202 */ /* 0x000fc60000000f00 */
[----:B------:R-:W-:-:S04]  /*118970*/  IMAD.WIDE.U32 R72, P5, R124, R11, R72 ;  /* 0x0000000b7c487225 */ /* 0x000fc800078a0048 */
[----:B------:R-:W-:-:S04]  /*118980*/  IMAD.WIDE.U32 R84, R76, R10, R84 ;  /* 0x0000000a4c547225 */ /* 0x000fc800078e0054 */
[----:B------:R-:W-:Y:S01]  /*118990*/  IMAD.X R115, RZ, RZ, RZ, P0 ;  /* 0x000000ffff737224 */ /* 0x000fe200000e06ff */
[----:B------:R-:W-:Y:S01]  /*1189a0*/  IADD3 R123, P0, PT, R72, R71, RZ ;  /* 0x00000047487b7210 */ /* 0x000fe20007f1e0ff */
[----:B------:R-:W-:Y:S01]  /*1189b0*/  IMAD.WIDE.U32.X R92, R77, R3, R92, P3 ;  /* 0x000000034d5c7225 */ /* 0x000fe200018e045c */
[----:B------:R-:W-:Y:S02]  /*1189c0*/  IADD3 RZ, P3, PT, R84, R70, RZ ;  /* 0x0000004654ff7210 */ /* 0x000fe40007f7e0ff */
[----:B------:R-:W2:Y:S01]  /*1189d0*/  LDG.E.64 R70, desc[UR4][R158.64+0x10] ;  /* 0x000010049e467981 */ /* 0x000ea2000c1e1b00 */
[----:B------:R-:W-:-:S04]  /*1189e0*/  IMAD.WIDE.U32 R74, R76, R6, RZ ;  /* 0x000000064c4a7225 */ /* 0x000fc800078e00ff */
[----:B------:R-:W-:Y:S01]  /*1189f0*/  IMAD.X R109, RZ, RZ, RZ, P4 ;  /* 0x000000ffff6d7224 */ /* 0x000fe200020e06ff */
[----:B------:R-:W-:-:S05]  /*118a00*/  IADD3 R91, P4, PT, R106, R75, RZ ;  /* 0x0000004b6a5b7210 */ /* 0x000fca0007f9e0ff */
[----:B------:R-:W-:Y:S01]  /*118a10*/  IMAD.WIDE.U32.X R108, R77, R5, R108, P4 ;  /* 0x000000054d6c7225 */ /* 0x000fe200020e046c */
[----:B------:R-:W-:-:S04]  /*118a20*/  IADD3 RZ, P4, PT, R96, R74, RZ ;  /* 0x0000004a60ff7210 */ /* 0x000fc80007f9e0ff */
[----:B------:R-:W-:Y:S01]  /*118a30*/  IADD3.X RZ, P4, PT, R97, R91, RZ, P4, !PT ;  /* 0x0000005b61ff7210 */ /* 0x000fe2000279e4ff */
[----:B------:R-:W-:Y:S02]  /*118a40*/  IMAD.X R75, RZ, RZ, RZ, P5 ;  /* 0x000000ffff4b7224 */ /* 0x000fe400028e06ff */
[----:B------:R-:W-:Y:S02]  /*118a50*/  IMAD.MOV.U32 R74, RZ, RZ, R73 ;  /* 0x000000ffff4a7224 */ /* 0x000fe400078e0049 */
[----:B------:R-:W-:Y:S01]  /*118a60*/  IMAD.IADD R85, R85, 0x1, R150 ;  /* 0x0000000155557824 */ /* 0x000fe200078e0296 */
[----:B------:R-:W-:Y:S01]  /*118a70*/  IADD3.X R107, P4, PT, R107, R108, RZ, P4, !PT ;  /* 0x0000006c6b6b7210 */ /* 0x000fe2000279e4ff */
[----:B------:R-:W-:-:S03]  /*118a80*/  IMAD.WIDE.U32 R100, R126, 0x30000000, RZ ;  /* 0x300000007e647825 */ /* 0x000fc600078e00ff */
[----:B------:R-:W-:Y:S01]  /*118a90*/  IADD3.X RZ, P3, PT, R85, R123, RZ, P3, !PT ;  /* 0x0000007b55ff7210 */ /* 0x000fe20001f7e4ff */
[----:B------:R-:W-:Y:S01]  /*118aa0*/  IMAD.WIDE.U32.X R74, R125, R11, R74, P0 ;  /* 0x0000000b7d4a7225 */ /* 0x000fe200000e044a */
[----:B------:R-:W-:-:S03]  /*118ab0*/  IADD3.X R115, P4, PT, R115, R109, RZ, P4, !PT ;  /* 0x0000006d73737210 */ /* 0x000fc6000279e4ff */
[----:B------:R-:W-:Y:S01]  /*118ac0*/  IMAD.WIDE.U32 R118, R104, R2, R118 ;  /* 0x0000000268767225 */ /* 0x000fe200078e0076 */
[----:B------:R-:W-:-:S03]  /*118ad0*/  IADD3.X R109, P3, PT, RZ, R74, RZ, P3, !PT ;  /* 0x0000004aff6d7210 */ /* 0x000fc60001f7e4ff */
[----:B------:R-:W-:Y:S01]  /*118ae0*/  IMAD.WIDE.U32 R98, R125, R10, RZ ;  /* 0x0000000a7d627225 */ /* 0x000fe200078e00ff */
[----:B------:R-:W-:-:S03]  /*118af0*/  IADD3.X R74, P4, PT, R107, R118, RZ, P4, !PT ;  /* 0x000000766b4a7210 */ /* 0x000fc6000279e4ff */
[----:B------:R-:W-:-:S04]  /*118b00*/  IMAD.WIDE.U32 R100, P0, R78, 0x170b5d44, R100 ;  /* 0x170b5d444e647825 */ /* 0x000fc80007800064 */
[----:B------:R-:W-:-:S04]  /*118b10*/  IMAD.WIDE.U32 R120, R78, 0x30000000, RZ ;  /* 0x300000004e787825 */ /* 0x000fc800078e00ff */
[----:B------:R-:W-:Y:S01]  /*118b20*/  IMAD.IADD R152, R119, 0x1, R152 ;  /* 0x0000000177987824 */ /* 0x000fe200078e0298 */
[----:B------:R-:W-:Y:S01]  /*118b30*/  IADD3.X R91, P3, PT, RZ, R75, RZ, P3, !PT ;  /* 0x0000004bff5b7210 */ /* 0x000fe20001f7e4ff */
[----:B------:R-:W-:Y:S01]  /*118b40*/  IMAD.WIDE.U32 R98, P5, R124, R9, R98 ;  /* 0x000000097c627225 */ /* 0x000fe200078a0062 */
[----:B------:R-:W-:-:S03]  /*118b50*/  IADD3.X R81, P2, PT, R102, R81, RZ, P2, !PT ;  /* 0x0000005166517210 */ /* 0x000fc6000175e4ff */
[----:B------:R-:W-:Y:S01]  /*118b60*/  IMAD.X R105, RZ, RZ, RZ, P0 ;  /* 0x000000ffff697224 */ /* 0x000fe200000e06ff */
[----:B------:R-:W-:Y:S01]  /*118b70*/  IADD3 R121, P0, PT, R100, R121, RZ ;  /* 0x0000007964797210 */ /* 0x000fe20007f1e0ff */
[----:B------:R-:W-:Y:S01]  /*118b80*/  IMAD.WIDE.U32 R116, R76, R8, R116 ;  /* 0x000000084c747225 */ /* 0x000fe200078e0074 */
[----:B------:R-:W-:-:S03]  /*118b90*/  IADD3.X R75, P4, PT, R115, R152, RZ, P4, !PT ;  /* 0x00000098734b7210 */ /* 0x000fc6000279e4ff */
[----:B------:R-:W-:Y:S02]  /*118ba0*/  IMAD.MOV.U32 R104, RZ, RZ, R101 ;  /* 0x000000ffff687224 */ /* 0x000fe400078e0065 */
[----:B------:R-:W-:Y:S01]  /*118bb0*/  IMAD.X R83, RZ, RZ, RZ, P5 ;  /* 0x000000ffff537224 */ /* 0x000fe200028e06ff */
[----:B------:R-:W-:Y:S01]  /*118bc0*/  IADD3 RZ, P5, PT, R80, R120, RZ ;  /* 0x0000007850ff7210 */ /* 0x000fe20007fbe0ff */
[----:B------:R-:W-:Y:S01]  /*118bd0*/  IMAD.IADD R122, R117, 0x1, R122 ;  /* 0x00000001757a7824 */ /* 0x000fe200078e027a */
[----:B------:R-:W-:Y:S01]  /*118be0*/  IADD3.X R108, P3, PT, R109, R116, RZ, P3, !PT ;  /* 0x000000746d6c7210 */ /* 0x000fe20001f7e4ff */
[----:B------:R-:W-:Y:S01]  /*118bf0*/  IMAD.WIDE.U32.X R118, R126, 0x170b5d44, R104, P0 ;  /* 0x170b5d447e767825 */ /* 0x000fe200000e0468 */
[----:B------:R-:W-:Y:S02]  /*118c00*/  IADD3.X R95, P4, PT, RZ, RZ, RZ, P4, !PT ;  /* 0x000000ffff5f7210 */ /* 0x000fe4000279e4ff */
[----:B------:R-:W-:Y:S01]  /*118c10*/  IADD3.X R105, P2, PT, RZ, RZ, RZ, P2, !PT ;  /* 0x000000ffff697210 */ /* 0x000fe2000175e4ff */
[----:B------:R-:W-:Y:S01]  /*118c20*/  IMAD.WIDE.U32 R116, R124, R10, RZ ;  /* 0x0000000a7c747225 */ /* 0x000fe200078e00ff */
[----:B------:R-:W-:-:S02]  /*118c30*/  IADD3.X RZ, P5, PT, R81, R121, RZ, P5, !PT ;  /* 0x0000007951ff7210 */ /* 0x000fc40002fbe4ff */
[----:B------:R-:W-:Y:S01]  /*118c40*/  IADD3 RZ, P0, PT, R74, R82, RZ ;  /* 0x000000524aff7210 */ /* 0x000fe20007f1e0ff */
[----:B------:R-:W-:Y:S01]  /*118c50*/  IMAD.X R101, RZ, RZ, RZ, P4 ;  /* 0x000000ffff657224 */ /* 0x000fe200020e06ff */
[----:B------:R-:W-:Y:S01]  /*118c60*/  IADD3 R107, P4, PT, R98, R117, RZ ;  /* 0x00000075626b7210 */ /* 0x000fe20007f9e0ff */
[----:B------:R-:W-:Y:S01]  /*118c70*/  IMAD.X R73, RZ, RZ, RZ, P2 ;  /* 0x000000ffff497224 */ /* 0x000fe200010e06ff */
[----:B------:R-:W-:Y:S01]  /*118c80*/  IADD3.X R105, P5, PT, R105, R118, RZ, P5, !PT ;  /* 0x0000007669697210 */ /* 0x000fe20002fbe4ff */
[----:B------:R-:W-:Y:S01]  /*118c90*/  IMAD.MOV.U32 R82, RZ, RZ, R99 ;  /* 0x000000ffff527224 */ /* 0x000fe200078e0063 */
[----:B------:R-:W-:Y:S02]  /*118ca0*/  IADD3 RZ, P2, PT, R108, R116, RZ ;  /* 0x000000746cff7210 */ /* 0x000fe40007f5e0ff */
[----:B------:R-:W-:Y:S01]  /*118cb0*/  IADD3.X R109, P3, PT, R91, R122, RZ, P3, !PT ;  /* 0x0000007a5b6d7210 */ /* 0x000fe20001f7e4ff */
[----:B------:R-:W-:Y:S01]  /*118cc0*/  IMAD.WIDE.U32 R80, R78, 0x30000000, R80 ;  /* 0x300000004e507825 */ /* 0x000fe200078e0050 */
[----:B------:R-:W-:-:S02]  /*118cd0*/  IADD3.X RZ, P0, PT, R75, R89, RZ, P0, !PT ;  /* 0x000000594bff7210 */ /* 0x000fc4000071e4ff */
[----:B------:R-:W-:Y:S01]  /*118ce0*/  IADD3.X R104, P5, PT, R73, R119, RZ, P5, !PT ;  /* 0x0000007749687210 */ /* 0x000fe20002fbe4ff */
[----:B------:R-:W-:Y:S01]  /*118cf0*/  IMAD.WIDE.U32.X R82, R125, R9, R82, P4 ;  /* 0x000000097d527225 */ /* 0x000fe200020e0452 */
[----:B------:R-:W-:Y:S02]  /*118d00*/  IADD3.X RZ, P2, PT, R109, R107, RZ, P2, !PT ;  /* 0x0000006b6dff7210 */ /* 0x000fe4000175e4ff */
[----:B------:R-:W-:Y:S01]  /*118d10*/  IADD3.X R73, P3, PT, RZ, RZ, RZ, P3, !PT ;  /* 0x000000ffff497210 */ /* 0x000fe20001f7e4ff */
[----:B------:R-:W-:Y:S01]  /*118d20*/  IMAD.WIDE.U32 R152, R77, R2, RZ ;  /* 0x000000024d987225 */ /* 0x000fe200078e00ff */
[----:B------:R-:W-:Y:S02]  /*118d30*/  IADD3.X R150, P0, PT, R95, R92, RZ, P0, !PT ;  /* 0x0000005c5f967210 */ /* 0x000fe4000071e4ff */
[----:B------:R-:W-:Y:S01]  /*118d40*/  IADD3.X R73, P2, PT, R73, R82, RZ, P2, !PT ;  /* 0x0000005249497210 */ /* 0x000fe2000175e4ff */
[----:B------:R-:W-:Y:S01]  /*118d50*/  IMAD.IADD R128, R81, 0x1, R100 ;  /* 0x0000000151807824 */ /* 0x000fe200078e0264 */
[----:B------:R-:W-:Y:S01]  /*118d60*/  IADD3.X R81, PT, PT, RZ, RZ, RZ, P3, !PT ;  /* 0x000000ffff517210 */ /* 0x000fe20001ffe4ff */
[----:B------:R-:W-:Y:S01]  /*118d70*/  IMAD.WIDE.U32 R96, R76, R6, R96 ;  /* 0x000000064c607225 */ /* 0x000fe200078e0060 */
[----:B------:R-:W-:-:S02]  /*118d80*/  IADD3.X R102, P0, PT, R101, R93, RZ, P0, !PT ;  /* 0x0000005d65667210 */ /* 0x000fc4000071e4ff */
[----:B------:R-:W-:Y:S01]  /*118d90*/  IADD3.X R83, P2, PT, R81, R83, RZ, P2, !PT ;  /* 0x0000005351537210 */ /* 0x000fe2000175e4ff */
[----:B------:R-:W-:-:S04]  /*118da0*/  IMAD.WIDE.U32 R92, R125, R8, RZ ;  /* 0x000000087d5c7225 */ /* 0x000fc800078e00ff */
[----:B------:R-:W-:-:S04]  /*118db0*/  IMAD.WIDE.U32 R152, P3, R76, R13, R152 ;  /* 0x0000000d4c987225 */ /* 0x000fc80007860098 */
[----:B------:R-:W-:Y:S01]  /*118dc0*/  IMAD.WIDE.U32 R100, R76, R2, RZ ;  /* 0x000000024c647225 */ /* 0x000fe200078e00ff */
[----:B------:R-:W-:-:S03]  /*118dd0*/  IADD3.X R82, P2, PT, R73, R96, RZ, P2, !PT ;  /* 0x0000006049527210 */ /* 0x000fc6000175e4ff */
[----:B------:R-:W-:Y:S02]  /*118de0*/  IMAD.IADD R106, R97, 0x1, R106 ;  /* 0x00000001616a7824 */ /* 0x000fe400078e026a */
[----:B------:R-:W-:Y:S01]  /*118df0*/  IMAD.X R97, RZ, RZ, RZ, P3 ;  /* 0x000000ffff617224 */ /* 0x000fe200018e06ff */
[----:B------:R-:W-:Y:S01]  /*118e00*/  IADD3 R81, P3, PT, R152, R101, RZ ;  /* 0x0000006598517210 */ /* 0x000fe20007f7e0ff */
[----:B------:R-:W-:-:S04]  /*118e10*/  IMAD.WIDE.U32 R92, P4, R124, R7, R92 ;  /* 0x000000077c5c7225 */ /* 0x000fc8000788005c */
[----:B------:R-:W-:-:S04]  /*118e20*/  IMAD.WIDE.U32 R116, R124, R8, RZ ;  /* 0x000000087c747225 */ /* 0x000fc800078e00ff */
[----:B------:R-:W-:Y:S02]  /*118e30*/  IMAD.MOV.U32 R96, RZ, RZ, R153 ;  /* 0x000000ffff607224 */ /* 0x000fe400078e0099 */
[----:B------:R-:W-:Y:S01]  /*118e40*/  IMAD.X R107, RZ, RZ, RZ, P4 ;  /* 0x000000ffff6b7224 */ /* 0x000fe200020e06ff */
[----:B------:R-:W-:Y:S01]  /*118e50*/  IADD3 R73, P4, PT, R92, R117, RZ ;  /* 0x000000755c497210 */ /* 0x000fe20007f9e0ff */
[----:B------:R-:W-:Y:S01]  /*118e60*/  IMAD.WIDE.U32.X R96, R77, R13, R96, P3 ;  /* 0x0000000d4d607225 */ /* 0x000fe200018e0460 */
[----:B------:R-:W-:Y:S02]  /*118e70*/  IADD3 RZ, P3, PT, R82, R116, RZ ;  /* 0x0000007452ff7210 */ /* 0x000fe40007f7e0ff */
[----:B------:R-:W-:Y:S01]  /*118e80*/  IADD3.X R83, P2, PT, R83, R106, RZ, P2, !PT ;  /* 0x0000006a53537210 */ /* 0x000fe2000175e4ff */
[----:B------:R-:W-:Y:S01]  /*118e90*/  IMAD.WIDE.U32 R116, R76, R4, R74 ;  /* 0x000000044c747225 */ /* 0x000fe200078e004a */
[----:B------:R-:W-:-:S03]  /*118ea0*/  IADD3.X R150, P0, PT, R150, R151, RZ, P0, !PT ;  /* 0x0000009796967210 */ /* 0x000fc6000071e4ff */
[----:B------:R-:W-:Y:S02]  /*118eb0*/  IMAD.MOV.U32 R106, RZ, RZ, R93 ;  /* 0x000000ffff6a7224 */ /* 0x000fe400078e005d */
[----:B------:R-:W-:Y:S01]  /*118ec0*/  IMAD.IADD R94, R117, 0x1, R94 ;  /* 0x00000001755e7824 */ /* 0x000fe200078e025e */
[----:B------:R-:W-:Y:S01]  /*118ed0*/  IADD3.X R117, P2, PT, RZ, RZ, RZ, P2, !PT ;  /* 0x000000ffff757210 */ /* 0x000fe2000175e4ff */
[----:B------:R-:W-:Y:S01]  /*118ee0*/  IMAD.WIDE.U32.X R74, R125, R7, R106, P4 ;  /* 0x000000077d4a7225 */ /* 0x000fe200020e046a */
[----:B------:R-:W-:Y:S02]  /*118ef0*/  IADD3.X RZ, P3, PT, R83, R73, RZ, P3, !PT ;  /* 0x0000004953ff7210 */ /* 0x000fe40001f7e4ff */
[----:B------:R-:W-:Y:S02]  /*118f00*/  IADD3 RZ, P4, PT, R150, R100, RZ ;  /* 0x0000006496ff7210 */ /* 0x000fe40007f9e0ff */
[----:B------:R-:W-:Y:S01]  /*118f10*/  IADD3.X R151, P0, PT, R102, R79, RZ, P0, !PT ;  /* 0x0000004f66977210 */ /* 0x000fe2000071e4ff */
[----:B------:R-:W-:Y:S01]  /*118f20*/  IMAD.X R73, RZ, RZ, RZ, P2 ;  /* 0x000000ffff497224 */ /* 0x000fe200010e06ff */
[----:B------:R-:W-:Y:S01]  /*118f30*/  IADD3.X R117, P3, PT, R117, R74, RZ, P3, !PT ;  /* 0x0000004a75757210 */ /* 0x000fe20001f7e4ff */
[----:B------:R-:W-:Y:S01]  /*118f40*/  IMAD.WIDE.U32 R120, R125, R6, RZ ;  /* 0x000000067d787225 */ /* 0x000fe200078e00ff */
[----:B------:R-:W-:-:S02]  /*118f50*/  IADD3.X RZ, P4, PT, R151, R81, RZ, P4, !PT ;  /* 0x0000005197ff7210 */ /* 0x000fc4000279e4ff */
[----:B------:R-:W-:Y:S01]  /*118f60*/  IADD3.X R115, P0, PT, RZ, RZ, RZ, P0, !PT ;  /* 0x000000ffff737210 */ /* 0x000fe2000071e4ff */
[----:B------:R-:W-:Y:S01]  /*118f70*/  IMAD.WIDE.U32 R118, R80, -0x1, RZ ;  /* 0xffffffff50767825 */ /* 0x000fe200078e00ff */
[----:B------:R-:W-:-:S03]  /*118f80*/  IADD3.X R73, P2, PT, R73, R75, RZ, P3, !PT ;  /* 0x0000004b49497210 */ /* 0x000fc60001f5e4ff */
[----:B------:R-:W-:Y:S01]  /*118f90*/  IMAD R79, R80, -0x7af74001, -R128 ;  /* 0x8508bfff504f7824 */ /* 0x000fe200078e0a80 */
[----:B------:R-:W-:Y:S01]  /*118fa0*/  IADD3.X R115, P4, PT, R115, R96, RZ, P4, !PT ;  /* 0x0000006073737210 */ /* 0x000fe2000279e4ff */
[----:B------:R-:W-:Y:S01]  /*118fb0*/  IMAD.WIDE.U32 R120, P3, R124, R5, R120 ;  /* 0x000000057c787225 */ /* 0x000fe20007860078 */
[----:B------:R-:W-:-:S03]  /*118fc0*/  IADD3.X R116, P2, PT, R117, R116, RZ, P2, !PT ;  /* 0x0000007475747210 */ /* 0x000fc6000175e4ff */
[----:B------:R-:W-:Y:S01]  /*118fd0*/  IMAD.WIDE.U32 R122, R124, R6, RZ ;  /* 0x000000067c7a7225 */ /* 0x000fe200078e00ff */
[----:B------:R-:W-:-:S03]  /*118fe0*/  IADD3.X R102, PT, PT, R97, RZ, RZ, P4, P0 ;  /* 0x000000ff61667210 */ /* 0x000fc600027e04ff */
[----:B------:R-:W-:Y:S02]  /*118ff0*/  IMAD.IADD R79, R119, 0x1, R79 ;  /* 0x00000001774f7824 */ /* 0x000fe400078e024f */
[----:B------:R-:W-:Y:S01]  /*119000*/  IMAD.X R107, RZ, RZ, RZ, P3 ;  /* 0x000000ffff6b7224 */ /* 0x000fe200018e06ff */
[----:B------:R-:W-:Y:S01]  /*119010*/  IADD3 R77, P3, PT, R120, R123, RZ ;  /* 0x0000007b784d7210 */ /* 0x000fe20007f7e0ff */
[----:B------:R-:W-:Y:S01]  /*119020*/  IMAD.WIDE.U32 R74, R118, 0x1, RZ ;  /* 0x00000001764a7825 */ /* 0x000fe200078e00ff */
[----:B------:R-:W-:-:S03]  /*119030*/  IADD3.X R117, P2, PT, R73, R94, RZ, P2, !PT ;  /* 0x0000005e49757210 */ /* 0x000fc6000175e4ff */
[----:B------:R-:W-:-:S04]  /*119040*/  IMAD.WIDE.U32 R96, R79, 0x1, RZ ;  /* 0x000000014f607825 */ /* 0x000fc800078e00ff */
[----:B------:R-:W-:Y:S01]  /*119050*/  IMAD.MOV.U32 R106, RZ, RZ, R121 ;  /* 0x000000ffff6a7224 */ /* 0x000fe200078e0079 */
[----:B------:R-:W-:Y:S01]  /*119060*/  IADD3 RZ, P0, PT, R80, R74, RZ ;  /* 0x0000004a50ff7210 */ /* 0x000fe20007f1e0ff */
[----:B------:R-:W-:Y:S02]  /*119070*/  IMAD R99, R118, -0x7af74000, R96 ;  /* 0x8508c00076637824 */ /* 0x000fe400078e0260 */
[----:B------:R-:W-:Y:S01]  /*119080*/  IMAD.WIDE.U32.X R106, R125, R5, R106, P3 ;  /* 0x000000057d6a7225 */ /* 0x000fe200018e046a */
[----:B------:R-:W-:-:S03]  /*119090*/  IADD3.X R93, P3, PT, RZ, RZ, RZ, P2, !PT ;  /* 0x000000ffff5d7210 */ /* 0x000fc6000177e4ff */
[----:B------:R-:W-:-:S04]  /*1190a0*/  IMAD.WIDE.U32 R80, R125, R4, RZ ;  /* 0x000000047d507225 */ /* 0x000fc800078e00ff */
[----:B------:R-:W-:-:S04]  /*1190b0*/  IMAD.WIDE.U32 R96, P4, R118, -0x7af74000, R96 ;  /* 0x8508c00076607825 */ /* 0x000fc80007880060 */
[C---:B------:R-:W-:Y:S01]  /*1190c0*/  IMAD.IADD R99, R75.reuse, 0x1, R99 ;  /* 0x000000014b637824 */ /* 0x040fe200078e0263 */
[----:B------:R-:W-:Y:S01]  /*1190d0*/  IADD3 RZ, P2, PT, R75, R96, RZ ;  /* 0x000000604bff7210 */ /* 0x000fe20007f5e0ff */
[----:B------:R-:W-:-:S04]  /*1190e0*/  IMAD.WIDE.U32 R148, R76, R12, R148 ;  /* 0x0000000c4c947225 */ /* 0x000fc800078e0094 */
[----:B------:R-:W-:Y:S02]  /*1190f0*/  IMAD.X R119, RZ, RZ, RZ, P3 ;  /* 0x000000ffff777224 */ /* 0x000fe400018e06ff */
[----:B------:R-:W-:-:S04]  /*119100*/  IMAD.WIDE.U32 R80, P3, R124, R3, R80 ;  /* 0x000000037c507225 */ /* 0x000fc80007860050 */
[----:B------:R-:W-:Y:S01]  /*119110*/  IMAD.WIDE.U32 R74, R124, R4, RZ ;  /* 0x000000047c4a7225 */ /* 0x000fe200078e00ff */
[----:B------:R-:W-:Y:S02]  /*119120*/  IADD3.X R148, P1, PT, R87, R148, RZ, P1, !PT ;  /* 0x0000009457947210 */ /* 0x000fe40000f3e4ff */
[----:B------:R-:W-:Y:S01]  /*119130*/  MOV R100, R81 ;  /* 0x0000005100647202 */ /* 0x000fe20000000f00 */
[----:B------:R-:W-:Y:S02]  /*119140*/  IMAD.IADD R73, R149, 0x1, R86 ;  /* 0x0000000195497824 */ /* 0x000fe400078e0256 */
[----:B------:R-:W-:Y:S01]  /*119150*/  IMAD.X R101, RZ, RZ, RZ, P3 ;  /* 0x000000ffff657224 */ /* 0x000fe200018e06ff */
[----:B------:R-:W-:Y:S01]  /*119160*/  IADD3 R89, P3, PT, R80, R75, RZ ;  /* 0x0000004b50597210 */ /* 0x000fe20007f7e0ff */
[----:B------:R-:W-:Y:S01]  /*119170*/  IMAD.WIDE.U32 R86, R103, 0xf5138f, RZ ;  /* 0x00f5138f67567825 */ /* 0x000fe200078e00ff */
[----:B------:R-:W-:-:S03]  /*119180*/  IADD3.X R149, P1, PT, R90, R73, RZ, P1, !PT ;  /* 0x000000495a957210 */ /* 0x000fc60000f3e4ff */
[----:B------:R-:W-:-:S04]  /*119190*/  IMAD.WIDE.U32.X R100, R125, R3, R100, P3 ;  /* 0x000000037d647225 */ /* 0x000fc800018e0464 */
[----:B------:R-:W-:-:S04]  /*1191a0*/  IMAD.WIDE.U32 R86, P3, R88, 0x1a22d9f3, R86 ;  /* 0x1a22d9f358567825 */ /* 0x000fc80007860056 */
[----:B------:R-:W-:-:S04]  /*1191b0*/  IMAD.WIDE.U32 R90, R88, 0xf5138f, RZ ;  /* 0x00f5138f585a7825 */ /* 0x000fc800078e00ff */
[----:B------:R-:W-:Y:S01]  /*1191c0*/  IMAD.X R95, RZ, RZ, RZ, P3 ;  /* 0x000000ffff5f7224 */ /* 0x000fe200018e06ff */
[----:B------:R-:W-:Y:S01]  /*1191d0*/  IADD3 R75, P3, PT, R86, R91, RZ ;  /* 0x0000005b564b7210 */ /* 0x000fe20007f7e0ff */
[----:B------:R-:W-:-:S04]  /*1191e0*/  IMAD.MOV.U32 R94, RZ, RZ, R87 ;  /* 0x000000ffff5e7224 */ /* 0x000fc800078e0057 */
[----:B------:R-:W-:Y:S01]  /*1191f0*/  IMAD.WIDE.U32.X R94, R103, 0x1a22d9f3, R94, P3 ;  /* 0x1a22d9f3675e7825 */ /* 0x000fe200018e045e */
[----:B------:R-:W-:Y:S02]  /*119200*/  IADD3 RZ, P3, PT, R116, R122, RZ ;  /* 0x0000007a74ff7210 */ /* 0x000fe40007f7e0ff */
[----:B------:R-:W-:Y:S02]  /*119210*/  IADD3.X R81, P1, PT, RZ, RZ, RZ, P1, !PT ;  /* 0x000000ffff517210 */ /* 0x000fe40000f3e4ff */
[----:B------:R-:W-:Y:S01]  /*119220*/  IADD3.X RZ, P3, PT, R117, R77, RZ, P3, !PT ;  /* 0x0000004d75ff7210 */ /* 0x000fe20001f7e4ff */
[----:B------:R-:W-:-:S03]  /*119230*/  IMAD.WIDE.U32 R76, R76, R2, R150 ;  /* 0x000000024c4c7225 */ /* 0x000fc600078e0096 */
[----:B------:R-:W-:Y:S01]  /*119240*/  IADD3.X R93, P3, PT, R93, R106, RZ, P3, !PT ;  /* 0x0000006a5d5d7210 */ /* 0x000fe20001f7e4ff */
[----:B------:R-:W-:Y:S01]  /*119250*/  IMAD.X R73, RZ, RZ, RZ, P1 ;  /* 0x000000ffff497224 */ /* 0x000fe200008e06ff */
[----:B------:R-:W-:Y:S01]  /*119260*/  IADD3 RZ, P1, PT, R148, R90, RZ ;  /* 0x0000005a94ff7210 */ /* 0x000fe20007f3e0ff */
[----:B------:R-:W-:Y:S01]  /*119270*/  IMAD.WIDE.U32 R90, R125, R2, RZ ;  /* 0x000000027d5a7225 */ /* 0x000fe200078e00ff */
[----:B------:R-:W-:Y:S02]  /*119280*/  IADD3.X R119, P3, PT, R119, R107, RZ, P3, !PT ;  /* 0x0000006b77777210 */ /* 0x000fe40001f7e4ff */
[----:B------:R-:W-:Y:S01]  /*119290*/  IADD3.X RZ, P1, PT, R149, R75, RZ, P1, !PT ;  /* 0x0000004b95ff7210 */ /* 0x000fe20000f3e4ff */
[----:B------:R-:W-:Y:S01]  /*1192a0*/  IMAD.IADD R152, R77, 0x1, R152 ;  /* 0x000000014d987824 */ /* 0x000fe200078e0298 */
[----:B------:R-:W-:Y:S01]  /*1192b0*/  IADD3.X R96, P3, PT, R93, R76, RZ, P3, !PT ;  /* 0x0000004c5d607210 */ /* 0x000fe20001f7e4ff */
[----:B------:R-:W-:Y:S01]  /*1192c0*/  IMAD.X R123, RZ, RZ, RZ, P4 ;  /* 0x000000ffff7b7224 */ /* 0x000fe200020e06ff */
[----:B------:R-:W-:Y:S01]  /*1192d0*/  IADD3.X R81, P1, PT, R81, R94, RZ, P1, !PT ;  /* 0x0000005e51517210 */ /* 0x000fe20000f3e4ff */
[----:B------:R-:W-:-:S04]  /*1192e0*/  IMAD.WIDE.U32 R76, P4, R124, R13, R90 ;  /* 0x0000000d7c4c7225 */ /* 0x000fc8000788005a */
[----:B------:R-:W-:Y:S01]  /*1192f0*/  IMAD.WIDE.U32 R90, R126, -0x45f6b800, RZ ;  /* 0xba0948007e5a7825 */ /* 0x000fe200078e00ff */
[----:B------:R-:W-:-:S03]  /*119300*/  IADD3.X R73, P1, PT, R73, R95, RZ, P1, !PT ;  /* 0x0000005f49497210 */ /* 0x000fc60000f3e4ff */
[----:B------:R-:W-:-:S04]  /*119310*/  IMAD.WIDE.U32 R148, R88, 0xf5138f, R148 ;  /* 0x00f5138f58947825 */ /* 0x000fc800078e0094 */
[----:B------:R-:W-:Y:S01]  /*119320*/  IMAD.MOV.U32 R122, RZ, RZ, R97 ;  /* 0x000000ffff7a7224 */ /* 0x000fe200078e0061 */
[----:B------:R-:W-:Y:S01]  /*119330*/  IADD3.X R97, P3, PT, R119, R152, RZ, P3, !PT ;  /* 0x0000009877617210 */ /* 0x000fe20001f7e4ff */
[----:B------:R-:W-:Y:S01]  /*119340*/  IMAD.IADD R95, R149, 0x1, R86 ;  /* 0x00000001955f7824 */ /* 0x000fe200078e0256 */
[----:B------:R-:W-:Y:S01]  /*119350*/  IADD3.X R148, P5, PT, R105, R148, RZ, P5, !PT ;  /* 0x0000009469947210 */ /* 0x000fe20002fbe4ff */
[----:B------:R-:W-:Y:S02]  /*119360*/  IMAD.X R75, RZ, RZ, RZ, P4 ;  /* 0x000000ffff4b7224 */ /* 0x000fe400020e06ff */
[----:B------:R-:W-:Y:S01]  /*119370*/  IMAD.WIDE.U32 R106, R79, 0x30000000, RZ ;  /* 0x300000004f6a7825 */ /* 0x000fe200078e00ff */
[----:B------:R-:W-:-:S03]  /*119380*/  IADD3.X RZ, P0, PT, R128, R99, RZ, P0, !PT ;  /* 0x0000006380ff7210 */ /* 0x000fc6000071e4ff */
[----:B------:R-:W-:Y:S01]  /*119390*/  IMAD.WIDE.U32 R90, P4, R78, 0x1ef3622f, R90 ;  /* 0x1ef3622f4e5a7825 */ /* 0x000fe2000788005a */
[----:B------:R-:W-:Y:S02]  /*1193a0*/  IADD3.X R99, P3, PT, RZ, RZ, RZ, P3, !PT ;  /* 0x000000ffff637210 */ /* 0x000fe40001f7e4ff */
[----:B------:R-:W-:Y:S01]  /*1193b0*/  IADD3.X R149, P5, PT, R104, R95, RZ, P5, !PT ;  /* 0x0000005f68957210 */ /* 0x000fe20002fbe4ff */
[----:B------:R-:W-:-:S04]  /*1193c0*/  IMAD.WIDE.U32 R86, R78, -0x45f6b800, RZ ;  /* 0xba0948004e567825 */ /* 0x000fc800078e00ff */
[----:B------:R-:W-:Y:S02]  /*1193d0*/  IMAD.X R105, RZ, RZ, RZ, P4 ;  /* 0x000000ffff697224 */ /* 0x000fe400020e06ff */
[C-C-:B------:R-:W-:Y:S02]  /*1193e0*/  IMAD R93, R118.reuse, 0x170b5d44, R106.reuse ;  /* 0x170b5d44765d7824 */ /* 0x140fe400078e026a */
[----:B------:R-:W-:-:S04]  /*1193f0*/  IMAD.WIDE.U32 R106, P4, R118, 0x170b5d44, R106 ;  /* 0x170b5d44766a7825 */ /* 0x000fc8000788006a */
[----:B------:R-:W-:-:S04]  /*119400*/  IMAD.WIDE.U32 R94, R118, 0x30000000, RZ ;  /* 0x30000000765e7825 */ /* 0x000fc800078e00ff */
[----:B------:R-:W-:Y:S01]  /*119410*/  IMAD.WIDE.U32.X R122, R79, -0x7af74000, R122, P2 ;  /* 0x8508c0004f7a7825 */ /* 0x000fe200010e047a */
[----:B------:R-:W-:-:S03]  /*119420*/  IADD3 RZ, P2, PT, R148, R86, RZ ;  /* 0x0000005694ff7210 */ /* 0x000fc60007f5e0ff */
[----:B------:R-:W-:Y:S01]  /*119430*/  IMAD.X R119, RZ, RZ, RZ, P3 ;  /* 0x000000ffff777224 */ /* 0x000fe200018e06ff */
[----:B------:R-:W-:Y:S01]  /*119440*/  IADD3 R133, P3, PT, R90, R87, RZ ;  /* 0x000000575a857210 */ /* 0x000fe20007f7e0ff */
[----:B------:R-:W-:Y:S01]  /*119450*/  IMAD.X R87, RZ, RZ, RZ, P4 ;  /* 0x000000ffff577224 */ /* 0x000fe200020e06ff */
[----:B------:R-:W-:Y:S01]  /*119460*/  IADD3 RZ, P4, PT, R106, R95, RZ ;  /* 0x0000005f6aff7210 */ /* 0x000fe20007f9e0ff */
[----:B------:R-:W-:Y:S01]  /*119470*/  IMAD.MOV.U32 R104, RZ, RZ, R91 ;  /* 0x000000ffff687224 */ /* 0x000fe200078e005b */
[----:B------:R-:W-:Y:S01]  /*119480*/  IADD3.X R121, P0, PT, RZ, R122, RZ, P0, !PT ;  /* 0x0000007aff797210 */ /* 0x000fe2000071e4ff */
[----:B------:R-:W-:Y:S02]  /*119490*/  IMAD.MOV.U32 R86, RZ, RZ, R107 ;  /* 0x000000ffff567224 */ /* 0x000fe400078e006b */
[----:B------:R-:W-:Y:S01]  /*1194a0*/  IMAD.WIDE.U32 R106, R78, -0x45f6b800, R148 ;  /* 0xba0948004e6a7825 */ /* 0x000fe200078e0094 */
[----:B------:R-:W-:-:S03]  /*1194b0*/  IADD3.X R122, P0, PT, RZ, R123, RZ, P0, !PT ;  /* 0x0000007bff7a7210 */ /* 0x000fc6000071e4ff */
[----:B------:R-:W-:Y:S01]  /*1194c0*/  IMAD.WIDE.U32.X R104, R126, 0x1ef3622f, R104, P3 ;  /* 0x1ef3622f7e687825 */ /* 0x000fe200018e0468 */
[----:B------:R-:W-:Y:S02]  /*1194d0*/  IADD3 RZ, P3, PT, R96, R74, RZ ;  /* 0x0000004a60ff7210 */ /* 0x000fe40007f7e0ff */
[----:B------:R-:W-:Y:S02]  /*1194e0*/  IADD3.X RZ, P2, PT, R149, R133, RZ, P2, !PT ;  /* 0x0000008595ff7210 */ /* 0x000fe4000175e4ff */
[----:B------:R-:W-:Y:S02]  /*1194f0*/  IADD3.X R123, P5, PT, RZ, RZ, RZ, P5, !PT ;  /* 0x000000ffff7b7210 */ /* 0x000fe40002fbe4ff */
[----:B------:R-:W-:Y:S01]  /*119500*/  IADD3 R107, PT, PT, R107, R90, RZ ;  /* 0x0000005a6b6b7210 */ /* 0x000fe20007ffe0ff */
[----:B------:R-:W-:Y:S01]  /*119510*/  IMAD.WIDE.U32 R90, R124, R2, RZ ;  /* 0x000000027c5a7225 */ /* 0x000fe200078e00ff */
[----:B------:R-:W-:Y:S02]  /*119520*/  IADD3.X RZ, P3, PT, R97, R89, RZ, P3, !PT ;  /* 0x0000005961ff7210 */ /* 0x000fe40001f7e4ff */
[----:B------:R-:W-:Y:S01]  /*119530*/  IADD3.X R89, P2, PT, R123, R104, RZ, P2, !PT ;  /* 0x000000687b597210 */ /* 0x000fe2000175e4ff */
[----:B------:R-:W-:Y:S01]  /*119540*/  IMAD.X R104, RZ, RZ, RZ, P5 ;  /* 0x000000ffff687224 */ /* 0x000fe200028e06ff */
[----:B------:R-:W-:Y:S01]  /*119550*/  IADD3.X R106, P0, PT, R121, R106, RZ, P0, !PT ;  /* 0x0000006a796a7210 */ /* 0x000fe2000071e4ff */
[----:B------:R-:W-:Y:S01]  /*119560*/  IMAD.MOV.U32 R74, RZ, RZ, R77 ;  /* 0x000000ffff4a7224 */ /* 0x000fe200078e004d */
[----:B------:R-:W-:-:S02]  /*119570*/  IADD3.X R100, P3, PT, R99, R100, RZ, P3, !PT ;  /* 0x0000006463647210 */ /* 0x000fc40001f7e4ff */
[----:B------:R-:W-:Y:S01]  /*119580*/  IADD3 R91, P5, PT, R76, R91, RZ ;  /* 0x0000005b4c5b7210 */ /* 0x000fe20007fbe0ff */
[----:B------:R-:W-:Y:S01]  /*119590*/  IMAD.IADD R77, R93, 0x1, R95 ;  /* 0x000000015d4d7824 */ /* 0x000fe200078e025f */
[----:B------:R-:W-:Y:S02]  /*1195a0*/  IADD3.X R107, P0, PT, R122, R107, RZ, P0, !PT ;  /* 0x0000006b7a6b7210 */ /* 0x000fe4000071e4ff */
[----:B------:R-:W-:Y:S01]  /*1195b0*/  IADD3.X R121, P3, PT, R119, R101, RZ, P3, !PT ;  /* 0x0000006577797210 */ /* 0x000fe20001f7e4ff */
[----:B------:R-:W-:Y:S01]  /*1195c0*/  IMAD.WIDE.U32.X R74, R125, R13, R74, P5 ;  /* 0x0000000d7d4a7225 */ /* 0x000fe200028e044a */
[----:B------:R-:W-:Y:S02]  /*1195d0*/  IADD3 RZ, P5, PT, R106, R94, RZ ;  /* 0x0000005e6aff7210 */ /* 0x000fe40007fbe0ff */
[----:B------:R-:W-:Y:S01]  /*1195e0*/  IADD3.X R99, P2, PT, R104, R105, RZ, P2, !PT ;  /* 0x0000006968637210 */ /* 0x000fe2000175e4ff */
[----:B------:R-:W-:Y:S01]  /*1195f0*/  IMAD.WIDE.U32 R104, R118, 0x30000000, R106 ;  /* 0x3000000076687825 */ /* 0x000fe200078e006a */
[----:B------:R-:W-:-:S02]  /*119600*/  IADD3.X R94, P3, PT, R100, R115, RZ, P3, !PT ;  /* 0x00000073645e7210 */ /* 0x000fc40001f7e4ff */
[----:B------:R-:W-:Y:S01]  /*119610*/  IADD3.X RZ, P5, PT, R107, R77, RZ, P5, !PT ;  /* 0x0000004d6bff7210 */ /* 0x000fe20002fbe4ff */
[----:B------:R-:W-:Y:S01]  /*119620*/  IMAD.WIDE.U32.X R106, R79, 0x170b5d44, R86, P4 ;  /* 0x170b5d444f6a7825 */ /* 0x000fe200020e0456 */
[----:B------:R-:W-:Y:S02]  /*119630*/  IADD3.X R119, P0, PT, RZ, RZ, RZ, P0, !PT ;  /* 0x000000ffff777210 */ /* 0x000fe4000071e4ff */
[----:B------:R-:W-:Y:S01]  /*119640*/  IADD3 RZ, P4, PT, R94, R90, RZ ;  /* 0x0000005a5eff7210 */ /* 0x000fe20007f9e0ff */
[----:B------:R-:W-:Y:S01]  /*119650*/  IMAD.IADD R93, R105, 0x1, R93 ;  /* 0x00000001695d7824 */ /* 0x000fe200078e025d */
[----:B------:R-:W-:Y:S01]  /*119660*/  IADD3.X R95, P3, PT, R121, R102, RZ, P3, !PT ;  /* 0x00000066795f7210 */ /* 0x000fe20001f7e4ff */
[C---:B------:R-:W-:Y:S01]  /*119670*/  IMAD.WIDE.U32 R100, R104.reuse, -0x1, RZ ;  /* 0xffffffff68647825 */ /* 0x040fe200078e00ff */
[----:B------:R-:W-:Y:S02]  /*119680*/  IADD3.X R119, P5, PT, R119, R106, RZ, P5, !PT ;  /* 0x0000006a77777210 */ /* 0x000fe40002fbe4ff */
[----:B------:R-:W-:Y:S01]  /*119690*/  IADD3.X RZ, P4, PT, R95, R91, RZ, P4, !PT ;  /* 0x0000005b5fff7210 */ /* 0x000fe2000279e4ff */
[----:B------:R-:W-:Y:S01]  /*1196a0*/  IMAD.X R77, RZ, RZ, RZ, P0 ;  /* 0x000000ffff4d7224 */ /* 0x000fe200000e06ff */
[----:B------:R-:W-:Y:S01]  /*1196b0*/  IADD3.X R115, P3, PT, RZ, RZ, RZ, P3, !PT ;  /* 0x000000ffff737210 */ /* 0x000fe20001f7e4ff */
[----:B------:R-:W-:-:S02]  /*1196c0*/  IMAD R147, R104, -0x7af74001, -R93 ;  /* 0x8508bfff68937824 */ /* 0x000fc400078e0a5d */
[----:B------:R-:W-:Y:S01]  /*1196d0*/  IMAD.WIDE.U32 R86, R100, 0x1, RZ ;  /* 0x0000000164567825 */ /* 0x000fe200078e00ff */
[----:B------:R-:W-:Y:S02]  /*1196e0*/  IADD3.X R77, P0, PT, R77, R107, RZ, P5, !PT ;  /* 0x0000006b4d4d7210 */ /* 0x000fe40002f1e4ff */
[----:B------:R-:W-:Y:S01]  /*1196f0*/  IADD3.X R115, P4, PT, R115, R74, RZ, P4, !PT ;  /* 0x0000004a73737210 */ /* 0x000fe2000279e4ff */
[----:B------:R-:W-:-:S04]  /*119700*/  IMAD.WIDE.U32 R106, R103, 0x6ca1493b, RZ ;  /* 0x6ca1493b676a7825 */ /* 0x000fc800078e00ff */
[----:B------:R-:W-:Y:S01]  /*119710*/  IMAD.IADD R147, R101, 0x1, R147 ;  /* 0x0000000165937824 */ /* 0x000fe200078e0293 */
[----:B------:R-:W-:Y:S01]  /*119720*/  IADD3.X R101, PT, PT, R75, RZ, RZ, P4, P3 ;  /* 0x000000ff4b657210 */ /* 0x000fe200027e64ff */
[----:B------:R-:W-:Y:S01]  /*119730*/  IMAD.WIDE.U32 R84, R124, R12, R84 ;  /* 0x0000000c7c547225 */ /* 0x000fe200078e0054 */
[----:B------:R-:W-:-:S03]  /*119740*/  IADD3 RZ, P5, PT, R104, R86, RZ ;  /* 0x0000005668ff7210 */ /* 0x000fc60007fbe0ff */
[----:B------:R-:W-:-:S04]  /*119750*/  IMAD.WIDE.U32 R74, R147, 0x1, RZ ;  /* 0x00000001934a7825 */ /* 0x000fc800078e00ff */
[----:B------:R-:W-:-:S04]  /*119760*/  IMAD.WIDE.U32 R106, P3, R88, -0x39c4fa40, R106 ;  /* 0xc63b05c0586a7825 */ /* 0x000fc8000786006a */
[----:B------:R-:W-:-:S04]  /*119770*/  IMAD.WIDE.U32 R90, R88, 0x6ca1493b, RZ ;  /* 0x6ca1493b585a7825 */ /* 0x000fc800078e00ff */
[----:B------:R-:W-:Y:S01]  /*119780*/  IMAD.IADD R86, R85, 0x1, R72 ;  /* 0x0000000155567824 */ /* 0x000fe200078e0248 */
[----:B------:R-:W-:Y:S01]  /*119790*/  IADD3.X R72, P1, PT, R81, R84, RZ, P1, !PT ;  /* 0x0000005451487210 */ /* 0x000fe20000f3e4ff */
[--C-:B------:R-:W-:Y:S01]  /*1197a0*/  IMAD R81, R100, -0x7af74000, R74.reuse ;  /* 0x8508c00064517824 */ /* 0x100fe200078e024a */
[----:B------:R-:W-:Y:S01]  /*1197b0*/  IADD3 R121, P4, PT, R106, R91, RZ ;  /* 0x0000005b6a797210 */ /* 0x000fe20007f9e0ff */
[----:B------:R-:W-:Y:S01]  /*1197c0*/  IMAD.X R123, RZ, RZ, RZ, P3 ;  /* 0x000000ffff7b7224 */ /* 0x000fe200018e06ff */
[----:B------:R-:W-:Y:S01]  /*1197d0*/  IADD3.X R73, P1, PT, R73, R86, RZ, P1, !PT ;  /* 0x0000005649497210 */ /* 0x000fe20000f3e4ff */
[----:B------:R-:W-:-:S04]  /*1197e0*/  IMAD.WIDE.U32 R74, P3, R100, -0x7af74000, R74 ;  /* 0x8508c000644a7825 */ /* 0x000fc8000786004a */
[----:B------:R-:W-:Y:S02]  /*1197f0*/  IMAD.MOV.U32 R122, RZ, RZ, R107 ;  /* 0x000000ffff7a7224 */ /* 0x000fe400078e006b */
[----:B------:R-:W-:Y:S02]  /*119800*/  IMAD.IADD R86, R87, 0x1, R81 ;  /* 0x0000000157567824 */ /* 0x000fe400078e0251 */
[----:B------:R-:W-:Y:S01]  /*119810*/  IMAD.WIDE.U32 R84, R79, -0x45f6b800, RZ ;  /* 0xba0948004f547825 */ /* 0x000fe200078e00ff */
[----:B------:R-:W-:Y:S02]  /*119820*/  IADD3.X R81, P1, PT, RZ, RZ, RZ, P1, !PT ;  /* 0x000000ffff517210 */ /* 0x000fe40000f3e4ff */
[----:B------:R-:W-:Y:S01]  /*119830*/  IADD3.X RZ, P5, PT, R93, R86, RZ, P5, !PT ;  /* 0x000000565dff7210 */ /* 0x000fe20002fbe4ff */
[----:B------:R-:W-:Y:S01]  /*119840*/  IMAD.WIDE.U32.X R122, R103, -0x39c4fa40, R122, P4 ;  /* 0xc63b05c0677a7825 */ /* 0x000fe200020e047a */
[----:B------:R-:W-:-:S03]  /*119850*/  IADD3 RZ, P4, PT, R87, R74, RZ ;  /* 0x0000004a57ff7210 */ /* 0x000fc60007f9e0ff */
[----:B------:R-:W-:Y:S02]  /*119860*/  IMAD.X R87, RZ, RZ, RZ, P3 ;  /* 0x000000ffff577224 */ /* 0x000fe400018e06ff */
[C-C-:B------:R-:W-:Y:S02]  /*119870*/  IMAD R93, R118.reuse, 0x1ef3622f, R84.reuse ;  /* 0x1ef3622f765d7824 */ /* 0x140fe400078e0254 */
[----:B------:R-:W-:Y:S02]  /*119880*/  IMAD.MOV.U32 R86, RZ, RZ, R75 ;  /* 0x000000ffff567224 */ /* 0x000fe400078e004b */
[----:B------:R-:W-:-:S04]  /*119890*/  IMAD.WIDE.U32 R84, P3, R118, 0x1ef3622f, R84 ;  /* 0x1ef3622f76547825 */ /* 0x000fc80007860054 */
[----:B------:R-:W-:Y:S01]  /*1198a0*/  IMAD.WIDE.U32 R74, R118, -0x45f6b800, RZ ;  /* 0xba094800764a7825 */ /* 0x000fe200078e00ff */
[----:B------:R-:W-:-:S03]  /*1198b0*/  IADD3.X R91, PT, PT, RZ, RZ, RZ, P3, !PT ;  /* 0x000000ffff5b7210 */ /* 0x000fc60001ffe4ff */
[----:B------:R-:W-:Y:S01]  /*1198c0*/  IMAD.WIDE.U32 R148, R88, 0x6ca1493b, R72 ;  /* 0x6ca1493b58947825 */ /* 0x000fe200078e0048 */
[----:B------:R-:W-:-:S03]  /*1198d0*/  IADD3 RZ, P3, PT, R84, R75, RZ ;  /* 0x0000004b54ff7210 */ /* 0x000fc60007f7e0ff */
[----:B------:R-:W-:Y:S01]  /*1198e0*/  IMAD.X R125, RZ, RZ, RZ, P1 ;  /* 0x000000ffff7d7224 */ /* 0x000fe200008e06ff */
[----:B------:R-:W-:Y:S01]  /*1198f0*/  IADD3 RZ, P1, PT, R72, R90, RZ ;  /* 0x0000005a48ff7210 */ /* 0x000fe20007f3e0ff */
[----:B------:R-:W-:-:S04]  /*119900*/  IMAD.WIDE.U32 R104, R126, 0xf5138f, RZ ;  /* 0x00f5138f7e687825 */ /* 0x000fc800078e00ff */
[----:B------:R-:W-:Y:S01]  /*119910*/  IMAD.WIDE.U32.X R86, R147, -0x7af74000, R86, P4 ;  /* 0x8508c00093567825 */ /* 0x000fe200020e0456 */
[----:B------:R-:W-:-:S03]  /*119920*/  IADD3.X R84, P2, PT, R89, R148, RZ, P2, !PT ;  /* 0x0000009459547210 */ /* 0x000fc6000175e4ff */
[----:B------:R-:W-:Y:S01]  /*119930*/  IMAD.IADD R106, R149, 0x1, R106 ;  /* 0x00000001956a7824 */ /* 0x000fe200078e026a */
[----:B------:R-:W-:Y:S01]  /*119940*/  IADD3.X R89, P5, PT, RZ, R86, RZ, P5, !PT ;  /* 0x00000056ff597210 */ /* 0x000fe20002fbe4ff */
[----:B------:R-:W-:Y:S01]  /*119950*/  IMAD.WIDE.U32 R104, P4, R78, 0x1a22d9f3, R104 ;  /* 0x1a22d9f34e687825 */ /* 0x000fe20007880068 */
[----:B------:R-:W-:-:S03]  /*119960*/  IADD3.X RZ, P1, PT, R73, R121, RZ, P1, !PT ;  /* 0x0000007949ff7210 */ /* 0x000fc60000f3e4ff */
[----:B------:R-:W-:-:S04]  /*119970*/  IMAD.WIDE.U32 R72, R78, 0xf5138f, RZ ;  /* 0x00f5138f4e487825 */ /* 0x000fc800078e00ff */
[----:B------:R-:W-:Y:S01]  /*119980*/  IMAD.MOV.U32 R90, RZ, RZ, R85 ;  /* 0x000000ffff5a7224 */ /* 0x000fe200078e0055 */
[----:B------:R-:W-:Y:S02]  /*119990*/  IADD3.X R85, P2, PT, R99, R106, RZ, P2, !PT ;  /* 0x0000006a63557210 */ /* 0x000fe4000175e4ff */
[----:B------:R-:W-:Y:S01]  /*1199a0*/  IADD3.X R99, P5, PT, RZ, R87, RZ, P5, !PT ;  /* 0x00000057ff637210 */ /* 0x000fe20002fbe4ff */
[----:B------:R-:W-:Y:S01]  /*1199b0*/  IMAD.X R87, RZ, RZ, RZ, P4 ;  /* 0x000000ffff577224 */ /* 0x000fe200020e06ff */
[----:B------:R-:W-:Y:S01]  /*1199c0*/  IADD3 R133, P4, PT, R104, R73, RZ ;  /* 0x0000004968857210 */ /* 0x000fe20007f9e0ff */
[----:B------:R-:W-:Y:S02]  /*1199d0*/  IMAD.MOV.U32 R86, RZ, RZ, R105 ;  /* 0x000000ffff567224 */ /* 0x000fe400078e0069 */
[----:B------:R-:W-:Y:S01]  /*1199e0*/  IMAD.WIDE.U32 R106, R78, 0xf5138f, R84 ;  /* 0x00f5138f4e6a7825 */ /* 0x000fe200078e0054 */
[----:B------:R-:W-:-:S03]  /*1199f0*/  IADD3.X R121, P2, PT, RZ, RZ, RZ, P2, !PT ;  /* 0x000000ffff797210 */ /* 0x000fc6000175e4ff */
[----:B------:R-:W-:Y:S01]  /*119a00*/  IMAD.WIDE.U32.X R86, R126, 0x1a22d9f3, R86, P4 ;  /* 0x1a22d9f37e567825 */ /* 0x000fe200020e0456 */
[----:B------:R-:W-:Y:S02]  /*119a10*/  IADD3 RZ, P4, PT, R84, R72, RZ ;  /* 0x0000004854ff7210 */ /* 0x000fe40007f9e0ff */
[----:B------:R-:W-:Y:S01]  /*119a20*/  IADD3.X R72, P0, PT, R119, R106, RZ, P0, !PT ;  /* 0x0000006a77487210 */ /* 0x000fe2000071e4ff */
[----:B------:R-:W-:Y:S02]  /*119a30*/  IMAD.IADD R104, R107, 0x1, R104 ;  /* 0x000000016b687824 */ /* 0x000fe400078e0268 */
[----:B------:R-:W-:Y:S02]  /*119a40*/  IMAD.IADD R75, R93, 0x1, R75 ;  /* 0x000000015d4b7824 */ /* 0x000fe400078e024b */
[----:B------:R-:W-:Y:S01]  /*119a50*/  IMAD.X R119, RZ, RZ, RZ, P2 ;  /* 0x000000ffff777224 */ /* 0x000fe200010e06ff */
[----:B------:R-:W-:Y:S02]  /*119a60*/  IADD3 RZ, P2, PT, R72, R74, RZ ;  /* 0x0000004a48ff7210 */ /* 0x000fe40007f5e0ff */
[----:B------:R-:W-:Y:S01]  /*119a70*/  IADD3.X R73, P0, PT, R77, R104, RZ, P0, !PT ;  /* 0x000000684d497210 */ /* 0x000fe2000071e4ff */
[----:B--2---:R-:W-:Y:S01]  /*119a80*/  IMAD.WIDE.U32 R104, R71, R12, RZ ;  /* 0x0000000c47687225 */ /* 0x004fe200078e00ff */
[----:B------:R-:W-:-:S02]  /*119a90*/  IADD3.X RZ, P4, PT, R85, R133, RZ, P4, !PT ;  /* 0x0000008555ff7210 */ /* 0x000fc4000279e4ff */
[----:B------:R-:W-:Y:S01]  /*119aa0*/  IADD3.X RZ, P2, PT, R73, R75, RZ, P2, !PT ;  /* 0x0000004b49ff7210 */ /* 0x000fe2000175e4ff */
[----:B------:R-:W-:Y:S01]  /*119ab0*/  IMAD.WIDE.U32.X R90, R79, 0x1ef3622f, R90, P3 ;  /* 0x1ef3622f4f5a7825 */ /* 0x000fe200018e045a */
[----:B------:R-:W-:Y:S02]  /*119ac0*/  IADD3.X R77, P0, PT, RZ, RZ, RZ, P0, !PT ;  /* 0x000000ffff4d7210 */ /* 0x000fe4000071e4ff */
[----:B------:R-:W-:Y:S01]  /*119ad0*/  IADD3.X R121, P4, PT, R121, R86, RZ, P4, !PT ;  /* 0x0000005679797210 */ /* 0x000fe2000279e4ff */
[----:B------:R-:W-:Y:S01]  /*119ae0*/  IMAD.WIDE.U32 R74, R70, R12, RZ ;  /* 0x0000000c464a7225 */ /* 0x000fe200078e00ff */
[----:B------:R-:W-:-:S03]  /*119af0*/  IADD3.X R130, P2, PT, R77, R90, RZ, P2, !PT ;  /* 0x0000005a4d827210 */ /* 0x000fc6000175e4ff */
[----:B------:R-:W-:Y:S01]  /*119b00*/  IMAD.WIDE.U32 R104, P3, R70, R11, R104 ;  /* 0x0000000b46687225 */ /* 0x000fe20007860068 */
[----:B------:R-:W-:-:S03]  /*119b10*/  IADD3.X R81, P1, PT, R81, R122, RZ, P1, !PT ;  /* 0x0000007a51517210 */ /* 0x000fc60000f3e4ff */
[----:B------:R-:W-:Y:S01]  /*119b20*/  IMAD.X R77, RZ, RZ, RZ, P0 ;  /* 0x000000ffff4d7224 */ /* 0x000fe200000e06ff */
[----:B------:R-:W-:Y:S01]  /*119b30*/  IADD3.X R119, P0, PT, R119, R87, RZ, P4, !PT ;  /* 0x0000005777777210 */ /* 0x000fe2000271e4ff */
[----:B------:R-:W-:-:S04]  /*119b40*/  IMAD.WIDE.U32 R84, R71, R10, RZ ;  /* 0x0000000a47547225 */ /* 0x000fc800078e00ff */
[----:B------:R-:W-:Y:S01]  /*119b50*/  IMAD.X R87, RZ, RZ, RZ, P3 ;  /* 0x000000ffff577224 */ /* 0x000fe200018e06ff */
[----:B------:R-:W-:Y:S01]  /*119b60*/  IADD3 R107, P3, PT, R104, R75, RZ ;  /* 0x0000004b686b7210 */ /* 0x000fe20007f7e0ff */
[----:B------:R-:W-:Y:S01]  /*119b70*/  IMAD.WIDE.U32 R108, R124, R10, R108 ;  /* 0x0000000a7c6c7225 */ /* 0x000fe200078e006c */
[----:B------:R-:W-:-:S03]  /*119b80*/  IADD3.X R125, P1, PT, R125, R123, RZ, P1, !PT ;  /* 0x0000007b7d7d7210 */ /* 0x000fc60000f3e4ff */
[----:B------:R-:W-:Y:S02]  /*119b90*/  IMAD.MOV.U32 R86, RZ, RZ, R105 ;  /* 0x000000ffff567224 */ /* 0x000fe400078e0069 */
[----:B------:R-:W-:Y:S02]  /*119ba0*/  IMAD.IADD R109, R109, 0x1, R98 ;  /* 0x000000016d6d7824 */ /* 0x000fe400078e0262 */
[----:B------:R-:W-:Y:S01]  /*119bb0*/  IMAD.WIDE.U32 R122, R70, R10, RZ ;  /* 0x0000000a467a7225 */ /* 0x000fe200078e00ff */
[----:B------:R-:W-:-:S03]  /*119bc0*/  IADD3.X R128, P2, PT, R77, R91, RZ, P2, !PT ;  /* 0x0000005b4d807210 */ /* 0x000fc6000175e4ff */
[----:B------:R-:W-:-:S04]  /*119bd0*/  IMAD.WIDE.U32 R84, P4, R70, R9, R84 ;  /* 0x0000000946547225 */ /* 0x000fc80007880054 */
[----:B------:R-:W-:Y:S01]  /*119be0*/  IMAD.WIDE.U32.X R86, R71, R11, R86, P3 ;  /* 0x0000000b47567225 */ /* 0x000fe200018e0456 */
[----:B------:R-:W-:Y:S02]  /*119bf0*/  IADD3 RZ, P3, PT, R108, R74, RZ ;  /* 0x0000004a6cff7210 */ /* 0x000fe40007f7e0ff */
[----:B------:R-:W-:Y:S01]  /*119c00*/  MOV R90, R85 ;  /* 0x00000055005a7202 */ /* 0x000fe20000000f00 */
[----:B------:R-:W-:Y:S01]  /*119c10*/  IMAD.WIDE.U32 R72, R118, -0x45f6b800, R72 ;  /* 0xba09480076487825 */ /* 0x000fe200078e0048 */
[----:B------:R-:W-:-:S03]  /*119c20*/  IADD3.X RZ, P3, PT, R109, R107, RZ, P3, !PT ;  /* 0x0000006b6dff7210 */ /* 0x000fc60001f7e4ff */
[----:B------:R-:W-:Y:S01]  /*119c30*/  IMAD.X R91, RZ, RZ, RZ, P4 ;  /* 0x000000ffff5b7224 */ /* 0x000fe200020e06ff */
[----:B------:R-:W-:Y:S01]  /*119c40*/  IADD3 R77, P4, PT, R84, R123, RZ ;  /* 0x0000007b544d7210 */ /* 0x000fe20007f9e0ff */
[----:B------:R-:W-:Y:S01]  /*119c50*/  IMAD.WIDE.U32 R74, R71, R8, RZ ;  /* 0x00000008474a7225 */ /* 0x000fe200078e00ff */
[----:B------:R-:W-:Y:S02]  /*119c60*/  IADD3.X R98, P5, PT, R89, R72, RZ, P5, !PT ;  /* 0x0000004859627210 */ /* 0x000fe40002fbe4ff */
[----:B------:R-:W-:Y:S01]  /*119c70*/  IADD3.X R85, P3, PT, RZ, R86, RZ, P3, !PT ;  /* 0x00000056ff557210 */ /* 0x000fe20001f7e4ff */
[----:B------:R-:W-:Y:S02]  /*119c80*/  IMAD.IADD R148, R73, 0x1, R93 ;  /* 0x0000000149947824 */ /* 0x000fe400078e025d */
[----:B------:R-:W-:Y:S01]  /*119c90*/  IMAD.WIDE.U32.X R90, R71, R9, R90, P4 ;  /* 0x00000009475a7225 */ /* 0x000fe200020e045a */
[----:B------:R-:W-:-:S03]  /*119ca0*/  IADD3.X R86, P3, PT, RZ, R87, RZ, P3, !PT ;  /* 0x00000057ff567210 */ /* 0x000fc60001f7e4ff */
[----:B------:R-:W-:-:S04]  /*119cb0*/  IMAD.WIDE.U32 R72, R103, 0x17c510ea, RZ ;  /* 0x17c510ea67487825 */ /* 0x000fc800078e00ff */
[----:B------:R-:W-:-:S04]  /*119cc0*/  IMAD.WIDE.U32 R74, P4, R70, R7, R74 ;  /* 0x00000007464a7225 */ /* 0x000fc8000788004a */
[----:B------:R-:W-:-:S04]  /*119cd0*/  IMAD.WIDE.U32 R82, R124, R8, R82 ;  /* 0x000000087c527225 */ /* 0x000fc800078e0052 */
[----:B------:R-:W-:Y:S02]  /*119ce0*/  IMAD.IADD R83, R83, 0x1, R92 ;  /* 0x0000000153537824 */ /* 0x000fe400078e025c */
[----:B------:R-:W-:Y:S01]  /*119cf0*/  IMAD.X R89, RZ, RZ, RZ, P4 ;  /* 0x000000ffff597224 */ /* 0x000fe200020e06ff */
[----:B------:R-:W-:Y:S01]  /*119d00*/  IADD3.X R82, P3, PT, R85, R82, RZ, P3, !PT ;  /* 0x0000005255527210 */ /* 0x000fe20001f7e4ff */
[----:B------:R-:W-:-:S04]  /*119d10*/  IMAD.WIDE.U32 R72, P4, R88, 0x1ae3a46, R72 ;  /* 0x01ae3a4658487825 */ /* 0x000fc80007880048 */
[----:B------:R-:W-:Y:S01]  /*119d20*/  IMAD.WIDE.U32 R92, R88, 0x17c510ea, RZ ;  /* 0x17c510ea585c7825 */ /* 0x000fe200078e00ff */
[----:B------:R-:W-:-:S03]  /*119d30*/  IADD3.X R83, P3, PT, R86, R83, RZ, P3, !PT ;  /* 0x0000005356537210 */ /* 0x000fc60001f7e4ff */
[----:B------:R-:W-:Y:S01]  /*119d40*/  IMAD.X R87, RZ, RZ, RZ, P4 ;  /* 0x000000ffff577224 */ /* 0x000fe200020e06ff */
[----:B------:R-:W-:Y:S01]  /*119d50*/  IADD3 R85, P4, PT, R72, R93, RZ ;  /* 0x0000005d48557210 */ /* 0x000fe20007f9e0ff */
[----:B------:R-:W-:-:S04]  /*119d60*/  IMAD.MOV.U32 R86, RZ, RZ, R73 ;  /* 0x000000ffff567224 */ /* 0x000fc800078e0049 */
[----:B------:R-:W-:-:S04]  /*119d70*/  IMAD.WIDE.U32.X R86, R103, 0x1ae3a46, R86, P4 ;  /* 0x01ae3a4667567825 */ /* 0x000fc800020e0456 */
[----:B------:R-:W-:Y:S01]  /*119d80*/  IMAD.WIDE.U32 R102, R147, 0x30000000, RZ ;  /* 0x3000000093667825 */ /* 0x000fe200078e00ff */
[----:B------:R-:W-:-:S03]  /*119d90*/  IADD3.X R93, P3, PT, RZ, RZ, RZ, P3, !PT ;  /* 0x000000ffff5d7210 */ /* 0x000fc60001f7e4ff */
[C-C-:B------:R-:W-:Y:S02]  /*119da0*/  IMAD R145, R100.reuse, 0x170b5d44, R102.reuse ;  /* 0x170b5d4464917824 */ /* 0x140fe400078e0266 */
[----:B------:R-:W-:-:S04]  /*119db0*/  IMAD.WIDE.U32 R102, P4, R100, 0x170b5d44, R102 ;  /* 0x170b5d4464667825 */ /* 0x000fc80007880066 */
[----:B------:R-:W-:-:S04]  /*119dc0*/  IMAD.WIDE.U32 R106, R100, 0x30000000, RZ ;  /* 0x30000000646a7825 */ /* 0x000fc800078e00ff */
[----:B------:R-:W-:-:S04]  /*119dd0*/  IMAD.WIDE.U32 R108, R70, R12, R108 ;  /* 0x0000000c466c7225 */ /* 0x000fc800078e006c */
[----:B------:R-:W-:Y:S01]  /*119de0*/  IMAD.X R73, RZ, RZ, RZ, P3 ;  /* 0x000000ffff497224 */ /* 0x000fe200018e06ff */
[----:B------:R-:W-:Y:S01]  /*119df0*/  IADD3 RZ, P3, PT, R102, R107, RZ ;  /* 0x0000006b66ff7210 */ /* 0x000fe20007f7e0ff */
[----:B------:R-:W-:Y:S02]  /*119e00*/  IMAD.IADD R102, R109, 0x1, R104 ;  /* 0x000000016d667824 */ /* 0x000fe400078e0268 */
[----:B------:R-:W-:Y:S02]  /*119e10*/  IMAD.X R105, RZ, RZ, RZ, P4 ;  /* 0x000000ffff697224 */ /* 0x000fe400020e06ff */
[----:B------:R-:W-:Y:S01]  /*119e20*/  IMAD.MOV.U32 R104, RZ, RZ, R103 ;  /* 0x000000ffff687224 */ /* 0x000fe200078e0067 */
[----:B------:R-:W-:Y:S01]  /*119e30*/  IADD3.X R99, P5, PT, R99, R148, RZ, P5, !PT ;  /* 0x0000009463637210 */ /* 0x000fe20002fbe4ff */
[----:B------:R-:W-:Y:S02]  /*119e40*/  IMAD.IADD R107, R145, 0x1, R107 ;  /* 0x00000001916b7824 */ /* 0x000fe400078e026b */
[----:B------:R-:W-:Y:S01]  /*119e50*/  IMAD.WIDE.U32.X R104, R147, 0x170b5d44, R104, P3 ;  /* 0x170b5d4493687825 */ /* 0x000fe200018e0468 */
[----:B------:R-:W-:-:S02]  /*119e60*/  IADD3 RZ, P3, PT, R82, R122, RZ ;  /* 0x0000007a52ff7210 */ /* 0x000fc40007f7e0ff */
[----:B------:R-:W-:Y:S02]  /*119e70*/  IADD3 RZ, P4, PT, R98, R106, RZ ;  /* 0x0000006a62ff7210 */ /* 0x000fe40007f9e0ff */
[----:B------:R-:W-:Y:S02]  /*119e80*/  IADD3.X R108, P1, PT, R81, R108, RZ, P1, !PT ;  /* 0x0000006c516c7210 */ /* 0x000fe40000f3e4ff */
[----:B------:R-:W-:Y:S02]  /*119e90*/  IADD3.X R81, P5, PT, RZ, RZ, RZ, P5, !PT ;  /* 0x000000ffff517210 */ /* 0x000fe40002fbe4ff */
[----:B------:R-:W-:Y:S02]  /*119ea0*/  IADD3.X RZ, P3, PT, R83, R77, RZ, P3, !PT ;  /* 0x0000004d53ff7210 */ /* 0x000fe40001f7e4ff */
[----:B------:R-:W-:Y:S01]  /*119eb0*/  IADD3.X RZ, P4, PT, R99, R107, RZ, P4, !PT ;  /* 0x0000006b63ff7210 */ /* 0x000fe2000279e4ff */
[----:B------:R-:W-:Y:S01]  /*119ec0*/  IMAD.X R103, RZ, RZ, RZ, P5 ;  /* 0x000000ffff677224 */ /* 0x000fe200028e06ff */
[----:B------:R-:W-:-:S02]  /*119ed0*/  IADD3.X R93, P3, PT, R93, R90, RZ, P3, !PT ;  /* 0x0000005a5d5d7210 */ /* 0x000fc40001f7e4ff */
[----:B------:R-:W-:Y:S02]  /*119ee0*/  IADD3.X R81, P4, PT, R81, R104, RZ, P4, !PT ;  /* 0x0000006851517210 */ /* 0x000fe4000279e4ff */
[----:B------:R-:W-:Y:S02]  /*119ef0*/  IADD3 RZ, P5, PT, R108, R92, RZ ;  /* 0x0000005c6cff7210 */ /* 0x000fe40007fbe0ff */
[----:B------:R-:W-:Y:S01]  /*119f00*/  IADD3.X R109, P1, PT, R125, R102, RZ, P1, !PT ;  /* 0x000000667d6d7210 */ /* 0x000fe20000f3e4ff */
[----:B------:R-:W-:Y:S01]  /*119f10*/  IMAD.WIDE.U32 R116, R124, R6, R116 ;  /* 0x000000067c747225 */ /* 0x000fe200078e0074 */
[----:B------:R-:W-:Y:S02]  /*119f20*/  IADD3.X R91, P3, PT, R73, R91, RZ, P3, !PT ;  /* 0x0000005b495b7210 */ /* 0x000fe40001f7e4ff */
[----:B------:R-:W-:Y:S01]  /*119f30*/  IADD3.X R77, P4, PT, R103, R105, RZ, P4, !PT ;  /* 0x00000069674d7210 */ /* 0x000fe2000279e4ff */
[----:B------:R-:W-:Y:S01]  /*119f40*/  IMAD.WIDE.U32 R102, R70, R8, RZ ;  /* 0x0000000846667225 */ /* 0x000fe200078e00ff */
[----:B------:R-:W-:-:S02]  /*119f50*/  IADD3.X RZ, P5, PT, R109, R85, RZ, P5, !PT ;  /* 0x000000556dff7210 */ /* 0x000fc40002fbe4ff */
[----:B------:R-:W-:Y:S02]  /*119f60*/  IADD3.X R73, P1, PT, RZ, RZ, RZ, P1, !PT ;  /* 0x000000ffff497210 */ /* 0x000fe40000f3e4ff */
[----:B------:R-:W-:Y:S02]  /*119f70*/  IADD3.X R90, P3, PT, R93, R116, RZ, P3, !PT ;  /* 0x000000745d5a7210 */ /* 0x000fe40001f7e4ff */
[----:B------:R-:W-:Y:S01]  /*119f80*/  IADD3.X R116, P5, PT, R73, R86, RZ, P5, !PT ;  /* 0x0000005649747210 */ /* 0x000fe20002fbe4ff */
[----:B------:R-:W-:Y:S01]  /*119f90*/  IMAD.X R73, RZ, RZ, RZ, P1 ;  /* 0x000000ffff497224 */ /* 0x000fe200008e06ff */
[----:B------:R-:W-:Y:S01]  /*119fa0*/  IADD3 R103, P1, PT, R74, R103, RZ ;  /* 0x000000674a677210 */ /* 0x000fe20007f3e0ff */
[----:B------:R-:W-:-:S04]  /*119fb0*/  IMAD.WIDE.U32 R152, R71, R6, RZ ;  /* 0x0000000647987225 */ /* 0x000fc800078e00ff */
[----:B------:R-:W-:-:S04]  /*119fc0*/  IMAD.WIDE.U32 R106, R88, 0x17c510ea, R108 ;  /* 0x17c510ea586a7825 */ /* 0x000fc800078e006c */
[----:B------:R-:W-:Y:S02]  /*119fd0*/  IMAD.MOV.U32 R88, RZ, RZ, R75 ;  /* 0x000000ffff587224 */ /* 0x000fe400078e004b */
[----:B------:R-:W-:Y:S02]  /*119fe0*/  IMAD.IADD R120, R117, 0x1, R120 ;  /* 0x0000000175787824 */ /* 0x000fe400078e0278 */
[----:B------:R-:W-:-:S04]  /*119ff0*/  IMAD.WIDE.U32 R96, R124, R4, R96 ;  /* 0x000000047c607225 */ /* 0x000fc800078e0060 */
[----:B------:R-:W-:Y:S01]  /*11a000*/  IMAD.WIDE.U32 R124, R124, R2, R94 ;  /* 0x000000027c7c7225 */ /* 0x000fe200078e005e */
[----:B------:R-:W-:-:S03]  /*11a010*/  IADD3.X R91, P3, PT, R91, R120, RZ, P3, !PT ;  /* 0x000000785b5b7210 */ /* 0x000fc60001f7e4ff */
[----:B------:R-:W-:Y:S01]  /*11a020*/  IMAD.WIDE.U32.X R94, R71, R7, R88, P1 ;  /* 0x00000007475e7225 */ /* 0x000fe200008e0458 */
[----:B------:R-:W-:-:S03]  /*11a030*/  IADD3.X R108, P5, PT, R73, R87, RZ, P5, !PT ;  /* 0x00000057496c7210 */ /* 0x000fc60002fbe4ff */
[----:B------:R-:W-:-:S04]  /*11a040*/  IMAD.WIDE.U32 R152, P1, R70, R5, R152 ;  /* 0x0000000546987225 */ /* 0x000fc80007820098 */
[----:B------:R-:W-:Y:S01]  /*11a050*/  IMAD.WIDE.U32 R92, R70, R6, RZ ;  /* 0x00000006465c7225 */ /* 0x000fe200078e00ff */
[----:B------:R-:W-:Y:S02]  /*11a060*/  IADD3.X R139, P3, PT, RZ, RZ, RZ, P3, !PT ;  /* 0x000000ffff8b7210 */ /* 0x000fe40001f7e4ff */
[----:B------:R-:W-:Y:S01]  /*11a070*/  IADD3 R120, PT, PT, R107, R72, RZ ;  /* 0x000000486b787210 */ /* 0x000fe20007ffe0ff */
[----:B------:R-:W-:Y:S01]  /*11a080*/  IMAD.X R73, RZ, RZ, RZ, P1 ;  /* 0x000000ffff497224 */ /* 0x000fe200008e06ff */
[----:B------:R-:W-:Y:S01]  /*11a090*/  IADD3 R85, P1, PT, R152, R93, RZ ;  /* 0x0000005d98557210 */ /* 0x000fe20007f3e0ff */
[----:B------:R-:W-:-:S04]  /*11a0a0*/  IMAD.WIDE.U32 R148, R71, R4, RZ ;  /* 0x0000000447947225 */ /* 0x000fc800078e00ff */
[----:B------:R-:W-:-:S04]  /*11a0b0*/  IMAD.WIDE.U32 R104, R126, 0x6ca1493b, RZ ;  /* 0x6ca1493b7e687825 */ /* 0x000fc800078e00ff */
[----:B------:R-:W-:Y:S01]  /*11a0c0*/  IMAD.MOV.U32 R72, RZ, RZ, R153 ;  /* 0x000000ffff487224 */ /* 0x000fe200078e0099 */
[----:B------:R-:W-:Y:S01]  /*11a0d0*/  IADD3.X R86, P0, PT, R121, R106, RZ, P0, !PT ;  /* 0x0000006a79567210 */ /* 0x000fe2000071e4ff */
[----:B------:R-:W-:Y:S02]  /*11a0e0*/  IMAD.X R109, RZ, RZ, RZ, P3 ;  /* 0x000000ffff6d7224 */ /* 0x000fe400018e06ff */
[----:B------:R-:W-:-:S04]  /*11a0f0*/  IMAD.WIDE.U32.X R72, R71, R5, R72, P1 ;  /* 0x0000000547487225 */ /* 0x000fc800008e0448 */
[----:B------:R-:W-:-:S04]  /*11a100*/  IMAD.WIDE.U32 R148, P3, R70, R3, R148 ;  /* 0x0000000346947225 */ /* 0x000fc80007860094 */
[----:B------:R-:W-:-:S04]  /*11a110*/  IMAD.WIDE.U32 R106, R78, 0x6ca1493b, RZ ;  /* 0x6ca1493b4e6a7825 */ /* 0x000fc800078e00ff */
[----:B------:R-:W-:-:S04]  /*11a120*/  IMAD.WIDE.U32 R88, P1, R78, -0x39c4fa40, R104 ;  /* 0xc63b05c04e587825 */ /* 0x000fc80007820068 */
[----:B------:R-:W-:Y:S02]  /*11a130*/  IMAD R93, R78, -0x39c4fa40, R104 ;  /* 0xc63b05c04e5d7824 */ /* 0x000fe400078e0268 */
[----:B------:R-:W-:Y:S01]  /*11a140*/  IMAD.X R121, RZ, RZ, RZ, P3 ;  /* 0x000000ffff797224 */ /* 0x000fe200018e06ff */
[----:B------:R-:W-:Y:S01]  /*11a150*/  IADD3 RZ, P3, PT, R88, R107, RZ ;  /* 0x0000006b58ff7210 */ /* 0x000fe20007f7e0ff */
[----:B------:R-:W-:Y:S01]  /*11a160*/  IMAD.X R105, RZ, RZ, RZ, P1 ;  /* 0x000000ffff697224 */ /* 0x000fe200008e06ff */
[----:B------:R-:W-:Y:S01]  /*11a170*/  IADD3 RZ, P1, PT, R86, R106, RZ ;  /* 0x0000006a56ff7210 */ /* 0x000fe20007f3e0ff */
[----:B------:R-:W-:Y:S01]  /*11a180*/  IMAD.IADD R107, R93, 0x1, R107 ;  /* 0x000000015d6b7824 */ /* 0x000fe200078e026b */
[----:B------:R-:W-:Y:S01]  /*11a190*/  IADD3.X R87, P0, PT, R119, R120, RZ, P0, !PT ;  /* 0x0000007877577210 */ /* 0x000fe2000071e4ff */
[----:B------:R-:W-:Y:S02]  /*11a1a0*/  IMAD.MOV.U32 R104, RZ, RZ, R89 ;  /* 0x000000ffff687224 */ /* 0x000fe400078e0059 */
[----:B------:R-:W-:Y:S01]  /*11a1b0*/  IMAD.WIDE.U32 R82, R70, R10, R82 ;  /* 0x0000000a46527225 */ /* 0x000fe200078e0052 */
[----:B------:R-:W-:-:S02]  /*11a1c0*/  IADD3.X RZ, P1, PT, R87, R107, RZ, P1, !PT ;  /* 0x0000006b57ff7210 */ /* 0x000fc40000f3e4ff */
[----:B------:R-:W-:Y:S01]  /*11a1d0*/  IADD3.X R75, P0, PT, RZ, RZ, RZ, P0, !PT ;  /* 0x000000ffff4b7210 */ /* 0x000fe2000071e4ff */
[----:B------:R-:W-:Y:S01]  /*11a1e0*/  IMAD.WIDE.U32.X R104, R126, -0x39c4fa40, R104, P3 ;  /* 0xc63b05c07e687825 */ /* 0x000fe200018e0468 */
[----:B------:R-:W-:-:S03]  /*11a1f0*/  IADD3.X R117, P5, PT, R116, R82, RZ, P5, !PT ;  /* 0x0000005274757210 */ /* 0x000fc60002fbe4ff */
[----:B------:R-:W-:Y:S01]  /*11a200*/  IMAD.WIDE.U32 R122, R70, R4, RZ ;  /* 0x00000004467a7225 */ /* 0x000fe200078e00ff */
[----:B------:R-:W-:-:S03]  /*11a210*/  IADD3.X R116, P1, PT, R75, R104, RZ, P1, !PT ;  /* 0x000000684b747210 */ /* 0x000fc60000f3e4ff */
[----:B------:R-:W-:Y:S01]  /*11a220*/  IMAD.X R75, RZ, RZ, RZ, P0 ;  /* 0x000000ffff4b7224 */ /* 0x000fe200000e06ff */
[----:B------:R-:W-:Y:S01]  /*11a230*/  IADD3 R119, P0, PT, R148, R123, RZ ;  /* 0x0000007b94777210 */ /* 0x000fe20007f1e0ff */
[----:B------:R-:W-:Y:S02]  /*11a240*/  IMAD.IADD R83, R83, 0x1, R84 ;  /* 0x0000000153537824 */ /* 0x000fe400078e0254 */
[----:B------:R-:W-:Y:S01]  /*11a250*/  IMAD.WIDE.U32 R88, R126, 0x17c510ea, RZ ;  /* 0x17c510ea7e587825 */ /* 0x000fe200078e00ff */
[----:B------:R-:W-:-:S03]  /*11a260*/  IADD3.X R84, P1, PT, R75, R105, RZ, P1, !PT ;  /* 0x000000694b547210 */ /* 0x000fc60000f3e4ff */
[----:B------:R-:W-:Y:S01]  /*11a270*/  IMAD.MOV.U32 R120, RZ, RZ, R149 ;  /* 0x000000ffff787224 */ /* 0x000fe200078e0095 */
[----:B------:R-:W-:Y:S01]  /*11a280*/  IADD3.X R107, P5, PT, R108, R83, RZ, P5, !PT ;  /* 0x000000536c6b7210 */ /* 0x000fe20002fbe4ff */
[----:B------:R-:W-:Y:S02]  /*11a290*/  IMAD R75, R78, 0x1ae3a46, R88 ;  /* 0x01ae3a464e4b7824 */ /* 0x000fe400078e0258 */
[----:B------:R-:W-:-:S04]  /*11a2a0*/  IMAD.WIDE.U32.X R120, R71, R3, R120, P0 ;  /* 0x0000000347787225 */ /* 0x000fc800000e0478 */
[----:B------:R-:W-:-:S04]  /*11a2b0*/  IMAD.WIDE.U32 R88, P0, R78, 0x1ae3a46, R88 ;  /* 0x01ae3a464e587825 */ /* 0x000fc80007800058 */
[----:B------:R-:W-:-:S04]  /*11a2c0*/  IMAD.WIDE.U32 R82, R78, 0x17c510ea, RZ ;  /* 0x17c510ea4e527825 */ /* 0x000fc800078e00ff */
[----:B------:R-:W-:Y:S01]  /*11a2d0*/  IMAD.X R105, RZ, RZ, RZ, P0 ;  /* 0x000000ffff697224 */ /* 0x000fe200000e06ff */
[----:B------:R-:W-:Y:S01]  /*11a2e0*/  IADD3 RZ, P0, PT, R88, R83, RZ ;  /* 0x0000005358ff7210 */ /* 0x000fe20007f1e0ff */
[----:B------:R-:W-:Y:S01]  /*11a2f0*/  IMAD.MOV.U32 R104, RZ, RZ, R89 ;  /* 0x000000ffff687224 */ /* 0x000fe200078e0059 */
[----:B------:R-:W-:-:S03]  /*11a300*/  IADD3.X R116, P1, PT, R116, R117, RZ, P1, !PT ;  /* 0x0000007574747210 */ /* 0x000fc60000f3e4ff */
[----:B------:R-:W-:Y:S01]  /*11a310*/  IMAD.WIDE.U32.X R88, R126, 0x1ae3a46, R104, P0 ;  /* 0x01ae3a467e587825 */ /* 0x000fe200000e0468 */
[----:B------:R-:W-:-:S03]  /*11a320*/  IADD3.X R117, P0, PT, R84, R107, RZ, P1, !PT ;  /* 0x0000006b54757210 */ /* 0x000fc60000f1e4ff */
[----:B------:R-:W-:Y:S01]  /*11a330*/  IMAD.WIDE.U32 R104, R79, 0xf5138f, RZ ;  /* 0x00f5138f4f687825 */ /* 0x000fe200078e00ff */
[----:B------:R-:W-:-:S03]  /*11a340*/  IADD3 RZ, P3, PT, R90, R102, RZ ;  /* 0x000000665aff7210 */ /* 0x000fc60007f7e0ff */
[----:B------:R-:W-:Y:S01]  /*11a350*/  IMAD.WIDE.U32 R86, R78, 0x6ca1493b, R86 ;  /* 0x6ca1493b4e567825 */ /* 0x000fe200078e0056 */
[----:B------:R-:W-:-:S03]  /*11a360*/  IADD3.X R137, P0, PT, RZ, RZ, RZ, P0, !PT ;  /* 0x000000ffff897210 */ /* 0x000fc6000071e4ff */
[C-C-:B------:R-:W-:Y:S02]  /*11a370*/  IMAD R84, R118.reuse, 0x1a22d9f3, R104.reuse ;  /* 0x1a22d9f376547824 */ /* 0x140fe400078e0268 */
[----:B------:R-:W-:Y:S01]  /*11a380*/  IMAD.WIDE.U32 R104, P1, R118, 0x1a22d9f3, R104 ;  /* 0x1a22d9f376687825 */ /* 0x000fe20007820068 */
[----:B------:R-:W-:-:S03]  /*11a390*/  IADD3.X RZ, P3, PT, R91, R103, RZ, P3, !PT ;  /* 0x000000675bff7210 */ /* 0x000fc60001f7e4ff */
[----:B------:R-:W-:Y:S01]  /*11a3a0*/  IMAD.WIDE.U32 R150, R118, 0xf5138f, RZ ;  /* 0x00f5138f76967825 */ /* 0x000fe200078e00ff */
[----:B------:R-:W-:-:S03]  /*11a3b0*/  IADD3.X R86, P2, PT, R130, R86, RZ, P2, !PT ;  /* 0x0000005682567210 */ /* 0x000fc6000175e4ff */
[----:B------:R-:W-:Y:S01]  /*11a3c0*/  IMAD.IADD R93, R87, 0x1, R93 ;  /* 0x00000001575d7824 */ /* 0x000fe200078e025d */
[----:B------:R-:W-:Y:S01]  /*11a3d0*/  IADD3.X R133, PT, PT, RZ, RZ, RZ, P0, !PT ;  /* 0x000000ffff857210 */ /* 0x000fe200007fe4ff */
[----:B------:R-:W-:Y:S01]  /*11a3e0*/  IMAD.X R107, RZ, RZ, RZ, P1 ;  /* 0x000000ffff6b7224 */ /* 0x000fe200008e06ff */
[----:B------:R-:W-:Y:S01]  /*11a3f0*/  IADD3 RZ, P0, PT, R104, R151, RZ ;  /* 0x0000009768ff7210 */ /* 0x000fe20007f1e0ff */
[----:B------:R-:W-:Y:S01]  /*11a400*/  IMAD.MOV.U32 R106, RZ, RZ, R105 ;  /* 0x000000ffff6a7224 */ /* 0x000fe200078e0069 */
[----:B------:R-:W-:Y:S02]  /*11a410*/  IADD3.X R139, P3, PT, R139, R94, RZ, P3, !PT ;  /* 0x0000005e8b8b7210 */ /* 0x000fe40001f7e4ff */
[----:B------:R-:W-:Y:S01]  /*11a420*/  IADD3.X R87, P2, PT, R128, R93, RZ, P2, !PT ;  /* 0x0000005d80577210 */ /* 0x000fe2000175e4ff */
[----:B------:R-:W-:Y:S01]  /*11a430*/  IMAD.IADD R151, R84, 0x1, R151 ;  /* 0x0000000154977824 */ /* 0x000fe200078e0297 */
[----:B------:R-:W-:Y:S01]  /*11a440*/  IADD3 RZ, P1, PT, R86, R150, RZ ;  /* 0x0000009656ff7210 */ /* 0x000fe20007f3e0ff */
[----:B------:R-:W-:Y:S01]  /*11a450*/  IMAD.IADD R93, R75, 0x1, R83 ;  /* 0x000000014b5d7824 */ /* 0x000fe200078e0253 */
[----:B------:R-:W-:Y:S01]  /*11a460*/  IADD3.X R128, P3, PT, R109, R95, RZ, P3, !PT ;  /* 0x0000005f6d807210 */ /* 0x000fe20001f7e4ff */
[----:B------:R-:W-:Y:S01]  /*11a470*/  IMAD.WIDE.U32.X R104, R79, 0x1a22d9f3, R106, P0 ;  /* 0x1a22d9f34f687825 */ /* 0x000fe200000e046a */
[----:B------:R-:W-:-:S02]  /*11a480*/  IADD3 RZ, P0, PT, R116, R82, RZ ;  /* 0x0000005274ff7210 */ /* 0x000fc40007f1e0ff */
[----:B------:R-:W-:Y:S01]  /*11a490*/  IADD3.X R83, P2, PT, RZ, RZ, RZ, P2, !PT ;  /* 0x000000ffff537210 */ /* 0x000fe2000175e4ff */
[----:B------:R-:W-:Y:S01]  /*11a4a0*/  IMAD.WIDE.U32 R94, R79, 0x6ca1493b, RZ ;  /* 0x6ca1493b4f5e7825 */ /* 0x000fe200078e00ff */
[----:B------:R-:W-:Y:S02]  /*11a4b0*/  IADD3.X RZ, P1, PT, R87, R151, RZ, P1, !PT ;  /* 0x0000009757ff7210 */ /* 0x000fe40000f3e4ff */
[----:B------:R-:W-:Y:S01]  /*11a4c0*/  IADD3.X RZ, P0, PT, R117, R93, RZ, P0, !PT ;  /* 0x0000005d75ff7210 */ /* 0x000fe2000071e4ff */
[----:B------:R-:W-:Y:S02]  /*11a4d0*/  IMAD.X R93, RZ, RZ, RZ, P2 ;  /* 0x000000ffff5d7224 */ /* 0x000fe400010e06ff */
[----:B------:R-:W-:Y:S01]  /*11a4e0*/  IMAD.WIDE.U32 R102, P2, R118, -0x39c4fa40, R94 ;  /* 0xc63b05c076667825 */ /* 0x000fe2000784005e */
[----:B------:R-:W-:-:S03]  /*11a4f0*/  IADD3.X R95, P1, PT, R83, R104, RZ, P1, !PT ;  /* 0x00000068535f7210 */ /* 0x000fc60000f3e4ff */
[----:B------:R-:W-:Y:S01]  /*11a500*/  IMAD.WIDE.U32 R82, R118, 0x6ca1493b, RZ ;  /* 0x6ca1493b76527825 */ /* 0x000fe200078e00ff */
[----:B------:R-:W-:-:S03]  /*11a510*/  IADD3.X R150, P3, PT, R139, R96, RZ, P3, !PT ;  /* 0x000000608b967210 */ /* 0x000fc60001f7e4ff */
[----:B------:R-:W-:Y:S02]  /*11a520*/  IMAD.IADD R97, R97, 0x1, R80 ;  /* 0x0000000161617824 */ /* 0x000fe400078e0250 */
[----:B------:R-:W-:Y:S01]  /*11a530*/  IMAD.X R109, RZ, RZ, RZ, P2 ;  /* 0x000000ffff6d7224 */ /* 0x000fe200010e06ff */
[----:B------:R-:W-:Y:S01]  /*11a540*/  IADD3.X R80, P2, PT, RZ, RZ, RZ, P5, !PT ;  /* 0x000000ffff507210 */ /* 0x000fe20002f5e4ff */
[----:B------:R-:W-:Y:S01]  /*11a550*/  IMAD.WIDE.U32 R106, R79, 0x17c510ea, RZ ;  /* 0x17c510ea4f6a7825 */ /* 0x000fe200078e00ff */
[----:B------:R-:W-:-:S03]  /*11a560*/  IADD3 RZ, P5, PT, R102, R83, RZ ;  /* 0x0000005366ff7210 */ /* 0x000fc60007fbe0ff */
[----:B------:R-:W-:Y:S02]  /*11a570*/  IMAD.MOV.U32 R108, RZ, RZ, R103 ;  /* 0x000000ffff6c7224 */ /* 0x000fe400078e0067 */
[----:B------:R-:W-:Y:S01]  /*11a580*/  IMAD.WIDE.U32 R116, R78, 0x17c510ea, R116 ;  /* 0x17c510ea4e747825 */ /* 0x000fe200078e0074 */
[----:B------:R-:W-:-:S03]  /*11a590*/  IADD3.X R78, P1, PT, R93, R105, RZ, P1, !PT ;  /* 0x000000695d4e7210 */ /* 0x000fc60000f3e4ff */
[----:B------:R-:W-:Y:S01]  /*11a5a0*/  IMAD.X R126, RZ, RZ, RZ, P2 ;  /* 0x000000ffff7e7224 */ /* 0x000fe200010e06ff */
[----:B------:R-:W-:Y:S01]  /*11a5b0*/  IADD3 RZ, P2, PT, R150, R92, RZ ;  /* 0x0000005c96ff7210 */ /* 0x000fe20007f5e0ff */
[----:B------:R-:W-:-:S04]  /*11a5c0*/  IMAD.WIDE.U32.X R108, R79, -0x39c4fa40, R108, P5 ;  /* 0xc63b05c04f6c7825 */ /* 0x000fc800028e046c */
[----:B------:R-:W-:-:S04]  /*11a5d0*/  IMAD.WIDE.U32 R92, P5, R118, 0x1ae3a46, R106 ;  /* 0x01ae3a46765c7825 */ /* 0x000fc800078a006a */
[----:B------:R-:W-:Y:S01]  /*11a5e0*/  IMAD.WIDE.U32 R104, R118, 0x17c510ea, RZ ;  /* 0x17c510ea76687825 */ /* 0x000fe200078e00ff */
[----:B------:R-:W-:-:S03]  /*11a5f0*/  IADD3.X R137, P0, PT, R137, R88, RZ, P0, !PT ;  /* 0x0000005889897210 */ /* 0x000fc6000071e4ff */
[----:B------:R-:W-:Y:S01]  /*11a600*/  IMAD.X R103, RZ, RZ, RZ, P5 ;  /* 0x000000ffff677224 */ /* 0x000fe200028e06ff */
[----:B------:R-:W-:Y:S01]  /*11a610*/  IADD3 RZ, P5, PT, R92, R105, RZ ;  /* 0x000000695cff7210 */ /* 0x000fe20007fbe0ff */
[----:B------:R-:W-:Y:S01]  /*11a620*/  IMAD.MOV.U32 R102, RZ, RZ, R93 ;  /* 0x000000ffff667224 */ /* 0x000fe200078e005d */
[----:B------:R-:W-:Y:S01]  /*11a630*/  IADD3.X R151, P3, PT, R128, R97, RZ, P3, !PT ;  /* 0x0000006180977210 */ /* 0x000fe20001f7e4ff */
[----:B------:R-:W-:-:S04]  /*11a640*/  IMAD.WIDE.U32 R90, R70, R8, R90 ;  /* 0x00000008465a7225 */ /* 0x000fc800078e005a */
[----:B------:R-:W-:Y:S01]  /*11a650*/  IMAD.WIDE.U32 R92, R147, -0x45f6b800, RZ ;  /* 0xba094800935c7825 */ /* 0x000fe200078e00ff */
[----:B------:R-:W-:-:S03]  /*11a660*/  IADD3.X R89, P0, PT, R133, R89, RZ, P0, !PT ;  /* 0x0000005985597210 */ /* 0x000fc6000071e4ff */
[----:B------:R-:W-:Y:S01]  /*11a670*/  IMAD.IADD R123, R125, 0x1, R76 ;  /* 0x000000017d7b7824 */ /* 0x000fe200078e024c */
[----:B------:R-:W-:Y:S01]  /*11a680*/  IADD3.X R97, P3, PT, RZ, RZ, RZ, P3, !PT ;  /* 0x000000ffff617210 */ /* 0x000fe20001f7e4ff */
[----:B------:R-:W-:Y:S01]  /*11a690*/  IMAD.IADD R125, R91, 0x1, R74 ;  /* 0x000000015b7d7824 */ /* 0x000fe200078e024a */
[----:B------:R-:W-:Y:S01]  /*11a6a0*/  IADD3 R91, PT, PT, R117, R75, RZ ;  /* 0x0000004b755b7210 */ /* 0x000fe20007ffe0ff */
[----:B------:R-:W-:-:S04]  /*11a6b0*/  IMAD.WIDE.U32.X R102, R79, 0x1ae3a46, R102, P5 ;  /* 0x01ae3a464f667825 */ /* 0x000fc800028e0466 */
[C-C-:B------:R-:W-:Y:S02]  /*11a6c0*/  IMAD R133, R100.reuse, 0x1ef3622f, R92.reuse ;  /* 0x1ef3622f64857824 */ /* 0x140fe400078e025c */
[----:B------:R-:W-:-:S04]  /*11a6d0*/  IMAD.WIDE.U32 R92, P5, R100, 0x1ef3622f, R92 ;  /* 0x1ef3622f645c7825 */ /* 0x000fc800078a005c */
[----:B------:R-:W-:-:S04]  /*11a6e0*/  IMAD.WIDE.U32 R74, R100, -0x45f6b800, RZ ;  /* 0xba094800644a7825 */ /* 0x000fc800078e00ff */
[C---:B------:R-:W-:Y:S01]  /*11a6f0*/  IMAD.WIDE.U32 R86, R118.reuse, 0xf5138f, R86 ;  /* 0x00f5138f76567825 */ /* 0x040fe200078e0056 */
[----:B------:R-:W-:Y:S02]  /*11a700*/  IADD3.X RZ, P2, PT, R151, R85, RZ, P2, !PT ;  /* 0x0000005597ff7210 */ /* 0x000fe4000175e4ff */
[----:B------:R-:W-:Y:S01]  /*11a710*/  IADD3.X R79, P0, PT, R137, R80, RZ, P0, !PT ;  /* 0x00000050894f7210 */ /* 0x000fe2000071e4ff */
[----:B------:R-:W-:Y:S01]  /*11a720*/  IMAD R107, R118, -0x39c4fa40, R94 ;  /* 0xc63b05c0766b7824 */ /* 0x000fe200078e025e */
[----:B------:R-:W-:Y:S01]  /*11a730*/  IADD3.X R96, P4, PT, R81, R86, RZ, P4, !PT ;  /* 0x0000005651607210 */ /* 0x000fe2000279e4ff */
[----:B------:R-:W-:Y:S01]  /*11a740*/  IMAD.X R143, RZ, RZ, RZ, P3 ;  /* 0x000000ffff8f7224 */ /* 0x000fe200018e06ff */
[----:B------:R-:W-:Y:S01]  /*11a750*/  IADD3 RZ, P3, PT, R92, R75, RZ ;  /* 0x0000004b5cff7210 */ /* 0x000fe20007f7e0ff */
[----:B------:R-:W-:Y:S01]  /*11a760*/  IMAD.IADD R84, R87, 0x1, R84 ;  /* 0x0000000157547824 */ /* 0x000fe200078e0254 */
[----:B------:R-:W-:Y:S01]  /*11a770*/  IADD3.X R116, P1, PT, R95, R116, RZ, P1, !PT ;  /* 0x000000745f747210 */ /* 0x000fe20000f3e4ff */
[----:B------:R-:W-:-:S02]  /*11a780*/  IMAD.MOV.U32 R94, RZ, RZ, R93 ;  /* 0x000000ffff5e7224 */ /* 0x000fc400078e005d */
[----:B------:R-:W-:Y:S01]  /*11a790*/  IMAD.WIDE.U32 R92, R147, 0xf5138f, RZ ;  /* 0x00f5138f935c7825 */ /* 0x000fe200078e00ff */
[----:B------:R-:W-:-:S03]  /*11a7a0*/  IADD3.X R81, P2, PT, R97, R72, RZ, P2, !PT ;  /* 0x0000004861517210 */ /* 0x000fc6000175e4ff */
[----:B------:R-:W-:Y:S01]  /*11a7b0*/  IMAD.X R95, RZ, RZ, RZ, P5 ;  /* 0x000000ffff5f7224 */ /* 0x000fe200028e06ff */
[----:B------:R-:W-:Y:S02]  /*11a7c0*/  IADD3.X R126, P0, PT, R89, R126, RZ, P0, !PT ;  /* 0x0000007e597e7210 */ /* 0x000fe4000071e4ff */
[----:B------:R-:W-:Y:S01]  /*11a7d0*/  IADD3.X R97, P5, PT, R77, R84, RZ, P4, !PT ;  /* 0x000000544d617210 */ /* 0x000fe200027be4ff */
[----:B------:R-:W-:Y:S01]  /*11a7e0*/  IMAD.WIDE.U32.X R94, R147, 0x1ef3622f, R94, P3 ;  /* 0x1ef3622f935e7825 */ /* 0x000fe200018e045e */
[----:B------:R-:W-:Y:S02]  /*11a7f0*/  IADD3.X R128, P4, PT, R143, R73, RZ, P2, !PT ;  /* 0x000000498f807210 */ /* 0x000fe4000179e4ff */
[----:B------:R-:W-:Y:S01]  /*11a800*/  IADD3.X R117, P1, PT, R78, R91, RZ, P1, !PT ;  /* 0x0000005b4e757210 */ /* 0x000fe20000f3e4ff */
[----:B------:R-:W-:Y:S01]  /*11a810*/  IMAD.WIDE.U32 R76, P3, R100, 0x1a22d9f3, R92 ;  /* 0x1a22d9f3644c7825 */ /* 0x000fe2000786005c */
[----:B------:R-:W-:Y:S02]  /*11a820*/  IADD3.X R130, P2, PT, R79, R90, RZ, P0, !PT ;  /* 0x0000005a4f827210 */ /* 0x000fe4000075e4ff */
[----:B------:R-:W-:Y:S01]  /*11a830*/  IADD3.X R93, P5, PT, RZ, RZ, RZ, P5, !PT ;  /* 0x000000ffff5d7210 */ /* 0x000fe20002fbe4ff */
[----:B------:R-:W-:Y:S01]  /*11a840*/  IMAD.WIDE.U32 R86, R147, 0x6ca1493b, RZ ;  /* 0x6ca1493b93567825 */ /* 0x000fe200078e00ff */
[----:B------:R-:W-:-:S03]  /*11a850*/  IADD3.X R137, P1, PT, RZ, RZ, RZ, P1, !PT ;  /* 0x000000ffff897210 */ /* 0x000fc60000f3e4ff */
[----:B------:R-:W-:Y:S01]  /*11a860*/  IMAD.WIDE.U32 R90, R100, 0xf5138f, RZ ;  /* 0x00f5138f645a7825 */ /* 0x000fe200078e00ff */
[----:B------:R-:W-:-:S03]  /*11a870*/  IADD3.X R124, P4, PT, R81, R124, RZ, P4, !PT ;  /* 0x0000007c517c7210 */ /* 0x000fc6000279e4ff */
[----:B------:R-:W-:Y:S02]  /*11a880*/  IMAD.X R89, RZ, RZ, RZ, P3 ;  /* 0x000000ffff597224 */ /* 0x000fe400018e06ff */
[----:B------:R-:W-:Y:S01]  /*11a890*/  IMAD.X R143, RZ, RZ, RZ, P5 ;  /* 0x000000ffff8f7224 */ /* 0x000fe200028e06ff */
[----:B------:R-:W-:Y:S01]  /*11a8a0*/  IADD3 RZ, P5, PT, R76, R91, RZ ;  /* 0x0000005b4cff7210 */ /* 0x000fe20007fbe0ff */
[----:B------:R-:W-:-:S04]  /*11a8b0*/  IMAD.WIDE.U32 R72, P3, R100, -0x39c4fa40, R86 ;  /* 0xc63b05c064487825 */ /* 0x000fc80007860056 */
[----:B------:R-:W-:-:S04]  /*11a8c0*/  IMAD.WIDE.U32 R84, R100, 0x6ca1493b, RZ ;  /* 0x6ca1493b64547825 */ /* 0x000fc800078e00ff */
[----:B------:R-:W-:-:S04]  /*11a8d0*/  IMAD.WIDE.U32 R80, R147, 0x17c510ea, RZ ;  /* 0x17c510ea93507825 */ /* 0x000fc800078e00ff */
[----:B------:R-:W-:Y:S02]  /*11a8e0*/  IMAD.MOV.U32 R88, RZ, RZ, R77 ;  /* 0x000000ffff587224 */ /* 0x000fe400078e004d */
[----:B------:R-:W-:Y:S02]  /*11a8f0*/  IMAD.IADD R139, R107, 0x1, R83 ;  /* 0x000000016b8b7824 */ /* 0x000fe400078e0253 */
[----:B------:R-:W-:Y:S01]  /*11a900*/  IMAD.X R141, RZ, RZ, RZ, P1 ;  /* 0x000000ffff8d7224 */ /* 0x000fe200008e06ff */
[----:B------:R-:W-:Y:S01]  /*11a910*/  IADD3 RZ, P1, PT, R116, R82, RZ ;  /* 0x0000005274ff7210 */ /* 0x000fe20007f3e0ff */
[----:B------:R-:W-:Y:S01]  /*11a920*/  IMAD.X R83, RZ, RZ, RZ, P3 ;  /* 0x000000ffff537224 */ /* 0x000fe200018e06ff */
[----:B------:R-:W-:Y:S01]  /*11a930*/  IADD3 RZ, P3, PT, R72, R85, RZ ;  /* 0x0000005548ff7210 */ /* 0x000fe20007f7e0ff */
[----:B------:R-:W-:Y:S02]  /*11a940*/  IMAD.MOV.U32 R82, RZ, RZ, R73 ;  /* 0x000000ffff527224 */ /* 0x000fe400078e0049 */
[----:B------:R-:W-:-:S04]  /*11a950*/  IMAD.WIDE.U32.X R88, R147, 0x1a22d9f3, R88, P5 ;  /* 0x1a22d9f393587825 */ /* 0x000fc800028e0458 */
[----:B------:R-:W-:-:S04]  /*11a960*/  IMAD.WIDE.U32 R72, P5, R100, 0x1ae3a46, R80 ;  /* 0x01ae3a4664487825 */ /* 0x000fc800078a0050 */
[----:B------:R-:W-:-:S04]  /*11a970*/  IMAD.WIDE.U32 R98, R100, 0x30000000, R98 ;  /* 0x3000000064627825 */ /* 0x000fc800078e0062 */
[----:B------:R-:W-:Y:S01]  /*11a980*/  IMAD.X R77, RZ, RZ, RZ, P5 ;  /* 0x000000ffff4d7224 */ /* 0x000fe200028e06ff */
[----:B------:R-:W-:Y:S01]  /*11a990*/  IADD3 RZ, P5, PT, R96, R74, RZ ;  /* 0x0000004a60ff7210 */ /* 0x000fe20007fbe0ff */
[----:B------:R-:W-:Y:S02]  /*11a9a0*/  IMAD.IADD R81, R133, 0x1, R75 ;  /* 0x0000000185517824 */ /* 0x000fe400078e024b */
[----:B------:R-:W-:-:S04]  /*11a9b0*/  IMAD.WIDE.U32 R78, R100, 0x17c510ea, RZ ;  /* 0x17c510ea644e7825 */ /* 0x000fc800078e00ff */
[----:B------:R-:W-:-:S04]  /*11a9c0*/  IMAD.WIDE.U32 R74, R98, -0x1, RZ ;  /* 0xffffffff624a7825 */ /* 0x000fc800078e00ff */
[----:B------:R-:W-:Y:S01]  /*11a9d0*/  IMAD.IADD R145, R99, 0x1, R145 ;  /* 0x0000000163917824 */ /* 0x000fe200078e0291 */
[----:B------:R-:W-:Y:S01]  /*11a9e0*/  MOV R76, R73 ;  /* 0x00000049004c7202 */ /* 0x000fe20000000f00 */
[----:B------:R-:W-:Y:S01]  /*11a9f0*/  IMAD.WIDE.U32.X R82, R147, -0x39c4fa40, R82, P3 ;  /* 0xc63b05c093527825 */ /* 0x000fe200018e0452 */
[----:B------:R-:W-:-:S03]  /*11aa00*/  IADD3 RZ, P3, PT, R72, R79, RZ ;  /* 0x0000004f48ff7210 */ /* 0x000fc60007f7e0ff */
[----:B------:R-:W-:Y:S01]  /*11aa10*/  IMAD R87, R98, -0x7af74001, -R145 ;  /* 0x8508bfff62577824 */ /* 0x000fe200078e0a91 */
[----:B------:R-:W-:Y:S01]  /*11aa20*/  IADD3.X RZ, P5, PT, R97, R81, RZ, P5, !PT ;  /* 0x0000005161ff7210 */ /* 0x000fe20002fbe4ff */
[----:B------:R-:W-:-:S04]  /*11aa30*/  IMAD.WIDE.U32 R72, R74, 0x1, RZ ;  /* 0x000000014a487825 */ /* 0x000fc800078e00ff */
[----:B------:R-:W-:Y:S02]  /*11aa40*/  IMAD.IADD R81, R75, 0x1, R87 ;  /* 0x000000014b517824 */ /* 0x000fe400078e0257 */
[----:B------:R-:W-:Y:S01]  /*11aa50*/  IMAD.WIDE.U32.X R76, R147, 0x1ae3a46, R76, P3 ;  /* 0x01ae3a46934c7825 */ /* 0x000fe200018e044c */
[----:B------:R-:W-:-:S03]  /*11aa60*/  IADD3 RZ, P3, PT, R98, R72, RZ ;  /* 0x0000004862ff7210 */ /* 0x000fc60007f7e0ff */
[----:B------:R-:W-:Y:S01]  /*11aa70*/  IMAD.WIDE.U32 R98, R81, 0x1, RZ ;  /* 0x0000000151627825 */ /* 0x000fe200078e00ff */
[----:B------:R-:W-:Y:S02]  /*11aa80*/  IADD3.X R126, P2, PT, R126, R125, RZ, P2, !PT ;  /* 0x0000007d7e7e7210 */ /* 0x000fe4000175e4ff */
[----:B------:R-:W-:Y:S01]  /*11aa90*/  IADD3.X R75, P0, PT, RZ, RZ, RZ, P0, !PT ;  /* 0x000000ffff4b7210 */ /* 0x000fe2000071e4ff */
[C---:B------:R-:W-:Y:S01]  /*11aaa0*/  IMAD R72, R74.reuse, -0x7af74000, R98 ;  /* 0x8508c0004a487824 */ /* 0x040fe200078e0262 */
[----:B------:R-:W-:Y:S02]  /*11aab0*/  IADD3.X RZ, P1, PT, R117, R139, RZ, P1, !PT ;  /* 0x0000008b75ff7210 */ /* 0x000fe40000f3e4ff */
[----:B------:R-:W-:Y:S01]  /*11aac0*/  IADD3.X R75, P2, PT, RZ, R75, RZ, P2, !PT ;  /* 0x0000004bff4b7210 */ /* 0x000fe2000175e4ff */
[----:B------:R-:W-:Y:S01]  /*11aad0*/  IMAD.IADD R72, R73, 0x1, R72 ;  /* 0x0000000149487824 */ /* 0x000fe200078e0248 */
[----:B------:R-:W-:Y:S02]  /*11aae0*/  IADD3.X R137, P1, PT, R137, R108, RZ, P1, !PT ;  /* 0x0000006c89897210 */ /* 0x000fe40000f3e4ff */
[----:B------:R-:W-:Y:S01]  /*11aaf0*/  IADD3.X R87, PT, PT, RZ, RZ, RZ, P2, P0 ;  /* 0x000000ffff577210 */ /* 0x000fe200017e04ff */
[----:B------:R-:W-:Y:S01]  /*11ab00*/  IMAD.WIDE.U32 R98, P2, R74, -0x7af74000, R98 ;  /* 0x8508c0004a627825 */ /* 0x000fe20007840062 */
[----:B------:R-:W-:-:S02]  /*11ab10*/  IADD3.X R141, P1, PT, R141, R109, RZ, P1, !PT ;  /* 0x0000006d8d8d7210 */ /* 0x000fc40000f3e4ff */
[----:B------:R-:W-:Y:S01]  /*11ab20*/  IADD3.X RZ, P3, PT, R145, R72, RZ, P3, !PT ;  /* 0x0000004891ff7210 */ /* 0x000fe20001f7e4ff */
[----:B------:R-:W-:Y:S01]  /*11ab30*/  IMAD R145, R100, 0x1a22d9f3, R92 ;  /* 0x1a22d9f364917824 */ /* 0x000fe200078e025c */
[----:B------:R-:W-:Y:S01]  /*11ab40*/  IADD3.X R109, P5, PT, R93, R94, RZ, P5, !PT ;  /* 0x0000005e5d6d7210 */ /* 0x000fe20002fbe4ff */
[----:B------:R-:W-:Y:S01]  /*11ab50*/  IMAD.WIDE.U32 R116, R118, 0x6ca1493b, R116 ;  /* 0x6ca1493b76747825 */ /* 0x000fe200078e0074 */
[----:B------:R-:W-:Y:S02]  /*11ab60*/  IADD3.X R125, P4, PT, R128, R123, RZ, P4, !PT ;  /* 0x0000007b807d7210 */ /* 0x000fe4000279e4ff */
[----:B------:R-:W-:Y:S01]  /*11ab70*/  IADD3 RZ, P0, PT, R73, R98, RZ ;  /* 0x0000006249ff7210 */ /* 0x000fe20007f1e0ff */
[----:B------:R-:W-:Y:S01]  /*11ab80*/  IMAD.WIDE.U32 R92, R81, 0x30000000, RZ ;  /* 0x30000000515c7825 */ /* 0x000fe200078e00ff */
[----:B------:R-:W-:-:S03]  /*11ab90*/  IADD3.X R94, P1, PT, R137, R130, RZ, P1, !PT ;  /* 0x00000082895e7210 */ /* 0x000fc60000f3e4ff */
[----:B------:R-:W-:Y:S01]  /*11aba0*/  IMAD.X R73, RZ, RZ, RZ, P2 ;  /* 0x000000ffff497224 */ /* 0x000fe200010e06ff */
[----:B------:R-:W-:Y:S01]  /*11abb0*/  IADD3.X R149, P2, PT, RZ, RZ, RZ, P4, !PT ;  /* 0x000000ffff957210 */ /* 0x000fe2000275e4ff */
[----:B------:R-:W-:Y:S01]  /*11abc0*/  IMAD.MOV.U32 R72, RZ, RZ, R99 ;  /* 0x000000ffff487224 */ /* 0x000fe200078e0063 */
[----:B------:R-:W-:Y:S01]  /*11abd0*/  IADD3.X R143, P5, PT, R143, R95, RZ, P5, !PT ;  /* 0x0000005f8f8f7210 */ /* 0x000fe20002fbe4ff */
[----:B------:R-:W-:Y:S01]  /*11abe0*/  IMAD R123, R100, -0x39c4fa40, R86 ;  /* 0xc63b05c0647b7824 */ /* 0x000fe200078e0256 */
[----:B------:R-:W-:Y:S01]  /*11abf0*/  IADD3.X R95, P1, PT, R141, R126, RZ, P1, !PT ;  /* 0x0000007e8d5f7210 */ /* 0x000fe20000f3e4ff */
[----:B------:R-:W-:Y:S02]  /*11ac00*/  IMAD.IADD R86, R117, 0x1, R107 ;  /* 0x0000000175567824 */ /* 0x000fe400078e026b */
[C-C-:B------:R-:W-:Y:S02]  /*11ac10*/  IMAD R107, R74.reuse, 0x170b5d44, R92.reuse ;  /* 0x170b5d444a6b7824 */ /* 0x140fe400078e025c */
[----:B------:R-:W-:Y:S01]  /*11ac20*/  IMAD.WIDE.U32 R92, P4, R74, 0x170b5d44, R92 ;  /* 0x170b5d444a5c7825 */ /* 0x000fe2000788005c */
[----:B------:R-:W-:-:S03]  /*11ac30*/  IADD3.X R116, P5, PT, R109, R116, RZ, P5, !PT ;  /* 0x000000746d747210 */ /* 0x000fc60002fbe4ff */
[----:B------:R-:W-:Y:S01]  /*11ac40*/  IMAD.WIDE.U32.X R72, R81, -0x7af74000, R72, P0 ;  /* 0x8508c00051487825 */ /* 0x000fe200000e0448 */
[----:B------:R-:W-:-:S03]  /*11ac50*/  IADD3.X R109, P1, PT, RZ, RZ, RZ, P1, !PT ;  /* 0x000000ffff6d7210 */ /* 0x000fc60000f3e4ff */
[----:B------:R-:W-:Y:S01]  /*11ac60*/  IMAD.X R153, RZ, RZ, RZ, P2 ;  /* 0x000000ffff997224 */ /* 0x000fe200010e06ff */
[----:B------:R-:W-:Y:S01]  /*11ac70*/  IADD3 RZ, P2, PT, R124, R122, RZ ;  /* 0x0000007a7cff7210 */ /* 0x000fe20007f5e0ff */
[----:B------:R-:W-:Y:S01]  /*11ac80*/  IMAD.X R99, RZ, RZ, RZ, P4 ;  /* 0x000000ffff637224 */ /* 0x000fe200020e06ff */
[----:B------:R-:W-:Y:S01]  /*11ac90*/  IADD3.X R141, P4, PT, RZ, R72, RZ, P3, !PT ;  /* 0x00000048ff8d7210 */ /* 0x000fe20001f9e4ff */
[----:B------:R-:W-:Y:S01]  /*11aca0*/  IMAD R139, R118, 0x1ae3a46, R106 ;  /* 0x01ae3a46768b7824 */ /* 0x000fe200078e026a */
[----:B------:R-:W-:Y:S01]  /*11acb0*/  IADD3.X RZ, P2, PT, R125, R119, RZ, P2, !PT ;  /* 0x000000777dff7210 */ /* 0x000fe2000175e4ff */
[C---:B------:R-:W-:Y:S02]  /*11acc0*/  IMAD R147, R100.reuse, 0x1ae3a46, R80 ;  /* 0x01ae3a4664937824 */ /* 0x040fe400078e0250 */
[----:B------:R-:W-:Y:S01]  /*11acd0*/  IMAD.X R119, RZ, RZ, RZ, P1 ;  /* 0x000000ffff777224 */ /* 0x000fe200008e06ff */
[----:B------:R-:W-:Y:S01]  /*11ace0*/  IADD3.X R80, P1, PT, RZ, R73, RZ, P4, !PT ;  /* 0x00000049ff507210 */ /* 0x000fe2000273e4ff */
[----:B------:R-:W-:Y:S01]  /*11acf0*/  IMAD.WIDE.U32 R96, R100, -0x45f6b800, R96 ;  /* 0xba09480064607825 */ /* 0x000fe200078e0060 */
[----:B------:R-:W-:-:S02]  /*11ad00*/  IADD3 RZ, P0, PT, R94, R104, RZ ;  /* 0x000000685eff7210 */ /* 0x000fc40007f1e0ff */
[----:B------:R-:W-:Y:S01]  /*11ad10*/  IADD3.X R117, P5, PT, R143, R86, RZ, P5, !PT ;  /* 0x000000568f757210 */ /* 0x000fe20002fbe4ff */
[----:B------:R-:W-:Y:S01]  /*11ad20*/  IMAD.IADD R155, R139, 0x1, R105 ;  /* 0x000000018b9b7824 */ /* 0x000fe200078e0269 */
[----:B------:R-:W-:Y:S01]  /*11ad30*/  IADD3.X R106, P2, PT, R149, R120, RZ, P2, !PT ;  /* 0x00000078956a7210 */ /* 0x000fe2000175e4ff */
[----:B------:R-:W-:Y:S01]  /*11ad40*/  IMAD.WIDE.U32 R104, R74, 0x30000000, RZ ;  /* 0x300000004a687825 */ /* 0x000fe200078e00ff */
[----:B------:R-:W-:-:S03]  /*11ad50*/  IADD3 RZ, P4, PT, R116, R90, RZ ;  /* 0x0000005a74ff7210 */ /* 0x000fc60007f9e0ff */
[----:B------:R-:W-:Y:S01]  /*11ad60*/  IMAD.IADD R137, R145, 0x1, R91 ;  /* 0x0000000191897824 */ /* 0x000fe200078e025b */
[----:B------:R-:W-:Y:S02]  /*11ad70*/  IADD3.X R120, P1, PT, R141, R96, RZ, P1, !PT ;  /* 0x000000608d787210 */ /* 0x000fe40000f3e4ff */
[----:B------:R-:W-:Y:S01]  /*11ad80*/  IADD3.X R141, P5, PT, RZ, RZ, RZ, P5, !PT ;  /* 0x000000ffff8d7210 */ /* 0x000fe20002fbe4ff */
[----:B------:R-:W-:Y:S01]  /*11ad90*/  IMAD.WIDE.U32 R72, R81, -0x45f6b800, RZ ;  /* 0xba09480051487825 */ /* 0x000fe200078e00ff */
[----:B------:R-:W-:Y:S02]  /*11ada0*/  IADD3 RZ, P3, PT, R92, R105, RZ ;  /* 0x000000695cff7210 */ /* 0x000fe40007f7e0ff */
[----:B------:R-:W-:Y:S01]  /*11adb0*/  IADD3.X R86, P2, PT, R153, R121, RZ, P2, !PT ;  /* 0x0000007999567210 */ /* 0x000fe2000175e4ff */
[----:B------:R-:W-:Y:S01]  /*11adc0*/  IMAD.MOV.U32 R98, RZ, RZ, R93 ;  /* 0x000000ffff627224 */ /* 0x000fe200078e005d */
[----:B------:R-:W-:Y:S01]  /*11add0*/  IADD3.X RZ, P4, PT, R117, R137, RZ, P4, !PT ;  /* 0x0000008975ff7210 */ /* 0x000fe2000279e4ff */
[----:B------:R-:W-:-:S02]  /*11ade0*/  IMAD.IADD R121, R97, 0x1, R133 ;  /* 0x0000000161797824 */ /* 0x000fc400078e0285 */
[----:B------:R-:W-:Y:S01]  /*11adf0*/  IMAD.X R149, RZ, RZ, RZ, P5 ;  /* 0x000000ffff957224 */ /* 0x000fe200028e06ff */
[----:B------:R-:W-:Y:S01]  /*11ae00*/  IADD3.X R137, P4, PT, R141, R88, RZ, P4, !PT ;  /* 0x000000588d897210 */ /* 0x000fe2000279e4ff */
[----:B------:R-:W-:Y:S01]  /*11ae10*/  IMAD R143, R74, 0x1ef3622f, R72 ;  /* 0x1ef3622f4a8f7824 */ /* 0x000fe200078e0248 */
[----:B------:R-:W-:Y:S01]  /*11ae20*/  IADD3.X RZ, P0, PT, R95, R155, RZ, P0, !PT ;  /* 0x0000009b5fff7210 */ /* 0x000fe2000071e4ff */
[----:B------:R-:W-:Y:S01]  /*11ae30*/  IMAD.WIDE.U32.X R98, R81, 0x170b5d44, R98, P3 ;  /* 0x170b5d4451627825 */ /* 0x000fe200018e0462 */
[----:B------:R-:W-:-:S03]  /*11ae40*/  IADD3.X R121, P1, PT, R80, R121, RZ, P1, !PT ;  /* 0x0000007950797210 */ /* 0x000fc60000f3e4ff */
[----:B------:R-:W-:Y:S01]  /*11ae50*/  IMAD.WIDE.U32 R72, P3, R74, 0x1ef3622f, R72 ;  /* 0x1ef3622f4a487825 */ /* 0x000fe20007860048 */
[----:B------:R-:W-:-:S03]  /*11ae60*/  IADD3.X R80, P0, PT, R109, R102, RZ, P0, !PT ;  /* 0x000000666d507210 */ /* 0x000fc6000071e4ff */
[----:B------:R-:W-:Y:S01]  /*11ae70*/  IMAD.WIDE.U32 R96, R74, -0x45f6b800, RZ ;  /* 0xba0948004a607825 */ /* 0x000fe200078e00ff */
[----:B------:R-:W-:-:S03]  /*11ae80*/  IADD3.X R109, P1, PT, RZ, RZ, RZ, P1, !PT ;  /* 0x000000ffff6d7210 */ /* 0x000fc60000f3e4ff */
[----:B------:R-:W-:Y:S01]  /*11ae90*/  IMAD.WIDE.U32 R94, R118, 0x17c510ea, R94 ;  /* 0x17c510ea765e7825 */ /* 0x000fe200078e005e */
[----:B------:R-:W-:Y:S02]  /*11aea0*/  IADD3.X R118, P4, PT, R149, R89, RZ, P4, !PT ;  /* 0x0000005995767210 */ /* 0x000fe4000279e4ff */
[----:B------:R-:W-:Y:S01]  /*11aeb0*/  IADD3.X R93, PT, PT, RZ, RZ, RZ, P3, !PT ;  /* 0x000000ffff5d7210 */ /* 0x000fe20001ffe4ff */
[----:B------:R-:W-:Y:S01]  /*11aec0*/  IMAD.WIDE.U32 R90, R81, 0xf5138f, RZ ;  /* 0x00f5138f515a7825 */ /* 0x000fe200078e00ff */
[----:B------:R-:W-:Y:S02]  /*11aed0*/  IADD3 RZ, P5, PT, R72, R97, RZ ;  /* 0x0000006148ff7210 */ /* 0x000fe40007fbe0ff */
[----:B------:R-:W-:Y:S01]  /*11aee0*/  IADD3.X R94, P4, PT, R137, R94, RZ, P4, !PT ;  /* 0x0000005e895e7210 */ /* 0x000fe2000279e4ff */
[----:B------:R-:W-:Y:S01]  /*11aef0*/  IMAD.WIDE.U32 R88, R81, 0x6ca1493b, RZ ;  /* 0x6ca1493b51587825 */ /* 0x000fe200078e00ff */
[----:B------:R-:W-:-:S03]  /*11af00*/  IADD3.X R108, P0, PT, R119, R103, RZ, P0, !PT ;  /* 0x00000067776c7210 */ /* 0x000fc6000071e4ff */
[----:B------:R-:W-:Y:S02]  /*11af10*/  IMAD.MOV.U32 R92, RZ, RZ, R73 ;  /* 0x000000ffff5c7224 */ /* 0x000fe400078e0049 */
[--C-:B------:R-:W-:Y:S02]  /*11af20*/  IMAD R133, R74, 0x1a22d9f3, R90.reuse ;  /* 0x1a22d9f34a857824 */ /* 0x100fe400078e025a */
[----:B------:R-:W-:Y:S02]  /*11af30*/  IMAD.IADD R95, R95, 0x1, R139 ;  /* 0x000000015f5f7824 */ /* 0x000fe400078e028b */
[----:B------:R-:W-:Y:S01]  /*11af40*/  IMAD.X R137, RZ, RZ, RZ, P1 ;  /* 0x000000ffff897224 */ /* 0x000fe200008e06ff */
[----:B------:R-:W-:Y:S01]  /*11af50*/  IADD3 RZ, P1, PT, R94, R84, RZ ;  /* 0x000000545eff7210 */ /* 0x000fe20007f3e0ff */
[----:B------:R-:W-:-:S04]  /*11af60*/  IMAD.WIDE.U32 R90, P3, R74, 0x1a22d9f3, R90 ;  /* 0x1a22d9f34a5a7825 */ /* 0x000fc8000786005a */
[----:B------:R-:W-:-:S04]  /*11af70*/  IMAD.WIDE.U32 R154, R74, 0xf5138f, RZ ;  /* 0x00f5138f4a9a7825 */ /* 0x000fc800078e00ff */
[----:B------:R-:W-:Y:S02]  /*11af80*/  IMAD.IADD R119, R123, 0x1, R85 ;  /* 0x000000017b777824 */ /* 0x000fe400078e0255 */
[----:B------:R-:W-:Y:S02]  /*11af90*/  IMAD R139, R74, -0x39c4fa40, R88 ;  /* 0xc63b05c04a8b7824 */ /* 0x000fe400078e0258 */
[----:B------:R-:W-:-:S04]  /*11afa0*/  IMAD.WIDE.U32.X R92, R81, 0x1ef3622f, R92, P5 ;  /* 0x1ef3622f515c7825 */ /* 0x000fc800028e045c */
[----:B------:R-:W-:-:S04]  /*11afb0*/  IMAD.WIDE.U32 R88, P5, R74, -0x39c4fa40, R88 ;  /* 0xc63b05c04a587825 */ /* 0x000fc800078a0058 */
[----:B------:R-:W-:-:S04]  /*11afc0*/  IMAD.WIDE.U32 R84, R74, 0x6ca1493b, RZ ;  /* 0x6ca1493b4a547825 */ /* 0x000fc800078e00ff */
[----:B------:R-:W-:Y:S01]  /*11afd0*/  IMAD.X R73, RZ, RZ, RZ, P3 ;  /* 0x000000ffff497224 */ /* 0x000fe200018e06ff */
[----:B------:R-:W-:Y:S01]  /*11afe0*/  IADD3 RZ, P3, PT, R90, R155, RZ ;  /* 0x0000009b5aff7210 */ /* 0x000fe20007f7e0ff */
[----:B------:R-:W-:Y:S02]  /*11aff0*/  IMAD.MOV.U32 R72, RZ, RZ, R91 ;  /* 0x000000ffff487224 */ /* 0x000fe400078e005b */
[----:B------:R-:W-:Y:S01]  /*11b000*/  IMAD.X R91, RZ, RZ, RZ, P5 ;  /* 0x000000ffff5b7224 */ /* 0x000fe200028e06ff */
[----:B------:R-:W-:Y:S01]  /*11b010*/  IADD3 RZ, P5, PT, R88, R85, RZ ;  /* 0x0000005558ff7210 */ /* 0x000fe20007fbe0ff */
[----:B------:R-:W-:-:S04]  /*11b020*/  IMAD.WIDE.U32 R102, R81, 0x17c510ea, RZ ;  /* 0x17c510ea51667825 */ /* 0x000fc800078e00ff */
[----:B------:R-:W-:Y:S02]  /*11b030*/  IMAD.MOV.U32 R90, RZ, RZ, R89 ;  /* 0x000000ffff5a7224 */ /* 0x000fe400078e0059 */
[----:B------:R-:W-:Y:S01]  /*11b040*/  IMAD.WIDE.U32.X R72, R81, 0x1a22d9f3, R72, P3 ;  /* 0x1a22d9f351487825 */ /* 0x000fe200018e0448 */
[----:B------:R-:W-:-:S03]  /*11b050*/  IADD3 RZ, P3, PT, R120, R104, RZ ;  /* 0x0000006878ff7210 */ /* 0x000fc60007f7e0ff */
[----:B------:R-:W-:Y:S02]  /*11b060*/  IMAD.IADD R141, R107, 0x1, R105 ;  /* 0x000000016b8d7824 */ /* 0x000fe400078e0269 */
[----:B------:R-:W-:Y:S02]  /*11b070*/  IMAD R149, R74, 0x1ae3a46, R102 ;  /* 0x01ae3a464a957824 */ /* 0x000fe400078e0266 */
[----:B------:R-:W-:-:S04]  /*11b080*/  IMAD.WIDE.U32.X R90, R81, -0x39c4fa40, R90, P5 ;  /* 0xc63b05c0515a7825 */ /* 0x000fc800028e045a */
[----:B------:R-:W-:-:S04]  /*11b090*/  IMAD.WIDE.U32 R102, P5, R74, 0x1ae3a46, R102 ;  /* 0x01ae3a464a667825 */ /* 0x000fc800078a0066 */
[----:B------:R-:W-:Y:S01]  /*11b0a0*/  IMAD.WIDE.U32 R104, R74, 0x17c510ea, RZ ;  /* 0x17c510ea4a687825 */ /* 0x000fe200078e00ff */
[----:B------:R-:W-:-:S03]  /*11b0b0*/  IADD3.X RZ, P3, PT, R121, R141, RZ, P3, !PT ;  /* 0x0000008d79ff7210 */ /* 0x000fc60001f7e4ff */
[----:B------:R-:W-:Y:S01]  /*11b0c0*/  IMAD.X R89, RZ, RZ, RZ, P5 ;  /* 0x000000ffff597224 */ /* 0x000fe200028e06ff */
[----:B------:R-:W-:Y:S01]  /*11b0d0*/  IADD3 RZ, P5, PT, R102, R105, RZ ;  /* 0x0000006966ff7210 */ /* 0x000fe20007fbe0ff */
[----:B------:R-:W-:Y:S01]  /*11b0e0*/  IMAD.MOV.U32 R88, RZ, RZ, R103 ;  /* 0x000000ffff587224 */ /* 0x000fe200078e0067 */
[----:B------:R-:W-:Y:S02]  /*11b0f0*/  IADD3.X R95, P4, PT, R118, R95, RZ, P4, !PT ;  /* 0x0000005f765f7210 */ /* 0x000fe4000279e4ff */
[----:B------:R-:W-:Y:S01]  /*11b100*/  IADD3.X R75, P0, PT, R80, R75, RZ, P0, !PT ;  /* 0x0000004b504b7210 */ /* 0x000fe2000071e4ff */
[----:B------:R-:W-:Y:S01]  /*11b110*/  IMAD.WIDE.U32.X R88, R81, 0x1ae3a46, R88, P5 ;  /* 0x01ae3a4651587825 */ /* 0x000fe200028e0458 */
[----:B------:R-:W-:Y:S02]  /*11b120*/  IADD3.X R109, P3, PT, R109, R98, RZ, P3, !PT ;  /* 0x000000626d6d7210 */ /* 0x000fe40001f7e4ff */
[----:B------:R-:W-:Y:S01]  /*11b130*/  IADD3.X R81, P4, PT, RZ, RZ, RZ, P4, !PT ;  /* 0x000000ffff517210 */ /* 0x000fe2000279e4ff */
[----:B------:R-:W-:Y:S01]  /*11b140*/  IMAD.WIDE.U32 R150, R70, R6, R150 ;  /* 0x0000000646967225 */ /* 0x000fe200078e0096 */
[----:B------:R-:W-:-:S02]  /*11b150*/  IADD3.X RZ, P1, PT, R95, R119, RZ, P1, !PT ;  /* 0x000000775fff7210 */ /* 0x000fc40000f3e4ff */
[----:B------:R-:W-:Y:S01]  /*11b160*/  IADD3.X R103, P0, PT, R108, R87, RZ, P0, !PT ;  /* 0x000000576c677210 */ /* 0x000fe2000071e4ff */
[----:B------:R-:W-:Y:S01]  /*11b170*/  IMAD.WIDE.U32 R116, R100, 0xf5138f, R116 ;  /* 0x00f5138f64747825 */ /* 0x000fe200078e0074 */
[----:B------:R-:W-:Y:S02]  /*11b180*/  IADD3.X R137, P3, PT, R137, R99, RZ, P3, !PT ;  /* 0x0000006389897210 */ /* 0x000fe40001f7e4ff */
[----:B------:R-:W-:Y:S01]  /*11b190*/  IADD3.X R87, PT, PT, RZ, RZ, RZ, P4, !PT ;  /* 0x000000ffff577210 */ /* 0x000fe200027fe4ff */
[----:B------:R-:W-:Y:S01]  /*11b1a0*/  IMAD.IADD R152, R151, 0x1, R152 ;  /* 0x0000000197987824 */ /* 0x000fe200078e0298 */
[----:B------:R-:W-:Y:S01]  /*11b1b0*/  IADD3.X R80, P1, PT, R81, R82, RZ, P1, !PT ;  /* 0x0000005251507210 */ /* 0x000fe20000f3e4ff */
[----:B------:R-:W-:Y:S01]  /*11b1c0*/  IMAD.IADD R102, R117, 0x1, R145 ;  /* 0x0000000175667824 */ /* 0x000fe200078e0291 */
[----:B------:R-:W-:Y:S01]  /*11b1d0*/  IADD3.X R75, P4, PT, R75, R150, RZ, P0, !PT ;  /* 0x000000964b4b7210 */ /* 0x000fe2000079e4ff */
[----:B------:R-:W-:Y:S01]  /*11b1e0*/  IMAD.WIDE.U32 R120, R74, 0x30000000, R120 ;  /* 0x300000004a787825 */ /* 0x000fe200078e0078 */
[----:B------:R-:W-:-:S02]  /*11b1f0*/  IADD3.X R116, P3, PT, R109, R116, RZ, P3, !PT ;  /* 0x000000746d747210 */ /* 0x000fc40001f7e4ff */
[----:B------:R-:W-:Y:S02]  /*11b200*/  IADD3.X R98, P5, PT, R87, R83, RZ, P1, !PT ;  /* 0x0000005357627210 */ /* 0x000fe40000fbe4ff */
[----:B------:R-:W-:Y:S02]  /*11b210*/  IADD3.X R103, P4, PT, R103, R152, RZ, P4, !PT ;  /* 0x0000009867677210 */ /* 0x000fe4000279e4ff */
[----:B------:R-:W-:Y:S01]  /*11b220*/  IADD3.X R87, P0, PT, RZ, RZ, RZ, P0, !PT ;  /* 0x000000ffff577210 */ /* 0x000fe2000071e4ff */
[----:B------:R-:W-:Y:S01]  /*11b230*/  IMAD.IADD R107, R121, 0x1, R107 ;  /* 0x00000001796b7824 */ /* 0x000fe200078e026b */
[----:B------:R-:W-:Y:S02]  /*11b240*/  IADD3.X R117, P3, PT, R137, R102, RZ, P3, !PT ;  /* 0x0000006689757210 */ /* 0x000fe40001f7e4ff */
[----:B------:R-:W-:Y:S02]  /*11b250*/  IADD3 RZ, P1, PT, R116, R96, RZ ;  /* 0x0000006074ff7210 */ /* 0x000fe40007f3e0ff */
[----:B------:R-:W-:Y:S01]  /*11b260*/  IADD3.X R87, P4, PT, RZ, R87, RZ, P4, !PT ;  /* 0x00000057ff577210 */ /* 0x000fe2000279e4ff */
[----:B------:R-:W-:Y:S01]  /*11b270*/  IMAD.WIDE.U32 R82, R120, -0x1, RZ ;  /* 0xffffffff78527825 */ /* 0x000fe200078e00ff */
[----:B------:R-:W-:-:S02]  /*11b280*/  IADD3.X R96, P5, PT, R80, R75, RZ, P5, !PT ;  /* 0x0000004b50607210 */ /* 0x000fc40002fbe4ff */
[----:B------:R-:W-:Y:S01]  /*11b290*/  IADD3.X R99, P3, PT, RZ, RZ, RZ, P3, !PT ;  /* 0x000000ffff637210 */ /* 0x000fe20001f7e4ff */
[----:B------:R-:W-:Y:S01]  /*11b2a0*/  IMAD R119, R120, -0x7af74001, -R107 ;  /* 0x8508bfff78777824 */ /* 0x000fe200078e0a6b */
[----:B------:R-:W-:Y:S01]  /*11b2b0*/  IADD3.X R75, PT, PT, RZ, RZ, RZ, P4, P0 ;  /* 0x000000ffff4b7210 */ /* 0x000fe200027e04ff */
[----:B------:R-:W-:Y:S01]  /*11b2c0*/  IMAD.IADD R109, R143, 0x1, R97 ;  /* 0x000000018f6d7824 */ /* 0x000fe200078e0261 */
[----:B------:R-:W-:Y:S01]  /*11b2d0*/  IADD3 RZ, P0, PT, R96, R78, RZ ;  /* 0x0000004e60ff7210 */ /* 0x000fe20007f1e0ff */
[----:B------:R-:W-:Y:S01]  /*11b2e0*/  IMAD.IADD R79, R147, 0x1, R79 ;  /* 0x00000001934f7824 */ /* 0x000fe200078e024f */
[----:B------:R-:W-:Y:S01]  /*11b2f0*/  IADD3.X R97, P5, PT, R98, R103, RZ, P5, !PT ;  /* 0x0000006762617210 */ /* 0x000fe20002fbe4ff */
[----:B------:R-:W-:Y:S02]  /*11b300*/  IMAD.IADD R83, R83, 0x1, R119 ;  /* 0x0000000153537824 */ /* 0x000fe400078e0277 */
[----:B------:R-:W-:Y:S01]  /*11b310*/  IMAD.X R103, RZ, RZ, RZ, P3 ;  /* 0x000000ffff677224 */ /* 0x000fe200018e06ff */
[----:B------:R-:W-:Y:S01]  /*11b320*/  IADD3.X RZ, P3, PT, R117, R109, RZ, P1, !PT ;  /* 0x0000006d75ff7210 */ /* 0x000fe20000f7e4ff */
[----:B------:R-:W-:Y:S01]  /*11b330*/  IMAD.WIDE.U32 R80, R82, 0x1, RZ ;  /* 0x0000000152507825 */ /* 0x000fe200078e00ff */
[----:B------:R-:W-:-:S03]  /*11b340*/  IADD3.X RZ, P1, PT, R97, R79, RZ, P0, !PT ;  /* 0x0000004f61ff7210 */ /* 0x000fc6000073e4ff */
[----:B------:R-:W-:Y:S01]  /*11b350*/  IMAD.WIDE.U32 R78, R83, 0x1, RZ ;  /* 0x00000001534e7825 */ /* 0x000fe200078e00ff */
[----:B------:R-:W-:-:S03]  /*11b360*/  IADD3 RZ, P4, PT, R120, R80, RZ ;  /* 0x0000005078ff7210 */ /* 0x000fc60007f9e0ff */
[C-C-:B------:R-:W-:Y:S01]  /*11b370*/  IMAD R80, R82.reuse, -0x7af74000, R78.reuse ;  /* 0x8508c00052507824 */ /* 0x140fe200078e024e */
[----:B------:R-:W-:Y:S01]  /*11b380*/  IADD3.X R109, P5, PT, RZ, RZ, RZ, P5, !PT ;  /* 0x000000ffff6d7210 */ /* 0x000fe20002fbe4ff */
[----:B------:R-:W-:Y:S01]  /*11b390*/  IMAD.WIDE.U32 R78, P0, R82, -0x7af74000, R78 ;  /* 0x8508c000524e7825 */ /* 0x000fe2000780004e */
[----:B------:R-:W-:-:S03]  /*11b3a0*/  IADD3.X R99, P3, PT, R99, R92, RZ, P3, !PT ;  /* 0x0000005c63637210 */ /* 0x000fc60001f7e4ff */
[----:B------:R-:W-:Y:S01]  /*11b3b0*/  IMAD.IADD R80, R81, 0x1, R80 ;  /* 0x0000000151507824 */ /* 0x000fe200078e0250 */
[----:B------:R-:W-:Y:S01]  /*11b3c0*/  IADD3.X R92, P3, PT, R103, R93, RZ, P3, !PT ;  /* 0x0000005d675c7210 */ /* 0x000fe20001f7e4ff */
[----:B------:R-:W-:-:S03]  /*11b3d0*/  IMAD.WIDE.U32 R94, R100, 0x6ca1493b, R94 ;  /* 0x6ca1493b645e7825 */ /* 0x000fc600078e005e */
[----:B------:R-:W-:Y:S01]  /*11b3e0*/  IADD3.X RZ, P4, PT, R107, R80, RZ, P4, !PT ;  /* 0x000000506bff7210 */ /* 0x000fe2000279e4ff */
[----:B------:R-:W-:Y:S01]  /*11b3f0*/  IMAD.X R119, RZ, RZ, RZ, P5 ;  /* 0x000000ffff777224 */ /* 0x000fe200028e06ff */
[----:B------:R-:W-:Y:S01]  /*11b400*/  IADD3 RZ, P5, PT, R81, R78, RZ ;  /* 0x0000004e51ff7210 */ /* 0x000fe20007fbe0ff */
[----:B------:R-:W-:Y:S01]  /*11b410*/  IMAD.IADD R123, R95, 0x1, R123 ;  /* 0x000000015f7b7824 */ /* 0x000fe200078e027b */
[----:B------:R-:W-:Y:S01]  /*11b420*/  IADD3.X R94, P3, PT, R99, R94, RZ, P3, !PT ;  /* 0x0000005e635e7210 */ /* 0x000fe20001f7e4ff */
[----:B------:R-:W-:Y:S02]  /*11b430*/  IMAD.X R81, RZ, RZ, RZ, P0 ;  /* 0x000000ffff517224 */ /* 0x000fe400000e06ff */
[----:B------:R-:W-:Y:S02]  /*11b440*/  IMAD.MOV.U32 R80, RZ, RZ, R79 ;  /* 0x000000ffff507224 */ /* 0x000fe400078e004f */
[----:B------:R-:W-:Y:S01]  /*11b450*/  IMAD.WIDE.U32 R96, R100, 0x17c510ea, R96 ;  /* 0x17c510ea64607825 */ /* 0x000fe200078e0060 */
[----:B------:R-:W-:-:S02]  /*11b460*/  IADD3.X R100, P1, PT, R109, R76, RZ, P1, !PT ;  /* 0x0000004c6d647210 */ /* 0x000fc40000f3e4ff */
[----:B------:R-:W-:Y:S01]  /*11b470*/  IADD3.X R95, P3, PT, R92, R123, RZ, P3, !PT ;  /* 0x0000007b5c5f7210 */ /* 0x000fe20001f7e4ff */
[----:B------:R-:W-:Y:S01]  /*11b480*/  IMAD.WIDE.U32.X R80, R83, -0x7af74000, R80, P5 ;  /* 0x8508c00053507825 */ /* 0x000fe200028e0450 */
[----:B------:R-:W-:Y:S02]  /*11b490*/  IADD3.X R98, P1, PT, R119, R77, RZ, P1, !PT ;  /* 0x0000004d77627210 */ /* 0x000fe40000f3e4ff */
[----:B------:R-:W-:Y:S01]  /*11b4a0*/  IADD3 RZ, P0, PT, R94, R154, RZ ;  /* 0x0000009a5eff7210 */ /* 0x000fe20007f1e0ff */
[----:B------:R-:W-:Y:S01]  /*11b4b0*/  IMAD.IADD R93, R133, 0x1, R155 ;  /* 0x00000001855d7824 */ /* 0x000fe200078e029b */
[----:B------:R-:W-:Y:S01]  /*11b4c0*/  IADD3.X R107, P3, PT, RZ, RZ, RZ, P3, !PT ;  /* 0x000000ffff6b7210 */ /* 0x000fe20001f7e4ff */
[----:B------:R-:W-:Y:S01]  /*11b4d0*/  IMAD.WIDE.U32 R76, R83, 0x30000000, RZ ;  /* 0x30000000534c7825 */ /* 0x000fe200078e00ff */
[----:B------:R-:W-:Y:S02]  /*11b4e0*/  IADD3.X R99, P4, PT, RZ, R80, RZ, P4, !PT ;  /* 0x00000050ff637210 */ /* 0x000fe4000279e4ff */
[----:B------:R-:W-:Y:S01]  /*11b4f0*/  IADD3.X RZ, P0, PT, R95, R93, RZ, P0, !PT ;  /* 0x0000005d5fff7210 */ /* 0x000fe2000071e4ff */
[----:B------:R-:W-:Y:S01]  /*11b500*/  IMAD.WIDE.U32 R116, R74, -0x45f6b800, R116 ;  /* 0xba0948004a747825 */ /* 0x000fe200078e0074 */
[----:B------:R-:W-:-:S03]  /*11b510*/  IADD3.X R80, P4, PT, RZ, R81, RZ, P4, !PT ;  /* 0x00000051ff507210 */ /* 0x000fc6000279e4ff */
[C-C-:B------:R-:W-:Y:S01]  /*11b520*/  IMAD R103, R82.reuse, 0x170b5d44, R76.reuse ;  /* 0x170b5d4452677824 */ /* 0x140fe200078e024c */
[----:B------:R-:W-:Y:S01]  /*11b530*/  IADD3.X R107, P0, PT, R107, R72, RZ, P0, !PT ;  /* 0x000000486b6b7210 */ /* 0x000fe2000071e4ff */
[----:B------:R-:W-:Y:S01]  /*11b540*/  IMAD.WIDE.U32 R76, P5, R82, 0x170b5d44, R76 ;  /* 0x170b5d44524c7825 */ /* 0x000fe200078a004c */
[----:B------:R-:W-:-:S03]  /*11b550*/  IADD3.X R116, P4, PT, R99, R116, RZ, P4, !PT ;  /* 0x0000007463747210 */ /* 0x000fc6000279e4ff */
[----:B------:R-:W-:-:S04]  /*11b560*/  IMAD.WIDE.U32 R78, R82, 0x30000000, RZ ;  /* 0x30000000524e7825 */ /* 0x000fc800078e00ff */
[----:B------:R-:W-:Y:S02]  /*11b570*/  IMAD.X R109, RZ, RZ, RZ, P3 ;  /* 0x000000ffff6d7224 */ /* 0x000fe400018e06ff */
[----:B------:R-:W-:Y:S01]  /*11b580*/  IMAD.IADD R143, R117, 0x1, R143 ;  /* 0x00000001758f7824 */ /* 0x000fe200078e028f */
[----:B------:R-:W-:Y:S01]  /*11b590*/  IADD3.X R93, PT, PT, RZ, RZ, RZ, P5, !PT ;  /* 0x000000ffff5d7210 */ /* 0x000fe20002ffe4ff */
[----:B------:R-:W-:Y:S01]  /*11b5a0*/  IMAD.MOV.U32 R92, RZ, RZ, R77 ;  /* 0x000000ffff5c7224 */ /* 0x000fe200078e004d */
[----:B------:R-:W-:Y:S02]  /*11b5b0*/  IADD3 RZ, P3, PT, R76, R79, RZ ;  /* 0x0000004f4cff7210 */ /* 0x000fe40007f7e0ff */
[----:B------:R-:W-:Y:S01]  /*11b5c0*/  IADD3.X R72, P0, PT, R109, R73, RZ, P0, !PT ;  /* 0x000000496d487210 */ /* 0x000fe2000071e4ff */
[----:B------:R-:W-:Y:S01]  /*11b5d0*/  IMAD.IADD R73, R103, 0x1, R79 ;  /* 0x0000000167497824 */ /* 0x000fe200078e024f */
[----:B------:R-:W-:Y:S01]  /*11b5e0*/  IADD3 RZ, P5, PT, R116, R78, RZ ;  /* 0x0000004e74ff7210 */ /* 0x000fe20007fbe0ff */
[----:B------:R-:W-:Y:S01]  /*11b5f0*/  IMAD.IADD R147, R97, 0x1, R147 ;  /* 0x0000000161937824 */ /* 0x000fe200078e0293 */
[----:B------:R-:W-:Y:S01]  /*11b600*/  IADD3.X R117, P4, PT, R80, R143, RZ, P4, !PT ;  /* 0x0000008f50757210 */ /* 0x000fe2000279e4ff */
[----:B------:R-:W-:Y:S01]  /*11b610*/  IMAD.WIDE.U32.X R92, R83, 0x170b5d44, R92, P3 ;  /* 0x170b5d44535c7825 */ /* 0x000fe200018e045c */
[----:B------:R-:W-:-:S02]  /*11b620*/  IADD3.X R96, P0, PT, R107, R96, RZ, P0, !PT ;  /* 0x000000606b607210 */ /* 0x000fc4000071e4ff */
[----:B------:R-:W-:Y:S02]  /*11b630*/  IADD3.X RZ, P5, PT, R117, R73, RZ, P5, !PT ;  /* 0x0000004975ff7210 */ /* 0x000fe40002fbe4ff */
[----:B------:R-:W-:Y:S02]  /*11b640*/  IADD3.X R81, P4, PT, RZ, RZ, RZ, P4, !PT ;  /* 0x000000ffff517210 */ /* 0x000fe4000279e4ff */
[----:B------:R-:W-:Y:S01]  /*11b650*/  IADD3.X R97, P0, PT, R72, R147, RZ, P0, !PT ;  /* 0x0000009348617210 */ /* 0x000fe2000071e4ff */
[----:B------:R-:W-:Y:S01]  /*11b660*/  IMAD.WIDE.U32 R72, R83, -0x45f6b800, RZ ;  /* 0xba09480053487825 */ /* 0x000fe200078e00ff */
[----:B------:R-:W-:Y:S02]  /*11b670*/  IADD3.X R87, P1, PT, R100, R87, RZ, P1, !PT ;  /* 0x0000005764577210 */ /* 0x000fe40000f3e4ff */
[----:B------:R-:W-:Y:S01]  /*11b680*/  IADD3.X R81, P5, PT, R81, R92, RZ, P5, !PT ;  /* 0x0000005c51517210 */ /* 0x000fe20002fbe4ff */
[----:B------:R-:W-:Y:S01]  /*11b690*/  IMAD.IADD R77, R139, 0x1, R85 ;  /* 0x000000018b4d7824 */ /* 0x000fe200078e0255 */
[----:B------:R-:W-:Y:S01]  /*11b6a0*/  IADD3 RZ, P3, PT, R96, R84, RZ ;  /* 0x0000005460ff7210 */ /* 0x000fe20007f7e0ff */
[----:B------:R-:W-:Y:S01]  /*11b6b0*/  IMAD.X R92, RZ, RZ, RZ, P4 ;  /* 0x000000ffff5c7224 */ /* 0x000fe200020e06ff */
[----:B------:R-:W-:Y:S01]  /*11b6c0*/  IADD3.X R99, P1, PT, R98, R75, RZ, P1, !PT ;  /* 0x0000004b62637210 */ /* 0x000fe20000f3e4ff */
[C-C-:B------:R-:W-:Y:S01]  /*11b6d0*/  IMAD R75, R82.reuse, 0x1ef3622f, R72.reuse ;  /* 0x1ef3622f524b7824 */ /* 0x140fe200078e0248 */
[----:B------:R-:W-:Y:S01]  /*11b6e0*/  IADD3.X RZ, P3, PT, R97, R77, RZ, P3, !PT ;  /* 0x0000004d61ff7210 */ /* 0x000fe20001f7e4ff */
[----:B------:R-:W-:Y:S01]  /*11b6f0*/  IMAD.WIDE.U32 R72, P4, R82, 0x1ef3622f, R72 ;  /* 0x1ef3622f52487825 */ /* 0x000fe20007880048 */
[----:B------:R-:W-:-:S02]  /*11b700*/  IADD3.X R92, P5, PT, R92, R93, RZ, P5, !PT ;  /* 0x0000005d5c5c7210 */ /* 0x000fc40002fbe4ff */
[----:B------:R-:W-:Y:S01]  /*11b710*/  IADD3.X R85, P0, PT, RZ, RZ, RZ, P0, !PT ;  /* 0x000000ffff557210 */ /* 0x000fe2000071e4ff */
[----:B------:R-:W-:-:S04]  /*11b720*/  IMAD.WIDE.U32 R94, R74, 0xf5138f, R94 ;  /* 0x00f5138f4a5e7825 */ /* 0x000fc800078e005e */
[----:B------:R-:W-:Y:S01]  /*11b730*/  IMAD.WIDE.U32 R78, R82, -0x45f6b800, RZ ;  /* 0xba094800524e7825 */ /* 0x000fe200078e00ff */
[----:B------:R-:W-:Y:S02]  /*11b740*/  IADD3.X R94, P5, PT, R81, R94, RZ, P5, !PT ;  /* 0x0000005e515e7210 */ /* 0x000fe40002fbe4ff */
[----:B------:R-:W-:Y:S01]  /*11b750*/  IADD3.X R84, P3, PT, R85, R90, RZ, P3, !PT ;  /* 0x0000005a55547210 */ /* 0x000fe20001f7e4ff */
[----:B------:R-:W-:Y:S01]  /*11b760*/  IMAD.X R77, RZ, RZ, RZ, P4 ;  /* 0x000000ffff4d7224 */ /* 0x000fe200020e06ff */
[----:B------:R-:W-:Y:S01]  /*11b770*/  IADD3 RZ, P4, PT, R72, R79, RZ ;  /* 0x0000004f48ff7210 */ /* 0x000fe20007f9e0ff */
[----:B------:R-:W-:Y:S02]  /*11b780*/  IMAD.IADD R133, R95, 0x1, R133 ;  /* 0x000000015f857824 */ /* 0x000fe400078e0285 */
[----:B------:R-:W-:-:S04]  /*11b790*/  IMAD.WIDE.U32 R124, R70, R4, R124 ;  /* 0x00000004467c7225 */ /* 0x000fc800078e007c */
        /* <DEDUP_REMOVED lines=20> */
[----:B------:R-:W-:Y:S01]  /*11b8e0*/  IMAD.WIDE.U32 R96, R74, 0x6ca1493b, R96 ;  /* 0x6ca1493b4a607825 */ /* 0x000fe200078e0060 */
[----:B------:R-:W-:Y:S02]  /*11b8f0*/  IADD3.X R79, PT, PT, RZ, RZ, RZ, P5, !PT ;  /* 0x000000ffff4f7210 */ /* 0x000fe40002ffe4ff */
[----:B------:R-:W-:Y:S01]  /*11b900*/  IADD3 RZ, P5, PT, R72, R81, RZ ;  /* 0x0000005148ff7210 */ /* 0x000fe20007fbe0ff */
[----:B------:R-:W-:Y:S01]  /*11b910*/  IMAD R91, R82, 0x1a22d9f3, R78 ;  /* 0x1a22d9f3525b7824 */ /* 0x000fe200078e024e */
[----:B------:R-:W-:Y:S01]  /*11b920*/  IADD3.X R96, P4, PT, R87, R96, RZ, P4, !PT ;  /* 0x0000006057607210 */ /* 0x000fe2000279e4ff */
[----:B------:R-:W-:Y:S02]  /*11b930*/  IMAD.MOV.U32 R78, RZ, RZ, R73 ;  /* 0x000000ffff4e7224 */ /* 0x000fe400078e0049 */
[----:B------:R-:W-:Y:S01]  /*11b940*/  IMAD.IADD R139, R97, 0x1, R139 ;  /* 0x00000001618b7824 */ /* 0x000fe200078e028b */
[----:B------:R-:W-:Y:S01]  /*11b950*/  IADD3.X R99, P3, PT, RZ, RZ, RZ, P3, !PT ;  /* 0x000000ffff637210 */ /* 0x000fe20001f7e4ff */
[----:B------:R-:W-:-:S02]  /*11b960*/  IMAD.IADD R77, R91, 0x1, R81 ;  /* 0x000000015b4d7824 */ /* 0x000fc400078e0251 */
[----:B------:R-:W-:Y:S01]  /*11b970*/  IMAD.WIDE.U32.X R78, R83, 0x1a22d9f3, R78, P5 ;  /* 0x1a22d9f3534e7825 */ /* 0x000fe200028e044e */
[----:B------:R-:W-:Y:S02]  /*11b980*/  IADD3 RZ, P5, PT, R96, R80, RZ ;  /* 0x0000005060ff7210 */ /* 0x000fe40007fbe0ff */
[----:B------:R-:W-:Y:S01]  /*11b990*/  IADD3.X R97, P4, PT, R76, R139, RZ, P4, !PT ;  /* 0x0000008b4c617210 */ /* 0x000fe2000279e4ff */
[----:B------:R-:W-:Y:S02]  /*11b9a0*/  IMAD.IADD R73, R149, 0x1, R105 ;  /* 0x0000000195497824 */ /* 0x000fe400078e0269 */
[----:B------:R-:W-:Y:S01]  /*11b9b0*/  IMAD.X R93, RZ, RZ, RZ, P3 ;  /* 0x000000ffff5d7224 */ /* 0x000fe200018e06ff */
[----:B------:R-:W-:Y:S02]  /*11b9c0*/  IADD3 RZ, P3, PT, R84, R104, RZ ;  /* 0x0000006854ff7210 */ /* 0x000fe40007f7e0ff */
[----:B------:R-:W-:Y:S02]  /*11b9d0*/  IADD3.X RZ, P5, PT, R97, R77, RZ, P5, !PT ;  /* 0x0000004d61ff7210 */ /* 0x000fe40002fbe4ff */
[----:B------:R-:W-:-:S02]  /*11b9e0*/  IADD3.X R87, P4, PT, RZ, RZ, RZ, P4, !PT ;  /* 0x000000ffff577210 */ /* 0x000fc4000279e4ff */
[----:B------:R-:W-:Y:S01]  /*11b9f0*/  IADD3.X RZ, P3, PT, R85, R73, RZ, P3, !PT ;  /* 0x0000004955ff7210 */ /* 0x000fe20001f7e4ff */
[----:B------:R-:W-:Y:S01]  /*11ba00*/  IMAD.WIDE.U32 R72, R71, R2, RZ ;  /* 0x0000000247487225 */ /* 0x000fe200078e00ff */
[----:B------:R-:W-:-:S03]  /*11ba10*/  IADD3.X R87, P5, PT, R87, R78, RZ, P5, !PT ;  /* 0x0000004e57577210 */ /* 0x000fc60002fbe4ff */
[----:B------:R-:W-:Y:S01]  /*11ba20*/  IMAD.X R78, RZ, RZ, RZ, P4 ;  /* 0x000000ffff4e7224 */ /* 0x000fe200020e06ff */
[----:B------:R-:W-:Y:S01]  /*11ba30*/  IADD3.X R99, P3, PT, R99, R88, RZ, P3, !PT ;  /* 0x0000005863637210 */ /* 0x000fe20001f7e4ff */
[----:B------:R-:W-:Y:S01]  /*11ba40*/  IMAD.WIDE.U32 R76, R74, 0x17c510ea, R84 ;  /* 0x17c510ea4a4c7825 */ /* 0x000fe200078e0054 */
[----:B------:R-:W-:Y:S02]  /*11ba50*/  IADD3.X R106, P2, PT, R106, R115, RZ, P2, !PT ;  /* 0x000000736a6a7210 */ /* 0x000fe4000175e4ff */
[----:B------:R-:W-:Y:S01]  /*11ba60*/  IADD3.X R78, P5, PT, R78, R79, RZ, P5, !PT ;  /* 0x0000004f4e4e7210 */ /* 0x000fe20002fbe4ff */
[----:B------:R-:W-:Y:S01]  /*11ba70*/  IMAD.WIDE.U32 R80, R83, 0x6ca1493b, RZ ;  /* 0x6ca1493b53507825 */ /* 0x000fe200078e00ff */
[----:B------:R-:W-:-:S03]  /*11ba80*/  IADD3.X R74, P1, PT, RZ, RZ, RZ, P1, !PT ;  /* 0x000000ffff4a7210 */ /* 0x000fc60000f3e4ff */
[----:B------:R-:W-:Y:S01]  /*11ba90*/  IMAD.WIDE.U32 R72, P4, R70, R13, R72 ;  /* 0x0000000d46487225 */ /* 0x000fe20007880048 */
[----:B------:R-:W-:Y:S02]  /*11baa0*/  IADD3.X R90, P3, PT, R93, R89, RZ, P3, !PT ;  /* 0x000000595d5a7210 */ /* 0x000fe40001f7e4ff */
[----:B------:R-:W-:Y:S01]  /*11bab0*/  IADD3.X R107, P2, PT, R86, R101, RZ, P2, !PT ;  /* 0x00000065566b7210 */ /* 0x000fe2000175e4ff */
[----:B------:R-:W-:Y:S01]  /*11bac0*/  IMAD.X R89, RZ, RZ, RZ, P4 ;  /* 0x000000ffff597224 */ /* 0x000fe200020e06ff */
[----:B------:R-:W-:Y:S01]  /*11bad0*/  IADD3.X R76, P5, PT, R87, R76, RZ, P5, !PT ;  /* 0x0000004c574c7210 */ /* 0x000fe20002fbe4ff */
[C-C-:B------:R-:W-:Y:S01]  /*11bae0*/  IMAD R93, R82.reuse, -0x39c4fa40, R80.reuse ;  /* 0xc63b05c0525d7824 */ /* 0x140fe200078e0250 */
[----:B------:R-:W-:Y:S01]  /*11baf0*/  IADD3.X R74, P0, PT, RZ, R74, RZ, P0, !PT ;  /* 0x0000004aff4a7210 */ /* 0x000fe2000071e4ff */
[----:B------:R-:W-:Y:S02]  /*11bb00*/  IMAD.IADD R149, R77, 0x1, R149 ;  /* 0x000000014d957824 */ /* 0x000fe400078e0295 */
[----:B------:R-:W-:-:S04]  /*11bb10*/  IMAD.WIDE.U32 R80, P4, R82, -0x39c4fa40, R80 ;  /* 0xc63b05c052507825 */ /* 0x000fc80007880050 */
[----:B------:R-:W-:Y:S01]  /*11bb20*/  IMAD.WIDE.U32 R86, R82, 0x6ca1493b, RZ ;  /* 0x6ca1493b52567825 */ /* 0x000fe200078e00ff */
[----:B------:R-:W-:Y:S02]  /*11bb30*/  IADD3.X R101, PT, PT, RZ, RZ, RZ, P0, P1 ;  /* 0x000000ffff657210 */ /* 0x000fe400007e24ff */
[----:B------:R-:W-:Y:S01]  /*11bb40*/  IADD3.X R77, P5, PT, R78, R149, RZ, P5, !PT ;  /* 0x000000954e4d7210 */ /* 0x000fe20002fbe4ff */
[----:B------:R-:W-:Y:S01]  /*11bb50*/  IMAD.X R85, RZ, RZ, RZ, P4 ;  /* 0x000000ffff557224 */ /* 0x000fe200020e06ff */
[----:B------:R-:W-:Y:S01]  /*11bb60*/  IADD3 RZ, P1, PT, R80, R87, RZ ;  /* 0x0000005750ff7210 */ /* 0x000fe20007f3e0ff */
[----:B------:R-:W-:Y:S01]  /*11bb70*/  IMAD.IADD R105, R93, 0x1, R87 ;  /* 0x000000015d697824 */ /* 0x000fe200078e0257 */
[----:B------:R-:W-:Y:S01]  /*11bb80*/  IADD3.X R99, P3, PT, R99, R74, RZ, P3, !PT ;  /* 0x0000004a63637210 */ /* 0x000fe20001f7e4ff */
[----:B------:R-:W-:Y:S01]  /*11bb90*/  IMAD.MOV.U32 R84, RZ, RZ, R81 ;  /* 0x000000ffff547224 */ /* 0x000fe200078e0051 */
[----:B------:R-:W-:Y:S01]  /*11bba0*/  IADD3 RZ, P0, PT, R76, R86, RZ ;  /* 0x000000564cff7210 */ /* 0x000fe20007f1e0ff */
[----:B------:R-:W-:Y:S01]  /*11bbb0*/  IMAD.WIDE.U32 R78, R70, R2, RZ ;  /* 0x00000002464e7225 */ /* 0x000fe200078e00ff */
[----:B------:R-:W-:-:S03]  /*11bbc0*/  IADD3.X R90, P3, PT, R90, R101, RZ, P3, !PT ;  /* 0x000000655a5a7210 */ /* 0x000fc60001f7e4ff */
[----:B------:R-:W-:Y:S01]  /*11bbd0*/  IMAD.MOV.U32 R88, RZ, RZ, R73 ;  /* 0x000000ffff587224 */ /* 0x000fe200078e0049 */
[----:B------:R-:W-:Y:S01]  /*11bbe0*/  IADD3.X R73, P5, PT, RZ, RZ, RZ, P5, !PT ;  /* 0x000000ffff497210 */ /* 0x000fe20002fbe4ff */
[----:B------:R-:W-:Y:S01]  /*11bbf0*/  IMAD.WIDE.U32.X R84, R83, -0x39c4fa40, R84, P1 ;  /* 0xc63b05c053547825 */ /* 0x000fe200008e0454 */
[----:B------:R-:W-:Y:S02]  /*11bc00*/  IADD3.X RZ, P0, PT, R77, R105, RZ, P0, !PT ;  /* 0x000000694dff7210 */ /* 0x000fe4000071e4ff */
[----:B------:R-:W-:Y:S01]  /*11bc10*/  IADD3 R101, P4, PT, R72, R79, RZ ;  /* 0x0000004f48657210 */ /* 0x000fe20007f9e0ff */
[----:B------:R-:W-:Y:S01]  /*11bc20*/  IMAD.WIDE.U32 R86, R70, R2, R106 ;  /* 0x0000000246567225 */ /* 0x000fe200078e006a */
[----:B------:R-:W-:-:S03]  /*11bc30*/  IADD3.X R73, P1, PT, R73, R84, RZ, P0, !PT ;  /* 0x0000005449497210 */ /* 0x000fc6000073e4ff */
[----:B------:R-:W-:-:S04]  /*11bc40*/  IMAD.WIDE.U32 R80, R83, 0x17c510ea, RZ ;  /* 0x17c510ea53507825 */ /* 0x000fc800078e00ff */
[----:B------:R-:W-:Y:S02]  /*11bc50*/  IMAD.X R79, RZ, RZ, RZ, P5 ;  /* 0x000000ffff4f7224 */ /* 0x000fe400028e06ff */
[----:B------:R-:W-:Y:S01]  /*11bc60*/  IMAD.WIDE.U32.X R70, R71, R13, R88, P4 ;  /* 0x0000000d47467225 */ /* 0x000fe200020e0458 */
[----:B------:R-:W-:Y:S02]  /*11bc70*/  IADD3 R89, PT, PT, R87, R72, RZ ;  /* 0x0000004857597210 */ /* 0x000fe40007ffe0ff */
[----:B------:R-:W-:Y:S01]  /*11bc80*/  IADD3.X R72, P0, PT, R99, R86, RZ, P3, !PT ;  /* 0x0000005663487210 */ /* 0x000fe20001f1e4ff */
[----:B------:R-:W-:Y:S01]  /*11bc90*/  IMAD.WIDE.U32 R86, R82, 0x17c510ea, RZ ;  /* 0x17c510ea52567825 */ /* 0x000fe200078e00ff */
[----:B------:R-:W-:-:S03]  /*11bca0*/  IADD3.X R74, P4, PT, R79, R85, RZ, P1, !PT ;  /* 0x000000554f4a7210 */ /* 0x000fc60000f9e4ff */
[----:B------:R-:W-:Y:S01]  /*11bcb0*/  IMAD.WIDE.U32 R84, P1, R82, 0x1ae3a46, R80 ;  /* 0x01ae3a4652547825 */ /* 0x000fe20007820050 */
        /* <DEDUP_REMOVED lines=18> */
[----:B------:R-:W-:Y:S02]  /*11bde0*/  IADD3.X R80, P1, PT, R80, R81, RZ, P1, !PT ;  /* 0x0000005150507210 */ /* 0x000fe40000f3e4ff */
[----:B------:R-:W-:Y:S02]  /*11bdf0*/  IADD3.X R83, P5, PT, R83, R70, RZ, P5, !PT ;  /* 0x0000004653537210 */ /* 0x000fe40002fbe4ff */
[----:B------:R-:W-:Y:S01]  /*11be00*/  IADD3.X R70, P0, P1, R74, RZ, R79, P1, P0 ;  /* 0x000000ff4a467210 */ /* 0x000fe2000090044f */
[----:B------:R-:W-:Y:S01]  /*11be10*/  IMAD.X R79, RZ, RZ, RZ, P3 ;  /* 0x000000ffff4f7224 */ /* 0x000fe200018e06ff */
[----:B------:R-:W-:-:S04]  /*11be20*/  IADD3.X R81, PT, PT, R71, RZ, RZ, P5, P2 ;  /* 0x000000ff47517210 */ /* 0x000fc80002fe44ff */
[----:B------:R-:W-:Y:S02]  /*11be30*/  IADD3.X R74, PT, PT, R80, RZ, R79, P0, P1 ;  /* 0x000000ff504a7210 */ /* 0x000fe400007e244f */
        /* <DEDUP_REMOVED lines=92> */
.L_x_560:
[----:B------:R-:W-:Y:S05]  /*11c400*/  BSYNC.RELIABLE B3 ;  /* 0x0000000000037941 */ /* 0x000fea0003800100 */
.L_x_559:
        /* <DEDUP_REMOVED lines=12> */
.L_x_558:
[----:B------:R-:W-:Y:S05]  /*11c4d0*/  BSYNC.RECONVERGENT B2 ;  /* 0x0000000000027941 */ /* 0x000fea0003800200 */
.L_x_557:
[C---:B------:R-:W-:Y:S01]  /*11c4e0*/  IMAD.WIDE.U32 R78, R103.reuse, R18, RZ ;  /* 0x00000012674e7225 */ /* 0x040fe200078e00ff */
[----:B------:R-:W-:Y:S03]  /*11c4f0*/  BSSY.RECONVERGENT B2, `(.L_x_561) ;  /* 0x000052d000027945 */ /* 0x000fe60003800200 */
[----:B------:R-:W-:-:S04]  /*11c500*/  IMAD.WIDE.U32 R80, R103, R16, RZ ;  /* 0x0000001067507225 */ /* 0x000fc800078e00ff */
[----:B------:R-:W-:-:S04]  /*11c510*/  IMAD.WIDE.U32 R76, R103, R20, RZ ;  /* 0x00000014674c7225 */ /* 0x000fc800078e00ff */
[----:B------:R-:W-:-:S04]  /*11c520*/  IMAD.WIDE.U32 R78, P1, R15, R107, R78 ;  /* 0x0000006b0f4e7225 */ /* 0x000fc8000782004e */
[----:B------:R-:W-:Y:S01]  /*11c530*/  IMAD.WIDE.U32 R80, P0, R14, R107, R80 ;  /* 0x0000006b0e507225 */ /* 0x000fe20007800050 */
[----:B------:R-:W-:-:S03]  /*11c540*/  MOV R98, R79 ;  /* 0x0000004f00627202 */ /* 0x000fc60000000f00 */
[----:B------:R-:W-:-:S04]  /*11c550*/  IMAD.WIDE.U32 R82, R107, R16, RZ ;  /* 0x000000106b527225 */ /* 0x000fc800078e00ff */
[----:B------:R-:W-:-:S04]  /*11c560*/  IMAD.WIDE.U32 R88, R107, R18, RZ ;  /* 0x000000126b587225 */ /* 0x000fc800078e00ff */
[----:B------:R-:W-:Y:S01]  /*11c570*/  IMAD.WIDE.U32 R70, R103, R22, RZ ;  /* 0x0000001667467225 */ /* 0x000fe200078e00ff */
[----:B------:R-:W-:-:S03]  /*11c580*/  IADD3 R89, P3, PT, R89, R78, RZ ;  /* 0x0000004e59597210 */ /* 0x000fc60007f7e0ff */
[----:B------:R-:W-:Y:S02]  /*11c590*/  IMAD.X R99, RZ, RZ, RZ, P1 ;  /* 0x000000ffff637224 */ /* 0x000fe400008e06ff */
[----:B------:R-:W-:Y:S01]  /*11c5a0*/  IMAD.X R73, RZ, RZ, RZ, P0 ;  /* 0x000000ffff497224 */ /* 0x000fe200000e06ff */
[----:B------:R-:W-:Y:S01]  /*11c5b0*/  IADD3 R101, P0, PT, R83, R80, RZ ;  /* 0x0000005053657210 */ /* 0x000fe20007f1e0ff */
[----:B------:R-:W-:-:S04]  /*11c5c0*/  IMAD.WIDE.U32 R76, P1, R17, R107, R76 ;  /* 0x0000006b114c7225 */ /* 0x000fc8000782004c */
[----:B------:R-:W-:Y:S02]  /*11c5d0*/  IMAD.MOV.U32 R72, RZ, RZ, R81 ;  /* 0x000000ffff487224 */ /* 0x000fe400078e0051 */
[----:B------:R-:W-:-:S04]  /*11c5e0*/  IMAD.WIDE.U32 R80, R103, R24, RZ ;  /* 0x0000001867507225 */ /* 0x000fc800078e00ff */
[----:B------:R-:W-:Y:S01]  /*11c5f0*/  IMAD.X R91, RZ, RZ, RZ, P1 ;  /* 0x000000ffff5b7224 */ /* 0x000fe200008e06ff */
[----:B------:R-:W-:Y:S01]  /*11c600*/  IADD3 RZ, P1, PT, RZ, R82, RZ ;  /* 0x00000052ffff7210 */ /* 0x000fe20007f3e0ff */
[----:B------:R-:W-:-:S03]  /*11c610*/  IMAD.WIDE.U32 R70, P2, R19, R107, R70 ;  /* 0x0000006b13467225 */ /* 0x000fc60007840046 */
[----:B------:R-:W-:Y:S01]  /*11c620*/  IADD3.X RZ, P1, PT, RZ, R101, RZ, P1, !PT ;  /* 0x00000065ffff7210 */ /* 0x000fe20000f3e4ff */
[----:B------:R-:W-:-:S04]  /*11c630*/  IMAD.WIDE.U32 R96, R107, R22, RZ ;  /* 0x000000166b607225 */ /* 0x000fc800078e00ff */
[----:B------:R-:W-:Y:S01]  /*11c640*/  IMAD.WIDE.U32 R78, R82, -0x1, RZ ;  /* 0xffffffff524e7825 */ /* 0x000fe200078e00ff */
[----:B------:R-:W-:-:S03]  /*11c650*/  IADD3 R84, P4, PT, R97, R70, RZ ;  /* 0x0000004661547210 */ /* 0x000fc60007f9e0ff */
[----:B------:R-:W-:-:S04]  /*11c660*/  IMAD.WIDE.U32 R80, P5, R21, R107, R80 ;  /* 0x0000006b15507225 */ /* 0x000fc800078a0050 */
[----:B------:R-:W-:-:S04]  /*11c670*/  IMAD.WIDE.U32.X R72, R14, R103, R72, P0 ;  /* 0x000000670e487225 */ /* 0x000fc800000e0448 */
[----:B------:R-:W-:Y:S02]  /*11c680*/  IMAD.MOV.U32 R86, RZ, RZ, R71 ;  /* 0x000000ffff567224 */ /* 0x000fe400078e0047 */
[----:B------:R-:W-:Y:S02]  /*11c690*/  IMAD R141, R82, -0x7af74001, -R101 ;  /* 0x8508bfff528d7824 */ /* 0x000fe400078e0a65 */
[----:B------:R-:W-:-:S04]  /*11c6a0*/  IMAD.WIDE.U32 R70, R78, 0x1, RZ ;  /* 0x000000014e467825 */ /* 0x000fc800078e00ff */
[----:B------:R-:W-:Y:S01]  /*11c6b0*/  IMAD.WIDE.U32 R94, R107, R20, RZ ;  /* 0x000000146b5e7225 */ /* 0x000fe200078e00ff */
[----:B------:R-:W-:-:S03]  /*11c6c0*/  IADD3 RZ, P0, PT, R82, R70, RZ ;  /* 0x0000004652ff7210 */ /* 0x000fc60007f1e0ff */
[----:B------:R-:W-:Y:S01]  /*11c6d0*/  IMAD.MOV.U32 R118, RZ, RZ, R81 ;  /* 0x000000ffff767224 */ /* 0x000fe200078e0051 */
[----:B------:R-:W-:Y:S01]  /*11c6e0*/  IADD3.X R81, P1, PT, RZ, R72, RZ, P1, !PT ;  /* 0x00000048ff517210 */ /* 0x000fe20000f3e4ff */
[----:B------:R-:W-:Y:S02]  /*11c6f0*/  IMAD.IADD R141, R79, 0x1, R141 ;  /* 0x000000014f8d7824 */ /* 0x000fe400078e028d */
[----:B------:R-:W-:Y:S01]  /*11c700*/  IMAD.X R87, RZ, RZ, RZ, P2 ;  /* 0x000000ffff577224 */ /* 0x000fe200010e06ff */
[----:B------:R-:W-:Y:S01]  /*11c710*/  IADD3 R95, P2, PT, R95, R76, RZ ;  /* 0x0000004c5f5f7210 */ /* 0x000fe20007f5e0ff */
[----:B------:R-:W-:Y:S01]  /*11c720*/  IMAD.MOV.U32 R90, RZ, RZ, R77 ;  /* 0x000000ffff5a7224 */ /* 0x000fe200078e004d */
[----:B------:R-:W-:Y:S01]  /*11c730*/  IADD3.X R70, P1, PT, RZ, R73, RZ, P1, !PT ;  /* 0x00000049ff467210 */ /* 0x000fe20000f3e4ff */
[----:B------:R-:W-:-:S03]  /*11c740*/  IMAD.WIDE.U32 R76, R103, R23, RZ ;  /* 0x00000017674c7225 */ /* 0x000fc600078e00ff */
[----:B------:R-:W-:Y:S01]  /*11c750*/  IADD3.X R88, P1, PT, R81, R88, RZ, P1, !PT ;  /* 0x0000005851587210 */ /* 0x000fe20000f3e4ff */
[----:B------:R-:W-:-:S03]  /*11c760*/  IMAD.WIDE.U32 R82, R107, R24, RZ ;  /* 0x000000186b527225 */ /* 0x000fc600078e00ff */
[----:B------:R-:W-:Y:S01]  /*11c770*/  IADD3.X R89, P1, PT, R70, R89, RZ, P1, !PT ;  /* 0x0000005946597210 */ /* 0x000fe20000f3e4ff */
[----:B------:R-:W-:-:S04]  /*11c780*/  IMAD.WIDE.U32 R72, R141, 0x1, RZ ;  /* 0x000000018d487825 */ /* 0x000fc800078e00ff */
[----:B------:R-:W-:-:S04]  /*11c790*/  IMAD.WIDE.U32 R92, R85, R16, RZ ;  /* 0x00000010555c7225 */ /* 0x000fc800078e00ff */
[----:B------:R-:W-:Y:S01]  /*11c7a0*/  IMAD.WIDE.U32.X R98, R15, R103, R98, P3 ;  /* 0x000000670f627225 */ /* 0x000fe200018e0462 */
[----:B------:R-:W-:-:S03]  /*11c7b0*/  IADD3 R100, P3, PT, R83, R80, RZ ;  /* 0x0000005053647210 */ /* 0x000fc60007f7e0ff */
[----:B------:R-:W-:Y:S01]  /*11c7c0*/  IMAD.X R119, RZ, RZ, RZ, P5 ;  /* 0x000000ffff777224 */ /* 0x000fe200028e06ff */
[----:B------:R-:W-:Y:S01]  /*11c7d0*/  IADD3.X R83, P1, PT, RZ, R98, RZ, P1, !PT ;  /* 0x00000062ff537210 */ /* 0x000fe20000f3e4ff */
[----:B------:R-:W-:-:S04]  /*11c7e0*/  IMAD.WIDE.U32.X R90, R17, R103, R90, P2 ;  /* 0x00000067115a7225 */ /* 0x000fc800010e045a */
[----:B------:R-:W-:-:S04]  /*11c7f0*/  IMAD.WIDE.U32 R76, P5, R25, R107, R76 ;  /* 0x0000006b194c7225 */ /* 0x000fc800078a004c */
[----:B------:R-:W-:-:S04]  /*11c800*/  IMAD.WIDE.U32.X R86, R19, R103, R86, P4 ;  /* 0x0000006713567225 */ /* 0x000fc800020e0456 */
[----:B------:R-:W-:-:S04]  /*11c810*/  IMAD.WIDE.U32 R72, P2, R78, -0x7af74000, R72 ;  /* 0x8508c0004e487825 */ /* 0x000fc80007840048 */
[----:B------:R-:W-:-:S04]  /*11c820*/  IMAD.WIDE.U32 R106, R107, R23, RZ ;  /* 0x000000176b6a7225 */ /* 0x000fc800078e00ff */
[----:B------:R-:W-:-:S04]  /*11c830*/  IMAD.WIDE.U32 R92, P4, R14, R130, R92 ;  /* 0x000000820e5c7225 */ /* 0x000fc8000788005c */
[----:B------:R-:W-:-:S04]  /*11c840*/  IMAD.WIDE.U32 R80, R130, R16, RZ ;  /* 0x0000001082507225 */ /* 0x000fc800078e00ff */
[----:B------:R-:W-:Y:S02]  /*11c850*/  IMAD.MOV.U32 R152, RZ, RZ, R77 ;  /* 0x000000ffff987224 */ /* 0x000fe400078e004d */
[----:B------:R-:W-:Y:S01]  /*11c860*/  IMAD.WIDE.U32.X R118, R21, R103, R118, P3 ;  /* 0x0000006715767225 */ /* 0x000fe200018e0476 */
[----:B------:R-:W-:-:S03]  /*11c870*/  IADD3 R72, P3, PT, R71, R72, RZ ;  /* 0x0000004847487210 */ /* 0x000fc60007f7e0ff */
[----:B------:R-:W-:Y:S01]  /*11c880*/  IMAD.X R153, RZ, RZ, RZ, P5 ;  /* 0x000000ffff997224 */ /* 0x000fe200028e06ff */
[----:B------:R-:W-:Y:S01]  /*11c890*/  IADD3 R74, P5, PT, R107, R76, RZ ;  /* 0x0000004c6b4a7210 */ /* 0x000fe20007fbe0ff */
[----:B------:R-:W-:Y:S01]  /*11c8a0*/  IMAD.X R77, RZ, RZ, RZ, P4 ;  /* 0x000000ffff4d7224 */ /* 0x000fe200020e06ff */
[----:B------:R-:W-:Y:S01]  /*11c8b0*/  IADD3 R79, P4, PT, R92, R81, RZ ;  /* 0x000000515c4f7210 */ /* 0x000fe20007f9e0ff */
[----:B------:R-:W-:Y:S01]  /*11c8c0*/  IMAD.X R71, RZ, RZ, RZ, P2 ;  /* 0x000000ffff477224 */ /* 0x000fe200010e06ff */
[----:B------:R-:W-:Y:S01]  /*11c8d0*/  IADD3 RZ, P2, PT, R88, R80, RZ ;  /* 0x0000005058ff7210 */ /* 0x000fe20007f5e0ff */
[----:B------:R-:W-:Y:S01]  /*11c8e0*/  IMAD.MOV.U32 R70, RZ, RZ, R73 ;  /* 0x000000ffff467224 */ /* 0x000fe200078e0049 */
[----:B------:R-:W-:Y:S01]  /*11c8f0*/  IADD3.X RZ, P0, PT, R101, R72, RZ, P0, !PT ;  /* 0x0000004865ff7210 */ /* 0x000fe2000071e4ff */
[----:B------:R-:W-:Y:S01]  /*11c900*/  IMAD.MOV.U32 R76, RZ, RZ, R93 ;  /* 0x000000ffff4c7224 */ /* 0x000fe200078e005d */
[----:B------:R-:W-:Y:S01]  /*11c910*/  IADD3.X RZ, P2, PT, R89, R79, RZ, P2, !PT ;  /* 0x0000004f59ff7210 */ /* 0x000fe2000175e4ff */
[----:B------:R-:W-:Y:S01]  /*11c920*/  IMAD.WIDE.U32.X R70, R141, -0x7af74000, R70, P3 ;  /* 0x8508c0008d467825 */ /* 0x000fe200018e0446 */
[----:B------:R-:W-:-:S03]  /*11c930*/  IADD3.X R80, P1, PT, RZ, R99, RZ, P1, !PT ;  /* 0x00000063ff507210 */ /* 0x000fc60000f3e4ff */
[----:B------:R-:W-:Y:S01]  /*11c940*/  IMAD.WIDE.U32.X R76, R14, R85, R76, P4 ;  /* 0x000000550e4c7225 */ /* 0x000fe200020e044c */
[----:B------:R-:W-:Y:S02]  /*11c950*/  IADD3.X R81, P0, PT, RZ, R70, RZ, P0, !PT ;  /* 0x00000046ff517210 */ /* 0x000fe4000071e4ff */
[----:B------:R-:W-:Y:S01]  /*11c960*/  IADD3.X R94, P1, PT, R83, R94, RZ, P1, !PT ;  /* 0x0000005e535e7210 */ /* 0x000fe20000f3e4ff */
[----:B------:R-:W-:Y:S01]  /*11c970*/  IMAD.WIDE.U32 R72, R16, R130, R88 ;  /* 0x0000008210487225 */ /* 0x000fe200078e0058 */
[----:B------:R-:W-:Y:S02]  /*11c980*/  IADD3.X R93, P2, PT, RZ, R76, RZ, P2, !PT ;  /* 0x0000004cff5d7210 */ /* 0x000fe4000175e4ff */
[----:B------:R-:W-:Y:S01]  /*11c990*/  IADD3.X R79, P3, PT, RZ, R71, RZ, P0, !PT ;  /* 0x00000047ff4f7210 */ /* 0x000fe2000077e4ff */
[----:B------:R-:W-:Y:S01]  /*11c9a0*/  IMAD.WIDE.U32 R88, R85, R18, RZ ;  /* 0x0000001255587225 */ /* 0x000fe200078e00ff */
[----:B------:R-:W-:Y:S02]  /*11c9b0*/  IADD3.X R77, P0, PT, RZ, R77, RZ, P2, !PT ;  /* 0x0000004dff4d7210 */ /* 0x000fe4000171e4ff */
[----:B------:R-:W-:Y:S01]  /*11c9c0*/  IADD3 R98, PT, PT, R73, R92, RZ ;  /* 0x0000005c49627210 */ /* 0x000fe20007ffe0ff */
[----:B------:R-:W-:Y:S01]  /*11c9d0*/  IMAD.WIDE.U32 R120, R85, R20, RZ ;  /* 0x0000001455787225 */ /* 0x000fe200078e00ff */
[----:B------:R-:W-:-:S02]  /*11c9e0*/  IADD3.X R76, P2, PT, R81, R72, RZ, P3, !PT ;  /* 0x00000048514c7210 */ /* 0x000fc40001f5e4ff */
[----:B------:R-:W-:Y:S01]  /*11c9f0*/  IADD3.X R70, P1, PT, R80, R95, RZ, P1, !PT ;  /* 0x0000005f50467210 */ /* 0x000fe20000f3e4ff */
[----:B------:R-:W-:Y:S01]  /*11ca00*/  IMAD.WIDE.U32 R88, P3, R15, R130, R88 ;  /* 0x000000820f587225 */ /* 0x000fe20007860058 */
[----:B------:R-:W-:-:S03]  /*11ca10*/  IADD3.X R92, P0, PT, R93, R94, RZ, P0, !PT ;  /* 0x0000005e5d5c7210 */ /* 0x000fc6000071e4ff */
[----:B------:R-:W-:Y:S01]  /*11ca20*/  IMAD.WIDE.U32 R72, R130, R18, RZ ;  /* 0x0000001282487225 */ /* 0x000fe200078e00ff */
[----:B------:R-:W-:-:S03]  /*11ca30*/  IADD3.X R93, P4, PT, R77, R70, RZ, P0, !PT ;  /* 0x000000464d5d7210 */ /* 0x000fc6000079e4ff */
[----:B------:R-:W-:Y:S01]  /*11ca40*/  IMAD.WIDE.U32 R94, R141, 0x30000000, RZ ;  /* 0x300000008d5e7825 */ /* 0x000fe200078e00ff */
[----:B------:R-:W-:Y:S02]  /*11ca50*/  IADD3 R77, P0, PT, R88, R73, RZ ;  /* 0x00000049584d7210 */ /* 0x000fe40007f1e0ff */
[----:B------:R-:W-:Y:S01]  /*11ca60*/  IADD3.X R83, P4, PT, RZ, RZ, RZ, P4, !PT ;  /* 0x000000ffff537210 */ /* 0x000fe2000279e4ff */
[----:B------:R-:W-:Y:S02]  /*11ca70*/  IMAD.X R71, RZ, RZ, RZ, P3 ;  /* 0x000000ffff477224 */ /* 0x000fe400018e06ff */
[----:B------:R-:W-:Y:S02]  /*11ca80*/  IMAD.MOV.U32 R70, RZ, RZ, R89 ;  /* 0x000000ffff467224 */ /* 0x000fe400078e0059 */
[----:B------:R-:W-:-:S04]  /*11ca90*/  IMAD.WIDE.U32 R80, R78, 0x30000000, RZ ;  /* 0x300000004e507825 */ /* 0x000fc800078e00ff */
[----:B------:R-:W-:-:S04]  /*11caa0*/  IMAD.WIDE.U32 R94, P3, R78, 0x170b5d44, R94 ;  /* 0x170b5d444e5e7825 */ /* 0x000fc8000786005e */
[----:B------:R-:W-:Y:S01]  /*11cab0*/  IMAD.WIDE.U32.X R70, R15, R85, R70, P0 ;  /* 0x000000550f467225 */ /* 0x000fe200000e0446 */
[----:B------:R-:W-:-:S03]  /*11cac0*/  IADD3 RZ, P0, PT, R92, R72, RZ ;  /* 0x000000485cff7210 */ /* 0x000fc60007f1e0ff */
[----:B------:R-:W-:Y:S01]  /*11cad0*/  IMAD.WIDE.U32.X R152, R25, R103, R152, P5 ;  /* 0x0000006719987225 */ /* 0x000fe200028e0498 */
[----:B------:R-:W-:Y:S02]  /*11cae0*/  IADD3.X RZ, P0, PT, R93, R77, RZ, P0, !PT ;  /* 0x0000004d5dff7210 */ /* 0x000fe4000071e4ff */
[----:B------:R-:W-:Y:S01]  /*11caf0*/  IADD3.X R77, P2, PT, R79, R98, RZ, P2, !PT ;  /* 0x000000624f4d7210 */ /* 0x000fe2000175e4ff */
[----:B------:R-:W-:Y:S01]  /*11cb00*/  IMAD.X R89, RZ, RZ, RZ, P4 ;  /* 0x000000ffff597224 */ /* 0x000fe200020e06ff */
[----:B------:R-:W-:Y:S01]  /*11cb10*/  IADD3 R97, P4, PT, R94, R81, RZ ;  /* 0x000000515e617210 */ /* 0x000fe20007f9e0ff */
[----:B------:R-:W-:Y:S01]  /*11cb20*/  IMAD.WIDE.U32 R120, P5, R17, R130, R120 ;  /* 0x0000008211787225 */ /* 0x000fe200078a0078 */
[----:B------:R-:W-:Y:S02]  /*11cb30*/  IADD3.X R81, P1, PT, RZ, R90, RZ, P1, !PT ;  /* 0x0000005aff517210 */ /* 0x000fe40000f3e4ff */
[----:B------:R-:W-:Y:S01]  /*11cb40*/  IADD3.X R79, P0, PT, R83, R70, RZ, P0, !PT ;  /* 0x00000046534f7210 */ /* 0x000fe2000071e4ff */
[----:B------:R-:W-:Y:S01]  /*11cb50*/  IMAD.X R73, RZ, RZ, RZ, P5 ;  /* 0x000000ffff497224 */ /* 0x000fe200028e06ff */
[----:B------:R-:W-:Y:S01]  /*11cb60*/  IADD3 RZ, P5, PT, R76, R80, RZ ;  /* 0x000000504cff7210 */ /* 0x000fe20007fbe0ff */
[----:B------:R-:W-:Y:S01]  /*11cb70*/  IMAD.X R117, RZ, RZ, RZ, P3 ;  /* 0x000000ffff757224 */ /* 0x000fe200018e06ff */
[----:B------:R-:W-:Y:S01]  /*11cb80*/  IADD3.X R91, P1, PT, RZ, R91, RZ, P1, !PT ;  /* 0x0000005bff5b7210 */ /* 0x000fe20000f3e4ff */
[----:B------:R-:W-:Y:S01]  /*11cb90*/  IMAD.MOV.U32 R116, RZ, RZ, R95 ;  /* 0x000000ffff747224 */ /* 0x000fe200078e005f */
[----:B------:R-:W-:Y:S01]  /*11cba0*/  IADD3.X RZ, P5, PT, R77, R97, RZ, P5, !PT ;  /* 0x000000614dff7210 */ /* 0x000fe20002fbe4ff */
[----:B------:R-:W-:Y:S01]  /*11cbb0*/  IMAD.WIDE.U32 R92, R18, R130, R92 ;  /* 0x00000082125c7225 */ /* 0x000fe200078e005c */
[----:B------:R-:W-:-:S02]  /*11cbc0*/  IADD3.X R90, P1, PT, R81, R96, RZ, P1, !PT ;  /* 0x00000060515a7210 */ /* 0x000fc40000f3e4ff */
[----:B------:R-:W-:Y:S01]  /*11cbd0*/  IADD3.X R83, P0, PT, R89, R71, RZ, P0, !PT ;  /* 0x0000004759537210 */ /* 0x000fe2000071e4ff */
[----:B------:R-:W-:Y:S01]  /*11cbe0*/  IMAD.WIDE.U32.X R116, R141, 0x170b5d44, R116, P4 ;  /* 0x170b5d448d747825 */ /* 0x000fe200020e0474 */
[----:B------:R-:W-:Y:S02]  /*11cbf0*/  IADD3.X R101, P2, PT, RZ, RZ, RZ, P2, !PT ;  /* 0x000000ffff657210 */ /* 0x000fe4000175e4ff */
[----:B------:R-:W-:Y:S01]  /*11cc00*/  IADD3.X R84, P1, PT, R91, R84, RZ, P1, !PT ;  /* 0x000000545b547210 */ /* 0x000fe20000f3e4ff */
[----:B------:R-:W-:Y:S01]  /*11cc10*/  IMAD.WIDE.U32 R96, R75, R16, RZ ;  /* 0x000000104b607225 */ /* 0x000fe200078e00ff */
[----:B------:R-:W-:-:S03]  /*11cc20*/  IADD3.X R101, P5, PT, R101, R116, RZ, P5, !PT ;  /* 0x0000007465657210 */ /* 0x000fc60002fbe4ff */
[----:B------:R-:W-:-:S04]  /*11cc30*/  IMAD.WIDE.U32 R80, R130, R20, RZ ;  /* 0x0000001482507225 */ /* 0x000fc800078e00ff */
[----:B------:R-:W-:Y:S01]  /*11cc40*/  IMAD.WIDE.U32 R70, R143, R16, RZ ;  /* 0x000000108f467225 */ /* 0x000fe200078e00ff */
[----:B------:R-:W-:-:S03]  /*11cc50*/  IADD3 R89, P4, PT, R120, R81, RZ ;  /* 0x0000005178597210 */ /* 0x000fc60007f9e0ff */
[----:B------:R-:W-:Y:S01]  /*11cc60*/  IMAD.X R116, RZ, RZ, RZ, P2 ;  /* 0x000000ffff747224 */ /* 0x000fe200010e06ff */
[----:B------:R-:W-:Y:S01]  /*11cc70*/  IADD3 RZ, P2, PT, R92, R70, RZ ;  /* 0x000000465cff7210 */ /* 0x000fe20007f5e0ff */
[----:B------:R-:W-:Y:S01]  /*11cc80*/  IMAD.WIDE.U32 R96, P3, R14, R143, R96 ;  /* 0x0000008f0e607225 */ /* 0x000fe20007860060 */
[----:B------:R-:W-:Y:S02]  /*11cc90*/  IADD3.X R70, P0, PT, R79, R90, RZ, P0, !PT ;  /* 0x0000005a4f467210 */ /* 0x000fe4000071e4ff */
        /* <DEDUP_REMOVED lines=11> */
[----:B------:R-:W-:Y:S01]  /*11cd50*/  IADD3.X R83, P0, PT, RZ, RZ, RZ, P0, !PT ;  /* 0x000000ffff537210 */ /* 0x000fe2000071e4ff */
[----:B------:R-:W-:Y:S01]  /*11cd60*/  IMAD.WIDE.U32 R150, R85, R24, RZ ;  /* 0x0000001855967225 */ /* 0x000fe200078e00ff */
[----:B------:R-:W-:Y:S02]  /*11cd70*/  IADD3.X RZ, P2, PT, R93, R91, RZ, P2, !PT ;  /* 0x0000005b5dff7210 */ /* 0x000fe4000175e4ff */
[----:B------:R-:W-:Y:S01]  /*11cd80*/  IADD3.X RZ, P3, PT, R71, R89, RZ, P3, !PT ;  /* 0x0000005947ff7210 */ /* 0x000fe20001f7e4ff */
[----:B------:R-:W-:Y:S01]  /*11cd90*/  IMAD.WIDE.U32.X R80, R14, R75, R80, P4 ;  /* 0x0000004b0e507225 */ /* 0x000fe200020e0450 */
[----:B------:R-:W-:-:S03]  /*11cda0*/  IADD3.X R117, P1, PT, R117, R82, RZ, P1, !PT ;  /* 0x0000005275757210 */ /* 0x000fc60000f3e4ff */
[----:B------:R-:W-:Y:S01]  /*11cdb0*/  IMAD.WIDE.U32 R88, R85, R22, RZ ;  /* 0x0000001655587225 */ /* 0x000fe200078e00ff */
[----:B------:R-:W-:Y:S02]  /*11cdc0*/  IADD3.X R79, P4, PT, RZ, R80, RZ, P2, !PT ;  /* 0x00000050ff4f7210 */ /* 0x000fe4000179e4ff */
[----:B------:R-:W-:Y:S01]  /*11cdd0*/  IADD3.X R84, P2, PT, R83, R72, RZ, P3, !PT ;  /* 0x0000004853547210 */ /* 0x000fe20001f5e4ff */
[----:B------:R-:W-:Y:S01]  /*11cde0*/  IMAD.X R97, RZ, RZ, RZ, P0 ;  /* 0x000000ffff617224 */ /* 0x000fe200000e06ff */
[----:B------:R-:W-:Y:S01]  /*11cdf0*/  IADD3.X R87, P3, PT, RZ, R81, RZ, P4, !PT ;  /* 0x00000051ff577210 */ /* 0x000fe2000277e4ff */
[----:B------:R-:W-:Y:S01]  /*11ce00*/  IMAD.WIDE.U32 R70, R20, R130, R70 ;  /* 0x0000008214467225 */ /* 0x000fe200078e0046 */
[----:B------:R-:W-:Y:S02]  /*11ce10*/  IADD3.X R100, P1, PT, R121, R100, RZ, P1, !PT ;  /* 0x0000006479647210 */ /* 0x000fe40000f3e4ff */
[----:B------:R-:W-:Y:S01]  /*11ce20*/  IADD3.X R97, P0, PT, R97, R73, RZ, P2, !PT ;  /* 0x0000004961617210 */ /* 0x000fe2000171e4ff */
[----:B------:R-:W-:Y:S01]  /*11ce30*/  IMAD.WIDE.U32 R88, P2, R19, R130, R88 ;  /* 0x0000008213587225 */ /* 0x000fe20007840058 */
[----:B------:R-:W-:-:S03]  /*11ce40*/  IADD3.X R86, P3, PT, R79, R70, RZ, P3, !PT ;  /* 0x000000464f567210 */ /* 0x000fc60001f7e4ff */
[----:B------:R-:W-:-:S04]  /*11ce50*/  IMAD.WIDE.U32 R72, R130, R22, RZ ;  /* 0x0000001682487225 */ /* 0x000fc800078e00ff */
[----:B------:R-:W-:Y:S01]  /*11ce60*/  IMAD.IADD R120, R71, 0x1, R120 ;  /* 0x0000000147787824 */ /* 0x000fe200078e0278 */
[----:B------:R-:W-:Y:S01]  /*11ce70*/  IADD3.X R71, PT, PT, RZ, RZ, RZ, P2, !PT ;  /* 0x000000ffff477210 */ /* 0x000fe200017fe4ff */
[----:B------:R-:W-:Y:S01]  /*11ce80*/  IMAD.WIDE.U32 R90, R85, R23, RZ ;  /* 0x00000017555a7225 */ /* 0x000fe200078e00ff */
[----:B------:R-:W-:Y:S02]  /*11ce90*/  IADD3 R95, P2, PT, R88, R73, RZ ;  /* 0x00000049585f7210 */ /* 0x000fe40007f5e0ff */
[----:B------:R-:W-:Y:S01]  /*11cea0*/  IADD3.X R87, P3, PT, R87, R120, RZ, P3, !PT ;  /* 0x0000007857577210 */ /* 0x000fe20001f7e4ff */
[----:B------:R-:W-:Y:S02]  /*11ceb0*/  IMAD.MOV.U32 R70, RZ, RZ, R89 ;  /* 0x000000ffff467224 */ /* 0x000fe400078e0059 */
[----:B------:R-:W-:Y:S01]  /*11cec0*/  IMAD.WIDE.U32 R150, P4, R21, R130, R150 ;  /* 0x0000008215967225 */ /* 0x000fe20007880096 */
[----:B------:R-:W-:-:S03]  /*11ced0*/  IADD3.X R89, P3, PT, RZ, RZ, RZ, P3, !PT ;  /* 0x000000ffff597210 */ /* 0x000fc60001f7e4ff */
[----:B------:R-:W-:-:S04]  /*11cee0*/  IMAD.WIDE.U32 R80, R130, R24, RZ ;  /* 0x0000001882507225 */ /* 0x000fc800078e00ff */
[----:B------:R-:W-:-:S04]  /*11cef0*/  IMAD.WIDE.U32.X R70, R19, R85, R70, P2 ;  /* 0x0000005513467225 */ /* 0x000fc800010e0446 */
[----:B------:R-:W-:-:S04]  /*11cf00*/  IMAD.WIDE.U32 R90, P2, R25, R130, R90 ;  /* 0x00000082195a7225 */ /* 0x000fc8000784005a */
[----:B------:R-:W-:Y:S01]  /*11cf10*/  IMAD.X R83, RZ, RZ, RZ, P4 ;  /* 0x000000ffff537224 */ /* 0x000fe200020e06ff */
[----:B------:R-:W-:Y:S01]  /*11cf20*/  IADD3 R107, P4, PT, R150, R81, RZ ;  /* 0x00000051966b7210 */ /* 0x000fe20007f9e0ff */
[----:B------:R-:W-:-:S04]  /*11cf30*/  IMAD.WIDE.U32 R104, R130, R23, RZ ;  /* 0x0000001782687225 */ /* 0x000fc800078e00ff */
[----:B------:R-:W-:-:S04]  /*11cf40*/  IMAD.WIDE.U32 R108, R75, R18, RZ ;  /* 0x000000124b6c7225 */ /* 0x000fc800078e00ff */
[----:B------:R-:W-:Y:S02]  /*11cf50*/  IMAD.MOV.U32 R82, RZ, RZ, R151 ;  /* 0x000000ffff527224 */ /* 0x000fe400078e0097 */
[----:B------:R-:W-:Y:S01]  /*11cf60*/  IMAD.X R103, RZ, RZ, RZ, P2 ;  /* 0x000000ffff677224 */ /* 0x000fe200010e06ff */
[----:B------:R-:W-:Y:S01]  /*11cf70*/  IADD3 R79, P2, PT, R90, R105, RZ ;  /* 0x000000695a4f7210 */ /* 0x000fe20007f5e0ff */
[----:B------:R-:W-:-:S04]  /*11cf80*/  IMAD.WIDE.U32.X R82, R21, R85, R82, P4 ;  /* 0x0000005515527225 */ /* 0x000fc800020e0452 */
[----:B------:R-:W-:-:S04]  /*11cf90*/  IMAD.WIDE.U32 R98, R143, R18, RZ ;  /* 0x000000128f627225 */ /* 0x000fc800078e00ff */
[----:B------:R-:W-:Y:S02]  /*11cfa0*/  IMAD.MOV.U32 R102, RZ, RZ, R91 ;  /* 0x000000ffff667224 */ /* 0x000fe400078e005b */
[----:B------:R-:W-:-:S04]  /*11cfb0*/  IMAD.WIDE.U32 R108, P4, R15, R143, R108 ;  /* 0x0000008f0f6c7225 */ /* 0x000fc8000788006c */
[----:B------:R-:W-:Y:S01]  /*11cfc0*/  IMAD.WIDE.U32.X R102, R25, R85, R102, P2 ;  /* 0x0000005519667225 */ /* 0x000fe200010e0466 */
[----:B------:R-:W-:Y:S02]  /*11cfd0*/  IADD3 RZ, P2, PT, R86, R98, RZ ;  /* 0x0000006256ff7210 */ /* 0x000fe40007f5e0ff */
[----:B------:R-:W-:Y:S01]  /*11cfe0*/  IADD3.X R98, P0, PT, R84, R117, RZ, P0, !PT ;  /* 0x0000007554627210 */ /* 0x000fe2000071e4ff */
[----:B------:R-:W-:Y:S01]  /*11cff0*/  IMAD.X R85, RZ, RZ, RZ, P4 ;  /* 0x000000ffff557224 */ /* 0x000fe200020e06ff */
[----:B------:R-:W-:Y:S01]  /*11d000*/  IADD3 R99, P4, PT, R108, R99, RZ ;  /* 0x000000636c637210 */ /* 0x000fe20007f9e0ff */
[----:B------:R-:W-:Y:S02]  /*11d010*/  IMAD.MOV.U32 R84, RZ, RZ, R109 ;  /* 0x000000ffff547224 */ /* 0x000fe400078e006d */
[----:B------:R-:W-:Y:S01]  /*11d020*/  IMAD.WIDE.U32 R92, R16, R143, R92 ;  /* 0x0000008f105c7225 */ /* 0x000fe200078e005c */
[----:B------:R-:W-:Y:S02]  /*11d030*/  IADD3.X RZ, P2, PT, R87, R99, RZ, P2, !PT ;  /* 0x0000006357ff7210 */ /* 0x000fe4000175e4ff */
[----:B------:R-:W-:Y:S01]  /*11d040*/  IADD3.X R99, P0, PT, R97, R100, RZ, P0, !PT ;  /* 0x0000006461637210 */ /* 0x000fe2000071e4ff */
[----:B------:R-:W-:Y:S01]  /*11d050*/  IMAD.WIDE.U32.X R84, R15, R75, R84, P4 ;  /* 0x0000004b0f547225 */ /* 0x000fe200020e0454 */
[----:B------:R-:W-:-:S02]  /*11d060*/  IADD3 RZ, P4, PT, R98, R72, RZ ;  /* 0x0000004862ff7210 */ /* 0x000fc40007f9e0ff */
[----:B------:R-:W-:Y:S01]  /*11d070*/  IADD3.X R91, P0, PT, RZ, RZ, RZ, P0, !PT ;  /* 0x000000ffff5b7210 */ /* 0x000fe2000071e4ff */
[----:B------:R-:W-:Y:S01]  /*11d080*/  IMAD.IADD R81, R93, 0x1, R96 ;  /* 0x000000015d517824 */ /* 0x000fe200078e0260 */
[----:B------:R-:W-:Y:S01]  /*11d090*/  IADD3.X R89, P2, PT, R89, R84, RZ, P2, !PT ;  /* 0x0000005459597210 */ /* 0x000fe2000175e4ff */
[----:B------:R-:W-:Y:S01]  /*11d0a0*/  IMAD.X R84, RZ, RZ, RZ, P3 ;  /* 0x000000ffff547224 */ /* 0x000fe200018e06ff */
[----:B------:R-:W-:Y:S01]  /*11d0b0*/  IADD3.X RZ, P4, PT, R99, R95, RZ, P4, !PT ;  /* 0x0000005f63ff7210 */ /* 0x000fe2000279e4ff */
[----:B------:R-:W-:-:S03]  /*11d0c0*/  IMAD.WIDE.U32 R96, R22, R130, R98 ;  /* 0x0000008216607225 */ /* 0x000fc600078e0062 */
[----:B------:R-:W-:Y:S01]  /*11d0d0*/  IADD3.X R85, P3, PT, R84, R85, RZ, P2, !PT ;  /* 0x0000005554557210 */ /* 0x000fe2000177e4ff */
[----:B------:R-:W-:Y:S01]  /*11d0e0*/  IMAD.WIDE.U32 R72, R75, R20, RZ ;  /* 0x000000144b487225 */ /* 0x000fe200078e00ff */
[----:B------:R-:W-:Y:S02]  /*11d0f0*/  IADD3.X R84, P5, PT, R101, R92, RZ, P5, !PT ;  /* 0x0000005c65547210 */ /* 0x000fe40002fbe4ff */
[----:B------:R-:W-:Y:S01]  /*11d100*/  IADD3.X R96, P3, PT, R89, R96, RZ, P3, !PT ;  /* 0x0000006059607210 */ /* 0x000fe20001f7e4ff */
[----:B------:R-:W-:Y:S02]  /*11d110*/  IMAD.IADD R98, R97, 0x1, R88 ;  /* 0x0000000161627824 */ /* 0x000fe400078e0258 */
[----:B------:R-:W-:-:S03]  /*11d120*/  IMAD.WIDE.U32 R72, P2, R17, R143, R72 ;  /* 0x0000008f11487225 */ /* 0x000fc60007840048 */
[----:B------:R-:W-:Y:S01]  /*11d130*/  IADD3.X R97, P3, PT, R85, R98, RZ, P3, !PT ;  /* 0x0000006255617210 */ /* 0x000fe20001f7e4ff */
[----:B------:R-:W-:Y:S01]  /*11d140*/  IMAD.WIDE.U32 R92, R143, R20, RZ ;  /* 0x000000148f5c7225 */ /* 0x000fe200078e00ff */
[----:B------:R-:W-:Y:S02]  /*11d150*/  IADD3.X R85, P5, PT, R116, R81, RZ, P5, !PT ;  /* 0x0000005174557210 */ /* 0x000fe40002fbe4ff */
[----:B------:R-:W-:Y:S01]  /*11d160*/  IADD3.X R81, P4, PT, R91, R70, RZ, P4, !PT ;  /* 0x000000465b517210 */ /* 0x000fe2000279e4ff */
[----:B------:R-:W-:-:S04]  /*11d170*/  IMAD.WIDE.U32 R88, R141, -0x45f6b800, RZ ;  /* 0xba0948008d587825 */ /* 0x000fc800078e00ff */
[----:B------:R-:W-:Y:S01]  /*11d180*/  IMAD.X R105, RZ, RZ, RZ, P0 ;  /* 0x000000ffff697224 */ /* 0x000fe200000e06ff */
[----:B------:R-:W-:Y:S01]  /*11d190*/  IADD3 R117, P0, PT, R72, R93, RZ ;  /* 0x0000005d48757210 */ /* 0x000fe20007f1e0ff */
[----:B------:R-:W-:Y:S01]  /*11d1a0*/  IMAD.X R101, RZ, RZ, RZ, P2 ;  /* 0x000000ffff657224 */ /* 0x000fe200010e06ff */
[----:B------:R-:W-:Y:S01]  /*11d1b0*/  IADD3.X R93, P3, PT, RZ, RZ, RZ, P3, !PT ;  /* 0x000000ffff5d7210 */ /* 0x000fe20001f7e4ff */
[----:B------:R-:W-:Y:S01]  /*11d1c0*/  IMAD.MOV.U32 R100, RZ, RZ, R73 ;  /* 0x000000ffff647224 */ /* 0x000fe200078e0049 */
[----:B------:R-:W-:Y:S01]  /*11d1d0*/  IADD3.X R73, P1, PT, RZ, R118, RZ, P1, !PT ;  /* 0x00000076ff497210 */ /* 0x000fe20000f3e4ff */
[C---:B------:R-:W-:Y:S01]  /*11d1e0*/  IMAD.WIDE.U32 R98, R78.reuse, -0x45f6b800, RZ ;  /* 0xba0948004e627825 */ /* 0x040fe200078e00ff */
[----:B------:R-:W-:Y:S02]  /*11d1f0*/  IADD3.X R95, PT, PT, RZ, RZ, RZ, P3, !PT ;  /* 0x000000ffff5f7210 */ /* 0x000fe40001ffe4ff */
[----:B------:R-:W-:Y:S01]  /*11d200*/  IADD3.X R119, P1, PT, RZ, R119, RZ, P1, !PT ;  /* 0x00000077ff777210 */ /* 0x000fe20000f3e4ff */
[----:B------:R-:W-:Y:S01]  /*11d210*/  IMAD.WIDE.U32 R88, P2, R78, 0x1ef3622f, R88 ;  /* 0x1ef3622f4e587825 */ /* 0x000fe20007840058 */
[----:B------:R-:W-:-:S02]  /*11d220*/  IADD3.X R91, P4, PT, R105, R71, RZ, P4, !PT ;  /* 0x00000047695b7210 */ /* 0x000fc4000279e4ff */
[----:B------:R-:W-:Y:S01]  /*11d230*/  IADD3.X R106, P1, PT, R73, R106, RZ, P1, !PT ;  /* 0x0000006a496a7210 */ /* 0x000fe20000f3e4ff */
[----:B------:R-:W-:Y:S01]  /*11d240*/  IMAD.WIDE.U32.X R100, R17, R75, R100, P0 ;  /* 0x0000004b11647225 */ /* 0x000fe200000e0464 */
[----:B------:R-:W-:Y:S02]  /*11d250*/  IADD3 RZ, P0, PT, R84, R98, RZ ;  /* 0x0000006254ff7210 */ /* 0x000fe40007f1e0ff */
[----:B------:R-:W-:Y:S01]  /*11d260*/  IADD3 R99, P3, PT, R88, R99, RZ ;  /* 0x0000006358637210 */ /* 0x000fe20007f7e0ff */
[----:B------:R-:W-:Y:S01]  /*11d270*/  IMAD.WIDE.U32 R148, R137, R16, RZ ;  /* 0x0000001089947225 */ /* 0x000fe200078e00ff */
[----:B------:R-:W-:Y:S02]  /*11d280*/  IADD3.X R73, P5, PT, RZ, RZ, RZ, P5, !PT ;  /* 0x000000ffff497210 */ /* 0x000fe40002fbe4ff */
[----:B------:R-:W-:Y:S01]  /*11d290*/  IADD3.X RZ, P0, PT, R85, R99, RZ, P0, !PT ;  /* 0x0000006355ff7210 */ /* 0x000fe2000071e4ff */
[----:B------:R-:W-:Y:S01]  /*11d2a0*/  IMAD.X R71, RZ, RZ, RZ, P2 ;  /* 0x000000ffff477224 */ /* 0x000fe200010e06ff */
[----:B------:R-:W-:Y:S01]  /*11d2b0*/  IADD3.X R74, P1, PT, R119, R74, RZ, P1, !PT ;  /* 0x0000004a774a7210 */ /* 0x000fe20000f3e4ff */
[----:B------:R-:W-:-:S02]  /*11d2c0*/  IMAD.MOV.U32 R70, RZ, RZ, R89 ;  /* 0x000000ffff467224 */ /* 0x000fc400078e0059 */
[----:B------:R-:W-:Y:S01]  /*11d2d0*/  IMAD.WIDE.U32 R98, R115, R16, RZ ;  /* 0x0000001073627225 */ /* 0x000fe200078e00ff */
[----:B------:R-:W-:-:S03]  /*11d2e0*/  IADD3.X R154, P1, PT, RZ, R152, RZ, P1, !PT ;  /* 0x00000098ff9a7210 */ /* 0x000fc60000f3e4ff */
[----:B------:R-:W-:-:S04]  /*11d2f0*/  IMAD.WIDE.U32 R86, R18, R143, R86 ;  /* 0x0000008f12567225 */ /* 0x000fc800078e0056 */
[----:B------:R-:W-:-:S04]  /*11d300*/  IMAD.WIDE.U32 R148, P2, R14, R115, R148 ;  /* 0x000000730e947225 */ /* 0x000fc80007840094 */
[----:B------:R-:W-:Y:S01]  /*11d310*/  IMAD.WIDE.U32.X R70, R141, 0x1ef3622f, R70, P3 ;  /* 0x1ef3622f8d467825 */ /* 0x000fe200018e0446 */
[----:B------:R-:W-:-:S03]  /*11d320*/  IADD3 RZ, P3, PT, R86, R98, RZ ;  /* 0x0000006256ff7210 */ /* 0x000fc60007f7e0ff */
[----:B------:R-:W-:Y:S01]  /*11d330*/  IMAD.X R89, RZ, RZ, RZ, P5 ;  /* 0x000000ffff597224 */ /* 0x000fe200028e06ff */
[----:B------:R-:W-:Y:S01]  /*11d340*/  IADD3 R99, P5, PT, R148, R99, RZ ;  /* 0x0000006394637210 */ /* 0x000fe20007fbe0ff */
[----:B------:R-:W-:Y:S01]  /*11d350*/  IMAD.IADD R87, R87, 0x1, R108 ;  /* 0x0000000157577824 */ /* 0x000fe200078e026c */
[----:B------:R-:W-:Y:S01]  /*11d360*/  IADD3.X R73, P0, PT, R73, R70, RZ, P0, !PT ;  /* 0x0000004649497210 */ /* 0x000fe2000071e4ff */
[----:B------:R-:W-:Y:S01]  /*11d370*/  IMAD.X R157, RZ, RZ, RZ, P2 ;  /* 0x000000ffff9d7224 */ /* 0x000fe200010e06ff */
[----:B------:R-:W-:Y:S01]  /*11d380*/  IADD3.X R70, P4, PT, R81, R106, RZ, P4, !PT ;  /* 0x0000006a51467210 */ /* 0x000fe2000279e4ff */
[----:B------:R-:W-:Y:S01]  /*11d390*/  IMAD.MOV.U32 R156, RZ, RZ, R149 ;  /* 0x000000ffff9c7224 */ /* 0x000fe200078e0095 */
[----:B------:R-:W-:Y:S01]  /*11d3a0*/  IADD3.X R81, P0, PT, R89, R71, RZ, P0, !PT ;  /* 0x0000004759517210 */ /* 0x000fe2000071e4ff */
[----:B------:R-:W-:Y:S01]  /*11d3b0*/  IMAD.WIDE.U32 R122, R143, R22, RZ ;  /* 0x000000168f7a7225 */ /* 0x000fe200078e00ff */
[----:B------:R-:W-:Y:S02]  /*11d3c0*/  IADD3.X RZ, P3, PT, R87, R99, RZ, P3, !PT ;  /* 0x0000006357ff7210 */ /* 0x000fe40001f7e4ff */
[----:B------:R-:W-:Y:S01]  /*11d3d0*/  IADD3.X R71, P4, PT, R91, R74, RZ, P4, !PT ;  /* 0x0000004a5b477210 */ /* 0x000fe2000279e4ff */
[----:B------:R-:W-:Y:S01]  /*11d3e0*/  IMAD.WIDE.U32 R98, R75, R22, RZ ;  /* 0x000000164b627225 */ /* 0x000fe200078e00ff */
[----:B------:R-:W-:-:S02]  /*11d3f0*/  IADD3 RZ, P2, PT, R96, R92, RZ ;  /* 0x0000005c60ff7210 */ /* 0x000fc40007f5e0ff */
[----:B------:R-:W-:Y:S01]  /*11d400*/  IADD3.X R91, P4, PT, RZ, RZ, RZ, P4, !PT ;  /* 0x000000ffff5b7210 */ /* 0x000fe2000279e4ff */
[----:B------:R-:W-:Y:S01]  /*11d410*/  IMAD.WIDE.U32 R86, R16, R115, R86 ;  /* 0x0000007310567225 */ /* 0x000fe200078e0056 */
[----:B------:R-:W-:-:S03]  /*11d420*/  IADD3.X RZ, P2, PT, R97, R117, RZ, P2, !PT ;  /* 0x0000007561ff7210 */ /* 0x000fc6000175e4ff */
[----:B------:R-:W-:Y:S01]  /*11d430*/  IMAD.WIDE.U32.X R156, R14, R137, R156, P5 ;  /* 0x000000890e9c7225 */ /* 0x000fe200028e049c */
[----:B------:R-:W-:-:S03]  /*11d440*/  IADD3.X R93, P2, PT, R93, R100, RZ, P2, !PT ;  /* 0x000000645d5d7210 */ /* 0x000fc6000175e4ff */
[----:B------:R-:W-:Y:S01]  /*11d450*/  IMAD.WIDE.U32 R98, P5, R19, R143, R98 ;  /* 0x0000008f13627225 */ /* 0x000fe200078a0062 */
[----:B------:R-:W-:Y:S02]  /*11d460*/  IADD3.X R95, P2, PT, R95, R101, RZ, P2, !PT ;  /* 0x000000655f5f7210 */ /* 0x000fe4000175e4ff */
[----:B------:R-:W-:Y:S01]  /*11d470*/  IADD3.X R109, P3, PT, RZ, R156, RZ, P3, !PT ;  /* 0x0000009cff6d7210 */ /* 0x000fe20001f7e4ff */
[----:B------:R-:W-:Y:S01]  /*11d480*/  IMAD.X R105, RZ, RZ, RZ, P4 ;  /* 0x000000ffff697224 */ /* 0x000fe200020e06ff */
[----:B------:R-:W-:Y:S01]  /*11d490*/  IADD3 RZ, P4, PT, R70, R80, RZ ;  /* 0x0000005046ff7210 */ /* 0x000fe20007f9e0ff */
[----:B------:R-:W-:Y:S01]  /*11d4a0*/  IMAD.IADD R148, R87, 0x1, R148 ;  /* 0x0000000157947824 */ /* 0x000fe200078e0294 */
[----:B------:R-:W-:Y:S01]  /*11d4b0*/  IADD3.X R80, P0, PT, R73, R86, RZ, P0, !PT ;  /* 0x0000005649507210 */ /* 0x000fe2000071e4ff */
[----:B------:R-:W-:Y:S01]  /*11d4c0*/  IMAD.X R87, RZ, RZ, RZ, P5 ;  /* 0x000000ffff577224 */ /* 0x000fe200028e06ff */
[----:B------:R-:W-:Y:S01]  /*11d4d0*/  IADD3 R89, P5, PT, R98, R123, RZ ;  /* 0x0000007b62597210 */ /* 0x000fe20007fbe0ff */
[----:B------:R-:W-:Y:S01]  /*11d4e0*/  IMAD.WIDE.U32 R124, R75, R24, RZ ;  /* 0x000000184b7c7225 */ /* 0x000fe200078e00ff */
[----:B------:R-:W-:-:S02]  /*11d4f0*/  IADD3.X RZ, P4, PT, R71, R107, RZ, P4, !PT ;  /* 0x0000006b47ff7210 */ /* 0x000fc4000279e4ff */
[----:B------:R-:W-:Y:S01]  /*11d500*/  IADD3.X R156, P3, PT, RZ, R157, RZ, P3, !PT ;  /* 0x0000009dff9c7210 */ /* 0x000fe20001f7e4ff */
[----:B------:R-:W-:Y:S01]  /*11d510*/  IMAD.MOV.U32 R86, RZ, RZ, R99 ;  /* 0x000000ffff567224 */ /* 0x000fe200078e0063 */
[----:B------:R-:W-:Y:S01]  /*11d520*/  IADD3.X R101, P4, PT, R91, R82, RZ, P4, !PT ;  /* 0x000000525b657210 */ /* 0x000fe2000279e4ff */
[----:B------:R-:W-:Y:S01]  /*11d530*/  IMAD.WIDE.U32 R96, R20, R143, R96 ;  /* 0x0000008f14607225 */ /* 0x000fe200078e0060 */
[----:B------:R-:W-:-:S03]  /*11d540*/  IADD3.X R81, P0, PT, R81, R148, RZ, P0, !PT ;  /* 0x0000009451517210 */ /* 0x000fc6000071e4ff */
[----:B------:R-:W-:Y:S01]  /*11d550*/  IMAD.WIDE.U32.X R86, R19, R75, R86, P5 ;  /* 0x0000004b13567225 */ /* 0x000fe200028e0456 */
[----:B------:R-:W-:-:S03]  /*11d560*/  IADD3.X R96, P3, PT, R109, R96, RZ, P3, !PT ;  /* 0x000000606d607210 */ /* 0x000fc60001f7e4ff */
[----:B------:R-:W-:Y:S02]  /*11d570*/  IMAD.IADD R97, R97, 0x1, R72 ;  /* 0x0000000161617824 */ /* 0x000fe400078e0248 */
[----:B------:R-:W-:-:S03]  /*11d580*/  IMAD.WIDE.U32 R124, P5, R21, R143, R124 ;  /* 0x0000008f157c7225 */ /* 0x000fc600078a007c */
[----:B------:R-:W-:Y:S01]  /*11d590*/  IADD3.X R97, P3, PT, R156, R97, RZ, P3, !PT ;  /* 0x000000619c617210 */ /* 0x000fe20001f7e4ff */
[----:B------:R-:W-:-:S04]  /*11d5a0*/  IMAD.WIDE.U32 R72, R143, R24, RZ ;  /* 0x000000188f487225 */ /* 0x000fc800078e00ff */
[----:B------:R-:W-:Y:S01]  /*11d5b0*/  IMAD.X R121, RZ, RZ, RZ, P5 ;  /* 0x000000ffff797224 */ /* 0x000fe200028e06ff */
[----:B------:R-:W-:Y:S01]  /*11d5c0*/  IADD3 R91, P5, PT, R124, R73, RZ ;  /* 0x000000497c5b7210 */ /* 0x000fe20007fbe0ff */
[----:B------:R-:W-:Y:S01]  /*11d5d0*/  IMAD.WIDE.U32 R118, R75, R23, RZ ;  /* 0x000000174b767225 */ /* 0x000fe200078e00ff */
[----:B------:R-:W-:-:S03]  /*11d5e0*/  IADD3.X R73, P4, PT, R105, R83, RZ, P4, !PT ;  /* 0x0000005369497210 */ /* 0x000fc6000279e4ff */
[----:B------:R-:W-:Y:S02]  /*11d5f0*/  IMAD.MOV.U32 R120, RZ, RZ, R125 ;  /* 0x000000ffff787224 */ /* 0x000fe400078e007d */
[----:B------:R-:W-:-:S04]  /*11d600*/  IMAD.WIDE.U32 R116, R143, R23, RZ ;  /* 0x000000178f747225 */ /* 0x000fc800078e00ff */
[----:B------:R-:W-:-:S04]  /*11d610*/  IMAD.WIDE.U32.X R120, R21, R75, R120, P5 ;  /* 0x0000004b15787225 */ /* 0x000fc800028e0478 */
[----:B------:R-:W-:-:S04]  /*11d620*/  IMAD.WIDE.U32 R118, P5, R25, R143, R118 ;  /* 0x0000008f19767225 */ /* 0x000fc800078a0076 */
[----:B------:R-:W-:Y:S01]  /*11d630*/  IMAD.X R109, RZ, RZ, RZ, P5 ;  /* 0x000000ffff6d7224 */ /* 0x000fe200028e06ff */
[----:B------:R-:W-:Y:S01]  /*11d640*/  IADD3 R125, P5, PT, R118, R117, RZ ;  /* 0x00000075767d7210 */ /* 0x000fe20007fbe0ff */
[----:B------:R-:W-:-:S04]  /*11d650*/  IMAD.WIDE.U32 R82, R137, R18, RZ ;  /* 0x0000001289527225 */ /* 0x000fc800078e00ff */
[----:B------:R-:W-:Y:S02]  /*11d660*/  IMAD.MOV.U32 R108, RZ, RZ, R119 ;  /* 0x000000ffff6c7224 */ /* 0x000fe400078e0077 */
[----:B------:R-:W-:-:S04]  /*11d670*/  IMAD.WIDE.U32 R70, R24, R130, R70 ;  /* 0x0000008218467225 */ /* 0x000fc800078e0046 */
[----:B------:R-:W-:Y:S01]  /*11d680*/  IMAD.WIDE.U32.X R108, R25, R75, R108, P5 ;  /* 0x0000004b196c7225 */ /* 0x000fe200028e046c */
[----:B------:R-:W-:Y:S02]  /*11d690*/  IADD3 R150, PT, PT, R71, R150, RZ ;  /* 0x0000009647967210 */ /* 0x000fe40007ffe0ff */
[----:B------:R-:W-:Y:S01]  /*11d6a0*/  IADD3.X R100, P2, PT, R93, R70, RZ, P2, !PT ;  /* 0x000000465d647210 */ /* 0x000fe2000175e4ff */
[----:B------:R-:W-:-:S04]  /*11d6b0*/  IMAD.WIDE.U32 R82, P5, R15, R115, R82 ;  /* 0x000000730f527225 */ /* 0x000fc800078a0052 */
[----:B------:R-:W-:-:S04]  /*11d6c0*/  IMAD.WIDE.U32 R74, R115, R18, RZ ;  /* 0x00000012734a7225 */ /* 0x000fc800078e00ff */
[----:B------:R-:W-:Y:S01]  /*11d6d0*/  IMAD.X R152, RZ, RZ, R153, P1 ;  /* 0x000000ffff987224 */ /* 0x000fe200008e0699 */
[----:B------:R-:W-:Y:S01]  /*11d6e0*/  IADD3 RZ, P1, PT, R96, R74, RZ ;  /* 0x0000004a60ff7210 */ /* 0x000fe20007f3e0ff */
[----:B------:R-:W-:Y:S01]  /*11d6f0*/  IMAD.X R71, RZ, RZ, RZ, P5 ;  /* 0x000000ffff477224 */ /* 0x000fe200028e06ff */
[----:B------:R-:W-:Y:S01]  /*11d700*/  IADD3 R99, P5, PT, R82, R75, RZ ;  /* 0x0000004b52637210 */ /* 0x000fe20007fbe0ff */
[----:B------:R-:W-:-:S03]  /*11d710*/  IMAD.WIDE.U32 R74, R141, 0xf5138f, RZ ;  /* 0x00f5138f8d4a7825 */ /* 0x000fc600078e00ff */
[----:B------:R-:W-:Y:S01]  /*11d720*/  IADD3.X RZ, P1, PT, R97, R99, RZ, P1, !PT ;  /* 0x0000006361ff7210 */ /* 0x000fe20000f3e4ff */
[----:B------:R-:W-:Y:S02]  /*11d730*/  IMAD.MOV.U32 R70, RZ, RZ, R83 ;  /* 0x000000ffff467224 */ /* 0x000fe400078e0053 */
[----:B------:R-:W-:-:S04]  /*11d740*/  IMAD.WIDE.U32 R106, R78, 0xf5138f, RZ ;  /* 0x00f5138f4e6a7825 */ /* 0x000fc800078e00ff */
[----:B------:R-:W-:-:S04]  /*11d750*/  IMAD.WIDE.U32.X R70, R15, R137, R70, P5 ;  /* 0x000000890f467225 */ /* 0x000fc800028e0446 */
[----:B------:R-:W-:-:S04]  /*11d760*/  IMAD.WIDE.U32 R74, P5, R78, 0x1a22d9f3, R74 ;  /* 0x1a22d9f34e4a7825 */ /* 0x000fc800078a004a */
[----:B------:R-:W-:Y:S01]  /*11d770*/  IMAD.X R93, RZ, RZ, RZ, P5 ;  /* 0x000000ffff5d7224 */ /* 0x000fe200028e06ff */
[----:B------:R-:W-:Y:S01]  /*11d780*/  IADD3 R83, P5, PT, R74, R107, RZ ;  /* 0x0000006b4a537210 */ /* 0x000fe20007fbe0ff */
[----:B------:R-:W-:Y:S01]  /*11d790*/  IMAD.MOV.U32 R92, RZ, RZ, R75 ;  /* 0x000000ffff5c7224 */ /* 0x000fe200078e004b */
[----:B------:R-:W-:Y:S01]  /*11d7a0*/  IADD3.X R75, P0, PT, RZ, RZ, RZ, P0, !PT ;  /* 0x000000ffff4b7210 */ /* 0x000fe2000071e4ff */
[----:B------:R-:W-:-:S04]  /*11d7b0*/  IMAD.WIDE.U32 R96, R18, R115, R96 ;  /* 0x0000007312607225 */ /* 0x000fc800078e0060 */
[----:B------:R-:W-:Y:S01]  /*11d7c0*/  IMAD.WIDE.U32.X R92, R141, 0x1a22d9f3, R92, P5 ;  /* 0x1a22d9f38d5c7825 */ /* 0x000fe200028e045c */
[----:B------:R-:W-:-:S03]  /*11d7d0*/  IADD3 RZ, P5, PT, R80, R106, RZ ;  /* 0x0000006a50ff7210 */ /* 0x000fc60007fbe0ff */
[----:B------:R-:W-:Y:S01]  /*11d7e0*/  IMAD.IADD R97, R97, 0x1, R82 ;  /* 0x0000000161617824 */ /* 0x000fe200078e0252 */
[----:B------:R-:W-:Y:S01]  /*11d7f0*/  IADD3.X RZ, P5, PT, R81, R83, RZ, P5, !PT ;  /* 0x0000005351ff7210 */ /* 0x000fe20002fbe4ff */
[----:B------:R-:W-:Y:S01]  /*11d800*/  IMAD.X R83, RZ, RZ, RZ, P0 ;  /* 0x000000ffff537224 */ /* 0x000fe200000e06ff */
[----:B------:R-:W-:Y:S01]  /*11d810*/  IADD3 RZ, P0, PT, R100, R122, RZ ;  /* 0x0000007a64ff7210 */ /* 0x000fe20007f1e0ff */
[C---:B------:R-:W-:Y:S01]  /*11d820*/  IMAD.WIDE.U32 R76, R78.reuse, 0x30000000, R76 ;  /* 0x300000004e4c7825 */ /* 0x040fe200078e004c */
[----:B------:R-:W-:Y:S02]  /*11d830*/  IADD3.X R75, P5, PT, R75, R92, RZ, P5, !PT ;  /* 0x0000005c4b4b7210 */ /* 0x000fe40002fbe4ff */
[----:B------:R-:W-:Y:S01]  /*11d840*/  IADD3.X R92, P4, PT, R101, R154, RZ, P4, !PT ;  /* 0x0000009a655c7210 */ /* 0x000fe2000279e4ff */
[----:B------:R-:W-:Y:S01]  /*11d850*/  IMAD.WIDE.U32 R84, R78, -0x45f6b800, R84 ;  /* 0xba0948004e547825 */ /* 0x000fe200078e0054 */
[----:B------:R-:W-:Y:S02]  /*11d860*/  IADD3.X R148, P5, PT, R83, R93, RZ, P5, !PT ;  /* 0x0000005d53947210 */ /* 0x000fe40002fbe4ff */
[----:B------:R-:W-:Y:S01]  /*11d870*/  IADD3.X R83, P3, PT, RZ, RZ, RZ, P3, !PT ;  /* 0x000000ffff537210 */ /* 0x000fe20001f7e4ff */
[----:B------:R-:W-:Y:S01]  /*11d880*/  IMAD.IADD R85, R85, 0x1, R88 ;  /* 0x0000000155557824 */ /* 0x000fe200078e0258 */
[----:B------:R-:W-:Y:S01]  /*11d890*/  IADD3.X R93, P4, PT, R73, R152, RZ, P4, !PT ;  /* 0x00000098495d7210 */ /* 0x000fe2000279e4ff */
[----:B------:R-:W-:Y:S01]  /*11d8a0*/  IMAD.WIDE.U32 R156, R128, R18, RZ ;  /* 0x00000012809c7225 */ /* 0x000fe200078e00ff */
[----:B------:R-:W-:-:S02]  /*11d8b0*/  IADD3.X R101, P2, PT, R95, R150, RZ, P2, !PT ;  /* 0x000000965f657210 */ /* 0x000fc4000175e4ff */
[----:B------:R-:W-:Y:S01]  /*11d8c0*/  IADD3.X R117, P4, PT, RZ, RZ, RZ, P4, !PT ;  /* 0x000000ffff757210 */ /* 0x000fe2000279e4ff */
[----:B------:R-:W-:Y:S01]  /*11d8d0*/  IMAD.X R107, RZ, RZ, RZ, P3 ;  /* 0x000000ffff6b7224 */ /* 0x000fe200018e06ff */
[----:B------:R-:W-:Y:S01]  /*11d8e0*/  IADD3 RZ, P3, PT, R92, R104, RZ ;  /* 0x000000685cff7210 */ /* 0x000fe20007f7e0ff */
[----:B------:R-:W-:Y:S01]  /*11d8f0*/  IMAD.WIDE.U32 R104, R137, R20, RZ ;  /* 0x0000001489687225 */ /* 0x000fe200078e00ff */
[----:B------:R-:W-:Y:S02]  /*11d900*/  IADD3.X R83, P1, PT, R83, R70, RZ, P1, !PT ;  /* 0x0000004653537210 */ /* 0x000fe40000f3e4ff */
[----:B------:R-:W-:Y:S01]  /*11d910*/  IADD3.X RZ, P3, PT, R93, R79, RZ, P3, !PT ;  /* 0x0000004f5dff7210 */ /* 0x000fe20001f7e4ff */
[----:B------:R-:W-:Y:S01]  /*11d920*/  IMAD.WIDE.U32 R92, R23, R130, R92 ;  /* 0x00000082175c7225 */ /* 0x000fe200078e005c */
[----:B------:R-:W-:Y:S02]  /*11d930*/  IADD3.X RZ, P0, PT, R101, R89, RZ, P0, !PT ;  /* 0x0000005965ff7210 */ /* 0x000fe4000071e4ff */
[----:B------:R-:W-:Y:S01]  /*11d940*/  IADD3.X R117, P3, PT, R117, R102, RZ, P3, !PT ;  /* 0x0000006675757210 */ /* 0x000fe20001f7e4ff */
[----:B------:R-:W-:Y:S01]  /*11d950*/  IMAD.WIDE.U32 R100, R22, R143, R100 ;  /* 0x0000008f16647225 */ /* 0x000fe200078e0064 */
[----:B------:R-:W-:-:S02]  /*11d960*/  IADD3.X R73, P1, PT, R107, R71, RZ, P1, !PT ;  /* 0x000000476b497210 */ /* 0x000fc40000f3e4ff */
[----:B------:R-:W-:Y:S01]  /*11d970*/  IADD3.X R79, PT, PT, R103, RZ, RZ, P3, P4 ;  /* 0x000000ff674f7210 */ /* 0x000fe20001fe84ff */
[----:B------:R-:W-:Y:S01]  /*11d980*/  IMAD.WIDE.U32 R70, P3, R17, R115, R104 ;  /* 0x0000007311467225 */ /* 0x000fe20007860068 */
[----:B------:R-:W-:Y:S02]  /*11d990*/  IADD3.X R100, P1, PT, R83, R100, RZ, P1, !PT ;  /* 0x0000006453647210 */ /* 0x000fe40000f3e4ff */
[----:B------:R-:W-:Y:S01]  /*11d9a0*/  IADD3.X R123, P2, PT, RZ, RZ, RZ, P2, !PT ;  /* 0x000000ffff7b7210 */ /* 0x000fe2000175e4ff */
[----:B------:R-:W-:Y:S01]  /*11d9b0*/  IMAD.WIDE.U32 R102, R115, R20, RZ ;  /* 0x0000001473667225 */ /* 0x000fe200078e00ff */
[----:B------:R-:W-:Y:S02]  /*11d9c0*/  IADD3 R147, PT, PT, R77, R94, RZ ;  /* 0x0000005e4d937210 */ /* 0x000fe40007ffe0ff */
[----:B------:R-:W-:Y:S01]  /*11d9d0*/  IADD3.X R123, P0, PT, R123, R86, RZ, P0, !PT ;  /* 0x000000567b7b7210 */ /* 0x000fe2000071e4ff */
[----:B------:R-:W-:-:S04]  /*11d9e0*/  IMAD.WIDE.U32 R104, R128, R16, RZ ;  /* 0x0000001080687225 */ /* 0x000fc800078e00ff */
[----:B------:R-:W-:Y:S01]  /*11d9f0*/  IMAD.X R99, RZ, RZ, RZ, P3 ;  /* 0x000000ffff637224 */ /* 0x000fe200018e06ff */
[----:B------:R-:W-:Y:S01]  /*11da00*/  IADD3 R83, P3, PT, R70, R103, RZ ;  /* 0x0000006746537210 */ /* 0x000fe20007f7e0ff */
[----:B------:R-:W-:Y:S02]  /*11da10*/  IMAD.IADD R122, R101, 0x1, R98 ;  /* 0x00000001657a7824 */ /* 0x000fe400078e0262 */
[----:B------:R-:W-:-:S03]  /*11da20*/  IMAD.WIDE.U32 R104, P4, R14, R139, R104 ;  /* 0x0000008b0e687225 */ /* 0x000fc60007880068 */
[----:B------:R-:W-:Y:S01]  /*11da30*/  IADD3.X R101, P1, PT, R73, R122, RZ, P1, !PT ;  /* 0x0000007a49657210 */ /* 0x000fe20000f3e4ff */
[----:B------:R-:W-:Y:S02]  /*11da40*/  IMAD.MOV.U32 R98, RZ, RZ, R71 ;  /* 0x000000ffff627224 */ /* 0x000fe400078e0047 */
[----:B------:R-:W-:Y:S01]  /*11da50*/  IMAD.WIDE.U32 R106, R139, R16, RZ ;  /* 0x000000108b6a7225 */ /* 0x000fe200078e00ff */
[----:B------:R-:W-:-:S03]  /*11da60*/  IADD3.X R119, P1, PT, RZ, RZ, RZ, P1, !PT ;  /* 0x000000ffff777210 */ /* 0x000fc60000f3e4ff */
[----:B------:R-:W-:Y:S01]  /*11da70*/  IMAD.WIDE.U32.X R98, R17, R137, R98, P3 ;  /* 0x0000008911627225 */ /* 0x000fe200018e0462 */
[----:B------:R-:W-:-:S03]  /*11da80*/  IADD3 RZ, P3, PT, R96, R106, RZ ;  /* 0x0000006a60ff7210 */ /* 0x000fc60007f7e0ff */
[----:B------:R-:W-:Y:S01]  /*11da90*/  IMAD.X R71, RZ, RZ, RZ, P2 ;  /* 0x000000ffff477224 */ /* 0x000fe200010e06ff */
[----:B------:R-:W-:Y:S01]  /*11daa0*/  IADD3 R107, P2, PT, R104, R107, RZ ;  /* 0x0000006b686b7210 */ /* 0x000fe20007f5e0ff */
[----:B------:R-:W-:Y:S02]  /*11dab0*/  IMAD.MOV.U32 R86, RZ, RZ, R105 ;  /* 0x000000ffff567224 */ /* 0x000fe400078e0069 */
[----:B------:R-:W-:Y:S01]  /*11dac0*/  IMAD.IADD R90, R93, 0x1, R90 ;  /* 0x000000015d5a7824 */ /* 0x000fe200078e025a */
[----:B------:R-:W-:Y:S01]  /*11dad0*/  IADD3.X RZ, P3, PT, R97, R107, RZ, P3, !PT ;  /* 0x0000006b61ff7210 */ /* 0x000fe20001f7e4ff */
[----:B------:R-:W-:Y:S01]  /*11dae0*/  IMAD.WIDE.U32 R106, R137, R22, RZ ;  /* 0x00000016896a7225 */ /* 0x000fe200078e00ff */
[----:B------:R-:W-:-:S03]  /*11daf0*/  IADD3.X R71, P0, PT, R71, R87, RZ, P0, !PT ;  /* 0x0000005747477210 */ /* 0x000fc6000071e4ff */
[----:B------:R-:W-:Y:S01]  /*11db00*/  IMAD.X R87, RZ, RZ, RZ, P4 ;  /* 0x000000ffff577224 */ /* 0x000fe200020e06ff */
[----:B------:R-:W-:Y:S01]  /*11db10*/  IADD3 RZ, P4, PT, R100, R102, RZ ;  /* 0x0000006664ff7210 */ /* 0x000fe20007f9e0ff */
[----:B------:R-:W-:Y:S01]  /*11db20*/  IMAD.WIDE.U32 R96, R16, R139, R96 ;  /* 0x0000008b10607225 */ /* 0x000fe200078e0060 */
[----:B------:R-:W-:Y:S02]  /*11db30*/  IADD3.X R122, P0, PT, R123, R92, RZ, P0, !PT ;  /* 0x0000005c7b7a7210 */ /* 0x000fe4000071e4ff */
[----:B------:R-:W-:Y:S01]  /*11db40*/  IADD3.X RZ, P4, PT, R101, R83, RZ, P4, !PT ;  /* 0x0000005365ff7210 */ /* 0x000fe2000279e4ff */
[----:B------:R-:W-:Y:S01]  /*11db50*/  IMAD.WIDE.U32.X R86, R14, R128, R86, P2 ;  /* 0x000000800e567225 */ /* 0x000fe200010e0456 */
[----:B------:R-:W-:Y:S02]  /*11db60*/  IADD3.X R123, P0, PT, R71, R90, RZ, P0, !PT ;  /* 0x0000005a477b7210 */ /* 0x000fe4000071e4ff */
[----:B------:R-:W-:Y:S01]  /*11db70*/  IADD3.X R119, P4, PT, R119, R98, RZ, P4, !PT ;  /* 0x0000006277777210 */ /* 0x000fe2000279e4ff */
[----:B------:R-:W-:Y:S01]  /*11db80*/  IMAD.IADD R73, R97, 0x1, R104 ;  /* 0x0000000161497824 */ /* 0x000fe200078e0268 */
[----:B------:R-:W-:Y:S01]  /*11db90*/  IADD3.X R89, P3, PT, RZ, R86, RZ, P3, !PT ;  /* 0x00000056ff597210 */ /* 0x000fe20001f7e4ff */
[----:B------:R-:W-:-:S03]  /*11dba0*/  IMAD.WIDE.U32 R106, P2, R19, R115, R106 ;  /* 0x00000073136a7225 */ /* 0x000fc6000784006a */
[----:B------:R-:W-:Y:S01]  /*11dbb0*/  IADD3.X R130, P3, PT, RZ, R87, RZ, P3, !PT ;  /* 0x00000057ff827210 */ /* 0x000fe20001f7e4ff */
[----:B------:R-:W-:-:S04]  /*11dbc0*/  IMAD.WIDE.U32 R104, R115, R22, RZ ;  /* 0x0000001673687225 */ /* 0x000fc800078e00ff */
[----:B------:R-:W-:Y:S01]  /*11dbd0*/  IMAD.X R103, RZ, RZ, RZ, P2 ;  /* 0x000000ffff677224 */ /* 0x000fe200010e06ff */
[----:B------:R-:W-:Y:S01]  /*11dbe0*/  IADD3 R145, P2, PT, R106, R105, RZ ;  /* 0x000000696a917210 */ /* 0x000fe20007f5e0ff */
[----:B------:R-:W-:Y:S01]  /*11dbf0*/  IMAD.WIDE.U32 R82, R137, R24, RZ ;  /* 0x0000001889527225 */ /* 0x000fe200078e00ff */
[----:B------:R-:W-:-:S03]  /*11dc00*/  IADD3.X R105, P0, PT, RZ, RZ, RZ, P0, !PT ;  /* 0x000000ffff697210 */ /* 0x000fc6000071e4ff */
[----:B------:R-:W-:Y:S01]  /*11dc10*/  IMAD.X R77, RZ, RZ, RZ, P1 ;  /* 0x000000ffff4d7224 */ /* 0x000fe200008e06ff */
[----:B------:R-:W-:Y:S01]  /*11dc20*/  IADD3 RZ, P1, PT, R122, R72, RZ ;  /* 0x000000487aff7210 */ /* 0x000fe20007f3e0ff */
[----:B------:R-:W-:Y:S01]  /*11dc30*/  IMAD.MOV.U32 R102, RZ, RZ, R107 ;  /* 0x000000ffff667224 */ /* 0x000fe200078e006b */
[----:B------:R-:W-:Y:S01]  /*11dc40*/  IADD3.X R72, P5, PT, R75, R96, RZ, P5, !PT ;  /* 0x000000604b487210 */ /* 0x000fe20002fbe4ff */
[----:B------:R-:W-:Y:S01]  /*11dc50*/  IMAD.WIDE.U32 R86, R20, R115, R100 ;  /* 0x0000007314567225 */ /* 0x000fe200078e0064 */
[----:B------:R-:W-:Y:S02]  /*11dc60*/  IADD3.X R75, P4, PT, R77, R99, RZ, P4, !PT ;  /* 0x000000634d4b7210 */ /* 0x000fe4000279e4ff */
[----:B------:R-:W-:Y:S01]  /*11dc70*/  IADD3.X RZ, P1, PT, R123, R91, RZ, P1, !PT ;  /* 0x0000005b7bff7210 */ /* 0x000fe20000f3e4ff */
[----:B------:R-:W-:Y:S01]  /*11dc80*/  IMAD.WIDE.U32.X R102, R19, R137, R102, P2 ;  /* 0x0000008913667225 */ /* 0x000fe200010e0466 */
[----:B------:R-:W-:Y:S02]  /*11dc90*/  IADD3.X R73, P5, PT, R148, R73, RZ, P5, !PT ;  /* 0x0000004994497210 */ /* 0x000fe40002fbe4ff */
[----:B------:R-:W-:Y:S01]  /*11dca0*/  IADD3.X R120, P1, PT, R105, R120, RZ, P1, !PT ;  /* 0x0000007869787210 */ /* 0x000fe20000f3e4ff */
[----:B------:R-:W-:-:S04]  /*11dcb0*/  IMAD.WIDE.U32 R100, P2, R21, R115, R82 ;  /* 0x0000007315647225 */ /* 0x000fc80007840052 */
[----:B------:R-:W-:-:S04]  /*11dcc0*/  IMAD.WIDE.U32 R98, R115, R24, RZ ;  /* 0x0000001873627225 */ /* 0x000fc800078e00ff */
[----:B------:R-:W-:-:S04]  /*11dcd0*/  IMAD.WIDE.U32 R82, R141, 0x6ca1493b, RZ ;  /* 0x6ca1493b8d527825 */ /* 0x000fc800078e00ff */
[----:B------:R-:W-:Y:S01]  /*11dce0*/  IMAD.IADD R71, R87, 0x1, R70 ;  /* 0x0000000157477824 */ /* 0x000fe200078e0246 */
[----:B------:R-:W-:Y:S01]  /*11dcf0*/  IADD3.X R70, P3, PT, R89, R86, RZ, P3, !PT ;  /* 0x0000005659467210 */ /* 0x000fe20001f7e4ff */
[----:B------:R-:W-:Y:S01]  /*11dd00*/  IMAD.X R97, RZ, RZ, RZ, P2 ;  /* 0x000000ffff617224 */ /* 0x000fe200010e06ff */
[----:B------:R-:W-:Y:S01]  /*11dd10*/  IADD3 R77, P2, PT, R100, R99, RZ ;  /* 0x00000063644d7210 */ /* 0x000fe20007f5e0ff */
[----:B------:R-:W-:Y:S01]  /*11dd20*/  IMAD.X R107, RZ, RZ, RZ, P0 ;  /* 0x000000ffff6b7224 */ /* 0x000fe200000e06ff */
[----:B------:R-:W-:Y:S01]  /*11dd30*/  IADD3.X R71, P3, PT, R130, R71, RZ, P3, !PT ;  /* 0x0000004782477210 */ /* 0x000fe20001f7e4ff */
[----:B------:R-:W-:-:S03]  /*11dd40*/  IMAD.WIDE.U32 R82, P0, R78, -0x39c4fa40, R82 ;  /* 0xc63b05c04e527825 */ /* 0x000fc60007800052 */
[----:B------:R-:W-:Y:S01]  /*11dd50*/  IADD3.X R154, P1, PT, R107, R121, RZ, P1, !PT ;  /* 0x000000796b9a7210 */ /* 0x000fe20000f3e4ff */
[----:B------:R-:W-:-:S04]  /*11dd60*/  IMAD.WIDE.U32 R86, R78, 0x6ca1493b, RZ ;  /* 0x6ca1493b4e567825 */ /* 0x000fc800078e00ff */
[----:B------:R-:W-:Y:S01]  /*11dd70*/  IMAD.MOV.U32 R96, RZ, RZ, R101 ;  /* 0x000000ffff607224 */ /* 0x000fe200078e0065 */
[----:B------:R-:W-:Y:S01]  /*11dd80*/  IADD3.X R101, P3, PT, RZ, RZ, RZ, P3, !PT ;  /* 0x000000ffff657210 */ /* 0x000fe20001f7e4ff */
[----:B------:R-:W-:Y:S01]  /*11dd90*/  IMAD.X R89, RZ, RZ, RZ, P0 ;  /* 0x000000ffff597224 */ /* 0x000fe200000e06ff */
[----:B------:R-:W-:Y:S01]  /*11dda0*/  IADD3 R99, P0, PT, R82, R87, RZ ;  /* 0x0000005752637210 */ /* 0x000fe20007f1e0ff */
[----:B------:R-:W-:Y:S01]  /*11ddb0*/  IMAD.WIDE.U32.X R96, R21, R137, R96, P2 ;  /* 0x0000008915607225 */ /* 0x000fe200010e0460 */
[----:B------:R-:W-:-:S03]  /*11ddc0*/  IADD3 RZ, P2, PT, R72, R86, RZ ;  /* 0x0000005648ff7210 */ /* 0x000fc60007f5e0ff */
[C---:B------:R-:W-:Y:S01]  /*11ddd0*/  IMAD R93, R76.reuse, -0x7af74001, -R147 ;  /* 0x8508bfff4c5d7824 */ /* 0x040fe200078e0a93 */
[----:B------:R-:W-:Y:S01]  /*11dde0*/  IADD3.X RZ, P2, PT, R73, R99, RZ, P2, !PT ;  /* 0x0000006349ff7210 */ /* 0x000fe2000175e4ff */
[----:B------:R-:W-:-:S04]  /*11ddf0*/  IMAD.WIDE.U32 R86, R76, -0x1, RZ ;  /* 0xffffffff4c567825 */ /* 0x000fc800078e00ff */
[----:B------:R-:W-:Y:S01]  /*11de00*/  IMAD.MOV.U32 R88, RZ, RZ, R83 ;  /* 0x000000ffff587224 */ /* 0x000fe200078e0053 */
[----:B------:R-:W-:Y:S01]  /*11de10*/  IADD3 R87, PT, PT, R87, R93, RZ ;  /* 0x0000005d57577210 */ /* 0x000fe20007ffe0ff */
[----:B------:R-:W-:-:S04]  /*11de20*/  IMAD.WIDE.U32 R92, R86, 0x1, RZ ;  /* 0x00000001565c7825 */ /* 0x000fc800078e00ff */
[----:B------:R-:W-:-:S04]  /*11de30*/  IMAD.WIDE.U32 R90, R87, 0x1, RZ ;  /* 0x00000001575a7825 */ /* 0x000fc800078e00ff */
[----:B------:R-:W-:-:S04]  /*11de40*/  IMAD.WIDE.U32.X R88, R141, -0x39c4fa40, R88, P0 ;  /* 0xc63b05c08d587825 */ /* 0x000fc800000e0458 */
[----:B------:R-:W-:-:S04]  /*11de50*/  IMAD.WIDE.U32 R90, P0, R86, -0x7af74000, R90 ;  /* 0x8508c000565a7825 */ /* 0x000fc8000780005a */
[----:B------:R-:W-:Y:S01]  /*11de60*/  IMAD.X R95, RZ, RZ, RZ, P0 ;  /* 0x000000ffff5f7224 */ /* 0x000fe200000e06ff */
[----:B------:R-:W-:Y:S01]  /*11de70*/  IADD3 R90, P0, PT, R93, R90, RZ ;  /* 0x0000005a5d5a7210 */ /* 0x000fe20007f1e0ff */
[----:B------:R-:W-:Y:S02]  /*11de80*/  IMAD.MOV.U32 R94, RZ, RZ, R91 ;  /* 0x000000ffff5e7224 */ /* 0x000fe400078e005b */
[----:B------:R-:W-:-:S04]  /*11de90*/  IMAD.WIDE.U32 R152, R139, R18, RZ ;  /* 0x000000128b987225 */ /* 0x000fc800078e00ff */
[----:B------:R-:W-:Y:S01]  /*11dea0*/  IMAD.WIDE.U32.X R94, R87, -0x7af74000, R94, P0 ;  /* 0x8508c000575e7825 */ /* 0x000fe200000e045e */
[----:B------:R-:W-:-:S03]  /*11deb0*/  IADD3 RZ, P0, PT, R76, R92, RZ ;  /* 0x0000005c4cff7210 */ /* 0x000fc60007f1e0ff */
[----:B------:R-:W-:Y:S01]  /*11dec0*/  IMAD.WIDE.U32 R92, R115, R23, RZ ;  /* 0x00000017735c7225 */ /* 0x000fe200078e00ff */
[----:B------:R-:W-:-:S03]  /*11ded0*/  IADD3.X RZ, P0, PT, R147, R90, RZ, P0, !PT ;  /* 0x0000005a93ff7210 */ /* 0x000fc6000071e4ff */
[----:B------:R-:W-:Y:S01]  /*11dee0*/  IMAD.WIDE.U32 R148, R87, 0x30000000, RZ ;  /* 0x3000000057947825 */ /* 0x000fe200078e00ff */
[----:B------:R-:W-:-:S03]  /*11def0*/  IADD3.X R83, P0, PT, RZ, R94, RZ, P0, !PT ;  /* 0x0000005eff537210 */ /* 0x000fc6000071e4ff */
[----:B------:R-:W-:Y:S01]  /*11df00*/  IMAD.WIDE.U32 R90, R24, R143, R122 ;  /* 0x0000008f185a7225 */ /* 0x000fe200078e007a */
[----:B------:R-:W-:-:S03]  /*11df10*/  IADD3.X R76, P0, PT, RZ, R95, RZ, P0, !PT ;  /* 0x0000005fff4c7210 */ /* 0x000fc6000071e4ff */
[----:B------:R-:W-:Y:S01]  /*11df20*/  IMAD.WIDE.U32 R94, R137, R23, RZ ;  /* 0x00000017895e7225 */ /* 0x000fe200078e00ff */
[----:B------:R-:W-:Y:S02]  /*11df30*/  IADD3.X R84, P0, PT, R83, R84, RZ, P0, !PT ;  /* 0x0000005453547210 */ /* 0x000fe4000071e4ff */
[----:B------:R-:W-:Y:S01]  /*11df40*/  IADD3.X R83, P5, PT, RZ, RZ, RZ, P5, !PT ;  /* 0x000000ffff537210 */ /* 0x000fe20002fbe4ff */
[----:B------:R-:W-:Y:S01]  /*11df50*/  IMAD.WIDE.U32 R122, R86, 0x30000000, RZ ;  /* 0x30000000567a7825 */ /* 0x000fe200078e00ff */
[----:B------:R-:W-:Y:S02]  /*11df60*/  IADD3.X R85, P0, PT, R76, R85, RZ, P0, !PT ;  /* 0x000000554c557210 */ /* 0x000fe4000071e4ff */
[----:B------:R-:W-:Y:S01]  /*11df70*/  IADD3.X R83, P2, PT, R83, R88, RZ, P2, !PT ;  /* 0x0000005853537210 */ /* 0x000fe2000175e4ff */
[----:B------:R-:W-:Y:S01]  /*11df80*/  IMAD.X R99, RZ, RZ, RZ, P5 ;  /* 0x000000ffff637224 */ /* 0x000fe200028e06ff */
[----:B------:R-:W-:Y:S01]  /*11df90*/  IADD3 RZ, P6, PT, R84, R122, RZ ;  /* 0x0000007a54ff7210 */ /* 0x000fe20007fde0ff */
[----:B------:R-:W-:Y:S01]  /*11dfa0*/  IMAD.WIDE.U32 R94, P5, R25, R115, R94 ;  /* 0x00000073195e7225 */ /* 0x000fe200078a005e */
[----:B------:R-:W-:-:S02]  /*11dfb0*/  IADD3.X R88, P1, PT, R120, R117, RZ, P1, !PT ;  /* 0x0000007578587210 */ /* 0x000fc40000f3e4ff */
[----:B------:R-:W-:Y:S01]  /*11dfc0*/  IADD3.X R99, P2, PT, R99, R89, RZ, P2, !PT ;  /* 0x0000005963637210 */ /* 0x000fe2000175e4ff */
[----:B------:R-:W-:Y:S01]  /*11dfd0*/  IMAD.X R161, RZ, RZ, RZ, P5 ;  /* 0x000000ffffa17224 */ /* 0x000fe200028e06ff */
[----:B------:R-:W-:Y:S01]  /*11dfe0*/  IADD3 R93, P5, PT, R94, R93, RZ ;  /* 0x0000005d5e5d7210 */ /* 0x000fe20007fbe0ff */
[----:B------:R-:W-:Y:S01]  /*11dff0*/  IMAD.MOV.U32 R160, RZ, RZ, R95 ;  /* 0x000000ffffa07224 */ /* 0x000fe200078e005f */
[----:B------:R-:W-:Y:S01]  /*11e000*/  IADD3.X R90, P4, PT, R119, R90, RZ, P4, !PT ;  /* 0x0000005a775a7210 */ /* 0x000fe2000279e4ff */
[----:B------:R-:W-:Y:S02]  /*11e010*/  IMAD.IADD R124, R91, 0x1, R124 ;  /* 0x000000015b7c7824 */ /* 0x000fe400078e027c */
[----:B------:R-:W-:-:S04]  /*11e020*/  IMAD.WIDE.U32.X R160, R25, R137, R160, P5 ;  /* 0x0000008919a07225 */ /* 0x000fc800028e04a0 */
[----:B------:R-:W-:-:S04]  /*11e030*/  IMAD.WIDE.U32 R156, P5, R15, R139, R156 ;  /* 0x0000008b0f9c7225 */ /* 0x000fc800078a009c */
[----:B------:R-:W-:Y:S01]  /*11e040*/  IMAD.X R151, RZ, RZ, RZ, P5 ;  /* 0x000000ffff977224 */ /* 0x000fe200028e06ff */
[----:B------:R-:W-:Y:S01]  /*11e050*/  IADD3 R89, P5, PT, R156, R153, RZ ;  /* 0x000000999c597210 */ /* 0x000fe20007fbe0ff */
[----:B------:R-:W-:Y:S02]  /*11e060*/  IMAD.MOV.U32 R150, RZ, RZ, R157 ;  /* 0x000000ffff967224 */ /* 0x000fe400078e009d */
[----:B------:R-:W-:-:S04]  /*11e070*/  IMAD.WIDE.U32 R80, R78, 0xf5138f, R80 ;  /* 0x00f5138f4e507825 */ /* 0x000fc800078e0050 */
[----:B------:R-:W-:-:S04]  /*11e080*/  IMAD.WIDE.U32.X R150, R15, R128, R150, P5 ;  /* 0x000000800f967225 */ /* 0x000fc800028e0496 */
[----:B------:R-:W-:-:S04]  /*11e090*/  IMAD.WIDE.U32 R148, P5, R86, 0x170b5d44, R148 ;  /* 0x170b5d4456947825 */ /* 0x000fc800078a0094 */
[----:B------:R-:W-:Y:S01]  /*11e0a0*/  IMAD.X R121, RZ, RZ, RZ, P5 ;  /* 0x000000ffff797224 */ /* 0x000fe200028e06ff */
[----:B------:R-:W-:Y:S01]  /*11e0b0*/  IADD3 R91, P5, PT, R148, R123, RZ ;  /* 0x0000007b945b7210 */ /* 0x000fe20007fbe0ff */
[----:B------:R-:W-:Y:S02]  /*11e0c0*/  IMAD.MOV.U32 R120, RZ, RZ, R149 ;  /* 0x000000ffff787224 */ /* 0x000fe400078e0095 */
[----:B------:R-:W-:Y:S01]  /*11e0d0*/  IMAD.WIDE.U32 R122, R87, -0x45f6b800, RZ ;  /* 0xba094800577a7825 */ /* 0x000fe200078e00ff */
[----:B------:R-:W-:Y:S02]  /*11e0e0*/  IADD3.X RZ, P6, PT, R85, R91, RZ, P6, !PT ;  /* 0x0000005b55ff7210 */ /* 0x000fe400037de4ff */
[----:B------:R-:W-:Y:S01]  /*11e0f0*/  IADD3.X R91, P0, PT, RZ, RZ, RZ, P0, !PT ;  /* 0x000000ffff5b7210 */ /* 0x000fe2000071e4ff */
[----:B------:R-:W-:-:S04]  /*11e100*/  IMAD.WIDE.U32.X R120, R87, 0x170b5d44, R120, P5 ;  /* 0x170b5d4457787825 */ /* 0x000fc800028e0478 */
[----:B------:R-:W-:Y:S01]  /*11e110*/  IMAD.X R95, RZ, RZ, RZ, P0 ;  /* 0x000000ffff5f7224 */ /* 0x000fe200000e06ff */
[----:B------:R-:W-:Y:S01]  /*11e120*/  IADD3.X R91, P6, PT, R91, R120, RZ, P6, !PT ;  /* 0x000000785b5b7210 */ /* 0x000fe200037de4ff */
[----:B------:R-:W-:-:S03]  /*11e130*/  IMAD.WIDE.U32 R122, P5, R86, 0x1ef3622f, R122 ;  /* 0x1ef3622f567a7825 */ /* 0x000fc600078a007a */
[----:B------:R-:W-:Y:S01]  /*11e140*/  IADD3.X R121, P0, PT, R95, R121, RZ, P6, !PT ;  /* 0x000000795f797210 */ /* 0x000fe2000371e4ff */
[----:B------:R-:W-:Y:S01]  /*11e150*/  IMAD.IADD R74, R81, 0x1, R74 ;  /* 0x00000001514a7824 */ /* 0x000fe200078e024a */
[----:B------:R-:W-:Y:S01]  /*11e160*/  IADD3.X R81, PT, PT, RZ, RZ, RZ, P5, !PT ;  /* 0x000000ffff517210 */ /* 0x000fe20002ffe4ff */
[----:B------:R-:W-:Y:S01]  /*11e170*/  IMAD.X R105, RZ, RZ, RZ, P3 ;  /* 0x000000ffff697224 */ /* 0x000fe200018e06ff */
[----:B------:R-:W-:Y:S01]  /*11e180*/  IADD3.X R120, P0, PT, R91, R80, RZ, P0, !PT ;  /* 0x000000505b787210 */ /* 0x000fe2000071e4ff */
[----:B------:R-:W-:Y:S01]  /*11e190*/  IMAD.MOV.U32 R80, RZ, RZ, R123 ;  /* 0x000000ffff507224 */ /* 0x000fe200078e007b */
[----:B------:R-:W-:Y:S01]  /*11e1a0*/  IADD3 RZ, P5, PT, R88, R116, RZ ;  /* 0x0000007458ff7210 */ /* 0x000fe20007fbe0ff */
[C---:B------:R-:W-:Y:S01]  /*11e1b0*/  IMAD.WIDE.U32 R116, R86.reuse, -0x45f6b800, RZ ;  /* 0xba09480056747825 */ /* 0x040fe200078e00ff */
[----:B------:R-:W-:Y:S02]  /*11e1c0*/  IADD3.X R121, P0, PT, R121, R74, RZ, P0, !PT ;  /* 0x0000004a79797210 */ /* 0x000fe4000071e4ff */
[----:B------:R-:W-:Y:S01]  /*11e1d0*/  IADD3.X R91, P3, PT, R75, R124, RZ, P4, !PT ;  /* 0x0000007c4b5b7210 */ /* 0x000fe2000277e4ff */
[----:B------:R-:W-:Y:S01]  /*11e1e0*/  IMAD.WIDE.U32 R84, R86, 0x30000000, R84 ;  /* 0x3000000056547825 */ /* 0x000fe200078e0054 */
[----:B------:R-:W-:-:S02]  /*11e1f0*/  IADD3 R95, P6, PT, R122, R117, RZ ;  /* 0x000000757a5f7210 */ /* 0x000fc40007fde0ff */
[----:B------:R-:W-:Y:S01]  /*11e200*/  IADD3.X R117, P0, PT, RZ, RZ, RZ, P0, !PT ;  /* 0x000000ffff757210 */ /* 0x000fe2000071e4ff */
[----:B------:R-:W-:Y:S01]  /*11e210*/  IMAD.WIDE.U32 R162, R86, -0x45f6b800, R120 ;  /* 0xba09480056a27825 */ /* 0x000fe200078e0078 */
[----:B------:R-:W-:Y:S02]  /*11e220*/  IADD3 RZ, P4, PT, R70, R152, RZ ;  /* 0x0000009846ff7210 */ /* 0x000fe40007f9e0ff */
[----:B------:R-:W-:Y:S01]  /*11e230*/  IADD3.X R75, P3, PT, RZ, RZ, RZ, P3, !PT ;  /* 0x000000ffff4b7210 */ /* 0x000fe20001f7e4ff */
[----:B------:R-:W-:Y:S01]  /*11e240*/  IMAD.X R119, RZ, RZ, RZ, P0 ;  /* 0x000000ffff777224 */ /* 0x000fe200000e06ff */
[----:B------:R-:W-:Y:S01]  /*11e250*/  IADD3 RZ, P0, PT, R120, R116, RZ ;  /* 0x0000007478ff7210 */ /* 0x000fe20007f1e0ff */
[----:B------:R-:W-:Y:S01]  /*11e260*/  IMAD.WIDE.U32.X R80, R87, 0x1ef3622f, R80, P6 ;  /* 0x1ef3622f57507825 */ /* 0x000fe200030e0450 */
[----:B------:R-:W-:Y:S02]  /*11e270*/  IADD3 RZ, P6, PT, R90, R104, RZ ;  /* 0x000000685aff7210 */ /* 0x000fe40007fde0ff */
[----:B------:R-:W-:Y:S01]  /*11e280*/  IADD3.X RZ, P0, PT, R121, R95, RZ, P0, !PT ;  /* 0x0000005f79ff7210 */ /* 0x000fe2000071e4ff */
[----:B------:R-:W-:Y:S01]  /*11e290*/  IMAD.X R107, RZ, RZ, RZ, P3 ;  /* 0x000000ffff6b7224 */ /* 0x000fe200018e06ff */
[----:B------:R-:W-:Y:S01]  /*11e2a0*/  IADD3.X RZ, P4, PT, R71, R89, RZ, P4, !PT ;  /* 0x0000005947ff7210 */ /* 0x000fe2000279e4ff */
[----:B------:R-:W-:Y:S01]  /*11e2b0*/  IMAD.WIDE.U32 R152, R87, 0xf5138f, RZ ;  /* 0x00f5138f57987825 */ /* 0x000fe200078e00ff */
[----:B------:R-:W-:-:S02]  /*11e2c0*/  IADD3.X R117, P0, PT, R117, R80, RZ, P0, !PT ;  /* 0x0000005075757210 */ /* 0x000fc4000071e4ff */
[----:B------:R-:W-:Y:S01]  /*11e2d0*/  IADD3.X R89, P1, PT, R154, R79, RZ, P1, !PT ;  /* 0x0000004f9a597210 */ /* 0x000fe20000f3e4ff */
[----:B------:R-:W-:Y:S01]  /*11e2e0*/  IMAD.WIDE.U32 R70, R18, R139, R70 ;  /* 0x0000008b12467225 */ /* 0x000fe200078e0046 */
[----:B------:R-:W-:Y:S02]  /*11e2f0*/  IADD3.X R95, P0, PT, R119, R81, RZ, P0, !PT ;  /* 0x00000051775f7210 */ /* 0x000fe4000071e4ff */
[----:B------:R-:W-:Y:S01]  /*11e300*/  IADD3.X RZ, P6, PT, R91, R145, RZ, P6, !PT ;  /* 0x000000915bff7210 */ /* 0x000fe200037de4ff */
[----:B------:R-:W-:Y:S01]  /*11e310*/  IMAD.WIDE.U32 R80, R78, 0x6ca1493b, R72 ;  /* 0x6ca1493b4e507825 */ /* 0x000fe200078e0048 */
[----:B------:R-:W-:Y:S02]  /*11e320*/  IADD3.X RZ, P5, PT, R89, R125, RZ, P5, !PT ;  /* 0x0000007d59ff7210 */ /* 0x000fe40002fbe4ff */
[----:B------:R-:W-:Y:S01]  /*11e330*/  IADD3.X R79, P1, PT, RZ, RZ, RZ, P1, !PT ;  /* 0x000000ffff4f7210 */ /* 0x000fe20000f3e4ff */
[----:B------:R-:W-:Y:S01]  /*11e340*/  IMAD.IADD R82, R81, 0x1, R82 ;  /* 0x0000000151527824 */ /* 0x000fe200078e0252 */
[----:B------:R-:W-:Y:S01]  /*11e350*/  IADD3.X R81, P6, PT, R75, R102, RZ, P6, !PT ;  /* 0x000000664b517210 */ /* 0x000fe200037de4ff */
[----:B------:R-:W-:Y:S01]  /*11e360*/  IMAD.WIDE.U32 R72, R128, R20, RZ ;  /* 0x0000001480487225 */ /* 0x000fe200078e00ff */
[----:B------:R-:W-:-:S02]  /*11e370*/  IADD3.X R101, P3, PT, R101, R150, RZ, P4, !PT ;  /* 0x0000009665657210 */ /* 0x000fc4000277e4ff */
[----:B------:R-:W-:Y:S01]  /*11e380*/  IADD3.X R79, P5, PT, R79, R108, RZ, P5, !PT ;  /* 0x0000006c4f4f7210 */ /* 0x000fe20002fbe4ff */
[----:B------:R-:W-:Y:S01]  /*11e390*/  IMAD.WIDE.U32 R74, R22, R115, R90 ;  /* 0x00000073164a7225 */ /* 0x000fe200078e005a */
[----:B------:R-:W-:Y:S02]  /*11e3a0*/  IADD3.X R103, P6, PT, R107, R103, RZ, P6, !PT ;  /* 0x000000676b677210 */ /* 0x000fe400037de4ff */
[----:B------:R-:W-:Y:S01]  /*11e3b0*/  IADD3.X R105, P3, PT, R105, R151, RZ, P3, !PT ;  /* 0x0000009769697210 */ /* 0x000fe20001f7e4ff */
[----:B------:R-:W-:Y:S01]  /*11e3c0*/  IMAD.WIDE.U32 R88, R23, R143, R88 ;  /* 0x0000008f17587225 */ /* 0x000fe200078e0058 */
[----:B------:R-:W-:Y:S02]  /*11e3d0*/  IADD3.X R107, PT, PT, R109, RZ, RZ, P5, P1 ;  /* 0x000000ff6d6b7210 */ /* 0x000fe40002fe24ff */
[----:B------:R-:W-:Y:S01]  /*11e3e0*/  IADD3.X R74, P3, PT, R101, R74, RZ, P3, !PT ;  /* 0x0000004a654a7210 */ /* 0x000fe20001f7e4ff */
[----:B------:R-:W-:Y:S01]  /*11e3f0*/  IMAD.WIDE.U32 R72, P1, R17, R139, R72 ;  /* 0x0000008b11487225 */ /* 0x000fe20007820048 */
[----:B------:R-:W-:-:S03]  /*11e400*/  IADD3.X R102, P6, PT, R81, R88, RZ, P6, !PT ;  /* 0x0000005851667210 */ /* 0x000fc600037de4ff */
[----:B------:R-:W-:Y:S01]  /*11e410*/  IMAD.WIDE.U32 R90, R139, R20, RZ ;  /* 0x000000148b5a7225 */ /* 0x000fe200078e00ff */
[----:B------:R-:W-:-:S03]  /*11e420*/  IADD3 RZ, P5, PT, R102, R98, RZ ;  /* 0x0000006266ff7210 */ /* 0x000fc60007fbe0ff */
[----:B------:R-:W-:Y:S01]  /*11e430*/  IMAD.IADD R106, R75, 0x1, R106 ;  /* 0x000000014b6a7824 */ /* 0x000fe200078e026a */
[----:B------:R-:W-:Y:S01]  /*11e440*/  IADD3 RZ, P4, PT, R74, R90, RZ ;  /* 0x0000005a4aff7210 */ /* 0x000fe20007f9e0ff */
[----:B------:R-:W-:Y:S02]  /*11e450*/  IMAD.IADD R118, R89, 0x1, R118 ;  /* 0x0000000159767824 */ /* 0x000fe400078e0276 */
[----:B------:R-:W-:Y:S01]  /*11e460*/  IMAD.X R89, RZ, RZ, RZ, P1 ;  /* 0x000000ffff597224 */ /* 0x000fe200008e06ff */
[----:B------:R-:W-:Y:S01]  /*11e470*/  IADD3 R91, P1, PT, R72, R91, RZ ;  /* 0x0000005b485b7210 */ /* 0x000fe20007f3e0ff */
[----:B------:R-:W-:Y:S01]  /*11e480*/  IMAD.MOV.U32 R88, RZ, RZ, R73 ;  /* 0x000000ffff587224 */ /* 0x000fe200078e0049 */
[----:B------:R-:W-:Y:S01]  /*11e490*/  IADD3.X R75, P3, PT, R105, R106, RZ, P3, !PT ;  /* 0x0000006a694b7210 */ /* 0x000fe20001f7e4ff */
[----:B------:R-:W-:Y:S01]  /*11e4a0*/  IMAD.WIDE.U32 R104, R139, R22, RZ ;  /* 0x000000168b687225 */ /* 0x000fe200078e00ff */
[----:B------:R-:W-:Y:S02]  /*11e4b0*/  IADD3.X R103, P6, PT, R103, R118, RZ, P6, !PT ;  /* 0x0000007667677210 */ /* 0x000fe400037de4ff */
[----:B------:R-:W-:Y:S01]  /*11e4c0*/  IADD3.X RZ, P4, PT, R75, R91, RZ, P4, !PT ;  /* 0x0000005b4bff7210 */ /* 0x000fe2000279e4ff */
[----:B------:R-:W-:Y:S01]  /*11e4d0*/  IMAD.WIDE.U32.X R88, R17, R128, R88, P1 ;  /* 0x0000008011587225 */ /* 0x000fe200008e0458 */
[----:B------:R-:W-:-:S02]  /*11e4e0*/  IADD3.X R109, P1, PT, RZ, RZ, RZ, P3, !PT ;  /* 0x000000ffff6d7210 */ /* 0x000fc40001f3e4ff */
[----:B------:R-:W-:Y:S01]  /*11e4f0*/  IADD3.X R76, P3, PT, R117, R80, RZ, P0, !PT ;  /* 0x00000050754c7210 */ /* 0x000fe2000077e4ff */
[----:B------:R-:W-:Y:S01]  /*11e500*/  IMAD.WIDE.U32 R80, R128, R22, RZ ;  /* 0x0000001680507225 */ /* 0x000fe200078e00ff */
[----:B------:R-:W-:Y:S02]  /*11e510*/  IADD3.X RZ, P5, PT, R103, R77, RZ, P5, !PT ;  /* 0x0000004d67ff7210 */ /* 0x000fe40002fbe4ff */
[----:B------:R-:W-:Y:S01]  /*11e520*/  IADD3.X R109, P4, PT, R109, R88, RZ, P4, !PT ;  /* 0x000000586d6d7210 */ /* 0x000fe2000279e4ff */
[----:B------:R-:W-:Y:S01]  /*11e530*/  IMAD.X R77, RZ, RZ, RZ, P1 ;  /* 0x000000ffff4d7224 */ /* 0x000fe200008e06ff */
[----:B------:R-:W-:Y:S01]  /*11e540*/  IADD3.X R73, P6, PT, RZ, RZ, RZ, P6, !PT ;  /* 0x000000ffff497210 */ /* 0x000fe200037de4ff */
[----:B------:R-:W-:-:S03]  /*11e550*/  IMAD.WIDE.U32 R102, R24, R115, R102 ;  /* 0x0000007318667225 */ /* 0x000fc600078e0066 */
[----:B------:R-:W-:Y:S01]  /*11e560*/  IADD3.X R77, P0, PT, R77, R89, RZ, P4, !PT ;  /* 0x000000594d4d7210 */ /* 0x000fe2000271e4ff */
[----:B------:R-:W-:-:S04]  /*11e570*/  IMAD.WIDE.U32 R90, R128, R24, RZ ;  /* 0x00000018805a7225 */ /* 0x000fc800078e00ff */
[----:B------:R-:W-:-:S04]  /*11e580*/  IMAD.WIDE.U32 R80, P4, R19, R139, R80 ;  /* 0x0000008b13507225 */ /* 0x000fc80007880050 */
[----:B------:R-:W-:Y:S01]  /*11e590*/  IMAD.IADD R98, R103, 0x1, R100 ;  /* 0x0000000167627824 */ /* 0x000fe200078e0264 */
[----:B------:R-:W-:Y:S01]  /*11e5a0*/  IADD3.X R100, P0, PT, R109, R102, RZ, P0, !PT ;  /* 0x000000666d647210 */ /* 0x000fe2000071e4ff */
[----:B------:R-:W-:Y:S01]  /*11e5b0*/  IMAD.WIDE.U32 R90, P1, R21, R139, R90 ;  /* 0x0000008b155a7225 */ /* 0x000fe2000782005a */
[----:B------:R-:W-:Y:S02]  /*11e5c0*/  IADD3.X R109, PT, PT, RZ, RZ, RZ, P4, !PT ;  /* 0x000000ffff6d7210 */ /* 0x000fe400027fe4ff */
[----:B------:R-:W-:Y:S01]  /*11e5d0*/  IADD3 R123, P4, PT, R80, R105, RZ ;  /* 0x00000069507b7210 */ /* 0x000fe20007f9e0ff */
[----:B------:R-:W-:-:S04]  /*11e5e0*/  IMAD.WIDE.U32 R88, R139, R24, RZ ;  /* 0x000000188b587225 */ /* 0x000fc800078e00ff */
[----:B------:R-:W-:Y:S02]  /*11e5f0*/  IMAD.MOV.U32 R108, RZ, RZ, R81 ;  /* 0x000000ffff6c7224 */ /* 0x000fe400078e0051 */
[----:B------:R-:W-:Y:S01]  /*11e600*/  IMAD.X R105, RZ, RZ, RZ, P1 ;  /* 0x000000ffff697224 */ /* 0x000fe200008e06ff */
[----:B------:R-:W-:Y:S01]  /*11e610*/  IADD3.X R116, P1, PT, R73, R96, RZ, P5, !PT ;  /* 0x0000006049747210 */ /* 0x000fe20002f3e4ff */
[----:B------:R-:W-:Y:S01]  /*11e620*/  IMAD.WIDE.U32.X R108, R19, R128, R108, P4 ;  /* 0x00000080136c7225 */ /* 0x000fe200020e046c */
[----:B------:R-:W-:Y:S02]  /*11e630*/  IADD3 R73, P5, PT, R90, R89, RZ ;  /* 0x000000595a497210 */ /* 0x000fe40007fbe0ff */
[----:B------:R-:W-:Y:S01]  /*11e640*/  IADD3 RZ, P4, PT, R100, R104, RZ ;  /* 0x0000006864ff7210 */ /* 0x000fe20007f9e0ff */
[----:B------:R-:W-:Y:S02]  /*11e650*/  IMAD.X R101, RZ, RZ, RZ, P6 ;  /* 0x000000ffff657224 */ /* 0x000fe400030e06ff */
[----:B------:R-:W-:-:S03]  /*11e660*/  IMAD.WIDE.U32 R102, R128, R23, RZ ;  /* 0x0000001780667225 */ /* 0x000fc600078e00ff */
[----:B------:R-:W-:Y:S01]  /*11e670*/  IADD3.X R106, P1, PT, R101, R97, RZ, P1, !PT ;  /* 0x00000061656a7210 */ /* 0x000fe20000f3e4ff */
[----:B------:R-:W-:Y:S01]  /*11e680*/  IMAD.MOV.U32 R104, RZ, RZ, R91 ;  /* 0x000000ffff687224 */ /* 0x000fe200078e005b */
[----:B------:R-:W-:Y:S01]  /*11e690*/  IADD3.X R101, P0, PT, R77, R98, RZ, P0, !PT ;  /* 0x000000624d657210 */ /* 0x000fe2000071e4ff */
[----:B------:R-:W-:Y:S01]  /*11e6a0*/  IMAD.WIDE.U32 R96, R139, R23, RZ ;  /* 0x000000178b607225 */ /* 0x000fe200078e00ff */
[----:B------:R-:W-:Y:S02]  /*11e6b0*/  IADD3.X R116, P1, PT, R116, R79, RZ, P1, !PT ;  /* 0x0000004f74747210 */ /* 0x000fe40000f3e4ff */
[----:B------:R-:W-:Y:S01]  /*11e6c0*/  IADD3.X R81, P0, PT, RZ, RZ, RZ, P0, !PT ;  /* 0x000000ffff517210 */ /* 0x000fe2000071e4ff */
[----:B------:R-:W-:Y:S01]  /*11e6d0*/  IMAD.WIDE.U32.X R104, R21, R128, R104, P5 ;  /* 0x0000008015687225 */ /* 0x000fe200028e0468 */
[----:B------:R-:W-:Y:S02]  /*11e6e0*/  IADD3.X R117, P1, PT, R106, R107, RZ, P1, !PT ;  /* 0x0000006b6a757210 */ /* 0x000fe40000f3e4ff */
[----:B------:R-:W-:Y:S01]  /*11e6f0*/  IADD3.X RZ, P4, PT, R101, R123, RZ, P4, !PT ;  /* 0x0000007b65ff7210 */ /* 0x000fe2000279e4ff */
[----:B------:R-:W-:Y:S01]  /*11e700*/  IMAD.WIDE.U32 R102, P5, R25, R139, R102 ;  /* 0x0000008b19667225 */ /* 0x000fe200078a0066 */
[----:B------:R-:W-:-:S03]  /*11e710*/  IADD3.X R91, P1, PT, RZ, RZ, RZ, P1, !PT ;  /* 0x000000ffff5b7210 */ /* 0x000fc60000f3e4ff */
[----:B------:R-:W-:Y:S01]  /*11e720*/  IMAD.X R119, RZ, RZ, RZ, P5 ;  /* 0x000000ffff777224 */ /* 0x000fe200028e06ff */
[----:B------:R-:W-:Y:S01]  /*11e730*/  IADD3 R79, P5, PT, R102, R97, RZ ;  /* 0x00000061664f7210 */ /* 0x000fe20007fbe0ff */
[----:B------:R-:W-:Y:S02]  /*11e740*/  IMAD.MOV.U32 R118, RZ, RZ, R103 ;  /* 0x000000ffff767224 */ /* 0x000fe400078e0067 */
[----:B------:R-:W-:Y:S02]  /*11e750*/  IMAD.IADD R77, R85, 0x1, R148 ;  /* 0x00000001554d7824 */ /* 0x000fe400078e0294 */
[----:B------:R-:W-:Y:S01]  /*11e760*/  IMAD.WIDE.U32.X R106, R25, R128, R118, P5 ;  /* 0x00000080196a7225 */ /* 0x000fe200028e0476 */
[----:B------:R-:W-:-:S03]  /*11e770*/  IADD3 RZ, P5, PT, R116, R92, RZ ;  /* 0x0000005c74ff7210 */ /* 0x000fc60007fbe0ff */
[----:B------:R-:W-:Y:S01]  /*11e780*/  IMAD.X R89, RZ, RZ, RZ, P0 ;  /* 0x000000ffff597224 */ /* 0x000fe200000e06ff */
[----:B------:R-:W-:Y:S01]  /*11e790*/  IADD3.X R85, P0, PT, R81, R108, RZ, P4, !PT ;  /* 0x0000006c51557210 */ /* 0x000fe2000271e4ff */
[----:B------:R-:W-:Y:S01]  /*11e7a0*/  IMAD.WIDE.U32 R118, R23, R115, R116 ;  /* 0x0000007317767225 */ /* 0x000fe200078e0074 */
[----:B------:R-:W-:Y:S02]  /*11e7b0*/  IADD3.X RZ, P4, PT, R117, R93, RZ, P5, !PT ;  /* 0x0000005d75ff7210 */ /* 0x000fe40002f9e4ff */
[----:B------:R-:W-:Y:S01]  /*11e7c0*/  IADD3.X R81, P5, PT, R89, R109, RZ, P0, !PT ;  /* 0x0000006d59517210 */ /* 0x000fe200007be4ff */
[----:B------:R-:W-:Y:S01]  /*11e7d0*/  IMAD.WIDE.U32 R116, R126, R16, RZ ;  /* 0x000000107e747225 */ /* 0x000fe200078e00ff */
[----:B------:R-:W-:Y:S02]  /*11e7e0*/  IADD3.X R91, P0, PT, R91, R160, RZ, P4, !PT ;  /* 0x000000a05b5b7210 */ /* 0x000fe4000271e4ff */
[----:B------:R-:W-:Y:S01]  /*11e7f0*/  IADD3.X R118, P4, PT, R85, R118, RZ, P5, !PT ;  /* 0x0000007655767210 */ /* 0x000fe20002f9e4ff */
[----:B------:R-:W-:Y:S01]  /*11e800*/  IMAD.WIDE.U32 R92, R84, -0x1, RZ ;  /* 0xffffffff545c7825 */ /* 0x000fe200078e00ff */
[----:B------:R-:W-:-:S02]  /*11e810*/  IADD3.X R160, PT, PT, R161, RZ, RZ, P0, P1 ;  /* 0x000000ffa1a07210 */ /* 0x000fc400007e24ff */
[----:B------:R-:W-:Y:S01]  /*11e820*/  IADD3 RZ, P0, PT, R118, R88, RZ ;  /* 0x0000005876ff7210 */ /* 0x000fe20007f1e0ff */
[----:B------:R-:W-:-:S04]  /*11e830*/  IMAD.WIDE.U32 R116, P5, R14, R133, R116 ;  /* 0x000000850e747225 */ /* 0x000fc800078a0074 */
[----:B------:R-:W-:-:S04]  /*11e840*/  IMAD.WIDE.U32 R108, R133, R16, RZ ;  /* 0x00000010856c7225 */ /* 0x000fc800078e00ff */
[----:B------:R-:W-:Y:S01]  /*11e850*/  IMAD.X R149, RZ, RZ, RZ, P5 ;  /* 0x000000ffff957224 */ /* 0x000fe200028e06ff */
[----:B------:R-:W-:Y:S01]  /*11e860*/  IADD3 R97, P5, PT, R116, R109, RZ ;  /* 0x0000006d74617210 */ /* 0x000fe20007fbe0ff */
[----:B------:R-:W-:-:S04]  /*11e870*/  IMAD.WIDE.U32 R88, R92, 0x1, RZ ;  /* 0x000000015c587825 */ /* 0x000fc800078e00ff */
[----:B------:R-:W-:Y:S01]  /*11e880*/  IMAD.WIDE.U32 R124, R141, 0x17c510ea, RZ ;  /* 0x17c510ea8d7c7825 */ /* 0x000fe200078e00ff */
[----:B------:R-:W-:-:S03]  /*11e890*/  IADD3 RZ, P1, PT, R84, R88, RZ ;  /* 0x0000005854ff7210 */ /* 0x000fc60007f3e0ff */
[----:B------:R-:W-:Y:S02]  /*11e8a0*/  IMAD.MOV.U32 R148, RZ, RZ, R117 ;  /* 0x000000ffff947224 */ /* 0x000fe400078e0075 */
[----:B------:R-:W-:Y:S02]  /*11e8b0*/  IMAD R103, R84, -0x7af74001, -R77 ;  /* 0x8508bfff54677824 */ /* 0x000fe400078e0a4d */
[----:B------:R-:W-:-:S04]  /*11e8c0*/  IMAD.WIDE.U32.X R148, R14, R126, R148, P5 ;  /* 0x0000007e0e947225 */ /* 0x000fc800028e0494 */
[----:B------:R-:W-:-:S04]  /*11e8d0*/  IMAD.WIDE.U32 R124, P5, R78, 0x1ae3a46, R124 ;  /* 0x01ae3a464e7c7825 */ /* 0x000fc800078a007c */
[----:B------:R-:W-:-:S04]  /*11e8e0*/  IMAD.WIDE.U32 R84, R78, 0x17c510ea, RZ ;  /* 0x17c510ea4e547825 */ /* 0x000fc800078e00ff */
[----:B------:R-:W-:Y:S01]  /*11e8f0*/  IMAD.X R155, RZ, RZ, RZ, P5 ;  /* 0x000000ffff9b7224 */ /* 0x000fe200028e06ff */
[----:B------:R-:W-:Y:S01]  /*11e900*/  IADD3 R85, P5, PT, R124, R85, RZ ;  /* 0x000000557c557210 */ /* 0x000fe20007fbe0ff */
[----:B------:R-:W-:Y:S02]  /*11e910*/  IMAD.MOV.U32 R154, RZ, RZ, R125 ;  /* 0x000000ffff9a7224 */ /* 0x000fe400078e007d */
[----:B------:R-:W-:Y:S02]  /*11e920*/  IMAD.IADD R88, R93, 0x1, R103 ;  /* 0x000000015d587824 */ /* 0x000fe400078e0267 */
[----:B------:R-:W-:-:S04]  /*11e930*/  IMAD.WIDE.U32.X R154, R141, 0x1ae3a46, R154, P5 ;  /* 0x01ae3a468d9a7825 */ /* 0x000fc800028e049a */
[----:B------:R-:W-:-:S04]  /*11e940*/  IMAD.WIDE.U32 R152, P5, R86, 0x1a22d9f3, R152 ;  /* 0x1a22d9f356987825 */ /* 0x000fc800078a0098 */
[----:B------:R-:W-:Y:S01]  /*11e950*/  IMAD.WIDE.U32 R150, R88, 0x1, RZ ;  /* 0x0000000158967825 */ /* 0x000fe200078e00ff */
[----:B------:R-:W-:-:S03]  /*11e960*/  IADD3.X R123, PT, PT, RZ, RZ, RZ, P5, !PT ;  /* 0x000000ffff7b7210 */ /* 0x000fc60002ffe4ff */
[----:B------:R-:W-:Y:S02]  /*11e970*/  IMAD.IADD R94, R119, 0x1, R94 ;  /* 0x00000001775e7824 */ /* 0x000fe400078e025e */
[C-C-:B------:R-:W-:Y:S02]  /*11e980*/  IMAD R93, R92.reuse, -0x7af74000, R150.reuse ;  /* 0x8508c0005c5d7824 */ /* 0x140fe400078e0296 */
[----:B------:R-:W-:Y:S01]  /*11e990*/  IMAD.WIDE.U32 R120, P5, R92, -0x7af74000, R150 ;  /* 0x8508c0005c787825 */ /* 0x000fe200078a0096 */
[----:B------:R-:W-:-:S03]  /*11e9a0*/  IADD3.X R119, P4, PT, R81, R94, RZ, P4, !PT ;  /* 0x0000005e51777210 */ /* 0x000fc6000279e4ff */
[C---:B------:R-:W-:Y:S01]  /*11e9b0*/  IMAD.IADD R94, R89.reuse, 0x1, R93 ;  /* 0x00000001595e7824 */ /* 0x040fe200078e025d */
[----:B------:R-:W-:Y:S01]  /*11e9c0*/  IADD3.X R81, P4, PT, RZ, RZ, RZ, P4, !PT ;  /* 0x000000ffff517210 */ /* 0x000fe2000279e4ff */
[----:B------:R-:W-:Y:S01]  /*11e9d0*/  IMAD.X R151, RZ, RZ, RZ, P5 ;  /* 0x000000ffff977224 */ /* 0x000fe200028e06ff */
[----:B------:R-:W-:Y:S01]  /*11e9e0*/  IADD3 RZ, P5, PT, R89, R120, RZ ;  /* 0x0000007859ff7210 */ /* 0x000fe20007fbe0ff */
[----:B------:R-:W-:Y:S01]  /*11e9f0*/  IMAD.MOV.U32 R150, RZ, RZ, R121 ;  /* 0x000000ffff967224 */ /* 0x000fe200078e0079 */
[----:B------:R-:W-:Y:S01]  /*11ea00*/  IADD3.X RZ, P1, PT, R77, R94, RZ, P1, !PT ;  /* 0x0000005e4dff7210 */ /* 0x000fe20000f3e4ff */
[----:B------:R-:W-:Y:S01]  /*11ea10*/  IMAD.IADD R98, R163, 0x1, R122 ;  /* 0x00000001a3627824 */ /* 0x000fe200078e027a */
[----:B------:R-:W-:Y:S01]  /*11ea20*/  IADD3.X RZ, P0, PT, R119, R73, RZ, P0, !PT ;  /* 0x0000004977ff7210 */ /* 0x000fe2000071e4ff */
[C---:B------:R-:W-:Y:S01]  /*11ea30*/  IMAD.WIDE.U32.X R150, R88.reuse, -0x7af74000, R150, P5 ;  /* 0x8508c00058967825 */ /* 0x040fe200028e0496 */
[----:B------:R-:W-:Y:S02]  /*11ea40*/  IADD3.X R77, P3, PT, R95, R82, RZ, P3, !PT ;  /* 0x000000525f4d7210 */ /* 0x000fe40001f7e4ff */
[----:B------:R-:W-:Y:S01]  /*11ea50*/  IADD3.X R82, P0, PT, R81, R104, RZ, P0, !PT ;  /* 0x0000006851527210 */ /* 0x000fe2000071e4ff */
[----:B------:R-:W-:Y:S01]  /*11ea60*/  IMAD.WIDE.U32 R94, R88, 0x30000000, RZ ;  /* 0x30000000585e7825 */ /* 0x000fe200078e00ff */
[----:B------:R-:W-:-:S02]  /*11ea70*/  IADD3.X R81, P3, PT, RZ, RZ, RZ, P3, !PT ;  /* 0x000000ffff517210 */ /* 0x000fc40001f7e4ff */
[----:B------:R-:W-:Y:S01]  /*11ea80*/  IADD3.X R163, P1, PT, RZ, R150, RZ, P1, !PT ;  /* 0x00000096ffa37210 */ /* 0x000fe20000f3e4ff */
[----:B------:R-:W-:Y:S01]  /*11ea90*/  IMAD.X R103, RZ, RZ, RZ, P4 ;  /* 0x000000ffff677224 */ /* 0x000fe200020e06ff */
[----:B------:R-:W-:Y:S01]  /*11eaa0*/  IADD3 RZ, P4, PT, R70, R108, RZ ;  /* 0x0000006c46ff7210 */ /* 0x000fe20007f9e0ff */
[C-C-:B------:R-:W-:Y:S01]  /*11eab0*/  IMAD R89, R92.reuse, 0x170b5d44, R94.reuse ;  /* 0x170b5d445c597824 */ /* 0x140fe200078e025e */
[----:B------:R-:W-:Y:S01]  /*11eac0*/  IADD3.X R151, P1, PT, RZ, R151, RZ, P1, !PT ;  /* 0x00000097ff977210 */ /* 0x000fe20000f3e4ff */
[----:B------:R-:W-:Y:S01]  /*11ead0*/  IMAD.X R73, RZ, RZ, RZ, P3 ;  /* 0x000000ffff497224 */ /* 0x000fe200018e06ff */
[----:B------:R-:W-:Y:S01]  /*11eae0*/  IADD3.X R103, P0, PT, R103, R105, RZ, P0, !PT ;  /* 0x0000006967677210 */ /* 0x000fe2000071e4ff */
[----:B------:R-:W-:Y:S01]  /*11eaf0*/  IMAD.WIDE.U32 R94, P3, R92, 0x170b5d44, R94 ;  /* 0x170b5d445c5e7825 */ /* 0x000fe2000786005e */
[----:B------:R-:W-:-:S03]  /*11eb00*/  IADD3.X R162, P1, PT, R163, R162, RZ, P1, !PT ;  /* 0x000000a2a3a27210 */ /* 0x000fc60000f3e4ff */
[----:B------:R-:W-:Y:S01]  /*11eb10*/  IMAD.WIDE.U32 R108, R92, 0x30000000, RZ ;  /* 0x300000005c6c7825 */ /* 0x000fe200078e00ff */
[----:B------:R-:W-:-:S03]  /*11eb20*/  IADD3.X R163, P1, PT, R151, R98, RZ, P1, !PT ;  /* 0x0000006297a37210 */ /* 0x000fc60000f3e4ff */
[----:B------:R-:W-:Y:S01]  /*11eb30*/  IMAD.X R105, RZ, RZ, RZ, P3 ;  /* 0x000000ffff697224 */ /* 0x000fe200018e06ff */
[----:B------:R-:W-:Y:S01]  /*11eb40*/  IADD3 RZ, P3, PT, R94, R109, RZ ;  /* 0x0000006d5eff7210 */ /* 0x000fe20007f7e0ff */
[----:B------:R-:W-:Y:S01]  /*11eb50*/  IMAD.MOV.U32 R104, RZ, RZ, R95 ;  /* 0x000000ffff687224 */ /* 0x000fe200078e005f */
[----:B------:R-:W-:Y:S01]  /*11eb60*/  IADD3.X R94, P0, PT, R82, R91, RZ, P0, !PT ;  /* 0x0000005b525e7210 */ /* 0x000fe2000071e4ff */
[----:B------:R-:W-:Y:S01]  /*11eb70*/  IMAD.IADD R109, R89, 0x1, R109 ;  /* 0x00000001596d7824 */ /* 0x000fe200078e026d */
[----:B------:R-:W-:Y:S01]  /*11eb80*/  IADD3.X R91, P1, PT, RZ, RZ, RZ, P1, !PT ;  /* 0x000000ffff5b7210 */ /* 0x000fe20000f3e4ff */
[----:B------:R-:W-:Y:S01]  /*11eb90*/  IMAD.WIDE.U32.X R104, R88, 0x170b5d44, R104, P3 ;  /* 0x170b5d4458687825 */ /* 0x000fe200018e0468 */
[----:B------:R-:W-:Y:S02]  /*11eba0*/  IADD3 RZ, P3, PT, R162, R108, RZ ;  /* 0x0000006ca2ff7210 */ /* 0x000fe40007f7e0ff */
[----:B------:R-:W-:Y:S01]  /*11ebb0*/  IADD3.X R95, P0, PT, R103, R160, RZ, P0, !PT ;  /* 0x000000a0675f7210 */ /* 0x000fe2000071e4ff */
[----:B------:R-:W-:Y:S01]  /*11ebc0*/  IMAD.WIDE.U32 R120, R86, 0xf5138f, RZ ;  /* 0x00f5138f56787825 */ /* 0x000fe200078e00ff */
[----:B------:R-:W-:-:S03]  /*11ebd0*/  IADD3.X RZ, P3, PT, R163, R109, RZ, P3, !PT ;  /* 0x0000006da3ff7210 */ /* 0x000fc60001f7e4ff */
[----:B------:R-:W-:Y:S01]  /*11ebe0*/  IMAD.X R93, RZ, RZ, RZ, P1 ;  /* 0x000000ffff5d7224 */ /* 0x000fe200008e06ff */
[----:B------:R-:W-:Y:S01]  /*11ebf0*/  IADD3 R121, P6, PT, R152, R121, RZ ;  /* 0x0000007998797210 */ /* 0x000fe20007fde0ff */
[----:B------:R-:W-:Y:S01]  /*11ec00*/  IMAD.MOV.U32 R122, RZ, RZ, R153 ;  /* 0x000000ffff7a7224 */ /* 0x000fe200078e0099 */
[----:B------:R-:W-:Y:S01]  /*11ec10*/  IADD3.X R82, P3, PT, R91, R104, RZ, P3, !PT ;  /* 0x000000685b527210 */ /* 0x000fe20001f7e4ff */
[----:B------:R-:W-:Y:S01]  /*11ec20*/  IMAD.IADD R157, R71, 0x1, R156 ;  /* 0x00000001479d7824 */ /* 0x000fe200078e029c */
[----:B------:R-:W-:Y:S01]  /*11ec30*/  IADD3 RZ, P5, PT, R76, R120, RZ ;  /* 0x000000784cff7210 */ /* 0x000fe20007fbe0ff */
[----:B------:R-:W-:Y:S01]  /*11ec40*/  IMAD.WIDE.U32.X R122, R87, 0x1a22d9f3, R122, P6 ;  /* 0x1a22d9f3577a7825 */ /* 0x000fe200030e047a */
[----:B------:R-:W-:Y:S02]  /*11ec50*/  IADD3 RZ, P1, PT, R94, R96, RZ ;  /* 0x000000605eff7210 */ /* 0x000fe40007f3e0ff */
[----:B------:R-:W-:Y:S01]  /*11ec60*/  IADD3.X R104, P3, PT, R93, R105, RZ, P3, !PT ;  /* 0x000000695d687210 */ /* 0x000fe20001f7e4ff */
[----:B------:R-:W-:Y:S01]  /*11ec70*/  IMAD.MOV.U32 R156, RZ, RZ, R70 ;  /* 0x000000ffff9c7224 */ /* 0x000fe200078e0046 */
[----:B------:R-:W-:Y:S01]  /*11ec80*/  IADD3.X RZ, P5, PT, R77, R121, RZ, P5, !PT ;  /* 0x000000794dff7210 */ /* 0x000fe20002fbe4ff */
[----:B------:R-:W-:Y:S01]  /*11ec90*/  IMAD.WIDE.U32 R70, R20, R139, R74 ;  /* 0x0000008b14467225 */ /* 0x000fe200078e004a */
[----:B------:R-:W-:-:S02]  /*11eca0*/  IADD3.X RZ, P1, PT, R95, R79, RZ, P1, !PT ;  /* 0x0000004f5fff7210 */ /* 0x000fc40000f3e4ff */
[----:B------:R-:W-:Y:S01]  /*11ecb0*/  IADD3.X R93, P0, PT, RZ, RZ, RZ, P0, !PT ;  /* 0x000000ffff5d7210 */ /* 0x000fe2000071e4ff */
[----:B------:R-:W-:Y:S01]  /*11ecc0*/  IMAD.WIDE.U32 R74, R126, R18, RZ ;  /* 0x000000127e4a7225 */ /* 0x000fe200078e00ff */
[----:B------:R-:W-:Y:S02]  /*11ecd0*/  IADD3.X RZ, P4, PT, R157, R97, RZ, P4, !PT ;  /* 0x000000619dff7210 */ /* 0x000fe4000279e4ff */
[----:B------:R-:W-:Y:S01]  /*11ece0*/  IADD3.X R91, P5, PT, R81, R122, RZ, P5, !PT ;  /* 0x0000007a515b7210 */ /* 0x000fe20002fbe4ff */
[----:B------:R-:W-:Y:S01]  /*11ecf0*/  IMAD.WIDE.U32 R96, R133, R18, RZ ;  /* 0x0000001285607225 */ /* 0x000fe200078e00ff */
[----:B------:R-:W-:Y:S02]  /*11ed00*/  IADD3.X R93, P1, PT, R93, R106, RZ, P1, !PT ;  /* 0x0000006a5d5d7210 */ /* 0x000fe40000f3e4ff */
[----:B------:R-:W-:Y:S01]  /*11ed10*/  IADD3.X R79, P4, PT, RZ, R148, RZ, P4, !PT ;  /* 0x00000094ff4f7210 */ /* 0x000fe2000279e4ff */
[----:B------:R-:W-:Y:S01]  /*11ed20*/  IMAD.WIDE.U32 R120, R86, 0xf5138f, R76 ;  /* 0x00f5138f56787825 */ /* 0x000fe200078e004c */
[----:B------:R-:W-:-:S02]  /*11ed30*/  IADD3.X R122, P5, PT, R73, R123, RZ, P5, !PT ;  /* 0x0000007b497a7210 */ /* 0x000fc40002fbe4ff */
[----:B------:R-:W-:Y:S01]  /*11ed40*/  IADD3 R71, PT, PT, R71, R72, RZ ;  /* 0x0000004847477210 */ /* 0x000fe20007ffe0ff */
[----:B------:R-:W-:Y:S01]  /*11ed50*/  IMAD.WIDE.U32 R108, R92, -0x45f6b800, RZ ;  /* 0xba0948005c6c7825 */ /* 0x000fe200078e00ff */
[----:B------:R-:W-:Y:S02]  /*11ed60*/  IADD3.X R103, PT, PT, R107, RZ, RZ, P1, P0 ;  /* 0x000000ff6b677210 */ /* 0x000fe40000fe04ff */
[----:B------:R-:W-:Y:S01]  /*11ed70*/  IADD3.X R148, P4, PT, RZ, R149, RZ, P4, !PT ;  /* 0x00000095ff947210 */ /* 0x000fe2000279e4ff */
[----:B------:R-:W-:-:S03]  /*11ed80*/  IMAD.WIDE.U32 R72, P0, R15, R133, R74 ;  /* 0x000000850f487225 */ /* 0x000fc6000780004a */
[----:B------:R-:W-:Y:S01]  /*11ed90*/  IADD3.X R70, P4, PT, R79, R70, RZ, P4, !PT ;  /* 0x000000464f467210 */ /* 0x000fe2000279e4ff */
[----:B------:R-:W-:-:S03]  /*11eda0*/  IMAD.WIDE.U32 R74, R88, -0x45f6b800, RZ ;  /* 0xba094800584a7825 */ /* 0x000fc600078e00ff */
[----:B------:R-:W-:Y:S01]  /*11edb0*/  IADD3.X R71, P4, PT, R148, R71, RZ, P4, !PT ;  /* 0x0000004794477210 */ /* 0x000fe2000279e4ff */
[----:B------:R-:W-:Y:S01]  /*11edc0*/  IMAD.X R77, RZ, RZ, RZ, P0 ;  /* 0x000000ffff4d7224 */ /* 0x000fe200000e06ff */
[----:B------:R-:W-:Y:S01]  /*11edd0*/  IADD3 R79, P0, PT, R72, R97, RZ ;  /* 0x00000061484f7210 */ /* 0x000fe20007f1e0ff */
[C-C-:B------:R-:W-:Y:S01]  /*11ede0*/  IMAD R115, R92.reuse, 0x1ef3622f, R74.reuse ;  /* 0x1ef3622f5c737824 */ /* 0x140fe200078e024a */
[----:B------:R-:W-:Y:S01]  /*11edf0*/  IADD3.X R81, P4, PT, RZ, RZ, RZ, P4, !PT ;  /* 0x000000ffff517210 */ /* 0x000fe2000279e4ff */
[----:B------:R-:W-:-:S04]  /*11ee00*/  IMAD.WIDE.U32 R74, P1, R92, 0x1ef3622f, R74 ;  /* 0x1ef3622f5c4a7825 */ /* 0x000fc8000782004a */
[----:B------:R-:W-:Y:S02]  /*11ee10*/  IMAD.MOV.U32 R76, RZ, RZ, R73 ;  /* 0x000000ffff4c7224 */ /* 0x000fe400078e0049 */
[----:B------:R-:W-:Y:S02]  /*11ee20*/  IMAD.IADD R153, R121, 0x1, R152 ;  /* 0x0000000179997824 */ /* 0x000fe400078e0298 */
[----:B------:R-:W-:Y:S01]  /*11ee30*/  IMAD.WIDE.U32.X R76, R15, R126, R76, P0 ;  /* 0x0000007e0f4c7225 */ /* 0x000fe200000e044c */
[----:B------:R-:W-:Y:S02]  /*11ee40*/  IADD3 RZ, P0, PT, R74, R109, RZ ;  /* 0x0000006d4aff7210 */ /* 0x000fe40007f1e0ff */
[----:B------:R-:W-:Y:S01]  /*11ee50*/  IADD3.X R74, P3, PT, R82, R120, RZ, P3, !PT ;  /* 0x00000078524a7210 */ /* 0x000fe20001f7e4ff */
[----:B------:R-:W-:Y:S02]  /*11ee60*/  IMAD.X R107, RZ, RZ, RZ, P1 ;  /* 0x000000ffff6b7224 */ /* 0x000fe400008e06ff */
[----:B------:R-:W-:Y:S01]  /*11ee70*/  IMAD.MOV.U32 R106, RZ, RZ, R75 ;  /* 0x000000ffff6a7224 */ /* 0x000fe200078e004b */
[----:B------:R-:W-:Y:S01]  /*11ee80*/  IADD3 RZ, P1, PT, R74, R108, RZ ;  /* 0x0000006c4aff7210 */ /* 0x000fe20007f3e0ff */
[----:B------:R-:W-:Y:S01]  /*11ee90*/  IMAD.IADD R73, R115, 0x1, R109 ;  /* 0x0000000173497824 */ /* 0x000fe200078e026d */
[----:B------:R-:W-:Y:S01]  /*11eea0*/  IADD3.X R75, P3, PT, R104, R153, RZ, P3, !PT ;  /* 0x00000099684b7210 */ /* 0x000fe20001f7e4ff */
[----:B------:R-:W-:Y:S01]  /*11eeb0*/  IMAD.WIDE.U32.X R106, R88, 0x1ef3622f, R106, P0 ;  /* 0x1ef3622f586a7825 */ /* 0x000fe200000e046a */
[----:B------:R-:W-:-:S02]  /*11eec0*/  IADD3 RZ, P0, PT, R70, R96, RZ ;  /* 0x0000006046ff7210 */ /* 0x000fc40007f1e0ff */
[----:B------:R-:W-:Y:S01]  /*11eed0*/  IADD3.X RZ, P1, PT, R75, R73, RZ, P1, !PT ;  /* 0x000000494bff7210 */ /* 0x000fe20000f3e4ff */
[----:B------:R-:W-:Y:S01]  /*11eee0*/  IMAD.WIDE.U32 R156, R16, R133, R156 ;  /* 0x00000085109c7225 */ /* 0x000fe200078e009c */
[----:B------:R-:W-:Y:S02]  /*11eef0*/  IADD3.X R73, P3, PT, RZ, RZ, RZ, P3, !PT ;  /* 0x000000ffff497210 */ /* 0x000fe40001f7e4ff */
[----:B------:R-:W-:Y:S01]  /*11ef00*/  IADD3.X RZ, P0, PT, R71, R79, RZ, P0, !PT ;  /* 0x0000004f47ff7210 */ /* 0x000fe2000071e4ff */
[----:B------:R-:W-:Y:S01]  /*11ef10*/  IMAD.IADD R116, R157, 0x1, R116 ;  /* 0x000000019d747824 */ /* 0x000fe200078e0274 */
[----:B------:R-:W-:Y:S01]  /*11ef20*/  IADD3.X R156, P2, PT, R83, R156, RZ, P2, !PT ;  /* 0x0000009c539c7210 */ /* 0x000fe2000175e4ff */
[----:B------:R-:W-:Y:S01]  /*11ef30*/  IMAD.X R83, RZ, RZ, RZ, P4 ;  /* 0x000000ffff537224 */ /* 0x000fe200020e06ff */
[----:B------:R-:W-:Y:S01]  /*11ef40*/  IADD3.X R73, P1, PT, R73, R106, RZ, P1, !PT ;  /* 0x0000006a49497210 */ /* 0x000fe20000f3e4ff */
[----:B------:R-:W-:Y:S01]  /*11ef50*/  IMAD.X R123, RZ, RZ, RZ, P3 ;  /* 0x000000ffff7b7224 */ /* 0x000fe200018e06ff */
[----:B------:R-:W-:Y:S01]  /*11ef60*/  IADD3.X R81, P3, PT, R81, R76, RZ, P0, !PT ;  /* 0x0000004c51517210 */ /* 0x000fe2000077e4ff */
[----:B------:R-:W-:Y:S01]  /*11ef70*/  IMAD.WIDE.U32 R100, R22, R139, R100 ;  /* 0x0000008b16647225 */ /* 0x000fe200078e0064 */
[----:B------:R-:W-:-:S02]  /*11ef80*/  IADD3 RZ, P4, PT, R156, R84, RZ ;  /* 0x000000549cff7210 */ /* 0x000fc40007f9e0ff */
[----:B------:R-:W-:Y:S01]  /*11ef90*/  IADD3.X R157, P2, PT, R99, R116, RZ, P2, !PT ;  /* 0x00000074639d7210 */ /* 0x000fe2000175e4ff */
[----:B------:R-:W-:Y:S01]  /*11efa0*/  IMAD.IADD R84, R101, 0x1, R80 ;  /* 0x0000000165547824 */ /* 0x000fe200078e0250 */
[----:B------:R-:W-:Y:S01]  /*11efb0*/  IADD3.X R77, P3, PT, R83, R77, RZ, P3, !PT ;  /* 0x0000004d534d7210 */ /* 0x000fe20001f7e4ff */
[----:B------:R-:W-:Y:S01]  /*11efc0*/  IMAD.WIDE.U32 R82, R126, R20, RZ ;  /* 0x000000147e527225 */ /* 0x000fe200078e00ff */
[----:B------:R-:W-:Y:S02]  /*11efd0*/  IADD3.X R123, P0, PT, R123, R107, RZ, P1, !PT ;  /* 0x0000006b7b7b7210 */ /* 0x000fe40000f1e4ff */
[----:B------:R-:W-:Y:S01]  /*11efe0*/  IADD3.X RZ, P4, PT, R157, R85, RZ, P4, !PT ;  /* 0x000000559dff7210 */ /* 0x000fe2000279e4ff */
[----:B------:R-:W-:Y:S01]  /*11eff0*/  IMAD.WIDE.U32 R162, R92, 0x30000000, R162 ;  /* 0x300000005ca27825 */ /* 0x000fe200078e00a2 */
[----:B------:R-:W-:Y:S02]  /*11f000*/  IADD3.X R125, P1, PT, RZ, RZ, RZ, P2, !PT ;  /* 0x000000ffff7d7210 */ /* 0x000fe4000173e4ff */
[----:B------:R-:W-:Y:S01]  /*11f010*/  IADD3.X R76, P2, PT, R81, R100, RZ, P3, !PT ;  /* 0x00000064514c7210 */ /* 0x000fe20001f5e4ff */
[----:B------:R-:W-:Y:S01]  /*11f020*/  IMAD.WIDE.U32 R98, R126, R22, RZ ;  /* 0x000000167e627225 */ /* 0x000fe200078e00ff */
[----:B------:R-:W-:-:S02]  /*11f030*/  IADD3.X R125, P4, PT, R125, R154, RZ, P4, !PT ;  /* 0x0000009a7d7d7210 */ /* 0x000fc4000279e4ff */
[----:B------:R-:W-:Y:S01]  /*11f040*/  IADD3.X R77, P2, PT, R77, R84, RZ, P2, !PT ;  /* 0x000000544d4d7210 */ /* 0x000fe2000175e4ff */
[----:B------:R-:W-:Y:S02]  /*11f050*/  IMAD.X R154, RZ, RZ, RZ, P1 ;  /* 0x000000ffff9a7224 */ /* 0x000fe400008e06ff */
[----:B------:R-:W-:-:S03]  /*11f060*/  IMAD.WIDE.U32 R80, P3, R17, R133, R82 ;  /* 0x0000008511507225 */ /* 0x000fc60007860052 */
[----:B------:R-:W-:Y:S01]  /*11f070*/  IADD3.X R154, P1, PT, R154, R155, RZ, P4, !PT ;  /* 0x0000009b9a9a7210 */ /* 0x000fe2000273e4ff */
[----:B------:R-:W-:Y:S01]  /*11f080*/  IMAD.WIDE.U32 R100, R133, R20, RZ ;  /* 0x0000001485647225 */ /* 0x000fe200078e00ff */
[----:B------:R-:W-:Y:S02]  /*11f090*/  MOV R152, R81 ;  /* 0x0000005100987202 */ /* 0x000fe40000000f00 */
[----:B------:R-:W-:Y:S01]  /*11f0a0*/  IADD3.X R81, P2, PT, RZ, RZ, RZ, P2, !PT ;  /* 0x000000ffff517210 */ /* 0x000fe2000175e4ff */
[----:B------:R-:W-:-:S04]  /*11f0b0*/  IMAD.WIDE.U32 R84, R162, -0x1, RZ ;  /* 0xffffffffa2547825 */ /* 0x000fc800078e00ff */
[----:B------:R-:W-:Y:S01]  /*11f0c0*/  IMAD.X R153, RZ, RZ, RZ, P3 ;  /* 0x000000ffff997224 */ /* 0x000fe200018e06ff */
[----:B------:R-:W-:Y:S01]  /*11f0d0*/  IADD3 R101, P3, PT, R80, R101, RZ ;  /* 0x0000006550657210 */ /* 0x000fe20007f7e0ff */
[----:B------:R-:W-:-:S04]  /*11f0e0*/  IMAD.WIDE.U32 R98, P4, R19, R133, R98 ;  /* 0x0000008513627225 */ /* 0x000fc80007880062 */
[----:B------:R-:W-:-:S04]  /*11f0f0*/  IMAD.WIDE.U32 R96, R133, R22, RZ ;  /* 0x0000001685607225 */ /* 0x000fc800078e00ff */
[----:B------:R-:W-:Y:S02]  /*11f100*/  IMAD.IADD R128, R163, 0x1, R89 ;  /* 0x00000001a3807824 */ /* 0x000fe400078e0259 */
[----:B------:R-:W-:-:S04]  /*11f110*/  IMAD.WIDE.U32 R82, R84, 0x1, RZ ;  /* 0x0000000154527825 */ /* 0x000fc800078e00ff */
[----:B------:R-:W-:Y:S01]  /*11f120*/  IMAD.WIDE.U32.X R152, R17, R126, R152, P3 ;  /* 0x0000007e11987225 */ /* 0x000fe200018e0498 */
[----:B------:R-:W-:-:S03]  /*11f130*/  IADD3 R89, P3, PT, R98, R97, RZ ;  /* 0x0000006162597210 */ /* 0x000fc60007f7e0ff */
[C---:B------:R-:W-:Y:S02]  /*11f140*/  IMAD R163, R162.reuse, -0x7af74001, -R128 ;  /* 0x8508bfffa2a37824 */ /* 0x040fe400078e0a80 */
[----:B------:R-:W-:Y:S01]  /*11f150*/  IMAD.X R97, RZ, RZ, RZ, P2 ;  /* 0x000000ffff617224 */ /* 0x000fe200010e06ff */
[----:B------:R-:W-:Y:S01]  /*11f160*/  IADD3 RZ, P2, PT, R162, R82, RZ ;  /* 0x00000052a2ff7210 */ /* 0x000fe20007f5e0ff */
[----:B------:R-:W-:-:S04]  /*11f170*/  IMAD.WIDE.U32 R78, R78, 0x17c510ea, R156 ;  /* 0x17c510ea4e4e7825 */ /* 0x000fc800078e009c */
[----:B------:R-:W-:Y:S01]  /*11f180*/  IMAD.WIDE.U32 R148, R126, R24, RZ ;  /* 0x000000187e947225 */ /* 0x000fe200078e00ff */
[----:B------:R-:W-:-:S03]  /*11f190*/  IADD3.X R78, P5, PT, R91, R78, RZ, P5, !PT ;  /* 0x0000004e5b4e7210 */ /* 0x000fc60002fbe4ff */
[----:B------:R-:W-:-:S04]  /*11f1a0*/  IMAD.WIDE.U32 R120, R87, 0x6ca1493b, RZ ;  /* 0x6ca1493b57787825 */ /* 0x000fc800078e00ff */
[----:B------:R-:W-:Y:S02]  /*11f1b0*/  IMAD.IADD R82, R85, 0x1, R163 ;  /* 0x0000000155527824 */ /* 0x000fe400078e02a3 */
[----:B------:R-:W-:Y:S02]  /*11f1c0*/  IMAD.X R151, RZ, RZ, RZ, P4 ;  /* 0x000000ffff977224 */ /* 0x000fe400020e06ff */
[----:B------:R-:W-:Y:S02]  /*11f1d0*/  IMAD.MOV.U32 R150, RZ, RZ, R99 ;  /* 0x000000ffff967224 */ /* 0x000fe400078e0063 */
[----:B------:R-:W-:-:S04]  /*11f1e0*/  IMAD.WIDE.U32 R104, R82, 0x1, RZ ;  /* 0x0000000152687825 */ /* 0x000fc800078e00ff */
[----:B------:R-:W-:Y:S02]  /*11f1f0*/  IMAD.IADD R79, R79, 0x1, R124 ;  /* 0x000000014f4f7824 */ /* 0x000fe400078e027c */
[----:B------:R-:W-:-:S03]  /*11f200*/  IMAD.WIDE.U32.X R150, R19, R126, R150, P3 ;  /* 0x0000007e13967225 */ /* 0x000fc600018e0496 */
[----:B------:R-:W-:Y:S01]  /*11f210*/  IADD3.X R79, P5, PT, R122, R79, RZ, P5, !PT ;  /* 0x0000004f7a4f7210 */ /* 0x000fe20002fbe4ff */
[----:B------:R-:W-:-:S03]  /*11f220*/  IMAD.WIDE.U32 R148, P4, R21, R133, R148 ;  /* 0x0000008515947225 */ /* 0x000fc60007880094 */
[----:B------:R-:W-:Y:S01]  /*11f230*/  IADD3.X R137, P5, PT, RZ, RZ, RZ, P5, !PT ;  /* 0x000000ffff897210 */ /* 0x000fe20002fbe4ff */
[----:B------:R-:W-:-:S04]  /*11f240*/  IMAD.WIDE.U32 R116, R86, 0x6ca1493b, RZ ;  /* 0x6ca1493b56747825 */ /* 0x000fc800078e00ff */
[----:B------:R-:W-:-:S04]  /*11f250*/  IMAD.WIDE.U32 R106, P3, R86, -0x39c4fa40, R120 ;  /* 0xc63b05c0566a7825 */ /* 0x000fc80007860078 */
[--C-:B------:R-:W-:Y:S02]  /*11f260*/  IMAD R85, R84, -0x7af74000, R104.reuse ;  /* 0x8508c00054557824 */ /* 0x100fe400078e0268 */
[----:B------:R-:W-:Y:S01]  /*11f270*/  IMAD.X R121, RZ, RZ, RZ, P4 ;  /* 0x000000ffff797224 */ /* 0x000fe200020e06ff */
[----:B------:R-:W-:Y:S01]  /*11f280*/  IADD3 RZ, P4, PT, R106, R117, RZ ;  /* 0x000000756aff7210 */ /* 0x000fe20007f9e0ff */
[----:B------:R-:W-:Y:S02]  /*11f290*/  IMAD.X R109, RZ, RZ, RZ, P3 ;  /* 0x000000ffff6d7224 */ /* 0x000fe400018e06ff */
[----:B------:R-:W-:-:S04]  /*11f2a0*/  IMAD.WIDE.U32 R104, P3, R84, -0x7af74000, R104 ;  /* 0x8508c00054687825 */ /* 0x000fc80007860068 */
[----:B------:R-:W-:Y:S02]  /*11f2b0*/  IMAD.MOV.U32 R108, RZ, RZ, R107 ;  /* 0x000000ffff6c7224 */ /* 0x000fe400078e006b */
[----:B------:R-:W-:Y:S02]  /*11f2c0*/  IMAD.IADD R85, R83, 0x1, R85 ;  /* 0x0000000153557824 */ /* 0x000fe400078e0255 */
[----:B------:R-:W-:-:S03]  /*11f2d0*/  IMAD.WIDE.U32 R70, R18, R133, R70 ;  /* 0x0000008512467225 */ /* 0x000fc600078e0046 */
[----:B------:R-:W-:Y:S01]  /*11f2e0*/  IADD3.X RZ, P2, PT, R128, R85, RZ, P2, !PT ;  /* 0x0000005580ff7210 */ /* 0x000fe2000175e4ff */
[----:B------:R-:W-:Y:S01]  /*11f2f0*/  IMAD.WIDE.U32 R106, R87, 0x17c510ea, RZ ;  /* 0x17c510ea576a7825 */ /* 0x000fe200078e00ff */
[----:B------:R-:W-:-:S03]  /*11f300*/  IADD3.X R85, P1, PT, R125, R70, RZ, P1, !PT ;  /* 0x000000467d557210 */ /* 0x000fc60000f3e4ff */
[----:B------:R-:W-:Y:S01]  /*11f310*/  IMAD.WIDE.U32.X R108, R87, -0x39c4fa40, R108, P4 ;  /* 0xc63b05c0576c7825 */ /* 0x000fe200020e046c */
[----:B------:R-:W-:-:S03]  /*11f320*/  IADD3 RZ, P4, PT, R83, R104, RZ ;  /* 0x0000006853ff7210 */ /* 0x000fc60007f9e0ff */
[----:B------:R-:W-:Y:S02]  /*11f330*/  IMAD.IADD R83, R71, 0x1, R72 ;  /* 0x0000000147537824 */ /* 0x000fe400078e0248 */
[----:B------:R-:W-:Y:S02]  /*11f340*/  IMAD.X R99, RZ, RZ, RZ, P5 ;  /* 0x000000ffff637224 */ /* 0x000fe400028e06ff */
[----:B------:R-:W-:Y:S01]  /*11f350*/  IMAD.WIDE.U32 R124, P5, R86, 0x1ae3a46, R106 ;  /* 0x01ae3a46567c7825 */ /* 0x000fe200078a006a */
[----:B------:R-:W-:-:S03]  /*11f360*/  IADD3.X R83, P1, PT, R154, R83, RZ, P1, !PT ;  /* 0x000000539a537210 */ /* 0x000fc60000f3e4ff */
[----:B------:R-:W-:-:S04]  /*11f370*/  IMAD.WIDE.U32 R70, R86, 0x17c510ea, RZ ;  /* 0x17c510ea56467825 */ /* 0x000fc800078e00ff */
[----:B------:R-:W-:Y:S01]  /*11f380*/  IMAD.X R157, RZ, RZ, RZ, P5 ;  /* 0x000000ffff9d7224 */ /* 0x000fe200028e06ff */
[----:B------:R-:W-:Y:S01]  /*11f390*/  IADD3 RZ, P5, PT, R124, R71, RZ ;  /* 0x000000477cff7210 */ /* 0x000fe20007fbe0ff */
[----:B------:R-:W-:Y:S02]  /*11f3a0*/  IMAD R91, R86, -0x39c4fa40, R120 ;  /* 0xc63b05c0565b7824 */ /* 0x000fe400078e0278 */
[----:B------:R-:W-:Y:S02]  /*11f3b0*/  IMAD.MOV.U32 R156, RZ, RZ, R125 ;  /* 0x000000ffff9c7224 */ /* 0x000fe400078e007d */
[----:B------:R-:W-:-:S04]  /*11f3c0*/  IMAD.WIDE.U32 R154, R92, 0x17c510ea, RZ ;  /* 0x17c510ea5c9a7825 */ /* 0x000fc800078e00ff */
[----:B------:R-:W-:Y:S01]  /*11f3d0*/  IMAD.WIDE.U32.X R124, R87, 0x1ae3a46, R156, P5 ;  /* 0x01ae3a46577c7825 */ /* 0x000fe200028e049c */
[----:B------:R-:W-:Y:S02]  /*11f3e0*/  IADD3 RZ, P5, PT, R78, R116, RZ ;  /* 0x000000744eff7210 */ /* 0x000fe40007fbe0ff */
[----:B------:R-:W-:Y:S01]  /*11f3f0*/  IADD3 R87, PT, PT, R91, R117, RZ ;  /* 0x000000755b577210 */ /* 0x000fe20007ffe0ff */
[----:B------:R-:W-:Y:S01]  /*11f400*/  IMAD.X R117, RZ, RZ, RZ, P3 ;  /* 0x000000ffff757224 */ /* 0x000fe200018e06ff */
[----:B------:R-:W-:Y:S01]  /*11f410*/  IADD3 RZ, P3, PT, R76, R100, RZ ;  /* 0x000000644cff7210 */ /* 0x000fe20007f7e0ff */
[----:B------:R-:W-:Y:S01]  /*11f420*/  IMAD.MOV.U32 R116, RZ, RZ, R105 ;  /* 0x000000ffff747224 */ /* 0x000fe200078e0069 */
[----:B------:R-:W-:Y:S01]  /*11f430*/  IADD3.X RZ, P5, PT, R79, R87, RZ, P5, !PT ;  /* 0x000000574fff7210 */ /* 0x000fe20002fbe4ff */
[----:B------:R-:W-:Y:S01]  /*11f440*/  IMAD R87, R86, 0x1ae3a46, R106 ;  /* 0x01ae3a4656577824 */ /* 0x000fe200078e026a */
[----:B------:R-:W-:Y:S01]  /*11f450*/  IADD3.X RZ, P3, PT, R77, R101, RZ, P3, !PT ;  /* 0x000000654dff7210 */ /* 0x000fe20001f7e4ff */
[----:B------:R-:W-:Y:S01]  /*11f460*/  IMAD.WIDE.U32.X R104, R82, -0x7af74000, R116, P4 ;  /* 0x8508c00052687825 */ /* 0x000fe200020e0474 */
[----:B------:R-:W-:-:S03]  /*11f470*/  IADD3.X R116, P4, PT, R137, R108, RZ, P5, !PT ;  /* 0x0000006c89747210 */ /* 0x000fc60002f9e4ff */
[----:B------:R-:W-:Y:S01]  /*11f480*/  IMAD.WIDE.U32 R106, R86, 0x6ca1493b, R78 ;  /* 0x6ca1493b566a7825 */ /* 0x000fe200078e004e */
[----:B------:R-:W-:Y:S02]  /*11f490*/  IADD3.X R108, P4, PT, R99, R109, RZ, P4, !PT ;  /* 0x0000006d636c7210 */ /* 0x000fe4000279e4ff */
[----:B------:R-:W-:Y:S01]  /*11f4a0*/  IADD3.X R109, P2, PT, RZ, R104, RZ, P2, !PT ;  /* 0x00000068ff6d7210 */ /* 0x000fe2000175e4ff */
[----:B------:R-:W-:-:S03]  /*11f4b0*/  IMAD.WIDE.U32 R78, R88, 0xf5138f, RZ ;  /* 0x00f5138f584e7825 */ /* 0x000fc600078e00ff */
[----:B------:R-:W-:Y:S01]  /*11f4c0*/  IADD3.X R99, P2, PT, RZ, R105, RZ, P2, !PT ;  /* 0x00000069ff637210 */ /* 0x000fe2000175e4ff */
[----:B------:R-:W-:Y:S01]  /*11f4d0*/  IMAD.WIDE.U32 R104, R92, -0x45f6b800, R74 ;  /* 0xba0948005c687825 */ /* 0x000fe200078e004a */
[----:B------:R-:W-:-:S03]  /*11f4e0*/  IADD3.X R74, P0, PT, R73, R106, RZ, P0, !PT ;  /* 0x0000006a494a7210 */ /* 0x000fc6000071e4ff */
[----:B------:R-:W-:Y:S01]  /*11f4f0*/  IMAD.IADD R120, R105, 0x1, R115 ;  /* 0x0000000169787824 */ /* 0x000fe200078e0273 */
[----:B------:R-:W-:Y:S01]  /*11f500*/  IADD3.X R100, P2, PT, R109, R104, RZ, P2, !PT ;  /* 0x000000686d647210 */ /* 0x000fe2000175e4ff */
[----:B------:R-:W-:-:S03]  /*11f510*/  IMAD.WIDE.U32 R72, P5, R92, 0x1a22d9f3, R78 ;  /* 0x1a22d9f35c487825 */ /* 0x000fc600078a004e */
        /* <DEDUP_REMOVED lines=9> */
[----:B------:R-:W-:Y:S01]  /*11f5b0*/  IMAD.WIDE.U32 R106, R88, 0x6ca1493b, RZ ;  /* 0x6ca1493b586a7825 */ /* 0x000fe200078e00ff */
[----:B------:R-:W-:Y:S02]  /*11f5c0*/  IADD3.X R72, P4, PT, R116, R85, RZ, P4, !PT ;  /* 0x0000005574487210 */ /* 0x000fe4000279e4ff */
[----:B------:R-:W-:Y:S01]  /*11f5d0*/  IADD3.X R152, P3, PT, R97, R153, RZ, P3, !PT ;  /* 0x0000009961987210 */ /* 0x000fe20001f7e4ff */
[----:B------:R-:W-:Y:S01]  /*11f5e0*/  IMAD.WIDE.U32.X R78, R88, 0x1a22d9f3, R78, P5 ;  /* 0x1a22d9f3584e7825 */ /* 0x000fe200028e044e */
[----:B------:R-:W-:-:S02]  /*11f5f0*/  IADD3.X R81, P5, PT, RZ, RZ, RZ, P0, !PT ;  /* 0x000000ffff517210 */ /* 0x000fc400007be4ff */
[----:B------:R-:W-:Y:S01]  /*11f600*/  IADD3 RZ, P0, PT, R72, R70, RZ ;  /* 0x0000004648ff7210 */ /* 0x000fe20007f1e0ff */
[----:B------:R-:W-:Y:S02]  /*11f610*/  IMAD.IADD R85, R87, 0x1, R71 ;  /* 0x0000000157557824 */ /* 0x000fe400078e0247 */
[C-C-:B------:R-:W-:Y:S02]  /*11f620*/  IMAD R97, R92.reuse, -0x39c4fa40, R106.reuse ;  /* 0xc63b05c05c617824 */ /* 0x140fe400078e026a */
[----:B------:R-:W-:Y:S02]  /*11f630*/  IMAD.X R109, RZ, RZ, RZ, P5 ;  /* 0x000000ffff6d7224 */ /* 0x000fe400028e06ff */
        /* <DEDUP_REMOVED lines=8> */
[----:B------:R-:W-:-:S04]  /*11f6c0*/  IMAD.WIDE.U32 R116, P5, R92, 0x1ae3a46, R116 ;  /* 0x01ae3a465c747825 */ /* 0x000fc800078a0074 */
[----:B------:R-:W-:Y:S01]  /*11f6d0*/  IMAD.X R107, RZ, RZ, RZ, P5 ;  /* 0x000000ffff6b7224 */ /* 0x000fe200028e06ff */
[----:B------:R-:W-:Y:S01]  /*11f6e0*/  IADD3 RZ, P5, PT, R116, R155, RZ ;  /* 0x0000009b74ff7210 */ /* 0x000fe20007fbe0ff */
[----:B------:R-:W-:Y:S02]  /*11f6f0*/  IMAD.MOV.U32 R106, RZ, RZ, R117 ;  /* 0x000000ffff6a7224 */ /* 0x000fe400078e0075 */
[----:B------:R-:W-:-:S04]  /*11f700*/  IMAD.WIDE.U32 R118, R24, R139, R118 ;  /* 0x0000008b18767225 */ /* 0x000fc800078e0076 */
[----:B------:R-:W-:Y:S01]  /*11f710*/  IMAD.WIDE.U32.X R160, R88, 0x1ae3a46, R106, P5 ;  /* 0x01ae3a4658a07825 */ /* 0x000fe200028e046a */
[----:B------:R-:W-:Y:S02]  /*11f720*/  IADD3.X R118, P3, PT, R73, R118, RZ, P3, !PT ;  /* 0x0000007649767210 */ /* 0x000fe40001f7e4ff */
[----:B------:R-:W-:Y:S01]  /*11f730*/  IADD3.X R73, P4, PT, R108, R83, RZ, P4, !PT ;  /* 0x000000536c497210 */ /* 0x000fe2000279e4ff */
[----:B------:R-:W-:-:S03]  /*11f740*/  IMAD.WIDE.U32 R106, R82, 0x30000000, RZ ;  /* 0x30000000526a7825 */ /* 0x000fc600078e00ff */
[----:B------:R-:W-:Y:S01]  /*11f750*/  IADD3.X RZ, P0, PT, R73, R85, RZ, P0, !PT ;  /* 0x0000005549ff7210 */ /* 0x000fe2000071e4ff */
[----:B------:R-:W-:Y:S01]  /*11f760*/  IMAD.IADD R115, R119, 0x1, R90 ;  /* 0x0000000177737824 */ /* 0x000fe200078e025a */
[----:B------:R-:W-:Y:S01]  /*11f770*/  IADD3.X R119, P4, PT, RZ, RZ, RZ, P4, !PT ;  /* 0x000000ffff777210 */ /* 0x000fe2000279e4ff */
[C-C-:B------:R-:W-:Y:S01]  /*11f780*/  IMAD R141, R84.reuse, 0x170b5d44, R106.reuse ;  /* 0x170b5d44548d7824 */ /* 0x140fe200078e026a */
[----:B------:R-:W-:Y:S01]  /*11f790*/  IADD3.X R85, P2, PT, RZ, RZ, RZ, P2, !PT ;  /* 0x000000ffff557210 */ /* 0x000fe2000175e4ff */
[----:B------:R-:W-:Y:S01]  /*11f7a0*/  IMAD.WIDE.U32 R106, P5, R84, 0x170b5d44, R106 ;  /* 0x170b5d44546a7825 */ /* 0x000fe200078a006a */
[----:B------:R-:W-:-:S03]  /*11f7b0*/  IADD3.X R83, PT, PT, RZ, RZ, RZ, P4, !PT ;  /* 0x000000ffff537210 */ /* 0x000fc600027fe4ff */
[----:B------:R-:W-:-:S04]  /*11f7c0*/  IMAD.WIDE.U32 R156, R84, 0x30000000, RZ ;  /* 0x30000000549c7825 */ /* 0x000fc800078e00ff */
[----:B------:R-:W-:Y:S01]  /*11f7d0*/  IMAD.X R117, RZ, RZ, RZ, P5 ;  /* 0x000000ffff757224 */ /* 0x000fe200028e06ff */
[----:B------:R-:W-:Y:S01]  /*11f7e0*/  IADD3 RZ, P4, PT, R106, R157, RZ ;  /* 0x0000009d6aff7210 */ /* 0x000fe20007f9e0ff */
[----:B------:R-:W-:Y:S01]  /*11f7f0*/  IMAD.MOV.U32 R116, RZ, RZ, R107 ;  /* 0x000000ffff747224 */ /* 0x000fe200078e006b */
[----:B------:R-:W-:Y:S01]  /*11f800*/  IADD3 RZ, P5, PT, R74, R104, RZ ;  /* 0x000000684aff7210 */ /* 0x000fe20007fbe0ff */
[----:B------:R-:W-:Y:S02]  /*11f810*/  IMAD.IADD R157, R141, 0x1, R157 ;  /* 0x000000018d9d7824 */ /* 0x000fe400078e029d */
[----:B------:R-:W-:Y:S01]  /*11f820*/  IMAD.WIDE.U32.X R116, R82, 0x170b5d44, R116, P4 ;  /* 0x170b5d4452747825 */ /* 0x000fe200020e0474 */
[----:B------:R-:W-:-:S03]  /*11f830*/  IADD3 RZ, P4, PT, R100, R156, RZ ;  /* 0x0000009c64ff7210 */ /* 0x000fc60007f9e0ff */
[----:B------:R-:W-:Y:S01]  /*11f840*/  IMAD.IADD R105, R91, 0x1, R105 ;  /* 0x000000015b697824 */ /* 0x000fe200078e0269 */
[----:B------:R-:W-:Y:S01]  /*11f850*/  IADD3.X RZ, P4, PT, R101, R157, RZ, P4, !PT ;  /* 0x0000009d65ff7210 */ /* 0x000fe2000279e4ff */
[----:B------:R-:W-:-:S03]  /*11f860*/  IMAD.WIDE.U32 R76, R20, R133, R76 ;  /* 0x00000085144c7225 */ /* 0x000fc600078e004c */
[----:B------:R-:W-:Y:S01]  /*11f870*/  IADD3.X RZ, P5, PT, R75, R105, RZ, P5, !PT ;  /* 0x000000694bff7210 */ /* 0x000fe20002fbe4ff */
[----:B------:R-:W-:Y:S01]  /*11f880*/  IMAD.IADD R80, R77, 0x1, R80 ;  /* 0x000000014d507824 */ /* 0x000fe200078e0250 */
[----:B------:R-:W-:Y:S01]  /*11f890*/  IADD3.X R77, P0, PT, R119, R124, RZ, P0, !PT ;  /* 0x0000007c774d7210 */ /* 0x000fe2000071e4ff */
[----:B------:R-:W-:Y:S01]  /*11f8a0*/  IMAD.WIDE.U32 R72, R86, 0x17c510ea, R72 ;  /* 0x17c510ea56487825 */ /* 0x000fe200078e0048 */
[----:B------:R-:W-:Y:S02]  /*11f8b0*/  IADD3.X R85, P4, PT, R85, R116, RZ, P4, !PT ;  /* 0x0000007455557210 */ /* 0x000fe4000279e4ff */
[----:B------:R-:W-:Y:S01]  /*11f8c0*/  IADD3.X R86, P1, PT, RZ, RZ, RZ, P1, !PT ;  /* 0x000000ffff567210 */ /* 0x000fe20000f3e4ff */
[----:B------:R-:W-:Y:S01]  /*11f8d0*/  IMAD.X R116, RZ, RZ, RZ, P2 ;  /* 0x000000ffff747224 */ /* 0x000fe200010e06ff */
[----:B------:R-:W-:Y:S01]  /*11f8e0*/  IADD3.X R81, P5, PT, R81, R78, RZ, P5, !PT ;  /* 0x0000004e51517210 */ /* 0x000fe20002fbe4ff */
[----:B------:R-:W-:Y:S01]  /*11f8f0*/  IMAD.MOV.U32 R120, RZ, RZ, R149 ;  /* 0x000000ffff787224 */ /* 0x000fe200078e0095 */
[----:B------:R-:W-:Y:S01]  /*11f900*/  IADD3.X R83, P2, PT, R83, R125, RZ, P0, !PT ;  /* 0x0000007d53537210 */ /* 0x000fe2000075e4ff */
[----:B------:R-:W-:Y:S01]  /*11f910*/  IMAD.X R88, RZ, RZ, RZ, P1 ;  /* 0x000000ffff587224 */ /* 0x000fe200008e06ff */
[----:B------:R-:W-:Y:S01]  /*11f920*/  IADD3.X R109, P5, PT, R109, R79, RZ, P5, !PT ;  /* 0x0000004f6d6d7210 */ /* 0x000fe20002fbe4ff */
[----:B------:R-:W-:Y:S01]  /*11f930*/  IMAD.WIDE.U32 R78, R133, R24, RZ ;  /* 0x00000018854e7225 */ /* 0x000fe200078e00ff */
[----:B------:R-:W-:-:S02]  /*11f940*/  IADD3.X R77, P2, PT, R77, R86, RZ, P2, !PT ;  /* 0x000000564d4d7210 */ /* 0x000fc4000175e4ff */
[----:B------:R-:W-:Y:S01]  /*11f950*/  IADD3.X R119, P3, PT, R152, R115, RZ, P3, !PT ;  /* 0x0000007398777210 */ /* 0x000fe20001f7e4ff */
[----:B------:R-:W-:Y:S01]  /*11f960*/  IMAD.IADD R86, R73, 0x1, R87 ;  /* 0x0000000149567824 */ /* 0x000fe200078e0257 */
[----:B------:R-:W-:Y:S01]  /*11f970*/  IADD3.X R72, P5, PT, R81, R72, RZ, P5, !PT ;  /* 0x0000004851487210 */ /* 0x000fe20002fbe4ff */
[----:B------:R-:W-:Y:S01]  /*11f980*/  IMAD.WIDE.U32 R100, R84, 0x30000000, R100 ;  /* 0x3000000054647825 */ /* 0x000fe200078e0064 */
[----:B------:R-:W-:Y:S02]  /*11f990*/  IADD3.X R116, P0, PT, R116, R117, RZ, P4, !PT ;  /* 0x0000007574747210 */ /* 0x000fe4000271e4ff */
[----:B------:R-:W-:Y:S01]  /*11f9a0*/  IADD3.X R81, P2, PT, R83, R88, RZ, P2, !PT ;  /* 0x0000005853517210 */ /* 0x000fe2000175e4ff */
[----:B------:R-:W-:Y:S01]  /*11f9b0*/  IMAD.WIDE.U32 R74, R92, 0xf5138f, R74 ;  /* 0x00f5138f5c4a7825 */ /* 0x000fe200078e004a */
[----:B------:R-:W-:Y:S02]  /*11f9c0*/  IADD3.X R83, P4, PT, RZ, RZ, RZ, P3, !PT ;  /* 0x000000ffff537210 */ /* 0x000fe40001f9e4ff */
[----:B------:R-:W-:Y:S01]  /*11f9d0*/  IADD3 R79, P1, PT, R148, R79, RZ ;  /* 0x0000004f944f7210 */ /* 0x000fe20007f3e0ff */
[----:B------:R-:W-:Y:S01]  /*11f9e0*/  IMAD.IADD R125, R97, 0x1, R71 ;  /* 0x00000001617d7824 */ /* 0x000fe200078e0247 */
[----:B------:R-:W-:Y:S01]  /*11f9f0*/  IADD3.X R88, P3, PT, R77, R76, RZ, P2, !PT ;  /* 0x0000004c4d587210 */ /* 0x000fe2000177e4ff */
[----:B------:R-:W-:Y:S01]  /*11fa00*/  IMAD.X R99, RZ, RZ, RZ, P4 ;  /* 0x000000ffff637224 */ /* 0x000fe200020e06ff */
[----:B------:R-:W-:Y:S01]  /*11fa10*/  IADD3.X R73, P4, PT, R109, R86, RZ, P5, !PT ;  /* 0x000000566d497210 */ /* 0x000fe20002f9e4ff */
[----:B------:R-:W-:Y:S01]  /*11fa20*/  IMAD.WIDE.U32.X R120, R21, R126, R120, P1 ;  /* 0x0000007e15787225 */ /* 0x000fe200008e0478 */
[----:B------:R-:W-:-:S02]  /*11fa30*/  IADD3 RZ, P1, PT, R118, R96, RZ ;  /* 0x0000006076ff7210 */ /* 0x000fc40007f3e0ff */
[----:B------:R-:W-:Y:S01]  /*11fa40*/  IADD3.X R96, P5, PT, R81, R80, RZ, P3, !PT ;  /* 0x0000005051607210 */ /* 0x000fe20001fbe4ff */
[----:B------:R-:W-:Y:S01]  /*11fa50*/  IMAD.WIDE.U32 R80, R82, -0x45f6b800, RZ ;  /* 0xba09480052507825 */ /* 0x000fe200078e00ff */
[----:B------:R-:W-:Y:S02]  /*11fa60*/  IADD3.X R105, P4, PT, RZ, RZ, RZ, P4, !PT ;  /* 0x000000ffff697210 */ /* 0x000fe4000279e4ff */
[----:B------:R-:W-:Y:S01]  /*11fa70*/  IADD3.X R104, P3, PT, RZ, RZ, RZ, P2, !PT ;  /* 0x000000ffff687210 */ /* 0x000fe2000177e4ff */
[C---:B------:R-:W-:Y:S01]  /*11fa80*/  IMAD R107, R84.reuse, 0x1ef3622f, R80 ;  /* 0x1ef3622f546b7824 */ /* 0x040fe200078e0250 */
[----:B------:R-:W-:Y:S01]  /*11fa90*/  IADD3.X R74, P0, PT, R85, R74, RZ, P0, !PT ;  /* 0x0000004a554a7210 */ /* 0x000fe2000071e4ff */
[----:B------:R-:W-:Y:S01]  /*11faa0*/  IMAD.X R109, RZ, RZ, RZ, P4 ;  /* 0x000000ffff6d7224 */ /* 0x000fe200020e06ff */
[----:B------:R-:W-:Y:S01]  /*11fab0*/  IADD3.X R104, P2, PT, RZ, R104, RZ, P5, !PT ;  /* 0x00000068ff687210 */ /* 0x000fe20002f5e4ff */
[----:B------:R-:W-:Y:S01]  /*11fac0*/  IMAD.WIDE.U32 R76, R84, -0x45f6b800, RZ ;  /* 0xba094800544c7825 */ /* 0x000fe200078e00ff */
[----:B------:R-:W-:-:S02]  /*11fad0*/  IADD3 RZ, P5, PT, R72, R70, RZ ;  /* 0x0000004648ff7210 */ /* 0x000fc40007fbe0ff */
[----:B------:R-:W-:Y:S01]  /*11fae0*/  IADD3.X R85, PT, PT, RZ, RZ, RZ, P2, P3 ;  /* 0x000000ffff557210 */ /* 0x000fe200017e64ff */
[----:B------:R-:W-:Y:S01]  /*11faf0*/  IMAD.WIDE.U32 R80, P4, R84, 0x1ef3622f, R80 ;  /* 0x1ef3622f54507825 */ /* 0x000fe20007880050 */
[----:B------:R-:W-:Y:S02]  /*11fb00*/  IADD3 RZ, P2, PT, R74, R76, RZ ;  /* 0x0000004c4aff7210 */ /* 0x000fe40007f5e0ff */
[----:B------:R-:W-:Y:S01]  /*11fb10*/  IADD3 R141, PT, PT, R101, R141, RZ ;  /* 0x0000008d658d7210 */ /* 0x000fe20007ffe0ff */
[----:B------:R-:W-:Y:S01]  /*11fb20*/  IMAD.WIDE.U32 R86, R100, -0x1, RZ ;  /* 0xffffffff64567825 */ /* 0x000fe200078e00ff */
[----:B------:R-:W-:Y:S02]  /*11fb30*/  IADD3 RZ, P3, PT, R80, R77, RZ ;  /* 0x0000004d50ff7210 */ /* 0x000fe40007f7e0ff */
[----:B------:R-:W-:Y:S01]  /*11fb40*/  IADD3.X RZ, P1, PT, R119, R89, RZ, P1, !PT ;  /* 0x0000005977ff7210 */ /* 0x000fe20000f3e4ff */
[----:B------:R-:W-:Y:S01]  /*11fb50*/  IMAD.IADD R143, R107, 0x1, R77 ;  /* 0x000000016b8f7824 */ /* 0x000fe200078e024d */
[----:B------:R-:W-:Y:S01]  /*11fb60*/  IADD3.X RZ, P5, PT, R73, R125, RZ, P5, !PT ;  /* 0x0000007d49ff7210 */ /* 0x000fe20002fbe4ff */
[----:B------:R-:W-:Y:S01]  /*11fb70*/  IMAD.IADD R75, R75, 0x1, R91 ;  /* 0x000000014b4b7824 */ /* 0x000fe200078e025b */
[----:B------:R-:W-:Y:S01]  /*11fb80*/  IADD3.X R89, P1, PT, R83, R150, RZ, P1, !PT ;  /* 0x0000009653597210 */ /* 0x000fe20000f3e4ff */
[----:B------:R-:W-:Y:S01]  /*11fb90*/  IMAD.WIDE.U32 R70, R86, 0x1, RZ ;  /* 0x0000000156467825 */ /* 0x000fe200078e00ff */
[----:B------:R-:W-:-:S02]  /*11fba0*/  IADD3.X R105, P5, PT, R105, R122, RZ, P5, !PT ;  /* 0x0000007a69697210 */ /* 0x000fc40002fbe4ff */
[----:B------:R-:W-:Y:S01]  /*11fbb0*/  IADD3.X R75, P0, PT, R116, R75, RZ, P0, !PT ;  /* 0x0000004b744b7210 */ /* 0x000fe2000071e4ff */
[----:B------:R-:W-:Y:S01]  /*11fbc0*/  IMAD.WIDE.U32 R76, R82, 0xf5138f, RZ ;  /* 0x00f5138f524c7825 */ /* 0x000fe200078e00ff */
[----:B------:R-:W-:Y:S02]  /*11fbd0*/  IADD3.X R150, P1, PT, R99, R151, RZ, P1, !PT ;  /* 0x0000009763967210 */ /* 0x000fe40000f3e4ff */
[----:B------:R-:W-:Y:S01]  /*11fbe0*/  IADD3.X R83, P0, PT, RZ, RZ, RZ, P0, !PT ;  /* 0x000000ffff537210 */ /* 0x000fe2000071e4ff */
[----:B------:R-:W-:Y:S01]  /*11fbf0*/  IMAD.X R91, RZ, RZ, RZ, P4 ;  /* 0x000000ffff5b7224 */ /* 0x000fe200020e06ff */
[C---:B------:R-:W-:Y:S01]  /*11fc00*/  IADD3 RZ, P4, PT, R100.reuse, R70, RZ ;  /* 0x0000004664ff7210 */ /* 0x040fe20007f9e0ff */
[----:B------:R-:W-:Y:S01]  /*11fc10*/  IMAD.MOV.U32 R90, RZ, RZ, R81 ;  /* 0x000000ffff5a7224 */ /* 0x000fe200078e0051 */
[----:B------:R-:W-:Y:S01]  /*11fc20*/  IADD3.X RZ, P2, PT, R75, R143, RZ, P2, !PT ;  /* 0x0000008f4bff7210 */ /* 0x000fe2000175e4ff */
[----:B------:R-:W-:Y:S01]  /*11fc30*/  IMAD R117, R100, -0x7af74001, -R141 ;  /* 0x8508bfff64757824 */ /* 0x000fe200078e0a8d */
[----:B------:R-:W-:Y:S01]  /*11fc40*/  IADD3.X R109, P5, PT, R109, R123, RZ, P5, !PT ;  /* 0x0000007b6d6d7210 */ /* 0x000fe20002fbe4ff */
[----:B------:R-:W-:-:S02]  /*11fc50*/  IMAD R115, R84, 0x1a22d9f3, R76 ;  /* 0x1a22d9f354737824 */ /* 0x000fc400078e024c */
[----:B------:R-:W-:-:S04]  /*11fc60*/  IMAD.WIDE.U32.X R90, R82, 0x1ef3622f, R90, P3 ;  /* 0x1ef3622f525a7825 */ /* 0x000fc800018e045a */
[C---:B------:R-:W-:Y:S01]  /*11fc70*/  IMAD.WIDE.U32 R76, P3, R84.reuse, 0x1a22d9f3, R76 ;  /* 0x1a22d9f3544c7825 */ /* 0x040fe2000786004c */
[----:B------:R-:W-:Y:S02]  /*11fc80*/  IADD3.X R83, P2, PT, R83, R90, RZ, P2, !PT ;  /* 0x0000005a53537210 */ /* 0x000fe4000175e4ff */
[----:B------:R-:W-:Y:S01]  /*11fc90*/  IADD3.X R90, P5, PT, R105, R88, RZ, P5, !PT ;  /* 0x00000058695a7210 */ /* 0x000fe20002fbe4ff */
[----:B------:R-:W-:-:S04]  /*11fca0*/  IMAD.WIDE.U32 R100, R84, 0xf5138f, RZ ;  /* 0x00f5138f54647825 */ /* 0x000fc800078e00ff */
[----:B------:R-:W-:Y:S01]  /*11fcb0*/  IMAD.X R81, RZ, RZ, RZ, P3 ;  /* 0x000000ffff517224 */ /* 0x000fe200018e06ff */
[----:B------:R-:W-:Y:S01]  /*11fcc0*/  IADD3 RZ, P3, PT, R76, R101, RZ ;  /* 0x000000654cff7210 */ /* 0x000fe20007f7e0ff */
[----:B------:R-:W-:Y:S02]  /*11fcd0*/  IMAD.MOV.U32 R80, RZ, RZ, R77 ;  /* 0x000000ffff507224 */ /* 0x000fe400078e004d */
[----:B------:R-:W-:-:S04]  /*11fce0*/  IMAD.WIDE.U32 R76, R23, R139, R94 ;  /* 0x0000008b174c7225 */ /* 0x000fc800078e005e */
[----:B------:R-:W-:Y:S01]  /*11fcf0*/  IMAD.IADD R77, R77, 0x1, R102 ;  /* 0x000000014d4d7824 */ /* 0x000fe200078e0266 */
[----:B------:R-:W-:Y:S01]  /*11fd00*/  IADD3.X R76, P1, PT, R89, R76, RZ, P1, !PT ;  /* 0x0000004c594c7210 */ /* 0x000fe20000f3e4ff */
[----:B------:R-:W-:-:S03]  /*11fd10*/  IMAD.WIDE.U32 R94, R82, 0x6ca1493b, RZ ;  /* 0x6ca1493b525e7825 */ /* 0x000fc600078e00ff */
[----:B------:R-:W-:Y:S01]  /*11fd20*/  IADD3.X R77, P1, PT, R150, R77, RZ, P1, !PT ;  /* 0x0000004d964d7210 */ /* 0x000fe20000f3e4ff */
[----:B------:R-:W-:Y:S02]  /*11fd30*/  IMAD.X R99, RZ, RZ, RZ, P0 ;  /* 0x000000ffff637224 */ /* 0x000fe400000e06ff */
[----:B------:R-:W-:Y:S01]  /*11fd40*/  IMAD.IADD R87, R87, 0x1, R117 ;  /* 0x0000000157577824 */ /* 0x000fe200078e0275 */
[----:B------:R-:W-:Y:S01]  /*11fd50*/  IADD3.X R139, P1, PT, RZ, RZ, RZ, P1, !PT ;  /* 0x000000ffff8b7210 */ /* 0x000fe20000f3e4ff */
[C-C-:B------:R-:W-:Y:S01]  /*11fd60*/  IMAD R105, R84.reuse, -0x39c4fa40, R94.reuse ;  /* 0xc63b05c054697824 */ /* 0x140fe200078e025e */
[----:B------:R-:W-:Y:S01]  /*11fd70*/  IADD3.X R99, P2, PT, R99, R91, RZ, P2, !PT ;  /* 0x0000005b63637210 */ /* 0x000fe2000175e4ff */
[----:B------:R-:W-:Y:S01]  /*11fd80*/  IMAD.WIDE.U32 R88, P0, R84, -0x39c4fa40, R94 ;  /* 0xc63b05c054587825 */ /* 0x000fe2000780005e */
[----:B------:R-:W-:-:S03]  /*11fd90*/  IADD3.X R91, P5, PT, R109, R96, RZ, P5, !PT ;  /* 0x000000606d5b7210 */ /* 0x000fc60002fbe4ff */
[----:B------:R-:W-:-:S04]  /*11fda0*/  IMAD.WIDE.U32 R94, R87, 0x1, RZ ;  /* 0x00000001575e7825 */ /* 0x000fc800078e00ff */
[----:B------:R-:W-:Y:S01]  /*11fdb0*/  IMAD.X R125, RZ, RZ, RZ, P1 ;  /* 0x000000ffff7d7224 */ /* 0x000fe200008e06ff */
[----:B------:R-:W-:Y:S01]  /*11fdc0*/  IADD3.X R123, P1, PT, RZ, RZ, RZ, P5, !PT ;  /* 0x000000ffff7b7210 */ /* 0x000fe20002f3e4ff */
[----:B------:R-:W-:Y:S02]  /*11fdd0*/  IMAD.X R109, RZ, RZ, RZ, P0 ;  /* 0x000000ffff6d7224 */ /* 0x000fe400000e06ff */
[C-C-:B------:R-:W-:Y:S02]  /*11fde0*/  IMAD R70, R86.reuse, -0x7af74000, R94.reuse ;  /* 0x8508c00056467824 */ /* 0x140fe400078e025e */
[----:B------:R-:W-:-:S04]  /*11fdf0*/  IMAD.WIDE.U32 R94, P0, R86, -0x7af74000, R94 ;  /* 0x8508c000565e7825 */ /* 0x000fc8000780005e */
[----:B------:R-:W-:-:S04]  /*11fe00*/  IMAD.WIDE.U32 R116, R84, 0x6ca1493b, RZ ;  /* 0x6ca1493b54747825 */ /* 0x000fc800078e00ff */
[----:B------:R-:W-:Y:S01]  /*11fe10*/  IMAD.X R143, RZ, RZ, RZ, P1 ;  /* 0x000000ffff8f7224 */ /* 0x000fe200008e06ff */
[C---:B------:R-:W-:Y:S01]  /*11fe20*/  IADD3 RZ, P1, PT, R71.reuse, R94, RZ ;  /* 0x0000005e47ff7210 */ /* 0x040fe20007f3e0ff */
[----:B------:R-:W-:Y:S01]  /*11fe30*/  IMAD.IADD R96, R71, 0x1, R70 ;  /* 0x0000000147607824 */ /* 0x000fe200078e0246 */
[----:B------:R-:W-:Y:S01]  /*11fe40*/  IADD3 RZ, P5, PT, R88, R117, RZ ;  /* 0x0000007558ff7210 */ /* 0x000fe20007fbe0ff */
[----:B------:R-:W-:-:S03]  /*11fe50*/  IMAD.WIDE.U32 R70, R82, 0x17c510ea, RZ ;  /* 0x17c510ea52467825 */ /* 0x000fc600078e00ff */
[----:B------:R-:W-:Y:S01]  /*11fe60*/  IADD3.X RZ, P4, PT, R141, R96, RZ, P4, !PT ;  /* 0x000000608dff7210 */ /* 0x000fe2000279e4ff */
[----:B------:R-:W-:-:S04]  /*11fe70*/  IMAD.WIDE.U32 R72, R92, 0x6ca1493b, R72 ;  /* 0x6ca1493b5c487825 */ /* 0x000fc800078e0048 */
[----:B------:R-:W-:Y:S01]  /*11fe80*/  IMAD.MOV.U32 R108, RZ, RZ, R89 ;  /* 0x000000ffff6c7224 */ /* 0x000fe200078e0059 */
[----:B------:R-:W-:Y:S01]  /*11fe90*/  IADD3 R94, PT, PT, R73, R97, RZ ;  /* 0x00000061495e7210 */ /* 0x000fe20007ffe0ff */
[----:B------:R-:W-:Y:S01]  /*11fea0*/  IMAD.WIDE.U32.X R80, R82, 0x1a22d9f3, R80, P3 ;  /* 0x1a22d9f352507825 */ /* 0x000fe200018e0450 */
[----:B------:R-:W-:Y:S02]  /*11feb0*/  IADD3 RZ, P3, PT, R76, R78, RZ ;  /* 0x0000004e4cff7210 */ /* 0x000fe40007f7e0ff */
[----:B------:R-:W-:Y:S01]  /*11fec0*/  IADD3.X R78, P2, PT, R83, R72, RZ, P2, !PT ;  /* 0x00000048534e7210 */ /* 0x000fe2000175e4ff */
[----:B------:R-:W-:Y:S01]  /*11fed0*/  IMAD.WIDE.U32.X R108, R82, -0x39c4fa40, R108, P5 ;  /* 0xc63b05c0526c7825 */ /* 0x000fe200028e046c */
[----:B------:R-:W-:Y:S02]  /*11fee0*/  IADD3.X RZ, P3, PT, R77, R79, RZ, P3, !PT ;  /* 0x0000004f4dff7210 */ /* 0x000fe40001f7e4ff */
[----:B------:R-:W-:Y:S01]  /*11fef0*/  IADD3.X R79, P2, PT, R99, R94, RZ, P2, !PT ;  /* 0x0000005e634f7210 */ /* 0x000fe2000175e4ff */
[----:B------:R-:W-:Y:S01]  /*11ff00*/  IMAD.X R151, RZ, RZ, RZ, P0 ;  /* 0x000000ffff977224 */ /* 0x000fe200000e06ff */
[----:B------:R-:W-:Y:S01]  /*11ff10*/  IADD3.X R102, P3, PT, R139, R120, RZ, P3, !PT ;  /* 0x000000788b667210 */ /* 0x000fe20001f7e4ff */
[----:B------:R-:W-:Y:S01]  /*11ff20*/  IMAD.MOV.U32 R150, RZ, RZ, R95 ;  /* 0x000000ffff967224 */ /* 0x000fe200078e005f */
[----:B------:R-:W-:Y:S01]  /*11ff30*/  IADD3 RZ, P0, PT, R90, R154, RZ ;  /* 0x0000009a5aff7210 */ /* 0x000fe20007f1e0ff */
[----:B------:R-:W-:Y:S01]  /*11ff40*/  IMAD.WIDE.U32 R88, P5, R84, 0x1ae3a46, R70 ;  /* 0x01ae3a4654587825 */ /* 0x000fe200078a0046 */
[----:B------:R-:W-:-:S03]  /*11ff50*/  IADD3.X R122, P3, PT, R125, R121, RZ, P3, !PT ;  /* 0x000000797d7a7210 */ /* 0x000fc60001f7e4ff */
[----:B------:R-:W-:Y:S01]  /*11ff60*/  IMAD.WIDE.U32 R72, R84, 0x17c510ea, RZ ;  /* 0x17c510ea54487825 */ /* 0x000fe200078e00ff */
[----:B------:R-:W-:-:S03]  /*11ff70*/  IADD3.X R102, P3, PT, R102, R93, RZ, P3, !PT ;  /* 0x0000005d66667210 */ /* 0x000fc60001f7e4ff */
[----:B------:R-:W-:Y:S01]  /*11ff80*/  IMAD.WIDE.U32.X R150, R87, -0x7af74000, R150, P1 ;  /* 0x8508c00057967825 */ /* 0x000fe200008e0496 */
[----:B------:R-:W-:Y:S02]  /*11ff90*/  IADD3 RZ, P1, PT, R78, R100, RZ ;  /* 0x000000644eff7210 */ /* 0x000fe40007f3e0ff */
[----:B------:R-:W-:Y:S01]  /*11ffa0*/  IADD3.X R103, P3, PT, R122, R103, RZ, P3, !PT ;  /* 0x000000677a677210 */ /* 0x000fe20001f7e4ff */
[----:B------:R-:W-:Y:S01]  /*11ffb0*/  IMAD R145, R84, 0x1ae3a46, R70 ;  /* 0x01ae3a4654917824 */ /* 0x000fe200078e0246 */
[----:B------:R-:W-:Y:S01]  /*11ffc0*/  IADD3.X R139, P4, PT, RZ, R150, RZ, P4, !PT ;  /* 0x00000096ff8b7210 */ /* 0x000fe2000279e4ff */
[----:B------:R-:W-:Y:S01]  /*11ffd0*/  IMAD.X R71, RZ, RZ, RZ, P5 ;  /* 0x000000ffff477224 */ /* 0x000fe200028e06ff */
[----:B------:R-:W-:Y:S01]  /*11ffe0*/  IADD3 RZ, P5, PT, R88, R73, RZ ;  /* 0x0000004958ff7210 */ /* 0x000fe20007fbe0ff */
[----:B------:R-:W-:Y:S01]  /*11fff0*/  IMAD.MOV.U32 R70, RZ, RZ, R89 ;  /* 0x000000ffff467224 */ /* 0x000fe200078e0059 */
[----:B------:R-:W-:Y:S01]  /*120000*/  IADD3.X R150, P4, PT, RZ, R151, RZ, P4, !PT ;  /* 0x00000097ff967210 */ /* 0x000fe2000279e4ff */
[----:B------:R-:W-:-:S04]  /*120010*/  IMAD.WIDE.U32 R118, R22, R133, R118 ;  /* 0x0000008516767225 */ /* 0x000fc800078e0076 */
[----:B------:R-:W-:-:S04]  /*120020*/  IMAD.WIDE.U32 R88, R87, 0x30000000, RZ ;  /* 0x3000000057587825 */ /* 0x000fc800078e00ff */
[----:B------:R-:W-:Y:S02]  /*120030*/  IMAD.IADD R98, R119, 0x1, R98 ;  /* 0x0000000177627824 */ /* 0x000fe400078e0262 */
[----:B------:R-:W-:Y:S02]  /*120040*/  IMAD.IADD R141, R115, 0x1, R101 ;  /* 0x00000001738d7824 */ /* 0x000fe400078e0265 */
[----:B------:R-:W-:-:S03]  /*120050*/  IMAD.WIDE.U32.X R70, R82, 0x1ae3a46, R70, P5 ;  /* 0x01ae3a4652467825 */ /* 0x000fc600028e0446 */
[----:B------:R-:W-:Y:S01]  /*120060*/  IADD3.X RZ, P1, PT, R79, R141, RZ, P1, !PT ;  /* 0x0000008d4fff7210 */ /* 0x000fe20000f3e4ff */
[----:B------:R-:W-:Y:S02]  /*120070*/  IMAD R119, R86, 0x170b5d44, R88 ;  /* 0x170b5d4456777824 */ /* 0x000fe400078e0258 */
[----:B------:R-:W-:-:S04]  /*120080*/  IMAD.WIDE.U32 R100, R84, -0x45f6b800, R74 ;  /* 0xba09480054647825 */ /* 0x000fc800078e004a */
[C---:B------:R-:W-:Y:S01]  /*120090*/  IMAD.WIDE.U32 R88, P5, R86.reuse, 0x170b5d44, R88 ;  /* 0x170b5d4456587825 */ /* 0x040fe200078a0058 */
[----:B------:R-:W-:Y:S02]  /*1200a0*/  IADD3.X R106, P4, PT, R139, R100, RZ, P4, !PT ;  /* 0x000000648b6a7210 */ /* 0x000fe4000279e4ff */
[----:B------:R-:W-:Y:S01]  /*1200b0*/  IADD3.X R139, P2, PT, RZ, RZ, RZ, P2, !PT ;  /* 0x000000ffff8b7210 */ /* 0x000fe2000175e4ff */
[----:B------:R-:W-:-:S03]  /*1200c0*/  IMAD.WIDE.U32 R96, R86, 0x30000000, RZ ;  /* 0x3000000056607825 */ /* 0x000fc600078e00ff */
[----:B------:R-:W-:Y:S01]  /*1200d0*/  IADD3.X R139, P1, PT, R139, R80, RZ, P1, !PT ;  /* 0x000000508b8b7210 */ /* 0x000fe20000f3e4ff */
[----:B------:R-:W-:Y:S02]  /*1200e0*/  IMAD.IADD R147, R137, 0x1, R155 ;  /* 0x0000000189937824 */ /* 0x000fe400078e029b */
[----:B------:R-:W-:Y:S01]  /*1200f0*/  IMAD.X R83, RZ, RZ, RZ, P5 ;  /* 0x000000ffff537224 */ /* 0x000fe200028e06ff */
[----:B------:R-:W-:Y:S01]  /*120100*/  IADD3 RZ, P5, PT, R88, R97, RZ ;  /* 0x0000006158ff7210 */ /* 0x000fe20007fbe0ff */
[----:B------:R-:W-:Y:S01]  /*120110*/  IMAD.WIDE.U32 R94, R87, -0x45f6b800, RZ ;  /* 0xba094800575e7825 */ /* 0x000fe200078e00ff */
[----:B------:R-:W-:-:S03]  /*120120*/  IADD3.X RZ, P0, PT, R91, R147, RZ, P0, !PT ;  /* 0x000000935bff7210 */ /* 0x000fc6000071e4ff */
[----:B------:R-:W-:Y:S01]  /*120130*/  IMAD.WIDE.U32 R74, R87, 0xf5138f, RZ ;  /* 0x00f5138f574a7825 */ /* 0x000fe200078e00ff */
[----:B------:R-:W-:-:S03]  /*120140*/  IADD3.X R123, P0, PT, R123, R160, RZ, P0, !PT ;  /* 0x000000a07b7b7210 */ /* 0x000fc6000071e4ff */
[----:B------:R-:W-:Y:S01]  /*120150*/  IMAD.MOV.U32 R82, RZ, RZ, R89 ;  /* 0x000000ffff527224 */ /* 0x000fe200078e0059 */
[----:B------:R-:W-:Y:S01]  /*120160*/  IADD3.X R160, P0, PT, R143, R161, RZ, P0, !PT ;  /* 0x000000a18fa07210 */ /* 0x000fe2000071e4ff */
[----:B------:R-:W-:Y:S02]  /*120170*/  IMAD.IADD R107, R101, 0x1, R107 ;  /* 0x00000001656b7824 */ /* 0x000fe400078e026b */
[----:B------:R-:W-:Y:S01]  /*120180*/  IMAD.WIDE.U32.X R88, R87, 0x170b5d44, R82, P5 ;  /* 0x170b5d4457587825 */ /* 0x000fe200028e0452 */
[----:B------:R-:W-:Y:S02]  /*120190*/  IADD3.X R123, P0, PT, R123, R104, RZ, P0, !PT ;  /* 0x000000687b7b7210 */ /* 0x000fe4000071e4ff */
[----:B------:R-:W-:Y:S01]  /*1201a0*/  IADD3.X R107, P4, PT, R150, R107, RZ, P4, !PT ;  /* 0x0000006b966b7210 */ /* 0x000fe2000279e4ff */
[----:B------:R-:W-:Y:S02]  /*1201b0*/  IMAD R125, R86, 0x1a22d9f3, R74 ;  /* 0x1a22d9f3567d7824 */ /* 0x000fe400078e024a */
[----:B------:R-:W-:-:S02]  /*1201c0*/  IMAD.X R147, RZ, RZ, RZ, P2 ;  /* 0x000000ffff937224 */ /* 0x000fc400010e06ff */
[----:B------:R-:W-:-:S04]  /*1201d0*/  IMAD.WIDE.U32 R82, P5, R86, 0x1ef3622f, R94 ;  /* 0x1ef3622f56527825 */ /* 0x000fc800078a005e */
[----:B------:R-:W-:-:S04]  /*1201e0*/  IMAD.WIDE.U32 R100, R86, -0x45f6b800, RZ ;  /* 0xba09480056647825 */ /* 0x000fc800078e00ff */
[----:B------:R-:W-:-:S04]  /*1201f0*/  IMAD.WIDE.U32 R74, P2, R86, 0x1a22d9f3, R74 ;  /* 0x1a22d9f3564a7825 */ /* 0x000fc8000784004a */
[----:B------:R-:W-:-:S04]  /*120200*/  IMAD.WIDE.U32 R120, R86, 0xf5138f, RZ ;  /* 0x00f5138f56787825 */ /* 0x000fc800078e00ff */
[----:B------:R-:W-:Y:S02]  /*120210*/  IMAD R99, R86, 0x1ef3622f, R94 ;  /* 0x1ef3622f56637824 */ /* 0x000fe400078e025e */
[----:B------:R-:W-:Y:S01]  /*120220*/  IMAD.X R95, RZ, RZ, RZ, P5 ;  /* 0x000000ffff5f7224 */ /* 0x000fe200028e06ff */
[----:B------:R-:W-:Y:S01]  /*120230*/  IADD3 RZ, P5, PT, R82, R101, RZ ;  /* 0x0000006552ff7210 */ /* 0x000fe20007fbe0ff */
[----:B------:R-:W-:Y:S01]  /*120240*/  IMAD.MOV.U32 R94, RZ, RZ, R83 ;  /* 0x000000ffff5e7224 */ /* 0x000fe200078e0053 */
[----:B------:R-:W-:Y:S01]  /*120250*/  IADD3.X R83, PT, PT, RZ, RZ, RZ, P2, !PT ;  /* 0x000000ffff537210 */ /* 0x000fe200017fe4ff */
[----:B------:R-:W-:Y:S01]  /*120260*/  IMAD.WIDE.U32 R90, R92, 0x17c510ea, R90 ;  /* 0x17c510ea5c5a7825 */ /* 0x000fe200078e005a */
[----:B------:R-:W-:Y:S02]  /*120270*/  IADD3 RZ, P2, PT, R74, R121, RZ ;  /* 0x000000794aff7210 */ /* 0x000fe40007f5e0ff */
[----:B------:R-:W-:Y:S01]  /*120280*/  IADD3.X R92, P1, PT, R147, R81, RZ, P1, !PT ;  /* 0x00000051935c7210 */ /* 0x000fe20000f3e4ff */
[----:B------:R-:W-:-:S02]  /*120290*/  IMAD.MOV.U32 R82, RZ, RZ, R75 ;  /* 0x000000ffff527224 */ /* 0x000fc400078e004b */
[----:B------:R-:W-:Y:S01]  /*1202a0*/  IMAD.WIDE.U32 R74, R87, 0x6ca1493b, RZ ;  /* 0x6ca1493b574a7825 */ /* 0x000fe200078e00ff */
[----:B------:R-:W-:-:S03]  /*1202b0*/  IADD3.X R90, P1, PT, R139, R90, RZ, P1, !PT ;  /* 0x0000005a8b5a7210 */ /* 0x000fc60000f3e4ff */
[----:B------:R-:W-:Y:S01]  /*1202c0*/  IMAD.IADD R91, R91, 0x1, R137 ;  /* 0x000000015b5b7824 */ /* 0x000fe200078e0289 */
[----:B------:R-:W-:Y:S01]  /*1202d0*/  IADD3.X R137, P4, PT, RZ, RZ, RZ, P4, !PT ;  /* 0x000000ffff897210 */ /* 0x000fe2000279e4ff */
[----:B------:R-:W-:Y:S02]  /*1202e0*/  IMAD R143, R86, -0x39c4fa40, R74 ;  /* 0xc63b05c0568f7824 */ /* 0x000fe400078e024a */
[----:B------:R-:W-:Y:S01]  /*1202f0*/  IMAD.WIDE.U32.X R94, R87, 0x1ef3622f, R94, P5 ;  /* 0x1ef3622f575e7825 */ /* 0x000fe200028e045e */
[----:B------:R-:W-:-:S03]  /*120300*/  IADD3.X R91, P1, PT, R92, R91, RZ, P1, !PT ;  /* 0x0000005b5c5b7210 */ /* 0x000fc60000f3e4ff */
[----:B------:R-:W-:-:S04]  /*120310*/  IMAD.WIDE.U32 R74, P5, R86, -0x39c4fa40, R74 ;  /* 0xc63b05c0564a7825 */ /* 0x000fc800078a004a */
[----:B------:R-:W-:-:S04]  /*120320*/  IMAD.WIDE.U32 R80, R86, 0x6ca1493b, RZ ;  /* 0x6ca1493b56507825 */ /* 0x000fc800078e00ff */
[----:B------:R-:W-:Y:S01]  /*120330*/  IMAD.X R141, RZ, RZ, RZ, P4 ;  /* 0x000000ffff8d7224 */ /* 0x000fe200020e06ff */
[----:B------:R-:W-:Y:S01]  /*120340*/  IADD3 RZ, P4, PT, R106, R96, RZ ;  /* 0x000000606aff7210 */ /* 0x000fe20007f9e0ff */
[----:B------:R-:W-:Y:S02]  /*120350*/  IMAD.IADD R147, R105, 0x1, R117 ;  /* 0x0000000169937824 */ /* 0x000fe400078e0275 */
[----:B------:R-:W-:Y:S02]  /*120360*/  IMAD.IADD R139, R119, 0x1, R97 ;  /* 0x00000001778b7824 */ /* 0x000fe400078e0261 */
[----:B------:R-:W-:Y:S01]  /*120370*/  IMAD.WIDE.U32.X R82, R87, 0x1a22d9f3, R82, P2 ;  /* 0x1a22d9f357527825 */ /* 0x000fe200010e0452 */
[----:B------:R-:W-:-:S03]  /*120380*/  IADD3 RZ, P2, PT, R90, R116, RZ ;  /* 0x000000745aff7210 */ /* 0x000fc60007f5e0ff */
[----:B------:R-:W-:Y:S01]  /*120390*/  IMAD.X R117, RZ, RZ, RZ, P5 ;  /* 0x000000ffff757224 */ /* 0x000fe200028e06ff */
[----:B------:R-:W-:Y:S01]  /*1203a0*/  IADD3 RZ, P5, PT, R74, R81, RZ ;  /* 0x000000514aff7210 */ /* 0x000fe20007fbe0ff */
[----:B------:R-:W-:Y:S01]  /*1203b0*/  IMAD.WIDE.U32 R96, R87, 0x17c510ea, RZ ;  /* 0x17c510ea57607825 */ /* 0x000fe200078e00ff */
[----:B------:R-:W-:-:S03]  /*1203c0*/  IADD3.X RZ, P2, PT, R91, R147, RZ, P2, !PT ;  /* 0x000000935bff7210 */ /* 0x000fc6000175e4ff */
[----:B------:R-:W-:Y:S02]  /*1203d0*/  IMAD.MOV.U32 R116, RZ, RZ, R75 ;  /* 0x000000ffff747224 */ /* 0x000fe400078e004b */
[----:B------:R-:W-:Y:S02]  /*1203e0*/  IMAD R149, R86, 0x1ae3a46, R96 ;  /* 0x01ae3a4656957824 */ /* 0x000fe400078e0260 */
[----:B------:R-:W-:-:S04]  /*1203f0*/  IMAD.WIDE.U32.X R116, R87, -0x39c4fa40, R116, P5 ;  /* 0xc63b05c057747825 */ /* 0x000fc800028e0474 */
[----:B------:R-:W-:-:S04]  /*120400*/  IMAD.WIDE.U32 R96, P5, R86, 0x1ae3a46, R96 ;  /* 0x01ae3a4656607825 */ /* 0x000fc800078a0060 */
[----:B------:R-:W-:-:S04]  /*120410*/  IMAD.WIDE.U32 R150, R86, 0x17c510ea, RZ ;  /* 0x17c510ea56967825 */ /* 0x000fc800078e00ff */
[----:B------:R-:W-:Y:S01]  /*120420*/  IMAD.X R75, RZ, RZ, RZ, P5 ;  /* 0x000000ffff4b7224 */ /* 0x000fe200028e06ff */
[----:B------:R-:W-:Y:S01]  /*120430*/  IADD3 RZ, P5, PT, R96, R151, RZ ;  /* 0x0000009760ff7210 */ /* 0x000fe20007fbe0ff */
[----:B------:R-:W-:Y:S01]  /*120440*/  IMAD.MOV.U32 R74, RZ, RZ, R97 ;  /* 0x000000ffff4a7224 */ /* 0x000fe200078e0061 */
[----:B------:R-:W-:Y:S01]  /*120450*/  IADD3.X R97, P0, PT, R160, R85, RZ, P0, !PT ;  /* 0x00000055a0617210 */ /* 0x000fe2000071e4ff */
[----:B------:R-:W-:-:S04]  /*120460*/  IMAD.WIDE.U32 R76, R24, R133, R76 ;  /* 0x00000085184c7225 */ /* 0x000fc800078e004c */
[----:B------:R-:W-:Y:S01]  /*120470*/  IMAD.WIDE.U32.X R74, R87, 0x1ae3a46, R74, P5 ;  /* 0x01ae3a46574a7825 */ /* 0x000fe200028e044a */
[----:B------:R-:W-:Y:S02]  /*120480*/  IADD3.X R87, P1, PT, RZ, RZ, RZ, P1, !PT ;  /* 0x000000ffff577210 */ /* 0x000fe40000f3e4ff */
[----:B------:R-:W-:Y:S01]  /*120490*/  IADD3.X RZ, P5, PT, R107, R139, RZ, P4, !PT ;  /* 0x0000008b6bff7210 */ /* 0x000fe200027be4ff */
[----:B------:R-:W-:Y:S01]  /*1204a0*/  IMAD.IADD R148, R77, 0x1, R148 ;  /* 0x000000014d947824 */ /* 0x000fe200078e0294 */
[----:B------:R-:W-:Y:S01]  /*1204b0*/  IADD3.X R85, P2, PT, R87, R108, RZ, P2, !PT ;  /* 0x0000006c57557210 */ /* 0x000fe2000175e4ff */
[----:B------:R-:W-:Y:S01]  /*1204c0*/  IMAD.X R77, RZ, RZ, RZ, P1 ;  /* 0x000000ffff4d7224 */ /* 0x000fe200008e06ff */
[----:B------:R-:W-:Y:S01]  /*1204d0*/  IADD3.X R137, P1, PT, R137, R88, RZ, P5, !PT ;  /* 0x0000005889897210 */ /* 0x000fe20002f3e4ff */
[----:B------:R-:W-:Y:S01]  /*1204e0*/  IMAD.WIDE.U32 R106, R86, 0x30000000, R106 ;  /* 0x30000000566a7825 */ /* 0x000fe200078e006a */
[----:B------:R-:W-:Y:S02]  /*1204f0*/  IADD3.X R118, P4, PT, R123, R118, RZ, P0, !PT ;  /* 0x000000767b767210 */ /* 0x000fe4000079e4ff */
[----:B------:R-:W-:Y:S01]  /*120500*/  IADD3.X R141, P1, PT, R141, R89, RZ, P1, !PT ;  /* 0x000000598d8d7210 */ /* 0x000fe20000f3e4ff */
[----:B------:R-:W-:Y:S01]  /*120510*/  IMAD.WIDE.U32 R78, R84, 0xf5138f, R78 ;  /* 0x00f5138f544e7825 */ /* 0x000fe200078e004e */
[----:B------:R-:W-:-:S02]  /*120520*/  IADD3.X R108, P2, PT, R77, R109, RZ, P2, !PT ;  /* 0x0000006d4d6c7210 */ /* 0x000fc4000175e4ff */
[----:B------:R-:W-:Y:S01]  /*120530*/  IADD3 R119, PT, PT, R107, R119, RZ ;  /* 0x000000776b777210 */ /* 0x000fe20007ffe0ff */
[----:B------:R-:W-:Y:S01]  /*120540*/  IMAD.IADD R92, R79, 0x1, R115 ;  /* 0x000000014f5c7824 */ /* 0x000fe200078e0273 */
[----:B------:R-:W-:Y:S01]  /*120550*/  IADD3.X R123, P4, PT, R97, R98, RZ, P4, !PT ;  /* 0x00000062617b7210 */ /* 0x000fe2000279e4ff */
[----:B------:R-:W-:Y:S01]  /*120560*/  IMAD.IADD R109, R99, 0x1, R101 ;  /* 0x00000001636d7824 */ /* 0x000fe200078e0265 */
[----:B------:R-:W-:Y:S01]  /*120570*/  IADD3.X R77, P0, PT, RZ, RZ, RZ, P0, !PT ;  /* 0x000000ffff4d7210 */ /* 0x000fe2000071e4ff */
        /* <DEDUP_REMOVED lines=9> */
[----:B------:R-:W-:Y:S01]  /*120610*/  IADD3.X R87, PT, PT, RZ, RZ, RZ, P4, P0 ;  /* 0x000000ffff577210 */ /* 0x000fe200027e04ff */
[----:B------:R-:W-:Y:S01]  /*120620*/  IMAD.IADD R115, R145, 0x1, R73 ;  /* 0x0000000191737824 */ /* 0x000fe200078e0249 */
[----:B------:R-:W-:Y:S01]  /*120630*/  IADD3.X R85, P4, PT, RZ, RZ, RZ, P1, !PT ;  /* 0x000000ffff557210 */ /* 0x000fe20000f9e4ff */
[----:B------:R-:W-:Y:S01]  /*120640*/  IMAD.WIDE.U32 R90, R84, 0x6ca1493b, R90 ;  /* 0x6ca1493b545a7825 */ /* 0x000fe200078e005a */
[----:B------:R-:W-:Y:S02]  /*120650*/  IADD3.X R101, P1, PT, R108, R123, RZ, P2, !PT ;  /* 0x0000007b6c657210 */ /* 0x000fe4000173e4ff */
[----:B------:R-:W-:Y:S01]  /*120660*/  IADD3 RZ, P2, PT, R100, R72, RZ ;  /* 0x0000004864ff7210 */ /* 0x000fe20007f5e0ff */
[----:B------:R-:W-:Y:S01]  /*120670*/  IMAD.WIDE.U32 R72, R79, 0x1, RZ ;  /* 0x000000014f487825 */ /* 0x000fe200078e00ff */
[----:B------:R-:W-:Y:S02]  /*120680*/  IADD3 RZ, P0, PT, R106, R96, RZ ;  /* 0x000000606aff7210 */ /* 0x000fe40007f1e0ff */
[----:B------:R-:W-:Y:S01]  /*120690*/  IADD3.X RZ, P5, PT, R89, R109, RZ, P5, !PT ;  /* 0x0000006d59ff7210 */ /* 0x000fe20002fbe4ff */
[C-C-:B------:R-:W-:Y:S01]  /*1206a0*/  IMAD R96, R78.reuse, -0x7af74000, R72.reuse ;  /* 0x8508c0004e607824 */ /* 0x140fe200078e0248 */
[----:B------:R-:W-:Y:S01]  /*1206b0*/  IADD3.X R109, P1, PT, RZ, RZ, RZ, P1, !PT ;  /* 0x000000ffff6d7210 */ /* 0x000fe20000f3e4ff */
[----:B------:R-:W-:Y:S01]  /*1206c0*/  IMAD.X R107, RZ, RZ, RZ, P4 ;  /* 0x000000ffff6b7224 */ /* 0x000fe200020e06ff */
[----:B------:R-:W-:Y:S01]  /*1206d0*/  IADD3.X R85, P5, PT, R85, R94, RZ, P5, !PT ;  /* 0x0000005e55557210 */ /* 0x000fe20002fbe4ff */
[----:B------:R-:W-:Y:S01]  /*1206e0*/  IMAD.WIDE.U32 R72, P4, R78, -0x7af74000, R72 ;  /* 0x8508c0004e487825 */ /* 0x000fe20007880048 */
[----:B------:R-:W-:-:S03]  /*1206f0*/  IADD3.X RZ, P2, PT, R101, R115, RZ, P2, !PT ;  /* 0x0000007365ff7210 */ /* 0x000fc6000175e4ff */
        /* <DEDUP_REMOVED lines=15> */
[----:B------:R-:W-:Y:S01]  /*1207f0*/  IADD3.X RZ, P0, PT, R91, R97, RZ, P0, !PT ;  /* 0x000000615bff7210 */ /* 0x000fe2000071e4ff */
[----:B------:R-:W-:Y:S01]  /*120800*/  IMAD.WIDE.U32 R84, R84, 0x17c510ea, R100 ;  /* 0x17c510ea54547825 */ /* 0x000fe200078e0064 */
[----:B------:R-:W-:Y:S02]  /*120810*/  IADD3.X R101, P5, PT, RZ, R94, RZ, P5, !PT ;  /* 0x0000005eff657210 */ /* 0x000fe40002fbe4ff */
[----:B------:R-:W-:Y:S01]  /*120820*/  IADD3.X R105, P1, PT, RZ, RZ, RZ, P1, !PT ;  /* 0x000000ffff697210 */ /* 0x000fe20000f3e4ff */
[C-C-:B------:R-:W-:Y:S01]  /*120830*/  IMAD R97, R78.reuse, 0x170b5d44, R72.reuse ;  /* 0x170b5d444e617824 */ /* 0x140fe200078e0248 */
[----:B------:R-:W-:Y:S01]  /*120840*/  IADD3.X R98, P5, PT, RZ, R95, RZ, P5, !PT ;  /* 0x0000005fff627210 */ /* 0x000fe20002fbe4ff */
[----:B------:R-:W-:Y:S01]  /*120850*/  IMAD.WIDE.U32 R72, P4, R78, 0x170b5d44, R72 ;  /* 0x170b5d444e487825 */ /* 0x000fe20007880048 */
[----:B------:R-:W-:-:S03]  /*120860*/  IADD3.X R96, P2, PT, R115, R71, RZ, P2, !PT ;  /* 0x0000004773607210 */ /* 0x000fc6000175e4ff */
[----:B------:R-:W-:-:S04]  /*120870*/  IMAD.WIDE.U32 R88, R86, -0x45f6b800, R88 ;  /* 0xba09480056587825 */ /* 0x000fc800078e0058 */
[----:B------:R-:W-:-:S04]  /*120880*/  IMAD.WIDE.U32 R94, R78, 0x30000000, RZ ;  /* 0x300000004e5e7825 */ /* 0x000fc800078e00ff */
[----:B------:R-:W-:Y:S01]  /*120890*/  IMAD.X R71, RZ, RZ, RZ, P4 ;  /* 0x000000ffff477224 */ /* 0x000fe200020e06ff */
[----:B------:R-:W-:Y:S01]  /*1208a0*/  IADD3.X R105, P4, PT, R105, R82, RZ, P0, !PT ;  /* 0x0000005269697210 */ /* 0x000fe2000079e4ff */
[----:B------:R-:W-:Y:S01]  /*1208b0*/  IMAD.X R107, RZ, RZ, RZ, P1 ;  /* 0x000000ffff6b7224 */ /* 0x000fe200008e06ff */
[----:B------:R-:W-:Y:S01]  /*1208c0*/  IADD3.X R88, P0, PT, R101, R88, RZ, P5, !PT ;  /* 0x0000005865587210 */ /* 0x000fe20002f1e4ff */
[----:B------:R-:W-:Y:S01]  /*1208d0*/  IMAD.IADD R99, R89, 0x1, R99 ;  /* 0x0000000159637824 */ /* 0x000fe200078e0263 */
[----:B------:R-:W-:Y:S01]  /*1208e0*/  IADD3 RZ, P1, PT, R72, R95, RZ ;  /* 0x0000005f48ff7210 */ /* 0x000fe20007f3e0ff */
[----:B------:R-:W-:Y:S01]  /*1208f0*/  IMAD.MOV.U32 R70, RZ, RZ, R73 ;  /* 0x000000ffff467224 */ /* 0x000fe200078e0049 */
[----:B------:R-:W-:Y:S01]  /*120900*/  IADD3.X R82, P5, PT, R107, R83, RZ, P4, !PT ;  /* 0x000000536b527210 */ /* 0x000fe200027be4ff */
[----:B------:R-:W-:Y:S01]  /*120910*/  IMAD.WIDE.U32 R72, R79, -0x45f6b800, RZ ;  /* 0xba0948004f487825 */ /* 0x000fe200078e00ff */
[----:B------:R-:W-:Y:S02]  /*120920*/  IADD3 R83, PT, PT, R97, R95, RZ ;  /* 0x0000005f61537210 */ /* 0x000fe40007ffe0ff */
[----:B------:R-:W-:Y:S01]  /*120930*/  IADD3 RZ, P4, PT, R88, R94, RZ ;  /* 0x0000005e58ff7210 */ /* 0x000fe20007f9e0ff */
[----:B------:R-:W-:Y:S01]  /*120940*/  IMAD.WIDE.U32.X R70, R79, 0x170b5d44, R70, P1 ;  /* 0x170b5d444f467825 */ /* 0x000fe200008e0446 */
[----:B------:R-:W-:-:S02]  /*120950*/  IADD3.X R89, P0, PT, R98, R99, RZ, P0, !PT ;  /* 0x0000006362597210 */ /* 0x000fc4000071e4ff */
[----:B------:R-:W-:Y:S01]  /*120960*/  IADD3.X R94, P5, PT, R105, R84, RZ, P5, !PT ;  /* 0x00000054695e7210 */ /* 0x000fe20002fbe4ff */
[----:B------:R-:W-:Y:S01]  /*120970*/  IMAD.IADD R145, R85, 0x1, R145 ;  /* 0x0000000155917824 */ /* 0x000fe200078e0291 */
[----:B------:R-:W-:Y:S01]  /*120980*/  IADD3.X RZ, P4, PT, R89, R83, RZ, P4, !PT ;  /* 0x0000005359ff7210 */ /* 0x000fe2000279e4ff */
[C-C-:B------:R-:W-:Y:S01]  /*120990*/  IMAD R99, R78.reuse, 0x1ef3622f, R72.reuse ;  /* 0x1ef3622f4e637824 */ /* 0x140fe200078e0248 */
[----:B------:R-:W-:Y:S01]  /*1209a0*/  IADD3.X R101, P0, PT, RZ, RZ, RZ, P0, !PT ;  /* 0x000000ffff657210 */ /* 0x000fe2000071e4ff */
[----:B------:R-:W-:Y:S01]  /*1209b0*/  IMAD.WIDE.U32 R72, P1, R78, 0x1ef3622f, R72 ;  /* 0x1ef3622f4e487825 */ /* 0x000fe20007820048 */
[----:B------:R-:W-:Y:S02]  /*1209c0*/  IADD3.X R95, P5, PT, R82, R145, RZ, P5, !PT ;  /* 0x00000091525f7210 */ /* 0x000fe40002fbe4ff */
[----:B------:R-:W-:Y:S01]  /*1209d0*/  IADD3.X R101, P4, PT, R101, R70, RZ, P4, !PT ;  /* 0x0000004665657210 */ /* 0x000fe2000279e4ff */
[----:B------:R-:W-:Y:S01]  /*1209e0*/  IMAD.X R70, RZ, RZ, RZ, P0 ;  /* 0x000000ffff467224 */ /* 0x000fe200000e06ff */
[----:B------:R-:W-:Y:S01]  /*1209f0*/  IADD3.X R105, P2, PT, R92, R77, RZ, P2, !PT ;  /* 0x0000004d5c697210 */ /* 0x000fe2000175e4ff */
[----:B------:R-:W-:-:S03]  /*120a00*/  IMAD.WIDE.U32 R90, R86, 0xf5138f, R90 ;  /* 0x00f5138f565a7825 */ /* 0x000fc600078e005a */
[----:B------:R-:W-:Y:S01]  /*120a10*/  IADD3.X R71, P4, PT, R70, R71, RZ, P4, !PT ;  /* 0x0000004746477210 */ /* 0x000fe2000279e4ff */
[----:B------:R-:W-:Y:S01]  /*120a20*/  IMAD.MOV.U32 R82, RZ, RZ, R73 ;  /* 0x000000ffff527224 */ /* 0x000fe200078e0049 */
[----:B------:R-:W-:Y:S01]  /*120a30*/  IADD3.X R73, P5, PT, RZ, RZ, RZ, P5, !PT ;  /* 0x000000ffff497210 */ /* 0x000fe20002fbe4ff */
[----:B------:R-:W-:Y:S01]  /*120a40*/  IMAD.X R83, RZ, RZ, RZ, P1 ;  /* 0x000000ffff537224 */ /* 0x000fe200008e06ff */
[----:B------:R-:W-:Y:S01]  /*120a50*/  IADD3 RZ, P1, PT, R94, R80, RZ ;  /* 0x000000505eff7210 */ /* 0x000fe20007f3e0ff */
[----:B------:R-:W-:Y:S01]  /*120a60*/  IMAD.IADD R81, R143, 0x1, R81 ;  /* 0x000000018f517824 */ /* 0x000fe200078e0251 */
[----:B------:R-:W-:Y:S01]  /*120a70*/  IADD3.X R70, P4, PT, R101, R90, RZ, P4, !PT ;  /* 0x0000005a65467210 */ /* 0x000fe2000279e4ff */
        /* <DEDUP_REMOVED lines=43> */
[----:B------:R-:W-:Y:S01]  /*120d30*/  IMAD R93, R78, -0x39c4fa40, R84 ;  /* 0xc63b05c04e5d7824 */ /* 0x000fe200078e0254 */
[----:B------:R-:W-:Y:S01]  /*120d40*/  IADD3.X R105, P4, PT, R105, R74, RZ, P4, !PT ;  /* 0x0000004a69697210 */ /* 0x000fe2000279e4ff */
[----:B------:R-:W-:Y:S01]  /*120d50*/  IMAD.WIDE.U32.X R80, R79, 0x1a22d9f3, R76, P5 ;  /* 0x1a22d9f34f507825 */ /* 0x000fe200028e044c */
[----:B------:R-:W-:-:S02]  /*120d60*/  IADD3.X RZ, P1, PT, R95, R109, RZ, P1, !PT ;  /* 0x0000006d5fff7210 */ /* 0x000fc40000f3e4ff */
[----:B------:R-:W-:Y:S01]  /*120d70*/  IADD3.X R74, P2, PT, RZ, RZ, RZ, P2, !PT ;  /* 0x000000ffff4a7210 */ /* 0x000fe2000175e4ff */
[----:B------:R-:W-:Y:S01]  /*120d80*/  IMAD.WIDE.U32 R76, P5, R78, -0x39c4fa40, R84 ;  /* 0xc63b05c04e4c7825 */ /* 0x000fe200078a0054 */
[----:B------:R-:W-:Y:S02]  /*120d90*/  IADD3.X R90, P4, PT, R107, R75, RZ, P4, !PT ;  /* 0x0000004b6b5a7210 */ /* 0x000fe4000279e4ff */
[----:B------:R-:W-:Y:S01]  /*120da0*/  IADD3.X R74, P0, PT, RZ, R74, RZ, P0, !PT ;  /* 0x0000004aff4a7210 */ /* 0x000fe2000071e4ff */
[----:B------:R-:W-:Y:S01]  /*120db0*/  IMAD.MOV.U32 R84, RZ, RZ, R77 ;  /* 0x000000ffff547224 */ /* 0x000fe200078e004d */
[----:B------:R-:W-:Y:S01]  /*120dc0*/  IADD3.X R77, P1, PT, R87, R80, RZ, P1, !PT ;  /* 0x00000050574d7210 */ /* 0x000fe20000f3e4ff */
[----:B------:R-:W-:Y:S01]  /*120dd0*/  IMAD.WIDE.U32 R72, R86, 0x17c510ea, R72 ;  /* 0x17c510ea56487825 */ /* 0x000fe200078e0048 */
[----:B------:R-:W-:Y:S02]  /*120de0*/  IADD3.X R105, P4, PT, R105, R74, RZ, P4, !PT ;  /* 0x0000004a69697210 */ /* 0x000fe4000279e4ff */
[----:B------:R-:W-:Y:S01]  /*120df0*/  IADD3.X R80, P1, PT, R101, R81, RZ, P1, !PT ;  /* 0x0000005165507210 */ /* 0x000fe20000f3e4ff */
[----:B------:R-:W-:Y:S01]  /*120e00*/  IMAD.WIDE.U32 R82, R78, 0x6ca1493b, RZ ;  /* 0x6ca1493b4e527825 */ /* 0x000fe200078e00ff */
[----:B------:R-:W-:-:S02]  /*120e10*/  IADD3.X R81, PT, PT, RZ, RZ, RZ, P0, P2 ;  /* 0x000000ffff517210 */ /* 0x000fc400007e44ff */
[----:B------:R-:W-:Y:S01]  /*120e20*/  IADD3.X R72, P1, PT, R77, R72, RZ, P1, !PT ;  /* 0x000000484d487210 */ /* 0x000fe20000f3e4ff */
[----:B------:R-:W-:Y:S01]  /*120e30*/  IMAD.IADD R73, R73, 0x1, R149 ;  /* 0x0000000149497824 */ /* 0x000fe200078e0295 */
[----:B------:R-:W-:Y:S01]  /*120e40*/  IADD3.X R90, P0, PT, R90, R81, RZ, P4, !PT ;  /* 0x000000515a5a7210 */ /* 0x000fe2000271e4ff */
[----:B------:R-:W-:Y:S01]  /*120e50*/  IMAD.WIDE.U32 R74, R126, R23, RZ ;  /* 0x000000177e4a7225 */ /* 0x000fe200078e00ff */
[----:B------:R-:W-:Y:S02]  /*120e60*/  IADD3 RZ, P2, PT, R72, R82, RZ ;  /* 0x0000005248ff7210 */ /* 0x000fe40007f5e0ff */
[----:B------:R-:W-:Y:S01]  /*120e70*/  IADD3.X R73, P1, PT, R80, R73, RZ, P1, !PT ;  /* 0x0000004950497210 */ /* 0x000fe20000f3e4ff */
[----:B------:R-:W-:Y:S01]  /*120e80*/  IMAD.X R85, RZ, RZ, RZ, P5 ;  /* 0x000000ffff557224 */ /* 0x000fe200028e06ff */
[----:B------:R-:W-:Y:S01]  /*120e90*/  IADD3 RZ, P5, PT, R76, R83, RZ ;  /* 0x000000534cff7210 */ /* 0x000fe20007fbe0ff */
[----:B------:R-:W-:Y:S01]  /*120ea0*/  IMAD.IADD R87, R93, 0x1, R83 ;  /* 0x000000015d577824 */ /* 0x000fe200078e0253 */
[----:B------:R-:W-:Y:S01]  /*120eb0*/  IADD3.X R101, P1, PT, RZ, RZ, RZ, P1, !PT ;  /* 0x000000ffff657210 */ /* 0x000fe20000f3e4ff */
[----:B------:R-:W-:-:S03]  /*120ec0*/  IMAD.WIDE.U32 R74, P4, R25, R133, R74 ;  /* 0x00000085194a7225 */ /* 0x000fc6000788004a */
[----:B------:R-:W-:Y:S01]  /*120ed0*/  IADD3.X RZ, P2, PT, R73, R87, RZ, P2, !PT ;  /* 0x0000005749ff7210 */ /* 0x000fe2000175e4ff */
[----:B------:R-:W-:-:S04]  /*120ee0*/  IMAD.WIDE.U32 R76, R133, R23, RZ ;  /* 0x00000017854c7225 */ /* 0x000fc800078e00ff */
[----:B------:R-:W-:-:S04]  /*120ef0*/  IMAD.WIDE.U32.X R86, R79, -0x39c4fa40, R84, P5 ;  /* 0xc63b05c04f567825 */ /* 0x000fc800028e0454 */
[----:B------:R-:W-:Y:S01]  /*120f00*/  IMAD.X R83, RZ, RZ, RZ, P4 ;  /* 0x000000ffff537224 */ /* 0x000fe200020e06ff */
[----:B------:R-:W-:Y:S01]  /*120f10*/  IADD3 R107, P4, PT, R74, R77, RZ ;  /* 0x0000004d4a6b7210 */ /* 0x000fe20007f9e0ff */
[----:B------:R-:W-:-:S04]  /*120f20*/  IMAD.WIDE.U32 R80, R23, R133, R102 ;  /* 0x0000008517507225 */ /* 0x000fc800078e0066 */
[----:B------:R-:W-:Y:S01]  /*120f30*/  IMAD.MOV.U32 R82, RZ, RZ, R75 ;  /* 0x000000ffff527224 */ /* 0x000fe200078e004b */
[----:B------:R-:W-:Y:S01]  /*120f40*/  IADD3.X R75, P2, PT, R101, R86, RZ, P2, !PT ;  /* 0x00000056654b7210 */ /* 0x000fe2000175e4ff */
[----:B------:R-:W-:Y:S02]  /*120f50*/  IMAD.X R77, RZ, RZ, RZ, P1 ;  /* 0x000000ffff4d7224 */ /* 0x000fe400008e06ff */
[----:B------:R-:W-:-:S04]  /*120f60*/  IMAD.WIDE.U32 R84, R79, 0x17c510ea, RZ ;  /* 0x17c510ea4f547825 */ /* 0x000fc800078e00ff */
[----:B------:R-:W-:Y:S01]  /*120f70*/  IMAD.WIDE.U32.X R82, R25, R126, R82, P4 ;  /* 0x0000007e19527225 */ /* 0x000fe200020e0452 */
[----:B------:R-:W-:-:S03]  /*120f80*/  IADD3.X R77, P4, PT, R77, R87, RZ, P2, !PT ;  /* 0x000000574d4d7210 */ /* 0x000fc6000179e4ff */
        /* <DEDUP_REMOVED lines=13> */
[----:B------:R-:W-:Y:S01]  /*121060*/  IMAD.WIDE.U32 R70, R78, -0x45f6b800, R70 ;  /* 0xba0948004e467825 */ /* 0x000fe200078e0046 */
[----:B------:R-:W-:Y:S02]  /*121070*/  IADD3.X R77, P4, PT, RZ, RZ, RZ, P4, !PT ;  /* 0x000000ffff4d7210 */ /* 0x000fe4000279e4ff */
[----:B------:R-:W-:Y:S01]  /*121080*/  IADD3.X RZ, P2, PT, R75, R87, RZ, P2, !PT ;  /* 0x000000574bff7210 */ /* 0x000fe2000175e4ff */
[----:B------:R-:W-:Y:S01]  /*121090*/  IMAD.WIDE.U32.X R84, R79, 0x1ae3a46, R84, P5 ;  /* 0x01ae3a464f547825 */ /* 0x000fe200028e0454 */
[----:B------:R-:W-:-:S02]  /*1210a0*/  IADD3 RZ, P5, PT, R102, R76, RZ ;  /* 0x0000004c66ff7210 */ /* 0x000fc40007fbe0ff */
[----:B------:R-:W-:Y:S01]  /*1210b0*/  IADD3.X R79, P0, PT, RZ, RZ, RZ, P0, !PT ;  /* 0x000000ffff4f7210 */ /* 0x000fe2000071e4ff */
[C---:B------:R-:W-:Y:S01]  /*1210c0*/  IMAD.WIDE.U32 R94, R78.reuse, 0xf5138f, R94 ;  /* 0x00f5138f4e5e7825 */ /* 0x040fe200078e005e */
[----:B------:R-:W-:Y:S02]  /*1210d0*/  IADD3.X R76, P2, PT, R77, R84, RZ, P2, !PT ;  /* 0x000000544d4c7210 */ /* 0x000fe4000175e4ff */
[----:B------:R-:W-:Y:S01]  /*1210e0*/  IADD3.X R77, PT, PT, RZ, RZ, RZ, P4, !PT ;  /* 0x000000ffff4d7210 */ /* 0x000fe200027fe4ff */
[----:B------:R-:W-:Y:S01]  /*1210f0*/  IMAD.X R80, RZ, RZ, RZ, P0 ;  /* 0x000000ffff507224 */ /* 0x000fe200000e06ff */
[----:B------:R-:W-:Y:S01]  /*121100*/  IADD3.X RZ, P5, PT, R103, R107, RZ, P5, !PT ;  /* 0x0000006b67ff7210 */ /* 0x000fe20002fbe4ff */
[----:B------:R-:W-:Y:S01]  /*121110*/  IMAD.WIDE.U32 R72, R78, 0x6ca1493b, R72 ;  /* 0x6ca1493b4e487825 */ /* 0x000fe200078e0048 */
[----:B------:R-:W-:Y:S02]  /*121120*/  IADD3.X R81, P3, PT, RZ, RZ, RZ, P3, !PT ;  /* 0x000000ffff517210 */ /* 0x000fe40001f7e4ff */
[----:B------:R-:W-:Y:S01]  /*121130*/  IADD3.X R77, P2, PT, R77, R85, RZ, P2, !PT ;  /* 0x000000554d4d7210 */ /* 0x000fe2000175e4ff */
[----:B------:R-:W-:Y:S01]  /*121140*/  IMAD.IADD R93, R73, 0x1, R93 ;  /* 0x00000001495d7824 */ /* 0x000fe200078e025d */
[----:B------:R-:W-:Y:S01]  /*121150*/  IADD3.X R81, P5, PT, R81, R82, RZ, P5, !PT ;  /* 0x0000005251517210 */ /* 0x000fe20002fbe4ff */
[----:B------:R-:W-:Y:S01]  /*121160*/  IMAD.IADD R99, R71, 0x1, R99 ;  /* 0x0000000147637824 */ /* 0x000fe200078e0263 */
[----:B------:R-:W-:Y:S01]  /*121170*/  IADD3.X R76, P1, P2, R76, RZ, R79, P2, P1 ;  /* 0x000000ff4c4c7210 */ /* 0x000fe2000122244f */
[----:B------:R-:W-:Y:S01]  /*121180*/  IMAD.WIDE.U32 R78, R78, 0x17c510ea, R74 ;  /* 0x17c510ea4e4e7825 */ /* 0x000fe200078e004a */
[----:B------:R-:W-:-:S02]  /*121190*/  IADD3.X R82, PT, PT, R83, RZ, RZ, P5, P3 ;  /* 0x000000ff53527210 */ /* 0x000fc40002fe64ff */
[----:B------:R-:W-:Y:S01]  /*1211a0*/  IADD3.X R77, PT, PT, R77, RZ, R80, P1, P2 ;  /* 0x000000ff4d4d7210 */ /* 0x000fe20000fe4450 */
[----:B------:R-:W-:Y:S01]  /*1211b0*/  IMAD.IADD R91, R95, 0x1, R91 ;  /* 0x000000015f5b7824 */ /* 0x000fe200078e025b */
[----:B------:R-:W-:Y:S01]  /*1211c0*/  IADD3 R76, P0, PT, R76, R81, RZ ;  /* 0x000000514c4c7210 */ /* 0x000fe20007f1e0ff */
[----:B------:R-:W-:Y:S01]  /*1211d0*/  IMAD.IADD R105, R79, 0x1, R105 ;  /* 0x000000014f697824 */ /* 0x000fe200078e0269 */
[----:B------:R-:W-:Y:S01]  /*1211e0*/  MOV R126, R93 ;  /* 0x0000005d007e7202 */ /* 0x000fe20000000f00 */
[----:B------:R-:W-:Y:S02]  /*1211f0*/  IMAD.IADD R116, R89, 0x1, R97 ;  /* 0x0000000159747824 */ /* 0x000fe400078e0261 */
[----:B------:R-:W-:Y:S01]  /*121200*/  IMAD.X R77, R77, 0x1, R82, P0 ;  /* 0x000000014d4d7824 */ /* 0x000fe200000e0652 */
        /* <DEDUP_REMOVED lines=78> */
.L_x_564:
[----:B------:R-:W-:Y:S05]  /*1216f0*/  BSYNC.RELIABLE B3 ;  /* 0x0000000000037941 */ /* 0x000fea0003800100 */
.L_x_563:
        /* <DEDUP_REMOVED lines=12> */
.L_x_562:
[----:B------:R-:W-:Y:S05]  /*1217c0*/  BSYNC.RECONVERGENT B2 ;  /* 0x0000000000027941 */ /* 0x000fea0003800200 */
.L_x_561:
        /* <DEDUP_REMOVED lines=37> */
.L_x_568:
[----:B------:R-:W-:Y:S05]  /*121a20*/  BSYNC.RELIABLE B3 ;  /* 0x0000000000037941 */ /* 0x000fea0003800100 */
.L_x_567:
        /* <DEDUP_REMOVED lines=12> */
.L_x_566:
[----:B------:R-:W-:Y:S05]  /*121af0*/  BSYNC.RECONVERGENT B2 ;  /* 0x0000000000027941 */ /* 0x000fea0003800200 */
.L_x_565:
[----:B------:R-:W-:Y:S01]  /*121b00*/  IADD3 R123, P0, PT, -R42, R127, RZ ;  /* 0x0000007f2a7b7210 */ /* 0x000fe20007f1e1ff */
[----:B------:R-:W-:Y:S03]  /*121b10*/  BSSY.RECONVERGENT B2, `(.L_x_569) ;  /* 0x0000418000027945 */ /* 0x000fe60003800200 */
[----:B------:R-:W-:Y:S01]  /*121b20*/  IADD3.X R132, P0, PT, ~R41, R132, RZ, P0, !PT ;  /* 0x0000008429847210 */ /* 0x000fe2000071e5ff */
[----:B------:R-:W-:-:S03]  /*121b30*/  IMAD.WIDE.U32 R76, R123, R123, RZ ;  /* 0x0000007b7b4c7225 */ /* 0x000fc600078e00ff */
[----:B------:R-:W-:Y:S01]  /*121b40*/  IADD3.X R125, P0, PT, ~R44, R146, RZ, P0, !PT ;  /* 0x000000922c7d7210 */ /* 0x000fe2000071e5ff */
[----:B------:R-:W-:-:S03]  /*121b50*/  IMAD.WIDE.U32 R78, R132, R123, RZ ;  /* 0x0000007b844e7225 */ /* 0x000fc600078e00ff */
[----:B------:R-:W-:Y:S01]  /*121b60*/  IADD3.X R134, P0, PT, ~R43, R134, RZ, P0, !PT ;  /* 0x000000862b867210 */ /* 0x000fe2000071e5ff */
[----:B------:R-:W-:-:S03]  /*121b70*/  IMAD.WIDE.U32 R90, R76, -0x1, RZ ;  /* 0xffffffff4c5a7825 */ /* 0x000fc600078e00ff */
[----:B------:R-:W-:Y:S01]  /*121b80*/  IADD3.X R136, P3, PT, ~R46, R136, RZ, P0, !PT ;  /* 0x000000882e887210 */ /* 0x000fe2000077e5ff */
[----:B------:R-:W-:-:S03]  /*121b90*/  IMAD.WIDE.U32 R72, R132, R125, RZ ;  /* 0x0000007d84487225 */ /* 0x000fc600078e00ff */
[----:B------:R-:W-:Y:S01]  /*121ba0*/  IADD3.X R127, P3, PT, ~R45, R140, RZ, P3, !PT ;  /* 0x0000008c2d7f7210 */ /* 0x000fe20001f7e5ff */
[----:B------:R-:W-:-:S03]  /*121bb0*/  IMAD.WIDE.U32 R78, P1, R123, R132, R78 ;  /* 0x000000847b4e7225 */ /* 0x000fc6000782004e */
[----:B------:R-:W-:Y:S01]  /*121bc0*/  IADD3.X R129, P3, PT, ~R48, R129, RZ, P3, !PT ;  /* 0x0000008130817210 */ /* 0x000fe20001f7e5ff */
[----:B------:R-:W-:Y:S01]  /*121bd0*/  IMAD.WIDE.U32 R70, R90, 0x1, RZ ;  /* 0x000000015a467825 */ /* 0x000fe200078e00ff */
[----:B------:R-:W-:-:S03]  /*121be0*/  IADD3 R102, P4, PT, R77, R78, RZ ;  /* 0x0000004e4d667210 */ /* 0x000fc60007f9e0ff */
[----:B------:R-:W-:-:S04]  /*121bf0*/  IMAD.WIDE.U32 R72, P2, R134, R123, R72 ;  /* 0x0000007b86487225 */ /* 0x000fc80007840048 */
[----:B------:R-:W-:-:S04]  /*121c00*/  IMAD.WIDE.U32 R148, R123, R125, RZ ;  /* 0x0000007d7b947225 */ /* 0x000fc800078e00ff */
[----:B------:R-:W-:Y:S01]  /*121c10*/  IMAD.X R75, RZ, RZ, RZ, P1 ;  /* 0x000000ffff4b7224 */ /* 0x000fe200008e06ff */
[----:B------:R-:W-:Y:S01]  /*121c20*/  IADD3 RZ, P1, PT, RZ, R76, RZ ;  /* 0x0000004cffff7210 */ /* 0x000fe20007f3e0ff */
[----:B------:R-:W-:Y:S01]  /*121c30*/  IMAD.X R77, RZ, RZ, RZ, P2 ;  /* 0x000000ffff4d7224 */ /* 0x000fe200010e06ff */
[C---:B------:R-:W-:Y:S01]  /*121c40*/  IADD3 RZ, P2, PT, R76.reuse, R70, RZ ;  /* 0x000000464cff7210 */ /* 0x040fe20007f5e0ff */
[----:B------:R-:W-:Y:S01]  /*121c50*/  IMAD R95, R76, -0x7af74001, -R102 ;  /* 0x8508bfff4c5f7824 */ /* 0x000fe200078e0a66 */
[----:B------:R-:W-:Y:S01]  /*121c60*/  IADD3 R103, P5, PT, R149, R72, RZ ;  /* 0x0000004895677210 */ /* 0x000fe20007fbe0ff */
[----:B------:R-:W-:Y:S01]  /*121c70*/  IMAD.MOV.U32 R76, RZ, RZ, R73 ;  /* 0x000000ffff4c7224 */ /* 0x000fe200078e0049 */
[----:B------:R-:W-:Y:S01]  /*121c80*/  IADD3 RZ, P0, PT, RZ, R148, RZ ;  /* 0x00000094ffff7210 */ /* 0x000fe20007f1e0ff */
[----:B------:R-:W-:Y:S01]  /*121c90*/  IMAD.WIDE.U32 R72, R132, R136, RZ ;  /* 0x0000008884487225 */ /* 0x000fe200078e00ff */
[----:B------:R-:W-:Y:S02]  /*121ca0*/  IADD3.X RZ, P1, PT, RZ, R102, RZ, P1, !PT ;  /* 0x00000066ffff7210 */ /* 0x000fe40000f3e4ff */
[----:B------:R-:W-:Y:S01]  /*121cb0*/  IADD3.X RZ, P0, PT, RZ, R103, RZ, P0, !PT ;  /* 0x00000067ffff7210 */ /* 0x000fe2000071e4ff */
[----:B------:R-:W-:Y:S01]  /*121cc0*/  IMAD.WIDE.U32.X R76, R134, R132, R76, P5 ;  /* 0x00000084864c7225 */ /* 0x000fe200028e044c */
[----:B------:R-:W-:-:S02]  /*121cd0*/  IADD3.X R138, P5, PT, ~R47, R138, RZ, P3, !PT ;  /* 0x0000008a2f8a7210 */ /* 0x000fc40001fbe5ff */
[----:B------:R-:W-:Y:S01]  /*121ce0*/  SHF.L.U64.HI R105, R148, 0x1, R103 ;  /* 0x0000000194697819 */ /* 0x000fe20000010267 */
[----:B------:R-:W-:Y:S01]  /*121cf0*/  IMAD.MOV.U32 R74, RZ, RZ, R79 ;  /* 0x000000ffff4a7224 */ /* 0x000fe200078e004f */
[----:B------:R-:W-:Y:S01]  /*121d00*/  IADD3.X R79, P0, PT, RZ, R76, RZ, P0, !PT ;  /* 0x0000004cff4f7210 */ /* 0x000fe2000071e4ff */
[----:B------:R-:W-:Y:S01]  /*121d10*/  IMAD.WIDE.U32 R100, R123, R136, RZ ;  /* 0x000000887b647225 */ /* 0x000fe200078e00ff */
[----:B------:R-:W-:Y:S02]  /*121d20*/  IADD3.X R140, P5, PT, ~R50, R131, RZ, P5, !PT ;  /* 0x00000083328c7210 */ /* 0x000fe40002fbe5ff */
[----:B------:R-:W-:Y:S01]  /*121d30*/  IADD3.X R70, P0, PT, RZ, R77, RZ, P0, !PT ;  /* 0x0000004dff467210 */ /* 0x000fe2000071e4ff */
[----:B------:R-:W-:-:S03]  /*121d40*/  IMAD.WIDE.U32.X R74, R132, R132, R74, P4 ;  /* 0x00000084844a7225 */ /* 0x000fc600020e044a */
[----:B------:R-:W-:Y:S01]  /*121d50*/  IADD3.X R100, P0, PT, R79, R100, RZ, P0, !PT ;  /* 0x000000644f647210 */ /* 0x000fe2000071e4ff */
[----:B------:R-:W-:Y:S01]  /*121d60*/  IMAD.WIDE.U32 R72, P4, R127, R123, R72 ;  /* 0x0000007b7f487225 */ /* 0x000fe20007880048 */
[----:B------:R-:W-:-:S03]  /*121d70*/  LEA.X R148, P1, R148, R74, 0x1, P1 ;  /* 0x0000004a94947211 */ /* 0x000fc60000820cff */
[----:B------:R-:W-:Y:S01]  /*121d80*/  IMAD.X R83, RZ, RZ, RZ, P4 ;  /* 0x000000ffff537224 */ /* 0x000fe200020e06ff */
[----:B------:R-:W-:Y:S01]  /*121d90*/  IADD3.X R131, P4, PT, ~R49, R144, RZ, P5, !PT ;  /* 0x0000009031837210 */ /* 0x000fe20002f9e5ff */
[----:B------:R-:W-:Y:S01]  /*121da0*/  IMAD.WIDE.U32 R76, R132, R129, RZ ;  /* 0x00000081844c7225 */ /* 0x000fe200078e00ff */
[----:B------:R-:W-:Y:S02]  /*121db0*/  IADD3 R101, P3, PT, R101, R72, RZ ;  /* 0x0000004865657210 */ /* 0x000fe40007f7e0ff */
[----:B------:R-:W-:Y:S01]  /*121dc0*/  IADD3.X R133, P4, PT, ~R51, R142, RZ, P4, !PT ;  /* 0x0000008e33857210 */ /* 0x000fe2000279e5ff */
[----:B------:R-:W-:Y:S01]  /*121dd0*/  IMAD.MOV.U32 R82, RZ, RZ, R73 ;  /* 0x000000ffff527224 */ /* 0x000fe200078e0049 */
[----:B------:R-:W-:Y:S01]  /*121de0*/  IADD3.X R101, P0, PT, R70, R101, RZ, P0, !PT ;  /* 0x0000006546657210 */ /* 0x000fe2000071e4ff */
[----:B------:R-:W-:Y:S01]  /*121df0*/  IMAD.WIDE.U32 R72, R132, R140, RZ ;  /* 0x0000008c84487225 */ /* 0x000fe200078e00ff */
[----:B------:R-:W-:Y:S02]  /*121e00*/  IADD3.X R142, PT, PT, ~R52, R135, RZ, P4, !PT ;  /* 0x00000087348e7210 */ /* 0x000fe400027fe5ff */
[----:B------:R-:W-:Y:S01]  /*121e10*/  IADD3.X R105, P1, PT, R105, R75, RZ, P1, !PT ;  /* 0x0000004b69697210 */ /* 0x000fe20000f3e4ff */
[----:B------:R-:W-:-:S04]  /*121e20*/  IMAD.WIDE.U32 R76, P5, R138, R123, R76 ;  /* 0x0000007b8a4c7225 */ /* 0x000fc800078a004c */
[----:B------:R-:W-:-:S04]  /*121e30*/  IMAD.WIDE.U32 R84, R134, R136, RZ ;  /* 0x0000008886547225 */ /* 0x000fc800078e00ff */
[----:B------:R-:W-:-:S04]  /*121e40*/  IMAD.WIDE.U32 R78, R123, R129, RZ ;  /* 0x000000817b4e7225 */ /* 0x000fc800078e00ff */
[----:B------:R-:W-:Y:S01]  /*121e50*/  IMAD.X R99, RZ, RZ, RZ, P5 ;  /* 0x000000ffff637224 */ /* 0x000fe200028e06ff */
[----:B------:R-:W-:Y:S01]  /*121e60*/  IADD3 R70, P4, PT, R79, R76, RZ ;  /* 0x0000004c4f467210 */ /* 0x000fe20007f9e0ff */
[----:B------:R-:W-:-:S04]  /*121e70*/  IMAD.WIDE.U32 R80, R132, R133, RZ ;  /* 0x0000008584507225 */ /* 0x000fc800078e00ff */
[----:B------:R-:W-:-:S04]  /*121e80*/  IMAD.WIDE.U32.X R82, R127, R132, R82, P3 ;  /* 0x000000847f527225 */ /* 0x000fc800018e0452 */
[----:B------:R-:W-:Y:S01]  /*121e90*/  IMAD.WIDE.U32 R72, P5, R131, R123, R72 ;  /* 0x0000007b83487225 */ /* 0x000fe200078a0048 */
[----:B------:R-:W-:-:S03]  /*121ea0*/  IADD3.X R79, P0, PT, RZ, R82, RZ, P0, !PT ;  /* 0x00000052ff4f7210 */ /* 0x000fc6000071e4ff */
[----:B------:R-:W-:Y:S01]  /*121eb0*/  IMAD.WIDE.U32 R84, P3, R127, R125, R84 ;  /* 0x0000007d7f547225 */ /* 0x000fe20007860054 */
[----:B------:R-:W-:-:S03]  /*121ec0*/  IADD3.X R107, P0, PT, RZ, R83, RZ, P0, !PT ;  /* 0x00000053ff6b7210 */ /* 0x000fc6000071e4ff */
[----:B------:R-:W-:Y:S01]  /*121ed0*/  IMAD.WIDE.U32 R96, R123, R140, RZ ;  /* 0x0000008c7b607225 */ /* 0x000fe200078e00ff */
[----:B------:R-:W-:-:S03]  /*121ee0*/  IADD3.X R78, P0, PT, R79, R78, RZ, P0, !PT ;  /* 0x0000004e4f4e7210 */ /* 0x000fc6000071e4ff */
[----:B------:R-:W-:Y:S01]  /*121ef0*/  IMAD.MOV.U32 R98, RZ, RZ, R77 ;  /* 0x000000ffff627224 */ /* 0x000fe200078e004d */
[----:B------:R-:W-:Y:S01]  /*121f00*/  IADD3.X R79, P0, PT, R107, R70, RZ, P0, !PT ;  /* 0x000000466b4f7210 */ /* 0x000fe2000071e4ff */
[----:B------:R-:W-:Y:S02]  /*121f10*/  IMAD.X R89, RZ, RZ, RZ, P5 ;  /* 0x000000ffff597224 */ /* 0x000fe400028e06ff */
[----:B------:R-:W-:-:S04]  /*121f20*/  IMAD.WIDE.U32 R80, P5, R142, R123, R80 ;  /* 0x0000007b8e507225 */ /* 0x000fc800078a0050 */
[----:B------:R-:W-:-:S04]  /*121f30*/  IMAD.WIDE.U32 R76, R125, R136, RZ ;  /* 0x000000887d4c7225 */ /* 0x000fc800078e00ff */
[----:B------:R-:W-:Y:S01]  /*121f40*/  IMAD.X R93, RZ, RZ, RZ, P3 ;  /* 0x000000ffff5d7224 */ /* 0x000fe200018e06ff */
[----:B------:R-:W-:Y:S01]  /*121f50*/  IADD3 R104, P3, PT, R97, R72, RZ ;  /* 0x0000004861687210 */ /* 0x000fe20007f7e0ff */
[----:B------:R-:W-:Y:S02]  /*121f60*/  IMAD.MOV.U32 R88, RZ, RZ, R73 ;  /* 0x000000ffff587224 */ /* 0x000fe400078e0049 */
[----:B------:R-:W-:-:S04]  /*121f70*/  IMAD.WIDE.U32 R86, R123, R133, RZ ;  /* 0x000000857b567225 */ /* 0x000fc800078e00ff */
[----:B------:R-:W-:Y:S01]  /*121f80*/  IMAD.X R73, RZ, RZ, RZ, P5 ;  /* 0x000000ffff497224 */ /* 0x000fe200028e06ff */
[----:B------:R-:W-:Y:S01]  /*121f90*/  IADD3 R97, P5, PT, R84, R77, RZ ;  /* 0x0000004d54617210 */ /* 0x000fe20007fbe0ff */
[----:B------:R-:W-:-:S04]  /*121fa0*/  IMAD.WIDE.U32 R82, R134, R125, RZ ;  /* 0x0000007d86527225 */ /* 0x000fc800078e00ff */
[----:B------:R-:W-:Y:S02]  /*121fb0*/  IMAD.IADD R91, R91, 0x1, R95 ;  /* 0x000000015b5b7824 */ /* 0x000fe400078e025f */
[----:B------:R-:W-:Y:S02]  /*121fc0*/  IMAD.MOV.U32 R92, RZ, RZ, R85 ;  /* 0x000000ffff5c7224 */ /* 0x000fe400078e0055 */
[----:B------:R-:W-:Y:S01]  /*121fd0*/  IMAD.WIDE.U32.X R98, R138, R132, R98, P4 ;  /* 0x000000848a627225 */ /* 0x000fe200020e0462 */
[----:B------:R-:W-:-:S03]  /*121fe0*/  IADD3 R87, P4, PT, R87, R80, RZ ;  /* 0x0000005057577210 */ /* 0x000fc60007f9e0ff */
[----:B------:R-:W-:Y:S02]  /*121ff0*/  IMAD.MOV.U32 R72, RZ, RZ, R81 ;  /* 0x000000ffff487224 */ /* 0x000fe400078e0051 */
[----:B------:R-:W-:-:S04]  /*122000*/  IMAD.WIDE.U32 R80, R91, 0x1, RZ ;  /* 0x000000015b507825 */ /* 0x000fc800078e00ff */
[----:B------:R-:W-:-:S04]  /*122010*/  IMAD.WIDE.U32.X R92, R127, R134, R92, P5 ;  /* 0x000000867f5c7225 */ /* 0x000fc800028e045c */
[----:B------:R-:W-:-:S04]  /*122020*/  IMAD.WIDE.U32 R82, P5, R125, R134, R82 ;  /* 0x000000867d527225 */ /* 0x000fc800078a0052 */
[----:B------:R-:W-:Y:S01]  /*122030*/  IMAD.WIDE.U32.X R88, R131, R132, R88, P3 ;  /* 0x0000008483587225 */ /* 0x000fe200018e0458 */
[----:B------:R-:W-:-:S03]  /*122040*/  IADD3 RZ, P3, PT, R78, R76, RZ ;  /* 0x0000004c4eff7210 */ /* 0x000fc60007f7e0ff */
[----:B------:R-:W-:Y:S01]  /*122050*/  IMAD.WIDE.U32 R94, R125, R125, RZ ;  /* 0x0000007d7d5e7225 */ /* 0x000fe200078e00ff */
[----:B------:R-:W-:-:S03]  /*122060*/  IADD3.X RZ, P3, PT, R79, R97, RZ, P3, !PT ;  /* 0x000000614fff7210 */ /* 0x000fc60001f7e4ff */
[----:B------:R-:W-:-:S04]  /*122070*/  IMAD.WIDE.U32.X R72, R142, R132, R72, P4 ;  /* 0x000000848e487225 */ /* 0x000fc800020e0448 */
[----:B------:R-:W-:-:S04]  /*122080*/  IMAD.WIDE.U32 R80, P4, R90, -0x7af74000, R80 ;  /* 0x8508c0005a507825 */ /* 0x000fc80007880050 */
[----:B------:R-:W-:Y:S01]  /*122090*/  IMAD.MOV.U32 R76, RZ, RZ, R83 ;  /* 0x000000ffff4c7224 */ /* 0x000fe200078e0053 */
[----:B------:R-:W-:Y:S01]  /*1220a0*/  IADD3.X R83, P0, PT, RZ, R98, RZ, P0, !PT ;  /* 0x00000062ff537210 */ /* 0x000fe2000071e4ff */
[----:B------:R-:W-:Y:S01]  /*1220b0*/  IMAD.X R77, RZ, RZ, RZ, P5 ;  /* 0x000000ffff4d7224 */ /* 0x000fe200028e06ff */
[----:B------:R-:W-:Y:S01]  /*1220c0*/  IADD3 R85, P5, PT, R95, R82, RZ ;  /* 0x000000525f557210 */ /* 0x000fe20007fbe0ff */
[----:B------:R-:W-:Y:S01]  /*1220d0*/  IMAD.X R75, RZ, RZ, RZ, P4 ;  /* 0x000000ffff4b7224 */ /* 0x000fe200020e06ff */
[----:B------:R-:W-:Y:S01]  /*1220e0*/  IADD3 R95, P4, PT, R71, R80, RZ ;  /* 0x00000050475f7210 */ /* 0x000fe20007f9e0ff */
[----:B------:R-:W-:Y:S01]  /*1220f0*/  IMAD.WIDE.U32 R70, R134, R129, RZ ;  /* 0x0000008186467225 */ /* 0x000fe200078e00ff */
[----:B------:R-:W-:Y:S02]  /*122100*/  IADD3.X R99, P0, PT, RZ, R99, RZ, P0, !PT ;  /* 0x00000063ff637210 */ /* 0x000fe4000071e4ff */
[----:B------:R-:W-:Y:S01]  /*122110*/  IADD3.X R82, P3, PT, RZ, R92, RZ, P3, !PT ;  /* 0x0000005cff527210 */ /* 0x000fe20001f7e4ff */
[----:B------:R-:W-:Y:S01]  /*122120*/  IMAD.MOV.U32 R74, RZ, RZ, R81 ;  /* 0x000000ffff4a7224 */ /* 0x000fe200078e0051 */
[----:B------:R-:W-:Y:S01]  /*122130*/  IADD3.X R81, P0, PT, R83, R96, RZ, P0, !PT ;  /* 0x0000006053517210 */ /* 0x000fe2000071e4ff */
[----:B------:R-:W-:Y:S01]  /*122140*/  IMAD.WIDE.U32 R96, R125, R129, RZ ;  /* 0x000000817d607225 */ /* 0x000fe200078e00ff */
[----:B------:R-:W-:-:S02]  /*122150*/  IADD3.X R83, P3, PT, RZ, R93, RZ, P3, !PT ;  /* 0x0000005dff537210 */ /* 0x000fc40001f7e4ff */
[----:B------:R-:W-:Y:S01]  /*122160*/  IADD3.X RZ, P2, PT, R102, R95, RZ, P2, !PT ;  /* 0x0000005f66ff7210 */ /* 0x000fe2000175e4ff */
[----:B------:R-:W-:Y:S01]  /*122170*/  IMAD.WIDE.U32.X R74, R91, -0x7af74000, R74, P4 ;  /* 0x8508c0005b4a7825 */ /* 0x000fe200020e044a */
[----:B------:R-:W-:Y:S02]  /*122180*/  IADD3.X R104, P0, PT, R99, R104, RZ, P0, !PT ;  /* 0x0000006863687210 */ /* 0x000fe4000071e4ff */
[----:B------:R-:W-:Y:S01]  /*122190*/  IADD3.X R82, P3, PT, R82, R81, RZ, P3, !PT ;  /* 0x0000005152527210 */ /* 0x000fe20001f7e4ff */
[----:B------:R-:W-:Y:S01]  /*1221a0*/  IMAD.WIDE.U32 R92, P4, R138, R125, R70 ;  /* 0x0000007d8a5c7225 */ /* 0x000fe20007880046 */
[----:B------:R-:W-:Y:S02]  /*1221b0*/  IADD3.X R149, P2, PT, RZ, R74, RZ, P2, !PT ;  /* 0x0000004aff957210 */ /* 0x000fe4000175e4ff */
[----:B------:R-:W-:Y:S01]  /*1221c0*/  IADD3.X R83, P3, PT, R83, R104, RZ, P3, !PT ;  /* 0x0000006853537210 */ /* 0x000fe20001f7e4ff */
[----:B------:R-:W-:Y:S01]  /*1221d0*/  IMAD.X R71, RZ, RZ, RZ, P4 ;  /* 0x000000ffff477224 */ /* 0x000fe200020e06ff */
[----:B------:R-:W-:Y:S01]  /*1221e0*/  IADD3 R107, P4, PT, R92, R97, RZ ;  /* 0x000000615c6b7210 */ /* 0x000fe20007f9e0ff */
[----:B------:R-:W-:Y:S01]  /*1221f0*/  IMAD.WIDE.U32 R80, R91, 0x30000000, RZ ;  /* 0x300000005b507825 */ /* 0x000fe200078e00ff */
[----:B------:R-:W-:-:S02]  /*122200*/  MOV R70, R93 ;  /* 0x0000005d00467202 */ /* 0x000fc40000000f00 */
[----:B------:R-:W-:Y:S01]  /*122210*/  IADD3.X R98, P2, PT, RZ, R75, RZ, P2, !PT ;  /* 0x0000004bff627210 */ /* 0x000fe2000175e4ff */
[----:B------:R-:W-:Y:S01]  /*122220*/  IMAD.WIDE.U32 R74, R90, 0x30000000, RZ ;  /* 0x300000005a4a7825 */ /* 0x000fe200078e00ff */
[----:B------:R-:W-:Y:S02]  /*122230*/  IADD3.X R97, P3, PT, RZ, RZ, RZ, P3, !PT ;  /* 0x000000ffff617210 */ /* 0x000fe40001f7e4ff */
[----:B------:R-:W-:Y:S01]  /*122240*/  SHF.L.W.U32.HI R93, R103, 0x1, R100 ;  /* 0x00000001675d7819 */ /* 0x000fe20000010e64 */
[----:B------:R-:W-:Y:S01]  /*122250*/  IMAD.WIDE.U32.X R70, R138, R134, R70, P4 ;  /* 0x000000868a467225 */ /* 0x000fe200020e0446 */
[----:B------:R-:W-:Y:S02]  /*122260*/  IADD3.X R103, P0, PT, RZ, R88, RZ, P0, !PT ;  /* 0x00000058ff677210 */ /* 0x000fe4000071e4ff */
[----:B------:R-:W-:Y:S01]  /*122270*/  IADD3.X R93, P1, PT, R93, R94, RZ, P1, !PT ;  /* 0x0000005e5d5d7210 */ /* 0x000fe20000f3e4ff */
[----:B------:R-:W-:Y:S01]  /*122280*/  IMAD.WIDE.U32 R80, P4, R90, 0x170b5d44, R80 ;  /* 0x170b5d445a507825 */ /* 0x000fe20007880050 */
[----:B------:R-:W-:-:S02]  /*122290*/  IADD3.X R148, P2, PT, R149, R148, RZ, P2, !PT ;  /* 0x0000009495947210 */ /* 0x000fc4000175e4ff */
[----:B------:R-:W-:Y:S01]  /*1222a0*/  SHF.L.W.U32.HI R100, R100, 0x1, R101 ;  /* 0x0000000164647819 */ /* 0x000fe20000010e65 */
[----:B------:R-:W-:Y:S01]  /*1222b0*/  IMAD.X R99, RZ, RZ, RZ, P3 ;  /* 0x000000ffff637224 */ /* 0x000fe200018e06ff */
[----:B------:R-:W-:Y:S01]  /*1222c0*/  IADD3 R75, P3, PT, R80, R75, RZ ;  /* 0x0000004b504b7210 */ /* 0x000fe20007f7e0ff */
[----:B------:R-:W-:Y:S01]  /*1222d0*/  IMAD.X R95, RZ, RZ, RZ, P4 ;  /* 0x000000ffff5f7224 */ /* 0x000fe200020e06ff */
[----:B------:R-:W-:Y:S01]  /*1222e0*/  IADD3.X R88, P0, PT, RZ, R89, RZ, P0, !PT ;  /* 0x00000059ff587210 */ /* 0x000fe2000071e4ff */
[----:B------:R-:W-:Y:S01]  /*1222f0*/  IMAD.MOV.U32 R94, RZ, RZ, R81 ;  /* 0x000000ffff5e7224 */ /* 0x000fe200078e0051 */
[----:B------:R-:W-:Y:S01]  /*122300*/  IADD3 RZ, P4, PT, R148, R74, RZ ;  /* 0x0000004a94ff7210 */ /* 0x000fe20007f9e0ff */
[----:B------:R-:W-:Y:S01]  /*122310*/  IMAD.WIDE.U32 R78, R136, R125, R78 ;  /* 0x0000007d884e7225 */ /* 0x000fe200078e004e */
[----:B------:R-:W-:Y:S02]  /*122320*/  IADD3.X R149, P2, PT, R98, R105, RZ, P2, !PT ;  /* 0x0000006962957210 */ /* 0x000fe4000175e4ff */
[----:B------:R-:W-:Y:S01]  /*122330*/  IADD3.X R81, P1, PT, R100, R85, RZ, P1, !PT ;  /* 0x0000005564517210 */ /* 0x000fe20000f3e4ff */
[----:B------:R-:W-:Y:S01]  /*122340*/  IMAD.WIDE.U32.X R94, R91, 0x170b5d44, R94, P3 ;  /* 0x170b5d445b5e7825 */ /* 0x000fe200018e045e */
[----:B------:R-:W-:-:S02]  /*122350*/  IADD3 RZ, P3, PT, R82, R96, RZ ;  /* 0x0000006052ff7210 */ /* 0x000fc40007f7e0ff */
[----:B------:R-:W-:Y:S01]  /*122360*/  IADD3.X R85, P0, PT, R103, R86, RZ, P0, !PT ;  /* 0x0000005667557210 */ /* 0x000fe2000071e4ff */
[C---:B------:R-:W-:Y:S01]  /*122370*/  IMAD.WIDE.U32 R150, R134.reuse, R140, RZ ;  /* 0x0000008c86967225 */ /* 0x040fe200078e00ff */
[----:B------:R-:W-:Y:S02]  /*122380*/  IADD3.X RZ, P3, PT, R83, R107, RZ, P3, !PT ;  /* 0x0000006b53ff7210 */ /* 0x000fe40001f7e4ff */
[----:B------:R-:W-:Y:S01]  /*122390*/  IADD3.X RZ, P4, PT, R149, R75, RZ, P4, !PT ;  /* 0x0000004b95ff7210 */ /* 0x000fe2000279e4ff */
[----:B------:R-:W-:Y:S01]  /*1223a0*/  IMAD.IADD R135, R79, 0x1, R84 ;  /* 0x000000014f877824 */ /* 0x000fe200078e0254 */
[----:B------:R-:W-:Y:S01]  /*1223b0*/  IADD3.X R74, P3, PT, R97, R70, RZ, P3, !PT ;  /* 0x00000046614a7210 */ /* 0x000fe20001f7e4ff */
[----:B------:R-:W-:Y:S01]  /*1223c0*/  IMAD.WIDE.U32 R144, R134, R133, RZ ;  /* 0x0000008586907225 */ /* 0x000fe200078e00ff */
[----:B------:R-:W-:Y:S02]  /*1223d0*/  IADD3.X R75, P2, PT, RZ, RZ, RZ, P2, !PT ;  /* 0x000000ffff4b7210 */ /* 0x000fe4000175e4ff */
[----:B------:R-:W-:Y:S01]  /*1223e0*/  IADD3.X R86, P0, PT, R88, R87, RZ, P0, !PT ;  /* 0x0000005758567210 */ /* 0x000fe2000071e4ff */
[----:B------:R-:W-:Y:S01]  /*1223f0*/  IMAD.WIDE.U32 R148, R90, 0x30000000, R148 ;  /* 0x300000005a947825 */ /* 0x000fe200078e0094 */
[----:B------:R-:W-:-:S02]  /*122400*/  IADD3.X R79, P3, PT, R99, R71, RZ, P3, !PT ;  /* 0x00000047634f7210 */ /* 0x000fc40001f7e4ff */
[----:B------:R-:W-:Y:S01]  /*122410*/  IADD3.X R94, P4, PT, R75, R94, RZ, P4, !PT ;  /* 0x0000005e4b5e7210 */ /* 0x000fe2000279e4ff */
[----:B------:R-:W-:Y:S01]  /*122420*/  IMAD.X R75, RZ, RZ, RZ, P2 ;  /* 0x000000ffff4b7224 */ /* 0x000fe200010e06ff */
[----:B------:R-:W-:Y:S01]  /*122430*/  IADD3.X R109, P0, PT, RZ, R72, RZ, P0, !PT ;  /* 0x00000048ff6d7210 */ /* 0x000fe2000071e4ff */
[----:B------:R-:W-:Y:S01]  /*122440*/  IMAD.WIDE.U32 R150, P2, R131, R125, R150 ;  /* 0x0000007d83967225 */ /* 0x000fe20007840096 */
[----:B------:R-:W-:Y:S02]  /*122450*/  IADD3.X R72, P3, PT, R74, R85, RZ, P3, !PT ;  /* 0x000000554a487210 */ /* 0x000fe40001f7e4ff */
[----:B------:R-:W-:Y:S01]  /*122460*/  IADD3.X R96, P4, PT, R75, R95, RZ, P4, !PT ;  /* 0x0000005f4b607210 */ /* 0x000fe2000279e4ff */
[----:B------:R-:W-:Y:S01]  /*122470*/  IMAD.WIDE.U32 R70, R125, R140, RZ ;  /* 0x0000008c7d467225 */ /* 0x000fe200078e00ff */
[----:B------:R-:W-:Y:S02]  /*122480*/  SHF.L.W.U32.HI R101, R101, 0x1, R78 ;  /* 0x0000000165657819 */ /* 0x000fe40000010e4e */
[----:B------:R-:W-:Y:S01]  /*122490*/  SHF.L.W.U32.HI R141, R78, 0x1, R135 ;  /* 0x000000014e8d7819 */ /* 0x000fe20000010e87 */
[----:B------:R-:W-:Y:S01]  /*1224a0*/  IMAD.X R88, RZ, RZ, R73, P0 ;  /* 0x000000ffff587224 */ /* 0x000fe200000e0649 */
[----:B------:R-:W-:Y:S01]  /*1224b0*/  IADD3 R89, P0, PT, R150, R71, RZ ;  /* 0x0000004796597210 */ /* 0x000fe20007f1e0ff */
[----:B------:R-:W-:Y:S01]  /*1224c0*/  IMAD.X R85, RZ, RZ, RZ, P2 ;  /* 0x000000ffff557224 */ /* 0x000fe200010e06ff */
[----:B------:R-:W-:Y:S01]  /*1224d0*/  IADD3.X R73, P3, PT, R79, R86, RZ, P3, !PT ;  /* 0x000000564f497210 */ /* 0x000fe20001f7e4ff */
[----:B------:R-:W-:Y:S01]  /*1224e0*/  IMAD.MOV.U32 R84, RZ, RZ, R151 ;  /* 0x000000ffff547224 */ /* 0x000fe200078e0097 */
[----:B------:R-:W-:Y:S01]  /*1224f0*/  IADD3 RZ, P2, PT, R72, R70, RZ ;  /* 0x0000004648ff7210 */ /* 0x000fe20007f5e0ff */
[----:B------:R-:W-:Y:S01]  /*122500*/  IMAD.WIDE.U32 R74, R91, -0x45f6b800, RZ ;  /* 0xba0948005b4a7825 */ /* 0x000fe200078e00ff */
[----:B------:R-:W-:-:S02]  /*122510*/  IADD3.X R71, P3, PT, RZ, RZ, RZ, P3, !PT ;  /* 0x000000ffff477210 */ /* 0x000fc40001f7e4ff */
[----:B------:R-:W-:Y:S01]  /*122520*/  IADD3.X RZ, P2, PT, R73, R89, RZ, P2, !PT ;  /* 0x0000005949ff7210 */ /* 0x000fe2000175e4ff */
[----:B------:R-:W-:Y:S01]  /*122530*/  IMAD.WIDE.U32.X R84, R131, R134, R84, P0 ;  /* 0x0000008683547225 */ /* 0x000fe200000e0454 */
[----:B------:R-:W-:-:S03]  /*122540*/  IADD3.X R70, P4, PT, R94, R93, RZ, P4, !PT ;  /* 0x0000005d5e467210 */ /* 0x000fc6000279e4ff */
[----:B------:R-:W-:Y:S01]  /*122550*/  IMAD.WIDE.U32 R86, R90, -0x45f6b800, RZ ;  /* 0xba0948005a567825 */ /* 0x000fe200078e00ff */
[----:B------:R-:W-:Y:S02]  /*122560*/  IADD3.X R108, P2, PT, R71, R84, RZ, P2, !PT ;  /* 0x00000054476c7210 */ /* 0x000fe4000175e4ff */
[----:B------:R-:W-:Y:S01]  /*122570*/  IADD3.X R71, P4, PT, R96, R81, RZ, P4, !PT ;  /* 0x0000005160477210 */ /* 0x000fe2000279e4ff */
[----:B------:R-:W-:-:S03]  /*122580*/  IMAD.WIDE.U32 R74, P0, R90, 0x1ef3622f, R74 ;  /* 0x1ef3622f5a4a7825 */ /* 0x000fc6000780004a */
[----:B------:R-:W-:Y:S01]  /*122590*/  IADD3.X R89, P4, PT, RZ, RZ, RZ, P4, !PT ;  /* 0x000000ffff597210 */ /* 0x000fe2000279e4ff */
[----:B------:R-:W-:Y:S01]  /*1225a0*/  IMAD.X R79, RZ, RZ, RZ, P3 ;  /* 0x000000ffff4f7224 */ /* 0x000fe200018e06ff */
[----:B------:R-:W-:Y:S01]  /*1225b0*/  IADD3 R87, P3, PT, R74, R87, RZ ;  /* 0x000000574a577210 */ /* 0x000fe20007f7e0ff */
[----:B------:R-:W-:Y:S01]  /*1225c0*/  IMAD.WIDE.U32.X R76, R134, R134, R76, P5 ;  /* 0x00000086864c7225 */ /* 0x000fe200028e044c */
[----:B------:R-:W-:Y:S02]  /*1225d0*/  IADD3 RZ, P5, PT, R70, R86, RZ ;  /* 0x0000005646ff7210 */ /* 0x000fe40007fbe0ff */
[----:B------:R-:W-:Y:S01]  /*1225e0*/  IADD3.X R85, P2, PT, R79, R85, RZ, P2, !PT ;  /* 0x000000554f557210 */ /* 0x000fe2000175e4ff */
[----:B------:R-:W-:Y:S01]  /*1225f0*/  IMAD.IADD R143, R149, 0x1, R80 ;  /* 0x00000001958f7824 */ /* 0x000fe200078e0250 */
[----:B------:R-:W-:Y:S01]  /*122600*/  IADD3.X RZ, P5, PT, R71, R87, RZ, P5, !PT ;  /* 0x0000005747ff7210 */ /* 0x000fe20002fbe4ff */
[----:B------:R-:W-:Y:S01]  /*122610*/  IMAD.X R153, RZ, RZ, RZ, P0 ;  /* 0x000000ffff997224 */ /* 0x000fe200000e06ff */
[----:B------:R-:W-:Y:S01]  /*122620*/  IADD3.X R108, P2, PT, R108, R109, RZ, P2, !PT ;  /* 0x0000006d6c6c7210 */ /* 0x000fe2000175e4ff */
[----:B------:R-:W-:-:S02]  /*122630*/  IMAD.MOV.U32 R152, RZ, RZ, R75 ;  /* 0x000000ffff987224 */ /* 0x000fc400078e004b */
[----:B------:R-:W-:Y:S01]  /*122640*/  IMAD.WIDE.U32 R144, P0, R142, R125, R144 ;  /* 0x0000007d8e907225 */ /* 0x000fe20007800090 */
[----:B------:R-:W-:-:S03]  /*122650*/  IADD3.X R109, P2, PT, R85, R88, RZ, P2, !PT ;  /* 0x00000058556d7210 */ /* 0x000fc6000175e4ff */
[----:B------:R-:W-:-:S04]  /*122660*/  IMAD.WIDE.U32 R80, R125, R133, RZ ;  /* 0x000000857d507225 */ /* 0x000fc800078e00ff */
[----:B------:R-:W-:Y:S01]  /*122670*/  IMAD.WIDE.U32.X R152, R91, 0x1ef3622f, R152, P3 ;  /* 0x1ef3622f5b987825 */ /* 0x000fe200018e0498 */
[----:B------:R-:W-:-:S03]  /*122680*/  IADD3 R75, P3, PT, R144, R81, RZ ;  /* 0x00000051904b7210 */ /* 0x000fc60007f7e0ff */
[----:B------:R-:W-:Y:S01]  /*122690*/  IMAD.X R79, RZ, RZ, RZ, P0 ;  /* 0x000000ffff4f7224 */ /* 0x000fe200000e06ff */
[----:B------:R-:W-:Y:S01]  /*1226a0*/  IADD3 RZ, P0, PT, R108, R80, RZ ;  /* 0x000000506cff7210 */ /* 0x000fe20007f1e0ff */
[----:B------:R-:W-:Y:S01]  /*1226b0*/  IMAD.MOV.U32 R78, RZ, RZ, R145 ;  /* 0x000000ffff4e7224 */ /* 0x000fe200078e0091 */
[----:B------:R-:W-:Y:S01]  /*1226c0*/  IADD3.X R89, P5, PT, R89, R152, RZ, P5, !PT ;  /* 0x0000009859597210 */ /* 0x000fe20002fbe4ff */
[----:B------:R-:W-:Y:S01]  /*1226d0*/  IMAD.WIDE.U32 R80, R127, R129, RZ ;  /* 0x000000817f507225 */ /* 0x000fe200078e00ff */
[----:B------:R-:W-:Y:S02]  /*1226e0*/  IADD3.X R152, PT, PT, RZ, RZ, RZ, P4, !PT ;  /* 0x000000ffff987210 */ /* 0x000fe400027fe4ff */
[----:B------:R-:W-:Y:S01]  /*1226f0*/  IADD3.X R88, P4, PT, R101, R76, RZ, P1, !PT ;  /* 0x0000004c65587210 */ /* 0x000fe20000f9e4ff */
[----:B------:R-:W-:Y:S01]  /*122700*/  IMAD.WIDE.U32.X R78, R142, R134, R78, P3 ;  /* 0x000000868e4e7225 */ /* 0x000fe200018e044e */
[----:B------:R-:W-:Y:S02]  /*122710*/  IADD3.X RZ, P0, PT, R109, R75, RZ, P0, !PT ;  /* 0x0000004b6dff7210 */ /* 0x000fe4000071e4ff */
[----:B------:R-:W-:Y:S01]  /*122720*/  IADD3.X R137, P1, PT, RZ, RZ, RZ, P2, !PT ;  /* 0x000000ffff897210 */ /* 0x000fe2000173e4ff */
[----:B------:R-:W-:Y:S01]  /*122730*/  IMAD.WIDE.U32 R80, P3, R138, R136, R80 ;  /* 0x000000888a507225 */ /* 0x000fe20007860050 */
[----:B------:R-:W-:-:S02]  /*122740*/  IADD3.X R141, P2, PT, R141, R77, RZ, P4, !PT ;  /* 0x0000004d8d8d7210 */ /* 0x000fc4000275e4ff */
[----:B------:R-:W-:Y:S01]  /*122750*/  IADD3.X R152, P5, PT, R152, R153, RZ, P5, !PT ;  /* 0x0000009998987210 */ /* 0x000fe20002fbe4ff */
[----:B------:R-:W-:Y:S01]  /*122760*/  IMAD.WIDE.U32 R76, R136, R129, RZ ;  /* 0x00000081884c7225 */ /* 0x000fe200078e00ff */
[----:B------:R-:W-:Y:S02]  /*122770*/  IADD3.X R137, P0, PT, R137, R78, RZ, P0, !PT ;  /* 0x0000004e89897210 */ /* 0x000fe4000071e4ff */
[----:B------:R-:W-:Y:S01]  /*122780*/  IADD3.X R88, P5, PT, R89, R88, RZ, P5, !PT ;  /* 0x0000005859587210 */ /* 0x000fe20002fbe4ff */
[----:B------:R-:W-:Y:S01]  /*122790*/  IMAD.WIDE.U32 R72, R140, R125, R72 ;  /* 0x0000007d8c487225 */ /* 0x000fe200078e0048 */
[----:B------:R-:W-:Y:S02]  /*1227a0*/  IADD3.X R139, PT, PT, R79, RZ, RZ, P0, P1 ;  /* 0x000000ff4f8b7210 */ /* 0x000fe400007e24ff */
[----:B------:R-:W-:Y:S01]  /*1227b0*/  IADD3 R89, P4, PT, R80, R77, RZ ;  /* 0x0000004d50597210 */ /* 0x000fe20007f9e0ff */
[----:B------:R-:W-:Y:S01]  /*1227c0*/  IMAD.WIDE.U32 R94, R127, R140, RZ ;  /* 0x0000008c7f5e7225 */ /* 0x000fe200078e00ff */
[----:B------:R-:W-:-:S03]  /*1227d0*/  IADD3 RZ, P1, PT, R72, R76, RZ ;  /* 0x0000004c48ff7210 */ /* 0x000fc60007f3e0ff */
[----:B------:R-:W-:Y:S02]  /*1227e0*/  IMAD.X R107, RZ, RZ, RZ, P3 ;  /* 0x000000ffff6b7224 */ /* 0x000fe400018e06ff */
[----:B------:R-:W-:-:S04]  /*1227f0*/  IMAD.WIDE.U32 R104, R136, R140, RZ ;  /* 0x0000008c88687225 */ /* 0x000fc800078e00ff */
[----:B------:R-:W-:-:S04]  /*122800*/  IMAD.WIDE.U32 R94, P3, R131, R136, R94 ;  /* 0x00000088835e7225 */ /* 0x000fc8000786005e */
[----:B------:R-:W-:-:S04]  /*122810*/  IMAD.WIDE.U32 R76, R127, R133, RZ ;  /* 0x000000857f4c7225 */ /* 0x000fc800078e00ff */
[----:B------:R-:W-:Y:S02]  /*122820*/  IMAD.MOV.U32 R106, RZ, RZ, R81 ;  /* 0x000000ffff6a7224 */ /* 0x000fe400078e0051 */
[----:B------:R-:W-:Y:S01]  /*122830*/  IMAD.X R97, RZ, RZ, RZ, P3 ;  /* 0x000000ffff617224 */ /* 0x000fe200018e06ff */
[----:B------:R-:W-:Y:S01]  /*122840*/  IADD3 R81, P3, PT, R94, R105, RZ ;  /* 0x000000695e517210 */ /* 0x000fe20007f7e0ff */
[----:B------:R-:W-:-:S04]  /*122850*/  IMAD.WIDE.U32.X R106, R138, R127, R106, P4 ;  /* 0x0000007f8a6a7225 */ /* 0x000fc800020e046a */
[----:B------:R-:W-:-:S04]  /*122860*/  IMAD.WIDE.U32 R78, R148, -0x1, RZ ;  /* 0xffffffff944e7825 */ /* 0x000fc800078e00ff */
[----:B------:R-:W-:Y:S02]  /*122870*/  IMAD R93, R148, -0x7af74001, -R143 ;  /* 0x8508bfff945d7824 */ /* 0x000fe400078e0a8f */
[----:B------:R-:W-:-:S04]  /*122880*/  IMAD.WIDE.U32 R98, R91, 0xf5138f, RZ ;  /* 0x00f5138f5b627825 */ /* 0x000fc800078e00ff */
[----:B------:R-:W-:-:S04]  /*122890*/  IMAD.WIDE.U32 R76, P4, R142, R136, R76 ;  /* 0x000000888e4c7225 */ /* 0x000fc8000788004c */
[----:B------:R-:W-:-:S04]  /*1228a0*/  IMAD.WIDE.U32 R100, R136, R133, RZ ;  /* 0x0000008588647225 */ /* 0x000fc800078e00ff */
[----:B------:R-:W-:Y:S02]  /*1228b0*/  IMAD.MOV.U32 R96, RZ, RZ, R95 ;  /* 0x000000ffff607224 */ /* 0x000fe400078e005f */
[----:B------:R-:W-:Y:S02]  /*1228c0*/  IMAD.IADD R93, R79, 0x1, R93 ;  /* 0x000000014f5d7824 */ /* 0x000fe400078e025d */
[----:B------:R-:W-:Y:S02]  /*1228d0*/  IMAD.IADD R73, R73, 0x1, R150 ;  /* 0x0000000149497824 */ /* 0x000fe400078e0296 */
[----:B------:R-:W-:Y:S01]  /*1228e0*/  IMAD.WIDE.U32.X R96, R131, R127, R96, P3 ;  /* 0x0000007f83607225 */ /* 0x000fe200018e0460 */
[----:B------:R-:W-:Y:S02]  /*1228f0*/  IADD3 R79, P3, PT, R76, R101, RZ ;  /* 0x000000654c4f7210 */ /* 0x000fe40007f7e0ff */
[----:B------:R-:W-:Y:S01]  /*122900*/  IADD3.X RZ, P1, PT, R73, R89, RZ, P1, !PT ;  /* 0x0000005949ff7210 */ /* 0x000fe20000f3e4ff */
[----:B------:R-:W-:Y:S01]  /*122910*/  IMAD.WIDE.U32 R98, P0, R90, 0x1a22d9f3, R98 ;  /* 0x1a22d9f35a627825 */ /* 0x000fe20007800062 */
[----:B------:R-:W-:-:S02]  /*122920*/  IADD3.X R89, P5, PT, R152, R141, RZ, P5, !PT ;  /* 0x0000008d98597210 */ /* 0x000fc40002fbe4ff */
[----:B------:R-:W-:Y:S01]  /*122930*/  IADD3.X R151, P1, PT, RZ, R106, RZ, P1, !PT ;  /* 0x0000006aff977210 */ /* 0x000fe20000f3e4ff */
[----:B------:R-:W-:Y:S02]  /*122940*/  IMAD.X R85, RZ, RZ, RZ, P4 ;  /* 0x000000ffff557224 */ /* 0x000fe400020e06ff */
[----:B------:R-:W-:Y:S01]  /*122950*/  IMAD.WIDE.U32 R86, R90, 0xf5138f, RZ ;  /* 0x00f5138f5a567825 */ /* 0x000fe200078e00ff */
[----:B------:R-:W-:-:S03]  /*122960*/  IADD3.X R106, P1, PT, RZ, R107, RZ, P1, !PT ;  /* 0x0000006bff6a7210 */ /* 0x000fc60000f3e4ff */
[----:B------:R-:W-:Y:S01]  /*122970*/  IMAD.MOV.U32 R84, RZ, RZ, R77 ;  /* 0x000000ffff547224 */ /* 0x000fe200078e004d */
[----:B------:R-:W-:Y:S01]  /*122980*/  IADD3 R77, P4, PT, R98, R87, RZ ;  /* 0x00000057624d7210 */ /* 0x000fe20007f9e0ff */
[----:B------:R-:W-:-:S04]  /*122990*/  IMAD.WIDE.U32 R102, R93, 0x1, RZ ;  /* 0x000000015d667825 */ /* 0x000fc800078e00ff */
[----:B------:R-:W-:Y:S01]  /*1229a0*/  IMAD.WIDE.U32.X R84, R142, R127, R84, P3 ;  /* 0x0000007f8e547225 */ /* 0x000fe200018e0454 */
[----:B------:R-:W-:-:S03]  /*1229b0*/  IADD3 RZ, P3, PT, R88, R86, RZ ;  /* 0x0000005658ff7210 */ /* 0x000fc60007f7e0ff */
[----:B------:R-:W-:Y:S01]  /*1229c0*/  IMAD.X R87, RZ, RZ, RZ, P0 ;  /* 0x000000ffff577224 */ /* 0x000fe200000e06ff */
[----:B------:R-:W-:Y:S01]  /*1229d0*/  IADD3.X RZ, P3, PT, R89, R77, RZ, P3, !PT ;  /* 0x0000004d59ff7210 */ /* 0x000fe20001f7e4ff */
[----:B------:R-:W-:Y:S01]  /*1229e0*/  IMAD.WIDE.U32 R146, R78, 0x1, RZ ;  /* 0x000000014e927825 */ /* 0x000fe200078e00ff */
[----:B------:R-:W-:-:S03]  /*1229f0*/  IADD3.X R77, P5, PT, RZ, RZ, RZ, P5, !PT ;  /* 0x000000ffff4d7210 */ /* 0x000fc60002fbe4ff */
[----:B------:R-:W-:Y:S02]  /*122a00*/  IMAD.MOV.U32 R86, RZ, RZ, R99 ;  /* 0x000000ffff567224 */ /* 0x000fe400078e0063 */
[----:B------:R-:W-:-:S04]  /*122a10*/  IMAD.WIDE.U32 R102, P0, R78, -0x7af74000, R102 ;  /* 0x8508c0004e667825 */ /* 0x000fc80007800066 */
[----:B------:R-:W-:-:S04]  /*122a20*/  IMAD.WIDE.U32 R70, R90, -0x45f6b800, R70 ;  /* 0xba0948005a467825 */ /* 0x000fc800078e0046 */
[----:B------:R-:W-:-:S04]  /*122a30*/  IMAD.WIDE.U32 R108, R133, R125, R108 ;  /* 0x0000007d856c7225 */ /* 0x000fc800078e006c */
[----:B------:R-:W-:Y:S01]  /*122a40*/  IMAD.WIDE.U32.X R86, R91, 0x1a22d9f3, R86, P4 ;  /* 0x1a22d9f35b567825 */ /* 0x000fe200020e0456 */
[----:B------:R-:W-:Y:S02]  /*122a50*/  IADD3 RZ, P4, PT, R148, R146, RZ ;  /* 0x0000009294ff7210 */ /* 0x000fe40007f9e0ff */
[----:B------:R-:W-:Y:S01]  /*122a60*/  IADD3.X R150, P1, PT, R151, R108, RZ, P1, !PT ;  /* 0x0000006c97967210 */ /* 0x000fe20000f3e4ff */
[----:B------:R-:W-:Y:S01]  /*122a70*/  IMAD.X R75, RZ, RZ, RZ, P0 ;  /* 0x000000ffff4b7224 */ /* 0x000fe200000e06ff */
[----:B------:R-:W-:Y:S01]  /*122a80*/  IADD3 R146, P0, PT, R147, R102, RZ ;  /* 0x0000006693927210 */ /* 0x000fe20007f1e0ff */
[----:B------:R-:W-:Y:S01]  /*122a90*/  IMAD.IADD R71, R71, 0x1, R74 ;  /* 0x0000000147477824 */ /* 0x000fe200078e024a */
[----:B------:R-:W-:Y:S01]  /*122aa0*/  MOV R74, R103 ;  /* 0x00000067004a7202 */ /* 0x000fe20000000f00 */
[----:B------:R-:W-:Y:S01]  /*122ab0*/  IMAD.IADD R145, R109, 0x1, R144 ;  /* 0x000000016d917824 */ /* 0x000fe200078e0290 */
[----:B------:R-:W-:Y:S01]  /*122ac0*/  IADD3.X RZ, P4, PT, R143, R146, RZ, P4, !PT ;  /* 0x000000928fff7210 */ /* 0x000fe2000279e4ff */
[----:B------:R-:W-:Y:S01]  /*122ad0*/  IMAD.WIDE.U32 R102, R93, 0x30000000, RZ ;  /* 0x300000005d667825 */ /* 0x000fe200078e00ff */
[----:B------:R-:W-:-:S02]  /*122ae0*/  IADD3.X R77, P3, PT, R77, R86, RZ, P3, !PT ;  /* 0x000000564d4d7210 */ /* 0x000fc40001f7e4ff */
[----:B------:R-:W-:Y:S01]  /*122af0*/  IADD3.X R151, P1, PT, R106, R145, RZ, P1, !PT ;  /* 0x000000916a977210 */ /* 0x000fe20000f3e4ff */
[----:B------:R-:W-:Y:S01]  /*122b00*/  IMAD.WIDE.U32.X R74, R93, -0x7af74000, R74, P0 ;  /* 0x8508c0005d4a7825 */ /* 0x000fe200000e044a */
[----:B------:R-:W-:-:S03]  /*122b10*/  IADD3 RZ, P0, PT, R150, R104, RZ ;  /* 0x0000006896ff7210 */ /* 0x000fc60007f1e0ff */
[----:B------:R-:W-:Y:S01]  /*122b20*/  IMAD.X R99, RZ, RZ, RZ, P5 ;  /* 0x000000ffff637224 */ /* 0x000fe200028e06ff */
[----:B------:R-:W-:Y:S01]  /*122b30*/  IADD3.X RZ, P0, PT, R151, R81, RZ, P0, !PT ;  /* 0x0000005197ff7210 */ /* 0x000fe2000071e4ff */
[C---:B------:R-:W-:Y:S01]  /*122b40*/  IMAD.WIDE.U32 R104, R78.reuse, 0x30000000, RZ ;  /* 0x300000004e687825 */ /* 0x040fe200078e00ff */
[----:B------:R-:W-:Y:S02]  /*122b50*/  IADD3.X R81, P1, PT, RZ, RZ, RZ, P1, !PT ;  /* 0x000000ffff517210 */ /* 0x000fe40000f3e4ff */
[----:B------:R-:W-:Y:S01]  /*122b60*/  IADD3.X R95, P4, PT, RZ, R74, RZ, P4, !PT ;  /* 0x0000004aff5f7210 */ /* 0x000fe2000279e4ff */
[C---:B------:R-:W-:Y:S01]  /*122b70*/  IMAD.WIDE.U32 R152, R78.reuse, -0x45f6b800, RZ ;  /* 0xba0948004e987825 */ /* 0x040fe200078e00ff */
[----:B------:R-:W-:Y:S02]  /*122b80*/  IADD3.X R96, P0, PT, R81, R96, RZ, P0, !PT ;  /* 0x0000006051607210 */ /* 0x000fe4000071e4ff */
[----:B------:R-:W-:Y:S01]  /*122b90*/  IADD3.X R106, P4, PT, RZ, R75, RZ, P4, !PT ;  /* 0x0000004bff6a7210 */ /* 0x000fe2000279e4ff */
        /* <DEDUP_REMOVED lines=9> */
[----:B------:R-:W-:Y:S01]  /*122c30*/  IMAD.WIDE.U32 R150, R140, R136, R150 ;  /* 0x000000888c967225 */ /* 0x000fe200078e0096 */
[----:B------:R-:W-:Y:S02]  /*122c40*/  IADD3 RZ, P1, PT, R70, R104, RZ ;  /* 0x0000006846ff7210 */ /* 0x000fe40007f3e0ff */
[----:B------:R-:W-:Y:S01]  /*122c50*/  IADD3.X R97, P0, PT, R86, R139, RZ, P0, !PT ;  /* 0x0000008b56617210 */ /* 0x000fe2000071e4ff */
[----:B------:R-:W-:Y:S01]  /*122c60*/  IMAD.WIDE.U32.X R146, R93, 0x170b5d44, R102, P5 ;  /* 0x170b5d445d927825 */ /* 0x000fe200028e0466 */
[----:B------:R-:W-:-:S02]  /*122c70*/  IADD3 RZ, P5, PT, R96, R100, RZ ;  /* 0x0000006460ff7210 */ /* 0x000fc40007fbe0ff */
[----:B------:R-:W-:Y:S01]  /*122c80*/  IADD3.X R71, P4, PT, R106, R71, RZ, P4, !PT ;  /* 0x000000476a477210 */ /* 0x000fe2000279e4ff */
[----:B------:R-:W-:Y:S01]  /*122c90*/  IMAD.WIDE.U32 R102, R90, 0xf5138f, R88 ;  /* 0x00f5138f5a667825 */ /* 0x000fe200078e0058 */
[----:B------:R-:W-:Y:S02]  /*122ca0*/  IADD3.X RZ, P5, PT, R97, R79, RZ, P5, !PT ;  /* 0x0000004f61ff7210 */ /* 0x000fe40002fbe4ff */
[----:B------:R-:W-:Y:S01]  /*122cb0*/  IADD3.X RZ, P1, PT, R71, R95, RZ, P1, !PT ;  /* 0x0000005f47ff7210 */ /* 0x000fe20000f3e4ff */
[----:B------:R-:W-:Y:S01]  /*122cc0*/  IMAD.WIDE.U32 R88, R138, R140, RZ ;  /* 0x0000008c8a587225 */ /* 0x000fe200078e00ff */
[----:B------:R-:W-:Y:S02]  /*122cd0*/  IADD3.X R75, P4, PT, RZ, RZ, RZ, P4, !PT ;  /* 0x000000ffff4b7210 */ /* 0x000fe4000279e4ff */
[----:B------:R-:W-:Y:S01]  /*122ce0*/  IADD3.X R79, P0, PT, RZ, RZ, RZ, P0, !PT ;  /* 0x000000ffff4f7210 */ /* 0x000fe2000071e4ff */
[----:B------:R-:W-:Y:S01]  /*122cf0*/  IMAD.IADD R81, R103, 0x1, R98 ;  /* 0x0000000167517824 */ /* 0x000fe200078e0262 */
[----:B------:R-:W-:Y:S01]  /*122d00*/  IADD3.X R75, P1, PT, R75, R146, RZ, P1, !PT ;  /* 0x000000924b4b7210 */ /* 0x000fe20000f3e4ff */
[----:B------:R-:W-:Y:S01]  /*122d10*/  IMAD.X R146, RZ, RZ, RZ, P4 ;  /* 0x000000ffff927224 */ /* 0x000fe200020e06ff */
[----:B------:R-:W-:Y:S01]  /*122d20*/  IADD3.X R144, P5, PT, R79, R84, RZ, P5, !PT ;  /* 0x000000544f907210 */ /* 0x000fe20002fbe4ff */
[----:B------:R-:W-:-:S03]  /*122d30*/  IMAD.WIDE.U32 R98, R129, R140, RZ ;  /* 0x0000008c81627225 */ /* 0x000fc600078e00ff */
[----:B------:R-:W-:Y:S01]  /*122d40*/  IADD3.X R79, PT, PT, R85, RZ, RZ, P5, P0 ;  /* 0x000000ff554f7210 */ /* 0x000fe20002fe04ff */
[----:B------:R-:W-:Y:S01]  /*122d50*/  IMAD.WIDE.U32 R88, P4, R131, R129, R88 ;  /* 0x0000008183587225 */ /* 0x000fe20007880058 */
[----:B------:R-:W-:-:S03]  /*122d60*/  IADD3.X R146, P1, PT, R146, R147, RZ, P1, !PT ;  /* 0x0000009392927210 */ /* 0x000fc60000f3e4ff */
[----:B------:R-:W-:Y:S01]  /*122d70*/  IMAD.WIDE.U32 R84, R138, R133, RZ ;  /* 0x000000858a547225 */ /* 0x000fe200078e00ff */
[----:B------:R-:W-:Y:S02]  /*122d80*/  IADD3 R95, P5, PT, R88, R99, RZ ;  /* 0x00000063585f7210 */ /* 0x000fe40007fbe0ff */
[----:B------:R-:W-:Y:S01]  /*122d90*/  IADD3.X R86, P1, PT, R75, R102, RZ, P1, !PT ;  /* 0x000000664b567210 */ /* 0x000fe20000f3e4ff */
[----:B------:R-:W-:-:S04]  /*122da0*/  IMAD.WIDE.U32 R100, R133, R136, R96 ;  /* 0x0000008885647225 */ /* 0x000fc800078e0060 */
[----:B------:R-:W-:Y:S01]  /*122db0*/  IMAD.X R99, RZ, RZ, RZ, P4 ;  /* 0x000000ffff637224 */ /* 0x000fe200020e06ff */
[----:B------:R-:W-:Y:S01]  /*122dc0*/  IADD3 RZ, P0, PT, R100, R98, RZ ;  /* 0x0000006264ff7210 */ /* 0x000fe20007f1e0ff */
[----:B------:R-:W-:-:S04]  /*122dd0*/  IMAD.WIDE.U32 R102, R127, R136, RZ ;  /* 0x000000887f667225 */ /* 0x000fc800078e00ff */
[----:B------:R-:W-:-:S04]  /*122de0*/  IMAD.WIDE.U32 R96, R129, R133, RZ ;  /* 0x0000008581607225 */ /* 0x000fc800078e00ff */
[----:B------:R-:W-:-:S04]  /*122df0*/  IMAD.WIDE.U32 R84, P4, R142, R129, R84 ;  /* 0x000000818e547225 */ /* 0x000fc80007880054 */
[----:B------:R-:W-:Y:S02]  /*122e00*/  IMAD.MOV.U32 R98, RZ, RZ, R89 ;  /* 0x000000ffff627224 */ /* 0x000fe400078e0059 */
[----:B------:R-:W-:-:S04]  /*122e10*/  IMAD.WIDE.U32 R106, R129, R125, R82 ;  /* 0x0000007d816a7225 */ /* 0x000fc800078e0052 */
[----:B------:R-:W-:Y:S01]  /*122e20*/  IMAD.X R83, RZ, RZ, RZ, P4 ;  /* 0x000000ffff537224 */ /* 0x000fe200020e06ff */
[----:B------:R-:W-:Y:S01]  /*122e30*/  IADD3 R89, P4, PT, R84, R97, RZ ;  /* 0x0000006154597210 */ /* 0x000fe20007f9e0ff */
[----:B------:R-:W-:Y:S01]  /*122e40*/  IMAD.WIDE.U32.X R98, R131, R138, R98, P5 ;  /* 0x0000008a83627225 */ /* 0x000fe200028e0462 */
[----:B------:R-:W-:-:S03]  /*122e50*/  SHF.L.W.U32.HI R135, R135, 0x1, R106 ;  /* 0x0000000187877819 */ /* 0x000fc60000010e6a */
[----:B------:R-:W-:-:S04]  /*122e60*/  IMAD.WIDE.U32 R104, R136, R136, RZ ;  /* 0x0000008888687225 */ /* 0x000fc800078e00ff */
[----:B------:R-:W-:Y:S01]  /*122e70*/  IMAD.WIDE.U32 R102, P5, R136, R127, R102 ;  /* 0x0000007f88667225 */ /* 0x000fe200078a0066 */
[----:B------:R-:W-:-:S03]  /*122e80*/  IADD3.X R108, P2, PT, R135, R104, RZ, P2, !PT ;  /* 0x00000068876c7210 */ /* 0x000fc6000175e4ff */
[----:B------:R-:W-:Y:S02]  /*122e90*/  IMAD.MOV.U32 R82, RZ, RZ, R85 ;  /* 0x000000ffff527224 */ /* 0x000fe400078e0055 */
[----:B------:R-:W-:Y:S02]  /*122ea0*/  IMAD.IADD R92, R107, 0x1, R92 ;  /* 0x000000016b5c7824 */ /* 0x000fe400078e025c */
[----:B------:R-:W-:Y:S01]  /*122eb0*/  IMAD.WIDE.U32.X R82, R142, R138, R82, P4 ;  /* 0x0000008a8e527225 */ /* 0x000fe200020e0452 */
[----:B------:R-:W-:Y:S02]  /*122ec0*/  IADD3 R75, P4, PT, R105, R102, RZ ;  /* 0x00000066694b7210 */ /* 0x000fe40007f9e0ff */
[----:B------:R-:W-:Y:S01]  /*122ed0*/  SHF.L.W.U32.HI R148, R106, 0x1, R92 ;  /* 0x000000016a947819 */ /* 0x000fe20000010e5c */
[----:B------:R-:W-:Y:S01]  /*122ee0*/  IMAD.WIDE.U32 R104, R91, 0x6ca1493b, RZ ;  /* 0x6ca1493b5b687825 */ /* 0x000fe200078e00ff */
[----:B------:R-:W-:Y:S02]  /*122ef0*/  IADD3.X R102, P3, PT, R77, R108, RZ, P3, !PT ;  /* 0x0000006c4d667210 */ /* 0x000fe40001f7e4ff */
[----:B------:R-:W-:Y:S01]  /*122f00*/  MOV R106, R103 ;  /* 0x00000067006a7202 */ /* 0x000fe20000000f00 */
[----:B------:R-:W-:Y:S01]  /*122f10*/  IMAD.X R107, RZ, RZ, RZ, P5 ;  /* 0x000000ffff6b7224 */ /* 0x000fe200028e06ff */
[----:B------:R-:W-:Y:S01]  /*122f20*/  IADD3.X R148, P2, PT, R148, R75, RZ, P2, !PT ;  /* 0x0000004b94947210 */ /* 0x000fe2000175e4ff */
[----:B------:R-:W-:-:S03]  /*122f30*/  IMAD.WIDE.U32 R104, P5, R90, -0x39c4fa40, R104 ;  /* 0xc63b05c05a687825 */ /* 0x000fc600078a0068 */
[----:B------:R-:W-:Y:S01]  /*122f40*/  IADD3.X R103, P3, PT, R87, R148, RZ, P3, !PT ;  /* 0x0000009457677210 */ /* 0x000fe20001f7e4ff */
[----:B------:R-:W-:Y:S01]  /*122f50*/  IMAD.WIDE.U32 R108, R90, 0x6ca1493b, RZ ;  /* 0x6ca1493b5a6c7825 */ /* 0x000fe200078e00ff */
[----:B------:R-:W-:-:S03]  /*122f60*/  IADD3.X R87, P1, PT, R146, R81, RZ, P1, !PT ;  /* 0x0000005192577210 */ /* 0x000fc60000f3e4ff */
[----:B------:R-:W-:Y:S02]  /*122f70*/  IMAD.IADD R101, R101, 0x1, R76 ;  /* 0x0000000165657824 */ /* 0x000fe400078e024c */
[----:B------:R-:W-:Y:S01]  /*122f80*/  IMAD.WIDE.U32.X R106, R127, R127, R106, P4 ;  /* 0x0000007f7f6a7225 */ /* 0x000fe200020e046a */
[----:B------:R-:W-:Y:S02]  /*122f90*/  IADD3 RZ, P4, PT, R102, R108, RZ ;  /* 0x0000006c66ff7210 */ /* 0x000fe40007f9e0ff */
[----:B------:R-:W-:Y:S01]  /*122fa0*/  IADD3.X RZ, P0, PT, R101, R95, RZ, P0, !PT ;  /* 0x0000005f65ff7210 */ /* 0x000fe2000071e4ff */
[----:B------:R-:W-:Y:S01]  /*122fb0*/  IMAD.X R77, RZ, RZ, RZ, P5 ;  /* 0x000000ffff4d7224 */ /* 0x000fe200028e06ff */
[----:B------:R-:W-:Y:S01]  /*122fc0*/  IADD3 R85, P5, PT, R104, R109, RZ ;  /* 0x0000006d68557210 */ /* 0x000fe20007fbe0ff */
[----:B------:R-:W-:Y:S01]  /*122fd0*/  IMAD.WIDE.U32 R108, R93, -0x45f6b800, RZ ;  /* 0xba0948005d6c7825 */ /* 0x000fe200078e00ff */
[----:B------:R-:W-:Y:S02]  /*122fe0*/  IADD3.X R145, P0, PT, RZ, R98, RZ, P0, !PT ;  /* 0x00000062ff917210 */ /* 0x000fe4000071e4ff */
[----:B------:R-:W-:Y:S01]  /*122ff0*/  IADD3.X RZ, P4, PT, R103, R85, RZ, P4, !PT ;  /* 0x0000005567ff7210 */ /* 0x000fe2000279e4ff */
[----:B------:R-:W-:Y:S01]  /*123000*/  IMAD.MOV.U32 R76, RZ, RZ, R105 ;  /* 0x000000ffff4c7224 */ /* 0x000fe200078e0069 */
[----:B------:R-:W-:Y:S01]  /*123010*/  IADD3.X R105, P3, PT, RZ, RZ, RZ, P3, !PT ;  /* 0x000000ffff697210 */ /* 0x000fe20001f7e4ff */
[----:B------:R-:W-:Y:S01]  /*123020*/  IMAD.WIDE.U32 R102, R90, 0x6ca1493b, R102 ;  /* 0x6ca1493b5a667825 */ /* 0x000fe200078e0066 */
[----:B------:R-:W-:-:S03]  /*123030*/  IADD3.X R98, P0, PT, RZ, R99, RZ, P0, !PT ;  /* 0x00000063ff627210 */ /* 0x000fc6000071e4ff */
[----:B------:R-:W-:Y:S01]  /*123040*/  IMAD.WIDE.U32.X R148, R91, -0x39c4fa40, R76, P5 ;  /* 0xc63b05c05b947825 */ /* 0x000fe200028e044c */
[----:B------:R-:W-:-:S03]  /*123050*/  IADD3.X R144, P0, PT, R145, R144, RZ, P0, !PT ;  /* 0x0000009091907210 */ /* 0x000fc6000071e4ff */
[----:B------:R-:W-:Y:S01]  /*123060*/  IMAD.WIDE.U32 R76, P5, R78, 0x1ef3622f, R108 ;  /* 0x1ef3622f4e4c7825 */ /* 0x000fe200078a006c */
[----:B------:R-:W-:Y:S02]  /*123070*/  IADD3.X R145, P0, PT, R98, R79, RZ, P0, !PT ;  /* 0x0000004f62917210 */ /* 0x000fe4000071e4ff */
[----:B------:R-:W-:Y:S01]  /*123080*/  IADD3.X R95, P4, PT, R105, R148, RZ, P4, !PT ;  /* 0x00000094695f7210 */ /* 0x000fe2000279e4ff */
[----:B------:R-:W-:-:S04]  /*123090*/  IMAD.WIDE.U32 R108, R129, R136, R72 ;  /* 0x00000088816c7225 */ /* 0x000fc800078e0048 */
[----:B------:R-:W-:Y:S01]  /*1230a0*/  IMAD.X R73, RZ, RZ, RZ, P5 ;  /* 0x000000ffff497224 */ /* 0x000fe200028e06ff */
[----:B------:R-:W-:Y:S01]  /*1230b0*/  IADD3 R153, P5, PT, R76, R153, RZ ;  /* 0x000000994c997210 */ /* 0x000fe20007fbe0ff */
[----:B------:R-:W-:Y:S01]  /*1230c0*/  IMAD.IADD R75, R109, 0x1, R80 ;  /* 0x000000016d4b7824 */ /* 0x000fe200078e0250 */
[----:B------:R-:W-:Y:S01]  /*1230d0*/  SHF.L.W.U32.HI R85, R92, 0x1, R108 ;  /* 0x000000015c557819 */ /* 0x000fe20000010e6c */
[----:B------:R-:W-:Y:S01]  /*1230e0*/  IMAD.MOV.U32 R72, RZ, RZ, R77 ;  /* 0x000000ffff487224 */ /* 0x000fe200078e004d */
[----:B------:R-:W-:Y:S01]  /*1230f0*/  IADD3.X R77, P1, PT, RZ, RZ, RZ, P1, !PT ;  /* 0x000000ffff4d7210 */ /* 0x000fe20000f3e4ff */
[----:B------:R-:W-:Y:S01]  /*123100*/  IMAD.X R97, RZ, RZ, RZ, P3 ;  /* 0x000000ffff617224 */ /* 0x000fe200018e06ff */
[----:B------:R-:W-:Y:S01]  /*123110*/  IADD3 RZ, P3, PT, R86, R152, RZ ;  /* 0x0000009856ff7210 */ /* 0x000fe20007f7e0ff */
[----:B------:R-:W-:Y:S01]  /*123120*/  IMAD.WIDE.U32.X R72, R93, 0x1ef3622f, R72, P5 ;  /* 0x1ef3622f5d487825 */ /* 0x000fe200028e0448 */
[----:B------:R-:W-:Y:S02]  /*123130*/  SHF.L.W.U32.HI R109, R108, 0x1, R75 ;  /* 0x000000016c6d7819 */ /* 0x000fe40000010e4b */
[----:B------:R-:W-:Y:S01]  /*123140*/  IADD3.X R92, P2, PT, R85, R106, RZ, P2, !PT ;  /* 0x0000006a555c7210 */ /* 0x000fe2000175e4ff */
[----:B------:R-:W-:Y:S01]  /*123150*/  IMAD.X R79, RZ, RZ, RZ, P1 ;  /* 0x000000ffff4f7224 */ /* 0x000fe200008e06ff */
[----:B------:R-:W-:Y:S01]  /*123160*/  IADD3 RZ, P5, PT, R144, R96, RZ ;  /* 0x0000006090ff7210 */ /* 0x000fe20007fbe0ff */
[----:B------:R-:W-:Y:S01]  /*123170*/  IMAD.WIDE.U32 R80, R138, R129, RZ ;  /* 0x000000818a507225 */ /* 0x000fe200078e00ff */
[----:B------:R-:W-:-:S02]  /*123180*/  IADD3.X RZ, P3, PT, R87, R153, RZ, P3, !PT ;  /* 0x0000009957ff7210 */ /* 0x000fc40001f7e4ff */
[----:B------:R-:W-:Y:S01]  /*123190*/  IADD3.X R85, P2, PT, R109, R107, RZ, P2, !PT ;  /* 0x0000006b6d557210 */ /* 0x000fe2000175e4ff */
[----:B------:R-:W-:Y:S01]  /*1231a0*/  IMAD.WIDE.U32 R108, R131, R133, RZ ;  /* 0x00000085836c7225 */ /* 0x000fe200078e00ff */
[----:B------:R-:W-:Y:S02]  /*1231b0*/  IADD3.X RZ, P5, PT, R145, R89, RZ, P5, !PT ;  /* 0x0000005991ff7210 */ /* 0x000fe40002fbe4ff */
[----:B------:R-:W-:Y:S01]  /*1231c0*/  IADD3.X R107, P0, PT, RZ, RZ, RZ, P0, !PT ;  /* 0x000000ffff6b7210 */ /* 0x000fe2000071e4ff */
[----:B------:R-:W-:Y:S01]  /*1231d0*/  IMAD.WIDE.U32 R80, P1, R129, R138, R80 ;  /* 0x0000008a81507225 */ /* 0x000fe20007820050 */
        /* <DEDUP_REMOVED lines=8> */
[----:B------:R-:W-:Y:S01]  /*123260*/  IMAD.WIDE.U32 R108, P0, R142, R140, R108 ;  /* 0x0000008c8e6c7225 */ /* 0x000fe2000780006c */
[----:B------:R-:W-:Y:S02]  /*123270*/  IADD3.X R102, P3, PT, R77, R102, RZ, P3, !PT ;  /* 0x000000664d667210 */ /* 0x000fe40001f7e4ff */
[----:B------:R-:W-:Y:S01]  /*123280*/  IADD3.X R83, P4, PT, R148, R85, RZ, P4, !PT ;  /* 0x0000005594537210 */ /* 0x000fe2000279e4ff */
[----:B------:R-:W-:Y:S01]  /*123290*/  IMAD.WIDE.U32 R96, R140, R133, RZ ;  /* 0x000000858c607225 */ /* 0x000fe200078e00ff */
[----:B------:R-:W-:-:S03]  /*1232a0*/  SHF.L.W.U32.HI R75, R75, 0x1, R150 ;  /* 0x000000014b4b7819 */ /* 0x000fc60000010e96 */
[----:B------:R-:W-:-:S04]  /*1232b0*/  IMAD.WIDE.U32 R72, P5, R90, 0x1ae3a46, R72 ;  /* 0x01ae3a465a487825 */ /* 0x000fc800078a0048 */
[----:B------:R-:W-:Y:S01]  /*1232c0*/  IMAD.X R153, RZ, RZ, RZ, P0 ;  /* 0x000000ffff997224 */ /* 0x000fe200000e06ff */
[----:B------:R-:W-:Y:S01]  /*1232d0*/  IADD3 R95, P0, PT, R108, R97, RZ ;  /* 0x000000616c5f7210 */ /* 0x000fe20007f1e0ff */
[----:B------:R-:W-:Y:S01]  /*1232e0*/  IMAD.MOV.U32 R152, RZ, RZ, R109 ;  /* 0x000000ffff987224 */ /* 0x000fe200078e006d */
[----:B------:R-:W-:Y:S01]  /*1232f0*/  IADD3.X R157, PT, PT, RZ, RZ, RZ, P5, !PT ;  /* 0x000000ffff9d7210 */ /* 0x000fe20002ffe4ff */
[----:B------:R-:W-:-:S04]  /*123300*/  IMAD.WIDE.U32 R146, R78, 0x30000000, R70 ;  /* 0x300000004e927825 */ /* 0x000fc800078e0046 */
[----:B------:R-:W-:Y:S01]  /*123310*/  IMAD.X R77, RZ, RZ, RZ, P1 ;  /* 0x000000ffff4d7224 */ /* 0x000fe200008e06ff */
[----:B------:R-:W-:Y:S01]  /*123320*/  IADD3 R89, P1, PT, R72, R99, RZ ;  /* 0x0000006348597210 */ /* 0x000fe20007f3e0ff */
[----:B------:R-:W-:Y:S01]  /*123330*/  IMAD.WIDE.U32.X R70, R142, R131, R152, P0 ;  /* 0x000000838e467225 */ /* 0x000fe200000e0498 */
[----:B------:R-:W-:-:S03]  /*123340*/  IADD3 RZ, P0, PT, R82, R98, RZ ;  /* 0x0000006252ff7210 */ /* 0x000fc60007f1e0ff */
[----:B------:R-:W-:Y:S01]  /*123350*/  IMAD.MOV.U32 R156, RZ, RZ, R73 ;  /* 0x000000ffff9c7224 */ /* 0x000fe200078e0049 */
[----:B------:R-:W-:Y:S01]  /*123360*/  IADD3.X RZ, P0, PT, R83, R89, RZ, P0, !PT ;  /* 0x0000005953ff7210 */ /* 0x000fe2000071e4ff */
[----:B------:R-:W-:-:S04]  /*123370*/  IMAD.WIDE.U32 R98, R146, -0x1, RZ ;  /* 0xffffffff92627825 */ /* 0x000fc800078e00ff */
[----:B------:R-:W-:Y:S02]  /*123380*/  IMAD.IADD R74, R147, 0x1, R74 ;  /* 0x00000001934a7824 */ /* 0x000fe400078e024a */
[----:B------:R-:W-:-:S04]  /*123390*/  IMAD.WIDE.U32.X R156, R91, 0x1ae3a46, R156, P1 ;  /* 0x01ae3a465b9c7825 */ /* 0x000fc800008e049c */
[----:B------:R-:W-:-:S04]  /*1233a0*/  IMAD.WIDE.U32 R90, R90, 0x17c510ea, R82 ;  /* 0x17c510ea5a5a7825 */ /* 0x000fc800078e0052 */
[----:B------:R-:W-:-:S04]  /*1233b0*/  IMAD.WIDE.U32 R82, R93, 0xf5138f, RZ ;  /* 0x00f5138f5d527825 */ /* 0x000fc800078e00ff */
[----:B------:R-:W-:Y:S02]  /*1233c0*/  IMAD R149, R146, -0x7af74001, -R74 ;  /* 0x8508bfff92957824 */ /* 0x000fe400078e0a4a */
[----:B------:R-:W-:Y:S02]  /*1233d0*/  IMAD.IADD R104, R103, 0x1, R104 ;  /* 0x0000000167687824 */ /* 0x000fe400078e0268 */
[----:B------:R-:W-:-:S03]  /*1233e0*/  IMAD.WIDE.U32 R154, R98, 0x1, RZ ;  /* 0x00000001629a7825 */ /* 0x000fc600078e00ff */
[----:B------:R-:W-:Y:S01]  /*1233f0*/  IADD3.X R103, P3, PT, R79, R104, RZ, P3, !PT ;  /* 0x000000684f677210 */ /* 0x000fe20001f7e4ff */
[----:B------:R-:W-:Y:S01]  /*123400*/  IMAD.IADD R149, R99, 0x1, R149 ;  /* 0x0000000163957824 */ /* 0x000fe200078e0295 */
[----:B------:R-:W-:Y:S01]  /*123410*/  IADD3 RZ, P5, PT, R146, R154, RZ ;  /* 0x0000009a92ff7210 */ /* 0x000fe20007fbe0ff */
[----:B------:R-:W-:Y:S01]  /*123420*/  IMAD.WIDE.U32 R82, P1, R78, 0x1a22d9f3, R82 ;  /* 0x1a22d9f34e527825 */ /* 0x000fe20007820052 */
[----:B------:R-:W-:-:S03]  /*123430*/  IADD3.X R79, P4, PT, RZ, RZ, RZ, P4, !PT ;  /* 0x000000ffff4f7210 */ /* 0x000fc6000279e4ff */
[----:B------:R-:W-:Y:S01]  /*123440*/  IMAD.WIDE.U32 R146, R149, 0x1, RZ ;  /* 0x0000000195927825 */ /* 0x000fe200078e00ff */
[----:B------:R-:W-:-:S03]  /*123450*/  IADD3.X R79, P0, PT, R79, R156, RZ, P0, !PT ;  /* 0x0000009c4f4f7210 */ /* 0x000fc6000071e4ff */
[----:B------:R-:W-:-:S04]  /*123460*/  IMAD.WIDE.U32 R152, R78, 0xf5138f, RZ ;  /* 0x00f5138f4e987825 */ /* 0x000fc800078e00ff */
[----:B------:R-:W-:Y:S01]  /*123470*/  IMAD.MOV.U32 R104, RZ, RZ, R83 ;  /* 0x000000ffff687224 */ /* 0x000fe200078e0053 */
[----:B------:R-:W-:Y:S01]  /*123480*/  IADD3.X R83, P3, PT, RZ, RZ, RZ, P3, !PT ;  /* 0x000000ffff537210 */ /* 0x000fe20001f7e4ff */
[----:B------:R-:W-:Y:S02]  /*123490*/  IMAD.X R89, RZ, RZ, RZ, P4 ;  /* 0x000000ffff597224 */ /* 0x000fe400020e06ff */
[----:B------:R-:W-:Y:S01]  /*1234a0*/  IMAD.X R105, RZ, RZ, RZ, P1 ;  /* 0x000000ffff697224 */ /* 0x000fe200008e06ff */
[----:B------:R-:W-:Y:S01]  /*1234b0*/  IADD3 R85, P1, PT, R82, R153, RZ ;  /* 0x0000009952557210 */ /* 0x000fe20007f3e0ff */
[----:B------:R-:W-:Y:S01]  /*1234c0*/  IMAD.WIDE.U32 R146, P4, R98, -0x7af74000, R146 ;  /* 0x8508c00062927825 */ /* 0x000fe20007880092 */
[----:B------:R-:W-:-:S03]  /*1234d0*/  IADD3.X R89, P0, PT, R89, R157, RZ, P0, !PT ;  /* 0x0000009d59597210 */ /* 0x000fc6000071e4ff */
[----:B------:R-:W-:Y:S01]  /*1234e0*/  IMAD.X R73, RZ, RZ, RZ, P3 ;  /* 0x000000ffff497224 */ /* 0x000fe200018e06ff */
[----:B------:R-:W-:Y:S01]  /*1234f0*/  IADD3 RZ, P3, PT, R102, R152, RZ ;  /* 0x0000009866ff7210 */ /* 0x000fe20007f7e0ff */
[----:B------:R-:W-:Y:S01]  /*123500*/  IMAD.X R97, RZ, RZ, RZ, P4 ;  /* 0x000000ffff617224 */ /* 0x000fe200020e06ff */
[----:B------:R-:W-:Y:S01]  /*123510*/  IADD3 RZ, P4, PT, R106, R96, RZ ;  /* 0x000000606aff7210 */ /* 0x000fe20007f9e0ff */
[----:B------:R-:W-:Y:S01]  /*123520*/  IMAD.WIDE.U32.X R104, R93, 0x1a22d9f3, R104, P1 ;  /* 0x1a22d9f35d687825 */ /* 0x000fe200008e0468 */
[----:B------:R-:W-:Y:S02]  /*123530*/  IADD3 R155, P1, PT, R155, R146, RZ ;  /* 0x000000929b9b7210 */ /* 0x000fe40007f3e0ff */
[----:B------:R-:W-:Y:S01]  /*123540*/  IADD3.X RZ, P3, PT, R103, R85, RZ, P3, !PT ;  /* 0x0000005567ff7210 */ /* 0x000fe20001f7e4ff */
[----:B------:R-:W-:Y:S01]  /*123550*/  IMAD.MOV.U32 R96, RZ, RZ, R147 ;  /* 0x000000ffff607224 */ /* 0x000fe200078e0093 */
[----:B------:R-:W-:Y:S01]  /*123560*/  IADD3.X RZ, P4, PT, R107, R95, RZ, P4, !PT ;  /* 0x0000005f6bff7210 */ /* 0x000fe2000279e4ff */
[----:B------:R-:W-:Y:S01]  /*123570*/  IMAD.WIDE.U32 R146, R129, R129, RZ ;  /* 0x0000008181927225 */ /* 0x000fe200078e00ff */
[----:B------:R-:W-:-:S02]  /*123580*/  IADD3.X R83, P3, PT, R83, R104, RZ, P3, !PT ;  /* 0x0000006853537210 */ /* 0x000fc40001f7e4ff */
[----:B------:R-:W-:Y:S01]  /*123590*/  IADD3.X RZ, P5, PT, R74, R155, RZ, P5, !PT ;  /* 0x0000009b4aff7210 */ /* 0x000fe20002fbe4ff */
[----:B------:R-:W-:Y:S01]  /*1235a0*/  IMAD.WIDE.U32 R86, R78, -0x45f6b800, R86 ;  /* 0xba0948004e567825 */ /* 0x000fe200078e0056 */
[----:B------:R-:W-:Y:S02]  /*1235b0*/  IADD3.X R152, P2, PT, R75, R146, RZ, P2, !PT ;  /* 0x000000924b987210 */ /* 0x000fe4000175e4ff */
[----:B------:R-:W-:Y:S01]  /*1235c0*/  IADD3.X R104, P3, PT, R73, R105, RZ, P3, !PT ;  /* 0x0000006949687210 */ /* 0x000fe20001f7e4ff */
[----:B------:R-:W-:Y:S01]  /*1235d0*/  IMAD.WIDE.U32.X R74, R149, -0x7af74000, R96, P1 ;  /* 0x8508c000954a7825 */ /* 0x000fe200008e0460 */
[----:B------:R-:W-:Y:S02]  /*1235e0*/  IADD3 R92, P1, PT, R147, R80, RZ ;  /* 0x00000050935c7210 */ /* 0x000fe40007f3e0ff */
[----:B------:R-:W-:Y:S01]  /*1235f0*/  IADD3.X R146, P4, PT, RZ, R70, RZ, P4, !PT ;  /* 0x00000046ff927210 */ /* 0x000fe2000279e4ff */
[----:B------:R-:W-:Y:S01]  /*123600*/  IMAD.IADD R87, R87, 0x1, R76 ;  /* 0x0000000157577824 */ /* 0x000fe200078e024c */
[----:B------:R-:W-:Y:S01]  /*123610*/  IADD3.X R95, P5, PT, RZ, R74, RZ, P5, !PT ;  /* 0x0000004aff5f7210 */ /* 0x000fe20002fbe4ff */
[----:B------:R-:W-:Y:S01]  /*123620*/  IMAD.IADD R91, R91, 0x1, R72 ;  /* 0x000000015b5b7824 */ /* 0x000fe200078e0248 */
[----:B------:R-:W-:Y:S01]  /*123630*/  IADD3.X R90, P3, PT, R83, R90, RZ, P3, !PT ;  /* 0x0000005a535a7210 */ /* 0x000fe20001f7e4ff */
[----:B------:R-:W-:Y:S01]  /*123640*/  IMAD.WIDE.U32 R96, R131, R140, RZ ;  /* 0x0000008c83607225 */ /* 0x000fe200078e00ff */
[----:B------:R-:W-:-:S02]  /*123650*/  IADD3.X R148, P5, PT, RZ, R75, RZ, P5, !PT ;  /* 0x0000004bff947210 */ /* 0x000fc40002fbe4ff */
[----:B------:R-:W-:Y:S01]  /*123660*/  IADD3.X R91, P3, PT, R104, R91, RZ, P3, !PT ;  /* 0x0000005b685b7210 */ /* 0x000fe20001f7e4ff */
[----:B------:R-:W-:Y:S01]  /*123670*/  IMAD.WIDE.U32 R72, R93, 0x6ca1493b, RZ ;  /* 0x6ca1493b5d487825 */ /* 0x000fe200078e00ff */
[----:B------:R-:W-:-:S03]  /*123680*/  IADD3.X R86, P5, PT, R95, R86, RZ, P5, !PT ;  /* 0x000000565f567210 */ /* 0x000fc60002fbe4ff */
[----:B------:R-:W-:Y:S01]  /*123690*/  IMAD.MOV.U32 R76, RZ, RZ, R81 ;  /* 0x000000ffff4c7224 */ /* 0x000fe200078e0051 */
[----:B------:R-:W-:Y:S01]  /*1236a0*/  IADD3.X R87, P5, PT, R148, R87, RZ, P5, !PT ;  /* 0x0000005794577210 */ /* 0x000fe20002fbe4ff */
[----:B------:R-:W-:Y:S02]  /*1236b0*/  IMAD.X R99, RZ, RZ, R71, P4 ;  /* 0x000000ffff637224 */ /* 0x000fe400020e0647 */
[----:B------:R-:W-:-:S04]  /*1236c0*/  IMAD.WIDE.U32.X R76, R138, R138, R76, P1 ;  /* 0x0000008a8a4c7225 */ /* 0x000fc800008e044c */
[----:B------:R-:W-:-:S04]  /*1236d0*/  IMAD.WIDE.U32 R96, P1, R140, R131, R96 ;  /* 0x000000838c607225 */ /* 0x000fc80007820060 */
[----:B------:R-:W-:Y:S01]  /*1236e0*/  IMAD.WIDE.U32 R72, P4, R78, -0x39c4fa40, R72 ;  /* 0xc63b05c04e487825 */ /* 0x000fe20007880048 */
[----:B------:R-:W-:-:S03]  /*1236f0*/  IADD3.X R105, PT, PT, RZ, RZ, RZ, P1, !PT ;  /* 0x000000ffff697210 */ /* 0x000fc60000ffe4ff */
[----:B------:R-:W-:-:S04]  /*123700*/  IMAD.WIDE.U32 R80, R149, 0x30000000, RZ ;  /* 0x3000000095507825 */ /* 0x000fc800078e00ff */
[----:B------:R-:W-:-:S04]  /*123710*/  IMAD.WIDE.U32 R70, R78, 0x6ca1493b, RZ ;  /* 0x6ca1493b4e467825 */ /* 0x000fc800078e00ff */
[----:B------:R-:W-:Y:S01]  /*123720*/  IMAD.IADD R85, R151, 0x1, R94 ;  /* 0x0000000197557824 */ /* 0x000fe200078e025e */
[----:B------:R-:W-:Y:S01]  /*123730*/  IADD3 R135, P1, PT, R72, R71, RZ ;  /* 0x0000004748877210 */ /* 0x000fe20007f3e0ff */
[----:B------:R-:W-:Y:S02]  /*123740*/  IMAD.X R75, RZ, RZ, RZ, P4 ;  /* 0x000000ffff4b7224 */ /* 0x000fe400020e06ff */
[----:B------:R-:W-:Y:S01]  /*123750*/  IMAD.WIDE.U32 R80, P4, R98, 0x170b5d44, R80 ;  /* 0x170b5d4462507825 */ /* 0x000fe20007880050 */
[----:B------:R-:W-:-:S03]  /*123760*/  SHF.L.W.U32.HI R151, R150, 0x1, R85 ;  /* 0x0000000196977819 */ /* 0x000fc60000010e55 */
[----:B------:R-:W-:Y:S01]  /*123770*/  IMAD.WIDE.U32 R94, R98, 0x30000000, RZ ;  /* 0x30000000625e7825 */ /* 0x000fe200078e00ff */
[----:B------:R-:W-:-:S03]  /*123780*/  IADD3.X R92, P2, PT, R151, R92, RZ, P2, !PT ;  /* 0x0000005c975c7210 */ /* 0x000fc6000175e4ff */
[----:B------:R-:W-:Y:S02]  /*123790*/  IMAD.MOV.U32 R74, RZ, RZ, R73 ;  /* 0x000000ffff4a7224 */ /* 0x000fe400078e0049 */
[----:B------:R-:W-:Y:S01]  /*1237a0*/  IMAD.X R83, RZ, RZ, RZ, P4 ;  /* 0x000000ffff537224 */ /* 0x000fe200020e06ff */
[----:B------:R-:W-:Y:S01]  /*1237b0*/  IADD3 R73, P4, PT, R80, R95, RZ ;  /* 0x0000005f50497210 */ /* 0x000fe20007f9e0ff */
[----:B------:R-:W-:Y:S01]  /*1237c0*/  IMAD.WIDE.U32.X R74, R93, -0x39c4fa40, R74, P1 ;  /* 0xc63b05c05d4a7825 */ /* 0x000fe200008e044a */
[----:B------:R-:W-:-:S03]  /*1237d0*/  IADD3 RZ, P1, PT, R86, R94, RZ ;  /* 0x0000005e56ff7210 */ /* 0x000fc60007f3e0ff */
[----:B------:R-:W-:Y:S01]  /*1237e0*/  IMAD.WIDE.U32 R94, R78, 0xf5138f, R102 ;  /* 0x00f5138f4e5e7825 */ /* 0x000fe200078e0066 */
[----:B------:R-:W-:Y:S02]  /*1237f0*/  IADD3.X R102, P0, PT, R79, R152, RZ, P0, !PT ;  /* 0x000000984f667210 */ /* 0x000fe4000071e4ff */
[----:B------:R-:W-:Y:S01]  /*123800*/  IADD3.X RZ, P1, PT, R87, R73, RZ, P1, !PT ;  /* 0x0000004957ff7210 */ /* 0x000fe20000f3e4ff */
[----:B------:R-:W-:Y:S01]  /*123810*/  IMAD.IADD R79, R95, 0x1, R82 ;  /* 0x000000015f4f7824 */ /* 0x000fe200078e0252 */
[----:B------:R-:W-:Y:S01]  /*123820*/  IADD3.X R95, P5, PT, RZ, RZ, RZ, P5, !PT ;  /* 0x000000ffff5f7210 */ /* 0x000fe20002fbe4ff */
[----:B------:R-:W-:Y:S01]  /*123830*/  IMAD.MOV.U32 R82, RZ, RZ, R81 ;  /* 0x000000ffff527224 */ /* 0x000fe200078e0051 */
[----:B------:R-:W-:Y:S01]  /*123840*/  IADD3.X R103, P3, PT, RZ, RZ, RZ, P3, !PT ;  /* 0x000000ffff677210 */ /* 0x000fe20001f7e4ff */
[----:B------:R-:W-:Y:S01]  /*123850*/  IMAD.WIDE.U32 R100, R140, R129, R100 ;  /* 0x000000818c647225 */ /* 0x000fe200078e0064 */
[----:B------:R-:W-:-:S03]  /*123860*/  IADD3.X R92, P0, PT, R89, R92, RZ, P0, !PT ;  /* 0x0000005c595c7210 */ /* 0x000fc6000071e4ff */
[----:B------:R-:W-:Y:S01]  /*123870*/  IMAD.WIDE.U32.X R82, R149, 0x170b5d44, R82, P4 ;  /* 0x170b5d4495527825 */ /* 0x000fe200020e0452 */
[----:B------:R-:W-:Y:S02]  /*123880*/  IADD3 RZ, P4, PT, R90, R70, RZ ;  /* 0x000000465aff7210 */ /* 0x000fe40007f9e0ff */
[----:B------:R-:W-:Y:S01]  /*123890*/  IADD3.X R150, P0, PT, RZ, RZ, RZ, P0, !PT ;  /* 0x000000ffff967210 */ /* 0x000fe2000071e4ff */
[----:B------:R-:W-:Y:S01]  /*1238a0*/  IMAD.WIDE.U32 R70, R140, R140, RZ ;  /* 0x0000008c8c467225 */ /* 0x000fe200078e00ff */
[----:B------:R-:W-:Y:S02]  /*1238b0*/  IADD3.X RZ, P4, PT, R91, R135, RZ, P4, !PT ;  /* 0x000000875bff7210 */ /* 0x000fe4000279e4ff */
[----:B------:R-:W-:Y:S01]  /*1238c0*/  SHF.L.W.U32.HI R135, R85, 0x1, R100 ;  /* 0x0000000155877819 */ /* 0x000fe20000010e64 */
[----:B------:R-:W-:Y:S01]  /*1238d0*/  IMAD.X R81, RZ, RZ, RZ, P5 ;  /* 0x000000ffff517224 */ /* 0x000fe200028e06ff */
[----:B------:R-:W-:Y:S01]  /*1238e0*/  IADD3 R109, P5, PT, R71, R96, RZ ;  /* 0x00000060476d7210 */ /* 0x000fe20007fbe0ff */
[----:B------:R-:W-:Y:S01]  /*1238f0*/  IMAD.IADD R71, R101, 0x1, R88 ;  /* 0x0000000165477824 */ /* 0x000fe200078e0258 */
[----:B------:R-:W-:Y:S01]  /*123900*/  IADD3.X R95, P1, PT, R95, R82, RZ, P1, !PT ;  /* 0x000000525f5f7210 */ /* 0x000fe20000f3e4ff */
[----:B------:R-:W-:Y:S01]  /*123910*/  IMAD.MOV.U32 R104, RZ, RZ, R97 ;  /* 0x000000ffff687224 */ /* 0x000fe200078e0061 */
[----:B------:R-:W-:Y:S01]  /*123920*/  IADD3.X R135, P2, PT, R135, R76, RZ, P2, !PT ;  /* 0x0000004c87877210 */ /* 0x000fe2000175e4ff */
[----:B------:R-:W-:Y:S01]  /*123930*/  IMAD.X R85, RZ, RZ, RZ, P3 ;  /* 0x000000ffff557224 */ /* 0x000fe200018e06ff */
[----:B------:R-:W-:Y:S01]  /*123940*/  SHF.L.W.U32.HI R137, R100, 0x1, R71 ;  /* 0x0000000164897819 */ /* 0x000fe20000010e47 */
[----:B------:R-:W-:Y:S01]  /*123950*/  IMAD.WIDE.U32 R100, R93, 0x17c510ea, RZ ;  /* 0x17c510ea5d647825 */ /* 0x000fe200078e00ff */
[----:B------:R-:W-:-:S02]  /*123960*/  IADD3.X R88, P1, PT, R81, R83, RZ, P1, !PT ;  /* 0x0000005351587210 */ /* 0x000fc40000f3e4ff */
[----:B------:R-:W-:Y:S01]  /*123970*/  IADD3.X R103, P4, PT, R103, R74, RZ, P4, !PT ;  /* 0x0000004a67677210 */ /* 0x000fe2000279e4ff */
[C---:B------:R-:W-:Y:S01]  /*123980*/  IMAD.WIDE.U32 R82, R78.reuse, 0x17c510ea, RZ ;  /* 0x17c510ea4e527825 */ /* 0x040fe200078e00ff */
[----:B------:R-:W-:Y:S02]  /*123990*/  IADD3.X R137, P2, PT, R137, R77, RZ, P2, !PT ;  /* 0x0000004d89897210 */ /* 0x000fe4000175e4ff */
[----:B------:R-:W-:Y:S01]  /*1239a0*/  IADD3.X R85, P4, PT, R85, R75, RZ, P4, !PT ;  /* 0x0000004b55557210 */ /* 0x000fe2000279e4ff */
[----:B------:R-:W-:Y:S01]  /*1239b0*/  IMAD.WIDE.U32 R100, P3, R78, 0x1ae3a46, R100 ;  /* 0x01ae3a464e647825 */ /* 0x000fe20007860064 */
[----:B------:R-:W-:Y:S02]  /*1239c0*/  IADD3.X R94, P1, PT, R95, R94, RZ, P1, !PT ;  /* 0x0000005e5f5e7210 */ /* 0x000fe40000f3e4ff */
[----:B------:R-:W-:Y:S01]  /*1239d0*/  IADD3.X R102, P4, PT, R103, R102, RZ, P4, !PT ;  /* 0x0000006667667210 */ /* 0x000fe2000279e4ff */
[----:B------:R-:W-:Y:S01]  /*1239e0*/  IMAD.WIDE.U32 R96, R149, -0x45f6b800, RZ ;  /* 0xba09480095607825 */ /* 0x000fe200078e00ff */
[----:B------:R-:W-:-:S02]  /*1239f0*/  IADD3.X R95, P1, PT, R88, R79, RZ, P1, !PT ;  /* 0x0000004f585f7210 */ /* 0x000fc40000f3e4ff */
[----:B------:R-:W-:Y:S01]  /*123a00*/  IADD3.X R103, P4, PT, R85, R92, RZ, P4, !PT ;  /* 0x0000005c55677210 */ /* 0x000fe2000279e4ff */
[----:B------:R-:W-:Y:S01]  /*123a10*/  IMAD.X R77, RZ, RZ, RZ, P3 ;  /* 0x000000ffff4d7224 */ /* 0x000fe200018e06ff */
[----:B------:R-:W-:Y:S01]  /*123a20*/  IADD3 R83, P3, PT, R100, R83, RZ ;  /* 0x0000005364537210 */ /* 0x000fe20007f7e0ff */
[----:B------:R-:W-:Y:S01]  /*123a30*/  IMAD.WIDE.U32.X R104, R131, R131, R104, P5 ;  /* 0x0000008383687225 */ /* 0x000fe200028e0468 */
[----:B------:R-:W-:-:S03]  /*123a40*/  IADD3.X R139, P4, PT, RZ, RZ, RZ, P4, !PT ;  /* 0x000000ffff8b7210 */ /* 0x000fc6000279e4ff */
[----:B------:R-:W-:-:S04]  /*123a50*/  IMAD.WIDE.U32 R74, R98, -0x45f6b800, RZ ;  /* 0xba094800624a7825 */ /* 0x000fc800078e00ff */
[----:B------:R-:W-:-:S04]  /*123a60*/  IMAD.WIDE.U32 R96, P5, R98, 0x1ef3622f, R96 ;  /* 0x1ef3622f62607825 */ /* 0x000fc800078a0060 */
[----:B------:R-:W-:Y:S02]  /*123a70*/  IMAD.MOV.U32 R76, RZ, RZ, R101 ;  /* 0x000000ffff4c7224 */ /* 0x000fe400078e0065 */
[----:B------:R-:W-:-:S04]  /*123a80*/  IMAD.WIDE.U32 R86, R98, 0x30000000, R86 ;  /* 0x3000000062567825 */ /* 0x000fc800078e0056 */
[----:B------:R-:W-:Y:S01]  /*123a90*/  IMAD.WIDE.U32.X R76, R93, 0x1ae3a46, R76, P3 ;  /* 0x01ae3a465d4c7825 */ /* 0x000fe200018e044c */
[----:B------:R-:W-:-:S03]  /*123aa0*/  IADD3 RZ, P3, PT, R94, R74, RZ ;  /* 0x0000004a5eff7210 */ /* 0x000fc60007f7e0ff */
[----:B------:R-:W-:Y:S01]  /*123ab0*/  IMAD.X R81, RZ, RZ, RZ, P5 ;  /* 0x000000ffff517224 */ /* 0x000fe200028e06ff */
[----:B------:R-:W-:Y:S01]  /*123ac0*/  IADD3 R93, P5, PT, R96, R75, RZ ;  /* 0x0000004b605d7210 */ /* 0x000fe20007fbe0ff */
[----:B------:R-:W-:-:S03]  /*123ad0*/  IMAD.WIDE.U32 R90, R78, 0x6ca1493b, R90 ;  /* 0x6ca1493b4e5a7825 */ /* 0x000fc600078e005a */
[----:B------:R-:W-:Y:S01]  /*123ae0*/  IADD3.X RZ, P3, PT, R95, R93, RZ, P3, !PT ;  /* 0x0000005d5fff7210 */ /* 0x000fe20001f7e4ff */
[----:B------:R-:W-:Y:S01]  /*123af0*/  IMAD.IADD R147, R87, 0x1, R80 ;  /* 0x0000000157937824 */ /* 0x000fe200078e0250 */
[----:B------:R-:W-:Y:S01]  /*123b00*/  IADD3 R87, PT, PT, R91, R72, RZ ;  /* 0x000000485b577210 */ /* 0x000fe20007ffe0ff */
[----:B------:R-:W-:Y:S01]  /*123b10*/  IMAD.MOV.U32 R80, RZ, RZ, R97 ;  /* 0x000000ffff507224 */ /* 0x000fe200078e0061 */
[----:B------:R-:W-:Y:S01]  /*123b20*/  IADD3.X R91, P1, PT, RZ, RZ, RZ, P1, !PT ;  /* 0x000000ffff5b7210 */ /* 0x000fe20000f3e4ff */
[----:B------:R-:W-:-:S04]  /*123b30*/  IMAD.WIDE.U32 R74, R86, -0x1, RZ ;  /* 0xffffffff564a7825 */ /* 0x000fc800078e00ff */
[----:B------:R-:W-:-:S04]  /*123b40*/  IMAD.WIDE.U32.X R80, R149, 0x1ef3622f, R80, P5 ;  /* 0x1ef3622f95507825 */ /* 0x000fc800028e0450 */
[----:B------:R-:W-:Y:S01]  /*123b50*/  IMAD.WIDE.U32 R144, R133, R129, R144 ;  /* 0x0000008185907225 */ /* 0x000fe200078e0090 */
[----:B------:R-:W-:-:S03]  /*123b60*/  IADD3.X R91, P3, PT, R91, R80, RZ, P3, !PT ;  /* 0x000000505b5b7210 */ /* 0x000fc60001f7e4ff */
[----:B------:R-:W-:Y:S01]  /*123b70*/  IMAD.X R80, RZ, RZ, RZ, P1 ;  /* 0x000000ffff507224 */ /* 0x000fe200008e06ff */
[----:B------:R-:W-:Y:S01]  /*123b80*/  SHF.L.W.U32.HI R71, R71, 0x1, R144 ;  /* 0x0000000147477819 */ /* 0x000fe20000010e90 */
[----:B------:R-:W-:Y:S01]  /*123b90*/  IMAD.WIDE.U32 R72, R74, 0x1, RZ ;  /* 0x000000014a487825 */ /* 0x000fe200078e00ff */
[----:B------:R-:W-:Y:S02]  /*123ba0*/  IADD3 RZ, P1, PT, R102, R82, RZ ;  /* 0x0000005266ff7210 */ /* 0x000fe40007f3e0ff */
[----:B------:R-:W-:Y:S01]  /*123bb0*/  IADD3.X R80, P3, PT, R80, R81, RZ, P3, !PT ;  /* 0x0000005150507210 */ /* 0x000fe20001f7e4ff */
[----:B------:R-:W-:Y:S01]  /*123bc0*/  IMAD.WIDE.U32 R92, R149, 0xf5138f, RZ ;  /* 0x00f5138f955c7825 */ /* 0x000fe200078e00ff */
[----:B------:R-:W-:Y:S02]  /*123bd0*/  IADD3 RZ, P5, PT, R86, R72, RZ ;  /* 0x0000004856ff7210 */ /* 0x000fe40007fbe0ff */
[----:B------:R-:W-:Y:S01]  /*123be0*/  IADD3.X R72, P2, PT, R71, R70, RZ, P2, !PT ;  /* 0x0000004647487210 */ /* 0x000fe2000175e4ff */
[----:B------:R-:W-:Y:S01]  /*123bf0*/  IMAD.X R143, RZ, RZ, RZ, P4 ;  /* 0x000000ffff8f7224 */ /* 0x000fe200020e06ff */
[----:B------:R-:W-:Y:S01]  /*123c00*/  IADD3.X R90, P3, PT, R91, R90, RZ, P3, !PT ;  /* 0x0000005a5b5a7210 */ /* 0x000fe20001f7e4ff */
[----:B------:R-:W-:Y:S01]  /*123c10*/  IMAD.WIDE.U32 R92, P4, R98, 0x1a22d9f3, R92 ;  /* 0x1a22d9f3625c7825 */ /* 0x000fe2000788005c */
[----:B------:R-:W-:-:S02]  /*123c20*/  IADD3.X RZ, P1, PT, R103, R83, RZ, P1, !PT ;  /* 0x0000005367ff7210 */ /* 0x000fc40000f3e4ff */
[----:B------:R-:W-:Y:S01]  /*123c30*/  IADD3.X R91, P3, PT, R80, R87, RZ, P3, !PT ;  /* 0x00000057505b7210 */ /* 0x000fe20001f7e4ff */
[----:B------:R-:W-:Y:S01]  /*123c40*/  IMAD.WIDE.U32 R70, R98, 0xf5138f, RZ ;  /* 0x00f5138f62467825 */ /* 0x000fe200078e00ff */
[----:B------:R-:W-:-:S03]  /*123c50*/  IADD3.X R139, P1, PT, R139, R76, RZ, P1, !PT ;  /* 0x0000004c8b8b7210 */ /* 0x000fc60000f3e4ff */
[----:B------:R-:W-:Y:S01]  /*123c60*/  IMAD R79, R86, -0x7af74001, -R147 ;  /* 0x8508bfff564f7824 */ /* 0x000fe200078e0a93 */
[----:B------:R-:W-:Y:S01]  /*123c70*/  IADD3.X R143, P1, PT, R143, R77, RZ, P1, !PT ;  /* 0x0000004d8f8f7210 */ /* 0x000fe20000f3e4ff */
[----:B------:R-:W-:Y:S01]  /*123c80*/  IMAD.X R89, RZ, RZ, RZ, P4 ;  /* 0x000000ffff597224 */ /* 0x000fe200020e06ff */
[----:B------:R-:W-:Y:S01]  /*123c90*/  IADD3 R141, P4, PT, R92, R71, RZ ;  /* 0x000000475c8d7210 */ /* 0x000fe20007f9e0ff */
[----:B------:R-:W-:Y:S01]  /*123ca0*/  IMAD.WIDE.U32 R86, R149, 0x6ca1493b, RZ ;  /* 0x6ca1493b95567825 */ /* 0x000fe200078e00ff */
[----:B------:R-:W-:-:S03]  /*123cb0*/  IADD3.X R150, P1, PT, R139, R150, RZ, P1, !PT ;  /* 0x000000968b967210 */ /* 0x000fc60000f3e4ff */
[----:B------:R-:W-:Y:S01]  /*123cc0*/  IMAD.MOV.U32 R88, RZ, RZ, R93 ;  /* 0x000000ffff587224 */ /* 0x000fe200078e005d */
[----:B------:R-:W-:Y:S01]  /*123cd0*/  IADD3.X R93, P3, PT, RZ, RZ, RZ, P3, !PT ;  /* 0x000000ffff5d7210 */ /* 0x000fe20001f7e4ff */
[----:B------:R-:W-:Y:S02]  /*123ce0*/  IMAD.IADD R101, R145, 0x1, R84 ;  /* 0x0000000191657824 */ /* 0x000fe400078e0254 */
[----:B------:R-:W-:-:S03]  /*123cf0*/  IMAD.WIDE.U32.X R88, R149, 0x1a22d9f3, R88, P4 ;  /* 0x1a22d9f395587825 */ /* 0x000fc600020e0458 */
[----:B------:R-:W-:Y:S01]  /*123d00*/  SHF.L.W.U32.HI R144, R144, 0x1, R101 ;  /* 0x0000000190907819 */ /* 0x000fe20000010e65 */
[----:B------:R-:W-:-:S03]  /*123d10*/  IMAD.WIDE.U32 R86, P4, R98, -0x39c4fa40, R86 ;  /* 0xc63b05c062567825 */ /* 0x000fc60007880056 */
[----:B------:R-:W-:Y:S01]  /*123d20*/  IADD3.X R109, P2, PT, R144, R109, RZ, P2, !PT ;  /* 0x0000006d906d7210 */ /* 0x000fe2000175e4ff */
[----:B------:R-:W-:-:S04]  /*123d30*/  IMAD.WIDE.U32 R84, R98, 0x6ca1493b, RZ ;  /* 0x6ca1493b62547825 */ /* 0x000fc800078e00ff */
[----:B------:R-:W-:Y:S01]  /*123d40*/  IMAD.X R83, RZ, RZ, RZ, P4 ;  /* 0x000000ffff537224 */ /* 0x000fe200020e06ff */
[----:B------:R-:W-:Y:S01]  /*123d50*/  IADD3 R85, P4, PT, R86, R85, RZ ;  /* 0x0000005556557210 */ /* 0x000fe20007f9e0ff */
[----:B------:R-:W-:-:S04]  /*123d60*/  IMAD.WIDE.U32 R80, R149, 0x17c510ea, RZ ;  /* 0x17c510ea95507825 */ /* 0x000fc800078e00ff */
[----:B------:R-:W-:Y:S02]  /*123d70*/  IMAD.MOV.U32 R82, RZ, RZ, R87 ;  /* 0x000000ffff527224 */ /* 0x000fe400078e0057 */
[----:B------:R-:W-:-:S04]  /*123d80*/  IMAD.WIDE.U32 R102, R78, 0x17c510ea, R102 ;  /* 0x17c510ea4e667825 */ /* 0x000fc800078e0066 */
[----:B------:R-:W-:-:S04]  /*123d90*/  IMAD.WIDE.U32.X R82, R149, -0x39c4fa40, R82, P4 ;  /* 0xc63b05c095527825 */ /* 0x000fc800020e0452 */
[----:B------:R-:W-:Y:S02]  /*123da0*/  IMAD.IADD R75, R75, 0x1, R79 ;  /* 0x000000014b4b7824 */ /* 0x000fe400078e024f */
[----:B------:R-:W-:-:S04]  /*123db0*/  IMAD.WIDE.U32 R80, P4, R98, 0x1ae3a46, R80 ;  /* 0x01ae3a4662507825 */ /* 0x000fc80007880050 */
[----:B------:R-:W-:-:S04]  /*123dc0*/  IMAD.WIDE.U32 R78, R98, 0x17c510ea, RZ ;  /* 0x17c510ea624e7825 */ /* 0x000fc800078e00ff */
        /* <DEDUP_REMOVED lines=8> */
[----:B------:R-:W-:-:S04]  /*123e50*/  IMAD.WIDE.U32 R94, R98, -0x45f6b800, R94 ;  /* 0xba094800625e7825 */ /* 0x000fc800078e005e */
[----:B------:R-:W-:-:S04]  /*123e60*/  IMAD.WIDE.U32.X R76, R149, 0x1ae3a46, R76, P4 ;  /* 0x01ae3a46954c7825 */ /* 0x000fc800020e044c */
[----:B------:R-:W-:-:S04]  /*123e70*/  IMAD.WIDE.U32 R70, P4, R74, -0x7af74000, R70 ;  /* 0x8508c0004a467825 */ /* 0x000fc80007880046 */
[----:B------:R-:W-:Y:S01]  /*123e80*/  IMAD.X R97, RZ, RZ, RZ, P4 ;  /* 0x000000ffff617224 */ /* 0x000fe200020e06ff */
[----:B------:R-:W-:Y:S01]  /*123e90*/  IADD3 R70, P4, PT, R73, R70, RZ ;  /* 0x0000004649467210 */ /* 0x000fe20007f9e0ff */
[----:B------:R-:W-:-:S03]  /*123ea0*/  IMAD.WIDE.U32 R106, R133, R140, R106 ;  /* 0x0000008c856a7225 */ /* 0x000fc600078e006a */
[----:B------:R-:W-:Y:S01]  /*123eb0*/  IADD3.X RZ, P5, PT, R147, R70, RZ, P5, !PT ;  /* 0x0000004693ff7210 */ /* 0x000fe20002fbe4ff */
[----:B------:R-:W-:Y:S01]  /*123ec0*/  IMAD.IADD R73, R107, 0x1, R108 ;  /* 0x000000016b497824 */ /* 0x000fe200078e026c */
[----:B------:R-:W-:Y:S01]  /*123ed0*/  IADD3 R70, PT, PT, R95, R96, RZ ;  /* 0x000000605f467210 */ /* 0x000fe20007ffe0ff */
[----:B------:R-:W-:Y:S01]  /*123ee0*/  IMAD.MOV.U32 R96, RZ, RZ, R71 ;  /* 0x000000ffff607224 */ /* 0x000fe200078e0047 */
[----:B------:R-:W-:Y:S01]  /*123ef0*/  SHF.L.W.U32.HI R81, R101, 0x1, R106 ;  /* 0x0000000165517819 */ /* 0x000fe20000010e6a */
[----:B------:R-:W-:Y:S01]  /*123f00*/  IMAD.IADD R87, R103, 0x1, R100 ;  /* 0x0000000167577824 */ /* 0x000fe200078e0264 */
[----:B------:R-:W-:Y:S01]  /*123f10*/  SHF.L.W.U32.HI R107, R106, 0x1, R73 ;  /* 0x000000016a6b7819 */ /* 0x000fe20000010e49 */
[----:B------:R-:W-:Y:S01]  /*123f20*/  IMAD.WIDE.U32.X R96, R75, -0x7af74000, R96, P4 ;  /* 0x8508c0004b607825 */ /* 0x000fe200020e0460 */
[----:B------:R-:W-:-:S03]  /*123f30*/  IADD3.X R106, P4, PT, R145, R89, RZ, P3, !PT ;  /* 0x00000059916a7210 */ /* 0x000fc60001f9e4ff */
[----:B------:R-:W-:Y:S01]  /*123f40*/  IMAD.X R100, RZ, RZ, RZ, P0 ;  /* 0x000000ffff647224 */ /* 0x000fe200000e06ff */
[----:B------:R-:W-:Y:S01]  /*123f50*/  IADD3.X R95, P3, PT, RZ, R96, RZ, P5, !PT ;  /* 0x00000060ff5f7210 */ /* 0x000fe20002f7e4ff */
[----:B------:R-:W-:Y:S01]  /*123f60*/  IMAD.WIDE.U32 R88, R75, 0x30000000, RZ ;  /* 0x300000004b587825 */ /* 0x000fe200078e00ff */
        /* <DEDUP_REMOVED lines=12> */
[----:B------:R-:W-:Y:S01]  /*124030*/  IADD3 RZ, P5, PT, R94, R96, RZ ;  /* 0x000000605eff7210 */ /* 0x000fe20007fbe0ff */
[----:B------:R-:W-:Y:S01]  /*124040*/  IMAD.MOV.U32 R70, RZ, RZ, R89 ;  /* 0x000000ffff467224 */ /* 0x000fe200078e0059 */
[----:B------:R-:W-:Y:S01]  /*124050*/  IADD3.X R87, P1, PT, R107, R105, RZ, P1, !PT ;  /* 0x000000696b577210 */ /* 0x000fe20000f3e4ff */
[----:B------:R-:W-:Y:S01]  /*124060*/  IMAD.WIDE.U32 R106, R75, 0x6ca1493b, RZ ;  /* 0x6ca1493b4b6a7825 */ /* 0x000fe200078e00ff */
[----:B------:R-:W-:-:S02]  /*124070*/  IADD3.X R105, P4, PT, RZ, RZ, RZ, P4, !PT ;  /* 0x000000ffff697210 */ /* 0x000fc4000279e4ff */
[----:B------:R-:W-:Y:S01]  /*124080*/  IADD3.X RZ, P5, PT, R95, R97, RZ, P5, !PT ;  /* 0x000000615fff7210 */ /* 0x000fe20002fbe4ff */
[----:B------:R-:W-:Y:S01]  /*124090*/  IMAD.WIDE.U32.X R70, R75, 0x170b5d44, R70, P2 ;  /* 0x170b5d444b467825 */ /* 0x000fe200010e0446 */
[----:B------:R-:W-:Y:S02]  /*1240a0*/  IADD3.X R89, P3, PT, RZ, RZ, RZ, P3, !PT ;  /* 0x000000ffff597210 */ /* 0x000fe40001f7e4ff */
[----:B------:R-:W-:Y:S01]  /*1240b0*/  IADD3 RZ, P2, PT, R102, R84, RZ ;  /* 0x0000005466ff7210 */ /* 0x000fe20007f5e0ff */
[----:B------:R-:W-:-:S03]  /*1240c0*/  IMAD.WIDE.U32 R96, R98, 0xf5138f, R90 ;  /* 0x00f5138f62607825 */ /* 0x000fc600078e005a */
[----:B------:R-:W-:Y:S01]  /*1240d0*/  IADD3.X RZ, P2, PT, R103, R85, RZ, P2, !PT ;  /* 0x0000005567ff7210 */ /* 0x000fe2000175e4ff */
[----:B------:R-:W-:Y:S01]  /*1240e0*/  IMAD.WIDE.U32 R90, R74, 0x30000000, R94 ;  /* 0x300000004a5a7825 */ /* 0x000fe200078e005e */
[----:B------:R-:W-:Y:S02]  /*1240f0*/  IADD3.X R95, P5, PT, R89, R70, RZ, P5, !PT ;  /* 0x00000046595f7210 */ /* 0x000fe40002fbe4ff */
[----:B------:R-:W-:Y:S01]  /*124100*/  IADD3.X R105, P2, PT, R105, R82, RZ, P2, !PT ;  /* 0x0000005269697210 */ /* 0x000fe2000175e4ff */
[----:B------:R-:W-:Y:S01]  /*124110*/  IMAD.X R101, RZ, RZ, RZ, P4 ;  /* 0x000000ffff657224 */ /* 0x000fe200020e06ff */
[----:B------:R-:W-:Y:S01]  /*124120*/  IADD3.X R150, P4, PT, R150, R135, RZ, P0, !PT ;  /* 0x0000008796967210 */ /* 0x000fe2000079e4ff */
[----:B------:R-:W-:Y:S01]  /*124130*/  IMAD.X R70, RZ, RZ, RZ, P3 ;  /* 0x000000ffff467224 */ /* 0x000fe200018e06ff */
[----:B------:R-:W-:Y:S01]  /*124140*/  IADD3.X R135, P0, PT, RZ, RZ, RZ, P0, !PT ;  /* 0x000000ffff877210 */ /* 0x000fe2000071e4ff */
[----:B------:R-:W-:Y:S01]  /*124150*/  IMAD.WIDE.U32 R84, R75, -0x45f6b800, RZ ;  /* 0xba0948004b547825 */ /* 0x000fe200078e00ff */
[----:B------:R-:W-:-:S02]  /*124160*/  IADD3.X R100, P4, PT, R100, R137, RZ, P4, !PT ;  /* 0x0000008964647210 */ /* 0x000fc4000279e4ff */
[----:B------:R-:W-:Y:S01]  /*124170*/  IADD3.X R94, P5, PT, R70, R71, RZ, P5, !PT ;  /* 0x00000047465e7210 */ /* 0x000fe20002fbe4ff */
[----:B------:R-:W-:Y:S01]  /*124180*/  IMAD.WIDE.U32 R70, R90, -0x1, RZ ;  /* 0xffffffff5a467825 */ /* 0x000fe200078e00ff */
[----:B------:R-:W-:-:S03]  /*124190*/  IADD3.X R135, P4, PT, RZ, R135, RZ, P4, !PT ;  /* 0x00000087ff877210 */ /* 0x000fc6000279e4ff */
[----:B------:R-:W-:Y:S01]  /*1241a0*/  IMAD.IADD R89, R97, 0x1, R92 ;  /* 0x0000000161597824 */ /* 0x000fe200078e025c */
[----:B------:R-:W-:Y:S01]  /*1241b0*/  IADD3.X R137, PT, PT, RZ, RZ, RZ, P4, P0 ;  /* 0x000000ffff897210 */ /* 0x000fe200027e04ff */
[----:B------:R-:W-:Y:S01]  /*1241c0*/  IMAD.IADD R108, R91, 0x1, R88 ;  /* 0x000000015b6c7824 */ /* 0x000fe200078e0258 */
[----:B------:R-:W-:Y:S01]  /*1241d0*/  IADD3.X R91, P2, PT, R101, R83, RZ, P2, !PT ;  /* 0x00000053655b7210 */ /* 0x000fe2000175e4ff */
[C---:B------:R-:W-:Y:S01]  /*1241e0*/  IMAD.WIDE.U32 R92, R74.reuse, -0x45f6b800, RZ ;  /* 0xba0948004a5c7825 */ /* 0x040fe200078e00ff */
[----:B------:R-:W-:Y:S02]  /*1241f0*/  IADD3.X R88, P5, PT, R95, R96, RZ, P5, !PT ;  /* 0x000000605f587210 */ /* 0x000fe40002fbe4ff */
[----:B------:R-:W-:Y:S01]  /*124200*/  IADD3.X R150, P2, PT, R105, R150, RZ, P2, !PT ;  /* 0x0000009669967210 */ /* 0x000fe2000175e4ff */
[----:B------:R-:W-:Y:S01]  /*124210*/  IMAD.WIDE.U32 R84, P3, R74, 0x1ef3622f, R84 ;  /* 0x1ef3622f4a547825 */ /* 0x000fe20007860054 */
[----:B------:R-:W-:Y:S02]  /*124220*/  IADD3 RZ, P4, PT, R88, R92, RZ ;  /* 0x0000005c58ff7210 */ /* 0x000fe40007f9e0ff */
[----:B------:R-:W-:Y:S01]  /*124230*/  IADD3.X R89, P5, PT, R94, R89, RZ, P5, !PT ;  /* 0x000000595e597210 */ /* 0x000fe20002fbe4ff */
[----:B------:R-:W-:Y:S01]  /*124240*/  IMAD.WIDE.U32 R82, R70, 0x1, RZ ;  /* 0x0000000146527825 */ /* 0x000fe200078e00ff */
[----:B------:R-:W-:-:S02]  /*124250*/  IADD3 R95, P0, PT, R84, R93, RZ ;  /* 0x0000005d545f7210 */ /* 0x000fc40007f1e0ff */
[----:B------:R-:W-:Y:S01]  /*124260*/  IADD3.X R151, P2, PT, R91, R100, RZ, P2, !PT ;  /* 0x000000645b977210 */ /* 0x000fe2000175e4ff */
[----:B------:R-:W-:Y:S01]  /*124270*/  IMAD.X R93, RZ, RZ, RZ, P3 ;  /* 0x000000ffff5d7224 */ /* 0x000fe200018e06ff */
[C---:B------:R-:W-:Y:S01]  /*124280*/  IADD3 RZ, P3, PT, R90.reuse, R82, RZ ;  /* 0x000000525aff7210 */ /* 0x040fe20007f7e0ff */
[----:B------:R-:W-:Y:S01]  /*124290*/  IMAD.MOV.U32 R92, RZ, RZ, R85 ;  /* 0x000000ffff5c7224 */ /* 0x000fe200078e0055 */
[----:B------:R-:W-:Y:S01]  /*1242a0*/  IADD3.X R85, P5, PT, RZ, RZ, RZ, P5, !PT ;  /* 0x000000ffff557210 */ /* 0x000fe20002fbe4ff */
[----:B------:R-:W-:Y:S01]  /*1242b0*/  IMAD R101, R90, -0x7af74001, -R108 ;  /* 0x8508bfff5a657824 */ /* 0x000fe200078e0a6c */
[----:B------:R-:W-:Y:S01]  /*1242c0*/  IADD3.X RZ, P4, PT, R89, R95, RZ, P4, !PT ;  /* 0x0000005f59ff7210 */ /* 0x000fe2000279e4ff */
[----:B------:R-:W-:Y:S01]  /*1242d0*/  IMAD.WIDE.U32.X R92, R75, 0x1ef3622f, R92, P0 ;  /* 0x1ef3622f4b5c7825 */ /* 0x000fe200000e045c */
[----:B------:R-:W-:-:S03]  /*1242e0*/  IADD3 RZ, P0, PT, R150, R78, RZ ;  /* 0x0000004e96ff7210 */ /* 0x000fc60007f1e0ff */
[----:B------:R-:W-:Y:S01]  /*1242f0*/  IMAD.WIDE.U32 R90, R75, 0xf5138f, RZ ;  /* 0x00f5138f4b5a7825 */ /* 0x000fe200078e00ff */
[----:B------:R-:W-:Y:S02]  /*124300*/  IADD3.X RZ, P0, PT, R151, R79, RZ, P0, !PT ;  /* 0x0000004f97ff7210 */ /* 0x000fe4000071e4ff */
[----:B------:R-:W-:Y:S01]  /*124310*/  IADD3.X R85, P4, PT, R85, R92, RZ, P4, !PT ;  /* 0x0000005c55557210 */ /* 0x000fe2000279e4ff */
[----:B------:R-:W-:Y:S02]  /*124320*/  IMAD.X R95, RZ, RZ, RZ, P5 ;  /* 0x000000ffff5f7224 */ /* 0x000fe400028e06ff */
[----:B------:R-:W-:-:S03]  /*124330*/  IMAD.WIDE.U32 R78, R75, 0x17c510ea, RZ ;  /* 0x17c510ea4b4e7825 */ /* 0x000fc600078e00ff */
[----:B------:R-:W-:Y:S01]  /*124340*/  IADD3.X R82, P4, PT, R95, R93, RZ, P4, !PT ;  /* 0x0000005d5f527210 */ /* 0x000fe2000279e4ff */
[----:B------:R-:W-:-:S04]  /*124350*/  IMAD.WIDE.U32 R90, P5, R74, 0x1a22d9f3, R90 ;  /* 0x1a22d9f34a5a7825 */ /* 0x000fc800078a005a */
[----:B------:R-:W-:Y:S01]  /*124360*/  IMAD.WIDE.U32 R102, R98, 0x6ca1493b, R102 ;  /* 0x6ca1493b62667825 */ /* 0x000fe200078e0066 */
[----:B------:R-:W-:-:S03]  /*124370*/  IADD3.X R145, PT, PT, RZ, RZ, RZ, P5, !PT ;  /* 0x000000ffff917210 */ /* 0x000fc60002ffe4ff */
[----:B------:R-:W-:Y:S01]  /*124380*/  IMAD.WIDE.U32 R92, P5, R74, 0x1ae3a46, R78 ;  /* 0x01ae3a464a5c7825 */ /* 0x000fe200078a004e */
[----:B------:R-:W-:Y:S02]  /*124390*/  IADD3.X R79, P2, PT, RZ, RZ, RZ, P2, !PT ;  /* 0x000000ffff4f7210 */ /* 0x000fe4000175e4ff */
[----:B------:R-:W-:Y:S01]  /*1243a0*/  IADD3.X R102, P4, PT, R85, R102, RZ, P4, !PT ;  /* 0x0000006655667210 */ /* 0x000fe2000279e4ff */
[----:B------:R-:W-:Y:S01]  /*1243b0*/  IMAD.WIDE.U32 R150, R98, 0x17c510ea, R150 ;  /* 0x17c510ea62967825 */ /* 0x000fe200078e0096 */
[----:B------:R-:W-:-:S03]  /*1243c0*/  IADD3.X R76, P0, PT, R79, R76, RZ, P0, !PT ;  /* 0x0000004c4f4c7210 */ /* 0x000fc6000071e4ff */
[----:B------:R-:W-:Y:S01]  /*1243d0*/  IMAD.X R95, RZ, RZ, RZ, P5 ;  /* 0x000000ffff5f7224 */ /* 0x000fe200028e06ff */
[----:B------:R-:W-:Y:S01]  /*1243e0*/  IADD3 R98, P5, PT, R90, R149, RZ ;  /* 0x000000955a627210 */ /* 0x000fe20007fbe0ff */
[----:B------:R-:W-:Y:S02]  /*1243f0*/  IMAD.MOV.U32 R144, RZ, RZ, R91 ;  /* 0x000000ffff907224 */ /* 0x000fe400078e005b */
[----:B------:R-:W-:-:S04]  /*124400*/  IMAD.WIDE.U32 R96, R74, 0x17c510ea, RZ ;  /* 0x17c510ea4a607825 */ /* 0x000fc800078e00ff */
[----:B------:R-:W-:-:S04]  /*124410*/  IMAD.WIDE.U32.X R144, R75, 0x1a22d9f3, R144, P5 ;  /* 0x1a22d9f34b907825 */ /* 0x000fc800028e0490 */
[----:B------:R-:W-:-:S04]  /*124420*/  IMAD.WIDE.U32 R106, P5, R74, -0x39c4fa40, R106 ;  /* 0xc63b05c04a6a7825 */ /* 0x000fc800078a006a */
[----:B------:R-:W-:-:S04]  /*124430*/  IMAD.WIDE.U32 R104, R74, 0x6ca1493b, RZ ;  /* 0x6ca1493b4a687825 */ /* 0x000fc800078e00ff */
[----:B------:R-:W-:Y:S02]  /*124440*/  IMAD.IADD R71, R71, 0x1, R101 ;  /* 0x0000000147477824 */ /* 0x000fe400078e0265 */
[----:B------:R-:W-:Y:S01]  /*124450*/  IMAD.X R139, RZ, RZ, RZ, P2 ;  /* 0x000000ffff8b7224 */ /* 0x000fe200010e06ff */
[----:B------:R-:W-:Y:S01]  /*124460*/  IADD3 RZ, P2, PT, R92, R97, RZ ;  /* 0x000000615cff7210 */ /* 0x000fe20007f5e0ff */
[----:B------:R-:W-:Y:S02]  /*124470*/  IMAD.MOV.U32 R94, RZ, RZ, R93 ;  /* 0x000000ffff5e7224 */ /* 0x000fe400078e005d */
[----:B------:R-:W-:Y:S01]  /*124480*/  IMAD.X R101, RZ, RZ, RZ, P5 ;  /* 0x000000ffff657224 */ /* 0x000fe200028e06ff */
[----:B------:R-:W-:Y:S01]  /*124490*/  IADD3 R91, P5, PT, R106, R105, RZ ;  /* 0x000000696a5b7210 */ /* 0x000fe20007fbe0ff */
[----:B------:R-:W-:-:S04]  /*1244a0*/  IMAD.WIDE.U32 R92, R71, 0x1, RZ ;  /* 0x00000001475c7825 */ /* 0x000fc800078e00ff */
[----:B------:R-:W-:Y:S02]  /*1244b0*/  IMAD.MOV.U32 R100, RZ, RZ, R107 ;  /* 0x000000ffff647224 */ /* 0x000fe400078e006b */
[----:B------:R-:W-:Y:S02]  /*1244c0*/  IMAD R105, R70, -0x7af74000, R92 ;  /* 0x8508c00046697824 */ /* 0x000fe400078e025c */
[----:B------:R-:W-:-:S04]  /*1244d0*/  IMAD.WIDE.U32.X R100, R75, -0x39c4fa40, R100, P5 ;  /* 0xc63b05c04b647825 */ /* 0x000fc800028e0464 */
[----:B------:R-:W-:-:S04]  /*1244e0*/  IMAD.WIDE.U32 R92, P5, R70, -0x7af74000, R92 ;  /* 0x8508c000465c7825 */ /* 0x000fc800078a005c */
[----:B------:R-:W-:Y:S01]  /*1244f0*/  IMAD.WIDE.U32.X R94, R75, 0x1ae3a46, R94, P2 ;  /* 0x01ae3a464b5e7825 */ /* 0x000fe200010e045e */
[----:B------:R-:W-:Y:S02]  /*124500*/  IADD3 RZ, P2, PT, R83, R92, RZ ;  /* 0x0000005c53ff7210 */ /* 0x000fe40007f5e0ff */
[----:B------:R-:W-:Y:S01]  /*124510*/  IADD3.X R92, P0, PT, R139, R77, RZ, P0, !PT ;  /* 0x0000004d8b5c7210 */ /* 0x000fe2000071e4ff */
[----:B------:R-:W-:Y:S02]  /*124520*/  IMAD.IADD R79, R103, 0x1, R86 ;  /* 0x00000001674f7824 */ /* 0x000fe400078e0256 */
[----:B------:R-:W-:Y:S01]  /*124530*/  IMAD.X R77, RZ, RZ, RZ, P5 ;  /* 0x000000ffff4d7224 */ /* 0x000fe200028e06ff */
[----:B------:R-:W-:Y:S01]  /*124540*/  IADD3.X R135, P0, PT, R76, R135, RZ, P0, !PT ;  /* 0x000000874c877210 */ /* 0x000fe2000071e4ff */
[----:B------:R-:W-:Y:S01]  /*124550*/  IMAD.IADD R105, R83, 0x1, R105 ;  /* 0x0000000153697824 */ /* 0x000fe200078e0269 */
[----:B------:R-:W-:Y:S01]  /*124560*/  IADD3.X R103, P5, PT, R82, R79, RZ, P4, !PT ;  /* 0x0000004f52677210 */ /* 0x000fe200027be4ff */
[----:B------:R-:W-:Y:S01]  /*124570*/  IMAD.MOV.U32 R76, RZ, RZ, R93 ;  /* 0x000000ffff4c7224 */ /* 0x000fe200078e005d */
[----:B------:R-:W-:Y:S01]  /*124580*/  IADD3.X R92, P4, PT, R92, R137, RZ, P0, !PT ;  /* 0x000000895c5c7210 */ /* 0x000fe2000079e4ff */
[----:B------:R-:W-:Y:S01]  /*124590*/  IMAD R75, R74, 0x1ae3a46, R78 ;  /* 0x01ae3a464a4b7824 */ /* 0x000fe200078e024e */
[----:B------:R-:W-:Y:S01]  /*1245a0*/  IADD3.X R93, P5, PT, RZ, RZ, RZ, P5, !PT ;  /* 0x000000ffff5d7210 */ /* 0x000fe20002fbe4ff */
[----:B------:R-:W-:Y:S01]  /*1245b0*/  IMAD.WIDE.U32 R78, R71, 0x30000000, RZ ;  /* 0x30000000474e7825 */ /* 0x000fe200078e00ff */
[----:B------:R-:W-:-:S02]  /*1245c0*/  IADD3.X RZ, P3, PT, R108, R105, RZ, P3, !PT ;  /* 0x000000696cff7210 */ /* 0x000fc40001f7e4ff */
[----:B------:R-:W-:Y:S01]  /*1245d0*/  IADD3.X R139, PT, PT, RZ, RZ, RZ, P5, !PT ;  /* 0x000000ffff8b7210 */ /* 0x000fe20002ffe4ff */
[----:B------:R-:W-:Y:S01]  /*1245e0*/  IMAD.WIDE.U32.X R76, R71, -0x7af74000, R76, P2 ;  /* 0x8508c000474c7825 */ /* 0x000fe200010e044c */
[----:B------:R-:W-:Y:S02]  /*1245f0*/  IADD3 RZ, P2, PT, R102, R148, RZ ;  /* 0x0000009466ff7210 */ /* 0x000fe40007f5e0ff */
[----:B------:R-:W-:Y:S01]  /*124600*/  IADD3.X R72, P5, PT, R135, R72, RZ, P4, !PT ;  /* 0x0000004887487210 */ /* 0x000fe200027be4ff */
[----:B------:R-:W-:Y:S01]  /*124610*/  IMAD.WIDE.U32 R82, R71, -0x45f6b800, RZ ;  /* 0xba09480047527825 */ /* 0x000fe200078e00ff */
[----:B------:R-:W-:Y:S02]  /*124620*/  IADD3.X R135, P3, PT, RZ, R76, RZ, P3, !PT ;  /* 0x0000004cff877210 */ /* 0x000fe40001f7e4ff */
[----:B------:R-:W-:Y:S01]  /*124630*/  IADD3.X RZ, P2, PT, R103, R98, RZ, P2, !PT ;  /* 0x0000006267ff7210 */ /* 0x000fe2000175e4ff */
[--C-:B------:R-:W-:Y:S01]  /*124640*/  IMAD R105, R70, 0x170b5d44, R78.reuse ;  /* 0x170b5d4446697824 */ /* 0x100fe200078e024e */
[----:B------:R-:W-:Y:S01]  /*124650*/  IADD3.X R109, P5, PT, R92, R109, RZ, P5, !PT ;  /* 0x0000006d5c6d7210 */ /* 0x000fe20002fbe4ff */
[----:B------:R-:W-:Y:S01]  /*124660*/  IMAD.WIDE.U32 R78, P0, R70, 0x170b5d44, R78 ;  /* 0x170b5d44464e7825 */ /* 0x000fe2000780004e */
[----:B------:R-:W-:-:S02]  /*124670*/  IADD3.X R98, P4, PT, RZ, RZ, RZ, P4, !PT ;  /* 0x000000ffff627210 */ /* 0x000fc4000279e4ff */
[----:B------:R-:W-:Y:S01]  /*124680*/  IADD3.X R137, P3, PT, RZ, R77, RZ, P3, !PT ;  /* 0x0000004dff897210 */ /* 0x000fe20001f7e4ff */
[----:B------:R-:W-:Y:S01]  /*124690*/  IMAD.WIDE.U32 R88, R74, -0x45f6b800, R88 ;  /* 0xba0948004a587825 */ /* 0x000fe200078e0058 */
[----:B------:R-:W-:-:S03]  /*1246a0*/  IADD3.X R98, P5, PT, RZ, R98, RZ, P5, !PT ;  /* 0x00000062ff627210 */ /* 0x000fc60002fbe4ff */
[C---:B------:R-:W-:Y:S01]  /*1246b0*/  IMAD R107, R70.reuse, 0x1ef3622f, R82 ;  /* 0x1ef3622f466b7824 */ /* 0x040fe200078e0252 */
[----:B------:R-:W-:Y:S01]  /*1246c0*/  IADD3.X R92, P3, PT, R135, R88, RZ, P3, !PT ;  /* 0x00000058875c7210 */ /* 0x000fe20001f7e4ff */
[----:B------:R-:W-:Y:S01]  /*1246d0*/  IMAD.X R85, RZ, RZ, RZ, P0 ;  /* 0x000000ffff557224 */ /* 0x000fe200000e06ff */
[----:B------:R-:W-:Y:S01]  /*1246e0*/  IADD3.X R108, PT, PT, RZ, RZ, RZ, P5, P4 ;  /* 0x000000ffff6c7210 */ /* 0x000fe20002fe84ff */
[----:B------:R-:W-:Y:S01]  /*1246f0*/  IMAD.IADD R80, R151, 0x1, R80 ;  /* 0x0000000197507824 */ /* 0x000fe200078e0250 */
[----:B------:R-:W-:Y:S01]  /*124700*/  IADD3.X R151, P2, PT, R93, R144, RZ, P2, !PT ;  /* 0x000000905d977210 */ /* 0x000fe2000175e4ff */
[----:B------:R-:W-:-:S03]  /*124710*/  IMAD.WIDE.U32 R82, P0, R70, 0x1ef3622f, R82 ;  /* 0x1ef3622f46527825 */ /* 0x000fc60007800052 */
[----:B------:R-:W-:Y:S01]  /*124720*/  IADD3.X R145, P2, PT, R139, R145, RZ, P2, !PT ;  /* 0x000000918b917210 */ /* 0x000fe2000175e4ff */
[----:B------:R-:W-:-:S03]  /*124730*/  IMAD.WIDE.U32 R76, R70, 0x30000000, RZ ;  /* 0x30000000464c7825 */ /* 0x000fc600078e00ff */
        /* <DEDUP_REMOVED lines=9> */
[----:B------:R-:W-:Y:S01]  /*1247d0*/  IMAD.WIDE.U32 R78, R70, -0x45f6b800, RZ ;  /* 0xba094800464e7825 */ /* 0x000fe200078e00ff */
[----:B------:R-:W-:-:S02]  /*1247e0*/  IADD3.X RZ, P4, PT, R93, R77, RZ, P4, !PT ;  /* 0x0000004d5dff7210 */ /* 0x000fc4000279e4ff */
[----:B------:R-:W-:Y:S01]  /*1247f0*/  IADD3.X R137, P3, PT, RZ, RZ, RZ, P3, !PT ;  /* 0x000000ffff897210 */ /* 0x000fe20001f7e4ff */
[C---:B------:R-:W-:Y:S01]  /*124800*/  IMAD.WIDE.U32.X R76, R71.reuse, 0x170b5d44, R84, P0 ;  /* 0x170b5d44474c7825 */ /* 0x040fe200000e0454 */
[----:B------:R-:W-:Y:S02]  /*124810*/  IADD3 RZ, P0, PT, R150, R104, RZ ;  /* 0x0000006896ff7210 */ /* 0x000fe40007f1e0ff */
[----:B------:R-:W-:Y:S01]  /*124820*/  IADD3 RZ, P5, PT, R82, R79, RZ ;  /* 0x0000004f52ff7210 */ /* 0x000fe20007fbe0ff */
[----:B------:R-:W-:Y:S01]  /*124830*/  IMAD.WIDE.U32 R84, R71, 0xf5138f, RZ ;  /* 0x00f5138f47547825 */ /* 0x000fe200078e00ff */
[----:B------:R-:W-:Y:S02]  /*124840*/  IADD3.X RZ, P0, PT, R151, R91, RZ, P0, !PT ;  /* 0x0000005b97ff7210 */ /* 0x000fe4000071e4ff */
[----:B------:R-:W-:Y:S01]  /*124850*/  IADD3.X R91, P2, PT, RZ, RZ, RZ, P2, !PT ;  /* 0x000000ffff5b7210 */ /* 0x000fe2000175e4ff */
[----:B------:R-:W-:Y:S01]  /*124860*/  IMAD.MOV.U32 R88, RZ, RZ, R83 ;  /* 0x000000ffff587224 */ /* 0x000fe200078e0053 */
[----:B------:R-:W-:Y:S01]  /*124870*/  IADD3.X R137, P4, PT, R137, R76, RZ, P4, !PT ;  /* 0x0000004c89897210 */ /* 0x000fe2000279e4ff */
[----:B------:R-:W-:Y:S01]  /*124880*/  IMAD.X R76, RZ, RZ, RZ, P3 ;  /* 0x000000ffff4c7224 */ /* 0x000fe200018e06ff */
[----:B------:R-:W-:Y:S01]  /*124890*/  IADD3.X R91, P0, PT, R91, R100, RZ, P0, !PT ;  /* 0x000000645b5b7210 */ /* 0x000fe2000071e4ff */
[----:B------:R-:W-:-:S02]  /*1248a0*/  IMAD R135, R70, 0x1a22d9f3, R84 ;  /* 0x1a22d9f346877824 */ /* 0x000fc400078e0254 */
[----:B------:R-:W-:Y:S01]  /*1248b0*/  IMAD.WIDE.U32 R84, P3, R70, 0x1a22d9f3, R84 ;  /* 0x1a22d9f346547825 */ /* 0x000fe20007860054 */
[----:B------:R-:W-:-:S03]  /*1248c0*/  IADD3.X R86, P4, PT, R76, R77, RZ, P4, !PT ;  /* 0x0000004d4c567210 */ /* 0x000fc6000279e4ff */
[----:B------:R-:W-:-:S04]  /*1248d0*/  IMAD.WIDE.U32 R82, R70, 0xf5138f, RZ ;  /* 0x00f5138f46527825 */ /* 0x000fc800078e00ff */
[----:B------:R-:W-:Y:S02]  /*1248e0*/  IMAD.X R100, RZ, RZ, RZ, P2 ;  /* 0x000000ffff647224 */ /* 0x000fe400010e06ff */
[----:B------:R-:W-:-:S03]  /*1248f0*/  IMAD.WIDE.U32 R102, R74, 0xf5138f, R102 ;  /* 0x00f5138f4a667825 */ /* 0x000fc600078e0066 */
[----:B------:R-:W-:Y:S01]  /*124900*/  IADD3.X R80, P2, PT, R100, R101, RZ, P0, !PT ;  /* 0x0000006564507210 */ /* 0x000fe2000075e4ff */
[----:B------:R-:W-:Y:S01]  /*124910*/  IMAD.X R77, RZ, RZ, RZ, P3 ;  /* 0x000000ffff4d7224 */ /* 0x000fe200018e06ff */
[----:B------:R-:W-:Y:S01]  /*124920*/  IADD3 RZ, P3, PT, R84, R83, RZ ;  /* 0x0000005354ff7210 */ /* 0x000fe20007f7e0ff */
[----:B------:R-:W-:Y:S01]  /*124930*/  IMAD.IADD R103, R103, 0x1, R90 ;  /* 0x0000000167677824 */ /* 0x000fe200078e025a */
[----:B------:R-:W-:Y:S01]  /*124940*/  IADD3.X R84, P4, PT, R137, R102, RZ, P4, !PT ;  /* 0x0000006689547210 */ /* 0x000fe2000279e4ff */
[----:B------:R-:W-:-:S03]  /*124950*/  IMAD.WIDE.U32 R100, R71, 0x6ca1493b, RZ ;  /* 0x6ca1493b47647825 */ /* 0x000fc600078e00ff */
[----:B------:R-:W-:Y:S01]  /*124960*/  IADD3 RZ, P0, PT, R84, R78, RZ ;  /* 0x0000004e54ff7210 */ /* 0x000fe20007f1e0ff */
[----:B------:R-:W-:Y:S01]  /*124970*/  IMAD.MOV.U32 R76, RZ, RZ, R85 ;  /* 0x000000ffff4c7224 */ /* 0x000fe200078e0055 */
[----:B------:R-:W-:Y:S01]  /*124980*/  IADD3.X R85, P4, PT, R86, R103, RZ, P4, !PT ;  /* 0x0000006756557210 */ /* 0x000fe2000279e4ff */
[----:B------:R-:W-:Y:S01]  /*124990*/  IMAD.WIDE.U32.X R102, R71, 0x1ef3622f, R88, P5 ;  /* 0x1ef3622f47667825 */ /* 0x000fe200028e0458 */
[----:B------:R-:W-:Y:S02]  /*1249a0*/  IADD3.X R78, P2, PT, R91, R72, RZ, P2, !PT ;  /* 0x000000485b4e7210 */ /* 0x000fe4000175e4ff */
[----:B------:R-:W-:Y:S01]  /*1249b0*/  IADD3.X R141, P4, PT, RZ, RZ, RZ, P4, !PT ;  /* 0x000000ffff8d7210 */ /* 0x000fe2000279e4ff */
[----:B------:R-:W-:-:S04]  /*1249c0*/  IMAD.WIDE.U32 R92, R70, 0x30000000, R92 ;  /* 0x30000000465c7825 */ /* 0x000fc800078e005c */
[----:B------:R-:W-:-:S04]  /*1249d0*/  IMAD.WIDE.U32 R88, P5, R70, -0x39c4fa40, R100 ;  /* 0xc63b05c046587825 */ /* 0x000fc800078a0064 */
[----:B------:R-:W-:Y:S01]  /*1249e0*/  IMAD.WIDE.U32 R90, R70, 0x6ca1493b, RZ ;  /* 0x6ca1493b465a7825 */ /* 0x000fe200078e00ff */
[----:B------:R-:W-:-:S03]  /*1249f0*/  IADD3.X R145, PT, PT, RZ, RZ, RZ, P5, !PT ;  /* 0x000000ffff917210 */ /* 0x000fc60002ffe4ff */
[----:B------:R-:W-:Y:S01]  /*124a00*/  IMAD R139, R70, -0x39c4fa40, R100 ;  /* 0xc63b05c0468b7824 */ /* 0x000fe200078e0264 */
[----:B------:R-:W-:Y:S01]  /*124a10*/  IADD3 RZ, P5, PT, R88, R91, RZ ;  /* 0x0000005b58ff7210 */ /* 0x000fe20007fbe0ff */
[----:B------:R-:W-:Y:S02]  /*124a20*/  IMAD.IADD R153, R93, 0x1, R105 ;  /* 0x000000015d997824 */ /* 0x000fe400078e0269 */
[----:B------:R-:W-:-:S04]  /*124a30*/  IMAD.WIDE.U32 R100, R92, -0x1, RZ ;  /* 0xffffffff5c647825 */ /* 0x000fc800078e00ff */
[----:B------:R-:W-:-:S04]  /*124a40*/  IMAD.WIDE.U32 R104, R71, 0x17c510ea, RZ ;  /* 0x17c510ea47687825 */ /* 0x000fc800078e00ff */
[----:B------:R-:W-:Y:S02]  /*124a50*/  IMAD.MOV.U32 R144, RZ, RZ, R89 ;  /* 0x000000ffff907224 */ /* 0x000fe400078e0059 */
[----:B------:R-:W-:Y:S01]  /*124a60*/  IMAD.X R143, RZ, RZ, RZ, P4 ;  /* 0x000000ffff8f7224 */ /* 0x000fe200020e06ff */
[----:B------:R-:W-:Y:S01]  /*124a70*/  IADD3 RZ, P4, PT, R78, R96, RZ ;  /* 0x000000604eff7210 */ /* 0x000fe20007f9e0ff */
[----:B------:R-:W-:Y:S02]  /*124a80*/  IMAD.IADD R147, R75, 0x1, R97 ;  /* 0x000000014b937824 */ /* 0x000fe400078e0261 */
[----:B------:R-:W-:-:S04]  /*124a90*/  IMAD.WIDE.U32.X R148, R71, -0x39c4fa40, R144, P5 ;  /* 0xc63b05c047947825 */ /* 0x000fc800028e0490 */
[----:B------:R-:W-:-:S04]  /*124aa0*/  IMAD.WIDE.U32 R96, R100, 0x1, RZ ;  /* 0x0000000164607825 */ /* 0x000fc800078e00ff */
[----:B------:R-:W-:-:S04]  /*124ab0*/  IMAD.WIDE.U32 R88, P5, R70, 0x1ae3a46, R104 ;  /* 0x01ae3a4646587825 */ /* 0x000fc800078a0068 */
[----:B------:R-:W-:-:S04]  /*124ac0*/  IMAD.WIDE.U32 R144, R70, 0x17c510ea, RZ ;  /* 0x17c510ea46907825 */ /* 0x000fc800078e00ff */
[----:B------:R-:W-:Y:S01]  /*124ad0*/  IMAD.WIDE.U32.X R76, R71, 0x1a22d9f3, R76, P3 ;  /* 0x1a22d9f3474c7825 */ /* 0x000fe200018e044c */
[----:B------:R-:W-:-:S03]  /*124ae0*/  IADD3 RZ, P3, PT, R92, R96, RZ ;  /* 0x000000605cff7210 */ /* 0x000fc60007f7e0ff */
[----:B------:R-:W-:Y:S01]  /*124af0*/  IMAD.X R93, RZ, RZ, RZ, P5 ;  /* 0x000000ffff5d7224 */ /* 0x000fe200028e06ff */
[----:B------:R-:W-:Y:S01]  /*124b00*/  IADD3 RZ, P5, PT, R88, R145, RZ ;  /* 0x0000009158ff7210 */ /* 0x000fe20007fbe0ff */
[----:B------:R-:W-:Y:S02]  /*124b10*/  IMAD R155, R92, -0x7af74001, -R153 ;  /* 0x8508bfff5c9b7824 */ /* 0x000fe400078e0a99 */
[----:B------:R-:W-:Y:S01]  /*124b20*/  IMAD.IADD R137, R107, 0x1, R79 ;  /* 0x000000016b897824 */ /* 0x000fe200078e024f */
[----:B------:R-:W-:Y:S01]  /*124b30*/  IADD3.X R79, P2, PT, R80, R109, RZ, P2, !PT ;  /* 0x0000006d504f7210 */ /* 0x000fe2000175e4ff */
[----:B------:R-:W-:Y:S02]  /*124b40*/  IMAD.MOV.U32 R92, RZ, RZ, R89 ;  /* 0x000000ffff5c7224 */ /* 0x000fe400078e0059 */
[----:B------:R-:W-:-:S04]  /*124b50*/  IMAD.WIDE.U32 R150, R74, 0x6ca1493b, R150 ;  /* 0x6ca1493b4a967825 */ /* 0x000fc800078e0096 */
[----:B------:R-:W-:Y:S01]  /*124b60*/  IMAD.WIDE.U32.X R92, R71, 0x1ae3a46, R92, P5 ;  /* 0x01ae3a46475c7825 */ /* 0x000fe200028e045c */
[----:B------:R-:W-:Y:S02]  /*124b70*/  IADD3.X RZ, P5, PT, R85, R137, RZ, P0, !PT ;  /* 0x0000008955ff7210 */ /* 0x000fe400007be4ff */
[----:B------:R-:W-:Y:S01]  /*124b80*/  IADD3.X RZ, P0, PT, R79, R147, RZ, P4, !PT ;  /* 0x000000934fff7210 */ /* 0x000fe2000271e4ff */
[----:B------:R-:W-:Y:S01]  /*124b90*/  IMAD.IADD R71, R101, 0x1, R155 ;  /* 0x0000000165477824 */ /* 0x000fe200078e029b */
[----:B------:R-:W-:Y:S01]  /*124ba0*/  IADD3.X R141, P5, PT, R141, R102, RZ, P5, !PT ;  /* 0x000000668d8d7210 */ /* 0x000fe20002fbe4ff */
[----:B------:R-:W-:Y:S01]  /*124bb0*/  IMAD.IADD R106, R151, 0x1, R106 ;  /* 0x00000001976a7824 */ /* 0x000fe200078e026a */
[----:B------:R-:W-:Y:S01]  /*124bc0*/  IADD3.X R105, P4, PT, RZ, RZ, RZ, P2, !PT ;  /* 0x000000ffff697210 */ /* 0x000fe2000179e4ff */
[----:B------:R-:W-:Y:S01]  /*124bd0*/  IMAD.WIDE.U32 R88, R71, 0x1, RZ ;  /* 0x0000000147587825 */ /* 0x000fe200078e00ff */
[----:B------:R-:W-:Y:S02]  /*124be0*/  IADD3.X R143, P2, PT, R143, R103, RZ, P5, !PT ;  /* 0x000000678f8f7210 */ /* 0x000fe40002f5e4ff */
[----:B------:R-:W-:Y:S01]  /*124bf0*/  IADD3.X R105, P0, PT, R105, R94, RZ, P0, !PT ;  /* 0x0000005e69697210 */ /* 0x000fe2000071e4ff */
[----:B------:R-:W-:Y:S01]  /*124c00*/  IMAD R96, R100, -0x7af74000, R88 ;  /* 0x8508c00064607824 */ /* 0x000fe200078e0258 */
[----:B------:R-:W-:Y:S01]  /*124c10*/  IADD3.X R150, P2, PT, R141, R150, RZ, P2, !PT ;  /* 0x000000968d967210 */ /* 0x000fe2000175e4ff */
[----:B------:R-:W-:-:S02]  /*124c20*/  IMAD.X R103, RZ, RZ, RZ, P4 ;  /* 0x000000ffff677224 */ /* 0x000fc400020e06ff */
[----:B------:R-:W-:Y:S01]  /*124c30*/  IMAD.WIDE.U32 R88, P4, R100, -0x7af74000, R88 ;  /* 0x8508c00064587825 */ /* 0x000fe20007880058 */
[----:B------:R-:W-:Y:S02]  /*124c40*/  IADD3.X R151, P2, PT, R143, R106, RZ, P2, !PT ;  /* 0x0000006a8f977210 */ /* 0x000fe4000175e4ff */
[----:B------:R-:W-:Y:S01]  /*124c50*/  IADD3.X R103, P0, PT, R103, R95, RZ, P0, !PT ;  /* 0x0000005f67677210 */ /* 0x000fe2000071e4ff */
[C---:B------:R-:W-:Y:S01]  /*124c60*/  IMAD.IADD R72, R97.reuse, 0x1, R96 ;  /* 0x0000000161487824 */ /* 0x040fe200078e0260 */
[----:B------:R-:W-:Y:S01]  /*124c70*/  IADD3 RZ, P5, PT, R97, R88, RZ ;  /* 0x0000005861ff7210 */ /* 0x000fe20007fbe0ff */
[----:B------:R-:W-:Y:S01]  /*124c80*/  IMAD.X R95, RZ, RZ, RZ, P4 ;  /* 0x000000ffff5f7224 */ /* 0x000fe200020e06ff */
[----:B------:R-:W-:Y:S01]  /*124c90*/  IADD3 RZ, P4, PT, R150, R82, RZ ;  /* 0x0000005296ff7210 */ /* 0x000fe20007f9e0ff */
[----:B------:R-:W-:Y:S01]  /*124ca0*/  IMAD.IADD R97, R135, 0x1, R83 ;  /* 0x0000000187617824 */ /* 0x000fe200078e0253 */
[----:B------:R-:W-:Y:S01]  /*124cb0*/  IADD3.X RZ, P3, PT, R153, R72, RZ, P3, !PT ;  /* 0x0000004899ff7210 */ /* 0x000fe20001f7e4ff */
[----:B------:R-:W-:Y:S01]  /*124cc0*/  IMAD.WIDE.U32 R82, R71, 0x30000000, RZ ;  /* 0x3000000047527825 */ /* 0x000fe200078e00ff */
[----:B------:R-:W-:-:S02]  /*124cd0*/  IADD3.X R137, P2, PT, RZ, RZ, RZ, P2, !PT ;  /* 0x000000ffff897210 */ /* 0x000fc4000175e4ff */
[----:B------:R-:W-:Y:S01]  /*124ce0*/  IADD3.X RZ, P4, PT, R151, R97, RZ, P4, !PT ;  /* 0x0000006197ff7210 */ /* 0x000fe2000279e4ff */
[----:B------:R-:W-:Y:S01]  /*124cf0*/  IMAD.MOV.U32 R94, RZ, RZ, R89 ;  /* 0x000000ffff5e7224 */ /* 0x000fe200078e0059 */
[----:B------:R-:W-:Y:S01]  /*124d00*/  IADD3.X R98, P0, PT, R105, R98, RZ, P0, !PT ;  /* 0x0000006269627210 */ /* 0x000fe2000071e4ff */
[----:B------:R-:W-:Y:S01]  /*124d10*/  IMAD R101, R100, 0x170b5d44, R82 ;  /* 0x170b5d4464657824 */ /* 0x000fe200078e0252 */
[----:B------:R-:W-:Y:S01]  /*124d20*/  IADD3.X R137, P4, PT, R137, R76, RZ, P4, !PT ;  /* 0x0000004c89897210 */ /* 0x000fe2000279e4ff */
[----:B------:R-:W-:Y:S01]  /*124d30*/  IMAD.WIDE.U32.X R94, R71, -0x7af74000, R94, P5 ;  /* 0x8508c000475e7825 */ /* 0x000fe200028e045e */
[----:B------:R-:W-:-:S03]  /*124d40*/  IADD3.X R108, P0, PT, R103, R108, RZ, P0, !PT ;  /* 0x0000006c676c7210 */ /* 0x000fc6000071e4ff */
[----:B------:R-:W-:-:S04]  /*124d50*/  IMAD.WIDE.U32 R82, P5, R100, 0x170b5d44, R82 ;  /* 0x170b5d4464527825 */ /* 0x000fc800078a0052 */
[----:B------:R-:W-:Y:S01]  /*124d60*/  IMAD.WIDE.U32 R96, R70, -0x45f6b800, R84 ;  /* 0xba09480046607825 */ /* 0x000fe200078e0054 */
[----:B------:R-:W-:-:S03]  /*124d70*/  MOV R84, R83 ;  /* 0x0000005300547202 */ /* 0x000fc60000000f00 */
[----:B------:R-:W-:Y:S01]  /*124d80*/  IMAD.X R85, RZ, RZ, RZ, P5 ;  /* 0x000000ffff557224 */ /* 0x000fe200028e06ff */
[----:B------:R-:W-:Y:S01]  /*124d90*/  IADD3.X R109, P5, PT, RZ, R94, RZ, P3, !PT ;  /* 0x0000005eff6d7210 */ /* 0x000fe20001fbe4ff */
[----:B------:R-:W-:Y:S02]  /*124da0*/  IMAD.X R141, RZ, RZ, RZ, P2 ;  /* 0x000000ffff8d7224 */ /* 0x000fe400010e06ff */
[----:B------:R-:W-:Y:S01]  /*124db0*/  IMAD.WIDE.U32 R88, R100, 0x30000000, RZ ;  /* 0x3000000064587825 */ /* 0x000fe200078e00ff */
[----:B------:R-:W-:Y:S02]  /*124dc0*/  IADD3.X R94, P5, PT, RZ, R95, RZ, P5, !PT ;  /* 0x0000005fff5e7210 */ /* 0x000fe40002fbe4ff */
[----:B------:R-:W-:Y:S01]  /*124dd0*/  IADD3.X R76, P4, PT, R141, R77, RZ, P4, !PT ;  /* 0x0000004d8d4c7210 */ /* 0x000fe2000279e4ff */
[----:B------:R-:W-:Y:S01]  /*124de0*/  IMAD.WIDE.U32 R78, R74, 0x17c510ea, R78 ;  /* 0x17c510ea4a4e7825 */ /* 0x000fe200078e004e */
[----:B------:R-:W-:Y:S02]  /*124df0*/  IADD3.X R96, P2, PT, R109, R96, RZ, P5, !PT ;  /* 0x000000606d607210 */ /* 0x000fe40002f5e4ff */
        /* <DEDUP_REMOVED lines=10> */
[----:B------:R-:W-:Y:S01]  /*124ea0*/  IMAD.IADD R77, R139, 0x1, R91 ;  /* 0x000000018b4d7824 */ /* 0x000fe200078e025b */
[----:B------:R-:W-:Y:S01]  /*124eb0*/  IADD3.X R89, P2, PT, RZ, RZ, RZ, P2, !PT ;  /* 0x000000ffff597210 */ /* 0x000fe2000175e4ff */
[----:B------:R-:W-:Y:S01]  /*124ec0*/  IMAD.WIDE.U32 R150, R70, 0xf5138f, R150 ;  /* 0x00f5138f46967825 */ /* 0x000fe200078e0096 */
[----:B------:R-:W-:Y:S02]  /*124ed0*/  IADD3.X R79, P5, PT, R76, R75, RZ, P5, !PT ;  /* 0x0000004b4c4f7210 */ /* 0x000fe40002fbe4ff */
[----:B------:R-:W-:Y:S01]  /*124ee0*/  IADD3.X R89, P4, PT, R89, R84, RZ, P4, !PT ;  /* 0x0000005459597210 */ /* 0x000fe2000279e4ff */
[----:B------:R-:W-:Y:S01]  /*124ef0*/  IMAD.X R84, RZ, RZ, RZ, P2 ;  /* 0x000000ffff547224 */ /* 0x000fe200010e06ff */
[----:B------:R-:W-:Y:S01]  /*124f00*/  IADD3.X RZ, P3, PT, R79, R77, RZ, P3, !PT ;  /* 0x0000004d4fff7210 */ /* 0x000fe20001f7e4ff */
[----:B------:R-:W-:-:S03]  /*124f10*/  IMAD.WIDE.U32 R74, R71, -0x45f6b800, RZ ;  /* 0xba094800474a7825 */ /* 0x000fc600078e00ff */
[----:B------:R-:W-:Y:S01]  /*124f20*/  IADD3.X R84, P4, PT, R84, R85, RZ, P4, !PT ;  /* 0x0000005554547210 */ /* 0x000fe2000279e4ff */
[C-C-:B------:R-:W-:Y:S01]  /*124f30*/  IMAD R95, R100.reuse, 0x1ef3622f, R74.reuse ;  /* 0x1ef3622f645f7824 */ /* 0x140fe200078e024a */
[----:B------:R-:W-:Y:S01]  /*124f40*/  IADD3.X R85, P5, PT, RZ, RZ, RZ, P5, !PT ;  /* 0x000000ffff557210 */ /* 0x000fe20002fbe4ff */
[C---:B------:R-:W-:Y:S01]  /*124f50*/  IMAD.WIDE.U32 R74, P2, R100.reuse, 0x1ef3622f, R74 ;  /* 0x1ef3622f644a7825 */ /* 0x040fe2000784004a */
[----:B------:R-:W-:Y:S02]  /*124f60*/  IADD3.X R150, P4, PT, R89, R150, RZ, P4, !PT ;  /* 0x0000009659967210 */ /* 0x000fe4000279e4ff */
[----:B------:R-:W-:Y:S01]  /*124f70*/  IADD3.X R72, P3, PT, R85, R148, RZ, P3, !PT ;  /* 0x0000009455487210 */ /* 0x000fe20001f7e4ff */
[----:B------:R-:W-:-:S04]  /*124f80*/  IMAD.WIDE.U32 R82, R100, -0x45f6b800, RZ ;  /* 0xba09480064527825 */ /* 0x000fc800078e00ff */
        /* <DEDUP_REMOVED lines=12> */
[----:B------:R-:W-:Y:S01]  /*125050*/  IMAD.WIDE.U32 R76, R142, R133, RZ ;  /* 0x000000858e4c7225 */ /* 0x000fe200078e00ff */
[----:B------:R-:W-:Y:S02]  /*125060*/  IADD3.X RZ, P5, PT, R151, R83, RZ, P5, !PT ;  /* 0x0000005397ff7210 */ /* 0x000fe40002fbe4ff */
[----:B------:R-:W-:Y:S01]  /*125070*/  IADD3.X R87, P2, PT, R108, R87, RZ, P2, !PT ;  /* 0x000000576c577210 */ /* 0x000fe2000175e4ff */
[----:B------:R-:W-:Y:S01]  /*125080*/  IMAD.X R83, RZ, RZ, RZ, P4 ;  /* 0x000000ffff537224 */ /* 0x000fe200020e06ff */
[----:B------:R-:W-:Y:S01]  /*125090*/  IADD3.X R89, P5, PT, R89, R80, RZ, P5, !PT ;  /* 0x0000005059597210 */ /* 0x000fe20002fbe4ff */
[----:B------:R-:W-:Y:S01]  /*1250a0*/  IMAD.WIDE.U32 R84, R71, 0xf5138f, RZ ;  /* 0x00f5138f47547825 */ /* 0x000fe200078e00ff */
[----:B------:R-:W-:Y:S02]  /*1250b0*/  IADD3.X R74, P3, PT, R72, R75, RZ, P3, !PT ;  /* 0x0000004b484a7210 */ /* 0x000fe40001f7e4ff */
[----:B------:R-:W-:Y:S01]  /*1250c0*/  IADD3.X R72, P5, PT, R83, R81, RZ, P5, !PT ;  /* 0x0000005153487210 */ /* 0x000fe20002fbe4ff */
[----:B------:R-:W-:Y:S01]  /*1250d0*/  IMAD.WIDE.U32 R76, P4, R133, R142, R76 ;  /* 0x0000008e854c7225 */ /* 0x000fe2000788004c */
[----:B------:R-:W-:-:S03]  /*1250e0*/  IADD3.X R75, P3, PT, R148, R87, RZ, P3, !PT ;  /* 0x00000057944b7210 */ /* 0x000fc60001f7e4ff */
[----:B------:R-:W-:Y:S01]  /*1250f0*/  IMAD.X R83, RZ, RZ, RZ, P4 ;  /* 0x000000ffff537224 */ /* 0x000fe200020e06ff */
[----:B------:R-:W-:Y:S01]  /*125100*/  IADD3.X R109, P3, PT, RZ, RZ, RZ, P3, !PT ;  /* 0x000000ffff6d7210 */ /* 0x000fe20001f7e4ff */
[----:B------:R-:W-:-:S04]  /*125110*/  IMAD.WIDE.U32 R80, P4, R100, 0x1a22d9f3, R84 ;  /* 0x1a22d9f364507825 */ /* 0x000fc80007880054 */
[----:B------:R-:W-:Y:S01]  /*125120*/  IMAD.WIDE.U32 R86, R70, 0x6ca1493b, R78 ;  /* 0x6ca1493b46567825 */ /* 0x000fe200078e004e */
[----:B------:R-:W-:-:S03]  /*125130*/  IADD3.X R85, PT, PT, RZ, RZ, RZ, P4, !PT ;  /* 0x000000ffff557210 */ /* 0x000fc600027fe4ff */
[----:B------:R-:W-:Y:S01]  /*125140*/  IMAD.IADD R139, R87, 0x1, R139 ;  /* 0x00000001578b7824 */ /* 0x000fe200078e028b */
[----:B------:R-:W-:Y:S01]  /*125150*/  IADD3.X R86, P4, PT, R89, R86, RZ, P5, !PT ;  /* 0x0000005659567210 */ /* 0x000fe20002f9e4ff */
[----:B------:R-:W-:-:S03]  /*125160*/  IMAD.WIDE.U32 R78, R100, 0xf5138f, RZ ;  /* 0x00f5138f644e7825 */ /* 0x000fc600078e00ff */
[----:B------:R-:W-:Y:S01]  /*125170*/  IADD3.X R87, P4, PT, R72, R139, RZ, P4, !PT ;  /* 0x0000008b48577210 */ /* 0x000fe2000279e4ff */
[----:B------:R-:W-:Y:S01]  /*125180*/  IMAD R105, R70, 0x1ae3a46, R104 ;  /* 0x01ae3a4646697824 */ /* 0x000fe200078e0268 */
[----:B------:R-:W-:Y:S01]  /*125190*/  IADD3 RZ, P5, PT, R80, R79, RZ ;  /* 0x0000004f50ff7210 */ /* 0x000fe20007fbe0ff */
[----:B------:R-:W-:Y:S01]  /*1251a0*/  IMAD R103, R100, 0x1a22d9f3, R84 ;  /* 0x1a22d9f364677824 */ /* 0x000fe200078e0254 */
[----:B------:R-:W-:Y:S01]  /*1251b0*/  IADD3.X R107, P4, PT, RZ, RZ, RZ, P4, !PT ;  /* 0x000000ffff6b7210 */ /* 0x000fe2000279e4ff */
[----:B------:R-:W-:Y:S02]  /*1251c0*/  IMAD.IADD R91, R105, 0x1, R145 ;  /* 0x00000001695b7824 */ /* 0x000fe400078e0291 */
[----:B------:R-:W-:Y:S01]  /*1251d0*/  IMAD.X R135, RZ, RZ, RZ, P3 ;  /* 0x000000ffff877224 */ /* 0x000fe200018e06ff */
[----:B------:R-:W-:Y:S01]  /*1251e0*/  IADD3 RZ, P3, PT, R74, R144, RZ ;  /* 0x000000904aff7210 */ /* 0x000fe20007f7e0ff */
[----:B------:R-:W-:Y:S02]  /*1251f0*/  IMAD.MOV.U32 R84, RZ, RZ, R81 ;  /* 0x000000ffff547224 */ /* 0x000fe400078e0051 */
[----:B------:R-:W-:Y:S01]  /*125200*/  IMAD.WIDE.U32 R80, R71, 0x6ca1493b, RZ ;  /* 0x6ca1493b47507825 */ /* 0x000fe200078e00ff */
[----:B------:R-:W-:-:S03]  /*125210*/  IADD3.X RZ, P3, PT, R75, R91, RZ, P3, !PT ;  /* 0x0000005b4bff7210 */ /* 0x000fc60001f7e4ff */
[----:B------:R-:W-:Y:S01]  /*125220*/  IMAD.IADD R137, R103, 0x1, R79 ;  /* 0x0000000167897824 */ /* 0x000fe200078e024f */
[----:B------:R-:W-:Y:S01]  /*125230*/  IADD3.X R72, P3, PT, R109, R92, RZ, P3, !PT ;  /* 0x0000005c6d487210 */ /* 0x000fe20001f7e4ff */
[----:B------:R-:W-:Y:S01]  /*125240*/  IMAD.X R79, RZ, RZ, RZ, P4 ;  /* 0x000000ffff4f7224 */ /* 0x000fe200020e06ff */
[----:B------:R-:W-:Y:S01]  /*125250*/  IADD3 RZ, P4, PT, R86, R78, RZ ;  /* 0x0000004e56ff7210 */ /* 0x000fe20007f9e0ff */
[----:B------:R-:W-:Y:S01]  /*125260*/  IMAD.WIDE.U32.X R90, R71, 0x1a22d9f3, R84, P5 ;  /* 0x1a22d9f3475a7825 */ /* 0x000fe200028e0454 */
[----:B------:R-:W-:Y:S02]  /*125270*/  IADD3.X R78, P0, PT, RZ, RZ, RZ, P0, !PT ;  /* 0x000000ffff4e7210 */ /* 0x000fe4000071e4ff */
[----:B------:R-:W-:Y:S01]  /*125280*/  IADD3.X RZ, P4, PT, R87, R137, RZ, P4, !PT ;  /* 0x0000008957ff7210 */ /* 0x000fe2000279e4ff */
[----:B------:R-:W-:Y:S01]  /*125290*/  IMAD.WIDE.U32 R88, R133, R133, RZ ;  /* 0x0000008585587225 */ /* 0x000fe200078e00ff */
[----:B------:R-:W-:-:S03]  /*1252a0*/  IADD3.X R82, P3, PT, R135, R93, RZ, P3, !PT ;  /* 0x0000005d87527210 */ /* 0x000fc60001f7e4ff */
[----:B------:R-:W-:Y:S01]  /*1252b0*/  IMAD.WIDE.U32 R84, P5, R100, -0x39c4fa40, R80 ;  /* 0xc63b05c064547825 */ /* 0x000fe200078a0050 */
[----:B------:R-:W-:-:S03]  /*1252c0*/  SHF.L.W.U32.HI R81, R73, 0x1, R146 ;  /* 0x0000000149517819 */ /* 0x000fc60000010e92 */
[----:B------:R-:W-:Y:S01]  /*1252d0*/  IMAD.WIDE.U32 R74, R70, 0x17c510ea, R74 ;  /* 0x17c510ea464a7825 */ /* 0x000fe200078e004a */
[----:B------:R-:W-:Y:S02]  /*1252e0*/  IADD3.X R88, P1, PT, R81, R88, RZ, P1, !PT ;  /* 0x0000005851587210 */ /* 0x000fe40000f3e4ff */
[----:B------:R-:W-:Y:S01]  /*1252f0*/  IADD3.X R81, P4, PT, R107, R90, RZ, P4, !PT ;  /* 0x0000005a6b517210 */ /* 0x000fe2000279e4ff */
[----:B------:R-:W-:Y:S01]  /*125300*/  IMAD.X R73, RZ, RZ, RZ, P5 ;  /* 0x000000ffff497224 */ /* 0x000fe200028e06ff */
[----:B------:R-:W-:Y:S01]  /*125310*/  IADD3.X R107, P2, PT, RZ, R78, RZ, P2, !PT ;  /* 0x0000004eff6b7210 */ /* 0x000fe2000175e4ff */
[----:B------:R-:W-:Y:S01]  /*125320*/  IMAD.IADD R105, R75, 0x1, R105 ;  /* 0x000000014b697824 */ /* 0x000fe200078e0269 */
[----:B------:R-:W-:Y:S01]  /*125330*/  IADD3.X R90, P4, PT, R79, R91, RZ, P4, !PT ;  /* 0x0000005b4f5a7210 */ /* 0x000fe2000279e4ff */
[C---:B------:R-:W-:Y:S01]  /*125340*/  IMAD.WIDE.U32 R78, R100.reuse, 0x6ca1493b, RZ ;  /* 0x6ca1493b644e7825 */ /* 0x040fe200078e00ff */
[----:B------:R-:W-:Y:S02]  /*125350*/  IADD3 R76, P5, PT, R89, R76, RZ ;  /* 0x0000004c594c7210 */ /* 0x000fe40007fbe0ff */
[----:B------:R-:W-:Y:S01]  /*125360*/  IADD3.X R74, P4, PT, R81, R74, RZ, P4, !PT ;  /* 0x0000004a514a7210 */ /* 0x000fe2000279e4ff */
[C---:B------:R-:W-:Y:S01]  /*125370*/  IMAD R89, R100.reuse, -0x39c4fa40, R80 ;  /* 0xc63b05c064597824 */ /* 0x040fe200078e0250 */
[----:B------:R-:W-:Y:S01]  /*125380*/  IADD3.X R81, PT, PT, RZ, RZ, RZ, P2, P0 ;  /* 0x000000ffff517210 */ /* 0x000fe200017e04ff */
[----:B------:R-:W-:Y:S01]  /*125390*/  IMAD.WIDE.U32 R150, R100, -0x45f6b800, R150 ;  /* 0xba09480064967825 */ /* 0x000fe200078e0096 */
[----:B------:R-:W-:-:S02]  /*1253a0*/  IADD3.X R107, P3, PT, R72, R107, RZ, P3, !PT ;  /* 0x0000006b486b7210 */ /* 0x000fc40001f7e4ff */
[----:B------:R-:W-:Y:S01]  /*1253b0*/  IADD3 RZ, P2, PT, R84, R79, RZ ;  /* 0x0000004f54ff7210 */ /* 0x000fe20007f5e0ff */
[----:B------:R-:W-:Y:S01]  /*1253c0*/  IMAD.IADD R91, R89, 0x1, R79 ;  /* 0x00000001595b7824 */ /* 0x000fe200078e024f */
[----:B------:R-:W-:Y:S01]  /*1253d0*/  IADD3 RZ, P0, PT, R74, R78, RZ ;  /* 0x0000004e4aff7210 */ /* 0x000fe20007f1e0ff */
[----:B------:R-:W-:Y:S01]  /*1253e0*/  IMAD.MOV.U32 R72, RZ, RZ, R85 ;  /* 0x000000ffff487224 */ /* 0x000fe200078e0055 */
[----:B------:R-:W-:Y:S01]  /*1253f0*/  IADD3.X R75, P4, PT, R90, R105, RZ, P4, !PT ;  /* 0x000000695a4b7210 */ /* 0x000fe2000279e4ff */
[----:B------:R-:W-:Y:S01]  /*125400*/  IMAD.WIDE.U32 R78, R71, 0x17c510ea, RZ ;  /* 0x17c510ea474e7825 */ /* 0x000fe200078e00ff */
[----:B------:R-:W-:Y:S02]  /*125410*/  IADD3.X R82, P3, PT, R82, R81, RZ, P3, !PT ;  /* 0x0000005152527210 */ /* 0x000fe40001f7e4ff */
[----:B------:R-:W-:Y:S01]  /*125420*/  IADD3.X RZ, P0, PT, R75, R91, RZ, P0, !PT ;  /* 0x0000005b4bff7210 */ /* 0x000fe2000071e4ff */
[----:B------:R-:W-:Y:S01]  /*125430*/  IMAD.WIDE.U32.X R72, R71, -0x39c4fa40, R72, P2 ;  /* 0xc63b05c047487825 */ /* 0x000fe200010e0448 */
[----:B------:R-:W-:-:S02]  /*125440*/  IADD3.X R93, P4, PT, RZ, RZ, RZ, P4, !PT ;  /* 0x000000ffff5d7210 */ /* 0x000fc4000279e4ff */
[----:B------:R-:W-:Y:S01]  /*125450*/  SHF.L.W.U32.HI R91, R146, 0x1, R99 ;  /* 0x00000001925b7819 */ /* 0x000fe20000010e63 */
[C---:B------:R-:W-:Y:S01]  /*125460*/  IMAD.WIDE.U32 R80, P2, R100.reuse, 0x1ae3a46, R78 ;  /* 0x01ae3a4664507825 */ /* 0x040fe2000784004e */
        /* <DEDUP_REMOVED lines=9> */
[----:B------:R-:W-:Y:S01]  /*125500*/  IMAD.MOV.U32 R78, RZ, RZ, R81 ;  /* 0x000000ffff4e7224 */ /* 0x000fe200078e0051 */
        /* <DEDUP_REMOVED lines=12> */
[C---:B------:R-:W-:Y:S01]  /*1255d0*/  IMAD.WIDE.U32 R74, R100.reuse, 0x6ca1493b, R74 ;  /* 0x6ca1493b644a7825 */ /* 0x040fe200078e004a */
[----:B------:R-:W-:Y:S02]  /*1255e0*/  IADD3.X R78, PT, PT, RZ, RZ, RZ, P0, !PT ;  /* 0x000000ffff4e7210 */ /* 0x000fe400007fe4ff */
[----:B------:R-:W-:Y:S01]  /*1255f0*/  IADD3.X R81, P3, PT, RZ, RZ, RZ, P3, !PT ;  /* 0x000000ffff517210 */ /* 0x000fe20001f7e4ff */
[----:B------:R-:W-:Y:S01]  /*125600*/  IMAD.WIDE.U32 R70, R100, 0x17c510ea, R70 ;  /* 0x17c510ea64467825 */ /* 0x000fe200078e0046 */
[----:B------:R-:W-:Y:S02]  /*125610*/  IADD3.X R77, P0, PT, R78, R79, RZ, P4, !PT ;  /* 0x0000004f4e4d7210 */ /* 0x000fe4000271e4ff */
[----:B------:R-:W-:Y:S01]  /*125620*/  LEA.HI.X R99, P1, R99, R82, RZ, 0x1, P1 ;  /* 0x0000005263637211 */ /* 0x000fe20000830cff */
[----:B------:R-:W-:Y:S01]  /*125630*/  IMAD.X R76, RZ, RZ, RZ, P3 ;  /* 0x000000ffff4c7224 */ /* 0x000fe200018e06ff */
[----:B------:R-:W-:Y:S01]  /*125640*/  IADD3.X R72, P2, P0, R72, RZ, R81, P0, P2 ;  /* 0x000000ff48487210 */ /* 0x000fe20000044451 */
[----:B------:R-:W-:Y:S01]  /*125650*/  IMAD.WIDE.U32 R96, R100, 0x30000000, R96 ;  /* 0x3000000064607825 */ /* 0x000fe200078e0060 */
[----:B------:R-:W-:-:S02]  /*125660*/  MOV R80, R70 ;  /* 0x0000004600507202 */ /* 0x000fc40000000f00 */
        /* <DEDUP_REMOVED lines=85> */
.L_x_572:
[----:B------:R-:W-:Y:S05]  /*125bc0*/  BSYNC.RELIABLE B3 ;  /* 0x0000000000037941 */ /* 0x000fea0003800100 */
.L_x_571:
        /* <DEDUP_REMOVED lines=12> */
.L_x_570:
[----:B------:R-:W-:Y:S05]  /*125c90*/  BSYNC.RECONVERGENT B2 ;  /* 0x0000000000027941 */ /* 0x000fea0003800200 */
.L_x_569:
        /* <DEDUP_REMOVED lines=19> */
[----:B------:R-:W-:-:S03]  /*125dd0*/  MOV R77, R81 ;  /* 0x00000051004d7202 */ /* 0x000fc60000000f00 */
        /* <DEDUP_REMOVED lines=71> */
.L_x_576:
[----:B------:R-:W-:Y:S05]  /*126250*/  BSYNC.RELIABLE B3 ;  /* 0x0000000000037941 */ /* 0x000fea0003800100 */
.L_x_575:
        /* <DEDUP_REMOVED lines=12> */
.L_x_574:
[----:B------:R-:W-:Y:S05]  /*126320*/  BSYNC.RECONVERGENT B2 ;  /* 0x0000000000027941 */ /* 0x000fea0003800200 */
.L_x_573:
        /* <DEDUP_REMOVED lines=91> */
.L_x_580:
[----:B------:R-:W-:Y:S05]  /*1268e0*/  BSYNC.RELIABLE B3 ;  /* 0x0000000000037941 */ /* 0x000fea0003800100 */
.L_x_579:
        /* <DEDUP_REMOVED lines=12> */
.L_x_578:
[----:B------:R-:W-:Y:S05]  /*1269b0*/  BSYNC.RECONVERGENT B2 ;  /* 0x0000000000027941 */ /* 0x000fea0003800200 */
.L_x_577:
        /* <DEDUP_REMOVED lines=25> */
[----:B------:R-:W-:-:S03]  /*126b50*/  IMAD.WIDE.U32 R78, R132, R143, RZ ;  /* 0x0000008f844e7225 */ /* 0x000fc600078e00ff */
[----:B------:R-:W-:Y:S01]  /*126b60*/  IADD3.X RZ, P1, PT, R73, R71, RZ, P1, !PT ;  /* 0x0000004749ff7210 */ /* 0x000fe20000f3e4ff */
[----:B------:R-:W-:-:S04]  /*126b70*/  IMAD.WIDE.U32.X R82, R141, R132, R82, P4 ;  /* 0x000000848d527225 */ /* 0x000fc800020e0452 */
[----:B------:R-:W-:Y:S02]  /*126b80*/  IMAD.X R75, RZ, RZ, RZ, P3 ;  /* 0x000000ffff4b7224 */ /* 0x000fe400018e06ff */
[----:B------:R-:W-:Y:S01]  /*126b90*/  IMAD.MOV.U32 R74, RZ, RZ, R77 ;  /* 0x000000ffff4a7224 */ /* 0x000fe200078e004d */
[----:B------:R-:W-:Y:S01]  /*126ba0*/  IADD3.X R77, P0, PT, RZ, R82, RZ, P0, !PT ;  /* 0x00000052ff4d7210 */ /* 0x000fe2000071e4ff */
[----:B------:R-:W-:-:S03]  /*126bb0*/  IMAD.WIDE.U32 R78, P3, R144, R123, R78 ;  /* 0x0000007b904e7225 */ /* 0x000fc6000786004e */
[----:B------:R-:W-:Y:S01]  /*126bc0*/  IADD3.X R82, P0, PT, RZ, R83, RZ, P0, !PT ;  /* 0x00000053ff527210 */ /* 0x000fe2000071e4ff */
[----:B------:R-:W-:-:S04]  /*126bd0*/  IMAD.WIDE.U32.X R74, R137, R134, R74, P2 ;  /* 0x00000086894a7225 */ /* 0x000fc800010e044a */
[----:B------:R-:W-:Y:S01]  /*126be0*/  IMAD.WIDE.U32 R80, R123, R143, RZ ;  /* 0x0000008f7b507225 */ /* 0x000fe200078e00ff */
[----:B------:R-:W-:-:S03]  /*126bf0*/  IADD3.X R108, P1, PT, RZ, R74, RZ, P1, !PT ;  /* 0x0000004aff6c7210 */ /* 0x000fc60000f3e4ff */
[----:B------:R-:W-:Y:S01]  /*126c00*/  IMAD.X R71, RZ, RZ, RZ, P3 ;  /* 0x000000ffff477224 */ /* 0x000fe200018e06ff */
[----:B------:R-:W-:Y:S01]  /*126c10*/  IADD3 R83, P3, PT, R81, R78, RZ ;  /* 0x0000004e51537210 */ /* 0x000fe20007f7e0ff */
[----:B------:R-:W-:Y:S01]  /*126c20*/  IMAD.WIDE.U32 R94, R134, R139, RZ ;  /* 0x0000008b865e7225 */ /* 0x000fe200078e00ff */
[----:B------:R-:W-:Y:S02]  /*126c30*/  IADD3.X R81, P2, PT, R77, R80, RZ, P0, !PT ;  /* 0x000000504d517210 */ /* 0x000fe4000075e4ff */
[----:B------:R-:W-:Y:S01]  /*126c40*/  IADD3.X R77, P0, PT, RZ, R75, RZ, P1, !PT ;  /* 0x0000004bff4d7210 */ /* 0x000fe20000f1e4ff */
[----:B------:R-:W-:Y:S01]  /*126c50*/  IMAD.MOV.U32 R70, RZ, RZ, R79 ;  /* 0x000000ffff467224 */ /* 0x000fe200078e004f */
[----:B------:R-:W-:Y:S01]  /*126c60*/  IADD3.X R78, P2, PT, R82, R83, RZ, P2, !PT ;  /* 0x00000053524e7210 */ /* 0x000fe2000175e4ff */
[----:B------:R-:W-:Y:S01]  /*126c70*/  IMAD.WIDE.U32 R74, R125, R139, RZ ;  /* 0x0000008b7d4a7225 */ /* 0x000fe200078e00ff */
[----:B------:R-:W-:-:S03]  /*126c80*/  IADD3.X R108, P0, PT, R108, R81, RZ, P0, !PT ;  /* 0x000000516c6c7210 */ /* 0x000fc6000071e4ff */
[----:B------:R-:W-:Y:S01]  /*126c90*/  IMAD.WIDE.U32 R94, P4, R141, R125, R94 ;  /* 0x0000007d8d5e7225 */ /* 0x000fe2000788005e */
[----:B------:R-:W-:Y:S02]  /*126ca0*/  IADD3.X R109, P0, PT, R77, R78, RZ, P0, !PT ;  /* 0x0000004e4d6d7210 */ /* 0x000fe4000071e4ff */
[----:B------:R-:W-:Y:S01]  /*126cb0*/  IADD3 RZ, P1, PT, R108, R74, RZ ;  /* 0x0000004a6cff7210 */ /* 0x000fe20007f3e0ff */
[----:B------:R-:W-:Y:S01]  /*126cc0*/  IMAD.WIDE.U32.X R70, R144, R132, R70, P3 ;  /* 0x0000008490467225 */ /* 0x000fe200018e0446 */
[----:B------:R-:W-:Y:S02]  /*126cd0*/  IADD3 R81, P3, PT, R94, R75, RZ ;  /* 0x0000004b5e517210 */ /* 0x000fe40007f7e0ff */
[----:B------:R-:W-:Y:S01]  /*126ce0*/  IADD3.X R77, P0, PT, RZ, RZ, RZ, P0, !PT ;  /* 0x000000ffff4d7210 */ /* 0x000fe2000071e4ff */
[----:B------:R-:W-:Y:S01]  /*126cf0*/  IMAD.WIDE.U32 R78, R132, R145, RZ ;  /* 0x00000091844e7225 */ /* 0x000fe200078e00ff */
[----:B------:R-:W-:Y:S02]  /*126d00*/  IADD3.X R87, P2, PT, RZ, R70, RZ, P2, !PT ;  /* 0x00000046ff577210 */ /* 0x000fe4000175e4ff */
[----:B------:R-:W-:Y:S01]  /*126d10*/  IADD3.X RZ, P1, PT, R109, R81, RZ, P1, !PT ;  /* 0x000000516dff7210 */ /* 0x000fe20000f3e4ff */
[----:B------:R-:W-:Y:S01]  /*126d20*/  IMAD.X R75, RZ, RZ, RZ, P4 ;  /* 0x000000ffff4b7224 */ /* 0x000fe200020e06ff */
[----:B------:R-:W-:Y:S01]  /*126d30*/  IADD3.X R88, P2, PT, RZ, R71, RZ, P2, !PT ;  /* 0x00000047ff587210 */ /* 0x000fe2000175e4ff */
[----:B------:R-:W-:-:S02]  /*126d40*/  IMAD.MOV.U32 R74, RZ, RZ, R95 ;  /* 0x000000ffff4a7224 */ /* 0x000fc400078e005f */
[----:B------:R-:W-:-:S04]  /*126d50*/  IMAD.WIDE.U32 R78, P4, R146, R123, R78 ;  /* 0x0000007b924e7225 */ /* 0x000fc8000788004e */
[----:B------:R-:W-:Y:S01]  /*126d60*/  IMAD.WIDE.U32.X R74, R141, R134, R74, P3 ;  /* 0x000000868d4a7225 */ /* 0x000fe200018e044a */
[----:B------:R-:W-:-:S03]  /*126d70*/  IADD3.X R81, PT, PT, RZ, RZ, RZ, P4, !PT ;  /* 0x000000ffff517210 */ /* 0x000fc600027fe4ff */
[----:B------:R-:W-:Y:S01]  /*126d80*/  IMAD.WIDE.U32 R82, R123, R145, RZ ;  /* 0x000000917b527225 */ /* 0x000fe200078e00ff */
[----:B------:R-:W-:-:S03]  /*126d90*/  IADD3.X R74, P1, PT, R77, R74, RZ, P1, !PT ;  /* 0x0000004a4d4a7210 */ /* 0x000fc60000f3e4ff */
[----:B------:R-:W-:Y:S01]  /*126da0*/  IMAD.X R77, RZ, RZ, RZ, P0 ;  /* 0x000000ffff4d7224 */ /* 0x000fe200000e06ff */
[----:B------:R-:W-:Y:S01]  /*126db0*/  IADD3 R83, P4, PT, R83, R78, RZ ;  /* 0x0000004e53537210 */ /* 0x000fe20007f9e0ff */
[----:B------:R-:W-:Y:S01]  /*126dc0*/  IMAD.WIDE.U32 R70, R132, R147, RZ ;  /* 0x0000009384467225 */ /* 0x000fe200078e00ff */
[----:B------:R-:W-:Y:S02]  /*126dd0*/  IADD3.X R87, P0, PT, R87, R82, RZ, P2, !PT ;  /* 0x0000005257577210 */ /* 0x000fe4000171e4ff */
[----:B------:R-:W-:Y:S01]  /*126de0*/  IADD3.X R75, P1, PT, R77, R75, RZ, P1, !PT ;  /* 0x0000004b4d4b7210 */ /* 0x000fe20000f3e4ff */
[----:B------:R-:W-:Y:S01]  /*126df0*/  IMAD.MOV.U32 R80, RZ, RZ, R79 ;  /* 0x000000ffff507224 */ /* 0x000fe200078e004f */
[----:B------:R-:W-:Y:S01]  /*126e00*/  IADD3.X R88, P0, PT, R88, R83, RZ, P0, !PT ;  /* 0x0000005358587210 */ /* 0x000fe2000071e4ff */
[----:B------:R-:W-:-:S04]  /*126e10*/  IMAD.WIDE.U32 R82, R134, R143, RZ ;  /* 0x0000008f86527225 */ /* 0x000fc800078e00ff */
[----:B------:R-:W-:-:S04]  /*126e20*/  IMAD.WIDE.U32 R70, P2, R148, R123, R70 ;  /* 0x0000007b94467225 */ /* 0x000fc80007840046 */
[----:B------:R-:W-:Y:S01]  /*126e30*/  IMAD.X R85, RZ, RZ, RZ, P2 ;  /* 0x000000ffff557224 */ /* 0x000fe200010e06ff */
[----:B------:R-:W-:Y:S01]  /*126e40*/  IADD3.X R74, P2, PT, R74, R87, RZ, P1, !PT ;  /* 0x000000574a4a7210 */ /* 0x000fe20000f5e4ff */
[----:B------:R-:W-:-:S03]  /*126e50*/  IMAD.WIDE.U32 R78, R127, R135, RZ ;  /* 0x000000877f4e7225 */ /* 0x000fc600078e00ff */
[----:B------:R-:W-:Y:S01]  /*126e60*/  IADD3.X R75, P2, PT, R75, R88, RZ, P2, !PT ;  /* 0x000000584b4b7210 */ /* 0x000fe2000175e4ff */
[----:B------:R-:W-:-:S03]  /*126e70*/  IMAD.WIDE.U32 R82, P5, R144, R125, R82 ;  /* 0x0000007d90527225 */ /* 0x000fc600078a0052 */
[----:B------:R-:W-:Y:S01]  /*126e80*/  IADD3.X R99, P2, PT, RZ, RZ, RZ, P2, !PT ;  /* 0x000000ffff637210 */ /* 0x000fe2000175e4ff */
[----:B------:R-:W-:-:S04]  /*126e90*/  IMAD.WIDE.U32 R90, R125, R143, RZ ;  /* 0x0000008f7d5a7225 */ /* 0x000fc800078e00ff */
[----:B------:R-:W-:Y:S01]  /*126ea0*/  IMAD.WIDE.U32.X R80, R146, R132, R80, P4 ;  /* 0x0000008492507225 */ /* 0x000fe200020e0450 */
[----:B------:R-:W-:-:S03]  /*126eb0*/  IADD3 R87, P4, PT, R82, R91, RZ ;  /* 0x0000005b52577210 */ /* 0x000fc60007f9e0ff */
[----:B------:R-:W-:-:S04]  /*126ec0*/  IMAD.WIDE.U32 R92, R136, R135, RZ ;  /* 0x00000087885c7225 */ /* 0x000fc800078e00ff */
[----:B------:R-:W-:-:S04]  /*126ed0*/  IMAD.WIDE.U32 R78, P3, R137, R136, R78 ;  /* 0x00000088894e7225 */ /* 0x000fc8000786004e */
[----:B------:R-:W-:Y:S01]  /*126ee0*/  IMAD.X R89, RZ, RZ, RZ, P5 ;  /* 0x000000ffff597224 */ /* 0x000fe200028e06ff */
[----:B------:R-:W-:Y:S01]  /*126ef0*/  IADD3 R95, P5, PT, R78, R93, RZ ;  /* 0x0000005d4e5f7210 */ /* 0x000fe20007fbe0ff */
[----:B------:R-:W-:-:S04]  /*126f00*/  IMAD.WIDE.U32 R108, R139, R125, R108 ;  /* 0x0000007d8b6c7225 */ /* 0x000fc800078e006c */
[----:B------:R-:W-:Y:S01]  /*126f10*/  IMAD.MOV.U32 R88, RZ, RZ, R83 ;  /* 0x000000ffff587224 */ /* 0x000fe200078e0053 */
[----:B------:R-:W-:Y:S01]  /*126f20*/  IADD3.X R83, P0, PT, RZ, R80, RZ, P0, !PT ;  /* 0x00000050ff537210 */ /* 0x000fe2000071e4ff */
[----:B------:R-:W-:-:S04]  /*126f30*/  IMAD.WIDE.U32 R104, R123, R147, RZ ;  /* 0x000000937b687225 */ /* 0x000fc800078e00ff */
[----:B------:R-:W-:Y:S01]  /*126f40*/  IMAD.WIDE.U32.X R88, R144, R134, R88, P4 ;  /* 0x0000008690587225 */ /* 0x000fe200020e0458 */
[----:B------:R-:W-:Y:S02]  /*126f50*/  IADD3 RZ, P4, PT, R108, R92, RZ ;  /* 0x0000005c6cff7210 */ /* 0x000fe40007f9e0ff */
[----:B------:R-:W-:Y:S01]  /*126f60*/  IADD3 R98, P1, PT, R105, R70, RZ ;  /* 0x0000004669627210 */ /* 0x000fe20007f3e0ff */
[----:B------:R-:W-:Y:S01]  /*126f70*/  IMAD.IADD R109, R109, 0x1, R94 ;  /* 0x000000016d6d7824 */ /* 0x000fe200078e025e */
[----:B------:R-:W-:Y:S01]  /*126f80*/  IADD3.X R105, P0, PT, RZ, R81, RZ, P0, !PT ;  /* 0x00000051ff697210 */ /* 0x000fe2000071e4ff */
[----:B------:R-:W-:Y:S01]  /*126f90*/  IMAD.X R91, RZ, RZ, RZ, P3 ;  /* 0x000000ffff5b7224 */ /* 0x000fe200018e06ff */
[----:B------:R-:W-:Y:S01]  /*126fa0*/  IADD3 RZ, P3, PT, R74, R90, RZ ;  /* 0x0000005a4aff7210 */ /* 0x000fe20007f7e0ff */
[----:B------:R-:W-:Y:S01]  /*126fb0*/  IMAD.MOV.U32 R90, RZ, RZ, R79 ;  /* 0x000000ffff5a7224 */ /* 0x000fe200078e004f */
[----:B------:R-:W-:Y:S01]  /*126fc0*/  IADD3.X RZ, P4, PT, R109, R95, RZ, P4, !PT ;  /* 0x0000005f6dff7210 */ /* 0x000fe2000279e4ff */
[----:B------:R-:W-:Y:S01]  /*126fd0*/  IMAD.MOV.U32 R84, RZ, RZ, R71 ;  /* 0x000000ffff547224 */ /* 0x000fe200078e0047 */
[----:B------:R-:W-:Y:S01]  /*126fe0*/  IADD3.X RZ, P3, PT, R75, R87, RZ, P3, !PT ;  /* 0x000000574bff7210 */ /* 0x000fe20001f7e4ff */
[----:B------:R-:W-:Y:S01]  /*126ff0*/  IMAD.WIDE.U32 R70, R100, -0x1, RZ ;  /* 0xffffffff64467825 */ /* 0x000fe200078e00ff */
[----:B------:R-:W-:-:S02]  /*127000*/  IADD3.X R104, P0, PT, R83, R104, RZ, P0, !PT ;  /* 0x0000006853687210 */ /* 0x000fc4000071e4ff */
[----:B------:R-:W-:Y:S01]  /*127010*/  IADD3.X R99, P3, PT, R99, R88, RZ, P3, !PT ;  /* 0x0000005863637210 */ /* 0x000fe20001f7e4ff */
[----:B------:R-:W-:Y:S01]  /*127020*/  IMAD.WIDE.U32 R94, R132, R149, RZ ;  /* 0x00000095845e7225 */ /* 0x000fe200078e00ff */
[----:B------:R-:W-:-:S03]  /*127030*/  IADD3.X R105, P0, PT, R105, R98, RZ, P0, !PT ;  /* 0x0000006269697210 */ /* 0x000fc6000071e4ff */
[----:B------:R-:W-:-:S04]  /*127040*/  IMAD.WIDE.U32.X R90, R137, R127, R90, P5 ;  /* 0x0000007f895a7225 */ /* 0x000fc800028e045a */
[----:B------:R-:W-:Y:S01]  /*127050*/  IMAD.X R77, RZ, RZ, RZ, P2 ;  /* 0x000000ffff4d7224 */ /* 0x000fe200010e06ff */
[----:B------:R-:W-:Y:S01]  /*127060*/  IADD3.X R79, P4, PT, RZ, R90, RZ, P4, !PT ;  /* 0x0000005aff4f7210 */ /* 0x000fe2000279e4ff */
[----:B------:R-:W-:-:S03]  /*127070*/  IMAD.WIDE.U32 R96, R70, 0x1, RZ ;  /* 0x0000000146607825 */ /* 0x000fc600078e00ff */
[----:B------:R-:W-:Y:S01]  /*127080*/  IADD3.X R92, P3, PT, R77, R89, RZ, P3, !PT ;  /* 0x000000594d5c7210 */ /* 0x000fe20001f7e4ff */
[----:B------:R-:W-:Y:S01]  /*127090*/  IMAD.WIDE.U32 R80, R134, R145, RZ ;  /* 0x0000009186507225 */ /* 0x000fe200078e00ff */
[----:B------:R-:W-:Y:S02]  /*1270a0*/  IADD3 RZ, P2, PT, R100, R96, RZ ;  /* 0x0000006064ff7210 */ /* 0x000fe40007f5e0ff */
[----:B------:R-:W-:Y:S01]  /*1270b0*/  IADD3.X R103, P4, PT, RZ, R91, RZ, P4, !PT ;  /* 0x0000005bff677210 */ /* 0x000fe2000279e4ff */
[----:B------:R-:W-:Y:S01]  /*1270c0*/  IMAD.WIDE.U32 R94, P5, R151, R123, R94 ;  /* 0x0000007b975e7225 */ /* 0x000fe200078a005e */
[----:B------:R-:W-:-:S03]  /*1270d0*/  IADD3.X R104, P3, PT, R99, R104, RZ, P3, !PT ;  /* 0x0000006863687210 */ /* 0x000fc60001f7e4ff */
[----:B------:R-:W-:Y:S01]  /*1270e0*/  IMAD R93, R100, -0x7af74001, -R86 ;  /* 0x8508bfff645d7824 */ /* 0x000fe200078e0a56 */
[----:B------:R-:W-:Y:S01]  /*1270f0*/  IADD3.X R105, P3, PT, R92, R105, RZ, P3, !PT ;  /* 0x000000695c697210 */ /* 0x000fe20001f7e4ff */
[----:B------:R-:W-:-:S04]  /*127100*/  IMAD.WIDE.U32 R74, R143, R125, R74 ;  /* 0x0000007d8f4a7225 */ /* 0x000fc800078e004a */
[----:B------:R-:W-:Y:S01]  /*127110*/  IMAD.X R77, RZ, RZ, RZ, P5 ;  /* 0x000000ffff4d7224 */ /* 0x000fe200028e06ff */
[----:B------:R-:W-:Y:S01]  /*127120*/  IADD3.X R102, P4, PT, R79, R74, RZ, P4, !PT ;  /* 0x0000004a4f667210 */ /* 0x000fe2000279e4ff */
[----:B------:R-:W-:-:S04]  /*127130*/  IMAD.WIDE.U32 R80, P5, R146, R125, R80 ;  /* 0x0000007d92507225 */ /* 0x000fc800078a0050 */
[----:B------:R-:W-:Y:S01]  /*127140*/  IMAD.WIDE.U32 R90, R125, R145, RZ ;  /* 0x000000917d5a7225 */ /* 0x000fe200078e00ff */
[----:B------:R-:W-:-:S03]  /*127150*/  MOV R74, R81 ;  /* 0x00000051004a7202 */ /* 0x000fc60000000f00 */
[----:B------:R-:W-:-:S04]  /*127160*/  IMAD.WIDE.U32 R100, R127, R139, RZ ;  /* 0x0000008b7f647225 */ /* 0x000fc800078e00ff */
[----:B------:R-:W-:Y:S02]  /*127170*/  IMAD.IADD R96, R75, 0x1, R82 ;  /* 0x000000014b607824 */ /* 0x000fe400078e0252 */
[----:B------:R-:W-:Y:S01]  /*127180*/  IMAD.X R75, RZ, RZ, RZ, P5 ;  /* 0x000000ffff4b7224 */ /* 0x000fe200028e06ff */
[----:B------:R-:W-:Y:S01]  /*127190*/  IADD3 R79, P5, PT, R80, R91, RZ ;  /* 0x0000005b504f7210 */ /* 0x000fe20007fbe0ff */
[----:B------:R-:W-:Y:S01]  /*1271a0*/  IMAD.WIDE.U32.X R84, R148, R132, R84, P1 ;  /* 0x0000008494547225 */ /* 0x000fe200008e0454 */
[----:B------:R-:W-:-:S03]  /*1271b0*/  IADD3.X R103, P4, PT, R103, R96, RZ, P4, !PT ;  /* 0x0000006067677210 */ /* 0x000fc6000279e4ff */
[----:B------:R-:W-:-:S04]  /*1271c0*/  IMAD.WIDE.U32 R88, R136, R139, RZ ;  /* 0x0000008b88587225 */ /* 0x000fc800078e00ff */
[----:B------:R-:W-:-:S04]  /*1271d0*/  IMAD.WIDE.U32 R100, P1, R141, R136, R100 ;  /* 0x000000888d647225 */ /* 0x000fc80007820064 */
[----:B------:R-:W-:Y:S02]  /*1271e0*/  IMAD.IADD R93, R71, 0x1, R93 ;  /* 0x00000001475d7824 */ /* 0x000fe400078e025d */
[----:B------:R-:W-:Y:S01]  /*1271f0*/  IMAD.WIDE.U32.X R74, R146, R134, R74, P5 ;  /* 0x00000086924a7225 */ /* 0x000fe200028e044a */
[----:B------:R-:W-:-:S03]  /*127200*/  IADD3 RZ, P5, PT, R102, R88, RZ ;  /* 0x0000005866ff7210 */ /* 0x000fc60007fbe0ff */
[----:B------:R-:W-:Y:S01]  /*127210*/  IMAD.X R83, RZ, RZ, RZ, P1 ;  /* 0x000000ffff537224 */ /* 0x000fe200008e06ff */
[----:B------:R-:W-:Y:S01]  /*127220*/  IADD3 R81, P1, PT, R100, R89, RZ ;  /* 0x0000005964517210 */ /* 0x000fe20007f3e0ff */
[----:B------:R-:W-:-:S03]  /*127230*/  IMAD.WIDE.U32 R88, R93, 0x1, RZ ;  /* 0x000000015d587825 */ /* 0x000fc600078e00ff */
[----:B------:R-:W-:Y:S01]  /*127240*/  IADD3.X RZ, P5, PT, R103, R81, RZ, P5, !PT ;  /* 0x0000005167ff7210 */ /* 0x000fe20002fbe4ff */
[----:B------:R-:W-:Y:S02]  /*127250*/  IMAD.MOV.U32 R82, RZ, RZ, R101 ;  /* 0x000000ffff527224 */ /* 0x000fe400078e0065 */
[----:B------:R-:W-:-:S04]  /*127260*/  IMAD.WIDE.U32 R72, R135, R125, R72 ;  /* 0x0000007d87487225 */ /* 0x000fc800078e0048 */
[----:B------:R-:W-:-:S04]  /*127270*/  IMAD.WIDE.U32.X R82, R141, R127, R82, P1 ;  /* 0x0000007f8d527225 */ /* 0x000fc800008e0452 */
[----:B------:R-:W-:-:S04]  /*127280*/  IMAD.WIDE.U32 R88, P1, R70, -0x7af74000, R88 ;  /* 0x8508c00046587825 */ /* 0x000fc80007820058 */
[----:B------:R-:W-:Y:S01]  /*127290*/  IMAD.X R87, RZ, RZ, RZ, P1 ;  /* 0x000000ffff577224 */ /* 0x000fe200008e06ff */
[----:B------:R-:W-:Y:S01]  /*1272a0*/  IADD3 R97, P1, PT, R97, R88, RZ ;  /* 0x0000005861617210 */ /* 0x000fe20007f3e0ff */
[----:B------:R-:W-:Y:S02]  /*1272b0*/  IMAD.IADD R73, R73, 0x1, R76 ;  /* 0x0000000149497824 */ /* 0x000fe400078e024c */
[----:B------:R-:W-:Y:S01]  /*1272c0*/  IMAD.MOV.U32 R76, RZ, RZ, R95 ;  /* 0x000000ffff4c7224 */ /* 0x000fe200078e005f */
[----:B------:R-:W-:Y:S01]  /*1272d0*/  IADD3.X RZ, P2, PT, R86, R97, RZ, P2, !PT ;  /* 0x0000006156ff7210 */ /* 0x000fe2000175e4ff */
[----:B------:R-:W-:Y:S01]  /*1272e0*/  IMAD.MOV.U32 R86, RZ, RZ, R89 ;  /* 0x000000ffff567224 */ /* 0x000fe200078e0059 */
[----:B------:R-:W-:Y:S01]  /*1272f0*/  IADD3.X R89, P4, PT, RZ, RZ, RZ, P4, !PT ;  /* 0x000000ffff597210 */ /* 0x000fe2000279e4ff */
[----:B------:R-:W-:-:S04]  /*127300*/  IMAD.WIDE.U32 R108, R135, R136, R108 ;  /* 0x00000088876c7225 */ /* 0x000fc800078e006c */
[----:B------:R-:W-:Y:S01]  /*127310*/  IMAD.WIDE.U32.X R96, R93, -0x7af74000, R86, P1 ;  /* 0x8508c0005d607825 */ /* 0x000fe200008e0456 */
[----:B------:R-:W-:-:S03]  /*127320*/  IADD3 RZ, P1, PT, R104, R90, RZ ;  /* 0x0000005a68ff7210 */ /* 0x000fc60007f3e0ff */
[----:B------:R-:W-:Y:S01]  /*127330*/  IMAD.WIDE.U32 R86, R123, R149, RZ ;  /* 0x000000957b567225 */ /* 0x000fe200078e00ff */
[----:B------:R-:W-:Y:S02]  /*127340*/  IADD3.X R71, P2, PT, RZ, R96, RZ, P2, !PT ;  /* 0x00000060ff477210 */ /* 0x000fe4000175e4ff */
[----:B------:R-:W-:Y:S01]  /*127350*/  IADD3.X RZ, P1, PT, R105, R79, RZ, P1, !PT ;  /* 0x0000004f69ff7210 */ /* 0x000fe20000f3e4ff */
[----:B------:R-:W-:Y:S01]  /*127360*/  IMAD.X R91, RZ, RZ, RZ, P4 ;  /* 0x000000ffff5b7224 */ /* 0x000fe200020e06ff */
[----:B------:R-:W-:Y:S01]  /*127370*/  IADD3 R99, P4, PT, R87, R94, RZ ;  /* 0x0000005e57637210 */ /* 0x000fe20007f9e0ff */
[----:B------:R-:W-:Y:S01]  /*127380*/  IMAD.WIDE.U32 R94, R134, R147, RZ ;  /* 0x00000093865e7225 */ /* 0x000fe200078e00ff */
[----:B------:R-:W-:Y:S02]  /*127390*/  IADD3.X R87, P0, PT, RZ, R84, RZ, P0, !PT ;  /* 0x00000054ff577210 */ /* 0x000fe4000071e4ff */
[----:B------:R-:W-:Y:S01]  /*1273a0*/  IADD3.X R96, P2, PT, RZ, R97, RZ, P2, !PT ;  /* 0x00000061ff607210 */ /* 0x000fe2000175e4ff */
[----:B------:R-:W-:Y:S01]  /*1273b0*/  IMAD.WIDE.U32.X R76, R151, R132, R76, P4 ;  /* 0x00000084974c7225 */ /* 0x000fe200020e044c */
[----:B------:R-:W-:-:S02]  /*1273c0*/  IADD3.X R84, P0, PT, RZ, R85, RZ, P0, !PT ;  /* 0x00000055ff547210 */ /* 0x000fc4000071e4ff */
[----:B------:R-:W-:Y:S01]  /*1273d0*/  IADD3.X R72, P2, PT, R71, R72, RZ, P2, !PT ;  /* 0x0000004847487210 */ /* 0x000fe2000175e4ff */
[----:B------:R-:W-:Y:S01]  /*1273e0*/  IMAD.WIDE.U32 R94, P4, R148, R125, R94 ;  /* 0x0000007d945e7225 */ /* 0x000fe2000788005e */
[----:B------:R-:W-:Y:S02]  /*1273f0*/  IADD3.X R90, P0, PT, R87, R86, RZ, P0, !PT ;  /* 0x00000056575a7210 */ /* 0x000fe4000071e4ff */
[----:B------:R-:W-:Y:S01]  /*127400*/  IADD3.X R71, P5, PT, R89, R82, RZ, P5, !PT ;  /* 0x0000005259477210 */ /* 0x000fe20002fbe4ff */
[----:B------:R-:W-:Y:S01]  /*127410*/  IMAD.WIDE.U32 R86, R127, R143, RZ ;  /* 0x0000008f7f567225 */ /* 0x000fe200078e00ff */
[----:B------:R-:W-:Y:S02]  /*127420*/  IADD3.X R79, P3, PT, RZ, RZ, RZ, P3, !PT ;  /* 0x000000ffff4f7210 */ /* 0x000fe40001f7e4ff */
[----:B------:R-:W-:Y:S01]  /*127430*/  IADD3.X R82, P0, PT, R84, R99, RZ, P0, !PT ;  /* 0x0000006354527210 */ /* 0x000fe2000071e4ff */
[----:B------:R-:W-:Y:S01]  /*127440*/  IMAD.WIDE.U32 R84, R145, R125, R104 ;  /* 0x0000007d91547225 */ /* 0x000fe200078e0068 */
[----:B------:R-:W-:-:S02]  /*127450*/  IADD3.X R83, P5, PT, R91, R83, RZ, P5, !PT ;  /* 0x000000535b537210 */ /* 0x000fc40002fbe4ff */
[----:B------:R-:W-:Y:S01]  /*127460*/  IADD3.X R92, P0, PT, RZ, R76, RZ, P0, !PT ;  /* 0x0000004cff5c7210 */ /* 0x000fe2000071e4ff */
[----:B------:R-:W-:Y:S01]  /*127470*/  IMAD.X R81, RZ, RZ, RZ, P3 ;  /* 0x000000ffff517224 */ /* 0x000fe200018e06ff */
[----:B------:R-:W-:Y:S01]  /*127480*/  IADD3.X R91, P1, PT, R79, R74, RZ, P1, !PT ;  /* 0x0000004a4f5b7210 */ /* 0x000fe20000f3e4ff */
[----:B------:R-:W-:Y:S01]  /*127490*/  IMAD.WIDE.U32 R104, R125, R147, RZ ;  /* 0x000000937d687225 */ /* 0x000fe200078e00ff */
[----:B------:R-:W-:Y:S02]  /*1274a0*/  IADD3.X R84, P5, PT, R71, R84, RZ, P5, !PT ;  /* 0x0000005447547210 */ /* 0x000fe40002fbe4ff */
[----:B------:R-:W-:Y:S01]  /*1274b0*/  IADD3.X R81, P1, PT, R81, R75, RZ, P1, !PT ;  /* 0x0000004b51517210 */ /* 0x000fe20000f3e4ff */
[----:B------:R-:W-:Y:S01]  /*1274c0*/  IMAD.X R71, RZ, RZ, R77, P0 ;  /* 0x000000ffff477224 */ /* 0x000fe200000e064d */
[----:B------:R-:W-:Y:S01]  /*1274d0*/  IADD3.X R73, P2, PT, R96, R73, RZ, P2, !PT ;  /* 0x0000004960497210 */ /* 0x000fe2000175e4ff */
[----:B------:R-:W-:Y:S01]  /*1274e0*/  IMAD.WIDE.U32 R86, P3, R144, R136, R86 ;  /* 0x0000008890567225 */ /* 0x000fe20007860056 */
[----:B------:R-:W-:-:S02]  /*1274f0*/  MOV R88, R95 ;  /* 0x0000005f00587202 */ /* 0x000fc40000000f00 */
[----:B------:R-:W-:Y:S01]  /*127500*/  IADD3.X R90, P1, PT, R91, R90, RZ, P1, !PT ;  /* 0x0000005a5b5a7210 */ /* 0x000fe20000f3e4ff */
[----:B------:R-:W-:-:S03]  /*127510*/  IMAD.WIDE.U32 R76, R136, R143, RZ ;  /* 0x0000008f884c7225 */ /* 0x000fc600078e00ff */
[----:B------:R-:W-:Y:S01]  /*127520*/  IADD3.X R91, P1, PT, R81, R82, RZ, P1, !PT ;  /* 0x00000052515b7210 */ /* 0x000fe20000f3e4ff */
[----:B------:R-:W-:Y:S01]  /*127530*/  IMAD.WIDE.U32 R74, R93, 0x30000000, RZ ;  /* 0x300000005d4a7825 */ /* 0x000fe200078e00ff */
[----:B------:R-:W-:-:S03]  /*127540*/  IADD3 RZ, P6, PT, R84, R76, RZ ;  /* 0x0000004c54ff7210 */ /* 0x000fc60007fde0ff */
[----:B------:R-:W-:Y:S01]  /*127550*/  IMAD.X R89, RZ, RZ, RZ, P4 ;  /* 0x000000ffff597224 */ /* 0x000fe200020e06ff */
[----:B------:R-:W-:Y:S01]  /*127560*/  IADD3 R101, P4, PT, R94, R105, RZ ;  /* 0x000000695e657210 */ /* 0x000fe20007f9e0ff */
[----:B------:R-:W-:Y:S01]  /*127570*/  IMAD.X R99, RZ, RZ, RZ, P3 ;  /* 0x000000ffff637224 */ /* 0x000fe200018e06ff */
[----:B------:R-:W-:Y:S01]  /*127580*/  IADD3 R105, P0, PT, R86, R77, RZ ;  /* 0x0000004d56697210 */ /* 0x000fe20007f1e0ff */
[----:B------:R-:W-:-:S04]  /*127590*/  IMAD.WIDE.U32 R76, R70, 0x30000000, RZ ;  /* 0x30000000464c7825 */ /* 0x000fc800078e00ff */
[----:B------:R-:W-:-:S04]  /*1275a0*/  IMAD.WIDE.U32 R74, P3, R70, 0x170b5d44, R74 ;  /* 0x170b5d44464a7825 */ /* 0x000fc8000786004a */
[----:B------:R-:W-:Y:S02]  /*1275b0*/  IMAD.MOV.U32 R98, RZ, RZ, R87 ;  /* 0x000000ffff627224 */ /* 0x000fe400078e0057 */
[----:B------:R-:W-:Y:S01]  /*1275c0*/  IMAD.X R79, RZ, RZ, RZ, P3 ;  /* 0x000000ffff4f7224 */ /* 0x000fe200018e06ff */
[----:B------:R-:W-:Y:S01]  /*1275d0*/  IADD3 R153, P3, PT, R74, R77, RZ ;  /* 0x0000004d4a997210 */ /* 0x000fe20007f7e0ff */
[----:B------:R-:W-:Y:S01]  /*1275e0*/  IMAD.IADD R87, R109, 0x1, R78 ;  /* 0x000000016d577824 */ /* 0x000fe200078e024e */
[----:B------:R-:W-:Y:S01]  /*1275f0*/  IADD3.X R109, P2, PT, RZ, RZ, RZ, P2, !PT ;  /* 0x000000ffff6d7210 */ /* 0x000fe2000175e4ff */
[----:B------:R-:W-:Y:S01]  /*127600*/  IMAD.WIDE.U32.X R98, R144, R127, R98, P0 ;  /* 0x0000007f90627225 */ /* 0x000fe200000e0462 */
[----:B------:R-:W-:-:S03]  /*127610*/  IADD3 RZ, P0, PT, R72, R76, RZ ;  /* 0x0000004c48ff7210 */ /* 0x000fc60007f1e0ff */
[----:B------:R-:W-:Y:S01]  /*127620*/  IMAD.MOV.U32 R78, RZ, RZ, R75 ;  /* 0x000000ffff4e7224 */ /* 0x000fe200078e004b */
[----:B------:R-:W-:Y:S01]  /*127630*/  IADD3.X RZ, P0, PT, R73, R153, RZ, P0, !PT ;  /* 0x0000009949ff7210 */ /* 0x000fe2000071e4ff */
[----:B------:R-:W-:Y:S01]  /*127640*/  IMAD.WIDE.U32 R102, R139, R136, R102 ;  /* 0x000000888b667225 */ /* 0x000fe200078e0066 */
[----:B------:R-:W-:-:S03]  /*127650*/  IADD3.X R75, P1, PT, RZ, RZ, RZ, P1, !PT ;  /* 0x000000ffff4b7210 */ /* 0x000fc60000f3e4ff */
[----:B------:R-:W-:-:S04]  /*127660*/  IMAD.WIDE.U32.X R78, R93, 0x170b5d44, R78, P3 ;  /* 0x170b5d445d4e7825 */ /* 0x000fc800018e044e */
[----:B------:R-:W-:Y:S01]  /*127670*/  IMAD.WIDE.U32 R106, R129, R135, RZ ;  /* 0x00000087816a7225 */ /* 0x000fe200078e00ff */
[----:B------:R-:W-:-:S03]  /*127680*/  IADD3.X R109, P0, PT, R109, R78, RZ, P0, !PT ;  /* 0x0000004e6d6d7210 */ /* 0x000fc6000071e4ff */
[----:B------:R-:W-:Y:S02]  /*127690*/  IMAD.X R155, RZ, RZ, RZ, P2 ;  /* 0x000000ffff9b7224 */ /* 0x000fe400010e06ff */
[----:B------:R-:W-:Y:S01]  /*1276a0*/  IMAD.WIDE.U32.X R88, R148, R134, R88, P4 ;  /* 0x0000008694587225 */ /* 0x000fe200020e0458 */
[----:B------:R-:W-:Y:S02]  /*1276b0*/  IADD3 RZ, P4, PT, R102, R106, RZ ;  /* 0x0000006a66ff7210 */ /* 0x000fe40007f9e0ff */
[----:B------:R-:W-:Y:S01]  /*1276c0*/  IADD3.X R106, P0, PT, R155, R79, RZ, P0, !PT ;  /* 0x0000004f9b6a7210 */ /* 0x000fe2000071e4ff */
[----:B------:R-:W-:-:S03]  /*1276d0*/  IMAD.WIDE.U32 R76, R93, -0x45f6b800, RZ ;  /* 0xba0948005d4c7825 */ /* 0x000fc600078e00ff */
[----:B------:R-:W-:Y:S01]  /*1276e0*/  IADD3.X R78, P0, PT, R109, R108, RZ, P0, !PT ;  /* 0x0000006c6d4e7210 */ /* 0x000fe2000071e4ff */
[----:B------:R-:W-:Y:S02]  /*1276f0*/  IMAD.IADD R80, R85, 0x1, R80 ;  /* 0x0000000155507824 */ /* 0x000fe400078e0250 */
[----:B------:R-:W-:Y:S01]  /*127700*/  IMAD.WIDE.U32 R76, P3, R70, 0x1ef3622f, R76 ;  /* 0x1ef3622f464c7825 */ /* 0x000fe2000786004c */
[----:B------:R-:W-:Y:S02]  /*127710*/  IADD3.X R79, P0, PT, R106, R87, RZ, P0, !PT ;  /* 0x000000576a4f7210 */ /* 0x000fe4000071e4ff */
[----:B------:R-:W-:Y:S01]  /*127720*/  IADD3.X R85, P5, PT, R83, R80, RZ, P5, !PT ;  /* 0x0000005053557210 */ /* 0x000fe20002fbe4ff */
[----:B------:R-:W-:Y:S01]  /*127730*/  IMAD.WIDE.U32 R96, R70, -0x45f6b800, RZ ;  /* 0xba09480046607825 */ /* 0x000fe200078e00ff */
[----:B------:R-:W-:Y:S02]  /*127740*/  IADD3.X R87, P0, PT, RZ, RZ, RZ, P0, !PT ;  /* 0x000000ffff577210 */ /* 0x000fe4000071e4ff */
[----:B------:R-:W-:Y:S01]  /*127750*/  IADD3.X RZ, P6, PT, R85, R105, RZ, P6, !PT ;  /* 0x0000006955ff7210 */ /* 0x000fe200037de4ff */
[----:B------:R-:W-:Y:S01]  /*127760*/  IMAD.X R81, RZ, RZ, RZ, P3 ;  /* 0x000000ffff517224 */ /* 0x000fe200018e06ff */
[----:B------:R-:W-:Y:S01]  /*127770*/  IADD3 R95, P3, PT, R76, R97, RZ ;  /* 0x000000614c5f7210 */ /* 0x000fe20007f7e0ff */
[----:B------:R-:W-:-:S02]  /*127780*/  IMAD.MOV.U32 R80, RZ, RZ, R77 ;  /* 0x000000ffff507224 */ /* 0x000fc400078e004d */
[----:B------:R-:W-:Y:S01]  /*127790*/  IMAD.X R97, RZ, RZ, RZ, P0 ;  /* 0x000000ffff617224 */ /* 0x000fe200000e06ff */
[----:B------:R-:W-:Y:S01]  /*1277a0*/  IADD3 RZ, P0, PT, R78, R96, RZ ;  /* 0x000000604eff7210 */ /* 0x000fe20007f1e0ff */
[----:B------:R-:W-:-:S03]  /*1277b0*/  IMAD.WIDE.U32 R82, R138, R135, RZ ;  /* 0x000000878a527225 */ /* 0x000fc600078e00ff */
[----:B------:R-:W-:Y:S01]  /*1277c0*/  IADD3.X RZ, P0, PT, R79, R95, RZ, P0, !PT ;  /* 0x0000005f4fff7210 */ /* 0x000fe2000071e4ff */
[----:B------:R-:W-:-:S04]  /*1277d0*/  IMAD.WIDE.U32.X R80, R93, 0x1ef3622f, R80, P3 ;  /* 0x1ef3622f5d507825 */ /* 0x000fc800018e0450 */
[----:B------:R-:W-:Y:S01]  /*1277e0*/  IMAD.WIDE.U32 R82, P2, R137, R129, R82 ;  /* 0x0000008189527225 */ /* 0x000fe20007840052 */
[----:B------:R-:W-:Y:S02]  /*1277f0*/  IADD3.X R80, P0, PT, R87, R80, RZ, P0, !PT ;  /* 0x0000005057507210 */ /* 0x000fe4000071e4ff */
[----:B------:R-:W-:Y:S01]  /*127800*/  IADD3.X R87, P5, PT, RZ, RZ, RZ, P5, !PT ;  /* 0x000000ffff577210 */ /* 0x000fe20002fbe4ff */
[----:B------:R-:W-:Y:S01]  /*127810*/  IMAD.IADD R103, R103, 0x1, R100 ;  /* 0x0000000167677824 */ /* 0x000fe200078e0264 */
[----:B------:R-:W-:Y:S01]  /*127820*/  IADD3 R107, P3, PT, R82, R107, RZ ;  /* 0x0000006b526b7210 */ /* 0x000fe20007f7e0ff */
[----:B------:R-:W-:Y:S01]  /*127830*/  IMAD.X R77, RZ, RZ, RZ, P1 ;  /* 0x000000ffff4d7224 */ /* 0x000fe200008e06ff */
[----:B------:R-:W-:Y:S01]  /*127840*/  IADD3 RZ, P1, PT, R90, R104, RZ ;  /* 0x000000685aff7210 */ /* 0x000fe20007f3e0ff */
[----:B------:R-:W-:Y:S01]  /*127850*/  IMAD.X R95, RZ, RZ, RZ, P5 ;  /* 0x000000ffff5f7224 */ /* 0x000fe200028e06ff */
[----:B------:R-:W-:Y:S01]  /*127860*/  IADD3.X RZ, P5, PT, R103, R107, RZ, P4, !PT ;  /* 0x0000006b67ff7210 */ /* 0x000fe200027be4ff */
[----:B------:R-:W-:Y:S01]  /*127870*/  IMAD.WIDE.U32 R104, R135, R129, R102 ;  /* 0x0000008187687225 */ /* 0x000fe200078e0066 */
[----:B------:R-:W-:-:S02]  /*127880*/  IADD3.X R87, P4, PT, R87, R98, RZ, P6, !PT ;  /* 0x0000006257577210 */ /* 0x000fc4000379e4ff */
[----:B------:R-:W-:Y:S01]  /*127890*/  IADD3.X R81, P0, PT, R97, R81, RZ, P0, !PT ;  /* 0x0000005161517210 */ /* 0x000fe2000071e4ff */
[----:B------:R-:W-:Y:S01]  /*1278a0*/  IMAD.WIDE.U32 R102, R93, 0xf5138f, RZ ;  /* 0x00f5138f5d667825 */ /* 0x000fe200078e00ff */
[----:B------:R-:W-:Y:S02]  /*1278b0*/  IADD3.X R100, P4, PT, R95, R99, RZ, P4, !PT ;  /* 0x000000635f647210 */ /* 0x000fe4000279e4ff */
[----:B------:R-:W-:Y:S01]  /*1278c0*/  MOV R98, R83 ;  /* 0x0000005300627202 */ /* 0x000fe20000000f00 */
[----:B------:R-:W-:Y:S01]  /*1278d0*/  IMAD.WIDE.U32 R96, R134, R149, RZ ;  /* 0x0000009586607225 */ /* 0x000fe200078e00ff */
[----:B------:R-:W-:Y:S02]  /*1278e0*/  IADD3.X R80, P0, PT, R80, R104, RZ, P0, !PT ;  /* 0x0000006850507210 */ /* 0x000fe4000071e4ff */
[----:B------:R-:W-:Y:S01]  /*1278f0*/  IADD3.X RZ, P1, PT, R91, R101, RZ, P1, !PT ;  /* 0x000000655bff7210 */ /* 0x000fe20000f3e4ff */
[----:B------:R-:W-:Y:S02]  /*127900*/  IMAD.X R99, RZ, RZ, RZ, P2 ;  /* 0x000000ffff637224 */ /* 0x000fe400010e06ff */
[----:B------:R-:W-:Y:S01]  /*127910*/  IMAD.IADD R104, R105, 0x1, R82 ;  /* 0x0000000169687824 */ /* 0x000fe200078e0252 */
[----:B------:R-:W-:Y:S01]  /*127920*/  IADD3.X R75, P1, PT, R75, R88, RZ, P1, !PT ;  /* 0x000000584b4b7210 */ /* 0x000fe20000f3e4ff */
[----:B------:R-:W-:-:S03]  /*127930*/  IMAD.WIDE.U32 R82, P6, R70, 0x1a22d9f3, R102 ;  /* 0x1a22d9f346527825 */ /* 0x000fc600078c0066 */
[----:B------:R-:W-:Y:S01]  /*127940*/  IADD3.X R108, P1, PT, R77, R89, RZ, P1, !PT ;  /* 0x000000594d6c7210 */ /* 0x000fe20000f3e4ff */
[----:B------:R-:W-:-:S04]  /*127950*/  IMAD.WIDE.U32 R102, R70, 0xf5138f, RZ ;  /* 0x00f5138f46667825 */ /* 0x000fc800078e00ff */
[----:B------:R-:W-:Y:S01]  /*127960*/  IMAD.WIDE.U32.X R98, R137, R138, R98, P3 ;  /* 0x0000008a89627225 */ /* 0x000fe200018e0462 */
[----:B------:R-:W-:-:S03]  /*127970*/  IADD3 R107, P3, PT, R82, R103, RZ ;  /* 0x00000067526b7210 */ /* 0x000fc60007f7e0ff */
[----:B------:R-:W-:-:S04]  /*127980*/  IMAD.WIDE.U32 R96, P2, R151, R125, R96 ;  /* 0x0000007d97607225 */ /* 0x000fc80007840060 */
[----:B------:R-:W-:Y:S01]  /*127990*/  IMAD.X R105, RZ, RZ, RZ, P6 ;  /* 0x000000ffff697224 */ /* 0x000fe200030e06ff */
[----:B------:R-:W-:Y:S01]  /*1279a0*/  IADD3.X R81, P6, PT, R81, R104, RZ, P0, !PT ;  /* 0x0000006851517210 */ /* 0x000fe200007de4ff */
[----:B------:R-:W-:Y:S01]  /*1279b0*/  IMAD.X R95, RZ, RZ, RZ, P2 ;  /* 0x000000ffff5f7224 */ /* 0x000fe200010e06ff */
[----:B------:R-:W-:Y:S01]  /*1279c0*/  IADD3.X R103, P0, PT, RZ, R98, RZ, P5, !PT ;  /* 0x00000062ff677210 */ /* 0x000fe20002f1e4ff */
[----:B------:R-:W-:Y:S01]  /*1279d0*/  IMAD.MOV.U32 R104, RZ, RZ, R83 ;  /* 0x000000ffff687224 */ /* 0x000fe200078e0053 */
[----:B------:R-:W-:Y:S01]  /*1279e0*/  IADD3 RZ, P2, PT, R80, R102, RZ ;  /* 0x0000006650ff7210 */ /* 0x000fe20007f5e0ff */
[----:B------:R-:W-:Y:S01]  /*1279f0*/  IMAD.WIDE.U32 R84, R143, R136, R84 ;  /* 0x000000888f547225 */ /* 0x000fe200078e0054 */
[----:B------:R-:W-:Y:S02]  /*127a00*/  IADD3.X R101, P0, PT, RZ, R99, RZ, P0, !PT ;  /* 0x00000063ff657210 */ /* 0x000fe4000071e4ff */
[----:B------:R-:W-:Y:S01]  /*127a10*/  IADD3.X RZ, P2, PT, R81, R107, RZ, P2, !PT ;  /* 0x0000006b51ff7210 */ /* 0x000fe2000175e4ff */
[----:B------:R-:W-:Y:S01]  /*127a20*/  IMAD.WIDE.U32 R98, R127, R145, RZ ;  /* 0x000000917f627225 */ /* 0x000fe200078e00ff */
[----:B------:R-:W-:-:S02]  /*127a30*/  IADD3.X R77, P6, PT, RZ, RZ, RZ, P6, !PT ;  /* 0x000000ffff4d7210 */ /* 0x000fc400037de4ff */
[----:B------:R-:W-:Y:S01]  /*127a40*/  IADD3.X R84, P0, PT, R103, R84, RZ, P0, !PT ;  /* 0x0000005467547210 */ /* 0x000fe2000071e4ff */
[----:B------:R-:W-:-:S04]  /*127a50*/  IMAD.WIDE.U32.X R88, R93, 0x1a22d9f3, R104, P3 ;  /* 0x1a22d9f35d587825 */ /* 0x000fc800018e0468 */
[----:B------:R-:W-:Y:S01]  /*127a60*/  IMAD.WIDE.U32 R90, R147, R125, R90 ;  /* 0x0000007d935a7225 */ /* 0x000fe200078e005a */
[----:B------:R-:W-:-:S03]  /*127a70*/  IADD3.X R77, P2, PT, R77, R88, RZ, P2, !PT ;  /* 0x000000584d4d7210 */ /* 0x000fc6000175e4ff */
[----:B------:R-:W-:Y:S01]  /*127a80*/  IMAD.IADD R106, R85, 0x1, R86 ;  /* 0x00000001556a7824 */ /* 0x000fe200078e0256 */
[----:B------:R-:W-:Y:S01]  /*127a90*/  IADD3.X R102, P5, PT, R87, R90, RZ, P4, !PT ;  /* 0x0000005a57667210 */ /* 0x000fe200027be4ff */
[----:B------:R-:W-:-:S04]  /*127aa0*/  IMAD.WIDE.U32 R98, P3, R146, R136, R98 ;  /* 0x0000008892627225 */ /* 0x000fc80007860062 */
[----:B------:R-:W-:Y:S02]  /*127ab0*/  IMAD.X R88, RZ, RZ, RZ, P6 ;  /* 0x000000ffff587224 */ /* 0x000fe400030e06ff */
[----:B------:R-:W-:Y:S01]  /*127ac0*/  IMAD.IADD R85, R91, 0x1, R94 ;  /* 0x000000015b557824 */ /* 0x000fe200078e025e */
[----:B------:R-:W-:Y:S01]  /*127ad0*/  MOV R94, R97 ;  /* 0x00000061005e7202 */ /* 0x000fe20000000f00 */
[----:B------:R-:W-:-:S04]  /*127ae0*/  IMAD.WIDE.U32 R104, R136, R145, RZ ;  /* 0x0000009188687225 */ /* 0x000fc800078e00ff */
[----:B------:R-:W-:Y:S01]  /*127af0*/  IMAD.WIDE.U32 R90, R138, R139, RZ ;  /* 0x0000008b8a5a7225 */ /* 0x000fe200078e00ff */
[----:B------:R-:W-:Y:S02]  /*127b00*/  IADD3 R83, P6, PT, R98, R105, RZ ;  /* 0x0000006962537210 */ /* 0x000fe40007fde0ff */
[----:B------:R-:W-:Y:S01]  /*127b10*/  IADD3 RZ, P4, PT, R102, R104, RZ ;  /* 0x0000006866ff7210 */ /* 0x000fe20007f9e0ff */
[----:B------:R-:W-:Y:S01]  /*127b20*/  IMAD.X R87, RZ, RZ, RZ, P3 ;  /* 0x000000ffff577224 */ /* 0x000fe200018e06ff */
[----:B------:R-:W-:Y:S01]  /*127b30*/  IADD3.X R88, P3, PT, R88, R89, RZ, P2, !PT ;  /* 0x0000005958587210 */ /* 0x000fe2000177e4ff */
[----:B------:R-:W-:Y:S01]  /*127b40*/  IMAD.WIDE.U32 R104, R129, R139, RZ ;  /* 0x0000008b81687225 */ /* 0x000fe200078e00ff */
[----:B------:R-:W-:Y:S02]  /*127b50*/  IADD3.X R103, P2, PT, R100, R85, RZ, P5, !PT ;  /* 0x0000005564677210 */ /* 0x000fe40002f5e4ff */
[----:B------:R-:W-:Y:S01]  /*127b60*/  IADD3.X R85, P0, PT, R101, R106, RZ, P0, !PT ;  /* 0x0000006a65557210 */ /* 0x000fe2000071e4ff */
[----:B------:R-:W-:Y:S01]  /*127b70*/  IMAD.WIDE.U32 R90, P5, R141, R129, R90 ;  /* 0x000000818d5a7225 */ /* 0x000fe200078a005a */
[----:B------:R-:W-:-:S02]  /*127b80*/  IADD3.X R89, P2, PT, RZ, RZ, RZ, P2, !PT ;  /* 0x000000ffff597210 */ /* 0x000fc4000175e4ff */
[----:B------:R-:W-:Y:S01]  /*127b90*/  IADD3.X R100, P1, PT, R75, R92, RZ, P1, !PT ;  /* 0x0000005c4b647210 */ /* 0x000fe20000f3e4ff */
[----:B------:R-:W-:Y:S01]  /*127ba0*/  IMAD.X R107, RZ, RZ, RZ, P5 ;  /* 0x000000ffff6b7224 */ /* 0x000fe200028e06ff */
[----:B------:R-:W-:Y:S01]  /*127bb0*/  IADD3 R109, P5, PT, R90, R105, RZ ;  /* 0x000000695a6d7210 */ /* 0x000fe20007fbe0ff */
[----:B------:R-:W-:Y:S01]  /*127bc0*/  IMAD.MOV.U32 R86, RZ, RZ, R99 ;  /* 0x000000ffff567224 */ /* 0x000fe200078e0063 */
[----:B------:R-:W-:Y:S01]  /*127bd0*/  IADD3.X R75, P0, PT, RZ, RZ, RZ, P0, !PT ;  /* 0x000000ffff4b7210 */ /* 0x000fe2000071e4ff */
[----:B------:R-:W-:Y:S01]  /*127be0*/  IMAD.X R99, RZ, RZ, RZ, P2 ;  /* 0x000000ffff637224 */ /* 0x000fe200010e06ff */
[----:B------:R-:W-:Y:S01]  /*127bf0*/  IADD3 RZ, P2, PT, R84, R104, RZ ;  /* 0x0000006854ff7210 */ /* 0x000fe20007f5e0ff */
[----:B------:R-:W-:Y:S01]  /*127c00*/  IMAD.MOV.U32 R106, RZ, RZ, R91 ;  /* 0x000000ffff6a7224 */ /* 0x000fe200078e005b */
[----:B------:R-:W-:Y:S01]  /*127c10*/  IADD3.X RZ, P4, PT, R103, R83, RZ, P4, !PT ;  /* 0x0000005367ff7210 */ /* 0x000fe2000279e4ff */
[----:B------:R-:W-:Y:S01]  /*127c20*/  IMAD.WIDE.U32.X R86, R146, R127, R86, P6 ;  /* 0x0000007f92567225 */ /* 0x000fe200030e0456 */
[----:B------:R-:W-:-:S02]  /*127c30*/  IADD3.X RZ, P2, PT, R85, R109, RZ, P2, !PT ;  /* 0x0000006d55ff7210 */ /* 0x000fc4000175e4ff */
[----:B------:R-:W-:Y:S01]  /*127c40*/  IADD3.X R101, P1, PT, R108, R71, RZ, P1, !PT ;  /* 0x000000476c657210 */ /* 0x000fe20000f3e4ff */
[----:B------:R-:W-:Y:S01]  /*127c50*/  IMAD.WIDE.U32.X R106, R141, R138, R106, P5 ;  /* 0x0000008a8d6a7225 */ /* 0x000fe200028e046a */
[----:B------:R-:W-:-:S03]  /*127c60*/  IADD3.X R89, P6, PT, R89, R86, RZ, P4, !PT ;  /* 0x0000005659597210 */ /* 0x000fc600027de4ff */
[----:B------:R-:W-:Y:S01]  /*127c70*/  IMAD.WIDE.U32 R104, R125, R149, RZ ;  /* 0x000000957d687225 */ /* 0x000fe200078e00ff */
[----:B------:R-:W-:-:S03]  /*127c80*/  IADD3.X R75, P2, PT, R75, R106, RZ, P2, !PT ;  /* 0x0000006a4b4b7210 */ /* 0x000fc6000175e4ff */
[----:B------:R-:W-:Y:S01]  /*127c90*/  IMAD.X R91, RZ, RZ, RZ, P0 ;  /* 0x000000ffff5b7224 */ /* 0x000fe200000e06ff */
[----:B------:R-:W-:Y:S01]  /*127ca0*/  IADD3 R105, P0, PT, R96, R105, RZ ;  /* 0x0000006960697210 */ /* 0x000fe20007f1e0ff */
[----:B------:R-:W-:Y:S01]  /*127cb0*/  IMAD.WIDE.U32 R102, R145, R136, R102 ;  /* 0x0000008891667225 */ /* 0x000fe200078e0066 */
[----:B------:R-:W-:Y:S02]  /*127cc0*/  IADD3 RZ, P5, PT, R100, R104, RZ ;  /* 0x0000006864ff7210 */ /* 0x000fe40007fbe0ff */
[----:B------:R-:W-:Y:S01]  /*127cd0*/  IADD3.X R150, P4, PT, R91, R107, RZ, P2, !PT ;  /* 0x0000006b5b967210 */ /* 0x000fe2000179e4ff */
[----:B------:R-:W-:Y:S01]  /*127ce0*/  IMAD.IADD R83, R103, 0x1, R98 ;  /* 0x0000000167537824 */ /* 0x000fe200078e0262 */
[----:B------:R-:W-:Y:S01]  /*127cf0*/  IADD3.X R71, P2, PT, R99, R87, RZ, P6, !PT ;  /* 0x0000005763477210 */ /* 0x000fe2000375e4ff */
[----:B------:R-:W-:Y:S01]  /*127d00*/  IMAD.WIDE.U32 R98, R138, R143, RZ ;  /* 0x0000008f8a627225 */ /* 0x000fe200078e00ff */
[----:B------:R-:W-:Y:S02]  /*127d10*/  IADD3.X R86, P4, PT, R75, R102, RZ, P4, !PT ;  /* 0x000000664b567210 */ /* 0x000fe4000279e4ff */
[----:B------:R-:W-:Y:S01]  /*127d20*/  IADD3.X RZ, P5, PT, R101, R105, RZ, P5, !PT ;  /* 0x0000006965ff7210 */ /* 0x000fe20002fbe4ff */
[----:B------:R-:W-:Y:S01]  /*127d30*/  IMAD.WIDE.U32.X R106, R151, R134, R94, P0 ;  /* 0x00000086976a7225 */ /* 0x000fe200000e045e */
[----:B------:R-:W-:-:S02]  /*127d40*/  IADD3.X R75, P1, PT, RZ, RZ, RZ, P1, !PT ;  /* 0x000000ffff4b7210 */ /* 0x000fc40000f3e4ff */
[----:B------:R-:W-:Y:S01]  /*127d50*/  IADD3.X R87, P4, PT, R150, R83, RZ, P4, !PT ;  /* 0x0000005396577210 */ /* 0x000fe2000279e4ff */
[----:B------:R-:W-:Y:S01]  /*127d60*/  IMAD.WIDE.U32 R100, R149, R125, R100 ;  /* 0x0000007d95647225 */ /* 0x000fe200078e0064 */
[----:B------:R-:W-:-:S03]  /*127d70*/  IADD3.X R108, P5, PT, R75, R106, RZ, P5, !PT ;  /* 0x0000006a4b6c7210 */ /* 0x000fc60002fbe4ff */
[----:B------:R-:W-:Y:S01]  /*127d80*/  IMAD.WIDE.U32 R102, R127, R147, RZ ;  /* 0x000000937f667225 */ /* 0x000fe200078e00ff */
[----:B------:R-:W-:Y:S02]  /*127d90*/  IADD3.X R75, PT, PT, R107, RZ, RZ, P5, P1 ;  /* 0x000000ff6b4b7210 */ /* 0x000fe40002fe24ff */
[----:B------:R-:W-:Y:S01]  /*127da0*/  IADD3.X R100, P2, PT, R89, R100, RZ, P2, !PT ;  /* 0x0000006459647210 */ /* 0x000fe2000175e4ff */
[----:B------:R-:W-:-:S04]  /*127db0*/  IMAD.WIDE.U32 R94, R131, R135, RZ ;  /* 0x00000087835e7225 */ /* 0x000fc800078e00ff */
[----:B------:R-:W-:-:S04]  /*127dc0*/  IMAD.WIDE.U32 R98, P0, R144, R129, R98 ;  /* 0x0000008190627225 */ /* 0x000fc80007800062 */
[----:B------:R-:W-:-:S04]  /*127dd0*/  IMAD.WIDE.U32 R104, R129, R143, RZ ;  /* 0x0000008f81687225 */ /* 0x000fc800078e00ff */
[----:B------:R-:W-:Y:S01]  /*127de0*/  IMAD.X R97, RZ, RZ, RZ, P0 ;  /* 0x000000ffff617224 */ /* 0x000fe200000e06ff */
[----:B------:R-:W-:Y:S01]  /*127df0*/  IADD3 R89, P5, PT, R98, R105, RZ ;  /* 0x0000006962597210 */ /* 0x000fe20007fbe0ff */
[----:B------:R-:W-:-:S04]  /*127e00*/  IMAD.WIDE.U32 R106, R139, R129, R84 ;  /* 0x000000818b6a7225 */ /* 0x000fc800078e0054 */
[----:B------:R-:W-:Y:S02]  /*127e10*/  IMAD.IADD R92, R101, 0x1, R96 ;  /* 0x00000001655c7824 */ /* 0x000fe400078e0260 */
[----:B------:R-:W-:-:S03]  /*127e20*/  IMAD.WIDE.U32 R102, P1, R148, R136, R102 ;  /* 0x0000008894667225 */ /* 0x000fc60007820066 */
[----:B------:R-:W-:Y:S01]  /*127e30*/  IADD3.X R101, P2, PT, R71, R92, RZ, P2, !PT ;  /* 0x0000005c47657210 */ /* 0x000fe2000175e4ff */
[----:B------:R-:W-:-:S03]  /*127e40*/  IMAD.WIDE.U32 R94, P0, R137, R140, R94 ;  /* 0x0000008c895e7225 */ /* 0x000fc6000780005e */
[----:B------:R-:W-:Y:S01]  /*127e50*/  IADD3.X R109, P2, PT, RZ, RZ, RZ, P2, !PT ;  /* 0x000000ffff6d7210 */ /* 0x000fe2000175e4ff */
[----:B------:R-:W-:-:S04]  /*127e60*/  IMAD.WIDE.U32 R84, R140, R135, RZ ;  /* 0x000000878c547225 */ /* 0x000fc800078e00ff */
[----:B------:R-:W-:Y:S01]  /*127e70*/  IMAD.MOV.U32 R96, RZ, RZ, R99 ;  /* 0x000000ffff607224 */ /* 0x000fe200078e0063 */
[----:B------:R-:W-:Y:S01]  /*127e80*/  IADD3 R85, P6, PT, R94, R85, RZ ;  /* 0x000000555e557210 */ /* 0x000fe20007fde0ff */
[----:B------:R-:W-:Y:S01]  /*127e90*/  IMAD.X R91, RZ, RZ, RZ, P1 ;  /* 0x000000ffff5b7224 */ /* 0x000fe200008e06ff */
[----:B------:R-:W-:Y:S01]  /*127ea0*/  IADD3 RZ, P1, PT, R106, R84, RZ ;  /* 0x000000546aff7210 */ /* 0x000fe20007f3e0ff */
[----:B------:R-:W-:Y:S02]  /*127eb0*/  IMAD.IADD R107, R107, 0x1, R90 ;  /* 0x000000016b6b7824 */ /* 0x000fe400078e025a */
[----:B------:R-:W-:Y:S01]  /*127ec0*/  IMAD.WIDE.U32.X R96, R144, R138, R96, P5 ;  /* 0x0000008a90607225 */ /* 0x000fe200028e0460 */
[----:B------:R-:W-:Y:S02]  /*127ed0*/  IADD3 RZ, P5, PT, R86, R104, RZ ;  /* 0x0000006856ff7210 */ /* 0x000fe40007fbe0ff */
[----:B------:R-:W-:Y:S01]  /*127ee0*/  IADD3.X RZ, P1, PT, R107, R85, RZ, P1, !PT ;  /* 0x000000556bff7210 */ /* 0x000fe20000f3e4ff */
[----:B------:R-:W-:Y:S01]  /*127ef0*/  IMAD.X R105, RZ, RZ, RZ, P0 ;  /* 0x000000ffff697224 */ /* 0x000fe200000e06ff */
[----:B------:R-:W-:Y:S01]  /*127f00*/  IADD3.X RZ, P5, PT, R87, R89, RZ, P5, !PT ;  /* 0x0000005957ff7210 */ /* 0x000fe20002fbe4ff */
[----:B------:R-:W-:Y:S01]  /*127f10*/  IMAD.MOV.U32 R104, RZ, RZ, R95 ;  /* 0x000000ffff687224 */ /* 0x000fe200078e005f */
[----:B------:R-:W-:Y:S01]  /*127f20*/  IADD3.X R85, P4, PT, RZ, RZ, RZ, P4, !PT ;  /* 0x000000ffff557210 */ /* 0x000fe2000279e4ff */
[----:B------:R-:W-:-:S03]  /*127f30*/  IMAD.WIDE.U32 R106, R135, R140, R106 ;  /* 0x0000008c876a7225 */ /* 0x000fc600078e006a */
[----:B------:R-:W-:Y:S01]  /*127f40*/  IADD3.X R85, P5, PT, R85, R96, RZ, P5, !PT ;  /* 0x0000006055557210 */ /* 0x000fe20002fbe4ff */
[----:B------:R-:W-:Y:S01]  /*127f50*/  IMAD.WIDE.U32.X R104, R137, R131, R104, P6 ;  /* 0x0000008389687225 */ /* 0x000fe200030e0468 */
[----:B------:R-:W-:-:S03]  /*127f60*/  IADD3.X R84, P0, PT, R77, R106, RZ, P3, !PT ;  /* 0x0000006a4d547210 */ /* 0x000fc60001f1e4ff */
[----:B------:R-:W-:Y:S01]  /*127f70*/  IMAD.IADD R83, R107, 0x1, R94 ;  /* 0x000000016b537824 */ /* 0x000fe200078e025e */
[----:B------:R-:W-:Y:S01]  /*127f80*/  IADD3.X R77, P1, PT, RZ, R104, RZ, P1, !PT ;  /* 0x00000068ff4d7210 */ /* 0x000fe20000f3e4ff */
[----:B------:R-:W-:-:S03]  /*127f90*/  IMAD.WIDE.U32 R160, R143, R129, R86 ;  /* 0x000000818fa07225 */ /* 0x000fc600078e0056 */
[----:B------:R-:W-:Y:S01]  /*127fa0*/  IADD3.X R71, P1, PT, RZ, R105, RZ, P1, !PT ;  /* 0x00000069ff477210 */ /* 0x000fe20000f3e4ff */
[----:B------:R-:W-:-:S03]  /*127fb0*/  IMAD.WIDE.U32 R106, R136, R147, RZ ;  /* 0x00000093886a7225 */ /* 0x000fc600078e00ff */
[----:B------:R-:W-:Y:S01]  /*127fc0*/  IADD3.X R160, P6, PT, R77, R160, RZ, P1, !PT ;  /* 0x000000a04da07210 */ /* 0x000fe20000fde4ff */
[----:B------:R-:W-:Y:S01]  /*127fd0*/  IMAD.WIDE.U32 R86, R138, R145, RZ ;  /* 0x000000918a567225 */ /* 0x000fe200078e00ff */
[----:B------:R-:W-:-:S03]  /*127fe0*/  IADD3 R107, P3, PT, R102, R107, RZ ;  /* 0x0000006b666b7210 */ /* 0x000fc60007f7e0ff */
[----:B------:R-:W-:Y:S01]  /*127ff0*/  IMAD.X R95, RZ, RZ, RZ, P4 ;  /* 0x000000ffff5f7224 */ /* 0x000fe200020e06ff */
[----:B------:R-:W-:Y:S01]  /*128000*/  IADD3 RZ, P4, PT, R100, R106, RZ ;  /* 0x0000006a64ff7210 */ /* 0x000fe20007f9e0ff */
[----:B------:R-:W-:Y:S02]  /*128010*/  IMAD.MOV.U32 R90, RZ, RZ, R103 ;  /* 0x000000ffff5a7224 */ /* 0x000fe400078e0067 */
[----:B------:R-:W-:Y:S01]  /*128020*/  IMAD.WIDE.U32 R86, P1, R146, R129, R86 ;  /* 0x0000008192567225 */ /* 0x000fe20007820056 */
[----:B------:R-:W-:Y:S02]  /*128030*/  IADD3.X RZ, P4, PT, R101, R107, RZ, P4, !PT ;  /* 0x0000006b65ff7210 */ /* 0x000fe4000279e4ff */
[----:B------:R-:W-:Y:S01]  /*128040*/  IADD3.X R97, P5, PT, R95, R97, RZ, P5, !PT ;  /* 0x000000615f617210 */ /* 0x000fe20002fbe4ff */
[----:B------:R-:W-:Y:S01]  /*128050*/  IMAD.WIDE.U32 R104, R129, R145, RZ ;  /* 0x0000009181687225 */ /* 0x000fe200078e00ff */
[----:B------:R-:W-:-:S03]  /*128060*/  MOV R94, R87 ;  /* 0x00000057005e7202 */ /* 0x000fc60000000f00 */
[----:B------:R-:W-:Y:S02]  /*128070*/  IMAD.IADD R92, R161, 0x1, R98 ;  /* 0x00000001a15c7824 */ /* 0x000fe400078e0262 */
[----:B------:R-:W-:Y:S01]  /*128080*/  IMAD.WIDE.U32.X R98, R148, R127, R90, P3 ;  /* 0x0000007f94627225 */ /* 0x000fe200018e045a */
[----:B------:R-:W-:Y:S02]  /*128090*/  IADD3 R77, P3, PT, R86, R105, RZ ;  /* 0x00000069564d7210 */ /* 0x000fe40007f7e0ff */
[----:B------:R-:W-:Y:S01]  /*1280a0*/  IADD3.X R161, P6, PT, R71, R92, RZ, P6, !PT ;  /* 0x0000005c47a17210 */ /* 0x000fe200037de4ff */
[----:B------:R-:W-:-:S04]  /*1280b0*/  IMAD.WIDE.U32 R90, R131, R139, RZ ;  /* 0x0000008b835a7225 */ /* 0x000fc800078e00ff */
[----:B------:R-:W-:-:S04]  /*1280c0*/  IMAD.WIDE.U32 R100, R147, R136, R100 ;  /* 0x0000008893647225 */ /* 0x000fc800078e0064 */
[----:B------:R-:W-:Y:S01]  /*1280d0*/  IMAD.X R95, RZ, RZ, RZ, P1 ;  /* 0x000000ffff5f7224 */ /* 0x000fe200008e06ff */
        /* <DEDUP_REMOVED lines=16> */
[----:B------:R-:W-:Y:S01]  /*1281e0*/  IMAD.WIDE.U32.X R100, R141, R131, R100, P3 ;  /* 0x000000838d647225 */ /* 0x000fe200018e0464 */
[----:B------:R-:W-:-:S02]  /*1281f0*/  IADD3 RZ, P3, PT, R96, R104, RZ ;  /* 0x0000006860ff7210 */ /* 0x000fc40007f7e0ff */
[----:B------:R-:W-:Y:S01]  /*128200*/  IADD3.X R92, P5, PT, R87, R99, RZ, P5, !PT ;  /* 0x00000063575c7210 */ /* 0x000fe20002fbe4ff */
[----:B------:R-:W-:Y:S01]  /*128210*/  IMAD.WIDE.U32 R98, R145, R129, R96 ;  /* 0x0000008191627225 */ /* 0x000fe200078e0060 */
[----:B------:R-:W-:Y:S02]  /*128220*/  IADD3.X R85, P2, PT, R85, R100, RZ, P2, !PT ;  /* 0x0000006455557210 */ /* 0x000fe4000175e4ff */
[----:B------:R-:W-:Y:S01]  /*128230*/  IADD3.X RZ, P3, PT, R97, R77, RZ, P3, !PT ;  /* 0x0000004d61ff7210 */ /* 0x000fe20001f7e4ff */
[----:B------:R-:W-:Y:S01]  /*128240*/  IMAD.X R100, RZ, RZ, RZ, P4 ;  /* 0x000000ffff647224 */ /* 0x000fe200020e06ff */
[----:B------:R-:W-:Y:S01]  /*128250*/  IADD3.X R108, P5, PT, R109, R108, RZ, P5, !PT ;  /* 0x0000006c6d6c7210 */ /* 0x000fe20002fbe4ff */
[----:B------:R-:W-:Y:S01]  /*128260*/  IMAD.WIDE.U32 R154, P4, R144, R140, R154 ;  /* 0x0000008c909a7225 */ /* 0x000fe2000788009a */
[----:B------:R-:W-:Y:S02]  /*128270*/  IADD3.X R104, P3, PT, R71, R94, RZ, P3, !PT ;  /* 0x0000005e47687210 */ /* 0x000fe40001f7e4ff */
[----:B------:R-:W-:Y:S01]  /*128280*/  IADD3.X R100, P2, PT, R100, R101, RZ, P2, !PT ;  /* 0x0000006564647210 */ /* 0x000fe2000175e4ff */
[----:B------:R-:W-:-:S04]  /*128290*/  IMAD.WIDE.U32 R96, R140, R143, RZ ;  /* 0x0000008f8c607225 */ /* 0x000fc800078e00ff */
[----:B------:R-:W-:Y:S01]  /*1282a0*/  IMAD.X R71, RZ, RZ, RZ, P1 ;  /* 0x000000ffff477224 */ /* 0x000fe200008e06ff */
[----:B------:R-:W-:Y:S01]  /*1282b0*/  IADD3.X R94, P1, PT, R85, R98, RZ, P2, !PT ;  /* 0x00000062555e7210 */ /* 0x000fe2000173e4ff */
[----:B------:R-:W-:Y:S02]  /*1282c0*/  IMAD.IADD R89, R99, 0x1, R86 ;  /* 0x0000000163597824 */ /* 0x000fe400078e0256 */
[----:B------:R-:W-:Y:S01]  /*1282d0*/  IMAD.X R153, RZ, RZ, RZ, P4 ;  /* 0x000000ffff997224 */ /* 0x000fe200020e06ff */
[----:B------:R-:W-:Y:S01]  /*1282e0*/  IADD3 R77, P4, PT, R154, R97, RZ ;  /* 0x000000619a4d7210 */ /* 0x000fe20007f9e0ff */
[----:B------:R-:W-:Y:S01]  /*1282f0*/  IMAD.WIDE.U32 R86, R142, R135, RZ ;  /* 0x000000878e567225 */ /* 0x000fe200078e00ff */
[----:B------:R-:W-:Y:S02]  /*128300*/  IADD3.X R71, P3, PT, R71, R95, RZ, P3, !PT ;  /* 0x0000005f47477210 */ /* 0x000fe40001f7e4ff */
[----:B------:R-:W-:Y:S01]  /*128310*/  IADD3.X R95, P1, PT, R100, R89, RZ, P1, !PT ;  /* 0x00000059645f7210 */ /* 0x000fe20000f3e4ff */
[----:B------:R-:W-:Y:S01]  /*128320*/  IMAD.MOV.U32 R152, RZ, RZ, R155 ;  /* 0x000000ffff987224 */ /* 0x000fe200078e009b */
[----:B------:R-:W-:Y:S01]  /*128330*/  IADD3 RZ, P2, PT, R94, R96, RZ ;  /* 0x000000605eff7210 */ /* 0x000fe20007f5e0ff */
[----:B------:R-:W-:Y:S01]  /*128340*/  IMAD.WIDE.U32 R96, R133, R135, RZ ;  /* 0x0000008785607225 */ /* 0x000fe200078e00ff */
[----:B------:R-:W-:-:S02]  /*128350*/  IADD3.X R85, P1, PT, RZ, RZ, RZ, P1, !PT ;  /* 0x000000ffff557210 */ /* 0x000fc40000f3e4ff */
[----:B------:R-:W-:Y:S01]  /*128360*/  IADD3.X RZ, P2, PT, R95, R77, RZ, P2, !PT ;  /* 0x0000004d5fff7210 */ /* 0x000fe2000175e4ff */
[----:B------:R-:W-:-:S04]  /*128370*/  IMAD.WIDE.U32.X R152, R144, R131, R152, P4 ;  /* 0x0000008390987225 */ /* 0x000fc800020e0498 */
[----:B------:R-:W-:Y:S01]  /*128380*/  IMAD.WIDE.U32 R86, P4, R137, R133, R86 ;  /* 0x0000008589567225 */ /* 0x000fe20007880056 */
[----:B------:R-:W-:-:S03]  /*128390*/  IADD3.X R77, P2, PT, R85, R152, RZ, P2, !PT ;  /* 0x00000098554d7210 */ /* 0x000fc6000175e4ff */
[----:B------:R-:W-:-:S04]  /*1283a0*/  IMAD.WIDE.U32 R160, R139, R140, R160 ;  /* 0x0000008c8ba07225 */ /* 0x000fc800078e00a0 */
[----:B------:R-:W-:Y:S01]  /*1283b0*/  IMAD.X R91, RZ, RZ, RZ, P4 ;  /* 0x000000ffff5b7224 */ /* 0x000fe200020e06ff */
[----:B------:R-:W-:Y:S01]  /*1283c0*/  IADD3 R97, P4, PT, R86, R97, RZ ;  /* 0x0000006156617210 */ /* 0x000fe20007f9e0ff */
[----:B------:R-:W-:Y:S02]  /*1283d0*/  IMAD.IADD R89, R161, 0x1, R90 ;  /* 0x00000001a1597824 */ /* 0x000fe400078e025a */
[----:B------:R-:W-:Y:S01]  /*1283e0*/  IMAD.X R99, RZ, RZ, RZ, P1 ;  /* 0x000000ffff637224 */ /* 0x000fe200008e06ff */
[----:B------:R-:W-:Y:S01]  /*1283f0*/  IADD3 RZ, P1, PT, R160, R96, RZ ;  /* 0x00000060a0ff7210 */ /* 0x000fe20007f3e0ff */
[----:B------:R-:W-:Y:S02]  /*128400*/  IMAD.MOV.U32 R90, RZ, RZ, R87 ;  /* 0x000000ffff5a7224 */ /* 0x000fe400078e0057 */
[----:B------:R-:W-:Y:S01]  /*128410*/  IMAD.WIDE.U32 R94, R143, R140, R94 ;  /* 0x0000008c8f5e7225 */ /* 0x000fe200078e005e */
[----:B------:R-:W-:Y:S02]  /*128420*/  IADD3.X RZ, P1, PT, R89, R97, RZ, P1, !PT ;  /* 0x0000006159ff7210 */ /* 0x000fe40000f3e4ff */
[----:B------:R-:W-:Y:S01]  /*128430*/  IADD3.X R152, P2, PT, R99, R153, RZ, P2, !PT ;  /* 0x0000009963987210 */ /* 0x000fe2000175e4ff */
[----:B------:R-:W-:Y:S01]  /*128440*/  IMAD.WIDE.U32.X R90, R137, R142, R90, P4 ;  /* 0x0000008e895a7225 */ /* 0x000fe200020e045a */
[----:B------:R-:W-:-:S03]  /*128450*/  IADD3.X R109, P4, PT, R92, R75, RZ, P5, !PT ;  /* 0x0000004b5c6d7210 */ /* 0x000fc60002f9e4ff */
[-C--:B------:R-:W-:Y:S01]  /*128460*/  IMAD.WIDE.U32 R96, R138, R147.reuse, RZ ;  /* 0x000000938a607225 */ /* 0x080fe200078e00ff */
[----:B------:R-:W-:Y:S02]  /*128470*/  IADD3.X R85, P1, PT, RZ, R90, RZ, P1, !PT ;  /* 0x0000005aff557210 */ /* 0x000fe40000f3e4ff */
[----:B------:R-:W-:Y:S01]  /*128480*/  P2R R150, PR, RZ, 0x10 ;  /* 0x00000010ff967803 */ /* 0x000fe20000000000 */
[----:B------:R-:W-:Y:S01]  /*128490*/  IMAD.WIDE.U32 R106, R129, R147, RZ ;  /* 0x00000093816a7225 */ /* 0x000fe200078e00ff */
[----:B------:R-:W-:-:S03]  /*1284a0*/  IADD3.X R75, P4, PT, RZ, R91, RZ, P1, !PT ;  /* 0x0000005bff4b7210 */ /* 0x000fc60000f9e4ff */
[----:B------:R-:W-:Y:S01]  /*1284b0*/  IMAD.WIDE.U32 R90, P1, R148, R129, R96 ;  /* 0x00000081945a7225 */ /* 0x000fe20007820060 */
[----:B------:R-:W-:-:S03]  /*1284c0*/  IADD3.X R92, P4, PT, R85, R94, RZ, P4, !PT ;  /* 0x0000005e555c7210 */ /* 0x000fc6000279e4ff */
[----:B------:R-:W-:Y:S01]  /*1284d0*/  IMAD.IADD R154, R95, 0x1, R154 ;  /* 0x000000015f9a7824 */ /* 0x000fe200078e029a */
[----:B------:R-:W-:Y:S01]  /*1284e0*/  IADD3.X R95, PT, PT, RZ, RZ, RZ, P1, !PT ;  /* 0x000000ffff5f7210 */ /* 0x000fe20000ffe4ff */
[----:B------:R-:W-:Y:S01]  /*1284f0*/  IMAD.WIDE.U32 R96, R93, 0x6ca1493b, RZ ;  /* 0x6ca1493b5d607825 */ /* 0x000fe200078e00ff */
[----:B------:R-:W-:Y:S02]  /*128500*/  IADD3 R87, P1, PT, R90, R107, RZ ;  /* 0x0000006b5a577210 */ /* 0x000fe40007f3e0ff */
[----:B------:R-:W-:Y:S01]  /*128510*/  P2R R85, PR, RZ, 0x10 ;  /* 0x00000010ff557803 */ /* 0x000fe20000000000 */
[----:B------:R-:W-:-:S04]  /*128520*/  IMAD.WIDE.U32 R156, R127, R149, RZ ;  /* 0x000000957f9c7225 */ /* 0x000fc800078e00ff */
[----:B------:R-:W-:Y:S02]  /*128530*/  IMAD.MOV.U32 R94, RZ, RZ, R91 ;  /* 0x000000ffff5e7224 */ /* 0x000fe400078e005b */
[----:B------:R-:W-:-:S04]  /*128540*/  IMAD.WIDE.U32 R156, P4, R151, R136, R156 ;  /* 0x00000088979c7225 */ /* 0x000fc8000788009c */
[----:B------:R-:W-:-:S04]  /*128550*/  IMAD.WIDE.U32.X R94, R148, R138, R94, P1 ;  /* 0x0000008a945e7225 */ /* 0x000fc800008e045e */
[----:B------:R-:W-:-:S04]  /*128560*/  IMAD.WIDE.U32 R96, P1, R70, -0x39c4fa40, R96 ;  /* 0xc63b05c046607825 */ /* 0x000fc80007820060 */
[----:B------:R-:W-:-:S04]  /*128570*/  IMAD.WIDE.U32 R102, R136, R149, RZ ;  /* 0x0000009588667225 */ /* 0x000fc800078e00ff */
[----:B------:R-:W-:Y:S01]  /*128580*/  IMAD.X R101, RZ, RZ, RZ, P1 ;  /* 0x000000ffff657224 */ /* 0x000fe200008e06ff */
[----:B------:R-:W-:Y:S01]  /*128590*/  IADD3 RZ, P5, PT, R108, R102, RZ ;  /* 0x000000666cff7210 */ /* 0x000fe20007fbe0ff */
[----:B------:R-:W-:Y:S01]  /*1285a0*/  IMAD.MOV.U32 R100, RZ, RZ, R97 ;  /* 0x000000ffff647224 */ /* 0x000fe200078e0061 */
[----:B------:R-:W-:Y:S01]  /*1285b0*/  IADD3 R97, P1, PT, R156, R103, RZ ;  /* 0x000000679c617210 */ /* 0x000fe20007f3e0ff */
[----:B------:R-:W-:-:S03]  /*1285c0*/  IMAD.WIDE.U32 R98, R70, 0x6ca1493b, RZ ;  /* 0x6ca1493b46627825 */ /* 0x000fc600078e00ff */
[----:B------:R-:W-:Y:S01]  /*1285d0*/  IADD3.X RZ, P5, PT, R109, R97, RZ, P5, !PT ;  /* 0x000000616dff7210 */ /* 0x000fe20002fbe4ff */
[----:B------:R-:W-:Y:S01]  /*1285e0*/  IMAD.WIDE.U32 R108, R149, R136, R108 ;  /* 0x00000088956c7225 */ /* 0x000fe200078e006c */
[----:B------:R-:W-:-:S03]  /*1285f0*/  IADD3 R91, P6, PT, R96, R99, RZ ;  /* 0x00000063605b7210 */ /* 0x000fc60007fde0ff */
[----:B------:R-:W-:Y:S01]  /*128600*/  IMAD.X R103, RZ, RZ, RZ, P4 ;  /* 0x000000ffff677224 */ /* 0x000fe200020e06ff */
[----:B------:R-:W-:Y:S01]  /*128610*/  IADD3.X R104, P3, PT, R104, R108, RZ, P3, !PT ;  /* 0x0000006c68687210 */ /* 0x000fe20001f7e4ff */
[----:B------:R-:W-:Y:S02]  /*128620*/  IMAD.IADD R102, R109, 0x1, R156 ;  /* 0x000000016d667824 */ /* 0x000fe400078e029c */
[----:B------:R-:W-:Y:S01]  /*128630*/  IMAD.WIDE.U32.X R100, R93, -0x39c4fa40, R100, P6 ;  /* 0xc63b05c05d647825 */ /* 0x000fe200030e0464 */
[----:B------:R-:W-:Y:S02]  /*128640*/  IADD3 RZ, P4, PT, R104, R106, RZ ;  /* 0x0000006a68ff7210 */ /* 0x000fe40007f9e0ff */
[----:B------:R-:W-:Y:S01]  /*128650*/  IADD3.X R105, P3, PT, R71, R102, RZ, P3, !PT ;  /* 0x0000006647697210 */ /* 0x000fe20001f7e4ff */
[----:B------:R-:W-:-:S03]  /*128660*/  IMAD.WIDE.U32 R106, R93, 0x17c510ea, RZ ;  /* 0x17c510ea5d6a7825 */ /* 0x000fc600078e00ff */
[----:B------:R-:W-:Y:S01]  /*128670*/  IADD3.X RZ, P4, PT, R105, R87, RZ, P4, !PT ;  /* 0x0000005769ff7210 */ /* 0x000fe2000279e4ff */
[----:B------:R-:W-:-:S04]  /*128680*/  IMAD.WIDE.U32 R104, R147, R129, R104 ;  /* 0x0000008193687225 */ /* 0x000fc800078e0068 */
[----:B------:R-:W-:-:S04]  /*128690*/  IMAD.WIDE.U32 R106, P6, R70, 0x1ae3a46, R106 ;  /* 0x01ae3a46466a7825 */ /* 0x000fc800078c006a */
[----:B------:R-:W-:Y:S01]  /*1286a0*/  IMAD.X R109, RZ, RZ, RZ, P6 ;  /* 0x000000ffff6d7224 */ /* 0x000fe200030e06ff */
[----:B------:R-:W-:Y:S01]  /*1286b0*/  ISETP.NE.AND P6, PT, R85, RZ, PT ;  /* 0x000000ff5500720c */ /* 0x000fe20003fc5270 */
[----:B------:R-:W-:Y:S01]  /*1286c0*/  IMAD.MOV.U32 R102, RZ, RZ, R157 ;  /* 0x000000ffff667224 */ /* 0x000fe200078e009d */
[----:B------:R-:W-:Y:S01]  /*1286d0*/  IADD3.X R85, P3, PT, RZ, RZ, RZ, P3, !PT ;  /* 0x000000ffff557210 */ /* 0x000fe20001f7e4ff */
[----:B------:R-:W-:-:S04]  /*1286e0*/  IMAD.WIDE.U32 R156, R70, 0x17c510ea, RZ ;  /* 0x17c510ea469c7825 */ /* 0x000fc800078e00ff */
[----:B------:R-:W-:Y:S01]  /*1286f0*/  IMAD.X R71, RZ, RZ, RZ, P3 ;  /* 0x000000ffff477224 */ /* 0x000fe200018e06ff */
[----:B------:R-:W-:Y:S01]  /*128700*/  IADD3.X R87, P3, PT, R85, R94, RZ, P4, !PT ;  /* 0x0000005e55577210 */ /* 0x000fe2000277e4ff */
[----:B------:R-:W-:Y:S01]  /*128710*/  IMAD.WIDE.U32.X R102, R151, R127, R102, P1 ;  /* 0x0000007f97667225 */ /* 0x000fe200008e0466 */
[----:B------:R-:W-:Y:S02]  /*128720*/  IADD3.X R85, P0, PT, R88, R83, RZ, P0, !PT ;  /* 0x0000005358557210 */ /* 0x000fe4000071e4ff */
[----:B------:R-:W-:Y:S01]  /*128730*/  IADD3.X R71, P3, PT, R71, R95, RZ, P3, !PT ;  /* 0x0000005f47477210 */ /* 0x000fe20001f7e4ff */
[----:B------:R-:W-:Y:S01]  /*128740*/  IMAD.IADD R95, R105, 0x1, R90 ;  /* 0x00000001695f7824 */ /* 0x000fe200078e025a */
[----:B------:R-:W-:Y:S01]  /*128750*/  IADD3.X R90, P2, PT, R77, R104, RZ, P2, !PT ;  /* 0x000000684d5a7210 */ /* 0x000fe2000175e4ff */
[----:B------:R-:W-:Y:S01]  /*128760*/  IMAD.WIDE.U32 R104, R131, R145, RZ ;  /* 0x0000009183687225 */ /* 0x000fe200078e00ff */
[----:B------:R-:W-:Y:S02]  /*128770*/  IADD3.X R83, P0, PT, RZ, RZ, RZ, P0, !PT ;  /* 0x000000ffff537210 */ /* 0x000fe4000071e4ff */
[----:B------:R-:W-:Y:S01]  /*128780*/  IADD3 R94, P4, PT, R106, R157, RZ ;  /* 0x0000009d6a5e7210 */ /* 0x000fe20007f9e0ff */
[----:B------:R-:W-:-:S02]  /*128790*/  IMAD.MOV.U32 R88, RZ, RZ, R160 ;  /* 0x000000ffff587224 */ /* 0x000fc400078e00a0 */
[----:B------:R-:W-:-:S04]  /*1287a0*/  IMAD.WIDE.U32 R104, P1, R146, R140, R104 ;  /* 0x0000008c92687225 */ /* 0x000fc80007820068 */
[----:B------:R-:W-:Y:S01]  /*1287b0*/  IMAD.X R99, RZ, RZ, RZ, P1 ;  /* 0x000000ffff637224 */ /* 0x000fe200008e06ff */
[----:B------:R-:W-:Y:S01]  /*1287c0*/  IADD3 RZ, P1, PT, R84, R98, RZ ;  /* 0x0000006254ff7210 */ /* 0x000fe20007f3e0ff */
[----:B------:R-:W-:Y:S02]  /*1287d0*/  IMAD.MOV.U32 R108, RZ, RZ, R107 ;  /* 0x000000ffff6c7224 */ /* 0x000fe400078e006b */
[----:B------:R-:W-:Y:S01]  /*1287e0*/  IMAD.WIDE.U32 R160, R140, R145, RZ ;  /* 0x000000918ca07225 */ /* 0x000fe200078e00ff */
[----:B------:R-:W-:-:S03]  /*1287f0*/  IADD3.X RZ, P1, PT, R85, R91, RZ, P1, !PT ;  /* 0x0000005b55ff7210 */ /* 0x000fc60000f3e4ff */
[----:B------:R-:W-:Y:S01]  /*128800*/  IMAD.WIDE.U32 R162, R135, R133, R88 ;  /* 0x0000008587a27225 */ /* 0x000fe200078e0058 */
[----:B------:R-:W-:-:S03]  /*128810*/  IADD3.X R88, P1, PT, R83, R100, RZ, P1, !PT ;  /* 0x0000006453587210 */ /* 0x000fc60000f3e4ff */
[----:B------:R-:W-:Y:S01]  /*128820*/  IMAD.X R89, RZ, RZ, RZ, P0 ;  /* 0x000000ffff597224 */ /* 0x000fe200000e06ff */
[----:B------:R-:W-:Y:S01]  /*128830*/  IADD3 R86, PT, PT, R163, R86, RZ ;  /* 0x00000056a3567210 */ /* 0x000fe20007ffe0ff */
[----:B------:R-:W-:Y:S01]  /*128840*/  IMAD.WIDE.U32.X R108, R93, 0x1ae3a46, R108, P4 ;  /* 0x01ae3a465d6c7825 */ /* 0x000fe200020e046c */
[----:B------:R-:W-:Y:S02]  /*128850*/  IADD3.X R93, P0, PT, R75, R154, RZ, P6, !PT ;  /* 0x0000009a4b5d7210 */ /* 0x000fe4000371e4ff */
[----:B------:R-:W-:Y:S01]  /*128860*/  IADD3 R77, P4, PT, R104, R161, RZ ;  /* 0x000000a1684d7210 */ /* 0x000fe20007f9e0ff */
[----:B------:R-:W-:Y:S01]  /*128870*/  IMAD.WIDE.U32 R154, R142, R139, RZ ;  /* 0x0000008b8e9a7225 */ /* 0x000fe200078e00ff */
[----:B------:R-:W-:-:S03]  /*128880*/  IADD3.X R83, P1, PT, R89, R101, RZ, P1, !PT ;  /* 0x0000006559537210 */ /* 0x000fc60000f3e4ff */
[----:B------:R-:W-:Y:S01]  /*128890*/  IMAD.MOV.U32 R98, RZ, RZ, R105 ;  /* 0x000000ffff627224 */ /* 0x000fe200078e0069 */
[----:B------:R-:W-:Y:S01]  /*1288a0*/  IADD3.X R88, P1, PT, R88, R162, RZ, P1, !PT ;  /* 0x000000a258587210 */ /* 0x000fe20000f3e4ff */
[----:B------:R-:W-:Y:S01]  /*1288b0*/  IMAD.WIDE.U32 R100, R133, R139, RZ ;  /* 0x0000008b85647225 */ /* 0x000fe200078e00ff */
[----:B------:R-:W-:Y:S02]  /*1288c0*/  IADD3.X R105, P0, PT, RZ, RZ, RZ, P0, !PT ;  /* 0x000000ffff697210 */ /* 0x000fe4000071e4ff */
[----:B------:R-:W-:Y:S01]  /*1288d0*/  IADD3.X R89, P1, PT, R83, R86, RZ, P1, !PT ;  /* 0x0000005653597210 */ /* 0x000fe20000f3e4ff */
[----:B------:R-:W-:-:S03]  /*1288e0*/  IMAD.WIDE.U32.X R98, R146, R131, R98, P4 ;  /* 0x0000008392627225 */ /* 0x000fc600020e0462 */
[----:B------:R-:W-:Y:S01]  /*1288f0*/  IADD3.X R83, P1, PT, RZ, RZ, RZ, P1, !PT ;  /* 0x000000ffff537210 */ /* 0x000fe20000f3e4ff */
[----:B------:R-:W-:-:S04]  /*128900*/  IMAD.WIDE.U32 R154, P4, R141, R133, R154 ;  /* 0x000000858d9a7225 */ /* 0x000fc8000788009a */
[----:B------:R-:W-:Y:S01]  /*128910*/  IMAD.X R157, RZ, RZ, RZ, P4 ;  /* 0x000000ffff9d7224 */ /* 0x000fe200020e06ff */
[----:B------:R-:W-:Y:S01]  /*128920*/  IADD3 R75, P6, PT, R154, R101, RZ ;  /* 0x000000659a4b7210 */ /* 0x000fe20007fde0ff */
        /* <DEDUP_REMOVED lines=8> */
[----:B------:R-:W-:Y:S01]  /*1289b0*/  IADD3 RZ, P2, PT, R92, R100, RZ ;  /* 0x000000645cff7210 */ /* 0x000fe20007f5e0ff */
[----:B------:R-:W-:Y:S01]  /*1289c0*/  IMAD.WIDE.U32.X R156, R141, R142, R156, P6 ;  /* 0x0000008e8d9c7225 */ /* 0x000fe200030e049c */
[----:B------:R-:W-:-:S02]  /*1289d0*/  IADD3.X RZ, P4, PT, R89, R94, RZ, P4, !PT ;  /* 0x0000005e59ff7210 */ /* 0x000fc4000279e4ff */
[----:B------:R-:W-:Y:S01]  /*1289e0*/  ISETP.NE.AND P6, PT, R150, RZ, PT ;  /* 0x000000ff9600720c */ /* 0x000fe20003fc5270 */
[----:B------:R-:W-:Y:S01]  /*1289f0*/  IMAD.X R107, RZ, RZ, RZ, P0 ;  /* 0x000000ffff6b7224 */ /* 0x000fe200000e06ff */
[----:B------:R-:W-:Y:S01]  /*128a00*/  IADD3.X RZ, P2, PT, R93, R75, RZ, P2, !PT ;  /* 0x0000004b5dff7210 */ /* 0x000fe2000175e4ff */
[C---:B------:R-:W-:Y:S01]  /*128a10*/  IMAD.WIDE.U32 R72, R70.reuse, 0x30000000, R72 ;  /* 0x3000000046487825 */ /* 0x040fe200078e0048 */
[----:B------:R-:W-:Y:S02]  /*128a20*/  IADD3.X R83, P0, PT, R83, R108, RZ, P4, !PT ;  /* 0x0000006c53537210 */ /* 0x000fe4000271e4ff */
[----:B------:R-:W-:Y:S01]  /*128a30*/  IADD3.X RZ, P1, PT, R91, R77, RZ, P1, !PT ;  /* 0x0000004d5bff7210 */ /* 0x000fe20000f3e4ff */
[----:B------:R-:W-:Y:S01]  /*128a40*/  IMAD.WIDE.U32 R78, R70, -0x45f6b800, R78 ;  /* 0xba094800464e7825 */ /* 0x000fe200078e004e */
[----:B------:R-:W-:Y:S02]  /*128a50*/  IADD3.X R75, P4, PT, RZ, RZ, RZ, P6, !PT ;  /* 0x000000ffff4b7210 */ /* 0x000fe4000379e4ff */
[----:B------:R-:W-:Y:S01]  /*128a60*/  IADD3.X R77, P1, PT, R95, R98, RZ, P1, !PT ;  /* 0x000000625f4d7210 */ /* 0x000fe20000f3e4ff */
[----:B------:R-:W-:Y:S01]  /*128a70*/  IMAD.WIDE.U32 R94, R138, R149, RZ ;  /* 0x000000958a5e7225 */ /* 0x000fe200078e00ff */
[----:B------:R-:W-:-:S02]  /*128a80*/  IADD3.X R88, P5, PT, R75, R102, RZ, P5, !PT ;  /* 0x000000664b587210 */ /* 0x000fc40002fbe4ff */
[----:B------:R-:W-:Y:S01]  /*128a90*/  IADD3.X R105, P2, PT, R105, R156, RZ, P2, !PT ;  /* 0x0000009c69697210 */ /* 0x000fe2000175e4ff */
[----:B------:R-:W-:Y:S01]  /*128aa0*/  IMAD.WIDE.U32 R80, R70, 0xf5138f, R80 ;  /* 0x00f5138f46507825 */ /* 0x000fe200078e0050 */
[----:B------:R-:W-:Y:S02]  /*128ab0*/  IADD3.X R102, PT, PT, R103, RZ, RZ, P5, P4 ;  /* 0x000000ff67667210 */ /* 0x000fe40002fe84ff */
[----:B------:R-:W-:Y:S01]  /*128ac0*/  IADD3.X R156, P2, PT, R101, R157, RZ, P2, !PT ;  /* 0x0000009d659c7210 */ /* 0x000fe2000175e4ff */
[----:B------:R-:W-:Y:S01]  /*128ad0*/  IMAD.WIDE.U32 R100, R129, R149, RZ ;  /* 0x0000009581647225 */ /* 0x000fe200078e00ff */
[----:B------:R-:W-:Y:S02]  /*128ae0*/  IADD3.X R88, P4, PT, R87, R88, RZ, P3, !PT ;  /* 0x0000005857587210 */ /* 0x000fe40001f9e4ff */
[----:B------:R-:W-:Y:S01]  /*128af0*/  IADD3.X R98, P1, PT, R107, R99, RZ, P1, !PT ;  /* 0x000000636b627210 */ /* 0x000fe20000f3e4ff */
[----:B------:R-:W-:Y:S01]  /*128b00*/  IMAD.WIDE.U32 R86, P5, R151, R129, R94 ;  /* 0x0000008197567225 */ /* 0x000fe200078a005e */
[----:B------:R-:W-:-:S02]  /*128b10*/  IADD3.X R89, P4, PT, R71, R102, RZ, P4, !PT ;  /* 0x0000006647597210 */ /* 0x000fc4000279e4ff */
[----:B------:R-:W-:Y:S01]  /*128b20*/  IADD3 RZ, P3, PT, R88, R100, RZ ;  /* 0x0000006458ff7210 */ /* 0x000fe20007f7e0ff */
[----:B------:R-:W-:Y:S01]  /*128b30*/  IMAD.X R95, RZ, RZ, RZ, P5 ;  /* 0x000000ffff5f7224 */ /* 0x000fe200028e06ff */
[----:B------:R-:W-:Y:S01]  /*128b40*/  IADD3 R101, P5, PT, R86, R101, RZ ;  /* 0x0000006556657210 */ /* 0x000fe20007fbe0ff */
[----:B------:R-:W-:Y:S01]  /*128b50*/  IMAD.WIDE.U32 R84, R70, 0x6ca1493b, R84 ;  /* 0x6ca1493b46547825 */ /* 0x000fe200078e0054 */
[----:B------:R-:W-:Y:S02]  /*128b60*/  IADD3.X R108, P0, PT, R97, R109, RZ, P0, !PT ;  /* 0x0000006d616c7210 */ /* 0x000fe4000071e4ff */
[----:B------:R-:W-:Y:S01]  /*128b70*/  IADD3.X RZ, P3, PT, R89, R101, RZ, P3, !PT ;  /* 0x0000006559ff7210 */ /* 0x000fe20001f7e4ff */
[----:B------:R-:W-:-:S04]  /*128b80*/  IMAD.WIDE.U32 R70, R145, R140, R90 ;  /* 0x0000008c91467225 */ /* 0x000fc800078e005a */
[----:B------:R-:W-:Y:S01]  /*128b90*/  IMAD.WIDE.U32 R90, R149, R129, R88 ;  /* 0x00000081955a7225 */ /* 0x000fe200078e0058 */
[----:B------:R-:W-:-:S03]  /*128ba0*/  IADD3.X R70, P2, PT, R105, R70, RZ, P2, !PT ;  /* 0x0000004669467210 */ /* 0x000fc6000175e4ff */
[----:B------:R-:W-:-:S04]  /*128bb0*/  IMAD.WIDE.U32 R88, R131, R147, RZ ;  /* 0x0000009383587225 */ /* 0x000fc800078e00ff */
[----:B------:R-:W-:Y:S02]  /*128bc0*/  IMAD.MOV.U32 R94, RZ, RZ, R87 ;  /* 0x000000ffff5e7224 */ /* 0x000fe400078e0057 */
[----:B------:R-:W-:Y:S02]  /*128bd0*/  IMAD.IADD R71, R71, 0x1, R104 ;  /* 0x0000000147477824 */ /* 0x000fe400078e0268 */
[----:B------:R-:W-:Y:S01]  /*128be0*/  IMAD.IADD R75, R91, 0x1, R86 ;  /* 0x000000015b4b7824 */ /* 0x000fe200078e0256 */
[----:B------:R-:W-:Y:S01]  /*128bf0*/  IADD3.X R86, P1, PT, R77, R90, RZ, P1, !PT ;  /* 0x0000005a4d567210 */ /* 0x000fe20000f3e4ff */
[----:B------:R-:W-:Y:S01]  /*128c00*/  IMAD.WIDE.U32.X R94, R151, R138, R94, P5 ;  /* 0x0000008a975e7225 */ /* 0x000fe200028e045e */
[----:B------:R-:W-:Y:S02]  /*128c10*/  IADD3.X R71, P2, PT, R156, R71, RZ, P2, !PT ;  /* 0x000000479c477210 */ /* 0x000fe4000175e4ff */
[----:B------:R-:W-:Y:S01]  /*128c20*/  IADD3.X R87, P1, PT, R98, R75, RZ, P1, !PT ;  /* 0x0000004b62577210 */ /* 0x000fe20000f3e4ff */
[----:B------:R-:W-:-:S04]  /*128c30*/  IMAD.WIDE.U32 R88, P5, R148, R140, R88 ;  /* 0x0000008c94587225 */ /* 0x000fc800078a0058 */
[----:B------:R-:W-:Y:S01]  /*128c40*/  IMAD.WIDE.U32 R104, R140, R147, RZ ;  /* 0x000000938c687225 */ /* 0x000fe200078e00ff */
[----:B------:R-:W-:-:S03]  /*128c50*/  MOV R98, R89 ;  /* 0x0000005900627202 */ /* 0x000fc60000000f00 */
[----:B------:R-:W-:Y:S02]  /*128c60*/  IMAD.IADD R73, R73, 0x1, R74 ;  /* 0x0000000149497824 */ /* 0x000fe400078e024a */
[----:B------:R-:W-:Y:S01]  /*128c70*/  IMAD.X R99, RZ, RZ, RZ, P5 ;  /* 0x000000ffff637224 */ /* 0x000fe200028e06ff */
[----:B------:R-:W-:Y:S01]  /*128c80*/  IADD3 R97, P5, PT, R88, R105, RZ ;  /* 0x0000006958617210 */ /* 0x000fe20007fbe0ff */
[----:B------:R-:W-:-:S04]  /*128c90*/  IMAD.WIDE.U32 R90, R142, R143, RZ ;  /* 0x0000008f8e5a7225 */ /* 0x000fc800078e00ff */
[C---:B------:R-:W-:Y:S02]  /*128ca0*/  IMAD R77, R72.reuse, -0x7af74001, -R73 ;  /* 0x8508bfff484d7824 */ /* 0x040fe400078e0a49 */
[----:B------:R-:W-:-:S04]  /*128cb0*/  IMAD.WIDE.U32 R74, R72, -0x1, RZ ;  /* 0xffffffff484a7825 */ /* 0x000fc800078e00ff */
[----:B------:R-:W-:-:S04]  /*128cc0*/  IMAD.WIDE.U32.X R98, R148, R131, R98, P5 ;  /* 0x0000008394627225 */ /* 0x000fc800028e0462 */
[----:B------:R-:W-:-:S04]  /*128cd0*/  IMAD.WIDE.U32 R90, P5, R144, R133, R90 ;  /* 0x00000085905a7225 */ /* 0x000fc800078a005a */
[----:B------:R-:W-:-:S04]  /*128ce0*/  IMAD.WIDE.U32 R152, R133, R143, RZ ;  /* 0x0000008f85987225 */ /* 0x000fc800078e00ff */
[----:B------:R-:W-:Y:S02]  /*128cf0*/  IMAD.IADD R75, R75, 0x1, R77 ;  /* 0x000000014b4b7824 */ /* 0x000fe400078e024d */
[----:B------:R-:W-:-:S04]  /*128d00*/  IMAD.WIDE.U32 R102, R139, R133, R92 ;  /* 0x000000858b667225 */ /* 0x000fc800078e005c */
        /* <DEDUP_REMOVED lines=9> */
[----:B------:R-:W-:Y:S01]  /*128da0*/  IMAD.MOV.U32 R164, RZ, RZ, R93 ;  /* 0x000000ffffa47224 */ /* 0x000fe200078e005d */
[----:B------:R-:W-:Y:S01]  /*128db0*/  IADD3 RZ, P5, PT, R72, R160, RZ ;  /* 0x000000a048ff7210 */ /* 0x000fe20007fbe0ff */
[----:B------:R-:W-:Y:S02]  /*128dc0*/  IMAD.IADD R77, R79, 0x1, R76 ;  /* 0x000000014f4d7824 */ /* 0x000fe400078e024c */
[----:B------:R-:W-:Y:S01]  /*128dd0*/  IMAD.WIDE.U32.X R164, R75, -0x7af74000, R164, P6 ;  /* 0x8508c0004ba47825 */ /* 0x000fe200030e04a4 */
[----:B------:R-:W-:-:S03]  /*128de0*/  IADD3.X RZ, P5, PT, R73, R92, RZ, P5, !PT ;  /* 0x0000005c49ff7210 */ /* 0x000fc60002fbe4ff */
[----:B------:R-:W-:Y:S01]  /*128df0*/  IMAD.WIDE.U32 R92, R75, 0x30000000, RZ ;  /* 0x300000004b5c7825 */ /* 0x000fe200078e00ff */
[----:B------:R-:W-:-:S03]  /*128e00*/  IADD3.X R79, P5, PT, RZ, R164, RZ, P5, !PT ;  /* 0x000000a4ff4f7210 */ /* 0x000fc60002fbe4ff */
[----:B------:R-:W-:Y:S01]  /*128e10*/  IMAD.IADD R81, R81, 0x1, R82 ;  /* 0x0000000151517824 */ /* 0x000fe200078e0252 */
[----:B------:R-:W-:Y:S01]  /*128e20*/  IADD3.X R164, P5, PT, RZ, R165, RZ, P5, !PT ;  /* 0x000000a5ffa47210 */ /* 0x000fe20002fbe4ff */
[----:B------:R-:W-:-:S03]  /*128e30*/  IMAD.WIDE.U32 R92, P6, R74, 0x170b5d44, R92 ;  /* 0x170b5d444a5c7825 */ /* 0x000fc600078c005c */
[----:B------:R-:W-:Y:S01]  /*128e40*/  IADD3.X R78, P5, PT, R79, R78, RZ, P5, !PT ;  /* 0x0000004e4f4e7210 */ /* 0x000fe20002fbe4ff */
[----:B------:R-:W-:Y:S02]  /*128e50*/  IMAD.X R73, RZ, RZ, RZ, P6 ;  /* 0x000000ffff497224 */ /* 0x000fe400030e06ff */
[----:B------:R-:W-:Y:S01]  /*128e60*/  IMAD.MOV.U32 R72, RZ, RZ, R93 ;  /* 0x000000ffff487224 */ /* 0x000fe200078e005d */
[----:B------:R-:W-:Y:S01]  /*128e70*/  IADD3.X R79, P5, PT, R164, R77, RZ, P5, !PT ;  /* 0x0000004da44f7210 */ /* 0x000fe20002fbe4ff */
[----:B------:R-:W-:-:S03]  /*128e80*/  IMAD.WIDE.U32 R76, R74, 0x30000000, RZ ;  /* 0x300000004a4c7825 */ /* 0x000fc600078e00ff */
[----:B------:R-:W-:Y:S01]  /*128e90*/  IADD3.X R91, P5, PT, RZ, RZ, RZ, P5, !PT ;  /* 0x000000ffff5b7210 */ /* 0x000fe20002fbe4ff */
[----:B------:R-:W-:Y:S01]  /*128ea0*/  IMAD.WIDE.U32 R156, R74, -0x45f6b800, RZ ;  /* 0xba0948004a9c7825 */ /* 0x000fe200078e00ff */
[----:B------:R-:W-:-:S03]  /*128eb0*/  IADD3 R93, P6, PT, R92, R77, RZ ;  /* 0x0000004d5c5d7210 */ /* 0x000fc60007fde0ff */
[----:B------:R-:W-:Y:S02]  /*128ec0*/  IMAD.X R77, RZ, RZ, RZ, P5 ;  /* 0x000000ffff4d7224 */ /* 0x000fe400028e06ff */
[----:B------:R-:W-:Y:S01]  /*128ed0*/  IMAD.WIDE.U32.X R72, R75, 0x170b5d44, R72, P6 ;  /* 0x170b5d444b487825 */ /* 0x000fe200030e0448 */
[----:B------:R-:W-:-:S03]  /*128ee0*/  IADD3 RZ, P6, PT, R78, R76, RZ ;  /* 0x0000004c4eff7210 */ /* 0x000fc60007fde0ff */
[----:B------:R-:W-:Y:S01]  /*128ef0*/  IMAD.IADD R96, R85, 0x1, R96 ;  /* 0x0000000155607824 */ /* 0x000fe200078e0260 */
[----:B------:R-:W-:Y:S01]  /*128f00*/  IADD3.X RZ, P6, PT, R79, R93, RZ, P6, !PT ;  /* 0x0000005d4fff7210 */ /* 0x000fe200037de4ff */
[----:B------:R-:W-:Y:S01]  /*128f10*/  IMAD.IADD R155, R103, 0x1, R154 ;  /* 0x00000001679b7824 */ /* 0x000fe200078e029a */
[----:B------:R-:W-:Y:S01]  /*128f20*/  IADD3.X R103, P2, PT, RZ, RZ, RZ, P2, !PT ;  /* 0x000000ffff677210 */ /* 0x000fe2000175e4ff */
[----:B------:R-:W-:Y:S01]  /*128f30*/  IMAD.WIDE.U32 R160, R74, 0xf5138f, RZ ;  /* 0x00f5138f4aa07825 */ /* 0x000fe200078e00ff */
[----:B------:R-:W-:-:S03]  /*128f40*/  IADD3.X R91, P5, PT, R91, R72, RZ, P6, !PT ;  /* 0x000000485b5b7210 */ /* 0x000fc600037be4ff */
[----:B------:R-:W-:Y:S01]  /*128f50*/  IMAD.WIDE.U32 R78, R74, 0x30000000, R78 ;  /* 0x300000004a4e7825 */ /* 0x000fe200078e004e */
[----:B------:R-:W-:-:S03]  /*128f60*/  IADD3.X R76, P5, PT, R77, R73, RZ, P5, !PT ;  /* 0x000000494d4c7210 */ /* 0x000fc60002fbe4ff */
[----:B------:R-:W-:Y:S01]  /*128f70*/  IMAD.WIDE.U32 R72, R75, -0x45f6b800, RZ ;  /* 0xba0948004b487825 */ /* 0x000fe200078e00ff */
[----:B------:R-:W-:-:S04]  /*128f80*/  IADD3.X R80, P5, PT, R91, R80, RZ, P5, !PT ;  /* 0x000000505b507210 */ /* 0x000fc80002fbe4ff */
        /* <DEDUP_REMOVED lines=8> */
[----:B------:R-:W-:-:S04]  /*129010*/  IADD3 RZ, P6, PT, R80, R156, RZ ;  /* 0x0000009c50ff7210 */ /* 0x000fc80007fde0ff */
[----:B------:R-:W-:Y:S01]  /*129020*/  IADD3.X RZ, P6, PT, R81, R93, RZ, P6, !PT ;  /* 0x0000005d51ff7210 */ /* 0x000fe200037de4ff */
[----:B------:R-:W-:-:S03]  /*129030*/  IMAD.WIDE.U32 R80, R74, -0x45f6b800, R80 ;  /* 0xba0948004a507825 */ /* 0x000fc600078e0050 */
[----:B------:R-:W-:Y:S01]  /*129040*/  IADD3.X R91, P5, PT, R91, R76, RZ, P6, !PT ;  /* 0x0000004c5b5b7210 */ /* 0x000fe200037be4ff */
[----:B------:R-:W-:-:S03]  /*129050*/  IMAD.IADD R72, R81, 0x1, R72 ;  /* 0x0000000151487824 */ /* 0x000fc600078e0248 */
[----:B------:R-:W-:Y:S01]  /*129060*/  IADD3.X R73, P5, PT, R73, R77, RZ, P5, !PT ;  /* 0x0000004d49497210 */ /* 0x000fe20002fbe4ff */
[----:B------:R-:W-:-:S03]  /*129070*/  IMAD.WIDE.U32 R76, R75, 0xf5138f, RZ ;  /* 0x00f5138f4b4c7825 */ /* 0x000fc600078e00ff */
[----:B------:R-:W-:Y:S01]  /*129080*/  IADD3.X R84, P5, PT, R91, R84, RZ, P5, !PT ;  /* 0x000000545b547210 */ /* 0x000fe20002fbe4ff */
[----:B------:R-:W-:Y:S02]  /*129090*/  IMAD.X R91, RZ, RZ, RZ, P2 ;  /* 0x000000ffff5b7224 */ /* 0x000fe400010e06ff */
[----:B------:R-:W-:Y:S01]  /*1290a0*/  IMAD.WIDE.U32 R76, P6, R74, 0x1a22d9f3, R76 ;  /* 0x1a22d9f34a4c7825 */ /* 0x000fe200078c004c */
[----:B------:R-:W-:Y:S02]  /*1290b0*/  IADD3.X R85, P5, PT, R73, R96, RZ, P5, !PT ;  /* 0x0000006049557210 */ /* 0x000fe40002fbe4ff */
[----:B------:R-:W-:Y:S01]  /*1290c0*/  IADD3 RZ, P2, PT, R84, R160, RZ ;  /* 0x000000a054ff7210 */ /* 0x000fe20007f5e0ff */
[----:B------:R-:W-:Y:S01]  /*1290d0*/  IMAD.MOV.U32 R156, RZ, RZ, R77 ;  /* 0x000000ffff9c7224 */ /* 0x000fe200078e004d */
[----:B------:R-:W-:Y:S02]  /*1290e0*/  IADD3.X R157, PT, PT, RZ, RZ, RZ, P6, !PT ;  /* 0x000000ffff9d7210 */ /* 0x000fe400037fe4ff */
[----:B------:R-:W-:-:S02]  /*1290f0*/  IADD3 R73, P6, PT, R76, R161, RZ ;  /* 0x000000a14c497210 */ /* 0x000fc40007fde0ff */
[----:B------:R-:W-:Y:S02]  /*129100*/  IADD3.X R107, P5, PT, RZ, RZ, RZ, P5, !PT ;  /* 0x000000ffff6b7210 */ /* 0x000fe40002fbe4ff */
[----:B------:R-:W-:Y:S01]  /*129110*/  IADD3.X RZ, P2, PT, R85, R73, RZ, P2, !PT ;  /* 0x0000004955ff7210 */ /* 0x000fe2000175e4ff */
[----:B------:R-:W-:Y:S01]  /*129120*/  IMAD.WIDE.U32.X R156, R75, 0x1a22d9f3, R156, P6 ;  /* 0x1a22d9f34b9c7825 */ /* 0x000fe200030e049c */
[----:B------:R-:W-:Y:S02]  /*129130*/  IADD3.X R77, P1, PT, RZ, RZ, RZ, P1, !PT ;  /* 0x000000ffff4d7210 */ /* 0x000fe40000f3e4ff */
[----:B------:R-:W-:Y:S01]  /*129140*/  IADD3 RZ, P6, PT, R70, R152, RZ ;  /* 0x0000009846ff7210 */ /* 0x000fe20007fde0ff */
[----:B------:R-:W-:Y:S01]  /*129150*/  IMAD.X R105, RZ, RZ, RZ, P5 ;  /* 0x000000ffff697224 */ /* 0x000fe200028e06ff */
        /* <DEDUP_REMOVED lines=8> */
[----:B------:R-:W-:Y:S01]  /*1291e0*/  IMAD.IADD R76, R85, 0x1, R76 ;  /* 0x00000001554c7824 */ /* 0x000fe200078e024c */
[----:B------:R-:W-:Y:S01]  /*1291f0*/  IADD3.X R73, P1, PT, R83, R102, RZ, P0, !PT ;  /* 0x0000006653497210 */ /* 0x000fe2000073e4ff */
[----:B------:R-:W-:Y:S01]  /*129200*/  IMAD.WIDE.U32 R70, R143, R133, R70 ;  /* 0x000000858f467225 */ /* 0x000fe200078e0046 */
[----:B------:R-:W-:Y:S02]  /*129210*/  IADD3.X R83, P4, PT, RZ, RZ, RZ, P4, !PT ;  /* 0x000000ffff537210 */ /* 0x000fe4000279e4ff */
[----:B------:R-:W-:Y:S01]  /*129220*/  IADD3.X RZ, P5, PT, R87, R97, RZ, P5, !PT ;  /* 0x0000006157ff7210 */ /* 0x000fe20002fbe4ff */
[----:B------:R-:W-:Y:S01]  /*129230*/  IMAD.WIDE.U32 R96, R75, 0x6ca1493b, RZ ;  /* 0x6ca1493b4b607825 */ /* 0x000fe200078e00ff */
[----:B------:R-:W-:Y:S02]  /*129240*/  IADD3.X R104, P0, PT, R103, R100, RZ, P6, !PT ;  /* 0x0000006467687210 */ /* 0x000fe4000371e4ff */
[----:B------:R-:W-:Y:S01]  /*129250*/  IADD3.X R100, P3, PT, R83, R94, RZ, P3, !PT ;  /* 0x0000005e53647210 */ /* 0x000fe20001f7e4ff */
[----:B------:R-:W-:Y:S01]  /*129260*/  IMAD.WIDE.U32 R102, R131, R149, RZ ;  /* 0x0000009583667225 */ /* 0x000fe200078e00ff */
[----:B------:R-:W-:-:S02]  /*129270*/  IADD3.X R91, P0, PT, R91, R101, RZ, P0, !PT ;  /* 0x000000655b5b7210 */ /* 0x000fc4000071e4ff */
[----:B------:R-:W-:Y:S01]  /*129280*/  IADD3.X R77, P5, PT, R77, R98, RZ, P5, !PT ;  /* 0x000000624d4d7210 */ /* 0x000fe20002fbe4ff */
[----:B------:R-:W-:Y:S01]  /*129290*/  IMAD.WIDE.U32 R86, R147, R140, R86 ;  /* 0x0000008c93567225 */ /* 0x000fe200078e0056 */
[----:B------:R-:W-:Y:S02]  /*1292a0*/  IADD3.X R101, PT, PT, R95, RZ, RZ, P3, P4 ;  /* 0x000000ff5f657210 */ /* 0x000fe40001fe84ff */
[----:B------:R-:W-:Y:S01]  /*1292b0*/  IADD3.X R163, P3, PT, R156, R107, RZ, P2, !PT ;  /* 0x0000006b9ca37210 */ /* 0x000fe2000177e4ff */
[C---:B------:R-:W-:Y:S01]  /*1292c0*/  IMAD.WIDE.U32 R82, P4, R74.reuse, -0x39c4fa40, R96 ;  /* 0xc63b05c04a527825 */ /* 0x040fe20007880060 */
[----:B------:R-:W-:Y:S02]  /*1292d0*/  IADD3.X R106, P5, PT, R93, R99, RZ, P5, !PT ;  /* 0x000000635d6a7210 */ /* 0x000fe40002fbe4ff */
[----:B------:R-:W-:Y:S01]  /*1292e0*/  IADD3.X R93, P3, PT, RZ, RZ, RZ, P3, !PT ;  /* 0x000000ffff5d7210 */ /* 0x000fe20001f7e4ff */
[----:B------:R-:W-:Y:S01]  /*1292f0*/  IMAD.WIDE.U32 R156, R74, 0x6ca1493b, RZ ;  /* 0x6ca1493b4a9c7825 */ /* 0x000fe200078e00ff */
[----:B------:R-:W-:-:S02]  /*129300*/  IADD3.X R100, P2, PT, R77, R100, RZ, P5, !PT ;  /* 0x000000644d647210 */ /* 0x000fc40002f5e4ff */
[----:B------:R-:W-:Y:S01]  /*129310*/  IADD3.X R108, P1, PT, R108, R155, RZ, P1, !PT ;  /* 0x0000009b6c6c7210 */ /* 0x000fe20000f3e4ff */
[----:B------:R-:W-:Y:S01]  /*129320*/  IMAD.X R95, RZ, RZ, RZ, P4 ;  /* 0x000000ffff5f7224 */ /* 0x000fe200020e06ff */
[----:B------:R-:W-:Y:S01]  /*129330*/  IADD3 RZ, P4, PT, R82, R157, RZ ;  /* 0x0000009d52ff7210 */ /* 0x000fe20007f9e0ff */
[----:B------:R-:W-:Y:S01]  /*129340*/  IMAD.MOV.U32 R94, RZ, RZ, R83 ;  /* 0x000000ffff5e7224 */ /* 0x000fe200078e0053 */
[----:B------:R-:W-:Y:S01]  /*129350*/  P2R R105, PR, RZ, 0x4 ;  /* 0x00000004ff697803 */ /* 0x000fe20000000000 */
[----:B------:R-:W-:Y:S02]  /*129360*/  IMAD R77, R74, -0x39c4fa40, R96 ;  /* 0xc63b05c04a4d7824 */ /* 0x000fe400078e0260 */
[----:B------:R-:W-:-:S04]  /*129370*/  IMAD.WIDE.U32.X R82, R75, -0x39c4fa40, R94, P4 ;  /* 0xc63b05c04b527825 */ /* 0x000fc800020e045e */
[----:B------:R-:W-:-:S04]  /*129380*/  IMAD.WIDE.U32 R102, P2, R151, R140, R102 ;  /* 0x0000008c97667225 */ /* 0x000fc80007840066 */
[----:B------:R-:W-:-:S04]  /*129390*/  IMAD.WIDE.U32 R94, R140, R149, RZ ;  /* 0x000000958c5e7225 */ /* 0x000fc800078e00ff */
[----:B------:R-:W-:Y:S01]  /*1293a0*/  IMAD.WIDE.U32 R96, R75, 0x17c510ea, RZ ;  /* 0x17c510ea4b607825 */ /* 0x000fe200078e00ff */
[----:B------:R-:W-:-:S03]  /*1293b0*/  IADD3 RZ, P4, PT, R100, R94, RZ ;  /* 0x0000005e64ff7210 */ /* 0x000fc60007f9e0ff */
[----:B------:R-:W-:Y:S01]  /*1293c0*/  IMAD.X R99, RZ, RZ, RZ, P2 ;  /* 0x000000ffff637224 */ /* 0x000fe200010e06ff */
[----:B------:R-:W-:Y:S01]  /*1293d0*/  IADD3 R89, P2, PT, R102, R95, RZ ;  /* 0x0000005f66597210 */ /* 0x000fe20007f5e0ff */
[----:B------:R-:W-:Y:S01]  /*1293e0*/  IMAD.IADD R107, R79, 0x1, R92 ;  /* 0x000000014f6b7824 */ /* 0x000fe200078e025c */
[----:B------:R-:W-:Y:S01]  /*1293f0*/  P2R R98, PR, RZ, 0x10 ;  /* 0x00000010ff627803 */ /* 0x000fe20000000000 */
[----:B------:R-:W-:Y:S02]  /*129400*/  IMAD.X R79, RZ, RZ, RZ, P3 ;  /* 0x000000ffff4f7224 */ /* 0x000fe400018e06ff */
[----:B------:R-:W-:-:S04]  /*129410*/  IMAD.WIDE.U32 R152, P3, R74, 0x1ae3a46, R96 ;  /* 0x01ae3a464a987825 */ /* 0x000fc80007860060 */
[----:B------:R-:W-:-:S04]  /*129420*/  IMAD.WIDE.U32 R94, R74, 0x17c510ea, RZ ;  /* 0x17c510ea4a5e7825 */ /* 0x000fc800078e00ff */
[----:B------:R-:W-:Y:S01]  /*129430*/  IMAD.X R161, RZ, RZ, RZ, P3 ;  /* 0x000000ffffa17224 */ /* 0x000fe200018e06ff */
[----:B------:R-:W-:Y:S01]  /*129440*/  IADD3 RZ, P3, PT, R152, R95, RZ ;  /* 0x0000005f98ff7210 */ /* 0x000fe20007f7e0ff */
[----:B------:R-:W-:-:S04]  /*129450*/  IMAD.MOV.U32 R160, RZ, RZ, R153 ;  /* 0x000000ffffa07224 */ /* 0x000fc800078e0099 */
[----:B------:R-:W-:Y:S01]  /*129460*/  IMAD.WIDE.U32.X R152, R75, 0x1ae3a46, R160, P3 ;  /* 0x01ae3a464b987825 */ /* 0x000fe200018e04a0 */
[----:B------:R-:W-:Y:S02]  /*129470*/  IADD3 R75, PT, PT, R77, R157, RZ ;  /* 0x0000009d4d4b7210 */ /* 0x000fe40007ffe0ff */
[----:B------:R-:W-:-:S04]  /*129480*/  IADD3 RZ, P3, PT, R162, R156, RZ ;  /* 0x0000009ca2ff7210 */ /* 0x000fc80007f7e0ff */
[----:B------:R-:W-:Y:S01]  /*129490*/  IADD3.X RZ, P3, PT, R163, R75, RZ, P3, !PT ;  /* 0x0000004ba3ff7210 */ /* 0x000fe20001f7e4ff */
[----:B------:R-:W-:-:S03]  /*1294a0*/  IMAD.WIDE.U32 R162, R74, 0x6ca1493b, R162 ;  /* 0x6ca1493b4aa27825 */ /* 0x000fc600078e00a2 */
[----:B------:R-:W-:Y:S01]  /*1294b0*/  IADD3.X R150, P3, PT, R93, R82, RZ, P3, !PT ;  /* 0x000000525d967210 */ /* 0x000fe20001f7e4ff */
[----:B------:R-:W-:-:S03]  /*1294c0*/  IMAD.WIDE.U32 R92, R78, -0x1, RZ ;  /* 0xffffffff4e5c7825 */ /* 0x000fc600078e00ff */
[----:B------:R-:W-:Y:S01]  /*1294d0*/  IADD3.X R75, P3, PT, R79, R83, RZ, P3, !PT ;  /* 0x000000534f4b7210 */ /* 0x000fe20001f7e4ff */
[----:B------:R-:W-:Y:S02]  /*1294e0*/  IMAD R79, R78, -0x7af74001, -R107 ;  /* 0x8508bfff4e4f7824 */ /* 0x000fe400078e0a6b */
[----:B------:R-:W-:-:S04]  /*1294f0*/  IMAD.WIDE.U32 R82, R92, 0x1, RZ ;  /* 0x000000015c527825 */ /* 0x000fc800078e00ff */
[----:B------:R-:W-:Y:S01]  /*129500*/  IMAD.IADD R93, R93, 0x1, R79 ;  /* 0x000000015d5d7824 */ /* 0x000fe200078e024f */
[----:B------:R-:W-:Y:S01]  /*129510*/  IADD3 RZ, P4, PT, R78, R82, RZ ;  /* 0x000000524eff7210 */ /* 0x000fe20007f9e0ff */
[----:B------:R-:W-:-:S04]  /*129520*/  IMAD.WIDE.U32 R160, R92, 0x30000000, RZ ;  /* 0x300000005ca07825 */ /* 0x000fc800078e00ff */
[----:B------:R-:W-:-:S04]  /*129530*/  IMAD.WIDE.U32 R78, R93, 0x1, RZ ;  /* 0x000000015d4e7825 */ /* 0x000fc800078e00ff */
[C-C-:B------:R-:W-:Y:S02]  /*129540*/  IMAD R82, R92.reuse, -0x7af74000, R78.reuse ;  /* 0x8508c0005c527824 */ /* 0x140fe400078e024e */
[----:B------:R-:W-:-:S04]  /*129550*/  IMAD.WIDE.U32 R78, P5, R92, -0x7af74000, R78 ;  /* 0x8508c0005c4e7825 */ /* 0x000fc800078a004e */
[C---:B------:R-:W-:Y:S01]  /*129560*/  IMAD.IADD R82, R83.reuse, 0x1, R82 ;  /* 0x0000000153527824 */ /* 0x040fe200078e0252 */
[----:B------:R-:W-:Y:S01]  /*129570*/  IADD3 RZ, P6, PT, R83, R78, RZ ;  /* 0x0000004e53ff7210 */ /* 0x000fe20007fde0ff */
[----:B------:R-:W-:Y:S01]  /*129580*/  IMAD.X R157, RZ, RZ, RZ, P5 ;  /* 0x000000ffff9d7224 */ /* 0x000fe200028e06ff */
[----:B------:R-:W-:Y:S01]  /*129590*/  ISETP.NE.AND P5, PT, R98, RZ, PT ;  /* 0x000000ff6200720c */ /* 0x000fe20003fa5270 */
[----:B------:R-:W-:Y:S01]  /*1295a0*/  IMAD.MOV.U32 R156, RZ, RZ, R79 ;  /* 0x000000ffff9c7224 */ /* 0x000fe200078e004f */
[----:B------:R-:W-:Y:S01]  /*1295b0*/  IADD3.X RZ, P4, PT, R107, R82, RZ, P4, !PT ;  /* 0x000000526bff7210 */ /* 0x000fe2000279e4ff */
[----:B------:R-:W-:Y:S02]  /*1295c0*/  IMAD.MOV.U32 R98, RZ, RZ, R103 ;  /* 0x000000ffff627224 */ /* 0x000fe400078e0067 */
[----:B------:R-:W-:Y:S01]  /*1295d0*/  IMAD.WIDE.U32.X R156, R93, -0x7af74000, R156, P6 ;  /* 0x8508c0005d9c7825 */ /* 0x000fe200030e049c */
[----:B------:R-:W-:-:S03]  /*1295e0*/  ISETP.NE.AND P6, PT, R105, RZ, PT ;  /* 0x000000ff6900720c */ /* 0x000fc60003fc5270 */
[----:B------:R-:W-:Y:S01]  /*1295f0*/  IMAD.WIDE.U32.X R98, R151, R131, R98, P2 ;  /* 0x0000008397627225 */ /* 0x000fe200010e0462 */
[----:B------:R-:W-:-:S03]  /*129600*/  IADD3.X R79, P2, PT, RZ, R156, RZ, P4, !PT ;  /* 0x0000009cff4f7210 */ /* 0x000fc6000275e4ff */
[----:B------:R-:W-:Y:S01]  /*129610*/  IMAD.WIDE.U32 R82, R93, 0x30000000, RZ ;  /* 0x300000005d527825 */ /* 0x000fe200078e00ff */
[----:B------:R-:W-:-:S03]  /*129620*/  IADD3.X R81, P2, PT, RZ, R157, RZ, P2, !PT ;  /* 0x0000009dff517210 */ /* 0x000fc6000175e4ff */
[C-C-:B------:R-:W-:Y:S01]  /*129630*/  IMAD R97, R92.reuse, 0x170b5d44, R82.reuse ;  /* 0x170b5d445c617824 */ /* 0x140fe200078e0252 */
[----:B------:R-:W-:Y:S01]  /*129640*/  IADD3.X R80, P2, PT, R79, R80, RZ, P2, !PT ;  /* 0x000000504f507210 */ /* 0x000fe2000175e4ff */
[----:B------:R-:W-:-:S03]  /*129650*/  IMAD.WIDE.U32 R78, P4, R92, 0x170b5d44, R82 ;  /* 0x170b5d445c4e7825 */ /* 0x000fc60007880052 */
[----:B------:R-:W-:Y:S01]  /*129660*/  IADD3.X R81, P2, PT, R81, R72, RZ, P2, !PT ;  /* 0x0000004851517210 */ /* 0x000fe2000175e4ff */
[----:B------:R-:W-:Y:S02]  /*129670*/  IMAD.MOV.U32 R156, RZ, RZ, R79 ;  /* 0x000000ffff9c7224 */ /* 0x000fe400078e004f */
[----:B------:R-:W-:Y:S01]  /*129680*/  IMAD.X R157, RZ, RZ, RZ, P4 ;  /* 0x000000ffff9d7224 */ /* 0x000fe200020e06ff */
[----:B------:R-:W-:Y:S01]  /*129690*/  IADD3.X R79, P2, PT, RZ, RZ, RZ, P2, !PT ;  /* 0x000000ffff4f7210 */ /* 0x000fe2000175e4ff */
[----:B------:R-:W-:Y:S01]  /*1296a0*/  IMAD R107, R74, 0x1ae3a46, R96 ;  /* 0x01ae3a464a6b7824 */ /* 0x000fe200078e0260 */
[----:B------:R-:W-:Y:S01]  /*1296b0*/  IADD3 RZ, P4, PT, R78, R161, RZ ;  /* 0x000000a14eff7210 */ /* 0x000fe20007f9e0ff */
[----:B------:R-:W-:Y:S02]  /*1296c0*/  IMAD.IADD R161, R97, 0x1, R161 ;  /* 0x0000000161a17824 */ /* 0x000fe400078e02a1 */
[----:B------:R-:W-:Y:S01]  /*1296d0*/  IMAD.X R103, RZ, RZ, RZ, P2 ;  /* 0x000000ffff677224 */ /* 0x000fe200010e06ff */
[----:B------:R-:W-:Y:S01]  /*1296e0*/  IADD3 RZ, P2, PT, R80, R160, RZ ;  /* 0x000000a050ff7210 */ /* 0x000fe20007f5e0ff */
[----:B------:R-:W-:-:S03]  /*1296f0*/  IMAD.WIDE.U32.X R156, R93, 0x170b5d44, R156, P4 ;  /* 0x170b5d445d9c7825 */ /* 0x000fc600020e049c */
[----:B------:R-:W-:Y:S01]  /*129700*/  IADD3.X RZ, P2, PT, R81, R161, RZ, P2, !PT ;  /* 0x000000a151ff7210 */ /* 0x000fe2000175e4ff */
[----:B------:R-:W-:-:S03]  /*129710*/  IMAD.WIDE.U32 R160, R93, -0x45f6b800, RZ ;  /* 0xba0948005da07825 */ /* 0x000fc600078e00ff */
[----:B------:R-:W-:Y:S01]  /*129720*/  IADD3.X R79, P2, PT, R79, R156, RZ, P2, !PT ;  /* 0x0000009c4f4f7210 */ /* 0x000fe2000175e4ff */
[----:B------:R-:W-:-:S03]  /*129730*/  IMAD.WIDE.U32 R80, R92, 0x30000000, R80 ;  /* 0x300000005c507825 */ /* 0x000fc600078e0050 */
[----:B------:R-:W-:Y:S01]  /*129740*/  IADD3.X R103, P2, PT, R103, R157, RZ, P2, !PT ;  /* 0x0000009d67677210 */ /* 0x000fe2000175e4ff */
[----:B------:R-:W-:-:S03]  /*129750*/  IMAD.IADD R97, R81, 0x1, R97 ;  /* 0x0000000151617824 */ /* 0x000fc600078e0261 */
[----:B------:R-:W-:Y:S01]  /*129760*/  IADD3.X R156, P2, PT, R79, R84, RZ, P2, !PT ;  /* 0x000000544f9c7210 */ /* 0x000fe2000175e4ff */
[----:B------:R-:W-:-:S03]  /*129770*/  IMAD.WIDE.U32 R78, P4, R92, 0x1ef3622f, R160 ;  /* 0x1ef3622f5c4e7825 */ /* 0x000fc600078800a0 */
[----:B------:R-:W-:Y:S01]  /*129780*/  IADD3.X R157, P2, PT, R103, R76, RZ, P2, !PT ;  /* 0x0000004c679d7210 */ /* 0x000fe2000175e4ff */
[----:B------:R-:W-:-:S04]  /*129790*/  IMAD.WIDE.U32 R84, R92, -0x45f6b800, RZ ;  /* 0xba0948005c547825 */ /* 0x000fc800078e00ff */
[----:B------:R-:W-:Y:S01]  /*1297a0*/  IMAD.MOV.U32 R82, RZ, RZ, R79 ;  /* 0x000000ffff527224 */ /* 0x000fe200078e004f */
[----:B------:R-:W-:Y:S01]  /*1297b0*/  IADD3.X R79, P2, PT, RZ, RZ, RZ, P2, !PT ;  /* 0x000000ffff4f7210 */ /* 0x000fe2000175e4ff */
[----:B------:R-:W-:Y:S02]  /*1297c0*/  IMAD R161, R92, 0x1ef3622f, R160 ;  /* 0x1ef3622f5ca17824 */ /* 0x000fe400078e02a0 */
[----:B------:R-:W-:Y:S01]  /*1297d0*/  IMAD.X R83, RZ, RZ, RZ, P4 ;  /* 0x000000ffff537224 */ /* 0x000fe200020e06ff */
[----:B------:R-:W-:Y:S01]  /*1297e0*/  IADD3 RZ, P4, PT, R78, R85, RZ ;  /* 0x000000554eff7210 */ /* 0x000fe20007f9e0ff */
[----:B------:R-:W-:Y:S01]  /*1297f0*/  IMAD.IADD R85, R161, 0x1, R85 ;  /* 0x00000001a1557824 */ /* 0x000fe200078e0255 */
[----:B------:R-:W-:Y:S02]  /*129800*/  IADD3.X R103, PT, PT, RZ, RZ, RZ, P2, !PT ;  /* 0x000000ffff677210 */ /* 0x000fe400017fe4ff */
[----:B------:R-:W-:Y:S01]  /*129810*/  IADD3 RZ, P2, PT, R156, R84, RZ ;  /* 0x000000549cff7210 */ /* 0x000fe20007f5e0ff */
[----:B------:R-:W-:Y:S01]  /*129820*/  IMAD.WIDE.U32.X R82, R93, 0x1ef3622f, R82, P4 ;  /* 0x1ef3622f5d527825 */ /* 0x000fe200020e0452 */
[----:B------:R-:W-:-:S02]  /*129830*/  IADD3.X R101, P4, PT, R106, R101, RZ, P6, !PT ;  /* 0x000000656a657210 */ /* 0x000fc4000379e4ff */
[----:B------:R-:W-:Y:S01]  /*129840*/  IADD3.X RZ, P2, PT, R157, R85, RZ, P2, !PT ;  /* 0x000000559dff7210 */ /* 0x000fe2000175e4ff */
[----:B------:R-:W-:Y:S01]  /*129850*/  IMAD.IADD R106, R87, 0x1, R88 ;  /* 0x00000001576a7824 */ /* 0x000fe200078e0258 */
[----:B------:R-:W-:Y:S01]  /*129860*/  IADD3.X R104, P6, PT, R104, R86, RZ, P0, !PT ;  /* 0x0000005668687210 */ /* 0x000fe200007de4ff */
[----:B------:R-:W-:Y:S01]  /*129870*/  IMAD.WIDE.U32 R84, R92, 0xf5138f, RZ ;  /* 0x00f5138f5c547825 */ /* 0x000fe200078e00ff */
[----:B------:R-:W-:Y:S02]  /*129880*/  IADD3.X R79, P2, PT, R79, R82, RZ, P2, !PT ;  /* 0x000000524f4f7210 */ /* 0x000fe4000175e4ff */
[----:B------:R-:W-:Y:S01]  /*129890*/  IADD3.X RZ, P0, PT, R101, R89, RZ, P5, !PT ;  /* 0x0000005965ff7210 */ /* 0x000fe20002f1e4ff */
[----:B------:R-:W-:Y:S01]  /*1298a0*/  IMAD.WIDE.U32 R88, R133, R145, RZ ;  /* 0x0000009185587225 */ /* 0x000fe200078e00ff */
[----:B------:R-:W-:Y:S02]  /*1298b0*/  IADD3.X R82, P2, PT, R103, R83, RZ, P2, !PT ;  /* 0x0000005367527210 */ /* 0x000fe4000175e4ff */
[----:B------:R-:W-:Y:S01]  /*1298c0*/  P2R R103, PR, RZ, 0x40 ;  /* 0x00000040ff677803 */ /* 0x000fe20000000000 */
[----:B------:R-:W-:Y:S01]  /*1298d0*/  IMAD.IADD R83, R163, 0x1, R77 ;  /* 0x00000001a3537824 */ /* 0x000fe200078e024d */
[----:B------:R-:W-:Y:S01]  /*1298e0*/  IADD3.X R77, P4, PT, RZ, RZ, RZ, P4, !PT ;  /* 0x000000ffff4d7210 */ /* 0x000fe2000279e4ff */
[----:B------:R-:W-:Y:S01]  /*1298f0*/  IMAD.WIDE.U32 R100, R149, R140, R100 ;  /* 0x0000008c95647225 */ /* 0x000fe200078e0064 */
[----:B------:R-:W-:-:S02]  /*129900*/  IADD3.X R72, P2, PT, R79, R162, RZ, P2, !PT ;  /* 0x000000a24f487210 */ /* 0x000fc4000175e4ff */
[----:B------:R-:W-:Y:S01]  /*129910*/  IADD3.X R96, P0, PT, R77, R98, RZ, P0, !PT ;  /* 0x000000624d607210 */ /* 0x000fe2000071e4ff */
[----:B------:R-:W-:Y:S01]  /*129920*/  IMAD.WIDE.U32 R76, R142, R145, RZ ;  /* 0x000000918e4c7225 */ /* 0x000fe200078e00ff */
[----:B------:R-:W-:Y:S02]  /*129930*/  IADD3.X R162, P5, PT, R150, R73, RZ, P3, !PT ;  /* 0x0000004996a27210 */ /* 0x000fe40001fbe4ff */
[----:B------:R-:W-:Y:S01]  /*129940*/  IADD3.X R109, PT, PT, R99, RZ, RZ, P0, P4 ;  /* 0x000000ff636d7210 */ /* 0x000fe200007e84ff */
[----:B------:R-:W-:Y:S01]  /*129950*/  IMAD.IADD R150, R71, 0x1, R90 ;  /* 0x0000000147967824 */ /* 0x000fe200078e025a */
[----:B------:R-:W-:Y:S01]  /*129960*/  IADD3.X R73, P3, PT, R82, R83, RZ, P2, !PT ;  /* 0x0000005352497210 */ /* 0x000fe2000177e4ff */
[----:B------:R-:W-:Y:S01]  /*129970*/  IMAD.WIDE.U32 R98, P0, R146, R133, R76 ;  /* 0x0000008592627225 */ /* 0x000fe2000780004c */
[----:B------:R-:W-:-:S03]  /*129980*/  IADD3.X R163, P2, PT, R75, R108, RZ, P5, !PT ;  /* 0x0000006c4ba37210 */ /* 0x000fc60002f5e4ff */
[----:B------:R-:W-:-:S04]  /*129990*/  IMAD.WIDE.U32 R76, R93, 0xf5138f, RZ ;  /* 0x00f5138f5d4c7825 */ /* 0x000fc800078e00ff */
[----:B------:R-:W-:Y:S01]  /*1299a0*/  IMAD.X R87, RZ, RZ, RZ, P0 ;  /* 0x000000ffff577224 */ /* 0x000fe200000e06ff */
[----:B------:R-:W-:Y:S01]  /*1299b0*/  IADD3 R155, P0, PT, R98, R89, RZ ;  /* 0x00000059629b7210 */ /* 0x000fe20007f1e0ff */
[C-C-:B------:R-:W-:Y:S02]  /*1299c0*/  IMAD R89, R92.reuse, 0x1a22d9f3, R76.reuse ;  /* 0x1a22d9f35c597824 */ /* 0x140fe400078e024c */
[----:B------:R-:W-:Y:S02]  /*1299d0*/  IMAD.MOV.U32 R86, RZ, RZ, R99 ;  /* 0x000000ffff567224 */ /* 0x000fe400078e0063 */
[----:B------:R-:W-:-:S04]  /*1299e0*/  IMAD.WIDE.U32 R76, P4, R92, 0x1a22d9f3, R76 ;  /* 0x1a22d9f35c4c7825 */ /* 0x000fc8000788004c */
[----:B------:R-:W-:-:S04]  /*1299f0*/  IMAD.WIDE.U32 R82, R80, -0x1, RZ ;  /* 0xffffffff50527825 */ /* 0x000fc800078e00ff */
[----:B------:R-:W-:Y:S01]  /*129a00*/  IMAD.WIDE.U32.X R86, R146, R142, R86, P0 ;  /* 0x0000008e92567225 */ /* 0x000fe200000e0456 */
[----:B------:R-:W-:-:S03]  /*129a10*/  IADD3 RZ, P0, PT, R76, R85, RZ ;  /* 0x000000554cff7210 */ /* 0x000fc60007f1e0ff */
[----:B------:R-:W-:Y:S02]  /*129a20*/  IMAD R75, R80, -0x7af74001, -R97 ;  /* 0x8508bfff504b7824 */ /* 0x000fe400078e0a61 */
[----:B------:R-:W-:Y:S02]  /*129a30*/  IMAD.MOV.U32 R78, RZ, RZ, R77 ;  /* 0x000000ffff4e7224 */ /* 0x000fe400078e004d */
[----:B------:R-:W-:Y:S01]  /*129a40*/  IMAD.X R79, RZ, RZ, RZ, P4 ;  /* 0x000000ffff4f7224 */ /* 0x000fe200020e06ff */
[----:B------:R-:W-:Y:S01]  /*129a50*/  IADD3 RZ, P4, PT, R72, R84, RZ ;  /* 0x0000005448ff7210 */ /* 0x000fe20007f9e0ff */
[----:B------:R-:W-:-:S04]  /*129a60*/  IMAD.WIDE.U32 R76, R82, 0x1, RZ ;  /* 0x00000001524c7825 */ /* 0x000fc800078e00ff */
[----:B------:R-:W-:Y:S01]  /*129a70*/  IMAD.IADD R75, R83, 0x1, R75 ;  /* 0x00000001534b7824 */ /* 0x000fe200078e024b */
[----:B------:R-:W-:Y:S01]  /*129a80*/  IADD3 R83, PT, PT, R107, R95, RZ ;  /* 0x0000005f6b537210 */ /* 0x000fe20007ffe0ff */
[----:B------:R-:W-:Y:S01]  /*129a90*/  IMAD.WIDE.U32.X R78, R93, 0x1a22d9f3, R78, P0 ;  /* 0x1a22d9f35d4e7825 */ /* 0x000fe200000e044e */
[----:B------:R-:W-:-:S03]  /*129aa0*/  IADD3 RZ, P0, PT, R80, R76, RZ ;  /* 0x0000004c50ff7210 */ /* 0x000fc60007f1e0ff */
[----:B------:R-:W-:-:S04]  /*129ab0*/  IMAD.WIDE.U32 R80, R75, 0x1, RZ ;  /* 0x000000014b507825 */ /* 0x000fc800078e00ff */
[----:B------:R-:W-:Y:S02]  /*129ac0*/  IMAD.IADD R85, R89, 0x1, R85 ;  /* 0x0000000159557824 */ /* 0x000fe400078e0255 */
[C-C-:B------:R-:W-:Y:S02]  /*129ad0*/  IMAD R76, R82.reuse, -0x7af74000, R80.reuse ;  /* 0x8508c000524c7824 */ /* 0x140fe400078e0250 */
[----:B------:R-:W-:Y:S01]  /*129ae0*/  IMAD.WIDE.U32 R80, P5, R82, -0x7af74000, R80 ;  /* 0x8508c00052507825 */ /* 0x000fe200078a0050 */
[----:B------:R-:W-:-:S03]  /*129af0*/  IADD3.X RZ, P4, PT, R73, R85, RZ, P4, !PT ;  /* 0x0000005549ff7210 */ /* 0x000fc6000279e4ff */
[C---:B------:R-:W-:Y:S02]  /*129b00*/  IMAD.IADD R76, R77.reuse, 0x1, R76 ;  /* 0x000000014d4c7824 */ /* 0x040fe400078e024c */
[----:B------:R-:W-:Y:S01]  /*129b10*/  IMAD.X R85, RZ, RZ, RZ, P5 ;  /* 0x000000ffff557224 */ /* 0x000fe200028e06ff */
[----:B------:R-:W-:Y:S01]  /*129b20*/  IADD3 RZ, P5, PT, R77, R80, RZ ;  /* 0x000000504dff7210 */ /* 0x000fe20007fbe0ff */
[----:B------:R-:W-:Y:S01]  /*129b30*/  IMAD.MOV.U32 R84, RZ, RZ, R81 ;  /* 0x000000ffff547224 */ /* 0x000fe200078e0051 */
[----:B------:R-:W-:Y:S01]  /*129b40*/  IADD3.X RZ, P0, PT, R97, R76, RZ, P0, !PT ;  /* 0x0000004c61ff7210 */ /* 0x000fe2000071e4ff */
[----:B------:R-:W-:Y:S01]  /*129b50*/  IMAD.WIDE.U32 R76, R75, 0x30000000, RZ ;  /* 0x300000004b4c7825 */ /* 0x000fe200078e00ff */
[----:B------:R-:W-:-:S03]  /*129b60*/  IADD3.X R97, P3, PT, RZ, RZ, RZ, P3, !PT ;  /* 0x000000ffff617210 */ /* 0x000fc60001f7e4ff */
[----:B------:R-:W-:Y:S01]  /*129b70*/  IMAD.WIDE.U32.X R80, R75, -0x7af74000, R84, P5 ;  /* 0x8508c0004b507825 */ /* 0x000fe200028e0454 */
[----:B------:R-:W-:-:S03]  /*129b80*/  IADD3 RZ, P5, PT, R162, R94, RZ ;  /* 0x0000005ea2ff7210 */ /* 0x000fc60007fbe0ff */
[C---:B------:R-:W-:Y:S01]  /*129b90*/  IMAD.WIDE.U32 R84, P6, R82.reuse, 0x170b5d44, R76 ;  /* 0x170b5d4452547825 */ /* 0x040fe200078c004c */
[----:B------:R-:W-:Y:S02]  /*129ba0*/  IADD3.X R77, P0, PT, RZ, R80, RZ, P0, !PT ;  /* 0x00000050ff4d7210 */ /* 0x000fe4000071e4ff */
[----:B------:R-:W-:Y:S01]  /*129bb0*/  IADD3.X RZ, P5, PT, R163, R83, RZ, P5, !PT ;  /* 0x00000053a3ff7210 */ /* 0x000fe20002fbe4ff */
[----:B------:R-:W-:Y:S01]  /*129bc0*/  IMAD.X R95, RZ, RZ, RZ, P6 ;  /* 0x000000ffff5f7224 */ /* 0x000fe200030e06ff */
[----:B------:R-:W-:Y:S01]  /*129bd0*/  IADD3.X R83, P0, PT, RZ, R81, RZ, P0, !PT ;  /* 0x00000051ff537210 */ /* 0x000fe2000071e4ff */
[----:B------:R-:W-:-:S04]  /*129be0*/  IMAD.WIDE.U32 R80, R82, 0x30000000, RZ ;  /* 0x3000000052507825 */ /* 0x000fc800078e00ff */
[----:B------:R-:W-:Y:S01]  /*129bf0*/  IMAD.MOV.U32 R94, RZ, RZ, R85 ;  /* 0x000000ffff5e7224 */ /* 0x000fe200078e0055 */
[----:B------:R-:W-:Y:S01]  /*129c00*/  IADD3 RZ, P6, PT, R84, R81, RZ ;  /* 0x0000005154ff7210 */ /* 0x000fe20007fde0ff */
[----:B------:R-:W-:Y:S01]  /*129c10*/  IMAD.WIDE.U32 R84, R92, -0x45f6b800, R156 ;  /* 0xba0948005c547825 */ /* 0x000fe200078e009c */
[----:B------:R-:W-:-:S03]  /*129c20*/  IADD3.X R157, P2, PT, RZ, RZ, RZ, P2, !PT ;  /* 0x000000ffff9d7210 */ /* 0x000fc6000175e4ff */
[----:B------:R-:W-:Y:S01]  /*129c30*/  IMAD.IADD R108, R85, 0x1, R161 ;  /* 0x00000001556c7824 */ /* 0x000fe200078e02a1 */
[----:B------:R-:W-:Y:S01]  /*129c40*/  IADD3.X R84, P0, PT, R77, R84, RZ, P0, !PT ;  /* 0x000000544d547210 */ /* 0x000fe2000071e4ff */
[----:B------:R-:W-:Y:S01]  /*129c50*/  IMAD R77, R82, 0x170b5d44, R76 ;  /* 0x170b5d44524d7824 */ /* 0x000fe200078e024c */
[----:B------:R-:W-:Y:S01]  /*129c60*/  IADD3.X R157, P5, PT, R157, R152, RZ, P5, !PT ;  /* 0x000000989d9d7210 */ /* 0x000fe20002fbe4ff */
[----:B------:R-:W-:Y:S01]  /*129c70*/  IMAD.WIDE.U32.X R94, R75, 0x170b5d44, R94, P6 ;  /* 0x170b5d444b5e7825 */ /* 0x000fe200030e045e */
[----:B------:R-:W-:Y:S02]  /*129c80*/  IADD3.X R85, P0, PT, R83, R108, RZ, P0, !PT ;  /* 0x0000006c53557210 */ /* 0x000fe4000071e4ff */
[----:B------:R-:W-:Y:S01]  /*129c90*/  ISETP.NE.AND P6, PT, R103, RZ, PT ;  /* 0x000000ff6700720c */ /* 0x000fe20003fc5270 */
[----:B------:R-:W-:Y:S01]  /*129ca0*/  IMAD.IADD R81, R77, 0x1, R81 ;  /* 0x000000014d517824 */ /* 0x000fe200078e0251 */
[----:B------:R-:W-:Y:S01]  /*129cb0*/  IADD3.X R105, P0, PT, RZ, RZ, RZ, P0, !PT ;  /* 0x000000ffff697210 */ /* 0x000fe2000071e4ff */
[----:B------:R-:W-:-:S04]  /*129cc0*/  IMAD.WIDE.U32 R162, R74, 0x17c510ea, R162 ;  /* 0x17c510ea4aa27825 */ /* 0x000fc800078e00a2 */
[----:B------:R-:W-:Y:S01]  /*129cd0*/  IMAD.X R83, RZ, RZ, RZ, P0 ;  /* 0x000000ffff537224 */ /* 0x000fe200000e06ff */
[----:B------:R-:W-:Y:S01]  /*129ce0*/  IADD3 RZ, P0, PT, R84, R80, RZ ;  /* 0x0000005054ff7210 */ /* 0x000fe20007f1e0ff */
[----:B------:R-:W-:Y:S01]  /*129cf0*/  IMAD.X R103, RZ, RZ, RZ, P2 ;  /* 0x000000ffff677224 */ /* 0x000fe200010e06ff */
[----:B------:R-:W-:Y:S01]  /*129d00*/  IADD3.X R97, P2, PT, R97, R78, RZ, P4, !PT ;  /* 0x0000004e61617210 */ /* 0x000fe2000275e4ff */
[----:B------:R-:W-:Y:S01]  /*129d10*/  IMAD.X R99, RZ, RZ, RZ, P3 ;  /* 0x000000ffff637224 */ /* 0x000fe200018e06ff */
[----:B------:R-:W-:Y:S01]  /*129d20*/  IADD3.X RZ, P0, PT, R85, R81, RZ, P0, !PT ;  /* 0x0000005155ff7210 */ /* 0x000fe2000071e4ff */
[----:B------:R-:W-:Y:S01]  /*129d30*/  IMAD.WIDE.U32 R72, R92, 0xf5138f, R72 ;  /* 0x00f5138f5c487825 */ /* 0x000fe200078e0048 */
[----:B------:R-:W-:Y:S02]  /*129d40*/  IADD3 RZ, P3, PT, R104, R88, RZ ;  /* 0x0000005868ff7210 */ /* 0x000fe40007f7e0ff */
[----:B------:R-:W-:Y:S01]  /*129d50*/  IADD3.X R74, P0, PT, R105, R94, RZ, P0, !PT ;  /* 0x0000005e694a7210 */ /* 0x000fe2000071e4ff */
[----:B------:R-:W-:Y:S01]  /*129d60*/  IMAD.IADD R80, R163, 0x1, R107 ;  /* 0x00000001a3507824 */ /* 0x000fe200078e026b */
[----:B------:R-:W-:Y:S01]  /*129d70*/  IADD3.X R99, P2, PT, R99, R79, RZ, P2, !PT ;  /* 0x0000004f63637210 */ /* 0x000fe2000175e4ff */
[----:B------:R-:W-:Y:S01]  /*129d80*/  IMAD.IADD R73, R73, 0x1, R89 ;  /* 0x0000000149497824 */ /* 0x000fe200078e0259 */
[----:B------:R-:W-:-:S02]  /*129d90*/  IADD3.X R94, P4, PT, R83, R95, RZ, P0, !PT ;  /* 0x0000005f535e7210 */ /* 0x000fc4000079e4ff */
[----:B------:R-:W-:Y:S01]  /*129da0*/  IADD3.X R105, P0, PT, R91, R106, RZ, P6, !PT ;  /* 0x0000006a5b697210 */ /* 0x000fe2000371e4ff */
[----:B------:R-:W-:Y:S01]  /*129db0*/  IMAD.WIDE.U32 R106, R92, 0x6ca1493b, RZ ;  /* 0x6ca1493b5c6a7825 */ /* 0x000fe200078e00ff */
[----:B------:R-:W-:Y:S02]  /*129dc0*/  IADD3.X R72, P4, PT, R74, R72, RZ, P4, !PT ;  /* 0x000000484a487210 */ /* 0x000fe4000279e4ff */
[----:B------:R-:W-:Y:S01]  /*129dd0*/  IADD3.X RZ, P6, PT, R105, R155, RZ, P3, !PT ;  /* 0x0000009b69ff7210 */ /* 0x000fe20001fde4ff */
[----:B------:R-:W-:Y:S01]  /*129de0*/  IMAD.WIDE.U32 R104, R145, R133, R104 ;  /* 0x0000008591687225 */ /* 0x000fe200078e0068 */
[----:B------:R-:W-:Y:S02]  /*129df0*/  IADD3.X R79, P3, PT, RZ, RZ, RZ, P0, !PT ;  /* 0x000000ffff4f7210 */ /* 0x000fe4000077e4ff */
[----:B------:R-:W-:Y:S01]  /*129e00*/  IADD3.X R88, P2, PT, R97, R162, RZ, P2, !PT ;  /* 0x000000a261587210 */ /* 0x000fe2000175e4ff */
[----:B------:R-:W-:Y:S01]  /*129e10*/  IMAD.IADD R98, R105, 0x1, R98 ;  /* 0x0000000169627824 */ /* 0x000fe200078e0262 */
[----:B------:R-:W-:Y:S01]  /*129e20*/  IADD3.X R76, P0, PT, R79, R86, RZ, P6, !PT ;  /* 0x000000564f4c7210 */ /* 0x000fe2000371e4ff */
[----:B------:R-:W-:Y:S01]  /*129e30*/  IMAD.X R81, RZ, RZ, RZ, P3 ;  /* 0x000000ffff517224 */ /* 0x000fe200018e06ff */
[----:B------:R-:W-:Y:S01]  /*129e40*/  IADD3.X R86, P1, PT, RZ, RZ, RZ, P1, !PT ;  /* 0x000000ffff567210 */ /* 0x000fe20000f3e4ff */
[----:B------:R-:W-:Y:S01]  /*129e50*/  IMAD.WIDE.U32 R78, R93, 0x6ca1493b, RZ ;  /* 0x6ca1493b5d4e7825 */ /* 0x000fe200078e00ff */
[----:B------:R-:W-:-:S02]  /*129e60*/  IADD3.X R153, P5, PT, R103, R153, RZ, P5, !PT ;  /* 0x0000009967997210 */ /* 0x000fc40002fbe4ff */
[----:B------:R-:W-:Y:S01]  /*129e70*/  IADD3.X R74, P3, PT, R81, R87, RZ, P0, !PT ;  /* 0x00000057514a7210 */ /* 0x000fe2000077e4ff */
[C-C-:B------:R-:W-:Y:S01]  /*129e80*/  IMAD R91, R92.reuse, -0x39c4fa40, R78.reuse ;  /* 0xc63b05c05c5b7824 */ /* 0x140fe200078e024e */
[----:B------:R-:W-:Y:S01]  /*129e90*/  IADD3.X R157, P5, PT, R157, R86, RZ, P5, !PT ;  /* 0x000000569d9d7210 */ /* 0x000fe20002fbe4ff */
[----:B------:R-:W-:Y:S01]  /*129ea0*/  IMAD.WIDE.U32 R78, P0, R92, -0x39c4fa40, R78 ;  /* 0xc63b05c05c4e7825 */ /* 0x000fe2000780004e */
[----:B------:R-:W-:Y:S02]  /*129eb0*/  IADD3.X R73, P4, PT, R94, R73, RZ, P4, !PT ;  /* 0x000000495e497210 */ /* 0x000fe4000279e4ff */
[----:B------:R-:W-:Y:S01]  /*129ec0*/  IADD3.X R76, P3, PT, R76, R100, RZ, P3, !PT ;  /* 0x000000644c4c7210 */ /* 0x000fe20001f7e4ff */
[----:B------:R-:W-:Y:S01]  /*129ed0*/  IMAD.X R81, RZ, RZ, RZ, P0 ;  /* 0x000000ffff517224 */ /* 0x000fe200000e06ff */
[----:B------:R-:W-:Y:S01]  /*129ee0*/  IADD3.X R89, P0, PT, R99, R80, RZ, P2, !PT ;  /* 0x0000005063597210 */ /* 0x000fe2000171e4ff */
[----:B------:R-:W-:Y:S01]  /*129ef0*/  IMAD.X R108, RZ, RZ, RZ, P1 ;  /* 0x000000ffff6c7224 */ /* 0x000fe200008e06ff */
[----:B------:R-:W-:Y:S01]  /*129f00*/  IADD3 RZ, P6, PT, R78, R107, RZ ;  /* 0x0000006b4eff7210 */ /* 0x000fe20007fde0ff */
[----:B------:R-:W-:Y:S01]  /*129f10*/  IMAD.IADD R103, R91, 0x1, R107 ;  /* 0x000000015b677824 */ /* 0x000fe200078e026b */
[----:B------:R-:W-:Y:S01]  /*129f20*/  MOV R80, R79 ;  /* 0x0000004f00507202 */ /* 0x000fe20000000f00 */
[----:B------:R-:W-:Y:S01]  /*129f30*/  IMAD.WIDE.U32 R78, R75, -0x45f6b800, RZ ;  /* 0xba0948004b4e7825 */ /* 0x000fe200078e00ff */
[----:B------:R-:W-:-:S02]  /*129f40*/  IADD3 RZ, P1, PT, R88, R106, RZ ;  /* 0x0000006a58ff7210 */ /* 0x000fc40007f3e0ff */
[----:B------:R-:W-:Y:S01]  /*129f50*/  IADD3.X R97, P0, PT, RZ, RZ, RZ, P0, !PT ;  /* 0x000000ffff617210 */ /* 0x000fe2000071e4ff */
[C-C-:B------:R-:W-:Y:S01]  /*129f60*/  IMAD R83, R82.reuse, 0x1ef3622f, R78.reuse ;  /* 0x1ef3622f52537824 */ /* 0x140fe200078e024e */
[----:B------:R-:W-:Y:S01]  /*129f70*/  IADD3.X RZ, P1, PT, R89, R103, RZ, P1, !PT ;  /* 0x0000006759ff7210 */ /* 0x000fe20000f3e4ff */
[----:B------:R-:W-:Y:S01]  /*129f80*/  IMAD.WIDE.U32 R78, P2, R82, 0x1ef3622f, R78 ;  /* 0x1ef3622f524e7825 */ /* 0x000fe2000784004e */
[----:B------:R-:W-:-:S03]  /*129f90*/  IADD3.X R153, P5, PT, R153, R108, RZ, P5, !PT ;  /* 0x0000006c99997210 */ /* 0x000fc60002fbe4ff */
[----:B------:R-:W-:-:S04]  /*129fa0*/  IMAD.WIDE.U32 R106, R82, -0x45f6b800, RZ ;  /* 0xba094800526a7825 */ /* 0x000fc800078e00ff */
[----:B------:R-:W-:Y:S01]  /*129fb0*/  IMAD.X R95, RZ, RZ, RZ, P0 ;  /* 0x000000ffff5f7224 */ /* 0x000fe200000e06ff */
[----:B------:R-:W-:Y:S01]  /*129fc0*/  IADD3 RZ, P0, PT, R78, R107, RZ ;  /* 0x0000006b4eff7210 */ /* 0x000fe20007f1e0ff */
[----:B------:R-:W-:Y:S01]  /*129fd0*/  IMAD.X R87, RZ, RZ, RZ, P2 ;  /* 0x000000ffff577224 */ /* 0x000fe200010e06ff */
[----:B------:R-:W-:Y:S01]  /*129fe0*/  IADD3 RZ, P2, PT, R72, R106, RZ ;  /* 0x0000006a48ff7210 */ /* 0x000fe20007f5e0ff */
[----:B------:R-:W-:Y:S02]  /*129ff0*/  IMAD.MOV.U32 R86, RZ, RZ, R79 ;  /* 0x000000ffff567224 */ /* 0x000fe400078e004f */
[----:B------:R-:W-:Y:S02]  /*12a000*/  IMAD.IADD R107, R83, 0x1, R107 ;  /* 0x00000001536b7824 */ /* 0x000fe400078e026b */
[----:B------:R-:W-:Y:S01]  /*12a010*/  IMAD.WIDE.U32.X R86, R75, 0x1ef3622f, R86, P0 ;  /* 0x1ef3622f4b567825 */ /* 0x000fe200000e0456 */
[----:B------:R-:W-:Y:S02]  /*12a020*/  IADD3.X R155, P0, PT, RZ, RZ, RZ, P4, !PT ;  /* 0x000000ffff9b7210 */ /* 0x000fe4000271e4ff */
[----:B------:R-:W-:Y:S01]  /*12a030*/  IADD3.X RZ, P2, PT, R73, R107, RZ, P2, !PT ;  /* 0x0000006b49ff7210 */ /* 0x000fe2000175e4ff */
[----:B------:R-:W-:-:S03]  /*12a040*/  IMAD.WIDE.U32 R78, R142, R147, RZ ;  /* 0x000000938e4e7225 */ /* 0x000fc600078e00ff */
[----:B------:R-:W-:Y:S01]  /*12a050*/  IADD3.X R155, P2, PT, R155, R86, RZ, P2, !PT ;  /* 0x000000569b9b7210 */ /* 0x000fe2000175e4ff */
[----:B------:R-:W-:Y:S01]  /*12a060*/  IMAD.WIDE.U32.X R80, R93, -0x39c4fa40, R80, P6 ;  /* 0xc63b05c05d507825 */ /* 0x000fe200030e0450 */
[----:B------:R-:W-:-:S03]  /*12a070*/  IADD3.X R94, P6, PT, R157, R70, RZ, P5, !PT ;  /* 0x000000469d5e7210 */ /* 0x000fc60002fde4ff */
[----:B------:R-:W-:Y:S01]  /*12a080*/  IMAD.IADD R99, R101, 0x1, R102 ;  /* 0x0000000165637824 */ /* 0x000fe200078e0266 */
[----:B------:R-:W-:Y:S01]  /*12a090*/  IADD3.X R101, P1, PT, R97, R80, RZ, P1, !PT ;  /* 0x0000005061657210 */ /* 0x000fe20000f3e4ff */
[----:B------:R-:W-:Y:S02]  /*12a0a0*/  IMAD.X R71, RZ, RZ, RZ, P0 ;  /* 0x000000ffff477224 */ /* 0x000fe400000e06ff */
[----:B------:R-:W-:Y:S01]  /*12a0b0*/  IMAD.WIDE.U32 R102, R93, 0x17c510ea, RZ ;  /* 0x17c510ea5d667825 */ /* 0x000fe200078e00ff */
[----:B------:R-:W-:Y:S02]  /*12a0c0*/  IADD3.X R95, P1, PT, R95, R81, RZ, P1, !PT ;  /* 0x000000515f5f7210 */ /* 0x000fe40000f3e4ff */
[----:B------:R-:W-:Y:S01]  /*12a0d0*/  IADD3.X R86, P2, PT, R71, R87, RZ, P2, !PT ;  /* 0x0000005747567210 */ /* 0x000fe2000175e4ff */
[----:B------:R-:W-:Y:S01]  /*12a0e0*/  IMAD.WIDE.U32 R78, P0, R148, R133, R78 ;  /* 0x00000085944e7225 */ /* 0x000fe2000780004e */
[----:B------:R-:W-:-:S03]  /*12a0f0*/  IADD3.X R94, P1, PT, R101, R94, RZ, P1, !PT ;  /* 0x0000005e655e7210 */ /* 0x000fc60000f3e4ff */
[----:B------:R-:W-:Y:S02]  /*12a100*/  IMAD.X R87, RZ, RZ, RZ, P0 ;  /* 0x000000ffff577224 */ /* 0x000fe400000e06ff */
[----:B------:R-:W-:-:S04]  /*12a110*/  IMAD.WIDE.U32 R80, P0, R92, 0x1ae3a46, R102 ;  /* 0x01ae3a465c507825 */ /* 0x000fc80007800066 */
[----:B------:R-:W-:-:S04]  /*12a120*/  IMAD.WIDE.U32 R70, R92, 0x17c510ea, RZ ;  /* 0x17c510ea5c467825 */ /* 0x000fc800078e00ff */
[----:B------:R-:W-:-:S04]  /*12a130*/  IMAD.WIDE.U32 R88, R92, 0x6ca1493b, R88 ;  /* 0x6ca1493b5c587825 */ /* 0x000fc800078e0058 */
[----:B------:R-:W-:Y:S01]  /*12a140*/  IMAD.X R103, RZ, RZ, RZ, P0 ;  /* 0x000000ffff677224 */ /* 0x000fe200000e06ff */
[----:B------:R-:W-:Y:S01]  /*12a150*/  IADD3 RZ, P0, PT, R80, R71, RZ ;  /* 0x0000004750ff7210 */ /* 0x000fe20007f1e0ff */
[----:B------:R-:W-:Y:S02]  /*12a160*/  IMAD R97, R92, 0x1ae3a46, R102 ;  /* 0x01ae3a465c617824 */ /* 0x000fe400078e0266 */
[----:B------:R-:W-:Y:S02]  /*12a170*/  IMAD.MOV.U32 R102, RZ, RZ, R81 ;  /* 0x000000ffff667224 */ /* 0x000fe400078e0051 */
[----:B------:R-:W-:-:S04]  /*12a180*/  IMAD.WIDE.U32 R106, R82, 0x30000000, R84 ;  /* 0x30000000526a7825 */ /* 0x000fc800078e0054 */
[----:B------:R-:W-:Y:S02]  /*12a190*/  IMAD.IADD R89, R89, 0x1, R91 ;  /* 0x0000000159597824 */ /* 0x000fe400078e025b */
[----:B------:R-:W-:-:S04]  /*12a1a0*/  IMAD.WIDE.U32 R90, R75, 0xf5138f, RZ ;  /* 0x00f5138f4b5a7825 */ /* 0x000fc800078e00ff */
[----:B------:R-:W-:Y:S01]  /*12a1b0*/  IMAD.WIDE.U32.X R80, R93, 0x1ae3a46, R102, P0 ;  /* 0x01ae3a465d507825 */ /* 0x000fe200000e0466 */
[----:B------:R-:W-:Y:S02]  /*12a1c0*/  IADD3.X R150, P0, PT, R153, R150, RZ, P6, !PT ;  /* 0x0000009699967210 */ /* 0x000fe4000371e4ff */
[----:B------:R-:W-:Y:S01]  /*12a1d0*/  IADD3.X R88, P6, PT, R155, R88, RZ, P2, !PT ;  /* 0x000000589b587210 */ /* 0x000fe200017de4ff */
[----:B------:R-:W-:Y:S01]  /*12a1e0*/  IMAD.IADD R108, R107, 0x1, R77 ;  /* 0x000000016b6c7824 */ /* 0x000fe200078e024d */
[----:B------:R-:W-:Y:S01]  /*12a1f0*/  IADD3.X R77, P5, PT, RZ, RZ, RZ, P5, !PT ;  /* 0x000000ffff4d7210 */ /* 0x000fe20002fbe4ff */
[----:B------:R-:W-:Y:S01]  /*12a200*/  IMAD.WIDE.U32 R84, R106, -0x1, RZ ;  /* 0xffffffff6a547825 */ /* 0x000fe200078e00ff */
[----:B------:R-:W-:Y:S02]  /*12a210*/  IADD3.X R95, P4, PT, R95, R150, RZ, P1, !PT ;  /* 0x000000965f5f7210 */ /* 0x000fe40000f9e4ff */
[----:B------:R-:W-:Y:S01]  /*12a220*/  IADD3.X R89, P6, PT, R86, R89, RZ, P6, !PT ;  /* 0x0000005956597210 */ /* 0x000fe200037de4ff */
[----:B------:R-:W-:Y:S01]  /*12a230*/  IMAD.WIDE.U32 R100, P2, R82, 0x1a22d9f3, R90 ;  /* 0x1a22d9f352647825 */ /* 0x000fe2000784005a */
[----:B------:R-:W-:-:S03]  /*12a240*/  IADD3.X R157, P4, PT, RZ, RZ, RZ, P4, !PT ;  /* 0x000000ffff9d7210 */ /* 0x000fc6000279e4ff */
[----:B------:R-:W-:Y:S02]  /*12a250*/  IMAD R91, R106, -0x7af74001, -R108 ;  /* 0x8508bfff6a5b7824 */ /* 0x000fe400078e0a6c */
[----:B------:R-:W-:-:S03]  /*12a260*/  IMAD.WIDE.U32 R102, R84, 0x1, RZ ;  /* 0x0000000154667825 */ /* 0x000fc600078e00ff */
[----:B------:R-:W-:Y:S01]  /*12a270*/  IADD3 R91, PT, PT, R85, R91, RZ ;  /* 0x0000005b555b7210 */ /* 0x000fe20007ffe0ff */
[----:B------:R-:W-:Y:S01]  /*12a280*/  IMAD.WIDE.U32 R152, R82, 0xf5138f, RZ ;  /* 0x00f5138f52987825 */ /* 0x000fe200078e00ff */
[----:B------:R-:W-:-:S03]  /*12a290*/  IADD3.X R85, P0, PT, RZ, R77, RZ, P0, !PT ;  /* 0x0000004dff557210 */ /* 0x000fc6000071e4ff */
[----:B------:R-:W-:Y:S01]  /*12a2a0*/  IMAD.X R107, RZ, RZ, RZ, P2 ;  /* 0x000000ffff6b7224 */ /* 0x000fe200010e06ff */
[----:B------:R-:W-:Y:S01]  /*12a2b0*/  IADD3 RZ, P2, PT, R106, R102, RZ ;  /* 0x000000666aff7210 */ /* 0x000fe20007f5e0ff */
[----:B------:R-:W-:Y:S01]  /*12a2c0*/  IMAD.MOV.U32 R106, RZ, RZ, R101 ;  /* 0x000000ffff6a7224 */ /* 0x000fe200078e0065 */
[----:B------:R-:W-:Y:S01]  /*12a2d0*/  IADD3.X R93, PT, PT, RZ, RZ, RZ, P0, P5 ;  /* 0x000000ffff5d7210 */ /* 0x000fe200007ea4ff */
[----:B------:R-:W-:Y:S01]  /*12a2e0*/  IMAD.IADD R71, R97, 0x1, R71 ;  /* 0x0000000161477824 */ /* 0x000fe200078e0247 */
[----:B------:R-:W-:Y:S01]  /*12a2f0*/  IADD3 RZ, P0, PT, R100, R153, RZ ;  /* 0x0000009964ff7210 */ /* 0x000fe20007f1e0ff */
[----:B------:R-:W-:-:S04]  /*12a300*/  IMAD.WIDE.U32 R100, R91, 0x1, RZ ;  /* 0x000000015b647825 */ /* 0x000fc800078e00ff */
[----:B------:R-:W-:Y:S02]  /*12a310*/  IMAD R77, R84, -0x7af74000, R100 ;  /* 0x8508c000544d7824 */ /* 0x000fe400078e0264 */
[----:B------:R-:W-:Y:S01]  /*12a320*/  IMAD.WIDE.U32.X R106, R75, 0x1a22d9f3, R106, P0 ;  /* 0x1a22d9f34b6a7825 */ /* 0x000fe200000e046a */
[----:B------:R-:W-:-:S03]  /*12a330*/  IADD3 RZ, P0, PT, R94, R70, RZ ;  /* 0x000000465eff7210 */ /* 0x000fc60007f1e0ff */
[----:B------:R-:W-:Y:S01]  /*12a340*/  IMAD.WIDE.U32 R100, P1, R84, -0x7af74000, R100 ;  /* 0x8508c00054647825 */ /* 0x000fe20007820064 */
[----:B------:R-:W-:-:S03]  /*12a350*/  IADD3.X RZ, P0, PT, R95, R71, RZ, P0, !PT ;  /* 0x000000475fff7210 */ /* 0x000fc6000071e4ff */
[----:B------:R-:W-:Y:S01]  /*12a360*/  IMAD.X R155, RZ, RZ, RZ, P4 ;  /* 0x000000ffff9b7224 */ /* 0x000fe200020e06ff */
[C---:B------:R-:W-:Y:S01]  /*12a370*/  IADD3 RZ, P4, PT, R103.reuse, R100, RZ ;  /* 0x0000006467ff7210 */ /* 0x040fe20007f9e0ff */
[----:B------:R-:W-:Y:S02]  /*12a380*/  IMAD.IADD R77, R103, 0x1, R77 ;  /* 0x00000001674d7824 */ /* 0x000fe400078e024d */
[----:B------:R-:W-:Y:S01]  /*12a390*/  IMAD R103, R82, 0x1a22d9f3, R90 ;  /* 0x1a22d9f352677824 */ /* 0x000fe200078e025a */
[----:B------:R-:W-:Y:S01]  /*12a3a0*/  IADD3.X R90, P0, PT, R157, R80, RZ, P0, !PT ;  /* 0x000000509d5a7210 */ /* 0x000fe2000071e4ff */
[----:B------:R-:W-:Y:S01]  /*12a3b0*/  IMAD.X R71, RZ, RZ, RZ, P1 ;  /* 0x000000ffff477224 */ /* 0x000fe200008e06ff */
[----:B------:R-:W-:Y:S01]  /*12a3c0*/  IADD3 RZ, P1, PT, R88, R152, RZ ;  /* 0x0000009858ff7210 */ /* 0x000fe20007f3e0ff */
[----:B------:R-:W-:Y:S01]  /*12a3d0*/  IMAD.IADD R153, R103, 0x1, R153 ;  /* 0x0000000167997824 */ /* 0x000fe200078e0299 */
[----:B------:R-:W-:Y:S01]  /*12a3e0*/  IADD3.X RZ, P2, PT, R108, R77, RZ, P2, !PT ;  /* 0x0000004d6cff7210 */ /* 0x000fe2000175e4ff */
[----:B------:R-:W-:-:S02]  /*12a3f0*/  IMAD.MOV.U32 R70, RZ, RZ, R101 ;  /* 0x000000ffff467224 */ /* 0x000fc400078e0065 */
[----:B------:R-:W-:Y:S01]  /*12a400*/  IMAD.WIDE.U32 R94, R92, 0x17c510ea, R94 ;  /* 0x17c510ea5c5e7825 */ /* 0x000fe200078e005e */
[----:B------:R-:W-:Y:S02]  /*12a410*/  IADD3.X R92, P5, PT, R155, R81, RZ, P0, !PT ;  /* 0x000000519b5c7210 */ /* 0x000fe400007be4ff */
[----:B------:R-:W-:Y:S01]  /*12a420*/  IADD3.X R155, P6, PT, RZ, RZ, RZ, P6, !PT ;  /* 0x000000ffff9b7210 */ /* 0x000fe200037de4ff */
[----:B------:R-:W-:Y:S01]  /*12a430*/  IMAD.WIDE.U32.X R70, R91, -0x7af74000, R70, P4 ;  /* 0x8508c0005b467825 */ /* 0x000fe200020e0446 */
[----:B------:R-:W-:-:S03]  /*12a440*/  IADD3.X RZ, P1, PT, R89, R153, RZ, P1, !PT ;  /* 0x0000009959ff7210 */ /* 0x000fc60000f3e4ff */
[----:B------:R-:W-:Y:S01]  /*12a450*/  IMAD.WIDE.U32 R80, R133, R147, RZ ;  /* 0x0000009385507225 */ /* 0x000fe200078e00ff */
[----:B------:R-:W-:Y:S02]  /*12a460*/  IADD3.X R77, P0, PT, RZ, R70, RZ, P2, !PT ;  /* 0x00000046ff4d7210 */ /* 0x000fe4000171e4ff */
[----:B------:R-:W-:Y:S01]  /*12a470*/  IADD3.X R101, P1, PT, R155, R106, RZ, P1, !PT ;  /* 0x0000006a9b657210 */ /* 0x000fe20000f3e4ff */
[----:B------:R-:W-:Y:S01]  /*12a480*/  IMAD.X R157, RZ, RZ, RZ, P6 ;  /* 0x000000ffff9d7224 */ /* 0x000fe200030e06ff */
[----:B------:R-:W-:Y:S01]  /*12a490*/  IADD3 RZ, P4, PT, R76, R80, RZ ;  /* 0x000000504cff7210 */ /* 0x000fe20007f9e0ff */
[----:B------:R-:W-:Y:S01]  /*12a4a0*/  IMAD.IADD R97, R95, 0x1, R97 ;  /* 0x000000015f617824 */ /* 0x000fe200078e0261 */
[----:B------:R-:W-:Y:S01]  /*12a4b0*/  IADD3 R153, P6, PT, R78, R81, RZ ;  /* 0x000000514e997210 */ /* 0x000fe20007fde0ff */
[----:B------:R-:W-:Y:S01]  /*12a4c0*/  IMAD.WIDE.U32 R80, R82, -0x45f6b800, R72 ;  /* 0xba09480052507825 */ /* 0x000fe200078e0048 */
[----:B------:R-:W-:Y:S02]  /*12a4d0*/  IADD3.X R71, P0, PT, RZ, R71, RZ, P0, !PT ;  /* 0x00000047ff477210 */ /* 0x000fe4000071e4ff */
[----:B------:R-:W-:Y:S01]  /*12a4e0*/  IADD3.X R106, P1, PT, R157, R107, RZ, P1, !PT ;  /* 0x0000006b9d6a7210 */ /* 0x000fe20000f3e4ff */
[----:B------:R-:W-:Y:S01]  /*12a4f0*/  IMAD.WIDE.U32 R72, R75, 0x6ca1493b, RZ ;  /* 0x6ca1493b4b487825 */ /* 0x000fe200078e00ff */
[----:B------:R-:W-:-:S02]  /*12a500*/  IADD3.X R70, P0, PT, R77, R80, RZ, P0, !PT ;  /* 0x000000504d467210 */ /* 0x000fc4000071e4ff */
[----:B------:R-:W-:Y:S01]  /*12a510*/  IADD3.X R94, P1, PT, R101, R94, RZ, P1, !PT ;  /* 0x0000005e655e7210 */ /* 0x000fe20000f3e4ff */
[----:B------:R-:W-:Y:S02]  /*12a520*/  IMAD.IADD R102, R81, 0x1, R83 ;  /* 0x0000000151667824 */ /* 0x000fe400078e0253 */
[----:B------:R-:W-:Y:S01]  /*12a530*/  IMAD.WIDE.U32 R100, P2, R82, -0x39c4fa40, R72 ;  /* 0xc63b05c052647825 */ /* 0x000fe20007840048 */
[----:B------:R-:W-:-:S03]  /*12a540*/  IADD3.X R95, P1, PT, R106, R97, RZ, P1, !PT ;  /* 0x000000616a5f7210 */ /* 0x000fc60000f3e4ff */
[----:B------:R-:W-:Y:S01]  /*12a550*/  IMAD.WIDE.U32 R80, R82, 0x6ca1493b, RZ ;  /* 0x6ca1493b52507825 */ /* 0x000fe200078e00ff */
[----:B------:R-:W-:-:S03]  /*12a560*/  IADD3.X R157, P1, PT, RZ, RZ, RZ, P1, !PT ;  /* 0x000000ffff9d7210 */ /* 0x000fc60000f3e4ff */
[----:B------:R-:W-:Y:S01]  /*12a570*/  IMAD R83, R82, -0x39c4fa40, R72 ;  /* 0xc63b05c052537824 */ /* 0x000fe200078e0248 */
[----:B------:R-:W-:Y:S01]  /*12a580*/  IADD3.X R97, PT, PT, RZ, RZ, RZ, P1, !PT ;  /* 0x000000ffff617210 */ /* 0x000fe20000ffe4ff */
[----:B------:R-:W-:Y:S01]  /*12a590*/  IMAD.X R155, RZ, RZ, RZ, P2 ;  /* 0x000000ffff9b7224 */ /* 0x000fe200010e06ff */
[----:B------:R-:W-:Y:S01]  /*12a5a0*/  IADD3 RZ, P2, PT, R100, R81, RZ ;  /* 0x0000005164ff7210 */ /* 0x000fe20007f5e0ff */
[----:B------:R-:W-:Y:S01]  /*12a5b0*/  IMAD.WIDE.U32 R72, R91, 0x30000000, RZ ;  /* 0x300000005b487825 */ /* 0x000fe200078e00ff */
[----:B------:R-:W-:Y:S02]  /*12a5c0*/  IADD3.X R71, P1, PT, R71, R102, RZ, P0, !PT ;  /* 0x0000006647477210 */ /* 0x000fe4000073e4ff */
[----:B------:R-:W-:Y:S01]  /*12a5d0*/  IADD3 RZ, P0, PT, R94, R80, RZ ;  /* 0x000000505eff7210 */ /* 0x000fe20007f1e0ff */
[----:B------:R-:W-:Y:S02]  /*12a5e0*/  IMAD.MOV.U32 R154, RZ, RZ, R101 ;  /* 0x000000ffff9a7224 */ /* 0x000fe400078e0065 */
[----:B------:R-:W-:-:S02]  /*12a5f0*/  IMAD.MOV.U32 R86, RZ, RZ, R79 ;  /* 0x000000ffff567224 */ /* 0x000fc400078e004f */
[----:B------:R-:W-:-:S04]  /*12a600*/  IMAD.WIDE.U32.X R154, R75, -0x39c4fa40, R154, P2 ;  /* 0xc63b05c04b9a7825 */ /* 0x000fc800010e049a */
[C-C-:B------:R-:W-:Y:S02]  /*12a610*/  IMAD R79, R84.reuse, 0x170b5d44, R72.reuse ;  /* 0x170b5d44544f7824 */ /* 0x140fe400078e0248 */
[----:B------:R-:W-:-:S04]  /*12a620*/  IMAD.WIDE.U32 R72, P2, R84, 0x170b5d44, R72 ;  /* 0x170b5d4454487825 */ /* 0x000fc80007840048 */
[----:B------:R-:W-:-:S04]  /*12a630*/  IMAD.WIDE.U32 R106, R84, 0x30000000, RZ ;  /* 0x30000000546a7825 */ /* 0x000fc800078e00ff */
[----:B------:R-:W-:Y:S01]  /*12a640*/  IMAD.WIDE.U32.X R86, R148, R142, R86, P6 ;  /* 0x0000008e94567225 */ /* 0x000fe200030e0456 */
[----:B------:R-:W-:-:S03]  /*12a650*/  IADD3 RZ, P6, PT, R72, R107, RZ ;  /* 0x0000006b48ff7210 */ /* 0x000fc60007fde0ff */
[----:B------:R-:W-:Y:S01]  /*12a660*/  IMAD.X R101, RZ, RZ, RZ, P2 ;  /* 0x000000ffff657224 */ /* 0x000fe200010e06ff */
[----:B------:R-:W-:Y:S01]  /*12a670*/  IADD3 RZ, P2, PT, R70, R106, RZ ;  /* 0x0000006a46ff7210 */ /* 0x000fe20007f5e0ff */
[----:B------:R-:W-:Y:S02]  /*12a680*/  IMAD.IADD R107, R79, 0x1, R107 ;  /* 0x000000014f6b7824 */ /* 0x000fe400078e026b */
[----:B------:R-:W-:Y:S02]  /*12a690*/  IMAD.MOV.U32 R100, RZ, RZ, R73 ;  /* 0x000000ffff647224 */ /* 0x000fe400078e0049 */
[----:B------:R-:W-:Y:S01]  /*12a6a0*/  IMAD.IADD R73, R83, 0x1, R81 ;  /* 0x0000000153497824 */ /* 0x000fe200078e0251 */
[----:B------:R-:W-:Y:S01]  /*12a6b0*/  IADD3.X R81, P5, PT, R90, R85, RZ, P5, !PT ;  /* 0x000000555a517210 */ /* 0x000fe20002fbe4ff */
[----:B------:R-:W-:Y:S01]  /*12a6c0*/  IMAD.WIDE.U32.X R100, R91, 0x170b5d44, R100, P6 ;  /* 0x170b5d445b647825 */ /* 0x000fe200030e0464 */
[----:B------:R-:W-:Y:S02]  /*12a6d0*/  IADD3.X RZ, P2, PT, R71, R107, RZ, P2, !PT ;  /* 0x0000006b47ff7210 */ /* 0x000fe4000175e4ff */
[----:B------:R-:W-:Y:S01]  /*12a6e0*/  IADD3.X R161, P6, PT, RZ, RZ, RZ, P1, !PT ;  /* 0x000000ffffa17210 */ /* 0x000fe20000fde4ff */
[----:B------:R-:W-:Y:S01]  /*12a6f0*/  IMAD.WIDE.U32 R88, R82, 0xf5138f, R88 ;  /* 0x00f5138f52587825 */ /* 0x000fe200078e0058 */
[----:B------:R-:W-:-:S02]  /*12a700*/  IADD3.X R85, P1, PT, R92, R93, RZ, P5, !PT ;  /* 0x0000005d5c557210 */ /* 0x000fc40002f3e4ff */
[----:B------:R-:W-:Y:S01]  /*12a710*/  IADD3.X RZ, P0, PT, R95, R73, RZ, P0, !PT ;  /* 0x000000495fff7210 */ /* 0x000fe2000071e4ff */
[----:B------:R-:W-:Y:S01]  /*12a720*/  IMAD.X R73, RZ, RZ, RZ, P6 ;  /* 0x000000ffff497224 */ /* 0x000fe200030e06ff */
[----:B------:R-:W-:Y:S01]  /*12a730*/  IADD3.X R161, P5, PT, R161, R100, RZ, P2, !PT ;  /* 0x00000064a1a17210 */ /* 0x000fe200017be4ff */
[----:B------:R-:W-:Y:S01]  /*12a740*/  IMAD.WIDE.U32 R94, R82, 0x6ca1493b, R94 ;  /* 0x6ca1493b525e7825 */ /* 0x000fe200078e005e */
[----:B------:R-:W-:Y:S02]  /*12a750*/  IADD3.X R104, P2, PT, R81, R104, RZ, P1, !PT ;  /* 0x0000006851687210 */ /* 0x000fe40000f5e4ff */
[----:B------:R-:W-:Y:S01]  /*12a760*/  IADD3.X R77, P6, PT, R74, R99, RZ, P3, !PT ;  /* 0x000000634a4d7210 */ /* 0x000fe20001fde4ff */
[----:B------:R-:W-:Y:S01]  /*12a770*/  IMAD.WIDE.U32 R80, R75, 0x17c510ea, RZ ;  /* 0x17c510ea4b507825 */ /* 0x000fe200078e00ff */
[----:B------:R-:W-:Y:S02]  /*12a780*/  IADD3.X R157, P3, PT, R157, R154, RZ, P0, !PT ;  /* 0x0000009a9d9d7210 */ /* 0x000fe4000077e4ff */
[----:B------:R-:W-:Y:S01]  /*12a790*/  IADD3.X R105, P0, PT, RZ, RZ, RZ, P6, !PT ;  /* 0x000000ffff697210 */ /* 0x000fe2000371e4ff */
[----:B------:R-:W-:Y:S01]  /*12a7a0*/  IMAD.IADD R83, R95, 0x1, R83 ;  /* 0x000000015f537824 */ /* 0x000fe200078e0253 */
[----:B------:R-:W-:Y:S01]  /*12a7b0*/  IADD3.X R90, P5, PT, R73, R101, RZ, P5, !PT ;  /* 0x00000065495a7210 */ /* 0x000fe20002fbe4ff */
[----:B------:R-:W-:Y:S01]  /*12a7c0*/  IMAD.WIDE.U32 R92, P6, R82, 0x1ae3a46, R80 ;  /* 0x01ae3a46525c7825 */ /* 0x000fe200078c0050 */
[----:B------:R-:W-:-:S03]  /*12a7d0*/  IADD3.X R154, P3, PT, R97, R155, RZ, P3, !PT ;  /* 0x0000009b619a7210 */ /* 0x000fc60001f7e4ff */
[----:B------:R-:W-:-:S04]  /*12a7e0*/  IMAD.WIDE.U32 R72, R82, 0x17c510ea, RZ ;  /* 0x17c510ea52487825 */ /* 0x000fc800078e00ff */
[----:B------:R-:W-:Y:S01]  /*12a7f0*/  IMAD.X R107, RZ, RZ, RZ, P0 ;  /* 0x000000ffff6b7224 */ /* 0x000fe200000e06ff */
[----:B------:R-:W-:Y:S01]  /*12a800*/  IADD3.X R74, P0, PT, R161, R88, RZ, P5, !PT ;  /* 0x00000058a14a7210 */ /* 0x000fe20002f1e4ff */
[----:B------:R-:W-:Y:S01]  /*12a810*/  IMAD.IADD R81, R89, 0x1, R103 ;  /* 0x0000000159517824 */ /* 0x000fe200078e0267 */
[----:B------:R-:W-:Y:S01]  /*12a820*/  IADD3 RZ, P5, PT, R92, R73, RZ ;  /* 0x000000495cff7210 */ /* 0x000fe20007fbe0ff */
[----:B------:R-:W-:-:S04]  /*12a830*/  IMAD.WIDE.U32 R88, R91, -0x45f6b800, RZ ;  /* 0xba0948005b587825 */ /* 0x000fc800078e00ff */
[----:B------:R-:W-:Y:S01]  /*12a840*/  IMAD.X R101, RZ, RZ, RZ, P6 ;  /* 0x000000ffff657224 */ /* 0x000fe200030e06ff */
[----:B------:R-:W-:Y:S01]  /*12a850*/  IADD3.X RZ, P6, PT, R77, R153, RZ, P4, !PT ;  /* 0x000000994dff7210 */ /* 0x000fe200027de4ff */
[----:B------:R-:W-:Y:S01]  /*12a860*/  IMAD.MOV.U32 R100, RZ, RZ, R93 ;  /* 0x000000ffff647224 */ /* 0x000fe200078e005d */
[----:B------:R-:W-:Y:S01]  /*12a870*/  IADD3.X R153, P4, PT, R85, R98, RZ, P2, !PT ;  /* 0x0000006255997210 */ /* 0x000fe2000179e4ff */
[----:B------:R-:W-:Y:S02]  /*12a880*/  IMAD R99, R84, 0x1ef3622f, R88 ;  /* 0x1ef3622f54637824 */ /* 0x000fe400078e0258 */
[----:B------:R-:W-:Y:S01]  /*12a890*/  IMAD.WIDE.U32.X R92, R75, 0x1ae3a46, R100, P5 ;  /* 0x01ae3a464b5c7825 */ /* 0x000fe200028e0464 */
[----:B------:R-:W-:-:S03]  /*12a8a0*/  IADD3.X R75, P0, PT, R90, R81, RZ, P0, !PT ;  /* 0x000000515a4b7210 */ /* 0x000fc6000071e4ff */
[----:B------:R-:W-:Y:S01]  /*12a8b0*/  IMAD.WIDE.U32 R88, P5, R84, 0x1ef3622f, R88 ;  /* 0x1ef3622f54587825 */ /* 0x000fe200078a0058 */
[----:B------:R-:W-:-:S03]  /*12a8c0*/  IADD3.X R81, P2, PT, RZ, RZ, RZ, P0, !PT ;  /* 0x000000ffff517210 */ /* 0x000fc6000075e4ff */
[----:B------:R-:W-:Y:S01]  /*12a8d0*/  IMAD.WIDE.U32 R100, R84, -0x45f6b800, RZ ;  /* 0xba09480054647825 */ /* 0x000fe200078e00ff */
[----:B------:R-:W-:-:S03]  /*12a8e0*/  IADD3.X R85, PT, PT, RZ, RZ, RZ, P2, !PT ;  /* 0x000000ffff557210 */ /* 0x000fc600017fe4ff */
[----:B------:R-:W-:Y:S01]  /*12a8f0*/  IMAD.X R103, RZ, RZ, RZ, P5 ;  /* 0x000000ffff677224 */ /* 0x000fe200028e06ff */
[----:B------:R-:W-:Y:S01]  /*12a900*/  IADD3 RZ, P5, PT, R88, R101, RZ ;  /* 0x0000006558ff7210 */ /* 0x000fe20007fbe0ff */
[----:B------:R-:W-:Y:S02]  /*12a910*/  IMAD.MOV.U32 R102, RZ, RZ, R89 ;  /* 0x000000ffff667224 */ /* 0x000fe400078e0059 */
[----:B------:R-:W-:Y:S02]  /*12a920*/  IMAD.IADD R101, R99, 0x1, R101 ;  /* 0x0000000163657824 */ /* 0x000fe400078e0265 */
[----:B------:R-:W-:Y:S01]  /*12a930*/  IMAD.WIDE.U32.X R88, R91, 0x1ef3622f, R102, P5 ;  /* 0x1ef3622f5b587825 */ /* 0x000fe200028e0466 */
[----:B------:R-:W-:-:S03]  /*12a940*/  IADD3 RZ, P5, PT, R74, R100, RZ ;  /* 0x000000644aff7210 */ /* 0x000fc60007fbe0ff */
[----:B------:R-:W-:Y:S01]  /*12a950*/  IMAD R97, R82, 0x1ae3a46, R80 ;  /* 0x01ae3a4652617824 */ /* 0x000fe200078e0250 */
[----:B------:R-:W-:Y:S01]  /*12a960*/  IADD3.X RZ, P5, PT, R75, R101, RZ, P5, !PT ;  /* 0x000000654bff7210 */ /* 0x000fe20002fbe4ff */
[----:B------:R-:W-:Y:S01]  /*12a970*/  IMAD.WIDE.U32 R102, R91, 0xf5138f, RZ ;  /* 0x00f5138f5b667825 */ /* 0x000fe200078e00ff */
[----:B------:R-:W-:Y:S02]  /*12a980*/  IADD3.X R101, P0, PT, R105, R86, RZ, P6, !PT ;  /* 0x0000005669657210 */ /* 0x000fe4000371e4ff */
[----:B------:R-:W-:Y:S01]  /*12a990*/  IADD3.X R80, P3, PT, R157, R104, RZ, P3, !PT ;  /* 0x000000689d507210 */ /* 0x000fe20001f7e4ff */
[----:B------:R-:W-:Y:S01]  /*12a9a0*/  IMAD.IADD R73, R97, 0x1, R73 ;  /* 0x0000000161497824 */ /* 0x000fe200078e0249 */
[----:B------:R-:W-:Y:S02]  /*12a9b0*/  IADD3.X R105, P5, PT, R81, R88, RZ, P5, !PT ;  /* 0x0000005851697210 */ /* 0x000fe40002fbe4ff */
[----:B------:R-:W-:Y:S02]  /*12a9c0*/  IADD3.X R100, P6, PT, R107, R87, RZ, P0, !PT ;  /* 0x000000576b647210 */ /* 0x000fe400007de4ff */
[----:B------:R-:W-:Y:S01]  /*12a9d0*/  IADD3.X R81, P0, PT, R154, R153, RZ, P3, !PT ;  /* 0x000000999a517210 */ /* 0x000fe20001f1e4ff */
[----:B------:R-:W-:Y:S01]  /*12a9e0*/  IMAD.WIDE.U32 R86, P3, R84, 0x1a22d9f3, R102 ;  /* 0x1a22d9f354567825 */ /* 0x000fe20007860066 */
[----:B------:R-:W-:-:S02]  /*12a9f0*/  IADD3.X R98, P2, PT, R85, R89, RZ, P5, !PT ;  /* 0x0000005955627210 */ /* 0x000fc40002f5e4ff */
[----:B------:R-:W-:Y:S01]  /*12aa00*/  IADD3.X R85, P0, PT, RZ, RZ, RZ, P0, !PT ;  /* 0x000000ffff557210 */ /* 0x000fe2000071e4ff */
[----:B------:R-:W-:Y:S01]  /*12aa10*/  IMAD.WIDE.U32 R88, R84, 0x30000000, R70 ;  /* 0x3000000054587825 */ /* 0x000fe200078e0046 */
[----:B------:R-:W-:-:S03]  /*12aa20*/  IADD3.X R96, P6, PT, R101, R96, RZ, P6, !PT ;  /* 0x0000006065607210 */ /* 0x000fc600037de4ff */
[----:B------:R-:W-:Y:S01]  /*12aa30*/  IMAD.X R155, RZ, RZ, RZ, P0 ;  /* 0x000000ffff9b7224 */ /* 0x000fe200000e06ff */
[----:B------:R-:W-:Y:S01]  /*12aa40*/  IADD3 RZ, P0, PT, R80, R72, RZ ;  /* 0x0000004850ff7210 */ /* 0x000fe20007f1e0ff */
[----:B------:R-:W-:Y:S01]  /*12aa50*/  IMAD.WIDE.U32 R70, R88, -0x1, RZ ;  /* 0xffffffff58467825 */ /* 0x000fe200078e00ff */
[----:B------:R-:W-:Y:S02]  /*12aa60*/  IADD3.X R72, P2, PT, R105, R94, RZ, P2, !PT ;  /* 0x0000005e69487210 */ /* 0x000fe4000175e4ff */
[----:B------:R-:W-:Y:S01]  /*12aa70*/  IADD3.X RZ, P0, PT, R81, R73, RZ, P0, !PT ;  /* 0x0000004951ff7210 */ /* 0x000fe2000071e4ff */
[----:B------:R-:W-:Y:S01]  /*12aa80*/  IMAD.WIDE.U32 R94, R84, 0xf5138f, RZ ;  /* 0x00f5138f545e7825 */ /* 0x000fe200078e00ff */
[----:B------:R-:W-:Y:S02]  /*12aa90*/  IADD3.X R73, P2, PT, R98, R83, RZ, P2, !PT ;  /* 0x0000005362497210 */ /* 0x000fe4000175e4ff */
[----:B------:R-:W-:Y:S01]  /*12aaa0*/  IADD3.X R150, P0, PT, R85, R92, RZ, P0, !PT ;  /* 0x0000005c55967210 */ /* 0x000fe2000071e4ff */
[----:B------:R-:W-:Y:S01]  /*12aab0*/  IMAD.X R105, RZ, RZ, RZ, P3 ;  /* 0x000000ffff697224 */ /* 0x000fe200018e06ff */
[----:B------:R-:W-:Y:S01]  /*12aac0*/  IADD3 RZ, P3, PT, R86, R95, RZ ;  /* 0x0000005f56ff7210 */ /* 0x000fe20007f7e0ff */
[----:B------:R-:W-:Y:S01]  /*12aad0*/  IMAD.IADD R90, R89, 0x1, R79 ;  /* 0x00000001595a7824 */ /* 0x000fe200078e024f */
[----:B------:R-:W-:Y:S01]  /*12aae0*/  IADD3.X R79, P2, PT, RZ, RZ, RZ, P2, !PT ;  /* 0x000000ffff4f7210 */ /* 0x000fe2000175e4ff */
[----:B------:R-:W-:-:S02]  /*12aaf0*/  IMAD.MOV.U32 R104, RZ, RZ, R87 ;  /* 0x000000ffff687224 */ /* 0x000fc400078e0057 */
[----:B------:R-:W-:-:S04]  /*12ab00*/  IMAD.WIDE.U32 R106, R70, 0x1, RZ ;  /* 0x00000001466a7825 */ /* 0x000fc800078e00ff */
[C---:B------:R-:W-:Y:S02]  /*12ab10*/  IMAD R89, R88.reuse, -0x7af74001, -R90 ;  /* 0x8508bfff58597824 */ /* 0x040fe400078e0a5a */
[----:B------:R-:W-:Y:S01]  /*12ab20*/  IMAD.WIDE.U32.X R86, R91, 0x1a22d9f3, R104, P3 ;  /* 0x1a22d9f35b567825 */ /* 0x000fe200018e0468 */
[----:B------:R-:W-:-:S03]  /*12ab30*/  IADD3 RZ, P3, PT, R88, R106, RZ ;  /* 0x0000006a58ff7210 */ /* 0x000fc60007f7e0ff */
[----:B------:R-:W-:-:S04]  /*12ab40*/  IMAD.WIDE.U32 R80, R82, 0x17c510ea, R80 ;  /* 0x17c510ea52507825 */ /* 0x000fc800078e0050 */
[----:B------:R-:W-:-:S04]  /*12ab50*/  IMAD.WIDE.U32 R82, R91, 0x6ca1493b, RZ ;  /* 0x6ca1493b5b527825 */ /* 0x000fc800078e00ff */
[----:B------:R-:W-:Y:S02]  /*12ab60*/  IMAD.IADD R106, R71, 0x1, R89 ;  /* 0x00000001476a7824 */ /* 0x000fe400078e0259 */
[----:B------:R-:W-:Y:S02]  /*12ab70*/  IMAD.X R153, RZ, RZ, RZ, P2 ;  /* 0x000000ffff997224 */ /* 0x000fe400010e06ff */
[----:B------:R-:W-:-:S04]  /*12ab80*/  IMAD.WIDE.U32 R104, R106, 0x1, RZ ;  /* 0x000000016a687825 */ /* 0x000fc800078e00ff */
[----:B------:R-:W-:-:S04]  /*12ab90*/  IMAD.WIDE.U32 R88, P2, R84, -0x39c4fa40, R82 ;  /* 0xc63b05c054587825 */ /* 0x000fc80007840052 */
[----:B------:R-:W-:Y:S02]  /*12aba0*/  IMAD.X R83, RZ, RZ, RZ, P2 ;  /* 0x000000ffff537224 */ /* 0x000fe400010e06ff */
[C-C-:B------:R-:W-:Y:S02]  /*12abb0*/  IMAD R71, R70.reuse, -0x7af74000, R104.reuse ;  /* 0x8508c00046477824 */ /* 0x140fe400078e0268 */
[----:B------:R-:W-:-:S04]  /*12abc0*/  IMAD.WIDE.U32 R104, P2, R70, -0x7af74000, R104 ;  /* 0x8508c00046687825 */ /* 0x000fc80007840068 */
[----:B------:R-:W-:Y:S01]  /*12abd0*/  IMAD R85, R84, 0x1a22d9f3, R102 ;  /* 0x1a22d9f354557824 */ /* 0x000fe200078e0266 */
[C---:B------:R-:W-:Y:S01]  /*12abe0*/  IADD3 RZ, P5, PT, R107.reuse, R104, RZ ;  /* 0x000000686bff7210 */ /* 0x040fe20007fbe0ff */
[----:B------:R-:W-:Y:S02]  /*12abf0*/  IMAD.IADD R71, R107, 0x1, R71 ;  /* 0x000000016b477824 */ /* 0x000fe400078e0247 */
[----:B------:R-:W-:Y:S01]  /*12ac00*/  IMAD.X R103, RZ, RZ, RZ, P2 ;  /* 0x000000ffff677224 */ /* 0x000fe200010e06ff */
[----:B------:R-:W-:Y:S01]  /*12ac10*/  IADD3.X R107, P2, PT, R155, R93, RZ, P0, !PT ;  /* 0x0000005d9b6b7210 */ /* 0x000fe2000075e4ff */
[----:B------:R-:W-:Y:S01]  /*12ac20*/  IMAD.IADD R95, R85, 0x1, R95 ;  /* 0x00000001555f7824 */ /* 0x000fe200078e025f */
[----:B------:R-:W-:Y:S01]  /*12ac30*/  IADD3 RZ, P0, PT, R72, R94, RZ ;  /* 0x0000005e48ff7210 */ /* 0x000fe20007f1e0ff */
[----:B------:R-:W-:Y:S01]  /*12ac40*/  IMAD.MOV.U32 R102, RZ, RZ, R105 ;  /* 0x000000ffff667224 */ /* 0x000fe200078e0069 */
[----:B------:R-:W-:Y:S01]  /*12ac50*/  IADD3.X RZ, P3, PT, R90, R71, RZ, P3, !PT ;  /* 0x000000475aff7210 */ /* 0x000fe20001f7e4ff */
[----:B------:R-:W-:Y:S01]  /*12ac60*/  IMAD.WIDE.U32 R92, R84, 0x6ca1493b, RZ ;  /* 0x6ca1493b545c7825 */ /* 0x000fe200078e00ff */
[----:B------:R-:W-:-:S02]  /*12ac70*/  IADD3.X R71, P1, PT, RZ, RZ, RZ, P1, !PT ;  /* 0x000000ffff477210 */ /* 0x000fc40000f3e4ff */
[----:B------:R-:W-:Y:S01]  /*12ac80*/  IADD3.X RZ, P0, PT, R73, R95, RZ, P0, !PT ;  /* 0x0000005f49ff7210 */ /* 0x000fe2000071e4ff */
[----:B------:R-:W-:Y:S01]  /*12ac90*/  IMAD.WIDE.U32.X R102, R106, -0x7af74000, R102, P5 ;  /* 0x8508c0006a667825 */ /* 0x000fe200028e0466 */
[----:B------:R-:W-:Y:S02]  /*12aca0*/  IADD3.X R71, P4, PT, RZ, R71, RZ, P4, !PT ;  /* 0x00000047ff477210 */ /* 0x000fe4000279e4ff */
[----:B------:R-:W-:Y:S01]  /*12acb0*/  IADD3.X R79, P0, PT, R79, R86, RZ, P0, !PT ;  /* 0x000000564f4f7210 */ /* 0x000fe2000071e4ff */
[C---:B------:R-:W-:Y:S01]  /*12acc0*/  IMAD.WIDE.U32 R94, R84.reuse, -0x45f6b800, R74 ;  /* 0xba094800545e7825 */ /* 0x040fe200078e004a */
[----:B------:R-:W-:Y:S02]  /*12acd0*/  IADD3.X R108, PT, PT, RZ, RZ, RZ, P4, P1 ;  /* 0x000000ffff6c7210 */ /* 0x000fe400027e24ff */
[----:B------:R-:W-:Y:S01]  /*12ace0*/  IADD3.X R87, P4, PT, R153, R87, RZ, P0, !PT ;  /* 0x0000005799577210 */ /* 0x000fe2000079e4ff */
[----:B------:R-:W-:Y:S01]  /*12acf0*/  IMAD R90, R84, -0x39c4fa40, R82 ;  /* 0xc63b05c0545a7824 */ /* 0x000fe200078e0252 */
[----:B------:R-:W-:Y:S01]  /*12ad00*/  IADD3.X R105, P0, PT, RZ, R102, RZ, P3, !PT ;  /* 0x00000066ff697210 */ /* 0x000fe20001f1e4ff */
[----:B------:R-:W-:Y:S01]  /*12ad10*/  IMAD.IADD R98, R81, 0x1, R97 ;  /* 0x0000000151627824 */ /* 0x000fe200078e0261 */
[----:B------:R-:W-:Y:S01]  /*12ad20*/  IADD3 RZ, P1, PT, R88, R93, RZ ;  /* 0x0000005d58ff7210 */ /* 0x000fe20007f3e0ff */
[----:B------:R-:W-:Y:S01]  /*12ad30*/  IMAD.IADD R152, R95, 0x1, R99 ;  /* 0x000000015f987824 */ /* 0x000fe200078e0263 */
[----:B------:R-:W-:Y:S01]  /*12ad40*/  IADD3.X R75, P0, PT, RZ, R103, RZ, P0, !PT ;  /* 0x00000067ff4b7210 */ /* 0x000fe2000071e4ff */
[----:B------:R-:W-:Y:S01]  /*12ad50*/  IMAD.IADD R153, R90, 0x1, R93 ;  /* 0x000000015a997824 */ /* 0x000fe200078e025d */
[----:B------:R-:W-:Y:S01]  /*12ad60*/  MOV R82, R89 ;  /* 0x0000005900527202 */ /* 0x000fe20000000f00 */
[----:B------:R-:W-:Y:S01]  /*12ad70*/  IMAD.WIDE.U32 R88, R142, R149, RZ ;  /* 0x000000958e587225 */ /* 0x000fe200078e00ff */
[----:B------:R-:W-:-:S02]  /*12ad80*/  IADD3.X R74, P3, PT, R105, R94, RZ, P0, !PT ;  /* 0x0000005e694a7210 */ /* 0x000fc4000077e4ff */
[----:B------:R-:W-:Y:S01]  /*12ad90*/  IADD3.X R86, P0, PT, R79, R80, RZ, P4, !PT ;  /* 0x000000504f567210 */ /* 0x000fe2000271e4ff */
[C---:B------:R-:W-:Y:S01]  /*12ada0*/  IMAD.WIDE.U32 R80, R91.reuse, 0x17c510ea, RZ ;  /* 0x17c510ea5b507825 */ /* 0x040fe200078e00ff */
[----:B------:R-:W-:Y:S02]  /*12adb0*/  IADD3.X R97, P6, PT, R100, R109, RZ, P6, !PT ;  /* 0x0000006d64617210 */ /* 0x000fe400037de4ff */
[----:B------:R-:W-:Y:S01]  /*12adc0*/  IADD3 RZ, P4, PT, R86, R92, RZ ;  /* 0x0000005c56ff7210 */ /* 0x000fe20007f9e0ff */
[----:B------:R-:W-:Y:S01]  /*12add0*/  IMAD.WIDE.U32.X R82, R91, -0x39c4fa40, R82, P1 ;  /* 0xc63b05c05b527825 */ /* 0x000fe200008e0452 */
[----:B------:R-:W-:-:S03]  /*12ade0*/  IADD3.X R87, P0, PT, R87, R98, RZ, P0, !PT ;  /* 0x0000006257577210 */ /* 0x000fc6000071e4ff */
[----:B------:R-:W-:Y:S01]  /*12adf0*/  IMAD.WIDE.U32 R94, R147, R133, R76 ;  /* 0x00000085935e7225 */ /* 0x000fe200078e004c */
[----:B------:R-:W-:-:S03]  /*12ae00*/  IADD3.X RZ, P4, PT, R87, R153, RZ, P4, !PT ;  /* 0x0000009957ff7210 */ /* 0x000fc6000279e4ff */
[----:B------:R-:W-:-:S04]  /*12ae10*/  IMAD.WIDE.U32 R92, R106, 0x30000000, RZ ;  /* 0x300000006a5c7825 */ /* 0x000fc800078e00ff */
[----:B------:R-:W-:-:S04]  /*12ae20*/  IMAD.WIDE.U32 R76, P1, R84, 0x1ae3a46, R80 ;  /* 0x01ae3a46544c7825 */ /* 0x000fc80007820050 */
[----:B------:R-:W-:Y:S02]  /*12ae30*/  IMAD.X R103, RZ, RZ, RZ, P1 ;  /* 0x000000ffff677224 */ /* 0x000fe400008e06ff */
[----:B------:R-:W-:Y:S01]  /*12ae40*/  IMAD.WIDE.U32 R104, P1, R70, 0x170b5d44, R92 ;  /* 0x170b5d4446687825 */ /* 0x000fe2000782005c */
[----:B------:R-:W-:-:S03]  /*12ae50*/  IADD3.X R93, P0, PT, RZ, RZ, RZ, P0, !PT ;  /* 0x000000ffff5d7210 */ /* 0x000fc6000071e4ff */
[----:B------:R-:W-:-:S04]  /*12ae60*/  IMAD.WIDE.U32 R88, P5, R151, R133, R88 ;  /* 0x0000008597587225 */ /* 0x000fc800078a0058 */
[----:B------:R-:W-:Y:S02]  /*12ae70*/  IMAD.IADD R81, R95, 0x1, R78 ;  /* 0x000000015f517824 */ /* 0x000fe400078e024e */
[----:B------:R-:W-:-:S04]  /*12ae80*/  IMAD.WIDE.U32 R154, R149, R133, R96 ;  /* 0x00000085959a7225 */ /* 0x000fc800078e0060 */
[----:B------:R-:W-:Y:S01]  /*12ae90*/  IMAD.X R95, RZ, RZ, RZ, P0 ;  /* 0x000000ffff5f7224 */ /* 0x000fe200000e06ff */
[----:B------:R-:W-:Y:S01]  /*12aea0*/  IADD3.X R75, P0, PT, R75, R152, RZ, P3, !PT ;  /* 0x000000984b4b7210 */ /* 0x000fe20001f1e4ff */
[----:B------:R-:W-:Y:S01]  /*12aeb0*/  IMAD.MOV.U32 R78, RZ, RZ, R89 ;  /* 0x000000ffff4e7224 */ /* 0x000fe200078e0059 */
[----:B------:R-:W-:Y:S01]  /*12aec0*/  IADD3.X R93, P3, PT, R93, R82, RZ, P4, !PT ;  /* 0x000000525d5d7210 */ /* 0x000fe2000277e4ff */
[----:B------:R-:W-:-:S03]  /*12aed0*/  IMAD.WIDE.U32 R100, R70, 0x30000000, RZ ;  /* 0x3000000046647825 */ /* 0x000fc600078e00ff */
[----:B------:R-:W-:Y:S01]  /*12aee0*/  IADD3.X R95, P3, PT, R95, R83, RZ, P3, !PT ;  /* 0x000000535f5f7210 */ /* 0x000fe20001f7e4ff */
[----:B------:R-:W-:Y:S01]  /*12aef0*/  IMAD.IADD R89, R155, 0x1, R88 ;  /* 0x000000019b597824 */ /* 0x000fe200078e0258 */
[----:B------:R-:W-:Y:S01]  /*12af00*/  IADD3.X R155, P0, PT, RZ, RZ, RZ, P0, !PT ;  /* 0x000000ffff9b7210 */ /* 0x000fe2000071e4ff */
[----:B------:R-:W-:Y:S02]  /*12af10*/  IMAD R109, R70, 0x170b5d44, R92 ;  /* 0x170b5d44466d7824 */ /* 0x000fe400078e025c */
[----:B------:R-:W-:Y:S01]  /*12af20*/  IMAD.X R99, RZ, RZ, RZ, P1 ;  /* 0x000000ffff637224 */ /* 0x000fe200008e06ff */
[-C--:B------:R-:W-:Y:S01]  /*12af30*/  IADD3 RZ, P1, PT, R104, R101.reuse, RZ ;  /* 0x0000006568ff7210 */ /* 0x080fe20007f3e0ff */
[----:B------:R-:W-:Y:S01]  /*12af40*/  IMAD.MOV.U32 R98, RZ, RZ, R105 ;  /* 0x000000ffff627224 */ /* 0x000fe200078e0069 */
[----:B------:R-:W-:Y:S01]  /*12af50*/  IADD3 R101, PT, PT, R109, R101, RZ ;  /* 0x000000656d657210 */ /* 0x000fe20007ffe0ff */
[----:B------:R-:W-:Y:S01]  /*12af60*/  IMAD.X R157, RZ, RZ, RZ, P0 ;  /* 0x000000ffff9d7224 */ /* 0x000fe200000e06ff */
[----:B------:R-:W-:Y:S01]  /*12af70*/  IADD3 RZ, P0, PT, R74, R100, RZ ;  /* 0x000000644aff7210 */ /* 0x000fe20007f1e0ff */
[----:B------:R-:W-:-:S03]  /*12af80*/  IMAD.WIDE.U32 R104, R84, 0x17c510ea, RZ ;  /* 0x17c510ea54687825 */ /* 0x000fc600078e00ff */
[----:B------:R-:W-:Y:S01]  /*12af90*/  IADD3.X RZ, P0, PT, R75, R101, RZ, P0, !PT ;  /* 0x000000654bff7210 */ /* 0x000fe2000071e4ff */
[----:B------:R-:W-:Y:S01]  /*12afa0*/  IMAD.WIDE.U32.X R98, R106, 0x170b5d44, R98, P1 ;  /* 0x170b5d446a627825 */ /* 0x000fe200008e0462 */
[----:B------:R-:W-:-:S03]  /*12afb0*/  IADD3 RZ, P1, PT, R76, R105, RZ ;  /* 0x000000694cff7210 */ /* 0x000fc60007f3e0ff */
[----:B------:R-:W-:Y:S01]  /*12afc0*/  IMAD.MOV.U32 R102, RZ, RZ, R77 ;  /* 0x000000ffff667224 */ /* 0x000fe200078e004d */
[----:B------:R-:W-:Y:S01]  /*12afd0*/  IADD3.X R101, P0, PT, R155, R98, RZ, P0, !PT ;  /* 0x000000629b657210 */ /* 0x000fe2000071e4ff */
[----:B------:R-:W-:-:S04]  /*12afe0*/  IMAD.WIDE.U32 R76, R133, R149, RZ ;  /* 0x00000095854c7225 */ /* 0x000fc800078e00ff */
[----:B------:R-:W-:-:S04]  /*12aff0*/  IMAD.WIDE.U32 R160, R106, -0x45f6b800, RZ ;  /* 0xba0948006aa07825 */ /* 0x000fc800078e00ff */
[----:B------:R-:W-:Y:S01]  /*12b000*/  IMAD.X R79, RZ, RZ, RZ, P5 ;  /* 0x000000ffff4f7224 */ /* 0x000fe200028e06ff */
[----:B------:R-:W-:Y:S01]  /*12b010*/  IADD3 R77, P5, PT, R88, R77, RZ ;  /* 0x0000004d584d7210 */ /* 0x000fe20007fbe0ff */
[----:B------:R-:W-:Y:S01]  /*12b020*/  IMAD.WIDE.U32 R72, R84, 0xf5138f, R72 ;  /* 0x00f5138f54487825 */ /* 0x000fe200078e0048 */
[----:B------:R-:W-:-:S03]  /*12b030*/  IADD3.X R88, P0, PT, R157, R99, RZ, P0, !PT ;  /* 0x000000639d587210 */ /* 0x000fc6000071e4ff */
[----:B------:R-:W-:Y:S01]  /*12b040*/  IMAD.WIDE.U32.X R102, R91, 0x1ae3a46, R102, P1 ;  /* 0x01ae3a465b667825 */ /* 0x000fe200008e0466 */
[----:B------:R-:W-:Y:S02]  /*12b050*/  IADD3.X R71, P1, PT, R150, R71, RZ, P2, !PT ;  /* 0x0000004796477210 */ /* 0x000fe4000173e4ff */
[----:B------:R-:W-:Y:S01]  /*12b060*/  IADD3.X R72, P0, PT, R101, R72, RZ, P0, !PT ;  /* 0x0000004865487210 */ /* 0x000fe2000071e4ff */
[----:B------:R-:W-:Y:S01]  /*12b070*/  IMAD.WIDE.U32 R98, P2, R70, 0x1ef3622f, R160 ;  /* 0x1ef3622f46627825 */ /* 0x000fe200078400a0 */
[----:B------:R-:W-:-:S03]  /*12b080*/  IADD3.X R108, P1, PT, R107, R108, RZ, P1, !PT ;  /* 0x0000006c6b6c7210 */ /* 0x000fc60000f3e4ff */
[----:B------:R-:W-:-:S04]  /*12b090*/  IMAD.WIDE.U32 R156, R70, -0x45f6b800, RZ ;  /* 0xba094800469c7825 */ /* 0x000fc800078e00ff */
[----:B------:R-:W-:Y:S02]  /*12b0a0*/  IMAD.IADD R85, R73, 0x1, R85 ;  /* 0x0000000149557824 */ /* 0x000fe400078e0255 */
[----:B------:R-:W-:Y:S01]  /*12b0b0*/  IMAD.X R101, RZ, RZ, RZ, P2 ;  /* 0x000000ffff657224 */ /* 0x000fe200010e06ff */
[----:B------:R-:W-:Y:S01]  /*12b0c0*/  IADD3 RZ, P2, PT, R98, R157, RZ ;  /* 0x0000009d62ff7210 */ /* 0x000fe20007f5e0ff */
[----:B------:R-:W-:Y:S01]  /*12b0d0*/  IMAD.MOV.U32 R100, RZ, RZ, R99 ;  /* 0x000000ffff647224 */ /* 0x000fe200078e0063 */
[----:B------:R-:W-:Y:S01]  /*12b0e0*/  IADD3.X R73, P0, PT, R88, R85, RZ, P0, !PT ;  /* 0x0000005558497210 */ /* 0x000fe2000071e4ff */
[----:B------:R-:W-:Y:S02]  /*12b0f0*/  IMAD R161, R70, 0x1ef3622f, R160 ;  /* 0x1ef3622f46a17824 */ /* 0x000fe400078e02a0 */
[----:B------:R-:W-:Y:S01]  /*12b100*/  IMAD.WIDE.U32.X R100, R106, 0x1ef3622f, R100, P2 ;  /* 0x1ef3622f6a647825 */ /* 0x000fe200010e0464 */
[----:B------:R-:W-:Y:S02]  /*12b110*/  IADD3.X R94, P2, PT, R71, R94, RZ, P1, !PT ;  /* 0x0000005e475e7210 */ /* 0x000fe40000f5e4ff */
[----:B------:R-:W-:Y:S01]  /*12b120*/  IADD3.X R71, P0, PT, RZ, RZ, RZ, P0, !PT ;  /* 0x000000ffff477210 */ /* 0x000fe2000071e4ff */
[----:B------:R-:W-:Y:S01]  /*12b130*/  IMAD.IADD R157, R161, 0x1, R157 ;  /* 0x00000001a19d7824 */ /* 0x000fe200078e029d */
[----:B------:R-:W-:Y:S01]  /*12b140*/  IADD3.X R108, P2, PT, R108, R81, RZ, P2, !PT ;  /* 0x000000516c6c7210 */ /* 0x000fe2000175e4ff */
[----:B------:R-:W-:Y:S01]  /*12b150*/  IMAD.WIDE.U32 R86, R84, 0x6ca1493b, R86 ;  /* 0x6ca1493b54567825 */ /* 0x000fe200078e0056 */
[----:B------:R-:W-:-:S02]  /*12b160*/  IADD3.X R82, P3, PT, R93, R94, RZ, P3, !PT ;  /* 0x0000005e5d527210 */ /* 0x000fc40001f7e4ff */
[----:B------:R-:W-:Y:S01]  /*12b170*/  IADD3.X R88, P1, PT, RZ, RZ, RZ, P1, !PT ;  /* 0x000000ffff587210 */ /* 0x000fe20000f3e4ff */
[----:B------:R-:W-:Y:S01]  /*12b180*/  IMAD.X R85, RZ, RZ, RZ, P0 ;  /* 0x000000ffff557224 */ /* 0x000fe200000e06ff */
[----:B------:R-:W-:Y:S01]  /*12b190*/  IADD3 RZ, P0, PT, R72, R156, RZ ;  /* 0x0000009c48ff7210 */ /* 0x000fe20007f1e0ff */
[----:B------:R-:W-:Y:S01]  /*12b1a0*/  IMAD.WIDE.U32 R92, R106, 0xf5138f, RZ ;  /* 0x00f5138f6a5c7825 */ /* 0x000fe200078e00ff */
[----:B------:R-:W-:Y:S02]  /*12b1b0*/  IADD3.X R83, P3, PT, R95, R108, RZ, P3, !PT ;  /* 0x0000006c5f537210 */ /* 0x000fe40001f7e4ff */
[----:B------:R-:W-:Y:S01]  /*12b1c0*/  IADD3.X RZ, P0, PT, R73, R157, RZ, P0, !PT ;  /* 0x0000009d49ff7210 */ /* 0x000fe2000071e4ff */
[C---:B------:R-:W-:Y:S01]  /*12b1d0*/  IMAD.WIDE.U32 R74, R70.reuse, 0x30000000, R74 ;  /* 0x30000000464a7825 */ /* 0x040fe200078e004a */
[----:B------:R-:W-:Y:S02]  /*12b1e0*/  IADD3.X R95, P3, PT, RZ, RZ, RZ, P3, !PT ;  /* 0x000000ffff5f7210 */ /* 0x000fe40001f7e4ff */
[----:B------:R-:W-:Y:S01]  /*12b1f0*/  IADD3.X R71, P0, PT, R71, R100, RZ, P0, !PT ;  /* 0x0000006447477210 */ /* 0x000fe2000071e4ff */
[----:B------:R-:W-:Y:S01]  /*12b200*/  IMAD.WIDE.U32 R72, R70, -0x45f6b800, R72 ;  /* 0xba09480046487825 */ /* 0x000fe200078e0048 */
[----:B------:R-:W-:-:S02]  /*12b210*/  IADD3.X R88, P2, PT, RZ, R88, RZ, P2, !PT ;  /* 0x00000058ff587210 */ /* 0x000fc4000175e4ff */
[----:B------:R-:W-:Y:S01]  /*12b220*/  IADD3.X R100, P0, PT, R85, R101, RZ, P0, !PT ;  /* 0x0000006555647210 */ /* 0x000fe2000071e4ff */
[----:B------:R-:W-:Y:S01]  /*12b230*/  IMAD.IADD R85, R87, 0x1, R90 ;  /* 0x0000000157557824 */ /* 0x000fe200078e025a */
[----:B------:R-:W-:Y:S01]  /*12b240*/  IADD3.X R94, PT, PT, RZ, RZ, RZ, P2, P1 ;  /* 0x000000ffff5e7210 */ /* 0x000fe200017e24ff */
[----:B------:R-:W-:Y:S01]  /*12b250*/  IMAD.X R99, RZ, RZ, RZ, P3 ;  /* 0x000000ffff637224 */ /* 0x000fe200018e06ff */
[----:B------:R-:W-:Y:S01]  /*12b260*/  IADD3.X R86, P0, PT, R71, R86, RZ, P0, !PT ;  /* 0x0000005647567210 */ /* 0x000fe2000071e4ff */
[----:B------:R-:W-:Y:S02]  /*12b270*/  IMAD R101, R84, 0x1ae3a46, R80 ;  /* 0x01ae3a4654657824 */ /* 0x000fe400078e0250 */
[----:B------:R-:W-:Y:S01]  /*12b280*/  IMAD.WIDE.U32 R90, P3, R70, 0x1a22d9f3, R92 ;  /* 0x1a22d9f3465a7825 */ /* 0x000fe2000786005c */
[----:B------:R-:W-:-:S03]  /*12b290*/  IADD3.X R87, P0, PT, R100, R85, RZ, P0, !PT ;  /* 0x0000005564577210 */ /* 0x000fc6000071e4ff */
[----:B------:R-:W-:-:S04]  /*12b2a0*/  IMAD.WIDE.U32 R80, R70, 0xf5138f, RZ ;  /* 0x00f5138f46507825 */ /* 0x000fc800078e00ff */
[----:B------:R-:W-:Y:S01]  /*12b2b0*/  IMAD.X R93, RZ, RZ, RZ, P3 ;  /* 0x000000ffff5d7224 */ /* 0x000fe200018e06ff */
[----:B------:R-:W-:Y:S01]  /*12b2c0*/  IADD3 RZ, P3, PT, R90, R81, RZ ;  /* 0x000000515aff7210 */ /* 0x000fe20007f7e0ff */
[----:B------:R-:W-:Y:S02]  /*12b2d0*/  IMAD R71, R70, 0x1a22d9f3, R92 ;  /* 0x1a22d9f346477824 */ /* 0x000fe400078e025c */
[----:B------:R-:W-:Y:S01]  /*12b2e0*/  IMAD.MOV.U32 R92, RZ, RZ, R91 ;  /* 0x000000ffff5c7224 */ /* 0x000fe200078e005b */
[----:B------:R-:W-:Y:S01]  /*12b2f0*/  IADD3.X R91, P0, PT, RZ, RZ, RZ, P0, !PT ;  /* 0x000000ffff5b7210 */ /* 0x000fe2000071e4ff */
[----:B------:R-:W-:Y:S02]  /*12b300*/  IMAD.IADD R81, R71, 0x1, R81 ;  /* 0x0000000147517824 */ /* 0x000fe400078e0251 */
[----:B------:R-:W-:Y:S01]  /*12b310*/  IMAD.WIDE.U32.X R92, R106, 0x1a22d9f3, R92, P3 ;  /* 0x1a22d9f36a5c7825 */ /* 0x000fe200018e045c */
[----:B------:R-:W-:-:S03]  /*12b320*/  IADD3 RZ, P3, PT, R86, R80, RZ ;  /* 0x0000005056ff7210 */ /* 0x000fc60007f7e0ff */
[----:B------:R-:W-:Y:S01]  /*12b330*/  IMAD.X R85, RZ, RZ, RZ, P0 ;  /* 0x000000ffff557224 */ /* 0x000fe200000e06ff */
[----:B------:R-:W-:Y:S01]  /*12b340*/  IADD3 RZ, P0, PT, R82, R104, RZ ;  /* 0x0000006852ff7210 */ /* 0x000fe20007f1e0ff */
[----:B------:R-:W-:Y:S01]  /*12b350*/  IMAD.IADD R105, R101, 0x1, R105 ;  /* 0x0000000165697824 */ /* 0x000fe200078e0269 */
[----:B------:R-:W-:Y:S01]  /*12b360*/  IADD3.X RZ, P3, PT, R87, R81, RZ, P3, !PT ;  /* 0x0000005157ff7210 */ /* 0x000fe20001f7e4ff */
[----:B------:R-:W-:-:S03]  /*12b370*/  IMAD.WIDE.U32 R80, R84, 0x17c510ea, R82 ;  /* 0x17c510ea54507825 */ /* 0x000fc600078e0052 */
[----:B------:R-:W-:Y:S01]  /*12b380*/  IADD3.X RZ, P0, PT, R83, R105, RZ, P0, !PT ;  /* 0x0000006953ff7210 */ /* 0x000fe2000071e4ff */
[----:B------:R-:W-:Y:S01]  /*12b390*/  IMAD.WIDE.U32 R82, R106, 0x6ca1493b, RZ ;  /* 0x6ca1493b6a527825 */ /* 0x000fe200078e00ff */
[----:B------:R-:W-:Y:S02]  /*12b3a0*/  IADD3.X R91, P3, PT, R91, R92, RZ, P3, !PT ;  /* 0x0000005c5b5b7210 */ /* 0x000fe40001f7e4ff */
[----:B------:R-:W-:Y:S01]  /*12b3b0*/  IADD3.X R95, P0, PT, R95, R102, RZ, P0, !PT ;  /* 0x000000665f5f7210 */ /* 0x000fe2000071e4ff */
[----:B------:R-:W-:Y:S01]  /*12b3c0*/  IMAD.IADD R101, R81, 0x1, R101 ;  /* 0x0000000151657824 */ /* 0x000fe200078e0265 */
[----:B------:R-:W-:Y:S01]  /*12b3d0*/  IADD3.X R92, P3, PT, R85, R93, RZ, P3, !PT ;  /* 0x0000005d555c7210 */ /* 0x000fe20001f7e4ff */
[C---:B------:R-:W-:Y:S01]  /*12b3e0*/  IMAD R93, R70.reuse, -0x39c4fa40, R82 ;  /* 0xc63b05c0465d7824 */ /* 0x040fe200078e0252 */
[----:B------:R-:W-:Y:S01]  /*12b3f0*/  IADD3.X R99, P0, PT, R99, R103, RZ, P0, !PT ;  /* 0x0000006763637210 */ /* 0x000fe2000071e4ff */
[----:B------:R-:W-:Y:S01]  /*12b400*/  IMAD.WIDE.U32 R84, R70, 0x6ca1493b, RZ ;  /* 0x6ca1493b46547825 */ /* 0x000fe200078e00ff */
[----:B------:R-:W-:-:S02]  /*12b410*/  IADD3.X R80, P3, PT, R91, R80, RZ, P3, !PT ;  /* 0x000000505b507210 */ /* 0x000fc40001f7e4ff */
[----:B------:R-:W-:Y:S01]  /*12b420*/  IADD3.X R155, P0, PT, R95, R88, RZ, P0, !PT ;  /* 0x000000585f9b7210 */ /* 0x000fe2000071e4ff */
[----:B------:R-:W-:Y:S01]  /*12b430*/  IMAD.WIDE.U32 R82, P1, R70, -0x39c4fa40, R82 ;  /* 0xc63b05c046527825 */ /* 0x000fe20007820052 */
[----:B------:R-:W-:Y:S02]  /*12b440*/  IADD3.X R81, P3, PT, R92, R101, RZ, P3, !PT ;  /* 0x000000655c517210 */ /* 0x000fe40001f7e4ff */
[----:B------:R-:W-:Y:S01]  /*12b450*/  IADD3.X R92, P0, PT, R99, R94, RZ, P0, !PT ;  /* 0x0000005e635c7210 */ /* 0x000fe2000071e4ff */
[----:B------:R-:W-:Y:S01]  /*12b460*/  IMAD.MOV.U32 R90, RZ, RZ, R83 ;  /* 0x000000ffff5a7224 */ /* 0x000fe200078e0053 */
[----:B------:R-:W-:Y:S01]  /*12b470*/  IADD3 RZ, P2, PT, R82, R85, RZ ;  /* 0x0000005552ff7210 */ /* 0x000fe20007f5e0ff */
[----:B------:R-:W-:Y:S01]  /*12b480*/  IMAD.IADD R85, R93, 0x1, R85 ;  /* 0x000000015d557824 */ /* 0x000fe200078e0255 */
[----:B------:R-:W-:Y:S01]  /*12b490*/  IADD3.X R91, PT, PT, RZ, RZ, RZ, P1, !PT ;  /* 0x000000ffff5b7210 */ /* 0x000fe20000ffe4ff */
[----:B------:R-:W-:Y:S01]  /*12b4a0*/  IMAD.IADD R104, R75, 0x1, R109 ;  /* 0x000000014b687824 */ /* 0x000fe200078e026d */
[----:B------:R-:W-:Y:S01]  /*12b4b0*/  IADD3 RZ, P1, PT, R80, R84, RZ ;  /* 0x0000005450ff7210 */ /* 0x000fe20007f3e0ff */
[----:B------:R-:W-:Y:S01]  /*12b4c0*/  IMAD.MOV.U32 R109, RZ, RZ, R74 ;  /* 0x000000ffff6d7224 */ /* 0x000fe200078e004a */
[----:B------:R-:W-:Y:S01]  /*12b4d0*/  IADD3.X R83, P3, PT, RZ, RZ, RZ, P3, !PT ;  /* 0x000000ffff537210 */ /* 0x000fe20001f7e4ff */
[----:B------:R-:W-:Y:S01]  /*12b4e0*/  IMAD.WIDE.U32.X R90, R106, -0x39c4fa40, R90, P2 ;  /* 0xc63b05c06a5a7825 */ /* 0x000fe200010e045a */
[----:B------:R-:W-:-:S02]  /*12b4f0*/  IADD3.X RZ, P1, PT, R81, R85, RZ, P1, !PT ;  /* 0x0000005551ff7210 */ /* 0x000fc40000f3e4ff */
[----:B------:R-:W-:Y:S01]  /*12b500*/  IADD3.X R155, P2, PT, R155, R154, RZ, P0, !PT ;  /* 0x0000009a9b9b7210 */ /* 0x000fe2000075e4ff */
[----:B------:R-:W-:Y:S01]  /*12b510*/  IMAD.WIDE.U32 R84, R106, 0x17c510ea, RZ ;  /* 0x17c510ea6a547825 */ /* 0x000fe200078e00ff */
[----:B------:R-:W-:Y:S02]  /*12b520*/  IADD3.X R82, P1, PT, R83, R90, RZ, P1, !PT ;  /* 0x0000005a53527210 */ /* 0x000fe40000f3e4ff */
[----:B------:R-:W-:Y:S01]  /*12b530*/  IADD3.X R92, P2, PT, R92, R89, RZ, P2, !PT ;  /* 0x000000595c5c7210 */ /* 0x000fe2000175e4ff */
[----:B------:R-:W-:Y:S02]  /*12b540*/  IMAD.X R83, RZ, RZ, RZ, P3 ;  /* 0x000000ffff537224 */ /* 0x000fe400018e06ff */
[C-C-:B------:R-:W-:Y:S02]  /*12b550*/  IMAD R95, R70.reuse, 0x1ae3a46, R84.reuse ;  /* 0x01ae3a46465f7824 */ /* 0x140fe400078e0254 */
[----:B------:R-:W-:Y:S01]  /*12b560*/  IMAD.WIDE.U32 R84, P3, R70, 0x1ae3a46, R84 ;  /* 0x01ae3a4646547825 */ /* 0x000fe20007860054 */
[----:B------:R-:W-:-:S03]  /*12b570*/  IADD3.X R83, P1, PT, R83, R91, RZ, P1, !PT ;  /* 0x0000005b53537210 */ /* 0x000fc60000f3e4ff */
[----:B------:R-:W-:Y:S01]  /*12b580*/  IMAD.WIDE.U32 R90, R70, 0x17c510ea, RZ ;  /* 0x17c510ea465a7825 */ /* 0x000fe200078e00ff */
[----:B------:R-:W-:-:S03]  /*12b590*/  IADD3.X R82, P1, PT, R82, R155, RZ, P1, !PT ;  /* 0x0000009b52527210 */ /* 0x000fc60000f3e4ff */
[----:B------:R-:W-:Y:S01]  /*12b5a0*/  IMAD.WIDE.U32.X R88, R151, R142, R78, P5 ;  /* 0x0000008e97587225 */ /* 0x000fe200028e044e */
[----:B------:R-:W-:Y:S02]  /*12b5b0*/  IADD3 RZ, P4, PT, R84, R91, RZ ;  /* 0x0000005b54ff7210 */ /* 0x000fe40007f9e0ff */
[----:B------:R-:W-:Y:S01]  /*12b5c0*/  IADD3.X R83, P1, PT, R83, R92, RZ, P1, !PT ;  /* 0x0000005c53537210 */ /* 0x000fe20000f3e4ff */
[----:B------:R-:W-:Y:S01]  /*12b5d0*/  IMAD.X R79, RZ, RZ, RZ, P3 ;  /* 0x000000ffff4f7224 */ /* 0x000fe200018e06ff */
[----:B------:R-:W-:Y:S01]  /*12b5e0*/  IADD3 RZ, P3, PT, R82, R90, RZ ;  /* 0x0000005a52ff7210 */ /* 0x000fe20007f7e0ff */
[----:B------:R-:W-:Y:S02]  /*12b5f0*/  IMAD.IADD R91, R95, 0x1, R91 ;  /* 0x000000015f5b7824 */ /* 0x000fe400078e025b */
[----:B------:R-:W-:Y:S01]  /*12b600*/  IMAD.MOV.U32 R78, RZ, RZ, R85 ;  /* 0x000000ffff4e7224 */ /* 0x000fe200078e0055 */
[----:B------:R-:W-:Y:S01]  /*12b610*/  IADD3.X R85, P1, PT, RZ, RZ, RZ, P1, !PT ;  /* 0x000000ffff557210 */ /* 0x000fe20000f3e4ff */
[----:B------:R-:W-:Y:S01]  /*12b620*/  IMAD.WIDE.U32 R86, R70, 0xf5138f, R86 ;  /* 0x00f5138f46567825 */ /* 0x000fe200078e0056 */
[----:B------:R-:W-:-:S03]  /*12b630*/  IADD3.X RZ, P3, PT, R83, R91, RZ, P3, !PT ;  /* 0x0000005b53ff7210 */ /* 0x000fc60001f7e4ff */
[----:B------:R-:W-:Y:S01]  /*12b640*/  IMAD.WIDE.U32.X R78, R106, 0x1ae3a46, R78, P4 ;  /* 0x01ae3a466a4e7825 */ /* 0x000fe200020e044e */
[----:B------:R-:W-:Y:S02]  /*12b650*/  IADD3 RZ, P4, PT, R96, R76, RZ ;  /* 0x0000004c60ff7210 */ /* 0x000fe40007f9e0ff */
[----:B------:R-:W-:Y:S01]  /*12b660*/  IADD3 R71, PT, PT, R87, R71, RZ ;  /* 0x0000004757477210 */ /* 0x000fe20007ffe0ff */
[C---:B------:R-:W-:Y:S01]  /*12b670*/  IMAD.WIDE.U32 R80, R70.reuse, 0x6ca1493b, R80 ;  /* 0x6ca1493b46507825 */ /* 0x040fe200078e0050 */
[----:B------:R-:W-:Y:S02]  /*12b680*/  IADD3.X RZ, P4, PT, R97, R77, RZ, P4, !PT ;  /* 0x0000004d61ff7210 */ /* 0x000fe4000279e4ff */
[----:B------:R-:W-:Y:S01]  /*12b690*/  IADD3.X R76, P3, PT, R85, R78, RZ, P3, !PT ;  /* 0x0000004e554c7210 */ /* 0x000fe20001f7e4ff */
[----:B------:R-:W-:Y:S01]  /*12b6a0*/  IMAD.X R78, RZ, RZ, RZ, P1 ;  /* 0x000000ffff4e7224 */ /* 0x000fe200008e06ff */
[----:B------:R-:W-:Y:S01]  /*12b6b0*/  IADD3.X R77, P6, PT, RZ, RZ, RZ, P6, !PT ;  /* 0x000000ffff4d7210 */ /* 0x000fe200037de4ff */
[----:B------:R-:W-:-:S03]  /*12b6c0*/  IMAD.WIDE.U32 R82, R70, 0x17c510ea, R82 ;  /* 0x17c510ea46527825 */ /* 0x000fc600078e0052 */
[----:B------:R-:W-:Y:S01]  /*12b6d0*/  IADD3.X R85, P4, PT, R77, R88, RZ, P4, !PT ;  /* 0x000000584d557210 */ /* 0x000fe2000279e4ff */
[----:B------:R-:W-:Y:S01]  /*12b6e0*/  IMAD.IADD R161, R73, 0x1, R161 ;  /* 0x0000000149a17824 */ /* 0x000fe200078e02a1 */
[----:B------:R-:W-:Y:S01]  /*12b6f0*/  IADD3.X R77, P0, PT, RZ, RZ, RZ, P0, !PT ;  /* 0x000000ffff4d7210 */ /* 0x000fe2000071e4ff */
[----:B------:R-:W-:Y:S01]  /*12b700*/  IMAD.IADD R93, R81, 0x1, R93 ;  /* 0x00000001515d7824 */ /* 0x000fe200078e025d */
[----:B------:R-:W-:Y:S01]  /*12b710*/  IADD3.X R78, P1, PT, R78, R79, RZ, P3, !PT ;  /* 0x0000004f4e4e7210 */ /* 0x000fe20001f3e4ff */
[----:B------:R-:W-:Y:S01]  /*12b720*/  IMAD.IADD R95, R83, 0x1, R95 ;  /* 0x00000001535f7824 */ /* 0x000fe200078e025f */
[----:B------:R-:W-:Y:S01]  /*12b730*/  IADD3.X R89, PT, PT, R89, RZ, RZ, P4, P6 ;  /* 0x000000ff59597210 */ /* 0x000fe200027ec4ff */
[----:B------:R-:W-:Y:S01]  /*12b740*/  IMAD.MOV.U32 R108, RZ, RZ, R72 ;  /* 0x000000ffff6c7224 */ /* 0x000fe200078e0048 */
[----:B------:R-:W-:Y:S01]  /*12b750*/  IADD3.X R76, P2, P1, R76, RZ, R77, P1, P2 ;  /* 0x000000ff4c4c7210 */ /* 0x000fe2000094444d */
[----:B------:R-:W-:Y:S02]  /*12b760*/  IMAD.X R77, RZ, RZ, RZ, P0 ;  /* 0x000000ffff4d7224 */ /* 0x000fe400000e06ff */
[----:B------:R-:W-:Y:S01]  /*12b770*/  IMAD.MOV.U32 R107, RZ, RZ, R161 ;  /* 0x000000ffff6b7224 */ /* 0x000fe200078e00a1 */
[----:B------:R-:W-:Y:S01]  /*12b780*/  IADD3 R76, P0, PT, R76, R85, RZ ;  /* 0x000000554c4c7210 */ /* 0x000fe20007f1e0ff */
[----:B------:R-:W-:Y:S01]  /*12b790*/  IMAD.MOV.U32 R106, RZ, RZ, R86 ;  /* 0x000000ffff6a7224 */ /* 0x000fe200078e0056 */
[----:B------:R-:W-:Y:S01]  /*12b7a0*/  IADD3.X R74, PT, PT, R78, RZ, R77, P2, P1 ;  /* 0x000000ff4e4a7210 */ /* 0x000fe200017e244d */
        /* <DEDUP_REMOVED lines=76> */
.L_x_584:
[----:B------:R-:W-:Y:S05]  /*12bc70*/  BSYNC.RELIABLE B3 ;  /* 0x0000000000037941 */ /* 0x000fea0003800100 */
.L_x_583:
        /* <DEDUP_REMOVED lines=12> */
.L_x_582:
[----:B------:R-:W-:Y:S05]  /*12bd40*/  BSYNC.RECONVERGENT B2 ;  /* 0x0000000000027941 */ /* 0x000fea0003800200 */
.L_x_581:
        /* <DEDUP_REMOVED lines=37> */
.L_x_588:
[----:B------:R-:W-:Y:S05]  /*12bfa0*/  BSYNC.RELIABLE B3 ;  /* 0x0000000000037941 */ /* 0x000fea0003800100 */
.L_x_587:
        /* <DEDUP_REMOVED lines=12> */
.L_x_586:
[----:B------:R-:W-:Y:S05]  /*12c070*/  BSYNC.RECONVERGENT B2 ;  /* 0x0000000000027941 */ /* 0x000fea0003800200 */
.L_x_585:
        /* <DEDUP_REMOVED lines=29> */
[----:B------:R-:W-:Y:S02]  /*12c250*/  IADD3.X R121, PT, PT, ~R114, R121, RZ, P0, !PT ;  /* 0x0000007972797210 */ /* 0x000fe400007fe5ff */
        /* <DEDUP_REMOVED lines=73> */
.L_x_592:
[----:B------:R-:W-:Y:S05]  /*12c6f0*/  BSYNC.RELIABLE B3 ;  /* 0x0000000000037941 */ /* 0x000fea0003800100 */
.L_x_591:
        /* <DEDUP_REMOVED lines=12> */
.L_x_590:
[----:B------:R-:W-:Y:S05]  /*12c7c0*/  BSYNC.RECONVERGENT B2 ;  /* 0x0000000000027941 */ /* 0x000fea0003800200 */
.L_x_589:
        /* <DEDUP_REMOVED lines=16> */
[C---:B------:R-:W-:Y:S01]  /*12c8d0*/  IMAD.WIDE.U32 R72, R44.reuse, R135, RZ ;  /* 0x000000872c487225 */ /* 0x040fe200078e00ff */
        /* <DEDUP_REMOVED lines=20> */
[----:B------:R-:W-:-:S04]  /*12ca20*/  IMAD.WIDE.U32 R72, R43, R139, RZ ;  /* 0x0000008b2b487225 */ /* 0x000fc800078e00ff */
[----:B------:R-:W-:Y:S01]  /*12ca30*/  IMAD.X R71, RZ, RZ, RZ, P3 ;  /* 0x000000ffff477224 */ /* 0x000fe200018e06ff */
[----:B------:R-:W-:Y:S01]  /*12ca40*/  IADD3 R83, P3, PT, R79, R74, RZ ;  /* 0x0000004a4f537210 */ /* 0x000fe20007f7e0ff */
[----:B------:R-:W-:Y:S01]  /*12ca50*/  IMAD.MOV.U32 R70, RZ, RZ, R75 ;  /* 0x000000ffff467224 */ /* 0x000fe200078e004b */
[----:B------:R-:W-:Y:S01]  /*12ca60*/  IADD3.X R79, P0, PT, R81, R78, RZ, P2, !PT ;  /* 0x0000004e514f7210 */ /* 0x000fe2000171e4ff */
[----:B------:R-:W-:-:S03]  /*12ca70*/  IMAD.WIDE.U32 R72, P2, R44, R141, R72 ;  /* 0x0000008d2c487225 */ /* 0x000fc60007840048 */
[----:B------:R-:W-:Y:S01]  /*12ca80*/  IADD3.X R77, P0, PT, R80, R83, RZ, P0, !PT ;  /* 0x00000053504d7210 */ /* 0x000fe2000071e4ff */
[----:B------:R-:W-:Y:S01]  /*12ca90*/  IMAD.WIDE.U32 R74, R44, R139, RZ ;  /* 0x0000008b2c4a7225 */ /* 0x000fe200078e00ff */
[----:B------:R-:W-:-:S03]  /*12caa0*/  IADD3.X R116, P1, PT, R116, R79, RZ, P1, !PT ;  /* 0x0000004f74747210 */ /* 0x000fc60000f3e4ff */
[C---:B------:R-:W-:Y:S01]  /*12cab0*/  IMAD.WIDE.U32.X R70, R41.reuse, R144, R70, P3 ;  /* 0x0000009029467225 */ /* 0x040fe200018e0446 */
[----:B------:R-:W-:Y:S02]  /*12cac0*/  IADD3 R75, P4, PT, R72, R75, RZ ;  /* 0x0000004b484b7210 */ /* 0x000fe40007f9e0ff */
[----:B------:R-:W-:Y:S01]  /*12cad0*/  IADD3.X R117, P3, PT, R76, R77, RZ, P1, !PT ;  /* 0x0000004d4c757210 */ /* 0x000fe20000f7e4ff */
[----:B------:R-:W-:Y:S01]  /*12cae0*/  IMAD.X R81, RZ, RZ, RZ, P2 ;  /* 0x000000ffff517224 */ /* 0x000fe200010e06ff */
[----:B------:R-:W-:Y:S01]  /*12caf0*/  IADD3 RZ, P2, PT, R116, R74, RZ ;  /* 0x0000004a74ff7210 */ /* 0x000fe20007f5e0ff */
[----:B------:R-:W-:Y:S01]  /*12cb00*/  IMAD.MOV.U32 R80, RZ, RZ, R73 ;  /* 0x000000ffff507224 */ /* 0x000fe200078e0049 */
[----:B------:R-:W-:Y:S01]  /*12cb10*/  IADD3.X R77, P1, PT, RZ, R70, RZ, P0, !PT ;  /* 0x00000046ff4d7210 */ /* 0x000fe2000073e4ff */
[----:B------:R-:W-:Y:S01]  /*12cb20*/  IMAD.WIDE.U32 R82, R41, R145, RZ ;  /* 0x0000009129527225 */ /* 0x000fe200078e00ff */
[----:B------:R-:W-:Y:S02]  /*12cb30*/  IADD3.X RZ, P0, PT, R117, R75, RZ, P2, !PT ;  /* 0x0000004b75ff7210 */ /* 0x000fe4000171e4ff */
[----:B------:R-:W-:Y:S01]  /*12cb40*/  IADD3.X R73, P2, PT, RZ, RZ, RZ, P3, !PT ;  /* 0x000000ffff497210 */ /* 0x000fe20001f5e4ff */
[----:B------:R-:W-:Y:S01]  /*12cb50*/  IMAD.WIDE.U32.X R80, R43, R141, R80, P4 ;  /* 0x0000008d2b507225 */ /* 0x000fe200020e0450 */
[----:B------:R-:W-:-:S03]  /*12cb60*/  IADD3.X R122, P1, PT, RZ, R71, RZ, P1, !PT ;  /* 0x00000047ff7a7210 */ /* 0x000fc60000f3e4ff */
[----:B------:R-:W-:Y:S01]  /*12cb70*/  IMAD.WIDE.U32 R74, R42, R145, RZ ;  /* 0x000000912a4a7225 */ /* 0x000fe200078e00ff */
[----:B------:R-:W-:-:S03]  /*12cb80*/  IADD3.X R73, P0, PT, R73, R80, RZ, P0, !PT ;  /* 0x0000005049497210 */ /* 0x000fc6000071e4ff */
[----:B------:R-:W-:Y:S01]  /*12cb90*/  IMAD.X R80, RZ, RZ, RZ, P2 ;  /* 0x000000ffff507224 */ /* 0x000fe200010e06ff */
[----:B------:R-:W-:Y:S01]  /*12cba0*/  IADD3.X R74, P1, PT, R77, R74, RZ, P1, !PT ;  /* 0x0000004a4d4a7210 */ /* 0x000fe20000f3e4ff */
[----:B------:R-:W-:-:S03]  /*12cbb0*/  IMAD.WIDE.U32 R70, R43, R143, RZ ;  /* 0x0000008f2b467225 */ /* 0x000fc600078e00ff */
[----:B------:R-:W-:Y:S01]  /*12cbc0*/  IADD3.X R80, P0, PT, R80, R81, RZ, P0, !PT ;  /* 0x0000005150507210 */ /* 0x000fe2000071e4ff */
[----:B------:R-:W-:-:S03]  /*12cbd0*/  IMAD.WIDE.U32 R82, P2, R42, R146, R82 ;  /* 0x000000922a527225 */ /* 0x000fc60007840052 */
[----:B------:R-:W-:Y:S01]  /*12cbe0*/  IADD3.X R74, P3, PT, R73, R74, RZ, P0, !PT ;  /* 0x0000004a494a7210 */ /* 0x000fe2000077e4ff */
[----:B------:R-:W-:Y:S01]  /*12cbf0*/  IMAD.WIDE.U32 R76, R44, R143, RZ ;  /* 0x0000008f2c4c7225 */ /* 0x000fe200078e00ff */
[----:B------:R-:W-:-:S03]  /*12cc00*/  IADD3 R75, P4, PT, R75, R82, RZ ;  /* 0x000000524b4b7210 */ /* 0x000fc60007f9e0ff */
[----:B------:R-:W-:Y:S01]  /*12cc10*/  IMAD.WIDE.U32 R70, P5, R44, R144, R70 ;  /* 0x000000902c467225 */ /* 0x000fe200078a0046 */
[----:B------:R-:W-:Y:S02]  /*12cc20*/  IADD3 RZ, P0, PT, R74, R76, RZ ;  /* 0x0000004c4aff7210 */ /* 0x000fe40007f1e0ff */
[----:B------:R-:W-:Y:S01]  /*12cc30*/  IADD3.X R75, P1, PT, R122, R75, RZ, P1, !PT ;  /* 0x0000004b7a4b7210 */ /* 0x000fe20000f3e4ff */
[----:B------:R-:W-:-:S03]  /*12cc40*/  IMAD.WIDE.U32 R78, R45, R135, RZ ;  /* 0x000000872d4e7225 */ /* 0x000fc600078e00ff */
[----:B------:R-:W-:Y:S01]  /*12cc50*/  IADD3.X R75, P3, PT, R80, R75, RZ, P3, !PT ;  /* 0x0000004b504b7210 */ /* 0x000fe20001f7e4ff */
[----:B------:R-:W-:Y:S01]  /*12cc60*/  IMAD.X R73, RZ, RZ, RZ, P2 ;  /* 0x000000ffff497224 */ /* 0x000fe200010e06ff */
[----:B------:R-:W-:Y:S01]  /*12cc70*/  IADD3 R121, P2, PT, R70, R77, RZ ;  /* 0x0000004d46797210 */ /* 0x000fe20007f5e0ff */
[----:B------:R-:W-:Y:S02]  /*12cc80*/  IMAD.X R77, RZ, RZ, RZ, P5 ;  /* 0x000000ffff4d7224 */ /* 0x000fe400028e06ff */
[----:B------:R-:W-:Y:S01]  /*12cc90*/  IMAD.WIDE.U32 R78, P5, R46, R137, R78 ;  /* 0x000000892e4e7225 */ /* 0x000fe200078a004e */
[----:B------:R-:W-:-:S03]  /*12cca0*/  IADD3.X RZ, P0, PT, R75, R121, RZ, P0, !PT ;  /* 0x000000794bff7210 */ /* 0x000fc6000071e4ff */
[----:B------:R-:W-:Y:S01]  /*12ccb0*/  IMAD.WIDE.U32 R84, R46, R135, RZ ;  /* 0x000000872e547225 */ /* 0x000fe200078e00ff */
[----:B------:R-:W-:-:S03]  /*12ccc0*/  IADD3.X R81, PT, PT, RZ, RZ, RZ, P5, !PT ;  /* 0x000000ffff517210 */ /* 0x000fc60002ffe4ff */
[----:B------:R-:W-:Y:S01]  /*12ccd0*/  IMAD.WIDE.U32 R116, R44, R139, R116 ;  /* 0x0000008b2c747225 */ /* 0x000fe200078e0074 */
[----:B------:R-:W-:-:S03]  /*12cce0*/  IADD3 R85, P5, PT, R78, R85, RZ ;  /* 0x000000554e557210 */ /* 0x000fc60007fbe0ff */
[----:B------:R-:W-:Y:S02]  /*12ccf0*/  IMAD.MOV.U32 R76, RZ, RZ, R71 ;  /* 0x000000ffff4c7224 */ /* 0x000fe400078e0047 */
[----:B------:R-:W-:Y:S02]  /*12cd00*/  IMAD.IADD R117, R117, 0x1, R72 ;  /* 0x0000000175757824 */ /* 0x000fe400078e0248 */
[----:B------:R-:W-:Y:S01]  /*12cd10*/  IMAD.WIDE.U32.X R76, R43, R144, R76, P2 ;  /* 0x000000902b4c7225 */ /* 0x000fe200010e044c */
[----:B------:R-:W-:-:S03]  /*12cd20*/  IADD3 RZ, P2, PT, R116, R84, RZ ;  /* 0x0000005474ff7210 */ /* 0x000fc60007f5e0ff */
[----:B------:R-:W-:Y:S01]  /*12cd30*/  IMAD.MOV.U32 R80, RZ, RZ, R79 ;  /* 0x000000ffff507224 */ /* 0x000fe200078e004f */
[----:B------:R-:W-:Y:S01]  /*12cd40*/  IADD3.X RZ, P2, PT, R117, R85, RZ, P2, !PT ;  /* 0x0000005575ff7210 */ /* 0x000fe2000175e4ff */
[----:B------:R-:W-:Y:S01]  /*12cd50*/  IMAD.WIDE.U32 R74, R44, R143, R74 ;  /* 0x0000008f2c4a7225 */ /* 0x000fe200078e004a */
[----:B------:R-:W-:-:S03]  /*12cd60*/  IADD3.X R79, P3, PT, RZ, RZ, RZ, P3, !PT ;  /* 0x000000ffff4f7210 */ /* 0x000fc60001f7e4ff */
[----:B------:R-:W-:Y:S01]  /*12cd70*/  IMAD.WIDE.U32.X R80, R45, R137, R80, P5 ;  /* 0x000000892d507225 */ /* 0x000fe200028e0450 */
[----:B------:R-:W-:-:S03]  /*12cd80*/  IADD3.X R126, P0, PT, R79, R76, RZ, P0, !PT ;  /* 0x0000004c4f7e7210 */ /* 0x000fc6000071e4ff */
[----:B------:R-:W-:Y:S01]  /*12cd90*/  IMAD.X R76, RZ, RZ, RZ, P3 ;  /* 0x000000ffff4c7224 */ /* 0x000fe200018e06ff */
[----:B------:R-:W-:Y:S01]  /*12cda0*/  IADD3.X R71, P2, PT, RZ, R80, RZ, P2, !PT ;  /* 0x00000050ff477210 */ /* 0x000fe2000175e4ff */
[----:B------:R-:W-:-:S03]  /*12cdb0*/  IMAD.WIDE.U32 R84, R43, R145, RZ ;  /* 0x000000912b547225 */ /* 0x000fc600078e00ff */
[----:B------:R-:W-:Y:S01]  /*12cdc0*/  IADD3.X R122, P2, PT, RZ, R81, RZ, P2, !PT ;  /* 0x00000051ff7a7210 */ /* 0x000fe2000175e4ff */
[----:B------:R-:W-:Y:S01]  /*12cdd0*/  IMAD.MOV.U32 R72, RZ, RZ, R83 ;  /* 0x000000ffff487224 */ /* 0x000fe200078e0053 */
[----:B------:R-:W-:Y:S01]  /*12cde0*/  IADD3.X R124, P5, PT, R76, R77, RZ, P0, !PT ;  /* 0x0000004d4c7c7210 */ /* 0x000fe200007be4ff */
[----:B------:R-:W-:Y:S01]  /*12cdf0*/  IMAD.WIDE.U32 R82, R44, R145, RZ ;  /* 0x000000912c527225 */ /* 0x000fe200078e00ff */
[----:B------:R-:W-:-:S03]  /*12ce00*/  IADD3.X R74, P0, PT, R71, R74, RZ, P2, !PT ;  /* 0x0000004a474a7210 */ /* 0x000fc6000171e4ff */
[----:B------:R-:W-:-:S04]  /*12ce10*/  IMAD.WIDE.U32 R84, P2, R44, R146, R84 ;  /* 0x000000922c547225 */ /* 0x000fc80007840054 */
[----:B------:R-:W-:-:S04]  /*12ce20*/  IMAD.WIDE.U32.X R72, R41, R146, R72, P4 ;  /* 0x0000009229487225 */ /* 0x000fc800020e0448 */
[----:B------:R-:W-:Y:S01]  /*12ce30*/  IMAD.WIDE.U32 R152, R41, R147, RZ ;  /* 0x0000009329987225 */ /* 0x000fe200078e00ff */
[----:B------:R-:W-:-:S03]  /*12ce40*/  IADD3.X R121, P1, PT, RZ, R72, RZ, P1, !PT ;  /* 0x00000048ff797210 */ /* 0x000fc60000f3e4ff */
[----:B------:R-:W-:Y:S01]  /*12ce50*/  IMAD.X R81, RZ, RZ, RZ, P2 ;  /* 0x000000ffff517224 */ /* 0x000fe200010e06ff */
[----:B------:R-:W-:Y:S01]  /*12ce60*/  IADD3 R83, P2, PT, R84, R83, RZ ;  /* 0x0000005354537210 */ /* 0x000fe20007f5e0ff */
[----:B------:R-:W-:Y:S01]  /*12ce70*/  IMAD.WIDE.U32 R76, R45, R139, RZ ;  /* 0x0000008b2d4c7225 */ /* 0x000fe200078e00ff */
[----:B------:R-:W-:-:S03]  /*12ce80*/  IADD3.X R128, P1, PT, RZ, R73, RZ, P1, !PT ;  /* 0x00000049ff807210 */ /* 0x000fc60000f3e4ff */
[----:B------:R-:W-:Y:S02]  /*12ce90*/  IMAD.MOV.U32 R80, RZ, RZ, R85 ;  /* 0x000000ffff507224 */ /* 0x000fe400078e0055 */
[----:B------:R-:W-:Y:S02]  /*12cea0*/  IMAD.IADD R75, R75, 0x1, R70 ;  /* 0x000000014b4b7824 */ /* 0x000fe400078e0246 */
[----:B------:R-:W-:-:S03]  /*12ceb0*/  IMAD.WIDE.U32 R70, R42, R147, RZ ;  /* 0x000000932a467225 */ /* 0x000fc600078e00ff */
[----:B------:R-:W-:Y:S01]  /*12cec0*/  IADD3.X R75, P0, PT, R122, R75, RZ, P0, !PT ;  /* 0x0000004b7a4b7210 */ /* 0x000fe2000071e4ff */
[----:B------:R-:W-:Y:S01]  /*12ced0*/  IMAD.WIDE.U32 R152, P3, R42, R148, R152 ;  /* 0x000000942a987225 */ /* 0x000fe20007860098 */
[----:B------:R-:W-:Y:S02]  /*12cee0*/  IADD3.X R121, P1, PT, R121, R70, RZ, P1, !PT ;  /* 0x0000004679797210 */ /* 0x000fe40000f3e4ff */
[----:B------:R-:W-:Y:S01]  /*12cef0*/  IADD3.X R161, P0, PT, RZ, RZ, RZ, P0, !PT ;  /* 0x000000ffffa17210 */ /* 0x000fe2000071e4ff */
[----:B------:R-:W-:Y:S01]  /*12cf00*/  IMAD.WIDE.U32.X R80, R43, R146, R80, P2 ;  /* 0x000000922b507225 */ /* 0x000fe200010e0450 */
[----:B------:R-:W-:-:S03]  /*12cf10*/  IADD3 R79, P4, PT, R71, R152, RZ ;  /* 0x00000098474f7210 */ /* 0x000fc60007f9e0ff */
[----:B------:R-:W-:-:S04]  /*12cf20*/  IMAD.WIDE.U32 R76, P2, R46, R141, R76 ;  /* 0x0000008d2e4c7225 */ /* 0x000fc8000784004c */
[----:B------:R-:W-:-:S04]  /*12cf30*/  IMAD.WIDE.U32 R72, R46, R139, RZ ;  /* 0x0000008b2e487225 */ /* 0x000fc800078e00ff */
[----:B------:R-:W-:Y:S01]  /*12cf40*/  IMAD.X R71, RZ, RZ, RZ, P2 ;  /* 0x000000ffff477224 */ /* 0x000fe200010e06ff */
[----:B------:R-:W-:Y:S01]  /*12cf50*/  IADD3 R73, P2, PT, R76, R73, RZ ;  /* 0x000000494c497210 */ /* 0x000fe20007f5e0ff */
[----:B------:R-:W-:Y:S01]  /*12cf60*/  IMAD.MOV.U32 R70, RZ, RZ, R77 ;  /* 0x000000ffff467224 */ /* 0x000fe200078e004d */
[----:B------:R-:W-:Y:S01]  /*12cf70*/  IADD3.X R77, P1, PT, R128, R79, RZ, P1, !PT ;  /* 0x0000004f804d7210 */ /* 0x000fe20000f3e4ff */
[----:B------:R-:W-:Y:S02]  /*12cf80*/  IMAD.X R79, RZ, RZ, RZ, P0 ;  /* 0x000000ffff4f7224 */ /* 0x000fe400000e06ff */
[----:B------:R-:W-:Y:S01]  /*12cf90*/  IMAD.WIDE.U32.X R70, R45, R141, R70, P2 ;  /* 0x0000008d2d467225 */ /* 0x000fe200010e0446 */
[----:B------:R-:W-:Y:S02]  /*12cfa0*/  IADD3 RZ, P2, PT, R74, R72, RZ ;  /* 0x000000484aff7210 */ /* 0x000fe40007f5e0ff */
[----:B------:R-:W-:Y:S01]  /*12cfb0*/  IADD3.X R72, P5, PT, R126, R121, RZ, P5, !PT ;  /* 0x000000797e487210 */ /* 0x000fe20002fbe4ff */
[----:B------:R-:W-:Y:S01]  /*12cfc0*/  IMAD.WIDE.U32 R162, R43, R147, RZ ;  /* 0x000000932ba27225 */ /* 0x000fe200078e00ff */
[----:B------:R-:W-:-:S02]  /*12cfd0*/  IADD3.X RZ, P2, PT, R75, R73, RZ, P2, !PT ;  /* 0x000000494bff7210 */ /* 0x000fc4000175e4ff */
[----:B------:R-:W-:Y:S01]  /*12cfe0*/  IADD3 RZ, P0, PT, R72, R82, RZ ;  /* 0x0000005248ff7210 */ /* 0x000fe20007f1e0ff */
[----:B------:R-:W-:Y:S01]  /*12cff0*/  IMAD.WIDE.U32 R74, R46, R139, R74 ;  /* 0x0000008b2e4a7225 */ /* 0x000fe200078e004a */
[----:B------:R-:W-:Y:S02]  /*12d000*/  IADD3.X R161, P2, PT, R161, R70, RZ, P2, !PT ;  /* 0x00000046a1a17210 */ /* 0x000fe4000175e4ff */
[----:B------:R-:W-:Y:S01]  /*12d010*/  IADD3.X R73, P5, PT, R124, R77, RZ, P5, !PT ;  /* 0x0000004d7c497210 */ /* 0x000fe20002fbe4ff */
[----:B------:R-:W-:Y:S01]  /*12d020*/  IMAD.MOV.U32 R70, RZ, RZ, R153 ;  /* 0x000000ffff467224 */ /* 0x000fe200078e0099 */
[----:B------:R-:W-:Y:S01]  /*12d030*/  IADD3.X R79, P2, PT, R79, R71, RZ, P2, !PT ;  /* 0x000000474f4f7210 */ /* 0x000fe2000175e4ff */
[C---:B------:R-:W-:Y:S01]  /*12d040*/  IMAD.WIDE.U32 R152, R44.reuse, R147, RZ ;  /* 0x000000932c987225 */ /* 0x040fe200078e00ff */
[----:B------:R-:W-:Y:S02]  /*12d050*/  IADD3.X RZ, P0, PT, R73, R83, RZ, P0, !PT ;  /* 0x0000005349ff7210 */ /* 0x000fe4000071e4ff */
[----:B------:R-:W-:Y:S01]  /*12d060*/  IADD3.X R71, P5, PT, RZ, RZ, RZ, P5, !PT ;  /* 0x000000ffff477210 */ /* 0x000fe20002fbe4ff */
[----:B------:R-:W-:-:S03]  /*12d070*/  IMAD.WIDE.U32 R72, R44, R145, R72 ;  /* 0x000000912c487225 */ /* 0x000fc600078e0048 */
[----:B------:R-:W-:Y:S01]  /*12d080*/  IADD3.X R156, P0, PT, R71, R80, RZ, P0, !PT ;  /* 0x00000050479c7210 */ /* 0x000fe2000071e4ff */
[----:B------:R-:W-:Y:S01]  /*12d090*/  IMAD.X R71, RZ, RZ, RZ, P3 ;  /* 0x000000ffff477224 */ /* 0x000fe200018e06ff */
[----:B------:R-:W-:Y:S01]  /*12d0a0*/  IADD3 R84, PT, PT, R73, R84, RZ ;  /* 0x0000005449547210 */ /* 0x000fe20007ffe0ff */
[----:B------:R-:W-:Y:S01]  /*12d0b0*/  IMAD.X R77, RZ, RZ, RZ, P5 ;  /* 0x000000ffff4d7224 */ /* 0x000fe200028e06ff */
[----:B------:R-:W-:Y:S01]  /*12d0c0*/  IADD3.X R160, P2, PT, R161, R72, RZ, P2, !PT ;  /* 0x00000048a1a07210 */ /* 0x000fe2000175e4ff */
[----:B------:R-:W-:-:S03]  /*12d0d0*/  IMAD.WIDE.U32.X R70, R41, R148, R70, P4 ;  /* 0x0000009429467225 */ /* 0x000fc600020e0446 */
[----:B------:R-:W-:Y:S01]  /*12d0e0*/  IADD3.X R77, P0, PT, R77, R81, RZ, P0, !PT ;  /* 0x000000514d4d7210 */ /* 0x000fe2000071e4ff */
[----:B------:R-:W-:Y:S01]  /*12d0f0*/  IMAD.WIDE.U32 R80, R41, R149, RZ ;  /* 0x0000009529507225 */ /* 0x000fe200078e00ff */
[----:B------:R-:W-:Y:S02]  /*12d100*/  IADD3.X R157, P1, PT, RZ, R70, RZ, P1, !PT ;  /* 0x00000046ff9d7210 */ /* 0x000fe40000f3e4ff */
[----:B------:R-:W-:Y:S01]  /*12d110*/  IADD3.X R161, P2, PT, R79, R84, RZ, P2, !PT ;  /* 0x000000544fa17210 */ /* 0x000fe2000175e4ff */
[----:B------:R-:W-:Y:S01]  /*12d120*/  IMAD.WIDE.U32 R162, P5, R44, R148, R162 ;  /* 0x000000942ca27225 */ /* 0x000fe200078a00a2 */
[----:B------:R-:W-:-:S03]  /*12d130*/  IADD3.X R73, P1, PT, RZ, R71, RZ, P1, !PT ;  /* 0x00000047ff497210 */ /* 0x000fc60000f3e4ff */
[----:B------:R-:W-:-:S04]  /*12d140*/  IMAD.WIDE.U32 R70, P3, R42, R151, R80 ;  /* 0x000000972a467225 */ /* 0x000fc80007860050 */
[----:B------:R-:W-:-:S04]  /*12d150*/  IMAD.WIDE.U32 R80, R42, R149, RZ ;  /* 0x000000952a507225 */ /* 0x000fc800078e00ff */
[----:B------:R-:W-:Y:S01]  /*12d160*/  IMAD.X R85, RZ, RZ, RZ, P5 ;  /* 0x000000ffff557224 */ /* 0x000fe200028e06ff */
[----:B------:R-:W-:Y:S01]  /*12d170*/  IADD3.X R157, P1, PT, R157, R80, RZ, P1, !PT ;  /* 0x000000509d9d7210 */ /* 0x000fe20000f3e4ff */
[----:B------:R-:W-:Y:S01]  /*12d180*/  IMAD.MOV.U32 R84, RZ, RZ, R163 ;  /* 0x000000ffff547224 */ /* 0x000fe200078e00a3 */
[----:B------:R-:W-:Y:S01]  /*12d190*/  IADD3 R42, P4, PT, R81, R70, RZ ;  /* 0x00000046512a7210 */ /* 0x000fe20007f9e0ff */
[----:B------:R-:W-:Y:S01]  /*12d1a0*/  IMAD.WIDE.U32 R80, R45, R143, RZ ;  /* 0x0000008f2d507225 */ /* 0x000fe200078e00ff */
[----:B------:R-:W-:Y:S02]  /*12d1b0*/  IADD3 R79, P5, PT, R162, R153, RZ ;  /* 0x00000099a24f7210 */ /* 0x000fe40007fbe0ff */
[----:B------:R-:W-:Y:S01]  /*12d1c0*/  IADD3.X R42, P1, PT, R73, R42, RZ, P1, !PT ;  /* 0x0000002a492a7210 */ /* 0x000fe20000f3e4ff */
[----:B------:R-:W-:Y:S01]  /*12d1d0*/  IMAD.WIDE.U32 R82, R46, R143, RZ ;  /* 0x0000008f2e527225 */ /* 0x000fe200078e00ff */
[----:B------:R-:W-:-:S03]  /*12d1e0*/  IADD3.X R156, P0, PT, R156, R157, RZ, P0, !PT ;  /* 0x0000009d9c9c7210 */ /* 0x000fc6000071e4ff */
[----:B------:R-:W-:Y:S01]  /*12d1f0*/  IMAD.WIDE.U32.X R84, R43, R148, R84, P5 ;  /* 0x000000942b547225 */ /* 0x000fe200028e0454 */
[----:B------:R-:W-:-:S03]  /*12d200*/  IADD3.X R157, P0, PT, R77, R42, RZ, P0, !PT ;  /* 0x0000002a4d9d7210 */ /* 0x000fc6000071e4ff */
[----:B------:R-:W-:-:S04]  /*12d210*/  IMAD.WIDE.U32 R80, P5, R46, R144, R80 ;  /* 0x000000902e507225 */ /* 0x000fc800078a0050 */
[----:B------:R-:W-:Y:S01]  /*12d220*/  IMAD.X R73, RZ, RZ, RZ, P5 ;  /* 0x000000ffff497224 */ /* 0x000fe200028e06ff */
[----:B------:R-:W-:Y:S01]  /*12d230*/  IADD3 R83, P5, PT, R80, R83, RZ ;  /* 0x0000005350537210 */ /* 0x000fe20007fbe0ff */
[----:B------:R-:W-:Y:S01]  /*12d240*/  IMAD.MOV.U32 R72, RZ, RZ, R81 ;  /* 0x000000ffff487224 */ /* 0x000fe200078e0051 */
[----:B------:R-:W-:Y:S01]  /*12d250*/  IADD3.X R81, P2, PT, RZ, RZ, RZ, P2, !PT ;  /* 0x000000ffff517210 */ /* 0x000fe2000175e4ff */
[----:B------:R-:W-:Y:S02]  /*12d260*/  IMAD.IADD R121, R75, 0x1, R76 ;  /* 0x000000014b797824 */ /* 0x000fe400078e024c */
[----:B------:R-:W-:Y:S01]  /*12d270*/  IMAD.WIDE.U32.X R72, R45, R144, R72, P5 ;  /* 0x000000902d487225 */ /* 0x000fe200028e0448 */
[----:B------:R-:W-:-:S04]  /*12d280*/  IADD3 RZ, P5, PT, R160, R82, RZ ;  /* 0x00000052a0ff7210 */ /* 0x000fc80007fbe0ff */
[----:B------:R-:W-:Y:S01]  /*12d290*/  IADD3.X RZ, P5, PT, R161, R83, RZ, P5, !PT ;  /* 0x00000053a1ff7210 */ /* 0x000fe20002fbe4ff */
[----:B------:R-:W-:Y:S01]  /*12d2a0*/  IMAD.X R83, RZ, RZ, RZ, P2 ;  /* 0x000000ffff537224 */ /* 0x000fe200010e06ff */
[----:B------:R-:W-:Y:S01]  /*12d2b0*/  IADD3 RZ, P2, PT, R156, R152, RZ ;  /* 0x000000989cff7210 */ /* 0x000fe20007f5e0ff */
[----:B------:R-:W-:Y:S01]  /*12d2c0*/  IMAD.WIDE.U32 R152, R44, R147, R156 ;  /* 0x000000932c987225 */ /* 0x000fe200078e009c */
[----:B------:R-:W-:Y:S02]  /*12d2d0*/  IADD3.X R77, P5, PT, R81, R72, RZ, P5, !PT ;  /* 0x00000048514d7210 */ /* 0x000fe40002fbe4ff */
[----:B------:R-:W-:Y:S01]  /*12d2e0*/  IADD3.X RZ, P2, PT, R157, R79, RZ, P2, !PT ;  /* 0x0000004f9dff7210 */ /* 0x000fe2000175e4ff */
[----:B------:R-:W-:Y:S01]  /*12d2f0*/  IMAD.MOV.U32 R72, RZ, RZ, R71 ;  /* 0x000000ffff487224 */ /* 0x000fe200078e0047 */
[----:B------:R-:W-:Y:S01]  /*12d300*/  IADD3.X R42, P5, PT, R83, R73, RZ, P5, !PT ;  /* 0x00000049532a7210 */ /* 0x000fe20002fbe4ff */
[----:B------:R-:W-:Y:S01]  /*12d310*/  IMAD.IADD R163, R153, 0x1, R162 ;  /* 0x0000000199a37824 */ /* 0x000fe200078e02a2 */
[----:B------:R-:W-:Y:S01]  /*12d320*/  IADD3.X R73, P0, PT, RZ, RZ, RZ, P0, !PT ;  /* 0x000000ffff497210 */ /* 0x000fe2000071e4ff */
[----:B------:R-:W-:Y:S01]  /*12d330*/  IMAD.WIDE.U32 R82, R46, R145, RZ ;  /* 0x000000912e527225 */ /* 0x000fe200078e00ff */
[----:B------:R-:W-:-:S02]  /*12d340*/  IADD3.X R152, P5, PT, R77, R152, RZ, P5, !PT ;  /* 0x000000984d987210 */ /* 0x000fc40002fbe4ff */
[----:B------:R-:W-:Y:S01]  /*12d350*/  IADD3.X R164, P2, PT, R73, R84, RZ, P2, !PT ;  /* 0x0000005449a47210 */ /* 0x000fe2000175e4ff */
[----:B------:R-:W-:Y:S01]  /*12d360*/  IMAD.X R73, RZ, RZ, RZ, P0 ;  /* 0x000000ffff497224 */ /* 0x000fe200000e06ff */
[----:B------:R-:W-:Y:S01]  /*12d370*/  IADD3.X R153, P5, PT, R42, R163, RZ, P5, !PT ;  /* 0x000000a32a997210 */ /* 0x000fe20002fbe4ff */
[----:B------:R-:W-:-:S03]  /*12d380*/  IMAD.WIDE.U32 R156, R43, R149, RZ ;  /* 0x000000952b9c7225 */ /* 0x000fc600078e00ff */
[----:B------:R-:W-:Y:S01]  /*12d390*/  IADD3.X R70, P0, PT, R73, R85, RZ, P2, !PT ;  /* 0x0000005549467210 */ /* 0x000fe2000171e4ff */
[----:B------:R-:W-:Y:S01]  /*12d3a0*/  IMAD.X R73, RZ, RZ, RZ, P3 ;  /* 0x000000ffff497224 */ /* 0x000fe200018e06ff */
[----:B------:R-:W-:Y:S01]  /*12d3b0*/  IADD3 RZ, P2, PT, R152, R82, RZ ;  /* 0x0000005298ff7210 */ /* 0x000fe20007f5e0ff */
[----:B------:R-:W-:Y:S01]  /*12d3c0*/  IMAD.WIDE.U32 R84, R45, R145, RZ ;  /* 0x000000912d547225 */ /* 0x000fe200078e00ff */
[----:B------:R-:W-:-:S03]  /*12d3d0*/  IADD3.X R77, P5, PT, RZ, RZ, RZ, P5, !PT ;  /* 0x000000ffff4d7210 */ /* 0x000fc60002fbe4ff */
[----:B------:R-:W-:-:S04]  /*12d3e0*/  IMAD.WIDE.U32.X R72, R41, R151, R72, P4 ;  /* 0x0000009729487225 */ /* 0x000fc800020e0448 */
[----:B------:R-:W-:Y:S01]  /*12d3f0*/  IMAD.WIDE.U32 R84, P4, R46, R146, R84 ;  /* 0x000000922e547225 */ /* 0x000fe20007880054 */
[----:B------:R-:W-:-:S03]  /*12d400*/  IADD3.X R165, P1, PT, RZ, R72, RZ, P1, !PT ;  /* 0x00000048ffa57210 */ /* 0x000fc60000f3e4ff */
[----:B------:R-:W-:Y:S01]  /*12d410*/  IMAD.X R71, RZ, RZ, RZ, P4 ;  /* 0x000000ffff477224 */ /* 0x000fe200020e06ff */
[----:B------:R-:W-:Y:S01]  /*12d420*/  IADD3.X R164, P0, PT, R164, R165, RZ, P0, !PT ;  /* 0x000000a5a4a47210 */ /* 0x000fe2000071e4ff */
[----:B------:R-:W-:Y:S01]  /*12d430*/  IMAD.X R73, RZ, RZ, R73, P1 ;  /* 0x000000ffff497224 */ /* 0x000fe200008e0649 */
[----:B------:R-:W-:Y:S01]  /*12d440*/  IADD3 R83, P3, PT, R84, R83, RZ ;  /* 0x0000005354537210 */ /* 0x000fe20007f7e0ff */
[----:B------:R-:W-:Y:S02]  /*12d450*/  IMAD.X R41, RZ, RZ, RZ, P5 ;  /* 0x000000ffff297224 */ /* 0x000fe400028e06ff */
[----:B------:R-:W-:Y:S01]  /*12d460*/  IMAD.WIDE.U32 R156, P4, R44, R151, R156 ;  /* 0x000000972c9c7225 */ /* 0x000fe2000788009c */
[----:B------:R-:W-:Y:S02]  /*12d470*/  IADD3.X R165, P0, PT, R70, R73, RZ, P0, !PT ;  /* 0x0000004946a57210 */ /* 0x000fe4000071e4ff */
[----:B------:R-:W-:Y:S01]  /*12d480*/  IADD3.X RZ, P2, PT, R153, R83, RZ, P2, !PT ;  /* 0x0000005399ff7210 */ /* 0x000fe2000175e4ff */
[----:B------:R-:W-:-:S02]  /*12d490*/  IMAD.MOV.U32 R70, RZ, RZ, R85 ;  /* 0x000000ffff467224 */ /* 0x000fc400078e0055 */
[----:B------:R-:W-:-:S04]  /*12d4a0*/  IMAD.WIDE.U32 R72, R45, R147, RZ ;  /* 0x000000932d487225 */ /* 0x000fc800078e00ff */
[----:B------:R-:W-:-:S04]  /*12d4b0*/  IMAD.WIDE.U32.X R70, R45, R146, R70, P3 ;  /* 0x000000922d467225 */ /* 0x000fc800018e0446 */
[----:B------:R-:W-:Y:S01]  /*12d4c0*/  IMAD.WIDE.U32 R82, R44, R149, R164 ;  /* 0x000000952c527225 */ /* 0x000fe200078e00a4 */
[----:B------:R-:W-:-:S03]  /*12d4d0*/  IADD3.X R77, P2, PT, R77, R70, RZ, P2, !PT ;  /* 0x000000464d4d7210 */ /* 0x000fc6000175e4ff */
[----:B------:R-:W-:Y:S01]  /*12d4e0*/  IMAD.WIDE.U32 R162, R44, R149, RZ ;  /* 0x000000952ca27225 */ /* 0x000fe200078e00ff */
[----:B------:R-:W-:Y:S02]  /*12d4f0*/  IADD3.X R41, P1, PT, R41, R71, RZ, P2, !PT ;  /* 0x0000004729297210 */ /* 0x000fe4000173e4ff */
[----:B------:R-:W-:Y:S01]  /*12d500*/  IADD3 R42, PT, PT, R83, R156, RZ ;  /* 0x0000009c532a7210 */ /* 0x000fe20007ffe0ff */
[----:B------:R-:W-:Y:S01]  /*12d510*/  IMAD.WIDE.U32 R72, P2, R46, R148, R72 ;  /* 0x000000942e487225 */ /* 0x000fe20007840048 */
[----:B------:R-:W-:-:S03]  /*12d520*/  IADD3.X R82, P1, PT, R77, R82, RZ, P1, !PT ;  /* 0x000000524d527210 */ /* 0x000fc60000f3e4ff */
[----:B------:R-:W-:Y:S01]  /*12d530*/  IMAD.WIDE.U32 R70, R46, R147, RZ ;  /* 0x000000932e467225 */ /* 0x000fe200078e00ff */
[----:B------:R-:W-:-:S03]  /*12d540*/  IADD3.X R83, P1, PT, R41, R42, RZ, P1, !PT ;  /* 0x0000002a29537210 */ /* 0x000fc60000f3e4ff */
[----:B------:R-:W-:Y:S01]  /*12d550*/  IMAD.WIDE.U32 R160, R46, R143, R160 ;  /* 0x0000008f2ea07225 */ /* 0x000fe200078e00a0 */
[----:B------:R-:W-:Y:S02]  /*12d560*/  IADD3 RZ, P3, PT, R82, R70, RZ ;  /* 0x0000004652ff7210 */ /* 0x000fe40007f7e0ff */
[----:B------:R-:W-:Y:S01]  /*12d570*/  IADD3 R77, P5, PT, R72, R71, RZ ;  /* 0x00000047484d7210 */ /* 0x000fe20007fbe0ff */
[----:B------:R-:W-:Y:S01]  /*12d580*/  IMAD.X R71, RZ, RZ, RZ, P2 ;  /* 0x000000ffff477224 */ /* 0x000fe200010e06ff */
[----:B------:R-:W-:Y:S01]  /*12d590*/  IADD3.X R41, P1, PT, RZ, RZ, RZ, P1, !PT ;  /* 0x000000ffff297210 */ /* 0x000fe20000f3e4ff */
[----:B------:R-:W-:Y:S01]  /*12d5a0*/  IMAD.MOV.U32 R70, RZ, RZ, R73 ;  /* 0x000000ffff467224 */ /* 0x000fe200078e0049 */
[----:B------:R-:W-:Y:S01]  /*12d5b0*/  IADD3.X RZ, P3, PT, R83, R77, RZ, P3, !PT ;  /* 0x0000004d53ff7210 */ /* 0x000fe20001f7e4ff */
[----:B------:R-:W-:Y:S01]  /*12d5c0*/  IMAD.IADD R73, R161, 0x1, R80 ;  /* 0x00000001a1497824 */ /* 0x000fe200078e0250 */
[----:B------:R-:W-:Y:S01]  /*12d5d0*/  IADD3 RZ, P2, PT, R164, R162, RZ ;  /* 0x000000a2a4ff7210 */ /* 0x000fe20007f5e0ff */
[----:B------:R-:W-:Y:S01]  /*12d5e0*/  IMAD.WIDE.U32.X R70, R45, R148, R70, P5 ;  /* 0x000000942d467225 */ /* 0x000fe200028e0446 */
[----:B------:R-:W-:-:S03]  /*12d5f0*/  IADD3 R163, P5, PT, R156, R163, RZ ;  /* 0x000000a39ca37210 */ /* 0x000fc60007fbe0ff */
[----:B------:R-:W-:Y:S01]  /*12d600*/  IMAD.MOV.U32 R162, RZ, RZ, R157 ;  /* 0x000000ffffa27224 */ /* 0x000fe200078e009d */
[----:B------:R-:W-:Y:S01]  /*12d610*/  IADD3.X R70, P3, PT, R41, R70, RZ, P3, !PT ;  /* 0x0000004629467210 */ /* 0x000fe20001f7e4ff */
[----:B------:R-:W-:Y:S01]  /*12d620*/  IMAD.X R41, RZ, RZ, RZ, P1 ;  /* 0x000000ffff297224 */ /* 0x000fe200008e06ff */
[----:B------:R-:W-:Y:S01]  /*12d630*/  IADD3.X RZ, P2, PT, R165, R163, RZ, P2, !PT ;  /* 0x000000a3a5ff7210 */ /* 0x000fe2000175e4ff */
[----:B------:R-:W-:Y:S02]  /*12d640*/  IMAD.X R163, RZ, RZ, RZ, P4 ;  /* 0x000000ffffa37224 */ /* 0x000fe400020e06ff */
[----:B------:R-:W-:Y:S01]  /*12d650*/  IMAD.WIDE.U32 R164, R47, R135, RZ ;  /* 0x000000872fa47225 */ /* 0x000fe200078e00ff */
[----:B------:R-:W-:Y:S02]  /*12d660*/  IADD3.X R71, P3, PT, R41, R71, RZ, P3, !PT ;  /* 0x0000004729477210 */ /* 0x000fe40001f7e4ff */
[----:B------:R-:W-:Y:S01]  /*12d670*/  IADD3.X R41, P0, PT, RZ, RZ, RZ, P0, !PT ;  /* 0x000000ffff297210 */ /* 0x000fe2000071e4ff */
[----:B------:R-:W-:-:S04]  /*12d680*/  IMAD.WIDE.U32.X R156, R43, R151, R162, P5 ;  /* 0x000000972b9c7225 */ /* 0x000fc800028e04a2 */
[----:B------:R-:W-:Y:S01]  /*12d690*/  IMAD.WIDE.U32 R42, R45, R149, RZ ;  /* 0x000000952d2a7225 */ /* 0x000fe200078e00ff */
[----:B------:R-:W-:-:S03]  /*12d6a0*/  IADD3.X R41, P2, PT, R41, R156, RZ, P2, !PT ;  /* 0x0000009c29297210 */ /* 0x000fc6000175e4ff */
[----:B------:R-:W-:Y:S01]  /*12d6b0*/  IMAD.WIDE.U32 R162, R46, R149, RZ ;  /* 0x000000952ea27225 */ /* 0x000fe200078e00ff */
[----:B------:R-:W-:Y:S02]  /*12d6c0*/  IADD3.X R80, PT, PT, R157, RZ, RZ, P2, P0 ;  /* 0x000000ff9d507210 */ /* 0x000fe400017e04ff */
[----:B------:R-:W-:Y:S01]  /*12d6d0*/  IADD3.X R70, P3, PT, R70, R41, RZ, P3, !PT ;  /* 0x0000002946467210 */ /* 0x000fe20001f7e4ff */
[----:B------:R-:W-:-:S03]  /*12d6e0*/  IMAD.WIDE.U32 R164, P2, R48, R137, R164 ;  /* 0x0000008930a47225 */ /* 0x000fc600078400a4 */
[----:B------:R-:W-:Y:S01]  /*12d6f0*/  IADD3 RZ, P1, PT, R70, R162, RZ ;  /* 0x000000a246ff7210 */ /* 0x000fe20007f3e0ff */
[----:B------:R-:W-:-:S04]  /*12d700*/  IMAD.WIDE.U32 R156, R48, R135, RZ ;  /* 0x00000087309c7225 */ /* 0x000fc800078e00ff */
[----:B------:R-:W-:Y:S01]  /*12d710*/  IMAD.X R77, RZ, RZ, RZ, P2 ;  /* 0x000000ffff4d7224 */ /* 0x000fe200010e06ff */
[----:B------:R-:W-:Y:S01]  /*12d720*/  IADD3 R157, P2, PT, R164, R157, RZ ;  /* 0x0000009da49d7210 */ /* 0x000fe20007f5e0ff */
[----:B------:R-:W-:Y:S01]  /*12d730*/  IMAD.MOV.U32 R76, RZ, RZ, R165 ;  /* 0x000000ffff4c7224 */ /* 0x000fe200078e00a5 */
[----:B------:R-:W-:Y:S01]  /*12d740*/  IADD3 RZ, P0, PT, R74, R156, RZ ;  /* 0x0000009c4aff7210 */ /* 0x000fe20007f1e0ff */
[----:B------:R-:W-:-:S03]  /*12d750*/  IMAD.WIDE.U32 R42, P4, R46, R151, R42 ;  /* 0x000000972e2a7225 */ /* 0x000fc6000788002a */
[----:B------:R-:W-:Y:S01]  /*12d760*/  IADD3.X RZ, P0, PT, R121, R157, RZ, P0, !PT ;  /* 0x0000009d79ff7210 */ /* 0x000fe2000071e4ff */
[----:B------:R-:W-:Y:S01]  /*12d770*/  IMAD.WIDE.U32.X R76, R47, R137, R76, P2 ;  /* 0x000000892f4c7225 */ /* 0x000fe200010e044c */
[----:B------:R-:W-:-:S03]  /*12d780*/  IADD3 R41, P5, PT, R42, R163, RZ ;  /* 0x000000a32a297210 */ /* 0x000fc60007fbe0ff */
[----:B------:R-:W-:Y:S01]  /*12d790*/  IMAD.WIDE.U32 R162, R47, R139, RZ ;  /* 0x0000008b2fa27225 */ /* 0x000fe200078e00ff */
[----:B------:R-:W-:-:S03]  /*12d7a0*/  IADD3.X R161, P0, PT, RZ, R76, RZ, P0, !PT ;  /* 0x0000004cffa17210 */ /* 0x000fc6000071e4ff */
[----:B------:R-:W-:Y:S01]  /*12d7b0*/  IMAD.WIDE.U32 R152, R46, R145, R152 ;  /* 0x000000912e987225 */ /* 0x000fe200078e0098 */
[----:B------:R-:W-:-:S03]  /*12d7c0*/  IADD3.X R76, P0, PT, RZ, R77, RZ, P0, !PT ;  /* 0x0000004dff4c7210 */ /* 0x000fc6000071e4ff */
[----:B------:R-:W-:Y:S01]  /*12d7d0*/  IMAD.WIDE.U32 R156, R47, R143, RZ ;  /* 0x0000008f2f9c7225 */ /* 0x000fe200078e00ff */
[----:B------:R-:W-:-:S03]  /*12d7e0*/  IADD3.X R160, P2, PT, R161, R160, RZ, P0, !PT ;  /* 0x000000a0a1a07210 */ /* 0x000fc6000075e4ff */
[----:B------:R-:W-:Y:S01]  /*12d7f0*/  IMAD.WIDE.U32 R162, P0, R48, R141, R162 ;  /* 0x0000008d30a27225 */ /* 0x000fe200078000a2 */
[----:B------:R-:W-:-:S03]  /*12d800*/  IADD3.X R161, P2, PT, R76, R73, RZ, P2, !PT ;  /* 0x000000494ca17210 */ /* 0x000fc6000175e4ff */
[----:B------:R-:W-:Y:S01]  /*12d810*/  IMAD.IADD R73, R153, 0x1, R84 ;  /* 0x0000000199497824 */ /* 0x000fe200078e0254 */
[----:B------:R-:W-:Y:S01]  /*12d820*/  IADD3.X R153, P2, PT, RZ, RZ, RZ, P2, !PT ;  /* 0x000000ffff997210 */ /* 0x000fe2000175e4ff */
[----:B------:R-:W-:-:S04]  /*12d830*/  IMAD.WIDE.U32 R84, R48, R139, RZ ;  /* 0x0000008b30547225 */ /* 0x000fc800078e00ff */
[----:B------:R-:W-:Y:S01]  /*12d840*/  IMAD.X R77, RZ, RZ, RZ, P0 ;  /* 0x000000ffff4d7224 */ /* 0x000fe200000e06ff */
[----:B------:R-:W-:Y:S01]  /*12d850*/  IADD3 R75, P0, PT, R162, R85, RZ ;  /* 0x00000055a24b7210 */ /* 0x000fe20007f1e0ff */
[----:B------:R-:W-:Y:S02]  /*12d860*/  IMAD.MOV.U32 R76, RZ, RZ, R163 ;  /* 0x000000ffff4c7224 */ /* 0x000fe400078e00a3 */
[----:B------:R-:W-:-:S04]  /*12d870*/  IMAD.WIDE.U32 R82, R46, R147, R82 ;  /* 0x000000932e527225 */ /* 0x000fc800078e0052 */
[----:B------:R-:W-:Y:S01]  /*12d880*/  IMAD.WIDE.U32.X R76, R47, R141, R76, P0 ;  /* 0x0000008d2f4c7225 */ /* 0x000fe200000e044c */
[----:B------:R-:W-:-:S03]  /*12d890*/  IADD3 RZ, P0, PT, R160, R84, RZ ;  /* 0x00000054a0ff7210 */ /* 0x000fc60007f1e0ff */
[----:B------:R-:W-:Y:S01]  /*12d8a0*/  IMAD.WIDE.U32 R84, R47, R145, RZ ;  /* 0x000000912f547225 */ /* 0x000fe200078e00ff */
[----:B------:R-:W-:Y:S02]  /*12d8b0*/  IADD3.X RZ, P0, PT, R161, R75, RZ, P0, !PT ;  /* 0x0000004ba1ff7210 */ /* 0x000fe4000071e4ff */
[----:B------:R-:W-:Y:S01]  /*12d8c0*/  IADD3 R75, PT, PT, R83, R72, RZ ;  /* 0x00000048534b7210 */ /* 0x000fe20007ffe0ff */
[----:B------:R-:W-:Y:S01]  /*12d8d0*/  IMAD.WIDE.U32 R160, R48, R139, R160 ;  /* 0x0000008b30a07225 */ /* 0x000fe200078e00a0 */
[----:B------:R-:W-:-:S03]  /*12d8e0*/  IADD3.X R153, P0, PT, R153, R76, RZ, P0, !PT ;  /* 0x0000004c99997210 */ /* 0x000fc6000071e4ff */
[----:B------:R-:W-:Y:S02]  /*12d8f0*/  IMAD.X R76, RZ, RZ, RZ, P2 ;  /* 0x000000ffff4c7224 */ /* 0x000fe400010e06ff */
[----:B------:R-:W-:Y:S02]  /*12d900*/  IMAD.IADD R161, R161, 0x1, R162 ;  /* 0x00000001a1a17824 */ /* 0x000fe400078e02a2 */
[----:B------:R-:W-:Y:S01]  /*12d910*/  IMAD.WIDE.U32 R162, R50, R145, RZ ;  /* 0x0000009132a27225 */ /* 0x000fe200078e00ff */
[----:B------:R-:W-:-:S04]  /*12d920*/  IADD3.X R76, P0, PT, R76, R77, RZ, P0, !PT ;  /* 0x0000004d4c4c7210 */ /* 0x000fc8000071e4ff */
[----:B------:R-:W-:Y:S01]  /*12d930*/  IADD3.X R152, P2, PT, R153, R152, RZ, P0, !PT ;  /* 0x0000009899987210 */ /* 0x000fe2000075e4ff */
[----:B------:R-:W-:-:S03]  /*12d940*/  IMAD.WIDE.U32 R156, P0, R48, R144, R156 ;  /* 0x00000090309c7225 */ /* 0x000fc6000780009c */
[----:B------:R-:W-:Y:S01]  /*12d950*/  IADD3.X R153, P2, PT, R76, R73, RZ, P2, !PT ;  /* 0x000000494c997210 */ /* 0x000fe2000175e4ff */
[----:B------:R-:W-:-:S03]  /*12d960*/  IMAD.WIDE.U32 R76, R48, R143, RZ ;  /* 0x0000008f304c7225 */ /* 0x000fc600078e00ff */
[----:B------:R-:W-:Y:S01]  /*12d970*/  IADD3.X R83, P2, PT, RZ, RZ, RZ, P2, !PT ;  /* 0x000000ffff537210 */ /* 0x000fe2000175e4ff */
[----:B------:R-:W-:Y:S01]  /*12d980*/  IMAD.X R73, RZ, RZ, RZ, P0 ;  /* 0x000000ffff497224 */ /* 0x000fe200000e06ff */
[----:B------:R-:W-:Y:S01]  /*12d990*/  IADD3 R77, P0, PT, R156, R77, RZ ;  /* 0x0000004d9c4d7210 */ /* 0x000fe20007f1e0ff */
[----:B------:R-:W-:-:S04]  /*12d9a0*/  IMAD.MOV.U32 R72, RZ, RZ, R157 ;  /* 0x000000ffff487224 */ /* 0x000fc800078e009d */
[----:B------:R-:W-:Y:S01]  /*12d9b0*/  IMAD.WIDE.U32.X R72, R47, R144, R72, P0 ;  /* 0x000000902f487225 */ /* 0x000fe200000e0448 */
[----:B------:R-:W-:-:S04]  /*12d9c0*/  IADD3 RZ, P0, PT, R152, R76, RZ ;  /* 0x0000004c98ff7210 */ /* 0x000fc80007f1e0ff */
[----:B------:R-:W-:Y:S01]  /*12d9d0*/  IADD3.X RZ, P0, PT, R153, R77, RZ, P0, !PT ;  /* 0x0000004d99ff7210 */ /* 0x000fe2000071e4ff */
[----:B------:R-:W-:-:S03]  /*12d9e0*/  IMAD.WIDE.U32 R152, R48, R143, R152 ;  /* 0x0000008f30987225 */ /* 0x000fc600078e0098 */
[----:B------:R-:W-:Y:S01]  /*12d9f0*/  IADD3.X R83, P0, PT, R83, R72, RZ, P0, !PT ;  /* 0x0000004853537210 */ /* 0x000fe2000071e4ff */
[----:B------:R-:W-:Y:S01]  /*12da00*/  IMAD.X R72, RZ, RZ, RZ, P2 ;  /* 0x000000ffff487224 */ /* 0x000fe200010e06ff */
[----:B------:R-:W-:-:S04]  /*12da10*/  IADD3 R156, PT, PT, R153, R156, RZ ;  /* 0x0000009c999c7210 */ /* 0x000fc80007ffe0ff */
[----:B------:R-:W-:-:S04]  /*12da20*/  IADD3.X R72, P0, PT, R72, R73, RZ, P0, !PT ;  /* 0x0000004948487210 */ /* 0x000fc8000071e4ff */
[----:B------:R-:W-:Y:S02]  /*12da30*/  IADD3.X R82, P2, PT, R83, R82, RZ, P0, !PT ;  /* 0x0000005253527210 */ /* 0x000fe4000075e4ff */
[----:B------:R-:W-:Y:S01]  /*12da40*/  IADD3.X R71, P0, PT, R71, R80, RZ, P3, !PT ;  /* 0x0000005047477210 */ /* 0x000fe20001f1e4ff */
[----:B------:R-:W-:Y:S01]  /*12da50*/  IMAD.WIDE.U32 R84, P3, R48, R146, R84 ;  /* 0x0000009230547225 */ /* 0x000fe20007860054 */
[----:B------:R-:W-:Y:S02]  /*12da60*/  IADD3.X R83, P2, PT, R72, R75, RZ, P2, !PT ;  /* 0x0000004b48537210 */ /* 0x000fe4000175e4ff */
[----:B------:R-:W-:Y:S01]  /*12da70*/  IADD3.X RZ, P1, PT, R71, R41, RZ, P1, !PT ;  /* 0x0000002947ff7210 */ /* 0x000fe20000f3e4ff */
[----:B------:R-:W-:-:S04]  /*12da80*/  IMAD.WIDE.U32 R72, R48, R145, RZ ;  /* 0x0000009130487225 */ /* 0x000fc800078e00ff */
[----:B------:R-:W-:Y:S01]  /*12da90*/  IMAD.X R77, RZ, RZ, RZ, P3 ;  /* 0x000000ffff4d7224 */ /* 0x000fe200018e06ff */
[----:B------:R-:W-:Y:S01]  /*12daa0*/  IADD3 R73, P3, PT, R84, R73, RZ ;  /* 0x0000004954497210 */ /* 0x000fe20007f7e0ff */
[----:B------:R-:W-:Y:S02]  /*12dab0*/  IMAD.MOV.U32 R76, RZ, RZ, R85 ;  /* 0x000000ffff4c7224 */ /* 0x000fe400078e0055 */
[----:B------:R-:W-:-:S04]  /*12dac0*/  IMAD.WIDE.U32 R80, R47, R147, RZ ;  /* 0x000000932f507225 */ /* 0x000fc800078e00ff */
[----:B------:R-:W-:Y:S01]  /*12dad0*/  IMAD.WIDE.U32.X R76, R47, R146, R76, P3 ;  /* 0x000000922f4c7225 */ /* 0x000fe200018e044c */
[----:B------:R-:W-:-:S04]  /*12dae0*/  IADD3 RZ, P3, PT, R82, R72, RZ ;  /* 0x0000004852ff7210 */ /* 0x000fc80007f7e0ff */
[----:B------:R-:W-:Y:S01]  /*12daf0*/  IADD3.X RZ, P3, PT, R83, R73, RZ, P3, !PT ;  /* 0x0000004953ff7210 */ /* 0x000fe20001f7e4ff */
[----:B------:R-:W-:Y:S01]  /*12db00*/  IMAD.WIDE.U32 R82, R48, R145, R82 ;  /* 0x0000009130527225 */ /* 0x000fe200078e0052 */
[----:B------:R-:W-:-:S04]  /*12db10*/  IADD3.X R73, P2, PT, RZ, RZ, RZ, P2, !PT ;  /* 0x000000ffff497210 */ /* 0x000fc8000175e4ff */
[----:B------:R-:W-:Y:S01]  /*12db20*/  IADD3.X R73, P3, PT, R73, R76, RZ, P3, !PT ;  /* 0x0000004c49497210 */ /* 0x000fe20001f7e4ff */
[----:B------:R-:W-:-:S05]  /*12db30*/  IMAD.X R75, RZ, RZ, RZ, P2 ;  /* 0x000000ffff4b7224 */ /* 0x000fca00010e06ff */
[----:B------:R-:W-:Y:S01]  /*12db40*/  IADD3.X R75, P2, PT, R75, R77, RZ, P3, !PT ;  /* 0x0000004d4b4b7210 */ /* 0x000fe20001f5e4ff */
[----:B------:R-:W-:-:S04]  /*12db50*/  IMAD.WIDE.U32 R76, R46, R149, R70 ;  /* 0x000000952e4c7225 */ /* 0x000fc800078e0046 */
[----:B------:R-:W-:Y:S01]  /*12db60*/  IMAD.WIDE.U32 R80, P3, R48, R148, R80 ;  /* 0x0000009430507225 */ /* 0x000fe20007860050 */
[----:B------:R-:W-:-:S03]  /*12db70*/  IADD3.X R76, P2, PT, R73, R76, RZ, P2, !PT ;  /* 0x0000004c494c7210 */ /* 0x000fc6000175e4ff */
[----:B------:R-:W-:-:S04]  /*12db80*/  IMAD.WIDE.U32 R72, R48, R147, RZ ;  /* 0x0000009330487225 */ /* 0x000fc800078e00ff */
[----:B------:R-:W-:Y:S01]  /*12db90*/  IMAD.IADD R42, R77, 0x1, R42 ;  /* 0x000000014d2a7824 */ /* 0x000fe200078e022a */
[----:B------:R-:W-:Y:S01]  /*12dba0*/  IADD3 R41, P6, PT, R80, R73, RZ ;  /* 0x0000004950297210 */ /* 0x000fe20007fde0ff */
[----:B------:R-:W-:Y:S01]  /*12dbb0*/  IMAD.X R71, RZ, RZ, RZ, P3 ;  /* 0x000000ffff477224 */ /* 0x000fe200018e06ff */
[----:B------:R-:W-:Y:S01]  /*12dbc0*/  IADD3 RZ, P3, PT, R76, R72, RZ ;  /* 0x000000484cff7210 */ /* 0x000fe20007f7e0ff */
[----:B------:R-:W-:Y:S01]  /*12dbd0*/  IMAD.MOV.U32 R70, RZ, RZ, R81 ;  /* 0x000000ffff467224 */ /* 0x000fe200078e0051 */
[----:B------:R-:W-:Y:S01]  /*12dbe0*/  IADD3.X R77, P2, PT, R75, R42, RZ, P2, !PT ;  /* 0x0000002a4b4d7210 */ /* 0x000fe2000175e4ff */
[----:B------:R-:W-:Y:S02]  /*12dbf0*/  IMAD.X R73, RZ, RZ, RZ, P4 ;  /* 0x000000ffff497224 */ /* 0x000fe400020e06ff */
[----:B------:R-:W-:Y:S01]  /*12dc00*/  IMAD.WIDE.U32.X R70, R47, R148, R70, P6 ;  /* 0x000000942f467225 */ /* 0x000fe200030e0446 */
[----:B------:R-:W-:Y:S02]  /*12dc10*/  IADD3.X RZ, P3, PT, R77, R41, RZ, P3, !PT ;  /* 0x000000294dff7210 */ /* 0x000fe40001f7e4ff */
[----:B------:R-:W-:Y:S01]  /*12dc20*/  IADD3.X R41, P2, PT, RZ, RZ, RZ, P2, !PT ;  /* 0x000000ffff297210 */ /* 0x000fe2000175e4ff */
[----:B------:R-:W-:-:S02]  /*12dc30*/  IMAD.MOV.U32 R72, RZ, RZ, R43 ;  /* 0x000000ffff487224 */ /* 0x000fc400078e002b */
[----:B------:R-:W-:Y:S01]  /*12dc40*/  IMAD.WIDE.U32 R76, R48, R147, R76 ;  /* 0x00000093304c7225 */ /* 0x000fe200078e004c */
[----:B------:R-:W-:-:S03]  /*12dc50*/  IADD3.X R41, P3, PT, R41, R70, RZ, P3, !PT ;  /* 0x0000004629297210 */ /* 0x000fc60001f7e4ff */
[----:B------:R-:W-:Y:S02]  /*12dc60*/  IMAD.X R70, RZ, RZ, RZ, P2 ;  /* 0x000000ffff467224 */ /* 0x000fe400010e06ff */
[----:B------:R-:W-:-:S03]  /*12dc70*/  IMAD.WIDE.U32.X R42, R45, R151, R72, P5 ;  /* 0x000000972d2a7225 */ /* 0x000fc600028e0448 */
[----:B------:R-:W-:Y:S01]  /*12dc80*/  IADD3.X R70, P2, PT, R70, R71, RZ, P3, !PT ;  /* 0x0000004746467210 */ /* 0x000fe20001f5e4ff */
[----:B------:R-:W-:Y:S01]  /*12dc90*/  IMAD.WIDE.U32 R72, R47, R149, RZ ;  /* 0x000000952f487225 */ /* 0x000fe200078e00ff */
[----:B------:R-:W-:-:S03]  /*12dca0*/  IADD3.X R45, P3, PT, RZ, RZ, RZ, P0, !PT ;  /* 0x000000ffff2d7210 */ /* 0x000fc6000077e4ff */
[----:B------:R-:W-:Y:S01]  /*12dcb0*/  IMAD.IADD R71, R83, 0x1, R84 ;  /* 0x0000000153477824 */ /* 0x000fe200078e0254 */
[----:B------:R-:W-:Y:S01]  /*12dcc0*/  IADD3.X R42, P4, PT, R45, R42, RZ, P1, !PT ;  /* 0x0000002a2d2a7210 */ /* 0x000fe20000f9e4ff */
[----:B------:R-:W-:-:S03]  /*12dcd0*/  IMAD.WIDE.U32 R44, R44, R135, R118 ;  /* 0x000000872c2c7225 */ /* 0x000fc600078e0076 */
[----:B------:R-:W-:Y:S01]  /*12dce0*/  IADD3.X R42, P0, PT, R41, R42, RZ, P2, !PT ;  /* 0x0000002a292a7210 */ /* 0x000fe2000171e4ff */
[----:B------:R-:W-:Y:S01]  /*12dcf0*/  IMAD.WIDE.U32 R72, P5, R48, R151, R72 ;  /* 0x0000009730487225 */ /* 0x000fe200078a0048 */
[----:B------:R-:W-:-:S03]  /*12dd00*/  IADD3.X R43, PT, PT, R43, RZ, RZ, P4, P3 ;  /* 0x000000ff2b2b7210 */ /* 0x000fc600027e64ff */
[----:B------:R-:W-:Y:S01]  /*12dd10*/  IMAD.WIDE.U32 R118, R48, R149, RZ ;  /* 0x0000009530767225 */ /* 0x000fe200078e00ff */
[----:B------:R-:W-:-:S03]  /*12dd20*/  IADD3.X R43, P0, PT, R70, R43, RZ, P0, !PT ;  /* 0x0000002b462b7210 */ /* 0x000fc6000071e4ff */
[----:B------:R-:W-:Y:S01]  /*12dd30*/  IMAD.WIDE.U32 R84, R50, R135, RZ ;  /* 0x0000008732547225 */ /* 0x000fe200078e00ff */
[----:B------:R-:W-:Y:S02]  /*12dd40*/  IADD3 RZ, P1, PT, R42, R118, RZ ;  /* 0x000000762aff7210 */ /* 0x000fe40007f3e0ff */
[----:B------:R-:W-:Y:S01]  /*12dd50*/  IADD3 R41, P2, PT, R72, R119, RZ ;  /* 0x0000007748297210 */ /* 0x000fe20007f5e0ff */
[----:B------:R-:W-:Y:S01]  /*12dd60*/  IMAD.WIDE.U32 R118, R49, R135, RZ ;  /* 0x0000008731767225 */ /* 0x000fe200078e00ff */
[----:B------:R-:W-:Y:S02]  /*12dd70*/  IADD3 RZ, P3, PT, R160, R84, RZ ;  /* 0x00000054a0ff7210 */ /* 0x000fe40007f7e0ff */
[----:B------:R-:W-:Y:S01]  /*12dd80*/  IADD3.X RZ, P1, PT, R43, R41, RZ, P1, !PT ;  /* 0x000000292bff7210 */ /* 0x000fe20000f3e4ff */
[----:B------:R-:W-:Y:S02]  /*12dd90*/  IMAD.X R81, RZ, RZ, RZ, P5 ;  /* 0x000000ffff517224 */ /* 0x000fe400028e06ff */
[----:B------:R-:W-:-:S04]  /*12dda0*/  IMAD.WIDE.U32 R118, P4, R50, R137, R118 ;  /* 0x0000008932767225 */ /* 0x000fc80007880076 */
[----:B------:R-:W-:Y:S01]  /*12ddb0*/  IMAD.IADD R75, R77, 0x1, R80 ;  /* 0x000000014d4b7824 */ /* 0x000fe200078e0250 */
[----:B------:R-:W-:Y:S01]  /*12ddc0*/  IADD3 R84, P5, PT, R118, R85, RZ ;  /* 0x0000005576547210 */ /* 0x000fe20007fbe0ff */
[----:B------:R-:W-:Y:S02]  /*12ddd0*/  IMAD.X R85, RZ, RZ, RZ, P4 ;  /* 0x000000ffff557224 */ /* 0x000fe400020e06ff */
[----:B------:R-:W-:Y:S01]  /*12dde0*/  IMAD.MOV.U32 R80, RZ, RZ, R73 ;  /* 0x000000ffff507224 */ /* 0x000fe200078e0049 */
[----:B------:R-:W-:Y:S01]  /*12ddf0*/  IADD3.X RZ, P3, PT, R161, R84, RZ, P3, !PT ;  /* 0x00000054a1ff7210 */ /* 0x000fe20001f7e4ff */
[----:B------:R-:W-:Y:S02]  /*12de00*/  IMAD.MOV.U32 R84, RZ, RZ, R119 ;  /* 0x000000ffff547224 */ /* 0x000fe400078e0077 */
[----:B------:R-:W-:-:S04]  /*12de10*/  IMAD.WIDE.U32.X R80, R47, R151, R80, P2 ;  /* 0x000000972f507225 */ /* 0x000fc800010e0450 */
[----:B------:R-:W-:-:S04]  /*12de20*/  IMAD.WIDE.U32.X R84, R49, R137, R84, P5 ;  /* 0x0000008931547225 */ /* 0x000fc800028e0454 */
[----:B------:R-:W-:Y:S01]  /*12de30*/  IMAD.WIDE.U32 R42, R48, R149, R42 ;  /* 0x00000095302a7225 */ /* 0x000fe200078e002a */
[----:B------:R-:W-:-:S03]  /*12de40*/  IADD3.X R153, P3, PT, RZ, R84, RZ, P3, !PT ;  /* 0x00000054ff997210 */ /* 0x000fc60001f7e4ff */
[----:B------:R-:W-:Y:S01]  /*12de50*/  IMAD.IADD R41, R43, 0x1, R72 ;  /* 0x000000012b297824 */ /* 0x000fe200078e0248 */
[----:B------:R-:W-:Y:S01]  /*12de60*/  IADD3.X R85, P2, PT, RZ, R85, RZ, P3, !PT ;  /* 0x00000055ff557210 */ /* 0x000fe20001f5e4ff */
[----:B------:R-:W-:-:S03]  /*12de70*/  IMAD.WIDE.U32 R46, R46, R135, R116 ;  /* 0x000000872e2e7225 */ /* 0x000fc600078e0074 */
[----:B------:R-:W-:Y:S01]  /*12de80*/  IADD3.X R152, P2, PT, R153, R152, RZ, P2, !PT ;  /* 0x0000009899987210 */ /* 0x000fe2000175e4ff */
[----:B------:R-:W-:-:S03]  /*12de90*/  IMAD.WIDE.U32 R116, R51, R135, RZ ;  /* 0x0000008733747225 */ /* 0x000fc600078e00ff */
[----:B------:R-:W-:Y:S01]  /*12dea0*/  IADD3.X R153, P2, PT, R85, R156, RZ, P2, !PT ;  /* 0x0000009c55997210 */ /* 0x000fe2000175e4ff */
[----:B------:R-:W-:-:S03]  /*12deb0*/  IMAD.WIDE.U32 R84, R49, R139, RZ ;  /* 0x0000008b31547225 */ /* 0x000fc600078e00ff */
[----:B------:R-:W-:Y:S01]  /*12dec0*/  IADD3.X R83, P2, PT, RZ, RZ, RZ, P2, !PT ;  /* 0x000000ffff537210 */ /* 0x000fe2000175e4ff */
[----:B------:R-:W-:-:S04]  /*12ded0*/  IMAD.WIDE.U32 R156, R50, R139, RZ ;  /* 0x0000008b329c7225 */ /* 0x000fc800078e00ff */
[----:B------:R-:W-:Y:S01]  /*12dee0*/  IMAD.WIDE.U32 R84, P4, R50, R141, R84 ;  /* 0x0000008d32547225 */ /* 0x000fe20007880054 */
[----:B------:R-:W-:-:S03]  /*12def0*/  IADD3 RZ, P3, PT, R152, R156, RZ ;  /* 0x0000009c98ff7210 */ /* 0x000fc60007f7e0ff */
[----:B------:R-:W-:Y:S01]  /*12df00*/  IMAD.MOV.U32 R156, RZ, RZ, R85 ;  /* 0x000000ffff9c7224 */ /* 0x000fe200078e0055 */
[----:B------:R-:W-:Y:S01]  /*12df10*/  IADD3 R157, P5, PT, R84, R157, RZ ;  /* 0x0000009d549d7210 */ /* 0x000fe20007fbe0ff */
[----:B------:R-:W-:-:S03]  /*12df20*/  IMAD.WIDE.U32 R160, R50, R135, R160 ;  /* 0x0000008732a07225 */ /* 0x000fc600078e00a0 */
[----:B------:R-:W-:Y:S01]  /*12df30*/  IADD3.X RZ, P3, PT, R153, R157, RZ, P3, !PT ;  /* 0x0000009d99ff7210 */ /* 0x000fe20001f7e4ff */
[----:B------:R-:W-:Y:S02]  /*12df40*/  IMAD.X R157, RZ, RZ, RZ, P4 ;  /* 0x000000ffff9d7224 */ /* 0x000fe400020e06ff */
[----:B------:R-:W-:-:S04]  /*12df50*/  IMAD.WIDE.U32 R152, R50, R139, R152 ;  /* 0x0000008b32987225 */ /* 0x000fc800078e0098 */
[----:B------:R-:W-:-:S04]  /*12df60*/  IMAD.WIDE.U32.X R156, R49, R141, R156, P5 ;  /* 0x0000008d319c7225 */ /* 0x000fc800028e049c */
[----:B------:R-:W-:Y:S01]  /*12df70*/  IMAD.IADD R153, R153, 0x1, R84 ;  /* 0x0000000199997824 */ /* 0x000fe200078e0254 */
[----:B------:R-:W-:Y:S01]  /*12df80*/  IADD3.X R83, P3, PT, R83, R156, RZ, P3, !PT ;  /* 0x0000009c53537210 */ /* 0x000fe20001f7e4ff */
[----:B------:R-:W-:Y:S02]  /*12df90*/  IMAD.X R156, RZ, RZ, RZ, P2 ;  /* 0x000000ffff9c7224 */ /* 0x000fe400010e06ff */
[----:B------:R-:W-:Y:S02]  /*12dfa0*/  IMAD.IADD R119, R161, 0x1, R118 ;  /* 0x00000001a1777824 */ /* 0x000fe400078e0276 */
[----:B------:R-:W-:Y:S01]  /*12dfb0*/  IMAD.IADD R47, R47, 0x1, R78 ;  /* 0x000000012f2f7824 */ /* 0x000fe200078e024e */
[----:B------:R-:W-:Y:S01]  /*12dfc0*/  IADD3.X R156, P3, PT, R156, R157, RZ, P3, !PT ;  /* 0x0000009d9c9c7210 */ /* 0x000fe20001f7e4ff */
[----:B------:R-:W-:-:S03]  /*12dfd0*/  IMAD.WIDE.U32 R78, R51, R135, R152 ;  /* 0x00000087334e7225 */ /* 0x000fc600078e0098 */
[----:B------:R-:W-:-:S04]  /*12dfe0*/  IADD3.X R82, P3, PT, R83, R82, RZ, P3, !PT ;  /* 0x0000005253527210 */ /* 0x000fc80001f7e4ff */
        /* <DEDUP_REMOVED lines=8> */
[----:B------:R-:W-:Y:S02]  /*12e070*/  IMAD.IADD R71, R45, 0x1, R120 ;  /* 0x000000012d477824 */ /* 0x000fe400078e0278 */
[----:B------:R-:W-:Y:S01]  /*12e080*/  IMAD.MOV.U32 R120, RZ, RZ, R74 ;  /* 0x000000ffff787224 */ /* 0x000fe200078e004a */
[----:B------:R-:W-:Y:S01]  /*12e090*/  IADD3.X RZ, P2, PT, R83, R157, RZ, P2, !PT ;  /* 0x0000009d53ff7210 */ /* 0x000fe2000175e4ff */
[----:B------:R-:W-:Y:S02]  /*12e0a0*/  IMAD.X R157, RZ, RZ, RZ, P5 ;  /* 0x000000ffff9d7224 */ /* 0x000fe400028e06ff */
[----:B------:R-:W-:-:S04]  /*12e0b0*/  IMAD.WIDE.U32 R166, R50, R143, R82 ;  /* 0x0000008f32a67225 */ /* 0x000fc800078e0052 */
[----:B------:R-:W-:-:S04]  /*12e0c0*/  IMAD.WIDE.U32.X R156, R49, R144, R156, P4 ;  /* 0x00000090319c7225 */ /* 0x000fc800020e049c */
[----:B------:R-:W-:Y:S01]  /*12e0d0*/  IMAD.WIDE.U32 R120, R48, R135, R120 ;  /* 0x0000008730787225 */ /* 0x000fe200078e0078 */
[----:B------:R-:W-:-:S03]  /*12e0e0*/  IADD3.X R77, P2, PT, R77, R156, RZ, P2, !PT ;  /* 0x0000009c4d4d7210 */ /* 0x000fc6000175e4ff */
[----:B------:R-:W-:Y:S02]  /*12e0f0*/  IMAD.X R156, RZ, RZ, RZ, P3 ;  /* 0x000000ffff9c7224 */ /* 0x000fe400018e06ff */
[----:B------:R-:W-:-:S03]  /*12e100*/  IMAD.WIDE.U32 R82, R49, R149, RZ ;  /* 0x0000009531527225 */ /* 0x000fc600078e00ff */
[----:B------:R-:W-:Y:S01]  /*12e110*/  IADD3.X R156, P2, PT, R156, R157, RZ, P2, !PT ;  /* 0x0000009d9c9c7210 */ /* 0x000fe2000175e4ff */
[----:B------:R-:W-:Y:S02]  /*12e120*/  IMAD.IADD R70, R167, 0x1, R70 ;  /* 0x00000001a7467824 */ /* 0x000fe400078e0246 */
[----:B------:R-:W-:Y:S01]  /*12e130*/  IMAD.IADD R164, R121, 0x1, R164 ;  /* 0x0000000179a47824 */ /* 0x000fe200078e02a4 */
[----:B------:R-:W-:-:S04]  /*12e140*/  IADD3.X R76, P3, PT, R77, R76, RZ, P2, !PT ;  /* 0x0000004c4d4c7210 */ /* 0x000fc8000177e4ff */
[----:B------:R-:W-:Y:S01]  /*12e150*/  IADD3.X R77, P3, PT, R156, R75, RZ, P3, !PT ;  /* 0x0000004b9c4d7210 */ /* 0x000fe20001f7e4ff */
[----:B------:R-:W-:Y:S01]  /*12e160*/  IMAD.WIDE.U32 R156, R49, R145, RZ ;  /* 0x00000091319c7225 */ /* 0x000fe200078e00ff */
[----:B------:R-:W-:Y:S02]  /*12e170*/  IADD3 RZ, P2, PT, R76, R162, RZ ;  /* 0x000000a24cff7210 */ /* 0x000fe40007f5e0ff */
[----:B------:R-:W-:Y:S01]  /*12e180*/  IADD3.X R43, P3, PT, RZ, RZ, RZ, P3, !PT ;  /* 0x000000ffff2b7210 */ /* 0x000fe20001f7e4ff */
[----:B------:R-:W-:-:S04]  /*12e190*/  IMAD.WIDE.U32 R74, R52, R135, RZ ;  /* 0x00000087344a7225 */ /* 0x000fc800078e00ff */
[----:B------:R-:W-:-:S04]  /*12e1a0*/  IMAD.WIDE.U32 R156, P4, R50, R146, R156 ;  /* 0x00000092329c7225 */ /* 0x000fc8000788009c */
[----:B------:R-:W-:Y:S01]  /*12e1b0*/  IMAD.MOV.U32 R72, RZ, RZ, R157 ;  /* 0x000000ffff487224 */ /* 0x000fe200078e009d */
[----:B------:R-:W-:Y:S02]  /*12e1c0*/  IADD3 R163, P5, PT, R156, R163, RZ ;  /* 0x000000a39ca37210 */ /* 0x000fe40007fbe0ff */
[----:B------:R-:W-:Y:S02]  /*12e1d0*/  IADD3.X R73, PT, PT, RZ, RZ, RZ, P4, !PT ;  /* 0x000000ffff497210 */ /* 0x000fe400027fe4ff */
[----:B------:R-:W-:Y:S01]  /*12e1e0*/  IADD3.X RZ, P2, PT, R77, R163, RZ, P2, !PT ;  /* 0x000000a34dff7210 */ /* 0x000fe2000175e4ff */
[----:B------:R-:W-:-:S04]  /*12e1f0*/  IMAD.WIDE.U32 R162, R50, R147, RZ ;  /* 0x0000009332a27225 */ /* 0x000fc800078e00ff */
[----:B------:R-:W-:-:S04]  /*12e200*/  IMAD.WIDE.U32.X R72, R49, R146, R72, P5 ;  /* 0x0000009231487225 */ /* 0x000fc800028e0448 */
[----:B------:R-:W-:Y:S01]  /*12e210*/  IMAD.WIDE.U32 R76, R50, R145, R76 ;  /* 0x00000091324c7225 */ /* 0x000fe200078e004c */
[----:B------:R-:W-:-:S03]  /*12e220*/  IADD3.X R43, P2, PT, R43, R72, RZ, P2, !PT ;  /* 0x000000482b2b7210 */ /* 0x000fc6000175e4ff */
[----:B------:R-:W-:Y:S02]  /*12e230*/  IMAD.X R72, RZ, RZ, RZ, P3 ;  /* 0x000000ffff487224 */ /* 0x000fe400018e06ff */
[----:B------:R-:W-:-:S03]  /*12e240*/  IMAD.IADD R156, R77, 0x1, R156 ;  /* 0x000000014d9c7824 */ /* 0x000fc600078e029c */
[----:B------:R-:W-:-:S04]  /*12e250*/  IADD3.X R72, P2, PT, R72, R73, RZ, P2, !PT ;  /* 0x0000004948487210 */ /* 0x000fc8000175e4ff */
[----:B------:R-:W-:-:S04]  /*12e260*/  IADD3.X R42, P3, PT, R43, R42, RZ, P2, !PT ;  /* 0x0000002a2b2a7210 */ /* 0x000fc8000177e4ff */
[----:B------:R-:W-:Y:S01]  /*12e270*/  IADD3.X R43, P3, PT, R72, R41, RZ, P3, !PT ;  /* 0x00000029482b7210 */ /* 0x000fe20001f7e4ff */
[----:B------:R-:W-:Y:S01]  /*12e280*/  IMAD.WIDE.U32 R72, R49, R147, RZ ;  /* 0x0000009331487225 */ /* 0x000fe200078e00ff */
[----:B------:R-:W-:Y:S02]  /*12e290*/  IADD3 RZ, P2, PT, R42, R162, RZ ;  /* 0x000000a22aff7210 */ /* 0x000fe40007f5e0ff */
[----:B------:R-:W-:Y:S01]  /*12e2a0*/  IADD3.X R45, P3, PT, RZ, RZ, RZ, P3, !PT ;  /* 0x000000ffff2d7210 */ /* 0x000fe20001f7e4ff */
[----:B------:R-:W-:-:S04]  /*12e2b0*/  IMAD.WIDE.U32 R72, P4, R50, R148, R72 ;  /* 0x0000009432487225 */ /* 0x000fc80007880048 */
[----:B------:R-:W-:Y:S01]  /*12e2c0*/  IMAD.MOV.U32 R162, RZ, RZ, R73 ;  /* 0x000000ffffa27224 */ /* 0x000fe200078e0049 */
[----:B------:R-:W-:Y:S01]  /*12e2d0*/  IADD3 R163, P5, PT, R72, R163, RZ ;  /* 0x000000a348a37210 */ /* 0x000fe20007fbe0ff */
[----:B------:R-:W-:Y:S01]  /*12e2e0*/  IMAD.X R41, RZ, RZ, RZ, P3 ;  /* 0x000000ffff297224 */ /* 0x000fe200018e06ff */
[----:B------:R-:W-:Y:S02]  /*12e2f0*/  IADD3 RZ, P3, PT, R152, R116, RZ ;  /* 0x0000007498ff7210 */ /* 0x000fe40007f7e0ff */
[----:B------:R-:W-:Y:S01]  /*12e300*/  IADD3.X RZ, P2, PT, R43, R163, RZ, P2, !PT ;  /* 0x000000a32bff7210 */ /* 0x000fe2000175e4ff */
[----:B------:R-:W-:Y:S02]  /*12e310*/  IMAD.X R163, RZ, RZ, RZ, P4 ;  /* 0x000000ffffa37224 */ /* 0x000fe400020e06ff */
[----:B------:R-:W-:-:S04]  /*12e320*/  IMAD.WIDE.U32 R74, P4, R51, R137, R74 ;  /* 0x00000089334a7225 */ /* 0x000fc8000788004a */
[----:B------:R-:W-:Y:S01]  /*12e330*/  IMAD.WIDE.U32.X R162, R49, R148, R162, P5 ;  /* 0x0000009431a27225 */ /* 0x000fe200028e04a2 */
[----:B------:R-:W-:-:S03]  /*12e340*/  IADD3 R73, P5, PT, R74, R117, RZ ;  /* 0x000000754a497210 */ /* 0x000fc60007fbe0ff */
[----:B------:R-:W-:Y:S01]  /*12e350*/  IMAD.X R117, RZ, RZ, RZ, P4 ;  /* 0x000000ffff757224 */ /* 0x000fe200020e06ff */
[----:B------:R-:W-:Y:S01]  /*12e360*/  IADD3.X RZ, P3, PT, R153, R73, RZ, P3, !PT ;  /* 0x0000004999ff7210 */ /* 0x000fe20001f7e4ff */
[----:B------:R-:W-:Y:S01]  /*12e370*/  IMAD.MOV.U32 R116, RZ, RZ, R75 ;  /* 0x000000ffff747224 */ /* 0x000fe200078e004b */
[----:B------:R-:W-:Y:S01]  /*12e380*/  IADD3.X R73, P0, PT, RZ, RZ, RZ, P0, !PT ;  /* 0x000000ffff497210 */ /* 0x000fe2000071e4ff */
[----:B------:R-:W-:Y:S01]  /*12e390*/  IMAD.WIDE.U32 R152, R51, R139, RZ ;  /* 0x0000008b33987225 */ /* 0x000fe200078e00ff */
[----:B------:R-:W-:Y:S02]  /*12e3a0*/  IADD3.X R45, P2, PT, R45, R162, RZ, P2, !PT ;  /* 0x000000a22d2d7210 */ /* 0x000fe4000175e4ff */
[----:B------:R-:W-:Y:S01]  /*12e3b0*/  IADD3.X R48, P1, PT, R73, R80, RZ, P1, !PT ;  /* 0x0000005049307210 */ /* 0x000fe20000f3e4ff */
[----:B------:R-:W-:Y:S01]  /*12e3c0*/  IMAD.WIDE.U32.X R116, R52, R137, R116, P5 ;  /* 0x0000008934747225 */ /* 0x000fe200028e0474 */
[----:B------:R-:W-:Y:S02]  /*12e3d0*/  IADD3.X R41, P2, PT, R41, R163, RZ, P2, !PT ;  /* 0x000000a329297210 */ /* 0x000fe4000175e4ff */
[----:B------:R-:W-:Y:S01]  /*12e3e0*/  IADD3.X R118, PT, PT, R81, RZ, RZ, P1, P0 ;  /* 0x000000ff51767210 */ /* 0x000fe20000fe04ff */
[----:B------:R-:W-:Y:S01]  /*12e3f0*/  IMAD.WIDE.U32 R82, P0, R50, R151, R82 ;  /* 0x0000009732527225 */ /* 0x000fe20007800052 */
[----:B------:R-:W-:-:S02]  /*12e400*/  IADD3.X R167, P3, PT, RZ, R116, RZ, P3, !PT ;  /* 0x00000074ffa77210 */ /* 0x000fc40001f7e4ff */
[----:B------:R-:W-:Y:S01]  /*12e410*/  IADD3.X R48, P2, PT, R45, R48, RZ, P2, !PT ;  /* 0x000000302d307210 */ /* 0x000fe2000175e4ff */
[----:B------:R-:W-:Y:S01]  /*12e420*/  IMAD.WIDE.U32 R80, R50, R149, RZ ;  /* 0x0000009532507225 */ /* 0x000fe200078e00ff */
[----:B------:R-:W-:-:S03]  /*12e430*/  MOV R84, R83 ;  /* 0x0000005300547202 */ /* 0x000fc60000000f00 */
[----:B------:R-:W-:Y:S01]  /*12e440*/  IMAD.X R85, RZ, RZ, RZ, P0 ;  /* 0x000000ffff557224 */ /* 0x000fe200000e06ff */
[----:B------:R-:W-:Y:S01]  /*12e450*/  IADD3 R73, P0, PT, R82, R81, RZ ;  /* 0x0000005152497210 */ /* 0x000fe20007f1e0ff */
[----:B------:R-:W-:-:S04]  /*12e460*/  IMAD.WIDE.U32 R162, R154, -0x1, RZ ;  /* 0xffffffff9aa27825 */ /* 0x000fc800078e00ff */
[----:B------:R-:W-:Y:S01]  /*12e470*/  IMAD.WIDE.U32.X R84, R49, R151, R84, P0 ;  /* 0x0000009731547225 */ /* 0x000fe200000e0454 */
[----:B------:R-:W-:-:S03]  /*12e480*/  IADD3.X R45, P0, PT, RZ, R117, RZ, P3, !PT ;  /* 0x00000075ff2d7210 */ /* 0x000fc60001f1e4ff */
[----:B------:R-:W-:Y:S01]  /*12e490*/  IMAD.WIDE.U32 R116, R52, R139, RZ ;  /* 0x0000008b34747225 */ /* 0x000fe200078e00ff */
[----:B------:R-:W-:-:S03]  /*12e4a0*/  IADD3.X R166, P0, PT, R167, R166, RZ, P0, !PT ;  /* 0x000000a6a7a67210 */ /* 0x000fc6000071e4ff */
[----:B------:R-:W-:Y:S01]  /*12e4b0*/  IMAD R49, R154, -0x7af74001, -R115 ;  /* 0x8508bfff9a317824 */ /* 0x000fe200078e0a73 */
[----:B------:R-:W-:Y:S01]  /*12e4c0*/  IADD3 RZ, P1, PT, R166, R152, RZ ;  /* 0x00000098a6ff7210 */ /* 0x000fe20007f3e0ff */
[----:B------:R-:W-:Y:S01]  /*12e4d0*/  IMAD.WIDE.U32 R116, P3, R51, R141, R116 ;  /* 0x0000008d33747225 */ /* 0x000fe20007860074 */
[----:B------:R-:W-:-:S03]  /*12e4e0*/  IADD3.X R167, P5, PT, R45, R70, RZ, P0, !PT ;  /* 0x000000462da77210 */ /* 0x000fc600007be4ff */
[----:B------:R-:W-:Y:S01]  /*12e4f0*/  IMAD.MOV.U32 R152, RZ, RZ, R117 ;  /* 0x000000ffff987224 */ /* 0x000fe200078e0075 */
[----:B------:R-:W-:Y:S01]  /*12e500*/  IADD3 R153, P4, PT, R116, R153, RZ ;  /* 0x0000009974997210 */ /* 0x000fe20007f9e0ff */
[----:B------:R-:W-:Y:S02]  /*12e510*/  IMAD.IADD R49, R163, 0x1, R49 ;  /* 0x00000001a3317824 */ /* 0x000fe400078e0231 */
[----:B------:R-:W-:Y:S01]  /*12e520*/  IMAD.IADD R79, R79, 0x1, R74 ;  /* 0x000000014f4f7824 */ /* 0x000fe200078e024a */
[----:B------:R-:W-:Y:S01]  /*12e530*/  IADD3.X RZ, P0, PT, R167, R153, RZ, P1, !PT ;  /* 0x00000099a7ff7210 */ /* 0x000fe20000f1e4ff */
[----:B------:R-:W-:Y:S01]  /*12e540*/  IMAD.X R153, RZ, RZ, RZ, P3 ;  /* 0x000000ffff997224 */ /* 0x000fe200018e06ff */
[----:B------:R-:W-:Y:S01]  /*12e550*/  IADD3.X R83, P1, PT, RZ, RZ, RZ, P5, !PT ;  /* 0x000000ffff537210 */ /* 0x000fe20002f3e4ff */
[----:B------:R-:W-:-:S04]  /*12e560*/  IMAD.WIDE.U32 R74, R51, R139, R166 ;  /* 0x0000008b334a7225 */ /* 0x000fc800078e00a6 */
[----:B------:R-:W-:-:S04]  /*12e570*/  IMAD.WIDE.U32.X R152, R52, R141, R152, P4 ;  /* 0x0000008d34987225 */ /* 0x000fc800020e0498 */
[----:B------:R-:W-:Y:S01]  /*12e580*/  IMAD.X R81, RZ, RZ, RZ, P1 ;  /* 0x000000ffff517224 */ /* 0x000fe200008e06ff */
[----:B------:R-:W-:Y:S01]  /*12e590*/  IADD3.X R83, P0, PT, R83, R152, RZ, P0, !PT ;  /* 0x0000009853537210 */ /* 0x000fe2000071e4ff */
[----:B------:R-:W-:-:S03]  /*12e5a0*/  IMAD.IADD R75, R75, 0x1, R116 ;  /* 0x000000014b4b7824 */ /* 0x000fc600078e0274 */
[----:B------:R-:W-:Y:S01]  /*12e5b0*/  IADD3.X R81, P3, PT, R81, R153, RZ, P0, !PT ;  /* 0x0000009951517210 */ /* 0x000fe2000077e4ff */
[----:B------:R-:W-:-:S03]  /*12e5c0*/  IMAD.WIDE.U32 R152, R162, 0x1, RZ ;  /* 0x00000001a2987825 */ /* 0x000fc600078e00ff */
[----:B------:R-:W-:Y:S01]  /*12e5d0*/  IADD3 RZ, P0, PT, R154, R152, RZ ;  /* 0x000000989aff7210 */ /* 0x000fe20007f1e0ff */
[----:B------:R-:W-:-:S04]  /*12e5e0*/  IMAD.WIDE.U32 R154, R49, 0x1, RZ ;  /* 0x00000001319a7825 */ /* 0x000fc800078e00ff */
[----:B------:R-:W-:-:S04]  /*12e5f0*/  IMAD.WIDE.U32 R154, P1, R162, -0x7af74000, R154 ;  /* 0x8508c000a29a7825 */ /* 0x000fc8000782009a */
[----:B------:R-:W-:Y:S01]  /*12e600*/  IMAD.X R117, RZ, RZ, RZ, P1 ;  /* 0x000000ffff757224 */ /* 0x000fe200008e06ff */
[----:B------:R-:W-:Y:S01]  /*12e610*/  IADD3 R152, P4, PT, R153, R154, RZ ;  /* 0x0000009a99987210 */ /* 0x000fe20007f9e0ff */
[----:B------:R-:W-:Y:S02]  /*12e620*/  IMAD.MOV.U32 R116, RZ, RZ, R155 ;  /* 0x000000ffff747224 */ /* 0x000fe400078e009b */
[----:B------:R-:W-:Y:S01]  /*12e630*/  IMAD.WIDE.U32 R154, R162, -0x45f6b800, RZ ;  /* 0xba094800a29a7825 */ /* 0x000fe200078e00ff */
[----:B------:R-:W-:-:S03]  /*12e640*/  IADD3.X RZ, P0, PT, R115, R152, RZ, P0, !PT ;  /* 0x0000009873ff7210 */ /* 0x000fc6000071e4ff */
[----:B------:R-:W-:-:S03]  /*12e650*/  IMAD.WIDE.U32.X R116, R49, -0x7af74000, R116, P4 ;  /* 0x8508c00031747825 */ /* 0x000fc600020e0474 */
[----:B------:R-:W-:-:S04]  /*12e660*/  IADD3.X R45, P0, PT, RZ, R116, RZ, P0, !PT ;  /* 0x00000074ff2d7210 */ /* 0x000fc8000071e4ff */
[----:B------:R-:W-:Y:S01]  /*12e670*/  IADD3.X R122, P0, PT, RZ, R117, RZ, P0, !PT ;  /* 0x00000075ff7a7210 */ /* 0x000fe2000071e4ff */
[----:B------:R-:W-:-:S03]  /*12e680*/  IMAD.WIDE.U32 R116, R49, 0x30000000, RZ ;  /* 0x3000000031747825 */ /* 0x000fc600078e00ff */
[----:B------:R-:W-:Y:S01]  /*12e690*/  IADD3.X R70, P0, PT, R45, R44, RZ, P0, !PT ;  /* 0x0000002c2d467210 */ /* 0x000fe2000071e4ff */
[----:B------:R-:W-:-:S03]  /*12e6a0*/  IMAD.WIDE.U32 R44, R162, 0x30000000, RZ ;  /* 0x30000000a22c7825 */ /* 0x000fc600078e00ff */
[----:B------:R-:W-:Y:S01]  /*12e6b0*/  IADD3.X R71, P0, PT, R122, R71, RZ, P0, !PT ;  /* 0x000000477a477210 */ /* 0x000fe2000071e4ff */
[----:B------:R-:W-:Y:S01]  /*12e6c0*/  IMAD.WIDE.U32 R116, P5, R162, 0x170b5d44, R116 ;  /* 0x170b5d44a2747825 */ /* 0x000fe200078a0074 */
[----:B------:R-:W-:Y:S02]  /*12e6d0*/  IADD3 RZ, P1, PT, R70, R44, RZ ;  /* 0x0000002c46ff7210 */ /* 0x000fe40007f3e0ff */
[----:B------:R-:W-:Y:S01]  /*12e6e0*/  IADD3.X R153, P0, PT, RZ, RZ, RZ, P0, !PT ;  /* 0x000000ffff997210 */ /* 0x000fe2000071e4ff */
[----:B------:R-:W-:Y:S01]  /*12e6f0*/  IMAD.MOV.U32 R44, RZ, RZ, R117 ;  /* 0x000000ffff2c7224 */ /* 0x000fe200078e0075 */
[----:B------:R-:W-:-:S04]  /*12e700*/  IADD3 R45, P4, PT, R116, R45, RZ ;  /* 0x0000002d742d7210 */ /* 0x000fc80007f9e0ff */
[----:B------:R-:W-:Y:S01]  /*12e710*/  IADD3.X RZ, P1, PT, R71, R45, RZ, P1, !PT ;  /* 0x0000002d47ff7210 */ /* 0x000fe20000f3e4ff */
[----:B------:R-:W-:Y:S02]  /*12e720*/  IMAD.X R45, RZ, RZ, RZ, P5 ;  /* 0x000000ffff2d7224 */ /* 0x000fe400028e06ff */
[----:B------:R-:W-:-:S04]  /*12e730*/  IMAD.WIDE.U32 R70, R162, 0x30000000, R70 ;  /* 0x30000000a2467825 */ /* 0x000fc800078e0046 */
[----:B------:R-:W-:-:S03]  /*12e740*/  IMAD.WIDE.U32.X R44, R49, 0x170b5d44, R44, P4 ;  /* 0x170b5d44312c7825 */ /* 0x000fc600020e042c */
[----:B------:R-:W-:Y:S01]  /*12e750*/  IADD3.X R153, P1, PT, R153, R44, RZ, P1, !PT ;  /* 0x0000002c99997210 */ /* 0x000fe20000f3e4ff */
[----:B------:R-:W-:-:S05]  /*12e760*/  IMAD.X R44, RZ, RZ, RZ, P0 ;  /* 0x000000ffff2c7224 */ /* 0x000fca00000e06ff */
[----:B------:R-:W-:Y:S01]  /*12e770*/  IADD3.X R122, P0, PT, R44, R45, RZ, P1, !PT ;  /* 0x0000002d2c7a7210 */ /* 0x000fe20000f1e4ff */
[----:B------:R-:W-:-:S03]  /*12e780*/  IMAD.WIDE.U32 R44, R49, -0x45f6b800, RZ ;  /* 0xba094800312c7825 */ /* 0x000fc600078e00ff */
[----:B------:R-:W-:Y:S01]  /*12e790*/  IADD3.X R152, P0, PT, R153, R46, RZ, P0, !PT ;  /* 0x0000002e99987210 */ /* 0x000fe2000071e4ff */
[----:B------:R-:W-:-:S03]  /*12e7a0*/  IMAD.WIDE.U32 R44, P5, R162, 0x1ef3622f, R44 ;  /* 0x1ef3622fa22c7825 */ /* 0x000fc600078a002c */
[----:B------:R-:W-:Y:S02]  /*12e7b0*/  IADD3 RZ, P1, PT, R152, R154, RZ ;  /* 0x0000009a98ff7210 */ /* 0x000fe40007f3e0ff */
[----:B------:R-:W-:Y:S01]  /*12e7c0*/  IADD3.X R153, P0, PT, R122, R47, RZ, P0, !PT ;  /* 0x0000002f7a997210 */ /* 0x000fe2000071e4ff */
[----:B------:R-:W-:Y:S01]  /*12e7d0*/  IMAD.MOV.U32 R46, RZ, RZ, R45 ;  /* 0x000000ffff2e7224 */ /* 0x000fe200078e002d */
[----:B------:R-:W-:Y:S02]  /*12e7e0*/  IADD3 R155, P4, PT, R44, R155, RZ ;  /* 0x0000009b2c9b7210 */ /* 0x000fe40007f9e0ff */
[----:B------:R-:W-:Y:S02]  /*12e7f0*/  IADD3.X R47, PT, PT, RZ, RZ, RZ, P5, !PT ;  /* 0x000000ffff2f7210 */ /* 0x000fe40002ffe4ff */
[----:B------:R-:W-:Y:S01]  /*12e800*/  IADD3.X RZ, P1, PT, R153, R155, RZ, P1, !PT ;  /* 0x0000009b99ff7210 */ /* 0x000fe20000f3e4ff */
[----:B------:R-:W-:Y:S01]  /*12e810*/  IMAD.WIDE.U32 R152, R162, -0x45f6b800, R152 ;  /* 0xba094800a2987825 */ /* 0x000fe200078e0098 */
[----:B------:R-:W-:-:S03]  /*12e820*/  IADD3.X R155, P0, PT, RZ, RZ, RZ, P0, !PT ;  /* 0x000000ffff9b7210 */ /* 0x000fc6000071e4ff */
[----:B------:R-:W-:-:S04]  /*12e830*/  IMAD.WIDE.U32.X R46, R49, 0x1ef3622f, R46, P4 ;  /* 0x1ef3622f312e7825 */ /* 0x000fc800020e042e */
[----:B------:R-:W-:Y:S01]  /*12e840*/  IMAD.X R45, RZ, RZ, RZ, P0 ;  /* 0x000000ffff2d7224 */ /* 0x000fe200000e06ff */
[----:B------:R-:W-:-:S04]  /*12e850*/  IADD3.X R155, P1, PT, R155, R46, RZ, P1, !PT ;  /* 0x0000002e9b9b7210 */ /* 0x000fc80000f3e4ff */
[----:B------:R-:W-:Y:S01]  /*12e860*/  IADD3.X R45, P0, PT, R45, R47, RZ, P1, !PT ;  /* 0x0000002f2d2d7210 */ /* 0x000fe20000f1e4ff */
        /* <DEDUP_REMOVED lines=8> */
[----:B------:R-:W-:Y:S01]  /*12e8f0*/  IADD3 R121, P4, PT, R46, R121, RZ ;  /* 0x000000792e797210 */ /* 0x000fe20007f9e0ff */
[----:B------:R-:W-:-:S03]  /*12e900*/  IMAD.WIDE.U32 R168, R162, 0xf5138f, R154 ;  /* 0x00f5138fa2a87825 */ /* 0x000fc600078e009a */
[----:B------:R-:W-:Y:S01]  /*12e910*/  IADD3.X RZ, P1, PT, R155, R121, RZ, P1, !PT ;  /* 0x000000799bff7210 */ /* 0x000fe20000f3e4ff */
[----:B------:R-:W-:Y:S02]  /*12e920*/  IMAD.X R121, RZ, RZ, RZ, P5 ;  /* 0x000000ffff797224 */ /* 0x000fe400028e06ff */
[----:B------:R-:W-:Y:S02]  /*12e930*/  IMAD.X R45, RZ, RZ, RZ, P0 ;  /* 0x000000ffff2d7224 */ /* 0x000fe400000e06ff */
[----:B------:R-:W-:-:S04]  /*12e940*/  IMAD.WIDE.U32.X R120, R49, 0x1a22d9f3, R120, P4 ;  /* 0x1a22d9f331787825 */ /* 0x000fc800020e0478 */
[----:B------:R-:W-:Y:S01]  /*12e950*/  IMAD.WIDE.U32 R154, R162, 0x17c510ea, RZ ;  /* 0x17c510eaa29a7825 */ /* 0x000fe200078e00ff */
[----:B------:R-:W-:-:S03]  /*12e960*/  IADD3.X R167, P1, PT, R167, R120, RZ, P1, !PT ;  /* 0x00000078a7a77210 */ /* 0x000fc60000f3e4ff */
[----:B------:R-:W-:Y:S01]  /*12e970*/  IMAD.IADD R47, R71, 0x1, R116 ;  /* 0x00000001472f7824 */ /* 0x000fe200078e0274 */
[----:B------:R-:W-:Y:S01]  /*12e980*/  IADD3.X R122, P0, PT, R45, R121, RZ, P1, !PT ;  /* 0x000000792d7a7210 */ /* 0x000fe20000f1e4ff */
[----:B------:R-:W-:Y:S01]  /*12e990*/  IMAD.WIDE.U32 R120, R49, 0x6ca1493b, RZ ;  /* 0x6ca1493b31787825 */ /* 0x000fe200078e00ff */
[----:B------:R-:W-:Y:S02]  /*12e9a0*/  IADD3 R71, PT, PT, R153, R44, RZ ;  /* 0x0000002c99477210 */ /* 0x000fe40007ffe0ff */
[----:B------:R-:W-:Y:S01]  /*12e9b0*/  IADD3.X R166, P0, PT, R167, R160, RZ, P0, !PT ;  /* 0x000000a0a7a67210 */ /* 0x000fe2000071e4ff */
[----:B------:R-:W-:-:S03]  /*12e9c0*/  IMAD.WIDE.U32 R160, R162, 0x6ca1493b, RZ ;  /* 0x6ca1493ba2a07825 */ /* 0x000fc600078e00ff */
[----:B------:R-:W-:Y:S01]  /*12e9d0*/  IADD3.X R167, P0, PT, R122, R119, RZ, P0, !PT ;  /* 0x000000777aa77210 */ /* 0x000fe2000071e4ff */
[----:B------:R-:W-:Y:S01]  /*12e9e0*/  IMAD.WIDE.U32 R120, P5, R162, -0x39c4fa40, R120 ;  /* 0xc63b05c0a2787825 */ /* 0x000fe200078a0078 */
[----:B------:R-:W-:Y:S02]  /*12e9f0*/  IADD3 RZ, P1, PT, R166, R160, RZ ;  /* 0x000000a0a6ff7210 */ /* 0x000fe40007f3e0ff */
[----:B------:R-:W-:Y:S01]  /*12ea00*/  IADD3.X R165, P0, PT, RZ, RZ, RZ, P0, !PT ;  /* 0x000000ffffa57210 */ /* 0x000fe2000071e4ff */
[----:B------:R-:W-:Y:S01]  /*12ea10*/  IMAD.MOV.U32 R160, RZ, RZ, R121 ;  /* 0x000000ffffa07224 */ /* 0x000fe200078e0079 */
[----:B------:R-:W-:Y:S01]  /*12ea20*/  IADD3 R161, P4, PT, R120, R161, RZ ;  /* 0x000000a178a17210 */ /* 0x000fe20007f9e0ff */
[----:B------:R-:W-:-:S03]  /*12ea30*/  IMAD R115, R70, -0x7af74001, -R47 ;  /* 0x8508bfff46737824 */ /* 0x000fc600078e0a2f */
[----:B------:R-:W-:Y:S01]  /*12ea40*/  IADD3.X RZ, P1, PT, R167, R161, RZ, P1, !PT ;  /* 0x000000a1a7ff7210 */ /* 0x000fe20000f3e4ff */
[----:B------:R-:W-:Y:S02]  /*12ea50*/  IMAD.X R161, RZ, RZ, RZ, P5 ;  /* 0x000000ffffa17224 */ /* 0x000fe400028e06ff */
[----:B------:R-:W-:-:S03]  /*12ea60*/  IMAD.WIDE.U32.X R160, R49, -0x39c4fa40, R160, P4 ;  /* 0xc63b05c031a07825 */ /* 0x000fc600020e04a0 */
[----:B------:R-:W-:Y:S01]  /*12ea70*/  IADD3.X R165, P1, PT, R165, R160, RZ, P1, !PT ;  /* 0x000000a0a5a57210 */ /* 0x000fe20000f3e4ff */
[----:B------:R-:W-:-:S05]  /*12ea80*/  IMAD.X R160, RZ, RZ, RZ, P0 ;  /* 0x000000ffffa07224 */ /* 0x000fca00000e06ff */
[----:B------:R-:W-:-:S04]  /*12ea90*/  IADD3.X R160, P1, PT, R160, R161, RZ, P1, !PT ;  /* 0x000000a1a0a07210 */ /* 0x000fc80000f3e4ff */
[----:B------:R-:W-:-:S04]  /*12eaa0*/  IADD3.X R164, P1, PT, R165, R78, RZ, P1, !PT ;  /* 0x0000004ea5a47210 */ /* 0x000fc80000f3e4ff */
[----:B------:R-:W-:Y:S01]  /*12eab0*/  IADD3.X R165, P1, PT, R160, R79, RZ, P1, !PT ;  /* 0x0000004fa0a57210 */ /* 0x000fe20000f3e4ff */
[----:B------:R-:W-:Y:S01]  /*12eac0*/  IMAD.WIDE.U32 R160, R49, 0x17c510ea, RZ ;  /* 0x17c510ea31a07825 */ /* 0x000fe200078e00ff */
[----:B------:R-:W-:Y:S02]  /*12ead0*/  IADD3 RZ, P0, PT, R164, R154, RZ ;  /* 0x0000009aa4ff7210 */ /* 0x000fe40007f1e0ff */
[----:B------:R-:W-:Y:S01]  /*12eae0*/  IADD3.X R119, P1, PT, RZ, RZ, RZ, P1, !PT ;  /* 0x000000ffff777210 */ /* 0x000fe20000f3e4ff */
[----:B------:R-:W-:-:S04]  /*12eaf0*/  IMAD.WIDE.U32 R78, R162, 0x6ca1493b, R166 ;  /* 0x6ca1493ba24e7825 */ /* 0x000fc800078e00a6 */
[----:B------:R-:W-:-:S04]  /*12eb00*/  IMAD.WIDE.U32 R160, P4, R162, 0x1ae3a46, R160 ;  /* 0x01ae3a46a2a07825 */ /* 0x000fc800078800a0 */
[----:B------:R-:W-:Y:S01]  /*12eb10*/  IMAD.MOV.U32 R154, RZ, RZ, R161 ;  /* 0x000000ffff9a7224 */ /* 0x000fe200078e00a1 */
[----:B------:R-:W-:Y:S01]  /*12eb20*/  IADD3 R155, P5, PT, R160, R155, RZ ;  /* 0x0000009ba09b7210 */ /* 0x000fe20007fbe0ff */
[----:B------:R-:W-:Y:S02]  /*12eb30*/  IMAD.X R45, RZ, RZ, RZ, P1 ;  /* 0x000000ffff2d7224 */ /* 0x000fe400008e06ff */
[----:B------:R-:W-:Y:S01]  /*12eb40*/  IMAD.WIDE.U32 R162, R162, 0x17c510ea, R164 ;  /* 0x17c510eaa2a27825 */ /* 0x000fe200078e00a4 */
[----:B------:R-:W-:-:S03]  /*12eb50*/  IADD3.X RZ, P0, PT, R165, R155, RZ, P0, !PT ;  /* 0x0000009ba5ff7210 */ /* 0x000fc6000071e4ff */
[----:B------:R-:W-:Y:S01]  /*12eb60*/  IMAD.X R155, RZ, RZ, RZ, P4 ;  /* 0x000000ffff9b7224 */ /* 0x000fe200020e06ff */
[----:B------:R-:W-:Y:S01]  /*12eb70*/  IADD3 R160, PT, PT, R163, R160, RZ ;  /* 0x000000a0a3a07210 */ /* 0x000fe20007ffe0ff */
[----:B------:R-:W-:-:S04]  /*12eb80*/  IMAD.WIDE.U32.X R154, R49, 0x1ae3a46, R154, P5 ;  /* 0x01ae3a46319a7825 */ /* 0x000fc800028e049a */
[----:B------:R-:W-:Y:S01]  /*12eb90*/  IMAD.IADD R49, R79, 0x1, R120 ;  /* 0x000000014f317824 */ /* 0x000fe200078e0278 */
[----:B------:R-:W-:-:S04]  /*12eba0*/  IADD3.X R119, P0, PT, R119, R154, RZ, P0, !PT ;  /* 0x0000009a77777210 */ /* 0x000fc8000071e4ff */
[----:B------:R-:W-:Y:S01]  /*12ebb0*/  IADD3.X R122, P4, PT, R45, R155, RZ, P0, !PT ;  /* 0x0000009b2d7a7210 */ /* 0x000fe2000079e4ff */
[----:B------:R-:W-:-:S03]  /*12ebc0*/  IMAD.WIDE.U32 R154, R70, -0x1, RZ ;  /* 0xffffffff469a7825 */ /* 0x000fc600078e00ff */
[----:B------:R-:W-:Y:S01]  /*12ebd0*/  IADD3.X R119, P4, PT, R119, R74, RZ, P4, !PT ;  /* 0x0000004a77777210 */ /* 0x000fe2000279e4ff */
[----:B------:R-:W-:Y:S02]  /*12ebe0*/  IMAD.IADD R115, R155, 0x1, R115 ;  /* 0x000000019b737824 */ /* 0x000fe400078e0273 */
[----:B------:R-:W-:Y:S01]  /*12ebf0*/  IMAD.WIDE.U32 R116, R154, 0x1, RZ ;  /* 0x000000019a747825 */ /* 0x000fe200078e00ff */
[----:B------:R-:W-:-:S03]  /*12ec00*/  IADD3.X R122, P4, PT, R122, R75, RZ, P4, !PT ;  /* 0x0000004b7a7a7210 */ /* 0x000fc6000279e4ff */
[----:B------:R-:W-:Y:S01]  /*12ec10*/  IMAD.WIDE.U32 R44, R115, 0x1, RZ ;  /* 0x00000001732c7825 */ /* 0x000fe200078e00ff */
[----:B------:R-:W-:-:S03]  /*12ec20*/  IADD3 RZ, P0, PT, R70, R116, RZ ;  /* 0x0000007446ff7210 */ /* 0x000fc60007f1e0ff */
[----:B------:R-:W-:Y:S02]  /*12ec30*/  IMAD.IADD R70, R169, 0x1, R46 ;  /* 0x00000001a9467824 */ /* 0x000fe400078e022e */
[----:B------:R-:W-:-:S04]  /*12ec40*/  IMAD.WIDE.U32 R44, P1, R154, -0x7af74000, R44 ;  /* 0x8508c0009a2c7825 */ /* 0x000fc8000782002c */
[----:B------:R-:W-:Y:S01]  /*12ec50*/  IMAD.MOV.U32 R46, RZ, RZ, R45 ;  /* 0x000000ffff2e7224 */ /* 0x000fe200078e002d */
[----:B------:R-:W-:Y:S01]  /*12ec60*/  IADD3 R116, P5, PT, R117, R44, RZ ;  /* 0x0000002c75747210 */ /* 0x000fe20007fbe0ff */
[----:B------:R-:W-:-:S03]  /*12ec70*/  IMAD.WIDE.U32 R120, R154, 0x30000000, RZ ;  /* 0x300000009a787825 */ /* 0x000fc600078e00ff */
[----:B------:R-:W-:Y:S01]  /*12ec80*/  IADD3.X RZ, P0, PT, R47, R116, RZ, P0, !PT ;  /* 0x000000742fff7210 */ /* 0x000fe2000071e4ff */
[----:B------:R-:W-:Y:S02]  /*12ec90*/  IMAD.X R47, RZ, RZ, RZ, P1 ;  /* 0x000000ffff2f7224 */ /* 0x000fe400008e06ff */
[----:B------:R-:W-:-:S03]  /*12eca0*/  IMAD.WIDE.U32.X R46, R115, -0x7af74000, R46, P5 ;  /* 0x8508c000732e7825 */ /* 0x000fc600028e042e */
[----:B------:R-:W-:-:S04]  /*12ecb0*/  IADD3.X R45, P0, PT, RZ, R46, RZ, P0, !PT ;  /* 0x0000002eff2d7210 */ /* 0x000fc8000071e4ff */
[----:B------:R-:W-:Y:S01]  /*12ecc0*/  IADD3.X R116, P0, PT, RZ, R47, RZ, P0, !PT ;  /* 0x0000002fff747210 */ /* 0x000fe2000071e4ff */
[----:B------:R-:W-:-:S03]  /*12ecd0*/  IMAD.WIDE.U32 R46, R115, 0x30000000, RZ ;  /* 0x30000000732e7825 */ /* 0x000fc600078e00ff */
[----:B------:R-:W-:Y:S01]  /*12ece0*/  IADD3.X R44, P0, PT, R45, R152, RZ, P0, !PT ;  /* 0x000000982d2c7210 */ /* 0x000fe2000071e4ff */
[----:B------:R-:W-:-:S03]  /*12ecf0*/  IMAD.WIDE.U32 R152, R115, -0x45f6b800, RZ ;  /* 0xba09480073987825 */ /* 0x000fc600078e00ff */
[----:B------:R-:W-:Y:S01]  /*12ed00*/  IADD3 RZ, P1, PT, R44, R120, RZ ;  /* 0x000000782cff7210 */ /* 0x000fe20007f3e0ff */
[----:B------:R-:W-:Y:S01]  /*12ed10*/  IMAD.WIDE.U32 R46, P5, R154, 0x170b5d44, R46 ;  /* 0x170b5d449a2e7825 */ /* 0x000fe200078a002e */
[----:B------:R-:W-:-:S03]  /*12ed20*/  IADD3.X R45, P0, PT, R116, R71, RZ, P0, !PT ;  /* 0x00000047742d7210 */ /* 0x000fc6000071e4ff */
[----:B------:R-:W-:Y:S01]  /*12ed30*/  IMAD.X R117, RZ, RZ, RZ, P5 ;  /* 0x000000ffff757224 */ /* 0x000fe200028e06ff */
[----:B------:R-:W-:Y:S01]  /*12ed40*/  IADD3 R121, P5, PT, R46, R121, RZ ;  /* 0x000000792e797210 */ /* 0x000fe20007fbe0ff */
[----:B------:R-:W-:-:S03]  /*12ed50*/  IMAD.MOV.U32 R116, RZ, RZ, R47 ;  /* 0x000000ffff747224 */ /* 0x000fc600078e002f */
[----:B------:R-:W-:Y:S01]  /*12ed60*/  IADD3.X RZ, P1, PT, R45, R121, RZ, P1, !PT ;  /* 0x000000792dff7210 */ /* 0x000fe20000f3e4ff */
[----:B------:R-:W-:Y:S01]  /*12ed70*/  IMAD.WIDE.U32.X R116, R115, 0x170b5d44, R116, P5 ;  /* 0x170b5d4473747825 */ /* 0x000fe200028e0474 */
[----:B------:R-:W-:-:S03]  /*12ed80*/  IADD3.X R121, P0, PT, RZ, RZ, RZ, P0, !PT ;  /* 0x000000ffff797210 */ /* 0x000fc6000071e4ff */
[----:B------:R-:W-:Y:S01]  /*12ed90*/  IMAD.WIDE.U32 R152, P5, R154, 0x1ef3622f, R152 ;  /* 0x1ef3622f9a987825 */ /* 0x000fe200078a0098 */
[----:B------:R-:W-:-:S03]  /*12eda0*/  IADD3.X R121, P1, PT, R121, R116, RZ, P1, !PT ;  /* 0x0000007479797210 */ /* 0x000fc60000f3e4ff */
[----:B------:R-:W-:Y:S02]  /*12edb0*/  IMAD.X R47, RZ, RZ, RZ, P0 ;  /* 0x000000ffff2f7224 */ /* 0x000fe400000e06ff */
[----:B------:R-:W-:Y:S02]  /*12edc0*/  IMAD.X R71, RZ, RZ, RZ, P5 ;  /* 0x000000ffff477224 */ /* 0x000fe400028e06ff */
[----:B------:R-:W-:Y:S01]  /*12edd0*/  IMAD.WIDE.U32 R44, R154, 0x30000000, R44 ;  /* 0x300000009a2c7825 */ /* 0x000fe200078e002c */
[----:B------:R-:W-:-:S03]  /*12ede0*/  IADD3.X R47, P0, PT, R47, R117, RZ, P1, !PT ;  /* 0x000000752f2f7210 */ /* 0x000fc60000f1e4ff */
[----:B------:R-:W-:Y:S01]  /*12edf0*/  IMAD.WIDE.U32 R116, R154, -0x45f6b800, RZ ;  /* 0xba0948009a747825 */ /* 0x000fe200078e00ff */
[----:B------:R-:W-:-:S03]  /*12ee00*/  IADD3.X R120, P0, PT, R121, R168, RZ, P0, !PT ;  /* 0x000000a879787210 */ /* 0x000fc6000071e4ff */
[----:B------:R-:W-:Y:S01]  /*12ee10*/  IMAD.IADD R135, R45, 0x1, R46 ;  /* 0x000000012d877824 */ /* 0x000fe200078e022e */
[----:B------:R-:W-:Y:S02]  /*12ee20*/  IADD3 R117, P5, PT, R152, R117, RZ ;  /* 0x0000007598757210 */ /* 0x000fe40007fbe0ff */
[----:B------:R-:W-:Y:S01]  /*12ee30*/  IADD3.X R121, P0, PT, R47, R70, RZ, P0, !PT ;  /* 0x000000462f797210 */ /* 0x000fe2000071e4ff */
[----:B------:R-:W-:Y:S01]  /*12ee40*/  IMAD.MOV.U32 R70, RZ, RZ, R153 ;  /* 0x000000ffff467224 */ /* 0x000fe200078e0099 */
[----:B------:R-:W-:Y:S01]  /*12ee50*/  IADD3 RZ, P1, PT, R120, R116, RZ ;  /* 0x0000007478ff7210 */ /* 0x000fe20007f3e0ff */
[----:B------:R-:W-:Y:S01]  /*12ee60*/  IMAD R45, R44, -0x7af74001, -R135 ;  /* 0x8508bfff2c2d7824 */ /* 0x000fe200078e0a87 */
[----:B------:R-:W-:Y:S01]  /*12ee70*/  IADD3.X R79, P0, PT, RZ, RZ, RZ, P0, !PT ;  /* 0x000000ffff4f7210 */ /* 0x000fe2000071e4ff */
[----:B------:R-:W-:Y:S01]  /*12ee80*/  IMAD.WIDE.U32.X R70, R115, 0x1ef3622f, R70, P5 ;  /* 0x1ef3622f73467825 */ /* 0x000fe200028e0446 */
[----:B------:R-:W-:-:S03]  /*12ee90*/  IADD3.X RZ, P1, PT, R121, R117, RZ, P1, !PT ;  /* 0x0000007579ff7210 */ /* 0x000fc60000f3e4ff */
[----:B------:R-:W-:Y:S01]  /*12eea0*/  IMAD.X R47, RZ, RZ, RZ, P0 ;  /* 0x000000ffff2f7224 */ /* 0x000fe200000e06ff */
[----:B------:R-:W-:Y:S01]  /*12eeb0*/  IADD3.X R79, P1, PT, R79, R70, RZ, P1, !PT ;  /* 0x000000464f4f7210 */ /* 0x000fe20000f3e4ff */
[----:B------:R-:W-:-:S03]  /*12eec0*/  IMAD.WIDE.U32 R116, R115, 0xf5138f, RZ ;  /* 0x00f5138f73747825 */ /* 0x000fc600078e00ff */
[----:B------:R-:W-:Y:S01]  /*12eed0*/  IADD3.X R124, P0, PT, R47, R71, RZ, P1, !PT ;  /* 0x000000472f7c7210 */ /* 0x000fe20000f1e4ff */
[----:B------:R-:W-:-:S03]  /*12eee0*/  IMAD.WIDE.U32 R70, R154, 0xf5138f, RZ ;  /* 0x00f5138f9a467825 */ /* 0x000fc600078e00ff */
[----:B------:R-:W-:Y:S01]  /*12eef0*/  IADD3.X R78, P0, PT, R79, R78, RZ, P0, !PT ;  /* 0x0000004e4f4e7210 */ /* 0x000fe2000071e4ff */
[----:B------:R-:W-:-:S03]  /*12ef00*/  IMAD.WIDE.U32 R116, P5, R154, 0x1a22d9f3, R116 ;  /* 0x1a22d9f39a747825 */ /* 0x000fc600078a0074 */
[----:B------:R-:W-:Y:S01]  /*12ef10*/  IADD3 RZ, P1, PT, R78, R70, RZ ;  /* 0x000000464eff7210 */ /* 0x000fe20007f3e0ff */
[----:B------:R-:W-:Y:S01]  /*12ef20*/  IMAD.X R47, RZ, RZ, RZ, P5 ;  /* 0x000000ffff2f7224 */ /* 0x000fe200028e06ff */
[----:B------:R-:W-:Y:S01]  /*12ef30*/  IADD3 R71, P5, PT, R116, R71, RZ ;  /* 0x0000004774477210 */ /* 0x000fe20007fbe0ff */
[----:B------:R-:W-:Y:S01]  /*12ef40*/  IMAD.MOV.U32 R46, RZ, RZ, R117 ;  /* 0x000000ffff2e7224 */ /* 0x000fe200078e0075 */
[----:B------:R-:W-:Y:S01]  /*12ef50*/  IADD3.X R79, P0, PT, R124, R49, RZ, P0, !PT ;  /* 0x000000317c4f7210 */ /* 0x000fe2000071e4ff */
[----:B------:R-:W-:-:S03]  /*12ef60*/  IMAD.WIDE.U32 R120, R154, -0x45f6b800, R120 ;  /* 0xba0948009a787825 */ /* 0x000fc600078e0078 */
[----:B------:R-:W-:Y:S01]  /*12ef70*/  IADD3.X RZ, P1, PT, R79, R71, RZ, P1, !PT ;  /* 0x000000474fff7210 */ /* 0x000fe20000f3e4ff */
[----:B------:R-:W-:Y:S01]  /*12ef80*/  IMAD.WIDE.U32.X R46, R115, 0x1a22d9f3, R46, P5 ;  /* 0x1a22d9f3732e7825 */ /* 0x000fe200028e042e */
[----:B------:R-:W-:-:S03]  /*12ef90*/  IADD3.X R49, P0, PT, RZ, RZ, RZ, P0, !PT ;  /* 0x000000ffff317210 */ /* 0x000fc6000071e4ff */
[----:B------:R-:W-:Y:S01]  /*12efa0*/  IMAD.WIDE.U32 R70, R44, -0x1, RZ ;  /* 0xffffffff2c467825 */ /* 0x000fe200078e00ff */
[----:B------:R-:W-:Y:S02]  /*12efb0*/  IADD3.X R49, P1, PT, R49, R46, RZ, P1, !PT ;  /* 0x0000002e31317210 */ /* 0x000fe40000f3e4ff */
[----:B------:R-:W-:Y:S01]  /*12efc0*/  IADD3.X R117, PT, PT, RZ, RZ, RZ, P0, !PT ;  /* 0x000000ffff757210 */ /* 0x000fe200007fe4ff */
[----:B------:R-:W-:Y:S02]  /*12efd0*/  IMAD.IADD R71, R71, 0x1, R45 ;  /* 0x0000000147477824 */ /* 0x000fe400078e022d */
[----:B------:R-:W-:Y:S01]  /*12efe0*/  IMAD.IADD R152, R121, 0x1, R152 ;  /* 0x0000000179987824 */ /* 0x000fe200078e0298 */
[----:B------:R-:W-:Y:S01]  /*12eff0*/  IADD3.X R117, P5, PT, R117, R47, RZ, P1, !PT ;  /* 0x0000002f75757210 */ /* 0x000fe20000fbe4ff */
[----:B------:R-:W-:-:S03]  /*12f000*/  IMAD.WIDE.U32 R46, R70, 0x1, RZ ;  /* 0x00000001462e7825 */ /* 0x000fc600078e00ff */
[----:B------:R-:W-:Y:S01]  /*12f010*/  IADD3.X R162, P5, PT, R49, R162, RZ, P5, !PT ;  /* 0x000000a231a27210 */ /* 0x000fe20002fbe4ff */
[----:B------:R-:W-:Y:S01]  /*12f020*/  IMAD.WIDE.U32 R78, R154, 0xf5138f, R78 ;  /* 0x00f5138f9a4e7825 */ /* 0x000fe200078e004e */
[----:B------:R-:W-:Y:S02]  /*12f030*/  IADD3 RZ, P0, PT, R44, R46, RZ ;  /* 0x0000002e2cff7210 */ /* 0x000fe40007f1e0ff */
[----:B------:R-:W-:Y:S01]  /*12f040*/  IADD3.X R49, P2, PT, R41, R118, RZ, P2, !PT ;  /* 0x0000007629317210 */ /* 0x000fe2000175e4ff */
[----:B------:R-:W-:-:S03]  /*12f050*/  IMAD.WIDE.U32 R44, R71, 0x1, RZ ;  /* 0x00000001472c7825 */ /* 0x000fc600078e00ff */
[----:B------:R-:W-:Y:S01]  /*12f060*/  IADD3.X R41, P2, PT, RZ, RZ, RZ, P2, !PT ;  /* 0x000000ffff297210 */ /* 0x000fe2000175e4ff */
[C-C-:B------:R-:W-:Y:S02]  /*12f070*/  IMAD R46, R70.reuse, -0x7af74000, R44.reuse ;  /* 0x8508c000462e7824 */ /* 0x140fe400078e022c */
[----:B------:R-:W-:-:S04]  /*12f080*/  IMAD.WIDE.U32 R44, P1, R70, -0x7af74000, R44 ;  /* 0x8508c000462c7825 */ /* 0x000fc8000782002c */
[C---:B------:R-:W-:Y:S01]  /*12f090*/  IMAD.IADD R46, R47.reuse, 0x1, R46 ;  /* 0x000000012f2e7824 */ /* 0x040fe200078e022e */
[----:B------:R-:W-:Y:S01]  /*12f0a0*/  IADD3 RZ, P6, PT, R47, R44, RZ ;  /* 0x0000002c2fff7210 */ /* 0x000fe20007fde0ff */
[----:B------:R-:W-:-:S03]  /*12f0b0*/  IMAD.X R47, RZ, RZ, RZ, P1 ;  /* 0x000000ffff2f7224 */ /* 0x000fc600008e06ff */
[----:B------:R-:W-:Y:S01]  /*12f0c0*/  IADD3.X RZ, P0, PT, R135, R46, RZ, P0, !PT ;  /* 0x0000002e87ff7210 */ /* 0x000fe2000071e4ff */
[----:B------:R-:W-:Y:S02]  /*12f0d0*/  IMAD.MOV.U32 R46, RZ, RZ, R45 ;  /* 0x000000ffff2e7224 */ /* 0x000fe400078e002d */
[----:B------:R-:W-:-:S04]  /*12f0e0*/  IMAD.WIDE.U32 R44, R71, 0x30000000, RZ ;  /* 0x30000000472c7825 */ /* 0x000fc800078e00ff */
[----:B------:R-:W-:-:S04]  /*12f0f0*/  IMAD.WIDE.U32.X R46, R71, -0x7af74000, R46, P6 ;  /* 0x8508c000472e7825 */ /* 0x000fc800030e042e */
[----:B------:R-:W-:Y:S01]  /*12f100*/  IMAD R124, R70, 0x170b5d44, R44 ;  /* 0x170b5d44467c7824 */ /* 0x000fe200078e022c */
[----:B------:R-:W-:Y:S01]  /*12f110*/  IADD3.X R121, P0, PT, RZ, R46, RZ, P0, !PT ;  /* 0x0000002eff797210 */ /* 0x000fe2000071e4ff */
[----:B------:R-:W-:-:S03]  /*12f120*/  IMAD.IADD R135, R79, 0x1, R116 ;  /* 0x000000014f877824 */ /* 0x000fc600078e0274 */
[----:B------:R-:W-:-:S04]  /*12f130*/  IADD3.X R47, P0, PT, RZ, R47, RZ, P0, !PT ;  /* 0x0000002fff2f7210 */ /* 0x000fc8000071e4ff */
[----:B------:R-:W-:-:S04]  /*12f140*/  IADD3.X R120, P0, PT, R121, R120, RZ, P0, !PT ;  /* 0x0000007879787210 */ /* 0x000fc8000071e4ff */
[----:B------:R-:W-:Y:S01]  /*12f150*/  IADD3.X R121, P1, PT, R47, R152, RZ, P0, !PT ;  /* 0x000000982f797210 */ /* 0x000fe2000073e4ff */
[----:B------:R-:W-:-:S04]  /*12f160*/  IMAD.WIDE.U32 R44, P0, R70, 0x170b5d44, R44 ;  /* 0x170b5d44462c7825 */ /* 0x000fc8000780002c */
[----:B------:R-:W-:-:S04]  /*12f170*/  IMAD.WIDE.U32 R152, R70, 0x30000000, RZ ;  /* 0x3000000046987825 */ /* 0x000fc800078e00ff */
[----:B------:R-:W-:Y:S01]  /*12f180*/  IMAD.X R47, RZ, RZ, RZ, P0 ;  /* 0x000000ffff2f7224 */ /* 0x000fe200000e06ff */
[----:B------:R-:W-:Y:S01]  /*12f190*/  IADD3 RZ, P0, PT, R44, R153, RZ ;  /* 0x000000992cff7210 */ /* 0x000fe20007f1e0ff */
[----:B------:R-:W-:Y:S02]  /*12f1a0*/  IMAD.MOV.U32 R46, RZ, RZ, R45 ;  /* 0x000000ffff2e7224 */ /* 0x000fe400078e002d */
[----:B------:R-:W-:Y:S01]  /*12f1b0*/  IMAD.IADD R45, R124, 0x1, R153 ;  /* 0x000000017c2d7824 */ /* 0x000fe200078e0299 */
[----:B------:R-:W-:Y:S01]  /*12f1c0*/  IADD3.X R153, P1, PT, RZ, RZ, RZ, P1, !PT ;  /* 0x000000ffff997210 */ /* 0x000fe20000f3e4ff */
[----:B------:R-:W-:Y:S01]  /*12f1d0*/  IMAD.WIDE.U32.X R46, R71, 0x170b5d44, R46, P0 ;  /* 0x170b5d44472e7825 */ /* 0x000fe200000e042e */
[----:B------:R-:W-:-:S04]  /*12f1e0*/  IADD3 RZ, P0, PT, R120, R152, RZ ;  /* 0x0000009878ff7210 */ /* 0x000fc80007f1e0ff */
[----:B------:R-:W-:Y:S01]  /*12f1f0*/  IADD3.X RZ, P0, PT, R121, R45, RZ, P0, !PT ;  /* 0x0000002d79ff7210 */ /* 0x000fe2000071e4ff */
[----:B------:R-:W-:Y:S02]  /*12f200*/  IMAD.X R45, RZ, RZ, RZ, P1 ;  /* 0x000000ffff2d7224 */ /* 0x000fe400008e06ff */
[----:B------:R-:W-:Y:S01]  /*12f210*/  IMAD.WIDE.U32 R120, R70, 0x30000000, R120 ;  /* 0x3000000046787825 */ /* 0x000fe200078e0078 */
[----:B------:R-:W-:-:S03]  /*12f220*/  IADD3.X R153, P0, PT, R153, R46, RZ, P0, !PT ;  /* 0x0000002e99997210 */ /* 0x000fc6000071e4ff */
[----:B------:R-:W-:Y:S01]  /*12f230*/  IMAD.IADD R121, R121, 0x1, R124 ;  /* 0x0000000179797824 */ /* 0x000fe200078e027c */
[----:B------:R-:W-:Y:S01]  /*12f240*/  IADD3.X R126, P1, PT, R45, R47, RZ, P0, !PT ;  /* 0x0000002f2d7e7210 */ /* 0x000fe2000073e4ff */
[----:B------:R-:W-:-:S03]  /*12f250*/  IMAD.WIDE.U32 R44, R71, -0x45f6b800, RZ ;  /* 0xba094800472c7825 */ /* 0x000fc600078e00ff */
[----:B------:R-:W-:Y:S01]  /*12f260*/  IADD3.X R152, P1, PT, R153, R78, RZ, P1, !PT ;  /* 0x0000004e99987210 */ /* 0x000fe20000f3e4ff */
[C-C-:B------:R-:W-:Y:S02]  /*12f270*/  IMAD R137, R70.reuse, 0x1ef3622f, R44.reuse ;  /* 0x1ef3622f46897824 */ /* 0x140fe400078e022c */
[----:B------:R-:W-:Y:S01]  /*12f280*/  IMAD.WIDE.U32 R44, P0, R70, 0x1ef3622f, R44 ;  /* 0x1ef3622f462c7825 */ /* 0x000fe2000780002c */
[----:B------:R-:W-:-:S03]  /*12f290*/  IADD3.X R153, P1, PT, R126, R135, RZ, P1, !PT ;  /* 0x000000877e997210 */ /* 0x000fc60000f3e4ff */
[----:B------:R-:W-:-:S04]  /*12f2a0*/  IMAD.WIDE.U32 R78, R70, -0x45f6b800, RZ ;  /* 0xba094800464e7825 */ /* 0x000fc800078e00ff */
[----:B------:R-:W-:Y:S01]  /*12f2b0*/  IMAD.X R47, RZ, RZ, RZ, P0 ;  /* 0x000000ffff2f7224 */ /* 0x000fe200000e06ff */
[----:B------:R-:W-:Y:S01]  /*12f2c0*/  IADD3 RZ, P0, PT, R44, R79, RZ ;  /* 0x0000004f2cff7210 */ /* 0x000fe20007f1e0ff */
[----:B------:R-:W-:Y:S01]  /*12f2d0*/  IMAD.MOV.U32 R46, RZ, RZ, R45 ;  /* 0x000000ffff2e7224 */ /* 0x000fe200078e002d */
[----:B------:R-:W-:Y:S01]  /*12f2e0*/  IADD3.X R44, P3, PT, R83, R76, RZ, P3, !PT ;  /* 0x0000004c532c7210 */ /* 0x000fe20001f7e4ff */
[----:B------:R-:W-:Y:S02]  /*12f2f0*/  IMAD.IADD R45, R137, 0x1, R79 ;  /* 0x00000001892d7824 */ /* 0x000fe400078e024f */
[----:B------:R-:W-:Y:S01]  /*12f300*/  IMAD.WIDE.U32.X R46, R71, 0x1ef3622f, R46, P0 ;  /* 0x1ef3622f472e7825 */ /* 0x000fe200000e042e */
[----:B------:R-:W-:-:S03]  /*12f310*/  IADD3 RZ, P0, PT, R152, R78, RZ ;  /* 0x0000004e98ff7210 */ /* 0x000fc60007f1e0ff */
[----:B------:R-:W-:Y:S01]  /*12f320*/  IMAD.WIDE.U32 R76, R52, R143, RZ ;  /* 0x0000008f344c7225 */ /* 0x000fe200078e00ff */
[----:B------:R-:W-:Y:S02]  /*12f330*/  IADD3.X RZ, P0, PT, R153, R45, RZ, P0, !PT ;  /* 0x0000002d99ff7210 */ /* 0x000fe4000071e4ff */
[----:B------:R-:W-:Y:S01]  /*12f340*/  IADD3.X R45, P1, PT, RZ, RZ, RZ, P1, !PT ;  /* 0x000000ffff2d7210 */ /* 0x000fe20000f3e4ff */
[----:B------:R-:W-:-:S03]  /*12f350*/  IMAD.WIDE.U32 R152, R70, -0x45f6b800, R152 ;  /* 0xba09480046987825 */ /* 0x000fc600078e0098 */
[----:B------:R-:W-:Y:S01]  /*12f360*/  IADD3.X R45, P0, PT, R45, R46, RZ, P0, !PT ;  /* 0x0000002e2d2d7210 */ /* 0x000fe2000071e4ff */
[----:B------:R-:W-:Y:S02]  /*12f370*/  IMAD.X R46, RZ, RZ, RZ, P1 ;  /* 0x000000ffff2e7224 */ /* 0x000fe400008e06ff */
[----:B------:R-:W-:-:S03]  /*12f380*/  IMAD.IADD R137, R153, 0x1, R137 ;  /* 0x0000000199897824 */ /* 0x000fc600078e0289 */
[----:B------:R-:W-:Y:S02]  /*12f390*/  IADD3.X R78, P1, PT, R46, R47, RZ, P0, !PT ;  /* 0x0000002f2e4e7210 */ /* 0x000fe4000073e4ff */
[----:B------:R-:W-:Y:S01]  /*12f3a0*/  IADD3.X R163, P0, PT, R117, R160, RZ, P5, !PT ;  /* 0x000000a075a37210 */ /* 0x000fe20002f1e4ff */
[----:B------:R-:W-:-:S03]  /*12f3b0*/  IMAD.WIDE.U32 R160, R115, 0x6ca1493b, RZ ;  /* 0x6ca1493b73a07825 */ /* 0x000fc600078e00ff */
[----:B------:R-:W-:Y:S01]  /*12f3c0*/  IADD3.X R135, P0, PT, RZ, RZ, RZ, P0, !PT ;  /* 0x000000ffff877210 */ /* 0x000fe2000071e4ff */
[----:B------:R-:W-:-:S04]  /*12f3d0*/  IMAD.WIDE.U32 R116, R154, 0x6ca1493b, RZ ;  /* 0x6ca1493b9a747825 */ /* 0x000fc800078e00ff */
[----:B------:R-:W-:-:S04]  /*12f3e0*/  IMAD.WIDE.U32 R46, P5, R154, -0x39c4fa40, R160 ;  /* 0xc63b05c09a2e7825 */ /* 0x000fc800078a00a0 */
[----:B------:R-:W-:Y:S01]  /*12f3f0*/  IMAD.X R165, RZ, RZ, RZ, P5 ;  /* 0x000000ffffa57224 */ /* 0x000fe200028e06ff */
[----:B------:R-:W-:Y:S01]  /*12f400*/  IADD3 RZ, P5, PT, R46, R117, RZ ;  /* 0x000000752eff7210 */ /* 0x000fe20007fbe0ff */
[----:B------:R-:W-:Y:S02]  /*12f410*/  IMAD.MOV.U32 R164, RZ, RZ, R47 ;  /* 0x000000ffffa47224 */ /* 0x000fe400078e002f */
[----:B------:R-:W-:Y:S02]  /*12f420*/  IMAD R161, R154, -0x39c4fa40, R160 ;  /* 0xc63b05c09aa17824 */ /* 0x000fe400078e02a0 */
[----:B------:R-:W-:Y:S01]  /*12f430*/  IMAD.WIDE.U32.X R46, R115, -0x39c4fa40, R164, P5 ;  /* 0xc63b05c0732e7825 */ /* 0x000fe200028e04a4 */
[----:B------:R-:W-:-:S03]  /*12f440*/  IADD3 RZ, P5, PT, R48, R80, RZ ;  /* 0x0000005030ff7210 */ /* 0x000fc60007fbe0ff */
[----:B------:R-:W-:Y:S01]  /*12f450*/  IMAD.X R79, RZ, RZ, RZ, P0 ;  /* 0x000000ffff4f7224 */ /* 0x000fe200000e06ff */
[----:B------:R-:W-:Y:S01]  /*12f460*/  IADD3 RZ, P0, PT, R162, R116, RZ ;  /* 0x00000074a2ff7210 */ /* 0x000fe20007f1e0ff */
[----:B------:R-:W-:Y:S01]  /*12f470*/  IMAD.IADD R117, R161, 0x1, R117 ;  /* 0x00000001a1757824 */ /* 0x000fe200078e0275 */
[----:B------:R-:W-:Y:S01]  /*12f480*/  IADD3.X RZ, P5, PT, R49, R73, RZ, P5, !PT ;  /* 0x0000004931ff7210 */ /* 0x000fe20002fbe4ff */
[----:B------:R-:W-:-:S03]  /*12f490*/  IMAD.WIDE.U32 R164, R70, 0x6ca1493b, RZ ;  /* 0x6ca1493b46a47825 */ /* 0x000fc600078e00ff */
[----:B------:R-:W-:Y:S01]  /*12f4a0*/  IADD3.X RZ, P0, PT, R163, R117, RZ, P0, !PT ;  /* 0x00000075a3ff7210 */ /* 0x000fe2000071e4ff */
[----:B------:R-:W-:Y:S01]  /*12f4b0*/  IMAD.WIDE.U32 R162, R154, 0x6ca1493b, R162 ;  /* 0x6ca1493b9aa27825 */ /* 0x000fe200078e00a2 */
[----:B------:R-:W-:Y:S02]  /*12f4c0*/  IADD3.X R41, P5, PT, R41, R84, RZ, P5, !PT ;  /* 0x0000005429297210 */ /* 0x000fe40002fbe4ff */
[----:B------:R-:W-:Y:S01]  /*12f4d0*/  IADD3.X R80, P0, PT, R135, R46, RZ, P0, !PT ;  /* 0x0000002e87507210 */ /* 0x000fe2000071e4ff */
[----:B------:R-:W-:Y:S01]  /*12f4e0*/  IMAD.IADD R161, R163, 0x1, R161 ;  /* 0x00000001a3a17824 */ /* 0x000fe200078e02a1 */
[----:B------:R-:W-:Y:S01]  /*12f4f0*/  IADD3.X R83, PT, PT, R85, RZ, RZ, P5, P2 ;  /* 0x000000ff55537210 */ /* 0x000fe20002fe44ff */
[----:B------:R-:W-:Y:S01]  /*12f500*/  IMAD.WIDE.U32 R84, R51, R143, RZ ;  /* 0x0000008f33547225 */ /* 0x000fe200078e00ff */
[----:B------:R-:W-:Y:S02]  /*12f510*/  IADD3.X R73, P0, PT, R79, R47, RZ, P0, !PT ;  /* 0x0000002f4f497210 */ /* 0x000fe4000071e4ff */
[----:B------:R-:W-:Y:S01]  /*12f520*/  IADD3.X R74, P1, PT, R45, R162, RZ, P1, !PT ;  /* 0x000000a22d4a7210 */ /* 0x000fe20000f3e4ff */
[----:B------:R-:W-:Y:S01]  /*12f530*/  IMAD.WIDE.U32 R46, P2, R51, R144, R76 ;  /* 0x00000090332e7225 */ /* 0x000fe2000784004c */
[----:B------:R-:W-:-:S02]  /*12f540*/  IADD3 RZ, P5, PT, R44, R84, RZ ;  /* 0x000000542cff7210 */ /* 0x000fc40007fbe0ff */
[----:B------:R-:W-:Y:S01]  /*12f550*/  IADD3.X R45, P3, PT, R81, R156, RZ, P3, !PT ;  /* 0x0000009c512d7210 */ /* 0x000fe20001f7e4ff */
[----:B------:R-:W-:Y:S01]  /*12f560*/  IMAD.X R77, RZ, RZ, RZ, P2 ;  /* 0x000000ffff4d7224 */ /* 0x000fe200010e06ff */
[----:B------:R-:W-:Y:S01]  /*12f570*/  IADD3 R79, P2, PT, R46, R85, RZ ;  /* 0x000000552e4f7210 */ /* 0x000fe20007f5e0ff */
[----:B------:R-:W-:Y:S01]  /*12f580*/  IMAD.WIDE.U32 R84, R71, 0xf5138f, RZ ;  /* 0x00f5138f47547825 */ /* 0x000fe200078e00ff */
[----:B------:R-:W-:Y:S02]  /*12f590*/  IADD3.X R141, P3, PT, RZ, RZ, RZ, P3, !PT ;  /* 0x000000ffff8d7210 */ /* 0x000fe40001f7e4ff */
[----:B------:R-:W-:Y:S01]  /*12f5a0*/  IADD3.X R75, P1, PT, R78, R161, RZ, P1, !PT ;  /* 0x000000a14e4b7210 */ /* 0x000fe20000f3e4ff */
[----:B------:R-:W-:Y:S02]  /*12f5b0*/  IMAD.MOV.U32 R76, RZ, RZ, R47 ;  /* 0x000000ffff4c7224 */ /* 0x000fe400078e002f */
[----:B------:R-:W-:Y:S02]  /*12f5c0*/  IMAD R47, R70, 0x1a22d9f3, R84 ;  /* 0x1a22d9f3462f7824 */ /* 0x000fe400078e0254 */
[----:B------:R-:W-:-:S04]  /*12f5d0*/  IMAD.WIDE.U32.X R116, R52, R144, R76, P2 ;  /* 0x0000009034747225 */ /* 0x000fc800010e044c */
[----:B------:R-:W-:-:S04]  /*12f5e0*/  IMAD.WIDE.U32 R76, R70, 0xf5138f, RZ ;  /* 0x00f5138f464c7825 */ /* 0x000fc800078e00ff */
[----:B------:R-:W-:-:S04]  /*12f5f0*/  IMAD.WIDE.U32 R84, P6, R70, 0x1a22d9f3, R84 ;  /* 0x1a22d9f346547825 */ /* 0x000fc800078c0054 */
[----:B------:R-:W-:Y:S01]  /*12f600*/  IMAD.X R135, RZ, RZ, RZ, P3 ;  /* 0x000000ffff877224 */ /* 0x000fe200018e06ff */
[----:B------:R-:W-:Y:S01]  /*12f610*/  IADD3 RZ, P3, PT, R74, R76, RZ ;  /* 0x0000004c4aff7210 */ /* 0x000fe20007f7e0ff */
[----:B------:R-:W-:Y:S01]  /*12f620*/  IMAD.X R81, RZ, RZ, RZ, P6 ;  /* 0x000000ffff517224 */ /* 0x000fe200030e06ff */
[----:B------:R-:W-:Y:S01]  /*12f630*/  IADD3 RZ, P2, PT, R84, R77, RZ ;  /* 0x0000004d54ff7210 */ /* 0x000fe20007f5e0ff */
[----:B------:R-:W-:Y:S01]  /*12f640*/  IMAD.IADD R139, R47, 0x1, R77 ;  /* 0x000000012f8b7824 */ /* 0x000fe200078e024d */
[----:B------:R-:W-:Y:S01]  /*12f650*/  IADD3.X R76, P6, PT, R80, R119, RZ, P0, !PT ;  /* 0x00000077504c7210 */ /* 0x000fe200007de4ff */
[----:B------:R-:W-:Y:S01]  /*12f660*/  IMAD.MOV.U32 R80, RZ, RZ, R85 ;  /* 0x000000ffff507224 */ /* 0x000fe200078e0055 */
[----:B------:R-:W-:Y:S01]  /*12f670*/  IADD3.X RZ, P0, PT, R45, R79, RZ, P5, !PT ;  /* 0x0000004f2dff7210 */ /* 0x000fe20002f1e4ff */
[----:B------:R-:W-:Y:S01]  /*12f680*/  IMAD.WIDE.U32 R118, R52, R145, RZ ;  /* 0x0000009134767225 */ /* 0x000fe200078e00ff */
[----:B------:R-:W-:Y:S02]  /*12f690*/  IADD3.X RZ, P3, PT, R75, R139, RZ, P3, !PT ;  /* 0x0000008b4bff7210 */ /* 0x000fe40001f7e4ff */
[----:B------:R-:W-:Y:S01]  /*12f6a0*/  IADD3.X R141, P0, PT, R141, R116, RZ, P0, !PT ;  /* 0x000000748d8d7210 */ /* 0x000fe2000071e4ff */
[----:B------:R-:W-:Y:S01]  /*12f6b0*/  IMAD.WIDE.U32 R78, R50, R147, R42 ;  /* 0x00000093324e7225 */ /* 0x000fe200078e002a */
[----:B------:R-:W-:-:S02]  /*12f6c0*/  IADD3.X R77, P5, PT, R73, R122, RZ, P6, !PT ;  /* 0x0000007a494d7210 */ /* 0x000fc400037be4ff */
[----:B------:R-:W-:Y:S01]  /*12f6d0*/  IADD3.X R43, P0, PT, R135, R117, RZ, P0, !PT ;  /* 0x00000075872b7210 */ /* 0x000fe2000071e4ff */
[----:B------:R-:W-:Y:S01]  /*12f6e0*/  IMAD.WIDE.U32.X R84, R71, 0x1a22d9f3, R80, P2 ;  /* 0x1a22d9f347547825 */ /* 0x000fe200010e0450 */
[----:B------:R-:W-:Y:S02]  /*12f6f0*/  IADD3.X R139, P2, PT, RZ, RZ, RZ, P1, !PT ;  /* 0x000000ffff8b7210 */ /* 0x000fe40000f5e4ff */
[----:B------:R-:W-:Y:S01]  /*12f700*/  IADD3 R126, PT, PT, R79, R72, RZ ;  /* 0x000000484f7e7210 */ /* 0x000fe20007ffe0ff */
[----:B------:R-:W-:Y:S01]  /*12f710*/  IMAD.WIDE.U32 R72, P6, R51, R146, R118 ;  /* 0x0000009233487225 */ /* 0x000fe200078c0076 */
[----:B------:R-:W-:-:S03]  /*12f720*/  IADD3.X R139, P1, PT, R139, R84, RZ, P3, !PT ;  /* 0x000000548b8b7210 */ /* 0x000fc60001f3e4ff */
[----:B------:R-:W-:Y:S01]  /*12f730*/  IMAD.X R79, RZ, RZ, RZ, P2 ;  /* 0x000000ffff4f7224 */ /* 0x000fe200010e06ff */
[----:B------:R-:W-:Y:S01]  /*12f740*/  IADD3.X R42, P2, PT, R141, R78, RZ, P0, !PT ;  /* 0x0000004e8d2a7210 */ /* 0x000fe2000075e4ff */
[----:B------:R-:W-:-:S03]  /*12f750*/  IMAD.WIDE.U32 R80, R51, R145, RZ ;  /* 0x0000009133507225 */ /* 0x000fc600078e00ff */
[----:B------:R-:W-:Y:S01]  /*12f760*/  IADD3.X R122, P1, PT, R79, R85, RZ, P1, !PT ;  /* 0x000000554f7a7210 */ /* 0x000fe20000f3e4ff */
[----:B------:R-:W-:Y:S01]  /*12f770*/  IMAD.WIDE.U32 R116, R115, 0x17c510ea, RZ ;  /* 0x17c510ea73747825 */ /* 0x000fe200078e00ff */
[----:B------:R-:W-:Y:S02]  /*12f780*/  IADD3 R135, P0, PT, R72, R81, RZ ;  /* 0x0000005148877210 */ /* 0x000fe40007f1e0ff */
[----:B------:R-:W-:Y:S01]  /*12f790*/  IADD3 RZ, P3, PT, R42, R80, RZ ;  /* 0x000000502aff7210 */ /* 0x000fe20007f7e0ff */
[----:B------:R-:W-:Y:S02]  /*12f7a0*/  IMAD.X R79, RZ, RZ, RZ, P6 ;  /* 0x000000ffff4f7224 */ /* 0x000fe400030e06ff */
[----:B------:R-:W-:Y:S02]  /*12f7b0*/  IMAD.MOV.U32 R78, RZ, RZ, R73 ;  /* 0x000000ffff4e7224 */ /* 0x000fe400078e0049 */
[C---:B------:R-:W-:Y:S02]  /*12f7c0*/  IMAD R119, R120.reuse, -0x7af74001, -R121 ;  /* 0x8508bfff78777824 */ /* 0x040fe400078e0a79 */
[----:B------:R-:W-:-:S04]  /*12f7d0*/  IMAD.WIDE.U32 R84, R120, -0x1, RZ ;  /* 0xffffffff78547825 */ /* 0x000fc800078e00ff */
[----:B------:R-:W-:-:S04]  /*12f7e0*/  IMAD.WIDE.U32.X R78, R52, R146, R78, P0 ;  /* 0x00000092344e7225 */ /* 0x000fc800000e044e */
[C-C-:B------:R-:W-:Y:S02]  /*12f7f0*/  IMAD R73, R154.reuse, 0x1ae3a46, R116.reuse ;  /* 0x01ae3a469a497824 */ /* 0x140fe400078e0274 */
[----:B------:R-:W-:-:S04]  /*12f800*/  IMAD.WIDE.U32 R116, P0, R154, 0x1ae3a46, R116 ;  /* 0x01ae3a469a747825 */ /* 0x000fc80007800074 */
[----:B------:R-:W-:-:S04]  /*12f810*/  IMAD.WIDE.U32 R80, R154, 0x17c510ea, R76 ;  /* 0x17c510ea9a507825 */ /* 0x000fc800078e004c */
[----:B------:R-:W-:Y:S01]  /*12f820*/  IMAD.WIDE.U32 R154, R154, 0x17c510ea, RZ ;  /* 0x17c510ea9a9a7825 */ /* 0x000fe200078e00ff */
[----:B------:R-:W-:Y:S02]  /*12f830*/  IADD3.X R80, P1, PT, R139, R80, RZ, P1, !PT ;  /* 0x000000508b507210 */ /* 0x000fe40000f3e4ff */
[----:B------:R-:W-:Y:S01]  /*12f840*/  IADD3.X R139, P5, PT, RZ, RZ, RZ, P5, !PT ;  /* 0x000000ffff8b7210 */ /* 0x000fe20002fbe4ff */
[----:B------:R-:W-:Y:S02]  /*12f850*/  IMAD.IADD R85, R85, 0x1, R119 ;  /* 0x0000000155557824 */ /* 0x000fe400078e0277 */
[----:B------:R-:W-:Y:S01]  /*12f860*/  IMAD.X R163, RZ, RZ, RZ, P0 ;  /* 0x000000ffffa37224 */ /* 0x000fe200000e06ff */
[----:B------:R-:W-:Y:S01]  /*12f870*/  IADD3 RZ, P0, PT, R116, R155, RZ ;  /* 0x0000009b74ff7210 */ /* 0x000fe20007f1e0ff */
[----:B------:R-:W-:-:S04]  /*12f880*/  IMAD.WIDE.U32 R156, R85, 0x1, RZ ;  /* 0x00000001559c7825 */ /* 0x000fc800078e00ff */
[----:B------:R-:W-:Y:S02]  /*12f890*/  IMAD.MOV.U32 R162, RZ, RZ, R117 ;  /* 0x000000ffffa27224 */ /* 0x000fe400078e0075 */
[----:B------:R-:W-:-:S04]  /*12f8a0*/  IMAD.WIDE.U32 R160, R84, 0x1, RZ ;  /* 0x0000000154a07825 */ /* 0x000fc800078e00ff */
[----:B------:R-:W-:-:S04]  /*12f8b0*/  IMAD.WIDE.U32.X R162, R115, 0x1ae3a46, R162, P0 ;  /* 0x01ae3a4673a27825 */ /* 0x000fc800000e04a2 */
[----:B------:R-:W-:-:S04]  /*12f8c0*/  IMAD.WIDE.U32 R116, P0, R84, -0x7af74000, R156 ;  /* 0x8508c00054747825 */ /* 0x000fc8000780009c */
[----:B------:R-:W-:Y:S01]  /*12f8d0*/  IMAD.X R119, RZ, RZ, RZ, P0 ;  /* 0x000000ffff777224 */ /* 0x000fe200000e06ff */
[----:B------:R-:W-:Y:S01]  /*12f8e0*/  IADD3 RZ, P0, PT, R161, R116, RZ ;  /* 0x00000074a1ff7210 */ /* 0x000fe20007f1e0ff */
[----:B------:R-:W-:Y:S02]  /*12f8f0*/  IMAD.MOV.U32 R118, RZ, RZ, R117 ;  /* 0x000000ffff767224 */ /* 0x000fe400078e0075 */
[----:B------:R-:W-:Y:S02]  /*12f900*/  IMAD.IADD R155, R73, 0x1, R155 ;  /* 0x00000001499b7824 */ /* 0x000fe400078e029b */
[----:B------:R-:W-:Y:S01]  /*12f910*/  IMAD.WIDE.U32.X R118, R85, -0x7af74000, R118, P0 ;  /* 0x8508c00055767825 */ /* 0x000fe200000e0476 */
[----:B------:R-:W-:-:S03]  /*12f920*/  IADD3 RZ, P0, PT, R76, R154, RZ ;  /* 0x0000009a4cff7210 */ /* 0x000fc60007f1e0ff */
[----:B------:R-:W-:Y:S01]  /*12f930*/  IMAD.WIDE.U32 R116, R52, R147, RZ ;  /* 0x0000009334747225 */ /* 0x000fe200078e00ff */
[----:B------:R-:W-:-:S03]  /*12f940*/  IADD3.X RZ, P0, PT, R77, R155, RZ, P0, !PT ;  /* 0x0000009b4dff7210 */ /* 0x000fc6000071e4ff */
[----:B------:R-:W-:Y:S01]  /*12f950*/  IMAD.WIDE.U32 R154, R71, 0x6ca1493b, RZ ;  /* 0x6ca1493b479a7825 */ /* 0x000fe200078e00ff */
[----:B------:R-:W-:-:S03]  /*12f960*/  IADD3.X R139, P0, PT, R139, R162, RZ, P0, !PT ;  /* 0x000000a28b8b7210 */ /* 0x000fc6000071e4ff */
[----:B------:R-:W-:-:S04]  /*12f970*/  IMAD.WIDE.U32 R116, P6, R51, R148, R116 ;  /* 0x0000009433747225 */ /* 0x000fc800078c0074 */
[----:B------:R-:W-:Y:S02]  /*12f980*/  IMAD.X R157, RZ, RZ, RZ, P6 ;  /* 0x000000ffff9d7224 */ /* 0x000fe400030e06ff */
[----:B------:R-:W-:-:S04]  /*12f990*/  IMAD.WIDE.U32 R76, P6, R70, -0x39c4fa40, R154 ;  /* 0xc63b05c0464c7825 */ /* 0x000fc800078c009a */
[----:B------:R-:W-:Y:S02]  /*12f9a0*/  IMAD.IADD R73, R81, 0x1, R73 ;  /* 0x0000000151497824 */ /* 0x000fe400078e0249 */
[----:B------:R-:W-:Y:S01]  /*12f9b0*/  IMAD R115, R70, -0x39c4fa40, R154 ;  /* 0xc63b05c046737824 */ /* 0x000fe200078e029a */
[----:B------:R-:W-:Y:S01]  /*12f9c0*/  MOV R154, R77 ;  /* 0x0000004d009a7202 */ /* 0x000fe20000000f00 */
[----:B------:R-:W-:Y:S02]  /*12f9d0*/  IMAD R81, R84, -0x7af74000, R156 ;  /* 0x8508c00054517824 */ /* 0x000fe400078e029c */
[----:B------:R-:W-:Y:S01]  /*12f9e0*/  IMAD.X R77, RZ, RZ, RZ, P5 ;  /* 0x000000ffff4d7224 */ /* 0x000fe200028e06ff */
[----:B------:R-:W-:Y:S01]  /*12f9f0*/  IADD3 RZ, P5, PT, R120, R160, RZ ;  /* 0x000000a078ff7210 */ /* 0x000fe20007fbe0ff */
[----:B------:R-:W-:Y:S02]  /*12fa00*/  IMAD.IADD R160, R161, 0x1, R81 ;  /* 0x00000001a1a07824 */ /* 0x000fe400078e0251 */
[----:B------:R-:W-:Y:S01]  /*12fa10*/  IMAD.X R155, RZ, RZ, RZ, P6 ;  /* 0x000000ffff9b7224 */ /* 0x000fe200030e06ff */
[----:B------:R-:W-:Y:S01]  /*12fa20*/  IADD3.X R43, P6, PT, R43, R126, RZ, P2, !PT ;  /* 0x0000007e2b2b7210 */ /* 0x000fe200017de4ff */
[----:B------:R-:W-:Y:S01]  /*12fa30*/  IMAD.WIDE.U32 R48, R50, R149, R48 ;  /* 0x0000009532307225 */ /* 0x000fe200078e0030 */
[----:B------:R-:W-:-:S02]  /*12fa40*/  IADD3.X RZ, P5, PT, R121, R160, RZ, P5, !PT ;  /* 0x000000a079ff7210 */ /* 0x000fc40002fbe4ff */
[----:B------:R-:W-:Y:S01]  /*12fa50*/  IADD3.X R167, P6, PT, RZ, RZ, RZ, P6, !PT ;  /* 0x000000ffffa77210 */ /* 0x000fe200037de4ff */
[----:B------:R-:W-:Y:S01]  /*12fa60*/  IMAD.IADD R82, R49, 0x1, R82 ;  /* 0x0000000131527824 */ /* 0x000fe200078e0252 */
[----:B------:R-:W-:Y:S01]  /*12fa70*/  IADD3.X R81, P5, PT, RZ, R118, RZ, P5, !PT ;  /* 0x00000076ff517210 */ /* 0x000fe20002fbe4ff */
[----:B------:R-:W-:Y:S01]  /*12fa80*/  IMAD.MOV.U32 R156, RZ, RZ, R117 ;  /* 0x000000ffff9c7224 */ /* 0x000fe200078e0075 */
[----:B------:R-:W-:Y:S01]  /*12fa90*/  IADD3 RZ, P2, PT, R76, R165, RZ ;  /* 0x000000a54cff7210 */ /* 0x000fe20007f5e0ff */
[----:B------:R-:W-:Y:S01]  /*12faa0*/  IMAD.X R141, RZ, RZ, RZ, P6 ;  /* 0x000000ffff8d7224 */ /* 0x000fe200030e06ff */
[----:B------:R-:W-:Y:S01]  /*12fab0*/  IADD3.X R118, P5, PT, RZ, R119, RZ, P5, !PT ;  /* 0x00000077ff767210 */ /* 0x000fe20002fbe4ff */
[----:B------:R-:W-:Y:S01]  /*12fac0*/  IMAD.IADD R165, R115, 0x1, R165 ;  /* 0x0000000173a57824 */ /* 0x000fe200078e02a5 */
[----:B------:R-:W-:Y:S01]  /*12fad0*/  IADD3.X RZ, P3, PT, R43, R135, RZ, P3, !PT ;  /* 0x000000872bff7210 */ /* 0x000fe20001f7e4ff */
[----:B------:R-:W-:Y:S01]  /*12fae0*/  IMAD.WIDE.U32.X R154, R71, -0x39c4fa40, R154, P2 ;  /* 0xc63b05c0479a7825 */ /* 0x000fe200010e049a */
[----:B------:R-:W-:-:S02]  /*12faf0*/  IADD3.X R152, P5, PT, R81, R152, RZ, P5, !PT ;  /* 0x0000009851987210 */ /* 0x000fc40002fbe4ff */
[----:B------:R-:W-:Y:S01]  /*12fb00*/  IADD3.X R77, P6, PT, R77, R163, RZ, P0, !PT ;  /* 0x000000a34d4d7210 */ /* 0x000fe200007de4ff */
[----:B------:R-:W-:Y:S01]  /*12fb10*/  IMAD.WIDE.U32 R160, R85, -0x45f6b800, RZ ;  /* 0xba09480055a07825 */ /* 0x000fe200078e00ff */
[----:B------:R-:W-:Y:S02]  /*12fb20*/  IADD3.X R81, P1, PT, R122, R73, RZ, P1, !PT ;  /* 0x000000497a517210 */ /* 0x000fe40000f3e4ff */
[----:B------:R-:W-:Y:S01]  /*12fb30*/  IADD3.X R167, P0, PT, R167, R78, RZ, P3, !PT ;  /* 0x0000004ea7a77210 */ /* 0x000fe20001f1e4ff */
[----:B------:R-:W-:Y:S01]  /*12fb40*/  IMAD.WIDE.U32 R168, R85, 0xf5138f, RZ ;  /* 0x00f5138f55a87825 */ /* 0x000fe200078e00ff */
[----:B------:R-:W-:Y:S02]  /*12fb50*/  IADD3 RZ, P2, PT, R80, R164, RZ ;  /* 0x000000a450ff7210 */ /* 0x000fe40007f5e0ff */
[----:B------:R-:W-:Y:S01]  /*12fb60*/  IADD3.X R73, P1, PT, RZ, RZ, RZ, P1, !PT ;  /* 0x000000ffff497210 */ /* 0x000fe20000f3e4ff */
[----:B------:R-:W-:Y:S01]  /*12fb70*/  IMAD.WIDE.U32 R170, R84, 0xf5138f, RZ ;  /* 0x00f5138f54aa7825 */ /* 0x000fe200078e00ff */
[----:B------:R-:W-:-:S02]  /*12fb80*/  IADD3.X R141, P0, PT, R141, R79, RZ, P0, !PT ;  /* 0x0000004f8d8d7210 */ /* 0x000fc4000071e4ff */
[----:B------:R-:W-:Y:S01]  /*12fb90*/  IADD3.X RZ, P2, PT, R81, R165, RZ, P2, !PT ;  /* 0x000000a551ff7210 */ /* 0x000fe2000175e4ff */
[----:B------:R-:W-:Y:S01]  /*12fba0*/  IMAD.WIDE.U32 R78, R51, R147, RZ ;  /* 0x00000093334e7225 */ /* 0x000fe200078e00ff */
[----:B------:R-:W-:Y:S02]  /*12fbb0*/  IADD3.X R76, P0, PT, R167, R48, RZ, P0, !PT ;  /* 0x00000030a74c7210 */ /* 0x000fe4000071e4ff */
[----:B------:R-:W-:Y:S01]  /*12fbc0*/  IADD3.X R50, P2, PT, R73, R154, RZ, P2, !PT ;  /* 0x0000009a49327210 */ /* 0x000fe2000175e4ff */
[----:B------:R-:W-:Y:S01]  /*12fbd0*/  IMAD.X R119, RZ, RZ, RZ, P1 ;  /* 0x000000ffff777224 */ /* 0x000fe200008e06ff */
[----:B------:R-:W-:Y:S01]  /*12fbe0*/  IADD3 R73, P1, PT, R116, R79, RZ ;  /* 0x0000004f74497210 */ /* 0x000fe20007f3e0ff */
[----:B------:R-:W-:Y:S01]  /*12fbf0*/  IMAD.WIDE.U32 R48, R71, 0x17c510ea, RZ ;  /* 0x17c510ea47307825 */ /* 0x000fe200078e00ff */
[----:B------:R-:W-:Y:S02]  /*12fc00*/  IADD3.X R153, P5, PT, R118, R137, RZ, P5, !PT ;  /* 0x0000008976997210 */ /* 0x000fe40002fbe4ff */
[----:B------:R-:W-:Y:S01]  /*12fc10*/  IADD3.X R124, P2, PT, R119, R155, RZ, P2, !PT ;  /* 0x0000009b777c7210 */ /* 0x000fe2000175e4ff */
[----:B------:R-:W-:Y:S01]  /*12fc20*/  IMAD.WIDE.U32.X R156, R52, R148, R156, P1 ;  /* 0x00000094349c7225 */ /* 0x000fe200008e049c */
[----:B------:R-:W-:-:S02]  /*12fc30*/  IADD3 RZ, P1, PT, R76, R78, RZ ;  /* 0x0000004e4cff7210 */ /* 0x000fc40007f3e0ff */
[----:B------:R-:W-:Y:S01]  /*12fc40*/  IADD3.X R122, P4, PT, RZ, RZ, RZ, P4, !PT ;  /* 0x000000ffff7a7210 */ /* 0x000fe2000279e4ff */
[----:B------:R-:W-:-:S03]  /*12fc50*/  IMAD.WIDE.U32 R120, P3, R70, 0x1ae3a46, R48 ;  /* 0x01ae3a4646787825 */ /* 0x000fc60007860030 */
[----:B------:R-:W-:Y:S01]  /*12fc60*/  IADD3.X R139, P6, PT, R139, R122, RZ, P6, !PT ;  /* 0x0000007a8b8b7210 */ /* 0x000fe200037de4ff */
[----:B------:R-:W-:-:S04]  /*12fc70*/  IMAD.WIDE.U32 R78, R70, 0x17c510ea, RZ ;  /* 0x17c510ea464e7825 */ /* 0x000fc800078e00ff */
[----:B------:R-:W-:Y:S01]  /*12fc80*/  IMAD.X R155, RZ, RZ, RZ, P3 ;  /* 0x000000ffff9b7224 */ /* 0x000fe200018e06ff */
[----:B------:R-:W-:Y:S01]  /*12fc90*/  IADD3 RZ, P3, PT, R120, R79, RZ ;  /* 0x0000004f78ff7210 */ /* 0x000fe20007f7e0ff */
[----:B------:R-:W-:-:S04]  /*12fca0*/  IMAD.WIDE.U32 R118, R85, 0x30000000, RZ ;  /* 0x3000000055767825 */ /* 0x000fc800078e00ff */
[----:B------:R-:W-:Y:S02]  /*12fcb0*/  IMAD.MOV.U32 R154, RZ, RZ, R121 ;  /* 0x000000ffff9a7224 */ /* 0x000fe400078e0079 */
[----:B------:R-:W-:Y:S02]  /*12fcc0*/  IMAD R49, R84, 0x170b5d44, R118 ;  /* 0x170b5d4454317824 */ /* 0x000fe400078e0276 */
[----:B------:R-:W-:Y:S01]  /*12fcd0*/  IMAD.WIDE.U32.X R120, R71, 0x1ae3a46, R154, P3 ;  /* 0x01ae3a4647787825 */ /* 0x000fe200018e049a */
[----:B------:R-:W-:-:S03]  /*12fce0*/  IADD3.X R71, P5, PT, RZ, RZ, RZ, P5, !PT ;  /* 0x000000ffff477210 */ /* 0x000fc60002fbe4ff */
[----:B------:R-:W-:-:S04]  /*12fcf0*/  IMAD.WIDE.U32 R118, P3, R84, 0x170b5d44, R118 ;  /* 0x170b5d4454767825 */ /* 0x000fc80007860076 */
[----:B------:R-:W-:-:S04]  /*12fd00*/  IMAD.WIDE.U32 R164, R84, 0x30000000, RZ ;  /* 0x3000000054a47825 */ /* 0x000fc800078e00ff */
[----:B------:R-:W-:Y:S01]  /*12fd10*/  IMAD.X R163, RZ, RZ, RZ, P3 ;  /* 0x000000ffffa37224 */ /* 0x000fe200018e06ff */
[----:B------:R-:W-:Y:S01]  /*12fd20*/  IADD3 RZ, P3, PT, R118, R165, RZ ;  /* 0x000000a576ff7210 */ /* 0x000fe20007f7e0ff */
[----:B------:R-:W-:Y:S02]  /*12fd30*/  IMAD.MOV.U32 R162, RZ, RZ, R119 ;  /* 0x000000ffffa27224 */ /* 0x000fe400078e0077 */
[----:B------:R-:W-:-:S04]  /*12fd40*/  IMAD.WIDE.U32 R166, R51, R143, R44 ;  /* 0x0000008f33a67225 */ /* 0x000fc800078e002c */
[----:B------:R-:W-:-:S04]  /*12fd50*/  IMAD.WIDE.U32.X R162, R85, 0x170b5d44, R162, P3 ;  /* 0x170b5d4455a27825 */ /* 0x000fc800018e04a2 */
[----:B------:R-:W-:-:S04]  /*12fd60*/  IMAD.WIDE.U32 R44, P3, R84, 0x1ef3622f, R160 ;  /* 0x1ef3622f542c7825 */ /* 0x000fc800078600a0 */
[----:B------:R-:W-:Y:S01]  /*12fd70*/  IMAD.WIDE.U32 R154, R84, -0x45f6b800, RZ ;  /* 0xba094800549a7825 */ /* 0x000fe200078e00ff */
[----:B------:R-:W-:-:S03]  /*12fd80*/  IADD3.X R119, PT, PT, RZ, RZ, RZ, P3, !PT ;  /* 0x000000ffff777210 */ /* 0x000fc60001ffe4ff */
[----:B------:R-:W-:Y:S01]  /*12fd90*/  IMAD.MOV.U32 R118, RZ, RZ, R45 ;  /* 0x000000ffff767224 */ /* 0x000fe200078e002d */
[----:B------:R-:W-:Y:S01]  /*12fda0*/  IADD3 RZ, P3, PT, R44, R155, RZ ;  /* 0x0000009b2cff7210 */ /* 0x000fe20007f7e0ff */
[----:B------:R-:W-:Y:S02]  /*12fdb0*/  IMAD.IADD R45, R49, 0x1, R165 ;  /* 0x00000001312d7824 */ /* 0x000fe400078e02a5 */
[----:B------:R-:W-:Y:S02]  /*12fdc0*/  IMAD.X R117, RZ, RZ, RZ, P5 ;  /* 0x000000ffff757224 */ /* 0x000fe400028e06ff */
[----:B------:R-:W-:Y:S01]  /*12fdd0*/  IMAD.WIDE.U32.X R118, R85, 0x1ef3622f, R118, P3 ;  /* 0x1ef3622f55767825 */ /* 0x000fe200018e0476 */
[----:B------:R-:W-:-:S03]  /*12fde0*/  IADD3 RZ, P3, PT, R152, R164, RZ ;  /* 0x000000a498ff7210 */ /* 0x000fc60007f7e0ff */
[----:B------:R-:W-:Y:S01]  /*12fdf0*/  IMAD.X R126, RZ, RZ, RZ, P4 ;  /* 0x000000ffff7e7224 */ /* 0x000fe200020e06ff */
[----:B------:R-:W-:Y:S01]  /*12fe00*/  IADD3.X RZ, P3, PT, R153, R45, RZ, P3, !PT ;  /* 0x0000002d99ff7210 */ /* 0x000fe20001f7e4ff */
[----:B------:R-:W-:-:S03]  /*12fe10*/  IMAD.WIDE.U32 R44, P4, R84, 0x1a22d9f3, R168 ;  /* 0x1a22d9f3542c7825 */ /* 0x000fc600078800a8 */
[----:B------:R-:W-:Y:S01]  /*12fe20*/  IADD3.X R71, P3, PT, R71, R162, RZ, P3, !PT ;  /* 0x000000a247477210 */ /* 0x000fe20001f7e4ff */
[----:B------:R-:W-:Y:S01]  /*12fe30*/  IMAD.X R165, RZ, RZ, RZ, P4 ;  /* 0x000000ffffa57224 */ /* 0x000fe200020e06ff */
[----:B------:R-:W-:Y:S01]  /*12fe40*/  IADD3 RZ, P4, PT, R44, R171, RZ ;  /* 0x000000ab2cff7210 */ /* 0x000fe20007f9e0ff */
[----:B------:R-:W-:Y:S01]  /*12fe50*/  IMAD.MOV.U32 R164, RZ, RZ, R45 ;  /* 0x000000ffffa47224 */ /* 0x000fe200078e002d */
[----:B------:R-:W-:Y:S01]  /*12fe60*/  IADD3.X R117, P3, PT, R117, R163, RZ, P3, !PT ;  /* 0x000000a375757210 */ /* 0x000fe20001f7e4ff */
[----:B------:R-:W-:Y:S01]  /*12fe70*/  IMAD.WIDE.U32 R162, R85, 0x6ca1493b, RZ ;  /* 0x6ca1493b55a27825 */ /* 0x000fe200078e00ff */
[----:B------:R-:W-:-:S03]  /*12fe80*/  IADD3.X R77, P6, PT, R77, R126, RZ, P6, !PT ;  /* 0x0000007e4d4d7210 */ /* 0x000fc600037de4ff */
[----:B------:R-:W-:-:S04]  /*12fe90*/  IMAD.WIDE.U32 R172, R84, 0x6ca1493b, RZ ;  /* 0x6ca1493b54ac7825 */ /* 0x000fc800078e00ff */
[----:B------:R-:W-:-:S04]  /*12fea0*/  IMAD.WIDE.U32 R44, P5, R84, -0x39c4fa40, R162 ;  /* 0xc63b05c0542c7825 */ /* 0x000fc800078a00a2 */
[----:B------:R-:W-:-:S04]  /*12feb0*/  IMAD.WIDE.U32 R74, R70, 0xf5138f, R74 ;  /* 0x00f5138f464a7825 */ /* 0x000fc800078e004a */
[----:B------:R-:W-:Y:S01]  /*12fec0*/  IMAD.IADD R46, R167, 0x1, R46 ;  /* 0x00000001a72e7824 */ /* 0x000fe200078e022e */
[----:B------:R-:W-:Y:S01]  /*12fed0*/  IADD3.X R74, P3, PT, R71, R74, RZ, P3, !PT ;  /* 0x0000004a474a7210 */ /* 0x000fe20001f7e4ff */
[----:B------:R-:W-:Y:S01]  /*12fee0*/  IMAD.X R167, RZ, RZ, RZ, P5 ;  /* 0x000000ffffa77224 */ /* 0x000fe200028e06ff */
[----:B------:R-:W-:Y:S01]  /*12fef0*/  IADD3 RZ, P5, PT, R44, R173, RZ ;  /* 0x000000ad2cff7210 */ /* 0x000fe20007fbe0ff */
[----:B------:R-:W-:Y:S01]  /*12ff00*/  IMAD.WIDE.U32.X R164, R85, 0x1a22d9f3, R164, P4 ;  /* 0x1a22d9f355a47825 */ /* 0x000fe200020e04a4 */
[----:B------:R-:W-:-:S03]  /*12ff10*/  IADD3.X R139, P4, PT, R139, R166, RZ, P6, !PT ;  /* 0x000000a68b8b7210 */ /* 0x000fc6000379e4ff */
[----:B------:R-:W-:Y:S01]  /*12ff20*/  IMAD.IADD R44, R75, 0x1, R47 ;  /* 0x000000014b2c7824 */ /* 0x000fe200078e022f */
[----:B------:R-:W-:Y:S01]  /*12ff30*/  IADD3.X R135, P4, PT, R77, R46, RZ, P4, !PT ;  /* 0x0000002e4d877210 */ /* 0x000fe2000279e4ff */
[----:B------:R-:W-:Y:S01]  /*12ff40*/  IMAD.WIDE.U32 R174, R85, 0x17c510ea, RZ ;  /* 0x17c510ea55ae7825 */ /* 0x000fe200078e00ff */
[----:B------:R-:W-:Y:S02]  /*12ff50*/  IADD3.X R77, P0, PT, R141, R82, RZ, P0, !PT ;  /* 0x000000528d4d7210 */ /* 0x000fe4000071e4ff */
[----:B------:R-:W-:Y:S01]  /*12ff60*/  IADD3.X R75, P3, PT, R117, R44, RZ, P3, !PT ;  /* 0x0000002c754b7210 */ /* 0x000fe20001f7e4ff */
[----:B------:R-:W-:Y:S01]  /*12ff70*/  IMAD.MOV.U32 R166, RZ, RZ, R45 ;  /* 0x000000ffffa67224 */ /* 0x000fe200078e002d */
[----:B------:R-:W-:Y:S01]  /*12ff80*/  IADD3.X RZ, P1, PT, R77, R73, RZ, P1, !PT ;  /* 0x000000494dff7210 */ /* 0x000fe20000f3e4ff */
[----:B------:R-:W-:Y:S01]  /*12ff90*/  IMAD.WIDE.U32 R44, R84, 0x17c510ea, RZ ;  /* 0x17c510ea542c7825 */ /* 0x000fe200078e00ff */
[----:B------:R-:W-:-:S03]  /*12ffa0*/  IADD3.X R46, P2, PT, R50, R139, RZ, P2, !PT ;  /* 0x0000008b322e7210 */ /* 0x000fc6000175e4ff */
[----:B------:R-:W-:Y:S01]  /*12ffb0*/  IMAD.WIDE.U32.X R166, R85, -0x39c4fa40, R166, P5 ;  /* 0xc63b05c055a67825 */ /* 0x000fe200028e04a6 */
[----:B------:R-:W-:-:S03]  /*12ffc0*/  IADD3.X R47, P2, PT, R124, R135, RZ, P2, !PT ;  /* 0x000000877c2f7210 */ /* 0x000fc6000175e4ff */
[----:B------:R-:W-:-:S04]  /*12ffd0*/  IMAD.WIDE.U32 R176, P5, R84, 0x1ae3a46, R174 ;  /* 0x01ae3a4654b07825 */ /* 0x000fc800078a00ae */
[----:B------:R-:W-:Y:S01]  /*12ffe0*/  IMAD.X R179, RZ, RZ, RZ, P5 ;  /* 0x000000ffffb37224 */ /* 0x000fe200028e06ff */
[----:B------:R-:W-:Y:S01]  /*12fff0*/  IADD3 RZ, P5, PT, R176, R45, RZ ;  /* 0x0000002db0ff7210 */ /* 0x000fe20007fbe0ff */
[----:B------:R-:W-:Y:S02]  /*130000*/  IMAD.MOV.U32 R178, RZ, RZ, R177 ;  /* 0x000000ffffb27224 */ /* 0x000fe400078e00b1 */
[----:B------:R-:W-:Y:S02]  /*130010*/  IMAD R161, R84, 0x1ef3622f, R160 ;  /* 0x1ef3622f54a17824 */ /* 0x000fe400078e02a0 */
[----:B------:R-:W-:Y:S01]  /*130020*/  IMAD.WIDE.U32.X R176, R85, 0x1ae3a46, R178, P5 ;  /* 0x01ae3a4655b07825 */ /* 0x000fe200028e04b2 */
[----:B------:R-:W-:Y:S02]  /*130030*/  IADD3 RZ, P5, PT, R74, R154, RZ ;  /* 0x0000009a4aff7210 */ /* 0x000fe40007fbe0ff */
[----:B------:R-:W-:Y:S01]  /*130040*/  IADD3.X R85, P3, PT, RZ, RZ, RZ, P3, !PT ;  /* 0x000000ffff557210 */ /* 0x000fe20001f7e4ff */
[----:B------:R-:W-:-:S02]  /*130050*/  IMAD.IADD R71, R161, 0x1, R155 ;  /* 0x00000001a1477824 */ /* 0x000fc400078e029b */
[----:B------:R-:W-:Y:S02]  /*130060*/  IMAD R137, R70, 0x1ae3a46, R48 ;  /* 0x01ae3a4646897824 */ /* 0x000fe400078e0230 */
[----:B------:R-:W-:Y:S01]  /*130070*/  IMAD.X R117, RZ, RZ, RZ, P3 ;  /* 0x000000ffff757224 */ /* 0x000fe200018e06ff */
[----:B------:R-:W-:Y:S01]  /*130080*/  IADD3.X RZ, P5, PT, R75, R71, RZ, P5, !PT ;  /* 0x000000474bff7210 */ /* 0x000fe20002fbe4ff */
[----:B------:R-:W-:Y:S01]  /*130090*/  IMAD.WIDE.U32 R152, R84, 0x30000000, R152 ;  /* 0x3000000054987825 */ /* 0x000fe200078e0098 */
[----:B------:R-:W-:Y:S02]  /*1300a0*/  IADD3 R71, PT, PT, R137, R79, RZ ;  /* 0x0000004f89477210 */ /* 0x000fe40007ffe0ff */
[----:B------:R-:W-:Y:S01]  /*1300b0*/  IADD3.X R79, P0, PT, RZ, RZ, RZ, P0, !PT ;  /* 0x000000ffff4f7210 */ /* 0x000fe2000071e4ff */
[----:B------:R-:W-:Y:S01]  /*1300c0*/  IMAD.WIDE.U32 R80, R70, 0x6ca1493b, R80 ;  /* 0x6ca1493b46507825 */ /* 0x000fe200078e0050 */
[----:B------:R-:W-:Y:S02]  /*1300d0*/  IADD3 RZ, P3, PT, R46, R78, RZ ;  /* 0x0000004e2eff7210 */ /* 0x000fe40007f7e0ff */
[----:B------:R-:W-:Y:S01]  /*1300e0*/  IADD3.X R50, P1, PT, R79, R156, RZ, P1, !PT ;  /* 0x0000009c4f327210 */ /* 0x000fe20000f3e4ff */
[----:B------:R-:W-:Y:S01]  /*1300f0*/  IMAD.X R73, RZ, RZ, RZ, P0 ;  /* 0x000000ffff497224 */ /* 0x000fe200000e06ff */
[----:B------:R-:W-:Y:S01]  /*130100*/  IADD3.X R85, P0, PT, R85, R118, RZ, P5, !PT ;  /* 0x0000007655557210 */ /* 0x000fe20002f1e4ff */
[----:B------:R-:W-:Y:S01]  /*130110*/  IMAD.IADD R115, R81, 0x1, R115 ;  /* 0x0000000151737824 */ /* 0x000fe200078e0273 */
[----:B------:R-:W-:Y:S01]  /*130120*/  IADD3.X RZ, P3, PT, R47, R71, RZ, P3, !PT ;  /* 0x000000472fff7210 */ /* 0x000fe20001f7e4ff */
[----:B------:R-:W-:Y:S01]  /*130130*/  IMAD.WIDE.U32 R46, R70, 0x17c510ea, R46 ;  /* 0x17c510ea462e7825 */ /* 0x000fe200078e002e */
[----:B------:R-:W-:-:S02]  /*130140*/  IADD3.X R118, P0, PT, R117, R119, RZ, P0, !PT ;  /* 0x0000007775767210 */ /* 0x000fc4000071e4ff */
[----:B------:R-:W-:Y:S01]  /*130150*/  IADD3.X R156, P1, PT, R73, R157, RZ, P1, !PT ;  /* 0x0000009d499c7210 */ /* 0x000fe20000f3e4ff */
[----:B------:R-:W-:Y:S01]  /*130160*/  IMAD.IADD R117, R153, 0x1, R49 ;  /* 0x0000000199757824 */ /* 0x000fe200078e0231 */
[----:B------:R-:W-:Y:S01]  /*130170*/  IADD3.X R48, P0, PT, R85, R80, RZ, P0, !PT ;  /* 0x0000005055307210 */ /* 0x000fe2000071e4ff */
[----:B------:R-:W-:-:S03]  /*130180*/  IMAD.WIDE.U32 R80, R152, -0x1, RZ ;  /* 0xffffffff98507825 */ /* 0x000fc600078e00ff */
[----:B------:R-:W-:Y:S01]  /*130190*/  IADD3.X R49, P0, PT, R118, R115, RZ, P0, !PT ;  /* 0x0000007376317210 */ /* 0x000fe2000071e4ff */
[----:B------:R-:W-:Y:S02]  /*1301a0*/  IMAD R73, R152, -0x7af74001, -R117 ;  /* 0x8508bfff98497824 */ /* 0x000fe400078e0a75 */
[----:B------:R-:W-:Y:S01]  /*1301b0*/  IMAD R169, R84, 0x1a22d9f3, R168 ;  /* 0x1a22d9f354a97824 */ /* 0x000fe200078e02a8 */
[----:B------:R-:W-:Y:S01]  /*1301c0*/  IADD3.X R115, P0, PT, RZ, RZ, RZ, P0, !PT ;  /* 0x000000ffff737210 */ /* 0x000fe2000071e4ff */
[----:B------:R-:W-:Y:S01]  /*1301d0*/  IMAD.IADD R73, R81, 0x1, R73 ;  /* 0x0000000151497824 */ /* 0x000fe200078e0249 */
[----:B------:R-:W-:Y:S01]  /*1301e0*/  IADD3.X R81, P2, PT, RZ, RZ, RZ, P2, !PT ;  /* 0x000000ffff517210 */ /* 0x000fe2000175e4ff */
[----:B------:R-:W-:Y:S02]  /*1301f0*/  IMAD.IADD R171, R169, 0x1, R171 ;  /* 0x00000001a9ab7824 */ /* 0x000fe400078e02ab */
[----:B------:R-:W-:-:S04]  /*130200*/  IMAD.WIDE.U32 R78, R73, 0x1, RZ ;  /* 0x00000001494e7825 */ /* 0x000fc800078e00ff */
[C-C-:B------:R-:W-:Y:S02]  /*130210*/  IMAD R135, R80.reuse, -0x7af74000, R78.reuse ;  /* 0x8508c00050877824 */ /* 0x140fe400078e024e */
[----:B------:R-:W-:-:S04]  /*130220*/  IMAD.WIDE.U32 R70, P5, R80, -0x7af74000, R78 ;  /* 0x8508c00050467825 */ /* 0x000fc800078a004e */
[----:B------:R-:W-:-:S04]  /*130230*/  IMAD.WIDE.U32 R78, R80, 0x1, RZ ;  /* 0x00000001504e7825 */ /* 0x000fc800078e00ff */
[----:B------:R-:W-:Y:S01]  /*130240*/  IMAD.X R119, RZ, RZ, RZ, P5 ;  /* 0x000000ffff777224 */ /* 0x000fe200028e06ff */
[----:B------:R-:W-:Y:S01]  /*130250*/  IADD3 RZ, P5, PT, R152, R78, RZ ;  /* 0x0000004e98ff7210 */ /* 0x000fe20007fbe0ff */
[----:B------:R-:W-:Y:S01]  /*130260*/  IMAD.X R85, RZ, RZ, RZ, P2 ;  /* 0x000000ffff557224 */ /* 0x000fe200010e06ff */
[C---:B------:R-:W-:Y:S01]  /*130270*/  IADD3 RZ, P2, PT, R79.reuse, R70, RZ ;  /* 0x000000464fff7210 */ /* 0x040fe20007f5e0ff */
[----:B------:R-:W-:Y:S02]  /*130280*/  IMAD.MOV.U32 R118, RZ, RZ, R71 ;  /* 0x000000ffff767224 */ /* 0x000fe400078e0047 */
[----:B------:R-:W-:Y:S02]  /*130290*/  IMAD.IADD R78, R79, 0x1, R135 ;  /* 0x000000014f4e7824 */ /* 0x000fe400078e0287 */
[----:B------:R-:W-:-:S03]  /*1302a0*/  IMAD.WIDE.U32 R70, R73, 0x30000000, RZ ;  /* 0x3000000049467825 */ /* 0x000fc600078e00ff */
[----:B------:R-:W-:Y:S01]  /*1302b0*/  IADD3.X RZ, P5, PT, R117, R78, RZ, P5, !PT ;  /* 0x0000004e75ff7210 */ /* 0x000fe20002fbe4ff */
[----:B------:R-:W-:Y:S02]  /*1302c0*/  IMAD.X R135, RZ, RZ, RZ, P0 ;  /* 0x000000ffff877224 */ /* 0x000fe400000e06ff */
[----:B------:R-:W-:-:S04]  /*1302d0*/  IMAD.WIDE.U32 R78, P0, R80, 0x170b5d44, R70 ;  /* 0x170b5d44504e7825 */ /* 0x000fc80007800046 */
[----:B------:R-:W-:Y:S01]  /*1302e0*/  IMAD.X R71, RZ, RZ, RZ, P0 ;  /* 0x000000ffff477224 */ /* 0x000fe200000e06ff */
[----:B------:R-:W-:Y:S01]  /*1302f0*/  IADD3 RZ, P0, PT, R48, R170, RZ ;  /* 0x000000aa30ff7210 */ /* 0x000fe20007f1e0ff */
[----:B------:R-:W-:Y:S01]  /*130300*/  IMAD.WIDE.U32.X R118, R73, -0x7af74000, R118, P2 ;  /* 0x8508c00049767825 */ /* 0x000fe200010e0476 */
[----:B------:R-:W-:Y:S02]  /*130310*/  IADD3.X R81, P2, PT, R81, R120, RZ, P3, !PT ;  /* 0x0000007851517210 */ /* 0x000fe40001f5e4ff */
[----:B------:R-:W-:Y:S01]  /*130320*/  IADD3.X RZ, P0, PT, R49, R171, RZ, P0, !PT ;  /* 0x000000ab31ff7210 */ /* 0x000fe2000071e4ff */
[----:B------:R-:W-:Y:S01]  /*130330*/  IMAD.WIDE.U32 R42, R51, R145, R42 ;  /* 0x00000091332a7225 */ /* 0x000fe200078e002a */
[----:B------:R-:W-:Y:S02]  /*130340*/  IADD3.X R85, P2, PT, R85, R121, RZ, P2, !PT ;  /* 0x0000007955557210 */ /* 0x000fe4000175e4ff */
[----:B------:R-:W-:Y:S01]  /*130350*/  IADD3.X R115, P0, PT, R115, R164, RZ, P0, !PT ;  /* 0x000000a473737210 */ /* 0x000fe2000071e4ff */
[----:B------:R-:W-:Y:S01]  /*130360*/  IMAD.IADD R82, R43, 0x1, R72 ;  /* 0x000000012b527824 */ /* 0x000fe200078e0248 */
[----:B------:R-:W-:Y:S01]  /*130370*/  IADD3.X R43, P5, PT, RZ, R118, RZ, P5, !PT ;  /* 0x00000076ff2b7210 */ /* 0x000fe20002fbe4ff */
[----:B------:R-:W-:Y:S01]  /*130380*/  IMAD.IADD R122, R47, 0x1, R137 ;  /* 0x000000012f7a7824 */ /* 0x000fe200078e0289 */
[----:B------:R-:W-:Y:S01]  /*130390*/  IADD3.X R135, P0, PT, R135, R165, RZ, P0, !PT ;  /* 0x000000a587877210 */ /* 0x000fe2000071e4ff */
[----:B------:R-:W-:Y:S01]  /*1303a0*/  IMAD.WIDE.U32 R120, R84, -0x45f6b800, R74 ;  /* 0xba09480054787825 */ /* 0x000fe200078e004a */
[----:B------:R-:W-:-:S02]  /*1303b0*/  IADD3.X R47, P6, PT, RZ, RZ, RZ, P6, !PT ;  /* 0x000000ffff2f7210 */ /* 0x000fc400037de4ff */
[----:B------:R-:W-:Y:S01]  /*1303c0*/  IADD3.X R46, P0, PT, R115, R46, RZ, P0, !PT ;  /* 0x0000002e732e7210 */ /* 0x000fe2000071e4ff */
[----:B------:R-:W-:Y:S01]  /*1303d0*/  IMAD R75, R80, 0x170b5d44, R70 ;  /* 0x170b5d44504b7824 */ /* 0x000fe200078e0246 */
[----:B------:R-:W-:Y:S01]  /*1303e0*/  IADD3.X R119, P5, PT, RZ, R119, RZ, P5, !PT ;  /* 0x00000077ff777210 */ /* 0x000fe20002fbe4ff */
[----:B------:R-:W-:Y:S01]  /*1303f0*/  IMAD.WIDE.U32 R144, R73, -0x45f6b800, RZ ;  /* 0xba09480049907825 */ /* 0x000fe200078e00ff */
[----:B------:R-:W-:Y:S02]  /*130400*/  IADD3.X R70, P4, PT, RZ, R47, RZ, P4, !PT ;  /* 0x0000002fff467210 */ /* 0x000fe4000279e4ff */
[----:B------:R-:W-:Y:S01]  /*130410*/  IADD3.X R47, P0, PT, R135, R122, RZ, P0, !PT ;  /* 0x0000007a872f7210 */ /* 0x000fe2000071e4ff */
[C---:B------:R-:W-:Y:S01]  /*130420*/  IMAD R163, R84.reuse, -0x39c4fa40, R162 ;  /* 0xc63b05c054a37824 */ /* 0x040fe200078e02a2 */
[----:B------:R-:W-:Y:S01]  /*130430*/  IADD3.X R118, P5, PT, R43, R120, RZ, P5, !PT ;  /* 0x000000782b767210 */ /* 0x000fe20002fbe4ff */
[----:B------:R-:W-:Y:S01]  /*130440*/  IMAD.WIDE.U32 R48, R84, 0xf5138f, R48 ;  /* 0x00f5138f54307825 */ /* 0x000fe200078e0030 */
[----:B------:R-:W-:-:S02]  /*130450*/  IADD3.X R43, P2, PT, R81, R70, RZ, P2, !PT ;  /* 0x00000046512b7210 */ /* 0x000fc4000175e4ff */
[----:B------:R-:W-:Y:S01]  /*130460*/  IADD3 R72, PT, PT, R121, R161, RZ ;  /* 0x000000a179487210 */ /* 0x000fe20007ffe0ff */
[----:B------:R-:W-:Y:S01]  /*130470*/  IMAD.WIDE.U32 R120, R80, 0x30000000, RZ ;  /* 0x3000000050787825 */ /* 0x000fe200078e00ff */
[----:B------:R-:W-:Y:S02]  /*130480*/  IADD3.X R81, P0, PT, RZ, RZ, RZ, P0, !PT ;  /* 0x000000ffff517210 */ /* 0x000fe4000071e4ff */
[----:B------:R-:W-:Y:S01]  /*130490*/  IADD3.X R119, P5, PT, R119, R72, RZ, P5, !PT ;  /* 0x0000004877777210 */ /* 0x000fe20002fbe4ff */
[----:B------:R-:W-:Y:S01]  /*1304a0*/  IMAD.MOV.U32 R70, RZ, RZ, R79 ;  /* 0x000000ffff467224 */ /* 0x000fe200078e004f */
[----:B------:R-:W-:Y:S01]  /*1304b0*/  IADD3.X R74, PT, PT, RZ, RZ, RZ, P4, P6 ;  /* 0x000000ffff4a7210 */ /* 0x000fe200027ec4ff */
[----:B------:R-:W-:Y:S01]  /*1304c0*/  IMAD.X R115, RZ, RZ, RZ, P0 ;  /* 0x000000ffff737224 */ /* 0x000fe200000e06ff */
[----:B------:R-:W-:Y:S01]  /*1304d0*/  IADD3 RZ, P0, PT, R78, R121, RZ ;  /* 0x000000794eff7210 */ /* 0x000fe20007f1e0ff */
[----:B------:R-:W-:Y:S01]  /*1304e0*/  IMAD.IADD R139, R75, 0x1, R121 ;  /* 0x000000014b8b7824 */ /* 0x000fe200078e0279 */
[----:B------:R-:W-:Y:S01]  /*1304f0*/  IADD3.X R135, P5, PT, RZ, RZ, RZ, P5, !PT ;  /* 0x000000ffff877210 */ /* 0x000fe20002fbe4ff */
[----:B------:R-:W-:Y:S01]  /*130500*/  IMAD.WIDE.U32 R78, P4, R80, 0x1ef3622f, R144 ;  /* 0x1ef3622f504e7825 */ /* 0x000fe20007880090 */
[----:B------:R-:W-:-:S02]  /*130510*/  IADD3.X R85, P2, PT, R85, R74, RZ, P2, !PT ;  /* 0x0000004a55557210 */ /* 0x000fc4000175e4ff */
[----:B------:R-:W-:Y:S01]  /*130520*/  IADD3 RZ, P3, PT, R46, R172, RZ ;  /* 0x000000ac2eff7210 */ /* 0x000fe20007f7e0ff */
[----:B------:R-:W-:Y:S01]  /*130530*/  IMAD.WIDE.U32.X R70, R73, 0x170b5d44, R70, P0 ;  /* 0x170b5d4449467825 */ /* 0x000fe200000e0446 */
[----:B------:R-:W-:-:S03]  /*130540*/  IADD3 RZ, P0, PT, R118, R120, RZ ;  /* 0x0000007876ff7210 */ /* 0x000fc60007f1e0ff */
[----:B------:R-:W-:Y:S01]  /*130550*/  IMAD.X R137, RZ, RZ, RZ, P5 ;  /* 0x000000ffff897224 */ /* 0x000fe200028e06ff */
[----:B------:R-:W-:Y:S01]  /*130560*/  IADD3.X RZ, P0, PT, R119, R139, RZ, P0, !PT ;  /* 0x0000008b77ff7210 */ /* 0x000fe2000071e4ff */
[----:B------:R-:W-:Y:S01]  /*130570*/  IMAD.MOV.U32 R120, RZ, RZ, R79 ;  /* 0x000000ffff787224 */ /* 0x000fe200078e004f */
[----:B------:R-:W-:Y:S01]  /*130580*/  IADD3.X R74, P5, PT, R43, R42, RZ, P2, !PT ;  /* 0x0000002a2b4a7210 */ /* 0x000fe200017be4ff */
[----:B------:R-:W-:Y:S01]  /*130590*/  IMAD.WIDE.U32 R42, R80, -0x45f6b800, RZ ;  /* 0xba094800502a7825 */ /* 0x000fe200078e00ff */
[----:B------:R-:W-:-:S03]  /*1305a0*/  IADD3.X R79, P0, PT, R135, R70, RZ, P0, !PT ;  /* 0x00000046874f7210 */ /* 0x000fc6000071e4ff */
[----:B------:R-:W-:Y:S02]  /*1305b0*/  IMAD.IADD R117, R163, 0x1, R173 ;  /* 0x00000001a3757824 */ /* 0x000fe400078e02ad */
[----:B------:R-:W-:Y:S01]  /*1305c0*/  IMAD.X R121, RZ, RZ, RZ, P4 ;  /* 0x000000ffff797224 */ /* 0x000fe200020e06ff */
[----:B------:R-:W-:Y:S01]  /*1305d0*/  IADD3 RZ, P4, PT, R78, R43, RZ ;  /* 0x0000002b4eff7210 */ /* 0x000fe20007f9e0ff */
[----:B------:R-:W-:Y:S01]  /*1305e0*/  IMAD.IADD R169, R49, 0x1, R169 ;  /* 0x0000000131a97824 */ /* 0x000fe200078e02a9 */
[----:B------:R-:W-:Y:S01]  /*1305f0*/  IADD3.X R78, P0, PT, R137, R71, RZ, P0, !PT ;  /* 0x00000047894e7210 */ /* 0x000fe2000071e4ff */
[C---:B------:R-:W-:Y:S01]  /*130600*/  IMAD.WIDE.U32 R118, R80.reuse, 0x30000000, R118 ;  /* 0x3000000050767825 */ /* 0x040fe200078e0076 */
[----:B------:R-:W-:Y:S02]  /*130610*/  IADD3.X RZ, P3, PT, R47, R117, RZ, P3, !PT ;  /* 0x000000752fff7210 */ /* 0x000fe40001f7e4ff */
[----:B------:R-:W-:Y:S01]  /*130620*/  IADD3.X R71, P5, PT, R85, R82, RZ, P5, !PT ;  /* 0x0000005255477210 */ /* 0x000fe20002fbe4ff */
[----:B------:R-:W-:Y:S01]  /*130630*/  IMAD R72, R80, 0x1ef3622f, R144 ;  /* 0x1ef3622f50487824 */ /* 0x000fe200078e0290 */
[----:B------:R-:W-:Y:S01]  /*130640*/  IADD3.X R82, P2, PT, RZ, RZ, RZ, P2, !PT ;  /* 0x000000ffff527210 */ /* 0x000fe2000175e4ff */
[----:B------:R-:W-:Y:S01]  /*130650*/  IMAD R175, R84, 0x1ae3a46, R174 ;  /* 0x01ae3a4654af7824 */ /* 0x000fe200078e02ae */
[----:B------:R-:W-:Y:S01]  /*130660*/  IADD3.X R81, P3, PT, R81, R166, RZ, P3, !PT ;  /* 0x000000a651517210 */ /* 0x000fe20001f7e4ff */
[----:B------:R-:W-:Y:S01]  /*130670*/  IMAD.WIDE.U32.X R120, R73, 0x1ef3622f, R120, P4 ;  /* 0x1ef3622f49787825 */ /* 0x000fe200020e0478 */
[----:B------:R-:W-:-:S02]  /*130680*/  IADD3.X R82, P5, PT, RZ, R82, RZ, P5, !PT ;  /* 0x00000052ff527210 */ /* 0x000fc40002fbe4ff */
[----:B------:R-:W-:Y:S01]  /*130690*/  IADD3.X R48, P0, PT, R79, R48, RZ, P0, !PT ;  /* 0x000000304f307210 */ /* 0x000fe2000071e4ff */
[----:B------:R-:W-:Y:S01]  /*1306a0*/  IMAD.IADD R122, R119, 0x1, R75 ;  /* 0x00000001777a7824 */ /* 0x000fe200078e024b */
[----:B------:R-:W-:Y:S01]  /*1306b0*/  IADD3.X R166, P3, PT, R115, R167, RZ, P3, !PT ;  /* 0x000000a773a67210 */ /* 0x000fe20001f7e4ff */
[----:B------:R-:W-:Y:S01]  /*1306c0*/  IMAD.IADD R115, R72, 0x1, R43 ;  /* 0x0000000148737824 */ /* 0x000fe200078e022b */
[----:B------:R-:W-:Y:S01]  /*1306d0*/  IADD3.X R85, PT, PT, RZ, RZ, RZ, P5, P2 ;  /* 0x000000ffff557210 */ /* 0x000fe20002fe44ff */
[----:B------:R-:W-:Y:S01]  /*1306e0*/  IMAD R135, R118, -0x7af74001, -R122 ;  /* 0x8508bfff76877824 */ /* 0x000fe200078e0a7a */
[----:B------:R-:W-:Y:S01]  /*1306f0*/  IADD3 RZ, P2, PT, R48, R42, RZ ;  /* 0x0000002a30ff7210 */ /* 0x000fe20007f5e0ff */
[----:B------:R-:W-:Y:S01]  /*130700*/  IMAD.WIDE.U32 R42, R118, -0x1, RZ ;  /* 0xffffffff762a7825 */ /* 0x000fe200078e00ff */
[----:B------:R-:W-:Y:S02]  /*130710*/  IADD3.X R49, P5, PT, R78, R169, RZ, P0, !PT ;  /* 0x000000a94e317210 */ /* 0x000fe400007be4ff */
[----:B------:R-:W-:Y:S01]  /*130720*/  IADD3.X R70, P3, PT, R81, R74, RZ, P3, !PT ;  /* 0x0000004a51467210 */ /* 0x000fe20001f7e4ff */
[----:B------:R-:W-:Y:S01]  /*130730*/  IMAD.WIDE.U32 R78, R73, 0xf5138f, RZ ;  /* 0x00f5138f494e7825 */ /* 0x000fe200078e00ff */
[----:B------:R-:W-:-:S02]  /*130740*/  IADD3.X RZ, P2, PT, R49, R115, RZ, P2, !PT ;  /* 0x0000007331ff7210 */ /* 0x000fc4000175e4ff */
[----:B------:R-:W-:Y:S01]  /*130750*/  IADD3 RZ, P0, PT, R70, R44, RZ ;  /* 0x0000002c46ff7210 */ /* 0x000fe20007f1e0ff */
[----:B------:R-:W-:Y:S01]  /*130760*/  IMAD.IADD R81, R175, 0x1, R45 ;  /* 0x00000001af517824 */ /* 0x000fe200078e022d */
[----:B------:R-:W-:Y:S01]  /*130770*/  IADD3.X R137, P5, PT, RZ, RZ, RZ, P5, !PT ;  /* 0x000000ffff897210 */ /* 0x000fe20002fbe4ff */
[--C-:B------:R-:W-:Y:S01]  /*130780*/  IMAD R115, R80, 0x1a22d9f3, R78.reuse ;  /* 0x1a22d9f350737824 */ /* 0x100fe200078e024e */
[----:B------:R-:W-:Y:S01]  /*130790*/  IADD3.X R71, P3, PT, R166, R71, RZ, P3, !PT ;  /* 0x00000047a6477210 */ /* 0x000fe20001f7e4ff */
[----:B------:R-:W-:Y:S01]  /*1307a0*/  IMAD.WIDE.U32 R78, P4, R80, 0x1a22d9f3, R78 ;  /* 0x1a22d9f3504e7825 */ /* 0x000fe2000788004e */
[----:B------:R-:W-:Y:S02]  /*1307b0*/  IADD3.X R137, P2, PT, R137, R120, RZ, P2, !PT ;  /* 0x0000007889897210 */ /* 0x000fe4000175e4ff */
[----:B------:R-:W-:Y:S01]  /*1307c0*/  IADD3.X RZ, P0, PT, R71, R81, RZ, P0, !PT ;  /* 0x0000005147ff7210 */ /* 0x000fe2000071e4ff */
[----:B------:R-:W-:Y:S01]  /*1307d0*/  IMAD.WIDE.U32 R44, R42, 0x1, RZ ;  /* 0x000000012a2c7825 */ /* 0x000fe200078e00ff */
[----:B------:R-:W-:-:S03]  /*1307e0*/  MOV R152, R79 ;  /* 0x0000004f00987202 */ /* 0x000fc60000000f00 */
[----:B------:R-:W-:-:S04]  /*1307f0*/  IMAD.WIDE.U32 R74, R80, 0xf5138f, RZ ;  /* 0x00f5138f504a7825 */ /* 0x000fc800078e00ff */
[----:B------:R-:W-:Y:S01]  /*130800*/  IMAD.X R153, RZ, RZ, RZ, P4 ;  /* 0x000000ffff997224 */ /* 0x000fe200020e06ff */
[----:B------:R-:W-:Y:S01]  /*130810*/  IADD3 RZ, P4, PT, R118, R44, RZ ;  /* 0x0000002c76ff7210 */ /* 0x000fe20007f9e0ff */
[----:B------:R-:W-:Y:S01]  /*130820*/  IMAD.X R117, RZ, RZ, RZ, P5 ;  /* 0x000000ffff757224 */ /* 0x000fe200028e06ff */
[----:B------:R-:W-:Y:S01]  /*130830*/  IADD3 RZ, P5, PT, R78, R75, RZ ;  /* 0x0000004b4eff7210 */ /* 0x000fe20007fbe0ff */
[----:B------:R-:W-:-:S03]  /*130840*/  IMAD.WIDE.U32 R118, R73, 0x6ca1493b, RZ ;  /* 0x6ca1493b49767825 */ /* 0x000fc600078e00ff */
[----:B------:R-:W-:Y:S01]  /*130850*/  IADD3.X R124, P2, PT, R117, R121, RZ, P2, !PT ;  /* 0x00000079757c7210 */ /* 0x000fe2000175e4ff */
[----:B------:R-:W-:-:S04]  /*130860*/  IMAD.WIDE.U32 R78, R84, 0x6ca1493b, R46 ;  /* 0x6ca1493b544e7825 */ /* 0x000fc800078e002e */
[----:B------:R-:W-:Y:S01]  /*130870*/  IMAD.WIDE.U32.X R152, R73, 0x1a22d9f3, R152, P5 ;  /* 0x1a22d9f349987825 */ /* 0x000fe200028e0498 */
[----:B------:R-:W-:-:S03]  /*130880*/  IADD3.X R44, P2, PT, R137, R78, RZ, P2, !PT ;  /* 0x0000004e892c7210 */ /* 0x000fc6000175e4ff */
[----:B------:R-:W-:-:S04]  /*130890*/  IMAD.WIDE.U32 R46, P5, R80, -0x39c4fa40, R118 ;  /* 0xc63b05c0502e7825 */ /* 0x000fc800078a0076 */
[----:B------:R-:W-:-:S04]  /*1308a0*/  IMAD.WIDE.U32 R144, R80, 0x6ca1493b, RZ ;  /* 0x6ca1493b50907825 */ /* 0x000fc800078e00ff */
[----:B------:R-:W-:Y:S02]  /*1308b0*/  IMAD.IADD R163, R79, 0x1, R163 ;  /* 0x000000014fa37824 */ /* 0x000fe400078e02a3 */
[----:B------:R-:W-:Y:S01]  /*1308c0*/  IMAD.X R121, RZ, RZ, RZ, P5 ;  /* 0x000000ffff797224 */ /* 0x000fe200028e06ff */
[----:B------:R-:W-:Y:S01]  /*1308d0*/  IADD3 RZ, P5, PT, R46, R145, RZ ;  /* 0x000000912eff7210 */ /* 0x000fe20007fbe0ff */
[----:B------:R-:W-:-:S04]  /*1308e0*/  IMAD.WIDE.U32 R78, R73, 0x17c510ea, RZ ;  /* 0x17c510ea494e7825 */ /* 0x000fc800078e00ff */
[----:B------:R-:W-:Y:S02]  /*1308f0*/  IMAD.MOV.U32 R120, RZ, RZ, R47 ;  /* 0x000000ffff787224 */ /* 0x000fe400078e002f */
[----:B------:R-:W-:Y:S02]  /*130900*/  IMAD R117, R80, -0x39c4fa40, R118 ;  /* 0xc63b05c050757824 */ /* 0x000fe400078e0276 */
[----:B------:R-:W-:-:S04]  /*130910*/  IMAD.WIDE.U32.X R120, R73, -0x39c4fa40, R120, P5 ;  /* 0xc63b05c049787825 */ /* 0x000fc800028e0478 */
[----:B------:R-:W-:-:S04]  /*130920*/  IMAD.WIDE.U32 R46, P5, R80, 0x1ae3a46, R78 ;  /* 0x01ae3a46502e7825 */ /* 0x000fc800078a004e */
[----:B------:R-:W-:-:S04]  /*130930*/  IMAD.WIDE.U32 R118, R80, 0x17c510ea, RZ ;  /* 0x17c510ea50767825 */ /* 0x000fc800078e00ff */
[----:B------:R-:W-:Y:S02]  /*130940*/  IMAD.IADD R135, R43, 0x1, R135 ;  /* 0x000000012b877824 */ /* 0x000fe400078e0287 */
[----:B------:R-:W-:Y:S02]  /*130950*/  IMAD R137, R80, 0x1ae3a46, R78 ;  /* 0x01ae3a4650897824 */ /* 0x000fe400078e024e */
[----:B------:R-:W-:Y:S01]  /*130960*/  IMAD.X R79, RZ, RZ, RZ, P5 ;  /* 0x000000ffff4f7224 */ /* 0x000fe200028e06ff */
[----:B------:R-:W-:Y:S01]  /*130970*/  IADD3 RZ, P5, PT, R46, R119, RZ ;  /* 0x000000772eff7210 */ /* 0x000fe20007fbe0ff */
[----:B------:R-:W-:Y:S02]  /*130980*/  IMAD.MOV.U32 R78, RZ, RZ, R47 ;  /* 0x000000ffff4e7224 */ /* 0x000fe400078e002f */
[----:B------:R-:W-:-:S04]  /*130990*/  IMAD.WIDE.U32 R46, R135, 0x1, RZ ;  /* 0x00000001872e7825 */ /* 0x000fc800078e00ff */
[----:B------:R-:W-:Y:S01]  /*1309a0*/  IMAD.WIDE.U32.X R78, R73, 0x1ae3a46, R78, P5 ;  /* 0x01ae3a46494e7825 */ /* 0x000fe200028e044e */
[----:B------:R-:W-:-:S03]  /*1309b0*/  IADD3.X R73, P3, PT, RZ, RZ, RZ, P3, !PT ;  /* 0x000000ffff497210 */ /* 0x000fc60001f7e4ff */
[C-C-:B------:R-:W-:Y:S01]  /*1309c0*/  IMAD R139, R42.reuse, -0x7af74000, R46.reuse ;  /* 0x8508c0002a8b7824 */ /* 0x140fe200078e022e */
[----:B------:R-:W-:Y:S01]  /*1309d0*/  IADD3.X R73, P0, PT, R73, R176, RZ, P0, !PT ;  /* 0x000000b049497210 */ /* 0x000fe2000071e4ff */
[----:B------:R-:W-:-:S04]  /*1309e0*/  IMAD.WIDE.U32 R46, P5, R42, -0x7af74000, R46 ;  /* 0x8508c0002a2e7825 */ /* 0x000fc800078a002e */
[----:B------:R-:W-:Y:S01]  /*1309f0*/  IMAD.X R43, RZ, RZ, RZ, P3 ;  /* 0x000000ffff2b7224 */ /* 0x000fe200018e06ff */
[----:B------:R-:W-:Y:S01]  /*130a00*/  IADD3 RZ, P3, PT, R45, R46, RZ ;  /* 0x0000002e2dff7210 */ /* 0x000fe20007f7e0ff */
[----:B------:R-:W-:-:S03]  /*130a10*/  IMAD.WIDE.U32 R76, R51, R147, R76 ;  /* 0x00000093334c7225 */ /* 0x000fc600078e004c */
[----:B------:R-:W-:Y:S01]  /*130a20*/  IADD3.X R176, P0, PT, R43, R177, RZ, P0, !PT ;  /* 0x000000b12bb07210 */ /* 0x000fe2000071e4ff */
[----:B------:R-:W-:Y:S01]  /*130a30*/  IMAD.IADD R139, R45, 0x1, R139 ;  /* 0x000000012d8b7824 */ /* 0x000fe200078e028b */
[----:B------:R-:W-:Y:S01]  /*130a40*/  IADD3.X R45, P2, PT, R124, R163, RZ, P2, !PT ;  /* 0x000000a37c2d7210 */ /* 0x000fe2000175e4ff */
[----:B------:R-:W-:Y:S01]  /*130a50*/  IMAD.X R147, RZ, RZ, RZ, P5 ;  /* 0x000000ffff937224 */ /* 0x000fe200028e06ff */
[----:B------:R-:W-:Y:S01]  /*130a60*/  IADD3 RZ, P5, PT, R44, R74, RZ ;  /* 0x0000004a2cff7210 */ /* 0x000fe20007fbe0ff */
[----:B------:R-:W-:Y:S01]  /*130a70*/  IMAD.MOV.U32 R146, RZ, RZ, R47 ;  /* 0x000000ffff927224 */ /* 0x000fe200078e002f */
[----:B------:R-:W-:Y:S01]  /*130a80*/  IADD3.X RZ, P4, PT, R122, R139, RZ, P4, !PT ;  /* 0x0000008b7aff7210 */ /* 0x000fe2000279e4ff */
[----:B------:R-:W-:Y:S01]  /*130a90*/  IMAD.IADD R75, R115, 0x1, R75 ;  /* 0x00000001734b7824 */ /* 0x000fe200078e024b */
[----:B------:R-:W-:Y:S01]  /*130aa0*/  IADD3.X R139, P2, PT, RZ, RZ, RZ, P2, !PT ;  /* 0x000000ffff8b7210 */ /* 0x000fe2000175e4ff */
[----:B------:R-:W-:-:S03]  /*130ab0*/  IMAD.WIDE.U32.X R146, R135, -0x7af74000, R146, P3 ;  /* 0x8508c00087927825 */ /* 0x000fc600018e0492 */
[----:B------:R-:W-:Y:S01]  /*130ac0*/  IADD3.X RZ, P5, PT, R45, R75, RZ, P5, !PT ;  /* 0x0000004b2dff7210 */ /* 0x000fe20002fbe4ff */
[----:B------:R-:W-:Y:S01]  /*130ad0*/  IMAD.IADD R116, R77, 0x1, R116 ;  /* 0x000000014d747824 */ /* 0x000fe200078e0274 */
[----:B------:R-:W-:Y:S01]  /*130ae0*/  IADD3.X R77, P4, PT, RZ, R146, RZ, P4, !PT ;  /* 0x00000092ff4d7210 */ /* 0x000fe2000279e4ff */
[----:B------:R-:W-:Y:S01]  /*130af0*/  IMAD.WIDE.U32 R46, R135, 0x30000000, RZ ;  /* 0x30000000872e7825 */ /* 0x000fe200078e00ff */
[----:B------:R-:W-:Y:S02]  /*130b00*/  IADD3.X R141, PT, PT, RZ, RZ, RZ, P2, !PT ;  /* 0x000000ffff8d7210 */ /* 0x000fe400017fe4ff */
[----:B------:R-:W-:Y:S01]  /*130b10*/  IADD3.X R81, P4, PT, RZ, R147, RZ, P4, !PT ;  /* 0x00000093ff517210 */ /* 0x000fe2000279e4ff */
[----:B------:R-:W-:Y:S01]  /*130b20*/  IMAD.WIDE.U32 R48, R80, -0x45f6b800, R48 ;  /* 0xba09480050307825 */ /* 0x000fe200078e0030 */
[----:B------:R-:W-:-:S03]  /*130b30*/  IADD3.X R139, P5, PT, R139, R152, RZ, P5, !PT ;  /* 0x000000988b8b7210 */ /* 0x000fc60002fbe4ff */
[C-C-:B------:R-:W-:Y:S01]  /*130b40*/  IMAD R43, R42.reuse, 0x170b5d44, R46.reuse ;  /* 0x170b5d442a2b7824 */ /* 0x140fe200078e022e */
[----:B------:R-:W-:Y:S01]  /*130b50*/  IADD3.X R48, P2, PT, R77, R48, RZ, P4, !PT ;  /* 0x000000304d307210 */ /* 0x000fe2000275e4ff */
[----:B------:R-:W-:Y:S01]  /*130b60*/  IMAD.WIDE.U32 R46, P3, R42, 0x170b5d44, R46 ;  /* 0x170b5d442a2e7825 */ /* 0x000fe2000786002e */
[----:B------:R-:W-:-:S03]  /*130b70*/  IADD3.X R153, P5, PT, R141, R153, RZ, P5, !PT ;  /* 0x000000998d997210 */ /* 0x000fc60002fbe4ff */
[----:B------:R-:W-:-:S04]  /*130b80*/  IMAD.WIDE.U32 R146, R42, 0x30000000, RZ ;  /* 0x300000002a927825 */ /* 0x000fc800078e00ff */
[----:B------:R-:W-:Y:S01]  /*130b90*/  IMAD.IADD R72, R49, 0x1, R72 ;  /* 0x0000000131487824 */ /* 0x000fe200078e0248 */
[----:B------:R-:W-:Y:S01]  /*130ba0*/  IADD3 RZ, P4, PT, R48, R146, RZ ;  /* 0x0000009230ff7210 */ /* 0x000fe20007f9e0ff */
[----:B------:R-:W-:Y:S01]  /*130bb0*/  IMAD.X R75, RZ, RZ, RZ, P3 ;  /* 0x000000ffff4b7224 */ /* 0x000fe200018e06ff */
[----:B------:R-:W-:Y:S01]  /*130bc0*/  IADD3 RZ, P3, PT, R46, R147, RZ ;  /* 0x000000932eff7210 */ /* 0x000fe20007f7e0ff */
[----:B------:R-:W-:Y:S01]  /*130bd0*/  IMAD.MOV.U32 R74, RZ, RZ, R47 ;  /* 0x000000ffff4a7224 */ /* 0x000fe200078e002f */
[----:B------:R-:W-:Y:S01]  /*130be0*/  IADD3.X R49, P2, PT, R81, R72, RZ, P2, !PT ;  /* 0x0000004851317210 */ /* 0x000fe2000175e4ff */
[----:B------:R-:W-:Y:S02]  /*130bf0*/  IMAD.IADD R141, R43, 0x1, R147 ;  /* 0x000000012b8d7824 */ /* 0x000fe400078e0293 */
[----:B------:R-:W-:Y:S01]  /*130c00*/  IMAD.WIDE.U32 R70, R84, 0x17c510ea, R70 ;  /* 0x17c510ea54467825 */ /* 0x000fe200078e0046 */
[----:B------:R-:W-:Y:S02]  /*130c10*/  IADD3.X R81, P2, PT, RZ, RZ, RZ, P2, !PT ;  /* 0x000000ffff517210 */ /* 0x000fe4000175e4ff */
[----:B------:R-:W-:Y:S01]  /*130c20*/  IADD3.X RZ, P4, PT, R49, R141, RZ, P4, !PT ;  /* 0x0000008d31ff7210 */ /* 0x000fe2000279e4ff */
[----:B------:R-:W-:Y:S01]  /*130c30*/  IMAD.WIDE.U32.X R74, R135, 0x170b5d44, R74, P3 ;  /* 0x170b5d44874a7825 */ /* 0x000fe200018e044a */
[----:B------:R-:W-:-:S02]  /*130c40*/  IADD3.X R152, P5, PT, R139, R70, RZ, P5, !PT ;  /* 0x000000468b987210 */ /* 0x000fc40002fbe4ff */
[----:B------:R-:W-:Y:S01]  /*130c50*/  IADD3.X R139, P0, PT, R73, R82, RZ, P0, !PT ;  /* 0x00000052498b7210 */ /* 0x000fe2000071e4ff */
[----:B------:R-:W-:Y:S01]  /*130c60*/  IMAD.WIDE.U32 R46, R135, -0x45f6b800, RZ ;  /* 0xba094800872e7825 */ /* 0x000fe200078e00ff */
[----:B------:R-:W-:Y:S02]  /*130c70*/  IADD3.X R81, P4, PT, R81, R74, RZ, P4, !PT ;  /* 0x0000004a51517210 */ /* 0x000fe4000279e4ff */
[----:B------:R-:W-:Y:S01]  /*130c80*/  IADD3.X R85, P0, PT, R176, R85, RZ, P0, !PT ;  /* 0x00000055b0557210 */ /* 0x000fe2000071e4ff */
[----:B------:R-:W-:Y:S02]  /*130c90*/  IMAD.IADD R72, R71, 0x1, R175 ;  /* 0x0000000147487824 */ /* 0x000fe400078e02af */
[C-C-:B------:R-:W-:Y:S02]  /*130ca0*/  IMAD R77, R42.reuse, 0x1ef3622f, R46.reuse ;  /* 0x1ef3622f2a4d7824 */ /* 0x140fe400078e022e */
[----:B------:R-:W-:Y:S01]  /*130cb0*/  IMAD.X R74, RZ, RZ, RZ, P2 ;  /* 0x000000ffff4a7224 */ /* 0x000fe200010e06ff */
[----:B------:R-:W-:Y:S01]  /*130cc0*/  IADD3.X R153, P5, PT, R153, R72, RZ, P5, !PT ;  /* 0x0000004899997210 */ /* 0x000fe20002fbe4ff */
[----:B------:R-:W-:-:S03]  /*130cd0*/  IMAD.WIDE.U32 R46, P3, R42, 0x1ef3622f, R46 ;  /* 0x1ef3622f2a2e7825 */ /* 0x000fc6000786002e */
[----:B------:R-:W-:Y:S01]  /*130ce0*/  IADD3.X R74, P4, PT, R74, R75, RZ, P4, !PT ;  /* 0x0000004b4a4a7210 */ /* 0x000fe2000279e4ff */
[----:B------:R-:W-:-:S04]  /*130cf0*/  IMAD.WIDE.U32 R44, R80, 0xf5138f, R44 ;  /* 0x00f5138f502c7825 */ /* 0x000fc800078e002c */
[----:B------:R-:W-:Y:S01]  /*130d00*/  IMAD.MOV.U32 R70, RZ, RZ, R47 ;  /* 0x000000ffff467224 */ /* 0x000fe200078e002f */
[----:B------:R-:W-:Y:S01]  /*130d10*/  IADD3.X R47, P5, PT, RZ, RZ, RZ, P5, !PT ;  /* 0x000000ffff2f7210 */ /* 0x000fe20002fbe4ff */
[----:B------:R-:W-:Y:S01]  /*130d20*/  IMAD.WIDE.U32 R146, R42, -0x45f6b800, RZ ;  /* 0xba0948002a927825 */ /* 0x000fe200078e00ff */
[----:B------:R-:W-:-:S03]  /*130d30*/  IADD3.X R44, P4, PT, R81, R44, RZ, P4, !PT ;  /* 0x0000002c512c7210 */ /* 0x000fc6000279e4ff */
[----:B------:R-:W-:Y:S01]  /*130d40*/  IMAD.X R71, RZ, RZ, RZ, P3 ;  /* 0x000000ffff477224 */ /* 0x000fe200018e06ff */
[----:B------:R-:W-:Y:S01]  /*130d50*/  IADD3 RZ, P3, PT, R152, R144, RZ ;  /* 0x0000009098ff7210 */ /* 0x000fe20007f7e0ff */
[----:B------:R-:W-:Y:S01]  /*130d60*/  IMAD.IADD R75, R117, 0x1, R145 ;  /* 0x00000001754b7824 */ /* 0x000fe200078e0291 */
        /* <DEDUP_REMOVED lines=26> */
[C-C-:B------:R-:W-:Y:S01]  /*130f10*/  IMAD R41, R42.reuse, 0x1a22d9f3, R72.reuse ;  /* 0x1a22d9f32a297824 */ /* 0x140fe200078e0248 */
[----:B------:R-:W-:Y:S01]  /*130f20*/  IADD3.X R121, P4, PT, RZ, RZ, RZ, P3, !PT ;  /* 0x000000ffff797210 */ /* 0x000fe20001f9e4ff */
[----:B------:R-:W-:Y:S01]  /*130f30*/  IMAD.WIDE.U32 R74, P3, R42, 0x1a22d9f3, R72 ;  /* 0x1a22d9f32a4a7825 */ /* 0x000fe20007860048 */
[----:B------:R-:W-:Y:S02]  /*130f40*/  IADD3 R81, PT, PT, R137, R119, RZ ;  /* 0x0000007789517210 */ /* 0x000fe40007ffe0ff */
[----:B------:R-:W-:Y:S01]  /*130f50*/  IADD3.X R47, P1, PT, R156, R83, RZ, P1, !PT ;  /* 0x000000539c2f7210 */ /* 0x000fe20000f3e4ff */
[----:B------:R-:W-:Y:S01]  /*130f60*/  IMAD.X R119, RZ, RZ, RZ, P4 ;  /* 0x000000ffff777224 */ /* 0x000fe200020e06ff */
[----:B------:R-:W-:Y:S01]  /*130f70*/  IADD3 RZ, P4, PT, R70, R118, RZ ;  /* 0x0000007646ff7210 */ /* 0x000fe20007f9e0ff */
[----:B------:R-:W-:Y:S01]  /*130f80*/  IMAD.X R73, RZ, RZ, RZ, P3 ;  /* 0x000000ffff497224 */ /* 0x000fe200018e06ff */
[----:B------:R-:W-:Y:S01]  /*130f90*/  IADD3.X R153, P3, PT, R50, R117, RZ, P5, !PT ;  /* 0x0000007532997210 */ /* 0x000fe20002f7e4ff */
[----:B------:R-:W-:Y:S01]  /*130fa0*/  IMAD.WIDE.U32 R82, R42, 0xf5138f, RZ ;  /* 0x00f5138f2a527825 */ /* 0x000fe200078e00ff */
[----:B------:R-:W-:-:S02]  /*130fb0*/  IADD3.X RZ, P4, PT, R71, R81, RZ, P4, !PT ;  /* 0x0000005147ff7210 */ /* 0x000fc4000279e4ff */
        /* <DEDUP_REMOVED lines=8> */
[----:B------:R-:W-:Y:S02]  /*131040*/  IADD3.X R116, P4, PT, R119, R79, RZ, P4, !PT ;  /* 0x0000004f77747210 */ /* 0x000fe4000279e4ff */
[----:B------:R-:W-:Y:S01]  /*131050*/  IADD3.X RZ, P3, PT, R153, R139, RZ, P3, !PT ;  /* 0x0000008b99ff7210 */ /* 0x000fe20001f7e4ff */
[----:B------:R-:W-:-:S03]  /*131060*/  IMAD.WIDE.U32 R72, P5, R42, -0x39c4fa40, R84 ;  /* 0xc63b05c02a487825 */ /* 0x000fc600078a0054 */
        /* <DEDUP_REMOVED lines=12> */
[-C--:B------:R-:W-:Y:S01]  /*131130*/  IMAD.WIDE.U32 R72, R52, R149.reuse, RZ ;  /* 0x0000009534487225 */ /* 0x080fe200078e00ff */
[----:B------:R-:W-:Y:S02]  /*131140*/  IADD3.X R70, P3, PT, R79, R70, RZ, P3, !PT ;  /* 0x000000464f467210 */ /* 0x000fe40001f7e4ff */
[----:B------:R-:W-:Y:S01]  /*131150*/  IADD3.X R75, PT, PT, RZ, RZ, RZ, P2, P0 ;  /* 0x000000ffff4b7210 */ /* 0x000fe200017e04ff */
[----:B------:R-:W-:Y:S01]  /*131160*/  IMAD.IADD R81, R115, 0x1, R83 ;  /* 0x0000000173517824 */ /* 0x000fe200078e0253 */
[----:B------:R-:W-:Y:S01]  /*131170*/  IADD3 RZ, P2, PT, R70, R82, RZ ;  /* 0x0000005246ff7210 */ /* 0x000fe20007f5e0ff */
[C---:B------:R-:W-:Y:S01]  /*131180*/  IMAD.WIDE.U32 R78, R51.reuse, R149, RZ ;  /* 0x00000095334e7225 */ /* 0x040fe200078e00ff */
[----:B------:R-:W-:Y:S02]  /*131190*/  IADD3.X R71, P3, PT, R74, R71, RZ, P3, !PT ;  /* 0x000000474a477210 */ /* 0x000fe40001f7e4ff */
[----:B------:R-:W-:Y:S01]  /*1311a0*/  IADD3.X R116, P0, PT, R116, R75, RZ, P4, !PT ;  /* 0x0000004b74747210 */ /* 0x000fe2000271e4ff */
[----:B------:R-:W-:Y:S01]  /*1311b0*/  IMAD.WIDE.U32 R72, P4, R51, R151, R72 ;  /* 0x0000009733487225 */ /* 0x000fe20007880048 */
[----:B------:R-:W-:-:S02]  /*1311c0*/  IADD3.X RZ, P2, PT, R71, R81, RZ, P2, !PT ;  /* 0x0000005147ff7210 */ /* 0x000fc4000175e4ff */
[----:B------:R-:W-:Y:S01]  /*1311d0*/  IADD3.X R83, P3, PT, RZ, RZ, RZ, P3, !PT ;  /* 0x000000ffff537210 */ /* 0x000fe20001f7e4ff */
        /* <DEDUP_REMOVED lines=15> */
[----:B------:R-:W-:Y:S01]  /*1312d0*/  IMAD.WIDE.U32 R74, R42, 0x17c510ea, RZ ;  /* 0x17c510ea2a4a7825 */ /* 0x000fe200078e00ff */
[----:B------:R-:W-:-:S02]  /*1312e0*/  IADD3.X R81, PT, PT, RZ, RZ, RZ, P3, !PT ;  /* 0x000000ffff517210 */ /* 0x000fc40001ffe4ff */
[----:B------:R-:W-:Y:S01]  /*1312f0*/  IADD3.X R51, P4, PT, R84, R85, RZ, P4, !PT ;  /* 0x0000005554337210 */ /* 0x000fe2000279e4ff */
[----:B------:R-:W-:Y:S01]  /*131300*/  IMAD R79, R42, 0x1ae3a46, R80 ;  /* 0x01ae3a462a4f7824 */ /* 0x000fe200078e0250 */
[----:B------:R-:W-:Y:S01]  /*131310*/  IADD3 RZ, P5, PT, R72, R75, RZ ;  /* 0x0000004b48ff7210 */ /* 0x000fe20007fbe0ff */
[----:B------:R-:W-:Y:S01]  /*131320*/  IMAD.MOV.U32 R80, RZ, RZ, R73 ;  /* 0x000000ffff507224 */ /* 0x000fe200078e0049 */
[----:B------:R-:W-:Y:S01]  /*131330*/  IADD3 RZ, P3, PT, R50, R74, RZ ;  /* 0x0000004a32ff7210 */ /* 0x000fe20007f7e0ff */
[----:B------:R-:W-:Y:S01]  /*131340*/  IMAD.IADD R75, R79, 0x1, R75 ;  /* 0x000000014f4b7824 */ /* 0x000fe200078e024b */
[----:B------:R-:W-:Y:S01]  /*131350*/  IADD3.X R73, P4, PT, RZ, RZ, RZ, P4, !PT ;  /* 0x000000ffff497210 */ /* 0x000fe2000279e4ff */
[----:B------:R-:W-:Y:S01]  /*131360*/  IMAD.WIDE.U32.X R80, R135, 0x1ae3a46, R80, P5 ;  /* 0x01ae3a4687507825 */ /* 0x000fe200028e0450 */
[----:B------:R-:W-:Y:S02]  /*131370*/  IADD3 RZ, P5, PT, R46, R78, RZ ;  /* 0x0000004e2eff7210 */ /* 0x000fe40007fbe0ff */
[----:B------:R-:W-:Y:S01]  /*131380*/  IADD3.X RZ, P3, PT, R51, R75, RZ, P3, !PT ;  /* 0x0000004b33ff7210 */ /* 0x000fe20001f7e4ff */
[----:B------:R-:W-:Y:S01]  /*131390*/  IMAD.WIDE.U32 R70, R42, 0x6ca1493b, R70 ;  /* 0x6ca1493b2a467825 */ /* 0x000fe200078e0046 */
[----:B------:R-:W-:-:S02]  /*1313a0*/  IADD3.X RZ, P5, PT, R47, R121, RZ, P5, !PT ;  /* 0x000000792fff7210 */ /* 0x000fc40002fbe4ff */
[----:B------:R-:W-:Y:S01]  /*1313b0*/  IADD3.X R46, P3, PT, R73, R80, RZ, P3, !PT ;  /* 0x00000050492e7210 */ /* 0x000fe20001f7e4ff */
[----:B------:R-:W-:Y:S01]  /*1313c0*/  IMAD.X R47, RZ, RZ, RZ, P4 ;  /* 0x000000ffff2f7224 */ /* 0x000fe200020e06ff */
[----:B------:R-:W-:Y:S01]  /*1313d0*/  IADD3.X R73, P0, PT, RZ, RZ, RZ, P0, !PT ;  /* 0x000000ffff497210 */ /* 0x000fe2000071e4ff */
[----:B------:R-:W-:Y:S01]  /*1313e0*/  IMAD.IADD R144, R49, 0x1, R43 ;  /* 0x0000000131907824 */ /* 0x000fe200078e022b */
[----:B------:R-:W-:Y:S01]  /*1313f0*/  IADD3.X R75, P1, PT, RZ, RZ, RZ, P1, !PT ;  /* 0x000000ffff4b7210 */ /* 0x000fe20000f3e4ff */
[----:B------:R-:W-:Y:S01]  /*131400*/  IMAD.WIDE.U32 R44, R42, -0x45f6b800, R44 ;  /* 0xba0948002a2c7825 */ /* 0x000fe200078e002c */
[----:B------:R-:W-:Y:S02]  /*131410*/  IADD3.X R47, P3, PT, R47, R81, RZ, P3, !PT ;  /* 0x000000512f2f7210 */ /* 0x000fe40001f7e4ff */
[----:B------:R-:W-:Y:S01]  /*131420*/  IADD3.X R75, P5, PT, R75, R82, RZ, P5, !PT ;  /* 0x000000524b4b7210 */ /* 0x000fe20002fbe4ff */
[----:B------:R-:W-:Y:S01]  /*131430*/  IMAD.X R52, RZ, RZ, RZ, P0 ;  /* 0x000000ffff347224 */ /* 0x000fe200000e06ff */
[----:B------:R-:W-:Y:S01]  /*131440*/  IADD3.X R46, P2, P3, R46, RZ, R73, P3, P2 ;  /* 0x000000ff2e2e7210 */ /* 0x000fe20001b44449 */
[----:B------:R-:W-:Y:S01]  /*131450*/  IMAD.WIDE.U32 R152, R42, 0xf5138f, R152 ;  /* 0x00f5138f2a987825 */ /* 0x000fe200078e0098 */
[----:B------:R-:W-:-:S02]  /*131460*/  IADD3.X R82, PT, PT, R83, RZ, RZ, P5, P1 ;  /* 0x000000ff53527210 */ /* 0x000fc40002fe24ff */
[----:B------:R-:W-:Y:S01]  /*131470*/  IADD3.X R47, PT, PT, R47, RZ, R52, P2, P3 ;  /* 0x000000ff2f2f7210 */ /* 0x000fe200017e6434 */
[----:B------:R-:W-:Y:S01]  /*131480*/  IMAD.WIDE.U32 R42, R42, 0x17c510ea, R50 ;  /* 0x17c510ea2a2a7825 */ /* 0x000fe200078e0032 */
[----:B------:R-:W-:-:S03]  /*131490*/  IADD3 R75, P0, PT, R46, R75, RZ ;  /* 0x0000004b2e4b7210 */ /* 0x000fc60007f1e0ff */
[----:B------:R-:W-:Y:S02]  /*1314a0*/  IMAD.IADD R77, R45, 0x1, R77 ;  /* 0x000000012d4d7824 */ /* 0x000fe400078e024d */
[----:B------:R-:W-:Y:S01]  /*1314b0*/  IMAD.X R82, R47, 0x1, R82, P0 ;  /* 0x000000012f527824 */ /* 0x000fe200000e0652 */
[----:B------:R-:W-:Y:S01]  /*1314c0*/  ISETP.GE.U32.AND P0, PT, R75, 0x17c510ea, PT ;  /* 0x17c510ea4b00780c */ /* 0x000fe20003f06070 */
[----:B------:R-:W-:Y:S01]  /*1314d0*/  IMAD.IADD R46, R153, 0x1, R41 ;  /* 0x00000001992e7824 */ /* 0x000fe200078e0229 */
[----:B------:R-:W-:Y:S01]  /*1314e0*/  IADD3 R47, PT, PT, R71, R115, RZ ;  /* 0x00000073472f7210 */ /* 0x000fe20007ffe0ff */
        /* <DEDUP_REMOVED lines=79> */
.L_x_596:
[----:B------:R-:W-:Y:S05]  /*1319e0*/  BSYNC.RELIABLE B3 ;  /* 0x0000000000037941 */ /* 0x000fea0003800100 */
.L_x_595:
        /* <DEDUP_REMOVED lines=12> */
.L_x_594:
[----:B------:R-:W-:Y:S05]  /*131ab0*/  BSYNC.RECONVERGENT B2 ;  /* 0x0000000000027941 */ /* 0x000fea0003800200 */
.L_x_593:
[-C--:B------:R-:W-:Y:S01]  /*131ac0*/  IMAD.WIDE.U32 R42, R87, R89.reuse, RZ ;  /* 0x00000059572a7225 */ /* 0x080fe200078e00ff */
[----:B------:R-:W-:Y:S03]  /*131ad0*/  BSSY.RECONVERGENT B2, `(.L_x_597) ;  /* 0x000040a000027945 */ /* 0x000fe60003800200 */
[----:B------:R-:W-:-:S04]  /*131ae0*/  IMAD.WIDE.U32 R78, R86, R89, RZ ;  /* 0x00000059564e7225 */ /* 0x000fc800078e00ff */
[----:B------:R-:W-:Y:S01]  /*131af0*/  IMAD.WIDE.U32 R42, P0, R86, R90, R42 ;  /* 0x0000005a562a7225 */ /* 0x000fe2000780002a */
[----:B------:R-:W-:-:S03]  /*131b00*/  IADD3 RZ, P2, PT, RZ, R78, RZ ;  /* 0x0000004effff7210 */ /* 0x000fc60007f5e0ff */
[----:B------:R-:W-:Y:S01]  /*131b10*/  IMAD.WIDE.U32 R48, R87, R86, RZ ;  /* 0x0000005657307225 */ /* 0x000fe200078e00ff */
[----:B------:R-:W-:-:S03]  /*131b20*/  IADD3 R141, P3, PT, R79, R42, RZ ;  /* 0x0000002a4f8d7210 */ /* 0x000fc60007f7e0ff */
[----:B------:R-:W-:Y:S01]  /*131b30*/  IMAD.MOV.U32 R82, RZ, RZ, R43 ;  /* 0x000000ffff527224 */ /* 0x000fe200078e002b */
[----:B------:R-:W-:Y:S01]  /*131b40*/  IADD3.X RZ, P2, PT, RZ, R141, RZ, P2, !PT ;  /* 0x0000008dffff7210 */ /* 0x000fe2000175e4ff */
[----:B------:R-:W-:Y:S02]  /*131b50*/  IMAD.X R83, RZ, RZ, RZ, P0 ;  /* 0x000000ffff537224 */ /* 0x000fe400000e06ff */
[----:B------:R-:W-:-:S04]  /*131b60*/  IMAD.WIDE.U32 R42, R86, R86, RZ ;  /* 0x00000056562a7225 */ /* 0x000fc800078e00ff */
[----:B------:R-:W-:-:S04]  /*131b70*/  IMAD.WIDE.U32 R48, P4, R86, R87, R48 ;  /* 0x0000005756307225 */ /* 0x000fc80007880030 */
[----:B------:R-:W-:-:S04]  /*131b80*/  IMAD.WIDE.U32 R44, R87, R92, RZ ;  /* 0x0000005c572c7225 */ /* 0x000fc800078e00ff */
[----:B------:R-:W-:Y:S01]  /*131b90*/  IMAD.WIDE.U32.X R82, R87, R90, R82, P3 ;  /* 0x0000005a57527225 */ /* 0x000fe200018e0452 */
[----:B------:R-:W-:-:S03]  /*131ba0*/  IADD3 R85, P3, PT, R43, R48, RZ ;  /* 0x000000302b557210 */ /* 0x000fc60007f7e0ff */
[----:B------:R-:W-:Y:S01]  /*131bb0*/  IMAD.WIDE.U32 R70, R87, R93, RZ ;  /* 0x0000005d57467225 */ /* 0x000fe200078e00ff */
[----:B------:R-:W-:-:S03]  /*131bc0*/  IADD3.X R121, P2, PT, RZ, R82, RZ, P2, !PT ;  /* 0x00000052ff797210 */ /* 0x000fc6000175e4ff */
[----:B------:R-:W-:Y:S01]  /*131bd0*/  IMAD.WIDE.U32 R76, R87, R96, RZ ;  /* 0x00000060574c7225 */ /* 0x000fe200078e00ff */
[----:B------:R-:W-:-:S03]  /*131be0*/  IADD3.X R83, P2, PT, RZ, R83, RZ, P2, !PT ;  /* 0x00000053ff537210 */ /* 0x000fc6000175e4ff */
[----:B------:R-:W-:-:S04]  /*131bf0*/  IMAD.WIDE.U32 R44, P1, R86, R91, R44 ;  /* 0x0000005b562c7225 */ /* 0x000fc8000782002c */
[----:B------:R-:W-:-:S04]  /*131c00*/  IMAD.WIDE.U32 R150, R86, R92, RZ ;  /* 0x0000005c56967225 */ /* 0x000fc800078e00ff */
[----:B------:R-:W-:Y:S01]  /*131c10*/  IMAD.WIDE.U32 R80, R42, -0x1, RZ ;  /* 0xffffffff2a507825 */ /* 0x000fe200078e00ff */
[----:B------:R-:W-:-:S03]  /*131c20*/  IADD3.X R150, P2, PT, R121, R150, RZ, P2, !PT ;  /* 0x0000009679967210 */ /* 0x000fc6000175e4ff */
[----:B------:R-:W-:Y:S02]  /*131c30*/  IMAD R137, R42, -0x7af74001, -R85 ;  /* 0x8508bfff2a897824 */ /* 0x000fe400078e0a55 */
[----:B------:R-:W-:Y:S01]  /*131c40*/  IMAD.X R73, RZ, RZ, RZ, P1 ;  /* 0x000000ffff497224 */ /* 0x000fe200008e06ff */
[----:B------:R-:W-:Y:S01]  /*131c50*/  IADD3 R84, P1, PT, R151, R44, RZ ;  /* 0x0000002c97547210 */ /* 0x000fe20007f3e0ff */
[----:B------:R-:W-:Y:S02]  /*131c60*/  IMAD.MOV.U32 R72, RZ, RZ, R45 ;  /* 0x000000ffff487224 */ /* 0x000fe400078e002d */
[----:B------:R-:W-:-:S04]  /*131c70*/  IMAD.WIDE.U32 R146, R86, R93, RZ ;  /* 0x0000005d56927225 */ /* 0x000fc800078e00ff */
[----:B------:R-:W-:-:S04]  /*131c80*/  IMAD.WIDE.U32 R70, P0, R86, R94, R70 ;  /* 0x0000005e56467225 */ /* 0x000fc80007800046 */
[----:B------:R-:W-:Y:S01]  /*131c90*/  IMAD.WIDE.U32 R76, P5, R86, R95, R76 ;  /* 0x0000005f564c7225 */ /* 0x000fe200078a004c */
[----:B------:R-:W-:-:S03]  /*131ca0*/  IADD3.X R51, PT, PT, RZ, RZ, RZ, P0, !PT ;  /* 0x000000ffff337210 */ /* 0x000fc600007fe4ff */
[----:B------:R-:W-:-:S04]  /*131cb0*/  IMAD.WIDE.U32 R44, R87, R100, RZ ;  /* 0x00000064572c7225 */ /* 0x000fc800078e00ff */
[----:B------:R-:W-:Y:S02]  /*131cc0*/  IMAD.IADD R137, R81, 0x1, R137 ;  /* 0x0000000151897824 */ /* 0x000fe400078e0289 */
[----:B------:R-:W-:-:S04]  /*131cd0*/  IMAD.WIDE.U32 R46, R80, 0x1, RZ ;  /* 0x00000001502e7825 */ /* 0x000fc800078e00ff */
[----:B------:R-:W-:Y:S01]  /*131ce0*/  IMAD.X R75, RZ, RZ, RZ, P5 ;  /* 0x000000ffff4b7224 */ /* 0x000fe200028e06ff */
[----:B------:R-:W-:Y:S01]  /*131cf0*/  IADD3 R79, P5, PT, R147, R70, RZ ;  /* 0x00000046934f7210 */ /* 0x000fe20007fbe0ff */
[----:B------:R-:W-:Y:S01]  /*131d00*/  IMAD.MOV.U32 R50, RZ, RZ, R71 ;  /* 0x000000ffff327224 */ /* 0x000fe200078e0047 */
[----:B------:R-:W-:Y:S01]  /*131d10*/  IADD3 RZ, P0, PT, R42, R46, RZ ;  /* 0x0000002e2aff7210 */ /* 0x000fe20007f1e0ff */
[----:B------:R-:W-:Y:S02]  /*131d20*/  IMAD.X R43, RZ, RZ, RZ, P4 ;  /* 0x000000ffff2b7224 */ /* 0x000fe400020e06ff */
[----:B------:R-:W-:-:S04]  /*131d30*/  IMAD.WIDE.U32 R70, R137, 0x1, RZ ;  /* 0x0000000189467825 */ /* 0x000fc800078e00ff */
[----:B------:R-:W-:-:S04]  /*131d40*/  IMAD.WIDE.U32 R44, P4, R86, R101, R44 ;  /* 0x00000065562c7225 */ /* 0x000fc8000788002c */
[----:B------:R-:W-:Y:S01]  /*131d50*/  IMAD.WIDE.U32.X R72, R87, R91, R72, P1 ;  /* 0x0000005b57487225 */ /* 0x000fe200008e0448 */
[----:B------:R-:W-:-:S03]  /*131d60*/  IADD3 RZ, P1, PT, RZ, R42, RZ ;  /* 0x0000002affff7210 */ /* 0x000fc60007f3e0ff */
[----:B------:R-:W-:Y:S01]  /*131d70*/  IMAD.MOV.U32 R42, RZ, RZ, R49 ;  /* 0x000000ffff2a7224 */ /* 0x000fe200078e0031 */
[----:B------:R-:W-:Y:S01]  /*131d80*/  IADD3.X RZ, P1, PT, RZ, R85, RZ, P1, !PT ;  /* 0x00000055ffff7210 */ /* 0x000fe20000f3e4ff */
[----:B------:R-:W-:Y:S02]  /*131d90*/  IMAD.X R149, RZ, RZ, RZ, P4 ;  /* 0x000000ffff957224 */ /* 0x000fe400020e06ff */
[----:B------:R-:W-:Y:S01]  /*131da0*/  IMAD.MOV.U32 R74, RZ, RZ, R77 ;  /* 0x000000ffff4a7224 */ /* 0x000fe200078e004d */
[----:B------:R-:W-:Y:S01]  /*131db0*/  IADD3.X R77, P2, PT, R83, R84, RZ, P2, !PT ;  /* 0x00000054534d7210 */ /* 0x000fe2000175e4ff */
[----:B------:R-:W-:-:S03]  /*131dc0*/  IMAD.WIDE.U32 R48, R86, R96, RZ ;  /* 0x0000006056307225 */ /* 0x000fc600078e00ff */
[----:B------:R-:W-:Y:S01]  /*131dd0*/  IADD3.X R147, P2, PT, RZ, R72, RZ, P2, !PT ;  /* 0x00000048ff937210 */ /* 0x000fe2000175e4ff */
[----:B------:R-:W-:-:S04]  /*131de0*/  IMAD.WIDE.U32 R70, P4, R80, -0x7af74000, R70 ;  /* 0x8508c00050467825 */ /* 0x000fc80007880046 */
[----:B------:R-:W-:Y:S01]  /*131df0*/  IMAD.WIDE.U32.X R42, R87, R87, R42, P3 ;  /* 0x00000057572a7225 */ /* 0x000fe200018e042a */
[----:B------:R-:W-:Y:S02]  /*131e00*/  IADD3 R76, P3, PT, R49, R76, RZ ;  /* 0x0000004c314c7210 */ /* 0x000fe40007f7e0ff */
[C---:B------:R-:W-:Y:S01]  /*131e10*/  SHF.L.U64.HI R49, R78.reuse, 0x1, R141 ;  /* 0x000000014e317819 */ /* 0x040fe2000001028d */
[----:B------:R-:W-:Y:S01]  /*131e20*/  IMAD.X R83, RZ, RZ, RZ, P4 ;  /* 0x000000ffff537224 */ /* 0x000fe200020e06ff */
[----:B------:R-:W-:Y:S01]  /*131e30*/  IADD3 R46, P4, PT, R47, R70, RZ ;  /* 0x000000462f2e7210 */ /* 0x000fe20007f9e0ff */
[----:B------:R-:W-:Y:S01]  /*131e40*/  IMAD.MOV.U32 R82, RZ, RZ, R71 ;  /* 0x000000ffff527224 */ /* 0x000fe200078e0047 */
[----:B------:R-:W-:Y:S01]  /*131e50*/  LEA.X R78, P1, R78, R42, 0x1, P1 ;  /* 0x0000002a4e4e7211 */ /* 0x000fe20000820cff */
[----:B------:R-:W-:Y:S01]  /*131e60*/  IMAD.WIDE.U32.X R50, R87, R94, R50, P5 ;  /* 0x0000005e57327225 */ /* 0x000fe200028e0432 */
[----:B------:R-:W-:Y:S02]  /*131e70*/  IADD3.X R42, P2, PT, RZ, R73, RZ, P2, !PT ;  /* 0x00000049ff2a7210 */ /* 0x000fe4000175e4ff */
[----:B------:R-:W-:Y:S01]  /*131e80*/  IADD3.X RZ, P0, PT, R85, R46, RZ, P0, !PT ;  /* 0x0000002e55ff7210 */ /* 0x000fe2000071e4ff */
[----:B------:R-:W-:Y:S01]  /*131e90*/  IMAD.WIDE.U32 R46, R86, R100, RZ ;  /* 0x00000064562e7225 */ /* 0x000fe200078e00ff */
[----:B------:R-:W-:-:S02]  /*131ea0*/  IADD3.X R146, P2, PT, R147, R146, RZ, P2, !PT ;  /* 0x0000009293927210 */ /* 0x000fc4000175e4ff */
[----:B------:R-:W-:Y:S01]  /*131eb0*/  SHF.L.W.U32.HI R141, R141, 0x1, R150 ;  /* 0x000000018d8d7819 */ /* 0x000fe20000010e96 */
[----:B------:R-:W-:Y:S01]  /*131ec0*/  IMAD.WIDE.U32 R72, R90, R92, RZ ;  /* 0x0000005c5a487225 */ /* 0x000fe200078e00ff */
[----:B------:R-:W-:Y:S02]  /*131ed0*/  IADD3.X R147, P2, PT, R42, R79, RZ, P2, !PT ;  /* 0x0000004f2a937210 */ /* 0x000fe4000175e4ff */
[----:B------:R-:W-:Y:S01]  /*131ee0*/  SHF.L.W.U32.HI R150, R150, 0x1, R77 ;  /* 0x0000000196967819 */ /* 0x000fe20000010e4d */
[----:B------:R-:W-:Y:S01]  /*131ef0*/  IMAD.WIDE.U32.X R82, R137, -0x7af74000, R82, P4 ;  /* 0x8508c00089527825 */ /* 0x000fe200020e0452 */
[----:B------:R-:W-:Y:S02]  /*131f00*/  IADD3 R122, P4, PT, R47, R44, RZ ;  /* 0x0000002c2f7a7210 */ /* 0x000fe40007f9e0ff */
[----:B------:R-:W-:Y:S01]  /*131f10*/  IADD3.X R47, P1, PT, R49, R43, RZ, P1, !PT ;  /* 0x0000002b312f7210 */ /* 0x000fe20000f3e4ff */
[----:B------:R-:W-:Y:S01]  /*131f20*/  IMAD.WIDE.U32 R72, P5, R91, R89, R72 ;  /* 0x000000595b487225 */ /* 0x000fe200078a0048 */
[----:B------:R-:W-:-:S02]  /*131f30*/  IADD3.X R79, P2, PT, RZ, R50, RZ, P2, !PT ;  /* 0x00000032ff4f7210 */ /* 0x000fc4000175e4ff */
[----:B------:R-:W-:Y:S01]  /*131f40*/  IADD3.X R49, P0, PT, RZ, R82, RZ, P0, !PT ;  /* 0x00000052ff317210 */ /* 0x000fe2000071e4ff */
[----:B------:R-:W-:Y:S01]  /*131f50*/  IMAD.WIDE.U32 R42, R89, R92, RZ ;  /* 0x0000005c592a7225 */ /* 0x000fe200078e00ff */
[----:B------:R-:W-:Y:S02]  /*131f60*/  IADD3.X R81, P2, PT, RZ, R51, RZ, P2, !PT ;  /* 0x00000033ff517210 */ /* 0x000fe4000175e4ff */
[----:B------:R-:W-:Y:S01]  /*131f70*/  IADD3.X R82, P0, PT, RZ, R83, RZ, P0, !PT ;  /* 0x00000053ff527210 */ /* 0x000fe2000071e4ff */
[----:B------:R-:W-:Y:S02]  /*131f80*/  IMAD.MOV.U32 R148, RZ, RZ, R45 ;  /* 0x000000ffff947224 */ /* 0x000fe400078e002d */
[----:B------:R-:W-:Y:S01]  /*131f90*/  IMAD.X R71, RZ, RZ, RZ, P5 ;  /* 0x000000ffff477224 */ /* 0x000fe200028e06ff */
[----:B------:R-:W-:Y:S01]  /*131fa0*/  IADD3 R43, P5, PT, R72, R43, RZ ;  /* 0x0000002b482b7210 */ /* 0x000fe20007fbe0ff */
[----:B------:R-:W-:Y:S01]  /*131fb0*/  IMAD.WIDE.U32 R44, R90, R93, RZ ;  /* 0x0000005d5a2c7225 */ /* 0x000fe200078e00ff */
[----:B------:R-:W-:-:S03]  /*131fc0*/  IADD3.X R78, P0, PT, R49, R78, RZ, P0, !PT ;  /* 0x0000004e314e7210 */ /* 0x000fc6000071e4ff */
[----:B------:R-:W-:Y:S01]  /*131fd0*/  IMAD.WIDE.U32.X R74, R87, R95, R74, P3 ;  /* 0x0000005f574a7225 */ /* 0x000fe200018e044a */
[----:B------:R-:W-:-:S03]  /*131fe0*/  IADD3 RZ, P3, PT, R146, R42, RZ ;  /* 0x0000002a92ff7210 */ /* 0x000fc60007f7e0ff */
[----:B------:R-:W-:Y:S01]  /*131ff0*/  IMAD.MOV.U32 R70, RZ, RZ, R73 ;  /* 0x000000ffff467224 */ /* 0x000fe200078e0049 */
[----:B------:R-:W-:Y:S01]  /*132000*/  IADD3.X RZ, P3, PT, R147, R43, RZ, P3, !PT ;  /* 0x0000002b93ff7210 */ /* 0x000fe20001f7e4ff */
[----:B------:R-:W-:Y:S01]  /*132010*/  IMAD.WIDE.U32 R42, R89, R93, RZ ;  /* 0x0000005d592a7225 */ /* 0x000fe200078e00ff */
[----:B------:R-:W-:Y:S02]  /*132020*/  IADD3.X R73, P2, PT, R79, R48, RZ, P2, !PT ;  /* 0x000000304f497210 */ /* 0x000fe4000175e4ff */
[----:B------:R-:W-:Y:S01]  /*132030*/  IADD3.X R79, P0, PT, R82, R47, RZ, P0, !PT ;  /* 0x0000002f524f7210 */ /* 0x000fe2000071e4ff */
[----:B------:R-:W-:Y:S01]  /*132040*/  IMAD.WIDE.U32.X R70, R91, R90, R70, P5 ;  /* 0x0000005a5b467225 */ /* 0x000fe200028e0446 */
[----:B------:R-:W-:-:S03]  /*132050*/  IADD3.X R76, P2, PT, R81, R76, RZ, P2, !PT ;  /* 0x0000004c514c7210 */ /* 0x000fc6000175e4ff */
[----:B------:R-:W-:Y:S01]  /*132060*/  IMAD.WIDE.U32 R44, P5, R94, R89, R44 ;  /* 0x000000595e2c7225 */ /* 0x000fe200078a002c */
[----:B------:R-:W-:-:S03]  /*132070*/  IADD3.X R47, P2, PT, RZ, R74, RZ, P2, !PT ;  /* 0x0000004aff2f7210 */ /* 0x000fc6000175e4ff */
[----:B------:R-:W-:Y:S01]  /*132080*/  IMAD.WIDE.U32 R50, R137, 0x30000000, RZ ;  /* 0x3000000089327825 */ /* 0x000fe200078e00ff */
[----:B------:R-:W-:Y:S02]  /*132090*/  MOV R120, R45 ;  /* 0x0000002d00787202 */ /* 0x000fe40000000f00 */
[----:B------:R-:W-:Y:S01]  /*1320a0*/  IADD3.X R81, P2, PT, RZ, R75, RZ, P2, !PT ;  /* 0x0000004bff517210 */ /* 0x000fe2000175e4ff */
[----:B------:R-:W-:Y:S01]  /*1320b0*/  IMAD.WIDE.U32.X R148, R87, R101, R148, P4 ;  /* 0x0000006557947225 */ /* 0x000fe200020e0494 */
[----:B------:R-:W-:Y:S02]  /*1320c0*/  IADD3.X R70, P4, PT, RZ, R70, RZ, P3, !PT ;  /* 0x00000046ff467210 */ /* 0x000fe40001f9e4ff */
[----:B------:R-:W-:Y:S01]  /*1320d0*/  IADD3 R139, P3, PT, R44, R43, RZ ;  /* 0x0000002b2c8b7210 */ /* 0x000fe20007f7e0ff */
[----:B------:R-:W-:Y:S01]  /*1320e0*/  IMAD.X R121, RZ, RZ, RZ, P5 ;  /* 0x000000ffff797224 */ /* 0x000fe200028e06ff */
[----:B------:R-:W-:Y:S01]  /*1320f0*/  IADD3.X R43, P4, PT, RZ, R71, RZ, P4, !PT ;  /* 0x00000047ff2b7210 */ /* 0x000fe2000279e4ff */
[----:B------:R-:W-:-:S04]  /*132100*/  IMAD.WIDE.U32 R50, P5, R80, 0x170b5d44, R50 ;  /* 0x170b5d4450327825 */ /* 0x000fc800078a0032 */
[----:B------:R-:W-:-:S04]  /*132110*/  IMAD.WIDE.U32 R48, R80, 0x30000000, RZ ;  /* 0x3000000050307825 */ /* 0x000fc800078e00ff */
[----:B------:R-:W-:Y:S01]  /*132120*/  IMAD.WIDE.U32.X R120, R94, R90, R120, P3 ;  /* 0x0000005a5e787225 */ /* 0x000fe200018e0478 */
[----:B------:R-:W-:Y:S02]  /*132130*/  IADD3 RZ, P3, PT, R78, R48, RZ ;  /* 0x000000304eff7210 */ /* 0x000fe40007f7e0ff */
[----:B------:R-:W-:Y:S01]  /*132140*/  IADD3.X R48, P4, PT, R70, R73, RZ, P4, !PT ;  /* 0x0000004946307210 */ /* 0x000fe2000279e4ff */
[----:B------:R-:W-:Y:S01]  /*132150*/  IMAD.X R83, RZ, RZ, RZ, P5 ;  /* 0x000000ffff537224 */ /* 0x000fe200028e06ff */
[----:B------:R-:W-:Y:S01]  /*132160*/  IADD3 R45, P5, PT, R50, R49, RZ ;  /* 0x00000031322d7210 */ /* 0x000fe20007fbe0ff */
[----:B------:R-:W-:Y:S01]  /*132170*/  IMAD.MOV.U32 R82, RZ, RZ, R51 ;  /* 0x000000ffff527224 */ /* 0x000fe200078e0033 */
[----:B------:R-:W-:Y:S01]  /*132180*/  IADD3.X R49, P4, PT, R43, R76, RZ, P4, !PT ;  /* 0x0000004c2b317210 */ /* 0x000fe2000279e4ff */
[----:B------:R-:W-:Y:S01]  /*132190*/  IMAD.WIDE.U32 R84, R89, R89, RZ ;  /* 0x0000005959547225 */ /* 0x000fe200078e00ff */
[----:B------:R-:W-:Y:S02]  /*1321a0*/  IADD3.X RZ, P3, PT, R79, R45, RZ, P3, !PT ;  /* 0x0000002d4fff7210 */ /* 0x000fe40001f7e4ff */
[----:B------:R-:W-:Y:S01]  /*1321b0*/  IADD3.X R43, P0, PT, RZ, RZ, RZ, P0, !PT ;  /* 0x000000ffff2b7210 */ /* 0x000fe2000071e4ff */
[----:B------:R-:W-:Y:S01]  /*1321c0*/  IMAD.WIDE.U32.X R82, R137, 0x170b5d44, R82, P5 ;  /* 0x170b5d4489527825 */ /* 0x000fe200028e0452 */
[----:B------:R-:W-:-:S02]  /*1321d0*/  IADD3.X R143, P4, PT, RZ, RZ, RZ, P4, !PT ;  /* 0x000000ffff8f7210 */ /* 0x000fc4000279e4ff */
[----:B------:R-:W-:Y:S01]  /*1321e0*/  IADD3.X R45, P1, PT, R141, R84, RZ, P1, !PT ;  /* 0x000000548d2d7210 */ /* 0x000fe20000f3e4ff */
[----:B------:R-:W-:Y:S01]  /*1321f0*/  IMAD.WIDE.U32 R70, R90, R89, RZ ;  /* 0x000000595a467225 */ /* 0x000fe200078e00ff */
[----:B------:R-:W-:-:S03]  /*132200*/  IADD3.X R76, P3, PT, R43, R82, RZ, P3, !PT ;  /* 0x000000522b4c7210 */ /* 0x000fc60001f7e4ff */
[----:B------:R-:W-:Y:S02]  /*132210*/  IMAD.X R43, RZ, RZ, RZ, P0 ;  /* 0x000000ffff2b7224 */ /* 0x000fe400000e06ff */
[----:B------:R-:W-:Y:S01]  /*132220*/  IMAD.X R141, RZ, RZ, RZ, P4 ;  /* 0x000000ffff8d7224 */ /* 0x000fe200020e06ff */
[----:B------:R-:W-:Y:S01]  /*132230*/  IADD3 RZ, P4, PT, R48, R42, RZ ;  /* 0x0000002a30ff7210 */ /* 0x000fe20007f9e0ff */
[----:B------:R-:W-:Y:S01]  /*132240*/  IMAD.WIDE.U32 R70, P5, R89, R90, R70 ;  /* 0x0000005a59467225 */ /* 0x000fe200078a0046 */
[----:B------:R-:W-:Y:S02]  /*132250*/  IADD3.X R124, P3, PT, R43, R83, RZ, P3, !PT ;  /* 0x000000532b7c7210 */ /* 0x000fe40001f7e4ff */
[----:B------:R-:W-:Y:S01]  /*132260*/  IADD3.X RZ, P4, PT, R49, R139, RZ, P4, !PT ;  /* 0x0000008b31ff7210 */ /* 0x000fe2000279e4ff */
[----:B------:R-:W-:Y:S01]  /*132270*/  IMAD.WIDE.U32 R42, R90, R96, RZ ;  /* 0x000000605a2a7225 */ /* 0x000fe200078e00ff */
[----:B------:R-:W-:Y:S02]  /*132280*/  IADD3 R51, P0, PT, R85, R70, RZ ;  /* 0x0000004655337210 */ /* 0x000fe40007f1e0ff */
        /* <DEDUP_REMOVED lines=9> */
[----:B------:R-:W-:Y:S01]  /*132320*/  IMAD.MOV.U32 R82, RZ, RZ, R71 ;  /* 0x000000ffff527224 */ /* 0x000fe200078e0047 */
[----:B------:R-:W-:Y:S01]  /*132330*/  IADD3.X R152, P4, PT, R152, R45, RZ, P4, !PT ;  /* 0x0000002d98987210 */ /* 0x000fe2000279e4ff */
[----:B------:R-:W-:Y:S01]  /*132340*/  IMAD.X R71, RZ, RZ, RZ, P5 ;  /* 0x000000ffff477224 */ /* 0x000fe200028e06ff */
[----:B------:R-:W-:Y:S01]  /*132350*/  IADD3 R85, P5, PT, R42, R85, RZ ;  /* 0x000000552a557210 */ /* 0x000fe20007fbe0ff */
[----:B------:R-:W-:Y:S01]  /*132360*/  IMAD.WIDE.U32 R46, R137, -0x45f6b800, RZ ;  /* 0xba094800892e7825 */ /* 0x000fe200078e00ff */
[----:B------:R-:W-:-:S02]  /*132370*/  IADD3.X R153, P4, PT, R141, R122, RZ, P4, !PT ;  /* 0x0000007a8d997210 */ /* 0x000fc4000279e4ff */
[----:B------:R-:W-:Y:S01]  /*132380*/  IADD3.X R148, P2, PT, RZ, R148, RZ, P2, !PT ;  /* 0x00000094ff947210 */ /* 0x000fe2000175e4ff */
[----:B------:R-:W-:Y:S02]  /*132390*/  IMAD.MOV.U32 R70, RZ, RZ, R43 ;  /* 0x000000ffff467224 */ /* 0x000fe400078e002b */
[----:B------:R-:W-:-:S04]  /*1323a0*/  IMAD.WIDE.U32 R146, R92, R89, R146 ;  /* 0x000000595c927225 */ /* 0x000fc800078e0092 */
[----:B------:R-:W-:Y:S01]  /*1323b0*/  IMAD.WIDE.U32.X R70, R95, R90, R70, P5 ;  /* 0x0000005a5f467225 */ /* 0x000fe200028e0446 */
[----:B------:R-:W-:Y:S02]  /*1323c0*/  SHF.L.W.U32.HI R51, R77, 0x1, R146 ;  /* 0x000000014d337819 */ /* 0x000fe40000010e92 */
[----:B------:R-:W-:Y:S01]  /*1323d0*/  IADD3.X R77, P3, PT, R124, R145, RZ, P3, !PT ;  /* 0x000000917c4d7210 */ /* 0x000fe20001f7e4ff */
[----:B------:R-:W-:-:S03]  /*1323e0*/  IMAD.WIDE.U32 R46, P5, R80, 0x1ef3622f, R46 ;  /* 0x1ef3622f502e7825 */ /* 0x000fc600078a002e */
[----:B------:R-:W-:Y:S01]  /*1323f0*/  IADD3.X R45, P3, PT, RZ, RZ, RZ, P3, !PT ;  /* 0x000000ffff2d7210 */ /* 0x000fe20001f7e4ff */
[----:B------:R-:W-:-:S04]  /*132400*/  IMAD.WIDE.U32 R74, R80, -0x45f6b800, RZ ;  /* 0xba094800504a7825 */ /* 0x000fc800078e00ff */
[----:B------:R-:W-:Y:S01]  /*132410*/  IMAD.X R73, RZ, RZ, RZ, P5 ;  /* 0x000000ffff497224 */ /* 0x000fe200028e06ff */
[----:B------:R-:W-:Y:S01]  /*132420*/  IADD3 R75, P5, PT, R46, R75, RZ ;  /* 0x0000004b2e4b7210 */ /* 0x000fe20007fbe0ff */
[----:B------:R-:W-:Y:S02]  /*132430*/  IMAD.IADD R43, R147, 0x1, R72 ;  /* 0x00000001932b7824 */ /* 0x000fe400078e0248 */
[----:B------:R-:W-:Y:S01]  /*132440*/  IMAD.WIDE.U32.X R82, R90, R90, R82, P0 ;  /* 0x0000005a5a527225 */ /* 0x000fe200000e0452 */
[----:B------:R-:W-:Y:S02]  /*132450*/  IADD3 RZ, P0, PT, R76, R74, RZ ;  /* 0x0000004a4cff7210 */ /* 0x000fe40007f1e0ff */
[----:B------:R-:W-:Y:S01]  /*132460*/  SHF.L.W.U32.HI R147, R146, 0x1, R43 ;  /* 0x0000000192937819 */ /* 0x000fe20000010e2b */
[----:B------:R-:W-:Y:S01]  /*132470*/  IMAD.MOV.U32 R72, RZ, RZ, R47 ;  /* 0x000000ffff487224 */ /* 0x000fe200078e002f */
[----:B------:R-:W-:Y:S01]  /*132480*/  IADD3.X RZ, P0, PT, R77, R75, RZ, P0, !PT ;  /* 0x0000004b4dff7210 */ /* 0x000fe2000071e4ff */
[----:B------:R-:W-:Y:S01]  /*132490*/  IMAD.X R47, RZ, RZ, RZ, P3 ;  /* 0x000000ffff2f7224 */ /* 0x000fe200018e06ff */
[----:B------:R-:W-:Y:S01]  /*1324a0*/  IADD3.X R75, P4, PT, RZ, RZ, RZ, P4, !PT ;  /* 0x000000ffff4b7210 */ /* 0x000fe2000279e4ff */
[----:B------:R-:W-:Y:S01]  /*1324b0*/  IMAD.WIDE.U32.X R72, R137, 0x1ef3622f, R72, P5 ;  /* 0x1ef3622f89487825 */ /* 0x000fe200028e0448 */
[----:B------:R-:W-:-:S02]  /*1324c0*/  IADD3 RZ, P5, PT, R152, R84, RZ ;  /* 0x0000005498ff7210 */ /* 0x000fc40007fbe0ff */
[----:B------:R-:W-:Y:S01]  /*1324d0*/  IADD3.X R120, P1, PT, R51, R82, RZ, P1, !PT ;  /* 0x0000005233787210 */ /* 0x000fe20000f3e4ff */
[----:B------:R-:W-:Y:S01]  /*1324e0*/  IMAD.X R149, RZ, RZ, R149, P2 ;  /* 0x000000ffff957224 */ /* 0x000fe200010e0695 */
[----:B------:R-:W-:Y:S01]  /*1324f0*/  IADD3.X R45, P0, PT, R45, R72, RZ, P0, !PT ;  /* 0x000000482d2d7210 */ /* 0x000fe2000071e4ff */
[----:B------:R-:W-:Y:S01]  /*132500*/  IMAD.WIDE.U32 R150, R90, R100, RZ ;  /* 0x000000645a967225 */ /* 0x000fe200078e00ff */
[----:B------:R-:W-:Y:S02]  /*132510*/  IADD3.X RZ, P5, PT, R153, R85, RZ, P5, !PT ;  /* 0x0000005599ff7210 */ /* 0x000fe40002fbe4ff */
[----:B------:R-:W-:Y:S01]  /*132520*/  IADD3.X R122, P0, PT, R47, R73, RZ, P0, !PT ;  /* 0x000000492f7a7210 */ /* 0x000fe2000071e4ff */
[----:B------:R-:W-:Y:S01]  /*132530*/  IMAD.WIDE.U32 R84, R80, 0xf5138f, RZ ;  /* 0x00f5138f50547825 */ /* 0x000fe200078e00ff */
[----:B------:R-:W-:Y:S02]  /*132540*/  IADD3.X R47, P2, PT, R75, R70, RZ, P5, !PT ;  /* 0x000000464b2f7210 */ /* 0x000fe40002f5e4ff */
[----:B------:R-:W-:Y:S01]  /*132550*/  IADD3.X R70, PT, PT, RZ, RZ, RZ, P4, !PT ;  /* 0x000000ffff467210 */ /* 0x000fe200027fe4ff */
[----:B------:R-:W-:Y:S01]  /*132560*/  IMAD.WIDE.U32 R74, R137, 0xf5138f, RZ ;  /* 0x00f5138f894a7825 */ /* 0x000fe200078e00ff */
[----:B------:R-:W-:-:S02]  /*132570*/  IADD3.X R72, P0, PT, R45, R120, RZ, P0, !PT ;  /* 0x000000782d487210 */ /* 0x000fc4000071e4ff */
[----:B------:R-:W-:Y:S01]  /*132580*/  IADD3.X R51, P1, PT, R147, R83, RZ, P1, !PT ;  /* 0x0000005393337210 */ /* 0x000fe20000f3e4ff */
[----:B------:R-:W-:Y:S01]  /*132590*/  IMAD.WIDE.U32 R150, P3, R101, R89, R150 ;  /* 0x0000005965967225 */ /* 0x000fe20007860096 */
[----:B------:R-:W-:Y:S02]  /*1325a0*/  IADD3.X R120, P2, PT, R70, R71, RZ, P2, !PT ;  /* 0x0000004746787210 */ /* 0x000fe4000175e4ff */
[----:B------:R-:W-:Y:S01]  /*1325b0*/  IADD3.X R73, P0, PT, R122, R51, RZ, P0, !PT ;  /* 0x000000337a497210 */ /* 0x000fe2000071e4ff */
[----:B------:R-:W-:Y:S01]  /*1325c0*/  IMAD.WIDE.U32 R82, R89, R100, RZ ;  /* 0x0000006459527225 */ /* 0x000fe200078e00ff */
[----:B------:R-:W-:Y:S02]  /*1325d0*/  IADD3.X R148, P2, PT, R47, R148, RZ, P2, !PT ;  /* 0x000000942f947210 */ /* 0x000fe4000175e4ff */
[----:B------:R-:W-:Y:S01]  /*1325e0*/  IADD3.X R45, P0, PT, RZ, RZ, RZ, P0, !PT ;  /* 0x000000ffff2d7210 */ /* 0x000fe2000071e4ff */
[----:B------:R-:W-:Y:S01]  /*1325f0*/  IMAD.WIDE.U32 R74, P5, R80, 0x1a22d9f3, R74 ;  /* 0x1a22d9f3504a7825 */ /* 0x000fe200078a004a */
[----:B------:R-:W-:-:S03]  /*132600*/  IADD3.X R149, P2, PT, R120, R149, RZ, P2, !PT ;  /* 0x0000009578957210 */ /* 0x000fc6000175e4ff */
[----:B------:R-:W-:Y:S01]  /*132610*/  IMAD.X R71, RZ, RZ, RZ, P3 ;  /* 0x000000ffff477224 */ /* 0x000fe200018e06ff */
[----:B------:R-:W-:Y:S01]  /*132620*/  IADD3 R81, P3, PT, R150, R83, RZ ;  /* 0x0000005396517210 */ /* 0x000fe20007f7e0ff */
[----:B------:R-:W-:Y:S01]  /*132630*/  IMAD.X R83, RZ, RZ, RZ, P5 ;  /* 0x000000ffff537224 */ /* 0x000fe200028e06ff */
[----:B------:R-:W-:Y:S01]  /*132640*/  IADD3 RZ, P5, PT, R148, R82, RZ ;  /* 0x0000005294ff7210 */ /* 0x000fe20007fbe0ff */
[----:B------:R-:W-:Y:S01]  /*132650*/  IMAD.MOV.U32 R70, RZ, RZ, R151 ;  /* 0x000000ffff467224 */ /* 0x000fe200078e0097 */
[----:B------:R-:W-:Y:S01]  /*132660*/  IADD3 R85, P4, PT, R74, R85, RZ ;  /* 0x000000554a557210 */ /* 0x000fe20007f9e0ff */
[----:B------:R-:W-:Y:S01]  /*132670*/  IMAD.MOV.U32 R82, RZ, RZ, R75 ;  /* 0x000000ffff527224 */ /* 0x000fe200078e004b */
[----:B------:R-:W-:Y:S01]  /*132680*/  IADD3.X RZ, P5, PT, R149, R81, RZ, P5, !PT ;  /* 0x0000005195ff7210 */ /* 0x000fe20002fbe4ff */
[----:B------:R-:W-:Y:S01]  /*132690*/  IMAD.WIDE.U32.X R70, R101, R90, R70, P3 ;  /* 0x0000005a65467225 */ /* 0x000fe200018e0446 */
[----:B------:R-:W-:Y:S02]  /*1326a0*/  IADD3 RZ, P3, PT, R72, R84, RZ ;  /* 0x0000005448ff7210 */ /* 0x000fe40007f7e0ff */
[----:B------:R-:W-:Y:S01]  /*1326b0*/  IADD3.X R81, P2, PT, RZ, RZ, RZ, P2, !PT ;  /* 0x000000ffff517210 */ /* 0x000fe2000175e4ff */
[----:B------:R-:W-:Y:S01]  /*1326c0*/  IMAD.WIDE.U32.X R82, R137, 0x1a22d9f3, R82, P4 ;  /* 0x1a22d9f389527825 */ /* 0x000fe200020e0452 */
[----:B------:R-:W-:-:S02]  /*1326d0*/  IADD3.X RZ, P3, PT, R73, R85, RZ, P3, !PT ;  /* 0x0000005549ff7210 */ /* 0x000fc40001f7e4ff */
[----:B------:R-:W-:Y:S01]  /*1326e0*/  IADD3.X R81, P5, PT, R81, R70, RZ, P5, !PT ;  /* 0x0000004651517210 */ /* 0x000fe20002fbe4ff */
[----:B------:R-:W-:Y:S01]  /*1326f0*/  IMAD.X R47, RZ, RZ, RZ, P0 ;  /* 0x000000ffff2f7224 */ /* 0x000fe200000e06ff */
[----:B------:R-:W-:Y:S01]  /*132700*/  IADD3.X R45, P3, PT, R45, R82, RZ, P3, !PT ;  /* 0x000000522d2d7210 */ /* 0x000fe20001f7e4ff */
[----:B------:R-:W-:Y:S01]  /*132710*/  IMAD.WIDE.U32 R146, R91, R93, RZ ;  /* 0x0000005d5b927225 */ /* 0x000fe200078e00ff */
[----:B------:R-:W-:Y:S02]  /*132720*/  IADD3.X R75, PT, PT, R71, RZ, RZ, P5, P2 ;  /* 0x000000ff474b7210 */ /* 0x000fe40002fe44ff */
[----:B------:R-:W-:Y:S01]  /*132730*/  IADD3.X R124, P0, PT, R47, R83, RZ, P3, !PT ;  /* 0x000000532f7c7210 */ /* 0x000fe20001f1e4ff */
[----:B------:R-:W-:-:S04]  /*132740*/  IMAD.WIDE.U32 R70, R91, R92, RZ ;  /* 0x0000005c5b467225 */ /* 0x000fc800078e00ff */
[----:B------:R-:W-:-:S04]  /*132750*/  IMAD.WIDE.U32 R48, R93, R89, R48 ;  /* 0x000000595d307225 */ /* 0x000fc800078e0030 */
[----:B------:R-:W-:Y:S01]  /*132760*/  IMAD.WIDE.U32 R82, R92, R93, RZ ;  /* 0x0000005d5c527225 */ /* 0x000fe200078e00ff */
[----:B------:R-:W-:-:S03]  /*132770*/  SHF.L.W.U32.HI R43, R43, 0x1, R48 ;  /* 0x000000012b2b7819 */ /* 0x000fc60000010e30 */
[----:B------:R-:W-:-:S04]  /*132780*/  IMAD.WIDE.U32 R146, P2, R94, R92, R146 ;  /* 0x0000005c5e927225 */ /* 0x000fc80007840092 */
[----:B------:R-:W-:Y:S01]  /*132790*/  IMAD.WIDE.U32 R70, P5, R92, R91, R70 ;  /* 0x0000005b5c467225 */ /* 0x000fe200078a0046 */
[----:B------:R-:W-:-:S03]  /*1327a0*/  IADD3 R122, P4, PT, R146, R83, RZ ;  /* 0x00000053927a7210 */ /* 0x000fc60007f9e0ff */
[----:B------:R-:W-:-:S04]  /*1327b0*/  IMAD.WIDE.U32 R84, R92, R92, RZ ;  /* 0x0000005c5c547225 */ /* 0x000fc800078e00ff */
[----:B------:R-:W-:Y:S01]  /*1327c0*/  IMAD.X R83, RZ, RZ, RZ, P5 ;  /* 0x000000ffff537224 */ /* 0x000fe200028e06ff */
[----:B------:R-:W-:Y:S01]  /*1327d0*/  IADD3.X R120, P1, PT, R43, R84, RZ, P1, !PT ;  /* 0x000000542b787210 */ /* 0x000fe20000f3e4ff */
[----:B------:R-:W-:Y:S01]  /*1327e0*/  IMAD.WIDE.U32 R78, R80, 0x30000000, R78 ;  /* 0x30000000504e7825 */ /* 0x000fe200078e004e */
[----:B------:R-:W-:-:S03]  /*1327f0*/  IADD3 R143, P5, PT, R85, R70, RZ ;  /* 0x00000046558f7210 */ /* 0x000fc60007fbe0ff */
[----:B------:R-:W-:-:S04]  /*132800*/  IMAD.WIDE.U32 R84, R91, R96, RZ ;  /* 0x000000605b547225 */ /* 0x000fc800078e00ff */
[----:B------:R-:W-:-:S04]  /*132810*/  IMAD.WIDE.U32 R152, R96, R89, R152 ;  /* 0x0000005960987225 */ /* 0x000fc800078e0098 */
[----:B------:R-:W-:Y:S01]  /*132820*/  IMAD.IADD R51, R79, 0x1, R50 ;  /* 0x000000014f337824 */ /* 0x000fe200078e0232 */
[----:B------:R-:W-:Y:S01]  /*132830*/  IADD3.X R50, P0, PT, R45, R120, RZ, P0, !PT ;  /* 0x000000782d327210 */ /* 0x000fe2000071e4ff */
[----:B------:R-:W-:Y:S01]  /*132840*/  IMAD.IADD R79, R49, 0x1, R44 ;  /* 0x00000001314f7824 */ /* 0x000fe200078e022c */
[----:B------:R-:W-:Y:S01]  /*132850*/  IADD3 RZ, P3, PT, R152, R82, RZ ;  /* 0x0000005298ff7210 */ /* 0x000fe20007f7e0ff */
[----:B------:R-:W-:Y:S02]  /*132860*/  IMAD.X R121, RZ, RZ, RZ, P2 ;  /* 0x000000ffff797224 */ /* 0x000fe400010e06ff */
[----:B------:R-:W-:-:S04]  /*132870*/  IMAD.WIDE.U32 R84, P2, R95, R92, R84 ;  /* 0x0000005c5f547225 */ /* 0x000fc80007840054 */
[----:B------:R-:W-:-:S04]  /*132880*/  IMAD.WIDE.U32 R44, R80, 0x6ca1493b, RZ ;  /* 0x6ca1493b502c7825 */ /* 0x000fc800078e00ff */
[----:B------:R-:W-:Y:S02]  /*132890*/  IMAD.MOV.U32 R120, RZ, RZ, R147 ;  /* 0x000000ffff787224 */ /* 0x000fe400078e0093 */
[----:B------:R-:W-:Y:S02]  /*1328a0*/  IMAD.MOV.U32 R82, RZ, RZ, R71 ;  /* 0x000000ffff527224 */ /* 0x000fe400078e0047 */
[----:B------:R-:W-:Y:S01]  /*1328b0*/  IMAD.X R147, RZ, RZ, RZ, P2 ;  /* 0x000000ffff937224 */ /* 0x000fe200010e06ff */
[----:B------:R-:W-:Y:S01]  /*1328c0*/  IADD3 RZ, P2, PT, R50, R44, RZ ;  /* 0x0000002c32ff7210 */ /* 0x000fe20007f5e0ff */
[----:B------:R-:W-:Y:S01]  /*1328d0*/  IMAD.WIDE.U32 R70, R137, 0x6ca1493b, RZ ;  /* 0x6ca1493b89467825 */ /* 0x000fe200078e00ff */
[----:B------:R-:W-:-:S03]  /*1328e0*/  SHF.L.W.U32.HI R44, R48, 0x1, R79 ;  /* 0x00000001302c7819 */ /* 0x000fc60000010e4f */
[----:B------:R-:W-:Y:S01]  /*1328f0*/  IMAD R43, R78, -0x7af74001, -R51 ;  /* 0x8508bfff4e2b7824 */ /* 0x000fe200078e0a33 */
[----:B------:R-:W-:Y:S01]  /*132900*/  IADD3.X R143, P1, PT, R44, R143, RZ, P1, !PT ;  /* 0x0000008f2c8f7210 */ /* 0x000fe20000f3e4ff */
[----:B------:R-:W-:-:S04]  /*132910*/  IMAD.WIDE.U32 R48, R78, -0x1, RZ ;  /* 0xffffffff4e307825 */ /* 0x000fc800078e00ff */
[----:B------:R-:W-:Y:S01]  /*132920*/  IMAD.WIDE.U32.X R120, R94, R91, R120, P4 ;  /* 0x0000005b5e787225 */ /* 0x000fe200020e0478 */
[----:B------:R-:W-:-:S03]  /*132930*/  IADD3 R49, PT, PT, R49, R43, RZ ;  /* 0x0000002b31317210 */ /* 0x000fc60007ffe0ff */
[----:B------:R-:W-:-:S04]  /*132940*/  IMAD.WIDE.U32 R70, P4, R80, -0x39c4fa40, R70 ;  /* 0xc63b05c050467825 */ /* 0x000fc80007880046 */
[----:B------:R-:W-:Y:S01]  /*132950*/  IMAD.WIDE.U32.X R82, R91, R91, R82, P5 ;  /* 0x0000005b5b527225 */ /* 0x000fe200028e0452 */
[----:B------:R-:W-:-:S03]  /*132960*/  IADD3 R139, P5, PT, R70, R45, RZ ;  /* 0x0000002d468b7210 */ /* 0x000fc60007fbe0ff */
[----:B------:R-:W-:-:S04]  /*132970*/  IMAD.WIDE.U32 R76, R80, -0x45f6b800, R76 ;  /* 0xba094800504c7825 */ /* 0x000fc800078e004c */
[----:B------:R-:W-:-:S04]  /*132980*/  IMAD.WIDE.U32 R44, R49, 0x1, RZ ;  /* 0x00000001312c7825 */ /* 0x000fc800078e00ff */
[----:B------:R-:W-:Y:S02]  /*132990*/  IMAD.IADD R141, R77, 0x1, R46 ;  /* 0x000000014d8d7824 */ /* 0x000fe400078e022e */
[----:B------:R-:W-:Y:S02]  /*1329a0*/  IMAD.X R77, RZ, RZ, RZ, P4 ;  /* 0x000000ffff4d7224 */ /* 0x000fe400020e06ff */
[----:B------:R-:W-:-:S04]  /*1329b0*/  IMAD.WIDE.U32 R44, P4, R48, -0x7af74000, R44 ;  /* 0x8508c000302c7825 */ /* 0x000fc8000788002c */
[----:B------:R-:W-:-:S04]  /*1329c0*/  IMAD.WIDE.U32 R46, R48, 0x1, RZ ;  /* 0x00000001302e7825 */ /* 0x000fc800078e00ff */
[----:B------:R-:W-:Y:S01]  /*1329d0*/  IMAD.X R43, RZ, RZ, RZ, P4 ;  /* 0x000000ffff2b7224 */ /* 0x000fe200020e06ff */
[----:B------:R-:W-:Y:S01]  /*1329e0*/  IADD3 R44, P4, PT, R47, R44, RZ ;  /* 0x0000002c2f2c7210 */ /* 0x000fe20007f9e0ff */
[----:B------:R-:W-:Y:S02]  /*1329f0*/  IMAD.IADD R153, R153, 0x1, R42 ;  /* 0x0000000199997824 */ /* 0x000fe400078e022a */
[----:B------:R-:W-:-:S03]  /*132a00*/  IMAD.MOV.U32 R42, RZ, RZ, R45 ;  /* 0x000000ffff2a7224 */ /* 0x000fc600078e002d */
[----:B------:R-:W-:Y:S01]  /*132a10*/  IADD3.X RZ, P3, PT, R153, R122, RZ, P3, !PT ;  /* 0x0000007a99ff7210 */ /* 0x000fe20001f7e4ff */
[----:B------:R-:W-:Y:S01]  /*132a20*/  IMAD.WIDE.U32.X R42, R49, -0x7af74000, R42, P4 ;  /* 0x8508c000312a7825 */ /* 0x000fe200020e042a */
[----:B------:R-:W-:-:S03]  /*132a30*/  IADD3 RZ, P4, PT, R78, R46, RZ ;  /* 0x0000002e4eff7210 */ /* 0x000fc60007f9e0ff */
[----:B------:R-:W-:Y:S01]  /*132a40*/  IMAD.WIDE.U32 R46, R48, 0x30000000, RZ ;  /* 0x30000000302e7825 */ /* 0x000fe200078e00ff */
[----:B------:R-:W-:Y:S02]  /*132a50*/  IADD3.X RZ, P4, PT, R51, R44, RZ, P4, !PT ;  /* 0x0000002c33ff7210 */ /* 0x000fe4000279e4ff */
[----:B------:R-:W-:Y:S01]  /*132a60*/  IADD3.X R51, P0, PT, R124, R143, RZ, P0, !PT ;  /* 0x0000008f7c337210 */ /* 0x000fe2000071e4ff */
[----:B------:R-:W-:Y:S01]  /*132a70*/  IMAD.WIDE.U32 R152, R93, R92, R152 ;  /* 0x0000005c5d987225 */ /* 0x000fe200078e0098 */
[----:B------:R-:W-:Y:S02]  /*132a80*/  IADD3.X R45, P4, PT, RZ, R42, RZ, P4, !PT ;  /* 0x0000002aff2d7210 */ /* 0x000fe4000279e4ff */
[----:B------:R-:W-:Y:S01]  /*132a90*/  IADD3.X RZ, P2, PT, R51, R139, RZ, P2, !PT ;  /* 0x0000008b33ff7210 */ /* 0x000fe2000175e4ff */
[----:B------:R-:W-:Y:S01]  /*132aa0*/  IMAD.WIDE.U32 R50, R80, 0x6ca1493b, R50 ;  /* 0x6ca1493b50327825 */ /* 0x000fe200078e0032 */
[----:B------:R-:W-:-:S04]  /*132ab0*/  IADD3.X R78, P4, PT, RZ, R43, RZ, P4, !PT ;  /* 0x0000002bff4e7210 */ /* 0x000fc8000279e4ff */
[----:B------:R-:W-:Y:S01]  /*132ac0*/  IADD3.X R42, P4, PT, R45, R76, RZ, P4, !PT ;  /* 0x0000004c2d2a7210 */ /* 0x000fe2000279e4ff */
[----:B------:R-:W-:-:S03]  /*132ad0*/  IMAD.WIDE.U32 R44, R49, 0x30000000, RZ ;  /* 0x30000000312c7825 */ /* 0x000fc600078e00ff */
[----:B------:R-:W-:Y:S01]  /*132ae0*/  IADD3.X R43, P4, PT, R78, R141, RZ, P4, !PT ;  /* 0x0000008d4e2b7210 */ /* 0x000fe2000279e4ff */
[----:B------:R-:W-:Y:S01]  /*132af0*/  IMAD.MOV.U32 R76, RZ, RZ, R71 ;  /* 0x000000ffff4c7224 */ /* 0x000fe200078e0047 */
[----:B------:R-:W-:Y:S02]  /*132b00*/  SHF.L.W.U32.HI R71, R79, 0x1, R152 ;  /* 0x000000014f477819 */ /* 0x000fe40000010e98 */
[----:B------:R-:W-:Y:S01]  /*132b10*/  IADD3.X R79, P3, PT, RZ, R120, RZ, P3, !PT ;  /* 0x00000078ff4f7210 */ /* 0x000fe20001f7e4ff */
[----:B------:R-:W-:Y:S01]  /*132b20*/  IMAD.WIDE.U32.X R154, R137, -0x39c4fa40, R76, P5 ;  /* 0xc63b05c0899a7825 */ /* 0x000fe200028e044c */
[----:B------:R-:W-:Y:S02]  /*132b30*/  IADD3.X R71, P1, PT, R71, R82, RZ, P1, !PT ;  /* 0x0000005247477210 */ /* 0x000fe40000f3e4ff */
[----:B------:R-:W-:Y:S01]  /*132b40*/  IADD3.X R120, P3, PT, RZ, R121, RZ, P3, !PT ;  /* 0x00000079ff787210 */ /* 0x000fe20001f7e4ff */
[----:B------:R-:W-:-:S04]  /*132b50*/  IMAD.WIDE.U32 R76, P5, R48, 0x170b5d44, R44 ;  /* 0x170b5d44304c7825 */ /* 0x000fc800078a002c */
[----:B------:R-:W-:Y:S01]  /*132b60*/  IMAD.X R45, RZ, RZ, RZ, P5 ;  /* 0x000000ffff2d7224 */ /* 0x000fe200028e06ff */
[----:B------:R-:W-:Y:S01]  /*132b70*/  IADD3 R47, P5, PT, R76, R47, RZ ;  /* 0x0000002f4c2f7210 */ /* 0x000fe20007fbe0ff */
[----:B------:R-:W-:Y:S02]  /*132b80*/  IMAD.MOV.U32 R44, RZ, RZ, R77 ;  /* 0x000000ffff2c7224 */ /* 0x000fe400078e004d */
[----:B------:R-:W-:Y:S02]  /*132b90*/  IMAD.IADD R77, R153, 0x1, R146 ;  /* 0x00000001994d7824 */ /* 0x000fe400078e0292 */
[----:B------:R-:W-:Y:S01]  /*132ba0*/  IMAD.WIDE.U32.X R44, R49, 0x170b5d44, R44, P5 ;  /* 0x170b5d44312c7825 */ /* 0x000fe200028e042c */
[----:B------:R-:W-:Y:S02]  /*132bb0*/  IADD3 RZ, P5, PT, R42, R46, RZ ;  /* 0x0000002e2aff7210 */ /* 0x000fe40007fbe0ff */
[----:B------:R-:W-:Y:S01]  /*132bc0*/  SHF.L.W.U32.HI R153, R152, 0x1, R77 ;  /* 0x0000000198997819 */ /* 0x000fe20000010e4d */
[----:B------:R-:W-:Y:S01]  /*132bd0*/  IMAD.MOV.U32 R146, RZ, RZ, R85 ;  /* 0x000000ffff927224 */ /* 0x000fe200078e0055 */
[----:B------:R-:W-:Y:S01]  /*132be0*/  IADD3.X RZ, P5, PT, R43, R47, RZ, P5, !PT ;  /* 0x0000002f2bff7210 */ /* 0x000fe20002fbe4ff */
[----:B------:R-:W-:Y:S01]  /*132bf0*/  IMAD.WIDE.U32 R46, R100, R89, R148 ;  /* 0x00000059642e7225 */ /* 0x000fe200078e0094 */
[----:B------:R-:W-:-:S02]  /*132c00*/  IADD3.X R122, P1, PT, R153, R83, RZ, P1, !PT ;  /* 0x00000053997a7210 */ /* 0x000fc40000f3e4ff */
[----:B------:R-:W-:Y:S01]  /*132c10*/  IADD3.X R83, P0, PT, RZ, RZ, RZ, P0, !PT ;  /* 0x000000ffff537210 */ /* 0x000fe2000071e4ff */
[----:B------:R-:W-:Y:S01]  /*132c20*/  IMAD.IADD R151, R47, 0x1, R150 ;  /* 0x000000012f977824 */ /* 0x000fe200078e0296 */
[----:B------:R-:W-:Y:S01]  /*132c30*/  IADD3.X R47, P4, PT, RZ, RZ, RZ, P4, !PT ;  /* 0x000000ffff2f7210 */ /* 0x000fe2000279e4ff */
[----:B------:R-:W-:Y:S01]  /*132c40*/  IMAD.WIDE.U32 R160, R48, 0x30000000, R42 ;  /* 0x3000000030a07825 */ /* 0x000fe200078e002a */
[----:B------:R-:W-:Y:S02]  /*132c50*/  IADD3.X R46, P3, PT, R79, R46, RZ, P3, !PT ;  /* 0x0000002e4f2e7210 */ /* 0x000fe40001f7e4ff */
[----:B------:R-:W-:Y:S01]  /*132c60*/  IADD3.X R47, P5, PT, R47, R44, RZ, P5, !PT ;  /* 0x0000002c2f2f7210 */ /* 0x000fe20002fbe4ff */
[----:B------:R-:W-:Y:S01]  /*132c70*/  IMAD.X R141, RZ, RZ, RZ, P4 ;  /* 0x000000ffff8d7224 */ /* 0x000fe200020e06ff */
[----:B------:R-:W-:Y:S01]  /*132c80*/  IADD3.X R124, P2, PT, R83, R154, RZ, P2, !PT ;  /* 0x0000009a537c7210 */ /* 0x000fe2000175e4ff */
[----:B------:R-:W-:-:S03]  /*132c90*/  IMAD.WIDE.U32 R78, R92, R96, RZ ;  /* 0x000000605c4e7225 */ /* 0x000fc600078e00ff */
[----:B------:R-:W-:Y:S01]  /*132ca0*/  IADD3.X R141, P5, PT, R141, R45, RZ, P5, !PT ;  /* 0x0000002d8d8d7210 */ /* 0x000fe20002fbe4ff */
[----:B------:R-:W-:Y:S01]  /*132cb0*/  IMAD.X R45, RZ, RZ, RZ, P0 ;  /* 0x000000ffff2d7224 */ /* 0x000fe200000e06ff */
[----:B------:R-:W-:Y:S01]  /*132cc0*/  IADD3 R139, P4, PT, R84, R79, RZ ;  /* 0x0000004f548b7210 */ /* 0x000fe20007f9e0ff */
[----:B------:R-:W-:Y:S01]  /*132cd0*/  IMAD.WIDE.U32 R82, R80, 0x17c510ea, RZ ;  /* 0x17c510ea50527825 */ /* 0x000fe200078e00ff */
[----:B------:R-:W-:Y:S02]  /*132ce0*/  IADD3 RZ, P0, PT, R46, R78, RZ ;  /* 0x0000004e2eff7210 */ /* 0x000fe40007f1e0ff */
[----:B------:R-:W-:Y:S01]  /*132cf0*/  IADD3.X R155, P2, PT, R45, R155, RZ, P2, !PT ;  /* 0x0000009b2d9b7210 */ /* 0x000fe2000175e4ff */
[----:B------:R-:W-:-:S04]  /*132d00*/  IMAD.WIDE.U32 R78, R137, 0x17c510ea, RZ ;  /* 0x17c510ea894e7825 */ /* 0x000fc800078e00ff */
[----:B------:R-:W-:-:S04]  /*132d10*/  IMAD.WIDE.U32.X R146, R95, R91, R146, P4 ;  /* 0x0000005b5f927225 */ /* 0x000fc800020e0492 */
[----:B------:R-:W-:-:S04]  /*132d20*/  IMAD.WIDE.U32 R44, R80, 0xf5138f, R72 ;  /* 0x00f5138f502c7825 */ /* 0x000fc800078e0048 */
[----:B------:R-:W-:Y:S01]  /*132d30*/  IMAD.WIDE.U32 R78, P4, R80, 0x1ae3a46, R78 ;  /* 0x01ae3a46504e7825 */ /* 0x000fe2000788004e */
[----:B------:R-:W-:Y:S02]  /*132d40*/  IADD3.X R44, P5, PT, R47, R44, RZ, P5, !PT ;  /* 0x0000002c2f2c7210 */ /* 0x000fe40002fbe4ff */
[----:B------:R-:W-:Y:S01]  /*132d50*/  IADD3.X R47, P3, PT, R120, R151, RZ, P3, !PT ;  /* 0x00000097782f7210 */ /* 0x000fe20001f7e4ff */
[----:B------:R-:W-:Y:S01]  /*132d60*/  IMAD.WIDE.U32 R72, R49, -0x45f6b800, RZ ;  /* 0xba09480031487825 */ /* 0x000fe200078e00ff */
[----:B------:R-:W-:Y:S02]  /*132d70*/  IADD3.X R121, PT, PT, RZ, RZ, RZ, P4, !PT ;  /* 0x000000ffff797210 */ /* 0x000fe400027fe4ff */
[----:B------:R-:W-:Y:S01]  /*132d80*/  IADD3 R83, P4, PT, R78, R83, RZ ;  /* 0x000000534e537210 */ /* 0x000fe20007f9e0ff */
[----:B------:R-:W-:Y:S01]  /*132d90*/  IMAD.MOV.U32 R120, RZ, RZ, R79 ;  /* 0x000000ffff787224 */ /* 0x000fe200078e004f */
[----:B------:R-:W-:Y:S01]  /*132da0*/  IADD3.X R85, P3, PT, RZ, RZ, RZ, P3, !PT ;  /* 0x000000ffff557210 */ /* 0x000fe20001f7e4ff */
[----:B------:R-:W-:Y:S01]  /*132db0*/  IMAD.WIDE.U32 R150, R48, -0x45f6b800, RZ ;  /* 0xba09480030967825 */ /* 0x000fe200078e00ff */
[----:B------:R-:W-:-:S03]  /*132dc0*/  IADD3.X RZ, P0, PT, R47, R139, RZ, P0, !PT ;  /* 0x0000008b2fff7210 */ /* 0x000fc6000071e4ff */
[----:B------:R-:W-:-:S04]  /*132dd0*/  IMAD.WIDE.U32.X R120, R137, 0x1ae3a46, R120, P4 ;  /* 0x01ae3a4689787825 */ /* 0x000fc800020e0478 */
[----:B------:R-:W-:-:S04]  /*132de0*/  IMAD.WIDE.U32 R72, P4, R48, 0x1ef3622f, R72 ;  /* 0x1ef3622f30487825 */ /* 0x000fc80007880048 */
[----:B------:R-:W-:Y:S02]  /*132df0*/  IMAD.IADD R74, R45, 0x1, R74 ;  /* 0x000000012d4a7824 */ /* 0x000fe400078e024a */
[----:B------:R-:W-:Y:S01]  /*132e00*/  IMAD.X R149, RZ, RZ, RZ, P4 ;  /* 0x000000ffff957224 */ /* 0x000fe200020e06ff */
[----:B------:R-:W-:Y:S01]  /*132e10*/  IADD3 R151, P4, PT, R72, R151, RZ ;  /* 0x0000009748977210 */ /* 0x000fe20007f9e0ff */
[----:B------:R-:W-:Y:S01]  /*132e20*/  IMAD.X R79, RZ, RZ, RZ, P3 ;  /* 0x000000ffff4f7224 */ /* 0x000fe200018e06ff */
[----:B------:R-:W-:Y:S01]  /*132e30*/  IADD3 RZ, P3, PT, R44, R150, RZ ;  /* 0x000000962cff7210 */ /* 0x000fe20007f7e0ff */
[----:B------:R-:W-:Y:S01]  /*132e40*/  IMAD.MOV.U32 R148, RZ, RZ, R73 ;  /* 0x000000ffff947224 */ /* 0x000fe200078e0049 */
[----:B------:R-:W-:Y:S01]  /*132e50*/  IADD3.X R45, P5, PT, R141, R74, RZ, P5, !PT ;  /* 0x0000004a8d2d7210 */ /* 0x000fe20002fbe4ff */
[----:B------:R-:W-:Y:S01]  /*132e60*/  IMAD.WIDE.U32 R42, R48, 0x17c510ea, RZ ;  /* 0x17c510ea302a7825 */ /* 0x000fe200078e00ff */
[----:B------:R-:W-:Y:S02]  /*132e70*/  IADD3.X R150, P2, PT, R124, R71, RZ, P2, !PT ;  /* 0x000000477c967210 */ /* 0x000fe4000175e4ff */
[----:B------:R-:W-:Y:S01]  /*132e80*/  IADD3.X RZ, P3, PT, R45, R151, RZ, P3, !PT ;  /* 0x000000972dff7210 */ /* 0x000fe20001f7e4ff */
[----:B------:R-:W-:Y:S01]  /*132e90*/  IMAD.WIDE.U32.X R148, R49, 0x1ef3622f, R148, P4 ;  /* 0x1ef3622f31947825 */ /* 0x000fe200020e0494 */
[----:B------:R-:W-:-:S02]  /*132ea0*/  IADD3.X R151, P2, PT, R155, R122, RZ, P2, !PT ;  /* 0x0000007a9b977210 */ /* 0x000fc4000175e4ff */
[----:B------:R-:W-:Y:S01]  /*132eb0*/  IADD3 RZ, P4, PT, R150, R82, RZ ;  /* 0x0000005296ff7210 */ /* 0x000fe20007f9e0ff */
[----:B------:R-:W-:Y:S01]  /*132ec0*/  IMAD.IADD R71, R51, 0x1, R70 ;  /* 0x0000000133477824 */ /* 0x000fe200078e0246 */
[----:B------:R-:W-:Y:S01]  /*132ed0*/  IADD3.X R51, P5, PT, RZ, RZ, RZ, P5, !PT ;  /* 0x000000ffff337210 */ /* 0x000fe20002fbe4ff */
[----:B------:R-:W-:Y:S01]  /*132ee0*/  IMAD.WIDE.U32 R152, R80, 0x17c510ea, R150 ;  /* 0x17c510ea50987825 */ /* 0x000fe200078e0096 */
[----:B------:R-:W-:Y:S02]  /*132ef0*/  IADD3.X R70, P0, PT, R85, R146, RZ, P0, !PT ;  /* 0x0000009255467210 */ /* 0x000fe4000071e4ff */
[----:B------:R-:W-:Y:S01]  /*132f00*/  IADD3.X R51, P3, PT, R51, R148, RZ, P3, !PT ;  /* 0x0000009433337210 */ /* 0x000fe20001f7e4ff */
[----:B------:R-:W-:Y:S01]  /*132f10*/  IMAD.X R148, RZ, RZ, RZ, P5 ;  /* 0x000000ffff947224 */ /* 0x000fe200028e06ff */
[----:B------:R-:W-:Y:S01]  /*132f20*/  IADD3.X RZ, P4, PT, R151, R83, RZ, P4, !PT ;  /* 0x0000005397ff7210 */ /* 0x000fe2000279e4ff */
[----:B------:R-:W-:Y:S01]  /*132f30*/  IMAD.WIDE.U32 R82, R49, 0xf5138f, RZ ;  /* 0x00f5138f31527825 */ /* 0x000fe200078e00ff */
[----:B------:R-:W-:-:S02]  /*132f40*/  IADD3.X R85, P2, PT, RZ, RZ, RZ, P2, !PT ;  /* 0x000000ffff557210 */ /* 0x000fc4000175e4ff */
[----:B------:R-:W-:Y:S01]  /*132f50*/  IADD3.X R148, P3, PT, R148, R149, RZ, P3, !PT ;  /* 0x0000009594947210 */ /* 0x000fe20001f7e4ff */
[----:B------:R-:W-:Y:S01]  /*132f60*/  IMAD.WIDE.U32 R150, R91, R100, RZ ;  /* 0x000000645b967225 */ /* 0x000fe200078e00ff */
[----:B------:R-:W-:Y:S02]  /*132f70*/  IADD3.X R74, P0, PT, R79, R147, RZ, P0, !PT ;  /* 0x000000934f4a7210 */ /* 0x000fe4000071e4ff */
[----:B------:R-:W-:Y:S01]  /*132f80*/  IADD3.X R80, P3, PT, R51, R50, RZ, P3, !PT ;  /* 0x0000003233507210 */ /* 0x000fe20001f7e4ff */
[----:B------:R-:W-:Y:S01]  /*132f90*/  IMAD.X R73, RZ, RZ, RZ, P2 ;  /* 0x000000ffff497224 */ /* 0x000fe200010e06ff */
[----:B------:R-:W-:Y:S01]  /*132fa0*/  IADD3.X R85, P4, PT, R85, R120, RZ, P4, !PT ;  /* 0x0000007855557210 */ /* 0x000fe2000279e4ff */
[----:B------:R-:W-:Y:S01]  /*132fb0*/  IMAD.WIDE.U32 R82, P2, R48, 0x1a22d9f3, R82 ;  /* 0x1a22d9f330527825 */ /* 0x000fe20007840052 */
[----:B------:R-:W-:Y:S02]  /*132fc0*/  IADD3.X R70, P0, PT, R70, R81, RZ, P0, !PT ;  /* 0x0000005146467210 */ /* 0x000fe4000071e4ff */
[----:B------:R-:W-:Y:S01]  /*132fd0*/  IADD3.X R81, P3, PT, R148, R71, RZ, P3, !PT ;  /* 0x0000004794517210 */ /* 0x000fe20001f7e4ff */
[----:B------:R-:W-:Y:S01]  /*132fe0*/  IMAD.WIDE.U32 R150, P5, R101, R92, R150 ;  /* 0x0000005c65967225 */ /* 0x000fe200078a0096 */
[----:B------:R-:W-:-:S02]  /*132ff0*/  IADD3.X R73, P4, PT, R73, R121, RZ, P4, !PT ;  /* 0x0000007949497210 */ /* 0x000fc4000279e4ff */
[----:B------:R-:W-:Y:S01]  /*133000*/  IADD3.X R79, P3, PT, RZ, RZ, RZ, P3, !PT ;  /* 0x000000ffff4f7210 */ /* 0x000fe20001f7e4ff */
[----:B------:R-:W-:-:S04]  /*133010*/  IMAD.WIDE.U32 R146, R48, 0xf5138f, RZ ;  /* 0x00f5138f30927825 */ /* 0x000fc800078e00ff */
[----:B------:R-:W-:Y:S01]  /*133020*/  IMAD.X R121, RZ, RZ, RZ, P2 ;  /* 0x000000ffff797224 */ /* 0x000fe200010e06ff */
[----:B------:R-:W-:Y:S01]  /*133030*/  IADD3 R71, P2, PT, R82, R147, RZ ;  /* 0x0000009352477210 */ /* 0x000fe20007f5e0ff */
[----:B------:R-:W-:Y:S01]  /*133040*/  IMAD.X R51, RZ, RZ, RZ, P5 ;  /* 0x000000ffff337224 */ /* 0x000fe200028e06ff */
[----:B------:R-:W-:Y:S01]  /*133050*/  IADD3 RZ, P5, PT, R80, R146, RZ ;  /* 0x0000009250ff7210 */ /* 0x000fe20007fbe0ff */
[----:B------:R-:W-:-:S03]  /*133060*/  IMAD.WIDE.U32 R146, R92, R100, RZ ;  /* 0x000000645c927225 */ /* 0x000fc600078e00ff */
[----:B------:R-:W-:Y:S01]  /*133070*/  IADD3.X RZ, P5, PT, R81, R71, RZ, P5, !PT ;  /* 0x0000004751ff7210 */ /* 0x000fe20002fbe4ff */
[----:B------:R-:W-:Y:S01]  /*133080*/  IMAD.MOV.U32 R120, RZ, RZ, R83 ;  /* 0x000000ffff787224 */ /* 0x000fe200078e0053 */
[----:B------:R-:W-:Y:S01]  /*133090*/  IADD3.X R71, P0, PT, R74, R75, RZ, P0, !PT ;  /* 0x0000004b4a477210 */ /* 0x000fe2000071e4ff */
[----:B------:R-:W-:Y:S01]  /*1330a0*/  IMAD.X R137, RZ, RZ, RZ, P3 ;  /* 0x000000ffff897224 */ /* 0x000fe200018e06ff */
[----:B------:R-:W-:Y:S01]  /*1330b0*/  IADD3 R83, P3, PT, R150, R147, RZ ;  /* 0x0000009396537210 */ /* 0x000fe20007f7e0ff */
[----:B------:R-:W-:Y:S01]  /*1330c0*/  IMAD.WIDE.U32.X R120, R49, 0x1a22d9f3, R120, P2 ;  /* 0x1a22d9f331787825 */ /* 0x000fe200010e0478 */
[----:B------:R-:W-:-:S03]  /*1330d0*/  IADD3 RZ, P2, PT, R70, R146, RZ ;  /* 0x0000009246ff7210 */ /* 0x000fc60007f5e0ff */
[----:B------:R-:W-:Y:S01]  /*1330e0*/  IMAD.WIDE.U32 R146, R94, R96, RZ ;  /* 0x000000605e927225 */ /* 0x000fe200078e00ff */
[----:B------:R-:W-:Y:S02]  /*1330f0*/  IADD3.X R79, P5, PT, R79, R120, RZ, P5, !PT ;  /* 0x000000784f4f7210 */ /* 0x000fe40002fbe4ff */
[----:B------:R-:W-:Y:S01]  /*133100*/  IADD3.X RZ, P2, PT, R71, R83, RZ, P2, !PT ;  /* 0x0000005347ff7210 */ /* 0x000fe2000175e4ff */
[----:B------:R-:W-:Y:S01]  /*133110*/  IMAD.MOV.U32 R50, RZ, RZ, R151 ;  /* 0x000000ffff327224 */ /* 0x000fe200078e0097 */
[----:B------:R-:W-:Y:S01]  /*133120*/  IADD3.X R121, P5, PT, R137, R121, RZ, P5, !PT ;  /* 0x0000007989797210 */ /* 0x000fe20002fbe4ff */
[----:B------:R-:W-:-:S03]  /*133130*/  IMAD.WIDE.U32 R154, R93, R96, RZ ;  /* 0x000000605d9a7225 */ /* 0x000fc600078e00ff */
[----:B------:R-:W-:Y:S01]  /*133140*/  IADD3.X R120, P5, PT, R79, R152, RZ, P5, !PT ;  /* 0x000000984f787210 */ /* 0x000fe20002fbe4ff */
[----:B------:R-:W-:-:S04]  /*133150*/  IMAD.WIDE.U32.X R50, R101, R91, R50, P3 ;  /* 0x0000005b65327225 */ /* 0x000fc800018e0432 */
[----:B------:R-:W-:-:S04]  /*133160*/  IMAD.WIDE.U32 R146, P3, R95, R93, R146 ;  /* 0x0000005d5f927225 */ /* 0x000fc80007860092 */
[----:B------:R-:W-:Y:S01]  /*133170*/  IMAD.IADD R122, R153, 0x1, R78 ;  /* 0x00000001997a7824 */ /* 0x000fe200078e024e */
[----:B------:R-:W-:Y:S01]  /*133180*/  IADD3.X R75, PT, PT, RZ, RZ, RZ, P3, !PT ;  /* 0x000000ffff4b7210 */ /* 0x000fe20001ffe4ff */
[----:B------:R-:W-:Y:S01]  /*133190*/  IMAD.WIDE.U32 R78, R49, 0x6ca1493b, RZ ;  /* 0x6ca1493b314e7825 */ /* 0x000fe200078e00ff */
[----:B------:R-:W-:Y:S02]  /*1331a0*/  IADD3 R137, P3, PT, R146, R155, RZ ;  /* 0x0000009b92897210 */ /* 0x000fe40007f7e0ff */
[----:B------:R-:W-:Y:S01]  /*1331b0*/  IADD3.X R121, P5, PT, R121, R122, RZ, P5, !PT ;  /* 0x0000007a79797210 */ /* 0x000fe20002fbe4ff */
[----:B------:R-:W-:Y:S02]  /*1331c0*/  IMAD.MOV.U32 R74, RZ, RZ, R147 ;  /* 0x000000ffff4a7224 */ /* 0x000fe400078e0093 */
[----:B------:R-:W-:-:S04]  /*1331d0*/  IMAD.WIDE.U32 R148, R48, 0x6ca1493b, RZ ;  /* 0x6ca1493b30947825 */ /* 0x000fc800078e00ff */
[----:B------:R-:W-:-:S04]  /*1331e0*/  IMAD.WIDE.U32.X R74, R95, R94, R74, P3 ;  /* 0x0000005e5f4a7225 */ /* 0x000fc800018e044a */
[----:B------:R-:W-:-:S04]  /*1331f0*/  IMAD.WIDE.U32 R78, P3, R48, -0x39c4fa40, R78 ;  /* 0xc63b05c0304e7825 */ /* 0x000fc8000786004e */
[----:B------:R-:W-:Y:S01]  /*133200*/  IMAD.X R153, RZ, RZ, RZ, P3 ;  /* 0x000000ffff997224 */ /* 0x000fe200018e06ff */
[----:B------:R-:W-:Y:S01]  /*133210*/  IADD3 R139, P3, PT, R78, R149, RZ ;  /* 0x000000954e8b7210 */ /* 0x000fe20007f7e0ff */
[----:B------:R-:W-:Y:S01]  /*133220*/  IMAD.MOV.U32 R152, RZ, RZ, R79 ;  /* 0x000000ffff987224 */ /* 0x000fe200078e004f */
[----:B------:R-:W-:-:S03]  /*133230*/  IADD3.X R79, P5, PT, RZ, RZ, RZ, P5, !PT ;  /* 0x000000ffff4f7210 */ /* 0x000fc60002fbe4ff */
[----:B------:R-:W-:Y:S01]  /*133240*/  IMAD.WIDE.U32.X R152, R49, -0x39c4fa40, R152, P3 ;  /* 0xc63b05c031987825 */ /* 0x000fe200018e0498 */
[----:B------:R-:W-:-:S03]  /*133250*/  IADD3 RZ, P3, PT, R120, R148, RZ ;  /* 0x0000009478ff7210 */ /* 0x000fc60007f7e0ff */
[----:B------:R-:W-:Y:S01]  /*133260*/  IMAD.WIDE.U32 R148, R100, R92, R70 ;  /* 0x0000005c64947225 */ /* 0x000fe200078e0046 */
[----:B------:R-:W-:Y:S02]  /*133270*/  IADD3.X R71, P0, PT, RZ, RZ, RZ, P0, !PT ;  /* 0x000000ffff477210 */ /* 0x000fe4000071e4ff */
[----:B------:R-:W-:Y:S01]  /*133280*/  IADD3.X RZ, P3, PT, R121, R139, RZ, P3, !PT ;  /* 0x0000008b79ff7210 */ /* 0x000fe20001f7e4ff */
[----:B------:R-:W-:Y:S01]  /*133290*/  IMAD.X R141, RZ, RZ, RZ, P5 ;  /* 0x000000ffff8d7224 */ /* 0x000fe200028e06ff */
[----:B------:R-:W-:Y:S01]  /*1332a0*/  IADD3 RZ, P5, PT, R148, R154, RZ ;  /* 0x0000009a94ff7210 */ /* 0x000fe20007fbe0ff */
[----:B------:R-:W-:Y:S01]  /*1332b0*/  IMAD.IADD R149, R149, 0x1, R150 ;  /* 0x0000000195957824 */ /* 0x000fe200078e0296 */
[----:B------:R-:W-:Y:S01]  /*1332c0*/  IADD3.X R83, P3, PT, R79, R152, RZ, P3, !PT ;  /* 0x000000984f537210 */ /* 0x000fe20001f7e4ff */
[----:B------:R-:W-:-:S03]  /*1332d0*/  IMAD.WIDE.U32 R150, R96, R92, R46 ;  /* 0x0000005c60967225 */ /* 0x000fc600078e002e */
[----:B------:R-:W-:Y:S01]  /*1332e0*/  IADD3.X RZ, P5, PT, R149, R137, RZ, P5, !PT ;  /* 0x0000008995ff7210 */ /* 0x000fe20002fbe4ff */
[----:B------:R-:W-:Y:S01]  /*1332f0*/  IMAD.IADD R137, R151, 0x1, R84 ;  /* 0x0000000197897824 */ /* 0x000fe200078e0254 */
[----:B------:R-:W-:Y:S01]  /*133300*/  IADD3.X R79, P3, PT, R141, R153, RZ, P3, !PT ;  /* 0x000000998d4f7210 */ /* 0x000fe20001f7e4ff */
[-C--:B------:R-:W-:Y:S01]  /*133310*/  IMAD.WIDE.U32 R152, R93, R93.reuse, RZ ;  /* 0x0000005d5d987225 */ /* 0x080fe200078e00ff */
[----:B------:R-:W-:Y:S02]  /*133320*/  IADD3.X R74, P5, PT, RZ, R74, RZ, P5, !PT ;  /* 0x0000004aff4a7210 */ /* 0x000fe40002fbe4ff */
[----:B------:R-:W-:Y:S01]  /*133330*/  SHF.L.W.U32.HI R77, R77, 0x1, R150 ;  /* 0x000000014d4d7819 */ /* 0x000fe20000010e96 */
[----:B------:R-:W-:Y:S01]  /*133340*/  IMAD.WIDE.U32 R148, R96, R93, R148 ;  /* 0x0000005d60947225 */ /* 0x000fe200078e0094 */
[----:B------:R-:W-:Y:S02]  /*133350*/  IADD3.X R122, P5, PT, RZ, R75, RZ, P5, !PT ;  /* 0x0000004bff7a7210 */ /* 0x000fe40002fbe4ff */
[----:B------:R-:W-:Y:S01]  /*133360*/  IADD3.X R75, P2, PT, R71, R50, RZ, P2, !PT ;  /* 0x00000032474b7210 */ /* 0x000fe2000175e4ff */
[----:B------:R-:W-:Y:S01]  /*133370*/  IMAD.WIDE.U32 R70, R94, R100, RZ ;  /* 0x000000645e467225 */ /* 0x000fe200078e00ff */
[----:B------:R-:W-:-:S02]  /*133380*/  IADD3.X R152, P1, PT, R77, R152, RZ, P1, !PT ;  /* 0x000000984d987210 */ /* 0x000fc40000f3e4ff */
[----:B------:R-:W-:Y:S01]  /*133390*/  IADD3.X R51, PT, PT, R51, RZ, RZ, P2, P0 ;  /* 0x000000ff33337210 */ /* 0x000fe200017e04ff */
[----:B------:R-:W-:Y:S01]  /*1333a0*/  IMAD.WIDE.U32 R120, R48, 0x6ca1493b, R120 ;  /* 0x6ca1493b30787825 */ /* 0x000fe200078e0078 */
[----:B------:R-:W-:Y:S02]  /*1333b0*/  IADD3.X R50, P2, PT, R74, R75, RZ, P5, !PT ;  /* 0x0000004b4a327210 */ /* 0x000fe40002f5e4ff */
[----:B------:R-:W-:Y:S01]  /*1333c0*/  IADD3.X R152, P4, PT, R85, R152, RZ, P4, !PT ;  /* 0x0000009855987210 */ /* 0x000fe2000279e4ff */
[----:B------:R-:W-:Y:S01]  /*1333d0*/  IMAD.WIDE.U32 R70, P5, R101, R93, R70 ;  /* 0x0000005d65467225 */ /* 0x000fe200078a0046 */
[----:B------:R-:W-:Y:S02]  /*1333e0*/  IADD3.X R51, P2, PT, R122, R51, RZ, P2, !PT ;  /* 0x000000337a337210 */ /* 0x000fe4000175e4ff */
[----:B------:R-:W-:Y:S01]  /*1333f0*/  IADD3.X R152, P3, PT, R83, R152, RZ, P3, !PT ;  /* 0x0000009853987210 */ /* 0x000fe20001f7e4ff */
[----:B------:R-:W-:Y:S01]  /*133400*/  IMAD.WIDE.U32 R74, R93, R100, RZ ;  /* 0x000000645d4a7225 */ /* 0x000fe200078e00ff */
[----:B------:R-:W-:-:S02]  /*133410*/  SHF.L.W.U32.HI R150, R150, 0x1, R137 ;  /* 0x0000000196967819 */ /* 0x000fc40000010e89 */
[----:B------:R-:W-:Y:S01]  /*133420*/  SHF.L.W.U32.HI R137, R137, 0x1, R148 ;  /* 0x0000000189897819 */ /* 0x000fe20000010e94 */
[----:B------:R-:W-:Y:S01]  /*133430*/  IMAD.X R47, RZ, RZ, RZ, P5 ;  /* 0x000000ffff2f7224 */ /* 0x000fe200028e06ff */
[----:B------:R-:W-:Y:S01]  /*133440*/  IADD3 RZ, P0, PT, R50, R74, RZ ;  /* 0x0000004a32ff7210 */ /* 0x000fe20007f1e0ff */
[----:B------:R-:W-:Y:S01]  /*133450*/  IMAD.MOV.U32 R46, RZ, RZ, R71 ;  /* 0x000000ffff2e7224 */ /* 0x000fe200078e0047 */
[----:B------:R-:W-:Y:S01]  /*133460*/  IADD3 R75, P5, PT, R70, R75, RZ ;  /* 0x0000004b464b7210 */ /* 0x000fe20007fbe0ff */
[----:B------:R-:W-:Y:S02]  /*133470*/  IMAD.IADD R85, R161, 0x1, R76 ;  /* 0x00000001a1557824 */ /* 0x000fe400078e024c */
[----:B------:R-:W-:Y:S01]  /*133480*/  IMAD.IADD R124, R121, 0x1, R78 ;  /* 0x00000001797c7824 */ /* 0x000fe200078e024e */
[----:B------:R-:W-:Y:S01]  /*133490*/  IADD3.X RZ, P0, PT, R51, R75, RZ, P0, !PT ;  /* 0x0000004b33ff7210 */ /* 0x000fe2000071e4ff */
[----:B------:R-:W-:-:S04]  /*1334a0*/  IMAD.WIDE.U32 R74, R94, R93, RZ ;  /* 0x0000005d5e4a7225 */ /* 0x000fc800078e00ff */
[----:B------:R-:W-:Y:S01]  /*1334b0*/  IMAD.WIDE.U32.X R46, R101, R94, R46, P5 ;  /* 0x0000005e652e7225 */ /* 0x000fe200028e042e */
[----:B------:R-:W-:-:S03]  /*1334c0*/  IADD3.X R71, P5, PT, RZ, RZ, RZ, P2, !PT ;  /* 0x000000ffff477210 */ /* 0x000fc600017be4ff */
[----:B------:R-:W-:Y:S01]  /*1334d0*/  IMAD.WIDE.U32 R74, P2, R93, R94, R74 ;  /* 0x0000005e5d4a7225 */ /* 0x000fe2000784004a */
[----:B------:R-:W-:-:S03]  /*1334e0*/  IADD3.X R46, P0, PT, R71, R46, RZ, P0, !PT ;  /* 0x0000002e472e7210 */ /* 0x000fc6000071e4ff */
[----:B------:R-:W-:Y:S01]  /*1334f0*/  IMAD.MOV.U32 R154, RZ, RZ, R75 ;  /* 0x000000ffff9a7224 */ /* 0x000fe200078e004b */
[----:B------:R-:W-:Y:S01]  /*133500*/  IADD3.X R47, PT, PT, R47, RZ, RZ, P0, P5 ;  /* 0x000000ff2f2f7210 */ /* 0x000fe200007ea4ff */
[----:B------:R-:W-:Y:S01]  /*133510*/  IMAD.X R155, RZ, RZ, RZ, P2 ;  /* 0x000000ffff9b7224 */ /* 0x000fe200010e06ff */
[----:B------:R-:W-:Y:S01]  /*133520*/  IADD3 R71, P0, PT, R153, R74, RZ ;  /* 0x0000004a99477210 */ /* 0x000fe20007f1e0ff */
[----:B------:R-:W-:Y:S01]  /*133530*/  IMAD.WIDE.U32 R74, R49, 0x17c510ea, RZ ;  /* 0x17c510ea314a7825 */ /* 0x000fe200078e00ff */
[----:B------:R-:W-:Y:S02]  /*133540*/  IADD3 RZ, P2, PT, R152, R42, RZ ;  /* 0x0000002a98ff7210 */ /* 0x000fe40007f5e0ff */
[----:B------:R-:W-:Y:S01]  /*133550*/  IADD3.X R122, P1, PT, R150, R71, RZ, P1, !PT ;  /* 0x00000047967a7210 */ /* 0x000fe20000f3e4ff */
[----:B------:R-:W-:-:S03]  /*133560*/  IMAD.WIDE.U32.X R154, R94, R94, R154, P0 ;  /* 0x0000005e5e9a7225 */ /* 0x000fc600000e049a */
[----:B------:R-:W-:Y:S01]  /*133570*/  IADD3.X R122, P4, PT, R73, R122, RZ, P4, !PT ;  /* 0x0000007a497a7210 */ /* 0x000fe2000279e4ff */
[----:B------:R-:W-:-:S03]  /*133580*/  IMAD.WIDE.U32 R74, P5, R48, 0x1ae3a46, R74 ;  /* 0x01ae3a46304a7825 */ /* 0x000fc600078a004a */
[----:B------:R-:W-:Y:S01]  /*133590*/  IADD3.X R153, P3, PT, R79, R122, RZ, P3, !PT ;  /* 0x0000007a4f997210 */ /* 0x000fe20001f7e4ff */
[----:B------:R-:W-:Y:S01]  /*1335a0*/  IMAD R139, R160, -0x7af74001, -R85 ;  /* 0x8508bfffa08b7824 */ /* 0x000fe200078e0a55 */
[----:B------:R-:W-:Y:S01]  /*1335b0*/  IADD3 R83, P0, PT, R74, R43, RZ ;  /* 0x0000002b4a537210 */ /* 0x000fe20007f1e0ff */
[----:B------:R-:W-:Y:S01]  /*1335c0*/  IMAD.WIDE.U32 R42, R160, -0x1, RZ ;  /* 0xffffffffa02a7825 */ /* 0x000fe200078e00ff */
[----:B------:R-:W-:Y:S02]  /*1335d0*/  MOV R76, R75 ;  /* 0x0000004b004c7202 */ /* 0x000fe40000000f00 */
[----:B------:R-:W-:Y:S01]  /*1335e0*/  IADD3.X R75, P3, PT, RZ, RZ, RZ, P3, !PT ;  /* 0x000000ffff4b7210 */ /* 0x000fe20001f7e4ff */
[----:B------:R-:W-:Y:S01]  /*1335f0*/  IMAD.IADD R43, R43, 0x1, R139 ;  /* 0x000000012b2b7824 */ /* 0x000fe200078e028b */
[----:B------:R-:W-:Y:S01]  /*133600*/  IADD3.X RZ, P2, PT, R153, R83, RZ, P2, !PT ;  /* 0x0000005399ff7210 */ /* 0x000fe2000175e4ff */
[----:B------:R-:W-:-:S04]  /*133610*/  IMAD.WIDE.U32 R156, R42, 0x1, RZ ;  /* 0x000000012a9c7825 */ /* 0x000fc800078e00ff */
[----:B------:R-:W-:-:S04]  /*133620*/  IMAD.WIDE.U32 R162, R43, 0x1, RZ ;  /* 0x000000012ba27825 */ /* 0x000fc800078e00ff */
[----:B------:R-:W-:Y:S01]  /*133630*/  IMAD.X R77, RZ, RZ, RZ, P5 ;  /* 0x000000ffff4d7224 */ /* 0x000fe200028e06ff */
[----:B------:R-:W-:Y:S01]  /*133640*/  IADD3 RZ, P5, PT, R160, R156, RZ ;  /* 0x0000009ca0ff7210 */ /* 0x000fe20007fbe0ff */
[----:B------:R-:W-:-:S04]  /*133650*/  IMAD.WIDE.U32 R160, R48, -0x45f6b800, R44 ;  /* 0xba09480030a07825 */ /* 0x000fc800078e002c */
[----:B------:R-:W-:-:S04]  /*133660*/  IMAD.WIDE.U32.X R76, R49, 0x1ae3a46, R76, P0 ;  /* 0x01ae3a46314c7825 */ /* 0x000fc800000e044c */
[----:B------:R-:W-:Y:S01]  /*133670*/  IMAD.WIDE.U32 R44, R48, 0xf5138f, R80 ;  /* 0x00f5138f302c7825 */ /* 0x000fe200078e0050 */
[----:B------:R-:W-:-:S03]  /*133680*/  IADD3.X R75, P2, PT, R75, R76, RZ, P2, !PT ;  /* 0x0000004c4b4b7210 */ /* 0x000fc6000175e4ff */
[----:B------:R-:W-:-:S04]  /*133690*/  IMAD.WIDE.U32 R80, P0, R42, -0x7af74000, R162 ;  /* 0x8508c0002a507825 */ /* 0x000fc800078000a2 */
[----:B------:R-:W-:Y:S01]  /*1336a0*/  IMAD.X R163, RZ, RZ, RZ, P0 ;  /* 0x000000ffffa37224 */ /* 0x000fe200000e06ff */
[----:B------:R-:W-:Y:S01]  /*1336b0*/  IADD3 R156, P0, PT, R157, R80, RZ ;  /* 0x000000509d9c7210 */ /* 0x000fe20007f1e0ff */
[----:B------:R-:W-:Y:S02]  /*1336c0*/  IMAD.MOV.U32 R162, RZ, RZ, R81 ;  /* 0x000000ffffa27224 */ /* 0x000fe400078e0051 */
[----:B------:R-:W-:Y:S01]  /*1336d0*/  IMAD.IADD R72, R161, 0x1, R72 ;  /* 0x00000001a1487824 */ /* 0x000fe200078e0248 */
[----:B------:R-:W-:Y:S01]  /*1336e0*/  IADD3.X RZ, P5, PT, R85, R156, RZ, P5, !PT ;  /* 0x0000009c55ff7210 */ /* 0x000fe20002fbe4ff */
[----:B------:R-:W-:-:S04]  /*1336f0*/  IMAD.WIDE.U32.X R162, R43, -0x7af74000, R162, P0 ;  /* 0x8508c0002ba27825 */ /* 0x000fc800000e04a2 */
[----:B------:R-:W-:Y:S01]  /*133700*/  IMAD.IADD R82, R45, 0x1, R82 ;  /* 0x000000012d527824 */ /* 0x000fe200078e0252 */
[----:B------:R-:W-:Y:S01]  /*133710*/  IADD3.X R161, P5, PT, RZ, R162, RZ, P5, !PT ;  /* 0x000000a2ffa17210 */ /* 0x000fe20002fbe4ff */
[----:B------:R-:W-:-:S03]  /*133720*/  IMAD.WIDE.U32 R84, R42, 0x30000000, RZ ;  /* 0x300000002a547825 */ /* 0x000fc600078e00ff */
[----:B------:R-:W-:Y:S01]  /*133730*/  IADD3.X R45, P0, PT, RZ, R163, RZ, P5, !PT ;  /* 0x000000a3ff2d7210 */ /* 0x000fe20002f1e4ff */
[----:B------:R-:W-:-:S03]  /*133740*/  IMAD.WIDE.U32 R162, R43, 0x30000000, RZ ;  /* 0x300000002ba27825 */ /* 0x000fc600078e00ff */
[----:B------:R-:W-:Y:S01]  /*133750*/  IADD3.X R160, P0, PT, R161, R160, RZ, P0, !PT ;  /* 0x000000a0a1a07210 */ /* 0x000fe2000071e4ff */
[----:B------:R-:W-:-:S03]  /*133760*/  IMAD.WIDE.U32 R156, R42, -0x45f6b800, RZ ;  /* 0xba0948002a9c7825 */ /* 0x000fc600078e00ff */
[----:B------:R-:W-:Y:S01]  /*133770*/  IADD3.X R161, P0, PT, R45, R72, RZ, P0, !PT ;  /* 0x000000482da17210 */ /* 0x000fe2000071e4ff */
[----:B------:R-:W-:Y:S01]  /*133780*/  IMAD.WIDE.U32 R162, P5, R42, 0x170b5d44, R162 ;  /* 0x170b5d442aa27825 */ /* 0x000fe200078a00a2 */
[----:B------:R-:W-:-:S03]  /*133790*/  IADD3.X R72, P1, PT, R137, R154, RZ, P1, !PT ;  /* 0x0000009a89487210 */ /* 0x000fc60000f3e4ff */
[----:B------:R-:W-:Y:S01]  /*1337a0*/  IMAD.X R81, RZ, RZ, RZ, P5 ;  /* 0x000000ffff517224 */ /* 0x000fe200028e06ff */
[----:B------:R-:W-:Y:S01]  /*1337b0*/  IADD3 R49, P5, PT, R162, R85, RZ ;  /* 0x00000055a2317210 */ /* 0x000fe20007fbe0ff */
[----:B------:R-:W-:Y:S02]  /*1337c0*/  IMAD.MOV.U32 R80, RZ, RZ, R163 ;  /* 0x000000ffff507224 */ /* 0x000fe400078e00a3 */
[----:B------:R-:W-:Y:S02]  /*1337d0*/  IMAD.IADD R71, R149, 0x1, R146 ;  /* 0x0000000195477824 */ /* 0x000fe400078e0292 */
[----:B------:R-:W-:Y:S01]  /*1337e0*/  IMAD.WIDE.U32.X R80, R43, 0x170b5d44, R80, P5 ;  /* 0x170b5d442b507825 */ /* 0x000fe200028e0450 */
[----:B------:R-:W-:Y:S02]  /*1337f0*/  IADD3 RZ, P5, PT, R160, R84, RZ ;  /* 0x00000054a0ff7210 */ /* 0x000fe40007fbe0ff */
[----:B------:R-:W-:Y:S01]  /*133800*/  SHF.L.W.U32.HI R73, R148, 0x1, R71 ;  /* 0x0000000194497819 */ /* 0x000fe20000010e47 */
[----:B------:R-:W-:Y:S01]  /*133810*/  IMAD.WIDE.U32 R146, R96, R100, RZ ;  /* 0x0000006460927225 */ /* 0x000fe200078e00ff */
[----:B------:R-:W-:-:S02]  /*133820*/  IADD3.X RZ, P5, PT, R161, R49, RZ, P5, !PT ;  /* 0x00000031a1ff7210 */ /* 0x000fc40002fbe4ff */
[----:B------:R-:W-:Y:S01]  /*133830*/  IADD3.X R49, P0, PT, RZ, RZ, RZ, P0, !PT ;  /* 0x000000ffff317210 */ /* 0x000fe2000071e4ff */
[----:B------:R-:W-:Y:S01]  /*133840*/  IMAD.WIDE.U32 R160, R42, 0x30000000, R160 ;  /* 0x300000002aa07825 */ /* 0x000fe200078e00a0 */
[----:B------:R-:W-:Y:S02]  /*133850*/  IADD3.X R73, P1, PT, R73, R155, RZ, P1, !PT ;  /* 0x0000009b49497210 */ /* 0x000fe40000f3e4ff */
[----:B------:R-:W-:Y:S01]  /*133860*/  IADD3.X R49, P5, PT, R49, R80, RZ, P5, !PT ;  /* 0x0000005031317210 */ /* 0x000fe20002fbe4ff */
[----:B------:R-:W-:Y:S02]  /*133870*/  IMAD.X R45, RZ, RZ, RZ, P0 ;  /* 0x000000ffff2d7224 */ /* 0x000fe400000e06ff */
[----:B------:R-:W-:-:S03]  /*133880*/  IMAD.WIDE.U32 R154, R95, R100, RZ ;  /* 0x000000645f9a7225 */ /* 0x000fc600078e00ff */
[----:B------:R-:W-:Y:S01]  /*133890*/  IADD3.X R45, P5, PT, R45, R81, RZ, P5, !PT ;  /* 0x000000512d2d7210 */ /* 0x000fe20002fbe4ff */
[----:B------:R-:W-:-:S03]  /*1338a0*/  IMAD.WIDE.U32 R80, R43, -0x45f6b800, RZ ;  /* 0xba0948002b507825 */ /* 0x000fc600078e00ff */
[----:B------:R-:W-:Y:S01]  /*1338b0*/  IADD3.X R44, P5, PT, R49, R44, RZ, P5, !PT ;  /* 0x0000002c312c7210 */ /* 0x000fe20002fbe4ff */
[----:B------:R-:W-:Y:S02]  /*1338c0*/  IMAD.IADD R163, R161, 0x1, R162 ;  /* 0x00000001a1a37824 */ /* 0x000fe400078e02a2 */
[----:B------:R-:W-:Y:S01]  /*1338d0*/  IMAD.WIDE.U32 R80, P0, R42, 0x1ef3622f, R80 ;  /* 0x1ef3622f2a507825 */ /* 0x000fe20007800050 */
[----:B------:R-:W-:-:S03]  /*1338e0*/  IADD3.X R45, P5, PT, R45, R82, RZ, P5, !PT ;  /* 0x000000522d2d7210 */ /* 0x000fc60002fbe4ff */
[----:B------:R-:W-:Y:S01]  /*1338f0*/  IMAD.X R85, RZ, RZ, RZ, P0 ;  /* 0x000000ffff557224 */ /* 0x000fe200000e06ff */
[----:B------:R-:W-:Y:S01]  /*133900*/  IADD3 R49, P0, PT, R80, R157, RZ ;  /* 0x0000009d50317210 */ /* 0x000fe20007f1e0ff */
[----:B------:R-:W-:Y:S01]  /*133910*/  IMAD.MOV.U32 R84, RZ, RZ, R81 ;  /* 0x000000ffff547224 */ /* 0x000fe200078e0051 */
[----:B------:R-:W-:Y:S01]  /*133920*/  IADD3.X R79, P5, PT, RZ, RZ, RZ, P5, !PT ;  /* 0x000000ffff4f7210 */ /* 0x000fe20002fbe4ff */
[----:B------:R-:W-:Y:S01]  /*133930*/  IMAD.X R81, RZ, RZ, RZ, P3 ;  /* 0x000000ffff517224 */ /* 0x000fe200018e06ff */
[----:B------:R-:W-:Y:S01]  /*133940*/  IADD3 RZ, P3, PT, R46, R146, RZ ;  /* 0x000000922eff7210 */ /* 0x000fe20007f7e0ff */
[----:B------:R-:W-:Y:S01]  /*133950*/  IMAD.WIDE.U32.X R84, R43, 0x1ef3622f, R84, P0 ;  /* 0x1ef3622f2b547825 */ /* 0x000fe200000e0454 */
[----:B------:R-:W-:Y:S02]  /*133960*/  IADD3 RZ, P0, PT, R44, R156, RZ ;  /* 0x0000009c2cff7210 */ /* 0x000fe40007f1e0ff */
[----:B------:R-:W-:Y:S01]  /*133970*/  IADD3.X R81, P2, PT, R81, R77, RZ, P2, !PT ;  /* 0x0000004d51517210 */ /* 0x000fe2000175e4ff */
[----:B------:R-:W-:Y:S01]  /*133980*/  IMAD.WIDE.U32 R82, R48, 0x17c510ea, R152 ;  /* 0x17c510ea30527825 */ /* 0x000fe200078e0098 */
[----:B------:R-:W-:-:S03]  /*133990*/  IADD3.X RZ, P0, PT, R45, R49, RZ, P0, !PT ;  /* 0x000000312dff7210 */ /* 0x000fc6000071e4ff */
[----:B------:R-:W-:Y:S01]  /*1339a0*/  IMAD.X R49, RZ, RZ, RZ, P5 ;  /* 0x000000ffff317224 */ /* 0x000fe200028e06ff */
[----:B------:R-:W-:Y:S01]  /*1339b0*/  IADD3.X R79, P0, PT, R79, R84, RZ, P0, !PT ;  /* 0x000000544f4f7210 */ /* 0x000fe2000071e4ff */
[----:B------:R-:W-:-:S03]  /*1339c0*/  IMAD.WIDE.U32 R154, P5, R101, R96, R154 ;  /* 0x00000060659a7225 */ /* 0x000fc600078a009a */
[----:B------:R-:W-:Y:S01]  /*1339d0*/  IADD3.X R49, P0, PT, R49, R85, RZ, P0, !PT ;  /* 0x0000005531317210 */ /* 0x000fe2000071e4ff */
[----:B------:R-:W-:Y:S01]  /*1339e0*/  IMAD.MOV.U32 R84, RZ, RZ, R155 ;  /* 0x000000ffff547224 */ /* 0x000fe200078e009b */
[----:B------:R-:W-:Y:S01]  /*1339f0*/  IADD3.X R85, PT, PT, RZ, RZ, RZ, P5, !PT ;  /* 0x000000ffff557210 */ /* 0x000fe20002ffe4ff */
[----:B------:R-:W-:Y:S01]  /*133a00*/  IMAD.WIDE.U32 R152, R160, -0x1, RZ ;  /* 0xffffffffa0987825 */ /* 0x000fe200078e00ff */
[----:B------:R-:W-:Y:S02]  /*133a10*/  IADD3 R147, P5, PT, R154, R147, RZ ;  /* 0x000000939a937210 */ /* 0x000fe40007fbe0ff */
[----:B------:R-:W-:Y:S01]  /*133a20*/  IADD3.X R48, P0, PT, R79, R120, RZ, P0, !PT ;  /* 0x000000784f307210 */ /* 0x000fe2000071e4ff */
[----:B------:R-:W-:Y:S01]  /*133a30*/  IMAD R137, R160, -0x7af74001, -R163 ;  /* 0x8508bfffa0897824 */ /* 0x000fe200078e0aa3 */
[----:B------:R-:W-:Y:S01]  /*133a40*/  IADD3.X RZ, P3, PT, R47, R147, RZ, P3, !PT ;  /* 0x000000932fff7210 */ /* 0x000fe20001f7e4ff */
[----:B------:R-:W-:Y:S01]  /*133a50*/  IMAD.WIDE.U32.X R76, R101, R95, R84, P5 ;  /* 0x0000005f654c7225 */ /* 0x000fe200028e0454 */
[----:B------:R-:W-:-:S03]  /*133a60*/  IADD3.X R49, P0, PT, R49, R124, RZ, P0, !PT ;  /* 0x0000007c31317210 */ /* 0x000fc6000071e4ff */
[----:B------:R-:W-:Y:S01]  /*133a70*/  IMAD.WIDE.U32 R84, R43, 0xf5138f, RZ ;  /* 0x00f5138f2b547825 */ /* 0x000fe200078e00ff */
[----:B------:R-:W-:Y:S02]  /*133a80*/  IADD3.X R141, P3, PT, RZ, R76, RZ, P3, !PT ;  /* 0x0000004cff8d7210 */ /* 0x000fe40001f7e4ff */
[----:B------:R-:W-:Y:S01]  /*133a90*/  IADD3.X R161, P0, PT, RZ, RZ, RZ, P0, !PT ;  /* 0x000000ffffa17210 */ /* 0x000fe2000071e4ff */
[----:B------:R-:W-:Y:S02]  /*133aa0*/  IMAD.IADD R148, R153, 0x1, R137 ;  /* 0x0000000199947824 */ /* 0x000fe400078e0289 */
[----:B------:R-:W-:Y:S02]  /*133ab0*/  IMAD.X R122, RZ, RZ, R77, P3 ;  /* 0x000000ffff7a7224 */ /* 0x000fe400018e064d */
        /* <DEDUP_REMOVED lines=18> */
[----:B------:R-:W-:Y:S01]  /*133be0*/  IADD3.X RZ, P5, PT, R49, R137, RZ, P5, !PT ;  /* 0x0000008931ff7210 */ /* 0x000fe20002fbe4ff */
[----:B------:R-:W-:Y:S01]  /*133bf0*/  IMAD.X R77, RZ, RZ, RZ, P0 ;  /* 0x000000ffff4d7224 */ /* 0x000fe200000e06ff */
[----:B------:R-:W-:Y:S01]  /*133c00*/  IADD3.X R45, P3, PT, RZ, R150, RZ, P3, !PT ;  /* 0x00000096ff2d7210 */ /* 0x000fe20001f7e4ff */
[----:B------:R-:W-:Y:S01]  /*133c10*/  IMAD.WIDE.U32 R78, R43, 0x6ca1493b, RZ ;  /* 0x6ca1493b2b4e7825 */ /* 0x000fe200078e00ff */
[----:B------:R-:W-:Y:S02]  /*133c20*/  IADD3.X R161, P5, PT, R161, R120, RZ, P5, !PT ;  /* 0x00000078a1a17210 */ /* 0x000fe40002fbe4ff */
[----:B------:R-:W-:Y:S01]  /*133c30*/  IADD3.X R151, P3, PT, RZ, R151, RZ, P3, !PT ;  /* 0x00000097ff977210 */ /* 0x000fe20001f7e4ff */
[----:B------:R-:W-:Y:S01]  /*133c40*/  IMAD.IADD R74, R83, 0x1, R74 ;  /* 0x00000001534a7824 */ /* 0x000fe200078e024a */
[----:B------:R-:W-:Y:S01]  /*133c50*/  IADD3.X R77, P0, PT, R77, R121, RZ, P5, !PT ;  /* 0x000000794d4d7210 */ /* 0x000fe20002f1e4ff */
[----:B------:R-:W-:Y:S01]  /*133c60*/  IMAD.WIDE.U32 R120, R148, 0x30000000, RZ ;  /* 0x3000000094787825 */ /* 0x000fe200078e00ff */
[----:B------:R-:W-:-:S02]  /*133c70*/  IADD3.X R150, P3, PT, R45, R44, RZ, P3, !PT ;  /* 0x0000002c2d967210 */ /* 0x000fc40001f7e4ff */
[----:B------:R-:W-:Y:S01]  /*133c80*/  IADD3.X R160, P0, PT, R161, R82, RZ, P0, !PT ;  /* 0x00000052a1a07210 */ /* 0x000fe2000071e4ff */
[C---:B------:R-:W-:Y:S01]  /*133c90*/  IMAD.WIDE.U32 R82, P5, R42.reuse, -0x39c4fa40, R78 ;  /* 0xc63b05c02a527825 */ /* 0x040fe200078a004e */
        /* <DEDUP_REMOVED lines=8> */
[----:B------:R-:W-:Y:S01]  /*133d20*/  IADD3.X R161, P0, PT, R77, R74, RZ, P0, !PT ;  /* 0x0000004a4da17210 */ /* 0x000fe2000071e4ff */
[----:B------:R-:W-:-:S03]  /*133d30*/  IMAD.WIDE.U32 R120, P4, R152, 0x170b5d44, R120 ;  /* 0x170b5d4498787825 */ /* 0x000fc60007880078 */
[----:B------:R-:W-:Y:S01]  /*133d40*/  IADD3.X R124, P2, PT, R81, R124, RZ, P2, !PT ;  /* 0x0000007c517c7210 */ /* 0x000fe2000175e4ff */
[----:B------:R-:W-:Y:S01]  /*133d50*/  IMAD.WIDE.U32 R78, R152, 0x30000000, RZ ;  /* 0x30000000984e7825 */ /* 0x000fe200078e00ff */
[----:B------:R-:W-:-:S03]  /*133d60*/  IADD3.X R157, P0, PT, RZ, RZ, RZ, P0, !PT ;  /* 0x000000ffff9d7210 */ /* 0x000fc6000071e4ff */
[----:B------:R-:W-:Y:S01]  /*133d70*/  IMAD.WIDE.U32.X R84, R43, -0x39c4fa40, R84, P5 ;  /* 0xc63b05c02b547825 */ /* 0x000fe200028e0454 */
[----:B------:R-:W-:-:S03]  /*133d80*/  IADD3 RZ, P5, PT, R150, R78, RZ ;  /* 0x0000004e96ff7210 */ /* 0x000fc60007fbe0ff */
[----:B------:R-:W-:Y:S01]  /*133d90*/  IMAD.X R45, RZ, RZ, RZ, P4 ;  /* 0x000000ffff2d7224 */ /* 0x000fe200020e06ff */
[----:B------:R-:W-:Y:S01]  /*133da0*/  IADD3 R79, P4, PT, R120, R79, RZ ;  /* 0x0000004f784f7210 */ /* 0x000fe20007f9e0ff */
[----:B------:R-:W-:Y:S02]  /*133db0*/  IMAD.MOV.U32 R44, RZ, RZ, R121 ;  /* 0x000000ffff2c7224 */ /* 0x000fe400078e0079 */
[----:B------:R-:W-:Y:S01]  /*133dc0*/  IMAD.WIDE.U32 R48, R42, 0xf5138f, R48 ;  /* 0x00f5138f2a307825 */ /* 0x000fe200078e0030 */
[----:B------:R-:W-:Y:S02]  /*133dd0*/  IADD3.X RZ, P5, PT, R151, R79, RZ, P5, !PT ;  /* 0x0000004f97ff7210 */ /* 0x000fe40002fbe4ff */
[----:B------:R-:W-:Y:S01]  /*133de0*/  IADD3.X R79, P3, PT, RZ, RZ, RZ, P3, !PT ;  /* 0x000000ffff4f7210 */ /* 0x000fe20001f7e4ff */
[----:B------:R-:W-:Y:S01]  /*133df0*/  IMAD.WIDE.U32.X R44, R148, 0x170b5d44, R44, P4 ;  /* 0x170b5d44942c7825 */ /* 0x000fe200020e042c */
[----:B------:R-:W-:-:S03]  /*133e00*/  IADD3 RZ, P4, PT, R160, R146, RZ ;  /* 0x00000092a0ff7210 */ /* 0x000fc60007f9e0ff */
[----:B------:R-:W-:Y:S01]  /*133e10*/  IMAD.X R75, RZ, RZ, RZ, P3 ;  /* 0x000000ffff4b7224 */ /* 0x000fe200018e06ff */
[----:B------:R-:W-:Y:S01]  /*133e20*/  IADD3.X R156, P3, PT, R83, R72, RZ, P2, !PT ;  /* 0x00000048539c7210 */ /* 0x000fe2000177e4ff */
[----:B------:R-:W-:Y:S01]  /*133e30*/  IMAD.WIDE.U32 R146, R152, -0x45f6b800, RZ ;  /* 0xba09480098927825 */ /* 0x000fe200078e00ff */
[----:B------:R-:W-:Y:S02]  /*133e40*/  IADD3.X R79, P5, PT, R79, R44, RZ, P5, !PT ;  /* 0x0000002c4f4f7210 */ /* 0x000fe40002fbe4ff */
[----:B------:R-:W-:Y:S01]  /*133e50*/  IADD3.X RZ, P4, PT, R161, R137, RZ, P4, !PT ;  /* 0x00000089a1ff7210 */ /* 0x000fe2000279e4ff */
[----:B------:R-:W-:Y:S01]  /*133e60*/  IMAD.IADD R76, R49, 0x1, R76 ;  /* 0x00000001314c7824 */ /* 0x000fe200078e024c */
[----:B------:R-:W-:Y:S01]  /*133e70*/  IADD3.X R74, P3, PT, R124, R73, RZ, P3, !PT ;  /* 0x000000497c4a7210 */ /* 0x000fe20001f7e4ff */
[----:B------:R-:W-:Y:S01]  /*133e80*/  IMAD.WIDE.U32 R72, R43, 0x17c510ea, RZ ;  /* 0x17c510ea2b487825 */ /* 0x000fe200078e00ff */
[----:B------:R-:W-:Y:S02]  /*133e90*/  IADD3.X R77, P5, PT, R75, R45, RZ, P5, !PT ;  /* 0x0000002d4b4d7210 */ /* 0x000fe40002fbe4ff */
[----:B------:R-:W-:Y:S01]  /*133ea0*/  IADD3.X R157, P4, PT, R157, R84, RZ, P4, !PT ;  /* 0x000000549d9d7210 */ /* 0x000fe2000279e4ff */
[----:B------:R-:W-:Y:S01]  /*133eb0*/  IMAD.X R75, RZ, RZ, RZ, P0 ;  /* 0x000000ffff4b7224 */ /* 0x000fe200000e06ff */
[----:B------:R-:W-:Y:S01]  /*133ec0*/  IADD3.X R48, P5, PT, R79, R48, RZ, P5, !PT ;  /* 0x000000304f307210 */ /* 0x000fe20002fbe4ff */
[----:B------:R-:W-:-:S03]  /*133ed0*/  IMAD.WIDE.U32 R44, R42, 0x17c510ea, RZ ;  /* 0x17c510ea2a2c7825 */ /* 0x000fc600078e00ff */
[----:B------:R-:W-:Y:S01]  /*133ee0*/  IADD3.X R75, P0, PT, R75, R85, RZ, P4, !PT ;  /* 0x000000554b4b7210 */ /* 0x000fe2000271e4ff */
[----:B------:R-:W-:Y:S01]  /*133ef0*/  IMAD.WIDE.U32 R72, P4, R42, 0x1ae3a46, R72 ;  /* 0x01ae3a462a487825 */ /* 0x000fe20007880048 */
[----:B------:R-:W-:Y:S02]  /*133f00*/  IADD3.X R49, P5, PT, R77, R76, RZ, P5, !PT ;  /* 0x0000004c4d317210 */ /* 0x000fe40002fbe4ff */
[----:B------:R-:W-:Y:S01]  /*133f10*/  IADD3.X R156, P0, PT, R157, R156, RZ, P0, !PT ;  /* 0x0000009c9d9c7210 */ /* 0x000fe2000071e4ff */
[----:B------:R-:W-:Y:S01]  /*133f20*/  IMAD.X R81, RZ, RZ, RZ, P4 ;  /* 0x000000ffff517224 */ /* 0x000fe200020e06ff */
[----:B------:R-:W-:Y:S01]  /*133f30*/  IADD3 R137, P4, PT, R72, R45, RZ ;  /* 0x0000002d48897210 */ /* 0x000fe20007f9e0ff */
[----:B------:R-:W-:Y:S01]  /*133f40*/  IMAD.WIDE.U32 R78, R148, -0x45f6b800, RZ ;  /* 0xba094800944e7825 */ /* 0x000fe200078e00ff */
[----:B------:R-:W-:Y:S02]  /*133f50*/  IADD3.X R83, P5, PT, RZ, RZ, RZ, P5, !PT ;  /* 0x000000ffff537210 */ /* 0x000fe40002fbe4ff */
[----:B------:R-:W-:Y:S01]  /*133f60*/  IADD3.X R157, P0, PT, R75, R74, RZ, P0, !PT ;  /* 0x0000004a4b9d7210 */ /* 0x000fe2000071e4ff */
[----:B------:R-:W-:-:S02]  /*133f70*/  IMAD.MOV.U32 R80, RZ, RZ, R73 ;  /* 0x000000ffff507224 */ /* 0x000fc400078e0049 */
[----:B------:R-:W-:-:S04]  /*133f80*/  IMAD.WIDE.U32 R76, R152, 0xf5138f, RZ ;  /* 0x00f5138f984c7825 */ /* 0x000fc800078e00ff */
[----:B------:R-:W-:-:S04]  /*133f90*/  IMAD.WIDE.U32.X R80, R43, 0x1ae3a46, R80, P4 ;  /* 0x01ae3a462b507825 */ /* 0x000fc800020e0450 */
[----:B------:R-:W-:-:S04]  /*133fa0*/  IMAD.WIDE.U32 R78, P4, R152, 0x1ef3622f, R78 ;  /* 0x1ef3622f984e7825 */ /* 0x000fc8000788004e */
[----:B------:R-:W-:Y:S01]  /*133fb0*/  IMAD.X R85, RZ, RZ, RZ, P4 ;  /* 0x000000ffff557224 */ /* 0x000fe200020e06ff */
[----:B------:R-:W-:Y:S01]  /*133fc0*/  IADD3 R121, P4, PT, R78, R147, RZ ;  /* 0x000000934e797210 */ /* 0x000fe20007f9e0ff */
[----:B------:R-:W-:Y:S02]  /*133fd0*/  IMAD.MOV.U32 R84, RZ, RZ, R79 ;  /* 0x000000ffff547224 */ /* 0x000fe400078e004f */
[----:B------:R-:W-:Y:S02]  /*133fe0*/  IMAD.X R43, RZ, RZ, RZ, P5 ;  /* 0x000000ffff2b7224 */ /* 0x000fe400028e06ff */
[----:B------:R-:W-:Y:S01]  /*133ff0*/  IMAD.WIDE.U32.X R84, R148, 0x1ef3622f, R84, P4 ;  /* 0x1ef3622f94547825 */ /* 0x000fe200020e0454 */
[----:B------:R-:W-:-:S03]  /*134000*/  IADD3 RZ, P4, PT, R156, R44, RZ ;  /* 0x0000002c9cff7210 */ /* 0x000fc60007f9e0ff */
[----:B------:R-:W-:Y:S01]  /*134010*/  IMAD.WIDE.U32 R44, R148, 0xf5138f, RZ ;  /* 0x00f5138f942c7825 */ /* 0x000fe200078e00ff */
[----:B------:R-:W-:Y:S02]  /*134020*/  IADD3.X RZ, P4, PT, R157, R137, RZ, P4, !PT ;  /* 0x000000899dff7210 */ /* 0x000fe4000279e4ff */
[----:B------:R-:W-:Y:S01]  /*134030*/  IADD3.X R137, P0, PT, RZ, RZ, RZ, P0, !PT ;  /* 0x000000ffff897210 */ /* 0x000fe2000071e4ff */
[----:B------:R-:W-:-:S04]  /*134040*/  IMAD.WIDE.U32 R150, R152, 0x30000000, R150 ;  /* 0x3000000098967825 */ /* 0x000fc800078e0096 */
[----:B------:R-:W-:-:S04]  /*134050*/  IMAD.WIDE.U32 R44, P5, R152, 0x1a22d9f3, R44 ;  /* 0x1a22d9f3982c7825 */ /* 0x000fc800078a002c */
[----:B------:R-:W-:Y:S01]  /*134060*/  IMAD.X R75, RZ, RZ, RZ, P5 ;  /* 0x000000ffff4b7224 */ /* 0x000fe200028e06ff */
[----:B------:R-:W-:Y:S01]  /*134070*/  IADD3 R73, P5, PT, R44, R77, RZ ;  /* 0x0000004d2c497210 */ /* 0x000fe20007fbe0ff */
[----:B------:R-:W-:Y:S02]  /*134080*/  IMAD.MOV.U32 R74, RZ, RZ, R45 ;  /* 0x000000ffff4a7224 */ /* 0x000fe400078e002d */
[----:B------:R-:W-:Y:S02]  /*134090*/  IMAD.IADD R79, R151, 0x1, R120 ;  /* 0x00000001974f7824 */ /* 0x000fe400078e0278 */
[----:B------:R-:W-:Y:S01]  /*1340a0*/  IMAD.WIDE.U32.X R74, R148, 0x1a22d9f3, R74, P5 ;  /* 0x1a22d9f3944a7825 */ /* 0x000fe200028e044a */
[----:B------:R-:W-:-:S03]  /*1340b0*/  IADD3 RZ, P5, PT, R48, R146, RZ ;  /* 0x0000009230ff7210 */ /* 0x000fc60007fbe0ff */
[C---:B------:R-:W-:Y:S01]  /*1340c0*/  IMAD R45, R150.reuse, -0x7af74001, -R79 ;  /* 0x8508bfff962d7824 */ /* 0x040fe200078e0a4f */
[----:B------:R-:W-:Y:S01]  /*1340d0*/  IADD3.X RZ, P5, PT, R49, R121, RZ, P5, !PT ;  /* 0x0000007931ff7210 */ /* 0x000fe20002fbe4ff */
[----:B------:R-:W-:-:S03]  /*1340e0*/  IMAD.WIDE.U32 R146, R150, -0x1, RZ ;  /* 0xffffffff96927825 */ /* 0x000fc600078e00ff */
[----:B------:R-:W-:Y:S01]  /*1340f0*/  IADD3.X R83, P5, PT, R83, R84, RZ, P5, !PT ;  /* 0x0000005453537210 */ /* 0x000fe20002fbe4ff */
[C---:B------:R-:W-:Y:S01]  /*134100*/  IMAD.WIDE.U32 R160, R42.reuse, 0x6ca1493b, R160 ;  /* 0x6ca1493b2aa07825 */ /* 0x040fe200078e00a0 */
[----:B------:R-:W-:Y:S02]  /*134110*/  IADD3 R45, PT, PT, R147, R45, RZ ;  /* 0x0000002d932d7210 */ /* 0x000fe40007ffe0ff */
[----:B------:R-:W-:Y:S01]  /*134120*/  IADD3.X R77, P6, PT, R43, R85, RZ, P5, !PT ;  /* 0x000000552b4d7210 */ /* 0x000fe20002fde4ff */
[----:B------:R-:W-:-:S03]  /*134130*/  IMAD.WIDE.U32 R156, R42, 0x17c510ea, R156 ;  /* 0x17c510ea2a9c7825 */ /* 0x000fc600078e009c */
[----:B------:R-:W-:Y:S01]  /*134140*/  IADD3.X R160, P6, PT, R83, R160, RZ, P6, !PT ;  /* 0x000000a053a07210 */ /* 0x000fe200037de4ff */
[----:B------:R-:W-:-:S04]  /*134150*/  IMAD.WIDE.U32 R84, R45, 0x1, RZ ;  /* 0x000000012d547825 */ /* 0x000fc800078e00ff */
[----:B------:R-:W-:-:S04]  /*134160*/  IMAD.WIDE.U32 R120, R146, 0x1, RZ ;  /* 0x0000000192787825 */ /* 0x000fc800078e00ff */
[----:B------:R-:W-:-:S04]  /*134170*/  IMAD.WIDE.U32 R42, P5, R146, -0x7af74000, R84 ;  /* 0x8508c000922a7825 */ /* 0x000fc800078a0054 */
[----:B------:R-:W-:Y:S01]  /*134180*/  IMAD.X R163, RZ, RZ, RZ, P5 ;  /* 0x000000ffffa37224 */ /* 0x000fe200028e06ff */
[----:B------:R-:W-:Y:S01]  /*134190*/  IADD3 RZ, P5, PT, R121, R42, RZ ;  /* 0x0000002a79ff7210 */ /* 0x000fe20007fbe0ff */
[----:B------:R-:W-:Y:S02]  /*1341a0*/  IMAD.MOV.U32 R162, RZ, RZ, R43 ;  /* 0x000000ffffa27224 */ /* 0x000fe400078e002b */
[----:B------:R-:W-:Y:S02]  /*1341b0*/  IMAD.IADD R82, R161, 0x1, R82 ;  /* 0x00000001a1527824 */ /* 0x000fe400078e0252 */
[----:B------:R-:W-:-:S04]  /*1341c0*/  IMAD.WIDE.U32 R42, R148, 0x6ca1493b, RZ ;  /* 0x6ca1493b942a7825 */ /* 0x000fc800078e00ff */
[----:B------:R-:W-:Y:S01]  /*1341d0*/  IMAD.X R85, RZ, RZ, RZ, P0 ;  /* 0x000000ffff557224 */ /* 0x000fe200000e06ff */
[----:B------:R-:W-:Y:S01]  /*1341e0*/  IADD3.X R161, P0, PT, R77, R82, RZ, P6, !PT ;  /* 0x000000524da17210 */ /* 0x000fe2000371e4ff */
[----:B------:R-:W-:Y:S01]  /*1341f0*/  IMAD.WIDE.U32.X R162, R45, -0x7af74000, R162, P5 ;  /* 0x8508c0002da27825 */ /* 0x000fe200028e04a2 */
[----:B------:R-:W-:Y:S02]  /*134200*/  IADD3 RZ, P6, PT, R150, R120, RZ ;  /* 0x0000007896ff7210 */ /* 0x000fe40007fde0ff */
[----:B------:R-:W-:Y:S01]  /*134210*/  IADD3.X R77, P0, PT, RZ, RZ, RZ, P0, !PT ;  /* 0x000000ffff4d7210 */ /* 0x000fe2000071e4ff */
[----:B------:R-:W-:-:S04]  /*134220*/  IMAD.WIDE.U32 R42, P5, R152, -0x39c4fa40, R42 ;  /* 0xc63b05c0982a7825 */ /* 0x000fc800078a002a */
[----:B------:R-:W-:Y:S02]  /*134230*/  IMAD R120, R146, -0x7af74000, R84 ;  /* 0x8508c00092787824 */ /* 0x000fe400078e0254 */
[----:B------:R-:W-:Y:S01]  /*134240*/  IMAD.X R83, RZ, RZ, RZ, P5 ;  /* 0x000000ffff537224 */ /* 0x000fe200028e06ff */
[----:B------:R-:W-:Y:S01]  /*134250*/  IADD3 RZ, P5, PT, R160, R76, RZ ;  /* 0x0000004ca0ff7210 */ /* 0x000fe20007fbe0ff */
[----:B------:R-:W-:Y:S01]  /*134260*/  IMAD.IADD R120, R121, 0x1, R120 ;  /* 0x0000000179787824 */ /* 0x000fe200078e0278 */
[----:B------:R-:W-:Y:S01]  /*134270*/  IADD3.X R76, P2, PT, RZ, RZ, RZ, P2, !PT ;  /* 0x000000ffff4c7210 */ /* 0x000fe2000175e4ff */
[----:B------:R-:W-:Y:S01]  /*134280*/  IMAD.X R139, RZ, RZ, RZ, P0 ;  /* 0x000000ffff8b7224 */ /* 0x000fe200000e06ff */
[----:B------:R-:W-:Y:S01]  /*134290*/  IADD3.X RZ, P5, PT, R161, R73, RZ, P5, !PT ;  /* 0x00000049a1ff7210 */ /* 0x000fe20002fbe4ff */
[----:B------:R-:W-:Y:S01]  /*1342a0*/  IMAD.WIDE.U32 R48, R152, -0x45f6b800, R48 ;  /* 0xba09480098307825 */ /* 0x000fe200078e0030 */
[----:B------:R-:W-:Y:S02]  /*1342b0*/  IADD3.X RZ, P6, PT, R79, R120, RZ, P6, !PT ;  /* 0x000000784fff7210 */ /* 0x000fe400037de4ff */
[----:B------:R-:W-:Y:S01]  /*1342c0*/  IADD3.X R73, P0, PT, R137, R80, RZ, P4, !PT ;  /* 0x0000005089497210 */ /* 0x000fe2000271e4ff */
[----:B------:R-:W-:Y:S01]  /*1342d0*/  IMAD.IADD R49, R49, 0x1, R78 ;  /* 0x0000000131317824 */ /* 0x000fe200078e024e */
[----:B------:R-:W-:Y:S01]  /*1342e0*/  IADD3.X R77, P4, PT, R77, R74, RZ, P5, !PT ;  /* 0x0000004a4d4d7210 */ /* 0x000fe20002f9e4ff */
[----:B------:R-:W-:Y:S01]  /*1342f0*/  IMAD.MOV.U32 R82, RZ, RZ, R43 ;  /* 0x000000ffff527224 */ /* 0x000fe200078e002b */
[----:B------:R-:W-:Y:S01]  /*134300*/  IADD3.X R79, P5, PT, RZ, R162, RZ, P6, !PT ;  /* 0x000000a2ff4f7210 */ /* 0x000fe200037be4ff */
[----:B------:R-:W-:Y:S01]  /*134310*/  IMAD.WIDE.U32 R46, R100, R96, R46 ;  /* 0x00000060642e7225 */ /* 0x000fe200078e002e */
[----:B------:R-:W-:-:S02]  /*134320*/  IADD3.X R74, P4, PT, R139, R75, RZ, P4, !PT ;  /* 0x0000004b8b4a7210 */ /* 0x000fc4000279e4ff */
[----:B------:R-:W-:Y:S01]  /*134330*/  IADD3.X R162, P5, PT, RZ, R163, RZ, P5, !PT ;  /* 0x000000a3ffa27210 */ /* 0x000fe20002fbe4ff */
[----:B------:R-:W-:Y:S01]  /*134340*/  IMAD.IADD R75, R157, 0x1, R72 ;  /* 0x000000019d4b7824 */ /* 0x000fe200078e0248 */
[----:B------:R-:W-:Y:S01]  /*134350*/  IADD3.X R72, P3, PT, RZ, R76, RZ, P3, !PT ;  /* 0x0000004cff487210 */ /* 0x000fe20001f7e4ff */
[----:B------:R-:W-:Y:S01]  /*134360*/  IMAD.WIDE.U32 R150, R148, 0x17c510ea, RZ ;  /* 0x17c510ea94967825 */ /* 0x000fe200078e00ff */
[----:B------:R-:W-:Y:S02]  /*134370*/  IADD3.X R48, P5, PT, R79, R48, RZ, P5, !PT ;  /* 0x000000304f307210 */ /* 0x000fe40002fbe4ff */
[----:B------:R-:W-:Y:S01]  /*134380*/  IADD3.X R80, P0, PT, R85, R81, RZ, P0, !PT ;  /* 0x0000005155507210 */ /* 0x000fe2000071e4ff */
[----:B------:R-:W-:Y:S01]  /*134390*/  IMAD.WIDE.U32 R78, R152, 0x6ca1493b, RZ ;  /* 0x6ca1493b984e7825 */ /* 0x000fe200078e00ff */
[----:B------:R-:W-:Y:S02]  /*1343a0*/  IADD3.X R156, P4, PT, R77, R156, RZ, P4, !PT ;  /* 0x0000009c4d9c7210 */ /* 0x000fe4000279e4ff */
[----:B------:R-:W-:Y:S01]  /*1343b0*/  IADD3.X R81, PT, PT, RZ, RZ, RZ, P3, P2 ;  /* 0x000000ffff517210 */ /* 0x000fe20001fe44ff */
[----:B------:R-:W-:Y:S01]  /*1343c0*/  IMAD.WIDE.U32 R76, R100, R93, R50 ;  /* 0x0000005d644c7225 */ /* 0x000fe200078e0032 */
[----:B------:R-:W-:-:S02]  /*1343d0*/  IADD3 R137, P3, PT, R42, R79, RZ ;  /* 0x0000004f2a897210 */ /* 0x000fc40007f7e0ff */
[----:B------:R-:W-:Y:S01]  /*1343e0*/  IADD3 RZ, P2, PT, R156, R78, RZ ;  /* 0x0000004e9cff7210 */ /* 0x000fe20007f5e0ff */
[----:B------:R-:W-:Y:S01]  /*1343f0*/  IMAD.WIDE.U32 R50, R45, 0x30000000, RZ ;  /* 0x300000002d327825 */ /* 0x000fe200078e00ff */
[----:B------:R-:W-:Y:S02]  /*134400*/  IADD3.X R157, P4, PT, R74, R75, RZ, P4, !PT ;  /* 0x0000004b4a9d7210 */ /* 0x000fe4000279e4ff */
[----:B------:R-:W-:Y:S01]  /*134410*/  IADD3.X R49, P5, PT, R162, R49, RZ, P5, !PT ;  /* 0x00000031a2317210 */ /* 0x000fe20002fbe4ff */
[----:B------:R-:W-:Y:S01]  /*134420*/  IMAD.WIDE.U32.X R82, R148, -0x39c4fa40, R82, P3 ;  /* 0xc63b05c094527825 */ /* 0x000fe200018e0452 */
[----:B------:R-:W-:Y:S02]  /*134430*/  IADD3.X R139, P4, PT, RZ, RZ, RZ, P4, !PT ;  /* 0x000000ffff8b7210 */ /* 0x000fe4000279e4ff */
[----:B------:R-:W-:Y:S01]  /*134440*/  SHF.L.W.U32.HI R43, R71, 0x1, R76 ;  /* 0x00000001472b7819 */ /* 0x000fe20000010e4c */
[----:B------:R-:W-:Y:S01]  /*134450*/  IMAD.WIDE.U32 R120, P3, R146, 0x170b5d44, R50 ;  /* 0x170b5d4492787825 */ /* 0x000fe20007860032 */
[----:B------:R-:W-:-:S03]  /*134460*/  IADD3.X RZ, P2, PT, R157, R137, RZ, P2, !PT ;  /* 0x000000899dff7210 */ /* 0x000fc6000175e4ff */
[----:B------:R-:W-:-:S04]  /*134470*/  IMAD.WIDE.U32 R78, R146, 0x30000000, RZ ;  /* 0x30000000924e7825 */ /* 0x000fc800078e00ff */
[----:B------:R-:W-:Y:S01]  /*134480*/  IMAD.X R85, RZ, RZ, RZ, P3 ;  /* 0x000000ffff557224 */ /* 0x000fe200018e06ff */
[----:B------:R-:W-:Y:S01]  /*134490*/  IADD3 RZ, P3, PT, R120, R79, RZ ;  /* 0x0000004f78ff7210 */ /* 0x000fe20007f7e0ff */
[----:B------:R-:W-:-:S04]  /*1344a0*/  IMAD.WIDE.U32 R74, R95, R96, RZ ;  /* 0x000000605f4a7225 */ /* 0x000fc800078e00ff */
[----:B------:R-:W-:Y:S02]  /*1344b0*/  IMAD.MOV.U32 R84, RZ, RZ, R121 ;  /* 0x000000ffff547224 */ /* 0x000fe400078e0079 */
[----:B------:R-:W-:Y:S01]  /*1344c0*/  IMAD.IADD R145, R77, 0x1, R70 ;  /* 0x000000014d917824 */ /* 0x000fe200078e0246 */
[----:B------:R-:W-:Y:S01]  /*1344d0*/  IADD3.X R77, PT, PT, RZ, RZ, RZ, P4, !PT ;  /* 0x000000ffff4d7210 */ /* 0x000fe200027fe4ff */
[----:B------:R-:W-:-:S03]  /*1344e0*/  IMAD.WIDE.U32 R74, P4, R96, R95, R74 ;  /* 0x0000005f604a7225 */ /* 0x000fc6000788004a */
[----:B------:R-:W-:Y:S01]  /*1344f0*/  SHF.L.W.U32.HI R76, R76, 0x1, R145 ;  /* 0x000000014c4c7819 */ /* 0x000fe20000010e91 */
[----:B------:R-:W-:Y:S01]  /*134500*/  IMAD.WIDE.U32 R120, R96, R96, RZ ;  /* 0x0000006060787225 */ /* 0x000fe200078e00ff */
[----:B------:R-:W-:-:S03]  /*134510*/  SHF.L.W.U32.HI R145, R145, 0x1, R46 ;  /* 0x0000000191917819 */ /* 0x000fc60000010e2e */
[----:B------:R-:W-:Y:S01]  /*134520*/  IMAD.WIDE.U32.X R70, R45, 0x170b5d44, R84, P3 ;  /* 0x170b5d442d467825 */ /* 0x000fe200018e0454 */
[----:B------:R-:W-:Y:S02]  /*134530*/  IADD3.X R85, P5, PT, RZ, RZ, RZ, P5, !PT ;  /* 0x000000ffff557210 */ /* 0x000fe40002fbe4ff */
[----:B------:R-:W-:Y:S01]  /*134540*/  IADD3 R143, P3, PT, R121, R74, RZ ;  /* 0x0000004a798f7210 */ /* 0x000fe20007f7e0ff */
[----:B------:R-:W-:Y:S01]  /*134550*/  IMAD R51, R146, 0x170b5d44, R50 ;  /* 0x170b5d4492337824 */ /* 0x000fe200078e0232 */
[----:B------:R-:W-:Y:S01]  /*134560*/  IADD3.X R43, P1, PT, R43, R120, RZ, P1, !PT ;  /* 0x000000782b2b7210 */ /* 0x000fe20000f3e4ff */
[----:B------:R-:W-:Y:S01]  /*134570*/  IMAD.X R121, RZ, RZ, RZ, P5 ;  /* 0x000000ffff797224 */ /* 0x000fe200028e06ff */
[----:B------:R-:W-:Y:S01]  /*134580*/  IADD3 RZ, P5, PT, R48, R78, RZ ;  /* 0x0000004e30ff7210 */ /* 0x000fe20007fbe0ff */
[----:B------:R-:W-:Y:S01]  /*134590*/  IMAD.IADD R79, R51, 0x1, R79 ;  /* 0x00000001334f7824 */ /* 0x000fe200078e024f */
[----:B------:R-:W-:Y:S01]  /*1345a0*/  IADD3.X R50, P1, PT, R76, R143, RZ, P1, !PT ;  /* 0x0000008f4c327210 */ /* 0x000fe20000f3e4ff */
[----:B------:R-:W-:Y:S01]  /*1345b0*/  IMAD.IADD R154, R47, 0x1, R154 ;  /* 0x000000012f9a7824 */ /* 0x000fe200078e029a */
[----:B------:R-:W-:Y:S01]  /*1345c0*/  IADD3.X R76, P2, PT, R139, R82, RZ, P2, !PT ;  /* 0x000000528b4c7210 */ /* 0x000fe2000175e4ff */
[----:B------:R-:W-:Y:S01]  /*1345d0*/  IMAD.X R47, RZ, RZ, RZ, P4 ;  /* 0x000000ffff2f7224 */ /* 0x000fe200020e06ff */
[----:B------:R-:W-:Y:S01]  /*1345e0*/  IADD3.X RZ, P5, PT, R49, R79, RZ, P5, !PT ;  /* 0x0000004f31ff7210 */ /* 0x000fe20002fbe4ff */
[----:B------:R-:W-:Y:S01]  /*1345f0*/  IMAD.WIDE.U32 R150, P4, R152, 0x1ae3a46, R150 ;  /* 0x01ae3a4698967825 */ /* 0x000fe20007880096 */
[----:B------:R-:W-:-:S02]  /*134600*/  IADD3.X R78, P0, PT, R73, R72, RZ, P0, !PT ;  /* 0x00000048494e7210 */ /* 0x000fc4000071e4ff */
[----:B------:R-:W-:Y:S01]  /*134610*/  IADD3.X R79, P5, PT, R85, R70, RZ, P5, !PT ;  /* 0x00000046554f7210 */ /* 0x000fe20002fbe4ff */
[----:B------:R-:W-:Y:S01]  /*134620*/  IMAD.WIDE.U32 R72, R45, -0x45f6b800, RZ ;  /* 0xba0948002d487825 */ /* 0x000fe200078e00ff */
[----:B------:R-:W-:Y:S02]  /*134630*/  SHF.L.W.U32.HI R124, R46, 0x1, R154 ;  /* 0x000000012e7c7819 */ /* 0x000fe40000010e9a */
[----:B------:R-:W-:Y:S01]  /*134640*/  IADD3.X R74, P5, PT, R121, R71, RZ, P5, !PT ;  /* 0x00000047794a7210 */ /* 0x000fe20002fbe4ff */
[----:B------:R-:W-:Y:S01]  /*134650*/  IMAD.WIDE.U32 R70, R152, 0x17c510ea, RZ ;  /* 0x17c510ea98467825 */ /* 0x000fe200078e00ff */
[----:B------:R-:W-:-:S03]  /*134660*/  IADD3.X R77, P2, PT, R77, R83, RZ, P2, !PT ;  /* 0x000000534d4d7210 */ /* 0x000fc6000175e4ff */
[----:B------:R-:W-:Y:S01]  /*134670*/  IMAD.MOV.U32 R46, RZ, RZ, R75 ;  /* 0x000000ffff2e7224 */ /* 0x000fe200078e004b */
[----:B------:R-:W-:Y:S01]  /*134680*/  IADD3.X R75, P0, PT, R80, R81, RZ, P0, !PT ;  /* 0x00000051504b7210 */ /* 0x000fe2000071e4ff */
[----:B------:R-:W-:-:S04]  /*134690*/  IMAD.WIDE.U32 R120, R152, 0xf5138f, R160 ;  /* 0x00f5138f98787825 */ /* 0x000fc800078e00a0 */
[----:B------:R-:W-:Y:S01]  /*1346a0*/  IMAD.X R83, RZ, RZ, RZ, P4 ;  /* 0x000000ffff537224 */ /* 0x000fe200020e06ff */
[----:B------:R-:W-:Y:S01]  /*1346b0*/  IADD3 R71, P4, PT, R150, R71, RZ ;  /* 0x0000004796477210 */ /* 0x000fe20007f9e0ff */
[----:B------:R-:W-:Y:S01]  /*1346c0*/  IMAD.WIDE.U32.X R46, R95, R95, R46, P3 ;  /* 0x0000005f5f2e7225 */ /* 0x000fe200018e042e */
[----:B------:R-:W-:-:S03]  /*1346d0*/  IADD3.X R120, P5, PT, R79, R120, RZ, P5, !PT ;  /* 0x000000784f787210 */ /* 0x000fc60002fbe4ff */
[C-C-:B------:R-:W-:Y:S01]  /*1346e0*/  IMAD R139, R146.reuse, 0x1ef3622f, R72.reuse ;  /* 0x1ef3622f928b7824 */ /* 0x140fe200078e0248 */
[----:B------:R-:W-:Y:S01]  /*1346f0*/  IADD3.X R145, P1, PT, R145, R46, RZ, P1, !PT ;  /* 0x0000002e91917210 */ /* 0x000fe20000f3e4ff */
[----:B------:R-:W-:Y:S02]  /*134700*/  IMAD.MOV.U32 R82, RZ, RZ, R151 ;  /* 0x000000ffff527224 */ /* 0x000fe400078e0097 */
[----:B------:R-:W-:Y:S01]  /*134710*/  IMAD.WIDE.U32 R72, P3, R146, 0x1ef3622f, R72 ;  /* 0x1ef3622f92487825 */ /* 0x000fe20007860048 */
[----:B------:R-:W-:-:S03]  /*134720*/  IADD3.X R124, P1, PT, R124, R47, RZ, P1, !PT ;  /* 0x0000002f7c7c7210 */ /* 0x000fc60000f3e4ff */
[----:B------:R-:W-:-:S04]  /*134730*/  IMAD.WIDE.U32 R80, R146, -0x45f6b800, RZ ;  /* 0xba09480092507825 */ /* 0x000fc800078e00ff */
[----:B------:R-:W-:Y:S01]  /*134740*/  IMAD.WIDE.U32.X R148, R148, 0x1ae3a46, R82, P4 ;  /* 0x01ae3a4694947825 */ /* 0x000fe200020e0452 */
[----:B------:R-:W-:-:S03]  /*134750*/  IADD3 RZ, P4, PT, R72, R81, RZ ;  /* 0x0000005148ff7210 */ /* 0x000fc60007f9e0ff */
[----:B------:R-:W-:Y:S01]  /*134760*/  IMAD.X R79, RZ, RZ, RZ, P3 ;  /* 0x000000ffff4f7224 */ /* 0x000fe200018e06ff */
[----:B------:R-:W-:Y:S01]  /*134770*/  IADD3.X R43, P3, PT, R78, R43, RZ, P0, !PT ;  /* 0x0000002b4e2b7210 */ /* 0x000fe2000077e4ff */
[----:B------:R-:W-:Y:S02]  /*134780*/  IMAD.IADD R85, R121, 0x1, R44 ;  /* 0x0000000179557824 */ /* 0x000fe400078e022c */
[----:B------:R-:W-:Y:S01]  /*134790*/  IMAD.MOV.U32 R78, RZ, RZ, R73 ;  /* 0x000000ffff4e7224 */ /* 0x000fe200078e0049 */
[----:B------:R-:W-:Y:S01]  /*1347a0*/  IADD3.X R50, P3, PT, R75, R50, RZ, P3, !PT ;  /* 0x000000324b327210 */ /* 0x000fe20001f7e4ff */
[----:B------:R-:W-:Y:S01]  /*1347b0*/  IMAD.IADD R81, R139, 0x1, R81 ;  /* 0x000000018b517824 */ /* 0x000fe200078e0251 */
[----:B------:R-:W-:Y:S01]  /*1347c0*/  IADD3.X R46, P2, PT, R76, R43, RZ, P2, !PT ;  /* 0x0000002b4c2e7210 */ /* 0x000fe2000175e4ff */
[C---:B------:R-:W-:Y:S01]  /*1347d0*/  IMAD.WIDE.U32.X R72, R45.reuse, 0x1ef3622f, R78, P4 ;  /* 0x1ef3622f2d487825 */ /* 0x040fe200020e044e */
[----:B------:R-:W-:Y:S02]  /*1347e0*/  IADD3 RZ, P4, PT, R120, R80, RZ ;  /* 0x0000005078ff7210 */ /* 0x000fe40007f9e0ff */
[----:B------:R-:W-:Y:S01]  /*1347f0*/  IADD3.X R121, P5, PT, R74, R85, RZ, P5, !PT ;  /* 0x000000554a797210 */ /* 0x000fe20002fbe4ff */
[----:B------:R-:W-:Y:S01]  /*134800*/  IMAD.WIDE.U32 R74, R45, 0xf5138f, RZ ;  /* 0x00f5138f2d4a7825 */ /* 0x000fe200078e00ff */
[----:B------:R-:W-:-:S02]  /*134810*/  IADD3.X R47, P2, PT, R77, R50, RZ, P2, !PT ;  /* 0x000000324d2f7210 */ /* 0x000fc4000175e4ff */
[----:B------:R-:W-:Y:S01]  /*134820*/  IADD3.X RZ, P4, PT, R121, R81, RZ, P4, !PT ;  /* 0x0000005179ff7210 */ /* 0x000fe2000279e4ff */
[----:B------:R-:W-:Y:S01]  /*134830*/  IMAD.WIDE.U32 R84, R152, 0x6ca1493b, R156 ;  /* 0x6ca1493b98547825 */ /* 0x000fe200078e009c */
[----:B------:R-:W-:Y:S02]  /*134840*/  IADD3.X R77, P5, PT, RZ, RZ, RZ, P5, !PT ;  /* 0x000000ffff4d7210 */ /* 0x000fe40002fbe4ff */
[----:B------:R-:W-:Y:S01]  /*134850*/  IADD3.X R143, P2, PT, RZ, RZ, RZ, P2, !PT ;  /* 0x000000ffff8f7210 */ /* 0x000fe2000175e4ff */
[C-C-:B------:R-:W-:Y:S01]  /*134860*/  IMAD R137, R146.reuse, 0x1a22d9f3, R74.reuse ;  /* 0x1a22d9f392897824 */ /* 0x140fe200078e024a */
[----:B------:R-:W-:Y:S01]  /*134870*/  IADD3.X R77, P4, PT, R77, R72, RZ, P4, !PT ;  /* 0x000000484d4d7210 */ /* 0x000fe2000279e4ff */
[----:B------:R-:W-:Y:S02]  /*134880*/  IMAD.X R72, RZ, RZ, RZ, P5 ;  /* 0x000000ffff487224 */ /* 0x000fe400028e06ff */
[----:B------:R-:W-:-:S03]  /*134890*/  IMAD.WIDE.U32 R74, P5, R146, 0x1a22d9f3, R74 ;  /* 0x1a22d9f3924a7825 */ /* 0x000fc600078a004a */
[----:B------:R-:W-:Y:S01]  /*1348a0*/  IADD3.X R72, P4, PT, R72, R73, RZ, P4, !PT ;  /* 0x0000004948487210 */ /* 0x000fe2000279e4ff */
[----:B------:R-:W-:Y:S01]  /*1348b0*/  IMAD.IADD R79, R85, 0x1, R42 ;  /* 0x00000001554f7824 */ /* 0x000fe200078e022a */
[----:B------:R-:W-:Y:S01]  /*1348c0*/  IADD3.X R81, PT, PT, RZ, RZ, RZ, P5, !PT ;  /* 0x000000ffff517210 */ /* 0x000fe20002ffe4ff */
[----:B------:R-:W-:Y:S01]  /*1348d0*/  IMAD.WIDE.U32 R82, R146, 0xf5138f, RZ ;  /* 0x00f5138f92527825 */ /* 0x000fe200078e00ff */
[----:B------:R-:W-:-:S03]  /*1348e0*/  IADD3.X R84, P4, PT, R77, R84, RZ, P4, !PT ;  /* 0x000000544d547210 */ /* 0x000fc6000279e4ff */
[----:B------:R-:W-:Y:S01]  /*1348f0*/  IMAD.WIDE.U32 R42, R146, 0x30000000, R48 ;  /* 0x30000000922a7825 */ /* 0x000fe200078e0030 */
[----:B------:R-:W-:Y:S02]  /*134900*/  IADD3 RZ, P5, PT, R74, R83, RZ ;  /* 0x000000534aff7210 */ /* 0x000fe40007fbe0ff */
[----:B------:R-:W-:Y:S01]  /*134910*/  IADD3.X R85, P4, PT, R72, R79, RZ, P4, !PT ;  /* 0x0000004f48557210 */ /* 0x000fe2000279e4ff */
[----:B------:R-:W-:Y:S02]  /*134920*/  IMAD.MOV.U32 R80, RZ, RZ, R75 ;  /* 0x000000ffff507224 */ /* 0x000fe400078e004b */
[----:B------:R-:W-:-:S04]  /*134930*/  IMAD.WIDE.U32 R78, R45, 0x6ca1493b, RZ ;  /* 0x6ca1493b2d4e7825 */ /* 0x000fc800078e00ff */
[----:B------:R-:W-:Y:S01]  /*134940*/  IMAD.WIDE.U32.X R80, R45, 0x1a22d9f3, R80, P5 ;  /* 0x1a22d9f32d507825 */ /* 0x000fe200028e0450 */
[----:B------:R-:W-:-:S03]  /*134950*/  IADD3.X R147, P5, PT, RZ, RZ, RZ, P4, !PT ;  /* 0x000000ffff937210 */ /* 0x000fc600027be4ff */
[----:B------:R-:W-:Y:S01]  /*134960*/  IMAD.X R155, RZ, RZ, RZ, P2 ;  /* 0x000000ffff9b7224 */ /* 0x000fe200010e06ff */
[----:B------:R-:W-:Y:S01]  /*134970*/  IADD3 RZ, P2, PT, R46, R70, RZ ;  /* 0x000000462eff7210 */ /* 0x000fe20007f5e0ff */
[----:B------:R-:W-:-:S03]  /*134980*/  IMAD.WIDE.U32 R48, R42, -0x1, RZ ;  /* 0xffffffff2a307825 */ /* 0x000fc600078e00ff */
[----:B------:R-:W-:Y:S01]  /*134990*/  IADD3.X RZ, P2, PT, R47, R71, RZ, P2, !PT ;  /* 0x000000472fff7210 */ /* 0x000fe2000175e4ff */
[----:B------:R-:W-:Y:S02]  /*1349a0*/  IMAD.IADD R151, R43, 0x1, R51 ;  /* 0x000000012b977824 */ /* 0x000fe400078e0233 */
[----:B------:R-:W-:Y:S01]  /*1349b0*/  IMAD.WIDE.U32 R50, P4, R146, -0x39c4fa40, R78 ;  /* 0xc63b05c092327825 */ /* 0x000fe2000788004e */
[----:B------:R-:W-:-:S03]  /*1349c0*/  IADD3.X R143, P2, PT, R143, R148, RZ, P2, !PT ;  /* 0x000000948f8f7210 */ /* 0x000fc6000175e4ff */
[----:B------:R-:W-:Y:S01]  /*1349d0*/  IMAD.WIDE.U32 R76, R146, 0x6ca1493b, RZ ;  /* 0x6ca1493b924c7825 */ /* 0x000fe200078e00ff */
[----:B------:R-:W-:-:S03]  /*1349e0*/  IADD3.X R155, P2, PT, R155, R149, RZ, P2, !PT ;  /* 0x000000959b9b7210 */ /* 0x000fc6000175e4ff */
[----:B------:R-:W-:-:S04]  /*1349f0*/  IMAD.WIDE.U32 R152, R152, 0x17c510ea, R46 ;  /* 0x17c510ea98987825 */ /* 0x000fc800078e002e */
[----:B------:R-:W-:Y:S01]  /*134a00*/  IMAD.X R75, RZ, RZ, RZ, P4 ;  /* 0x000000ffff4b7224 */ /* 0x000fe200020e06ff */
[----:B------:R-:W-:Y:S01]  /*134a10*/  IADD3 RZ, P4, PT, R50, R77, RZ ;  /* 0x0000004d32ff7210 */ /* 0x000fe20007f9e0ff */
[----:B------:R-:W-:-:S04]  /*134a20*/  IMAD.WIDE.U32 R46, R48, 0x1, RZ ;  /* 0x00000001302e7825 */ /* 0x000fc800078e00ff */
[----:B------:R-:W-:-:S04]  /*134a30*/  IMAD.WIDE.U32 R72, R45, 0x17c510ea, RZ ;  /* 0x17c510ea2d487825 */ /* 0x000fc800078e00ff */
[----:B------:R-:W-:Y:S02]  /*134a40*/  IMAD.MOV.U32 R74, RZ, RZ, R51 ;  /* 0x000000ffff4a7224 */ /* 0x000fe400078e0033 */
[----:B------:R-:W-:Y:S01]  /*134a50*/  IMAD.X R79, RZ, RZ, RZ, P5 ;  /* 0x000000ffff4f7224 */ /* 0x000fe200028e06ff */
[C---:B------:R-:W-:Y:S01]  /*134a60*/  IADD3 RZ, P5, PT, R42.reuse, R46, RZ ;  /* 0x0000002e2aff7210 */ /* 0x040fe20007fbe0ff */
[----:B------:R-:W-:Y:S02]  /*134a70*/  IMAD R157, R42, -0x7af74001, -R151 ;  /* 0x8508bfff2a9d7824 */ /* 0x000fe400078e0a97 */
[----:B------:R-:W-:-:S04]  /*134a80*/  IMAD.WIDE.U32.X R74, R45, -0x39c4fa40, R74, P4 ;  /* 0xc63b05c02d4a7825 */ /* 0x000fc800020e044a */
[----:B------:R-:W-:-:S04]  /*134a90*/  IMAD.WIDE.U32 R42, P4, R146, 0x1ae3a46, R72 ;  /* 0x01ae3a46922a7825 */ /* 0x000fc80007880048 */
[----:B------:R-:W-:-:S04]  /*134aa0*/  IMAD.WIDE.U32 R70, R146, 0x17c510ea, RZ ;  /* 0x17c510ea92467825 */ /* 0x000fc800078e00ff */
[----:B------:R-:W-:Y:S01]  /*134ab0*/  IMAD.X R51, RZ, RZ, RZ, P4 ;  /* 0x000000ffff337224 */ /* 0x000fe200020e06ff */
[----:B------:R-:W-:Y:S01]  /*134ac0*/  IADD3 RZ, P4, PT, R42, R71, RZ ;  /* 0x000000472aff7210 */ /* 0x000fe20007f9e0ff */
[----:B------:R-:W-:Y:S02]  /*134ad0*/  IMAD.MOV.U32 R50, RZ, RZ, R43 ;  /* 0x000000ffff327224 */ /* 0x000fe400078e002b */
[----:B------:R-:W-:Y:S02]  /*134ae0*/  IMAD.IADD R49, R49, 0x1, R157 ;  /* 0x0000000131317824 */ /* 0x000fe400078e029d */
[----:B------:R-:W-:-:S04]  /*134af0*/  IMAD.WIDE.U32.X R50, R45, 0x1ae3a46, R50, P4 ;  /* 0x01ae3a462d327825 */ /* 0x000fc800020e0432 */
[----:B------:R-:W-:-:S04]  /*134b00*/  IMAD.WIDE.U32 R44, R49, 0x1, RZ ;  /* 0x00000001312c7825 */ /* 0x000fc800078e00ff */
[C-C-:B------:R-:W-:Y:S02]  /*134b10*/  IMAD R46, R48.reuse, -0x7af74000, R44.reuse ;  /* 0x8508c000302e7824 */ /* 0x140fe400078e022c */
[----:B------:R-:W-:-:S04]  /*134b20*/  IMAD.WIDE.U32 R42, P4, R48, -0x7af74000, R44 ;  /* 0x8508c000302a7825 */ /* 0x000fc8000788002c */
[----:B------:R-:W-:Y:S01]  /*134b30*/  IMAD.X R45, RZ, RZ, RZ, P4 ;  /* 0x000000ffff2d7224 */ /* 0x000fe200020e06ff */
[----:B------:R-:W-:Y:S01]  /*134b40*/  IADD3 RZ, P4, PT, R47, R42, RZ ;  /* 0x0000002a2fff7210 */ /* 0x000fe20007f9e0ff */
[----:B------:R-:W-:Y:S02]  /*134b50*/  IMAD.MOV.U32 R44, RZ, RZ, R43 ;  /* 0x000000ffff2c7224 */ /* 0x000fe400078e002b */
[----:B------:R-:W-:Y:S02]  /*134b60*/  IMAD.IADD R83, R137, 0x1, R83 ;  /* 0x0000000189537824 */ /* 0x000fe400078e0253 */
[----:B------:R-:W-:Y:S01]  /*134b70*/  IMAD.WIDE.U32.X R44, R49, -0x7af74000, R44, P4 ;  /* 0x8508c000312c7825 */ /* 0x000fe200020e042c */
[----:B------:R-:W-:-:S03]  /*134b80*/  IADD3 RZ, P4, PT, R84, R82, RZ ;  /* 0x0000005254ff7210 */ /* 0x000fc60007f9e0ff */
[----:B------:R-:W-:Y:S01]  /*134b90*/  IMAD.IADD R46, R47, 0x1, R46 ;  /* 0x000000012f2e7824 */ /* 0x000fe200078e022e */
[----:B------:R-:W-:Y:S01]  /*134ba0*/  IADD3.X RZ, P4, PT, R85, R83, RZ, P4, !PT ;  /* 0x0000005355ff7210 */ /* 0x000fe2000279e4ff */
[----:B------:R-:W-:-:S03]  /*134bb0*/  IMAD.WIDE.U32 R120, R146, -0x45f6b800, R120 ;  /* 0xba09480092787825 */ /* 0x000fc600078e0078 */
[----:B------:R-:W-:Y:S01]  /*134bc0*/  IADD3.X RZ, P5, PT, R151, R46, RZ, P5, !PT ;  /* 0x0000002e97ff7210 */ /* 0x000fe20002fbe4ff */
[----:B------:R-:W-:Y:S01]  /*134bd0*/  IMAD.IADD R151, R153, 0x1, R150 ;  /* 0x0000000199977824 */ /* 0x000fe200078e0296 */
[----:B------:R-:W-:Y:S01]  /*134be0*/  IADD3.X R147, P4, PT, R147, R80, RZ, P4, !PT ;  /* 0x0000005093937210 */ /* 0x000fe2000279e4ff */
[C---:B------:R-:W-:Y:S01]  /*134bf0*/  IMAD.WIDE.U32 R84, R146.reuse, 0xf5138f, R84 ;  /* 0x00f5138f92547825 */ /* 0x040fe200078e0054 */
[----:B------:R-:W-:Y:S02]  /*134c00*/  IADD3.X R43, P5, PT, RZ, R44, RZ, P5, !PT ;  /* 0x0000002cff2b7210 */ /* 0x000fe40002fbe4ff */
[----:B------:R-:W-:Y:S01]  /*134c10*/  IADD3.X R80, P4, PT, R79, R81, RZ, P4, !PT ;  /* 0x000000514f507210 */ /* 0x000fe2000279e4ff */
[----:B------:R-:W-:Y:S01]  /*134c20*/  IMAD R79, R146, -0x39c4fa40, R78 ;  /* 0xc63b05c0924f7824 */ /* 0x000fe200078e024e */
[----:B------:R-:W-:Y:S01]  /*134c30*/  IADD3.X R46, P5, PT, RZ, R45, RZ, P5, !PT ;  /* 0x0000002dff2e7210 */ /* 0x000fe20002fbe4ff */
[----:B------:R-:W-:Y:S01]  /*134c40*/  IMAD.WIDE.U32 R44, R48, 0x30000000, RZ ;  /* 0x30000000302c7825 */ /* 0x000fe200078e00ff */
[----:B------:R-:W-:-:S02]  /*134c50*/  IADD3.X R78, P0, PT, RZ, RZ, RZ, P0, !PT ;  /* 0x000000ffff4e7210 */ /* 0x000fc4000071e4ff */
[----:B------:R-:W-:Y:S01]  /*134c60*/  IADD3.X R120, P5, PT, R43, R120, RZ, P5, !PT ;  /* 0x000000782b787210 */ /* 0x000fe20002fbe4ff */
[----:B------:R-:W-:Y:S01]  /*134c70*/  IMAD.WIDE.U32 R42, R49, 0x30000000, RZ ;  /* 0x30000000312a7825 */ /* 0x000fe200078e00ff */
[----:B------:R-:W-:Y:S02]  /*134c80*/  IADD3.X R78, P3, PT, RZ, R78, RZ, P3, !PT ;  /* 0x0000004eff4e7210 */ /* 0x000fe40001f7e4ff */
[----:B------:R-:W-:Y:S01]  /*134c90*/  IADD3 R139, PT, PT, R121, R139, RZ ;  /* 0x0000008b798b7210 */ /* 0x000fe20007ffe0ff */
[C-C-:B------:R-:W-:Y:S01]  /*134ca0*/  IMAD R73, R48.reuse, 0x170b5d44, R42.reuse ;  /* 0x170b5d4430497824 */ /* 0x140fe200078e022a */
[----:B------:R-:W-:Y:S01]  /*134cb0*/  IADD3.X R82, PT, PT, RZ, RZ, RZ, P3, P0 ;  /* 0x000000ffff527210 */ /* 0x000fe20001fe04ff */
[----:B------:R-:W-:Y:S01]  /*134cc0*/  IMAD.WIDE.U32 R42, P0, R48, 0x170b5d44, R42 ;  /* 0x170b5d44302a7825 */ /* 0x000fe2000780002a */
[----:B------:R-:W-:Y:S02]  /*134cd0*/  IADD3.X R121, P5, PT, R46, R139, RZ, P5, !PT ;  /* 0x0000008b2e797210 */ /* 0x000fe40002fbe4ff */
[----:B------:R-:W-:Y:S01]  /*134ce0*/  IADD3.X R78, P2, PT, R143, R78, RZ, P2, !PT ;  /* 0x0000004e8f4e7210 */ /* 0x000fe2000175e4ff */
[----:B------:R-:W-:Y:S01]  /*134cf0*/  IMAD.X R47, RZ, RZ, RZ, P0 ;  /* 0x000000ffff2f7224 */ /* 0x000fe200000e06ff */
[----:B------:R-:W-:Y:S01]  /*134d00*/  IADD3 RZ, P3, PT, R42, R45, RZ ;  /* 0x0000002d2aff7210 */ /* 0x000fe20007f7e0ff */
[----:B------:R-:W-:Y:S01]  /*134d10*/  IMAD.IADD R45, R73, 0x1, R45 ;  /* 0x00000001492d7824 */ /* 0x000fe200078e022d */
[----:B------:R-:W-:Y:S01]  /*134d20*/  IADD3 RZ, P0, PT, R120, R44, RZ ;  /* 0x0000002c78ff7210 */ /* 0x000fe20007f1e0ff */
[----:B------:R-:W-:Y:S01]  /*134d30*/  IMAD.MOV.U32 R46, RZ, RZ, R43 ;  /* 0x000000ffff2e7224 */ /* 0x000fe200078e002b */
[----:B------:R-:W-:Y:S01]  /*134d40*/  IADD3.X R143, P5, PT, RZ, RZ, RZ, P5, !PT ;  /* 0x000000ffff8f7210 */ /* 0x000fe20002fbe4ff */
[----:B------:R-:W-:Y:S01]  /*134d50*/  IMAD.WIDE.U32 R42, R49, -0x45f6b800, RZ ;  /* 0xba094800312a7825 */ /* 0x000fe200078e00ff */
[----:B------:R-:W-:-:S02]  /*134d60*/  IADD3.X RZ, P0, PT, R121, R45, RZ, P0, !PT ;  /* 0x0000002d79ff7210 */ /* 0x000fc4000071e4ff */
[----:B------:R-:W-:Y:S01]  /*134d70*/  IADD3.X R152, P4, PT, R147, R152, RZ, P4, !PT ;  /* 0x0000009893987210 */ /* 0x000fe2000279e4ff */
[----:B------:R-:W-:Y:S01]  /*134d80*/  IMAD.WIDE.U32.X R46, R49, 0x170b5d44, R46, P3 ;  /* 0x170b5d44312e7825 */ /* 0x000fe200018e042e */
[----:B------:R-:W-:Y:S02]  /*134d90*/  IADD3.X R155, P2, PT, R155, R82, RZ, P2, !PT ;  /* 0x000000529b9b7210 */ /* 0x000fe4000175e4ff */
[----:B------:R-:W-:Y:S01]  /*134da0*/  IADD3 RZ, P3, PT, R152, R76, RZ ;  /* 0x0000004c98ff7210 */ /* 0x000fe20007f7e0ff */
[----:B------:R-:W-:Y:S01]  /*134db0*/  IMAD.X R45, RZ, RZ, RZ, P5 ;  /* 0x000000ffff2d7224 */ /* 0x000fe200028e06ff */
[----:B------:R-:W-:Y:S01]  /*134dc0*/  IADD3.X R143, P0, PT, R143, R46, RZ, P0, !PT ;  /* 0x0000002e8f8f7210 */ /* 0x000fe2000071e4ff */
[----:B------:R-:W-:Y:S01]  /*134dd0*/  IMAD.IADD R81, R79, 0x1, R77 ;  /* 0x000000014f517824 */ /* 0x000fe200078e024d */
[----:B------:R-:W-:Y:S01]  /*134de0*/  IADD3.X R153, P4, PT, R80, R151, RZ, P4, !PT ;  /* 0x0000009750997210 */ /* 0x000fe2000279e4ff */
[C-C-:B------:R-:W-:Y:S01]  /*134df0*/  IMAD R77, R48.reuse, 0x1ef3622f, R42.reuse ;  /* 0x1ef3622f304d7824 */ /* 0x140fe200078e022a */
[----:B------:R-:W-:Y:S01]  /*134e00*/  IADD3.X R76, P0, PT, R45, R47, RZ, P0, !PT ;  /* 0x0000002f2d4c7210 */ /* 0x000fe2000071e4ff */
[----:B------:R-:W-:Y:S01]  /*134e10*/  IMAD.WIDE.U32 R42, P5, R48, 0x1ef3622f, R42 ;  /* 0x1ef3622f302a7825 */ /* 0x000fe200078a002a */
[----:B------:R-:W-:-:S02]  /*134e20*/  IADD3.X R83, P4, PT, RZ, RZ, RZ, P4, !PT ;  /* 0x000000ffff537210 */ /* 0x000fc4000279e4ff */
[----:B------:R-:W-:Y:S01]  /*134e30*/  IADD3.X RZ, P3, PT, R153, R81, RZ, P3, !PT ;  /* 0x0000005199ff7210 */ /* 0x000fe20001f7e4ff */
[----:B------:R-:W-:Y:S01]  /*134e40*/  IMAD.WIDE.U32 R46, R48, -0x45f6b800, RZ ;  /* 0xba094800302e7825 */ /* 0x000fe200078e00ff */
[----:B------:R-:W-:-:S03]  /*134e50*/  IADD3.X R84, P0, PT, R143, R84, RZ, P0, !PT ;  /* 0x000000548f547210 */ /* 0x000fc6000071e4ff */
[----:B------:R-:W-:Y:S01]  /*134e60*/  IMAD.X R45, RZ, RZ, RZ, P5 ;  /* 0x000000ffff2d7224 */ /* 0x000fe200028e06ff */
[----:B------:R-:W-:Y:S01]  /*134e70*/  IADD3 RZ, P5, PT, R42, R47, RZ ;  /* 0x0000002f2aff7210 */ /* 0x000fe20007fbe0ff */
[----:B------:R-:W-:Y:S02]  /*134e80*/  IMAD.MOV.U32 R44, RZ, RZ, R43 ;  /* 0x000000ffff2c7224 */ /* 0x000fe400078e002b */
[----:B------:R-:W-:Y:S02]  /*134e90*/  IMAD.IADD R137, R85, 0x1, R137 ;  /* 0x0000000155897824 */ /* 0x000fe400078e0289 */
[----:B------:R-:W-:Y:S01]  /*134ea0*/  IMAD.WIDE.U32.X R44, R49, 0x1ef3622f, R44, P5 ;  /* 0x1ef3622f312c7825 */ /* 0x000fe200028e042c */
[----:B------:R-:W-:Y:S02]  /*134eb0*/  IADD3.X R83, P5, PT, R83, R74, RZ, P3, !PT ;  /* 0x0000004a53537210 */ /* 0x000fe40001fbe4ff */
[----:B------:R-:W-:Y:S01]  /*134ec0*/  IADD3 RZ, P3, PT, R84, R46, RZ ;  /* 0x0000002e54ff7210 */ /* 0x000fe20007f7e0ff */
[----:B------:R-:W-:Y:S01]  /*134ed0*/  IMAD.IADD R43, R77, 0x1, R47 ;  /* 0x000000014d2b7824 */ /* 0x000fe200078e022f */
[----:B------:R-:W-:Y:S01]  /*134ee0*/  IADD3.X R85, P0, PT, R76, R137, RZ, P0, !PT ;  /* 0x000000894c557210 */ /* 0x000fe2000071e4ff */
[----:B------:R-:W-:Y:S01]  /*134ef0*/  IMAD.X R139, RZ, RZ, RZ, P4 ;  /* 0x000000ffff8b7224 */ /* 0x000fe200020e06ff */
[----:B------:R-:W-:Y:S01]  /*134f00*/  IADD3.X R78, P4, PT, R78, R145, RZ, P2, !PT ;  /* 0x000000914e4e7210 */ /* 0x000fe2000179e4ff */
[----:B------:R-:W-:Y:S01]  /*134f10*/  IMAD.WIDE.U32 R46, R49, 0xf5138f, RZ ;  /* 0x00f5138f312e7825 */ /* 0x000fe200078e00ff */
[----:B------:R-:W-:-:S02]  /*134f20*/  IADD3.X RZ, P3, PT, R85, R43, RZ, P3, !PT ;  /* 0x0000002b55ff7210 */ /* 0x000fc40001f7e4ff */
[----:B------:R-:W-:Y:S01]  /*134f30*/  IADD3.X R145, P0, PT, RZ, RZ, RZ, P0, !PT ;  /* 0x000000ffff917210 */ /* 0x000fe2000071e4ff */
[C---:B------:R-:W-:Y:S01]  /*134f40*/  IMAD R137, R146.reuse, 0x1ae3a46, R72 ;  /* 0x01ae3a4692897824 */ /* 0x040fe200078e0248 */
[----:B------:R-:W-:Y:S01]  /*134f50*/  IADD3.X R139, P5, PT, R139, R75, RZ, P5, !PT ;  /* 0x0000004b8b8b7210 */ /* 0x000fe20002fbe4ff */
[----:B------:R-:W-:Y:S01]  /*134f60*/  IMAD.WIDE.U32 R152, R146, 0x6ca1493b, R152 ;  /* 0x6ca1493b92987825 */ /* 0x000fe200078e0098 */
[----:B------:R-:W-:Y:S02]  /*134f70*/  IADD3.X R145, P3, PT, R145, R44, RZ, P3, !PT ;  /* 0x0000002c91917210 */ /* 0x000fe40001f7e4ff */
[----:B------:R-:W-:Y:S01]  /*134f80*/  IADD3.X R42, P5, PT, R83, R78, RZ, P5, !PT ;  /* 0x0000004e532a7210 */ /* 0x000fe20002fbe4ff */
[----:B------:R-:W-:Y:S01]  /*134f90*/  IMAD.X R44, RZ, RZ, RZ, P0 ;  /* 0x000000ffff2c7224 */ /* 0x000fe200000e06ff */
[----:B------:R-:W-:Y:S01]  /*134fa0*/  IADD3.X R124, P4, PT, R155, R124, RZ, P4, !PT ;  /* 0x0000007c9b7c7210 */ /* 0x000fe2000279e4ff */
[C-C-:B------:R-:W-:Y:S02]  /*134fb0*/  IMAD R83, R48.reuse, 0x1a22d9f3, R46.reuse ;  /* 0x1a22d9f330537824 */ /* 0x140fe400078e022e */
[----:B------:R-:W-:Y:S01]  /*134fc0*/  IMAD.WIDE.U32 R46, P0, R48, 0x1a22d9f3, R46 ;  /* 0x1a22d9f3302e7825 */ /* 0x000fe2000780002e */
[----:B------:R-:W-:-:S02]  /*134fd0*/  IADD3.X R72, P3, PT, R44, R45, RZ, P3, !PT ;  /* 0x0000002d2c487210 */ /* 0x000fc40001f7e4ff */
[----:B------:R-:W-:Y:S01]  /*134fe0*/  IADD3.X R43, P5, PT, R139, R124, RZ, P5, !PT ;  /* 0x0000007c8b2b7210 */ /* 0x000fe20002fbe4ff */
[----:B------:R-:W-:Y:S01]  /*134ff0*/  IMAD.MOV.U32 R44, RZ, RZ, R47 ;  /* 0x000000ffff2c7224 */ /* 0x000fe200078e002f */
[----:B------:R-:W-:Y:S01]  /*135000*/  IADD3.X R152, P3, PT, R145, R152, RZ, P3, !PT ;  /* 0x0000009891987210 */ /* 0x000fe20001f7e4ff */
[----:B------:R-:W-:Y:S01]  /*135010*/  IMAD.IADD R47, R153, 0x1, R79 ;  /* 0x00000001992f7824 */ /* 0x000fe200078e024f */
[----:B------:R-:W-:Y:S01]  /*135020*/  IADD3.X R139, P5, PT, RZ, RZ, RZ, P5, !PT ;  /* 0x000000ffff8b7210 */ /* 0x000fe20002fbe4ff */
[----:B------:R-:W-:Y:S01]  /*135030*/  IMAD.WIDE.U32 R74, R48, 0xf5138f, RZ ;  /* 0x00f5138f304a7825 */ /* 0x000fe200078e00ff */
[----:B------:R-:W-:Y:S02]  /*135040*/  SHF.L.W.U32.HI R145, R154, 0x1, R141 ;  /* 0x000000019a917819 */ /* 0x000fe40000010e8d */
[----:B------:R-:W-:Y:S01]  /*135050*/  IADD3.X R153, P3, PT, R72, R47, RZ, P3, !PT ;  /* 0x0000002f48997210 */ /* 0x000fe20001f7e4ff */
[----:B------:R-:W-:Y:S01]  /*135060*/  IMAD.WIDE.U32 R80, R101, R100, RZ ;  /* 0x0000006465507225 */ /* 0x000fe200078e00ff */
[----:B------:R-:W-:-:S02]  /*135070*/  IADD3.X R143, PT, PT, RZ, RZ, RZ, P5, !PT ;  /* 0x000000ffff8f7210 */ /* 0x000fc40002ffe4ff */
[----:B------:R-:W-:Y:S01]  /*135080*/  IADD3.X R147, P3, PT, RZ, RZ, RZ, P3, !PT ;  /* 0x000000ffff937210 */ /* 0x000fe20001f7e4ff */
[----:B------:R-:W-:Y:S01]  /*135090*/  IMAD.X R45, RZ, RZ, RZ, P0 ;  /* 0x000000ffff2d7224 */ /* 0x000fe200000e06ff */
[----:B------:R-:W-:Y:S01]  /*1350a0*/  IADD3 RZ, P0, PT, R46, R75, RZ ;  /* 0x0000004b2eff7210 */ /* 0x000fe20007f1e0ff */
[----:B------:R-:W-:Y:S01]  /*1350b0*/  IMAD.WIDE.U32 R80, P5, R100, R101, R80 ;  /* 0x0000006564507225 */ /* 0x000fe200078a0050 */
[----:B------:R-:W-:-:S03]  /*1350c0*/  SHF.L.W.U32.HI R141, R141, 0x1, R122 ;  /* 0x000000018d8d7819 */ /* 0x000fc60000010e7a */
[----:B------:R-:W-:-:S04]  /*1350d0*/  IMAD.WIDE.U32 R46, R49, 0x6ca1493b, RZ ;  /* 0x6ca1493b312e7825 */ /* 0x000fc800078e00ff */
[----:B------:R-:W-:Y:S02]  /*1350e0*/  IMAD.IADD R155, R83, 0x1, R75 ;  /* 0x00000001539b7824 */ /* 0x000fe400078e024b */
[----:B------:R-:W-:Y:S01]  /*1350f0*/  IMAD.WIDE.U32.X R44, R49, 0x1a22d9f3, R44, P0 ;  /* 0x1a22d9f3312c7825 */ /* 0x000fe200000e042c */
[----:B------:R-:W-:-:S03]  /*135100*/  IADD3 RZ, P0, PT, R152, R74, RZ ;  /* 0x0000004a98ff7210 */ /* 0x000fc60007f1e0ff */
[----:B------:R-:W-:Y:S01]  /*135110*/  IMAD.X R79, RZ, RZ, RZ, P5 ;  /* 0x000000ffff4f7224 */ /* 0x000fe200028e06ff */
[----:B------:R-:W-:Y:S01]  /*135120*/  IADD3 RZ, P5, PT, R42, R70, RZ ;  /* 0x000000462aff7210 */ /* 0x000fe20007fbe0ff */
[----:B------:R-:W-:Y:S01]  /*135130*/  IMAD.IADD R151, R137, 0x1, R71 ;  /* 0x0000000189977824 */ /* 0x000fe200078e0247 */
[----:B------:R-:W-:Y:S01]  /*135140*/  IADD3.X RZ, P0, PT, R153, R155, RZ, P0, !PT ;  /* 0x0000009b99ff7210 */ /* 0x000fe2000071e4ff */
[----:B------:R-:W-:Y:S02]  /*135150*/  IMAD.X R149, RZ, RZ, RZ, P3 ;  /* 0x000000ffff957224 */ /* 0x000fe400018e06ff */
[----:B------:R-:W-:Y:S01]  /*135160*/  IMAD.WIDE.U32 R70, R100, R100, RZ ;  /* 0x0000006464467225 */ /* 0x000fe200078e00ff */
[----:B------:R-:W-:-:S03]  /*135170*/  IADD3.X RZ, P5, PT, R43, R151, RZ, P5, !PT ;  /* 0x000000972bff7210 */ /* 0x000fc60002fbe4ff */
[----:B------:R-:W-:Y:S01]  /*135180*/  IMAD.WIDE.U32 R74, P3, R48, -0x39c4fa40, R46 ;  /* 0xc63b05c0304a7825 */ /* 0x000fe2000786002e */
[----:B------:R-:W-:Y:S02]  /*135190*/  IADD3.X R72, P1, PT, R145, R70, RZ, P1, !PT ;  /* 0x0000004691487210 */ /* 0x000fe40000f3e4ff */
[----:B------:R-:W-:Y:S01]  /*1351a0*/  IADD3.X R50, P5, PT, R139, R50, RZ, P5, !PT ;  /* 0x000000328b327210 */ /* 0x000fe20002fbe4ff */
[----:B------:R-:W-:Y:S01]  /*1351b0*/  IMAD.X R47, RZ, RZ, RZ, P3 ;  /* 0x000000ffff2f7224 */ /* 0x000fe200018e06ff */
[----:B------:R-:W-:Y:S01]  /*1351c0*/  IADD3 R76, P3, PT, R71, R80, RZ ;  /* 0x00000050474c7210 */ /* 0x000fe20007f7e0ff */
[----:B------:R-:W-:Y:S01]  /*1351d0*/  IMAD.WIDE.U32 R42, R146, 0x17c510ea, R42 ;  /* 0x17c510ea922a7825 */ /* 0x000fe200078e002a */
[----:B------:R-:W-:Y:S02]  /*1351e0*/  IADD3.X R71, P0, PT, R147, R44, RZ, P0, !PT ;  /* 0x0000002c93477210 */ /* 0x000fe4000071e4ff */
[----:B------:R-:W-:Y:S01]  /*1351f0*/  IADD3.X R70, P2, PT, RZ, RZ, RZ, P2, !PT ;  /* 0x000000ffff467210 */ /* 0x000fe2000175e4ff */
[C---:B------:R-:W-:Y:S01]  /*135200*/  IMAD R139, R48.reuse, -0x39c4fa40, R46 ;  /* 0xc63b05c0308b7824 */ /* 0x040fe200078e022e */
[----:B------:R-:W-:Y:S01]  /*135210*/  IADD3.X R46, P0, PT, R149, R45, RZ, P0, !PT ;  /* 0x0000002d952e7210 */ /* 0x000fe2000071e4ff */
[----:B------:R-:W-:Y:S01]  /*135220*/  IMAD.WIDE.U32 R44, R48, 0x6ca1493b, RZ ;  /* 0x6ca1493b302c7825 */ /* 0x000fe200078e00ff */
[----:B------:R-:W-:-:S02]  /*135230*/  IADD3.X R51, P5, PT, R143, R51, RZ, P5, !PT ;  /* 0x000000338f337210 */ /* 0x000fc40002fbe4ff */
[----:B------:R-:W-:Y:S01]  /*135240*/  IADD3.X R143, P4, PT, RZ, R70, RZ, P4, !PT ;  /* 0x00000046ff8f7210 */ /* 0x000fe2000279e4ff */
[----:B------:R-:W-:Y:S01]  /*135250*/  IMAD.IADD R137, R43, 0x1, R137 ;  /* 0x000000012b897824 */ /* 0x000fe200078e0289 */
[----:B------:R-:W-:Y:S01]  /*135260*/  IADD3.X R42, P0, PT, R71, R42, RZ, P0, !PT ;  /* 0x0000002a472a7210 */ /* 0x000fe2000071e4ff */
[----:B------:R-:W-:Y:S01]  /*135270*/  IMAD.IADD R71, R139, 0x1, R45 ;  /* 0x000000018b477824 */ /* 0x000fe200078e022d */
[----:B------:R-:W-:Y:S01]  /*135280*/  IADD3.X R143, P5, PT, R50, R143, RZ, P5, !PT ;  /* 0x0000008f328f7210 */ /* 0x000fe20002fbe4ff */
[----:B------:R-:W-:Y:S01]  /*135290*/  IMAD.MOV.U32 R78, RZ, RZ, R81 ;  /* 0x000000ffff4e7224 */ /* 0x000fe200078e0051 */
[----:B------:R-:W-:Y:S01]  /*1352a0*/  IADD3.X R50, PT, PT, RZ, RZ, RZ, P4, P2 ;  /* 0x000000ffff327210 */ /* 0x000fe200027e44ff */
[----:B------:R-:W-:Y:S01]  /*1352b0*/  IMAD.WIDE.U32 R84, R48, -0x45f6b800, R84 ;  /* 0xba09480030547825 */ /* 0x000fe200078e0054 */
[----:B------:R-:W-:Y:S02]  /*1352c0*/  IADD3 RZ, P4, PT, R74, R45, RZ ;  /* 0x0000002d4aff7210 */ /* 0x000fe40007f9e0ff */
[----:B------:R-:W-:Y:S01]  /*1352d0*/  IADD3.X R43, P0, PT, R46, R137, RZ, P0, !PT ;  /* 0x000000892e2b7210 */ /* 0x000fe2000071e4ff */
[----:B------:R-:W-:Y:S01]  /*1352e0*/  IMAD.MOV.U32 R46, RZ, RZ, R75 ;  /* 0x000000ffff2e7224 */ /* 0x000fe200078e004b */
[----:B------:R-:W-:Y:S01]  /*1352f0*/  IADD3 RZ, P2, PT, R42, R44, RZ ;  /* 0x0000002c2aff7210 */ /* 0x000fe20007f5e0ff */
[----:B------:R-:W-:Y:S01]  /*135300*/  IMAD.WIDE.U32 R44, R49, 0x17c510ea, RZ ;  /* 0x17c510ea312c7825 */ /* 0x000fe200078e00ff */
[----:B------:R-:W-:-:S02]  /*135310*/  IADD3.X R75, P0, PT, RZ, RZ, RZ, P0, !PT ;  /* 0x000000ffff4b7210 */ /* 0x000fc4000071e4ff */
[----:B------:R-:W-:Y:S01]  /*135320*/  IADD3.X RZ, P2, PT, R43, R71, RZ, P2, !PT ;  /* 0x000000472bff7210 */ /* 0x000fe2000175e4ff */
[----:B------:R-:W-:Y:S01]  /*135330*/  IMAD.WIDE.U32.X R46, R49, -0x39c4fa40, R46, P4 ;  /* 0xc63b05c0312e7825 */ /* 0x000fe200020e042e */
[----:B------:R-:W-:Y:S02]  /*135340*/  IADD3.X R74, P5, PT, R51, R50, RZ, P5, !PT ;  /* 0x00000032334a7210 */ /* 0x000fe40002fbe4ff */
        /* <DEDUP_REMOVED lines=13> */
[----:B------:R-:W-:Y:S01]  /*135420*/  IMAD.WIDE.U32.X R78, R101, R101, R78, P3 ;  /* 0x00000065654e7225 */ /* 0x000fe200018e044e */
[----:B------:R-:W-:Y:S02]  /*135430*/  IADD3.X R51, P5, PT, RZ, RZ, RZ, P5, !PT ;  /* 0x000000ffff337210 */ /* 0x000fe40002fbe4ff */
[----:B------:R-:W-:Y:S01]  /*135440*/  IADD3.X R47, P2, PT, R47, R50, RZ, P2, !PT ;  /* 0x000000322f2f7210 */ /* 0x000fe2000175e4ff */
[----:B------:R-:W-:Y:S01]  /*135450*/  IMAD.WIDE.U32.X R44, R49, 0x1ae3a46, R44, P4 ;  /* 0x01ae3a46312c7825 */ /* 0x000fe200020e042c */
[----:B------:R-:W-:-:S02]  /*135460*/  IADD3 R49, PT, PT, R75, R71, RZ ;  /* 0x000000474b317210 */ /* 0x000fc40007ffe0ff */
[----:B------:R-:W-:Y:S01]  /*135470*/  IADD3 RZ, P4, PT, R46, R70, RZ ;  /* 0x000000462eff7210 */ /* 0x000fe20007f9e0ff */
[----:B------:R-:W-:Y:S02]  /*135480*/  IMAD.X R50, RZ, RZ, RZ, P5 ;  /* 0x000000ffff327224 */ /* 0x000fe400028e06ff */
[C---:B------:R-:W-:Y:S01]  /*135490*/  IMAD.WIDE.U32 R42, R48.reuse, 0x6ca1493b, R42 ;  /* 0x6ca1493b302a7825 */ /* 0x040fe200078e002a */
[----:B------:R-:W-:Y:S02]  /*1354a0*/  IADD3.X RZ, P4, PT, R47, R49, RZ, P4, !PT ;  /* 0x000000312fff7210 */ /* 0x000fe4000279e4ff */
[----:B------:R-:W-:Y:S01]  /*1354b0*/  IADD3.X R49, P2, PT, RZ, RZ, RZ, P2, !PT ;  /* 0x000000ffff317210 */ /* 0x000fe2000175e4ff */
[----:B------:R-:W-:-:S03]  /*1354c0*/  IMAD.WIDE.U32 R152, R48, 0xf5138f, R152 ;  /* 0x00f5138f30987825 */ /* 0x000fc600078e0098 */
[----:B------:R-:W-:Y:S01]  /*1354d0*/  IADD3.X R44, P4, PT, R49, R44, RZ, P4, !PT ;  /* 0x0000002c312c7210 */ /* 0x000fe2000279e4ff */
[----:B------:R-:W-:Y:S02]  /*1354e0*/  IMAD.X R49, RZ, RZ, RZ, P2 ;  /* 0x000000ffff317224 */ /* 0x000fe400010e06ff */
[----:B------:R-:W-:-:S03]  /*1354f0*/  IMAD.WIDE.U32 R46, R48, 0x17c510ea, R46 ;  /* 0x17c510ea302e7825 */ /* 0x000fc600078e002e */
[----:B------:R-:W-:Y:S01]  /*135500*/  IADD3.X R45, P2, PT, R49, R45, RZ, P4, !PT ;  /* 0x0000002d312d7210 */ /* 0x000fe2000275e4ff */
[----:B------:R-:W-:Y:S01]  /*135510*/  IMAD.WIDE.U32 R120, R48, 0x30000000, R120 ;  /* 0x3000000030787825 */ /* 0x000fe200078e0078 */
[----:B------:R-:W-:Y:S02]  /*135520*/  LEA.HI.X R49, P1, R122, R78, RZ, 0x1, P1 ;  /* 0x0000004e7a317211 */ /* 0x000fe40000830cff */
[----:B------:R-:W-:Y:S01]  /*135530*/  IADD3.X R44, P0, P2, R44, RZ, R51, P2, P0 ;  /* 0x000000ff2c2c7210 */ /* 0x000fe20001200433 */
[----:B------:R-:W-:Y:S02]  /*135540*/  IMAD.IADD R77, R85, 0x1, R77 ;  /* 0x00000001554d7824 */ /* 0x000fe400078e024d */
[----:B------:R-:W-:Y:S01]  /*135550*/  IMAD.IADD R83, R153, 0x1, R83 ;  /* 0x0000000199537824 */ /* 0x000fe200078e0253 */
[----:B------:R-:W-:Y:S01]  /*135560*/  IADD3.X R45, PT, PT, R45, RZ, R50, P0, P2 ;  /* 0x000000ff2d2d7210 */ /* 0x000fe200007e4432 */
[----:B------:R-:W-:Y:S01]  /*135570*/  IMAD.IADD R75, R47, 0x1, R75 ;  /* 0x000000012f4b7824 */ /* 0x000fe200078e024b */
[----:B------:R-:W-:Y:S01]  /*135580*/  IADD3 R50, P0, PT, R44, R49, RZ ;  /* 0x000000312c327210 */ /* 0x000fe20007f1e0ff */
[----:B------:R-:W-:-:S02]  /*135590*/  IMAD.IADD R49, R43, 0x1, R139 ;  /* 0x000000012b317824 */ /* 0x000fc400078e028b */
        /* <DEDUP_REMOVED lines=80> */
.L_x_600:
[----:B------:R-:W-:Y:S05]  /*135aa0*/  BSYNC.RELIABLE B3 ;  /* 0x0000000000037941 */ /* 0x000fea0003800100 */
.L_x_599:
        /* <DEDUP_REMOVED lines=12> */
.L_x_598:
[----:B------:R-:W-:Y:S05]  /*135b70*/  BSYNC.RECONVERGENT B2 ;  /* 0x0000000000027941 */ /* 0x000fea0003800200 */
.L_x_597:
        /* <DEDUP_REMOVED lines=37> */
.L_x_604:
[----:B------:R-:W-:Y:S05]  /*135dd0*/  BSYNC.RELIABLE B3 ;  /* 0x0000000000037941 */ /* 0x000fea0003800100 */
.L_x_603:
        /* <DEDUP_REMOVED lines=12> */
.L_x_602:
[----:B------:R-:W-:Y:S05]  /*135ea0*/  BSYNC.RECONVERGENT B2 ;  /* 0x0000000000027941 */ /* 0x000fea0003800200 */
.L_x_601:
        /* <DEDUP_REMOVED lines=49> */
.L_x_608:
[----:B------:R-:W-:Y:S05]  /*1361c0*/  BSYNC.RELIABLE B3 ;  /* 0x0000000000037941 */ /* 0x000fea0003800100 */
.L_x_607:
        /* <DEDUP_REMOVED lines=12> */
.L_x_606:
[----:B------:R-:W-:Y:S05]  /*136290*/  BSYNC.RECONVERGENT B2 ;  /* 0x0000000000027941 */ /* 0x000fea0003800200 */
.L_x_605:
        /* <DEDUP_REMOVED lines=49> */
.L_x_612:
[----:B------:R-:W-:Y:S05]  /*1365b0*/  BSYNC.RELIABLE B3 ;  /* 0x0000000000037941 */ /* 0x000fea0003800100 */
.L_x_611:
        /* <DEDUP_REMOVED lines=12> */
.L_x_610:
[----:B------:R-:W-:Y:S05]  /*136680*/  BSYNC.RECONVERGENT B2 ;  /* 0x0000000000027941 */ /* 0x000fea0003800200 */
.L_x_609:
        /* <DEDUP_REMOVED lines=25> */
[----:B------:R-:W-:Y:S01]  /*136820*/  IMAD.X R45, RZ, RZ, RZ, P4 ;  /* 0x000000ffff2d7224 */ /* 0x000fe200020e06ff */
[----:B------:R-:W-:Y:S01]  /*136830*/  MOV R44, R73 ;  /* 0x00000049002c7202 */ /* 0x000fe20000000f00 */
[----:B------:R-:W-:Y:S01]  /*136840*/  IMAD.WIDE.U32.X R48, R53, R107, R48, P5 ;  /* 0x0000006b35307225 */ /* 0x000fe200028e0430 */
[----:B------:R-:W-:-:S03]  /*136850*/  IADD3.X RZ, P0, PT, R75, R71, RZ, P1, !PT ;  /* 0x000000474bff7210 */ /* 0x000fc60000f1e4ff */
[----:B------:R-:W-:Y:S01]  /*136860*/  IMAD.WIDE.U32 R42, R53, R106, RZ ;  /* 0x0000006a352a7225 */ /* 0x000fe200078e00ff */
[----:B------:R-:W-:-:S03]  /*136870*/  IADD3.X R71, P1, PT, RZ, R48, RZ, P2, !PT ;  /* 0x00000030ff477210 */ /* 0x000fc6000173e4ff */
[----:B------:R-:W-:Y:S01]  /*136880*/  IMAD.WIDE.U32.X R44, R55, R104, R44, P3 ;  /* 0x00000068372c7225 */ /* 0x000fe200018e042c */
[----:B------:R-:W-:-:S03]  /*136890*/  IADD3.X R48, P2, PT, RZ, R49, RZ, P1, !PT ;  /* 0x00000031ff307210 */ /* 0x000fc60000f5e4ff */
        /* <DEDUP_REMOVED lines=13> */
[----:B------:R-:W-:Y:S01]  /*136970*/  IMAD.WIDE.U32.X R82, R53, R98, R82, P3 ;  /* 0x0000006235527225 */ /* 0x000fe200018e0452 */
        /* <DEDUP_REMOVED lines=22> */
[----:B------:R-:W-:Y:S02]  /*136ae0*/  IADD3.X R82, P1, PT, R82, R43, RZ, P1, !PT ;  /* 0x0000002b52527210 */ /* 0x000fe40000f3e4ff */
[----:B------:R-:W-:Y:S01]  /*136af0*/  IADD3 RZ, P0, PT, R42, R46, RZ ;  /* 0x0000002e2aff7210 */ /* 0x000fe20007f1e0ff */
[----:B------:R-:W-:Y:S01]  /*136b00*/  IMAD.WIDE.U32 R48, R57, R109, RZ ;  /* 0x0000006d39307225 */ /* 0x000fe200078e00ff */
[----:B------:R-:W-:-:S03]  /*136b10*/  IADD3.X R43, P3, PT, R73, R82, RZ, P3, !PT ;  /* 0x00000052492b7210 */ /* 0x000fc60001f7e4ff */
[----:B------:R-:W-:Y:S01]  /*136b20*/  IMAD.X R155, RZ, RZ, RZ, P2 ;  /* 0x000000ffff9b7224 */ /* 0x000fe200010e06ff */
[----:B------:R-:W-:Y:S01]  /*136b30*/  IADD3 R81, P2, PT, R70, R47, RZ ;  /* 0x0000002f46517210 */ /* 0x000fe20007f5e0ff */
[----:B------:R-:W-:Y:S02]  /*136b40*/  IMAD.X R47, RZ, RZ, RZ, P5 ;  /* 0x000000ffff2f7224 */ /* 0x000fe400028e06ff */
[----:B------:R-:W-:Y:S01]  /*136b50*/  IMAD.WIDE.U32 R78, R58, R109, RZ ;  /* 0x0000006d3a4e7225 */ /* 0x000fe200078e00ff */
[----:B------:R-:W-:-:S03]  /*136b60*/  IADD3.X RZ, P0, PT, R43, R81, RZ, P0, !PT ;  /* 0x000000512bff7210 */ /* 0x000fc6000071e4ff */
[----:B------:R-:W-:-:S04]  /*136b70*/  IMAD.WIDE.U32 R48, P5, R58, R104, R48 ;  /* 0x000000683a307225 */ /* 0x000fc800078a0030 */
[----:B------:R-:W-:-:S04]  /*136b80*/  IMAD.WIDE.U32 R44, R56, R108, R44 ;  /* 0x0000006c382c7225 */ /* 0x000fc800078e002c */
[----:B------:R-:W-:Y:S01]  /*136b90*/  IMAD.MOV.U32 R46, RZ, RZ, R71 ;  /* 0x000000ffff2e7224 */ /* 0x000fe200078e0047 */
[----:B------:R-:W-:Y:S01]  /*136ba0*/  IADD3.X R71, P3, PT, RZ, RZ, RZ, P3, !PT ;  /* 0x000000ffff477210 */ /* 0x000fe20001f7e4ff */
[----:B------:R-:W-:Y:S01]  /*136bb0*/  IMAD.X R151, RZ, RZ, RZ, P5 ;  /* 0x000000ffff977224 */ /* 0x000fe200028e06ff */
[----:B------:R-:W-:Y:S01]  /*136bc0*/  IADD3 R79, P5, PT, R48, R79, RZ ;  /* 0x0000004f304f7210 */ /* 0x000fe20007fbe0ff */
[----:B------:R-:W-:Y:S01]  /*136bd0*/  IMAD.WIDE.U32.X R46, R55, R98, R46, P2 ;  /* 0x00000062372e7225 */ /* 0x000fe200010e042e */
[----:B------:R-:W-:-:S03]  /*136be0*/  IADD3 RZ, P2, PT, R44, R78, RZ ;  /* 0x0000004e2cff7210 */ /* 0x000fc60007f5e0ff */
[----:B------:R-:W-:Y:S01]  /*136bf0*/  IMAD.IADD R45, R45, 0x1, R80 ;  /* 0x000000012d2d7824 */ /* 0x000fe200078e0250 */
[----:B------:R-:W-:Y:S01]  /*136c00*/  IADD3.X R152, P0, PT, R71, R46, RZ, P0, !PT ;  /* 0x0000002e47987210 */ /* 0x000fe2000071e4ff */
[----:B------:R-:W-:Y:S02]  /*136c10*/  IMAD.MOV.U32 R150, RZ, RZ, R49 ;  /* 0x000000ffff967224 */ /* 0x000fe400078e0031 */
[----:B------:R-:W-:Y:S01]  /*136c20*/  IMAD.MOV.U32 R154, RZ, RZ, R77 ;  /* 0x000000ffff9a7224 */ /* 0x000fe200078e004d */
[----:B------:R-:W-:Y:S01]  /*136c30*/  IADD3.X RZ, P2, PT, R45, R79, RZ, P2, !PT ;  /* 0x0000004f2dff7210 */ /* 0x000fe2000175e4ff */
[----:B------:R-:W-:-:S04]  /*136c40*/  IMAD.WIDE.U32.X R150, R57, R104, R150, P5 ;  /* 0x0000006839967225 */ /* 0x000fc800028e0496 */
[----:B------:R-:W-:Y:S01]  /*136c50*/  IMAD.X R149, RZ, RZ, RZ, P3 ;  /* 0x000000ffff957224 */ /* 0x000fe200018e06ff */
[----:B------:R-:W-:Y:S01]  /*136c60*/  IADD3.X R49, P2, PT, RZ, R150, RZ, P2, !PT ;  /* 0x00000096ff317210 */ /* 0x000fe2000175e4ff */
[----:B------:R-:W-:-:S03]  /*136c70*/  IMAD.WIDE.U32.X R154, R53, R88, R154, P4 ;  /* 0x00000058359a7225 */ /* 0x000fc600020e049a */
[----:B------:R-:W-:Y:S01]  /*136c80*/  IADD3.X R149, P5, PT, R149, R47, RZ, P0, !PT ;  /* 0x0000002f95957210 */ /* 0x000fe200007be4ff */
[----:B------:R-:W-:Y:S01]  /*136c90*/  IMAD.WIDE.U32 R42, R56, R106, R42 ;  /* 0x0000006a382a7225 */ /* 0x000fe200078e002a */
[----:B------:R-:W-:Y:S02]  /*136ca0*/  IADD3.X R150, P2, PT, RZ, R151, RZ, P2, !PT ;  /* 0x00000097ff967210 */ /* 0x000fe4000175e4ff */
[----:B------:R-:W-:Y:S01]  /*136cb0*/  IADD3.X R73, P1, PT, RZ, R154, RZ, P1, !PT ;  /* 0x0000009aff497210 */ /* 0x000fe20000f3e4ff */
[----:B------:R-:W-:Y:S01]  /*136cc0*/  IMAD.WIDE.U32 R78, R53, R103, RZ ;  /* 0x00000067354e7225 */ /* 0x000fe200078e00ff */
[----:B------:R-:W-:Y:S02]  /*136cd0*/  IADD3 R43, PT, PT, R43, R70, RZ ;  /* 0x000000462b2b7210 */ /* 0x000fe40007ffe0ff */
[----:B------:R-:W-:Y:S01]  /*136ce0*/  IADD3.X R42, P0, PT, R49, R42, RZ, P2, !PT ;  /* 0x0000002a312a7210 */ /* 0x000fe2000171e4ff */
[----:B------:R-:W-:Y:S01]  /*136cf0*/  IMAD.WIDE.U32 R46, R55, R97, RZ ;  /* 0x00000061372e7225 */ /* 0x000fe200078e00ff */
[----:B------:R-:W-:-:S02]  /*136d00*/  IADD3.X R154, P1, PT, RZ, R155, RZ, P1, !PT ;  /* 0x0000009bff9a7210 */ /* 0x000fc40000f3e4ff */
[----:B------:R-:W-:Y:S01]  /*136d10*/  IADD3.X R43, P0, PT, R150, R43, RZ, P0, !PT ;  /* 0x0000002b962b7210 */ /* 0x000fe2000071e4ff */
[----:B------:R-:W-:-:S04]  /*136d20*/  IMAD.WIDE.U32 R70, R54, R103, RZ ;  /* 0x0000006736467225 */ /* 0x000fc800078e00ff */
[----:B------:R-:W-:Y:S01]  /*136d30*/  IMAD.WIDE.U32 R78, P3, R54, R102, R78 ;  /* 0x00000066364e7225 */ /* 0x000fe2000786004e */
[----:B------:R-:W-:-:S03]  /*136d40*/  IADD3.X R73, P1, PT, R73, R70, RZ, P1, !PT ;  /* 0x0000004649497210 */ /* 0x000fc60000f3e4ff */
[----:B------:R-:W-:Y:S01]  /*136d50*/  IMAD.WIDE.U32 R46, P2, R56, R88, R46 ;  /* 0x00000058382e7225 */ /* 0x000fe2000784002e */
[----:B------:R-:W-:Y:S02]  /*136d60*/  IADD3 R49, P4, PT, R71, R78, RZ ;  /* 0x0000004e47317210 */ /* 0x000fe40007f9e0ff */
[----:B------:R-:W-:Y:S01]  /*136d70*/  IADD3.X R152, P5, PT, R152, R73, RZ, P5, !PT ;  /* 0x0000004998987210 */ /* 0x000fe20002fbe4ff */
[----:B------:R-:W-:Y:S01]  /*136d80*/  IMAD.WIDE.U32 R80, R56, R97, RZ ;  /* 0x0000006138507225 */ /* 0x000fe200078e00ff */
[----:B------:R-:W-:-:S03]  /*136d90*/  IADD3.X R154, P1, PT, R154, R49, RZ, P1, !PT ;  /* 0x000000319a9a7210 */ /* 0x000fc60000f3e4ff */
        /* <DEDUP_REMOVED lines=10> */
[----:B------:R-:W-:Y:S01]  /*136e40*/  IMAD.MOV.U32 R84, RZ, RZ, R77 ;  /* 0x000000ffff547224 */ /* 0x000fe200078e004d */
[----:B------:R-:W-:Y:S01]  /*136e50*/  IADD3.X R77, P0, PT, RZ, RZ, RZ, P0, !PT ;  /* 0x000000ffff4d7210 */ /* 0x000fe2000071e4ff */
[----:B------:R-:W-:-:S04]  /*136e60*/  IMAD.WIDE.U32 R154, R55, R103, RZ ;  /* 0x00000067379a7225 */ /* 0x000fc800078e00ff */
[----:B------:R-:W-:Y:S01]  /*136e70*/  IMAD.WIDE.U32.X R84, R57, R107, R84, P2 ;  /* 0x0000006b39547225 */ /* 0x000fe200010e0454 */
[----:B------:R-:W-:-:S03]  /*136e80*/  IADD3 RZ, P2, PT, R42, R82, RZ ;  /* 0x000000522aff7210 */ /* 0x000fc60007f5e0ff */
[----:B------:R-:W-:Y:S01]  /*136e90*/  IMAD.X R73, RZ, RZ, RZ, P0 ;  /* 0x000000ffff497224 */ /* 0x000fe200000e06ff */
[----:B------:R-:W-:Y:S01]  /*136ea0*/  IADD3 RZ, P0, PT, R152, R80, RZ ;  /* 0x0000005098ff7210 */ /* 0x000fe20007f1e0ff */
[C---:B------:R-:W-:Y:S01]  /*136eb0*/  IMAD.WIDE.U32 R80, R58.reuse, R106, RZ ;  /* 0x0000006a3a507225 */ /* 0x040fe200078e00ff */
[----:B------:R-:W-:Y:S02]  /*136ec0*/  IADD3.X RZ, P2, PT, R43, R47, RZ, P2, !PT ;  /* 0x0000002f2bff7210 */ /* 0x000fe4000175e4ff */
[----:B------:R-:W-:Y:S01]  /*136ed0*/  IADD3.X R47, P5, PT, RZ, RZ, RZ, P5, !PT ;  /* 0x000000ffff2f7210 */ /* 0x000fe20002fbe4ff */
[----:B------:R-:W-:Y:S01]  /*136ee0*/  IMAD.WIDE.U32 R42, R58, R108, R42 ;  /* 0x0000006c3a2a7225 */ /* 0x000fe200078e002a */
[----:B------:R-:W-:Y:S02]  /*136ef0*/  IADD3.X RZ, P0, PT, R153, R78, RZ, P0, !PT ;  /* 0x0000004e99ff7210 */ /* 0x000fe4000071e4ff */
[----:B------:R-:W-:Y:S01]  /*136f00*/  IADD3.X R77, P2, PT, R77, R84, RZ, P2, !PT ;  /* 0x000000544d4d7210 */ /* 0x000fe2000175e4ff */
[----:B------:R-:W-:Y:S01]  /*136f10*/  IMAD.X R49, RZ, RZ, RZ, P5 ;  /* 0x000000ffff317224 */ /* 0x000fe200028e06ff */
[----:B------:R-:W-:Y:S01]  /*136f20*/  IADD3.X R150, P0, PT, R47, R70, RZ, P0, !PT ;  /* 0x000000462f967210 */ /* 0x000fe2000071e4ff */
[----:B------:R-:W-:Y:S01]  /*136f30*/  IMAD.MOV.U32 R70, RZ, RZ, R79 ;  /* 0x000000ffff467224 */ /* 0x000fe200078e004f */
[----:B------:R-:W-:Y:S01]  /*136f40*/  IADD3.X R73, P2, PT, R73, R85, RZ, P2, !PT ;  /* 0x0000005549497210 */ /* 0x000fe2000175e4ff */
[----:B------:R-:W-:Y:S01]  /*136f50*/  IMAD.WIDE.U32 R152, R56, R97, R152 ;  /* 0x0000006138987225 */ /* 0x000fe200078e0098 */
[----:B------:R-:W-:-:S03]  /*136f60*/  IADD3.X R49, P0, PT, R49, R71, RZ, P0, !PT ;  /* 0x0000004731317210 */ /* 0x000fc6000071e4ff */
[----:B------:R-:W-:Y:S01]  /*136f70*/  IMAD.X R71, RZ, RZ, RZ, P3 ;  /* 0x000000ffff477224 */ /* 0x000fe200018e06ff */
[----:B------:R-:W-:Y:S01]  /*136f80*/  IADD3.X R152, P2, PT, R77, R152, RZ, P2, !PT ;  /* 0x000000984d987210 */ /* 0x000fe2000175e4ff */
[----:B------:R-:W-:Y:S02]  /*136f90*/  IMAD.IADD R78, R153, 0x1, R46 ;  /* 0x00000001994e7824 */ /* 0x000fe400078e022e */
[----:B------:R-:W-:-:S03]  /*136fa0*/  IMAD.WIDE.U32.X R70, R53, R102, R70, P4 ;  /* 0x0000006635467225 */ /* 0x000fc600020e0446 */
[----:B------:R-:W-:Y:S01]  /*136fb0*/  IADD3.X R153, P2, PT, R73, R78, RZ, P2, !PT ;  /* 0x0000004e49997210 */ /* 0x000fe2000175e4ff */
[----:B------:R-:W-:Y:S01]  /*136fc0*/  IMAD.WIDE.U32 R46, R53, R105, RZ ;  /* 0x00000069352e7225 */ /* 0x000fe200078e00ff */
[----:B------:R-:W-:-:S03]  /*136fd0*/  IADD3.X R151, P1, PT, RZ, R70, RZ, P1, !PT ;  /* 0x00000046ff977210 */ /* 0x000fc60000f3e4ff */
[----:B------:R-:W-:Y:S01]  /*136fe0*/  IMAD.WIDE.U32 R154, P5, R56, R102, R154 ;  /* 0x00000066389a7225 */ /* 0x000fe200078a009a */
[----:B------:R-:W-:-:S03]  /*136ff0*/  IADD3.X R79, P1, PT, RZ, R71, RZ, P1, !PT ;  /* 0x00000047ff4f7210 */ /* 0x000fc60000f3e4ff */
[----:B------:R-:W-:-:S04]  /*137000*/  IMAD.WIDE.U32 R46, P3, R54, R99, R46 ;  /* 0x00000063362e7225 */ /* 0x000fc8000786002e */
[----:B------:R-:W-:-:S04]  /*137010*/  IMAD.WIDE.U32 R70, R54, R105, RZ ;  /* 0x0000006936467225 */ /* 0x000fc800078e00ff */
[----:B------:R-:W-:Y:S01]  /*137020*/  IMAD.WIDE.U32 R84, R56, R103, RZ ;  /* 0x0000006738547225 */ /* 0x000fe200078e00ff */
[----:B------:R-:W-:Y:S02]  /*137030*/  IADD3.X R151, P1, PT, R151, R70, RZ, P1, !PT ;  /* 0x0000004697977210 */ /* 0x000fe40000f3e4ff */
[----:B------:R-:W-:Y:S01]  /*137040*/  IADD3 R46, P4, PT, R71, R46, RZ ;  /* 0x0000002e472e7210 */ /* 0x000fe20007f9e0ff */
[----:B------:R-:W-:Y:S01]  /*137050*/  IMAD.X R83, RZ, RZ, RZ, P5 ;  /* 0x000000ffff537224 */ /* 0x000fe200028e06ff */
[----:B------:R-:W-:Y:S01]  /*137060*/  IADD3 R73, P5, PT, R154, R85, RZ ;  /* 0x000000559a497210 */ /* 0x000fe20007fbe0ff */
[----:B------:R-:W-:Y:S01]  /*137070*/  IMAD.MOV.U32 R82, RZ, RZ, R155 ;  /* 0x000000ffff527224 */ /* 0x000fe200078e009b */
[----:B------:R-:W-:Y:S01]  /*137080*/  IADD3.X R46, P1, PT, R79, R46, RZ, P1, !PT ;  /* 0x0000002e4f2e7210 */ /* 0x000fe20000f3e4ff */
[----:B------:R-:W-:Y:S01]  /*137090*/  IMAD.WIDE.U32 R78, R57, R106, RZ ;  /* 0x0000006a394e7225 */ /* 0x000fe200078e00ff */
[----:B------:R-:W-:-:S03]  /*1370a0*/  IADD3.X R150, P0, PT, R150, R151, RZ, P0, !PT ;  /* 0x0000009796967210 */ /* 0x000fc6000071e4ff */
[----:B------:R-:W-:Y:S01]  /*1370b0*/  IMAD.WIDE.U32.X R82, R55, R102, R82, P5 ;  /* 0x0000006637527225 */ /* 0x000fe200028e0452 */
[----:B------:R-:W-:-:S03]  /*1370c0*/  IADD3.X R151, P0, PT, R49, R46, RZ, P0, !PT ;  /* 0x0000002e31977210 */ /* 0x000fc6000071e4ff */
        /* <DEDUP_REMOVED lines=8> */
[C---:B------:R-:W-:Y:S01]  /*137150*/  IMAD.WIDE.U32 R80, R58.reuse, R97, RZ ;  /* 0x000000613a507225 */ /* 0x040fe200078e00ff */
[----:B------:R-:W-:Y:S02]  /*137160*/  IADD3.X RZ, P5, PT, R153, R77, RZ, P5, !PT ;  /* 0x0000004d99ff7210 */ /* 0x000fe40002fbe4ff */
[----:B------:R-:W-:Y:S01]  /*137170*/  IADD3.X R77, P2, PT, RZ, RZ, RZ, P2, !PT ;  /* 0x000000ffff4d7210 */ /* 0x000fe2000175e4ff */
[----:B------:R-:W-:-:S03]  /*137180*/  IMAD.WIDE.U32 R152, R58, R106, R152 ;  /* 0x0000006a3a987225 */ /* 0x000fc600078e0098 */
[----:B------:R-:W-:Y:S01]  /*137190*/  IADD3.X R79, PT, PT, RZ, RZ, RZ, P2, !PT ;  /* 0x000000ffff4f7210 */ /* 0x000fe200017fe4ff */
[----:B------:R-:W-:Y:S01]  /*1371a0*/  IMAD.IADD R43, R153, 0x1, R78 ;  /* 0x00000001992b7824 */ /* 0x000fe200078e024e */
[----:B------:R-:W-:Y:S01]  /*1371b0*/  IADD3 RZ, P2, PT, R150, R84, RZ ;  /* 0x0000005496ff7210 */ /* 0x000fe20007f5e0ff */
[----:B------:R-:W-:Y:S01]  /*1371c0*/  IMAD.WIDE.U32 R84, R56, R103, R150 ;  /* 0x0000006738547225 */ /* 0x000fe200078e0096 */
[----:B------:R-:W-:Y:S02]  /*1371d0*/  IADD3.X R77, P5, PT, R77, R70, RZ, P5, !PT ;  /* 0x000000464d4d7210 */ /* 0x000fe40002fbe4ff */
[----:B------:R-:W-:Y:S01]  /*1371e0*/  IADD3.X RZ, P2, PT, R151, R73, RZ, P2, !PT ;  /* 0x0000004997ff7210 */ /* 0x000fe2000175e4ff */
[----:B------:R-:W-:Y:S01]  /*1371f0*/  IMAD.MOV.U32 R70, RZ, RZ, R47 ;  /* 0x000000ffff467224 */ /* 0x000fe200078e002f */
[----:B------:R-:W-:Y:S01]  /*137200*/  IADD3.X R46, P5, PT, R79, R71, RZ, P5, !PT ;  /* 0x000000474f2e7210 */ /* 0x000fe20002fbe4ff */
[----:B------:R-:W-:Y:S01]  /*137210*/  IMAD.X R71, RZ, RZ, RZ, P3 ;  /* 0x000000ffff477224 */ /* 0x000fe200018e06ff */
[----:B------:R-:W-:Y:S01]  /*137220*/  IADD3.X R156, P2, PT, R49, R82, RZ, P2, !PT ;  /* 0x00000052319c7210 */ /* 0x000fe2000175e4ff */
[----:B------:R-:W-:Y:S01]  /*137230*/  IMAD.X R49, RZ, RZ, RZ, P0 ;  /* 0x000000ffff317224 */ /* 0x000fe200000e06ff */
[----:B------:R-:W-:Y:S01]  /*137240*/  IADD3.X R84, P5, PT, R77, R84, RZ, P5, !PT ;  /* 0x000000544d547210 */ /* 0x000fe20002fbe4ff */
[----:B------:R-:W-:-:S03]  /*137250*/  IMAD.WIDE.U32.X R70, R53, R99, R70, P4 ;  /* 0x0000006335467225 */ /* 0x000fc600020e0446 */
[----:B------:R-:W-:Y:S01]  /*137260*/  IADD3.X R49, P0, PT, R49, R83, RZ, P2, !PT ;  /* 0x0000005331317210 */ /* 0x000fe2000171e4ff */
[----:B------:R-:W-:Y:S01]  /*137270*/  IMAD.WIDE.U32 R82, R57, R97, RZ ;  /* 0x0000006139527225 */ /* 0x000fe200078e00ff */
[----:B------:R-:W-:Y:S02]  /*137280*/  IADD3.X R157, P1, PT, RZ, R70, RZ, P1, !PT ;  /* 0x00000046ff9d7210 */ /* 0x000fe40000f3e4ff */
[----:B------:R-:W-:Y:S01]  /*137290*/  IADD3 RZ, P2, PT, R84, R80, RZ ;  /* 0x0000005054ff7210 */ /* 0x000fe20007f5e0ff */
[----:B------:R-:W-:Y:S01]  /*1372a0*/  IMAD.IADD R155, R85, 0x1, R154 ;  /* 0x00000001559b7824 */ /* 0x000fe200078e029a */
[----:B------:R-:W-:Y:S01]  /*1372b0*/  IADD3.X R156, P0, PT, R156, R157, RZ, P0, !PT ;  /* 0x0000009d9c9c7210 */ /* 0x000fe2000071e4ff */
[----:B------:R-:W-:-:S03]  /*1372c0*/  IMAD.WIDE.U32 R82, P4, R58, R88, R82 ;  /* 0x000000583a527225 */ /* 0x000fc60007880052 */
[----:B------:R-:W-:Y:S01]  /*1372d0*/  IADD3.X R85, P5, PT, R46, R155, RZ, P5, !PT ;  /* 0x0000009b2e557210 */ /* 0x000fe20002fbe4ff */
[----:B------:R-:W-:Y:S01]  /*1372e0*/  IMAD.X R47, RZ, RZ, RZ, P4 ;  /* 0x000000ffff2f7224 */ /* 0x000fe200020e06ff */
[----:B------:R-:W-:Y:S01]  /*1372f0*/  IADD3 R81, P3, PT, R82, R81, RZ ;  /* 0x0000005152517210 */ /* 0x000fe20007f7e0ff */
[----:B------:R-:W-:Y:S01]  /*137300*/  IMAD.MOV.U32 R46, RZ, RZ, R83 ;  /* 0x000000ffff2e7224 */ /* 0x000fe200078e0053 */
[----:B------:R-:W-:Y:S01]  /*137310*/  IADD3.X R53, P5, PT, RZ, RZ, RZ, P5, !PT ;  /* 0x000000ffff357210 */ /* 0x000fe20002fbe4ff */
[----:B------:R-:W-:Y:S01]  /*137320*/  IMAD.X R70, RZ, RZ, R71, P1 ;  /* 0x000000ffff467224 */ /* 0x000fe200008e0647 */
[----:B------:R-:W-:Y:S01]  /*137330*/  IADD3.X RZ, P2, PT, R85, R81, RZ, P2, !PT ;  /* 0x0000005155ff7210 */ /* 0x000fe2000175e4ff */
[----:B------:R-:W-:-:S03]  /*137340*/  IMAD.WIDE.U32.X R46, R57, R88, R46, P3 ;  /* 0x00000058392e7225 */ /* 0x000fc600018e042e */
[----:B------:R-:W-:Y:S01]  /*137350*/  IADD3.X R157, P0, PT, R49, R70, RZ, P0, !PT ;  /* 0x00000046319d7210 */ /* 0x000fe2000071e4ff */
[----:B------:R-:W-:Y:S01]  /*137360*/  IMAD.X R49, RZ, RZ, RZ, P5 ;  /* 0x000000ffff317224 */ /* 0x000fe200028e06ff */
[----:B------:R-:W-:Y:S01]  /*137370*/  IADD3.X R53, P2, PT, R53, R46, RZ, P2, !PT ;  /* 0x0000002e35357210 */ /* 0x000fe2000175e4ff */
[----:B------:R-:W-:-:S03]  /*137380*/  IMAD.WIDE.U32 R70, R57, R103, RZ ;  /* 0x0000006739467225 */ /* 0x000fc600078e00ff */
[----:B------:R-:W-:Y:S01]  /*137390*/  IADD3.X R49, P1, PT, R49, R47, RZ, P2, !PT ;  /* 0x0000002f31317210 */ /* 0x000fe2000173e4ff */
[----:B------:R-:W-:-:S04]  /*1373a0*/  IMAD.WIDE.U32 R46, R55, R105, RZ ;  /* 0x00000069372e7225 */ /* 0x000fc800078e00ff */
[----:B------:R-:W-:-:S04]  /*1373b0*/  IMAD.WIDE.U32 R80, R56, R105, R156 ;  /* 0x0000006938507225 */ /* 0x000fc800078e009c */
[----:B------:R-:W-:Y:S01]  /*1373c0*/  IMAD.WIDE.U32 R46, P4, R56, R99, R46 ;  /* 0x00000063382e7225 */ /* 0x000fe2000788002e */
[----:B------:R-:W-:-:S03]  /*1373d0*/  IADD3.X R80, P1, PT, R53, R80, RZ, P1, !PT ;  /* 0x0000005035507210 */ /* 0x000fc60000f3e4ff */
[----:B------:R-:W-:-:S04]  /*1373e0*/  IMAD.WIDE.U32 R70, P2, R58, R102, R70 ;  /* 0x000000663a467225 */ /* 0x000fc80007840046 */
[----:B------:R-:W-:-:S04]  /*1373f0*/  IMAD.WIDE.U32 R150, R58, R103, RZ ;  /* 0x000000673a967225 */ /* 0x000fc800078e00ff */
[----:B------:R-:W-:Y:S01]  /*137400*/  IMAD.IADD R54, R81, 0x1, R46 ;  /* 0x0000000151367824 */ /* 0x000fe200078e022e */
        /* <DEDUP_REMOVED lines=8> */
[----:B------:R-:W-:Y:S02]  /*137490*/  IADD3.X R49, P1, PT, RZ, RZ, RZ, P1, !PT ;  /* 0x000000ffff317210 */ /* 0x000fe40000f3e4ff */
[----:B------:R-:W-:Y:S01]  /*1374a0*/  IADD3 R155, P5, PT, R46, R155, RZ ;  /* 0x0000009b2e9b7210 */ /* 0x000fe20007fbe0ff */
[----:B------:R-:W-:Y:S01]  /*1374b0*/  IMAD.WIDE.U32 R84, R58, R97, R84 ;  /* 0x000000613a547225 */ /* 0x000fe200078e0054 */
[----:B------:R-:W-:Y:S02]  /*1374c0*/  IADD3.X R46, P3, PT, R49, R150, RZ, P3, !PT ;  /* 0x00000096312e7210 */ /* 0x000fe40001f7e4ff */
[----:B------:R-:W-:Y:S01]  /*1374d0*/  MOV R150, R47 ;  /* 0x0000002f00967202 */ /* 0x000fe20000000f00 */
[----:B------:R-:W-:Y:S01]  /*1374e0*/  IMAD.X R49, RZ, RZ, RZ, P1 ;  /* 0x000000ffff317224 */ /* 0x000fe200008e06ff */
[----:B------:R-:W-:Y:S01]  /*1374f0*/  IADD3 RZ, P2, PT, R156, R154, RZ ;  /* 0x0000009a9cff7210 */ /* 0x000fe20007f5e0ff */
[----:B------:R-:W-:Y:S01]  /*137500*/  IMAD.WIDE.U32 R80, R58, R103, R80 ;  /* 0x000000673a507225 */ /* 0x000fe200078e0050 */
[----:B------:R-:W-:-:S02]  /*137510*/  IADD3.X R47, P0, PT, RZ, RZ, RZ, P0, !PT ;  /* 0x000000ffff2f7210 */ /* 0x000fc4000071e4ff */
[----:B------:R-:W-:Y:S01]  /*137520*/  IADD3.X R49, P3, PT, R49, R151, RZ, P3, !PT ;  /* 0x0000009731317210 */ /* 0x000fe20001f7e4ff */
[----:B------:R-:W-:Y:S01]  /*137530*/  IMAD.X R151, RZ, RZ, RZ, P4 ;  /* 0x000000ffff977224 */ /* 0x000fe200020e06ff */
[----:B------:R-:W-:Y:S01]  /*137540*/  IADD3.X RZ, P2, PT, R157, R155, RZ, P2, !PT ;  /* 0x0000009b9dff7210 */ /* 0x000fe2000175e4ff */
[----:B------:R-:W-:-:S04]  /*137550*/  IMAD.WIDE.U32 R156, R59, R109, RZ ;  /* 0x0000006d3b9c7225 */ /* 0x000fc800078e00ff */
[----:B------:R-:W-:-:S04]  /*137560*/  IMAD.WIDE.U32.X R54, R55, R99, R150, P5 ;  /* 0x0000006337367225 */ /* 0x000fc800028e0496 */
[----:B------:R-:W-:Y:S01]  /*137570*/  IMAD.WIDE.U32 R150, R58, R105, RZ ;  /* 0x000000693a967225 */ /* 0x000fe200078e00ff */
[----:B------:R-:W-:-:S03]  /*137580*/  IADD3.X R47, P2, PT, R47, R54, RZ, P2, !PT ;  /* 0x000000362f2f7210 */ /* 0x000fc6000175e4ff */
[----:B------:R-:W-:Y:S01]  /*137590*/  IMAD.WIDE.U32 R154, R59, R108, RZ ;  /* 0x0000006c3b9a7225 */ /* 0x000fe200078e00ff */
[----:B------:R-:W-:Y:S02]  /*1375a0*/  IADD3.X R54, P3, PT, R46, R47, RZ, P3, !PT ;  /* 0x0000002f2e367210 */ /* 0x000fe40001f7e4ff */
[----:B------:R-:W-:Y:S01]  /*1375b0*/  IADD3.X R78, PT, PT, R55, RZ, RZ, P2, P0 ;  /* 0x000000ff374e7210 */ /* 0x000fe200017e04ff */
[----:B------:R-:W-:Y:S01]  /*1375c0*/  IMAD.WIDE.U32 R46, R57, R105, RZ ;  /* 0x00000069392e7225 */ /* 0x000fe200078e00ff */
[----:B------:R-:W-:-:S03]  /*1375d0*/  IADD3 RZ, P1, PT, R54, R150, RZ ;  /* 0x0000009636ff7210 */ /* 0x000fc60007f3e0ff */
[----:B------:R-:W-:-:S04]  /*1375e0*/  IMAD.WIDE.U32 R156, P2, R110, R104, R156 ;  /* 0x000000686e9c7225 */ /* 0x000fc8000784009c */
[----:B------:R-:W-:-:S04]  /*1375f0*/  IMAD.WIDE.U32 R46, P4, R58, R99, R46 ;  /* 0x000000633a2e7225 */ /* 0x000fc8000788002e */
[----:B------:R-:W-:Y:S01]  /*137600*/  IMAD.X R77, RZ, RZ, RZ, P2 ;  /* 0x000000ffff4d7224 */ /* 0x000fe200010e06ff */
[----:B------:R-:W-:Y:S01]  /*137610*/  IADD3 R53, P5, PT, R46, R151, RZ ;  /* 0x000000972e357210 */ /* 0x000fe20007fbe0ff */
[----:B------:R-:W-:-:S04]  /*137620*/  IMAD.WIDE.U32 R150, R110, R109, RZ ;  /* 0x0000006d6e967225 */ /* 0x000fc800078e00ff */
[----:B------:R-:W-:Y:S01]  /*137630*/  IMAD.MOV.U32 R76, RZ, RZ, R157 ;  /* 0x000000ffff4c7224 */ /* 0x000fe200078e009d */
[----:B------:R-:W-:Y:S01]  /*137640*/  IADD3 R151, P2, PT, R156, R151, RZ ;  /* 0x000000979c977210 */ /* 0x000fe20007f5e0ff */
[----:B------:R-:W-:Y:S01]  /*137650*/  IMAD.WIDE.U32 R44, R58, R109, R44 ;  /* 0x0000006d3a2c7225 */ /* 0x000fe200078e002c */
[----:B------:R-:W-:-:S03]  /*137660*/  IADD3 RZ, P0, PT, R42, R150, RZ ;  /* 0x000000962aff7210 */ /* 0x000fc60007f1e0ff */
[----:B------:R-:W-:Y:S01]  /*137670*/  IMAD.WIDE.U32.X R76, R59, R104, R76, P2 ;  /* 0x000000683b4c7225 */ /* 0x000fe200010e044c */
[----:B------:R-:W-:-:S03]  /*137680*/  IADD3.X RZ, P0, PT, R161, R151, RZ, P0, !PT ;  /* 0x00000097a1ff7210 */ /* 0x000fc6000071e4ff */
[----:B------:R-:W-:Y:S01]  /*137690*/  IMAD.WIDE.U32 R150, R59, R106, RZ ;  /* 0x0000006a3b967225 */ /* 0x000fe200078e00ff */
[----:B------:R-:W-:-:S03]  /*1376a0*/  IADD3.X R153, P0, PT, RZ, R76, RZ, P0, !PT ;  /* 0x0000004cff997210 */ /* 0x000fc6000071e4ff */
[----:B------:R-:W-:Y:S01]  /*1376b0*/  IMAD.MOV.U32 R160, RZ, RZ, R42 ;  /* 0x000000ffffa07224 */ /* 0x000fe200078e002a */
[----:B------:R-:W-:Y:S01]  /*1376c0*/  IADD3.X R76, P0, PT, RZ, R77, RZ, P0, !PT ;  /* 0x0000004dff4c7210 */ /* 0x000fe2000071e4ff */
[----:B------:R-:W-:Y:S02]  /*1376d0*/  IMAD.IADD R45, R45, 0x1, R48 ;  /* 0x000000012d2d7824 */ /* 0x000fe400078e0230 */
[----:B------:R-:W-:Y:S01]  /*1376e0*/  IMAD.WIDE.U32 R160, R110, R109, R160 ;  /* 0x0000006d6ea07225 */ /* 0x000fe200078e00a0 */
        /* <DEDUP_REMOVED lines=9> */
[----:B------:R-:W-:Y:S02]  /*137780*/  IMAD.IADD R156, R161, 0x1, R156 ;  /* 0x00000001a19c7824 */ /* 0x000fe400078e029c */
[----:B------:R-:W-:Y:S01]  /*137790*/  IMAD.WIDE.U32.X R76, R59, R107, R76, P0 ;  /* 0x0000006b3b4c7225 */ /* 0x000fe200000e044c */
[----:B------:R-:W-:-:S03]  /*1377a0*/  IADD3 RZ, P0, PT, R152, R82, RZ ;  /* 0x0000005298ff7210 */ /* 0x000fc60007f1e0ff */
[----:B------:R-:W-:Y:S01]  /*1377b0*/  IMAD.WIDE.U32 R82, R59, R97, RZ ;  /* 0x000000613b527225 */ /* 0x000fe200078e00ff */
[----:B------:R-:W-:-:S03]  /*1377c0*/  IADD3.X RZ, P0, PT, R153, R55, RZ, P0, !PT ;  /* 0x0000003799ff7210 */ /* 0x000fc6000071e4ff */
        /* <DEDUP_REMOVED lines=9> */
[----:B------:R-:W-:-:S04]  /*137860*/  IMAD.WIDE.U32 R76, R110, R106, RZ ;  /* 0x0000006a6e4c7225 */ /* 0x000fc800078e00ff */
[----:B------:R-:W-:Y:S01]  /*137870*/  IMAD.X R71, RZ, RZ, RZ, P0 ;  /* 0x000000ffff477224 */ /* 0x000fe200000e06ff */
[----:B------:R-:W-:Y:S01]  /*137880*/  IADD3 R55, P0, PT, R150, R77, RZ ;  /* 0x0000004d96377210 */ /* 0x000fe20007f1e0ff */
[----:B------:R-:W-:Y:S01]  /*137890*/  IMAD.IADD R43, R81, 0x1, R70 ;  /* 0x00000001512b7824 */ /* 0x000fe200078e0246 */
[----:B------:R-:W-:Y:S01]  /*1378a0*/  IADD3.X R81, P2, PT, RZ, RZ, RZ, P2, !PT ;  /* 0x000000ffff517210 */ /* 0x000fe2000175e4ff */
[----:B------:R-:W-:-:S04]  /*1378b0*/  IMAD.MOV.U32 R70, RZ, RZ, R151 ;  /* 0x000000ffff467224 */ /* 0x000fc800078e0097 */
[----:B------:R-:W-:Y:S01]  /*1378c0*/  IMAD.WIDE.U32.X R70, R59, R98, R70, P0 ;  /* 0x000000623b467225 */ /* 0x000fe200000e0446 */
[----:B------:R-:W-:-:S03]  /*1378d0*/  IADD3 RZ, P0, PT, R84, R76, RZ ;  /* 0x0000004c54ff7210 */ /* 0x000fc60007f1e0ff */
[----:B------:R-:W-:Y:S01]  /*1378e0*/  IMAD.WIDE.U32 R76, R110, R97, RZ ;  /* 0x000000616e4c7225 */ /* 0x000fe200078e00ff */
[----:B------:R-:W-:-:S03]  /*1378f0*/  IADD3.X RZ, P0, PT, R85, R55, RZ, P0, !PT ;  /* 0x0000003755ff7210 */ /* 0x000fc6000071e4ff */
[----:B------:R-:W-:Y:S01]  /*137900*/  IMAD.WIDE.U32 R84, R110, R106, R84 ;  /* 0x0000006a6e547225 */ /* 0x000fe200078e0054 */
[----:B------:R-:W-:-:S03]  /*137910*/  IADD3.X R81, P0, PT, R81, R70, RZ, P0, !PT ;  /* 0x0000004651517210 */ /* 0x000fc6000071e4ff */
[----:B------:R-:W-:Y:S02]  /*137920*/  IMAD.X R70, RZ, RZ, RZ, P2 ;  /* 0x000000ffff467224 */ /* 0x000fe400010e06ff */
[----:B------:R-:W-:-:S03]  /*137930*/  IMAD.IADD R150, R85, 0x1, R150 ;  /* 0x0000000155967824 */ /* 0x000fc600078e0296 */
[----:B------:R-:W-:-:S04]  /*137940*/  IADD3.X R70, P0, PT, R70, R71, RZ, P0, !PT ;  /* 0x0000004746467210 */ /* 0x000fc8000071e4ff */
[----:B------:R-:W-:Y:S02]  /*137950*/  IADD3.X R80, P2, PT, R81, R80, RZ, P0, !PT ;  /* 0x0000005051507210 */ /* 0x000fe4000075e4ff */
[----:B------:R-:W-:Y:S01]  /*137960*/  IADD3.X R55, P0, PT, R49, R78, RZ, P3, !PT ;  /* 0x0000004e31377210 */ /* 0x000fe20001f1e4ff */
[----:B------:R-:W-:Y:S01]  /*137970*/  IMAD.WIDE.U32 R82, P3, R110, R88, R82 ;  /* 0x000000586e527225 */ /* 0x000fe20007860052 */
[----:B------:R-:W-:Y:S02]  /*137980*/  IADD3.X R81, P2, PT, R70, R43, RZ, P2, !PT ;  /* 0x0000002b46517210 */ /* 0x000fe4000175e4ff */
[----:B------:R-:W-:Y:S01]  /*137990*/  IADD3.X RZ, P1, PT, R55, R53, RZ, P1, !PT ;  /* 0x0000003537ff7210 */ /* 0x000fe20000f3e4ff */
[----:B------:R-:W-:Y:S01]  /*1379a0*/  IMAD.X R71, RZ, RZ, RZ, P3 ;  /* 0x000000ffff477224 */ /* 0x000fe200018e06ff */
[----:B------:R-:W-:Y:S01]  /*1379b0*/  IADD3 R43, P3, PT, R82, R77, RZ ;  /* 0x0000004d522b7210 */ /* 0x000fe20007f7e0ff */
[----:B------:R-:W-:Y:S01]  /*1379c0*/  IMAD.WIDE.U32 R78, R59, R103, RZ ;  /* 0x000000673b4e7225 */ /* 0x000fe200078e00ff */
[----:B------:R-:W-:-:S05]  /*1379d0*/  MOV R70, R83 ;  /* 0x0000005300467202 */ /* 0x000fca0000000f00 */
[----:B------:R-:W-:Y:S01]  /*1379e0*/  IMAD.WIDE.U32.X R70, R59, R88, R70, P3 ;  /* 0x000000583b467225 */ /* 0x000fe200018e0446 */
[----:B------:R-:W-:-:S03]  /*1379f0*/  IADD3 RZ, P3, PT, R80, R76, RZ ;  /* 0x0000004c50ff7210 */ /* 0x000fc60007f7e0ff */
[----:B------:R-:W-:Y:S01]  /*137a00*/  IMAD.WIDE.U32 R76, R58, R105, R54 ;  /* 0x000000693a4c7225 */ /* 0x000fe200078e0036 */
[----:B------:R-:W-:Y:S02]  /*137a10*/  IADD3.X RZ, P3, PT, R81, R43, RZ, P3, !PT ;  /* 0x0000002b51ff7210 */ /* 0x000fe40001f7e4ff */
[----:B------:R-:W-:Y:S01]  /*137a20*/  IADD3.X R43, P2, PT, RZ, RZ, RZ, P2, !PT ;  /* 0x000000ffff2b7210 */ /* 0x000fe2000175e4ff */
[----:B------:R-:W-:Y:S02]  /*137a30*/  IMAD.IADD R46, R77, 0x1, R46 ;  /* 0x000000014d2e7824 */ /* 0x000fe400078e022e */
[----:B------:R-:W-:Y:S01]  /*137a40*/  IMAD.WIDE.U32 R80, R110, R97, R80 ;  /* 0x000000616e507225 */ /* 0x000fe200078e0050 */
[----:B------:R-:W-:-:S03]  /*137a50*/  IADD3.X R43, P3, PT, R43, R70, RZ, P3, !PT ;  /* 0x000000462b2b7210 */ /* 0x000fc60001f7e4ff */
[----:B------:R-:W-:-:S05]  /*137a60*/  IMAD.X R49, RZ, RZ, RZ, P2 ;  /* 0x000000ffff317224 */ /* 0x000fca00010e06ff */
        /* <DEDUP_REMOVED lines=11> */
[----:B------:R-:W-:Y:S02]  /*137b20*/  IADD3.X RZ, P3, PT, R77, R43, RZ, P3, !PT ;  /* 0x0000002b4dff7210 */ /* 0x000fe40001f7e4ff */
[----:B------:R-:W-:Y:S01]  /*137b30*/  IADD3.X R43, P2, PT, RZ, RZ, RZ, P2, !PT ;  /* 0x000000ffff2b7210 */ /* 0x000fe2000175e4ff */
[----:B------:R-:W-:-:S02]  /*137b40*/  IMAD.MOV.U32 R70, RZ, RZ, R47 ;  /* 0x000000ffff467224 */ /* 0x000fc400078e002f */
[----:B------:R-:W-:Y:S01]  /*137b50*/  IMAD.WIDE.U32 R76, R110, R103, R76 ;  /* 0x000000676e4c7225 */ /* 0x000fe200078e004c */
[----:B------:R-:W-:-:S03]  /*137b60*/  IADD3.X R43, P3, PT, R43, R54, RZ, P3, !PT ;  /* 0x000000362b2b7210 */ /* 0x000fc60001f7e4ff */
[----:B------:R-:W-:Y:S01]  /*137b70*/  IMAD.X R54, RZ, RZ, RZ, P2 ;  /* 0x000000ffff367224 */ /* 0x000fe200010e06ff */
[----:B------:R-:W-:Y:S01]  /*137b80*/  IADD3.X R49, P2, PT, RZ, RZ, RZ, P0, !PT ;  /* 0x000000ffff317210 */ /* 0x000fe2000075e4ff */
[----:B------:R-:W-:-:S03]  /*137b90*/  IMAD.WIDE.U32.X R46, R57, R99, R70, P5 ;  /* 0x00000063392e7225 */ /* 0x000fc600028e0446 */
[----:B------:R-:W-:Y:S01]  /*137ba0*/  IADD3.X R54, P3, PT, R54, R55, RZ, P3, !PT ;  /* 0x0000003736367210 */ /* 0x000fe20001f7e4ff */
[----:B------:R-:W-:Y:S01]  /*137bb0*/  IMAD.WIDE.U32 R70, R59, R105, RZ ;  /* 0x000000693b467225 */ /* 0x000fe200078e00ff */
[----:B------:R-:W-:-:S03]  /*137bc0*/  IADD3.X R46, P1, PT, R49, R46, RZ, P1, !PT ;  /* 0x0000002e312e7210 */ /* 0x000fc60000f3e4ff */
[----:B------:R-:W-:Y:S01]  /*137bd0*/  IMAD.WIDE.U32 R56, R56, R109, R74 ;  /* 0x0000006d38387225 */ /* 0x000fe200078e004a */
[----:B------:R-:W-:Y:S02]  /*137be0*/  IADD3.X R46, P3, PT, R43, R46, RZ, P3, !PT ;  /* 0x0000002e2b2e7210 */ /* 0x000fe40001f7e4ff */
[----:B------:R-:W-:Y:S01]  /*137bf0*/  IADD3.X R47, PT, PT, R47, RZ, RZ, P1, P2 ;  /* 0x000000ff2f2f7210 */ /* 0x000fe20000fe44ff */
[----:B------:R-:W-:-:S03]  /*137c00*/  IMAD.WIDE.U32 R70, P5, R110, R99, R70 ;  /* 0x000000636e467225 */ /* 0x000fc600078a0046 */
[----:B------:R-:W-:Y:S01]  /*137c10*/  IADD3.X R47, P3, PT, R54, R47, RZ, P3, !PT ;  /* 0x0000002f362f7210 */ /* 0x000fe20001f7e4ff */
[----:B------:R-:W-:-:S04]  /*137c20*/  IMAD.WIDE.U32 R74, R110, R105, RZ ;  /* 0x000000696e4a7225 */ /* 0x000fc800078e00ff */
[----:B------:R-:W-:Y:S01]  /*137c30*/  IMAD.IADD R49, R81, 0x1, R82 ;  /* 0x0000000151317824 */ /* 0x000fe200078e0252 */
[----:B------:R-:W-:Y:S01]  /*137c40*/  IADD3 RZ, P0, PT, R46, R74, RZ ;  /* 0x0000004a2eff7210 */ /* 0x000fe20007f1e0ff */
[----:B------:R-:W-:Y:S01]  /*137c50*/  IMAD.WIDE.U32 R82, R111, R109, RZ ;  /* 0x0000006d6f527225 */ /* 0x000fe200078e00ff */
[----:B------:R-:W-:-:S03]  /*137c60*/  IADD3 R43, P4, PT, R70, R75, RZ ;  /* 0x0000004b462b7210 */ /* 0x000fc60007f9e0ff */
[----:B------:R-:W-:Y:S01]  /*137c70*/  IMAD.WIDE.U32 R74, R112, R109, RZ ;  /* 0x0000006d704a7225 */ /* 0x000fe200078e00ff */
[----:B------:R-:W-:-:S03]  /*137c80*/  IADD3.X RZ, P0, PT, R47, R43, RZ, P0, !PT ;  /* 0x0000002b2fff7210 */ /* 0x000fc6000071e4ff */
[----:B------:R-:W-:Y:S01]  /*137c90*/  IMAD.WIDE.U32 R82, P2, R112, R104, R82 ;  /* 0x0000006870527225 */ /* 0x000fe20007840052 */
[----:B------:R-:W-:-:S03]  /*137ca0*/  IADD3 RZ, P1, PT, R152, R74, RZ ;  /* 0x0000004a98ff7210 */ /* 0x000fc60007f3e0ff */
[----:B------:R-:W-:Y:S01]  /*137cb0*/  IMAD.X R79, RZ, RZ, RZ, P5 ;  /* 0x000000ffff4f7224 */ /* 0x000fe200028e06ff */
[----:B------:R-:W-:Y:S01]  /*137cc0*/  IADD3 R74, P5, PT, R82, R75, RZ ;  /* 0x0000004b524a7210 */ /* 0x000fe20007fbe0ff */
[----:B------:R-:W-:Y:S01]  /*137cd0*/  IMAD.IADD R53, R77, 0x1, R78 ;  /* 0x000000014d357824 */ /* 0x000fe200078e024e */
[----:B------:R-:W-:Y:S01]  /*137ce0*/  IADD3.X R75, PT, PT, RZ, RZ, RZ, P2, !PT ;  /* 0x000000ffff4b7210 */ /* 0x000fe200017fe4ff */
        /* <DEDUP_REMOVED lines=8> */
[----:B------:R-:W-:-:S04]  /*137d70*/  IADD3.X R75, P1, PT, RZ, R75, RZ, P1, !PT ;  /* 0x0000004bff4b7210 */ /* 0x000fc80000f3e4ff */
[----:B------:R-:W-:-:S04]  /*137d80*/  IADD3.X R84, P1, PT, R85, R84, RZ, P1, !PT ;  /* 0x0000005455547210 */ /* 0x000fc80000f3e4ff */
[----:B------:R-:W-:Y:S01]  /*137d90*/  IADD3.X R85, P1, PT, R75, R150, RZ, P1, !PT ;  /* 0x000000964b557210 */ /* 0x000fe20000f3e4ff */
[----:B------:R-:W-:-:S03]  /*137da0*/  IMAD.WIDE.U32 R150, R111, R108, RZ ;  /* 0x0000006c6f967225 */ /* 0x000fc600078e00ff */
[----:B------:R-:W-:Y:S01]  /*137db0*/  IADD3.X R81, P1, PT, RZ, RZ, RZ, P1, !PT ;  /* 0x000000ffff517210 */ /* 0x000fe20000f3e4ff */
[----:B------:R-:W-:-:S04]  /*137dc0*/  IMAD.WIDE.U32 R74, R112, R108, RZ ;  /* 0x0000006c704a7225 */ /* 0x000fc800078e00ff */
[----:B------:R-:W-:Y:S01]  /*137dd0*/  IMAD.WIDE.U32 R150, P4, R112, R107, R150 ;  /* 0x0000006b70967225 */ /* 0x000fe20007880096 */
[----:B------:R-:W-:-:S03]  /*137de0*/  IADD3 RZ, P2, PT, R84, R74, RZ ;  /* 0x0000004a54ff7210 */ /* 0x000fc60007f5e0ff */
[----:B------:R-:W-:Y:S01]  /*137df0*/  IMAD.X R55, RZ, RZ, RZ, P4 ;  /* 0x000000ffff377224 */ /* 0x000fe200020e06ff */
[----:B------:R-:W-:Y:S01]  /*137e00*/  IADD3 R75, P5, PT, R150, R75, RZ ;  /* 0x0000004b964b7210 */ /* 0x000fe20007fbe0ff */
[----:B------:R-:W-:-:S03]  /*137e10*/  IMAD.MOV.U32 R54, RZ, RZ, R151 ;  /* 0x000000ffff367224 */ /* 0x000fc600078e0097 */
[----:B------:R-:W-:Y:S01]  /*137e20*/  IADD3.X RZ, P2, PT, R85, R75, RZ, P2, !PT ;  /* 0x0000004b55ff7210 */ /* 0x000fe2000175e4ff */
[----:B------:R-:W-:-:S04]  /*137e30*/  IMAD.WIDE.U32.X R54, R111, R107, R54, P5 ;  /* 0x0000006b6f367225 */ /* 0x000fc800028e0436 */
[----:B------:R-:W-:Y:S01]  /*137e40*/  IMAD.WIDE.U32 R74, R112, R106, RZ ;  /* 0x0000006a704a7225 */ /* 0x000fe200078e00ff */
[----:B------:R-:W-:-:S03]  /*137e50*/  IADD3.X R81, P2, PT, R81, R54, RZ, P2, !PT ;  /* 0x0000003651517210 */ /* 0x000fc6000175e4ff */
[----:B------:R-:W-:Y:S02]  /*137e60*/  IMAD.X R54, RZ, RZ, RZ, P1 ;  /* 0x000000ffff367224 */ /* 0x000fe400008e06ff */
[----:B------:R-:W-:-:S03]  /*137e70*/  IMAD.WIDE.U32 R84, R112, R108, R84 ;  /* 0x0000006c70547225 */ /* 0x000fc600078e0054 */
[----:B------:R-:W-:Y:S01]  /*137e80*/  IADD3.X R54, P2, PT, R54, R55, RZ, P2, !PT ;  /* 0x0000003736367210 */ /* 0x000fe2000175e4ff */
[----:B------:R-:W-:Y:S02]  /*137e90*/  IMAD.IADD R85, R85, 0x1, R150 ;  /* 0x0000000155557824 */ /* 0x000fe400078e0296 */
[----:B------:R-:W-:Y:S01]  /*137ea0*/  IMAD.WIDE.U32 R150, R113, R108, RZ ;  /* 0x0000006c71967225 */ /* 0x000fe200078e00ff */
[----:B------:R-:W-:-:S04]  /*137eb0*/  IADD3.X R80, P2, PT, R81, R80, RZ, P2, !PT ;  /* 0x0000005051507210 */ /* 0x000fc8000175e4ff */
[----:B------:R-:W-:Y:S01]  /*137ec0*/  IADD3.X R81, P2, PT, R54, R49, RZ, P2, !PT ;  /* 0x0000003136517210 */ /* 0x000fe2000175e4ff */
[----:B------:R-:W-:Y:S01]  /*137ed0*/  IMAD.WIDE.U32 R54, R111, R106, RZ ;  /* 0x0000006a6f367225 */ /* 0x000fe200078e00ff */
[----:B------:R-:W-:Y:S02]  /*137ee0*/  IADD3 RZ, P1, PT, R80, R74, RZ ;  /* 0x0000004a50ff7210 */ /* 0x000fe40007f3e0ff */
[----:B------:R-:W-:Y:S01]  /*137ef0*/  IADD3.X R77, P2, PT, RZ, RZ, RZ, P2, !PT ;  /* 0x000000ffff4d7210 */ /* 0x000fe2000175e4ff */
[----:B------:R-:W-:-:S04]  /*137f00*/  IMAD.WIDE.U32 R54, P5, R112, R98, R54 ;  /* 0x0000006270367225 */ /* 0x000fc800078a0036 */
[----:B------:R-:W-:Y:S01]  /*137f10*/  IMAD.MOV.U32 R74, RZ, RZ, R55 ;  /* 0x000000ffff4a7224 */ /* 0x000fe200078e0037 */
[----:B------:R-:W-:-:S04]  /*137f20*/  IADD3 R75, P4, PT, R54, R75, RZ ;  /* 0x0000004b364b7210 */ /* 0x000fc80007f9e0ff */
[----:B------:R-:W-:Y:S01]  /*137f30*/  IADD3.X RZ, P1, PT, R81, R75, RZ, P1, !PT ;  /* 0x0000004b51ff7210 */ /* 0x000fe20000f3e4ff */
[----:B------:R-:W-:Y:S02]  /*137f40*/  IMAD.X R75, RZ, RZ, RZ, P5 ;  /* 0x000000ffff4b7224 */ /* 0x000fe400028e06ff */
[----:B------:R-:W-:-:S04]  /*137f50*/  IMAD.WIDE.U32 R80, R112, R106, R80 ;  /* 0x0000006a70507225 */ /* 0x000fc800078e0050 */
[----:B------:R-:W-:-:S03]  /*137f60*/  IMAD.WIDE.U32.X R74, R111, R98, R74, P4 ;  /* 0x000000626f4a7225 */ /* 0x000fc600020e044a */
[----:B------:R-:W-:Y:S01]  /*137f70*/  IADD3.X R77, P1, PT, R77, R74, RZ, P1, !PT ;  /* 0x0000004a4d4d7210 */ /* 0x000fe20000f3e4ff */
[----:B------:R-:W-:-:S05]  /*137f80*/  IMAD.X R74, RZ, RZ, RZ, P2 ;  /* 0x000000ffff4a7224 */ /* 0x000fca00010e06ff */
[----:B------:R-:W-:-:S04]  /*137f90*/  IADD3.X R74, P1, PT, R74, R75, RZ, P1, !PT ;  /* 0x0000004b4a4a7210 */ /* 0x000fc80000f3e4ff */
[----:B------:R-:W-:-:S04]  /*137fa0*/  IADD3.X R76, P2, PT, R77, R76, RZ, P1, !PT ;  /* 0x0000004c4d4c7210 */ /* 0x000fc80000f5e4ff */
[----:B------:R-:W-:Y:S01]  /*137fb0*/  IADD3.X R77, P2, PT, R74, R53, RZ, P2, !PT ;  /* 0x000000354a4d7210 */ /* 0x000fe2000175e4ff */
[----:B------:R-:W-:Y:S01]  /*137fc0*/  IMAD.WIDE.U32 R74, R111, R97, RZ ;  /* 0x000000616f4a7225 */ /* 0x000fe200078e00ff */
[----:B------:R-:W-:Y:S02]  /*137fd0*/  IADD3 RZ, P1, PT, R76, R154, RZ ;  /* 0x0000009a4cff7210 */ /* 0x000fe40007f3e0ff */
[----:B------:R-:W-:Y:S02]  /*137fe0*/  IADD3.X R47, P2, PT, RZ, RZ, RZ, P2, !PT ;  /* 0x000000ffff2f7210 */ /* 0x000fe4000175e4ff */
[----:B------:R-:W-:Y:S01]  /*137ff0*/  IADD3.X R53, P3, PT, RZ, RZ, RZ, P3, !PT ;  /* 0x000000ffff357210 */ /* 0x000fe20001f7e4ff */
[----:B------:R-:W-:-:S03]  /*138000*/  IMAD.WIDE.U32 R74, P4, R112, R88, R74 ;  /* 0x00000058704a7225 */ /* 0x000fc6000788004a */
[----:B------:R-:W-:Y:S01]  /*138010*/  IADD3.X R58, P0, PT, R53, R78, RZ, P0, !PT ;  /* 0x0000004e353a7210 */ /* 0x000fe2000071e4ff */
[----:B------:R-:W-:Y:S01]  /*138020*/  IMAD.X R71, RZ, RZ, RZ, P4 ;  /* 0x000000ffff477224 */ /* 0x000fe200020e06ff */
[----:B------:R-:W-:Y:S01]  /*138030*/  IADD3 R155, P5, PT, R74, R155, RZ ;  /* 0x0000009b4a9b7210 */ /* 0x000fe20007fbe0ff */
[----:B------:R-:W-:Y:S01]  /*138040*/  IMAD.MOV.U32 R70, RZ, RZ, R75 ;  /* 0x000000ffff467224 */ /* 0x000fe200078e004b */
[----:B------:R-:W-:Y:S01]  /*138050*/  IADD3.X R78, PT, PT, R79, RZ, RZ, P0, P3 ;  /* 0x000000ff4f4e7210 */ /* 0x000fe200007e64ff */
[----:B------:R-:W-:Y:S01]  /*138060*/  IMAD.IADD R53, R81, 0x1, R54 ;  /* 0x0000000151357824 */ /* 0x000fe200078e0236 */
[----:B------:R-:W-:Y:S01]  /*138070*/  IADD3.X RZ, P1, PT, R77, R155, RZ, P1, !PT ;  /* 0x0000009b4dff7210 */ /* 0x000fe20000f3e4ff */
[----:B------:R-:W-:-:S04]  /*138080*/  IMAD.WIDE.U32.X R70, R111, R88, R70, P5 ;  /* 0x000000586f467225 */ /* 0x000fc800028e0446 */
[----:B------:R-:W-:Y:S01]  /*138090*/  IMAD.WIDE.U32 R154, R112, R103, RZ ;  /* 0x00000067709a7225 */ /* 0x000fe200078e00ff */
[----:B------:R-:W-:-:S03]  /*1380a0*/  IADD3.X R47, P1, PT, R47, R70, RZ, P1, !PT ;  /* 0x000000462f2f7210 */ /* 0x000fc60000f3e4ff */
[----:B------:R-:W-:Y:S02]  /*1380b0*/  IMAD.X R70, RZ, RZ, RZ, P2 ;  /* 0x000000ffff467224 */ /* 0x000fe400010e06ff */
[----:B------:R-:W-:-:S03]  /*1380c0*/  IMAD.WIDE.U32 R54, R114, R109, RZ ;  /* 0x0000006d72367225 */ /* 0x000fc600078e00ff */
[----:B------:R-:W-:Y:S01]  /*1380d0*/  IADD3.X R70, P1, PT, R70, R71, RZ, P1, !PT ;  /* 0x0000004746467210 */ /* 0x000fe20000f3e4ff */
[----:B------:R-:W-:-:S03]  /*1380e0*/  IMAD.WIDE.U32 R76, R112, R97, R76 ;  /* 0x00000061704c7225 */ /* 0x000fc600078e004c */
[----:B------:R-:W-:Y:S01]  /*1380f0*/  IADD3.X R46, P2, PT, R47, R46, RZ, P1, !PT ;  /* 0x0000002e2f2e7210 */ /* 0x000fe20000f5e4ff */
[----:B------:R-:W-:-:S03]  /*138100*/  IMAD.IADD R74, R77, 0x1, R74 ;  /* 0x000000014d4a7824 */ /* 0x000fc600078e024a */
[----:B------:R-:W-:Y:S01]  /*138110*/  IADD3.X R47, P2, PT, R70, R43, RZ, P2, !PT ;  /* 0x0000002b462f7210 */ /* 0x000fe2000175e4ff */
[----:B------:R-:W-:Y:S01]  /*138120*/  IMAD.WIDE.U32 R70, R111, R103, RZ ;  /* 0x000000676f467225 */ /* 0x000fe200078e00ff */
[----:B------:R-:W-:Y:S02]  /*138130*/  IADD3 RZ, P1, PT, R46, R154, RZ ;  /* 0x0000009a2eff7210 */ /* 0x000fe40007f3e0ff */
[----:B------:R-:W-:Y:S01]  /*138140*/  IADD3.X R49, P2, PT, RZ, RZ, RZ, P2, !PT ;  /* 0x000000ffff317210 */ /* 0x000fe2000175e4ff */
[----:B------:R-:W-:-:S03]  /*138150*/  IMAD.WIDE.U32 R70, P4, R112, R102, R70 ;  /* 0x0000006670467225 */ /* 0x000fc60007880046 */
[----:B------:R-:W-:Y:S01]  /*138160*/  IADD3.X R43, PT, PT, RZ, RZ, RZ, P2, !PT ;  /* 0x000000ffff2b7210 */ /* 0x000fe200017fe4ff */
[----:B------:R-:W-:Y:S01]  /*138170*/  IMAD.MOV.U32 R154, RZ, RZ, R71 ;  /* 0x000000ffff9a7224 */ /* 0x000fe200078e0047 */
[----:B------:R-:W-:Y:S01]  /*138180*/  IADD3 R155, P5, PT, R70, R155, RZ ;  /* 0x0000009b469b7210 */ /* 0x000fe20007fbe0ff */
[----:B------:R-:W-:-:S03]  /*138190*/  IMAD.WIDE.U32 R54, P2, R113, R104, R54 ;  /* 0x0000006871367225 */ /* 0x000fc60007840036 */
[----:B------:R-:W-:Y:S01]  /*1381a0*/  IADD3.X RZ, P1, PT, R47, R155, RZ, P1, !PT ;  /* 0x0000009b2fff7210 */ /* 0x000fe20000f3e4ff */
[----:B------:R-:W-:Y:S02]  /*1381b0*/  IMAD.X R155, RZ, RZ, RZ, P4 ;  /* 0x000000ffff9b7224 */ /* 0x000fe400020e06ff */
[----:B------:R-:W-:-:S04]  /*1381c0*/  IMAD.WIDE.U32 R46, R112, R103, R46 ;  /* 0x00000067702e7225 */ /* 0x000fc800078e002e */
[----:B------:R-:W-:-:S04]  /*1381d0*/  IMAD.WIDE.U32.X R154, R111, R102, R154, P5 ;  /* 0x000000666f9a7225 */ /* 0x000fc800028e049a */
[----:B------:R-:W-:Y:S01]  /*1381e0*/  IMAD.IADD R47, R47, 0x1, R70 ;  /* 0x000000012f2f7824 */ /* 0x000fe200078e0246 */
[----:B------:R-:W-:Y:S01]  /*1381f0*/  IADD3.X R49, P1, PT, R49, R154, RZ, P1, !PT ;  /* 0x0000009a31317210 */ /* 0x000fe20000f3e4ff */
[----:B------:R-:W-:Y:S02]  /*138200*/  IMAD.X R71, RZ, RZ, RZ, P2 ;  /* 0x000000ffff477224 */ /* 0x000fe400010e06ff */
[----:B------:R-:W-:Y:S01]  /*138210*/  IMAD.MOV.U32 R70, RZ, RZ, R55 ;  /* 0x000000ffff467224 */ /* 0x000fe200078e0037 */
[----:B------:R-:W-:Y:S01]  /*138220*/  IADD3.X R43, P1, PT, R43, R155, RZ, P1, !PT ;  /* 0x0000009b2b2b7210 */ /* 0x000fe20000f3e4ff */
[----:B------:R-:W-:-:S03]  /*138230*/  IMAD.WIDE.U32 R154, R112, R105, RZ ;  /* 0x00000069709a7225 */ /* 0x000fc600078e00ff */
[----:B------:R-:W-:Y:S01]  /*138240*/  IADD3.X R42, P0, PT, R49, R58, RZ, P1, !PT ;  /* 0x0000003a312a7210 */ /* 0x000fe20000f1e4ff */
[----:B------:R-:W-:-:S03]  /*138250*/  IMAD.WIDE.U32 R58, R111, R105, RZ ;  /* 0x000000696f3a7225 */ /* 0x000fc600078e00ff */
[----:B------:R-:W-:Y:S01]  /*138260*/  IADD3.X R43, P0, PT, R43, R78, RZ, P0, !PT ;  /* 0x0000004e2b2b7210 */ /* 0x000fe2000071e4ff */
[----:B------:R-:W-:Y:S01]  /*138270*/  IMAD.WIDE.U32 R78, R113, R109, RZ ;  /* 0x0000006d714e7225 */ /* 0x000fe200078e00ff */
[----:B------:R-:W-:-:S03]  /*138280*/  IADD3 RZ, P1, PT, R42, R154, RZ ;  /* 0x0000009a2aff7210 */ /* 0x000fc60007f3e0ff */
[----:B------:R-:W-:Y:S01]  /*138290*/  IMAD.WIDE.U32 R58, P3, R112, R99, R58 ;  /* 0x00000063703a7225 */ /* 0x000fe2000786003a */
[----:B------:R-:W-:Y:S02]  /*1382a0*/  IADD3 RZ, P2, PT, R84, R78, RZ ;  /* 0x0000004e54ff7210 */ /* 0x000fe40007f5e0ff */
[----:B------:R-:W-:Y:S01]  /*1382b0*/  IADD3 R49, P4, PT, R58, R155, RZ ;  /* 0x0000009b3a317210 */ /* 0x000fe20007f9e0ff */
[----:B------:R-:W-:-:S03]  /*1382c0*/  IMAD.WIDE.U32 R154, R113, R97, RZ ;  /* 0x00000061719a7225 */ /* 0x000fc600078e00ff */
[----:B------:R-:W-:Y:S01]  /*1382d0*/  IADD3.X RZ, P1, PT, R43, R49, RZ, P1, !PT ;  /* 0x000000312bff7210 */ /* 0x000fe20000f3e4ff */
[----:B------:R-:W-:Y:S01]  /*1382e0*/  IMAD.WIDE.U32 R42, R112, R105, R42 ;  /* 0x00000069702a7225 */ /* 0x000fe200078e002a */
[----:B------:R-:W-:-:S04]  /*1382f0*/  IADD3 R49, P5, PT, R54, R79, RZ ;  /* 0x0000004f36317210 */ /* 0x000fc80007fbe0ff */
[----:B------:R-:W-:Y:S01]  /*138300*/  IADD3.X RZ, P2, PT, R85, R49, RZ, P2, !PT ;  /* 0x0000003155ff7210 */ /* 0x000fe2000175e4ff */
[----:B------:R-:W-:-:S04]  /*138310*/  IMAD.WIDE.U32.X R70, R114, R104, R70, P5 ;  /* 0x0000006872467225 */ /* 0x000fc800028e0446 */
[----:B------:R-:W-:Y:S01]  /*138320*/  IMAD.WIDE.U32 R84, R113, R109, R84 ;  /* 0x0000006d71547225 */ /* 0x000fe200078e0054 */
[----:B------:R-:W-:-:S04]  /*138330*/  IADD3.X R81, P2, PT, RZ, R70, RZ, P2, !PT ;  /* 0x00000046ff517210 */ /* 0x000fc8000175e4ff */
[----:B------:R-:W-:-:S04]  /*138340*/  IADD3.X R70, P2, PT, RZ, R71, RZ, P2, !PT ;  /* 0x00000047ff467210 */ /* 0x000fc8000175e4ff */
[----:B------:R-:W-:-:S04]  /*138350*/  IADD3.X R80, P5, PT, R81, R80, RZ, P2, !PT ;  /* 0x0000005051507210 */ /* 0x000fc800017be4ff */
[----:B------:R-:W-:Y:S01]  /*138360*/  IADD3.X R81, P5, PT, R70, R53, RZ, P5, !PT ;  /* 0x0000003546517210 */ /* 0x000fe20002fbe4ff */
[----:B------:R-:W-:-:S03]  /*138370*/  IMAD.WIDE.U32 R70, R114, R108, RZ ;  /* 0x0000006c72467225 */ /* 0x000fc600078e00ff */
[----:B------:R-:W-:Y:S01]  /*138380*/  IADD3.X R77, P5, PT, RZ, RZ, RZ, P5, !PT ;  /* 0x000000ffff4d7210 */ /* 0x000fe20002fbe4ff */
[----:B------:R-:W-:-:S04]  /*138390*/  IMAD.WIDE.U32 R70, P2, R113, R107, R70 ;  /* 0x0000006b71467225 */ /* 0x000fc80007840046 */
[----:B------:R-:W-:Y:S01]  /*1383a0*/  IMAD.X R79, RZ, RZ, RZ, P2 ;  /* 0x000000ffff4f7224 */ /* 0x000fe200010e06ff */
[----:B------:R-:W-:Y:S01]  /*1383b0*/  IADD3 R49, P2, PT, R70, R151, RZ ;  /* 0x0000009746317210 */ /* 0x000fe20007f5e0ff */
[----:B------:R-:W-:-:S04]  /*1383c0*/  IMAD.MOV.U32 R78, RZ, RZ, R71 ;  /* 0x000000ffff4e7224 */ /* 0x000fc800078e0047 */
[----:B------:R-:W-:Y:S01]  /*1383d0*/  IMAD.WIDE.U32.X R78, R114, R107, R78, P2 ;  /* 0x0000006b724e7225 */ /* 0x000fe200010e044e */
[----:B------:R-:W-:-:S03]  /*1383e0*/  IADD3 RZ, P2, PT, R80, R150, RZ ;  /* 0x0000009650ff7210 */ /* 0x000fc60007f5e0ff */
[----:B------:R-:W-:Y:S01]  /*1383f0*/  IMAD.WIDE.U32 R150, R113, R106, RZ ;  /* 0x0000006a71967225 */ /* 0x000fe200078e00ff */
[----:B------:R-:W-:-:S03]  /*138400*/  IADD3.X RZ, P2, PT, R81, R49, RZ, P2, !PT ;  /* 0x0000003151ff7210 */ /* 0x000fc6000175e4ff */
[----:B------:R-:W-:Y:S01]  /*138410*/  IMAD.X R49, RZ, RZ, RZ, P5 ;  /* 0x000000ffff317224 */ /* 0x000fe200028e06ff */
[----:B------:R-:W-:-:S04]  /*138420*/  IADD3.X R77, P2, PT, R77, R78, RZ, P2, !PT ;  /* 0x0000004e4d4d7210 */ /* 0x000fc8000175e4ff */
[----:B------:R-:W-:-:S04]  /*138430*/  IADD3.X R79, P2, PT, R49, R79, RZ, P2, !PT ;  /* 0x0000004f314f7210 */ /* 0x000fc8000175e4ff */
[----:B------:R-:W-:-:S04]  /*138440*/  IADD3.X R76, P5, PT, R77, R76, RZ, P2, !PT ;  /* 0x0000004c4d4c7210 */ /* 0x000fc800017be4ff */
[----:B------:R-:W-:Y:S01]  /*138450*/  IADD3.X R77, P5, PT, R79, R74, RZ, P5, !PT ;  /* 0x0000004a4f4d7210 */ /* 0x000fe20002fbe4ff */
[----:B------:R-:W-:-:S04]  /*138460*/  IMAD.WIDE.U32 R74, R114, R106, RZ ;  /* 0x0000006a724a7225 */ /* 0x000fc800078e00ff */
[----:B------:R-:W-:-:S04]  /*138470*/  IMAD.WIDE.U32 R74, P2, R113, R98, R74 ;  /* 0x00000062714a7225 */ /* 0x000fc8000784004a */
[----:B------:R-:W-:Y:S01]  /*138480*/  IMAD.X R79, RZ, RZ, RZ, P2 ;  /* 0x000000ffff4f7224 */ /* 0x000fe200010e06ff */
[----:B------:R-:W-:Y:S01]  /*138490*/  IADD3 R49, P2, PT, R74, R151, RZ ;  /* 0x000000974a317210 */ /* 0x000fe20007f5e0ff */
[----:B------:R-:W-:Y:S02]  /*1384a0*/  IMAD.MOV.U32 R78, RZ, RZ, R75 ;  /* 0x000000ffff4e7224 */ /* 0x000fe400078e004b */
[----:B------:R-:W-:Y:S02]  /*1384b0*/  IMAD R75, R50, -0x7af74001, -R51 ;  /* 0x8508bfff324b7824 */ /* 0x000fe400078e0a33 */
[----:B------:R-:W-:Y:S01]  /*1384c0*/  IMAD.WIDE.U32.X R78, R114, R98, R78, P2 ;  /* 0x00000062724e7225 */ /* 0x000fe200010e044e */
[----:B------:R-:W-:-:S04]  /*1384d0*/  IADD3 RZ, P2, PT, R76, R150, RZ ;  /* 0x000000964cff7210 */ /* 0x000fc80007f5e0ff */
[----:B------:R-:W-:Y:S01]  /*1384e0*/  IADD3.X RZ, P2, PT, R77, R49, RZ, P2, !PT ;  /* 0x000000314dff7210 */ /* 0x000fe2000175e4ff */
[----:B------:R-:W-:Y:S01]  /*1384f0*/  IMAD.WIDE.U32 R76, R113, R106, R76 ;  /* 0x0000006a714c7225 */ /* 0x000fe200078e004c */
[----:B------:R-:W-:-:S04]  /*138500*/  IADD3.X R49, P5, PT, RZ, RZ, RZ, P5, !PT ;  /* 0x000000ffff317210 */ /* 0x000fc80002fbe4ff */
[----:B------:R-:W-:Y:S01]  /*138510*/  IADD3.X R49, P2, PT, R49, R78, RZ, P2, !PT ;  /* 0x0000004e31317210 */ /* 0x000fe2000175e4ff */
[----:B------:R-:W-:-:S05]  /*138520*/  IMAD.X R78, RZ, RZ, RZ, P5 ;  /* 0x000000ffff4e7224 */ /* 0x000fca00028e06ff */
[----:B------:R-:W-:-:S04]  /*138530*/  IADD3.X R78, P2, PT, R78, R79, RZ, P2, !PT ;  /* 0x0000004f4e4e7210 */ /* 0x000fc8000175e4ff */
[----:B------:R-:W-:-:S04]  /*138540*/  IADD3.X R46, P5, PT, R49, R46, RZ, P2, !PT ;  /* 0x0000002e312e7210 */ /* 0x000fc800017be4ff */
[----:B------:R-:W-:Y:S01]  /*138550*/  IADD3.X R47, P5, PT, R78, R47, RZ, P5, !PT ;  /* 0x0000002f4e2f7210 */ /* 0x000fe20002fbe4ff */
[----:B------:R-:W-:-:S04]  /*138560*/  IMAD.WIDE.U32 R78, R114, R97, RZ ;  /* 0x00000061724e7225 */ /* 0x000fc800078e00ff */
[----:B------:R-:W-:-:S04]  /*138570*/  IMAD.WIDE.U32 R78, P2, R113, R88, R78 ;  /* 0x00000058714e7225 */ /* 0x000fc8000784004e */
[----:B------:R-:W-:Y:S01]  /*138580*/  IMAD.MOV.U32 R150, RZ, RZ, R79 ;  /* 0x000000ffff967224 */ /* 0x000fe200078e004f */
[----:B------:R-:W-:Y:S02]  /*138590*/  IADD3.X R151, PT, PT, RZ, RZ, RZ, P2, !PT ;  /* 0x000000ffff977210 */ /* 0x000fe400017fe4ff */
[----:B------:R-:W-:-:S05]  /*1385a0*/  IADD3 R49, P2, PT, R78, R155, RZ ;  /* 0x0000009b4e317210 */ /* 0x000fca0007f5e0ff */
[----:B------:R-:W-:Y:S01]  /*1385b0*/  IMAD.WIDE.U32.X R150, R114, R88, R150, P2 ;  /* 0x0000005872967225 */ /* 0x000fe200010e0496 */
[----:B------:R-:W-:-:S03]  /*1385c0*/  IADD3 RZ, P2, PT, R46, R154, RZ ;  /* 0x0000009a2eff7210 */ /* 0x000fc60007f5e0ff */
[----:B------:R-:W-:Y:S01]  /*1385d0*/  IMAD.IADD R88, R43, 0x1, R58 ;  /* 0x000000012b587824 */ /* 0x000fe200078e023a */
[----:B------:R-:W-:Y:S01]  /*1385e0*/  IADD3.X RZ, P2, PT, R47, R49, RZ, P2, !PT ;  /* 0x000000312fff7210 */ /* 0x000fe2000175e4ff */
[----:B------:R-:W-:Y:S01]  /*1385f0*/  IMAD.WIDE.U32 R154, R112, R109, R152 ;  /* 0x0000006d709a7225 */ /* 0x000fe200078e0098 */
[----:B------:R-:W-:-:S03]  /*138600*/  IADD3.X R49, P5, PT, RZ, RZ, RZ, P5, !PT ;  /* 0x000000ffff317210 */ /* 0x000fc60002fbe4ff */
[----:B------:R-:W-:Y:S01]  /*138610*/  IMAD.IADD R43, R57, 0x1, R72 ;  /* 0x00000001392b7824 */ /* 0x000fe200078e0248 */
[----:B------:R-:W-:Y:S01]  /*138620*/  IADD3.X R49, P2, PT, R49, R150, RZ, P2, !PT ;  /* 0x0000009631317210 */ /* 0x000fe2000175e4ff */
[----:B------:R-:W-:Y:S02]  /*138630*/  IMAD.X R53, RZ, RZ, RZ, P5 ;  /* 0x000000ffff357224 */ /* 0x000fe400028e06ff */
[----:B------:R-:W-:Y:S02]  /*138640*/  IMAD.MOV.U32 R150, RZ, RZ, R59 ;  /* 0x000000ffff967224 */ /* 0x000fe400078e003b */
[----:B------:R-:W-:Y:S01]  /*138650*/  IMAD.IADD R71, R155, 0x1, R82 ;  /* 0x000000019b477824 */ /* 0x000fe200078e0252 */
[----:B------:R-:W-:Y:S01]  /*138660*/  IADD3.X R53, P2, PT, R53, R151, RZ, P2, !PT ;  /* 0x0000009735357210 */ /* 0x000fe2000175e4ff */
[----:B------:R-:W-:Y:S02]  /*138670*/  IMAD.X R151, RZ, RZ, RZ, P3 ;  /* 0x000000ffff977224 */ /* 0x000fe400018e06ff */
[----:B------:R-:W-:Y:S01]  /*138680*/  IMAD.WIDE.U32 R82, R50, -0x1, RZ ;  /* 0xffffffff32527825 */ /* 0x000fe200078e00ff */
[----:B------:R-:W-:-:S03]  /*138690*/  IADD3.X R42, P2, PT, R49, R42, RZ, P2, !PT ;  /* 0x0000002a312a7210 */ /* 0x000fc6000175e4ff */
[----:B------:R-:W-:-:S04]  /*1386a0*/  IMAD.WIDE.U32 R48, R114, R103, RZ ;  /* 0x0000006772307225 */ /* 0x000fc800078e00ff */
[----:B------:R-:W-:-:S04]  /*1386b0*/  IMAD.WIDE.U32.X R58, R111, R99, R150, P4 ;  /* 0x000000636f3a7225 */ /* 0x000fc800020e0496 */
[----:B------:R-:W-:-:S04]  /*1386c0*/  IMAD.WIDE.U32 R152, P3, R113, R102, R48 ;  /* 0x0000006671987225 */ /* 0x000fc80007860030 */
        /* <DEDUP_REMOVED lines=8> */
[----:B------:R-:W-:Y:S02]  /*138750*/  IMAD.IADD R75, R83, 0x1, R75 ;  /* 0x00000001534b7824 */ /* 0x000fe400078e024b */
[----:B------:R-:W-:Y:S01]  /*138760*/  IMAD.X R49, RZ, RZ, RZ, P3 ;  /* 0x000000ffff317224 */ /* 0x000fe200018e06ff */
[----:B------:R-:W-:Y:S01]  /*138770*/  IADD3 R55, P3, PT, R110, R73, RZ ;  /* 0x000000496e377210 */ /* 0x000fe20007f7e0ff */
[----:B------:R-:W-:-:S04]  /*138780*/  IMAD.WIDE.U32 R108, R113, R108, R80 ;  /* 0x0000006c716c7225 */ /* 0x000fc800078e0050 */
[----:B------:R-:W-:Y:S02]  /*138790*/  IMAD.MOV.U32 R48, RZ, RZ, R111 ;  /* 0x000000ffff307224 */ /* 0x000fe400078e006f */
[----:B------:R-:W-:-:S04]  /*1387a0*/  IMAD.WIDE.U32 R80, R75, 0x1, RZ ;  /* 0x000000014b507825 */ /* 0x000fc800078e00ff */
[----:B------:R-:W-:-:S04]  /*1387b0*/  IMAD.WIDE.U32.X R48, R114, R99, R48, P3 ;  /* 0x0000006372307225 */ /* 0x000fc800018e0430 */
[----:B------:R-:W-:-:S04]  /*1387c0*/  IMAD.WIDE.U32 R98, R82, 0x1, RZ ;  /* 0x0000000152627825 */ /* 0x000fc800078e00ff */
[----:B------:R-:W-:Y:S01]  /*1387d0*/  IMAD.WIDE.U32 R80, P5, R82, -0x7af74000, R80 ;  /* 0x8508c00052507825 */ /* 0x000fe200078a0050 */
[----:B------:R-:W-:Y:S02]  /*1387e0*/  IADD3 RZ, P3, PT, R50, R98, RZ ;  /* 0x0000006232ff7210 */ /* 0x000fe40007f7e0ff */
[----:B------:R-:W-:Y:S01]  /*1387f0*/  IADD3 R50, PT, PT, R85, R54, RZ ;  /* 0x0000003655327210 */ /* 0x000fe20007ffe0ff */
[----:B------:R-:W-:Y:S01]  /*138800*/  IMAD.WIDE.U32 R106, R82, 0xf5138f, RZ ;  /* 0x00f5138f526a7825 */ /* 0x000fe200078e00ff */
[----:B------:R-:W-:-:S03]  /*138810*/  IADD3 R98, P4, PT, R99, R80, RZ ;  /* 0x0000005063627210 */ /* 0x000fc60007f9e0ff */
[----:B------:R-:W-:Y:S01]  /*138820*/  IMAD.IADD R70, R109, 0x1, R70 ;  /* 0x000000016d467824 */ /* 0x000fe200078e0246 */
[----:B------:R-:W-:Y:S01]  /*138830*/  IADD3.X RZ, P3, PT, R51, R98, RZ, P3, !PT ;  /* 0x0000006233ff7210 */ /* 0x000fe20001f7e4ff */
[----:B------:R-:W-:Y:S01]  /*138840*/  IMAD.WIDE.U32 R46, R113, R97, R46 ;  /* 0x00000061712e7225 */ /* 0x000fe200078e002e */
[----:B------:R-:W-:-:S03]  /*138850*/  IADD3.X R51, P0, PT, RZ, RZ, RZ, P0, !PT ;  /* 0x000000ffff337210 */ /* 0x000fc6000071e4ff */
[----:B------:R-:W-:Y:S01]  /*138860*/  IMAD.IADD R78, R47, 0x1, R78 ;  /* 0x000000012f4e7824 */ /* 0x000fe200078e024e */
[----:B------:R-:W-:Y:S01]  /*138870*/  IADD3.X R54, P1, PT, R51, R58, RZ, P1, !PT ;  /* 0x0000003a33367210 */ /* 0x000fe20000f3e4ff */
[----:B------:R-:W-:Y:S02]  /*138880*/  IMAD.MOV.U32 R58, RZ, RZ, R81 ;  /* 0x000000ffff3a7224 */ /* 0x000fe400078e0051 */
[----:B------:R-:W-:Y:S01]  /*138890*/  IMAD.WIDE.U32 R80, R75, 0x30000000, RZ ;  /* 0x300000004b507825 */ /* 0x000fe200078e00ff */
[----:B------:R-:W-:-:S03]  /*1388a0*/  IADD3.X R73, PT, PT, R59, RZ, RZ, P1, P0 ;  /* 0x000000ff3b497210 */ /* 0x000fc60000fe04ff */
[----:B------:R-:W-:Y:S02]  /*1388b0*/  IMAD.X R59, RZ, RZ, RZ, P5 ;  /* 0x000000ffff3b7224 */ /* 0x000fe400028e06ff */
[----:B------:R-:W-:-:S03]  /*1388c0*/  IMAD.WIDE.U32.X R58, R75, -0x7af74000, R58, P4 ;  /* 0x8508c0004b3a7825 */ /* 0x000fc600020e043a */
[----:B------:R-:W-:-:S04]  /*1388d0*/  IADD3.X R165, P3, PT, RZ, R58, RZ, P3, !PT ;  /* 0x0000003affa57210 */ /* 0x000fc80001f7e4ff */
[----:B------:R-:W-:Y:S01]  /*1388e0*/  IADD3.X R98, P0, PT, RZ, R59, RZ, P3, !PT ;  /* 0x0000003bff627210 */ /* 0x000fe20001f1e4ff */
[----:B------:R-:W-:-:S03]  /*1388f0*/  IMAD.WIDE.U32 R80, P3, R82, 0x170b5d44, R80 ;  /* 0x170b5d4452507825 */ /* 0x000fc60007860050 */
[----:B------:R-:W-:Y:S01]  /*138900*/  IADD3.X R164, P0, PT, R165, R56, RZ, P0, !PT ;  /* 0x00000038a5a47210 */ /* 0x000fe2000071e4ff */
[----:B------:R-:W-:-:S03]  /*138910*/  IMAD.WIDE.U32 R58, R82, 0x30000000, RZ ;  /* 0x30000000523a7825 */ /* 0x000fc600078e00ff */
[----:B------:R-:W-:Y:S01]  /*138920*/  IADD3.X R165, P5, PT, R98, R43, RZ, P0, !PT ;  /* 0x0000002b62a57210 */ /* 0x000fe200007be4ff */
[----:B------:R-:W-:Y:S01]  /*138930*/  IMAD.WIDE.U32 R98, R82, -0x45f6b800, RZ ;  /* 0xba09480052627825 */ /* 0x000fe200078e00ff */
[----:B------:R-:W-:Y:S02]  /*138940*/  IADD3 RZ, P1, PT, R164, R58, RZ ;  /* 0x0000003aa4ff7210 */ /* 0x000fe40007f3e0ff */
[----:B------:R-:W-:Y:S01]  /*138950*/  IADD3 R59, P4, PT, R80, R59, RZ ;  /* 0x0000003b503b7210 */ /* 0x000fe20007f9e0ff */
[----:B------:R-:W-:-:S03]  /*138960*/  IMAD.MOV.U32 R58, RZ, RZ, R81 ;  /* 0x000000ffff3a7224 */ /* 0x000fc600078e0051 */
[----:B------:R-:W-:Y:S01]  /*138970*/  IADD3.X RZ, P0, PT, R165, R59, RZ, P1, !PT ;  /* 0x0000003ba5ff7210 */ /* 0x000fe20000f1e4ff */
[----:B------:R-:W-:Y:S01]  /*138980*/  IMAD.X R59, RZ, RZ, RZ, P3 ;  /* 0x000000ffff3b7224 */ /* 0x000fe200018e06ff */
[----:B------:R-:W-:Y:S01]  /*138990*/  IADD3.X R43, P1, PT, RZ, RZ, RZ, P5, !PT ;  /* 0x000000ffff2b7210 */ /* 0x000fe20002f3e4ff */
[----:B------:R-:W-:-:S04]  /*1389a0*/  IMAD.WIDE.U32 R164, R82, 0x30000000, R164 ;  /* 0x3000000052a47825 */ /* 0x000fc800078e00a4 */
[----:B------:R-:W-:-:S04]  /*1389b0*/  IMAD.WIDE.U32.X R58, R75, 0x170b5d44, R58, P4 ;  /* 0x170b5d444b3a7825 */ /* 0x000fc800020e043a */
[----:B------:R-:W-:Y:S01]  /*1389c0*/  IMAD.X R51, RZ, RZ, RZ, P1 ;  /* 0x000000ffff337224 */ /* 0x000fe200008e06ff */
[----:B------:R-:W-:-:S04]  /*1389d0*/  IADD3.X R43, P0, PT, R43, R58, RZ, P0, !PT ;  /* 0x0000003a2b2b7210 */ /* 0x000fc8000071e4ff */
[----:B------:R-:W-:Y:S01]  /*1389e0*/  IADD3.X R56, P0, PT, R51, R59, RZ, P0, !PT ;  /* 0x0000003b33387210 */ /* 0x000fe2000071e4ff */
[----:B------:R-:W-:-:S03]  /*1389f0*/  IMAD.WIDE.U32 R58, R75, -0x45f6b800, RZ ;  /* 0xba0948004b3a7825 */ /* 0x000fc600078e00ff */
[----:B------:R-:W-:Y:S01]  /*138a00*/  IADD3.X R44, P0, PT, R43, R44, RZ, P0, !PT ;  /* 0x0000002c2b2c7210 */ /* 0x000fe2000071e4ff */
[----:B------:R-:W-:-:S03]  /*138a10*/  IMAD.WIDE.U32 R58, P3, R82, 0x1ef3622f, R58 ;  /* 0x1ef3622f523a7825 */ /* 0x000fc6000786003a */
[----:B------:R-:W-:Y:S02]  /*138a20*/  IADD3 RZ, P1, PT, R44, R98, RZ ;  /* 0x000000622cff7210 */ /* 0x000fe40007f3e0ff */
[----:B------:R-:W-:Y:S01]  /*138a30*/  IADD3.X R45, P5, PT, R56, R45, RZ, P0, !PT ;  /* 0x0000002d382d7210 */ /* 0x000fe200007be4ff */
[----:B------:R-:W-:Y:S01]  /*138a40*/  IMAD.MOV.U32 R98, RZ, RZ, R59 ;  /* 0x000000ffff627224 */ /* 0x000fe200078e003b */
[----:B------:R-:W-:-:S04]  /*138a50*/  IADD3 R99, P4, PT, R58, R99, RZ ;  /* 0x000000633a637210 */ /* 0x000fc80007f9e0ff */
[----:B------:R-:W-:Y:S01]  /*138a60*/  IADD3.X RZ, P0, PT, R45, R99, RZ, P1, !PT ;  /* 0x000000632dff7210 */ /* 0x000fe20000f1e4ff */
[----:B------:R-:W-:Y:S01]  /*138a70*/  IMAD.X R99, RZ, RZ, RZ, P3 ;  /* 0x000000ffff637224 */ /* 0x000fe200018e06ff */
[----:B------:R-:W-:Y:S01]  /*138a80*/  IADD3.X R161, P1, PT, RZ, RZ, RZ, P5, !PT ;  /* 0x000000ffffa17210 */ /* 0x000fe20002f3e4ff */
[----:B------:R-:W-:-:S04]  /*138a90*/  IMAD.WIDE.U32.X R98, R75, 0x1ef3622f, R98, P4 ;  /* 0x1ef3622f4b627825 */ /* 0x000fc800020e0462 */
[----:B------:R-:W-:Y:S01]  /*138aa0*/  IMAD.X R43, RZ, RZ, RZ, P1 ;  /* 0x000000ffff2b7224 */ /* 0x000fe200008e06ff */
[----:B------:R-:W-:-:S04]  /*138ab0*/  IADD3.X R161, P0, PT, R161, R98, RZ, P0, !PT ;  /* 0x00000062a1a17210 */ /* 0x000fc8000071e4ff */
[----:B------:R-:W-:Y:S01]  /*138ac0*/  IADD3.X R43, P0, PT, R43, R99, RZ, P0, !PT ;  /* 0x000000632b2b7210 */ /* 0x000fe2000071e4ff */
[----:B------:R-:W-:-:S03]  /*138ad0*/  IMAD.WIDE.U32 R98, R75, 0xf5138f, RZ ;  /* 0x00f5138f4b627825 */ /* 0x000fc600078e00ff */
[----:B------:R-:W-:Y:S01]  /*138ae0*/  IADD3.X R160, P0, PT, R161, R160, RZ, P0, !PT ;  /* 0x000000a0a1a07210 */ /* 0x000fe2000071e4ff */
[----:B------:R-:W-:-:S03]  /*138af0*/  IMAD.WIDE.U32 R98, P3, R82, 0x1a22d9f3, R98 ;  /* 0x1a22d9f352627825 */ /* 0x000fc60007860062 */
[----:B------:R-:W-:Y:S02]  /*138b00*/  IADD3 RZ, P1, PT, R160, R106, RZ ;  /* 0x0000006aa0ff7210 */ /* 0x000fe40007f3e0ff */
[----:B------:R-:W-:Y:S01]  /*138b10*/  IADD3.X R161, P5, PT, R43, R156, RZ, P0, !PT ;  /* 0x0000009c2ba17210 */ /* 0x000fe200007be4ff */
[----:B------:R-:W-:Y:S01]  /*138b20*/  IMAD.MOV.U32 R106, RZ, RZ, R99 ;  /* 0x000000ffff6a7224 */ /* 0x000fe200078e0063 */
[----:B------:R-:W-:Y:S01]  /*138b30*/  IADD3 R107, P4, PT, R98, R107, RZ ;  /* 0x0000006b626b7210 */ /* 0x000fe20007f9e0ff */
[----:B------:R-:W-:-:S03]  /*138b40*/  IMAD.WIDE.U32 R156, R82, -0x45f6b800, R44 ;  /* 0xba094800529c7825 */ /* 0x000fc600078e002c */
[----:B------:R-:W-:Y:S01]  /*138b50*/  IADD3.X RZ, P0, PT, R161, R107, RZ, P1, !PT ;  /* 0x0000006ba1ff7210 */ /* 0x000fe20000f1e4ff */
[----:B------:R-:W-:Y:S01]  /*138b60*/  IMAD.X R107, RZ, RZ, RZ, P3 ;  /* 0x000000ffff6b7224 */ /* 0x000fe200018e06ff */
[----:B------:R-:W-:Y:S01]  /*138b70*/  IADD3.X R169, P1, PT, RZ, RZ, RZ, P5, !PT ;  /* 0x000000ffffa97210 */ /* 0x000fe20002f3e4ff */
[----:B------:R-:W-:-:S04]  /*138b80*/  IMAD.WIDE.U32 R44, R82, 0x17c510ea, RZ ;  /* 0x17c510ea522c7825 */ /* 0x000fc800078e00ff */
        /* <DEDUP_REMOVED lines=8> */
[----:B------:R-:W-:Y:S01]  /*138c10*/  IMAD.WIDE.U32 R106, P3, R82, -0x39c4fa40, R106 ;  /* 0xc63b05c0526a7825 */ /* 0x000fe2000786006a */
[----:B------:R-:W-:-:S03]  /*138c20*/  IADD3 RZ, P1, PT, R168, R154, RZ ;  /* 0x0000009aa8ff7210 */ /* 0x000fc60007f3e0ff */
[----:B------:R-:W-:Y:S01]  /*138c30*/  IMAD.MOV.U32 R154, RZ, RZ, R107 ;  /* 0x000000ffff9a7224 */ /* 0x000fe200078e006b */
[----:B------:R-:W-:-:S04]  /*138c40*/  IADD3 R155, P4, PT, R106, R155, RZ ;  /* 0x0000009b6a9b7210 */ /* 0x000fc80007f9e0ff */
[----:B------:R-:W-:Y:S02]  /*138c50*/  IADD3.X RZ, P0, PT, R169, R155, RZ, P1, !PT ;  /* 0x0000009ba9ff7210 */ /* 0x000fe40000f1e4ff */
[----:B------:R-:W-:Y:S02]  /*138c60*/  IADD3.X R155, PT, PT, RZ, RZ, RZ, P3, !PT ;  /* 0x000000ffff9b7210 */ /* 0x000fe40001ffe4ff */
[----:B------:R-:W-:Y:S01]  /*138c70*/  IADD3.X R167, P1, PT, RZ, RZ, RZ, P5, !PT ;  /* 0x000000ffffa77210 */ /* 0x000fe20002f3e4ff */
[----:B------:R-:W-:-:S04]  /*138c80*/  IMAD.WIDE.U32.X R154, R75, -0x39c4fa40, R154, P4 ;  /* 0xc63b05c04b9a7825 */ /* 0x000fc800020e049a */
[----:B------:R-:W-:Y:S01]  /*138c90*/  IMAD.X R43, RZ, RZ, RZ, P1 ;  /* 0x000000ffff2b7224 */ /* 0x000fe200008e06ff */
[----:B------:R-:W-:-:S04]  /*138ca0*/  IADD3.X R167, P0, PT, R167, R154, RZ, P0, !PT ;  /* 0x0000009aa7a77210 */ /* 0x000fc8000071e4ff */
[----:B------:R-:W-:Y:S01]  /*138cb0*/  IADD3.X R155, P0, PT, R43, R155, RZ, P0, !PT ;  /* 0x0000009b2b9b7210 */ /* 0x000fe2000071e4ff */
[----:B------:R-:W-:-:S03]  /*138cc0*/  IMAD.IADD R43, R157, 0x1, R58 ;  /* 0x000000019d2b7824 */ /* 0x000fc600078e023a */
[----:B------:R-:W-:Y:S01]  /*138cd0*/  IADD3.X R166, P0, PT, R167, R84, RZ, P0, !PT ;  /* 0x00000054a7a67210 */ /* 0x000fe2000071e4ff */
[----:B------:R-:W-:-:S03]  /*138ce0*/  IMAD.WIDE.U32 R84, R82, 0x6ca1493b, R168 ;  /* 0x6ca1493b52547825 */ /* 0x000fc600078e00a8 */
[----:B------:R-:W-:Y:S01]  /*138cf0*/  IADD3.X R167, P1, PT, R155, R50, RZ, P0, !PT ;  /* 0x000000329ba77210 */ /* 0x000fe2000073e4ff */
[----:B------:R-:W-:Y:S01]  /*138d00*/  IMAD.WIDE.U32 R50, R75, 0x17c510ea, RZ ;  /* 0x17c510ea4b327825 */ /* 0x000fe200078e00ff */
[----:B------:R-:W-:-:S03]  /*138d10*/  IADD3 RZ, P0, PT, R166, R44, RZ ;  /* 0x0000002ca6ff7210 */ /* 0x000fc60007f1e0ff */
[----:B------:R-:W-:-:S04]  /*138d20*/  IMAD.WIDE.U32 R154, R82, 0xf5138f, R160 ;  /* 0x00f5138f529a7825 */ /* 0x000fc800078e00a0 */
[----:B------:R-:W-:-:S04]  /*138d30*/  IMAD.WIDE.U32 R50, P3, R82, 0x1ae3a46, R50 ;  /* 0x01ae3a4652327825 */ /* 0x000fc80007860032 */
[----:B------:R-:W-:Y:S01]  /*138d40*/  IMAD.MOV.U32 R44, RZ, RZ, R51 ;  /* 0x000000ffff2c7224 */ /* 0x000fe200078e0033 */
[----:B------:R-:W-:Y:S01]  /*138d50*/  IADD3 R45, P4, PT, R50, R45, RZ ;  /* 0x0000002d322d7210 */ /* 0x000fe20007f9e0ff */
[----:B------:R-:W-:Y:S02]  /*138d60*/  IMAD.IADD R51, R165, 0x1, R80 ;  /* 0x00000001a5337824 */ /* 0x000fe400078e0250 */
[----:B------:R-:W-:Y:S01]  /*138d70*/  IMAD.IADD R98, R155, 0x1, R98 ;  /* 0x000000019b627824 */ /* 0x000fe200078e0262 */
[----:B------:R-:W-:Y:S01]  /*138d80*/  IADD3.X RZ, P0, PT, R167, R45, RZ, P0, !PT ;  /* 0x0000002da7ff7210 */ /* 0x000fe2000071e4ff */
[----:B------:R-:W-:Y:S02]  /*138d90*/  IMAD.X R45, RZ, RZ, RZ, P3 ;  /* 0x000000ffff2d7224 */ /* 0x000fe400018e06ff */
[----:B------:R-:W-:Y:S02]  /*138da0*/  IMAD R79, R164, -0x7af74001, -R51 ;  /* 0x8508bfffa44f7824 */ /* 0x000fe400078e0a33 */
[----:B------:R-:W-:Y:S01]  /*138db0*/  IMAD.WIDE.U32.X R44, R75, 0x1ae3a46, R44, P4 ;  /* 0x01ae3a464b2c7825 */ /* 0x000fe200020e042c */
[----:B------:R-:W-:-:S03]  /*138dc0*/  IADD3.X R75, P1, PT, RZ, RZ, RZ, P1, !PT ;  /* 0x000000ffff4b7210 */ /* 0x000fc60000f3e4ff */
[----:B------:R-:W-:Y:S01]  /*138dd0*/  IMAD.WIDE.U32 R82, R82, 0x17c510ea, R166 ;  /* 0x17c510ea52527825 */ /* 0x000fe200078e00a6 */
[----:B------:R-:W-:-:S03]  /*138de0*/  IADD3.X R75, P0, PT, R75, R44, RZ, P0, !PT ;  /* 0x0000002c4b4b7210 */ /* 0x000fc6000071e4ff */
[----:B------:R-:W-:-:S05]  /*138df0*/  IMAD.X R71, RZ, RZ, RZ, P1 ;  /* 0x000000ffff477224 */ /* 0x000fca00008e06ff */
[----:B------:R-:W-:Y:S01]  /*138e00*/  IADD3.X R71, P3, PT, R71, R45, RZ, P0, !PT ;  /* 0x0000002d47477210 */ /* 0x000fe2000077e4ff */
[----:B------:R-:W-:-:S04]  /*138e10*/  IMAD.WIDE.U32 R44, R164, -0x1, RZ ;  /* 0xffffffffa42c7825 */ /* 0x000fc800078e00ff */
[----:B------:R-:W-:Y:S02]  /*138e20*/  IMAD.IADD R79, R45, 0x1, R79 ;  /* 0x000000012d4f7824 */ /* 0x000fe400078e024f */
[----:B------:R-:W-:-:S04]  /*138e30*/  IMAD.WIDE.U32 R80, R44, 0x1, RZ ;  /* 0x000000012c507825 */ /* 0x000fc800078e00ff */
[----:B------:R-:W-:Y:S01]  /*138e40*/  IMAD.WIDE.U32 R58, R79, 0x1, RZ ;  /* 0x000000014f3a7825 */ /* 0x000fe200078e00ff */
[----:B------:R-:W-:-:S03]  /*138e50*/  IADD3 RZ, P0, PT, R164, R80, RZ ;  /* 0x00000050a4ff7210 */ /* 0x000fc60007f1e0ff */
[----:B------:R-:W-:Y:S02]  /*138e60*/  IMAD.IADD R45, R85, 0x1, R106 ;  /* 0x00000001552d7824 */ /* 0x000fe400078e026a */
[----:B------:R-:W-:-:S03]  /*138e70*/  IMAD.WIDE.U32 R58, P1, R44, -0x7af74000, R58 ;  /* 0x8508c0002c3a7825 */ /* 0x000fc6000782003a */
[----:B------:R-:W-:Y:S01]  /*138e80*/  IADD3 R80, P4, PT, R81, R58, RZ ;  /* 0x0000003a51507210 */ /* 0x000fe20007f9e0ff */
[----:B------:R-:W-:-:S03]  /*138e90*/  IMAD.X R81, RZ, RZ, RZ, P1 ;  /* 0x000000ffff517224 */ /* 0x000fc600008e06ff */
[----:B------:R-:W-:Y:S01]  /*138ea0*/  IADD3.X RZ, P0, PT, R51, R80, RZ, P0, !PT ;  /* 0x0000005033ff7210 */ /* 0x000fe2000071e4ff */
[----:B------:R-:W-:Y:S02]  /*138eb0*/  IMAD.MOV.U32 R80, RZ, RZ, R59 ;  /* 0x000000ffff507224 */ /* 0x000fe400078e003b */
[----:B------:R-:W-:-:S04]  /*138ec0*/  IMAD.WIDE.U32 R58, R44, 0x30000000, RZ ;  /* 0x300000002c3a7825 */ /* 0x000fc800078e00ff */
[----:B------:R-:W-:-:S03]  /*138ed0*/  IMAD.WIDE.U32.X R80, R79, -0x7af74000, R80, P4 ;  /* 0x8508c0004f507825 */ /* 0x000fc600020e0450 */
[----:B------:R-:W-:-:S04]  /*138ee0*/  IADD3.X R157, P0, PT, RZ, R80, RZ, P0, !PT ;  /* 0x00000050ff9d7210 */ /* 0x000fc8000071e4ff */
[----:B------:R-:W-:Y:S01]  /*138ef0*/  IADD3.X R56, P0, PT, RZ, R81, RZ, P0, !PT ;  /* 0x00000051ff387210 */ /* 0x000fe2000071e4ff */
[----:B------:R-:W-:-:S03]  /*138f00*/  IMAD.WIDE.U32 R80, R79, 0x30000000, RZ ;  /* 0x300000004f507825 */ /* 0x000fc600078e00ff */
[----:B------:R-:W-:Y:S01]  /*138f10*/  IADD3.X R156, P0, PT, R157, R156, RZ, P0, !PT ;  /* 0x0000009c9d9c7210 */ /* 0x000fe2000071e4ff */
[----:B------:R-:W-:-:S03]  /*138f20*/  IMAD.WIDE.U32 R80, P5, R44, 0x170b5d44, R80 ;  /* 0x170b5d442c507825 */ /* 0x000fc600078a0050 */
[----:B------:R-:W-:Y:S02]  /*138f30*/  IADD3 RZ, P1, PT, R156, R58, RZ ;  /* 0x0000003a9cff7210 */ /* 0x000fe40007f3e0ff */
[----:B------:R-:W-:Y:S02]  /*138f40*/  IADD3.X R157, P0, PT, R56, R43, RZ, P0, !PT ;  /* 0x0000002b389d7210 */ /* 0x000fe4000071e4ff */
[----:B------:R-:W-:Y:S02]  /*138f50*/  IADD3 R59, P4, PT, R80, R59, RZ ;  /* 0x0000003b503b7210 */ /* 0x000fe40007f9e0ff */
[----:B------:R-:W-:Y:S02]  /*138f60*/  MOV R58, R81 ;  /* 0x00000051003a7202 */ /* 0x000fe40000000f00 */
        /* <DEDUP_REMOVED lines=10> */
[----:B------:R-:W-:-:S03]  /*139010*/  IMAD.WIDE.U32 R154, R44, -0x45f6b800, RZ ;  /* 0xba0948002c9a7825 */ /* 0x000fc600078e00ff */
        /* <DEDUP_REMOVED lines=12> */
[----:B------:R-:W-:Y:S01]  /*1390e0*/  IMAD.WIDE.U32 R106, R44, -0x45f6b800, R106 ;  /* 0xba0948002c6a7825 */ /* 0x000fe200078e006a */
[----:B------:R-:W-:-:S04]  /*1390f0*/  IADD3.X R56, P0, PT, R51, R99, RZ, P1, !PT ;  /* 0x0000006333387210 */ /* 0x000fc80000f1e4ff */
[----:B------:R-:W-:Y:S01]  /*139100*/  IADD3.X R98, P0, PT, R43, R84, RZ, P0, !PT ;  /* 0x000000542b627210 */ /* 0x000fe2000071e4ff */
[----:B------:R-:W-:-:S03]  /*139110*/  IMAD.WIDE.U32 R84, R79, 0xf5138f, RZ ;  /* 0x00f5138f4f547825 */ /* 0x000fc600078e00ff */
[----:B------:R-:W-:Y:S01]  /*139120*/  IADD3.X R99, P1, PT, R56, R45, RZ, P0, !PT ;  /* 0x0000002d38637210 */ /* 0x000fe2000073e4ff */
[--C-:B------:R-:W-:Y:S01]  /*139130*/  IMAD R43, R44, 0x1a22d9f3, R84.reuse ;  /* 0x1a22d9f32c2b7824 */ /* 0x100fe200078e0254 */
[----:B------:R-:W-:Y:S01]  /*139140*/  IADD3 RZ, P0, PT, R98, R154, RZ ;  /* 0x0000009a62ff7210 */ /* 0x000fe20007f1e0ff */
[----:B------:R-:W-:Y:S01]  /*139150*/  IMAD.WIDE.U32 R84, P4, R44, 0x1a22d9f3, R84 ;  /* 0x1a22d9f32c547825 */ /* 0x000fe20007880054 */
[----:B------:R-:W-:-:S03]  /*139160*/  IADD3.X R51, P1, PT, RZ, RZ, RZ, P1, !PT ;  /* 0x000000ffff337210 */ /* 0x000fc60000f3e4ff */
[----:B------:R-:W-:Y:S01]  /*139170*/  IMAD.IADD R45, R43, 0x1, R155 ;  /* 0x000000012b2d7824 */ /* 0x000fe200078e029b */
[----:B------:R-:W-:Y:S01]  /*139180*/  IADD3 RZ, P5, PT, R84, R155, RZ ;  /* 0x0000009b54ff7210 */ /* 0x000fe20007fbe0ff */
[----:B------:R-:W-:Y:S02]  /*139190*/  IMAD.X R155, RZ, RZ, RZ, P4 ;  /* 0x000000ffff9b7224 */ /* 0x000fe400020e06ff */
[----:B------:R-:W-:Y:S01]  /*1391a0*/  IMAD.MOV.U32 R154, RZ, RZ, R85 ;  /* 0x000000ffff9a7224 */ /* 0x000fe200078e0055 */
[----:B------:R-:W-:Y:S01]  /*1391b0*/  IADD3.X RZ, P0, PT, R99, R45, RZ, P0, !PT ;  /* 0x0000002d63ff7210 */ /* 0x000fe2000071e4ff */
[----:B------:R-:W-:Y:S02]  /*1391c0*/  IMAD.IADD R45, R83, 0x1, R50 ;  /* 0x00000001532d7824 */ /* 0x000fe400078e0232 */
[----:B------:R-:W-:-:S04]  /*1391d0*/  IMAD.WIDE.U32.X R154, R79, 0x1a22d9f3, R154, P5 ;  /* 0x1a22d9f34f9a7825 */ /* 0x000fc800028e049a */
[----:B------:R-:W-:Y:S01]  /*1391e0*/  IMAD.WIDE.U32 R84, R44, 0x6ca1493b, RZ ;  /* 0x6ca1493b2c547825 */ /* 0x000fe200078e00ff */
[----:B------:R-:W-:-:S03]  /*1391f0*/  IADD3.X R51, P0, PT, R51, R154, RZ, P0, !PT ;  /* 0x0000009a33337210 */ /* 0x000fc6000071e4ff */
[----:B------:R-:W-:Y:S02]  /*139200*/  IMAD.X R154, RZ, RZ, RZ, P1 ;  /* 0x000000ffff9a7224 */ /* 0x000fe400008e06ff */
[----:B------:R-:W-:Y:S02]  /*139210*/  IMAD.IADD R56, R107, 0x1, R58 ;  /* 0x000000016b387824 */ /* 0x000fe400078e023a */
[----:B------:R-:W-:Y:S01]  /*139220*/  IMAD.WIDE.U32 R58, R156, -0x1, RZ ;  /* 0xffffffff9c3a7825 */ /* 0x000fe200078e00ff */
[----:B------:R-:W-:-:S03]  /*139230*/  IADD3.X R154, P0, PT, R154, R155, RZ, P0, !PT ;  /* 0x0000009b9a9a7210 */ /* 0x000fc6000071e4ff */
[----:B------:R-:W-:Y:S01]  /*139240*/  IMAD.WIDE.U32 R98, R44, 0xf5138f, R98 ;  /* 0x00f5138f2c627825 */ /* 0x000fe200078e0062 */
[----:B------:R-:W-:-:S03]  /*139250*/  IADD3.X R50, P0, PT, R51, R82, RZ, P0, !PT ;  /* 0x0000005233327210 */ /* 0x000fc6000071e4ff */
[----:B------:R-:W-:Y:S01]  /*139260*/  IMAD.WIDE.U32 R82, R79, 0x6ca1493b, RZ ;  /* 0x6ca1493b4f527825 */ /* 0x000fe200078e00ff */
[----:B------:R-:W-:Y:S02]  /*139270*/  IADD3.X R51, P0, PT, R154, R45, RZ, P0, !PT ;  /* 0x0000002d9a337210 */ /* 0x000fe4000071e4ff */
[----:B------:R-:W-:Y:S01]  /*139280*/  IADD3 RZ, P1, PT, R50, R84, RZ ;  /* 0x0000005432ff7210 */ /* 0x000fe20007f3e0ff */
[C-C-:B------:R-:W-:Y:S01]  /*139290*/  IMAD R104, R44.reuse, -0x39c4fa40, R82.reuse ;  /* 0xc63b05c02c687824 */ /* 0x140fe200078e0252 */
[----:B------:R-:W-:Y:S01]  /*1392a0*/  IADD3.X R155, P0, PT, RZ, RZ, RZ, P0, !PT ;  /* 0x000000ffff9b7210 */ /* 0x000fe2000071e4ff */
[----:B------:R-:W-:Y:S01]  /*1392b0*/  IMAD.WIDE.U32 R82, P4, R44, -0x39c4fa40, R82 ;  /* 0xc63b05c02c527825 */ /* 0x000fe20007880052 */
[----:B------:R-:W-:-:S03]  /*1392c0*/  IADD3.X R154, P3, PT, R75, R108, RZ, P3, !PT ;  /* 0x0000006c4b9a7210 */ /* 0x000fc60001f7e4ff */
[----:B------:R-:W-:Y:S01]  /*1392d0*/  IMAD.IADD R45, R104, 0x1, R85 ;  /* 0x00000001682d7824 */ /* 0x000fe200078e0255 */
[----:B------:R-:W-:Y:S01]  /*1392e0*/  IADD3 RZ, P5, PT, R82, R85, RZ ;  /* 0x0000005552ff7210 */ /* 0x000fe20007fbe0ff */
[----:B------:R-:W-:Y:S01]  /*1392f0*/  IMAD.X R85, RZ, RZ, RZ, P4 ;  /* 0x000000ffff557224 */ /* 0x000fe200020e06ff */
[----:B------:R-:W-:Y:S01]  /*139300*/  IADD3.X R102, P3, PT, R71, R70, RZ, P3, !PT ;  /* 0x0000004647667210 */ /* 0x000fe20001f7e4ff */
[----:B------:R-:W-:Y:S01]  /*139310*/  IMAD.MOV.U32 R84, RZ, RZ, R83 ;  /* 0x000000ffff547224 */ /* 0x000fe200078e0053 */
[----:B------:R-:W-:Y:S01]  /*139320*/  IADD3.X RZ, P1, PT, R51, R45, RZ, P1, !PT ;  /* 0x0000002d33ff7210 */ /* 0x000fe20000f3e4ff */
[----:B------:R-:W-:Y:S01]  /*139330*/  IMAD.X R75, RZ, RZ, RZ, P0 ;  /* 0x000000ffff4b7224 */ /* 0x000fe200000e06ff */
[----:B------:R-:W-:Y:S01]  /*139340*/  IADD3 R45, PT, PT, R157, R80, RZ ;  /* 0x000000509d2d7210 */ /* 0x000fe20007ffe0ff */
[----:B------:R-:W-:-:S04]  /*139350*/  IMAD.WIDE.U32.X R84, R79, -0x39c4fa40, R84, P5 ;  /* 0xc63b05c04f547825 */ /* 0x000fc800028e0454 */
[----:B------:R-:W-:Y:S01]  /*139360*/  IMAD.WIDE.U32 R82, R44, 0x17c510ea, RZ ;  /* 0x17c510ea2c527825 */ /* 0x000fe200078e00ff */
[----:B------:R-:W-:-:S03]  /*139370*/  IADD3.X R155, P1, PT, R155, R84, RZ, P1, !PT ;  /* 0x000000549b9b7210 */ /* 0x000fc60000f3e4ff */
[----:B------:R-:W-:Y:S01]  /*139380*/  IMAD.WIDE.U32 R50, R44, 0x6ca1493b, R50 ;  /* 0x6ca1493b2c327825 */ /* 0x000fe200078e0032 */
[----:B------:R-:W-:-:S03]  /*139390*/  IADD3.X R75, P1, PT, R75, R85, RZ, P1, !PT ;  /* 0x000000554b4b7210 */ /* 0x000fc60000f3e4ff */
[----:B------:R-:W-:Y:S01]  /*1393a0*/  IMAD.WIDE.U32 R84, R79, 0x17c510ea, RZ ;  /* 0x17c510ea4f547825 */ /* 0x000fe200078e00ff */
[----:B------:R-:W-:-:S03]  /*1393b0*/  IADD3.X R154, P1, PT, R155, R154, RZ, P1, !PT ;  /* 0x0000009a9b9a7210 */ /* 0x000fc60000f3e4ff */
[----:B------:R-:W-:Y:S01]  /*1393c0*/  IMAD.IADD R104, R51, 0x1, R104 ;  /* 0x0000000133687824 */ /* 0x000fe200078e0268 */
[----:B------:R-:W-:Y:S01]  /*1393d0*/  IADD3.X R155, P1, PT, R75, R102, RZ, P1, !PT ;  /* 0x000000664b9b7210 */ /* 0x000fe20000f3e4ff */
[----:B------:R-:W-:-:S04]  /*1393e0*/  IMAD.WIDE.U32 R80, P0, R44, 0x1ae3a46, R84 ;  /* 0x01ae3a462c507825 */ /* 0x000fc80007800054 */
[----:B------:R-:W-:Y:S01]  /*1393f0*/  IMAD.X R109, RZ, RZ, RZ, P0 ;  /* 0x000000ffff6d7224 */ /* 0x000fe200000e06ff */
[----:B------:R-:W-:Y:S01]  /*139400*/  IADD3 RZ, P4, PT, R80, R83, RZ ;  /* 0x0000005350ff7210 */ /* 0x000fe20007f9e0ff */
[----:B------:R-:W-:Y:S02]  /*139410*/  IMAD.MOV.U32 R108, RZ, RZ, R81 ;  /* 0x000000ffff6c7224 */ /* 0x000fe400078e0051 */
[----:B------:R-:W-:Y:S02]  /*139420*/  IMAD R111, R44, 0x1ae3a46, R84 ;  /* 0x01ae3a462c6f7824 */ /* 0x000fe400078e0254 */
[----:B------:R-:W-:-:S04]  /*139430*/  IMAD.WIDE.U32.X R80, R79, 0x1ae3a46, R108, P4 ;  /* 0x01ae3a464f507825 */ /* 0x000fc800020e046c */
        /* <DEDUP_REMOVED lines=10> */
[----:B------:R-:W-:Y:S02]  /*1394e0*/  IMAD.X R109, RZ, RZ, RZ, P5 ;  /* 0x000000ffff6d7224 */ /* 0x000fe400028e06ff */
[----:B------:R-:W-:Y:S01]  /*1394f0*/  IMAD.WIDE.U32 R160, R58, 0xf5138f, RZ ;  /* 0x00f5138f3aa07825 */ /* 0x000fe200078e00ff */
[----:B------:R-:W-:-:S03]  /*139500*/  IADD3.X RZ, P0, PT, R45, R108, RZ, P0, !PT ;  /* 0x0000006c2dff7210 */ /* 0x000fc6000071e4ff */
[----:B------:R-:W-:-:S04]  /*139510*/  IMAD.MOV.U32 R108, RZ, RZ, R71 ;  /* 0x000000ffff6c7224 */ /* 0x000fc800078e0047 */
[----:B------:R-:W-:-:S03]  /*139520*/  IMAD.WIDE.U32.X R108, R59, -0x7af74000, R108, P4 ;  /* 0x8508c0003b6c7825 */ /* 0x000fc600020e046c */
[----:B------:R-:W-:-:S04]  /*139530*/  IADD3.X R45, P0, PT, RZ, R108, RZ, P0, !PT ;  /* 0x0000006cff2d7210 */ /* 0x000fc8000071e4ff */
[----:B------:R-:W-:-:S04]  /*139540*/  IADD3.X R71, P0, PT, RZ, R109, RZ, P0, !PT ;  /* 0x0000006dff477210 */ /* 0x000fc8000071e4ff */
[----:B------:R-:W-:Y:S01]  /*139550*/  IADD3.X R70, P0, PT, R45, R106, RZ, P0, !PT ;  /* 0x0000006a2d467210 */ /* 0x000fe2000071e4ff */
[----:B------:R-:W-:-:S03]  /*139560*/  IMAD.WIDE.U32 R106, R59, 0x30000000, RZ ;  /* 0x300000003b6a7825 */ /* 0x000fc600078e00ff */
[----:B------:R-:W-:Y:S01]  /*139570*/  IADD3.X R71, P0, PT, R71, R56, RZ, P0, !PT ;  /* 0x0000003847477210 */ /* 0x000fe2000071e4ff */
[C-C-:B------:R-:W-:Y:S02]  /*139580*/  IMAD R45, R58.reuse, 0x170b5d44, R106.reuse ;  /* 0x170b5d443a2d7824 */ /* 0x140fe400078e026a */
        /* <DEDUP_REMOVED lines=10> */
[----:B------:R-:W-:Y:S01]  /*139630*/  IMAD.WIDE.U32 R156, R58, -0x45f6b800, RZ ;  /* 0xba0948003a9c7825 */ /* 0x000fe200078e00ff */
[----:B------:R-:W-:-:S03]  /*139640*/  IADD3.X R85, P4, PT, R85, R108, RZ, P4, !PT ;  /* 0x0000006c55557210 */ /* 0x000fc6000279e4ff */
        /* <DEDUP_REMOVED lines=8> */
[----:B------:R-:W-:-:S03]  /*1396d0*/  IADD3.X R85, P0, PT, RZ, RZ, RZ, P0, !PT ;  /* 0x000000ffff557210 */ /* 0x000fc6000071e4ff */
[----:B------:R-:W-:Y:S01]  /*1396e0*/  IMAD.X R107, RZ, RZ, RZ, P4 ;  /* 0x000000ffff6b7224 */ /* 0x000fe200020e06ff */
[-C--:B------:R-:W-:Y:S01]  /*1396f0*/  IADD3 RZ, P5, PT, R98, R157.reuse, RZ ;  /* 0x0000009d62ff7210 */ /* 0x080fe20007fbe0ff */
[----:B------:R-:W-:Y:S01]  /*139700*/  IMAD.MOV.U32 R106, RZ, RZ, R99 ;  /* 0x000000ffff6a7224 */ /* 0x000fe200078e0063 */
[----:B------:R-:W-:Y:S01]  /*139710*/  IADD3 RZ, P4, PT, R108, R156, RZ ;  /* 0x0000009c6cff7210 */ /* 0x000fe20007f9e0ff */
[----:B------:R-:W-:Y:S01]  /*139720*/  IMAD.X R79, RZ, RZ, RZ, P0 ;  /* 0x000000ffff4f7224 */ /* 0x000fe200000e06ff */
[----:B------:R-:W-:Y:S01]  /*139730*/  IADD3 R157, PT, PT, R43, R157, RZ ;  /* 0x0000009d2b9d7210 */ /* 0x000fe20007ffe0ff */
[----:B------:R-:W-:-:S03]  /*139740*/  IMAD.WIDE.U32.X R106, R59, 0x1ef3622f, R106, P5 ;  /* 0x1ef3622f3b6a7825 */ /* 0x000fc600028e046a */
[----:B------:R-:W-:Y:S01]  /*139750*/  IADD3.X RZ, P4, PT, R109, R157, RZ, P4, !PT ;  /* 0x0000009d6dff7210 */ /* 0x000fe2000279e4ff */
[----:B------:R-:W-:Y:S02]  /*139760*/  IMAD.IADD R45, R71, 0x1, R45 ;  /* 0x00000001472d7824 */ /* 0x000fe400078e022d */
[----:B------:R-:W-:Y:S01]  /*139770*/  IMAD.WIDE.U32 R156, R59, 0xf5138f, RZ ;  /* 0x00f5138f3b9c7825 */ /* 0x000fe200078e00ff */
[----:B------:R-:W-:-:S03]  /*139780*/  IADD3.X R85, P4, PT, R85, R106, RZ, P4, !PT ;  /* 0x0000006a55557210 */ /* 0x000fc6000279e4ff */
[----:B------:R-:W-:Y:S01]  /*139790*/  IMAD R71, R70, -0x7af74001, -R45 ;  /* 0x8508bfff46477824 */ /* 0x000fe200078e0a2d */
[----:B------:R-:W-:Y:S01]  /*1397a0*/  IADD3.X R79, P5, PT, R79, R107, RZ, P4, !PT ;  /* 0x0000006b4f4f7210 */ /* 0x000fe200027be4ff */
[----:B------:R-:W-:-:S03]  /*1397b0*/  IMAD.WIDE.U32 R108, R58, -0x45f6b800, R108 ;  /* 0xba0948003a6c7825 */ /* 0x000fc600078e006c */
[----:B------:R-:W-:Y:S01]  /*1397c0*/  IADD3.X R106, P5, PT, R85, R50, RZ, P5, !PT ;  /* 0x00000032556a7210 */ /* 0x000fe20002fbe4ff */
[----:B------:R-:W-:-:S03]  /*1397d0*/  IMAD.WIDE.U32 R50, R70, -0x1, RZ ;  /* 0xffffffff46327825 */ /* 0x000fc600078e00ff */
[----:B------:R-:W-:Y:S01]  /*1397e0*/  IADD3.X R107, P5, PT, R79, R104, RZ, P5, !PT ;  /* 0x000000684f6b7210 */ /* 0x000fe20002fbe4ff */
[----:B------:R-:W-:Y:S02]  /*1397f0*/  IMAD.IADD R51, R51, 0x1, R71 ;  /* 0x0000000133337824 */ /* 0x000fe400078e0247 */
[----:B------:R-:W-:Y:S01]  /*139800*/  IMAD.WIDE.U32 R98, R50, 0x1, RZ ;  /* 0x0000000132627825 */ /* 0x000fe200078e00ff */
[----:B------:R-:W-:Y:S02]  /*139810*/  IADD3.X R75, P5, PT, RZ, RZ, RZ, P5, !PT ;  /* 0x000000ffff4b7210 */ /* 0x000fe40002fbe4ff */
[----:B------:R-:W-:Y:S01]  /*139820*/  IADD3 RZ, P0, PT, R70, R98, RZ ;  /* 0x0000006246ff7210 */ /* 0x000fe20007f1e0ff */
[----:B------:R-:W-:-:S04]  /*139830*/  IMAD.WIDE.U32 R70, R51, 0x1, RZ ;  /* 0x0000000133467825 */ /* 0x000fc800078e00ff */
[C-C-:B------:R-:W-:Y:S02]  /*139840*/  IMAD R85, R50.reuse, -0x7af74000, R70.reuse ;  /* 0x8508c00032557824 */ /* 0x140fe400078e0246 */
[----:B------:R-:W-:-:S04]  /*139850*/  IMAD.WIDE.U32 R70, P4, R50, -0x7af74000, R70 ;  /* 0x8508c00032467825 */ /* 0x000fc80007880046 */
[C---:B------:R-:W-:Y:S02]  /*139860*/  IMAD.IADD R56, R99.reuse, 0x1, R85 ;  /* 0x0000000163387824 */ /* 0x040fe400078e0255 */
[----:B------:R-:W-:Y:S01]  /*139870*/  IMAD.X R85, RZ, RZ, RZ, P4 ;  /* 0x000000ffff557224 */ /* 0x000fe200020e06ff */
[----:B------:R-:W-:Y:S01]  /*139880*/  IADD3 RZ, P4, PT, R99, R70, RZ ;  /* 0x0000004663ff7210 */ /* 0x000fe20007f9e0ff */
[----:B------:R-:W-:Y:S01]  /*139890*/  IMAD.MOV.U32 R84, RZ, RZ, R71 ;  /* 0x000000ffff547224 */ /* 0x000fe200078e0047 */
[----:B------:R-:W-:Y:S01]  /*1398a0*/  IADD3.X RZ, P0, PT, R45, R56, RZ, P0, !PT ;  /* 0x000000382dff7210 */ /* 0x000fe2000071e4ff */
[----:B------:R-:W-:-:S04]  /*1398b0*/  IMAD.WIDE.U32 R98, P6, R58, 0x1a22d9f3, R156 ;  /* 0x1a22d9f33a627825 */ /* 0x000fc800078c009c */
[----:B------:R-:W-:-:S04]  /*1398c0*/  IMAD.WIDE.U32.X R84, R51, -0x7af74000, R84, P4 ;  /* 0x8508c00033547825 */ /* 0x000fc800020e0454 */
[----:B------:R-:W-:Y:S01]  /*1398d0*/  IMAD.X R157, RZ, RZ, RZ, P6 ;  /* 0x000000ffff9d7224 */ /* 0x000fe200030e06ff */
[----:B------:R-:W-:Y:S01]  /*1398e0*/  IADD3.X R71, P0, PT, RZ, R84, RZ, P0, !PT ;  /* 0x00000054ff477210 */ /* 0x000fe2000071e4ff */
[----:B------:R-:W-:Y:S01]  /*1398f0*/  IMAD R70, R58, 0x1a22d9f3, R156 ;  /* 0x1a22d9f33a467824 */ /* 0x000fe200078e029c */
[----:B------:R-:W-:Y:S01]  /*139900*/  IADD3 RZ, P6, PT, R98, R161, RZ ;  /* 0x000000a162ff7210 */ /* 0x000fe20007fde0ff */
[----:B------:R-:W-:Y:S01]  /*139910*/  IMAD.MOV.U32 R156, RZ, RZ, R99 ;  /* 0x000000ffff9c7224 */ /* 0x000fe200078e0063 */
[----:B------:R-:W-:Y:S01]  /*139920*/  IADD3.X R45, P4, PT, RZ, R85, RZ, P0, !PT ;  /* 0x00000055ff2d7210 */ /* 0x000fe2000079e4ff */
[----:B------:R-:W-:-:S03]  /*139930*/  IMAD.WIDE.U32 R98, R51, 0x30000000, RZ ;  /* 0x3000000033627825 */ /* 0x000fc600078e00ff */
[----:B------:R-:W-:Y:S01]  /*139940*/  IADD3.X R84, P4, PT, R71, R108, RZ, P4, !PT ;  /* 0x0000006c47547210 */ /* 0x000fe2000279e4ff */
[----:B------:R-:W-:Y:S02]  /*139950*/  IMAD.IADD R56, R109, 0x1, R43 ;  /* 0x000000016d387824 */ /* 0x000fe400078e022b */
[----:B------:R-:W-:Y:S01]  /*139960*/  IMAD.WIDE.U32 R108, P0, R50, 0x170b5d44, R98 ;  /* 0x170b5d44326c7825 */ /* 0x000fe20007800062 */
[----:B------:R-:W-:Y:S02]  /*139970*/  IADD3.X R99, P3, PT, RZ, RZ, RZ, P3, !PT ;  /* 0x000000ffff637210 */ /* 0x000fe40001f7e4ff */
[----:B------:R-:W-:Y:S01]  /*139980*/  IADD3.X R85, P4, PT, R45, R56, RZ, P4, !PT ;  /* 0x000000382d557210 */ /* 0x000fe2000279e4ff */
[----:B------:R-:W-:Y:S01]  /*139990*/  IMAD.X R165, RZ, RZ, RZ, P0 ;  /* 0x000000ffffa57224 */ /* 0x000fe200000e06ff */
[----:B------:R-:W-:Y:S01]  /*1399a0*/  IADD3 RZ, P0, PT, R106, R160, RZ ;  /* 0x000000a06aff7210 */ /* 0x000fe20007f1e0ff */
[----:B------:R-:W-:Y:S01]  /*1399b0*/  IMAD.IADD R43, R70, 0x1, R161 ;  /* 0x00000001462b7824 */ /* 0x000fe200078e02a1 */
[----:B------:R-:W-:Y:S01]  /*1399c0*/  MOV R164, R109 ;  /* 0x0000006d00a47202 */ /* 0x000fe20000000f00 */
[----:B------:R-:W-:Y:S01]  /*1399d0*/  IMAD.WIDE.U32 R160, R50, 0x30000000, RZ ;  /* 0x3000000032a07825 */ /* 0x000fe200078e00ff */
[----:B------:R-:W-:-:S02]  /*1399e0*/  IADD3.X R79, P4, PT, RZ, RZ, RZ, P4, !PT ;  /* 0x000000ffff4f7210 */ /* 0x000fc4000279e4ff */
[----:B------:R-:W-:Y:S01]  /*1399f0*/  IADD3.X RZ, P0, PT, R107, R43, RZ, P0, !PT ;  /* 0x0000002b6bff7210 */ /* 0x000fe2000071e4ff */
[----:B------:R-:W-:Y:S01]  /*139a00*/  IMAD.WIDE.U32.X R156, R59, 0x1a22d9f3, R156, P6 ;  /* 0x1a22d9f33b9c7825 */ /* 0x000fe200030e049c */
[----:B------:R-:W-:-:S03]  /*139a10*/  IADD3 RZ, P6, PT, R108, R161, RZ ;  /* 0x000000a16cff7210 */ /* 0x000fc60007fde0ff */
[----:B------:R-:W-:Y:S01]  /*139a20*/  IMAD.IADD R43, R111, 0x1, R83 ;  /* 0x000000016f2b7824 */ /* 0x000fe200078e0253 */
[----:B------:R-:W-:Y:S01]  /*139a30*/  IADD3.X R75, P0, PT, R75, R156, RZ, P0, !PT ;  /* 0x0000009c4b4b7210 */ /* 0x000fe2000071e4ff */
[----:B------:R-:W-:Y:S01]  /*139a40*/  IMAD.WIDE.U32.X R164, R51, 0x170b5d44, R164, P6 ;  /* 0x170b5d4433a47825 */ /* 0x000fe200030e04a4 */
[----:B------:R-:W-:-:S03]  /*139a50*/  IADD3 RZ, P6, PT, R154, R82, RZ ;  /* 0x000000529aff7210 */ /* 0x000fc60007fde0ff */
[----:B------:R-:W-:Y:S01]  /*139a60*/  IMAD R98, R50, 0x170b5d44, R98 ;  /* 0x170b5d4432627824 */ /* 0x000fe200078e0262 */
[----:B------:R-:W-:Y:S01]  /*139a70*/  IADD3.X RZ, P6, PT, R155, R43, RZ, P6, !PT ;  /* 0x0000002b9bff7210 */ /* 0x000fe200037de4ff */
[----:B------:R-:W-:Y:S01]  /*139a80*/  IMAD.X R83, RZ, RZ, RZ, P4 ;  /* 0x000000ffff537224 */ /* 0x000fe200020e06ff */
[----:B------:R-:W-:Y:S01]  /*139a90*/  IADD3.X R43, P1, PT, RZ, RZ, RZ, P1, !PT ;  /* 0x000000ffff2b7210 */ /* 0x000fe20000f3e4ff */
[----:B------:R-:W-:Y:S01]  /*139aa0*/  IMAD.IADD R161, R98, 0x1, R161 ;  /* 0x0000000162a17824 */ /* 0x000fe200078e02a1 */
[----:B------:R-:W-:Y:S01]  /*139ab0*/  IADD3 RZ, P4, PT, R84, R160, RZ ;  /* 0x000000a054ff7210 */ /* 0x000fe20007f9e0ff */
[----:B------:R-:W-:Y:S01]  /*139ac0*/  IMAD.X R71, RZ, RZ, RZ, P5 ;  /* 0x000000ffff477224 */ /* 0x000fe200028e06ff */
[----:B------:R-:W-:Y:S01]  /*139ad0*/  IADD3.X R56, P6, PT, R43, R80, RZ, P6, !PT ;  /* 0x000000502b387210 */ /* 0x000fe200037de4ff */
[----:B------:R-:W-:Y:S01]  /*139ae0*/  IMAD.X R43, RZ, RZ, RZ, P1 ;  /* 0x000000ffff2b7224 */ /* 0x000fe200008e06ff */
[----:B------:R-:W-:Y:S01]  /*139af0*/  IADD3.X RZ, P4, PT, R85, R161, RZ, P4, !PT ;  /* 0x000000a155ff7210 */ /* 0x000fe2000279e4ff */
[----:B------:R-:W-:Y:S01]  /*139b00*/  IMAD.WIDE.U32 R106, R58, 0xf5138f, R106 ;  /* 0x00f5138f3a6a7825 */ /* 0x000fe200078e006a */
[----:B------:R-:W-:-:S02]  /*139b10*/  IADD3.X R156, P0, PT, R71, R157, RZ, P0, !PT ;  /* 0x0000009d479c7210 */ /* 0x000fc4000071e4ff */
[----:B------:R-:W-:Y:S01]  /*139b20*/  IADD3.X R102, P1, PT, R43, R81, RZ, P6, !PT ;  /* 0x000000512b667210 */ /* 0x000fe2000373e4ff */
[----:B------:R-:W-:Y:S01]  /*139b30*/  IMAD.IADD R43, R107, 0x1, R70 ;  /* 0x000000016b2b7824 */ /* 0x000fe200078e0246 */
[----:B------:R-:W-:Y:S01]  /*139b40*/  IADD3.X R79, P4, PT, R79, R164, RZ, P4, !PT ;  /* 0x000000a44f4f7210 */ /* 0x000fe2000279e4ff */
[----:B------:R-:W-:Y:S01]  /*139b50*/  IMAD.WIDE.U32 R44, R44, 0x17c510ea, R154 ;  /* 0x17c510ea2c2c7825 */ /* 0x000fe200078e009a */
[----:B------:R-:W-:Y:S02]  /*139b60*/  IADD3.X R99, P1, PT, R56, R99, RZ, P1, !PT ;  /* 0x0000006338637210 */ /* 0x000fe40000f3e4ff */
[----:B------:R-:W-:Y:S01]  /*139b70*/  IADD3.X R164, P4, PT, R83, R165, RZ, P4, !PT ;  /* 0x000000a553a47210 */ /* 0x000fe2000279e4ff */
[----:B------:R-:W-:Y:S01]  /*139b80*/  IMAD.WIDE.U32 R70, R59, 0x6ca1493b, RZ ;  /* 0x6ca1493b3b467825 */ /* 0x000fe200078e00ff */
[----:B------:R-:W-:Y:S02]  /*139b90*/  IADD3.X R80, P0, PT, R75, R44, RZ, P0, !PT ;  /* 0x0000002c4b507210 */ /* 0x000fe4000071e4ff */
[----:B------:R-:W-:Y:S01]  /*139ba0*/  IADD3.X R44, P4, PT, R79, R106, RZ, P4, !PT ;  /* 0x0000006a4f2c7210 */ /* 0x000fe2000279e4ff */
[----:B------:R-:W-:-:S02]  /*139bb0*/  IMAD.X R81, RZ, RZ, RZ, P3 ;  /* 0x000000ffff517224 */ /* 0x000fc400018e06ff */
[----:B------:R-:W-:Y:S02]  /*139bc0*/  IMAD.IADD R111, R45, 0x1, R111 ;  /* 0x000000012d6f7824 */ /* 0x000fe400078e026f */
[--C-:B------:R-:W-:Y:S01]  /*139bd0*/  IMAD R112, R58, -0x39c4fa40, R70.reuse ;  /* 0xc63b05c03a707824 */ /* 0x100fe200078e0246 */
[----:B------:R-:W-:Y:S01]  /*139be0*/  IADD3.X R102, P1, PT, R102, R81, RZ, P1, !PT ;  /* 0x0000005166667210 */ /* 0x000fe20000f3e4ff */
[----:B------:R-:W-:Y:S01]  /*139bf0*/  IMAD.WIDE.U32 R70, P5, R58, -0x39c4fa40, R70 ;  /* 0xc63b05c03a467825 */ /* 0x000fe200078a0046 */
[----:B------:R-:W-:-:S03]  /*139c00*/  IADD3.X R81, P0, PT, R156, R111, RZ, P0, !PT ;  /* 0x0000006f9c517210 */ /* 0x000fc6000071e4ff */
[----:B------:R-:W-:Y:S01]  /*139c10*/  IMAD.WIDE.U32 R82, R58, 0x6ca1493b, RZ ;  /* 0x6ca1493b3a527825 */ /* 0x000fe200078e00ff */
[----:B------:R-:W-:-:S03]  /*139c20*/  IADD3.X R109, P0, PT, RZ, RZ, RZ, P0, !PT ;  /* 0x000000ffff6d7210 */ /* 0x000fc6000071e4ff */
[----:B------:R-:W-:Y:S01]  /*139c30*/  IMAD.IADD R79, R77, 0x1, R74 ;  /* 0x000000014d4f7824 */ /* 0x000fe200078e024a */
[----:B------:R-:W-:Y:S01]  /*139c40*/  IADD3 RZ, P3, PT, R70, R83, RZ ;  /* 0x0000005346ff7210 */ /* 0x000fe20007f7e0ff */
[----:B------:R-:W-:Y:S01]  /*139c50*/  IMAD.X R75, RZ, RZ, RZ, P5 ;  /* 0x000000ffff4b7224 */ /* 0x000fe200028e06ff */
[----:B------:R-:W-:Y:S01]  /*139c60*/  IADD3 RZ, P5, PT, R80, R82, RZ ;  /* 0x0000005250ff7210 */ /* 0x000fe20007fbe0ff */
[----:B------:R-:W-:Y:S02]  /*139c70*/  IMAD.MOV.U32 R74, RZ, RZ, R71 ;  /* 0x000000ffff4a7224 */ /* 0x000fe400078e0047 */
[----:B------:R-:W-:-:S04]  /*139c80*/  IMAD.WIDE.U32 R70, R51, -0x45f6b800, RZ ;  /* 0xba09480033467825 */ /* 0x000fc800078e00ff */
[----:B------:R-:W-:Y:S01]  /*139c90*/  IMAD.WIDE.U32.X R74, R59, -0x39c4fa40, R74, P3 ;  /* 0xc63b05c03b4a7825 */ /* 0x000fe200018e044a */
[----:B------:R-:W-:-:S03]  /*139ca0*/  IADD3.X R108, P3, PT, R99, R76, RZ, P1, !PT ;  /* 0x0000004c636c7210 */ /* 0x000fc60000f7e4ff */
[--C-:B------:R-:W-:Y:S01]  /*139cb0*/  IMAD R56, R50, 0x1ef3622f, R70.reuse ;  /* 0x1ef3622f32387824 */ /* 0x100fe200078e0246 */
[----:B------:R-:W-:Y:S01]  /*139cc0*/  IADD3.X R114, P3, PT, R102, R79, RZ, P3, !PT ;  /* 0x0000004f66727210 */ /* 0x000fe20001f7e4ff */
[----:B------:R-:W-:Y:S01]  /*139cd0*/  IMAD.X R99, RZ, RZ, RZ, P0 ;  /* 0x000000ffff637224 */ /* 0x000fe200000e06ff */
[----:B------:R-:W-:Y:S01]  /*139ce0*/  IADD3.X R102, P1, PT, RZ, RZ, RZ, P1, !PT ;  /* 0x000000ffff667210 */ /* 0x000fe20000f3e4ff */
[----:B------:R-:W-:-:S03]  /*139cf0*/  IMAD.WIDE.U32 R70, P0, R50, 0x1ef3622f, R70 ;  /* 0x1ef3622f32467825 */ /* 0x000fc60007800046 */
[----:B------:R-:W-:Y:S01]  /*139d00*/  IADD3.X R102, P3, PT, RZ, R102, RZ, P3, !PT ;  /* 0x00000066ff667210 */ /* 0x000fe20001f7e4ff */
[----:B------:R-:W-:-:S03]  /*139d10*/  IMAD.WIDE.U32 R76, R50, -0x45f6b800, RZ ;  /* 0xba094800324c7825 */ /* 0x000fc600078e00ff */
[----:B------:R-:W-:Y:S01]  /*139d20*/  IADD3.X R104, PT, PT, RZ, RZ, RZ, P3, P1 ;  /* 0x000000ffff687210 */ /* 0x000fe20001fe24ff */
[----:B------:R-:W-:Y:S01]  /*139d30*/  IMAD.IADD R45, R112, 0x1, R83 ;  /* 0x00000001702d7824 */ /* 0x000fe200078e0253 */
[----:B------:R-:W-:Y:S01]  /*139d40*/  IADD3.X R83, PT, PT, RZ, RZ, RZ, P0, !PT ;  /* 0x000000ffff537210 */ /* 0x000fe200007fe4ff */
[----:B------:R-:W-:Y:S01]  /*139d50*/  IMAD.MOV.U32 R82, RZ, RZ, R71 ;  /* 0x000000ffff527224 */ /* 0x000fe200078e0047 */
[----:B------:R-:W-:Y:S01]  /*139d60*/  IADD3 RZ, P0, PT, R70, R77, RZ ;  /* 0x0000004d46ff7210 */ /* 0x000fe20007f1e0ff */
[----:B------:R-:W-:Y:S01]  /*139d70*/  IMAD.IADD R77, R56, 0x1, R77 ;  /* 0x00000001384d7824 */ /* 0x000fe200078e024d */
[----:B------:R-:W-:Y:S01]  /*139d80*/  IADD3.X RZ, P6, PT, R81, R45, RZ, P5, !PT ;  /* 0x0000002d51ff7210 */ /* 0x000fe20002fde4ff */
[----:B------:R-:W-:Y:S01]  /*139d90*/  IMAD.WIDE.U32 R84, R50, 0x30000000, R84 ;  /* 0x3000000032547825 */ /* 0x000fe200078e0054 */
[----:B------:R-:W-:-:S03]  /*139da0*/  IADD3 RZ, P5, PT, R44, R76, RZ ;  /* 0x0000004c2cff7210 */ /* 0x000fc60007fbe0ff */
[----:B------:R-:W-:Y:S01]  /*139db0*/  IMAD.WIDE.U32.X R70, R51, 0x1ef3622f, R82, P0 ;  /* 0x1ef3622f33467825 */ /* 0x000fe200000e0452 */
[----:B------:R-:W-:Y:S02]  /*139dc0*/  IADD3.X R45, P0, PT, R164, R43, RZ, P4, !PT ;  /* 0x0000002ba42d7210 */ /* 0x000fe4000271e4ff */
[----:B------:R-:W-:Y:S01]  /*139dd0*/  IADD3.X R109, P4, PT, R109, R74, RZ, P6, !PT ;  /* 0x0000004a6d6d7210 */ /* 0x000fe2000379e4ff */
[C---:B------:R-:W-:Y:S01]  /*139de0*/  IMAD.WIDE.U32 R80, R58.reuse, 0x6ca1493b, R80 ;  /* 0x6ca1493b3a507825 */ /* 0x040fe200078e0050 */
[----:B------:R-:W-:Y:S02]  /*139df0*/  IADD3.X RZ, P5, PT, R45, R77, RZ, P5, !PT ;  /* 0x0000004d2dff7210 */ /* 0x000fe40002fbe4ff */
[----:B------:R-:W-:Y:S01]  /*139e00*/  IADD3.X R43, P0, PT, RZ, RZ, RZ, P0, !PT ;  /* 0x000000ffff2b7210 */ /* 0x000fe2000071e4ff */
        /* <DEDUP_REMOVED lines=11> */
[----:B------:R-:W-:Y:S01]  /*139ec0*/  IADD3 RZ, P5, PT, R70, R75, RZ ;  /* 0x0000004b46ff7210 */ /* 0x000fe20007fbe0ff */
[----:B------:R-:W-:Y:S02]  /*139ed0*/  IMAD.MOV.U32 R82, RZ, RZ, R71 ;  /* 0x000000ffff527224 */ /* 0x000fe400078e0047 */
[----:B------:R-:W-:Y:S02]  /*139ee0*/  IMAD R111, R58, 0x1ae3a46, R76 ;  /* 0x01ae3a463a6f7824 */ /* 0x000fe400078e024c */
[----:B------:R-:W-:Y:S01]  /*139ef0*/  IMAD.WIDE.U32.X R70, R59, 0x1ae3a46, R82, P5 ;  /* 0x01ae3a463b467825 */ /* 0x000fe200028e0452 */
[----:B------:R-:W-:-:S02]  /*139f00*/  IADD3 RZ, P5, PT, R42, R150, RZ ;  /* 0x000000962aff7210 */ /* 0x000fc40007fbe0ff */
[----:B------:R-:W-:Y:S01]  /*139f10*/  IADD3 R75, PT, PT, R111, R75, RZ ;  /* 0x0000004b6f4b7210 */ /* 0x000fe20007ffe0ff */
[----:B------:R-:W-:-:S04]  /*139f20*/  IMAD.WIDE.U32 R82, R84, -0x1, RZ ;  /* 0xffffffff54527825 */ /* 0x000fc800078e00ff */
[----:B------:R-:W-:Y:S02]  /*139f30*/  IMAD.IADD R107, R85, 0x1, R98 ;  /* 0x00000001556b7824 */ /* 0x000fe400078e0262 */
[----:B------:R-:W-:-:S04]  /*139f40*/  IMAD.WIDE.U32 R76, R51, 0xf5138f, RZ ;  /* 0x00f5138f334c7825 */ /* 0x000fc800078e00ff */
[----:B------:R-:W-:Y:S02]  /*139f50*/  IMAD.IADD R112, R81, 0x1, R112 ;  /* 0x0000000151707824 */ /* 0x000fe400078e0270 */
[----:B------:R-:W-:-:S04]  /*139f60*/  IMAD.WIDE.U32 R80, R82, 0x1, RZ ;  /* 0x0000000152507825 */ /* 0x000fc800078e00ff */
[C---:B------:R-:W-:Y:S01]  /*139f70*/  IMAD R85, R84.reuse, -0x7af74001, -R107 ;  /* 0x8508bfff54557824 */ /* 0x040fe200078e0a6b */
[----:B------:R-:W-:Y:S01]  /*139f80*/  IADD3 RZ, P0, PT, R84, R80, RZ ;  /* 0x0000005054ff7210 */ /* 0x000fe20007f1e0ff */
[C-C-:B------:R-:W-:Y:S02]  /*139f90*/  IMAD R79, R50.reuse, 0x1a22d9f3, R76.reuse ;  /* 0x1a22d9f3324f7824 */ /* 0x140fe400078e024c */
[----:B------:R-:W-:-:S04]  /*139fa0*/  IMAD.WIDE.U32 R76, P1, R50, 0x1a22d9f3, R76 ;  /* 0x1a22d9f3324c7825 */ /* 0x000fc8000782004c */
[----:B------:R-:W-:-:S04]  /*139fb0*/  IMAD.WIDE.U32 R98, R50, 0xf5138f, RZ ;  /* 0x00f5138f32627825 */ /* 0x000fc800078e00ff */
[----:B------:R-:W-:Y:S01]  /*139fc0*/  IMAD.IADD R80, R83, 0x1, R85 ;  /* 0x0000000153507824 */ /* 0x000fe200078e0255 */
[----:B------:R-:W-:Y:S01]  /*139fd0*/  IADD3.X R83, P3, PT, RZ, RZ, RZ, P3, !PT ;  /* 0x000000ffff537210 */ /* 0x000fe20001f7e4ff */
[----:B------:R-:W-:Y:S01]  /*139fe0*/  IMAD.X R85, RZ, RZ, RZ, P1 ;  /* 0x000000ffff557224 */ /* 0x000fe200008e06ff */
[----:B------:R-:W-:Y:S01]  /*139ff0*/  IADD3 RZ, P1, PT, R76, R99, RZ ;  /* 0x000000634cff7210 */ /* 0x000fe20007f3e0ff */
[----:B------:R-:W-:Y:S02]  /*13a000*/  IMAD.MOV.U32 R84, RZ, RZ, R77 ;  /* 0x000000ffff547224 */ /* 0x000fe400078e004d */
[----:B------:R-:W-:-:S04]  /*13a010*/  IMAD.WIDE.U32 R76, R80, 0x1, RZ ;  /* 0x00000001504c7825 */ /* 0x000fc800078e00ff */
[C-C-:B------:R-:W-:Y:S02]  /*13a020*/  IMAD R149, R82.reuse, -0x7af74000, R76.reuse ;  /* 0x8508c00052957824 */ /* 0x140fe400078e024c */
[----:B------:R-:W-:Y:S02]  /*13a030*/  IMAD.X R59, RZ, RZ, RZ, P3 ;  /* 0x000000ffff3b7224 */ /* 0x000fe400018e06ff */
[----:B------:R-:W-:-:S04]  /*13a040*/  IMAD.WIDE.U32 R76, P3, R82, -0x7af74000, R76 ;  /* 0x8508c000524c7825 */ /* 0x000fc8000786004c */
[C---:B------:R-:W-:Y:S01]  /*13a050*/  IMAD.IADD R114, R81.reuse, 0x1, R149 ;  /* 0x0000000151727824 */ /* 0x040fe200078e0295 */
[----:B------:R-:W-:Y:S01]  /*13a060*/  IADD3 RZ, P4, PT, R81, R76, RZ ;  /* 0x0000004c51ff7210 */ /* 0x000fe20007f9e0ff */
[----:B------:R-:W-:Y:S01]  /*13a070*/  IMAD.X R151, RZ, RZ, RZ, P3 ;  /* 0x000000ffff977224 */ /* 0x000fe200018e06ff */
[----:B------:R-:W-:Y:S01]  /*13a080*/  IADD3 RZ, P3, PT, R108, R74, RZ ;  /* 0x0000004a6cff7210 */ /* 0x000fe20007f7e0ff */
[----:B------:R-:W-:Y:S01]  /*13a090*/  IMAD.WIDE.U32.X R84, R51, 0x1a22d9f3, R84, P1 ;  /* 0x1a22d9f333547825 */ /* 0x000fe200008e0454 */
[----:B------:R-:W-:Y:S02]  /*13a0a0*/  IADD3.X RZ, P1, PT, R107, R114, RZ, P0, !PT ;  /* 0x000000726bff7210 */ /* 0x000fe4000073e4ff */
[----:B------:R-:W-:Y:S01]  /*13a0b0*/  IADD3 RZ, P0, PT, R106, R98, RZ ;  /* 0x000000626aff7210 */ /* 0x000fe20007f1e0ff */
[----:B------:R-:W-:Y:S01]  /*13a0c0*/  IMAD.MOV.U32 R150, RZ, RZ, R77 ;  /* 0x000000ffff967224 */ /* 0x000fe200078e004d */
[----:B------:R-:W-:Y:S01]  /*13a0d0*/  IADD3.X R107, P6, PT, R43, R112, RZ, P6, !PT ;  /* 0x000000702b6b7210 */ /* 0x000fe200037de4ff */
[----:B------:R-:W-:Y:S01]  /*13a0e0*/  IMAD.IADD R99, R79, 0x1, R99 ;  /* 0x000000014f637824 */ /* 0x000fe200078e0263 */
[----:B------:R-:W-:Y:S01]  /*13a0f0*/  IADD3.X RZ, P3, PT, R109, R75, RZ, P3, !PT ;  /* 0x0000004b6dff7210 */ /* 0x000fe20001f7e4ff */
[----:B------:R-:W-:Y:S01]  /*13a100*/  IMAD.WIDE.U32.X R150, R80, -0x7af74000, R150, P4 ;  /* 0x8508c00050967825 */ /* 0x000fe200020e0496 */
[----:B------:R-:W-:-:S02]  /*13a110*/  IADD3.X R43, P2, PT, R53, R88, RZ, P2, !PT ;  /* 0x00000058352b7210 */ /* 0x000fc4000175e4ff */
[----:B------:R-:W-:Y:S01]  /*13a120*/  IADD3.X RZ, P4, PT, R107, R99, RZ, P0, !PT ;  /* 0x000000636bff7210 */ /* 0x000fe2000079e4ff */
[----:B------:R-:W-:Y:S01]  /*13a130*/  IMAD.WIDE.U32 R74, R58, 0x17c510ea, R108 ;  /* 0x17c510ea3a4a7825 */ /* 0x000fe200078e006c */
[----:B------:R-:W-:Y:S02]  /*13a140*/  IADD3.X R83, P0, PT, R83, R70, RZ, P3, !PT ;  /* 0x0000004653537210 */ /* 0x000fe40001f1e4ff */
[----:B------:R-:W-:Y:S01]  /*13a150*/  IADD3.X R99, P6, PT, RZ, RZ, RZ, P6, !PT ;  /* 0x000000ffff637210 */ /* 0x000fe200037de4ff */
[----:B------:R-:W-:Y:S01]  /*13a160*/  IMAD.WIDE.U32 R44, R50, -0x45f6b800, R44 ;  /* 0xba094800322c7825 */ /* 0x000fe200078e002c */
[----:B------:R-:W-:Y:S02]  /*13a170*/  IADD3.X R53, P0, PT, R59, R71, RZ, P0, !PT ;  /* 0x000000473b357210 */ /* 0x000fe4000071e4ff */
[----:B------:R-:W-:Y:S01]  /*13a180*/  IADD3.X R71, P1, PT, RZ, R150, RZ, P1, !PT ;  /* 0x00000096ff477210 */ /* 0x000fe20000f3e4ff */
[----:B------:R-:W-:Y:S01]  /*13a190*/  IMAD.WIDE.U32 R58, R51, 0x6ca1493b, RZ ;  /* 0x6ca1493b333a7825 */ /* 0x000fe200078e00ff */
[----:B------:R-:W-:-:S02]  /*13a1a0*/  IADD3.X R99, P4, PT, R99, R84, RZ, P4, !PT ;  /* 0x0000005463637210 */ /* 0x000fc4000279e4ff */
[----:B------:R-:W-:Y:S01]  /*13a1b0*/  IADD3.X R150, P1, PT, RZ, R151, RZ, P1, !PT ;  /* 0x00000097ff967210 */ /* 0x000fe20000f3e4ff */
[----:B------:R-:W-:Y:S01]  /*13a1c0*/  IMAD.X R84, RZ, RZ, RZ, P6 ;  /* 0x000000ffff547224 */ /* 0x000fe200030e06ff */
[----:B------:R-:W-:Y:S01]  /*13a1d0*/  IADD3.X R97, P2, PT, RZ, RZ, RZ, P2, !PT ;  /* 0x000000ffff617210 */ /* 0x000fe2000175e4ff */
[C-C-:B------:R-:W-:Y:S01]  /*13a1e0*/  IMAD R88, R50.reuse, -0x39c4fa40, R58.reuse ;  /* 0xc63b05c032587824 */ /* 0x140fe200078e023a */
[----:B------:R-:W-:Y:S01]  /*13a1f0*/  IADD3.X RZ, P5, PT, R43, R57, RZ, P5, !PT ;  /* 0x000000392bff7210 */ /* 0x000fe20002fbe4ff */
[----:B------:R-:W-:Y:S01]  /*13a200*/  IMAD.WIDE.U32 R58, P6, R50, -0x39c4fa40, R58 ;  /* 0xc63b05c0323a7825 */ /* 0x000fe200078c003a */
[----:B------:R-:W-:Y:S02]  /*13a210*/  IADD3.X R84, P3, PT, R84, R85, RZ, P4, !PT ;  /* 0x0000005554547210 */ /* 0x000fe4000277e4ff */
[----:B------:R-:W-:Y:S01]  /*13a220*/  IADD3.X R44, P4, PT, R71, R44, RZ, P1, !PT ;  /* 0x0000002c472c7210 */ /* 0x000fe20000f9e4ff */
[----:B------:R-:W-:Y:S01]  /*13a230*/  IMAD.WIDE.U32 R70, R50, 0x6ca1493b, RZ ;  /* 0x6ca1493b32467825 */ /* 0x000fe200078e00ff */
[----:B------:R-:W-:-:S02]  /*13a240*/  IADD3.X R74, P1, PT, R99, R74, RZ, P3, !PT ;  /* 0x0000004a634a7210 */ /* 0x000fc40001f3e4ff */
[----:B------:R-:W-:Y:S01]  /*13a250*/  IADD3.X R83, P3, PT, R83, R102, RZ, P0, !PT ;  /* 0x0000006653537210 */ /* 0x000fe2000077e4ff */
[----:B------:R-:W-:Y:S01]  /*13a260*/  IMAD.X R77, RZ, RZ, RZ, P6 ;  /* 0x000000ffff4d7224 */ /* 0x000fe200030e06ff */
[----:B------:R-:W-:Y:S01]  /*13a270*/  IADD3 RZ, P6, PT, R58, R71, RZ ;  /* 0x000000473aff7210 */ /* 0x000fe20007fde0ff */
[----:B------:R-:W-:Y:S01]  /*13a280*/  IMAD.MOV.U32 R76, RZ, RZ, R59 ;  /* 0x000000ffff4c7224 */ /* 0x000fe200078e003b */
[----:B------:R-:W-:Y:S01]  /*13a290*/  IADD3.X R149, P3, PT, R53, R104, RZ, P3, !PT ;  /* 0x0000006835957210 */ /* 0x000fe20001f7e4ff */
[----:B------:R-:W-:-:S04]  /*13a2a0*/  IMAD.WIDE.U32 R58, R80, 0x30000000, RZ ;  /* 0x30000000503a7825 */ /* 0x000fc800078e00ff */
[----:B------:R-:W-:Y:S01]  /*13a2b0*/  IMAD.X R81, RZ, RZ, RZ, P2 ;  /* 0x000000ffff517224 */ /* 0x000fe200010e06ff */
[----:B------:R-:W-:Y:S01]  /*13a2c0*/  IADD3 RZ, P2, PT, R74, R70, RZ ;  /* 0x000000464aff7210 */ /* 0x000fe20007f5e0ff */
[----:B------:R-:W-:Y:S02]  /*13a2d0*/  IMAD.IADD R47, R88, 0x1, R71 ;  /* 0x00000001582f7824 */ /* 0x000fe400078e0247 */
[----:B------:R-:W-:-:S04]  /*13a2e0*/  IMAD.WIDE.U32.X R70, R51, -0x39c4fa40, R76, P6 ;  /* 0xc63b05c033467825 */ /* 0x000fc800030e044c */
[C-C-:B------:R-:W-:Y:S02]  /*13a2f0*/  IMAD R77, R82.reuse, 0x170b5d44, R58.reuse ;  /* 0x170b5d44524d7824 */ /* 0x140fe400078e023a */
[----:B------:R-:W-:-:S04]  /*13a300*/  IMAD.WIDE.U32 R58, P0, R82, 0x170b5d44, R58 ;  /* 0x170b5d44523a7825 */ /* 0x000fc8000780003a */
[----:B------:R-:W-:-:S04]  /*13a310*/  IMAD.WIDE.U32 R108, R82, 0x30000000, RZ ;  /* 0x30000000526c7825 */ /* 0x000fc800078e00ff */
[----:B------:R-:W-:Y:S01]  /*13a320*/  IMAD.IADD R45, R45, 0x1, R56 ;  /* 0x000000012d2d7824 */ /* 0x000fe200078e0238 */
[----:B------:R-:W-:Y:S01]  /*13a330*/  IADD3 RZ, P6, PT, R58, R109, RZ ;  /* 0x0000006d3aff7210 */ /* 0x000fe20007fde0ff */
[----:B------:R-:W-:Y:S02]  /*13a340*/  IMAD.X R99, RZ, RZ, RZ, P0 ;  /* 0x000000ffff637224 */ /* 0x000fe400000e06ff */
[----:B------:R-:W-:Y:S01]  /*13a350*/  IMAD.MOV.U32 R98, RZ, RZ, R59 ;  /* 0x000000ffff627224 */ /* 0x000fe200078e003b */
[----:B------:R-:W-:Y:S01]  /*13a360*/  IADD3.X R45, P0, PT, R150, R45, RZ, P4, !PT ;  /* 0x0000002d962d7210 */ /* 0x000fe2000271e4ff */
[----:B------:R-:W-:Y:S02]  /*13a370*/  IMAD.IADD R111, R75, 0x1, R111 ;  /* 0x000000014b6f7824 */ /* 0x000fe400078e026f */
[----:B------:R-:W-:Y:S01]  /*13a380*/  IMAD.WIDE.U32.X R98, R80, 0x170b5d44, R98, P6 ;  /* 0x170b5d4450627825 */ /* 0x000fe200030e0462 */
[----:B------:R-:W-:Y:S02]  /*13a390*/  IADD3 RZ, P6, PT, R44, R108, RZ ;  /* 0x0000006c2cff7210 */ /* 0x000fe40007fde0ff */
[----:B------:R-:W-:Y:S01]  /*13a3a0*/  IADD3.X R75, P1, PT, R84, R111, RZ, P1, !PT ;  /* 0x0000006f544b7210 */ /* 0x000fe20000f3e4ff */
[----:B------:R-:W-:Y:S01]  /*13a3b0*/  IMAD.IADD R59, R77, 0x1, R109 ;  /* 0x000000014d3b7824 */ /* 0x000fe200078e026d */
[----:B------:R-:W-:Y:S01]  /*13a3c0*/  IADD3.X R109, P4, PT, RZ, RZ, RZ, P0, !PT ;  /* 0x000000ffff6d7210 */ /* 0x000fe2000079e4ff */
[----:B------:R-:W-:-:S03]  /*13a3d0*/  IMAD.WIDE.U32 R84, R51, 0x17c510ea, RZ ;  /* 0x17c510ea33547825 */ /* 0x000fc600078e00ff */
[----:B------:R-:W-:Y:S01]  /*13a3e0*/  IADD3.X RZ, P0, PT, R45, R59, RZ, P6, !PT ;  /* 0x0000003b2dff7210 */ /* 0x000fe2000371e4ff */
[C---:B------:R-:W-:Y:S01]  /*13a3f0*/  IMAD.WIDE.U32 R58, R50.reuse, 0x17c510ea, RZ ;  /* 0x17c510ea323a7825 */ /* 0x040fe200078e00ff */
[----:B------:R-:W-:Y:S02]  /*13a400*/  IADD3.X R53, PT, PT, RZ, RZ, RZ, P4, !PT ;  /* 0x000000ffff357210 */ /* 0x000fe400027fe4ff */
[----:B------:R-:W-:Y:S01]  /*13a410*/  IADD3.X R76, P4, PT, R83, R46, RZ, P3, !PT ;  /* 0x0000002e534c7210 */ /* 0x000fe20001f9e4ff */
[----:B------:R-:W-:Y:S01]  /*13a420*/  IMAD.WIDE.U32 R56, R50, 0xf5138f, R106 ;  /* 0x00f5138f32387825 */ /* 0x000fe200078e006a */
[----:B------:R-:W-:Y:S02]  /*13a430*/  IADD3.X R109, P6, PT, R109, R98, RZ, P0, !PT ;  /* 0x000000626d6d7210 */ /* 0x000fe400007de4ff */
[----:B------:R-:W-:Y:S01]  /*13a440*/  IADD3.X R83, P1, PT, RZ, RZ, RZ, P1, !PT ;  /* 0x000000ffff537210 */ /* 0x000fe20000f3e4ff */
[----:B------:R-:W-:Y:S01]  /*13a450*/  IMAD.WIDE.U32 R42, R113, R103, R42 ;  /* 0x00000067712a7225 */ /* 0x000fe200078e002a */
[----:B------:R-:W-:-:S02]  /*13a460*/  IADD3.X R98, P6, PT, R53, R99, RZ, P6, !PT ;  /* 0x0000006335627210 */ /* 0x000fc400037de4ff */
[----:B------:R-:W-:Y:S01]  /*13a470*/  IADD3.X RZ, P0, PT, R75, R47, RZ, P2, !PT ;  /* 0x0000002f4bff7210 */ /* 0x000fe2000171e4ff */
[----:B------:R-:W-:Y:S01]  /*13a480*/  IMAD.X R99, RZ, RZ, RZ, P1 ;  /* 0x000000ffff637224 */ /* 0x000fe200008e06ff */
[----:B------:R-:W-:Y:S01]  /*13a490*/  IADD3.X R102, P4, PT, R149, R78, RZ, P4, !PT ;  /* 0x0000004e95667210 */ /* 0x000fe2000279e4ff */
[----:B------:R-:W-:Y:S01]  /*13a4a0*/  IMAD.WIDE.U32 R46, P1, R50, 0x1ae3a46, R84 ;  /* 0x01ae3a46322e7825 */ /* 0x000fe20007820054 */
[----:B------:R-:W-:-:S03]  /*13a4b0*/  IADD3.X R56, P6, PT, R109, R56, RZ, P6, !PT ;  /* 0x000000386d387210 */ /* 0x000fc600037de4ff */
[----:B------:R-:W-:Y:S01]  /*13a4c0*/  IMAD.X R85, RZ, RZ, RZ, P1 ;  /* 0x000000ffff557224 */ /* 0x000fe200008e06ff */
[----:B------:R-:W-:Y:S01]  /*13a4d0*/  IADD3 RZ, P1, PT, R46, R59, RZ ;  /* 0x0000003b2eff7210 */ /* 0x000fe20007f3e0ff */
[----:B------:R-:W-:Y:S02]  /*13a4e0*/  IMAD R53, R50, 0x1ae3a46, R84 ;  /* 0x01ae3a4632357824 */ /* 0x000fe400078e0254 */
[----:B------:R-:W-:Y:S02]  /*13a4f0*/  IMAD.MOV.U32 R84, RZ, RZ, R47 ;  /* 0x000000ffff547224 */ /* 0x000fe400078e002f */
[----:B------:R-:W-:Y:S02]  /*13a500*/  IMAD.IADD R152, R43, 0x1, R152 ;  /* 0x000000012b987824 */ /* 0x000fe400078e0298 */
[----:B------:R-:W-:Y:S01]  /*13a510*/  IMAD.WIDE.U32.X R46, R51, 0x1ae3a46, R84, P1 ;  /* 0x01ae3a46332e7825 */ /* 0x000fe200008e0454 */
[----:B------:R-:W-:-:S03]  /*13a520*/  IADD3.X R51, P0, PT, R83, R70, RZ, P0, !PT ;  /* 0x0000004653337210 */ /* 0x000fc6000071e4ff */
[----:B------:R-:W-:Y:S01]  /*13a530*/  IMAD.WIDE.U32 R84, R80, -0x45f6b800, RZ ;  /* 0xba09480050547825 */ /* 0x000fe200078e00ff */
[----:B------:R-:W-:-:S03]  /*13a540*/  IADD3.X R99, P0, PT, R99, R71, RZ, P0, !PT ;  /* 0x0000004763637210 */ /* 0x000fc6000071e4ff */
[C-C-:B------:R-:W-:Y:S01]  /*13a550*/  IMAD R83, R82.reuse, 0x1ef3622f, R84.reuse ;  /* 0x1ef3622f52537824 */ /* 0x140fe200078e0254 */
[----:B------:R-:W-:Y:S01]  /*13a560*/  IADD3.X R78, P2, PT, R51, R76, RZ, P0, !PT ;  /* 0x0000004c334e7210 */ /* 0x000fe2000075e4ff */
[----:B------:R-:W-:Y:S01]  /*13a570*/  IMAD.WIDE.U32 R84, P1, R82, 0x1ef3622f, R84 ;  /* 0x1ef3622f52547825 */ /* 0x000fe20007820054 */
[----:B------:R-:W-:-:S03]  /*13a580*/  IADD3.X R97, P0, PT, R97, R162, RZ, P5, !PT ;  /* 0x000000a261617210 */ /* 0x000fc60002f1e4ff */
[----:B------:R-:W-:Y:S01]  /*13a590*/  IMAD.X R107, RZ, RZ, RZ, P1 ;  /* 0x000000ffff6b7224 */ /* 0x000fe200008e06ff */
[----:B------:R-:W-:Y:S01]  /*13a5a0*/  IADD3.X R162, P0, PT, R81, R163, RZ, P0, !PT ;  /* 0x000000a351a27210 */ /* 0x000fe2000071e4ff */
[----:B------:R-:W-:Y:S01]  /*13a5b0*/  IMAD.IADD R51, R57, 0x1, R79 ;  /* 0x0000000139337824 */ /* 0x000fe200078e024f */
[----:B------:R-:W-:Y:S01]  /*13a5c0*/  IADD3.X R79, P1, PT, R99, R102, RZ, P2, !PT ;  /* 0x00000066634f7210 */ /* 0x000fe2000173e4ff */
[----:B------:R-:W-:-:S03]  /*13a5d0*/  IMAD.WIDE.U32 R70, R82, -0x45f6b800, RZ ;  /* 0xba09480052467825 */ /* 0x000fc600078e00ff */
[----:B------:R-:W-:Y:S01]  /*13a5e0*/  IADD3.X R111, P1, PT, RZ, RZ, RZ, P1, !PT ;  /* 0x000000ffff6f7210 */ /* 0x000fe20000f3e4ff */
[----:B------:R-:W-:Y:S01]  /*13a5f0*/  IMAD.MOV.U32 R106, RZ, RZ, R85 ;  /* 0x000000ffff6a7224 */ /* 0x000fe200078e0055 */
[----:B------:R-:W-:Y:S01]  /*13a600*/  IADD3.X R57, P6, PT, R98, R51, RZ, P6, !PT ;  /* 0x0000003362397210 */ /* 0x000fe200037de4ff */
[----:B------:R-:W-:Y:S01]  /*13a610*/  IMAD.WIDE.U32 R98, R80, 0xf5138f, RZ ;  /* 0x00f5138f50627825 */ /* 0x000fe200078e00ff */
[----:B------:R-:W-:Y:S02]  /*13a620*/  IADD3 RZ, P2, PT, R84, R71, RZ ;  /* 0x0000004754ff7210 */ /* 0x000fe40007f5e0ff */
[----:B------:R-:W-:Y:S01]  /*13a630*/  IADD3.X R109, P6, PT, RZ, RZ, RZ, P6, !PT ;  /* 0x000000ffff6d7210 */ /* 0x000fe200037de4ff */
[----:B------:R-:W-:Y:S02]  /*13a640*/  IMAD.IADD R151, R83, 0x1, R71 ;  /* 0x0000000153977824 */ /* 0x000fe400078e0247 */
[----:B------:R-:W-:Y:S01]  /*13a650*/  IMAD.X R149, RZ, RZ, RZ, P1 ;  /* 0x000000ffff957224 */ /* 0x000fe200008e06ff */
[----:B------:R-:W-:Y:S01]  /*13a660*/  IADD3 RZ, P1, PT, R56, R70, RZ ;  /* 0x0000004638ff7210 */ /* 0x000fe20007f3e0ff */
[----:B------:R-:W-:-:S02]  /*13a670*/  IMAD R153, R82, 0x1a22d9f3, R98 ;  /* 0x1a22d9f352997824 */ /* 0x000fc400078e0262 */
[----:B------:R-:W-:Y:S01]  /*13a680*/  IMAD.WIDE.U32.X R106, R80, 0x1ef3622f, R106, P2 ;  /* 0x1ef3622f506a7825 */ /* 0x000fe200010e046a */
[----:B------:R-:W-:Y:S02]  /*13a690*/  IADD3.X RZ, P1, PT, R57, R151, RZ, P1, !PT ;  /* 0x0000009739ff7210 */ /* 0x000fe40000f3e4ff */
[----:B------:R-:W-:Y:S01]  /*13a6a0*/  IADD3 RZ, P2, PT, R78, R58, RZ ;  /* 0x0000003a4eff7210 */ /* 0x000fe20007f5e0ff */
[----:B------:R-:W-:Y:S01]  /*13a6b0*/  IMAD.WIDE.U32 R98, P5, R82, 0x1a22d9f3, R98 ;  /* 0x1a22d9f352627825 */ /* 0x000fe200078a0062 */
[----:B------:R-:W-:-:S03]  /*13a6c0*/  IADD3.X R109, P1, PT, R109, R106, RZ, P1, !PT ;  /* 0x0000006a6d6d7210 */ /* 0x000fc60000f3e4ff */
[----:B------:R-:W-:-:S04]  /*13a6d0*/  IMAD.WIDE.U32 R70, R82, 0xf5138f, RZ ;  /* 0x00f5138f52467825 */ /* 0x000fc800078e00ff */
[----:B------:R-:W-:Y:S02]  /*13a6e0*/  IMAD.X R81, RZ, RZ, RZ, P6 ;  /* 0x000000ffff517224 */ /* 0x000fe400030e06ff */
[----:B------:R-:W-:Y:S02]  /*13a6f0*/  IMAD.IADD R51, R53, 0x1, R59 ;  /* 0x0000000135337824 */ /* 0x000fe400078e023b */
[----:B------:R-:W-:Y:S01]  /*13a700*/  IMAD.X R85, RZ, RZ, RZ, P5 ;  /* 0x000000ffff557224 */ /* 0x000fe200028e06ff */
[----:B------:R-:W-:Y:S01]  /*13a710*/  IADD3 RZ, P5, PT, R98, R71, RZ ;  /* 0x0000004762ff7210 */ /* 0x000fe20007fbe0ff */
[----:B------:R-:W-:Y:S01]  /*13a720*/  IMAD.WIDE.U32 R58, R80, 0x6ca1493b, RZ ;  /* 0x6ca1493b503a7825 */ /* 0x000fe200078e00ff */
[----:B------:R-:W-:Y:S02]  /*13a730*/  IADD3.X R81, P1, PT, R81, R107, RZ, P1, !PT ;  /* 0x0000006b51517210 */ /* 0x000fe40000f3e4ff */
[----:B------:R-:W-:Y:S01]  /*13a740*/  IADD3.X RZ, P2, PT, R79, R51, RZ, P2, !PT ;  /* 0x000000334fff7210 */ /* 0x000fe2000175e4ff */
[----:B------:R-:W-:-:S02]  /*13a750*/  IMAD.MOV.U32 R84, RZ, RZ, R99 ;  /* 0x000000ffff547224 */ /* 0x000fc400078e0063 */
[----:B------:R-:W-:Y:S01]  /*13a760*/  IMAD.WIDE.U32 R98, R50, 0x6ca1493b, R74 ;  /* 0x6ca1493b32627825 */ /* 0x000fe200078e004a */
[----:B------:R-:W-:-:S03]  /*13a770*/  IADD3.X R111, P2, PT, R111, R46, RZ, P2, !PT ;  /* 0x0000002e6f6f7210 */ /* 0x000fc6000175e4ff */
[----:B------:R-:W-:Y:S01]  /*13a780*/  IMAD.WIDE.U32.X R74, R80, 0x1a22d9f3, R84, P5 ;  /* 0x1a22d9f3504a7825 */ /* 0x000fe200028e0454 */
[----:B------:R-:W-:Y:S02]  /*13a790*/  IADD3.X R76, P1, PT, R109, R98, RZ, P1, !PT ;  /* 0x000000626d4c7210 */ /* 0x000fe40000f3e4ff */
[----:B------:R-:W-:Y:S01]  /*13a7a0*/  IADD3.X R149, P2, PT, R149, R47, RZ, P2, !PT ;  /* 0x0000002f95957210 */ /* 0x000fe2000175e4ff */
[----:B------:R-:W-:-:S04]  /*13a7b0*/  IMAD.WIDE.U32 R78, R50, 0x17c510ea, R78 ;  /* 0x17c510ea324e7825 */ /* 0x000fc800078e004e */
[----:B------:R-:W-:-:S04]  /*13a7c0*/  IMAD.WIDE.U32 R84, P5, R82, -0x39c4fa40, R58 ;  /* 0xc63b05c052547825 */ /* 0x000fc800078a003a */
[----:B------:R-:W-:Y:S01]  /*13a7d0*/  IMAD.WIDE.U32 R50, R82, 0x6ca1493b, RZ ;  /* 0x6ca1493b52327825 */ /* 0x000fe200078e00ff */
[----:B------:R-:W-:-:S03]  /*13a7e0*/  IADD3.X R107, PT, PT, RZ, RZ, RZ, P5, !PT ;  /* 0x000000ffff6b7210 */ /* 0x000fc60002ffe4ff */
[----:B------:R-:W-:Y:S01]  /*13a7f0*/  IMAD.WIDE.U32 R108, R82, 0x30000000, R44 ;  /* 0x30000000526c7825 */ /* 0x000fe200078e002c */
[----:B------:R-:W-:-:S03]  /*13a800*/  IADD3 RZ, P5, PT, R84, R51, RZ ;  /* 0x0000003354ff7210 */ /* 0x000fc60007fbe0ff */
[----:B------:R-:W-:Y:S02]  /*13a810*/  IMAD.IADD R88, R99, 0x1, R88 ;  /* 0x0000000163587824 */ /* 0x000fe400078e0258 */
[----:B------:R-:W-:-:S04]  /*13a820*/  IMAD.WIDE.U32 R98, R80, 0x17c510ea, RZ ;  /* 0x17c510ea50627825 */ /* 0x000fc800078e00ff */
[----:B------:R-:W-:Y:S02]  /*13a830*/  IMAD.IADD R59, R109, 0x1, R77 ;  /* 0x000000016d3b7824 */ /* 0x000fe400078e024d */
        /* <DEDUP_REMOVED lines=8> */
[----:B------:R-:W-:Y:S01]  /*13a8c0*/  IADD3 RZ, P5, PT, R150, R85, RZ ;  /* 0x0000005596ff7210 */ /* 0x000fe20007fbe0ff */
[----:B------:R-:W-:Y:S02]  /*13a8d0*/  IMAD.MOV.U32 R160, RZ, RZ, R151 ;  /* 0x000000ffffa07224 */ /* 0x000fe400078e0097 */
[----:B------:R-:W-:-:S04]  /*13a8e0*/  IMAD.WIDE.U32 R154, R45, 0x1, RZ ;  /* 0x000000012d9a7825 */ /* 0x000fc800078e00ff */
[----:B------:R-:W-:Y:S01]  /*13a8f0*/  IMAD.WIDE.U32.X R160, R80, 0x1ae3a46, R160, P5 ;  /* 0x01ae3a4650a07825 */ /* 0x000fe200028e04a0 */
[----:B------:R-:W-:-:S03]  /*13a900*/  IADD3.X R77, P5, PT, R81, R88, RZ, P1, !PT ;  /* 0x00000058514d7210 */ /* 0x000fc60000fbe4ff */
[----:B------:R-:W-:Y:S01]  /*13a910*/  IMAD.WIDE.U32 R80, P1, R44, -0x7af74000, R154 ;  /* 0x8508c0002c507825 */ /* 0x000fe2000782009a */
[----:B------:R-:W-:-:S03]  /*13a920*/  IADD3.X R47, P5, PT, RZ, RZ, RZ, P5, !PT ;  /* 0x000000ffff2f7210 */ /* 0x000fc60002fbe4ff */
[----:B------:R-:W-:-:S04]  /*13a930*/  IMAD.WIDE.U32 R156, R44, 0x1, RZ ;  /* 0x000000012c9c7825 */ /* 0x000fc800078e00ff */
[----:B------:R-:W-:Y:S01]  /*13a940*/  IMAD.X R151, RZ, RZ, RZ, P1 ;  /* 0x000000ffff977224 */ /* 0x000fe200008e06ff */
[----:B------:R-:W-:Y:S01]  /*13a950*/  IADD3 RZ, P1, PT, R157, R80, RZ ;  /* 0x000000509dff7210 */ /* 0x000fe20007f3e0ff */
[----:B------:R-:W-:Y:S02]  /*13a960*/  IMAD.MOV.U32 R150, RZ, RZ, R81 ;  /* 0x000000ffff967224 */ /* 0x000fe400078e0051 */
[----:B------:R-:W-:Y:S02]  /*13a970*/  IMAD.IADD R71, R153, 0x1, R71 ;  /* 0x0000000199477824 */ /* 0x000fe400078e0247 */
[----:B------:R-:W-:Y:S01]  /*13a980*/  IMAD.WIDE.U32.X R150, R45, -0x7af74000, R150, P1 ;  /* 0x8508c0002d967825 */ /* 0x000fe200008e0496 */
[----:B------:R-:W-:-:S03]  /*13a990*/  IADD3 RZ, P1, PT, R76, R70, RZ ;  /* 0x000000464cff7210 */ /* 0x000fc60007f3e0ff */
[----:B------:R-:W-:Y:S01]  /*13a9a0*/  IMAD.WIDE.U32 R80, R45, 0x30000000, RZ ;  /* 0x300000002d507825 */ /* 0x000fe200078e00ff */
[----:B------:R-:W-:-:S03]  /*13a9b0*/  IADD3.X RZ, P1, PT, R77, R71, RZ, P1, !PT ;  /* 0x000000474dff7210 */ /* 0x000fc60000f3e4ff */
[C---:B------:R-:W-:Y:S02]  /*13a9c0*/  IMAD R155, R44.reuse, -0x7af74000, R154 ;  /* 0x8508c0002c9b7824 */ /* 0x040fe400078e029a */
[----:B------:R-:W-:-:S04]  /*13a9d0*/  IMAD.WIDE.U32 R70, P6, R44, 0x170b5d44, R80 ;  /* 0x170b5d442c467825 */ /* 0x000fc800078c0050 */
[----:B------:R-:W-:Y:S01]  /*13a9e0*/  IMAD.X R81, RZ, RZ, RZ, P6 ;  /* 0x000000ffff517224 */ /* 0x000fe200030e06ff */
[----:B------:R-:W-:Y:S01]  /*13a9f0*/  IADD3 RZ, P6, PT, R108, R156, RZ ;  /* 0x0000009c6cff7210 */ /* 0x000fe20007fde0ff */
[----:B------:R-:W-:Y:S02]  /*13aa00*/  IMAD.IADD R156, R157, 0x1, R155 ;  /* 0x000000019d9c7824 */ /* 0x000fe400078e029b */
[----:B------:R-:W-:Y:S02]  /*13aa10*/  IMAD.X R99, RZ, RZ, RZ, P5 ;  /* 0x000000ffff637224 */ /* 0x000fe400028e06ff */
[----:B------:R-:W-:Y:S01]  /*13aa20*/  IMAD.IADD R53, R79, 0x1, R53 ;  /* 0x000000014f357824 */ /* 0x000fe200078e0235 */
[----:B------:R-:W-:Y:S02]  /*13aa30*/  IADD3.X RZ, P6, PT, R59, R156, RZ, P6, !PT ;  /* 0x0000009c3bff7210 */ /* 0x000fe400037de4ff */
[----:B------:R-:W-:Y:S01]  /*13aa40*/  IADD3.X R59, P1, PT, R47, R74, RZ, P1, !PT ;  /* 0x0000004a2f3b7210 */ /* 0x000fe20000f3e4ff */
[----:B------:R-:W-:-:S03]  /*13aa50*/  IMAD.WIDE.U32 R46, R82, -0x45f6b800, R56 ;  /* 0xba094800522e7825 */ /* 0x000fc600078e0038 */
[----:B------:R-:W-:Y:S01]  /*13aa60*/  IADD3.X R74, P1, PT, R99, R75, RZ, P1, !PT ;  /* 0x0000004b634a7210 */ /* 0x000fe20000f3e4ff */
[----:B------:R-:W-:Y:S01]  /*13aa70*/  IMAD.IADD R47, R47, 0x1, R83 ;  /* 0x000000012f2f7824 */ /* 0x000fe200078e0253 */
[----:B------:R-:W-:Y:S01]  /*13aa80*/  IADD3.X R75, P5, PT, RZ, R150, RZ, P6, !PT ;  /* 0x00000096ff4b7210 */ /* 0x000fe200037be4ff */
[C---:B------:R-:W-:Y:S01]  /*13aa90*/  IMAD.WIDE.U32 R56, R44.reuse, 0x30000000, RZ ;  /* 0x300000002c387825 */ /* 0x040fe200078e00ff */
[----:B------:R-:W-:Y:S02]  /*13aaa0*/  IADD3.X R78, P1, PT, R59, R78, RZ, P1, !PT ;  /* 0x0000004e3b4e7210 */ /* 0x000fe40000f3e4ff */
[----:B------:R-:W-:Y:S01]  /*13aab0*/  IADD3.X R150, P5, PT, RZ, R151, RZ, P5, !PT ;  /* 0x00000097ff967210 */ /* 0x000fe20002fbe4ff */
[----:B------:R-:W-:Y:S01]  /*13aac0*/  IMAD R83, R44, 0x170b5d44, R80 ;  /* 0x170b5d442c537824 */ /* 0x000fe200078e0250 */
[----:B------:R-:W-:Y:S01]  /*13aad0*/  MOV R80, R71 ;  /* 0x0000004700507202 */ /* 0x000fe20000000f00 */
[C---:B------:R-:W-:Y:S01]  /*13aae0*/  IMAD R99, R82.reuse, 0x1ae3a46, R98 ;  /* 0x01ae3a4652637824 */ /* 0x040fe200078e0262 */
[----:B------:R-:W-:Y:S01]  /*13aaf0*/  IADD3.X R46, P5, PT, R75, R46, RZ, P5, !PT ;  /* 0x0000002e4b2e7210 */ /* 0x000fe20002fbe4ff */
[----:B------:R-:W-:Y:S01]  /*13ab00*/  IMAD R75, R82, -0x39c4fa40, R58 ;  /* 0xc63b05c0524b7824 */ /* 0x000fe200078e023a */
[----:B------:R-:W-:Y:S01]  /*13ab10*/  IADD3.X R58, P3, PT, RZ, RZ, RZ, P3, !PT ;  /* 0x000000ffff3a7210 */ /* 0x000fe20001f7e4ff */
[----:B------:R-:W-:Y:S01]  /*13ab20*/  IMAD.IADD R43, R83, 0x1, R57 ;  /* 0x00000001532b7824 */ /* 0x000fe200078e0239 */
[----:B------:R-:W-:Y:S01]  /*13ab30*/  IADD3.X R47, P5, PT, R150, R47, RZ, P5, !PT ;  /* 0x0000002f962f7210 */ /* 0x000fe20002fbe4ff */
[----:B------:R-:W-:Y:S01]  /*13ab40*/  IMAD.IADD R51, R75, 0x1, R51 ;  /* 0x000000014b337824 */ /* 0x000fe200078e0233 */
[----:B------:R-:W-:-:S02]  /*13ab50*/  IADD3.X R58, P4, PT, RZ, R58, RZ, P4, !PT ;  /* 0x0000003aff3a7210 */ /* 0x000fc4000279e4ff */
[----:B------:R-:W-:Y:S02]  /*13ab60*/  IADD3.X R79, P1, PT, R74, R53, RZ, P1, !PT ;  /* 0x000000354a4f7210 */ /* 0x000fe40000f3e4ff */
[----:B------:R-:W-:Y:S02]  /*13ab70*/  IADD3.X R111, P2, PT, R111, R58, RZ, P2, !PT ;  /* 0x0000003a6f6f7210 */ /* 0x000fe4000175e4ff */
[----:B------:R-:W-:Y:S02]  /*13ab80*/  IADD3.X R58, PT, PT, RZ, RZ, RZ, P4, P3 ;  /* 0x000000ffff3a7210 */ /* 0x000fe400027e64ff */
[----:B------:R-:W-:Y:S01]  /*13ab90*/  IADD3 RZ, P3, PT, R70, R57, RZ ;  /* 0x0000003946ff7210 */ /* 0x000fe20007f7e0ff */
[----:B------:R-:W-:Y:S01]  /*13aba0*/  IMAD.WIDE.U32 R70, R44, -0x45f6b800, RZ ;  /* 0xba0948002c467825 */ /* 0x000fe200078e00ff */
[----:B------:R-:W-:Y:S02]  /*13abb0*/  IADD3 RZ, P4, PT, R46, R56, RZ ;  /* 0x000000382eff7210 */ /* 0x000fe40007f9e0ff */
[----:B------:R-:W-:Y:S01]  /*13abc0*/  IADD3.X R149, P2, PT, R149, R58, RZ, P2, !PT ;  /* 0x0000003a95957210 */ /* 0x000fe2000175e4ff */
[----:B------:R-:W-:Y:S01]  /*13abd0*/  IMAD.WIDE.U32.X R80, R45, 0x170b5d44, R80, P3 ;  /* 0x170b5d442d507825 */ /* 0x000fe200018e0450 */
[----:B------:R-:W-:-:S02]  /*13abe0*/  IADD3.X RZ, P4, PT, R47, R43, RZ, P4, !PT ;  /* 0x0000002b2fff7210 */ /* 0x000fc4000279e4ff */
[----:B------:R-:W-:Y:S01]  /*13abf0*/  IADD3.X R43, P5, PT, RZ, RZ, RZ, P5, !PT ;  /* 0x000000ffff2b7210 */ /* 0x000fe20002fbe4ff */
[----:B------:R-:W-:Y:S01]  /*13ac00*/  IMAD.WIDE.U32 R56, R45, -0x45f6b800, RZ ;  /* 0xba0948002d387825 */ /* 0x000fe200078e00ff */
[----:B------:R-:W-:Y:S02]  /*13ac10*/  IADD3 RZ, P3, PT, R78, R50, RZ ;  /* 0x000000324eff7210 */ /* 0x000fe40007f7e0ff */
[----:B------:R-:W-:Y:S01]  /*13ac20*/  IADD3.X R43, P4, PT, R43, R80, RZ, P4, !PT ;  /* 0x000000502b2b7210 */ /* 0x000fe2000279e4ff */
[----:B------:R-:W-:Y:S01]  /*13ac30*/  IMAD.X R80, RZ, RZ, RZ, P5 ;  /* 0x000000ffff507224 */ /* 0x000fe200028e06ff */
[----:B------:R-:W-:Y:S01]  /*13ac40*/  IADD3.X RZ, P3, PT, R79, R51, RZ, P3, !PT ;  /* 0x000000334fff7210 */ /* 0x000fe20001f7e4ff */
[----:B------:R-:W-:Y:S01]  /*13ac50*/  IMAD R53, R44, 0x1ef3622f, R56 ;  /* 0x1ef3622f2c357824 */ /* 0x000fe200078e0238 */
[----:B------:R-:W-:Y:S01]  /*13ac60*/  IADD3 R85, PT, PT, R99, R85, RZ ;  /* 0x0000005563557210 */ /* 0x000fe20007ffe0ff */
[----:B------:R-:W-:Y:S01]  /*13ac70*/  IMAD.WIDE.U32 R50, R82, 0xf5138f, R76 ;  /* 0x00f5138f52327825 */ /* 0x000fe200078e004c */
[----:B------:R-:W-:-:S02]  /*13ac80*/  IADD3.X R80, P4, PT, R80, R81, RZ, P4, !PT ;  /* 0x0000005150507210 */ /* 0x000fc4000279e4ff */
[----:B------:R-:W-:Y:S01]  /*13ac90*/  IADD3.X R77, P1, PT, RZ, RZ, RZ, P1, !PT ;  /* 0x000000ffff4d7210 */ /* 0x000fe20000f3e4ff */
[----:B------:R-:W-:Y:S01]  /*13aca0*/  IMAD.WIDE.U32 R56, P5, R44, 0x1ef3622f, R56 ;  /* 0x1ef3622f2c387825 */ /* 0x000fe200078a0038 */
[----:B------:R-:W-:Y:S02]  /*13acb0*/  IADD3.X R50, P4, PT, R43, R50, RZ, P4, !PT ;  /* 0x000000322b327210 */ /* 0x000fe4000279e4ff */
[----:B------:R-:W-:Y:S01]  /*13acc0*/  IADD3.X R76, P3, PT, R77, R106, RZ, P3, !PT ;  /* 0x0000006a4d4c7210 */ /* 0x000fe20001f7e4ff */
[----:B------:R-:W-:Y:S02]  /*13acd0*/  IMAD.IADD R153, R51, 0x1, R153 ;  /* 0x0000000133997824 */ /* 0x000fe400078e0299 */
[----:B------:R-:W-:Y:S01]  /*13ace0*/  IMAD.X R59, RZ, RZ, RZ, P5 ;  /* 0x000000ffff3b7224 */ /* 0x000fe200028e06ff */
[----:B------:R-:W-:Y:S01]  /*13acf0*/  IADD3 RZ, P5, PT, R56, R71, RZ ;  /* 0x0000004738ff7210 */ /* 0x000fe20007fbe0ff */
[----:B------:R-:W-:Y:S01]  /*13ad00*/  IMAD.MOV.U32 R58, RZ, RZ, R57 ;  /* 0x000000ffff3a7224 */ /* 0x000fe200078e0039 */
[----:B------:R-:W-:Y:S01]  /*13ad10*/  IADD3.X R51, P4, PT, R80, R153, RZ, P4, !PT ;  /* 0x0000009950337210 */ /* 0x000fe2000279e4ff */
[----:B------:R-:W-:-:S02]  /*13ad20*/  IMAD.IADD R43, R53, 0x1, R71 ;  /* 0x00000001352b7824 */ /* 0x000fc400078e0247 */
[----:B------:R-:W-:Y:S01]  /*13ad30*/  IMAD.WIDE.U32.X R58, R45, 0x1ef3622f, R58, P5 ;  /* 0x1ef3622f2d3a7825 */ /* 0x000fe200028e043a */
[----:B------:R-:W-:Y:S02]  /*13ad40*/  IADD3 RZ, P5, PT, R50, R70, RZ ;  /* 0x0000004632ff7210 */ /* 0x000fe40007fbe0ff */
[----:B------:R-:W-:Y:S01]  /*13ad50*/  IADD3.X R103, P4, PT, RZ, RZ, RZ, P4, !PT ;  /* 0x000000ffff677210 */ /* 0x000fe2000279e4ff */
[----:B------:R-:W-:Y:S01]  /*13ad60*/  IMAD.X R106, RZ, RZ, RZ, P1 ;  /* 0x000000ffff6a7224 */ /* 0x000fe200008e06ff */
[----:B------:R-:W-:Y:S01]  /*13ad70*/  IADD3.X RZ, P5, PT, R51, R43, RZ, P5, !PT ;  /* 0x0000002b33ff7210 */ /* 0x000fe20002fbe4ff */
        /* <DEDUP_REMOVED lines=10> */
[----:B------:R-:W-:Y:S01]  /*13ae20*/  IMAD.X R57, RZ, RZ, RZ, P4 ;  /* 0x000000ffff397224 */ /* 0x000fe200020e06ff */
[----:B------:R-:W-:Y:S01]  /*13ae30*/  IADD3.X R74, P4, PT, R107, R59, RZ, P5, !PT ;  /* 0x0000003b6b4a7210 */ /* 0x000fe20002f9e4ff */
[----:B------:R-:W-:Y:S01]  /*13ae40*/  IMAD.WIDE.U32 R78, R82, 0x6ca1493b, R78 ;  /* 0x6ca1493b524e7825 */ /* 0x000fe200078e004e */
[----:B------:R-:W-:Y:S02]  /*13ae50*/  IADD3 RZ, P5, PT, R42, R71, RZ ;  /* 0x000000472aff7210 */ /* 0x000fe40007fbe0ff */
[----:B------:R-:W-:Y:S01]  /*13ae60*/  IADD3.X R107, P3, PT, RZ, RZ, RZ, P3, !PT ;  /* 0x000000ffff6b7210 */ /* 0x000fe20001f7e4ff */
[----:B------:R-:W-:Y:S01]  /*13ae70*/  IMAD R81, R44, 0x1a22d9f3, R56 ;  /* 0x1a22d9f32c517824 */ /* 0x000fe200078e0238 */
[----:B------:R-:W-:Y:S01]  /*13ae80*/  IADD3.X R42, P4, PT, R103, R78, RZ, P4, !PT ;  /* 0x0000004e672a7210 */ /* 0x000fe2000279e4ff */
[----:B------:R-:W-:Y:S02]  /*13ae90*/  IMAD.MOV.U32 R56, RZ, RZ, R43 ;  /* 0x000000ffff387224 */ /* 0x000fe400078e002b */
[----:B------:R-:W-:-:S02]  /*13aea0*/  IMAD.IADD R75, R79, 0x1, R75 ;  /* 0x000000014f4b7824 */ /* 0x000fc400078e024b */
[----:B------:R-:W-:Y:S02]  /*13aeb0*/  IMAD.IADD R71, R81, 0x1, R71 ;  /* 0x0000000151477824 */ /* 0x000fe400078e0247 */
[----:B------:R-:W-:Y:S01]  /*13aec0*/  IMAD.WIDE.U32.X R58, R45, 0x1a22d9f3, R56, P5 ;  /* 0x1a22d9f32d3a7825 */ /* 0x000fe200028e0438 */
[----:B------:R-:W-:Y:S02]  /*13aed0*/  IADD3 RZ, P5, PT, R42, R70, RZ ;  /* 0x000000462aff7210 */ /* 0x000fe40007fbe0ff */
[----:B------:R-:W-:Y:S01]  /*13aee0*/  IADD3.X R43, P4, PT, R74, R75, RZ, P4, !PT ;  /* 0x0000004b4a2b7210 */ /* 0x000fe2000279e4ff */
[----:B------:R-:W-:Y:S01]  /*13aef0*/  IMAD.X R79, RZ, RZ, RZ, P3 ;  /* 0x000000ffff4f7224 */ /* 0x000fe200018e06ff */
[----:B------:R-:W-:Y:S01]  /*13af00*/  IADD3.X R56, P0, PT, R97, R54, RZ, P0, !PT ;  /* 0x0000003661387210 */ /* 0x000fe2000071e4ff */
[----:B------:R-:W-:Y:S01]  /*13af10*/  IMAD.WIDE.U32 R46, R44, 0x30000000, R46 ;  /* 0x300000002c2e7825 */ /* 0x000fe200078e002e */
[----:B------:R-:W-:Y:S02]  /*13af20*/  IADD3.X RZ, P5, PT, R43, R71, RZ, P5, !PT ;  /* 0x000000472bff7210 */ /* 0x000fe40002fbe4ff */
[----:B------:R-:W-:Y:S01]  /*13af30*/  IADD3.X R75, P4, PT, RZ, RZ, RZ, P4, !PT ;  /* 0x000000ffff4b7210 */ /* 0x000fe2000279e4ff */
[----:B------:R-:W-:Y:S01]  /*13af40*/  IMAD.WIDE.U32 R70, R45, 0x6ca1493b, RZ ;  /* 0x6ca1493b2d467825 */ /* 0x000fe200078e00ff */
[----:B------:R-:W-:-:S02]  /*13af50*/  IADD3.X R57, P0, PT, R162, R73, RZ, P0, !PT ;  /* 0x00000049a2397210 */ /* 0x000fc4000071e4ff */
[----:B------:R-:W-:Y:S01]  /*13af60*/  IADD3 RZ, P3, PT, R76, R84, RZ ;  /* 0x000000544cff7210 */ /* 0x000fe20007f7e0ff */
[----:B------:R-:W-:Y:S01]  /*13af70*/  IMAD R103, R44, -0x39c4fa40, R70 ;  /* 0xc63b05c02c677824 */ /* 0x000fe200078e0246 */
[----:B------:R-:W-:Y:S01]  /*13af80*/  IADD3.X R73, P5, PT, R75, R58, RZ, P5, !PT ;  /* 0x0000003a4b497210 */ /* 0x000fe20002fbe4ff */
[----:B------:R-:W-:Y:S01]  /*13af90*/  IMAD.X R58, RZ, RZ, RZ, P4 ;  /* 0x000000ffff3a7224 */ /* 0x000fe200020e06ff */
        /* <DEDUP_REMOVED lines=8> */
[----:B------:R-:W-:Y:S02]  /*13b020*/  IADD3.X R82, P1, PT, RZ, R82, RZ, P1, !PT ;  /* 0x00000052ff527210 */ /* 0x000fe40000f3e4ff */
[----:B------:R-:W-:Y:S01]  /*13b030*/  IADD3.X R80, P3, PT, R79, R161, RZ, P3, !PT ;  /* 0x000000a14f507210 */ /* 0x000fe20001f7e4ff */
[----:B------:R-:W-:Y:S01]  /*13b040*/  IMAD.IADD R54, R77, 0x1, R99 ;  /* 0x000000014d367824 */ /* 0x000fe200078e0263 */
[----:B------:R-:W-:Y:S01]  /*13b050*/  IADD3.X R73, PT, PT, RZ, RZ, RZ, P1, P2 ;  /* 0x000000ffff497210 */ /* 0x000fe20000fe44ff */
[----:B------:R-:W-:Y:S01]  /*13b060*/  IMAD.X R77, RZ, RZ, RZ, P4 ;  /* 0x000000ffff4d7224 */ /* 0x000fe200020e06ff */
[----:B------:R-:W-:Y:S01]  /*13b070*/  IADD3 RZ, P4, PT, R70, R75, RZ ;  /* 0x0000004b46ff7210 */ /* 0x000fe20007f9e0ff */
[----:B------:R-:W-:Y:S01]  /*13b080*/  IMAD.IADD R75, R103, 0x1, R75 ;  /* 0x00000001674b7824 */ /* 0x000fe200078e024b */
[----:B------:R-:W-:Y:S01]  /*13b090*/  IADD3.X R59, P5, PT, R59, R54, RZ, P5, !PT ;  /* 0x000000363b3b7210 */ /* 0x000fe20002fbe4ff */
[----:B------:R-:W-:Y:S01]  /*13b0a0*/  IMAD.MOV.U32 R76, RZ, RZ, R71 ;  /* 0x000000ffff4c7224 */ /* 0x000fe200078e0047 */
[----:B------:R-:W-:Y:S01]  /*13b0b0*/  IADD3 RZ, P1, PT, R58, R74, RZ ;  /* 0x0000004a3aff7210 */ /* 0x000fe20007f3e0ff */
[----:B------:R-:W-:Y:S01]  /*13b0c0*/  IMAD.WIDE.U32 R78, R113, R105, R56 ;  /* 0x00000069714e7225 */ /* 0x000fe200078e0038 */
[----:B------:R-:W-:-:S02]  /*13b0d0*/  IADD3.X R85, P2, PT, R85, R82, RZ, P3, !PT ;  /* 0x0000005255557210 */ /* 0x000fc40001f5e4ff */
[----:B------:R-:W-:Y:S01]  /*13b0e0*/  IADD3.X R71, P5, PT, RZ, RZ, RZ, P5, !PT ;  /* 0x000000ffff477210 */ /* 0x000fe20002fbe4ff */
[----:B------:R-:W-:Y:S01]  /*13b0f0*/  IMAD.WIDE.U32.X R76, R45, -0x39c4fa40, R76, P4 ;  /* 0xc63b05c02d4c7825 */ /* 0x000fe200020e044c */
[----:B------:R-:W-:Y:S02]  /*13b100*/  IADD3.X RZ, P1, PT, R59, R75, RZ, P1, !PT ;  /* 0x0000004b3bff7210 */ /* 0x000fe40000f3e4ff */
[----:B------:R-:W-:Y:S01]  /*13b110*/  IADD3 R70, P3, PT, R148, -R135, RZ ;  /* 0x8000008794467210 */ /* 0x000fe20007f7e0ff */
[----:B------:R-:W-:Y:S01]  /*13b120*/  IMAD.WIDE.U32 R74, R45, 0x17c510ea, RZ ;  /* 0x17c510ea2d4a7825 */ /* 0x000fe200078e00ff */
[----:B------:R-:W-:Y:S02]  /*13b130*/  IADD3.X R80, P2, PT, R80, R73, RZ, P2, !PT ;  /* 0x0000004950507210 */ /* 0x000fe4000175e4ff */
[----:B------:R-:W-:Y:S01]  /*13b140*/  IADD3.X R54, P1, PT, R71, R76, RZ, P1, !PT ;  /* 0x0000004c47367210 */ /* 0x000fe20000f3e4ff */
[----:B------:R-:W-:Y:S01]  /*13b150*/  IMAD.X R73, RZ, RZ, RZ, P5 ;  /* 0x000000ffff497224 */ /* 0x000fe200028e06ff */
[----:B------:R-:W-:Y:S01]  /*13b160*/  IADD3.X R71, P5, PT, R147, ~R144, RZ, P3, !PT ;  /* 0x8000009093477210 */ /* 0x000fe20001fbe4ff */
[----:B------:R-:W-:Y:S01]  /*13b170*/  IMAD.IADD R111, R79, 0x1, R110 ;  /* 0x000000014f6f7824 */ /* 0x000fe200078e026e */
[----:B------:R-:W-:Y:S01]  /*13b180*/  IADD3.X R79, P3, PT, R85, R78, RZ, P2, !PT ;  /* 0x0000004e554f7210 */ /* 0x000fe2000177e4ff */
[C---:B------:R-:W-:Y:S01]  /*13b190*/  IMAD R105, R44.reuse, 0x1ae3a46, R74 ;  /* 0x01ae3a462c697824 */ /* 0x040fe200078e024a */
[----:B------:R-:W-:Y:S01]  /*13b1a0*/  IADD3.X R73, P4, PT, R73, R77, RZ, P1, !PT ;  /* 0x0000004d49497210 */ /* 0x000fe20000f9e4ff */
[----:B------:R-:W-:Y:S01]  /*13b1b0*/  IMAD.WIDE.U32 R76, R44, 0x17c510ea, RZ ;  /* 0x17c510ea2c4c7825 */ /* 0x000fe200078e00ff */
[----:B------:R-:W-:-:S02]  /*13b1c0*/  IADD3.X R97, P1, PT, R145, ~R130, RZ, P5, !PT ;  /* 0x8000008291617210 */ /* 0x000fc40002f3e4ff */
[----:B------:R-:W-:Y:S01]  /*13b1d0*/  IADD3.X R80, P3, PT, R80, R111, RZ, P3, !PT ;  /* 0x0000006f50507210 */ /* 0x000fe20001f7e4ff */
[----:B------:R-:W-:Y:S01]  /*13b1e0*/  IMAD.WIDE.U32 R84, P5, R44, 0x1ae3a46, R74 ;  /* 0x01ae3a462c547825 */ /* 0x000fe200078a004a */
[----:B------:R-:W-:Y:S02]  /*13b1f0*/  IADD3.X R78, P4, PT, R54, R79, RZ, P4, !PT ;  /* 0x0000004f364e7210 */ /* 0x000fe4000279e4ff */
[----:B------:R-:W-:Y:S01]  /*13b200*/  IADD3.X R122, P1, PT, R122, ~R119, RZ, P1, !PT ;  /* 0x800000777a7a7210 */ /* 0x000fe20000f3e4ff */
[----:B------:R-:W-:Y:S01]  /*13b210*/  IMAD.X R75, RZ, RZ, RZ, P5 ;  /* 0x000000ffff4b7224 */ /* 0x000fe200028e06ff */
[----:B------:R-:W-:Y:S01]  /*13b220*/  IADD3 RZ, P5, PT, R84, R77, RZ ;  /* 0x0000004d54ff7210 */ /* 0x000fe20007fbe0ff */
[----:B------:R-:W-:Y:S01]  /*13b230*/  IMAD.MOV.U32 R74, RZ, RZ, R85 ;  /* 0x000000ffff4a7224 */ /* 0x000fe200078e0055 */
[----:B------:R-:W-:Y:S01]  /*13b240*/  IADD3.X R79, P4, PT, R73, R80, RZ, P4, !PT ;  /* 0x00000050494f7210 */ /* 0x000fe2000279e4ff */
[----:B------:R-:W-:Y:S01]  /*13b250*/  IMAD.MOV.U32 R147, RZ, RZ, R46 ;  /* 0x000000ffff937224 */ /* 0x000fe200078e002e */
[----:B------:R-:W-:Y:S01]  /*13b260*/  IADD3.X R73, P1, PT, R143, ~R128, RZ, P1, !PT ;  /* 0x800000808f497210 */ /* 0x000fe20000f3e4ff */
[----:B------:R-:W-:Y:S01]  /*13b270*/  IMAD.WIDE.U32.X R84, R45, 0x1ae3a46, R74, P5 ;  /* 0x01ae3a462d547825 */ /* 0x000fe200028e044a */
[----:B------:R-:W-:-:S02]  /*13b280*/  IADD3.X R45, P4, PT, RZ, RZ, RZ, P4, !PT ;  /* 0x000000ffff2d7210 */ /* 0x000fc4000279e4ff */
[----:B------:R-:W-:Y:S01]  /*13b290*/  IADD3.X R99, P1, PT, R141, ~R126, RZ, P1, !PT ;  /* 0x8000007e8d637210 */ /* 0x000fe20000f3e4ff */
[----:B------:R-:W-:Y:S01]  /*13b2a0*/  IMAD.IADD R75, R105, 0x1, R77 ;  /* 0x00000001694b7824 */ /* 0x000fe200078e024d */
[----:B------:R-:W-:Y:S01]  /*13b2b0*/  IADD3 RZ, P5, PT, R78, R76, RZ ;  /* 0x0000004c4eff7210 */ /* 0x000fe20007fbe0ff */
[----:B------:R-:W-:Y:S01]  /*13b2c0*/  IMAD.X R107, RZ, RZ, RZ, P4 ;  /* 0x000000ffff6b7224 */ /* 0x000fe200020e06ff */
[----:B------:R-:W-:Y:S01]  /*13b2d0*/  IADD3 RZ, P4, PT, R56, R72, RZ ;  /* 0x0000004838ff7210 */ /* 0x000fe20007f9e0ff */
[----:B------:R-:W-:Y:S01]  /*13b2e0*/  IMAD.WIDE.U32 R50, R44, -0x45f6b800, R50 ;  /* 0xba0948002c327825 */ /* 0x000fe200078e0032 */
[----:B------:R-:W-:Y:S02]  /*13b2f0*/  IADD3.X R98, P1, PT, R146, ~R117, RZ, P1, !PT ;  /* 0x8000007592627210 */ /* 0x000fe40000f3e4ff */
[----:B------:R-:W-:Y:S01]  /*13b300*/  IADD3.X RZ, P5, PT, R79, R75, RZ, P5, !PT ;  /* 0x0000004b4fff7210 */ /* 0x000fe20002fbe4ff */
[----:B------:R-:W-:Y:S01]  /*13b310*/  IMAD.WIDE.U32 R42, R44, 0xf5138f, R42 ;  /* 0x00f5138f2c2a7825 */ /* 0x000fe200078e002a */
[----:B------:R-:W-:-:S02]  /*13b320*/  IADD3.X RZ, P4, PT, R57, R55, RZ, P4, !PT ;  /* 0x0000003739ff7210 */ /* 0x000fc4000279e4ff */
[----:B------:R-:W-:Y:S01]  /*13b330*/  IADD3.X R55, P0, PT, RZ, RZ, RZ, P0, !PT ;  /* 0x000000ffff377210 */ /* 0x000fe2000071e4ff */
[----:B------:R-:W-:Y:S01]  /*13b340*/  IMAD.WIDE.U32 R58, R44, 0x6ca1493b, R58 ;  /* 0x6ca1493b2c3a7825 */ /* 0x000fe200078e003a */
[----:B------:R-:W-:Y:S02]  /*13b350*/  IADD3.X R75, P1, PT, R139, ~R118, RZ, P1, !PT ;  /* 0x800000768b4b7210 */ /* 0x000fe40000f3e4ff */
[----:B------:R-:W-:Y:S01]  /*13b360*/  IADD3.X R45, P5, PT, R45, R84, RZ, P5, !PT ;  /* 0x000000542d2d7210 */ /* 0x000fe20002fbe4ff */
[----:B------:R-:W-:Y:S01]  /*13b370*/  IMAD.IADD R103, R59, 0x1, R103 ;  /* 0x000000013b677824 */ /* 0x000fe200078e0267 */
[----:B------:R-:W-:Y:S01]  /*13b380*/  IADD3.X R54, P4, PT, R55, R48, RZ, P4, !PT ;  /* 0x0000003037367210 */ /* 0x000fe2000279e4ff */
[----:B------:R-:W-:Y:S01]  /*13b390*/  IMAD.IADD R74, R51, 0x1, R53 ;  /* 0x00000001334a7824 */ /* 0x000fe200078e0235 */
[----:B------:R-:W-:Y:S01]  /*13b3a0*/  IADD3.X R77, P1, PT, R137, ~R116, RZ, P1, !PT ;  /* 0x80000074894d7210 */ /* 0x000fe20000f3e4ff */
[----:B------:R-:W-:Y:S01]  /*13b3b0*/  IMAD.IADD R81, R43, 0x1, R81 ;  /* 0x000000012b517824 */ /* 0x000fe200078e0251 */
[----:B------:R-:W-:Y:S01]  /*13b3c0*/  IADD3.X R84, P5, PT, R107, R85, RZ, P5, !PT ;  /* 0x000000556b547210 */ /* 0x000fe20002fbe4ff */
[----:B------:R-:W-:Y:S01]  /*13b3d0*/  IMAD.IADD R83, R47, 0x1, R83 ;  /* 0x000000012f537824 */ /* 0x000fe200078e0253 */
[----:B------:R-:W-:Y:S01]  /*13b3e0*/  IADD3.X R48, P2, PT, RZ, RZ, RZ, P2, !PT ;  /* 0x000000ffff307210 */ /* 0x000fe2000175e4ff */
[----:B------:R-:W-:Y:S01]  /*13b3f0*/  IMAD.MOV.U32 R47, RZ, RZ, R74 ;  /* 0x000000ffff2f7224 */ /* 0x000fe200078e004a */
[----:B------:R-:W-:Y:S01]  /*13b400*/  IADD3.X R55, PT, PT, R49, RZ, RZ, P4, P0 ;  /* 0x000000ff31377210 */ /* 0x000fe200027e04ff */
[----:B------:R-:W-:Y:S01]  /*13b410*/  IMAD.MOV.U32 R53, RZ, RZ, R58 ;  /* 0x000000ffff357224 */ /* 0x000fe200078e003a */
[----:B------:R-:W-:Y:S01]  /*13b420*/  IADD3.X R45, P3, P5, R45, RZ, R48, P5, P3 ;  /* 0x000000ff2d2d7210 */ /* 0x000fe20002d66430 */
[----:B------:R-:W-:Y:S01]  /*13b430*/  IMAD.MOV.U32 R48, RZ, RZ, R42 ;  /* 0x000000ffff307224 */ /* 0x000fe200078e002a */
[----:B------:R-:W-:-:S02]  /*13b440*/  IADD3.X R49, PT, PT, RZ, RZ, RZ, P2, !PT ;  /* 0x000000ffff317210 */ /* 0x000fc400017fe4ff */
[----:B------:R-:W-:Y:S02]  /*13b450*/  IADD3.X R120, P0, PT, R120, ~R115, RZ, P1, !PT ;  /* 0x8000007378787210 */ /* 0x000fe40000f1e4ff */
[----:B------:R-:W-:Y:S01]  /*13b460*/  IADD3.X R46, PT, PT, R84, RZ, R49, P3, P5 ;  /* 0x000000ff542e7210 */ /* 0x000fe20001fea431 */
[----:B------:R-:W-:Y:S01]  /*13b470*/  IMAD.MOV.U32 R49, RZ, RZ, R81 ;  /* 0x000000ffff317224 */ /* 0x000fe200078e0051 */
[----:B------:R-:W-:Y:S01]  /*13b480*/  IADD3 R76, P1, PT, R45, R54, RZ ;  /* 0x000000362d4c7210 */ /* 0x000fe20007f3e0ff */
[----:B------:R-:W-:Y:S01]  /*13b490*/  IMAD.WIDE.U32 R44, R44, 0x17c510ea, R78 ;  /* 0x17c510ea2c2c7825 */ /* 0x000fe200078e004e */
[----:B------:R-:W-:Y:S02]  /*13b4a0*/  IADD3.X R121, P0, PT, R121, ~R52, RZ, P0, !PT ;  /* 0x8000003479797210 */ /* 0x000fe4000071e4ff */
[----:B------:R-:W-:Y:S01]  /*13b4b0*/  MOV R54, R103 ;  /* 0x0000006700367202 */ /* 0x000fe20000000f00 */
[----:B------:R-:W-:Y:S02]  /*13b4c0*/  IMAD.X R78, R46, 0x1, R55, P1 ;  /* 0x000000012e4e7824 */ /* 0x000fe400008e0637 */
[----:B------:R-:W-:Y:S01]  /*13b4d0*/  IMAD.X R124, R124, 0x1, ~R41, P0 ;  /* 0x000000017c7c7824 */ /* 0x000fe200000e0e29 */
[----:B------:R-:W-:Y:S01]  /*13b4e0*/  ISETP.GE.U32.AND P0, PT, R76, 0x17c510ea, PT ;  /* 0x17c510ea4c00780c */ /* 0x000fe20003f06070 */
[----:B------:R-:W-:-:S02]  /*13b4f0*/  IMAD.IADD R105, R45, 0x1, R105 ;  /* 0x000000012d697824 */ /* 0x000fc400078e0269 */
[----:B------:R-:W-:Y:S01]  /*13b500*/  IMAD.MOV.U32 R46, RZ, RZ, R50 ;  /* 0x000000ffff2e7224 */ /* 0x000fe200078e0032 */
[----:B------:R-:W-:Y:S01]  /*13b510*/  ISETP.GE.U32.AND.EX P0, PT, R78, 0x1ae3a46, PT, P0 ;  /* 0x01ae3a464e00780c */ /* 0x000fe20003f06100 */
[----:B------:R-:W-:Y:S02]  /*13b520*/  IMAD.MOV.U32 R55, RZ, RZ, R44 ;  /* 0x000000ffff377224 */ /* 0x000fe400078e002c */
        /* <DEDUP_REMOVED lines=69> */
.L_x_616:
[----:B------:R-:W-:Y:S05]  /*13b980*/  BSYNC.RELIABLE B3 ;  /* 0x0000000000037941 */ /* 0x000fea0003800100 */
.L_x_615:
        /* <DEDUP_REMOVED lines=12> */
.L_x_614:
[----:B------:R-:W-:Y:S05]  /*13ba50*/  BSYNC.RECONVERGENT B2 ;  /* 0x0000000000027941 */ /* 0x000fea0003800200 */
.L_x_613:
        /* <DEDUP_REMOVED lines=91> */
.L_x_620:
[----:B------:R-:W-:Y:S05]  /*13c010*/  BSYNC.RELIABLE B3 ;  /* 0x0000000000037941 */ /* 0x000fea0003800100 */
.L_x_619:
        /* <DEDUP_REMOVED lines=12> */
.L_x_618:
[----:B------:R-:W-:Y:S05]  /*13c0e0*/  BSYNC.RECONVERGENT B2 ;  /* 0x0000000000027941 */ /* 0x000fea0003800200 */
.L_x_617:
        /* <DEDUP_REMOVED lines=37> */
.L_x_624:
[----:B------:R-:W-:Y:S05]  /*13c340*/  BSYNC.RELIABLE B3 ;  /* 0x0000000000037941 */ /* 0x000fea0003800100 */
.L_x_623:
        /* <DEDUP_REMOVED lines=12> */
.L_x_622:
[----:B------:R-:W-:Y:S05]  /*13c410*/  BSYNC.RECONVERGENT B2 ;  /* 0x0000000000027941 */ /* 0x000fea0003800200 */
.L_x_621:
        /* <DEDUP_REMOVED lines=9> */
[----:B------:R-:W-:Y:S01]  /*13c4b0*/  IMAD.WIDE.U32 R46, R111, R92, RZ ;  /* 0x0000005c6f2e7225 */ /* 0x000fe200078e00ff */
[----:B------:R-:W-:-:S03]  /*13c4c0*/  IADD3 R43, P3, PT, R43, R44, RZ ;  /* 0x0000002c2b2b7210 */ /* 0x000fc60007f7e0ff */
[----:B------:R-:W-:Y:S01]  /*13c4d0*/  IMAD.X R55, RZ, RZ, RZ, P1 ;  /* 0x000000ffff377224 */ /* 0x000fe200008e06ff */
[----:B------:R-:W-:Y:S01]  /*13c4e0*/  IADD3 RZ, P1, PT, RZ, R42, RZ ;  /* 0x0000002affff7210 */ /* 0x000fe20007f3e0ff */
[----:B------:R-:W-:Y:S02]  /*13c4f0*/  IMAD.MOV.U32 R54, RZ, RZ, R45 ;  /* 0x000000ffff367224 */ /* 0x000fe400078e002d */
[----:B------:R-:W-:Y:S01]  /*13c500*/  IMAD.WIDE.U32 R56, P4, R90, R83, R56 ;  /* 0x000000535a387225 */ /* 0x000fe20007880038 */
[----:B------:R-:W-:-:S03]  /*13c510*/  IADD3.X RZ, P1, PT, RZ, R43, RZ, P1, !PT ;  /* 0x0000002bffff7210 */ /* 0x000fc60000f3e4ff */
[----:B------:R-:W-:-:S04]  /*13c520*/  IMAD.WIDE.U32 R50, R83, R92, RZ ;  /* 0x0000005c53327225 */ /* 0x000fc800078e00ff */
[----:B------:R-:W-:-:S04]  /*13c530*/  IMAD.WIDE.U32 R46, P2, R91, R83, R46 ;  /* 0x000000535b2e7225 */ /* 0x000fc8000784002e */
[----:B------:R-:W-:-:S04]  /*13c540*/  IMAD.WIDE.U32.X R54, R87, R111, R54, P3 ;  /* 0x0000006f57367225 */ /* 0x000fc800018e0436 */
[----:B------:R-:W-:-:S04]  /*13c550*/  IMAD.WIDE.U32 R44, R83, R89, RZ ;  /* 0x00000059532c7225 */ /* 0x000fc800078e00ff */
[----:B------:R-:W-:Y:S01]  /*13c560*/  IMAD.X R49, RZ, RZ, RZ, P2 ;  /* 0x000000ffff317224 */ /* 0x000fe200010e06ff */
[----:B------:R-:W-:Y:S01]  /*13c570*/  IADD3 R51, P2, PT, R51, R46, RZ ;  /* 0x0000002e33337210 */ /* 0x000fe20007f5e0ff */
[----:B------:R-:W-:Y:S01]  /*13c580*/  IMAD.MOV.U32 R108, RZ, RZ, R57 ;  /* 0x000000ffff6c7224 */ /* 0x000fe200078e0039 */
[----:B------:R-:W-:Y:S01]  /*13c590*/  IADD3.X R57, P1, PT, RZ, R54, RZ, P1, !PT ;  /* 0x00000036ff397210 */ /* 0x000fe20000f3e4ff */
[----:B------:R-:W-:-:S04]  /*13c5a0*/  IMAD.WIDE.U32 R58, R111, R93, RZ ;  /* 0x0000005d6f3a7225 */ /* 0x000fc800078e00ff */
        /* <DEDUP_REMOVED lines=8> */
[----:B------:R-:W-:-:S04]  /*13c630*/  IMAD.WIDE.U32 R104, R111, R100, RZ ;  /* 0x000000646f687225 */ /* 0x000fc800078e00ff */
[----:B------:R-:W-:-:S04]  /*13c640*/  IMAD.WIDE.U32 R58, P5, R94, R83, R58 ;  /* 0x000000535e3a7225 */ /* 0x000fc800078a003a */
[----:B------:R-:W-:-:S04]  /*13c650*/  IMAD.WIDE.U32.X R108, R90, R111, R108, P4 ;  /* 0x0000006f5a6c7225 */ /* 0x000fc800020e046c */
[----:B------:R-:W-:-:S04]  /*13c660*/  IMAD.WIDE.U32 R54, R135, R86, RZ ;  /* 0x0000005687367225 */ /* 0x000fc800078e00ff */
[----:B------:R-:W-:-:S04]  /*13c670*/  IMAD.WIDE.U32 R46, P4, R87, R135, R46 ;  /* 0x00000087572e7225 */ /* 0x000fc8000788002e */
[----:B------:R-:W-:-:S04]  /*13c680*/  IMAD.WIDE.U32 R78, P3, R95, R83, R78 ;  /* 0x000000535f4e7225 */ /* 0x000fc8000786004e */
[----:B------:R-:W-:Y:S02]  /*13c690*/  IMAD.X R57, RZ, RZ, RZ, P5 ;  /* 0x000000ffff397224 */ /* 0x000fe400028e06ff */
[----:B------:R-:W-:-:S04]  /*13c6a0*/  IMAD.WIDE.U32 R104, P5, R101, R83, R104 ;  /* 0x0000005365687225 */ /* 0x000fc800078a0068 */
[----:B------:R-:W-:-:S04]  /*13c6b0*/  IMAD.WIDE.U32 R80, R83, R93, RZ ;  /* 0x0000005d53507225 */ /* 0x000fc800078e00ff */
[----:B------:R-:W-:Y:S01]  /*13c6c0*/  IMAD.WIDE.U32.X R48, R91, R111, R48, P2 ;  /* 0x0000006f5b307225 */ /* 0x000fe200010e0430 */
[----:B------:R-:W-:Y:S02]  /*13c6d0*/  IADD3 R107, P2, PT, R46, R55, RZ ;  /* 0x000000372e6b7210 */ /* 0x000fe40007f5e0ff */
[----:B------:R-:W-:Y:S01]  /*13c6e0*/  IADD3.X R55, PT, PT, RZ, RZ, RZ, P5, !PT ;  /* 0x000000ffff377210 */ /* 0x000fe20002ffe4ff */
[----:B------:R-:W-:Y:S01]  /*13c6f0*/  IMAD.X R85, RZ, RZ, RZ, P3 ;  /* 0x000000ffff557224 */ /* 0x000fe200018e06ff */
[----:B------:R-:W-:Y:S01]  /*13c700*/  IADD3 RZ, P3, PT, R44, R54, RZ ;  /* 0x000000362cff7210 */ /* 0x000fe20007f7e0ff */
[----:B------:R-:W-:Y:S01]  /*13c710*/  IMAD.X R103, RZ, RZ, RZ, P4 ;  /* 0x000000ffff677224 */ /* 0x000fe200020e06ff */
[----:B------:R-:W-:Y:S01]  /*13c720*/  IADD3 R110, P5, PT, R81, R58, RZ ;  /* 0x0000003a516e7210 */ /* 0x000fe20007fbe0ff */
[----:B------:R-:W-:Y:S01]  /*13c730*/  IMAD.MOV.U32 R102, RZ, RZ, R47 ;  /* 0x000000ffff667224 */ /* 0x000fe200078e002f */
[----:B------:R-:W-:Y:S01]  /*13c740*/  IADD3.X RZ, P3, PT, R45, R107, RZ, P3, !PT ;  /* 0x0000006b2dff7210 */ /* 0x000fe20001f7e4ff */
[----:B------:R-:W-:Y:S01]  /*13c750*/  IMAD.MOV.U32 R56, RZ, RZ, R59 ;  /* 0x000000ffff387224 */ /* 0x000fe200078e003b */
[----:B------:R-:W-:Y:S01]  /*13c760*/  IADD3.X R81, P4, PT, RZ, R108, RZ, P1, !PT ;  /* 0x0000006cff517210 */ /* 0x000fe20000f9e4ff */
        /* <DEDUP_REMOVED lines=9> */
[----:B------:R-:W-:Y:S01]  /*13c800*/  IMAD.WIDE.U32 R78, R119, R89, RZ ;  /* 0x00000059774e7225 */ /* 0x000fe200078e00ff */
[----:B------:R-:W-:-:S02]  /*13c810*/  IADD3 R106, P4, PT, R83, R104, RZ ;  /* 0x00000068536a7210 */ /* 0x000fc40007f9e0ff */
[----:B------:R-:W-:Y:S01]  /*13c820*/  IADD3.X R50, P3, PT, R47, R50, RZ, P3, !PT ;  /* 0x000000322f327210 */ /* 0x000fe20001f7e4ff */
[----:B------:R-:W-:Y:S01]  /*13c830*/  IMAD.WIDE.U32.X R56, R94, R111, R56, P5 ;  /* 0x0000006f5e387225 */ /* 0x000fe200028e0438 */
[----:B------:R-:W-:Y:S02]  /*13c840*/  IADD3.X R104, P2, PT, R108, R51, RZ, P2, !PT ;  /* 0x000000336c687210 */ /* 0x000fe4000175e4ff */
[----:B------:R-:W-:Y:S01]  /*13c850*/  IADD3.X R47, P0, PT, R128, ~R73, RZ, P0, !PT ;  /* 0x80000049802f7210 */ /* 0x000fe2000071e4ff */
[----:B------:R-:W-:Y:S01]  /*13c860*/  IMAD.MOV.U32 R54, RZ, RZ, R105 ;  /* 0x000000ffff367224 */ /* 0x000fe200078e0069 */
[----:B------:R-:W-:Y:S01]  /*13c870*/  IADD3.X R81, P2, PT, RZ, R48, RZ, P2, !PT ;  /* 0x00000030ff517210 */ /* 0x000fe2000175e4ff */
[----:B------:R-:W-:Y:S01]  /*13c880*/  IMAD.WIDE.U32 R102, R135, R89, RZ ;  /* 0x0000005987667225 */ /* 0x000fe200078e00ff */
[----:B------:R-:W-:Y:S02]  /*13c890*/  IADD3.X R51, P3, PT, R59, R104, RZ, P3, !PT ;  /* 0x000000683b337210 */ /* 0x000fe40001f7e4ff */
[----:B------:R-:W-:Y:S01]  /*13c8a0*/  IADD3.X R114, P0, PT, R126, ~R99, RZ, P0, !PT ;  /* 0x800000637e727210 */ /* 0x000fe2000071e4ff */
[----:B------:R-:W-:-:S04]  /*13c8b0*/  IMAD.WIDE.U32 R78, P5, R90, R135, R78 ;  /* 0x000000875a4e7225 */ /* 0x000fc800078a004e */
[----:B------:R-:W-:Y:S01]  /*13c8c0*/  IMAD.WIDE.U32.X R54, R101, R111, R54, P4 ;  /* 0x0000006f65367225 */ /* 0x000fe200020e0436 */
[----:B------:R-:W-:-:S03]  /*13c8d0*/  IADD3 R83, P4, PT, R78, R103, RZ ;  /* 0x000000674e537210 */ /* 0x000fc60007f9e0ff */
[----:B------:R-:W-:Y:S01]  /*13c8e0*/  IMAD.WIDE.U32.X R84, R95, R111, R84, P1 ;  /* 0x0000006f5f547225 */ /* 0x000fe200008e0454 */
[----:B------:R-:W-:Y:S02]  /*13c8f0*/  IADD3 RZ, P1, PT, R50, R102, RZ ;  /* 0x0000006632ff7210 */ /* 0x000fe40007f3e0ff */
[----:B------:R-:W-:Y:S01]  /*13c900*/  IADD3.X R111, P2, PT, RZ, R49, RZ, P2, !PT ;  /* 0x00000031ff6f7210 */ /* 0x000fe2000175e4ff */
[----:B------:R-:W-:Y:S01]  /*13c910*/  IMAD.X R109, RZ, RZ, RZ, P5 ;  /* 0x000000ffff6d7224 */ /* 0x000fe200028e06ff */
[----:B------:R-:W-:Y:S01]  /*13c920*/  IADD3.X RZ, P1, PT, R51, R83, RZ, P1, !PT ;  /* 0x0000005333ff7210 */ /* 0x000fe20000f3e4ff */
[----:B------:R-:W-:Y:S01]  /*13c930*/  IMAD.MOV.U32 R108, RZ, RZ, R79 ;  /* 0x000000ffff6c7224 */ /* 0x000fe200078e004f */
[----:B------:R-:W-:Y:S01]  /*13c940*/  IADD3.X R83, P3, PT, RZ, RZ, RZ, P3, !PT ;  /* 0x000000ffff537210 */ /* 0x000fe20001f7e4ff */
[----:B------:R-:W-:Y:S01]  /*13c950*/  IMAD.WIDE.U32 R104, R119, R92, RZ ;  /* 0x0000005c77687225 */ /* 0x000fe200078e00ff */
[----:B------:R-:W-:-:S03]  /*13c960*/  IADD3.X R112, P2, PT, R81, R80, RZ, P2, !PT ;  /* 0x0000005051707210 */ /* 0x000fc6000175e4ff */
[----:B------:R-:W-:-:S04]  /*13c970*/  IMAD.WIDE.U32.X R108, R90, R119, R108, P4 ;  /* 0x000000775a6c7225 */ /* 0x000fc800020e046c */
[----:B------:R-:W-:Y:S01]  /*13c980*/  IMAD.WIDE.U32 R48, R114, R86, RZ ;  /* 0x0000005672307225 */ /* 0x000fe200078e00ff */
[----:B------:R-:W-:-:S03]  /*13c990*/  IADD3.X R83, P1, PT, R83, R108, RZ, P1, !PT ;  /* 0x0000006c53537210 */ /* 0x000fc60000f3e4ff */
[----:B------:R-:W-:Y:S02]  /*13c9a0*/  IMAD.X R108, RZ, RZ, RZ, P3 ;  /* 0x000000ffff6c7224 */ /* 0x000fe400018e06ff */
[----:B------:R-:W-:-:S03]  /*13c9b0*/  IMAD.WIDE.U32 R104, P5, R91, R135, R104 ;  /* 0x000000875b687225 */ /* 0x000fc600078a0068 */
        /* <DEDUP_REMOVED lines=8> */
[----:B------:R-:W-:Y:S01]  /*13ca40*/  IMAD.WIDE.U32 R80, R135, R92, RZ ;  /* 0x0000005c87507225 */ /* 0x000fe200078e00ff */
[----:B------:R-:W-:Y:S02]  /*13ca50*/  IADD3 RZ, P3, PT, R50, R102, RZ ;  /* 0x0000006632ff7210 */ /* 0x000fe40007f7e0ff */
[----:B------:R-:W-:Y:S01]  /*13ca60*/  IADD3.X R102, P1, PT, R83, R112, RZ, P1, !PT ;  /* 0x0000007053667210 */ /* 0x000fe20000f3e4ff */
[----:B------:R-:W-:Y:S01]  /*13ca70*/  IMAD.X R79, RZ, RZ, RZ, P4 ;  /* 0x000000ffff4f7224 */ /* 0x000fe200020e06ff */
[----:B------:R-:W-:Y:S01]  /*13ca80*/  IADD3.X R83, P2, PT, RZ, R56, RZ, P2, !PT ;  /* 0x00000038ff537210 */ /* 0x000fe2000175e4ff */
[----:B------:R-:W-:Y:S01]  /*13ca90*/  IMAD.MOV.U32 R78, RZ, RZ, R49 ;  /* 0x000000ffff4e7224 */ /* 0x000fe200078e0031 */
[----:B------:R-:W-:Y:S01]  /*13caa0*/  IADD3 R81, P4, PT, R104, R81, RZ ;  /* 0x0000005168517210 */ /* 0x000fe20007f9e0ff */
[----:B------:R-:W-:Y:S01]  /*13cab0*/  IMAD.WIDE.U32 R44, R86, R135, R44 ;  /* 0x00000087562c7225 */ /* 0x000fe200078e002c */
[----:B------:R-:W-:-:S02]  /*13cac0*/  IADD3.X R103, P1, PT, R108, R103, RZ, P1, !PT ;  /* 0x000000676c677210 */ /* 0x000fc40000f3e4ff */
[----:B------:R-:W-:Y:S01]  /*13cad0*/  IADD3.X RZ, P3, PT, R51, R109, RZ, P3, !PT ;  /* 0x0000006d33ff7210 */ /* 0x000fe20001f7e4ff */
[----:B------:R-:W-:Y:S01]  /*13cae0*/  IMAD.WIDE.U32.X R78, R87, R114, R78, P5 ;  /* 0x00000072574e7225 */ /* 0x000fe200028e044e */
[----:B------:R-:W-:Y:S02]  /*13caf0*/  IADD3 RZ, P5, PT, R102, R80, RZ ;  /* 0x0000005066ff7210 */ /* 0x000fe40007fbe0ff */
[----:B------:R-:W-:Y:S01]  /*13cb00*/  IADD3.X R80, P2, PT, RZ, R57, RZ, P2, !PT ;  /* 0x00000039ff507210 */ /* 0x000fe2000175e4ff */
[----:B------:R-:W-:Y:S01]  /*13cb10*/  IMAD.WIDE.U32 R56, R92, R135, R102 ;  /* 0x000000875c387225 */ /* 0x000fe200078e0066 */
[----:B------:R-:W-:Y:S02]  /*13cb20*/  IADD3.X RZ, P5, PT, R103, R81, RZ, P5, !PT ;  /* 0x0000005167ff7210 */ /* 0x000fe40002fbe4ff */
[----:B------:R-:W-:Y:S01]  /*13cb30*/  IADD3.X R83, P2, PT, R83, R58, RZ, P2, !PT ;  /* 0x0000003a53537210 */ /* 0x000fe2000175e4ff */
[----:B------:R-:W-:Y:S01]  /*13cb40*/  IMAD.MOV.U32 R58, RZ, RZ, R105 ;  /* 0x000000ffff3a7224 */ /* 0x000fe200078e0069 */
[----:B------:R-:W-:Y:S01]  /*13cb50*/  IADD3.X R109, P3, PT, RZ, R78, RZ, P3, !PT ;  /* 0x0000004eff6d7210 */ /* 0x000fe20001f7e4ff */
[----:B------:R-:W-:-:S02]  /*13cb60*/  IMAD.IADD R104, R57, 0x1, R104 ;  /* 0x0000000139687824 */ /* 0x000fc400078e0268 */
[----:B------:R-:W-:Y:S01]  /*13cb70*/  IMAD.WIDE.U32.X R58, R91, R119, R58, P4 ;  /* 0x000000775b3a7225 */ /* 0x000fe200020e043a */
[----:B------:R-:W-:Y:S02]  /*13cb80*/  IADD3.X R81, P4, PT, RZ, RZ, RZ, P1, !PT ;  /* 0x000000ffff517210 */ /* 0x000fe40000f9e4ff */
[----:B------:R-:W-:Y:S01]  /*13cb90*/  IADD3.X R49, P1, PT, RZ, R79, RZ, P3, !PT ;  /* 0x0000004fff317210 */ /* 0x000fe20001f3e4ff */
[----:B------:R-:W-:Y:S01]  /*13cba0*/  IMAD.WIDE.U32 R78, R119, R93, RZ ;  /* 0x0000005d774e7225 */ /* 0x000fe200078e00ff */
[----:B------:R-:W-:Y:S02]  /*13cbb0*/  IADD3.X R108, P5, PT, R81, R58, RZ, P5, !PT ;  /* 0x0000003a516c7210 */ /* 0x000fe40002fbe4ff */
[----:B------:R-:W-:Y:S01]  /*13cbc0*/  IADD3.X R102, P3, PT, R80, R107, RZ, P2, !PT ;  /* 0x0000006b50667210 */ /* 0x000fe2000177e4ff */
[----:B------:R-:W-:Y:S01]  /*13cbd0*/  IMAD.WIDE.U32 R80, R114, R89, RZ ;  /* 0x0000005972507225 */ /* 0x000fe200078e00ff */
[----:B------:R-:W-:Y:S02]  /*13cbe0*/  IADD3.X R103, PT, PT, RZ, RZ, RZ, P4, !PT ;  /* 0x000000ffff677210 */ /* 0x000fe400027fe4ff */
[----:B------:R-:W-:-:S02]  /*13cbf0*/  IADD3.X R56, P1, PT, R109, R56, RZ, P1, !PT ;  /* 0x000000386d387210 */ /* 0x000fc40000f3e4ff */
[----:B------:R-:W-:Y:S01]  /*13cc00*/  IADD3.X R103, P2, PT, R103, R59, RZ, P5, !PT ;  /* 0x0000003b67677210 */ /* 0x000fe20002f5e4ff */
[----:B------:R-:W-:Y:S01]  /*13cc10*/  IMAD.WIDE.U32 R58, P4, R90, R47, R80 ;  /* 0x0000002f5a3a7225 */ /* 0x000fe20007880050 */
[----:B------:R-:W-:Y:S02]  /*13cc20*/  IADD3.X R105, P5, PT, RZ, R84, RZ, P3, !PT ;  /* 0x00000054ff697210 */ /* 0x000fe40001fbe4ff */
[----:B------:R-:W-:Y:S01]  /*13cc30*/  IADD3.X R84, P2, PT, R108, R83, RZ, P2, !PT ;  /* 0x000000536c547210 */ /* 0x000fe2000175e4ff */
[----:B------:R-:W-:Y:S01]  /*13cc40*/  IMAD.WIDE.U32 R80, R47, R89, RZ ;  /* 0x000000592f507225 */ /* 0x000fe200078e00ff */
[----:B------:R-:W-:Y:S02]  /*13cc50*/  IADD3.X R109, P5, PT, RZ, R85, RZ, P5, !PT ;  /* 0x00000055ff6d7210 */ /* 0x000fe40002fbe4ff */
[----:B------:R-:W-:Y:S01]  /*13cc60*/  IADD3.X R57, P1, PT, R49, R104, RZ, P1, !PT ;  /* 0x0000006831397210 */ /* 0x000fe20000f3e4ff */
[----:B------:R-:W-:Y:S01]  /*13cc70*/  IMAD.WIDE.U32 R78, P3, R94, R135, R78 ;  /* 0x000000875e4e7225 */ /* 0x000fe2000786004e */
[----:B------:R-:W-:-:S03]  /*13cc80*/  IADD3.X R85, P2, PT, R103, R102, RZ, P2, !PT ;  /* 0x0000006667557210 */ /* 0x000fc6000175e4ff */
[----:B------:R-:W-:Y:S01]  /*13cc90*/  IMAD.X R83, RZ, RZ, RZ, P4 ;  /* 0x000000ffff537224 */ /* 0x000fe200020e06ff */
        /* <DEDUP_REMOVED lines=8> */
[----:B------:R-:W-:-:S04]  /*13cd20*/  IMAD.WIDE.U32 R112, R93, R135, R84 ;  /* 0x000000875d707225 */ /* 0x000fc800078e0054 */
[----:B------:R-:W-:Y:S01]  /*13cd30*/  IMAD.WIDE.U32.X R82, R90, R114, R82, P3 ;  /* 0x000000725a527225 */ /* 0x000fe200018e0452 */
[----:B------:R-:W-:-:S03]  /*13cd40*/  IADD3 R59, P3, PT, R78, R103, RZ ;  /* 0x000000674e3b7210 */ /* 0x000fc60007f7e0ff */
[----:B------:R-:W-:Y:S01]  /*13cd50*/  IMAD.X R49, RZ, RZ, RZ, P1 ;  /* 0x000000ffff317224 */ /* 0x000fe200008e06ff */
[----:B------:R-:W-:Y:S01]  /*13cd60*/  IADD3 RZ, P1, PT, R84, R102, RZ ;  /* 0x0000006654ff7210 */ /* 0x000fe20007f3e0ff */
[----:B------:R-:W-:Y:S01]  /*13cd70*/  IMAD.IADD R128, R113, 0x1, R78 ;  /* 0x0000000171807824 */ /* 0x000fe200078e024e */
[----:B------:R-:W-:Y:S01]  /*13cd80*/  IADD3.X R81, P4, PT, R81, R82, RZ, P4, !PT ;  /* 0x0000005251517210 */ /* 0x000fe2000279e4ff */
[----:B------:R-:W-:Y:S01]  /*13cd90*/  IMAD.WIDE.U32 R102, R114, R92, RZ ;  /* 0x0000005c72667225 */ /* 0x000fe200078e00ff */
[----:B------:R-:W-:Y:S02]  /*13cda0*/  IADD3.X RZ, P1, PT, R85, R59, RZ, P1, !PT ;  /* 0x0000003b55ff7210 */ /* 0x000fe40000f3e4ff */
[----:B------:R-:W-:Y:S01]  /*13cdb0*/  IADD3.X R59, P5, PT, R109, R106, RZ, P5, !PT ;  /* 0x0000006a6d3b7210 */ /* 0x000fe20002fbe4ff */
[----:B------:R-:W-:Y:S01]  /*13cdc0*/  IMAD.MOV.U32 R106, RZ, RZ, R79 ;  /* 0x000000ffff6a7224 */ /* 0x000fe200078e004f */
[----:B------:R-:W-:Y:S01]  /*13cdd0*/  IADD3.X R85, P4, PT, R49, R83, RZ, P4, !PT ;  /* 0x0000005331557210 */ /* 0x000fe2000279e4ff */
[----:B------:R-:W-:Y:S01]  /*13cde0*/  IMAD.WIDE.U32 R78, R119, R96, RZ ;  /* 0x00000060774e7225 */ /* 0x000fe200078e00ff */
[----:B------:R-:W-:-:S02]  /*13cdf0*/  IADD3.X R49, P0, PT, R117, ~R98, RZ, P0, !PT ;  /* 0x8000006275317210 */ /* 0x000fc4000071e4ff */
[----:B------:R-:W-:Y:S01]  /*13ce00*/  IADD3.X R82, P5, PT, RZ, R54, RZ, P5, !PT ;  /* 0x00000036ff527210 */ /* 0x000fe20002fbe4ff */
[----:B------:R-:W-:Y:S01]  /*13ce10*/  IMAD.WIDE.U32.X R106, R94, R119, R106, P3 ;  /* 0x000000775e6a7225 */ /* 0x000fe200018e046a */
[----:B------:R-:W-:Y:S02]  /*13ce20*/  IADD3.X R126, P0, PT, R118, ~R75, RZ, P0, !PT ;  /* 0x8000004b767e7210 */ /* 0x000fe4000071e4ff */
[----:B------:R-:W-:Y:S01]  /*13ce30*/  IADD3.X R112, P4, PT, R81, R112, RZ, P4, !PT ;  /* 0x0000007051707210 */ /* 0x000fe2000279e4ff */
[----:B------:R-:W-:Y:S02]  /*13ce40*/  IMAD.X R84, RZ, RZ, R55, P5 ;  /* 0x000000ffff547224 */ /* 0x000fe400028e0637 */
[----:B------:R-:W-:-:S04]  /*13ce50*/  IMAD.WIDE.U32 R102, P3, R91, R47, R102 ;  /* 0x0000002f5b667225 */ /* 0x000fc80007860066 */
[----:B------:R-:W-:-:S04]  /*13ce60*/  IMAD.WIDE.U32 R110, R47, R92, RZ ;  /* 0x0000005c2f6e7225 */ /* 0x000fc800078e00ff */
[----:B------:R-:W-:-:S04]  /*13ce70*/  IMAD.WIDE.U32 R78, P5, R95, R135, R78 ;  /* 0x000000875f4e7225 */ /* 0x000fc800078a004e */
[----:B------:R-:W-:-:S04]  /*13ce80*/  IMAD.WIDE.U32 R54, R126, R86, RZ ;  /* 0x000000567e367225 */ /* 0x000fc800078e00ff */
[----:B------:R-:W-:Y:S01]  /*13ce90*/  IMAD.X R105, RZ, RZ, RZ, P3 ;  /* 0x000000ffff697224 */ /* 0x000fe200018e06ff */
[----:B------:R-:W-:Y:S01]  /*13cea0*/  IADD3 R83, P3, PT, R102, R111, RZ ;  /* 0x0000006f66537210 */ /* 0x000fe20007f7e0ff */
[----:B------:R-:W-:Y:S01]  /*13ceb0*/  IMAD.X R81, RZ, RZ, RZ, P5 ;  /* 0x000000ffff517224 */ /* 0x000fe200028e06ff */
[----:B------:R-:W-:Y:S01]  /*13cec0*/  IADD3.X R111, P5, PT, RZ, RZ, RZ, P2, !PT ;  /* 0x000000ffff6f7210 */ /* 0x000fe200017be4ff */
[----:B------:R-:W-:-:S04]  /*13ced0*/  IMAD.WIDE.U32 R108, R49, R86, RZ ;  /* 0x00000056316c7225 */ /* 0x000fc800078e00ff */
[----:B------:R-:W-:-:S04]  /*13cee0*/  IMAD.WIDE.U32 R56, R89, R47, R56 ;  /* 0x0000002f59387225 */ /* 0x000fc800078e0038 */
[----:B------:R-:W-:-:S04]  /*13cef0*/  IMAD.WIDE.U32 R54, P2, R87, R49, R54 ;  /* 0x0000003157367225 */ /* 0x000fc80007840036 */
[----:B------:R-:W-:Y:S01]  /*13cf00*/  IMAD.MOV.U32 R104, RZ, RZ, R103 ;  /* 0x000000ffff687224 */ /* 0x000fe200078e0067 */
[----:B------:R-:W-:Y:S01]  /*13cf10*/  IADD3.X R103, P1, PT, R111, R106, RZ, P1, !PT ;  /* 0x0000006a6f677210 */ /* 0x000fe20000f3e4ff */
[----:B------:R-:W-:Y:S01]  /*13cf20*/  IMAD.X R113, RZ, RZ, RZ, P5 ;  /* 0x000000ffff717224 */ /* 0x000fe200028e06ff */
[----:B------:R-:W-:Y:S01]  /*13cf30*/  IADD3 R109, P5, PT, R54, R109, RZ ;  /* 0x0000006d366d7210 */ /* 0x000fe20007fbe0ff */
[----:B------:R-:W-:Y:S01]  /*13cf40*/  IMAD.WIDE.U32.X R104, R91, R114, R104, P3 ;  /* 0x000000725b687225 */ /* 0x000fe200018e0468 */
[----:B------:R-:W-:Y:S02]  /*13cf50*/  IADD3 RZ, P3, PT, R56, R108, RZ ;  /* 0x0000006c38ff7210 */ /* 0x000fe40007f7e0ff */
[----:B------:R-:W-:Y:S01]  /*13cf60*/  IADD3.X R118, P1, PT, R113, R107, RZ, P1, !PT ;  /* 0x0000006b71767210 */ /* 0x000fe20000f3e4ff */
[----:B------:R-:W-:Y:S01]  /*13cf70*/  IMAD.IADD R57, R57, 0x1, R58 ;  /* 0x0000000139397824 */ /* 0x000fe200078e023a */
[----:B------:R-:W-:Y:S01]  /*13cf80*/  IADD3.X R113, P4, PT, R85, R128, RZ, P4, !PT ;  /* 0x0000008055717210 */ /* 0x000fe2000279e4ff */
[----:B------:R-:W-:Y:S01]  /*13cf90*/  IMAD.WIDE.U32 R106, R135, R96, RZ ;  /* 0x00000060876a7225 */ /* 0x000fe200078e00ff */
[----:B------:R-:W-:-:S02]  /*13cfa0*/  IADD3.X R58, P1, PT, R103, R80, RZ, P1, !PT ;  /* 0x00000050673a7210 */ /* 0x000fc40000f3e4ff */
[----:B------:R-:W-:Y:S01]  /*13cfb0*/  IADD3.X RZ, P3, PT, R57, R109, RZ, P3, !PT ;  /* 0x0000006d39ff7210 */ /* 0x000fe20001f7e4ff */
[----:B------:R-:W-:Y:S01]  /*13cfc0*/  IMAD.MOV.U32 R108, RZ, RZ, R55 ;  /* 0x000000ffff6c7224 */ /* 0x000fe200078e0037 */
[----:B------:R-:W-:Y:S01]  /*13cfd0*/  IADD3.X R109, PT, PT, RZ, RZ, RZ, P2, !PT ;  /* 0x000000ffff6d7210 */ /* 0x000fe200017fe4ff */
[----:B------:R-:W-:Y:S01]  /*13cfe0*/  IMAD.MOV.U32 R80, RZ, RZ, R79 ;  /* 0x000000ffff507224 */ /* 0x000fe200078e004f */
[----:B------:R-:W-:Y:S01]  /*13cff0*/  IADD3 RZ, P2, PT, R112, R110, RZ ;  /* 0x0000006e70ff7210 */ /* 0x000fe20007f5e0ff */
[----:B------:R-:W-:Y:S01]  /*13d000*/  IMAD.WIDE.U32 R150, R126, R89, RZ ;  /* 0x000000597e967225 */ /* 0x000fe200078e00ff */
[----:B------:R-:W-:Y:S02]  /*13d010*/  IADD3.X R85, P4, PT, RZ, RZ, RZ, P4, !PT ;  /* 0x000000ffff557210 */ /* 0x000fe4000279e4ff */
[----:B------:R-:W-:Y:S01]  /*13d020*/  IADD3.X RZ, P2, PT, R113, R83, RZ, P2, !PT ;  /* 0x0000005371ff7210 */ /* 0x000fe2000175e4ff */
[----:B------:R-:W-:Y:S01]  /*13d030*/  IMAD.WIDE.U32.X R108, R87, R126, R108, P5 ;  /* 0x0000007e576c7225 */ /* 0x000fe200028e046c */
[----:B------:R-:W-:-:S02]  /*13d040*/  IADD3 R103, P5, PT, R78, R107, RZ ;  /* 0x0000006b4e677210 */ /* 0x000fc40007fbe0ff */
[----:B------:R-:W-:Y:S01]  /*13d050*/  IADD3.X R107, P2, PT, R85, R104, RZ, P2, !PT ;  /* 0x00000068556b7210 */ /* 0x000fe2000175e4ff */
[----:B------:R-:W-:Y:S01]  /*13d060*/  IMAD.X R83, RZ, RZ, RZ, P4 ;  /* 0x000000ffff537224 */ /* 0x000fe200020e06ff */
[----:B------:R-:W-:Y:S01]  /*13d070*/  IADD3.X R59, P1, PT, R118, R59, RZ, P1, !PT ;  /* 0x0000003b763b7210 */ /* 0x000fe20000f3e4ff */
[----:B------:R-:W-:Y:S01]  /*13d080*/  IMAD.WIDE.U32.X R80, R95, R119, R80, P5 ;  /* 0x000000775f507225 */ /* 0x000fe200028e0450 */
[----:B------:R-:W-:Y:S02]  /*13d090*/  IADD3 RZ, P4, PT, R58, R106, RZ ;  /* 0x0000006a3aff7210 */ /* 0x000fe40007f9e0ff */
[----:B------:R-:W-:Y:S01]  /*13d0a0*/  IADD3.X R55, P3, PT, RZ, R108, RZ, P3, !PT ;  /* 0x0000006cff377210 */ /* 0x000fe20001f7e4ff */
[----:B------:R-:W-:Y:S01]  /*13d0b0*/  IMAD.WIDE.U32 R112, R92, R47, R112 ;  /* 0x0000002f5c707225 */ /* 0x000fe200078e0070 */
[----:B------:R-:W-:Y:S02]  /*13d0c0*/  IADD3.X R104, P2, PT, R83, R105, RZ, P2, !PT ;  /* 0x0000006953687210 */ /* 0x000fe4000175e4ff */
[----:B------:R-:W-:Y:S01]  /*13d0d0*/  IADD3.X R83, P1, PT, RZ, RZ, RZ, P1, !PT ;  /* 0x000000ffff537210 */ /* 0x000fe20000f3e4ff */
[----:B------:R-:W-:Y:S01]  /*13d0e0*/  IMAD.WIDE.U32 R56, R86, R49, R56 ;  /* 0x0000003156387225 */ /* 0x000fe200078e0038 */
[----:B------:R-:W-:-:S02]  /*13d0f0*/  IADD3.X RZ, P4, PT, R59, R103, RZ, P4, !PT ;  /* 0x000000673bff7210 */ /* 0x000fc4000279e4ff */
[----:B------:R-:W-:Y:S01]  /*13d100*/  IADD3.X R85, P3, PT, RZ, R109, RZ, P3, !PT ;  /* 0x0000006dff557210 */ /* 0x000fe20001f7e4ff */
[----:B------:R-:W-:Y:S01]  /*13d110*/  IMAD.X R79, RZ, RZ, RZ, P1 ;  /* 0x000000ffff4f7224 */ /* 0x000fe200008e06ff */
[----:B------:R-:W-:Y:S01]  /*13d120*/  IADD3.X R83, P4, PT, R83, R80, RZ, P4, !PT ;  /* 0x0000005053537210 */ /* 0x000fe2000279e4ff */
[----:B------:R-:W-:Y:S01]  /*13d130*/  IMAD.IADD R80, R113, 0x1, R102 ;  /* 0x0000000171507824 */ /* 0x000fe200078e0266 */
[----:B------:R-:W-:Y:S01]  /*13d140*/  IADD3.X R112, P3, PT, R55, R112, RZ, P3, !PT ;  /* 0x0000007037707210 */ /* 0x000fe20001f7e4ff */
[----:B------:R-:W-:Y:S01]  /*13d150*/  IMAD.WIDE.U32 R150, P1, R90, R49, R150 ;  /* 0x000000315a967225 */ /* 0x000fe20007820096 */
[----:B------:R-:W-:-:S03]  /*13d160*/  IADD3.X R55, P4, PT, R79, R81, RZ, P4, !PT ;  /* 0x000000514f377210 */ /* 0x000fc6000279e4ff */
[----:B------:R-:W-:-:S04]  /*13d170*/  IMAD.WIDE.U32 R58, R96, R135, R58 ;  /* 0x00000087603a7225 */ /* 0x000fc800078e003a */
[----:B------:R-:W-:Y:S01]  /*13d180*/  IMAD.X R111, RZ, RZ, RZ, P1 ;  /* 0x000000ffff6f7224 */ /* 0x000fe200008e06ff */
[----:B------:R-:W-:Y:S01]  /*13d190*/  IADD3.X R113, P1, PT, R85, R80, RZ, P3, !PT ;  /* 0x0000005055717210 */ /* 0x000fe20001f3e4ff */
[----:B------:R-:W-:Y:S01]  /*13d1a0*/  IMAD.IADD R59, R59, 0x1, R78 ;  /* 0x000000013b3b7824 */ /* 0x000fe200078e024e */
[----:B------:R-:W-:Y:S01]  /*13d1b0*/  IADD3.X R58, P2, PT, R107, R58, RZ, P2, !PT ;  /* 0x0000003a6b3a7210 */ /* 0x000fe2000175e4ff */
[----:B------:R-:W-:Y:S01]  /*13d1c0*/  IMAD.WIDE.U32 R78, R49, R89, RZ ;  /* 0x00000059314e7225 */ /* 0x000fe200078e00ff */
[----:B------:R-:W-:Y:S02]  /*13d1d0*/  IADD3.X R107, P1, PT, RZ, RZ, RZ, P1, !PT ;  /* 0x000000ffff6b7210 */ /* 0x000fe40000f3e4ff */
[----:B------:R-:W-:Y:S01]  /*13d1e0*/  IADD3.X R59, P2, PT, R104, R59, RZ, P2, !PT ;  /* 0x0000003b683b7210 */ /* 0x000fe2000175e4ff */
[----:B------:R-:W-:Y:S01]  /*13d1f0*/  IMAD.WIDE.U32 R102, R114, R93, RZ ;  /* 0x0000005d72667225 */ /* 0x000fe200078e00ff */
[----:B------:R-:W-:-:S03]  /*13d200*/  IADD3 R85, P3, PT, R150, R79, RZ ;  /* 0x0000004f96557210 */ /* 0x000fc60007f7e0ff */
[----:B------:R-:W-:-:S04]  /*13d210*/  IMAD.WIDE.U32 R80, R47, R93, RZ ;  /* 0x0000005d2f507225 */ /* 0x000fc800078e00ff */
[----:B------:R-:W-:-:S04]  /*13d220*/  IMAD.WIDE.U32 R102, P5, R94, R47, R102 ;  /* 0x0000002f5e667225 */ /* 0x000fc800078a0066 */
[----:B------:R-:W-:Y:S02]  /*13d230*/  IMAD.MOV.U32 R110, RZ, RZ, R151 ;  /* 0x000000ffff6e7224 */ /* 0x000fe400078e0097 */
[----:B------:R-:W-:Y:S01]  /*13d240*/  IMAD.X R109, RZ, RZ, RZ, P1 ;  /* 0x000000ffff6d7224 */ /* 0x000fe200008e06ff */
[----:B------:R-:W-:Y:S01]  /*13d250*/  IADD3 RZ, P1, PT, R58, R80, RZ ;  /* 0x000000503aff7210 */ /* 0x000fe20007f3e0ff */
[----:B------:R-:W-:Y:S01]  /*13d260*/  IMAD.WIDE.U32.X R110, R90, R126, R110, P3 ;  /* 0x0000007e5a6e7225 */ /* 0x000fe200018e046e */
[----:B------:R-:W-:Y:S02]  /*13d270*/  IADD3.X R80, P4, PT, R83, R82, RZ, P4, !PT ;  /* 0x0000005253507210 */ /* 0x000fe4000279e4ff */
[----:B------:R-:W-:Y:S01]  /*13d280*/  IADD3 RZ, P3, PT, R112, R78, RZ ;  /* 0x0000004e70ff7210 */ /* 0x000fe20007f7e0ff */
[----:B------:R-:W-:Y:S01]  /*13d290*/  IMAD.X R79, RZ, RZ, RZ, P5 ;  /* 0x000000ffff4f7224 */ /* 0x000fe200028e06ff */
[----:B------:R-:W-:Y:S01]  /*13d2a0*/  IADD3 R149, P5, PT, R102, R81, RZ ;  /* 0x0000005166957210 */ /* 0x000fe20007fbe0ff */
[----:B------:R-:W-:Y:S01]  /*13d2b0*/  IMAD.WIDE.U32 R82, R119, R100, RZ ;  /* 0x0000006477527225 */ /* 0x000fe200078e00ff */
[----:B------:R-:W-:-:S02]  /*13d2c0*/  IADD3.X RZ, P3, PT, R113, R85, RZ, P3, !PT ;  /* 0x0000005571ff7210 */ /* 0x000fc40001f7e4ff */
[----:B------:R-:W-:Y:S01]  /*13d2d0*/  IADD3.X R81, P4, PT, R55, R84, RZ, P4, !PT ;  /* 0x0000005437517210 */ /* 0x000fe2000279e4ff */
[----:B------:R-:W-:Y:S01]  /*13d2e0*/  IMAD.MOV.U32 R78, RZ, RZ, R103 ;  /* 0x000000ffff4e7224 */ /* 0x000fe200078e0067 */
[----:B------:R-:W-:Y:S01]  /*13d2f0*/  IADD3.X R103, P2, PT, RZ, RZ, RZ, P2, !PT ;  /* 0x000000ffff677210 */ /* 0x000fe2000175e4ff */
[----:B------:R-:W-:Y:S01]  /*13d300*/  IMAD.WIDE.U32 R104, R135, R100, RZ ;  /* 0x0000006487687225 */ /* 0x000fe200078e00ff */
[----:B------:R-:W-:Y:S02]  /*13d310*/  IADD3.X RZ, P1, PT, R59, R149, RZ, P1, !PT ;  /* 0x000000953bff7210 */ /* 0x000fe40000f3e4ff */
[----:B------:R-:W-:Y:S01]  /*13d320*/  IADD3.X R55, P0, PT, R116, ~R77, RZ, P0, !PT ;  /* 0x8000004d74377210 */ /* 0x000fe2000071e4ff */
[----:B------:R-:W-:-:S03]  /*13d330*/  IMAD.WIDE.U32.X R78, R94, R114, R78, P5 ;  /* 0x000000725e4e7225 */ /* 0x000fc600028e044e */
[----:B------:R-:W-:Y:S01]  /*13d340*/  IADD3.X R149, P0, PT, R115, ~R120, RZ, P0, !PT ;  /* 0x8000007873957210 */ /* 0x000fe2000071e4ff */
[----:B------:R-:W-:-:S04]  /*13d350*/  IMAD.WIDE.U32 R82, P5, R101, R135, R82 ;  /* 0x0000008765527225 */ /* 0x000fc800078a0052 */
[----:B------:R-:W-:Y:S01]  /*13d360*/  IMAD.X R85, RZ, RZ, RZ, P5 ;  /* 0x000000ffff557224 */ /* 0x000fe200028e06ff */
[----:B------:R-:W-:Y:S01]  /*13d370*/  IADD3 R151, P5, PT, R82, R105, RZ ;  /* 0x0000006952977210 */ /* 0x000fe20007fbe0ff */
[----:B------:R-:W-:Y:S01]  /*13d380*/  IMAD.X R117, RZ, RZ, RZ, P2 ;  /* 0x000000ffff757224 */ /* 0x000fe200010e06ff */
[----:B------:R-:W-:Y:S01]  /*13d390*/  IADD3.X R105, P3, PT, R107, R110, RZ, P3, !PT ;  /* 0x0000006e6b697210 */ /* 0x000fe20001f7e4ff */
[----:B------:R-:W-:Y:S01]  /*13d3a0*/  IMAD.WIDE.U32 R58, R93, R47, R58 ;  /* 0x0000002f5d3a7225 */ /* 0x000fe200078e003a */
[----:B------:R-:W-:Y:S02]  /*13d3b0*/  MOV R84, R83 ;  /* 0x0000005300547202 */ /* 0x000fe40000000f00 */
[----:B------:R-:W-:Y:S01]  /*13d3c0*/  IADD3 RZ, P2, PT, R80, R104, RZ ;  /* 0x0000006850ff7210 */ /* 0x000fe20007f5e0ff */
[----:B------:R-:W-:Y:S01]  /*13d3d0*/  IMAD.WIDE.U32 R106, R126, R92, RZ ;  /* 0x0000005c7e6a7225 */ /* 0x000fe200078e00ff */
[----:B------:R-:W-:Y:S02]  /*13d3e0*/  IADD3.X R110, P3, PT, R109, R111, RZ, P3, !PT ;  /* 0x0000006f6d6e7210 */ /* 0x000fe40001f7e4ff */
[----:B------:R-:W-:Y:S01]  /*13d3f0*/  IADD3.X RZ, P2, PT, R81, R151, RZ, P2, !PT ;  /* 0x0000009751ff7210 */ /* 0x000fe2000175e4ff */
[----:B------:R-:W-:Y:S01]  /*13d400*/  IMAD.WIDE.U32.X R84, R101, R119, R84, P5 ;  /* 0x0000007765547225 */ /* 0x000fe200028e0454 */
[----:B------:R-:W-:-:S02]  /*13d410*/  IADD3.X R83, P4, PT, RZ, RZ, RZ, P4, !PT ;  /* 0x000000ffff537210 */ /* 0x000fc4000279e4ff */
[----:B------:R-:W-:Y:S01]  /*13d420*/  IADD3.X R58, P3, PT, R105, R58, RZ, P3, !PT ;  /* 0x0000003a693a7210 */ /* 0x000fe20001f7e4ff */
[----:B------:R-:W-:Y:S01]  /*13d430*/  IMAD.IADD R111, R59, 0x1, R102 ;  /* 0x000000013b6f7824 */ /* 0x000fe200078e0266 */
[----:B------:R-:W-:Y:S01]  /*13d440*/  IADD3.X R59, P1, PT, R103, R78, RZ, P1, !PT ;  /* 0x0000004e673b7210 */ /* 0x000fe20000f3e4ff */
[----:B------:R-:W-:Y:S01]  /*13d450*/  IMAD.WIDE.U32 R106, P5, R91, R49, R106 ;  /* 0x000000315b6a7225 */ /* 0x000fe200078a006a */
[----:B------:R-:W-:Y:S02]  /*13d460*/  IADD3.X R116, P2, PT, R83, R84, RZ, P2, !PT ;  /* 0x0000005453747210 */ /* 0x000fe4000175e4ff */
[----:B------:R-:W-:Y:S01]  /*13d470*/  IADD3.X R117, P1, PT, R117, R79, RZ, P1, !PT ;  /* 0x0000004f75757210 */ /* 0x000fe20000f3e4ff */
[----:B------:R-:W-:Y:S01]  /*13d480*/  IMAD.WIDE.U32 R102, R49, R92, RZ ;  /* 0x0000005c31667225 */ /* 0x000fe200078e00ff */
[----:B------:R-:W-:-:S03]  /*13d490*/  IADD3.X R83, PT, PT, R85, RZ, RZ, P2, P4 ;  /* 0x000000ff55537210 */ /* 0x000fc600017e84ff */
[----:B------:R-:W-:-:S04]  /*13d4a0*/  IMAD.WIDE.U32 R78, R114, R96, RZ ;  /* 0x00000060724e7225 */ /* 0x000fc800078e00ff */
[----:B------:R-:W-:-:S04]  /*13d4b0*/  IMAD.WIDE.U32 R104, R149, R86, RZ ;  /* 0x0000005695687225 */ /* 0x000fc800078e00ff */
[----:B------:R-:W-:Y:S01]  /*13d4c0*/  IMAD.X R85, RZ, RZ, RZ, P5 ;  /* 0x000000ffff557224 */ /* 0x000fe200028e06ff */
[----:B------:R-:W-:Y:S01]  /*13d4d0*/  IADD3 R115, P5, PT, R106, R103, RZ ;  /* 0x000000676a737210 */ /* 0x000fe20007fbe0ff */
[----:B------:R-:W-:-:S04]  /*13d4e0*/  IMAD.WIDE.U32 R78, P2, R95, R47, R78 ;  /* 0x0000002f5f4e7225 */ /* 0x000fc8000784004e */
[----:B------:R-:W-:-:S04]  /*13d4f0*/  IMAD.WIDE.U32 R104, P4, R87, R55, R104 ;  /* 0x0000003757687225 */ /* 0x000fc80007880068 */
[----:B------:R-:W-:Y:S02]  /*13d500*/  IMAD.MOV.U32 R84, RZ, RZ, R107 ;  /* 0x000000ffff547224 */ /* 0x000fe400078e006b */
[----:B------:R-:W-:-:S04]  /*13d510*/  IMAD.WIDE.U32 R112, R89, R49, R112 ;  /* 0x0000003159707225 */ /* 0x000fc800078e0070 */
[----:B------:R-:W-:-:S04]  /*13d520*/  IMAD.WIDE.U32 R108, R55, R86, RZ ;  /* 0x00000056376c7225 */ /* 0x000fc800078e00ff */
[----:B------:R-:W-:Y:S01]  /*13d530*/  IMAD.WIDE.U32.X R84, R91, R126, R84, P5 ;  /* 0x0000007e5b547225 */ /* 0x000fe200028e0454 */
[----:B------:R-:W-:-:S03]  /*13d540*/  IADD3 R109, P5, PT, R104, R109, RZ ;  /* 0x0000006d686d7210 */ /* 0x000fc60007fbe0ff */
[----:B------:R-:W-:Y:S01]  /*13d550*/  IMAD.X R103, RZ, RZ, RZ, P2 ;  /* 0x000000ffff677224 */ /* 0x000fe200010e06ff */
[----:B------:R-:W-:Y:S01]  /*13d560*/  IADD3 RZ, P2, PT, R112, R108, RZ ;  /* 0x0000006c70ff7210 */ /* 0x000fe20007f5e0ff */
[----:B------:R-:W-:Y:S02]  /*13d570*/  IMAD.IADD R151, R113, 0x1, R150 ;  /* 0x0000000171977824 */ /* 0x000fe400078e0296 */
[----:B------:R-:W-:-:S03]  /*13d580*/  IMAD.WIDE.U32 R80, R100, R135, R80 ;  /* 0x0000008764507225 */ /* 0x000fc600078e0050 */
[----:B------:R-:W-:Y:S01]  /*13d590*/  IADD3.X RZ, P2, PT, R151, R109, RZ, P2, !PT ;  /* 0x0000006d97ff7210 */ /* 0x000fe2000175e4ff */
[----:B------:R-:W-:Y:S01]  /*13d5a0*/  IMAD.X R109, RZ, RZ, RZ, P4 ;  /* 0x000000ffff6d7224 */ /* 0x000fe200020e06ff */
[----:B------:R-:W-:Y:S01]  /*13d5b0*/  IADD3.X R80, P1, PT, R59, R80, RZ, P1, !PT ;  /* 0x000000503b507210 */ /* 0x000fe20000f3e4ff */
[----:B------:R-:W-:Y:S01]  /*13d5c0*/  IMAD.MOV.U32 R108, RZ, RZ, R105 ;  /* 0x000000ffff6c7224 */ /* 0x000fe200078e0069 */
[----:B------:R-:W-:Y:S01]  /*13d5d0*/  IADD3.X R59, P3, PT, R110, R111, RZ, P3, !PT ;  /* 0x0000006f6e3b7210 */ /* 0x000fe20001f7e4ff */
[----:B------:R-:W-:Y:S01]  /*13d5e0*/  IMAD.WIDE.U32 R110, R47, R96, RZ ;  /* 0x000000602f6e7225 */ /* 0x000fe200078e00ff */
[----:B------:R-:W-:Y:S02]  /*13d5f0*/  IADD3 RZ, P4, PT, R58, R102, RZ ;  /* 0x000000663aff7210 */ /* 0x000fe40007f9e0ff */
[----:B------:R-:W-:Y:S01]  /*13d600*/  IADD3.X R107, P3, PT, RZ, RZ, RZ, P3, !PT ;  /* 0x000000ffff6b7210 */ /* 0x000fe20001f7e4ff */
[----:B------:R-:W-:Y:S01]  /*13d610*/  IMAD.WIDE.U32.X R108, R87, R149, R108, P5 ;  /* 0x00000095576c7225 */ /* 0x000fe200028e046c */
[----:B------:R-:W-:-:S02]  /*13d620*/  IADD3 R119, P5, PT, R78, R111, RZ ;  /* 0x0000006f4e777210 */ /* 0x000fc40007fbe0ff */
[----:B------:R-:W-:Y:S01]  /*13d630*/  IADD3.X RZ, P4, PT, R59, R115, RZ, P4, !PT ;  /* 0x000000733bff7210 */ /* 0x000fe2000279e4ff */
[----:B------:R-:W-:Y:S01]  /*13d640*/  IMAD.IADD R82, R81, 0x1, R82 ;  /* 0x0000000151527824 */ /* 0x000fe200078e0252 */
[----:B------:R-:W-:Y:S01]  /*13d650*/  IADD3.X R111, P2, PT, RZ, R108, RZ, P2, !PT ;  /* 0x0000006cff6f7210 */ /* 0x000fe2000175e4ff */
[----:B------:R-:W-:Y:S01]  /*13d660*/  IMAD.X R113, RZ, RZ, RZ, P3 ;  /* 0x000000ffff717224 */ /* 0x000fe200018e06ff */
[----:B------:R-:W-:Y:S01]  /*13d670*/  IADD3 RZ, P3, PT, R80, R110, RZ ;  /* 0x0000006e50ff7210 */ /* 0x000fe20007f7e0ff */
[----:B------:R-:W-:Y:S01]  /*13d680*/  IMAD.MOV.U32 R102, RZ, RZ, R79 ;  /* 0x000000ffff667224 */ /* 0x000fe200078e004f */
[----:B------:R-:W-:Y:S01]  /*13d690*/  IADD3.X R81, P1, PT, R117, R82, RZ, P1, !PT ;  /* 0x0000005275517210 */ /* 0x000fe20000f3e4ff */
[----:B------:R-:W-:Y:S01]  /*13d6a0*/  IMAD.MOV.U32 R150, RZ, RZ, R112 ;  /* 0x000000ffff967224 */ /* 0x000fe200078e0070 */
[----:B------:R-:W-:Y:S01]  /*13d6b0*/  IADD3.X R105, P2, PT, RZ, R109, RZ, P2, !PT ;  /* 0x0000006dff697210 */ /* 0x000fe2000175e4ff */
[----:B------:R-:W-:Y:S01]  /*13d6c0*/  IMAD.WIDE.U32 R108, R92, R49, R58 ;  /* 0x000000315c6c7225 */ /* 0x000fe200078e003a */
[----:B------:R-:W-:-:S02]  /*13d6d0*/  IADD3.X RZ, P3, PT, R81, R119, RZ, P3, !PT ;  /* 0x0000007751ff7210 */ /* 0x000fc40001f7e4ff */
[----:B------:R-:W-:Y:S01]  /*13d6e0*/  IADD3.X R107, P4, PT, R107, R84, RZ, P4, !PT ;  /* 0x000000546b6b7210 */ /* 0x000fe2000279e4ff */
[----:B------:R-:W-:Y:S01]  /*13d6f0*/  IMAD.WIDE.U32 R58, R96, R47, R80 ;  /* 0x0000002f603a7225 */ /* 0x000fe200078e0050 */
[----:B------:R-:W-:Y:S02]  /*13d700*/  IADD3.X R84, P2, PT, R111, R108, RZ, P2, !PT ;  /* 0x0000006c6f547210 */ /* 0x000fe4000175e4ff */
[----:B------:R-:W-:Y:S01]  /*13d710*/  IADD3.X R82, P4, PT, R113, R85, RZ, P4, !PT ;  /* 0x0000005571527210 */ /* 0x000fe2000279e4ff */
[----:B------:R-:W-:Y:S01]  /*13d720*/  IMAD.WIDE.U32 R80, R149, R89, RZ ;  /* 0x0000005995507225 */ /* 0x000fe200078e00ff */
[----:B------:R-:W-:Y:S02]  /*13d730*/  IADD3.X R111, P1, PT, RZ, RZ, RZ, P1, !PT ;  /* 0x000000ffff6f7210 */ /* 0x000fe40000f3e4ff */
[----:B------:R-:W-:Y:S01]  /*13d740*/  IADD3.X R58, P4, PT, R107, R58, RZ, P4, !PT ;  /* 0x0000003a6b3a7210 */ /* 0x000fe2000279e4ff */
[----:B------:R-:W-:Y:S01]  /*13d750*/  IMAD.IADD R110, R109, 0x1, R106 ;  /* 0x000000016d6e7824 */ /* 0x000fe200078e026a */
[----:B------:R-:W-:Y:S01]  /*13d760*/  IADD3.X R113, PT, PT, RZ, RZ, RZ, P1, !PT ;  /* 0x000000ffff717210 */ /* 0x000fe20000ffe4ff */
[----:B------:R-:W-:-:S02]  /*13d770*/  IMAD.IADD R59, R59, 0x1, R78 ;  /* 0x000000013b3b7824 */ /* 0x000fc400078e024e */
[----:B------:R-:W-:Y:S01]  /*13d780*/  IMAD.WIDE.U32.X R108, R95, R114, R102, P5 ;  /* 0x000000725f6c7225 */ /* 0x000fe200028e0466 */
[----:B------:R-:W-:Y:S02]  /*13d790*/  IADD3.X R85, P2, PT, R105, R110, RZ, P2, !PT ;  /* 0x0000006e69557210 */ /* 0x000fe4000175e4ff */
[----:B------:R-:W-:Y:S01]  /*13d7a0*/  IADD3.X R59, P4, PT, R82, R59, RZ, P4, !PT ;  /* 0x0000003b523b7210 */ /* 0x000fe2000279e4ff */
[----:B------:R-:W-:Y:S01]  /*13d7b0*/  IMAD.WIDE.U32 R102, P5, R90, R55, R80 ;  /* 0x000000375a667225 */ /* 0x000fe200078a0050 */
[----:B------:R-:W-:Y:S02]  /*13d7c0*/  IADD3.X R105, P2, PT, RZ, RZ, RZ, P2, !PT ;  /* 0x000000ffff697210 */ /* 0x000fe4000175e4ff */
[----:B------:R-:W-:Y:S01]  /*13d7d0*/  IADD3.X R111, P3, PT, R111, R108, RZ, P3, !PT ;  /* 0x0000006c6f6f7210 */ /* 0x000fe20001f7e4ff */
[----:B------:R-:W-:-:S03]  /*13d7e0*/  IMAD.WIDE.U32 R78, R55, R89, RZ ;  /* 0x00000059374e7225 */ /* 0x000fc600078e00ff */
[----:B------:R-:W-:Y:S01]  /*13d7f0*/  IADD3.X R82, P3, PT, R113, R109, RZ, P3, !PT ;  /* 0x0000006d71527210 */ /* 0x000fe20001f7e4ff */
[----:B------:R-:W-:Y:S01]  /*13d800*/  IMAD.X R81, RZ, RZ, RZ, P5 ;  /* 0x000000ffff517224 */ /* 0x000fe200028e06ff */
[----:B------:R-:W-:Y:S01]  /*13d810*/  IADD3 R115, P5, PT, R102, R79, RZ ;  /* 0x0000004f66737210 */ /* 0x000fe20007fbe0ff */
[----:B------:R-:W-:Y:S01]  /*13d820*/  IMAD.WIDE.U32 R106, R126, R93, RZ ;  /* 0x0000005d7e6a7225 */ /* 0x000fe200078e00ff */
[----:B------:R-:W-:Y:S02]  /*13d830*/  IADD3 RZ, P1, PT, R84, R78, RZ ;  /* 0x0000004e54ff7210 */ /* 0x000fe40007f3e0ff */
[----:B------:R-:W-:Y:S01]  /*13d840*/  IADD3.X R116, P3, PT, R111, R116, RZ, P3, !PT ;  /* 0x000000746f747210 */ /* 0x000fe20001f7e4ff */
[----:B------:R-:W-:Y:S01]  /*13d850*/  IMAD.MOV.U32 R80, RZ, RZ, R103 ;  /* 0x000000ffff507224 */ /* 0x000fe200078e0067 */
[----:B------:R-:W-:Y:S01]  /*13d860*/  IADD3.X RZ, P1, PT, R85, R115, RZ, P1, !PT ;  /* 0x0000007355ff7210 */ /* 0x000fe20000f3e4ff */
[----:B------:R-:W-:Y:S01]  /*13d870*/  IMAD.WIDE.U32 R118, R49, R93, RZ ;  /* 0x0000005d31767225 */ /* 0x000fe200078e00ff */
[----:B------:R-:W-:-:S02]  /*13d880*/  IADD3.X R109, P4, PT, RZ, RZ, RZ, P4, !PT ;  /* 0x000000ffff6d7210 */ /* 0x000fc4000279e4ff */
[----:B------:R-:W-:Y:S01]  /*13d890*/  IADD3.X R117, P3, PT, R82, R83, RZ, P3, !PT ;  /* 0x0000005352757210 */ /* 0x000fe20001f7e4ff */
[----:B------:R-:W-:-:S04]  /*13d8a0*/  IMAD.WIDE.U32.X R80, R90, R149, R80, P5 ;  /* 0x000000955a507225 */ /* 0x000fc800028e0450 */
[----:B------:R-:W-:Y:S01]  /*13d8b0*/  IMAD.WIDE.U32 R106, P5, R94, R49, R106 ;  /* 0x000000315e6a7225 */ /* 0x000fe200078a006a */
[----:B------:R-:W-:-:S03]  /*13d8c0*/  IADD3.X R105, P1, PT, R105, R80, RZ, P1, !PT ;  /* 0x0000005069697210 */ /* 0x000fc60000f3e4ff */
[----:B------:R-:W-:Y:S01]  /*13d8d0*/  IMAD.X R103, RZ, RZ, RZ, P2 ;  /* 0x000000ffff677224 */ /* 0x000fe200010e06ff */
[----:B------:R-:W-:Y:S01]  /*13d8e0*/  IADD3 RZ, P2, PT, R58, R118, RZ ;  /* 0x000000763aff7210 */ /* 0x000fe20007f5e0ff */
[----:B------:R-:W-:Y:S01]  /*13d8f0*/  IMAD.X R79, RZ, RZ, RZ, P5 ;  /* 0x000000ffff4f7224 */ /* 0x000fe200028e06ff */
[----:B------:R-:W-:Y:S01]  /*13d900*/  IADD3 R119, P5, PT, R106, R119, RZ ;  /* 0x000000776a777210 */ /* 0x000fe20007fbe0ff */
[----:B------:R-:W-:Y:S01]  /*13d910*/  IMAD.MOV.U32 R78, RZ, RZ, R107 ;  /* 0x000000ffff4e7224 */ /* 0x000fe200078e006b */
[----:B------:R-:W-:Y:S01]  /*13d920*/  IADD3.X R81, P1, PT, R103, R81, RZ, P1, !PT ;  /* 0x0000005167517210 */ /* 0x000fe20000f3e4ff */
[----:B------:R-:W-:Y:S01]  /*13d930*/  IMAD.WIDE.U32 R110, R126, R96, RZ ;  /* 0x000000607e6e7225 */ /* 0x000fe200078e00ff */
[----:B------:R-:W-:-:S03]  /*13d940*/  IADD3.X RZ, P2, PT, R59, R119, RZ, P2, !PT ;  /* 0x000000773bff7210 */ /* 0x000fc6000175e4ff */
[----:B------:R-:W-:-:S04]  /*13d950*/  IMAD.WIDE.U32 R118, R114, R100, RZ ;  /* 0x0000006472767225 */ /* 0x000fc800078e00ff */
[----:B------:R-:W-:-:S04]  /*13d960*/  IMAD.WIDE.U32 R58, R93, R49, R58 ;  /* 0x000000315d3a7225 */ /* 0x000fc800078e003a */
[----:B------:R-:W-:Y:S01]  /*13d970*/  IMAD.IADD R128, R59, 0x1, R106 ;  /* 0x000000013b807824 */ /* 0x000fe200078e026a */
[----:B------:R-:W-:Y:S01]  /*13d980*/  IADD3.X R80, P1, PT, R105, R58, RZ, P1, !PT ;  /* 0x0000003a69507210 */ /* 0x000fe20000f3e4ff */
[----:B------:R-:W-:-:S03]  /*13d990*/  IMAD.WIDE.U32.X R78, R94, R126, R78, P5 ;  /* 0x0000007e5e4e7225 */ /* 0x000fc600028e044e */
[----:B------:R-:W-:Y:S01]  /*13d9a0*/  IADD3.X R81, P1, PT, R81, R128, RZ, P1, !PT ;  /* 0x0000008051517210 */ /* 0x000fe20000f3e4ff */
[----:B------:R-:W-:Y:S01]  /*13d9b0*/  IMAD.WIDE.U32 R118, P5, R101, R47, R118 ;  /* 0x0000002f65767225 */ /* 0x000fe200078a0076 */
[----:B------:R-:W-:-:S03]  /*13d9c0*/  IADD3.X R105, P2, PT, R109, R78, RZ, P2, !PT ;  /* 0x0000004e6d697210 */ /* 0x000fc6000175e4ff */
[----:B------:R-:W-:-:S04]  /*13d9d0*/  IMAD.WIDE.U32 R106, R47, R100, RZ ;  /* 0x000000642f6a7225 */ /* 0x000fc800078e00ff */
[----:B------:R-:W-:Y:S01]  /*13d9e0*/  IMAD.X R59, RZ, RZ, RZ, P5 ;  /* 0x000000ffff3b7224 */ /* 0x000fe200028e06ff */
[----:B------:R-:W-:Y:S01]  /*13d9f0*/  IADD3 R103, P5, PT, R118, R107, RZ ;  /* 0x0000006b76677210 */ /* 0x000fe20007fbe0ff */
[----:B------:R-:W-:Y:S02]  /*13da00*/  IMAD.MOV.U32 R58, RZ, RZ, R119 ;  /* 0x000000ffff3a7224 */ /* 0x000fe400078e0077 */
[----:B------:R-:W-:-:S04]  /*13da10*/  IMAD.WIDE.U32 R108, R49, R96, RZ ;  /* 0x00000060316c7225 */ /* 0x000fc800078e00ff */
[----:B------:R-:W-:-:S04]  /*13da20*/  IMAD.WIDE.U32.X R114, R101, R114, R58, P5 ;  /* 0x0000007265727225 */ /* 0x000fc800028e043a */
[----:B------:R-:W-:-:S04]  /*13da30*/  IMAD.WIDE.U32 R110, P5, R95, R49, R110 ;  /* 0x000000315f6e7225 */ /* 0x000fc800078a006e */
[----:B------:R-:W-:Y:S01]  /*13da40*/  IMAD.X R113, RZ, RZ, RZ, P4 ;  /* 0x000000ffff717224 */ /* 0x000fe200020e06ff */
[----:B------:R-:W-:Y:S01]  /*13da50*/  IADD3 RZ, P4, PT, R116, R106, RZ ;  /* 0x0000006a74ff7210 */ /* 0x000fe20007f9e0ff */
[----:B------:R-:W-:Y:S01]  /*13da60*/  IMAD.X R107, RZ, RZ, RZ, P5 ;  /* 0x000000ffff6b7224 */ /* 0x000fe200028e06ff */
[----:B------:R-:W-:Y:S01]  /*13da70*/  IADD3 R109, P5, PT, R110, R109, RZ ;  /* 0x0000006d6e6d7210 */ /* 0x000fe20007fbe0ff */
[-C--:B------:R-:W-:Y:S01]  /*13da80*/  IMAD.WIDE.U32 R82, R149, R92.reuse, RZ ;  /* 0x0000005c95527225 */ /* 0x080fe200078e00ff */
[----:B------:R-:W-:Y:S02]  /*13da90*/  IADD3.X R113, P2, PT, R113, R79, RZ, P2, !PT ;  /* 0x0000004f71717210 */ /* 0x000fe4000175e4ff */
[----:B------:R-:W-:Y:S01]  /*13daa0*/  IADD3.X RZ, P4, PT, R117, R103, RZ, P4, !PT ;  /* 0x0000006775ff7210 */ /* 0x000fe2000279e4ff */
[----:B------:R-:W-:Y:S01]  /*13dab0*/  IMAD.MOV.U32 R106, RZ, RZ, R111 ;  /* 0x000000ffff6a7224 */ /* 0x000fe200078e006f */
[----:B------:R-:W-:Y:S01]  /*13dac0*/  IADD3.X R103, P1, PT, RZ, RZ, RZ, P1, !PT ;  /* 0x000000ffff677210 */ /* 0x000fe20000f3e4ff */
        /* <DEDUP_REMOVED lines=8> */
[----:B------:R-:W-:Y:S02]  /*13db50*/  IADD3 RZ, P5, PT, R80, R78, RZ ;  /* 0x0000004e50ff7210 */ /* 0x000fe40007fbe0ff */
[----:B------:R-:W-:Y:S01]  /*13db60*/  IADD3.X R116, P2, PT, R105, R116, RZ, P2, !PT ;  /* 0x0000007469747210 */ /* 0x000fe2000175e4ff */
[----:B------:R-:W-:Y:S01]  /*13db70*/  IMAD.IADD R118, R117, 0x1, R118 ;  /* 0x0000000175767824 */ /* 0x000fe200078e0276 */
[----:B------:R-:W-:Y:S01]  /*13db80*/  IADD3.X RZ, P5, PT, R81, R79, RZ, P5, !PT ;  /* 0x0000004f51ff7210 */ /* 0x000fe20002fbe4ff */
[-C--:B------:R-:W-:Y:S01]  /*13db90*/  IMAD.WIDE.U32 R152, R89, R55.reuse, R84 ;  /* 0x0000003759987225 */ /* 0x080fe200078e0054 */
[----:B------:R-:W-:Y:S02]  /*13dba0*/  IADD3.X R79, PT, PT, RZ, RZ, RZ, P1, !PT ;  /* 0x000000ffff4f7210 */ /* 0x000fe40000ffe4ff */
[----:B------:R-:W-:Y:S01]  /*13dbb0*/  IADD3 RZ, P1, PT, R116, R108, RZ ;  /* 0x0000006c74ff7210 */ /* 0x000fe20007f3e0ff */
[----:B------:R-:W-:Y:S01]  /*13dbc0*/  IMAD.WIDE.U32 R150, R86, R55, R150 ;  /* 0x0000003756967225 */ /* 0x000fe200078e0096 */
[----:B------:R-:W-:-:S02]  /*13dbd0*/  IADD3.X R117, P2, PT, R113, R118, RZ, P2, !PT ;  /* 0x0000007671757210 */ /* 0x000fc4000175e4ff */
[----:B------:R-:W-:Y:S01]  /*13dbe0*/  IADD3.X R103, P5, PT, R103, R58, RZ, P5, !PT ;  /* 0x0000003a67677210 */ /* 0x000fe20002fbe4ff */
[----:B------:R-:W-:Y:S01]  /*13dbf0*/  IMAD.WIDE.U32 R118, R86, R47, R50 ;  /* 0x0000002f56767225 */ /* 0x000fe200078e0032 */
[----:B------:R-:W-:Y:S02]  /*13dc00*/  IADD3.X RZ, P1, PT, R117, R109, RZ, P1, !PT ;  /* 0x0000006d75ff7210 */ /* 0x000fe40000f3e4ff */
[----:B------:R-:W-:Y:S01]  /*13dc10*/  IADD3.X R59, P5, PT, R79, R59, RZ, P5, !PT ;  /* 0x0000003b4f3b7210 */ /* 0x000fe20002fbe4ff */
[----:B------:R-:W-:Y:S01]  /*13dc20*/  IMAD.WIDE.U32 R116, R96, R49, R116 ;  /* 0x0000003160747225 */ /* 0x000fe200078e0074 */
[----:B------:R-:W-:Y:S02]  /*13dc30*/  IADD3.X R109, P2, PT, RZ, RZ, RZ, P2, !PT ;  /* 0x000000ffff6d7210 */ /* 0x000fe4000175e4ff */
[----:B------:R-:W-:Y:S01]  /*13dc40*/  IADD3.X R79, P3, PT, RZ, RZ, RZ, P3, !PT ;  /* 0x000000ffff4f7210 */ /* 0x000fe20001f7e4ff */
[----:B------:R-:W-:Y:S01]  /*13dc50*/  IMAD.IADD R54, R57, 0x1, R54 ;  /* 0x0000000139367824 */ /* 0x000fe200078e0236 */
[----:B------:R-:W-:Y:S01]  /*13dc60*/  IADD3.X R109, P1, PT, R109, R106, RZ, P1, !PT ;  /* 0x0000006a6d6d7210 */ /* 0x000fe20000f3e4ff */
[----:B------:R-:W-:Y:S01]  /*13dc70*/  IMAD.X R83, RZ, RZ, RZ, P2 ;  /* 0x000000ffff537224 */ /* 0x000fe200010e06ff */
[----:B------:R-:W-:Y:S01]  /*13dc80*/  IADD3.X R108, P4, PT, R79, R114, RZ, P4, !PT ;  /* 0x000000724f6c7210 */ /* 0x000fe2000279e4ff */
[----:B------:R-:W-:Y:S01]  /*13dc90*/  IMAD.WIDE.U32 R78, R149, R93, RZ ;  /* 0x0000005d954e7225 */ /* 0x000fe200078e00ff */
[----:B------:R-:W-:-:S02]  /*13dca0*/  IADD3.X R58, P5, PT, R103, R116, RZ, P5, !PT ;  /* 0x00000074673a7210 */ /* 0x000fc40002fbe4ff */
[----:B------:R-:W-:Y:S01]  /*13dcb0*/  IADD3.X R83, P1, PT, R83, R107, RZ, P1, !PT ;  /* 0x0000006b53537210 */ /* 0x000fe20000f3e4ff */
[----:B------:R-:W-:Y:S01]  /*13dcc0*/  IMAD.IADD R114, R117, 0x1, R110 ;  /* 0x0000000175727824 */ /* 0x000fe200078e026e */
[----:B------:R-:W-:Y:S01]  /*13dcd0*/  IADD3.X R128, PT, PT, R115, RZ, RZ, P4, P3 ;  /* 0x000000ff73807210 */ /* 0x000fe200027e64ff */
[----:B------:R-:W-:Y:S01]  /*13dce0*/  IMAD.WIDE.U32 R110, R55, R93, RZ ;  /* 0x0000005d376e7225 */ /* 0x000fe200078e00ff */
[----:B------:R-:W-:Y:S02]  /*13dcf0*/  IADD3.X R103, P4, PT, R52, ~R121, RZ, P0, !PT ;  /* 0x8000007934677210 */ /* 0x000fe4000079e4ff */
[----:B------:R-:W-:Y:S01]  /*13dd00*/  IADD3.X R59, P5, PT, R59, R114, RZ, P5, !PT ;  /* 0x000000723b3b7210 */ /* 0x000fe20002fbe4ff */
[----:B------:R-:W-:Y:S01]  /*13dd10*/  IMAD.WIDE.U32 R78, P2, R94, R55, R78 ;  /* 0x000000375e4e7225 */ /* 0x000fe2000784004e */
[----:B------:R-:W-:Y:S02]  /*13dd20*/  IADD3 RZ, P0, PT, R58, R110, RZ ;  /* 0x0000006e3aff7210 */ /* 0x000fe40007f1e0ff */
[----:B------:R-:W-:Y:S01]  /*13dd30*/  IADD3 R153, PT, PT, R153, R102, RZ ;  /* 0x0000006699997210 */ /* 0x000fe20007ffe0ff */
[----:B------:R-:W-:Y:S01]  /*13dd40*/  IMAD.WIDE.U32 R106, R126, R100, RZ ;  /* 0x000000647e6a7225 */ /* 0x000fe200078e00ff */
[----:B------:R-:W-:-:S03]  /*13dd50*/  IADD3 R105, P3, PT, R78, R111, RZ ;  /* 0x0000006f4e697210 */ /* 0x000fc60007f7e0ff */
[----:B------:R-:W-:Y:S01]  /*13dd60*/  IMAD.X R41, R41, 0x1, ~R124, P4 ;  /* 0x0000000129297824 */ /* 0x000fe200020e0e7c */
[----:B------:R-:W-:Y:S01]  /*13dd70*/  IADD3.X RZ, P0, PT, R59, R105, RZ, P0, !PT ;  /* 0x000000693bff7210 */ /* 0x000fe2000071e4ff */
        /* <DEDUP_REMOVED lines=8> */
[----:B------:R-:W-:Y:S02]  /*13de00*/  IMAD.X R117, RZ, RZ, RZ, P2 ;  /* 0x000000ffff757224 */ /* 0x000fe400010e06ff */
[----:B------:R-:W-:Y:S01]  /*13de10*/  IMAD.WIDE.U32.X R108, R101, R126, R108, P4 ;  /* 0x0000007e656c7225 */ /* 0x000fe200020e046c */
[----:B------:R-:W-:-:S03]  /*13de20*/  IADD3 RZ, P4, PT, R46, R110, RZ ;  /* 0x0000006e2eff7210 */ /* 0x000fc60007f9e0ff */
[----:B------:R-:W-:Y:S01]  /*13de30*/  IMAD.WIDE.U32 R110, R149, R96, RZ ;  /* 0x00000060956e7225 */ /* 0x000fe200078e00ff */
[----:B------:R-:W-:-:S03]  /*13de40*/  IADD3.X RZ, P4, PT, R47, R45, RZ, P4, !PT ;  /* 0x0000002d2fff7210 */ /* 0x000fc6000279e4ff */
[----:B------:R-:W-:Y:S02]  /*13de50*/  IMAD.MOV.U32 R116, RZ, RZ, R79 ;  /* 0x000000ffff747224 */ /* 0x000fe400078e004f */
[----:B------:R-:W-:-:S04]  /*13de60*/  IMAD.WIDE.U32 R114, P2, R95, R55, R110 ;  /* 0x000000375f727225 */ /* 0x000fc8000784006e */
[----:B------:R-:W-:Y:S01]  /*13de70*/  IMAD.WIDE.U32.X R116, R94, R149, R116, P3 ;  /* 0x000000955e747225 */ /* 0x000fe200018e0474 */
[----:B------:R-:W-:-:S03]  /*13de80*/  IADD3.X R113, P3, PT, RZ, RZ, RZ, P5, !PT ;  /* 0x000000ffff717210 */ /* 0x000fc60002f7e4ff */
[----:B------:R-:W-:Y:S01]  /*13de90*/  IMAD.WIDE.U32 R110, R149, R100, RZ ;  /* 0x00000064956e7225 */ /* 0x000fe200078e00ff */
[----:B------:R-:W-:-:S03]  /*13dea0*/  IADD3.X R83, P0, PT, R113, R116, RZ, P0, !PT ;  /* 0x0000007471537210 */ /* 0x000fc6000071e4ff */
[----:B------:R-:W-:-:S04]  /*13deb0*/  IMAD.WIDE.U32 R50, R41, R86, RZ ;  /* 0x0000005629327225 */ /* 0x000fc800078e00ff */
[----:B------:R-:W-:Y:S02]  /*13dec0*/  IMAD.X R79, RZ, RZ, RZ, P3 ;  /* 0x000000ffff4f7224 */ /* 0x000fe400018e06ff */
[----:B------:R-:W-:-:S04]  /*13ded0*/  IMAD.WIDE.U32 R84, R103, R86, RZ ;  /* 0x0000005667547225 */ /* 0x000fc800078e00ff */
[----:B------:R-:W-:-:S04]  /*13dee0*/  IMAD.WIDE.U32 R110, P5, R101, R55, R110 ;  /* 0x00000037656e7225 */ /* 0x000fc800078a006e */
[----:B------:R-:W-:-:S04]  /*13def0*/  IMAD.WIDE.U32 R50, P3, R87, R103, R50 ;  /* 0x0000006757327225 */ /* 0x000fc80007860032 */
[----:B------:R-:W-:Y:S02]  /*13df00*/  IMAD.IADD R57, R151, 0x1, R104 ;  /* 0x0000000197397824 */ /* 0x000fe400078e0268 */
[----:B------:R-:W-:Y:S01]  /*13df10*/  IMAD.X R155, RZ, RZ, RZ, P2 ;  /* 0x000000ffff9b7224 */ /* 0x000fe200010e06ff */
[----:B------:R-:W-:Y:S01]  /*13df20*/  IADD3 RZ, P2, PT, R152, R84, RZ ;  /* 0x0000005498ff7210 */ /* 0x000fe20007f5e0ff */
[----:B------:R-:W-:Y:S01]  /*13df30*/  IMAD.WIDE.U32 R104, R100, R49, R46 ;  /* 0x0000003164687225 */ /* 0x000fe200078e002e */
[----:B------:R-:W-:Y:S02]  /*13df40*/  IADD3.X R46, P0, PT, R79, R117, RZ, P0, !PT ;  /* 0x000000754f2e7210 */ /* 0x000fe4000071e4ff */
[----:B------:R-:W-:Y:S01]  /*13df50*/  IADD3.X R47, P1, PT, RZ, RZ, RZ, P1, !PT ;  /* 0x000000ffff2f7210 */ /* 0x000fe20000f3e4ff */
[----:B------:R-:W-:Y:S01]  /*13df60*/  IMAD.X R107, RZ, RZ, RZ, P5 ;  /* 0x000000ffff6b7224 */ /* 0x000fe200028e06ff */
[----:B------:R-:W-:Y:S01]  /*13df70*/  IADD3 R84, P5, PT, R50, R85, RZ ;  /* 0x0000005532547210 */ /* 0x000fe20007fbe0ff */
[----:B------:R-:W-:Y:S01]  /*13df80*/  IMAD.WIDE.U32 R112, R55, R96, RZ ;  /* 0x0000006037707225 */ /* 0x000fe200078e00ff */
[----:B------:R-:W-:-:S02]  /*13df90*/  IADD3.X R104, P0, PT, R83, R104, RZ, P0, !PT ;  /* 0x0000006853687210 */ /* 0x000fc4000071e4ff */
[----:B------:R-:W-:Y:S01]  /*13dfa0*/  IADD3.X RZ, P2, PT, R153, R84, RZ, P2, !PT ;  /* 0x0000005499ff7210 */ /* 0x000fe2000175e4ff */
[----:B------:R-:W-:Y:S01]  /*13dfb0*/  IMAD.X R117, RZ, RZ, RZ, P3 ;  /* 0x000000ffff757224 */ /* 0x000fe200018e06ff */
[----:B------:R-:W-:Y:S01]  /*13dfc0*/  IADD3 R83, P3, PT, R114, R113, RZ ;  /* 0x0000007172537210 */ /* 0x000fe20007f7e0ff */
[----:B------:R-:W-:Y:S01]  /*13dfd0*/  IMAD.MOV.U32 R116, RZ, RZ, R51 ;  /* 0x000000ffff747224 */ /* 0x000fe200078e0033 */
[----:B------:R-:W-:Y:S01]  /*13dfe0*/  IADD3.X R47, P4, PT, R47, R108, RZ, P4, !PT ;  /* 0x0000006c2f2f7210 */ /* 0x000fe2000279e4ff */
[----:B------:R-:W-:-:S03]  /*13dff0*/  IMAD.WIDE.U32 R84, R55, R100, RZ ;  /* 0x0000006437547225 */ /* 0x000fc600078e00ff */
[----:B------:R-:W-:Y:S01]  /*13e000*/  IADD3.X R109, PT, PT, R109, RZ, RZ, P4, P1 ;  /* 0x000000ff6d6d7210 */ /* 0x000fe200027e24ff */
[----:B------:R-:W-:Y:S02]  /*13e010*/  IMAD.MOV.U32 R154, RZ, RZ, R115 ;  /* 0x000000ffff9a7224 */ /* 0x000fe400078e0073 */
[----:B------:R-:W-:-:S04]  /*13e020*/  IMAD.WIDE.U32.X R116, R87, R41, R116, P5 ;  /* 0x0000002957747225 */ /* 0x000fc800028e0474 */
[----:B------:R-:W-:Y:S01]  /*13e030*/  IMAD.WIDE.U32.X R154, R95, R149, R154, P3 ;  /* 0x000000955f9a7225 */ /* 0x000fe200018e049a */
[----:B------:R-:W-:Y:S02]  /*13e040*/  IADD3 R49, P3, PT, R110, R85, RZ ;  /* 0x000000556e317210 */ /* 0x000fe40007f7e0ff */
[----:B------:R-:W-:Y:S01]  /*13e050*/  IADD3.X R51, P2, PT, RZ, R116, RZ, P2, !PT ;  /* 0x00000074ff337210 */ /* 0x000fe2000175e4ff */
[----:B------:R-:W-:Y:S02]  /*13e060*/  IMAD.IADD R105, R105, 0x1, R106 ;  /* 0x0000000169697824 */ /* 0x000fe400078e026a */
[----:B------:R-:W-:Y:S01]  /*13e070*/  IMAD.MOV.U32 R106, RZ, RZ, R111 ;  /* 0x000000ffff6a7224 */ /* 0x000fe200078e006f */
[----:B------:R-:W-:Y:S01]  /*13e080*/  IADD3.X R116, P5, PT, RZ, R117, RZ, P2, !PT ;  /* 0x00000075ff747210 */ /* 0x000fe200017be4ff */
[----:B------:R-:W-:Y:S01]  /*13e090*/  IMAD.WIDE.U32 R80, R92, R55, R80 ;  /* 0x000000375c507225 */ /* 0x000fe200078e0050 */
[----:B------:R-:W-:-:S03]  /*13e0a0*/  IADD3.X R105, P2, PT, R46, R105, RZ, P0, !PT ;  /* 0x000000692e697210 */ /* 0x000fc6000075e4ff */
        /* <DEDUP_REMOVED lines=8> */
[----:B------:R-:W-:-:S02]  /*13e130*/  IMAD.X R154, RZ, RZ, RZ, P2 ;  /* 0x000000ffff9a7224 */ /* 0x000fc400010e06ff */
[----:B------:R-:W-:-:S03]  /*13e140*/  IMAD.WIDE.U32 R50, R41, R89, RZ ;  /* 0x0000005929327225 */ /* 0x000fc600078e00ff */
[----:B------:R-:W-:Y:S01]  /*13e150*/  IADD3.X R154, P1, PT, R154, R155, RZ, P3, !PT ;  /* 0x0000009b9a9a7210 */ /* 0x000fe20001f3e4ff */
[----:B------:R-:W-:Y:S02]  /*13e160*/  IMAD.IADD R87, R81, 0x1, R82 ;  /* 0x0000000151577824 */ /* 0x000fe400078e0252 */
[----:B------:R-:W-:Y:S01]  /*13e170*/  IMAD.WIDE.U32 R82, R41, R92, RZ ;  /* 0x0000005c29527225 */ /* 0x000fe200078e00ff */
[----:B------:R-:W-:Y:S02]  /*13e180*/  IADD3.X R108, P1, PT, R108, R47, RZ, P1, !PT ;  /* 0x0000002f6c6c7210 */ /* 0x000fe40000f3e4ff */
[----:B------:R-:W-:Y:S01]  /*13e190*/  IADD3.X R47, P0, PT, R116, R87, RZ, P0, !PT ;  /* 0x00000057742f7210 */ /* 0x000fe2000071e4ff */
[----:B------:R-:W-:Y:S01]  /*13e1a0*/  IMAD.WIDE.U32 R112, R103, R89, RZ ;  /* 0x0000005967707225 */ /* 0x000fe200078e00ff */
[----:B------:R-:W-:-:S03]  /*13e1b0*/  IADD3.X R109, P1, PT, R154, R109, RZ, P1, !PT ;  /* 0x0000006d9a6d7210 */ /* 0x000fc60000f3e4ff */
[----:B------:R-:W-:Y:S01]  /*13e1c0*/  IMAD.WIDE.U32 R50, P2, R90, R103, R50 ;  /* 0x000000675a327225 */ /* 0x000fe20007840032 */
[----:B------:R-:W-:-:S03]  /*13e1d0*/  IADD3 RZ, P5, PT, R46, R112, RZ ;  /* 0x000000702eff7210 */ /* 0x000fc60007fbe0ff */
[----:B------:R-:W-:Y:S01]  /*13e1e0*/  IMAD.WIDE.U32 R80, R103, R92, RZ ;  /* 0x0000005c67507225 */ /* 0x000fe200078e00ff */
[----:B------:R-:W-:Y:S02]  /*13e1f0*/  IADD3 R85, P4, PT, R50, R113, RZ ;  /* 0x0000007132557210 */ /* 0x000fe40007f9e0ff */
[----:B------:R-:W-:Y:S01]  /*13e200*/  P2R R102, PR, RZ, 0x20 ;  /* 0x00000020ff667803 */ /* 0x000fe20000000000 */
[----:B------:R-:W-:-:S04]  /*13e210*/  IMAD.WIDE.U32 R82, P3, R91, R103, R82 ;  /* 0x000000675b527225 */ /* 0x000fc80007860052 */
[----:B------:R-:W-:Y:S01]  /*13e220*/  IMAD.X R113, RZ, RZ, RZ, P2 ;  /* 0x000000ffff717224 */ /* 0x000fe200010e06ff */
[----:B------:R-:W-:Y:S01]  /*13e230*/  IADD3 R81, P2, PT, R82, R81, RZ ;  /* 0x0000005152517210 */ /* 0x000fe20007f5e0ff */
[----:B------:R-:W-:Y:S01]  /*13e240*/  IMAD.WIDE.U32 R154, R42, -0x1, RZ ;  /* 0xffffffff2a9a7825 */ /* 0x000fe200078e00ff */
[----:B------:R-:W-:-:S03]  /*13e250*/  MOV R148, R83 ;  /* 0x0000005300947202 */ /* 0x000fc60000000f00 */
[----:B------:R-:W-:Y:S02]  /*13e260*/  IMAD R45, R42, -0x7af74001, -R43 ;  /* 0x8508bfff2a2d7824 */ /* 0x000fe400078e0a2b */
[----:B------:R-:W-:-:S04]  /*13e270*/  IMAD.WIDE.U32 R116, R41, R93, RZ ;  /* 0x0000005d29747225 */ /* 0x000fc800078e00ff */
[----:B------:R-:W-:Y:S02]  /*13e280*/  IMAD.X R149, RZ, RZ, RZ, P3 ;  /* 0x000000ffff957224 */ /* 0x000fe400018e06ff */
[----:B------:R-:W-:Y:S02]  /*13e290*/  IMAD.MOV.U32 R112, RZ, RZ, R51 ;  /* 0x000000ffff707224 */ /* 0x000fe400078e0033 */
[----:B------:R-:W-:Y:S02]  /*13e2a0*/  IMAD.IADD R45, R155, 0x1, R45 ;  /* 0x000000019b2d7824 */ /* 0x000fe400078e022d */
[----:B------:R-:W-:-:S04]  /*13e2b0*/  IMAD.WIDE.U32.X R112, R90, R41, R112, P4 ;  /* 0x000000295a707225 */ /* 0x000fc800020e0470 */
[----:B------:R-:W-:-:S04]  /*13e2c0*/  IMAD.WIDE.U32.X R148, R91, R41, R148, P2 ;  /* 0x000000295b947225 */ /* 0x000fc800010e0494 */
[----:B------:R-:W-:-:S04]  /*13e2d0*/  IMAD.WIDE.U32 R116, P2, R94, R103, R116 ;  /* 0x000000675e747225 */ /* 0x000fc80007840074 */
[----:B------:R-:W-:-:S04]  /*13e2e0*/  IMAD.WIDE.U32 R90, R103, R93, RZ ;  /* 0x0000005d675a7225 */ /* 0x000fc800078e00ff */
[----:B------:R-:W-:-:S04]  /*13e2f0*/  IMAD.WIDE.U32 R156, R45, 0x1, RZ ;  /* 0x000000012d9c7825 */ /* 0x000fc800078e00ff */
[----:B------:R-:W-:Y:S01]  /*13e300*/  IMAD.X R153, RZ, RZ, RZ, P2 ;  /* 0x000000ffff997224 */ /* 0x000fe200010e06ff */
[----:B------:R-:W-:Y:S01]  /*13e310*/  IADD3 R51, P2, PT, R116, R91, RZ ;  /* 0x0000005b74337210 */ /* 0x000fe20007f5e0ff */
[----:B------:R-:W-:Y:S02]  /*13e320*/  IMAD.MOV.U32 R152, RZ, RZ, R117 ;  /* 0x000000ffff987224 */ /* 0x000fe400078e0075 */
[----:B------:R-:W-:-:S04]  /*13e330*/  IMAD.WIDE.U32 R160, R154, 0x1, RZ ;  /* 0x000000019aa07825 */ /* 0x000fc800078e00ff */
[----:B------:R-:W-:-:S04]  /*13e340*/  IMAD.WIDE.U32 R156, P3, R154, -0x7af74000, R156 ;  /* 0x8508c0009a9c7825 */ /* 0x000fc8000786009c */
[----:B------:R-:W-:Y:S01]  /*13e350*/  IMAD.WIDE.U32.X R152, R94, R41, R152, P2 ;  /* 0x000000295e987225 */ /* 0x000fe200010e0498 */
[----:B------:R-:W-:Y:S02]  /*13e360*/  IADD3 RZ, P2, PT, R42, R160, RZ ;  /* 0x000000a02aff7210 */ /* 0x000fe40007f5e0ff */
[----:B------:R-:W-:Y:S01]  /*13e370*/  IADD3 R160, P4, PT, R161, R156, RZ ;  /* 0x0000009ca1a07210 */ /* 0x000fe20007f9e0ff */
[----:B------:R-:W-:Y:S02]  /*13e380*/  IMAD.MOV.U32 R42, RZ, RZ, R157 ;  /* 0x000000ffff2a7224 */ /* 0x000fe400078e009d */
[----:B------:R-:W-:Y:S01]  /*13e390*/  IMAD.WIDE.U32 R162, R154, 0x30000000, RZ ;  /* 0x300000009aa27825 */ /* 0x000fe200078e00ff */
[----:B------:R-:W-:-:S03]  /*13e3a0*/  IADD3.X RZ, P2, PT, R43, R160, RZ, P2, !PT ;  /* 0x000000a02bff7210 */ /* 0x000fc6000175e4ff */
[----:B------:R-:W-:Y:S02]  /*13e3b0*/  IMAD.X R43, RZ, RZ, RZ, P3 ;  /* 0x000000ffff2b7224 */ /* 0x000fe400018e06ff */
[----:B------:R-:W-:Y:S02]  /*13e3c0*/  IMAD.IADD R48, R119, 0x1, R48 ;  /* 0x0000000177307824 */ /* 0x000fe400078e0230 */
[----:B------:R-:W-:-:S04]  /*13e3d0*/  IMAD.WIDE.U32.X R42, R45, -0x7af74000, R42, P4 ;  /* 0x8508c0002d2a7825 */ /* 0x000fc800020e042a */
[----:B------:R-:W-:Y:S01]  /*13e3e0*/  IMAD.WIDE.U32 R164, R154, -0x45f6b800, RZ ;  /* 0xba0948009aa47825 */ /* 0x000fe200078e00ff */
[----:B------:R-:W-:-:S03]  /*13e3f0*/  IADD3.X R157, P2, PT, RZ, R42, RZ, P2, !PT ;  /* 0x0000002aff9d7210 */ /* 0x000fc6000175e4ff */
[----:B------:R-:W-:Y:S01]  /*13e400*/  IMAD.WIDE.U32 R168, R154, 0xf5138f, RZ ;  /* 0x00f5138f9aa87825 */ /* 0x000fe200078e00ff */
[----:B------:R-:W-:-:S03]  /*13e410*/  IADD3.X R83, P2, PT, RZ, R43, RZ, P2, !PT ;  /* 0x0000002bff537210 */ /* 0x000fc6000175e4ff */
[----:B------:R-:W-:Y:S01]  /*13e420*/  IMAD.WIDE.U32 R42, R45, 0x30000000, RZ ;  /* 0x300000002d2a7825 */ /* 0x000fe200078e00ff */
[----:B------:R-:W-:-:S03]  /*13e430*/  IADD3.X R156, P2, PT, R157, R44, RZ, P2, !PT ;  /* 0x0000002c9d9c7210 */ /* 0x000fc6000175e4ff */
[----:B------:R-:W-:Y:S01]  /*13e440*/  IMAD.WIDE.U32 R58, R93, R55, R58 ;  /* 0x000000375d3a7225 */ /* 0x000fe200078e003a */
        /* <DEDUP_REMOVED lines=10> */
[----:B------:R-:W-:Y:S01]  /*13e4f0*/  IMAD.WIDE.U32 R162, R45, -0x45f6b800, RZ ;  /* 0xba0948002da27825 */ /* 0x000fe200078e00ff */
[----:B------:R-:W-:-:S03]  /*13e500*/  IADD3.X R83, P3, PT, R83, R160, RZ, P3, !PT ;  /* 0x000000a053537210 */ /* 0x000fc60001f7e4ff */
[----:B------:R-:W-:Y:S01]  /*13e510*/  IMAD.IADD R78, R59, 0x1, R78 ;  /* 0x000000013b4e7824 */ /* 0x000fe200078e024e */
[----:B------:R-:W-:Y:S01]  /*13e520*/  IADD3.X R43, P2, PT, R43, R161, RZ, P3, !PT ;  /* 0x000000a12b2b7210 */ /* 0x000fe20001f5e4ff */
[----:B------:R-:W-:-:S03]  /*13e530*/  IMAD.WIDE.U32 R162, P4, R154, 0x1ef3622f, R162 ;  /* 0x1ef3622f9aa27825 */ /* 0x000fc600078800a2 */
[----:B------:R-:W-:Y:S01]  /*13e540*/  IADD3.X R160, P2, PT, R83, R118, RZ, P2, !PT ;  /* 0x0000007653a07210 */ /* 0x000fe2000175e4ff */
[----:B------:R-:W-:Y:S01]  /*13e550*/  IMAD.X R119, RZ, RZ, RZ, P4 ;  /* 0x000000ffff777224 */ /* 0x000fe200020e06ff */
[----:B------:R-:W-:Y:S01]  /*13e560*/  IADD3 R165, P4, PT, R162, R165, RZ ;  /* 0x000000a5a2a57210 */ /* 0x000fe20007f9e0ff */
[----:B------:R-:W-:Y:S01]  /*13e570*/  IMAD.MOV.U32 R118, RZ, RZ, R163 ;  /* 0x000000ffff767224 */ /* 0x000fe200078e00a3 */
[----:B------:R-:W-:Y:S01]  /*13e580*/  IADD3 RZ, P3, PT, R160, R164, RZ ;  /* 0x000000a4a0ff7210 */ /* 0x000fe20007f7e0ff */
[----:B------:R-:W-:Y:S01]  /*13e590*/  IMAD.WIDE.U32 R104, R96, R55, R104 ;  /* 0x0000003760687225 */ /* 0x000fe200078e0068 */
[----:B------:R-:W-:-:S03]  /*13e5a0*/  IADD3.X R161, P2, PT, R43, R48, RZ, P2, !PT ;  /* 0x000000302ba17210 */ /* 0x000fc6000175e4ff */
[----:B------:R-:W-:Y:S01]  /*13e5b0*/  IMAD.WIDE.U32.X R118, R45, 0x1ef3622f, R118, P4 ;  /* 0x1ef3622f2d767825 */ /* 0x000fe200020e0476 */
[----:B------:R-:W-:Y:S02]  /*13e5c0*/  IADD3.X RZ, P3, PT, R161, R165, RZ, P3, !PT ;  /* 0x000000a5a1ff7210 */ /* 0x000fe40001f7e4ff */
[----:B------:R-:W-:-:S04]  /*13e5d0*/  IADD3.X R165, P2, PT, RZ, RZ, RZ, P2, !PT ;  /* 0x000000ffffa57210 */ /* 0x000fc8000175e4ff */
        /* <DEDUP_REMOVED lines=8> */
[----:B------:R-:W-:-:S04]  /*13e660*/  IMAD.WIDE.U32 R118, P4, R154, 0x1a22d9f3, R118 ;  /* 0x1a22d9f39a767825 */ /* 0x000fc80007880076 */
[----:B------:R-:W-:Y:S01]  /*13e670*/  IMAD.X R167, RZ, RZ, RZ, P4 ;  /* 0x000000ffffa77224 */ /* 0x000fe200020e06ff */
[----:B------:R-:W-:Y:S01]  /*13e680*/  IADD3 R169, P4, PT, R118, R169, RZ ;  /* 0x000000a976a97210 */ /* 0x000fe20007f9e0ff */
[----:B------:R-:W-:-:S03]  /*13e690*/  IMAD.MOV.U32 R166, RZ, RZ, R119 ;  /* 0x000000ffffa67224 */ /* 0x000fc600078e0077 */
[----:B------:R-:W-:Y:S01]  /*13e6a0*/  IADD3.X RZ, P3, PT, R165, R169, RZ, P3, !PT ;  /* 0x000000a9a5ff7210 */ /* 0x000fe20001f7e4ff */
[----:B------:R-:W-:-:S04]  /*13e6b0*/  IMAD.WIDE.U32.X R166, R45, 0x1a22d9f3, R166, P4 ;  /* 0x1a22d9f32da67825 */ /* 0x000fc800020e04a6 */
[----:B------:R-:W-:Y:S01]  /*13e6c0*/  IMAD.WIDE.U32 R164, R154, 0xf5138f, R164 ;  /* 0x00f5138f9aa47825 */ /* 0x000fe200078e00a4 */
[----:B------:R-:W-:Y:S02]  /*13e6d0*/  IADD3.X R43, P3, PT, R43, R166, RZ, P3, !PT ;  /* 0x000000a62b2b7210 */ /* 0x000fe40001f7e4ff */
[----:B------:R-:W-:Y:S02]  /*13e6e0*/  IADD3.X R166, PT, PT, RZ, RZ, RZ, P2, !PT ;  /* 0x000000ffffa67210 */ /* 0x000fe400017fe4ff */
[----:B------:R-:W-:Y:S02]  /*13e6f0*/  IADD3 R119, PT, PT, R165, R118, RZ ;  /* 0x00000076a5777210 */ /* 0x000fe40007ffe0ff */
[----:B------:R-:W-:-:S04]  /*13e700*/  IADD3.X R166, P2, PT, R166, R167, RZ, P3, !PT ;  /* 0x000000a7a6a67210 */ /* 0x000fc80001f5e4ff */
[----:B------:R-:W-:Y:S01]  /*13e710*/  IADD3.X R56, P2, PT, R43, R150, RZ, P2, !PT ;  /* 0x000000962b387210 */ /* 0x000fe2000175e4ff */
[----:B------:R-:W-:-:S03]  /*13e720*/  IMAD.WIDE.U32 R150, R154, 0x30000000, R156 ;  /* 0x300000009a967825 */ /* 0x000fc600078e009c */
[----:B------:R-:W-:Y:S01]  /*13e730*/  IADD3.X R57, P2, PT, R166, R57, RZ, P2, !PT ;  /* 0x00000039a6397210 */ /* 0x000fe2000175e4ff */
[----:B------:R-:W-:Y:S02]  /*13e740*/  IMAD.IADD R87, R151, 0x1, R42 ;  /* 0x0000000197577824 */ /* 0x000fe400078e022a */
[----:B------:R-:W-:Y:S01]  /*13e750*/  IMAD.WIDE.U32 R42, R45, 0x6ca1493b, RZ ;  /* 0x6ca1493b2d2a7825 */ /* 0x000fe200078e00ff */
[----:B------:R-:W-:-:S03]  /*13e760*/  IADD3.X R169, P2, PT, RZ, RZ, RZ, P2, !PT ;  /* 0x000000ffffa97210 */ /* 0x000fc6000175e4ff */
[----:B------:R-:W-:-:S04]  /*13e770*/  IMAD.WIDE.U32 R166, R154, 0x6ca1493b, RZ ;  /* 0x6ca1493b9aa67825 */ /* 0x000fc800078e00ff */
[----:B------:R-:W-:Y:S01]  /*13e780*/  IMAD.WIDE.U32 R42, P4, R154, -0x39c4fa40, R42 ;  /* 0xc63b05c09a2a7825 */ /* 0x000fe2000788002a */
[----:B------:R-:W-:-:S03]  /*13e790*/  IADD3 RZ, P3, PT, R56, R166, RZ ;  /* 0x000000a638ff7210 */ /* 0x000fc60007f7e0ff */
[----:B------:R-:W-:Y:S01]  /*13e7a0*/  IMAD.X R157, RZ, RZ, RZ, P4 ;  /* 0x000000ffff9d7224 */ /* 0x000fe200020e06ff */
[----:B------:R-:W-:Y:S01]  /*13e7b0*/  IADD3 R167, P4, PT, R42, R167, RZ ;  /* 0x000000a72aa77210 */ /* 0x000fe20007f9e0ff */
[----:B------:R-:W-:-:S03]  /*13e7c0*/  IMAD.MOV.U32 R156, RZ, RZ, R43 ;  /* 0x000000ffff9c7224 */ /* 0x000fc600078e002b */
[----:B------:R-:W-:Y:S01]  /*13e7d0*/  IADD3.X RZ, P3, PT, R57, R167, RZ, P3, !PT ;  /* 0x000000a739ff7210 */ /* 0x000fe20001f7e4ff */
[----:B------:R-:W-:-:S04]  /*13e7e0*/  IMAD.WIDE.U32.X R156, R45, -0x39c4fa40, R156, P4 ;  /* 0xc63b05c02d9c7825 */ /* 0x000fc800020e049c */
[----:B------:R-:W-:Y:S01]  /*13e7f0*/  IMAD.WIDE.U32 R166, R154, -0x45f6b800, R160 ;  /* 0xba0948009aa67825 */ /* 0x000fe200078e00a0 */
[----:B------:R-:W-:-:S03]  /*13e800*/  IADD3.X R169, P3, PT, R169, R156, RZ, P3, !PT ;  /* 0x0000009ca9a97210 */ /* 0x000fc60001f7e4ff */
[----:B------:R-:W-:Y:S02]  /*13e810*/  IMAD.X R156, RZ, RZ, RZ, P2 ;  /* 0x000000ffff9c7224 */ /* 0x000fe400010e06ff */
[----:B------:R-:W-:-:S03]  /*13e820*/  IMAD.WIDE.U32 R56, R154, 0x6ca1493b, R56 ;  /* 0x6ca1493b9a387825 */ /* 0x000fc600078e0038 */
[----:B------:R-:W-:Y:S01]  /*13e830*/  IADD3.X R156, P2, PT, R156, R157, RZ, P3, !PT ;  /* 0x0000009d9c9c7210 */ /* 0x000fe20001f5e4ff */
[----:B------:R-:W-:-:S03]  /*13e840*/  IMAD.IADD R162, R167, 0x1, R162 ;  /* 0x00000001a7a27824 */ /* 0x000fc600078e02a2 */
[----:B------:R-:W-:-:S04]  /*13e850*/  IADD3.X R168, P2, PT, R169, R86, RZ, P2, !PT ;  /* 0x00000056a9a87210 */ /* 0x000fc8000175e4ff */
[----:B------:R-:W-:Y:S01]  /*13e860*/  IADD3.X R169, P2, PT, R156, R79, RZ, P2, !PT ;  /* 0x0000004f9ca97210 */ /* 0x000fe2000175e4ff */
[----:B------:R-:W-:-:S03]  /*13e870*/  IMAD.WIDE.U32 R156, R45, 0x17c510ea, RZ ;  /* 0x17c510ea2d9c7825 */ /* 0x000fc600078e00ff */
[----:B------:R-:W-:Y:S01]  /*13e880*/  IADD3.X R83, P2, PT, RZ, RZ, RZ, P2, !PT ;  /* 0x000000ffff537210 */ /* 0x000fe2000175e4ff */
[----:B------:R-:W-:-:S04]  /*13e890*/  IMAD.WIDE.U32 R160, R154, 0x17c510ea, R168 ;  /* 0x17c510ea9aa07825 */ /* 0x000fc800078e00a8 */
[----:B------:R-:W-:-:S04]  /*13e8a0*/  IMAD.WIDE.U32 R156, P4, R154, 0x1ae3a46, R156 ;  /* 0x01ae3a469a9c7825 */ /* 0x000fc8000788009c */
[----:B------:R-:W-:-:S04]  /*13e8b0*/  IMAD.WIDE.U32 R154, R154, 0x17c510ea, RZ ;  /* 0x17c510ea9a9a7825 */ /* 0x000fc800078e00ff */
[----:B------:R-:W-:Y:S01]  /*13e8c0*/  IMAD.X R171, RZ, RZ, RZ, P4 ;  /* 0x000000ffffab7224 */ /* 0x000fe200020e06ff */
[----:B------:R-:W-:Y:S01]  /*13e8d0*/  IADD3 RZ, P3, PT, R168, R154, RZ ;  /* 0x0000009aa8ff7210 */ /* 0x000fe20007f7e0ff */
[----:B------:R-:W-:Y:S01]  /*13e8e0*/  IMAD.MOV.U32 R170, RZ, RZ, R157 ;  /* 0x000000ffffaa7224 */ /* 0x000fe200078e009d */
[----:B------:R-:W-:Y:S01]  /*13e8f0*/  IADD3 R155, P4, PT, R156, R155, RZ ;  /* 0x0000009b9c9b7210 */ /* 0x000fe20007f9e0ff */
[C---:B------:R-:W-:Y:S02]  /*13e900*/  IMAD R79, R150.reuse, -0x7af74001, -R87 ;  /* 0x8508bfff964f7824 */ /* 0x040fe400078e0a57 */
[----:B------:R-:W-:Y:S01]  /*13e910*/  IMAD.X R43, RZ, RZ, RZ, P2 ;  /* 0x000000ffff2b7224 */ /* 0x000fe200010e06ff */
[----:B------:R-:W-:Y:S01]  /*13e920*/  IADD3.X RZ, P3, PT, R169, R155, RZ, P3, !PT ;  /* 0x0000009ba9ff7210 */ /* 0x000fe20001f7e4ff */
[----:B------:R-:W-:-:S04]  /*13e930*/  IMAD.WIDE.U32 R154, R150, -0x1, RZ ;  /* 0xffffffff969a7825 */ /* 0x000fc800078e00ff */
[----:B------:R-:W-:-:S04]  /*13e940*/  IMAD.WIDE.U32.X R170, R45, 0x1ae3a46, R170, P4 ;  /* 0x01ae3a462daa7825 */ /* 0x000fc800020e04aa */
[----:B------:R-:W-:Y:S01]  /*13e950*/  IMAD.IADD R79, R155, 0x1, R79 ;  /* 0x000000019b4f7824 */ /* 0x000fe200078e024f */
[----:B------:R-:W-:Y:S01]  /*13e960*/  IADD3.X R83, P3, PT, R83, R170, RZ, P3, !PT ;  /* 0x000000aa53537210 */ /* 0x000fe20001f7e4ff */
[----:B------:R-:W-:-:S03]  /*13e970*/  IMAD.WIDE.U32 R168, R154, 0x1, RZ ;  /* 0x000000019aa87825 */ /* 0x000fc600078e00ff */
[----:B------:R-:W-:Y:S01]  /*13e980*/  IADD3.X R48, P2, PT, R43, R171, RZ, P3, !PT ;  /* 0x000000ab2b307210 */ /* 0x000fe20001f5e4ff */
[----:B------:R-:W-:-:S04]  /*13e990*/  IMAD.WIDE.U32 R44, R79, 0x1, RZ ;  /* 0x000000014f2c7825 */ /* 0x000fc800078e00ff */
[----:B------:R-:W-:Y:S02]  /*13e9a0*/  IMAD.IADD R157, R161, 0x1, R156 ;  /* 0x00000001a19d7824 */ /* 0x000fe400078e029c */
[----:B------:R-:W-:-:S04]  /*13e9b0*/  IMAD.WIDE.U32 R44, P3, R154, -0x7af74000, R44 ;  /* 0x8508c0009a2c7825 */ /* 0x000fc8000786002c */
[----:B------:R-:W-:Y:S01]  /*13e9c0*/  IMAD.X R151, RZ, RZ, RZ, P3 ;  /* 0x000000ffff977224 */ /* 0x000fe200018e06ff */
[----:B------:R-:W-:Y:S02]  /*13e9d0*/  IADD3 R44, P4, PT, R169, R44, RZ ;  /* 0x0000002ca92c7210 */ /* 0x000fe40007f9e0ff */
[----:B------:R-:W-:Y:S01]  /*13e9e0*/  IADD3 RZ, P3, PT, R150, R168, RZ ;  /* 0x000000a896ff7210 */ /* 0x000fe20007f7e0ff */
[----:B------:R-:W-:-:S03]  /*13e9f0*/  IMAD.MOV.U32 R150, RZ, RZ, R45 ;  /* 0x000000ffff967224 */ /* 0x000fc600078e002d */
[----:B------:R-:W-:Y:S01]  /*13ea00*/  IADD3.X RZ, P3, PT, R87, R44, RZ, P3, !PT ;  /* 0x0000002c57ff7210 */ /* 0x000fe20001f7e4ff */
[----:B------:R-:W-:-:S04]  /*13ea10*/  IMAD.WIDE.U32.X R150, R79, -0x7af74000, R150, P4 ;  /* 0x8508c0004f967825 */ /* 0x000fc800020e0496 */
[----:B------:R-:W-:Y:S01]  /*13ea20*/  IMAD.WIDE.U32 R44, R79, 0x30000000, RZ ;  /* 0x300000004f2c7825 */ /* 0x000fe200078e00ff */
[----:B------:R-:W-:-:S04]  /*13ea30*/  IADD3.X R167, P3, PT, RZ, R150, RZ, P3, !PT ;  /* 0x00000096ffa77210 */ /* 0x000fc80001f7e4ff */
[----:B------:R-:W-:Y:S01]  /*13ea40*/  IADD3.X R43, P3, PT, RZ, R151, RZ, P3, !PT ;  /* 0x00000097ff2b7210 */ /* 0x000fe20001f7e4ff */
[----:B------:R-:W-:-:S03]  /*13ea50*/  IMAD.WIDE.U32 R44, P4, R154, 0x170b5d44, R44 ;  /* 0x170b5d449a2c7825 */ /* 0x000fc6000788002c */
[----:B------:R-:W-:Y:S01]  /*13ea60*/  IADD3.X R166, P3, PT, R167, R166, RZ, P3, !PT ;  /* 0x000000a6a7a67210 */ /* 0x000fe20001f7e4ff */
[----:B------:R-:W-:-:S03]  /*13ea70*/  IMAD.WIDE.U32 R150, R154, 0x30000000, RZ ;  /* 0x300000009a967825 */ /* 0x000fc600078e00ff */
[----:B------:R-:W-:Y:S01]  /*13ea80*/  IADD3.X R167, P3, PT, R43, R162, RZ, P3, !PT ;  /* 0x000000a22ba77210 */ /* 0x000fe20001f7e4ff */
[----:B------:R-:W-:Y:S01]  /*13ea90*/  IMAD.X R87, RZ, RZ, RZ, P4 ;  /* 0x000000ffff577224 */ /* 0x000fe200020e06ff */
[----:B------:R-:W-:Y:S01]  /*13eaa0*/  IADD3 R91, P5, PT, R44, R151, RZ ;  /* 0x000000972c5b7210 */ /* 0x000fe20007fbe0ff */
[----:B------:R-:W-:Y:S01]  /*13eab0*/  IMAD.MOV.U32 R86, RZ, RZ, R45 ;  /* 0x000000ffff567224 */ /* 0x000fe200078e002d */
[----:B------:R-:W-:Y:S01]  /*13eac0*/  IADD3 RZ, P4, PT, R166, R150, RZ ;  /* 0x00000096a6ff7210 */ /* 0x000fe20007f9e0ff */
[----:B------:R-:W-:Y:S01]  /*13ead0*/  IMAD.WIDE.U32 R150, R79, -0x45f6b800, RZ ;  /* 0xba0948004f967825 */ /* 0x000fe200078e00ff */
[----:B------:R-:W-:Y:S02]  /*13eae0*/  IADD3.X R43, P3, PT, RZ, RZ, RZ, P3, !PT ;  /* 0x000000ffff2b7210 */ /* 0x000fe40001f7e4ff */
[----:B------:R-:W-:Y:S01]  /*13eaf0*/  IADD3.X RZ, P4, PT, R167, R91, RZ, P4, !PT ;  /* 0x0000005ba7ff7210 */ /* 0x000fe2000279e4ff */
[----:B------:R-:W-:-:S04]  /*13eb00*/  IMAD.WIDE.U32.X R86, R79, 0x170b5d44, R86, P5 ;  /* 0x170b5d444f567825 */ /* 0x000fc800028e0456 */
[----:B------:R-:W-:Y:S01]  /*13eb10*/  IMAD.X R45, RZ, RZ, RZ, P3 ;  /* 0x000000ffff2d7224 */ /* 0x000fe200018e06ff */
        /* <DEDUP_REMOVED lines=8> */
[----:B------:R-:W-:Y:S01]  /*13eba0*/  IADD3 RZ, P4, PT, R118, R162, RZ ;  /* 0x000000a276ff7210 */ /* 0x000fe20007f9e0ff */
[----:B------:R-:W-:Y:S01]  /*13ebb0*/  IMAD.IADD R45, R57, 0x1, R42 ;  /* 0x00000001392d7824 */ /* 0x000fe200078e022a */
[----:B------:R-:W-:Y:S01]  /*13ebc0*/  IADD3.X R119, P3, PT, R52, R119, RZ, P3, !PT ;  /* 0x0000007734777210 */ /* 0x000fe20001f7e4ff */
[----:B------:R-:W-:-:S03]  /*13ebd0*/  IMAD.WIDE.U32.X R86, R79, 0x1ef3622f, R86, P5 ;  /* 0x1ef3622f4f567825 */ /* 0x000fc600028e0456 */
[----:B------:R-:W-:Y:S01]  /*13ebe0*/  IADD3.X RZ, P4, PT, R119, R43, RZ, P4, !PT ;  /* 0x0000002b77ff7210 */ /* 0x000fe2000279e4ff */
[----:B------:R-:W-:Y:S01]  /*13ebf0*/  IMAD.WIDE.U32 R162, R154, 0xf5138f, RZ ;  /* 0x00f5138f9aa27825 */ /* 0x000fe200078e00ff */
[----:B------:R-:W-:-:S03]  /*13ec00*/  IADD3.X R43, P3, PT, RZ, RZ, RZ, P3, !PT ;  /* 0x000000ffff2b7210 */ /* 0x000fc60001f7e4ff */
[----:B------:R-:W-:Y:S01]  /*13ec10*/  IMAD.WIDE.U32 R118, R154, -0x45f6b800, R118 ;  /* 0xba0948009a767825 */ /* 0x000fe200078e0076 */
[----:B------:R-:W-:-:S03]  /*13ec20*/  IADD3.X R43, P4, PT, R43, R86, RZ, P4, !PT ;  /* 0x000000562b2b7210 */ /* 0x000fc6000279e4ff */
[----:B------:R-:W-:Y:S02]  /*13ec30*/  IMAD.X R57, RZ, RZ, RZ, P3 ;  /* 0x000000ffff397224 */ /* 0x000fe400018e06ff */
[----:B------:R-:W-:-:S03]  /*13ec40*/  IMAD.IADD R150, R119, 0x1, R150 ;  /* 0x0000000177967824 */ /* 0x000fc600078e0296 */
[----:B------:R-:W-:-:S04]  /*13ec50*/  IADD3.X R52, P3, PT, R57, R87, RZ, P4, !PT ;  /* 0x0000005739347210 */ /* 0x000fc8000277e4ff */
[----:B------:R-:W-:Y:S01]  /*13ec60*/  IADD3.X R86, P3, PT, R43, R56, RZ, P3, !PT ;  /* 0x000000382b567210 */ /* 0x000fe20001f7e4ff */
[----:B------:R-:W-:-:S03]  /*13ec70*/  IMAD.WIDE.U32 R42, R154, 0x30000000, R166 ;  /* 0x300000009a2a7825 */ /* 0x000fc600078e00a6 */
[----:B------:R-:W-:Y:S01]  /*13ec80*/  IADD3.X R87, P4, PT, R52, R45, RZ, P3, !PT ;  /* 0x0000002d34577210 */ /* 0x000fe20001f9e4ff */
[----:B------:R-:W-:Y:S02]  /*13ec90*/  IMAD.IADD R94, R43, 0x1, R44 ;  /* 0x000000012b5e7824 */ /* 0x000fe400078e022c */
[----:B------:R-:W-:Y:S01]  /*13eca0*/  IMAD.WIDE.U32 R44, R79, 0xf5138f, RZ ;  /* 0x00f5138f4f2c7825 */ /* 0x000fe200078e00ff */
[----:B------:R-:W-:-:S03]  /*13ecb0*/  IADD3.X R91, P4, PT, RZ, RZ, RZ, P4, !PT ;  /* 0x000000ffff5b7210 */ /* 0x000fc6000279e4ff */
[C-C-:B------:R-:W-:Y:S02]  /*13ecc0*/  IMAD R54, R154.reuse, 0x1a22d9f3, R44.reuse ;  /* 0x1a22d9f39a367824 */ /* 0x140fe400078e022c */
[----:B------:R-:W-:-:S04]  /*13ecd0*/  IMAD.WIDE.U32 R44, P3, R154, 0x1a22d9f3, R44 ;  /* 0x1a22d9f39a2c7825 */ /* 0x000fc8000786002c */
[----:B------:R-:W-:Y:S01]  /*13ece0*/  IMAD.X R57, RZ, RZ, RZ, P3 ;  /* 0x000000ffff397224 */ /* 0x000fe200018e06ff */
[----:B------:R-:W-:Y:S01]  /*13ecf0*/  IADD3 RZ, P3, PT, R44, R163, RZ ;  /* 0x000000a32cff7210 */ /* 0x000fe20007f7e0ff */
[----:B------:R-:W-:Y:S02]  /*13ed00*/  IMAD.MOV.U32 R56, RZ, RZ, R45 ;  /* 0x000000ffff387224 */ /* 0x000fe400078e002d */
[----:B------:R-:W-:Y:S02]  /*13ed10*/  IMAD.IADD R43, R54, 0x1, R163 ;  /* 0x00000001362b7824 */ /* 0x000fe400078e02a3 */
        /* <DEDUP_REMOVED lines=10> */
[----:B------:R-:W-:Y:S02]  /*13edc0*/  IMAD R43, R42, -0x7af74001, -R94 ;  /* 0x8508bfff2a2b7824 */ /* 0x000fe400078e0a5e */
[----:B------:R-:W-:Y:S01]  /*13edd0*/  IMAD.WIDE.U32 R44, R56, 0x1, RZ ;  /* 0x00000001382c7825 */ /* 0x000fe200078e00ff */
[----:B------:R-:W-:-:S03]  /*13ede0*/  IADD3.X R161, P3, PT, R52, R157, RZ, P3, !PT ;  /* 0x0000009d34a17210 */ /* 0x000fc60001f7e4ff */
[----:B------:R-:W-:Y:S01]  /*13edf0*/  IMAD.IADD R57, R57, 0x1, R43 ;  /* 0x0000000139397824 */ /* 0x000fe200078e022b */
[----:B------:R-:W-:Y:S01]  /*13ee00*/  IADD3 RZ, P4, PT, R42, R44, RZ ;  /* 0x0000002c2aff7210 */ /* 0x000fe20007f9e0ff */
[----:B------:R-:W-:-:S04]  /*13ee10*/  IMAD.WIDE.U32 R164, R56, -0x45f6b800, RZ ;  /* 0xba09480038a47825 */ /* 0x000fc800078e00ff */
[----:B------:R-:W-:-:S04]  /*13ee20*/  IMAD.WIDE.U32 R42, R57, 0x1, RZ ;  /* 0x00000001392a7825 */ /* 0x000fc800078e00ff */
[C-C-:B------:R-:W-:Y:S02]  /*13ee30*/  IMAD R111, R56.reuse, -0x7af74000, R42.reuse ;  /* 0x8508c000386f7824 */ /* 0x140fe400078e022a */
[----:B------:R-:W-:-:S04]  /*13ee40*/  IMAD.WIDE.U32 R42, P5, R56, -0x7af74000, R42 ;  /* 0x8508c000382a7825 */ /* 0x000fc800078a002a */
[C---:B------:R-:W-:Y:S01]  /*13ee50*/  IMAD.IADD R111, R45.reuse, 0x1, R111 ;  /* 0x000000012d6f7824 */ /* 0x040fe200078e026f */
[----:B------:R-:W-:Y:S01]  /*13ee60*/  IADD3 RZ, P6, PT, R45, R42, RZ ;  /* 0x0000002a2dff7210 */ /* 0x000fe20007fde0ff */
[----:B------:R-:W-:Y:S01]  /*13ee70*/  IMAD.X R45, RZ, RZ, RZ, P5 ;  /* 0x000000ffff2d7224 */ /* 0x000fe200028e06ff */
[----:B------:R-:W-:Y:S01]  /*13ee80*/  MOV R44, R43 ;  /* 0x0000002b002c7202 */ /* 0x000fe20000000f00 */
[----:B------:R-:W-:Y:S01]  /*13ee90*/  IMAD.WIDE.U32 R162, R57, 0x30000000, RZ ;  /* 0x3000000039a27825 */ /* 0x000fe200078e00ff */
[----:B------:R-:W-:-:S03]  /*13eea0*/  IADD3.X RZ, P4, PT, R94, R111, RZ, P4, !PT ;  /* 0x0000006f5eff7210 */ /* 0x000fc6000279e4ff */
[----:B------:R-:W-:Y:S01]  /*13eeb0*/  IMAD.WIDE.U32.X R44, R57, -0x7af74000, R44, P6 ;  /* 0x8508c000392c7825 */ /* 0x000fe200030e042c */
[----:B------:R-:W-:-:S03]  /*13eec0*/  ISETP.NE.AND P6, PT, R102, RZ, PT ;  /* 0x000000ff6600720c */ /* 0x000fc60003fc5270 */
[C---:B------:R-:W-:Y:S01]  /*13eed0*/  IMAD.WIDE.U32 R42, P5, R56.reuse, 0x170b5d44, R162 ;  /* 0x170b5d44382a7825 */ /* 0x040fe200078a00a2 */
[----:B------:R-:W-:Y:S02]  /*13eee0*/  IADD3.X R119, P4, PT, RZ, R44, RZ, P4, !PT ;  /* 0x0000002cff777210 */ /* 0x000fe4000279e4ff */
[----:B------:R-:W-:Y:S01]  /*13eef0*/  IADD3.X RZ, P6, PT, R47, R85, RZ, P6, !PT ;  /* 0x000000552fff7210 */ /* 0x000fe200037de4ff */
[----:B------:R-:W-:Y:S01]  /*13ef00*/  IMAD.MOV.U32 R44, RZ, RZ, R43 ;  /* 0x000000ffff2c7224 */ /* 0x000fe200078e002b */
[----:B------:R-:W-:Y:S01]  /*13ef10*/  IADD3.X R111, P4, PT, RZ, R45, RZ, P4, !PT ;  /* 0x0000002dff6f7210 */ /* 0x000fe2000279e4ff */
[----:B------:R-:W-:Y:S01]  /*13ef20*/  IMAD.X R45, RZ, RZ, RZ, P5 ;  /* 0x000000ffff2d7224 */ /* 0x000fe200028e06ff */
[----:B------:R-:W-:Y:S01]  /*13ef30*/  IADD3.X R85, P0, PT, RZ, RZ, RZ, P0, !PT ;  /* 0x000000ffff557210 */ /* 0x000fe2000071e4ff */
[----:B------:R-:W-:Y:S01]  /*13ef40*/  IMAD R163, R56, 0x170b5d44, R162 ;  /* 0x170b5d4438a37824 */ /* 0x000fe200078e02a2 */
[----:B------:R-:W-:Y:S01]  /*13ef50*/  IADD3.X R118, P4, PT, R119, R118, RZ, P4, !PT ;  /* 0x0000007677767210 */ /* 0x000fe2000279e4ff */
[----:B------:R-:W-:-:S03]  /*13ef60*/  IMAD.WIDE.U32 R46, R89, R103, R46 ;  /* 0x00000067592e7225 */ /* 0x000fc600078e002e */
[----:B------:R-:W-:Y:S01]  /*13ef70*/  IADD3.X R119, P4, PT, R111, R150, RZ, P4, !PT ;  /* 0x000000966f777210 */ /* 0x000fe2000279e4ff */
[----:B------:R-:W-:Y:S01]  /*13ef80*/  IMAD.WIDE.U32 R150, R56, 0x30000000, RZ ;  /* 0x3000000038967825 */ /* 0x000fe200078e00ff */
[----:B------:R-:W-:Y:S02]  /*13ef90*/  IADD3.X R83, P2, PT, R83, R46, RZ, P2, !PT ;  /* 0x0000002e53537210 */ /* 0x000fe4000175e4ff */
[----:B------:R-:W-:Y:S01]  /*13efa0*/  IADD3.X R43, P4, PT, RZ, RZ, RZ, P4, !PT ;  /* 0x000000ffff2b7210 */ /* 0x000fe2000279e4ff */
[----:B------:R-:W-:Y:S01]  /*13efb0*/  IMAD.IADD R115, R163, 0x1, R151 ;  /* 0x00000001a3737824 */ /* 0x000fe200078e0297 */
[----:B------:R-:W-:-:S03]  /*13efc0*/  IADD3 RZ, P5, PT, R42, R151, RZ ;  /* 0x000000972aff7210 */ /* 0x000fc60007fbe0ff */
[----:B------:R-:W-:Y:S02]  /*13efd0*/  IMAD.X R111, RZ, RZ, RZ, P4 ;  /* 0x000000ffff6f7224 */ /* 0x000fe400020e06ff */
[----:B------:R-:W-:Y:S01]  /*13efe0*/  IMAD.WIDE.U32.X R44, R57, 0x170b5d44, R44, P5 ;  /* 0x170b5d44392c7825 */ /* 0x000fe200028e042c */
[----:B------:R-:W-:-:S03]  /*13eff0*/  IADD3 RZ, P5, PT, R118, R150, RZ ;  /* 0x0000009676ff7210 */ /* 0x000fc60007fbe0ff */
[----:B------:R-:W-:Y:S01]  /*13f000*/  IMAD.WIDE.U32 R150, R57, -0x45f6b800, RZ ;  /* 0xba09480039967825 */ /* 0x000fe200078e00ff */
[----:B------:R-:W-:-:S03]  /*13f010*/  IADD3.X RZ, P5, PT, R119, R115, RZ, P5, !PT ;  /* 0x0000007377ff7210 */ /* 0x000fc60002fbe4ff */
[----:B------:R-:W-:Y:S01]  /*13f020*/  IMAD.WIDE.U32 R118, R56, 0x30000000, R118 ;  /* 0x3000000038767825 */ /* 0x000fe200078e0076 */
[----:B------:R-:W-:-:S04]  /*13f030*/  IADD3.X R43, P4, PT, R43, R44, RZ, P5, !PT ;  /* 0x0000002c2b2b7210 */ /* 0x000fc80002f9e4ff */
[----:B------:R-:W-:-:S04]  /*13f040*/  IADD3.X R94, P4, PT, R111, R45, RZ, P4, !PT ;  /* 0x0000002d6f5e7210 */ /* 0x000fc8000279e4ff */
[----:B------:R-:W-:Y:S01]  /*13f050*/  IADD3.X R86, P4, PT, R43, R86, RZ, P4, !PT ;  /* 0x000000562b567210 */ /* 0x000fe2000279e4ff */
[----:B------:R-:W-:-:S04]  /*13f060*/  IMAD.WIDE.U32 R42, P5, R56, 0x1ef3622f, R150 ;  /* 0x1ef3622f382a7825 */ /* 0x000fc800078a0096 */
[----:B------:R-:W-:Y:S02]  /*13f070*/  IMAD.MOV.U32 R44, RZ, RZ, R43 ;  /* 0x000000ffff2c7224 */ /* 0x000fe400078e002b */
[----:B------:R-:W-:Y:S01]  /*13f080*/  IMAD.X R45, RZ, RZ, RZ, P5 ;  /* 0x000000ffff2d7224 */ /* 0x000fe200028e06ff */
[----:B------:R-:W-:Y:S01]  /*13f090*/  IADD3 RZ, P5, PT, R42, R165, RZ ;  /* 0x000000a52aff7210 */ /* 0x000fe20007fbe0ff */
[----:B------:R-:W-:Y:S01]  /*13f0a0*/  IMAD.X R43, RZ, RZ, RZ, P0 ;  /* 0x000000ffff2b7224 */ /* 0x000fe200000e06ff */
[----:B------:R-:W-:Y:S01]  /*13f0b0*/  IADD3.X R87, P0, PT, R94, R87, RZ, P4, !PT ;  /* 0x000000575e577210 */ /* 0x000fe2000271e4ff */
[----:B------:R-:W-:Y:S01]  /*13f0c0*/  IMAD R151, R56, 0x1ef3622f, R150 ;  /* 0x1ef3622f38977824 */ /* 0x000fe200078e0296 */
[----:B------:R-:W-:Y:S01]  /*13f0d0*/  IADD3.X R42, P4, PT, R85, R112, RZ, P6, !PT ;  /* 0x00000070552a7210 */ /* 0x000fe2000379e4ff */
[----:B------:R-:W-:Y:S01]  /*13f0e0*/  IMAD.WIDE.U32.X R44, R57, 0x1ef3622f, R44, P5 ;  /* 0x1ef3622f392c7825 */ /* 0x000fe200028e042c */
[----:B------:R-:W-:Y:S02]  /*13f0f0*/  IADD3.X R89, P0, PT, RZ, RZ, RZ, P0, !PT ;  /* 0x000000ffff597210 */ /* 0x000fe4000071e4ff */
        /* <DEDUP_REMOVED lines=8> */
[----:B------:R-:W-:-:S02]  /*13f180*/  IADD3.X R49, P1, PT, RZ, RZ, RZ, P1, !PT ;  /* 0x000000ffff317210 */ /* 0x000fc40000f3e4ff */
[----:B------:R-:W-:Y:S01]  /*13f190*/  IADD3.X RZ, P0, PT, R87, R165, RZ, P0, !PT ;  /* 0x000000a557ff7210 */ /* 0x000fe2000071e4ff */
[C---:B------:R-:W-:Y:S01]  /*13f1a0*/  IMAD.WIDE.U32 R112, R154.reuse, 0x17c510ea, RZ ;  /* 0x17c510ea9a707825 */ /* 0x040fe200078e00ff */
[----:B------:R-:W-:Y:S02]  /*13f1b0*/  IADD3.X R49, P5, PT, R49, R106, RZ, P5, !PT ;  /* 0x0000006a31317210 */ /* 0x000fe40002fbe4ff */
[----:B------:R-:W-:Y:S01]  /*13f1c0*/  IADD3.X R54, P0, PT, R89, R44, RZ, P0, !PT ;  /* 0x0000002c59367210 */ /* 0x000fe2000071e4ff */
[C-C-:B------:R-:W-:Y:S01]  /*13f1d0*/  IMAD R89, R154.reuse, -0x39c4fa40, R46.reuse ;  /* 0xc63b05c09a597824 */ /* 0x140fe200078e022e */
[----:B------:R-:W-:Y:S01]  /*13f1e0*/  IADD3.X R50, PT, PT, R107, RZ, RZ, P5, P1 ;  /* 0x000000ff6b327210 */ /* 0x000fe20002fe24ff */
[----:B------:R-:W-:Y:S01]  /*13f1f0*/  IMAD.WIDE.U32 R46, P5, R154, -0x39c4fa40, R46 ;  /* 0xc63b05c09a2e7825 */ /* 0x000fe200078a002e */
[----:B------:R-:W-:Y:S02]  /*13f200*/  IADD3.X R84, P0, PT, R111, R45, RZ, P0, !PT ;  /* 0x0000002d6f547210 */ /* 0x000fe4000071e4ff */
[----:B------:R-:W-:Y:S01]  /*13f210*/  IADD3.X R42, P4, PT, R42, R58, RZ, P4, !PT ;  /* 0x0000003a2a2a7210 */ /* 0x000fe2000279e4ff */
[----:B------:R-:W-:Y:S01]  /*13f220*/  IMAD.WIDE.U32 R106, R154, 0x6ca1493b, RZ ;  /* 0x6ca1493b9a6a7825 */ /* 0x000fe200078e00ff */
[----:B------:R-:W-:-:S02]  /*13f230*/  IADD3.X R45, PT, PT, RZ, RZ, RZ, P5, !PT ;  /* 0x000000ffff2d7210 */ /* 0x000fc40002ffe4ff */
[----:B------:R-:W-:Y:S01]  /*13f240*/  IADD3.X R85, P2, PT, R48, R85, RZ, P2, !PT ;  /* 0x0000005530557210 */ /* 0x000fe2000175e4ff */
[----:B------:R-:W-:Y:S01]  /*13f250*/  IMAD.MOV.U32 R44, RZ, RZ, R47 ;  /* 0x000000ffff2c7224 */ /* 0x000fe200078e002f */
[----:B------:R-:W-:Y:S01]  /*13f260*/  IADD3 RZ, P1, PT, R46, R107, RZ ;  /* 0x0000006b2eff7210 */ /* 0x000fe20007f3e0ff */
[----:B------:R-:W-:Y:S01]  /*13f270*/  IMAD.IADD R107, R89, 0x1, R107 ;  /* 0x00000001596b7824 */ /* 0x000fe200078e026b */
[----:B------:R-:W-:Y:S01]  /*13f280*/  IADD3 RZ, P5, PT, R160, R106, RZ ;  /* 0x0000006aa0ff7210 */ /* 0x000fe20007fbe0ff */
[----:B------:R-:W-:Y:S01]  /*13f290*/  IMAD.WIDE.U32 R58, R41, R96, RZ ;  /* 0x00000060293a7225 */ /* 0x000fe200078e00ff */
[----:B------:R-:W-:-:S03]  /*13f2a0*/  IADD3.X R47, P3, PT, RZ, RZ, RZ, P3, !PT ;  /* 0x000000ffff2f7210 */ /* 0x000fc60001f7e4ff */
[----:B------:R-:W-:Y:S01]  /*13f2b0*/  IMAD.WIDE.U32.X R44, R79, -0x39c4fa40, R44, P1 ;  /* 0xc63b05c04f2c7825 */ /* 0x000fe200008e042c */
[----:B------:R-:W-:Y:S02]  /*13f2c0*/  IADD3.X RZ, P1, PT, R161, R107, RZ, P5, !PT ;  /* 0x0000006ba1ff7210 */ /* 0x000fe40002f3e4ff */
[----:B------:R-:W-:Y:S01]  /*13f2d0*/  IADD3 RZ, P5, PT, R42, R80, RZ ;  /* 0x000000502aff7210 */ /* 0x000fe20007fbe0ff */
[----:B------:R-:W-:Y:S01]  /*13f2e0*/  IMAD.X R91, RZ, RZ, RZ, P3 ;  /* 0x000000ffff5b7224 */ /* 0x000fe200018e06ff */
[----:B------:R-:W-:Y:S01]  /*13f2f0*/  IADD3.X R80, P1, PT, R47, R44, RZ, P1, !PT ;  /* 0x0000002c2f507210 */ /* 0x000fe20000f3e4ff */
[----:B------:R-:W-:-:S03]  /*13f300*/  IMAD.WIDE.U32 R58, P3, R95, R103, R58 ;  /* 0x000000675f3a7225 */ /* 0x000fc6000786003a */
[----:B------:R-:W-:Y:S01]  /*13f310*/  IADD3.X R52, P6, PT, R91, R45, RZ, P1, !PT ;  /* 0x0000002d5b347210 */ /* 0x000fe20000fde4ff */
[----:B------:R-:W-:-:S03]  /*13f320*/  IMAD.WIDE.U32 R46, R103, R96, RZ ;  /* 0x00000060672e7225 */ /* 0x000fc600078e00ff */
[----:B------:R-:W-:Y:S01]  /*13f330*/  IADD3.X R80, P6, PT, R80, R83, RZ, P6, !PT ;  /* 0x0000005350507210 */ /* 0x000fe200037de4ff */
[----:B------:R-:W-:Y:S01]  /*13f340*/  IMAD.WIDE.U32 R44, R79, 0x17c510ea, RZ ;  /* 0x17c510ea4f2c7825 */ /* 0x000fe200078e00ff */
[----:B------:R-:W-:-:S03]  /*13f350*/  IADD3 R47, P1, PT, R58, R47, RZ ;  /* 0x0000002f3a2f7210 */ /* 0x000fc60007f3e0ff */
[----:B------:R-:W-:Y:S02]  /*13f360*/  IMAD.X R157, RZ, RZ, RZ, P3 ;  /* 0x000000ffff9d7224 */ /* 0x000fe400018e06ff */
[----:B------:R-:W-:Y:S02]  /*13f370*/  IMAD.MOV.U32 R156, RZ, RZ, R59 ;  /* 0x000000ffff9c7224 */ /* 0x000fe400078e003b */
[----:B------:R-:W-:Y:S02]  /*13f380*/  IMAD R117, R154, 0x1ae3a46, R44 ;  /* 0x01ae3a469a757824 */ /* 0x000fe400078e022c */
[----:B------:R-:W-:-:S04]  /*13f390*/  IMAD.WIDE.U32.X R156, R95, R41, R156, P1 ;  /* 0x000000295f9c7225 */ /* 0x000fc800008e049c */
[----:B------:R-:W-:-:S04]  /*13f3a0*/  IMAD.WIDE.U32 R94, P1, R154, 0x1ae3a46, R44 ;  /* 0x01ae3a469a5e7825 */ /* 0x000fc8000782002c */
[----:B------:R-:W-:Y:S02]  /*13f3b0*/  IMAD.IADD R45, R119, 0x1, R163 ;  /* 0x00000001772d7824 */ /* 0x000fe400078e02a3 */
[----:B------:R-:W-:Y:S01]  /*13f3c0*/  IMAD.X R107, RZ, RZ, RZ, P1 ;  /* 0x000000ffff6b7224 */ /* 0x000fe200008e06ff */
[----:B------:R-:W-:Y:S01]  /*13f3d0*/  IADD3 RZ, P1, PT, R94, R113, RZ ;  /* 0x000000715eff7210 */ /* 0x000fe20007f3e0ff */
[----:B------:R-:W-:-:S04]  /*13f3e0*/  IMAD.WIDE.U32 R162, R118, -0x1, RZ ;  /* 0xffffffff76a27825 */ /* 0x000fc800078e00ff */
[----:B------:R-:W-:Y:S02]  /*13f3f0*/  IMAD R59, R118, -0x7af74001, -R45 ;  /* 0x8508bfff763b7824 */ /* 0x000fe400078e0a2d */
[----:B------:R-:W-:Y:S02]  /*13f400*/  IMAD.MOV.U32 R106, RZ, RZ, R95 ;  /* 0x000000ffff6a7224 */ /* 0x000fe400078e005f */
[----:B------:R-:W-:Y:S02]  /*13f410*/  IMAD.IADD R59, R163, 0x1, R59 ;  /* 0x00000001a33b7824 */ /* 0x000fe400078e023b */
[----:B------:R-:W-:Y:S01]  /*13f420*/  IMAD.WIDE.U32.X R106, R79, 0x1ae3a46, R106, P1 ;  /* 0x01ae3a464f6a7825 */ /* 0x000fe200008e046a */
[----:B------:R-:W-:-:S03]  /*13f430*/  IADD3.X R43, P1, PT, R43, R78, RZ, P4, !PT ;  /* 0x0000004e2b2b7210 */ /* 0x000fc6000273e4ff */
[----:B------:R-:W-:Y:S01]  /*13f440*/  IMAD.WIDE.U32 R94, R162, 0x1, RZ ;  /* 0x00000001a25e7825 */ /* 0x000fe200078e00ff */
[----:B------:R-:W-:Y:S02]  /*13f450*/  IADD3.X R91, P1, PT, RZ, RZ, RZ, P1, !PT ;  /* 0x000000ffff5b7210 */ /* 0x000fe40000f3e4ff */
[----:B------:R-:W-:Y:S01]  /*13f460*/  IADD3.X RZ, P5, PT, R43, R81, RZ, P5, !PT ;  /* 0x000000512bff7210 */ /* 0x000fe20002fbe4ff */
[----:B------:R-:W-:Y:S01]  /*13f470*/  IMAD.WIDE.U32 R78, R59, 0x1, RZ ;  /* 0x000000013b4e7825 */ /* 0x000fe200078e00ff */
[----:B------:R-:W-:Y:S02]  /*13f480*/  IADD3 RZ, P3, PT, R118, R94, RZ ;  /* 0x0000005e76ff7210 */ /* 0x000fe40007f7e0ff */
[----:B------:R-:W-:Y:S01]  /*13f490*/  IADD3 R81, PT, PT, R105, R114, RZ ;  /* 0x0000007269517210 */ /* 0x000fe20007ffe0ff */
[C-C-:B------:R-:W-:Y:S02]  /*13f4a0*/  IMAD R94, R162.reuse, -0x7af74000, R78.reuse ;  /* 0x8508c000a25e7824 */ /* 0x140fe400078e024e */
[----:B------:R-:W-:-:S04]  /*13f4b0*/  IMAD.WIDE.U32 R78, P4, R162, -0x7af74000, R78 ;  /* 0x8508c000a24e7825 */ /* 0x000fc8000788004e */
[C---:B------:R-:W-:Y:S02]  /*13f4c0*/  IMAD.IADD R94, R95.reuse, 0x1, R94 ;  /* 0x000000015f5e7824 */ /* 0x040fe400078e025e */
[----:B------:R-:W-:Y:S01]  /*13f4d0*/  IMAD.X R115, RZ, RZ, RZ, P4 ;  /* 0x000000ffff737224 */ /* 0x000fe200020e06ff */
[----:B------:R-:W-:Y:S01]  /*13f4e0*/  IADD3 RZ, P4, PT, R95, R78, RZ ;  /* 0x0000004e5fff7210 */ /* 0x000fe20007f9e0ff */
[----:B------:R-:W-:Y:S01]  /*13f4f0*/  IMAD.X R95, RZ, RZ, RZ, P1 ;  /* 0x000000ffff5f7224 */ /* 0x000fe200008e06ff */
[----:B------:R-:W-:Y:S01]  /*13f500*/  IADD3.X RZ, P3, PT, R45, R94, RZ, P3, !PT ;  /* 0x0000005e2dff7210 */ /* 0x000fe20001f7e4ff */
[----:B------:R-:W-:Y:S01]  /*13f510*/  IMAD.MOV.U32 R114, RZ, RZ, R79 ;  /* 0x000000ffff727224 */ /* 0x000fe200078e004f */
[----:B------:R-:W-:Y:S01]  /*13f520*/  IADD3.X R45, P5, PT, R91, R148, RZ, P5, !PT ;  /* 0x000000945b2d7210 */ /* 0x000fe20002fbe4ff */
[----:B------:R-:W-:Y:S02]  /*13f530*/  IMAD.IADD R83, R117, 0x1, R113 ;  /* 0x0000000175537824 */ /* 0x000fe400078e0271 */
[----:B------:R-:W-:Y:S01]  /*13f540*/  IMAD.WIDE.U32.X R114, R59, -0x7af74000, R114, P4 ;  /* 0x8508c0003b727825 */ /* 0x000fe200020e0472 */
[----:B------:R-:W-:-:S03]  /*13f550*/  IADD3.X R148, P1, PT, R95, R149, RZ, P5, !PT ;  /* 0x000000955f947210 */ /* 0x000fc60002f3e4ff */
[----:B------:R-:W-:Y:S01]  /*13f560*/  IMAD.WIDE.U32 R160, R154, 0x6ca1493b, R160 ;  /* 0x6ca1493b9aa07825 */ /* 0x000fe200078e00a0 */
[----:B------:R-:W-:Y:S02]  /*13f570*/  IADD3.X R78, P1, PT, R45, R104, RZ, P1, !PT ;  /* 0x000000682d4e7210 */ /* 0x000fe40000f3e4ff */
[----:B------:R-:W-:Y:S01]  /*13f580*/  IADD3.X R91, P3, PT, RZ, R114, RZ, P3, !PT ;  /* 0x00000072ff5b7210 */ /* 0x000fe20001f7e4ff */
[----:B------:R-:W-:Y:S01]  /*13f590*/  IMAD.WIDE.U32 R44, R57, 0xf5138f, RZ ;  /* 0x00f5138f392c7825 */ /* 0x000fe200078e00ff */
[----:B------:R-:W-:Y:S02]  /*13f5a0*/  IADD3.X R79, P1, PT, R148, R81, RZ, P1, !PT ;  /* 0x00000051944f7210 */ /* 0x000fe40000f3e4ff */
[----:B------:R-:W-:Y:S01]  /*13f5b0*/  IADD3.X R81, P3, PT, RZ, R115, RZ, P3, !PT ;  /* 0x00000073ff517210 */ /* 0x000fe20001f7e4ff */
[C---:B------:R-:W-:Y:S01]  /*13f5c0*/  IMAD R102, R56.reuse, 0x1a22d9f3, R44 ;  /* 0x1a22d9f338667824 */ /* 0x040fe200078e022c */
[----:B------:R-:W-:Y:S01]  /*13f5d0*/  IADD3.X R105, P1, PT, RZ, RZ, RZ, P1, !PT ;  /* 0x000000ffff697210 */ /* 0x000fe20000f3e4ff */
[----:B------:R-:W-:Y:S01]  /*13f5e0*/  IMAD.WIDE.U32 R94, R56, -0x45f6b800, R86 ;  /* 0xba094800385e7825 */ /* 0x000fe200078e0056 */
[----:B------:R-:W-:-:S02]  /*13f5f0*/  IADD3.X R86, P0, PT, R54, R160, RZ, P0, !PT ;  /* 0x000000a036567210 */ /* 0x000fc4000071e4ff */
[----:B------:R-:W-:Y:S01]  /*13f600*/  IADD3 RZ, P5, PT, R78, R90, RZ ;  /* 0x0000005a4eff7210 */ /* 0x000fe20007fbe0ff */
[----:B------:R-:W-:Y:S01]  /*13f610*/  IMAD.X R111, RZ, RZ, RZ, P1 ;  /* 0x000000ffff6f7224 */ /* 0x000fe200008e06ff */
[----:B------:R-:W-:Y:S01]  /*13f620*/  IADD3 RZ, P1, PT, R80, R112, RZ ;  /* 0x0000007050ff7210 */ /* 0x000fe20007f3e0ff */
[C---:B------:R-:W-:Y:S01]  /*13f630*/  IMAD.WIDE.U32 R112, P4, R56.reuse, 0x1a22d9f3, R44 ;  /* 0x1a22d9f338707825 */ /* 0x040fe2000788002c */
[----:B------:R-:W-:Y:S02]  /*13f640*/  IADD3.X R94, P3, PT, R91, R94, RZ, P3, !PT ;  /* 0x0000005e5b5e7210 */ /* 0x000fe40001f7e4ff */
[----:B------:R-:W-:Y:S01]  /*13f650*/  IADD3.X RZ, P5, PT, R79, R51, RZ, P5, !PT ;  /* 0x000000334fff7210 */ /* 0x000fe20002fbe4ff */
[----:B------:R-:W-:-:S04]  /*13f660*/  IMAD.WIDE.U32 R44, R56, 0xf5138f, RZ ;  /* 0x00f5138f382c7825 */ /* 0x000fc800078e00ff */
        /* <DEDUP_REMOVED lines=11> */
[C-C-:B------:R-:W-:Y:S02]  /*13f720*/  IMAD R54, R162.reuse, 0x170b5d44, R44.reuse ;  /* 0x170b5d44a2367824 */ /* 0x140fe400078e022c */
[----:B------:R-:W-:Y:S02]  /*13f730*/  IMAD.X R89, RZ, RZ, RZ, P0 ;  /* 0x000000ffff597224 */ /* 0x000fe400000e06ff */
[----:B------:R-:W-:-:S04]  /*13f740*/  IMAD.WIDE.U32 R44, P0, R162, 0x170b5d44, R44 ;  /* 0x170b5d44a22c7825 */ /* 0x000fc8000780002c */
[----:B------:R-:W-:-:S04]  /*13f750*/  IMAD.WIDE.U32 R114, R162, 0x30000000, RZ ;  /* 0x30000000a2727825 */ /* 0x000fc800078e00ff */
[----:B------:R-:W-:Y:S02]  /*13f760*/  IMAD.IADD R104, R95, 0x1, R151 ;  /* 0x000000015f687824 */ /* 0x000fe400078e0297 */
[----:B------:R-:W-:Y:S01]  /*13f770*/  IMAD.X R113, RZ, RZ, RZ, P0 ;  /* 0x000000ffff717224 */ /* 0x000fe200000e06ff */
[----:B------:R-:W-:Y:S01]  /*13f780*/  IADD3 RZ, P0, PT, R44, R115, RZ ;  /* 0x000000732cff7210 */ /* 0x000fe20007f1e0ff */
[----:B------:R-:W-:Y:S01]  /*13f790*/  IMAD.MOV.U32 R112, RZ, RZ, R45 ;  /* 0x000000ffff707224 */ /* 0x000fe200078e002d */
[----:B------:R-:W-:Y:S01]  /*13f7a0*/  IADD3.X R95, P3, PT, R81, R104, RZ, P3, !PT ;  /* 0x00000068515f7210 */ /* 0x000fe20001f7e4ff */
        /* <DEDUP_REMOVED lines=10> */
[C-C-:B------:R-:W-:Y:S01]  /*13f850*/  IMAD R48, R56.reuse, -0x39c4fa40, R84.reuse ;  /* 0xc63b05c038307824 */ /* 0x140fe200078e0254 */
[----:B------:R-:W-:Y:S01]  /*13f860*/  IADD3.X R135, P0, PT, R135, R112, RZ, P0, !PT ;  /* 0x0000007087877210 */ /* 0x000fe2000071e4ff */
[C---:B------:R-:W-:Y:S01]  /*13f870*/  IMAD.WIDE.U32 R84, P3, R56.reuse, -0x39c4fa40, R84 ;  /* 0xc63b05c038547825 */ /* 0x040fe20007860054 */
[----:B------:R-:W-:Y:S02]  /*13f880*/  IADD3.X R118, P4, PT, R89, R119, RZ, P4, !PT ;  /* 0x0000007759767210 */ /* 0x000fe4000279e4ff */
[----:B------:R-:W-:Y:S01]  /*13f890*/  IADD3.X R89, P6, PT, RZ, RZ, RZ, P6, !PT ;  /* 0x000000ffff597210 */ /* 0x000fe200037de4ff */
[----:B------:R-:W-:Y:S01]  /*13f8a0*/  IMAD.WIDE.U32 R114, R56, 0x6ca1493b, RZ ;  /* 0x6ca1493b38727825 */ /* 0x000fe200078e00ff */
[----:B------:R-:W-:-:S02]  /*13f8b0*/  IADD3.X R45, P0, PT, R45, R113, RZ, P0, !PT ;  /* 0x000000712d2d7210 */ /* 0x000fc4000071e4ff */
[----:B------:R-:W-:Y:S01]  /*13f8c0*/  IADD3.X R113, PT, PT, RZ, RZ, RZ, P6, !PT ;  /* 0x000000ffff717210 */ /* 0x000fe200037fe4ff */
[----:B------:R-:W-:Y:S01]  /*13f8d0*/  IMAD.WIDE.U32 R80, R154, 0x17c510ea, R80 ;  /* 0x17c510ea9a507825 */ /* 0x000fe200078e0050 */
[----:B------:R-:W-:-:S03]  /*13f8e0*/  IADD3.X R52, P1, PT, R89, R106, RZ, P1, !PT ;  /* 0x0000006a59347210 */ /* 0x000fc60000f3e4ff */
[----:B------:R-:W-:Y:S01]  /*13f8f0*/  IMAD.X R91, RZ, RZ, RZ, P3 ;  /* 0x000000ffff5b7224 */ /* 0x000fe200018e06ff */
[----:B------:R-:W-:Y:S01]  /*13f900*/  IADD3 RZ, P3, PT, R84, R115, RZ ;  /* 0x0000007354ff7210 */ /* 0x000fe20007f7e0ff */
[----:B------:R-:W-:Y:S01]  /*13f910*/  IMAD.IADD R117, R81, 0x1, R117 ;  /* 0x0000000151757824 */ /* 0x000fe200078e0275 */
[----:B------:R-:W-:Y:S01]  /*13f920*/  IADD3.X R84, P4, PT, R83, R80, RZ, P4, !PT ;  /* 0x0000005053547210 */ /* 0x000fe2000279e4ff */
[----:B------:R-:W-:Y:S01]  /*13f930*/  IMAD.WIDE.U32 R86, R56, 0xf5138f, R86 ;  /* 0x00f5138f38567825 */ /* 0x000fe200078e0056 */
[----:B------:R-:W-:Y:S02]  /*13f940*/  IADD3.X R89, P1, PT, R113, R107, RZ, P1, !PT ;  /* 0x0000006b71597210 */ /* 0x000fe40000f3e4ff */
[----:B------:R-:W-:Y:S01]  /*13f950*/  IADD3.X R83, P2, PT, RZ, RZ, RZ, P2, !PT ;  /* 0x000000ffff537210 */ /* 0x000fe2000175e4ff */
[----:B------:R-:W-:Y:S01]  /*13f960*/  IMAD.WIDE.U32 R80, R57, 0x17c510ea, RZ ;  /* 0x17c510ea39507825 */ /* 0x000fe200078e00ff */
[----:B------:R-:W-:-:S03]  /*13f970*/  IADD3.X R44, P0, PT, R135, R86, RZ, P0, !PT ;  /* 0x00000056872c7210 */ /* 0x000fc6000071e4ff */
[----:B------:R-:W-:Y:S01]  /*13f980*/  IMAD.MOV.U32 R90, RZ, RZ, R85 ;  /* 0x000000ffff5a7224 */ /* 0x000fe200078e0055 */
[----:B------:R-:W-:Y:S01]  /*13f990*/  IADD3.X R85, P4, PT, R118, R117, RZ, P4, !PT ;  /* 0x0000007576557210 */ /* 0x000fe2000279e4ff */
[----:B------:R-:W-:Y:S02]  /*13f9a0*/  IMAD.IADD R112, R87, 0x1, R102 ;  /* 0x0000000157707824 */ /* 0x000fe400078e0266 */
[----:B------:R-:W-:Y:S01]  /*13f9b0*/  IMAD.WIDE.U32.X R106, R57, -0x39c4fa40, R90, P3 ;  /* 0xc63b05c0396a7825 */ /* 0x000fe200018e045a */
[----:B------:R-:W-:Y:S02]  /*13f9c0*/  IADD3.X R117, P4, PT, RZ, RZ, RZ, P4, !PT ;  /* 0x000000ffff757210 */ /* 0x000fe4000279e4ff */
[----:B------:R-:W-:Y:S01]  /*13f9d0*/  IADD3.X R45, P0, PT, R45, R112, RZ, P0, !PT ;  /* 0x000000702d2d7210 */ /* 0x000fe2000071e4ff */
[----:B------:R-:W-:Y:S01]  /*13f9e0*/  IMAD.WIDE.U32 R90, P3, R56, 0x1ae3a46, R80 ;  /* 0x01ae3a46385a7825 */ /* 0x000fe20007860050 */
[----:B------:R-:W-:-:S03]  /*13f9f0*/  IADD3.X R81, P5, PT, R105, R152, RZ, P5, !PT ;  /* 0x0000009869517210 */ /* 0x000fc60002fbe4ff */
[----:B------:R-:W-:Y:S01]  /*13fa00*/  IMAD.WIDE.U32 R86, R56, 0x17c510ea, RZ ;  /* 0x17c510ea38567825 */ /* 0x000fe200078e00ff */
[----:B------:R-:W-:-:S03]  /*13fa10*/  IADD3.X R152, P5, PT, R111, R153, RZ, P5, !PT ;  /* 0x000000996f987210 */ /* 0x000fc60002fbe4ff */
[----:B------:R-:W-:Y:S01]  /*13fa20*/  IMAD.X R102, RZ, RZ, RZ, P2 ;  /* 0x000000ffff667224 */ /* 0x000fe200010e06ff */
[----:B------:R-:W-:Y:S01]  /*13fa30*/  IADD3 RZ, P2, PT, R84, R114, RZ ;  /* 0x0000007254ff7210 */ /* 0x000fe20007f5e0ff */
[----:B------:R-:W-:Y:S02]  /*13fa40*/  IMAD.IADD R119, R48, 0x1, R115 ;  /* 0x0000000130777824 */ /* 0x000fe400078e0273 */
[----:B------:R-:W-:Y:S01]  /*13fa50*/  IMAD.X R105, RZ, RZ, RZ, P3 ;  /* 0x000000ffff697224 */ /* 0x000fe200018e06ff */
[----:B------:R-:W-:Y:S01]  /*13fa60*/  IADD3 RZ, P3, PT, R90, R87, RZ ;  /* 0x000000575aff7210 */ /* 0x000fe20007f7e0ff */
[----:B------:R-:W-:Y:S01]  /*13fa70*/  IMAD.WIDE.U32 R114, R59, -0x45f6b800, RZ ;  /* 0xba0948003b727825 */ /* 0x000fe200078e00ff */
[----:B------:R-:W-:-:S03]  /*13fa80*/  IADD3.X RZ, P2, PT, R85, R119, RZ, P2, !PT ;  /* 0x0000007755ff7210 */ /* 0x000fc6000175e4ff */
[----:B------:R-:W-:Y:S01]  /*13fa90*/  IMAD.MOV.U32 R104, RZ, RZ, R91 ;  /* 0x000000ffff687224 */ /* 0x000fe200078e005b */
[----:B------:R-:W-:Y:S01]  /*13faa0*/  IADD3.X R117, P2, PT, R117, R106, RZ, P2, !PT ;  /* 0x0000006a75757210 */ /* 0x000fe2000175e4ff */
[----:B------:R-:W-:Y:S02]  /*13fab0*/  IMAD R51, R162, 0x1ef3622f, R114 ;  /* 0x1ef3622fa2337824 */ /* 0x000fe400078e0272 */
[----:B------:R-:W-:-:S04]  /*13fac0*/  IMAD.WIDE.U32.X R90, R57, 0x1ae3a46, R104, P3 ;  /* 0x01ae3a46395a7825 */ /* 0x000fc800018e0468 */
[----:B------:R-:W-:-:S04]  /*13fad0*/  IMAD.WIDE.U32 R114, P3, R162, 0x1ef3622f, R114 ;  /* 0x1ef3622fa2727825 */ /* 0x000fc80007860072 */
[----:B------:R-:W-:-:S04]  /*13fae0*/  IMAD.WIDE.U32 R104, R162, -0x45f6b800, RZ ;  /* 0xba094800a2687825 */ /* 0x000fc800078e00ff */
[----:B------:R-:W-:Y:S01]  /*13faf0*/  IMAD.X R57, RZ, RZ, RZ, P4 ;  /* 0x000000ffff397224 */ /* 0x000fe200020e06ff */
[----:B------:R-:W-:Y:S01]  /*13fb00*/  IADD3 RZ, P4, PT, R114, R105, RZ ;  /* 0x0000006972ff7210 */ /* 0x000fe20007f9e0ff */
[----:B------:R-:W-:Y:S01]  /*13fb10*/  IMAD.X R113, RZ, RZ, RZ, P3 ;  /* 0x000000ffff717224 */ /* 0x000fe200018e06ff */
[----:B------:R-:W-:Y:S01]  /*13fb20*/  IADD3 RZ, P3, PT, R44, R104, RZ ;  /* 0x000000682cff7210 */ /* 0x000fe20007f7e0ff */
[----:B------:R-:W-:Y:S01]  /*13fb30*/  IMAD.IADD R135, R51, 0x1, R105 ;  /* 0x0000000133877824 */ /* 0x000fe200078e0269 */
[----:B------:R-:W-:Y:S01]  /*13fb40*/  IADD3.X R126, P2, PT, R57, R107, RZ, P2, !PT ;  /* 0x0000006b397e7210 */ /* 0x000fe2000175e4ff */
[----:B------:R-:W-:-:S03]  /*13fb50*/  IMAD.WIDE.U32 R104, R92, R103, R42 ;  /* 0x000000675c687225 */ /* 0x000fc600078e002a */
[----:B------:R-:W-:Y:S01]  /*13fb60*/  IADD3.X RZ, P3, PT, R45, R135, RZ, P3, !PT ;  /* 0x000000872dff7210 */ /* 0x000fe20001f7e4ff */
[----:B------:R-:W-:-:S04]  /*13fb70*/  IMAD.WIDE.U32 R94, R162, 0x30000000, R94 ;  /* 0x30000000a25e7825 */ /* 0x000fc800078e005e */
[----:B------:R-:W-:Y:S01]  /*13fb80*/  IMAD.IADD R92, R105, 0x1, R82 ;  /* 0x00000001695c7824 */ /* 0x000fe200078e0252 */
[----:B------:R-:W-:Y:S01]  /*13fb90*/  IADD3.X R105, P1, PT, R52, R83, RZ, P1, !PT ;  /* 0x0000005334697210 */ /* 0x000fe20000f3e4ff */
[----:B------:R-:W-:Y:S01]  /*13fba0*/  IMAD.WIDE.U32 R82, R94, -0x1, RZ ;  /* 0xffffffff5e527825 */ /* 0x000fe200078e00ff */
[----:B------:R-:W-:Y:S02]  /*13fbb0*/  IADD3 R52, PT, PT, R95, R54, RZ ;  /* 0x000000365f347210 */ /* 0x000fe40007ffe0ff */
[----:B------:R-:W-:Y:S01]  /*13fbc0*/  IADD3.X R95, P0, PT, RZ, RZ, RZ, P0, !PT ;  /* 0x000000ffff5f7210 */ /* 0x000fe2000071e4ff */
[----:B------:R-:W-:Y:S01]  /*13fbd0*/  IMAD.MOV.U32 R112, RZ, RZ, R115 ;  /* 0x000000ffff707224 */ /* 0x000fe200078e0073 */
[----:B------:R-:W-:Y:S01]  /*13fbe0*/  IADD3.X R89, P1, PT, R89, R102, RZ, P1, !PT ;  /* 0x0000006659597210 */ /* 0x000fe20000f3e4ff */
[----:B------:R-:W-:-:S04]  /*13fbf0*/  IMAD.WIDE.U32 R42, R82, 0x1, RZ ;  /* 0x00000001522a7825 */ /* 0x000fc800078e00ff */
[----:B------:R-:W-:Y:S01]  /*13fc00*/  IMAD.WIDE.U32.X R112, R59, 0x1ef3622f, R112, P4 ;  /* 0x1ef3622f3b707825 */ /* 0x000fe200020e0470 */
[----:B------:R-:W-:-:S03]  /*13fc10*/  IADD3 RZ, P4, PT, R94, R42, RZ ;  /* 0x0000002a5eff7210 */ /* 0x000fc60007f9e0ff */
[----:B------:R-:W-:Y:S01]  /*13fc20*/  IMAD.WIDE.U32 R108, R100, R55, R108 ;  /* 0x00000037646c7225 */ /* 0x000fe200078e006c */
[----:B------:R-:W-:-:S03]  /*13fc30*/  IADD3.X R128, P3, PT, R95, R112, RZ, P3, !PT ;  /* 0x000000705f807210 */ /* 0x000fc60001f7e4ff */
[----:B------:R-:W-:Y:S01]  /*13fc40*/  IMAD.X R55, RZ, RZ, RZ, P0 ;  /* 0x000000ffff377224 */ /* 0x000fe200000e06ff */
[----:B------:R-:W-:Y:S01]  /*13fc50*/  IADD3.X R42, P0, PT, R105, R104, RZ, P1, !PT ;  /* 0x00000068692a7210 */ /* 0x000fe20000f1e4ff */
[----:B------:R-:W-:Y:S01]  /*13fc60*/  IMAD.IADD R105, R109, 0x1, R110 ;  /* 0x000000016d697824 */ /* 0x000fe200078e026e */
[----:B------:R-:W-:Y:S01]  /*13fc70*/  IADD3.X R104, P5, PT, R81, R108, RZ, P5, !PT ;  /* 0x0000006c51687210 */ /* 0x000fe20002fbe4ff */
[----:B------:R-:W-:Y:S01]  /*13fc80*/  IMAD R111, R94, -0x7af74001, -R52 ;  /* 0x8508bfff5e6f7824 */ /* 0x000fe200078e0a34 */
[----:B------:R-:W-:Y:S01]  /*13fc90*/  IADD3.X R89, P0, PT, R89, R92, RZ, P0, !PT ;  /* 0x0000005c59597210 */ /* 0x000fe2000071e4ff */
[----:B------:R-:W-:Y:S01]  /*13fca0*/  IMAD.WIDE.U32 R94, R59, 0xf5138f, RZ ;  /* 0x00f5138f3b5e7825 */ /* 0x000fe200078e00ff */
[----:B------:R-:W-:Y:S02]  /*13fcb0*/  IADD3.X R102, P1, PT, RZ, RZ, RZ, P1, !PT ;  /* 0x000000ffff667210 */ /* 0x000fe40000f3e4ff */
[----:B------:R-:W-:Y:S01]  /*13fcc0*/  IADD3.X R105, P5, PT, R152, R105, RZ, P5, !PT ;  /* 0x0000006998697210 */ /* 0x000fe20002fbe4ff */
[----:B------:R-:W-:Y:S01]  /*13fcd0*/  IMAD.WIDE.U32 R150, R162, 0xf5138f, RZ ;  /* 0x00f5138fa2967825 */ /* 0x000fe200078e00ff */
[----:B------:R-:W-:-:S02]  /*13fce0*/  IADD3.X R102, P0, PT, RZ, R102, RZ, P0, !PT ;  /* 0x00000066ff667210 */ /* 0x000fc4000071e4ff */
[----:B------:R-:W-:Y:S01]  /*13fcf0*/  IADD3.X R92, P3, PT, R55, R113, RZ, P3, !PT ;  /* 0x00000071375c7210 */ /* 0x000fe20001f7e4ff */
[----:B------:R-:W-:Y:S01]  /*13fd00*/  IMAD.WIDE.U32 R54, R59, 0x6ca1493b, RZ ;  /* 0x6ca1493b3b367825 */ /* 0x000fe200078e00ff */
[----:B------:R-:W-:Y:S02]  /*13fd10*/  IADD3.X R81, PT, PT, RZ, RZ, RZ, P0, P1 ;  /* 0x000000ffff517210 */ /* 0x000fe400007e24ff */
[----:B------:R-:W-:Y:S01]  /*13fd20*/  IADD3.X R57, P5, PT, RZ, RZ, RZ, P5, !PT ;  /* 0x000000ffff397210 */ /* 0x000fe20002fbe4ff */
[----:B------:R-:W-:Y:S01]  /*13fd30*/  IMAD.WIDE.U32 R108, P1, R162, 0x1a22d9f3, R94 ;  /* 0x1a22d9f3a26c7825 */ /* 0x000fe2000782005e */
[----:B------:R-:W-:Y:S02]  /*13fd40*/  IADD3 RZ, P0, PT, R104, R46, RZ ;  /* 0x0000002e68ff7210 */ /* 0x000fe40007f1e0ff */
[----:B------:R-:W-:Y:S01]  /*13fd50*/  IADD3.X R42, P2, PT, R117, R42, RZ, P2, !PT ;  /* 0x0000002a752a7210 */ /* 0x000fe2000175e4ff */
[----:B------:R-:W-:Y:S01]  /*13fd60*/  IMAD.X R149, RZ, RZ, RZ, P1 ;  /* 0x000000ffff957224 */ /* 0x000fe200008e06ff */
[----:B------:R-:W-:Y:S01]  /*13fd70*/  IADD3 RZ, P1, PT, R108, R151, RZ ;  /* 0x000000976cff7210 */ /* 0x000fe20007f3e0ff */
[----:B------:R-:W-:Y:S01]  /*13fd80*/  IMAD.X R95, RZ, RZ, RZ, P5 ;  /* 0x000000ffff5f7224 */ /* 0x000fe200028e06ff */
[----:B------:R-:W-:Y:S01]  /*13fd90*/  IADD3.X RZ, P0, PT, R105, R47, RZ, P0, !PT ;  /* 0x0000002f69ff7210 */ /* 0x000fe2000071e4ff */
[----:B------:R-:W-:-:S04]  /*13fda0*/  IMAD.WIDE.U32 R106, P5, R162, -0x39c4fa40, R54 ;  /* 0xc63b05c0a26a7825 */ /* 0x000fc800078a0036 */
[----:B------:R-:W-:-:S04]  /*13fdb0*/  IMAD.WIDE.U32 R118, R162, 0x6ca1493b, RZ ;  /* 0x6ca1493ba2767825 */ /* 0x000fc800078e00ff */
[----:B------:R-:W-:-:S04]  /*13fdc0*/  IMAD.WIDE.U32 R112, R59, 0x17c510ea, RZ ;  /* 0x17c510ea3b707825 */ /* 0x000fc800078e00ff */
[----:B------:R-:W-:Y:S02]  /*13fdd0*/  IMAD.MOV.U32 R148, RZ, RZ, R109 ;  /* 0x000000ffff947224 */ /* 0x000fe400078e006d */
[----:B------:R-:W-:Y:S01]  /*13fde0*/  IMAD.X R115, RZ, RZ, RZ, P5 ;  /* 0x000000ffff737224 */ /* 0x000fe200028e06ff */
[----:B------:R-:W-:Y:S01]  /*13fdf0*/  IADD3 RZ, P5, PT, R106, R119, RZ ;  /* 0x000000776aff7210 */ /* 0x000fe20007fbe0ff */
[----:B------:R-:W-:Y:S02]  /*13fe00*/  IMAD.MOV.U32 R114, RZ, RZ, R107 ;  /* 0x000000ffff727224 */ /* 0x000fe400078e006b */
[----:B------:R-:W-:-:S04]  /*13fe10*/  IMAD.WIDE.U32.X R148, R59, 0x1a22d9f3, R148, P1 ;  /* 0x1a22d9f33b947825 */ /* 0x000fc800008e0494 */
[----:B------:R-:W-:Y:S02]  /*13fe20*/  IMAD.IADD R46, R83, 0x1, R111 ;  /* 0x00000001532e7824 */ /* 0x000fe400078e026f */
[----:B------:R-:W-:-:S04]  /*13fe30*/  IMAD.WIDE.U32 R106, P1, R162, 0x1ae3a46, R112 ;  /* 0x01ae3a46a26a7825 */ /* 0x000fc80007820070 */
[----:B------:R-:W-:-:S04]  /*13fe40*/  IMAD.WIDE.U32 R110, R162, 0x17c510ea, RZ ;  /* 0x17c510eaa26e7825 */ /* 0x000fc800078e00ff */
[----:B------:R-:W-:Y:S01]  /*13fe50*/  IMAD.X R109, RZ, RZ, RZ, P1 ;  /* 0x000000ffff6d7224 */ /* 0x000fe200008e06ff */
[----:B------:R-:W-:Y:S01]  /*13fe60*/  IADD3 RZ, P1, PT, R106, R111, RZ ;  /* 0x0000006f6aff7210 */ /* 0x000fe20007f3e0ff */
[----:B------:R-:W-:Y:S02]  /*13fe70*/  IMAD.MOV.U32 R108, RZ, RZ, R107 ;  /* 0x000000ffff6c7224 */ /* 0x000fe400078e006b */
[----:B------:R-:W-:-:S04]  /*13fe80*/  IMAD.WIDE.U32 R106, R46, 0x1, RZ ;  /* 0x000000012e6a7825 */ /* 0x000fc800078e00ff */
[----:B------:R-:W-:Y:S02]  /*13fe90*/  IMAD R55, R82, -0x7af74000, R106 ;  /* 0x8508c00052377824 */ /* 0x000fe400078e026a */
[----:B------:R-:W-:-:S04]  /*13fea0*/  IMAD.WIDE.U32.X R114, R59, -0x39c4fa40, R114, P5 ;  /* 0xc63b05c03b727825 */ /* 0x000fc800028e0472 */
[----:B------:R-:W-:Y:S02]  /*13feb0*/  IMAD.IADD R55, R43, 0x1, R55 ;  /* 0x000000012b377824 */ /* 0x000fe400078e0237 */
[----:B------:R-:W-:-:S03]  /*13fec0*/  IMAD.WIDE.U32 R106, P5, R82, -0x7af74000, R106 ;  /* 0x8508c000526a7825 */ /* 0x000fc600078a006a */
[----:B------:R-:W-:Y:S01]  /*13fed0*/  IADD3.X RZ, P4, PT, R52, R55, RZ, P4, !PT ;  /* 0x0000003734ff7210 */ /* 0x000fe2000279e4ff */
[----:B------:R-:W-:Y:S02]  /*13fee0*/  IMAD R83, R56, 0x1ae3a46, R80 ;  /* 0x01ae3a4638537824 */ /* 0x000fe400078e0250 */
[----:B------:R-:W-:Y:S01]  /*13fef0*/  IMAD.WIDE.U32.X R108, R59, 0x1ae3a46, R108, P1 ;  /* 0x01ae3a463b6c7825 */ /* 0x000fe200008e046c */
[----:B------:R-:W-:Y:S02]  /*13ff00*/  IADD3 RZ, P1, PT, R43, R106, RZ ;  /* 0x0000006a2bff7210 */ /* 0x000fe40007f3e0ff */
[----:B------:R-:W-:Y:S01]  /*13ff10*/  IADD3.X R43, P2, PT, R126, R89, RZ, P2, !PT ;  /* 0x000000597e2b7210 */ /* 0x000fe2000175e4ff */
[----:B------:R-:W-:Y:S01]  /*13ff20*/  IMAD.X R113, RZ, RZ, RZ, P5 ;  /* 0x000000ffff717224 */ /* 0x000fe200028e06ff */
[----:B------:R-:W-:Y:S01]  /*13ff30*/  IADD3 RZ, P5, PT, R42, R86, RZ ;  /* 0x000000562aff7210 */ /* 0x000fe20007fbe0ff */
[----:B------:R-:W-:Y:S02]  /*13ff40*/  IMAD.IADD R55, R83, 0x1, R87 ;  /* 0x0000000153377824 */ /* 0x000fe400078e0257 */
[----:B------:R-:W-:-:S03]  /*13ff50*/  IMAD.WIDE.U32 R84, R56, 0x6ca1493b, R84 ;  /* 0x6ca1493b38547825 */ /* 0x000fc600078e0054 */
[----:B------:R-:W-:Y:S01]  /*13ff60*/  IADD3.X RZ, P5, PT, R43, R55, RZ, P5, !PT ;  /* 0x000000372bff7210 */ /* 0x000fe20002fbe4ff */
[----:B------:R-:W-:Y:S01]  /*13ff70*/  IMAD R117, R162, 0x1ae3a46, R112 ;  /* 0x01ae3a46a2757824 */ /* 0x000fe200078e0270 */
[----:B------:R-:W-:Y:S01]  /*13ff80*/  IADD3.X R84, P3, PT, R128, R84, RZ, P3, !PT ;  /* 0x0000005480547210 */ /* 0x000fe20001f7e4ff */
[----:B------:R-:W-:-:S04]  /*13ff90*/  IMAD.WIDE.U32 R86, R46, 0x30000000, RZ ;  /* 0x300000002e567825 */ /* 0x000fc800078e00ff */
[----:B------:R-:W-:-:S04]  /*13ffa0*/  IMAD.WIDE.U32 R78, R93, R103, R78 ;  /* 0x000000675d4e7225 */ /* 0x000fc800078e004e */
[----:B------:R-:W-:Y:S01]  /*13ffb0*/  IMAD.MOV.U32 R112, RZ, RZ, R107 ;  /* 0x000000ffff707224 */ /* 0x000fe200078e006b */
[----:B------:R-:W-:Y:S01]  /*13ffc0*/  IADD3 R116, PT, PT, R79, R116, RZ ;  /* 0x000000744f747210 */ /* 0x000fe20007ffe0ff */
[----:B------:R-:W-:Y:S01]  /*13ffd0*/  IMAD.IADD R59, R85, 0x1, R48 ;  /* 0x00000001553b7824 */ /* 0x000fe200078e0230 */
[----:B------:R-:W-:Y:S01]  /*13ffe0*/  IADD3.X R79, P2, PT, RZ, RZ, RZ, P2, !PT ;  /* 0x000000ffff4f7210 */ /* 0x000fe2000175e4ff */
[----:B------:R-:W-:Y:S01]  /*13fff0*/  IMAD R153, R162, -0x39c4fa40, R54 ;  /* 0xc63b05c0a2997824 */ /* 0x000fe200078e0236 */
[----:B------:R-:W-:Y:S01]  /*140000*/  IADD3.X R48, P0, PT, R57, R156, RZ, P0, !PT ;  /* 0x0000009c39307210 */ /* 0x000fe2000071e4ff */
[----:B------:R-:W-:Y:S01]  /*140010*/  IMAD.WIDE.U32 R54, R46, -0x45f6b800, RZ ;  /* 0xba0948002e367825 */ /* 0x000fe200078e00ff */
[----:B------:R-:W-:Y:S02]  /*140020*/  IADD3.X R85, P3, PT, R92, R59, RZ, P3, !PT ;  /* 0x0000003b5c557210 */ /* 0x000fe40001f7e4ff */
[----:B------:R-:W-:Y:S01]  /*140030*/  IADD3.X R157, P0, PT, R95, R157, RZ, P0, !PT ;  /* 0x0000009d5f9d7210 */ /* 0x000fe2000071e4ff */
[----:B------:R-:W-:-:S02]  /*140040*/  IMAD R47, R82, 0x170b5d44, R86 ;  /* 0x170b5d44522f7824 */ /* 0x000fc400078e0256 */
[----:B------:R-:W-:Y:S01]  /*140050*/  IMAD.WIDE.U32.X R112, R46, -0x7af74000, R112, P1 ;  /* 0x8508c0002e707825 */ /* 0x000fe200008e0470 */
[----:B------:R-:W-:-:S03]  /*140060*/  IADD3.X R48, P0, PT, R48, R49, RZ, P0, !PT ;  /* 0x0000003130307210 */ /* 0x000fc6000071e4ff */
[----:B------:R-:W-:-:S04]  /*140070*/  IMAD.WIDE.U32 R86, P1, R82, 0x170b5d44, R86 ;  /* 0x170b5d4452567825 */ /* 0x000fc80007820056 */
[----:B------:R-:W-:Y:S02]  /*140080*/  IMAD R135, R162, 0x1a22d9f3, R94 ;  /* 0x1a22d9f3a2877824 */ /* 0x000fe400078e025e */
[C-C-:B------:R-:W-:Y:S02]  /*140090*/  IMAD R59, R82.reuse, 0x1ef3622f, R54.reuse ;  /* 0x1ef3622f523b7824 */ /* 0x140fe400078e0236 */
[----:B------:R-:W-:Y:S02]  /*1400a0*/  IMAD.X R57, RZ, RZ, RZ, P1 ;  /* 0x000000ffff397224 */ /* 0x000fe400008e06ff */
[----:B------:R-:W-:-:S04]  /*1400b0*/  IMAD.WIDE.U32 R54, P1, R82, 0x1ef3622f, R54 ;  /* 0x1ef3622f52367825 */ /* 0x000fc80007820036 */
[----:B------:R-:W-:Y:S01]  /*1400c0*/  IMAD.X R89, RZ, RZ, RZ, P2 ;  /* 0x000000ffff597224 */ /* 0x000fe200010e06ff */
[----:B------:R-:W-:Y:S01]  /*1400d0*/  IADD3 RZ, P2, PT, R84, R150, RZ ;  /* 0x0000009654ff7210 */ /* 0x000fe20007f5e0ff */
[----:B------:R-:W-:Y:S01]  /*1400e0*/  IMAD.IADD R93, R135, 0x1, R151 ;  /* 0x00000001875d7824 */ /* 0x000fe200078e0297 */
[----:B------:R-:W-:Y:S01]  /*1400f0*/  IADD3.X R151, P3, PT, RZ, RZ, RZ, P3, !PT ;  /* 0x000000ffff977210 */ /* 0x000fe20001f7e4ff */
[----:B------:R-:W-:-:S03]  /*140100*/  IMAD.WIDE.U32 R106, R56, 0x17c510ea, R42 ;  /* 0x17c510ea386a7825 */ /* 0x000fc600078e002a */
[----:B------:R-:W-:Y:S01]  /*140110*/  IADD3.X RZ, P2, PT, R85, R93, RZ, P2, !PT ;  /* 0x0000005d55ff7210 */ /* 0x000fe2000175e4ff */
[----:B------:R-:W-:Y:S01]  /*140120*/  IMAD.MOV.U32 R42, RZ, RZ, R55 ;  /* 0x000000ffff2a7224 */ /* 0x000fe200078e0037 */
[----:B------:R-:W-:Y:S01]  /*140130*/  IADD3.X R55, P4, PT, RZ, R112, RZ, P4, !PT ;  /* 0x00000070ff377210 */ /* 0x000fe2000279e4ff */
[----:B------:R-:W-:Y:S01]  /*140140*/  IMAD.MOV.U32 R56, RZ, RZ, R87 ;  /* 0x000000ffff387224 */ /* 0x000fe200078e0057 */
[----:B------:R-:W-:Y:S01]  /*140150*/  IADD3.X R87, P5, PT, R79, R90, RZ, P5, !PT ;  /* 0x0000005a4f577210 */ /* 0x000fe20002fbe4ff */
[----:B------:R-:W-:Y:S01]  /*140160*/  IMAD.WIDE.U32 R44, R162, -0x45f6b800, R44 ;  /* 0xba094800a22c7825 */ /* 0x000fe200078e002c */
[----:B------:R-:W-:Y:S02]  /*140170*/  IADD3.X R112, P4, PT, RZ, R113, RZ, P4, !PT ;  /* 0x00000071ff707210 */ /* 0x000fe4000279e4ff */
[----:B------:R-:W-:Y:S01]  /*140180*/  IADD3.X R79, P2, PT, R151, R148, RZ, P2, !PT ;  /* 0x00000094974f7210 */ /* 0x000fe2000175e4ff */
[----:B------:R-:W-:Y:S01]  /*140190*/  IMAD.X R155, RZ, RZ, RZ, P3 ;  /* 0x000000ffff9b7224 */ /* 0x000fe200018e06ff */
[----:B------:R-:W-:Y:S01]  /*1401a0*/  IADD3.X R44, P4, PT, R55, R44, RZ, P4, !PT ;  /* 0x0000002c372c7210 */ /* 0x000fe2000279e4ff */
[----:B------:R-:W-:Y:S01]  /*1401b0*/  IMAD.WIDE.U32 R94, R82, -0x45f6b800, RZ ;  /* 0xba094800525e7825 */ /* 0x000fe200078e00ff */
[----:B------:R-:W-:-:S02]  /*1401c0*/  IADD3.X R90, P5, PT, R89, R91, RZ, P5, !PT ;  /* 0x0000005b595a7210 */ /* 0x000fc40002fbe4ff */
[----:B------:R-:W-:Y:S01]  /*1401d0*/  IADD3.X R148, P2, PT, R155, R149, RZ, P2, !PT ;  /* 0x000000959b947210 */ /* 0x000fe2000175e4ff */
[----:B------:R-:W-:Y:S02]  /*1401e0*/  IMAD.IADD R51, R45, 0x1, R51 ;  /* 0x000000012d337824 */ /* 0x000fe400078e0233 */
[----:B------:R-:W-:-:S03]  /*1401f0*/  IMAD.WIDE.U32 R92, R82, 0x30000000, RZ ;  /* 0x30000000525c7825 */ /* 0x000fc600078e00ff */
[----:B------:R-:W-:Y:S01]  /*140200*/  IADD3.X R45, P4, PT, R112, R51, RZ, P4, !PT ;  /* 0x00000033702d7210 */ /* 0x000fe2000279e4ff */
[----:B------:R-:W-:Y:S01]  /*140210*/  IMAD.X R43, RZ, RZ, RZ, P1 ;  /* 0x000000ffff2b7224 */ /* 0x000fe200008e06ff */
[----:B------:R-:W-:Y:S01]  /*140220*/  IADD3 RZ, P1, PT, R54, R95, RZ ;  /* 0x0000005f36ff7210 */ /* 0x000fe20007f3e0ff */
[----:B------:R-:W-:Y:S01]  /*140230*/  IMAD.IADD R55, R107, 0x1, R83 ;  /* 0x000000016b377824 */ /* 0x000fe200078e0253 */
[----:B------:R-:W-:Y:S01]  /*140240*/  IADD3.X R54, P2, PT, R79, R106, RZ, P2, !PT ;  /* 0x0000006a4f367210 */ /* 0x000fe2000175e4ff */
[----:B------:R-:W-:Y:S01]  /*140250*/  IMAD.IADD R51, R153, 0x1, R119 ;  /* 0x0000000199337824 */ /* 0x000fe200078e0277 */
[----:B------:R-:W-:Y:S01]  /*140260*/  IADD3 RZ, P3, PT, R86, R93, RZ ;  /* 0x0000005d56ff7210 */ /* 0x000fe20007f7e0ff */
[----:B------:R-:W-:Y:S01]  /*140270*/  IMAD.WIDE.U32 R106, R82, 0xf5138f, RZ ;  /* 0x00f5138f526a7825 */ /* 0x000fe200078e00ff */
[----:B------:R-:W-:Y:S02]  /*140280*/  IADD3.X R79, P5, PT, R87, R102, RZ, P5, !PT ;  /* 0x00000066574f7210 */ /* 0x000fe40002fbe4ff */
[----:B------:R-:W-:Y:S01]  /*140290*/  IADD3.X R83, P4, PT, RZ, RZ, RZ, P4, !PT ;  /* 0x000000ffff537210 */ /* 0x000fe2000279e4ff */
[----:B------:R-:W-:Y:S01]  /*1402a0*/  IMAD.WIDE.U32 R86, R46, 0xf5138f, RZ ;  /* 0x00f5138f2e567825 */ /* 0x000fe200078e00ff */
[----:B------:R-:W-:-:S02]  /*1402b0*/  IADD3.X R55, P2, PT, R148, R55, RZ, P2, !PT ;  /* 0x0000003794377210 */ /* 0x000fc4000175e4ff */
[----:B------:R-:W-:Y:S01]  /*1402c0*/  IADD3.X R161, P5, PT, R90, R81, RZ, P5, !PT ;  /* 0x000000515aa17210 */ /* 0x000fe20002fbe4ff */
[C-C-:B------:R-:W-:Y:S01]  /*1402d0*/  IMAD R89, R82.reuse, 0x1a22d9f3, R86.reuse ;  /* 0x1a22d9f352597824 */ /* 0x140fe200078e0256 */
[----:B------:R-:W-:Y:S01]  /*1402e0*/  IADD3.X R151, P2, PT, RZ, RZ, RZ, P2, !PT ;  /* 0x000000ffff977210 */ /* 0x000fe2000175e4ff */
[----:B------:R-:W-:Y:S02]  /*1402f0*/  IMAD.X R119, RZ, RZ, RZ, P4 ;  /* 0x000000ffff777224 */ /* 0x000fe400020e06ff */
[----:B------:R-:W-:-:S04]  /*140300*/  IMAD.WIDE.U32 R86, P4, R82, 0x1a22d9f3, R86 ;  /* 0x1a22d9f352567825 */ /* 0x000fc80007880056 */
[----:B------:R-:W-:Y:S01]  /*140310*/  IMAD.WIDE.U32 R80, R46, 0x6ca1493b, RZ ;  /* 0x6ca1493b2e507825 */ /* 0x000fe200078e00ff */
[----:B------:R-:W-:-:S03]  /*140320*/  IADD3.X R91, PT, PT, RZ, RZ, RZ, P4, !PT ;  /* 0x000000ffff5b7210 */ /* 0x000fc600027fe4ff */
[----:B------:R-:W-:Y:S01]  /*140330*/  IMAD.X R155, RZ, RZ, RZ, P2 ;  /* 0x000000ffff9b7224 */ /* 0x000fe200010e06ff */
[----:B------:R-:W-:Y:S01]  /*140340*/  IADD3 RZ, P2, PT, R86, R107, RZ ;  /* 0x0000006b56ff7210 */ /* 0x000fe20007f5e0ff */
[----:B------:R-:W-:Y:S02]  /*140350*/  IMAD R149, R82, -0x39c4fa40, R80 ;  /* 0xc63b05c052957824 */ /* 0x000fe400078e0250 */
[----:B------:R-:W-:Y:S02]  /*140360*/  IMAD.MOV.U32 R90, RZ, RZ, R87 ;  /* 0x000000ffff5a7224 */ /* 0x000fe400078e0057 */
[----:B------:R-:W-:-:S04]  /*140370*/  IMAD.WIDE.U32 R112, R96, R103, R104 ;  /* 0x0000006760707225 */ /* 0x000fc800078e0068 */
[----:B------:R-:W-:-:S04]  /*140380*/  IMAD.WIDE.U32 R80, P4, R82, -0x39c4fa40, R80 ;  /* 0xc63b05c052507825 */ /* 0x000fc80007880050 */
[----:B------:R-:W-:-:S04]  /*140390*/  IMAD.WIDE.U32 R86, R82, 0x6ca1493b, RZ ;  /* 0x6ca1493b52567825 */ /* 0x000fc800078e00ff */
[----:B------:R-:W-:-:S04]  /*1403a0*/  IMAD.WIDE.U32 R104, R46, 0x17c510ea, RZ ;  /* 0x17c510ea2e687825 */ /* 0x000fc800078e00ff */
[----:B------:R-:W-:Y:S01]  /*1403b0*/  IMAD.WIDE.U32.X R42, R46, 0x1ef3622f, R42, P1 ;  /* 0x1ef3622f2e2a7825 */ /* 0x000fe200008e042a */
[----:B------:R-:W-:-:S03]  /*1403c0*/  IADD3.X R52, P1, PT, R79, R78, RZ, P5, !PT ;  /* 0x0000004e4f347210 */ /* 0x000fc60002f3e4ff */
[----:B------:R-:W-:Y:S01]  /*1403d0*/  IMAD.X R79, RZ, RZ, RZ, P4 ;  /* 0x000000ffff4f7224 */ /* 0x000fe200020e06ff */
[----:B------:R-:W-:Y:S01]  /*1403e0*/  IADD3 RZ, P4, PT, R80, R87, RZ ;  /* 0x0000005750ff7210 */ /* 0x000fe20007f9e0ff */
[----:B------:R-:W-:Y:S02]  /*1403f0*/  IMAD.MOV.U32 R78, RZ, RZ, R81 ;  /* 0x000000ffff4e7224 */ /* 0x000fe400078e0051 */
[----:B------:R-:W-:-:S04]  /*140400*/  IMAD.WIDE.U32.X R90, R46, 0x1a22d9f3, R90, P2 ;  /* 0x1a22d9f32e5a7825 */ /* 0x000fc800010e045a */
[C-C-:B------:R-:W-:Y:S02]  /*140410*/  IMAD R163, R82.reuse, 0x1ae3a46, R104.reuse ;  /* 0x01ae3a4652a37824 */ /* 0x140fe400078e0268 */
[----:B------:R-:W-:-:S04]  /*140420*/  IMAD.WIDE.U32 R104, P2, R82, 0x1ae3a46, R104 ;  /* 0x01ae3a4652687825 */ /* 0x000fc80007840068 */
[----:B------:R-:W-:-:S04]  /*140430*/  IMAD.WIDE.U32 R80, R82, 0x17c510ea, RZ ;  /* 0x17c510ea52507825 */ /* 0x000fc800078e00ff */
[----:B------:R-:W-:Y:S01]  /*140440*/  IMAD.WIDE.U32.X R164, R46, -0x39c4fa40, R78, P4 ;  /* 0xc63b05c02ea47825 */ /* 0x000fe200020e044e */
[----:B------:R-:W-:-:S03]  /*140450*/  IADD3 RZ, P4, PT, R104, R81, RZ ;  /* 0x0000005168ff7210 */ /* 0x000fc60007f9e0ff */
[----:B------:R-:W-:Y:S01]  /*140460*/  IMAD.X R79, RZ, RZ, RZ, P2 ;  /* 0x000000ffff4f7224 */ /* 0x000fe200010e06ff */
[----:B------:R-:W-:Y:S01]  /*140470*/  IADD3 RZ, P2, PT, R44, R92, RZ ;  /* 0x0000005c2cff7210 */ /* 0x000fe20007f5e0ff */
[----:B------:R-:W-:Y:S02]  /*140480*/  IMAD.IADD R93, R47, 0x1, R93 ;  /* 0x000000012f5d7824 */ /* 0x000fe400078e025d */
[----:B------:R-:W-:Y:S02]  /*140490*/  IMAD.MOV.U32 R78, RZ, RZ, R105 ;  /* 0x000000ffff4e7224 */ /* 0x000fe400078e0069 */
[----:B------:R-:W-:Y:S01]  /*1404a0*/  IMAD.WIDE.U32.X R56, R46, 0x170b5d44, R56, P3 ;  /* 0x170b5d442e387825 */ /* 0x000fe200018e0438 */
[----:B------:R-:W-:-:S03]  /*1404b0*/  IADD3 RZ, P3, PT, R54, R118, RZ ;  /* 0x0000007636ff7210 */ /* 0x000fc60007f7e0ff */
[----:B------:R-:W-:Y:S01]  /*1404c0*/  IMAD.WIDE.U32.X R78, R46, 0x1ae3a46, R78, P4 ;  /* 0x01ae3a462e4e7825 */ /* 0x000fe200020e044e */
[----:B------:R-:W-:Y:S02]  /*1404d0*/  IADD3.X RZ, P4, PT, R45, R93, RZ, P2, !PT ;  /* 0x0000005d2dff7210 */ /* 0x000fe4000179e4ff */
[----:B------:R-:W-:Y:S01]  /*1404e0*/  IADD3.X RZ, P2, PT, R55, R51, RZ, P3, !PT ;  /* 0x0000003337ff7210 */ /* 0x000fe20001f5e4ff */
[----:B------:R-:W-:Y:S01]  /*1404f0*/  IMAD.WIDE.U32 R84, R162, 0xf5138f, R84 ;  /* 0x00f5138fa2547825 */ /* 0x000fe200078e0054 */
[----:B------:R-:W-:Y:S02]  /*140500*/  IADD3.X R83, P4, PT, R83, R56, RZ, P4, !PT ;  /* 0x0000003853537210 */ /* 0x000fe4000279e4ff */
[----:B------:R-:W-:Y:S01]  /*140510*/  IADD3.X R116, P3, PT, R161, R116, RZ, P1, !PT ;  /* 0x00000074a1747210 */ /* 0x000fe20000f7e4ff */
[----:B------:R-:W-:Y:S01]  /*140520*/  IMAD.WIDE.U32 R44, R82, 0x30000000, R44 ;  /* 0x30000000522c7825 */ /* 0x000fe200078e002c */
[----:B------:R-:W-:Y:S02]  /*140530*/  IADD3.X R119, P4, PT, R119, R57, RZ, P4, !PT ;  /* 0x0000003977777210 */ /* 0x000fe4000279e4ff */
        /* <DEDUP_REMOVED lines=8> */
[----:B------:R-:W-:Y:S01]  /*1405c0*/  IMAD.WIDE.U32 R46, R56, 0x1, RZ ;  /* 0x00000001382e7825 */ /* 0x000fe200078e00ff */
[----:B------:R-:W-:Y:S02]  /*1405d0*/  IADD3.X R85, P1, PT, R119, R96, RZ, P1, !PT ;  /* 0x0000006077557210 */ /* 0x000fe40000f3e4ff */
[----:B------:R-:W-:Y:S01]  /*1405e0*/  IADD3.X R92, P2, PT, R151, R52, RZ, P2, !PT ;  /* 0x00000034975c7210 */ /* 0x000fe2000175e4ff */
[----:B------:R-:W-:Y:S01]  /*1405f0*/  IMAD R45, R44, -0x7af74001, -R83 ;  /* 0x8508bfff2c2d7824 */ /* 0x000fe200078e0a53 */
[----:B------:R-:W-:Y:S01]  /*140600*/  IADD3.X R52, PT, PT, RZ, RZ, RZ, P3, P5 ;  /* 0x000000ffff347210 */ /* 0x000fe20001fea4ff */
[----:B------:R-:W-:Y:S01]  /*140610*/  IMAD.IADD R115, R59, 0x1, R95 ;  /* 0x000000013b737824 */ /* 0x000fe200078e025f */
[----:B------:R-:W-:Y:S01]  /*140620*/  IADD3 RZ, P4, PT, R84, R94, RZ ;  /* 0x0000005e54ff7210 */ /* 0x000fe20007f9e0ff */
[----:B------:R-:W-:Y:S01]  /*140630*/  IMAD.IADD R57, R57, 0x1, R45 ;  /* 0x0000000139397824 */ /* 0x000fe200078e022d */
[----:B------:R-:W-:Y:S01]  /*140640*/  IADD3 RZ, P3, PT, R44, R46, RZ ;  /* 0x0000002e2cff7210 */ /* 0x000fe20007f7e0ff */
[----:B------:R-:W-:Y:S01]  /*140650*/  IMAD.IADD R58, R113, 0x1, R58 ;  /* 0x00000001713a7824 */ /* 0x000fe200078e023a */
[----:B------:R-:W-:Y:S01]  /*140660*/  IADD3.X R95, P5, PT, RZ, RZ, RZ, P1, !PT ;  /* 0x000000ffff5f7210 */ /* 0x000fe20000fbe4ff */
[----:B------:R-:W-:Y:S01]  /*140670*/  IMAD.WIDE.U32 R44, R57, 0x1, RZ ;  /* 0x00000001392c7825 */ /* 0x000fe200078e00ff */
[----:B------:R-:W-:-:S02]  /*140680*/  IADD3.X R93, P1, PT, R155, R116, RZ, P2, !PT ;  /* 0x000000749b5d7210 */ /* 0x000fc4000173e4ff */
[----:B------:R-:W-:Y:S01]  /*140690*/  IADD3.X RZ, P4, PT, R85, R115, RZ, P4, !PT ;  /* 0x0000007355ff7210 */ /* 0x000fe2000279e4ff */
[----:B------:R-:W-:Y:S01]  /*1406a0*/  IMAD.IADD R113, R117, 0x1, R111 ;  /* 0x0000000175717824 */ /* 0x000fe200078e026f */
[----:B------:R-:W-:Y:S01]  /*1406b0*/  IADD3 RZ, P2, PT, R92, R110, RZ ;  /* 0x0000006e5cff7210 */ /* 0x000fe20007f5e0ff */
[----:B------:R-:W-:Y:S01]  /*1406c0*/  IMAD R115, R56, -0x7af74000, R44 ;  /* 0x8508c00038737824 */ /* 0x000fe200078e022c */
[----:B------:R-:W-:Y:S01]  /*1406d0*/  IADD3.X R111, P1, PT, RZ, RZ, RZ, P1, !PT ;  /* 0x000000ffff6f7210 */ /* 0x000fe20000f3e4ff */
[----:B------:R-:W-:Y:S01]  /*1406e0*/  IMAD.WIDE.U32 R54, R162, 0x6ca1493b, R54 ;  /* 0x6ca1493ba2367825 */ /* 0x000fe200078e0036 */
[----:B------:R-:W-:Y:S02]  /*1406f0*/  IADD3.X R105, PT, PT, RZ, RZ, RZ, P5, !PT ;  /* 0x000000ffff697210 */ /* 0x000fe40002ffe4ff */
[----:B------:R-:W-:Y:S01]  /*140700*/  IADD3.X R95, P4, PT, R95, R42, RZ, P4, !PT ;  /* 0x0000002a5f5f7210 */ /* 0x000fe2000279e4ff */
[----:B------:R-:W-:Y:S01]  /*140710*/  IMAD.WIDE.U32 R44, P5, R56, -0x7af74000, R44 ;  /* 0x8508c000382c7825 */ /* 0x000fe200078a002c */
[----:B------:R-:W-:-:S03]  /*140720*/  IADD3.X RZ, P2, PT, R93, R113, RZ, P2, !PT ;  /* 0x000000715dff7210 */ /* 0x000fc6000175e4ff */
[----:B------:R-:W-:Y:S01]  /*140730*/  IMAD.IADD R42, R47, 0x1, R115 ;  /* 0x000000012f2a7824 */ /* 0x000fe200078e0273 */
[----:B------:R-:W-:Y:S01]  /*140740*/  IADD3.X R94, P2, PT, R111, R108, RZ, P2, !PT ;  /* 0x0000006c6f5e7210 */ /* 0x000fe2000175e4ff */
        /* <DEDUP_REMOVED lines=11> */
[----:B------:R-:W-:-:S02]  /*140800*/  IADD3.X R55, P1, PT, R46, R153, RZ, P1, !PT ;  /* 0x000000992e377210 */ /* 0x000fc40000f3e4ff */
[----:B------:R-:W-:Y:S01]  /*140810*/  IADD3 RZ, P3, PT, R54, R106, RZ ;  /* 0x0000006a36ff7210 */ /* 0x000fe20007f7e0ff */
[----:B------:R-:W-:Y:S01]  /*140820*/  IMAD.WIDE.U32 R42, R57, 0x30000000, RZ ;  /* 0x30000000392a7825 */ /* 0x000fe200078e00ff */
[----:B------:R-:W-:Y:S02]  /*140830*/  IADD3.X R95, P5, PT, RZ, R44, RZ, P5, !PT ;  /* 0x0000002cff5f7210 */ /* 0x000fe40002fbe4ff */
[----:B------:R-:W-:Y:S01]  /*140840*/  IADD3.X R105, P1, PT, RZ, RZ, RZ, P1, !PT ;  /* 0x000000ffff697210 */ /* 0x000fe20000f3e4ff */
[----:B------:R-:W-:Y:S01]  /*140850*/  IMAD.WIDE.U32 R84, R82, -0x45f6b800, R84 ;  /* 0xba09480052547825 */ /* 0x000fe200078e0054 */
[----:B------:R-:W-:Y:S02]  /*140860*/  IADD3.X RZ, P3, PT, R55, R47, RZ, P3, !PT ;  /* 0x0000002f37ff7210 */ /* 0x000fe40001f7e4ff */
[----:B------:R-:W-:Y:S01]  /*140870*/  IADD3.X R96, P5, PT, RZ, R45, RZ, P5, !PT ;  /* 0x0000002dff607210 */ /* 0x000fe20002fbe4ff */
[C-C-:B------:R-:W-:Y:S01]  /*140880*/  IMAD R83, R56.reuse, 0x170b5d44, R42.reuse ;  /* 0x170b5d4438537824 */ /* 0x140fe200078e022a */
[----:B------:R-:W-:Y:S01]  /*140890*/  IADD3.X R105, P3, PT, R105, R90, RZ, P3, !PT ;  /* 0x0000005a69697210 */ /* 0x000fe20001f7e4ff */
[----:B------:R-:W-:Y:S01]  /*1408a0*/  IMAD.WIDE.U32 R42, P4, R56, 0x170b5d44, R42 ;  /* 0x170b5d44382a7825 */ /* 0x000fe2000788002a */
[----:B------:R-:W-:-:S03]  /*1408b0*/  IADD3.X R51, P2, PT, R94, R51, RZ, P2, !PT ;  /* 0x000000335e337210 */ /* 0x000fc6000175e4ff */
[----:B------:R-:W-:Y:S01]  /*1408c0*/  IMAD.WIDE.U32 R46, R56, 0x30000000, RZ ;  /* 0x30000000382e7825 */ /* 0x000fe200078e00ff */
[----:B------:R-:W-:-:S03]  /*1408d0*/  IADD3.X R109, P2, PT, R109, R52, RZ, P2, !PT ;  /* 0x000000346d6d7210 */ /* 0x000fc6000175e4ff */
        /* <DEDUP_REMOVED lines=10> */
[----:B------:R-:W-:-:S03]  /*140980*/  IADD3.X R85, P1, PT, R96, R59, RZ, P1, !PT ;  /* 0x0000003b60557210 */ /* 0x000fc60000f3e4ff */
[----:B------:R-:W-:Y:S01]  /*140990*/  IMAD.WIDE.U32.X R44, R57, 0x170b5d44, R44, P4 ;  /* 0x170b5d44392c7825 */ /* 0x000fe200020e042c */
[----:B------:R-:W-:Y:S02]  /*1409a0*/  IADD3.X RZ, P3, PT, R85, R47, RZ, P3, !PT ;  /* 0x0000002f55ff7210 */ /* 0x000fe40001f7e4ff */
[----:B------:R-:W-:Y:S01]  /*1409b0*/  IADD3.X R59, P1, PT, RZ, RZ, RZ, P1, !PT ;  /* 0x000000ffff3b7210 */ /* 0x000fe20000f3e4ff */
[----:B------:R-:W-:Y:S01]  /*1409c0*/  IMAD.WIDE.U32 R42, R57, -0x45f6b800, RZ ;  /* 0xba094800392a7825 */ /* 0x000fe200078e00ff */
[----:B------:R-:W-:Y:S02]  /*1409d0*/  IADD3.X R92, P5, PT, R105, R92, RZ, P5, !PT ;  /* 0x0000005c695c7210 */ /* 0x000fe40002fbe4ff */
[----:B------:R-:W-:Y:S01]  /*1409e0*/  IADD3.X R59, P3, PT, R59, R44, RZ, P3, !PT ;  /* 0x0000002c3b3b7210 */ /* 0x000fe20001f7e4ff */
[----:B------:R-:W-:Y:S01]  /*1409f0*/  IMAD.IADD R117, R93, 0x1, R117 ;  /* 0x000000015d757824 */ /* 0x000fe200078e0275 */
[----:B------:R-:W-:Y:S01]  /*140a00*/  IADD3.X R44, PT, PT, RZ, RZ, RZ, P1, !PT ;  /* 0x000000ffff2c7210 */ /* 0x000fe20000ffe4ff */
[----:B------:R-:W-:-:S02]  /*140a10*/  IMAD R95, R56, 0x1ef3622f, R42 ;  /* 0x1ef3622f385f7824 */ /* 0x000fc400078e022a */
[----:B------:R-:W-:Y:S01]  /*140a20*/  IMAD.WIDE.U32 R42, P4, R56, 0x1ef3622f, R42 ;  /* 0x1ef3622f382a7825 */ /* 0x000fe2000788002a */
[----:B------:R-:W-:Y:S02]  /*140a30*/  IADD3.X R93, P5, PT, R102, R117, RZ, P5, !PT ;  /* 0x00000075665d7210 */ /* 0x000fe40002fbe4ff */
        /* <DEDUP_REMOVED lines=14> */
[----:B------:R-:W-:Y:S01]  /*140b20*/  IADD3.X R43, P3, PT, R44, R55, RZ, P3, !PT ;  /* 0x000000372c2b7210 */ /* 0x000fe20001f7e4ff */
[----:B------:R-:W-:Y:S01]  /*140b30*/  IMAD.WIDE.U32.X R46, R57, 0x1ef3622f, R46, P1 ;  /* 0x1ef3622f392e7825 */ /* 0x000fe200008e042e */
[----:B------:R-:W-:-:S02]  /*140b40*/  IADD3 RZ, P4, PT, R42, R90, RZ ;  /* 0x0000005a2aff7210 */ /* 0x000fc40007f9e0ff */
[----:B------:R-:W-:Y:S01]  /*140b50*/  IADD3.X R113, P1, PT, R51, R112, RZ, P2, !PT ;  /* 0x0000007033717210 */ /* 0x000fe2000173e4ff */
[----:B------:R-:W-:Y:S01]  /*140b60*/  IMAD.WIDE.U32 R92, R82, 0x6ca1493b, R92 ;  /* 0x6ca1493b525c7825 */ /* 0x000fe200078e005c */
[----:B------:R-:W-:Y:S02]  /*140b70*/  IADD3.X R44, P5, PT, R45, R164, RZ, P5, !PT ;  /* 0x000000a42d2c7210 */ /* 0x000fe40002fbe4ff */
[----:B------:R-:W-:Y:S01]  /*140b80*/  IADD3.X R51, P3, PT, RZ, RZ, RZ, P3, !PT ;  /* 0x000000ffff337210 */ /* 0x000fe20001f7e4ff */
[----:B------:R-:W-:Y:S01]  /*140b90*/  IMAD.IADD R149, R93, 0x1, R149 ;  /* 0x000000015d957824 */ /* 0x000fe200078e0295 */
[----:B------:R-:W-:Y:S01]  /*140ba0*/  IADD3.X RZ, P4, PT, R43, R59, RZ, P4, !PT ;  /* 0x0000003b2bff7210 */ /* 0x000fe2000279e4ff */
[----:B------:R-:W-:Y:S01]  /*140bb0*/  IMAD.IADD R81, R163, 0x1, R81 ;  /* 0x00000001a3517824 */ /* 0x000fe200078e0251 */
        /* <DEDUP_REMOVED lines=9> */
[----:B------:R-:W-:Y:S01]  /*140c50*/  IMAD.WIDE.U32 R46, R57, 0xf5138f, RZ ;  /* 0x00f5138f392e7825 */ /* 0x000fe200078e00ff */
[----:B------:R-:W-:Y:S02]  /*140c60*/  IADD3.X R92, P5, PT, R51, R92, RZ, P4, !PT ;  /* 0x0000005c335c7210 */ /* 0x000fe400027be4ff */
[----:B------:R-:W-:Y:S01]  /*140c70*/  IADD3.X R105, P4, PT, RZ, RZ, RZ, P3, !PT ;  /* 0x000000ffff697210 */ /* 0x000fe20001f9e4ff */
[C-C-:B------:R-:W-:Y:S01]  /*140c80*/  IMAD R87, R56.reuse, 0x1a22d9f3, R46.reuse ;  /* 0x1a22d9f338577824 */ /* 0x140fe200078e022e */
[----:B------:R-:W-:Y:S01]  /*140c90*/  IADD3.X R49, P0, PT, R157, R50, RZ, P0, !PT ;  /* 0x000000329d317210 */ /* 0x000fe2000071e4ff */
        /* <DEDUP_REMOVED lines=9> */
[----:B------:R-:W-:Y:S01]  /*140d30*/  IMAD.WIDE.U32 R44, R82, 0x17c510ea, R44 ;  /* 0x17c510ea522c7825 */ /* 0x000fe200078e002c */
        /* <DEDUP_REMOVED lines=9> */
[C---:B------:R-:W-:Y:S01]  /*140dd0*/  IMAD.WIDE.U32 R54, R56.reuse, 0x6ca1493b, RZ ;  /* 0x6ca1493b38367825 */ /* 0x040fe200078e00ff */
[----:B------:R-:W-:Y:S02]  /*140de0*/  IADD3.X R59, PT, PT, RZ, RZ, RZ, P5, !PT ;  /* 0x000000ffff3b7210 */ /* 0x000fe40002ffe4ff */
[----:B------:R-:W-:Y:S01]  /*140df0*/  IADD3.X R50, P3, PT, R91, R51, RZ, P3, !PT ;  /* 0x000000335b327210 */ /* 0x000fe20001f7e4ff */
[----:B------:R-:W-:Y:S01]  /*140e00*/  IMAD R89, R56, -0x39c4fa40, R58 ;  /* 0xc63b05c038597824 */ /* 0x000fe200078e023a */
[----:B------:R-:W-:Y:S01]  /*140e10*/  IADD3 RZ, P5, PT, R46, R55, RZ ;  /* 0x000000372eff7210 */ /* 0x000fe20007fbe0ff */
[----:B------:R-:W-:Y:S01]  /*140e20*/  IMAD.IADD R45, R45, 0x1, R163 ;  /* 0x000000012d2d7824 */ /* 0x000fe200078e02a3 */
[----:B------:R-:W-:Y:S01]  /*140e30*/  IADD3.X R46, P2, PT, RZ, RZ, RZ, P2, !PT ;  /* 0x000000ffff2e7210 */ /* 0x000fe2000175e4ff */
[----:B------:R-:W-:Y:S01]  /*140e40*/  IMAD.MOV.U32 R58, RZ, RZ, R47 ;  /* 0x000000ffff3a7224 */ /* 0x000fe200078e002f */
[----:B------:R-:W-:Y:S01]  /*140e50*/  IADD3.X R44, P3, PT, R79, R44, RZ, P3, !PT ;  /* 0x0000002c4f2c7210 */ /* 0x000fe20001f7e4ff */
[----:B------:R-:W-:Y:S01]  /*140e60*/  IMAD.IADD R81, R89, 0x1, R55 ;  /* 0x0000000159517824 */ /* 0x000fe200078e0237 */
[----:B------:R-:W-:Y:S01]  /*140e70*/  IADD3.X R46, P1, PT, RZ, R46, RZ, P1, !PT ;  /* 0x0000002eff2e7210 */ /* 0x000fe20000f3e4ff */
[----:B------:R-:W-:Y:S01]  /*140e80*/  IMAD.WIDE.U32 R78, R103, R100, RZ ;  /* 0x00000064674e7225 */ /* 0x000fe200078e00ff */
[----:B------:R-:W-:-:S02]  /*140e90*/  IADD3.X R45, P3, PT, R50, R45, RZ, P3, !PT ;  /* 0x0000002d322d7210 */ /* 0x000fc40001f7e4ff */
[----:B------:R-:W-:Y:S01]  /*140ea0*/  IADD3.X R105, P4, PT, R105, R46, RZ, P4, !PT ;  /* 0x0000002e69697210 */ /* 0x000fe2000279e4ff */
[----:B------:R-:W-:Y:S01]  /*140eb0*/  IMAD.WIDE.U32 R46, R41, R100, RZ ;  /* 0x00000064292e7225 */ /* 0x000fe200078e00ff */
[----:B------:R-:W-:Y:S02]  /*140ec0*/  IADD3.X R51, PT, PT, RZ, RZ, RZ, P1, P2 ;  /* 0x000000ffff337210 */ /* 0x000fe40000fe44ff */
[----:B------:R-:W-:Y:S01]  /*140ed0*/  IADD3 RZ, P2, PT, R44, R54, RZ ;  /* 0x000000362cff7210 */ /* 0x000fe20007f5e0ff */
[----:B------:R-:W-:Y:S01]  /*140ee0*/  IMAD.WIDE.U32 R42, R56, -0x45f6b800, R42 ;  /* 0xba094800382a7825 */ /* 0x000fe200078e002a */
[----:B------:R-:W-:Y:S02]  /*140ef0*/  IADD3.X R52, P1, PT, R52, R51, RZ, P4, !PT ;  /* 0x0000003334347210 */ /* 0x000fe4000273e4ff */
[----:B------:R-:W-:Y:S01]  /*140f00*/  IADD3.X RZ, P2, PT, R45, R81, RZ, P2, !PT ;  /* 0x000000512dff7210 */ /* 0x000fe2000175e4ff */
[----:B------:R-:W-:Y:S01]  /*140f10*/  IMAD.WIDE.U32 R46, P4, R101, R103, R46 ;  /* 0x00000067652e7225 */ /* 0x000fe2000788002e */
[----:B------:R-:W-:-:S03]  /*140f20*/  IADD3.X R91, P3, PT, RZ, RZ, RZ, P3, !PT ;  /* 0x000000ffff5b7210 */ /* 0x000fc60001f7e4ff */
[----:B------:R-:W-:-:S04]  /*140f30*/  IMAD.WIDE.U32.X R80, R57, -0x39c4fa40, R58, P5 ;  /* 0xc63b05c039507825 */ /* 0x000fc800028e043a */
[----:B------:R-:W-:Y:S01]  /*140f40*/  IMAD.WIDE.U32 R50, R100, R103, R48 ;  /* 0x0000006764327225 */ /* 0x000fe200078e0030 */
[----:B------:R-:W-:-:S03]  /*140f50*/  IADD3 R103, P5, PT, R46, R79, RZ ;  /* 0x0000004f2e677210 */ /* 0x000fc60007fbe0ff */
[----:B------:R-:W-:Y:S02]  /*140f60*/  IMAD.MOV.U32 R54, RZ, RZ, R47 ;  /* 0x000000ffff367224 */ /* 0x000fe400078e002f */
[----:B------:R-:W-:Y:S01]  /*140f70*/  IMAD.X R55, RZ, RZ, RZ, P4 ;  /* 0x000000ffff377224 */ /* 0x000fe200020e06ff */
[----:B------:R-:W-:Y:S01]  /*140f80*/  IADD3.X R80, P4, PT, R91, R80, RZ, P2, !PT ;  /* 0x000000505b507210 */ /* 0x000fe2000179e4ff */
[----:B------:R-:W-:Y:S02]  /*140f90*/  IMAD.X R47, RZ, RZ, RZ, P3 ;  /* 0x000000ffff2f7224 */ /* 0x000fe400018e06ff */
[----:B------:R-:W-:-:S03]  /*140fa0*/  IMAD.WIDE.U32 R58, R57, 0x17c510ea, RZ ;  /* 0x17c510ea393a7825 */ /* 0x000fc600078e00ff */
[----:B------:R-:W-:Y:S01]  /*140fb0*/  IADD3.X R81, P4, PT, R47, R81, RZ, P4, !PT ;  /* 0x000000512f517210 */ /* 0x000fe2000279e4ff */
[----:B------:R-:W-:Y:S01]  /*140fc0*/  IMAD.WIDE.U32.X R54, R101, R41, R54, P5 ;  /* 0x0000002965367225 */ /* 0x000fe200028e0436 */
[----:B------:R-:W-:-:S03]  /*140fd0*/  IADD3.X R41, P2, PT, R105, R50, RZ, P1, !PT ;  /* 0x0000003269297210 */ /* 0x000fc60000f5e4ff */
[----:B------:R-:W-:Y:S01]  /*140fe0*/  IMAD.IADD R79, R51, 0x1, R46 ;  /* 0x00000001334f7824 */ /* 0x000fe200078e022e */
[----:B------:R-:W-:Y:S01]  /*140ff0*/  IADD3.X R80, P4, PT, R80, R41, RZ, P4, !PT ;  /* 0x0000002950507210 */ /* 0x000fe2000279e4ff */
[----:B------:R-:W-:-:S03]  /*141000*/  IMAD.WIDE.U32 R46, P3, R56, 0x1ae3a46, R58 ;  /* 0x01ae3a46382e7825 */ /* 0x000fc6000786003a */
[----:B------:R-:W-:Y:S01]  /*141010*/  IADD3.X R52, P2, PT, R52, R79, RZ, P2, !PT ;  /* 0x0000004f34347210 */ /* 0x000fe2000175e4ff */
[----:B------:R-:W-:-:S03]  /*141020*/  IMAD.WIDE.U32 R50, R56, 0x17c510ea, RZ ;  /* 0x17c510ea38327825 */ /* 0x000fc600078e00ff */
[----:B------:R-:W-:Y:S01]  /*141030*/  IADD3.X R81, P4, PT, R81, R52, RZ, P4, !PT ;  /* 0x0000003451517210 */ /* 0x000fe2000279e4ff */
[----:B------:R-:W-:Y:S01]  /*141040*/  IMAD R91, R56, 0x1ae3a46, R58 ;  /* 0x01ae3a46385b7824 */ /* 0x000fe200078e023a */
[----:B------:R-:W-:Y:S01]  /*141050*/  IADD3 RZ, P5, PT, R46, R51, RZ ;  /* 0x000000332eff7210 */ /* 0x000fe20007fbe0ff */
[----:B------:R-:W-:Y:S01]  /*141060*/  IMAD.X R59, RZ, RZ, RZ, P3 ;  /* 0x000000ffff3b7224 */ /* 0x000fe200018e06ff */
[----:B------:R-:W-:Y:S01]  /*141070*/  IADD3 RZ, P3, PT, R80, R50, RZ ;  /* 0x0000003250ff7210 */ /* 0x000fe20007f7e0ff */
[----:B------:R-:W-:Y:S02]  /*141080*/  IMAD.IADD R41, R91, 0x1, R51 ;  /* 0x000000015b297824 */ /* 0x000fe400078e0233 */
[----:B------:R-:W-:Y:S02]  /*141090*/  IMAD.MOV.U32 R58, RZ, RZ, R47 ;  /* 0x000000ffff3a7224 */ /* 0x000fe400078e002f */
[----:B------:R-:W-:Y:S01]  /*1410a0*/  IMAD.WIDE.U32 R84, R56, 0x30000000, R84 ;  /* 0x3000000038547825 */ /* 0x000fe200078e0054 */
[----:B------:R-:W-:-:S02]  /*1410b0*/  IADD3.X RZ, P3, PT, R81, R41, RZ, P3, !PT ;  /* 0x0000002951ff7210 */ /* 0x000fc40001f7e4ff */
[----:B------:R-:W-:Y:S01]  /*1410c0*/  IADD3.X R41, P4, PT, RZ, RZ, RZ, P4, !PT ;  /* 0x000000ffff297210 */ /* 0x000fe2000279e4ff */
[----:B------:R-:W-:Y:S01]  /*1410d0*/  IMAD.WIDE.U32.X R58, R57, 0x1ae3a46, R58, P5 ;  /* 0x01ae3a46393a7825 */ /* 0x000fe200028e043a */
[----:B------:R-:W-:Y:S02]  /*1410e0*/  IADD3 RZ, P5, PT, R48, R78, RZ ;  /* 0x0000004e30ff7210 */ /* 0x000fe40007fbe0ff */
[----:B------:R-:W-:Y:S01]  /*1410f0*/  IADD3.X R48, P1, PT, RZ, RZ, RZ, P1, !PT ;  /* 0x000000ffff307210 */ /* 0x000fe20000f3e4ff */
[----:B------:R-:W-:Y:S01]  /*141100*/  IMAD.X R47, RZ, RZ, RZ, P4 ;  /* 0x000000ffff2f7224 */ /* 0x000fe200020e06ff */
[----:B------:R-:W-:Y:S01]  /*141110*/  IADD3.X R41, P3, PT, R41, R58, RZ, P3, !PT ;  /* 0x0000003a29297210 */ /* 0x000fe20001f7e4ff */
[C---:B------:R-:W-:Y:S01]  /*141120*/  IMAD.WIDE.U32 R92, R56.reuse, 0xf5138f, R92 ;  /* 0x00f5138f385c7825 */ /* 0x040fe200078e005c */
[----:B------:R-:W-:Y:S02]  /*141130*/  IADD3.X RZ, P5, PT, R49, R103, RZ, P5, !PT ;  /* 0x0000006731ff7210 */ /* 0x000fe40002fbe4ff */
[----:B------:R-:W-:Y:S01]  /*141140*/  IADD3.X R49, P0, PT, RZ, RZ, RZ, P0, !PT ;  /* 0x000000ffff317210 */ /* 0x000fe2000071e4ff */
[----:B------:R-:W-:Y:S01]  /*141150*/  IMAD.WIDE.U32 R44, R56, 0x6ca1493b, R44 ;  /* 0x6ca1493b382c7825 */ /* 0x000fe200078e002c */
[----:B------:R-:W-:-:S02]  /*141160*/  IADD3.X R46, P3, PT, R47, R59, RZ, P3, !PT ;  /* 0x0000003b2f2e7210 */ /* 0x000fc40001f7e4ff */
[----:B------:R-:W-:Y:S01]  /*141170*/  IADD3.X R50, P5, PT, R49, R54, RZ, P5, !PT ;  /* 0x0000003631327210 */ /* 0x000fe20002fbe4ff */
[----:B------:R-:W-:Y:S01]  /*141180*/  IMAD.X R47, RZ, RZ, RZ, P1 ;  /* 0x000000ffff2f7224 */ /* 0x000fe200008e06ff */
[----:B------:R-:W-:Y:S01]  /*141190*/  IADD3.X R41, P2, P3, R41, RZ, R48, P3, P2 ;  /* 0x000000ff29297210 */ /* 0x000fe20001b44430 */
[----:B------:R-:W-:Y:S01]  /*1411a0*/  IMAD.WIDE.U32 R56, R56, 0x17c510ea, R80 ;  /* 0x17c510ea38387825 */ /* 0x000fe200078e0050 */
[----:B------:R-:W-:Y:S02]  /*1411b0*/  IADD3.X R55, PT, PT, R55, RZ, RZ, P5, P0 ;  /* 0x000000ff37377210 */ /* 0x000fe40002fe04ff */
[----:B------:R-:W-:Y:S01]  /*1411c0*/  IADD3.X R46, PT, PT, R46, RZ, R47, P2, P3 ;  /* 0x000000ff2e2e7210 */ /* 0x000fe200017e642f */
[----:B------:R-:W-:Y:S01]  /*1411d0*/  IMAD.IADD R87, R93, 0x1, R87 ;  /* 0x000000015d577824 */ /* 0x000fe200078e0257 */
[----:B------:R-:W-:Y:S01]  /*1411e0*/  IADD3 R49, P0, PT, R41, R50, RZ ;  /* 0x0000003229317210 */ /* 0x000fe20007f1e0ff */
[----:B------:R-:W-:Y:S01]  /*1411f0*/  IMAD.IADD R89, R45, 0x1, R89 ;  /* 0x000000012d597824 */ /* 0x000fe200078e0259 */
[----:B------:R-:W-:Y:S01]  /*141200*/  IADD3 R48, PT, PT, R43, R95, RZ ;  /* 0x0000005f2b307210 */ /* 0x000fe20007ffe0ff */
[----:B------:R-:W-:-:S02]  /*141210*/  IMAD.IADD R91, R57, 0x1, R91 ;  /* 0x00000001395b7824 */ /* 0x000fc400078e025b */
[----:B------:R-:W-:Y:S01]  /*141220*/  IMAD.X R55, R46, 0x1, R55, P0 ;  /* 0x000000012e377824 */ /* 0x000fe200000e0637 */
[----:B------:R-:W-:Y:S01]  /*141230*/  ISETP.GE.U32.AND P0, PT, R49, 0x17c510ea, PT ;  /* 0x17c510ea3100780c */ /* 0x000fe20003f06070 */
[----:B------:R-:W-:Y:S02]  /*141240*/  IMAD.IADD R83, R85, 0x1, R83 ;  /* 0x0000000155537824 */ /* 0x000fe400078e0253 */
[----:B------:R-:W-:Y:S01]  /*141250*/  IMAD.MOV.U32 R46, RZ, RZ, R42 ;  /* 0x000000ffff2e7224 */ /* 0x000fe200078e002a */
[----:B------:R-:W-:Y:S01]  /*141260*/  ISETP.GE.U32.AND.EX P0, PT, R55, 0x1ae3a46, PT, P0 ;  /* 0x01ae3a463700780c */ /* 0x000fe20003f06100 */
[----:B------:R-:W-:Y:S01]  /*141270*/  IMAD.MOV.U32 R50, RZ, RZ, R48 ;  /* 0x000000ffff327224 */ /* 0x000fe200078e0030 */
[----:B------:R-:W-:Y:S01]  /*141280*/  MOV R59, R55 ;  /* 0x00000037003b7202 */ /* 0x000fe20000000f00 */
        /* <DEDUP_REMOVED lines=73> */
.L_x_628:
[----:B------:R-:W-:Y:S05]  /*141720*/  BSYNC.RELIABLE B3 ;  /* 0x0000000000037941 */ /* 0x000fea0003800100 */
.L_x_627:
        /* <DEDUP_REMOVED lines=12> */
.L_x_626:
[----:B------:R-:W-:Y:S05]  /*1417f0*/  BSYNC.RECONVERGENT B2 ;  /* 0x0000000000027941 */ /* 0x000fea0003800200 */
.L_x_625:
        /* <DEDUP_REMOVED lines=37> */
.L_x_632:
[----:B------:R-:W-:Y:S05]  /*141a50*/  BSYNC.RELIABLE B3 ;  /* 0x0000000000037941 */ /* 0x000fea0003800100 */
.L_x_631:
        /* <DEDUP_REMOVED lines=12> */
.L_x_630:
[----:B------:R-:W-:Y:S05]  /*141b20*/  BSYNC.RECONVERGENT B2 ;  /* 0x0000000000027941 */ /* 0x000fea0003800200 */
.L_x_629:
        /* <DEDUP_REMOVED lines=22> */
[----:B------:R-:W-:Y:S01]  /*141c90*/  IADD3.X R93, P0, PT, ~R88, R41, RZ, P0, !PT ;  /* 0x00000029585d7210 */ /* 0x000fe2000071e5ff */
[----:B------:R-:W-:Y:S01]  /*141ca0*/  IMAD.MOV.U32 R41, RZ, RZ, R10 ;  /* 0x000000ffff297224 */ /* 0x000fe200078e000a */
[----:B------:R-:W-:Y:S01]  /*141cb0*/  IADD3.X R3, P1, PT, R63, R3, RZ, P1, !PT ;  /* 0x000000033f037210 */ /* 0x000fe20000f3e4ff */
[----:B------:R-:W-:Y:S01]  /*141cc0*/  IMAD.MOV.U32 R52, RZ, RZ, R4 ;  /* 0x000000ffff347224 */ /* 0x000fe200078e0004 */
[----:B------:R-:W-:-:S02]  /*141cd0*/  IADD3.X R95, P0, PT, ~R76, R95, RZ, P0, !PT ;  /* 0x0000005f4c5f7210 */ /* 0x000fc4000071e5ff */
[----:B------:R-:W-:Y:S01]  /*141ce0*/  IADD3.X R2, P1, PT, R60, R2, RZ, P1, !PT ;  /* 0x000000023c027210 */ /* 0x000fe20000f3e4ff */
[----:B------:R-:W-:Y:S01]  /*141cf0*/  IMAD.MOV.U32 R139, RZ, RZ, R3 ;  /* 0x000000ffff8b7224 */ /* 0x000fe200078e0003 */
[----:B------:R-:W-:Y:S01]  /*141d00*/  IADD3.X R57, P0, PT, ~R74, R47, RZ, P0, !PT ;  /* 0x0000002f4a397210 */ /* 0x000fe2000071e5ff */
[----:B------:R-:W-:Y:S02]  /*141d10*/  IMAD.MOV.U32 R74, RZ, RZ, R9 ;  /* 0x000000ffff4a7224 */ /* 0x000fe400078e0009 */
[----:B------:R-:W-:Y:S02]  /*141d20*/  IMAD.X R13, R61, 0x1, R13, P1 ;  /* 0x000000013d0d7824 */ /* 0x000fe400008e060d */
[----:B------:R-:W-:Y:S01]  /*141d30*/  IMAD.X R59, R59, 0x1, ~R72, P0 ;  /* 0x000000013b3b7824 */ /* 0x000fe200000e0e48 */
[----:B------:R-:W-:Y:S01]  /*141d40*/  ISETP.GE.U32.AND P0, PT, R2, 0x17c510ea, PT ;  /* 0x17c510ea0200780c */ /* 0x000fe20003f06070 */
[----:B------:R-:W-:Y:S01]  /*141d50*/  IMAD.MOV.U32 R137, RZ, RZ, R2 ;  /* 0x000000ffff897224 */ /* 0x000fe200078e0002 */
[----:B------:R-:W-:-:S02]  /*141d60*/  MOV R135, R13 ;  /* 0x0000000d00877202 */ /* 0x000fc40000000f00 */
        /* <DEDUP_REMOVED lines=67> */
.L_x_636:
[----:B------:R-:W-:Y:S05]  /*1421a0*/  BSYNC.RELIABLE B3 ;  /* 0x0000000000037941 */ /* 0x000fea0003800100 */
.L_x_635:
        /* <DEDUP_REMOVED lines=12> */
.L_x_634:
[----:B------:R-:W-:Y:S05]  /*142270*/  BSYNC.RECONVERGENT B2 ;  /* 0x0000000000027941 */ /* 0x000fea0003800200 */
.L_x_633:
[C---:B------:R-:W-:Y:S01]  /*142280*/  IMAD.WIDE.U32 R6, R103.reuse, R41, RZ ;  /* 0x0000002967067225 */ /* 0x040fe200078e00ff */
[----:B------:R-:W-:Y:S03]  /*142290*/  BSSY.RECONVERGENT B2, `(.L_x_637) ;  /* 0x000040a000027945 */ /* 0x000fe60003800200 */
[----:B------:R-:W-:-:S04]  /*1422a0*/  IMAD.WIDE.U32 R2, R103, R54, RZ ;  /* 0x0000003667027225 */ /* 0x000fc800078e00ff */
[----:B------:R-:W-:-:S04]  /*1422b0*/  IMAD.WIDE.U32 R6, P0, R48, R74, R6 ;  /* 0x0000004a30067225 */ /* 0x000fc80007800006 */
[----:B------:R-:W-:-:S04]  /*1422c0*/  IMAD.WIDE.U32 R46, R48, R41, RZ ;  /* 0x00000029302e7225 */ /* 0x000fc800078e00ff */
[----:B------:R-:W-:Y:S01]  /*1422d0*/  IMAD.MOV.U32 R4, RZ, RZ, R7 ;  /* 0x000000ffff047224 */ /* 0x000fe200078e0007 */
[----:B------:R-:W-:Y:S01]  /*1422e0*/  IADD3 R109, P4, PT, R47, R6, RZ ;  /* 0x000000062f6d7210 */ /* 0x000fe20007f9e0ff */
[----:B------:R-:W-:-:S04]  /*1422f0*/  IMAD.WIDE.U32 R2, P1, R48, R141, R2 ;  /* 0x0000008d30027225 */ /* 0x000fc80007820002 */
[----:B------:R-:W-:-:S04]  /*142300*/  IMAD.WIDE.U32 R10, R103, R56, RZ ;  /* 0x00000038670a7225 */ /* 0x000fc800078e00ff */
[----:B------:R-:W-:-:S04]  /*142310*/  IMAD.WIDE.U32 R12, R48, R54, RZ ;  /* 0x00000036300c7225 */ /* 0x000fc800078e00ff */
[----:B------:R-:W-:Y:S01]  /*142320*/  IMAD.WIDE.U32 R8, R103, R52, RZ ;  /* 0x0000003467087225 */ /* 0x000fe200078e00ff */
[----:B------:R-:W-:-:S03]  /*142330*/  IADD3 R64, P2, PT, R13, R2, RZ ;  /* 0x000000020d407210 */ /* 0x000fc60007f5e0ff */
[----:B------:R-:W-:-:S04]  /*142340*/  IMAD.WIDE.U32 R6, R103, R137, RZ ;  /* 0x0000008967067225 */ /* 0x000fc800078e00ff */
[----:B------:R-:W-:-:S04]  /*142350*/  IMAD.WIDE.U32 R44, R103, R48, RZ ;  /* 0x00000030672c7225 */ /* 0x000fc800078e00ff */
[----:B------:R-:W-:Y:S02]  /*142360*/  IMAD.X R5, RZ, RZ, RZ, P0 ;  /* 0x000000ffff057224 */ /* 0x000fe400000e06ff */
[----:B------:R-:W-:Y:S02]  /*142370*/  IMAD.X R63, RZ, RZ, RZ, P1 ;  /* 0x000000ffff3f7224 */ /* 0x000fe400008e06ff */
[----:B------:R-:W-:Y:S02]  /*142380*/  IMAD.MOV.U32 R62, RZ, RZ, R3 ;  /* 0x000000ffff3e7224 */ /* 0x000fe400078e0003 */
[----:B------:R-:W-:-:S04]  /*142390*/  IMAD.WIDE.U32 R10, P0, R48, R91, R10 ;  /* 0x0000005b300a7225 */ /* 0x000fc8000780000a */
[----:B------:R-:W-:-:S04]  /*1423a0*/  IMAD.WIDE.U32 R2, R48, R56, RZ ;  /* 0x0000003830027225 */ /* 0x000fc800078e00ff */
[----:B------:R-:W-:-:S04]  /*1423b0*/  IMAD.WIDE.U32 R104, R48, R52, RZ ;  /* 0x0000003430687225 */ /* 0x000fc800078e00ff */
[----:B------:R-:W-:-:S04]  /*1423c0*/  IMAD.WIDE.U32 R8, P1, R48, R139, R8 ;  /* 0x0000008b30087225 */ /* 0x000fc80007820008 */
[----:B------:R-:W-:-:S04]  /*1423d0*/  IMAD.WIDE.U32 R6, P5, R48, R135, R6 ;  /* 0x0000008730067225 */ /* 0x000fc800078a0006 */
[----:B------:R-:W-:-:S04]  /*1423e0*/  IMAD.WIDE.U32 R44, P3, R48, R103, R44 ;  /* 0x00000067302c7225 */ /* 0x000fc8000786002c */
[----:B------:R-:W-:-:S04]  /*1423f0*/  IMAD.WIDE.U32 R38, R48, R137, RZ ;  /* 0x0000008930267225 */ /* 0x000fc800078e00ff */
[----:B------:R-:W-:-:S04]  /*142400*/  IMAD.WIDE.U32 R48, R48, R48, RZ ;  /* 0x0000003030307225 */ /* 0x000fc800078e00ff */
[----:B------:R-:W-:-:S04]  /*142410*/  IMAD.WIDE.U32 R42, R74, R41, RZ ;  /* 0x000000294a2a7225 */ /* 0x000fc800078e00ff */
[----:B------:R-:W-:Y:S01]  /*142420*/  IMAD.X R107, RZ, RZ, RZ, P0 ;  /* 0x000000ffff6b7224 */ /* 0x000fe200000e06ff */
[----:B------:R-:W-:Y:S01]  /*142430*/  IADD3 R82, P0, PT, R3, R10, RZ ;  /* 0x0000000a03527210 */ /* 0x000fe20007f1e0ff */
[----:B------:R-:W-:Y:S01]  /*142440*/  IMAD.X R61, RZ, RZ, RZ, P3 ;  /* 0x000000ffff3d7224 */ /* 0x000fe200018e06ff */
[----:B------:R-:W-:Y:S01]  /*142450*/  IADD3 R72, P3, PT, R39, R6, RZ ;  /* 0x0000000627487210 */ /* 0x000fe20007f7e0ff */
[----:B------:R-:W-:Y:S01]  /*142460*/  IMAD.MOV.U32 R106, RZ, RZ, R11 ;  /* 0x000000ffff6a7224 */ /* 0x000fe200078e000b */
[----:B------:R-:W-:Y:S01]  /*142470*/  SHF.L.U64.HI R3, R46, 0x1, R109 ;  /* 0x000000012e037819 */ /* 0x000fe2000001026d */
[----:B------:R-:W-:Y:S02]  /*142480*/  IMAD.MOV.U32 R10, RZ, RZ, R7 ;  /* 0x000000ffff0a7224 */ /* 0x000fe400078e0007 */
[----:B------:R-:W-:Y:S02]  /*142490*/  IMAD.X R11, RZ, RZ, RZ, P5 ;  /* 0x000000ffff0b7224 */ /* 0x000fe400028e06ff */
[----:B------:R-:W-:-:S04]  /*1424a0*/  IMAD.WIDE.U32 R6, R48, -0x1, RZ ;  /* 0xffffffff30067825 */ /* 0x000fc800078e00ff */
[----:B------:R-:W-:Y:S01]  /*1424b0*/  IMAD.X R51, RZ, RZ, RZ, P1 ;  /* 0x000000ffff337224 */ /* 0x000fe200008e06ff */
[----:B------:R-:W-:Y:S01]  /*1424c0*/  IADD3 R78, P1, PT, R105, R8, RZ ;  /* 0x00000008694e7210 */ /* 0x000fe20007f3e0ff */
[----:B------:R-:W-:-:S04]  /*1424d0*/  IMAD.WIDE.U32 R42, P5, R41, R74, R42 ;  /* 0x0000004a292a7225 */ /* 0x000fc800078a002a */
[----:B------:R-:W-:-:S04]  /*1424e0*/  IMAD.WIDE.U32 R100, R41, R41, RZ ;  /* 0x0000002929647225 */ /* 0x000fc800078e00ff */
[----:B------:R-:W-:Y:S01]  /*1424f0*/  IMAD.MOV.U32 R50, RZ, RZ, R9 ;  /* 0x000000ffff327224 */ /* 0x000fe200078e0009 */
[----:B------:R-:W-:Y:S01]  /*142500*/  IADD3.X R9, PT, PT, RZ, RZ, RZ, P5, !PT ;  /* 0x000000ffff097210 */ /* 0x000fe20002ffe4ff */
[----:B------:R-:W-:Y:S01]  /*142510*/  IMAD.WIDE.U32.X R4, R103, R74, R4, P4 ;  /* 0x0000004a67047225 */ /* 0x000fe200020e0404 */
[----:B------:R-:W-:Y:S02]  /*142520*/  IADD3 R67, P4, PT, R49, R44, RZ ;  /* 0x0000002c31437210 */ /* 0x000fe40007f9e0ff */
[----:B------:R-:W-:Y:S01]  /*142530*/  IADD3 R39, P5, PT, R101, R42, RZ ;  /* 0x0000002a65277210 */ /* 0x000fe20007fbe0ff */
[----:B------:R-:W-:Y:S02]  /*142540*/  IMAD.MOV.U32 R60, RZ, RZ, R45 ;  /* 0x000000ffff3c7224 */ /* 0x000fe400078e002d */
[----:B------:R-:W-:-:S04]  /*142550*/  IMAD.WIDE.U32 R44, R6, 0x1, RZ ;  /* 0x00000001062c7825 */ /* 0x000fc800078e00ff */
[----:B------:R-:W-:Y:S02]  /*142560*/  IMAD.MOV.U32 R8, RZ, RZ, R43 ;  /* 0x000000ffff087224 */ /* 0x000fe400078e002b */
[----:B------:R-:W-:Y:S01]  /*142570*/  IMAD.WIDE.U32.X R50, R103, R139, R50, P1 ;  /* 0x0000008b67327225 */ /* 0x000fe200008e0432 */
[----:B------:R-:W-:-:S03]  /*142580*/  IADD3 RZ, P1, PT, RZ, R46, RZ ;  /* 0x0000002effff7210 */ /* 0x000fc60007f3e0ff */
[C---:B------:R-:W-:Y:S01]  /*142590*/  IMAD.WIDE.U32.X R42, R103.reuse, R141, R62, P2 ;  /* 0x0000008d672a7225 */ /* 0x040fe200010e043e */
[----:B------:R-:W-:Y:S02]  /*1425a0*/  IADD3 RZ, P2, PT, RZ, R48, RZ ;  /* 0x00000030ffff7210 */ /* 0x000fe40007f5e0ff */
[----:B------:R-:W-:Y:S01]  /*1425b0*/  IADD3.X RZ, P1, PT, RZ, R109, RZ, P1, !PT ;  /* 0x0000006dffff7210 */ /* 0x000fe20000f3e4ff */
[----:B------:R-:W-:Y:S01]  /*1425c0*/  IMAD.WIDE.U32.X R106, R103, R91, R106, P0 ;  /* 0x0000005b676a7225 */ /* 0x000fe200000e046a */
[C---:B------:R-:W-:Y:S02]  /*1425d0*/  IADD3 RZ, P0, PT, R48.reuse, R44, RZ ;  /* 0x0000002c30ff7210 */ /* 0x040fe40007f1e0ff */
[----:B------:R-:W-:Y:S01]  /*1425e0*/  IADD3.X RZ, P2, PT, RZ, R67, RZ, P2, !PT ;  /* 0x00000043ffff7210 */ /* 0x000fe2000175e4ff */
[----:B------:R-:W-:Y:S01]  /*1425f0*/  IMAD R65, R48, -0x7af74001, -R67 ;  /* 0x8508bfff30417824 */ /* 0x000fe200078e0a43 */
[----:B------:R-:W-:Y:S01]  /*142600*/  IADD3.X R13, P1, PT, RZ, R4, RZ, P1, !PT ;  /* 0x00000004ff0d7210 */ /* 0x000fe20000f3e4ff */
[----:B------:R-:W-:-:S04]  /*142610*/  IMAD.WIDE.U32 R48, R74, R54, RZ ;  /* 0x000000364a307225 */ /* 0x000fc800078e00ff */
[----:B------:R-:W-:-:S04]  /*142620*/  IMAD.WIDE.U32.X R60, R103, R103, R60, P4 ;  /* 0x00000067673c7225 */ /* 0x000fc800020e043c */
[----:B------:R-:W-:Y:S01]  /*142630*/  IMAD.WIDE.U32 R160, R74, R56, RZ ;  /* 0x000000384aa07225 */ /* 0x000fe200078e00ff */
[----:B------:R-:W-:-:S03]  /*142640*/  LEA.X R80, P4, R46, R60, 0x1, P2 ;  /* 0x0000003c2e507211 */ /* 0x000fc60001080cff */
[----:B------:R-:W-:Y:S01]  /*142650*/  IMAD.WIDE.U32 R46, R41, R54, RZ ;  /* 0x00000036292e7225 */ /* 0x000fe200078e00ff */
[----:B------:R-:W-:-:S03]  /*142660*/  IADD3.X R84, P4, PT, R3, R61, RZ, P4, !PT ;  /* 0x0000003d03547210 */ /* 0x000fc6000279e4ff */
[----:B------:R-:W-:-:S04]  /*142670*/  IMAD.WIDE.U32 R48, P2, R41, R141, R48 ;  /* 0x0000008d29307225 */ /* 0x000fc80007840030 */
[----:B------:R-:W-:Y:S01]  /*142680*/  IMAD.WIDE.U32.X R10, R103, R135, R10, P3 ;  /* 0x00000087670a7225 */ /* 0x000fe200018e040a */
[----:B------:R-:W-:Y:S02]  /*142690*/  IADD3.X R63, P3, PT, RZ, R5, RZ, P1, !PT ;  /* 0x00000005ff3f7210 */ /* 0x000fe40000f7e4ff */
[----:B------:R-:W-:Y:S01]  /*1426a0*/  IADD3 R47, P1, PT, R48, R47, RZ ;  /* 0x0000002f302f7210 */ /* 0x000fe20007f3e0ff */
[----:B------:R-:W-:Y:S01]  /*1426b0*/  IMAD.IADD R58, R7, 0x1, R65 ;  /* 0x00000001073a7824 */ /* 0x000fe200078e0241 */
[----:B------:R-:W-:Y:S01]  /*1426c0*/  IADD3.X R76, P3, PT, R13, R12, RZ, P3, !PT ;  /* 0x0000000c0d4c7210 */ /* 0x000fe20001f7e4ff */
[----:B------:R-:W-:-:S03]  /*1426d0*/  IMAD.WIDE.U32 R68, R74, R52, RZ ;  /* 0x000000344a447225 */ /* 0x000fc600078e00ff */
[----:B------:R-:W-:Y:S01]  /*1426e0*/  SHF.L.W.U32.HI R109, R109, 0x1, R76 ;  /* 0x000000016d6d7819 */ /* 0x000fe20000010e4c */
[----:B------:R-:W-:Y:S02]  /*1426f0*/  IMAD.X R103, RZ, RZ, RZ, P2 ;  /* 0x000000ffff677224 */ /* 0x000fe400010e06ff */
[----:B------:R-:W-:Y:S01]  /*142700*/  IMAD.WIDE.U32 R4, R58, 0x1, RZ ;  /* 0x000000013a047825 */ /* 0x000fe200078e00ff */
[----:B------:R-:W-:-:S03]  /*142710*/  IADD3.X R100, P4, PT, R109, R100, RZ, P4, !PT ;  /* 0x000000646d647210 */ /* 0x000fc6000279e4ff */
[----:B------:R-:W-:-:S04]  /*142720*/  IMAD.WIDE.U32 R160, P2, R41, R91, R160 ;  /* 0x0000005b29a07225 */ /* 0x000fc800078400a0 */
[----:B------:R-:W-:Y:S01]  /*142730*/  IMAD.MOV.U32 R102, RZ, RZ, R49 ;  /* 0x000000ffff667224 */ /* 0x000fe200078e0031 */
[----:B------:R-:W-:Y:S01]  /*142740*/  IADD3.X R49, P3, PT, R63, R64, RZ, P3, !PT ;  /* 0x000000403f317210 */ /* 0x000fe20001f7e4ff */
[----:B------:R-:W-:Y:S02]  /*142750*/  IMAD.X R13, RZ, RZ, RZ, P2 ;  /* 0x000000ffff0d7224 */ /* 0x000fe400010e06ff */
[----:B------:R-:W-:Y:S01]  /*142760*/  IMAD.WIDE.U32.X R102, R74, R141, R102, P1 ;  /* 0x0000008d4a667225 */ /* 0x000fe200008e0466 */
[----:B------:R-:W-:Y:S02]  /*142770*/  IADD3.X R7, P3, PT, RZ, R42, RZ, P3, !PT ;  /* 0x0000002aff077210 */ /* 0x000fe40001f7e4ff */
[----:B------:R-:W-:Y:S01]  /*142780*/  SHF.L.W.U32.HI R76, R76, 0x1, R49 ;  /* 0x000000014c4c7819 */ /* 0x000fe20000010e31 */
[----:B------:R-:W-:Y:S01]  /*142790*/  IMAD.WIDE.U32 R68, P1, R41, R139, R68 ;  /* 0x0000008b29447225 */ /* 0x000fe20007820044 */
[----:B------:R-:W-:Y:S02]  /*1427a0*/  IADD3.X R43, P3, PT, RZ, R43, RZ, P3, !PT ;  /* 0x0000002bff2b7210 */ /* 0x000fe40001f7e4ff */
[----:B------:R-:W-:Y:S01]  /*1427b0*/  IADD3.X R76, P4, PT, R76, R39, RZ, P4, !PT ;  /* 0x000000274c4c7210 */ /* 0x000fe2000279e4ff */
[----:B------:R-:W-:Y:S01]  /*1427c0*/  IMAD.WIDE.U32 R4, P2, R6, -0x7af74000, R4 ;  /* 0x8508c00006047825 */ /* 0x000fe20007840004 */
[----:B------:R-:W-:-:S03]  /*1427d0*/  IADD3.X R42, P3, PT, R7, R2, RZ, P3, !PT ;  /* 0x00000002072a7210 */ /* 0x000fc60001f7e4ff */
[----:B------:R-:W-:Y:S01]  /*1427e0*/  IMAD.X R3, RZ, RZ, RZ, P1 ;  /* 0x000000ffff037224 */ /* 0x000fe200008e06ff */
[----:B------:R-:W-:Y:S01]  /*1427f0*/  IADD3 R44, P1, PT, R45, R4, RZ ;  /* 0x000000042d2c7210 */ /* 0x000fe20007f3e0ff */
[----:B------:R-:W-:Y:S01]  /*142800*/  IMAD.MOV.U32 R64, RZ, RZ, R5 ;  /* 0x000000ffff407224 */ /* 0x000fe200078e0005 */
[----:B------:R-:W-:Y:S01]  /*142810*/  IADD3.X R43, P3, PT, R43, R82, RZ, P3, !PT ;  /* 0x000000522b2b7210 */ /* 0x000fe20001f7e4ff */
[----:B------:R-:W-:Y:S01]  /*142820*/  IMAD.WIDE.U32 R154, R74, R137, RZ ;  /* 0x000000894a9a7225 */ /* 0x000fe200078e00ff */
[----:B------:R-:W-:Y:S02]  /*142830*/  IADD3.X RZ, P0, PT, R67, R44, RZ, P0, !PT ;  /* 0x0000002c43ff7210 */ /* 0x000fe4000071e4ff */
[----:B------:R-:W-:Y:S01]  /*142840*/  IADD3.X R163, P3, PT, RZ, R106, RZ, P3, !PT ;  /* 0x0000006affa37210 */ /* 0x000fe20001f7e4ff */
[----:B------:R-:W-:Y:S02]  /*142850*/  IMAD.X R65, RZ, RZ, RZ, P2 ;  /* 0x000000ffff417224 */ /* 0x000fe400010e06ff */
[----:B------:R-:W-:Y:S01]  /*142860*/  IMAD.WIDE.U32 R4, R41, R52, RZ ;  /* 0x0000003429047225 */ /* 0x000fe200078e00ff */
[----:B------:R-:W-:-:S03]  /*142870*/  IADD3.X R107, P3, PT, RZ, R107, RZ, P3, !PT ;  /* 0x0000006bff6b7210 */ /* 0x000fc60001f7e4ff */
[----:B------:R-:W-:Y:S01]  /*142880*/  IMAD.WIDE.U32.X R64, R58, -0x7af74000, R64, P1 ;  /* 0x8508c0003a407825 */ /* 0x000fe200008e0440 */
[----:B------:R-:W-:Y:S02]  /*142890*/  IADD3 R101, P1, PT, R68, R5, RZ ;  /* 0x0000000544657210 */ /* 0x000fe40007f3e0ff */
[----:B------:R-:W-:Y:S01]  /*1428a0*/  IADD3.X R163, P3, PT, R163, R104, RZ, P3, !PT ;  /* 0x00000068a3a37210 */ /* 0x000fe20001f7e4ff */
[----:B------:R-:W-:Y:S01]  /*1428b0*/  IMAD.WIDE.U32 R154, P2, R41, R135, R154 ;  /* 0x00000087299a7225 */ /* 0x000fe2000784009a */
[----:B------:R-:W-:-:S03]  /*1428c0*/  IADD3.X R5, P0, PT, RZ, R64, RZ, P0, !PT ;  /* 0x00000040ff057210 */ /* 0x000fc6000071e4ff */
[----:B------:R-:W-:-:S04]  /*1428d0*/  IMAD.WIDE.U32 R60, R41, R56, RZ ;  /* 0x00000038293c7225 */ /* 0x000fc800078e00ff */
[----:B------:R-:W-:-:S04]  /*1428e0*/  IMAD.WIDE.U32 R44, R41, R137, RZ ;  /* 0x00000089292c7225 */ /* 0x000fc800078e00ff */
[----:B------:R-:W-:Y:S02]  /*1428f0*/  IMAD.MOV.U32 R2, RZ, RZ, R69 ;  /* 0x000000ffff027224 */ /* 0x000fe400078e0045 */
[----:B------:R-:W-:Y:S01]  /*142900*/  IMAD.X R151, RZ, RZ, RZ, P2 ;  /* 0x000000ffff977224 */ /* 0x000fe200010e06ff */
[----:B------:R-:W-:Y:S01]  /*142910*/  IADD3 R105, P2, PT, R160, R61, RZ ;  /* 0x0000003da0697210 */ /* 0x000fe20007f5e0ff */
[----:B------:R-:W-:Y:S01]  /*142920*/  IMAD.WIDE.U32.X R2, R74, R139, R2, P1 ;  /* 0x0000008b4a027225 */ /* 0x000fe200008e0402 */
[----:B------:R-:W-:-:S03]  /*142930*/  IADD3 R7, P1, PT, R154, R45, RZ ;  /* 0x0000002d9a077210 */ /* 0x000fc60007f3e0ff */
[----:B------:R-:W-:Y:S02]  /*142940*/  IMAD.MOV.U32 R12, RZ, RZ, R161 ;  /* 0x000000ffff0c7224 */ /* 0x000fe400078e00a1 */
[----:B------:R-:W-:-:S04]  /*142950*/  IMAD.WIDE.U32 R62, R58, 0x30000000, RZ ;  /* 0x300000003a3e7825 */ /* 0x000fc800078e00ff */
[----:B------:R-:W-:Y:S02]  /*142960*/  IMAD.MOV.U32 R150, RZ, RZ, R155 ;  /* 0x000000ffff967224 */ /* 0x000fe400078e009b */
[----:B------:R-:W-:Y:S01]  /*142970*/  IMAD.WIDE.U32.X R12, R74, R91, R12, P2 ;  /* 0x0000005b4a0c7225 */ /* 0x000fe200010e040c */
[----:B------:R-:W-:-:S03]  /*142980*/  IADD3.X R45, P2, PT, RZ, R65, RZ, P0, !PT ;  /* 0x00000041ff2d7210 */ /* 0x000fc6000075e4ff */
[----:B------:R-:W-:Y:S01]  /*142990*/  IMAD.WIDE.U32.X R150, R74, R135, R150, P1 ;  /* 0x000000874a967225 */ /* 0x000fe200008e0496 */
[----:B------:R-:W-:Y:S02]  /*1429a0*/  IADD3 RZ, P1, PT, R42, R46, RZ ;  /* 0x0000002e2aff7210 */ /* 0x000fe40007f3e0ff */
[----:B------:R-:W-:Y:S01]  /*1429b0*/  IADD3.X R46, P2, PT, R5, R80, RZ, P2, !PT ;  /* 0x00000050052e7210 */ /* 0x000fe2000175e4ff */
[C---:B------:R-:W-:Y:S01]  /*1429c0*/  IMAD.WIDE.U32 R62, P0, R6.reuse, 0x170b5d44, R62 ;  /* 0x170b5d44063e7825 */ /* 0x040fe2000780003e */
[----:B------:R-:W-:Y:S02]  /*1429d0*/  IADD3.X RZ, P1, PT, R43, R47, RZ, P1, !PT ;  /* 0x0000002f2bff7210 */ /* 0x000fe40000f3e4ff */
[----:B------:R-:W-:Y:S01]  /*1429e0*/  IADD3.X R47, P2, PT, R45, R84, RZ, P2, !PT ;  /* 0x000000542d2f7210 */ /* 0x000fe2000175e4ff */
[----:B------:R-:W-:Y:S01]  /*1429f0*/  IMAD.WIDE.U32 R66, R6, 0x30000000, RZ ;  /* 0x3000000006427825 */ /* 0x000fe200078e00ff */
[----:B------:R-:W-:Y:S02]  /*142a00*/  IADD3.X R65, PT, PT, RZ, RZ, RZ, P0, !PT ;  /* 0x000000ffff417210 */ /* 0x000fe400007fe4ff */
[----:B------:R-:W-:Y:S01]  /*142a10*/  IADD3.X R162, P1, PT, RZ, R102, RZ, P1, !PT ;  /* 0x00000066ffa27210 */ /* 0x000fe20000f3e4ff */
[----:B------:R-:W-:Y:S01]  /*142a20*/  IMAD.MOV.U32 R64, RZ, RZ, R63 ;  /* 0x000000ffff407224 */ /* 0x000fe200078e003f */
[----:B------:R-:W-:Y:S01]  /*142a30*/  IADD3 R61, P0, PT, R62, R67, RZ ;  /* 0x000000433e3d7210 */ /* 0x000fe20007f1e0ff */
[----:B------:R-:W-:Y:S01]  /*142a40*/  IMAD.WIDE.U32.X R8, R74, R74, R8, P5 ;  /* 0x0000004a4a087225 */ /* 0x000fe200028e0408 */
[----:B------:R-:W-:-:S02]  /*142a50*/  IADD3.X R102, P1, PT, RZ, R103, RZ, P1, !PT ;  /* 0x00000067ff667210 */ /* 0x000fc40000f3e4ff */
[----:B------:R-:W-:Y:S01]  /*142a60*/  IADD3.X R45, P3, PT, R107, R78, RZ, P3, !PT ;  /* 0x0000004e6b2d7210 */ /* 0x000fe20001f7e4ff */
[----:B------:R-:W-:Y:S01]  /*142a70*/  IMAD.WIDE.U32.X R64, R58, 0x170b5d44, R64, P0 ;  /* 0x170b5d443a407825 */ /* 0x000fe200000e0440 */
[----:B------:R-:W-:Y:S02]  /*142a80*/  IADD3 RZ, P0, PT, R46, R66, RZ ;  /* 0x000000422eff7210 */ /* 0x000fe40007f1e0ff */
[----:B------:R-:W-:Y:S01]  /*142a90*/  IADD3.X R162, P1, PT, R162, R163, RZ, P1, !PT ;  /* 0x000000a3a2a27210 */ /* 0x000fe20000f3e4ff */
[----:B------:R-:W-:Y:S01]  /*142aa0*/  IMAD.WIDE.U32 R66, R58, -0x45f6b800, RZ ;  /* 0xba0948003a427825 */ /* 0x000fe200078e00ff */
[----:B------:R-:W-:Y:S02]  /*142ab0*/  IADD3.X RZ, P0, PT, R47, R61, RZ, P0, !PT ;  /* 0x0000003d2fff7210 */ /* 0x000fe4000071e4ff */
[----:B------:R-:W-:Y:S01]  /*142ac0*/  IADD3.X R61, P2, PT, RZ, RZ, RZ, P2, !PT ;  /* 0x000000ffff3d7210 */ /* 0x000fe2000175e4ff */
[----:B------:R-:W-:Y:S01]  /*142ad0*/  IMAD.WIDE.U32 R42, R41, R54, R42 ;  /* 0x00000036292a7225 */ /* 0x000fe200078e002a */
[----:B------:R-:W-:-:S02]  /*142ae0*/  IADD3.X R163, P1, PT, R102, R45, RZ, P1, !PT ;  /* 0x0000002d66a37210 */ /* 0x000fc40000f3e4ff */
[----:B------:R-:W-:Y:S01]  /*142af0*/  IADD3.X R61, P0, PT, R61, R64, RZ, P0, !PT ;  /* 0x000000403d3d7210 */ /* 0x000fe2000071e4ff */
[----:B------:R-:W-:Y:S01]  /*142b00*/  IMAD.X R5, RZ, RZ, RZ, P2 ;  /* 0x000000ffff057224 */ /* 0x000fe200010e06ff */
[----:B------:R-:W-:Y:S01]  /*142b10*/  IADD3.X R63, P2, PT, RZ, RZ, RZ, P1, !PT ;  /* 0x000000ffff3f7210 */ /* 0x000fe20000f5e4ff */
[----:B------:R-:W-:Y:S01]  /*142b20*/  IMAD.WIDE.U32 R66, P5, R6, 0x1ef3622f, R66 ;  /* 0x1ef3622f06427825 */ /* 0x000fe200078a0042 */
[----:B------:R-:W-:Y:S02]  /*142b30*/  IADD3 RZ, P1, PT, R162, R60, RZ ;  /* 0x0000003ca2ff7210 */ /* 0x000fe40007f3e0ff */
[----:B------:R-:W-:Y:S01]  /*142b40*/  IADD3.X R5, P0, PT, R5, R65, RZ, P0, !PT ;  /* 0x0000004105057210 */ /* 0x000fe2000071e4ff */
[----:B------:R-:W-:Y:S01]  /*142b50*/  IMAD.X R69, RZ, RZ, RZ, P2 ;  /* 0x000000ffff457224 */ /* 0x000fe200010e06ff */
[----:B------:R-:W-:Y:S01]  /*142b60*/  IADD3.X R157, P2, PT, RZ, R50, RZ, P3, !PT ;  /* 0x00000032ff9d7210 */ /* 0x000fe20001f5e4ff */
[----:B------:R-:W-:Y:S01]  /*142b70*/  IMAD.WIDE.U32 R64, R6, -0x45f6b800, RZ ;  /* 0xba09480006407825 */ /* 0x000fe200078e00ff */
[----:B------:R-:W-:-:S02]  /*142b80*/  IADD3.X R60, P0, PT, R61, R100, RZ, P0, !PT ;  /* 0x000000643d3c7210 */ /* 0x000fc4000071e4ff */
[----:B------:R-:W-:Y:S01]  /*142b90*/  IADD3.X R51, P2, PT, RZ, R51, RZ, P2, !PT ;  /* 0x00000033ff337210 */ /* 0x000fe2000175e4ff */
[----:B------:R-:W-:Y:S01]  /*142ba0*/  IMAD.X R39, RZ, RZ, RZ, P5 ;  /* 0x000000ffff277224 */ /* 0x000fe200028e06ff */
[----:B------:R-:W-:Y:S01]  /*142bb0*/  IADD3 R65, P5, PT, R66, R65, RZ ;  /* 0x0000004142417210 */ /* 0x000fe20007fbe0ff */
[----:B------:R-:W-:Y:S01]  /*142bc0*/  IMAD.IADD R45, R43, 0x1, R48 ;  /* 0x000000012b2d7824 */ /* 0x000fe200078e0230 */
[----:B------:R-:W-:Y:S01]  /*142bd0*/  IADD3.X RZ, P1, PT, R163, R105, RZ, P1, !PT ;  /* 0x00000069a3ff7210 */ /* 0x000fe20000f3e4ff */
[----:B------:R-:W-:Y:S01]  /*142be0*/  IMAD.WIDE.U32 R148, R141, R56, RZ ;  /* 0x000000388d947225 */ /* 0x000fe200078e00ff */
[----:B------:R-:W-:Y:S02]  /*142bf0*/  IADD3.X R157, P2, PT, R157, R38, RZ, P2, !PT ;  /* 0x000000269d9d7210 */ /* 0x000fe4000175e4ff */
[----:B------:R-:W-:Y:S01]  /*142c00*/  IADD3 RZ, P3, PT, R60, R64, RZ ;  /* 0x000000403cff7210 */ /* 0x000fe20007f7e0ff */
[----:B------:R-:W-:Y:S01]  /*142c10*/  IMAD.MOV.U32 R38, RZ, RZ, R67 ;  /* 0x000000ffff267224 */ /* 0x000fe200078e0043 */
[----:B------:R-:W-:Y:S01]  /*142c20*/  IADD3.X R61, P0, PT, R5, R76, RZ, P0, !PT ;  /* 0x0000004c053d7210 */ /* 0x000fe2000071e4ff */
[----:B------:R-:W-:Y:S01]  /*142c30*/  IMAD.WIDE.U32 R144, R141, R52, RZ ;  /* 0x000000348d907225 */ /* 0x000fe200078e00ff */
[----:B------:R-:W-:-:S02]  /*142c40*/  IADD3.X R156, P1, PT, R63, R12, RZ, P1, !PT ;  /* 0x0000000c3f9c7210 */ /* 0x000fc40000f3e4ff */
[----:B------:R-:W-:Y:S01]  /*142c50*/  IADD3.X RZ, P3, PT, R61, R65, RZ, P3, !PT ;  /* 0x000000413dff7210 */ /* 0x000fe20001f7e4ff */
[C---:B------:R-:W-:Y:S01]  /*142c60*/  IMAD.WIDE.U32.X R38, R58.reuse, 0x1ef3622f, R38, P5 ;  /* 0x1ef3622f3a267825 */ /* 0x040fe200028e0426 */
[----:B------:R-:W-:Y:S02]  /*142c70*/  IADD3.X R5, P0, PT, RZ, RZ, RZ, P0, !PT ;  /* 0x000000ffff057210 */ /* 0x000fe4000071e4ff */
[----:B------:R-:W-:Y:S01]  /*142c80*/  IADD3.X R51, P2, PT, R51, R72, RZ, P2, !PT ;  /* 0x0000004833337210 */ /* 0x000fe2000175e4ff */
[----:B------:R-:W-:Y:S01]  /*142c90*/  IMAD.WIDE.U32 R114, R141, R137, RZ ;  /* 0x000000898d727225 */ /* 0x000fe200078e00ff */
[----:B------:R-:W-:Y:S02]  /*142ca0*/  IADD3.X R48, P1, PT, R69, R13, RZ, P1, !PT ;  /* 0x0000000d45307210 */ /* 0x000fe40000f3e4ff */
[----:B------:R-:W-:Y:S01]  /*142cb0*/  IADD3.X R38, P3, PT, R5, R38, RZ, P3, !PT ;  /* 0x0000002605267210 */ /* 0x000fe20001f7e4ff */
[----:B------:R-:W-:Y:S01]  /*142cc0*/  IMAD.X R5, RZ, RZ, RZ, P0 ;  /* 0x000000ffff057224 */ /* 0x000fe200000e06ff */
[----:B------:R-:W-:Y:S01]  /*142cd0*/  IADD3.X R152, P2, PT, RZ, R10, RZ, P2, !PT ;  /* 0x0000000aff987210 */ /* 0x000fe2000175e4ff */
[----:B------:R-:W-:Y:S01]  /*142ce0*/  IMAD.WIDE.U32 R12, R58, 0xf5138f, RZ ;  /* 0x00f5138f3a0c7825 */ /* 0x000fe200078e00ff */
[----:B------:R-:W-:-:S02]  /*142cf0*/  IADD3.X R156, P0, PT, R156, R157, RZ, P1, !PT ;  /* 0x0000009d9c9c7210 */ /* 0x000fc40000f1e4ff */
[----:B------:R-:W-:Y:S01]  /*142d00*/  SHF.L.W.U32.HI R49, R49, 0x1, R42 ;  /* 0x0000000131317819 */ /* 0x000fe20000010e2a */
[----:B------:R-:W-:Y:S01]  /*142d10*/  IMAD.X R82, RZ, RZ, R11, P2 ;  /* 0x000000ffff527224 */ /* 0x000fe200010e060b */
[----:B------:R-:W-:Y:S01]  /*142d20*/  IADD3.X R157, P2, PT, R48, R51, RZ, P0, !PT ;  /* 0x00000033309d7210 */ /* 0x000fe2000075e4ff */
[----:B------:R-:W-:Y:S01]  /*142d30*/  IMAD.WIDE.U32 R10, R6, 0xf5138f, RZ ;  /* 0x00f5138f060a7825 */ /* 0x000fe200078e00ff */
[----:B------:R-:W-:Y:S02]  /*142d40*/  IADD3.X R39, P1, PT, R5, R39, RZ, P3, !PT ;  /* 0x0000002705277210 */ /* 0x000fe40001f3e4ff */
[----:B------:R-:W-:Y:S01]  /*142d50*/  SHF.L.W.U32.HI R43, R42, 0x1, R45 ;  /* 0x000000012a2b7819 */ /* 0x000fe20000010e2d */
[----:B------:R-:W-:Y:S01]  /*142d60*/  IMAD.WIDE.U32 R118, R54, R52, RZ ;  /* 0x0000003436767225 */ /* 0x000fe200078e00ff */
[----:B------:R-:W-:Y:S02]  /*142d70*/  IADD3 RZ, P3, PT, R156, R4, RZ ;  /* 0x000000049cff7210 */ /* 0x000fe40007f7e0ff */
[----:B------:R-:W-:Y:S01]  /*142d80*/  IADD3.X R49, P0, PT, R49, R8, RZ, P4, !PT ;  /* 0x0000000831317210 */ /* 0x000fe2000271e4ff */
[----:B------:R-:W-:Y:S01]  /*142d90*/  IMAD.WIDE.U32 R4, P5, R6, 0x1a22d9f3, R12 ;  /* 0x1a22d9f306047825 */ /* 0x000fe200078a000c */
[----:B------:R-:W-:-:S02]  /*142da0*/  IADD3.X R153, P2, PT, RZ, RZ, RZ, P2, !PT ;  /* 0x000000ffff997210 */ /* 0x000fc4000175e4ff */
[----:B------:R-:W-:Y:S01]  /*142db0*/  IADD3.X R12, P0, PT, R43, R9, RZ, P0, !PT ;  /* 0x000000092b0c7210 */ /* 0x000fe2000071e4ff */
[----:B------:R-:W-:Y:S01]  /*142dc0*/  IMAD.X R13, RZ, RZ, RZ, P5 ;  /* 0x000000ffff0d7224 */ /* 0x000fe200028e06ff */
[----:B------:R-:W-:Y:S01]  /*142dd0*/  IADD3.X R8, P1, PT, R38, R49, RZ, P1, !PT ;  /* 0x0000003126087210 */ /* 0x000fe20000f3e4ff */
[----:B------:R-:W-:Y:S01]  /*142de0*/  IMAD.WIDE.U32 R148, P5, R54, R91, R148 ;  /* 0x0000005b36947225 */ /* 0x000fe200078a0094 */
[----:B------:R-:W-:Y:S02]  /*142df0*/  IADD3.X RZ, P3, PT, R157, R101, RZ, P3, !PT ;  /* 0x000000659dff7210 */ /* 0x000fe40001f7e4ff */
[----:B------:R-:W-:Y:S01]  /*142e00*/  IADD3 R11, P4, PT, R4, R11, RZ ;  /* 0x0000000b040b7210 */ /* 0x000fe20007f9e0ff */
[----:B------:R-:W-:Y:S01]  /*142e10*/  IMAD.X R101, RZ, RZ, RZ, P2 ;  /* 0x000000ffff657224 */ /* 0x000fe200010e06ff */
[----:B------:R-:W-:Y:S01]  /*142e20*/  IADD3.X R9, P1, PT, R39, R12, RZ, P1, !PT ;  /* 0x0000000c27097210 */ /* 0x000fe20000f3e4ff */
[----:B------:R-:W-:Y:S01]  /*142e30*/  IMAD.MOV.U32 R12, RZ, RZ, R5 ;  /* 0x000000ffff0c7224 */ /* 0x000fe200078e0005 */
[----:B------:R-:W-:Y:S01]  /*142e40*/  IADD3.X R153, P3, PT, R153, R2, RZ, P3, !PT ;  /* 0x0000000299997210 */ /* 0x000fe20001f7e4ff */
[----:B------:R-:W-:Y:S01]  /*142e50*/  IMAD.X R147, RZ, RZ, RZ, P5 ;  /* 0x000000ffff937224 */ /* 0x000fe200028e06ff */
[----:B------:R-:W-:Y:S01]  /*142e60*/  IADD3 RZ, P2, PT, R8, R10, RZ ;  /* 0x0000000a08ff7210 */ /* 0x000fe20007f5e0ff */
[----:B------:R-:W-:Y:S01]  /*142e70*/  IMAD.WIDE.U32 R144, P5, R54, R139, R144 ;  /* 0x0000008b36907225 */ /* 0x000fe200078a0090 */
[----:B------:R-:W-:-:S02]  /*142e80*/  IADD3.X R101, P3, PT, R101, R3, RZ, P3, !PT ;  /* 0x0000000365657210 */ /* 0x000fc40001f7e4ff */
[----:B------:R-:W-:Y:S01]  /*142e90*/  IADD3.X RZ, P2, PT, R9, R11, RZ, P2, !PT ;  /* 0x0000000b09ff7210 */ /* 0x000fe2000175e4ff */
[----:B------:R-:W-:Y:S01]  /*142ea0*/  IMAD.WIDE.U32.X R2, R58, 0x1a22d9f3, R12, P4 ;  /* 0x1a22d9f33a027825 */ /* 0x000fe200020e040c */
[----:B------:R-:W-:Y:S02]  /*142eb0*/  IADD3.X R5, P1, PT, RZ, RZ, RZ, P1, !PT ;  /* 0x000000ffff057210 */ /* 0x000fe40000f3e4ff */
[----:B------:R-:W-:Y:S01]  /*142ec0*/  IADD3.X R117, PT, PT, RZ, RZ, RZ, P5, !PT ;  /* 0x000000ffff757210 */ /* 0x000fe20002ffe4ff */
[----:B------:R-:W-:Y:S01]  /*142ed0*/  IMAD.WIDE.U32 R10, R54, R56, RZ ;  /* 0x00000038360a7225 */ /* 0x000fe200078e00ff */
[----:B------:R-:W-:Y:S02]  /*142ee0*/  IADD3.X R74, P4, PT, R5, R2, RZ, P2, !PT ;  /* 0x00000002054a7210 */ /* 0x000fe4000179e4ff */
[----:B------:R-:W-:Y:S01]  /*142ef0*/  IADD3 R5, P5, PT, R144, R119, RZ ;  /* 0x0000007790057210 */ /* 0x000fe20007fbe0ff */
[----:B------:R-:W-:Y:S01]  /*142f00*/  IMAD.MOV.U32 R146, RZ, RZ, R149 ;  /* 0x000000ffff927224 */ /* 0x000fe200078e0095 */
[----:B------:R-:W-:Y:S01]  /*142f10*/  IADD3 R69, P2, PT, R148, R11, RZ ;  /* 0x0000000b94457210 */ /* 0x000fe20007f5e0ff */
[----:B------:R-:W-:Y:S01]  /*142f20*/  IMAD.WIDE.U32 R108, R91, R52, RZ ;  /* 0x000000345b6c7225 */ /* 0x000fe200078e00ff */
[----:B------:R-:W-:-:S03]  /*142f30*/  IADD3.X R152, P3, PT, R153, R152, RZ, P3, !PT ;  /* 0x0000009899987210 */ /* 0x000fc60001f7e4ff */
[----:B------:R-:W-:Y:S01]  /*142f40*/  IMAD.WIDE.U32.X R146, R141, R91, R146, P2 ;  /* 0x0000005b8d927225 */ /* 0x000fe200010e0492 */
[----:B------:R-:W-:-:S03]  /*142f50*/  IADD3.X R153, P3, PT, R101, R82, RZ, P3, !PT ;  /* 0x0000005265997210 */ /* 0x000fc60001f7e4ff */
[----:B------:R-:W-:-:S04]  /*142f60*/  IMAD.WIDE.U32 R112, R54, R137, RZ ;  /* 0x0000008936707225 */ /* 0x000fc800078e00ff */
[----:B------:R-:W-:-:S04]  /*142f70*/  IMAD.WIDE.U32 R114, P2, R54, R135, R114 ;  /* 0x0000008736727225 */ /* 0x000fc80007840072 */
[----:B------:R-:W-:Y:S02]  /*142f80*/  IMAD.MOV.U32 R116, RZ, RZ, R145 ;  /* 0x000000ffff747224 */ /* 0x000fe400078e0091 */
[----:B------:R-:W-:Y:S01]  /*142f90*/  IMAD.X R111, RZ, RZ, RZ, P2 ;  /* 0x000000ffff6f7224 */ /* 0x000fe200010e06ff */
[----:B------:R-:W-:Y:S01]  /*142fa0*/  IADD3 R80, P2, PT, R114, R113, RZ ;  /* 0x0000007172507210 */ /* 0x000fe20007f5e0ff */
[----:B------:R-:W-:-:S04]  /*142fb0*/  IMAD.WIDE.U32.X R116, R141, R139, R116, P5 ;  /* 0x0000008b8d747225 */ /* 0x000fc800028e0474 */
[----:B------:R-:W-:Y:S02]  /*142fc0*/  IMAD.X R2, RZ, RZ, RZ, P1 ;  /* 0x000000ffff027224 */ /* 0x000fe400008e06ff */
[----:B------:R-:W-:-:S03]  /*142fd0*/  IMAD.WIDE.U32 R106, R56, R52, RZ ;  /* 0x00000034386a7225 */ /* 0x000fc600078e00ff */
[----:B------:R-:W-:Y:S01]  /*142fe0*/  IADD3.X R78, P4, PT, R2, R3, RZ, P4, !PT ;  /* 0x00000003024e7210 */ /* 0x000fe2000279e4ff */
[----:B------:R-:W-:-:S04]  /*142ff0*/  IMAD.WIDE.U32 R108, P5, R56, R139, R108 ;  /* 0x0000008b386c7225 */ /* 0x000fc800078a006c */
[----:B------:R-:W-:-:S04]  /*143000*/  IMAD.WIDE.U32 R102, R91, R137, RZ ;  /* 0x000000895b667225 */ /* 0x000fc800078e00ff */
[----:B------:R-:W-:Y:S02]  /*143010*/  IMAD.MOV.U32 R110, RZ, RZ, R115 ;  /* 0x000000ffff6e7224 */ /* 0x000fe400078e0073 */
[----:B------:R-:W-:-:S04]  /*143020*/  IMAD.WIDE.U32 R156, R41, R52, R156 ;  /* 0x00000034299c7225 */ /* 0x000fc800078e009c */
[----:B------:R-:W-:Y:S01]  /*143030*/  IMAD.WIDE.U32.X R110, R141, R135, R110, P2 ;  /* 0x000000878d6e7225 */ /* 0x000fe200010e046e */
[----:B------:R-:W-:Y:S02]  /*143040*/  IADD3 R72, P2, PT, R108, R107, RZ ;  /* 0x0000006b6c487210 */ /* 0x000fe40007f5e0ff */
[----:B------:R-:W-:Y:S01]  /*143050*/  IADD3 RZ, P1, PT, R156, R10, RZ ;  /* 0x0000000a9cff7210 */ /* 0x000fe20007f3e0ff */
[----:B------:R-:W-:-:S04]  /*143060*/  IMAD.WIDE.U32 R12, R139, R137, RZ ;  /* 0x000000898b0c7225 */ /* 0x000fc800078e00ff */
[----:B------:R-:W-:Y:S02]  /*143070*/  IMAD.X R105, RZ, RZ, RZ, P5 ;  /* 0x000000ffff697224 */ /* 0x000fe400028e06ff */
        /* <DEDUP_REMOVED lines=8> */
[----:B------:R-:W-:-:S04]  /*143100*/  IMAD.WIDE.U32 R48, R141, R54, RZ ;  /* 0x000000368d307225 */ /* 0x000fc800078e00ff */
[----:B------:R-:W-:Y:S02]  /*143110*/  IMAD.MOV.U32 R38, RZ, RZ, R103 ;  /* 0x000000ffff267224 */ /* 0x000fe400078e0067 */
[----:B------:R-:W-:Y:S01]  /*143120*/  IMAD.X R43, RZ, RZ, RZ, P2 ;  /* 0x000000ffff2b7224 */ /* 0x000fe200010e06ff */
[----:B------:R-:W-:Y:S01]  /*143130*/  IADD3 R3, P2, PT, R12, R11, RZ ;  /* 0x0000000b0c037210 */ /* 0x000fe20007f5e0ff */
[----:B------:R-:W-:-:S04]  /*143140*/  IMAD.WIDE.U32 R162, R41, R56, R162 ;  /* 0x0000003829a27225 */ /* 0x000fc800078e00a2 */
[----:B------:R-:W-:Y:S01]  /*143150*/  IMAD.WIDE.U32.X R38, R91, R135, R38, P5 ;  /* 0x000000875b267225 */ /* 0x000fe200028e0426 */
[----:B------:R-:W-:-:S03]  /*143160*/  SHF.L.W.U32.HI R103, R45, 0x1, R162 ;  /* 0x000000012d677819 */ /* 0x000fc60000010ea2 */
[----:B------:R-:W-:-:S04]  /*143170*/  IMAD.WIDE.U32 R48, P5, R54, R141, R48 ;  /* 0x0000008d36307225 */ /* 0x000fc800078a0030 */
[----:B------:R-:W-:Y:S02]  /*143180*/  IMAD.MOV.U32 R42, RZ, RZ, R13 ;  /* 0x000000ffff2a7224 */ /* 0x000fe400078e000d */
[----:B------:R-:W-:-:S04]  /*143190*/  IMAD.WIDE.U32 R50, R54, R54, RZ ;  /* 0x0000003636327225 */ /* 0x000fc800078e00ff */
[----:B------:R-:W-:Y:S01]  /*1431a0*/  IMAD.WIDE.U32.X R42, R139, R135, R42, P2 ;  /* 0x000000878b2a7225 */ /* 0x000fe200010e042a */
[----:B------:R-:W-:Y:S02]  /*1431b0*/  IADD3 RZ, P2, PT, R152, R44, RZ ;  /* 0x0000002c98ff7210 */ /* 0x000fe40007f5e0ff */
[----:B------:R-:W-:Y:S01]  /*1431c0*/  IADD3.X R103, P0, PT, R103, R50, RZ, P0, !PT ;  /* 0x0000003267677210 */ /* 0x000fe2000071e4ff */
        /* <DEDUP_REMOVED lines=10> */
[----:B------:R-:W-:Y:S01]  /*143270*/  IMAD.WIDE.U32 R46, R6, 0x30000000, R46 ;  /* 0x30000000062e7825 */ /* 0x000fe200078e002e */
[----:B------:R-:W-:-:S03]  /*143280*/  MOV R50, R65 ;  /* 0x0000004100327202 */ /* 0x000fc60000000f00 */
[----:B------:R-:W-:Y:S02]  /*143290*/  IMAD.IADD R47, R47, 0x1, R62 ;  /* 0x000000012f2f7824 */ /* 0x000fe400078e023e */
[----:B------:R-:W-:-:S04]  /*1432a0*/  IMAD.WIDE.U32.X R50, R91, R91, R50, P5 ;  /* 0x0000005b5b327225 */ /* 0x000fc800028e0432 */
[----:B------:R-:W-:-:S04]  /*1432b0*/  IMAD.WIDE.U32 R90, R139, R52, RZ ;  /* 0x000000348b5a7225 */ /* 0x000fc800078e00ff */
[----:B------:R-:W-:-:S04]  /*1432c0*/  IMAD.WIDE.U32 R62, R52, R52, RZ ;  /* 0x00000034343e7225 */ /* 0x000fc800078e00ff */
[----:B------:R-:W-:-:S04]  /*1432d0*/  IMAD.WIDE.U32 R90, P5, R52, R139, R90 ;  /* 0x0000008b345a7225 */ /* 0x000fc800078a005a */
[----:B------:R-:W-:-:S04]  /*1432e0*/  IMAD.WIDE.U32 R60, R6, -0x45f6b800, R60 ;  /* 0xba094800063c7825 */ /* 0x000fc800078e003c */
[----:B------:R-:W-:Y:S01]  /*1432f0*/  IMAD.X R65, RZ, RZ, RZ, P5 ;  /* 0x000000ffff417224 */ /* 0x000fe200028e06ff */
[----:B------:R-:W-:Y:S01]  /*143300*/  IADD3 R49, P5, PT, R63, R90, RZ ;  /* 0x0000005a3f317210 */ /* 0x000fe20007fbe0ff */
[----:B------:R-:W-:Y:S02]  /*143310*/  IMAD.IADD R61, R61, 0x1, R66 ;  /* 0x000000013d3d7824 */ /* 0x000fe400078e0242 */
[C---:B------:R-:W-:Y:S02]  /*143320*/  IMAD R63, R46.reuse, -0x7af74001, -R47 ;  /* 0x8508bfff2e3f7824 */ /* 0x040fe400078e0a2f */
[----:B------:R-:W-:-:S04]  /*143330*/  IMAD.WIDE.U32 R66, R46, -0x1, RZ ;  /* 0xffffffff2e427825 */ /* 0x000fc800078e00ff */
[----:B------:R-:W-:Y:S02]  /*143340*/  IMAD.MOV.U32 R64, RZ, RZ, R91 ;  /* 0x000000ffff407224 */ /* 0x000fe400078e005b */
[----:B------:R-:W-:Y:S02]  /*143350*/  IMAD.IADD R157, R157, 0x1, R68 ;  /* 0x000000019d9d7824 */ /* 0x000fe400078e0244 */
[----:B------:R-:W-:Y:S02]  /*143360*/  IMAD.IADD R63, R67, 0x1, R63 ;  /* 0x00000001433f7824 */ /* 0x000fe400078e023f */
[----:B------:R-:W-:Y:S01]  /*143370*/  IMAD.WIDE.U32.X R64, R139, R139, R64, P5 ;  /* 0x0000008b8b407225 */ /* 0x000fe200028e0440 */
[----:B------:R-:W-:-:S03]  /*143380*/  IADD3.X RZ, P5, PT, R157, R69, RZ, P1, !PT ;  /* 0x000000459dff7210 */ /* 0x000fc60000fbe4ff */
[----:B------:R-:W-:Y:S01]  /*143390*/  IMAD.WIDE.U32 R68, R63, 0x1, RZ ;  /* 0x000000013f447825 */ /* 0x000fe200078e00ff */
[----:B------:R-:W-:-:S03]  /*1433a0*/  IADD3.X R7, P5, PT, RZ, R146, RZ, P5, !PT ;  /* 0x00000092ff077210 */ /* 0x000fc60002fbe4ff */
[----:B------:R-:W-:Y:S01]  /*1433b0*/  IMAD.WIDE.U32 R90, R66, 0x1, RZ ;  /* 0x00000001425a7825 */ /* 0x000fe200078e00ff */
[----:B------:R-:W-:-:S03]  /*1433c0*/  IADD3.X R146, P5, PT, RZ, R147, RZ, P5, !PT ;  /* 0x00000093ff927210 */ /* 0x000fc60002fbe4ff */
[----:B------:R-:W-:-:S04]  /*1433d0*/  IMAD.WIDE.U32 R68, P1, R66, -0x7af74000, R68 ;  /* 0x8508c00042447825 */ /* 0x000fc80007820044 */
[----:B------:R-:W-:Y:S01]  /*1433e0*/  IMAD.X R101, RZ, RZ, RZ, P1 ;  /* 0x000000ffff657224 */ /* 0x000fe200008e06ff */
[----:B------:R-:W-:Y:S01]  /*1433f0*/  IADD3 R68, P1, PT, R91, R68, RZ ;  /* 0x000000445b447210 */ /* 0x000fe20007f3e0ff */
[----:B------:R-:W-:Y:S02]  /*143400*/  IMAD.MOV.U32 R100, RZ, RZ, R69 ;  /* 0x000000ffff647224 */ /* 0x000fe400078e0045 */
[----:B------:R-:W-:Y:S02]  /*143410*/  IMAD.IADD R161, R163, 0x1, R160 ;  /* 0x00000001a3a17824 */ /* 0x000fe400078e02a0 */
[----:B------:R-:W-:Y:S01]  /*143420*/  IMAD.WIDE.U32.X R100, R63, -0x7af74000, R100, P1 ;  /* 0x8508c0003f647825 */ /* 0x000fe200008e0464 */
[----:B------:R-:W-:Y:S02]  /*143430*/  IADD3 RZ, P1, PT, R46, R90, RZ ;  /* 0x0000005a2eff7210 */ /* 0x000fe40007f3e0ff */
[----:B------:R-:W-:Y:S01]  /*143440*/  IADD3.X R90, P4, PT, R74, R103, RZ, P4, !PT ;  /* 0x000000674a5a7210 */ /* 0x000fe2000279e4ff */
[----:B------:R-:W-:Y:S01]  /*143450*/  IMAD.WIDE.U32 R8, R6, 0xf5138f, R8 ;  /* 0x00f5138f06087825 */ /* 0x000fe200078e0008 */
[----:B------:R-:W-:-:S02]  /*143460*/  IADD3.X RZ, P1, PT, R47, R68, RZ, P1, !PT ;  /* 0x000000442fff7210 */ /* 0x000fc40000f3e4ff */
[----:B------:R-:W-:Y:S01]  /*143470*/  SHF.L.W.U32.HI R162, R162, 0x1, R161 ;  /* 0x00000001a2a27819 */ /* 0x000fe20000010ea1 */
[----:B------:R-:W-:Y:S01]  /*143480*/  IMAD.WIDE.U32 R68, R58, 0x6ca1493b, RZ ;  /* 0x6ca1493b3a447825 */ /* 0x000fe200078e00ff */
[----:B------:R-:W-:Y:S02]  /*143490*/  IADD3.X R47, P1, PT, RZ, R100, RZ, P1, !PT ;  /* 0x00000064ff2f7210 */ /* 0x000fe40000f3e4ff */
[----:B------:R-:W-:Y:S01]  /*1434a0*/  IADD3.X R11, P0, PT, R162, R11, RZ, P0, !PT ;  /* 0x0000000ba20b7210 */ /* 0x000fe2000071e4ff */
[----:B------:R-:W-:Y:S01]  /*1434b0*/  IMAD.IADD R9, R9, 0x1, R4 ;  /* 0x0000000109097824 */ /* 0x000fe200078e0204 */
[----:B------:R-:W-:Y:S01]  /*1434c0*/  IADD3.X R82, P1, PT, RZ, R101, RZ, P1, !PT ;  /* 0x00000065ff527210 */ /* 0x000fe20000f3e4ff */
[----:B------:R-:W-:-:S03]  /*1434d0*/  IMAD.WIDE.U32 R100, R6, 0x6ca1493b, RZ ;  /* 0x6ca1493b06647825 */ /* 0x000fc600078e00ff */
[----:B------:R-:W-:Y:S01]  /*1434e0*/  IADD3.X R60, P1, PT, R47, R60, RZ, P1, !PT ;  /* 0x0000003c2f3c7210 */ /* 0x000fe20000f3e4ff */
[----:B------:R-:W-:Y:S01]  /*1434f0*/  IMAD.WIDE.U32 R46, R41, R137, R152 ;  /* 0x00000089292e7225 */ /* 0x000fe200078e0098 */
[----:B------:R-:W-:Y:S02]  /*143500*/  IADD3.X R41, P3, PT, RZ, RZ, RZ, P3, !PT ;  /* 0x000000ffff297210 */ /* 0x000fe40001f7e4ff */
[----:B------:R-:W-:Y:S01]  /*143510*/  IADD3.X R61, P1, PT, R82, R61, RZ, P1, !PT ;  /* 0x0000003d523d7210 */ /* 0x000fe20000f3e4ff */
[----:B------:R-:W-:Y:S01]  /*143520*/  IMAD.IADD R155, R47, 0x1, R154 ;  /* 0x000000012f9b7824 */ /* 0x000fe200078e029a */
[----:B------:R-:W-:Y:S01]  /*143530*/  IADD3.X R46, P5, PT, R7, R46, RZ, P5, !PT ;  /* 0x0000002e072e7210 */ /* 0x000fe20002fbe4ff */
[----:B------:R-:W-:Y:S01]  /*143540*/  IMAD.WIDE.U32 R152, R63, 0x30000000, RZ ;  /* 0x300000003f987825 */ /* 0x000fe200078e00ff */
[----:B------:R-:W-:-:S03]  /*143550*/  IADD3.X R7, P2, PT, R41, R150, RZ, P2, !PT ;  /* 0x0000009629077210 */ /* 0x000fc6000175e4ff */
[----:B------:R-:W-:Y:S01]  /*143560*/  IMAD.WIDE.U32 R156, R54, R56, R156 ;  /* 0x00000038369c7225 */ /* 0x000fe200078e009c */
[----:B------:R-:W-:Y:S02]  /*143570*/  IADD3.X R41, PT, PT, R151, RZ, RZ, P2, P3 ;  /* 0x000000ff97297210 */ /* 0x000fe400017e64ff */
[----:B------:R-:W-:Y:S01]  /*143580*/  IADD3.X R47, P2, PT, R146, R155, RZ, P5, !PT ;  /* 0x0000009b922f7210 */ /* 0x000fe20002f5e4ff */
[----:B------:R-:W-:Y:S01]  /*143590*/  IMAD.WIDE.U32 R68, P5, R6, -0x39c4fa40, R68 ;  /* 0xc63b05c006447825 */ /* 0x000fe200078a0044 */
[----:B------:R-:W-:Y:S02]  /*1435a0*/  IADD3 RZ, P3, PT, R46, R118, RZ ;  /* 0x000000762eff7210 */ /* 0x000fe40007f7e0ff */
[----:B------:R-:W-:Y:S01]  /*1435b0*/  IADD3.X R67, P2, PT, RZ, RZ, RZ, P2, !PT ;  /* 0x000000ffff437210 */ /* 0x000fe2000175e4ff */
[----:B------:R-:W-:Y:S01]  /*1435c0*/  IMAD.X R119, RZ, RZ, RZ, P5 ;  /* 0x000000ffff777224 */ /* 0x000fe200028e06ff */
[----:B------:R-:W-:Y:S01]  /*1435d0*/  IADD3.X RZ, P3, PT, R47, R5, RZ, P3, !PT ;  /* 0x000000052fff7210 */ /* 0x000fe20001f7e4ff */
[----:B------:R-:W-:Y:S01]  /*1435e0*/  IMAD.MOV.U32 R118, RZ, RZ, R69 ;  /* 0x000000ffff767224 */ /* 0x000fe200078e0045 */
[----:B------:R-:W-:Y:S01]  /*1435f0*/  IADD3 R5, P5, PT, R68, R101, RZ ;  /* 0x0000006544057210 */ /* 0x000fe20007fbe0ff */
[----:B------:R-:W-:Y:S01]  /*143600*/  IMAD.X R91, RZ, RZ, RZ, P2 ;  /* 0x000000ffff5b7224 */ /* 0x000fe200010e06ff */
[----:B------:R-:W-:Y:S01]  /*143610*/  IADD3 RZ, P2, PT, R90, R100, RZ ;  /* 0x000000645aff7210 */ /* 0x000fe20007f5e0ff */
[----:B------:R-:W-:Y:S01]  /*143620*/  IMAD.WIDE.U32 R100, R58, 0x17c510ea, RZ ;  /* 0x17c510ea3a647825 */ /* 0x000fe200078e00ff */
[----:B------:R-:W-:-:S03]  /*143630*/  IADD3.X R74, P3, PT, R67, R116, RZ, P3, !PT ;  /* 0x00000074434a7210 */ /* 0x000fc60001f7e4ff */
[----:B------:R-:W-:Y:S01]  /*143640*/  IMAD.WIDE.U32.X R118, R58, -0x39c4fa40, R118, P5 ;  /* 0xc63b05c03a767825 */ /* 0x000fe200028e0476 */
[----:B------:R-:W-:Y:S02]  /*143650*/  IADD3.X R84, P3, PT, R91, R117, RZ, P3, !PT ;  /* 0x000000755b547210 */ /* 0x000fe40001f7e4ff */
[----:B------:R-:W-:Y:S01]  /*143660*/  IADD3.X R91, P4, PT, R78, R11, RZ, P4, !PT ;  /* 0x0000000b4e5b7210 */ /* 0x000fe2000279e4ff */
[----:B------:R-:W-:Y:S01]  /*143670*/  IMAD.WIDE.U32 R116, P5, R6, 0x1ae3a46, R100 ;  /* 0x01ae3a4606747825 */ /* 0x000fe200078a0064 */
[----:B------:R-:W-:Y:S02]  /*143680*/  IADD3.X R4, P3, PT, R74, R7, RZ, P3, !PT ;  /* 0x000000074a047210 */ /* 0x000fe40001f7e4ff */
[----:B------:R-:W-:Y:S01]  /*143690*/  IADD3.X RZ, P2, PT, R91, R5, RZ, P2, !PT ;  /* 0x000000055bff7210 */ /* 0x000fe2000175e4ff */
[----:B------:R-:W-:Y:S01]  /*1436a0*/  IMAD.WIDE.U32 R100, R6, 0x17c510ea, RZ ;  /* 0x17c510ea06647825 */ /* 0x000fe200078e00ff */
[----:B------:R-:W-:Y:S02]  /*1436b0*/  IADD3.X R155, PT, PT, RZ, RZ, RZ, P5, !PT ;  /* 0x000000ffff9b7210 */ /* 0x000fe40002ffe4ff */
[----:B------:R-:W-:Y:S01]  /*1436c0*/  IADD3.X R5, P4, PT, RZ, RZ, RZ, P4, !PT ;  /* 0x000000ffff057210 */ /* 0x000fe2000279e4ff */
[----:B------:R-:W-:Y:S01]  /*1436d0*/  IMAD.MOV.U32 R154, RZ, RZ, R117 ;  /* 0x000000ffff9a7224 */ /* 0x000fe200078e0075 */
[----:B------:R-:W-:Y:S01]  /*1436e0*/  IADD3 R67, P5, PT, R116, R101, RZ ;  /* 0x0000006574437210 */ /* 0x000fe20007fbe0ff */
[----:B------:R-:W-:Y:S01]  /*1436f0*/  IMAD.WIDE.U32 R150, R66, 0x30000000, RZ ;  /* 0x3000000042967825 */ /* 0x000fe200078e00ff */
[----:B------:R-:W-:-:S02]  /*143700*/  IADD3.X R82, P2, PT, R5, R118, RZ, P2, !PT ;  /* 0x0000007605527210 */ /* 0x000fc4000175e4ff */
[----:B------:R-:W-:Y:S01]  /*143710*/  SHF.L.W.U32.HI R11, R161, 0x1, R156 ;  /* 0x00000001a10b7819 */ /* 0x000fe20000010e9c */
[----:B------:R-:W-:Y:S01]  /*143720*/  IMAD.WIDE.U32.X R154, R58, 0x1ae3a46, R154, P5 ;  /* 0x01ae3a463a9a7825 */ /* 0x000fe200028e049a */
[----:B------:R-:W-:Y:S02]  /*143730*/  IADD3.X R5, P3, PT, R84, R41, RZ, P3, !PT ;  /* 0x0000002954057210 */ /* 0x000fe40001f7e4ff */
[----:B------:R-:W-:Y:S01]  /*143740*/  IADD3.X R11, P0, PT, R11, R44, RZ, P0, !PT ;  /* 0x0000002c0b0b7210 */ /* 0x000fe2000071e4ff */
[----:B------:R-:W-:Y:S01]  /*143750*/  IMAD.WIDE.U32 R152, P5, R66, 0x170b5d44, R152 ;  /* 0x170b5d4442987825 */ /* 0x000fe200078a0098 */
[----:B------:R-:W-:-:S03]  /*143760*/  IADD3.X R41, P3, PT, RZ, RZ, RZ, P3, !PT ;  /* 0x000000ffff297210 */ /* 0x000fc60001f7e4ff */
[----:B------:R-:W-:Y:S01]  /*143770*/  IMAD.X R147, RZ, RZ, RZ, P5 ;  /* 0x000000ffff937224 */ /* 0x000fe200028e06ff */
[----:B------:R-:W-:Y:S01]  /*143780*/  IADD3 R69, P5, PT, R152, R151, RZ ;  /* 0x0000009798457210 */ /* 0x000fe20007fbe0ff */
[----:B------:R-:W-:Y:S02]  /*143790*/  IMAD.MOV.U32 R146, RZ, RZ, R153 ;  /* 0x000000ffff927224 */ /* 0x000fe400078e0099 */
[----:B------:R-:W-:Y:S02]  /*1437a0*/  IMAD.X R7, RZ, RZ, RZ, P4 ;  /* 0x000000ffff077224 */ /* 0x000fe400020e06ff */
[----:B------:R-:W-:Y:S01]  /*1437b0*/  IMAD.WIDE.U32.X R146, R63, 0x170b5d44, R146, P5 ;  /* 0x170b5d443f927825 */ /* 0x000fe200028e0492 */
[----:B------:R-:W-:Y:S02]  /*1437c0*/  IADD3 RZ, P5, PT, R60, R150, RZ ;  /* 0x000000963cff7210 */ /* 0x000fe40007fbe0ff */
[----:B------:R-:W-:Y:S01]  /*1437d0*/  IADD3.X R7, P2, PT, R7, R119, RZ, P2, !PT ;  /* 0x0000007707077210 */ /* 0x000fe2000175e4ff */
[----:B------:R-:W-:Y:S01]  /*1437e0*/  IMAD.IADD R149, R157, 0x1, R148 ;  /* 0x000000019d957824 */ /* 0x000fe200078e0294 */
[----:B------:R-:W-:Y:S01]  /*1437f0*/  IADD3.X RZ, P5, PT, R61, R69, RZ, P5, !PT ;  /* 0x000000453dff7210 */ /* 0x000fe20002fbe4ff */
[----:B------:R-:W-:Y:S01]  /*143800*/  IMAD.WIDE.U32 R60, R66, 0x30000000, R60 ;  /* 0x30000000423c7825 */ /* 0x000fe200078e003c */
[----:B------:R-:W-:-:S02]  /*143810*/  IADD3.X R69, P1, PT, RZ, RZ, RZ, P1, !PT ;  /* 0x000000ffff457210 */ /* 0x000fc40000f3e4ff */
[----:B------:R-:W-:Y:S01]  /*143820*/  SHF.L.W.U32.HI R157, R156, 0x1, R149 ;  /* 0x000000019c9d7819 */ /* 0x000fe20000010e95 */
[----:B------:R-:W-:Y:S01]  /*143830*/  IMAD.WIDE.U32 R118, R6, 0x6ca1493b, R90 ;  /* 0x6ca1493b06767825 */ /* 0x000fe200078e005a */
[----:B------:R-:W-:Y:S02]  /*143840*/  IADD3.X R69, P5, PT, R69, R146, RZ, P5, !PT ;  /* 0x0000009245457210 */ /* 0x000fe40002fbe4ff */
[----:B------:R-:W-:Y:S01]  /*143850*/  IADD3.X R58, P0, PT, R157, R45, RZ, P0, !PT ;  /* 0x0000002d9d3a7210 */ /* 0x000fe2000071e4ff */
[----:B------:R-:W-:Y:S01]  /*143860*/  IMAD.X R146, RZ, RZ, RZ, P1 ;  /* 0x000000ffff927224 */ /* 0x000fe200008e06ff */
[----:B------:R-:W-:Y:S01]  /*143870*/  IADD3 RZ, P1, PT, R4, R112, RZ ;  /* 0x0000007004ff7210 */ /* 0x000fe20007f3e0ff */
[----:B------:R-:W-:-:S03]  /*143880*/  IMAD.WIDE.U32 R112, R63, -0x45f6b800, RZ ;  /* 0xba0948003f707825 */ /* 0x000fc600078e00ff */
[----:B------:R-:W-:Y:S01]  /*143890*/  IADD3.X R146, P5, PT, R146, R147, RZ, P5, !PT ;  /* 0x0000009392927210 */ /* 0x000fe20002fbe4ff */
[----:B------:R-:W-:Y:S01]  /*1438a0*/  IMAD.WIDE.U32 R90, R60, -0x1, RZ ;  /* 0xffffffff3c5a7825 */ /* 0x000fe200078e00ff */
[----:B------:R-:W-:Y:S02]  /*1438b0*/  IADD3.X RZ, P1, PT, R5, R80, RZ, P1, !PT ;  /* 0x0000005005ff7210 */ /* 0x000fe40000f3e4ff */
[----:B------:R-:W-:Y:S01]  /*1438c0*/  IADD3.X R8, P5, PT, R69, R8, RZ, P5, !PT ;  /* 0x0000000845087210 */ /* 0x000fe20002fbe4ff */
[----:B------:R-:W-:Y:S01]  /*1438d0*/  IMAD.IADD R74, R119, 0x1, R68 ;  /* 0x00000001774a7824 */ /* 0x000fe200078e0244 */
[----:B------:R-:W-:Y:S01]  /*1438e0*/  IADD3.X R41, P4, PT, R41, R110, RZ, P1, !PT ;  /* 0x0000006e29297210 */ /* 0x000fe20000f9e4ff */
[----:B------:R-:W-:Y:S01]  /*1438f0*/  IMAD.WIDE.U32 R44, R66, -0x45f6b800, RZ ;  /* 0xba094800422c7825 */ /* 0x000fe200078e00ff */
[----:B------:R-:W-:Y:S02]  /*143900*/  IADD3.X R9, P5, PT, R146, R9, RZ, P5, !PT ;  /* 0x0000000992097210 */ /* 0x000fe40002fbe4ff */
[----:B------:R-:W-:Y:S01]  /*143910*/  IADD3.X R78, PT, PT, R111, RZ, RZ, P4, P3 ;  /* 0x000000ff6f4e7210 */ /* 0x000fe200027e64ff */
[----:B------:R-:W-:Y:S01]  /*143920*/  IMAD.WIDE.U32 R112, P1, R66, 0x1ef3622f, R112 ;  /* 0x1ef3622f42707825 */ /* 0x000fe20007820070 */
[----:B------:R-:W-:-:S02]  /*143930*/  IADD3 RZ, P4, PT, R8, R44, RZ ;  /* 0x0000002c08ff7210 */ /* 0x000fc40007f9e0ff */
[----:B------:R-:W-:Y:S01]  /*143940*/  IADD3.X R119, P5, PT, RZ, RZ, RZ, P5, !PT ;  /* 0x000000ffff777210 */ /* 0x000fe20002fbe4ff */
[----:B------:R-:W-:Y:S01]  /*143950*/  IMAD.WIDE.U32 R68, R90, 0x1, RZ ;  /* 0x000000015a447825 */ /* 0x000fe200078e00ff */
[----:B------:R-:W-:Y:S02]  /*143960*/  IADD3 R101, P3, PT, R112, R45, RZ ;  /* 0x0000002d70657210 */ /* 0x000fe40007f7e0ff */
[----:B------:R-:W-:Y:S01]  /*143970*/  IADD3.X R44, P2, PT, R82, R11, RZ, P2, !PT ;  /* 0x0000000b522c7210 */ /* 0x000fe2000175e4ff */
[----:B------:R-:W-:Y:S01]  /*143980*/  IMAD.IADD R153, R61, 0x1, R152 ;  /* 0x000000013d997824 */ /* 0x000fe200078e0298 */
[----:B------:R-:W-:Y:S01]  /*143990*/  IADD3.X RZ, P4, PT, R9, R101, RZ, P4, !PT ;  /* 0x0000006509ff7210 */ /* 0x000fe2000279e4ff */
[----:B------:R-:W-:Y:S01]  /*1439a0*/  IMAD.X R61, RZ, RZ, RZ, P1 ;  /* 0x000000ffff3d7224 */ /* 0x000fe200008e06ff */
[C---:B------:R-:W-:Y:S01]  /*1439b0*/  IADD3 RZ, P1, PT, R60.reuse, R68, RZ ;  /* 0x000000443cff7210 */ /* 0x040fe20007f3e0ff */
[----:B------:R-:W-:Y:S01]  /*1439c0*/  IMAD R103, R60, -0x7af74001, -R153 ;  /* 0x8508bfff3c677824 */ /* 0x000fe200078e0a99 */
[----:B------:R-:W-:Y:S01]  /*1439d0*/  IADD3.X R45, P2, PT, R7, R58, RZ, P2, !PT ;  /* 0x0000003a072d7210 */ /* 0x000fe2000175e4ff */
[----:B------:R-:W-:-:S02]  /*1439e0*/  IMAD.MOV.U32 R60, RZ, RZ, R113 ;  /* 0x000000ffff3c7224 */ /* 0x000fc400078e0071 */
[----:B------:R-:W-:-:S04]  /*1439f0*/  IMAD.WIDE.U32 R110, R63, 0xf5138f, RZ ;  /* 0x00f5138f3f6e7825 */ /* 0x000fc800078e00ff */
[----:B------:R-:W-:Y:S01]  /*143a00*/  IMAD.WIDE.U32.X R60, R63, 0x1ef3622f, R60, P3 ;  /* 0x1ef3622f3f3c7825 */ /* 0x000fe200018e043c */
[----:B------:R-:W-:-:S03]  /*143a10*/  IADD3 RZ, P3, PT, R44, R100, RZ ;  /* 0x000000642cff7210 */ /* 0x000fc60007f7e0ff */
[----:B------:R-:W-:Y:S01]  /*143a20*/  IMAD.WIDE.U32 R46, R54, R52, R46 ;  /* 0x00000034362e7225 */ /* 0x000fe200078e002e */
[----:B------:R-:W-:Y:S02]  /*143a30*/  IADD3.X R119, P4, PT, R119, R60, RZ, P4, !PT ;  /* 0x0000003c77777210 */ /* 0x000fe4000279e4ff */
[----:B------:R-:W-:Y:S01]  /*143a40*/  IADD3.X RZ, P3, PT, R45, R67, RZ, P3, !PT ;  /* 0x000000432dff7210 */ /* 0x000fe20001f7e4ff */
[----:B------:R-:W-:Y:S01]  /*143a50*/  IMAD.X R113, RZ, RZ, RZ, P5 ;  /* 0x000000ffff717224 */ /* 0x000fe200028e06ff */
[----:B------:R-:W-:Y:S01]  /*143a60*/  SHF.L.W.U32.HI R149, R149, 0x1, R46 ;  /* 0x0000000195957819 */ /* 0x000fe20000010e2e */
[----:B------:R-:W-:-:S03]  /*143a70*/  IMAD.WIDE.U32 R110, P5, R66, 0x1a22d9f3, R110 ;  /* 0x1a22d9f3426e7825 */ /* 0x000fc600078a006e */
[----:B------:R-:W-:Y:S01]  /*143a80*/  IADD3.X R113, P4, PT, R113, R61, RZ, P4, !PT ;  /* 0x0000003d71717210 */ /* 0x000fe2000279e4ff */
[----:B------:R-:W-:Y:S01]  /*143a90*/  IMAD.IADD R11, R47, 0x1, R144 ;  /* 0x000000012f0b7824 */ /* 0x000fe200078e0290 */
[----:B------:R-:W-:Y:S01]  /*143aa0*/  IADD3.X R47, PT, PT, RZ, RZ, RZ, P5, !PT ;  /* 0x000000ffff2f7210 */ /* 0x000fe20002ffe4ff */
[----:B------:R-:W-:Y:S01]  /*143ab0*/  IMAD.WIDE.U32 R100, R66, 0xf5138f, RZ ;  /* 0x00f5138f42647825 */ /* 0x000fe200078e00ff */
[----:B------:R-:W-:Y:S02]  /*143ac0*/  IADD3.X R118, P4, PT, R119, R118, RZ, P4, !PT ;  /* 0x0000007677767210 */ /* 0x000fe4000279e4ff */
[----:B------:R-:W-:Y:S01]  /*143ad0*/  SHF.L.W.U32.HI R58, R46, 0x1, R11 ;  /* 0x000000012e3a7819 */ /* 0x000fe20000010e0b */
[----:B------:R-:W-:Y:S01]  /*143ae0*/  IMAD.WIDE.U32 R60, R63, 0x6ca1493b, RZ ;  /* 0x6ca1493b3f3c7825 */ /* 0x000fe200078e00ff */
[----:B------:R-:W-:Y:S02]  /*143af0*/  IADD3 R67, P5, PT, R110, R101, RZ ;  /* 0x000000656e437210 */ /* 0x000fe40007fbe0ff */
[----:B------:R-:W-:Y:S01]  /*143b00*/  IADD3.X R101, P2, PT, RZ, RZ, RZ, P2, !PT ;  /* 0x000000ffff657210 */ /* 0x000fe2000175e4ff */
[----:B------:R-:W-:Y:S01]  /*143b10*/  IMAD.MOV.U32 R46, RZ, RZ, R111 ;  /* 0x000000ffff2e7224 */ /* 0x000fe200078e006f */
[----:B------:R-:W-:Y:S01]  /*143b20*/  IADD3.X R119, P4, PT, R113, R74, RZ, P4, !PT ;  /* 0x0000004a71777210 */ /* 0x000fe2000279e4ff */
[----:B------:R-:W-:Y:S01]  /*143b30*/  IMAD.WIDE.U32 R6, R6, 0x17c510ea, R44 ;  /* 0x17c510ea06067825 */ /* 0x000fe200078e002c */
[----:B------:R-:W-:-:S02]  /*143b40*/  IADD3.X R48, P0, PT, R149, R48, RZ, P0, !PT ;  /* 0x0000003095307210 */ /* 0x000fc4000071e4ff */
[----:B------:R-:W-:Y:S01]  /*143b50*/  IADD3.X R101, P3, PT, R101, R154, RZ, P3, !PT ;  /* 0x0000009a65657210 */ /* 0x000fe20001f7e4ff */
[----:B------:R-:W-:-:S04]  /*143b60*/  IMAD.WIDE.U32.X R44, R63, 0x1a22d9f3, R46, P5 ;  /* 0x1a22d9f33f2c7825 */ /* 0x000fc800028e042e */
[----:B------:R-:W-:-:S04]  /*143b70*/  IMAD.WIDE.U32 R60, P5, R66, -0x39c4fa40, R60 ;  /* 0xc63b05c0423c7825 */ /* 0x000fc800078a003c */
[----:B------:R-:W-:-:S04]  /*143b80*/  IMAD.WIDE.U32 R46, R66, 0x6ca1493b, RZ ;  /* 0x6ca1493b422e7825 */ /* 0x000fc800078e00ff */
[----:B------:R-:W-:-:S04]  /*143b90*/  IMAD.WIDE.U32 R144, R54, R137, R4 ;  /* 0x0000008936907225 */ /* 0x000fc800078e0004 */
[----:B------:R-:W-:Y:S01]  /*143ba0*/  IMAD.X R107, RZ, RZ, RZ, P5 ;  /* 0x000000ffff6b7224 */ /* 0x000fe200028e06ff */
[----:B------:R-:W-:Y:S01]  /*143bb0*/  IADD3 R47, P5, PT, R60, R47, RZ ;  /* 0x0000002f3c2f7210 */ /* 0x000fe20007fbe0ff */
[----:B------:R-:W-:Y:S01]  /*143bc0*/  IMAD.X R109, RZ, RZ, RZ, P2 ;  /* 0x000000ffff6d7224 */ /* 0x000fe200010e06ff */
[----:B------:R-:W-:Y:S01]  /*143bd0*/  IADD3 RZ, P2, PT, R144, R106, RZ ;  /* 0x0000006a90ff7210 */ /* 0x000fe20007f5e0ff */
[----:B------:R-:W-:-:S03]  /*143be0*/  IMAD.WIDE.U32 R4, R63, 0x17c510ea, RZ ;  /* 0x17c510ea3f047825 */ /* 0x000fc600078e00ff */
[----:B------:R-:W-:Y:S01]  /*143bf0*/  IADD3.X R109, P3, PT, R109, R155, RZ, P3, !PT ;  /* 0x0000009b6d6d7210 */ /* 0x000fe20001f7e4ff */
[----:B------:R-:W-:Y:S02]  /*143c00*/  IMAD.MOV.U32 R106, RZ, RZ, R61 ;  /* 0x000000ffff6a7224 */ /* 0x000fe400078e003d */
[----:B------:R-:W-:Y:S01]  /*143c10*/  IMAD.IADD R103, R91, 0x1, R103 ;  /* 0x000000015b677824 */ /* 0x000fe200078e0267 */
[----:B------:R-:W-:Y:S01]  /*143c20*/  IADD3.X R91, P4, PT, RZ, RZ, RZ, P4, !PT ;  /* 0x000000ffff5b7210 */ /* 0x000fe2000279e4ff */
[----:B------:R-:W-:Y:S01]  /*143c30*/  IMAD.WIDE.U32.X R106, R63, -0x39c4fa40, R106, P5 ;  /* 0xc63b05c03f6a7825 */ /* 0x000fe200028e046a */
[----:B------:R-:W-:-:S03]  /*143c40*/  IADD3.X R48, P3, PT, R101, R48, RZ, P3, !PT ;  /* 0x0000003065307210 */ /* 0x000fc60001f7e4ff */
[----:B------:R-:W-:-:S04]  /*143c50*/  IMAD.WIDE.U32 R146, P5, R66, 0x1ae3a46, R4 ;  /* 0x01ae3a4642927825 */ /* 0x000fc800078a0004 */
[----:B------:R-:W-:Y:S02]  /*143c60*/  IMAD.IADD R145, R145, 0x1, R114 ;  /* 0x0000000191917824 */ /* 0x000fe400078e0272 */
[----:B------:R-:W-:-:S03]  /*143c70*/  IMAD.WIDE.U32 R4, R66, 0x17c510ea, RZ ;  /* 0x17c510ea42047825 */ /* 0x000fc600078e00ff */
[----:B------:R-:W-:Y:S01]  /*143c80*/  IADD3.X RZ, P2, PT, R145, R72, RZ, P2, !PT ;  /* 0x0000004891ff7210 */ /* 0x000fe2000175e4ff */
[----:B------:R-:W-:-:S03]  /*143c90*/  IMAD.WIDE.U32 R114, R103, 0x1, RZ ;  /* 0x0000000167727825 */ /* 0x000fc600078e00ff */
[----:B------:R-:W-:Y:S01]  /*143ca0*/  IADD3.X R104, P2, PT, RZ, R104, RZ, P2, !PT ;  /* 0x00000068ff687210 */ /* 0x000fe2000175e4ff */
[----:B------:R-:W-:Y:S01]  /*143cb0*/  IMAD.X R149, RZ, RZ, RZ, P5 ;  /* 0x000000ffff957224 */ /* 0x000fe200028e06ff */
[----:B------:R-:W-:Y:S01]  /*143cc0*/  IADD3 R5, P5, PT, R146, R5, RZ ;  /* 0x0000000592057210 */ /* 0x000fe20007fbe0ff */
[----:B------:R-:W-:Y:S02]  /*143cd0*/  IMAD.X R61, RZ, RZ, RZ, P4 ;  /* 0x000000ffff3d7224 */ /* 0x000fe400020e06ff */
[----:B------:R-:W-:-:S04]  /*143ce0*/  IMAD.WIDE.U32 R114, P4, R90, -0x7af74000, R114 ;  /* 0x8508c0005a727825 */ /* 0x000fc80007880072 */
[----:B------:R-:W-:Y:S02]  /*143cf0*/  IMAD.MOV.U32 R148, RZ, RZ, R147 ;  /* 0x000000ffff947224 */ /* 0x000fe400078e0093 */
[----:B------:R-:W-:-:S04]  /*143d00*/  IMAD.WIDE.U32 R8, R66, -0x45f6b800, R8 ;  /* 0xba09480042087825 */ /* 0x000fc800078e0008 */
[----:B------:R-:W-:Y:S01]  /*143d10*/  IMAD.WIDE.U32.X R148, R63, 0x1ae3a46, R148, P5 ;  /* 0x01ae3a463f947825 */ /* 0x000fe200028e0494 */
[----:B------:R-:W-:-:S03]  /*143d20*/  IADD3 R68, P5, PT, R69, R114, RZ ;  /* 0x0000007245447210 */ /* 0x000fc60007fbe0ff */
[----:B------:R-:W-:Y:S01]  /*143d30*/  IMAD.X R69, RZ, RZ, RZ, P4 ;  /* 0x000000ffff457224 */ /* 0x000fe200020e06ff */
[----:B------:R-:W-:Y:S01]  /*143d40*/  IADD3.X RZ, P1, PT, R153, R68, RZ, P1, !PT ;  /* 0x0000004499ff7210 */ /* 0x000fe20000f3e4ff */
[----:B------:R-:W-:Y:S01]  /*143d50*/  IMAD.MOV.U32 R68, RZ, RZ, R115 ;  /* 0x000000ffff447224 */ /* 0x000fe200078e0073 */
[----:B------:R-:W-:Y:S01]  /*143d60*/  IADD3.X R105, P4, PT, RZ, R105, RZ, P2, !PT ;  /* 0x00000069ff697210 */ /* 0x000fe2000179e4ff */
[----:B------:R-:W-:Y:S01]  /*143d70*/  IMAD.IADD R112, R9, 0x1, R112 ;  /* 0x0000000109707824 */ /* 0x000fe200078e0270 */
[----:B------:R-:W-:Y:S01]  /*143d80*/  IADD3.X R58, P2, PT, R58, R13, RZ, P0, !PT ;  /* 0x0000000d3a3a7210 */ /* 0x000fe2000075e4ff */
[----:B------:R-:W-:Y:S01]  /*143d90*/  IMAD.WIDE.U32.X R68, R103, -0x7af74000, R68, P5 ;  /* 0x8508c00067447825 */ /* 0x000fe200028e0444 */
[----:B------:R-:W-:Y:S02]  /*143da0*/  IADD3.X R104, P4, PT, R104, R41, RZ, P4, !PT ;  /* 0x0000002968687210 */ /* 0x000fe4000279e4ff */
[----:B------:R-:W-:Y:S01]  /*143db0*/  IADD3 RZ, P0, PT, R118, R100, RZ ;  /* 0x0000006476ff7210 */ /* 0x000fe20007f1e0ff */
[----:B------:R-:W-:Y:S01]  /*143dc0*/  IMAD.IADD R13, R7, 0x1, R116 ;  /* 0x00000001070d7824 */ /* 0x000fe200078e0274 */
[----:B------:R-:W-:Y:S01]  /*143dd0*/  IADD3 RZ, P5, PT, R104, R2, RZ ;  /* 0x0000000268ff7210 */ /* 0x000fe20007fbe0ff */
[----:B------:R-:W-:Y:S01]  /*143de0*/  IMAD.WIDE.U32 R114, R103, -0x45f6b800, RZ ;  /* 0xba09480067727825 */ /* 0x000fe200078e00ff */
[----:B------:R-:W-:-:S02]  /*143df0*/  IADD3.X R105, P4, PT, R105, R78, RZ, P4, !PT ;  /* 0x0000004e69697210 */ /* 0x000fc4000279e4ff */
[----:B------:R-:W-:Y:S01]  /*143e00*/  IADD3.X R9, P1, PT, RZ, R68, RZ, P1, !PT ;  /* 0x00000044ff097210 */ /* 0x000fe20000f3e4ff */
[----:B------:R-:W-:Y:S01]  /*143e10*/  IMAD.WIDE.U32 R152, R90, 0x30000000, RZ ;  /* 0x300000005a987825 */ /* 0x000fe200078e00ff */
[----:B------:R-:W-:Y:S02]  /*143e20*/  IADD3.X RZ, P0, PT, R119, R67, RZ, P0, !PT ;  /* 0x0000004377ff7210 */ /* 0x000fe4000071e4ff */
[----:B------:R-:W-:Y:S01]  /*143e30*/  IADD3.X RZ, P5, PT, R105, R76, RZ, P5, !PT ;  /* 0x0000004c69ff7210 */ /* 0x000fe20002fbe4ff */
[C---:B------:R-:W-:Y:S01]  /*143e40*/  IMAD.WIDE.U32 R156, R103.reuse, 0x6ca1493b, RZ ;  /* 0x6ca1493b679c7825 */ /* 0x040fe200078e00ff */
[----:B------:R-:W-:Y:S02]  /*143e50*/  IADD3.X R41, P4, PT, RZ, RZ, RZ, P4, !PT ;  /* 0x000000ffff297210 */ /* 0x000fe4000279e4ff */
[----:B------:R-:W-:Y:S01]  /*143e60*/  IADD3.X R7, P1, PT, RZ, R69, RZ, P1, !PT ;  /* 0x00000045ff077210 */ /* 0x000fe20000f3e4ff */
[----:B------:R-:W-:Y:S01]  /*143e70*/  IMAD.WIDE.U32 R68, R103, 0x30000000, RZ ;  /* 0x3000000067447825 */ /* 0x000fe200078e00ff */
[----:B------:R-:W-:-:S02]  /*143e80*/  IADD3.X R91, P0, PT, R91, R44, RZ, P0, !PT ;  /* 0x0000002c5b5b7210 */ /* 0x000fc4000071e4ff */
[----:B------:R-:W-:Y:S01]  /*143e90*/  IADD3.X R38, P5, PT, R41, R38, RZ, P5, !PT ;  /* 0x0000002629267210 */ /* 0x000fe20002fbe4ff */
[C---:B------:R-:W-:Y:S01]  /*143ea0*/  IMAD.WIDE.U32 R154, R90.reuse, 0x6ca1493b, RZ ;  /* 0x6ca1493b5a9a7825 */ /* 0x040fe200078e00ff */
[----:B------:R-:W-:Y:S02]  /*143eb0*/  IADD3.X R54, P0, PT, R61, R45, RZ, P0, !PT ;  /* 0x0000002d3d367210 */ /* 0x000fe4000071e4ff */
[----:B------:R-:W-:Y:S01]  /*143ec0*/  IADD3.X R39, PT, PT, R39, RZ, RZ, P5, P4 ;  /* 0x000000ff27277210 */ /* 0x000fe20002fe84ff */
[----:B------:R-:W-:Y:S01]  /*143ed0*/  IMAD.WIDE.U32 R44, P4, R90, 0x170b5d44, R68 ;  /* 0x170b5d445a2c7825 */ /* 0x000fe20007880044 */
[----:B------:R-:W-:Y:S02]  /*143ee0*/  IADD3.X R8, P1, PT, R9, R8, RZ, P1, !PT ;  /* 0x0000000809087210 */ /* 0x000fe40000f3e4ff */
[----:B------:R-:W-:Y:S01]  /*143ef0*/  IADD3.X R2, P3, PT, R109, R58, RZ, P3, !PT ;  /* 0x0000003a6d027210 */ /* 0x000fe20001f7e4ff */
[----:B------:R-:W-:Y:S01]  /*143f00*/  IMAD.WIDE.U32 R68, R103, 0xf5138f, RZ ;  /* 0x00f5138f67447825 */ /* 0x000fe200078e00ff */
[----:B------:R-:W-:-:S02]  /*143f10*/  IADD3.X R117, PT, PT, RZ, RZ, RZ, P4, !PT ;  /* 0x000000ffff757210 */ /* 0x000fc400027fe4ff */
[----:B------:R-:W-:Y:S01]  /*143f20*/  IADD3.X R9, P1, PT, R7, R112, RZ, P1, !PT ;  /* 0x0000007007097210 */ /* 0x000fe20000f3e4ff */
[----:B------:R-:W-:Y:S01]  /*143f30*/  IMAD.WIDE.U32 R112, R90, -0x45f6b800, RZ ;  /* 0xba0948005a707825 */ /* 0x000fe200078e00ff */
[----:B------:R-:W-:Y:S02]  /*143f40*/  IADD3 R41, P4, PT, R44, R153, RZ ;  /* 0x000000992c297210 */ /* 0x000fe40007f9e0ff */
[----:B------:R-:W-:Y:S01]  /*143f50*/  IADD3.X R150, P0, PT, R91, R6, RZ, P0, !PT ;  /* 0x000000065b967210 */ /* 0x000fe2000071e4ff */
[----:B------:R-:W-:-:S03]  /*143f60*/  IMAD.WIDE.U32 R114, P5, R90, 0x1ef3622f, R114 ;  /* 0x1ef3622f5a727825 */ /* 0x000fc600078a0072 */
[----:B------:R-:W-:Y:S01]  /*143f70*/  IADD3.X R151, P0, PT, R54, R13, RZ, P0, !PT ;  /* 0x0000000d36977210 */ /* 0x000fe2000071e4ff */
[----:B------:R-:W-:Y:S01]  /*143f80*/  IMAD.MOV.U32 R116, RZ, RZ, R45 ;  /* 0x000000ffff747224 */ /* 0x000fe200078e002d */
[----:B------:R-:W-:Y:S01]  /*143f90*/  IADD3.X R45, P1, PT, RZ, RZ, RZ, P1, !PT ;  /* 0x000000ffff2d7210 */ /* 0x000fe20000f3e4ff */
[----:B------:R-:W-:Y:S01]  /*143fa0*/  IMAD.X R101, RZ, RZ, RZ, P5 ;  /* 0x000000ffff657224 */ /* 0x000fe200028e06ff */
[----:B------:R-:W-:Y:S01]  /*143fb0*/  IADD3 R58, P5, PT, R114, R113, RZ ;  /* 0x00000071723a7210 */ /* 0x000fe20007fbe0ff */
[----:B------:R-:W-:-:S04]  /*143fc0*/  IMAD.WIDE.U32.X R116, R103, 0x170b5d44, R116, P4 ;  /* 0x170b5d4467747825 */ /* 0x000fc800020e0474 */
[----:B------:R-:W-:-:S04]  /*143fd0*/  IMAD.WIDE.U32 R68, P4, R90, 0x1a22d9f3, R68 ;  /* 0x1a22d9f35a447825 */ /* 0x000fc80007880044 */
[----:B------:R-:W-:-:S04]  /*143fe0*/  IMAD.WIDE.U32 R6, R90, 0xf5138f, RZ ;  /* 0x00f5138f5a067825 */ /* 0x000fc800078e00ff */
[----:B------:R-:W-:Y:S02]  /*143ff0*/  IMAD.MOV.U32 R100, RZ, RZ, R115 ;  /* 0x000000ffff647224 */ /* 0x000fe400078e0073 */
[----:B------:R-:W-:Y:S01]  /*144000*/  IMAD.X R161, RZ, RZ, RZ, P4 ;  /* 0x000000ffffa17224 */ /* 0x000fe200020e06ff */
[----:B------:R-:W-:Y:S01]  /*144010*/  IADD3 RZ, P4, PT, R8, R152, RZ ;  /* 0x0000009808ff7210 */ /* 0x000fe20007f9e0ff */
[----:B------:R-:W-:Y:S01]  /*144020*/  IMAD.WIDE.U32.X R100, R103, 0x1ef3622f, R100, P5 ;  /* 0x1ef3622f67647825 */ /* 0x000fe200028e0464 */
[----:B------:R-:W-:Y:S02]  /*144030*/  IADD3 R7, P5, PT, R68, R7, RZ ;  /* 0x0000000744077210 */ /* 0x000fe40007fbe0ff */
[----:B------:R-:W-:Y:S01]  /*144040*/  IADD3.X RZ, P4, PT, R9, R41, RZ, P4, !PT ;  /* 0x0000002909ff7210 */ /* 0x000fe2000279e4ff */
[----:B------:R-:W-:Y:S02]  /*144050*/  IMAD.MOV.U32 R160, RZ, RZ, R69 ;  /* 0x000000ffffa07224 */ /* 0x000fe400078e0045 */
[----:B------:R-:W-:-:S04]  /*144060*/  IMAD.WIDE.U32 R118, R66, 0xf5138f, R118 ;  /* 0x00f5138f42767825 */ /* 0x000fc800078e0076 */
[----:B------:R-:W-:-:S04]  /*144070*/  IMAD.WIDE.U32.X R160, R103, 0x1a22d9f3, R160, P5 ;  /* 0x1a22d9f367a07825 */ /* 0x000fc800028e04a0 */
[----:B------:R-:W-:-:S04]  /*144080*/  IMAD.WIDE.U32 R156, P5, R90, -0x39c4fa40, R156 ;  /* 0xc63b05c05a9c7825 */ /* 0x000fc800078a009c */
[----:B------:R-:W-:Y:S01]  /*144090*/  IMAD.X R61, RZ, RZ, RZ, P1 ;  /* 0x000000ffff3d7224 */ /* 0x000fe200008e06ff */
[----:B------:R-:W-:Y:S01]  /*1440a0*/  IADD3 RZ, P1, PT, R150, R46, RZ ;  /* 0x0000002e96ff7210 */ /* 0x000fe20007f3e0ff */
[----:B------:R-:W-:Y:S01]  /*1440b0*/  IMAD.X R111, RZ, RZ, RZ, P5 ;  /* 0x000000ffff6f7224 */ /* 0x000fe200028e06ff */
[----:B------:R-:W-:Y:S01]  /*1440c0*/  IADD3 R46, P5, PT, R156, R155, RZ ;  /* 0x0000009b9c2e7210 */ /* 0x000fe20007fbe0ff */
[----:B------:R-:W-:Y:S01]  /*1440d0*/  IMAD.WIDE.U32 R152, R103, 0x17c510ea, RZ ;  /* 0x17c510ea67987825 */ /* 0x000fe200078e00ff */
[----:B------:R-:W-:Y:S02]  /*1440e0*/  IADD3.X RZ, P1, PT, R151, R47, RZ, P1, !PT ;  /* 0x0000002f97ff7210 */ /* 0x000fe40000f3e4ff */
[----:B------:R-:W-:Y:S01]  /*1440f0*/  IADD3.X R47, P0, PT, RZ, RZ, RZ, P0, !PT ;  /* 0x000000ffff2f7210 */ /* 0x000fe2000071e4ff */
[----:B------:R-:W-:Y:S02]  /*144100*/  IMAD.IADD R63, R119, 0x1, R110 ;  /* 0x00000001773f7824 */ /* 0x000fe400078e026e */
[----:B------:R-:W-:-:S04]  /*144110*/  IMAD.WIDE.U32 R144, R56, R52, R144 ;  /* 0x0000003438907225 */ /* 0x000fc800078e0090 */
[----:B------:R-:W-:Y:S01]  /*144120*/  IMAD.MOV.U32 R110, RZ, RZ, R157 ;  /* 0x000000ffff6e7224 */ /* 0x000fe200078e009d */
[----:B------:R-:W-:Y:S01]  /*144130*/  SHF.L.W.U32.HI R41, R11, 0x1, R144 ;  /* 0x000000010b297819 */ /* 0x000fe20000010e90 */
[----:B------:R-:W-:Y:S02]  /*144140*/  IMAD.IADD R67, R145, 0x1, R108 ;  /* 0x0000000191437824 */ /* 0x000fe400078e026c */
[----:B------:R-:W-:Y:S01]  /*144150*/  IMAD.WIDE.U32.X R110, R103, -0x39c4fa40, R110, P5 ;  /* 0xc63b05c0676e7825 */ /* 0x000fe200028e046e */
[----:B------:R-:W-:Y:S02]  /*144160*/  IADD3.X R41, P2, PT, R41, R50, RZ, P2, !PT ;  /* 0x0000003229297210 */ /* 0x000fe4000175e4ff */
[----:B------:R-:W-:Y:S01]  /*144170*/  SHF.L.W.U32.HI R11, R144, 0x1, R67 ;  /* 0x00000001900b7819 */ /* 0x000fe20000010e43 */
        /* <DEDUP_REMOVED lines=8> */
[----:B------:R-:W-:Y:S01]  /*144200*/  IADD3.X R50, P4, PT, R11, R51, RZ, P2, !PT ;  /* 0x000000330b327210 */ /* 0x000fe2000179e4ff */
[----:B------:R-:W-:Y:S01]  /*144210*/  IMAD.X R11, RZ, RZ, RZ, P0 ;  /* 0x000000ffff0b7224 */ /* 0x000fe200000e06ff */
[----:B------:R-:W-:Y:S01]  /*144220*/  IADD3 RZ, P0, PT, R38, R10, RZ ;  /* 0x0000000a26ff7210 */ /* 0x000fe20007f1e0ff */
[----:B------:R-:W-:Y:S01]  /*144230*/  IMAD.WIDE.U32 R150, R66, 0x6ca1493b, R150 ;  /* 0x6ca1493b42967825 */ /* 0x000fe200078e0096 */
[----:B------:R-:W-:Y:S02]  /*144240*/  IADD3 R45, PT, PT, R9, R44, RZ ;  /* 0x0000002c092d7210 */ /* 0x000fe40007ffe0ff */
[----:B------:R-:W-:Y:S01]  /*144250*/  IADD3.X RZ, P0, PT, R39, R3, RZ, P0, !PT ;  /* 0x0000000327ff7210 */ /* 0x000fe2000071e4ff */
[----:B------:R-:W-:Y:S01]  /*144260*/  IMAD.WIDE.U32 R104, R56, R137, R104 ;  /* 0x0000008938687225 */ /* 0x000fe200078e0068 */
[----:B------:R-:W-:-:S02]  /*144270*/  IADD3.X R3, P1, PT, R47, R106, RZ, P1, !PT ;  /* 0x0000006a2f037210 */ /* 0x000fc40000f3e4ff */
[----:B------:R-:W-:Y:S01]  /*144280*/  IADD3.X R9, P0, PT, RZ, R42, RZ, P0, !PT ;  /* 0x0000002aff097210 */ /* 0x000fe2000071e4ff */
[C---:B------:R-:W-:Y:S01]  /*144290*/  IMAD R51, R8.reuse, -0x7af74001, -R45 ;  /* 0x8508bfff08337824 */ /* 0x040fe200078e0a2d */
[----:B------:R-:W-:Y:S01]  /*1442a0*/  IADD3.X R107, P2, PT, R11, R107, RZ, P1, !PT ;  /* 0x0000006b0b6b7210 */ /* 0x000fe20000f5e4ff */
[----:B------:R-:W-:Y:S01]  /*1442b0*/  IMAD.WIDE.U32 R10, R8, -0x1, RZ ;  /* 0xffffffff080a7825 */ /* 0x000fe200078e00ff */
[----:B------:R-:W-:Y:S02]  /*1442c0*/  IADD3.X R116, P5, PT, R61, R117, RZ, P5, !PT ;  /* 0x000000753d747210 */ /* 0x000fe40002fbe4ff */
[----:B------:R-:W-:Y:S01]  /*1442d0*/  IADD3.X R42, P2, PT, R3, R48, RZ, P2, !PT ;  /* 0x00000030032a7210 */ /* 0x000fe2000175e4ff */
[----:B------:R-:W-:Y:S01]  /*1442e0*/  IMAD.X R54, RZ, RZ, R43, P0 ;  /* 0x000000ffff367224 */ /* 0x000fe200000e062b */
[----:B------:R-:W-:Y:S01]  /*1442f0*/  IADD3.X R118, P1, PT, R119, R118, RZ, P5, !PT ;  /* 0x0000007677767210 */ /* 0x000fe20002f3e4ff */
[----:B------:R-:W-:Y:S01]  /*144300*/  IMAD.IADD R60, R151, 0x1, R60 ;  /* 0x00000001973c7824 */ /* 0x000fe200078e023c */
[----:B------:R-:W-:Y:S01]  /*144310*/  IADD3.X R43, P0, PT, R107, R2, RZ, P2, !PT ;  /* 0x000000026b2b7210 */ /* 0x000fe2000171e4ff */
[----:B------:R-:W-:Y:S01]  /*144320*/  IMAD.IADD R51, R11, 0x1, R51 ;  /* 0x000000010b337824 */ /* 0x000fe200078e0233 */
[----:B------:R-:W-:Y:S01]  /*144330*/  IADD3.X R119, P1, PT, R116, R63, RZ, P1, !PT ;  /* 0x0000003f74777210 */ /* 0x000fe20000f3e4ff */
[----:B------:R-:W-:Y:S01]  /*144340*/  IMAD.WIDE.U32 R2, R10, 0x1, RZ ;  /* 0x000000010a027825 */ /* 0x000fe200078e00ff */
[----:B------:R-:W-:-:S02]  /*144350*/  IADD3.X R61, P0, PT, RZ, RZ, RZ, P0, !PT ;  /* 0x000000ffff3d7210 */ /* 0x000fc4000071e4ff */
[----:B------:R-:W-:Y:S01]  /*144360*/  IADD3 RZ, P5, PT, R118, R112, RZ ;  /* 0x0000007076ff7210 */ /* 0x000fe20007fbe0ff */
[----:B------:R-:W-:Y:S01]  /*144370*/  IMAD.IADD R103, R105, 0x1, R102 ;  /* 0x0000000169677824 */ /* 0x000fe200078e0266 */
[----:B------:R-:W-:Y:S01]  /*144380*/  IADD3.X R151, P1, PT, RZ, RZ, RZ, P1, !PT ;  /* 0x000000ffff977210 */ /* 0x000fe20000f3e4ff */
[----:B------:R-:W-:Y:S01]  /*144390*/  IMAD.X R63, RZ, RZ, RZ, P0 ;  /* 0x000000ffff3f7224 */ /* 0x000fe200000e06ff */
[----:B------:R-:W-:Y:S01]  /*1443a0*/  IADD3 RZ, P0, PT, R42, R4, RZ ;  /* 0x000000042aff7210 */ /* 0x000fe20007f1e0ff */
[----:B------:R-:W-:Y:S01]  /*1443b0*/  IMAD.WIDE.U32 R38, R52, R137, R38 ;  /* 0x0000008934267225 */ /* 0x000fe200078e0026 */
[----:B------:R-:W-:Y:S02]  /*1443c0*/  SHF.L.W.U32.HI R67, R67, 0x1, R104 ;  /* 0x0000000143437819 */ /* 0x000fe40000010e68 */
[----:B------:R-:W-:Y:S01]  /*1443d0*/  IADD3.X RZ, P0, PT, R43, R5, RZ, P0, !PT ;  /* 0x000000052bff7210 */ /* 0x000fe2000071e4ff */
[----:B------:R-:W-:Y:S01]  /*1443e0*/  IMAD.WIDE.U32 R4, R51, 0x1, RZ ;  /* 0x0000000133047825 */ /* 0x000fe200078e00ff */
[----:B------:R-:W-:-:S02]  /*1443f0*/  IADD3.X RZ, P5, PT, R119, R58, RZ, P5, !PT ;  /* 0x0000003a77ff7210 */ /* 0x000fc40002fbe4ff */
[----:B------:R-:W-:Y:S01]  /*144400*/  IADD3 RZ, P2, PT, R8, R2, RZ ;  /* 0x0000000208ff7210 */ /* 0x000fe20007f5e0ff */
[----:B------:R-:W-:Y:S01]  /*144410*/  IMAD.X R47, RZ, RZ, RZ, P1 ;  /* 0x000000ffff2f7224 */ /* 0x000fe200008e06ff */
[----:B------:R-:W-:Y:S01]  /*144420*/  IADD3.X R8, P1, PT, R67, R62, RZ, P4, !PT ;  /* 0x0000003e43087210 */ /* 0x000fe2000273e4ff */
[----:B------:R-:W-:Y:S01]  /*144430*/  IMAD.WIDE.U32 R42, R66, 0x17c510ea, R42 ;  /* 0x17c510ea422a7825 */ /* 0x000fe200078e002a */
[----:B------:R-:W-:Y:S02]  /*144440*/  IADD3.X R151, P4, PT, R151, R100, RZ, P5, !PT ;  /* 0x0000006497977210 */ /* 0x000fe40002f9e4ff */
[----:B------:R-:W-:Y:S01]  /*144450*/  SHF.L.W.U32.HI R104, R104, 0x1, R103 ;  /* 0x0000000168687819 */ /* 0x000fe20000010e67 */
[----:B------:R-:W-:Y:S01]  /*144460*/  IMAD.WIDE.U32 R4, P5, R10, -0x7af74000, R4 ;  /* 0x8508c0000a047825 */ /* 0x000fe200078a0004 */
[----:B------:R-:W-:Y:S02]  /*144470*/  IADD3.X R101, P4, PT, R47, R101, RZ, P4, !PT ;  /* 0x000000652f657210 */ /* 0x000fe4000279e4ff */
[----:B------:R-:W-:Y:S01]  /*144480*/  IADD3.X R52, P1, PT, R104, R49, RZ, P1, !PT ;  /* 0x0000003168347210 */ /* 0x000fe20000f3e4ff */
[----:B------:R-:W-:Y:S01]  /*144490*/  IMAD.X R49, RZ, RZ, RZ, P5 ;  /* 0x000000ffff317224 */ /* 0x000fe200028e06ff */
[----:B------:R-:W-:Y:S01]  /*1444a0*/  IADD3 R2, P5, PT, R3, R4, RZ ;  /* 0x0000000403027210 */ /* 0x000fe20007fbe0ff */
[----:B------:R-:W-:Y:S01]  /*1444b0*/  IMAD.MOV.U32 R48, RZ, RZ, R5 ;  /* 0x000000ffff307224 */ /* 0x000fe200078e0005 */
[----:B------:R-:W-:Y:S01]  /*1444c0*/  IADD3.X R150, P4, PT, R151, R150, RZ, P4, !PT ;  /* 0x0000009697967210 */ /* 0x000fe2000279e4ff */
[----:B------:R-:W-:Y:S01]  /*1444d0*/  IMAD.IADD R147, R43, 0x1, R146 ;  /* 0x000000012b937824 */ /* 0x000fe200078e0292 */
[----:B------:R-:W-:Y:S01]  /*1444e0*/  IADD3.X R4, P3, PT, RZ, RZ, RZ, P3, !PT ;  /* 0x000000ffff047210 */ /* 0x000fe20001f7e4ff */
[----:B------:R-:W-:Y:S01]  /*1444f0*/  IMAD.WIDE.U32.X R48, R51, -0x7af74000, R48, P5 ;  /* 0x8508c00033307825 */ /* 0x000fe200028e0430 */
[----:B------:R-:W-:-:S02]  /*144500*/  IADD3.X R151, P4, PT, R101, R60, RZ, P4, !PT ;  /* 0x0000003c65977210 */ /* 0x000fc4000279e4ff */
[----:B------:R-:W-:Y:S01]  /*144510*/  IADD3.X RZ, P2, PT, R45, R2, RZ, P2, !PT ;  /* 0x000000022dff7210 */ /* 0x000fe2000175e4ff */
[----:B------:R-:W-:Y:S01]  /*144520*/  IMAD.X R47, RZ, RZ, RZ, P3 ;  /* 0x000000ffff2f7224 */ /* 0x000fe200018e06ff */
[----:B------:R-:W-:Y:S01]  /*144530*/  IADD3 RZ, P3, PT, R150, R6, RZ ;  /* 0x0000000696ff7210 */ /* 0x000fe20007f7e0ff */
[----:B------:R-:W-:Y:S01]  /*144540*/  IMAD.WIDE.U32 R44, R51, 0x30000000, RZ ;  /* 0x30000000332c7825 */ /* 0x000fe200078e00ff */
[----:B------:R-:W-:Y:S02]  /*144550*/  IADD3.X R43, P4, PT, RZ, RZ, RZ, P4, !PT ;  /* 0x000000ffff2b7210 */ /* 0x000fe4000279e4ff */
[----:B------:R-:W-:Y:S01]  /*144560*/  IADD3.X R5, P2, PT, RZ, R48, RZ, P2, !PT ;  /* 0x00000030ff057210 */ /* 0x000fe2000175e4ff */
[----:B------:R-:W-:Y:S01]  /*144570*/  IMAD.WIDE.U32 R118, R90, -0x45f6b800, R118 ;  /* 0xba0948005a767825 */ /* 0x000fe200078e0076 */
[----:B------:R-:W-:Y:S02]  /*144580*/  IADD3.X RZ, P3, PT, R151, R7, RZ, P3, !PT ;  /* 0x0000000797ff7210 */ /* 0x000fe40001f7e4ff */
[----:B------:R-:W-:Y:S01]  /*144590*/  IADD3.X R11, P0, PT, R61, R148, RZ, P0, !PT ;  /* 0x000000943d0b7210 */ /* 0x000fe2000071e4ff */
        /* <DEDUP_REMOVED lines=8> */
[----:B------:R-:W-:Y:S02]  /*144620*/  SHF.L.W.U32.HI R109, R103, 0x1, R38 ;  /* 0x00000001676d7819 */ /* 0x000fe40000010e26 */
[----:B------:R-:W-:Y:S01]  /*144630*/  SHF.L.W.U32.HI R91, R38, 0x1, R56 ;  /* 0x00000001265b7819 */ /* 0x000fe20000010e38 */
[----:B------:R-:W-:Y:S01]  /*144640*/  IMAD.IADD R115, R119, 0x1, R114 ;  /* 0x0000000177737824 */ /* 0x000fe200078e0272 */
[----:B------:R-:W-:Y:S01]  /*144650*/  IADD3.X R160, P4, PT, R7, R161, RZ, P3, !PT ;  /* 0x000000a107a07210 */ /* 0x000fe20001f9e4ff */
[----:B------:R-:W-:Y:S01]  /*144660*/  IMAD.WIDE.U32 R66, R51, -0x45f6b800, RZ ;  /* 0xba09480033427825 */ /* 0x000fe200078e00ff */
[----:B------:R-:W-:Y:S02]  /*144670*/  IADD3.X R5, PT, PT, RZ, RZ, RZ, P5, !PT ;  /* 0x000000ffff057210 */ /* 0x000fe40002ffe4ff */
[----:B------:R-:W-:Y:S01]  /*144680*/  IADD3 R7, P5, PT, R44, R3, RZ ;  /* 0x000000032c077210 */ /* 0x000fe20007fbe0ff */
[----:B------:R-:W-:Y:S01]  /*144690*/  IMAD.WIDE.U32 R62, R90, 0xf5138f, R150 ;  /* 0x00f5138f5a3e7825 */ /* 0x000fe200078e0096 */
[----:B------:R-:W-:-:S02]  /*1446a0*/  IADD3.X R38, P0, PT, R11, R4, RZ, P0, !PT ;  /* 0x000000040b267210 */ /* 0x000fc4000071e4ff */
[----:B------:R-:W-:Y:S01]  /*1446b0*/  IADD3 RZ, P3, PT, R102, R2, RZ ;  /* 0x0000000266ff7210 */ /* 0x000fe20007f7e0ff */
[----:B------:R-:W-:Y:S01]  /*1446c0*/  IMAD.MOV.U32 R4, RZ, RZ, R45 ;  /* 0x000000ffff047224 */ /* 0x000fe200078e002d */
[----:B------:R-:W-:Y:S01]  /*1446d0*/  IADD3.X R103, P2, PT, R48, R115, RZ, P2, !PT ;  /* 0x0000007330677210 */ /* 0x000fe2000175e4ff */
[----:B------:R-:W-:Y:S01]  /*1446e0*/  IMAD.WIDE.U32 R2, R135, R137, RZ ;  /* 0x0000008987027225 */ /* 0x000fe200078e00ff */
[----:B------:R-:W-:Y:S02]  /*1446f0*/  IADD3.X R45, P0, PT, R148, R47, RZ, P0, !PT ;  /* 0x0000002f942d7210 */ /* 0x000fe4000071e4ff */
[----:B------:R-:W-:Y:S01]  /*144700*/  IADD3.X RZ, P3, PT, R103, R7, RZ, P3, !PT ;  /* 0x0000000767ff7210 */ /* 0x000fe20001f7e4ff */
[----:B------:R-:W-:Y:S01]  /*144710*/  IMAD.WIDE.U32.X R4, R51, 0x170b5d44, R4, P5 ;  /* 0x170b5d4433047825 */ /* 0x000fe200028e0404 */
[----:B------:R-:W-:Y:S02]  /*144720*/  IADD3.X R39, P2, PT, RZ, RZ, RZ, P2, !PT ;  /* 0x000000ffff277210 */ /* 0x000fe4000175e4ff */
[----:B------:R-:W-:Y:S01]  /*144730*/  IADD3.X R42, P4, PT, R43, R42, RZ, P4, !PT ;  /* 0x0000002a2b2a7210 */ /* 0x000fe2000279e4ff */
[----:B------:R-:W-:Y:S01]  /*144740*/  IMAD.WIDE.U32 R2, P5, R137, R135, R2 ;  /* 0x0000008789027225 */ /* 0x000fe200078a0002 */
[----:B------:R-:W-:-:S02]  /*144750*/  IADD3.X R39, P3, PT, R39, R4, RZ, P3, !PT ;  /* 0x0000000427277210 */ /* 0x000fc40001f7e4ff */
[----:B------:R-:W-:Y:S01]  /*144760*/  IADD3.X R43, P4, PT, R160, R147, RZ, P4, !PT ;  /* 0x00000093a02b7210 */ /* 0x000fe2000279e4ff */
[----:B------:R-:W-:Y:S02]  /*144770*/  IMAD.X R4, RZ, RZ, RZ, P2 ;  /* 0x000000ffff047224 */ /* 0x000fe400010e06ff */
[----:B------:R-:W-:Y:S01]  /*144780*/  IMAD.WIDE.U32 R66, P2, R10, 0x1ef3622f, R66 ;  /* 0x1ef3622f0a427825 */ /* 0x000fe20007840042 */
[----:B------:R-:W-:Y:S02]  /*144790*/  IADD3.X R113, P4, PT, RZ, RZ, RZ, P4, !PT ;  /* 0x000000ffff717210 */ /* 0x000fe4000279e4ff */
[----:B------:R-:W-:Y:S01]  /*1447a0*/  IADD3.X R12, P3, PT, R4, R5, RZ, P3, !PT ;  /* 0x00000005040c7210 */ /* 0x000fe20001f7e4ff */
[----:B------:R-:W-:-:S03]  /*1447b0*/  IMAD.WIDE.U32 R6, R10, -0x45f6b800, RZ ;  /* 0xba0948000a067825 */ /* 0x000fc600078e00ff */
[----:B------:R-:W-:Y:S01]  /*1447c0*/  IADD3.X R62, P3, PT, R39, R62, RZ, P3, !PT ;  /* 0x0000003e273e7210 */ /* 0x000fe20001f7e4ff */
[----:B------:R-:W-:Y:S02]  /*1447d0*/  IMAD.IADD R69, R63, 0x1, R68 ;  /* 0x000000013f457824 */ /* 0x000fe400078e0244 */
[----:B------:R-:W-:Y:S01]  /*1447e0*/  IMAD.X R11, RZ, RZ, RZ, P5 ;  /* 0x000000ffff0b7224 */ /* 0x000fe200028e06ff */
[----:B------:R-:W-:Y:S01]  /*1447f0*/  IADD3 R47, P5, PT, R66, R7, RZ ;  /* 0x00000007422f7210 */ /* 0x000fe20007fbe0ff */
[----:B------:R-:W-:Y:S01]  /*144800*/  IMAD.WIDE.U32 R4, R51, 0xf5138f, RZ ;  /* 0x00f5138f33047825 */ /* 0x000fe200078e00ff */
[----:B------:R-:W-:-:S03]  /*144810*/  IADD3.X R63, P3, PT, R12, R69, RZ, P3, !PT ;  /* 0x000000450c3f7210 */ /* 0x000fc60001f7e4ff */
[----:B------:R-:W-:Y:S01]  /*144820*/  IMAD.X R61, RZ, RZ, RZ, P2 ;  /* 0x000000ffff3d7224 */ /* 0x000fe200010e06ff */
[----:B------:R-:W-:Y:S01]  /*144830*/  IADD3.X R49, P3, PT, RZ, RZ, RZ, P3, !PT ;  /* 0x000000ffff317210 */ /* 0x000fe20001f7e4ff */
[----:B------:R-:W-:Y:S01]  /*144840*/  IMAD.MOV.U32 R60, RZ, RZ, R67 ;  /* 0x000000ffff3c7224 */ /* 0x000fe200078e0043 */
[----:B------:R-:W-:Y:S01]  /*144850*/  IADD3.X R41, P2, PT, R38, R41, RZ, P0, !PT ;  /* 0x0000002926297210 */ /* 0x000fe2000075e4ff */
[----:B------:R-:W-:-:S03]  /*144860*/  IMAD.WIDE.U32 R68, R10, 0xf5138f, RZ ;  /* 0x00f5138f0a447825 */ /* 0x000fc600078e00ff */
[----:B------:R-:W-:Y:S01]  /*144870*/  IADD3.X R12, P2, PT, R45, R50, RZ, P2, !PT ;  /* 0x000000322d0c7210 */ /* 0x000fe2000175e4ff */
[----:B------:R-:W-:-:S04]  /*144880*/  IMAD.WIDE.U32.X R60, R51, 0x1ef3622f, R60, P5 ;  /* 0x1ef3622f333c7825 */ /* 0x000fc800028e043c */
[----:B------:R-:W-:-:S04]  /*144890*/  IMAD.WIDE.U32 R4, P5, R10, 0x1a22d9f3, R4 ;  /* 0x1a22d9f30a047825 */ /* 0x000fc800078a0004 */
[----:B------:R-:W-:Y:S01]  /*1448a0*/  IMAD.X R105, RZ, RZ, RZ, P3 ;  /* 0x000000ffff697224 */ /* 0x000fe200018e06ff */
[----:B------:R-:W-:Y:S01]  /*1448b0*/  IADD3 R67, P3, PT, R4, R69, RZ ;  /* 0x0000004504437210 */ /* 0x000fe20007f7e0ff */
[----:B------:R-:W-:-:S04]  /*1448c0*/  IMAD.WIDE.U32 R38, R51, 0x6ca1493b, RZ ;  /* 0x6ca1493b33267825 */ /* 0x000fc800078e00ff */
[----:B------:R-:W-:Y:S02]  /*1448d0*/  IMAD.X R101, RZ, RZ, RZ, P5 ;  /* 0x000000ffff657224 */ /* 0x000fe400028e06ff */
[----:B------:R-:W-:Y:S02]  /*1448e0*/  IMAD.MOV.U32 R100, RZ, RZ, R5 ;  /* 0x000000ffff647224 */ /* 0x000fe400078e0005 */
[----:B------:R-:W-:Y:S01]  /*1448f0*/  IMAD.X R115, RZ, RZ, RZ, P4 ;  /* 0x000000ffff737224 */ /* 0x000fe200020e06ff */
[----:B------:R-:W-:Y:S01]  /*144900*/  IADD3 RZ, P4, PT, R42, R154, RZ ;  /* 0x0000009a2aff7210 */ /* 0x000fe20007f9e0ff */
[----:B------:R-:W-:Y:S01]  /*144910*/  IMAD.WIDE.U32.X R100, R51, 0x1a22d9f3, R100, P3 ;  /* 0x1a22d9f333647825 */ /* 0x000fe200018e0464 */
[----:B------:R-:W-:Y:S02]  /*144920*/  IADD3 RZ, P3, PT, R62, R6, RZ ;  /* 0x000000063eff7210 */ /* 0x000fe40007f7e0ff */
[----:B------:R-:W-:Y:S01]  /*144930*/  IADD3.X RZ, P4, PT, R43, R46, RZ, P4, !PT ;  /* 0x0000002e2bff7210 */ /* 0x000fe2000279e4ff */
[----:B------:R-:W-:Y:S01]  /*144940*/  IMAD.WIDE.U32 R38, P5, R10, -0x39c4fa40, R38 ;  /* 0xc63b05c00a267825 */ /* 0x000fe200078a0026 */
[----:B------:R-:W-:-:S02]  /*144950*/  IADD3.X RZ, P3, PT, R63, R47, RZ, P3, !PT ;  /* 0x0000002f3fff7210 */ /* 0x000fc40001f7e4ff */
[----:B------:R-:W-:Y:S01]  /*144960*/  IADD3.X R104, P4, PT, R113, R110, RZ, P4, !PT ;  /* 0x0000006e71687210 */ /* 0x000fe2000279e4ff */
[----:B------:R-:W-:-:S03]  /*144970*/  IMAD.WIDE.U32 R6, R10, 0x6ca1493b, RZ ;  /* 0x6ca1493b0a067825 */ /* 0x000fc600078e00ff */
[----:B------:R-:W-:Y:S01]  /*144980*/  IADD3.X R111, P4, PT, R115, R111, RZ, P4, !PT ;  /* 0x0000006f736f7210 */ /* 0x000fe2000279e4ff */
[----:B------:R-:W-:-:S03]  /*144990*/  IMAD.WIDE.U32 R102, R10, 0x30000000, R102 ;  /* 0x300000000a667825 */ /* 0x000fc600078e0066 */
[----:B------:R-:W-:Y:S01]  /*1449a0*/  IADD3.X R104, P4, PT, R104, R41, RZ, P4, !PT ;  /* 0x0000002968687210 */ /* 0x000fe2000279e4ff */
[----:B------:R-:W-:Y:S01]  /*1449b0*/  IMAD.X R45, RZ, RZ, RZ, P5 ;  /* 0x000000ffff2d7224 */ /* 0x000fe200028e06ff */
[----:B------:R-:W-:Y:S01]  /*1449c0*/  IADD3 R5, P5, PT, R38, R7, RZ ;  /* 0x0000000726057210 */ /* 0x000fe20007fbe0ff */
[----:B------:R-:W-:Y:S01]  /*1449d0*/  IMAD.IADD R69, R103, 0x1, R44 ;  /* 0x0000000167457824 */ /* 0x000fe200078e022c */
[----:B------:R-:W-:Y:S01]  /*1449e0*/  IADD3.X R41, P1, PT, R109, R64, RZ, P1, !PT ;  /* 0x000000406d297210 */ /* 0x000fe20000f3e4ff */
[----:B------:R-:W-:-:S04]  /*1449f0*/  IMAD.WIDE.U32 R46, R51, 0x17c510ea, RZ ;  /* 0x17c510ea332e7825 */ /* 0x000fc800078e00ff */
[----:B------:R-:W-:Y:S01]  /*144a00*/  IMAD.MOV.U32 R44, RZ, RZ, R39 ;  /* 0x000000ffff2c7224 */ /* 0x000fe200078e0027 */
[----:B------:R-:W-:Y:S01]  /*144a10*/  IADD3.X R39, P3, PT, R49, R60, RZ, P3, !PT ;  /* 0x0000003c31277210 */ /* 0x000fe20001f7e4ff */
[----:B------:R-:W-:-:S03]  /*144a20*/  IMAD.WIDE.U32 R106, R90, 0x6ca1493b, R42 ;  /* 0x6ca1493b5a6a7825 */ /* 0x000fc600078e002a */
[----:B------:R-:W-:Y:S01]  /*144a30*/  IADD3.X R61, P3, PT, R105, R61, RZ, P3, !PT ;  /* 0x0000003d693d7210 */ /* 0x000fe20001f7e4ff */
[----:B------:R-:W-:Y:S01]  /*144a40*/  IMAD.WIDE.U32.X R44, R51, -0x39c4fa40, R44, P5 ;  /* 0xc63b05c0332c7825 */ /* 0x000fe200028e042c */
[----:B------:R-:W-:Y:S02]  /*144a50*/  IADD3 R156, PT, PT, R107, R156, RZ ;  /* 0x0000009c6b9c7210 */ /* 0x000fe40007ffe0ff */
[----:B------:R-:W-:Y:S01]  /*144a60*/  IADD3.X R60, P3, PT, R39, R106, RZ, P3, !PT ;  /* 0x0000006a273c7210 */ /* 0x000fe20001f7e4ff */
[C---:B------:R-:W-:Y:S01]  /*144a70*/  IMAD.WIDE.U32 R42, P5, R10.reuse, 0x1ae3a46, R46 ;  /* 0x01ae3a460a2a7825 */ /* 0x040fe200078a002e */
[----:B------:R-:W-:Y:S02]  /*144a80*/  IADD3.X R105, P4, PT, R111, R12, RZ, P4, !PT ;  /* 0x0000000c6f697210 */ /* 0x000fe4000279e4ff */
[----:B------:R-:W-:Y:S01]  /*144a90*/  IADD3.X R61, P3, PT, R61, R156, RZ, P3, !PT ;  /* 0x0000009c3d3d7210 */ /* 0x000fe20001f7e4ff */
[----:B------:R-:W-:-:S04]  /*144aa0*/  IMAD.WIDE.U32 R48, R10, 0x17c510ea, RZ ;  /* 0x17c510ea0a307825 */ /* 0x000fc800078e00ff */
[----:B------:R-:W-:Y:S01]  /*144ab0*/  IMAD.X R107, RZ, RZ, RZ, P5 ;  /* 0x000000ffff6b7224 */ /* 0x000fe200028e06ff */
[----:B------:R-:W-:Y:S01]  /*144ac0*/  IADD3 R7, P5, PT, R42, R49, RZ ;  /* 0x000000312a077210 */ /* 0x000fe20007fbe0ff */
[----:B------:R-:W-:-:S04]  /*144ad0*/  IMAD.WIDE.U32 R46, R102, -0x1, RZ ;  /* 0xffffffff662e7825 */ /* 0x000fc800078e00ff */
[----:B------:R-:W-:Y:S02]  /*144ae0*/  IMAD R103, R102, -0x7af74001, -R69 ;  /* 0x8508bfff66677824 */ /* 0x000fe400078e0a45 */
[----:B------:R-:W-:Y:S02]  /*144af0*/  IMAD.MOV.U32 R106, RZ, RZ, R43 ;  /* 0x000000ffff6a7224 */ /* 0x000fe400078e002b */
[----:B------:R-:W-:Y:S02]  /*144b00*/  IMAD.IADD R39, R47, 0x1, R103 ;  /* 0x000000012f277824 */ /* 0x000fe400078e0267 */
[----:B------:R-:W-:Y:S01]  /*144b10*/  IMAD.WIDE.U32.X R50, R51, 0x1ae3a46, R106, P5 ;  /* 0x01ae3a4633327825 */ /* 0x000fe200028e046a */
[----:B------:R-:W-:Y:S02]  /*144b20*/  IADD3.X R109, P5, PT, RZ, RZ, RZ, P4, !PT ;  /* 0x000000ffff6d7210 */ /* 0x000fe400027be4ff */
[----:B------:R-:W-:Y:S01]  /*144b30*/  IADD3.X R43, P4, PT, R91, R65, RZ, P1, !PT ;  /* 0x000000415b2b7210 */ /* 0x000fe20000f9e4ff */
[----:B------:R-:W-:Y:S01]  /*144b40*/  IMAD.WIDE.U32 R106, R39, 0x1, RZ ;  /* 0x00000001276a7825 */ /* 0x000fe200078e00ff */
[----:B------:R-:W-:-:S03]  /*144b50*/  IADD3.X R117, P1, PT, RZ, RZ, RZ, P3, !PT ;  /* 0x000000ffff757210 */ /* 0x000fc60001f3e4ff */
[----:B------:R-:W-:-:S04]  /*144b60*/  IMAD.WIDE.U32 R110, R46, 0x1, RZ ;  /* 0x000000012e6e7825 */ /* 0x000fc800078e00ff */
[----:B------:R-:W-:Y:S01]  /*144b70*/  IMAD.X R119, RZ, RZ, RZ, P5 ;  /* 0x000000ffff777224 */ /* 0x000fe200028e06ff */
[----:B------:R-:W-:Y:S01]  /*144b80*/  IADD3 RZ, P5, PT, R104, R108, RZ ;  /* 0x0000006c68ff7210 */ /* 0x000fe20007fbe0ff */
[----:B------:R-:W-:-:S03]  /*144b90*/  IMAD.WIDE.U32 R64, P3, R46, -0x7af74000, R106 ;  /* 0x8508c0002e407825 */ /* 0x000fc6000786006a */
[----:B------:R-:W-:Y:S01]  /*144ba0*/  IADD3.X RZ, P5, PT, R105, R13, RZ, P5, !PT ;  /* 0x0000000d69ff7210 */ /* 0x000fe20002fbe4ff */
[----:B------:R-:W-:Y:S01]  /*144bb0*/  IMAD.X R49, RZ, RZ, RZ, P1 ;  /* 0x000000ffff317224 */ /* 0x000fe200008e06ff */
[----:B------:R-:W-:Y:S01]  /*144bc0*/  IADD3 RZ, P1, PT, R102, R110, RZ ;  /* 0x0000006e66ff7210 */ /* 0x000fe20007f3e0ff */
[----:B------:R-:W-:Y:S01]  /*144bd0*/  IMAD R110, R46, -0x7af74000, R106 ;  /* 0x8508c0002e6e7824 */ /* 0x000fe200078e026a */
[----:B------:R-:W-:Y:S01]  /*144be0*/  IADD3.X R58, P5, PT, R109, R144, RZ, P5, !PT ;  /* 0x000000906d3a7210 */ /* 0x000fe20002fbe4ff */
[----:B------:R-:W-:Y:S01]  /*144bf0*/  IMAD.X R103, RZ, RZ, RZ, P3 ;  /* 0x000000ffff677224 */ /* 0x000fe200018e06ff */
[----:B------:R-:W-:Y:S01]  /*144c00*/  IADD3 RZ, P3, PT, R111, R64, RZ ;  /* 0x000000406fff7210 */ /* 0x000fe20007f7e0ff */
[----:B------:R-:W-:Y:S01]  /*144c10*/  IMAD.WIDE.U32 R12, R39, 0x30000000, RZ ;  /* 0x30000000270c7825 */ /* 0x000fe200078e00ff */
[----:B------:R-:W-:-:S03]  /*144c20*/  IADD3.X R144, P5, PT, R119, R145, RZ, P5, !PT ;  /* 0x0000009177907210 */ /* 0x000fc60002fbe4ff */
[----:B------:R-:W-:Y:S02]  /*144c30*/  IMAD.IADD R110, R111, 0x1, R110 ;  /* 0x000000016f6e7824 */ /* 0x000fe400078e026e */
[----:B------:R-:W-:Y:S02]  /*144c40*/  IMAD.MOV.U32 R102, RZ, RZ, R65 ;  /* 0x000000ffff667224 */ /* 0x000fe400078e0041 */
[----:B------:R-:W-:Y:S01]  /*144c50*/  IMAD.WIDE.U32 R62, R10, -0x45f6b800, R62 ;  /* 0xba0948000a3e7825 */ /* 0x000fe200078e003e */
[----:B------:R-:W-:Y:S02]  /*144c60*/  IADD3.X RZ, P1, PT, R69, R110, RZ, P1, !PT ;  /* 0x0000006e45ff7210 */ /* 0x000fe40000f3e4ff */
[----:B------:R-:W-:Y:S01]  /*144c70*/  IADD3.X R69, P0, PT, RZ, RZ, RZ, P0, !PT ;  /* 0x000000ffff457210 */ /* 0x000fe2000071e4ff */
[----:B------:R-:W-:-:S03]  /*144c80*/  IMAD.WIDE.U32.X R102, R39, -0x7af74000, R102, P3 ;  /* 0x8508c00027667825 */ /* 0x000fc600018e0466 */
[----:B------:R-:W-:Y:S01]  /*144c90*/  IADD3.X R69, P2, PT, RZ, R69, RZ, P2, !PT ;  /* 0x00000045ff457210 */ /* 0x000fe2000175e4ff */
[----:B------:R-:W-:Y:S01]  /*144ca0*/  IMAD.WIDE.U32 R64, P3, R46, 0x170b5d44, R12 ;  /* 0x170b5d442e407825 */ /* 0x000fe2000786000c */
[----:B------:R-:W-:Y:S02]  /*144cb0*/  IADD3.X R115, P1, PT, RZ, R102, RZ, P1, !PT ;  /* 0x00000066ff737210 */ /* 0x000fe40000f3e4ff */
[----:B------:R-:W-:Y:S01]  /*144cc0*/  IADD3.X R149, PT, PT, RZ, RZ, RZ, P2, P0 ;  /* 0x000000ffff957210 */ /* 0x000fe200017e04ff */
[----:B------:R-:W-:Y:S01]  /*144cd0*/  IMAD.X R113, RZ, RZ, RZ, P3 ;  /* 0x000000ffff717224 */ /* 0x000fe200018e06ff */
[----:B------:R-:W-:Y:S01]  /*144ce0*/  IADD3 RZ, P3, PT, R60, R68, RZ ;  /* 0x000000443cff7210 */ /* 0x000fe20007f7e0ff */
[C---:B------:R-:W-:Y:S01]  /*144cf0*/  IMAD R47, R46.reuse, 0x170b5d44, R12 ;  /* 0x170b5d442e2f7824 */ /* 0x040fe200078e020c */
[----:B------:R-:W-:Y:S01]  /*144d00*/  IADD3.X R102, P1, PT, RZ, R103, RZ, P1, !PT ;  /* 0x00000067ff667210 */ /* 0x000fe20000f3e4ff */
[----:B------:R-:W-:Y:S01]  /*144d10*/  IMAD.IADD R63, R63, 0x1, R66 ;  /* 0x000000013f3f7824 */ /* 0x000fe200078e0242 */
[----:B------:R-:W-:Y:S01]  /*144d20*/  IADD3.X RZ, P3, PT, R61, R67, RZ, P3, !PT ;  /* 0x000000433dff7210 */ /* 0x000fe20001f7e4ff */
[----:B------:R-:W-:Y:S01]  /*144d30*/  IMAD.WIDE.U32 R12, R46, 0x30000000, RZ ;  /* 0x300000002e0c7825 */ /* 0x000fe200078e00ff */
[----:B------:R-:W-:-:S02]  /*144d40*/  IADD3.X R114, P1, PT, R115, R62, RZ, P1, !PT ;  /* 0x0000003e73727210 */ /* 0x000fc40000f3e4ff */
[----:B------:R-:W-:Y:S01]  /*144d50*/  IADD3.X R117, P3, PT, R117, R100, RZ, P3, !PT ;  /* 0x0000006475757210 */ /* 0x000fe20001f7e4ff */
[C---:B------:R-:W-:Y:S01]  /*144d60*/  IMAD.WIDE.U32 R66, R39.reuse, -0x45f6b800, RZ ;  /* 0xba09480027427825 */ /* 0x040fe200078e00ff */
[----:B------:R-:W-:Y:S02]  /*144d70*/  IADD3.X R115, P1, PT, R102, R63, RZ, P1, !PT ;  /* 0x0000003f66737210 */ /* 0x000fe40000f3e4ff */
[----:B------:R-:W-:Y:S01]  /*144d80*/  IADD3 RZ, P0, PT, R64, R13, RZ ;  /* 0x0000000d40ff7210 */ /* 0x000fe20007f1e0ff */
[----:B------:R-:W-:Y:S01]  /*144d90*/  IMAD.WIDE.U32 R62, R39, 0xf5138f, RZ ;  /* 0x00f5138f273e7825 */ /* 0x000fe200078e00ff */
[----:B------:R-:W-:Y:S02]  /*144da0*/  IADD3.X R100, P3, PT, R49, R101, RZ, P3, !PT ;  /* 0x0000006531647210 */ /* 0x000fe40001f7e4ff */
[----:B------:R-:W-:Y:S01]  /*144db0*/  IADD3.X R141, P1, PT, RZ, RZ, RZ, P1, !PT ;  /* 0x000000ffff8d7210 */ /* 0x000fe20000f3e4ff */
[----:B------:R-:W-:Y:S01]  /*144dc0*/  IMAD.WIDE.U32 R90, R90, 0x17c510ea, R104 ;  /* 0x17c510ea5a5a7825 */ /* 0x000fe200078e0068 */
[----:B------:R-:W-:-:S03]  /*144dd0*/  IADD3.X R147, P5, PT, R58, R69, RZ, P5, !PT ;  /* 0x000000453a937210 */ /* 0x000fc60002fbe4ff */
[----:B------:R-:W-:Y:S01]  /*144de0*/  IMAD.MOV.U32 R112, RZ, RZ, R65 ;  /* 0x000000ffff707224 */ /* 0x000fe200078e0041 */
[----:B------:R-:W-:Y:S01]  /*144df0*/  IADD3.X R116, P3, PT, R117, R90, RZ, P3, !PT ;  /* 0x0000005a75747210 */ /* 0x000fe20001f7e4ff */
[----:B------:R-:W-:-:S04]  /*144e00*/  IMAD.WIDE.U32 R64, R39, 0x6ca1493b, RZ ;  /* 0x6ca1493b27407825 */ /* 0x000fc800078e00ff */
[C-C-:B------:R-:W-:Y:S02]  /*144e10*/  IMAD R49, R46.reuse, 0x1ef3622f, R66.reuse ;  /* 0x1ef3622f2e317824 */ /* 0x140fe400078e0242 */
[----:B------:R-:W-:-:S04]  /*144e20*/  IMAD.WIDE.U32 R66, P2, R46, 0x1ef3622f, R66 ;  /* 0x1ef3622f2e427825 */ /* 0x000fc80007840042 */
[----:B------:R-:W-:Y:S02]  /*144e30*/  IMAD R119, R46, 0x1a22d9f3, R62 ;  /* 0x1a22d9f32e777824 */ /* 0x000fe400078e023e */
[----:B------:R-:W-:-:S04]  /*144e40*/  IMAD.WIDE.U32.X R112, R39, 0x170b5d44, R112, P0 ;  /* 0x170b5d4427707825 */ /* 0x000fc800000e0470 */
[----:B------:R-:W-:Y:S02]  /*144e50*/  IMAD.IADD R153, R91, 0x1, R152 ;  /* 0x000000015b997824 */ /* 0x000fe400078e0298 */
[----:B------:R-:W-:-:S03]  /*144e60*/  IMAD.WIDE.U32 R62, P0, R46, 0x1a22d9f3, R62 ;  /* 0x1a22d9f32e3e7825 */ /* 0x000fc6000780003e */
[----:B------:R-:W-:Y:S01]  /*144e70*/  IADD3.X R117, P3, PT, R100, R153, RZ, P3, !PT ;  /* 0x0000009964757210 */ /* 0x000fe20001f7e4ff */
[----:B------:R-:W-:Y:S01]  /*144e80*/  IMAD.WIDE.U32 R110, R46, -0x45f6b800, RZ ;  /* 0xba0948002e6e7825 */ /* 0x000fe200078e00ff */
[----:B------:R-:W-:-:S03]  /*144e90*/  IADD3.X R105, PT, PT, RZ, RZ, RZ, P0, !PT ;  /* 0x000000ffff697210 */ /* 0x000fc600007fe4ff */
[----:B------:R-:W-:Y:S01]  /*144ea0*/  IMAD.WIDE.U32 R106, R46, 0xf5138f, RZ ;  /* 0x00f5138f2e6a7825 */ /* 0x000fe200078e00ff */
[----:B------:R-:W-:-:S03]  /*144eb0*/  IADD3 RZ, P0, PT, R66, R111, RZ ;  /* 0x0000006f42ff7210 */ /* 0x000fc60007f1e0ff */
[----:B------:R-:W-:-:S04]  /*144ec0*/  IMAD.WIDE.U32 R90, R39, 0x17c510ea, RZ ;  /* 0x17c510ea275a7825 */ /* 0x000fc800078e00ff */
[C-C-:B------:R-:W-:Y:S02]  /*144ed0*/  IMAD R139, R46.reuse, -0x39c4fa40, R64.reuse ;  /* 0xc63b05c02e8b7824 */ /* 0x140fe400078e0240 */
[----:B------:R-:W-:Y:S02]  /*144ee0*/  IMAD.X R109, RZ, RZ, RZ, P2 ;  /* 0x000000ffff6d7224 */ /* 0x000fe400010e06ff */
[----:B------:R-:W-:-:S04]  /*144ef0*/  IMAD.WIDE.U32 R64, P2, R46, -0x39c4fa40, R64 ;  /* 0xc63b05c02e407825 */ /* 0x000fc80007840040 */
[----:B------:R-:W-:Y:S01]  /*144f00*/  IMAD.X R143, RZ, RZ, RZ, P1 ;  /* 0x000000ffff8f7224 */ /* 0x000fe200008e06ff */
[----:B------:R-:W-:Y:S01]  /*144f10*/  IADD3 RZ, P1, PT, R62, R107, RZ ;  /* 0x0000006b3eff7210 */ /* 0x000fe20007f3e0ff */
[----:B------:R-:W-:Y:S02]  /*144f20*/  IMAD.MOV.U32 R104, RZ, RZ, R63 ;  /* 0x000000ffff687224 */ /* 0x000fe400078e003f */
        /* <DEDUP_REMOVED lines=8> */
[----:B------:R-:W-:Y:S01]  /*144fb0*/  IMAD.WIDE.U32.X R108, R39, 0x1ef3622f, R108, P0 ;  /* 0x1ef3622f276c7825 */ /* 0x000fe200000e046c */
[----:B------:R-:W-:-:S03]  /*144fc0*/  IADD3 RZ, P0, PT, R114, R12, RZ ;  /* 0x0000000c72ff7210 */ /* 0x000fc60007f1e0ff */
[----:B------:R-:W-:Y:S01]  /*144fd0*/  IMAD.MOV.U32 R100, RZ, RZ, R65 ;  /* 0x000000ffff647224 */ /* 0x000fe200078e0041 */
[----:B------:R-:W-:Y:S01]  /*144fe0*/  IADD3.X RZ, P0, PT, R115, R13, RZ, P0, !PT ;  /* 0x0000000d73ff7210 */ /* 0x000fe2000071e4ff */
[----:B------:R-:W-:Y:S01]  /*144ff0*/  IMAD.MOV.U32 R66, RZ, RZ, R63 ;  /* 0x000000ffff427224 */ /* 0x000fe200078e003f */
[----:B------:R-:W-:Y:S01]  /*145000*/  IADD3.X R63, P5, PT, R144, R149, RZ, P5, !PT ;  /* 0x00000095903f7210 */ /* 0x000fe20002fbe4ff */
[----:B------:R-:W-:Y:S01]  /*145010*/  IMAD.WIDE.U32 R68, R46, 0x17c510ea, RZ ;  /* 0x17c510ea2e447825 */ /* 0x000fe200078e00ff */
[----:B------:R-:W-:-:S03]  /*145020*/  IADD3.X R13, P0, PT, R141, R112, RZ, P0, !PT ;  /* 0x000000708d0d7210 */ /* 0x000fc6000071e4ff */
[----:B------:R-:W-:Y:S01]  /*145030*/  IMAD.WIDE.U32.X R100, R39, -0x39c4fa40, R100, P2 ;  /* 0xc63b05c027647825 */ /* 0x000fe200010e0464 */
[----:B------:R-:W-:Y:S02]  /*145040*/  IADD3 RZ, P2, PT, R116, R6, RZ ;  /* 0x0000000674ff7210 */ /* 0x000fe40007f5e0ff */
[----:B------:R-:W-:Y:S01]  /*145050*/  IADD3.X R112, P0, PT, R143, R113, RZ, P0, !PT ;  /* 0x000000718f707210 */ /* 0x000fe2000071e4ff */
[----:B------:R-:W-:Y:S01]  /*145060*/  IMAD.WIDE.U32.X R104, R39, 0x1a22d9f3, R104, P1 ;  /* 0x1a22d9f327687825 */ /* 0x000fe200008e0468 */
[----:B------:R-:W-:Y:S02]  /*145070*/  IADD3.X R147, P1, PT, R147, R8, RZ, P5, !PT ;  /* 0x0000000893937210 */ /* 0x000fe40002f3e4ff */
[----:B------:R-:W-:Y:S01]  /*145080*/  IADD3.X RZ, P2, PT, R117, R5, RZ, P2, !PT ;  /* 0x0000000575ff7210 */ /* 0x000fe2000175e4ff */
[----:B------:R-:W-:Y:S01]  /*145090*/  IMAD.X R145, RZ, RZ, RZ, P3 ;  /* 0x000000ffff917224 */ /* 0x000fe200018e06ff */
[----:B------:R-:W-:Y:S01]  /*1450a0*/  IADD3 RZ, P3, PT, R62, R69, RZ ;  /* 0x000000453eff7210 */ /* 0x000fe20007f7e0ff */
[----:B------:R-:W-:Y:S01]  /*1450b0*/  IMAD.WIDE.U32 R114, R46, 0x30000000, R114 ;  /* 0x300000002e727825 */ /* 0x000fe200078e0072 */
[----:B------:R-:W-:-:S02]  /*1450c0*/  IADD3.X R141, P1, PT, R63, R52, RZ, P1, !PT ;  /* 0x000000343f8d7210 */ /* 0x000fc40000f3e4ff */
[----:B------:R-:W-:Y:S01]  /*1450d0*/  IADD3.X R12, P2, PT, R91, R44, RZ, P2, !PT ;  /* 0x0000002c5b0c7210 */ /* 0x000fe2000175e4ff */
[----:B------:R-:W-:Y:S01]  /*1450e0*/  IMAD.WIDE.U32 R60, R10, 0xf5138f, R60 ;  /* 0x00f5138f0a3c7825 */ /* 0x000fe200078e003c */
[----:B------:R-:W-:Y:S02]  /*1450f0*/  IADD3.X R52, P5, PT, RZ, RZ, RZ, P5, !PT ;  /* 0x000000ffff347210 */ /* 0x000fe40002fbe4ff */
[----:B------:R-:W-:Y:S01]  /*145100*/  IADD3.X R6, P2, PT, R145, R45, RZ, P2, !PT ;  /* 0x0000002d91067210 */ /* 0x000fe2000175e4ff */
[----:B------:R-:W-:Y:S01]  /*145110*/  IMAD.IADD R63, R115, 0x1, R47 ;  /* 0x00000001733f7824 */ /* 0x000fe200078e022f */
[----:B------:R-:W-:Y:S01]  /*145120*/  IADD3.X R60, P0, PT, R13, R60, RZ, P0, !PT ;  /* 0x0000003c0d3c7210 */ /* 0x000fe2000071e4ff */
[----:B------:R-:W-:Y:S01]  /*145130*/  IMAD.WIDE.U32.X R66, R39, 0x1ae3a46, R66, P3 ;  /* 0x01ae3a4627427825 */ /* 0x000fe200018e0442 */
[----:B------:R-:W-:Y:S02]  /*145140*/  IADD3.X R52, P3, PT, RZ, R52, RZ, P1, !PT ;  /* 0x00000034ff347210 */ /* 0x000fe40000f7e4ff */
[----:B------:R-:W-:Y:S01]  /*145150*/  IADD3.X R12, P2, PT, R12, R147, RZ, P2, !PT ;  /* 0x000000930c0c7210 */ /* 0x000fe2000175e4ff */
[----:B------:R-:W-:Y:S01]  /*145160*/  IMAD.IADD R39, R61, 0x1, R4 ;  /* 0x000000013d277824 */ /* 0x000fe200078e0204 */
[----:B------:R-:W-:Y:S01]  /*145170*/  IADD3.X R8, PT, PT, RZ, RZ, RZ, P3, P5 ;  /* 0x000000ffff087210 */ /* 0x000fe20001fea4ff */
[----:B------:R-:W-:Y:S01]  /*145180*/  IMAD.WIDE.U32 R4, R114, -0x1, RZ ;  /* 0xffffffff72047825 */ /* 0x000fe200078e00ff */
[----:B------:R-:W-:-:S02]  /*145190*/  IADD3 RZ, P3, PT, R12, R48, RZ ;  /* 0x000000300cff7210 */ /* 0x000fc40007f7e0ff */
[----:B------:R-:W-:Y:S01]  /*1451a0*/  IADD3.X R61, P0, PT, R112, R39, RZ, P0, !PT ;  /* 0x00000027703d7210 */ /* 0x000fe2000071e4ff */
[----:B------:R-:W-:Y:S01]  /*1451b0*/  IMAD R13, R114, -0x7af74001, -R63 ;  /* 0x8508bfff720d7824 */ /* 0x000fe200078e0a3f */
[----:B------:R-:W-:Y:S01]  /*1451c0*/  IADD3 RZ, P1, PT, R60, R110, RZ ;  /* 0x0000006e3cff7210 */ /* 0x000fe20007f3e0ff */
[----:B------:R-:W-:-:S03]  /*1451d0*/  IMAD.WIDE.U32 R116, R10, 0x6ca1493b, R116 ;  /* 0x6ca1493b0a747825 */ /* 0x000fc600078e0074 */
[----:B------:R-:W-:Y:S01]  /*1451e0*/  IADD3 R5, PT, PT, R5, R13, RZ ;  /* 0x0000000d05057210 */ /* 0x000fe20007ffe0ff */
[----:B------:R-:W-:Y:S01]  /*1451f0*/  IMAD.IADD R65, R117, 0x1, R38 ;  /* 0x0000000175417824 */ /* 0x000fe200078e0226 */
[----:B------:R-:W-:Y:S01]  /*145200*/  IADD3.X R13, P2, PT, R6, R141, RZ, P2, !PT ;  /* 0x0000008d060d7210 */ /* 0x000fe2000175e4ff */
[----:B------:R-:W-:Y:S01]  /*145210*/  IMAD.IADD R47, R49, 0x1, R111 ;  /* 0x00000001312f7824 */ /* 0x000fe200078e026f */
[----:B------:R-:W-:Y:S01]  /*145220*/  IADD3.X R117, P0, PT, RZ, RZ, RZ, P0, !PT ;  /* 0x000000ffff757210 */ /* 0x000fe2000071e4ff */
[----:B------:R-:W-:Y:S01]  /*145230*/  IMAD.WIDE.U32 R38, R5, 0x1, RZ ;  /* 0x0000000105267825 */ /* 0x000fe200078e00ff */
[----:B------:R-:W-:Y:S02]  /*145240*/  IADD3.X RZ, P3, PT, R13, R7, RZ, P3, !PT ;  /* 0x000000070dff7210 */ /* 0x000fe40001f7e4ff */
[----:B------:R-:W-:Y:S01]  /*145250*/  IADD3.X RZ, P1, PT, R61, R47, RZ, P1, !PT ;  /* 0x0000002f3dff7210 */ /* 0x000fe20000f3e4ff */
[----:B------:R-:W-:-:S03]  /*145260*/  IMAD.WIDE.U32 R44, R4, 0x1, RZ ;  /* 0x00000001042c7825 */ /* 0x000fc600078e00ff */
[----:B------:R-:W-:Y:S01]  /*145270*/  IADD3.X R117, P1, PT, R117, R108, RZ, P1, !PT ;  /* 0x0000006c75757210 */ /* 0x000fe20000f3e4ff */
[--C-:B------:R-:W-:Y:S02]  /*145280*/  IMAD R7, R4, -0x7af74000, R38.reuse ;  /* 0x8508c00004077824 */ /* 0x100fe400078e0226 */
[----:B------:R-:W-:Y:S01]  /*145290*/  IMAD.X R47, RZ, RZ, RZ, P0 ;  /* 0x000000ffff2f7224 */ /* 0x000fe200000e06ff */
[----:B------:R-:W-:Y:S01]  /*1452a0*/  IADD3 RZ, P0, PT, R114, R44, RZ ;  /* 0x0000002c72ff7210 */ /* 0x000fe20007f1e0ff */
[----:B------:R-:W-:-:S03]  /*1452b0*/  IMAD.WIDE.U32 R38, P5, R4, -0x7af74000, R38 ;  /* 0x8508c00004267825 */ /* 0x000fc600078a0026 */
[----:B------:R-:W-:Y:S01]  /*1452c0*/  IADD3.X R108, P1, PT, R47, R109, RZ, P1, !PT ;  /* 0x0000006d2f6c7210 */ /* 0x000fe20000f3e4ff */
[C---:B------:R-:W-:Y:S02]  /*1452d0*/  IMAD.IADD R6, R45.reuse, 0x1, R7 ;  /* 0x000000012d067824 */ /* 0x040fe400078e0207 */
[----:B------:R-:W-:Y:S01]  /*1452e0*/  IMAD.X R7, RZ, RZ, RZ, P5 ;  /* 0x000000ffff077224 */ /* 0x000fe200028e06ff */
[----:B------:R-:W-:Y:S01]  /*1452f0*/  IADD3 RZ, P5, PT, R45, R38, RZ ;  /* 0x000000262dff7210 */ /* 0x000fe20007fbe0ff */
[----:B------:R-:W-:Y:S01]  /*145300*/  IMAD.WIDE.U32 R12, R10, 0x17c510ea, R12 ;  /* 0x17c510ea0a0c7825 */ /* 0x000fe200078e000c */
[----:B------:R-:W-:Y:S02]  /*145310*/  IADD3.X RZ, P0, PT, R63, R6, RZ, P0, !PT ;  /* 0x000000063fff7210 */ /* 0x000fe4000071e4ff */
[----:B------:R-:W-:Y:S01]  /*145320*/  IADD3.X R63, P2, PT, RZ, RZ, RZ, P2, !PT ;  /* 0x000000ffff3f7210 */ /* 0x000fe2000175e4ff */
[----:B------:R-:W-:Y:S01]  /*145330*/  IMAD.MOV.U32 R6, RZ, RZ, R39 ;  /* 0x000000ffff067224 */ /* 0x000fe200078e0027 */
[----:B------:R-:W-:Y:S01]  /*145340*/  IADD3.X R116, P1, PT, R117, R116, RZ, P1, !PT ;  /* 0x0000007475747210 */ /* 0x000fe20000f3e4ff */
[----:B------:R-:W-:-:S02]  /*145350*/  IMAD.IADD R39, R119, 0x1, R107 ;  /* 0x0000000177277824 */ /* 0x000fc400078e026b */
[----:B------:R-:W-:Y:S01]  /*145360*/  IMAD.WIDE.U32.X R6, R5, -0x7af74000, R6, P5 ;  /* 0x8508c00005067825 */ /* 0x000fe200028e0406 */
[----:B------:R-:W-:Y:S02]  /*145370*/  IADD3.X R63, P5, PT, R63, R50, RZ, P3, !PT ;  /* 0x000000323f3f7210 */ /* 0x000fe40001fbe4ff */
[----:B------:R-:W-:Y:S01]  /*145380*/  IADD3 RZ, P3, PT, R116, R106, RZ ;  /* 0x0000006a74ff7210 */ /* 0x000fe20007f7e0ff */
[----:B------:R-:W-:Y:S01]  /*145390*/  IMAD.X R91, RZ, RZ, RZ, P2 ;  /* 0x000000ffff5b7224 */ /* 0x000fe200010e06ff */
[----:B------:R-:W-:Y:S01]  /*1453a0*/  IADD3.X R117, P1, PT, R108, R65, RZ, P1, !PT ;  /* 0x000000416c757210 */ /* 0x000fe20000f3e4ff */
[----:B------:R-:W-:Y:S01]  /*1453b0*/  IMAD.WIDE.U32 R60, R46, -0x45f6b800, R60 ;  /* 0xba0948002e3c7825 */ /* 0x000fe200078e003c */
[----:B------:R-:W-:Y:S02]  /*1453c0*/  IADD3.X R45, P0, PT, RZ, R6, RZ, P0, !PT ;  /* 0x00000006ff2d7210 */ /* 0x000fe4000071e4ff */
[----:B------:R-:W-:Y:S01]  /*1453d0*/  IADD3.X R91, P2, PT, R91, R51, RZ, P5, !PT ;  /* 0x000000335b5b7210 */ /* 0x000fe20002f5e4ff */
[----:B------:R-:W-:Y:S01]  /*1453e0*/  IMAD.IADD R51, R13, 0x1, R42 ;  /* 0x000000010d337824 */ /* 0x000fe200078e022a */
[----:B------:R-:W-:Y:S01]  /*1453f0*/  IADD3.X RZ, P5, PT, R117, R39, RZ, P3, !PT ;  /* 0x0000002775ff7210 */ /* 0x000fe20001fbe4ff */
[----:B------:R-:W-:Y:S01]  /*145400*/  IMAD.WIDE.U32 R38, R4, 0x30000000, RZ ;  /* 0x3000000004267825 */ /* 0x000fe200078e00ff */
[----:B------:R-:W-:-:S02]  /*145410*/  IADD3.X R10, P3, PT, RZ, R7, RZ, P0, !PT ;  /* 0x00000007ff0a7210 */ /* 0x000fc4000077e4ff */
[----:B------:R-:W-:Y:S01]  /*145420*/  IADD3.X R13, P1, PT, RZ, RZ, RZ, P1, !PT ;  /* 0x000000ffff0d7210 */ /* 0x000fe20000f3e4ff */
[----:B------:R-:W-:Y:S01]  /*145430*/  IMAD.WIDE.U32 R6, R5, 0x30000000, RZ ;  /* 0x3000000005067825 */ /* 0x000fe200078e00ff */
[----:B------:R-:W-:Y:S02]  /*145440*/  IADD3.X R52, P2, PT, R63, R52, RZ, P2, !PT ;  /* 0x000000343f347210 */ /* 0x000fe4000175e4ff */
[----:B------:R-:W-:Y:S01]  /*145450*/  IADD3.X R13, P0, PT, R13, R104, RZ, P5, !PT ;  /* 0x000000680d0d7210 */ /* 0x000fe20002f1e4ff */
[C-C-:B------:R-:W-:Y:S01]  /*145460*/  IMAD R47, R4.reuse, 0x170b5d44, R6.reuse ;  /* 0x170b5d44042f7824 */ /* 0x140fe200078e0206 */
[----:B------:R-:W-:Y:S01]  /*145470*/  IADD3.X R8, P2, PT, R91, R8, RZ, P2, !PT ;  /* 0x000000085b087210 */ /* 0x000fe2000175e4ff */
[----:B------:R-:W-:-:S04]  /*145480*/  IMAD.WIDE.U32 R6, P5, R4, 0x170b5d44, R6 ;  /* 0x170b5d4404067825 */ /* 0x000fc800078a0006 */
[----:B------:R-:W-:Y:S01]  /*145490*/  IMAD.X R104, RZ, RZ, RZ, P1 ;  /* 0x000000ffff687224 */ /* 0x000fe200008e06ff */
[----:B------:R-:W-:Y:S01]  /*1454a0*/  IADD3.X R60, P1, PT, R45, R60, RZ, P3, !PT ;  /* 0x0000003c2d3c7210 */ /* 0x000fe20001f3e4ff */
[----:B------:R-:W-:Y:S01]  /*1454b0*/  IMAD.IADD R49, R61, 0x1, R49 ;  /* 0x000000013d317824 */ /* 0x000fe200078e0231 */
[----:B------:R-:W-:Y:S01]  /*1454c0*/  IADD3 RZ, P3, PT, R6, R39, RZ ;  /* 0x0000002706ff7210 */ /* 0x000fe20007f7e0ff */
[----:B------:R-:W-:Y:S01]  /*1454d0*/  IMAD.X R45, RZ, RZ, RZ, P5 ;  /* 0x000000ffff2d7224 */ /* 0x000fe200028e06ff */
[----:B------:R-:W-:Y:S01]  /*1454e0*/  IADD3.X R104, P0, PT, R104, R105, RZ, P0, !PT ;  /* 0x0000006968687210 */ /* 0x000fe2000071e4ff */
[----:B------:R-:W-:Y:S01]  /*1454f0*/  IMAD.IADD R39, R47, 0x1, R39 ;  /* 0x000000012f277824 */ /* 0x000fe200078e0227 */
[----:B------:R-:W-:Y:S01]  /*145500*/  IADD3 RZ, P5, PT, R60, R38, RZ ;  /* 0x000000263cff7210 */ /* 0x000fe20007fbe0ff */
[----:B------:R-:W-:Y:S01]  /*145510*/  IMAD.MOV.U32 R44, RZ, RZ, R7 ;  /* 0x000000ffff2c7224 */ /* 0x000fe200078e0007 */
[----:B------:R-:W-:Y:S01]  /*145520*/  IADD3.X R61, P1, PT, R10, R49, RZ, P1, !PT ;  /* 0x000000310a3d7210 */ /* 0x000fe20000f3e4ff */
[----:B------:R-:W-:Y:S01]  /*145530*/  IMAD.WIDE.U32 R6, R5, -0x45f6b800, RZ ;  /* 0xba09480005067825 */ /* 0x000fe200078e00ff */
[----:B------:R-:W-:-:S02]  /*145540*/  IADD3.X R12, P0, PT, R13, R12, RZ, P0, !PT ;  /* 0x0000000c0d0c7210 */ /* 0x000fc4000071e4ff */
[----:B------:R-:W-:Y:S01]  /*145550*/  IADD3.X RZ, P5, PT, R61, R39, RZ, P5, !PT ;  /* 0x000000273dff7210 */ /* 0x000fe20002fbe4ff */
[----:B------:R-:W-:Y:S01]  /*145560*/  IMAD.WIDE.U32.X R44, R5, 0x170b5d44, R44, P3 ;  /* 0x170b5d44052c7825 */ /* 0x000fe200018e042c */
[----:B------:R-:W-:Y:S02]  /*145570*/  IADD3.X R49, P1, PT, RZ, RZ, RZ, P1, !PT ;  /* 0x000000ffff317210 */ /* 0x000fe40000f3e4ff */
[----:B------:R-:W-:Y:S01]  /*145580*/  IADD3.X R13, P0, PT, R104, R51, RZ, P0, !PT ;  /* 0x00000033680d7210 */ /* 0x000fe2000071e4ff */
[C-C-:B------:R-:W-:Y:S01]  /*145590*/  IMAD R65, R4.reuse, 0x1ef3622f, R6.reuse ;  /* 0x1ef3622f04417824 */ /* 0x140fe200078e0206 */
[----:B------:R-:W-:Y:S01]  /*1455a0*/  IADD3.X R49, P5, PT, R49, R44, RZ, P5, !PT ;  /* 0x0000002c31317210 */ /* 0x000fe20002fbe4ff */
[----:B------:R-:W-:Y:S01]  /*1455b0*/  IMAD.WIDE.U32 R6, P3, R4, 0x1ef3622f, R6 ;  /* 0x1ef3622f04067825 */ /* 0x000fe20007860006 */
[----:B------:R-:W-:Y:S02]  /*1455c0*/  IADD3.X R39, PT, PT, RZ, RZ, RZ, P1, !PT ;  /* 0x000000ffff277210 */ /* 0x000fe40000ffe4ff */
[----:B------:R-:W-:Y:S01]  /*1455d0*/  IADD3.X R51, P0, PT, RZ, RZ, RZ, P0, !PT ;  /* 0x000000ffff337210 */ /* 0x000fe2000071e4ff */
[----:B------:R-:W-:Y:S01]  /*1455e0*/  IMAD.WIDE.U32 R116, R46, 0xf5138f, R116 ;  /* 0x00f5138f2e747825 */ /* 0x000fe200078e0074 */
[----:B------:R-:W-:-:S02]  /*1455f0*/  IADD3.X R10, P5, PT, R39, R45, RZ, P5, !PT ;  /* 0x0000002d270a7210 */ /* 0x000fc40002fbe4ff */
[----:B------:R-:W-:Y:S01]  /*145600*/  IADD3 RZ, P1, PT, R12, R102, RZ ;  /* 0x000000660cff7210 */ /* 0x000fe20007f3e0ff */
[----:B------:R-:W-:-:S04]  /*145610*/  IMAD.WIDE.U32 R44, R4, -0x45f6b800, RZ ;  /* 0xba094800042c7825 */ /* 0x000fc800078e00ff */
[----:B------:R-:W-:Y:S02]  /*145620*/  IMAD.IADD R103, R139, 0x1, R103 ;  /* 0x000000018b677824 */ /* 0x000fe400078e0267 */
[----:B------:R-:W-:Y:S01]  /*145630*/  IMAD.X R63, RZ, RZ, RZ, P0 ;  /* 0x000000ffff3f7224 */ /* 0x000fe200000e06ff */
[----:B------:R-:W-:Y:S01]  /*145640*/  IADD3 RZ, P0, PT, R6, R45, RZ ;  /* 0x0000002d06ff7210 */ /* 0x000fe20007f1e0ff */
[----:B------:R-:W-:Y:S01]  /*145650*/  IMAD.IADD R117, R117, 0x1, R119 ;  /* 0x0000000175757824 */ /* 0x000fe200078e0277 */
[----:B------:R-:W-:Y:S01]  /*145660*/  IADD3.X R6, P5, PT, R49, R116, RZ, P5, !PT ;  /* 0x0000007431067210 */ /* 0x000fe20002fbe4ff */
[----:B------:R-:W-:Y:S01]  /*145670*/  IMAD.X R39, RZ, RZ, RZ, P3 ;  /* 0x000000ffff277224 */ /* 0x000fe200018e06ff */
[----:B------:R-:W-:Y:S01]  /*145680*/  IADD3.X RZ, P1, PT, R13, R103, RZ, P1, !PT ;  /* 0x000000670dff7210 */ /* 0x000fe20000f3e4ff */
[----:B------:R-:W-:Y:S01]  /*145690*/  IMAD.MOV.U32 R38, RZ, RZ, R7 ;  /* 0x000000ffff267224 */ /* 0x000fe200078e0007 */
[----:B------:R-:W-:Y:S01]  /*1456a0*/  IADD3 RZ, P3, PT, R6, R44, RZ ;  /* 0x0000002c06ff7210 */ /* 0x000fe20007f7e0ff */
[----:B------:R-:W-:Y:S01]  /*1456b0*/  IMAD.IADD R45, R65, 0x1, R45 ;  /* 0x00000001412d7824 */ /* 0x000fe200078e022d */
[----:B------:R-:W-:Y:S01]  /*1456c0*/  IADD3.X R7, P5, PT, R10, R117, RZ, P5, !PT ;  /* 0x000000750a077210 */ /* 0x000fe20002fbe4ff */
[----:B------:R-:W-:Y:S01]  /*1456d0*/  IMAD.WIDE.U32.X R38, R5, 0x1ef3622f, R38, P0 ;  /* 0x1ef3622f05267825 */ /* 0x000fe200000e0426 */
[----:B------:R-:W-:-:S02]  /*1456e0*/  IADD3.X R42, P1, PT, R51, R100, RZ, P1, !PT ;  /* 0x00000064332a7210 */ /* 0x000fc40000f3e4ff */
[----:B------:R-:W-:Y:S01]  /*1456f0*/  IADD3.X RZ, P3, PT, R7, R45, RZ, P3, !PT ;  /* 0x0000002d07ff7210 */ /* 0x000fe20001f7e4ff */
[----:B------:R-:W-:Y:S01]  /*145700*/  IMAD.WIDE.U32 R44, R5, 0xf5138f, RZ ;  /* 0x00f5138f052c7825 */ /* 0x000fe200078e00ff */
[----:B------:R-:W-:Y:S02]  /*145710*/  IADD3.X R51, P5, PT, RZ, RZ, RZ, P5, !PT ;  /* 0x000000ffff337210 */ /* 0x000fe40002fbe4ff */
[----:B------:R-:W-:Y:S01]  /*145720*/  IADD3.X R41, P0, PT, R52, R41, RZ, P2, !PT ;  /* 0x0000002934297210 */ /* 0x000fe2000171e4ff */
[----:B------:R-:W-:Y:S01]  /*145730*/  IMAD R109, R46, 0x1ae3a46, R90 ;  /* 0x01ae3a462e6d7824 */ /* 0x000fe200078e025a */
        /* <DEDUP_REMOVED lines=8> */
[--C-:B------:R-:W-:Y:S01]  /*1457c0*/  IMAD R41, R4, 0x1a22d9f3, R44.reuse ;  /* 0x1a22d9f304297824 */ /* 0x100fe200078e022c */
[----:B------:R-:W-:Y:S01]  /*1457d0*/  IADD3.X R43, P1, PT, R100, R43, RZ, P1, !PT ;  /* 0x0000002b642b7210 */ /* 0x000fe20000f3e4ff */
[----:B------:R-:W-:-:S03]  /*1457e0*/  IMAD.WIDE.U32 R38, P5, R4, 0x1a22d9f3, R44 ;  /* 0x1a22d9f304267825 */ /* 0x000fc600078a002c */
[----:B------:R-:W-:Y:S01]  /*1457f0*/  IADD3.X R101, P1, PT, RZ, RZ, RZ, P1, !PT ;  /* 0x000000ffff657210 */ /* 0x000fe20000f3e4ff */
[----:B------:R-:W-:-:S04]  /*145800*/  IMAD.WIDE.U32 R44, R46, 0x6ca1493b, R12 ;  /* 0x6ca1493b2e2c7825 */ /* 0x000fc800078e000c */
[----:B------:R-:W-:Y:S01]  /*145810*/  IMAD.IADD R139, R45, 0x1, R139 ;  /* 0x000000012d8b7824 */ /* 0x000fe200078e028b */
[----:B------:R-:W-:Y:S01]  /*145820*/  IADD3.X R44, P3, PT, R51, R44, RZ, P3, !PT ;  /* 0x0000002c332c7210 */ /* 0x000fe20001f7e4ff */
[----:B------:R-:W-:-:S03]  /*145830*/  IMAD.WIDE.U32 R12, R4, 0xf5138f, RZ ;  /* 0x00f5138f040c7825 */ /* 0x000fc600078e00ff */
[----:B------:R-:W-:Y:S01]  /*145840*/  IADD3.X R45, P3, PT, R8, R139, RZ, P3, !PT ;  /* 0x0000008b082d7210 */ /* 0x000fe20001f7e4ff */
[----:B------:R-:W-:Y:S01]  /*145850*/  IMAD.X R49, RZ, RZ, RZ, P5 ;  /* 0x000000ffff317224 */ /* 0x000fe200028e06ff */
[----:B------:R-:W-:Y:S01]  /*145860*/  IADD3 RZ, P5, PT, R38, R13, RZ ;  /* 0x0000000d26ff7210 */ /* 0x000fe20007fbe0ff */
[----:B------:R-:W-:Y:S01]  /*145870*/  IMAD.MOV.U32 R48, RZ, RZ, R39 ;  /* 0x000000ffff307224 */ /* 0x000fe200078e0027 */
[----:B------:R-:W-:Y:S01]  /*145880*/  IADD3.X R69, P3, PT, RZ, RZ, RZ, P3, !PT ;  /* 0x000000ffff457210 */ /* 0x000fe20001f7e4ff */
[----:B------:R-:W-:Y:S01]  /*145890*/  IMAD.X R103, RZ, RZ, RZ, P1 ;  /* 0x000000ffff677224 */ /* 0x000fe200008e06ff */
[----:B------:R-:W-:Y:S01]  /*1458a0*/  IADD3 RZ, P1, PT, R42, R68, RZ ;  /* 0x000000442aff7210 */ /* 0x000fe20007f3e0ff */
[----:B------:R-:W-:-:S03]  /*1458b0*/  IMAD.WIDE.U32 R38, R5, 0x6ca1493b, RZ ;  /* 0x6ca1493b05267825 */ /* 0x000fc600078e00ff */
[----:B------:R-:W-:Y:S01]  /*1458c0*/  IADD3.X RZ, P1, PT, R43, R63, RZ, P1, !PT ;  /* 0x0000003f2bff7210 */ /* 0x000fe20000f3e4ff */
[----:B------:R-:W-:Y:S02]  /*1458d0*/  IMAD.IADD R111, R41, 0x1, R13 ;  /* 0x00000001296f7824 */ /* 0x000fe400078e020d */
[----:B------:R-:W-:Y:S01]  /*1458e0*/  IMAD.X R91, RZ, RZ, RZ, P3 ;  /* 0x000000ffff5b7224 */ /* 0x000fe200018e06ff */
[----:B------:R-:W-:Y:S01]  /*1458f0*/  IADD3 RZ, P3, PT, R44, R12, RZ ;  /* 0x0000000c2cff7210 */ /* 0x000fe20007f7e0ff */
[----:B------:R-:W-:Y:S01]  /*145900*/  IMAD.WIDE.U32.X R48, R5, 0x1a22d9f3, R48, P5 ;  /* 0x1a22d9f305307825 */ /* 0x000fe200028e0430 */
[----:B------:R-:W-:Y:S02]  /*145910*/  IADD3.X R8, P1, PT, R101, R66, RZ, P1, !PT ;  /* 0x0000004265087210 */ /* 0x000fe40000f3e4ff */
[----:B------:R-:W-:Y:S01]  /*145920*/  IADD3.X RZ, P3, PT, R45, R111, RZ, P3, !PT ;  /* 0x0000006f2dff7210 */ /* 0x000fe20001f7e4ff */
[----:B------:R-:W-:Y:S01]  /*145930*/  IMAD.WIDE.U32 R62, P5, R4, -0x39c4fa40, R38 ;  /* 0xc63b05c0043e7825 */ /* 0x000fe200078a0026 */
[----:B------:R-:W-:-:S03]  /*145940*/  SHF.L.W.U32.HI R39, R56, 0x1, R9 ;  /* 0x0000000138277819 */ /* 0x000fc60000010e09 */
[----:B------:R-:W-:Y:S01]  /*145950*/  IMAD.WIDE.U32 R50, R137, R137, RZ ;  /* 0x0000008989327225 */ /* 0x000fe200078e00ff */
[----:B------:R-:W-:-:S03]  /*145960*/  IADD3.X R13, PT, PT, RZ, RZ, RZ, P5, !PT ;  /* 0x000000ffff0d7210 */ /* 0x000fc60002ffe4ff */
[----:B------:R-:W-:Y:S01]  /*145970*/  IMAD.WIDE.U32 R42, R46, 0x17c510ea, R42 ;  /* 0x17c510ea2e2a7825 */ /* 0x000fe200078e002a */
[----:B------:R-:W-:Y:S02]  /*145980*/  IADD3 R107, P5, PT, R51, R2, RZ ;  /* 0x00000002336b7210 */ /* 0x000fe40007fbe0ff */
[----:B------:R-:W-:Y:S01]  /*145990*/  IADD3.X R105, P4, PT, R39, R50, RZ, P4, !PT ;  /* 0x0000003227697210 */ /* 0x000fe2000279e4ff */
[----:B------:R-:W-:Y:S01]  /*1459a0*/  IMAD.IADD R43, R43, 0x1, R109 ;  /* 0x000000012b2b7824 */ /* 0x000fe200078e026d */
[----:B------:R-:W-:Y:S01]  /*1459b0*/  IADD3.X R51, P2, PT, RZ, RZ, RZ, P2, !PT ;  /* 0x000000ffff337210 */ /* 0x000fe2000175e4ff */
[----:B------:R-:W-:Y:S01]  /*1459c0*/  IMAD.MOV.U32 R12, RZ, RZ, R63 ;  /* 0x000000ffff0c7224 */ /* 0x000fe200078e003f */
[----:B------:R-:W-:Y:S01]  /*1459d0*/  IADD3.X R39, P3, PT, R69, R48, RZ, P3, !PT ;  /* 0x0000003045277210 */ /* 0x000fe20001f7e4ff */
[C---:B------:R-:W-:Y:S01]  /*1459e0*/  IMAD.WIDE.U32 R44, R4.reuse, 0xf5138f, R44 ;  /* 0x00f5138f042c7825 */ /* 0x040fe200078e002c */
[----:B------:R-:W-:Y:S02]  /*1459f0*/  IADD3.X R50, P1, PT, R103, R67, RZ, P1, !PT ;  /* 0x0000004367327210 */ /* 0x000fe40000f3e4ff */
[----:B------:R-:W-:Y:S01]  /*145a00*/  IADD3.X R51, P0, PT, RZ, R51, RZ, P0, !PT ;  /* 0x00000033ff337210 */ /* 0x000fe2000071e4ff */
[C---:B------:R-:W-:Y:S01]  /*145a10*/  IMAD R67, R4.reuse, -0x39c4fa40, R38 ;  /* 0xc63b05c004437824 */ /* 0x040fe200078e0226 */
[----:B------:R-:W-:Y:S01]  /*145a20*/  IADD3.X R2, P3, PT, R91, R49, RZ, P3, !PT ;  /* 0x000000315b027210 */ /* 0x000fe20001f7e4ff */
[----:B------:R-:W-:Y:S01]  /*145a30*/  IMAD.WIDE.U32 R48, R4, 0x6ca1493b, RZ ;  /* 0x6ca1493b04307825 */ /* 0x000fe200078e00ff */
[----:B------:R-:W-:-:S02]  /*145a40*/  IADD3.X R46, P1, PT, R8, R51, RZ, P1, !PT ;  /* 0x00000033082e7210 */ /* 0x000fc40000f3e4ff */
[----:B------:R-:W-:Y:S01]  /*145a50*/  IADD3.X R38, P3, PT, R39, R42, RZ, P3, !PT ;  /* 0x0000002a27267210 */ /* 0x000fe20001f7e4ff */
[----:B------:R-:W-:Y:S01]  /*145a60*/  IMAD.IADD R69, R67, 0x1, R49 ;  /* 0x0000000143457824 */ /* 0x000fe200078e0231 */
[----:B------:R-:W-:Y:S01]  /*145a70*/  IADD3.X R51, PT, PT, RZ, RZ, RZ, P0, P2 ;  /* 0x000000ffff337210 */ /* 0x000fe200007e44ff */
[----:B------:R-:W-:Y:S01]  /*145a80*/  IMAD.WIDE.U32 R6, R4, -0x45f6b800, R6 ;  /* 0xba09480004067825 */ /* 0x000fe200078e0006 */
        /* <DEDUP_REMOVED lines=8> */
[C---:B------:R-:W-:Y:S01]  /*145b10*/  IMAD.WIDE.U32 R12, R4.reuse, 0x17c510ea, RZ ;  /* 0x17c510ea040c7825 */ /* 0x040fe200078e00ff */
[----:B------:R-:W-:Y:S02]  /*145b20*/  SHF.L.W.U32.HI R2, R9, 0x1, R54 ;  /* 0x0000000109027819 */ /* 0x000fe40000010e36 */
[----:B------:R-:W-:Y:S01]  /*145b30*/  IADD3.X R10, P0, PT, R51, R42, RZ, P0, !PT ;  /* 0x0000002a330a7210 */ /* 0x000fe2000071e4ff */
[----:B------:R-:W-:Y:S01]  /*145b40*/  IMAD.WIDE.U32 R8, P2, R4, 0x1ae3a46, R48 ;  /* 0x01ae3a4604087825 */ /* 0x000fe20007840030 */
[----:B------:R-:W-:Y:S02]  /*145b50*/  IADD3.X R63, P4, PT, R2, R107, RZ, P4, !PT ;  /* 0x0000006b023f7210 */ /* 0x000fe4000279e4ff */
[----:B------:R-:W-:Y:S01]  /*145b60*/  IADD3 R41, PT, PT, R45, R41, RZ ;  /* 0x000000292d297210 */ /* 0x000fe20007ffe0ff */
[----:B------:R-:W-:Y:S01]  /*145b70*/  IMAD.X R42, RZ, RZ, RZ, P3 ;  /* 0x000000ffff2a7224 */ /* 0x000fe200018e06ff */
[----:B------:R-:W-:Y:S01]  /*145b80*/  IADD3 RZ, P3, PT, R8, R13, RZ ;  /* 0x0000000d08ff7210 */ /* 0x000fe20007f7e0ff */
[----:B------:R-:W-:Y:S01]  /*145b90*/  IMAD.X R49, RZ, RZ, RZ, P2 ;  /* 0x000000ffff317224 */ /* 0x000fe200010e06ff */
[----:B------:R-:W-:Y:S01]  /*145ba0*/  IADD3.X R51, P2, PT, R46, R105, RZ, P1, !PT ;  /* 0x000000692e337210 */ /* 0x000fe20000f5e4ff */
[----:B------:R-:W-:Y:S01]  /*145bb0*/  IMAD.WIDE.U32 R38, R4, 0x6ca1493b, R38 ;  /* 0x6ca1493b04267825 */ /* 0x000fe200078e0026 */
[----:B------:R-:W-:-:S03]  /*145bc0*/  IADD3.X R42, P0, PT, R42, R43, RZ, P0, !PT ;  /* 0x0000002b2a2a7210 */ /* 0x000fc6000071e4ff */
[----:B------:R-:W-:Y:S01]  /*145bd0*/  IMAD R43, R4, 0x1ae3a46, R48 ;  /* 0x01ae3a46042b7824 */ /* 0x000fe200078e0230 */
[----:B------:R-:W-:Y:S01]  /*145be0*/  IADD3.X R8, P0, PT, R10, R51, RZ, P0, !PT ;  /* 0x000000330a087210 */ /* 0x000fe2000071e4ff */
[----:B------:R-:W-:Y:S01]  /*145bf0*/  IMAD.MOV.U32 R48, RZ, RZ, R9 ;  /* 0x000000ffff307224 */ /* 0x000fe200078e0009 */
[----:B------:R-:W-:Y:S01]  /*145c00*/  IADD3.X R9, P2, PT, R50, R63, RZ, P2, !PT ;  /* 0x0000003f32097210 */ /* 0x000fe2000175e4ff */
[----:B------:R-:W-:Y:S02]  /*145c10*/  IMAD.MOV.U32 R10, RZ, RZ, R3 ;  /* 0x000000ffff0a7224 */ /* 0x000fe400078e0003 */
[----:B------:R-:W-:Y:S01]  /*145c20*/  IMAD.WIDE.U32.X R48, R5, 0x1ae3a46, R48, P3 ;  /* 0x01ae3a4605307825 */ /* 0x000fe200018e0430 */
[----:B------:R-:W-:Y:S02]  /*145c30*/  IADD3 RZ, P3, PT, R8, R12, RZ ;  /* 0x0000000c08ff7210 */ /* 0x000fe40007f7e0ff */
[----:B------:R-:W-:Y:S01]  /*145c40*/  IADD3.X R9, P0, PT, R42, R9, RZ, P0, !PT ;  /* 0x000000092a097210 */ /* 0x000fe2000071e4ff */
[----:B------:R-:W-:Y:S01]  /*145c50*/  IMAD.IADD R5, R43, 0x1, R13 ;  /* 0x000000012b057824 */ /* 0x000fe200078e020d */
[----:B------:R-:W-:Y:S01]  /*145c60*/  IADD3.X R13, P1, PT, RZ, RZ, RZ, P1, !PT ;  /* 0x000000ffff0d7210 */ /* 0x000fe20000f3e4ff */
[----:B------:R-:W-:-:S03]  /*145c70*/  IMAD.WIDE.U32.X R10, R135, R135, R10, P5 ;  /* 0x00000087870a7225 */ /* 0x000fc600028e040a */
[----:B------:R-:W-:Y:S01]  /*145c80*/  IADD3.X RZ, P3, PT, R9, R5, RZ, P3, !PT ;  /* 0x0000000509ff7210 */ /* 0x000fe20001f7e4ff */
[----:B------:R-:W-:Y:S01]  /*145c90*/  IMAD.X R12, RZ, RZ, RZ, P1 ;  /* 0x000000ffff0c7224 */ /* 0x000fe200008e06ff */
[----:B------:R-:W-:Y:S01]  /*145ca0*/  IADD3.X R5, P0, PT, RZ, RZ, RZ, P0, !PT ;  /* 0x000000ffff057210 */ /* 0x000fe2000071e4ff */
[----:B------:R-:W-:Y:S02]  /*145cb0*/  IMAD.IADD R65, R7, 0x1, R65 ;  /* 0x0000000107417824 */ /* 0x000fe400078e0241 */
[----:B------:R-:W-:Y:S01]  /*145cc0*/  IMAD.IADD R67, R39, 0x1, R67 ;  /* 0x0000000127437824 */ /* 0x000fe200078e0243 */
[----:B------:R-:W-:Y:S01]  /*145cd0*/  IADD3.X R2, P3, PT, R5, R48, RZ, P3, !PT ;  /* 0x0000003005027210 */ /* 0x000fe20001f7e4ff */
[----:B------:R-:W-:Y:S02]  /*145ce0*/  IMAD.X R5, RZ, RZ, RZ, P0 ;  /* 0x000000ffff057224 */ /* 0x000fe400000e06ff */
[----:B------:R-:W-:-:S03]  /*145cf0*/  IMAD.IADD R47, R61, 0x1, R47 ;  /* 0x000000013d2f7824 */ /* 0x000fc600078e022f */
[----:B------:R-:W-:Y:S02]  /*145d00*/  IADD3.X R3, P0, PT, R5, R49, RZ, P3, !PT ;  /* 0x0000003105037210 */ /* 0x000fe40001f1e4ff */
[----:B------:R-:W-:Y:S01]  /*145d10*/  LEA.HI.X R5, P4, R54, R10, RZ, 0x1, P4 ;  /* 0x0000000a36057211 */ /* 0x000fe20002090cff */
[----:B------:R-:W-:Y:S01]  /*145d20*/  IMAD.MOV.U32 R10, RZ, RZ, R41 ;  /* 0x000000ffff0a7224 */ /* 0x000fe200078e0029 */
[----:B------:R-:W-:Y:S01]  /*145d30*/  IADD3.X R2, P2, P0, R2, RZ, R13, P0, P2 ;  /* 0x000000ff02027210 */ /* 0x000fe2000004440d */
[----:B------:R-:W-:-:S03]  /*145d40*/  IMAD.MOV.U32 R13, RZ, RZ, R44 ;  /* 0x000000ffff0d7224 */ /* 0x000fc600078e002c */
[----:B------:R-:W-:Y:S02]  /*145d50*/  IADD3.X R3, PT, PT, R3, RZ, R12, P2, P0 ;  /* 0x000000ff03037210 */ /* 0x000fe400017e040c */
[----:B------:R-:W-:Y:S01]  /*145d60*/  IADD3 R12, P0, PT, R2, R5, RZ ;  /* 0x00000005020c7210 */ /* 0x000fe20007f1e0ff */
[----:B------:R-:W-:-:S03]  /*145d70*/  IMAD.WIDE.U32 R4, R4, 0x17c510ea, R8 ;  /* 0x17c510ea04047825 */ /* 0x000fc600078e0008 */
        /* <DEDUP_REMOVED lines=78> */
.L_x_640:
[----:B------:R-:W-:Y:S05]  /*146260*/  BSYNC.RELIABLE B3 ;  /* 0x0000000000037941 */ /* 0x000fea0003800100 */
.L_x_639:
        /* <DEDUP_REMOVED lines=12> */
.L_x_638:
[----:B------:R-:W-:Y:S05]  /*146330*/  BSYNC.RECONVERGENT B2 ;  /* 0x0000000000027941 */ /* 0x000fea0003800200 */
.L_x_637:
        /* <DEDUP_REMOVED lines=37> */
.L_x_644:
[----:B------:R-:W-:Y:S05]  /*146590*/  BSYNC.RELIABLE B3 ;  /* 0x0000000000037941 */ /* 0x000fea0003800100 */
.L_x_643:
        /* <DEDUP_REMOVED lines=12> */
.L_x_642:
[----:B------:R-:W-:Y:S05]  /*146660*/  BSYNC.RECONVERGENT B2 ;  /* 0x0000000000027941 */ /* 0x000fea0003800200 */
.L_x_641:
        /* <DEDUP_REMOVED lines=49> */
.L_x_648:
[----:B------:R-:W-:Y:S05]  /*146980*/  BSYNC.RELIABLE B3 ;  /* 0x0000000000037941 */ /* 0x000fea0003800100 */
.L_x_647:
        /* <DEDUP_REMOVED lines=12> */
.L_x_646:
[----:B------:R-:W-:Y:S05]  /*146a50*/  BSYNC.RECONVERGENT B2 ;  /* 0x0000000000027941 */ /* 0x000fea0003800200 */
.L_x_645:
[----:B------:R-:W-:-:S04]  /*146a60*/  IADD3 R115, P0, PT, -R28, R115, RZ ;  /* 0x000000731c737210 */ /* 0x000fc80007f1e1ff */
[----:B------:R-:W-:Y:S01]  /*146a70*/  IADD3.X R17, P0, PT, ~R26, R7, RZ, P0, !PT ;  /* 0x000000071a117210 */ /* 0x000fe2000071e5ff */
[----:B------:R-:W-:-:S03]  /*146a80*/  IMAD.WIDE.U32 R46, R115, R125, RZ ;  /* 0x0000007d732e7225 */ /* 0x000fc600078e00ff */
[----:B------:R-:W-:Y:S01]  /*146a90*/  IADD3.X R72, P0, PT, ~R32, R3, RZ, P0, !PT ;  /* 0x0000000320487210 */ /* 0x000fe2000071e5ff */
[----:B------:R-:W-:-:S03]  /*146aa0*/  IMAD.WIDE.U32 R6, R17, R125, RZ ;  /* 0x0000007d11067225 */ /* 0x000fc600078e00ff */
[----:B------:R-:W-:Y:S01]  /*146ab0*/  IADD3.X R107, P0, PT, ~R27, R2, RZ, P0, !PT ;  /* 0x000000021b6b7210 */ /* 0x000fe2000071e5ff */
[----:B------:R-:W-:-:S03]  /*146ac0*/  IMAD.WIDE.U32 R2, R17, R123, RZ ;  /* 0x0000007b11027225 */ /* 0x000fc600078e00ff */
[----:B------:R-:W-:Y:S01]  /*146ad0*/  IADD3.X R58, P2, PT, ~R34, R5, RZ, P0, !PT ;  /* 0x00000005223a7210 */ /* 0x000fe2000075e5ff */
[----:B------:R-:W-:-:S03]  /*146ae0*/  IMAD.WIDE.U32 R10, R17, R136, RZ ;  /* 0x00000088110a7225 */ /* 0x000fc600078e00ff */
[----:B------:R-:W-:Y:S01]  /*146af0*/  IADD3.X R143, P2, PT, ~R29, R4, RZ, P2, !PT ;  /* 0x000000041d8f7210 */ /* 0x000fe2000175e5ff */
[----:B------:R-:W-:-:S03]  /*146b00*/  IMAD.WIDE.U32 R2, P0, R115, R132, R2 ;  /* 0x0000008473027225 */ /* 0x000fc60007800002 */
[----:B------:R-:W-:Y:S01]  /*146b10*/  IADD3.X R56, P2, PT, ~R36, R39, RZ, P2, !PT ;  /* 0x0000002724387210 */ /* 0x000fe2000175e5ff */
[----:B------:R-:W-:-:S04]  /*146b20*/  IMAD.WIDE.U32 R4, R115, R123, RZ ;  /* 0x0000007b73047225 */ /* 0x000fc800078e00ff */
[----:B------:R-:W-:Y:S01]  /*146b30*/  IMAD.WIDE.U32 R8, P3, R115, R134, R6 ;  /* 0x0000008673087225 */ /* 0x000fe20007860006 */
[----:B------:R-:W-:-:S03]  /*146b40*/  IADD3 R32, P1, PT, R5, R2, RZ ;  /* 0x0000000205207210 */ /* 0x000fc60007f3e0ff */
[----:B------:R-:W-:Y:S01]  /*146b50*/  IMAD.X R7, RZ, RZ, RZ, P0 ;  /* 0x000000ffff077224 */ /* 0x000fe200000e06ff */
[----:B------:R-:W-:Y:S01]  /*146b60*/  IADD3 R5, P4, PT, R47, R8, RZ ;  /* 0x000000082f057210 */ /* 0x000fe20007f9e0ff */
[----:B------:R-:W-:-:S04]  /*146b70*/  IMAD.WIDE.U32 R12, R17, R129, RZ ;  /* 0x00000081110c7225 */ /* 0x000fc800078e00ff */
[----:B------:R-:W-:Y:S02]  /*146b80*/  IMAD.MOV.U32 R6, RZ, RZ, R3 ;  /* 0x000000ffff067224 */ /* 0x000fe400078e0003 */
[----:B------:R-:W-:-:S04]  /*146b90*/  IMAD.WIDE.U32 R10, P0, R115, R127, R10 ;  /* 0x0000007f730a7225 */ /* 0x000fc8000780000a */
[----:B------:R-:W-:-:S04]  /*146ba0*/  IMAD.WIDE.U32 R28, R115, R136, RZ ;  /* 0x00000088731c7225 */ /* 0x000fc800078e00ff */
[----:B------:R-:W-:Y:S01]  /*146bb0*/  IMAD.WIDE.U32.X R6, R17, R132, R6, P1 ;  /* 0x0000008411067225 */ /* 0x000fe200008e0406 */
[----:B------:R-:W-:-:S03]  /*146bc0*/  IADD3 RZ, P1, PT, RZ, R4, RZ ;  /* 0x00000004ffff7210 */ /* 0x000fc60007f3e0ff */
[----:B------:R-:W-:Y:S01]  /*146bd0*/  IMAD.X R61, RZ, RZ, RZ, P3 ;  /* 0x000000ffff3d7224 */ /* 0x000fe200018e06ff */
[----:B------:R-:W-:Y:S01]  /*146be0*/  IADD3.X RZ, P1, PT, RZ, R32, RZ, P1, !PT ;  /* 0x00000020ffff7210 */ /* 0x000fe20000f3e4ff */
[----:B------:R-:W-:-:S03]  /*146bf0*/  IMAD.WIDE.U32 R2, P3, R115, R138, R12 ;  /* 0x0000008a73027225 */ /* 0x000fc6000786000c */
[----:B------:R-:W-:Y:S01]  /*146c00*/  IADD3.X R47, P1, PT, RZ, R6, RZ, P1, !PT ;  /* 0x00000006ff2f7210 */ /* 0x000fe20000f3e4ff */
[----:B------:R-:W-:Y:S01]  /*146c10*/  IMAD.X R13, RZ, RZ, RZ, P0 ;  /* 0x000000ffff0d7224 */ /* 0x000fe200000e06ff */
[----:B------:R-:W-:Y:S01]  /*146c20*/  IADD3 R21, P0, PT, R29, R10, RZ ;  /* 0x0000000a1d157210 */ /* 0x000fe20007f1e0ff */
[----:B------:R-:W-:Y:S01]  /*146c30*/  IMAD.WIDE.U32 R14, R17, R140, RZ ;  /* 0x0000008c110e7225 */ /* 0x000fe200078e00ff */
[----:B------:R-:W-:-:S03]  /*146c40*/  IADD3.X R6, P1, PT, RZ, R7, RZ, P1, !PT ;  /* 0x00000007ff067210 */ /* 0x000fc60000f3e4ff */
[----:B------:R-:W-:Y:S01]  /*146c50*/  IMAD.MOV.U32 R12, RZ, RZ, R11 ;  /* 0x000000ffff0c7224 */ /* 0x000fe200078e000b */
[----:B------:R-:W-:Y:S01]  /*146c60*/  IADD3.X R46, P1, PT, R47, R46, RZ, P1, !PT ;  /* 0x0000002e2f2e7210 */ /* 0x000fe20000f3e4ff */
[----:B------:R-:W-:-:S04]  /*146c70*/  IMAD.WIDE.U32 R10, R17, R133, RZ ;  /* 0x00000085110a7225 */ /* 0x000fc800078e00ff */
[----:B------:R-:W-:Y:S02]  /*146c80*/  IMAD.MOV.U32 R60, RZ, RZ, R9 ;  /* 0x000000ffff3c7224 */ /* 0x000fe400078e0009 */
[----:B------:R-:W-:-:S04]  /*146c90*/  IMAD.WIDE.U32 R66, R115, R140, RZ ;  /* 0x0000008c73427225 */ /* 0x000fc800078e00ff */
[----:B------:R-:W-:-:S04]  /*146ca0*/  IMAD.WIDE.U32 R14, P5, R115, R131, R14 ;  /* 0x00000083730e7225 */ /* 0x000fc800078a000e */
[----:B------:R-:W-:-:S04]  /*146cb0*/  IMAD.WIDE.U32.X R60, R17, R134, R60, P4 ;  /* 0x00000086113c7225 */ /* 0x000fc800020e043c */
[----:B------:R-:W-:-:S04]  /*146cc0*/  IMAD.WIDE.U32 R8, R115, R129, RZ ;  /* 0x0000008173087225 */ /* 0x000fc800078e00ff */
[----:B------:R-:W-:-:S04]  /*146cd0*/  IMAD.WIDE.U32 R10, P4, R115, R142, R10 ;  /* 0x0000008e730a7225 */ /* 0x000fc8000788000a */
[----:B------:R-:W-:-:S04]  /*146ce0*/  IMAD.WIDE.U32 R114, R115, R133, RZ ;  /* 0x0000008573727225 */ /* 0x000fc800078e00ff */
[----:B------:R-:W-:Y:S01]  /*146cf0*/  IMAD.X R91, RZ, RZ, RZ, P5 ;  /* 0x000000ffff5b7224 */ /* 0x000fe200028e06ff */
[----:B------:R-:W-:Y:S01]  /*146d00*/  IADD3 R76, P5, PT, R67, R14, RZ ;  /* 0x0000000e434c7210 */ /* 0x000fe20007fbe0ff */
[----:B------:R-:W-:Y:S01]  /*146d10*/  IMAD.X R101, RZ, RZ, RZ, P3 ;  /* 0x000000ffff657224 */ /* 0x000fe200018e06ff */
[----:B------:R-:W-:Y:S01]  /*146d20*/  IADD3 R20, P3, PT, R9, R2, RZ ;  /* 0x0000000209147210 */ /* 0x000fe20007f7e0ff */
[----:B------:R-:W-:Y:S01]  /*146d30*/  IMAD.X R51, RZ, RZ, RZ, P4 ;  /* 0x000000ffff337224 */ /* 0x000fe200020e06ff */
[----:B------:R-:W-:Y:S01]  /*146d40*/  IADD3 R54, P4, PT, R115, R10, RZ ;  /* 0x0000000a73367210 */ /* 0x000fe20007f9e0ff */
[----:B------:R-:W-:Y:S01]  /*146d50*/  IMAD.MOV.U32 R90, RZ, RZ, R15 ;  /* 0x000000ffff5a7224 */ /* 0x000fe200078e000f */
[----:B------:R-:W-:Y:S01]  /*146d60*/  IADD3.X R115, P2, PT, ~R31, R16, RZ, P2, !PT ;  /* 0x000000101f737210 */ /* 0x000fe2000175e5ff */
[----:B------:R-:W-:-:S03]  /*146d70*/  IMAD.WIDE.U32 R108, R107, R125, RZ ;  /* 0x0000007d6b6c7225 */ /* 0x000fc600078e00ff */
[----:B------:R-:W-:Y:S01]  /*146d80*/  IADD3.X R31, P2, PT, ~R40, R19, RZ, P2, !PT ;  /* 0x00000013281f7210 */ /* 0x000fe2000175e5ff */
[----:B------:R-:W-:-:S04]  /*146d90*/  IMAD.WIDE.U32 R44, R107, R136, RZ ;  /* 0x000000886b2c7225 */ /* 0x000fc800078e00ff */
[----:B------:R-:W-:Y:S02]  /*146da0*/  IMAD.MOV.U32 R100, RZ, RZ, R3 ;  /* 0x000000ffff647224 */ /* 0x000fe400078e0003 */
[----:B------:R-:W-:Y:S01]  /*146db0*/  IMAD.WIDE.U32.X R90, R17, R131, R90, P5 ;  /* 0x00000083115a7225 */ /* 0x000fe200028e045a */
[----:B------:R-:W-:-:S03]  /*146dc0*/  IADD3.X R47, P5, PT, R6, R5, RZ, P1, !PT ;  /* 0x00000005062f7210 */ /* 0x000fc60000fbe4ff */
[----:B------:R-:W-:Y:S01]  /*146dd0*/  IMAD.WIDE.U32.X R100, R17, R138, R100, P3 ;  /* 0x0000008a11647225 */ /* 0x000fe200018e0464 */
[----:B------:R-:W-:-:S03]  /*146de0*/  IADD3.X R145, P5, PT, RZ, R60, RZ, P5, !PT ;  /* 0x0000003cff917210 */ /* 0x000fc60002fbe4ff */
[----:B------:R-:W-:-:S04]  /*146df0*/  IMAD.WIDE.U32 R24, R107, R123, RZ ;  /* 0x0000007b6b187225 */ /* 0x000fc800078e00ff */
[----:B------:R-:W-:-:S04]  /*146e00*/  IMAD.WIDE.U32 R108, P1, R72, R134, R108 ;  /* 0x00000086486c7225 */ /* 0x000fc8000782006c */
[----:B------:R-:W-:Y:S01]  /*146e10*/  IMAD.MOV.U32 R50, RZ, RZ, R11 ;  /* 0x000000ffff327224 */ /* 0x000fe200078e000b */
[----:B------:R-:W-:Y:S01]  /*146e20*/  IADD3.X R105, PT, PT, RZ, RZ, RZ, P1, !PT ;  /* 0x000000ffff697210 */ /* 0x000fe20000ffe4ff */
[----:B------:R-:W-:-:S04]  /*146e30*/  IMAD.WIDE.U32 R18, R72, R125, RZ ;  /* 0x0000007d48127225 */ /* 0x000fc800078e00ff */
[----:B------:R-:W-:Y:S01]  /*146e40*/  IMAD.WIDE.U32 R62, R72, R136, RZ ;  /* 0x00000088483e7225 */ /* 0x000fe200078e00ff */
[----:B------:R-:W-:-:S03]  /*146e50*/  IADD3 R141, P1, PT, R108, R19, RZ ;  /* 0x000000136c8d7210 */ /* 0x000fc60007f3e0ff */
[----:B------:R-:W-:-:S04]  /*146e60*/  IMAD.WIDE.U32 R44, P3, R72, R127, R44 ;  /* 0x0000007f482c7225 */ /* 0x000fc8000786002c */
[----:B------:R-:W-:-:S04]  /*146e70*/  IMAD.WIDE.U32.X R50, R17, R142, R50, P4 ;  /* 0x0000008e11327225 */ /* 0x000fc800020e0432 */
[----:B------:R-:W-:Y:S01]  /*146e80*/  IMAD.X R49, RZ, RZ, RZ, P3 ;  /* 0x000000ffff317224 */ /* 0x000fe200018e06ff */
[----:B------:R-:W-:Y:S01]  /*146e90*/  IADD3 R63, P3, PT, R44, R63, RZ ;  /* 0x0000003f2c3f7210 */ /* 0x000fe20007f7e0ff */
[----:B------:R-:W-:-:S04]  /*146ea0*/  IMAD.WIDE.U32 R2, R4, -0x1, RZ ;  /* 0xffffffff04027825 */ /* 0x000fc800078e00ff */
[----:B------:R-:W-:-:S04]  /*146eb0*/  IMAD.WIDE.U32 R102, R72, R123, RZ ;  /* 0x0000007b48667225 */ /* 0x000fc800078e00ff */
[----:B------:R-:W-:-:S04]  /*146ec0*/  IMAD.WIDE.U32 R68, R107, R129, RZ ;  /* 0x000000816b447225 */ /* 0x000fc800078e00ff */
[----:B------:R-:W-:-:S04]  /*146ed0*/  IMAD.WIDE.U32 R24, P4, R72, R132, R24 ;  /* 0x0000008448187225 */ /* 0x000fc80007880018 */
[----:B------:R-:W-:-:S04]  /*146ee0*/  IMAD.WIDE.U32 R6, R107, R133, RZ ;  /* 0x000000856b067225 */ /* 0x000fc800078e00ff */
[----:B------:R-:W-:Y:S02]  /*146ef0*/  IMAD.MOV.U32 R104, RZ, RZ, R109 ;  /* 0x000000ffff687224 */ /* 0x000fe400078e006d */
[----:B------:R-:W-:Y:S02]  /*146f00*/  IMAD.MOV.U32 R48, RZ, RZ, R45 ;  /* 0x000000ffff307224 */ /* 0x000fe400078e002d */
[----:B------:R-:W-:Y:S02]  /*146f10*/  IMAD R15, R4, -0x7af74001, -R32 ;  /* 0x8508bfff040f7824 */ /* 0x000fe400078e0a20 */
[----:B------:R-:W-:-:S04]  /*146f20*/  IMAD.WIDE.U32.X R12, R17, R127, R12, P0 ;  /* 0x0000007f110c7225 */ /* 0x000fc800000e040c */
[----:B------:R-:W-:Y:S01]  /*146f30*/  IMAD.X R27, RZ, RZ, RZ, P4 ;  /* 0x000000ffff1b7224 */ /* 0x000fe200020e06ff */
[----:B------:R-:W-:Y:S01]  /*146f40*/  IADD3 R9, P4, PT, R24, R103, RZ ;  /* 0x0000006718097210 */ /* 0x000fe20007f9e0ff */
[----:B------:R-:W-:-:S04]  /*146f50*/  IMAD.WIDE.U32 R16, R107, R140, RZ ;  /* 0x0000008c6b107225 */ /* 0x000fc800078e00ff */
[----:B------:R-:W-:-:S04]  /*146f60*/  IMAD.WIDE.U32.X R104, R107, R134, R104, P1 ;  /* 0x000000866b687225 */ /* 0x000fc800008e0468 */
[----:B------:R-:W-:-:S04]  /*146f70*/  IMAD.WIDE.U32.X R48, R107, R127, R48, P3 ;  /* 0x0000007f6b307225 */ /* 0x000fc800018e0430 */
[----:B------:R-:W-:-:S04]  /*146f80*/  IMAD.WIDE.U32 R42, R2, 0x1, RZ ;  /* 0x00000001022a7825 */ /* 0x000fc800078e00ff */
[----:B------:R-:W-:Y:S01]  /*146f90*/  IMAD.WIDE.U32 R22, R72, R129, RZ ;  /* 0x0000008148167225 */ /* 0x000fe200078e00ff */
[----:B------:R-:W-:-:S03]  /*146fa0*/  IADD3 RZ, P0, PT, R4, R42, RZ ;  /* 0x0000002a04ff7210 */ /* 0x000fc60007f1e0ff */
[----:B------:R-:W-:-:S04]  /*146fb0*/  IMAD.WIDE.U32 R10, R72, R133, RZ ;  /* 0x00000085480a7225 */ /* 0x000fc800078e00ff */
[----:B------:R-:W-:Y:S02]  /*146fc0*/  IMAD.MOV.U32 R26, RZ, RZ, R25 ;  /* 0x000000ffff1a7224 */ /* 0x000fe400078e0019 */
[----:B------:R-:W-:-:S04]  /*146fd0*/  IMAD.WIDE.U32 R68, P1, R72, R138, R68 ;  /* 0x0000008a48447225 */ /* 0x000fc80007820044 */
[----:B------:R-:W-:-:S04]  /*146fe0*/  IMAD.WIDE.U32 R6, P3, R72, R142, R6 ;  /* 0x0000008e48067225 */ /* 0x000fc80007860006 */
[----:B------:R-:W-:Y:S02]  /*146ff0*/  IMAD.IADD R74, R3, 0x1, R15 ;  /* 0x00000001034a7824 */ /* 0x000fe400078e020f */
[----:B------:R-:W-:-:S04]  /*147000*/  IMAD.WIDE.U32.X R26, R107, R132, R26, P4 ;  /* 0x000000846b1a7225 */ /* 0x000fc800020e041a */
[----:B------:R-:W-:Y:S01]  /*147010*/  IMAD.X R41, RZ, RZ, RZ, P1 ;  /* 0x000000ffff297224 */ /* 0x000fe200008e06ff */
[----:B------:R-:W-:Y:S01]  /*147020*/  IADD3 R109, P1, PT, R68, R23, RZ ;  /* 0x00000017446d7210 */ /* 0x000fe20007f3e0ff */
[----:B------:R-:W-:Y:S01]  /*147030*/  IMAD.X R5, RZ, RZ, RZ, P3 ;  /* 0x000000ffff057224 */ /* 0x000fe200018e06ff */
[----:B------:R-:W-:Y:S01]  /*147040*/  IADD3 R11, P3, PT, R6, R11, RZ ;  /* 0x0000000b060b7210 */ /* 0x000fe20007f7e0ff */
[----:B------:R-:W-:-:S04]  /*147050*/  IMAD.WIDE.U32 R38, R72, R140, RZ ;  /* 0x0000008c48267225 */ /* 0x000fc800078e00ff */
[----:B------:R-:W-:-:S04]  /*147060*/  IMAD.WIDE.U32 R16, P4, R72, R131, R16 ;  /* 0x0000008348107225 */ /* 0x000fc80007880010 */
[----:B------:R-:W-:-:S04]  /*147070*/  IMAD.WIDE.U32 R64, R74, 0x1, RZ ;  /* 0x000000014a407825 */ /* 0x000fc800078e00ff */
[----:B------:R-:W-:Y:S02]  /*147080*/  IMAD.MOV.U32 R40, RZ, RZ, R69 ;  /* 0x000000ffff287224 */ /* 0x000fe400078e0045 */
[----:B------:R-:W-:Y:S02]  /*147090*/  IMAD.MOV.U32 R4, RZ, RZ, R7 ;  /* 0x000000ffff047224 */ /* 0x000fe400078e0007 */
[----:B------:R-:W-:Y:S01]  /*1470a0*/  IMAD.X R15, RZ, RZ, RZ, P4 ;  /* 0x000000ffff0f7224 */ /* 0x000fe200020e06ff */
[----:B------:R-:W-:Y:S01]  /*1470b0*/  IADD3 R119, P4, PT, R16, R39, RZ ;  /* 0x0000002710777210 */ /* 0x000fe20007f9e0ff */
[----:B------:R-:W-:-:S04]  /*1470c0*/  IMAD.WIDE.U32.X R40, R107, R138, R40, P1 ;  /* 0x0000008a6b287225 */ /* 0x000fc800008e0428 */
[----:B------:R-:W-:Y:S01]  /*1470d0*/  IMAD.WIDE.U32.X R4, R107, R142, R4, P3 ;  /* 0x0000008e6b047225 */ /* 0x000fe200018e0404 */
[----:B------:R-:W-:Y:S02]  /*1470e0*/  IADD3.X R135, P3, PT, ~R33, R80, RZ, P2, !PT ;  /* 0x0000005021877210 */ /* 0x000fe4000177e5ff */
[----:B------:R-:W-:Y:S01]  /*1470f0*/  IADD3.X R60, P2, PT, RZ, R61, RZ, P5, !PT ;  /* 0x0000003dff3c7210 */ /* 0x000fe20002f5e4ff */
[----:B------:R-:W-:Y:S01]  /*147100*/  IMAD.MOV.U32 R14, RZ, RZ, R17 ;  /* 0x000000ffff0e7224 */ /* 0x000fe200078e0011 */
[----:B------:R-:W-:Y:S01]  /*147110*/  IADD3.X R52, P3, PT, ~R35, R52, RZ, P3, !PT ;  /* 0x0000003423347210 */ /* 0x000fe20001f7e5ff */
[----:B------:R-:W-:Y:S01]  /*147120*/  IMAD.WIDE.U32 R64, P1, R2, -0x7af74000, R64 ;  /* 0x8508c00002407825 */ /* 0x000fe20007820040 */
[----:B------:R-:W-:Y:S02]  /*147130*/  IADD3.X R145, P2, PT, R145, R28, RZ, P2, !PT ;  /* 0x0000001c91917210 */ /* 0x000fe4000175e4ff */
[----:B------:R-:W-:Y:S01]  /*147140*/  IADD3.X R3, PT, PT, ~R37, R78, RZ, P3, !PT ;  /* 0x0000004e25037210 */ /* 0x000fe20001ffe5ff */
[----:B------:R-:W-:Y:S01]  /*147150*/  IMAD.WIDE.U32.X R14, R107, R131, R14, P4 ;  /* 0x000000836b0e7225 */ /* 0x000fe200020e040e */
[----:B------:R-:W-:-:S03]  /*147160*/  IADD3 R43, P4, PT, R43, R64, RZ ;  /* 0x000000402b2b7210 */ /* 0x000fc60007f9e0ff */
[----:B------:R-:W-:Y:S01]  /*147170*/  IMAD.X R29, RZ, RZ, RZ, P1 ;  /* 0x000000ffff1d7224 */ /* 0x000fe200008e06ff */
[----:B------:R-:W-:Y:S01]  /*147180*/  IADD3 RZ, P1, PT, R46, R102, RZ ;  /* 0x000000662eff7210 */ /* 0x000fe20007f3e0ff */
[----:B------:R-:W-:Y:S01]  /*147190*/  IMAD.MOV.U32 R28, RZ, RZ, R65 ;  /* 0x000000ffff1c7224 */ /* 0x000fe200078e0041 */
[----:B------:R-:W-:Y:S01]  /*1471a0*/  IADD3.X RZ, P0, PT, R32, R43, RZ, P0, !PT ;  /* 0x0000002b20ff7210 */ /* 0x000fe2000071e4ff */
[----:B------:R-:W-:Y:S01]  /*1471b0*/  IMAD.WIDE.U32 R102, R143, R123, RZ ;  /* 0x0000007b8f667225 */ /* 0x000fe200078e00ff */
[----:B------:R-:W-:-:S03]  /*1471c0*/  IADD3.X RZ, P1, PT, R47, R9, RZ, P1, !PT ;  /* 0x000000092fff7210 */ /* 0x000fc60000f3e4ff */
[----:B------:R-:W-:Y:S01]  /*1471d0*/  IMAD.WIDE.U32.X R28, R74, -0x7af74000, R28, P4 ;  /* 0x8508c0004a1c7825 */ /* 0x000fe200020e041c */
[----:B------:R-:W-:Y:S02]  /*1471e0*/  IADD3.X R17, P4, PT, R60, R21, RZ, P2, !PT ;  /* 0x000000153c117210 */ /* 0x000fe4000179e4ff */
[----:B------:R-:W-:Y:S01]  /*1471f0*/  IADD3.X R144, P1, PT, RZ, R26, RZ, P1, !PT ;  /* 0x0000001aff907210 */ /* 0x000fe20000f3e4ff */
[C---:B------:R-:W-:Y:S01]  /*147200*/  IMAD.WIDE.U32 R64, R143.reuse, R125, RZ ;  /* 0x0000007d8f407225 */ /* 0x040fe200078e00ff */
[----:B------:R-:W-:Y:S02]  /*147210*/  IADD3.X R7, P2, PT, RZ, R28, RZ, P0, !PT ;  /* 0x0000001cff077210 */ /* 0x000fe4000075e4ff */
[----:B------:R-:W-:Y:S01]  /*147220*/  IADD3.X R39, P0, PT, RZ, R12, RZ, P4, !PT ;  /* 0x0000000cff277210 */ /* 0x000fe2000271e4ff */
[----:B------:R-:W-:Y:S01]  /*147230*/  IMAD.WIDE.U32 R112, R143, R136, RZ ;  /* 0x000000888f707225 */ /* 0x000fe200078e00ff */
[----:B------:R-:W-:Y:S02]  /*147240*/  IADD3.X R35, P2, PT, RZ, R29, RZ, P2, !PT ;  /* 0x0000001dff237210 */ /* 0x000fe4000175e4ff */
[----:B------:R-:W-:Y:S01]  /*147250*/  IADD3.X R19, P0, PT, RZ, R13, RZ, P0, !PT ;  /* 0x0000000dff137210 */ /* 0x000fe2000071e4ff */
[----:B------:R-:W-:Y:S01]  /*147260*/  IMAD.WIDE.U32 R102, P3, R58, R132, R102 ;  /* 0x000000843a667225 */ /* 0x000fe20007860066 */
[----:B------:R-:W-:-:S02]  /*147270*/  IADD3.X R80, P1, PT, RZ, R27, RZ, P1, !PT ;  /* 0x0000001bff507210 */ /* 0x000fc40000f3e4ff */
[----:B------:R-:W-:Y:S01]  /*147280*/  IADD3.X R39, P0, PT, R39, R8, RZ, P0, !PT ;  /* 0x0000000827277210 */ /* 0x000fe2000071e4ff */
[----:B------:R-:W-:Y:S01]  /*147290*/  IMAD.WIDE.U32 R28, R143, R129, RZ ;  /* 0x000000818f1c7225 */ /* 0x000fe200078e00ff */
[----:B------:R-:W-:-:S03]  /*1472a0*/  IADD3.X R144, P1, PT, R144, R145, RZ, P1, !PT ;  /* 0x0000009190907210 */ /* 0x000fc60000f3e4ff */
[----:B------:R-:W-:Y:S01]  /*1472b0*/  IMAD.X R33, RZ, RZ, RZ, P3 ;  /* 0x000000ffff217224 */ /* 0x000fe200018e06ff */
[----:B------:R-:W-:Y:S01]  /*1472c0*/  IADD3.X R145, P1, PT, R80, R17, RZ, P1, !PT ;  /* 0x0000001150917210 */ /* 0x000fe20000f3e4ff */
[----:B------:R-:W-:-:S03]  /*1472d0*/  IMAD.WIDE.U32 R46, R72, R123, R46 ;  /* 0x0000007b482e7225 */ /* 0x000fc600078e002e */
[----:B------:R-:W-:Y:S01]  /*1472e0*/  IADD3.X R17, P1, PT, RZ, RZ, RZ, P1, !PT ;  /* 0x000000ffff117210 */ /* 0x000fe20000f3e4ff */
[----:B------:R-:W-:Y:S01]  /*1472f0*/  IMAD.WIDE.U32 R116, R58, R123, RZ ;  /* 0x0000007b3a747225 */ /* 0x000fe200078e00ff */
[----:B------:R-:W-:-:S03]  /*147300*/  IADD3.X R34, P2, PT, R7, R46, RZ, P2, !PT ;  /* 0x0000002e07227210 */ /* 0x000fc6000175e4ff */
[----:B------:R-:W-:-:S04]  /*147310*/  IMAD.WIDE.U32 R64, P4, R58, R134, R64 ;  /* 0x000000863a407225 */ /* 0x000fc80007880040 */
[----:B------:R-:W-:-:S04]  /*147320*/  IMAD.WIDE.U32 R112, P3, R58, R127, R112 ;  /* 0x0000007f3a707225 */ /* 0x000fc80007860070 */
[----:B------:R-:W-:Y:S02]  /*147330*/  IMAD.X R9, RZ, RZ, RZ, P4 ;  /* 0x000000ffff097224 */ /* 0x000fe400020e06ff */
[----:B------:R-:W-:Y:S01]  /*147340*/  IMAD.X R107, RZ, RZ, RZ, P3 ;  /* 0x000000ffff6b7224 */ /* 0x000fe200018e06ff */
[----:B------:R-:W-:Y:S01]  /*147350*/  IADD3 R45, P3, PT, R102, R117, RZ ;  /* 0x00000075662d7210 */ /* 0x000fe20007f7e0ff */
[----:B------:R-:W-:Y:S02]  /*147360*/  IMAD.IADD R78, R47, 0x1, R24 ;  /* 0x000000012f4e7824 */ /* 0x000fe400078e0218 */
[----:B------:R-:W-:-:S03]  /*147370*/  IMAD.WIDE.U32 R36, R58, R125, RZ ;  /* 0x0000007d3a247225 */ /* 0x000fc600078e00ff */
[----:B------:R-:W-:Y:S01]  /*147380*/  IADD3.X R35, P2, PT, R35, R78, RZ, P2, !PT ;  /* 0x0000004e23237210 */ /* 0x000fe2000175e4ff */
[----:B------:R-:W-:-:S04]  /*147390*/  IMAD.WIDE.U32 R28, P4, R58, R138, R28 ;  /* 0x0000008a3a1c7225 */ /* 0x000fc8000788001c */
[----:B------:R-:W-:-:S04]  /*1473a0*/  IMAD.WIDE.U32 R46, R58, R136, RZ ;  /* 0x000000883a2e7225 */ /* 0x000fc800078e00ff */
[----:B------:R-:W-:Y:S02]  /*1473b0*/  IMAD.MOV.U32 R32, RZ, RZ, R103 ;  /* 0x000000ffff207224 */ /* 0x000fe400078e0067 */
[----:B------:R-:W-:Y:S01]  /*1473c0*/  IMAD.X R25, RZ, RZ, RZ, P4 ;  /* 0x000000ffff197224 */ /* 0x000fe200020e06ff */
[----:B------:R-:W-:Y:S01]  /*1473d0*/  IADD3 R23, P4, PT, R64, R37, RZ ;  /* 0x0000002540177210 */ /* 0x000fe20007f9e0ff */
[----:B------:R-:W-:Y:S01]  /*1473e0*/  IMAD.WIDE.U32.X R32, R143, R132, R32, P3 ;  /* 0x000000848f207225 */ /* 0x000fe200018e0420 */
[----:B------:R-:W-:Y:S02]  /*1473f0*/  IADD3 R137, P3, PT, R112, R47, RZ ;  /* 0x0000002f70897210 */ /* 0x000fe40007f7e0ff */
[----:B------:R-:W-:Y:S01]  /*147400*/  IADD3.X R37, P2, PT, RZ, RZ, RZ, P2, !PT ;  /* 0x000000ffff257210 */ /* 0x000fe2000175e4ff */
[----:B------:R-:W-:-:S04]  /*147410*/  IMAD.WIDE.U32 R60, R58, R129, RZ ;  /* 0x000000813a3c7225 */ /* 0x000fc800078e00ff */
[----:B------:R-:W-:-:S04]  /*147420*/  IMAD.WIDE.U32 R150, R143, R140, RZ ;  /* 0x0000008c8f967225 */ /* 0x000fc800078e00ff */
[----:B------:R-:W-:Y:S02]  /*147430*/  IMAD.MOV.U32 R8, RZ, RZ, R65 ;  /* 0x000000ffff087224 */ /* 0x000fe400078e0041 */
[----:B------:R-:W-:Y:S02]  /*147440*/  IMAD.MOV.U32 R106, RZ, RZ, R113 ;  /* 0x000000ffff6a7224 */ /* 0x000fe400078e0071 */
[----:B------:R-:W-:Y:S01]  /*147450*/  IMAD.WIDE.U32.X R8, R143, R134, R8, P4 ;  /* 0x000000868f087225 */ /* 0x000fe200020e0408 */
[----:B------:R-:W-:-:S03]  /*147460*/  IADD3 R7, P4, PT, R28, R61, RZ ;  /* 0x0000003d1c077210 */ /* 0x000fc60007f9e0ff */
[----:B------:R-:W-:-:S04]  /*147470*/  IMAD.WIDE.U32.X R106, R143, R127, R106, P3 ;  /* 0x0000007f8f6a7225 */ /* 0x000fc800018e046a */
[----:B------:R-:W-:-:S04]  /*147480*/  IMAD.WIDE.U32 R12, R58, R140, RZ ;  /* 0x0000008c3a0c7225 */ /* 0x000fc800078e00ff */
[----:B------:R-:W-:-:S04]  /*147490*/  IMAD.WIDE.U32 R42, R143, R133, RZ ;  /* 0x000000858f2a7225 */ /* 0x000fc800078e00ff */
[----:B------:R-:W-:-:S04]  /*1474a0*/  IMAD.WIDE.U32 R150, P3, R58, R131, R150 ;  /* 0x000000833a967225 */ /* 0x000fc80007860096 */
[----:B------:R-:W-:Y:S01]  /*1474b0*/  IMAD.MOV.U32 R24, RZ, RZ, R29 ;  /* 0x000000ffff187224 */ /* 0x000fe200078e001d */
[----:B------:R-:W-:Y:S01]  /*1474c0*/  IADD3.X R29, P0, PT, R19, R20, RZ, P0, !PT ;  /* 0x00000014131d7210 */ /* 0x000fe2000071e4ff */
[----:B------:R-:W-:Y:S01]  /*1474d0*/  IMAD.X R19, RZ, RZ, RZ, P3 ;  /* 0x000000ffff137224 */ /* 0x000fe200018e06ff */
[----:B------:R-:W-:Y:S01]  /*1474e0*/  IADD3 R13, P3, PT, R150, R13, RZ ;  /* 0x0000000d960d7210 */ /* 0x000fe20007f7e0ff */
[----:B------:R-:W-:Y:S01]  /*1474f0*/  IMAD.WIDE.U32.X R24, R143, R138, R24, P4 ;  /* 0x0000008a8f187225 */ /* 0x000fe200020e0418 */
[----:B------:R-:W-:-:S03]  /*147500*/  IADD3 RZ, P4, PT, R144, R18, RZ ;  /* 0x0000001290ff7210 */ /* 0x000fc60007f9e0ff */
[----:B------:R-:W-:Y:S01]  /*147510*/  IMAD.WIDE.U32 R42, P5, R58, R142, R42 ;  /* 0x0000008e3a2a7225 */ /* 0x000fe200078a002a */
[----:B------:R-:W-:-:S03]  /*147520*/  IADD3.X RZ, P4, PT, R145, R141, RZ, P4, !PT ;  /* 0x0000008d91ff7210 */ /* 0x000fc6000279e4ff */
[----:B------:R-:W-:Y:S01]  /*147530*/  IMAD.WIDE.U32 R20, R58, R133, RZ ;  /* 0x000000853a147225 */ /* 0x000fe200078e00ff */
[----:B------:R-:W-:-:S03]  /*147540*/  IADD3.X R78, P4, PT, R17, R104, RZ, P4, !PT ;  /* 0x00000068114e7210 */ /* 0x000fc6000279e4ff */
[----:B------:R-:W-:Y:S02]  /*147550*/  IMAD.MOV.U32 R18, RZ, RZ, R151 ;  /* 0x000000ffff127224 */ /* 0x000fe400078e0097 */
[----:B------:R-:W-:-:S04]  /*147560*/  IMAD.WIDE.U32 R146, R74, 0x30000000, RZ ;  /* 0x300000004a927825 */ /* 0x000fc800078e00ff */
[----:B------:R-:W-:Y:S01]  /*147570*/  IMAD.WIDE.U32.X R18, R143, R131, R18, P3 ;  /* 0x000000838f127225 */ /* 0x000fe200018e0412 */
[----:B------:R-:W-:Y:S02]  /*147580*/  IADD3 R139, P3, PT, R42, R21, RZ ;  /* 0x000000152a8b7210 */ /* 0x000fe40007f7e0ff */
[----:B------:R-:W-:Y:S01]  /*147590*/  IADD3.X R21, P0, PT, RZ, R100, RZ, P0, !PT ;  /* 0x00000064ff157210 */ /* 0x000fe2000071e4ff */
[----:B------:R-:W-:Y:S02]  /*1475a0*/  IMAD.X R27, RZ, RZ, RZ, P5 ;  /* 0x000000ffff1b7224 */ /* 0x000fe400028e06ff */
[----:B------:R-:W-:Y:S02]  /*1475b0*/  IMAD.MOV.U32 R26, RZ, RZ, R43 ;  /* 0x000000ffff1a7224 */ /* 0x000fe400078e002b */
[----:B------:R-:W-:-:S04]  /*1475c0*/  IMAD.WIDE.U32 R110, R2, 0x30000000, RZ ;  /* 0x30000000026e7825 */ /* 0x000fc800078e00ff */
[----:B------:R-:W-:Y:S01]  /*1475d0*/  IMAD.WIDE.U32.X R26, R143, R142, R26, P3 ;  /* 0x0000008e8f1a7225 */ /* 0x000fe200018e041a */
[----:B------:R-:W-:Y:S02]  /*1475e0*/  IADD3.X R101, P3, PT, RZ, R101, RZ, P0, !PT ;  /* 0x00000065ff657210 */ /* 0x000fe4000077e4ff */
[----:B------:R-:W-:Y:S01]  /*1475f0*/  IADD3 RZ, P0, PT, R34, R110, RZ ;  /* 0x0000006e22ff7210 */ /* 0x000fe20007f1e0ff */
[----:B------:R-:W-:Y:S01]  /*147600*/  IMAD.WIDE.U32 R146, P5, R2, 0x170b5d44, R146 ;  /* 0x170b5d4402927825 */ /* 0x000fe200078a0092 */
[----:B------:R-:W-:-:S03]  /*147610*/  IADD3.X R110, P3, PT, R21, R66, RZ, P3, !PT ;  /* 0x00000042156e7210 */ /* 0x000fc60001f7e4ff */
[----:B------:R-:W-:Y:S01]  /*147620*/  IMAD.MOV.U32 R66, RZ, RZ, R147 ;  /* 0x000000ffff427224 */ /* 0x000fe200078e0093 */
[----:B------:R-:W-:Y:S01]  /*147630*/  IADD3.X R67, PT, PT, RZ, RZ, RZ, P5, !PT ;  /* 0x000000ffff437210 */ /* 0x000fe20002ffe4ff */
[----:B------:R-:W-:Y:S01]  /*147640*/  IMAD.X R17, RZ, RZ, RZ, P1 ;  /* 0x000000ffff117224 */ /* 0x000fe200008e06ff */
[----:B------:R-:W-:Y:S01]  /*147650*/  IADD3 R111, P5, PT, R146, R111, RZ ;  /* 0x0000006f926f7210 */ /* 0x000fe20007fbe0ff */
[----:B------:R-:W-:Y:S01]  /*147660*/  IMAD.X R21, RZ, RZ, RZ, P2 ;  /* 0x000000ffff157224 */ /* 0x000fe200010e06ff */
[----:B------:R-:W-:Y:S01]  /*147670*/  IADD3.X R76, P3, PT, R101, R76, RZ, P3, !PT ;  /* 0x0000004c654c7210 */ /* 0x000fe20001f7e4ff */
[----:B------:R-:W-:Y:S01]  /*147680*/  IMAD.WIDE.U32 R144, R72, R125, R144 ;  /* 0x0000007d48907225 */ /* 0x000fe200078e0090 */
[----:B------:R-:W-:Y:S02]  /*147690*/  IADD3.X RZ, P0, PT, R35, R111, RZ, P0, !PT ;  /* 0x0000006f23ff7210 */ /* 0x000fe4000071e4ff */
[----:B------:R-:W-:Y:S01]  /*1476a0*/  IADD3.X R43, P3, PT, RZ, R90, RZ, P3, !PT ;  /* 0x0000005aff2b7210 */ /* 0x000fe20001f7e4ff */
[----:B------:R-:W-:Y:S01]  /*1476b0*/  IMAD.WIDE.U32.X R66, R74, 0x170b5d44, R66, P5 ;  /* 0x170b5d444a427825 */ /* 0x000fe200028e0442 */
[----:B------:R-:W-:-:S02]  /*1476c0*/  IADD3.X R80, P4, PT, R17, R105, RZ, P4, !PT ;  /* 0x0000006911507210 */ /* 0x000fc4000279e4ff */
[----:B------:R-:W-:Y:S01]  /*1476d0*/  IADD3.X R91, P3, PT, RZ, R91, RZ, P3, !PT ;  /* 0x0000005bff5b7210 */ /* 0x000fe20001f7e4ff */
[----:B------:R-:W-:Y:S01]  /*1476e0*/  IMAD.IADD R145, R145, 0x1, R108 ;  /* 0x0000000191917824 */ /* 0x000fe200078e026c */
[----:B------:R-:W-:Y:S01]  /*1476f0*/  IADD3.X R37, P0, PT, R37, R66, RZ, P0, !PT ;  /* 0x0000004225257210 */ /* 0x000fe2000071e4ff */
[----:B------:R-:W-:Y:S01]  /*147700*/  IMAD.WIDE.U32 R104, R115, R123, RZ ;  /* 0x0000007b73687225 */ /* 0x000fe200078e00ff */
[----:B------:R-:W-:Y:S02]  /*147710*/  IADD3.X R114, P2, PT, R43, R114, RZ, P3, !PT ;  /* 0x000000722b727210 */ /* 0x000fe40001f5e4ff */
[----:B------:R-:W-:Y:S01]  /*147720*/  IADD3.X R21, P5, PT, R21, R67, RZ, P0, !PT ;  /* 0x0000004315157210 */ /* 0x000fe200007be4ff */
[----:B------:R-:W-:Y:S01]  /*147730*/  IMAD.WIDE.U32 R66, R74, -0x45f6b800, RZ ;  /* 0xba0948004a427825 */ /* 0x000fe200078e00ff */
[----:B------:R-:W-:Y:S02]  /*147740*/  IADD3 RZ, P1, PT, R144, R116, RZ ;  /* 0x0000007490ff7210 */ /* 0x000fe40007f3e0ff */
[----:B------:R-:W-:Y:S01]  /*147750*/  IADD3.X R90, P0, PT, R78, R39, RZ, P4, !PT ;  /* 0x000000274e5a7210 */ /* 0x000fe2000271e4ff */
[----:B------:R-:W-:Y:S01]  /*147760*/  IMAD.WIDE.U32 R116, R56, R129, RZ ;  /* 0x0000008138747225 */ /* 0x000fe200078e00ff */
[----:B------:R-:W-:-:S02]  /*147770*/  IADD3.X R54, P2, PT, R91, R54, RZ, P2, !PT ;  /* 0x000000365b367210 */ /* 0x000fc4000175e4ff */
[----:B------:R-:W-:Y:S01]  /*147780*/  IADD3.X RZ, P1, PT, R145, R45, RZ, P1, !PT ;  /* 0x0000002d91ff7210 */ /* 0x000fe20000f3e4ff */
[----:B------:R-:W-:Y:S01]  /*147790*/  IMAD.WIDE.U32 R144, R58, R123, R144 ;  /* 0x0000007b3a907225 */ /* 0x000fe200078e0090 */
[----:B------:R-:W-:Y:S02]  /*1477a0*/  IADD3.X R91, P0, PT, R80, R29, RZ, P0, !PT ;  /* 0x0000001d505b7210 */ /* 0x000fe4000071e4ff */
[----:B------:R-:W-:Y:S01]  /*1477b0*/  IADD3 RZ, P3, PT, R90, R62, RZ ;  /* 0x0000003e5aff7210 */ /* 0x000fe20007f7e0ff */
[----:B------:R-:W-:Y:S01]  /*1477c0*/  IMAD.IADD R102, R145, 0x1, R102 ;  /* 0x0000000191667824 */ /* 0x000fe200078e0266 */
[----:B------:R-:W-:Y:S01]  /*1477d0*/  IADD3.X R101, P1, PT, RZ, R32, RZ, P1, !PT ;  /* 0x00000020ff657210 */ /* 0x000fe20000f3e4ff */
[C---:B------:R-:W-:Y:S01]  /*1477e0*/  IMAD.WIDE.U32 R66, P4, R2.reuse, 0x1ef3622f, R66 ;  /* 0x1ef3622f02427825 */ /* 0x040fe20007880042 */
[----:B------:R-:W-:Y:S02]  /*1477f0*/  IADD3.X R111, P0, PT, RZ, RZ, RZ, P0, !PT ;  /* 0x000000ffff6f7210 */ /* 0x000fe4000071e4ff */
[----:B------:R-:W-:Y:S01]  /*147800*/  IADD3.X R17, P2, PT, RZ, R50, RZ, P2, !PT ;  /* 0x00000032ff117210 */ /* 0x000fe2000175e4ff */
[----:B------:R-:W-:Y:S01]  /*147810*/  IMAD.WIDE.U32 R34, R2, 0x30000000, R34 ;  /* 0x3000000002227825 */ /* 0x000fe200078e0022 */
[----:B------:R-:W-:-:S02]  /*147820*/  IADD3.X R62, P5, PT, R37, R144, RZ, P5, !PT ;  /* 0x00000090253e7210 */ /* 0x000fc40002fbe4ff */
[----:B------:R-:W-:Y:S01]  /*147830*/  IADD3.X RZ, P3, PT, R91, R63, RZ, P3, !PT ;  /* 0x0000003f5bff7210 */ /* 0x000fe20001f7e4ff */
[----:B------:R-:W-:Y:S01]  /*147840*/  IMAD.WIDE.U32 R90, R72, R136, R90 ;  /* 0x00000088485a7225 */ /* 0x000fe200078e005a */
[----:B------:R-:W-:Y:S02]  /*147850*/  IADD3.X R32, P1, PT, RZ, R33, RZ, P1, !PT ;  /* 0x00000021ff207210 */ /* 0x000fe40000f3e4ff */
[----:B------:R-:W-:Y:S01]  /*147860*/  IADD3.X R111, P3, PT, R111, R48, RZ, P3, !PT ;  /* 0x000000306f6f7210 */ /* 0x000fe20001f7e4ff */
[----:B------:R-:W-:Y:S01]  /*147870*/  IMAD.X R33, RZ, RZ, RZ, P0 ;  /* 0x000000ffff217224 */ /* 0x000fe200000e06ff */
[----:B------:R-:W-:Y:S01]  /*147880*/  IADD3.X R63, P5, PT, R21, R102, RZ, P5, !PT ;  /* 0x00000066153f7210 */ /* 0x000fe20002fbe4ff */
[----:B------:R-:W-:Y:S01]  /*147890*/  IMAD.X R29, RZ, RZ, R51, P2 ;  /* 0x000000ffff1d7224 */ /* 0x000fe200010e0633 */
[----:B------:R-:W-:Y:S01]  /*1478a0*/  IADD3.X R100, P1, PT, R101, R90, RZ, P1, !PT ;  /* 0x0000005a65647210 */ /* 0x000fe20000f3e4ff */
[----:B------:R-:W-:Y:S01]  /*1478b0*/  IMAD.WIDE.U32 R104, P2, R56, R132, R104 ;  /* 0x0000008438687225 */ /* 0x000fe20007840068 */
[----:B------:R-:W-:-:S02]  /*1478c0*/  IADD3.X R49, P3, PT, R33, R49, RZ, P3, !PT ;  /* 0x0000003121317210 */ /* 0x000fc40001f7e4ff */
[----:B------:R-:W-:Y:S01]  /*1478d0*/  IADD3.X R43, P5, PT, RZ, RZ, RZ, P5, !PT ;  /* 0x000000ffff2b7210 */ /* 0x000fe20002fbe4ff */
[----:B------:R-:W-:Y:S01]  /*1478e0*/  IMAD.WIDE.U32 R50, R2, -0x45f6b800, RZ ;  /* 0xba09480002327825 */ /* 0x000fe200078e00ff */
[----:B------:R-:W-:-:S03]  /*1478f0*/  IADD3.X R110, P3, PT, R111, R110, RZ, P3, !PT ;  /* 0x0000006e6f6e7210 */ /* 0x000fc60001f7e4ff */
[----:B------:R-:W-:Y:S01]  /*147900*/  IMAD.IADD R21, R91, 0x1, R44 ;  /* 0x000000015b157824 */ /* 0x000fe200078e022c */
[----:B------:R-:W-:Y:S01]  /*147910*/  IADD3 RZ, P0, PT, R62, R50, RZ ;  /* 0x000000323eff7210 */ /* 0x000fe20007f1e0ff */
[----:B------:R-:W-:Y:S01]  /*147920*/  IMAD.X R45, RZ, RZ, RZ, P2 ;  /* 0x000000ffff2d7224 */ /* 0x000fe200010e06ff */
[----:B------:R-:W-:Y:S01]  /*147930*/  IADD3 R37, P2, PT, R66, R51, RZ ;  /* 0x0000003342257210 */ /* 0x000fe20007f5e0ff */
[----:B------:R-:W-:Y:S01]  /*147940*/  IMAD.X R33, RZ, RZ, RZ, P4 ;  /* 0x000000ffff217224 */ /* 0x000fe200020e06ff */
[----:B------:R-:W-:Y:S01]  /*147950*/  IADD3.X R101, P1, PT, R32, R21, RZ, P1, !PT ;  /* 0x0000001520657210 */ /* 0x000fe20000f3e4ff */
[----:B------:R-:W-:Y:S01]  /*147960*/  IMAD.MOV.U32 R32, RZ, RZ, R67 ;  /* 0x000000ffff207224 */ /* 0x000fe200078e0043 */
[----:B------:R-:W-:Y:S01]  /*147970*/  IADD3 RZ, P4, PT, R100, R36, RZ ;  /* 0x0000002464ff7210 */ /* 0x000fe20007f9e0ff */
[----:B------:R-:W-:Y:S01]  /*147980*/  IMAD.WIDE.U32 R50, R56, R125, RZ ;  /* 0x0000007d38327225 */ /* 0x000fe200078e00ff */
[----:B------:R-:W-:Y:S02]  /*147990*/  IADD3.X R47, P1, PT, RZ, RZ, RZ, P1, !PT ;  /* 0x000000ffff2f7210 */ /* 0x000fe40000f3e4ff */
[----:B------:R-:W-:Y:S01]  /*1479a0*/  IADD3.X RZ, P4, PT, R101, R23, RZ, P4, !PT ;  /* 0x0000001765ff7210 */ /* 0x000fe2000279e4ff */
        /* <DEDUP_REMOVED lines=8> */
[----:B------:R-:W-:Y:S01]  /*147a30*/  IMAD.WIDE.U32 R36, R115, R136, RZ ;  /* 0x0000008873247225 */ /* 0x000fe200078e00ff */
[----:B------:R-:W-:Y:S02]  /*147a40*/  IADD3.X R67, P3, PT, RZ, RZ, RZ, P3, !PT ;  /* 0x000000ffff437210 */ /* 0x000fe40001f7e4ff */
[----:B------:R-:W-:Y:S01]  /*147a50*/  IADD3.X R76, P4, PT, R8, R9, RZ, P4, !PT ;  /* 0x00000009084c7210 */ /* 0x000fe2000279e4ff */
[----:B------:R-:W-:Y:S01]  /*147a60*/  IMAD.WIDE.U32 R22, P1, R56, R134, R22 ;  /* 0x0000008638167225 */ /* 0x000fe20007820016 */
[----:B------:R-:W-:-:S03]  /*147a70*/  IADD3.X RZ, P2, PT, R111, R109, RZ, P2, !PT ;  /* 0x0000006d6fff7210 */ /* 0x000fc6000175e4ff */
[C---:B------:R-:W-:Y:S01]  /*147a80*/  IMAD.WIDE.U32 R8, R56.reuse, R123, RZ ;  /* 0x0000007b38087225 */ /* 0x040fe200078e00ff */
[----:B------:R-:W-:Y:S02]  /*147a90*/  IADD3.X R49, PT, PT, RZ, RZ, RZ, P1, !PT ;  /* 0x000000ffff317210 */ /* 0x000fe40000ffe4ff */
[----:B------:R-:W-:Y:S01]  /*147aa0*/  IADD3.X R67, P2, PT, R67, R40, RZ, P2, !PT ;  /* 0x0000002843437210 */ /* 0x000fe2000175e4ff */
[----:B------:R-:W-:-:S04]  /*147ab0*/  IMAD.WIDE.U32 R36, P1, R56, R127, R36 ;  /* 0x0000007f38247225 */ /* 0x000fc80007820024 */
[----:B------:R-:W-:-:S04]  /*147ac0*/  IMAD.WIDE.U32 R100, R58, R125, R100 ;  /* 0x0000007d3a647225 */ /* 0x000fc800078e0064 */
[----:B------:R-:W-:Y:S01]  /*147ad0*/  IMAD.X R39, RZ, RZ, RZ, P5 ;  /* 0x000000ffff277224 */ /* 0x000fe200028e06ff */
[----:B------:R-:W-:Y:S01]  /*147ae0*/  IADD3 R65, P5, PT, R104, R9, RZ ;  /* 0x0000000968417210 */ /* 0x000fe20007fbe0ff */
[----:B------:R-:W-:Y:S01]  /*147af0*/  IMAD.X R109, RZ, RZ, RZ, P1 ;  /* 0x000000ffff6d7224 */ /* 0x000fe200008e06ff */
[----:B------:R-:W-:Y:S01]  /*147b00*/  IADD3 RZ, P1, PT, R100, R8, RZ ;  /* 0x0000000864ff7210 */ /* 0x000fe20007f3e0ff */
[----:B------:R-:W-:Y:S01]  /*147b10*/  IMAD.X R61, RZ, RZ, RZ, P3 ;  /* 0x000000ffff3d7224 */ /* 0x000fe200018e06ff */
[----:B------:R-:W-:Y:S01]  /*147b20*/  IADD3 R51, P3, PT, R22, R51, RZ ;  /* 0x0000003316337210 */ /* 0x000fe20007f7e0ff */
[----:B------:R-:W-:Y:S01]  /*147b30*/  IMAD.WIDE.U32 R8, R56, R136, RZ ;  /* 0x0000008838087225 */ /* 0x000fe200078e00ff */
[----:B------:R-:W-:Y:S02]  /*147b40*/  IADD3.X R39, P0, PT, R39, R33, RZ, P0, !PT ;  /* 0x0000002127277210 */ /* 0x000fe4000071e4ff */
[----:B------:R-:W-:Y:S01]  /*147b50*/  IADD3.X R61, P2, PT, R61, R41, RZ, P2, !PT ;  /* 0x000000293d3d7210 */ /* 0x000fe2000175e4ff */
[----:B------:R-:W-:-:S02]  /*147b60*/  IMAD.MOV.U32 R48, RZ, RZ, R23 ;  /* 0x000000ffff307224 */ /* 0x000fc400078e0017 */
[----:B------:R-:W-:Y:S01]  /*147b70*/  IMAD.WIDE.U32 R40, R115, R129, RZ ;  /* 0x0000008173287225 */ /* 0x000fe200078e00ff */
[----:B------:R-:W-:-:S03]  /*147b80*/  IADD3.X R114, P2, PT, R67, R114, RZ, P2, !PT ;  /* 0x0000007243727210 */ /* 0x000fc6000175e4ff */
[----:B------:R-:W-:Y:S01]  /*147b90*/  IMAD.WIDE.U32.X R48, R115, R134, R48, P3 ;  /* 0x0000008673307225 */ /* 0x000fe200018e0430 */
[----:B------:R-:W-:-:S03]  /*147ba0*/  IADD3 R21, P3, PT, R36, R9, RZ ;  /* 0x0000000924157210 */ /* 0x000fc60007f7e0ff */
[----:B------:R-:W-:-:S04]  /*147bb0*/  IMAD.WIDE.U32 R32, R115, R140, RZ ;  /* 0x0000008c73207225 */ /* 0x000fc800078e00ff */
[----:B------:R-:W-:Y:S02]  /*147bc0*/  IMAD.MOV.U32 R108, RZ, RZ, R37 ;  /* 0x000000ffff6c7224 */ /* 0x000fe400078e0025 */
[----:B------:R-:W-:Y:S02]  /*147bd0*/  IMAD.MOV.U32 R44, RZ, RZ, R105 ;  /* 0x000000ffff2c7224 */ /* 0x000fe400078e0069 */
[----:B------:R-:W-:-:S04]  /*147be0*/  IMAD.WIDE.U32 R110, R72, R129, R110 ;  /* 0x00000081486e7225 */ /* 0x000fc800078e006e */
[----:B------:R-:W-:Y:S01]  /*147bf0*/  IMAD.WIDE.U32.X R108, R115, R127, R108, P3 ;  /* 0x0000007f736c7225 */ /* 0x000fe200018e046c */
[----:B------:R-:W-:-:S03]  /*147c00*/  IADD3.X R110, P4, PT, R47, R110, RZ, P4, !PT ;  /* 0x0000006e2f6e7210 */ /* 0x000fc6000279e4ff */
[----:B------:R-:W-:-:S04]  /*147c10*/  IMAD.WIDE.U32.X R44, R115, R132, R44, P5 ;  /* 0x00000084732c7225 */ /* 0x000fc800028e042c */
[----:B------:R-:W-:-:S04]  /*147c20*/  IMAD.WIDE.U32 R40, P3, R56, R138, R40 ;  /* 0x0000008a38287225 */ /* 0x000fc80007860028 */
[----:B------:R-:W-:Y:S02]  /*147c30*/  IMAD.IADD R9, R111, 0x1, R68 ;  /* 0x000000016f097824 */ /* 0x000fe400078e0244 */
[----:B------:R-:W-:-:S03]  /*147c40*/  IMAD.WIDE.U32 R68, P5, R56, R131, R32 ;  /* 0x0000008338447225 */ /* 0x000fc600078a0020 */
[----:B------:R-:W-:Y:S01]  /*147c50*/  IADD3.X R111, P4, PT, R76, R9, RZ, P4, !PT ;  /* 0x000000094c6f7210 */ /* 0x000fe2000279e4ff */
[----:B------:R-:W-:-:S04]  /*147c60*/  IMAD.WIDE.U32 R144, R56, R140, RZ ;  /* 0x0000008c38907225 */ /* 0x000fc800078e00ff */
[----:B------:R-:W-:Y:S01]  /*147c70*/  IMAD.X R33, RZ, RZ, RZ, P3 ;  /* 0x000000ffff217224 */ /* 0x000fe200018e06ff */
[----:B------:R-:W-:Y:S01]  /*147c80*/  IADD3 R37, P3, PT, R40, R117, RZ ;  /* 0x0000007528257210 */ /* 0x000fe20007f7e0ff */
[----:B------:R-:W-:Y:S01]  /*147c90*/  IMAD.X R103, RZ, RZ, RZ, P5 ;  /* 0x000000ffff677224 */ /* 0x000fe200028e06ff */
[----:B------:R-:W-:Y:S01]  /*147ca0*/  IADD3 R143, P5, PT, R68, R145, RZ ;  /* 0x00000091448f7210 */ /* 0x000fe20007fbe0ff */
[----:B------:R-:W-:-:S04]  /*147cb0*/  IMAD.WIDE.U32 R90, R115, R133, RZ ;  /* 0x00000085735a7225 */ /* 0x000fc800078e00ff */
[----:B------:R-:W-:Y:S01]  /*147cc0*/  IMAD.MOV.U32 R32, RZ, RZ, R41 ;  /* 0x000000ffff207224 */ /* 0x000fe200078e0029 */
[----:B------:R-:W-:Y:S01]  /*147cd0*/  IADD3.X R41, P4, PT, RZ, RZ, RZ, P4, !PT ;  /* 0x000000ffff297210 */ /* 0x000fe2000279e4ff */
[----:B------:R-:W-:Y:S02]  /*147ce0*/  IMAD.MOV.U32 R102, RZ, RZ, R69 ;  /* 0x000000ffff667224 */ /* 0x000fe400078e0045 */
[----:B------:R-:W-:Y:S02]  /*147cf0*/  IMAD.IADD R101, R101, 0x1, R64 ;  /* 0x0000000165657824 */ /* 0x000fe400078e0240 */
[----:B------:R-:W-:Y:S01]  /*147d00*/  IMAD.WIDE.U32.X R32, R115, R138, R32, P3 ;  /* 0x0000008a73207225 */ /* 0x000fe200018e0420 */
[----:B------:R-:W-:Y:S02]  /*147d10*/  IADD3 RZ, P3, PT, R110, R46, RZ ;  /* 0x0000002e6eff7210 */ /* 0x000fe40007f7e0ff */
[----:B------:R-:W-:Y:S01]  /*147d20*/  IADD3.X RZ, P1, PT, R101, R65, RZ, P1, !PT ;  /* 0x0000004165ff7210 */ /* 0x000fe20000f3e4ff */
[----:B------:R-:W-:Y:S01]  /*147d30*/  IMAD.WIDE.U32.X R102, R115, R131, R102, P5 ;  /* 0x0000008373667225 */ /* 0x000fe200028e0466 */
[----:B------:R-:W-:-:S02]  /*147d40*/  IADD3.X RZ, P3, PT, R111, R137, RZ, P3, !PT ;  /* 0x000000896fff7210 */ /* 0x000fc40001f7e4ff */
[----:B------:R-:W-:Y:S01]  /*147d50*/  IADD3.X R9, P1, PT, RZ, R44, RZ, P1, !PT ;  /* 0x0000002cff097210 */ /* 0x000fe20000f3e4ff */
[C---:B------:R-:W-:Y:S01]  /*147d60*/  IMAD.WIDE.U32 R90, P5, R56.reuse, R142, R90 ;  /* 0x0000008e385a7225 */ /* 0x040fe200078a005a */
[----:B------:R-:W-:Y:S02]  /*147d70*/  IADD3.X R41, P3, PT, R41, R106, RZ, P3, !PT ;  /* 0x0000006a29297210 */ /* 0x000fe40001f7e4ff */
[----:B------:R-:W-:Y:S01]  /*147d80*/  IADD3.X R23, P1, PT, RZ, R45, RZ, P1, !PT ;  /* 0x0000002dff177210 */ /* 0x000fe20000f3e4ff */
[----:B------:R-:W-:-:S04]  /*147d90*/  IMAD.WIDE.U32 R46, R56, R133, RZ ;  /* 0x00000085382e7225 */ /* 0x000fc800078e00ff */
[----:B------:R-:W-:Y:S01]  /*147da0*/  IMAD.X R65, RZ, RZ, RZ, P5 ;  /* 0x000000ffff417224 */ /* 0x000fe200028e06ff */
[----:B------:R-:W-:Y:S01]  /*147db0*/  IADD3 R141, P5, PT, R90, R47, RZ ;  /* 0x0000002f5a8d7210 */ /* 0x000fe20007fbe0ff */
[----:B------:R-:W-:Y:S01]  /*147dc0*/  IMAD.MOV.U32 R64, RZ, RZ, R91 ;  /* 0x000000ffff407224 */ /* 0x000fe200078e005b */
[----:B------:R-:W-:Y:S01]  /*147dd0*/  IADD3.X R47, PT, PT, RZ, RZ, RZ, P4, !PT ;  /* 0x000000ffff2f7210 */ /* 0x000fe200027fe4ff */
[----:B------:R-:W-:Y:S01]  /*147de0*/  IMAD.WIDE.U32 R44, R58, R136, R110 ;  /* 0x000000883a2c7225 */ /* 0x000fe200078e006e */
[----:B------:R-:W-:Y:S02]  /*147df0*/  IADD3 RZ, P4, PT, R114, R38, RZ ;  /* 0x0000002672ff7210 */ /* 0x000fe40007f9e0ff */
[----:B------:R-:W-:Y:S01]  /*147e00*/  IADD3.X R106, P3, PT, R47, R107, RZ, P3, !PT ;  /* 0x0000006b2f6a7210 */ /* 0x000fe20001f7e4ff */
[----:B------:R-:W-:Y:S01]  /*147e10*/  IMAD.WIDE.U32.X R64, R115, R142, R64, P5 ;  /* 0x0000008e73407225 */ /* 0x000fe200028e0440 */
[----:B------:R-:W-:Y:S02]  /*147e20*/  IADD3.X R115, P2, PT, R61, R54, RZ, P2, !PT ;  /* 0x000000363d737210 */ /* 0x000fe4000175e4ff */
[----:B------:R-:W-:Y:S01]  /*147e30*/  IADD3.X R44, P1, PT, R9, R44, RZ, P1, !PT ;  /* 0x0000002c092c7210 */ /* 0x000fe20000f3e4ff */
[----:B------:R-:W-:Y:S01]  /*147e40*/  IMAD.IADD R112, R45, 0x1, R112 ;  /* 0x000000012d707824 */ /* 0x000fe200078e0270 */
[----:B------:R-:W-:Y:S01]  /*147e50*/  IADD3.X R45, P2, PT, RZ, RZ, RZ, P2, !PT ;  /* 0x000000ffff2d7210 */ /* 0x000fe2000175e4ff */
[----:B------:R-:W-:Y:S01]  /*147e60*/  IMAD.WIDE.U32 R100, R56, R123, R100 ;  /* 0x0000007b38647225 */ /* 0x000fe200078e0064 */
[----:B------:R-:W-:-:S03]  /*147e70*/  IADD3.X RZ, P4, PT, R115, R119, RZ, P4, !PT ;  /* 0x0000007773ff7210 */ /* 0x000fc6000279e4ff */
[----:B------:R-:W-:Y:S01]  /*147e80*/  IMAD.WIDE.U32 R114, R72, R140, R114 ;  /* 0x0000008c48727225 */ /* 0x000fe200078e0072 */
[----:B------:R-:W-:-:S03]  /*147e90*/  IADD3.X R14, P4, PT, R45, R14, RZ, P4, !PT ;  /* 0x0000000e2d0e7210 */ /* 0x000fc6000279e4ff */
[----:B------:R-:W-:Y:S01]  /*147ea0*/  IMAD.X R47, RZ, RZ, RZ, P2 ;  /* 0x000000ffff2f7224 */ /* 0x000fe200010e06ff */
[----:B------:R-:W-:Y:S01]  /*147eb0*/  IADD3.X R114, P2, PT, R41, R114, RZ, P3, !PT ;  /* 0x0000007229727210 */ /* 0x000fe20001f5e4ff */
[----:B------:R-:W-:Y:S01]  /*147ec0*/  IMAD.IADD R9, R115, 0x1, R16 ;  /* 0x0000000173097824 */ /* 0x000fe200078e0210 */
[----:B------:R-:W-:Y:S01]  /*147ed0*/  IADD3.X R45, P3, PT, R23, R112, RZ, P1, !PT ;  /* 0x00000070172d7210 */ /* 0x000fe20000f7e4ff */
[----:B------:R-:W-:Y:S01]  /*147ee0*/  IMAD.IADD R54, R101, 0x1, R104 ;  /* 0x0000000165367824 */ /* 0x000fe200078e0268 */
[----:B------:R-:W-:Y:S01]  /*147ef0*/  IADD3.X R16, P4, PT, R47, R15, RZ, P4, !PT ;  /* 0x0000000f2f107210 */ /* 0x000fe2000279e4ff */
[C---:B------:R-:W-:Y:S01]  /*147f00*/  IMAD.WIDE.U32 R104, R31.reuse, R140, RZ ;  /* 0x0000008c1f687225 */ /* 0x040fe200078e00ff */
[----:B------:R-:W-:Y:S02]  /*147f10*/  IADD3.X R115, P1, PT, R106, R9, RZ, P2, !PT ;  /* 0x000000096a737210 */ /* 0x000fe4000173e4ff */
[----:B------:R-:W-:Y:S01]  /*147f20*/  IADD3 RZ, P2, PT, R44, R50, RZ ;  /* 0x000000322cff7210 */ /* 0x000fe20007f5e0ff */
[----:B------:R-:W-:Y:S01]  /*147f30*/  IMAD.WIDE.U32 R106, R31, R136, RZ ;  /* 0x000000881f6a7225 */ /* 0x000fe200078e00ff */
[----:B------:R-:W-:-:S02]  /*147f40*/  IADD3.X R149, P3, PT, RZ, RZ, RZ, P3, !PT ;  /* 0x000000ffff957210 */ /* 0x000fc40001f7e4ff */
[----:B------:R-:W-:Y:S01]  /*147f50*/  IADD3.X R14, P5, PT, R14, R17, RZ, P4, !PT ;  /* 0x000000110e0e7210 */ /* 0x000fe200027be4ff */
[----:B------:R-:W-:Y:S01]  /*147f60*/  IMAD.WIDE.U32 R160, R2, 0xf5138f, RZ ;  /* 0x00f5138f02a07825 */ /* 0x000fe200078e00ff */
[----:B------:R-:W-:Y:S02]  /*147f70*/  IADD3.X R119, P1, PT, RZ, RZ, RZ, P1, !PT ;  /* 0x000000ffff777210 */ /* 0x000fe40000f3e4ff */
[----:B------:R-:W-:Y:S01]  /*147f80*/  IADD3.X RZ, P2, PT, R45, R51, RZ, P2, !PT ;  /* 0x000000332dff7210 */ /* 0x000fe2000175e4ff */
[----:B------:R-:W-:Y:S01]  /*147f90*/  IMAD.X R9, RZ, RZ, RZ, P3 ;  /* 0x000000ffff097224 */ /* 0x000fe200018e06ff */
[----:B------:R-:W-:Y:S01]  /*147fa0*/  IADD3 RZ, P3, PT, R14, R10, RZ ;  /* 0x0000000a0eff7210 */ /* 0x000fe20007f7e0ff */
[----:B------:R-:W-:Y:S01]  /*147fb0*/  IMAD.X R23, RZ, RZ, RZ, P1 ;  /* 0x000000ffff177224 */ /* 0x000fe200008e06ff */
[----:B------:R-:W-:Y:S01]  /*147fc0*/  IADD3.X R15, P5, PT, R16, R29, RZ, P5, !PT ;  /* 0x0000001d100f7210 */ /* 0x000fe20002fbe4ff */
[----:B------:R-:W-:Y:S01]  /*147fd0*/  IMAD.WIDE.U32 R16, R135, R129, RZ ;  /* 0x0000008187107225 */ /* 0x000fe200078e00ff */
[----:B------:R-:W-:-:S02]  /*147fe0*/  IADD3 RZ, P4, PT, R114, R60, RZ ;  /* 0x0000003c72ff7210 */ /* 0x000fc40007f9e0ff */
[----:B------:R-:W-:Y:S01]  /*147ff0*/  IADD3.X R149, P2, PT, R149, R48, RZ, P2, !PT ;  /* 0x0000003095957210 */ /* 0x000fe2000175e4ff */
[----:B------:R-:W-:Y:S01]  /*148000*/  IMAD.WIDE.U32 R50, R31, R129, RZ ;  /* 0x000000811f327225 */ /* 0x000fe200078e00ff */
[----:B------:R-:W-:Y:S02]  /*148010*/  IADD3.X R38, P1, PT, R43, R100, RZ, P0, !PT ;  /* 0x000000642b267210 */ /* 0x000fe4000073e4ff */
[----:B------:R-:W-:Y:S01]  /*148020*/  IADD3.X RZ, P0, PT, R15, R11, RZ, P3, !PT ;  /* 0x0000000b0fff7210 */ /* 0x000fe20001f1e4ff */
[----:B------:R-:W-:Y:S01]  /*148030*/  IMAD.WIDE.U32 R14, R72, R133, R14 ;  /* 0x00000085480e7225 */ /* 0x000fe200078e000e */
[----:B------:R-:W-:Y:S02]  /*148040*/  IADD3.X R147, P5, PT, RZ, RZ, RZ, P5, !PT ;  /* 0x000000ffff937210 */ /* 0x000fe40002fbe4ff */
[----:B------:R-:W-:Y:S01]  /*148050*/  IADD3.X RZ, P4, PT, R115, R7, RZ, P4, !PT ;  /* 0x0000000773ff7210 */ /* 0x000fe2000279e4ff */
[----:B------:R-:W-:Y:S01]  /*148060*/  IMAD.IADD R72, R15, 0x1, R6 ;  /* 0x000000010f487824 */ /* 0x000fe200078e0206 */
[----:B------:R-:W-:Y:S01]  /*148070*/  IADD3.X R9, P2, PT, R9, R49, RZ, P2, !PT ;  /* 0x0000003109097210 */ /* 0x000fe2000175e4ff */
[----:B------:R-:W-:Y:S01]  /*148080*/  IMAD.WIDE.U32 R48, R135, R123, RZ ;  /* 0x0000007b87307225 */ /* 0x000fe200078e00ff */
[----:B------:R-:W-:-:S02]  /*148090*/  IADD3.X R147, P0, PT, R147, R4, RZ, P0, !PT ;  /* 0x0000000493937210 */ /* 0x000fc4000071e4ff */
[----:B------:R-:W-:Y:S01]  /*1480a0*/  IADD3.X R119, P3, PT, R119, R24, RZ, P4, !PT ;  /* 0x0000001877777210 */ /* 0x000fe2000277e4ff */
[----:B------:R-:W-:Y:S01]  /*1480b0*/  IMAD.WIDE.U32 R6, R135, R125, RZ ;  /* 0x0000007d87067225 */ /* 0x000fe200078e00ff */
[----:B------:R-:W-:Y:S02]  /*1480c0*/  IADD3.X R43, PT, PT, R5, RZ, RZ, P0, P5 ;  /* 0x000000ff052b7210 */ /* 0x000fe400007ea4ff */
[----:B------:R-:W-:Y:S01]  /*1480d0*/  IADD3.X R23, P3, PT, R23, R25, RZ, P3, !PT ;  /* 0x0000001917177210 */ /* 0x000fe20001f7e4ff */
[----:B------:R-:W-:Y:S01]  /*1480e0*/  IMAD.WIDE.U32 R4, R31, R123, RZ ;  /* 0x0000007b1f047225 */ /* 0x000fe200078e00ff */
[----:B------:R-:W-:Y:S02]  /*1480f0*/  IADD3.X R39, P1, PT, R39, R54, RZ, P1, !PT ;  /* 0x0000003627277210 */ /* 0x000fe40000f3e4ff */
[----:B------:R-:W-:Y:S01]  /*148100*/  IADD3.X R118, P4, PT, R119, R14, RZ, P3, !PT ;  /* 0x0000000e77767210 */ /* 0x000fe20001f9e4ff */
[----:B------:R-:W-:-:S03]  /*148110*/  IMAD.WIDE.U32 R48, P0, R31, R132, R48 ;  /* 0x000000841f307225 */ /* 0x000fc60007800030 */
[----:B------:R-:W-:Y:S01]  /*148120*/  IADD3.X R119, P4, PT, R23, R72, RZ, P4, !PT ;  /* 0x0000004817777210 */ /* 0x000fe2000279e4ff */
[----:B------:R-:W-:Y:S01]  /*148130*/  IMAD.WIDE.U32 R114, R58, R129, R114 ;  /* 0x000000813a727225 */ /* 0x000fe200078e0072 */
[----:B------:R-:W-:-:S03]  /*148140*/  IADD3 R67, P3, PT, R48, R5, RZ ;  /* 0x0000000530437210 */ /* 0x000fc60007f7e0ff */
[----:B------:R-:W-:Y:S01]  /*148150*/  IMAD.IADD R60, R115, 0x1, R28 ;  /* 0x00000001733c7824 */ /* 0x000fe200078e021c */
[----:B------:R-:W-:Y:S01]  /*148160*/  IADD3.X R148, P2, PT, R149, R114, RZ, P2, !PT ;  /* 0x0000007295947210 */ /* 0x000fe2000175e4ff */
[----:B------:R-:W-:-:S03]  /*148170*/  IMAD.WIDE.U32 R24, R31, R125, RZ ;  /* 0x0000007d1f187225 */ /* 0x000fc600078e00ff */
[----:B------:R-:W-:Y:S01]  /*148180*/  IADD3.X R149, P2, PT, R9, R60, RZ, P2, !PT ;  /* 0x0000003c09957210 */ /* 0x000fe2000175e4ff */
[----:B------:R-:W-:-:S04]  /*148190*/  IMAD.WIDE.U32 R6, P5, R31, R134, R6 ;  /* 0x000000861f067225 */ /* 0x000fc800078a0006 */
[----:B------:R-:W-:Y:S01]  /*1481a0*/  IMAD.WIDE.U32 R10, R135, R136, RZ ;  /* 0x00000088870a7225 */ /* 0x000fe200078e00ff */
[----:B------:R-:W-:-:S03]  /*1481b0*/  MOV R100, R7 ;  /* 0x0000000700647202 */ /* 0x000fc60000000f00 */
[----:B------:R-:W-:Y:S02]  /*1481c0*/  IMAD.X R29, RZ, RZ, RZ, P0 ;  /* 0x000000ffff1d7224 */ /* 0x000fe400000e06ff */
[----:B------:R-:W-:Y:S02]  /*1481d0*/  IMAD.MOV.U32 R28, RZ, RZ, R49 ;  /* 0x000000ffff1c7224 */ /* 0x000fe400078e0031 */
[----:B------:R-:W-:Y:S01]  /*1481e0*/  IMAD.X R101, RZ, RZ, RZ, P5 ;  /* 0x000000ffff657224 */ /* 0x000fe200028e06ff */
[----:B------:R-:W-:Y:S01]  /*1481f0*/  IADD3 R41, P5, PT, R6, R25, RZ ;  /* 0x0000001906297210 */ /* 0x000fe20007fbe0ff */
[----:B------:R-:W-:Y:S01]  /*148200*/  IMAD.WIDE.U32.X R28, R135, R132, R28, P3 ;  /* 0x00000084871c7225 */ /* 0x000fe200018e041c */
[----:B------:R-:W-:-:S03]  /*148210*/  IADD3.X R25, P2, PT, RZ, RZ, RZ, P2, !PT ;  /* 0x000000ffff197210 */ /* 0x000fc6000175e4ff */
[----:B------:R-:W-:-:S04]  /*148220*/  IMAD.WIDE.U32 R16, P3, R31, R138, R16 ;  /* 0x0000008a1f107225 */ /* 0x000fc80007860010 */
[----:B------:R-:W-:-:S04]  /*148230*/  IMAD.WIDE.U32 R10, P0, R31, R127, R10 ;  /* 0x0000007f1f0a7225 */ /* 0x000fc8000780000a */
[----:B------:R-:W-:Y:S01]  /*148240*/  IMAD.WIDE.U32.X R100, R135, R134, R100, P5 ;  /* 0x0000008687647225 */ /* 0x000fe200028e0464 */
[----:B------:R-:W-:-:S03]  /*148250*/  IADD3 R51, P5, PT, R16, R51, RZ ;  /* 0x0000003310337210 */ /* 0x000fc60007fbe0ff */
[----:B------:R-:W-:-:S04]  /*148260*/  IMAD.WIDE.U32 R14, R135, R140, RZ ;  /* 0x0000008c870e7225 */ /* 0x000fc800078e00ff */
[----:B------:R-:W-:Y:S01]  /*148270*/  IMAD.X R113, RZ, RZ, RZ, P0 ;  /* 0x000000ffff717224 */ /* 0x000fe200000e06ff */
[----:B------:R-:W-:Y:S01]  /*148280*/  IADD3 R47, P0, PT, R10, R107, RZ ;  /* 0x0000006b0a2f7210 */ /* 0x000fe20007f1e0ff */
[----:B------:R-:W-:Y:S01]  /*148290*/  IMAD.X R61, RZ, RZ, RZ, P3 ;  /* 0x000000ffff3d7224 */ /* 0x000fe200018e06ff */
[----:B------:R-:W-:Y:S01]  /*1482a0*/  IADD3 RZ, P3, PT, R118, R12, RZ ;  /* 0x0000000c76ff7210 */ /* 0x000fe20007f7e0ff */
[----:B------:R-:W-:Y:S02]  /*1482b0*/  IMAD.MOV.U32 R60, RZ, RZ, R17 ;  /* 0x000000ffff3c7224 */ /* 0x000fe400078e0011 */
[----:B------:R-:W-:Y:S01]  /*1482c0*/  IMAD.MOV.U32 R112, RZ, RZ, R11 ;  /* 0x000000ffff707224 */ /* 0x000fe200078e000b */
[----:B------:R-:W-:Y:S01]  /*1482d0*/  IADD3.X RZ, P3, PT, R119, R13, RZ, P3, !PT ;  /* 0x0000000d77ff7210 */ /* 0x000fe20001f7e4ff */
[----:B------:R-:W-:-:S04]  /*1482e0*/  IMAD.WIDE.U32.X R60, R135, R138, R60, P5 ;  /* 0x0000008a873c7225 */ /* 0x000fc800028e043c */
[----:B------:R-:W-:Y:S01]  /*1482f0*/  IMAD.WIDE.U32.X R112, R135, R127, R112, P0 ;  /* 0x0000007f87707225 */ /* 0x000fe200000e0470 */
[----:B------:R-:W-:-:S03]  /*148300*/  IADD3 RZ, P0, PT, R148, R8, RZ ;  /* 0x0000000894ff7210 */ /* 0x000fc60007f1e0ff */
[----:B------:R-:W-:Y:S01]  /*148310*/  IMAD.WIDE.U32 R14, P5, R31, R131, R14 ;  /* 0x000000831f0e7225 */ /* 0x000fe200078a000e */
[----:B------:R-:W-:-:S03]  /*148320*/  IADD3.X RZ, P0, PT, R149, R21, RZ, P0, !PT ;  /* 0x0000001595ff7210 */ /* 0x000fc6000071e4ff */
[----:B------:R-:W-:Y:S01]  /*148330*/  IMAD.WIDE.U32 R8, R135, R133, RZ ;  /* 0x0000008587087225 */ /* 0x000fe200078e00ff */
[----:B------:R-:W-:-:S03]  /*148340*/  IADD3.X R25, P0, PT, R25, R108, RZ, P0, !PT ;  /* 0x0000006c19197210 */ /* 0x000fc6000071e4ff */
[----:B------:R-:W-:Y:S01]  /*148350*/  IMAD.X R7, RZ, RZ, RZ, P2 ;  /* 0x000000ffff077224 */ /* 0x000fe200010e06ff */
[----:B------:R-:W-:Y:S01]  /*148360*/  IADD3 R137, P2, PT, R14, R105, RZ ;  /* 0x000000690e897210 */ /* 0x000fe20007f5e0ff */
[----:B------:R-:W-:Y:S02]  /*148370*/  IMAD.X R111, RZ, RZ, RZ, P5 ;  /* 0x000000ffff6f7224 */ /* 0x000fe400028e06ff */
[----:B------:R-:W-:-:S04]  /*148380*/  IMAD.WIDE.U32 R44, R56, R125, R44 ;  /* 0x0000007d382c7225 */ /* 0x000fc800078e002c */
[----:B------:R-:W-:Y:S01]  /*148390*/  IMAD.MOV.U32 R110, RZ, RZ, R15 ;  /* 0x000000ffff6e7224 */ /* 0x000fe200078e000f */
[----:B------:R-:W-:Y:S01]  /*1483a0*/  IADD3.X R15, P0, PT, R7, R109, RZ, P0, !PT ;  /* 0x0000006d070f7210 */ /* 0x000fe2000071e4ff */
[----:B------:R-:W-:-:S04]  /*1483b0*/  IMAD.WIDE.U32 R8, P5, R31, R142, R8 ;  /* 0x0000008e1f087225 */ /* 0x000fc800078a0008 */
[----:B------:R-:W-:Y:S01]  /*1483c0*/  IMAD.WIDE.U32.X R110, R135, R131, R110, P2 ;  /* 0x00000083876e7225 */ /* 0x000fe200010e046e */
[----:B------:R-:W-:-:S03]  /*1483d0*/  IADD3 RZ, P2, PT, R44, R4, RZ ;  /* 0x000000042cff7210 */ /* 0x000fc60007f5e0ff */
[----:B------:R-:W-:Y:S01]  /*1483e0*/  IMAD.MOV.U32 R4, RZ, RZ, R9 ;  /* 0x000000ffff047224 */ /* 0x000fe200078e0009 */
[----:B------:R-:W-:Y:S01]  /*1483f0*/  IADD3.X R9, P4, PT, RZ, RZ, RZ, P4, !PT ;  /* 0x000000ffff097210 */ /* 0x000fe2000279e4ff */
[----:B------:R-:W-:-:S04]  /*148400*/  IMAD.WIDE.U32 R12, R3, R123, RZ ;  /* 0x0000007b030c7225 */ /* 0x000fc800078e00ff */
[----:B------:R-:W-:Y:S01]  /*148410*/  IMAD.IADD R17, R35, 0x1, R146 ;  /* 0x0000000123117824 */ /* 0x000fe200078e0292 */
[----:B------:R-:W-:Y:S01]  /*148420*/  IADD3.X R146, P3, PT, R9, R18, RZ, P3, !PT ;  /* 0x0000001209927210 */ /* 0x000fe20001f7e4ff */
[----:B------:R-:W-:Y:S02]  /*148430*/  IMAD.X R7, RZ, RZ, RZ, P4 ;  /* 0x000000ffff077224 */ /* 0x000fe400020e06ff */
[----:B------:R-:W-:-:S03]  /*148440*/  IMAD.WIDE.U32 R114, R31, R133, RZ ;  /* 0x000000851f727225 */ /* 0x000fc600078e00ff */
[----:B------:R-:W-:Y:S01]  /*148450*/  IADD3.X R72, P3, PT, R7, R19, RZ, P3, !PT ;  /* 0x0000001307487210 */ /* 0x000fe20001f7e4ff */
[----:B------:R-:W-:-:S03]  /*148460*/  IMAD.WIDE.U32 R12, P4, R52, R132, R12 ;  /* 0x00000084340c7225 */ /* 0x000fc6000788000c */
[----:B------:R-:W-:Y:S01]  /*148470*/  IADD3.X R146, P3, PT, R146, R147, RZ, P3, !PT ;  /* 0x0000009392927210 */ /* 0x000fe20001f7e4ff */
[----:B------:R-:W-:-:S03]  /*148480*/  IMAD.WIDE.U32 R108, R52, R123, RZ ;  /* 0x0000007b346c7225 */ /* 0x000fc600078e00ff */
[----:B------:R-:W-:Y:S01]  /*148490*/  IADD3.X R147, P3, PT, R72, R43, RZ, P3, !PT ;  /* 0x0000002b48937210 */ /* 0x000fe20001f7e4ff */
[----:B------:R-:W-:Y:S01]  /*1484a0*/  IMAD.X R5, RZ, RZ, RZ, P5 ;  /* 0x000000ffff057224 */ /* 0x000fe200028e06ff */
[----:B------:R-:W-:Y:S01]  /*1484b0*/  IADD3 R11, P5, PT, R8, R115, RZ ;  /* 0x00000073080b7210 */ /* 0x000fe20007fbe0ff */
[----:B------:R-:W-:Y:S02]  /*1484c0*/  IMAD.IADD R45, R45, 0x1, R22 ;  /* 0x000000012d2d7824 */ /* 0x000fe400078e0216 */
[----:B------:R-:W-:Y:S01]  /*1484d0*/  IMAD.X R19, RZ, RZ, RZ, P4 ;  /* 0x000000ffff137224 */ /* 0x000fe200020e06ff */
[----:B------:R-:W-:Y:S01]  /*1484e0*/  IADD3 R7, P4, PT, R12, R109, RZ ;  /* 0x0000006d0c077210 */ /* 0x000fe20007f9e0ff */
[----:B------:R-:W-:Y:S01]  /*1484f0*/  IMAD.WIDE.U32 R22, R3, R125, RZ ;  /* 0x0000007d03167225 */ /* 0x000fe200078e00ff */
[----:B------:R-:W-:-:S03]  /*148500*/  IADD3.X RZ, P2, PT, R45, R67, RZ, P2, !PT ;  /* 0x000000432dff7210 */ /* 0x000fc6000175e4ff */
[----:B------:R-:W-:Y:S02]  /*148510*/  IMAD.MOV.U32 R18, RZ, RZ, R13 ;  /* 0x000000ffff127224 */ /* 0x000fe400078e000d */
[----:B------:R-:W-:Y:S01]  /*148520*/  IMAD.WIDE.U32.X R4, R135, R142, R4, P5 ;  /* 0x0000008e87047225 */ /* 0x000fe200028e0404 */
[----:B------:R-:W-:-:S03]  /*148530*/  IADD3 RZ, P5, PT, R146, R20, RZ ;  /* 0x0000001492ff7210 */ /* 0x000fc60007fbe0ff */
[----:B------:R-:W-:Y:S01]  /*148540*/  IMAD.WIDE.U32.X R18, R3, R132, R18, P4 ;  /* 0x0000008403127225 */ /* 0x000fe200020e0412 */
[----:B------:R-:W-:-:S03]  /*148550*/  IADD3.X RZ, P5, PT, R147, R139, RZ, P5, !PT ;  /* 0x0000008b93ff7210 */ /* 0x000fc60002fbe4ff */
[----:B------:R-:W-:-:S04]  /*148560*/  IMAD.WIDE.U32 R22, P4, R52, R134, R22 ;  /* 0x0000008634167225 */ /* 0x000fc80007880016 */
[----:B------:R-:W-:Y:S01]  /*148570*/  IMAD.WIDE.U32 R20, R52, R125, RZ ;  /* 0x0000007d34147225 */ /* 0x000fe200078e00ff */
[----:B------:R-:W-:-:S03]  /*148580*/  MOV R152, R23 ;  /* 0x0000001700987202 */ /* 0x000fc60000000f00 */
[----:B------:R-:W-:Y:S01]  /*148590*/  IMAD.X R153, RZ, RZ, RZ, P4 ;  /* 0x000000ffff997224 */ /* 0x000fe200020e06ff */
[----:B------:R-:W-:Y:S01]  /*1485a0*/  IADD3 R9, P4, PT, R22, R21, RZ ;  /* 0x0000001516097210 */ /* 0x000fe20007f9e0ff */
[----:B------:R-:W-:-:S04]  /*1485b0*/  IMAD.WIDE.U32 R118, R58, R140, R118 ;  /* 0x0000008c3a767225 */ /* 0x000fc800078e0076 */
[----:B------:R-:W-:Y:S01]  /*1485c0*/  IMAD.WIDE.U32.X R134, R3, R134, R152, P4 ;  /* 0x0000008603867225 */ /* 0x000fe200020e0498 */
[----:B------:R-:W-:Y:S02]  /*1485d0*/  IADD3.X R163, P4, PT, RZ, R28, RZ, P2, !PT ;  /* 0x0000001cffa37210 */ /* 0x000fe4000179e4ff */
[----:B------:R-:W-:Y:S01]  /*1485e0*/  IADD3.X R13, P2, PT, RZ, RZ, RZ, P3, !PT ;  /* 0x000000ffff0d7210 */ /* 0x000fe20001f5e4ff */
[----:B------:R-:W-:Y:S01]  /*1485f0*/  IMAD.IADD R150, R119, 0x1, R150 ;  /* 0x0000000177967824 */ /* 0x000fe200078e0296 */
[----:B------:R-:W-:Y:S01]  /*148600*/  IADD3.X R118, P0, PT, R25, R118, RZ, P0, !PT ;  /* 0x0000007619767210 */ /* 0x000fe2000071e4ff */
[----:B------:R-:W-:Y:S01]  /*148610*/  IMAD.WIDE.U32 R148, R56, R136, R148 ;  /* 0x0000008838947225 */ /* 0x000fe200078e0094 */
[----:B------:R-:W-:Y:S02]  /*148620*/  IADD3.X R49, P4, PT, RZ, R29, RZ, P4, !PT ;  /* 0x0000001dff317210 */ /* 0x000fe4000279e4ff */
[----:B------:R-:W-:Y:S01]  /*148630*/  IADD3.X R126, P5, PT, R13, R26, RZ, P5, !PT ;  /* 0x0000001a0d7e7210 */ /* 0x000fe20002fbe4ff */
[----:B------:R-:W-:Y:S01]  /*148640*/  IMAD.WIDE.U32 R28, R3, R136, RZ ;  /* 0x00000088031c7225 */ /* 0x000fe200078e00ff */
[----:B------:R-:W-:-:S02]  /*148650*/  IADD3.X R119, P0, PT, R15, R150, RZ, P0, !PT ;  /* 0x000000960f777210 */ /* 0x000fc4000071e4ff */
[----:B------:R-:W-:Y:S01]  /*148660*/  IADD3.X R162, P4, PT, R163, R148, RZ, P4, !PT ;  /* 0x00000094a3a27210 */ /* 0x000fe2000279e4ff */
[----:B------:R-:W-:Y:S01]  /*148670*/  IMAD.IADD R72, R149, 0x1, R36 ;  /* 0x0000000195487824 */ /* 0x000fe200078e0224 */
[----:B------:R-:W-:Y:S01]  /*148680*/  IADD3.X R21, PT, PT, R27, RZ, RZ, P5, P2 ;  /* 0x000000ff1b157210 */ /* 0x000fe20002fe44ff */
[----:B------:R-:W-:Y:S01]  /*148690*/  IMAD.WIDE.U32 R28, P5, R52, R127, R28 ;  /* 0x0000007f341c7225 */ /* 0x000fe200078a001c */
[----:B------:R-:W-:Y:S02]  /*1486a0*/  IADD3 RZ, P3, PT, R118, R116, RZ ;  /* 0x0000007476ff7210 */ /* 0x000fe40007f7e0ff */
[----:B------:R-:W-:Y:S01]  /*1486b0*/  IADD3 RZ, P2, PT, R162, R24, RZ ;  /* 0x00000018a2ff7210 */ /* 0x000fe20007f5e0ff */
[----:B------:R-:W-:Y:S01]  /*1486c0*/  IMAD.WIDE.U32 R24, R52, R136, RZ ;  /* 0x0000008834187225 */ /* 0x000fe200078e00ff */
[----:B------:R-:W-:Y:S02]  /*1486d0*/  IADD3.X R15, P0, PT, RZ, RZ, RZ, P0, !PT ;  /* 0x000000ffff0f7210 */ /* 0x000fe4000071e4ff */
[----:B------:R-:W-:Y:S01]  /*1486e0*/  IADD3.X RZ, P3, PT, R119, R37, RZ, P3, !PT ;  /* 0x0000002577ff7210 */ /* 0x000fe20001f7e4ff */
[----:B------:R-:W-:Y:S01]  /*1486f0*/  IMAD.WIDE.U32 R26, R34, -0x1, RZ ;  /* 0xffffffff221a7825 */ /* 0x000fe200078e00ff */
[----:B------:R-:W-:-:S02]  /*148700*/  IADD3.X R163, P4, PT, R49, R72, RZ, P4, !PT ;  /* 0x0000004831a37210 */ /* 0x000fc4000279e4ff */
[----:B------:R-:W-:Y:S01]  /*148710*/  IADD3.X R15, P3, PT, R15, R32, RZ, P3, !PT ;  /* 0x000000200f0f7210 */ /* 0x000fe20001f7e4ff */
[----:B------:R-:W-:Y:S01]  /*148720*/  IMAD.X R23, RZ, RZ, RZ, P0 ;  /* 0x000000ffff177224 */ /* 0x000fe200000e06ff */
[----:B------:R-:W-:Y:S01]  /*148730*/  IADD3 R13, P0, PT, R28, R25, RZ ;  /* 0x000000191c0d7210 */ /* 0x000fe20007f1e0ff */
[----:B------:R-:W-:Y:S01]  /*148740*/  IMAD.X R37, RZ, RZ, RZ, P5 ;  /* 0x000000ffff257224 */ /* 0x000fe200028e06ff */
[----:B------:R-:W-:Y:S01]  /*148750*/  IADD3.X RZ, P2, PT, R163, R41, RZ, P2, !PT ;  /* 0x00000029a3ff7210 */ /* 0x000fe2000175e4ff */
[----:B------:R-:W-:Y:S01]  /*148760*/  IMAD.WIDE.U32 R116, R26, 0x1, RZ ;  /* 0x000000011a747825 */ /* 0x000fe200078e00ff */
[----:B------:R-:W-:-:S03]  /*148770*/  IADD3.X R23, P3, PT, R23, R33, RZ, P3, !PT ;  /* 0x0000002117177210 */ /* 0x000fc60001f7e4ff */
[----:B------:R-:W-:-:S04]  /*148780*/  IMAD.WIDE.U32 R148, R3, R129, RZ ;  /* 0x0000008103947225 */ /* 0x000fc800078e00ff */
[----:B------:R-:W-:Y:S02]  /*148790*/  IMAD.MOV.U32 R36, RZ, RZ, R29 ;  /* 0x000000ffff247224 */ /* 0x000fe400078e001d */
[----:B------:R-:W-:-:S04]  /*1487a0*/  IMAD.WIDE.U32 R146, R58, R133, R146 ;  /* 0x000000853a927225 */ /* 0x000fc800078e0092 */
[----:B------:R-:W-:Y:S01]  /*1487b0*/  IMAD.WIDE.U32.X R36, R3, R127, R36, P0 ;  /* 0x0000007f03247225 */ /* 0x000fe200000e0424 */
[C---:B------:R-:W-:Y:S02]  /*1487c0*/  IADD3 RZ, P0, PT, R34.reuse, R116, RZ ;  /* 0x0000007422ff7210 */ /* 0x040fe40007f1e0ff */
[----:B------:R-:W-:Y:S01]  /*1487d0*/  IADD3.X R116, P3, PT, R15, R146, RZ, P3, !PT ;  /* 0x000000920f747210 */ /* 0x000fe20001f7e4ff */
[----:B------:R-:W-:Y:S02]  /*1487e0*/  IMAD R69, R34, -0x7af74001, -R17 ;  /* 0x8508bfff22457824 */ /* 0x000fe400078e0a11 */
[----:B------:R-:W-:-:S04]  /*1487f0*/  IMAD.WIDE.U32 R32, P5, R52, R138, R148 ;  /* 0x0000008a34207225 */ /* 0x000fc800078a0094 */
[----:B------:R-:W-:-:S04]  /*148800*/  IMAD.WIDE.U32 R34, R52, R129, RZ ;  /* 0x0000008134227225 */ /* 0x000fc800078e00ff */
[----:B------:R-:W-:Y:S02]  /*148810*/  IMAD.IADD R58, R147, 0x1, R42 ;  /* 0x00000001933a7824 */ /* 0x000fe400078e022a */
[----:B------:R-:W-:Y:S01]  /*148820*/  IMAD.X R147, RZ, RZ, RZ, P5 ;  /* 0x000000ffff937224 */ /* 0x000fe200028e06ff */
[----:B------:R-:W-:Y:S01]  /*148830*/  IADD3 R15, P5, PT, R32, R35, RZ ;  /* 0x00000023200f7210 */ /* 0x000fe20007fbe0ff */
[----:B------:R-:W-:-:S04]  /*148840*/  IMAD.WIDE.U32 R42, R3, R140, RZ ;  /* 0x0000008c032a7225 */ /* 0x000fc800078e00ff */
[----:B------:R-:W-:Y:S02]  /*148850*/  IMAD.MOV.U32 R146, RZ, RZ, R33 ;  /* 0x000000ffff927224 */ /* 0x000fe400078e0021 */
[----:B------:R-:W-:Y:S02]  /*148860*/  IMAD.IADD R69, R27, 0x1, R69 ;  /* 0x000000011b457824 */ /* 0x000fe400078e0245 */
[----:B------:R-:W-:-:S04]  /*148870*/  IMAD.WIDE.U32.X R138, R3, R138, R146, P5 ;  /* 0x0000008a038a7225 */ /* 0x000fc800028e0492 */
[----:B------:R-:W-:-:S04]  /*148880*/  IMAD.WIDE.U32 R146, R69, 0x1, RZ ;  /* 0x0000000145927825 */ /* 0x000fc800078e00ff */
[----:B------:R-:W-:-:S04]  /*148890*/  IMAD.WIDE.U32 R42, P5, R52, R131, R42 ;  /* 0x00000083342a7225 */ /* 0x000fc800078a002a */
[----:B------:R-:W-:Y:S02]  /*1488a0*/  IMAD.X R153, RZ, RZ, RZ, P5 ;  /* 0x000000ffff997224 */ /* 0x000fe400028e06ff */
[----:B------:R-:W-:-:S04]  /*1488b0*/  IMAD.WIDE.U32 R146, P5, R26, -0x7af74000, R146 ;  /* 0x8508c0001a927825 */ /* 0x000fc800078a0092 */
[----:B------:R-:W-:-:S04]  /*1488c0*/  IMAD.WIDE.U32 R148, R2, -0x45f6b800, R62 ;  /* 0xba09480002947825 */ /* 0x000fc800078e003e */
[----:B------:R-:W-:Y:S01]  /*1488d0*/  IMAD.X R63, RZ, RZ, RZ, P5 ;  /* 0x000000ffff3f7224 */ /* 0x000fe200028e06ff */
[----:B------:R-:W-:Y:S01]  /*1488e0*/  IADD3 R76, P5, PT, R117, R146, RZ ;  /* 0x00000092754c7210 */ /* 0x000fe20007fbe0ff */
[----:B------:R-:W-:Y:S01]  /*1488f0*/  IMAD.MOV.U32 R62, RZ, RZ, R147 ;  /* 0x000000ffff3e7224 */ /* 0x000fe200078e0093 */
[----:B------:R-:W-:Y:S01]  /*148900*/  IADD3.X R117, P3, PT, R23, R58, RZ, P3, !PT ;  /* 0x0000003a17757210 */ /* 0x000fe20001f7e4ff */
[----:B------:R-:W-:Y:S01]  /*148910*/  IMAD.IADD R67, R149, 0x1, R66 ;  /* 0x0000000195437824 */ /* 0x000fe200078e0242 */
[----:B------:R-:W-:Y:S01]  /*148920*/  IADD3.X RZ, P0, PT, R17, R76, RZ, P0, !PT ;  /* 0x0000004c11ff7210 */ /* 0x000fe2000071e4ff */
[C---:B------:R-:W-:Y:S01]  /*148930*/  IMAD.WIDE.U32.X R150, R69.reuse, -0x7af74000, R62, P5 ;  /* 0x8508c00045967825 */ /* 0x040fe200028e043e */
[----:B------:R-:W-:Y:S02]  /*148940*/  IADD3.X R23, P4, PT, RZ, RZ, RZ, P4, !PT ;  /* 0x000000ffff177210 */ /* 0x000fe4000279e4ff */
[----:B------:R-:W-:Y:S01]  /*148950*/  IADD3.X R25, P3, PT, RZ, RZ, RZ, P3, !PT ;  /* 0x000000ffff197210 */ /* 0x000fe20001f7e4ff */
[----:B------:R-:W-:Y:S01]  /*148960*/  IMAD.WIDE.U32 R154, R69, 0x30000000, RZ ;  /* 0x30000000459a7825 */ /* 0x000fe200078e00ff */
[----:B------:R-:W-:-:S02]  /*148970*/  IADD3.X R17, P0, PT, RZ, R150, RZ, P0, !PT ;  /* 0x00000096ff117210 */ /* 0x000fc4000071e4ff */
[----:B------:R-:W-:Y:S01]  /*148980*/  IADD3.X R41, P2, PT, R23, R100, RZ, P2, !PT ;  /* 0x0000006417297210 */ /* 0x000fe2000175e4ff */
[----:B------:R-:W-:Y:S01]  /*148990*/  IMAD.WIDE.U32 R156, R26, 0x30000000, RZ ;  /* 0x300000001a9c7825 */ /* 0x000fe200078e00ff */
[----:B------:R-:W-:-:S03]  /*1489a0*/  IADD3.X R150, P0, PT, RZ, R151, RZ, P0, !PT ;  /* 0x00000097ff967210 */ /* 0x000fc6000071e4ff */
[----:B------:R-:W-:Y:S01]  /*1489b0*/  IMAD.WIDE.U32 R62, P5, R26, 0x170b5d44, R154 ;  /* 0x170b5d441a3e7825 */ /* 0x000fe200078a009a */
[----:B------:R-:W-:-:S03]  /*1489c0*/  IADD3.X R66, P0, PT, R17, R148, RZ, P0, !PT ;  /* 0x0000009411427210 */ /* 0x000fc6000071e4ff */
[----:B------:R-:W-:Y:S01]  /*1489d0*/  IMAD.WIDE.U32 R146, R74, 0xf5138f, RZ ;  /* 0x00f5138f4a927825 */ /* 0x000fe200078e00ff */
[----:B------:R-:W-:Y:S02]  /*1489e0*/  IADD3.X R67, P0, PT, R150, R67, RZ, P0, !PT ;  /* 0x0000004396437210 */ /* 0x000fe4000071e4ff */
[----:B------:R-:W-:Y:S01]  /*1489f0*/  IADD3.X R155, PT, PT, RZ, RZ, RZ, P5, !PT ;  /* 0x000000ffff9b7210 */ /* 0x000fe20002ffe4ff */
[----:B------:R-:W-:Y:S01]  /*148a00*/  IMAD.X R29, RZ, RZ, RZ, P4 ;  /* 0x000000ffff1d7224 */ /* 0x000fe200020e06ff */
[----:B------:R-:W-:Y:S01]  /*148a10*/  IADD3.X R17, P0, PT, RZ, RZ, RZ, P0, !PT ;  /* 0x000000ffff117210 */ /* 0x000fe2000071e4ff */
[----:B------:R-:W-:Y:S01]  /*148a20*/  IMAD.MOV.U32 R154, RZ, RZ, R63 ;  /* 0x000000ffff9a7224 */ /* 0x000fe200078e003f */
[----:B------:R-:W-:Y:S01]  /*148a30*/  IADD3 R33, P4, PT, R62, R157, RZ ;  /* 0x0000009d3e217210 */ /* 0x000fe20007f9e0ff */
[----:B------:R-:W-:Y:S01]  /*148a40*/  IMAD.WIDE.U32 R146, P5, R2, 0x1a22d9f3, R146 ;  /* 0x1a22d9f302927825 */ /* 0x000fe200078a0092 */
[----:B------:R-:W-:-:S03]  /*148a50*/  IADD3.X R29, P2, PT, R29, R101, RZ, P2, !PT ;  /* 0x000000651d1d7210 */ /* 0x000fc6000175e4ff */
[----:B------:R-:W-:Y:S01]  /*148a60*/  IMAD.X R35, RZ, RZ, RZ, P0 ;  /* 0x000000ffff237224 */ /* 0x000fe200000e06ff */
[----:B------:R-:W-:Y:S01]  /*148a70*/  IADD3 RZ, P0, PT, R66, R156, RZ ;  /* 0x0000009c42ff7210 */ /* 0x000fe20007f1e0ff */
[----:B------:R-:W-:Y:S01]  /*148a80*/  IMAD.WIDE.U32.X R154, R69, 0x170b5d44, R154, P4 ;  /* 0x170b5d44459a7825 */ /* 0x000fe200020e049a */
[----:B------:R-:W-:Y:S02]  /*148a90*/  IADD3 RZ, P4, PT, R38, R160, RZ ;  /* 0x000000a026ff7210 */ /* 0x000fe40007f9e0ff */
[----:B------:R-:W-:Y:S01]  /*148aa0*/  IADD3.X RZ, P0, PT, R67, R33, RZ, P0, !PT ;  /* 0x0000002143ff7210 */ /* 0x000fe2000071e4ff */
[----:B------:R-:W-:Y:S01]  /*148ab0*/  IMAD.WIDE.U32 R118, R56, R129, R118 ;  /* 0x0000008138767225 */ /* 0x000fe200078e0076 */
[----:B------:R-:W-:Y:S02]  /*148ac0*/  IADD3 R161, P6, PT, R146, R161, RZ ;  /* 0x000000a192a17210 */ /* 0x000fe40007fde0ff */
        /* <DEDUP_REMOVED lines=8> */
[----:B------:R-:W-:Y:S01]  /*148b50*/  IMAD.WIDE.U32 R38, R52, R140, RZ ;  /* 0x0000008c34267225 */ /* 0x000fe200078e00ff */
[----:B------:R-:W-:Y:S02]  /*148b60*/  IADD3.X R33, P1, PT, RZ, RZ, RZ, P1, !PT ;  /* 0x000000ffff217210 */ /* 0x000fe40000f3e4ff */
[----:B------:R-:W-:Y:S01]  /*148b70*/  IADD3.X R101, P0, PT, R154, R23, RZ, P0, !PT ;  /* 0x000000179a657210 */ /* 0x000fe2000071e4ff */
[----:B------:R-:W-:Y:S01]  /*148b80*/  IMAD.X R27, RZ, RZ, RZ, P3 ;  /* 0x000000ffff1b7224 */ /* 0x000fe200018e06ff */
[----:B------:R-:W-:Y:S01]  /*148b90*/  IADD3 R17, P3, PT, R42, R39, RZ ;  /* 0x000000272a117210 */ /* 0x000fe20007f7e0ff */
[----:B------:R-:W-:Y:S01]  /*148ba0*/  IMAD.WIDE.U32 R118, R69, -0x45f6b800, RZ ;  /* 0xba09480045767825 */ /* 0x000fe200078e00ff */
[----:B------:R-:W-:-:S03]  /*148bb0*/  IADD3.X R41, P2, PT, R29, R54, RZ, P2, !PT ;  /* 0x000000361d297210 */ /* 0x000fc6000175e4ff */
[----:B------:R-:W-:Y:S01]  /*148bc0*/  IMAD.MOV.U32 R152, RZ, RZ, R43 ;  /* 0x000000ffff987224 */ /* 0x000fe200078e002b */
[----:B------:R-:W-:Y:S01]  /*148bd0*/  IADD3.X R29, P2, PT, RZ, RZ, RZ, P2, !PT ;  /* 0x000000ffff1d7210 */ /* 0x000fe2000175e4ff */
[----:B------:R-:W-:Y:S02]  /*148be0*/  IMAD.X R35, RZ, RZ, RZ, P1 ;  /* 0x000000ffff237224 */ /* 0x000fe400008e06ff */
[----:B------:R-:W-:-:S04]  /*148bf0*/  IMAD.WIDE.U32.X R152, R3, R131, R152, P3 ;  /* 0x0000008303987225 */ /* 0x000fc800018e0498 */
[----:B------:R-:W-:-:S04]  /*148c00*/  IMAD.WIDE.U32 R118, P3, R26, 0x1ef3622f, R118 ;  /* 0x1ef3622f1a767825 */ /* 0x000fc80007860076 */
[----:B------:R-:W-:-:S04]  /*148c10*/  IMAD.WIDE.U32 R130, R26, -0x45f6b800, RZ ;  /* 0xba0948001a827825 */ /* 0x000fc800078e00ff */
[----:B------:R-:W-:Y:S01]  /*148c20*/  IMAD.X R107, RZ, RZ, RZ, P3 ;  /* 0x000000ffff6b7224 */ /* 0x000fe200018e06ff */
[----:B------:R-:W-:Y:S01]  /*148c30*/  IADD3 R131, P1, PT, R118, R131, RZ ;  /* 0x0000008376837210 */ /* 0x000fe20007f3e0ff */
[----:B------:R-:W-:Y:S01]  /*148c40*/  IMAD.X R149, RZ, RZ, RZ, P5 ;  /* 0x000000ffff957224 */ /* 0x000fe200028e06ff */
[----:B------:R-:W-:Y:S01]  /*148c50*/  IADD3 RZ, P3, PT, R40, R106, RZ ;  /* 0x0000006a28ff7210 */ /* 0x000fe20007f7e0ff */
[----:B------:R-:W-:Y:S01]  /*148c60*/  IMAD.MOV.U32 R106, RZ, RZ, R119 ;  /* 0x000000ffff6a7224 */ /* 0x000fe200078e0077 */
[----:B------:R-:W-:Y:S01]  /*148c70*/  IADD3 RZ, P5, PT, R100, R130, RZ ;  /* 0x0000008264ff7210 */ /* 0x000fe20007fbe0ff */
[----:B------:R-:W-:Y:S01]  /*148c80*/  IMAD.MOV.U32 R148, RZ, RZ, R147 ;  /* 0x000000ffff947224 */ /* 0x000fe200078e0093 */
[----:B------:R-:W-:Y:S01]  /*148c90*/  IADD3.X RZ, P3, PT, R41, R47, RZ, P3, !PT ;  /* 0x0000002f29ff7210 */ /* 0x000fe20001f7e4ff */
[----:B------:R-:W-:Y:S01]  /*148ca0*/  IMAD.WIDE.U32.X R106, R69, 0x1ef3622f, R106, P1 ;  /* 0x1ef3622f456a7825 */ /* 0x000fe200008e046a */
[----:B------:R-:W-:Y:S02]  /*148cb0*/  IADD3 RZ, P1, PT, R116, R144, RZ ;  /* 0x0000009074ff7210 */ /* 0x000fe40007f3e0ff */
[----:B------:R-:W-:Y:S01]  /*148cc0*/  IADD3.X RZ, P5, PT, R101, R131, RZ, P5, !PT ;  /* 0x0000008365ff7210 */ /* 0x000fe20002fbe4ff */
[----:B------:R-:W-:Y:S01]  /*148cd0*/  IMAD.WIDE.U32 R130, R74, 0x6ca1493b, RZ ;  /* 0x6ca1493b4a827825 */ /* 0x000fe200078e00ff */
[----:B------:R-:W-:-:S02]  /*148ce0*/  IADD3.X RZ, P1, PT, R117, R143, RZ, P1, !PT ;  /* 0x0000008f75ff7210 */ /* 0x000fc40000f3e4ff */
[----:B------:R-:W-:Y:S01]  /*148cf0*/  IADD3.X R160, P3, PT, R29, R112, RZ, P3, !PT ;  /* 0x000000701da07210 */ /* 0x000fe20001f7e4ff */
[----:B------:R-:W-:Y:S01]  /*148d00*/  IMAD.WIDE.U32.X R148, R74, 0x1a22d9f3, R148, P6 ;  /* 0x1a22d9f34a947825 */ /* 0x000fe200030e0494 */
[----:B------:R-:W-:Y:S02]  /*148d10*/  IADD3.X R127, P1, PT, R25, R102, RZ, P1, !PT ;  /* 0x00000066197f7210 */ /* 0x000fe40000f3e4ff */
[----:B------:R-:W-:Y:S01]  /*148d20*/  IADD3.X R25, P0, PT, RZ, RZ, RZ, P0, !PT ;  /* 0x000000ffff197210 */ /* 0x000fe2000071e4ff */
[----:B------:R-:W-:Y:S01]  /*148d30*/  IMAD.WIDE.U32 R144, R31, R123, R44 ;  /* 0x0000007b1f907225 */ /* 0x000fe200078e002c */
[----:B------:R-:W-:Y:S02]  /*148d40*/  IADD3.X R76, P1, PT, R27, R103, RZ, P1, !PT ;  /* 0x000000671b4c7210 */ /* 0x000fe40000f3e4ff */
[----:B------:R-:W-:Y:S01]  /*148d50*/  IADD3.X R58, P5, PT, R25, R106, RZ, P5, !PT ;  /* 0x0000006a193a7210 */ /* 0x000fe20002fbe4ff */
[----:B------:R-:W-:Y:S01]  /*148d60*/  IMAD.X R25, RZ, RZ, RZ, P0 ;  /* 0x000000ffff197224 */ /* 0x000fe200000e06ff */
[----:B------:R-:W-:Y:S01]  /*148d70*/  IADD3.X R27, PT, PT, RZ, RZ, RZ, P2, !PT ;  /* 0x000000ffff1b7210 */ /* 0x000fe200017fe4ff */
[----:B------:R-:W-:Y:S01]  /*148d80*/  IMAD.WIDE.U32 R102, P0, R2, -0x39c4fa40, R130 ;  /* 0xc63b05c002667825 */ /* 0x000fe20007800082 */
[----:B------:R-:W-:-:S02]  /*148d90*/  IADD3.X R126, P1, PT, R127, R126, RZ, P1, !PT ;  /* 0x0000007e7f7e7210 */ /* 0x000fc40000f3e4ff */
[----:B------:R-:W-:Y:S01]  /*148da0*/  IADD3.X R54, P5, PT, R25, R107, RZ, P5, !PT ;  /* 0x0000006b19367210 */ /* 0x000fe20002fbe4ff */
[----:B------:R-:W-:Y:S01]  /*148db0*/  IMAD.WIDE.U32 R106, R2, 0x6ca1493b, RZ ;  /* 0x6ca1493b026a7825 */ /* 0x000fe200078e00ff */
[----:B------:R-:W-:Y:S02]  /*148dc0*/  IADD3.X R25, P3, PT, R27, R113, RZ, P3, !PT ;  /* 0x000000711b197210 */ /* 0x000fe40001f7e4ff */
[----:B------:R-:W-:Y:S01]  /*148dd0*/  IADD3.X R127, P1, PT, R76, R21, RZ, P1, !PT ;  /* 0x000000154c7f7210 */ /* 0x000fe20000f3e4ff */
[----:B------:R-:W-:Y:S01]  /*148de0*/  IMAD.WIDE.U32 R130, R74, 0x17c510ea, RZ ;  /* 0x17c510ea4a827825 */ /* 0x000fe200078e00ff */
[----:B------:R-:W-:Y:S02]  /*148df0*/  IADD3 R39, P2, PT, R102, R107, RZ ;  /* 0x0000006b66277210 */ /* 0x000fe40007f5e0ff */
[----:B------:R-:W-:Y:S01]  /*148e00*/  IADD3.X R23, P4, PT, R33, R148, RZ, P4, !PT ;  /* 0x0000009421177210 */ /* 0x000fe2000279e4ff */
[----:B------:R-:W-:Y:S01]  /*148e10*/  IMAD.X R113, RZ, RZ, RZ, P0 ;  /* 0x000000ffff717224 */ /* 0x000fe200000e06ff */
[----:B------:R-:W-:Y:S01]  /*148e20*/  IADD3 RZ, P0, PT, R126, R46, RZ ;  /* 0x0000002e7eff7210 */ /* 0x000fe20007f1e0ff */
[----:B------:R-:W-:Y:S01]  /*148e30*/  IMAD.MOV.U32 R112, RZ, RZ, R103 ;  /* 0x000000ffff707224 */ /* 0x000fe200078e0067 */
[----:B------:R-:W-:Y:S01]  /*148e40*/  IADD3.X R27, P1, PT, RZ, RZ, RZ, P1, !PT ;  /* 0x000000ffff1b7210 */ /* 0x000fe20000f3e4ff */
[----:B------:R-:W-:Y:S01]  /*148e50*/  IMAD.WIDE.U32 R46, R2, 0x17c510ea, RZ ;  /* 0x17c510ea022e7825 */ /* 0x000fe200078e00ff */
[----:B------:R-:W-:-:S02]  /*148e60*/  IADD3.X RZ, P0, PT, R127, R141, RZ, P0, !PT ;  /* 0x0000008d7fff7210 */ /* 0x000fc4000071e4ff */
[----:B------:R-:W-:Y:S01]  /*148e70*/  IADD3.X R35, P4, PT, R35, R149, RZ, P4, !PT ;  /* 0x0000009523237210 */ /* 0x000fe2000279e4ff */
[----:B------:R-:W-:Y:S01]  /*148e80*/  IMAD.WIDE.U32.X R112, R74, -0x39c4fa40, R112, P2 ;  /* 0xc63b05c04a707825 */ /* 0x000fe200010e0470 */
[----:B------:R-:W-:-:S03]  /*148e90*/  IADD3.X R154, P0, PT, R27, R64, RZ, P0, !PT ;  /* 0x000000401b9a7210 */ /* 0x000fc6000071e4ff */
[----:B------:R-:W-:-:S04]  /*148ea0*/  IMAD.WIDE.U32 R44, P2, R2, 0x1ae3a46, R130 ;  /* 0x01ae3a46022c7825 */ /* 0x000fc80007840082 */
[----:B------:R-:W-:-:S04]  /*148eb0*/  IMAD.WIDE.U32 R116, R56, R140, R116 ;  /* 0x0000008c38747225 */ /* 0x000fc800078e0074 */
[----:B------:R-:W-:Y:S01]  /*148ec0*/  IMAD.X R49, RZ, RZ, RZ, P2 ;  /* 0x000000ffff317224 */ /* 0x000fe200010e06ff */
[----:B------:R-:W-:Y:S01]  /*148ed0*/  IADD3 R21, P2, PT, R44, R47, RZ ;  /* 0x0000002f2c157210 */ /* 0x000fe20007f5e0ff */
[----:B------:R-:W-:Y:S01]  /*148ee0*/  IMAD.IADD R72, R145, 0x1, R48 ;  /* 0x0000000191487824 */ /* 0x000fe200078e0230 */
[----:B------:R-:W-:Y:S01]  /*148ef0*/  IADD3.X R160, P3, PT, R160, R116, RZ, P3, !PT ;  /* 0x00000074a0a07210 */ /* 0x000fe20001f7e4ff */
[----:B------:R-:W-:Y:S01]  /*148f00*/  IMAD.MOV.U32 R48, RZ, RZ, R45 ;  /* 0x000000ffff307224 */ /* 0x000fe200078e002d */
[----:B------:R-:W-:Y:S01]  /*148f10*/  IADD3.X R116, P4, PT, R23, R144, RZ, P4, !PT ;  /* 0x0000009017747210 */ /* 0x000fe2000279e4ff */
[----:B------:R-:W-:Y:S01]  /*148f20*/  IMAD.IADD R68, R117, 0x1, R68 ;  /* 0x0000000175447824 */ /* 0x000fe200078e0244 */
[----:B------:R-:W-:Y:S01]  /*148f30*/  IADD3.X R23, PT, PT, R65, RZ, RZ, P0, P1 ;  /* 0x000000ff41177210 */ /* 0x000fe200007e24ff */
[----:B------:R-:W-:Y:S01]  /*148f40*/  IMAD.WIDE.U32 R130, R69, 0xf5138f, RZ ;  /* 0x00f5138f45827825 */ /* 0x000fe200078e00ff */
[----:B------:R-:W-:Y:S02]  /*148f50*/  IADD3 RZ, P0, PT, R116, R106, RZ ;  /* 0x0000006a74ff7210 */ /* 0x000fe40007f1e0ff */
[----:B------:R-:W-:Y:S01]  /*148f60*/  IADD3.X R161, P3, PT, R25, R68, RZ, P3, !PT ;  /* 0x0000004419a17210 */ /* 0x000fe20001f7e4ff */
[----:B------:R-:W-:Y:S01]  /*148f70*/  IMAD.WIDE.U32.X R48, R74, 0x1ae3a46, R48, P2 ;  /* 0x01ae3a464a307825 */ /* 0x000fe200010e0430 */
[----:B------:R-:W-:-:S02]  /*148f80*/  IADD3 RZ, P2, PT, R160, R50, RZ ;  /* 0x00000032a0ff7210 */ /* 0x000fc40007f5e0ff */
[----:B------:R-:W-:Y:S01]  /*148f90*/  IADD3.X R25, P3, PT, RZ, RZ, RZ, P3, !PT ;  /* 0x000000ffff197210 */ /* 0x000fe20001f7e4ff */
[C---:B------:R-:W-:Y:S01]  /*148fa0*/  IMAD.WIDE.U32 R66, R26.reuse, 0x30000000, R66 ;  /* 0x300000001a427825 */ /* 0x040fe200078e0042 */
[----:B------:R-:W-:Y:S02]  /*148fb0*/  IADD3.X RZ, P2, PT, R161, R51, RZ, P2, !PT ;  /* 0x00000033a1ff7210 */ /* 0x000fe4000175e4ff */
[----:B------:R-:W-:Y:S01]  /*148fc0*/  IADD3.X R117, P4, PT, R35, R72, RZ, P4, !PT ;  /* 0x0000004823757210 */ /* 0x000fe2000279e4ff */
[----:B------:R-:W-:-:S03]  /*148fd0*/  IMAD.WIDE.U32 R64, P1, R26, 0x1a22d9f3, R130 ;  /* 0x1a22d9f31a407825 */ /* 0x000fc60007820082 */
[----:B------:R-:W-:Y:S01]  /*148fe0*/  IADD3.X RZ, P0, PT, R117, R39, RZ, P0, !PT ;  /* 0x0000002775ff7210 */ /* 0x000fe2000071e4ff */
[----:B------:R-:W-:-:S04]  /*148ff0*/  IMAD.WIDE.U32 R106, R26, 0xf5138f, RZ ;  /* 0x00f5138f1a6a7825 */ /* 0x000fc800078e00ff */
[----:B------:R-:W-:-:S04]  /*149000*/  IMAD.WIDE.U32 R50, R66, -0x1, RZ ;  /* 0xffffffff42327825 */ /* 0x000fc800078e00ff */
[----:B------:R-:W-:-:S04]  /*149010*/  IMAD.WIDE.U32 R144, R69, 0x6ca1493b, RZ ;  /* 0x6ca1493b45907825 */ /* 0x000fc800078e00ff */
[----:B------:R-:W-:Y:S01]  /*149020*/  IMAD.X R147, RZ, RZ, RZ, P1 ;  /* 0x000000ffff937224 */ /* 0x000fe200008e06ff */
[----:B------:R-:W-:Y:S01]  /*149030*/  IADD3.X R156, P1, PT, R25, R60, RZ, P2, !PT ;  /* 0x0000003c199c7210 */ /* 0x000fe2000173e4ff */
[----:B------:R-:W-:Y:S01]  /*149040*/  IMAD.X R43, RZ, RZ, RZ, P3 ;  /* 0x000000ffff2b7224 */ /* 0x000fe200018e06ff */
[----:B------:R-:W-:Y:S01]  /*149050*/  IADD3 RZ, P2, PT, R64, R107, RZ ;  /* 0x0000006b40ff7210 */ /* 0x000fe20007f5e0ff */
[----:B------:R-:W-:Y:S02]  /*149060*/  IMAD.MOV.U32 R146, RZ, RZ, R65 ;  /* 0x000000ffff927224 */ /* 0x000fe400078e0041 */
[----:B------:R-:W-:Y:S01]  /*149070*/  IMAD.IADD R27, R67, 0x1, R62 ;  /* 0x00000001431b7824 */ /* 0x000fe200078e023e */
[----:B------:R-:W-:Y:S01]  /*149080*/  IADD3.X R43, P1, PT, R43, R61, RZ, P1, !PT ;  /* 0x0000003d2b2b7210 */ /* 0x000fe20000f3e4ff */
[----:B------:R-:W-:-:S04]  /*149090*/  IMAD.WIDE.U32 R150, R50, 0x1, RZ ;  /* 0x0000000132967825 */ /* 0x000fc800078e00ff */
[----:B------:R-:W-:-:S04]  /*1490a0*/  IMAD.WIDE.U32 R64, P3, R26, -0x39c4fa40, R144 ;  /* 0xc63b05c01a407825 */ /* 0x000fc80007860090 */
[----:B------:R-:W-:-:S04]  /*1490b0*/  IMAD.WIDE.U32 R62, R26, 0x6ca1493b, RZ ;  /* 0x6ca1493b1a3e7825 */ /* 0x000fc800078e00ff */
[----:B------:R-:W-:Y:S01]  /*1490c0*/  IMAD.WIDE.U32.X R60, R69, 0x1a22d9f3, R146, P2 ;  /* 0x1a22d9f3453c7825 */ /* 0x000fe200010e0492 */
[----:B------:R-:W-:-:S03]  /*1490d0*/  IADD3 RZ, P2, PT, R66, R150, RZ ;  /* 0x0000009642ff7210 */ /* 0x000fc60007f5e0ff */
[----:B------:R-:W-:Y:S01]  /*1490e0*/  IMAD.X R67, RZ, RZ, RZ, P3 ;  /* 0x000000ffff437224 */ /* 0x000fe200018e06ff */
[----:B------:R-:W-:Y:S01]  /*1490f0*/  IADD3 RZ, P3, PT, R64, R63, RZ ;  /* 0x0000003f40ff7210 */ /* 0x000fe20007f7e0ff */
[----:B------:R-:W-:Y:S02]  /*149100*/  IMAD R25, R66, -0x7af74001, -R27 ;  /* 0x8508bfff42197824 */ /* 0x000fe400078e0a1b */
[----:B------:R-:W-:-:S03]  /*149110*/  IMAD.WIDE.U32 R148, R69, 0x17c510ea, RZ ;  /* 0x17c510ea45947825 */ /* 0x000fc600078e00ff */
[----:B------:R-:W-:Y:S01]  /*149120*/  IADD3 R25, PT, PT, R51, R25, RZ ;  /* 0x0000001933197210 */ /* 0x000fe20007ffe0ff */
[----:B------:R-:W-:Y:S02]  /*149130*/  IMAD.MOV.U32 R66, RZ, RZ, R65 ;  /* 0x000000ffff427224 */ /* 0x000fe400078e0041 */
[----:B------:R-:W-:-:S04]  /*149140*/  IMAD.WIDE.U32 R126, R56, R133, R126 ;  /* 0x00000085387e7225 */ /* 0x000fc800078e007e */
[----:B------:R-:W-:Y:S01]  /*149150*/  IMAD.WIDE.U32.X R64, R69, -0x39c4fa40, R66, P3 ;  /* 0xc63b05c045407825 */ /* 0x000fe200018e0442 */
[----:B------:R-:W-:-:S03]  /*149160*/  IADD3.X R156, P1, PT, R156, R126, RZ, P1, !PT ;  /* 0x0000007e9c9c7210 */ /* 0x000fc60000f3e4ff */
[----:B------:R-:W-:-:S04]  /*149170*/  IMAD.WIDE.U32 R146, P3, R26, 0x1ae3a46, R148 ;  /* 0x01ae3a461a927825 */ /* 0x000fc80007860094 */
[----:B------:R-:W-:-:S04]  /*149180*/  IMAD.WIDE.U32 R66, R26, 0x17c510ea, RZ ;  /* 0x17c510ea1a427825 */ /* 0x000fc800078e00ff */
[----:B------:R-:W-:Y:S01]  /*149190*/  IMAD.X R165, RZ, RZ, RZ, P3 ;  /* 0x000000ffffa57224 */ /* 0x000fe200018e06ff */
[----:B------:R-:W-:Y:S01]  /*1491a0*/  IADD3 RZ, P3, PT, R146, R67, RZ ;  /* 0x0000004392ff7210 */ /* 0x000fe20007f7e0ff */
[----:B------:R-:W-:Y:S02]  /*1491b0*/  IMAD.MOV.U32 R164, RZ, RZ, R147 ;  /* 0x000000ffffa47224 */ /* 0x000fe400078e0093 */
[----:B------:R-:W-:-:S04]  /*1491c0*/  IMAD.WIDE.U32 R146, R25, 0x1, RZ ;  /* 0x0000000119927825 */ /* 0x000fc800078e00ff */
[----:B------:R-:W-:Y:S02]  /*1491d0*/  IMAD R29, R50, -0x7af74000, R146 ;  /* 0x8508c000321d7824 */ /* 0x000fe400078e0292 */
[----:B------:R-:W-:-:S04]  /*1491e0*/  IMAD.WIDE.U32.X R68, R69, 0x1ae3a46, R164, P3 ;  /* 0x01ae3a4645447825 */ /* 0x000fc800018e04a4 */
[----:B------:R-:W-:Y:S02]  /*1491f0*/  IMAD.IADD R74, R151, 0x1, R29 ;  /* 0x00000001974a7824 */ /* 0x000fe400078e021d */
[----:B------:R-:W-:-:S03]  /*149200*/  IMAD.WIDE.U32 R146, P3, R50, -0x7af74000, R146 ;  /* 0x8508c00032927825 */ /* 0x000fc60007860092 */
[----:B------:R-:W-:Y:S01]  /*149210*/  IADD3.X RZ, P2, PT, R27, R74, RZ, P2, !PT ;  /* 0x0000004a1bff7210 */ /* 0x000fe2000175e4ff */
[----:B------:R-:W-:Y:S01]  /*149220*/  IMAD.X R131, RZ, RZ, RZ, P3 ;  /* 0x000000ffff837224 */ /* 0x000fe200018e06ff */
[----:B------:R-:W-:Y:S01]  /*149230*/  IADD3 RZ, P3, PT, R151, R146, RZ ;  /* 0x0000009297ff7210 */ /* 0x000fe20007f7e0ff */
[----:B------:R-:W-:Y:S02]  /*149240*/  IMAD R27, R26, 0x1a22d9f3, R130 ;  /* 0x1a22d9f31a1b7824 */ /* 0x000fe400078e0282 */
[----:B------:R-:W-:Y:S02]  /*149250*/  IMAD.MOV.U32 R130, RZ, RZ, R147 ;  /* 0x000000ffff827224 */ /* 0x000fe400078e0093 */
[----:B------:R-:W-:Y:S02]  /*149260*/  IMAD.IADD R56, R127, 0x1, R90 ;  /* 0x000000017f387824 */ /* 0x000fe400078e025a */
[----:B------:R-:W-:-:S03]  /*149270*/  IMAD.WIDE.U32.X R130, R25, -0x7af74000, R130, P3 ;  /* 0x8508c00019827825 */ /* 0x000fc600018e0482 */
[----:B------:R-:W-:Y:S01]  /*149280*/  IADD3.X R157, P1, PT, R43, R56, RZ, P1, !PT ;  /* 0x000000382b9d7210 */ /* 0x000fe20000f3e4ff */
[----:B------:R-:W-:Y:S01]  /*149290*/  IMAD.WIDE.U32 R90, R25, 0x30000000, RZ ;  /* 0x30000000195a7825 */ /* 0x000fe200078e00ff */
[----:B------:R-:W-:Y:S02]  /*1492a0*/  IADD3.X R39, P2, PT, RZ, R130, RZ, P2, !PT ;  /* 0x00000082ff277210 */ /* 0x000fe4000175e4ff */
[----:B------:R-:W-:Y:S01]  /*1492b0*/  IADD3.X R155, P1, PT, RZ, RZ, RZ, P1, !PT ;  /* 0x000000ffff9b7210 */ /* 0x000fe20000f3e4ff */
[----:B------:R-:W-:Y:S01]  /*1492c0*/  IMAD.WIDE.U32 R100, R26, -0x45f6b800, R100 ;  /* 0xba0948001a647825 */ /* 0x000fe200078e0064 */
[----:B------:R-:W-:-:S03]  /*1492d0*/  IADD3.X R130, P2, PT, RZ, R131, RZ, P2, !PT ;  /* 0x00000083ff827210 */ /* 0x000fc6000175e4ff */
[C-C-:B------:R-:W-:Y:S02]  /*1492e0*/  IMAD R35, R50.reuse, 0x170b5d44, R90.reuse ;  /* 0x170b5d4432237824 */ /* 0x140fe400078e025a */
[C---:B------:R-:W-:Y:S01]  /*1492f0*/  IMAD.WIDE.U32 R126, P3, R50.reuse, 0x170b5d44, R90 ;  /* 0x170b5d44327e7825 */ /* 0x040fe2000786005a */
[----:B------:R-:W-:Y:S02]  /*149300*/  IADD3.X R90, P2, PT, R39, R100, RZ, P2, !PT ;  /* 0x00000064275a7210 */ /* 0x000fe4000175e4ff */
[----:B------:R-:W-:Y:S01]  /*149310*/  IADD3.X R39, P4, PT, RZ, RZ, RZ, P4, !PT ;  /* 0x000000ffff277210 */ /* 0x000fe2000279e4ff */
[----:B------:R-:W-:Y:S02]  /*149320*/  IMAD.IADD R45, R101, 0x1, R118 ;  /* 0x00000001652d7824 */ /* 0x000fe400078e0276 */
[----:B------:R-:W-:Y:S01]  /*149330*/  IMAD.WIDE.U32 R100, R50, 0x30000000, RZ ;  /* 0x3000000032647825 */ /* 0x000fe200078e00ff */
[----:B------:R-:W-:Y:S02]  /*149340*/  IADD3.X R39, P0, PT, R39, R112, RZ, P0, !PT ;  /* 0x0000007027277210 */ /* 0x000fe4000071e4ff */
[----:B------:R-:W-:Y:S01]  /*149350*/  IADD3.X R91, P2, PT, R130, R45, RZ, P2, !PT ;  /* 0x0000002d825b7210 */ /* 0x000fe2000175e4ff */
[----:B------:R-:W-:-:S03]  /*149360*/  IMAD.WIDE.U32 R116, R2, 0x6ca1493b, R116 ;  /* 0x6ca1493b02747825 */ /* 0x000fc600078e0074 */
[----:B------:R-:W-:Y:S01]  /*149370*/  IADD3.X R47, P2, PT, RZ, RZ, RZ, P2, !PT ;  /* 0x000000ffff2f7210 */ /* 0x000fe2000175e4ff */
[----:B------:R-:W-:Y:S01]  /*149380*/  IMAD.X R43, RZ, RZ, RZ, P4 ;  /* 0x000000ffff2b7224 */ /* 0x000fe200020e06ff */
[----:B------:R-:W-:Y:S01]  /*149390*/  IADD3 RZ, P4, PT, R156, R104, RZ ;  /* 0x000000689cff7210 */ /* 0x000fe20007f9e0ff */
[----:B------:R-:W-:Y:S01]  /*1493a0*/  IMAD.X R119, RZ, RZ, RZ, P3 ;  /* 0x000000ffff777224 */ /* 0x000fe200018e06ff */
[----:B------:R-:W-:Y:S01]  /*1493b0*/  IADD3 RZ, P3, PT, R126, R101, RZ ;  /* 0x000000657eff7210 */ /* 0x000fe20007f7e0ff */
[----:B------:R-:W-:Y:S01]  /*1493c0*/  IMAD.IADD R103, R117, 0x1, R102 ;  /* 0x0000000175677824 */ /* 0x000fe200078e0266 */
[----:B------:R-:W-:Y:S01]  /*1493d0*/  IADD3.X R102, P5, PT, R58, R116, RZ, P5, !PT ;  /* 0x000000743a667210 */ /* 0x000fe20002fbe4ff */
[----:B------:R-:W-:Y:S01]  /*1493e0*/  IMAD.WIDE.U32 R104, R25, -0x45f6b800, RZ ;  /* 0xba09480019687825 */ /* 0x000fe200078e00ff */
[----:B------:R-:W-:Y:S02]  /*1493f0*/  IADD3.X RZ, P4, PT, R157, R137, RZ, P4, !PT ;  /* 0x000000899dff7210 */ /* 0x000fe4000279e4ff */
[----:B------:R-:W-:Y:S01]  /*149400*/  IADD3.X R43, P0, PT, R43, R113, RZ, P0, !PT ;  /* 0x000000712b2b7210 */ /* 0x000fe2000071e4ff */
[----:B------:R-:W-:Y:S01]  /*149410*/  IMAD.MOV.U32 R118, RZ, RZ, R127 ;  /* 0x000000ffff767224 */ /* 0x000fe200078e007f */
[----:B------:R-:W-:Y:S01]  /*149420*/  IADD3.X R155, P4, PT, R155, R110, RZ, P4, !PT ;  /* 0x0000006e9b9b7210 */ /* 0x000fe2000279e4ff */
[----:B------:R-:W-:Y:S01]  /*149430*/  IMAD.WIDE.U32 R162, R31, R125, R162 ;  /* 0x0000007d1fa27225 */ /* 0x000fe200078e00a2 */
[----:B------:R-:W-:-:S03]  /*149440*/  IADD3.X R103, P5, PT, R54, R103, RZ, P5, !PT ;  /* 0x0000006736677210 */ /* 0x000fc60002fbe4ff */
[----:B------:R-:W-:Y:S01]  /*149450*/  IMAD.X R115, RZ, RZ, RZ, P1 ;  /* 0x000000ffff737224 */ /* 0x000fe200008e06ff */
[----:B------:R-:W-:Y:S01]  /*149460*/  IADD3 RZ, P1, PT, R102, R106, RZ ;  /* 0x0000006a66ff7210 */ /* 0x000fe20007f3e0ff */
[----:B------:R-:W-:Y:S02]  /*149470*/  IMAD.IADD R45, R27, 0x1, R107 ;  /* 0x000000011b2d7824 */ /* 0x000fe400078e026b */
[----:B------:R-:W-:Y:S01]  /*149480*/  IMAD.WIDE.U32.X R106, R25, 0x170b5d44, R118, P3 ;  /* 0x170b5d44196a7825 */ /* 0x000fe200018e0476 */
[----:B------:R-:W-:Y:S02]  /*149490*/  IADD3 RZ, P3, PT, R162, R108, RZ ;  /* 0x0000006ca2ff7210 */ /* 0x000fe40007f7e0ff */
[----:B------:R-:W-:Y:S01]  /*1494a0*/  IADD3.X R54, P4, PT, R115, R111, RZ, P4, !PT ;  /* 0x0000006f73367210 */ /* 0x000fe2000279e4ff */
[----:B------:R-:W-:Y:S01]  /*1494b0*/  IMAD.X R51, RZ, RZ, RZ, P2 ;  /* 0x000000ffff337224 */ /* 0x000fe200010e06ff */
[----:B------:R-:W-:Y:S01]  /*1494c0*/  IADD3.X RZ, P1, PT, R103, R45, RZ, P1, !PT ;  /* 0x0000002d67ff7210 */ /* 0x000fe20000f3e4ff */
[----:B------:R-:W-:Y:S01]  /*1494d0*/  IMAD.WIDE.U32 R112, P2, R50, 0x1ef3622f, R104 ;  /* 0x1ef3622f32707825 */ /* 0x000fe20007840068 */
[----:B------:R-:W-:-:S02]  /*1494e0*/  IADD3.X R105, P5, PT, RZ, RZ, RZ, P5, !PT ;  /* 0x000000ffff697210 */ /* 0x000fc40002fbe4ff */
[----:B------:R-:W-:Y:S01]  /*1494f0*/  IADD3.X R154, P4, PT, R155, R154, RZ, P4, !PT ;  /* 0x0000009a9b9a7210 */ /* 0x000fe2000279e4ff */
[----:B------:R-:W-:Y:S01]  /*149500*/  IMAD.WIDE.U32 R108, R50, -0x45f6b800, RZ ;  /* 0xba094800326c7825 */ /* 0x000fe200078e00ff */
[----:B------:R-:W-:Y:S02]  /*149510*/  IADD3.X R119, PT, PT, RZ, RZ, RZ, P2, !PT ;  /* 0x000000ffff777210 */ /* 0x000fe400017fe4ff */
[----:B------:R-:W-:Y:S01]  /*149520*/  IADD3.X R155, P4, PT, R54, R23, RZ, P4, !PT ;  /* 0x00000017369b7210 */ /* 0x000fe2000279e4ff */
[----:B------:R-:W-:Y:S01]  /*149530*/  IMAD.WIDE.U32 R110, R25, 0xf5138f, RZ ;  /* 0x00f5138f196e7825 */ /* 0x000fe200078e00ff */
[----:B------:R-:W-:Y:S02]  /*149540*/  IADD3 RZ, P2, PT, R112, R109, RZ ;  /* 0x0000006d70ff7210 */ /* 0x000fe40007f5e0ff */
[----:B------:R-:W-:Y:S01]  /*149550*/  IADD3.X R23, P4, PT, RZ, RZ, RZ, P4, !PT ;  /* 0x000000ffff177210 */ /* 0x000fe2000279e4ff */
[----:B------:R-:W-:Y:S01]  /*149560*/  IMAD.MOV.U32 R118, RZ, RZ, R113 ;  /* 0x000000ffff767224 */ /* 0x000fe200078e0071 */
[----:B------:R-:W-:Y:S01]  /*149570*/  IADD3.X R105, P1, PT, R105, R60, RZ, P1, !PT ;  /* 0x0000003c69697210 */ /* 0x000fe20000f3e4ff */
[----:B------:R-:W-:-:S02]  /*149580*/  IMAD.X R137, RZ, RZ, RZ, P5 ;  /* 0x000000ffff897224 */ /* 0x000fc400028e06ff */
[----:B------:R-:W-:Y:S01]  /*149590*/  IMAD.WIDE.U32.X R112, R25, 0x1ef3622f, R118, P2 ;  /* 0x1ef3622f19707825 */ /* 0x000fe200010e0476 */
[----:B------:R-:W-:Y:S02]  /*1495a0*/  IADD3 RZ, P2, PT, R154, R114, RZ ;  /* 0x000000729aff7210 */ /* 0x000fe40007f5e0ff */
[----:B------:R-:W-:Y:S01]  /*1495b0*/  IADD3.X R137, P1, PT, R137, R61, RZ, P1, !PT ;  /* 0x0000003d89897210 */ /* 0x000fe20000f3e4ff */
[----:B------:R-:W-:Y:S01]  /*1495c0*/  IMAD.WIDE.U32 R116, P5, R50, 0x1a22d9f3, R110 ;  /* 0x1a22d9f332747825 */ /* 0x000fe200078a006e */
[----:B------:R-:W-:-:S03]  /*1495d0*/  IADD3.X RZ, P2, PT, R155, R11, RZ, P2, !PT ;  /* 0x0000000b9bff7210 */ /* 0x000fc6000175e4ff */
[----:B------:R-:W-:Y:S01]  /*1495e0*/  IMAD.WIDE.U32 R114, R50, 0xf5138f, RZ ;  /* 0x00f5138f32727825 */ /* 0x000fe200078e00ff */
[----:B------:R-:W-:-:S03]  /*1495f0*/  IADD3.X R23, P2, PT, R23, R4, RZ, P2, !PT ;  /* 0x0000000417177210 */ /* 0x000fc6000175e4ff */
[----:B------:R-:W-:Y:S01]  /*149600*/  IMAD.X R119, RZ, RZ, RZ, P5 ;  /* 0x000000ffff777224 */ /* 0x000fe200028e06ff */
[----:B------:R-:W-:Y:S01]  /*149610*/  IADD3 RZ, P5, PT, R116, R115, RZ ;  /* 0x0000007374ff7210 */ /* 0x000fe20007fbe0ff */
[----:B------:R-:W-:Y:S02]  /*149620*/  IMAD.MOV.U32 R118, RZ, RZ, R117 ;  /* 0x000000ffff767224 */ /* 0x000fe400078e0075 */
[----:B------:R-:W-:-:S04]  /*149630*/  IMAD.WIDE.U32 R116, R25, 0x6ca1493b, RZ ;  /* 0x6ca1493b19747825 */ /* 0x000fc800078e00ff */
[----:B------:R-:W-:-:S04]  /*149640*/  IMAD.WIDE.U32.X R118, R25, 0x1a22d9f3, R118, P5 ;  /* 0x1a22d9f319767825 */ /* 0x000fc800028e0476 */
[----:B------:R-:W-:-:S04]  /*149650*/  IMAD.WIDE.U32 R130, P5, R50, -0x39c4fa40, R116 ;  /* 0xc63b05c032827825 */ /* 0x000fc800078a0074 */
[----:B------:R-:W-:-:S04]  /*149660*/  IMAD.WIDE.U32 R126, R50, 0x6ca1493b, RZ ;  /* 0x6ca1493b327e7825 */ /* 0x000fc800078e00ff */
[----:B------:R-:W-:Y:S02]  /*149670*/  IMAD R29, R26, -0x39c4fa40, R144 ;  /* 0xc63b05c01a1d7824 */ /* 0x000fe400078e0290 */
[----:B------:R-:W-:Y:S01]  /*149680*/  IMAD.X R145, RZ, RZ, RZ, P5 ;  /* 0x000000ffff917224 */ /* 0x000fe200028e06ff */
[----:B------:R-:W-:Y:S01]  /*149690*/  IADD3 RZ, P5, PT, R130, R127, RZ ;  /* 0x0000007f82ff7210 */ /* 0x000fe20007fbe0ff */
[----:B------:R-:W-:Y:S02]  /*1496a0*/  IMAD.MOV.U32 R144, RZ, RZ, R131 ;  /* 0x000000ffff907224 */ /* 0x000fe400078e0083 */
[----:B------:R-:W-:-:S04]  /*1496b0*/  IMAD.WIDE.U32 R130, R25, 0x17c510ea, RZ ;  /* 0x17c510ea19827825 */ /* 0x000fc800078e00ff */
[----:B------:R-:W-:Y:S02]  /*1496c0*/  IMAD R33, R26, 0x1ae3a46, R148 ;  /* 0x01ae3a461a217824 */ /* 0x000fe400078e0294 */
[----:B------:R-:W-:-:S04]  /*1496d0*/  IMAD.WIDE.U32.X R144, R25, -0x39c4fa40, R144, P5 ;  /* 0xc63b05c019907825 */ /* 0x000fc800028e0490 */
        /* <DEDUP_REMOVED lines=8> */
[----:B------:R-:W-:Y:S01]  /*149760*/  IMAD.IADD R163, R163, 0x1, R6 ;  /* 0x00000001a3a37824 */ /* 0x000fe200078e0206 */
[----:B------:R-:W-:Y:S01]  /*149770*/  IADD3.X RZ, P5, PT, R91, R101, RZ, P5, !PT ;  /* 0x000000655bff7210 */ /* 0x000fe20002fbe4ff */
[----:B------:R-:W-:-:S03]  /*149780*/  IMAD.WIDE.U32 R90, R50, 0x30000000, R90 ;  /* 0x30000000325a7825 */ /* 0x000fc600078e005a */
[----:B------:R-:W-:Y:S01]  /*149790*/  IADD3.X R47, P5, PT, R47, R106, RZ, P5, !PT ;  /* 0x0000006a2f2f7210 */ /* 0x000fe20002fbe4ff */
[----:B------:R-:W-:Y:S01]  /*1497a0*/  IMAD R25, R50, 0x1ef3622f, R104 ;  /* 0x1ef3622f32197824 */ /* 0x000fe200078e0268 */
[----:B------:R-:W-:Y:S01]  /*1497b0*/  IADD3.X RZ, P3, PT, R163, R7, RZ, P3, !PT ;  /* 0x00000007a3ff7210 */ /* 0x000fe20001f7e4ff */
[----:B------:R-:W-:Y:S01]  /*1497c0*/  IMAD.WIDE.U32 R6, R26, 0xf5138f, R102 ;  /* 0x00f5138f1a067825 */ /* 0x000fe200078e0066 */
[----:B------:R-:W-:Y:S02]  /*1497d0*/  IADD3.X R51, P5, PT, R51, R107, RZ, P5, !PT ;  /* 0x0000006b33337210 */ /* 0x000fe40002fbe4ff */
[----:B------:R-:W-:Y:S01]  /*1497e0*/  IADD3 R35, PT, PT, R91, R35, RZ ;  /* 0x000000235b237210 */ /* 0x000fe20007ffe0ff */
[----:B------:R-:W-:Y:S01]  /*1497f0*/  IMAD.WIDE.U32 R162, R52, R123, R162 ;  /* 0x0000007b34a27225 */ /* 0x000fe200078e00a2 */
[----:B------:R-:W-:Y:S02]  /*149800*/  IADD3.X R6, P5, PT, R47, R6, RZ, P5, !PT ;  /* 0x000000062f067210 */ /* 0x000fe40002fbe4ff */
[----:B------:R-:W-:Y:S01]  /*149810*/  IADD3.X R11, P3, PT, RZ, R18, RZ, P3, !PT ;  /* 0x00000012ff0b7210 */ /* 0x000fe20001f7e4ff */
[----:B------:R-:W-:Y:S01]  /*149820*/  IMAD.IADD R54, R7, 0x1, R27 ;  /* 0x0000000107367824 */ /* 0x000fe200078e021b */
[----:B------:R-:W-:Y:S01]  /*149830*/  IADD3.X R4, P0, PT, R39, R162, RZ, P0, !PT ;  /* 0x000000a227047210 */ /* 0x000fe2000071e4ff */
[----:B------:R-:W-:Y:S01]  /*149840*/  IMAD.IADD R56, R163, 0x1, R12 ;  /* 0x00000001a3387824 */ /* 0x000fe200078e020c */
[----:B------:R-:W-:Y:S01]  /*149850*/  IADD3.X R12, PT, PT, R5, RZ, RZ, P2, P4 ;  /* 0x000000ff050c7210 */ /* 0x000fe200017e84ff */
[----:B------:R-:W-:Y:S01]  /*149860*/  IMAD.WIDE.U32 R60, R90, -0x1, RZ ;  /* 0xffffffff5a3c7825 */ /* 0x000fe200078e00ff */
[----:B------:R-:W-:-:S02]  /*149870*/  IADD3.X R7, P4, PT, R51, R54, RZ, P5, !PT ;  /* 0x0000003633077210 */ /* 0x000fc40002f9e4ff */
[----:B------:R-:W-:Y:S01]  /*149880*/  IADD3.X R54, P3, PT, RZ, R19, RZ, P3, !PT ;  /* 0x00000013ff367210 */ /* 0x000fe20001f7e4ff */
[----:B------:R-:W-:Y:S01]  /*149890*/  IMAD R39, R90, -0x7af74001, -R35 ;  /* 0x8508bfff5a277824 */ /* 0x000fe200078e0a23 */
[----:B------:R-:W-:Y:S01]  /*1498a0*/  IADD3.X R27, P4, PT, RZ, RZ, RZ, P4, !PT ;  /* 0x000000ffff1b7210 */ /* 0x000fe2000279e4ff */
[----:B------:R-:W-:Y:S01]  /*1498b0*/  IMAD.WIDE.U32 R18, R31, R136, R40 ;  /* 0x000000881f127225 */ /* 0x000fe200078e0028 */
[----:B------:R-:W-:Y:S02]  /*1498c0*/  IADD3.X R5, P0, PT, R43, R56, RZ, P0, !PT ;  /* 0x000000382b057210 */ /* 0x000fe4000071e4ff */
[----:B------:R-:W-:Y:S01]  /*1498d0*/  IADD3 RZ, P2, PT, R6, R108, RZ ;  /* 0x0000006c06ff7210 */ /* 0x000fe20007f5e0ff */
[----:B------:R-:W-:Y:S01]  /*1498e0*/  IMAD.IADD R39, R61, 0x1, R39 ;  /* 0x000000013d277824 */ /* 0x000fe200078e0227 */
[----:B------:R-:W-:Y:S01]  /*1498f0*/  IADD3.X R45, P5, PT, RZ, RZ, RZ, P0, !PT ;  /* 0x000000ffff2d7210 */ /* 0x000fe200007be4ff */
[----:B------:R-:W-:Y:S02]  /*149900*/  IMAD.IADD R47, R25, 0x1, R109 ;  /* 0x00000001192f7824 */ /* 0x000fe400078e026d */
[----:B------:R-:W-:Y:S01]  /*149910*/  IMAD.X R43, RZ, RZ, RZ, P4 ;  /* 0x000000ffff2b7224 */ /* 0x000fe200020e06ff */
[----:B------:R-:W-:Y:S01]  /*149920*/  IADD3 RZ, P4, PT, R4, R46, RZ ;  /* 0x0000002e04ff7210 */ /* 0x000fe20007f9e0ff */
[----:B------:R-:W-:Y:S01]  /*149930*/  IMAD.WIDE.U32 R100, R39, 0x1, RZ ;  /* 0x0000000127647825 */ /* 0x000fe200078e00ff */
[----:B------:R-:W-:-:S02]  /*149940*/  IADD3.X R46, P0, PT, R11, R18, RZ, P3, !PT ;  /* 0x000000120b2e7210 */ /* 0x000fc40001f1e4ff */
[----:B------:R-:W-:Y:S01]  /*149950*/  IADD3.X RZ, P2, PT, R7, R47, RZ, P2, !PT ;  /* 0x0000002f07ff7210 */ /* 0x000fe2000175e4ff */
[----:B------:R-:W-:Y:S01]  /*149960*/  IMAD.IADD R61, R19, 0x1, R10 ;  /* 0x00000001133d7824 */ /* 0x000fe200078e020a */
[----:B------:R-:W-:Y:S01]  /*149970*/  IADD3.X RZ, P4, PT, R5, R21, RZ, P4, !PT ;  /* 0x0000001505ff7210 */ /* 0x000fe2000279e4ff */
[----:B------:R-:W-:Y:S01]  /*149980*/  IMAD.WIDE.U32 R40, R60, 0x1, RZ ;  /* 0x000000013c287825 */ /* 0x000fe200078e00ff */
[----:B------:R-:W-:Y:S02]  /*149990*/  IADD3.X R27, P2, PT, R27, R112, RZ, P2, !PT ;  /* 0x000000701b1b7210 */ /* 0x000fe4000175e4ff */
[----:B------:R-:W-:Y:S01]  /*1499a0*/  IADD3.X R47, P0, PT, R54, R61, RZ, P0, !PT ;  /* 0x0000003d362f7210 */ /* 0x000fe2000071e4ff */
[----:B------:R-:W-:Y:S01]  /*1499b0*/  IMAD.WIDE.U32 R18, R39, 0x30000000, RZ ;  /* 0x3000000027127825 */ /* 0x000fe200078e00ff */
[----:B------:R-:W-:Y:S02]  /*1499c0*/  IADD3 RZ, P3, PT, R90, R40, RZ ;  /* 0x000000285aff7210 */ /* 0x000fe40007f7e0ff */
[----:B------:R-:W-:Y:S01]  /*1499d0*/  IADD3.X R109, P0, PT, RZ, RZ, RZ, P0, !PT ;  /* 0x000000ffff6d7210 */ /* 0x000fe2000071e4ff */
[----:B------:R-:W-:Y:S01]  /*1499e0*/  IMAD.X R51, RZ, RZ, RZ, P5 ;  /* 0x000000ffff337224 */ /* 0x000fe200028e06ff */
[----:B------:R-:W-:Y:S01]  /*1499f0*/  IADD3.X R165, P4, PT, R45, R48, RZ, P4, !PT ;  /* 0x000000302da57210 */ /* 0x000fe2000279e4ff */
[----:B------:R-:W-:Y:S01]  /*149a00*/  IMAD.WIDE.U32 R10, P5, R60, -0x7af74000, R100 ;  /* 0x8508c0003c0a7825 */ /* 0x000fe200078a0064 */
[----:B------:R-:W-:-:S02]  /*149a10*/  IADD3.X R43, P2, PT, R43, R113, RZ, P2, !PT ;  /* 0x000000712b2b7210 */ /* 0x000fc4000175e4ff */
[----:B------:R-:W-:Y:S01]  /*149a20*/  IADD3.X R51, P4, PT, R51, R49, RZ, P4, !PT ;  /* 0x0000003133337210 */ /* 0x000fe2000279e4ff */
[----:B------:R-:W-:Y:S02]  /*149a30*/  IMAD.X R107, RZ, RZ, RZ, P5 ;  /* 0x000000ffff6b7224 */ /* 0x000fe400028e06ff */
[----:B------:R-:W-:-:S04]  /*149a40*/  IMAD.WIDE.U32 R90, P5, R60, 0x170b5d44, R18 ;  /* 0x170b5d443c5a7825 */ /* 0x000fc800078a0012 */
[----:B------:R-:W-:-:S04]  /*149a50*/  IMAD.WIDE.U32 R102, R60, 0x30000000, RZ ;  /* 0x300000003c667825 */ /* 0x000fc800078e00ff */
[----:B------:R-:W-:Y:S01]  /*149a60*/  IMAD.X R61, RZ, RZ, RZ, P0 ;  /* 0x000000ffff3d7224 */ /* 0x000fe200000e06ff */
[----:B------:R-:W-:Y:S01]  /*149a70*/  IADD3 RZ, P0, PT, R90, R103, RZ ;  /* 0x000000675aff7210 */ /* 0x000fe20007f1e0ff */
[C---:B------:R-:W-:Y:S02]  /*149a80*/  IMAD R40, R60.reuse, -0x7af74000, R100 ;  /* 0x8508c0003c287824 */ /* 0x040fe400078e0264 */
[----:B------:R-:W-:Y:S01]  /*149a90*/  IMAD.X R19, RZ, RZ, RZ, P5 ;  /* 0x000000ffff137224 */ /* 0x000fe200028e06ff */
[----:B------:R-:W-:Y:S01]  /*149aa0*/  IADD3 RZ, P5, PT, R41, R10, RZ ;  /* 0x0000000a29ff7210 */ /* 0x000fe20007fbe0ff */
[----:B------:R-:W-:Y:S02]  /*149ab0*/  IMAD R123, R60, 0x170b5d44, R18 ;  /* 0x170b5d443c7b7824 */ /* 0x000fe400078e0212 */
[----:B------:R-:W-:-:S04]  /*149ac0*/  IMAD.WIDE.U32 R100, R39, -0x45f6b800, RZ ;  /* 0xba09480027647825 */ /* 0x000fc800078e00ff */
[----:B------:R-:W-:Y:S02]  /*149ad0*/  IMAD.MOV.U32 R18, RZ, RZ, R91 ;  /* 0x000000ffff127224 */ /* 0x000fe400078e005b */
[----:B------:R-:W-:Y:S02]  /*149ae0*/  IMAD.MOV.U32 R106, RZ, RZ, R11 ;  /* 0x000000ffff6a7224 */ /* 0x000fe400078e000b */
[----:B------:R-:W-:Y:S01]  /*149af0*/  IMAD.WIDE.U32.X R18, R39, 0x170b5d44, R18, P0 ;  /* 0x170b5d4427127825 */ /* 0x000fe200000e0412 */
[----:B------:R-:W-:-:S03]  /*149b00*/  IADD3 RZ, P0, PT, R46, R20, RZ ;  /* 0x000000142eff7210 */ /* 0x000fc60007f1e0ff */
[----:B------:R-:W-:Y:S01]  /*149b10*/  IMAD.WIDE.U32.X R106, R39, -0x7af74000, R106, P5 ;  /* 0x8508c000276a7825 */ /* 0x000fe200028e046a */
[----:B------:R-:W-:-:S03]  /*149b20*/  IADD3.X RZ, P0, PT, R47, R9, RZ, P0, !PT ;  /* 0x000000092fff7210 */ /* 0x000fc6000071e4ff */
[----:B------:R-:W-:Y:S01]  /*149b30*/  IMAD.WIDE.U32 R10, P5, R60, 0x1ef3622f, R100 ;  /* 0x1ef3622f3c0a7825 */ /* 0x000fe200078a0064 */
[----:B------:R-:W-:-:S03]  /*149b40*/  IADD3.X R109, P0, PT, R109, R134, RZ, P0, !PT ;  /* 0x000000866d6d7210 */ /* 0x000fc6000071e4ff */
[----:B------:R-:W-:Y:S01]  /*149b50*/  IMAD.WIDE.U32 R20, R60, -0x45f6b800, RZ ;  /* 0xba0948003c147825 */ /* 0x000fe200078e00ff */
[----:B------:R-:W-:-:S03]  /*149b60*/  IADD3.X R61, P0, PT, R61, R135, RZ, P0, !PT ;  /* 0x000000873d3d7210 */ /* 0x000fc6000071e4ff */
[----:B------:R-:W-:-:S04]  /*149b70*/  IMAD.WIDE.U32 R90, R2, 0x17c510ea, R4 ;  /* 0x17c510ea025a7825 */ /* 0x000fc800078e0004 */
[----:B------:R-:W-:Y:S01]  /*149b80*/  IMAD.X R101, RZ, RZ, RZ, P5 ;  /* 0x000000ffff657224 */ /* 0x000fe200028e06ff */
[----:B------:R-:W-:Y:S01]  /*149b90*/  IADD3 RZ, P5, PT, R10, R21, RZ ;  /* 0x000000150aff7210 */ /* 0x000fe20007fbe0ff */
[----:B------:R-:W-:Y:S01]  /*149ba0*/  IMAD.WIDE.U32 R4, R39, 0xf5138f, RZ ;  /* 0x00f5138f27047825 */ /* 0x000fe200078e00ff */
[----:B------:R-:W-:Y:S02]  /*149bb0*/  IADD3 R2, PT, PT, R91, R44, RZ ;  /* 0x0000002c5b027210 */ /* 0x000fe40007ffe0ff */
[----:B------:R-:W-:Y:S01]  /*149bc0*/  IADD3.X R44, P1, PT, R105, R90, RZ, P1, !PT ;  /* 0x0000005a692c7210 */ /* 0x000fe20000f3e4ff */
[C---:B------:R-:W-:Y:S02]  /*149bd0*/  IMAD R141, R60.reuse, 0x1ef3622f, R100 ;  /* 0x1ef3622f3c8d7824 */ /* 0x040fe400078e0264 */
[----:B------:R-:W-:Y:S01]  /*149be0*/  IMAD.MOV.U32 R100, RZ, RZ, R11 ;  /* 0x000000ffff647224 */ /* 0x000fe200078e000b */
[----:B------:R-:W-:Y:S01]  /*149bf0*/  IADD3.X R45, P1, PT, R137, R2, RZ, P1, !PT ;  /* 0x00000002892d7210 */ /* 0x000fe20000f3e4ff */
[----:B------:R-:W-:-:S02]  /*149c00*/  IMAD R143, R60, 0x1a22d9f3, R4 ;  /* 0x1a22d9f33c8f7824 */ /* 0x000fc400078e0204 */
[----:B------:R-:W-:Y:S01]  /*149c10*/  IMAD.WIDE.U32.X R100, R39, 0x1ef3622f, R100, P5 ;  /* 0x1ef3622f27647825 */ /* 0x000fe200028e0464 */
[----:B------:R-:W-:-:S03]  /*149c20*/  IADD3.X R137, P1, PT, RZ, RZ, RZ, P1, !PT ;  /* 0x000000ffff897210 */ /* 0x000fc60000f3e4ff */
[----:B------:R-:W-:-:S04]  /*149c30*/  IMAD.WIDE.U32 R10, P5, R60, 0x1a22d9f3, R4 ;  /* 0x1a22d9f33c0a7825 */ /* 0x000fc800078a0004 */
[----:B------:R-:W-:-:S04]  /*149c40*/  IMAD.WIDE.U32 R4, R60, 0xf5138f, RZ ;  /* 0x00f5138f3c047825 */ /* 0x000fc800078e00ff */
[----:B------:R-:W-:Y:S02]  /*149c50*/  IMAD.IADD R54, R41, 0x1, R40 ;  /* 0x0000000129367824 */ /* 0x000fe400078e0228 */
[----:B------:R-:W-:Y:S01]  /*149c60*/  IMAD.X R41, RZ, RZ, RZ, P5 ;  /* 0x000000ffff297224 */ /* 0x000fe200028e06ff */
[----:B------:R-:W-:Y:S01]  /*149c70*/  IADD3 RZ, P5, PT, R10, R5, RZ ;  /* 0x000000050aff7210 */ /* 0x000fe20007fbe0ff */
[----:B------:R-:W-:Y:S01]  /*149c80*/  IMAD.WIDE.U32 R90, R39, 0x6ca1493b, RZ ;  /* 0x6ca1493b275a7825 */ /* 0x000fe200078e00ff */
[----:B------:R-:W-:-:S03]  /*149c90*/  IADD3.X RZ, P3, PT, R35, R54, RZ, P3, !PT ;  /* 0x0000003623ff7210 */ /* 0x000fc60001f7e4ff */
[----:B------:R-:W-:Y:S02]  /*149ca0*/  IMAD.MOV.U32 R40, RZ, RZ, R11 ;  /* 0x000000ffff287224 */ /* 0x000fe400078e000b */
[----:B------:R-:W-:-:S04]  /*149cb0*/  IMAD.WIDE.U32 R10, R39, 0x17c510ea, RZ ;  /* 0x17c510ea270a7825 */ /* 0x000fc800078e00ff */
[----:B------:R-:W-:Y:S02]  /*149cc0*/  IMAD R163, R60, -0x39c4fa40, R90 ;  /* 0xc63b05c03ca37824 */ /* 0x000fe400078e025a */
[----:B------:R-:W-:-:S04]  /*149cd0*/  IMAD.WIDE.U32.X R40, R39, 0x1a22d9f3, R40, P5 ;  /* 0x1a22d9f327287825 */ /* 0x000fc800028e0428 */
[----:B------:R-:W-:-:S04]  /*149ce0*/  IMAD.WIDE.U32 R90, P5, R60, -0x39c4fa40, R90 ;  /* 0xc63b05c03c5a7825 */ /* 0x000fc800078a005a */
[C-C-:B------:R-:W-:Y:S02]  /*149cf0*/  IMAD R35, R60.reuse, 0x1ae3a46, R10.reuse ;  /* 0x01ae3a463c237824 */ /* 0x140fe400078e020a */
[----:B------:R-:W-:Y:S02]  /*149d00*/  IMAD.X R49, RZ, RZ, RZ, P5 ;  /* 0x000000ffff317224 */ /* 0x000fe400028e06ff */
[----:B------:R-:W-:-:S04]  /*149d10*/  IMAD.WIDE.U32 R10, P5, R60, 0x1ae3a46, R10 ;  /* 0x01ae3a463c0a7825 */ /* 0x000fc800078a000a */
[----:B------:R-:W-:-:S04]  /*149d20*/  IMAD.WIDE.U32 R104, R60, 0x6ca1493b, RZ ;  /* 0x6ca1493b3c687825 */ /* 0x000fc800078e00ff */
[----:B------:R-:W-:Y:S01]  /*149d30*/  IMAD.X R113, RZ, RZ, RZ, P5 ;  /* 0x000000ffff717224 */ /* 0x000fe200028e06ff */
[----:B------:R-:W-:Y:S01]  /*149d40*/  IADD3 RZ, P5, PT, R90, R105, RZ ;  /* 0x000000695aff7210 */ /* 0x000fe20007fbe0ff */
[----:B------:R-:W-:Y:S02]  /*149d50*/  IMAD.MOV.U32 R48, RZ, RZ, R91 ;  /* 0x000000ffff307224 */ /* 0x000fe400078e005b */
[----:B------:R-:W-:Y:S02]  /*149d60*/  IMAD.MOV.U32 R112, RZ, RZ, R11 ;  /* 0x000000ffff707224 */ /* 0x000fe400078e000b */
[----:B------:R-:W-:-:S04]  /*149d70*/  IMAD.WIDE.U32 R46, R52, R125, R46 ;  /* 0x0000007d342e7225 */ /* 0x000fc800078e002e */
[----:B------:R-:W-:Y:S01]  /*149d80*/  IMAD.IADD R11, R29, 0x1, R63 ;  /* 0x000000011d0b7824 */ /* 0x000fe200078e023f */
[----:B------:R-:W-:Y:S01]  /*149d90*/  IADD3.X R165, P4, PT, R165, R46, RZ, P4, !PT ;  /* 0x0000002ea5a57210 */ /* 0x000fe2000279e4ff */
        /* <DEDUP_REMOVED lines=8> */
[----:B------:R-:W-:Y:S02]  /*149e20*/  IADD3.X R106, P3, PT, RZ, R107, RZ, P3, !PT ;  /* 0x0000006bff6a7210 */ /* 0x000fe40001f7e4ff */
[----:B------:R-:W-:Y:S01]  /*149e30*/  IADD3.X R2, P4, PT, RZ, RZ, RZ, P4, !PT ;  /* 0x000000ffff027210 */ /* 0x000fe2000279e4ff */
[----:B------:R-:W-:Y:S01]  /*149e40*/  IMAD.WIDE.U32 R160, R31, R129, R160 ;  /* 0x000000811fa07225 */ /* 0x000fe200078e00a0 */
[----:B------:R-:W-:-:S03]  /*149e50*/  IADD3.X R44, P2, PT, R27, R44, RZ, P2, !PT ;  /* 0x0000002c1b2c7210 */ /* 0x000fc6000175e4ff */
[----:B------:R-:W-:Y:S01]  /*149e60*/  IMAD.X R9, RZ, RZ, RZ, P1 ;  /* 0x000000ffff097224 */ /* 0x000fe200008e06ff */
[----:B------:R-:W-:Y:S01]  /*149e70*/  IADD3 RZ, P1, PT, R10, R147, RZ ;  /* 0x000000930aff7210 */ /* 0x000fe20007f3e0ff */
[----:B------:R-:W-:Y:S01]  /*149e80*/  IMAD.IADD R22, R45, 0x1, R29 ;  /* 0x000000012d167824 */ /* 0x000fe200078e021d */
[----:B------:R-:W-:Y:S01]  /*149e90*/  IADD3.X R160, P0, PT, R109, R160, RZ, P0, !PT ;  /* 0x000000a06da07210 */ /* 0x000fe2000071e4ff */
[----:B------:R-:W-:Y:S01]  /*149ea0*/  IMAD.IADD R16, R161, 0x1, R16 ;  /* 0x00000001a1107824 */ /* 0x000fe200078e0210 */
[----:B------:R-:W-:Y:S01]  /*149eb0*/  IADD3.X R10, P5, PT, R137, R64, RZ, P5, !PT ;  /* 0x00000040890a7210 */ /* 0x000fe20002fbe4ff */
[----:B------:R-:W-:Y:S01]  /*149ec0*/  IMAD.WIDE.U32 R6, R50, -0x45f6b800, R6 ;  /* 0xba09480032067825 */ /* 0x000fe200078e0006 */
[----:B------:R-:W-:Y:S02]  /*149ed0*/  IADD3.X R45, P2, PT, R43, R22, RZ, P2, !PT ;  /* 0x000000162b2d7210 */ /* 0x000fe4000175e4ff */
[----:B------:R-:W-:Y:S01]  /*149ee0*/  IADD3.X R161, P0, PT, R61, R16, RZ, P0, !PT ;  /* 0x000000103da17210 */ /* 0x000fe2000071e4ff */
[----:B------:R-:W-:Y:S01]  /*149ef0*/  IMAD.WIDE.U32.X R112, R39, 0x1ae3a46, R112, P1 ;  /* 0x01ae3a4627707825 */ /* 0x000fe200008e0470 */
[----:B------:R-:W-:-:S02]  /*149f00*/  IADD3 RZ, P1, PT, R160, R24, RZ ;  /* 0x00000018a0ff7210 */ /* 0x000fc40007f3e0ff */
[----:B------:R-:W-:Y:S01]  /*149f10*/  IADD3.X R6, P3, PT, R11, R6, RZ, P3, !PT ;  /* 0x000000060b067210 */ /* 0x000fe20001f7e4ff */
[----:B------:R-:W-:Y:S01]  /*149f20*/  IMAD.IADD R25, R7, 0x1, R25 ;  /* 0x0000000107197824 */ /* 0x000fe200078e0219 */
[----:B------:R-:W-:Y:S01]  /*149f30*/  IADD3.X R27, P2, PT, RZ, RZ, RZ, P2, !PT ;  /* 0x000000ffff1b7210 */ /* 0x000fe2000175e4ff */
[----:B------:R-:W-:Y:S01]  /*149f40*/  IMAD.X R16, RZ, RZ, RZ, P4 ;  /* 0x000000ffff107224 */ /* 0x000fe200020e06ff */
[----:B------:R-:W-:Y:S01]  /*149f50*/  IADD3.X R64, P4, PT, R9, R65, RZ, P5, !PT ;  /* 0x0000004109407210 */ /* 0x000fe20002f9e4ff */
[----:B------:R-:W-:Y:S01]  /*149f60*/  IMAD R111, R50, 0x1a22d9f3, R110 ;  /* 0x1a22d9f3326f7824 */ /* 0x000fe200078e026e */
[----:B------:R-:W-:Y:S01]  /*149f70*/  IADD3.X R39, P0, PT, RZ, RZ, RZ, P0, !PT ;  /* 0x000000ffff277210 */ /* 0x000fe2000071e4ff */
[----:B------:R-:W-:Y:S01]  /*149f80*/  IMAD.IADD R63, R123, 0x1, R103 ;  /* 0x000000017b3f7824 */ /* 0x000fe200078e0267 */
[----:B------:R-:W-:Y:S01]  /*149f90*/  IADD3.X R7, P3, PT, R106, R25, RZ, P3, !PT ;  /* 0x000000196a077210 */ /* 0x000fe20001f7e4ff */
[----:B------:R-:W-:Y:S01]  /*149fa0*/  IMAD.X R29, RZ, RZ, RZ, P2 ;  /* 0x000000ffff1d7224 */ /* 0x000fe200010e06ff */
[----:B------:R-:W-:Y:S01]  /*149fb0*/  IADD3.X RZ, P1, PT, R161, R13, RZ, P1, !PT ;  /* 0x0000000da1ff7210 */ /* 0x000fe20000f3e4ff */
[----:B------:R-:W-:Y:S01]  /*149fc0*/  IMAD.WIDE.U32 R136, R52, R136, R160 ;  /* 0x0000008834887225 */ /* 0x000fe200078e00a0 */
[----:B------:R-:W-:-:S02]  /*149fd0*/  IADD3.X R10, P4, PT, R10, R165, RZ, P4, !PT ;  /* 0x000000a50a0a7210 */ /* 0x000fc4000279e4ff */
[----:B------:R-:W-:Y:S01]  /*149fe0*/  IADD3.X R43, PT, PT, RZ, RZ, RZ, P0, !PT ;  /* 0x000000ffff2b7210 */ /* 0x000fe200007fe4ff */
[----:B------:R-:W-:Y:S01]  /*149ff0*/  IMAD.IADD R61, R111, 0x1, R115 ;  /* 0x000000016f3d7824 */ /* 0x000fe200078e0273 */
[----:B------:R-:W-:Y:S01]  /*14a000*/  IADD3.X R9, P3, PT, RZ, RZ, RZ, P3, !PT ;  /* 0x000000ffff097210 */ /* 0x000fe20001f7e4ff */
[----:B------:R-:W-:Y:S01]  /*14a010*/  IMAD.WIDE.U32 R24, R31, R140, R156 ;  /* 0x0000008c1f187225 */ /* 0x000fe200078e009c */
[----:B------:R-:W-:Y:S02]  /*14a020*/  IADD3.X R39, P1, PT, R39, R36, RZ, P1, !PT ;  /* 0x0000002427277210 */ /* 0x000fe40000f3e4ff */
[----:B------:R-:W-:Y:S01]  /*14a030*/  IADD3 RZ, P2, PT, R6, R102, RZ ;  /* 0x0000006606ff7210 */ /* 0x000fe20007f5e0ff */
[----:B------:R-:W-:Y:S01]  /*14a040*/  IMAD.IADD R47, R33, 0x1, R67 ;  /* 0x00000001212f7824 */ /* 0x000fe200078e0243 */
[----:B------:R-:W-:Y:S01]  /*14a050*/  IADD3.X R11, P4, PT, R64, R51, RZ, P4, !PT ;  /* 0x00000033400b7210 */ /* 0x000fe2000279e4ff */
[----:B------:R-:W-:Y:S01]  /*14a060*/  IMAD.X R13, RZ, RZ, RZ, P3 ;  /* 0x000000ffff0d7224 */ /* 0x000fe200018e06ff */
[----:B------:R-:W-:Y:S01]  /*14a070*/  IADD3 RZ, P0, PT, R44, R114, RZ ;  /* 0x000000722cff7210 */ /* 0x000fe20007f1e0ff */
[----:B------:R-:W-:Y:S01]  /*14a080*/  IMAD.IADD R28, R137, 0x1, R28 ;  /* 0x00000001891c7824 */ /* 0x000fe200078e021c */
[----:B------:R-:W-:Y:S01]  /*14a090*/  IADD3.X R36, P1, PT, R43, R37, RZ, P1, !PT ;  /* 0x000000252b247210 */ /* 0x000fe20000f3e4ff */
[----:B------:R-:W-:Y:S01]  /*14a0a0*/  IMAD.IADD R25, R25, 0x1, R14 ;  /* 0x0000000119197824 */ /* 0x000fe200078e020e */
[----:B------:R-:W-:Y:S01]  /*14a0b0*/  IADD3.X RZ, P2, PT, R7, R63, RZ, P2, !PT ;  /* 0x0000003f07ff7210 */ /* 0x000fe2000175e4ff */
[----:B------:R-:W-:Y:S01]  /*14a0c0*/  IMAD.WIDE.U32 R154, R31, R133, R154 ;  /* 0x000000851f9a7225 */ /* 0x000fe200078e009a */
[----:B------:R-:W-:-:S02]  /*14a0d0*/  IADD3 RZ, P3, PT, R10, R66, RZ ;  /* 0x000000420aff7210 */ /* 0x000fc40007f7e0ff */
[----:B------:R-:W-:Y:S01]  /*14a0e0*/  IADD3.X R137, P4, PT, RZ, RZ, RZ, P4, !PT ;  /* 0x000000ffff897210 */ /* 0x000fe2000279e4ff */
[C---:B------:R-:W-:Y:S01]  /*14a0f0*/  IMAD R117, R50.reuse, -0x39c4fa40, R116 ;  /* 0xc63b05c032757824 */ /* 0x040fe200078e0274 */
[----:B------:R-:W-:Y:S01]  /*14a100*/  IADD3.X RZ, P0, PT, R45, R61, RZ, P0, !PT ;  /* 0x0000003d2dff7210 */ /* 0x000fe2000071e4ff */
[----:B------:R-:W-:Y:S01]  /*14a110*/  IMAD.WIDE.U32 R44, R50, 0xf5138f, R44 ;  /* 0x00f5138f322c7825 */ /* 0x000fe200078e002c */
[----:B------:R-:W-:Y:S02]  /*14a120*/  IADD3.X R24, P1, PT, R39, R24, RZ, P1, !PT ;  /* 0x0000001827187210 */ /* 0x000fe40000f3e4ff */
        /* <DEDUP_REMOVED lines=9> */
[----:B------:R-:W-:Y:S02]  /*14a1c0*/  IADD3 RZ, P2, PT, R24, R34, RZ ;  /* 0x0000002218ff7210 */ /* 0x000fe40007f5e0ff */
[----:B------:R-:W-:Y:S01]  /*14a1d0*/  IADD3.X R137, P3, PT, R137, R68, RZ, P3, !PT ;  /* 0x0000004489897210 */ /* 0x000fe20001f7e4ff */
[----:B------:R-:W-:Y:S01]  /*14a1e0*/  IMAD.IADD R123, R19, 0x1, R123 ;  /* 0x00000001137b7824 */ /* 0x000fe200078e027b */
[----:B------:R-:W-:Y:S01]  /*14a1f0*/  IADD3.X R118, P0, PT, R29, R119, RZ, P0, !PT ;  /* 0x000000771d767210 */ /* 0x000fe2000071e4ff */
[----:B------:R-:W-:Y:S01]  /*14a200*/  IMAD.IADD R22, R45, 0x1, R111 ;  /* 0x000000012d167824 */ /* 0x000fe200078e026f */
[----:B------:R-:W-:Y:S01]  /*14a210*/  IADD3.X R11, P4, PT, RZ, RZ, RZ, P4, !PT ;  /* 0x000000ffff0b7210 */ /* 0x000fe2000279e4ff */
[----:B------:R-:W-:Y:S01]  /*14a220*/  IMAD.WIDE.U32 R6, R18, -0x1, RZ ;  /* 0xffffffff12067825 */ /* 0x000fe200078e00ff */
[----:B------:R-:W-:-:S02]  /*14a230*/  IADD3.X RZ, P2, PT, R25, R15, RZ, P2, !PT ;  /* 0x0000000f19ff7210 */ /* 0x000fc4000175e4ff */
[----:B------:R-:W-:Y:S01]  /*14a240*/  IADD3.X R37, P1, PT, R37, R69, RZ, P3, !PT ;  /* 0x0000004525257210 */ /* 0x000fe20001f3e4ff */
[----:B------:R-:W-:Y:S01]  /*14a250*/  IMAD.IADD R19, R155, 0x1, R8 ;  /* 0x000000019b137824 */ /* 0x000fe200078e0208 */
[----:B------:R-:W-:Y:S01]  /*14a260*/  IADD3.X R14, P3, PT, R27, R10, RZ, P0, !PT ;  /* 0x0000000a1b0e7210 */ /* 0x000fe2000077e4ff */
[----:B------:R-:W-:Y:S01]  /*14a270*/  IMAD.X R27, RZ, RZ, RZ, P4 ;  /* 0x000000ffff1b7224 */ /* 0x000fe200020e06ff */
[----:B------:R-:W-:Y:S01]  /*14a280*/  IADD3.X R10, P5, PT, R9, R44, RZ, P5, !PT ;  /* 0x0000002c090a7210 */ /* 0x000fe20002fbe4ff */
[----:B------:R-:W-:Y:S01]  /*14a290*/  IMAD.IADD R39, R117, 0x1, R127 ;  /* 0x0000000175277824 */ /* 0x000fe200078e027f */
[----:B------:R-:W-:Y:S01]  /*14a2a0*/  IADD3.X R9, P2, PT, R11, R138, RZ, P2, !PT ;  /* 0x0000008a0b097210 */ /* 0x000fe2000175e4ff */
[----:B------:R-:W-:Y:S01]  /*14a2b0*/  IMAD.WIDE.U32 R24, R52, R129, R24 ;  /* 0x0000008134187225 */ /* 0x000fe200078e0018 */
[----:B------:R-:W-:Y:S02]  /*14a2c0*/  IADD3.X R15, P3, PT, R118, R33, RZ, P3, !PT ;  /* 0x00000021760f7210 */ /* 0x000fe40001f7e4ff */
[----:B------:R-:W-:Y:S01]  /*14a2d0*/  IADD3.X R138, P2, PT, R27, R139, RZ, P2, !PT ;  /* 0x0000008b1b8a7210 */ /* 0x000fe2000175e4ff */
[----:B------:R-:W-:Y:S01]  /*14a2e0*/  IMAD R27, R18, -0x7af74001, -R123 ;  /* 0x8508bfff121b7824 */ /* 0x000fe200078e0a7b */
[----:B------:R-:W-:Y:S01]  /*14a2f0*/  IADD3.X R11, P5, PT, R13, R22, RZ, P5, !PT ;  /* 0x000000160d0b7210 */ /* 0x000fe20002fbe4ff */
[----:B------:R-:W-:Y:S01]  /*14a300*/  IMAD.WIDE.U32 R46, R50, 0x6ca1493b, R14 ;  /* 0x6ca1493b322e7825 */ /* 0x000fe200078e000e */
[----:B------:R-:W-:-:S02]  /*14a310*/  IADD3.X R13, P3, PT, RZ, RZ, RZ, P3, !PT ;  /* 0x000000ffff0d7210 */ /* 0x000fc40001f7e4ff */
[----:B------:R-:W-:Y:S01]  /*14a320*/  IADD3 R33, PT, PT, R141, R21, RZ ;  /* 0x000000158d217210 */ /* 0x000fe20007ffe0ff */
[----:B------:R-:W-:Y:S01]  /*14a330*/  IMAD.IADD R22, R7, 0x1, R27 ;  /* 0x0000000107167824 */ /* 0x000fe200078e021b */
[----:B------:R-:W-:Y:S01]  /*14a340*/  IADD3 RZ, P4, PT, R10, R20, RZ ;  /* 0x000000140aff7210 */ /* 0x000fe20007f9e0ff */
[----:B------:R-:W-:Y:S01]  /*14a350*/  IMAD.WIDE.U32 R20, R6, 0x1, RZ ;  /* 0x0000000106147825 */ /* 0x000fe200078e00ff */
[----:B------:R-:W-:Y:S02]  /*14a360*/  IADD3.X R31, P5, PT, RZ, RZ, RZ, P5, !PT ;  /* 0x000000ffff1f7210 */ /* 0x000fe40002fbe4ff */
[----:B------:R-:W-:Y:S01]  /*14a370*/  IADD3.X R8, P2, PT, R9, R154, RZ, P2, !PT ;  /* 0x0000009a09087210 */ /* 0x000fe2000175e4ff */
[----:B------:R-:W-:Y:S01]  /*14a380*/  IMAD.WIDE.U32 R26, R22, 0x1, RZ ;  /* 0x00000001161a7825 */ /* 0x000fe200078e00ff */
[----:B------:R-:W-:Y:S02]  /*14a390*/  IADD3 RZ, P0, PT, R14, R126, RZ ;  /* 0x0000007e0eff7210 */ /* 0x000fe40007f1e0ff */
[----:B------:R-:W-:Y:S01]  /*14a3a0*/  IADD3.X R9, P2, PT, R138, R19, RZ, P2, !PT ;  /* 0x000000138a097210 */ /* 0x000fe2000175e4ff */
[----:B------:R-:W-:Y:S01]  /*14a3b0*/  IMAD.X R29, RZ, RZ, RZ, P3 ;  /* 0x000000ffff1d7224 */ /* 0x000fe200018e06ff */
[----:B------:R-:W-:Y:S01]  /*14a3c0*/  IADD3.X R137, P3, PT, R137, R2, RZ, P1, !PT ;  /* 0x0000000289897210 */ /* 0x000fe20000f7e4ff */
[----:B------:R-:W-:Y:S01]  /*14a3d0*/  IMAD.X R7, RZ, RZ, RZ, P5 ;  /* 0x000000ffff077224 */ /* 0x000fe200028e06ff */
[----:B------:R-:W-:Y:S01]  /*14a3e0*/  IADD3 RZ, P1, PT, R18, R20, RZ ;  /* 0x0000001412ff7210 */ /* 0x000fe20007f3e0ff */
[----:B------:R-:W-:Y:S01]  /*14a3f0*/  IMAD.WIDE.U32 R18, P5, R6, -0x7af74000, R26 ;  /* 0x8508c00006127825 */ /* 0x000fe200078a001a */
[----:B------:R-:W-:-:S02]  /*14a400*/  IADD3.X RZ, P4, PT, R11, R33, RZ, P4, !PT ;  /* 0x000000210bff7210 */ /* 0x000fc4000279e4ff */
[----:B------:R-:W-:Y:S01]  /*14a410*/  IADD3.X RZ, P0, PT, R15, R39, RZ, P0, !PT ;  /* 0x000000270fff7210 */ /* 0x000fe2000071e4ff */
[----:B------:R-:W-:Y:S01]  /*14a420*/  IMAD.X R27, RZ, RZ, RZ, P5 ;  /* 0x000000ffff1b7224 */ /* 0x000fe200028e06ff */
[----:B------:R-:W-:Y:S01]  /*14a430*/  IADD3 RZ, P5, PT, R21, R18, RZ ;  /* 0x0000001215ff7210 */ /* 0x000fe20007fbe0ff */
[----:B------:R-:W-:Y:S01]  /*14a440*/  IMAD.IADD R2, R25, 0x1, R32 ;  /* 0x0000000119027824 */ /* 0x000fe200078e0220 */
[----:B------:R-:W-:Y:S01]  /*14a450*/  IADD3.X R51, P2, PT, RZ, RZ, RZ, P2, !PT ;  /* 0x000000ffff337210 */ /* 0x000fe2000175e4ff */
[----:B------:R-:W-:Y:S01]  /*14a460*/  IMAD R20, R6, -0x7af74000, R26 ;  /* 0x8508c00006147824 */ /* 0x000fe200078e021a */
[----:B------:R-:W-:Y:S01]  /*14a470*/  IADD3.X R37, P3, PT, R37, R16, RZ, P3, !PT ;  /* 0x0000001025257210 */ /* 0x000fe20001f7e4ff */
[----:B------:R-:W-:Y:S01]  /*14a480*/  IMAD.WIDE.U32 R32, R22, 0x30000000, RZ ;  /* 0x3000000016207825 */ /* 0x000fe200078e00ff */
[----:B------:R-:W-:Y:S02]  /*14a490*/  IADD3.X R16, P0, PT, R13, R144, RZ, P0, !PT ;  /* 0x000000900d107210 */ /* 0x000fe4000071e4ff */
[----:B------:R-:W-:Y:S01]  /*14a4a0*/  IADD3.X R31, P4, PT, R31, R100, RZ, P4, !PT ;  /* 0x000000641f1f7210 */ /* 0x000fe2000279e4ff */
[----:B------:R-:W-:Y:S01]  /*14a4b0*/  IMAD.MOV.U32 R26, RZ, RZ, R19 ;  /* 0x000000ffff1a7224 */ /* 0x000fe200078e0013 */
[----:B------:R-:W-:Y:S01]  /*14a4c0*/  IADD3.X R144, P0, PT, R29, R145, RZ, P0, !PT ;  /* 0x000000911d907210 */ /* 0x000fe2000071e4ff */
[----:B------:R-:W-:Y:S01]  /*14a4d0*/  IMAD R13, R6, 0x170b5d44, R32 ;  /* 0x170b5d44060d7824 */ /* 0x000fe200078e0220 */
[----:B------:R-:W-:Y:S01]  /*14a4e0*/  IADD3.X R100, P4, PT, R7, R101, RZ, P4, !PT ;  /* 0x0000006507647210 */ /* 0x000fe2000279e4ff */
[----:B------:R-:W-:-:S03]  /*14a4f0*/  IMAD.WIDE.U32.X R18, R22, -0x7af74000, R26, P5 ;  /* 0x8508c00016127825 */ /* 0x000fc600028e041a */
[----:B------:R-:W-:Y:S01]  /*14a500*/  IADD3.X R46, P4, PT, R31, R46, RZ, P4, !PT ;  /* 0x0000002e1f2e7210 */ /* 0x000fe2000279e4ff */
[----:B------:R-:W-:Y:S02]  /*14a510*/  IMAD.IADD R34, R21, 0x1, R20 ;  /* 0x0000000115227824 */ /* 0x000fe400078e0214 */
[----:B------:R-:W-:Y:S01]  /*14a520*/  IMAD.X R61, RZ, RZ, RZ, P2 ;  /* 0x000000ffff3d7224 */ /* 0x000fe200010e06ff */
[----:B------:R-:W-:Y:S01]  /*14a530*/  IADD3.X R137, P2, PT, R137, R136, RZ, P3, !PT ;  /* 0x0000008889897210 */ /* 0x000fe20001f5e4ff */
[C---:B------:R-:W-:Y:S01]  /*14a540*/  IMAD.WIDE.U32 R32, P5, R6.reuse, 0x170b5d44, R32 ;  /* 0x170b5d4406207825 */ /* 0x040fe200078a0020 */
[----:B------:R-:W-:Y:S02]  /*14a550*/  IADD3.X RZ, P1, PT, R123, R34, RZ, P1, !PT ;  /* 0x000000227bff7210 */ /* 0x000fe40000f3e4ff */
[----:B------:R-:W-:Y:S01]  /*14a560*/  IADD3.X R7, P2, PT, R37, R28, RZ, P2, !PT ;  /* 0x0000001c25077210 */ /* 0x000fe2000175e4ff */
[----:B------:R-:W-:Y:S01]  /*14a570*/  IMAD.WIDE.U32 R20, R6, 0x30000000, RZ ;  /* 0x3000000006147825 */ /* 0x000fe200078e00ff */
[----:B------:R-:W-:-:S02]  /*14a580*/  IADD3.X R26, P0, PT, R16, R137, RZ, P0, !PT ;  /* 0x00000089101a7210 */ /* 0x000fc4000071e4ff */
[----:B------:R-:W-:Y:S01]  /*14a590*/  IADD3.X R34, P3, PT, RZ, RZ, RZ, P3, !PT ;  /* 0x000000ffff227210 */ /* 0x000fe20001f7e4ff */
[----:B------:R-:W-:Y:S01]  /*14a5a0*/  IMAD.X R29, RZ, RZ, RZ, P5 ;  /* 0x000000ffff1d7224 */ /* 0x000fe200028e06ff */
[----:B------:R-:W-:Y:S01]  /*14a5b0*/  IADD3 RZ, P5, PT, R32, R21, RZ ;  /* 0x0000001520ff7210 */ /* 0x000fe20007fbe0ff */
[----:B------:R-:W-:Y:S01]  /*14a5c0*/  IMAD.WIDE.U32 R44, R22, -0x45f6b800, RZ ;  /* 0xba094800162c7825 */ /* 0x000fe200078e00ff */
[----:B------:R-:W-:Y:S02]  /*14a5d0*/  IADD3.X R27, P0, PT, R144, R7, RZ, P0, !PT ;  /* 0x00000007901b7210 */ /* 0x000fe4000071e4ff */
[----:B------:R-:W-:Y:S01]  /*14a5e0*/  IADD3.X R34, P2, PT, RZ, R34, RZ, P2, !PT ;  /* 0x00000022ff227210 */ /* 0x000fe2000175e4ff */
[----:B------:R-:W-:Y:S01]  /*14a5f0*/  IMAD.MOV.U32 R28, RZ, RZ, R33 ;  /* 0x000000ffff1c7224 */ /* 0x000fe200078e0021 */
[----:B------:R-:W-:Y:S01]  /*14a600*/  IADD3.X R107, P0, PT, RZ, RZ, RZ, P0, !PT ;  /* 0x000000ffff6b7210 */ /* 0x000fe2000071e4ff */
[----:B------:R-:W-:-:S03]  /*14a610*/  IMAD.WIDE.U32 R64, R22, 0xf5138f, RZ ;  /* 0x00f5138f16407825 */ /* 0x000fc600078e00ff */
[----:B------:R-:W-:Y:S01]  /*14a620*/  IADD3.X R109, PT, PT, RZ, RZ, RZ, P0, !PT ;  /* 0x000000ffff6d7210 */ /* 0x000fe200007fe4ff */
[----:B------:R-:W-:Y:S02]  /*14a630*/  IMAD R25, R6, 0x1ef3622f, R44 ;  /* 0x1ef3622f06197824 */ /* 0x000fe400078e022c */
[----:B------:R-:W-:-:S04]  /*14a640*/  IMAD.WIDE.U32.X R28, R22, 0x170b5d44, R28, P5 ;  /* 0x170b5d44161c7825 */ /* 0x000fc800028e041c */
[----:B------:R-:W-:-:S04]  /*14a650*/  IMAD.WIDE.U32 R44, P5, R6, 0x1ef3622f, R44 ;  /* 0x1ef3622f062c7825 */ /* 0x000fc800078a002c */
[C---:B------:R-:W-:Y:S02]  /*14a660*/  IMAD R7, R6.reuse, 0x1a22d9f3, R64 ;  /* 0x1a22d9f306077824 */ /* 0x040fe400078e0240 */
[----:B------:R-:W-:Y:S02]  /*14a670*/  IMAD.X R37, RZ, RZ, RZ, P5 ;  /* 0x000000ffff257224 */ /* 0x000fe400028e06ff */
[----:B------:R-:W-:-:S04]  /*14a680*/  IMAD.WIDE.U32 R14, R6, -0x45f6b800, RZ ;  /* 0xba094800060e7825 */ /* 0x000fc800078e00ff */
[----:B------:R-:W-:-:S04]  /*14a690*/  IMAD.WIDE.U32 R64, P5, R6, 0x1a22d9f3, R64 ;  /* 0x1a22d9f306407825 */ /* 0x000fc800078a0040 */
[----:B------:R-:W-:Y:S01]  /*14a6a0*/  IMAD.X R63, RZ, RZ, RZ, P5 ;  /* 0x000000ffff3f7224 */ /* 0x000fe200028e06ff */
[----:B------:R-:W-:Y:S01]  /*14a6b0*/  IADD3 RZ, P5, PT, R44, R15, RZ ;  /* 0x0000000f2cff7210 */ /* 0x000fe20007fbe0ff */
[----:B------:R-:W-:Y:S02]  /*14a6c0*/  IMAD.MOV.U32 R36, RZ, RZ, R45 ;  /* 0x000000ffff247224 */ /* 0x000fe400078e002d */
[----:B------:R-:W-:-:S04]  /*14a6d0*/  IMAD.WIDE.U32 R32, R6, 0xf5138f, RZ ;  /* 0x00f5138f06207825 */ /* 0x000fc800078e00ff */
[----:B------:R-:W-:Y:S01]  /*14a6e0*/  IMAD.WIDE.U32 R44, R22, 0x6ca1493b, RZ ;  /* 0x6ca1493b162c7825 */ /* 0x000fe200078e00ff */
[----:B------:R-:W-:-:S03]  /*14a6f0*/  IADD3 RZ, P0, PT, R64, R33, RZ ;  /* 0x0000002140ff7210 */ /* 0x000fc60007f1e0ff */
[----:B------:R-:W-:Y:S02]  /*14a700*/  IMAD.MOV.U32 R62, RZ, RZ, R65 ;  /* 0x000000ffff3e7224 */ /* 0x000fe400078e0041 */
[----:B------:R-:W-:-:S04]  /*14a710*/  IMAD.WIDE.U32 R90, R22, 0x17c510ea, RZ ;  /* 0x17c510ea165a7825 */ /* 0x000fc800078e00ff */
[----:B------:R-:W-:-:S04]  /*14a720*/  IMAD.WIDE.U32.X R36, R22, 0x1ef3622f, R36, P5 ;  /* 0x1ef3622f16247825 */ /* 0x000fc800028e0424 */
[----:B------:R-:W-:-:S04]  /*14a730*/  IMAD.WIDE.U32 R64, P5, R6, -0x39c4fa40, R44 ;  /* 0xc63b05c006407825 */ /* 0x000fc800078a002c */
[----:B------:R-:W-:Y:S02]  /*14a740*/  IMAD R31, R6, -0x39c4fa40, R44 ;  /* 0xc63b05c0061f7824 */ /* 0x000fe400078e022c */
[----:B------:R-:W-:Y:S02]  /*14a750*/  IMAD.IADD R117, R47, 0x1, R117 ;  /* 0x000000012f757824 */ /* 0x000fe400078e0275 */
[----:B------:R-:W-:Y:S01]  /*14a760*/  IMAD.WIDE.U32.X R44, R22, 0x1a22d9f3, R62, P0 ;  /* 0x1a22d9f3162c7825 */ /* 0x000fe200000e043e */
[----:B------:R-:W-:Y:S02]  /*14a770*/  IADD3 RZ, P0, PT, R8, R38, RZ ;  /* 0x0000002608ff7210 */ /* 0x000fe40007f1e0ff */
[----:B------:R-:W-:Y:S01]  /*14a780*/  IADD3.X R47, P4, PT, R100, R117, RZ, P4, !PT ;  /* 0x00000075642f7210 */ /* 0x000fe2000279e4ff */
[C-C-:B------:R-:W-:Y:S01]  /*14a790*/  IMAD R43, R6.reuse, 0x1ae3a46, R90.reuse ;  /* 0x01ae3a46062b7824 */ /* 0x140fe200078e025a */
[----:B------:R-:W-:Y:S01]  /*14a7a0*/  IADD3.X RZ, P0, PT, R9, R17, RZ, P0, !PT ;  /* 0x0000001109ff7210 */ /* 0x000fe2000071e4ff */
[----:B------:R-:W-:Y:S01]  /*14a7b0*/  IMAD.X R67, RZ, RZ, RZ, P5 ;  /* 0x000000ffff437224 */ /* 0x000fe200028e06ff */
[----:B------:R-:W-:Y:S01]  /*14a7c0*/  IADD3.X R101, P4, PT, RZ, RZ, RZ, P4, !PT ;  /* 0x000000ffff657210 */ /* 0x000fe2000279e4ff */
[----:B------:R-:W-:-:S04]  /*14a7d0*/  IMAD.WIDE.U32 R90, P5, R6, 0x1ae3a46, R90 ;  /* 0x01ae3a46065a7825 */ /* 0x000fc800078a005a */
[----:B------:R-:W-:-:S04]  /*14a7e0*/  IMAD.WIDE.U32 R62, R6, 0x17c510ea, RZ ;  /* 0x17c510ea063e7825 */ /* 0x000fc800078e00ff */
[----:B------:R-:W-:Y:S01]  /*14a7f0*/  IMAD.X R69, RZ, RZ, RZ, P5 ;  /* 0x000000ffff457224 */ /* 0x000fe200028e06ff */
[----:B------:R-:W-:Y:S01]  /*14a800*/  IADD3 RZ, P5, PT, R90, R63, RZ ;  /* 0x0000003f5aff7210 */ /* 0x000fe20007fbe0ff */
[----:B------:R-:W-:Y:S02]  /*14a810*/  IMAD.MOV.U32 R68, RZ, RZ, R91 ;  /* 0x000000ffff447224 */ /* 0x000fe400078e005b */
[----:B------:R-:W-:-:S04]  /*14a820*/  IMAD.WIDE.U32 R8, R52, R140, R8 ;  /* 0x0000008c34087225 */ /* 0x000fc800078e0008 */
[----:B------:R-:W-:-:S04]  /*14a830*/  IMAD.WIDE.U32 R38, R6, 0x6ca1493b, RZ ;  /* 0x6ca1493b06267825 */ /* 0x000fc800078e00ff */
[----:B------:R-:W-:Y:S01]  /*14a840*/  IMAD.WIDE.U32.X R16, R22, 0x1ae3a46, R68, P5 ;  /* 0x01ae3a4616107825 */ /* 0x000fe200028e0444 */
[----:B------:R-:W-:-:S03]  /*14a850*/  IADD3 RZ, P5, PT, R46, R4, RZ ;  /* 0x000000042eff7210 */ /* 0x000fc60007fbe0ff */
[----:B------:R-:W-:Y:S02]  /*14a860*/  IMAD.IADD R5, R143, 0x1, R5 ;  /* 0x000000018f057824 */ /* 0x000fe400078e0205 */
[----:B------:R-:W-:Y:S01]  /*14a870*/  IMAD.IADD R42, R9, 0x1, R42 ;  /* 0x00000001092a7824 */ /* 0x000fe200078e022a */
[----:B------:R-:W-:Y:S01]  /*14a880*/  IADD3.X R9, P1, PT, RZ, R18, RZ, P1, !PT ;  /* 0x00000012ff097210 */ /* 0x000fe20000f3e4ff */
[----:B------:R-:W-:Y:S01]  /*14a890*/  IMAD.X R103, RZ, RZ, RZ, P4 ;  /* 0x000000ffff677224 */ /* 0x000fe200020e06ff */
[----:B------:R-:W-:Y:S01]  /*14a8a0*/  IADD3 RZ, P4, PT, R64, R39, RZ ;  /* 0x0000002740ff7210 */ /* 0x000fe20007f9e0ff */
[----:B------:R-:W-:Y:S01]  /*14a8b0*/  IMAD R131, R50, 0x1ae3a46, R130 ;  /* 0x01ae3a4632837824 */ /* 0x000fe200078e0282 */
[----:B------:R-:W-:Y:S01]  /*14a8c0*/  IADD3.X RZ, P5, PT, R47, R5, RZ, P5, !PT ;  /* 0x000000052fff7210 */ /* 0x000fe20002fbe4ff */
[----:B------:R-:W-:Y:S01]  /*14a8d0*/  IMAD.MOV.U32 R66, RZ, RZ, R65 ;  /* 0x000000ffff427224 */ /* 0x000fe200078e0041 */
[----:B------:R-:W-:Y:S01]  /*14a8e0*/  IADD3.X R19, P1, PT, RZ, R19, RZ, P1, !PT ;  /* 0x00000013ff137210 */ /* 0x000fe20000f3e4ff */
[----:B------:R-:W-:Y:S01]  /*14a8f0*/  IMAD.WIDE.U32 R4, R60, -0x45f6b800, R10 ;  /* 0xba0948003c047825 */ /* 0x000fe200078e000a */
[----:B------:R-:W-:-:S03]  /*14a900*/  IADD3.X R11, P5, PT, R101, R40, RZ, P5, !PT ;  /* 0x00000028650b7210 */ /* 0x000fc60002fbe4ff */
[----:B------:R-:W-:Y:S01]  /*14a910*/  IMAD.IADD R91, R131, 0x1, R149 ;  /* 0x00000001835b7824 */ /* 0x000fe200078e0295 */
[----:B------:R-:W-:Y:S01]  /*14a920*/  IADD3.X R4, P1, PT, R9, R4, RZ, P1, !PT ;  /* 0x0000000409047210 */ /* 0x000fe20000f3e4ff */
[----:B------:R-:W-:Y:S01]  /*14a930*/  IMAD.WIDE.U32.X R64, R22, -0x39c4fa40, R66, P4 ;  /* 0xc63b05c016407825 */ /* 0x000fe200020e0442 */
[----:B------:R-:W-:Y:S02]  /*14a940*/  IADD3 RZ, P4, PT, R26, R148, RZ ;  /* 0x000000941aff7210 */ /* 0x000fe40007f9e0ff */
[----:B------:R-:W-:Y:S01]  /*14a950*/  IADD3.X R40, P5, PT, R103, R41, RZ, P5, !PT ;  /* 0x0000002967287210 */ /* 0x000fe20002fbe4ff */
[----:B------:R-:W-:Y:S01]  /*14a960*/  IMAD.IADD R10, R5, 0x1, R141 ;  /* 0x00000001050a7824 */ /* 0x000fe200078e028d */
[----:B------:R-:W-:Y:S01]  /*14a970*/  IADD3.X RZ, P4, PT, R27, R91, RZ, P4, !PT ;  /* 0x0000005b1bff7210 */ /* 0x000fe2000279e4ff */
[----:B------:R-:W-:Y:S01]  /*14a980*/  IMAD.WIDE.U32 R26, R50, 0x17c510ea, R26 ;  /* 0x17c510ea321a7825 */ /* 0x000fe200078e001a */
[----:B------:R-:W-:Y:S02]  /*14a990*/  IADD3.X R22, P0, PT, R51, R152, RZ, P0, !PT ;  /* 0x0000009833167210 */ /* 0x000fe4000071e4ff */
[----:B------:R-:W-:Y:S01]  /*14a9a0*/  IADD3.X R5, P1, PT, R19, R10, RZ, P1, !PT ;  /* 0x0000000a13057210 */ /* 0x000fe20000f3e4ff */
[----:B------:R-:W-:Y:S01]  /*14a9b0*/  IMAD.IADD R131, R27, 0x1, R131 ;  /* 0x000000011b837824 */ /* 0x000fe200078e0283 */
[----:B------:R-:W-:Y:S01]  /*14a9c0*/  IADD3.X R10, PT, PT, RZ, RZ, RZ, P2, P3 ;  /* 0x000000ffff0a7210 */ /* 0x000fe200017e64ff */
[----:B------:R-:W-:Y:S01]  /*14a9d0*/  IMAD.IADD R41, R13, 0x1, R21 ;  /* 0x000000010d297824 */ /* 0x000fe200078e0215 */
[----:B------:R-:W-:-:S02]  /*14a9e0*/  IADD3.X R51, P4, PT, R107, R150, RZ, P4, !PT ;  /* 0x000000966b337210 */ /* 0x000fc4000279e4ff */
[----:B------:R-:W-:Y:S02]  /*14a9f0*/  IADD3.X R9, P3, PT, RZ, RZ, RZ, P1, !PT ;  /* 0x000000ffff097210 */ /* 0x000fe40000f7e4ff */
[----:B------:R-:W-:Y:S02]  /*14aa00*/  IADD3.X R18, P5, PT, R11, R26, RZ, P5, !PT ;  /* 0x0000001a0b127210 */ /* 0x000fe40002fbe4ff */
[----:B------:R-:W-:Y:S01]  /*14aa10*/  IADD3.X R67, P4, PT, R109, R151, RZ, P4, !PT ;  /* 0x000000976d437210 */ /* 0x000fe2000279e4ff */
[----:B------:R-:W-:Y:S01]  /*14aa20*/  IMAD.X R21, RZ, RZ, RZ, P3 ;  /* 0x000000ffff157224 */ /* 0x000fe200018e06ff */
[----:B------:R-:W-:Y:S02]  /*14aa30*/  IADD3 RZ, P2, PT, R4, R20, RZ ;  /* 0x0000001404ff7210 */ /* 0x000fe40007f5e0ff */
[----:B------:R-:W-:Y:S02]  /*14aa40*/  IADD3.X R19, P5, PT, R40, R131, RZ, P5, !PT ;  /* 0x0000008328137210 */ /* 0x000fe40002fbe4ff */
[----:B------:R-:W-:-:S02]  /*14aa50*/  IADD3 R11, PT, PT, R163, R105, RZ ;  /* 0x00000069a30b7210 */ /* 0x000fc40007ffe0ff */
[----:B------:R-:W-:Y:S02]  /*14aa60*/  IADD3 RZ, P3, PT, R18, R104, RZ ;  /* 0x0000006812ff7210 */ /* 0x000fe40007f7e0ff */
[----:B------:R-:W-:Y:S02]  /*14aa70*/  IADD3.X R51, P4, PT, R51, R34, RZ, P4, !PT ;  /* 0x0000002233337210 */ /* 0x000fe4000279e4ff */
[----:B------:R-:W-:Y:S02]  /*14aa80*/  IADD3.X R27, P5, PT, RZ, RZ, RZ, P5, !PT ;  /* 0x000000ffff1b7210 */ /* 0x000fe40002fbe4ff */
[----:B------:R-:W-:Y:S02]  /*14aa90*/  IADD3.X RZ, P2, PT, R5, R41, RZ, P2, !PT ;  /* 0x0000002905ff7210 */ /* 0x000fe4000175e4ff */
[----:B------:R-:W-:Y:S01]  /*14aaa0*/  IADD3.X RZ, P3, PT, R19, R11, RZ, P3, !PT ;  /* 0x0000000b13ff7210 */ /* 0x000fe20001f7e4ff */
[----:B------:R-:W-:Y:S01]  /*14aab0*/  IMAD.X R41, RZ, RZ, RZ, P5 ;  /* 0x000000ffff297224 */ /* 0x000fe200028e06ff */
[----:B------:R-:W-:Y:S01]  /*14aac0*/  IADD3.X R67, P1, PT, R67, R10, RZ, P4, !PT ;  /* 0x0000000a43437210 */ /* 0x000fe2000273e4ff */
[----:B------:R-:W-:Y:S01]  /*14aad0*/  IMAD.WIDE.U32 R10, R60, 0xf5138f, R46 ;  /* 0x00f5138f3c0a7825 */ /* 0x000fe200078e002e */
[----:B------:R-:W-:-:S02]  /*14aae0*/  IADD3.X R9, P2, PT, R9, R28, RZ, P2, !PT ;  /* 0x0000001c09097210 */ /* 0x000fc4000175e4ff */
[----:B------:R-:W-:Y:S01]  /*14aaf0*/  IADD3.X R20, P3, PT, R27, R48, RZ, P3, !PT ;  /* 0x000000301b147210 */ /* 0x000fe20001f7e4ff */
[----:B------:R-:W-:Y:S01]  /*14ab00*/  IMAD.WIDE.U32 R26, R6, 0x30000000, R4 ;  /* 0x30000000061a7825 */ /* 0x000fe200078e0004 */
[----:B------:R-:W-:Y:S02]  /*14ab10*/  IADD3.X R51, P5, PT, R51, R24, RZ, P1, !PT ;  /* 0x0000001833337210 */ /* 0x000fe40000fbe4ff */
[----:B------:R-:W-:Y:S01]  /*14ab20*/  IADD3.X R28, P4, PT, R21, R29, RZ, P2, !PT ;  /* 0x0000001d151c7210 */ /* 0x000fe2000179e4ff */
[----:B------:R-:W-:Y:S01]  /*14ab30*/  IMAD.IADD R143, R11, 0x1, R143 ;  /* 0x000000010b8f7824 */ /* 0x000fe200078e028f */
[----:B------:R-:W-:Y:S01]  /*14ab40*/  IADD3.X R48, P3, PT, R41, R49, RZ, P3, !PT ;  /* 0x0000003129307210 */ /* 0x000fe20001f7e4ff */
[C---:B------:R-:W-:Y:S01]  /*14ab50*/  IMAD.WIDE.U32 R4, R26.reuse, -0x1, RZ ;  /* 0xffffffff1a047825 */ /* 0x040fe200078e00ff */
[----:B------:R-:W-:Y:S02]  /*14ab60*/  IADD3.X R21, P5, PT, R67, R2, RZ, P5, !PT ;  /* 0x0000000243157210 */ /* 0x000fe40002fbe4ff */
[----:B------:R-:W-:Y:S01]  /*14ab70*/  IADD3.X R49, P2, PT, RZ, RZ, RZ, P1, !PT ;  /* 0x000000ffff317210 */ /* 0x000fe20000f5e4ff */
[----:B------:R-:W-:Y:S01]  /*14ab80*/  IMAD.IADD R41, R27, 0x1, R13 ;  /* 0x000000011b297824 */ /* 0x000fe200078e020d */
[----:B------:R-:W-:Y:S01]  /*14ab90*/  IADD3.X R10, P4, PT, R9, R10, RZ, P4, !PT ;  /* 0x0000000a090a7210 */ /* 0x000fe2000279e4ff */
[----:B------:R-:W-:Y:S01]  /*14aba0*/  IMAD.IADD R29, R25, 0x1, R15 ;  /* 0x00000001191d7824 */ /* 0x000fe200078e020f */
[----:B------:R-:W-:Y:S01]  /*14abb0*/  IADD3.X R49, P5, PT, RZ, R49, RZ, P5, !PT ;  /* 0x00000031ff317210 */ /* 0x000fe20002fbe4ff */
[----:B------:R-:W-:Y:S01]  /*14abc0*/  IMAD R13, R26, -0x7af74001, -R41 ;  /* 0x8508bfff1a0d7824 */ /* 0x000fe200078e0a29 */
[----:B------:R-:W-:Y:S01]  /*14abd0*/  IADD3.X R11, P4, PT, R28, R143, RZ, P4, !PT ;  /* 0x0000008f1c0b7210 */ /* 0x000fe2000279e4ff */
[----:B------:R-:W-:Y:S01]  /*14abe0*/  IMAD.WIDE.U32 R18, R60, 0x6ca1493b, R18 ;  /* 0x6ca1493b3c127825 */ /* 0x000fe200078e0012 */
[----:B------:R-:W-:-:S02]  /*14abf0*/  IADD3 RZ, P1, PT, R10, R14, RZ ;  /* 0x0000000e0aff7210 */ /* 0x000fc40007f3e0ff */
[----:B------:R-:W-:Y:S01]  /*14ac00*/  IADD3.X R20, P3, PT, R20, R51, RZ, P3, !PT ;  /* 0x0000003314147210 */ /* 0x000fe20001f7e4ff */
[----:B------:R-:W-:Y:S01]  /*14ac10*/  IMAD.WIDE.U32 R14, R4, 0x1, RZ ;  /* 0x00000001040e7825 */ /* 0x000fe200078e00ff */
[----:B------:R-:W-:Y:S02]  /*14ac20*/  IADD3.X R51, PT, PT, RZ, RZ, RZ, P5, P2 ;  /* 0x000000ffff337210 */ /* 0x000fe40002fe44ff */
[----:B------:R-:W-:Y:S01]  /*14ac30*/  IADD3.X R9, P5, PT, RZ, RZ, RZ, P4, !PT ;  /* 0x000000ffff097210 */ /* 0x000fe200027be4ff */
[----:B------:R-:W-:Y:S01]  /*14ac40*/  IMAD.IADD R2, R5, 0x1, R13 ;  /* 0x0000000105027824 */ /* 0x000fe200078e020d */
[----:B------:R-:W-:Y:S01]  /*14ac50*/  IADD3.X R21, P4, PT, R48, R21, RZ, P3, !PT ;  /* 0x0000001530157210 */ /* 0x000fe20001f9e4ff */
[----:B------:R-:W-:Y:S01]  /*14ac60*/  IMAD.IADD R5, R35, 0x1, R147 ;  /* 0x0000000123057824 */ /* 0x000fe200078e0293 */
[----:B------:R-:W-:Y:S01]  /*14ac70*/  IADD3 RZ, P3, PT, R20, R146, RZ ;  /* 0x0000009214ff7210 */ /* 0x000fe20007f7e0ff */
[----:B------:R-:W-:Y:S01]  /*14ac80*/  IMAD.X R13, RZ, RZ, RZ, P5 ;  /* 0x000000ffff0d7224 */ /* 0x000fe200028e06ff */
[----:B------:R-:W-:Y:S01]  /*14ac90*/  IADD3 RZ, P2, PT, R26, R14, RZ ;  /* 0x0000000e1aff7210 */ /* 0x000fe20007f5e0ff */
[----:B------:R-:W-:Y:S01]  /*14aca0*/  IMAD.WIDE.U32 R26, R2, 0x1, RZ ;  /* 0x00000001021a7825 */ /* 0x000fe200078e00ff */
[----:B------:R-:W-:-:S02]  /*14acb0*/  IADD3.X RZ, P1, PT, R11, R29, RZ, P1, !PT ;  /* 0x0000001d0bff7210 */ /* 0x000fc40000f3e4ff */
[----:B------:R-:W-:Y:S01]  /*14acc0*/  IADD3.X R47, P4, PT, RZ, RZ, RZ, P4, !PT ;  /* 0x000000ffff2f7210 */ /* 0x000fe2000279e4ff */
[C-C-:B------:R-:W-:Y:S01]  /*14acd0*/  IMAD R14, R4.reuse, -0x7af74000, R26.reuse ;  /* 0x8508c000040e7824 */ /* 0x140fe200078e021a */
[----:B------:R-:W-:Y:S01]  /*14ace0*/  IADD3.X RZ, P3, PT, R21, R5, RZ, P3, !PT ;  /* 0x0000000515ff7210 */ /* 0x000fe20001f7e4ff */
[----:B------:R-:W-:Y:S01]  /*14acf0*/  IMAD.WIDE.U32 R28, P5, R4, -0x7af74000, R26 ;  /* 0x8508c000041c7825 */ /* 0x000fe200078a001a */
[----:B------:R-:W-:Y:S02]  /*14ad00*/  IADD3.X R5, P1, PT, R9, R36, RZ, P1, !PT ;  /* 0x0000002409057210 */ /* 0x000fe40000f3e4ff */
[----:B------:R-:W-:Y:S01]  /*14ad10*/  IADD3.X R61, P0, PT, R61, R153, RZ, P0, !PT ;  /* 0x000000993d3d7210 */ /* 0x000fe2000071e4ff */
[----:B------:R-:W-:Y:S01]  /*14ad20*/  IMAD.X R9, RZ, RZ, RZ, P4 ;  /* 0x000000ffff097224 */ /* 0x000fe200020e06ff */
[----:B------:R-:W-:Y:S01]  /*14ad30*/  IADD3.X R36, P4, PT, R13, R37, RZ, P1, !PT ;  /* 0x000000250d247210 */ /* 0x000fe20000f9e4ff */
[C---:B------:R-:W-:Y:S01]  /*14ad40*/  IMAD.IADD R24, R15.reuse, 0x1, R14 ;  /* 0x000000010f187824 */ /* 0x040fe200078e020e */
[----:B------:R-:W-:Y:S01]  /*14ad50*/  IADD3.X R22, P0, PT, R22, R23, RZ, P0, !PT ;  /* 0x0000001716167210 */ /* 0x000fe2000071e4ff */
[----:B------:R-:W-:Y:S01]  /*14ad60*/  IMAD.X R27, RZ, RZ, RZ, P5 ;  /* 0x000000ffff1b7224 */ /* 0x000fe200028e06ff */
[----:B------:R-:W-:Y:S01]  /*14ad70*/  IADD3 RZ, P5, PT, R15, R28, RZ ;  /* 0x0000001c0fff7210 */ /* 0x000fe20007fbe0ff */
[----:B------:R-:W-:Y:S01]  /*14ad80*/  IMAD.IADD R163, R19, 0x1, R163 ;  /* 0x0000000113a37824 */ /* 0x000fe200078e02a3 */
[----:B------:R-:W-:Y:S01]  /*14ad90*/  IADD3.X R14, P4, PT, R5, R18, RZ, P4, !PT ;  /* 0x00000012050e7210 */ /* 0x000fe2000279e4ff */
[----:B------:R-:W-:Y:S01]  /*14ada0*/  IMAD.MOV.U32 R26, RZ, RZ, R29 ;  /* 0x000000ffff1a7224 */ /* 0x000fe200078e001d */
[----:B------:R-:W-:Y:S01]  /*14adb0*/  IADD3 R5, PT, PT, R7, R33, RZ ;  /* 0x0000002107057210 */ /* 0x000fe20007ffe0ff */
[----:B------:R-:W-:Y:S01]  /*14adc0*/  IMAD.WIDE.U32 R28, R2, 0x30000000, RZ ;  /* 0x30000000021c7825 */ /* 0x000fe200078e00ff */
[----:B------:R-:W-:-:S02]  /*14add0*/  IADD3 RZ, P1, PT, R14, R32, RZ ;  /* 0x000000200eff7210 */ /* 0x000fc40007f3e0ff */
[----:B------:R-:W-:Y:S01]  /*14ade0*/  IADD3.X R15, P4, PT, R36, R163, RZ, P4, !PT ;  /* 0x000000a3240f7210 */ /* 0x000fe2000279e4ff */
[----:B------:R-:W-:Y:S01]  /*14adf0*/  IMAD.WIDE.U32.X R26, R2, -0x7af74000, R26, P5 ;  /* 0x8508c000021a7825 */ /* 0x000fe200028e041a */
[----:B------:R-:W-:Y:S02]  /*14ae00*/  IADD3.X R32, P3, PT, R47, R112, RZ, P3, !PT ;  /* 0x000000702f207210 */ /* 0x000fe40001f7e4ff */
[----:B------:R-:W-:Y:S01]  /*14ae10*/  IADD3.X RZ, P2, PT, R41, R24, RZ, P2, !PT ;  /* 0x0000001829ff7210 */ /* 0x000fe2000175e4ff */
[----:B------:R-:W-:Y:S01]  /*14ae20*/  IMAD.WIDE.U32 R18, R60, 0x17c510ea, R20 ;  /* 0x17c510ea3c127825 */ /* 0x000fe200078e0014 */
[----:B------:R-:W-:Y:S02]  /*14ae30*/  IADD3.X R112, P3, PT, R9, R113, RZ, P3, !PT ;  /* 0x0000007109707210 */ /* 0x000fe40001f7e4ff */
[----:B------:R-:W-:Y:S01]  /*14ae40*/  IADD3.X RZ, P1, PT, R15, R5, RZ, P1, !PT ;  /* 0x000000050fff7210 */ /* 0x000fe20000f3e4ff */
[C-C-:B------:R-:W-:Y:S01]  /*14ae50*/  IMAD R5, R4.reuse, 0x170b5d44, R28.reuse ;  /* 0x170b5d4404057824 */ /* 0x140fe200078e021c */
[----:B------:R-:W-:Y:S01]  /*14ae60*/  IADD3.X R9, P2, PT, RZ, R26, RZ, P2, !PT ;  /* 0x0000001aff097210 */ /* 0x000fe2000175e4ff */
[----:B------:R-:W-:Y:S01]  /*14ae70*/  IMAD.WIDE.U32 R28, P5, R4, 0x170b5d44, R28 ;  /* 0x170b5d44041c7825 */ /* 0x000fe200078a001c */
[----:B------:R-:W-:-:S02]  /*14ae80*/  IADD3.X R33, P4, PT, RZ, RZ, RZ, P4, !PT ;  /* 0x000000ffff217210 */ /* 0x000fc4000279e4ff */
[----:B------:R-:W-:Y:S01]  /*14ae90*/  IADD3.X R13, P2, PT, RZ, R27, RZ, P2, !PT ;  /* 0x0000001bff0d7210 */ /* 0x000fe2000175e4ff */
[----:B------:R-:W-:Y:S01]  /*14aea0*/  IMAD.WIDE.U32 R20, R4, 0x30000000, RZ ;  /* 0x3000000004147825 */ /* 0x000fe200078e00ff */
[----:B------:R-:W-:-:S03]  /*14aeb0*/  IADD3.X R33, P1, PT, R33, R44, RZ, P1, !PT ;  /* 0x0000002c21217210 */ /* 0x000fc60000f3e4ff */
[----:B------:R-:W-:-:S04]  /*14aec0*/  IMAD.WIDE.U32 R10, R6, -0x45f6b800, R10 ;  /* 0xba094800060a7825 */ /* 0x000fc800078e000a */
[----:B------:R-:W-:Y:S01]  /*14aed0*/  IMAD.X R27, RZ, RZ, RZ, P5 ;  /* 0x000000ffff1b7224 */ /* 0x000fe200028e06ff */
[----:B------:R-:W-:Y:S01]  /*14aee0*/  IADD3 RZ, P5, PT, R28, R21, RZ ;  /* 0x000000151cff7210 */ /* 0x000fe20007fbe0ff */
[----:B------:R-:W-:Y:S01]  /*14aef0*/  IMAD.X R37, RZ, RZ, RZ, P4 ;  /* 0x000000ffff257224 */ /* 0x000fe200020e06ff */
[----:B------:R-:W-:Y:S01]  /*14af00*/  IADD3.X R10, P4, PT, R9, R10, RZ, P2, !PT ;  /* 0x0000000a090a7210 */ /* 0x000fe2000179e4ff */
[----:B------:R-:W-:Y:S02]  /*14af10*/  IMAD.IADD R28, R11, 0x1, R25 ;  /* 0x000000010b1c7824 */ /* 0x000fe400078e0219 */
[----:B------:R-:W-:Y:S01]  /*14af20*/  IMAD.IADD R9, R5, 0x1, R21 ;  /* 0x0000000105097824 */ /* 0x000fe200078e0215 */
[----:B------:R-:W-:Y:S01]  /*14af30*/  IADD3.X R44, P1, PT, R37, R45, RZ, P1, !PT ;  /* 0x0000002d252c7210 */ /* 0x000fe20000f3e4ff */
[----:B------:R-:W-:Y:S01]  /*14af40*/  IMAD.MOV.U32 R26, RZ, RZ, R29 ;  /* 0x000000ffff1a7224 */ /* 0x000fe200078e001d */
        /* <DEDUP_REMOVED lines=9> */
[----:B------:R-:W-:Y:S01]  /*14afe0*/  IMAD.WIDE.U32 R28, P5, R4, 0x1ef3622f, R24 ;  /* 0x1ef3622f041c7825 */ /* 0x000fe200078a0018 */
[----:B------:R-:W-:Y:S02]  /*14aff0*/  IADD3.X R9, P2, PT, R9, R20, RZ, P2, !PT ;  /* 0x0000001409097210 */ /* 0x000fe4000175e4ff */
[----:B------:R-:W-:Y:S01]  /*14b000*/  IADD3.X R35, P3, PT, R32, R49, RZ, P3, !PT ;  /* 0x0000003120237210 */ /* 0x000fe20001f7e4ff */
[----:B------:R-:W-:-:S02]  /*14b010*/  IMAD.X R20, RZ, RZ, RZ, P4 ;  /* 0x000000ffff147224 */ /* 0x000fc400020e06ff */
[----:B------:R-:W-:Y:S01]  /*14b020*/  IMAD.MOV.U32 R26, RZ, RZ, R29 ;  /* 0x000000ffff1a7224 */ /* 0x000fe200078e001d */
[----:B------:R-:W-:Y:S01]  /*14b030*/  IADD3.X R29, P1, PT, RZ, RZ, RZ, P1, !PT ;  /* 0x000000ffff1d7210 */ /* 0x000fe20000f3e4ff */
[----:B------:R-:W-:Y:S01]  /*14b040*/  IMAD R13, R4, 0x1ef3622f, R24 ;  /* 0x1ef3622f040d7824 */ /* 0x000fe200078e0218 */
[----:B------:R-:W-:Y:S01]  /*14b050*/  IADD3.X R20, P2, PT, R20, R21, RZ, P2, !PT ;  /* 0x0000001514147210 */ /* 0x000fe2000175e4ff */
[----:B------:R-:W-:Y:S01]  /*14b060*/  IMAD.WIDE.U32 R24, R4, -0x45f6b800, RZ ;  /* 0xba09480004187825 */ /* 0x000fe200078e00ff */
[----:B------:R-:W-:-:S03]  /*14b070*/  IADD3.X R37, P3, PT, R112, R51, RZ, P3, !PT ;  /* 0x0000003370257210 */ /* 0x000fc60001f7e4ff */
[----:B------:R-:W-:Y:S01]  /*14b080*/  IMAD.WIDE.U32 R14, R6, 0xf5138f, R14 ;  /* 0x00f5138f060e7825 */ /* 0x000fe200078e000e */
[----:B------:R-:W-:-:S03]  /*14b090*/  IADD3 RZ, P4, PT, R28, R25, RZ ;  /* 0x000000191cff7210 */ /* 0x000fc60007f9e0ff */
[----:B------:R-:W-:Y:S01]  /*14b0a0*/  IMAD.IADD R21, R31, 0x1, R39 ;  /* 0x000000011f157824 */ /* 0x000fe200078e0227 */
[----:B------:R-:W-:Y:S01]  /*14b0b0*/  IADD3.X R14, P2, PT, R9, R14, RZ, P2, !PT ;  /* 0x0000000e090e7210 */ /* 0x000fe2000175e4ff */
[----:B------:R-:W-:Y:S01]  /*14b0c0*/  IMAD.X R33, RZ, RZ, RZ, P1 ;  /* 0x000000ffff217224 */ /* 0x000fe200008e06ff */
[----:B------:R-:W-:Y:S01]  /*14b0d0*/  IADD3 RZ, P1, PT, R18, R38, RZ ;  /* 0x0000002612ff7210 */ /* 0x000fe20007f3e0ff */
        /* <DEDUP_REMOVED lines=8> */
[C---:B------:R-:W-:Y:S01]  /*14b160*/  IMAD.WIDE.U32 R10, R4.reuse, 0x30000000, R10 ;  /* 0x30000000040a7825 */ /* 0x040fe200078e000a */
[----:B------:R-:W-:Y:S02]  /*14b170*/  IADD3.X R8, P5, PT, R29, R64, RZ, P5, !PT ;  /* 0x000000401d087210 */ /* 0x000fe40002fbe4ff */
[----:B------:R-:W-:Y:S01]  /*14b180*/  IADD3.X RZ, P1, PT, R15, R25, RZ, P1, !PT ;  /* 0x000000190fff7210 */ /* 0x000fe20000f3e4ff */
[----:B------:R-:W-:Y:S01]  /*14b190*/  IMAD.WIDE.U32 R14, R4, -0x45f6b800, R14 ;  /* 0xba094800040e7825 */ /* 0x000fe200078e000e */
[----:B------:R-:W-:Y:S02]  /*14b1a0*/  IADD3.X R7, P2, PT, RZ, RZ, RZ, P2, !PT ;  /* 0x000000ffff077210 */ /* 0x000fe4000175e4ff */
[----:B------:R-:W-:Y:S01]  /*14b1b0*/  IADD3.X R64, P5, PT, R33, R65, RZ, P5, !PT ;  /* 0x0000004121407210 */ /* 0x000fe20002fbe4ff */
[----:B------:R-:W-:Y:S01]  /*14b1c0*/  IMAD.IADD R11, R11, 0x1, R5 ;  /* 0x000000010b0b7824 */ /* 0x000fe200078e0205 */
[----:B------:R-:W-:-:S02]  /*14b1d0*/  IADD3.X R7, P1, PT, R7, R20, RZ, P1, !PT ;  /* 0x0000001407077210 */ /* 0x000fc40000f3e4ff */
[----:B------:R-:W-:Y:S02]  /*14b1e0*/  IADD3.X R23, PT, PT, RZ, RZ, RZ, P2, !PT ;  /* 0x000000ffff177210 */ /* 0x000fe400017fe4ff */
[----:B------:R-:W-:Y:S02]  /*14b1f0*/  IADD3.X R25, P4, PT, R37, R42, RZ, P4, !PT ;  /* 0x0000002a25197210 */ /* 0x000fe4000279e4ff */
        /* <DEDUP_REMOVED lines=9> */
[----:B------:R-:W-:-:S04]  /*14b290*/  IMAD.WIDE.U32 R28, P1, R4, 0x1a22d9f3, R18 ;  /* 0x1a22d9f3041c7825 */ /* 0x000fc80007820012 */
[----:B------:R-:W-:Y:S02]  /*14b2a0*/  IMAD.IADD R7, R43, 0x1, R63 ;  /* 0x000000012b077824 */ /* 0x000fe400078e023f */
        /* <DEDUP_REMOVED lines=25> */
[----:B------:R-:W-:-:S03]  /*14b440*/  IMAD.WIDE.U32 R6, R6, 0x17c510ea, R20 ;  /* 0x17c510ea06067825 */ /* 0x000fc600078e0014 */
[----:B------:R-:W-:Y:S01]  /*14b450*/  IADD3.X R12, P1, PT, R31, R19, RZ, P1, !PT ;  /* 0x000000131f0c7210 */ /* 0x000fe20000f3e4ff */
[----:B------:R-:W-:Y:S01]  /*14b460*/  IMAD.WIDE.U32 R24, R4, 0x6ca1493b, RZ ;  /* 0x6ca1493b04187825 */ /* 0x000fe200078e00ff */
[----:B------:R-:W-:Y:S02]  /*14b470*/  IADD3.X R19, PT, PT, RZ, RZ, RZ, P4, P3 ;  /* 0x000000ffff137210 */ /* 0x000fe400027e64ff */
[----:B------:R-:W-:Y:S01]  /*14b480*/  IADD3.X R6, P3, PT, R29, R6, RZ, P1, !PT ;  /* 0x000000061d067210 */ /* 0x000fe20000f7e4ff */
[----:B------:R-:W-:Y:S01]  /*14b490*/  IMAD.WIDE.U32 R16, R3, R133, RZ ;  /* 0x0000008503107225 */ /* 0x000fe200078e00ff */
[----:B------:R-:W-:Y:S02]  /*14b4a0*/  IADD3.X R32, P1, PT, R32, R19, RZ, P2, !PT ;  /* 0x0000001320207210 */ /* 0x000fe4000173e4ff */
[----:B------:R-:W-:Y:S01]  /*14b4b0*/  IADD3 RZ, P2, PT, R6, R24, RZ ;  /* 0x0000001806ff7210 */ /* 0x000fe20007f5e0ff */
[----:B------:R-:W-:Y:S02]  /*14b4c0*/  IMAD.IADD R7, R7, 0x1, R43 ;  /* 0x0000000107077824 */ /* 0x000fe400078e022b */
        /* <DEDUP_REMOVED lines=13> */
[----:B------:R-:W-:Y:S01]  /*14b5a0*/  IMAD.MOV.U32 R24, RZ, RZ, R19 ;  /* 0x000000ffff187224 */ /* 0x000fe200078e0013 */
[----:B------:R-:W-:Y:S01]  /*14b5b0*/  IADD3.X R19, PT, PT, RZ, RZ, RZ, P3, !PT ;  /* 0x000000ffff137210 */ /* 0x000fe20001ffe4ff */
[----:B------:R-:W-:-:S04]  /*14b5c0*/  IMAD.WIDE.U32 R28, R2, 0x17c510ea, RZ ;  /* 0x17c510ea021c7825 */ /* 0x000fc800078e00ff */
[----:B------:R-:W-:Y:S01]  /*14b5d0*/  IMAD.WIDE.U32.X R142, R3, R142, R24, P5 ;  /* 0x0000008e038e7225 */ /* 0x000fe200028e0418 */
[----:B------:R-:W-:-:S03]  /*14b5e0*/  IADD3.X R3, P4, PT, R19, R27, RZ, P4, !PT ;  /* 0x0000001b13037210 */ /* 0x000fc6000279e4ff */
[----:B------:R-:W-:Y:S01]  /*14b5f0*/  IMAD.IADD R21, R17, 0x1, R18 ;  /* 0x0000000111157824 */ /* 0x000fe200078e0212 */
[----:B------:R-:W-:Y:S01]  /*14b600*/  IADD3.X R17, P2, PT, R33, R16, RZ, P1, !PT ;  /* 0x0000001021117210 */ /* 0x000fe20000f5e4ff */
[----:B------:R-:W-:-:S03]  /*14b610*/  IMAD.WIDE.U32 R26, P3, R4, 0x1ae3a46, R28 ;  /* 0x01ae3a46041a7825 */ /* 0x000fc6000786001c */
[----:B------:R-:W-:Y:S01]  /*14b620*/  IADD3.X R24, P2, PT, R32, R21, RZ, P2, !PT ;  /* 0x0000001520187210 */ /* 0x000fe2000175e4ff */
[----:B------:R-:W-:Y:S01]  /*14b630*/  IMAD.WIDE.U32 R18, R4, 0x17c510ea, RZ ;  /* 0x17c510ea04127825 */ /* 0x000fe200078e00ff */
[----:B------:R-:W-:Y:S02]  /*14b640*/  IADD3.X R16, P4, PT, R12, R17, RZ, P4, !PT ;  /* 0x000000110c107210 */ /* 0x000fe4000279e4ff */
[----:B------:R-:W-:Y:S01]  /*14b650*/  IADD3.X R21, P1, PT, RZ, RZ, RZ, P1, !PT ;  /* 0x000000ffff157210 */ /* 0x000fe20000f3e4ff */
[----:B------:R-:W-:Y:S01]  /*14b660*/  IMAD R29, R4, 0x1ae3a46, R28 ;  /* 0x01ae3a46041d7824 */ /* 0x000fe200078e021c */
[----:B------:R-:W-:Y:S01]  /*14b670*/  IADD3 RZ, P5, PT, R26, R19, RZ ;  /* 0x000000131aff7210 */ /* 0x000fe20007fbe0ff */
[----:B------:R-:W-:Y:S01]  /*14b680*/  IMAD.X R25, RZ, RZ, RZ, P3 ;  /* 0x000000ffff197224 */ /* 0x000fe200018e06ff */
[----:B------:R-:W-:Y:S01]  /*14b690*/  IADD3.X R17, P4, PT, R3, R24, RZ, P4, !PT ;  /* 0x0000001803117210 */ /* 0x000fe2000279e4ff */
[----:B------:R-:W-:Y:S01]  /*14b6a0*/  IMAD.IADD R19, R29, 0x1, R19 ;  /* 0x000000011d137824 */ /* 0x000fe200078e0213 */
[----:B------:R-:W-:Y:S01]  /*14b6b0*/  IADD3 RZ, P3, PT, R16, R18, RZ ;  /* 0x0000001210ff7210 */ /* 0x000fe20007f7e0ff */
[----:B------:R-:W-:-:S02]  /*14b6c0*/  IMAD.MOV.U32 R24, RZ, RZ, R27 ;  /* 0x000000ffff187224 */ /* 0x000fc400078e001b */
[----:B------:R-:W-:Y:S01]  /*14b6d0*/  IMAD.X R18, RZ, RZ, RZ, P1 ;  /* 0x000000ffff127224 */ /* 0x000fe200008e06ff */
[----:B------:R-:W-:Y:S01]  /*14b6e0*/  IADD3.X RZ, P3, PT, R17, R19, RZ, P3, !PT ;  /* 0x0000001311ff7210 */ /* 0x000fe20001f7e4ff */
[----:B------:R-:W-:Y:S01]  /*14b6f0*/  IMAD.WIDE.U32.X R2, R2, 0x1ae3a46, R24, P5 ;  /* 0x01ae3a4602027825 */ /* 0x000fe200028e0418 */
[----:B------:R-:W-:Y:S02]  /*14b700*/  IADD3.X R19, P4, PT, RZ, RZ, RZ, P4, !PT ;  /* 0x000000ffff137210 */ /* 0x000fe4000279e4ff */
[----:B------:R-:W-:Y:S01]  /*14b710*/  IADD3 RZ, P5, PT, R22, R20, RZ ;  /* 0x0000001416ff7210 */ /* 0x000fe20007fbe0ff */
[----:B------:R-:W-:Y:S01]  /*14b720*/  IMAD.WIDE.U32 R16, R4, 0x17c510ea, R16 ;  /* 0x17c510ea04107825 */ /* 0x000fe200078e0010 */
[----:B------:R-:W-:Y:S02]  /*14b730*/  IADD3.X R2, P3, PT, R19, R2, RZ, P3, !PT ;  /* 0x0000000213027210 */ /* 0x000fe40001f7e4ff */
[----:B------:R-:W-:Y:S01]  /*14b740*/  IADD3.X RZ, P5, PT, R23, R35, RZ, P5, !PT ;  /* 0x0000002317ff7210 */ /* 0x000fe20002fbe4ff */
[----:B------:R-:W-:Y:S01]  /*14b750*/  IMAD.X R19, RZ, RZ, RZ, P4 ;  /* 0x000000ffff137224 */ /* 0x000fe200020e06ff */
[----:B------:R-:W-:Y:S01]  /*14b760*/  IADD3.X R23, P0, PT, RZ, RZ, RZ, P0, !PT ;  /* 0x000000ffff177210 */ /* 0x000fe2000071e4ff */
[----:B------:R-:W-:-:S02]  /*14b770*/  IMAD.IADD R22, R15, 0x1, R13 ;  /* 0x000000010f167824 */ /* 0x000fc400078e020d */
[----:B------:R-:W-:Y:S01]  /*14b780*/  IMAD.IADD R29, R17, 0x1, R29 ;  /* 0x00000001111d7824 */ /* 0x000fe200078e021d */
[----:B------:R-:W-:Y:S01]  /*14b790*/  IADD3.X R3, P3, PT, R19, R3, RZ, P3, !PT ;  /* 0x0000000313037210 */ /* 0x000fe20001f7e4ff */
[----:B------:R-:W-:Y:S01]  /*14b7a0*/  IMAD.MOV.U32 R12, RZ, RZ, R10 ;  /* 0x000000ffff0c7224 */ /* 0x000fe200078e000a */
[----:B------:R-:W-:Y:S01]  /*14b7b0*/  IADD3.X R23, P5, PT, R23, R142, RZ, P5, !PT ;  /* 0x0000008e17177210 */ /* 0x000fe20002fbe4ff */
[----:B------:R-:W-:Y:S01]  /*14b7c0*/  IMAD.MOV.U32 R10, RZ, RZ, R14 ;  /* 0x000000ffff0a7224 */ /* 0x000fe200078e000e */
[----:B------:R-:W-:Y:S01]  /*14b7d0*/  IADD3.X R2, P2, P3, R2, RZ, R21, P3, P2 ;  /* 0x000000ff02027210 */ /* 0x000fe20001b44415 */
[C---:B------:R-:W-:Y:S01]  /*14b7e0*/  IMAD.WIDE.U32 R20, R4.reuse, 0x6ca1493b, R6 ;  /* 0x6ca1493b04147825 */ /* 0x040fe200078e0006 */
[----:B------:R-:W-:Y:S02]  /*14b7f0*/  IADD3.X R142, PT, PT, R143, RZ, RZ, P5, P0 ;  /* 0x000000ff8f8e7210 */ /* 0x000fe40002fe04ff */
[----:B------:R-:W-:Y:S01]  /*14b800*/  IADD3.X R3, PT, PT, R3, RZ, R18, P2, P3 ;  /* 0x000000ff03037210 */ /* 0x000fe200017e6412 */
[----:B------:R-:W-:Y:S01]  /*14b810*/  IMAD.WIDE.U32 R18, R4, 0xf5138f, R8 ;  /* 0x00f5138f04127825 */ /* 0x000fe200078e0008 */
[----:B------:R-:W-:-:S03]  /*14b820*/  IADD3 R23, P0, PT, R2, R23, RZ ;  /* 0x0000001702177210 */ /* 0x000fc60007f1e0ff */
[----:B------:R-:W-:Y:S01]  /*14b830*/  IMAD.IADD R37, R19, 0x1, R37 ;  /* 0x0000000113257824 */ /* 0x000fe200078e0225 */
[----:B------:R-:W-:Y:S01]  /*14b840*/  MOV R8, R18 ;  /* 0x0000001200087202 */ /* 0x000fe20000000f00 */
[----:B------:R-:W-:Y:S01]  /*14b850*/  IMAD.X R142, R3, 0x1, R142, P0 ;  /* 0x00000001038e7824 */ /* 0x000fe200000e068e */
        /* <DEDUP_REMOVED lines=77> */
.L_x_650:
[----:B------:R-:W-:Y:S05]  /*14bd30*/  BSYNC.RELIABLE B2 ;  /* 0x0000000000027941 */ /* 0x000fea0003800100 */
.L_x_649:
        /* <DEDUP_REMOVED lines=12> */
.L_x_5:
[----:B------:R-:W-:Y:S05]  /*14be00*/  BSYNC.RECONVERGENT B0 ;  /* 0x0000000000007941 */ /* 0x000fea0003800200 */
.L_x_2:
[----:B------:R-:W-:Y:S02]  /*14be10*/  ISETP.NE.AND P1, PT, R30, RZ, PT ;  /* 0x000000ff1e00720c */ /* 0x000fe40003f25270 */
[----:B0-----:R-:W-:-:S05]  /*14be20*/  IADD3 R158, P0, PT, R158, 0x90, RZ ;  /* 0x000000909e9e7810 */ /* 0x001fca0007f1e0ff */
[----:B------:R-:W-:-:S06]  /*14be30*/  IMAD.X R159, RZ, RZ, R159, P0 ;  /* 0x000000ffff9f7224 */ /* 0x000fcc00000e069f */
[----:B------:R-:W-:Y:S05]  /*14be40*/  @P1 BRA `(.L_x_651) ;  /* 0xffffeb5400301947 */ /* 0x000fea000383ffff */
.L_x_1:
[----:B------:R-:W-:Y:S05]  /*14be50*/  BSYNC.RECONVERGENT B1 ;  /* 0x0000000000017941 */ /* 0x000fea0003800200 */
.L_x_0:
[----:B------:R-:W-:Y:S05]  /*14be60*/  WARPSYNC.ALL ;  /* 0x0000000000007948 */ /* 0x000fea0003800000 */
[----:B------:R-:W0:Y:S01]  /*14be70*/  S2R R17, SR_TID.X ;  /* 0x0000000000117919 */ /* 0x000e220000002100 */
[----:B------:R-:W0:Y:S01]  /*14be80*/  LDC.64 R14, c[0x0][0x380] ;  /* 0x0000e000ff0e7b82 */ /* 0x000e220000000a00 */
[--C-:B------:R-:W-:Y:S02]  /*14be90*/  SHF.R.U32.HI R19, RZ, 0x10, R71.reuse ;  /* 0x00000010ff137819 */ /* 0x100fe40000011647 */
[--C-:B------:R-:W-:Y:S02]  /*14bea0*/  SHF.R.U32.HI R25, RZ, 0x8, R71.reuse ;  /* 0x00000008ff197819 */ /* 0x100fe40000011647 */
[----:B------:R-:W-:-:S02]  /*14beb0*/  SHF.R.U64 R23, R70, 0x8, R71 ;  /* 0x0000000846177819 */ /* 0x000fc40000001247 */
[--C-:B------:R-:W-:Y:S02]  /*14bec0*/  SHF.R.U32.HI R21, RZ, 0x10, R122.reuse ;  /* 0x00000010ff157819 */ /* 0x100fe4000001167a */
[--C-:B------:R-:W-:Y:S02]  /*14bed0*/  SHF.R.U32.HI R27, RZ, 0x18, R71.reuse ;  /* 0x00000018ff1b7819 */ /* 0x100fe40000011647 */
[----:B------:R-:W-:Y:S02]  /*14bee0*/  SHF.R.U64 R31, R70, 0x18, R71 ;  /* 0x00000018461f7819 */ /* 0x000fe40000001247 */
[----:B------:R-:W-:Y:S02]  /*14bef0*/  SHF.R.U32.HI R29, RZ, 0x18, R122 ;  /* 0x00000018ff1d7819 */ /* 0x000fe4000001167a */
[----:B------:R-:W-:Y:S02]  /*14bf00*/  SHF.R.U32.HI R33, RZ, 0x10, R59 ;  /* 0x00000010ff217819 */ /* 0x000fe4000001163b */
[----:B------:R-:W-:-:S02]  /*14bf10*/  SHF.R.U64 R37, R12, 0x18, R11 ;  /* 0x000000180c257819 */ /* 0x000fc4000000120b */
[--C-:B------:R-:W-:Y:S02]  /*14bf20*/  SHF.R.U64 R35, R12, 0x10, R11.reuse ;  /* 0x000000100c237819 */ /* 0x100fe4000000120b */
[--C-:B------:R-:W-:Y:S02]  /*14bf30*/  SHF.R.U32.HI R41, RZ, 0x18, R11.reuse ;  /* 0x00000018ff297819 */ /* 0x100fe4000001160b */
[----:B------:R-:W-:Y:S01]  /*14bf40*/  SHF.R.U32.HI R39, RZ, 0x10, R11 ;  /* 0x00000010ff277819 */ /* 0x000fe2000001160b */
[----:B0-----:R-:W-:Y:S01]  /*14bf50*/  IMAD.WIDE.U32 R14, R17, 0x90, R14 ;  /* 0x00000090110e7825 */ /* 0x001fe200078e000e */
[----:B------:R-:W-:-:S04]  /*14bf60*/  SHF.R.U64 R17, R70, 0x10, R71 ;  /* 0x0000001046117819 */ /* 0x000fc80000001247 */
[----:B------:R0:W-:Y:S04]  /*14bf70*/  STG.E.U8 desc[UR4][R14.64+0x6], R19 ;  /* 0x000006130e007986 */ /* 0x0001e8000c101104 */
[----:B------:R1:W-:Y:S04]  /*14bf80*/  STG.E.U8 desc[UR4][R14.64+0x2], R17 ;  /* 0x000002110e007986 */ /* 0x0003e8000c101104 */
[----:B------:R2:W-:Y:S01]  /*14bf90*/  STG.E.U8 desc[UR4][R14.64+0x5], R25 ;  /* 0x000005190e007986 */ /* 0x0005e2000c101104 */
[----:B0-----:R-:W-:-:S03]  /*14bfa0*/  SHF.R.U32.HI R19, RZ, 0x8, R122 ;  /* 0x00000008ff137819 */ /* 0x001fc6000001167a */
[----:B------:R0:W-:Y:S01]  /*14bfb0*/  STG.E.U8 desc[UR4][R14.64+0x1], R23 ;  /* 0x000001170e007986 */ /* 0x0001e2000c101104 */
[----:B-1----:R-:W-:-:S03]  /*14bfc0*/  SHF.R.U64 R17, R97, 0x8, R122 ;  /* 0x0000000861117819 */ /* 0x002fc6000000127a */
[----:B------:R1:W-:Y:S01]  /*14bfd0*/  STG.E.U8 desc[UR4][R14.64+0xe], R21 ;  /* 0x00000e150e007986 */ /* 0x0003e2000c101104 */
[----:B--2---:R-:W-:-:S03]  /*14bfe0*/  SHF.R.U64 R25, R97, 0x10, R122 ;  /* 0x0000001061197819 */ /* 0x004fc6000000127a */
[----:B------:R2:W-:Y:S04]  /*14bff0*/  STG.E.U8 desc[UR4][R14.64+0xd], R19 ;  /* 0x00000d130e007986 */ /* 0x0005e8000c101104 */
[----:B------:R3:W-:Y:S01]  /*14c000*/  STG.E.U8 desc[UR4][R14.64+0x9], R17 ;  /* 0x000009110e007986 */ /* 0x0007e2000c101104 */
[--C-:B0-----:R-:W-:Y:S02]  /*14c010*/  SHF.R.U32.HI R23, RZ, 0x10, R99.reuse ;  /* 0x00000010ff177819 */ /* 0x101fe40000011663 */
[--C-:B-1----:R-:W-:Y:S01]  /*14c020*/  SHF.R.U32.HI R21, RZ, 0x8, R99.reuse ;  /* 0x00000008ff157819 */ /* 0x102fe20000011663 */
[----:B------:R0:W-:Y:S01]  /*14c030*/  STG.E.U8 desc[UR4][R14.64+0x7], R27 ;  /* 0x0000071b0e007986 */ /* 0x0001e2000c101104 */
[----:B--2---:R-:W-:-:S03]  /*14c040*/  SHF.R.U64 R19, R73, 0x10, R99 ;  /* 0x0000001049137819 */ /* 0x004fc60000001263 */
[----:B------:R1:W-:Y:S01]  /*14c050*/  STG.E.U8 desc[UR4][R14.64+0x3], R31 ;  /* 0x0000031f0e007986 */ /* 0x0003e2000c101104 */
[----:B---3--:R-:W-:-:S03]  /*14c060*/  SHF.R.U32.HI R17, RZ, 0x10, R75 ;  /* 0x00000010ff117819 */ /* 0x008fc6000001164b */
[----:B------:R2:W-:Y:S04]  /*14c070*/  STG.E.U8 desc[UR4][R14.64+0xa], R25 ;  /* 0x00000a190e007986 */ /* 0x0005e8000c101104 */
[----:B------:R3:W-:Y:S01]  /*14c080*/  STG.E.U8 desc[UR4][R14.64+0x16], R23 ;  /* 0x000016170e007986 */ /* 0x0007e2000c101104 */
[----:B0-----:R-:W-:-:S03]  /*14c090*/  SHF.R.U64 R27, R97, 0x18, R122 ;  /* 0x00000018611b7819 */ /* 0x001fc6000000127a */
[----:B------:R0:W-:Y:S01]  /*14c0a0*/  STG.E.U8 desc[UR4][R14.64+0x15], R21 ;  /* 0x000015150e007986 */ /* 0x0001e2000c101104 */
[----:B-1----:R-:W-:-:S03]  /*14c0b0*/  SHF.R.U32.HI R31, RZ, 0x18, R99 ;  /* 0x00000018ff1f7819 */ /* 0x002fc60000011663 */
[----:B------:R1:W-:Y:S01]  /*14c0c0*/  STG.E.U8 desc[UR4][R14.64+0x12], R19 ;  /* 0x000012130e007986 */ /* 0x0003e2000c101104 */
[----:B--2---:R-:W-:-:S03]  /*14c0d0*/  SHF.R.U64 R25, R73, 0x8, R99 ;  /* 0x0000000849197819 */ /* 0x004fc60000001263 */
[----:B------:R2:W-:Y:S01]  /*14c0e0*/  STG.E.U8 desc[UR4][R14.64+0x1e], R17 ;  /* 0x00001e110e007986 */ /* 0x0005e2000c101104 */
[--C-:B---3--:R-:W-:Y:S02]  /*14c0f0*/  SHF.R.U32.HI R23, RZ, 0x8, R75.reuse ;  /* 0x00000008ff177819 */ /* 0x108fe4000001164b */
[C-C-:B0-----:R-:W-:Y:S01]  /*14c100*/  SHF.R.U64 R21, R98.reuse, 0x10, R75.reuse ;  /* 0x0000001062157819 */ /* 0x141fe2000000124b */
[----:B------:R0:W-:Y:S01]  /*14c110*/  STG.E.U8 desc[UR4][R14.64+0xf], R29 ;  /* 0x00000f1d0e007986 */ /* 0x0001e2000c101104 */
[----:B-1----:R-:W-:-:S03]  /*14c120*/  SHF.R.U64 R19, R98, 0x8, R75 ;  /* 0x0000000862137819 */ /* 0x002fc6000000124b */
[----:B------:R1:W-:Y:S01]  /*14c130*/  STG.E.U8 desc[UR4][R14.64+0xb], R27 ;  /* 0x00000b1b0e007986 */ /* 0x0003e2000c101104 */
[----:B--2---:R-:W-:-:S03]  /*14c140*/  SHF.R.U32.HI R17, RZ, 0x8, R120 ;  /* 0x00000008ff117819 */ /* 0x004fc60000011678 */
        /* <DEDUP_REMOVED lines=8> */
[----:B---3--:R-:W-:-:S03]  /*14c1d0*/  SHF.R.U32.HI R25, RZ, 0x10, R120 ;  /* 0x00000010ff197819 */ /* 0x008fc60000011678 */
[----:B------:R3:W-:Y:S01]  /*14c1e0*/  STG.E.U8 desc[UR4][R14.64+0x25], R17 ;  /* 0x000025110e007986 */ /* 0x0007e2000c101104 */
[C-C-:B0-----:R-:W-:Y:S02]  /*14c1f0*/  SHF.R.U64 R23, R77.reuse, 0x10, R120.reuse ;  /* 0x000000104d177819 */ /* 0x141fe40000001278 */
[----:B-1----:R-:W-:Y:S01]  /*14c200*/  SHF.R.U64 R21, R77, 0x8, R120 ;  /* 0x000000084d157819 */ /* 0x002fe20000001278 */
[----:B------:R0:W-:Y:S01]  /*14c210*/  STG.E.U8 desc[UR4][R14.64+0x13], R29 ;  /* 0x0000131d0e007986 */ /* 0x0001e2000c101104 */
[----:B--2---:R-:W-:-:S03]  /*14c220*/  SHF.R.U32.HI R19, RZ, 0x10, R124 ;  /* 0x00000010ff137819 */ /* 0x004fc6000001167c */
[----:B------:R1:W-:Y:S01]  /*14c230*/  STG.E.U8 desc[UR4][R14.64+0x1f], R27 ;  /* 0x00001f1b0e007986 */ /* 0x0003e2000c101104 */
[----:B---3--:R-:W-:-:S03]  /*14c240*/  SHF.R.U64 R17, R121, 0x10, R124 ;  /* 0x0000001079117819 */ /* 0x008fc6000000127c */
[----:B------:R2:W-:Y:S04]  /*14c250*/  STG.E.U8 desc[UR4][R14.64+0x1b], R31 ;  /* 0x00001b1f0e007986 */ /* 0x0005e8000c101104 */
[----:B------:R3:W-:Y:S01]  /*14c260*/  STG.E.U8 desc[UR4][R14.64+0x26], R25 ;  /* 0x000026190e007986 */ /* 0x0007e2000c101104 */
[----:B0-----:R-:W-:-:S03]  /*14c270*/  SHF.R.U32.HI R29, RZ, 0x18, R120 ;  /* 0x00000018ff1d7819 */ /* 0x001fc60000011678 */
[----:B------:R0:W-:Y:S01]  /*14c280*/  STG.E.U8 desc[UR4][R14.64+0x22], R23 ;  /* 0x000022170e007986 */ /* 0x0001e2000c101104 */
[----:B-1----:R-:W-:-:S03]  /*14c290*/  SHF.R.U64 R27, R77, 0x18, R120 ;  /* 0x000000184d1b7819 */ /* 0x002fc60000001278 */
[----:B------:R1:W-:Y:S01]  /*14c2a0*/  STG.E.U8 desc[UR4][R14.64+0x21], R21 ;  /* 0x000021150e007986 */ /* 0x0003e2000c101104 */
[----:B--2---:R-:W-:-:S03]  /*14c2b0*/  SHF.R.U32.HI R31, RZ, 0x18, R124 ;  /* 0x00000018ff1f7819 */ /* 0x004fc6000001167c */
[----:B------:R2:W-:Y:S01]  /*14c2c0*/  STG.E.U8 desc[UR4][R14.64+0x2e], R19 ;  /* 0x00002e130e007986 */ /* 0x0005e2000c101104 */
[----:B---3--:R-:W-:-:S03]  /*14c2d0*/  SHF.R.U32.HI R25, RZ, 0x8, R124 ;  /* 0x00000008ff197819 */ /* 0x008fc6000001167c */
[----:B------:R3:W-:Y:S01]  /*14c2e0*/  STG.E.U8 desc[UR4][R14.64+0x2a], R17 ;  /* 0x00002a110e007986 */ /* 0x0007e2000c101104 */
[----:B0-----:R-:W-:Y:S02]  /*14c2f0*/  SHF.R.U64 R23, R121, 0x8, R124 ;  /* 0x0000000879177819 */ /* 0x001fe4000000127c */
[--C-:B-1----:R-:W-:Y:S01]  /*14c300*/  SHF.R.U32.HI R21, RZ, 0x10, R81.reuse ;  /* 0x00000010ff157819 */ /* 0x102fe20000011651 */
[----:B------:R0:W-:Y:S01]  /*14c310*/  STG.E.U8 desc[UR4][R14.64+0x27], R29 ;  /* 0x0000271d0e007986 */ /* 0x0001e2000c101104 */
[----:B--2---:R-:W-:-:S03]  /*14c320*/  SHF.R.U32.HI R19, RZ, 0x8, R81 ;  /* 0x00000008ff137819 */ /* 0x004fc60000011651 */
[----:B------:R1:W-:Y:S01]  /*14c330*/  STG.E.U8 desc[UR4][R14.64+0x23], R27 ;  /* 0x0000231b0e007986 */ /* 0x0003e2000c101104 */
[----:B---3--:R-:W-:-:S03]  /*14c340*/  SHF.R.U64 R17, R79, 0x8, R81 ;  /* 0x000000084f117819 */ /* 0x008fc60000001251 */
        /* <DEDUP_REMOVED lines=8> */
[----:B---3--:R-:W-:-:S03]  /*14c3d0*/  SHF.R.U64 R25, R79, 0x10, R81 ;  /* 0x000000104f197819 */ /* 0x008fc60000001251 */
        /* <DEDUP_REMOVED lines=15> */
[----:B---3--:R-:W-:-:S03]  /*14c4d0*/  SHF.R.U64 R25, R83, 0x8, R85 ;  /* 0x0000000853197819 */ /* 0x008fc60000001255 */
[----:B------:R3:W-:Y:S01]  /*14c4e0*/  STG.E.U8 desc[UR4][R14.64+0x46], R17 ;  /* 0x000046110e007986 */ /* 0x0007e2000c101104 */
[--C-:B0-----:R-:W-:Y:S02]  /*14c4f0*/  SHF.R.U32.HI R23, RZ, 0x8, R89.reuse ;  /* 0x00000008ff177819 */ /* 0x101fe40000011659 */
[C-C-:B-1----:R-:W-:Y:S01]  /*14c500*/  SHF.R.U64 R21, R87.reuse, 0x18, R89.reuse ;  /* 0x0000001857157819 */ /* 0x142fe20000001259 */
        /* <DEDUP_REMOVED lines=10> */
[----:B--2---:R-:W-:-:S03]  /*14c5b0*/  SHF.R.U32.HI R25, RZ, 0x10, R55 ;  /* 0x00000010ff197819 */ /* 0x004fc60000011637 */
[----:B------:R2:W-:Y:S01]  /*14c5c0*/  STG.E.U8 desc[UR4][R14.64+0x41], R19 ;  /* 0x000041130e007986 */ /* 0x0005e2000c101104 */
[----:B---3--:R-:W-:-:S03]  /*14c5d0*/  SHF.R.U64 R31, R53, 0x8, R55 ;  /* 0x00000008351f7819 */ /* 0x008fc60000001237 */
[----:B------:R3:W-:Y:S01]  /*14c5e0*/  STG.E.U8 desc[UR4][R14.64+0x4d], R17 ;  /* 0x00004d110e007986 */ /* 0x0007e2000c101104 */
[C-C-:B0-----:R-:W-:Y:S02]  /*14c5f0*/  SHF.R.U64 R23, R53.reuse, 0x18, R55.reuse ;  /* 0x0000001835177819 */ /* 0x141fe40000001237 */
[----:B-1----:R-:W-:Y:S01]  /*14c600*/  SHF.R.U64 R21, R53, 0x10, R55 ;  /* 0x0000001035157819 */ /* 0x002fe20000001237 */
[----:B------:R0:W-:Y:S01]  /*14c610*/  STG.E.U8 desc[UR4][R14.64+0x42], R29 ;  /* 0x0000421d0e007986 */ /* 0x0001e2000c101104 */
[----:B--2---:R-:W-:-:S03]  /*14c620*/  SHF.R.U32.HI R19, RZ, 0x10, R95 ;  /* 0x00000010ff137819 */ /* 0x004fc6000001165f */
        /* <DEDUP_REMOVED lines=17> */
[----:B---3--:R-:W-:-:S03]  /*14c740*/  SHF.R.U64 R17, R57, 0x8, R59 ;  /* 0x0000000839117819 */ /* 0x008fc6000000123b */
[----:B------:R2:W-:Y:S04]  /*14c750*/  STG.E.U8 desc[UR4][R14.64+0x52], R25 ;  /* 0x000052190e007986 */ /* 0x0005e8000c101104 */
[----:B------:R3:W-:Y:S01]  /*14c760*/  STG.E.U8 desc[UR4][R14.64+0x51], R23 ;  /* 0x000051170e007986 */ /* 0x0007e2000c101104 */
[----:B0-----:R-:W-:-:S03]  /*14c770*/  SHF.R.U64 R29, R57, 0x18, R59 ;  /* 0x00000018391d7819 */ /* 0x001fc6000000123b */
[----:B------:R0:W-:Y:S01]  /*14c780*/  STG.E.U8 desc[UR4][R14.64+0x5f], R21 ;  /* 0x00005f150e007986 */ /* 0x0001e2000c101104 */
[----:B-1----:R-:W-:-:S03]  /*14c790*/  SHF.R.U64 R27, R12, 0x8, R11 ;  /* 0x000000080c1b7819 */ /* 0x002fc6000000120b */
[----:B------:R1:W-:Y:S01]  /*14c7a0*/  STG.E.U8 desc[UR4][R14.64+0x5d], R31 ;  /* 0x00005d1f0e007986 */ /* 0x0003e2000c101104 */
[----:B--2---:R-:W-:-:S03]  /*14c7b0*/  SHF.R.U64 R25, R10, 0x8, R9 ;  /* 0x000000080a197819 */ /* 0x004fc60000001209 */
[----:B------:R2:W-:Y:S01]  /*14c7c0*/  STG.E.U8 desc[UR4][R14.64+0x5a], R19 ;  /* 0x00005a130e007986 */ /* 0x0005e2000c101104 */
[----:B---3--:R-:W-:-:S03]  /*14c7d0*/  SHF.R.U64 R23, R8, 0x8, R7 ;  /* 0x0000000808177819 */ /* 0x008fc60000001207 */
[----:B------:R3:W-:Y:S01]  /*14c7e0*/  STG.E.U8 desc[UR4][R14.64+0x59], R17 ;  /* 0x000059110e007986 */ /* 0x0007e2000c101104 */
[----:B0-----:R-:W-:-:S03]  /*14c7f0*/  SHF.R.U64 R21, R6, 0x8, R5 ;  /* 0x0000000806157819 */ /* 0x001fc60000001205 */
[----:B------:R0:W-:Y:S01]  /*14c800*/  STG.E.U8 desc[UR4][R14.64+0x64], R11 ;  /* 0x0000640b0e007986 */ /* 0x0001e2000c101104 */
[----:B-1----:R-:W-:Y:S02]  /*14c810*/  SHF.R.U32.HI R31, RZ, 0x8, R11 ;  /* 0x00000008ff1f7819 */ /* 0x002fe4000001160b */
[----:B--2---:R-:W-:Y:S01]  /*14c820*/  SHF.R.U64 R19, R4, 0x8, R3 ;  /* 0x0000000804137819 */ /* 0x004fe20000001203 */
[----:B------:R1:W-:Y:S01]  /*14c830*/  STG.E.U8 desc[UR4][R14.64+0x5e], R33 ;  /* 0x00005e210e007986 */ /* 0x0003e2000c101104 */
[----:B---3--:R-:W-:-:S03]  /*14c840*/  SHF.R.U64 R17, R2, 0x8, R13 ;  /* 0x0000000802117819 */ /* 0x008fc6000000120d */
[----:B------:R2:W-:Y:S01]  /*14c850*/  STG.E.U8 desc[UR4][R14.64+0x5b], R29 ;  /* 0x00005b1d0e007986 */ /* 0x0005e2000c101104 */
[----:B0-----:R-:W-:-:S03]  /*14c860*/  SHF.R.U32.HI R11, RZ, 0x8, R9 ;  /* 0x00000008ff0b7819 */ /* 0x001fc60000011609 */
[----:B------:R0:W-:Y:S04]  /*14c870*/  STG.E.U8 desc[UR4][R14.64+0x61], R27 ;  /* 0x0000611b0e007986 */ /* 0x0001e8000c101104 */
[----:B------:R3:W-:Y:S01]  /*14c880*/  STG.E.U8 desc[UR4][R14.64+0x69], R25 ;  /* 0x000069190e007986 */ /* 0x0007e2000c101104 */
[----:B-1----:R-:W-:-:S03]  /*14c890*/  SHF.R.U64 R33, R10, 0x18, R9 ;  /* 0x000000180a217819 */ /* 0x002fc60000001209 */
[----:B------:R1:W-:Y:S01]  /*14c8a0*/  STG.E.U8 desc[UR4][R14.64+0x71], R23 ;  /* 0x000071170e007986 */ /* 0x0003e2000c101104 */
[----:B--2---:R-:W-:-:S03]  /*14c8b0*/  SHF.R.U32.HI R29, RZ, 0x18, R9 ;  /* 0x00000018ff1d7819 */ /* 0x004fc60000011609 */
[----:B------:R2:W-:Y:S01]  /*14c8c0*/  STG.E.U8 desc[UR4][R14.64+0x79], R21 ;  /* 0x000079150e007986 */ /* 0x0005e2000c101104 */
[----:B0-----:R-:W-:-:S03]  /*14c8d0*/  SHF.R.U32.HI R27, RZ, 0x10, R9 ;  /* 0x00000010ff1b7819 */ /* 0x001fc60000011609 */
[----:B------:R0:W-:Y:S01]  /*14c8e0*/  STG.E.U8 desc[UR4][R14.64+0x81], R19 ;  /* 0x000081130e007986 */ /* 0x0001e2000c101104 */
[----:B---3--:R-:W-:-:S03]  /*14c8f0*/  SHF.R.U64 R25, R10, 0x10, R9 ;  /* 0x000000100a197819 */ /* 0x008fc60000001209 */
[----:B------:R3:W-:Y:S01]  /*14c900*/  STG.E.U8 desc[UR4][R14.64+0x89], R17 ;  /* 0x000089110e007986 */ /* 0x0007e2000c101104 */
[----:B-1----:R-:W-:-:S03]  /*14c910*/  SHF.R.U32.HI R23, RZ, 0x18, R7 ;  /* 0x00000018ff177819 */ /* 0x002fc60000011607 */
[----:B------:R1:W-:Y:S01]  /*14c920*/  STG.E.U8 desc[UR4][R14.64+0x65], R31 ;  /* 0x0000651f0e007986 */ /* 0x0003e2000c101104 */
[----:B--2---:R-:W-:-:S03]  /*14c930*/  SHF.R.U64 R21, R8, 0x18, R7 ;  /* 0x0000001808157819 */ /* 0x004fc60000001207 */
[----:B------:R2:W-:Y:S01]  /*14c940*/  STG.E.U8 desc[UR4][R14.64+0x6c], R9 ;  /* 0x00006c090e007986 */ /* 0x0005e2000c101104 */
[----:B0-----:R-:W-:-:S03]  /*14c950*/  SHF.R.U32.HI R19, RZ, 0x10, R7 ;  /* 0x00000010ff137819 */ /* 0x001fc60000011607 */
[----:B------:R0:W-:Y:S01]  /*14c960*/  STG.E.U8 desc[UR4][R14.64+0x6d], R11 ;  /* 0x00006d0b0e007986 */ /* 0x0001e2000c101104 */
[--C-:B---3--:R-:W-:Y:S02]  /*14c970*/  SHF.R.U32.HI R17, RZ, 0x8, R7.reuse ;  /* 0x00000008ff117819 */ /* 0x108fe40000011607 */
[----:B-1----:R-:W-:Y:S01]  /*14c980*/  SHF.R.U64 R31, R8, 0x10, R7 ;  /* 0x00000010081f7819 */ /* 0x002fe20000001207 */
[----:B------:R1:W-:Y:S01]  /*14c990*/  STG.E.U8 desc[UR4][R14.64+0x74], R7 ;  /* 0x000074070e007986 */ /* 0x0003e2000c101104 */
[----:B--2---:R-:W-:-:S03]  /*14c9a0*/  SHF.R.U32.HI R9, RZ, 0x10, R5 ;  /* 0x00000010ff097819 */ /* 0x004fc60000011605 */
[----:B------:R2:W-:Y:S01]  /*14c9b0*/  STG.E.U8 desc[UR4][R14.64+0x6f], R29 ;  /* 0x00006f1d0e007986 */ /* 0x0005e2000c101104 */
[----:B0-----:R-:W-:-:S03]  /*14c9c0*/  SHF.R.U32.HI R11, RZ, 0x18, R5 ;  /* 0x00000018ff0b7819 */ /* 0x001fc60000011605 */
[----:B------:R0:W-:Y:S01]  /*14c9d0*/  STG.E.U8 desc[UR4][R14.64+0x6e], R27 ;  /* 0x00006e1b0e007986 */ /* 0x0001e2000c101104 */
[----:B-1----:R-:W-:-:S03]  /*14c9e0*/  SHF.R.U32.HI R7, RZ, 0x8, R5 ;  /* 0x00000008ff077819 */ /* 0x002fc60000011605 */
[----:B------:R1:W-:Y:S01]  /*14c9f0*/  STG.E.U8 desc[UR4][R14.64+0x6a], R25 ;  /* 0x00006a190e007986 */ /* 0x0003e2000c101104 */
[----:B--2---:R-:W-:-:S03]  /*14ca00*/  SHF.R.U64 R29, R6, 0x18, R5 ;  /* 0x00000018061d7819 */ /* 0x004fc60000001205 */
[----:B------:R2:W-:Y:S01]  /*14ca10*/  STG.E.U8 desc[UR4][R14.64+0x77], R23 ;  /* 0x000077170e007986 */ /* 0x0005e2000c101104 */
[----:B0-----:R-:W-:-:S03]  /*14ca20*/  SHF.R.U64 R27, R6, 0x10, R5 ;  /* 0x00000010061b7819 */ /* 0x001fc60000001205 */
[----:B------:R0:W-:Y:S04]  /*14ca30*/  STG.E.U8 desc[UR4][R14.64+0x76], R19 ;  /* 0x000076130e007986 */ /* 0x0001e8000c101104 */
[----:B------:R3:W-:Y:S01]  /*14ca40*/  STG.E.U8 desc[UR4][R14.64+0x75], R17 ;  /* 0x000075110e007986 */ /* 0x0007e2000c101104 */
[----:B-1----:R-:W-:-:S03]  /*14ca50*/  SHF.R.U32.HI R25, RZ, 0x18, R3 ;  /* 0x00000018ff197819 */ /* 0x002fc60000011603 */
[----:B------:R1:W-:Y:S01]  /*14ca60*/  STG.E.U8 desc[UR4][R14.64+0x73], R21 ;  /* 0x000073150e007986 */ /* 0x0003e2000c101104 */
[----:B--2---:R-:W-:-:S03]  /*14ca70*/  SHF.R.U32.HI R23, RZ, 0x10, R3 ;  /* 0x00000010ff177819 */ /* 0x004fc60000011603 */
[----:B------:R2:W-:Y:S01]  /*14ca80*/  STG.E.U8 desc[UR4][R14.64+0x7c], R5 ;  /* 0x00007c050e007986 */ /* 0x0005e2000c101104 */
[----:B0-----:R-:W-:-:S03]  /*14ca90*/  SHF.R.U64 R19, R4, 0x18, R3 ;  /* 0x0000001804137819 */ /* 0x001fc60000001203 */
[----:B------:R0:W-:Y:S01]  /*14caa0*/  STG.E.U8 desc[UR4][R14.64+0x7f], R11 ;  /* 0x00007f0b0e007986 */ /* 0x0001e2000c101104 */
[----:B---3--:R-:W-:-:S03]  /*14cab0*/  SHF.R.U64 R17, R4, 0x10, R3 ;  /* 0x0000001004117819 */ /* 0x008fc60000001203 */
[----:B------:R3:W-:Y:S01]  /*14cac0*/  STG.E.U8 desc[UR4][R14.64+0x7e], R9 ;  /* 0x00007e090e007986 */ /* 0x0007e2000c101104 */
[----:B-1----:R-:W-:-:S03]  /*14cad0*/  SHF.R.U32.HI R21, RZ, 0x8, R3 ;  /* 0x00000008ff157819 */ /* 0x002fc60000011603 */
[----:B------:R1:W-:Y:S01]  /*14cae0*/  STG.E.U8 desc[UR4][R14.64+0x7d], R7 ;  /* 0x00007d070e007986 */ /* 0x0003e2000c101104 */
[----:B--2---:R-:W-:-:S03]  /*14caf0*/  SHF.R.U64 R5, R2, 0x10, R13 ;  /* 0x0000001002057819 */ /* 0x004fc6000000120d */
[----:B------:R2:W-:Y:S01]  /*14cb00*/  STG.E.U8 desc[UR4][R14.64+0x84], R3 ;  /* 0x000084030e007986 */ /* 0x0005e2000c101104 */
[--C-:B0-----:R-:W-:Y:S02]  /*14cb10*/  SHF.R.U32.HI R11, RZ, 0x18, R13.reuse ;  /* 0x00000018ff0b7819 */ /* 0x101fe4000001160d */
[--C-:B---3--:R-:W-:Y:S01]  /*14cb20*/  SHF.R.U32.HI R9, RZ, 0x10, R13.reuse ;  /* 0x00000010ff097819 */ /* 0x108fe2000001160d */
[----:B------:R-:W-:Y:S01]  /*14cb30*/  STG.E.U8 desc[UR4][R14.64+0x4], R71 ;  /* 0x000004470e007986 */ /* 0x000fe2000c101104 */
[----:B-1----:R-:W-:-:S03]  /*14cb40*/  SHF.R.U64 R7, R2, 0x18, R13 ;  /* 0x0000001802077819 */ /* 0x002fc6000000120d */
[----:B------:R-:W-:Y:S01]  /*14cb50*/  STG.E.U8 desc[UR4][R14.64], R70 ;  /* 0x000000460e007986 */ /* 0x000fe2000c101104 */
[----:B--2---:R-:W-:-:S03]  /*14cb60*/  SHF.R.U32.HI R3, RZ, 0x8, R13 ;  /* 0x00000008ff037819 */ /* 0x004fc6000001160d */
[----:B------:R-:W-:Y:S04]  /*14cb70*/  STG.E.U8 desc[UR4][R14.64+0xc], R122 ;  /* 0x00000c7a0e007986 */ /* 0x000fe8000c101104 */
        /* <DEDUP_REMOVED lines=45> */
[----:B------:R-:W-:Y:S01]  /*14ce50*/  STG.E.U8 desc[UR4][R14.64+0x8a], R5 ;  /* 0x00008a050e007986 */ /* 0x000fe2000c101104 */
[----:B------:R-:W-:Y:S05]  /*14ce60*/  EXIT ;  /* 0x000000000000794d */ /* 0x000fea0003800000 */
.L_x_652:
[----:B------:R-:W-:-:S00]  /*14ce70*/  BRA `(.L_x_652) ;  /* 0xfffffffc00fc7947 */ /* 0x000fc0000383ffff */
[----:B------:R-:W-:-:S00]  /*14ce80*/  NOP ;  /* 0x0000000000007918 */ /* 0x000fc00000000000 */
[----:B------:R-:W-:-:S00]  /*14ce90*/  NOP ;  /* 0x0000000000007918 */ /* 0x000fc00000000000 */
[----:B------:R-:W-:-:S00]  /*14cea0*/  NOP ;  /* 0x0000000000007918 */ /* 0x000fc00000000000 */
[----:B------:R-:W-:-:S00]  /*14ceb0*/  NOP ;  /* 0x0000000000007918 */ /* 0x000fc00000000000 */
[----:B------:R-:W-:-:S00]  /*14cec0*/  NOP ;  /* 0x0000000000007918 */ /* 0x000fc00000000000 */
[----:B------:R-:W-:-:S00]  /*14ced0*/  NOP ;  /* 0x0000000000007918 */ /* 0x000fc00000000000 */
[----:B------:R-:W-:-:S00]  /*14cee0*/  NOP ;  /* 0x0000000000007918 */ /* 0x000fc00000000000 */
[----:B------:R-:W-:-:S00]  /*14cef0*/  NOP ;  /* 0x0000000000007918 */ /* 0x000fc00000000000 */
.L_x_1650:


//--------------------- .text.msm6_pixel          --------------------------
	.section	.text.msm6_pixel,"ax",@progbits
	.align	128
        .global         msm6_pixel
        .type           msm6_pixel,@function
        .size           msm6_pixel,(.L_x_1651 - msm6_pixel)
        .other          msm6_pixel,@"STO_CUDA_ENTRY STV_DEFAULT"
msm6_pixel:
.text.msm6_pixel:
[----:B------:R-:W0:Y:S01]  /*0000*/  LDC R1, c[0x0][0x37c] ;  /* 0x0000df00ff017b82 */ /* 0x000e220000000800 */
[----:B------:R-:W1:Y:S07]  /*0010*/  S2R R5, SR_CTAID.X ;  /* 0x0000000000057919 */ /* 0x000e6e0000002500 */
[----:B------:R-:W1:Y:S01]  /*0020*/  LDC.64 R2, c[0x0][0x398] ;  /* 0x0000e600ff027b82 */ /* 0x000e620000000a00 */
[----:B------:R-:W2:Y:S01]  /*0030*/  LDCU.64 UR4, c[0x0][0x358] ;  /* 0x00006b00ff0477ac */ /* 0x000ea20008000a00 */
[----:B0-----:R-:W-:-:S02]  /*0040*/  VIADD R1, R1, 0xfffffde0 ;  /* 0xfffffde001017836 */ /* 0x001fc40000000000 */
[----:B-1----:R-:W-:-:S05]  /*0050*/  IMAD.WIDE.U32 R2, R5, 0x4, R2 ;  /* 0x0000000405027825 */ /* 0x002fca00078e0002 */
[----:B--2---:R0:W2:Y:S01]  /*0060*/  LDG.E R7, desc[UR4][R2.64] ;  /* 0x0000000402077981 */ /* 0x0040a2000c1e1900 */
[----:B------:R-:W-:Y:S02]  /*0070*/  IMAD.SHL.U32 R4, R5, 0x80, RZ ;  /* 0x0000008005047824 */ /* 0x000fe400078e00ff */
[----:B------:R-:W-:Y:S01]  /*0080*/  IMAD.MOV.U32 R45, RZ, RZ, 0x1 ;  /* 0x00000001ff2d7424 */ /* 0x000fe200078e00ff */
[----:B------:R-:W1:Y:S01]  /*0090*/  S2R R43, SR_TID.X ;  /* 0x00000000002b7919 */ /* 0x000e620000002100 */
[----:B0-----:R-:W-:Y:S01]  /*00a0*/  IMAD.MOV.U32 R3, RZ, RZ, RZ ;  /* 0x000000ffff037224 */ /* 0x001fe200078e00ff */
[----:B-1----:R-:W-:-:S05]  /*00b0*/  LOP3.LUT R0, R43, 0x3c0, RZ, 0xc0, !PT ;  /* 0x000003c02b007812 */ /* 0x002fca00078ec0ff */
[----:B------:R-:W-:-:S05]  /*00c0*/  IMAD.IADD R0, R43, 0x1, -R0 ;  /* 0x000000012b007824 */ /* 0x000fca00078e0a00 */
[CC--:B------:R-:W-:Y:S02]  /*00d0*/  SHF.L.U64.HI R47, R45.reuse, R0.reuse, RZ ;  /* 0x000000002d2f7219 */ /* 0x0c0fe400000102ff */
[----:B------:R-:W-:Y:S01]  /*00e0*/  SHF.L.U32 R45, R45, R0, RZ ;  /* 0x000000002d2d7219 */ /* 0x000fe200000006ff */
[----:B------:R-:W-:Y:S02]  /*00f0*/  IMAD.MOV.U32 R0, RZ, RZ, R1 ;  /* 0x000000ffff007224 */ /* 0x000fe400078e0001 */
[----:B--2---:R-:W-:-:S05]  /*0100*/  IMAD.IADD R5, R4, 0x1, R7 ;  /* 0x0000000104057824 */ /* 0x004fca00078e0207 */
[----:B------:R-:W-:-:S13]  /*0110*/  ISETP.GE.U32.AND P0, PT, R4, R5, PT ;  /* 0x000000050400720c */ /* 0x000fda0003f06070 */
[----:B------:R-:W-:Y:S05]  /*0120*/  @P0 BRA `(.L_x_653) ;  /* 0x0000001000840947 */ /* 0x000fea0003800000 */
[C---:B------:R-:W-:Y:S01]  /*0130*/  VIADD R2, R7.reuse, 0xffffffff ;  /* 0xffffffff07027836 */ /* 0x040fe20000000000 */
[----:B------:R-:W-:Y:S01]  /*0140*/  SHF.R.U32.HI R43, RZ, 0x6, R43 ;  /* 0x00000006ff2b7819 */ /* 0x000fe2000001162b */
[----:B------:R-:W-:Y:S01]  /*0150*/  IMAD.MOV.U32 R3, RZ, RZ, RZ ;  /* 0x000000ffff037224 */ /* 0x000fe200078e00ff */
[----:B------:R-:W-:Y:S02]  /*0160*/  MOV R9, R4 ;  /* 0x0000000400097202 */ /* 0x000fe40000000f00 */
[----:B------:R-:W-:Y:S02]  /*0170*/  ISETP.GE.U32.AND P0, PT, R2, 0x3, PT ;  /* 0x000000030200780c */ /* 0x000fe40003f06070 */
[----:B------:R-:W-:-:S11]  /*0180*/  LOP3.LUT R2, R7, 0x3, RZ, 0xc0, !PT ;  /* 0x0000000307027812 */ /* 0x000fd600078ec0ff */
[----:B------:R-:W-:Y:S05]  /*0190*/  @!P0 BRA `(.L_x_654) ;  /* 0x00000010000c8947 */ /* 0x000fea0003800000 */
[----:B------:R-:W-:Y:S01]  /*01a0*/  LOP3.LUT R7, R7, 0xfffffffc, RZ, 0xc0, !PT ;  /* 0xfffffffc07077812 */ /* 0x000fe200078ec0ff */
[----:B------:R-:W0:Y:S01]  /*01b0*/  LDC.64 R4, c[0x0][0x390] ;  /* 0x0000e400ff047b82 */ /* 0x000e220000000a00 */
[----:B------:R-:W-:Y:S02]  /*01c0*/  VIADD R42, R9, 0x1 ;  /* 0x00000001092a7836 */ /* 0x000fe40000000000 */
[----:B------:R-:W-:Y:S02]  /*01d0*/  IMAD.MOV.U32 R3, RZ, RZ, RZ ;  /* 0x000000ffff037224 */ /* 0x000fe400078e00ff */
[----:B------:R-:W-:-:S05]  /*01e0*/  IMAD.MOV R44, RZ, RZ, -R7 ;  /* 0x000000ffff2c7224 */ /* 0x000fca00078e0a07 */
[----:B------:R-:W-:Y:S01]  /*01f0*/  ISETP.GE.AND P0, PT, R44, RZ, PT ;  /* 0x000000ff2c00720c */ /* 0x000fe20003f06270 */
[----:B0-----:R-:W-:-:S12]  /*0200*/  IMAD.WIDE.U32 R4, R43, 0x8, R4 ;  /* 0x000000082b047825 */ /* 0x001fd800078e0004 */
[----:B------:R-:W-:Y:S05]  /*0210*/  @P0 BRA `(.L_x_655) ;  /* 0x0000000c00580947 */ /* 0x000fea0003800000 */
[----:B------:R-:W-:Y:S01]  /*0220*/  IMAD.MOV R6, RZ, RZ, -R44 ;  /* 0x000000ffff067224 */ /* 0x000fe200078e0a2c */
[----:B------:R-:W-:-:S04]  /*0230*/  PLOP3.LUT P0, PT, PT, PT, PT, 0x80, 0x8 ;  /* 0x000000000008781c */ /* 0x000fc80003f0f070 */
[----:B------:R-:W-:-:S13]  /*0240*/  ISETP.GT.AND P1, PT, R6, 0xc, PT ;  /* 0x0000000c0600780c */ /* 0x000fda0003f24270 */
[----:B------:R-:W-:Y:S05]  /*0250*/  @!P1 BRA `(.L_x_656) ;  /* 0x0000000800209947 */ /* 0x000fea0003800000 */
[----:B------:R-:W-:-:S13]  /*0260*/  PLOP3.LUT P0, PT, PT, PT, PT, 0x8, 0x80 ;  /* 0x000000000080781c */ /* 0x000fda0003f0e170 */
.L_x_657:
[----:B------:R-:W-:-:S04]  /*0270*/  VIADD R46, R42, 0xffffffff ;  /* 0xffffffff2a2e7836 */ /* 0x000fc80000000000 */
[----:B------:R-:W-:-:S05]  /*0280*/  IMAD.WIDE.U32 R28, R46, 0x20, R4 ;  /* 0x000000202e1c7825 */ /* 0x000fca00078e0004 */
[----:B0-----:R-:W2:Y:S04]  /*0290*/  LDG.E.64 R6, desc[UR4][R28.64] ;  /* 0x000000041c067981 */ /* 0x001ea8000c1e1b00 */
[----:B------:R-:W3:Y:S04]  /*02a0*/  LDG.E.64 R8, desc[UR4][R28.64+0x20] ;  /* 0x000020041c087981 */ /* 0x000ee8000c1e1b00 */
[----:B------:R-:W4:Y:S01]  /*02b0*/  LDG.E.64 R10, desc[UR4][R28.64+0x40] ;  /* 0x000040041c0a7981 */ /* 0x000f22000c1e1b00 */
[----:B------:R-:W-:-:S03]  /*02c0*/  VIADD R49, R42, 0x3 ;  /* 0x000000032a317836 */ /* 0x000fc60000000000 */
[----:B------:R-:W5:Y:S01]  /*02d0*/  LDG.E.64 R12, desc[UR4][R28.64+0x60] ;  /* 0x000060041c0c7981 */ /* 0x000f62000c1e1b00 */
[----:B------:R-:W-:-:S05]  /*02e0*/  IMAD.WIDE.U32 R36, R49, 0x20, R4 ;  /* 0x0000002031247825 */ /* 0x000fca00078e0004 */
[----:B------:R-:W5:Y:S04]  /*02f0*/  LDG.E.64 R14, desc[UR4][R36.64] ;  /* 0x00000004240e7981 */ /* 0x000f68000c1e1b00 */
[----:B------:R-:W5:Y:S04]  /*0300*/  LDG.E.64 R16, desc[UR4][R36.64+0x20] ;  /* 0x0000200424107981 */ /* 0x000f68000c1e1b00 */
[----:B------:R-:W5:Y:S01]  /*0310*/  LDG.E.64 R18, desc[UR4][R36.64+0x40] ;  /* 0x0000400424127981 */ /* 0x000f62000c1e1b00 */
[----:B------:R-:W-:-:S03]  /*0320*/  VIADD R51, R42, 0x7 ;  /* 0x000000072a337836 */ /* 0x000fc60000000000 */
[----:B------:R-:W5:Y:S01]  /*0330*/  LDG.E.64 R20, desc[UR4][R36.64+0x60] ;  /* 0x0000600424147981 */ /* 0x000f62000c1e1b00 */
[----:B------:R-:W-:-:S05]  /*0340*/  IMAD.WIDE.U32 R38, R51, 0x20, R4 ;  /* 0x0000002033267825 */ /* 0x000fca00078e0004 */
[----:B------:R-:W5:Y:S04]  /*0350*/  LDG.E.64 R22, desc[UR4][R38.64] ;  /* 0x0000000426167981 */ /* 0x000f68000c1e1b00 */
[----:B------:R-:W5:Y:S04]  /*0360*/  LDG.E.64 R24, desc[UR4][R38.64+0x20] ;  /* 0x0000200426187981 */ /* 0x000f68000c1e1b00 */
[----:B------:R-:W5:Y:S01]  /*0370*/  LDG.E.64 R26, desc[UR4][R38.64+0x40] ;  /* 0x00004004261a7981 */ /* 0x000f62000c1e1b00 */
[----:B------:R-:W-:-:S03]  /*0380*/  IADD3 R53, PT, PT, R42, 0xb, RZ ;  /* 0x0000000b2a357810 */ /* 0x000fc60007ffe0ff */
[----:B------:R-:W5:Y:S02]  /*0390*/  LDG.E.64 R28, desc[UR4][R38.64+0x60] ;  /* 0x00006004261c7981 */ /* 0x000f64000c1e1b00 */
[----:B------:R-:W-:-:S05]  /*03a0*/  IMAD.WIDE.U32 R40, R53, 0x20, R4 ;  /* 0x0000002035287825 */ /* 0x000fca00078e0004 */
[----:B------:R-:W5:Y:S04]  /*03b0*/  LDG.E.64 R30, desc[UR4][R40.64] ;  /* 0x00000004281e7981 */ /* 0x000f68000c1e1b00 */
[----:B------:R-:W5:Y:S04]  /*03c0*/  LDG.E.64 R32, desc[UR4][R40.64+0x20] ;  /* 0x0000200428207981 */ /* 0x000f68000c1e1b00 */
[----:B------:R-:W5:Y:S04]  /*03d0*/  LDG.E.64 R34, desc[UR4][R40.64+0x40] ;  /* 0x0000400428227981 */ /* 0x000f68000c1e1b00 */
[----:B------:R-:W5:Y:S01]  /*03e0*/  LDG.E.64 R36, desc[UR4][R40.64+0x60] ;  /* 0x0000600428247981 */ /* 0x000f62000c1e1b00 */
[----:B------:R-:W-:Y:S01]  /*03f0*/  VIADD R44, R44, 0x10 ;  /* 0x000000102c2c7836 */ /* 0x000fe20000000000 */
[----:B--2---:R-:W-:-:S04]  /*0400*/  LOP3.LUT P2, RZ, R6, R45, RZ, 0xc0, !PT ;  /* 0x0000002d06ff7212 */ /* 0x004fc8000784c0ff */
[----:B------:R-:W-:Y:S02]  /*0410*/  LOP3.LUT P2, RZ, R7, R47, RZ, 0xc0, P2 ;  /* 0x0000002f07ff7212 */ /* 0x000fe4000104c0ff */
[-C--:B---3--:R-:W-:Y:S02]  /*0420*/  LOP3.LUT P3, RZ, R8, R45.reuse, RZ, 0xc0, !PT ;  /* 0x0000002d08ff7212 */ /* 0x088fe4000786c0ff */
[----:B----4-:R-:W-:Y:S02]  /*0430*/  LOP3.LUT P4, RZ, R10, R45, RZ, 0xc0, !PT ;  /* 0x0000002d0aff7212 */ /* 0x010fe4000788c0ff */
[-C--:B------:R-:W-:Y:S02]  /*0440*/  LOP3.LUT P3, RZ, R9, R47.reuse, RZ, 0xc0, P3 ;  /* 0x0000002f09ff7212 */ /* 0x080fe4000186c0ff */
[----:B------:R-:W-:Y:S02]  /*0450*/  LOP3.LUT P4, RZ, R11, R47, RZ, 0xc0, P4 ;  /* 0x0000002f0bff7212 */ /* 0x000fe4000208c0ff */
[----:B-----5:R-:W-:-:S03]  /*0460*/  LOP3.LUT P5, RZ, R12, R45, RZ, 0xc0, !PT ;  /* 0x0000002d0cff7212 */ /* 0x020fc600078ac0ff */
[----:B------:R-:W-:Y:S01]  /*0470*/  @P2 VIADD R6, R3, 0x1 ;  /* 0x0000000103062836 */ /* 0x000fe20000000000 */
[----:B------:R-:W-:Y:S01]  /*0480*/  LOP3.LUT P5, RZ, R13, R47, RZ, 0xc0, P5 ;  /* 0x0000002f0dff7212 */ /* 0x000fe200028ac0ff */
[----:B------:R-:W-:Y:S01]  /*0490*/  @P2 IMAD R7, R3, 0x4, R0 ;  /* 0x0000000403072824 */ /* 0x000fe200078e0200 */
[-C--:B------:R-:W-:Y:S01]  /*04a0*/  LOP3.LUT P6, RZ, R14, R45.reuse, RZ, 0xc0, !PT ;  /* 0x0000002d0eff7212 */ /* 0x080fe200078cc0ff */
[----:B------:R-:W-:Y:S01]  /*04b0*/  @P2 IMAD.MOV.U32 R3, RZ, RZ, R6 ;  /* 0x000000ffff032224 */ /* 0x000fe200078e0006 */
[----:B------:R-:W-:Y:S02]  /*04c0*/  LOP3.LUT P1, RZ, R16, R45, RZ, 0xc0, !PT ;  /* 0x0000002d10ff7212 */ /* 0x000fe4000782c0ff */
[-C--:B------:R-:W-:Y:S01]  /*04d0*/  LOP3.LUT P6, RZ, R15, R47.reuse, RZ, 0xc0, P6 ;  /* 0x0000002f0fff7212 */ /* 0x080fe200030cc0ff */
[----:B------:R-:W-:Y:S01]  /*04e0*/  @P3 VIADD R6, R3, 0x1 ;  /* 0x0000000103063836 */ /* 0x000fe20000000000 */
[----:B------:R-:W-:Y:S01]  /*04f0*/  LOP3.LUT P1, RZ, R17, R47, RZ, 0xc0, P1 ;  /* 0x0000002f11ff7212 */ /* 0x000fe2000082c0ff */
[----:B------:R-:W-:Y:S01]  /*0500*/  @P3 IMAD R9, R3, 0x4, R0 ;  /* 0x0000000403093824 */ /* 0x000fe200078e0200 */
[----:B------:R0:W-:Y:S01]  /*0510*/  @P2 STL [R7], R46 ;  /* 0x0000002e07002387 */ /* 0x0001e20000100800 */
[----:B------:R-:W-:Y:S01]  /*0520*/  @P3 IMAD.MOV.U32 R3, RZ, RZ, R6 ;  /* 0x000000ffff033224 */ /* 0x000fe200078e0006 */
[----:B------:R-:W-:-:S02]  /*0530*/  LOP3.LUT P2, RZ, R18, R45, RZ, 0xc0, !PT ;  /* 0x0000002d12ff7212 */ /* 0x000fc4000784c0ff */
[----:B------:R1:W-:Y:S01]  /*0540*/  @P3 STL [R9], R42 ;  /* 0x0000002a09003387 */ /* 0x0003e20000100800 */
[----:B------:R-:W-:Y:S01]  /*0550*/  @P4 VIADD R6, R3, 0x1 ;  /* 0x0000000103064836 */ /* 0x000fe20000000000 */
[----:B------:R-:W-:Y:S01]  /*0560*/  LOP3.LUT P2, RZ, R19, R47, RZ, 0xc0, P2 ;  /* 0x0000002f13ff7212 */ /* 0x000fe2000104c0ff */
[----:B------:R-:W-:Y:S01]  /*0570*/  @P4 IMAD R11, R3, 0x4, R0 ;  /* 0x00000004030b4824 */ /* 0x000fe200078e0200 */
[----:B------:R-:W-:Y:S02]  /*0580*/  LOP3.LUT P3, RZ, R20, R45, RZ, 0xc0, !PT ;  /* 0x0000002d14ff7212 */ /* 0x000fe4000786c0ff */
[----:B------:R-:W-:Y:S01]  /*0590*/  @P4 MOV R3, R6 ;  /* 0x0000000600034202 */ /* 0x000fe20000000f00 */
[----:B0-----:R-:W-:Y:S01]  /*05a0*/  @P5 VIADD R7, R42, 0x2 ;  /* 0x000000022a075836 */ /* 0x001fe20000000000 */
[----:B------:R-:W-:-:S03]  /*05b0*/  LOP3.LUT P3, RZ, R21, R47, RZ, 0xc0, P3 ;  /* 0x0000002f15ff7212 */ /* 0x000fc6000186c0ff */
[C---:B------:R-:W-:Y:S02]  /*05c0*/  @P5 VIADD R6, R3.reuse, 0x1 ;  /* 0x0000000103065836 */ /* 0x040fe40000000000 */
[----:B------:R-:W-:Y:S02]  /*05d0*/  @P5 IMAD R10, R3, 0x4, R0 ;  /* 0x00000004030a5824 */ /* 0x000fe400078e0200 */
[----:B------:R-:W-:-:S04]  /*05e0*/  @P5 IMAD.MOV.U32 R3, RZ, RZ, R6 ;  /* 0x000000ffff035224 */ /* 0x000fc800078e0006 */
[C---:B------:R-:W-:Y:S02]  /*05f0*/  @P6 VIADD R6, R3.reuse, 0x1 ;  /* 0x0000000103066836 */ /* 0x040fe40000000000 */
[----:B------:R-:W-:Y:S02]  /*0600*/  @P6 IMAD R12, R3, 0x4, R0 ;  /* 0x00000004030c6824 */ /* 0x000fe400078e0200 */
[----:B------:R-:W-:Y:S02]  /*0610*/  @P6 IMAD.MOV.U32 R3, RZ, RZ, R6 ;  /* 0x000000ffff036224 */ /* 0x000fe400078e0006 */
[----:B------:R-:W-:Y:S02]  /*0620*/  @P4 VIADD R6, R42, 0x1 ;  /* 0x000000012a064836 */ /* 0x000fe40000000000 */
[C---:B------:R-:W-:Y:S01]  /*0630*/  @P1 VIADD R8, R3.reuse, 0x1 ;  /* 0x0000000103081836 */ /* 0x040fe20000000000 */
[----:B------:R-:W-:Y:S02]  /*0640*/  @P1 LEA R13, R3, R0, 0x2 ;  /* 0x00000000030d1211 */ /* 0x000fe400078e10ff */
[----:B------:R0:W-:Y:S01]  /*0650*/  @P4 STL [R11], R6 ;  /* 0x000000060b004387 */ /* 0x0001e20000100800 */
[----:B------:R-:W-:Y:S01]  /*0660*/  @P1 IMAD.MOV.U32 R3, RZ, RZ, R8 ;  /* 0x000000ffff031224 */ /* 0x000fe200078e0008 */
[----:B------:R-:W-:-:S02]  /*0670*/  LOP3.LUT P4, RZ, R22, R45, RZ, 0xc0, !PT ;  /* 0x0000002d16ff7212 */ /* 0x000fc4000788c0ff */
[----:B------:R2:W-:Y:S01]  /*0680*/  @P5 STL [R10], R7 ;  /* 0x000000070a005387 */ /* 0x0005e20000100800 */
[----:B------:R-:W-:Y:S01]  /*0690*/  @P2 VIADD R8, R3, 0x1 ;  /* 0x0000000103082836 */ /* 0x000fe20000000000 */
[----:B------:R-:W-:Y:S01]  /*06a0*/  LOP3.LUT P4, RZ, R23, R47, RZ, 0xc0, P4 ;  /* 0x0000002f17ff7212 */ /* 0x000fe2000208c0ff */
[----:B-1----:R-:W-:Y:S01]  /*06b0*/  @P2 IMAD R9, R3, 0x4, R0 ;  /* 0x0000000403092824 */ /* 0x002fe200078e0200 */
[-C--:B------:R-:W-:Y:S01]  /*06c0*/  LOP3.LUT P5, RZ, R24, R45.reuse, RZ, 0xc0, !PT ;  /* 0x0000002d18ff7212 */ /* 0x080fe200078ac0ff */
[----:B------:R-:W-:Y:S01]  /*06d0*/  @P2 IMAD.MOV.U32 R3, RZ, RZ, R8 ;  /* 0x000000ffff032224 */ /* 0x000fe200078e0008 */
[----:B------:R-:W-:Y:S01]  /*06e0*/  @P6 STL [R12], R49 ;  /* 0x000000310c006387 */ /* 0x000fe20000100800 */
[----:B------:R-:W-:Y:S02]  /*06f0*/  LOP3.LUT P6, RZ, R26, R45, RZ, 0xc0, !PT ;  /* 0x0000002d1aff7212 */ /* 0x000fe400078cc0ff */
[----:B------:R-:W-:Y:S01]  /*0700*/  @P3 VIADD R8, R3, 0x1 ;  /* 0x0000000103083836 */ /* 0x000fe20000000000 */
[-C--:B------:R-:W-:Y:S01]  /*0710*/  LOP3.LUT P5, RZ, R25, R47.reuse, RZ, 0xc0, P5 ;  /* 0x0000002f19ff7212 */ /* 0x080fe200028ac0ff */
[----:B------:R-:W-:Y:S01]  /*0720*/  @P3 IMAD R14, R3, 0x4, R0 ;  /* 0x00000004030e3824 */ /* 0x000fe200078e0200 */
[----:B------:R-:W-:Y:S01]  /*0730*/  LOP3.LUT P6, RZ, R27, R47, RZ, 0xc0, P6 ;  /* 0x0000002f1bff7212 */ /* 0x000fe200030cc0ff */
[----:B------:R-:W-:Y:S01]  /*0740*/  @P3 IMAD.MOV.U32 R3, RZ, RZ, R8 ;  /* 0x000000ffff033224 */ /* 0x000fe200078e0008 */
[----:B------:R-:W-:-:S03]  /*0750*/  IADD3 R8, PT, PT, R42, 0x4, RZ ;  /* 0x000000042a087810 */ /* 0x000fc60007ffe0ff */
[C---:B0-----:R-:W-:Y:S02]  /*0760*/  @P4 VIADD R6, R3.reuse, 0x1 ;  /* 0x0000000103064836 */ /* 0x041fe40000000000 */
[----:B--2---:R-:W-:Y:S01]  /*0770*/  @P4 IMAD R10, R3, 0x4, R0 ;  /* 0x00000004030a4824 */ /* 0x004fe200078e0200 */
[----:B------:R0:W-:Y:S01]  /*0780*/  @P1 STL [R13], R8 ;  /* 0x000000080d001387 */ /* 0x0001e20000100800 */
[----:B------:R-:W-:Y:S01]  /*0790*/  @P4 IMAD.MOV.U32 R3, RZ, RZ, R6 ;  /* 0x000000ffff034224 */ /* 0x000fe200078e0006 */
[----:B------:R-:W-:Y:S01]  /*07a0*/  LOP3.LUT P1, RZ, R28, R45, RZ, 0xc0, !PT ;  /* 0x0000002d1cff7212 */ /* 0x000fe2000782c0ff */
[----:B------:R-:W-:Y:S02]  /*07b0*/  @P2 VIADD R6, R42, 0x5 ;  /* 0x000000052a062836 */ /* 0x000fe40000000000 */
[----:B------:R-:W-:Y:S01]  /*07c0*/  @P5 VIADD R7, R3, 0x1 ;  /* 0x0000000103075836 */ /* 0x000fe20000000000 */
[----:B------:R-:W-:Y:S01]  /*07d0*/  LOP3.LUT P1, RZ, R29, R47, RZ, 0xc0, P1 ;  /* 0x0000002f1dff7212 */ /* 0x000fe2000082c0ff */
[----:B------:R-:W-:Y:S01]  /*07e0*/  @P5 IMAD R11, R3, 0x4, R0 ;  /* 0x00000004030b5824 */ /* 0x000fe200078e0200 */
[----:B------:R1:W-:Y:S01]  /*07f0*/  @P2 STL [R9], R6 ;  /* 0x0000000609002387 */ /* 0x0003e20000100800 */
[----:B------:R-:W-:Y:S01]  /*0800*/  @P5 IMAD.MOV.U32 R3, RZ, RZ, R7 ;  /* 0x000000ffff035224 */ /* 0x000fe200078e0007 */
[----:B------:R-:W-:Y:S01]  /*0810*/  LOP3.LUT P2, RZ, R30, R45, RZ, 0xc0, !PT ;  /* 0x0000002d1eff7212 */ /* 0x000fe2000784c0ff */
[----:B------:R-:W-:-:S02]  /*0820*/  @P3 VIADD R7, R42, 0x6 ;  /* 0x000000062a073836 */ /* 0x000fc40000000000 */
[C---:B0-----:R-:W-:Y:S01]  /*0830*/  @P6 IMAD R13, R3.reuse, 0x4, R0 ;  /* 0x00000004030d6824 */ /* 0x041fe200078e0200 */
[----:B------:R-:W-:Y:S02]  /*0840*/  @P6 IADD3 R12, PT, PT, R3, 0x1, RZ ;  /* 0x00000001030c6810 */ /* 0x000fe40007ffe0ff */
[----:B------:R-:W-:Y:S01]  /*0850*/  LOP3.LUT P2, RZ, R31, R47, RZ, 0xc0, P2 ;  /* 0x0000002f1fff7212 */ /* 0x000fe2000104c0ff */
[----:B------:R-:W-:Y:S01]  /*0860*/  @P3 STL [R14], R7 ;  /* 0x000000070e003387 */ /* 0x000fe20000100800 */
[----:B------:R-:W-:Y:S01]  /*0870*/  LOP3.LUT P3, RZ, R32, R45, RZ, 0xc0, !PT ;  /* 0x0000002d20ff7212 */ /* 0x000fe2000786c0ff */
[----:B------:R-:W-:Y:S02]  /*0880*/  @P6 IMAD.MOV.U32 R3, RZ, RZ, R12 ;  /* 0x000000ffff036224 */ /* 0x000fe400078e000c */
[----:B------:R0:W-:Y:S01]  /*0890*/  @P4 STL [R10], R51 ;  /* 0x000000330a004387 */ /* 0x0001e20000100800 */
[----:B------:R-:W-:Y:S01]  /*08a0*/  LOP3.LUT P3, RZ, R33, R47, RZ, 0xc0, P3 ;  /* 0x0000002f21ff7212 */ /* 0x000fe2000186c0ff */
[C---:B------:R-:W-:Y:S01]  /*08b0*/  @P1 VIADD R8, R3.reuse, 0x1 ;  /* 0x0000000103081836 */ /* 0x040fe20000000000 */
[----:B------:R-:W-:Y:S01]  /*08c0*/  LOP3.LUT P4, RZ, R34, R45, RZ, 0xc0, !PT ;  /* 0x0000002d22ff7212 */ /* 0x000fe2000788c0ff */
[----:B------:R-:W-:-:S02]  /*08d0*/  @P1 IMAD R12, R3, 0x4, R0 ;  /* 0x00000004030c1824 */ /* 0x000fc400078e0200 */
[----:B------:R-:W-:Y:S01]  /*08e0*/  @P1 IMAD.MOV.U32 R3, RZ, RZ, R8 ;  /* 0x000000ffff031224 */ /* 0x000fe200078e0008 */
[----:B------:R-:W-:Y:S01]  /*08f0*/  LOP3.LUT P4, RZ, R35, R47, RZ, 0xc0, P4 ;  /* 0x0000002f23ff7212 */ /* 0x000fe2000208c0ff */
[C---:B------:R-:W-:Y:S02]  /*0900*/  VIADD R8, R42.reuse, 0x8 ;  /* 0x000000082a087836 */ /* 0x040fe40000000000 */
[C---:B-1----:R-:W-:Y:S01]  /*0910*/  @P2 VIADD R6, R3.reuse, 0x1 ;  /* 0x0000000103062836 */ /* 0x042fe20000000000 */
[----:B0-----:R-:W-:Y:S01]  /*0920*/  IADD3 R10, PT, PT, R42, 0xc, RZ ;  /* 0x0000000c2a0a7810 */ /* 0x001fe20007ffe0ff */
[----:B------:R-:W-:Y:S01]  /*0930*/  @P2 IMAD R14, R3, 0x4, R0 ;  /* 0x00000004030e2824 */ /* 0x000fe200078e0200 */
[----:B------:R0:W-:Y:S01]  /*0940*/  @P5 STL [R11], R8 ;  /* 0x000000080b005387 */ /* 0x0001e20000100800 */
[----:B------:R-:W-:Y:S02]  /*0950*/  LOP3.LUT P5, RZ, R36, R45, RZ, 0xc0, !PT ;  /* 0x0000002d24ff7212 */ /* 0x000fe400078ac0ff */
[----:B------:R-:W-:-:S02]  /*0960*/  @P2 MOV R3, R6 ;  /* 0x0000000600032202 */ /* 0x000fc40000000f00 */
[----:B------:R-:W-:-:S03]  /*0970*/  LOP3.LUT P5, RZ, R37, R47, RZ, 0xc0, P5 ;  /* 0x0000002f25ff7212 */ /* 0x000fc600028ac0ff */
[C---:B------:R-:W-:Y:S02]  /*0980*/  @P3 VIADD R6, R3.reuse, 0x1 ;  /* 0x0000000103063836 */ /* 0x040fe40000000000 */
[----:B------:R-:W-:Y:S02]  /*0990*/  @P3 IMAD R15, R3, 0x4, R0 ;  /* 0x00000004030f3824 */ /* 0x000fe400078e0200 */
[----:B------:R-:W-:Y:S02]  /*09a0*/  @P3 IMAD.MOV.U32 R3, RZ, RZ, R6 ;  /* 0x000000ffff033224 */ /* 0x000fe400078e0006 */
[----:B------:R-:W-:Y:S02]  /*09b0*/  @P6 VIADD R6, R42, 0x9 ;  /* 0x000000092a066836 */ /* 0x000fe40000000000 */
[C---:B------:R-:W-:Y:S02]  /*09c0*/  @P4 VIADD R7, R3.reuse, 0x1 ;  /* 0x0000000103074836 */ /* 0x040fe40000000000 */
[----:B------:R-:W-:Y:S01]  /*09d0*/  @P4 IMAD R17, R3, 0x4, R0 ;  /* 0x0000000403114824 */ /* 0x000fe200078e0200 */
[----:B------:R1:W-:Y:S01]  /*09e0*/  @P6 STL [R13], R6 ;  /* 0x000000060d006387 */ /* 0x0003e20000100800 */
[----:B------:R-:W-:-:S02]  /*09f0*/  @P4 IMAD.MOV.U32 R3, RZ, RZ, R7 ;  /* 0x000000ffff034224 */ /* 0x000fc400078e0007 */
[C---:B------:R-:W-:Y:S02]  /*0a00*/  @P1 VIADD R7, R42.reuse, 0xa ;  /* 0x0000000a2a071836 */ /* 0x040fe40000000000 */
[C---:B0-----:R-:W-:Y:S02]  /*0a10*/  @P4 VIADD R8, R42.reuse, 0xd ;  /* 0x0000000d2a084836 */ /* 0x041fe40000000000 */
[----:B------:R-:W-:Y:S01]  /*0a20*/  @P5 VIADD R9, R42, 0xe ;  /* 0x0000000e2a095836 */ /* 0x000fe20000000000 */
[----:B------:R0:W-:Y:S01]  /*0a30*/  @P1 STL [R12], R7 ;  /* 0x000000070c001387 */ /* 0x0001e20000100800 */
[C---:B------:R-:W-:Y:S01]  /*0a40*/  @P5 IMAD R16, R3.reuse, 0x4, R0 ;  /* 0x0000000403105824 */ /* 0x040fe200078e0200 */
[----:B------:R-:W-:Y:S01]  /*0a50*/  ISETP.GE.AND P1, PT, R44, -0xc, PT ;  /* 0xfffffff42c00780c */ /* 0x000fe20003f26270 */
[----:B-1----:R-:W-:Y:S01]  /*0a60*/  @P5 VIADD R6, R3, 0x1 ;  /* 0x0000000103065836 */ /* 0x002fe20000000000 */
[----:B------:R0:W-:Y:S01]  /*0a70*/  @P2 STL [R14], R53 ;  /* 0x000000350e002387 */ /* 0x0001e20000100800 */
[----:B------:R-:W-:-:S02]  /*0a80*/  VIADD R42, R42, 0x10 ;  /* 0x000000102a2a7836 */ /* 0x000fc40000000000 */
[----:B------:R-:W-:Y:S01]  /*0a90*/  @P5 IMAD.MOV.U32 R3, RZ, RZ, R6 ;  /* 0x000000ffff035224 */ /* 0x000fe200078e0006 */
[----:B------:R0:W-:Y:S04]  /*0aa0*/  @P3 STL [R15], R10 ;  /* 0x0000000a0f003387 */ /* 0x0001e80000100800 */
[----:B------:R0:W-:Y:S04]  /*0ab0*/  @P4 STL [R17], R8 ;  /* 0x0000000811004387 */ /* 0x0001e80000100800 */
[----:B------:R0:W-:Y:S01]  /*0ac0*/  @P5 STL [R16], R9 ;  /* 0x0000000910005387 */ /* 0x0001e20000100800 */
[----:B------:R-:W-:Y:S05]  /*0ad0*/  @!P1 BRA `(.L_x_657) ;  /* 0xfffffff400e49947 */ /* 0x000fea000383ffff */
.L_x_656:
[----:B------:R-:W-:-:S05]  /*0ae0*/  IMAD.MOV R6, RZ, RZ, -R44 ;  /* 0x000000ffff067224 */ /* 0x000fca00078e0a2c */
[----:B------:R-:W-:-:S13]  /*0af0*/  ISETP.GT.AND P1, PT, R6, 0x4, PT ;  /* 0x000000040600780c */ /* 0x000fda0003f24270 */
[----:B------:R-:W-:Y:S05]  /*0b00*/  @!P1 BRA `(.L_x_658) ;  /* 0x0000000400149947 */ /* 0x000fea0003800000 */
[----:B------:R-:W-:-:S05]  /*0b10*/  IADD3 R27, PT, PT, R42, -0x1, RZ ;  /* 0xffffffff2a1b7810 */ /* 0x000fca0007ffe0ff */
        /* <DEDUP_REMOVED lines=9> */
[----:B------:R-:W5:Y:S04]  /*0bb0*/  LDG.E.64 R18, desc[UR4][R24.64+0x40] ;  /* 0x0000400418127981 */ /* 0x000f68000c1e1b00 */
[----:B------:R-:W5:Y:S01]  /*0bc0*/  LDG.E.64 R20, desc[UR4][R24.64+0x60] ;  /* 0x0000600418147981 */ /* 0x000f62000c1e1b00 */
[----:B------:R-:W-:-:S04]  /*0bd0*/  VIADD R44, R44, 0x4 ;  /* 0x000000042c2c7836 */ /* 0x000fc80000000000 */
[----:B------:R-:W-:Y:S01]  /*0be0*/  VIADD R44, R44, 0x4 ;  /* 0x000000042c2c7836 */ /* 0x000fe20000000000 */
[----:B--2---:R-:W-:-:S04]  /*0bf0*/  LOP3.LUT P1, RZ, R6, R45, RZ, 0xc0, !PT ;  /* 0x0000002d06ff7212 */ /* 0x004fc8000782c0ff */
[----:B------:R-:W-:Y:S02]  /*0c00*/  LOP3.LUT P1, RZ, R7, R47, RZ, 0xc0, P1 ;  /* 0x0000002f07ff7212 */ /* 0x000fe4000082c0ff */
[-C--:B---3--:R-:W-:Y:S02]  /*0c10*/  LOP3.LUT P0, RZ, R8, R45.reuse, RZ, 0xc0, !PT ;  /* 0x0000002d08ff7212 */ /* 0x088fe4000780c0ff */
[----:B----4-:R-:W-:Y:S01]  /*0c20*/  LOP3.LUT P2, RZ, R10, R45, RZ, 0xc0, !PT ;  /* 0x0000002d0aff7212 */ /* 0x010fe2000784c0ff */
[----:B------:R-:W-:Y:S01]  /*0c30*/  VIADD R10, R42, 0x4 ;  /* 0x000000042a0a7836 */ /* 0x000fe20000000000 */
        /* <DEDUP_REMOVED lines=13> */
[-C--:B------:R-:W-:Y:S01]  /*0d10*/  LOP3.LUT P6, RZ, R18, R45.reuse, RZ, 0xc0, !PT ;  /* 0x0000002d12ff7212 */ /* 0x080fe200078cc0ff */
[----:B------:R-:W-:Y:S01]  /*0d20*/  @P0 IMAD.MOV.U32 R3, RZ, RZ, R6 ;  /* 0x000000ffff030224 */ /* 0x000fe200078e0006 */
[----:B------:R0:W-:Y:S01]  /*0d30*/  @P1 STL [R8], R27 ;  /* 0x0000001b08001387 */ /* 0x0001e20000100800 */
[----:B------:R-:W-:-:S02]  /*0d40*/  LOP3.LUT P1, RZ, R20, R45, RZ, 0xc0, !PT ;  /* 0x0000002d14ff7212 */ /* 0x000fc4000782c0ff */
[C---:B------:R-:W-:Y:S01]  /*0d50*/  @P2 VIADD R6, R3.reuse, 0x1 ;  /* 0x0000000103062836 */ /* 0x040fe20000000000 */
[----:B------:R-:W-:Y:S01]  /*0d60*/  @P2 LEA R13, R3, R0, 0x2 ;  /* 0x00000000030d2211 */ /* 0x000fe200078e10ff */
[----:B------:R1:W-:Y:S01]  /*0d70*/  @P0 STL [R11], R42 ;  /* 0x0000002a0b000387 */ /* 0x0003e20000100800 */
[-C--:B------:R-:W-:Y:S01]  /*0d80*/  LOP3.LUT P6, RZ, R19, R47.reuse, RZ, 0xc0, P6 ;  /* 0x0000002f13ff7212 */ /* 0x080fe200030cc0ff */
[----:B------:R-:W-:Y:S01]  /*0d90*/  @P2 IMAD.MOV.U32 R3, RZ, RZ, R6 ;  /* 0x000000ffff032224 */ /* 0x000fe200078e0006 */
[----:B------:R-:W-:Y:S02]  /*0da0*/  LOP3.LUT P1, RZ, R21, R47, RZ, 0xc0, P1 ;  /* 0x0000002f15ff7212 */ /* 0x000fe4000082c0ff */
[----:B------:R-:W-:Y:S01]  /*0db0*/  PLOP3.LUT P0, PT, PT, PT, PT, 0x8, 0x80 ;  /* 0x000000000080781c */ /* 0x000fe20003f0e170 */
[C---:B------:R-:W-:Y:S02]  /*0dc0*/  @P3 VIADD R6, R3.reuse, 0x1 ;  /* 0x0000000103063836 */ /* 0x040fe40000000000 */
[----:B------:R-:W-:-:S02]  /*0dd0*/  @P3 IMAD R12, R3, 0x4, R0 ;  /* 0x00000004030c3824 */ /* 0x000fc400078e0200 */
[----:B------:R-:W-:-:S04]  /*0de0*/  @P3 IMAD.MOV.U32 R3, RZ, RZ, R6 ;  /* 0x000000ffff033224 */ /* 0x000fc800078e0006 */
[C---:B------:R-:W-:Y:S02]  /*0df0*/  @P4 VIADD R6, R3.reuse, 0x1 ;  /* 0x0000000103064836 */ /* 0x040fe40000000000 */
[----:B------:R-:W-:Y:S01]  /*0e00*/  @P4 IMAD R14, R3, 0x4, R0 ;  /* 0x00000004030e4824 */ /* 0x000fe200078e0200 */
[C---:B------:R-:W-:Y:S01]  /*0e10*/  @P1 IADD3 R9, PT, PT, R10.reuse, 0x2, RZ ;  /* 0x000000020a091810 */ /* 0x040fe20007ffe0ff */
[----:B------:R-:W-:Y:S02]  /*0e20*/  @P4 IMAD.MOV.U32 R3, RZ, RZ, R6 ;  /* 0x000000ffff034224 */ /* 0x000fe400078e0006 */
[----:B0-----:R-:W-:Y:S02]  /*0e30*/  @P6 VIADD R8, R10, 0x1 ;  /* 0x000000010a086836 */ /* 0x001fe40000000000 */
[C---:B------:R-:W-:Y:S01]  /*0e40*/  @P5 VIADD R6, R3.reuse, 0x1 ;  /* 0x0000000103065836 */ /* 0x040fe20000000000 */
[----:B------:R-:W-:-:S03]  /*0e50*/  @P5 LEA R15, R3, R0, 0x2 ;  /* 0x00000000030f5211 */ /* 0x000fc600078e10ff */
[----:B------:R-:W-:Y:S02]  /*0e60*/  @P5 IMAD.MOV.U32 R3, RZ, RZ, R6 ;  /* 0x000000ffff035224 */ /* 0x000fe400078e0006 */
[C---:B------:R-:W-:Y:S02]  /*0e70*/  @P2 VIADD R6, R42.reuse, 0x1 ;  /* 0x000000012a062836 */ /* 0x040fe40000000000 */
[C---:B------:R-:W-:Y:S02]  /*0e80*/  @P6 VIADD R7, R3.reuse, 0x1 ;  /* 0x0000000103076836 */ /* 0x040fe40000000000 */
[----:B------:R-:W-:Y:S01]  /*0e90*/  @P6 IMAD R17, R3, 0x4, R0 ;  /* 0x0000000403116824 */ /* 0x000fe200078e0200 */
[----:B------:R2:W-:Y:S01]  /*0ea0*/  @P2 STL [R13], R6 ;  /* 0x000000060d002387 */ /* 0x0005e20000100800 */
[----:B------:R-:W-:Y:S02]  /*0eb0*/  @P6 IMAD.MOV.U32 R3, RZ, RZ, R7 ;  /* 0x000000ffff036224 */ /* 0x000fe400078e0007 */
[----:B------:R-:W-:-:S02]  /*0ec0*/  @P3 VIADD R7, R42, 0x2 ;  /* 0x000000022a073836 */ /* 0x000fc40000000000 */
[C---:B------:R-:W-:Y:S02]  /*0ed0*/  @P1 IMAD R16, R3.reuse, 0x4, R0 ;  /* 0x0000000403101824 */ /* 0x040fe400078e0200 */
[----:B-1----:R-:W-:Y:S01]  /*0ee0*/  @P1 VIADD R11, R3, 0x1 ;  /* 0x00000001030b1836 */ /* 0x002fe20000000000 */
[----:B------:R2:W-:Y:S01]  /*0ef0*/  @P3 STL [R12], R7 ;  /* 0x000000070c003387 */ /* 0x0005e20000100800 */
[----:B------:R-:W-:Y:S02]  /*0f00*/  VIADD R42, R10, 0x4 ;  /* 0x000000040a2a7836 */ /* 0x000fe40000000000 */
[----:B------:R-:W-:Y:S01]  /*0f10*/  @P1 IMAD.MOV.U32 R3, RZ, RZ, R11 ;  /* 0x000000ffff031224 */ /* 0x000fe200078e000b */
[----:B------:R2:W-:Y:S04]  /*0f20*/  @P4 STL [R14], R29 ;  /* 0x0000001d0e004387 */ /* 0x0005e80000100800 */
[----:B------:R2:W-:Y:S04]  /*0f30*/  @P5 STL [R15], R10 ;  /* 0x0000000a0f005387 */ /* 0x0005e80000100800 */
[----:B------:R2:W-:Y:S04]  /*0f40*/  @P6 STL [R17], R8 ;  /* 0x0000000811006387 */ /* 0x0005e80000100800 */
[----:B------:R2:W-:Y:S02]  /*0f50*/  @P1 STL [R16], R9 ;  /* 0x0000000910001387 */ /* 0x0005e40000100800 */
.L_x_658:
[----:B------:R-:W-:-:S13]  /*0f60*/  ISETP.EQ.AND P1, PT, R44, RZ, PT ;  /* 0x000000ff2c00720c */ /* 0x000fda0003f22270 */
[----:B------:R-:W-:Y:S05]  /*0f70*/  @!P0 BRA P1, `(.L_x_659) ;  /* 0x0000000000908947 */ /* 0x000fea0000800000 */
.L_x_655:
[----:B0-2---:R-:W-:-:S04]  /*0f80*/  VIADD R17, R42, 0xffffffff ;  /* 0xffffffff2a117836 */ /* 0x005fc80000000000 */
[----:B------:R-:W-:-:S05]  /*0f90*/  IMAD.WIDE.U32 R14, R17, 0x20, R4 ;  /* 0x00000020110e7825 */ /* 0x000fca00078e0004 */
[----:B-1----:R-:W2:Y:S04]  /*0fa0*/  LDG.E.64 R6, desc[UR4][R14.64] ;  /* 0x000000040e067981 */ /* 0x002ea8000c1e1b00 */
[----:B------:R-:W3:Y:S04]  /*0fb0*/  LDG.E.64 R8, desc[UR4][R14.64+0x20] ;  /* 0x000020040e087981 */ /* 0x000ee8000c1e1b00 */
[----:B------:R-:W4:Y:S04]  /*0fc0*/  LDG.E.64 R10, desc[UR4][R14.64+0x40] ;  /* 0x000040040e0a7981 */ /* 0x000f28000c1e1b00 */
        /* <DEDUP_REMOVED lines=9> */
[C---:B------:R-:W-:Y:S01]  /*1060*/  @P0 VIADD R6, R3.reuse, 0x1 ;  /* 0x0000000103060836 */ /* 0x040fe20000000000 */
[----:B------:R-:W-:Y:S02]  /*1070*/  @P0 LEA R8, R3, R0, 0x2 ;  /* 0x0000000003080211 */ /* 0x000fe400078e10ff */
[----:B------:R-:W-:Y:S01]  /*1080*/  LOP3.LUT P3, RZ, R13, R47, RZ, 0xc0, P3 ;  /* 0x0000002f0dff7212 */ /* 0x000fe2000186c0ff */
[----:B------:R-:W-:Y:S02]  /*1090*/  @P0 IMAD.MOV.U32 R3, RZ, RZ, R6 ;  /* 0x000000ffff030224 */ /* 0x000fe400078e0006 */
[----:B------:R-:W-:Y:S01]  /*10a0*/  @P0 STL [R8], R17 ;  /* 0x0000001108000387 */ /* 0x000fe20000100800 */
[----:B------:R-:W-:Y:S01]  /*10b0*/  ISETP.NE.AND P0, PT, R44, RZ, PT ;  /* 0x000000ff2c00720c */ /* 0x000fe20003f05270 */
[C---:B------:R-:W-:Y:S02]  /*10c0*/  @P1 VIADD R6, R3.reuse, 0x1 ;  /* 0x0000000103061836 */ /* 0x040fe40000000000 */
[----:B------:R-:W-:-:S02]  /*10d0*/  @P1 IMAD R9, R3, 0x4, R0 ;  /* 0x0000000403091824 */ /* 0x000fc400078e0200 */
[----:B------:R-:W-:-:S03]  /*10e0*/  @P1 IMAD.MOV.U32 R3, RZ, RZ, R6 ;  /* 0x000000ffff031224 */ /* 0x000fc600078e0006 */
[----:B------:R0:W-:Y:S01]  /*10f0*/  @P1 STL [R9], R42 ;  /* 0x0000002a09001387 */ /* 0x0001e20000100800 */
[C---:B------:R-:W-:Y:S01]  /*1100*/  @P2 VIADD R6, R3.reuse, 0x1 ;  /* 0x0000000103062836 */ /* 0x040fe20000000000 */
[C---:B------:R-:W-:Y:S01]  /*1110*/  @P3 IADD3 R7, PT, PT, R42.reuse, 0x2, RZ ;  /* 0x000000022a073810 */ /* 0x040fe20007ffe0ff */
[----:B------:R-:W-:Y:S02]  /*1120*/  @P2 IMAD R11, R3, 0x4, R0 ;  /* 0x00000004030b2824 */ /* 0x000fe400078e0200 */
[----:B------:R-:W-:Y:S02]  /*1130*/  @P2 IMAD.MOV.U32 R3, RZ, RZ, R6 ;  /* 0x000000ffff032224 */ /* 0x000fe400078e0006 */
[C---:B------:R-:W-:Y:S02]  /*1140*/  @P2 VIADD R6, R42.reuse, 0x1 ;  /* 0x000000012a062836 */ /* 0x040fe40000000000 */
[C---:B------:R-:W-:Y:S02]  /*1150*/  @P3 IMAD R12, R3.reuse, 0x4, R0 ;  /* 0x00000004030c3824 */ /* 0x040fe400078e0200 */
[----:B------:R-:W-:Y:S01]  /*1160*/  @P3 VIADD R10, R3, 0x1 ;  /* 0x00000001030a3836 */ /* 0x000fe20000000000 */
[----:B------:R1:W-:Y:S01]  /*1170*/  @P2 STL [R11], R6 ;  /* 0x000000060b002387 */ /* 0x0003e20000100800 */
[----:B0-----:R-:W-:-:S02]  /*1180*/  VIADD R42, R42, 0x4 ;  /* 0x000000042a2a7836 */ /* 0x001fc40000000000 */
[----:B------:R-:W-:Y:S01]  /*1190*/  @P3 IMAD.MOV.U32 R3, RZ, RZ, R10 ;  /* 0x000000ffff033224 */ /* 0x000fe200078e000a */
[----:B------:R1:W-:Y:S01]  /*11a0*/  @P3 STL [R12], R7 ;  /* 0x000000070c003387 */ /* 0x0003e20000100800 */
[----:B------:R-:W-:Y:S05]  /*11b0*/  @P0 BRA `(.L_x_655) ;  /* 0xfffffffc00700947 */ /* 0x000fea000383ffff */
.L_x_659:
[----:B0-2---:R-:W-:-:S07]  /*11c0*/  VIADD R9, R42, 0xffffffff ;  /* 0xffffffff2a097836 */ /* 0x005fce0000000000 */
.L_x_654:
[----:B------:R-:W-:-:S13]  /*11d0*/  ISETP.NE.AND P0, PT, R2, RZ, PT ;  /* 0x000000ff0200720c */ /* 0x000fda0003f05270 */
[----:B------:R-:W-:Y:S05]  /*11e0*/  @!P0 BRA `(.L_x_653) ;  /* 0x0000000000548947 */ /* 0x000fea0003800000 */
[----:B------:R-:W1:Y:S01]  /*11f0*/  LDCU.64 UR6, c[0x0][0x390] ;  /* 0x00007200ff0677ac */ /* 0x000e620008000a00 */
[----:B------:R-:W-:-:S04]  /*1200*/  IMAD.WIDE.U32 R4, R43, 0x8, RZ ;  /* 0x000000082b047825 */ /* 0x000fc800078e00ff */
[----:B------:R-:W-:Y:S02]  /*1210*/  IMAD.MOV R2, RZ, RZ, -R2 ;  /* 0x000000ffff027224 */ /* 0x000fe400078e0a02 */
[----:B------:R-:W-:-:S03]  /*1220*/  IMAD.WIDE.U32 R4, R9, 0x20, R4 ;  /* 0x0000002009047825 */ /* 0x000fc600078e0004 */
[----:B-1----:R-:W-:-:S04]  /*1230*/  IADD3 R6, P0, PT, R4, UR6, RZ ;  /* 0x0000000604067c10 */ /* 0x002fc8000ff1e0ff */
[----:B------:R-:W-:-:S09]  /*1240*/  IADD3.X R7, PT, PT, R5, UR7, RZ, P0, !PT ;  /* 0x0000000705077c10 */ /* 0x000fd200087fe4ff */
.L_x_660:
[----:B------:R-:W-:Y:S01]  /*1250*/  IMAD.MOV.U32 R4, RZ, RZ, R6 ;  /* 0x000000ffff047224 */ /* 0x000fe200078e0006 */
[----:B------:R-:W-:-:S06]  /*1260*/  MOV R5, R7 ;  /* 0x0000000700057202 */ /* 0x000fcc0000000f00 */
[----:B------:R-:W2:Y:S01]  /*1270*/  LDG.E.64 R4, desc[UR4][R4.64] ;  /* 0x0000000404047981 */ /* 0x000ea2000c1e1b00 */
[----:B------:R-:W-:Y:S01]  /*1280*/  VIADD R2, R2, 0x1 ;  /* 0x0000000102027836 */ /* 0x000fe20000000000 */
[----:B------:R-:W-:-:S04]  /*1290*/  IADD3 R6, P1, PT, R6, 0x20, RZ ;  /* 0x0000002006067810 */ /* 0x000fc80007f3e0ff */
[----:B------:R-:W-:Y:S01]  /*12a0*/  ISETP.NE.AND P2, PT, R2, RZ, PT ;  /* 0x000000ff0200720c */ /* 0x000fe20003f45270 */
[----:B------:R-:W-:Y:S01]  /*12b0*/  IMAD.X R7, RZ, RZ, R7, P1 ;  /* 0x000000ffff077224 */ /* 0x000fe200008e0607 */
[----:B--2---:R-:W-:-:S04]  /*12c0*/  LOP3.LUT P0, RZ, R4, R45, RZ, 0xc0, !PT ;  /* 0x0000002d04ff7212 */ /* 0x004fc8000780c0ff */
[----:B------:R-:W-:-:S13]  /*12d0*/  LOP3.LUT P0, RZ, R5, R47, RZ, 0xc0, P0 ;  /* 0x0000002f05ff7212 */ /* 0x000fda000000c0ff */
[C---:B------:R-:W-:Y:S02]  /*12e0*/  @P0 IMAD R10, R3.reuse, 0x4, R0 ;  /* 0x00000004030a0824 */ /* 0x040fe400078e0200 */
[----:B------:R-:W-:-:S03]  /*12f0*/  @P0 VIADD R8, R3, 0x1 ;  /* 0x0000000103080836 */ /* 0x000fc60000000000 */
[----:B------:R0:W-:Y:S01]  /*1300*/  @P0 STL [R10], R9 ;  /* 0x000000090a000387 */ /* 0x0001e20000100800 */
[----:B------:R-:W-:Y:S02]  /*1310*/  @P0 IMAD.MOV.U32 R3, RZ, RZ, R8 ;  /* 0x000000ffff030224 */ /* 0x000fe400078e0008 */
[----:B0-----:R-:W-:Y:S01]  /*1320*/  VIADD R9, R9, 0x1 ;  /* 0x0000000109097836 */ /* 0x001fe20000000000 */
[----:B------:R-:W-:Y:S06]  /*1330*/  @P2 BRA `(.L_x_660) ;  /* 0xfffffffc00c42947 */ /* 0x000fec000383ffff */
.L_x_653:
[----:B------:R-:W-:Y:S01]  /*1340*/  LOP3.LUT P0, R4, R3, 0xfffffffe, RZ, 0xc0, !PT ;  /* 0xfffffffe03047812 */ /* 0x000fe2000780c0ff */
[----:B------:R-:W-:Y:S01]  /*1350*/  BSSY.RECONVERGENT B0, `(.L_x_661) ;  /* 0x00194ca000007945 */ /* 0x000fe20003800200 */
[----:B------:R-:W-:Y:S02]  /*1360*/  HFMA2 R16, -RZ, RZ, -894.5, -18848 ;  /* 0xe2fdf49aff107431 */ /* 0x000fe400000001ff */
[----:B------:R-:W-:Y:S01]  /*1370*/  IMAD.MOV.U32 R5, RZ, RZ, RZ ;  /* 0x000000ffff057224 */ /* 0x000fe200078e00ff */
[----:B-1----:R-:W-:Y:S01]  /*1380*/  MOV R7, 0x2cdffff ;  /* 0x02cdffff00077802 */ /* 0x002fe20000000f00 */
[----:B------:R-:W-:Y:S01]  /*1390*/  IMAD.MOV.U32 R6, RZ, RZ, -0x98 ;  /* 0xffffff68ff067424 */ /* 0x000fe200078e00ff */
[----:B------:R-:W-:Y:S01]  /*13a0*/  CS2R R18, SRZ ;  /* 0x0000000000127805 */ /* 0x000fe2000001ff00 */
[----:B------:R-:W-:Y:S01]  /*13b0*/  IMAD.MOV.U32 R8, RZ, RZ, 0x7fffffb1 ;  /* 0x7fffffb1ff087424 */ /* 0x000fe200078e00ff */
[----:B------:R-:W-:Y:S01]  /*13c0*/  CS2R R20, SRZ ;  /* 0x0000000000147805 */ /* 0x000fe2000001ff00 */
[----:B------:R-:W-:Y:S01]  /*13d0*/  IMAD.MOV.U32 R9, RZ, RZ, 0x51409f83 ;  /* 0x51409f83ff097424 */ /* 0x000fe200078e00ff */
[----:B------:R-:W-:Y:S01]  /*13e0*/  CS2R R22, SRZ ;  /* 0x0000000000167805 */ /* 0x000fe2000001ff00 */
[----:B------:R-:W-:Y:S01]  /*13f0*/  IMAD.MOV.U32 R10, RZ, RZ, -0x7582c00e ;  /* 0x8a7d3ff2ff0a7424 */ /* 0x000fe200078e00ff */
[----:B------:R-:W-:Y:S01]  /*1400*/  CS2R R24, SRZ ;  /* 0x0000000000187805 */ /* 0x000fe2000001ff00 */
        /* <DEDUP_REMOVED lines=8> */
[----:B------:R-:W-:Y:S01]  /*1490*/  IMAD.MOV.U32 R15, RZ, RZ, 0x4cf495bf ;  /* 0x4cf495bfff0f7424 */ /* 0x000fe200078e00ff */
[----:B------:R-:W-:Y:S01]  /*14a0*/  CS2R R34, SRZ ;  /* 0x0000000000227805 */ /* 0x000fe2000001ff00 */
[----:B------:R-:W-:Y:S01]  /*14b0*/  IMAD.MOV.U32 R17, RZ, RZ, 0x8d6661 ;  /* 0x008d6661ff117424 */ /* 0x000fe200078e00ff */
[----:B------:R-:W-:-:S02]  /*14c0*/  CS2R R36, SRZ ;  /* 0x0000000000247805 */ /* 0x000fc4000001ff00 */
[----:B------:R-:W-:Y:S02]  /*14d0*/  CS2R R38, SRZ ;  /* 0x0000000000267805 */ /* 0x000fe4000001ff00 */
[----:B------:R-:W-:Y:S01]  /*14e0*/  CS2R R40, SRZ ;  /* 0x0000000000287805 */ /* 0x000fe2000001ff00 */
[----:B------:R-:W-:Y:S06]  /*14f0*/  @!P0 BRA `(.L_x_662) ;  /* 0x0000194800bc8947 */ /* 0x000fec0003800000 */
[----:B------:R-:W-:Y:S01]  /*1500*/  IMAD.MOV.U32 R5, RZ, RZ, RZ ;  /* 0x000000ffff057224 */ /* 0x000fe200078e00ff */
[----:B------:R-:W-:Y:S01]  /*1510*/  MOV R12, 0x6e7c6305 ;  /* 0x6e7c6305000c7802 */ /* 0x000fe20000000f00 */
[----:B------:R-:W-:Y:S01]  /*1520*/  IMAD.MOV.U32 R6, RZ, RZ, -0x98 ;  /* 0xffffff68ff067424 */ /* 0x000fe200078e00ff */
[----:B------:R-:W-:Y:S01]  /*1530*/  CS2R R18, SRZ ;  /* 0x0000000000127805 */ /* 0x000fe2000001ff00 */
[----:B------:R-:W-:Y:S02]  /*1540*/  IMAD.MOV.U32 R7, RZ, RZ, 0x2cdffff ;  /* 0x02cdffffff077424 */ /* 0x000fe400078e00ff */
[----:B------:R-:W-:Y:S02]  /*1550*/  IMAD.MOV.U32 R8, RZ, RZ, 0x7fffffb1 ;  /* 0x7fffffb1ff087424 */ /* 0x000fe400078e00ff */
[----:B------:R-:W-:Y:S02]  /*1560*/  IMAD.MOV.U32 R9, RZ, RZ, 0x51409f83 ;  /* 0x51409f83ff097424 */ /* 0x000fe400078e00ff */
[----:B------:R-:W-:-:S02]  /*1570*/  IMAD.MOV.U32 R10, RZ, RZ, -0x7582c00e ;  /* 0x8a7d3ff2ff0a7424 */ /* 0x000fc400078e00ff */
[----:B------:R-:W-:Y:S02]  /*1580*/  IMAD.MOV.U32 R11, RZ, RZ, -0x60824c57 ;  /* 0x9f7db3a9ff0b7424 */ /* 0x000fe400078e00ff */
[----:B------:R-:W-:Y:S02]  /*1590*/  IMAD.MOV.U32 R13, RZ, RZ, 0x7b4e97b7 ;  /* 0x7b4e97b7ff0d7424 */ /* 0x000fe400078e00ff */
[----:B------:R-:W-:Y:S02]  /*15a0*/  IMAD.MOV.U32 R14, RZ, RZ, -0x7fc37b18 ;  /* 0x803c84e8ff0e7424 */ /* 0x000fe400078e00ff */
[----:B------:R-:W-:Y:S02]  /*15b0*/  IMAD.MOV.U32 R15, RZ, RZ, 0x4cf495bf ;  /* 0x4cf495bfff0f7424 */ /* 0x000fe400078e00ff */
[----:B------:R-:W-:Y:S02]  /*15c0*/  IMAD.MOV.U32 R16, RZ, RZ, -0x1d020b66 ;  /* 0xe2fdf49aff107424 */ /* 0x000fe400078e00ff */
[----:B------:R-:W-:-:S02]  /*15d0*/  IMAD.MOV.U32 R17, RZ, RZ, 0x8d6661 ;  /* 0x008d6661ff117424 */ /* 0x000fc400078e00ff */
[----:B------:R-:W-:-:S07]  /*15e0*/  IMAD.MOV.U32 R2, RZ, RZ, R1 ;  /* 0x000000ffff027224 */ /* 0x000fce00078e0001 */
.L_x_1455:
[----:B------:R-:W2:Y:S01]  /*15f0*/  LDL.64 R42, [R2] ;  /* 0x00000000022a7983 */ /* 0x000ea20000100a00 */
[----:B------:R-:W2:Y:S02]  /*1600*/  LDC.64 R94, c[0x0][0x388] ;  /* 0x0000e200ff5e7b82 */ /* 0x000ea40000000a00 */
[----:B--2---:R-:W-:-:S05]  /*1610*/  IMAD.WIDE.U32 R98, R43, 0x60, R94 ;  /* 0x000000602b627825 */ /* 0x004fca00078e005e */
[----:B------:R-:W2:Y:S01]  /*1620*/  LDG.E.64 R86, desc[UR4][R98.64] ;  /* 0x0000000462567981 */ /* 0x000ea2000c1e1b00 */
[----:B------:R-:W-:Y:S01]  /*1630*/  VIADD R5, R5, 0x2 ;  /* 0x0000000205057836 */ /* 0x000fe20000000000 */
[----:B------:R-:W-:Y:S01]  /*1640*/  LOP3.LUT R73, R73, 0xfffffffd, RZ, 0xc0, !PT ;  /* 0xfffffffd49497812 */ /* 0x000fe200078ec0ff */
[----:B------:R-:W-:Y:S04]  /*1650*/  BSSY.RECONVERGENT B1, `(.L_x_663) ;  /* 0x000401e000017945 */ /* 0x000fe80003800200 */
[----:B------:R-:W-:Y:S01]  /*1660*/  BSSY.RELIABLE B2, `(.L_x_664) ;  /* 0x000012d000027945 */ /* 0x000fe20003800100 */
[----:B------:R-:W-:Y:S01]  /*1670*/  IMAD.WIDE.U32 R94, R42, 0x60, R94 ;  /* 0x000000602a5e7825 */ /* 0x000fe200078e005e */
[----:B------:R-:W-:Y:S02]  /*1680*/  ISETP.GE.U32.AND P1, PT, R5, R4, PT ;  /* 0x000000040500720c */ /* 0x000fe40003f26070 */
[----:B------:R-:W-:Y:S01]  /*1690*/  MOV R43, R41 ;  /* 0x00000029002b7202 */ /* 0x000fe20000000f00 */
[----:B------:R-:W-:Y:S01]  /*16a0*/  IMAD.MOV.U32 R42, RZ, RZ, R40 ;  /* 0x000000ffff2a7224 */ /* 0x000fe200078e0028 */
[----:B------:R-:W-:Y:S01]  /*16b0*/  MOV R52, R30 ;  /* 0x0000001e00347202 */ /* 0x000fe20000000f00 */
[----:B------:R-:W-:Y:S01]  /*16c0*/  IMAD.MOV.U32 R44, RZ, RZ, R38 ;  /* 0x000000ffff2c7224 */ /* 0x000fe200078e0026 */
[----:B------:R-:W-:Y:S01]  /*16d0*/  MOV R61, R13 ;  /* 0x0000000d003d7202 */ /* 0x000fe20000000f00 */
[----:B------:R-:W-:Y:S01]  /*16e0*/  IMAD.MOV.U32 R45, RZ, RZ, R39 ;  /* 0x000000ffff2d7224 */ /* 0x000fe200078e0027 */
[----:B------:R-:W-:Y:S01]  /*16f0*/  MOV R70, R24 ;  /* 0x0000001800467202 */ /* 0x000fe20000000f00 */
[----:B------:R-:W-:-:S02]  /*1700*/  IMAD.MOV.U32 R46, RZ, RZ, R36 ;  /* 0x000000ffff2e7224 */ /* 0x000fc400078e0024 */
[----:B------:R-:W-:Y:S02]  /*1710*/  IMAD.MOV.U32 R47, RZ, RZ, R37 ;  /* 0x000000ffff2f7224 */ /* 0x000fe400078e0025 */
[----:B------:R-:W-:Y:S01]  /*1720*/  IMAD.MOV.U32 R48, RZ, RZ, R34 ;  /* 0x000000ffff307224 */ /* 0x000fe200078e0022 */
[----:B------:R-:W-:Y:S01]  /*1730*/  @P1 LOP3.LUT R73, R73, 0x2, RZ, 0xfc, !PT ;  /* 0x0000000249491812 */ /* 0x000fe200078efcff */
        /* <DEDUP_REMOVED lines=146> */
[----:B--2---:R-:W-:-:S02]  /*2060*/  PRMT R170, R170, 0x6540, R171 ;  /* 0x00006540aaaa7816 */ /* 0x004fc400000000ab */
[----:B---3--:R-:W-:Y:S01]  /*2070*/  PRMT R171, R86, 0x6540, R87 ;  /* 0x0000654056ab7816 */ /* 0x008fe20000000057 */
[----:B----4-:R-:W-:Y:S01]  /*2080*/  IMAD.U32 R86, R89, 0x10000, RZ ;  /* 0x0001000059567824 */ /* 0x010fe200078e00ff */
[----:B-----5:R-:W-:Y:S01]  /*2090*/  PRMT R105, R105, 0x6540, R106 ;  /* 0x0000654069697816 */ /* 0x020fe2000000006a */
[----:B------:R-:W-:Y:S01]  /*20a0*/  IMAD.SHL.U32 R87, R98, 0x1000000, RZ ;  /* 0x0100000062577824 */ /* 0x000fe200078e00ff */
[----:B------:R-:W-:Y:S01]  /*20b0*/  PRMT R113, R113, 0x6540, R114 ;  /* 0x0000654071717816 */ /* 0x000fe20000000072 */
[----:B------:R-:W-:Y:S01]  /*20c0*/  IMAD.U32 R89, R107, 0x10000, RZ ;  /* 0x000100006b597824 */ /* 0x000fe200078e00ff */
[----:B------:R-:W-:Y:S01]  /*20d0*/  SHF.L.U32 R115, R115, 0x10, RZ ;  /* 0x0000001073737819 */ /* 0x000fe200000006ff */
[----:B------:R-:W-:Y:S02]  /*20e0*/  IMAD.SHL.U32 R108, R108, 0x1000000, RZ ;  /* 0x010000006c6c7824 */ /* 0x000fe400078e00ff */
        /* <DEDUP_REMOVED lines=8> */
[----:B------:R-:W-:Y:S01]  /*2170*/  IMAD.SHL.U32 R132, R132, 0x1000000, RZ ;  /* 0x0100000084847824 */ /* 0x000fe200078e00ff */
[----:B------:R-:W-:Y:S01]  /*2180*/  PRMT R129, R129, 0x6540, R130 ;  /* 0x0000654081817816 */ /* 0x000fe20000000082 */
[----:B------:R-:W-:Y:S01]  /*2190*/  IMAD.U32 R139, R139, 0x10000, RZ ;  /* 0x000100008b8b7824 */ /* 0x000fe200078e00ff */
[----:B------:R-:W-:Y:S01]  /*21a0*/  LOP3.LUT R121, R121, R124, R123, 0xfe, !PT ;  /* 0x0000007c79797212 */ /* 0x000fe200078efe7b */
[----:B------:R-:W-:Y:S01]  /*21b0*/  IMAD.U32 R101, R101, 0x10000, RZ ;  /* 0x0001000065657824 */ /* 0x000fe200078e00ff */
[----:B------:R-:W-:Y:S01]  /*21c0*/  LOP3.LUT R129, R129, R132, R131, 0xfe, !PT ;  /* 0x0000008481817212 */ /* 0x000fe200078efe83 */
[----:B------:R-:W-:Y:S01]  /*21d0*/  IMAD.SHL.U32 R104, R104, 0x1000000, RZ ;  /* 0x0100000068687824 */ /* 0x000fe200078e00ff */
[----:B0-----:R-:W-:Y:S01]  /*21e0*/  LOP3.LUT R94, R113, R86, R89, 0xfe, !PT ;  /* 0x00000056715e7212 */ /* 0x001fe200078efe59 */
[----:B------:R-:W-:-:S02]  /*21f0*/  IMAD.U32 R111, R111, 0x10000, RZ ;  /* 0x000100006f6f7824 */ /* 0x000fc400078e00ff */
[----:B------:R-:W-:Y:S02]  /*2200*/  IMAD.SHL.U32 R112, R112, 0x1000000, RZ ;  /* 0x0100000070707824 */ /* 0x000fe400078e00ff */
[----:B------:R-:W-:Y:S02]  /*2210*/  IMAD.U32 R119, R119, 0x10000, RZ ;  /* 0x0001000077777824 */ /* 0x000fe400078e00ff */
[----:B------:R-:W-:Y:S01]  /*2220*/  IMAD.SHL.U32 R120, R120, 0x1000000, RZ ;  /* 0x0100000078787824 */ /* 0x000fe200078e00ff */
[----:B------:R-:W-:Y:S02]  /*2230*/  LOP3.LUT R94, R129, R94, R121, 0xfe, !PT ;  /* 0x0000005e815e7212 */ /* 0x000fe400078efe79 */
[----:B------:R-:W-:Y:S02]  /*2240*/  PRMT R137, R137, 0x6540, R138 ;  /* 0x0000654089897816 */ /* 0x000fe4000000008a */
[----:B------:R-:W-:-:S04]  /*2250*/  SHF.L.U32 R140, R140, 0x18, RZ ;  /* 0x000000188c8c7819 */ /* 0x000fc800000006ff */
[----:B------:R-:W-:Y:S02]  /*2260*/  LOP3.LUT R137, R137, R140, R139, 0xfe, !PT ;  /* 0x0000008c89897212 */ /* 0x000fe400078efe8b */
[----:B------:R-:W-:-:S04]  /*2270*/  PRMT R99, R99, 0x6540, R100 ;  /* 0x0000654063637816 */ /* 0x000fc80000000064 */
[----:B------:R-:W-:Y:S02]  /*2280*/  LOP3.LUT R87, R99, R104, R101, 0xfe, !PT ;  /* 0x0000006863577212 */ /* 0x000fe400078efe65 */
[----:B------:R-:W-:-:S04]  /*2290*/  PRMT R109, R109, 0x6540, R110 ;  /* 0x000065406d6d7816 */ /* 0x000fc8000000006e */
[----:B------:R-:W-:Y:S02]  /*22a0*/  LOP3.LUT R112, R109, R112, R111, 0xfe, !PT ;  /* 0x000000706d707212 */ /* 0x000fe400078efe6f */
[----:B------:R-:W-:Y:S01]  /*22b0*/  PRMT R117, R117, 0x6540, R118 ;  /* 0x0000654075757816 */ /* 0x000fe20000000076 */
[----:B------:R-:W-:-:S03]  /*22c0*/  IMAD.U32 R127, R127, 0x10000, RZ ;  /* 0x000100007f7f7824 */ /* 0x000fc600078e00ff */
[----:B------:R-:W-:Y:S01]  /*22d0*/  LOP3.LUT R117, R117, R120, R119, 0xfe, !PT ;  /* 0x0000007875757212 */ /* 0x000fe200078efe77 */
[----:B------:R-:W-:Y:S02]  /*22e0*/  IMAD.SHL.U32 R128, R128, 0x1000000, RZ ;  /* 0x0100000080807824 */ /* 0x000fe400078e00ff */
[----:B------:R-:W-:Y:S02]  /*22f0*/  IMAD.U32 R135, R135, 0x10000, RZ ;  /* 0x0001000087877824 */ /* 0x000fe400078e00ff */
[----:B------:R-:W-:Y:S01]  /*2300*/  IMAD.SHL.U32 R136, R136, 0x1000000, RZ ;  /* 0x0100000088887824 */ /* 0x000fe200078e00ff */
[----:B------:R-:W-:Y:S02]  /*2310*/  LOP3.LUT P0, RZ, R94, R137, RZ, 0xfc, !PT ;  /* 0x000000895eff7212 */ /* 0x000fe4000780fcff */
[----:B------:R-:W-:Y:S02]  /*2320*/  LOP3.LUT R94, R117, R87, R112, 0xfe, !PT ;  /* 0x00000057755e7212 */ /* 0x000fe400078efe70 */
[----:B------:R-:W-:-:S04]  /*2330*/  PRMT R125, R125, 0x6540, R126 ;  /* 0x000065407d7d7816 */ /* 0x000fc8000000007e */
[----:B------:R-:W-:Y:S02]  /*2340*/  LOP3.LUT R125, R125, R128, R127, 0xfe, !PT ;  /* 0x000000807d7d7212 */ /* 0x000fe400078efe7f */
[----:B------:R-:W-:Y:S01]  /*2350*/  PRMT R133, R133, 0x6540, R134 ;  /* 0x0000654085857816 */ /* 0x000fe20000000086 */
[----:B------:R-:W-:-:S03]  /*2360*/  IMAD.U32 R143, R143, 0x10000, RZ ;  /* 0x000100008f8f7824 */ /* 0x000fc600078e00ff */
[----:B------:R-:W-:Y:S01]  /*2370*/  LOP3.LUT R133, R133, R136, R135, 0xfe, !PT ;  /* 0x0000008885857212 */ /* 0x000fe200078efe87 */
[----:B------:R-:W-:-:S03]  /*2380*/  IMAD.SHL.U32 R144, R144, 0x1000000, RZ ;  /* 0x0100000090907824 */ /* 0x000fc600078e00ff */
[----:B------:R-:W-:Y:S02]  /*2390*/  LOP3.LUT R94, R133, R94, R125, 0xfe, !PT ;  /* 0x0000005e855e7212 */ /* 0x000fe400078efe7d */
[----:B------:R-:W-:-:S04]  /*23a0*/  PRMT R141, R141, 0x6540, R142 ;  /* 0x000065408d8d7816 */ /* 0x000fc8000000008e */
[----:B------:R-:W-:-:S04]  /*23b0*/  LOP3.LUT R141, R141, R144, R143, 0xfe, !PT ;  /* 0x000000908d8d7212 */ /* 0x000fc800078efe8f */
[----:B------:R-:W-:Y:S01]  /*23c0*/  LOP3.LUT P0, RZ, R94, R141, RZ, 0xfc, P0 ;  /* 0x0000008d5eff7212 */ /* 0x000fe2000000fcff */
[----:B------:R-:W-:Y:S02]  /*23d0*/  IMAD.U32 R83, R83, 0x10000, RZ ;  /* 0x0001000053537824 */ /* 0x000fe400078e00ff */
[----:B------:R-:W-:Y:S02]  /*23e0*/  IMAD.SHL.U32 R82, R82, 0x1000000, RZ ;  /* 0x0100000052527824 */ /* 0x000fe400078e00ff */
[----:B------:R-:W-:Y:S02]  /*23f0*/  IMAD.U32 R81, R81, 0x10000, RZ ;  /* 0x0001000051517824 */ /* 0x000fe400078e00ff */
[----:B------:R-:W-:Y:S02]  /*2400*/  IMAD.SHL.U32 R80, R80, 0x1000000, RZ ;  /* 0x0100000050507824 */ /* 0x000fe400078e00ff */
[----:B------:R-:W-:Y:S02]  /*2410*/  IMAD.U32 R79, R79, 0x10000, RZ ;  /* 0x000100004f4f7824 */ /* 0x000fe400078e00ff */
[----:B------:R-:W-:-:S02]  /*2420*/  IMAD.SHL.U32 R108, R77, 0x1000000, RZ ;  /* 0x010000004d6c7824 */ /* 0x000fc400078e00ff */
[----:B------:R-:W-:Y:S02]  /*2430*/  IMAD.SHL.U32 R109, R78, 0x1000000, RZ ;  /* 0x010000004e6d7824 */ /* 0x000fe400078e00ff */
[----:B------:R-:W-:Y:S02]  /*2440*/  IMAD.SHL.U32 R173, R173, 0x1000000, RZ ;  /* 0x01000000adad7824 */ /* 0x000fe400078e00ff */
[----:B------:R-:W-:Y:S02]  /*2450*/  IMAD.U32 R147, R147, 0x10000, RZ ;  /* 0x0001000093937824 */ /* 0x000fe400078e00ff */
[----:B------:R-:W-:Y:S02]  /*2460*/  IMAD.SHL.U32 R148, R148, 0x1000000, RZ ;  /* 0x0100000094947824 */ /* 0x000fe400078e00ff */
        /* <DEDUP_REMOVED lines=8> */
[----:B------:R-:W-:Y:S02]  /*24f0*/  IMAD.U32 R105, R102, 0x10000, RZ ;  /* 0x0001000066697824 */ /* 0x000fe400078e00ff */
[----:B------:R-:W-:Y:S01]  /*2500*/  IMAD.SHL.U32 R96, R96, 0x1000000, RZ ;  /* 0x0100000060607824 */ /* 0x000fe200078e00ff */
[----:B------:R-:W-:Y:S01]  /*2510*/  CS2R R180, SRZ ;  /* 0x0000000000b47805 */ /* 0x000fe2000001ff00 */
[----:B------:R-:W-:Y:S01]  /*2520*/  IMAD.MOV.U32 R179, RZ, RZ, RZ ;  /* 0x000000ffffb37224 */ /* 0x000fe200078e00ff */
[----:B------:R-:W-:Y:S02]  /*2530*/  CS2R R182, SRZ ;  /* 0x0000000000b67805 */ /* 0x000fe4000001ff00 */
[----:B------:R-:W-:Y:S02]  /*2540*/  PRMT R92, R92, 0x6540, R97 ;  /* 0x000065405c5c7816 */ /* 0x000fe40000000061 */
[----:B------:R-:W-:Y:S02]  /*2550*/  CS2R R184, SRZ ;  /* 0x0000000000b87805 */ /* 0x000fe4000001ff00 */
[----:B------:R-:W-:-:S02]  /*2560*/  CS2R R186, SRZ ;  /* 0x0000000000ba7805 */ /* 0x000fc4000001ff00 */
[----:B------:R-:W-:Y:S02]  /*2570*/  CS2R R188, SRZ ;  /* 0x0000000000bc7805 */ /* 0x000fe4000001ff00 */
[----:B------:R-:W-:Y:S02]  /*2580*/  LOP3.LUT R106, R92, R82, R83, 0xfe, !PT ;  /* 0x000000525c6a7212 */ /* 0x000fe400078efe53 */
[----:B------:R-:W-:Y:S02]  /*2590*/  PRMT R90, R90, 0x6540, R93 ;  /* 0x000065405a5a7816 */ /* 0x000fe4000000005d */
[----:B------:R-:W-:Y:S02]  /*25a0*/  CS2R R82, SRZ ;  /* 0x0000000000527805 */ /* 0x000fe4000001ff00 */
[----:B------:R-:W-:Y:S01]  /*25b0*/  CS2R R190, SRZ ;  /* 0x0000000000be7805 */ /* 0x000fe2000001ff00 */
[----:B------:R-:W-:Y:S01]  /*25c0*/  IMAD.MOV.U32 R192, RZ, RZ, RZ ;  /* 0x000000ffffc07224 */ /* 0x000fe200078e00ff */
[----:B------:R-:W-:-:S02]  /*25d0*/  LOP3.LUT R107, R90, R80, R81, 0xfe, !PT ;  /* 0x000000505a6b7212 */ /* 0x000fc400078efe51 */
[----:B------:R-:W-:Y:S02]  /*25e0*/  PRMT R88, R91, 0x6540, R88 ;  /* 0x000065405b587816 */ /* 0x000fe40000000058 */
[----:B------:R-:W-:Y:S02]  /*25f0*/  CS2R R80, SRZ ;  /* 0x0000000000507805 */ /* 0x000fe4000001ff00 */
[----:B------:R-:W-:Y:S02]  /*2600*/  LOP3.LUT R108, R88, R108, R79, 0xfe, !PT ;  /* 0x0000006c586c7212 */ /* 0x000fe400078efe4f */
[----:B------:R-:W-:Y:S02]  /*2610*/  PRMT R84, R85, 0x6540, R84 ;  /* 0x0000654055547816 */ /* 0x000fe40000000054 */
[----:B------:R-:W-:Y:S02]  /*2620*/  SHF.L.U32 R76, R76, 0x10, RZ ;  /* 0x000000104c4c7819 */ /* 0x000fe400000006ff */
[----:B------:R-:W-:-:S02]  /*2630*/  SHF.L.U32 R172, R172, 0x10, RZ ;  /* 0x00000010acac7819 */ /* 0x000fc400000006ff */
[----:B------:R-:W-:Y:S02]  /*2640*/  CS2R R78, SRZ ;  /* 0x00000000004e7805 */ /* 0x000fe4000001ff00 */
[----:B------:R-:W-:Y:S02]  /*2650*/  LOP3.LUT R109, R84, R109, R76, 0xfe, !PT ;  /* 0x0000006d546d7212 */ /* 0x000fe400078efe4c */
[----:B------:R-:W-:Y:S02]  /*2660*/  CS2R R76, SRZ ;  /* 0x00000000004c7805 */ /* 0x000fe4000001ff00 */
[----:B------:R-:W-:Y:S02]  /*2670*/  LOP3.LUT R98, R170, R173, R172, 0xfe, !PT ;  /* 0x000000adaa627212 */ /* 0x000fe400078efeac */
[----:B------:R-:W-:Y:S02]  /*2680*/  PRMT R145, R145, 0x6540, R146 ;  /* 0x0000654091917816 */ /* 0x000fe40000000092 */
[----:B------:R-:W-:-:S02]  /*2690*/  CS2R R84, SRZ ;  /* 0x0000000000547805 */ /* 0x000fc4000001ff00 */
        /* <DEDUP_REMOVED lines=8> */
[----:B------:R-:W-:Y:S02]  /*2720*/  PRMT R161, R161, 0x6540, R162 ;  /* 0x00006540a1a17816 */ /* 0x000fe400000000a2 */
[----:B------:R-:W-:Y:S02]  /*2730*/  PRMT R165, R165, 0x6540, R166 ;  /* 0x00006540a5a57816 */ /* 0x000fe400000000a6 */
[----:B------:R-:W-:Y:S02]  /*2740*/  PRMT R168, R168, 0x6540, R169 ;  /* 0x00006540a8a87816 */ /* 0x000fe400000000a9 */
[----:B------:R-:W-:Y:S02]  /*2750*/  SHF.L.U32 R104, R103, 0x18, RZ ;  /* 0x0000001867687819 */ /* 0x000fe400000006ff */
[----:B------:R-:W-:-:S02]  /*2760*/  LOP3.LUT R103, R161, R164, R163, 0xfe, !PT ;  /* 0x000000a4a1677212 */ /* 0x000fc400078efea3 */
[----:B------:R-:W-:Y:S02]  /*2770*/  LOP3.LUT R104, R165, R104, R167, 0xfe, !PT ;  /* 0x00000068a5687212 */ /* 0x000fe400078efea7 */
[----:B------:R-:W-:Y:S01]  /*2780*/  LOP3.LUT R105, R168, R96, R105, 0xfe, !PT ;  /* 0x00000060a8697212 */ /* 0x000fe200078efe69 */
[----:B------:R-:W-:Y:S06]  /*2790*/  @!P0 BRA `(.L_x_666) ;  /* 0x000003f000248947 */ /* 0x000fec0003800000 */
[----:B------:R-:W-:Y:S02]  /*27a0*/  HFMA2 R80, -RZ, RZ, -3.5762786865234375e-06, -7.4863433837890625e-05 ;  /* 0x803c84e8ff507431 */ /* 0x000fe400000001ff */
[----:B------:R-:W-:Y:S01]  /*27b0*/  IMAD.MOV.U32 R181, RZ, RZ, R137 ;  /* 0x000000ffffb57224 */ /* 0x000fe200078e0089 */
[----:B------:R-:W-:Y:S01]  /*27c0*/  MOV R186, R125 ;  /* 0x0000007d00ba7202 */ /* 0x000fe20000000f00 */
[----:B------:R-:W-:Y:S01]  /*27d0*/  IMAD.MOV.U32 R182, RZ, RZ, R141 ;  /* 0x000000ffffb67224 */ /* 0x000fe200078e008d */
[----:B------:R-:W-:Y:S01]  /*27e0*/  MOV R180, 0x2cdffff ;  /* 0x02cdffff00b47802 */ /* 0x000fe20000000f00 */
        /* <DEDUP_REMOVED lines=9> */
[----:B------:R-:W-:Y:S02]  /*2880*/  IMAD.MOV.U32 R82, RZ, RZ, -0x1d020b66 ;  /* 0xe2fdf49aff527424 */ /* 0x000fe400078e00ff */
[----:B------:R-:W-:Y:S02]  /*2890*/  IMAD.MOV.U32 R84, RZ, RZ, 0x8d6661 ;  /* 0x008d6661ff547424 */ /* 0x000fe400078e00ff */
[----:B------:R-:W-:Y:S02]  /*28a0*/  IMAD.MOV.U32 R85, RZ, RZ, 0x4cf495bf ;  /* 0x4cf495bfff557424 */ /* 0x000fe400078e00ff */
[----:B------:R-:W-:Y:S02]  /*28b0*/  IMAD.MOV.U32 R83, RZ, RZ, 0x6e7c6305 ;  /* 0x6e7c6305ff537424 */ /* 0x000fe400078e00ff */
[----:B------:R-:W-:Y:S02]  /*28c0*/  IMAD.MOV.U32 R78, RZ, RZ, 0x7b4e97b7 ;  /* 0x7b4e97b7ff4e7424 */ /* 0x000fe400078e00ff */
[----:B------:R-:W-:-:S02]  /*28d0*/  IMAD.MOV.U32 R81, RZ, RZ, -0x7582c00e ;  /* 0x8a7d3ff2ff517424 */ /* 0x000fc400078e00ff */
[----:B------:R-:W-:Y:S02]  /*28e0*/  IMAD.MOV.U32 R76, RZ, RZ, -0x60824c57 ;  /* 0x9f7db3a9ff4c7424 */ /* 0x000fe400078e00ff */
[----:B------:R-:W-:Y:S02]  /*28f0*/  IMAD.MOV.U32 R77, RZ, RZ, 0x7fffffb1 ;  /* 0x7fffffb1ff4d7424 */ /* 0x000fe400078e00ff */
[----:B------:R-:W-:Y:S02]  /*2900*/  IMAD.MOV.U32 R79, RZ, RZ, 0x51409f83 ;  /* 0x51409f83ff4f7424 */ /* 0x000fe400078e00ff */
[----:B------:R-:W-:Y:S01]  /*2910*/  IMAD.MOV.U32 R179, RZ, RZ, -0x98 ;  /* 0xffffff68ffb37424 */ /* 0x000fe200078e00ff */
[----:B------:R-:W-:Y:S06]  /*2920*/  BRA `(.L_x_666) ;  /* 0x000003ec00c07947 */ /* 0x000fec0003800000 */
.L_x_665:
[----:B------:R-:W-:Y:S05]  /*2930*/  BSYNC.RELIABLE B2 ;  /* 0x0000000000027941 */ /* 0x000fea0003800100 */
.L_x_664:
[----:B------:R-:W2:Y:S01]  /*2940*/  LDG.E.64 R96, desc[UR4][R94.64] ;  /* 0x000000045e607981 */ /* 0x000ea2000c1e1b00 */
[----:B------:R-:W-:Y:S01]  /*2950*/  BSSY.RELIABLE B2, `(.L_x_667) ;  /* 0x00000f6000027945 */ /* 0x000fe20003800100 */
        /* <DEDUP_REMOVED lines=27> */
[----:B------:R-:W4:Y:S04]  /*2b10*/  LDG.E.U8 R165, desc[UR4][R98.64+0x5e] ;  /* 0x00005e0462a57981 */ /* 0x000f28000c1e1100 */
[----:B------:R-:W5:Y:S04]  /*2b20*/  LDG.E.U8 R89, desc[UR4][R98.64+0x5c] ;  /* 0x00005c0462597981 */ /* 0x000f68000c1e1100 */
[----:B------:R-:W5:Y:S04]  /*2b30*/  LDG.E.U8 R166, desc[UR4][R98.64+0x5d] ;  /* 0x00005d0462a67981 */ /* 0x000f68000c1e1100 */
[----:B------:R-:W4:Y:S04]  /*2b40*/  LDG.E.U8 R83, desc[UR4][R98.64+0xa] ;  /* 0x00000a0462537981 */ /* 0x000f28000c1e1100 */
        /* <DEDUP_REMOVED lines=80> */
[----:B------:R0:W4:Y:S01]  /*3050*/  LDG.E.U8 R159, desc[UR4][R98.64+0x51] ;  /* 0x00005104629f7981 */ /* 0x000122000c1e1100 */
[----:B--2---:R-:W-:Y:S01]  /*3060*/  PRMT R81, R81, 0x6540, R82 ;  /* 0x0000654051517816 */ /* 0x004fe20000000052 */
[----:B---3--:R-:W-:Y:S01]  /*3070*/  IMAD.SHL.U32 R82, R167, 0x1000000, RZ ;  /* 0x01000000a7527824 */ /* 0x008fe200078e00ff */
[----:B-----5:R-:W-:Y:S01]  /*3080*/  PRMT R89, R89, 0x6540, R166 ;  /* 0x0000654059597816 */ /* 0x020fe200000000a6 */
[----:B----4-:R-:W-:Y:S01]  /*3090*/  IMAD.U32 R165, R165, 0x10000, RZ ;  /* 0x00010000a5a57824 */ /* 0x010fe200078e00ff */
[----:B------:R-:W-:Y:S01]  /*30a0*/  PRMT R92, R92, 0x6540, R93 ;  /* 0x000065405c5c7816 */ /* 0x000fe2000000005d */
[----:B------:R-:W-:-:S02]  /*30b0*/  IMAD.U32 R83, R83, 0x10000, RZ ;  /* 0x0001000053537824 */ /* 0x000fc400078e00ff */
[----:B------:R-:W-:Y:S02]  /*30c0*/  IMAD.SHL.U32 R84, R84, 0x1000000, RZ ;  /* 0x0100000054547824 */ /* 0x000fe400078e00ff */
[----:B------:R-:W-:Y:S02]  /*30d0*/  IMAD.U32 R94, R94, 0x10000, RZ ;  /* 0x000100005e5e7824 */ /* 0x000fe400078e00ff */
[----:B------:R-:W-:Y:S01]  /*30e0*/  IMAD.SHL.U32 R95, R95, 0x1000000, RZ ;  /* 0x010000005f5f7824 */ /* 0x000fe200078e00ff */
[----:B0-----:R-:W-:Y:S01]  /*30f0*/  LOP3.LUT R98, R89, R82, R165, 0xfe, !PT ;  /* 0x0000005259627212 */ /* 0x001fe200078efea5 */
[----:B------:R-:W-:Y:S01]  /*3100*/  IMAD.U32 R104, R104, 0x10000, RZ ;  /* 0x0001000068687824 */ /* 0x000fe200078e00ff */
[----:B------:R-:W-:Y:S01]  /*3110*/  LOP3.LUT R89, R81, R84, R83, 0xfe, !PT ;  /* 0x0000005451597212 */ /* 0x000fe200078efe53 */
[----:B------:R-:W-:Y:S01]  /*3120*/  IMAD.SHL.U32 R105, R105, 0x1000000, RZ ;  /* 0x0100000069697824 */ /* 0x000fe200078e00ff */
[----:B------:R-:W-:Y:S01]  /*3130*/  LOP3.LUT R92, R92, R95, R94, 0xfe, !PT ;  /* 0x0000005f5c5c7212 */ /* 0x000fe200078efe5e */
[----:B------:R-:W-:-:S02]  /*3140*/  IMAD.U32 R112, R112, 0x10000, RZ ;  /* 0x0001000070707824 */ /* 0x000fc400078e00ff */
[----:B------:R-:W-:Y:S01]  /*3150*/  IMAD.SHL.U32 R113, R113, 0x1000000, RZ ;  /* 0x0100000071717824 */ /* 0x000fe200078e00ff */
[----:B------:R-:W-:Y:S02]  /*3160*/  PRMT R102, R102, 0x6540, R103 ;  /* 0x0000654066667816 */ /* 0x000fe40000000067 */
[----:B------:R-:W-:Y:S02]  /*3170*/  LOP3.LUT R81, R92, R86, R89, 0xfe, !PT ;  /* 0x000000565c517212 */ /* 0x000fe400078efe59 */
[----:B------:R-:W-:-:S04]  /*3180*/  PRMT R110, R110, 0x6540, R111 ;  /* 0x000065406e6e7816 */ /* 0x000fc8000000006f */
[----:B------:R-:W-:Y:S02]  /*3190*/  LOP3.LUT R110, R110, R113, R112, 0xfe, !PT ;  /* 0x000000716e6e7212 */ /* 0x000fe400078efe70 */
[----:B------:R-:W-:Y:S02]  /*31a0*/  PRMT R85, R85, 0x6540, R88 ;  /* 0x0000654055557816 */ /* 0x000fe40000000058 */
[----:B------:R-:W-:Y:S01]  /*31b0*/  LOP3.LUT R88, R102, R105, R104, 0xfe, !PT ;  /* 0x0000006966587212 */ /* 0x000fe200078efe68 */
[----:B------:R-:W-:Y:S02]  /*31c0*/  IMAD.U32 R120, R120, 0x10000, RZ ;  /* 0x0001000078787824 */ /* 0x000fe400078e00ff */
[----:B------:R-:W-:Y:S02]  /*31d0*/  IMAD.SHL.U32 R121, R121, 0x1000000, RZ ;  /* 0x0100000079797824 */ /* 0x000fe400078e00ff */
[----:B------:R-:W-:Y:S02]  /*31e0*/  IMAD.U32 R90, R90, 0x10000, RZ ;  /* 0x000100005a5a7824 */ /* 0x000fe400078e00ff */
[----:B------:R-:W-:-:S02]  /*31f0*/  IMAD.SHL.U32 R91, R91, 0x1000000, RZ ;  /* 0x010000005b5b7824 */ /* 0x000fc400078e00ff */
[----:B------:R-:W-:Y:S01]  /*3200*/  IMAD.SHL.U32 R101, R101, 0x1000000, RZ ;  /* 0x0100000065657824 */ /* 0x000fe200078e00ff */
[----:B------:R-:W-:Y:S02]  /*3210*/  LOP3.LUT R81, R110, R81, R88, 0xfe, !PT ;  /* 0x000000516e517212 */ /* 0x000fe400078efe58 */
[----:B------:R-:W-:Y:S02]  /*3220*/  LOP3.LUT R90, R85, R91, R90, 0xfe, !PT ;  /* 0x0000005b555a7212 */ /* 0x000fe400078efe5a */
[----:B------:R-:W-:-:S04]  /*3230*/  PRMT R118, R118, 0x6540, R119 ;  /* 0x0000654076767816 */ /* 0x000fc80000000077 */
[----:B------:R-:W-:Y:S02]  /*3240*/  LOP3.LUT R118, R118, R121, R120, 0xfe, !PT ;  /* 0x0000007976767212 */ /* 0x000fe400078efe78 */
[----:B------:R-:W-:Y:S02]  /*3250*/  PRMT R96, R96, 0x6540, R97 ;  /* 0x0000654060607816 */ /* 0x000fe40000000061 */
[----:B------:R-:W-:Y:S01]  /*3260*/  SHF.L.U32 R100, R100, 0x10, RZ ;  /* 0x0000001064647819 */ /* 0x000fe200000006ff */
[----:B------:R-:W-:-:S03]  /*3270*/  IMAD.U32 R108, R108, 0x10000, RZ ;  /* 0x000100006c6c7824 */ /* 0x000fc600078e00ff */
[----:B------:R-:W-:Y:S01]  /*3280*/  LOP3.LUT R96, R96, R101, R100, 0xfe, !PT ;  /* 0x0000006560607212 */ /* 0x000fe200078efe64 */
[----:B------:R-:W-:Y:S02]  /*3290*/  IMAD.U32 R116, R116, 0x10000, RZ ;  /* 0x0001000074747824 */ /* 0x000fe400078e00ff */
[----:B------:R-:W-:Y:S01]  /*32a0*/  IMAD.SHL.U32 R117, R117, 0x1000000, RZ ;  /* 0x0100000075757824 */ /* 0x000fe200078e00ff */
[----:B------:R-:W-:Y:S02]  /*32b0*/  LOP3.LUT P0, RZ, R81, R118, RZ, 0xfc, !PT ;  /* 0x0000007651ff7212 */ /* 0x000fe4000780fcff */
[----:B------:R-:W-:Y:S02]  /*32c0*/  LOP3.LUT R81, R96, R87, R90, 0xfe, !PT ;  /* 0x0000005760517212 */ /* 0x000fe400078efe5a */
[----:B------:R-:W-:Y:S02]  /*32d0*/  PRMT R106, R106, 0x6540, R107 ;  /* 0x000065406a6a7816 */ /* 0x000fe4000000006b */
[----:B------:R-:W-:-:S02]  /*32e0*/  PRMT R114, R114, 0x6540, R115 ;  /* 0x0000654072727816 */ /* 0x000fc40000000073 */
[----:B------:R-:W-:Y:S02]  /*32f0*/  SHF.L.U32 R109, R109, 0x18, RZ ;  /* 0x000000186d6d7819 */ /* 0x000fe400000006ff */
[----:B------:R-:W-:Y:S01]  /*3300*/  LOP3.LUT R114, R114, R117, R116, 0xfe, !PT ;  /* 0x0000007572727212 */ /* 0x000fe200078efe74 */
[----:B------:R-:W-:Y:S01]  /*3310*/  IMAD.U32 R124, R124, 0x10000, RZ ;  /* 0x000100007c7c7824 */ /* 0x000fe200078e00ff */
        /* <DEDUP_REMOVED lines=10> */
[----:B------:R-:W-:Y:S02]  /*33c0*/  HFMA2 R179, -RZ, RZ, 0, 0 ;  /* 0x00000000ffb37431 */ /* 0x000fe400000001ff */
[----:B------:R-:W-:-:S02]  /*33d0*/  IMAD.U32 R128, R128, 0x10000, RZ ;  /* 0x0001000080807824 */ /* 0x000fc400078e00ff */
[----:B------:R-:W-:Y:S02]  /*33e0*/  IMAD.SHL.U32 R129, R129, 0x1000000, RZ ;  /* 0x0100000081817824 */ /* 0x000fe400078e00ff */
[----:B------:R-:W-:Y:S02]  /*33f0*/  IMAD.U32 R132, R132, 0x10000, RZ ;  /* 0x0001000084847824 */ /* 0x000fe400078e00ff */
[----:B------:R-:W-:Y:S02]  /*3400*/  IMAD.SHL.U32 R133, R133, 0x1000000, RZ ;  /* 0x0100000085857824 */ /* 0x000fe400078e00ff */
        /* <DEDUP_REMOVED lines=8> */
[----:B------:R-:W-:Y:S02]  /*3490*/  CS2R R180, SRZ ;  /* 0x0000000000b47805 */ /* 0x000fe4000001ff00 */
[----:B------:R-:W-:-:S02]  /*34a0*/  CS2R R82, SRZ ;  /* 0x0000000000527805 */ /* 0x000fc4000001ff00 */
[----:B------:R-:W-:Y:S02]  /*34b0*/  CS2R R84, SRZ ;  /* 0x0000000000547805 */ /* 0x000fe4000001ff00 */
[----:B------:R-:W-:Y:S02]  /*34c0*/  PRMT R161, R161, 0x6540, R162 ;  /* 0x00006540a1a17816 */ /* 0x000fe400000000a2 */
[----:B------:R-:W-:Y:S02]  /*34d0*/  CS2R R182, SRZ ;  /* 0x0000000000b67805 */ /* 0x000fe4000001ff00 */
[----:B------:R-:W-:Y:S02]  /*34e0*/  CS2R R184, SRZ ;  /* 0x0000000000b87805 */ /* 0x000fe4000001ff00 */
[----:B------:R-:W-:Y:S02]  /*34f0*/  CS2R R186, SRZ ;  /* 0x0000000000ba7805 */ /* 0x000fe4000001ff00 */
[----:B------:R-:W-:-:S02]  /*3500*/  LOP3.LUT R108, R161, R108, R79, 0xfe, !PT ;  /* 0x0000006ca16c7212 */ /* 0x000fc400078efe4f */
[----:B------:R-:W-:Y:S01]  /*3510*/  PRMT R163, R163, 0x6540, R164 ;  /* 0x00006540a3a37816 */ /* 0x000fe200000000a4 */
[----:B------:R-:W-:Y:S02]  /*3520*/  IMAD.U32 R156, R156, 0x10000, RZ ;  /* 0x000100009c9c7824 */ /* 0x000fe400078e00ff */
[----:B------:R-:W-:Y:S02]  /*3530*/  IMAD.SHL.U32 R157, R157, 0x1000000, RZ ;  /* 0x010000009d9d7824 */ /* 0x000fe400078e00ff */
[----:B------:R-:W-:Y:S02]  /*3540*/  IMAD.U32 R160, R160, 0x10000, RZ ;  /* 0x00010000a0a07824 */ /* 0x000fe400078e00ff */
[----:B------:R-:W-:Y:S01]  /*3550*/  IMAD.SHL.U32 R107, R80, 0x1000000, RZ ;  /* 0x01000000506b7824 */ /* 0x000fe200078e00ff */
[----:B------:R-:W-:Y:S02]  /*3560*/  LOP3.LUT R109, R163, R109, R76, 0xfe, !PT ;  /* 0x0000006da36d7212 */ /* 0x000fe400078efe4c */
[----:B------:R-:W-:-:S02]  /*3570*/  CS2R R76, SRZ ;  /* 0x00000000004c7805 */ /* 0x000fc4000001ff00 */
[----:B------:R-:W-:Y:S02]  /*3580*/  CS2R R78, SRZ ;  /* 0x00000000004e7805 */ /* 0x000fe4000001ff00 */
[----:B------:R-:W-:Y:S02]  /*3590*/  CS2R R80, SRZ ;  /* 0x0000000000507805 */ /* 0x000fe4000001ff00 */
[----:B------:R-:W-:Y:S02]  /*35a0*/  PRMT R126, R126, 0x6540, R127 ;  /* 0x000065407e7e7816 */ /* 0x000fe4000000007f */
[----:B------:R-:W-:Y:S02]  /*35b0*/  CS2R R188, SRZ ;  /* 0x0000000000bc7805 */ /* 0x000fe4000001ff00 */
[----:B------:R-:W-:Y:S01]  /*35c0*/  CS2R R190, SRZ ;  /* 0x0000000000be7805 */ /* 0x000fe2000001ff00 */
[----:B------:R-:W-:Y:S01]  /*35d0*/  IMAD.MOV.U32 R192, RZ, RZ, RZ ;  /* 0x000000ffffc07224 */ /* 0x000fe200078e00ff */
[----:B------:R-:W-:-:S02]  /*35e0*/  LOP3.LUT R99, R126, R129, R128, 0xfe, !PT ;  /* 0x000000817e637212 */ /* 0x000fc400078efe80 */
[----:B------:R-:W-:-:S04]  /*35f0*/  PRMT R130, R130, 0x6540, R131 ;  /* 0x0000654082827816 */ /* 0x000fc80000000083 */
        /* <DEDUP_REMOVED lines=16> */
[----:B------:R-:W-:Y:S01]  /*3700*/  LOP3.LUT R107, R158, R107, R160, 0xfe, !PT ;  /* 0x0000006b9e6b7212 */ /* 0x000fe200078efea0 */
[----:B------:R-:W-:Y:S06]  /*3710*/  @!P0 BRA `(.L_x_666) ;  /* 0x000003e000448947 */ /* 0x000fec0003800000 */
[----:B------:R-:W-:Y:S01]  /*3720*/  IMAD.MOV.U32 R191, RZ, RZ, R86 ;  /* 0x000000ffffbf7224 */ /* 0x000fe200078e0056 */
[----:B------:R-:W-:Y:S01]  /*3730*/  MOV R186, R94 ;  /* 0x0000005e00ba7202 */ /* 0x000fe20000000f00 */
[----:B------:R-:W-:Y:S01]  /*3740*/  IMAD.MOV.U32 R192, RZ, RZ, R87 ;  /* 0x000000ffffc07224 */ /* 0x000fe200078e0057 */
[----:B------:R-:W-:Y:S01]  /*3750*/  MOV R83, 0x6e7c6305 ;  /* 0x6e7c630500537802 */ /* 0x000fe20000000f00 */
        /* <DEDUP_REMOVED lines=9> */
[----:B------:R-:W-:-:S02]  /*37f0*/  IMAD.MOV.U32 R82, RZ, RZ, -0x1d020b66 ;  /* 0xe2fdf49aff527424 */ /* 0x000fc400078e00ff */
[----:B------:R-:W-:Y:S02]  /*3800*/  IMAD.MOV.U32 R84, RZ, RZ, 0x8d6661 ;  /* 0x008d6661ff547424 */ /* 0x000fe400078e00ff */
[----:B------:R-:W-:Y:S02]  /*3810*/  IMAD.MOV.U32 R80, RZ, RZ, -0x7fc37b18 ;  /* 0x803c84e8ff507424 */ /* 0x000fe400078e00ff */
[----:B------:R-:W-:Y:S02]  /*3820*/  IMAD.MOV.U32 R85, RZ, RZ, 0x4cf495bf ;  /* 0x4cf495bfff557424 */ /* 0x000fe400078e00ff */
[----:B------:R-:W-:Y:S02]  /*3830*/  IMAD.MOV.U32 R78, RZ, RZ, 0x7b4e97b7 ;  /* 0x7b4e97b7ff4e7424 */ /* 0x000fe400078e00ff */
[----:B------:R-:W-:Y:S02]  /*3840*/  IMAD.MOV.U32 R81, RZ, RZ, -0x7582c00e ;  /* 0x8a7d3ff2ff517424 */ /* 0x000fe400078e00ff */
[----:B------:R-:W-:-:S02]  /*3850*/  IMAD.MOV.U32 R76, RZ, RZ, -0x60824c57 ;  /* 0x9f7db3a9ff4c7424 */ /* 0x000fc400078e00ff */
[----:B------:R-:W-:Y:S02]  /*3860*/  IMAD.MOV.U32 R77, RZ, RZ, 0x7fffffb1 ;  /* 0x7fffffb1ff4d7424 */ /* 0x000fe400078e00ff */
[----:B------:R-:W-:Y:S02]  /*3870*/  IMAD.MOV.U32 R79, RZ, RZ, 0x51409f83 ;  /* 0x51409f83ff4f7424 */ /* 0x000fe400078e00ff */
[----:B------:R-:W-:Y:S02]  /*3880*/  IMAD.MOV.U32 R179, RZ, RZ, -0x98 ;  /* 0xffffff68ffb37424 */ /* 0x000fe400078e00ff */
[----:B------:R-:W-:Y:S01]  /*3890*/  IMAD.MOV.U32 R180, RZ, RZ, 0x2cdffff ;  /* 0x02cdffffffb47424 */ /* 0x000fe200078e00ff */
[----:B------:R-:W-:Y:S06]  /*38a0*/  BRA `(.L_x_666) ;  /* 0x000003dc00e07947 */ /* 0x000fec0003800000 */
.L_x_668:
[----:B------:R-:W-:Y:S05]  /*38b0*/  BSYNC.RELIABLE B2 ;  /* 0x0000000000027941 */ /* 0x000fea0003800100 */
.L_x_667:
[----:B------:R-:W-:Y:S01]  /*38c0*/  ISETP.NE.U32.AND P0, PT, R96, R86, PT ;  /* 0x000000566000720c */ /* 0x000fe20003f05070 */
[----:B------:R-:W-:Y:S03]  /*38d0*/  BSSY.RELIABLE B2, `(.L_x_669) ;  /* 0x0001e14000027945 */ /* 0x000fe60003800100 */
[----:B------:R-:W-:-:S13]  /*38e0*/  ISETP.NE.AND.EX P0, PT, R97, R87, PT, P0 ;  /* 0x000000576100720c */ /* 0x000fda0003f05300 */
[----:B------:R-:W-:Y:S05]  /*38f0*/  @!P0 BRA `(.L_x_670) ;  /* 0x0000000000448947 */ /* 0x000fea0003800000 */
[----:B------:R-:W2:Y:S04]  /*3900*/  LDG.E.U8 R76, desc[UR4][R98.64+0x8] ;  /* 0x00000804624c7981 */ /* 0x000ea8000c1e1100 */
[----:B------:R-:W2:Y:S04]  /*3910*/  LDG.E.U8 R77, desc[UR4][R98.64+0x9] ;  /* 0x00000904624d7981 */ /* 0x000ea8000c1e1100 */
[----:B------:R-:W3:Y:S04]  /*3920*/  LDG.E.U8 R78, desc[UR4][R98.64+0xa] ;  /* 0x00000a04624e7981 */ /* 0x000ee8000c1e1100 */
[----:B------:R-:W4:Y:S04]  /*3930*/  LDG.E.U8 R82, desc[UR4][R98.64+0xe] ;  /* 0x00000e0462527981 */ /* 0x000f28000c1e1100 */
[----:B------:R-:W5:Y:S04]  /*3940*/  LDG.E.U8 R83, desc[UR4][R98.64+0xf] ;  /* 0x00000f0462537981 */ /* 0x000f68000c1e1100 */
[----:B------:R-:W5:Y:S04]  /*3950*/  LDG.E.U8 R80, desc[UR4][R98.64+0xc] ;  /* 0x00000c0462507981 */ /* 0x000f68000c1e1100 */
[----:B------:R-:W5:Y:S04]  /*3960*/  LDG.E.U8 R81, desc[UR4][R98.64+0xd] ;  /* 0x00000d0462517981 */ /* 0x000f68000c1e1100 */
[----:B------:R-:W5:Y:S01]  /*3970*/  LDG.E.U8 R79, desc[UR4][R98.64+0xb] ;  /* 0x00000b04624f7981 */ /* 0x000f62000c1e1100 */
[----:B--2---:R-:W-:Y:S01]  /*3980*/  PRMT R76, R76, 0x6540, R77 ;  /* 0x000065404c4c7816 */ /* 0x004fe2000000004d */
[----:B---3--:R-:W-:-:S02]  /*3990*/  IMAD.U32 R77, R78, 0x10000, RZ ;  /* 0x000100004e4d7824 */ /* 0x008fc400078e00ff */
[----:B----4-:R-:W-:Y:S02]  /*39a0*/  IMAD.U32 R157, R82, 0x10000, RZ ;  /* 0x00010000529d7824 */ /* 0x010fe400078e00ff */
[----:B-----5:R-:W-:Y:S01]  /*39b0*/  IMAD.SHL.U32 R83, R83, 0x1000000, RZ ;  /* 0x0100000053537824 */ /* 0x020fe200078e00ff */
[----:B------:R-:W-:Y:S02]  /*39c0*/  PRMT R80, R80, 0x6540, R81 ;  /* 0x0000654050507816 */ /* 0x000fe40000000051 */
[----:B------:R-:W-:Y:S02]  /*39d0*/  SHF.L.U32 R79, R79, 0x18, RZ ;  /* 0x000000184f4f7819 */ /* 0x000fe400000006ff */
[----:B------:R-:W-:Y:S02]  /*39e0*/  LOP3.LUT R157, R80, R83, R157, 0xfe, !PT ;  /* 0x00000053509d7212 */ /* 0x000fe400078efe9d */
[----:B------:R-:W-:Y:S01]  /*39f0*/  LOP3.LUT R156, R76, R79, R77, 0xfe, !PT ;  /* 0x0000004f4c9c7212 */ /* 0x000fe200078efe4d */
[----:B------:R-:W-:Y:S06]  /*3a00*/  BRA `(.L_x_671) ;  /* 0x000001e000007947 */ /* 0x000fec0003800000 */
.L_x_670:
[----:B------:R-:W2:Y:S04]  /*3a10*/  LDG.E.64 R92, desc[UR4][R94.64+0x8] ;  /* 0x000008045e5c7981 */ /* 0x000ea8000c1e1b00 */
[----:B------:R-:W2:Y:S02]  /*3a20*/  LDG.E.64 R156, desc[UR4][R98.64+0x8] ;  /* 0x00000804629c7981 */ /* 0x000ea4000c1e1b00 */
[----:B--2---:R-:W-:-:S04]  /*3a30*/  ISETP.NE.U32.AND P0, PT, R92, R156, PT ;  /* 0x0000009c5c00720c */ /* 0x004fc80003f05070 */
[----:B------:R-:W-:-:S13]  /*3a40*/  ISETP.NE.AND.EX P0, PT, R93, R157, PT, P0 ;  /* 0x0000009d5d00720c */ /* 0x000fda0003f05300 */
[----:B------:R-:W-:Y:S05]  /*3a50*/  @P0 BRA `(.L_x_671) ;  /* 0x000001dc00ec0947 */ /* 0x000fea0003800000 */
[----:B------:R-:W2:Y:S04]  /*3a60*/  LDG.E.64 R100, desc[UR4][R94.64+0x10] ;  /* 0x000010045e647981 */ /* 0x000ea8000c1e1b00 */
[----:B------:R-:W2:Y:S01]  /*3a70*/  LDG.E.64 R76, desc[UR4][R98.64+0x10] ;  /* 0x00001004624c7981 */ /* 0x000ea2000c1e1b00 */
[----:B------:R-:W-:Y:S02]  /*3a80*/  IMAD.MOV.U32 R156, RZ, RZ, R92 ;  /* 0x000000ffff9c7224 */ /* 0x000fe400078e005c */
[----:B------:R-:W-:Y:S01]  /*3a90*/  IMAD.MOV.U32 R157, RZ, RZ, R93 ;  /* 0x000000ffff9d7224 */ /* 0x000fe200078e005d */
        /* <DEDUP_REMOVED lines=19> */
[----:B------:R-:W-:Y:S01]  /*3bd0*/  MOV R156, R92 ;  /* 0x0000005c009c7202 */ /* 0x000fe20000000f00 */
        /* <DEDUP_REMOVED lines=27> */
[----:B------:R-:W-:Y:S01]  /*3d90*/  IMAD.MOV.U32 R156, RZ, RZ, R92 ;  /* 0x000000ffff9c7224 */ /* 0x000fe200078e005c */
[----:B------:R-:W-:Y:S02]  /*3da0*/  MOV R157, R93 ;  /* 0x0000005d009d7202 */ /* 0x000fe40000000f00 */
        /* <DEDUP_REMOVED lines=46> */
[C---:B------:R-:W-:Y:S01]  /*4090*/  IMAD.WIDE.U32 R108, R92.reuse, R100, RZ ;  /* 0x000000645c6c7225 */ /* 0x040fe200078e00ff */
        /* <DEDUP_REMOVED lines=41> */
[----:B------:R-:W-:Y:S02]  /*4330*/  IADD3.X R114, P0, PT, R97, R108, RZ, P0, !PT ;  /* 0x0000006c61727210 */ /* 0x000fe4000071e4ff */
[----:B------:R-:W-:Y:S01]  /*4340*/  IADD3.X R108, PT, PT, RZ, RZ, RZ, P1, !PT ;  /* 0x000000ffff6c7210 */ /* 0x000fe20000ffe4ff */
[----:B------:R-:W-:-:S03]  /*4350*/  IMAD.WIDE.U32 R94, R86, R90, RZ ;  /* 0x0000005a565e7225 */ /* 0x000fc600078e00ff */
[----:B------:R-:W-:Y:S01]  /*4360*/  IADD3.X R108, P0, PT, R108, R109, RZ, P0, !PT ;  /* 0x0000006d6c6c7210 */ /* 0x000fe2000071e4ff */
[----:B------:R-:W-:Y:S01]  /*4370*/  IMAD.WIDE.U32 R112, R93, R104, RZ ;  /* 0x000000685d707225 */ /* 0x000fe200078e00ff */
[----:B------:R-:W-:Y:S02]  /*4380*/  IADD3 R97, P3, PT, R95, R98, RZ ;  /* 0x000000625f617210 */ /* 0x000fe40007f7e0ff */
[----:B------:R-:W-:Y:S01]  /*4390*/  IADD3.X R95, P1, PT, R115, R94, RZ, P2, !PT ;  /* 0x0000005e735f7210 */ /* 0x000fe2000173e4ff */
[----:B------:R-:W-:Y:S02]  /*43a0*/  IMAD.X R107, RZ, RZ, RZ, P4 ;  /* 0x000000ffff6b7224 */ /* 0x000fe400020e06ff */
[----:B------:R-:W-:Y:S01]  /*43b0*/  IMAD.MOV.U32 R106, RZ, RZ, R99 ;  /* 0x000000ffff6a7224 */ /* 0x000fe200078e0063 */
[----:B------:R-:W-:Y:S01]  /*43c0*/  IADD3.X R114, P0, PT, R114, R95, RZ, P0, !PT ;  /* 0x0000005f72727210 */ /* 0x000fe2000071e4ff */
[----:B------:R-:W-:Y:S01]  /*43d0*/  IMAD.WIDE.U32 R98, R92, R104, RZ ;  /* 0x000000685c627225 */ /* 0x000fe200078e00ff */
[----:B------:R-:W-:-:S03]  /*43e0*/  IADD3.X R97, P1, PT, R116, R97, RZ, P1, !PT ;  /* 0x0000006174617210 */ /* 0x000fc60000f3e4ff */
[----:B------:R-:W-:Y:S01]  /*43f0*/  IMAD.WIDE.U32.X R94, R91, R87, R106, P3 ;  /* 0x000000575b5e7225 */ /* 0x000fe200018e046a */
[----:B------:R-:W-:Y:S02]  /*4400*/  IADD3.X R115, P0, PT, R108, R97, RZ, P0, !PT ;  /* 0x000000616c737210 */ /* 0x000fe4000071e4ff */
[----:B------:R-:W-:Y:S01]  /*4410*/  IADD3 RZ, P2, PT, R114, R98, RZ ;  /* 0x0000006272ff7210 */ /* 0x000fe20007f5e0ff */
[----:B------:R-:W-:Y:S01]  /*4420*/  IMAD.WIDE.U32 R112, P4, R92, R105, R112 ;  /* 0x000000695c707225 */ /* 0x000fe20007880070 */
[----:B------:R-:W-:Y:S02]  /*4430*/  IADD3.X R108, P1, PT, RZ, R94, RZ, P1, !PT ;  /* 0x0000005eff6c7210 */ /* 0x000fe40000f3e4ff */
[----:B------:R-:W-:Y:S01]  /*4440*/  IADD3.X R97, P0, PT, RZ, RZ, RZ, P0, !PT ;  /* 0x000000ffff617210 */ /* 0x000fe2000071e4ff */
[----:B------:R-:W-:Y:S01]  /*4450*/  IMAD.MOV.U32 R98, RZ, RZ, R113 ;  /* 0x000000ffff627224 */ /* 0x000fe200078e0071 */
[----:B------:R-:W-:Y:S01]  /*4460*/  IADD3 R107, P3, PT, R112, R99, RZ ;  /* 0x00000063706b7210 */ /* 0x000fe20007f7e0ff */
[----:B------:R-:W-:-:S02]  /*4470*/  IMAD.X R99, RZ, RZ, RZ, P4 ;  /* 0x000000ffff637224 */ /* 0x000fc400020e06ff */
        /* <DEDUP_REMOVED lines=50> */
[C---:B------:R-:W-:Y:S01]  /*47a0*/  IMAD.WIDE.U32 R108, R86.reuse, R86, RZ ;  /* 0x00000056566c7225 */ /* 0x040fe200078e00ff */
[----:B------:R-:W-:Y:S02]  /*47b0*/  IADD3.X R95, PT, PT, R95, RZ, RZ, P1, P0 ;  /* 0x000000ff5f5f7210 */ /* 0x000fe40000fe04ff */
[----:B------:R-:W-:Y:S01]  /*47c0*/  IADD3.X R94, P0, PT, R97, R94, RZ, P2, !PT ;  /* 0x0000005e615e7210 */ /* 0x000fe2000171e4ff */
[----:B------:R-:W-:-:S03]  /*47d0*/  IMAD.WIDE.U32 R106, P1, R86, R87, R106 ;  /* 0x00000057566a7225 */ /* 0x000fc6000782006a */
[----:B------:R-:W-:Y:S01]  /*47e0*/  IADD3.X R95, P0, PT, R112, R95, RZ, P0, !PT ;  /* 0x0000005f705f7210 */ /* 0x000fe2000071e4ff */
[----:B------:R-:W-:Y:S01]  /*47f0*/  IMAD.WIDE.U32 R98, R101, R90, RZ ;  /* 0x0000005a65627225 */ /* 0x000fe200078e00ff */
[----:B------:R-:W-:-:S03]  /*4800*/  IADD3 R97, P4, PT, R109, R106, RZ ;  /* 0x0000006a6d617210 */ /* 0x000fc60007f9e0ff */
[----:B------:R-:W-:-:S04]  /*4810*/  IMAD.WIDE.U32 R172, R103, R104, RZ ;  /* 0x0000006867ac7225 */ /* 0x000fc800078e00ff */
[----:B------:R-:W-:-:S04]  /*4820*/  IMAD.WIDE.U32 R112, R102, R104, RZ ;  /* 0x0000006866707225 */ /* 0x000fc800078e00ff */
[----:B------:R-:W-:-:S04]  /*4830*/  IMAD.WIDE.U32 R98, P3, R100, R91, R98 ;  /* 0x0000005b64627225 */ /* 0x000fc80007860062 */
[----:B------:R-:W-:Y:S01]  /*4840*/  IMAD.WIDE.U32 R172, P2, R102, R105, R172 ;  /* 0x0000006966ac7225 */ /* 0x000fe200078400ac */
[----:B------:R-:W-:-:S03]  /*4850*/  MOV R120, R99 ;  /* 0x0000006300787202 */ /* 0x000fc60000000f00 */
[----:B------:R-:W-:Y:S01]  /*4860*/  IMAD.WIDE.U32 R144, R108, -0x1, RZ ;  /* 0xffffffff6c907825 */ /* 0x000fe200078e00ff */
[----:B------:R-:W-:-:S03]  /*4870*/  IADD3 R131, P5, PT, R172, R113, RZ ;  /* 0x00000071ac837210 */ /* 0x000fc60007fbe0ff */
[----:B------:R-:W-:-:S04]  /*4880*/  IMAD.WIDE.U32 R170, R100, R90, R94 ;  /* 0x0000005a64aa7225 */ /* 0x000fc800078e005e */
[----:B------:R-:W-:-:S04]  /*4890*/  IMAD.WIDE.U32 R116, R100, R90, RZ ;  /* 0x0000005a64747225 */ /* 0x000fc800078e00ff */
[----:B------:R-:W-:Y:S02]  /*48a0*/  IMAD R119, R108, -0x7af74001, -R97 ;  /* 0x8508bfff6c777824 */ /* 0x000fe400078e0a61 */
[----:B------:R-:W-:Y:S01]  /*48b0*/  IMAD.X R121, RZ, RZ, RZ, P3 ;  /* 0x000000ffff797224 */ /* 0x000fe200018e06ff */
[----:B------:R-:W-:Y:S01]  /*48c0*/  IADD3 RZ, P3, PT, R170, R112, RZ ;  /* 0x00000070aaff7210 */ /* 0x000fe20007f7e0ff */
[----:B------:R-:W-:Y:S01]  /*48d0*/  IMAD.X R123, RZ, RZ, RZ, P2 ;  /* 0x000000ffff7b7224 */ /* 0x000fe200010e06ff */
[----:B------:R-:W-:Y:S01]  /*48e0*/  IADD3 R127, P2, PT, R98, R117, RZ ;  /* 0x00000075627f7210 */ /* 0x000fe20007f5e0ff */
[----:B------:R-:W-:Y:S02]  /*48f0*/  IMAD.IADD R119, R145, 0x1, R119 ;  /* 0x0000000191777824 */ /* 0x000fe400078e0277 */
        /* <DEDUP_REMOVED lines=17> */
[----:B------:R-:W-:Y:S01]  /*4a10*/  IMAD.MOV.U32 R116, RZ, RZ, R125 ;  /* 0x000000ffff747224 */ /* 0x000fe200078e007d */
[----:B------:R-:W-:Y:S01]  /*4a20*/  IADD3.X RZ, P4, PT, R95, R127, RZ, P4, !PT ;  /* 0x0000007f5fff7210 */ /* 0x000fe2000279e4ff */
[----:B------:R-:W-:Y:S01]  /*4a30*/  IMAD.X R117, RZ, RZ, RZ, P5 ;  /* 0x000000ffff757224 */ /* 0x000fe200028e06ff */
[----:B------:R-:W-:Y:S01]  /*4a40*/  IADD3.X R125, P0, PT, RZ, RZ, RZ, P0, !PT ;  /* 0x000000ffff7d7210 */ /* 0x000fe2000071e4ff */
[----:B------:R-:W-:Y:S01]  /*4a50*/  IMAD.WIDE.U32 R94, R103, R90, RZ ;  /* 0x0000005a675e7225 */ /* 0x000fe200078e00ff */
[----:B------:R-:W-:Y:S02]  /*4a60*/  IADD3 R122, P5, PT, R113, R124, RZ ;  /* 0x0000007c717a7210 */ /* 0x000fe40007fbe0ff */
[----:B------:R-:W-:Y:S01]  /*4a70*/  IADD3.X R125, P4, PT, R125, R98, RZ, P4, !PT ;  /* 0x000000627d7d7210 */ /* 0x000fe2000279e4ff */
[----:B------:R-:W-:Y:S01]  /*4a80*/  IMAD.WIDE.U32 R112, R102, R90, RZ ;  /* 0x0000005a66707225 */ /* 0x000fe200078e00ff */
[----:B------:R-:W-:-:S02]  /*4a90*/  LEA.X R123, P2, R96, R106, 0x1, P2 ;  /* 0x0000006a607b7211 */ /* 0x000fc40001040cff */
[----:B------:R-:W-:Y:S01]  /*4aa0*/  IADD3.X R98, PT, PT, R99, RZ, RZ, P4, P0 ;  /* 0x000000ff63627210 */ /* 0x000fe200027e04ff */
[----:B------:R-:W-:Y:S01]  /*4ab0*/  IMAD.WIDE.U32.X R108, R119, -0x7af74000, R116, P5 ;  /* 0x8508c000776c7825 */ /* 0x000fe200028e0474 */
[----:B------:R-:W-:Y:S02]  /*4ac0*/  SHF.L.U64.HI R117, R96, 0x1, R111 ;  /* 0x0000000160757819 */ /* 0x000fe4000001026f */
[----:B------:R-:W-:Y:S01]  /*4ad0*/  IADD3.X R96, P3, PT, R120, R125, RZ, P3, !PT ;  /* 0x0000007d78607210 */ /* 0x000fe20001f7e4ff */
[----:B------:R-:W-:Y:S01]  /*4ae0*/  IMAD.WIDE.U32 R94, P5, R102, R91, R94 ;  /* 0x0000005b665e7225 */ /* 0x000fe200078a005e */
[----:B------:R-:W-:Y:S02]  /*4af0*/  IADD3.X RZ, P1, PT, R97, R122, RZ, P1, !PT ;  /* 0x0000007a61ff7210 */ /* 0x000fe40000f3e4ff */
        /* <DEDUP_REMOVED lines=17> */
[----:B------:R-:W-:Y:S01]  /*4c10*/  IMAD.WIDE.U32 R120, P4, R92, R93, R120 ;  /* 0x0000005d5c787225 */ /* 0x000fe20007880078 */
[----:B------:R-:W-:Y:S02]  /*4c20*/  IADD3.X R99, PT, PT, R99, RZ, RZ, P5, P3 ;  /* 0x000000ff63637210 */ /* 0x000fe40002fe64ff */
[----:B------:R-:W-:Y:S01]  /*4c30*/  SHF.L.W.U32.HI R111, R111, 0x1, R110 ;  /* 0x000000016f6f7819 */ /* 0x000fe20000010e6e */
[----:B------:R-:W-:Y:S01]  /*4c40*/  IMAD.WIDE.U32 R124, R144, 0x30000000, RZ ;  /* 0x30000000907c7825 */ /* 0x000fe200078e00ff */
[----:B------:R-:W-:-:S03]  /*4c50*/  IADD3.X R113, PT, PT, RZ, RZ, RZ, P4, !PT ;  /* 0x000000ffff717210 */ /* 0x000fc600027fe4ff */
[----:B------:R-:W-:Y:S01]  /*4c60*/  IMAD.WIDE.U32 R116, P1, R144, 0x170b5d44, R116 ;  /* 0x170b5d4490747825 */ /* 0x000fe20007820074 */
[----:B------:R-:W-:-:S03]  /*4c70*/  IADD3 RZ, P4, PT, R108, R124, RZ ;  /* 0x0000007c6cff7210 */ /* 0x000fc60007f9e0ff */
[----:B------:R-:W-:Y:S01]  /*4c80*/  IMAD.WIDE.U32 R122, R92, R92, RZ ;  /* 0x0000005c5c7a7225 */ /* 0x000fe200078e00ff */
[----:B------:R-:W-:-:S03]  /*4c90*/  IADD3 R95, P5, PT, R116, R125, RZ ;  /* 0x0000007d745f7210 */ /* 0x000fc60007fbe0ff */
[----:B------:R-:W-:Y:S01]  /*4ca0*/  IMAD.WIDE.U32 R106, P3, R100, R101, R106 ;  /* 0x00000065646a7225 */ /* 0x000fe2000786006a */
[----:B------:R-:W-:Y:S02]  /*4cb0*/  IADD3.X RZ, P4, PT, R109, R95, RZ, P4, !PT ;  /* 0x0000005f6dff7210 */ /* 0x000fe4000279e4ff */
[----:B------:R-:W-:Y:S01]  /*4cc0*/  IADD3.X R95, P0, PT, RZ, RZ, RZ, P0, !PT ;  /* 0x000000ffff5f7210 */ /* 0x000fe2000071e4ff */
[----:B------:R-:W-:Y:S02]  /*4cd0*/  IMAD.X R125, RZ, RZ, RZ, P1 ;  /* 0x000000ffff7d7224 */ /* 0x000fe400008e06ff */
[----:B------:R-:W-:Y:S02]  /*4ce0*/  IMAD.MOV.U32 R124, RZ, RZ, R117 ;  /* 0x000000ffff7c7224 */ /* 0x000fe400078e0075 */
[----:B------:R-:W-:Y:S01]  /*4cf0*/  IMAD.X R131, RZ, RZ, RZ, P3 ;  /* 0x000000ffff837224 */ /* 0x000fe200018e06ff */
[----:B------:R-:W-:Y:S01]  /*4d00*/  IADD3 R136, P3, PT, R123, R120, RZ ;  /* 0x000000787b887210 */ /* 0x000fe20007f7e0ff */
[----:B------:R-:W-:-:S02]  /*4d10*/  IMAD.MOV.U32 R112, RZ, RZ, R121 ;  /* 0x000000ffff707224 */ /* 0x000fc400078e0079 */
[----:B------:R-:W-:-:S04]  /*4d20*/  IMAD.WIDE.U32 R152, R100, R100, RZ ;  /* 0x0000006464987225 */ /* 0x000fc800078e00ff */
[----:B------:R-:W-:Y:S01]  /*4d30*/  IMAD.WIDE.U32 R120, R105, R90, RZ ;  /* 0x0000005a69787225 */ /* 0x000fe200078e00ff */
[----:B------:R-:W-:-:S03]  /*4d40*/  IADD3 R153, P1, PT, R153, R106, RZ ;  /* 0x0000006a99997210 */ /* 0x000fc60007f3e0ff */
[----:B------:R-:W-:-:S04]  /*4d50*/  IMAD.WIDE.U32.X R124, R119, 0x170b5d44, R124, P5 ;  /* 0x170b5d44777c7825 */ /* 0x000fc800028e047c */
[----:B------:R-:W-:Y:S01]  /*4d60*/  IMAD.MOV.U32 R130, RZ, RZ, R107 ;  /* 0x000000ffff827224 */ /* 0x000fe200078e006b */
[----:B------:R-:W-:Y:S01]  /*4d70*/  IADD3.X R124, P4, PT, R95, R124, RZ, P4, !PT ;  /* 0x0000007c5f7c7210 */ /* 0x000fe2000279e4ff */
[----:B------:R-:W-:-:S04]  /*4d80*/  IMAD.WIDE.U32 R106, P5, R104, R91, R120 ;  /* 0x0000005b686a7225 */ /* 0x000fc800078a0078 */
[----:B------:R-:W-:Y:S01]  /*4d90*/  IMAD.X R95, RZ, RZ, RZ, P0 ;  /* 0x000000ffff5f7224 */ /* 0x000fe200000e06ff */
[----:B------:R-:W-:Y:S01]  /*4da0*/  IADD3.X R117, P0, PT, R111, R122, RZ, P2, !PT ;  /* 0x0000007a6f757210 */ /* 0x000fe2000171e4ff */
[----:B------:R-:W-:-:S03]  /*4db0*/  IMAD.WIDE.U32 R120, R104, R90, RZ ;  /* 0x0000005a68787225 */ /* 0x000fc600078e00ff */
[----:B------:R-:W-:Y:S01]  /*4dc0*/  IADD3.X R125, P4, PT, R95, R125, RZ, P4, !PT ;  /* 0x0000007d5f7d7210 */ /* 0x000fe2000279e4ff */
[----:B------:R-:W-:Y:S01]  /*4dd0*/  IMAD.WIDE.U32 R132, R103, R102, RZ ;  /* 0x0000006667847225 */ /* 0x000fe200078e00ff */
[----:B------:R-:W-:Y:S02]  /*4de0*/  SHF.L.W.U32.HI R95, R110, 0x1, R137 ;  /* 0x000000016e5f7819 */ /* 0x000fe40000010e89 */
[----:B------:R-:W-:Y:S01]  /*4df0*/  IADD3.X R124, P4, PT, R124, R117, RZ, P4, !PT ;  /* 0x000000757c7c7210 */ /* 0x000fe2000279e4ff */
[----:B------:R-:W-:Y:S01]  /*4e00*/  IMAD.X R111, RZ, RZ, RZ, P5 ;  /* 0x000000ffff6f7224 */ /* 0x000fe200028e06ff */
[----:B------:R-:W-:Y:S01]  /*4e10*/  IADD3 R121, P5, PT, R106, R121, RZ ;  /* 0x000000796a797210 */ /* 0x000fe20007fbe0ff */
[----:B------:R-:W-:Y:S01]  /*4e20*/  IMAD.WIDE.U32 R146, R119, -0x45f6b800, RZ ;  /* 0xba09480077927825 */ /* 0x000fe200078e00ff */
[----:B------:R-:W-:-:S03]  /*4e30*/  IADD3.X R136, P0, PT, R95, R136, RZ, P0, !PT ;  /* 0x000000885f887210 */ /* 0x000fc6000071e4ff */
[----:B------:R-:W-:Y:S01]  /*4e40*/  IMAD.MOV.U32 R110, RZ, RZ, R107 ;  /* 0x000000ffff6e7224 */ /* 0x000fe200078e006b */
[----:B------:R-:W-:Y:S01]  /*4e50*/  IADD3.X R125, P4, PT, R125, R136, RZ, P4, !PT ;  /* 0x000000887d7d7210 */ /* 0x000fe2000279e4ff */
[----:B------:R-:W-:-:S04]  /*4e60*/  IMAD.WIDE.U32 R122, P2, R102, R103, R132 ;  /* 0x00000067667a7225 */ /* 0x000fc80007840084 */
[----:B------:R-:W-:Y:S01]  /*4e70*/  IMAD.WIDE.U32.X R110, R105, R91, R110, P5 ;  /* 0x0000005b696e7225 */ /* 0x000fe200028e046e */
[----:B------:R-:W-:-:S03]  /*4e80*/  IADD3.X R151, PT, PT, RZ, RZ, RZ, P2, !PT ;  /* 0x000000ffff977210 */ /* 0x000fc600017fe4ff */
[----:B------:R-:W-:-:S04]  /*4e90*/  IMAD.WIDE.U32 R132, R144, -0x45f6b800, RZ ;  /* 0xba09480090847825 */ /* 0x000fc800078e00ff */
[----:B------:R-:W-:Y:S01]  /*4ea0*/  IMAD.WIDE.U32 R146, P5, R144, 0x1ef3622f, R146 ;  /* 0x1ef3622f90927825 */ /* 0x000fe200078a0092 */
[----:B------:R-:W-:-:S03]  /*4eb0*/  IADD3 RZ, P2, PT, R124, R132, RZ ;  /* 0x000000847cff7210 */ /* 0x000fc60007f5e0ff */
[----:B------:R-:W-:-:S04]  /*4ec0*/  IMAD.WIDE.U32 R128, R92, R100, R128 ;  /* 0x000000645c807225 */ /* 0x000fc800078e0080 */
[----:B------:R-:W-:Y:S01]  /*4ed0*/  IMAD.WIDE.U32.X R112, R93, R93, R112, P3 ;  /* 0x0000005d5d707225 */ /* 0x000fe200018e0470 */
[----:B------:R-:W-:Y:S02]  /*4ee0*/  IADD3 R95, P3, PT, R146, R133, RZ ;  /* 0x00000085925f7210 */ /* 0x000fe40007f7e0ff */
[----:B------:R-:W-:Y:S01]  /*4ef0*/  SHF.L.W.U32.HI R137, R137, 0x1, R128 ;  /* 0x0000000189897819 */ /* 0x000fe20000010e80 */
[----:B------:R-:W-:Y:S01]  /*4f00*/  IMAD.WIDE.U32 R134, R102, R102, RZ ;  /* 0x0000006666867225 */ /* 0x000fe200078e00ff */
[----:B------:R-:W-:Y:S02]  /*4f10*/  IADD3.X RZ, P2, PT, R125, R95, RZ, P2, !PT ;  /* 0x0000005f7dff7210 */ /* 0x000fe4000175e4ff */
[----:B------:R-:W-:Y:S01]  /*4f20*/  IADD3.X R95, P4, PT, RZ, RZ, RZ, P4, !PT ;  /* 0x000000ffff5f7210 */ /* 0x000fe2000279e4ff */
[----:B------:R-:W-:Y:S01]  /*4f30*/  IMAD.IADD R161, R129, 0x1, R126 ;  /* 0x0000000181a17824 */ /* 0x000fe200078e027e */
[----:B------:R-:W-:Y:S01]  /*4f40*/  IADD3.X R137, P0, PT, R137, R112, RZ, P0, !PT ;  /* 0x0000007089897210 */ /* 0x000fe2000071e4ff */
[----:B------:R-:W-:Y:S01]  /*4f50*/  IMAD.X R127, RZ, RZ, RZ, P5 ;  /* 0x000000ffff7f7224 */ /* 0x000fe200028e06ff */
[----:B------:R-:W-:Y:S01]  /*4f60*/  IADD3 R173, P5, PT, R135, R122, RZ ;  /* 0x0000007a87ad7210 */ /* 0x000fe20007fbe0ff */
[----:B------:R-:W-:Y:S01]  /*4f70*/  IMAD.MOV.U32 R126, RZ, RZ, R147 ;  /* 0x000000ffff7e7224 */ /* 0x000fe200078e0093 */
[----:B------:R-:W-:Y:S01]  /*4f80*/  SHF.L.W.U32.HI R129, R128, 0x1, R161 ;  /* 0x0000000180817819 */ /* 0x000fe20000010ea1 */
[----:B------:R-:W-:-:S02]  /*4f90*/  IMAD.MOV.U32 R150, RZ, RZ, R123 ;  /* 0x000000ffff967224 */ /* 0x000fc400078e007b */
[----:B------:R-:W-:Y:S01]  /*4fa0*/  IMAD.WIDE.U32.X R122, R119, 0x1ef3622f, R126, P3 ;  /* 0x1ef3622f777a7825 */ /* 0x000fe200018e047e */
[----:B------:R-:W-:Y:S02]  /*4fb0*/  IADD3 RZ, P3, PT, R98, R120, RZ ;  /* 0x0000007862ff7210 */ /* 0x000fe40007f7e0ff */
[----:B------:R-:W-:Y:S01]  /*4fc0*/  IADD3.X R160, P0, PT, R129, R113, RZ, P0, !PT ;  /* 0x0000007181a07210 */ /* 0x000fe2000071e4ff */
[----:B------:R-:W-:Y:S01]  /*4fd0*/  IMAD.WIDE.U32 R148, R105, R104, RZ ;  /* 0x0000006869947225 */ /* 0x000fe200078e00ff */
[----:B------:R-:W-:Y:S02]  /*4fe0*/  IADD3.X RZ, P3, PT, R99, R121, RZ, P3, !PT ;  /* 0x0000007963ff7210 */ /* 0x000fe40001f7e4ff */
[----:B------:R-:W-:Y:S01]  /*4ff0*/  IADD3.X R166, P2, PT, R95, R122, RZ, P2, !PT ;  /* 0x0000007a5fa67210 */ /* 0x000fe2000175e4ff */
[----:B------:R-:W-:Y:S01]  /*5000*/  IMAD.WIDE.U32 R108, R144, 0x30000000, R108 ;  /* 0x30000000906c7825 */ /* 0x000fe200078e006c */
[----:B------:R-:W-:-:S03]  /*5010*/  IADD3.X R107, P3, PT, RZ, R110, RZ, P3, !PT ;  /* 0x0000006eff6b7210 */ /* 0x000fc60001f7e4ff */
[----:B------:R-:W-:Y:S02]  /*5020*/  IMAD.X R141, RZ, RZ, RZ, P4 ;  /* 0x000000ffff8d7224 */ /* 0x000fe400020e06ff */
[----:B------:R-:W-:-:S03]  /*5030*/  IMAD.WIDE.U32 R120, R119, 0xf5138f, RZ ;  /* 0x00f5138f77787825 */ /* 0x000fc600078e00ff */
[----:B------:R-:W-:Y:S01]  /*5040*/  IADD3.X R141, P2, PT, R141, R123, RZ, P2, !PT ;  /* 0x0000007b8d8d7210 */ /* 0x000fe2000175e4ff */
[----:B------:R-:W-:-:S03]  /*5050*/  IMAD.WIDE.U32 R148, P4, R104, R105, R148 ;  /* 0x0000006968947225 */ /* 0x000fc60007880094 */
[----:B------:R-:W-:Y:S01]  /*5060*/  IADD3.X R166, P2, PT, R166, R137, RZ, P2, !PT ;  /* 0x00000089a6a67210 */ /* 0x000fe2000175e4ff */
[----:B------:R-:W-:Y:S02]  /*5070*/  IMAD.IADD R147, R109, 0x1, R116 ;  /* 0x000000016d937824 */ /* 0x000fe400078e0274 */
[----:B------:R-:W-:Y:S01]  /*5080*/  IMAD.WIDE.U32 R132, R119, 0x6ca1493b, RZ ;  /* 0x6ca1493b77847825 */ /* 0x000fe200078e00ff */
[----:B------:R-:W-:-:S03]  /*5090*/  IADD3.X R167, P2, PT, R141, R160, RZ, P2, !PT ;  /* 0x000000a08da77210 */ /* 0x000fc6000175e4ff */
[----:B------:R-:W-:Y:S02]  /*50a0*/  IMAD.X R109, RZ, RZ, RZ, P4 ;  /* 0x000000ffff6d7224 */ /* 0x000fe400020e06ff */
[----:B------:R-:W-:-:S04]  /*50b0*/  IMAD.WIDE.U32 R120, P4, R144, 0x1a22d9f3, R120 ;  /* 0x1a22d9f390787825 */ /* 0x000fc80007880078 */
[----:B------:R-:W-:Y:S01]  /*50c0*/  IMAD.WIDE.U32 R168, R119, 0x17c510ea, RZ ;  /* 0x17c510ea77a87825 */ /* 0x000fe200078e00ff */
[----:B------:R-:W-:-:S03]  /*50d0*/  IADD3.X R123, PT, PT, RZ, RZ, RZ, P4, !PT ;  /* 0x000000ffff7b7210 */ /* 0x000fc600027fe4ff */
[----:B------:R-:W-:Y:S02]  /*50e0*/  IMAD.X R95, RZ, RZ, R111, P3 ;  /* 0x000000ffff5f7224 */ /* 0x000fe400018e066f */
[----:B------:R-:W-:-:S04]  /*50f0*/  IMAD.WIDE.U32 R110, R108, -0x1, RZ ;  /* 0xffffffff6c6e7825 */ /* 0x000fc800078e00ff */
[----:B------:R-:W-:Y:S02]  /*5100*/  IMAD R145, R108, -0x7af74001, -R147 ;  /* 0x8508bfff6c917824 */ /* 0x000fe400078e0a93 */
[----:B------:R-:W-:-:S04]  /*5110*/  IMAD.WIDE.U32 R128, R144, 0xf5138f, RZ ;  /* 0x00f5138f90807825 */ /* 0x000fc800078e00ff */
[----:B------:R-:W-:-:S04]  /*5120*/  IMAD.WIDE.U32 R132, P3, R144, -0x39c4fa40, R132 ;  /* 0xc63b05c090847825 */ /* 0x000fc80007860084 */
        /* <DEDUP_REMOVED lines=18> */
[----:B------:R-:W-:-:S04]  /*5250*/  IMAD.WIDE.U32 R156, R92, R102, R156 ;  /* 0x000000665c9c7225 */ /* 0x000fc800078e009c */
[----:B------:R-:W-:Y:S01]  /*5260*/  IMAD.WIDE.U32.X R154, R119, 0x1ae3a46, R154, P3 ;  /* 0x01ae3a46779a7825 */ /* 0x000fe200018e049a */
[----:B------:R-:W-:-:S03]  /*5270*/  IADD3 R138, P3, PT, R113, R138, RZ ;  /* 0x0000008a718a7210 */ /* 0x000fc60007f7e0ff */
[----:B------:R-:W-:Y:S01]  /*5280*/  IMAD.WIDE.U32.X R130, R101, R101, R130, P1 ;  /* 0x0000006565827225 */ /* 0x000fe200008e0482 */
[----:B------:R-:W-:Y:S02]  /*5290*/  IADD3 RZ, P1, PT, R108, R112, RZ ;  /* 0x000000706cff7210 */ /* 0x000fe40007f3e0ff */
[----:B------:R-:W-:Y:S01]  /*52a0*/  MOV R108, R149 ;  /* 0x00000095006c7202 */ /* 0x000fe20000000f00 */
[----:B------:R-:W-:-:S04]  /*52b0*/  IMAD.WIDE.U32 R112, R104, R104, RZ ;  /* 0x0000006868707225 */ /* 0x000fc800078e00ff */
[----:B------:R-:W-:Y:S02]  /*52c0*/  IMAD.IADD R165, R157, 0x1, R140 ;  /* 0x000000019da57824 */ /* 0x000fe400078e028c */
[----:B------:R-:W-:Y:S01]  /*52d0*/  IMAD.X R141, RZ, RZ, RZ, P4 ;  /* 0x000000ffff8d7224 */ /* 0x000fe200020e06ff */
[----:B------:R-:W-:Y:S01]  /*52e0*/  IADD3 R111, P4, PT, R113, R148, RZ ;  /* 0x00000094716f7210 */ /* 0x000fe20007f9e0ff */
[----:B------:R-:W-:Y:S01]  /*52f0*/  IMAD.MOV.U32 R140, RZ, RZ, R139 ;  /* 0x000000ffff8c7224 */ /* 0x000fe200078e008b */
[----:B------:R-:W-:Y:S01]  /*5300*/  SHF.L.W.U32.HI R113, R161, 0x1, R156 ;  /* 0x00000001a1717819 */ /* 0x000fe20000010e9c */
        /* <DEDUP_REMOVED lines=8> */
[----:B------:R-:W-:Y:S01]  /*5390*/  IMAD.IADD R147, R125, 0x1, R146 ;  /* 0x000000017d937824 */ /* 0x000fe200078e0292 */
[----:B------:R-:W-:Y:S01]  /*53a0*/  IADD3.X RZ, P1, PT, R167, R129, RZ, P1, !PT ;  /* 0x00000081a7ff7210 */ /* 0x000fe20000f3e4ff */
[----:B------:R-:W-:Y:S01]  /*53b0*/  IMAD.WIDE.U32 R128, R145, 0x30000000, RZ ;  /* 0x3000000091807825 */ /* 0x000fe200078e00ff */
[----:B------:R-:W-:Y:S02]  /*53c0*/  IADD3.X R153, P3, PT, R156, R153, RZ, P0, !PT ;  /* 0x000000999c997210 */ /* 0x000fe4000077e4ff */
[----:B------:R-:W-:Y:S01]  /*53d0*/  IADD3.X R140, P2, PT, RZ, R141, RZ, P2, !PT ;  /* 0x0000008dff8c7210 */ /* 0x000fe2000175e4ff */
[----:B------:R-:W-:Y:S01]  /*53e0*/  IMAD.WIDE.U32 R166, R144, 0xf5138f, R166 ;  /* 0x00f5138f90a67825 */ /* 0x000fe200078e00a6 */
        /* <DEDUP_REMOVED lines=12> */
[----:B------:R-:W-:Y:S01]  /*54b0*/  IMAD.WIDE.U32 R148, R145, -0x45f6b800, RZ ;  /* 0xba09480091947825 */ /* 0x000fe200078e00ff */
[----:B------:R-:W-:-:S03]  /*54c0*/  IADD3.X R139, P0, PT, RZ, RZ, RZ, P0, !PT ;  /* 0x000000ffff8b7210 */ /* 0x000fc6000071e4ff */
[----:B------:R-:W-:Y:S01]  /*54d0*/  IMAD.MOV.U32 R124, RZ, RZ, R129 ;  /* 0x000000ffff7c7224 */ /* 0x000fe200078e0081 */
[----:B------:R-:W-:Y:S01]  /*54e0*/  IADD3.X R163, PT, PT, RZ, RZ, RZ, P0, !PT ;  /* 0x000000ffffa37210 */ /* 0x000fe200007fe4ff */
[----:B------:R-:W-:-:S04]  /*54f0*/  IMAD.WIDE.U32 R152, R110, -0x45f6b800, RZ ;  /* 0xba0948006e987825 */ /* 0x000fc800078e00ff */
[----:B------:R-:W-:-:S04]  /*5500*/  IMAD.WIDE.U32.X R124, R145, 0x170b5d44, R124, P2 ;  /* 0x170b5d44917c7825 */ /* 0x000fc800010e047c */
[----:B------:R-:W-:-:S04]  /*5510*/  IMAD.WIDE.U32 R148, P2, R110, 0x1ef3622f, R148 ;  /* 0x1ef3622f6e947825 */ /* 0x000fc80007840094 */
[----:B------:R-:W-:Y:S01]  /*5520*/  IMAD.WIDE.U32 R122, R145, 0xf5138f, RZ ;  /* 0x00f5138f917a7825 */ /* 0x000fe200078e00ff */
[----:B------:R-:W-:-:S03]  /*5530*/  IADD3 R137, P0, PT, R148, R153, RZ ;  /* 0x0000009994897210 */ /* 0x000fc60007f1e0ff */
[----:B------:R-:W-:Y:S01]  /*5540*/  IMAD.X R133, RZ, RZ, RZ, P1 ;  /* 0x000000ffff857224 */ /* 0x000fe200008e06ff */
[----:B------:R-:W-:Y:S01]  /*5550*/  IADD3 RZ, P1, PT, R156, R120, RZ ;  /* 0x000000789cff7210 */ /* 0x000fe20007f3e0ff */
[----:B------:R-:W-:Y:S02]  /*5560*/  IMAD.X R141, RZ, RZ, RZ, P2 ;  /* 0x000000ffff8d7224 */ /* 0x000fe400010e06ff */
[----:B------:R-:W-:Y:S01]  /*5570*/  IMAD.WIDE.U32 R120, R100, R102, R114 ;  /* 0x0000006664787225 */ /* 0x000fe200078e0072 */
[----:B------:R-:W-:-:S03]  /*5580*/  IADD3.X RZ, P1, PT, R157, R113, RZ, P1, !PT ;  /* 0x000000719dff7210 */ /* 0x000fc60000f3e4ff */
[C---:B------:R-:W-:Y:S01]  /*5590*/  IMAD.WIDE.U32 R160, R110.reuse, 0xf5138f, RZ ;  /* 0x00f5138f6ea07825 */ /* 0x040fe200078e00ff */
[----:B------:R-:W-:Y:S02]  /*55a0*/  SHF.L.W.U32.HI R113, R165, 0x1, R120 ;  /* 0x00000001a5717819 */ /* 0x000fe40000010e78 */
[----:B------:R-:W-:Y:S01]  /*55b0*/  IADD3.X R167, P1, PT, R167, R124, RZ, P1, !PT ;  /* 0x0000007ca7a77210 */ /* 0x000fe20000f3e4ff */
[----:B------:R-:W-:-:S03]  /*55c0*/  IMAD.WIDE.U32 R114, P2, R110, 0x1a22d9f3, R122 ;  /* 0x1a22d9f36e727825 */ /* 0x000fc6000784007a */
[----:B------:R-:W-:Y:S01]  /*55d0*/  IADD3.X R133, P1, PT, R133, R125, RZ, P1, !PT ;  /* 0x0000007d85857210 */ /* 0x000fe20000f3e4ff */
[----:B------:R-:W-:Y:S02]  /*55e0*/  IMAD.MOV.U32 R140, RZ, RZ, R149 ;  /* 0x000000ffff8c7224 */ /* 0x000fe400078e0095 */
        /* <DEDUP_REMOVED lines=8> */
[----:B------:R-:W-:-:S02]  /*5670*/  IADD3.X RZ, P0, PT, R147, R159, RZ, P0, !PT ;  /* 0x0000009f93ff7210 */ /* 0x000fc4000071e4ff */
[----:B------:R-:W-:Y:S01]  /*5680*/  IADD3.X R167, P1, PT, R133, R164, RZ, P1, !PT ;  /* 0x000000a485a77210 */ /* 0x000fe20000f3e4ff */
[----:B------:R-:W-:Y:S01]  /*5690*/  IMAD.MOV.U32 R116, RZ, RZ, R115 ;  /* 0x000000ffff747224 */ /* 0x000fe200078e0073 */
[----:B------:R-:W-:Y:S01]  /*56a0*/  IADD3.X R115, P3, PT, R113, R130, RZ, P3, !PT ;  /* 0x0000008271737210 */ /* 0x000fe20001f7e4ff */
[----:B------:R-:W-:Y:S01]  /*56b0*/  IMAD.WIDE.U32 R120, R110, 0x6ca1493b, RZ ;  /* 0x6ca1493b6e787825 */ /* 0x000fe200078e00ff */
[----:B------:R-:W-:Y:S02]  /*56c0*/  IADD3.X R138, P0, PT, R139, R126, RZ, P0, !PT ;  /* 0x0000007e8b8a7210 */ /* 0x000fe4000071e4ff */
[----:B------:R-:W-:Y:S01]  /*56d0*/  IADD3.X R174, P3, PT, R129, R131, RZ, P3, !PT ;  /* 0x0000008381ae7210 */ /* 0x000fe20001f7e4ff */
[----:B------:R-:W-:-:S04]  /*56e0*/  IMAD.WIDE.U32.X R116, R145, 0x1a22d9f3, R116, P2 ;  /* 0x1a22d9f391747825 */ /* 0x000fc800010e0474 */
[----:B------:R-:W-:-:S04]  /*56f0*/  IMAD.WIDE.U32 R118, P2, R110, -0x39c4fa40, R118 ;  /* 0xc63b05c06e767825 */ /* 0x000fc80007840076 */
[----:B------:R-:W-:Y:S01]  /*5700*/  IMAD.X R123, RZ, RZ, RZ, P2 ;  /* 0x000000ffff7b7224 */ /* 0x000fe200010e06ff */
[----:B------:R-:W-:Y:S01]  /*5710*/  IADD3 R113, P2, PT, R118, R121, RZ ;  /* 0x0000007976717210 */ /* 0x000fe20007f5e0ff */
[----:B------:R-:W-:-:S04]  /*5720*/  IMAD.WIDE.U32 R124, R145, 0x17c510ea, RZ ;  /* 0x17c510ea917c7825 */ /* 0x000fc800078e00ff */
[----:B------:R-:W-:Y:S01]  /*5730*/  IMAD.MOV.U32 R122, RZ, RZ, R119 ;  /* 0x000000ffff7a7224 */ /* 0x000fe200078e0077 */
[----:B------:R-:W-:Y:S01]  /*5740*/  IADD3.X R119, P0, PT, R163, R127, RZ, P0, !PT ;  /* 0x0000007fa3777210 */ /* 0x000fe2000071e4ff */
[----:B------:R-:W-:-:S03]  /*5750*/  IMAD.WIDE.U32 R156, R110, 0x30000000, R156 ;  /* 0x300000006e9c7825 */ /* 0x000fc600078e009c */
[----:B------:R-:W-:Y:S01]  /*5760*/  IADD3.X R138, P0, PT, R138, R115, RZ, P0, !PT ;  /* 0x000000738a8a7210 */ /* 0x000fe2000071e4ff */
[----:B------:R-:W-:-:S03]  /*5770*/  IMAD.WIDE.U32.X R122, R145, -0x39c4fa40, R122, P2 ;  /* 0xc63b05c0917a7825 */ /* 0x000fc600010e047a */
[----:B------:R-:W-:Y:S01]  /*5780*/  IADD3.X R139, P0, PT, R119, R174, RZ, P0, !PT ;  /* 0x000000ae778b7210 */ /* 0x000fe2000071e4ff */
[----:B------:R-:W-:-:S03]  /*5790*/  IMAD.WIDE.U32 R124, P2, R110, 0x1ae3a46, R124 ;  /* 0x01ae3a466e7c7825 */ /* 0x000fc6000784007c */
[----:B------:R-:W-:Y:S01]  /*57a0*/  IADD3.X R179, P0, PT, RZ, RZ, RZ, P0, !PT ;  /* 0x000000ffffb37210 */ /* 0x000fe2000071e4ff */
[----:B------:R-:W-:Y:S01]  /*57b0*/  IMAD.WIDE.U32 R126, R110, 0x17c510ea, RZ ;  /* 0x17c510ea6e7e7825 */ /* 0x000fe200078e00ff */
[----:B------:R-:W-:-:S03]  /*57c0*/  MOV R130, R125 ;  /* 0x0000007d00827202 */ /* 0x000fc60000000f00 */
        /* <DEDUP_REMOVED lines=16> */
[----:B------:R-:W-:-:S04]  /*58d0*/  IMAD.WIDE.U32 R142, R100, R104, R142 ;  /* 0x00000068648e7225 */ /* 0x000fc800078e008e */
[----:B------:R-:W-:Y:S01]  /*58e0*/  IMAD.WIDE.U32 R152, P5, R128, -0x7af74000, R152 ;  /* 0x8508c00080987825 */ /* 0x000fe200078a0098 */
[----:B------:R-:W-:-:S03]  /*58f0*/  SHF.L.W.U32.HI R125, R149, 0x1, R142 ;  /* 0x00000001957d7819 */ /* 0x000fc60000010e8e */
[----:B------:R-:W-:Y:S01]  /*5900*/  IMAD.X R157, RZ, RZ, RZ, P0 ;  /* 0x000000ffff9d7224 */ /* 0x000fe200000e06ff */
[----:B------:R-:W-:Y:S01]  /*5910*/  IADD3 RZ, P0, PT, R138, R136, RZ ;  /* 0x000000888aff7210 */ /* 0x000fe20007f1e0ff */
[----:B------:R-:W-:Y:S01]  /*5920*/  IMAD.IADD R121, R143, 0x1, R158 ;  /* 0x000000018f797824 */ /* 0x000fe200078e029e */
[----:B------:R-:W-:Y:S01]  /*5930*/  IADD3.X R174, P3, PT, R125, R134, RZ, P3, !PT ;  /* 0x000000867dae7210 */ /* 0x000fe20001f7e4ff */
[----:B------:R-:W-:Y:S01]  /*5940*/  IMAD.X R165, RZ, RZ, RZ, P5 ;  /* 0x000000ffffa57224 */ /* 0x000fe200028e06ff */
[----:B------:R-:W-:Y:S01]  /*5950*/  IADD3 R158, P5, PT, R151, R152, RZ ;  /* 0x00000098979e7210 */ /* 0x000fe20007fbe0ff */
[----:B------:R-:W-:Y:S01]  /*5960*/  IMAD.WIDE.U32 R136, R119, 0x30000000, RZ ;  /* 0x3000000077887825 */ /* 0x000fe200078e00ff */
[----:B------:R-:W-:Y:S02]  /*5970*/  IADD3.X RZ, P0, PT, R139, R135, RZ, P0, !PT ;  /* 0x000000878bff7210 */ /* 0x000fe4000071e4ff */
[----:B------:R-:W-:Y:S01]  /*5980*/  SHF.L.W.U32.HI R180, R142, 0x1, R121 ;  /* 0x000000018eb47819 */ /* 0x000fe20000010e79 */
[----:B------:R-:W-:Y:S01]  /*5990*/  IMAD.MOV.U32 R164, RZ, RZ, R153 ;  /* 0x000000ffffa47224 */ /* 0x000fe200078e0099 */
[----:B------:R-:W-:Y:S01]  /*59a0*/  IADD3.X R179, P0, PT, R179, R154, RZ, P0, !PT ;  /* 0x0000009ab3b37210 */ /* 0x000fe2000071e4ff */
[----:B------:R-:W-:Y:S01]  /*59b0*/  IMAD.WIDE.U32 R134, R128, 0x30000000, RZ ;  /* 0x3000000080867825 */ /* 0x000fe200078e00ff */
[----:B------:R-:W-:-:S03]  /*59c0*/  IADD3.X R180, P3, PT, R180, R173, RZ, P3, !PT ;  /* 0x000000adb4b47210 */ /* 0x000fc60001f7e4ff */
[----:B------:R-:W-:-:S04]  /*59d0*/  IMAD.WIDE.U32.X R164, R119, -0x7af74000, R164, P5 ;  /* 0x8508c00077a47825 */ /* 0x000fc800028e04a4 */
[----:B------:R-:W-:-:S04]  /*59e0*/  IMAD.WIDE.U32 R136, P5, R128, 0x170b5d44, R136 ;  /* 0x170b5d4480887825 */ /* 0x000fc800078a0088 */
[----:B------:R-:W-:Y:S01]  /*59f0*/  IMAD.X R127, RZ, RZ, RZ, P1 ;  /* 0x000000ffff7f7224 */ /* 0x000fe200008e06ff */
[----:B------:R-:W-:Y:S01]  /*5a00*/  MOV R142, R137 ;  /* 0x00000089008e7202 */ /* 0x000fe20000000f00 */
[----:B------:R-:W-:Y:S01]  /*5a10*/  IMAD.WIDE.U32 R138, R144, 0x17c510ea, R138 ;  /* 0x17c510ea908a7825 */ /* 0x000fe200078e008a */
[----:B------:R-:W-:Y:S02]  /*5a20*/  IADD3 RZ, P1, PT, R156, R150, RZ ;  /* 0x000000969cff7210 */ /* 0x000fe40007f3e0ff */
[----:B------:R-:W-:Y:S01]  /*5a30*/  IADD3.X R125, P2, PT, R127, R141, RZ, P2, !PT ;  /* 0x0000008d7f7d7210 */ /* 0x000fe2000175e4ff */
[----:B------:R-:W-:Y:S01]  /*5a40*/  IMAD.X R143, RZ, RZ, RZ, P5 ;  /* 0x000000ffff8f7224 */ /* 0x000fe200028e06ff */
[----:B------:R-:W-:Y:S01]  /*5a50*/  IADD3 R175, P5, PT, R136, R135, RZ ;  /* 0x0000008788af7210 */ /* 0x000fe20007fbe0ff */
[----:B------:R-:W-:Y:S01]  /*5a60*/  IMAD.WIDE.U32 R144, R119, -0x45f6b800, RZ ;  /* 0xba09480077907825 */ /* 0x000fe200078e00ff */
[----:B------:R-:W-:Y:S02]  /*5a70*/  IADD3.X R146, P2, PT, R147, R146, RZ, P2, !PT ;  /* 0x0000009293927210 */ /* 0x000fe4000175e4ff */
[----:B------:R-:W-:Y:S01]  /*5a80*/  IADD3.X RZ, P1, PT, R161, R158, RZ, P1, !PT ;  /* 0x0000009ea1ff7210 */ /* 0x000fe20000f3e4ff */
[----:B------:R-:W-:Y:S01]  /*5a90*/  IMAD.WIDE.U32.X R142, R119, 0x170b5d44, R142, P5 ;  /* 0x170b5d44778e7825 */ /* 0x000fe200028e048e */
[----:B------:R-:W-:-:S03]  /*5aa0*/  IADD3.X R147, P2, PT, R125, R162, RZ, P2, !PT ;  /* 0x000000a27d937210 */ /* 0x000fc6000175e4ff */
[----:B------:R-:W-:Y:S01]  /*5ab0*/  IMAD.WIDE.U32 R140, R128, -0x45f6b800, RZ ;  /* 0xba094800808c7825 */ /* 0x000fe200078e00ff */
[----:B------:R-:W-:-:S03]  /*5ac0*/  IADD3.X R129, P2, PT, RZ, RZ, RZ, P2, !PT ;  /* 0x000000ffff817210 */ /* 0x000fc6000175e4ff */
[----:B------:R-:W-:-:S04]  /*5ad0*/  IMAD.WIDE.U32 R144, P5, R128, 0x1ef3622f, R144 ;  /* 0x1ef3622f80907825 */ /* 0x000fc800078a0090 */
[----:B------:R-:W-:-:S04]  /*5ae0*/  IMAD.WIDE.U32 R166, R110, -0x45f6b800, R166 ;  /* 0xba0948006ea67825 */ /* 0x000fc800078e00a6 */
[----:B------:R-:W-:Y:S01]  /*5af0*/  IMAD.X R149, RZ, RZ, RZ, P5 ;  /* 0x000000ffff957224 */ /* 0x000fe200028e06ff */
[----:B------:R-:W-:Y:S01]  /*5b00*/  IADD3 R135, P5, PT, R144, R141, RZ ;  /* 0x0000008d90877210 */ /* 0x000fe20007fbe0ff */
[----:B------:R-:W-:-:S04]  /*5b10*/  IMAD.WIDE.U32 R150, R119, 0xf5138f, RZ ;  /* 0x00f5138f77967825 */ /* 0x000fc800078e00ff */
[----:B------:R-:W-:Y:S01]  /*5b20*/  IMAD.IADD R182, R167, 0x1, R148 ;  /* 0x00000001a7b67824 */ /* 0x000fe200078e0294 */
[----:B------:R-:W-:Y:S01]  /*5b30*/  IADD3.X R167, P1, PT, RZ, R164, RZ, P1, !PT ;  /* 0x000000a4ffa77210 */ /* 0x000fe20000f3e4ff */
[----:B------:R-:W-:Y:S01]  /*5b40*/  IMAD.MOV.U32 R148, RZ, RZ, R145 ;  /* 0x000000ffff947224 */ /* 0x000fe200078e0091 */
[----:B------:R-:W-:Y:S01]  /*5b50*/  IADD3.X R145, P0, PT, R157, R155, RZ, P0, !PT ;  /* 0x0000009b9d917210 */ /* 0x000fe2000071e4ff */
[C---:B------:R-:W-:Y:S01]  /*5b60*/  IMAD.WIDE.U32 R152, R128.reuse, 0xf5138f, RZ ;  /* 0x00f5138f80987825 */ /* 0x040fe200078e00ff */
[----:B------:R-:W-:Y:S02]  /*5b70*/  IADD3.X R137, P1, PT, RZ, R165, RZ, P1, !PT ;  /* 0x000000a5ff897210 */ /* 0x000fe40000f3e4ff */
[----:B------:R-:W-:Y:S01]  /*5b80*/  IADD3.X R174, P0, PT, R179, R174, RZ, P0, !PT ;  /* 0x000000aeb3ae7210 */ /* 0x000fe2000071e4ff */
[----:B------:R-:W-:Y:S01]  /*5b90*/  IMAD.WIDE.U32.X R148, R119, 0x1ef3622f, R148, P5 ;  /* 0x1ef3622f77947825 */ /* 0x000fe200028e0494 */
[----:B------:R-:W-:Y:S02]  /*5ba0*/  IADD3.X R166, P1, PT, R167, R166, RZ, P1, !PT ;  /* 0x000000a6a7a67210 */ /* 0x000fe40000f3e4ff */
[----:B------:R-:W-:Y:S01]  /*5bb0*/  IADD3.X R145, P0, PT, R145, R180, RZ, P0, !PT ;  /* 0x000000b491917210 */ /* 0x000fe2000071e4ff */
[----:B------:R-:W-:Y:S01]  /*5bc0*/  IMAD.WIDE.U32 R150, P5, R128, 0x1a22d9f3, R150 ;  /* 0x1a22d9f380967825 */ /* 0x000fe200078a0096 */
[----:B------:R-:W-:-:S03]  /*5bd0*/  IADD3.X R167, P1, PT, R137, R182, RZ, P1, !PT ;  /* 0x000000b689a77210 */ /* 0x000fc60000f3e4ff */
[----:B------:R-:W-:-:S04]  /*5be0*/  IMAD.WIDE.U32 R156, R119, 0x6ca1493b, RZ ;  /* 0x6ca1493b779c7825 */ /* 0x000fc800078e00ff */
[----:B------:R-:W-:Y:S01]  /*5bf0*/  IMAD.X R141, RZ, RZ, RZ, P2 ;  /* 0x000000ffff8d7224 */ /* 0x000fe200010e06ff */
[----:B------:R-:W-:Y:S01]  /*5c00*/  IADD3 R125, P2, PT, R150, R153, RZ ;  /* 0x00000099967d7210 */ /* 0x000fe20007f5e0ff */
[----:B------:R-:W-:Y:S02]  /*5c10*/  IMAD.X R159, RZ, RZ, RZ, P5 ;  /* 0x000000ffff9f7224 */ /* 0x000fe400028e06ff */
[----:B------:R-:W-:Y:S01]  /*5c20*/  IMAD.MOV.U32 R158, RZ, RZ, R151 ;  /* 0x000000ffff9e7224 */ /* 0x000fe200078e0097 */
[----:B------:R-:W-:Y:S01]  /*5c30*/  IADD3 R151, PT, PT, R139, R168, RZ ;  /* 0x000000a88b977210 */ /* 0x000fe20007ffe0ff */
[----:B------:R-:W-:-:S04]  /*5c40*/  IMAD.WIDE.U32 R154, R128, 0x6ca1493b, RZ ;  /* 0x6ca1493b809a7825 */ /* 0x000fc800078e00ff */
[----:B------:R-:W-:-:S04]  /*5c50*/  IMAD.WIDE.U32 R156, P5, R128, -0x39c4fa40, R156 ;  /* 0xc63b05c0809c7825 */ /* 0x000fc800078a009c */
        /* <DEDUP_REMOVED lines=10> */
[----:B------:R-:W-:Y:S01]  /*5d00*/  IMAD.WIDE.U32.X R160, R119, -0x39c4fa40, R160, P5 ;  /* 0xc63b05c077a07825 */ /* 0x000fe200028e04a0 */
[----:B------:R-:W-:Y:S02]  /*5d10*/  IADD3.X R117, P1, PT, RZ, RZ, RZ, P1, !PT ;  /* 0x000000ffff757210 */ /* 0x000fe40000f3e4ff */
[----:B------:R-:W-:Y:S01]  /*5d20*/  IADD3.X R138, P2, PT, R139, R138, RZ, P2, !PT ;  /* 0x0000008a8b8a7210 */ /* 0x000fe2000175e4ff */
[----:B------:R-:W-:-:S03]  /*5d30*/  IMAD.WIDE.U32 R162, P5, R128, 0x1ae3a46, R162 ;  /* 0x01ae3a4680a27825 */ /* 0x000fc600078a00a2 */
[----:B------:R-:W-:Y:S01]  /*5d40*/  IADD3.X R139, P2, PT, R116, R151, RZ, P2, !PT ;  /* 0x00000097748b7210 */ /* 0x000fe2000175e4ff */
[----:B------:R-:W-:Y:S01]  /*5d50*/  IMAD.X R169, RZ, RZ, RZ, P5 ;  /* 0x000000ffffa97224 */ /* 0x000fe200028e06ff */
[----:B------:R-:W-:Y:S01]  /*5d60*/  IADD3 R129, P5, PT, R162, R165, RZ ;  /* 0x000000a5a2817210 */ /* 0x000fe20007fbe0ff */
[----:B------:R-:W-:Y:S01]  /*5d70*/  IMAD.MOV.U32 R168, RZ, RZ, R163 ;  /* 0x000000ffffa87224 */ /* 0x000fe200078e00a3 */
[----:B------:R-:W-:Y:S01]  /*5d80*/  IADD3.X R137, P2, PT, RZ, RZ, RZ, P2, !PT ;  /* 0x000000ffff897210 */ /* 0x000fe2000175e4ff */
[----:B------:R-:W-:-:S04]  /*5d90*/  IMAD.WIDE.U32 R170, R102, R104, R170 ;  /* 0x0000006866aa7225 */ /* 0x000fc800078e00aa */
[----:B------:R-:W-:Y:S01]  /*5da0*/  IMAD.WIDE.U32.X R168, R119, 0x1ae3a46, R168, P5 ;  /* 0x01ae3a4677a87825 */ /* 0x000fe200028e04a8 */
[----:B------:R-:W-:Y:S02]  /*5db0*/  IADD3 RZ, P5, PT, R138, R120, RZ ;  /* 0x000000788aff7210 */ /* 0x000fe40007fbe0ff */
[----:B------:R-:W-:Y:S01]  /*5dc0*/  SHF.L.W.U32.HI R151, R121, 0x1, R170 ;  /* 0x0000000179977819 */ /* 0x000fe20000010eaa */
[----:B------:R-:W-:Y:S01]  /*5dd0*/  IMAD.X R119, RZ, RZ, RZ, P1 ;  /* 0x000000ffff777224 */ /* 0x000fe200008e06ff */
[----:B------:R-:W-:Y:S01]  /*5de0*/  IADD3 RZ, P1, PT, R166, R134, RZ ;  /* 0x00000086a6ff7210 */ /* 0x000fe20007f3e0ff */
[----:B------:R-:W-:Y:S01]  /*5df0*/  IMAD.WIDE.U32 R146, R110, 0xf5138f, R146 ;  /* 0x00f5138f6e927825 */ /* 0x000fe200078e0092 */
[----:B------:R-:W-:Y:S02]  /*5e00*/  IADD3.X RZ, P5, PT, R139, R113, RZ, P5, !PT ;  /* 0x000000718bff7210 */ /* 0x000fe40002fbe4ff */
[----:B------:R-:W-:Y:S01]  /*5e10*/  IADD3.X RZ, P1, PT, R167, R175, RZ, P1, !PT ;  /* 0x000000afa7ff7210 */ /* 0x000fe20000f3e4ff */
[----:B------:R-:W-:-:S02]  /*5e20*/  IMAD.IADD R141, R147, 0x1, R114 ;  /* 0x00000001938d7824 */ /* 0x000fc400078e0272 */
[----:B------:R-:W-:Y:S01]  /*5e30*/  IMAD.X R121, RZ, RZ, RZ, P2 ;  /* 0x000000ffff797224 */ /* 0x000fe200010e06ff */
[----:B------:R-:W-:Y:S01]  /*5e40*/  IADD3.X R147, P1, PT, R117, R142, RZ, P1, !PT ;  /* 0x0000008e75937210 */ /* 0x000fe20000f3e4ff */
[----:B------:R-:W-:Y:S01]  /*5e50*/  IMAD.WIDE.U32 R166, R128, 0x30000000, R166 ;  /* 0x3000000080a67825 */ /* 0x000fe200078e00a6 */
[----:B------:R-:W-:Y:S02]  /*5e60*/  IADD3.X R151, P2, PT, R151, R132, RZ, P3, !PT ;  /* 0x0000008497977210 */ /* 0x000fe40001f5e4ff */
[----:B------:R-:W-:Y:S01]  /*5e70*/  IADD3.X R142, P3, PT, R119, R143, RZ, P1, !PT ;  /* 0x0000008f778e7210 */ /* 0x000fe20000f7e4ff */
[----:B------:R-:W-:Y:S01]  /*5e80*/  IMAD.IADD R143, R167, 0x1, R136 ;  /* 0x00000001a78f7824 */ /* 0x000fe200078e0288 */
[----:B------:R-:W-:Y:S01]  /*5e90*/  IADD3.X R119, P1, PT, R137, R122, RZ, P5, !PT ;  /* 0x0000007a89777210 */ /* 0x000fe20002f3e4ff */
[----:B------:R-:W-:Y:S01]  /*5ea0*/  IMAD.WIDE.U32 R138, R110, 0x6ca1493b, R138 ;  /* 0x6ca1493b6e8a7825 */ /* 0x000fe200078e008a */
[----:B------:R-:W-:Y:S02]  /*5eb0*/  IADD3.X R155, P5, PT, RZ, RZ, RZ, P0, !PT ;  /* 0x000000ffff9b7210 */ /* 0x000fe400007be4ff */
[----:B------:R-:W-:Y:S01]  /*5ec0*/  IADD3.X R122, P1, PT, R121, R123, RZ, P1, !PT ;  /* 0x0000007b797a7210 */ /* 0x000fe20000f3e4ff */
[----:B------:R-:W-:Y:S01]  /*5ed0*/  IMAD.WIDE.U32 R116, R166, -0x1, RZ ;  /* 0xffffffffa6747825 */ /* 0x000fe200078e00ff */
[----:B------:R-:W-:-:S02]  /*5ee0*/  IADD3.X R146, P0, PT, R147, R146, RZ, P3, !PT ;  /* 0x0000009293927210 */ /* 0x000fc40001f1e4ff */
[----:B------:R-:W-:Y:S01]  /*5ef0*/  IADD3.X R157, PT, PT, RZ, RZ, RZ, P5, !PT ;  /* 0x000000ffff9d7210 */ /* 0x000fe20002ffe4ff */
[----:B------:R-:W-:Y:S01]  /*5f00*/  IMAD R163, R166, -0x7af74001, -R143 ;  /* 0x8508bfffa6a37824 */ /* 0x000fe200078e0a8f */
[----:B------:R-:W-:Y:S01]  /*5f10*/  IADD3.X R147, P5, PT, R142, R141, RZ, P0, !PT ;  /* 0x0000008d8e937210 */ /* 0x000fe200007be4ff */
[----:B------:R-:W-:Y:S01]  /*5f20*/  IMAD.IADD R132, R139, 0x1, R118 ;  /* 0x000000018b847824 */ /* 0x000fe200078e0276 */
[----:B------:R-:W-:Y:S01]  /*5f30*/  IADD3.X R118, P1, PT, R119, R174, RZ, P1, !PT ;  /* 0x000000ae77767210 */ /* 0x000fe20000f3e4ff */
[----:B------:R-:W-:Y:S01]  /*5f40*/  IMAD.IADD R163, R117, 0x1, R163 ;  /* 0x0000000175a37824 */ /* 0x000fe200078e02a3 */
[----:B------:R-:W-:Y:S01]  /*5f50*/  IADD3 RZ, P3, PT, R146, R140, RZ ;  /* 0x0000008c92ff7210 */ /* 0x000fe20007f7e0ff */
[----:B------:R-:W-:Y:S01]  /*5f60*/  IMAD.IADD R173, R171, 0x1, R172 ;  /* 0x00000001abad7824 */ /* 0x000fe200078e02ac */
[----:B------:R-:W-:Y:S01]  /*5f70*/  IADD3.X R119, P0, PT, R122, R145, RZ, P1, !PT ;  /* 0x000000917a777210 */ /* 0x000fe20000f1e4ff */
[----:B------:R-:W-:Y:S01]  /*5f80*/  IMAD.WIDE.U32 R122, R163, 0x1, RZ ;  /* 0x00000001a37a7825 */ /* 0x000fe200078e00ff */
[----:B------:R-:W-:-:S02]  /*5f90*/  IADD3.X R139, P1, PT, RZ, RZ, RZ, P5, !PT ;  /* 0x000000ffff8b7210 */ /* 0x000fc40002f3e4ff */
[----:B------:R-:W-:Y:S01]  /*5fa0*/  SHF.L.W.U32.HI R153, R170, 0x1, R173 ;  /* 0x00000001aa997819 */ /* 0x000fe20000010ead */
[----:B------:R-:W-:Y:S01]  /*5fb0*/  IMAD.WIDE.U32 R96, R102, R90, R96 ;  /* 0x0000005a66607225 */ /* 0x000fe200078e0060 */
[----:B------:R-:W-:Y:S02]  /*5fc0*/  IADD3.X R137, P0, PT, RZ, RZ, RZ, P0, !PT ;  /* 0x000000ffff897210 */ /* 0x000fe4000071e4ff */
[----:B------:R-:W-:Y:S01]  /*5fd0*/  IADD3.X R153, P2, PT, R153, R133, RZ, P2, !PT ;  /* 0x0000008599997210 */ /* 0x000fe2000175e4ff */
[C---:B------:R-:W-:Y:S01]  /*5fe0*/  IMAD.WIDE.U32 R120, R116.reuse, 0x1, RZ ;  /* 0x0000000174787825 */ /* 0x040fe200078e00ff */
[----:B------:R-:W-:Y:S02]  /*5ff0*/  SHF.L.W.U32.HI R113, R173, 0x1, R96 ;  /* 0x00000001ad717819 */ /* 0x000fe40000010e60 */
[----:B------:R-:W-:Y:S01]  /*6000*/  IADD3.X RZ, P3, PT, R147, R135, RZ, P3, !PT ;  /* 0x0000008793ff7210 */ /* 0x000fe20001f7e4ff */
[----:B------:R-:W-:Y:S01]  /*6010*/  IMAD.IADD R117, R97, 0x1, R94 ;  /* 0x0000000161757824 */ /* 0x000fe200078e025e */
[----:B------:R-:W-:Y:S01]  /*6020*/  IADD3.X R94, P2, PT, R113, R112, RZ, P2, !PT ;  /* 0x00000070715e7210 */ /* 0x000fe2000175e4ff */
[----:B------:R-:W-:Y:S01]  /*6030*/  IMAD.WIDE.U32 R122, P5, R116, -0x7af74000, R122 ;  /* 0x8508c000747a7825 */ /* 0x000fe200078a007a */
[----:B------:R-:W-:-:S03]  /*6040*/  IADD3.X R139, P3, PT, R139, R148, RZ, P3, !PT ;  /* 0x000000948b8b7210 */ /* 0x000fc60001f7e4ff */
[----:B------:R-:W-:Y:S01]  /*6050*/  IMAD.X R141, RZ, RZ, RZ, P0 ;  /* 0x000000ffff8d7224 */ /* 0x000fe200000e06ff */
[----:B------:R-:W-:Y:S01]  /*6060*/  IADD3 RZ, P0, PT, R118, R126, RZ ;  /* 0x0000007e76ff7210 */ /* 0x000fe20007f1e0ff */
[----:B------:R-:W-:Y:S01]  /*6070*/  IMAD.X R97, RZ, RZ, RZ, P5 ;  /* 0x000000ffff617224 */ /* 0x000fe200028e06ff */
[----:B------:R-:W-:Y:S01]  /*6080*/  SHF.L.W.U32.HI R126, R96, 0x1, R117 ;  /* 0x00000001607e7819 */ /* 0x000fe20000010e75 */
[----:B------:R-:W-:Y:S01]  /*6090*/  IMAD.WIDE.U32 R112, R163, 0x30000000, RZ ;  /* 0x30000000a3707825 */ /* 0x000fe200078e00ff */
[----:B------:R-:W-:Y:S02]  /*60a0*/  IADD3 R136, P5, PT, R121, R122, RZ ;  /* 0x0000007a79887210 */ /* 0x000fe40007fbe0ff */
        /* <DEDUP_REMOVED lines=8> */
[----:B------:R-:W-:Y:S01]  /*6130*/  IMAD.X R123, RZ, RZ, RZ, P5 ;  /* 0x000000ffff7b7224 */ /* 0x000fe200028e06ff */
[----:B------:R-:W-:Y:S01]  /*6140*/  IADD3 R167, P5, PT, R112, R115, RZ ;  /* 0x0000007370a77210 */ /* 0x000fe20007fbe0ff */
[----:B------:R-:W-:Y:S01]  /*6150*/  IMAD.WIDE.U32 R120, R163, -0x45f6b800, RZ ;  /* 0xba094800a3787825 */ /* 0x000fe200078e00ff */
[----:B------:R-:W-:Y:S02]  /*6160*/  MOV R122, R113 ;  /* 0x00000071007a7202 */ /* 0x000fe40000000f00 */
[----:B------:R-:W-:Y:S01]  /*6170*/  IADD3.X R115, P3, PT, R133, R149, RZ, P3, !PT ;  /* 0x0000009585737210 */ /* 0x000fe20001f7e4ff */
[----:B------:R-:W-:Y:S01]  /*6180*/  IMAD.WIDE.U32 R118, R110, 0x17c510ea, R118 ;  /* 0x17c510ea6e767825 */ /* 0x000fe200078e0076 */
[----:B------:R-:W-:Y:S02]  /*6190*/  IADD3.X R166, P0, PT, R137, R130, RZ, P0, !PT ;  /* 0x0000008289a67210 */ /* 0x000fe4000071e4ff */
[----:B------:R-:W-:Y:S01]  /*61a0*/  IADD3.X R138, P3, PT, R139, R138, RZ, P3, !PT ;  /* 0x0000008a8b8a7210 */ /* 0x000fe20001f7e4ff */
[----:B------:R-:W-:Y:S01]  /*61b0*/  IMAD.WIDE.U32.X R122, R163, 0x170b5d44, R122, P5 ;  /* 0x170b5d44a37a7825 */ /* 0x000fe200028e047a */
[----:B------:R-:W-:-:S02]  /*61c0*/  IADD3.X R170, P0, PT, R141, R131, RZ, P0, !PT ;  /* 0x000000838daa7210 */ /* 0x000fc4000071e4ff */
[----:B------:R-:W-:Y:S01]  /*61d0*/  IADD3.X R139, P3, PT, R115, R132, RZ, P3, !PT ;  /* 0x00000084738b7210 */ /* 0x000fe20001f7e4ff */
[C---:B------:R-:W-:Y:S01]  /*61e0*/  IMAD.WIDE.U32 R110, P5, R116.reuse, 0x1ef3622f, R120 ;  /* 0x1ef3622f746e7825 */ /* 0x040fe200078a0078 */
[----:B------:R-:W-:Y:S02]  /*61f0*/  IADD3.X RZ, P1, PT, R143, R136, RZ, P1, !PT ;  /* 0x000000888fff7210 */ /* 0x000fe40000f3e4ff */
[----:B------:R-:W-:Y:S01]  /*6200*/  IADD3.X R115, P3, PT, RZ, RZ, RZ, P3, !PT ;  /* 0x000000ffff737210 */ /* 0x000fe20001f7e4ff */
[----:B------:R-:W-:-:S04]  /*6210*/  IMAD.WIDE.U32 R120, R116, -0x45f6b800, RZ ;  /* 0xba09480074787825 */ /* 0x000fc800078e00ff */
        /* <DEDUP_REMOVED lines=12> */
[----:B------:R-:W-:Y:S01]  /*62e0*/  IMAD.MOV.U32 R136, RZ, RZ, R135 ;  /* 0x000000ffff887224 */ /* 0x000fe200078e0087 */
[----:B------:R-:W-:Y:S01]  /*62f0*/  IADD3.X R152, P0, PT, R166, R155, RZ, P0, !PT ;  /* 0x0000009ba6987210 */ /* 0x000fe2000071e4ff */
[----:B------:R-:W-:Y:S01]  /*6300*/  IMAD.WIDE.U32 R146, R128, -0x45f6b800, R146 ;  /* 0xba09480080927825 */ /* 0x000fe200078e0092 */
[----:B------:R-:W-:-:S03]  /*6310*/  IADD3.X RZ, P5, PT, R139, R125, RZ, P5, !PT ;  /* 0x0000007d8bff7210 */ /* 0x000fc60002fbe4ff */
[----:B------:R-:W-:-:S04]  /*6320*/  IMAD.WIDE.U32.X R136, R163, 0x1a22d9f3, R136, P3 ;  /* 0x1a22d9f3a3887825 */ /* 0x000fc800018e0488 */
[----:B------:R-:W-:-:S04]  /*6330*/  IMAD.WIDE.U32 R140, P3, R116, -0x39c4fa40, R140 ;  /* 0xc63b05c0748c7825 */ /* 0x000fc8000786008c */
[----:B------:R-:W-:-:S04]  /*6340*/  IMAD.WIDE.U32 R142, R116, 0x6ca1493b, RZ ;  /* 0x6ca1493b748e7825 */ /* 0x000fc800078e00ff */
[----:B------:R-:W-:Y:S01]  /*6350*/  IMAD.IADD R126, R147, 0x1, R144 ;  /* 0x00000001937e7824 */ /* 0x000fe200078e0290 */
[----:B------:R-:W-:Y:S01]  /*6360*/  MOV R144, R141 ;  /* 0x0000008d00907202 */ /* 0x000fe20000000f00 */
[----:B------:R-:W-:Y:S01]  /*6370*/  IMAD.X R145, RZ, RZ, RZ, P3 ;  /* 0x000000ffff917224 */ /* 0x000fe200018e06ff */
[----:B------:R-:W-:Y:S01]  /*6380*/  IADD3 R131, P3, PT, R140, R143, RZ ;  /* 0x0000008f8c837210 */ /* 0x000fe20007f7e0ff */
[----:B------:R-:W-:Y:S01]  /*6390*/  IMAD.IADD R165, R119, 0x1, R124 ;  /* 0x0000000177a57824 */ /* 0x000fe200078e027c */
[----:B------:R-:W-:Y:S01]  /*63a0*/  IADD3.X R147, P1, PT, RZ, R96, RZ, P1, !PT ;  /* 0x00000060ff937210 */ /* 0x000fe20000f3e4ff */
[----:B------:R-:W-:-:S03]  /*63b0*/  IMAD.WIDE.U32 R124, R163, 0x17c510ea, RZ ;  /* 0x17c510eaa37c7825 */ /* 0x000fc600078e00ff */
[----:B------:R-:W-:Y:S01]  /*63c0*/  IADD3.X R113, P1, PT, RZ, R97, RZ, P1, !PT ;  /* 0x00000061ff717210 */ /* 0x000fe20000f3e4ff */
[----:B------:R-:W-:Y:S01]  /*63d0*/  IMAD.WIDE.U32.X R144, R163, -0x39c4fa40, R144, P3 ;  /* 0xc63b05c0a3907825 */ /* 0x000fe200018e0490 */
[----:B------:R-:W-:Y:S02]  /*63e0*/  IADD3.X R119, P3, PT, R115, R158, RZ, P5, !PT ;  /* 0x0000009e73777210 */ /* 0x000fe40002f7e4ff */
[----:B------:R-:W-:Y:S01]  /*63f0*/  IADD3.X R146, P1, PT, R147, R146, RZ, P1, !PT ;  /* 0x0000009293927210 */ /* 0x000fe20000f3e4ff */
[----:B------:R-:W-:Y:S01]  /*6400*/  IMAD.WIDE.U32 R98, R104, R90, R98 ;  /* 0x0000005a68627225 */ /* 0x000fe200078e0062 */
[----:B------:R-:W-:Y:S02]  /*6410*/  IADD3.X R158, P3, PT, R121, R159, RZ, P3, !PT ;  /* 0x0000009f799e7210 */ /* 0x000fe40001f7e4ff */
[----:B------:R-:W-:Y:S01]  /*6420*/  IADD3.X R147, P1, PT, R113, R126, RZ, P1, !PT ;  /* 0x0000007e71937210 */ /* 0x000fe20000f3e4ff */
[----:B------:R-:W-:Y:S01]  /*6430*/  IMAD.WIDE.U32.X R108, R105, R105, R108, P4 ;  /* 0x00000069696c7225 */ /* 0x000fe200020e046c */
[----:B------:R-:W-:-:S02]  /*6440*/  IADD3.X R118, P3, PT, R119, R118, RZ, P3, !PT ;  /* 0x0000007677767210 */ /* 0x000fc40001f7e4ff */
[----:B------:R-:W-:Y:S01]  /*6450*/  IADD3.X R113, P1, PT, RZ, RZ, RZ, P1, !PT ;  /* 0x000000ffff717210 */ /* 0x000fe20000f3e4ff */
[----:B------:R-:W-:Y:S01]  /*6460*/  IMAD.IADD R106, R99, 0x1, R106 ;  /* 0x00000001636a7824 */ /* 0x000fe200078e026a */
[----:B------:R-:W-:Y:S01]  /*6470*/  IADD3.X R119, P3, PT, R158, R165, RZ, P3, !PT ;  /* 0x000000a59e777210 */ /* 0x000fe20001f7e4ff */
[----:B------:R-:W-:Y:S01]  /*6480*/  IMAD.WIDE.U32 R96, R116, 0x17c510ea, RZ ;  /* 0x17c510ea74607825 */ /* 0x000fe200078e00ff */
[----:B------:R-:W-:Y:S02]  /*6490*/  SHF.L.W.U32.HI R117, R117, 0x1, R98 ;  /* 0x0000000175757819 */ /* 0x000fe40000010e62 */
[----:B------:R-:W-:Y:S01]  /*64a0*/  IADD3.X R121, P4, PT, RZ, RZ, RZ, P3, !PT ;  /* 0x000000ffff797210 */ /* 0x000fe20001f9e4ff */
[----:B------:R-:W-:Y:S01]  /*64b0*/  IMAD.X R115, RZ, RZ, RZ, P1 ;  /* 0x000000ffff737224 */ /* 0x000fe200008e06ff */
[----:B------:R-:W-:Y:S01]  /*64c0*/  IADD3 RZ, P3, PT, R146, R114, RZ ;  /* 0x0000007292ff7210 */ /* 0x000fe20007f7e0ff */
[----:B------:R-:W-:Y:S01]  /*64d0*/  IMAD.WIDE.U32 R124, P5, R116, 0x1ae3a46, R124 ;  /* 0x01ae3a46747c7825 */ /* 0x000fe200078a007c */
[----:B------:R-:W-:-:S02]  /*64e0*/  IADD3 RZ, P1, PT, R118, R154, RZ ;  /* 0x0000009a76ff7210 */ /* 0x000fc40007f3e0ff */
[----:B------:R-:W-:Y:S01]  /*64f0*/  IADD3.X RZ, P3, PT, R147, R167, RZ, P3, !PT ;  /* 0x000000a793ff7210 */ /* 0x000fe20001f7e4ff */
[----:B------:R-:W-:Y:S01]  /*6500*/  IMAD.X R99, RZ, RZ, RZ, P5 ;  /* 0x000000ffff637224 */ /* 0x000fe200028e06ff */
[----:B------:R-:W-:Y:S01]  /*6510*/  IADD3.X RZ, P1, PT, R119, R127, RZ, P1, !PT ;  /* 0x0000007f77ff7210 */ /* 0x000fe20000f3e4ff */
[----:B------:R-:W-:Y:S01]  /*6520*/  IMAD.WIDE.U32 R146, R116, 0x30000000, R146 ;  /* 0x3000000074927825 */ /* 0x000fe200078e0092 */
[----:B------:R-:W-:Y:S02]  /*6530*/  SHF.L.W.U32.HI R135, R98, 0x1, R106 ;  /* 0x0000000162877819 */ /* 0x000fe40000010e6a */
[----:B------:R-:W-:Y:S01]  /*6540*/  IADD3 R97, P5, PT, R124, R97, RZ ;  /* 0x000000617c617210 */ /* 0x000fe20007fbe0ff */
[----:B------:R-:W-:Y:S01]  /*6550*/  IMAD.MOV.U32 R98, RZ, RZ, R125 ;  /* 0x000000ffff627224 */ /* 0x000fe200078e007d */
[----:B------:R-:W-:Y:S01]  /*6560*/  IADD3.X R113, P3, PT, R113, R122, RZ, P3, !PT ;  /* 0x0000007a71717210 */ /* 0x000fe20001f7e4ff */
[----:B------:R-:W-:Y:S01]  /*6570*/  IMAD.X R125, RZ, RZ, RZ, P4 ;  /* 0x000000ffff7d7224 */ /* 0x000fe200020e06ff */
[----:B------:R-:W-:Y:S01]  /*6580*/  IADD3.X R126, P0, PT, R170, R157, RZ, P0, !PT ;  /* 0x0000009daa7e7210 */ /* 0x000fe2000071e4ff */
[----:B------:R-:W-:Y:S01]  /*6590*/  IMAD.WIDE.U32 R138, R128, 0xf5138f, R138 ;  /* 0x00f5138f808a7825 */ /* 0x000fe200078e008a */
[----:B------:R-:W-:-:S02]  /*65a0*/  IADD3.X R114, P1, PT, R121, R160, RZ, P1, !PT ;  /* 0x000000a079727210 */ /* 0x000fc40000f3e4ff */
[----:B------:R-:W-:Y:S01]  /*65b0*/  IADD3.X R122, P3, PT, R115, R123, RZ, P3, !PT ;  /* 0x0000007b737a7210 */ /* 0x000fe20001f7e4ff */
[----:B------:R-:W-:Y:S01]  /*65c0*/  IMAD.WIDE.U32.X R98, R163, 0x1ae3a46, R98, P5 ;  /* 0x01ae3a46a3627825 */ /* 0x000fe200028e0462 */
[----:B------:R-:W-:Y:S02]  /*65d0*/  IADD3.X R143, P5, PT, R152, R151, RZ, P0, !PT ;  /* 0x00000097988f7210 */ /* 0x000fe400007be4ff */
[----:B------:R-:W-:Y:S01]  /*65e0*/  IADD3.X R160, P1, PT, R125, R161, RZ, P1, !PT ;  /* 0x000000a17da07210 */ /* 0x000fe20000f3e4ff */
[----:B------:R-:W-:Y:S01]  /*65f0*/  IMAD.IADD R141, R147, 0x1, R112 ;  /* 0x00000001938d7824 */ /* 0x000fe200078e0270 */
[----:B------:R-:W-:Y:S01]  /*6600*/  IADD3.X R138, P4, PT, R113, R138, RZ, P3, !PT ;  /* 0x0000008a718a7210 */ /* 0x000fe20001f9e4ff */
[----:B------:R-:W-:Y:S01]  /*6610*/  IMAD.WIDE.U32 R112, R146, -0x1, RZ ;  /* 0xffffffff92707825 */ /* 0x000fe200078e00ff */
[----:B------:R-:W-:Y:S02]  /*6620*/  IADD3.X R153, P5, PT, R126, R153, RZ, P5, !PT ;  /* 0x000000997e997210 */ /* 0x000fe40002fbe4ff */
[----:B------:R-:W-:Y:S01]  /*6630*/  IADD3.X R114, P1, PT, R114, R143, RZ, P1, !PT ;  /* 0x0000008f72727210 */ /* 0x000fe20000f3e4ff */
[----:B------:R-:W-:Y:S01]  /*6640*/  IMAD R115, R146, -0x7af74001, -R141 ;  /* 0x8508bfff92737824 */ /* 0x000fe200078e0a8d */
[----:B------:R-:W-:Y:S01]  /*6650*/  IADD3.X R126, P3, PT, RZ, RZ, RZ, P0, !PT ;  /* 0x000000ffff7e7210 */ /* 0x000fe2000077e4ff */
[----:B------:R-:W-:Y:S01]  /*6660*/  IMAD.IADD R151, R139, 0x1, R150 ;  /* 0x000000018b977824 */ /* 0x000fe200078e0296 */
[----:B------:R-:W-:Y:S01]  /*6670*/  IADD3 RZ, P0, PT, R138, R120, RZ ;  /* 0x000000788aff7210 */ /* 0x000fe20007f1e0ff */
[----:B------:R-:W-:Y:S01]  /*6680*/  IMAD.IADD R113, R113, 0x1, R115 ;  /* 0x0000000171717824 */ /* 0x000fe200078e0273 */
[----:B------:R-:W-:Y:S01]  /*6690*/  IADD3.X R115, P1, PT, R160, R153, RZ, P1, !PT ;  /* 0x00000099a0737210 */ /* 0x000fe20000f3e4ff */
[----:B------:R-:W-:Y:S01]  /*66a0*/  IMAD.WIDE.U32 R118, R128, 0x6ca1493b, R118 ;  /* 0x6ca1493b80767825 */ /* 0x000fe200078e0076 */
[----:B------:R-:W-:-:S02]  /*66b0*/  IADD3.X R139, P4, PT, R122, R151, RZ, P4, !PT ;  /* 0x000000977a8b7210 */ /* 0x000fc4000279e4ff */
[----:B------:R-:W-:Y:S01]  /*66c0*/  IADD3.X R151, P1, PT, RZ, RZ, RZ, P1, !PT ;  /* 0x000000ffff977210 */ /* 0x000fe20000f3e4ff */
[----:B------:R-:W-:Y:S01]  /*66d0*/  IMAD.WIDE.U32 R122, R113, 0x1, RZ ;  /* 0x00000001717a7825 */ /* 0x000fe200078e00ff */
[----:B------:R-:W-:Y:S02]  /*66e0*/  IADD3.X RZ, P0, PT, R139, R149, RZ, P0, !PT ;  /* 0x000000958bff7210 */ /* 0x000fe4000071e4ff */
[----:B------:R-:W-:Y:S01]  /*66f0*/  IADD3.X R126, P5, PT, RZ, R126, RZ, P5, !PT ;  /* 0x0000007eff7e7210 */ /* 0x000fe20002fbe4ff */
[----:B------:R-:W-:Y:S01]  /*6700*/  IMAD.IADD R157, R119, 0x1, R156 ;  /* 0x00000001779d7824 */ /* 0x000fe200078e029c */
[----:B------:R-:W-:Y:S01]  /*6710*/  IADD3.X R119, P4, PT, RZ, RZ, RZ, P4, !PT ;  /* 0x000000ffff777210 */ /* 0x000fe2000279e4ff */
[C---:B------:R-:W-:Y:S01]  /*6720*/  IMAD.WIDE.U32 R120, R112.reuse, 0x1, RZ ;  /* 0x0000000170787825 */ /* 0x040fe200078e00ff */
[----:B------:R-:W-:Y:S02]  /*6730*/  IADD3.X R150, PT, PT, RZ, RZ, RZ, P5, P3 ;  /* 0x000000ffff967210 */ /* 0x000fe40002fe64ff */
[----:B------:R-:W-:Y:S01]  /*6740*/  IADD3.X R125, PT, PT, RZ, RZ, RZ, P4, !PT ;  /* 0x000000ffff7d7210 */ /* 0x000fe200027fe4ff */
[----:B------:R-:W-:Y:S01]  /*6750*/  IMAD.X R143, RZ, RZ, RZ, P1 ;  /* 0x000000ffff8f7224 */ /* 0x000fe200008e06ff */
[----:B------:R-:W-:Y:S01]  /*6760*/  IADD3.X R119, P0, PT, R119, R132, RZ, P0, !PT ;  /* 0x0000008477777210 */ /* 0x000fe2000071e4ff */
[----:B------:R-:W-:Y:S01]  /*6770*/  IMAD.WIDE.U32 R122, P1, R112, -0x7af74000, R122 ;  /* 0x8508c000707a7825 */ /* 0x000fe2000782007a */
[----:B------:R-:W-:-:S02]  /*6780*/  IADD3 RZ, P3, PT, R146, R120, RZ ;  /* 0x0000007892ff7210 */ /* 0x000fc40007f7e0ff */
[----:B------:R-:W-:Y:S01]  /*6790*/  IADD3.X R132, P5, PT, R125, R133, RZ, P0, !PT ;  /* 0x000000857d847210 */ /* 0x000fe200007be4ff */
[----:B------:R-:W-:Y:S01]  /*67a0*/  IMAD.WIDE.U32 R138, R116, -0x45f6b800, R138 ;  /* 0xba094800748a7825 */ /* 0x000fe200078e008a */
[----:B------:R-:W-:Y:S02]  /*67b0*/  IADD3 R120, P0, PT, R121, R122, RZ ;  /* 0x0000007a79787210 */ /* 0x000fe40007f1e0ff */
[----:B------:R-:W-:Y:S01]  /*67c0*/  IADD3 RZ, P4, PT, R114, R164, RZ ;  /* 0x000000a472ff7210 */ /* 0x000fe20007f9e0ff */
[----:B------:R-:W-:Y:S01]  /*67d0*/  IMAD.X R121, RZ, RZ, RZ, P1 ;  /* 0x000000ffff797224 */ /* 0x000fe200008e06ff */
[----:B------:R-:W-:Y:S01]  /*67e0*/  IADD3.X RZ, P3, PT, R141, R120, RZ, P3, !PT ;  /* 0x000000788dff7210 */ /* 0x000fe20001f7e4ff */
[----:B------:R-:W-:Y:S01]  /*67f0*/  IMAD.MOV.U32 R120, RZ, RZ, R123 ;  /* 0x000000ffff787224 */ /* 0x000fe200078e007b */
        /* <DEDUP_REMOVED lines=9> */
[----:B------:R-:W-:Y:S01]  /*6890*/  IMAD.WIDE.U32 R114, R128, 0x17c510ea, R114 ;  /* 0x17c510ea80727825 */ /* 0x000fe200078e0072 */
[----:B------:R-:W-:Y:S02]  /*68a0*/  IADD3.X RZ, P0, PT, R119, R111, RZ, P0, !PT ;  /* 0x0000006f77ff7210 */ /* 0x000fe4000071e4ff */
        /* <DEDUP_REMOVED lines=26> */
[----:B------:R-:W-:Y:S01]  /*6a50*/  IMAD.WIDE.U32 R126, R113, -0x45f6b800, RZ ;  /* 0xba094800717e7825 */ /* 0x000fe200078e00ff */
[----:B------:R-:W-:-:S02]  /*6a60*/  IADD3.X R125, P0, PT, RZ, RZ, RZ, P0, !PT ;  /* 0x000000ffff7d7210 */ /* 0x000fc4000071e4ff */
[----:B------:R-:W-:Y:S01]  /*6a70*/  IADD3.X R120, P1, PT, R120, R121, RZ, P1, !PT ;  /* 0x0000007978787210 */ /* 0x000fe20000f3e4ff */
[C---:B------:R-:W-:Y:S01]  /*6a80*/  IMAD.WIDE.U32 R146, R112.reuse, 0x30000000, R138 ;  /* 0x3000000070927825 */ /* 0x040fe200078e008a */
[----:B------:R-:W-:Y:S02]  /*6a90*/  IADD3.X R133, P4, PT, R133, R150, RZ, P4, !PT ;  /* 0x0000009685857210 */ /* 0x000fe4000279e4ff */
[----:B------:R-:W-:Y:S01]  /*6aa0*/  IADD3.X R136, P3, PT, R137, R118, RZ, P1, !PT ;  /* 0x0000007689887210 */ /* 0x000fe20000f7e4ff */
[----:B------:R-:W-:Y:S01]  /*6ab0*/  IMAD.X R129, RZ, RZ, RZ, P0 ;  /* 0x000000ffff817224 */ /* 0x000fe200000e06ff */
[----:B------:R-:W-:Y:S01]  /*6ac0*/  IADD3.X R151, P5, PT, R151, R94, RZ, P4, !PT ;  /* 0x0000005e97977210 */ /* 0x000fe200027be4ff */
[----:B------:R-:W-:Y:S01]  /*6ad0*/  IMAD.WIDE.U32 R126, P0, R112, 0x1ef3622f, R126 ;  /* 0x1ef3622f707e7825 */ /* 0x000fe2000780007e */
[----:B------:R-:W-:Y:S02]  /*6ae0*/  IADD3.X R137, P3, PT, R120, R111, RZ, P3, !PT ;  /* 0x0000006f78897210 */ /* 0x000fe40001f7e4ff */
[----:B------:R-:W-:Y:S01]  /*6af0*/  IADD3.X R94, P5, PT, R133, R148, RZ, P5, !PT ;  /* 0x00000094855e7210 */ /* 0x000fe20002fbe4ff */
[----:B------:R-:W-:Y:S01]  /*6b00*/  IMAD.WIDE.U32 R118, R112, -0x45f6b800, RZ ;  /* 0xba09480070767825 */ /* 0x000fe200078e00ff */
[----:B------:R-:W-:-:S02]  /*6b10*/  IADD3.X R141, P3, PT, RZ, RZ, RZ, P3, !PT ;  /* 0x000000ffff8d7210 */ /* 0x000fc40001f7e4ff */
[----:B------:R-:W-:Y:S01]  /*6b20*/  IADD3 RZ, P1, PT, R114, R142, RZ ;  /* 0x0000008e72ff7210 */ /* 0x000fe20007f3e0ff */
[----:B------:R-:W-:Y:S01]  /*6b30*/  IMAD.X R121, RZ, RZ, RZ, P0 ;  /* 0x000000ffff797224 */ /* 0x000fe200000e06ff */
[----:B------:R-:W-:Y:S01]  /*6b40*/  IADD3 R149, P0, PT, R126, R119, RZ ;  /* 0x000000777e957210 */ /* 0x000fe20007f1e0ff */
[----:B------:R-:W-:Y:S01]  /*6b50*/  IMAD.MOV.U32 R120, RZ, RZ, R127 ;  /* 0x000000ffff787224 */ /* 0x000fe200078e007f */
[----:B------:R-:W-:Y:S01]  /*6b60*/  IADD3.X RZ, P1, PT, R115, R131, RZ, P1, !PT ;  /* 0x0000008373ff7210 */ /* 0x000fe20000f3e4ff */
[----:B------:R-:W-:Y:S01]  /*6b70*/  IMAD.X R111, RZ, RZ, RZ, P3 ;  /* 0x000000ffff6f7224 */ /* 0x000fe200018e06ff */
[----:B------:R-:W-:Y:S01]  /*6b80*/  IADD3.X R134, P2, PT, R117, R108, RZ, P2, !PT ;  /* 0x0000006c75867210 */ /* 0x000fe2000175e4ff */
[----:B------:R-:W-:Y:S01]  /*6b90*/  IMAD.WIDE.U32.X R120, R113, 0x1ef3622f, R120, P0 ;  /* 0x1ef3622f71787825 */ /* 0x000fe200000e0478 */
[----:B------:R-:W-:Y:S02]  /*6ba0*/  IADD3 RZ, P0, PT, R136, R118, RZ ;  /* 0x0000007688ff7210 */ /* 0x000fe40007f1e0ff */
[----:B------:R-:W-:Y:S01]  /*6bb0*/  IADD3.X R144, P1, PT, R125, R144, RZ, P1, !PT ;  /* 0x000000907d907210 */ /* 0x000fe20000f3e4ff */
[----:B------:R-:W-:Y:S01]  /*6bc0*/  IMAD.WIDE.U32 R132, R112, 0xf5138f, RZ ;  /* 0x00f5138f70847825 */ /* 0x000fe200078e00ff */
        /* <DEDUP_REMOVED lines=10> */
[----:B------:R-:W-:-:S02]  /*6c70*/  IMAD.MOV.U32 R142, RZ, RZ, R119 ;  /* 0x000000ffff8e7224 */ /* 0x000fc400078e0077 */
[----:B------:R-:W-:-:S04]  /*6c80*/  IMAD.WIDE.U32 R130, R112, 0x6ca1493b, RZ ;  /* 0x6ca1493b70827825 */ /* 0x000fc800078e00ff */
[----:B------:R-:W-:-:S04]  /*6c90*/  IMAD.WIDE.U32.X R142, R113, 0x1a22d9f3, R142, P3 ;  /* 0x1a22d9f3718e7825 */ /* 0x000fc800018e048e */
[----:B------:R-:W-:-:S04]  /*6ca0*/  IMAD.WIDE.U32 R122, P3, R112, -0x39c4fa40, R122 ;  /* 0xc63b05c0707a7825 */ /* 0x000fc8000786007a */
[----:B------:R-:W-:Y:S01]  /*6cb0*/  IMAD.IADD R127, R147, 0x1, R110 ;  /* 0x00000001937f7824 */ /* 0x000fe200078e026e */
[----:B------:R-:W-:Y:S01]  /*6cc0*/  IADD3.X R139, PT, PT, RZ, RZ, RZ, P3, !PT ;  /* 0x000000ffff8b7210 */ /* 0x000fe20001ffe4ff */
[----:B------:R-:W-:Y:S01]  /*6cd0*/  IMAD.WIDE.U32 R148, R116, 0x6ca1493b, R114 ;  /* 0x6ca1493b74947825 */ /* 0x000fe200078e0072 */
[----:B------:R-:W-:-:S03]  /*6ce0*/  IADD3 R147, P3, PT, R122, R131, RZ ;  /* 0x000000837a937210 */ /* 0x000fc60007f7e0ff */
[----:B------:R-:W-:-:S04]  /*6cf0*/  IMAD.WIDE.U32 R114, R113, 0x17c510ea, RZ ;  /* 0x17c510ea71727825 */ /* 0x000fc800078e00ff */
[----:B------:R-:W-:Y:S02]  /*6d00*/  IMAD.MOV.U32 R138, RZ, RZ, R123 ;  /* 0x000000ffff8a7224 */ /* 0x000fe400078e007b */
[----:B------:R-:W-:-:S04]  /*6d10*/  IMAD.WIDE.U32 R110, R146, -0x1, RZ ;  /* 0xffffffff926e7825 */ /* 0x000fc800078e00ff */
[----:B------:R-:W-:Y:S02]  /*6d20*/  IMAD R123, R146, -0x7af74001, -R127 ;  /* 0x8508bfff927b7824 */ /* 0x000fe400078e0a7f */
[----:B------:R-:W-:-:S04]  /*6d30*/  IMAD.WIDE.U32.X R138, R113, -0x39c4fa40, R138, P3 ;  /* 0xc63b05c0718a7825 */ /* 0x000fc800018e048a */
[----:B------:R-:W-:Y:S01]  /*6d40*/  IMAD.IADD R119, R149, 0x1, R140 ;  /* 0x0000000195777824 */ /* 0x000fe200078e028c */
[----:B------:R-:W-:Y:S01]  /*6d50*/  IADD3.X R140, P0, PT, R141, R148, RZ, P0, !PT ;  /* 0x000000948d8c7210 */ /* 0x000fe2000071e4ff */
[----:B------:R-:W-:-:S03]  /*6d60*/  IMAD.WIDE.U32 R114, P3, R112, 0x1ae3a46, R114 ;  /* 0x01ae3a4670727825 */ /* 0x000fc60007860072 */
[----:B------:R-:W-:Y:S01]  /*6d70*/  IADD3.X R141, P0, PT, R120, R119, RZ, P0, !PT ;  /* 0x00000077788d7210 */ /* 0x000fe2000071e4ff */
[----:B------:R-:W-:-:S03]  /*6d80*/  IMAD.WIDE.U32 R128, R112, 0x17c510ea, RZ ;  /* 0x17c510ea70807825 */ /* 0x000fc600078e00ff */
[----:B------:R-:W-:Y:S01]  /*6d90*/  IADD3.X R125, P0, PT, RZ, RZ, RZ, P0, !PT ;  /* 0x000000ffff7d7210 */ /* 0x000fe2000071e4ff */
[----:B------:R-:W-:Y:S01]  /*6da0*/  IMAD.IADD R94, R111, 0x1, R123 ;  /* 0x000000016f5e7824 */ /* 0x000fe200078e027b */
[----:B------:R-:W-:Y:S01]  /*6db0*/  IADD3.X R123, P1, PT, RZ, RZ, RZ, P1, !PT ;  /* 0x000000ffff7b7210 */ /* 0x000fe20000f3e4ff */
[----:B------:R-:W-:Y:S01]  /*6dc0*/  IMAD.X R121, RZ, RZ, RZ, P3 ;  /* 0x000000ffff797224 */ /* 0x000fe200018e06ff */
[----:B------:R-:W-:Y:S01]  /*6dd0*/  IADD3 R129, P3, PT, R114, R129, RZ ;  /* 0x0000008172817210 */ /* 0x000fe20007f7e0ff */
[----:B------:R-:W-:Y:S02]  /*6de0*/  IMAD.MOV.U32 R120, RZ, RZ, R115 ;  /* 0x000000ffff787224 */ /* 0x000fe400078e0073 */
[----:B------:R-:W-:-:S04]  /*6df0*/  IMAD.WIDE.U32 R150, R94, 0x1, RZ ;  /* 0x000000015e967825 */ /* 0x000fc800078e00ff */
        /* <DEDUP_REMOVED lines=17> */
[----:B------:R-:W-:Y:S01]  /*6f10*/  IMAD.WIDE.U32 R144, R116, 0x17c510ea, R144 ;  /* 0x17c510ea74907825 */ /* 0x000fe200078e0090 */
[----:B------:R-:W-:Y:S02]  /*6f20*/  IADD3 R116, PT, PT, R137, R126, RZ ;  /* 0x0000007e89747210 */ /* 0x000fe40007ffe0ff */
[----:B------:R-:W-:Y:S01]  /*6f30*/  IADD3.X RZ, P1, PT, R141, R133, RZ, P1, !PT ;  /* 0x000000858dff7210 */ /* 0x000fe20000f3e4ff */
[----:B------:R-:W-:Y:S01]  /*6f40*/  IMAD.WIDE.U32 R98, R94, 0x30000000, RZ ;  /* 0x300000005e627825 */ /* 0x000fe200078e00ff */
[----:B------:R-:W-:Y:S02]  /*6f50*/  IADD3.X R126, P4, PT, RZ, RZ, RZ, P4, !PT ;  /* 0x000000ffff7e7210 */ /* 0x000fe4000279e4ff */
[----:B------:R-:W-:Y:S01]  /*6f60*/  IADD3.X R111, P0, PT, RZ, R96, RZ, P0, !PT ;  /* 0x00000060ff6f7210 */ /* 0x000fe2000071e4ff */
[----:B------:R-:W-:Y:S01]  /*6f70*/  IMAD.IADD R131, R145, 0x1, R124 ;  /* 0x0000000191837824 */ /* 0x000fe200078e027c */
[----:B------:R-:W-:Y:S01]  /*6f80*/  IADD3.X R125, P1, PT, R125, R142, RZ, P1, !PT ;  /* 0x0000008e7d7d7210 */ /* 0x000fe20000f3e4ff */
[----:B------:R-:W-:Y:S01]  /*6f90*/  IMAD.WIDE.U32 R140, R112, 0xf5138f, R140 ;  /* 0x00f5138f708c7825 */ /* 0x000fe200078e008c */
[----:B------:R-:W-:-:S02]  /*6fa0*/  IADD3.X R126, P5, PT, RZ, R126, RZ, P5, !PT ;  /* 0x0000007eff7e7210 */ /* 0x000fc40002fbe4ff */
[----:B------:R-:W-:Y:S02]  /*6fb0*/  IADD3.X R113, P0, PT, RZ, R97, RZ, P0, !PT ;  /* 0x00000061ff717210 */ /* 0x000fe4000071e4ff */
[----:B------:R-:W-:Y:S02]  /*6fc0*/  IADD3.X R142, P1, PT, R115, R143, RZ, P1, !PT ;  /* 0x0000008f738e7210 */ /* 0x000fe40000f3e4ff */
[----:B------:R-:W-:Y:S01]  /*6fd0*/  IADD3.X R123, P3, PT, R123, R126, RZ, P3, !PT ;  /* 0x0000007e7b7b7210 */ /* 0x000fe20001f7e4ff */
[C---:B------:R-:W-:Y:S01]  /*6fe0*/  IMAD.WIDE.U32 R126, R110.reuse, 0x30000000, RZ ;  /* 0x300000006e7e7825 */ /* 0x040fe200078e00ff */
[----:B------:R-:W-:Y:S02]  /*6ff0*/  IADD3.X R132, PT, PT, RZ, RZ, RZ, P5, P4 ;  /* 0x000000ffff847210 */ /* 0x000fe40002fe84ff */
[----:B------:R-:W-:Y:S01]  /*7000*/  IADD3.X R124, P1, PT, R125, R144, RZ, P1, !PT ;  /* 0x000000907d7c7210 */ /* 0x000fe20000f3e4ff */
[----:B------:R-:W-:Y:S01]  /*7010*/  IMAD.WIDE.U32 R96, P4, R110, 0x170b5d44, R98 ;  /* 0x170b5d446e607825 */ /* 0x000fe20007880062 */
[----:B------:R-:W-:-:S02]  /*7020*/  IADD3.X R98, P0, PT, R111, R136, RZ, P0, !PT ;  /* 0x000000886f627210 */ /* 0x000fc4000071e4ff */
[----:B------:R-:W-:Y:S01]  /*7030*/  IADD3.X R125, P1, PT, R142, R131, RZ, P1, !PT ;  /* 0x000000838e7d7210 */ /* 0x000fe20000f3e4ff */
[----:B------:R-:W-:Y:S01]  /*7040*/  IMAD.X R117, RZ, RZ, RZ, P4 ;  /* 0x000000ffff757224 */ /* 0x000fe200020e06ff */
[----:B------:R-:W-:Y:S02]  /*7050*/  IADD3 R111, P5, PT, R96, R127, RZ ;  /* 0x0000007f606f7210 */ /* 0x000fe40007fbe0ff */
        /* <DEDUP_REMOVED lines=8> */
[----:B------:R-:W-:Y:S01]  /*70e0*/  IMAD.WIDE.U32 R116, R94, -0x45f6b800, RZ ;  /* 0xba0948005e747825 */ /* 0x000fe200078e00ff */
[----:B------:R-:W-:Y:S02]  /*70f0*/  IADD3.X R119, P5, PT, RZ, RZ, RZ, P0, !PT ;  /* 0x000000ffff777210 */ /* 0x000fe400007be4ff */
[----:B------:R-:W-:Y:S01]  /*7100*/  IADD3.X R127, P0, PT, R123, R134, RZ, P3, !PT ;  /* 0x000000867b7f7210 */ /* 0x000fe20001f1e4ff */
[----:B------:R-:W-:Y:S01]  /*7110*/  IMAD.X R113, RZ, RZ, RZ, P1 ;  /* 0x000000ffff717224 */ /* 0x000fe200008e06ff */
[----:B------:R-:W-:Y:S01]  /*7120*/  IADD3 RZ, P1, PT, R124, R130, RZ ;  /* 0x000000827cff7210 */ /* 0x000fe20007f3e0ff */
[----:B------:R-:W-:Y:S01]  /*7130*/  IMAD.X R97, RZ, RZ, RZ, P5 ;  /* 0x000000ffff617224 */ /* 0x000fe200028e06ff */
[----:B------:R-:W-:Y:S01]  /*7140*/  IADD3.X R119, P4, PT, R119, R108, RZ, P4, !PT ;  /* 0x0000006c77777210 */ /* 0x000fe2000279e4ff */
[----:B------:R-:W-:Y:S01]  /*7150*/  IMAD.IADD R130, R141, 0x1, R118 ;  /* 0x000000018d827824 */ /* 0x000fe200078e0276 */
[----:B------:R-:W-:Y:S01]  /*7160*/  IADD3.X RZ, P5, PT, R125, R147, RZ, P1, !PT ;  /* 0x000000937dff7210 */ /* 0x000fe20000fbe4ff */
[----:B------:R-:W-:Y:S01]  /*7170*/  IMAD.WIDE.U32 R132, R110, 0xf5138f, RZ ;  /* 0x00f5138f6e847825 */ /* 0x000fe200078e00ff */
[----:B------:R-:W-:-:S02]  /*7180*/  IADD3.X R97, P1, PT, R97, R109, RZ, P4, !PT ;  /* 0x0000006d61617210 */ /* 0x000fc4000273e4ff */
[----:B------:R-:W-:Y:S01]  /*7190*/  IADD3.X R126, P4, PT, R111, R138, RZ, P5, !PT ;  /* 0x0000008a6f7e7210 */ /* 0x000fe20002f9e4ff */
[C---:B------:R-:W-:Y:S01]  /*71a0*/  IMAD.WIDE.U32 R108, P5, R110.reuse, 0x1ef3622f, R116 ;  /* 0x1ef3622f6e6c7825 */ /* 0x040fe200078a0074 */
[----:B------:R-:W-:Y:S02]  /*71b0*/  IADD3.X R118, P1, PT, R119, R140, RZ, P1, !PT ;  /* 0x0000008c77767210 */ /* 0x000fe40000f3e4ff */
[----:B------:R-:W-:Y:S01]  /*71c0*/  IADD3.X R138, P4, PT, R113, R139, RZ, P4, !PT ;  /* 0x0000008b718a7210 */ /* 0x000fe2000279e4ff */
[----:B------:R-:W-:Y:S01]  /*71d0*/  IMAD.WIDE.U32 R116, R110, -0x45f6b800, RZ ;  /* 0xba0948006e747825 */ /* 0x000fe200078e00ff */
[----:B------:R-:W-:Y:S02]  /*71e0*/  IADD3.X R119, P1, PT, R97, R130, RZ, P1, !PT ;  /* 0x0000008261777210 */ /* 0x000fe40000f3e4ff */
[----:B------:R-:W-:Y:S01]  /*71f0*/  MOV R130, R109 ;  /* 0x0000006d00827202 */ /* 0x000fe20000000f00 */
[----:B------:R-:W-:Y:S01]  /*7200*/  IMAD.X R131, RZ, RZ, RZ, P5 ;  /* 0x000000ffff837224 */ /* 0x000fe200028e06ff */
[----:B------:R-:W-:Y:S01]  /*7210*/  IADD3 R113, P5, PT, R108, R117, RZ ;  /* 0x000000756c717210 */ /* 0x000fe20007fbe0ff */
[----:B------:R-:W-:Y:S01]  /*7220*/  IMAD.WIDE.U32 R124, R112, 0x6ca1493b, R124 ;  /* 0x6ca1493b707c7825 */ /* 0x000fe200078e007c */
        /* <DEDUP_REMOVED lines=10> */
[----:B------:R-:W-:Y:S01]  /*72d0*/  IMAD.WIDE.U32 R116, P1, R110, 0x1a22d9f3, R116 ;  /* 0x1a22d9f36e747825 */ /* 0x000fe20007820074 */
[----:B------:R-:W-:-:S03]  /*72e0*/  IADD3.X R123, P5, PT, R123, R130, RZ, P5, !PT ;  /* 0x000000827b7b7210 */ /* 0x000fc60002fbe4ff */
[----:B------:R-:W-:Y:S01]  /*72f0*/  IMAD.X R109, RZ, RZ, RZ, P4 ;  /* 0x000000ffff6d7224 */ /* 0x000fe200020e06ff */
[----:B------:R-:W-:Y:S01]  /*7300*/  IADD3.X R97, P5, PT, R97, R131, RZ, P5, !PT ;  /* 0x0000008361617210 */ /* 0x000fe20002fbe4ff */
[----:B------:R-:W-:Y:S01]  /*7310*/  IMAD.X R131, RZ, RZ, RZ, P1 ;  /* 0x000000ffff837224 */ /* 0x000fe200008e06ff */
[----:B------:R-:W-:Y:S01]  /*7320*/  IADD3 R113, P4, PT, R116, R133, RZ ;  /* 0x0000008574717210 */ /* 0x000fe20007f9e0ff */
[----:B------:R-:W-:Y:S01]  /*7330*/  IMAD.IADD R134, R125, 0x1, R122 ;  /* 0x000000017d867824 */ /* 0x000fe200078e027a */
[----:B------:R-:W-:Y:S01]  /*7340*/  IADD3.X R122, P5, PT, R123, R124, RZ, P5, !PT ;  /* 0x0000007c7b7a7210 */ /* 0x000fe20002fbe4ff */
[----:B------:R-:W-:Y:S01]  /*7350*/  IMAD.MOV.U32 R130, RZ, RZ, R117 ;  /* 0x000000ffff827224 */ /* 0x000fe200078e0075 */
[----:B------:R-:W-:Y:S01]  /*7360*/  IADD3 RZ, P1, PT, R126, R128, RZ ;  /* 0x000000807eff7210 */ /* 0x000fe20007f3e0ff */
[----:B------:R-:W-:Y:S01]  /*7370*/  IMAD.WIDE.U32 R124, R91, R90, RZ ;  /* 0x0000005a5b7c7225 */ /* 0x000fe200078e00ff */
        /* <DEDUP_REMOVED lines=8> */
[----:B------:R-:W-:Y:S01]  /*7400*/  IMAD.WIDE.U32 R112, R94, 0x6ca1493b, RZ ;  /* 0x6ca1493b5e707825 */ /* 0x000fe200078e00ff */
[----:B------:R-:W-:Y:S02]  /*7410*/  IADD3.X R115, P4, PT, R115, R130, RZ, P4, !PT ;  /* 0x0000008273737210 */ /* 0x000fe4000279e4ff */
[----:B------:R-:W-:Y:S01]  /*7420*/  IADD3.X R132, P3, PT, RZ, RZ, RZ, P3, !PT ;  /* 0x000000ffff847210 */ /* 0x000fe20001f7e4ff */
[----:B------:R-:W-:Y:S01]  /*7430*/  IMAD.X R130, RZ, RZ, RZ, P5 ;  /* 0x000000ffff827224 */ /* 0x000fe200028e06ff */
        /* <DEDUP_REMOVED lines=9> */
[----:B------:R-:W-:-:S03]  /*74d0*/  IMAD.WIDE.U32 R112, P5, R110, -0x39c4fa40, R112 ;  /* 0xc63b05c06e707825 */ /* 0x000fc600078a0070 */
[----:B------:R-:W-:Y:S01]  /*74e0*/  IADD3.X R120, P1, PT, R120, R117, RZ, P1, !PT ;  /* 0x0000007578787210 */ /* 0x000fe20000f3e4ff */
[----:B------:R-:W-:Y:S01]  /*74f0*/  IMAD.IADD R109, R127, 0x1, R114 ;  /* 0x000000017f6d7824 */ /* 0x000fe200078e0272 */
[----:B------:R-:W-:Y:S01]  /*7500*/  IADD3.X R114, P4, PT, R115, R126, RZ, P4, !PT ;  /* 0x0000007e73727210 */ /* 0x000fe2000279e4ff */
[----:B------:R-:W-:Y:S01]  /*7510*/  IMAD.WIDE.U32 R126, R90, R90, RZ ;  /* 0x0000005a5a7e7225 */ /* 0x000fe200078e00ff */
[----:B------:R-:W-:Y:S02]  /*7520*/  IADD3 R131, P3, PT, R112, R129, RZ ;  /* 0x0000008170837210 */ /* 0x000fe40007f7e0ff */
[----:B------:R-:W-:Y:S01]  /*7530*/  IADD3 RZ, P0, PT, R114, R128, RZ ;  /* 0x0000008072ff7210 */ /* 0x000fe20007f1e0ff */
[----:B------:R-:W-:Y:S01]  /*7540*/  IMAD.MOV.U32 R128, RZ, RZ, R113 ;  /* 0x000000ffff807224 */ /* 0x000fe200078e0071 */
[----:B------:R-:W-:Y:S01]  /*7550*/  IADD3.X R129, PT, PT, RZ, RZ, RZ, P5, !PT ;  /* 0x000000ffff817210 */ /* 0x000fe20002ffe4ff */
[----:B------:R-:W-:Y:S01]  /*7560*/  IMAD.WIDE.U32 R98, R110, 0x30000000, R98 ;  /* 0x300000006e627825 */ /* 0x000fe200078e0062 */
[----:B------:R-:W-:-:S02]  /*7570*/  IADD3.X R115, P4, PT, R130, R109, RZ, P4, !PT ;  /* 0x0000006d82737210 */ /* 0x000fc4000279e4ff */
[----:B------:R-:W-:Y:S01]  /*7580*/  IADD3 R134, P5, PT, R127, R124, RZ ;  /* 0x0000007c7f867210 */ /* 0x000fe20007fbe0ff */
[----:B------:R-:W-:Y:S01]  /*7590*/  IMAD.WIDE.U32 R118, R110, -0x45f6b800, R118 ;  /* 0xba0948006e767825 */ /* 0x000fe200078e0076 */
[----:B------:R-:W-:Y:S02]  /*75a0*/  IADD3.X R124, P2, PT, R97, R126, RZ, P2, !PT ;  /* 0x0000007e617c7210 */ /* 0x000fe4000175e4ff */
[----:B------:R-:W-:Y:S01]  /*75b0*/  IADD3.X RZ, P0, PT, R115, R131, RZ, P0, !PT ;  /* 0x0000008373ff7210 */ /* 0x000fe2000071e4ff */
[C---:B------:R-:W-:Y:S01]  /*75c0*/  IMAD.WIDE.U32.X R126, R94.reuse, -0x39c4fa40, R128, P3 ;  /* 0xc63b05c05e7e7825 */ /* 0x040fe200018e0480 */
[----:B------:R-:W-:Y:S02]  /*75d0*/  IADD3.X R109, P4, PT, RZ, RZ, RZ, P4, !PT ;  /* 0x000000ffff6d7210 */ /* 0x000fe4000279e4ff */
[----:B------:R-:W-:Y:S01]  /*75e0*/  SHF.L.W.U32.HI R97, R107, 0x1, R95 ;  /* 0x000000016b617819 */ /* 0x000fe20000010e5f */
        /* <DEDUP_REMOVED lines=14> */
[----:B------:R-:W-:Y:S02]  /*76d0*/  IMAD.MOV.U32 R120, RZ, RZ, R125 ;  /* 0x000000ffff787224 */ /* 0x000fe400078e007d */
[----:B------:R-:W-:Y:S01]  /*76e0*/  IMAD.WIDE.U32.X R130, R94, 0x1ae3a46, R130, P3 ;  /* 0x01ae3a465e827825 */ /* 0x000fe200018e0482 */
[----:B------:R-:W-:-:S02]  /*76f0*/  IADD3 RZ, P3, PT, R126, R128, RZ ;  /* 0x000000807eff7210 */ /* 0x000fc40007f7e0ff */
[----:B------:R-:W-:Y:S01]  /*7700*/  IADD3.X R97, P0, PT, RZ, RZ, RZ, P0, !PT ;  /* 0x000000ffff617210 */ /* 0x000fe2000071e4ff */
[----:B------:R-:W-:Y:S01]  /*7710*/  IMAD.WIDE.U32.X R120, R91, R91, R120, P5 ;  /* 0x0000005b5b787225 */ /* 0x000fe200028e0478 */
[----:B------:R-:W-:-:S03]  /*7720*/  IADD3.X RZ, P3, PT, R127, R109, RZ, P3, !PT ;  /* 0x0000006d7fff7210 */ /* 0x000fc60001f7e4ff */
[C---:B------:R-:W-:Y:S01]  /*7730*/  IMAD.WIDE.U32 R122, R110.reuse, 0xf5138f, R122 ;  /* 0x00f5138f6e7a7825 */ /* 0x040fe200078e007a */
[----:B------:R-:W-:Y:S02]  /*7740*/  IADD3.X R94, P3, PT, R97, R130, RZ, P3, !PT ;  /* 0x00000082615e7210 */ /* 0x000fe40001f7e4ff */
[----:B------:R-:W-:Y:S01]  /*7750*/  IADD3.X R97, P1, PT, RZ, RZ, RZ, P1, !PT ;  /* 0x000000ffff617210 */ /* 0x000fe20000f3e4ff */
[----:B------:R-:W-:Y:S02]  /*7760*/  IMAD.X R130, RZ, RZ, RZ, P0 ;  /* 0x000000ffff827224 */ /* 0x000fe400000e06ff */
[----:B------:R-:W-:-:S03]  /*7770*/  IMAD.WIDE.U32 R114, R110, 0x6ca1493b, R114 ;  /* 0x6ca1493b6e727825 */ /* 0x000fc600078e0072 */
[----:B------:R-:W-:Y:S01]  /*7780*/  IADD3.X R130, P0, PT, R130, R131, RZ, P3, !PT ;  /* 0x0000008382827210 */ /* 0x000fe20001f1e4ff */
[----:B------:R-:W-:Y:S01]  /*7790*/  IMAD.WIDE.U32 R110, R110, 0x17c510ea, R126 ;  /* 0x17c510ea6e6e7825 */ /* 0x000fe200078e007e */
[----:B------:R-:W-:Y:S02]  /*77a0*/  MOV R204, R114 ;  /* 0x0000007200cc7202 */ /* 0x000fe40000000f00 */
[----:B------:R-:W-:Y:S01]  /*77b0*/  IADD3.X R94, P4, P0, R94, RZ, R97, P0, P4 ;  /* 0x000000ff5e5e7210 */ /* 0x000fe20000088461 */
[----:B------:R-:W-:Y:S01]  /*77c0*/  IMAD.IADD R108, R119, 0x1, R108 ;  /* 0x00000001776c7824 */ /* 0x000fe200078e026c */
[----:B------:R-:W-:Y:S01]  /*77d0*/  LEA.HI.X R97, P2, R95, R120, RZ, 0x1, P2 ;  /* 0x000000785f617211 */ /* 0x000fe20001050cff */
[----:B------:R-:W-:Y:S01]  /*77e0*/  IMAD.IADD R116, R123, 0x1, R116 ;  /* 0x000000017b747824 */ /* 0x000fe200078e0274 */
[----:B------:R-:W-:Y:S01]  /*77f0*/  IADD3.X R95, PT, PT, RZ, RZ, RZ, P1, !PT ;  /* 0x000000ffff5f7210 */ /* 0x000fe20000ffe4ff */
[----:B------:R-:W-:Y:S02]  /*7800*/  IMAD.IADD R112, R115, 0x1, R112 ;  /* 0x0000000173707824 */ /* 0x000fe400078e0270 */
[----:B------:R-:W-:Y:S01]  /*7810*/  IMAD.IADD R106, R111, 0x1, R106 ;  /* 0x000000016f6a7824 */ /* 0x000fe200078e026a */
[----:B------:R-:W-:Y:S01]  /*7820*/  IADD3.X R95, PT, PT, R130, RZ, R95, P4, P0 ;  /* 0x000000ff825f7210 */ /* 0x000fe200027e045f */
[----:B------:R-:W-:Y:S01]  /*7830*/  IMAD.IADD R199, R99, 0x1, R96 ;  /* 0x0000000163c77824 */ /* 0x000fe200078e0260 */
[----:B------:R-:W-:Y:S01]  /*7840*/  IADD3 R94, P0, PT, R94, R97, RZ ;  /* 0x000000615e5e7210 */ /* 0x000fe20007f1e0ff */
[----:B------:R-:W-:-:S02]  /*7850*/  IMAD.MOV.U32 R198, RZ, RZ, R98 ;  /* 0x000000ffffc67224 */ /* 0x000fc400078e0062 */
[----:B------:R-:W-:Y:S01]  /*7860*/  IMAD.MOV.U32 R200, RZ, RZ, R118 ;  /* 0x000000ffffc87224 */ /* 0x000fe200078e0076 */
[----:B------:R-:W-:Y:S01]  /*7870*/  IADD3.X R95, PT, PT, R95, RZ, R121, P0, P2 ;  /* 0x000000ff5f5f7210 */ /* 0x000fe200007e4479 */
[----:B------:R-:W-:Y:S01]  /*7880*/  IMAD.MOV.U32 R201, RZ, RZ, R108 ;  /* 0x000000ffffc97224 */ /* 0x000fe200078e006c */
        /* <DEDUP_REMOVED lines=50> */
[----:B------:R-:W-:Y:S01]  /*7bb0*/  MOV R205, 0x1a22d9f3 ;  /* 0x1a22d9f300cd7802 */ /* 0x000fe20000000f00 */
[----:B------:R-:W-:Y:S01]  /*7bc0*/  IMAD.MOV.U32 R202, RZ, RZ, R122 ;  /* 0x000000ffffca7224 */ /* 0x000fe200078e007a */
        /* <DEDUP_REMOVED lines=25> */
[----:B------:R-:W-:-:S13]  /*7d60*/  ISETP.EQ.AND.EX P1, PT, R108, 0x170b5d44, PT, P1 ;  /* 0x170b5d446c00780c */ /* 0x000fda0003f22310 */
[----:B------:R-:W-:Y:S05]  /*7d70*/  @!P0 BREAK.RELIABLE P1, B4 ;  /* 0x0000000000048942 */ /* 0x000fea0000800100 */
[----:B------:R-:W-:Y:S05]  /*7d80*/  @!P0 BRA P1, `(.L_x_673) ;  /* 0x0000000000348947 */ /* 0x000fea0000800000 */
.L_x_675:
[----:B------:R-:W-:Y:S05]  /*7d90*/  BSYNC.RELIABLE B4 ;  /* 0x0000000000047941 */ /* 0x000fea0003800100 */
.L_x_674:
        /* <DEDUP_REMOVED lines=12> */
.L_x_673:
[----:B------:R-:W-:Y:S05]  /*7e60*/  BSYNC.RECONVERGENT B3 ;  /* 0x0000000000037941 */ /* 0x000fea0003800200 */
.L_x_672:
        /* <DEDUP_REMOVED lines=59> */
[C---:B------:R-:W-:Y:S01]  /*8220*/  IMAD.WIDE.U32.X R94, R89.reuse, R77, R94, P3 ;  /* 0x0000004d595e7225 */ /* 0x040fe200018e045e */
        /* <DEDUP_REMOVED lines=9> */
[C---:B------:R-:W-:Y:S01]  /*82c0*/  IMAD.WIDE.U32 R98, P4, R88.reuse, R79, R96 ;  /* 0x0000004f58627225 */ /* 0x040fe20007880060 */
[----:B------:R-:W-:Y:S02]  /*82d0*/  IADD3.X R107, P0, PT, R107, R108, RZ, P0, !PT ;  /* 0x0000006c6b6b7210 */ /* 0x000fe4000071e4ff */
[----:B------:R-:W-:Y:S01]  /*82e0*/  IADD3.X R108, PT, PT, RZ, RZ, RZ, P1, !PT ;  /* 0x000000ffff6c7210 */ /* 0x000fe20000ffe4ff */
[----:B------:R-:W-:-:S04]  /*82f0*/  IMAD.WIDE.U32 R94, R88, R78, RZ ;  /* 0x0000004e585e7225 */ /* 0x000fc800078e00ff */
[----:B------:R-:W-:Y:S01]  /*8300*/  IMAD.WIDE.U32 R110, R85, R76, RZ ;  /* 0x0000004c556e7225 */ /* 0x000fe200078e00ff */
[----:B------:R-:W-:Y:S02]  /*8310*/  IADD3 R115, P3, PT, R95, R98, RZ ;  /* 0x000000625f737210 */ /* 0x000fe40007f7e0ff */
[----:B------:R-:W-:Y:S01]  /*8320*/  IADD3.X R98, P1, PT, R113, R94, RZ, P2, !PT ;  /* 0x0000005e71627210 */ /* 0x000fe2000173e4ff */
[----:B------:R-:W-:Y:S01]  /*8330*/  IMAD.MOV.U32 R96, RZ, RZ, R99 ;  /* 0x000000ffff607224 */ /* 0x000fe200078e0063 */
[----:B------:R-:W-:Y:S01]  /*8340*/  IADD3.X R99, P0, PT, R108, R109, RZ, P0, !PT ;  /* 0x0000006d6c637210 */ /* 0x000fe2000071e4ff */
[----:B------:R-:W-:Y:S02]  /*8350*/  IMAD.X R97, RZ, RZ, RZ, P4 ;  /* 0x000000ffff617224 */ /* 0x000fe400020e06ff */
[----:B------:R-:W-:Y:S01]  /*8360*/  IMAD.WIDE.U32 R108, R84, R76, RZ ;  /* 0x0000004c546c7225 */ /* 0x000fe200078e00ff */
[----:B------:R-:W-:-:S03]  /*8370*/  IADD3.X R98, P0, PT, R107, R98, RZ, P0, !PT ;  /* 0x000000626b627210 */ /* 0x000fc6000071e4ff */
[----:B------:R-:W-:Y:S01]  /*8380*/  IMAD.WIDE.U32 R94, P4, R84, R77, R110 ;  /* 0x0000004d545e7225 */ /* 0x000fe2000788006e */
[----:B------:R-:W-:Y:S02]  /*8390*/  IADD3.X R110, P1, PT, R112, R115, RZ, P1, !PT ;  /* 0x00000073706e7210 */ /* 0x000fe40000f3e4ff */
[----:B------:R-:W-:Y:S01]  /*83a0*/  IADD3 RZ, P2, PT, R98, R108, RZ ;  /* 0x0000006c62ff7210 */ /* 0x000fe20007f5e0ff */
[----:B------:R-:W-:Y:S01]  /*83b0*/  IMAD.WIDE.U32.X R96, R89, R79, R96, P3 ;  /* 0x0000004f59607225 */ /* 0x000fe200018e0460 */
[----:B------:R-:W-:Y:S02]  /*83c0*/  IADD3 R113, P3, PT, R94, R109, RZ ;  /* 0x0000006d5e717210 */ /* 0x000fe40007f7e0ff */
[----:B------:R-:W-:Y:S01]  /*83d0*/  IADD3.X R99, P0, PT, R99, R110, RZ, P0, !PT ;  /* 0x0000006e63637210 */ /* 0x000fe2000071e4ff */
        /* <DEDUP_REMOVED lines=70> */
[----:B------:R-:W-:-:S04]  /*8840*/  IMAD.WIDE.U32 R170, R82, R78, R110 ;  /* 0x0000004e52aa7225 */ /* 0x000fc800078e006e */
[----:B------:R-:W-:Y:S02]  /*8850*/  IMAD R115, R128, -0x7af74001, -R97 ;  /* 0x8508bfff80737824 */ /* 0x000fe400078e0a61 */
[----:B------:R-:W-:Y:S01]  /*8860*/  IMAD.X R119, RZ, RZ, RZ, P2 ;  /* 0x000000ffff777224 */ /* 0x000fe200010e06ff */
[----:B------:R-:W-:Y:S01]  /*8870*/  IADD3 R107, P2, PT, R112, R127, RZ ;  /* 0x0000007f706b7210 */ /* 0x000fe20007f5e0ff */
[----:B------:R-:W-:Y:S02]  /*8880*/  IMAD.IADD R171, R171, 0x1, R112 ;  /* 0x00000001abab7824 */ /* 0x000fe400078e0270 */
[----:B------:R-:W-:Y:S01]  /*8890*/  IMAD.X R109, RZ, RZ, RZ, P3 ;  /* 0x000000ffff6d7224 */ /* 0x000fe200018e06ff */
[----:B------:R-:W-:Y:S01]  /*88a0*/  IADD3 RZ, P3, PT, R170, R118, RZ ;  /* 0x00000076aaff7210 */ /* 0x000fe20007f7e0ff */
[----:B------:R-:W-:-:S03]  /*88b0*/  IMAD.WIDE.U32 R112, R122, 0x1, RZ ;  /* 0x000000017a707825 */ /* 0x000fc600078e00ff */
[----:B------:R-:W-:Y:S01]  /*88c0*/  IADD3.X RZ, P3, PT, R171, R125, RZ, P3, !PT ;  /* 0x0000007dabff7210 */ /* 0x000fe20001f7e4ff */
[----:B------:R-:W-:Y:S02]  /*88d0*/  IMAD.IADD R115, R123, 0x1, R115 ;  /* 0x000000017b737824 */ /* 0x000fe400078e0273 */
[----:B------:R-:W-:Y:S01]  /*88e0*/  IMAD.X R129, RZ, RZ, RZ, P1 ;  /* 0x000000ffff817224 */ /* 0x000fe200008e06ff */
        /* <DEDUP_REMOVED lines=26> */
[----:B------:R-:W-:Y:S01]  /*8a90*/  IADD3.X R167, P3, PT, R118, R109, RZ, P3, !PT ;  /* 0x0000006d76a77210 */ /* 0x000fe20001f7e4ff */
[----:B------:R-:W-:Y:S01]  /*8aa0*/  IMAD.WIDE.U32 R168, P5, R80, R79, R168 ;  /* 0x0000004f50a87225 */ /* 0x000fe200078a00a8 */
[----:B------:R-:W-:-:S02]  /*8ab0*/  IADD3.X R150, P1, PT, RZ, R126, RZ, P1, !PT ;  /* 0x0000007eff967210 */ /* 0x000fc40000f3e4ff */
[----:B------:R-:W-:Y:S01]  /*8ac0*/  IADD3 RZ, P0, PT, R166, R110, RZ ;  /* 0x0000006ea6ff7210 */ /* 0x000fe20007f1e0ff */
[----:B------:R-:W-:Y:S01]  /*8ad0*/  IMAD.X R109, RZ, RZ, RZ, P5 ;  /* 0x000000ffff6d7224 */ /* 0x000fe200028e06ff */
[----:B------:R-:W-:Y:S01]  /*8ae0*/  IADD3 R111, P4, PT, R168, R111, RZ ;  /* 0x0000006fa86f7210 */ /* 0x000fe20007f9e0ff */
[----:B------:R-:W-:Y:S01]  /*8af0*/  IMAD.MOV.U32 R108, RZ, RZ, R169 ;  /* 0x000000ffff6c7224 */ /* 0x000fe200078e00a9 */
[----:B------:R-:W-:Y:S01]  /*8b00*/  IADD3.X R97, P2, PT, R107, R95, RZ, P2, !PT ;  /* 0x0000005f6b617210 */ /* 0x000fe2000175e4ff */
[----:B------:R-:W-:Y:S01]  /*8b10*/  IMAD.WIDE.U32 R120, R85, R84, RZ ;  /* 0x0000005455787225 */ /* 0x000fe200078e00ff */
[----:B------:R-:W-:Y:S02]  /*8b20*/  IADD3.X R126, P5, PT, RZ, R127, RZ, P1, !PT ;  /* 0x0000007fff7e7210 */ /* 0x000fe40000fbe4ff */
[----:B------:R-:W-:Y:S01]  /*8b30*/  IADD3.X RZ, P1, PT, R167, R111, RZ, P0, !PT ;  /* 0x0000006fa7ff7210 */ /* 0x000fe2000073e4ff */
[----:B------:R-:W-:Y:S01]  /*8b40*/  IMAD.WIDE.U32.X R94, R81, R79, R108, P4 ;  /* 0x0000004f515e7225 */ /* 0x000fe200020e046c */
[----:B------:R-:W-:-:S02]  /*8b50*/  IADD3.X R163, P3, PT, RZ, RZ, RZ, P3, !PT ;  /* 0x000000ffffa37210 */ /* 0x000fc40001f7e4ff */
[----:B------:R-:W-:Y:S01]  /*8b60*/  IADD3.X R150, P0, PT, R150, R125, RZ, P5, !PT ;  /* 0x0000007d96967210 */ /* 0x000fe20002f1e4ff */
[----:B------:R-:W-:Y:S01]  /*8b70*/  IMAD.WIDE.U32 R110, R115, 0x30000000, RZ ;  /* 0x30000000736e7825 */ /* 0x000fe200078e00ff */
[----:B------:R-:W-:Y:S02]  /*8b80*/  IADD3.X R162, P5, PT, R163, R94, RZ, P1, !PT ;  /* 0x0000005ea3a27210 */ /* 0x000fe40000fbe4ff */
[----:B------:R-:W-:Y:S01]  /*8b90*/  IADD3.X R151, P0, PT, R126, R97, RZ, P0, !PT ;  /* 0x000000617e977210 */ /* 0x000fe2000071e4ff */
[----:B------:R-:W-:Y:S01]  /*8ba0*/  IMAD.WIDE.U32 R118, R83, R82, RZ ;  /* 0x0000005253767225 */ /* 0x000fe200078e00ff */
[----:B------:R-:W-:Y:S02]  /*8bb0*/  IADD3.X R163, PT, PT, R95, RZ, RZ, P5, P3 ;  /* 0x000000ff5fa37210 */ /* 0x000fe40002fe64ff */
[----:B------:R-:W-:Y:S01]  /*8bc0*/  SHF.L.W.U32.HI R137, R137, 0x1, R130 ;  /* 0x0000000189897819 */ /* 0x000fe20000010e82 */
[----:B------:R-:W-:Y:S01]  /*8bd0*/  IMAD.WIDE.U32 R120, P4, R84, R85, R120 ;  /* 0x0000005554787225 */ /* 0x000fe20007880078 */
[----:B------:R-:W-:-:S03]  /*8be0*/  SHF.L.W.U32.HI R130, R130, 0x1, R131 ;  /* 0x0000000182827819 */ /* 0x000fc60000010e83 */
        /* <DEDUP_REMOVED lines=14> */
[----:B------:R-:W-:Y:S01]  /*8cd0*/  IMAD.WIDE.U32 R164, R77, R78, RZ ;  /* 0x0000004e4da47225 */ /* 0x000fe200078e00ff */
[----:B------:R-:W-:-:S03]  /*8ce0*/  IADD3 R135, P1, PT, R141, R118, RZ ;  /* 0x000000768d877210 */ /* 0x000fc60007f3e0ff */
[----:B------:R-:W-:-:S04]  /*8cf0*/  IMAD.WIDE.U32.X R108, R115, 0x170b5d44, R108, P5 ;  /* 0x170b5d44736c7825 */ /* 0x000fc800028e046c */
[----:B------:R-:W-:Y:S01]  /*8d00*/  IMAD.X R97, RZ, RZ, RZ, P0 ;  /* 0x000000ffff617224 */ /* 0x000fe200000e06ff */
[----:B------:R-:W-:Y:S01]  /*8d10*/  IADD3.X R125, P4, PT, R125, R108, RZ, P4, !PT ;  /* 0x0000006c7d7d7210 */ /* 0x000fe2000279e4ff */
[----:B------:R-:W-:Y:S01]  /*8d20*/  IMAD.MOV.U32 R112, RZ, RZ, R119 ;  /* 0x000000ffff707224 */ /* 0x000fe200078e0077 */
        /* <DEDUP_REMOVED lines=8> */
[----:B------:R-:W-:Y:S01]  /*8db0*/  IMAD.MOV.U32 R94, RZ, RZ, R121 ;  /* 0x000000ffff5e7224 */ /* 0x000fe200078e0079 */
[----:B------:R-:W-:Y:S01]  /*8dc0*/  IADD3.X R125, P4, PT, R97, R130, RZ, P4, !PT ;  /* 0x00000082617d7210 */ /* 0x000fe2000279e4ff */
[----:B------:R-:W-:-:S03]  /*8dd0*/  IMAD.WIDE.U32 R136, R115, -0x45f6b800, RZ ;  /* 0xba09480073887825 */ /* 0x000fc600078e00ff */
[----:B------:R-:W-:Y:S01]  /*8de0*/  IADD3.X R97, P4, PT, RZ, RZ, RZ, P4, !PT ;  /* 0x000000ffff617210 */ /* 0x000fe2000279e4ff */
[----:B------:R-:W-:-:S04]  /*8df0*/  IMAD.WIDE.U32 R120, R81, R80, RZ ;  /* 0x0000005051787225 */ /* 0x000fc800078e00ff */
[----:B------:R-:W-:Y:S02]  /*8e00*/  IMAD.MOV.U32 R108, RZ, RZ, R165 ;  /* 0x000000ffff6c7224 */ /* 0x000fe400078e00a5 */
[----:B------:R-:W-:-:S04]  /*8e10*/  IMAD.WIDE.U32 R126, R122, -0x45f6b800, RZ ;  /* 0xba0948007a7e7825 */ /* 0x000fc800078e00ff */
[----:B------:R-:W-:-:S04]  /*8e20*/  IMAD.WIDE.U32.X R108, R77, R79, R108, P5 ;  /* 0x0000004f4d6c7225 */ /* 0x000fc800028e046c */
[----:B------:R-:W-:-:S04]  /*8e30*/  IMAD.WIDE.U32 R136, P5, R122, 0x1ef3622f, R136 ;  /* 0x1ef3622f7a887825 */ /* 0x000fc800078a0088 */
[----:B------:R-:W-:-:S04]  /*8e40*/  IMAD.WIDE.U32 R120, P2, R80, R81, R120 ;  /* 0x0000005150787225 */ /* 0x000fc80007840078 */
[----:B------:R-:W-:Y:S01]  /*8e50*/  IMAD.WIDE.U32 R116, R84, R82, R116 ;  /* 0x0000005254747225 */ /* 0x000fe200078e0074 */
[----:B------:R-:W-:Y:S02]  /*8e60*/  IADD3.X R161, PT, PT, RZ, RZ, RZ, P2, !PT ;  /* 0x000000ffffa17210 */ /* 0x000fe400017fe4ff */
[----:B------:R-:W-:Y:S01]  /*8e70*/  IADD3 RZ, P2, PT, R124, R126, RZ ;  /* 0x0000007e7cff7210 */ /* 0x000fe20007f5e0ff */
[----:B------:R-:W-:Y:S01]  /*8e80*/  IMAD.WIDE.U32.X R94, R85, R85, R94, P3 ;  /* 0x00000055555e7225 */ /* 0x000fe200018e045e */
[----:B------:R-:W-:Y:S02]  /*8e90*/  IADD3 R119, P3, PT, R136, R127, RZ ;  /* 0x0000007f88777210 */ /* 0x000fe40007f7e0ff */
[----:B------:R-:W-:Y:S01]  /*8ea0*/  SHF.L.W.U32.HI R131, R131, 0x1, R116 ;  /* 0x0000000183837819 */ /* 0x000fe20000010e74 */
[----:B------:R-:W-:Y:S01]  /*8eb0*/  IMAD.IADD R141, R117, 0x1, R106 ;  /* 0x00000001758d7824 */ /* 0x000fe200078e026a */
[----:B------:R-:W-:Y:S01]  /*8ec0*/  IADD3.X RZ, P2, PT, R125, R119, RZ, P2, !PT ;  /* 0x000000777dff7210 */ /* 0x000fe2000175e4ff */
[----:B------:R-:W-:Y:S01]  /*8ed0*/  IMAD.X R107, RZ, RZ, RZ, P5 ;  /* 0x000000ffff6b7224 */ /* 0x000fe200028e06ff */
[----:B------:R-:W-:Y:S01]  /*8ee0*/  IADD3.X R131, P0, PT, R131, R94, RZ, P0, !PT ;  /* 0x0000005e83837210 */ /* 0x000fe2000071e4ff */
[----:B------:R-:W-:Y:S01]  /*8ef0*/  IMAD.MOV.U32 R106, RZ, RZ, R137 ;  /* 0x000000ffff6a7224 */ /* 0x000fe200078e0089 */
[----:B------:R-:W-:Y:S01]  /*8f00*/  SHF.L.W.U32.HI R117, R116, 0x1, R141 ;  /* 0x0000000174757819 */ /* 0x000fe20000010e8d */
[----:B------:R-:W-:-:S02]  /*8f10*/  IMAD.X R137, RZ, RZ, RZ, P4 ;  /* 0x000000ffff897224 */ /* 0x000fc400020e06ff */
[----:B------:R-:W-:Y:S01]  /*8f20*/  IMAD.WIDE.U32.X R106, R115, 0x1ef3622f, R106, P3 ;  /* 0x1ef3622f736a7825 */ /* 0x000fe200018e046a */
[----:B------:R-:W-:Y:S02]  /*8f30*/  IADD3 RZ, P3, PT, R162, R118, RZ ;  /* 0x00000076a2ff7210 */ /* 0x000fe40007f7e0ff */
[----:B------:R-:W-:Y:S01]  /*8f40*/  IADD3.X R154, P0, PT, R117, R95, RZ, P0, !PT ;  /* 0x0000005f759a7210 */ /* 0x000fe2000071e4ff */
        /* <DEDUP_REMOVED lines=10> */
[----:B------:R-:W-:Y:S01]  /*8ff0*/  IMAD.WIDE.U32 R128, R80, R80, RZ ;  /* 0x0000005050807225 */ /* 0x000fe200078e00ff */
[----:B------:R-:W-:-:S03]  /*9000*/  MOV R156, R139 ;  /* 0x0000008b009c7202 */ /* 0x000fc60000000f00 */
[----:B------:R-:W-:Y:S01]  /*9010*/  IMAD.IADD R151, R151, 0x1, R110 ;  /* 0x0000000197977824 */ /* 0x000fe200078e026e */
[----:B------:R-:W-:Y:S01]  /*9020*/  IADD3 R173, P5, PT, R129, R120, RZ ;  /* 0x0000007881ad7210 */ /* 0x000fe20007fbe0ff */
[----:B------:R-:W-:-:S04]  /*9030*/  IMAD.WIDE.U32 R116, R115, 0x6ca1493b, RZ ;  /* 0x6ca1493b73747825 */ /* 0x000fc800078e00ff */
[----:B------:R-:W-:Y:S02]  /*9040*/  IMAD.X R157, RZ, RZ, RZ, P4 ;  /* 0x000000ffff9d7224 */ /* 0x000fe400020e06ff */
[----:B------:R-:W-:-:S04]  /*9050*/  IMAD.WIDE.U32 R106, P4, R122, 0x1a22d9f3, R106 ;  /* 0x1a22d9f37a6a7825 */ /* 0x000fc8000788006a */
[----:B------:R-:W-:Y:S01]  /*9060*/  IMAD.WIDE.U32 R144, R115, 0x17c510ea, RZ ;  /* 0x17c510ea73907825 */ /* 0x000fe200078e00ff */
[----:B------:R-:W-:-:S03]  /*9070*/  IADD3.X R111, PT, PT, RZ, RZ, RZ, P4, !PT ;  /* 0x000000ffff6f7210 */ /* 0x000fc600027fe4ff */
[----:B------:R-:W-:-:S04]  /*9080*/  IMAD.WIDE.U32 R152, R150, -0x1, RZ ;  /* 0xffffffff96987825 */ /* 0x000fc800078e00ff */
[----:B------:R-:W-:Y:S02]  /*9090*/  IMAD R129, R150, -0x7af74001, -R151 ;  /* 0x8508bfff96817824 */ /* 0x000fe400078e0a97 */
[----:B------:R-:W-:Y:S02]  /*90a0*/  IMAD.MOV.U32 R160, RZ, RZ, R121 ;  /* 0x000000ffffa07224 */ /* 0x000fe400078e0079 */
[----:B------:R-:W-:Y:S02]  /*90b0*/  IMAD.X R165, RZ, RZ, R109, P3 ;  /* 0x000000ffffa57224 */ /* 0x000fe400018e066d */
        /* <DEDUP_REMOVED lines=10> */
[----:B------:R-:W-:Y:S02]  /*9160*/  IMAD.MOV.U32 R110, RZ, RZ, R107 ;  /* 0x000000ffff6e7224 */ /* 0x000fe400078e006b */
[----:B------:R-:W-:-:S04]  /*9170*/  IMAD.WIDE.U32 R118, R129, 0x1, RZ ;  /* 0x0000000181767825 */ /* 0x000fc800078e00ff */
[----:B------:R-:W-:Y:S01]  /*9180*/  IMAD.MOV.U32 R108, RZ, RZ, R117 ;  /* 0x000000ffff6c7224 */ /* 0x000fe200078e0075 */
[----:B------:R-:W-:Y:S01]  /*9190*/  IADD3.X R117, P2, PT, RZ, RZ, RZ, P2, !PT ;  /* 0x000000ffff757210 */ /* 0x000fe2000175e4ff */
[----:B------:R-:W-:Y:S01]  /*91a0*/  IMAD.WIDE.U32.X R110, R115, 0x1a22d9f3, R110, P3 ;  /* 0x1a22d9f3736e7825 */ /* 0x000fe200018e046e */
[----:B------:R-:W-:-:S03]  /*91b0*/  IADD3 R123, P3, PT, R144, R127, RZ ;  /* 0x0000007f907b7210 */ /* 0x000fc60007f7e0ff */
[----:B------:R-:W-:-:S04]  /*91c0*/  IMAD.WIDE.U32.X R108, R115, -0x39c4fa40, R108, P4 ;  /* 0xc63b05c0736c7825 */ /* 0x000fc800020e046c */
[----:B------:R-:W-:-:S04]  /*91d0*/  IMAD.WIDE.U32 R148, R152, 0x1, RZ ;  /* 0x0000000198947825 */ /* 0x000fc800078e00ff */
[----:B------:R-:W-:Y:S02]  /*91e0*/  IMAD.MOV.U32 R130, RZ, RZ, R145 ;  /* 0x000000ffff827224 */ /* 0x000fe400078e0091 */
[----:B------:R-:W-:-:S04]  /*91f0*/  IMAD.WIDE.U32 R118, P4, R152, -0x7af74000, R118 ;  /* 0x8508c00098767825 */ /* 0x000fc80007880076 */
[----:B------:R-:W-:-:S04]  /*9200*/  IMAD.WIDE.U32 R146, R84, R80, R146 ;  /* 0x0000005054927225 */ /* 0x000fc800078e0092 */
[----:B------:R-:W-:Y:S01]  /*9210*/  IMAD.WIDE.U32.X R112, R83, R83, R112, P1 ;  /* 0x0000005353707225 */ /* 0x000fe200008e0470 */
[----:B------:R-:W-:Y:S02]  /*9220*/  IADD3 RZ, P1, PT, R150, R148, RZ ;  /* 0x0000009496ff7210 */ /* 0x000fe40007f3e0ff */
[----:B------:R-:W-:Y:S01]  /*9230*/  SHF.L.W.U32.HI R141, R141, 0x1, R146 ;  /* 0x000000018d8d7819 */ /* 0x000fe20000010e92 */
[----:B------:R-:W-:Y:S01]  /*9240*/  IMAD.WIDE.U32.X R130, R115, 0x1ae3a46, R130, P3 ;  /* 0x01ae3a4673827825 */ /* 0x000fe200018e0482 */
[----:B------:R-:W-:Y:S02]  /*9250*/  IADD3 R148, P3, PT, R149, R118, RZ ;  /* 0x0000007695947210 */ /* 0x000fe40007f7e0ff */
[----:B------:R-:W-:Y:S01]  /*9260*/  IADD3.X R141, P0, PT, R141, R140, RZ, P0, !PT ;  /* 0x0000008c8d8d7210 */ /* 0x000fe2000071e4ff */
[----:B------:R-:W-:Y:S02]  /*9270*/  IMAD.IADD R139, R147, 0x1, R114 ;  /* 0x00000001938b7824 */ /* 0x000fe400078e0272 */
[----:B------:R-:W-:-:S02]  /*9280*/  IMAD.X R115, RZ, RZ, RZ, P4 ;  /* 0x000000ffff737224 */ /* 0x000fc400020e06ff */
        /* <DEDUP_REMOVED lines=8> */
[----:B------:R-:W-:Y:S02]  /*9310*/  IADD3.X R95, P2, PT, RZ, R114, RZ, P2, !PT ;  /* 0x00000072ff5f7210 */ /* 0x000fe4000175e4ff */
[----:B------:R-:W-:Y:S01]  /*9320*/  IADD3.X RZ, P1, PT, R143, R155, RZ, P1, !PT ;  /* 0x0000009b8fff7210 */ /* 0x000fe20000f3e4ff */
[----:B------:R-:W-:Y:S01]  /*9330*/  IMAD.IADD R136, R121, 0x1, R136 ;  /* 0x0000000179887824 */ /* 0x000fe200078e0288 */
[----:B------:R-:W-:Y:S01]  /*9340*/  IADD3.X R107, P2, PT, RZ, R115, RZ, P2, !PT ;  /* 0x00000073ff6b7210 */ /* 0x000fe2000175e4ff */
[----:B------:R-:W-:Y:S01]  /*9350*/  IMAD.WIDE.U32 R114, R129, 0x30000000, RZ ;  /* 0x3000000081727825 */ /* 0x000fe200078e00ff */
[----:B------:R-:W-:-:S02]  /*9360*/  IADD3.X R148, P0, PT, R117, R110, RZ, P1, !PT ;  /* 0x0000006e75947210 */ /* 0x000fc40000f1e4ff */
[----:B------:R-:W-:Y:S01]  /*9370*/  IADD3.X R120, P1, PT, R95, R120, RZ, P2, !PT ;  /* 0x000000785f787210 */ /* 0x000fe2000173e4ff */
[----:B------:R-:W-:Y:S01]  /*9380*/  IMAD.WIDE.U32 R158, R76, R76, RZ ;  /* 0x0000004c4c9e7225 */ /* 0x000fe200078e00ff */
[----:B------:R-:W-:Y:S02]  /*9390*/  IADD3.X R127, P0, PT, R127, R111, RZ, P0, !PT ;  /* 0x0000006f7f7f7210 */ /* 0x000fe4000071e4ff */
[----:B------:R-:W-:Y:S01]  /*93a0*/  IADD3.X R121, P1, PT, R107, R136, RZ, P1, !PT ;  /* 0x000000886b797210 */ /* 0x000fe20000f3e4ff */
[----:B------:R-:W-:Y:S01]  /*93b0*/  IMAD.WIDE.U32 R110, P2, R152, 0x170b5d44, R114 ;  /* 0x170b5d44986e7825 */ /* 0x000fe20007840072 */
[----:B------:R-:W-:Y:S02]  /*93c0*/  IADD3.X R148, P0, PT, R148, R141, RZ, P0, !PT ;  /* 0x0000008d94947210 */ /* 0x000fe4000071e4ff */
[----:B------:R-:W-:Y:S01]  /*93d0*/  IADD3 R153, P4, PT, R159, R138, RZ ;  /* 0x0000008a9f997210 */ /* 0x000fe20007f9e0ff */
[----:B------:R-:W-:Y:S01]  /*93e0*/  IMAD.WIDE.U32 R118, R152, 0x30000000, RZ ;  /* 0x3000000098767825 */ /* 0x000fe200078e00ff */
[----:B------:R-:W-:-:S03]  /*93f0*/  IADD3.X R149, P0, PT, R127, R146, RZ, P0, !PT ;  /* 0x000000927f957210 */ /* 0x000fc6000071e4ff */
[----:B------:R-:W-:Y:S01]  /*9400*/  IMAD.WIDE.U32 R142, R122, 0xf5138f, R142 ;  /* 0x00f5138f7a8e7825 */ /* 0x000fe200078e008e */
[----:B------:R-:W-:-:S03]  /*9410*/  IADD3.X R141, P0, PT, RZ, RZ, RZ, P0, !PT ;  /* 0x000000ffff8d7210 */ /* 0x000fc6000071e4ff */
[----:B------:R-:W-:Y:S01]  /*9420*/  IMAD.X R107, RZ, RZ, RZ, P2 ;  /* 0x000000ffff6b7224 */ /* 0x000fe200010e06ff */
[----:B------:R-:W-:Y:S01]  /*9430*/  IADD3 R159, P2, PT, R110, R119, RZ ;  /* 0x000000776e9f7210 */ /* 0x000fe20007f5e0ff */
[----:B------:R-:W-:Y:S01]  /*9440*/  IMAD.IADD R117, R143, 0x1, R106 ;  /* 0x000000018f757824 */ /* 0x000fe200078e026a */
[----:B------:R-:W-:Y:S01]  /*9450*/  IADD3.X R143, P1, PT, RZ, RZ, RZ, P1, !PT ;  /* 0x000000ffff8f7210 */ /* 0x000fe20000f3e4ff */
[----:B------:R-:W-:Y:S01]  /*9460*/  IMAD.WIDE.U32 R124, R129, -0x45f6b800, RZ ;  /* 0xba094800817c7825 */ /* 0x000fe200078e00ff */
[----:B------:R-:W-:-:S03]  /*9470*/  IADD3.X R155, PT, PT, RZ, RZ, RZ, P0, !PT ;  /* 0x000000ffff9b7210 */ /* 0x000fc600007fe4ff */
[----:B------:R-:W-:Y:S02]  /*9480*/  IMAD.MOV.U32 R106, RZ, RZ, R111 ;  /* 0x000000ffff6a7224 */ /* 0x000fe400078e006f */
        /* <DEDUP_REMOVED lines=8> */
[----:B------:R-:W-:Y:S01]  /*9510*/  IMAD.MOV.U32 R118, RZ, RZ, R125 ;  /* 0x000000ffff767224 */ /* 0x000fe200078e007d */
[----:B------:R-:W-:Y:S01]  /*9520*/  IADD3.X RZ, P1, PT, R121, R159, RZ, P1, !PT ;  /* 0x0000009f79ff7210 */ /* 0x000fe20000f3e4ff */
[----:B------:R-:W-:-:S03]  /*9530*/  IMAD.WIDE.U32 R136, R152, 0xf5138f, RZ ;  /* 0x00f5138f98887825 */ /* 0x000fc600078e00ff */
[----:B------:R-:W-:Y:S01]  /*9540*/  IADD3.X R143, P1, PT, R143, R106, RZ, P1, !PT ;  /* 0x0000006a8f8f7210 */ /* 0x000fe20000f3e4ff */
[----:B------:R-:W-:-:S03]  /*9550*/  IMAD.WIDE.U32 R150, P2, R152, 0x1a22d9f3, R150 ;  /* 0x1a22d9f398967825 */ /* 0x000fc60007840096 */
        /* <DEDUP_REMOVED lines=9> */
[----:B------:R-:W-:Y:S01]  /*95f0*/  IMAD.WIDE.U32 R98, R82, R80, R98 ;  /* 0x0000005052627225 */ /* 0x000fe200078e0062 */
[----:B------:R-:W-:-:S03]  /*9600*/  IADD3.X R154, P0, PT, R141, R108, RZ, P0, !PT ;  /* 0x0000006c8d9a7210 */ /* 0x000fc6000071e4ff */
[----:B------:R-:W-:Y:S01]  /*9610*/  IMAD.MOV.U32 R146, RZ, RZ, R151 ;  /* 0x000000ffff927224 */ /* 0x000fe200078e0097 */
[----:B------:R-:W-:Y:S01]  /*9620*/  SHF.L.W.U32.HI R139, R139, 0x1, R98 ;  /* 0x000000018b8b7819 */ /* 0x000fe20000010e62 */
[----:B------:R-:W-:Y:S01]  /*9630*/  IMAD.IADD R125, R99, 0x1, R96 ;  /* 0x00000001637d7824 */ /* 0x000fe200078e0260 */
[----:B------:R-:W-:Y:S01]  /*9640*/  IADD3.X R115, P0, PT, R155, R109, RZ, P0, !PT ;  /* 0x0000006d9b737210 */ /* 0x000fe2000071e4ff */
[----:B------:R-:W-:Y:S01]  /*9650*/  IMAD.WIDE.U32.X R146, R129, 0x1a22d9f3, R146, P2 ;  /* 0x1a22d9f381927825 */ /* 0x000fe200010e0492 */
[----:B------:R-:W-:Y:S02]  /*9660*/  IADD3.X R139, P3, PT, R139, R112, RZ, P3, !PT ;  /* 0x000000708b8b7210 */ /* 0x000fe40001f7e4ff */
[----:B------:R-:W-:Y:S01]  /*9670*/  SHF.L.W.U32.HI R111, R98, 0x1, R125 ;  /* 0x00000001626f7819 */ /* 0x000fe20000010e7d */
[----:B------:R-:W-:Y:S01]  /*9680*/  IMAD.WIDE.U32 R94, P2, R152, -0x39c4fa40, R94 ;  /* 0xc63b05c0985e7825 */ /* 0x000fe2000784005e */
[----:B------:R-:W-:Y:S02]  /*9690*/  IADD3.X R154, P0, PT, R154, R139, RZ, P0, !PT ;  /* 0x0000008b9a9a7210 */ /* 0x000fe4000071e4ff */
        /* <DEDUP_REMOVED lines=11> */
[----:B------:R-:W-:Y:S01]  /*9750*/  IMAD.WIDE.U32 R108, R152, 0x17c510ea, RZ ;  /* 0x17c510ea986c7825 */ /* 0x000fe200078e00ff */
[----:B------:R-:W-:-:S03]  /*9760*/  MOV R112, R107 ;  /* 0x0000006b00707202 */ /* 0x000fc60000000f00 */
[----:B------:R-:W-:Y:S02]  /*9770*/  IMAD.IADD R137, R121, 0x1, R110 ;  /* 0x0000000179897824 */ /* 0x000fe400078e026e */
[----:B------:R-:W-:Y:S01]  /*9780*/  IMAD.X R113, RZ, RZ, RZ, P2 ;  /* 0x000000ffff717224 */ /* 0x000fe200010e06ff */
[----:B------:R-:W-:Y:S01]  /*9790*/  IADD3 R95, P2, PT, R106, R109, RZ ;  /* 0x0000006d6a5f7210 */ /* 0x000fe20007f5e0ff */
[----:B------:R-:W-:-:S04]  /*97a0*/  IMAD.WIDE.U32 R110, R120, -0x1, RZ ;  /* 0xffffffff786e7825 */ /* 0x000fc800078e00ff */
[----:B------:R-:W-:Y:S02]  /*97b0*/  IMAD R107, R120, -0x7af74001, -R137 ;  /* 0x8508bfff786b7824 */ /* 0x000fe400078e0a89 */
[----:B------:R-:W-:-:S04]  /*97c0*/  IMAD.WIDE.U32 R148, R122, 0x6ca1493b, R148 ;  /* 0x6ca1493b7a947825 */ /* 0x000fc800078e0094 */
[----:B------:R-:W-:Y:S02]  /*97d0*/  IMAD.IADD R107, R111, 0x1, R107 ;  /* 0x000000016f6b7824 */ /* 0x000fe400078e026b */
[----:B------:R-:W-:Y:S01]  /*97e0*/  IMAD.WIDE.U32.X R112, R129, 0x1ae3a46, R112, P2 ;  /* 0x01ae3a4681707825 */ /* 0x000fe200010e0470 */
[----:B------:R-:W-:-:S03]  /*97f0*/  IADD3 RZ, P2, PT, R142, R114, RZ ;  /* 0x000000728eff7210 */ /* 0x000fc60007f5e0ff */
[----:B------:R-:W-:Y:S01]  /*9800*/  IMAD.IADD R129, R149, 0x1, R116 ;  /* 0x0000000195817824 */ /* 0x000fe200078e0274 */
[----:B------:R-:W-:Y:S01]  /*9810*/  IADD3.X R149, P1, PT, RZ, RZ, RZ, P1, !PT ;  /* 0x000000ffff957210 */ /* 0x000fe20000f3e4ff */
[----:B------:R-:W-:Y:S01]  /*9820*/  IMAD.WIDE.U32 R116, R110, 0x1, RZ ;  /* 0x000000016e747825 */ /* 0x000fe200078e00ff */
[----:B------:R-:W-:-:S03]  /*9830*/  IADD3.X RZ, P2, PT, R143, R127, RZ, P2, !PT ;  /* 0x0000007f8fff7210 */ /* 0x000fc6000175e4ff */
[----:B------:R-:W-:Y:S01]  /*9840*/  IMAD.WIDE.U32 R114, R107, 0x1, RZ ;  /* 0x000000016b727825 */ /* 0x000fe200078e00ff */
[----:B------:R-:W-:-:S03]  /*9850*/  IADD3.X R149, P2, PT, R149, R118, RZ, P2, !PT ;  /* 0x0000007695957210 */ /* 0x000fc6000175e4ff */
[----:B------:R-:W-:Y:S01]  /*9860*/  IMAD.X R111, RZ, RZ, RZ, P1 ;  /* 0x000000ffff6f7224 */ /* 0x000fe200008e06ff */
[----:B------:R-:W-:Y:S01]  /*9870*/  IADD3 RZ, P1, PT, R120, R116, RZ ;  /* 0x0000007478ff7210 */ /* 0x000fe20007f3e0ff */
[----:B------:R-:W-:-:S04]  /*9880*/  IMAD.WIDE.U32.X R160, R81, R81, R160, P5 ;  /* 0x0000005151a07225 */ /* 0x000fc800028e04a0 */
[----:B------:R-:W-:-:S04]  /*9890*/  IMAD.WIDE.U32 R120, R82, R76, R132 ;  /* 0x0000004c52787225 */ /* 0x000fc800078e0084 */
[----:B------:R-:W-:Y:S01]  /*98a0*/  IMAD.WIDE.U32 R114, P5, R110, -0x7af74000, R114 ;  /* 0x8508c0006e727825 */ /* 0x000fe200078a0072 */
[----:B------:R-:W-:-:S03]  /*98b0*/  SHF.L.W.U32.HI R151, R125, 0x1, R120 ;  /* 0x000000017d977819 */ /* 0x000fc60000010e78 */
[----:B------:R-:W-:Y:S01]  /*98c0*/  IMAD.IADD R109, R121, 0x1, R134 ;  /* 0x00000001796d7824 */ /* 0x000fe200078e0286 */
[----:B------:R-:W-:Y:S01]  /*98d0*/  IADD3.X R151, P3, PT, R151, R128, RZ, P3, !PT ;  /* 0x0000008097977210 */ /* 0x000fe20001f7e4ff */
[----:B------:R-:W-:Y:S01]  /*98e0*/  IMAD.X R141, RZ, RZ, RZ, P5 ;  /* 0x000000ffff8d7224 */ /* 0x000fe200028e06ff */
[----:B------:R-:W-:Y:S01]  /*98f0*/  IADD3 R134, P5, PT, R117, R114, RZ ;  /* 0x0000007275867210 */ /* 0x000fe20007fbe0ff */
[----:B------:R-:W-:Y:S01]  /*9900*/  IMAD.WIDE.U32 R116, R107, 0x30000000, RZ ;  /* 0x300000006b747825 */ /* 0x000fe200078e00ff */
[----:B------:R-:W-:Y:S02]  /*9910*/  SHF.L.W.U32.HI R174, R120, 0x1, R109 ;  /* 0x0000000178ae7819 */ /* 0x000fe40000010e6d */
[----:B------:R-:W-:Y:S01]  /*9920*/  IADD3.X R128, P2, PT, R111, R119, RZ, P2, !PT ;  /* 0x000000776f807210 */ /* 0x000fe2000175e4ff */
[----:B------:R-:W-:Y:S01]  /*9930*/  IMAD.MOV.U32 R140, RZ, RZ, R115 ;  /* 0x000000ffff8c7224 */ /* 0x000fe200078e0073 */
[----:B------:R-:W-:Y:S01]  /*9940*/  IADD3.X RZ, P1, PT, R137, R134, RZ, P1, !PT ;  /* 0x0000008689ff7210 */ /* 0x000fe20000f3e4ff */
[----:B------:R-:W-:Y:S01]  /*9950*/  IMAD.X R179, RZ, RZ, RZ, P0 ;  /* 0x000000ffffb37224 */ /* 0x000fe200000e06ff */
[----:B------:R-:W-:Y:S01]  /*9960*/  IADD3 RZ, P0, PT, R154, R126, RZ ;  /* 0x0000007e9aff7210 */ /* 0x000fe20007f1e0ff */
[----:B------:R-:W-:Y:S01]  /*9970*/  IMAD.WIDE.U32.X R140, R107, -0x7af74000, R140, P5 ;  /* 0x8508c0006b8c7825 */ /* 0x000fe200028e048c */
[----:B------:R-:W-:-:S02]  /*9980*/  IADD3.X R148, P2, PT, R149, R148, RZ, P2, !PT ;  /* 0x0000009495947210 */ /* 0x000fc4000175e4ff */
[----:B------:R-:W-:Y:S01]  /*9990*/  IADD3.X RZ, P0, PT, R155, R123, RZ, P0, !PT ;  /* 0x0000007b9bff7210 */ /* 0x000fe2000071e4ff */
[----:B------:R-:W-:Y:S01]  /*99a0*/  IMAD.WIDE.U32 R114, R110, 0x30000000, RZ ;  /* 0x300000006e727825 */ /* 0x000fe200078e00ff */
[----:B------:R-:W-:Y:S02]  /*99b0*/  IADD3.X R149, P2, PT, R128, R129, RZ, P2, !PT ;  /* 0x0000008180957210 */ /* 0x000fe4000175e4ff */
[----:B------:R-:W-:Y:S01]  /*99c0*/  IADD3.X R182, P0, PT, R135, R130, RZ, P0, !PT ;  /* 0x0000008287b67210 */ /* 0x000fe2000071e4ff */
[----:B------:R-:W-:Y:S01]  /*99d0*/  IMAD.WIDE.U32 R116, P5, R110, 0x170b5d44, R116 ;  /* 0x170b5d446e747825 */ /* 0x000fe200078a0074 */
[----:B------:R-:W-:Y:S02]  /*99e0*/  IADD3.X R159, P2, PT, RZ, RZ, RZ, P2, !PT ;  /* 0x000000ffff9f7210 */ /* 0x000fe4000175e4ff */
[----:B------:R-:W-:Y:S01]  /*99f0*/  IADD3.X R179, P0, PT, R179, R131, RZ, P0, !PT ;  /* 0x00000083b3b37210 */ /* 0x000fe2000071e4ff */
[----:B------:R-:W-:Y:S01]  /*9a00*/  IMAD.WIDE.U32 R154, R122, 0x17c510ea, R154 ;  /* 0x17c510ea7a9a7825 */ /* 0x000fe200078e009a */
[----:B------:R-:W-:-:S02]  /*9a10*/  MOV R120, R117 ;  /* 0x0000007500787202 */ /* 0x000fc40000000f00 */
[----:B------:R-:W-:Y:S01]  /*9a20*/  IADD3.X R174, P3, PT, R174, R173, RZ, P3, !PT ;  /* 0x000000adaeae7210 */ /* 0x000fe20001f7e4ff */
[----:B------:R-:W-:Y:S01]  /*9a30*/  IMAD.X R121, RZ, RZ, RZ, P5 ;  /* 0x000000ffff797224 */ /* 0x000fe200028e06ff */
[----:B------:R-:W-:Y:S01]  /*9a40*/  IADD3 R115, P5, PT, R116, R115, RZ ;  /* 0x0000007374737210 */ /* 0x000fe20007fbe0ff */
[----:B------:R-:W-:-:S04]  /*9a50*/  IMAD.WIDE.U32 R122, R107, -0x45f6b800, RZ ;  /* 0xba0948006b7a7825 */ /* 0x000fc800078e00ff */
[----:B------:R-:W-:-:S04]  /*9a60*/  IMAD.WIDE.U32.X R120, R107, 0x170b5d44, R120, P5 ;  /* 0x170b5d446b787825 */ /* 0x000fc800028e0478 */
[----:B------:R-:W-:-:S04]  /*9a70*/  IMAD.WIDE.U32 R118, R110, -0x45f6b800, RZ ;  /* 0xba0948006e767825 */ /* 0x000fc800078e00ff */
        /* <DEDUP_REMOVED lines=14> */
[----:B------:R-:W-:-:S04]  /*9b60*/  IMAD.WIDE.U32 R132, R107, 0x6ca1493b, RZ ;  /* 0x6ca1493b6b847825 */ /* 0x000fc800078e00ff */
[----:B------:R-:W-:Y:S01]  /*9b70*/  IMAD.X R175, RZ, RZ, RZ, P2 ;  /* 0x000000ffffaf7224 */ /* 0x000fe200010e06ff */
[----:B------:R-:W-:Y:S01]  /*9b80*/  IADD3 R111, P2, PT, R126, R129, RZ ;  /* 0x000000817e6f7210 */ /* 0x000fe20007f5e0ff */
[----:B------:R-:W-:Y:S01]  /*9b90*/  IMAD.X R135, RZ, RZ, RZ, P5 ;  /* 0x000000ffff877224 */ /* 0x000fe200028e06ff */
[----:B------:R-:W-:Y:S01]  /*9ba0*/  IADD3 R129, PT, PT, R155, R144, RZ ;  /* 0x000000909b817210 */ /* 0x000fe20007ffe0ff */
[----:B------:R-:W-:-:S04]  /*9bb0*/  IMAD.WIDE.U32 R130, R110, 0x6ca1493b, RZ ;  /* 0x6ca1493b6e827825 */ /* 0x000fc800078e00ff */
[----:B------:R-:W-:-:S04]  /*9bc0*/  IMAD.WIDE.U32 R132, P5, R110, -0x39c4fa40, R132 ;  /* 0xc63b05c06e847825 */ /* 0x000fc800078a0084 */
        /* <DEDUP_REMOVED lines=13> */
[----:B------:R-:W-:-:S03]  /*9ca0*/  IMAD.WIDE.U32 R138, P5, R110, 0x1ae3a46, R138 ;  /* 0x01ae3a466e8a7825 */ /* 0x000fc600078a008a */
[----:B------:R-:W-:Y:S01]  /*9cb0*/  IADD3.X R155, P2, PT, R146, R129, RZ, P2, !PT ;  /* 0x00000081929b7210 */ /* 0x000fe2000175e4ff */
[----:B------:R-:W-:Y:S01]  /*9cc0*/  IMAD.X R145, RZ, RZ, RZ, P5 ;  /* 0x000000ffff917224 */ /* 0x000fe200028e06ff */
[----:B------:R-:W-:Y:S01]  /*9cd0*/  IADD3 R127, P5, PT, R138, R141, RZ ;  /* 0x0000008d8a7f7210 */ /* 0x000fe20007fbe0ff */
[----:B------:R-:W-:Y:S01]  /*9ce0*/  IMAD.MOV.U32 R144, RZ, RZ, R139 ;  /* 0x000000ffff907224 */ /* 0x000fe200078e008b */
[----:B------:R-:W-:Y:S01]  /*9cf0*/  IADD3.X R129, P2, PT, RZ, RZ, RZ, P2, !PT ;  /* 0x000000ffff817210 */ /* 0x000fe2000175e4ff */
[----:B------:R-:W-:Y:S01]  /*9d00*/  IMAD.WIDE.U32 R170, R80, R76, R170 ;  /* 0x0000004c50aa7225 */ /* 0x000fe200078e00aa */
[----:B------:R-:W-:-:S03]  /*9d10*/  IADD3.X R141, P0, PT, R182, R151, RZ, P0, !PT ;  /* 0x00000097b68d7210 */ /* 0x000fc6000071e4ff */
[----:B------:R-:W-:Y:S01]  /*9d20*/  IMAD.WIDE.U32.X R144, R107, 0x1ae3a46, R144, P5 ;  /* 0x01ae3a466b907825 */ /* 0x000fe200028e0490 */
[----:B------:R-:W-:Y:S02]  /*9d30*/  IADD3.X R107, P1, PT, RZ, RZ, RZ, P1, !PT ;  /* 0x000000ffff6b7210 */ /* 0x000fe40000f3e4ff */
[----:B------:R-:W-:Y:S01]  /*9d40*/  IADD3 RZ, P5, PT, R154, R96, RZ ;  /* 0x000000609aff7210 */ /* 0x000fe20007fbe0ff */
[----:B------:R-:W-:Y:S01]  /*9d50*/  IMAD.WIDE.U32 R148, R152, 0xf5138f, R148 ;  /* 0x00f5138f98947825 */ /* 0x000fe200078e0094 */
[----:B------:R-:W-:Y:S02]  /*9d60*/  SHF.L.W.U32.HI R131, R109, 0x1, R170 ;  /* 0x000000016d837819 */ /* 0x000fe40000010eaa */
[----:B------:R-:W-:Y:S01]  /*9d70*/  IADD3.X RZ, P5, PT, R155, R97, RZ, P5, !PT ;  /* 0x000000619bff7210 */ /* 0x000fe20002fbe4ff */
[----:B------:R-:W-:Y:S01]  /*9d80*/  IMAD.X R117, RZ, RZ, RZ, P1 ;  /* 0x000000ffff757224 */ /* 0x000fe200008e06ff */
[----:B------:R-:W-:Y:S01]  /*9d90*/  IADD3 RZ, P1, PT, R142, R114, RZ ;  /* 0x000000728eff7210 */ /* 0x000fe20007f3e0ff */
[----:B------:R-:W-:Y:S01]  /*9da0*/  IMAD.IADD R151, R149, 0x1, R150 ;  /* 0x0000000195977824 */ /* 0x000fe200078e0296 */
[----:B------:R-:W-:Y:S01]  /*9db0*/  IADD3.X R174, P0, PT, R179, R174, RZ, P0, !PT ;  /* 0x000000aeb3ae7210 */ /* 0x000fe2000071e4ff */
[----:B------:R-:W-:Y:S01]  /*9dc0*/  IMAD.X R109, RZ, RZ, RZ, P2 ;  /* 0x000000ffff6d7224 */ /* 0x000fe200010e06ff */
[----:B------:R-:W-:Y:S01]  /*9dd0*/  IADD3.X RZ, P1, PT, R143, R115, RZ, P1, !PT ;  /* 0x000000738fff7210 */ /* 0x000fe20000f3e4ff */
[----:B------:R-:W-:Y:S01]  /*9de0*/  IMAD.WIDE.U32 R142, R110, 0x30000000, R142 ;  /* 0x300000006e8e7825 */ /* 0x000fe200078e008e */
[----:B------:R-:W-:-:S02]  /*9df0*/  IADD3.X R131, P2, PT, R131, R160, RZ, P3, !PT ;  /* 0x000000a083837210 */ /* 0x000fc40001f5e4ff */
[----:B------:R-:W-:Y:S01]  /*9e00*/  IADD3.X R149, P1, PT, R107, R120, RZ, P1, !PT ;  /* 0x000000786b957210 */ /* 0x000fe20000f3e4ff */
[----:B------:R-:W-:Y:S02]  /*9e10*/  IMAD.IADD R107, R143, 0x1, R116 ;  /* 0x000000018f6b7824 */ /* 0x000fe400078e0274 */
[----:B------:R-:W-:Y:S01]  /*9e20*/  IMAD.WIDE.U32 R96, R142, -0x1, RZ ;  /* 0xffffffff8e607825 */ /* 0x000fe200078e00ff */
[----:B------:R-:W-:Y:S02]  /*9e30*/  IADD3.X R120, P3, PT, R117, R121, RZ, P1, !PT ;  /* 0x0000007975787210 */ /* 0x000fe40000f7e4ff */
[----:B------:R-:W-:Y:S01]  /*9e40*/  IADD3.X R98, P1, PT, R129, R98, RZ, P5, !PT ;  /* 0x0000006281627210 */ /* 0x000fe20002f3e4ff */
[----:B------:R-:W-:Y:S01]  /*9e50*/  IMAD.IADD R173, R171, 0x1, R172 ;  /* 0x00000001abad7824 */ /* 0x000fe200078e02ac */
[----:B------:R-:W-:Y:S01]  /*9e60*/  IADD3.X R133, P5, PT, RZ, RZ, RZ, P0, !PT ;  /* 0x000000ffff857210 */ /* 0x000fe200007be4ff */
[----:B------:R-:W-:Y:S01]  /*9e70*/  IMAD.WIDE.U32 R154, R152, 0x6ca1493b, R154 ;  /* 0x6ca1493b989a7825 */ /* 0x000fe200078e009a */
[----:B------:R-:W-:-:S02]  /*9e80*/  IADD3.X R99, P1, PT, R109, R99, RZ, P1, !PT ;  /* 0x000000636d637210 */ /* 0x000fc40000f3e4ff */
[----:B------:R-:W-:Y:S01]  /*9e90*/  IADD3.X R148, P0, PT, R149, R148, RZ, P3, !PT ;  /* 0x0000009495947210 */ /* 0x000fe20001f1e4ff */
[----:B------:R-:W-:Y:S01]  /*9ea0*/  IMAD R109, R142, -0x7af74001, -R107 ;  /* 0x8508bfff8e6d7824 */ /* 0x000fe200078e0a6b */
[----:B------:R-:W-:Y:S01]  /*9eb0*/  IADD3.X R98, P1, PT, R98, R141, RZ, P1, !PT ;  /* 0x0000008d62627210 */ /* 0x000fe20000f3e4ff */
[----:B------:R-:W-:Y:S01]  /*9ec0*/  IMAD.WIDE.U32 R166, R80, R78, R166 ;  /* 0x0000004e50a67225 */ /* 0x000fe200078e00a6 */
[----:B------:R-:W-:Y:S02]  /*9ed0*/  IADD3.X R139, PT, PT, RZ, RZ, RZ, P5, !PT ;  /* 0x000000ffff8b7210 */ /* 0x000fe40002ffe4ff */
        /* <DEDUP_REMOVED lines=8> */
[----:B------:R-:W-:Y:S01]  /*9f60*/  IADD3 RZ, P3, PT, R148, R118, RZ ;  /* 0x0000007694ff7210 */ /* 0x000fe20007f7e0ff */
[----:B------:R-:W-:Y:S01]  /*9f70*/  IMAD.IADD R171, R155, 0x1, R94 ;  /* 0x000000019bab7824 */ /* 0x000fe200078e025e */
[----:B------:R-:W-:Y:S01]  /*9f80*/  IADD3.X R155, P1, PT, RZ, RZ, RZ, P5, !PT ;  /* 0x000000ffff9b7210 */ /* 0x000fe20002f3e4ff */
[----:B------:R-:W-:Y:S01]  /*9f90*/  IMAD.WIDE.U32 R116, P5, R96, -0x7af74000, R116 ;  /* 0x8508c00060747825 */ /* 0x000fe200078a0074 */
[----:B------:R-:W-:Y:S02]  /*9fa0*/  SHF.L.W.U32.HI R109, R173, 0x1, R166 ;  /* 0x00000001ad6d7819 */ /* 0x000fe40000010ea6 */
[----:B------:R-:W-:Y:S01]  /*9fb0*/  IADD3.X RZ, P3, PT, R149, R119, RZ, P3, !PT ;  /* 0x0000007795ff7210 */ /* 0x000fe20001f7e4ff */
[----:B------:R-:W-:Y:S01]  /*9fc0*/  IMAD.X R151, RZ, RZ, RZ, P0 ;  /* 0x000000ffff977224 */ /* 0x000fe200000e06ff */
[----:B------:R-:W-:Y:S01]  /*9fd0*/  IADD3 RZ, P0, PT, R98, R108, RZ ;  /* 0x0000006c62ff7210 */ /* 0x000fe20007f1e0ff */
[----:B------:R-:W-:Y:S01]  /*9fe0*/  IMAD.X R119, RZ, RZ, RZ, P5 ;  /* 0x000000ffff777224 */ /* 0x000fe200028e06ff */
[----:B------:R-:W-:Y:S01]  /*9ff0*/  IADD3.X R158, P2, PT, R109, R158, RZ, P2, !PT ;  /* 0x0000009e6d9e7210 */ /* 0x000fe2000175e4ff */
[----:B------:R-:W-:Y:S01]  /*a000*/  IMAD.WIDE.U32 R108, R97, 0x30000000, RZ ;  /* 0x30000000616c7825 */ /* 0x000fe200078e00ff */
[----:B------:R-:W-:-:S02]  /*a010*/  IADD3 R150, P5, PT, R115, R116, RZ ;  /* 0x0000007473967210 */ /* 0x000fc40007fbe0ff */
[----:B------:R-:W-:Y:S01]  /*a020*/  IADD3.X RZ, P0, PT, R99, R95, RZ, P0, !PT ;  /* 0x0000005f63ff7210 */ /* 0x000fe2000071e4ff */
[----:B------:R-:W-:Y:S01]  /*a030*/  IMAD.MOV.U32 R118, RZ, RZ, R117 ;  /* 0x000000ffff767224 */ /* 0x000fe200078e0075 */
[----:B------:R-:W-:Y:S01]  /*a040*/  IADD3.X R155, P3, PT, R155, R124, RZ, P3, !PT ;  /* 0x0000007c9b9b7210 */ /* 0x000fe20001f7e4ff */
[----:B------:R-:W-:Y:S01]  /*a050*/  IMAD.X R129, RZ, RZ, RZ, P1 ;  /* 0x000000ffff817224 */ /* 0x000fe200008e06ff */
[----:B------:R-:W-:Y:S01]  /*a060*/  IADD3 RZ, P1, PT, R142, R114, RZ ;  /* 0x000000728eff7210 */ /* 0x000fe20007f3e0ff */
[----:B------:R-:W-:-:S03]  /*a070*/  IMAD.WIDE.U32.X R114, R97, -0x7af74000, R118, P5 ;  /* 0x8508c00061727825 */ /* 0x000fc600028e0476 */
[----:B------:R-:W-:Y:S01]  /*a080*/  IADD3.X R124, P3, PT, R129, R125, RZ, P3, !PT ;  /* 0x0000007d817c7210 */ /* 0x000fe20001f7e4ff */
[C---:B------:R-:W-:Y:S01]  /*a090*/  IMAD.WIDE.U32 R94, R96.reuse, 0x30000000, RZ ;  /* 0x30000000605e7825 */ /* 0x040fe200078e00ff */
[----:B------:R-:W-:Y:S02]  /*a0a0*/  IADD3.X RZ, P1, PT, R107, R150, RZ, P1, !PT ;  /* 0x000000966bff7210 */ /* 0x000fe40000f3e4ff */
[----:B------:R-:W-:Y:S01]  /*a0b0*/  IADD3.X R154, P3, PT, R155, R154, RZ, P3, !PT ;  /* 0x0000009a9b9a7210 */ /* 0x000fe20001f7e4ff */
[----:B------:R-:W-:-:S03]  /*a0c0*/  IMAD.WIDE.U32 R108, P5, R96, 0x170b5d44, R108 ;  /* 0x170b5d44606c7825 */ /* 0x000fc600078a006c */
[----:B------:R-:W-:Y:S01]  /*a0d0*/  IADD3.X R155, P3, PT, R124, R171, RZ, P3, !PT ;  /* 0x000000ab7c9b7210 */ /* 0x000fe20001f7e4ff */
[----:B------:R-:W-:Y:S01]  /*a0e0*/  IMAD.X R121, RZ, RZ, RZ, P5 ;  /* 0x000000ffff797224 */ /* 0x000fe200028e06ff */
[----:B------:R-:W-:Y:S01]  /*a0f0*/  IADD3 R95, P5, PT, R108, R95, RZ ;  /* 0x0000005f6c5f7210 */ /* 0x000fe20007fbe0ff */
[----:B------:R-:W-:Y:S01]  /*a100*/  IMAD.IADD R161, R167, 0x1, R168 ;  /* 0x00000001a7a17824 */ /* 0x000fe200078e02a8 */
[----:B------:R-:W-:Y:S01]  /*a110*/  MOV R120, R109 ;  /* 0x0000006d00787202 */ /* 0x000fe20000000f00 */
[----:B------:R-:W-:-:S03]  /*a120*/  IMAD.WIDE.U32 R118, R97, -0x45f6b800, RZ ;  /* 0xba09480061767825 */ /* 0x000fc600078e00ff */
[----:B------:R-:W-:Y:S01]  /*a130*/  SHF.L.W.U32.HI R166, R166, 0x1, R161 ;  /* 0x00000001a6a67819 */ /* 0x000fe20000010ea1 */
[----:B------:R-:W-:-:S03]  /*a140*/  IMAD.WIDE.U32.X R120, R97, 0x170b5d44, R120, P5 ;  /* 0x170b5d4461787825 */ /* 0x000fc600028e0478 */
[----:B------:R-:W-:Y:S01]  /*a150*/  IADD3.X R141, P2, PT, R166, R153, RZ, P2, !PT ;  /* 0x00000099a68d7210 */ /* 0x000fe2000175e4ff */
[----:B------:R-:W-:Y:S01]  /*a160*/  IMAD.WIDE.U32 R118, P5, R96, 0x1ef3622f, R118 ;  /* 0x1ef3622f60767825 */ /* 0x000fe200078a0076 */
[----:B------:R-:W-:-:S03]  /*a170*/  IADD3.X R166, P0, PT, R143, R112, RZ, P0, !PT ;  /* 0x000000708fa67210 */ /* 0x000fc6000071e4ff */
[----:B------:R-:W-:Y:S01]  /*a180*/  IMAD.WIDE.U32 R116, R96, -0x45f6b800, RZ ;  /* 0xba09480060747825 */ /* 0x000fe200078e00ff */
[----:B------:R-:W-:-:S03]  /*a190*/  IADD3.X R168, P0, PT, R151, R113, RZ, P0, !PT ;  /* 0x0000007197a87210 */ /* 0x000fc6000071e4ff */
[----:B------:R-:W-:Y:S01]  /*a1a0*/  IMAD.X R147, RZ, RZ, RZ, P5 ;  /* 0x000000ffff937224 */ /* 0x000fe200028e06ff */
[----:B------:R-:W-:Y:S01]  /*a1b0*/  IADD3 R159, P5, PT, R118, R117, RZ ;  /* 0x00000075769f7210 */ /* 0x000fe20007fbe0ff */
[----:B------:R-:W-:Y:S01]  /*a1c0*/  IMAD.WIDE.U32 R142, R97, 0xf5138f, RZ ;  /* 0x00f5138f618e7825 */ /* 0x000fe200078e00ff */
[----:B------:R-:W-:Y:S02]  /*a1d0*/  IADD3.X R117, P3, PT, RZ, RZ, RZ, P3, !PT ;  /* 0x000000ffff757210 */ /* 0x000fe40001f7e4ff */
[----:B------:R-:W-:Y:S01]  /*a1e0*/  IADD3.X R166, P0, PT, R166, R133, RZ, P0, !PT ;  /* 0x00000085a6a67210 */ /* 0x000fe2000071e4ff */
[----:B------:R-:W-:Y:S02]  /*a1f0*/  IMAD.MOV.U32 R146, RZ, RZ, R119 ;  /* 0x000000ffff927224 */ /* 0x000fe400078e0077 */
        /* <DEDUP_REMOVED lines=9> */
[----:B------:R-:W-:Y:S02]  /*a290*/  IMAD.MOV.U32 R128, RZ, RZ, R143 ;  /* 0x000000ffff807224 */ /* 0x000fe400078e008f */
[----:B------:R-:W-:-:S04]  /*a2a0*/  IMAD.WIDE.U32 R98, R152, 0x17c510ea, R98 ;  /* 0x17c510ea98627825 */ /* 0x000fc800078e0062 */
[----:B------:R-:W-:-:S04]  /*a2b0*/  IMAD.WIDE.U32.X R128, R97, 0x1a22d9f3, R128, P3 ;  /* 0x1a22d9f361807825 */ /* 0x000fc800018e0480 */
[----:B------:R-:W-:-:S04]  /*a2c0*/  IMAD.WIDE.U32 R150, P3, R96, -0x39c4fa40, R112 ;  /* 0xc63b05c060967825 */ /* 0x000fc80007860070 */
[----:B------:R-:W-:Y:S01]  /*a2d0*/  IMAD.WIDE.U32 R112, R96, 0x6ca1493b, RZ ;  /* 0x6ca1493b60707825 */ /* 0x000fe200078e00ff */
[----:B------:R-:W-:-:S03]  /*a2e0*/  MOV R152, R151 ;  /* 0x0000009700987202 */ /* 0x000fc60000000f00 */
[----:B------:R-:W-:Y:S01]  /*a2f0*/  IMAD.X R153, RZ, RZ, RZ, P3 ;  /* 0x000000ffff997224 */ /* 0x000fe200018e06ff */
[----:B------:R-:W-:Y:S01]  /*a300*/  IADD3 R113, P3, PT, R150, R113, RZ ;  /* 0x0000007196717210 */ /* 0x000fe20007f7e0ff */
[----:B------:R-:W-:-:S04]  /*a310*/  IMAD.WIDE.U32 R148, R110, -0x45f6b800, R148 ;  /* 0xba0948006e947825 */ /* 0x000fc800078e0094 */
[----:B------:R-:W-:Y:S02]  /*a320*/  IMAD.IADD R170, R99, 0x1, R106 ;  /* 0x0000000163aa7824 */ /* 0x000fe400078e026a */
[----:B------:R-:W-:Y:S01]  /*a330*/  IMAD.IADD R122, R149, 0x1, R122 ;  /* 0x00000001957a7824 */ /* 0x000fe200078e027a */
[----:B------:R-:W-:Y:S01]  /*a340*/  IADD3.X R149, P1, PT, RZ, R114, RZ, P1, !PT ;  /* 0x00000072ff957210 */ /* 0x000fe20000f3e4ff */
[----:B------:R-:W-:-:S03]  /*a350*/  IMAD.WIDE.U32 R106, R97, 0x17c510ea, RZ ;  /* 0x17c510ea616a7825 */ /* 0x000fc600078e00ff */
[----:B------:R-:W-:Y:S01]  /*a360*/  IADD3.X R109, P1, PT, RZ, R115, RZ, P1, !PT ;  /* 0x00000073ff6d7210 */ /* 0x000fe20000f3e4ff */
[----:B------:R-:W-:Y:S01]  /*a370*/  IMAD.WIDE.U32.X R152, R97, -0x39c4fa40, R152, P3 ;  /* 0xc63b05c061987825 */ /* 0x000fe200018e0498 */
[----:B------:R-:W-:Y:S02]  /*a380*/  IADD3.X R111, P3, PT, R117, R134, RZ, P5, !PT ;  /* 0x00000086756f7210 */ /* 0x000fe40002f7e4ff */
[----:B------:R-:W-:Y:S01]  /*a390*/  IADD3.X R148, P1, PT, R149, R148, RZ, P1, !PT ;  /* 0x0000009495947210 */ /* 0x000fe20000f3e4ff */
        /* <DEDUP_REMOVED lines=16> */
[----:B------:R-:W-:Y:S02]  /*a4a0*/  IADD3.X R122, P5, PT, R166, R131, RZ, P0, !PT ;  /* 0x00000083a67a7210 */ /* 0x000fe400007be4ff */
[----:B------:R-:W-:Y:S01]  /*a4b0*/  IADD3.X RZ, P3, PT, R149, R95, RZ, P3, !PT ;  /* 0x0000005f95ff7210 */ /* 0x000fe20001f7e4ff */
[----:B------:R-:W-:Y:S01]  /*a4c0*/  IMAD.X R107, RZ, RZ, RZ, P1 ;  /* 0x000000ffff6b7224 */ /* 0x000fe200008e06ff */
[----:B------:R-:W-:Y:S01]  /*a4d0*/  IADD3 RZ, P1, PT, R134, R130, RZ ;  /* 0x0000008286ff7210 */ /* 0x000fe20007f3e0ff */
[----:B------:R-:W-:Y:S01]  /*a4e0*/  IMAD.X R109, RZ, RZ, RZ, P4 ;  /* 0x000000ffff6d7224 */ /* 0x000fe200020e06ff */
[----:B------:R-:W-:Y:S01]  /*a4f0*/  IADD3.X R95, P3, PT, R97, R120, RZ, P3, !PT ;  /* 0x00000078615f7210 */ /* 0x000fe20001f7e4ff */
[----:B------:R-:W-:Y:S01]  /*a500*/  IMAD.WIDE.U32 R148, R96, 0x30000000, R148 ;  /* 0x3000000060947825 */ /* 0x000fe200078e0094 */
[----:B------:R-:W-:-:S02]  /*a510*/  IADD3.X RZ, P1, PT, R135, R123, RZ, P1, !PT ;  /* 0x0000007b87ff7210 */ /* 0x000fc40000f3e4ff */
[----:B------:R-:W-:Y:S01]  /*a520*/  IADD3.X R120, P3, PT, R107, R121, RZ, P3, !PT ;  /* 0x000000796b787210 */ /* 0x000fe20001f7e4ff */
[----:B------:R-:W-:Y:S01]  /*a530*/  IMAD.IADD R107, R149, 0x1, R108 ;  /* 0x00000001956b7824 */ /* 0x000fe200078e026c */
[----:B------:R-:W-:Y:S01]  /*a540*/  IADD3.X R117, P1, PT, R117, R136, RZ, P1, !PT ;  /* 0x0000008875757210 */ /* 0x000fe20000f3e4ff */
[----:B------:R-:W-:Y:S01]  /*a550*/  IMAD.IADD R97, R155, 0x1, R126 ;  /* 0x000000019b617824 */ /* 0x000fe200078e027e */
[----:B------:R-:W-:Y:S01]  /*a560*/  IADD3.X R154, P4, PT, R95, R154, RZ, P3, !PT ;  /* 0x0000009a5f9a7210 */ /* 0x000fe20001f9e4ff */
[C---:B------:R-:W-:Y:S01]  /*a570*/  IMAD.WIDE.U32 R94, R148.reuse, -0x1, RZ ;  /* 0xffffffff945e7825 */ /* 0x040fe200078e00ff */
[----:B------:R-:W-:Y:S02]  /*a580*/  IADD3.X R136, P1, PT, R109, R137, RZ, P1, !PT ;  /* 0x000000896d887210 */ /* 0x000fe40000f3e4ff */
[----:B------:R-:W-:Y:S01]  /*a590*/  IADD3.X R126, P3, PT, RZ, RZ, RZ, P0, !PT ;  /* 0x000000ffff7e7210 */ /* 0x000fe2000077e4ff */
[----:B------:R-:W-:Y:S01]  /*a5a0*/  IMAD R121, R148, -0x7af74001, -R107 ;  /* 0x8508bfff94797824 */ /* 0x000fe200078e0a6b */
[----:B------:R-:W-:Y:S01]  /*a5b0*/  IADD3 RZ, P0, PT, R154, R116, RZ ;  /* 0x000000749aff7210 */ /* 0x000fe20007f1e0ff */
[----:B------:R-:W-:Y:S01]  /*a5c0*/  IMAD.WIDE.U32 R134, R110, 0x6ca1493b, R134 ;  /* 0x6ca1493b6e867825 */ /* 0x000fe200078e0086 */
[----:B------:R-:W-:-:S02]  /*a5d0*/  IADD3.X R111, P5, PT, R111, R160, RZ, P5, !PT ;  /* 0x000000a06f6f7210 */ /* 0x000fc40002fbe4ff */
[----:B------:R-:W-:Y:S01]  /*a5e0*/  IADD3.X R116, P1, PT, R117, R122, RZ, P1, !PT ;  /* 0x0000007a75747210 */ /* 0x000fe20000f3e4ff */
[----:B------:R-:W-:Y:S01]  /*a5f0*/  IMAD.IADD R95, R95, 0x1, R121 ;  /* 0x000000015f5f7824 */ /* 0x000fe200078e0279 */
[----:B------:R-:W-:Y:S01]  /*a600*/  IADD3.X R155, P4, PT, R120, R97, RZ, P4, !PT ;  /* 0x00000061789b7210 */ /* 0x000fe2000279e4ff */
[----:B------:R-:W-:Y:S01]  /*a610*/  IMAD.IADD R133, R135, 0x1, R132 ;  /* 0x0000000187857824 */ /* 0x000fe200078e0284 */
[----:B------:R-:W-:Y:S01]  /*a620*/  IADD3.X R117, P1, PT, R136, R111, RZ, P1, !PT ;  /* 0x0000006f88757210 */ /* 0x000fe20000f3e4ff */
[----:B------:R-:W-:Y:S01]  /*a630*/  IMAD.WIDE.U32 R120, R95, 0x1, RZ ;  /* 0x000000015f787825 */ /* 0x000fe200078e00ff */
[----:B------:R-:W-:Y:S02]  /*a640*/  IADD3.X R135, P4, PT, RZ, RZ, RZ, P4, !PT ;  /* 0x000000ffff877210 */ /* 0x000fe4000279e4ff */
[----:B------:R-:W-:Y:S01]  /*a650*/  IADD3.X R143, P1, PT, RZ, RZ, RZ, P1, !PT ;  /* 0x000000ffff8f7210 */ /* 0x000fe20000f3e4ff */
[----:B------:R-:W-:Y:S01]  /*a660*/  IMAD.WIDE.U32 R108, R94, 0x1, RZ ;  /* 0x000000015e6c7825 */ /* 0x000fe200078e00ff */
[----:B------:R-:W-:-:S02]  /*a670*/  IADD3.X RZ, P0, PT, R155, R159, RZ, P0, !PT ;  /* 0x0000009f9bff7210 */ /* 0x000fc4000071e4ff */
[----:B------:R-:W-:Y:S01]  /*a680*/  IADD3.X R126, P5, PT, RZ, R126, RZ, P5, !PT ;  /* 0x0000007eff7e7210 */ /* 0x000fe20002fbe4ff */
[----:B------:R-:W-:Y:S01]  /*a690*/  IMAD.X R123, RZ, RZ, RZ, P1 ;  /* 0x000000ffff7b7224 */ /* 0x000fe200008e06ff */
[----:B------:R-:W-:Y:S01]  /*a6a0*/  IADD3.X R97, PT, PT, RZ, RZ, RZ, P4, !PT ;  /* 0x000000ffff617210 */ /* 0x000fe200027fe4ff */
[----:B------:R-:W-:Y:S01]  /*a6b0*/  IMAD.WIDE.U32 R120, P1, R94, -0x7af74000, R120 ;  /* 0x8508c0005e787825 */ /* 0x000fe20007820078 */
[----:B------:R-:W-:Y:S02]  /*a6c0*/  IADD3.X R135, P0, PT, R135, R146, RZ, P0, !PT ;  /* 0x0000009287877210 */ /* 0x000fe4000071e4ff */
[----:B------:R-:W-:Y:S01]  /*a6d0*/  IADD3.X R125, PT, PT, RZ, RZ, RZ, P5, P3 ;  /* 0x000000ffff7d7210 */ /* 0x000fe20002fe64ff */
[----:B------:R-:W-:Y:S01]  /*a6e0*/  IMAD.WIDE.U32 R154, R96, -0x45f6b800, R154 ;  /* 0xba094800609a7825 */ /* 0x000fe200078e009a */
[----:B------:R-:W-:Y:S02]  /*a6f0*/  IADD3 RZ, P3, PT, R148, R108, RZ ;  /* 0x0000006c94ff7210 */ /* 0x000fe40007f7e0ff */
[----:B------:R-:W-:Y:S01]  /*a700*/  IADD3.X R146, P5, PT, R97, R147, RZ, P0, !PT ;  /* 0x0000009361927210 */ /* 0x000fe200007be4ff */
[----:B------:R-:W-:Y:S01]  /*a710*/  IMAD.WIDE.U32 R110, R110, 0x17c510ea, R116 ;  /* 0x17c510ea6e6e7825 */ /* 0x000fe200078e0074 */
[----:B------:R-:W-:-:S02]  /*a720*/  IADD3 R108, P0, PT, R109, R120, RZ ;  /* 0x000000786d6c7210 */ /* 0x000fc40007f1e0ff */
[----:B------:R-:W-:Y:S01]  /*a730*/  IADD3 RZ, P4, PT, R116, R140, RZ ;  /* 0x0000008c74ff7210 */ /* 0x000fe20007f9e0ff */
[----:B------:R-:W-:Y:S01]  /*a740*/  IMAD.X R109, RZ, RZ, RZ, P1 ;  /* 0x000000ffff6d7224 */ /* 0x000fe200008e06ff */
[----:B------:R-:W-:Y:S01]  /*a750*/  IADD3.X RZ, P3, PT, R107, R108, RZ, P3, !PT ;  /* 0x0000006c6bff7210 */ /* 0x000fe20001f7e4ff */
[----:B------:R-:W-:Y:S01]  /*a760*/  IMAD.MOV.U32 R108, RZ, RZ, R121 ;  /* 0x000000ffff6c7224 */ /* 0x000fe200078e0079 */
[----:B------:R-:W-:Y:S01]  /*a770*/  IADD3.X R134, P1, PT, R135, R134, RZ, P5, !PT ;  /* 0x0000008687867210 */ /* 0x000fe20002f3e4ff */
[----:B------:R-:W-:Y:S01]  /*a780*/  IMAD.WIDE.U32 R120, R95, 0x30000000, RZ ;  /* 0x300000005f787825 */ /* 0x000fe200078e00ff */
[----:B------:R-:W-:Y:S02]  /*a790*/  IADD3.X RZ, P4, PT, R117, R127, RZ, P4, !PT ;  /* 0x0000007f75ff7210 */ /* 0x000fe4000279e4ff */
[----:B------:R-:W-:Y:S01]  /*a7a0*/  IADD3.X R135, P1, PT, R146, R133, RZ, P1, !PT ;  /* 0x0000008592877210 */ /* 0x000fe20000f3e4ff */
[----:B------:R-:W-:Y:S01]  /*a7b0*/  IMAD.WIDE.U32.X R108, R95, -0x7af74000, R108, P0 ;  /* 0x8508c0005f6c7825 */ /* 0x000fe200000e046c */
[----:B------:R-:W-:-:S02]  /*a7c0*/  IADD3 RZ, P0, PT, R134, R124, RZ ;  /* 0x0000007c86ff7210 */ /* 0x000fc40007f1e0ff */
[----:B------:R-:W-:Y:S01]  /*a7d0*/  IADD3.X R127, P1, PT, RZ, RZ, RZ, P1, !PT ;  /* 0x000000ffff7f7210 */ /* 0x000fe20000f3e4ff */
[----:B------:R-:W-:Y:S01]  /*a7e0*/  IMAD.IADD R116, R155, 0x1, R118 ;  /* 0x000000019b747824 */ /* 0x000fe200078e0276 */
[----:B------:R-:W-:Y:S01]  /*a7f0*/  IADD3.X R97, P3, PT, RZ, R108, RZ, P3, !PT ;  /* 0x0000006cff617210 */ /* 0x000fe20001f7e4ff */
[----:B------:R-:W-:Y:S01]  /*a800*/  IMAD.IADD R139, R111, 0x1, R138 ;  /* 0x000000016f8b7824 */ /* 0x000fe200078e028a */
        /* <DEDUP_REMOVED lines=11> */
[----:B------:R-:W-:Y:S01]  /*a8c0*/  IMAD.WIDE.U32 R162, R76, R78, R162 ;  /* 0x0000004e4ca27225 */ /* 0x000fe200078e00a2 */
[----:B------:R-:W-:Y:S02]  /*a8d0*/  IADD3.X R119, P3, PT, R107, R116, RZ, P3, !PT ;  /* 0x000000746b777210 */ /* 0x000fe40001f7e4ff */
[----:B------:R-:W-:Y:S01]  /*a8e0*/  IADD3.X R122, P4, PT, R123, R145, RZ, P4, !PT ;  /* 0x000000917b7a7210 */ /* 0x000fe2000279e4ff */
[----:B------:R-:W-:Y:S01]  /*a8f0*/  IMAD.MOV.U32 R116, RZ, RZ, R121 ;  /* 0x000000ffff747224 */ /* 0x000fe200078e0079 */
[----:B------:R-:W-:Y:S01]  /*a900*/  IADD3 RZ, P1, PT, R118, R108, RZ ;  /* 0x0000006c76ff7210 */ /* 0x000fe20007f3e0ff */
[----:B------:R-:W-:Y:S01]  /*a910*/  IMAD.WIDE.U32 R108, R95, -0x45f6b800, RZ ;  /* 0xba0948005f6c7825 */ /* 0x000fe200078e00ff */
[----:B------:R-:W-:-:S02]  /*a920*/  IADD3.X R143, P4, PT, R143, R126, RZ, P4, !PT ;  /* 0x0000007e8f8f7210 */ /* 0x000fc4000279e4ff */
[----:B------:R-:W-:Y:S01]  /*a930*/  IADD3.X RZ, P1, PT, R119, R97, RZ, P1, !PT ;  /* 0x0000006177ff7210 */ /* 0x000fe20000f3e4ff */
[----:B------:R-:W-:Y:S01]  /*a940*/  IMAD.WIDE.U32.X R116, R95, 0x170b5d44, R116, P5 ;  /* 0x170b5d445f747825 */ /* 0x000fe200028e0474 */
[----:B------:R-:W-:Y:S02]  /*a950*/  IADD3.X R126, P0, PT, R127, R110, RZ, P0, !PT ;  /* 0x0000006e7f7e7210 */ /* 0x000fe4000071e4ff */
[----:B------:R-:W-:Y:S01]  /*a960*/  IADD3.X R97, P3, PT, RZ, RZ, RZ, P3, !PT ;  /* 0x000000ffff617210 */ /* 0x000fe20001f7e4ff */
[----:B------:R-:W-:Y:S01]  /*a970*/  IMAD.WIDE.U32 R110, R96, 0xf5138f, R134 ;  /* 0x00f5138f606e7825 */ /* 0x000fe200078e0086 */
[----:B------:R-:W-:Y:S02]  /*a980*/  IADD3.X R127, P0, PT, R128, R139, RZ, P0, !PT ;  /* 0x0000008b807f7210 */ /* 0x000fe4000071e4ff */
[----:B------:R-:W-:Y:S01]  /*a990*/  IADD3.X R97, P1, PT, R97, R116, RZ, P1, !PT ;  /* 0x0000007461617210 */ /* 0x000fe20000f3e4ff */
[----:B------:R-:W-:Y:S01]  /*a9a0*/  IMAD.IADD R142, R111, 0x1, R142 ;  /* 0x000000016f8e7824 */ /* 0x000fe200078e028e */
[----:B------:R-:W-:Y:S01]  /*a9b0*/  IADD3.X R107, PT, PT, RZ, RZ, RZ, P3, !PT ;  /* 0x000000ffff6b7210 */ /* 0x000fe20001ffe4ff */
[----:B------:R-:W-:Y:S01]  /*a9c0*/  IMAD.WIDE.U32 R118, R94, 0x30000000, R118 ;  /* 0x300000005e767825 */ /* 0x000fe200078e0076 */
[----:B------:R-:W-:-:S02]  /*a9d0*/  IADD3.X R121, P0, PT, RZ, RZ, RZ, P0, !PT ;  /* 0x000000ffff797210 */ /* 0x000fc4000071e4ff */
[----:B------:R-:W-:Y:S01]  /*a9e0*/  IADD3.X R107, P1, PT, R107, R117, RZ, P1, !PT ;  /* 0x000000756b6b7210 */ /* 0x000fe20000f3e4ff */
[----:B------:R-:W-:Y:S01]  /*a9f0*/  IMAD.WIDE.U32 R116, R94, -0x45f6b800, RZ ;  /* 0xba0948005e747825 */ /* 0x000fe200078e00ff */
[----:B------:R-:W-:Y:S02]  /*aa00*/  IADD3.X R122, P4, PT, R122, R125, RZ, P4, !PT ;  /* 0x0000007d7a7a7210 */ /* 0x000fe4000279e4ff */
        /* <DEDUP_REMOVED lines=8> */
[----:B------:R-:W-:Y:S01]  /*aa90*/  IMAD.WIDE.U32 R122, R95, 0xf5138f, RZ ;  /* 0x00f5138f5f7a7825 */ /* 0x000fe200078e00ff */
[----:B------:R-:W-:-:S02]  /*aaa0*/  IADD3.X R97, P3, PT, RZ, RZ, RZ, P3, !PT ;  /* 0x000000ffff617210 */ /* 0x000fc40001f7e4ff */
[----:B------:R-:W-:Y:S01]  /*aab0*/  IADD3 RZ, P1, PT, R126, R112, RZ ;  /* 0x000000707eff7210 */ /* 0x000fe20007f3e0ff */
[----:B------:R-:W-:Y:S01]  /*aac0*/  IMAD.MOV.U32 R128, RZ, RZ, R109 ;  /* 0x000000ffff807224 */ /* 0x000fe200078e006d */
[----:B------:R-:W-:Y:S01]  /*aad0*/  SHF.L.W.U32.HI R151, R161, 0x1, R162 ;  /* 0x00000001a1977819 */ /* 0x000fe20000010ea2 */
[----:B------:R-:W-:Y:S01]  /*aae0*/  IMAD.X R107, RZ, RZ, RZ, P3 ;  /* 0x000000ffff6b7224 */ /* 0x000fe200018e06ff */
[----:B------:R-:W-:Y:S01]  /*aaf0*/  IADD3.X RZ, P1, PT, R127, R113, RZ, P1, !PT ;  /* 0x000000717fff7210 */ /* 0x000fe20000f3e4ff */
        /* <DEDUP_REMOVED lines=14> */
[----:B------:R-:W-:-:S02]  /*abe0*/  IMAD.IADD R113, R119, 0x1, R120 ;  /* 0x0000000177717824 */ /* 0x000fc400078e0278 */
[----:B------:R-:W-:Y:S01]  /*abf0*/  IMAD.MOV.U32 R120, RZ, RZ, R117 ;  /* 0x000000ffff787224 */ /* 0x000fe200078e0075 */
[----:B------:R-:W-:Y:S01]  /*ac00*/  IADD3.X R117, P1, PT, RZ, RZ, RZ, P1, !PT ;  /* 0x000000ffff757210 */ /* 0x000fe20000f3e4ff */
[----:B------:R-:W-:-:S04]  /*ac10*/  IMAD.WIDE.U32 R122, R94, 0x6ca1493b, RZ ;  /* 0x6ca1493b5e7a7825 */ /* 0x000fc800078e00ff */
[----:B------:R-:W-:-:S04]  /*ac20*/  IMAD.WIDE.U32.X R120, R95, 0x1a22d9f3, R120, P3 ;  /* 0x1a22d9f35f787825 */ /* 0x000fc800018e0478 */
[----:B------:R-:W-:-:S04]  /*ac30*/  IMAD.WIDE.U32 R124, P3, R94, -0x39c4fa40, R124 ;  /* 0xc63b05c05e7c7825 */ /* 0x000fc8000786007c */
[----:B------:R-:W-:Y:S01]  /*ac40*/  IMAD.WIDE.U32 R140, R96, 0x6ca1493b, R126 ;  /* 0x6ca1493b608c7825 */ /* 0x000fe200078e007e */
[----:B------:R-:W-:Y:S02]  /*ac50*/  IADD3.X R139, PT, PT, RZ, RZ, RZ, P3, !PT ;  /* 0x000000ffff8b7210 */ /* 0x000fe40001ffe4ff */
[----:B------:R-:W-:Y:S01]  /*ac60*/  IADD3 R119, P3, PT, R124, R123, RZ ;  /* 0x0000007b7c777210 */ /* 0x000fe20007f7e0ff */
[----:B------:R-:W-:Y:S01]  /*ac70*/  IMAD.WIDE.U32 R126, R95, 0x17c510ea, RZ ;  /* 0x17c510ea5f7e7825 */ /* 0x000fe200078e00ff */
[----:B------:R-:W-:-:S03]  /*ac80*/  IADD3.X R140, P0, PT, R97, R140, RZ, P0, !PT ;  /* 0x0000008c618c7210 */ /* 0x000fc6000071e4ff */
[----:B------:R-:W-:Y:S02]  /*ac90*/  IMAD.MOV.U32 R138, RZ, RZ, R125 ;  /* 0x000000ffff8a7224 */ /* 0x000fe400078e007d */
[----:B------:R-:W-:-:S04]  /*aca0*/  IMAD.WIDE.U32 R130, R118, -0x1, RZ ;  /* 0xffffffff76827825 */ /* 0x000fc800078e00ff */
[----:B------:R-:W-:Y:S02]  /*acb0*/  IMAD R123, R118, -0x7af74001, -R113 ;  /* 0x8508bfff767b7824 */ /* 0x000fe400078e0a71 */
        /* <DEDUP_REMOVED lines=13> */
[----:B------:R-:W-:Y:S01]  /*ad90*/  IADD3.X R114, P4, PT, RZ, RZ, RZ, P4, !PT ;  /* 0x000000ffff727210 */ /* 0x000fe2000279e4ff */
[C---:B------:R-:W-:Y:S01]  /*ada0*/  IMAD.WIDE.U32 R136, R130.reuse, 0x1, RZ ;  /* 0x0000000182887825 */ /* 0x040fe200078e00ff */
[----:B------:R-:W-:Y:S02]  /*adb0*/  IADD3.X RZ, P3, PT, R143, R115, RZ, P3, !PT ;  /* 0x000000738fff7210 */ /* 0x000fe40001f7e4ff */
[----:B------:R-:W-:Y:S01]  /*adc0*/  IADD3.X R114, P5, PT, RZ, R114, RZ, P5, !PT ;  /* 0x00000072ff727210 */ /* 0x000fe20002fbe4ff */
[----:B------:R-:W-:Y:S01]  /*add0*/  IMAD.X R95, RZ, RZ, RZ, P1 ;  /* 0x000000ffff5f7224 */ /* 0x000fe200008e06ff */
[----:B------:R-:W-:Y:S01]  /*ade0*/  IADD3.X R117, P3, PT, R117, R98, RZ, P3, !PT ;  /* 0x0000006275757210 */ /* 0x000fe20001f7e4ff */
[----:B------:R-:W-:-:S04]  /*adf0*/  IMAD.WIDE.U32 R134, P1, R130, -0x7af74000, R134 ;  /* 0x8508c00082867825 */ /* 0x000fc80007820086 */
[----:B------:R-:W-:Y:S01]  /*ae00*/  IMAD.X R109, RZ, RZ, RZ, P0 ;  /* 0x000000ffff6d7224 */ /* 0x000fe200000e06ff */
[----:B------:R-:W-:Y:S01]  /*ae10*/  IADD3 RZ, P0, PT, R118, R136, RZ ;  /* 0x0000008876ff7210 */ /* 0x000fe20007f1e0ff */
[----:B------:R-:W-:Y:S01]  /*ae20*/  IMAD.X R97, RZ, RZ, RZ, P1 ;  /* 0x000000ffff617224 */ /* 0x000fe200008e06ff */
[----:B------:R-:W-:Y:S01]  /*ae30*/  IADD3 R136, P1, PT, R137, R134, RZ ;  /* 0x0000008689887210 */ /* 0x000fe20007f3e0ff */
[----:B------:R-:W-:-:S03]  /*ae40*/  IMAD.WIDE.U32 R142, R96, 0x17c510ea, R142 ;  /* 0x17c510ea608e7825 */ /* 0x000fc600078e008e */
[----:B------:R-:W-:Y:S01]  /*ae50*/  IADD3.X RZ, P0, PT, R113, R136, RZ, P0, !PT ;  /* 0x0000008871ff7210 */ /* 0x000fe2000071e4ff */
[----:B------:R-:W-:Y:S02]  /*ae60*/  IMAD.MOV.U32 R96, RZ, RZ, R135 ;  /* 0x000000ffff607224 */ /* 0x000fe400078e0087 */
[----:B------:R-:W-:-:S04]  /*ae70*/  IMAD.WIDE.U32 R110, R94, -0x45f6b800, R110 ;  /* 0xba0948005e6e7825 */ /* 0x000fc800078e006e */
[----:B------:R-:W-:Y:S01]  /*ae80*/  IMAD.WIDE.U32.X R96, R123, -0x7af74000, R96, P1 ;  /* 0x8508c0007b607825 */ /* 0x000fe200008e0460 */
[----:B------:R-:W-:Y:S02]  /*ae90*/  IADD3 RZ, P1, PT, R140, R112, RZ ;  /* 0x000000708cff7210 */ /* 0x000fe40007f3e0ff */
[----:B------:R-:W-:Y:S01]  /*aea0*/  IADD3 R108, PT, PT, R111, R108, RZ ;  /* 0x0000006c6f6c7210 */ /* 0x000fe20007ffe0ff */
[----:B------:R-:W-:Y:S01]  /*aeb0*/  IMAD.IADD R113, R143, 0x1, R106 ;  /* 0x000000018f717824 */ /* 0x000fe200078e026a */
[----:B------:R-:W-:Y:S01]  /*aec0*/  IADD3.X RZ, P1, PT, R141, R145, RZ, P1, !PT ;  /* 0x000000918dff7210 */ /* 0x000fe20000f3e4ff */
[----:B------:R-:W-:Y:S01]  /*aed0*/  IMAD.IADD R164, R163, 0x1, R164 ;  /* 0x00000001a3a47824 */ /* 0x000fe200078e02a4 */
[----:B------:R-:W-:Y:S01]  /*aee0*/  IADD3.X R112, P3, PT, R95, R99, RZ, P3, !PT ;  /* 0x000000635f707210 */ /* 0x000fe20001f7e4ff */
[----:B------:R-:W-:Y:S01]  /*aef0*/  IMAD.WIDE.U32 R98, R123, 0x30000000, RZ ;  /* 0x300000007b627825 */ /* 0x000fe200078e00ff */
[----:B------:R-:W-:Y:S02]  /*af00*/  IADD3.X R107, P1, PT, R107, R120, RZ, P1, !PT ;  /* 0x000000786b6b7210 */ /* 0x000fe40000f3e4ff */
[----:B------:R-:W-:-:S02]  /*af10*/  IADD3.X R111, P0, PT, RZ, R96, RZ, P0, !PT ;  /* 0x00000060ff6f7210 */ /* 0x000fc4000071e4ff */
        /* <DEDUP_REMOVED lines=12> */
[----:B------:R-:W-:Y:S02]  /*afe0*/  IADD3 RZ, P4, PT, R110, R98, RZ ;  /* 0x000000626eff7210 */ /* 0x000fe40007f9e0ff */
[----:B------:R-:W-:Y:S02]  /*aff0*/  IADD3.X R113, P1, PT, RZ, RZ, RZ, P1, !PT ;  /* 0x000000ffff717210 */ /* 0x000fe40000f3e4ff */
[----:B------:R-:W-:Y:S01]  /*b000*/  IADD3.X RZ, P4, PT, R111, R99, RZ, P4, !PT ;  /* 0x000000636fff7210 */ /* 0x000fe2000279e4ff */
[----:B------:R-:W-:Y:S01]  /*b010*/  IMAD.WIDE.U32.X R98, R123, 0x170b5d44, R106, P5 ;  /* 0x170b5d447b627825 */ /* 0x000fe200028e046a */
[----:B------:R-:W-:-:S02]  /*b020*/  IADD3.X R95, P5, PT, RZ, RZ, RZ, P0, !PT ;  /* 0x000000ffff5f7210 */ /* 0x000fc400007be4ff */
[----:B------:R-:W-:Y:S01]  /*b030*/  IADD3.X R117, P3, PT, R117, R114, RZ, P3, !PT ;  /* 0x0000007275757210 */ /* 0x000fe20001f7e4ff */
[----:B------:R-:W-:Y:S01]  /*b040*/  IMAD.X R115, RZ, RZ, RZ, P1 ;  /* 0x000000ffff737224 */ /* 0x000fe200008e06ff */
[----:B------:R-:W-:Y:S01]  /*b050*/  IADD3 RZ, P1, PT, R142, R122, RZ ;  /* 0x0000007a8eff7210 */ /* 0x000fe20007f3e0ff */
[----:B------:R-:W-:Y:S01]  /*b060*/  IMAD.X R97, RZ, RZ, RZ, P5 ;  /* 0x000000ffff617224 */ /* 0x000fe200028e06ff */
[----:B------:R-:W-:Y:S01]  /*b070*/  IADD3.X R114, P2, PT, R151, R156, RZ, P2, !PT ;  /* 0x0000009c97727210 */ /* 0x000fe2000175e4ff */
[----:B------:R-:W-:Y:S01]  /*b080*/  IMAD.WIDE.U32 R106, R123, -0x45f6b800, RZ ;  /* 0xba0948007b6a7825 */ /* 0x000fe200078e00ff */
[----:B------:R-:W-:Y:S02]  /*b090*/  IADD3.X R112, P3, PT, R112, R109, RZ, P3, !PT ;  /* 0x0000006d70707210 */ /* 0x000fe40001f7e4ff */
[----:B------:R-:W-:Y:S01]  /*b0a0*/  IADD3.X R95, P4, PT, R95, R98, RZ, P4, !PT ;  /* 0x000000625f5f7210 */ /* 0x000fe2000279e4ff */
[----:B------:R-:W-:Y:S01]  /*b0b0*/  IMAD.WIDE.U32 R108, R94, 0xf5138f, R140 ;  /* 0x00f5138f5e6c7825 */ /* 0x000fe200078e008c */
[----:B------:R-:W-:-:S02]  /*b0c0*/  IADD3.X RZ, P5, PT, R143, R119, RZ, P1, !PT ;  /* 0x000000778fff7210 */ /* 0x000fc40000fbe4ff */
[----:B------:R-:W-:Y:S01]  /*b0d0*/  SHF.L.W.U32.HI R162, R162, 0x1, R164 ;  /* 0x00000001a2a27819 */ /* 0x000fe20000010ea4 */
[----:B------:R-:W-:Y:S01]  /*b0e0*/  IMAD.IADD R116, R109, 0x1, R116 ;  /* 0x000000016d747824 */ /* 0x000fe200078e0274 */
[----:B------:R-:W-:Y:S01]  /*b0f0*/  IADD3.X R117, P0, PT, R117, R114, RZ, P3, !PT ;  /* 0x0000007275757210 */ /* 0x000fe20001f1e4ff */
[----:B------:R-:W-:Y:S01]  /*b100*/  IMAD.WIDE.U32 R142, R94, 0x6ca1493b, R142 ;  /* 0x6ca1493b5e8e7825 */ /* 0x000fe200078e008e */
        /* <DEDUP_REMOVED lines=29> */
[----:B------:R-:W-:Y:S01]  /*b2e0*/  IMAD.X R119, RZ, RZ, RZ, P1 ;  /* 0x000000ffff777224 */ /* 0x000fe200008e06ff */
[----:B------:R-:W-:Y:S01]  /*b2f0*/  IADD3.X R112, P5, PT, R95, R142, RZ, P5, !PT ;  /* 0x0000008e5f707210 */ /* 0x000fe20002fbe4ff */
[----:B------:R-:W-:Y:S01]  /*b300*/  IMAD.MOV.U32 R118, RZ, RZ, R107 ;  /* 0x000000ffff767224 */ /* 0x000fe200078e006b */
[----:B------:R-:W-:Y:S01]  /*b310*/  IADD3 RZ, P1, PT, R114, R128, RZ ;  /* 0x0000008072ff7210 */ /* 0x000fe20007f3e0ff */
[----:B------:R-:W-:Y:S01]  /*b320*/  IMAD.WIDE.U32 R120, R94, 0x17c510ea, R114 ;  /* 0x17c510ea5e787825 */ /* 0x000fe200078e0072 */
[----:B------:R-:W-:Y:S02]  /*b330*/  IADD3.X R113, P5, PT, R113, R124, RZ, P5, !PT ;  /* 0x0000007c71717210 */ /* 0x000fe40002fbe4ff */
[----:B------:R-:W-:Y:S01]  /*b340*/  IADD3.X RZ, P1, PT, R115, R125, RZ, P1, !PT ;  /* 0x0000007d73ff7210 */ /* 0x000fe20000f3e4ff */
[----:B------:R-:W-:Y:S01]  /*b350*/  IMAD.WIDE.U32.X R118, R123, 0x1a22d9f3, R118, P4 ;  /* 0x1a22d9f37b767825 */ /* 0x000fe200020e0476 */
[----:B------:R-:W-:-:S02]  /*b360*/  IADD3 RZ, P4, PT, R112, R116, RZ ;  /* 0x0000007470ff7210 */ /* 0x000fc40007f9e0ff */
[----:B------:R-:W-:Y:S01]  /*b370*/  IADD3.X R107, P1, PT, R99, R132, RZ, P1, !PT ;  /* 0x00000084636b7210 */ /* 0x000fe20000f3e4ff */
[----:B------:R-:W-:Y:S01]  /*b380*/  IMAD.WIDE.U32 R116, R79, R78, RZ ;  /* 0x0000004e4f747225 */ /* 0x000fe200078e00ff */
[----:B------:R-:W-:Y:S02]  /*b390*/  IADD3.X RZ, P4, PT, R113, R97, RZ, P4, !PT ;  /* 0x0000006171ff7210 */ /* 0x000fe4000279e4ff */
[----:B------:R-:W-:Y:S01]  /*b3a0*/  IADD3.X R97, P5, PT, RZ, RZ, RZ, P5, !PT ;  /* 0x000000ffff617210 */ /* 0x000fe20002fbe4ff */
[----:B------:R-:W-:Y:S01]  /*b3b0*/  IMAD.WIDE.U32 R94, R123, 0x6ca1493b, RZ ;  /* 0x6ca1493b7b5e7825 */ /* 0x000fe200078e00ff */
[----:B------:R-:W-:Y:S02]  /*b3c0*/  IADD3.X R132, P1, PT, R127, R133, RZ, P1, !PT ;  /* 0x000000857f847210 */ /* 0x000fe40000f3e4ff */
[----:B------:R-:W-:Y:S01]  /*b3d0*/  IADD3.X R97, P4, PT, R97, R118, RZ, P4, !PT ;  /* 0x0000007661617210 */ /* 0x000fe2000279e4ff */
[----:B------:R-:W-:Y:S02]  /*b3e0*/  IMAD.X R99, RZ, RZ, RZ, P5 ;  /* 0x000000ffff637224 */ /* 0x000fe400028e06ff */
[----:B------:R-:W-:Y:S01]  /*b3f0*/  IMAD.WIDE.U32 R114, P5, R78, R79, R116 ;  /* 0x0000004f4e727225 */ /* 0x000fe200078a0074 */
[----:B------:R-:W-:-:S02]  /*b400*/  IADD3.X R116, P3, PT, RZ, RZ, RZ, P3, !PT ;  /* 0x000000ffff747210 */ /* 0x000fc40001f7e4ff */
[----:B------:R-:W-:Y:S01]  /*b410*/  IADD3.X R119, P4, PT, R99, R119, RZ, P4, !PT ;  /* 0x0000007763777210 */ /* 0x000fe2000279e4ff */
[----:B------:R-:W-:Y:S01]  /*b420*/  IMAD.X R117, RZ, RZ, RZ, P5 ;  /* 0x000000ffff757224 */ /* 0x000fe200028e06ff */
[----:B------:R-:W-:Y:S01]  /*b430*/  IADD3.X R116, P0, PT, RZ, R116, RZ, P0, !PT ;  /* 0x00000074ff747210 */ /* 0x000fe2000071e4ff */
[C---:B------:R-:W-:Y:S01]  /*b440*/  IMAD.WIDE.U32 R124, R130.reuse, 0x6ca1493b, RZ ;  /* 0x6ca1493b827c7825 */ /* 0x040fe200078e00ff */
[----:B------:R-:W-:Y:S02]  /*b450*/  IADD3.X R118, P4, PT, R97, R120, RZ, P4, !PT ;  /* 0x0000007861767210 */ /* 0x000fe4000279e4ff */
[----:B------:R-:W-:Y:S01]  /*b460*/  IADD3.X R99, PT, PT, RZ, RZ, RZ, P0, P3 ;  /* 0x000000ffff637210 */ /* 0x000fe200007e64ff */
[----:B------:R-:W-:Y:S01]  /*b470*/  IMAD.WIDE.U32 R94, P5, R130, -0x39c4fa40, R94 ;  /* 0xc63b05c0825e7825 */ /* 0x000fe200078a005e */
[----:B------:R-:W-:Y:S02]  /*b480*/  IADD3 RZ, P0, PT, R118, R124, RZ ;  /* 0x0000007c76ff7210 */ /* 0x000fe40007f1e0ff */
[----:B------:R-:W-:Y:S01]  /*b490*/  SHF.L.W.U32.HI R97, R164, 0x1, R169 ;  /* 0x00000001a4617819 */ /* 0x000fe20000010ea9 */
[----:B------:R-:W-:Y:S01]  /*b4a0*/  IMAD.IADD R126, R121, 0x1, R126 ;  /* 0x00000001797e7824 */ /* 0x000fe200078e027e */
[----:B------:R-:W-:Y:S01]  /*b4b0*/  IADD3 R125, P3, PT, R94, R125, RZ ;  /* 0x0000007d5e7d7210 */ /* 0x000fe20007f7e0ff */
[----:B------:R-:W-:Y:S01]  /*b4c0*/  IMAD.WIDE.U32 R120, R78, R78, RZ ;  /* 0x0000004e4e787225 */ /* 0x000fe200078e00ff */
[----:B------:R-:W-:-:S02]  /*b4d0*/  IADD3.X R127, PT, PT, RZ, RZ, RZ, P5, !PT ;  /* 0x000000ffff7f7210 */ /* 0x000fc40002ffe4ff */
[----:B------:R-:W-:Y:S01]  /*b4e0*/  IADD3.X R119, P4, PT, R119, R126, RZ, P4, !PT ;  /* 0x0000007e77777210 */ /* 0x000fe2000279e4ff */
[----:B------:R-:W-:Y:S01]  /*b4f0*/  IMAD.MOV.U32 R126, RZ, RZ, R95 ;  /* 0x000000ffff7e7224 */ /* 0x000fe200078e005f */
[----:B------:R-:W-:Y:S01]  /*b500*/  IADD3 R134, P5, PT, R121, R114, RZ ;  /* 0x0000007279867210 */ /* 0x000fe20007fbe0ff */
[----:B------:R-:W-:Y:S01]  /*b510*/  IMAD.WIDE.U32 R108, R130, -0x45f6b800, R108 ;  /* 0xba094800826c7825 */ /* 0x000fe200078e006c */
[----:B------:R-:W-:Y:S02]  /*b520*/  IADD3.X R128, P2, PT, R97, R120, RZ, P2, !PT ;  /* 0x0000007861807210 */ /* 0x000fe4000175e4ff */
[----:B------:R-:W-:Y:S01]  /*b530*/  IADD3.X RZ, P0, PT, R119, R125, RZ, P0, !PT ;  /* 0x0000007d77ff7210 */ /* 0x000fe2000071e4ff */
[----:B------:R-:W-:Y:S01]  /*b540*/  IMAD.WIDE.U32.X R126, R123, -0x39c4fa40, R126, P3 ;  /* 0xc63b05c07b7e7825 */ /* 0x000fe200018e047e */
[----:B------:R-:W-:Y:S02]  /*b550*/  IADD3.X R95, P4, PT, RZ, RZ, RZ, P4, !PT ;  /* 0x000000ffff5f7210 */ /* 0x000fe4000279e4ff */
[----:B------:R-:W-:Y:S01]  /*b560*/  IADD3.X R97, P1, PT, R107, R116, RZ, P1, !PT ;  /* 0x000000746b617210 */ /* 0x000fe20000f3e4ff */
[----:B------:R-:W-:Y:S01]  /*b570*/  IMAD.WIDE.U32 R120, R123, 0x17c510ea, RZ ;  /* 0x17c510ea7b787825 */ /* 0x000fe200078e00ff */
[----:B------:R-:W-:-:S02]  /*b580*/  IADD3.X R122, P0, PT, R95, R126, RZ, P0, !PT ;  /* 0x0000007e5f7a7210 */ /* 0x000fc4000071e4ff */
[----:B------:R-:W-:Y:S01]  /*b590*/  IADD3.X R114, P1, PT, R132, R99, RZ, P1, !PT ;  /* 0x0000006384727210 */ /* 0x000fe20000f3e4ff */
[----:B------:R-:W-:Y:S01]  /*b5a0*/  IMAD.X R95, RZ, RZ, RZ, P4 ;  /* 0x000000ffff5f7224 */ /* 0x000fe200020e06ff */
[----:B------:R-:W-:Y:S01]  /*b5b0*/  SHF.L.W.U32.HI R169, R169, 0x1, R165 ;  /* 0x00000001a9a97819 */ /* 0x000fe20000010ea5 */
        /* <DEDUP_REMOVED lines=10> */
[----:B------:R-:W-:-:S02]  /*b660*/  IMAD.MOV.U32 R116, RZ, RZ, R115 ;  /* 0x000000ffff747224 */ /* 0x000fc400078e0073 */
[----:B------:R-:W-:Y:S01]  /*b670*/  IMAD.WIDE.U32.X R126, R123, 0x1ae3a46, R126, P3 ;  /* 0x01ae3a467b7e7825 */ /* 0x000fe200018e047e */
[----:B------:R-:W-:Y:S02]  /*b680*/  IADD3.X R123, P0, PT, R95, R114, RZ, P0, !PT ;  /* 0x000000725f7b7210 */ /* 0x000fe4000071e4ff */
[----:B------:R-:W-:Y:S01]  /*b690*/  IADD3 RZ, P3, PT, R122, R124, RZ ;  /* 0x0000007c7aff7210 */ /* 0x000fe20007f7e0ff */
[----:B------:R-:W-:Y:S01]  /*b6a0*/  IMAD.WIDE.U32.X R116, R79, R79, R116, P5 ;  /* 0x0000004f4f747225 */ /* 0x000fe200028e0474 */
[----:B------:R-:W-:Y:S02]  /*b6b0*/  IADD3.X R95, P0, PT, RZ, RZ, RZ, P0, !PT ;  /* 0x000000ffff5f7210 */ /* 0x000fe4000071e4ff */
[----:B------:R-:W-:Y:S01]  /*b6c0*/  IADD3.X RZ, P3, PT, R123, R99, RZ, P3, !PT ;  /* 0x000000637bff7210 */ /* 0x000fe20001f7e4ff */
[----:B------:R-:W-:Y:S01]  /*b6d0*/  IMAD.IADD R180, R111, 0x1, R96 ;  /* 0x000000016fb47824 */ /* 0x000fe200078e0260 */
[----:B------:R-:W-:Y:S01]  /*b6e0*/  IADD3.X R114, P1, PT, RZ, RZ, RZ, P1, !PT ;  /* 0x000000ffff727210 */ /* 0x000fe20000f3e4ff */
[----:B------:R-:W-:Y:S01]  /*b6f0*/  IMAD.X R97, RZ, RZ, RZ, P0 ;  /* 0x000000ffff617224 */ /* 0x000fe200000e06ff */
[----:B------:R-:W-:Y:S01]  /*b700*/  IADD3.X R95, P3, PT, R95, R126, RZ, P3, !PT ;  /* 0x0000007e5f5f7210 */ /* 0x000fe20001f7e4ff */
[----:B------:R-:W-:Y:S01]  /*b710*/  IMAD.IADD R99, R109, 0x1, R98 ;  /* 0x000000016d637824 */ /* 0x000fe200078e0262 */
[----:B------:R-:W-:Y:S01]  /*b720*/  IADD3.X R96, PT, PT, RZ, RZ, RZ, P1, !PT ;  /* 0x000000ffff607210 */ /* 0x000fe20000ffe4ff */
[----:B------:R-:W-:Y:S01]  /*b730*/  IMAD.WIDE.U32 R112, R130, 0xf5138f, R112 ;  /* 0x00f5138f82707825 */ /* 0x000fe200078e0070 */
[----:B------:R-:W-:-:S02]  /*b740*/  IADD3.X R97, P0, PT, R97, R127, RZ, P3, !PT ;  /* 0x0000007f61617210 */ /* 0x000fc40001f1e4ff */
[----:B------:R-:W-:Y:S01]  /*b750*/  LEA.HI.X R98, P2, R165, R116, RZ, 0x1, P2 ;  /* 0x00000074a5627211 */ /* 0x000fe20001050cff */
[----:B------:R-:W-:Y:S01]  /*b760*/  IMAD.WIDE.U32 R118, R130, 0x6ca1493b, R118 ;  /* 0x6ca1493b82767825 */ /* 0x000fe200078e0076 */
[----:B------:R-:W-:-:S03]  /*b770*/  IADD3.X R95, P4, P0, R95, RZ, R114, P0, P4 ;  /* 0x000000ff5f5f7210 */ /* 0x000fc60000088472 */
[----:B------:R-:W-:Y:S01]  /*b780*/  IMAD.WIDE.U32 R122, R130, 0x17c510ea, R122 ;  /* 0x17c510ea827a7825 */ /* 0x000fe200078e007a */
[----:B------:R-:W-:Y:S02]  /*b790*/  IADD3.X R97, PT, PT, R97, RZ, R96, P4, P0 ;  /* 0x000000ff61617210 */ /* 0x000fe400027e0460 */
        /* <DEDUP_REMOVED lines=89> */
.L_x_679:
[----:B------:R-:W-:Y:S05]  /*bd30*/  BSYNC.RELIABLE B4 ;  /* 0x0000000000047941 */ /* 0x000fea0003800100 */
.L_x_678:
        /* <DEDUP_REMOVED lines=12> */
.L_x_677:
[----:B------:R-:W-:Y:S05]  /*be00*/  BSYNC.RECONVERGENT B3 ;  /* 0x0000000000037941 */ /* 0x000fea0003800200 */
.L_x_676:
        /* <DEDUP_REMOVED lines=39> */
[----:B------:R-:W-:-:S04]  /*c080*/  IMAD.WIDE.U32 R98, R180, R210, RZ ;  /* 0x000000d2b4627225 */ /* 0x000fc800078e00ff */
[----:B------:R-:W-:Y:S01]  /*c090*/  IMAD.MOV.U32 R96, RZ, RZ, R107 ;  /* 0x000000ffff607224 */ /* 0x000fe200078e006b */
[----:B------:R-:W-:Y:S01]  /*c0a0*/  IADD3.X R107, P1, PT, RZ, R94, RZ, P2, !PT ;  /* 0x0000005eff6b7210 */ /* 0x000fe2000173e4ff */
[----:B------:R-:W-:-:S03]  /*c0b0*/  IMAD.WIDE.U32 R108, R175, R210, RZ ;  /* 0x000000d2af6c7225 */ /* 0x000fc600078e00ff */
[----:B------:R-:W-:Y:S01]  /*c0c0*/  IADD3.X R110, P2, PT, RZ, R95, RZ, P1, !PT ;  /* 0x0000005fff6e7210 */ /* 0x000fe20000f5e4ff */
        /* <DEDUP_REMOVED lines=9> */
[----:B------:R-:W-:Y:S02]  /*c160*/  IADD3.X R107, P1, PT, RZ, R97, RZ, P1, !PT ;  /* 0x00000061ff6b7210 */ /* 0x000fe40000f3e4ff */
[----:B------:R-:W-:Y:S01]  /*c170*/  IADD3.X R108, P4, PT, R110, R111, RZ, P0, !PT ;  /* 0x0000006f6e6c7210 */ /* 0x000fe2000079e4ff */
[----:B------:R-:W-:Y:S01]  /*c180*/  IMAD.WIDE.U32 R96, R181, R185, RZ ;  /* 0x000000b9b5607225 */ /* 0x000fe200078e00ff */
[----:B------:R-:W-:-:S03]  /*c190*/  IADD3.X R146, P1, PT, R146, R109, RZ, P1, !PT ;  /* 0x0000006d92927210 */ /* 0x000fc60000f3e4ff */
[----:B------:R-:W-:Y:S01]  /*c1a0*/  IMAD.WIDE.U32.X R94, R211, R180, R94, P3 ;  /* 0x000000b4d35e7225 */ /* 0x000fe200018e045e */
[----:B------:R-:W-:Y:S02]  /*c1b0*/  IADD3 R109, P3, PT, R114, R97, RZ ;  /* 0x00000061726d7210 */ /* 0x000fe40007f7e0ff */
[----:B------:R-:W-:Y:S01]  /*c1c0*/  IADD3 RZ, P0, PT, R146, R96, RZ ;  /* 0x0000006092ff7210 */ /* 0x000fe20007f1e0ff */
[----:B------:R-:W-:Y:S01]  /*c1d0*/  IMAD.X R97, RZ, RZ, RZ, P2 ;  /* 0x000000ffff617224 */ /* 0x000fe200010e06ff */
[----:B------:R-:W-:Y:S01]  /*c1e0*/  IADD3.X R147, P1, PT, R107, R108, RZ, P1, !PT ;  /* 0x0000006c6b937210 */ /* 0x000fe20000f3e4ff */
        /* <DEDUP_REMOVED lines=51> */
[----:B------:R-:W-:Y:S01]  /*c520*/  IMAD.WIDE.U32 R118, P4, R174, R181, R118 ;  /* 0x000000b5ae767225 */ /* 0x000fe20007880076 */
[----:B------:R-:W-:Y:S02]  /*c530*/  IADD3.X R99, P2, PT, RZ, R95, RZ, P2, !PT ;  /* 0x0000005fff637210 */ /* 0x000fe4000175e4ff */
[----:B------:R-:W-:Y:S01]  /*c540*/  IADD3.X R121, P0, PT, RZ, RZ, RZ, P0, !PT ;  /* 0x000000ffff797210 */ /* 0x000fe2000071e4ff */
[----:B------:R-:W-:-:S04]  /*c550*/  IMAD.WIDE.U32 R108, R212, R181, R112 ;  /* 0x000000b5d46c7225 */ /* 0x000fc800078e0070 */
[----:B------:R-:W-:Y:S01]  /*c560*/  IMAD.WIDE.U32 R94, R183, R210, RZ ;  /* 0x000000d2b75e7225 */ /* 0x000fe200078e00ff */
[----:B------:R-:W-:Y:S02]  /*c570*/  IADD3.X R138, P3, PT, R139, R108, RZ, P2, !PT ;  /* 0x0000006c8b8a7210 */ /* 0x000fe4000177e4ff */
[----:B------:R-:W-:Y:S01]  /*c580*/  IADD3 R108, PT, PT, R109, R118, RZ ;  /* 0x000000766d6c7210 */ /* 0x000fe20007ffe0ff */
[----:B------:R-:W-:Y:S01]  /*c590*/  IMAD.WIDE.U32 R132, P1, R211, R183, R132 ;  /* 0x000000b7d3847225 */ /* 0x000fe20007820084 */
[----:B------:R-:W-:Y:S02]  /*c5a0*/  IADD3 RZ, P2, PT, R138, R94, RZ ;  /* 0x0000005e8aff7210 */ /* 0x000fe40007f5e0ff */
[----:B------:R-:W-:Y:S01]  /*c5b0*/  IADD3.X R139, P3, PT, R99, R108, RZ, P3, !PT ;  /* 0x0000006c638b7210 */ /* 0x000fe20001f7e4ff */
[----:B------:R-:W-:Y:S01]  /*c5c0*/  IMAD.WIDE.U32 R110, R181, R212, RZ ;  /* 0x000000d4b56e7225 */ /* 0x000fe200078e00ff */
[----:B------:R-:W-:Y:S02]  /*c5d0*/  IADD3 R115, P5, PT, R132, R95, RZ ;  /* 0x0000005f84737210 */ /* 0x000fe40007fbe0ff */
[----:B------:R-:W-:Y:S01]  /*c5e0*/  IADD3.X R99, P3, PT, RZ, RZ, RZ, P3, !PT ;  /* 0x000000ffff637210 */ /* 0x000fe20001f7e4ff */
[----:B------:R-:W-:Y:S01]  /*c5f0*/  IMAD.X R95, RZ, RZ, RZ, P1 ;  /* 0x000000ffff5f7224 */ /* 0x000fe200008e06ff */
[----:B------:R-:W-:Y:S01]  /*c600*/  IADD3.X RZ, P2, PT, R139, R115, RZ, P2, !PT ;  /* 0x000000738bff7210 */ /* 0x000fe2000175e4ff */
[----:B------:R-:W-:Y:S01]  /*c610*/  IMAD.MOV.U32 R94, RZ, RZ, R133 ;  /* 0x000000ffff5e7224 */ /* 0x000fe200078e0085 */
[----:B------:R-:W-:Y:S01]  /*c620*/  IADD3 RZ, P1, PT, R112, R110, RZ ;  /* 0x0000006e70ff7210 */ /* 0x000fe20007f3e0ff */
[----:B------:R-:W-:Y:S01]  /*c630*/  IMAD.X R109, RZ, RZ, RZ, P4 ;  /* 0x000000ffff6d7224 */ /* 0x000fe200020e06ff */
[----:B------:R-:W-:Y:S01]  /*c640*/  IADD3 R107, P4, PT, R118, R111, RZ ;  /* 0x0000006f766b7210 */ /* 0x000fe20007f9e0ff */
[----:B------:R-:W-:-:S03]  /*c650*/  IMAD.WIDE.U32.X R94, R211, R184, R94, P5 ;  /* 0x000000b8d35e7225 */ /* 0x000fc600028e045e */
[----:B------:R-:W-:Y:S01]  /*c660*/  IADD3.X RZ, P1, PT, R113, R107, RZ, P1, !PT ;  /* 0x0000006b71ff7210 */ /* 0x000fe20000f3e4ff */
[----:B------:R-:W-:Y:S01]  /*c670*/  IMAD.MOV.U32 R108, RZ, RZ, R119 ;  /* 0x000000ffff6c7224 */ /* 0x000fe200078e0077 */
[----:B------:R-:W-:Y:S01]  /*c680*/  IADD3.X R120, P2, PT, R99, R94, RZ, P2, !PT ;  /* 0x0000005e63787210 */ /* 0x000fe2000175e4ff */
[----:B------:R-:W-:Y:S02]  /*c690*/  IMAD.X R99, RZ, RZ, RZ, P3 ;  /* 0x000000ffff637224 */ /* 0x000fe400018e06ff */
[----:B------:R-:W-:-:S03]  /*c6a0*/  IMAD.WIDE.U32.X R108, R174, R182, R108, P4 ;  /* 0x000000b6ae6c7225 */ /* 0x000fc600020e046c */
[----:B------:R-:W-:Y:S01]  /*c6b0*/  IADD3.X R99, P2, PT, R99, R95, RZ, P2, !PT ;  /* 0x0000005f63637210 */ /* 0x000fe2000175e4ff */
[----:B------:R-:W-:Y:S01]  /*c6c0*/  IMAD.WIDE.U32 R124, R180, R175, RZ ;  /* 0x000000afb47c7225 */ /* 0x000fe200078e00ff */
[----:B------:R-:W-:-:S03]  /*c6d0*/  IADD3.X R121, P1, PT, R121, R108, RZ, P1, !PT ;  /* 0x0000006c79797210 */ /* 0x000fc60000f3e4ff */
        /* <DEDUP_REMOVED lines=101> */
[----:B------:R-:W-:Y:S01]  /*cd30*/  IMAD.MOV.U32 R94, RZ, RZ, R121 ;  /* 0x000000ffff5e7224 */ /* 0x000fe200078e0079 */
[----:B------:R-:W-:Y:S01]  /*cd40*/  IADD3.X R125, P4, PT, R99, R130, RZ, P4, !PT ;  /* 0x00000082637d7210 */ /* 0x000fe2000279e4ff */
[----:B------:R-:W-:-:S03]  /*cd50*/  IMAD.WIDE.U32 R120, R209, R185, RZ ;  /* 0x000000b9d1787225 */ /* 0x000fc600078e00ff */
[----:B------:R-:W-:Y:S01]  /*cd60*/  IADD3.X R99, P4, PT, RZ, RZ, RZ, P4, !PT ;  /* 0x000000ffff637210 */ /* 0x000fe2000279e4ff */
[----:B------:R-:W-:Y:S01]  /*cd70*/  IMAD.X R109, RZ, RZ, RZ, P5 ;  /* 0x000000ffff6d7224 */ /* 0x000fe200028e06ff */
[----:B------:R-:W-:Y:S01]  /*cd80*/  IADD3 R113, P5, PT, R164, R119, RZ ;  /* 0x00000077a4717210 */ /* 0x000fe20007fbe0ff */
[----:B------:R-:W-:-:S04]  /*cd90*/  IMAD.WIDE.U32 R134, R115, -0x45f6b800, RZ ;  /* 0xba09480073867825 */ /* 0x000fc800078e00ff */
[----:B------:R-:W-:Y:S02]  /*cda0*/  IMAD.MOV.U32 R108, RZ, RZ, R165 ;  /* 0x000000ffff6c7224 */ /* 0x000fe400078e00a5 */
[----:B------:R-:W-:-:S04]  /*cdb0*/  IMAD.WIDE.U32 R120, P2, R185, R209, R120 ;  /* 0x000000d1b9787225 */ /* 0x000fc80007840078 */
[----:B------:R-:W-:Y:S01]  /*cdc0*/  IMAD.WIDE.U32.X R108, R174, R211, R108, P5 ;  /* 0x000000d3ae6c7225 */ /* 0x000fe200028e046c */
[----:B------:R-:W-:-:S03]  /*cdd0*/  IADD3.X R161, PT, PT, RZ, RZ, RZ, P2, !PT ;  /* 0x000000ffffa17210 */ /* 0x000fc600017fe4ff */
[----:B------:R-:W-:-:S04]  /*cde0*/  IMAD.WIDE.U32 R126, R122, -0x45f6b800, RZ ;  /* 0xba0948007a7e7825 */ /* 0x000fc800078e00ff */
[----:B------:R-:W-:Y:S01]  /*cdf0*/  IMAD.WIDE.U32 R134, P5, R122, 0x1ef3622f, R134 ;  /* 0x1ef3622f7a867825 */ /* 0x000fe200078a0086 */
[----:B------:R-:W-:-:S03]  /*ce00*/  IADD3 RZ, P2, PT, R124, R126, RZ ;  /* 0x0000007e7cff7210 */ /* 0x000fc60007f5e0ff */
[----:B------:R-:W-:Y:S01]  /*ce10*/  IMAD.WIDE.U32.X R94, R182, R182, R94, P3 ;  /* 0x000000b6b65e7225 */ /* 0x000fe200018e045e */
[----:B------:R-:W-:-:S03]  /*ce20*/  IADD3 R119, P3, PT, R134, R127, RZ ;  /* 0x0000007f86777210 */ /* 0x000fc60007f7e0ff */
[----:B------:R-:W-:Y:S01]  /*ce30*/  IMAD.WIDE.U32 R126, R185, R185, RZ ;  /* 0x000000b9b97e7225 */ /* 0x000fe200078e00ff */
[----:B------:R-:W-:-:S03]  /*ce40*/  IADD3.X RZ, P2, PT, R125, R119, RZ, P2, !PT ;  /* 0x000000777dff7210 */ /* 0x000fc6000175e4ff */
[----:B------:R-:W-:-:S04]  /*ce50*/  IMAD.WIDE.U32 R116, R183, R181, R116 ;  /* 0x000000b5b7747225 */ /* 0x000fc800078e0074 */
[----:B------:R-:W-:Y:S01]  /*ce60*/  IMAD.X R107, RZ, RZ, RZ, P5 ;  /* 0x000000ffff6b7224 */ /* 0x000fe200028e06ff */
[----:B------:R-:W-:Y:S01]  /*ce70*/  IADD3 R173, P5, PT, R127, R120, RZ ;  /* 0x000000787fad7210 */ /* 0x000fe20007fbe0ff */
[----:B------:R-:W-:Y:S01]  /*ce80*/  IMAD.IADD R127, R117, 0x1, R106 ;  /* 0x00000001757f7824 */ /* 0x000fe200078e026a */
[----:B------:R-:W-:Y:S01]  /*ce90*/  SHF.L.W.U32.HI R129, R129, 0x1, R116 ;  /* 0x0000000181817819 */ /* 0x000fe20000010e74 */
[----:B------:R-:W-:Y:S02]  /*cea0*/  IMAD.MOV.U32 R106, RZ, RZ, R135 ;  /* 0x000000ffff6a7224 */ /* 0x000fe400078e0087 */
[----:B------:R-:W-:Y:S01]  /*ceb0*/  IMAD.X R143, RZ, RZ, RZ, P4 ;  /* 0x000000ffff8f7224 */ /* 0x000fe200020e06ff */
[----:B------:R-:W-:Y:S01]  /*cec0*/  SHF.L.W.U32.HI R117, R116, 0x1, R127 ;  /* 0x0000000174757819 */ /* 0x000fe20000010e7f */
[----:B------:R-:W-:Y:S01]  /*ced0*/  IMAD.WIDE.U32.X R106, R115, 0x1ef3622f, R106, P3 ;  /* 0x1ef3622f736a7825 */ /* 0x000fe200018e046a */
[----:B------:R-:W-:Y:S02]  /*cee0*/  IADD3 RZ, P3, PT, R162, R118, RZ ;  /* 0x00000076a2ff7210 */ /* 0x000fe40007f7e0ff */
[----:B------:R-:W-:Y:S01]  /*cef0*/  IADD3.X R129, P0, PT, R129, R94, RZ, P0, !PT ;  /* 0x0000005e81817210 */ /* 0x000fe2000071e4ff */
[----:B------:R-:W-:Y:S01]  /*cf00*/  IMAD.WIDE.U32 R136, R211, R210, RZ ;  /* 0x000000d2d3887225 */ /* 0x000fe200078e00ff */
[----:B------:R-:W-:-:S02]  /*cf10*/  IADD3.X R142, P2, PT, R99, R106, RZ, P2, !PT ;  /* 0x0000006a638e7210 */ /* 0x000fc4000175e4ff */
[----:B------:R-:W-:Y:S01]  /*cf20*/  IADD3.X RZ, P3, PT, R163, R113, RZ, P3, !PT ;  /* 0x00000071a3ff7210 */ /* 0x000fe20001f7e4ff */
[----:B------:R-:W-:Y:S01]  /*cf30*/  IMAD.WIDE.U32 R150, R122, 0x30000000, R150 ;  /* 0x300000007a967825 */ /* 0x000fe200078e0096 */
[----:B------:R-:W-:Y:S02]  /*cf40*/  IADD3.X R143, P2, PT, R143, R107, RZ, P2, !PT ;  /* 0x0000006b8f8f7210 */ /* 0x000fe4000175e4ff */
[----:B------:R-:W-:Y:S01]  /*cf50*/  IADD3.X R154, P0, PT, R117, R95, RZ, P0, !PT ;  /* 0x0000005f759a7210 */ /* 0x000fe2000071e4ff */
[----:B------:R-:W-:Y:S01]  /*cf60*/  IMAD.WIDE.U32 R106, R115, 0xf5138f, RZ ;  /* 0x00f5138f736a7825 */ /* 0x000fe200078e00ff */
[----:B------:R-:W-:Y:S02]  /*cf70*/  IADD3.X R169, P3, PT, RZ, R108, RZ, P3, !PT ;  /* 0x0000006cffa97210 */ /* 0x000fe40001f7e4ff */
[----:B------:R-:W-:Y:S01]  /*cf80*/  IADD3.X R142, P2, PT, R142, R129, RZ, P2, !PT ;  /* 0x000000818e8e7210 */ /* 0x000fe2000175e4ff */
[----:B------:R-:W-:-:S03]  /*cf90*/  IMAD.WIDE.U32 R136, P4, R210, R211, R136 ;  /* 0x000000d3d2887225 */ /* 0x000fc60007880088 */
[----:B------:R-:W-:Y:S01]  /*cfa0*/  IADD3.X R143, P2, PT, R143, R154, RZ, P2, !PT ;  /* 0x0000009a8f8f7210 */ /* 0x000fe2000175e4ff */
[----:B------:R-:W-:Y:S01]  /*cfb0*/  IMAD.IADD R135, R151, 0x1, R112 ;  /* 0x0000000197877824 */ /* 0x000fe200078e0270 */
[----:B------:R-:W-:Y:S01]  /*cfc0*/  MOV R156, R137 ;  /* 0x00000089009c7202 */ /* 0x000fe20000000f00 */
        /* <DEDUP_REMOVED lines=53> */
[----:B------:R-:W-:Y:S01]  /*d320*/  IMAD.WIDE.U32 R142, R122, 0xf5138f, R142 ;  /* 0x00f5138f7a8e7825 */ /* 0x000fe200078e008e */
[----:B------:R-:W-:Y:S02]  /*d330*/  IADD3.X R115, P0, PT, R117, R113, RZ, P0, !PT ;  /* 0x0000007175737210 */ /* 0x000fe4000071e4ff */
[----:B------:R-:W-:Y:S01]  /*d340*/  IADD3.X R121, P1, PT, R114, R119, RZ, P1, !PT ;  /* 0x0000007772797210 */ /* 0x000fe20000f3e4ff */
[----:B------:R-:W-:Y:S01]  /*d350*/  IMAD.WIDE.U32 R134, P2, R152, 0x170b5d44, R134 ;  /* 0x170b5d4498867825 */ /* 0x000fe20007840086 */
[----:B------:R-:W-:-:S03]  /*d360*/  IADD3.X R148, P0, PT, R148, R127, RZ, P0, !PT ;  /* 0x0000007f94947210 */ /* 0x000fc6000071e4ff */
[----:B------:R-:W-:Y:S01]  /*d370*/  IMAD.WIDE.U32 R112, R152, 0x30000000, RZ ;  /* 0x3000000098707825 */ /* 0x000fe200078e00ff */
[----:B------:R-:W-:-:S03]  /*d380*/  IADD3.X R149, P0, PT, R115, R146, RZ, P0, !PT ;  /* 0x0000009273957210 */ /* 0x000fc6000071e4ff */
[----:B------:R-:W-:Y:S01]  /*d390*/  IMAD.X R107, RZ, RZ, RZ, P2 ;  /* 0x000000ffff6b7224 */ /* 0x000fe200010e06ff */
[----:B------:R-:W-:Y:S01]  /*d3a0*/  IADD3 R113, P2, PT, R134, R113, RZ ;  /* 0x0000007186717210 */ /* 0x000fe20007f5e0ff */
[----:B------:R-:W-:Y:S01]  /*d3b0*/  IMAD.IADD R117, R143, 0x1, R106 ;  /* 0x000000018f757824 */ /* 0x000fe200078e026a */
[----:B------:R-:W-:Y:S01]  /*d3c0*/  IADD3.X R141, P0, PT, RZ, RZ, RZ, P0, !PT ;  /* 0x000000ffff8d7210 */ /* 0x000fe2000071e4ff */
[----:B------:R-:W-:Y:S01]  /*d3d0*/  IMAD.WIDE.U32 R124, R133, -0x45f6b800, RZ ;  /* 0xba094800857c7825 */ /* 0x000fe200078e00ff */
[----:B------:R-:W-:Y:S02]  /*d3e0*/  IADD3.X R143, P1, PT, RZ, RZ, RZ, P1, !PT ;  /* 0x000000ffff8f7210 */ /* 0x000fe40000f3e4ff */
[----:B------:R-:W-:Y:S01]  /*d3f0*/  IADD3.X R155, PT, PT, RZ, RZ, RZ, P0, !PT ;  /* 0x000000ffff9b7210 */ /* 0x000fe200007fe4ff */
[----:B------:R-:W-:Y:S02]  /*d400*/  IMAD.MOV.U32 R106, RZ, RZ, R135 ;  /* 0x000000ffff6a7224 */ /* 0x000fe400078e0087 */
[----:B------:R-:W-:-:S04]  /*d410*/  IMAD.WIDE.U32 R114, R152, -0x45f6b800, RZ ;  /* 0xba09480098727825 */ /* 0x000fc800078e00ff */
[----:B------:R-:W-:-:S04]  /*d420*/  IMAD.WIDE.U32.X R106, R133, 0x170b5d44, R106, P2 ;  /* 0x170b5d44856a7825 */ /* 0x000fc800010e046a */
[----:B------:R-:W-:-:S04]  /*d430*/  IMAD.WIDE.U32 R124, P2, R152, 0x1ef3622f, R124 ;  /* 0x1ef3622f987c7825 */ /* 0x000fc8000784007c */
[----:B------:R-:W-:Y:S01]  /*d440*/  IMAD.WIDE.U32 R158, R210, R210, RZ ;  /* 0x000000d2d29e7225 */ /* 0x000fe200078e00ff */
[----:B------:R-:W-:-:S03]  /*d450*/  IADD3 R127, P0, PT, R124, R115, RZ ;  /* 0x000000737c7f7210 */ /* 0x000fc60007f1e0ff */
[----:B------:R-:W-:Y:S01]  /*d460*/  IMAD.WIDE.U32 R150, R133, 0xf5138f, RZ ;  /* 0x00f5138f85967825 */ /* 0x000fe200078e00ff */
[----:B------:R-:W-:-:S03]  /*d470*/  IADD3 R153, P4, PT, R159, R136, RZ ;  /* 0x000000889f997210 */ /* 0x000fc60007f9e0ff */
[----:B------:R-:W-:Y:S02]  /*d480*/  IMAD.X R119, RZ, RZ, RZ, P2 ;  /* 0x000000ffff777224 */ /* 0x000fe400010e06ff */
[----:B------:R-:W-:Y:S02]  /*d490*/  IMAD.MOV.U32 R118, RZ, RZ, R125 ;  /* 0x000000ffff767224 */ /* 0x000fe400078e007d */
[----:B------:R-:W-:-:S04]  /*d4a0*/  IMAD.WIDE.U32 R136, R152, 0xf5138f, RZ ;  /* 0x00f5138f98887825 */ /* 0x000fc800078e00ff */
[----:B------:R-:W-:-:S04]  /*d4b0*/  IMAD.WIDE.U32 R150, P2, R152, 0x1a22d9f3, R150 ;  /* 0x1a22d9f398967825 */ /* 0x000fc80007840096 */
[----:B------:R-:W-:-:S04]  /*d4c0*/  IMAD.WIDE.U32 R96, R185, R183, R96 ;  /* 0x000000b7b9607225 */ /* 0x000fc800078e0060 */
[----:B------:R-:W-:Y:S01]  /*d4d0*/  IMAD.X R135, RZ, RZ, RZ, P1 ;  /* 0x000000ffff877224 */ /* 0x000fe200008e06ff */
[----:B------:R-:W-:Y:S01]  /*d4e0*/  IADD3 RZ, P1, PT, R120, R112, RZ ;  /* 0x0000007078ff7210 */ /* 0x000fe20007f3e0ff */
[----:B------:R-:W-:Y:S01]  /*d4f0*/  IMAD.WIDE.U32.X R118, R133, 0x1ef3622f, R118, P0 ;  /* 0x1ef3622f85767825 */ /* 0x000fe200000e0476 */
[----:B------:R-:W-:Y:S02]  /*d500*/  IADD3 RZ, P0, PT, R148, R94, RZ ;  /* 0x0000005e94ff7210 */ /* 0x000fe40007f1e0ff */
[----:B------:R-:W-:Y:S01]  /*d510*/  IADD3.X RZ, P1, PT, R121, R113, RZ, P1, !PT ;  /* 0x0000007179ff7210 */ /* 0x000fe20000f3e4ff */
[----:B------:R-:W-:Y:S01]  /*d520*/  IMAD.X R147, RZ, RZ, RZ, P2 ;  /* 0x000000ffff937224 */ /* 0x000fe200010e06ff */
[----:B------:R-:W-:Y:S01]  /*d530*/  IADD3 R145, P2, PT, R150, R137, RZ ;  /* 0x0000008996917210 */ /* 0x000fe20007f5e0ff */
[----:B------:R-:W-:Y:S01]  /*d540*/  IMAD.IADD R125, R97, 0x1, R98 ;  /* 0x00000001617d7824 */ /* 0x000fe200078e0262 */
[----:B------:R-:W-:Y:S01]  /*d550*/  SHF.L.W.U32.HI R129, R129, 0x1, R96 ;  /* 0x0000000181817819 */ /* 0x000fe20000010e60 */
[----:B------:R-:W-:Y:S01]  /*d560*/  IMAD.WIDE.U32 R94, R133, 0x6ca1493b, RZ ;  /* 0x6ca1493b855e7825 */ /* 0x000fe200078e00ff */
[----:B------:R-:W-:-:S02]  /*d570*/  IADD3.X R143, P1, PT, R143, R106, RZ, P1, !PT ;  /* 0x0000006a8f8f7210 */ /* 0x000fc40000f3e4ff */
[----:B------:R-:W-:Y:S01]  /*d580*/  SHF.L.W.U32.HI R113, R96, 0x1, R125 ;  /* 0x0000000160717819 */ /* 0x000fe20000010e7d */
[----:B------:R-:W-:Y:S01]  /*d590*/  IMAD.MOV.U32 R146, RZ, RZ, R151 ;  /* 0x000000ffff927224 */ /* 0x000fe200078e0097 */
[----:B------:R-:W-:Y:S01]  /*d5a0*/  IADD3.X RZ, P0, PT, R149, R99, RZ, P0, !PT ;  /* 0x0000006395ff7210 */ /* 0x000fe2000071e4ff */
        /* <DEDUP_REMOVED lines=16> */
[----:B------:R-:W-:-:S03]  /*d6b0*/  IMAD.WIDE.U32 R120, R152, 0x30000000, R120 ;  /* 0x3000000098787825 */ /* 0x000fc600078e0078 */
[----:B------:R-:W-:Y:S01]  /*d6c0*/  IADD3.X R135, P0, PT, RZ, RZ, RZ, P0, !PT ;  /* 0x000000ffff877210 */ /* 0x000fe2000071e4ff */
        /* <DEDUP_REMOVED lines=27> */
[----:B------:R-:W-:-:S04]  /*d880*/  IMAD.WIDE.U32 R120, R210, R183, R138 ;  /* 0x000000b7d2787225 */ /* 0x000fc800078e008a */
[----:B------:R-:W-:Y:S01]  /*d890*/  IMAD.MOV.U32 R140, RZ, RZ, R115 ;  /* 0x000000ffff8c7224 */ /* 0x000fe200078e0073 */
[----:B------:R-:W-:Y:S01]  /*d8a0*/  SHF.L.W.U32.HI R111, R125, 0x1, R120 ;  /* 0x000000017d6f7819 */ /* 0x000fe20000010e78 */
[----:B------:R-:W-:Y:S01]  /*d8b0*/  IMAD.X R133, RZ, RZ, RZ, P0 ;  /* 0x000000ffff857224 */ /* 0x000fe200000e06ff */
[----:B------:R-:W-:Y:S01]  /*d8c0*/  IADD3 RZ, P0, PT, R154, R128, RZ ;  /* 0x000000809aff7210 */ /* 0x000fe20007f1e0ff */
[----:B------:R-:W-:Y:S01]  /*d8d0*/  IMAD.IADD R107, R121, 0x1, R132 ;  /* 0x00000001796b7824 */ /* 0x000fe200078e0284 */
[----:B------:R-:W-:Y:S01]  /*d8e0*/  IADD3.X R128, P2, PT, R151, R119, RZ, P2, !PT ;  /* 0x0000007797807210 */ /* 0x000fe2000175e4ff */
[----:B------:R-:W-:Y:S01]  /*d8f0*/  IMAD.WIDE.U32.X R140, R109, -0x7af74000, R140, P5 ;  /* 0x8508c0006d8c7825 */ /* 0x000fe200028e048c */
[----:B------:R-:W-:Y:S02]  /*d900*/  IADD3.X RZ, P0, PT, R155, R123, RZ, P0, !PT ;  /* 0x0000007b9bff7210 */ /* 0x000fe4000071e4ff */
[----:B------:R-:W-:Y:S01]  /*d910*/  SHF.L.W.U32.HI R188, R120, 0x1, R107 ;  /* 0x0000000178bc7819 */ /* 0x000fe20000010e6b */
[----:B------:R-:W-:Y:S01]  /*d920*/  IMAD.WIDE.U32 R114, R110, 0x30000000, RZ ;  /* 0x300000006e727825 */ /* 0x000fe200078e00ff */
[----:B------:R-:W-:-:S02]  /*d930*/  IADD3.X R148, P2, PT, R149, R148, RZ, P2, !PT ;  /* 0x0000009495947210 */ /* 0x000fc4000175e4ff */
[----:B------:R-:W-:Y:S01]  /*d940*/  IADD3.X R111, P3, PT, R111, R126, RZ, P3, !PT ;  /* 0x0000007e6f6f7210 */ /* 0x000fe20001f7e4ff */
[----:B------:R-:W-:Y:S01]  /*d950*/  IMAD.WIDE.U32 R116, P5, R110, 0x170b5d44, R116 ;  /* 0x170b5d446e747825 */ /* 0x000fe200078a0074 */
[----:B------:R-:W-:Y:S02]  /*d960*/  IADD3.X R149, P2, PT, R128, R129, RZ, P2, !PT ;  /* 0x0000008180957210 */ /* 0x000fe4000175e4ff */
[----:B------:R-:W-:Y:S01]  /*d970*/  IADD3.X R186, P0, PT, R135, R130, RZ, P0, !PT ;  /* 0x0000008287ba7210 */ /* 0x000fe2000071e4ff */
[----:B------:R-:W-:Y:S01]  /*d980*/  IMAD.WIDE.U32 R154, R122, 0x17c510ea, R154 ;  /* 0x17c510ea7a9a7825 */ /* 0x000fe200078e009a */
[----:B------:R-:W-:Y:S02]  /*d990*/  MOV R120, R117 ;  /* 0x0000007500787202 */ /* 0x000fe40000000f00 */
[----:B------:R-:W-:Y:S01]  /*d9a0*/  IADD3.X R159, P2, PT, RZ, RZ, RZ, P2, !PT ;  /* 0x000000ffff9f7210 */ /* 0x000fe2000175e4ff */
[----:B------:R-:W-:Y:S01]  /*d9b0*/  IMAD.X R121, RZ, RZ, RZ, P5 ;  /* 0x000000ffff797224 */ /* 0x000fe200028e06ff */
[----:B------:R-:W-:Y:S01]  /*d9c0*/  IADD3 R115, P5, PT, R116, R115, RZ ;  /* 0x0000007374737210 */ /* 0x000fe20007fbe0ff */
[----:B------:R-:W-:Y:S01]  /*d9d0*/  IMAD.WIDE.U32 R122, R109, -0x45f6b800, RZ ;  /* 0xba0948006d7a7825 */ /* 0x000fe200078e00ff */
[----:B------:R-:W-:-:S02]  /*d9e0*/  IADD3.X R151, P0, PT, R133, R131, RZ, P0, !PT ;  /* 0x0000008385977210 */ /* 0x000fc4000071e4ff */
[----:B------:R-:W-:Y:S01]  /*d9f0*/  IADD3.X R190, P3, PT, R188, R173, RZ, P3, !PT ;  /* 0x000000adbcbe7210 */ /* 0x000fe20001f7e4ff */
[----:B------:R-:W-:-:S04]  /*da00*/  IMAD.WIDE.U32.X R120, R109, 0x170b5d44, R120, P5 ;  /* 0x170b5d446d787825 */ /* 0x000fc800028e0478 */
[----:B------:R-:W-:-:S04]  /*da10*/  IMAD.WIDE.U32 R118, R110, -0x45f6b800, RZ ;  /* 0xba0948006e767825 */ /* 0x000fc800078e00ff */
[----:B------:R-:W-:-:S04]  /*da20*/  IMAD.WIDE.U32 R122, P5, R110, 0x1ef3622f, R122 ;  /* 0x1ef3622f6e7a7825 */ /* 0x000fc800078a007a */
[----:B------:R-:W-:-:S04]  /*da30*/  IMAD.WIDE.U32 R142, R152, -0x45f6b800, R142 ;  /* 0xba094800988e7825 */ /* 0x000fc800078e008e */
[----:B------:R-:W-:Y:S01]  /*da40*/  IMAD.X R125, RZ, RZ, RZ, P5 ;  /* 0x000000ffff7d7224 */ /* 0x000fe200028e06ff */
[----:B------:R-:W-:Y:S01]  /*da50*/  IADD3 R117, P5, PT, R122, R119, RZ ;  /* 0x000000777a757210 */ /* 0x000fe20007fbe0ff */
[----:B------:R-:W-:-:S04]  /*da60*/  IMAD.WIDE.U32 R126, R109, 0xf5138f, RZ ;  /* 0x00f5138f6d7e7825 */ /* 0x000fc800078e00ff */
[----:B------:R-:W-:Y:S02]  /*da70*/  IMAD.IADD R143, R143, 0x1, R124 ;  /* 0x000000018f8f7824 */ /* 0x000fe400078e027c */
        /* <DEDUP_REMOVED lines=8> */
[----:B------:R-:W-:Y:S01]  /*db00*/  IADD3 R129, PT, PT, R155, R144, RZ ;  /* 0x000000909b817210 */ /* 0x000fe20007ffe0ff */
[----:B------:R-:W-:-:S04]  /*db10*/  IMAD.WIDE.U32 R130, R110, 0x6ca1493b, RZ ;  /* 0x6ca1493b6e827825 */ /* 0x000fc800078e00ff */
[----:B------:R-:W-:-:S04]  /*db20*/  IMAD.WIDE.U32 R132, P5, R110, -0x39c4fa40, R132 ;  /* 0xc63b05c06e847825 */ /* 0x000fc800078a0084 */
[----:B------:R-:W-:Y:S01]  /*db30*/  IMAD.MOV.U32 R134, RZ, RZ, R127 ;  /* 0x000000ffff867224 */ /* 0x000fe200078e007f */
[----:B------:R-:W-:Y:S01]  /*db40*/  IADD3.X R127, P1, PT, RZ, R140, RZ, P1, !PT ;  /* 0x0000008cff7f7210 */ /* 0x000fe20000f3e4ff */
[----:B------:R-:W-:Y:S01]  /*db50*/  IMAD.X R137, RZ, RZ, RZ, P5 ;  /* 0x000000ffff897224 */ /* 0x000fe200028e06ff */
[----:B------:R-:W-:Y:S01]  /*db60*/  IADD3 R123, P5, PT, R132, R131, RZ ;  /* 0x00000083847b7210 */ /* 0x000fe20007fbe0ff */
[C---:B------:R-:W-:Y:S01]  /*db70*/  IMAD.WIDE.U32.X R134, R109.reuse, 0x1a22d9f3, R134, P2 ;  /* 0x1a22d9f36d867825 */ /* 0x040fe200010e0486 */
[----:B------:R-:W-:Y:S02]  /*db80*/  IADD3 RZ, P2, PT, R148, R136, RZ ;  /* 0x0000008894ff7210 */ /* 0x000fe40007f5e0ff */
[----:B------:R-:W-:Y:S01]  /*db90*/  IADD3.X R188, P1, PT, RZ, R141, RZ, P1, !PT ;  /* 0x0000008dffbc7210 */ /* 0x000fe20000f3e4ff */
        /* <DEDUP_REMOVED lines=27> */
[----:B------:R-:W-:-:S02]  /*dd50*/  IMAD.IADD R151, R149, 0x1, R150 ;  /* 0x0000000195977824 */ /* 0x000fc400078e0296 */
[----:B------:R-:W-:Y:S01]  /*dd60*/  IMAD.X R139, RZ, RZ, RZ, P2 ;  /* 0x000000ffff8b7224 */ /* 0x000fe200010e06ff */
[----:B------:R-:W-:Y:S01]  /*dd70*/  IADD3.X RZ, P1, PT, R143, R115, RZ, P1, !PT ;  /* 0x000000738fff7210 */ /* 0x000fe20000f3e4ff */
[----:B------:R-:W-:Y:S01]  /*dd80*/  IMAD.WIDE.U32 R142, R110, 0x30000000, R142 ;  /* 0x300000006e8e7825 */ /* 0x000fe200078e008e */
[----:B------:R-:W-:Y:S02]  /*dd90*/  IADD3.X R107, P2, PT, R107, R160, RZ, P3, !PT ;  /* 0x000000a06b6b7210 */ /* 0x000fe40001f5e4ff */
[----:B------:R-:W-:Y:S01]  /*dda0*/  IADD3.X R149, P1, PT, R109, R120, RZ, P1, !PT ;  /* 0x000000786d957210 */ /* 0x000fe20000f3e4ff */
[----:B------:R-:W-:Y:S02]  /*ddb0*/  IMAD.IADD R133, R143, 0x1, R116 ;  /* 0x000000018f857824 */ /* 0x000fe400078e0274 */
[C---:B------:R-:W-:Y:S01]  /*ddc0*/  IMAD.WIDE.U32 R96, R142.reuse, -0x1, RZ ;  /* 0xffffffff8e607825 */ /* 0x040fe200078e00ff */
[----:B------:R-:W-:Y:S02]  /*ddd0*/  IADD3.X R120, P3, PT, R111, R121, RZ, P1, !PT ;  /* 0x000000796f787210 */ /* 0x000fe40000f7e4ff */
[----:B------:R-:W-:Y:S01]  /*dde0*/  IADD3.X R98, P1, PT, R129, R98, RZ, P5, !PT ;  /* 0x0000006281627210 */ /* 0x000fe20002f3e4ff */
[----:B------:R-:W-:Y:S01]  /*ddf0*/  IMAD R109, R142, -0x7af74001, -R133 ;  /* 0x8508bfff8e6d7824 */ /* 0x000fe200078e0a85 */
[----:B------:R-:W-:Y:S01]  /*de00*/  IADD3.X R111, P5, PT, RZ, RZ, RZ, P0, !PT ;  /* 0x000000ffff6f7210 */ /* 0x000fe200007be4ff */
[----:B------:R-:W-:Y:S01]  /*de10*/  IMAD.IADD R173, R171, 0x1, R172 ;  /* 0x00000001abad7824 */ /* 0x000fe200078e02ac */
[----:B------:R-:W-:Y:S01]  /*de20*/  IADD3.X R99, P1, PT, R139, R99, RZ, P1, !PT ;  /* 0x000000638b637210 */ /* 0x000fe20000f3e4ff */
[----:B------:R-:W-:Y:S01]  /*de30*/  IMAD.IADD R97, R97, 0x1, R109 ;  /* 0x0000000161617824 */ /* 0x000fe200078e026d */
[----:B------:R-:W-:Y:S01]  /*de40*/  IADD3.X R148, P0, PT, R149, R148, RZ, P3, !PT ;  /* 0x0000009495947210 */ /* 0x000fe20001f1e4ff */
[----:B------:R-:W-:Y:S01]  /*de50*/  IMAD.WIDE.U32 R154, R152, 0x6ca1493b, R154 ;  /* 0x6ca1493b989a7825 */ /* 0x000fe200078e009a */
[----:B------:R-:W-:-:S02]  /*de60*/  IADD3.X R98, P1, PT, R98, R131, RZ, P1, !PT ;  /* 0x0000008362627210 */ /* 0x000fc40000f3e4ff */
[----:B------:R-:W-:Y:S01]  /*de70*/  IADD3.X R131, PT, PT, RZ, RZ, RZ, P5, !PT ;  /* 0x000000ffff837210 */ /* 0x000fe20002ffe4ff */
[----:B------:R-:W-:Y:S01]  /*de80*/  IMAD.WIDE.U32 R166, R212, R185, R166 ;  /* 0x000000b9d4a67225 */ /* 0x000fe200078e00a6 */
[----:B------:R-:W-:Y:S02]  /*de90*/  IADD3.X R149, P5, PT, R120, R151, RZ, P0, !PT ;  /* 0x0000009778957210 */ /* 0x000fe400007be4ff */
[----:B------:R-:W-:Y:S01]  /*dea0*/  IADD3.X R99, P0, PT, R99, R186, RZ, P1, !PT ;  /* 0x000000ba63637210 */ /* 0x000fe20000f1e4ff */
[----:B------:R-:W-:Y:S01]  /*deb0*/  IMAD.WIDE.U32 R120, R97, 0x1, RZ ;  /* 0x0000000161787825 */ /* 0x000fe200078e00ff */
[----:B------:R-:W-:Y:S02]  /*dec0*/  SHF.L.W.U32.HI R171, R170, 0x1, R173 ;  /* 0x00000001aaab7819 */ /* 0x000fe40000010ead */
[----:B------:R-:W-:Y:S01]  /*ded0*/  IADD3.X R143, P0, PT, RZ, RZ, RZ, P0, !PT ;  /* 0x000000ffff8f7210 */ /* 0x000fe2000071e4ff */
[----:B------:R-:W-:Y:S01]  /*dee0*/  IMAD.IADD R129, R155, 0x1, R94 ;  /* 0x000000019b817824 */ /* 0x000fe200078e025e */
[----:B------:R-:W-:Y:S01]  /*def0*/  IADD3 RZ, P3, PT, R148, R118, RZ ;  /* 0x0000007694ff7210 */ /* 0x000fe20007f7e0ff */
[----:B------:R-:W-:Y:S01]  /*df00*/  IMAD.WIDE.U32 R114, R96, 0x1, RZ ;  /* 0x0000000160727825 */ /* 0x000fe200078e00ff */
[----:B------:R-:W-:-:S02]  /*df10*/  IADD3.X R155, P1, PT, RZ, RZ, RZ, P5, !PT ;  /* 0x000000ffff9b7210 */ /* 0x000fc40002f3e4ff */
[----:B------:R-:W-:Y:S01]  /*df20*/  IADD3.X R160, P2, PT, R171, R161, RZ, P2, !PT ;  /* 0x000000a1aba07210 */ /* 0x000fe2000175e4ff */
        /* <DEDUP_REMOVED lines=23> */
[----:B------:R-:W-:Y:S01]  /*e0a0*/  IMAD.WIDE.U32 R120, R97, -0x45f6b800, RZ ;  /* 0xba09480061787825 */ /* 0x000fe200078e00ff */
[----:B------:R-:W-:Y:S02]  /*e0b0*/  MOV R116, R109 ;  /* 0x0000006d00747202 */ /* 0x000fe40000000f00 */
[----:B------:R-:W-:Y:S01]  /*e0c0*/  IADD3.X R161, P3, PT, RZ, RZ, RZ, P3, !PT ;  /* 0x000000ffffa17210 */ /* 0x000fe20001f7e4ff */
[----:B------:R-:W-:Y:S02]  /*e0d0*/  IMAD.IADD R168, R167, 0x1, R168 ;  /* 0x00000001a7a87824 */ /* 0x000fe400078e02a8 */
[----:B------:R-:W-:-:S03]  /*e0e0*/  IMAD.WIDE.U32.X R124, R97, 0x170b5d44, R116, P5 ;  /* 0x170b5d44617c7825 */ /* 0x000fc600028e0474 */
[----:B------:R-:W-:Y:S01]  /*e0f0*/  SHF.L.W.U32.HI R166, R166, 0x1, R168 ;  /* 0x00000001a6a67819 */ /* 0x000fe20000010ea8 */
[----:B------:R-:W-:-:S03]  /*e100*/  IMAD.WIDE.U32 R120, P5, R96, 0x1ef3622f, R120 ;  /* 0x1ef3622f60787825 */ /* 0x000fc600078a0078 */
[----:B------:R-:W-:Y:S01]  /*e110*/  IADD3.X R141, P2, PT, R166, R153, RZ, P2, !PT ;  /* 0x00000099a68d7210 */ /* 0x000fe2000175e4ff */
[----:B------:R-:W-:Y:S01]  /*e120*/  IMAD.WIDE.U32 R116, R96, -0x45f6b800, RZ ;  /* 0xba09480060747825 */ /* 0x000fe200078e00ff */
[----:B------:R-:W-:-:S03]  /*e130*/  IADD3.X R166, P0, PT, R143, R112, RZ, P0, !PT ;  /* 0x000000708fa67210 */ /* 0x000fc6000071e4ff */
        /* <DEDUP_REMOVED lines=20> */
[----:B------:R-:W-:-:S04]  /*e280*/  IMAD.WIDE.U32 R148, R110, -0x45f6b800, R148 ;  /* 0xba0948006e947825 */ /* 0x000fc800078e0094 */
        /* <DEDUP_REMOVED lines=13> */
[----:B------:R-:W-:-:S03]  /*e360*/  IADD3.X R134, P3, PT, R133, R98, RZ, P3, !PT ;  /* 0x0000006285867210 */ /* 0x000fc60001f7e4ff */
[----:B------:R-:W-:Y:S01]  /*e370*/  IMAD.IADD R172, R99, 0x1, R106 ;  /* 0x0000000163ac7824 */ /* 0x000fe200078e026a */
[----:B------:R-:W-:Y:S01]  /*e380*/  IADD3.X R106, P0, PT, R166, R111, RZ, P0, !PT ;  /* 0x0000006fa66a7210 */ /* 0x000fe2000071e4ff */
[----:B------:R-:W-:Y:S01]  /*e390*/  IMAD.X R99, RZ, RZ, RZ, P5 ;  /* 0x000000ffff637224 */ /* 0x000fe200028e06ff */
[----:B------:R-:W-:Y:S01]  /*e3a0*/  IADD3 R115, P5, PT, R118, R115, RZ ;  /* 0x0000007376737210 */ /* 0x000fe20007fbe0ff */
[----:B------:R-:W-:Y:S01]  /*e3b0*/  IMAD.MOV.U32 R98, RZ, RZ, R119 ;  /* 0x000000ffff627224 */ /* 0x000fe200078e0077 */
[----:B------:R-:W-:Y:S01]  /*e3c0*/  IADD3.X R135, P3, PT, R135, R172, RZ, P3, !PT ;  /* 0x000000ac87877210 */ /* 0x000fe20001f7e4ff */
[----:B------:R-:W-:Y:S01]  /*e3d0*/  IMAD.WIDE.U32.X R156, R211, R211, R156, P4 ;  /* 0x000000d3d39c7225 */ /* 0x000fe200020e049c */
[----:B------:R-:W-:Y:S02]  /*e3e0*/  IADD3.X R143, P0, PT, R170, R131, RZ, P0, !PT ;  /* 0x00000083aa8f7210 */ /* 0x000fe4000071e4ff */
[----:B------:R-:W-:Y:S01]  /*e3f0*/  IADD3.X R119, P4, PT, RZ, RZ, RZ, P3, !PT ;  /* 0x000000ffff777210 */ /* 0x000fe20001f9e4ff */
[----:B------:R-:W-:Y:S01]  /*e400*/  IMAD.WIDE.U32.X R98, R97, 0x1ae3a46, R98, P5 ;  /* 0x01ae3a4661627825 */ /* 0x000fe200028e0462 */
[----:B------:R-:W-:-:S02]  /*e410*/  IADD3.X R97, P1, PT, RZ, RZ, RZ, P1, !PT ;  /* 0x000000ffff617210 */ /* 0x000fc40000f3e4ff */
[----:B------:R-:W-:Y:S01]  /*e420*/  IADD3 RZ, P3, PT, R148, R94, RZ ;  /* 0x0000005e94ff7210 */ /* 0x000fe20007f7e0ff */
[----:B------:R-:W-:Y:S01]  /*e430*/  IMAD.WIDE.U32 R154, R110, 0xf5138f, R154 ;  /* 0x00f5138f6e9a7825 */ /* 0x000fe200078e009a */
[----:B------:R-:W-:Y:S02]  /*e440*/  IADD3.X R131, P5, PT, R106, R107, RZ, P0, !PT ;  /* 0x0000006b6a837210 */ /* 0x000fe400007be4ff */
[----:B------:R-:W-:Y:S01]  /*e450*/  IADD3.X RZ, P3, PT, R149, R95, RZ, P3, !PT ;  /* 0x0000005f95ff7210 */ /* 0x000fe20001f7e4ff */
[----:B------:R-:W-:Y:S01]  /*e460*/  IMAD.X R109, RZ, RZ, RZ, P1 ;  /* 0x000000ffff6d7224 */ /* 0x000fe200008e06ff */
        /* <DEDUP_REMOVED lines=16> */
[----:B------:R-:W-:Y:S02]  /*e570*/  IADD3.X R125, P3, PT, RZ, RZ, RZ, P0, !PT ;  /* 0x000000ffff7d7210 */ /* 0x000fe4000077e4ff */
[----:B------:R-:W-:Y:S01]  /*e580*/  IADD3 RZ, P0, PT, R154, R116, RZ ;  /* 0x000000749aff7210 */ /* 0x000fe20007f1e0ff */
[----:B------:R-:W-:Y:S01]  /*e590*/  IMAD.IADD R95, R95, 0x1, R109 ;  /* 0x000000015f5f7824 */ /* 0x000fe200078e026d */
[----:B------:R-:W-:Y:S01]  /*e5a0*/  IADD3.X R155, P4, PT, R124, R97, RZ, P4, !PT ;  /* 0x000000617c9b7210 */ /* 0x000fe2000279e4ff */
[----:B------:R-:W-:Y:S01]  /*e5b0*/  IMAD.IADD R133, R135, 0x1, R132 ;  /* 0x0000000187857824 */ /* 0x000fe200078e0284 */
[----:B------:R-:W-:Y:S01]  /*e5c0*/  IADD3.X R109, P1, PT, R136, R143, RZ, P1, !PT ;  /* 0x0000008f886d7210 */ /* 0x000fe20000f3e4ff */
[----:B------:R-:W-:Y:S01]  /*e5d0*/  IMAD.WIDE.U32 R106, R94, 0x1, RZ ;  /* 0x000000015e6a7825 */ /* 0x000fe200078e00ff */
[----:B------:R-:W-:-:S02]  /*e5e0*/  IADD3.X RZ, P0, PT, R155, R117, RZ, P0, !PT ;  /* 0x000000759bff7210 */ /* 0x000fc4000071e4ff */
[----:B------:R-:W-:Y:S01]  /*e5f0*/  IADD3.X R119, P1, PT, RZ, RZ, RZ, P1, !PT ;  /* 0x000000ffff777210 */ /* 0x000fe20000f3e4ff */
[----:B------:R-:W-:Y:S01]  /*e600*/  IMAD.WIDE.U32 R116, R95, 0x1, RZ ;  /* 0x000000015f747825 */ /* 0x000fe200078e00ff */
[----:B------:R-:W-:Y:S02]  /*e610*/  IADD3.X R135, P4, PT, RZ, RZ, RZ, P4, !PT ;  /* 0x000000ffff877210 */ /* 0x000fe4000279e4ff */
[----:B------:R-:W-:Y:S01]  /*e620*/  IADD3.X R125, P5, PT, RZ, R125, RZ, P5, !PT ;  /* 0x0000007dff7d7210 */ /* 0x000fe20002fbe4ff */
[----:B------:R-:W-:Y:S01]  /*e630*/  IMAD.X R123, RZ, RZ, RZ, P1 ;  /* 0x000000ffff7b7224 */ /* 0x000fe200008e06ff */
[----:B------:R-:W-:Y:S01]  /*e640*/  IADD3.X R97, PT, PT, RZ, RZ, RZ, P4, !PT ;  /* 0x000000ffff617210 */ /* 0x000fe200027fe4ff */
[----:B------:R-:W-:Y:S01]  /*e650*/  IMAD.WIDE.U32 R116, P1, R94, -0x7af74000, R116 ;  /* 0x8508c0005e747825 */ /* 0x000fe20007820074 */
[----:B------:R-:W-:Y:S02]  /*e660*/  IADD3.X R135, P0, PT, R135, R150, RZ, P0, !PT ;  /* 0x0000009687877210 */ /* 0x000fe4000071e4ff */
[----:B------:R-:W-:Y:S01]  /*e670*/  IADD3.X R131, PT, PT, RZ, RZ, RZ, P5, P3 ;  /* 0x000000ffff837210 */ /* 0x000fe20002fe64ff */
[----:B------:R-:W-:Y:S01]  /*e680*/  IMAD.WIDE.U32 R154, R96, -0x45f6b800, R154 ;  /* 0xba094800609a7825 */ /* 0x000fe200078e009a */
[----:B------:R-:W-:-:S02]  /*e690*/  IADD3 RZ, P3, PT, R148, R106, RZ ;  /* 0x0000006a94ff7210 */ /* 0x000fc40007f7e0ff */
[----:B------:R-:W-:Y:S01]  /*e6a0*/  IADD3.X R150, P5, PT, R97, R151, RZ, P0, !PT ;  /* 0x0000009761967210 */ /* 0x000fe200007be4ff */
[----:B------:R-:W-:Y:S01]  /*e6b0*/  IMAD.IADD R120, R155, 0x1, R120 ;  /* 0x000000019b787824 */ /* 0x000fe200078e0278 */
[----:B------:R-:W-:Y:S01]  /*e6c0*/  IADD3 R106, P0, PT, R107, R116, RZ ;  /* 0x000000746b6a7210 */ /* 0x000fe20007f1e0ff */
[----:B------:R-:W-:Y:S01]  /*e6d0*/  IMAD.X R107, RZ, RZ, RZ, P1 ;  /* 0x000000ffff6b7224 */ /* 0x000fe200008e06ff */
[----:B------:R-:W-:Y:S01]  /*e6e0*/  IADD3 RZ, P4, PT, R108, R140, RZ ;  /* 0x0000008c6cff7210 */ /* 0x000fe20007f9e0ff */
[----:B------:R-:W-:Y:S01]  /*e6f0*/  IMAD.WIDE.U32 R162, R212, R210, R162 ;  /* 0x000000d2d4a27225 */ /* 0x000fe200078e00a2 */
[----:B------:R-:W-:Y:S02]  /*e700*/  IADD3.X RZ, P3, PT, R111, R106, RZ, P3, !PT ;  /* 0x0000006a6fff7210 */ /* 0x000fe40001f7e4ff */
[----:B------:R-:W-:Y:S01]  /*e710*/  IADD3.X R134, P1, PT, R135, R134, RZ, P5, !PT ;  /* 0x0000008687867210 */ /* 0x000fe20002f3e4ff */
[----:B------:R-:W-:Y:S01]  /*e720*/  IMAD.MOV.U32 R106, RZ, RZ, R117 ;  /* 0x000000ffff6a7224 */ /* 0x000fe200078e0075 */
[----:B------:R-:W-:Y:S01]  /*e730*/  IADD3.X RZ, P4, PT, R109, R127, RZ, P4, !PT ;  /* 0x0000007f6dff7210 */ /* 0x000fe2000279e4ff */
[----:B------:R-:W-:Y:S01]  /*e740*/  IMAD.WIDE.U32 R108, R110, 0x17c510ea, R108 ;  /* 0x17c510ea6e6c7825 */ /* 0x000fe200078e006c */
[----:B------:R-:W-:-:S02]  /*e750*/  IADD3.X R135, P1, PT, R150, R133, RZ, P1, !PT ;  /* 0x0000008596877210 */ /* 0x000fc40000f3e4ff */
[----:B------:R-:W-:Y:S01]  /*e760*/  IADD3.X R122, P4, PT, R119, R144, RZ, P4, !PT ;  /* 0x00000090777a7210 */ /* 0x000fe2000279e4ff */
[C---:B------:R-:W-:Y:S01]  /*e770*/  IMAD.WIDE.U32.X R106, R95.reuse, -0x7af74000, R106, P0 ;  /* 0x8508c0005f6a7825 */ /* 0x040fe200000e046a */
[----:B------:R-:W-:Y:S02]  /*e780*/  IADD3 RZ, P0, PT, R134, R142, RZ ;  /* 0x0000008e86ff7210 */ /* 0x000fe40007f1e0ff */
[----:B------:R-:W-:Y:S01]  /*e790*/  IADD3.X R119, P1, PT, RZ, RZ, RZ, P1, !PT ;  /* 0x000000ffff777210 */ /* 0x000fe20000f3e4ff */
[----:B------:R-:W-:Y:S01]  /*e7a0*/  IMAD.WIDE.U32 R110, R95, 0x30000000, RZ ;  /* 0x300000005f6e7825 */ /* 0x000fe200078e00ff */
[----:B------:R-:W-:Y:S02]  /*e7b0*/  IADD3.X R155, P3, PT, RZ, R106, RZ, P3, !PT ;  /* 0x0000006aff9b7210 */ /* 0x000fe40001f7e4ff */
[----:B------:R-:W-:Y:S01]  /*e7c0*/  IADD3.X RZ, P0, PT, R135, R121, RZ, P0, !PT ;  /* 0x0000007987ff7210 */ /* 0x000fe2000071e4ff */
[----:B------:R-:W-:Y:S01]  /*e7d0*/  IMAD.X R117, RZ, RZ, RZ, P1 ;  /* 0x000000ffff757224 */ /* 0x000fe200008e06ff */
[----:B------:R-:W-:Y:S01]  /*e7e0*/  IADD3.X R97, P3, PT, RZ, R107, RZ, P3, !PT ;  /* 0x0000006bff617210 */ /* 0x000fe20001f7e4ff */
        /* <DEDUP_REMOVED lines=15> */
[----:B------:R-:W-:Y:S01]  /*e8e0*/  IMAD.WIDE.U32 R110, R96, 0xf5138f, R134 ;  /* 0x00f5138f606e7825 */ /* 0x000fe200078e0086 */
[----:B------:R-:W-:Y:S02]  /*e8f0*/  IADD3.X R109, P0, PT, R128, R109, RZ, P0, !PT ;  /* 0x0000006d806d7210 */ /* 0x000fe4000071e4ff */
[----:B------:R-:W-:Y:S01]  /*e900*/  IADD3.X R97, P1, PT, R97, R116, RZ, P1, !PT ;  /* 0x0000007461617210 */ /* 0x000fe20000f3e4ff */
[----:B------:R-:W-:Y:S01]  /*e910*/  IMAD.WIDE.U32 R120, R95, -0x45f6b800, RZ ;  /* 0xba0948005f787825 */ /* 0x000fe200078e00ff */
[----:B------:R-:W-:Y:S02]  /*e920*/  IADD3.X R107, PT, PT, RZ, RZ, RZ, P3, !PT ;  /* 0x000000ffff6b7210 */ /* 0x000fe40001ffe4ff */
[----:B------:R-:W-:Y:S01]  /*e930*/  IADD3.X R124, P4, PT, R123, R145, RZ, P4, !PT ;  /* 0x000000917b7c7210 */ /* 0x000fe2000279e4ff */
[----:B------:R-:W-:Y:S01]  /*e940*/  IMAD.IADD R146, R111, 0x1, R146 ;  /* 0x000000016f927824 */ /* 0x000fe200078e0292 */
[----:B------:R-:W-:Y:S01]  /*e950*/  IADD3.X R119, P0, PT, RZ, RZ, RZ, P0, !PT ;  /* 0x000000ffff777210 */ /* 0x000fe2000071e4ff */
[----:B------:R-:W-:Y:S01]  /*e960*/  IMAD.WIDE.U32 R154, R94, 0x30000000, R154 ;  /* 0x300000005e9a7825 */ /* 0x000fe200078e009a */
[----:B------:R-:W-:-:S02]  /*e970*/  IADD3.X R107, P1, PT, R107, R117, RZ, P1, !PT ;  /* 0x000000756b6b7210 */ /* 0x000fc40000f3e4ff */
[----:B------:R-:W-:Y:S01]  /*e980*/  IADD3.X R122, P4, PT, R122, R125, RZ, P4, !PT ;  /* 0x0000007d7a7a7210 */ /* 0x000fe2000279e4ff */
[----:B------:R-:W-:Y:S01]  /*e990*/  IMAD.X R129, RZ, RZ, RZ, P0 ;  /* 0x000000ffff817224 */ /* 0x000fe200000e06ff */
[----:B------:R-:W-:Y:S01]  /*e9a0*/  IADD3.X R110, P3, PT, R97, R110, RZ, P1, !PT ;  /* 0x0000006e616e7210 */ /* 0x000fe20000f7e4ff */
[----:B------:R-:W-:Y:S01]  /*e9b0*/  IMAD.WIDE.U32 R116, P0, R94, 0x1ef3622f, R120 ;  /* 0x1ef3622f5e747825 */ /* 0x000fe20007800078 */
        /* <DEDUP_REMOVED lines=12> */
[----:B------:R-:W-:Y:S01]  /*ea80*/  IMAD.X R97, RZ, RZ, RZ, P3 ;  /* 0x000000ffff617224 */ /* 0x000fe200018e06ff */
[----:B------:R-:W-:Y:S01]  /*ea90*/  SHF.L.W.U32.HI R168, R168, 0x1, R162 ;  /* 0x00000001a8a87819 */ /* 0x000fe20000010ea2 */
        /* <DEDUP_REMOVED lines=16> */
[----:B------:R-:W-:Y:S01]  /*eba0*/  IMAD.IADD R117, R155, 0x1, R106 ;  /* 0x000000019b757824 */ /* 0x000fe200078e026a */
[----:B------:R-:W-:Y:S01]  /*ebb0*/  IADD3.X R119, P1, PT, RZ, RZ, RZ, P1, !PT ;  /* 0x000000ffff777210 */ /* 0x000fe20000f3e4ff */
[----:B------:R-:W-:-:S04]  /*ebc0*/  IMAD.WIDE.U32.X R124, R95, 0x1a22d9f3, R124, P3 ;  /* 0x1a22d9f35f7c7825 */ /* 0x000fc800018e047c */
[----:B------:R-:W-:-:S04]  /*ebd0*/  IMAD.WIDE.U32 R122, P3, R94, -0x39c4fa40, R122 ;  /* 0xc63b05c05e7a7825 */ /* 0x000fc8000786007a */
[----:B------:R-:W-:Y:S01]  /*ebe0*/  IMAD.WIDE.U32 R106, R94, 0x6ca1493b, RZ ;  /* 0x6ca1493b5e6a7825 */ /* 0x000fe200078e00ff */
[----:B------:R-:W-:-:S03]  /*ebf0*/  IADD3.X R137, PT, PT, RZ, RZ, RZ, P3, !PT ;  /* 0x000000ffff897210 */ /* 0x000fc60001ffe4ff */
[----:B------:R-:W-:Y:S01]  /*ec00*/  IMAD.WIDE.U32 R134, R95, 0x17c510ea, RZ ;  /* 0x17c510ea5f867825 */ /* 0x000fe200078e00ff */
[----:B------:R-:W-:-:S03]  /*ec10*/  IADD3 R107, P3, PT, R122, R107, RZ ;  /* 0x0000006b7a6b7210 */ /* 0x000fc60007f7e0ff */
[----:B------:R-:W-:Y:S02]  /*ec20*/  IMAD.MOV.U32 R136, RZ, RZ, R123 ;  /* 0x000000ffff887224 */ /* 0x000fe400078e007b */
[----:B------:R-:W-:-:S04]  /*ec30*/  IMAD.WIDE.U32 R108, R96, 0x6ca1493b, R108 ;  /* 0x6ca1493b606c7825 */ /* 0x000fc800078e006c */
[----:B------:R-:W-:Y:S01]  /*ec40*/  IMAD.WIDE.U32.X R136, R95, -0x39c4fa40, R136, P3 ;  /* 0xc63b05c05f887825 */ /* 0x000fe200018e0488 */
[----:B------:R-:W-:-:S03]  /*ec50*/  IADD3.X R138, P0, PT, R139, R108, RZ, P0, !PT ;  /* 0x0000006c8b8a7210 */ /* 0x000fc6000071e4ff */
[----:B------:R-:W-:-:S04]  /*ec60*/  IMAD.WIDE.U32 R128, R154, -0x1, RZ ;  /* 0xffffffff9a807825 */ /* 0x000fc800078e00ff */
[----:B------:R-:W-:Y:S02]  /*ec70*/  IMAD R97, R154, -0x7af74001, -R117 ;  /* 0x8508bfff9a617824 */ /* 0x000fe400078e0a75 */
        /* <DEDUP_REMOVED lines=8> */
[----:B------:R-:W-:-:S04]  /*ed00*/  IMAD.WIDE.U32 R108, R129, 0x1, RZ ;  /* 0x00000001816c7825 */ /* 0x000fc800078e00ff */
[----:B------:R-:W-:Y:S01]  /*ed10*/  IMAD.WIDE.U32.X R130, R95, 0x1ae3a46, R130, P3 ;  /* 0x01ae3a465f827825 */ /* 0x000fe200018e0482 */
[----:B------:R-:W-:Y:S02]  /*ed20*/  IADD3.X R95, P0, PT, RZ, RZ, RZ, P0, !PT ;  /* 0x000000ffff5f7210 */ /* 0x000fe4000071e4ff */
[----:B------:R-:W-:Y:S01]  /*ed30*/  IADD3 RZ, P3, PT, R140, R114, RZ ;  /* 0x000000728cff7210 */ /* 0x000fe20007f7e0ff */
[----:B------:R-:W-:-:S03]  /*ed40*/  IMAD.WIDE.U32 R126, R128, 0x1, RZ ;  /* 0x00000001807e7825 */ /* 0x000fc600078e00ff */
[----:B------:R-:W-:Y:S01]  /*ed50*/  IADD3.X RZ, P3, PT, R141, R115, RZ, P3, !PT ;  /* 0x000000738dff7210 */ /* 0x000fe20001f7e4ff */
[----:B------:R-:W-:Y:S02]  /*ed60*/  IMAD.X R123, RZ, RZ, RZ, P1 ;  /* 0x000000ffff7b7224 */ /* 0x000fe400008e06ff */
[----:B------:R-:W-:-:S04]  /*ed70*/  IMAD.WIDE.U32 R108, P1, R128, -0x7af74000, R108 ;  /* 0x8508c000806c7825 */ /* 0x000fc8000782006c */
[----:B------:R-:W-:Y:S01]  /*ed80*/  IMAD.X R113, RZ, RZ, RZ, P0 ;  /* 0x000000ffff717224 */ /* 0x000fe200000e06ff */
[----:B------:R-:W-:Y:S01]  /*ed90*/  IADD3 RZ, P0, PT, R154, R126, RZ ;  /* 0x0000007e9aff7210 */ /* 0x000fe20007f1e0ff */
[----:B------:R-:W-:Y:S01]  /*eda0*/  IMAD.X R97, RZ, RZ, RZ, P1 ;  /* 0x000000ffff617224 */ /* 0x000fe200008e06ff */
[----:B------:R-:W-:Y:S01]  /*edb0*/  IADD3 R126, P1, PT, R127, R108, RZ ;  /* 0x0000006c7f7e7210 */ /* 0x000fe20007f3e0ff */
[----:B------:R-:W-:Y:S01]  /*edc0*/  IMAD.WIDE.U32 R140, R96, 0x17c510ea, R140 ;  /* 0x17c510ea608c7825 */ /* 0x000fe200078e008c */
[----:B------:R-:W-:Y:S02]  /*edd0*/  IADD3.X R108, P3, PT, R119, R98, RZ, P3, !PT ;  /* 0x00000062776c7210 */ /* 0x000fe40001f7e4ff */
[----:B------:R-:W-:Y:S01]  /*ede0*/  IADD3.X R98, P4, PT, RZ, RZ, RZ, P4, !PT ;  /* 0x000000ffff627210 */ /* 0x000fe2000279e4ff */
[----:B------:R-:W-:Y:S01]  /*edf0*/  IMAD.MOV.U32 R96, RZ, RZ, R109 ;  /* 0x000000ffff607224 */ /* 0x000fe200078e006d */
[----:B------:R-:W-:Y:S01]  /*ee00*/  IADD3.X RZ, P0, PT, R117, R126, RZ, P0, !PT ;  /* 0x0000007e75ff7210 */ /* 0x000fe2000071e4ff */
[----:B------:R-:W-:Y:S01]  /*ee10*/  IMAD.WIDE.U32 R110, R94, -0x45f6b800, R110 ;  /* 0xba0948005e6e7825 */ /* 0x000fe200078e006e */
[----:B------:R-:W-:-:S03]  /*ee20*/  IADD3.X R117, P5, PT, RZ, R98, RZ, P5, !PT ;  /* 0x00000062ff757210 */ /* 0x000fc60002fbe4ff */
[----:B------:R-:W-:Y:S01]  /*ee30*/  IMAD.WIDE.U32.X R96, R129, -0x7af74000, R96, P1 ;  /* 0x8508c00081607825 */ /* 0x000fe200008e0460 */
[----:B------:R-:W-:Y:S02]  /*ee40*/  IADD3 RZ, P1, PT, R138, R112, RZ ;  /* 0x000000708aff7210 */ /* 0x000fe40007f3e0ff */
[----:B------:R-:W-:Y:S01]  /*ee50*/  IADD3.X R112, P3, PT, R123, R99, RZ, P3, !PT ;  /* 0x000000637b707210 */ /* 0x000fe20001f7e4ff */
[----:B------:R-:W-:Y:S01]  /*ee60*/  IMAD.WIDE.U32 R98, R129, 0x30000000, RZ ;  /* 0x3000000081627825 */ /* 0x000fe200078e00ff */
[----:B------:R-:W-:Y:S02]  /*ee70*/  IADD3.X RZ, P1, PT, R139, R143, RZ, P1, !PT ;  /* 0x0000008f8bff7210 */ /* 0x000fe40000f3e4ff */
[----:B------:R-:W-:Y:S01]  /*ee80*/  IADD3 R116, PT, PT, R111, R116, RZ ;  /* 0x000000746f747210 */ /* 0x000fe20007ffe0ff */
[----:B------:R-:W-:Y:S01]  /*ee90*/  IMAD.IADD R119, R141, 0x1, R118 ;  /* 0x000000018d777824 */ /* 0x000fe200078e0276 */
[----:B------:R-:W-:Y:S01]  /*eea0*/  IADD3.X R109, P1, PT, R95, R124, RZ, P1, !PT ;  /* 0x0000007c5f6d7210 */ /* 0x000fe20000f3e4ff */
[----:B------:R-:W-:Y:S01]  /*eeb0*/  IMAD.IADD R164, R163, 0x1, R164 ;  /* 0x00000001a3a47824 */ /* 0x000fe200078e02a4 */
[----:B------:R-:W-:Y:S01]  /*eec0*/  IADD3.X R111, P0, PT, RZ, R96, RZ, P0, !PT ;  /* 0x00000060ff6f7210 */ /* 0x000fe2000071e4ff */
[----:B------:R-:W-:Y:S01]  /*eed0*/  IMAD.WIDE.U32 R138, R94, 0xf5138f, R138 ;  /* 0x00f5138f5e8a7825 */ /* 0x000fe200078e008a */
[----:B------:R-:W-:-:S02]  /*eee0*/  IADD3.X R124, P1, PT, R113, R125, RZ, P1, !PT ;  /* 0x0000007d717c7210 */ /* 0x000fc40000f3e4ff */
[----:B------:R-:W-:Y:S01]  /*eef0*/  IADD3.X R95, P0, PT, RZ, R97, RZ, P0, !PT ;  /* 0x00000061ff5f7210 */ /* 0x000fe2000071e4ff */
[C---:B------:R-:W-:Y:S01]  /*ef00*/  IMAD.WIDE.U32 R96, R128.reuse, 0x30000000, RZ ;  /* 0x3000000080607825 */ /* 0x040fe200078e00ff */
        /* <DEDUP_REMOVED lines=9> */
[----:B------:R-:W-:Y:S01]  /*efa0*/  IMAD.IADD R120, R139, 0x1, R120 ;  /* 0x000000018b787824 */ /* 0x000fe200078e0278 */
[----:B------:R-:W-:-:S02]  /*efb0*/  IADD3.X R111, P0, PT, R95, R116, RZ, P0, !PT ;  /* 0x000000745f6f7210 */ /* 0x000fc4000071e4ff */
[----:B------:R-:W-:Y:S01]  /*efc0*/  IADD3.X R112, P3, PT, R112, R113, RZ, P3, !PT ;  /* 0x0000007170707210 */ /* 0x000fe20001f7e4ff */
[----:B------:R-:W-:Y:S01]  /*efd0*/  IMAD.WIDE.U32.X R108, R129, 0x170b5d44, R108, P5 ;  /* 0x170b5d44816c7825 */ /* 0x000fe200028e046c */
[----:B------:R-:W-:Y:S02]  /*efe0*/  IADD3.X R113, P1, PT, RZ, RZ, RZ, P1, !PT ;  /* 0x000000ffff717210 */ /* 0x000fe40000f3e4ff */
[----:B------:R-:W-:Y:S02]  /*eff0*/  IADD3 RZ, P4, PT, R110, R96, RZ ;  /* 0x000000606eff7210 */ /* 0x000fe40007f9e0ff */
[----:B------:R-:W-:Y:S01]  /*f000*/  IADD3.X R95, P5, PT, RZ, RZ, RZ, P0, !PT ;  /* 0x000000ffff5f7210 */ /* 0x000fe200007be4ff */
[----:B------:R-:W-:Y:S01]  /*f010*/  IMAD.X R115, RZ, RZ, RZ, P1 ;  /* 0x000000ffff737224 */ /* 0x000fe200008e06ff */
[----:B------:R-:W-:Y:S01]  /*f020*/  IADD3.X RZ, P4, PT, R111, R97, RZ, P4, !PT ;  /* 0x000000616fff7210 */ /* 0x000fe2000279e4ff */
[----:B------:R-:W-:Y:S01]  /*f030*/  IMAD.WIDE.U32 R96, R129, -0x45f6b800, RZ ;  /* 0xba09480081607825 */ /* 0x000fe200078e00ff */
[----:B------:R-:W-:-:S02]  /*f040*/  IADD3 RZ, P1, PT, R140, R106, RZ ;  /* 0x0000006a8cff7210 */ /* 0x000fc40007f3e0ff */
[----:B------:R-:W-:Y:S01]  /*f050*/  IADD3.X R95, P4, PT, R95, R108, RZ, P4, !PT ;  /* 0x0000006c5f5f7210 */ /* 0x000fe2000279e4ff */
[----:B------:R-:W-:Y:S01]  /*f060*/  IMAD.X R99, RZ, RZ, RZ, P5 ;  /* 0x000000ffff637224 */ /* 0x000fe200028e06ff */
[----:B------:R-:W-:Y:S01]  /*f070*/  IADD3.X RZ, P5, PT, R141, R107, RZ, P1, !PT ;  /* 0x0000006b8dff7210 */ /* 0x000fe20000fbe4ff */
[----:B------:R-:W-:Y:S01]  /*f080*/  IMAD.WIDE.U32 R106, R128, -0x45f6b800, RZ ;  /* 0xba094800806a7825 */ /* 0x000fe200078e00ff */
[----:B------:R-:W-:Y:S02]  /*f090*/  SHF.L.W.U32.HI R162, R162, 0x1, R164 ;  /* 0x00000001a2a27819 */ /* 0x000fe40000010ea4 */
        /* <DEDUP_REMOVED lines=8> */
[----:B------:R-:W-:Y:S01]  /*f120*/  IADD3.X R99, P0, PT, R112, R157, RZ, P0, !PT ;  /* 0x0000009d70637210 */ /* 0x000fe2000071e4ff */
[----:B------:R-:W-:Y:S01]  /*f130*/  IMAD.IADD R122, R141, 0x1, R122 ;  /* 0x000000018d7a7824 */ /* 0x000fe200078e027a */
[----:B------:R-:W-:Y:S01]  /*f140*/  IADD3 R119, P5, PT, R96, R107, RZ ;  /* 0x0000006b60777210 */ /* 0x000fe20007fbe0ff */
[----:B------:R-:W-:Y:S01]  /*f150*/  IMAD.WIDE.U32 R110, R128, 0x30000000, R110 ;  /* 0x30000000806e7825 */ /* 0x000fe200078e006e */
[----:B------:R-:W-:Y:S02]  /*f160*/  MOV R112, R97 ;  /* 0x0000006100707202 */ /* 0x000fe40000000f00 */
[----:B------:R-:W-:Y:S01]  /*f170*/  IADD3.X R136, P4, PT, R115, R137, RZ, P4, !PT ;  /* 0x0000008973887210 */ /* 0x000fe2000279e4ff */
[----:B------:R-:W-:Y:S01]  /*f180*/  IMAD.IADD R196, R111, 0x1, R98 ;  /* 0x000000016fc47824 */ /* 0x000fe200078e0262 */
        /* <DEDUP_REMOVED lines=17> */
[----:B------:R-:W-:Y:S01]  /*f2a0*/  IADD3.X R112, P5, PT, R95, R140, RZ, P5, !PT ;  /* 0x0000008c5f707210 */ /* 0x000fe20002fbe4ff */
[----:B------:R-:W-:Y:S01]  /*f2b0*/  IMAD.MOV.U32 R118, RZ, RZ, R107 ;  /* 0x000000ffff767224 */ /* 0x000fe200078e006b */
[----:B------:R-:W-:Y:S01]  /*f2c0*/  IADD3 RZ, P1, PT, R114, R132, RZ ;  /* 0x0000008472ff7210 */ /* 0x000fe20007f3e0ff */
[----:B------:R-:W-:Y:S01]  /*f2d0*/  IMAD.MOV.U32 R191, RZ, RZ, R110 ;  /* 0x000000ffffbf7224 */ /* 0x000fe200078e006e */
[----:B------:R-:W-:Y:S01]  /*f2e0*/  IADD3.X R113, P5, PT, R113, R122, RZ, P5, !PT ;  /* 0x0000007a71717210 */ /* 0x000fe20002fbe4ff */
[----:B------:R-:W-:Y:S01]  /*f2f0*/  IMAD.WIDE.U32.X R118, R129, 0x1a22d9f3, R118, P4 ;  /* 0x1a22d9f381767825 */ /* 0x000fe200020e0476 */
[----:B------:R-:W-:-:S02]  /*f300*/  IADD3 RZ, P4, PT, R112, R116, RZ ;  /* 0x0000007470ff7210 */ /* 0x000fc40007f9e0ff */
[----:B------:R-:W-:Y:S01]  /*f310*/  IADD3.X RZ, P1, PT, R115, R121, RZ, P1, !PT ;  /* 0x0000007973ff7210 */ /* 0x000fe20000f3e4ff */
[----:B------:R-:W-:Y:S01]  /*f320*/  IMAD.WIDE.U32 R120, R174, R212, RZ ;  /* 0x000000d4ae787225 */ /* 0x000fe200078e00ff */
[----:B------:R-:W-:Y:S02]  /*f330*/  IADD3.X RZ, P4, PT, R113, R97, RZ, P4, !PT ;  /* 0x0000006171ff7210 */ /* 0x000fe4000279e4ff */
[----:B------:R-:W-:Y:S01]  /*f340*/  IADD3.X R97, P5, PT, RZ, RZ, RZ, P5, !PT ;  /* 0x000000ffff617210 */ /* 0x000fe20002fbe4ff */
[----:B------:R-:W-:Y:S01]  /*f350*/  IMAD.WIDE.U32 R116, R94, 0x17c510ea, R114 ;  /* 0x17c510ea5e747825 */ /* 0x000fe200078e0072 */
[----:B------:R-:W-:Y:S02]  /*f360*/  IADD3.X R107, P1, PT, R99, R130, RZ, P1, !PT ;  /* 0x00000082636b7210 */ /* 0x000fe40000f3e4ff */
[----:B------:R-:W-:Y:S01]  /*f370*/  IADD3.X R97, P4, PT, R97, R118, RZ, P4, !PT ;  /* 0x0000007661617210 */ /* 0x000fe2000279e4ff */
[----:B------:R-:W-:Y:S01]  /*f380*/  IMAD.X R99, RZ, RZ, RZ, P5 ;  /* 0x000000ffff637224 */ /* 0x000fe200028e06ff */
[----:B------:R-:W-:Y:S01]  /*f390*/  IADD3.X R122, P3, PT, RZ, RZ, RZ, P3, !PT ;  /* 0x000000ffff7a7210 */ /* 0x000fe20001f7e4ff */
[----:B------:R-:W-:Y:S01]  /*f3a0*/  IMAD.WIDE.U32 R114, R129, 0x6ca1493b, RZ ;  /* 0x6ca1493b81727825 */ /* 0x000fe200078e00ff */
[----:B------:R-:W-:-:S02]  /*f3b0*/  IADD3.X R130, P1, PT, R123, R131, RZ, P1, !PT ;  /* 0x000000837b827210 */ /* 0x000fc40000f3e4ff */
[----:B------:R-:W-:Y:S01]  /*f3c0*/  IADD3.X R119, P4, PT, R99, R119, RZ, P4, !PT ;  /* 0x0000007763777210 */ /* 0x000fe2000279e4ff */
[----:B------:R-:W-:Y:S01]  /*f3d0*/  IMAD.WIDE.U32 R94, P5, R212, R174, R120 ;  /* 0x000000aed45e7225 */ /* 0x000fe200078a0078 */
[----:B------:R-:W-:Y:S02]  /*f3e0*/  IADD3.X R122, P0, PT, RZ, R122, RZ, P0, !PT ;  /* 0x0000007aff7a7210 */ /* 0x000fe4000071e4ff */
        /* <DEDUP_REMOVED lines=8> */
[----:B------:R-:W-:Y:S01]  /*f470*/  SHF.L.W.U32.HI R169, R169, 0x1, R165 ;  /* 0x00000001a9a97819 */ /* 0x000fe20000010ea5 */
[----:B------:R-:W-:Y:S01]  /*f480*/  IMAD.IADD R134, R117, 0x1, R134 ;  /* 0x0000000175867824 */ /* 0x000fe200078e0286 */
[----:B------:R-:W-:Y:S01]  /*f490*/  IADD3 R127, P3, PT, R114, R121, RZ ;  /* 0x00000079727f7210 */ /* 0x000fe20007f7e0ff */
[----:B------:R-:W-:Y:S01]  /*f4a0*/  IMAD.WIDE.U32 R116, R212, R212, RZ ;  /* 0x000000d4d4747225 */ /* 0x000fe200078e00ff */
[----:B------:R-:W-:Y:S02]  /*f4b0*/  IADD3.X R121, PT, PT, RZ, RZ, RZ, P5, !PT ;  /* 0x000000ffff797210 */ /* 0x000fe40002ffe4ff */
[----:B------:R-:W-:Y:S01]  /*f4c0*/  IADD3.X R119, P4, PT, R119, R134, RZ, P4, !PT ;  /* 0x0000008677777210 */ /* 0x000fe2000279e4ff */
[----:B------:R-:W-:Y:S01]  /*f4d0*/  IMAD.MOV.U32 R120, RZ, RZ, R115 ;  /* 0x000000ffff787224 */ /* 0x000fe200078e0073 */
[----:B------:R-:W-:Y:S01]  /*f4e0*/  IADD3.X R124, P2, PT, R97, R116, RZ, P2, !PT ;  /* 0x00000074617c7210 */ /* 0x000fe2000175e4ff */
[----:B------:R-:W-:Y:S01]  /*f4f0*/  IMAD.MOV.U32 R122, RZ, RZ, R95 ;  /* 0x000000ffff7a7224 */ /* 0x000fe200078e005f */
[----:B------:R-:W-:Y:S01]  /*f500*/  IADD3 R132, P5, PT, R117, R94, RZ ;  /* 0x0000005e75847210 */ /* 0x000fe20007fbe0ff */
[----:B------:R-:W-:Y:S01]  /*f510*/  IMAD.WIDE.U32.X R120, R129, -0x39c4fa40, R120, P3 ;  /* 0xc63b05c081787825 */ /* 0x000fe200018e0478 */
[----:B------:R-:W-:-:S02]  /*f520*/  IADD3.X RZ, P0, PT, R119, R127, RZ, P0, !PT ;  /* 0x0000007f77ff7210 */ /* 0x000fc4000071e4ff */
[----:B------:R-:W-:Y:S01]  /*f530*/  IADD3.X R97, P4, PT, RZ, RZ, RZ, P4, !PT ;  /* 0x000000ffff617210 */ /* 0x000fe2000279e4ff */
[----:B------:R-:W-:Y:S01]  /*f540*/  IMAD.WIDE.U32 R116, R129, 0x17c510ea, RZ ;  /* 0x17c510ea81747825 */ /* 0x000fe200078e00ff */
        /* <DEDUP_REMOVED lines=15> */
[----:B------:R-:W-:Y:S02]  /*f640*/  IADD3.X R108, P1, PT, RZ, RZ, RZ, P1, !PT ;  /* 0x000000ffff6c7210 */ /* 0x000fe40000f3e4ff */
[----:B------:R-:W-:Y:S01]  /*f650*/  IADD3.X R107, P0, PT, RZ, RZ, RZ, P0, !PT ;  /* 0x000000ffff6b7210 */ /* 0x000fe2000071e4ff */
[----:B------:R-:W-:Y:S01]  /*f660*/  IMAD.WIDE.U32.X R124, R129, 0x1ae3a46, R124, P3 ;  /* 0x01ae3a46817c7825 */ /* 0x000fe200018e047c */
[----:B------:R-:W-:-:S02]  /*f670*/  IADD3 RZ, P3, PT, R120, R126, RZ ;  /* 0x0000007e78ff7210 */ /* 0x000fc40007f7e0ff */
[----:B------:R-:W-:Y:S01]  /*f680*/  IADD3.X R109, PT, PT, RZ, RZ, RZ, P1, !PT ;  /* 0x000000ffff6d7210 */ /* 0x000fe20000ffe4ff */
[----:B------:R-:W-:Y:S01]  /*f690*/  IMAD.WIDE.U32.X R122, R174, R174, R122, P5 ;  /* 0x000000aeae7a7225 */ /* 0x000fe200028e047a */
[----:B------:R-:W-:-:S03]  /*f6a0*/  IADD3.X RZ, P3, PT, R121, R97, RZ, P3, !PT ;  /* 0x0000006179ff7210 */ /* 0x000fc60001f7e4ff */
[----:B------:R-:W-:Y:S01]  /*f6b0*/  IMAD.IADD R115, R95, 0x1, R96 ;  /* 0x000000015f737824 */ /* 0x000fe200078e0260 */
[----:B------:R-:W-:Y:S01]  /*f6c0*/  IADD3.X R107, P3, PT, R107, R124, RZ, P3, !PT ;  /* 0x0000007c6b6b7210 */ /* 0x000fe20001f7e4ff */
[----:B------:R-:W-:Y:S02]  /*f6d0*/  IMAD.X R124, RZ, RZ, RZ, P0 ;  /* 0x000000ffff7c7224 */ /* 0x000fe400000e06ff */
        /* <DEDUP_REMOVED lines=95> */
.L_x_683:
[----:B------:R-:W-:Y:S05]  /*fcd0*/  BSYNC.RELIABLE B4 ;  /* 0x0000000000047941 */ /* 0x000fea0003800100 */
.L_x_682:
        /* <DEDUP_REMOVED lines=12> */
.L_x_681:
[----:B------:R-:W-:Y:S05]  /*fda0*/  BSYNC.RECONVERGENT B3 ;  /* 0x0000000000037941 */ /* 0x000fea0003800200 */
.L_x_680:
[----:B------:R-:W-:Y:S01]  /*fdb0*/  IADD3 R139, P0, PT, R175, R86, RZ ;  /* 0x00000056af8b7210 */ /* 0x000fe20007f1e0ff */
[----:B------:R-:W-:Y:S03]  /*fdc0*/  BSSY.RECONVERGENT B3, `(.L_x_684) ;  /* 0x0000067000037945 */ /* 0x000fe60003800200 */
[----:B------:R-:W-:-:S04]  /*fdd0*/  IADD3.X R97, P0, PT, R180, R87, RZ, P0, !PT ;  /* 0x00000057b4617210 */ /* 0x000fc8000071e4ff */
        /* <DEDUP_REMOVED lines=14> */
[----:B------:R-:W-:Y:S01]  /*fec0*/  IMAD.MOV.U32 R213, RZ, RZ, R86 ;  /* 0x000000ffffd57224 */ /* 0x000fe200078e0056 */
        /* <DEDUP_REMOVED lines=73> */
.L_x_687:
[----:B------:R-:W-:Y:S05]  /*10360*/  BSYNC.RELIABLE B4 ;  /* 0x0000000000047941 */ /* 0x000fea0003800100 */
.L_x_686:
        /* <DEDUP_REMOVED lines=12> */
.L_x_685:
[----:B------:R-:W-:Y:S05]  /*10430*/  BSYNC.RECONVERGENT B3 ;  /* 0x0000000000037941 */ /* 0x000fea0003800200 */
.L_x_684:
        /* <DEDUP_REMOVED lines=9> */
[----:B------:R-:W-:Y:S02]  /*104d0*/  IMAD.MOV.U32 R152, RZ, RZ, R93 ;  /* 0x000000ffff987224 */ /* 0x000fe400078e005d */
[----:B------:R-:W-:Y:S02]  /*104e0*/  IMAD.X R163, RZ, RZ, RZ, P1 ;  /* 0x000000ffffa37224 */ /* 0x000fe400008e06ff */
[----:B------:R-:W-:-:S04]  /*104f0*/  IMAD.WIDE.U32 R92, R97, R210, RZ ;  /* 0x000000d2615c7225 */ /* 0x000fc800078e00ff */
[----:B------:R-:W-:-:S04]  /*10500*/  IMAD.WIDE.U32 R90, P1, R139, R216, R90 ;  /* 0x000000d88b5a7225 */ /* 0x000fc8000782005a */
[----:B------:R-:W-:Y:S02]  /*10510*/  IMAD.X R153, RZ, RZ, RZ, P0 ;  /* 0x000000ffff997224 */ /* 0x000fe400000e06ff */
[----:B------:R-:W-:-:S04]  /*10520*/  IMAD.WIDE.U32 R94, P0, R139, R217, R94 ;  /* 0x000000d98b5e7225 */ /* 0x000fc8000780005e */
[----:B------:R-:W-:-:S04]  /*10530*/  IMAD.WIDE.U32 R182, R139, R213, RZ ;  /* 0x000000d58bb67225 */ /* 0x000fc800078e00ff */
[----:B------:R-:W-:Y:S02]  /*10540*/  IMAD.X R181, RZ, RZ, RZ, P1 ;  /* 0x000000ffffb57224 */ /* 0x000fe400008e06ff */
[----:B------:R-:W-:-:S04]  /*10550*/  IMAD.WIDE.U32 R92, P1, R139, R212, R92 ;  /* 0x000000d48b5c7225 */ /* 0x000fc8000782005c */
[----:B------:R-:W-:Y:S01]  /*10560*/  IMAD.WIDE.U32 R174, R139, R210, RZ ;  /* 0x000000d28bae7225 */ /* 0x000fe200078e00ff */
[----:B------:R-:W-:-:S03]  /*10570*/  IADD3.X R173, PT, PT, RZ, RZ, RZ, P1, !PT ;  /* 0x000000ffffad7210 */ /* 0x000fc60000ffe4ff */
[----:B------:R-:W-:Y:S01]  /*10580*/  IMAD.WIDE.U32 R156, R139, R211, RZ ;  /* 0x000000d38b9c7225 */ /* 0x000fe200078e00ff */
[----:B------:R-:W-:-:S03]  /*10590*/  IADD3 R175, P1, PT, R175, R92, RZ ;  /* 0x0000005cafaf7210 */ /* 0x000fc60007f3e0ff */
[----:B------:R-:W-:Y:S01]  /*105a0*/  IMAD.X R185, RZ, RZ, RZ, P0 ;  /* 0x000000ffffb97224 */ /* 0x000fe200000e06ff */
[----:B------:R-:W-:Y:S01]  /*105b0*/  IADD3 R183, P0, PT, R183, R90, RZ ;  /* 0x0000005ab7b77210 */ /* 0x000fe20007f1e0ff */
[----:B------:R-:W-:Y:S01]  /*105c0*/  IMAD.WIDE.U32 R166, R139, R214, RZ ;  /* 0x000000d68ba67225 */ /* 0x000fe200078e00ff */
[----:B------:R-:W-:-:S03]  /*105d0*/  IADD3 R169, P2, PT, R157, R94, RZ ;  /* 0x0000005e9da97210 */ /* 0x000fc60007f5e0ff */
[----:B------:R-:W-:Y:S01]  /*105e0*/  IMAD.WIDE.U32 R170, R143, R214, RZ ;  /* 0x000000d68faa7225 */ /* 0x000fe200078e00ff */
[----:B------:R-:W-:-:S03]  /*105f0*/  IADD3 R167, P4, PT, R167, R86, RZ ;  /* 0x00000056a7a77210 */ /* 0x000fc60007f9e0ff */
[----:B------:R-:W-:Y:S02]  /*10600*/  IMAD.MOV.U32 R180, RZ, RZ, R91 ;  /* 0x000000ffffb47224 */ /* 0x000fe400078e005b */
[----:B------:R-:W-:-:S04]  /*10610*/  IMAD.WIDE.U32 R98, R143, R211, RZ ;  /* 0x000000d38f627225 */ /* 0x000fc800078e00ff */
[----:B------:R-:W-:Y:S02]  /*10620*/  IMAD.MOV.U32 R172, RZ, RZ, R93 ;  /* 0x000000ffffac7224 */ /* 0x000fe400078e005d */
[----:B------:R-:W-:Y:S02]  /*10630*/  IMAD.MOV.U32 R184, RZ, RZ, R95 ;  /* 0x000000ffffb87224 */ /* 0x000fe400078e005f */
[----:B------:R-:W-:-:S04]  /*10640*/  IMAD.WIDE.U32 R90, R143, R209, RZ ;  /* 0x000000d18f5a7225 */ /* 0x000fc800078e00ff */
[----:B------:R-:W-:-:S04]  /*10650*/  IMAD.WIDE.U32 R94, R142, R214, RZ ;  /* 0x000000d68e5e7225 */ /* 0x000fc800078e00ff */
[----:B------:R-:W-:-:S04]  /*10660*/  IMAD.WIDE.U32.X R180, R97, R216, R180, P0 ;  /* 0x000000d861b47225 */ /* 0x000fc800000e04b4 */
[----:B------:R-:W-:-:S04]  /*10670*/  IMAD.WIDE.U32 R102, R143, R213, RZ ;  /* 0x000000d58f667225 */ /* 0x000fc800078e00ff */
[----:B------:R-:W-:Y:S02]  /*10680*/  IMAD.MOV.U32 R162, RZ, RZ, R87 ;  /* 0x000000ffffa27224 */ /* 0x000fe400078e0057 */
[----:B------:R-:W-:-:S04]  /*10690*/  IMAD.WIDE.U32 R170, P0, R142, R209, R170 ;  /* 0x000000d18eaa7225 */ /* 0x000fc800078000aa */
[----:B------:R-:W-:Y:S01]  /*106a0*/  IMAD.WIDE.U32.X R172, R97, R212, R172, P1 ;  /* 0x000000d461ac7225 */ /* 0x000fe200008e04ac */
[----:B------:R-:W-:-:S03]  /*106b0*/  MOV R120, R171 ;  /* 0x000000ab00787202 */ /* 0x000fc60000000f00 */
[----:B------:R-:W-:-:S04]  /*106c0*/  IMAD.WIDE.U32 R104, R143, R210, RZ ;  /* 0x000000d28f687225 */ /* 0x000fc800078e00ff */
[----:B------:R-:W-:-:S04]  /*106d0*/  IMAD.WIDE.U32 R86, R97, R139, RZ ;  /* 0x0000008b61567225 */ /* 0x000fc800078e00ff */
[----:B------:R-:W-:-:S04]  /*106e0*/  IMAD.WIDE.U32 R98, P1, R217, R209, R98 ;  /* 0x000000d1d9627225 */ /* 0x000fc80007820062 */
[----:B------:R-:W-:-:S04]  /*106f0*/  IMAD.WIDE.U32.X R152, R97, R143, R152, P5 ;  /* 0x0000008f61987225 */ /* 0x000fc800028e0498 */
[----:B------:R-:W-:-:S04]  /*10700*/  IMAD.WIDE.U32.X R162, R97, R142, R162, P4 ;  /* 0x0000008e61a27225 */ /* 0x000fc800020e04a2 */
[----:B------:R-:W-:-:S04]  /*10710*/  IMAD.WIDE.U32 R106, R142, R211, RZ ;  /* 0x000000d38e6a7225 */ /* 0x000fc800078e00ff */
[----:B------:R-:W-:Y:S02]  /*10720*/  IMAD.X R121, RZ, RZ, RZ, P0 ;  /* 0x000000ffff797224 */ /* 0x000fe400000e06ff */
[----:B------:R-:W-:-:S04]  /*10730*/  IMAD.WIDE.U32 R90, P5, R209, R143, R90 ;  /* 0x0000008fd15a7225 */ /* 0x000fc800078a005a */
[----:B------:R-:W-:-:S04]  /*10740*/  IMAD.WIDE.U32 R92, R217, R211, RZ ;  /* 0x000000d3d95c7225 */ /* 0x000fc800078e00ff */
[----:B------:R-:W-:-:S04]  /*10750*/  IMAD.WIDE.U32 R94, P4, R214, R142, R94 ;  /* 0x0000008ed65e7225 */ /* 0x000fc8000788005e */
[----:B------:R-:W-:-:S04]  /*10760*/  IMAD.WIDE.U32 R154, R209, R209, RZ ;  /* 0x000000d1d19a7225 */ /* 0x000fc800078e00ff */
[----:B------:R-:W-:-:S04]  /*10770*/  IMAD.WIDE.U32 R102, P0, R216, R209, R102 ;  /* 0x000000d1d8667225 */ /* 0x000fc80007800066 */
[----:B------:R-:W-:-:S04]  /*10780*/  IMAD.WIDE.U32 R108, R142, R213, RZ ;  /* 0x000000d58e6c7225 */ /* 0x000fc800078e00ff */
[----:B------:R-:W-:Y:S02]  /*10790*/  IMAD.X R123, RZ, RZ, RZ, P1 ;  /* 0x000000ffff7b7224 */ /* 0x000fe400008e06ff */
[----:B------:R-:W-:-:S04]  /*107a0*/  IMAD.WIDE.U32 R104, P1, R212, R209, R104 ;  /* 0x000000d1d4687225 */ /* 0x000fc80007820068 */
[----:B------:R-:W-:-:S04]  /*107b0*/  IMAD.WIDE.U32 R86, P3, R139, R97, R86 ;  /* 0x000000618b567225 */ /* 0x000fc80007860056 */
[----:B------:R-:W-:-:S04]  /*107c0*/  IMAD.WIDE.U32 R138, R139, R139, RZ ;  /* 0x0000008b8b8a7225 */ /* 0x000fc800078e00ff */
[----:B------:R-:W-:Y:S01]  /*107d0*/  IMAD.X R141, RZ, RZ, RZ, P4 ;  /* 0x000000ffff8d7224 */ /* 0x000fe200020e06ff */
[----:B------:R-:W-:Y:S01]  /*107e0*/  IADD3 R168, P4, PT, R155, R90, RZ ;  /* 0x0000005a9ba87210 */ /* 0x000fe20007f9e0ff */
[----:B------:R-:W-:-:S04]  /*107f0*/  IMAD.WIDE.U32 R112, R142, R210, RZ ;  /* 0x000000d28e707225 */ /* 0x000fc800078e00ff */
[----:B------:R-:W-:Y:S02]  /*10800*/  IMAD.X R125, RZ, RZ, RZ, P0 ;  /* 0x000000ffff7d7224 */ /* 0x000fe400000e06ff */
[----:B------:R-:W-:Y:S02]  /*10810*/  IMAD.X R135, RZ, RZ, RZ, P5 ;  /* 0x000000ffff877224 */ /* 0x000fe400028e06ff */
[----:B------:R-:W-:Y:S02]  /*10820*/  IMAD.MOV.U32 R134, RZ, RZ, R91 ;  /* 0x000000ffff867224 */ /* 0x000fe400078e005b */
[----:B------:R-:W-:-:S04]  /*10830*/  IMAD.WIDE.U32 R106, P0, R217, R214, R106 ;  /* 0x000000d6d96a7225 */ /* 0x000fc8000780006a */
[----:B------:R-:W-:-:S04]  /*10840*/  IMAD.WIDE.U32 R92, P5, R211, R217, R92 ;  /* 0x000000d9d35c7225 */ /* 0x000fc800078a005c */
[----:B------:R-:W-:Y:S01]  /*10850*/  IMAD.WIDE.U32 R90, R211, R211, RZ ;  /* 0x000000d3d35a7225 */ /* 0x000fe200078e00ff */
[----:B------:R-:W-:-:S03]  /*10860*/  MOV R146, R93 ;  /* 0x0000005d00927202 */ /* 0x000fc60000000f00 */
[----:B------:R-:W-:-:S04]  /*10870*/  IMAD.WIDE.U32 R116, R217, R213, RZ ;  /* 0x000000d5d9747225 */ /* 0x000fc800078e00ff */
[----:B------:R-:W-:Y:S02]  /*10880*/  IMAD.X R127, RZ, RZ, RZ, P1 ;  /* 0x000000ffff7f7224 */ /* 0x000fe400008e06ff */
[----:B------:R-:W-:-:S04]  /*10890*/  IMAD.WIDE.U32 R108, P1, R216, R214, R108 ;  /* 0x000000d6d86c7225 */ /* 0x000fc8000782006c */
[----:B------:R-:W-:Y:S01]  /*108a0*/  IMAD.X R161, RZ, RZ, RZ, P3 ;  /* 0x000000ffffa17224 */ /* 0x000fe200018e06ff */
[----:B------:R-:W-:Y:S01]  /*108b0*/  IADD3 R157, P3, PT, R139, R86, RZ ;  /* 0x000000568b9d7210 */ /* 0x000fe20007f7e0ff */
[----:B------:R-:W-:Y:S02]  /*108c0*/  IMAD.MOV.U32 R160, RZ, RZ, R87 ;  /* 0x000000ffffa07224 */ /* 0x000fe400078e0057 */
[----:B------:R-:W-:Y:S02]  /*108d0*/  IMAD.X R129, RZ, RZ, RZ, P0 ;  /* 0x000000ffff817224 */ /* 0x000fe400000e06ff */
[----:B------:R-:W-:-:S04]  /*108e0*/  IMAD.WIDE.U32 R86, R214, R214, RZ ;  /* 0x000000d6d6567225 */ /* 0x000fc800078e00ff */
[----:B------:R-:W-:Y:S01]  /*108f0*/  IMAD.WIDE.U32.X R184, R97, R217, R184, P2 ;  /* 0x000000d961b87225 */ /* 0x000fe200010e04b8 */
[----:B------:R-:W-:-:S03]  /*10900*/  IADD3 R91, P2, PT, R91, R92, RZ ;  /* 0x0000005c5b5b7210 */ /* 0x000fc60007f5e0ff */
        /* <DEDUP_REMOVED lines=9> */
[----:B------:R-:W-:Y:S01]  /*109a0*/  IMAD.MOV.U32 R140, RZ, RZ, R95 ;  /* 0x000000ffff8c7224 */ /* 0x000fe200078e005f */
[----:B------:R-:W-:Y:S01]  /*109b0*/  MOV R144, R117 ;  /* 0x0000007500907202 */ /* 0x000fe20000000f00 */
[----:B------:R-:W-:-:S04]  /*109c0*/  IMAD.WIDE.U32 R94, R209, R213, RZ ;  /* 0x000000d5d15e7225 */ /* 0x000fc800078e00ff */
[----:B------:R-:W-:Y:S01]  /*109d0*/  IMAD.X R145, RZ, RZ, RZ, P1 ;  /* 0x000000ffff917224 */ /* 0x000fe200008e06ff */
[----:B------:R-:W-:Y:S01]  /*109e0*/  IADD3 R93, P1, PT, R98, R93, RZ ;  /* 0x0000005d625d7210 */ /* 0x000fe20007f3e0ff */
[----:B------:R-:W-:-:S04]  /*109f0*/  IMAD.WIDE.U32.X R160, R97, R97, R160, P3 ;  /* 0x0000006161a07225 */ /* 0x000fc800018e04a0 */
[----:B------:R-:W-:-:S04]  /*10a00*/  IMAD.WIDE.U32 R96, R209, R210, RZ ;  /* 0x000000d2d1607225 */ /* 0x000fc800078e00ff */
[----:B------:R-:W-:Y:S02]  /*10a10*/  IMAD.MOV.U32 R122, RZ, RZ, R99 ;  /* 0x000000ffff7a7224 */ /* 0x000fe400078e0063 */
[----:B------:R-:W-:Y:S01]  /*10a20*/  IMAD.WIDE.U32.X R120, R142, R143, R120, P0 ;  /* 0x0000008f8e787225 */ /* 0x000fe200000e0478 */
[----:B------:R-:W-:-:S03]  /*10a30*/  IADD3 R95, P0, PT, R102, R95, RZ ;  /* 0x0000005f665f7210 */ /* 0x000fc60007f1e0ff */
[----:B------:R-:W-:-:S04]  /*10a40*/  IMAD.WIDE.U32 R100, R214, R211, RZ ;  /* 0x000000d3d6647225 */ /* 0x000fc800078e00ff */
[----:B------:R-:W-:Y:S01]  /*10a50*/  IMAD.WIDE.U32.X R122, R217, R143, R122, P1 ;  /* 0x0000008fd97a7225 */ /* 0x000fe200008e047a */
[----:B------:R-:W-:-:S03]  /*10a60*/  IADD3 R97, P1, PT, R104, R97, RZ ;  /* 0x0000006168617210 */ /* 0x000fc60007f3e0ff */
[----:B------:R-:W-:Y:S02]  /*10a70*/  IMAD.MOV.U32 R124, RZ, RZ, R103 ;  /* 0x000000ffff7c7224 */ /* 0x000fe400078e0067 */
[----:B------:R-:W-:-:S04]  /*10a80*/  IMAD.WIDE.U32 R110, R214, R213, RZ ;  /* 0x000000d5d66e7225 */ /* 0x000fc800078e00ff */
[----:B------:R-:W-:-:S04]  /*10a90*/  IMAD.WIDE.U32 R114, R214, R210, RZ ;  /* 0x000000d2d6727225 */ /* 0x000fc800078e00ff */
[----:B------:R-:W-:Y:S01]  /*10aa0*/  IMAD.WIDE.U32 R118, R138, -0x1, RZ ;  /* 0xffffffff8a767825 */ /* 0x000fe200078e00ff */
[----:B------:R-:W-:Y:S02]  /*10ab0*/  IADD3 R103, P3, PT, R112, R115, RZ ;  /* 0x0000007370677210 */ /* 0x000fe40007f7e0ff */
[----:B------:R-:W-:Y:S01]  /*10ac0*/  SHF.L.U64.HI R115, R164, 0x1, R165 ;  /* 0x00000001a4737819 */ /* 0x000fe200000102a5 */
[----:B------:R-:W-:Y:S02]  /*10ad0*/  IMAD.MOV.U32 R126, RZ, RZ, R105 ;  /* 0x000000ffff7e7224 */ /* 0x000fe400078e0069 */
[----:B------:R-:W-:Y:S01]  /*10ae0*/  IMAD.WIDE.U32.X R124, R216, R143, R124, P0 ;  /* 0x0000008fd87c7225 */ /* 0x000fe200000e047c */
[----:B------:R-:W-:-:S03]  /*10af0*/  IADD3 R99, P0, PT, R106, R101, RZ ;  /* 0x000000656a637210 */ /* 0x000fc60007f1e0ff */
[----:B------:R-:W-:Y:S01]  /*10b00*/  IMAD.WIDE.U32.X R126, R212, R143, R126, P1 ;  /* 0x0000008fd47e7225 */ /* 0x000fe200008e047e */
[----:B------:R-:W-:-:S03]  /*10b10*/  IADD3 R101, P1, PT, R108, R111, RZ ;  /* 0x0000006f6c657210 */ /* 0x000fc60007f3e0ff */
[----:B------:R-:W-:Y:S02]  /*10b20*/  IMAD.MOV.U32 R128, RZ, RZ, R107 ;  /* 0x000000ffff807224 */ /* 0x000fe400078e006b */
[----:B------:R-:W-:-:S04]  /*10b30*/  IMAD.WIDE.U32 R136, R217, R210, RZ ;  /* 0x000000d2d9887225 */ /* 0x000fc800078e00ff */
[----:B------:R-:W-:-:S04]  /*10b40*/  IMAD.WIDE.U32 R150, R118, 0x1, RZ ;  /* 0x0000000176967825 */ /* 0x000fc800078e00ff */
[----:B------:R-:W-:Y:S02]  /*10b50*/  IMAD.MOV.U32 R130, RZ, RZ, R109 ;  /* 0x000000ffff827224 */ /* 0x000fe400078e006d */
[----:B------:R-:W-:Y:S02]  /*10b60*/  IMAD.MOV.U32 R132, RZ, RZ, R113 ;  /* 0x000000ffff847224 */ /* 0x000fe400078e0071 */
[----:B------:R-:W-:Y:S01]  /*10b70*/  IMAD.WIDE.U32.X R128, R217, R142, R128, P0 ;  /* 0x0000008ed9807225 */ /* 0x000fe200000e0480 */
[----:B------:R-:W-:-:S03]  /*10b80*/  IADD3 RZ, P0, PT, RZ, R164, RZ ;  /* 0x000000a4ffff7210 */ /* 0x000fc60007f1e0ff */
[----:B------:R-:W-:Y:S01]  /*10b90*/  IMAD.WIDE.U32.X R130, R216, R142, R130, P1 ;  /* 0x0000008ed8827225 */ /* 0x000fe200008e0482 */
[----:B------:R-:W-:Y:S02]  /*10ba0*/  IADD3 RZ, P1, PT, RZ, R138, RZ ;  /* 0x0000008affff7210 */ /* 0x000fe40007f3e0ff */
[----:B------:R-:W-:Y:S01]  /*10bb0*/  IADD3.X RZ, P0, PT, RZ, R165, RZ, P0, !PT ;  /* 0x000000a5ffff7210 */ /* 0x000fe2000071e4ff */
[----:B------:R-:W-:Y:S01]  /*10bc0*/  IMAD.WIDE.U32.X R132, R212, R142, R132, P3 ;  /* 0x0000008ed4847225 */ /* 0x000fe200018e0484 */
[C---:B------:R-:W-:Y:S02]  /*10bd0*/  IADD3 RZ, P3, PT, R138.reuse, R150, RZ ;  /* 0x000000968aff7210 */ /* 0x040fe40007f7e0ff */
[----:B------:R-:W-:Y:S01]  /*10be0*/  IADD3.X R111, P0, PT, RZ, R152, RZ, P0, !PT ;  /* 0x00000098ff6f7210 */ /* 0x000fe2000071e4ff */
[----:B------:R-:W-:Y:S01]  /*10bf0*/  IMAD R105, R138, -0x7af74001, -R157 ;  /* 0x8508bfff8a697824 */ /* 0x000fe200078e0a9d */
[----:B------:R-:W-:Y:S01]  /*10c00*/  IADD3.X RZ, P1, PT, RZ, R157, RZ, P1, !PT ;  /* 0x0000009dffff7210 */ /* 0x000fe20000f3e4ff */
[----:B------:R-:W-:Y:S01]  /*10c10*/  IMAD.WIDE.U32.X R134, R143, R143, R134, P4 ;  /* 0x0000008f8f867225 */ /* 0x000fe200020e0486 */
[----:B------:R-:W-:-:S03]  /*10c20*/  IADD3.X R150, P0, PT, RZ, R153, RZ, P0, !PT ;  /* 0x00000099ff967210 */ /* 0x000fc6000071e4ff */
[----:B------:R-:W-:Y:S01]  /*10c30*/  IMAD.WIDE.U32 R136, P4, R212, R211, R136 ;  /* 0x000000d3d4887225 */ /* 0x000fe20007880088 */
[----:B------:R-:W-:-:S03]  /*10c40*/  IADD3.X R111, P0, PT, R111, R166, RZ, P0, !PT ;  /* 0x000000a66f6f7210 */ /* 0x000fc6000071e4ff */
[----:B------:R-:W-:-:S04]  /*10c50*/  IMAD.WIDE.U32 R138, R211, R213, RZ ;  /* 0x000000d5d38a7225 */ /* 0x000fc800078e00ff */
[----:B------:R-:W-:Y:S01]  /*10c60*/  IMAD.X R149, RZ, RZ, RZ, P4 ;  /* 0x000000ffff957224 */ /* 0x000fe200020e06ff */
[----:B------:R-:W-:Y:S01]  /*10c70*/  IADD3 R107, P4, PT, R116, R139, RZ ;  /* 0x0000008b746b7210 */ /* 0x000fe20007f9e0ff */
[----:B------:R-:W-:-:S04]  /*10c80*/  IMAD.WIDE.U32.X R140, R142, R142, R140, P5 ;  /* 0x0000008e8e8c7225 */ /* 0x000fc800028e048c */
[----:B------:R-:W-:Y:S01]  /*10c90*/  IMAD.IADD R105, R119, 0x1, R105 ;  /* 0x0000000177697824 */ /* 0x000fe200078e0269 */
[----:B------:R-:W-:Y:S01]  /*10ca0*/  LEA.X R119, P5, R164, R160, 0x1, P1 ;  /* 0x000000a0a4777211 */ /* 0x000fe200008a0cff */
[----:B------:R-:W-:-:S04]  /*10cb0*/  IMAD.WIDE.U32 R142, R211, R210, RZ ;  /* 0x000000d2d38e7225 */ /* 0x000fc800078e00ff */
[----:B------:R-:W-:-:S04]  /*10cc0*/  IMAD.WIDE.U32 R152, R105, 0x1, RZ ;  /* 0x0000000169987825 */ /* 0x000fc800078e00ff */
[----:B------:R-:W-:Y:S01]  /*10cd0*/  IMAD.WIDE.U32.X R144, R216, R217, R144, P4 ;  /* 0x000000d9d8907225 */ /* 0x000fe200020e0490 */
[----:B------:R-:W-:-:S03]  /*10ce0*/  IADD3 R109, P4, PT, R136, R143, RZ ;  /* 0x0000008f886d7210 */ /* 0x000fc60007f9e0ff */
[----:B------:R-:W-:Y:S01]  /*10cf0*/  IMAD.MOV.U32 R148, RZ, RZ, R137 ;  /* 0x000000ffff947224 */ /* 0x000fe200078e0089 */
[----:B------:R-:W-:Y:S01]  /*10d00*/  SHF.L.W.U32.HI R137, R165, 0x1, R111 ;  /* 0x00000001a5897819 */ /* 0x000fe20000010e6f */
[----:B------:R-:W-:-:S04]  /*10d10*/  IMAD.WIDE.U32.X R146, R217, R217, R146, P2 ;  /* 0x000000d9d9927225 */ /* 0x000fc800010e0492 */
[----:B------:R-:W-:-:S04]  /*10d20*/  IMAD.WIDE.U32 R152, P2, R118, -0x7af74000, R152 ;  /* 0x8508c00076987825 */ /* 0x000fc80007840098 */
[----:B------:R-:W-:Y:S01]  /*10d30*/  IMAD.WIDE.U32.X R148, R212, R217, R148, P4 ;  /* 0x000000d9d4947225 */ /* 0x000fe200020e0494 */
[----:B------:R-:W-:Y:S02]  /*10d40*/  IADD3.X R113, P4, PT, R150, R167, RZ, P0, !PT ;  /* 0x000000a796717210 */ /* 0x000fe4000079e4ff */
[----:B------:R-:W-:Y:S01]  /*10d50*/  IADD3.X R115, P0, PT, R115, R161, RZ, P5, !PT ;  /* 0x000000a173737210 */ /* 0x000fe20002f1e4ff */
[----:B------:R-:W-:Y:S01]  /*10d60*/  IMAD.X R161, RZ, RZ, RZ, P2 ;  /* 0x000000ffffa17224 */ /* 0x000fe200010e06ff */
[----:B------:R-:W-:Y:S01]  /*10d70*/  IADD3 R152, P1, PT, R151, R152, RZ ;  /* 0x0000009897987210 */ /* 0x000fe20007f3e0ff */
[C---:B------:R-:W-:Y:S01]  /*10d80*/  IMAD.WIDE.U32 R150, R216.reuse, R210, RZ ;  /* 0x000000d2d8967225 */ /* 0x040fe200078e00ff */
[----:B------:R-:W-:Y:S02]  /*10d90*/  IADD3.X R155, P2, PT, RZ, R162, RZ, P4, !PT ;  /* 0x000000a2ff9b7210 */ /* 0x000fe4000275e4ff */
[----:B------:R-:W-:Y:S01]  /*10da0*/  IADD3.X RZ, P3, PT, R157, R152, RZ, P3, !PT ;  /* 0x000000989dff7210 */ /* 0x000fe20001f7e4ff */
[----:B------:R-:W-:Y:S01]  /*10db0*/  IMAD.MOV.U32 R160, RZ, RZ, R153 ;  /* 0x000000ffffa07224 */ /* 0x000fe200078e0099 */
[----:B------:R-:W-:Y:S01]  /*10dc0*/  IADD3.X R117, P2, PT, RZ, R163, RZ, P2, !PT ;  /* 0x000000a3ff757210 */ /* 0x000fe2000175e4ff */
[----:B------:R-:W-:Y:S01]  /*10dd0*/  IMAD.WIDE.U32 R166, R216, R213, RZ ;  /* 0x000000d5d8a67225 */ /* 0x000fe200078e00ff */
[----:B------:R-:W-:-:S02]  /*10de0*/  IADD3.X R137, P0, PT, R137, R154, RZ, P0, !PT ;  /* 0x0000009a89897210 */ /* 0x000fc4000071e4ff */
[----:B------:R-:W-:Y:S01]  /*10df0*/  IADD3.X R154, P2, PT, R155, R156, RZ, P2, !PT ;  /* 0x0000009c9b9a7210 */ /* 0x000fe2000175e4ff */
[----:B------:R-:W-:-:S04]  /*10e00*/  IMAD.WIDE.U32 R150, P4, R212, R213, R150 ;  /* 0x000000d5d4967225 */ /* 0x000fc80007880096 */
[----:B------:R-:W-:-:S04]  /*10e10*/  IMAD.WIDE.U32 R152, R213, R210, RZ ;  /* 0x000000d2d5987225 */ /* 0x000fc800078e00ff */
[----:B------:R-:W-:Y:S01]  /*10e20*/  IMAD.X R159, RZ, RZ, RZ, P4 ;  /* 0x000000ffff9f7224 */ /* 0x000fe200020e06ff */
[----:B------:R-:W-:Y:S01]  /*10e30*/  IADD3 R139, P4, PT, R150, R153, RZ ;  /* 0x00000099968b7210 */ /* 0x000fe20007f9e0ff */
[----:B------:R-:W-:Y:S01]  /*10e40*/  IMAD.WIDE.U32.X R160, R105, -0x7af74000, R160, P1 ;  /* 0x8508c00069a07825 */ /* 0x000fe200008e04a0 */
[----:B------:R-:W-:-:S03]  /*10e50*/  IADD3 RZ, P1, PT, R154, R158, RZ ;  /* 0x0000009e9aff7210 */ /* 0x000fc60007f3e0ff */
[----:B------:R-:W-:-:S04]  /*10e60*/  IMAD.WIDE.U32 R166, P5, R213, R216, R166 ;  /* 0x000000d8d5a67225 */ /* 0x000fc800078a00a6 */
[----:B------:R-:W-:-:S04]  /*10e70*/  IMAD.WIDE.U32 R156, R213, R213, RZ ;  /* 0x000000d5d59c7225 */ /* 0x000fc800078e00ff */
[----:B------:R-:W-:Y:S02]  /*10e80*/  IMAD.MOV.U32 R158, RZ, RZ, R151 ;  /* 0x000000ffff9e7224 */ /* 0x000fe400078e0097 */
[----:B------:R-:W-:Y:S02]  /*10e90*/  IMAD.X R165, RZ, RZ, RZ, P5 ;  /* 0x000000ffffa57224 */ /* 0x000fe400028e06ff */
[----:B------:R-:W-:Y:S01]  /*10ea0*/  IMAD.WIDE.U32.X R158, R212, R216, R158, P4 ;  /* 0x000000d8d49e7225 */ /* 0x000fe200020e049e */
[----:B------:R-:W-:Y:S02]  /*10eb0*/  IADD3 R143, P4, PT, R157, R166, RZ ;  /* 0x000000a69d8f7210 */ /* 0x000fe40007f9e0ff */
[----:B------:R-:W-:Y:S01]  /*10ec0*/  IADD3.X R166, P3, PT, RZ, R160, RZ, P3, !PT ;  /* 0x000000a0ffa67210 */ /* 0x000fe20001f7e4ff */
[----:B------:R-:W-:Y:S02]  /*10ed0*/  IMAD.MOV.U32 R164, RZ, RZ, R167 ;  /* 0x000000ffffa47224 */ /* 0x000fe400078e00a7 */
[----:B------:R-:W-:Y:S01]  /*10ee0*/  IMAD.WIDE.U32 R162, R105, 0x30000000, RZ ;  /* 0x3000000069a27825 */ /* 0x000fe200078e00ff */
[----:B------:R-:W-:-:S03]  /*10ef0*/  IADD3.X R218, P3, PT, RZ, R161, RZ, P3, !PT ;  /* 0x000000a1ffda7210 */ /* 0x000fc60001f7e4ff */
[----:B------:R-:W-:Y:S01]  /*10f00*/  IMAD.WIDE.U32.X R160, R216, R216, R164, P4 ;  /* 0x000000d8d8a07225 */ /* 0x000fe200020e04a4 */
[----:B------:R-:W-:Y:S02]  /*10f10*/  IADD3.X R164, P4, PT, R166, R119, RZ, P3, !PT ;  /* 0x00000077a6a47210 */ /* 0x000fe40001f9e4ff */
[----:B------:R-:W-:Y:S01]  /*10f20*/  IADD3.X R155, P3, PT, R117, R169, RZ, P2, !PT ;  /* 0x000000a9759b7210 */ /* 0x000fe2000177e4ff */
[----:B------:R-:W-:Y:S01]  /*10f30*/  IMAD.WIDE.U32 R162, P5, R118, 0x170b5d44, R162 ;  /* 0x170b5d4476a27825 */ /* 0x000fe200078a00a2 */
[----:B------:R-:W-:Y:S02]  /*10f40*/  SHF.L.W.U32.HI R117, R111, 0x1, R113 ;  /* 0x000000016f757819 */ /* 0x000fe40000010e71 */
[----:B------:R-:W-:Y:S01]  /*10f50*/  IADD3.X R165, P4, PT, R218, R115, RZ, P4, !PT ;  /* 0x00000073daa57210 */ /* 0x000fe2000279e4ff */
[----:B------:R-:W-:Y:S01]  /*10f60*/  IMAD.WIDE.U32 R166, R118, 0x30000000, RZ ;  /* 0x3000000076a67825 */ /* 0x000fe200078e00ff */
[----:B------:R-:W-:Y:S02]  /*10f70*/  IADD3.X R117, P0, PT, R117, R168, RZ, P0, !PT ;  /* 0x000000a875757210 */ /* 0x000fe4000071e4ff */
[----:B------:R-:W-:Y:S01]  /*10f80*/  MOV R168, R163 ;  /* 0x000000a300a87202 */ /* 0x000fe20000000f00 */
[----:B------:R-:W-:Y:S01]  /*10f90*/  IMAD.X R169, RZ, RZ, RZ, P5 ;  /* 0x000000ffffa97224 */ /* 0x000fe200028e06ff */
[----:B------:R-:W-:-:S02]  /*10fa0*/  IADD3 R167, P5, PT, R162, R167, RZ ;  /* 0x000000a7a2a77210 */ /* 0x000fc40007fbe0ff */
[----:B------:R-:W-:Y:S02]  /*10fb0*/  IADD3 RZ, P2, PT, R164, R166, RZ ;  /* 0x000000a6a4ff7210 */ /* 0x000fe40007f5e0ff */
[----:B------:R-:W-:Y:S01]  /*10fc0*/  IADD3.X R119, P3, PT, RZ, R184, RZ, P3, !PT ;  /* 0x000000b8ff777210 */ /* 0x000fe20001f7e4ff */
[----:B------:R-:W-:Y:S01]  /*10fd0*/  IMAD.WIDE.U32.X R168, R105, 0x170b5d44, R168, P5 ;  /* 0x170b5d4469a87825 */ /* 0x000fe200028e04a8 */
[----:B------:R-:W-:Y:S02]  /*10fe0*/  IADD3.X RZ, P1, PT, R155, R215, RZ, P1, !PT ;  /* 0x000000d79bff7210 */ /* 0x000fe40000f3e4ff */
[----:B------:R-:W-:Y:S01]  /*10ff0*/  IADD3.X RZ, P2, PT, R165, R167, RZ, P2, !PT ;  /* 0x000000a7a5ff7210 */ /* 0x000fe2000175e4ff */
[----:B------:R-:W-:Y:S01]  /*11000*/  IMAD.WIDE.U32 R154, R214, R209, R154 ;  /* 0x000000d1d69a7225 */ /* 0x000fe200078e009a */
[----:B------:R-:W-:Y:S02]  /*11010*/  IADD3.X R111, P4, PT, RZ, RZ, RZ, P4, !PT ;  /* 0x000000ffff6f7210 */ /* 0x000fe4000279e4ff */
[----:B------:R-:W-:Y:S01]  /*11020*/  IADD3.X R166, P3, PT, RZ, R185, RZ, P3, !PT ;  /* 0x000000b9ffa67210 */ /* 0x000fe20001f7e4ff */
[----:B------:R-:W-:Y:S01]  /*11030*/  IMAD.IADD R171, R155, 0x1, R170 ;  /* 0x000000019bab7824 */ /* 0x000fe200078e02aa */
[----:B------:R-:W-:Y:S01]  /*11040*/  IADD3.X R120, P1, PT, RZ, R120, RZ, P1, !PT ;  /* 0x00000078ff787210 */ /* 0x000fe20000f3e4ff */
[----:B------:R-:W-:Y:S01]  /*11050*/  IMAD.WIDE.U32 R164, R118, 0x30000000, R164 ;  /* 0x3000000076a47825 */ /* 0x000fe200078e00a4 */
[----:B------:R-:W-:-:S02]  /*11060*/  IADD3.X R184, P2, PT, R111, R168, RZ, P2, !PT ;  /* 0x000000a86fb87210 */ /* 0x000fc4000175e4ff */
[----:B------:R-:W-:Y:S01]  /*11070*/  IADD3.X R111, P3, PT, R119, R182, RZ, P3, !PT ;  /* 0x000000b6776f7210 */ /* 0x000fe20001f7e4ff */
[----:B------:R-:W-:Y:S01]  /*11080*/  IMAD.X R168, RZ, RZ, RZ, P4 ;  /* 0x000000ffffa87224 */ /* 0x000fe200020e06ff */
[----:B------:R-:W-:Y:S02]  /*11090*/  IADD3.X R121, P1, PT, RZ, R121, RZ, P1, !PT ;  /* 0x00000079ff797210 */ /* 0x000fe40000f3e4ff */
[----:B------:R-:W-:Y:S02]  /*110a0*/  SHF.L.W.U32.HI R115, R113, 0x1, R154 ;  /* 0x0000000171737819 */ /* 0x000fe40000010e9a */
[----:B------:R-:W-:Y:S02]  /*110b0*/  IADD3.X R168, P4, PT, R168, R169, RZ, P2, !PT ;  /* 0x000000a9a8a87210 */ /* 0x000fe4000179e4ff */
[----:B------:R-:W-:Y:S01]  /*110c0*/  IADD3.X R170, P2, PT, R166, R183, RZ, P3, !PT ;  /* 0x000000b7a6aa7210 */ /* 0x000fe20001f5e4ff */
[----:B------:R-:W-:Y:S01]  /*110d0*/  IMAD.WIDE.U32 R166, R105, -0x45f6b800, RZ ;  /* 0xba09480069a67825 */ /* 0x000fe200078e00ff */
[----:B------:R-:W-:-:S02]  /*110e0*/  IADD3.X R120, P3, PT, R120, R111, RZ, P1, !PT ;  /* 0x0000006f78787210 */ /* 0x000fc40000f7e4ff */
[----:B------:R-:W-:Y:S01]  /*110f0*/  IADD3.X R153, P2, PT, RZ, R180, RZ, P2, !PT ;  /* 0x000000b4ff997210 */ /* 0x000fe2000175e4ff */
[----:B------:R-:W-:Y:S01]  /*11100*/  IMAD.IADD R111, R165, 0x1, R162 ;  /* 0x00000001a56f7824 */ /* 0x000fe200078e02a2 */
[----:B------:R-:W-:Y:S01]  /*11110*/  IADD3.X R121, P3, PT, R121, R170, RZ, P3, !PT ;  /* 0x000000aa79797210 */ /* 0x000fe20001f7e4ff */
[----:B------:R-:W-:Y:S01]  /*11120*/  IMAD.WIDE.U32 R162, R118, -0x45f6b800, RZ ;  /* 0xba09480076a27825 */ /* 0x000fe200078e00ff */
[----:B------:R-:W-:Y:S02]  /*11130*/  IADD3 RZ, P1, PT, R120, R92, RZ ;  /* 0x0000005c78ff7210 */ /* 0x000fe40007f3e0ff */
[----:B------:R-:W-:Y:S02]  /*11140*/  IADD3.X R119, P3, PT, RZ, RZ, RZ, P3, !PT ;  /* 0x000000ffff777210 */ /* 0x000fe40001f7e4ff */
[----:B------:R-:W-:Y:S01]  /*11150*/  SHF.L.W.U32.HI R113, R154, 0x1, R171 ;  /* 0x000000019a717819 */ /* 0x000fe20000010eab */
[----:B------:R-:W-:Y:S01]  /*11160*/  IMAD.WIDE.U32 R154, P5, R118, 0x1ef3622f, R166 ;  /* 0x1ef3622f769a7825 */ /* 0x000fe200078a00a6 */
[----:B------:R-:W-:-:S02]  /*11170*/  IADD3.X R115, P0, PT, R115, R134, RZ, P0, !PT ;  /* 0x0000008673737210 */ /* 0x000fc4000071e4ff */
[----:B------:R-:W-:Y:S01]  /*11180*/  IADD3.X RZ, P1, PT, R121, R93, RZ, P1, !PT ;  /* 0x0000005d79ff7210 */ /* 0x000fe20000f3e4ff */
[----:B------:R-:W-:Y:S01]  /*11190*/  IMAD.X R151, RZ, RZ, RZ, P3 ;  /* 0x000000ffff977224 */ /* 0x000fe200018e06ff */
[----:B------:R-:W-:Y:S01]  /*111a0*/  IADD3.X R170, P2, PT, RZ, R181, RZ, P2, !PT ;  /* 0x000000b5ffaa7210 */ /* 0x000fe2000175e4ff */
[----:B------:R-:W-:Y:S01]  /*111b0*/  IMAD.X R167, RZ, RZ, RZ, P5 ;  /* 0x000000ffffa77224 */ /* 0x000fe200028e06ff */
[----:B------:R-:W-:Y:S01]  /*111c0*/  IADD3.X R113, P0, PT, R113, R135, RZ, P0, !PT ;  /* 0x0000008771717210 */ /* 0x000fe2000071e4ff */
[----:B------:R-:W-:Y:S01]  /*111d0*/  IMAD.WIDE.U32 R134, R164, -0x1, RZ ;  /* 0xffffffffa4867825 */ /* 0x000fe200078e00ff */
[----:B------:R-:W-:Y:S02]  /*111e0*/  IADD3.X R92, P4, PT, R184, R137, RZ, P4, !PT ;  /* 0x00000089b85c7210 */ /* 0x000fe4000279e4ff */
[----:B------:R-:W-:Y:S01]  /*111f0*/  IADD3.X R180, P1, PT, R119, R122, RZ, P1, !PT ;  /* 0x0000007a77b47210 */ /* 0x000fe20000f3e4ff */
[----:B------:R-:W-:Y:S01]  /*11200*/  IMAD.MOV.U32 R166, RZ, RZ, R155 ;  /* 0x000000ffffa67224 */ /* 0x000fe200078e009b */
[----:B------:R-:W-:Y:S01]  /*11210*/  IADD3.X R181, P2, PT, R153, R174, RZ, P2, !PT ;  /* 0x000000ae99b57210 */ /* 0x000fe2000175e4ff */
[----:B------:R-:W-:Y:S01]  /*11220*/  IMAD.WIDE.U32 R120, R211, R209, R120 ;  /* 0x000000d1d3787225 */ /* 0x000fe200078e0078 */
[----:B------:R-:W-:-:S02]  /*11230*/  IADD3 R157, P5, PT, R154, R163, RZ ;  /* 0x000000a39a9d7210 */ /* 0x000fc40007fbe0ff */
[----:B------:R-:W-:Y:S01]  /*11240*/  IADD3 RZ, P3, PT, R92, R162, RZ ;  /* 0x000000a25cff7210 */ /* 0x000fe20007f7e0ff */
[----:B------:R-:W-:Y:S01]  /*11250*/  IMAD.WIDE.U32 R162, R134, 0x1, RZ ;  /* 0x0000000186a27825 */ /* 0x000fe200078e00ff */
[----:B------:R-:W-:Y:S02]  /*11260*/  IADD3.X R93, P4, PT, R168, R117, RZ, P4, !PT ;  /* 0x00000075a85d7210 */ /* 0x000fe4000279e4ff */
[----:B------:R-:W-:Y:S01]  /*11270*/  IADD3.X R122, P1, PT, R151, R123, RZ, P1, !PT ;  /* 0x0000007b977a7210 */ /* 0x000fe20000f3e4ff */
[----:B------:R-:W-:Y:S01]  /*11280*/  IMAD.WIDE.U32.X R166, R105, 0x1ef3622f, R166, P5 ;  /* 0x1ef3622f69a67825 */ /* 0x000fe200028e04a6 */
[----:B------:R-:W-:Y:S02]  /*11290*/  IADD3.X R123, P2, PT, R170, R175, RZ, P2, !PT ;  /* 0x000000afaa7b7210 */ /* 0x000fe4000175e4ff */
[----:B------:R-:W-:Y:S01]  /*112a0*/  IADD3.X RZ, P3, PT, R93, R157, RZ, P3, !PT ;  /* 0x0000009d5dff7210 */ /* 0x000fe20001f7e4ff */
[----:B------:R-:W-:Y:S01]  /*112b0*/  IMAD.WIDE.U32 R174, R105, 0xf5138f, RZ ;  /* 0x00f5138f69ae7825 */ /* 0x000fe200078e00ff */
[----:B------:R-:W-:-:S02]  /*112c0*/  IADD3.X R117, P4, PT, RZ, RZ, RZ, P4, !PT ;  /* 0x000000ffff757210 */ /* 0x000fc4000279e4ff */
[----:B------:R-:W-:Y:S01]  /*112d0*/  IADD3.X R119, P2, PT, RZ, R172, RZ, P2, !PT ;  /* 0x000000acff777210 */ /* 0x000fe2000175e4ff */
[----:B------:R-:W-:Y:S01]  /*112e0*/  IMAD.WIDE.U32 R168, R105, 0x6ca1493b, RZ ;  /* 0x6ca1493b69a87825 */ /* 0x000fe200078e00ff */
[----:B------:R-:W-:Y:S02]  /*112f0*/  IADD3 RZ, P5, PT, R164, R162, RZ ;  /* 0x000000a2a4ff7210 */ /* 0x000fe40007fbe0ff */
[----:B------:R-:W-:Y:S01]  /*11300*/  IADD3.X R162, P3, PT, R117, R166, RZ, P3, !PT ;  /* 0x000000a675a27210 */ /* 0x000fe20001f7e4ff */
[----:B------:R-:W-:Y:S01]  /*11310*/  IMAD.X R155, RZ, RZ, RZ, P4 ;  /* 0x000000ffff9b7224 */ /* 0x000fe200020e06ff */
[----:B------:R-:W-:Y:S01]  /*11320*/  SHF.L.W.U32.HI R171, R171, 0x1, R120 ;  /* 0x00000001abab7819 */ /* 0x000fe20000010e78 */
[----:B------:R-:W-:Y:S01]  /*11330*/  IMAD.IADD R98, R121, 0x1, R98 ;  /* 0x0000000179627824 */ /* 0x000fe200078e0262 */
[----:B------:R-:W-:Y:S01]  /*11340*/  IADD3.X R180, P1, PT, R180, R181, RZ, P1, !PT ;  /* 0x000000b5b4b47210 */ /* 0x000fe20000f3e4ff */
[----:B------:R-:W-:Y:S01]  /*11350*/  IMAD.WIDE.U32 R168, P4, R118, -0x39c4fa40, R168 ;  /* 0xc63b05c076a87825 */ /* 0x000fe200078800a8 */
[----:B------:R-:W-:-:S02]  /*11360*/  IADD3.X R117, PT, PT, RZ, R173, RZ, P2, !PT ;  /* 0x000000adff757210 */ /* 0x000fc400017fe4ff */
[----:B------:R-:W-:Y:S01]  /*11370*/  IADD3.X R86, P0, PT, R171, R86, RZ, P0, !PT ;  /* 0x00000056ab567210 */ /* 0x000fe2000071e4ff */
[----:B------:R-:W-:Y:S01]  /*11380*/  IMAD.WIDE.U32 R174, P2, R118, 0x1a22d9f3, R174 ;  /* 0x1a22d9f376ae7825 */ /* 0x000fe200078400ae */
[----:B------:R-:W-:Y:S02]  /*11390*/  IADD3.X R181, P1, PT, R122, R123, RZ, P1, !PT ;  /* 0x0000007b7ab57210 */ /* 0x000fe40000f3e4ff */
[----:B------:R-:W-:Y:S01]  /*113a0*/  IADD3.X R155, P3, PT, R155, R167, RZ, P3, !PT ;  /* 0x000000a79b9b7210 */ /* 0x000fe20001f7e4ff */
[----:B------:R-:W-:Y:S01]  /*113b0*/  IMAD.WIDE.U32 R172, R118, 0xf5138f, RZ ;  /* 0x00f5138f76ac7825 */ /* 0x000fe200078e00ff */
[----:B------:R-:W-:-:S03]  /*113c0*/  SHF.L.W.U32.HI R151, R120, 0x1, R98 ;  /* 0x0000000178977819 */ /* 0x000fc60000010e62 */
[----:B------:R-:W-:Y:S01]  /*113d0*/  IMAD.X R171, RZ, RZ, RZ, P2 ;  /* 0x000000ffffab7224 */ /* 0x000fe200010e06ff */
[----:B------:R-:W-:Y:S01]  /*113e0*/  IADD3 R153, P2, PT, R174, R173, RZ ;  /* 0x000000adae997210 */ /* 0x000fe20007f5e0ff */
[----:B------:R-:W-:Y:S01]  /*113f0*/  IMAD.WIDE.U32 R122, R105, 0x17c510ea, RZ ;  /* 0x17c510ea697a7825 */ /* 0x000fe200078e00ff */
[----:B------:R-:W-:-:S03]  /*11400*/  IADD3.X R87, P0, PT, R151, R87, RZ, P0, !PT ;  /* 0x0000005797577210 */ /* 0x000fc6000071e4ff */
[----:B------:R-:W-:-:S04]  /*11410*/  IMAD.WIDE.U32 R166, R118, 0x6ca1493b, RZ ;  /* 0x6ca1493b76a67825 */ /* 0x000fc800078e00ff */
[----:B------:R-:W-:Y:S02]  /*11420*/  IMAD.MOV.U32 R170, RZ, RZ, R175 ;  /* 0x000000ffffaa7224 */ /* 0x000fe400078e00af */
[----:B------:R-:W-:Y:S02]  /*11430*/  IMAD.X R165, RZ, RZ, RZ, P4 ;  /* 0x000000ffffa57224 */ /* 0x000fe400020e06ff */
[----:B------:R-:W-:Y:S01]  /*11440*/  IMAD.WIDE.U32.X R170, R105, 0x1a22d9f3, R170, P2 ;  /* 0x1a22d9f369aa7825 */ /* 0x000fe200010e04aa */
[----:B------:R-:W-:-:S03]  /*11450*/  IADD3 R157, P2, PT, R168, R167, RZ ;  /* 0x000000a7a89d7210 */ /* 0x000fc60007f5e0ff */
[----:B------:R-:W-:-:S04]  /*11460*/  IMAD.WIDE.U32 R120, R118, 0x17c510ea, RZ ;  /* 0x17c510ea76787825 */ /* 0x000fc800078e00ff */
[----:B------:R-:W-:-:S04]  /*11470*/  IMAD.WIDE.U32 R122, P4, R118, 0x1ae3a46, R122 ;  /* 0x01ae3a46767a7825 */ /* 0x000fc8000788007a */
[----:B------:R-:W-:Y:S02]  /*11480*/  IMAD R137, R164, -0x7af74001, -R111 ;  /* 0x8508bfffa4897824 */ /* 0x000fe400078e0a6f */
[----:B------:R-:W-:Y:S02]  /*11490*/  IMAD.MOV.U32 R164, RZ, RZ, R169 ;  /* 0x000000ffffa47224 */ /* 0x000fe400078e00a9 */
[----:B------:R-:W-:Y:S01]  /*114a0*/  IMAD.X R185, RZ, RZ, RZ, P4 ;  /* 0x000000ffffb97224 */ /* 0x000fe200020e06ff */
[----:B------:R-:W-:Y:S01]  /*114b0*/  IADD3 R121, P4, PT, R122, R121, RZ ;  /* 0x000000797a797210 */ /* 0x000fe20007f9e0ff */
[----:B------:R-:W-:Y:S01]  /*114c0*/  IMAD.WIDE.U32.X R164, R105, -0x39c4fa40, R164, P2 ;  /* 0xc63b05c069a47825 */ /* 0x000fe200010e04a4 */
[----:B------:R-:W-:-:S03]  /*114d0*/  IADD3 RZ, P2, PT, R180, R94, RZ ;  /* 0x0000005eb4ff7210 */ /* 0x000fc60007f5e0ff */
[----:B------:R-:W-:Y:S02]  /*114e0*/  IMAD.MOV.U32 R184, RZ, RZ, R123 ;  /* 0x000000ffffb87224 */ /* 0x000fe400078e007b */
[----:B------:R-:W-:Y:S01]  /*114f0*/  IMAD.IADD R137, R135, 0x1, R137 ;  /* 0x0000000187897824 */ /* 0x000fe200078e0289 */
[----:B------:R-:W-:Y:S01]  /*11500*/  IADD3.X R135, P1, PT, RZ, RZ, RZ, P1, !PT ;  /* 0x000000ffff877210 */ /* 0x000fe20000f3e4ff */
[----:B------:R-:W-:Y:S01]  /*11510*/  IMAD.WIDE.U32.X R184, R105, 0x1ae3a46, R184, P4 ;  /* 0x01ae3a4669b87825 */ /* 0x000fe200020e04b8 */
[----:B------:R-:W-:-:S03]  /*11520*/  IADD3.X RZ, P4, PT, R181, R95, RZ, P2, !PT ;  /* 0x0000005fb5ff7210 */ /* 0x000fc6000179e4ff */
[----:B------:R-:W-:Y:S01]  /*11530*/  IMAD.X R167, RZ, RZ, RZ, P1 ;  /* 0x000000ffffa77224 */ /* 0x000fe200008e06ff */
[----:B------:R-:W-:Y:S01]  /*11540*/  IADD3.X R124, P4, PT, R135, R124, RZ, P4, !PT ;  /* 0x0000007c877c7210 */ /* 0x000fe2000279e4ff */
[----:B------:R-:W-:Y:S01]  /*11550*/  IMAD.WIDE.U32 R182, R137, 0x1, RZ ;  /* 0x0000000189b67825 */ /* 0x000fe200078e00ff */
[----:B------:R-:W-:Y:S02]  /*11560*/  IADD3.X R94, P1, PT, R162, R115, RZ, P3, !PT ;  /* 0x00000073a25e7210 */ /* 0x000fe40001f3e4ff */
[----:B------:R-:W-:Y:S01]  /*11570*/  IADD3.X R162, P4, PT, R167, R125, RZ, P4, !PT ;  /* 0x0000007da7a27210 */ /* 0x000fe2000279e4ff */
[----:B------:R-:W-:Y:S01]  /*11580*/  IMAD.WIDE.U32 R92, R118, -0x45f6b800, R92 ;  /* 0xba094800765c7825 */ /* 0x000fe200078e005c */
[----:B------:R-:W-:Y:S02]  /*11590*/  IADD3.X R95, P1, PT, R155, R113, RZ, P1, !PT ;  /* 0x000000719b5f7210 */ /* 0x000fe40000f3e4ff */
[----:B------:R-:W-:Y:S01]  /*115a0*/  IADD3.X R124, P4, PT, R124, R119, RZ, P4, !PT ;  /* 0x000000777c7c7210 */ /* 0x000fe2000279e4ff */
[----:B------:R-:W-:Y:S01]  /*115b0*/  IMAD.WIDE.U32 R182, P3, R134, -0x7af74000, R182 ;  /* 0x8508c00086b67825 */ /* 0x000fe200078600b6 */
[----:B------:R-:W-:-:S02]  /*115c0*/  IADD3.X R113, P1, PT, RZ, RZ, RZ, P1, !PT ;  /* 0x000000ffff717210 */ /* 0x000fc40000f3e4ff */
[----:B------:R-:W-:Y:S01]  /*115d0*/  IADD3.X R125, P4, PT, R162, R117, RZ, P4, !PT ;  /* 0x00000075a27d7210 */ /* 0x000fe2000279e4ff */
[----:B------:R-:W-:Y:S01]  /*115e0*/  IMAD.IADD R93, R93, 0x1, R154 ;  /* 0x000000015d5d7824 */ /* 0x000fe200078e029a */
[----:B------:R-:W-:Y:S01]  /*115f0*/  IADD3.X R155, PT, PT, RZ, RZ, RZ, P3, !PT ;  /* 0x000000ffff9b7210 */ /* 0x000fe20001ffe4ff */
[----:B------:R-:W-:Y:S01]  /*11600*/  IMAD.MOV.U32 R154, RZ, RZ, R183 ;  /* 0x000000ffff9a7224 */ /* 0x000fe200078e00b7 */
[----:B------:R-:W-:Y:S01]  /*11610*/  IADD3 RZ, P3, PT, R124, R96, RZ ;  /* 0x000000607cff7210 */ /* 0x000fe20007f7e0ff */
[----:B------:R-:W-:Y:S01]  /*11620*/  IMAD.X R115, RZ, RZ, RZ, P1 ;  /* 0x000000ffff737224 */ /* 0x000fe200008e06ff */
[----:B------:R-:W-:Y:S01]  /*11630*/  IADD3 R182, P2, PT, R163, R182, RZ ;  /* 0x000000b6a3b67210 */ /* 0x000fe20007f5e0ff */
[----:B------:R-:W-:Y:S01]  /*11640*/  IMAD.WIDE.U32 R180, R213, R209, R180 ;  /* 0x000000d1d5b47225 */ /* 0x000fe200078e00b4 */
[----:B------:R-:W-:Y:S02]  /*11650*/  IADD3 RZ, P1, PT, R94, R172, RZ ;  /* 0x000000ac5eff7210 */ /* 0x000fe40007f3e0ff */
[----:B------:R-:W-:Y:S01]  /*11660*/  IADD3.X RZ, P3, PT, R125, R97, RZ, P3, !PT ;  /* 0x000000617dff7210 */ /* 0x000fe20001f7e4ff */
[----:B------:R-:W-:Y:S01]  /*11670*/  IMAD.WIDE.U32.X R154, R137, -0x7af74000, R154, P2 ;  /* 0x8508c000899a7825 */ /* 0x000fe200010e049a */
[----:B------:R-:W-:-:S02]  /*11680*/  IADD3.X R117, P4, PT, RZ, RZ, RZ, P4, !PT ;  /* 0x000000ffff757210 */ /* 0x000fc4000279e4ff */
[----:B------:R-:W-:Y:S01]  /*11690*/  IADD3.X RZ, P5, PT, R111, R182, RZ, P5, !PT ;  /* 0x000000b66fff7210 */ /* 0x000fe20002fbe4ff */
[----:B------:R-:W-:Y:S01]  /*116a0*/  IMAD.WIDE.U32 R96, R137, 0x30000000, RZ ;  /* 0x3000000089607825 */ /* 0x000fe200078e00ff */
[----:B------:R-:W-:Y:S02]  /*116b0*/  IADD3.X RZ, P1, PT, R95, R153, RZ, P1, !PT ;  /* 0x000000995fff7210 */ /* 0x000fe40000f3e4ff */
[----:B------:R-:W-:Y:S01]  /*116c0*/  IADD3 RZ, P2, PT, R180, R100, RZ ;  /* 0x00000064b4ff7210 */ /* 0x000fe20007f5e0ff */
[----:B------:R-:W-:Y:S01]  /*116d0*/  IMAD.IADD R181, R181, 0x1, R102 ;  /* 0x00000001b5b57824 */ /* 0x000fe200078e0266 */
[----:B------:R-:W-:Y:S01]  /*116e0*/  IADD3.X R100, P3, PT, R117, R126, RZ, P3, !PT ;  /* 0x0000007e75647210 */ /* 0x000fe20001f7e4ff */
[----:B------:R-:W-:Y:S01]  /*116f0*/  IMAD.WIDE.U32 R172, R137, 0xf5138f, RZ ;  /* 0x00f5138f89ac7825 */ /* 0x000fe200078e00ff */
[----:B------:R-:W-:Y:S02]  /*11700*/  IADD3.X R105, P5, PT, RZ, R154, RZ, P5, !PT ;  /* 0x0000009aff697210 */ /* 0x000fe40002fbe4ff */
[----:B------:R-:W-:Y:S01]  /*11710*/  IADD3.X R111, P1, PT, R113, R170, RZ, P1, !PT ;  /* 0x000000aa716f7210 */ /* 0x000fe20000f3e4ff */
[----:B------:R-:W-:Y:S01]  /*11720*/  IMAD.WIDE.U32 R124, R210, R209, R124 ;  /* 0x000000d1d27c7225 */ /* 0x000fe200078e007c */
[----:B------:R-:W-:-:S02]  /*11730*/  IADD3.X R113, PT, PT, R127, RZ, RZ, P3, P4 ;  /* 0x000000ff7f717210 */ /* 0x000fc40001fe84ff */
[----:B------:R-:W-:Y:S01]  /*11740*/  IADD3.X R170, P5, PT, RZ, R155, RZ, P5, !PT ;  /* 0x0000009bffaa7210 */ /* 0x000fe20002fbe4ff */
[C---:B------:R-:W-:Y:S01]  /*11750*/  IMAD.WIDE.U32 R96, P3, R134.reuse, 0x170b5d44, R96 ;  /* 0x170b5d4486607825 */ /* 0x040fe20007860060 */
[----:B------:R-:W-:Y:S02]  /*11760*/  IADD3.X RZ, P2, PT, R181, R99, RZ, P2, !PT ;  /* 0x00000063b5ff7210 */ /* 0x000fe4000175e4ff */
[----:B------:R-:W-:Y:S01]  /*11770*/  IADD3.X R92, P5, PT, R105, R92, RZ, P5, !PT ;  /* 0x0000005c695c7210 */ /* 0x000fe20002fbe4ff */
[----:B------:R-:W-:Y:S01]  /*11780*/  IMAD.WIDE.U32 R126, R134, 0x30000000, RZ ;  /* 0x30000000867e7825 */ /* 0x000fe200078e00ff */
[----:B------:R-:W-:Y:S02]  /*11790*/  IADD3.X R217, P2, PT, RZ, R128, RZ, P2, !PT ;  /* 0x00000080ffd97210 */ /* 0x000fe4000175e4ff */
[----:B------:R-:W-:Y:S01]  /*117a0*/  IADD3.X R102, P1, PT, R115, R171, RZ, P1, !PT ;  /* 0x000000ab73667210 */ /* 0x000fe20000f3e4ff */
[----:B------:R-:W-:Y:S01]  /*117b0*/  IMAD.WIDE.U32 R154, R137, -0x45f6b800, RZ ;  /* 0xba094800899a7825 */ /* 0x000fe200078e00ff */
[----:B------:R-:W-:-:S02]  /*117c0*/  IADD3 R99, P4, PT, R96, R127, RZ ;  /* 0x0000007f60637210 */ /* 0x000fc40007f9e0ff */
[----:B------:R-:W-:Y:S01]  /*117d0*/  IADD3.X R128, P2, PT, RZ, R129, RZ, P2, !PT ;  /* 0x00000081ff807210 */ /* 0x000fe2000175e4ff */
[----:B------:R-:W-:Y:S01]  /*117e0*/  IMAD.X R163, RZ, RZ, RZ, P3 ;  /* 0x000000ffffa37224 */ /* 0x000fe200018e06ff */
[----:B------:R-:W-:Y:S01]  /*117f0*/  IADD3 RZ, P3, PT, R92, R126, RZ ;  /* 0x0000007e5cff7210 */ /* 0x000fe20007f7e0ff */
[----:B------:R-:W-:Y:S01]  /*11800*/  IMAD.MOV.U32 R162, RZ, RZ, R97 ;  /* 0x000000ffffa27224 */ /* 0x000fe200078e0061 */
[----:B------:R-:W-:Y:S01]  /*11810*/  IADD3.X R93, P5, PT, R170, R93, RZ, P5, !PT ;  /* 0x0000005daa5d7210 */ /* 0x000fe20002fbe4ff */
[----:B------:R-:W-:Y:S01]  /*11820*/  IMAD.WIDE.U32 R126, R134, -0x45f6b800, RZ ;  /* 0xba094800867e7825 */ /* 0x000fe200078e00ff */
[----:B------:R-:W-:Y:S02]  /*11830*/  IADD3.X R216, P2, PT, R217, R124, RZ, P2, !PT ;  /* 0x0000007cd9d87210 */ /* 0x000fe4000175e4ff */
[----:B------:R-:W-:Y:S01]  /*11840*/  IADD3.X R115, P5, PT, RZ, RZ, RZ, P5, !PT ;  /* 0x000000ffff737210 */ /* 0x000fe20002fbe4ff */
[----:B------:R-:W-:Y:S01]  /*11850*/  IMAD.WIDE.U32.X R162, R137, 0x170b5d44, R162, P4 ;  /* 0x170b5d4489a27825 */ /* 0x000fe200020e04a2 */
[----:B------:R-:W-:-:S02]  /*11860*/  IADD3.X R86, P1, PT, R111, R86, RZ, P1, !PT ;  /* 0x000000566f567210 */ /* 0x000fc40000f3e4ff */
[----:B------:R-:W-:Y:S01]  /*11870*/  IADD3.X RZ, P3, PT, R93, R99, RZ, P3, !PT ;  /* 0x000000635dff7210 */ /* 0x000fe20001f7e4ff */
[----:B------:R-:W-:Y:S01]  /*11880*/  IMAD.WIDE.U32 R154, P4, R134, 0x1ef3622f, R154 ;  /* 0x1ef3622f869a7825 */ /* 0x000fe2000788009a */
[----:B------:R-:W-:Y:S02]  /*11890*/  IADD3.X R87, P1, PT, R102, R87, RZ, P1, !PT ;  /* 0x0000005766577210 */ /* 0x000fe40000f3e4ff */
[----:B------:R-:W-:Y:S01]  /*118a0*/  IADD3.X R115, P3, PT, R115, R162, RZ, P3, !PT ;  /* 0x000000a273737210 */ /* 0x000fe20001f7e4ff */
[----:B------:R-:W-:Y:S01]  /*118b0*/  IMAD.X R183, RZ, RZ, RZ, P4 ;  /* 0x000000ffffb77224 */ /* 0x000fe200020e06ff */
[----:B------:R-:W-:Y:S01]  /*118c0*/  IADD3 R97, P4, PT, R154, R127, RZ ;  /* 0x0000007f9a617210 */ /* 0x000fe20007f9e0ff */
[----:B------:R-:W-:Y:S01]  /*118d0*/  IMAD.IADD R105, R125, 0x1, R104 ;  /* 0x000000017d697824 */ /* 0x000fe200078e0268 */
[----:B------:R-:W-:Y:S01]  /*118e0*/  MOV R182, R155 ;  /* 0x0000009b00b67202 */ /* 0x000fe20000000f00 */
[----:B------:R-:W-:Y:S01]  /*118f0*/  IMAD.WIDE.U32 R170, R134, 0xf5138f, RZ ;  /* 0x00f5138f86aa7825 */ /* 0x000fe200078e00ff */
[----:B------:R-:W-:-:S02]  /*11900*/  IADD3.X R99, P1, PT, RZ, RZ, RZ, P1, !PT ;  /* 0x000000ffff637210 */ /* 0x000fc40000f3e4ff */
[----:B------:R-:W-:Y:S01]  /*11910*/  IADD3.X R217, P2, PT, R128, R105, RZ, P2, !PT ;  /* 0x0000006980d97210 */ /* 0x000fe2000175e4ff */
[----:B------:R-:W-:-:S04]  /*11920*/  IMAD.WIDE.U32.X R182, R137, 0x1ef3622f, R182, P4 ;  /* 0x1ef3622f89b67825 */ /* 0x000fc800020e04b6 */
[----:B------:R-:W-:-:S04]  /*11930*/  IMAD.WIDE.U32 R172, P4, R134, 0x1a22d9f3, R172 ;  /* 0x1a22d9f386ac7825 */ /* 0x000fc800078800ac */
[----:B------:R-:W-:Y:S01]  /*11940*/  IMAD.X R129, RZ, RZ, RZ, P4 ;  /* 0x000000ffff817224 */ /* 0x000fe200020e06ff */
[----:B------:R-:W-:Y:S01]  /*11950*/  IADD3 R117, P4, PT, R172, R171, RZ ;  /* 0x000000abac757210 */ /* 0x000fe20007f9e0ff */
[----:B------:R-:W-:-:S04]  /*11960*/  IMAD.WIDE.U32 R124, R137, 0x6ca1493b, RZ ;  /* 0x6ca1493b897c7825 */ /* 0x000fc800078e00ff */
[----:B------:R-:W-:Y:S02]  /*11970*/  IMAD.MOV.U32 R128, RZ, RZ, R173 ;  /* 0x000000ffff807224 */ /* 0x000fe400078e00ad */
[----:B------:R-:W-:Y:S02]  /*11980*/  IMAD.X R119, RZ, RZ, RZ, P5 ;  /* 0x000000ffff777224 */ /* 0x000fe400028e06ff */
[----:B------:R-:W-:Y:S01]  /*11990*/  IMAD.WIDE.U32.X R128, R137, 0x1a22d9f3, R128, P4 ;  /* 0x1a22d9f389807825 */ /* 0x000fe200020e0480 */
[----:B------:R-:W-:Y:S02]  /*119a0*/  IADD3.X R123, P4, PT, RZ, RZ, RZ, P2, !PT ;  /* 0x000000ffff7b7210 */ /* 0x000fe4000179e4ff */
[----:B------:R-:W-:Y:S01]  /*119b0*/  IADD3 RZ, P2, PT, R86, R166, RZ ;  /* 0x000000a656ff7210 */ /* 0x000fe20007f5e0ff */
        /* <DEDUP_REMOVED lines=11> */
[----:B------:R-:W-:Y:S01]  /*11a70*/  IMAD.WIDE.U32.X R110, R137, -0x39c4fa40, R110, P4 ;  /* 0xc63b05c0896e7825 */ /* 0x000fe200020e046e */
[----:B------:R-:W-:Y:S02]  /*11a80*/  IADD3 R174, PT, PT, R95, R174, RZ ;  /* 0x000000ae5fae7210 */ /* 0x000fe40007ffe0ff */
[----:B------:R-:W-:Y:S01]  /*11a90*/  IADD3.X R94, P3, PT, R115, R94, RZ, P3, !PT ;  /* 0x0000005e735e7210 */ /* 0x000fe20001f7e4ff */
[----:B------:R-:W-:-:S04]  /*11aa0*/  IMAD.WIDE.U32 R218, P4, R134, 0x1ae3a46, R166 ;  /* 0x01ae3a4686da7825 */ /* 0x000fc800078800a6 */
[----:B------:R-:W-:-:S04]  /*11ab0*/  IMAD.WIDE.U32 R166, R134, 0x17c510ea, RZ ;  /* 0x17c510ea86a67825 */ /* 0x000fc800078e00ff */
[----:B------:R-:W-:Y:S01]  /*11ac0*/  IMAD.X R221, RZ, RZ, RZ, P4 ;  /* 0x000000ffffdd7224 */ /* 0x000fe200020e06ff */
[----:B------:R-:W-:Y:S01]  /*11ad0*/  IADD3 R125, P4, PT, R218, R167, RZ ;  /* 0x000000a7da7d7210 */ /* 0x000fe20007f9e0ff */
[----:B------:R-:W-:Y:S02]  /*11ae0*/  IMAD.MOV.U32 R220, RZ, RZ, R219 ;  /* 0x000000ffffdc7224 */ /* 0x000fe400078e00db */
[----:B------:R-:W-:-:S04]  /*11af0*/  IMAD.WIDE.U32 R180, R211, R214, R180 ;  /* 0x000000d6d3b47225 */ /* 0x000fc800078e00b4 */
[----:B------:R-:W-:Y:S01]  /*11b00*/  IMAD.WIDE.U32.X R220, R137, 0x1ae3a46, R220, P4 ;  /* 0x01ae3a4689dc7825 */ /* 0x000fe200020e04dc */
[----:B------:R-:W-:Y:S02]  /*11b10*/  IADD3.X R101, P4, PT, R123, R130, RZ, P5, !PT ;  /* 0x000000827b657210 */ /* 0x000fe40002f9e4ff */
[----:B------:R-:W-:Y:S01]  /*11b20*/  SHF.L.W.U32.HI R95, R98, 0x1, R180 ;  /* 0x00000001625f7819 */ /* 0x000fe20000010eb4 */
[----:B------:R-:W-:Y:S01]  /*11b30*/  IMAD.WIDE.U32 R92, R134, 0x30000000, R92 ;  /* 0x30000000865c7825 */ /* 0x000fe200078e005c */
[----:B------:R-:W-:Y:S02]  /*11b40*/  IADD3.X R130, P5, PT, R127, R131, RZ, P4, !PT ;  /* 0x000000837f827210 */ /* 0x000fe400027be4ff */
[----:B------:R-:W-:Y:S01]  /*11b50*/  IADD3.X RZ, P4, PT, R87, R157, RZ, P2, !PT ;  /* 0x0000009d57ff7210 */ /* 0x000fe2000179e4ff */
[----:B------:R-:W-:Y:S01]  /*11b60*/  IMAD.IADD R123, R181, 0x1, R106 ;  /* 0x00000001b57b7824 */ /* 0x000fe200078e026a */
[----:B------:R-:W-:Y:S01]  /*11b70*/  IADD3.X R100, P2, PT, R101, R100, RZ, P5, !PT ;  /* 0x0000006465647210 */ /* 0x000fe20002f5e4ff */
[----:B------:R-:W-:Y:S01]  /*11b80*/  IMAD.WIDE.U32 R216, R213, R214, R216 ;  /* 0x000000d6d5d87225 */ /* 0x000fe200078e00d8 */
[----:B------:R-:W-:-:S02]  /*11b90*/  IADD3.X R106, P0, PT, R95, R140, RZ, P0, !PT ;  /* 0x0000008c5f6a7210 */ /* 0x000fc4000071e4ff */
[----:B------:R-:W-:Y:S01]  /*11ba0*/  IADD3.X R101, P2, PT, R130, R113, RZ, P2, !PT ;  /* 0x0000007182657210 */ /* 0x000fe2000175e4ff */
[----:B------:R-:W-:Y:S01]  /*11bb0*/  IMAD.X R95, RZ, RZ, RZ, P1 ;  /* 0x000000ffff5f7224 */ /* 0x000fe200008e06ff */
[----:B------:R-:W-:Y:S01]  /*11bc0*/  IADD3 RZ, P1, PT, R100, R114, RZ ;  /* 0x0000007264ff7210 */ /* 0x000fe20007f3e0ff */
[----:B------:R-:W-:Y:S01]  /*11bd0*/  IMAD.IADD R113, R93, 0x1, R96 ;  /* 0x000000015d717824 */ /* 0x000fe200078e0260 */
[----:B------:R-:W-:Y:S01]  /*11be0*/  IADD3.X R93, P5, PT, R99, R164, RZ, P4, !PT ;  /* 0x000000a4635d7210 */ /* 0x000fe200027be4ff */
[----:B------:R-:W-:Y:S01]  /*11bf0*/  IMAD.WIDE.U32 R98, R118, 0x6ca1493b, R86 ;  /* 0x6ca1493b76627825 */ /* 0x000fe200078e0056 */
[----:B------:R-:W-:Y:S02]  /*11c00*/  IADD3.X RZ, P1, PT, R101, R103, RZ, P1, !PT ;  /* 0x0000006765ff7210 */ /* 0x000fe40000f3e4ff */
[----:B------:R-:W-:Y:S01]  /*11c10*/  IADD3.X R135, P4, PT, RZ, RZ, RZ, P2, !PT ;  /* 0x000000ffff877210 */ /* 0x000fe2000179e4ff */
[----:B------:R-:W-:Y:S01]  /*11c20*/  IMAD.WIDE.U32 R86, R92, -0x1, RZ ;  /* 0xffffffff5c567825 */ /* 0x000fe200078e00ff */
[----:B------:R-:W-:-:S02]  /*11c30*/  IADD3.X R164, P2, PT, R95, R165, RZ, P5, !PT ;  /* 0x000000a55fa47210 */ /* 0x000fc40002f5e4ff */
[----:B------:R-:W-:Y:S01]  /*11c40*/  IADD3.X R135, P5, PT, R135, R132, RZ, P1, !PT ;  /* 0x0000008487877210 */ /* 0x000fe20000fbe4ff */
[----:B------:R-:W-:Y:S01]  /*11c50*/  IMAD R115, R92, -0x7af74001, -R113 ;  /* 0x8508bfff5c737824 */ /* 0x000fe200078e0a71 */
[----:B------:R-:W-:Y:S01]  /*11c60*/  SHF.L.W.U32.HI R181, R180, 0x1, R123 ;  /* 0x00000001b4b57819 */ /* 0x000fe20000010e7b */
[----:B------:R-:W-:Y:S01]  /*11c70*/  IMAD.WIDE.U32 R102, R86, 0x1, RZ ;  /* 0x0000000156667825 */ /* 0x000fe200078e00ff */
[----:B------:R-:W-:Y:S02]  /*11c80*/  IADD3.X R137, PT, PT, R133, RZ, RZ, P5, P4 ;  /* 0x000000ff85897210 */ /* 0x000fe40002fe84ff */
[----:B------:R-:W-:Y:S01]  /*11c90*/  IADD3.X R181, P0, PT, R181, R141, RZ, P0, !PT ;  /* 0x0000008db5b57210 */ /* 0x000fe2000071e4ff */
        /* <DEDUP_REMOVED lines=9> */
[----:B------:R-:W-:Y:S01]  /*11d30*/  IMAD.WIDE.U32 R214, R210, R214, R100 ;  /* 0x000000d6d2d67225 */ /* 0x000fe200078e0064 */
[----:B------:R-:W-:Y:S02]  /*11d40*/  IADD3 RZ, P5, PT, R92, R120, RZ ;  /* 0x000000785cff7210 */ /* 0x000fe40007fbe0ff */
[----:B------:R-:W-:Y:S01]  /*11d50*/  IADD3 RZ, P1, PT, R94, R126, RZ ;  /* 0x0000007e5eff7210 */ /* 0x000fe20007f3e0ff */
[----:B------:R-:W-:Y:S01]  /*11d60*/  IMAD.X R119, RZ, RZ, RZ, P3 ;  /* 0x000000ffff777224 */ /* 0x000fe200018e06ff */
[----:B------:R-:W-:Y:S01]  /*11d70*/  IADD3.X R153, P2, PT, RZ, RZ, RZ, P2, !PT ;  /* 0x000000ffff997210 */ /* 0x000fe2000175e4ff */
[----:B------:R-:W-:Y:S01]  /*11d80*/  IMAD.WIDE.U32 R100, R86, 0xf5138f, RZ ;  /* 0x00f5138f56647825 */ /* 0x000fe200078e00ff */
[----:B------:R-:W-:Y:S02]  /*11d90*/  SHF.L.W.U32.HI R151, R123, 0x1, R216 ;  /* 0x000000017b977819 */ /* 0x000fe40000010ed8 */
[----:B------:R-:W-:Y:S01]  /*11da0*/  IADD3.X RZ, P5, PT, R93, R121, RZ, P5, !PT ;  /* 0x000000795dff7210 */ /* 0x000fe20002fbe4ff */
[----:B------:R-:W-:Y:S01]  /*11db0*/  IMAD.WIDE.U32 R92, R118, 0x17c510ea, R92 ;  /* 0x17c510ea765c7825 */ /* 0x000fe200078e005c */
[----:B------:R-:W-:-:S02]  /*11dc0*/  IADD3.X RZ, P3, PT, R95, R97, RZ, P1, !PT ;  /* 0x000000615fff7210 */ /* 0x000fc40000f7e4ff */
[----:B------:R-:W-:Y:S01]  /*11dd0*/  IADD3.X R151, P1, PT, R151, R90, RZ, P0, !PT ;  /* 0x0000005a97977210 */ /* 0x000fe2000073e4ff */
[----:B------:R-:W-:Y:S01]  /*11de0*/  IMAD.X R97, RZ, RZ, RZ, P2 ;  /* 0x000000ffff617224 */ /* 0x000fe200010e06ff */
[----:B------:R-:W-:Y:S01]  /*11df0*/  IADD3.X R153, P0, PT, R153, R184, RZ, P5, !PT ;  /* 0x000000b899997210 */ /* 0x000fe20002f1e4ff */
[----:B------:R-:W-:Y:S01]  /*11e00*/  IMAD.WIDE.U32 R114, P2, R86, -0x7af74000, R114 ;  /* 0x8508c00056727825 */ /* 0x000fe20007840072 */
[----:B------:R-:W-:Y:S02]  /*11e10*/  SHF.L.W.U32.HI R216, R216, 0x1, R108 ;  /* 0x00000001d8d87819 */ /* 0x000fe40000010e6c */
[----:B------:R-:W-:Y:S01]  /*11e20*/  IADD3.X R184, P0, PT, R97, R185, RZ, P0, !PT ;  /* 0x000000b961b87210 */ /* 0x000fe2000071e4ff */
[----:B------:R-:W-:Y:S01]  /*11e30*/  IMAD.WIDE.U32 R96, R87, 0x30000000, RZ ;  /* 0x3000000057607825 */ /* 0x000fe200078e00ff */
[----:B------:R-:W-:Y:S02]  /*11e40*/  IADD3 R102, P5, PT, R103, R114, RZ ;  /* 0x0000007267667210 */ /* 0x000fe40007fbe0ff */
[----:B------:R-:W-:Y:S01]  /*11e50*/  IADD3.X R157, P1, PT, R216, R91, RZ, P1, !PT ;  /* 0x0000005bd89d7210 */ /* 0x000fe20000f3e4ff */
[----:B------:R-:W-:Y:S01]  /*11e60*/  IMAD.X R103, RZ, RZ, RZ, P2 ;  /* 0x000000ffff677224 */ /* 0x000fe200010e06ff */
[----:B------:R-:W-:Y:S01]  /*11e70*/  IADD3.X RZ, P2, PT, R113, R102, RZ, P4, !PT ;  /* 0x0000006671ff7210 */ /* 0x000fe2000275e4ff */
[----:B------:R-:W-:Y:S01]  /*11e80*/  IMAD.IADD R93, R93, 0x1, R122 ;  /* 0x000000015d5d7824 */ /* 0x000fe200078e027a */
[----:B------:R-:W-:Y:S01]  /*11e90*/  IADD3.X R99, P3, PT, R99, R182, RZ, P3, !PT ;  /* 0x000000b663637210 */ /* 0x000fe20001f7e4ff */
[----:B------:R-:W-:Y:S01]  /*11ea0*/  IMAD.WIDE.U32 R96, P4, R86, 0x170b5d44, R96 ;  /* 0x170b5d4456607825 */ /* 0x000fe20007880060 */
[----:B------:R-:W-:-:S02]  /*11eb0*/  IADD3 R215, PT, PT, R215, R112, RZ ;  /* 0x00000070d7d77210 */ /* 0x000fc40007ffe0ff */
[----:B------:R-:W-:Y:S01]  /*11ec0*/  IADD3.X R183, P3, PT, R119, R183, RZ, P3, !PT ;  /* 0x000000b777b77210 */ /* 0x000fe20001f7e4ff */
[----:B------:R-:W-:Y:S01]  /*11ed0*/  IMAD.MOV.U32 R102, RZ, RZ, R115 ;  /* 0x000000ffff667224 */ /* 0x000fe200078e0073 */
[----:B------:R-:W-:Y:S01]  /*11ee0*/  IADD3.X R151, P0, PT, R153, R151, RZ, P0, !PT ;  /* 0x0000009799977210 */ /* 0x000fe2000071e4ff */
[----:B------:R-:W-:Y:S01]  /*11ef0*/  IMAD.WIDE.U32 R90, R86, 0x30000000, RZ ;  /* 0x30000000565a7825 */ /* 0x000fe200078e00ff */
[----:B------:R-:W-:Y:S02]  /*11f00*/  IADD3.X R98, P3, PT, R99, R98, RZ, P3, !PT ;  /* 0x0000006263627210 */ /* 0x000fe40001f7e4ff */
[----:B------:R-:W-:Y:S01]  /*11f10*/  IADD3.X R157, P0, PT, R184, R157, RZ, P0, !PT ;  /* 0x0000009db89d7210 */ /* 0x000fe2000071e4ff */
[----:B------:R-:W-:Y:S01]  /*11f20*/  IMAD.WIDE.U32 R122, R87, -0x45f6b800, RZ ;  /* 0xba094800577a7825 */ /* 0x000fe200078e00ff */
[----:B------:R-:W-:-:S03]  /*11f30*/  IADD3.X R99, P3, PT, R183, R168, RZ, P3, !PT ;  /* 0x000000a8b7637210 */ /* 0x000fc60001f7e4ff */
[----:B------:R-:W-:Y:S01]  /*11f40*/  IMAD.WIDE.U32.X R102, R87, -0x7af74000, R102, P5 ;  /* 0x8508c00057667825 */ /* 0x000fe200028e0466 */
[----:B------:R-:W-:-:S03]  /*11f50*/  IADD3 R91, P5, PT, R96, R91, RZ ;  /* 0x0000005b605b7210 */ /* 0x000fc60007fbe0ff */
[----:B------:R-:W-:-:S04]  /*11f60*/  IMAD.WIDE.U32 R114, R87, 0xf5138f, RZ ;  /* 0x00f5138f57727825 */ /* 0x000fc800078e00ff */
[----:B------:R-:W-:Y:S02]  /*11f70*/  IMAD.X R127, RZ, RZ, RZ, P4 ;  /* 0x000000ffff7f7224 */ /* 0x000fe400020e06ff */
[----:B------:R-:W-:Y:S02]  /*11f80*/  IMAD.MOV.U32 R126, RZ, RZ, R97 ;  /* 0x000000ffff7e7224 */ /* 0x000fe400078e0061 */
[----:B------:R-:W-:-:S04]  /*11f90*/  IMAD.WIDE.U32 R122, P4, R86, 0x1ef3622f, R122 ;  /* 0x1ef3622f567a7825 */ /* 0x000fc8000788007a */
[----:B------:R-:W-:-:S04]  /*11fa0*/  IMAD.WIDE.U32 R120, R86, -0x45f6b800, RZ ;  /* 0xba09480056787825 */ /* 0x000fc800078e00ff */
[----:B------:R-:W-:-:S04]  /*11fb0*/  IMAD.WIDE.U32.X R126, R87, 0x170b5d44, R126, P5 ;  /* 0x170b5d44577e7825 */ /* 0x000fc800028e047e */
[----:B------:R-:W-:-:S04]  /*11fc0*/  IMAD.WIDE.U32 R114, P5, R86, 0x1a22d9f3, R114 ;  /* 0x1a22d9f356727825 */ /* 0x000fc800078a0072 */
[----:B------:R-:W-:Y:S01]  /*11fd0*/  IMAD.X R119, RZ, RZ, RZ, P4 ;  /* 0x000000ffff777224 */ /* 0x000fe200020e06ff */
[----:B------:R-:W-:Y:S01]  /*11fe0*/  IADD3 R97, P4, PT, R122, R121, RZ ;  /* 0x000000797a617210 */ /* 0x000fe20007f9e0ff */
[----:B------:R-:W-:Y:S01]  /*11ff0*/  IMAD.MOV.U32 R118, RZ, RZ, R123 ;  /* 0x000000ffff767224 */ /* 0x000fe200078e007b */
[----:B------:R-:W-:Y:S01]  /*12000*/  IADD3.X R123, P3, PT, RZ, RZ, RZ, P3, !PT ;  /* 0x000000ffff7b7210 */ /* 0x000fe20001f7e4ff */
[----:B------:R-:W-:Y:S01]  /*12010*/  IMAD.X R141, RZ, RZ, RZ, P5 ;  /* 0x000000ffff8d7224 */ /* 0x000fe200028e06ff */
[----:B------:R-:W-:Y:S01]  /*12020*/  IADD3 R101, P5, PT, R114, R101, RZ ;  /* 0x0000006572657210 */ /* 0x000fe20007fbe0ff */
[----:B------:R-:W-:Y:S01]  /*12030*/  IMAD.WIDE.U32 R132, R87, 0x6ca1493b, RZ ;  /* 0x6ca1493b57847825 */ /* 0x000fe200078e00ff */
[----:B------:R-:W-:-:S03]  /*12040*/  IADD3.X R121, P2, PT, RZ, R102, RZ, P2, !PT ;  /* 0x00000066ff797210 */ /* 0x000fc6000175e4ff */
[----:B------:R-:W-:Y:S01]  /*12050*/  IMAD.WIDE.U32.X R118, R87, 0x1ef3622f, R118, P4 ;  /* 0x1ef3622f57767825 */ /* 0x000fe200020e0476 */
[----:B------:R-:W-:-:S03]  /*12060*/  IADD3 RZ, P4, PT, R214, R138, RZ ;  /* 0x0000008ad6ff7210 */ /* 0x000fc60007f9e0ff */
[----:B------:R-:W-:Y:S01]  /*12070*/  IMAD.MOV.U32 R140, RZ, RZ, R115 ;  /* 0x000000ffff8c7224 */ /* 0x000fe200078e0073 */
[----:B------:R-:W-:Y:S01]  /*12080*/  IADD3.X RZ, P4, PT, R215, R107, RZ, P4, !PT ;  /* 0x0000006bd7ff7210 */ /* 0x000fe2000279e4ff */
[----:B------:R-:W-:-:S03]  /*12090*/  IMAD.WIDE.U32 R112, R87, 0x17c510ea, RZ ;  /* 0x17c510ea57707825 */ /* 0x000fc600078e00ff */
[----:B------:R-:W-:Y:S01]  /*120a0*/  IADD3.X R138, P4, PT, RZ, R144, RZ, P4, !PT ;  /* 0x00000090ff8a7210 */ /* 0x000fe2000279e4ff */
[----:B------:R-:W-:-:S03]  /*120b0*/  IMAD.WIDE.U32.X R140, R87, 0x1a22d9f3, R140, P5 ;  /* 0x1a22d9f3578c7825 */ /* 0x000fc600028e048c */
[----:B------:R-:W-:Y:S01]  /*120c0*/  IADD3.X R162, P4, PT, RZ, R145, RZ, P4, !PT ;  /* 0x00000091ffa27210 */ /* 0x000fe2000279e4ff */
[----:B------:R-:W-:-:S03]  /*120d0*/  IMAD.WIDE.U32 R94, R134, -0x45f6b800, R94 ;  /* 0xba094800865e7825 */ /* 0x000fc600078e005e */
[----:B------:R-:W-:Y:S01]  /*120e0*/  IADD3.X R102, P4, PT, R138, R135, RZ, P4, !PT ;  /* 0x000000878a667210 */ /* 0x000fe2000279e4ff */
[C---:B------:R-:W-:Y:S01]  /*120f0*/  IMAD.WIDE.U32 R132, P5, R86.reuse, -0x39c4fa40, R132 ;  /* 0xc63b05c056847825 */ /* 0x040fe200078a0084 */
[----:B------:R-:W-:Y:S02]  /*12100*/  IADD3 R95, PT, PT, R95, R154, RZ ;  /* 0x0000009a5f5f7210 */ /* 0x000fe40007ffe0ff */
[----:B------:R-:W-:Y:S01]  /*12110*/  IADD3.X R138, P2, PT, RZ, R103, RZ, P2, !PT ;  /* 0x00000067ff8a7210 */ /* 0x000fe2000175e4ff */
[----:B------:R-:W-:Y:S01]  /*12120*/  IMAD.WIDE.U32 R130, R86, 0x6ca1493b, RZ ;  /* 0x6ca1493b56827825 */ /* 0x000fe200078e00ff */
[----:B------:R-:W-:Y:S02]  /*12130*/  IADD3.X R103, P4, PT, R162, R137, RZ, P4, !PT ;  /* 0x00000089a2677210 */ /* 0x000fe4000279e4ff */
[----:B------:R-:W-:Y:S01]  /*12140*/  IADD3.X R94, P2, PT, R121, R94, RZ, P2, !PT ;  /* 0x0000005e795e7210 */ /* 0x000fe2000175e4ff */
[----:B------:R-:W-:Y:S01]  /*12150*/  IMAD.X R155, RZ, RZ, RZ, P5 ;  /* 0x000000ffff9b7224 */ /* 0x000fe200028e06ff */
[----:B------:R-:W-:Y:S01]  /*12160*/  IADD3 R115, P5, PT, R132, R131, RZ ;  /* 0x0000008384737210 */ /* 0x000fe20007fbe0ff */
[----:B------:R-:W-:Y:S01]  /*12170*/  IMAD.X R163, RZ, RZ, RZ, P3 ;  /* 0x000000ffffa37224 */ /* 0x000fe200018e06ff */
[----:B------:R-:W-:Y:S01]  /*12180*/  IADD3.X R95, P2, PT, R138, R95, RZ, P2, !PT ;  /* 0x0000005f8a5f7210 */ /* 0x000fe2000175e4ff */
[----:B------:R-:W-:-:S04]  /*12190*/  IMAD.WIDE.U32 R106, R86, 0x17c510ea, RZ ;  /* 0x17c510ea566a7825 */ /* 0x000fc800078e00ff */
[----:B------:R-:W-:-:S04]  /*121a0*/  IMAD.WIDE.U32 R112, P3, R86, 0x1ae3a46, R112 ;  /* 0x01ae3a4656707825 */ /* 0x000fc80007860070 */
[----:B------:R-:W-:Y:S02]  /*121b0*/  IMAD.MOV.U32 R154, RZ, RZ, R133 ;  /* 0x000000ffff9a7224 */ /* 0x000fe400078e0085 */
[----:B------:R-:W-:Y:S01]  /*121c0*/  IMAD.X R145, RZ, RZ, RZ, P3 ;  /* 0x000000ffff917224 */ /* 0x000fe200018e06ff */
[----:B------:R-:W-:Y:S01]  /*121d0*/  IADD3 R107, P3, PT, R112, R107, RZ ;  /* 0x0000006b706b7210 */ /* 0x000fe20007f7e0ff */
[----:B------:R-:W-:Y:S01]  /*121e0*/  IMAD.WIDE.U32.X R154, R87, -0x39c4fa40, R154, P5 ;  /* 0xc63b05c0579a7825 */ /* 0x000fe200028e049a */
[----:B------:R-:W-:-:S03]  /*121f0*/  IADD3 RZ, P5, PT, R98, R170, RZ ;  /* 0x000000aa62ff7210 */ /* 0x000fc60007fbe0ff */
[----:B------:R-:W-:Y:S01]  /*12200*/  IMAD.MOV.U32 R144, RZ, RZ, R113 ;  /* 0x000000ffff907224 */ /* 0x000fe200078e0071 */
[----:B------:R-:W-:Y:S01]  /*12210*/  IADD3.X RZ, P5, PT, R99, R117, RZ, P5, !PT ;  /* 0x0000007563ff7210 */ /* 0x000fe20002fbe4ff */
[----:B------:R-:W-:-:S04]  /*12220*/  IMAD.WIDE.U32 R98, R134, 0xf5138f, R98 ;  /* 0x00f5138f86627825 */ /* 0x000fc800078e0062 */
[----:B------:R-:W-:Y:S01]  /*12230*/  IMAD.WIDE.U32.X R144, R87, 0x1ae3a46, R144, P3 ;  /* 0x01ae3a4657907825 */ /* 0x000fe200018e0490 */
[----:B------:R-:W-:Y:S02]  /*12240*/  IADD3 RZ, P3, PT, R102, R142, RZ ;  /* 0x0000008e66ff7210 */ /* 0x000fe40007f7e0ff */
[----:B------:R-:W-:Y:S01]  /*12250*/  IADD3.X R87, P5, PT, R123, R128, RZ, P5, !PT ;  /* 0x000000807b577210 */ /* 0x000fe20002fbe4ff */
[----:B------:R-:W-:Y:S01]  /*12260*/  IMAD.IADD R173, R99, 0x1, R172 ;  /* 0x0000000163ad7824 */ /* 0x000fe200078e02ac */
[----:B------:R-:W-:Y:S01]  /*12270*/  IADD3.X RZ, P3, PT, R103, R109, RZ, P3, !PT ;  /* 0x0000006d67ff7210 */ /* 0x000fe20001f7e4ff */
[----:B------:R-:W-:Y:S01]  /*12280*/  IMAD.WIDE.U32 R214, R213, R211, R214 ;  /* 0x000000d3d5d67225 */ /* 0x000fe200078e00d6 */
[----:B------:R-:W-:Y:S02]  /*12290*/  IADD3.X R109, P4, PT, RZ, RZ, RZ, P4, !PT ;  /* 0x000000ffff6d7210 */ /* 0x000fe4000279e4ff */
[----:B------:R-:W-:Y:S02]  /*122a0*/  IADD3.X R142, P5, PT, R163, R129, RZ, P5, !PT ;  /* 0x00000081a38e7210 */ /* 0x000fe40002fbe4ff */
[----:B------:R-:W-:-:S02]  /*122b0*/  IADD3.X R128, P3, PT, R109, R148, RZ, P3, !PT ;  /* 0x000000946d807210 */ /* 0x000fc40001f7e4ff */
[----:B------:R-:W-:Y:S02]  /*122c0*/  IADD3.X R92, P5, PT, R87, R92, RZ, P5, !PT ;  /* 0x0000005c575c7210 */ /* 0x000fe40002fbe4ff */
        /* <DEDUP_REMOVED lines=8> */
[----:B------:R-:W-:Y:S02]  /*12350*/  IADD3 R121, PT, PT, R215, R116, RZ ;  /* 0x00000074d7797210 */ /* 0x000fe40007ffe0ff */
[----:B------:R-:W-:Y:S01]  /*12360*/  SHF.L.W.U32.HI R87, R108, 0x1, R214 ;  /* 0x000000016c577819 */ /* 0x000fe20000010ed6 */
[----:B------:R-:W-:Y:S01]  /*12370*/  IMAD.X R91, RZ, RZ, RZ, P4 ;  /* 0x000000ffff5b7224 */ /* 0x000fe200020e06ff */
[----:B------:R-:W-:Y:S02]  /*12380*/  IADD3 RZ, P5, PT, R92, R104, RZ ;  /* 0x000000685cff7210 */ /* 0x000fe40007fbe0ff */
[----:B------:R-:W-:Y:S02]  /*12390*/  IADD3 RZ, P2, PT, R128, R152, RZ ;  /* 0x0000009880ff7210 */ /* 0x000fe40007f5e0ff */
[----:B------:R-:W-:-:S02]  /*123a0*/  IADD3.X R99, P3, PT, R99, R126, RZ, P3, !PT ;  /* 0x0000007e63637210 */ /* 0x000fc40001f7e4ff */
[----:B------:R-:W-:Y:S02]  /*123b0*/  SHF.L.W.U32.HI R215, R214, 0x1, R121 ;  /* 0x00000001d6d77819 */ /* 0x000fe40000010e79 */
        /* <DEDUP_REMOVED lines=9> */
[----:B------:R-:W-:Y:S01]  /*12450*/  IADD3.X R113, P1, PT, RZ, R158, RZ, P2, !PT ;  /* 0x0000009eff717210 */ /* 0x000fe2000173e4ff */
[----:B------:R-:W-:Y:S01]  /*12460*/  IMAD R133, R94, -0x7af74001, -R109 ;  /* 0x8508bfff5e857824 */ /* 0x000fe200078e0a6d */
[----:B------:R-:W-:Y:S01]  /*12470*/  IADD3.X R98, P5, PT, R99, R98, RZ, P5, !PT ;  /* 0x0000006263627210 */ /* 0x000fe20002fbe4ff */
[----:B------:R-:W-:Y:S01]  /*12480*/  IMAD.IADD R105, R105, 0x1, R136 ;  /* 0x0000000169697824 */ /* 0x000fe200078e0288 */
[----:B------:R-:W-:Y:S01]  /*12490*/  IADD3.X R110, P2, PT, R91, R111, RZ, P4, !PT ;  /* 0x0000006f5b6e7210 */ /* 0x000fe2000275e4ff */
[----:B------:R-:W-:Y:S01]  /*124a0*/  IMAD.X R158, RZ, RZ, R159, P1 ;  /* 0x000000ffff9e7224 */ /* 0x000fe200008e069f */
        /* <DEDUP_REMOVED lines=13> */
[----:B------:R-:W-:Y:S01]  /*12580*/  IMAD.WIDE.U32 R128, R210, R213, R128 ;  /* 0x000000d5d2807225 */ /* 0x000fe200078e0080 */
[----:B------:R-:W-:Y:S02]  /*12590*/  SHF.L.W.U32.HI R93, R121, 0x1, R104 ;  /* 0x00000001795d7819 */ /* 0x000fe40000010e68 */
[----:B------:R-:W-:Y:S01]  /*125a0*/  IADD3.X R118, P5, PT, R118, R119, RZ, P1, !PT ;  /* 0x0000007776767210 */ /* 0x000fe20000fbe4ff */
[----:B------:R-:W-:Y:S01]  /*125b0*/  IMAD.X R119, RZ, RZ, RZ, P4 ;  /* 0x000000ffff777224 */ /* 0x000fe200020e06ff */
[----:B------:R-:W-:Y:S01]  /*125c0*/  IADD3 RZ, P2, PT, R94, R102, RZ ;  /* 0x000000665eff7210 */ /* 0x000fe20007f5e0ff */
[----:B------:R-:W-:Y:S01]  /*125d0*/  IMAD.WIDE.U32 R98, R86, -0x45f6b800, R98 ;  /* 0xba09480056627825 */ /* 0x000fe200078e0062 */
[----:B------:R-:W-:-:S02]  /*125e0*/  IADD3.X R92, P4, PT, R95, R92, RZ, P5, !PT ;  /* 0x0000005c5f5c7210 */ /* 0x000fc40002f9e4ff */
[----:B------:R-:W-:Y:S01]  /*125f0*/  IADD3.X R156, P3, PT, R93, R156, RZ, P3, !PT ;  /* 0x0000009c5d9c7210 */ /* 0x000fe20001f7e4ff */
[----:B------:R-:W-:Y:S01]  /*12600*/  IMAD.WIDE.U32 R94, R133, 0x1, RZ ;  /* 0x00000001855e7825 */ /* 0x000fe200078e00ff */
[----:B------:R-:W-:Y:S02]  /*12610*/  IADD3.X R93, P4, PT, R118, R111, RZ, P4, !PT ;  /* 0x0000006f765d7210 */ /* 0x000fe4000279e4ff */
[----:B------:R-:W-:Y:S01]  /*12620*/  SHF.L.W.U32.HI R104, R104, 0x1, R105 ;  /* 0x0000000168687819 */ /* 0x000fe20000010e69 */
[----:B------:R-:W-:Y:S01]  /*12630*/  IMAD.IADD R150, R129, 0x1, R150 ;  /* 0x0000000181967824 */ /* 0x000fe200078e0296 */
[----:B------:R-:W-:Y:S01]  /*12640*/  IADD3.X R137, P4, PT, RZ, RZ, RZ, P4, !PT ;  /* 0x000000ffff897210 */ /* 0x000fe2000279e4ff */
[----:B------:R-:W-:Y:S01]  /*12650*/  IMAD.WIDE.U32 R94, P5, R90, -0x7af74000, R94 ;  /* 0x8508c0005a5e7825 */ /* 0x000fe200078a005e */
[----:B------:R-:W-:Y:S02]  /*12660*/  IADD3 RZ, P1, PT, R96, R166, RZ ;  /* 0x000000a660ff7210 */ /* 0x000fe40007f3e0ff */
[----:B------:R-:W-:Y:S01]  /*12670*/  IADD3.X R111, PT, PT, RZ, RZ, RZ, P4, !PT ;  /* 0x000000ffff6f7210 */ /* 0x000fe200027fe4ff */
[----:B------:R-:W-:Y:S01]  /*12680*/  IMAD.IADD R110, R99, 0x1, R122 ;  /* 0x00000001636e7824 */ /* 0x000fe200078e027a */
        /* <DEDUP_REMOVED lines=13> */
[----:B------:R-:W-:Y:S01]  /*12760*/  IADD3.X R220, P1, PT, R119, R221, RZ, P1, !PT ;  /* 0x000000dd77dc7210 */ /* 0x000fe20000f3e4ff */
[----:B------:R-:W-:Y:S01]  /*12770*/  IMAD.IADD R219, R97, 0x1, R218 ;  /* 0x0000000161db7824 */ /* 0x000fe200078e02da */
[----:B------:R-:W-:Y:S01]  /*12780*/  IADD3.X R97, P0, PT, RZ, RZ, RZ, P0, !PT ;  /* 0x000000ffff617210 */ /* 0x000fe2000071e4ff */
[----:B------:R-:W-:Y:S01]  /*12790*/  IMAD.WIDE.U32 R108, R133, 0x30000000, RZ ;  /* 0x30000000856c7825 */ /* 0x000fe200078e00ff */
[----:B------:R-:W-:Y:S02]  /*127a0*/  IADD3.X R105, P2, PT, RZ, R94, RZ, P2, !PT ;  /* 0x0000005eff697210 */ /* 0x000fe4000175e4ff */
[----:B------:R-:W-:Y:S01]  /*127b0*/  IADD3.X R137, P3, PT, R137, R140, RZ, P3, !PT ;  /* 0x0000008c89897210 */ /* 0x000fe20001f7e4ff */
[----:B------:R-:W-:Y:S01]  /*127c0*/  IMAD.WIDE.U32 R100, R133, -0x45f6b800, RZ ;  /* 0xba09480085647825 */ /* 0x000fe200078e00ff */
[----:B------:R-:W-:Y:S02]  /*127d0*/  IADD3.X R138, P1, PT, R138, R97, RZ, P1, !PT ;  /* 0x000000618a8a7210 */ /* 0x000fe40000f3e4ff */
[----:B------:R-:W-:Y:S01]  /*127e0*/  IADD3.X R97, P5, PT, RZ, R95, RZ, P2, !PT ;  /* 0x0000005fff617210 */ /* 0x000fe200017be4ff */
[----:B------:R-:W-:Y:S01]  /*127f0*/  IMAD.WIDE.U32 R102, R90, 0x30000000, RZ ;  /* 0x300000005a667825 */ /* 0x000fe200078e00ff */
[----:B------:R-:W-:-:S02]  /*12800*/  IADD3.X R140, P2, PT, R111, R141, RZ, P3, !PT ;  /* 0x0000008d6f8c7210 */ /* 0x000fc40001f5e4ff */
[----:B------:R-:W-:Y:S01]  /*12810*/  SHF.L.W.U32.HI R131, R128, 0x1, R150 ;  /* 0x0000000180837819 */ /* 0x000fe20000010e96 */
[----:B------:R-:W-:Y:S01]  /*12820*/  IMAD.WIDE.U32 R108, P3, R90, 0x170b5d44, R108 ;  /* 0x170b5d445a6c7825 */ /* 0x000fe2000786006c */
[----:B------:R-:W-:-:S03]  /*12830*/  IADD3.X R136, P2, PT, R137, R96, RZ, P2, !PT ;  /* 0x0000006089887210 */ /* 0x000fc6000175e4ff */
[----:B------:R-:W-:Y:S01]  /*12840*/  IMAD.X R139, RZ, RZ, RZ, P0 ;  /* 0x000000ffff8b7224 */ /* 0x000fe200000e06ff */
[----:B------:R-:W-:Y:S01]  /*12850*/  IADD3.X R104, P0, PT, R105, R98, RZ, P5, !PT ;  /* 0x0000006269687210 */ /* 0x000fe20002f1e4ff */
[----:B------:R-:W-:Y:S01]  /*12860*/  IMAD.WIDE.U32 R98, P5, R90, 0x1ef3622f, R100 ;  /* 0x1ef3622f5a627825 */ /* 0x000fe200078a0064 */
[----:B------:R-:W-:Y:S02]  /*12870*/  MOV R100, R109 ;  /* 0x0000006d00647202 */ /* 0x000fe40000000f00 */
[----:B------:R-:W-:Y:S01]  /*12880*/  IADD3.X R105, P0, PT, R97, R110, RZ, P0, !PT ;  /* 0x0000006e61697210 */ /* 0x000fe2000071e4ff */
[----:B------:R-:W-:Y:S01]  /*12890*/  IMAD.X R101, RZ, RZ, RZ, P3 ;  /* 0x000000ffff657224 */ /* 0x000fe200018e06ff */
[----:B------:R-:W-:Y:S01]  /*128a0*/  IADD3 R141, P3, PT, R108, R103, RZ ;  /* 0x000000676c8d7210 */ /* 0x000fe20007f7e0ff */
[----:B------:R-:W-:Y:S01]  /*128b0*/  IMAD.WIDE.U32 R128, R133, 0xf5138f, RZ ;  /* 0x00f5138f85807825 */ /* 0x000fe200078e00ff */
[----:B------:R-:W-:-:S03]  /*128c0*/  IADD3.X R137, P2, PT, R140, R219, RZ, P2, !PT ;  /* 0x000000db8c897210 */ /* 0x000fc6000175e4ff */
[----:B------:R-:W-:-:S04]  /*128d0*/  IMAD.WIDE.U32 R94, R90, -0x45f6b800, RZ ;  /* 0xba0948005a5e7825 */ /* 0x000fc800078e00ff */
[----:B------:R-:W-:-:S04]  /*128e0*/  IMAD.WIDE.U32.X R100, R133, 0x170b5d44, R100, P3 ;  /* 0x170b5d4485647825 */ /* 0x000fc800018e0464 */
[----:B------:R-:W-:-:S04]  /*128f0*/  IMAD.WIDE.U32 R116, R133, 0x17c510ea, RZ ;  /* 0x17c510ea85747825 */ /* 0x000fc800078e00ff */
[----:B------:R-:W-:Y:S01]  /*12900*/  IMAD.X R135, RZ, RZ, RZ, P5 ;  /* 0x000000ffff877224 */ /* 0x000fe200028e06ff */
[----:B------:R-:W-:Y:S01]  /*12910*/  IADD3 R147, P5, PT, R98, R95, RZ ;  /* 0x0000005f62937210 */ /* 0x000fe20007fbe0ff */
[----:B------:R-:W-:Y:S01]  /*12920*/  IMAD.WIDE.U32 R128, P3, R90, 0x1a22d9f3, R128 ;  /* 0x1a22d9f35a807825 */ /* 0x000fe20007860080 */
[----:B------:R-:W-:-:S03]  /*12930*/  IADD3.X R95, P0, PT, RZ, RZ, RZ, P0, !PT ;  /* 0x000000ffff5f7210 */ /* 0x000fc6000071e4ff */
[----:B------:R-:W-:Y:S02]  /*12940*/  IMAD.MOV.U32 R134, RZ, RZ, R99 ;  /* 0x000000ffff867224 */ /* 0x000fe400078e0063 */
[----:B------:R-:W-:Y:S02]  /*12950*/  IMAD.X R125, RZ, RZ, RZ, P3 ;  /* 0x000000ffff7d7224 */ /* 0x000fe400018e06ff */
[----:B------:R-:W-:-:S04]  /*12960*/  IMAD.WIDE.U32 R116, P3, R90, 0x1ae3a46, R116 ;  /* 0x01ae3a465a747825 */ /* 0x000fc80007860074 */
[----:B------:R-:W-:-:S04]  /*12970*/  IMAD.WIDE.U32 R110, R90, 0x17c510ea, RZ ;  /* 0x17c510ea5a6e7825 */ /* 0x000fc800078e00ff */
[----:B------:R-:W-:-:S04]  /*12980*/  IMAD.WIDE.U32.X R134, R133, 0x1ef3622f, R134, P5 ;  /* 0x1ef3622f85867825 */ /* 0x000fc800028e0486 */
[----:B------:R-:W-:-:S04]  /*12990*/  IMAD.WIDE.U32 R122, P5, R90, -0x39c4fa40, R122 ;  /* 0xc63b05c05a7a7825 */ /* 0x000fc800078a007a */
[----:B------:R-:W-:-:S04]  /*129a0*/  IMAD.WIDE.U32 R126, R90, 0xf5138f, RZ ;  /* 0x00f5138f5a7e7825 */ /* 0x000fc800078e00ff */
[----:B------:R-:W-:Y:S01]  /*129b0*/  IMAD.X R97, RZ, RZ, RZ, P3 ;  /* 0x000000ffff617224 */ /* 0x000fe200018e06ff */
[----:B------:R-:W-:Y:S01]  /*129c0*/  IADD3 R111, P3, PT, R116, R111, RZ ;  /* 0x0000006f746f7210 */ /* 0x000fe20007f7e0ff */
[----:B------:R-:W-:Y:S01]  /*129d0*/  IMAD.X R119, RZ, RZ, RZ, P5 ;  /* 0x000000ffff777224 */ /* 0x000fe200028e06ff */
[----:B------:R-:W-:Y:S01]  /*129e0*/  IADD3 R99, P5, PT, R128, R127, RZ ;  /* 0x0000007f80637210 */ /* 0x000fe20007fbe0ff */
[----:B------:R-:W-:Y:S01]  /*129f0*/  IMAD.MOV.U32 R96, RZ, RZ, R117 ;  /* 0x000000ffff607224 */ /* 0x000fe200078e0075 */
[----:B------:R-:W-:Y:S01]  /*12a00*/  IADD3.X R117, P2, PT, RZ, RZ, RZ, P2, !PT ;  /* 0x000000ffff757210 */ /* 0x000fe2000175e4ff */
[----:B------:R-:W-:-:S04]  /*12a10*/  IMAD.WIDE.U32 R120, R90, 0x6ca1493b, RZ ;  /* 0x6ca1493b5a787825 */ /* 0x000fc800078e00ff */
[----:B------:R-:W-:Y:S02]  /*12a20*/  IMAD.MOV.U32 R124, RZ, RZ, R129 ;  /* 0x000000ffff7c7224 */ /* 0x000fe400078e0081 */
[C---:B------:R-:W-:Y:S01]  /*12a30*/  IMAD.WIDE.U32.X R96, R133.reuse, 0x1ae3a46, R96, P3 ;  /* 0x01ae3a4685607825 */ /* 0x040fe200018e0460 */
[----:B------:R-:W-:Y:S02]  /*12a40*/  IADD3.X R127, P3, PT, R220, R139, RZ, P1, !PT ;  /* 0x0000008bdc7f7210 */ /* 0x000fe40000f7e4ff */
[----:B------:R-:W-:Y:S01]  /*12a50*/  IADD3 RZ, P1, PT, R104, R102, RZ ;  /* 0x0000006668ff7210 */ /* 0x000fe20007f3e0ff */
[----:B------:R-:W-:Y:S01]  /*12a60*/  IMAD.WIDE.U32.X R124, R133, 0x1a22d9f3, R124, P5 ;  /* 0x1a22d9f3857c7825 */ /* 0x000fe200028e047c */
[----:B------:R-:W-:Y:S02]  /*12a70*/  IADD3 R109, P5, PT, R122, R121, RZ ;  /* 0x000000797a6d7210 */ /* 0x000fe40007fbe0ff */
[----:B------:R-:W-:Y:S01]  /*12a80*/  IADD3.X RZ, P1, PT, R105, R141, RZ, P1, !PT ;  /* 0x0000008d69ff7210 */ /* 0x000fe20000f3e4ff */
[----:B------:R-:W-:Y:S01]  /*12a90*/  IMAD.MOV.U32 R118, RZ, RZ, R123 ;  /* 0x000000ffff767224 */ /* 0x000fe200078e007b */
[----:B------:R-:W-:Y:S01]  /*12aa0*/  IADD3.X R121, PT, PT, RZ, RZ, RZ, P2, !PT ;  /* 0x000000ffff797210 */ /* 0x000fe200017fe4ff */
[----:B------:R-:W-:Y:S01]  /*12ab0*/  IMAD.X R103, RZ, RZ, RZ, P0 ;  /* 0x000000ffff677224 */ /* 0x000fe200000e06ff */
[----:B------:R-:W-:Y:S01]  /*12ac0*/  IADD3 RZ, P0, PT, R136, R130, RZ ;  /* 0x0000008288ff7210 */ /* 0x000fe20007f1e0ff */
[----:B------:R-:W-:Y:S01]  /*12ad0*/  IMAD.WIDE.U32.X R118, R133, -0x39c4fa40, R118, P5 ;  /* 0xc63b05c085767825 */ /* 0x000fe200028e0476 */
[----:B------:R-:W-:-:S02]  /*12ae0*/  IADD3.X R123, P5, PT, R138, R87, RZ, P3, !PT ;  /* 0x000000578a7b7210 */ /* 0x000fc40001fbe4ff */
[----:B------:R-:W-:Y:S01]  /*12af0*/  IADD3.X R87, P1, PT, R95, R100, RZ, P1, !PT ;  /* 0x000000645f577210 */ /* 0x000fe20000f3e4ff */
[----:B------:R-:W-:Y:S01]  /*12b00*/  IMAD.WIDE.U32 R92, R86, 0xf5138f, R92 ;  /* 0x00f5138f565c7825 */ /* 0x000fe200078e005c */
[----:B------:R-:W-:Y:S02]  /*12b10*/  IADD3.X RZ, P0, PT, R137, R115, RZ, P0, !PT ;  /* 0x0000007389ff7210 */ /* 0x000fe4000071e4ff */
        /* <DEDUP_REMOVED lines=11> */
[----:B------:R-:W-:Y:S01]  /*12bd0*/  IMAD R87, R104, -0x7af74001, -R115 ;  /* 0x8508bfff68577824 */ /* 0x000fe200078e0a73 */
[----:B------:R-:W-:Y:S01]  /*12be0*/  IADD3 RZ, P0, PT, R100, R94, RZ ;  /* 0x0000005e64ff7210 */ /* 0x000fe20007f1e0ff */
[----:B------:R-:W-:Y:S01]  /*12bf0*/  IMAD.WIDE.U32 R94, R92, 0x1, RZ ;  /* 0x000000015c5e7825 */ /* 0x000fe200078e00ff */
[----:B------:R-:W-:Y:S02]  /*12c00*/  IADD3.X R108, P5, PT, RZ, R108, RZ, P5, !PT ;  /* 0x0000006cff6c7210 */ /* 0x000fe40002fbe4ff */
[----:B------:R-:W-:Y:S01]  /*12c10*/  IADD3.X R101, P1, PT, R101, R114, RZ, P1, !PT ;  /* 0x0000007265657210 */ /* 0x000fe20000f3e4ff */
[----:B------:R-:W-:Y:S01]  /*12c20*/  IMAD.WIDE.U32 R136, R86, 0x6ca1493b, R136 ;  /* 0x6ca1493b56887825 */ /* 0x000fe200078e0088 */
[----:B------:R-:W-:Y:S02]  /*12c30*/  IADD3.X R103, P2, PT, R154, R127, RZ, P2, !PT ;  /* 0x0000007f9a677210 */ /* 0x000fe4000175e4ff */
[----:B------:R-:W-:Y:S01]  /*12c40*/  IADD3.X R123, PT, PT, RZ, RZ, RZ, P5, P3 ;  /* 0x000000ffff7b7210 */ /* 0x000fe20002fe64ff */
[----:B------:R-:W-:Y:S01]  /*12c50*/  IMAD.IADD R93, R93, 0x1, R87 ;  /* 0x000000015d5d7824 */ /* 0x000fe200078e0257 */
[----:B------:R-:W-:Y:S01]  /*12c60*/  IADD3 RZ, P3, PT, R104, R94, RZ ;  /* 0x0000005e68ff7210 */ /* 0x000fe20007f7e0ff */
[----:B------:R-:W-:Y:S01]  /*12c70*/  IMAD.IADD R133, R137, 0x1, R132 ;  /* 0x0000000189857824 */ /* 0x000fe200078e0284 */
[----:B------:R-:W-:Y:S01]  /*12c80*/  IADD3.X R137, P1, PT, RZ, RZ, RZ, P1, !PT ;  /* 0x000000ffff897210 */ /* 0x000fe20000f3e4ff */
[----:B------:R-:W-:Y:S01]  /*12c90*/  IMAD.WIDE.U32 R104, R93, 0x1, RZ ;  /* 0x000000015d687825 */ /* 0x000fe200078e00ff */
[----:B------:R-:W-:-:S02]  /*12ca0*/  IADD3.X R117, P2, PT, RZ, RZ, RZ, P2, !PT ;  /* 0x000000ffff757210 */ /* 0x000fc4000175e4ff */
        /* <DEDUP_REMOVED lines=13> */
[----:B------:R-:W-:Y:S01]  /*12d80*/  IMAD.WIDE.U32 R86, R86, 0x17c510ea, R102 ;  /* 0x17c510ea56567825 */ /* 0x000fe200078e0066 */
[----:B------:R-:W-:Y:S02]  /*12d90*/  MOV R94, R105 ;  /* 0x00000069005e7202 */ /* 0x000fe40000000f00 */
[----:B------:R-:W-:Y:S01]  /*12da0*/  IADD3.X R136, P2, PT, R137, R136, RZ, P5, !PT ;  /* 0x0000008889887210 */ /* 0x000fe20002f5e4ff */
[----:B------:R-:W-:Y:S01]  /*12db0*/  IMAD.WIDE.U32 R104, R93, 0x30000000, RZ ;  /* 0x300000005d687825 */ /* 0x000fe200078e00ff */
[----:B------:R-:W-:Y:S02]  /*12dc0*/  IADD3.X R106, P1, PT, R121, R145, RZ, P1, !PT ;  /* 0x00000091796a7210 */ /* 0x000fe40000f3e4ff */
        /* <DEDUP_REMOVED lines=20> */
[----:B------:R-:W-:Y:S01]  /*12f10*/  IMAD.WIDE.U32 R126, R93, 0x17c510ea, RZ ;  /* 0x17c510ea5d7e7825 */ /* 0x000fe200078e00ff */
        /* <DEDUP_REMOVED lines=21> */
[----:B------:R-:W-:Y:S02]  /*13070*/  MOV R120, R95 ;  /* 0x0000005f00787202 */ /* 0x000fe40000000f00 */
[----:B------:R-:W-:Y:S01]  /*13080*/  IADD3.X R133, P3, PT, RZ, RZ, RZ, P3, !PT ;  /* 0x000000ffff857210 */ /* 0x000fe20001f7e4ff */
[----:B------:R-:W-:Y:S01]  /*13090*/  IMAD.X R121, RZ, RZ, RZ, P0 ;  /* 0x000000ffff797224 */ /* 0x000fe200000e06ff */
[----:B------:R-:W-:Y:S01]  /*130a0*/  IADD3 R123, P0, PT, R94, R99, RZ ;  /* 0x000000635e7b7210 */ /* 0x000fe20007f1e0ff */
[----:B------:R-:W-:Y:S01]  /*130b0*/  IMAD.WIDE.U32 R100, R93, 0xf5138f, RZ ;  /* 0x00f5138f5d647825 */ /* 0x000fe200078e00ff */
[----:B------:R-:W-:Y:S02]  /*130c0*/  IADD3.X RZ, P2, PT, R115, R109, RZ, P2, !PT ;  /* 0x0000006d73ff7210 */ /* 0x000fe4000175e4ff */
[----:B------:R-:W-:Y:S01]  /*130d0*/  IADD3.X R143, P5, PT, R106, R143, RZ, P5, !PT ;  /* 0x0000008f6a8f7210 */ /* 0x000fe20002fbe4ff */
[----:B------:R-:W-:Y:S01]  /*130e0*/  IMAD.WIDE.U32.X R120, R93, 0x1ef3622f, R120, P0 ;  /* 0x1ef3622f5d787825 */ /* 0x000fe200000e0478 */
[----:B------:R-:W-:-:S02]  /*130f0*/  IADD3 RZ, P0, PT, R86, R98, RZ ;  /* 0x0000006256ff7210 */ /* 0x000fc40007f1e0ff */
[----:B------:R-:W-:Y:S01]  /*13100*/  IADD3.X R134, P2, PT, R105, R118, RZ, P2, !PT ;  /* 0x0000007669867210 */ /* 0x000fe2000175e4ff */
[----:B------:R-:W-:Y:S01]  /*13110*/  IMAD.X R95, RZ, RZ, RZ, P3 ;  /* 0x000000ffff5f7224 */ /* 0x000fe200018e06ff */
[----:B------:R-:W-:Y:S01]  /*13120*/  IADD3.X RZ, P0, PT, R87, R123, RZ, P0, !PT ;  /* 0x0000007b57ff7210 */ /* 0x000fe2000071e4ff */
[C---:B------:R-:W-:Y:S01]  /*13130*/  IMAD.WIDE.U32 R98, R92.reuse, 0xf5138f, RZ ;  /* 0x00f5138f5c627825 */ /* 0x040fe200078e00ff */
        /* <DEDUP_REMOVED lines=8> */
[----:B------:R-:W-:-:S03]  /*131c0*/  IADD3.X R135, P2, PT, R118, R143, RZ, P2, !PT ;  /* 0x0000008f76877210 */ /* 0x000fc6000175e4ff */
[----:B------:R-:W-:-:S04]  /*131d0*/  IMAD.WIDE.U32 R102, R92, 0x30000000, R102 ;  /* 0x300000005c667825 */ /* 0x000fc800078e0066 */
[----:B------:R-:W-:Y:S02]  /*131e0*/  IMAD.MOV.U32 R108, RZ, RZ, R101 ;  /* 0x000000ffff6c7224 */ /* 0x000fe400078e0065 */
[----:B------:R-:W-:Y:S02]  /*131f0*/  IMAD.IADD R103, R103, 0x1, R104 ;  /* 0x0000000167677824 */ /* 0x000fe400078e0268 */
[----:B------:R-:W-:-:S04]  /*13200*/  IMAD.WIDE.U32.X R108, R93, 0x1a22d9f3, R108, P3 ;  /* 0x1a22d9f35d6c7825 */ /* 0x000fc800018e046c */
[----:B------:R-:W-:-:S04]  /*13210*/  IMAD.WIDE.U32 R106, P3, R92, -0x39c4fa40, R106 ;  /* 0xc63b05c05c6a7825 */ /* 0x000fc8000786006a */
[----:B------:R-:W-:-:S04]  /*13220*/  IMAD.WIDE.U32 R104, R92, 0x6ca1493b, RZ ;  /* 0x6ca1493b5c687825 */ /* 0x000fc800078e00ff */
[----:B------:R-:W-:Y:S01]  /*13230*/  IMAD.X R129, RZ, RZ, RZ, P3 ;  /* 0x000000ffff817224 */ /* 0x000fe200018e06ff */
[----:B------:R-:W-:Y:S01]  /*13240*/  IADD3 R139, P3, PT, R106, R105, RZ ;  /* 0x000000696a8b7210 */ /* 0x000fe20007f7e0ff */
[----:B------:R-:W-:Y:S01]  /*13250*/  IMAD.MOV.U32 R128, RZ, RZ, R107 ;  /* 0x000000ffff807224 */ /* 0x000fe200078e006b */
[----:B------:R-:W-:Y:S01]  /*13260*/  IADD3.X R105, P2, PT, RZ, RZ, RZ, P2, !PT ;  /* 0x000000ffff697210 */ /* 0x000fe2000175e4ff */
[----:B------:R-:W-:-:S04]  /*13270*/  IMAD.WIDE.U32 R114, R90, 0x6ca1493b, R114 ;  /* 0x6ca1493b5a727825 */ /* 0x000fc800078e0072 */
[----:B------:R-:W-:Y:S01]  /*13280*/  IMAD.WIDE.U32.X R128, R93, -0x39c4fa40, R128, P3 ;  /* 0xc63b05c05d807825 */ /* 0x000fe200018e0480 */
[----:B------:R-:W-:-:S03]  /*13290*/  IADD3.X R132, P0, PT, R133, R114, RZ, P0, !PT ;  /* 0x0000007285847210 */ /* 0x000fc6000071e4ff */
[----:B------:R-:W-:Y:S02]  /*132a0*/  IMAD.IADD R122, R115, 0x1, R122 ;  /* 0x00000001737a7824 */ /* 0x000fe400078e027a */
[----:B------:R-:W-:-:S03]  /*132b0*/  IMAD.WIDE.U32 R126, P3, R92, 0x1ae3a46, R126 ;  /* 0x01ae3a465c7e7825 */ /* 0x000fc6000786007e */
[----:B------:R-:W-:Y:S01]  /*132c0*/  IADD3.X R133, P0, PT, R95, R122, RZ, P0, !PT ;  /* 0x0000007a5f857210 */ /* 0x000fe2000071e4ff */
[----:B------:R-:W-:-:S04]  /*132d0*/  IMAD.WIDE.U32 R124, R92, 0x17c510ea, RZ ;  /* 0x17c510ea5c7c7825 */ /* 0x000fc800078e00ff */
        /* <DEDUP_REMOVED lines=14> */
[----:B------:R-:W-:-:S04]  /*133c0*/  IMAD.WIDE.U32 R86, R92, -0x45f6b800, R86 ;  /* 0xba0948005c567825 */ /* 0x000fc800078e0056 */
[----:B------:R-:W-:Y:S01]  /*133d0*/  IMAD.X R121, RZ, RZ, RZ, P2 ;  /* 0x000000ffff797224 */ /* 0x000fe200010e06ff */
[----:B------:R-:W-:Y:S01]  /*133e0*/  IADD3 RZ, P2, PT, R102, R118, RZ ;  /* 0x0000007666ff7210 */ /* 0x000fe20007f5e0ff */
[----:B------:R-:W-:Y:S01]  /*133f0*/  IMAD.X R95, RZ, RZ, RZ, P3 ;  /* 0x000000ffff5f7224 */ /* 0x000fe200018e06ff */
[----:B------:R-:W-:Y:S01]  /*13400*/  IADD3 R118, P3, PT, R119, R114, RZ ;  /* 0x0000007277767210 */ /* 0x000fe20007f7e0ff */
[----:B------:R-:W-:Y:S01]  /*13410*/  IMAD.IADD R101, R87, 0x1, R94 ;  /* 0x0000000157657824 */ /* 0x000fe200078e025e */
[----:B------:R-:W-:Y:S01]  /*13420*/  IADD3.X R87, P1, PT, RZ, RZ, RZ, P1, !PT ;  /* 0x000000ffff577210 */ /* 0x000fe20000f3e4ff */
[----:B------:R-:W-:Y:S01]  /*13430*/  IMAD.MOV.U32 R94, RZ, RZ, R115 ;  /* 0x000000ffff5e7224 */ /* 0x000fe200078e0073 */
[----:B------:R-:W-:Y:S01]  /*13440*/  IADD3.X RZ, P2, PT, R103, R118, RZ, P2, !PT ;  /* 0x0000007667ff7210 */ /* 0x000fe2000175e4ff */
[----:B------:R-:W-:Y:S01]  /*13450*/  IMAD.WIDE.U32 R134, R90, 0x17c510ea, R134 ;  /* 0x17c510ea5a867825 */ /* 0x000fe200078e0086 */
[----:B------:R-:W-:Y:S02]  /*13460*/  IADD3.X R90, P0, PT, R105, R96, RZ, P0, !PT ;  /* 0x00000060695a7210 */ /* 0x000fe4000071e4ff */
[----:B------:R-:W-:Y:S01]  /*13470*/  IADD3.X R103, P5, PT, RZ, R87, RZ, P5, !PT ;  /* 0x00000057ff677210 */ /* 0x000fe20002fbe4ff */
[----:B------:R-:W-:Y:S01]  /*13480*/  IMAD.WIDE.U32.X R94, R117, -0x7af74000, R94, P3 ;  /* 0x8508c000755e7825 */ /* 0x000fe200018e045e */
[----:B------:R-:W-:-:S02]  /*13490*/  IADD3 RZ, P3, PT, R132, R98, RZ ;  /* 0x0000006284ff7210 */ /* 0x000fc40007f7e0ff */
[----:B------:R-:W-:Y:S01]  /*134a0*/  IADD3.X R105, P0, PT, R121, R97, RZ, P0, !PT ;  /* 0x0000006179697210 */ /* 0x000fe2000071e4ff */
[----:B------:R-:W-:Y:S01]  /*134b0*/  IMAD.WIDE.U32 R96, R117, 0x30000000, RZ ;  /* 0x3000000075607825 */ /* 0x000fe200078e00ff */
[----:B------:R-:W-:Y:S02]  /*134c0*/  IADD3.X RZ, P3, PT, R133, R137, RZ, P3, !PT ;  /* 0x0000008985ff7210 */ /* 0x000fe40001f7e4ff */
[----:B------:R-:W-:Y:S01]  /*134d0*/  IADD3.X R87, P2, PT, RZ, R94, RZ, P2, !PT ;  /* 0x0000005eff577210 */ /* 0x000fe2000175e4ff */
[----:B------:R-:W-:Y:S01]  /*134e0*/  IMAD.IADD R111, R135, 0x1, R116 ;  /* 0x00000001876f7824 */ /* 0x000fe200078e0274 */
[----:B------:R-:W-:Y:S01]  /*134f0*/  IADD3.X R93, P3, PT, R93, R108, RZ, P3, !PT ;  /* 0x0000006c5d5d7210 */ /* 0x000fe20001f7e4ff */
[----:B------:R-:W-:Y:S01]  /*13500*/  IMAD.WIDE.U32 R132, R92, 0xf5138f, R132 ;  /* 0x00f5138f5c847825 */ /* 0x000fe200078e0084 */
[----:B------:R-:W-:Y:S02]  /*13510*/  IADD3.X R103, P0, PT, R90, R103, RZ, P0, !PT ;  /* 0x000000675a677210 */ /* 0x000fe4000071e4ff */
[----:B------:R-:W-:Y:S01]  /*13520*/  IADD3.X R90, P2, PT, RZ, R95, RZ, P2, !PT ;  /* 0x0000005fff5a7210 */ /* 0x000fe2000175e4ff */
[----:B------:R-:W-:Y:S01]  /*13530*/  IMAD.WIDE.U32 R94, R120, 0x30000000, RZ ;  /* 0x30000000785e7825 */ /* 0x000fe200078e00ff */
[----:B------:R-:W-:-:S02]  /*13540*/  IADD3.X R108, P3, PT, R99, R109, RZ, P3, !PT ;  /* 0x0000006d636c7210 */ /* 0x000fc40001f7e4ff */
[----:B------:R-:W-:Y:S01]  /*13550*/  IADD3.X R98, PT, PT, RZ, RZ, RZ, P5, P1 ;  /* 0x000000ffff627210 */ /* 0x000fe20002fe24ff */
[----:B------:R-:W-:Y:S01]  /*13560*/  IMAD.WIDE.U32 R96, P1, R120, 0x170b5d44, R96 ;  /* 0x170b5d4478607825 */ /* 0x000fe20007820060 */
[----:B------:R-:W-:Y:S02]  /*13570*/  IADD3.X R86, P2, PT, R87, R86, RZ, P2, !PT ;  /* 0x0000005657567210 */ /* 0x000fe4000175e4ff */
[----:B------:R-:W-:Y:S02]  /*13580*/  IADD3.X R134, P3, PT, R93, R134, RZ, P3, !PT ;  /* 0x000000865d867210 */ /* 0x000fe40001f7e4ff */
[----:B------:R-:W-:Y:S02]  /*13590*/  IADD3.X R87, P2, PT, R90, R101, RZ, P2, !PT ;  /* 0x000000655a577210 */ /* 0x000fe4000175e4ff */
[----:B------:R-:W-:Y:S01]  /*135a0*/  IADD3.X R102, P4, PT, R91, R160, RZ, P4, !PT ;  /* 0x000000a05b667210 */ /* 0x000fe2000279e4ff */
[----:B------:R-:W-:Y:S01]  /*135b0*/  IMAD.X R91, RZ, RZ, RZ, P1 ;  /* 0x000000ffff5b7224 */ /* 0x000fe200008e06ff */
[----:B------:R-:W-:-:S02]  /*135c0*/  IADD3 R93, P5, PT, R96, R95, RZ ;  /* 0x0000005f605d7210 */ /* 0x000fc40007fbe0ff */
[----:B------:R-:W-:Y:S02]  /*135d0*/  MOV R90, R97 ;  /* 0x00000061005a7202 */ /* 0x000fe40000000f00 */
[----:B------:R-:W-:Y:S02]  /*135e0*/  IADD3.X R135, P3, PT, R108, R111, RZ, P3, !PT ;  /* 0x0000006f6c877210 */ /* 0x000fe40001f7e4ff */
[----:B------:R-:W-:Y:S01]  /*135f0*/  IADD3 RZ, P1, PT, R86, R94, RZ ;  /* 0x0000005e56ff7210 */ /* 0x000fe20007f3e0ff */
[C---:B------:R-:W-:Y:S01]  /*13600*/  IMAD.WIDE.U32.X R90, R117.reuse, 0x170b5d44, R90, P5 ;  /* 0x170b5d44755a7825 */ /* 0x040fe200028e045a */
[----:B------:R-:W-:Y:S02]  /*13610*/  IADD3.X R99, P3, PT, RZ, RZ, RZ, P3, !PT ;  /* 0x000000ffff637210 */ /* 0x000fe40001f7e4ff */
[----:B------:R-:W-:Y:S01]  /*13620*/  IADD3.X R101, P5, PT, RZ, RZ, RZ, P2, !PT ;  /* 0x000000ffff657210 */ /* 0x000fe200017be4ff */
[----:B------:R-:W-:Y:S01]  /*13630*/  IMAD.WIDE.U32 R94, R117, -0x45f6b800, RZ ;  /* 0xba094800755e7825 */ /* 0x000fe200078e00ff */
[----:B------:R-:W-:-:S02]  /*13640*/  IADD3.X RZ, P1, PT, R87, R93, RZ, P1, !PT ;  /* 0x0000005d57ff7210 */ /* 0x000fc40000f3e4ff */
[----:B------:R-:W-:Y:S01]  /*13650*/  IADD3.X R105, P0, PT, R105, R98, RZ, P0, !PT ;  /* 0x0000006269697210 */ /* 0x000fe2000071e4ff */
[----:B------:R-:W-:Y:S01]  /*13660*/  IMAD.X R97, RZ, RZ, RZ, P3 ;  /* 0x000000ffff617224 */ /* 0x000fe200018e06ff */
[----:B------:R-:W-:Y:S01]  /*13670*/  IADD3 RZ, P3, PT, R134, R104, RZ ;  /* 0x0000006886ff7210 */ /* 0x000fe20007f7e0ff */
[----:B------:R-:W-:Y:S01]  /*13680*/  IMAD.X R93, RZ, RZ, RZ, P5 ;  /* 0x000000ffff5d7224 */ /* 0x000fe200028e06ff */
[----:B------:R-:W-:Y:S01]  /*13690*/  IADD3.X R101, P1, PT, R101, R90, RZ, P1, !PT ;  /* 0x0000005a65657210 */ /* 0x000fe20000f3e4ff */
[C---:B------:R-:W-:Y:S01]  /*136a0*/  IMAD.WIDE.U32 R94, P5, R120.reuse, 0x1ef3622f, R94 ;  /* 0x1ef3622f785e7825 */ /* 0x040fe200078a005e */
[----:B------:R-:W-:Y:S02]  /*136b0*/  IADD3.X RZ, P3, PT, R135, R139, RZ, P3, !PT ;  /* 0x0000008b87ff7210 */ /* 0x000fe40001f7e4ff */
[----:B------:R-:W-:Y:S01]  /*136c0*/  IADD3.X R93, P1, PT, R93, R91, RZ, P1, !PT ;  /* 0x0000005b5d5d7210 */ /* 0x000fe20000f3e4ff */
[----:B------:R-:W-:Y:S01]  /*136d0*/  IMAD.WIDE.U32 R90, R120, -0x45f6b800, RZ ;  /* 0xba094800785a7825 */ /* 0x000fe200078e00ff */
[----:B------:R-:W-:-:S02]  /*136e0*/  IADD3.X R103, P2, PT, R103, R102, RZ, P0, !PT ;  /* 0x0000006667677210 */ /* 0x000fc4000075e4ff */
[----:B------:R-:W-:Y:S01]  /*136f0*/  IADD3.X R102, P3, PT, R99, R128, RZ, P3, !PT ;  /* 0x0000008063667210 */ /* 0x000fe20001f7e4ff */
[----:B------:R-:W-:Y:S01]  /*13700*/  IMAD.IADD R98, R133, 0x1, R100 ;  /* 0x0000000185627824 */ /* 0x000fe200078e0264 */
[----:B------:R-:W-:Y:S01]  /*13710*/  IADD3.X R100, P1, PT, R101, R132, RZ, P1, !PT ;  /* 0x0000008465647210 */ /* 0x000fe20000f3e4ff */
[----:B------:R-:W-:Y:S01]  /*13720*/  IMAD.X R99, RZ, RZ, RZ, P5 ;  /* 0x000000ffff637224 */ /* 0x000fe200028e06ff */
[----:B------:R-:W-:Y:S01]  /*13730*/  IADD3.X R128, P3, PT, R97, R129, RZ, P3, !PT ;  /* 0x0000008161807210 */ /* 0x000fe20001f7e4ff */
[----:B------:R-:W-:Y:S01]  /*13740*/  IMAD.WIDE.U32 R134, R92, 0x6ca1493b, R134 ;  /* 0x6ca1493b5c867825 */ /* 0x000fe200078e0086 */
[----:B------:R-:W-:Y:S02]  /*13750*/  IADD3 R97, P5, PT, R94, R91, RZ ;  /* 0x0000005b5e617210 */ /* 0x000fe40007fbe0ff */
[----:B------:R-:W-:Y:S01]  /*13760*/  IADD3.X R101, P1, PT, R93, R98, RZ, P1, !PT ;  /* 0x000000625d657210 */ /* 0x000fe20000f3e4ff */
        /* <DEDUP_REMOVED lines=15> */
[----:B------:R-:W-:Y:S01]  /*13860*/  IADD3 R106, PT, PT, R135, R106, RZ ;  /* 0x0000006a876a7210 */ /* 0x000fe20007ffe0ff */
        /* <DEDUP_REMOVED lines=19> */
[----:B------:R-:W-:Y:S01]  /*139a0*/  IMAD.X R97, RZ, RZ, RZ, P5 ;  /* 0x000000ffff617224 */ /* 0x000fe200028e06ff */
[----:B------:R-:W-:Y:S01]  /*139b0*/  IADD3.X R106, P0, PT, RZ, RZ, RZ, P0, !PT ;  /* 0x000000ffff6a7210 */ /* 0x000fe2000071e4ff */
[----:B------:R-:W-:Y:S01]  /*139c0*/  IMAD.WIDE.U32 R102, P5, R210, R212, R90 ;  /* 0x000000d4d2667225 */ /* 0x000fe200078a005a */
[----:B------:R-:W-:-:S02]  /*139d0*/  IADD3.X R110, P1, PT, R109, R123, RZ, P1, !PT ;  /* 0x0000007b6d6e7210 */ /* 0x000fc40000f3e4ff */
[----:B------:R-:W-:Y:S01]  /*139e0*/  IADD3.X R97, P3, PT, R97, R99, RZ, P3, !PT ;  /* 0x0000006361617210 */ /* 0x000fe20001f7e4ff */
[----:B------:R-:W-:Y:S01]  /*139f0*/  IMAD.WIDE.U32 R90, R117, 0x6ca1493b, RZ ;  /* 0x6ca1493b755a7825 */ /* 0x000fe200078e00ff */
        /* <DEDUP_REMOVED lines=10> */
[----:B------:R-:W-:Y:S01]  /*13aa0*/  IMAD.WIDE.U32 R210, R210, R210, RZ ;  /* 0x000000d2d2d27225 */ /* 0x000fe200078e00ff */
[----:B------:R-:W-:-:S03]  /*13ab0*/  IADD3 R111, P2, PT, R90, R99, RZ ;  /* 0x000000635a6f7210 */ /* 0x000fc60007f5e0ff */
[----:B------:R-:W-:Y:S01]  /*13ac0*/  IMAD.X R99, RZ, RZ, RZ, P5 ;  /* 0x000000ffff637224 */ /* 0x000fe200028e06ff */
[----:B------:R-:W-:Y:S01]  /*13ad0*/  IADD3.X R210, P4, PT, R95, R210, RZ, P4, !PT ;  /* 0x000000d25fd27210 */ /* 0x000fe2000279e4ff */
[----:B------:R-:W-:Y:S01]  /*13ae0*/  IMAD.MOV.U32 R98, RZ, RZ, R91 ;  /* 0x000000ffff627224 */ /* 0x000fe200078e005b */
[----:B------:R-:W-:Y:S01]  /*13af0*/  IADD3.X RZ, P0, PT, R93, R111, RZ, P0, !PT ;  /* 0x0000006f5dff7210 */ /* 0x000fe2000071e4ff */
[----:B------:R-:W-:Y:S01]  /*13b00*/  IMAD.WIDE.U32 R100, R120, -0x45f6b800, R100 ;  /* 0xba09480078647825 */ /* 0x000fe200078e0064 */
[----:B------:R-:W-:Y:S02]  /*13b10*/  IADD3.X R91, P3, PT, RZ, RZ, RZ, P3, !PT ;  /* 0x000000ffff5b7210 */ /* 0x000fe40001f7e4ff */
[----:B------:R-:W-:Y:S01]  /*13b20*/  IADD3.X R95, P1, PT, R105, R106, RZ, P1, !PT ;  /* 0x0000006a695f7210 */ /* 0x000fe20000f3e4ff */
[----:B------:R-:W-:Y:S01]  /*13b30*/  IMAD.WIDE.U32.X R98, R117, -0x39c4fa40, R98, P2 ;  /* 0xc63b05c075627825 */ /* 0x000fe200010e0462 */
[----:B------:R-:W-:Y:S02]  /*13b40*/  IADD3 R112, P5, PT, R211, R102, RZ ;  /* 0x00000066d3707210 */ /* 0x000fe40007fbe0ff */
[----:B------:R-:W-:Y:S01]  /*13b50*/  IADD3.X R110, P1, PT, R110, R109, RZ, P1, !PT ;  /* 0x0000006d6e6e7210 */ /* 0x000fe20000f3e4ff */
[----:B------:R-:W-:Y:S01]  /*13b60*/  IMAD.WIDE.U32 R108, R117, 0x17c510ea, RZ ;  /* 0x17c510ea756c7825 */ /* 0x000fe200078e00ff */
[----:B------:R-:W-:-:S02]  /*13b70*/  IADD3.X R102, P0, PT, R91, R98, RZ, P0, !PT ;  /* 0x000000625b667210 */ /* 0x000fc4000071e4ff */
[----:B------:R-:W-:Y:S01]  /*13b80*/  IADD3.X R113, P4, PT, R113, R112, RZ, P4, !PT ;  /* 0x0000007071717210 */ /* 0x000fe2000279e4ff */
[----:B------:R-:W-:Y:S02]  /*13b90*/  IMAD.X R91, RZ, RZ, RZ, P3 ;  /* 0x000000ffff5b7224 */ /* 0x000fe400018e06ff */
[----:B------:R-:W-:Y:S01]  /*13ba0*/  IMAD.MOV.U32 R106, RZ, RZ, R103 ;  /* 0x000000ffff6a7224 */ /* 0x000fe200078e0067 */
[----:B------:R-:W-:Y:S01]  /*13bb0*/  IADD3.X R103, P2, PT, R95, R210, RZ, P1, !PT ;  /* 0x000000d25f677210 */ /* 0x000fe20000f5e4ff */
[----:B------:R-:W-:Y:S01]  /*13bc0*/  IMAD.WIDE.U32 R134, R120, 0xf5138f, R134 ;  /* 0x00f5138f78867825 */ /* 0x000fe200078e0086 */
[----:B------:R-:W-:Y:S02]  /*13bd0*/  IADD3.X R91, P0, PT, R91, R99, RZ, P0, !PT ;  /* 0x000000635b5b7210 */ /* 0x000fe4000071e4ff */
[----:B------:R-:W-:Y:S01]  /*13be0*/  IADD3.X R110, P2, PT, R110, R113, RZ, P2, !PT ;  /* 0x000000716e6e7210 */ /* 0x000fe2000175e4ff */
[----:B------:R-:W-:Y:S01]  /*13bf0*/  IMAD.WIDE.U32 R98, P3, R120, 0x1ae3a46, R108 ;  /* 0x01ae3a4678627825 */ /* 0x000fe2000786006c */
[----:B------:R-:W-:-:S03]  /*13c00*/  IADD3.X R102, P0, PT, R102, R103, RZ, P0, !PT ;  /* 0x0000006766667210 */ /* 0x000fc6000071e4ff */
[----:B------:R-:W-:Y:S01]  /*13c10*/  IMAD.WIDE.U32 R108, R120, 0x17c510ea, RZ ;  /* 0x17c510ea786c7825 */ /* 0x000fe200078e00ff */
[----:B------:R-:W-:Y:S02]  /*13c20*/  IADD3.X R111, PT, PT, RZ, RZ, RZ, P3, !PT ;  /* 0x000000ffff6f7210 */ /* 0x000fe40001ffe4ff */
[----:B------:R-:W-:Y:S01]  /*13c30*/  IADD3.X R103, P0, PT, R91, R110, RZ, P0, !PT ;  /* 0x0000006e5b677210 */ /* 0x000fe2000071e4ff */
[----:B------:R-:W-:Y:S01]  /*13c40*/  IMAD.WIDE.U32.X R106, R212, R212, R106, P5 ;  /* 0x000000d4d46a7225 */ /* 0x000fe200028e046a */
[----:B------:R-:W-:Y:S02]  /*13c50*/  IADD3 R95, P5, PT, R98, R109, RZ ;  /* 0x0000006d625f7210 */ /* 0x000fe40007fbe0ff */
[----:B------:R-:W-:Y:S01]  /*13c60*/  IADD3 RZ, P3, PT, R102, R108, RZ ;  /* 0x0000006c66ff7210 */ /* 0x000fe20007f7e0ff */
[----:B------:R-:W-:Y:S01]  /*13c70*/  IMAD.MOV.U32 R110, RZ, RZ, R99 ;  /* 0x000000ffff6e7224 */ /* 0x000fe200078e0063 */
[----:B------:R-:W-:Y:S01]  /*13c80*/  IADD3.X R91, P0, PT, RZ, RZ, RZ, P0, !PT ;  /* 0x000000ffff5b7210 */ /* 0x000fe2000071e4ff */
[----:B------:R-:W-:Y:S01]  /*13c90*/  IMAD.WIDE.U32 R92, R120, 0x6ca1493b, R92 ;  /* 0x6ca1493b785c7825 */ /* 0x000fe200078e005c */
[----:B------:R-:W-:-:S02]  /*13ca0*/  IADD3.X RZ, P3, PT, R103, R95, RZ, P3, !PT ;  /* 0x0000005f67ff7210 */ /* 0x000fc40001f7e4ff */
[----:B------:R-:W-:Y:S01]  /*13cb0*/  LEA.HI.X R158, P4, R158, R106, RZ, 0x1, P4 ;  /* 0x0000006a9e9e7211 */ /* 0x000fe20002090cff */
[----:B------:R-:W-:-:S04]  /*13cc0*/  IMAD.WIDE.U32.X R108, R117, 0x1ae3a46, R110, P5 ;  /* 0x01ae3a46756c7825 */ /* 0x000fc800028e046e */
[----:B------:R-:W-:Y:S01]  /*13cd0*/  IMAD.X R95, RZ, RZ, RZ, P0 ;  /* 0x000000ffff5f7224 */ /* 0x000fe200000e06ff */
[----:B------:R-:W-:Y:S01]  /*13ce0*/  IADD3.X R91, P3, PT, R91, R108, RZ, P3, !PT ;  /* 0x0000006c5b5b7210 */ /* 0x000fe20001f7e4ff */
[----:B------:R-:W-:Y:S01]  /*13cf0*/  IMAD.IADD R110, R101, 0x1, R94 ;  /* 0x00000001656e7824 */ /* 0x000fe200078e025e */
[----:B------:R-:W-:Y:S01]  /*13d00*/  IADD3.X R108, P1, PT, RZ, RZ, RZ, P1, !PT ;  /* 0x000000ffff6c7210 */ /* 0x000fe20000f3e4ff */
[----:B------:R-:W-:Y:S01]  /*13d10*/  IMAD.WIDE.U32 R102, R120, 0x17c510ea, R102 ;  /* 0x17c510ea78667825 */ /* 0x000fe200078e0066 */
[----:B------:R-:W-:-:S03]  /*13d20*/  IADD3.X R95, P0, PT, R95, R109, RZ, P3, !PT ;  /* 0x0000006d5f5f7210 */ /* 0x000fc60001f1e4ff */
[----:B------:R-:W-:Y:S01]  /*13d30*/  IMAD.X R94, RZ, RZ, RZ, P1 ;  /* 0x000000ffff5e7224 */ /* 0x000fe200008e06ff */
        /* <DEDUP_REMOVED lines=98> */
.L_x_691:
[----:B------:R-:W-:Y:S05]  /*14360*/  BSYNC.RELIABLE B4 ;  /* 0x0000000000047941 */ /* 0x000fea0003800100 */
.L_x_690:
        /* <DEDUP_REMOVED lines=12> */
.L_x_689:
[----:B------:R-:W-:Y:S05]  /*14430*/  BSYNC.RECONVERGENT B3 ;  /* 0x0000000000037941 */ /* 0x000fea0003800200 */
.L_x_688:
        /* <DEDUP_REMOVED lines=37> */
.L_x_695:
[----:B------:R-:W-:Y:S05]  /*14690*/  BSYNC.RELIABLE B4 ;  /* 0x0000000000047941 */ /* 0x000fea0003800100 */
.L_x_694:
        /* <DEDUP_REMOVED lines=12> */
.L_x_693:
[----:B------:R-:W-:Y:S05]  /*14760*/  BSYNC.RECONVERGENT B3 ;  /* 0x0000000000037941 */ /* 0x000fea0003800200 */
.L_x_692:
        /* <DEDUP_REMOVED lines=49> */
.L_x_699:
[----:B------:R-:W-:Y:S05]  /*14a80*/  BSYNC.RELIABLE B4 ;  /* 0x0000000000047941 */ /* 0x000fea0003800100 */
.L_x_698:
        /* <DEDUP_REMOVED lines=12> */
.L_x_697:
[----:B------:R-:W-:Y:S05]  /*14b50*/  BSYNC.RECONVERGENT B3 ;  /* 0x0000000000037941 */ /* 0x000fea0003800200 */
.L_x_696:
        /* <DEDUP_REMOVED lines=9> */
[----:B------:R-:W-:Y:S02]  /*14bf0*/  IADD3.X R97, P1, PT, R87, R87, RZ, P1, !PT ;  /* 0x0000005757617210 */ /* 0x000fe40000f3e4ff */
        /* <DEDUP_REMOVED lines=78> */
[----:B------:R-:W-:Y:S02]  /*150e0*/  HFMA2 R142, -RZ, RZ, 0.006786346435546875, 791.5 ;  /* 0x1ef3622fff8e7431 */ /* 0x000fe400000001ff */
[----:B------:R-:W-:Y:S01]  /*150f0*/  IMAD.MOV.U32 R218, RZ, RZ, -0x45f6b800 ;  /* 0xba094800ffda7424 */ /* 0x000fe200078e00ff */
        /* <DEDUP_REMOVED lines=13> */
.L_x_703:
[----:B------:R-:W-:Y:S05]  /*151d0*/  BSYNC.RELIABLE B4 ;  /* 0x0000000000047941 */ /* 0x000fea0003800100 */
.L_x_702:
        /* <DEDUP_REMOVED lines=12> */
.L_x_701:
[----:B------:R-:W-:Y:S05]  /*152a0*/  BSYNC.RECONVERGENT B3 ;  /* 0x0000000000037941 */ /* 0x000fea0003800200 */
.L_x_700:
        /* <DEDUP_REMOVED lines=91> */
.L_x_707:
[----:B------:R-:W-:Y:S05]  /*15860*/  BSYNC.RELIABLE B4 ;  /* 0x0000000000047941 */ /* 0x000fea0003800100 */
.L_x_706:
        /* <DEDUP_REMOVED lines=12> */
.L_x_705:
[----:B------:R-:W-:Y:S05]  /*15930*/  BSYNC.RECONVERGENT B3 ;  /* 0x0000000000037941 */ /* 0x000fea0003800200 */
.L_x_704:
        /* <DEDUP_REMOVED lines=91> */
.L_x_711:
[----:B------:R-:W-:Y:S05]  /*15ef0*/  BSYNC.RELIABLE B4 ;  /* 0x0000000000047941 */ /* 0x000fea0003800100 */
.L_x_710:
        /* <DEDUP_REMOVED lines=12> */
.L_x_709:
[----:B------:R-:W-:Y:S05]  /*15fc0*/  BSYNC.RECONVERGENT B3 ;  /* 0x0000000000037941 */ /* 0x000fea0003800200 */
.L_x_708:
        /* <DEDUP_REMOVED lines=76> */
[----:B------:R-:W-:-:S03]  /*16490*/  IADD3.X R94, P1, PT, R107, R98, RZ, P2, !PT ;  /* 0x000000626b5e7210 */ /* 0x000fc6000173e4ff */
[----:B------:R-:W-:Y:S01]  /*164a0*/  IMAD.MOV.U32 R96, RZ, RZ, R95 ;  /* 0x000000ffff607224 */ /* 0x000fe200078e005f */
[----:B------:R-:W-:Y:S01]  /*164b0*/  IADD3.X R95, P0, PT, R92, R93, RZ, P0, !PT ;  /* 0x0000005d5c5f7210 */ /* 0x000fe2000071e4ff */
[----:B------:R-:W-:Y:S01]  /*164c0*/  IMAD.WIDE.U32 R92, R105, R217, RZ ;  /* 0x000000d9695c7225 */ /* 0x000fe200078e00ff */
[----:B------:R-:W-:Y:S02]  /*164d0*/  IADD3.X R98, P1, PT, R106, R99, RZ, P1, !PT ;  /* 0x000000636a627210 */ /* 0x000fe40000f3e4ff */
[----:B------:R-:W-:Y:S01]  /*164e0*/  IADD3.X R94, P0, PT, R87, R94, RZ, P0, !PT ;  /* 0x0000005e575e7210 */ /* 0x000fe2000071e4ff */
[----:B------:R-:W-:-:S03]  /*164f0*/  IMAD.WIDE.U32 R90, P4, R199, R105, R90 ;  /* 0x00000069c75a7225 */ /* 0x000fc6000788005a */
        /* <DEDUP_REMOVED lines=19> */
[----:B------:R-:W-:Y:S01]  /*16630*/  IMAD.IADD R95, R95, 0x1, R90 ;  /* 0x000000015f5f7824 */ /* 0x000fe200078e025a */
[----:B------:R-:W-:Y:S01]  /*16640*/  MOV R90, R131 ;  /* 0x00000083005a7202 */ /* 0x000fe20000000f00 */
[----:B------:R-:W-:Y:S01]  /*16650*/  IMAD.X R91, RZ, RZ, RZ, P1 ;  /* 0x000000ffff5b7224 */ /* 0x000fe200008e06ff */
[----:B------:R-:W-:Y:S01]  /*16660*/  IADD3.X R92, P1, PT, R92, R93, RZ, P2, !PT ;  /* 0x0000005d5c5c7210 */ /* 0x000fe2000173e4ff */
[----:B------:R-:W-:Y:S01]  /*16670*/  IMAD.WIDE.U32 R106, R144, R213, RZ ;  /* 0x000000d5906a7225 */ /* 0x000fe200078e00ff */
[----:B------:R-:W-:Y:S02]  /*16680*/  IADD3.X RZ, P0, PT, R95, R87, RZ, P0, !PT ;  /* 0x000000575fff7210 */ /* 0x000fe4000071e4ff */
[----:B------:R-:W-:Y:S01]  /*16690*/  IADD3.X R98, P1, PT, R98, R99, RZ, P1, !PT ;  /* 0x0000006362627210 */ /* 0x000fe20000f3e4ff */
        /* <DEDUP_REMOVED lines=27> */
[----:B------:R-:W-:-:S02]  /*16850*/  IMAD.X R87, RZ, RZ, RZ, P3 ;  /* 0x000000ffff577224 */ /* 0x000fc400018e06ff */
        /* <DEDUP_REMOVED lines=13> */
[----:B------:R-:W-:-:S04]  /*16930*/  IMAD.WIDE.U32 R170, P2, R199, R216, R170 ;  /* 0x000000d8c7aa7225 */ /* 0x000fc800078400aa */
[----:B------:R-:W-:Y:S01]  /*16940*/  IMAD.WIDE.U32 R98, R216, R217, RZ ;  /* 0x000000d9d8627225 */ /* 0x000fe200078e00ff */
[----:B------:R-:W-:-:S03]  /*16950*/  IADD3.X R109, PT, PT, RZ, RZ, RZ, P2, !PT ;  /* 0x000000ffff6d7210 */ /* 0x000fc600017fe4ff */
[----:B------:R-:W-:Y:S01]  /*16960*/  IMAD.WIDE.U32 R96, P3, R165, R145, R96 ;  /* 0x00000091a5607225 */ /* 0x000fe20007860060 */
[----:B------:R-:W-:-:S03]  /*16970*/  IADD3 R117, P5, PT, R170, R99, RZ ;  /* 0x00000063aa757210 */ /* 0x000fc60007fbe0ff */
[----:B------:R-:W-:-:S04]  /*16980*/  IMAD.WIDE.U32 R106, R90, -0x1, RZ ;  /* 0xffffffff5a6a7825 */ /* 0x000fc800078e00ff */
[----:B------:R-:W-:-:S04]  /*16990*/  IMAD.WIDE.U32 R168, R213, R145, R110 ;  /* 0x00000091d5a87225 */ /* 0x000fc800078e006e */
[----:B------:R-:W-:Y:S02]  /*169a0*/  IMAD R101, R90, -0x7af74001, -R87 ;  /* 0x8508bfff5a657824 */ /* 0x000fe400078e0a57 */
[----:B------:R-:W-:-:S04]  /*169b0*/  IMAD.WIDE.U32 R114, R145, R213, RZ ;  /* 0x000000d591727225 */ /* 0x000fc800078e00ff */
[----:B------:R-:W-:Y:S01]  /*169c0*/  IMAD.X R93, RZ, RZ, RZ, P3 ;  /* 0x000000ffff5d7224 */ /* 0x000fe200018e06ff */
[----:B------:R-:W-:Y:S01]  /*169d0*/  IADD3 RZ, P3, PT, R168, R98, RZ ;  /* 0x00000062a8ff7210 */ /* 0x000fe20007f7e0ff */
[----:B------:R-:W-:Y:S01]  /*169e0*/  IMAD.IADD R101, R107, 0x1, R101 ;  /* 0x000000016b657824 */ /* 0x000fe200078e0265 */
[----:B------:R-:W-:Y:S01]  /*169f0*/  IADD3 R107, P2, PT, R96, R115, RZ ;  /* 0x00000073606b7210 */ /* 0x000fe20007f5e0ff */
        /* <DEDUP_REMOVED lines=37> */
[----:B------:R-:W-:Y:S01]  /*16c50*/  IMAD.WIDE.U32 R108, R133, R145, RZ ;  /* 0x00000091856c7225 */ /* 0x000fe200078e00ff */
[----:B------:R-:W-:Y:S02]  /*16c60*/  MOV R92, R167 ;  /* 0x000000a7005c7202 */ /* 0x000fe40000000f00 */
[----:B------:R-:W-:Y:S01]  /*16c70*/  IADD3.X R96, P2, PT, R99, R91, RZ, P2, !PT ;  /* 0x0000005b63607210 */ /* 0x000fe2000175e4ff */
[----:B------:R-:W-:Y:S01]  /*16c80*/  IMAD.WIDE.U32 R98, R101, 0x30000000, RZ ;  /* 0x3000000065627825 */ /* 0x000fe200078e00ff */
[----:B------:R-:W-:Y:S02]  /*16c90*/  IADD3.X R87, P5, PT, RZ, R113, RZ, P1, !PT ;  /* 0x00000071ff577210 */ /* 0x000fe40000fbe4ff */
[----:B------:R-:W-:Y:S01]  /*16ca0*/  IADD3.X RZ, P1, PT, R163, R97, RZ, P0, !PT ;  /* 0x00000061a3ff7210 */ /* 0x000fe2000073e4ff */
[----:B------:R-:W-:Y:S01]  /*16cb0*/  IMAD.WIDE.U32.X R90, R165, R143, R92, P4 ;  /* 0x0000008fa55a7225 */ /* 0x000fe200020e045c */
[----:B------:R-:W-:-:S02]  /*16cc0*/  IADD3.X R159, P3, PT, RZ, RZ, RZ, P3, !PT ;  /* 0x000000ffff9f7210 */ /* 0x000fc40001f7e4ff */
[----:B------:R-:W-:Y:S01]  /*16cd0*/  IADD3.X R146, P0, PT, R146, R147, RZ, P5, !PT ;  /* 0x0000009392927210 */ /* 0x000fe20002f1e4ff */
[----:B------:R-:W-:Y:S01]  /*16ce0*/  IMAD.WIDE.U32 R112, R144, R105, RZ ;  /* 0x0000006990707225 */ /* 0x000fe200078e00ff */
[----:B------:R-:W-:Y:S02]  /*16cf0*/  IADD3.X R158, P5, PT, R159, R90, RZ, P1, !PT ;  /* 0x0000005a9f9e7210 */ /* 0x000fe40000fbe4ff */
[----:B------:R-:W-:Y:S01]  /*16d00*/  IADD3.X R147, P0, PT, R87, R96, RZ, P0, !PT ;  /* 0x0000006057937210 */ /* 0x000fe2000071e4ff */
[----:B------:R-:W-:Y:S01]  /*16d10*/  IMAD.WIDE.U32 R92, R106, 0x30000000, RZ ;  /* 0x300000006a5c7825 */ /* 0x000fe200078e00ff */
[----:B------:R-:W-:Y:S02]  /*16d20*/  IADD3.X R159, PT, PT, R91, RZ, RZ, P5, P3 ;  /* 0x000000ff5b9f7210 */ /* 0x000fe40002fe64ff */
[----:B------:R-:W-:Y:S01]  /*16d30*/  SHF.L.W.U32.HI R87, R120, 0x1, R119 ;  /* 0x0000000178577819 */ /* 0x000fe20000010e77 */
[----:B------:R-:W-:Y:S01]  /*16d40*/  IMAD.WIDE.U32 R98, P1, R106, 0x170b5d44, R98 ;  /* 0x170b5d446a627825 */ /* 0x000fe20007820062 */
[----:B------:R-:W-:-:S03]  /*16d50*/  SHF.L.W.U32.HI R119, R119, 0x1, R124 ;  /* 0x0000000177777819 */ /* 0x000fc60000010e7c */
[----:B------:R-:W-:Y:S01]  /*16d60*/  IMAD.WIDE.U32 R112, P4, R105, R144, R112 ;  /* 0x0000009069707225 */ /* 0x000fe20007880070 */
[----:B------:R-:W-:-:S03]  /*16d70*/  IADD3 R107, P5, PT, R98, R93, RZ ;  /* 0x0000005d626b7210 */ /* 0x000fc60007fbe0ff */
[----:B------:R-:W-:Y:S01]  /*16d80*/  IMAD.X R91, RZ, RZ, RZ, P4 ;  /* 0x000000ffff5b7224 */ /* 0x000fe200020e06ff */
[----:B------:R-:W-:Y:S01]  /*16d90*/  IADD3 RZ, P4, PT, R146, R92, RZ ;  /* 0x0000005c92ff7210 */ /* 0x000fe20007f9e0ff */
[----:B------:R-:W-:Y:S02]  /*16da0*/  IMAD.X R97, RZ, RZ, RZ, P1 ;  /* 0x000000ffff617224 */ /* 0x000fe400008e06ff */
[----:B------:R-:W-:Y:S01]  /*16db0*/  IMAD.MOV.U32 R96, RZ, RZ, R99 ;  /* 0x000000ffff607224 */ /* 0x000fe200078e0063 */
[----:B------:R-:W-:Y:S01]  /*16dc0*/  IADD3.X RZ, P4, PT, R147, R107, RZ, P4, !PT ;  /* 0x0000006b93ff7210 */ /* 0x000fe2000279e4ff */
[----:B------:R-:W-:Y:S01]  /*16dd0*/  IMAD.WIDE.U32 R108, P3, R145, R133, R108 ;  /* 0x00000085916c7225 */ /* 0x000fe2000786006c */
[----:B------:R-:W-:-:S03]  /*16de0*/  IADD3.X R99, P0, PT, RZ, RZ, RZ, P0, !PT ;  /* 0x000000ffff637210 */ /* 0x000fc6000071e4ff */
[----:B------:R-:W-:-:S04]  /*16df0*/  IMAD.WIDE.U32.X R96, R101, 0x170b5d44, R96, P5 ;  /* 0x170b5d4465607825 */ /* 0x000fc800028e0460 */
[----:B------:R-:W-:Y:S01]  /*16e00*/  IMAD.WIDE.U32 R136, R145, R145, RZ ;  /* 0x0000009191887225 */ /* 0x000fe200078e00ff */
[----:B------:R-:W-:-:S03]  /*16e10*/  IADD3.X R118, P4, PT, R99, R96, RZ, P4, !PT ;  /* 0x0000006063767210 */ /* 0x000fc6000279e4ff */
[----:B------:R-:W-:Y:S01]  /*16e20*/  IMAD.WIDE.U32 R160, R199, R213, RZ ;  /* 0x000000d5c7a07225 */ /* 0x000fe200078e00ff */
[----:B------:R-:W-:-:S03]  /*16e30*/  IADD3 R131, P1, PT, R137, R108, RZ ;  /* 0x0000006c89837210 */ /* 0x000fc60007f3e0ff */
[----:B------:R-:W-:-:S04]  /*16e40*/  IMAD.WIDE.U32 R110, R105, R105, RZ ;  /* 0x00000069696e7225 */ /* 0x000fc800078e00ff */
[----:B------:R-:W-:Y:S01]  /*16e50*/  IMAD.X R96, RZ, RZ, RZ, P0 ;  /* 0x000000ffff607224 */ /* 0x000fe200000e06ff */
[----:B------:R-:W-:Y:S01]  /*16e60*/  IADD3.X R99, P0, PT, R87, R110, RZ, P2, !PT ;  /* 0x0000006e57637210 */ /* 0x000fe2000171e4ff */
[----:B------:R-:W-:Y:S02]  /*16e70*/  IMAD.MOV.U32 R92, RZ, RZ, R109 ;  /* 0x000000ffff5c7224 */ /* 0x000fe400078e006d */
[----:B------:R-:W-:Y:S01]  /*16e80*/  IMAD.WIDE.U32 R160, P5, R165, R217, R160 ;  /* 0x000000d9a5a07225 */ /* 0x000fe200078a00a0 */
[----:B------:R-:W-:-:S03]  /*16e90*/  IADD3.X R87, P4, PT, R96, R97, RZ, P4, !PT ;  /* 0x0000006160577210 */ /* 0x000fc6000279e4ff */
[----:B------:R-:W-:Y:S01]  /*16ea0*/  IMAD.WIDE.U32 R108, R217, R213, RZ ;  /* 0x000000d5d96c7225 */ /* 0x000fe200078e00ff */
[----:B------:R-:W-:Y:S02]  /*16eb0*/  MOV R96, R161 ;  /* 0x000000a100607202 */ /* 0x000fe40000000f00 */
[----:B------:R-:W-:Y:S01]  /*16ec0*/  IADD3.X R118, P4, PT, R118, R99, RZ, P4, !PT ;  /* 0x0000006376767210 */ /* 0x000fe2000279e4ff */
[----:B------:R-:W-:Y:S01]  /*16ed0*/  IMAD.X R93, RZ, RZ, RZ, P3 ;  /* 0x000000ffff5d7224 */ /* 0x000fe200018e06ff */
[----:B------:R-:W-:Y:S01]  /*16ee0*/  IADD3 R114, P3, PT, R111, R112, RZ ;  /* 0x000000706f727210 */ /* 0x000fe20007f7e0ff */
[----:B------:R-:W-:Y:S02]  /*16ef0*/  IMAD.MOV.U32 R90, RZ, RZ, R113 ;  /* 0x000000ffff5a7224 */ /* 0x000fe400078e0071 */
[----:B------:R-:W-:Y:S01]  /*16f00*/  IMAD.X R97, RZ, RZ, RZ, P5 ;  /* 0x000000ffff617224 */ /* 0x000fe200028e06ff */
[----:B------:R-:W-:Y:S01]  /*16f10*/  IADD3 R107, P5, PT, R160, R109, RZ ;  /* 0x0000006da06b7210 */ /* 0x000fe20007fbe0ff */
[----:B------:R-:W-:Y:S01]  /*16f20*/  IMAD.WIDE.U32 R112, R143, R216, RZ ;  /* 0x000000d88f707225 */ /* 0x000fe200078e00ff */
[----:B------:R-:W-:-:S03]  /*16f30*/  IADD3.X R114, P0, PT, R119, R114, RZ, P0, !PT ;  /* 0x0000007277727210 */ /* 0x000fc6000071e4ff */
[----:B------:R-:W-:Y:S01]  /*16f40*/  IMAD.WIDE.U32 R120, R101, -0x45f6b800, RZ ;  /* 0xba09480065787825 */ /* 0x000fe200078e00ff */
[----:B------:R-:W-:-:S03]  /*16f50*/  IADD3.X R119, P4, PT, R87, R114, RZ, P4, !PT ;  /* 0x0000007257777210 */ /* 0x000fc6000279e4ff */
[----:B------:R-:W-:-:S04]  /*16f60*/  IMAD.WIDE.U32.X R96, R165, R199, R96, P5 ;  /* 0x000000c7a5607225 */ /* 0x000fc800028e0460 */
[----:B------:R-:W-:-:S04]  /*16f70*/  IMAD.WIDE.U32 R112, P2, R216, R143, R112 ;  /* 0x0000008fd8707225 */ /* 0x000fc80007840070 */
        /* <DEDUP_REMOVED lines=12> */
[----:B------:R-:W-:Y:S01]  /*17040*/  IADD3.X R103, P4, PT, RZ, RZ, RZ, P4, !PT ;  /* 0x000000ffff677210 */ /* 0x000fe2000279e4ff */
[----:B------:R-:W-:Y:S01]  /*17050*/  IMAD.MOV.U32 R86, RZ, RZ, R121 ;  /* 0x000000ffff567224 */ /* 0x000fe200078e0079 */
[----:B------:R-:W-:Y:S01]  /*17060*/  SHF.L.W.U32.HI R99, R124, 0x1, R102 ;  /* 0x000000017c637819 */ /* 0x000fe20000010e66 */
[----:B------:R-:W-:-:S03]  /*17070*/  IMAD.WIDE.U32 R134, R199, R217, RZ ;  /* 0x000000d9c7867225 */ /* 0x000fc600078e00ff */
[----:B------:R-:W-:Y:S01]  /*17080*/  IADD3.X R99, P0, PT, R99, R90, RZ, P0, !PT ;  /* 0x0000005a63637210 */ /* 0x000fe2000071e4ff */
[----:B------:R-:W-:Y:S01]  /*17090*/  IMAD.WIDE.U32.X R86, R101, 0x1ef3622f, R86, P3 ;  /* 0x1ef3622f65567825 */ /* 0x000fe200018e0456 */
[----:B------:R-:W-:-:S03]  /*170a0*/  IADD3 RZ, P3, PT, R158, R108, RZ ;  /* 0x0000006c9eff7210 */ /* 0x000fc60007f7e0ff */
[----:B------:R-:W-:Y:S01]  /*170b0*/  IMAD.X R127, RZ, RZ, RZ, P4 ;  /* 0x000000ffff7f7224 */ /* 0x000fe200020e06ff */
[----:B------:R-:W-:Y:S01]  /*170c0*/  IADD3.X R126, P2, PT, R103, R86, RZ, P2, !PT ;  /* 0x00000056677e7210 */ /* 0x000fe2000175e4ff */
[----:B------:R-:W-:Y:S01]  /*170d0*/  IMAD.WIDE.U32 R146, R106, 0x30000000, R146 ;  /* 0x300000006a927825 */ /* 0x000fe200078e0092 */
[----:B------:R-:W-:Y:S02]  /*170e0*/  IADD3.X RZ, P3, PT, R159, R107, RZ, P3, !PT ;  /* 0x0000006b9fff7210 */ /* 0x000fe40001f7e4ff */
[----:B------:R-:W-:Y:S01]  /*170f0*/  IADD3.X R127, P2, PT, R127, R87, RZ, P2, !PT ;  /* 0x000000577f7f7210 */ /* 0x000fe2000175e4ff */
[----:B------:R-:W-:Y:S01]  /*17100*/  IMAD.WIDE.U32 R134, P4, R217, R199, R134 ;  /* 0x000000c7d9867225 */ /* 0x000fe20007880086 */
[----:B------:R-:W-:Y:S02]  /*17110*/  IADD3.X R167, P3, PT, RZ, R96, RZ, P3, !PT ;  /* 0x00000060ffa77210 */ /* 0x000fe40001f7e4ff */
[----:B------:R-:W-:Y:S01]  /*17120*/  IADD3.X R126, P2, PT, R126, R99, RZ, P2, !PT ;  /* 0x000000637e7e7210 */ /* 0x000fe2000175e4ff */
[----:B------:R-:W-:Y:S01]  /*17130*/  IMAD.WIDE.U32 R86, R101, 0xf5138f, RZ ;  /* 0x00f5138f65567825 */ /* 0x000fe200078e00ff */
[----:B------:R-:W-:-:S02]  /*17140*/  IADD3.X R153, PT, PT, RZ, RZ, RZ, P4, !PT ;  /* 0x000000ffff997210 */ /* 0x000fc400027fe4ff */
[----:B------:R-:W-:Y:S01]  /*17150*/  SHF.L.W.U32.HI R103, R102, 0x1, R111 ;  /* 0x0000000166677819 */ /* 0x000fe20000010e6f */
[----:B------:R-:W-:Y:S02]  /*17160*/  IMAD.IADD R121, R147, 0x1, R98 ;  /* 0x0000000193797824 */ /* 0x000fe400078e0262 */
[----:B------:R-:W-:Y:S01]  /*17170*/  IMAD.WIDE.U32 R98, R101, 0x6ca1493b, RZ ;  /* 0x6ca1493b65627825 */ /* 0x000fe200078e00ff */
[----:B------:R-:W-:-:S03]  /*17180*/  IADD3.X R150, P0, PT, R103, R91, RZ, P0, !PT ;  /* 0x0000005b67967210 */ /* 0x000fc6000071e4ff */
[----:B------:R-:W-:Y:S01]  /*17190*/  IMAD.WIDE.U32 R128, R101, 0x17c510ea, RZ ;  /* 0x17c510ea65807825 */ /* 0x000fe200078e00ff */
[----:B------:R-:W-:-:S03]  /*171a0*/  IADD3.X R127, P2, PT, R127, R150, RZ, P2, !PT ;  /* 0x000000967f7f7210 */ /* 0x000fc6000175e4ff */
        /* <DEDUP_REMOVED lines=16> */
[----:B------:R-:W-:Y:S02]  /*172b0*/  IMAD.MOV.U32 R96, RZ, RZ, R87 ;  /* 0x000000ffff607224 */ /* 0x000fe400078e0057 */
[----:B------:R-:W-:-:S04]  /*172c0*/  IMAD.WIDE.U32 R102, R117, 0x1, RZ ;  /* 0x0000000175667825 */ /* 0x000fc800078e00ff */
[----:B------:R-:W-:Y:S01]  /*172d0*/  IMAD.MOV.U32 R90, RZ, RZ, R99 ;  /* 0x000000ffff5a7224 */ /* 0x000fe200078e0063 */
[----:B------:R-:W-:Y:S01]  /*172e0*/  IADD3.X R99, P2, PT, RZ, RZ, RZ, P2, !PT ;  /* 0x000000ffff637210 */ /* 0x000fe2000175e4ff */
[C---:B------:R-:W-:Y:S01]  /*172f0*/  IMAD.WIDE.U32.X R96, R101.reuse, 0x1a22d9f3, R96, P3 ;  /* 0x1a22d9f365607825 */ /* 0x040fe200018e0460 */
[----:B------:R-:W-:Y:S02]  /*17300*/  IADD3 R107, P3, PT, R128, R113, RZ ;  /* 0x00000071806b7210 */ /* 0x000fe40007f7e0ff */
[----:B------:R-:W-:Y:S01]  /*17310*/  IADD3.X R109, PT, PT, RZ, RZ, RZ, P2, !PT ;  /* 0x000000ffff6d7210 */ /* 0x000fe200017fe4ff */
        /* <DEDUP_REMOVED lines=16> */
[----:B------:R-:W-:Y:S01]  /*17420*/  SHF.L.W.U32.HI R138, R138, 0x1, R113 ;  /* 0x000000018a8a7819 */ /* 0x000fe20000010e71 */
[----:B------:R-:W-:Y:S01]  /*17430*/  IMAD.WIDE.U32 R102, R106, -0x45f6b800, R118 ;  /* 0xba0948006a667825 */ /* 0x000fe200078e0076 */
[----:B------:R-:W-:-:S03]  /*17440*/  IADD3.X RZ, P1, PT, R127, R137, RZ, P1, !PT ;  /* 0x000000897fff7210 */ /* 0x000fc60000f3e4ff */
[----:B------:R-:W-:Y:S01]  /*17450*/  IMAD.WIDE.U32.X R100, R117, -0x7af74000, R100, P3 ;  /* 0x8508c00075647825 */ /* 0x000fe200018e0464 */
[----:B------:R-:W-:Y:S02]  /*17460*/  IADD3.X R131, P3, PT, R138, R131, RZ, P0, !PT ;  /* 0x000000838a837210 */ /* 0x000fe4000077e4ff */
[----:B------:R-:W-:Y:S01]  /*17470*/  IADD3.X R140, P0, PT, R99, R96, RZ, P1, !PT ;  /* 0x00000060638c7210 */ /* 0x000fe20000f1e4ff */
[----:B------:R-:W-:Y:S01]  /*17480*/  IMAD.IADD R120, R103, 0x1, R120 ;  /* 0x0000000167787824 */ /* 0x000fe200078e0278 */
[----:B------:R-:W-:Y:S01]  /*17490*/  IADD3.X R87, P2, PT, RZ, R100, RZ, P2, !PT ;  /* 0x00000064ff577210 */ /* 0x000fe2000175e4ff */
[----:B------:R-:W-:Y:S01]  /*174a0*/  IMAD.WIDE.U32 R118, R117, 0x30000000, RZ ;  /* 0x3000000075767825 */ /* 0x000fe200078e00ff */
[----:B------:R-:W-:Y:S02]  /*174b0*/  IADD3.X R96, P0, PT, R109, R97, RZ, P0, !PT ;  /* 0x000000616d607210 */ /* 0x000fe4000071e4ff */
[----:B------:R-:W-:Y:S01]  /*174c0*/  IADD3.X R103, P2, PT, RZ, R101, RZ, P2, !PT ;  /* 0x00000065ff677210 */ /* 0x000fe2000175e4ff */
[----:B------:R-:W-:Y:S01]  /*174d0*/  IMAD.WIDE.U32 R100, R148, 0x30000000, RZ ;  /* 0x3000000094647825 */ /* 0x000fe200078e00ff */
[----:B------:R-:W-:-:S02]  /*174e0*/  IADD3.X R140, P0, PT, R140, R111, RZ, P0, !PT ;  /* 0x0000006f8c8c7210 */ /* 0x000fc4000071e4ff */
[----:B------:R-:W-:Y:S01]  /*174f0*/  IADD3.X R102, P1, PT, R87, R102, RZ, P2, !PT ;  /* 0x0000006657667210 */ /* 0x000fe2000173e4ff */
[----:B------:R-:W-:Y:S01]  /*17500*/  IMAD.WIDE.U32 R118, P2, R148, 0x170b5d44, R118 ;  /* 0x170b5d4494767825 */ /* 0x000fe20007840076 */
[----:B------:R-:W-:Y:S02]  /*17510*/  IADD3.X R141, P0, PT, R96, R131, RZ, P0, !PT ;  /* 0x00000083608d7210 */ /* 0x000fe4000071e4ff */
[----:B------:R-:W-:Y:S01]  /*17520*/  IADD3.X R103, P1, PT, R103, R120, RZ, P1, !PT ;  /* 0x0000007867677210 */ /* 0x000fe20000f3e4ff */
[----:B------:R-:W-:Y:S01]  /*17530*/  IMAD.WIDE.U32 R126, R106, 0xf5138f, R126 ;  /* 0x00f5138f6a7e7825 */ /* 0x000fe200078e007e */
[----:B------:R-:W-:-:S03]  /*17540*/  IADD3.X R151, P0, PT, RZ, RZ, RZ, P0, !PT ;  /* 0x000000ffff977210 */ /* 0x000fc6000071e4ff */
[----:B------:R-:W-:Y:S02]  /*17550*/  IMAD.MOV.U32 R152, RZ, RZ, R135 ;  /* 0x000000ffff987224 */ /* 0x000fe400078e0087 */
[----:B------:R-:W-:Y:S01]  /*17560*/  IMAD.X R87, RZ, RZ, RZ, P2 ;  /* 0x000000ffff577224 */ /* 0x000fe200010e06ff */
[----:B------:R-:W-:Y:S01]  /*17570*/  IADD3 R135, P2, PT, R118, R101, RZ ;  /* 0x0000006576877210 */ /* 0x000fe20007f5e0ff */
[----:B------:R-:W-:Y:S01]  /*17580*/  IMAD.IADD R99, R127, 0x1, R86 ;  /* 0x000000017f637824 */ /* 0x000fe200078e0256 */
[----:B------:R-:W-:Y:S01]  /*17590*/  IADD3.X R127, P1, PT, RZ, RZ, RZ, P1, !PT ;  /* 0x000000ffff7f7210 */ /* 0x000fe20000f3e4ff */
[----:B------:R-:W-:-:S04]  /*175a0*/  IMAD.WIDE.U32 R108, R117, -0x45f6b800, RZ ;  /* 0xba094800756c7825 */ /* 0x000fc800078e00ff */
[----:B------:R-:W-:Y:S02]  /*175b0*/  IMAD.MOV.U32 R86, RZ, RZ, R119 ;  /* 0x000000ffff567224 */ /* 0x000fe400078e0077 */
[----:B------:R-:W-:-:S04]  /*175c0*/  IMAD.WIDE.U32 R146, R117, 0xf5138f, RZ ;  /* 0x00f5138f75927825 */ /* 0x000fc800078e00ff */
[----:B------:R-:W-:-:S04]  /*175d0*/  IMAD.WIDE.U32.X R86, R117, 0x170b5d44, R86, P2 ;  /* 0x170b5d4475567825 */ /* 0x000fc800010e0456 */
[----:B------:R-:W-:-:S04]  /*175e0*/  IMAD.WIDE.U32 R108, P2, R148, 0x1ef3622f, R108 ;  /* 0x1ef3622f946c7825 */ /* 0x000fc8000784006c */
[----:B------:R-:W-:Y:S01]  /*175f0*/  IMAD.WIDE.U32 R154, R217, R217, RZ ;  /* 0x000000d9d99a7225 */ /* 0x000fe200078e00ff */
[----:B------:R-:W-:-:S03]  /*17600*/  IADD3.X R101, PT, PT, RZ, RZ, RZ, P2, !PT ;  /* 0x000000ffff657210 */ /* 0x000fc600017fe4ff */
[----:B------:R-:W-:Y:S01]  /*17610*/  IMAD.WIDE.U32 R96, R148, -0x45f6b800, RZ ;  /* 0xba09480094607825 */ /* 0x000fe200078e00ff */
[----:B------:R-:W-:-:S03]  /*17620*/  IADD3 R149, P4, PT, R155, R134, RZ ;  /* 0x000000869b957210 */ /* 0x000fc60007f9e0ff */
[----:B------:R-:W-:-:S04]  /*17630*/  IMAD.WIDE.U32 R120, R148, 0xf5138f, RZ ;  /* 0x00f5138f94787825 */ /* 0x000fc800078e00ff */
[----:B------:R-:W-:-:S04]  /*17640*/  IMAD.WIDE.U32 R146, P2, R148, 0x1a22d9f3, R146 ;  /* 0x1a22d9f394927825 */ /* 0x000fc80007840092 */
[----:B------:R-:W-:Y:S01]  /*17650*/  IMAD.X R119, RZ, RZ, RZ, P1 ;  /* 0x000000ffff777224 */ /* 0x000fe200008e06ff */
[----:B------:R-:W-:Y:S01]  /*17660*/  IADD3 RZ, P1, PT, R102, R100, RZ ;  /* 0x0000006466ff7210 */ /* 0x000fe20007f3e0ff */
[----:B------:R-:W-:Y:S01]  /*17670*/  IMAD.X R155, RZ, RZ, RZ, P0 ;  /* 0x000000ffff9b7224 */ /* 0x000fe200000e06ff */
[----:B------:R-:W-:Y:S01]  /*17680*/  IADD3 R111, P0, PT, R108, R97, RZ ;  /* 0x000000616c6f7210 */ /* 0x000fe20007f1e0ff */
[----:B------:R-:W-:Y:S01]  /*17690*/  IMAD.X R139, RZ, RZ, RZ, P2 ;  /* 0x000000ffff8b7224 */ /* 0x000fe200010e06ff */
[----:B------:R-:W-:Y:S01]  /*176a0*/  IADD3 R129, P2, PT, R146, R121, RZ ;  /* 0x0000007992817210 */ /* 0x000fe20007f5e0ff */
[----:B------:R-:W-:Y:S01]  /*176b0*/  IMAD.MOV.U32 R100, RZ, RZ, R109 ;  /* 0x000000ffff647224 */ /* 0x000fe200078e006d */
[----:B------:R-:W-:Y:S01]  /*176c0*/  IADD3.X RZ, P1, PT, R103, R135, RZ, P1, !PT ;  /* 0x0000008767ff7210 */ /* 0x000fe20000f3e4ff */
[----:B------:R-:W-:-:S03]  /*176d0*/  IMAD.WIDE.U32 R136, R117, 0x6ca1493b, RZ ;  /* 0x6ca1493b75887825 */ /* 0x000fc600078e00ff */
[----:B------:R-:W-:Y:S01]  /*176e0*/  IADD3.X R127, P1, PT, R127, R86, RZ, P1, !PT ;  /* 0x000000567f7f7210 */ /* 0x000fe20000f3e4ff */
[----:B------:R-:W-:Y:S02]  /*176f0*/  IMAD.MOV.U32 R138, RZ, RZ, R147 ;  /* 0x000000ffff8a7224 */ /* 0x000fe400078e0093 */
[----:B------:R-:W-:Y:S01]  /*17700*/  IMAD.WIDE.U32.X R100, R117, 0x1ef3622f, R100, P0 ;  /* 0x1ef3622f75647825 */ /* 0x000fe200000e0464 */
[----:B------:R-:W-:Y:S02]  /*17710*/  IADD3 RZ, P0, PT, R140, R124, RZ ;  /* 0x0000007c8cff7210 */ /* 0x000fe40007f1e0ff */
[----:B------:R-:W-:Y:S01]  /*17720*/  IADD3.X R124, P1, PT, R119, R87, RZ, P1, !PT ;  /* 0x00000057777c7210 */ /* 0x000fe20000f3e4ff */
[----:B------:R-:W-:Y:S01]  /*17730*/  IMAD.WIDE.U32.X R138, R117, 0x1a22d9f3, R138, P2 ;  /* 0x1a22d9f3758a7825 */ /* 0x000fe200010e048a */
[----:B------:R-:W-:Y:S02]  /*17740*/  IADD3.X RZ, P0, PT, R141, R125, RZ, P0, !PT ;  /* 0x0000007d8dff7210 */ /* 0x000fe4000071e4ff */
[----:B------:R-:W-:Y:S01]  /*17750*/  IADD3.X R126, P1, PT, R127, R126, RZ, P1, !PT ;  /* 0x0000007e7f7e7210 */ /* 0x000fe20000f3e4ff */
[----:B------:R-:W-:Y:S01]  /*17760*/  IMAD.WIDE.U32 R136, P2, R148, -0x39c4fa40, R136 ;  /* 0xc63b05c094887825 */ /* 0x000fe20007840088 */
[----:B------:R-:W-:-:S02]  /*17770*/  IADD3.X R150, P0, PT, R151, R90, RZ, P0, !PT ;  /* 0x0000005a97967210 */ /* 0x000fc4000071e4ff */
[----:B------:R-:W-:Y:S01]  /*17780*/  IADD3.X R127, P1, PT, R124, R99, RZ, P1, !PT ;  /* 0x000000637c7f7210 */ /* 0x000fe20000f3e4ff */
[----:B------:R-:W-:Y:S01]  /*17790*/  IMAD.WIDE.U32 R134, R148, 0x6ca1493b, RZ ;  /* 0x6ca1493b94867825 */ /* 0x000fe200078e00ff */
[----:B------:R-:W-:-:S03]  /*177a0*/  IADD3.X R97, P0, PT, R155, R91, RZ, P0, !PT ;  /* 0x0000005b9b617210 */ /* 0x000fc6000071e4ff */
[----:B------:R-:W-:-:S04]  /*177b0*/  IMAD.WIDE.U32 R94, R216, R145, R94 ;  /* 0x00000091d85e7225 */ /* 0x000fc800078e005e */
[----:B------:R-:W-:Y:S01]  /*177c0*/  IMAD.X R131, RZ, RZ, RZ, P2 ;  /* 0x000000ffff837224 */ /* 0x000fe200010e06ff */
[----:B------:R-:W-:Y:S01]  /*177d0*/  IADD3 R135, P2, PT, R136, R135, RZ ;  /* 0x0000008788877210 */ /* 0x000fe20007f5e0ff */
[----:B------:R-:W-:Y:S01]  /*177e0*/  IMAD.IADD R109, R95, 0x1, R130 ;  /* 0x000000015f6d7824 */ /* 0x000fe200078e0282 */
[----:B------:R-:W-:Y:S01]  /*177f0*/  SHF.L.W.U32.HI R113, R113, 0x1, R94 ;  /* 0x0000000171717819 */ /* 0x000fe20000010e5e */
[----:B------:R-:W-:-:S03]  /*17800*/  IMAD.WIDE.U32 R86, R117, 0x17c510ea, RZ ;  /* 0x17c510ea75567825 */ /* 0x000fc600078e00ff */
[----:B------:R-:W-:Y:S01]  /*17810*/  SHF.L.W.U32.HI R95, R94, 0x1, R109 ;  /* 0x000000015e5f7819 */ /* 0x000fe20000010e6d */
[----:B------:R-:W-:Y:S01]  /*17820*/  IMAD.MOV.U32 R130, RZ, RZ, R137 ;  /* 0x000000ffff827224 */ /* 0x000fe200078e0089 */
[----:B------:R-:W-:Y:S01]  /*17830*/  IADD3.X R113, P3, PT, R113, R92, RZ, P3, !PT ;  /* 0x0000005c71717210 */ /* 0x000fe20001f7e4ff */
[----:B------:R-:W-:-:S03]  /*17840*/  IMAD.WIDE.U32 R102, R148, 0x30000000, R102 ;  /* 0x3000000094667825 */ /* 0x000fc600078e0066 */
[----:B------:R-:W-:Y:S01]  /*17850*/  IADD3.X R180, P3, PT, R95, R93, RZ, P3, !PT ;  /* 0x0000005d5fb47210 */ /* 0x000fe20001f7e4ff */
[----:B------:R-:W-:Y:S01]  /*17860*/  IMAD.WIDE.U32.X R130, R117, -0x39c4fa40, R130, P2 ;  /* 0xc63b05c075827825 */ /* 0x000fe200010e0482 */
[----:B------:R-:W-:-:S03]  /*17870*/  IADD3.X R150, P0, PT, R150, R113, RZ, P0, !PT ;  /* 0x0000007196967210 */ /* 0x000fc6000071e4ff */
[----:B------:R-:W-:Y:S01]  /*17880*/  IMAD.WIDE.U32 R86, P2, R148, 0x1ae3a46, R86 ;  /* 0x01ae3a4694567825 */ /* 0x000fe20007840056 */
[----:B------:R-:W-:-:S03]  /*17890*/  IADD3.X R151, P0, PT, R97, R180, RZ, P0, !PT ;  /* 0x000000b461977210 */ /* 0x000fc6000071e4ff */
[----:B------:R-:W-:Y:S01]  /*178a0*/  IMAD.WIDE.U32 R90, R148, 0x17c510ea, RZ ;  /* 0x17c510ea945a7825 */ /* 0x000fe200078e00ff */
[----:B------:R-:W-:Y:S02]  /*178b0*/  IADD3.X R95, PT, PT, RZ, RZ, RZ, P2, !PT ;  /* 0x000000ffff5f7210 */ /* 0x000fe400017fe4ff */
[----:B------:R-:W-:Y:S01]  /*178c0*/  IADD3.X R119, P0, PT, RZ, RZ, RZ, P0, !PT ;  /* 0x000000ffff777210 */ /* 0x000fe2000071e4ff */
[----:B------:R-:W-:Y:S01]  /*178d0*/  IMAD.IADD R118, R103, 0x1, R118 ;  /* 0x0000000167767824 */ /* 0x000fe200078e0276 */
[----:B------:R-:W-:Y:S01]  /*178e0*/  IADD3 R91, P2, PT, R86, R91, RZ ;  /* 0x0000005b565b7210 */ /* 0x000fe20007f5e0ff */
[----:B------:R-:W-:Y:S02]  /*178f0*/  IMAD.MOV.U32 R94, RZ, RZ, R87 ;  /* 0x000000ffff5e7224 */ /* 0x000fe400078e0057 */
        /* <DEDUP_REMOVED lines=27> */
[C---:B------:R-:W-:Y:S01]  /*17ab0*/  IMAD.WIDE.U32 R98, P5, R92.reuse, 0x170b5d44, R98 ;  /* 0x170b5d445c627825 */ /* 0x040fe200078a0062 */
[----:B------:R-:W-:Y:S02]  /*17ac0*/  IADD3.X R112, P2, PT, R147, R101, RZ, P2, !PT ;  /* 0x0000006593707210 */ /* 0x000fe4000175e4ff */
[----:B------:R-:W-:Y:S01]  /*17ad0*/  IADD3.X R137, P3, PT, R137, R110, RZ, P3, !PT ;  /* 0x0000006e89897210 */ /* 0x000fe20001f7e4ff */
[----:B------:R-:W-:Y:S01]  /*17ae0*/  IMAD.IADD R87, R103, 0x1, R116 ;  /* 0x0000000167577824 */ /* 0x000fe200078e0274 */
[----:B------:R-:W-:Y:S01]  /*17af0*/  IADD3.X R103, PT, PT, RZ, RZ, RZ, P5, !PT ;  /* 0x000000ffff677210 */ /* 0x000fe20002ffe4ff */
[----:B------:R-:W-:Y:S01]  /*17b00*/  IMAD.WIDE.U32 R96, R92, 0x30000000, RZ ;  /* 0x300000005c607825 */ /* 0x000fe200078e00ff */
[----:B------:R-:W-:-:S02]  /*17b10*/  IADD3.X R140, P2, PT, R141, R140, RZ, P2, !PT ;  /* 0x0000008c8d8c7210 */ /* 0x000fc4000175e4ff */
[----:B------:R-:W-:Y:S01]  /*17b20*/  SHF.L.W.U32.HI R182, R102, 0x1, R87 ;  /* 0x0000000166b67819 */ /* 0x000fe20000010e57 */
[----:B------:R-:W-:Y:S01]  /*17b30*/  IMAD.WIDE.U32 R150, R106, 0x17c510ea, R150 ;  /* 0x17c510ea6a967825 */ /* 0x000fe200078e0096 */
[----:B------:R-:W-:Y:S02]  /*17b40*/  IADD3 R97, P5, PT, R98, R97, RZ ;  /* 0x0000006162617210 */ /* 0x000fe40007fbe0ff */
[----:B------:R-:W-:Y:S01]  /*17b50*/  IADD3.X R141, P2, PT, R112, R113, RZ, P2, !PT ;  /* 0x00000071708d7210 */ /* 0x000fe2000175e4ff */
[----:B------:R-:W-:Y:S01]  /*17b60*/  IMAD.WIDE.U32 R106, R93, -0x45f6b800, RZ ;  /* 0xba0948005d6a7825 */ /* 0x000fe200078e00ff */
[----:B------:R-:W-:Y:S02]  /*17b70*/  IADD3.X R180, P0, PT, R119, R114, RZ, P0, !PT ;  /* 0x0000007277b47210 */ /* 0x000fe4000071e4ff */
[----:B------:R-:W-:Y:S01]  /*17b80*/  IADD3.X R155, P2, PT, RZ, RZ, RZ, P2, !PT ;  /* 0x000000ffff9b7210 */ /* 0x000fe2000175e4ff */
[----:B------:R-:W-:Y:S01]  /*17b90*/  IMAD.MOV.U32 R102, RZ, RZ, R99 ;  /* 0x000000ffff667224 */ /* 0x000fe200078e0063 */
[----:B------:R-:W-:Y:S01]  /*17ba0*/  IADD3.X R147, P0, PT, R117, R115, RZ, P0, !PT ;  /* 0x0000007375937210 */ /* 0x000fe2000071e4ff */
[----:B------:R-:W-:Y:S01]  /*17bb0*/  IMAD.WIDE.U32 R100, R92, -0x45f6b800, RZ ;  /* 0xba0948005c647825 */ /* 0x000fe200078e00ff */
[----:B------:R-:W-:-:S02]  /*17bc0*/  IADD3.X R184, P3, PT, R182, R171, RZ, P3, !PT ;  /* 0x000000abb6b87210 */ /* 0x000fc40001f7e4ff */
[----:B------:R-:W-:Y:S01]  /*17bd0*/  IADD3.X R137, P0, PT, R180, R137, RZ, P0, !PT ;  /* 0x00000089b4897210 */ /* 0x000fe2000071e4ff */
[----:B------:R-:W-:-:S03]  /*17be0*/  IMAD.WIDE.U32.X R102, R93, 0x170b5d44, R102, P5 ;  /* 0x170b5d445d667825 */ /* 0x000fc600028e0466 */
[----:B------:R-:W-:Y:S01]  /*17bf0*/  IADD3.X R147, P0, PT, R147, R184, RZ, P0, !PT ;  /* 0x000000b893937210 */ /* 0x000fe2000071e4ff */
        /* <DEDUP_REMOVED lines=22> */
[----:B------:R-:W-:Y:S02]  /*17d60*/  IADD3 RZ, P2, PT, R140, R120, RZ ;  /* 0x000000788cff7210 */ /* 0x000fe40007f5e0ff */
[----:B------:R-:W-:Y:S01]  /*17d70*/  MOV R120, R117 ;  /* 0x0000007500787202 */ /* 0x000fe20000000f00 */
[----:B------:R-:W-:Y:S01]  /*17d80*/  IMAD.X R121, RZ, RZ, RZ, P5 ;  /* 0x000000ffff797224 */ /* 0x000fe200028e06ff */
[----:B------:R-:W-:Y:S01]  /*17d90*/  IADD3 R111, P5, PT, R116, R115, RZ ;  /* 0x00000073746f7210 */ /* 0x000fe20007fbe0ff */
[----:B------:R-:W-:Y:S01]  /*17da0*/  IMAD.WIDE.U32 R122, R93, 0x17c510ea, RZ ;  /* 0x17c510ea5d7a7825 */ /* 0x000fe200078e00ff */
[----:B------:R-:W-:-:S03]  /*17db0*/  IADD3.X RZ, P2, PT, R141, R129, RZ, P2, !PT ;  /* 0x000000818dff7210 */ /* 0x000fc6000175e4ff */
[----:B------:R-:W-:-:S04]  /*17dc0*/  IMAD.WIDE.U32.X R120, R93, -0x39c4fa40, R120, P5 ;  /* 0xc63b05c05d787825 */ /* 0x000fc800028e0478 */
[----:B------:R-:W-:-:S04]  /*17dd0*/  IMAD.WIDE.U32 R122, P5, R92, 0x1ae3a46, R122 ;  /* 0x01ae3a465c7a7825 */ /* 0x000fc800078a007a */
[----:B------:R-:W-:-:S04]  /*17de0*/  IMAD.WIDE.U32 R124, R92, 0x17c510ea, RZ ;  /* 0x17c510ea5c7c7825 */ /* 0x000fc800078e00ff */
[----:B------:R-:W-:Y:S01]  /*17df0*/  IMAD.X R129, RZ, RZ, RZ, P5 ;  /* 0x000000ffff817224 */ /* 0x000fe200028e06ff */
[----:B------:R-:W-:Y:S01]  /*17e00*/  IADD3 R113, P5, PT, R122, R125, RZ ;  /* 0x0000007d7a717210 */ /* 0x000fe20007fbe0ff */
[----:B------:R-:W-:Y:S01]  /*17e10*/  IMAD.IADD R115, R151, 0x1, R128 ;  /* 0x0000000197737824 */ /* 0x000fe200078e0280 */
[----:B------:R-:W-:Y:S01]  /*17e20*/  IADD3.X R151, P2, PT, R155, R138, RZ, P2, !PT ;  /* 0x0000008a9b977210 */ /* 0x000fe2000175e4ff */
[----:B------:R-:W-:Y:S02]  /*17e30*/  IMAD.MOV.U32 R128, RZ, RZ, R123 ;  /* 0x000000ffff807224 */ /* 0x000fe400078e007b */
[----:B------:R-:W-:Y:S01]  /*17e40*/  IMAD.WIDE.U32 R168, R217, R216, R168 ;  /* 0x000000d8d9a87225 */ /* 0x000fe200078e00a8 */
[----:B------:R-:W-:-:S03]  /*17e50*/  IADD3.X R138, P2, PT, R175, R139, RZ, P2, !PT ;  /* 0x0000008baf8a7210 */ /* 0x000fc6000175e4ff */
[----:B------:R-:W-:Y:S01]  /*17e60*/  IMAD.WIDE.U32.X R128, R93, 0x1ae3a46, R128, P5 ;  /* 0x01ae3a465d807825 */ /* 0x000fe200028e0480 */
[----:B------:R-:W-:Y:S02]  /*17e70*/  IADD3.X R93, P1, PT, RZ, RZ, RZ, P1, !PT ;  /* 0x000000ffff5d7210 */ /* 0x000fe40000f3e4ff */
[----:B------:R-:W-:Y:S01]  /*17e80*/  IADD3.X R150, P2, PT, R151, R150, RZ, P2, !PT ;  /* 0x0000009697967210 */ /* 0x000fe2000175e4ff */
[----:B------:R-:W-:Y:S01]  /*17e90*/  IMAD.WIDE.U32 R140, R148, 0xf5138f, R140 ;  /* 0x00f5138f948c7825 */ /* 0x000fe200078e008c */
[----:B------:R-:W-:Y:S02]  /*17ea0*/  SHF.L.W.U32.HI R87, R87, 0x1, R168 ;  /* 0x0000000157577819 */ /* 0x000fe40000010ea8 */
[----:B------:R-:W-:Y:S01]  /*17eb0*/  IADD3.X R151, P2, PT, R138, R115, RZ, P2, !PT ;  /* 0x000000738a977210 */ /* 0x000fe2000175e4ff */
[----:B------:R-:W-:Y:S01]  /*17ec0*/  IMAD.X R101, RZ, RZ, RZ, P1 ;  /* 0x000000ffff657224 */ /* 0x000fe200008e06ff */
        /* <DEDUP_REMOVED lines=8> */
[----:B------:R-:W-:Y:S01]  /*17f50*/  IMAD.X R123, RZ, RZ, RZ, P2 ;  /* 0x000000ffff7b7224 */ /* 0x000fe200010e06ff */
[----:B------:R-:W-:Y:S01]  /*17f60*/  IADD3.X RZ, P5, PT, R151, R135, RZ, P5, !PT ;  /* 0x0000008797ff7210 */ /* 0x000fe20002fbe4ff */
[----:B------:R-:W-:Y:S01]  /*17f70*/  IMAD.IADD R117, R127, 0x1, R98 ;  /* 0x000000017f757824 */ /* 0x000fe200078e0262 */
[----:B------:R-:W-:Y:S01]  /*17f80*/  IADD3.X R87, P2, PT, R87, R156, RZ, P3, !PT ;  /* 0x0000009c57577210 */ /* 0x000fe20001f5e4ff */
[C---:B------:R-:W-:Y:S01]  /*17f90*/  IMAD.WIDE.U32 R96, R126.reuse, -0x1, RZ ;  /* 0xffffffff7e607825 */ /* 0x040fe200078e00ff */
[----:B------:R-:W-:Y:S02]  /*17fa0*/  IADD3.X R103, P3, PT, R101, R103, RZ, P1, !PT ;  /* 0x0000006765677210 */ /* 0x000fe40000f7e4ff */
[----:B------:R-:W-:Y:S01]  /*17fb0*/  IADD3.X R102, P1, PT, R115, R130, RZ, P5, !PT ;  /* 0x0000008273667210 */ /* 0x000fe20002f3e4ff */
[----:B------:R-:W-:Y:S01]  /*17fc0*/  IMAD R101, R126, -0x7af74001, -R117 ;  /* 0x8508bfff7e657824 */ /* 0x000fe200078e0a75 */
[----:B------:R-:W-:Y:S01]  /*17fd0*/  IADD3.X R93, P5, PT, RZ, RZ, RZ, P0, !PT ;  /* 0x000000ffff5d7210 */ /* 0x000fe200007be4ff */
[----:B------:R-:W-:Y:S01]  /*17fe0*/  IMAD.WIDE.U32 R150, R148, 0x6ca1493b, R150 ;  /* 0x6ca1493b94967825 */ /* 0x000fe200078e0096 */
[----:B------:R-:W-:-:S02]  /*17ff0*/  IADD3.X R130, P1, PT, R123, R131, RZ, P1, !PT ;  /* 0x000000837b827210 */ /* 0x000fc40000f3e4ff */
[----:B------:R-:W-:Y:S01]  /*18000*/  IADD3.X R140, P0, PT, R141, R140, RZ, P3, !PT ;  /* 0x0000008c8d8c7210 */ /* 0x000fe20001f1e4ff */
[----:B------:R-:W-:Y:S01]  /*18010*/  IMAD.IADD R97, R97, 0x1, R101 ;  /* 0x0000000161617824 */ /* 0x000fe200078e0265 */
[----:B------:R-:W-:Y:S01]  /*18020*/  IADD3.X R102, P1, PT, R102, R137, RZ, P1, !PT ;  /* 0x0000008966667210 */ /* 0x000fe20000f3e4ff */
[----:B------:R-:W-:Y:S01]  /*18030*/  IMAD.X R115, RZ, RZ, RZ, P5 ;  /* 0x000000ffff737224 */ /* 0x000fe200028e06ff */
[----:B------:R-:W-:Y:S01]  /*18040*/  IADD3.X R141, P5, PT, R103, R146, RZ, P0, !PT ;  /* 0x00000092678d7210 */ /* 0x000fe200007be4ff */
[----:B------:R-:W-:Y:S01]  /*18050*/  IMAD.WIDE.U32 R162, R213, R216, R162 ;  /* 0x000000d8d5a27225 */ /* 0x000fe200078e00a2 */
[----:B------:R-:W-:Y:S02]  /*18060*/  IADD3.X R103, P0, PT, R130, R147, RZ, P1, !PT ;  /* 0x0000009382677210 */ /* 0x000fe40000f1e4ff */
[----:B------:R-:W-:Y:S01]  /*18070*/  IADD3 R134, PT, PT, R151, R136, RZ ;  /* 0x0000008897867210 */ /* 0x000fe20007ffe0ff */
[----:B------:R-:W-:Y:S01]  /*18080*/  IMAD.WIDE.U32 R130, R97, 0x1, RZ ;  /* 0x0000000161827825 */ /* 0x000fe200078e00ff */
[----:B------:R-:W-:-:S02]  /*18090*/  IADD3 RZ, P3, PT, R140, R100, RZ ;  /* 0x000000648cff7210 */ /* 0x000fc40007f7e0ff */
[----:B------:R-:W-:Y:S01]  /*180a0*/  IADD3.X R151, P1, PT, RZ, RZ, RZ, P5, !PT ;  /* 0x000000ffff977210 */ /* 0x000fe20002f3e4ff */
[C---:B------:R-:W-:Y:S01]  /*180b0*/  IMAD.WIDE.U32 R100, R96.reuse, 0x1, RZ ;  /* 0x0000000160647825 */ /* 0x040fe200078e00ff */
[----:B------:R-:W-:Y:S02]  /*180c0*/  IADD3.X R137, P0, PT, RZ, RZ, RZ, P0, !PT ;  /* 0x000000ffff897210 */ /* 0x000fe4000071e4ff */
[----:B------:R-:W-:Y:S01]  /*180d0*/  IADD3.X RZ, P3, PT, R141, R99, RZ, P3, !PT ;  /* 0x000000638dff7210 */ /* 0x000fe20001f7e4ff */
[----:B------:R-:W-:Y:S01]  /*180e0*/  IMAD.WIDE.U32 R130, P5, R96, -0x7af74000, R130 ;  /* 0x8508c00060827825 */ /* 0x000fe200078a0082 */
[----:B------:R-:W-:Y:S02]  /*180f0*/  SHF.L.W.U32.HI R169, R168, 0x1, R171 ;  /* 0x00000001a8a97819 */ /* 0x000fe40000010eab */
[----:B------:R-:W-:Y:S01]  /*18100*/  IADD3.X R151, P3, PT, R151, R108, RZ, P3, !PT ;  /* 0x0000006c97977210 */ /* 0x000fe20001f7e4ff */
[----:B------:R-:W-:Y:S01]  /*18110*/  IMAD.X R135, RZ, RZ, RZ, P1 ;  /* 0x000000ffff877224 */ /* 0x000fe200008e06ff */
[----:B------:R-:W-:Y:S01]  /*18120*/  IADD3 RZ, P1, PT, R126, R100, RZ ;  /* 0x000000647eff7210 */ /* 0x000fe20007f3e0ff */
[----:B------:R-:W-:Y:S01]  /*18130*/  IMAD.X R127, RZ, RZ, RZ, P5 ;  /* 0x000000ffff7f7224 */ /* 0x000fe200028e06ff */
[----:B------:R-:W-:Y:S01]  /*18140*/  IADD3 R146, P5, PT, R101, R130, RZ ;  /* 0x0000008265927210 */ /* 0x000fe20007fbe0ff */
[----:B------:R-:W-:Y:S01]  /*18150*/  IMAD.X R147, RZ, RZ, RZ, P0 ;  /* 0x000000ffff937224 */ /* 0x000fe200000e06ff */
[----:B------:R-:W-:Y:S01]  /*18160*/  IADD3 RZ, P0, PT, R102, R90, RZ ;  /* 0x0000005a66ff7210 */ /* 0x000fe20007f1e0ff */
[----:B------:R-:W-:Y:S01]  /*18170*/  IMAD.WIDE.U32 R98, R97, 0x30000000, RZ ;  /* 0x3000000061627825 */ /* 0x000fe200078e00ff */
[----:B------:R-:W-:-:S02]  /*18180*/  IADD3.X R156, P2, PT, R169, R157, RZ, P2, !PT ;  /* 0x0000009da99c7210 */ /* 0x000fc4000175e4ff */
[----:B------:R-:W-:Y:S01]  /*18190*/  IADD3.X RZ, P0, PT, R103, R91, RZ, P0, !PT ;  /* 0x0000005b67ff7210 */ /* 0x000fe2000071e4ff */
[----:B------:R-:W-:Y:S01]  /*181a0*/  IMAD.MOV.U32 R126, RZ, RZ, R131 ;  /* 0x000000ffff7e7224 */ /* 0x000fe200078e0083 */
[----:B------:R-:W-:Y:S01]  /*181b0*/  SHF.L.W.U32.HI R123, R171, 0x1, R162 ;  /* 0x00000001ab7b7819 */ /* 0x000fe20000010ea2 */
[C---:B------:R-:W-:Y:S01]  /*181c0*/  IMAD.WIDE.U32 R90, R96.reuse, 0x30000000, RZ ;  /* 0x30000000605a7825 */ /* 0x040fe200078e00ff */
[----:B------:R-:W-:Y:S02]  /*181d0*/  IADD3.X R135, P3, PT, R135, R109, RZ, P3, !PT ;  /* 0x0000006d87877210 */ /* 0x000fe40001f7e4ff */
[----:B------:R-:W-:Y:S01]  /*181e0*/  IADD3.X R123, P2, PT, R123, R154, RZ, P2, !PT ;  /* 0x0000009a7b7b7210 */ /* 0x000fe2000175e4ff */
[----:B------:R-:W-:Y:S01]  /*181f0*/  IMAD.WIDE.U32.X R100, R97, -0x7af74000, R126, P5 ;  /* 0x8508c00061647825 */ /* 0x000fe200028e047e */
[----:B------:R-:W-:Y:S02]  /*18200*/  IADD3.X R150, P3, PT, R151, R150, RZ, P3, !PT ;  /* 0x0000009697967210 */ /* 0x000fe40001f7e4ff */
[----:B------:R-:W-:Y:S01]  /*18210*/  IADD3.X RZ, P1, PT, R117, R146, RZ, P1, !PT ;  /* 0x0000009275ff7210 */ /* 0x000fe20000f3e4ff */
[----:B------:R-:W-:Y:S01]  /*18220*/  IMAD.WIDE.U32 R98, P5, R96, 0x170b5d44, R98 ;  /* 0x170b5d4460627825 */ /* 0x000fe200078a0062 */
[----:B------:R-:W-:-:S03]  /*18230*/  IADD3.X R151, P3, PT, R135, R134, RZ, P3, !PT ;  /* 0x0000008687977210 */ /* 0x000fc60001f7e4ff */
[----:B------:R-:W-:Y:S01]  /*18240*/  IMAD.X R131, RZ, RZ, RZ, P5 ;  /* 0x000000ffff837224 */ /* 0x000fe200028e06ff */
[----:B------:R-:W-:Y:S01]  /*18250*/  IADD3 R91, P5, PT, R98, R91, RZ ;  /* 0x0000005b625b7210 */ /* 0x000fe20007fbe0ff */
[----:B------:R-:W-:Y:S01]  /*18260*/  IMAD.IADD R166, R163, 0x1, R166 ;  /* 0x00000001a3a67824 */ /* 0x000fe200078e02a6 */
[----:B------:R-:W-:Y:S01]  /*18270*/  IADD3.X R157, P3, PT, RZ, RZ, RZ, P3, !PT ;  /* 0x000000ffff9d7210 */ /* 0x000fe20001f7e4ff */
[----:B------:R-:W-:-:S03]  /*18280*/  IMAD.WIDE.U32 R126, R97, -0x45f6b800, RZ ;  /* 0xba094800617e7825 */ /* 0x000fc600078e00ff */
[----:B------:R-:W-:Y:S01]  /*18290*/  SHF.L.W.U32.HI R162, R162, 0x1, R166 ;  /* 0x00000001a2a27819 */ /* 0x000fe20000010ea6 */
[----:B------:R-:W-:Y:S01]  /*182a0*/  IMAD.MOV.U32 R130, RZ, RZ, R99 ;  /* 0x000000ffff827224 */ /* 0x000fe200078e0063 */
[----:B------:R-:W-:Y:S01]  /*182b0*/  IADD3.X R99, P1, PT, RZ, R100, RZ, P1, !PT ;  /* 0x00000064ff637210 */ /* 0x000fe20000f3e4ff */
[----:B------:R-:W-:Y:S01]  /*182c0*/  IMAD.WIDE.U32 R108, R96, -0x45f6b800, RZ ;  /* 0xba094800606c7825 */ /* 0x000fe200078e00ff */
[----:B------:R-:W-:Y:S02]  /*182d0*/  IADD3.X R125, P2, PT, R162, R149, RZ, P2, !PT ;  /* 0x00000095a27d7210 */ /* 0x000fe4000175e4ff */
[----:B------:R-:W-:Y:S01]  /*182e0*/  IADD3.X R162, P0, PT, R137, R94, RZ, P0, !PT ;  /* 0x0000005e89a27210 */ /* 0x000fe2000071e4ff */
[----:B------:R-:W-:-:S03]  /*182f0*/  IMAD.WIDE.U32.X R130, R97, 0x170b5d44, R130, P5 ;  /* 0x170b5d4461827825 */ /* 0x000fc600028e0482 */
[----:B------:R-:W-:Y:S01]  /*18300*/  IADD3.X R168, P0, PT, R147, R95, RZ, P0, !PT ;  /* 0x0000005f93a87210 */ /* 0x000fe2000071e4ff */
        /* <DEDUP_REMOVED lines=15> */
[----:B------:R-:W-:Y:S01]  /*18400*/  IMAD.WIDE.U32 R102, R148, 0x17c510ea, R102 ;  /* 0x17c510ea94667825 */ /* 0x000fe200078e0066 */
[----:B------:R-:W-:Y:S02]  /*18410*/  IADD3.X RZ, P5, PT, R151, R107, RZ, P5, !PT ;  /* 0x0000006b97ff7210 */ /* 0x000fe40002fbe4ff */
[----:B------:R-:W-:Y:S01]  /*18420*/  IADD3.X R115, P0, PT, R168, R115, RZ, P0, !PT ;  /* 0x00000073a8737210 */ /* 0x000fe2000071e4ff */
[----:B------:R-:W-:-:S04]  /*18430*/  IMAD.WIDE.U32.X R146, R97, 0x1a22d9f3, R146, P3 ;  /* 0x1a22d9f361927825 */ /* 0x000fc800018e0492 */
[----:B------:R-:W-:-:S04]  /*18440*/  IMAD.WIDE.U32 R148, P3, R96, -0x39c4fa40, R94 ;  /* 0xc63b05c060947825 */ /* 0x000fc8000786005e */
[----:B------:R-:W-:Y:S01]  /*18450*/  IMAD.WIDE.U32 R94, R96, 0x6ca1493b, RZ ;  /* 0x6ca1493b605e7825 */ /* 0x000fe200078e00ff */
[----:B------:R-:W-:-:S03]  /*18460*/  IADD3.X R155, PT, PT, RZ, RZ, RZ, P3, !PT ;  /* 0x000000ffff9b7210 */ /* 0x000fc60001ffe4ff */
[----:B------:R-:W-:Y:S01]  /*18470*/  IMAD.MOV.U32 R154, RZ, RZ, R149 ;  /* 0x000000ffff9a7224 */ /* 0x000fe200078e0095 */
[----:B------:R-:W-:Y:S01]  /*18480*/  IADD3 R95, P3, PT, R148, R95, RZ ;  /* 0x0000005f945f7210 */ /* 0x000fe20007f7e0ff */
[----:B------:R-:W-:-:S04]  /*18490*/  IMAD.WIDE.U32 R140, R92, -0x45f6b800, R140 ;  /* 0xba0948005c8c7825 */ /* 0x000fc800078e008c */
[----:B------:R-:W-:Y:S01]  /*184a0*/  IMAD.WIDE.U32.X R154, R97, -0x39c4fa40, R154, P3 ;  /* 0xc63b05c0619a7825 */ /* 0x000fe200018e049a */
[----:B------:R-:W-:Y:S02]  /*184b0*/  IADD3.X R117, P3, PT, R157, R118, RZ, P5, !PT ;  /* 0x000000769d757210 */ /* 0x000fe40002f7e4ff */
[----:B------:R-:W-:Y:S01]  /*184c0*/  IADD3 R141, PT, PT, R141, R106, RZ ;  /* 0x0000006a8d8d7210 */ /* 0x000fe20007ffe0ff */
[----:B------:R-:W-:Y:S01]  /*184d0*/  IMAD.IADD R170, R103, 0x1, R86 ;  /* 0x0000000167aa7824 */ /* 0x000fe200078e0256 */
[----:B------:R-:W-:Y:S01]  /*184e0*/  IADD3.X R119, P3, PT, R163, R119, RZ, P3, !PT ;  /* 0x00000077a3777210 */ /* 0x000fe20001f7e4ff */
[----:B------:R-:W-:Y:S01]  /*184f0*/  IMAD.WIDE.U32 R106, R97, 0x17c510ea, RZ ;  /* 0x17c510ea616a7825 */ /* 0x000fe200078e00ff */
[----:B------:R-:W-:Y:S02]  /*18500*/  IADD3.X R86, P1, PT, RZ, R101, RZ, P1, !PT ;  /* 0x00000065ff567210 */ /* 0x000fe40000f3e4ff */
[----:B------:R-:W-:Y:S01]  /*18510*/  IADD3.X R118, P3, PT, R117, R102, RZ, P3, !PT ;  /* 0x0000006675767210 */ /* 0x000fe20001f7e4ff */
[----:B------:R-:W-:Y:S01]  /*18520*/  IMAD.WIDE.U32 R100, R96, 0x17c510ea, RZ ;  /* 0x17c510ea60647825 */ /* 0x000fe200078e00ff */
[----:B------:R-:W-:-:S02]  /*18530*/  IADD3.X R140, P1, PT, R99, R140, RZ, P1, !PT ;  /* 0x0000008c638c7210 */ /* 0x000fc40000f3e4ff */
[----:B------:R-:W-:Y:S01]  /*18540*/  IADD3.X R119, P3, PT, R119, R170, RZ, P3, !PT ;  /* 0x000000aa77777210 */ /* 0x000fe20001f7e4ff */
[----:B------:R-:W-:Y:S01]  /*18550*/  IMAD.WIDE.U32 R106, P5, R96, 0x1ae3a46, R106 ;  /* 0x01ae3a46606a7825 */ /* 0x000fe200078a006a */
[----:B------:R-:W-:-:S03]  /*18560*/  IADD3.X R141, P1, PT, R86, R141, RZ, P1, !PT ;  /* 0x0000008d568d7210 */ /* 0x000fc60000f3e4ff */
[----:B------:R-:W-:Y:S01]  /*18570*/  IMAD.X R103, RZ, RZ, RZ, P5 ;  /* 0x000000ffff677224 */ /* 0x000fe200028e06ff */
[----:B------:R-:W-:Y:S01]  /*18580*/  IADD3 R101, P5, PT, R106, R101, RZ ;  /* 0x000000656a657210 */ /* 0x000fe20007fbe0ff */
[----:B------:R-:W-:Y:S01]  /*18590*/  IMAD.WIDE.U32.X R152, R199, R199, R152, P4 ;  /* 0x000000c7c7987225 */ /* 0x000fe200020e0498 */
[----:B------:R-:W-:Y:S02]  /*185a0*/  IADD3.X R99, P4, PT, RZ, RZ, RZ, P3, !PT ;  /* 0x000000ffff637210 */ /* 0x000fe40001f9e4ff */
[----:B------:R-:W-:Y:S01]  /*185b0*/  IADD3.X R93, P1, PT, RZ, RZ, RZ, P1, !PT ;  /* 0x000000ffff5d7210 */ /* 0x000fe20000f3e4ff */
[----:B------:R-:W-:Y:S01]  /*185c0*/  IMAD.MOV.U32 R102, RZ, RZ, R107 ;  /* 0x000000ffff667224 */ /* 0x000fe200078e006b */
[----:B------:R-:W-:Y:S01]  /*185d0*/  IADD3 RZ, P3, PT, R140, R90, RZ ;  /* 0x0000005a8cff7210 */ /* 0x000fe20007f7e0ff */
[----:B------:R-:W-:Y:S02]  /*185e0*/  IMAD.X R107, RZ, RZ, RZ, P4 ;  /* 0x000000ffff6b7224 */ /* 0x000fe400020e06ff */
[----:B------:R-:W-:Y:S01]  /*185f0*/  IMAD.WIDE.U32.X R102, R97, 0x1ae3a46, R102, P5 ;  /* 0x01ae3a4661667825 */ /* 0x000fe200028e0466 */
[----:B------:R-:W-:-:S02]  /*18600*/  IADD3.X RZ, P3, PT, R141, R91, RZ, P3, !PT ;  /* 0x0000005b8dff7210 */ /* 0x000fc40001f7e4ff */
[----:B------:R-:W-:Y:S01]  /*18610*/  IADD3.X R135, P5, PT, R112, R87, RZ, P0, !PT ;  /* 0x0000005770877210 */ /* 0x000fe200007be4ff */
[----:B------:R-:W-:Y:S01]  /*18620*/  IMAD.X R97, RZ, RZ, RZ, P1 ;  /* 0x000000ffff617224 */ /* 0x000fe200008e06ff */
[----:B------:R-:W-:Y:S01]  /*18630*/  IADD3 RZ, P1, PT, R118, R114, RZ ;  /* 0x0000007276ff7210 */ /* 0x000fe20007f3e0ff */
[----:B------:R-:W-:Y:S01]  /*18640*/  IMAD.WIDE.U32 R140, R96, 0x30000000, R140 ;  /* 0x30000000608c7825 */ /* 0x000fe200078e008c */
[----:B------:R-:W-:Y:S02]  /*18650*/  IADD3.X R87, P3, PT, R93, R130, RZ, P3, !PT ;  /* 0x000000825d577210 */ /* 0x000fe40001f7e4ff */
        /* <DEDUP_REMOVED lines=14> */
[----:B------:R-:W-:Y:S02]  /*18740*/  IADD3 RZ, P0, PT, R150, R108, RZ ;  /* 0x0000006c96ff7210 */ /* 0x000fe40007f1e0ff */
[----:B------:R-:W-:Y:S01]  /*18750*/  IADD3.X R151, P4, PT, R130, R93, RZ, P4, !PT ;  /* 0x0000005d82977210 */ /* 0x000fe2000279e4ff */
[----:B------:R-:W-:Y:S01]  /*18760*/  IMAD.IADD R117, R119, 0x1, R116 ;  /* 0x0000000177757824 */ /* 0x000fe200078e0274 */
[----:B------:R-:W-:Y:S01]  /*18770*/  IADD3 R87, PT, PT, R87, R99, RZ ;  /* 0x0000006357577210 */ /* 0x000fe20007ffe0ff */
[----:B------:R-:W-:Y:S01]  /*18780*/  IMAD.WIDE.U32 R90, R86, 0x1, RZ ;  /* 0x00000001565a7825 */ /* 0x000fe200078e00ff */
[----:B------:R-:W-:-:S02]  /*18790*/  IADD3.X R99, P1, PT, R120, R137, RZ, P1, !PT ;  /* 0x0000008978637210 */ /* 0x000fc40000f3e4ff */
[----:B------:R-:W-:Y:S01]  /*187a0*/  IADD3.X RZ, P0, PT, R151, R109, RZ, P0, !PT ;  /* 0x0000006d97ff7210 */ /* 0x000fe2000071e4ff */
[----:B------:R-:W-:Y:S01]  /*187b0*/  IMAD.WIDE.U32 R108, R87, 0x1, RZ ;  /* 0x00000001576c7825 */ /* 0x000fe200078e00ff */
[----:B------:R-:W-:Y:S02]  /*187c0*/  IADD3.X R119, P4, PT, RZ, RZ, RZ, P4, !PT ;  /* 0x000000ffff777210 */ /* 0x000fe4000279e4ff */
[----:B------:R-:W-:Y:S01]  /*187d0*/  IADD3.X R107, P1, PT, RZ, RZ, RZ, P1, !PT ;  /* 0x000000ffff6b7210 */ /* 0x000fe20000f3e4ff */
[----:B------:R-:W-:Y:S01]  /*187e0*/  IMAD.WIDE.U32 R150, R96, -0x45f6b800, R150 ;  /* 0xba09480060967825 */ /* 0x000fe200078e0096 */
[----:B------:R-:W-:Y:S02]  /*187f0*/  IADD3.X R115, P5, PT, RZ, R115, RZ, P5, !PT ;  /* 0x00000073ff737210 */ /* 0x000fe40002fbe4ff */
[----:B------:R-:W-:Y:S01]  /*18800*/  IADD3.X R119, P0, PT, R119, R138, RZ, P0, !PT ;  /* 0x0000008a77777210 */ /* 0x000fe2000071e4ff */
[----:B------:R-:W-:Y:S01]  /*18810*/  IMAD.X R93, RZ, RZ, RZ, P4 ;  /* 0x000000ffff5d7224 */ /* 0x000fe200020e06ff */
[----:B------:R-:W-:Y:S01]  /*18820*/  IADD3.X R121, PT, PT, RZ, RZ, RZ, P5, P3 ;  /* 0x000000ffff797210 */ /* 0x000fe20002fe64ff */
[----:B------:R-:W-:Y:S01]  /*18830*/  IMAD.X R111, RZ, RZ, RZ, P1 ;  /* 0x000000ffff6f7224 */ /* 0x000fe200008e06ff */
[----:B------:R-:W-:Y:S01]  /*18840*/  IADD3 RZ, P3, PT, R140, R90, RZ ;  /* 0x0000005a8cff7210 */ /* 0x000fe20007f7e0ff */
[----:B------:R-:W-:Y:S01]  /*18850*/  IMAD.WIDE.U32 R108, P1, R86, -0x7af74000, R108 ;  /* 0x8508c000566c7825 */ /* 0x000fe2000782006c */
[----:B------:R-:W-:-:S02]  /*18860*/  IADD3.X R138, P5, PT, R93, R139, RZ, P0, !PT ;  /* 0x0000008b5d8a7210 */ /* 0x000fc400007be4ff */
[----:B------:R-:W-:Y:S01]  /*18870*/  IADD3 RZ, P4, PT, R98, R124, RZ ;  /* 0x0000007c62ff7210 */ /* 0x000fe20007f9e0ff */
[----:B------:R-:W-:Y:S01]  /*18880*/  IMAD.WIDE.U32 R92, R92, 0x17c510ea, R98 ;  /* 0x17c510ea5c5c7825 */ /* 0x000fe200078e0062 */
[----:B------:R-:W-:Y:S02]  /*18890*/  IADD3 R90, P0, PT, R91, R108, RZ ;  /* 0x0000006c5b5a7210 */ /* 0x000fe40007f1e0ff */
[----:B------:R-:W-:Y:S01]  /*188a0*/  IADD3.X RZ, P4, PT, R99, R113, RZ, P4, !PT ;  /* 0x0000007163ff7210 */ /* 0x000fe2000279e4ff */
[----:B------:R-:W-:Y:S01]  /*188b0*/  IMAD.X R91, RZ, RZ, RZ, P1 ;  /* 0x000000ffff5b7224 */ /* 0x000fe200008e06ff */
        /* <DEDUP_REMOVED lines=11> */
[----:B------:R-:W-:Y:S01]  /*18970*/  IMAD.IADD R93, R93, 0x1, R122 ;  /* 0x000000015d5d7824 */ /* 0x000fe200078e027a */
[----:B------:R-:W-:Y:S01]  /*18980*/  IADD3.X RZ, P0, PT, R119, R127, RZ, P0, !PT ;  /* 0x0000007f77ff7210 */ /* 0x000fe2000071e4ff */
[----:B------:R-:W-:Y:S01]  /*18990*/  IMAD.WIDE.U32 R158, R213, R217, R158 ;  /* 0x000000d9d59e7225 */ /* 0x000fe200078e009e */
[----:B------:R-:W-:Y:S02]  /*189a0*/  IADD3.X R97, P3, PT, RZ, R91, RZ, P3, !PT ;  /* 0x0000005bff617210 */ /* 0x000fe40001f7e4ff */
        /* <DEDUP_REMOVED lines=8> */
[----:B------:R-:W-:Y:S01]  /*18a30*/  MOV R108, R91 ;  /* 0x0000005b006c7202 */ /* 0x000fe20000000f00 */
[----:B------:R-:W-:Y:S01]  /*18a40*/  IMAD.X R109, RZ, RZ, RZ, P1 ;  /* 0x000000ffff6d7224 */ /* 0x000fe200008e06ff */
[----:B------:R-:W-:Y:S01]  /*18a50*/  IADD3 R99, P5, PT, R90, R99, RZ ;  /* 0x000000635a637210 */ /* 0x000fe20007fbe0ff */
[C---:B------:R-:W-:Y:S01]  /*18a60*/  IMAD.WIDE.U32 R110, R87.reuse, -0x45f6b800, RZ ;  /* 0xba094800576e7825 */ /* 0x040fe200078e00ff */
[----:B------:R-:W-:Y:S02]  /*18a70*/  IADD3 RZ, P1, PT, R150, R98, RZ ;  /* 0x0000006296ff7210 */ /* 0x000fe40007f3e0ff */
[----:B------:R-:W-:Y:S01]  /*18a80*/  IADD3.X R91, P3, PT, RZ, RZ, RZ, P3, !PT ;  /* 0x000000ffff5b7210 */ /* 0x000fe20001f7e4ff */
[----:B------:R-:W-:Y:S01]  /*18a90*/  IMAD.WIDE.U32.X R108, R87, 0x170b5d44, R108, P5 ;  /* 0x170b5d44576c7825 */ /* 0x000fe200028e046c */
[----:B------:R-:W-:-:S02]  /*18aa0*/  IADD3.X R92, P0, PT, R107, R92, RZ, P0, !PT ;  /* 0x0000005c6b5c7210 */ /* 0x000fc4000071e4ff */
[----:B------:R-:W-:Y:S01]  /*18ab0*/  IADD3.X RZ, P1, PT, R151, R99, RZ, P1, !PT ;  /* 0x0000006397ff7210 */ /* 0x000fe20000f3e4ff */
[----:B------:R-:W-:Y:S01]  /*18ac0*/  IMAD.X R97, RZ, RZ, RZ, P3 ;  /* 0x000000ffff617224 */ /* 0x000fe200018e06ff */
[----:B------:R-:W-:Y:S01]  /*18ad0*/  IADD3.X R93, P0, PT, R146, R93, RZ, P0, !PT ;  /* 0x0000005d925d7210 */ /* 0x000fe2000071e4ff */
[----:B------:R-:W-:Y:S01]  /*18ae0*/  IMAD.WIDE.U32 R98, R96, 0xf5138f, R118 ;  /* 0x00f5138f60627825 */ /* 0x000fe200078e0076 */
[----:B------:R-:W-:Y:S02]  /*18af0*/  IADD3.X R91, P1, PT, R91, R108, RZ, P1, !PT ;  /* 0x0000006c5b5b7210 */ /* 0x000fe40000f3e4ff */
[----:B------:R-:W-:Y:S01]  /*18b00*/  IADD3.X R107, P0, PT, RZ, RZ, RZ, P0, !PT ;  /* 0x000000ffff6b7210 */ /* 0x000fe2000071e4ff */
[----:B------:R-:W-:Y:S01]  /*18b10*/  IMAD.IADD R136, R99, 0x1, R136 ;  /* 0x0000000163887824 */ /* 0x000fe200078e0288 */
[----:B------:R-:W-:Y:S01]  /*18b20*/  IADD3.X R97, P1, PT, R97, R109, RZ, P1, !PT ;  /* 0x0000006d61617210 */ /* 0x000fe20000f3e4ff */
        /* <DEDUP_REMOVED lines=9> */
[----:B------:R-:W-:Y:S02]  /*18bc0*/  IADD3.X R129, P3, PT, RZ, RZ, RZ, P3, !PT ;  /* 0x000000ffff817210 */ /* 0x000fe40001f7e4ff */
[----:B------:R-:W-:Y:S01]  /*18bd0*/  IADD3 RZ, P1, PT, R92, R94, RZ ;  /* 0x0000005e5cff7210 */ /* 0x000fe20007f3e0ff */
[----:B------:R-:W-:Y:S01]  /*18be0*/  IMAD.X R117, RZ, RZ, RZ, P0 ;  /* 0x000000ffff757224 */ /* 0x000fe200000e06ff */
[----:B------:R-:W-:Y:S01]  /*18bf0*/  IADD3 R91, P0, PT, R108, R111, RZ ;  /* 0x0000006f6c5b7210 */ /* 0x000fe20007f1e0ff */
[----:B------:R-:W-:Y:S01]  /*18c00*/  IMAD.WIDE.U32 R112, R87, 0xf5138f, RZ ;  /* 0x00f5138f57707825 */ /* 0x000fe200078e00ff */
[----:B------:R-:W-:-:S02]  /*18c10*/  IADD3.X RZ, P1, PT, R93, R95, RZ, P1, !PT ;  /* 0x0000005f5dff7210 */ /* 0x000fc40000f3e4ff */
[----:B------:R-:W-:Y:S01]  /*18c20*/  IADD3.X R131, P5, PT, R114, R125, RZ, P5, !PT ;  /* 0x0000007d72837210 */ /* 0x000fe20002fbe4ff */
[----:B------:R-:W-:Y:S01]  /*18c30*/  IMAD.MOV.U32 R116, RZ, RZ, R109 ;  /* 0x000000ffff747224 */ /* 0x000fe200078e006d */
[----:B------:R-:W-:Y:S01]  /*18c40*/  IADD3.X R130, P1, PT, R107, R154, RZ, P1, !PT ;  /* 0x0000009a6b827210 */ /* 0x000fe20000f3e4ff */
        /* <DEDUP_REMOVED lines=14> */
[----:B------:R-:W-:Y:S02]  /*18d30*/  MOV R114, R111 ;  /* 0x0000006f00727202 */ /* 0x000fe40000000f00 */
[----:B------:R-:W-:Y:S01]  /*18d40*/  IADD3.X R116, P0, PT, R97, R117, RZ, P0, !PT ;  /* 0x0000007561747210 */ /* 0x000fe2000071e4ff */
[----:B------:R-:W-:Y:S01]  /*18d50*/  IMAD.IADD R107, R151, 0x1, R90 ;  /* 0x00000001976b7824 */ /* 0x000fe200078e025a */
[----:B------:R-:W-:Y:S01]  /*18d60*/  IADD3.X R166, P2, PT, R166, R152, RZ, P2, !PT ;  /* 0x00000098a6a67210 */ /* 0x000fe2000175e4ff */
[----:B------:R-:W-:-:S04]  /*18d70*/  IMAD.WIDE.U32.X R114, R87, 0x1a22d9f3, R114, P3 ;  /* 0x1a22d9f357727825 */ /* 0x000fc800018e0472 */
[----:B------:R-:W-:-:S04]  /*18d80*/  IMAD.WIDE.U32 R112, P3, R86, -0x39c4fa40, R112 ;  /* 0xc63b05c056707825 */ /* 0x000fc80007860070 */
[----:B------:R-:W-:-:S04]  /*18d90*/  IMAD.WIDE.U32 R90, R86, 0x6ca1493b, RZ ;  /* 0x6ca1493b565a7825 */ /* 0x000fc800078e00ff */
[----:B------:R-:W-:Y:S01]  /*18da0*/  IMAD.X R127, RZ, RZ, RZ, P3 ;  /* 0x000000ffff7f7224 */ /* 0x000fe200018e06ff */
[----:B------:R-:W-:Y:S01]  /*18db0*/  IADD3 R91, P3, PT, R112, R91, RZ ;  /* 0x0000005b705b7210 */ /* 0x000fe20007f7e0ff */
[----:B------:R-:W-:-:S04]  /*18dc0*/  IMAD.WIDE.U32 R124, R87, 0x17c510ea, RZ ;  /* 0x17c510ea577c7825 */ /* 0x000fc800078e00ff */
[----:B------:R-:W-:Y:S01]  /*18dd0*/  IMAD.MOV.U32 R126, RZ, RZ, R113 ;  /* 0x000000ffff7e7224 */ /* 0x000fe200078e0071 */
[----:B------:R-:W-:Y:S01]  /*18de0*/  IADD3.X R113, P1, PT, RZ, RZ, RZ, P1, !PT ;  /* 0x000000ffff717210 */ /* 0x000fe20000f3e4ff */
[----:B------:R-:W-:-:S04]  /*18df0*/  IMAD.WIDE.U32 R92, R96, 0x6ca1493b, R92 ;  /* 0x6ca1493b605c7825 */ /* 0x000fc800078e005c */
[----:B------:R-:W-:Y:S01]  /*18e00*/  IMAD.WIDE.U32 R118, R150, -0x1, RZ ;  /* 0xffffffff96767825 */ /* 0x000fe200078e00ff */
[----:B------:R-:W-:-:S03]  /*18e10*/  IADD3.X R128, P0, PT, R129, R92, RZ, P0, !PT ;  /* 0x0000005c81807210 */ /* 0x000fc6000071e4ff */
        /* <DEDUP_REMOVED lines=14> */
[----:B------:R-:W-:Y:S02]  /*18f00*/  IMAD.X R119, RZ, RZ, RZ, P1 ;  /* 0x000000ffff777224 */ /* 0x000fe400008e06ff */
[----:B------:R-:W-:Y:S01]  /*18f10*/  IMAD.WIDE.U32 R116, R118, 0x1, RZ ;  /* 0x0000000176747825 */ /* 0x000fe200078e00ff */
[----:B------:R-:W-:-:S03]  /*18f20*/  IADD3.X RZ, P3, PT, R131, R101, RZ, P3, !PT ;  /* 0x0000006583ff7210 */ /* 0x000fc60001f7e4ff */
[----:B------:R-:W-:Y:S01]  /*18f30*/  IMAD.WIDE.U32 R92, P1, R118, -0x7af74000, R92 ;  /* 0x8508c000765c7825 */ /* 0x000fe2000782005c */
[----:B------:R-:W-:-:S03]  /*18f40*/  IADD3.X R100, P3, PT, R113, R102, RZ, P3, !PT ;  /* 0x0000006671647210 */ /* 0x000fc60001f7e4ff */
[----:B------:R-:W-:Y:S01]  /*18f50*/  IMAD.X R95, RZ, RZ, RZ, P0 ;  /* 0x000000ffff5f7224 */ /* 0x000fe200000e06ff */
[----:B------:R-:W-:Y:S01]  /*18f60*/  IADD3 RZ, P0, PT, R150, R116, RZ ;  /* 0x0000007496ff7210 */ /* 0x000fe20007f1e0ff */
[----:B------:R-:W-:Y:S01]  /*18f70*/  IMAD.WIDE.U32 R130, R96, 0x17c510ea, R130 ;  /* 0x17c510ea60827825 */ /* 0x000fe200078e0082 */
[----:B------:R-:W-:Y:S02]  /*18f80*/  IADD3.X R97, PT, PT, RZ, RZ, RZ, P1, !PT ;  /* 0x000000ffff617210 */ /* 0x000fe40000ffe4ff */
[----:B------:R-:W-:Y:S01]  /*18f90*/  IADD3 R116, P1, PT, R117, R92, RZ ;  /* 0x0000005c75747210 */ /* 0x000fe20007f3e0ff */
[----:B------:R-:W-:Y:S01]  /*18fa0*/  IMAD.MOV.U32 R96, RZ, RZ, R93 ;  /* 0x000000ffff607224 */ /* 0x000fe200078e005d */
[----:B------:R-:W-:Y:S01]  /*18fb0*/  IADD3.X R92, P4, PT, RZ, RZ, RZ, P4, !PT ;  /* 0x000000ffff5c7210 */ /* 0x000fe2000279e4ff */
[----:B------:R-:W-:Y:S01]  /*18fc0*/  IMAD.WIDE.U32 R98, R86, -0x45f6b800, R98 ;  /* 0xba09480056627825 */ /* 0x000fe200078e0062 */
[----:B------:R-:W-:Y:S02]  /*18fd0*/  IADD3.X RZ, P0, PT, R107, R116, RZ, P0, !PT ;  /* 0x000000746bff7210 */ /* 0x000fe4000071e4ff */
[----:B------:R-:W-:Y:S01]  /*18fe0*/  IADD3.X R107, P5, PT, RZ, R92, RZ, P5, !PT ;  /* 0x0000005cff6b7210 */ /* 0x000fe20002fbe4ff */
[----:B------:R-:W-:Y:S01]  /*18ff0*/  IMAD.WIDE.U32.X R96, R111, -0x7af74000, R96, P1 ;  /* 0x8508c0006f607825 */ /* 0x000fe200008e0460 */
[----:B------:R-:W-:-:S02]  /*19000*/  IADD3 RZ, P1, PT, R128, R94, RZ ;  /* 0x0000005e80ff7210 */ /* 0x000fc40007f3e0ff */
[----:B------:R-:W-:Y:S01]  /*19010*/  IADD3.X R102, P3, PT, R119, R103, RZ, P3, !PT ;  /* 0x0000006777667210 */ /* 0x000fe20001f7e4ff */
[----:B------:R-:W-:Y:S01]  /*19020*/  IMAD.IADD R101, R99, 0x1, R108 ;  /* 0x0000000163657824 */ /* 0x000fe200078e026c */
[----:B------:R-:W-:Y:S01]  /*19030*/  IADD3.X RZ, P1, PT, R129, R135, RZ, P1, !PT ;  /* 0x0000008781ff7210 */ /* 0x000fe20000f3e4ff */
[----:B------:R-:W-:Y:S01]  /*19040*/  IMAD.WIDE.U32 R92, R111, 0x30000000, RZ ;  /* 0x300000006f5c7825 */ /* 0x000fe200078e00ff */
[----:B------:R-:W-:Y:S02]  /*19050*/  IADD3.X R99, P0, PT, RZ, R96, RZ, P0, !PT ;  /* 0x00000060ff637210 */ /* 0x000fe4000071e4ff */
[----:B------:R-:W-:Y:S01]  /*19060*/  IADD3.X R87, P1, PT, R87, R114, RZ, P1, !PT ;  /* 0x0000007257577210 */ /* 0x000fe20000f3e4ff */
[----:B------:R-:W-:Y:S01]  /*19070*/  IMAD.IADD R103, R131, 0x1, R106 ;  /* 0x0000000183677824 */ /* 0x000fe200078e026a */
[----:B------:R-:W-:Y:S01]  /*19080*/  IADD3.X R96, P0, PT, RZ, R97, RZ, P0, !PT ;  /* 0x00000061ff607210 */ /* 0x000fe2000071e4ff */
[----:B------:R-:W-:Y:S01]  /*19090*/  IMAD.IADD R160, R159, 0x1, R160 ;  /* 0x000000019fa07824 */ /* 0x000fe200078e02a0 */
[----:B------:R-:W-:-:S02]  /*190a0*/  IADD3.X R114, P1, PT, R95, R115, RZ, P1, !PT ;  /* 0x000000735f727210 */ /* 0x000fc40000f3e4ff */
        /* <DEDUP_REMOVED lines=19> */
[----:B------:R-:W-:Y:S01]  /*191e0*/  IMAD.WIDE.U32 R100, R86, 0xf5138f, R128 ;  /* 0x00f5138f56647825 */ /* 0x000fe200078e0080 */
[----:B------:R-:W-:Y:S02]  /*191f0*/  IADD3.X R87, P4, PT, R87, R96, RZ, P4, !PT ;  /* 0x0000006057577210 */ /* 0x000fe4000279e4ff */
[----:B------:R-:W-:Y:S01]  /*19200*/  IADD3.X R106, P3, PT, R102, R113, RZ, P3, !PT ;  /* 0x00000071666a7210 */ /* 0x000fe20001f7e4ff */
[----:B------:R-:W-:Y:S01]  /*19210*/  IMAD.X R96, RZ, RZ, RZ, P5 ;  /* 0x000000ffff607224 */ /* 0x000fe200028e06ff */
[----:B------:R-:W-:Y:S01]  /*19220*/  IADD3.X RZ, P5, PT, R131, R91, RZ, P1, !PT ;  /* 0x0000005b83ff7210 */ /* 0x000fe20000fbe4ff */
[----:B------:R-:W-:Y:S01]  /*19230*/  IMAD.WIDE.U32 R90, R118, -0x45f6b800, RZ ;  /* 0xba094800765a7825 */ /* 0x000fe200078e00ff */
[----:B------:R-:W-:-:S02]  /*19240*/  SHF.L.W.U32.HI R158, R158, 0x1, R160 ;  /* 0x000000019e9e7819 */ /* 0x000fc40000010ea0 */
[----:B------:R-:W-:Y:S01]  /*19250*/  IADD3.X R96, P1, PT, R96, R97, RZ, P4, !PT ;  /* 0x0000006160607210 */ /* 0x000fe2000273e4ff */
[----:B------:R-:W-:Y:S01]  /*19260*/  IMAD.IADD R101, R101, 0x1, R110 ;  /* 0x0000000165657824 */ /* 0x000fe200078e026e */
[----:B------:R-:W-:Y:S01]  /*19270*/  IADD3.X R102, P4, PT, R103, R126, RZ, P5, !PT ;  /* 0x0000007e67667210 */ /* 0x000fe20002f9e4ff */
[----:B------:R-:W-:Y:S01]  /*19280*/  IMAD.WIDE.U32 R92, P5, R118, 0x1ef3622f, R92 ;  /* 0x1ef3622f765c7825 */ /* 0x000fe200078a005c */
[----:B------:R-:W-:Y:S02]  /*19290*/  IADD3.X R100, P1, PT, R87, R100, RZ, P1, !PT ;  /* 0x0000006457647210 */ /* 0x000fe40000f3e4ff */
        /* <DEDUP_REMOVED lines=8> */
[----:B------:R-:W-:Y:S01]  /*19320*/  IMAD.WIDE.U32 R98, R118, 0x30000000, R98 ;  /* 0x3000000076627825 */ /* 0x000fe200078e0062 */
[----:B------:R-:W-:-:S02]  /*19330*/  IADD3.X R107, P0, PT, R107, R166, RZ, P3, !PT ;  /* 0x000000a66b6b7210 */ /* 0x000fc40001f1e4ff */
[----:B------:R-:W-:Y:S01]  /*19340*/  IADD3.X R87, P1, PT, RZ, RZ, RZ, P1, !PT ;  /* 0x000000ffff577210 */ /* 0x000fe20000f3e4ff */
[C---:B------:R-:W-:Y:S01]  /*19350*/  IMAD.WIDE.U32.X R96, R111.reuse, 0x1ef3622f, R96, P5 ;  /* 0x1ef3622f6f607825 */ /* 0x040fe200028e0460 */
[----:B------:R-:W-:Y:S02]  /*19360*/  IADD3.X R91, P0, PT, R106, R153, RZ, P0, !PT ;  /* 0x000000996a5b7210 */ /* 0x000fe4000071e4ff */
[----:B------:R-:W-:Y:S01]  /*19370*/  IADD3.X R102, P4, PT, R102, R107, RZ, P4, !PT ;  /* 0x0000006b66667210 */ /* 0x000fe2000279e4ff */
[----:B------:R-:W-:Y:S01]  /*19380*/  IMAD.WIDE.U32 R106, R111, 0xf5138f, RZ ;  /* 0x00f5138f6f6a7825 */ /* 0x000fe200078e00ff */
        /* <DEDUP_REMOVED lines=22> */
[----:B------:R-:W-:Y:S01]  /*194f0*/  IMAD.WIDE.U32 R100, R118, -0x45f6b800, R100 ;  /* 0xba09480076647825 */ /* 0x000fe200078e0064 */
[----:B------:R-:W-:Y:S02]  /*19500*/  IADD3.X RZ, P4, PT, R131, R91, RZ, P4, !PT ;  /* 0x0000005b83ff7210 */ /* 0x000fe4000279e4ff */
[----:B------:R-:W-:Y:S01]  /*19510*/  IADD3.X R107, P1, PT, R95, R120, RZ, P1, !PT ;  /* 0x000000785f6b7210 */ /* 0x000fe20000f3e4ff */
[----:B------:R-:W-:Y:S01]  /*19520*/  IMAD.WIDE.U32 R90, R165, R213, RZ ;  /* 0x000000d5a55a7225 */ /* 0x000fe200078e00ff */
[----:B------:R-:W-:-:S02]  /*19530*/  IADD3.X R93, P4, PT, R93, R96, RZ, P4, !PT ;  /* 0x000000605d5d7210 */ /* 0x000fc4000279e4ff */
[----:B------:R-:W-:Y:S01]  /*19540*/  IADD3.X R108, P0, PT, RZ, R108, RZ, P0, !PT ;  /* 0x0000006cff6c7210 */ /* 0x000fe2000071e4ff */
[----:B------:R-:W-:Y:S01]  /*19550*/  IMAD.X R95, RZ, RZ, RZ, P5 ;  /* 0x000000ffff5f7224 */ /* 0x000fe200028e06ff */
[----:B------:R-:W-:Y:S01]  /*19560*/  IADD3 R124, PT, PT, R87, R124, RZ ;  /* 0x0000007c577c7210 */ /* 0x000fe20007ffe0ff */
[----:B------:R-:W-:Y:S01]  /*19570*/  IMAD.WIDE.U32 R102, P5, R213, R165, R90 ;  /* 0x000000a5d5667225 */ /* 0x000fe200078a005a */
[----:B------:R-:W-:Y:S02]  /*19580*/  IADD3.X R117, PT, PT, RZ, RZ, RZ, P0, P3 ;  /* 0x000000ffff757210 */ /* 0x000fe400007e64ff */
[----:B------:R-:W-:Y:S01]  /*19590*/  IADD3.X R95, P4, PT, R95, R97, RZ, P4, !PT ;  /* 0x000000615f5f7210 */ /* 0x000fe2000279e4ff */
[----:B------:R-:W-:Y:S01]  /*195a0*/  IMAD.WIDE.U32 R90, R111, 0x6ca1493b, RZ ;  /* 0x6ca1493b6f5a7825 */ /* 0x000fe200078e00ff */
[----:B------:R-:W-:Y:S02]  /*195b0*/  IADD3.X R120, P1, PT, R113, R121, RZ, P1, !PT ;  /* 0x0000007971787210 */ /* 0x000fe40000f3e4ff */
[----:B------:R-:W-:Y:S01]  /*195c0*/  IADD3.X R86, P4, PT, R93, R86, RZ, P4, !PT ;  /* 0x000000565d567210 */ /* 0x000fe2000279e4ff */
[----:B------:R-:W-:Y:S01]  /*195d0*/  IMAD.X R109, RZ, RZ, RZ, P5 ;  /* 0x000000ffff6d7224 */ /* 0x000fe200028e06ff */
[----:B------:R-:W-:Y:S01]  /*195e0*/  SHF.L.W.U32.HI R93, R160, 0x1, R167 ;  /* 0x00000001a05d7819 */ /* 0x000fe20000010ea7 */
[----:B------:R-:W-:Y:S01]  /*195f0*/  IMAD.WIDE.U32 R96, R118, 0x6ca1493b, RZ ;  /* 0x6ca1493b76607825 */ /* 0x000fe200078e00ff */
[----:B------:R-:W-:-:S02]  /*19600*/  IADD3.X R87, P4, PT, R95, R124, RZ, P4, !PT ;  /* 0x0000007c5f577210 */ /* 0x000fc4000279e4ff */
[----:B------:R-:W-:Y:S01]  /*19610*/  SHF.L.W.U32.HI R167, R167, 0x1, R161 ;  /* 0x00000001a7a77819 */ /* 0x000fe20000010ea1 */
[----:B------:R-:W-:Y:S01]  /*19620*/  IMAD.WIDE.U32 R90, P5, R118, -0x39c4fa40, R90 ;  /* 0xc63b05c0765a7825 */ /* 0x000fe200078a005a */
[----:B------:R-:W-:-:S03]  /*19630*/  IADD3 RZ, P0, PT, R86, R96, RZ ;  /* 0x0000006056ff7210 */ /* 0x000fc60007f1e0ff */
[----:B------:R-:W-:Y:S01]  /*19640*/  IMAD.MOV.U32 R96, RZ, RZ, R91 ;  /* 0x000000ffff607224 */ /* 0x000fe200078e005b */
[----:B------:R-:W-:Y:S01]  /*19650*/  IADD3 R115, P3, PT, R90, R97, RZ ;  /* 0x000000615a737210 */ /* 0x000fe20007f7e0ff */
[----:B------:R-:W-:Y:S01]  /*19660*/  IMAD.X R97, RZ, RZ, RZ, P5 ;  /* 0x000000ffff617224 */ /* 0x000fe200028e06ff */
[----:B------:R-:W-:Y:S01]  /*19670*/  IADD3.X R91, P4, PT, RZ, RZ, RZ, P4, !PT ;  /* 0x000000ffff5b7210 */ /* 0x000fe2000279e4ff */
[----:B------:R-:W-:Y:S01]  /*19680*/  IMAD.WIDE.U32 R112, R213, R213, RZ ;  /* 0x000000d5d5707225 */ /* 0x000fe200078e00ff */
[----:B------:R-:W-:-:S03]  /*19690*/  IADD3.X RZ, P0, PT, R87, R115, RZ, P0, !PT ;  /* 0x0000007357ff7210 */ /* 0x000fc6000071e4ff */
[----:B------:R-:W-:Y:S01]  /*196a0*/  IMAD.WIDE.U32.X R96, R111, -0x39c4fa40, R96, P3 ;  /* 0xc63b05c06f607825 */ /* 0x000fe200018e0460 */
[----:B------:R-:W-:Y:S02]  /*196b0*/  IADD3.X R116, P2, PT, R93, R112, RZ, P2, !PT ;  /* 0x000000705d747210 */ /* 0x000fe4000175e4ff */
[----:B------:R-:W-:Y:S01]  /*196c0*/  IADD3.X R93, P1, PT, R107, R108, RZ, P1, !PT ;  /* 0x0000006c6b5d7210 */ /* 0x000fe20000f3e4ff */
[----:B------:R-:W-:Y:S01]  /*196d0*/  IMAD.WIDE.U32 R114, R111, 0x17c510ea, RZ ;  /* 0x17c510ea6f727825 */ /* 0x000fe200078e00ff */
[----:B------:R-:W-:Y:S02]  /*196e0*/  IADD3.X R110, P0, PT, R91, R96, RZ, P0, !PT ;  /* 0x000000605b6e7210 */ /* 0x000fe4000071e4ff */
[----:B------:R-:W-:Y:S01]  /*196f0*/  IADD3 R122, P5, PT, R113, R102, RZ ;  /* 0x00000066717a7210 */ /* 0x000fe20007fbe0ff */
        /* <DEDUP_REMOVED lines=14> */
[----:B------:R-:W-:-:S02]  /*197e0*/  IADD3.X R111, P0, PT, R91, R102, RZ, P0, !PT ;  /* 0x000000665b6f7210 */ /* 0x000fc4000071e4ff */
[----:B------:R-:W-:Y:S01]  /*197f0*/  IADD3 RZ, P3, PT, R110, R112, RZ ;  /* 0x000000706eff7210 */ /* 0x000fe20007f7e0ff */
[----:B------:R-:W-:Y:S01]  /*19800*/  IMAD.WIDE.U32.X R108, R165, R165, R108, P5 ;  /* 0x000000a5a56c7225 */ /* 0x000fe200028e046c */
[----:B------:R-:W-:Y:S02]  /*19810*/  IADD3.X R91, P0, PT, RZ, RZ, RZ, P0, !PT ;  /* 0x000000ffff5b7210 */ /* 0x000fe4000071e4ff */
[----:B------:R-:W-:Y:S01]  /*19820*/  IADD3.X RZ, P3, PT, R111, R95, RZ, P3, !PT ;  /* 0x0000005f6fff7210 */ /* 0x000fe20001f7e4ff */
[----:B------:R-:W-:Y:S01]  /*19830*/  IMAD.IADD R102, R99, 0x1, R94 ;  /* 0x0000000163667824 */ /* 0x000fe200078e025e */
[----:B------:R-:W-:Y:S01]  /*19840*/  IADD3 R112, PT, PT, R101, R92, RZ ;  /* 0x0000005c65707210 */ /* 0x000fe20007ffe0ff */
[----:B------:R-:W-:Y:S01]  /*19850*/  IMAD.X R93, RZ, RZ, RZ, P0 ;  /* 0x000000ffff5d7224 */ /* 0x000fe200000e06ff */
[----:B------:R-:W-:Y:S01]  /*19860*/  IADD3.X R91, P3, PT, R91, R96, RZ, P3, !PT ;  /* 0x000000605b5b7210 */ /* 0x000fe20001f7e4ff */
[----:B------:R-:W-:Y:S01]  /*19870*/  IMAD.WIDE.U32 R130, R118, 0xf5138f, R130 ;  /* 0x00f5138f76827825 */ /* 0x000fe200078e0082 */
[----:B------:R-:W-:-:S02]  /*19880*/  IADD3.X R96, P1, PT, RZ, RZ, RZ, P1, !PT ;  /* 0x000000ffff607210 */ /* 0x000fc40000f3e4ff */
[----:B------:R-:W-:Y:S01]  /*19890*/  IADD3.X R93, P0, PT, R93, R97, RZ, P3, !PT ;  /* 0x000000615d5d7210 */ /* 0x000fe20001f1e4ff */
[C---:B------:R-:W-:Y:S01]  /*198a0*/  IMAD.WIDE.U32 R86, R118.reuse, 0x6ca1493b, R86 ;  /* 0x6ca1493b76567825 */ /* 0x040fe200078e0056 */
[----:B------:R-:W-:Y:S02]  /*198b0*/  LEA.HI.X R94, P2, R161, R108, RZ, 0x1, P2 ;  /* 0x0000006ca15e7211 */ /* 0x000fe40001050cff */
[----:B------:R-:W-:Y:S01]  /*198c0*/  IADD3.X R91, P4, P0, R91, RZ, R96, P0, P4 ;  /* 0x000000ff5b5b7210 */ /* 0x000fe20000088460 */
[----:B------:R-:W-:Y:S01]  /*198d0*/  IMAD.X R92, RZ, RZ, RZ, P1 ;  /* 0x000000ffff5c7224 */ /* 0x000fe200008e06ff */
[----:B------:R-:W-:Y:S01]  /*198e0*/  MOV R97, R130 ;  /* 0x0000008200617202 */ /* 0x000fe20000000f00 */
[----:B------:R-:W-:-:S03]  /*198f0*/  IMAD.WIDE.U32 R110, R118, 0x17c510ea, R110 ;  /* 0x17c510ea766e7825 */ /* 0x000fc600078e006e */
        /* <DEDUP_REMOVED lines=27> */
[----:B------:R-:W-:Y:S01]  /*19ab0*/  MOV R91, R98 ;  /* 0x00000062005b7202 */ /* 0x000fe20000000f00 */
[----:B------:R-:W-:Y:S01]  /*19ac0*/  IMAD.MOV.U32 R94, RZ, RZ, R110 ;  /* 0x000000ffff5e7224 */ /* 0x000fe200078e006e */
[----:B------:R-:W-:Y:S01]  /*19ad0*/  ISETP.GE.U32.AND.EX P0, PT, R114, -0x39c4fa40, PT, P0 ;  /* 0xc63b05c07200780c */ /* 0x000fe20003f06100 */
[----:B------:R-:W-:Y:S02]  /*19ae0*/  IMAD.MOV.U32 R107, RZ, RZ, R114 ;  /* 0x000000ffff6b7224 */ /* 0x000fe400078e0072 */
[----:B------:R-:W-:Y:S02]  /*19af0*/  IMAD.MOV.U32 R185, RZ, RZ, R86 ;  /* 0x000000ffffb97224 */ /* 0x000fe400078e0056 */
[----:B------:R-:W-:-:S02]  /*19b00*/  IMAD.MOV.U32 R90, RZ, RZ, R96 ;  /* 0x000000ffff5a7224 */ /* 0x000fc400078e0060 */
[----:B------:R-:W-:Y:S02]  /*19b10*/  IMAD.MOV.U32 R97, RZ, RZ, R130 ;  /* 0x000000ffff617224 */ /* 0x000fe400078e0082 */
[----:B------:R-:W-:Y:S02]  /*19b20*/  IMAD.MOV.U32 R103, RZ, RZ, R106 ;  /* 0x000000ffff677224 */ /* 0x000fe400078e006a */
[----:B------:R-:W-:Y:S02]  /*19b30*/  IMAD.MOV.U32 R92, RZ, RZ, R100 ;  /* 0x000000ffff5c7224 */ /* 0x000fe400078e0064 */
[----:B------:R-:W-:Y:S05]  /*19b40*/  @!P0 BREAK.RELIABLE B4 ;  /* 0x0000000000048942 */ /* 0x000fea0003800100 */
        /* <DEDUP_REMOVED lines=49> */
[----:B------:R-:W-:Y:S01]  /*19e60*/  HFMA2 R95, -RZ, RZ, 0.00171947479248046875, 337 ;  /* 0x170b5d44ff5f7431 */ /* 0x000fe200000001ff */
        /* <DEDUP_REMOVED lines=8> */
.L_x_715:
[----:B------:R-:W-:Y:S05]  /*19ef0*/  BSYNC.RELIABLE B4 ;  /* 0x0000000000047941 */ /* 0x000fea0003800100 */
.L_x_714:
        /* <DEDUP_REMOVED lines=12> */
.L_x_713:
[----:B------:R-:W-:Y:S05]  /*19fc0*/  BSYNC.RECONVERGENT B3 ;  /* 0x0000000000037941 */ /* 0x000fea0003800200 */
.L_x_712:
        /* <DEDUP_REMOVED lines=37> */
.L_x_719:
[----:B------:R-:W-:Y:S05]  /*1a220*/  BSYNC.RELIABLE B4 ;  /* 0x0000000000047941 */ /* 0x000fea0003800100 */
.L_x_718:
        /* <DEDUP_REMOVED lines=12> */
.L_x_717:
[----:B------:R-:W-:Y:S05]  /*1a2f0*/  BSYNC.RECONVERGENT B3 ;  /* 0x0000000000037941 */ /* 0x000fea0003800200 */
.L_x_716:
        /* <DEDUP_REMOVED lines=49> */
.L_x_723:
[----:B------:R-:W-:Y:S05]  /*1a610*/  BSYNC.RELIABLE B4 ;  /* 0x0000000000047941 */ /* 0x000fea0003800100 */
.L_x_722:
        /* <DEDUP_REMOVED lines=12> */
.L_x_721:
[----:B------:R-:W-:Y:S05]  /*1a6e0*/  BSYNC.RECONVERGENT B3 ;  /* 0x0000000000037941 */ /* 0x000fea0003800200 */
.L_x_720:
        /* <DEDUP_REMOVED lines=11> */
[----:B------:R-:W-:Y:S01]  /*1a7a0*/  IADD3.X R187, P0, PT, R87, ~R218, RZ, P0, !PT ;  /* 0x800000da57bb7210 */ /* 0x000fe2000071e4ff */
[----:B------:R-:W-:Y:S01]  /*1a7b0*/  IMAD.MOV.U32 R87, RZ, RZ, R100 ;  /* 0x000000ffff577224 */ /* 0x000fe200078e0064 */
[----:B------:R-:W-:-:S02]  /*1a7c0*/  IADD3.X R103, P1, PT, R188, R188, RZ, P1, !PT ;  /* 0x000000bcbc677210 */ /* 0x000fc40000f3e4ff */
        /* <DEDUP_REMOVED lines=18> */
[----:B------:R-:W-:Y:S01]  /*1a8f0*/  IMAD.MOV.U32 R96, RZ, RZ, R193 ;  /* 0x000000ffff607224 */ /* 0x000fe200078e00c1 */
[----:B------:R-:W-:-:S02]  /*1a900*/  MOV R92, R103 ;  /* 0x00000067005c7202 */ /* 0x000fc40000000f00 */
        /* <DEDUP_REMOVED lines=69> */
.L_x_727:
[----:B------:R-:W-:Y:S05]  /*1ad60*/  BSYNC.RELIABLE B4 ;  /* 0x0000000000047941 */ /* 0x000fea0003800100 */
.L_x_726:
        /* <DEDUP_REMOVED lines=12> */
.L_x_725:
[----:B------:R-:W-:Y:S05]  /*1ae30*/  BSYNC.RECONVERGENT B3 ;  /* 0x0000000000037941 */ /* 0x000fea0003800200 */
.L_x_724:
        /* <DEDUP_REMOVED lines=91> */
.L_x_731:
[----:B------:R-:W-:Y:S05]  /*1b3f0*/  BSYNC.RELIABLE B4 ;  /* 0x0000000000047941 */ /* 0x000fea0003800100 */
.L_x_730:
        /* <DEDUP_REMOVED lines=12> */
.L_x_729:
[----:B------:R-:W-:Y:S05]  /*1b4c0*/  BSYNC.RECONVERGENT B3 ;  /* 0x0000000000037941 */ /* 0x000fea0003800200 */
.L_x_728:
        /* <DEDUP_REMOVED lines=48> */
[----:B------:R-:W-:Y:S01]  /*1b7d0*/  IMAD.MOV.U32 R203, RZ, RZ, -0x39c4fa40 ;  /* 0xc63b05c0ffcb7424 */ /* 0x000fe200078e00ff */
[----:B------:R-:W-:Y:S01]  /*1b7e0*/  MOV R204, 0x6ca1493b ;  /* 0x6ca1493b00cc7802 */ /* 0x000fe20000000f00 */
[----:B------:R-:W-:Y:S01]  /*1b7f0*/  IMAD.MOV.U32 R206, RZ, RZ, R92 ;  /* 0x000000ffffce7224 */ /* 0x000fe200078e005c */
        /* <DEDUP_REMOVED lines=34> */
[----:B------:R-:W-:Y:S02]  /*1ba20*/  ISETP.EQ.U32.AND P1, PT, R86, 0x30000000, PT ;  /* 0x300000005600780c */ /* 0x000fe40003f22070 */
[----:B------:R-:W-:Y:S02]  /*1ba30*/  ISETP.GE.U32.AND.EX P0, PT, R180, -0x7af74000, PT, P0 ;  /* 0x8508c000b400780c */ /* 0x000fe40003f06100 */
[----:B------:R-:W-:Y:S02]  /*1ba40*/  ISETP.EQ.AND.EX P1, PT, R87, 0x170b5d44, PT, P1 ;  /* 0x170b5d445700780c */ /* 0x000fe40003f22310 */
[----:B------:R-:W-:-:S11]  /*1ba50*/  MOV R210, 0x30000000 ;  /* 0x3000000000d27802 */ /* 0x000fd60000000f00 */
[----:B------:R-:W-:Y:S05]  /*1ba60*/  @!P0 BREAK.RELIABLE P1, B4 ;  /* 0x0000000000048942 */ /* 0x000fea0000800100 */
[----:B------:R-:W-:Y:S05]  /*1ba70*/  @!P0 BRA P1, `(.L_x_733) ;  /* 0x0000000000348947 */ /* 0x000fea0000800000 */
.L_x_735:
[----:B------:R-:W-:Y:S05]  /*1ba80*/  BSYNC.RELIABLE B4 ;  /* 0x0000000000047941 */ /* 0x000fea0003800100 */
.L_x_734:
        /* <DEDUP_REMOVED lines=12> */
.L_x_733:
[----:B------:R-:W-:Y:S05]  /*1bb50*/  BSYNC.RECONVERGENT B3 ;  /* 0x0000000000037941 */ /* 0x000fea0003800200 */
.L_x_732:
        /* <DEDUP_REMOVED lines=37> */
.L_x_739:
[----:B------:R-:W-:Y:S05]  /*1bdb0*/  BSYNC.RELIABLE B4 ;  /* 0x0000000000047941 */ /* 0x000fea0003800100 */
.L_x_738:
        /* <DEDUP_REMOVED lines=12> */
.L_x_737:
[----:B------:R-:W-:Y:S05]  /*1be80*/  BSYNC.RECONVERGENT B3 ;  /* 0x0000000000037941 */ /* 0x000fea0003800200 */
.L_x_736:
[----:B------:R-:W-:Y:S01]  /*1be90*/  IADD3 R220, P0, PT, R220, -R191, RZ ;  /* 0x800000bfdcdc7210 */ /* 0x000fe20007f1e0ff */
[----:B------:R-:W-:Y:S03]  /*1bea0*/  BSSY.RECONVERGENT B3, `(.L_x_740) ;  /* 0x000050f000037945 */ /* 0x000fe60003800200 */
[----:B------:R-:W-:Y:S01]  /*1beb0*/  IADD3.X R107, P0, PT, R174, ~R192, RZ, P0, !PT ;  /* 0x800000c0ae6b7210 */ /* 0x000fe2000071e4ff */
[----:B------:R-:W-:-:S03]  /*1bec0*/  IMAD.WIDE.U32 R90, R164, R220, RZ ;  /* 0x000000dca45a7225 */ /* 0x000fc600078e00ff */
[----:B------:R-:W-:Y:S01]  /*1bed0*/  IADD3.X R215, P0, PT, R215, ~R189, RZ, P0, !PT ;  /* 0x800000bdd7d77210 */ /* 0x000fe2000071e4ff */
[----:B------:R-:W-:-:S03]  /*1bee0*/  IMAD.WIDE.U32 R92, R198, R220, RZ ;  /* 0x000000dcc65c7225 */ /* 0x000fc600078e00ff */
[----:B------:R-:W-:Y:S01]  /*1bef0*/  IADD3.X R104, P0, PT, R104, ~R190, RZ, P0, !PT ;  /* 0x800000be68687210 */ /* 0x000fe2000071e4ff */
[----:B------:R-:W-:Y:S01]  /*1bf00*/  IMAD.WIDE.U32 R90, P1, R198, R107, R90 ;  /* 0x0000006bc65a7225 */ /* 0x000fe2000782005a */
[----:B------:R-:W-:-:S03]  /*1bf10*/  IADD3 RZ, P2, PT, RZ, R92, RZ ;  /* 0x0000005cffff7210 */ /* 0x000fc60007f5e0ff */
[----:B------:R-:W-:Y:S01]  /*1bf20*/  IMAD.X R99, RZ, RZ, RZ, P1 ;  /* 0x000000ffff637224 */ /* 0x000fe200008e06ff */
[----:B------:R-:W-:Y:S01]  /*1bf30*/  IADD3.X R218, P1, PT, R218, ~R187, RZ, P0, !PT ;  /* 0x800000bbdada7210 */ /* 0x000fe2000073e4ff */
[----:B------:R-:W-:Y:S01]  /*1bf40*/  IMAD.WIDE.U32 R96, R164, R215, RZ ;  /* 0x000000d7a4607225 */ /* 0x000fe200078e00ff */
[----:B------:R-:W-:Y:S02]  /*1bf50*/  IADD3 R119, P3, PT, R93, R90, RZ ;  /* 0x0000005a5d777210 */ /* 0x000fe40007f7e0ff */
[----:B------:R-:W-:Y:S01]  /*1bf60*/  IADD3.X R142, P1, PT, R142, ~R188, RZ, P1, !PT ;  /* 0x800000bc8e8e7210 */ /* 0x000fe20000f3e4ff */
[----:B------:R-:W-:Y:S01]  /*1bf70*/  IMAD.MOV.U32 R98, RZ, RZ, R91 ;  /* 0x000000ffff627224 */ /* 0x000fe200078e005b */
[----:B------:R-:W-:Y:S01]  /*1bf80*/  IADD3.X RZ, P0, PT, RZ, R119, RZ, P2, !PT ;  /* 0x00000077ffff7210 */ /* 0x000fe2000171e4ff */
[----:B------:R-:W-:Y:S01]  /*1bf90*/  IMAD.WIDE.U32 R86, R92, -0x1, RZ ;  /* 0xffffffff5c567825 */ /* 0x000fe200078e00ff */
[----:B------:R-:W-:-:S03]  /*1bfa0*/  IADD3.X R214, P1, PT, R214, ~R185, RZ, P1, !PT ;  /* 0x800000b9d6d67210 */ /* 0x000fc60000f3e4ff */
[----:B------:R-:W-:-:S04]  /*1bfb0*/  IMAD.WIDE.U32.X R98, R164, R107, R98, P3 ;  /* 0x0000006ba4627225 */ /* 0x000fc800018e0462 */
[----:B------:R-:W-:Y:S01]  /*1bfc0*/  IMAD.WIDE.U32 R96, P3, R198, R104, R96 ;  /* 0x00000068c6607225 */ /* 0x000fe20007860060 */
[----:B------:R-:W-:-:S03]  /*1bfd0*/  IADD3.X R103, P0, PT, RZ, R98, RZ, P0, !PT ;  /* 0x00000062ff677210 */ /* 0x000fc6000071e4ff */
[----:B------:R-:W-:Y:S01]  /*1bfe0*/  IMAD.X R115, RZ, RZ, RZ, P3 ;  /* 0x000000ffff737224 */ /* 0x000fe200018e06ff */
[----:B------:R-:W-:Y:S01]  /*1bff0*/  IADD3.X R156, P3, PT, R173, ~R186, RZ, P1, !PT ;  /* 0x800000baad9c7210 */ /* 0x000fe20000f7e4ff */
[----:B------:R-:W-:Y:S01]  /*1c000*/  IMAD.WIDE.U32 R90, R86, 0x1, RZ ;  /* 0x00000001565a7825 */ /* 0x000fe200078e00ff */
[----:B------:R-:W-:Y:S02]  /*1c010*/  IADD3.X R106, P5, PT, RZ, R99, RZ, P0, !PT ;  /* 0x00000063ff6a7210 */ /* 0x000fe400007be4ff */
[----:B------:R-:W-:Y:S01]  /*1c020*/  IADD3.X R211, P3, PT, R211, ~R183, RZ, P3, !PT ;  /* 0x800000b7d3d37210 */ /* 0x000fe20001f7e4ff */
[----:B------:R-:W-:Y:S01]  /*1c030*/  IMAD.WIDE.U32 R100, R164, R218, RZ ;  /* 0x000000daa4647225 */ /* 0x000fe200078e00ff */
[----:B------:R-:W-:Y:S02]  /*1c040*/  IADD3 RZ, P2, PT, R92, R90, RZ ;  /* 0x0000005a5cff7210 */ /* 0x000fe40007f5e0ff */
[----:B------:R-:W-:Y:S01]  /*1c050*/  IADD3.X R148, P3, PT, R172, ~R184, RZ, P3, !PT ;  /* 0x800000b8ac947210 */ /* 0x000fe20001f7e4ff */
[----:B------:R-:W-:-:S02]  /*1c060*/  IMAD R221, R92, -0x7af74001, -R119 ;  /* 0x8508bfff5cdd7824 */ /* 0x000fc400078e0a77 */
[----:B------:R-:W-:-:S04]  /*1c070*/  IMAD.WIDE.U32 R94, R198, R215, RZ ;  /* 0x000000d7c65e7225 */ /* 0x000fc800078e00ff */
[----:B------:R-:W-:Y:S01]  /*1c080*/  IMAD.WIDE.U32 R92, P4, R198, R142, R100 ;  /* 0x0000008ec65c7225 */ /* 0x000fe20007880064 */
[----:B------:R-:W-:Y:S02]  /*1c090*/  IADD3 R113, P0, PT, R95, R96, RZ ;  /* 0x000000605f717210 */ /* 0x000fe40007f1e0ff */
[----:B------:R-:W-:Y:S01]  /*1c0a0*/  IADD3.X R90, P1, PT, R103, R94, RZ, P5, !PT ;  /* 0x0000005e675a7210 */ /* 0x000fe20002f3e4ff */
[----:B------:R-:W-:Y:S02]  /*1c0b0*/  IMAD.IADD R221, R87, 0x1, R221 ;  /* 0x0000000157dd7824 */ /* 0x000fe400078e02dd */
[----:B------:R-:W-:Y:S01]  /*1c0c0*/  IMAD.X R103, RZ, RZ, RZ, P4 ;  /* 0x000000ffff677224 */ /* 0x000fe200020e06ff */
[----:B------:R-:W-:Y:S01]  /*1c0d0*/  IADD3.X R212, P4, PT, R212, ~R181, RZ, P3, !PT ;  /* 0x800000b5d4d47210 */ /* 0x000fe20001f9e4ff */
[----:B------:R-:W-:-:S03]  /*1c0e0*/  IMAD.WIDE.U32 R94, R144, R220, RZ ;  /* 0x000000dc905e7225 */ /* 0x000fc600078e00ff */
[----:B------:R-:W-:Y:S01]  /*1c0f0*/  IADD3.X R169, PT, PT, R132, ~R182, RZ, P4, !PT ;  /* 0x800000b684a97210 */ /* 0x000fe200027fe4ff */
[----:B------:R-:W-:-:S04]  /*1c100*/  IMAD.WIDE.U32 R100, R221, 0x1, RZ ;  /* 0x00000001dd647825 */ /* 0x000fc800078e00ff */
[----:B------:R-:W-:Y:S02]  /*1c110*/  IMAD.MOV.U32 R114, RZ, RZ, R97 ;  /* 0x000000ffff727224 */ /* 0x000fe400078e0061 */
[----:B------:R-:W-:-:S04]  /*1c120*/  IMAD.WIDE.U32 R108, R164, R214, RZ ;  /* 0x000000d6a46c7225 */ /* 0x000fc800078e00ff */
[----:B------:R-:W-:-:S04]  /*1c130*/  IMAD.WIDE.U32 R98, R198, R218, RZ ;  /* 0x000000dac6627225 */ /* 0x000fc800078e00ff */
[----:B------:R-:W-:Y:S01]  /*1c140*/  IMAD.WIDE.U32.X R114, R164, R104, R114, P0 ;  /* 0x00000068a4727225 */ /* 0x000fe200000e0472 */
[----:B------:R-:W-:-:S03]  /*1c150*/  IADD3 R121, P5, PT, R99, R92, RZ ;  /* 0x0000005c63797210 */ /* 0x000fc60007fbe0ff */
[----:B------:R-:W-:-:S04]  /*1c160*/  IMAD.WIDE.U32 R94, P4, R105, R107, R94 ;  /* 0x0000006b695e7225 */ /* 0x000fc8000788005e */
[----:B------:R-:W-:-:S04]  /*1c170*/  IMAD.WIDE.U32 R100, P0, R86, -0x7af74000, R100 ;  /* 0x8508c00056647825 */ /* 0x000fc80007800064 */
[----:B------:R-:W-:-:S04]  /*1c180*/  IMAD.WIDE.U32 R110, R164, R211, RZ ;  /* 0x000000d3a46e7225 */ /* 0x000fc800078e00ff */
[----:B------:R-:W-:-:S04]  /*1c190*/  IMAD.WIDE.U32 R108, P3, R198, R156, R108 ;  /* 0x0000009cc66c7225 */ /* 0x000fc8000786006c */
[----:B------:R-:W-:Y:S02]  /*1c1a0*/  IMAD.MOV.U32 R102, RZ, RZ, R93 ;  /* 0x000000ffff667224 */ /* 0x000fe400078e005d */
[----:B------:R-:W-:Y:S01]  /*1c1b0*/  IMAD.X R93, RZ, RZ, RZ, P4 ;  /* 0x000000ffff5d7224 */ /* 0x000fe200020e06ff */
[----:B------:R-:W-:Y:S01]  /*1c1c0*/  IADD3 R92, P4, PT, R91, R100, RZ ;  /* 0x000000645b5c7210 */ /* 0x000fe20007f9e0ff */
[----:B------:R-:W-:Y:S01]  /*1c1d0*/  IMAD.WIDE.U32 R116, R105, R220, RZ ;  /* 0x000000dc69747225 */ /* 0x000fe200078e00ff */
[----:B------:R-:W-:Y:S02]  /*1c1e0*/  IADD3.X R91, P1, PT, R106, R113, RZ, P1, !PT ;  /* 0x000000716a5b7210 */ /* 0x000fe40000f3e4ff */
[----:B------:R-:W-:Y:S01]  /*1c1f0*/  IADD3.X RZ, P2, PT, R119, R92, RZ, P2, !PT ;  /* 0x0000005c77ff7210 */ /* 0x000fe2000175e4ff */
[----:B------:R-:W-:Y:S01]  /*1c200*/  IMAD.X R97, RZ, RZ, RZ, P3 ;  /* 0x000000ffff617224 */ /* 0x000fe200018e06ff */
[----:B------:R-:W-:Y:S01]  /*1c210*/  IADD3.X R127, P1, PT, RZ, R114, RZ, P1, !PT ;  /* 0x00000072ff7f7210 */ /* 0x000fe20000f3e4ff */
[----:B------:R-:W-:-:S03]  /*1c220*/  IMAD.WIDE.U32 R110, P3, R198, R148, R110 ;  /* 0x00000094c66e7225 */ /* 0x000fc6000786006e */
[----:B------:R-:W-:Y:S01]  /*1c230*/  IADD3.X R106, P1, PT, RZ, R115, RZ, P1, !PT ;  /* 0x00000073ff6a7210 */ /* 0x000fe20000f3e4ff */
        /* <DEDUP_REMOVED lines=8> */
[----:B------:R-:W-:-:S04]  /*1c2c0*/  IMAD.WIDE.U32.X R114, R144, R107, R92, P0 ;  /* 0x0000006b90727225 */ /* 0x000fc800000e045c */
[----:B------:R-:W-:Y:S01]  /*1c2d0*/  IMAD.WIDE.U32 R100, R198, R214, RZ ;  /* 0x000000d6c6647225 */ /* 0x000fe200078e00ff */
[----:B------:R-:W-:-:S03]  /*1c2e0*/  IADD3.X R126, P3, PT, RZ, R114, RZ, P3, !PT ;  /* 0x00000072ff7e7210 */ /* 0x000fc60001f7e4ff */
[----:B------:R-:W-:Y:S01]  /*1c2f0*/  IMAD.WIDE.U32 R130, R144, R215, RZ ;  /* 0x000000d790827225 */ /* 0x000fe200078e00ff */
[----:B------:R-:W-:Y:S02]  /*1c300*/  IADD3 R117, P0, PT, R101, R108, RZ ;  /* 0x0000006c65757210 */ /* 0x000fe40007f1e0ff */
[----:B------:R-:W-:Y:S01]  /*1c310*/  IADD3.X R114, P3, PT, RZ, R115, RZ, P3, !PT ;  /* 0x00000073ff727210 */ /* 0x000fe20001f7e4ff */
[----:B------:R-:W-:-:S03]  /*1c320*/  IMAD.WIDE.U32 R92, R198, R211, RZ ;  /* 0x000000d3c65c7225 */ /* 0x000fc600078e00ff */
[----:B------:R-:W-:Y:S01]  /*1c330*/  IADD3.X R126, P3, PT, R126, R127, RZ, P3, !PT ;  /* 0x0000007f7e7e7210 */ /* 0x000fe20001f7e4ff */
[----:B------:R-:W-:-:S04]  /*1c340*/  IMAD.WIDE.U32 R98, R164, R212, RZ ;  /* 0x000000d4a4627225 */ /* 0x000fc800078e00ff */
[----:B------:R-:W-:Y:S01]  /*1c350*/  IMAD.WIDE.U32.X R112, R221, -0x7af74000, R112, P4 ;  /* 0x8508c000dd707825 */ /* 0x000fe200020e0470 */
[----:B------:R-:W-:Y:S02]  /*1c360*/  IADD3 R101, P4, PT, R93, R110, RZ ;  /* 0x0000006e5d657210 */ /* 0x000fe40007f9e0ff */
[----:B------:R-:W-:Y:S01]  /*1c370*/  IADD3.X R93, P1, PT, R106, R121, RZ, P1, !PT ;  /* 0x000000796a5d7210 */ /* 0x000fe20000f3e4ff */
[----:B------:R-:W-:Y:S01]  /*1c380*/  IMAD.MOV.U32 R96, RZ, RZ, R109 ;  /* 0x000000ffff607224 */ /* 0x000fe200078e006d */
[----:B------:R-:W-:Y:S01]  /*1c390*/  IADD3.X R87, P2, PT, RZ, R112, RZ, P2, !PT ;  /* 0x00000070ff577210 */ /* 0x000fe2000175e4ff */
[----:B------:R-:W-:Y:S01]  /*1c3a0*/  IMAD.WIDE.U32.X R102, R164, R142, R102, P5 ;  /* 0x0000008ea4667225 */ /* 0x000fe200028e0466 */
[----:B------:R-:W-:Y:S02]  /*1c3b0*/  IADD3.X R127, P3, PT, R114, R93, RZ, P3, !PT ;  /* 0x0000005d727f7210 */ /* 0x000fe40001f7e4ff */
[----:B------:R-:W-:Y:S01]  /*1c3c0*/  IADD3.X R168, P2, PT, RZ, R113, RZ, P2, !PT ;  /* 0x00000071ffa87210 */ /* 0x000fe2000175e4ff */
[----:B------:R-:W-:Y:S01]  /*1c3d0*/  IMAD.WIDE.U32 R130, P5, R105, R104, R130 ;  /* 0x0000006869827225 */ /* 0x000fe200078a0082 */
[----:B------:R-:W-:-:S03]  /*1c3e0*/  IADD3.X R167, P1, PT, RZ, R102, RZ, P1, !PT ;  /* 0x00000066ffa77210 */ /* 0x000fc60000f3e4ff */
[----:B------:R-:W-:Y:S01]  /*1c3f0*/  IMAD.MOV.U32 R172, RZ, RZ, R111 ;  /* 0x000000ffffac7224 */ /* 0x000fe200078e006f */
[----:B------:R-:W-:Y:S01]  /*1c400*/  IADD3.X R95, PT, PT, RZ, RZ, RZ, P5, !PT ;  /* 0x000000ffff5f7210 */ /* 0x000fe20002ffe4ff */
[----:B------:R-:W-:Y:S01]  /*1c410*/  IMAD.WIDE.U32 R108, R105, R215, RZ ;  /* 0x000000d7696c7225 */ /* 0x000fe200078e00ff */
[----:B------:R-:W-:-:S03]  /*1c420*/  IADD3.X R102, P1, PT, RZ, R103, RZ, P1, !PT ;  /* 0x00000067ff667210 */ /* 0x000fc60000f3e4ff */
[----:B------:R-:W-:Y:S01]  /*1c430*/  IMAD.WIDE.U32.X R96, R164, R156, R96, P0 ;  /* 0x0000009ca4607225 */ /* 0x000fe200000e0460 */
[----:B------:R-:W-:Y:S02]  /*1c440*/  IADD3 R109, P5, PT, R130, R109, RZ ;  /* 0x0000006d826d7210 */ /* 0x000fe40007fbe0ff */
[----:B------:R-:W-:Y:S01]  /*1c450*/  IADD3.X R167, P1, PT, R167, R100, RZ, P1, !PT ;  /* 0x00000064a7a77210 */ /* 0x000fe20000f3e4ff */
[----:B------:R-:W-:-:S04]  /*1c460*/  IMAD.WIDE.U32 R110, R105, R220, R90 ;  /* 0x000000dc696e7225 */ /* 0x000fc800078e005a */
[----:B------:R-:W-:Y:S01]  /*1c470*/  IMAD.WIDE.U32 R98, P0, R198, R169, R98 ;  /* 0x000000a9c6627225 */ /* 0x000fe20007800062 */
[----:B------:R-:W-:Y:S02]  /*1c480*/  IADD3.X R132, P2, PT, R87, R110, RZ, P2, !PT ;  /* 0x0000006e57847210 */ /* 0x000fe4000175e4ff */
[----:B------:R-:W-:Y:S01]  /*1c490*/  IADD3.X R87, P3, PT, RZ, RZ, RZ, P3, !PT ;  /* 0x000000ffff577210 */ /* 0x000fe20001f7e4ff */
[----:B------:R-:W-:Y:S02]  /*1c4a0*/  IMAD.IADD R149, R111, 0x1, R94 ;  /* 0x000000016f957824 */ /* 0x000fe400078e025e */
[----:B------:R-:W-:Y:S01]  /*1c4b0*/  IMAD.X R91, RZ, RZ, RZ, P0 ;  /* 0x000000ffff5b7224 */ /* 0x000fe200000e06ff */
[----:B------:R-:W-:Y:S01]  /*1c4c0*/  IADD3 RZ, P0, PT, R126, R108, RZ ;  /* 0x0000006c7eff7210 */ /* 0x000fe20007f1e0ff */
[----:B------:R-:W-:Y:S02]  /*1c4d0*/  IMAD.MOV.U32 R94, RZ, RZ, R131 ;  /* 0x000000ffff5e7224 */ /* 0x000fe400078e0083 */
[----:B------:R-:W-:Y:S01]  /*1c4e0*/  IMAD.WIDE.U32 R170, R198, R212, RZ ;  /* 0x000000d4c6aa7225 */ /* 0x000fe200078e00ff */
[----:B------:R-:W-:-:S03]  /*1c4f0*/  IADD3.X RZ, P0, PT, R127, R109, RZ, P0, !PT ;  /* 0x0000006d7fff7210 */ /* 0x000fc6000071e4ff */
[----:B------:R-:W-:-:S04]  /*1c500*/  IMAD.WIDE.U32.X R94, R144, R104, R94, P5 ;  /* 0x00000068905e7225 */ /* 0x000fc800028e045e */
[----:B------:R-:W-:Y:S01]  /*1c510*/  IMAD.WIDE.U32 R136, R144, R218, RZ ;  /* 0x000000da90887225 */ /* 0x000fe200078e00ff */
[----:B------:R-:W-:-:S03]  /*1c520*/  IADD3.X R166, P0, PT, R87, R94, RZ, P0, !PT ;  /* 0x0000005e57a67210 */ /* 0x000fc6000071e4ff */
[----:B------:R-:W-:Y:S01]  /*1c530*/  IMAD.X R87, RZ, RZ, RZ, P3 ;  /* 0x000000ffff577224 */ /* 0x000fe200018e06ff */
[----:B------:R-:W-:Y:S01]  /*1c540*/  IADD3 R171, P3, PT, R171, R98, RZ ;  /* 0x00000062abab7210 */ /* 0x000fe20007f7e0ff */
[----:B------:R-:W-:Y:S01]  /*1c550*/  IMAD.MOV.U32 R90, RZ, RZ, R99 ;  /* 0x000000ffff5a7224 */ /* 0x000fe200078e0063 */
[----:B------:R-:W-:Y:S01]  /*1c560*/  IADD3.X R98, P1, PT, R102, R117, RZ, P1, !PT ;  /* 0x0000007566627210 */ /* 0x000fe20000f3e4ff */
[----:B------:R-:W-:Y:S01]  /*1c570*/  IMAD.WIDE.U32 R136, P5, R105, R142, R136 ;  /* 0x0000008e69887225 */ /* 0x000fe200078a0088 */
[----:B------:R-:W-:Y:S02]  /*1c580*/  IADD3.X R87, P0, PT, R87, R95, RZ, P0, !PT ;  /* 0x0000005f57577210 */ /* 0x000fe4000071e4ff */
[----:B------:R-:W-:Y:S01]  /*1c590*/  IADD3.X R195, P1, PT, RZ, R96, RZ, P1, !PT ;  /* 0x00000060ffc37210 */ /* 0x000fe20000f3e4ff */
[----:B------:R-:W-:Y:S01]  /*1c5a0*/  IMAD.WIDE.U32 R94, R105, R218, RZ ;  /* 0x000000da695e7225 */ /* 0x000fe200078e00ff */
[----:B------:R-:W-:-:S03]  /*1c5b0*/  IADD3.X R166, P0, PT, R166, R167, RZ, P0, !PT ;  /* 0x000000a7a6a67210 */ /* 0x000fc6000071e4ff */
[----:B------:R-:W-:Y:S01]  /*1c5c0*/  IMAD.WIDE.U32 R122, R144, R214, RZ ;  /* 0x000000d6907a7225 */ /* 0x000fe200078e00ff */
[----:B------:R-:W-:-:S03]  /*1c5d0*/  IADD3.X R167, P0, PT, R87, R98, RZ, P0, !PT ;  /* 0x0000006257a77210 */ /* 0x000fc6000071e4ff */
[----:B------:R-:W-:Y:S01]  /*1c5e0*/  IMAD.WIDE.U32.X R172, R164, R148, R172, P4 ;  /* 0x00000094a4ac7225 */ /* 0x000fe200020e04ac */
[----:B------:R-:W-:-:S03]  /*1c5f0*/  IADD3 R93, P4, PT, R136, R95, RZ ;  /* 0x0000005f885d7210 */ /* 0x000fc60007f9e0ff */
[----:B------:R-:W-:Y:S01]  /*1c600*/  IMAD.WIDE.U32.X R90, R164, R169, R90, P3 ;  /* 0x000000a9a45a7225 */ /* 0x000fe200018e045a */
[----:B------:R-:W-:Y:S02]  /*1c610*/  IADD3.X R100, P3, PT, RZ, R97, RZ, P1, !PT ;  /* 0x00000061ff647210 */ /* 0x000fe40000f7e4ff */
[----:B------:R-:W-:Y:S01]  /*1c620*/  IADD3 RZ, P1, PT, R166, R94, RZ ;  /* 0x0000005ea6ff7210 */ /* 0x000fe20007f3e0ff */
[----:B------:R-:W-:Y:S01]  /*1c630*/  IMAD.X R95, RZ, RZ, RZ, P5 ;  /* 0x000000ffff5f7224 */ /* 0x000fe200028e06ff */
[----:B------:R-:W-:Y:S01]  /*1c640*/  IADD3.X R195, P3, PT, R195, R92, RZ, P3, !PT ;  /* 0x0000005cc3c37210 */ /* 0x000fe20001f7e4ff */
[----:B------:R-:W-:Y:S01]  /*1c650*/  IMAD.WIDE.U32 R98, R105, R214, RZ ;  /* 0x000000d669627225 */ /* 0x000fe200078e00ff */
[----:B------:R-:W-:-:S03]  /*1c660*/  IADD3.X RZ, P1, PT, R167, R93, RZ, P1, !PT ;  /* 0x0000005da7ff7210 */ /* 0x000fc60000f3e4ff */
[----:B------:R-:W-:-:S04]  /*1c670*/  IMAD.WIDE.U32 R122, P5, R105, R156, R122 ;  /* 0x0000009c697a7225 */ /* 0x000fc800078a007a */
[----:B------:R-:W-:Y:S01]  /*1c680*/  IMAD.MOV.U32 R94, RZ, RZ, R137 ;  /* 0x000000ffff5e7224 */ /* 0x000fe200078e0089 */
[----:B------:R-:W-:Y:S01]  /*1c690*/  MOV R160, R123 ;  /* 0x0000007b00a07202 */ /* 0x000fe20000000f00 */
[----:B------:R-:W-:-:S04]  /*1c6a0*/  IMAD.WIDE.U32 R116, R144, R211, RZ ;  /* 0x000000d390747225 */ /* 0x000fc800078e00ff */
[----:B------:R-:W-:Y:S01]  /*1c6b0*/  IMAD.WIDE.U32.X R94, R144, R142, R94, P4 ;  /* 0x0000008e905e7225 */ /* 0x000fe200020e045e */
[----:B------:R-:W-:Y:S02]  /*1c6c0*/  IADD3 R137, P4, PT, R122, R99, RZ ;  /* 0x000000637a897210 */ /* 0x000fe40007f9e0ff */
[----:B------:R-:W-:Y:S01]  /*1c6d0*/  IADD3.X R99, P0, PT, RZ, RZ, RZ, P0, !PT ;  /* 0x000000ffff637210 */ /* 0x000fe2000071e4ff */
[----:B------:R-:W-:-:S03]  /*1c6e0*/  IMAD.WIDE.U32 R102, R144, R212, RZ ;  /* 0x000000d490667225 */ /* 0x000fc600078e00ff */
[----:B------:R-:W-:Y:S01]  /*1c6f0*/  IADD3.X R194, P1, PT, R99, R94, RZ, P1, !PT ;  /* 0x0000005e63c27210 */ /* 0x000fe20000f3e4ff */
[----:B------:R-:W-:Y:S02]  /*1c700*/  IMAD.X R161, RZ, RZ, RZ, P5 ;  /* 0x000000ffffa17224 */ /* 0x000fe400028e06ff */
[----:B------:R-:W-:-:S04]  /*1c710*/  IMAD.WIDE.U32 R116, P5, R105, R148, R116 ;  /* 0x0000009469747225 */ /* 0x000fc800078a0074 */
[----:B------:R-:W-:-:S04]  /*1c720*/  IMAD.WIDE.U32 R150, R105, R211, RZ ;  /* 0x000000d369967225 */ /* 0x000fc800078e00ff */
        /* <DEDUP_REMOVED lines=8> */
[----:B------:R-:W-:-:S04]  /*1c7b0*/  IMAD.WIDE.U32 R96, P4, R145, R107, R96 ;  /* 0x0000006b91607225 */ /* 0x000fc80007880060 */
[----:B------:R-:W-:-:S04]  /*1c7c0*/  IMAD.WIDE.U32 R124, R133, R215, RZ ;  /* 0x000000d7857c7225 */ /* 0x000fc800078e00ff */
[----:B------:R-:W-:-:S04]  /*1c7d0*/  IMAD.WIDE.U32 R138, R145, R220, RZ ;  /* 0x000000dc918a7225 */ /* 0x000fc800078e00ff */
[----:B------:R-:W-:Y:S01]  /*1c7e0*/  IMAD.WIDE.U32.X R128, R144, R148, R128, P5 ;  /* 0x0000009490807225 */ /* 0x000fe200028e0480 */
[----:B------:R-:W-:-:S03]  /*1c7f0*/  IADD3 R87, P5, PT, R102, R113, RZ ;  /* 0x0000007166577210 */ /* 0x000fc60007fbe0ff */
[----:B------:R-:W-:Y:S01]  /*1c800*/  IMAD.X R109, RZ, RZ, RZ, P0 ;  /* 0x000000ffff6d7224 */ /* 0x000fe200000e06ff */
[----:B------:R-:W-:Y:S01]  /*1c810*/  IADD3.X R115, P0, PT, R100, R101, RZ, P3, !PT ;  /* 0x0000006564737210 */ /* 0x000fe20001f1e4ff */
[----:B------:R-:W-:Y:S01]  /*1c820*/  IMAD.X R121, RZ, RZ, RZ, P4 ;  /* 0x000000ffff797224 */ /* 0x000fe200020e06ff */
[----:B------:R-:W-:Y:S01]  /*1c830*/  IADD3 R113, P3, PT, R96, R139, RZ ;  /* 0x0000008b60717210 */ /* 0x000fe20007f7e0ff */
[----:B------:R-:W-:Y:S01]  /*1c840*/  IMAD.WIDE.U32 R124, P4, R145, R104, R124 ;  /* 0x00000068917c7225 */ /* 0x000fe2000788007c */
[----:B------:R-:W-:-:S03]  /*1c850*/  IADD3.X R106, P1, PT, R109, R95, RZ, P1, !PT ;  /* 0x0000005f6d6a7210 */ /* 0x000fc60000f3e4ff */
[----:B------:R-:W-:Y:S01]  /*1c860*/  IMAD.WIDE.U32 R146, R133, R218, RZ ;  /* 0x000000da85927225 */ /* 0x000fe200078e00ff */
[----:B------:R-:W-:Y:S02]  /*1c870*/  MOV R140, R125 ;  /* 0x0000007d008c7202 */ /* 0x000fe40000000f00 */
[----:B------:R-:W-:Y:S01]  /*1c880*/  IADD3.X R194, P1, PT, R194, R195, RZ, P1, !PT ;  /* 0x000000c3c2c27210 */ /* 0x000fe20000f3e4ff */
[----:B------:R-:W-:-:S03]  /*1c890*/  IMAD.WIDE.U32 R118, R145, R215, RZ ;  /* 0x000000d791767225 */ /* 0x000fc600078e00ff */
[----:B------:R-:W-:Y:S01]  /*1c8a0*/  IADD3.X R195, P1, PT, R106, R115, RZ, P1, !PT ;  /* 0x000000736ac37210 */ /* 0x000fe20000f3e4ff */
[----:B------:R-:W-:Y:S02]  /*1c8b0*/  IMAD.MOV.U32 R120, RZ, RZ, R97 ;  /* 0x000000ffff787224 */ /* 0x000fe400078e0061 */
[----:B------:R-:W-:Y:S02]  /*1c8c0*/  IMAD.X R141, RZ, RZ, RZ, P4 ;  /* 0x000000ffff8d7224 */ /* 0x000fe400020e06ff */
[----:B------:R-:W-:Y:S01]  /*1c8d0*/  IMAD.WIDE.U32.X R120, R133, R107, R120, P3 ;  /* 0x0000006b85787225 */ /* 0x000fe200018e0478 */
[----:B------:R-:W-:-:S03]  /*1c8e0*/  IADD3 R123, P3, PT, R124, R119, RZ ;  /* 0x000000777c7b7210 */ /* 0x000fc60007f7e0ff */
[----:B------:R-:W-:-:S04]  /*1c8f0*/  IMAD.WIDE.U32 R146, P4, R145, R142, R146 ;  /* 0x0000008e91927225 */ /* 0x000fc80007880092 */
[----:B------:R-:W-:-:S04]  /*1c900*/  IMAD.WIDE.U32 R162, R145, R218, RZ ;  /* 0x000000da91a27225 */ /* 0x000fc800078e00ff */
[----:B------:R-:W-:Y:S01]  /*1c910*/  IMAD.WIDE.U32.X R140, R133, R104, R140, P3 ;  /* 0x00000068858c7225 */ /* 0x000fe200018e048c */
[----:B------:R-:W-:-:S03]  /*1c920*/  IADD3 R117, P3, PT, R146, R163, RZ ;  /* 0x000000a392757210 */ /* 0x000fc60007f7e0ff */
[----:B------:R-:W-:-:S04]  /*1c930*/  IMAD.WIDE.U32 R94, R133, R214, RZ ;  /* 0x000000d6855e7225 */ /* 0x000fc800078e00ff */
[----:B------:R-:W-:-:S04]  /*1c940*/  IMAD.WIDE.U32 R110, R133, R211, RZ ;  /* 0x000000d3856e7225 */ /* 0x000fc800078e00ff */
[----:B------:R-:W-:Y:S02]  /*1c950*/  IMAD.X R155, RZ, RZ, RZ, P4 ;  /* 0x000000ffff9b7224 */ /* 0x000fe400020e06ff */
[----:B------:R-:W-:Y:S02]  /*1c960*/  IMAD.MOV.U32 R154, RZ, RZ, R147 ;  /* 0x000000ffff9a7224 */ /* 0x000fe400078e0093 */
[----:B------:R-:W-:Y:S02]  /*1c970*/  IMAD.MOV.U32 R92, RZ, RZ, R103 ;  /* 0x000000ffff5c7224 */ /* 0x000fe400078e0067 */
[----:B------:R-:W-:-:S04]  /*1c980*/  IMAD.WIDE.U32.X R154, R133, R142, R154, P3 ;  /* 0x0000008e859a7225 */ /* 0x000fc800018e049a */
[----:B------:R-:W-:-:S04]  /*1c990*/  IMAD.WIDE.U32 R94, P4, R145, R156, R94 ;  /* 0x0000009c915e7225 */ /* 0x000fc8000788005e */
        /* <DEDUP_REMOVED lines=8> */
[----:B------:R-:W-:Y:S01]  /*1ca20*/  IADD3 R106, P3, PT, R110, R101, RZ ;  /* 0x000000656e6a7210 */ /* 0x000fe20007f7e0ff */
[----:B------:R-:W-:Y:S01]  /*1ca30*/  IMAD.MOV.U32 R98, RZ, RZ, R95 ;  /* 0x000000ffff627224 */ /* 0x000fe200078e005f */
[----:B------:R-:W-:Y:S01]  /*1ca40*/  IADD3.X R101, P0, PT, RZ, R172, RZ, P0, !PT ;  /* 0x000000acff657210 */ /* 0x000fe2000071e4ff */
[----:B------:R-:W-:Y:S01]  /*1ca50*/  IMAD.WIDE.U32 R152, R133, R212, RZ ;  /* 0x000000d485987225 */ /* 0x000fe200078e00ff */
[----:B------:R-:W-:Y:S02]  /*1ca60*/  IADD3.X R95, P1, PT, RZ, RZ, RZ, P1, !PT ;  /* 0x000000ffff5f7210 */ /* 0x000fe40000f3e4ff */
[----:B------:R-:W-:Y:S01]  /*1ca70*/  IADD3.X RZ, P5, PT, R195, R137, RZ, P5, !PT ;  /* 0x00000089c3ff7210 */ /* 0x000fe20002fbe4ff */
[----:B------:R-:W-:Y:S01]  /*1ca80*/  IMAD.WIDE.U32.X R98, R133, R156, R98, P4 ;  /* 0x0000009c85627225 */ /* 0x000fe200020e0462 */
[----:B------:R-:W-:-:S02]  /*1ca90*/  IADD3.X R144, P0, PT, RZ, R173, RZ, P0, !PT ;  /* 0x000000adff907210 */ /* 0x000fc4000071e4ff */
[----:B------:R-:W-:Y:S01]  /*1caa0*/  IADD3.X R97, PT, PT, RZ, RZ, RZ, P1, !PT ;  /* 0x000000ffff617210 */ /* 0x000fe20000ffe4ff */
[----:B------:R-:W-:Y:S01]  /*1cab0*/  IMAD.WIDE.U32 R114, R221, 0x30000000, RZ ;  /* 0x30000000dd727825 */ /* 0x000fe200078e00ff */
[----:B------:R-:W-:Y:S02]  /*1cac0*/  IADD3.X R172, P5, PT, R95, R160, RZ, P5, !PT ;  /* 0x000000a05fac7210 */ /* 0x000fe40002fbe4ff */
[----:B------:R-:W-:Y:S01]  /*1cad0*/  IADD3.X R173, P0, PT, R101, R170, RZ, P0, !PT ;  /* 0x000000aa65ad7210 */ /* 0x000fe2000071e4ff */
[----:B------:R-:W-:Y:S01]  /*1cae0*/  IMAD.WIDE.U32 R152, P4, R145, R169, R152 ;  /* 0x000000a991987225 */ /* 0x000fe20007880098 */
[----:B------:R-:W-:Y:S02]  /*1caf0*/  IADD3.X R160, P5, PT, R97, R161, RZ, P5, !PT ;  /* 0x000000a161a07210 */ /* 0x000fe40002fbe4ff */
[----:B------:R-:W-:Y:S01]  /*1cb00*/  IADD3.X R171, P0, PT, R144, R171, RZ, P0, !PT ;  /* 0x000000ab90ab7210 */ /* 0x000fe2000071e4ff */
[----:B------:R-:W-:Y:S01]  /*1cb10*/  IMAD.WIDE.U32 R224, R145, R212, RZ ;  /* 0x000000d491e07225 */ /* 0x000fe200078e00ff */
[----:B------:R-:W-:-:S02]  /*1cb20*/  IADD3.X R172, P5, PT, R172, R173, RZ, P5, !PT ;  /* 0x000000adacac7210 */ /* 0x000fc40002fbe4ff */
[----:B------:R-:W-:Y:S01]  /*1cb30*/  IADD3.X R90, P0, PT, RZ, R90, RZ, P0, !PT ;  /* 0x0000005aff5a7210 */ /* 0x000fe2000071e4ff */
[----:B------:R-:W-:Y:S01]  /*1cb40*/  IMAD.MOV.U32 R228, RZ, RZ, R111 ;  /* 0x000000ffffe47224 */ /* 0x000fe200078e006f */
[----:B------:R-:W-:Y:S01]  /*1cb50*/  IADD3.X R173, P5, PT, R160, R171, RZ, P5, !PT ;  /* 0x000000aba0ad7210 */ /* 0x000fe20002fbe4ff */
[----:B------:R-:W-:Y:S02]  /*1cb60*/  IMAD.X R109, RZ, RZ, RZ, P4 ;  /* 0x000000ffff6d7224 */ /* 0x000fe400020e06ff */
[----:B------:R-:W-:Y:S01]  /*1cb70*/  IMAD.WIDE.U32.X R228, R133, R148, R228, P3 ;  /* 0x0000009485e47225 */ /* 0x000fe200018e04e4 */
[----:B------:R-:W-:-:S03]  /*1cb80*/  IADD3 R157, P3, PT, R152, R225, RZ ;  /* 0x000000e1989d7210 */ /* 0x000fc60007f7e0ff */
[----:B------:R-:W-:-:S04]  /*1cb90*/  IMAD.WIDE.U32 R158, R86, 0x30000000, RZ ;  /* 0x30000000569e7825 */ /* 0x000fc800078e00ff */
[----:B------:R-:W-:-:S04]  /*1cba0*/  IMAD.WIDE.U32 R114, P4, R86, 0x170b5d44, R114 ;  /* 0x170b5d4456727825 */ /* 0x000fc80007880072 */
[----:B------:R-:W-:Y:S01]  /*1cbb0*/  IMAD.MOV.U32 R108, RZ, RZ, R153 ;  /* 0x000000ffff6c7224 */ /* 0x000fe200078e0099 */
[----:B------:R-:W-:Y:S01]  /*1cbc0*/  IADD3 R111, P1, PT, R114, R159, RZ ;  /* 0x0000009f726f7210 */ /* 0x000fe20007f3e0ff */
[----:B------:R-:W-:Y:S01]  /*1cbd0*/  IMAD.X R151, RZ, RZ, RZ, P4 ;  /* 0x000000ffff977224 */ /* 0x000fe200020e06ff */
[----:B------:R-:W-:Y:S01]  /*1cbe0*/  IADD3 RZ, P4, PT, R172, R150, RZ ;  /* 0x00000096acff7210 */ /* 0x000fe20007f9e0ff */
[----:B------:R-:W-:Y:S01]  /*1cbf0*/  IMAD.WIDE.U32.X R108, R133, R169, R108, P3 ;  /* 0x000000a9856c7225 */ /* 0x000fe200018e046c */
[----:B------:R-:W-:Y:S02]  /*1cc00*/  IADD3.X R133, P2, PT, R168, R149, RZ, P2, !PT ;  /* 0x00000095a8857210 */ /* 0x000fe4000175e4ff */
[----:B------:R-:W-:Y:S01]  /*1cc10*/  IADD3 RZ, P3, PT, R132, R158, RZ ;  /* 0x0000009e84ff7210 */ /* 0x000fe20007f7e0ff */
[----:B------:R-:W-:Y:S01]  /*1cc20*/  IMAD.MOV.U32 R150, RZ, RZ, R115 ;  /* 0x000000ffff967224 */ /* 0x000fe200078e0073 */
[----:B------:R-:W-:Y:S01]  /*1cc30*/  IADD3.X R97, P2, PT, RZ, RZ, RZ, P2, !PT ;  /* 0x000000ffff617210 */ /* 0x000fe2000175e4ff */
[----:B------:R-:W-:Y:S01]  /*1cc40*/  IMAD.WIDE.U32 R126, R105, R215, R126 ;  /* 0x000000d7697e7225 */ /* 0x000fe200078e007e */
[----:B------:R-:W-:-:S02]  /*1cc50*/  IADD3.X RZ, P4, PT, R173, R131, RZ, P4, !PT ;  /* 0x00000083adff7210 */ /* 0x000fc4000279e4ff */
[----:B------:R-:W-:Y:S01]  /*1cc60*/  IADD3.X R115, P5, PT, RZ, RZ, RZ, P5, !PT ;  /* 0x000000ffff737210 */ /* 0x000fe20002fbe4ff */
[----:B------:R-:W-:Y:S01]  /*1cc70*/  IMAD.WIDE.U32.X R150, R221, 0x170b5d44, R150, P1 ;  /* 0x170b5d44dd967825 */ /* 0x000fe200008e0496 */
[----:B------:R-:W-:Y:S02]  /*1cc80*/  IADD3.X RZ, P3, PT, R133, R111, RZ, P3, !PT ;  /* 0x0000006f85ff7210 */ /* 0x000fe40001f7e4ff */
[----:B------:R-:W-:Y:S01]  /*1cc90*/  IADD3.X R115, P4, PT, R115, R128, RZ, P4, !PT ;  /* 0x0000008073737210 */ /* 0x000fe2000279e4ff */
[----:B------:R-:W-:Y:S01]  /*1cca0*/  IMAD.X R101, RZ, RZ, RZ, P2 ;  /* 0x000000ffff657224 */ /* 0x000fe200010e06ff */
[----:B------:R-:W-:Y:S01]  /*1ccb0*/  IADD3.X R97, P3, PT, R97, R150, RZ, P3, !PT ;  /* 0x0000009661617210 */ /* 0x000fe20001f7e4ff */
[----:B------:R-:W-:Y:S01]  /*1ccc0*/  IMAD.X R128, RZ, RZ, RZ, P5 ;  /* 0x000000ffff807224 */ /* 0x000fe200028e06ff */
[----:B------:R-:W-:Y:S01]  /*1ccd0*/  IADD3 RZ, P1, PT, R126, R138, RZ ;  /* 0x0000008a7eff7210 */ /* 0x000fe20007f3e0ff */
[----:B------:R-:W-:Y:S01]  /*1cce0*/  IMAD.WIDE.U32 R132, R86, 0x30000000, R132 ;  /* 0x3000000056847825 */ /* 0x000fe200078e0084 */
[----:B------:R-:W-:-:S02]  /*1ccf0*/  IADD3.X R101, P2, PT, R101, R151, RZ, P3, !PT ;  /* 0x0000009765657210 */ /* 0x000fc40001f5e4ff */
[----:B------:R-:W-:Y:S01]  /*1cd00*/  IADD3.X R128, P3, PT, R128, R129, RZ, P4, !PT ;  /* 0x0000008180807210 */ /* 0x000fe2000277e4ff */
[----:B------:R-:W-:Y:S02]  /*1cd10*/  IMAD.IADD R95, R133, 0x1, R114 ;  /* 0x00000001855f7824 */ /* 0x000fe400078e0272 */
[----:B------:R-:W-:Y:S01]  /*1cd20*/  IMAD.X R111, RZ, RZ, R91, P0 ;  /* 0x000000ffff6f7224 */ /* 0x000fe200000e065b */
[----:B------:R-:W-:Y:S01]  /*1cd30*/  IADD3.X R114, P3, PT, R115, R90, RZ, P3, !PT ;  /* 0x0000005a73727210 */ /* 0x000fe20001f7e4ff */
[----:B------:R-:W-:-:S03]  /*1cd40*/  IMAD.WIDE.U32 R90, R132, -0x1, RZ ;  /* 0xffffffff845a7825 */ /* 0x000fc600078e00ff */
[----:B------:R-:W-:Y:S01]  /*1cd50*/  IADD3 RZ, P4, PT, R114, R112, RZ ;  /* 0x0000007072ff7210 */ /* 0x000fe20007f9e0ff */
[----:B------:R-:W-:Y:S01]  /*1cd60*/  IMAD.IADD R127, R127, 0x1, R130 ;  /* 0x000000017f7f7824 */ /* 0x000fe200078e0282 */
[----:B------:R-:W-:Y:S01]  /*1cd70*/  IADD3.X R115, P3, PT, R128, R111, RZ, P3, !PT ;  /* 0x0000006f80737210 */ /* 0x000fe20001f7e4ff */
[----:B------:R-:W-:-:S03]  /*1cd80*/  IMAD.WIDE.U32 R128, R143, R220, RZ ;  /* 0x000000dc8f807225 */ /* 0x000fc600078e00ff */
[----:B------:R-:W-:Y:S01]  /*1cd90*/  IADD3.X RZ, P4, PT, R115, R87, RZ, P4, !PT ;  /* 0x0000005773ff7210 */ /* 0x000fe2000279e4ff */
[----:B------:R-:W-:Y:S01]  /*1cda0*/  IMAD.WIDE.U32 R138, R90, 0x1, RZ ;  /* 0x000000015a8a7825 */ /* 0x000fe200078e00ff */
[----:B------:R-:W-:Y:S02]  /*1cdb0*/  IADD3.X R87, P3, PT, RZ, RZ, RZ, P3, !PT ;  /* 0x000000ffff577210 */ /* 0x000fe40001f7e4ff */
[----:B------:R-:W-:Y:S01]  /*1cdc0*/  IADD3.X RZ, P0, PT, R127, R113, RZ, P1, !PT ;  /* 0x000000717fff7210 */ /* 0x000fe20000f1e4ff */
[----:B------:R-:W-:Y:S01]  /*1cdd0*/  IMAD.WIDE.U32 R112, R145, R220, R126 ;  /* 0x000000dc91707225 */ /* 0x000fe200078e007e */
[----:B------:R-:W-:Y:S02]  /*1cde0*/  IADD3.X R198, P4, PT, R87, R92, RZ, P4, !PT ;  /* 0x0000005c57c67210 */ /* 0x000fe4000279e4ff */
[----:B------:R-:W-:Y:S01]  /*1cdf0*/  IADD3 RZ, P1, PT, R132, R138, RZ ;  /* 0x0000008a84ff7210 */ /* 0x000fe20007f3e0ff */
[----:B------:R-:W-:Y:S01]  /*1ce00*/  IMAD.WIDE.U32 R128, P5, R216, R107, R128 ;  /* 0x0000006bd8807225 */ /* 0x000fe200078a0080 */
[----:B------:R-:W-:-:S03]  /*1ce10*/  IADD3.X R168, PT, PT, R93, RZ, RZ, P4, P3 ;  /* 0x000000ff5da87210 */ /* 0x000fc600027e64ff */
[----:B------:R-:W-:-:S04]  /*1ce20*/  IMAD.WIDE.U32 R130, R216, R220, RZ ;  /* 0x000000dcd8827225 */ /* 0x000fc800078e00ff */
[----:B------:R-:W-:Y:S01]  /*1ce30*/  IMAD.WIDE.U32 R222, R143, R215, RZ ;  /* 0x000000d78fde7225 */ /* 0x000fe200078e00ff */
[----:B------:R-:W-:-:S03]  /*1ce40*/  IADD3 R111, P3, PT, R128, R131, RZ ;  /* 0x00000083806f7210 */ /* 0x000fc60007f7e0ff */
[----:B------:R-:W-:Y:S01]  /*1ce50*/  IMAD R219, R132, -0x7af74001, -R95 ;  /* 0x8508bfff84db7824 */ /* 0x000fe200078e0a5f */
[----:B------:R-:W-:Y:S01]  /*1ce60*/  IADD3.X R132, P2, PT, R97, R112, RZ, P2, !PT ;  /* 0x0000007061847210 */ /* 0x000fe2000175e4ff */
[----:B------:R-:W-:Y:S01]  /*1ce70*/  IMAD.IADD R138, R113, 0x1, R96 ;  /* 0x00000001718a7824 */ /* 0x000fe200078e0260 */
[----:B------:R-:W-:Y:S01]  /*1ce80*/  IADD3.X R97, PT, PT, RZ, RZ, RZ, P5, !PT ;  /* 0x000000ffff617210 */ /* 0x000fe20002ffe4ff */
[----:B------:R-:W-:-:S03]  /*1ce90*/  IMAD.WIDE.U32 R126, R216, R215, RZ ;  /* 0x000000d7d87e7225 */ /* 0x000fc600078e00ff */
[----:B------:R-:W-:Y:S01]  /*1cea0*/  IADD3.X R133, P2, PT, R101, R138, RZ, P2, !PT ;  /* 0x0000008a65857210 */ /* 0x000fe2000175e4ff */
[----:B------:R-:W-:-:S04]  /*1ceb0*/  IMAD.WIDE.U32 R222, P4, R216, R104, R222 ;  /* 0x00000068d8de7225 */ /* 0x000fc800078800de */
[----:B------:R-:W-:Y:S02]  /*1cec0*/  IMAD.MOV.U32 R96, RZ, RZ, R129 ;  /* 0x000000ffff607224 */ /* 0x000fe400078e0081 */
[----:B------:R-:W-:-:S04]  /*1ced0*/  IMAD.WIDE.U32 R160, R143, R218, RZ ;  /* 0x000000da8fa07225 */ /* 0x000fc800078e00ff */
[----:B------:R-:W-:Y:S01]  /*1cee0*/  IMAD.WIDE.U32.X R96, R143, R107, R96, P3 ;  /* 0x0000006b8f607225 */ /* 0x000fe200018e0460 */
[----:B------:R-:W-:-:S03]  /*1cef0*/  IADD3 R87, P3, PT, R222, R127, RZ ;  /* 0x0000007fde577210 */ /* 0x000fc60007f7e0ff */
[----:B------:R-:W-:Y:S02]  /*1cf00*/  IMAD.X R93, RZ, RZ, RZ, P4 ;  /* 0x000000ffff5d7224 */ /* 0x000fe400020e06ff */
[----:B------:R-:W-:Y:S02]  /*1cf10*/  IMAD.MOV.U32 R92, RZ, RZ, R223 ;  /* 0x000000ffff5c7224 */ /* 0x000fe400078e00df */
[----:B------:R-:W-:-:S04]  /*1cf20*/  IMAD.WIDE.U32 R160, P4, R216, R142, R160 ;  /* 0x0000008ed8a07225 */ /* 0x000fc800078800a0 */
[----:B------:R-:W-:-:S04]  /*1cf30*/  IMAD.WIDE.U32 R150, R216, R218, RZ ;  /* 0x000000dad8967225 */ /* 0x000fc800078e00ff */
[----:B------:R-:W-:-:S04]  /*1cf40*/  IMAD.WIDE.U32 R112, R221, -0x45f6b800, RZ ;  /* 0xba094800dd707825 */ /* 0x000fc800078e00ff */
[----:B------:R-:W-:Y:S01]  /*1cf50*/  IMAD.WIDE.U32.X R92, R143, R104, R92, P3 ;  /* 0x000000688f5c7225 */ /* 0x000fe200018e045c */
[----:B------:R-:W-:-:S03]  /*1cf60*/  IADD3.X R119, P3, PT, RZ, R120, RZ, P0, !PT ;  /* 0x00000078ff777210 */ /* 0x000fc6000077e4ff */
[----:B------:R-:W-:Y:S01]  /*1cf70*/  IMAD.IADD R219, R91, 0x1, R219 ;  /* 0x000000015bdb7824 */ /* 0x000fe200078e02db */
[----:B------:R-:W-:Y:S01]  /*1cf80*/  IADD3.X R125, P3, PT, RZ, R121, RZ, P3, !PT ;  /* 0x00000079ff7d7210 */ /* 0x000fe20001f7e4ff */
[----:B------:R-:W-:Y:S01]  /*1cf90*/  IMAD.X R159, RZ, RZ, RZ, P4 ;  /* 0x000000ffff9f7224 */ /* 0x000fe200020e06ff */
[----:B------:R-:W-:Y:S01]  /*1cfa0*/  IADD3 R153, P4, PT, R160, R151, RZ ;  /* 0x00000097a0997210 */ /* 0x000fe20007f9e0ff */
[----:B------:R-:W-:-:S04]  /*1cfb0*/  IMAD.WIDE.U32 R170, R86, -0x45f6b800, RZ ;  /* 0xba09480056aa7825 */ /* 0x000fc800078e00ff */
[----:B------:R-:W-:Y:S01]  /*1cfc0*/  IMAD.WIDE.U32 R112, P0, R86, 0x1ef3622f, R112 ;  /* 0x1ef3622f56707825 */ /* 0x000fe20007800070 */
[----:B------:R-:W-:-:S03]  /*1cfd0*/  IADD3 RZ, P5, PT, R132, R170, RZ ;  /* 0x000000aa84ff7210 */ /* 0x000fc60007fbe0ff */
[----:B------:R-:W-:Y:S02]  /*1cfe0*/  IMAD.MOV.U32 R158, RZ, RZ, R161 ;  /* 0x000000ffff9e7224 */ /* 0x000fe400078e00a1 */
[----:B------:R-:W-:-:S04]  /*1cff0*/  IMAD.WIDE.U32 R120, R219, 0x1, RZ ;  /* 0x00000001db787825 */ /* 0x000fc800078e00ff */
[----:B------:R-:W-:-:S04]  /*1d000*/  IMAD.WIDE.U32 R166, R105, R218, R166 ;  /* 0x000000da69a67225 */ /* 0x000fc800078e00a6 */
[----:B------:R-:W-:Y:S01]  /*1d010*/  IMAD.WIDE.U32.X R158, R143, R142, R158, P4 ;  /* 0x0000008e8f9e7225 */ /* 0x000fe200020e049e */
[----:B------:R-:W-:Y:S02]  /*1d020*/  IADD3 R91, P4, PT, R112, R171, RZ ;  /* 0x000000ab705b7210 */ /* 0x000fe40007f9e0ff */
[----:B------:R-:W-:Y:S01]  /*1d030*/  IADD3.X R166, P3, PT, R119, R166, RZ, P3, !PT ;  /* 0x000000a677a67210 */ /* 0x000fe20001f7e4ff */
[----:B------:R-:W-:Y:S01]  /*1d040*/  IMAD.IADD R138, R167, 0x1, R136 ;  /* 0x00000001a78a7824 */ /* 0x000fe200078e0288 */
[----:B------:R-:W-:Y:S01]  /*1d050*/  MOV R136, R113 ;  /* 0x0000007100887202 */ /* 0x000fe20000000f00 */
[----:B------:R-:W-:Y:S01]  /*1d060*/  IMAD.X R137, RZ, RZ, RZ, P0 ;  /* 0x000000ffff897224 */ /* 0x000fe200000e06ff */
[----:B------:R-:W-:Y:S01]  /*1d070*/  IADD3.X RZ, P5, PT, R133, R91, RZ, P5, !PT ;  /* 0x0000005b85ff7210 */ /* 0x000fe20002fbe4ff */
[----:B------:R-:W-:Y:S01]  /*1d080*/  IMAD.WIDE.U32 R120, P0, R90, -0x7af74000, R120 ;  /* 0x8508c0005a787825 */ /* 0x000fe20007800078 */
[----:B------:R-:W-:Y:S02]  /*1d090*/  IADD3.X R91, P2, PT, RZ, RZ, RZ, P2, !PT ;  /* 0x000000ffff5b7210 */ /* 0x000fe4000175e4ff */
[----:B------:R-:W-:Y:S01]  /*1d0a0*/  IADD3.X R167, P3, PT, R125, R138, RZ, P3, !PT ;  /* 0x0000008a7da77210 */ /* 0x000fe20001f7e4ff */
[----:B------:R-:W-:Y:S01]  /*1d0b0*/  IMAD.WIDE.U32.X R136, R221, 0x1ef3622f, R136, P4 ;  /* 0x1ef3622fdd887825 */ /* 0x000fe200020e0488 */
[----:B------:R-:W-:-:S03]  /*1d0c0*/  IADD3 R120, P4, PT, R139, R120, RZ ;  /* 0x000000788b787210 */ /* 0x000fc60007f9e0ff */
[----:B------:R-:W-:Y:S01]  /*1d0d0*/  IMAD.X R119, RZ, RZ, RZ, P0 ;  /* 0x000000ffff777224 */ /* 0x000fe200000e06ff */
[----:B------:R-:W-:Y:S01]  /*1d0e0*/  IADD3 RZ, P0, PT, R166, R118, RZ ;  /* 0x00000076a6ff7210 */ /* 0x000fe20007f1e0ff */
[----:B------:R-:W-:Y:S01]  /*1d0f0*/  IMAD.MOV.U32 R118, RZ, RZ, R121 ;  /* 0x000000ffff767224 */ /* 0x000fe200078e0079 */
[----:B------:R-:W-:Y:S01]  /*1d100*/  IADD3.X RZ, P1, PT, R95, R120, RZ, P1, !PT ;  /* 0x000000785fff7210 */ /* 0x000fe20000f3e4ff */
[----:B------:R-:W-:Y:S01]  /*1d110*/  IMAD.X R129, RZ, RZ, RZ, P2 ;  /* 0x000000ffff817224 */ /* 0x000fe200010e06ff */
[----:B------:R-:W-:Y:S01]  /*1d120*/  IADD3.X R127, P2, PT, RZ, RZ, RZ, P3, !PT ;  /* 0x000000ffff7f7210 */ /* 0x000fe20001f5e4ff */
[----:B------:R-:W-:Y:S01]  /*1d130*/  IMAD.WIDE.U32 R120, R143, R214, RZ ;  /* 0x000000d68f787225 */ /* 0x000fe200078e00ff */
[----:B------:R-:W-:Y:S02]  /*1d140*/  IADD3.X RZ, P0, PT, R167, R123, RZ, P0, !PT ;  /* 0x0000007ba7ff7210 */ /* 0x000fe4000071e4ff */
[----:B------:R-:W-:Y:S01]  /*1d150*/  IADD3.X R91, P5, PT, R91, R136, RZ, P5, !PT ;  /* 0x000000885b5b7210 */ /* 0x000fe20002fbe4ff */
[----:B------:R-:W-:Y:S01]  /*1d160*/  IMAD.WIDE.U32 R132, R86, -0x45f6b800, R132 ;  /* 0xba09480056847825 */ /* 0x000fe200078e0084 */
[----:B------:R-:W-:-:S02]  /*1d170*/  IADD3.X R127, P0, PT, R127, R140, RZ, P0, !PT ;  /* 0x0000008c7f7f7210 */ /* 0x000fc4000071e4ff */
[----:B------:R-:W-:Y:S01]  /*1d180*/  IADD3.X R129, P3, PT, R129, R137, RZ, P5, !PT ;  /* 0x0000008981817210 */ /* 0x000fe20002f7e4ff */
[----:B------:R-:W-:-:S04]  /*1d190*/  IMAD.WIDE.U32 R138, R143, R211, RZ ;  /* 0x000000d38f8a7225 */ /* 0x000fc800078e00ff */
[----:B------:R-:W-:-:S04]  /*1d1a0*/  IMAD.WIDE.U32.X R118, R219, -0x7af74000, R118, P4 ;  /* 0x8508c000db767825 */ /* 0x000fc800020e0476 */
[----:B------:R-:W-:Y:S01]  /*1d1b0*/  IMAD.IADD R95, R133, 0x1, R112 ;  /* 0x00000001855f7824 */ /* 0x000fe200078e0270 */
[----:B------:R-:W-:Y:S01]  /*1d1c0*/  IADD3.X R133, P1, PT, RZ, R118, RZ, P1, !PT ;  /* 0x00000076ff857210 */ /* 0x000fe20000f3e4ff */
[----:B------:R-:W-:Y:S02]  /*1d1d0*/  IMAD.X R101, RZ, RZ, RZ, P2 ;  /* 0x000000ffff657224 */ /* 0x000fe400010e06ff */
[----:B------:R-:W-:-:S04]  /*1d1e0*/  IMAD.WIDE.U32 R166, R145, R215, R166 ;  /* 0x000000d791a67225 */ /* 0x000fc800078e00a6 */
[----:B------:R-:W-:-:S04]  /*1d1f0*/  IMAD.WIDE.U32 R120, P2, R216, R156, R120 ;  /* 0x0000009cd8787225 */ /* 0x000fc80007840078 */
[----:B------:R-:W-:-:S04]  /*1d200*/  IMAD.WIDE.U32 R112, R216, R214, RZ ;  /* 0x000000d6d8707225 */ /* 0x000fc800078e00ff */
[----:B------:R-:W-:Y:S01]  /*1d210*/  IMAD.IADD R167, R167, 0x1, R124 ;  /* 0x00000001a7a77824 */ /* 0x000fe200078e027c */
[----:B------:R-:W-:Y:S01]  /*1d220*/  IADD3 R149, P5, PT, R120, R113, RZ ;  /* 0x0000007178957210 */ /* 0x000fe20007fbe0ff */
[C---:B------:R-:W-:Y:S01]  /*1d230*/  IMAD.WIDE.U32 R138, P4, R216.reuse, R148, R138 ;  /* 0x00000094d88a7225 */ /* 0x040fe2000788008a */
[----:B------:R-:W-:Y:S02]  /*1d240*/  IADD3.X R113, P0, PT, R101, R141, RZ, P0, !PT ;  /* 0x0000008d65717210 */ /* 0x000fe4000071e4ff */
[----:B------:R-:W-:Y:S01]  /*1d250*/  IADD3.X R101, P1, PT, RZ, R119, RZ, P1, !PT ;  /* 0x00000077ff657210 */ /* 0x000fe20000f3e4ff */
[----:B------:R-:W-:-:S03]  /*1d260*/  IMAD.WIDE.U32 R124, R216, R211, RZ ;  /* 0x000000d3d87c7225 */ /* 0x000fc600078e00ff */
[----:B------:R-:W-:Y:S01]  /*1d270*/  IADD3.X R132, P1, PT, R133, R132, RZ, P1, !PT ;  /* 0x0000008485847210 */ /* 0x000fe20000f3e4ff */
[----:B------:R-:W-:-:S03]  /*1d280*/  IMAD.WIDE.U32 R194, R105, R214, R194 ;  /* 0x000000d669c27225 */ /* 0x000fc600078e00c2 */
[----:B------:R-:W-:Y:S01]  /*1d290*/  IADD3.X R133, P1, PT, R101, R95, RZ, P1, !PT ;  /* 0x0000005f65857210 */ /* 0x000fe20000f3e4ff */
[----:B------:R-:W-:Y:S01]  /*1d2a0*/  IMAD.MOV.U32 R136, RZ, RZ, R121 ;  /* 0x000000ffff887224 */ /* 0x000fe200078e0079 */
[----:B------:R-:W-:Y:S01]  /*1d2b0*/  IADD3 R144, PT, PT, R195, R122, RZ ;  /* 0x0000007ac3907210 */ /* 0x000fe20007ffe0ff */
[----:B------:R-:W-:Y:S01]  /*1d2c0*/  IMAD.X R119, RZ, RZ, RZ, P4 ;  /* 0x000000ffff777224 */ /* 0x000fe200020e06ff */
[----:B------:R-:W-:Y:S01]  /*1d2d0*/  IADD3 R121, P4, PT, R138, R125, RZ ;  /* 0x0000007d8a797210 */ /* 0x000fe20007f9e0ff */
[----:B------:R-:W-:Y:S01]  /*1d2e0*/  IMAD.WIDE.U32 R200, R143, R212, RZ ;  /* 0x000000d48fc87225 */ /* 0x000fe200078e00ff */
[----:B------:R-:W-:-:S03]  /*1d2f0*/  IADD3.X R194, P0, PT, R127, R194, RZ, P0, !PT ;  /* 0x000000c27fc27210 */ /* 0x000fc6000071e4ff */
[----:B------:R-:W-:Y:S01]  /*1d300*/  IMAD.WIDE.U32 R196, R199, R220, RZ ;  /* 0x000000dcc7c47225 */ /* 0x000fe200078e00ff */
[----:B------:R-:W-:-:S03]  /*1d310*/  IADD3.X R195, P0, PT, R113, R144, RZ, P0, !PT ;  /* 0x0000009071c37210 */ /* 0x000fc6000071e4ff */
[----:B------:R-:W-:Y:S01]  /*1d320*/  IMAD.X R137, RZ, RZ, RZ, P2 ;  /* 0x000000ffff897224 */ /* 0x000fe200010e06ff */
[----:B------:R-:W-:Y:S01]  /*1d330*/  IADD3 RZ, P2, PT, R166, R130, RZ ;  /* 0x00000082a6ff7210 */ /* 0x000fe20007f5e0ff */
[----:B------:R-:W-:Y:S02]  /*1d340*/  IMAD.MOV.U32 R118, RZ, RZ, R139 ;  /* 0x000000ffff767224 */ /* 0x000fe400078e008b */
[----:B------:R-:W-:Y:S01]  /*1d350*/  IMAD.WIDE.U32.X R136, R143, R156, R136, P5 ;  /* 0x0000009c8f887225 */ /* 0x000fe200028e0488 */
[----:B------:R-:W-:-:S03]  /*1d360*/  IADD3.X RZ, P2, PT, R167, R111, RZ, P2, !PT ;  /* 0x0000006fa7ff7210 */ /* 0x000fc6000175e4ff */
[----:B------:R-:W-:Y:S01]  /*1d370*/  IMAD.WIDE.U32.X R118, R143, R148, R118, P4 ;  /* 0x000000948f767225 */ /* 0x000fe200020e0476 */
[----:B------:R-:W-:-:S03]  /*1d380*/  IADD3.X R111, P2, PT, RZ, R96, RZ, P2, !PT ;  /* 0x00000060ff6f7210 */ /* 0x000fc6000175e4ff */
[----:B------:R-:W-:Y:S01]  /*1d390*/  IMAD.WIDE.U32 R200, P5, R216, R169, R200 ;  /* 0x000000a9d8c87225 */ /* 0x000fe200078a00c8 */
[----:B------:R-:W-:-:S03]  /*1d3a0*/  IADD3.X R101, P2, PT, RZ, R97, RZ, P2, !PT ;  /* 0x00000061ff657210 */ /* 0x000fc6000175e4ff */
[----:B------:R-:W-:-:S04]  /*1d3b0*/  IMAD.WIDE.U32 R122, R216, R212, RZ ;  /* 0x000000d4d87a7225 */ /* 0x000fc800078e00ff */
[----:B------:R-:W-:-:S04]  /*1d3c0*/  IMAD.WIDE.U32 R196, P4, R217, R107, R196 ;  /* 0x0000006bd9c47225 */ /* 0x000fc800078800c4 */
[----:B------:R-:W-:Y:S01]  /*1d3d0*/  IMAD.X R131, RZ, RZ, RZ, P5 ;  /* 0x000000ffff837224 */ /* 0x000fe200028e06ff */
[----:B------:R-:W-:Y:S01]  /*1d3e0*/  IADD3 R164, P5, PT, R200, R123, RZ ;  /* 0x0000007bc8a47210 */ /* 0x000fe20007fbe0ff */
[----:B------:R-:W-:Y:S01]  /*1d3f0*/  IMAD.X R163, RZ, RZ, RZ, P4 ;  /* 0x000000ffffa37224 */ /* 0x000fe200020e06ff */
[----:B------:R-:W-:Y:S01]  /*1d400*/  IADD3.X R113, P4, PT, RZ, RZ, RZ, P0, !PT ;  /* 0x000000ffff717210 */ /* 0x000fe2000079e4ff */
[----:B------:R-:W-:Y:S01]  /*1d410*/  IMAD.WIDE.U32 R140, R219, 0x30000000, RZ ;  /* 0x30000000db8c7825 */ /* 0x000fe200078e00ff */
[----:B------:R-:W-:-:S03]  /*1d420*/  IADD3 RZ, P0, PT, R194, R162, RZ ;  /* 0x000000a2c2ff7210 */ /* 0x000fc60007f1e0ff */
[----:B------:R-:W-:Y:S01]  /*1d430*/  IMAD.MOV.U32 R130, RZ, RZ, R201 ;  /* 0x000000ffff827224 */ /* 0x000fe200078e00c9 */
[----:B------:R-:W-:Y:S01]  /*1d440*/  IADD3.X RZ, P0, PT, R195, R117, RZ, P0, !PT ;  /* 0x00000075c3ff7210 */ /* 0x000fe2000071e4ff */
[----:B------:R-:W-:-:S03]  /*1d450*/  IMAD.WIDE.U32 R166, R216, R220, R166 ;  /* 0x000000dcd8a67225 */ /* 0x000fc600078e00a6 */
[----:B------:R-:W-:Y:S01]  /*1d460*/  IADD3.X R95, P0, PT, R113, R154, RZ, P0, !PT ;  /* 0x0000009a715f7210 */ /* 0x000fe2000071e4ff */
[----:B------:R-:W-:-:S04]  /*1d470*/  IMAD.WIDE.U32.X R130, R143, R169, R130, P5 ;  /* 0x000000a98f827225 */ /* 0x000fc800028e0482 */
[----:B------:R-:W-:-:S04]  /*1d480*/  IMAD.WIDE.U32 R140, P5, R90, 0x170b5d44, R140 ;  /* 0x170b5d445a8c7825 */ /* 0x000fc800078a008c */
[----:B------:R-:W-:-:S04]  /*1d490*/  IMAD.WIDE.U32 R170, R90, 0x30000000, RZ ;  /* 0x300000005aaa7825 */ /* 0x000fc800078e00ff */
[----:B------:R-:W-:-:S04]  /*1d4a0*/  IMAD.WIDE.U32 R194, R145, R218, R194 ;  /* 0x000000da91c27225 */ /* 0x000fc800078e00c2 */
[----:B------:R-:W-:Y:S01]  /*1d4b0*/  IMAD.IADD R125, R167, 0x1, R128 ;  /* 0x00000001a77d7824 */ /* 0x000fe200078e0280 */
[----:B------:R-:W-:Y:S01]  /*1d4c0*/  IADD3.X R128, P3, PT, R91, R166, RZ, P3, !PT ;  /* 0x000000a65b807210 */ /* 0x000fe20001f7e4ff */
[----:B------:R-:W-:Y:S01]  /*1d4d0*/  IMAD.X R147, RZ, RZ, RZ, P5 ;  /* 0x000000ffff937224 */ /* 0x000fe200028e06ff */
[----:B------:R-:W-:Y:S01]  /*1d4e0*/  IADD3 R127, P5, PT, R140, R171, RZ ;  /* 0x000000ab8c7f7210 */ /* 0x000fe20007fbe0ff */
[----:B------:R-:W-:Y:S01]  /*1d4f0*/  IMAD.WIDE.U32 R96, R217, R220, RZ ;  /* 0x000000dcd9607225 */ /* 0x000fe200078e00ff */
[----:B------:R-:W-:Y:S02]  /*1d500*/  IADD3 R166, PT, PT, R195, R146, RZ ;  /* 0x00000092c3a67210 */ /* 0x000fe40007ffe0ff */
[----:B------:R-:W-:Y:S01]  /*1d510*/  IADD3.X R194, P2, PT, R111, R194, RZ, P2, !PT ;  /* 0x000000c26fc27210 */ /* 0x000fe2000175e4ff */
[----:B------:R-:W-:Y:S01]  /*1d520*/  IMAD.MOV.U32 R146, RZ, RZ, R141 ;  /* 0x000000ffff927224 */ /* 0x000fe200078e008d */
[----:B------:R-:W-:Y:S01]  /*1d530*/  IADD3.X R129, P3, PT, R129, R125, RZ, P3, !PT ;  /* 0x0000007d81817210 */ /* 0x000fe20001f7e4ff */
[----:B------:R-:W-:Y:S01]  /*1d540*/  IMAD.X R123, RZ, RZ, RZ, P4 ;  /* 0x000000ffff7b7224 */ /* 0x000fe200020e06ff */
[----:B------:R-:W-:Y:S01]  /*1d550*/  IADD3 RZ, P4, PT, R132, R170, RZ ;  /* 0x000000aa84ff7210 */ /* 0x000fe20007f9e0ff */
[----:B------:R-:W-:Y:S01]  /*1d560*/  IMAD.WIDE.U32.X R146, R219, 0x170b5d44, R146, P5 ;  /* 0x170b5d44db927825 */ /* 0x000fe200028e0492 */
[----:B------:R-:W-:-:S02]  /*1d570*/  IADD3 R113, P5, PT, R196, R97, RZ ;  /* 0x00000061c4717210 */ /* 0x000fc40007fbe0ff */
[----:B------:R-:W-:Y:S01]  /*1d580*/  IADD3.X R97, P1, PT, RZ, RZ, RZ, P1, !PT ;  /* 0x000000ffff617210 */ /* 0x000fe20000f3e4ff */
[----:B------:R-:W-:Y:S01]  /*1d590*/  IMAD.WIDE.U32 R174, R199, R215, RZ ;  /* 0x000000d7c7ae7225 */ /* 0x000fe200078e00ff */
[----:B------:R-:W-:Y:S02]  /*1d5a0*/  IADD3.X RZ, P4, PT, R133, R127, RZ, P4, !PT ;  /* 0x0000007f85ff7210 */ /* 0x000fe4000279e4ff */
[----:B------:R-:W-:Y:S01]  /*1d5b0*/  IADD3.X R91, P0, PT, R123, R155, RZ, P0, !PT ;  /* 0x0000009b7b5b7210 */ /* 0x000fe2000071e4ff */
[----:B------:R-:W-:Y:S01]  /*1d5c0*/  IMAD.MOV.U32 R162, RZ, RZ, R197 ;  /* 0x000000ffffa27224 */ /* 0x000fe200078e00c5 */
[----:B------:R-:W-:Y:S01]  /*1d5d0*/  IADD3.X R144, P4, PT, R97, R146, RZ, P4, !PT ;  /* 0x0000009261907210 */ /* 0x000fe2000279e4ff */
[----:B------:R-:W-:Y:S01]  /*1d5e0*/  IMAD.X R139, RZ, RZ, RZ, P1 ;  /* 0x000000ffff8b7224 */ /* 0x000fe200008e06ff */
[----:B------:R-:W-:Y:S01]  /*1d5f0*/  IADD3.X R195, P2, PT, R101, R166, RZ, P2, !PT ;  /* 0x000000a665c37210 */ /* 0x000fe2000175e4ff */
[----:B------:R-:W-:-:S03]  /*1d600*/  IMAD.WIDE.U32 R172, R105, R211, R172 ;  /* 0x000000d369ac7225 */ /* 0x000fc600078e00ac */
[----:B------:R-:W-:Y:S01]  /*1d610*/  IADD3.X R139, P1, PT, R139, R147, RZ, P4, !PT ;  /* 0x000000938b8b7210 */ /* 0x000fe2000273e4ff */
[----:B------:R-:W-:Y:S01]  /*1d620*/  IMAD.WIDE.U32.X R162, R199, R107, R162, P5 ;  /* 0x0000006bc7a27225 */ /* 0x000fe200028e04a2 */
[----:B------:R-:W-:Y:S02]  /*1d630*/  IADD3.X R172, P4, PT, R95, R172, RZ, P0, !PT ;  /* 0x000000ac5fac7210 */ /* 0x000fe4000079e4ff */
[----:B------:R-:W-:Y:S01]  /*1d640*/  IADD3.X R97, P0, PT, RZ, RZ, RZ, P2, !PT ;  /* 0x000000ffff617210 */ /* 0x000fe2000171e4ff */
[----:B------:R-:W-:Y:S01]  /*1d650*/  IMAD.WIDE.U32 R174, P5, R217, R104, R174 ;  /* 0x00000068d9ae7225 */ /* 0x000fe200078a00ae */
[----:B------:R-:W-:-:S03]  /*1d660*/  IADD3 RZ, P2, PT, R194, R126, RZ ;  /* 0x0000007ec2ff7210 */ /* 0x000fc60007f5e0ff */
[----:B------:R-:W-:Y:S01]  /*1d670*/  IMAD.WIDE.U32 R154, R217, R215, RZ ;  /* 0x000000d7d99a7225 */ /* 0x000fe200078e00ff */
[----:B------:R-:W-:-:S03]  /*1d680*/  IADD3.X RZ, P2, PT, R195, R87, RZ, P2, !PT ;  /* 0x00000057c3ff7210 */ /* 0x000fc6000175e4ff */
        /* <DEDUP_REMOVED lines=8> */
[----:B------:R-:W-:-:S03]  /*1d710*/  IMAD.WIDE.U32 R126, R217, R218, RZ ;  /* 0x000000dad97e7225 */ /* 0x000fc600078e00ff */
[----:B------:R-:W-:Y:S01]  /*1d720*/  IADD3.X R91, PT, PT, RZ, RZ, RZ, P4, !PT ;  /* 0x000000ffff5b7210 */ /* 0x000fe200027fe4ff */
[----:B------:R-:W-:-:S04]  /*1d730*/  IMAD.WIDE.U32.X R116, R199, R104, R116, P5 ;  /* 0x00000068c7747225 */ /* 0x000fc800028e0474 */
[----:B------:R-:W-:-:S04]  /*1d740*/  IMAD.WIDE.U32 R170, P5, R217, R142, R170 ;  /* 0x0000008ed9aa7225 */ /* 0x000fc800078a00aa */
[----:B------:R-:W-:Y:S01]  /*1d750*/  IMAD.X R101, RZ, RZ, RZ, P0 ;  /* 0x000000ffff657224 */ /* 0x000fe200000e06ff */
[----:B------:R-:W-:Y:S01]  /*1d760*/  IADD3 RZ, P0, PT, R172, R134, RZ ;  /* 0x00000086acff7210 */ /* 0x000fe20007f1e0ff */
[----:B------:R-:W-:Y:S01]  /*1d770*/  IMAD.WIDE.U32 R146, R165, R220, RZ ;  /* 0x000000dca5927225 */ /* 0x000fe200078e00ff */
[----:B------:R-:W-:Y:S02]  /*1d780*/  IADD3 R141, P4, PT, R170, R127, RZ ;  /* 0x0000007faa8d7210 */ /* 0x000fe40007f9e0ff */
[----:B------:R-:W-:Y:S01]  /*1d790*/  IADD3.X RZ, P0, PT, R173, R103, RZ, P0, !PT ;  /* 0x00000067adff7210 */ /* 0x000fe2000071e4ff */
[----:B------:R-:W-:Y:S01]  /*1d7a0*/  IMAD.X R135, RZ, RZ, RZ, P5 ;  /* 0x000000ffff877224 */ /* 0x000fe200028e06ff */
[----:B------:R-:W-:Y:S01]  /*1d7b0*/  IADD3.X R101, P2, PT, R101, R93, RZ, P2, !PT ;  /* 0x0000005d65657210 */ /* 0x000fe2000175e4ff */
[----:B------:R-:W-:Y:S01]  /*1d7c0*/  IMAD.MOV.U32 R134, RZ, RZ, R171 ;  /* 0x000000ffff867224 */ /* 0x000fe200078e00ab */
[----:B------:R-:W-:Y:S01]  /*1d7d0*/  IADD3.X R87, P0, PT, R87, R98, RZ, P0, !PT ;  /* 0x0000006257577210 */ /* 0x000fe2000071e4ff */
[----:B------:R-:W-:-:S04]  /*1d7e0*/  IMAD.WIDE.U32 R172, R145, R214, R172 ;  /* 0x000000d691ac7225 */ /* 0x000fc800078e00ac */
[----:B------:R-:W-:Y:S01]  /*1d7f0*/  IMAD.WIDE.U32 R194, R216, R215, R194 ;  /* 0x000000d7d8c27225 */ /* 0x000fe200078e00c2 */
[----:B------:R-:W-:-:S03]  /*1d800*/  IADD3.X R172, P2, PT, R97, R172, RZ, P2, !PT ;  /* 0x000000ac61ac7210 */ /* 0x000fc6000175e4ff */
[----:B------:R-:W-:Y:S01]  /*1d810*/  IMAD.WIDE.U32.X R134, R199, R142, R134, P4 ;  /* 0x0000008ec7867225 */ /* 0x000fe200020e0486 */
[----:B------:R-:W-:-:S03]  /*1d820*/  IADD3 RZ, P5, PT, R194, R96, RZ ;  /* 0x00000060c2ff7210 */ /* 0x000fc60007fbe0ff */
[----:B------:R-:W-:-:S04]  /*1d830*/  IMAD.WIDE.U32 R146, P4, R213, R107, R146 ;  /* 0x0000006bd5927225 */ /* 0x000fc80007880092 */
[----:B------:R-:W-:-:S04]  /*1d840*/  IMAD.WIDE.U32 R92, R213, R220, RZ ;  /* 0x000000dcd55c7225 */ /* 0x000fc800078e00ff */
[----:B------:R-:W-:Y:S02]  /*1d850*/  IMAD.IADD R166, R173, 0x1, R94 ;  /* 0x00000001ada67824 */ /* 0x000fe400078e025e */
[----:B------:R-:W-:Y:S01]  /*1d860*/  IMAD.X R95, RZ, RZ, RZ, P4 ;  /* 0x000000ffff5f7224 */ /* 0x000fe200020e06ff */
[----:B------:R-:W-:Y:S01]  /*1d870*/  IADD3 R171, P4, PT, R146, R93, RZ ;  /* 0x0000005d92ab7210 */ /* 0x000fe20007f9e0ff */
[----:B------:R-:W-:Y:S01]  /*1d880*/  IMAD.WIDE.U32 R96, R165, R215, RZ ;  /* 0x000000d7a5607225 */ /* 0x000fe200078e00ff */
[----:B------:R-:W-:Y:S02]  /*1d890*/  IADD3.X R173, P2, PT, R101, R166, RZ, P2, !PT ;  /* 0x000000a665ad7210 */ /* 0x000fe4000175e4ff */
[----:B------:R-:W-:Y:S01]  /*1d8a0*/  IADD3.X R93, P0, PT, R91, R99, RZ, P0, !PT ;  /* 0x000000635b5d7210 */ /* 0x000fe2000071e4ff */
[----:B------:R-:W-:Y:S01]  /*1d8b0*/  IMAD.MOV.U32 R94, RZ, RZ, R147 ;  /* 0x000000ffff5e7224 */ /* 0x000fe200078e0093 */
[----:B------:R-:W-:Y:S01]  /*1d8c0*/  IADD3.X R111, P2, PT, RZ, RZ, RZ, P2, !PT ;  /* 0x000000ffff6f7210 */ /* 0x000fe2000175e4ff */
[----:B------:R-:W-:-:S04]  /*1d8d0*/  IMAD.WIDE.U32 R114, R105, R212, R114 ;  /* 0x000000d469727225 */ /* 0x000fc800078e0072 */
[----:B------:R-:W-:Y:S01]  /*1d8e0*/  IMAD.WIDE.U32.X R94, R165, R107, R94, P4 ;  /* 0x0000006ba55e7225 */ /* 0x000fe200020e045e */
[----:B------:R-:W-:-:S03]  /*1d8f0*/  IADD3.X R114, P0, PT, R87, R114, RZ, P0, !PT ;  /* 0x0000007257727210 */ /* 0x000fc6000071e4ff */
[----:B------:R-:W-:-:S04]  /*1d900*/  IMAD.WIDE.U32 R96, P4, R213, R104, R96 ;  /* 0x00000068d5607225 */ /* 0x000fc80007880060 */
[----:B------:R-:W-:-:S04]  /*1d910*/  IMAD.WIDE.U32 R98, R213, R215, RZ ;  /* 0x000000d7d5627225 */ /* 0x000fc800078e00ff */
[----:B------:R-:W-:Y:S02]  /*1d920*/  IMAD.IADD R166, R115, 0x1, R102 ;  /* 0x0000000173a67824 */ /* 0x000fe400078e0266 */
[----:B------:R-:W-:Y:S01]  /*1d930*/  IMAD.X R101, RZ, RZ, RZ, P4 ;  /* 0x000000ffff657224 */ /* 0x000fe200020e06ff */
[----:B------:R-:W-:Y:S01]  /*1d940*/  IADD3 RZ, P4, PT, R114, R100, RZ ;  /* 0x0000006472ff7210 */ /* 0x000fe20007f9e0ff */
[----:B------:R-:W-:Y:S01]  /*1d950*/  IMAD.X R91, RZ, RZ, RZ, P2 ;  /* 0x000000ffff5b7224 */ /* 0x000fe200010e06ff */
[----:B------:R-:W-:Y:S01]  /*1d960*/  IADD3 R87, P2, PT, R96, R99, RZ ;  /* 0x0000006360577210 */ /* 0x000fe20007f5e0ff */
[----:B------:R-:W-:Y:S01]  /*1d970*/  IMAD.WIDE.U32 R102, R165, R218, RZ ;  /* 0x000000daa5667225 */ /* 0x000fe200078e00ff */
[----:B------:R-:W-:-:S03]  /*1d980*/  IADD3.X R115, P0, PT, R93, R166, RZ, P0, !PT ;  /* 0x000000a65d737210 */ /* 0x000fc6000071e4ff */
[----:B------:R-:W-:Y:S01]  /*1d990*/  IMAD.MOV.U32 R100, RZ, RZ, R97 ;  /* 0x000000ffff647224 */ /* 0x000fe200078e0061 */
[----:B------:R-:W-:Y:S01]  /*1d9a0*/  IADD3.X RZ, P4, PT, R115, R106, RZ, P4, !PT ;  /* 0x0000006a73ff7210 */ /* 0x000fe2000279e4ff */
[----:B------:R-:W-:Y:S01]  /*1d9b0*/  IMAD.WIDE.U32 R226, R86, 0xf5138f, RZ ;  /* 0x00f5138f56e27825 */ /* 0x000fe200078e00ff */
[----:B------:R-:W-:-:S03]  /*1d9c0*/  IADD3.X R151, P0, PT, RZ, RZ, RZ, P0, !PT ;  /* 0x000000ffff977210 */ /* 0x000fc6000071e4ff */
[----:B------:R-:W-:Y:S01]  /*1d9d0*/  IMAD.WIDE.U32.X R100, R165, R104, R100, P2 ;  /* 0x00000068a5647225 */ /* 0x000fe200010e0464 */
[----:B------:R-:W-:-:S03]  /*1d9e0*/  IADD3.X R151, P4, PT, R151, R228, RZ, P4, !PT ;  /* 0x000000e497977210 */ /* 0x000fc6000279e4ff */
[----:B------:R-:W-:-:S04]  /*1d9f0*/  IMAD.WIDE.U32 R102, P2, R213, R142, R102 ;  /* 0x0000008ed5667225 */ /* 0x000fc80007840066 */
[----:B------:R-:W-:Y:S01]  /*1da00*/  IMAD.WIDE.U32 R104, R213, R218, RZ ;  /* 0x000000dad5687225 */ /* 0x000fe200078e00ff */
[----:B------:R-:W-:-:S03]  /*1da10*/  IADD3.X R107, PT, PT, RZ, RZ, RZ, P2, !PT ;  /* 0x000000ffff6b7210 */ /* 0x000fc600017fe4ff */
[----:B------:R-:W-:Y:S01]  /*1da20*/  IMAD.MOV.U32 R106, RZ, RZ, R103 ;  /* 0x000000ffff6a7224 */ /* 0x000fe200078e0067 */
[----:B------:R-:W-:Y:S01]  /*1da30*/  IADD3 R93, P2, PT, R102, R105, RZ ;  /* 0x00000069665d7210 */ /* 0x000fe20007f5e0ff */
[----:B------:R-:W-:Y:S01]  /*1da40*/  IMAD.X R97, RZ, RZ, RZ, P0 ;  /* 0x000000ffff617224 */ /* 0x000fe200000e06ff */
[----:B------:R-:W-:Y:S01]  /*1da50*/  IADD3 RZ, P0, PT, R128, R226, RZ ;  /* 0x000000e280ff7210 */ /* 0x000fe20007f1e0ff */
[----:B------:R-:W-:Y:S02]  /*1da60*/  IMAD.IADD R195, R195, 0x1, R222 ;  /* 0x00000001c3c37824 */ /* 0x000fe400078e02de */
[----:B------:R-:W-:Y:S01]  /*1da70*/  IMAD.WIDE.U32.X R106, R165, R142, R106, P2 ;  /* 0x0000008ea56a7225 */ /* 0x000fe200010e046a */
[----:B------:R-:W-:Y:S02]  /*1da80*/  IADD3.X R229, P4, PT, R97, R229, RZ, P4, !PT ;  /* 0x000000e561e57210 */ /* 0x000fe4000279e4ff */
[----:B------:R-:W-:Y:S01]  /*1da90*/  IADD3.X R97, P3, PT, RZ, RZ, RZ, P3, !PT ;  /* 0x000000ffff617210 */ /* 0x000fe20001f7e4ff */
[----:B------:R-:W-:Y:S01]  /*1daa0*/  IMAD.WIDE.U32 R142, R221, 0xf5138f, RZ ;  /* 0x00f5138fdd8e7825 */ /* 0x000fe200078e00ff */
[----:B------:R-:W-:-:S03]  /*1dab0*/  IADD3.X RZ, P5, PT, R195, R113, RZ, P5, !PT ;  /* 0x00000071c3ff7210 */ /* 0x000fc60002fbe4ff */
[----:B------:R-:W-:Y:S01]  /*1dac0*/  IMAD.X R99, RZ, RZ, RZ, P3 ;  /* 0x000000ffff637224 */ /* 0x000fe200018e06ff */
[----:B------:R-:W-:Y:S01]  /*1dad0*/  IADD3.X R103, P5, PT, RZ, R162, RZ, P5, !PT ;  /* 0x000000a2ff677210 */ /* 0x000fe20002fbe4ff */
[----:B------:R-:W-:-:S03]  /*1dae0*/  IMAD.WIDE.U32 R142, P2, R86, 0x1a22d9f3, R142 ;  /* 0x1a22d9f3568e7825 */ /* 0x000fc6000784008e */
[----:B------:R-:W-:Y:S01]  /*1daf0*/  IADD3.X R105, P5, PT, RZ, R163, RZ, P5, !PT ;  /* 0x000000a3ff697210 */ /* 0x000fe20002fbe4ff */
[----:B------:R-:W-:Y:S01]  /*1db00*/  IMAD.X R167, RZ, RZ, RZ, P2 ;  /* 0x000000ffffa77224 */ /* 0x000fe200010e06ff */
[----:B------:R-:W-:Y:S01]  /*1db10*/  IADD3 R227, P2, PT, R142, R227, RZ ;  /* 0x000000e38ee37210 */ /* 0x000fe20007f5e0ff */
[----:B------:R-:W-:Y:S02]  /*1db20*/  IMAD.MOV.U32 R166, RZ, RZ, R143 ;  /* 0x000000ffffa67224 */ /* 0x000fe400078e008f */
[----:B------:R-:W-:Y:S01]  /*1db30*/  IMAD.WIDE.U32 R162, R217, R214, RZ ;  /* 0x000000d6d9a27225 */ /* 0x000fe200078e00ff */
[----:B------:R-:W-:-:S03]  /*1db40*/  IADD3.X RZ, P0, PT, R129, R227, RZ, P0, !PT ;  /* 0x000000e381ff7210 */ /* 0x000fc6000071e4ff */
[----:B------:R-:W-:Y:S01]  /*1db50*/  IMAD.WIDE.U32.X R166, R221, 0x1a22d9f3, R166, P2 ;  /* 0x1a22d9f3dda67825 */ /* 0x000fe200010e04a6 */
[----:B------:R-:W-:Y:S02]  /*1db60*/  IADD3 RZ, P2, PT, R172, R150, RZ ;  /* 0x00000096acff7210 */ /* 0x000fe40007f5e0ff */
[----:B------:R-:W-:Y:S01]  /*1db70*/  IADD3.X R150, P4, PT, R151, R198, RZ, P4, !PT ;  /* 0x000000c697967210 */ /* 0x000fe2000279e4ff */
[----:B------:R-:W-:Y:S01]  /*1db80*/  IMAD.WIDE.U32 R114, R145, R211, R114 ;  /* 0x000000d391727225 */ /* 0x000fe200078e0072 */
[----:B------:R-:W-:Y:S02]  /*1db90*/  IADD3.X R97, P0, PT, R97, R166, RZ, P0, !PT ;  /* 0x000000a661617210 */ /* 0x000fe4000071e4ff */
[----:B------:R-:W-:Y:S01]  /*1dba0*/  IADD3 RZ, P3, PT, R150, R224, RZ ;  /* 0x000000e096ff7210 */ /* 0x000fe20007f7e0ff */
[----:B------:R-:W-:Y:S01]  /*1dbb0*/  IMAD.WIDE.U32 R128, R86, 0xf5138f, R128 ;  /* 0x00f5138f56807825 */ /* 0x000fe200078e0080 */
[----:B------:R-:W-:Y:S02]  /*1dbc0*/  IADD3.X R151, P4, PT, R229, R168, RZ, P4, !PT ;  /* 0x000000a8e5977210 */ /* 0x000fe4000279e4ff */
[----:B------:R-:W-:Y:S01]  /*1dbd0*/  IADD3.X R99, P0, PT, R99, R167, RZ, P0, !PT ;  /* 0x000000a763637210 */ /* 0x000fe2000071e4ff */
[----:B------:R-:W-:Y:S01]  /*1dbe0*/  IMAD.WIDE.U32 R166, R199, R214, RZ ;  /* 0x000000d6c7a67225 */ /* 0x000fe200078e00ff */
[----:B------:R-:W-:-:S02]  /*1dbf0*/  IADD3.X RZ, P3, PT, R151, R157, RZ, P3, !PT ;  /* 0x0000009d97ff7210 */ /* 0x000fc40001f7e4ff */
[----:B------:R-:W-:Y:S01]  /*1dc00*/  IADD3.X R113, P4, PT, RZ, RZ, RZ, P4, !PT ;  /* 0x000000ffff717210 */ /* 0x000fe2000279e4ff */
[----:B------:R-:W-:Y:S01]  /*1dc10*/  IMAD.WIDE.U32 R150, R145, R212, R150 ;  /* 0x000000d491967225 */ /* 0x000fe200078e0096 */
[----:B------:R-:W-:Y:S02]  /*1dc20*/  IADD3.X RZ, P2, PT, R173, R153, RZ, P2, !PT ;  /* 0x00000099adff7210 */ /* 0x000fe4000175e4ff */
[----:B------:R-:W-:Y:S01]  /*1dc30*/  IADD3.X R198, P3, PT, R113, R108, RZ, P3, !PT ;  /* 0x0000006c71c67210 */ /* 0x000fe20001f7e4ff */
[----:B------:R-:W-:Y:S01]  /*1dc40*/  IMAD.WIDE.U32 R172, R216, R218, R172 ;  /* 0x000000dad8ac7225 */ /* 0x000fe200078e00ac */
[----:B------:R-:W-:Y:S02]  /*1dc50*/  IADD3.X R111, P2, PT, R111, R158, RZ, P2, !PT ;  /* 0x0000009e6f6f7210 */ /* 0x000fe4000175e4ff */
[----:B------:R-:W-:Y:S01]  /*1dc60*/  IADD3.X R127, PT, PT, R109, RZ, RZ, P3, P4 ;  /* 0x000000ff6d7f7210 */ /* 0x000fe20001fe84ff */
[----:B------:R-:W-:Y:S01]  /*1dc70*/  IMAD.WIDE.U32 R166, P3, R217, R156, R166 ;  /* 0x0000009cd9a67225 */ /* 0x000fe200078600a6 */
[----:B------:R-:W-:-:S02]  /*1dc80*/  IADD3.X R172, P5, PT, R103, R172, RZ, P5, !PT ;  /* 0x000000ac67ac7210 */ /* 0x000fc40002fbe4ff */
[----:B------:R-:W-:Y:S01]  /*1dc90*/  IADD3.X R91, P2, PT, R91, R159, RZ, P2, !PT ;  /* 0x0000009f5b5b7210 */ /* 0x000fe2000175e4ff */
[----:B------:R-:W-:Y:S01]  /*1dca0*/  IMAD.X R161, RZ, RZ, RZ, P3 ;  /* 0x000000ffffa17224 */ /* 0x000fe200018e06ff */
[----:B------:R-:W-:Y:S01]  /*1dcb0*/  IADD3 R103, P3, PT, R166, R163, RZ ;  /* 0x000000a3a6677210 */ /* 0x000fe20007f7e0ff */
[----:B------:R-:W-:Y:S01]  /*1dcc0*/  IMAD.IADD R125, R173, 0x1, R160 ;  /* 0x00000001ad7d7824 */ /* 0x000fe200078e02a0 */
[----:B------:R-:W-:Y:S01]  /*1dcd0*/  IADD3 R168, PT, PT, R115, R110, RZ ;  /* 0x0000006e73a87210 */ /* 0x000fe20007ffe0ff */
[----:B------:R-:W-:Y:S01]  /*1dce0*/  IMAD.WIDE.U32 R108, R165, R214, RZ ;  /* 0x000000d6a56c7225 */ /* 0x000fe200078e00ff */
[----:B------:R-:W-:Y:S02]  /*1dcf0*/  IADD3.X R114, P2, PT, R111, R114, RZ, P2, !PT ;  /* 0x000000726f727210 */ /* 0x000fe4000175e4ff */
[----:B------:R-:W-:Y:S01]  /*1dd00*/  IADD3.X R173, P5, PT, R105, R125, RZ, P5, !PT ;  /* 0x0000007d69ad7210 */ /* 0x000fe20002fbe4ff */
[----:B------:R-:W-:Y:S01]  /*1dd10*/  IMAD.WIDE.U32 R158, R199, R211, RZ ;  /* 0x000000d3c79e7225 */ /* 0x000fe200078e00ff */
[----:B------:R-:W-:-:S02]  /*1dd20*/  IADD3.X R115, P2, PT, R91, R168, RZ, P2, !PT ;  /* 0x000000a85b737210 */ /* 0x000fc4000175e4ff */
[----:B------:R-:W-:Y:S01]  /*1dd30*/  IADD3 R142, PT, PT, R129, R142, RZ ;  /* 0x0000008e818e7210 */ /* 0x000fe20007ffe0ff */
[----:B------:R-:W-:Y:S02]  /*1dd40*/  IMAD.MOV.U32 R160, RZ, RZ, R167 ;  /* 0x000000ffffa07224 */ /* 0x000fe400078e00a7 */
[----:B------:R-:W-:-:S04]  /*1dd50*/  IMAD.WIDE.U32 R158, P4, R217, R148, R158 ;  /* 0x00000094d99e7225 */ /* 0x000fc8000788009e */
[----:B------:R-:W-:-:S04]  /*1dd60*/  IMAD.WIDE.U32.X R160, R199, R156, R160, P3 ;  /* 0x0000009cc7a07225 */ /* 0x000fc800018e04a0 */
[----:B------:R-:W-:-:S04]  /*1dd70*/  IMAD.WIDE.U32 R108, P3, R213, R156, R108 ;  /* 0x0000009cd56c7225 */ /* 0x000fc8000786006c */
[----:B------:R-:W-:-:S04]  /*1dd80*/  IMAD.WIDE.U32 R110, R213, R214, RZ ;  /* 0x000000d6d56e7225 */ /* 0x000fc800078e00ff */
[----:B------:R-:W-:Y:S01]  /*1dd90*/  IMAD.X R113, RZ, RZ, RZ, P3 ;  /* 0x000000ffff717224 */ /* 0x000fe200018e06ff */
[----:B------:R-:W-:Y:S01]  /*1dda0*/  IADD3 RZ, P3, PT, R114, R112, RZ ;  /* 0x0000007072ff7210 */ /* 0x000fe20007f7e0ff */
[----:B------:R-:W-:Y:S01]  /*1ddb0*/  IMAD.X R155, RZ, RZ, RZ, P4 ;  /* 0x000000ffff9b7224 */ /* 0x000fe200020e06ff */
[----:B------:R-:W-:Y:S01]  /*1ddc0*/  IADD3 R91, P4, PT, R108, R111, RZ ;  /* 0x0000006f6c5b7210 */ /* 0x000fe20007f9e0ff */
[----:B------:R-:W-:Y:S01]  /*1ddd0*/  IMAD.MOV.U32 R112, RZ, RZ, R109 ;  /* 0x000000ffff707224 */ /* 0x000fe200078e006d */
[----:B------:R-:W-:Y:S01]  /*1dde0*/  IADD3.X R111, P2, PT, RZ, RZ, RZ, P2, !PT ;  /* 0x000000ffff6f7210 */ /* 0x000fe2000175e4ff */
[----:B------:R-:W-:Y:S01]  /*1ddf0*/  IMAD.IADD R152, R151, 0x1, R152 ;  /* 0x0000000197987824 */ /* 0x000fe200078e0298 */
[----:B------:R-:W-:Y:S01]  /*1de00*/  IADD3.X RZ, P3, PT, R115, R149, RZ, P3, !PT ;  /* 0x0000009573ff7210 */ /* 0x000fe20001f7e4ff */
[----:B------:R-:W-:Y:S01]  /*1de10*/  IMAD.WIDE.U32.X R112, R165, R156, R112, P4 ;  /* 0x0000009ca5707225 */ /* 0x000fe200020e0470 */
[----:B------:R-:W-:Y:S02]  /*1de20*/  IADD3.X R109, P5, PT, RZ, RZ, RZ, P5, !PT ;  /* 0x000000ffff6d7210 */ /* 0x000fe40002fbe4ff */
[----:B------:R-:W-:Y:S01]  /*1de30*/  IADD3.X R111, P3, PT, R111, R136, RZ, P3, !PT ;  /* 0x000000886f6f7210 */ /* 0x000fe20001f7e4ff */
[----:B------:R-:W-:Y:S01]  /*1de40*/  IMAD.X R105, RZ, RZ, RZ, P2 ;  /* 0x000000ffff697224 */ /* 0x000fe200010e06ff */
[----:B------:R-:W-:Y:S01]  /*1de50*/  IADD3 RZ, P2, PT, R172, R154, RZ ;  /* 0x0000009aacff7210 */ /* 0x000fe20007f5e0ff */
[----:B------:R-:W-:-:S02]  /*1de60*/  IMAD.X R143, RZ, RZ, RZ, P5 ;  /* 0x000000ffff8f7224 */ /* 0x000fc400028e06ff */
[----:B------:R-:W-:Y:S01]  /*1de70*/  IMAD.WIDE.U32 R156, R217, R211, RZ ;  /* 0x000000d3d99c7225 */ /* 0x000fe200078e00ff */
[----:B------:R-:W-:Y:S02]  /*1de80*/  IADD3.X R137, P3, PT, R105, R137, RZ, P3, !PT ;  /* 0x0000008969897210 */ /* 0x000fe40001f7e4ff */
[----:B------:R-:W-:Y:S01]  /*1de90*/  IADD3.X RZ, P2, PT, R173, R123, RZ, P2, !PT ;  /* 0x0000007badff7210 */ /* 0x000fe2000175e4ff */
[----:B------:R-:W-:Y:S01]  /*1dea0*/  IMAD.MOV.U32 R154, RZ, RZ, R159 ;  /* 0x000000ffff9a7224 */ /* 0x000fe200078e009f */
[----:B------:R-:W-:Y:S01]  /*1deb0*/  IADD3.X R136, P3, PT, R111, R150, RZ, P3, !PT ;  /* 0x000000966f887210 */ /* 0x000fe20001f7e4ff */
[----:B------:R-:W-:Y:S01]  /*1dec0*/  IMAD.WIDE.U32 R150, R217, R212, RZ ;  /* 0x000000d4d9967225 */ /* 0x000fe200078e00ff */
[----:B------:R-:W-:Y:S02]  /*1ded0*/  IADD3.X R109, P5, PT, R109, R116, RZ, P2, !PT ;  /* 0x000000746d6d7210 */ /* 0x000fe400017be4ff */
[----:B------:R-:W-:Y:S01]  /*1dee0*/  IADD3.X R137, P3, PT, R137, R152, RZ, P3, !PT ;  /* 0x0000009889897210 */ /* 0x000fe20001f7e4ff */
[----:B------:R-:W-:Y:S01]  /*1def0*/  IMAD.WIDE.U32 R152, R199, R212, RZ ;  /* 0x000000d4c7987225 */ /* 0x000fe200078e00ff */
[----:B------:R-:W-:-:S02]  /*1df00*/  IADD3.X R143, P5, PT, R143, R117, RZ, P5, !PT ;  /* 0x000000758f8f7210 */ /* 0x000fc40002fbe4ff */
[----:B------:R-:W-:Y:S01]  /*1df10*/  IADD3 RZ, P2, PT, R136, R124, RZ ;  /* 0x0000007c88ff7210 */ /* 0x000fe20007f5e0ff */
[----:B------:R-:W-:Y:S01]  /*1df20*/  IMAD.WIDE.U32 R116, R216, R214, R114 ;  /* 0x000000d6d8747225 */ /* 0x000fe200078e0072 */
[----:B------:R-:W-:Y:S02]  /*1df30*/  IADD3 R105, P4, PT, R158, R157, RZ ;  /* 0x0000009d9e697210 */ /* 0x000fe40007f9e0ff */
[----:B------:R-:W-:Y:S01]  /*1df40*/  IADD3.X R111, P3, PT, RZ, RZ, RZ, P3, !PT ;  /* 0x000000ffff6f7210 */ /* 0x000fe20001f7e4ff */
[----:B------:R-:W-:Y:S01]  /*1df50*/  IMAD.WIDE.U32 R114, R165, R211, RZ ;  /* 0x000000d3a5727225 */ /* 0x000fe200078e00ff */
[----:B------:R-:W-:Y:S02]  /*1df60*/  IADD3.X RZ, P2, PT, R137, R121, RZ, P2, !PT ;  /* 0x0000007989ff7210 */ /* 0x000fe4000175e4ff */
[----:B------:R-:W-:Y:S01]  /*1df70*/  IADD3 R145, PT, PT, R117, R120, RZ ;  /* 0x0000007875917210 */ /* 0x000fe20007ffe0ff */
[----:B------:R-:W-:Y:S01]  /*1df80*/  IMAD.WIDE.U32.X R154, R199, R148, R154, P4 ;  /* 0x00000094c79a7225 */ /* 0x000fe200020e049a */
[----:B------:R-:W-:-:S02]  /*1df90*/  IADD3.X R168, P5, PT, R109, R116, RZ, P5, !PT ;  /* 0x000000746da87210 */ /* 0x000fc40002fbe4ff */
[----:B------:R-:W-:Y:S01]  /*1dfa0*/  IADD3.X R111, P2, PT, R111, R118, RZ, P2, !PT ;  /* 0x000000766f6f7210 */ /* 0x000fe2000175e4ff */
[----:B------:R-:W-:Y:S02]  /*1dfb0*/  IMAD.X R147, RZ, RZ, RZ, P3 ;  /* 0x000000ffff937224 */ /* 0x000fe400018e06ff */
[----:B------:R-:W-:-:S03]  /*1dfc0*/  IMAD.WIDE.U32 R114, P4, R213, R148, R114 ;  /* 0x00000094d5727225 */ /* 0x000fc60007880072 */
[----:B------:R-:W-:Y:S01]  /*1dfd0*/  IADD3.X R147, P2, PT, R147, R119, RZ, P2, !PT ;  /* 0x0000007793937210 */ /* 0x000fe2000175e4ff */
[----:B------:R-:W-:-:S03]  /*1dfe0*/  IMAD.WIDE.U32 R152, P3, R217, R169, R152 ;  /* 0x000000a9d9987225 */ /* 0x000fc60007860098 */
[----:B------:R-:W-:Y:S01]  /*1dff0*/  IADD3.X R198, P2, PT, R111, R198, RZ, P2, !PT ;  /* 0x000000c66fc67210 */ /* 0x000fe2000175e4ff */
[----:B------:R-:W-:-:S04]  /*1e000*/  IMAD.WIDE.U32 R116, R213, R211, RZ ;  /* 0x000000d3d5747225 */ /* 0x000fc800078e00ff */
[----:B------:R-:W-:Y:S01]  /*1e010*/  IMAD.X R149, RZ, RZ, RZ, P3 ;  /* 0x000000ffff957224 */ /* 0x000fe200018e06ff */
[----:B------:R-:W-:Y:S01]  /*1e020*/  IADD3 R109, P3, PT, R114, R117, RZ ;  /* 0x00000075726d7210 */ /* 0x000fe20007f7e0ff */
[----:B------:R-:W-:Y:S01]  /*1e030*/  IMAD.X R119, RZ, RZ, RZ, P4 ;  /* 0x000000ffff777224 */ /* 0x000fe200020e06ff */
[----:B------:R-:W-:Y:S01]  /*1e040*/  IADD3 R111, P4, PT, R152, R151, RZ ;  /* 0x00000097986f7210 */ /* 0x000fe20007f9e0ff */
[----:B------:R-:W-:Y:S02]  /*1e050*/  IMAD.MOV.U32 R118, RZ, RZ, R115 ;  /* 0x000000ffff767224 */ /* 0x000fe400078e0073 */
[----:B------:R-:W-:-:S04]  /*1e060*/  IMAD.WIDE.U32 R120, R165, R212, RZ ;  /* 0x000000d4a5787225 */ /* 0x000fc800078e00ff */
[----:B------:R-:W-:-:S04]  /*1e070*/  IMAD.WIDE.U32.X R118, R165, R148, R118, P3 ;  /* 0x00000094a5767225 */ /* 0x000fc800018e0476 */
[----:B------:R-:W-:Y:S02]  /*1e080*/  IMAD.MOV.U32 R148, RZ, RZ, R153 ;  /* 0x000000ffff947224 */ /* 0x000fe400078e0099 */
[----:B------:R-:W-:-:S04]  /*1e090*/  IMAD.WIDE.U32 R120, P3, R213, R169, R120 ;  /* 0x000000a9d5787225 */ /* 0x000fc80007860078 */
[----:B------:R-:W-:Y:S01]  /*1e0a0*/  IMAD.WIDE.U32.X R148, R199, R169, R148, P4 ;  /* 0x000000a9c7947225 */ /* 0x000fe200020e0494 */
[----:B------:R-:W-:Y:S02]  /*1e0b0*/  IADD3 RZ, P4, PT, R198, R122, RZ ;  /* 0x0000007ac6ff7210 */ /* 0x000fe40007f9e0ff */
[----:B------:R-:W-:Y:S01]  /*1e0c0*/  IADD3.X R199, P2, PT, R147, R127, RZ, P2, !PT ;  /* 0x0000007f93c77210 */ /* 0x000fe2000175e4ff */
[----:B------:R-:W-:-:S03]  /*1e0d0*/  IMAD.WIDE.U32 R122, R213, R212, RZ ;  /* 0x000000d4d57a7225 */ /* 0x000fc600078e00ff */
[----:B------:R-:W-:Y:S01]  /*1e0e0*/  IADD3.X RZ, P4, PT, R199, R164, RZ, P4, !PT ;  /* 0x000000a4c7ff7210 */ /* 0x000fe2000279e4ff */
[----:B------:R-:W-:Y:S01]  /*1e0f0*/  IMAD.X R125, RZ, RZ, RZ, P3 ;  /* 0x000000ffff7d7224 */ /* 0x000fe200018e06ff */
[----:B------:R-:W-:Y:S01]  /*1e100*/  IADD3 R115, P3, PT, R120, R123, RZ ;  /* 0x0000007b78737210 */ /* 0x000fe20007f7e0ff */
[----:B------:R-:W-:Y:S01]  /*1e110*/  IMAD.MOV.U32 R124, RZ, RZ, R121 ;  /* 0x000000ffff7c7224 */ /* 0x000fe200078e0079 */
[----:B------:R-:W-:Y:S01]  /*1e120*/  IADD3.X R117, P2, PT, RZ, RZ, RZ, P2, !PT ;  /* 0x000000ffff757210 */ /* 0x000fe2000175e4ff */
[----:B------:R-:W-:-:S03]  /*1e130*/  IMAD.WIDE.U32 R132, R90, 0x30000000, R132 ;  /* 0x300000005a847825 */ /* 0x000fc600078e0084 */
[----:B------:R-:W-:Y:S01]  /*1e140*/  IADD3.X R117, P4, PT, R117, R130, RZ, P4, !PT ;  /* 0x0000008275757210 */ /* 0x000fe2000279e4ff */
[----:B------:R-:W-:Y:S01]  /*1e150*/  IMAD.WIDE.U32.X R124, R165, R169, R124, P3 ;  /* 0x000000a9a57c7225 */ /* 0x000fe200018e047c */
[----:B------:R-:W-:Y:S02]  /*1e160*/  IADD3 RZ, P3, PT, R168, R126, RZ ;  /* 0x0000007ea8ff7210 */ /* 0x000fe40007f7e0ff */
[----:B------:R-:W-:Y:S01]  /*1e170*/  IADD3.X R169, P5, PT, R143, R145, RZ, P5, !PT ;  /* 0x000000918fa97210 */ /* 0x000fe20002fbe4ff */
[----:B------:R-:W-:Y:S01]  /*1e180*/  IMAD.WIDE.U32 R126, R219, -0x45f6b800, RZ ;  /* 0xba094800db7e7825 */ /* 0x000fe200078e00ff */
[----:B------:R-:W-:Y:S02]  /*1e190*/  IADD3.X R121, PT, PT, R131, RZ, RZ, P4, P2 ;  /* 0x000000ff83797210 */ /* 0x000fe400027e44ff */
[----:B------:R-:W-:Y:S01]  /*1e1a0*/  IADD3.X R165, P5, PT, RZ, RZ, RZ, P5, !PT ;  /* 0x000000ffffa57210 */ /* 0x000fe20002fbe4ff */
[----:B------:R-:W-:Y:S01]  /*1e1b0*/  IMAD.WIDE.U32 R130, R90, -0x45f6b800, RZ ;  /* 0xba0948005a827825 */ /* 0x000fe200078e00ff */
[----:B------:R-:W-:-:S02]  /*1e1c0*/  IADD3.X R128, P2, PT, R144, R128, RZ, P1, !PT ;  /* 0x0000008090807210 */ /* 0x000fc40000f5e4ff */
[----:B------:R-:W-:Y:S01]  /*1e1d0*/  IADD3.X RZ, P3, PT, R169, R141, RZ, P3, !PT ;  /* 0x0000008da9ff7210 */ /* 0x000fe20001f7e4ff */
[----:B------:R-:W-:Y:S01]  /*1e1e0*/  IMAD.WIDE.U32 R126, P4, R90, 0x1ef3622f, R126 ;  /* 0x1ef3622f5a7e7825 */ /* 0x000fe2000788007e */
[----:B------:R-:W-:Y:S02]  /*1e1f0*/  IADD3 RZ, P1, PT, R128, R130, RZ ;  /* 0x0000008280ff7210 */ /* 0x000fe40007f3e0ff */
[----:B------:R-:W-:Y:S01]  /*1e200*/  IADD3.X R165, P3, PT, R165, R134, RZ, P3, !PT ;  /* 0x00000086a5a57210 */ /* 0x000fe20001f7e4ff */
[----:B------:R-:W-:Y:S01]  /*1e210*/  IMAD.IADD R140, R133, 0x1, R140 ;  /* 0x00000001858c7824 */ /* 0x000fe200078e028c */
[----:B------:R-:W-:Y:S01]  /*1e220*/  IADD3.X R129, P2, PT, R139, R142, RZ, P2, !PT ;  /* 0x0000008e8b817210 */ /* 0x000fe2000175e4ff */
[----:B------:R-:W-:Y:S01]  /*1e230*/  IMAD.X R123, RZ, RZ, RZ, P5 ;  /* 0x000000ffff7b7224 */ /* 0x000fe200028e06ff */
[----:B------:R-:W-:Y:S01]  /*1e240*/  IADD3 R133, P5, PT, R126, R131, RZ ;  /* 0x000000837e857210 */ /* 0x000fe20007fbe0ff */
[----:B------:R-:W-:-:S03]  /*1e250*/  IMAD.WIDE.U32 R130, R132, -0x1, RZ ;  /* 0xffffffff84827825 */ /* 0x000fc600078e00ff */
[----:B------:R-:W-:Y:S01]  /*1e260*/  IADD3.X R139, P3, PT, R123, R135, RZ, P3, !PT ;  /* 0x000000877b8b7210 */ /* 0x000fe20001f7e4ff */
[----:B------:R-:W-:Y:S01]  /*1e270*/  IMAD.WIDE.U32 R136, R216, R211, R136 ;  /* 0x000000d3d8887225 */ /* 0x000fe200078e0088 */
[----:B------:R-:W-:-:S03]  /*1e280*/  IADD3.X RZ, P1, PT, R129, R133, RZ, P1, !PT ;  /* 0x0000008581ff7210 */ /* 0x000fc60000f3e4ff */
[----:B------:R-:W-:Y:S01]  /*1e290*/  IMAD R141, R132, -0x7af74001, -R140 ;  /* 0x8508bfff848d7824 */ /* 0x000fe200078e0a8c */
        /* <DEDUP_REMOVED lines=8> */
[----:B------:R-:W-:-:S03]  /*1e320*/  IMAD.WIDE.U32 R132, R123, 0x1, RZ ;  /* 0x000000017b847825 */ /* 0x000fc600078e00ff */
[----:B------:R-:W-:Y:S01]  /*1e330*/  IADD3.X R127, P3, PT, RZ, RZ, RZ, P3, !PT ;  /* 0x000000ffff7f7210 */ /* 0x000fe20001f7e4ff */
[----:B------:R-:W-:Y:S01]  /*1e340*/  IMAD.WIDE.U32.X R136, R219, 0x1ef3622f, R136, P5 ;  /* 0x1ef3622fdb887825 */ /* 0x000fe200028e0488 */
[----:B------:R-:W-:-:S03]  /*1e350*/  IADD3.X R131, P5, PT, RZ, RZ, RZ, P2, !PT ;  /* 0x000000ffff837210 */ /* 0x000fc600017be4ff */
[----:B------:R-:W-:Y:S01]  /*1e360*/  IMAD.WIDE.U32 R132, P2, R130, -0x7af74000, R132 ;  /* 0x8508c00082847825 */ /* 0x000fe20007840084 */
[----:B------:R-:W-:-:S03]  /*1e370*/  IADD3.X R131, P1, PT, R131, R136, RZ, P1, !PT ;  /* 0x0000008883837210 */ /* 0x000fc60000f3e4ff */
[----:B------:R-:W-:-:S04]  /*1e380*/  IMAD.WIDE.U32 R138, R221, 0x6ca1493b, RZ ;  /* 0x6ca1493bdd8a7825 */ /* 0x000fc800078e00ff */
[----:B------:R-:W-:Y:S02]  /*1e390*/  IMAD.X R136, RZ, RZ, RZ, P5 ;  /* 0x000000ffff887224 */ /* 0x000fe400028e06ff */
[----:B------:R-:W-:Y:S01]  /*1e3a0*/  IMAD.X R147, RZ, RZ, RZ, P3 ;  /* 0x000000ffff937224 */ /* 0x000fe200018e06ff */
[----:B------:R-:W-:Y:S01]  /*1e3b0*/  IADD3 R141, P3, PT, R135, R132, RZ ;  /* 0x00000084878d7210 */ /* 0x000fe20007f7e0ff */
[----:B------:R-:W-:Y:S01]  /*1e3c0*/  IMAD.WIDE.U32 R134, P5, R86, -0x39c4fa40, R138 ;  /* 0xc63b05c056867825 */ /* 0x000fe200078a008a */
[----:B------:R-:W-:Y:S02]  /*1e3d0*/  IADD3.X R132, P1, PT, R136, R137, RZ, P1, !PT ;  /* 0x0000008988847210 */ /* 0x000fe40000f3e4ff */
[----:B------:R-:W-:Y:S01]  /*1e3e0*/  IADD3.X RZ, P4, PT, R140, R141, RZ, P4, !PT ;  /* 0x0000008d8cff7210 */ /* 0x000fe2000279e4ff */
[----:B------:R-:W-:Y:S01]  /*1e3f0*/  IMAD.WIDE.U32 R136, R86, 0x6ca1493b, RZ ;  /* 0x6ca1493b56887825 */ /* 0x000fe200078e00ff */
[----:B------:R-:W-:-:S03]  /*1e400*/  MOV R138, R135 ;  /* 0x00000087008a7202 */ /* 0x000fc60000000f00 */
[----:B------:R-:W-:Y:S01]  /*1e410*/  IMAD.X R139, RZ, RZ, RZ, P5 ;  /* 0x000000ffff8b7224 */ /* 0x000fe200028e06ff */
[----:B------:R-:W-:Y:S01]  /*1e420*/  IADD3 R137, P5, PT, R134, R137, RZ ;  /* 0x0000008986897210 */ /* 0x000fe20007fbe0ff */
[----:B------:R-:W-:-:S04]  /*1e430*/  IMAD.WIDE.U32 R140, R221, 0x17c510ea, RZ ;  /* 0x17c510eadd8c7825 */ /* 0x000fc800078e00ff */
[----:B------:R-:W-:-:S04]  /*1e440*/  IMAD.WIDE.U32.X R138, R221, -0x39c4fa40, R138, P5 ;  /* 0xc63b05c0dd8a7825 */ /* 0x000fc800028e048a */
[----:B------:R-:W-:-:S04]  /*1e450*/  IMAD.WIDE.U32 R140, P5, R86, 0x1ae3a46, R140 ;  /* 0x01ae3a46568c7825 */ /* 0x000fc800078a008c */
[----:B------:R-:W-:-:S04]  /*1e460*/  IMAD.WIDE.U32 R142, R86, 0x17c510ea, RZ ;  /* 0x17c510ea568e7825 */ /* 0x000fc800078e00ff */
[----:B------:R-:W-:Y:S01]  /*1e470*/  IMAD.X R145, RZ, RZ, RZ, P5 ;  /* 0x000000ffff917224 */ /* 0x000fe200028e06ff */
[----:B------:R-:W-:Y:S01]  /*1e480*/  IADD3 R135, P5, PT, R140, R143, RZ ;  /* 0x0000008f8c877210 */ /* 0x000fe20007fbe0ff */
[----:B------:R-:W-:Y:S02]  /*1e490*/  IMAD.MOV.U32 R144, RZ, RZ, R141 ;  /* 0x000000ffff907224 */ /* 0x000fe400078e008d */
[----:B------:R-:W-:-:S04]  /*1e4a0*/  IMAD.WIDE.U32 R194, R217, R220, R194 ;  /* 0x000000dcd9c27225 */ /* 0x000fc800078e00c2 */
[----:B------:R-:W-:Y:S01]  /*1e4b0*/  IMAD.WIDE.U32.X R144, R221, 0x1ae3a46, R144, P5 ;  /* 0x01ae3a46dd907825 */ /* 0x000fe200028e0490 */
[----:B------:R-:W-:Y:S02]  /*1e4c0*/  IADD3 RZ, P5, PT, R164, R162, RZ ;  /* 0x000000a2a4ff7210 */ /* 0x000fe40007fbe0ff */
[----:B------:R-:W-:Y:S01]  /*1e4d0*/  IADD3.X R194, P0, PT, R97, R194, RZ, P0, !PT ;  /* 0x000000c261c27210 */ /* 0x000fe2000071e4ff */
[----:B------:R-:W-:Y:S01]  /*1e4e0*/  IMAD.IADD R196, R195, 0x1, R196 ;  /* 0x00000001c3c47824 */ /* 0x000fe200078e02c4 */
[----:B------:R-:W-:Y:S01]  /*1e4f0*/  IADD3.X RZ, P5, PT, R165, R103, RZ, P5, !PT ;  /* 0x00000067a5ff7210 */ /* 0x000fe20002fbe4ff */
[----:B------:R-:W-:Y:S02]  /*1e500*/  IMAD.X R163, RZ, RZ, RZ, P2 ;  /* 0x000000ffffa37224 */ /* 0x000fe400010e06ff */
[----:B------:R-:W-:Y:S01]  /*1e510*/  IMAD.WIDE.U32 R198, R216, R212, R198 ;  /* 0x000000d4d8c67225 */ /* 0x000fe200078e00c6 */
[----:B------:R-:W-:Y:S02]  /*1e520*/  IADD3.X R127, P2, PT, R127, R160, RZ, P5, !PT ;  /* 0x000000a07f7f7210 */ /* 0x000fe40002f5e4ff */
[----:B------:R-:W-:Y:S01]  /*1e530*/  IADD3.X R195, P5, PT, R99, R196, RZ, P0, !PT ;  /* 0x000000c463c37210 */ /* 0x000fe200007be4ff */
[----:B------:R-:W-:Y:S01]  /*1e540*/  IMAD.MOV.U32 R162, RZ, RZ, R133 ;  /* 0x000000ffffa27224 */ /* 0x000fe200078e0085 */
[----:B------:R-:W-:Y:S01]  /*1e550*/  IADD3.X R147, P2, PT, R147, R161, RZ, P2, !PT ;  /* 0x000000a193937210 */ /* 0x000fe2000175e4ff */
[----:B------:R-:W-:Y:S01]  /*1e560*/  IMAD.IADD R200, R199, 0x1, R200 ;  /* 0x00000001c7c87824 */ /* 0x000fe200078e02c8 */
[----:B------:R-:W-:Y:S01]  /*1e570*/  IADD3.X R103, P5, PT, RZ, RZ, RZ, P5, !PT ;  /* 0x000000ffff677210 */ /* 0x000fe20002fbe4ff */
[----:B------:R-:W-:Y:S01]  /*1e580*/  IMAD.WIDE.U32.X R162, R123, -0x7af74000, R162, P3 ;  /* 0x8508c0007ba27825 */ /* 0x000fe200018e04a2 */
[----:B------:R-:W-:-:S02]  /*1e590*/  IADD3.X R198, P2, PT, R127, R198, RZ, P2, !PT ;  /* 0x000000c67fc67210 */ /* 0x000fc4000175e4ff */
[----:B------:R-:W-:Y:S01]  /*1e5a0*/  IADD3 RZ, P0, PT, R194, R136, RZ ;  /* 0x00000088c2ff7210 */ /* 0x000fe20007f1e0ff */
[----:B------:R-:W-:Y:S01]  /*1e5b0*/  IMAD.X R133, RZ, RZ, RZ, P5 ;  /* 0x000000ffff857224 */ /* 0x000fe200028e06ff */
[----:B------:R-:W-:Y:S01]  /*1e5c0*/  IADD3 RZ, P3, PT, R198, R156, RZ ;  /* 0x0000009cc6ff7210 */ /* 0x000fe20007f7e0ff */
[----:B------:R-:W-:Y:S01]  /*1e5d0*/  IMAD.WIDE.U32 R128, R90, -0x45f6b800, R128 ;  /* 0xba0948005a807825 */ /* 0x000fe200078e0080 */
[----:B------:R-:W-:Y:S02]  /*1e5e0*/  IADD3.X R199, P5, PT, R147, R200, RZ, P2, !PT ;  /* 0x000000c893c77210 */ /* 0x000fe400017be4ff */
[----:B------:R-:W-:Y:S01]  /*1e5f0*/  IADD3.X R99, P4, PT, RZ, R162, RZ, P4, !PT ;  /* 0x000000a2ff637210 */ /* 0x000fe2000279e4ff */
[----:B------:R-:W-:Y:S01]  /*1e600*/  IMAD.IADD R127, R129, 0x1, R126 ;  /* 0x00000001817f7824 */ /* 0x000fe200078e027e */
[----:B------:R-:W-:Y:S01]  /*1e610*/  IADD3.X RZ, P2, PT, R195, R137, RZ, P0, !PT ;  /* 0x00000089c3ff7210 */ /* 0x000fe2000075e4ff */
[----:B------:R-:W-:Y:S01]  /*1e620*/  IMAD.WIDE.U32 R136, R219, 0xf5138f, RZ ;  /* 0x00f5138fdb887825 */ /* 0x000fe200078e00ff */
[----:B------:R-:W-:-:S02]  /*1e630*/  IADD3.X RZ, P3, PT, R199, R105, RZ, P3, !PT ;  /* 0x00000069c7ff7210 */ /* 0x000fc40001f7e4ff */
[----:B------:R-:W-:Y:S01]  /*1e640*/  IADD3.X R97, P0, PT, RZ, R163, RZ, P4, !PT ;  /* 0x000000a3ff617210 */ /* 0x000fe2000271e4ff */
[----:B------:R-:W-:Y:S01]  /*1e650*/  IMAD.WIDE.U32 R160, R219, 0x6ca1493b, RZ ;  /* 0x6ca1493bdba07825 */ /* 0x000fe200078e00ff */
[----:B------:R-:W-:Y:S02]  /*1e660*/  IADD3.X R105, P5, PT, RZ, RZ, RZ, P5, !PT ;  /* 0x000000ffff697210 */ /* 0x000fe40002fbe4ff */
[----:B------:R-:W-:Y:S01]  /*1e670*/  IADD3.X R126, P0, PT, R99, R128, RZ, P0, !PT ;  /* 0x00000080637e7210 */ /* 0x000fe2000071e4ff */
[C---:B------:R-:W-:Y:S01]  /*1e680*/  IMAD.WIDE.U32 R136, P4, R90.reuse, 0x1a22d9f3, R136 ;  /* 0x1a22d9f35a887825 */ /* 0x040fe20007880088 */
[----:B------:R-:W-:Y:S02]  /*1e690*/  IADD3.X R200, P3, PT, R105, R154, RZ, P3, !PT ;  /* 0x0000009a69c87210 */ /* 0x000fe40001f7e4ff */
[----:B------:R-:W-:Y:S01]  /*1e6a0*/  IADD3.X R105, PT, PT, RZ, RZ, RZ, P5, !PT ;  /* 0x000000ffff697210 */ /* 0x000fe20002ffe4ff */
[----:B------:R-:W-:Y:S01]  /*1e6b0*/  IMAD.WIDE.U32 R128, R90, 0xf5138f, RZ ;  /* 0x00f5138f5a807825 */ /* 0x000fe200078e00ff */
[----:B------:R-:W-:-:S02]  /*1e6c0*/  IADD3.X R99, P2, PT, R103, R138, RZ, P2, !PT ;  /* 0x0000008a67637210 */ /* 0x000fc4000175e4ff */
[----:B------:R-:W-:Y:S01]  /*1e6d0*/  IADD3.X R216, P3, PT, R105, R155, RZ, P3, !PT ;  /* 0x0000009b69d87210 */ /* 0x000fe20001f7e4ff */
[----:B------:R-:W-:Y:S01]  /*1e6e0*/  IMAD.X R163, RZ, RZ, RZ, P4 ;  /* 0x000000ffffa37224 */ /* 0x000fe200020e06ff */
[----:B------:R-:W-:Y:S01]  /*1e6f0*/  IADD3 R105, P4, PT, R136, R129, RZ ;  /* 0x0000008188697210 */ /* 0x000fe20007f9e0ff */
[----:B------:R-:W-:Y:S01]  /*1e700*/  IMAD.WIDE.U32 R160, P5, R90, -0x39c4fa40, R160 ;  /* 0xc63b05c05aa07825 */ /* 0x000fe200078a00a0 */
[----:B------:R-:W-:Y:S02]  /*1e710*/  IADD3.X R103, P2, PT, R133, R139, RZ, P2, !PT ;  /* 0x0000008b85677210 */ /* 0x000fe4000175e4ff */
[----:B------:R-:W-:Y:S01]  /*1e720*/  IADD3.X R200, P3, PT, R200, R117, RZ, P3, !PT ;  /* 0x00000075c8c87210 */ /* 0x000fe20001f7e4ff */
[----:B------:R-:W-:Y:S01]  /*1e730*/  IMAD.WIDE.U32 R156, R90, 0x6ca1493b, RZ ;  /* 0x6ca1493b5a9c7825 */ /* 0x000fe200078e00ff */
[----:B------:R-:W-:Y:S02]  /*1e740*/  IADD3.X R127, P0, PT, R97, R127, RZ, P0, !PT ;  /* 0x0000007f617f7210 */ /* 0x000fe4000071e4ff */
[----:B------:R-:W-:Y:S01]  /*1e750*/  IADD3.X R201, P3, PT, R216, R121, RZ, P3, !PT ;  /* 0x00000079d8c97210 */ /* 0x000fe20001f7e4ff */
[----:B------:R-:W-:-:S02]  /*1e760*/  IMAD.MOV.U32 R162, RZ, RZ, R137 ;  /* 0x000000ffffa27224 */ /* 0x000fc400078e0089 */
[----:B------:R-:W-:-:S04]  /*1e770*/  IMAD.WIDE.U32 R138, R219, 0x17c510ea, RZ ;  /* 0x17c510eadb8a7825 */ /* 0x000fc800078e00ff */
[----:B------:R-:W-:Y:S01]  /*1e780*/  IMAD.WIDE.U32.X R162, R219, 0x1a22d9f3, R162, P4 ;  /* 0x1a22d9f3dba27825 */ /* 0x000fe200020e04a2 */
[----:B------:R-:W-:-:S03]  /*1e790*/  IADD3 R129, P4, PT, R160, R157, RZ ;  /* 0x0000009da0817210 */ /* 0x000fc60007f9e0ff */
        /* <DEDUP_REMOVED lines=8> */
[----:B------:R-:W-:Y:S01]  /*1e820*/  IMAD.WIDE.U32 R222, R123, 0x30000000, RZ ;  /* 0x300000007bde7825 */ /* 0x000fe200078e00ff */
[----:B------:R-:W-:Y:S02]  /*1e830*/  IADD3.X RZ, P4, PT, R201, R111, RZ, P4, !PT ;  /* 0x0000006fc9ff7210 */ /* 0x000fe4000279e4ff */
[----:B------:R-:W-:Y:S01]  /*1e840*/  IADD3.X R111, P3, PT, RZ, RZ, RZ, P3, !PT ;  /* 0x000000ffff6f7210 */ /* 0x000fe20001f7e4ff */
[----:B------:R-:W-:-:S03]  /*1e850*/  IMAD.WIDE.U32 R194, R86, 0x6ca1493b, R194 ;  /* 0x6ca1493b56c27825 */ /* 0x000fc600078e00c2 */
[----:B------:R-:W-:Y:S01]  /*1e860*/  IADD3.X R111, P4, PT, R111, R148, RZ, P4, !PT ;  /* 0x000000946f6f7210 */ /* 0x000fe2000279e4ff */
[----:B------:R-:W-:Y:S01]  /*1e870*/  IMAD.MOV.U32 R150, RZ, RZ, R139 ;  /* 0x000000ffff967224 */ /* 0x000fe200078e008b */
[----:B------:R-:W-:Y:S01]  /*1e880*/  IADD3.X R224, P1, PT, R131, R194, RZ, P1, !PT ;  /* 0x000000c283e07210 */ /* 0x000fe20000f3e4ff */
[----:B------:R-:W-:Y:S01]  /*1e890*/  IMAD.WIDE.U32 R172, R217, R215, R172 ;  /* 0x000000d7d9ac7225 */ /* 0x000fe200078e00ac */
[----:B------:R-:W-:-:S03]  /*1e8a0*/  IADD3.X R148, PT, PT, R149, RZ, RZ, P4, P3 ;  /* 0x000000ff95947210 */ /* 0x000fc600027e64ff */
[----:B------:R-:W-:Y:S01]  /*1e8b0*/  IMAD.WIDE.U32.X R150, R219, 0x1ae3a46, R150, P5 ;  /* 0x01ae3a46db967825 */ /* 0x000fe200028e0496 */
[----:B------:R-:W-:-:S03]  /*1e8c0*/  IADD3 R173, PT, PT, R173, R174, RZ ;  /* 0x000000aeadad7210 */ /* 0x000fc60007ffe0ff */
[----:B------:R-:W-:Y:S02]  /*1e8d0*/  IMAD.IADD R137, R195, 0x1, R134 ;  /* 0x00000001c3897824 */ /* 0x000fe400078e0286 */
[----:B------:R-:W-:-:S03]  /*1e8e0*/  IMAD.WIDE.U32 R222, P5, R130, 0x170b5d44, R222 ;  /* 0x170b5d4482de7825 */ /* 0x000fc600078a00de */
[----:B------:R-:W-:Y:S01]  /*1e8f0*/  IADD3.X R225, P1, PT, R132, R137, RZ, P1, !PT ;  /* 0x0000008984e17210 */ /* 0x000fe20000f3e4ff */
[----:B------:R-:W-:-:S03]  /*1e900*/  IMAD.WIDE.U32 R194, R130, 0x30000000, RZ ;  /* 0x3000000082c27825 */ /* 0x000fc600078e00ff */
[----:B------:R-:W-:Y:S01]  /*1e910*/  IADD3.X R97, P1, PT, RZ, RZ, RZ, P1, !PT ;  /* 0x000000ffff617210 */ /* 0x000fe20000f3e4ff */
[----:B------:R-:W-:Y:S01]  /*1e920*/  IMAD.X R133, RZ, RZ, RZ, P5 ;  /* 0x000000ffff857224 */ /* 0x000fe200028e06ff */
[----:B------:R-:W-:Y:S01]  /*1e930*/  IADD3 RZ, P5, PT, R224, R128, RZ ;  /* 0x00000080e0ff7210 */ /* 0x000fe20007fbe0ff */
[----:B------:R-:W-:Y:S01]  /*1e940*/  IMAD.MOV.U32 R132, RZ, RZ, R223 ;  /* 0x000000ffff847224 */ /* 0x000fe200078e00df */
[----:B------:R-:W-:Y:S01]  /*1e950*/  IADD3 R121, P4, PT, R222, R195, RZ ;  /* 0x000000c3de797210 */ /* 0x000fe20007f9e0ff */
[----:B------:R-:W-:Y:S01]  /*1e960*/  IMAD.WIDE.U32 R220, R213, R220, R172 ;  /* 0x000000dcd5dc7225 */ /* 0x000fe200078e00ac */
[----:B------:R-:W-:Y:S02]  /*1e970*/  IADD3 RZ, P3, PT, R126, R194, RZ ;  /* 0x000000c27eff7210 */ /* 0x000fe40007f7e0ff */
[----:B------:R-:W-:Y:S01]  /*1e980*/  IADD3.X RZ, P5, PT, R225, R105, RZ, P5, !PT ;  /* 0x00000069e1ff7210 */ /* 0x000fe20002fbe4ff */
[----:B------:R-:W-:Y:S01]  /*1e990*/  IMAD.WIDE.U32.X R132, R123, 0x170b5d44, R132, P4 ;  /* 0x170b5d447b847825 */ /* 0x000fe200020e0484 */
[----:B------:R-:W-:-:S02]  /*1e9a0*/  IADD3.X RZ, P3, PT, R127, R121, RZ, P3, !PT ;  /* 0x000000797fff7210 */ /* 0x000fc40001f7e4ff */
[----:B------:R-:W-:Y:S01]  /*1e9b0*/  IADD3.X R105, P0, PT, RZ, RZ, RZ, P0, !PT ;  /* 0x000000ffff697210 */ /* 0x000fe2000071e4ff */
[----:B------:R-:W-:Y:S01]  /*1e9c0*/  IMAD.WIDE.U32 R126, R130, 0x30000000, R126 ;  /* 0x30000000827e7825 */ /* 0x000fe200078e007e */
[----:B------:R-:W-:Y:S02]  /*1e9d0*/  IADD3 RZ, P4, PT, R172, R92, RZ ;  /* 0x0000005cacff7210 */ /* 0x000fe40007f9e0ff */
[----:B------:R-:W-:Y:S01]  /*1e9e0*/  IADD3.X R220, P2, PT, R99, R220, RZ, P2, !PT ;  /* 0x000000dc63dc7210 */ /* 0x000fe2000175e4ff */
[----:B------:R-:W-:Y:S01]  /*1e9f0*/  IMAD.IADD R146, R221, 0x1, R146 ;  /* 0x00000001dd927824 */ /* 0x000fe200078e0292 */
[----:B------:R-:W-:Y:S01]  /*1ea00*/  IADD3.X RZ, P4, PT, R173, R171, RZ, P4, !PT ;  /* 0x000000abadff7210 */ /* 0x000fe2000279e4ff */
[----:B------:R-:W-:Y:S01]  /*1ea10*/  IMAD.X R131, RZ, RZ, RZ, P0 ;  /* 0x000000ffff837224 */ /* 0x000fe200000e06ff */
[----:B------:R-:W-:Y:S01]  /*1ea20*/  IADD3.X R105, P3, PT, R105, R132, RZ, P3, !PT ;  /* 0x0000008469697210 */ /* 0x000fe20001f7e4ff */
[----:B------:R-:W-:Y:S01]  /*1ea30*/  IMAD.WIDE.U32 R172, R123, -0x45f6b800, RZ ;  /* 0xba0948007bac7825 */ /* 0x000fe200078e00ff */
[----:B------:R-:W-:-:S02]  /*1ea40*/  IADD3.X R221, P0, PT, R103, R146, RZ, P2, !PT ;  /* 0x0000009267dd7210 */ /* 0x000fc4000171e4ff */
[----:B------:R-:W-:Y:S01]  /*1ea50*/  IADD3.X R131, P3, PT, R131, R133, RZ, P3, !PT ;  /* 0x0000008583837210 */ /* 0x000fe20001f7e4ff */
[----:B------:R-:W-:Y:S01]  /*1ea60*/  IMAD.WIDE.U32 R146, R126, -0x1, RZ ;  /* 0xffffffff7e927825 */ /* 0x000fe200078e00ff */
[----:B------:R-:W-:-:S03]  /*1ea70*/  IADD3.X R128, P5, PT, R97, R162, RZ, P5, !PT ;  /* 0x000000a261807210 */ /* 0x000fc60002fbe4ff */
[----:B------:R-:W-:-:S04]  /*1ea80*/  IMAD.WIDE.U32 R224, R90, 0xf5138f, R224 ;  /* 0x00f5138f5ae07825 */ /* 0x000fc800078e00e0 */
[----:B------:R-:W-:Y:S01]  /*1ea90*/  IMAD.X R99, RZ, RZ, RZ, P1 ;  /* 0x000000ffff637224 */ /* 0x000fe200008e06ff */
[----:B------:R-:W-:Y:S01]  /*1eaa0*/  IADD3.X R97, P1, PT, RZ, RZ, RZ, P0, !PT ;  /* 0x000000ffff617210 */ /* 0x000fe2000073e4ff */
[----:B------:R-:W-:Y:S01]  /*1eab0*/  IMAD.IADD R134, R225, 0x1, R136 ;  /* 0x00000001e1867824 */ /* 0x000fe200078e0288 */
[----:B------:R-:W-:Y:S01]  /*1eac0*/  IADD3.X R162, P3, PT, R105, R224, RZ, P3, !PT ;  /* 0x000000e069a27210 */ /* 0x000fe20001f7e4ff */
[----:B------:R-:W-:Y:S01]  /*1ead0*/  IMAD.WIDE.U32 R172, P2, R130, 0x1ef3622f, R172 ;  /* 0x1ef3622f82ac7825 */ /* 0x000fe200078400ac */
[----:B------:R-:W-:Y:S02]  /*1eae0*/  IADD3.X R99, P0, PT, R99, R163, RZ, P5, !PT ;  /* 0x000000a363637210 */ /* 0x000fe40002f1e4ff */
[----:B------:R-:W-:Y:S01]  /*1eaf0*/  IADD3.X R105, P4, PT, RZ, R94, RZ, P4, !PT ;  /* 0x0000005eff697210 */ /* 0x000fe2000279e4ff */
[----:B------:R-:W-:Y:S01]  /*1eb00*/  IMAD.WIDE.U32 R136, R146, 0x1, RZ ;  /* 0x0000000192887825 */ /* 0x000fe200078e00ff */
[----:B------:R-:W-:-:S03]  /*1eb10*/  IADD3.X R163, P3, PT, R131, R134, RZ, P3, !PT ;  /* 0x0000008683a37210 */ /* 0x000fc60001f7e4ff */
[----:B------:R-:W-:Y:S01]  /*1eb20*/  IMAD.IADD R92, R127, 0x1, R222 ;  /* 0x000000017f5c7824 */ /* 0x000fe200078e02de */
[----:B------:R-:W-:Y:S01]  /*1eb30*/  IADD3.X R131, P3, PT, RZ, RZ, RZ, P3, !PT ;  /* 0x000000ffff837210 */ /* 0x000fe20001f7e4ff */
[----:B------:R-:W-:-:S04]  /*1eb40*/  IMAD.WIDE.U32 R132, R130, -0x45f6b800, RZ ;  /* 0xba09480082847825 */ /* 0x000fc800078e00ff */
[----:B------:R-:W-:Y:S01]  /*1eb50*/  IMAD.X R127, RZ, RZ, RZ, P2 ;  /* 0x000000ffff7f7224 */ /* 0x000fe200010e06ff */
[----:B------:R-:W-:Y:S01]  /*1eb60*/  IADD3 RZ, P2, PT, R126, R136, RZ ;  /* 0x000000887eff7210 */ /* 0x000fe20007f5e0ff */
[----:B------:R-:W-:Y:S01]  /*1eb70*/  IMAD.X R103, RZ, RZ, RZ, P1 ;  /* 0x000000ffff677224 */ /* 0x000fe200008e06ff */
[----:B------:R-:W-:Y:S01]  /*1eb80*/  IADD3 R133, P5, PT, R172, R133, RZ ;  /* 0x00000085ac857210 */ /* 0x000fe20007fbe0ff */
[----:B------:R-:W-:Y:S01]  /*1eb90*/  IMAD R121, R126, -0x7af74001, -R92 ;  /* 0x8508bfff7e797824 */ /* 0x000fe200078e0a5c */
[----:B------:R-:W-:Y:S01]  /*1eba0*/  IADD3 RZ, P1, PT, R162, R132, RZ ;  /* 0x00000084a2ff7210 */ /* 0x000fe20007f3e0ff */
[----:B------:R-:W-:Y:S01]  /*1ebb0*/  IMAD.X R139, RZ, RZ, RZ, P3 ;  /* 0x000000ffff8b7224 */ /* 0x000fe200018e06ff */
[----:B------:R-:W-:Y:S01]  /*1ebc0*/  MOV R126, R173 ;  /* 0x000000ad007e7202 */ /* 0x000fe20000000f00 */
[----:B------:R-:W-:Y:S01]  /*1ebd0*/  IMAD.WIDE.U32 R222, R86, 0x17c510ea, R220 ;  /* 0x17c510ea56de7825 */ /* 0x000fe200078e00dc */
[----:B------:R-:W-:Y:S02]  /*1ebe0*/  IADD3.X R136, P4, PT, RZ, R95, RZ, P4, !PT ;  /* 0x0000005fff887210 */ /* 0x000fe4000279e4ff */
[----:B------:R-:W-:Y:S01]  /*1ebf0*/  IADD3.X RZ, P1, PT, R163, R133, RZ, P1, !PT ;  /* 0x00000085a3ff7210 */ /* 0x000fe20000f3e4ff */
[----:B------:R-:W-:Y:S01]  /*1ec00*/  IMAD.WIDE.U32.X R94, R123, 0x1ef3622f, R126, P5 ;  /* 0x1ef3622f7b5e7825 */ /* 0x000fe200028e047e */
        /* <DEDUP_REMOVED lines=8> */
[----:B------:R-:W-:Y:S01]  /*1ec90*/  IMAD.WIDE.U32 R134, P3, R130, 0x1a22d9f3, R132 ;  /* 0x1a22d9f382867825 */ /* 0x000fe20007860084 */
[----:B------:R-:W-:-:S02]  /*1eca0*/  IADD3.X R126, P4, PT, R105, R126, RZ, P4, !PT ;  /* 0x0000007e697e7210 */ /* 0x000fc4000279e4ff */
[----:B------:R-:W-:Y:S01]  /*1ecb0*/  IADD3.X R103, P5, PT, R103, R145, RZ, P5, !PT ;  /* 0x0000009167677210 */ /* 0x000fe20002fbe4ff */
        /* <DEDUP_REMOVED lines=11> */
[----:B------:R-:W-:Y:S01]  /*1ed70*/  IMAD.IADD R140, R223, 0x1, R140 ;  /* 0x00000001df8c7824 */ /* 0x000fe200078e028c */
[----:B------:R-:W-:Y:S01]  /*1ed80*/  MOV R170, R195 ;  /* 0x000000c300aa7202 */ /* 0x000fe20000000f00 */
[----:B------:R-:W-:Y:S01]  /*1ed90*/  IMAD.X R136, RZ, RZ, RZ, P4 ;  /* 0x000000ffff887224 */ /* 0x000fe200020e06ff */
[----:B------:R-:W-:Y:S01]  /*1eda0*/  IADD3 R128, P4, PT, R194, R175, RZ ;  /* 0x000000afc2807210 */ /* 0x000fe20007f9e0ff */
[----:B------:R-:W-:Y:S01]  /*1edb0*/  IMAD.WIDE.U32 R168, R123, 0x17c510ea, RZ ;  /* 0x17c510ea7ba87825 */ /* 0x000fe200078e00ff */
[----:B------:R-:W-:-:S03]  /*1edc0*/  IADD3.X R223, P0, PT, R99, R140, RZ, P0, !PT ;  /* 0x0000008c63df7210 */ /* 0x000fc6000071e4ff */
[----:B------:R-:W-:Y:S02]  /*1edd0*/  IMAD.X R171, RZ, RZ, RZ, P3 ;  /* 0x000000ffffab7224 */ /* 0x000fe400018e06ff */
[----:B------:R-:W-:Y:S02]  /*1ede0*/  IMAD.IADD R121, R147, 0x1, R121 ;  /* 0x0000000193797824 */ /* 0x000fe400078e0279 */
[----:B------:R-:W-:Y:S01]  /*1edf0*/  IMAD.WIDE.U32.X R170, R123, -0x39c4fa40, R170, P4 ;  /* 0xc63b05c07baa7825 */ /* 0x000fe200020e04aa */
[----:B------:R-:W-:Y:S02]  /*1ee00*/  IADD3.X R133, P4, PT, RZ, RZ, RZ, P0, !PT ;  /* 0x000000ffff857210 */ /* 0x000fe4000079e4ff */
[----:B------:R-:W-:Y:S01]  /*1ee10*/  IADD3 RZ, P0, PT, R126, R98, RZ ;  /* 0x000000627eff7210 */ /* 0x000fe20007f1e0ff */
[----:B------:R-:W-:-:S03]  /*1ee20*/  IMAD.WIDE.U32 R142, R130, 0x17c510ea, RZ ;  /* 0x17c510ea828e7825 */ /* 0x000fc600078e00ff */
[----:B------:R-:W-:Y:S01]  /*1ee30*/  IADD3.X RZ, P0, PT, R127, R87, RZ, P0, !PT ;  /* 0x000000577fff7210 */ /* 0x000fe2000071e4ff */
[----:B------:R-:W-:-:S04]  /*1ee40*/  IMAD.WIDE.U32 R168, P3, R130, 0x1ae3a46, R168 ;  /* 0x01ae3a4682a87825 */ /* 0x000fc800078600a8 */
[----:B------:R-:W-:-:S04]  /*1ee50*/  IMAD.WIDE.U32 R140, R121, 0x1, RZ ;  /* 0x00000001798c7825 */ /* 0x000fc800078e00ff */
[----:B------:R-:W-:Y:S01]  /*1ee60*/  IMAD.X R99, RZ, RZ, RZ, P3 ;  /* 0x000000ffff637224 */ /* 0x000fe200018e06ff */
[----:B------:R-:W-:Y:S01]  /*1ee70*/  IADD3 R135, P3, PT, R168, R143, RZ ;  /* 0x0000008fa8877210 */ /* 0x000fe20007f7e0ff */
[----:B------:R-:W-:Y:S02]  /*1ee80*/  IMAD.X R147, RZ, RZ, RZ, P4 ;  /* 0x000000ffff937224 */ /* 0x000fe400020e06ff */
[----:B------:R-:W-:-:S04]  /*1ee90*/  IMAD.WIDE.U32 R140, P4, R146, -0x7af74000, R140 ;  /* 0x8508c000928c7825 */ /* 0x000fc8000788008c */
[----:B------:R-:W-:Y:S02]  /*1eea0*/  IMAD.MOV.U32 R98, RZ, RZ, R169 ;  /* 0x000000ffff627224 */ /* 0x000fe400078e00a9 */
[----:B------:R-:W-:-:S04]  /*1eeb0*/  IMAD.WIDE.U32 R126, R213, R215, R126 ;  /* 0x000000d7d57e7225 */ /* 0x000fc800078e007e */
[----:B------:R-:W-:Y:S01]  /*1eec0*/  IMAD.WIDE.U32.X R98, R123, 0x1ae3a46, R98, P3 ;  /* 0x01ae3a467b627825 */ /* 0x000fe200018e0462 */
[----:B------:R-:W-:Y:S02]  /*1eed0*/  IADD3 R137, P3, PT, R137, R140, RZ ;  /* 0x0000008c89897210 */ /* 0x000fe40007f7e0ff */
[----:B------:R-:W-:Y:S01]  /*1eee0*/  IADD3.X R123, P0, PT, R86, R100, RZ, P0, !PT ;  /* 0x00000064567b7210 */ /* 0x000fe2000071e4ff */
[----:B------:R-:W-:Y:S01]  /*1eef0*/  IMAD.X R95, RZ, RZ, RZ, P4 ;  /* 0x000000ffff5f7224 */ /* 0x000fe200020e06ff */
[----:B------:R-:W-:Y:S01]  /*1ef00*/  IADD3.X RZ, P2, PT, R92, R137, RZ, P2, !PT ;  /* 0x000000895cff7210 */ /* 0x000fe2000175e4ff */
[----:B------:R-:W-:Y:S01]  /*1ef10*/  IMAD.IADD R92, R127, 0x1, R96 ;  /* 0x000000017f5c7824 */ /* 0x000fe200078e0260 */
[----:B------:R-:W-:Y:S01]  /*1ef20*/  IADD3.X R136, P0, PT, R136, R101, RZ, P0, !PT ;  /* 0x0000006588887210 */ /* 0x000fe2000071e4ff */
[----:B------:R-:W-:Y:S01]  /*1ef30*/  IMAD.WIDE.U32 R96, R121, 0x30000000, RZ ;  /* 0x3000000079607825 */ /* 0x000fe200078e00ff */
[----:B------:R-:W-:Y:S02]  /*1ef40*/  IADD3 RZ, P4, PT, R222, R156, RZ ;  /* 0x0000009cdeff7210 */ /* 0x000fe40007f9e0ff */
[----:B------:R-:W-:Y:S01]  /*1ef50*/  IADD3.X R161, P5, PT, R161, R126, RZ, P5, !PT ;  /* 0x0000007ea1a17210 */ /* 0x000fe20002fbe4ff */
[----:B------:R-:W-:Y:S01]  /*1ef60*/  IMAD.MOV.U32 R94, RZ, RZ, R141 ;  /* 0x000000ffff5e7224 */ /* 0x000fe200078e008d */
[----:B------:R-:W-:Y:S01]  /*1ef70*/  IADD3.X RZ, P4, PT, R223, R129, RZ, P4, !PT ;  /* 0x00000081dfff7210 */ /* 0x000fe2000279e4ff */
[----:B------:R-:W-:Y:S01]  /*1ef80*/  IMAD.WIDE.U32 R86, R217, R214, R164 ;  /* 0x000000d6d9567225 */ /* 0x000fe200078e00a4 */
[----:B------:R-:W-:-:S03]  /*1ef90*/  IADD3.X R129, P5, PT, R103, R92, RZ, P5, !PT ;  /* 0x0000005c67817210 */ /* 0x000fc60002fbe4ff */
[----:B------:R-:W-:Y:S01]  /*1efa0*/  IMAD.WIDE.U32.X R100, R121, -0x7af74000, R94, P3 ;  /* 0x8508c00079647825 */ /* 0x000fe200018e045e */
[----:B------:R-:W-:-:S03]  /*1efb0*/  IADD3.X R86, P0, PT, R123, R86, RZ, P0, !PT ;  /* 0x000000567b567210 */ /* 0x000fc6000071e4ff */
[----:B------:R-:W-:Y:S02]  /*1efc0*/  IMAD.IADD R167, R87, 0x1, R166 ;  /* 0x0000000157a77824 */ /* 0x000fe400078e02a6 */
[----:B------:R-:W-:-:S03]  /*1efd0*/  IMAD.WIDE.U32 R96, P3, R146, 0x170b5d44, R96 ;  /* 0x170b5d4492607825 */ /* 0x000fc60007860060 */
[----:B------:R-:W-:Y:S01]  /*1efe0*/  IADD3.X R87, P0, PT, R136, R167, RZ, P0, !PT ;  /* 0x000000a788577210 */ /* 0x000fe2000071e4ff */
[----:B------:R-:W-:Y:S01]  /*1eff0*/  IMAD.WIDE.U32 R94, R146, 0x30000000, RZ ;  /* 0x30000000925e7825 */ /* 0x000fe200078e00ff */
[----:B------:R-:W-:Y:S02]  /*1f000*/  IADD3.X R137, PT, PT, RZ, RZ, RZ, P3, !PT ;  /* 0x000000ffff897210 */ /* 0x000fe40001ffe4ff */
[----:B------:R-:W-:Y:S01]  /*1f010*/  IADD3.X R92, P0, PT, RZ, RZ, RZ, P0, !PT ;  /* 0x000000ffff5c7210 */ /* 0x000fe2000071e4ff */
[----:B------:R-:W-:Y:S01]  /*1f020*/  IMAD.WIDE.U32 R162, R130, -0x45f6b800, R162 ;  /* 0xba09480082a27825 */ /* 0x000fe200078e00a2 */
[----:B------:R-:W-:-:S03]  /*1f030*/  IADD3 R123, P3, PT, R96, R95, RZ ;  /* 0x0000005f607b7210 */ /* 0x000fc60007f7e0ff */
[----:B------:R-:W-:Y:S01]  /*1f040*/  IMAD.IADD R172, R163, 0x1, R172 ;  /* 0x00000001a3ac7824 */ /* 0x000fe200078e02ac */
[----:B------:R-:W-:Y:S01]  /*1f050*/  IADD3.X R163, P2, PT, RZ, R100, RZ, P2, !PT ;  /* 0x00000064ffa37210 */ /* 0x000fe2000175e4ff */
[----:B------:R-:W-:-:S03]  /*1f060*/  IMAD.WIDE.U32 R126, R121, -0x45f6b800, RZ ;  /* 0xba094800797e7825 */ /* 0x000fc600078e00ff */
[----:B------:R-:W-:Y:S01]  /*1f070*/  IADD3.X R95, P2, PT, RZ, R101, RZ, P2, !PT ;  /* 0x00000065ff5f7210 */ /* 0x000fe2000175e4ff */
[----:B------:R-:W-:Y:S02]  /*1f080*/  IMAD.MOV.U32 R136, RZ, RZ, R97 ;  /* 0x000000ffff887224 */ /* 0x000fe400078e0061 */
[----:B------:R-:W-:Y:S01]  /*1f090*/  IMAD.WIDE.U32 R140, R90, 0x6ca1493b, R222 ;  /* 0x6ca1493b5a8c7825 */ /* 0x000fe200078e00de */
[----:B------:R-:W-:-:S03]  /*1f0a0*/  IADD3.X R162, P2, PT, R163, R162, RZ, P2, !PT ;  /* 0x000000a2a3a27210 */ /* 0x000fc6000175e4ff */
[----:B------:R-:W-:Y:S01]  /*1f0b0*/  IMAD.WIDE.U32.X R136, R121, 0x170b5d44, R136, P3 ;  /* 0x170b5d4479887825 */ /* 0x000fe200018e0488 */
[----:B------:R-:W-:Y:S02]  /*1f0c0*/  IADD3.X R140, P1, PT, R131, R140, RZ, P1, !PT ;  /* 0x0000008c838c7210 */ /* 0x000fe40000f3e4ff */
[----:B------:R-:W-:Y:S01]  /*1f0d0*/  IADD3.X R163, P2, PT, R95, R172, RZ, P2, !PT ;  /* 0x000000ac5fa37210 */ /* 0x000fe2000175e4ff */
[----:B------:R-:W-:-:S03]  /*1f0e0*/  IMAD.WIDE.U32 R126, P3, R146, 0x1ef3622f, R126 ;  /* 0x1ef3622f927e7825 */ /* 0x000fc6000786007e */
[----:B------:R-:W-:Y:S01]  /*1f0f0*/  IADD3.X R143, P2, PT, RZ, RZ, RZ, P2, !PT ;  /* 0x000000ffff8f7210 */ /* 0x000fe2000175e4ff */
[----:B------:R-:W-:-:S04]  /*1f100*/  IMAD.WIDE.U32 R100, R146, -0x45f6b800, RZ ;  /* 0xba09480092647825 */ /* 0x000fc800078e00ff */
[----:B------:R-:W-:Y:S01]  /*1f110*/  IMAD.X R103, RZ, RZ, RZ, P0 ;  /* 0x000000ffff677224 */ /* 0x000fe200000e06ff */
[----:B------:R-:W-:Y:S01]  /*1f120*/  IADD3 RZ, P0, PT, R86, R104, RZ ;  /* 0x0000006856ff7210 */ /* 0x000fe20007f1e0ff */
[----:B------:R-:W-:Y:S01]  /*1f130*/  IMAD.IADD R104, R141, 0x1, R160 ;  /* 0x000000018d687824 */ /* 0x000fe200078e02a0 */
        /* <DEDUP_REMOVED lines=11> */
[----:B------:R-:W-:Y:S01]  /*1f1f0*/  IMAD.WIDE.U32.X R156, R121, 0x1ef3622f, R156, P3 ;  /* 0x1ef3622f799c7825 */ /* 0x000fe200018e049c */
[----:B------:R-:W-:Y:S02]  /*1f200*/  IADD3.X RZ, P0, PT, R87, R93, RZ, P0, !PT ;  /* 0x0000005d57ff7210 */ /* 0x000fe4000071e4ff */
[----:B------:R-:W-:Y:S01]  /*1f210*/  IADD3.X R131, P4, PT, RZ, RZ, RZ, P4, !PT ;  /* 0x000000ffff837210 */ /* 0x000fe2000279e4ff */
[----:B------:R-:W-:-:S04]  /*1f220*/  IMAD.WIDE.U32 R154, P3, R146, 0x1a22d9f3, R144 ;  /* 0x1a22d9f3929a7825 */ /* 0x000fc80007860090 */
[----:B------:R-:W-:-:S04]  /*1f230*/  IMAD.WIDE.U32 R144, R146, 0xf5138f, RZ ;  /* 0x00f5138f92907825 */ /* 0x000fc800078e00ff */
[----:B------:R-:W-:Y:S01]  /*1f240*/  IMAD.X R167, RZ, RZ, RZ, P3 ;  /* 0x000000ffffa77224 */ /* 0x000fe200018e06ff */
[----:B------:R-:W-:Y:S01]  /*1f250*/  IADD3 R104, P3, PT, R154, R145, RZ ;  /* 0x000000919a687210 */ /* 0x000fe20007f7e0ff */
[----:B------:R-:W-:Y:S02]  /*1f260*/  IMAD.MOV.U32 R166, RZ, RZ, R155 ;  /* 0x000000ffffa67224 */ /* 0x000fe400078e009b */
[----:B------:R-:W-:Y:S01]  /*1f270*/  IMAD.X R127, RZ, RZ, RZ, P1 ;  /* 0x000000ffff7f7224 */ /* 0x000fe200008e06ff */
[----:B------:R-:W-:Y:S01]  /*1f280*/  IADD3 RZ, P1, PT, R140, R132, RZ ;  /* 0x000000848cff7210 */ /* 0x000fe20007f3e0ff */
[----:B------:R-:W-:-:S03]  /*1f290*/  IMAD.WIDE.U32.X R166, R121, 0x1a22d9f3, R166, P3 ;  /* 0x1a22d9f379a67825 */ /* 0x000fc600018e04a6 */
[----:B------:R-:W-:Y:S01]  /*1f2a0*/  IADD3.X RZ, P1, PT, R141, R105, RZ, P1, !PT ;  /* 0x000000698dff7210 */ /* 0x000fe20000f3e4ff */
[----:B------:R-:W-:-:S04]  /*1f2b0*/  IMAD.WIDE.U32 R164, P3, R146, -0x39c4fa40, R164 ;  /* 0xc63b05c092a47825 */ /* 0x000fc800078600a4 */
[----:B------:R-:W-:Y:S01]  /*1f2c0*/  IMAD.WIDE.U32 R132, R146, 0x6ca1493b, RZ ;  /* 0x6ca1493b92847825 */ /* 0x000fe200078e00ff */
[----:B------:R-:W-:-:S03]  /*1f2d0*/  IADD3.X R223, PT, PT, RZ, RZ, RZ, P3, !PT ;  /* 0x000000ffffdf7210 */ /* 0x000fc60001ffe4ff */
[----:B------:R-:W-:Y:S01]  /*1f2e0*/  IMAD.WIDE.U32 R172, R121, 0x17c510ea, RZ ;  /* 0x17c510ea79ac7825 */ /* 0x000fe200078e00ff */
[----:B------:R-:W-:-:S03]  /*1f2f0*/  IADD3 R129, P3, PT, R164, R133, RZ ;  /* 0x00000085a4817210 */ /* 0x000fc60007f7e0ff */
[----:B------:R-:W-:Y:S01]  /*1f300*/  IMAD.X R139, RZ, RZ, RZ, P2 ;  /* 0x000000ffff8b7224 */ /* 0x000fe200010e06ff */
[----:B------:R-:W-:Y:S01]  /*1f310*/  IADD3 RZ, P2, PT, R162, R94, RZ ;  /* 0x0000005ea2ff7210 */ /* 0x000fe20007f5e0ff */
[----:B------:R-:W-:Y:S02]  /*1f320*/  IMAD.X R133, RZ, RZ, RZ, P4 ;  /* 0x000000ffff857224 */ /* 0x000fe400020e06ff */
        /* <DEDUP_REMOVED lines=8> */
[----:B------:R-:W-:Y:S01]  /*1f3b0*/  IADD3.X RZ, P3, PT, R161, R117, RZ, P3, !PT ;  /* 0x00000075a1ff7210 */ /* 0x000fe20001f7e4ff */
[----:B------:R-:W-:-:S04]  /*1f3c0*/  IMAD.WIDE.U32 R198, R217, R211, R198 ;  /* 0x000000d3d9c67225 */ /* 0x000fc800078e00c6 */
[----:B------:R-:W-:Y:S01]  /*1f3d0*/  IMAD.WIDE.U32.X R196, R121, 0x1ae3a46, R196, P4 ;  /* 0x01ae3a4679c47825 */ /* 0x000fe200020e04c4 */
[----:B------:R-:W-:Y:S02]  /*1f3e0*/  IADD3.X R93, P4, PT, R92, R106, RZ, P0, !PT ;  /* 0x0000006a5c5d7210 */ /* 0x000fe4000079e4ff */
[----:B------:R-:W-:Y:S01]  /*1f3f0*/  IADD3.X RZ, P0, PT, R163, R123, RZ, P2, !PT ;  /* 0x0000007ba3ff7210 */ /* 0x000fe2000171e4ff */
[----:B------:R-:W-:Y:S01]  /*1f400*/  IMAD.IADD R158, R199, 0x1, R158 ;  /* 0x00000001c79e7824 */ /* 0x000fe200078e029e */
[----:B------:R-:W-:Y:S01]  /*1f410*/  IADD3.X R103, P2, PT, R103, R107, RZ, P4, !PT ;  /* 0x0000006b67677210 */ /* 0x000fe2000275e4ff */
[----:B------:R-:W-:Y:S01]  /*1f420*/  IMAD.WIDE.U32 R86, R213, R218, R86 ;  /* 0x000000dad5567225 */ /* 0x000fe200078e0056 */
[----:B------:R-:W-:Y:S02]  /*1f430*/  IADD3.X R101, P4, PT, R101, R220, RZ, P1, !PT ;  /* 0x000000dc65657210 */ /* 0x000fe40000f9e4ff */
[----:B------:R-:W-:Y:S01]  /*1f440*/  IADD3.X R198, P1, PT, R93, R198, RZ, P2, !PT ;  /* 0x000000c65dc67210 */ /* 0x000fe2000173e4ff */
[----:B------:R-:W-:Y:S01]  /*1f450*/  IMAD.IADD R105, R87, 0x1, R102 ;  /* 0x0000000157697824 */ /* 0x000fe200078e0266 */
[----:B------:R-:W-:Y:S01]  /*1f460*/  IADD3.X R127, P2, PT, R127, R221, RZ, P4, !PT ;  /* 0x000000dd7f7f7210 */ /* 0x000fe2000275e4ff */
[----:B------:R-:W-:Y:S01]  /*1f470*/  IMAD.WIDE.U32 R160, R90, 0x17c510ea, R160 ;  /* 0x17c510ea5aa07825 */ /* 0x000fe200078e00a0 */
[----:B------:R-:W-:-:S02]  /*1f480*/  IADD3.X R199, P4, PT, R103, R158, RZ, P1, !PT ;  /* 0x0000009e67c77210 */ /* 0x000fc40000f9e4ff */
[----:B------:R-:W-:Y:S01]  /*1f490*/  IADD3.X R143, P1, PT, R143, R136, RZ, P0, !PT ;  /* 0x000000888f8f7210 */ /* 0x000fe2000073e4ff */
[----:B------:R-:W-:Y:S01]  /*1f4a0*/  IMAD.WIDE.U32 R140, R130, 0xf5138f, R140 ;  /* 0x00f5138f828c7825 */ /* 0x000fe200078e008c */
[----:B------:R-:W-:Y:S02]  /*1f4b0*/  IADD3.X R87, P0, PT, RZ, RZ, RZ, P4, !PT ;  /* 0x000000ffff577210 */ /* 0x000fe4000271e4ff */
[----:B------:R-:W-:Y:S01]  /*1f4c0*/  IADD3 RZ, P4, PT, R198, R110, RZ ;  /* 0x0000006ec6ff7210 */ /* 0x000fe20007f9e0ff */
[----:B------:R-:W-:Y:S01]  /*1f4d0*/  IMAD.WIDE.U32 R162, R146, 0x30000000, R162 ;  /* 0x3000000092a27825 */ /* 0x000fe200078e00a2 */
[----:B------:R-:W-:Y:S02]  /*1f4e0*/  IADD3.X R139, P1, PT, R139, R137, RZ, P1, !PT ;  /* 0x000000898b8b7210 */ /* 0x000fe40000f3e4ff */
[----:B------:R-:W-:Y:S01]  /*1f4f0*/  IADD3.X R160, P2, PT, R101, R160, RZ, P2, !PT ;  /* 0x000000a065a07210 */ /* 0x000fe2000175e4ff */
[----:B------:R-:W-:Y:S01]  /*1f500*/  IMAD.X R93, RZ, RZ, RZ, P0 ;  /* 0x000000ffff5d7224 */ /* 0x000fe200000e06ff */
[----:B------:R-:W-:Y:S01]  /*1f510*/  IADD3.X R131, P0, PT, R131, R150, RZ, P3, !PT ;  /* 0x0000009683837210 */ /* 0x000fe20001f1e4ff */
[----:B------:R-:W-:Y:S01]  /*1f520*/  IMAD.IADD R138, R161, 0x1, R138 ;  /* 0x00000001a18a7824 */ /* 0x000fe200078e028a */
[----:B------:R-:W-:Y:S01]  /*1f530*/  IADD3.X RZ, P3, PT, R199, R91, RZ, P4, !PT ;  /* 0x0000005bc7ff7210 */ /* 0x000fe2000277e4ff */
        /* <DEDUP_REMOVED lines=8> */
[----:B------:R-:W-:Y:S02]  /*1f5c0*/  IADD3.X R161, P2, PT, R127, R138, RZ, P2, !PT ;  /* 0x0000008a7fa17210 */ /* 0x000fe4000175e4ff */
[----:B------:R-:W-:Y:S01]  /*1f5d0*/  IADD3 R134, PT, PT, R141, R134, RZ ;  /* 0x000000868d867210 */ /* 0x000fe20007ffe0ff */
[----:B------:R-:W-:Y:S01]  /*1f5e0*/  IMAD.IADD R153, R93, 0x1, R152 ;  /* 0x000000015d997824 */ /* 0x000fe200078e0298 */
[----:B------:R-:W-:Y:S01]  /*1f5f0*/  IADD3.X R113, P3, PT, RZ, RZ, RZ, P2, !PT ;  /* 0x000000ffff717210 */ /* 0x000fe2000177e4ff */
[----:B------:R-:W-:Y:S01]  /*1f600*/  IMAD.IADD R121, R91, 0x1, R121 ;  /* 0x000000015b797824 */ /* 0x000fe200078e0279 */
[----:B------:R-:W-:Y:S01]  /*1f610*/  IADD3.X R92, P2, PT, R87, R92, RZ, P5, !PT ;  /* 0x0000005c575c7210 */ /* 0x000fe20002f5e4ff */
[----:B------:R-:W-:Y:S01]  /*1f620*/  IMAD.X R106, RZ, RZ, RZ, P1 ;  /* 0x000000ffff6a7224 */ /* 0x000fe200008e06ff */
[----:B------:R-:W-:Y:S01]  /*1f630*/  IADD3.X R141, P5, PT, R139, R134, RZ, P4, !PT ;  /* 0x000000868b8d7210 */ /* 0x000fe200027be4ff */
[----:B------:R-:W-:Y:S01]  /*1f640*/  IMAD.X R127, RZ, RZ, RZ, P3 ;  /* 0x000000ffff7f7224 */ /* 0x000fe200018e06ff */
[----:B------:R-:W-:Y:S01]  /*1f650*/  IADD3 RZ, P4, PT, R140, R100, RZ ;  /* 0x000000648cff7210 */ /* 0x000fe20007f9e0ff */
[----:B------:R-:W-:Y:S01]  /*1f660*/  IMAD.WIDE.U32 R100, R121, 0x1, RZ ;  /* 0x0000000179647825 */ /* 0x000fe200078e00ff */
[----:B------:R-:W-:-:S02]  /*1f670*/  IADD3.X R133, P0, PT, R133, R151, RZ, P0, !PT ;  /* 0x0000009785857210 */ /* 0x000fc4000071e4ff */
[----:B------:R-:W-:Y:S01]  /*1f680*/  IADD3.X R93, P2, PT, R112, R153, RZ, P2, !PT ;  /* 0x00000099705d7210 */ /* 0x000fe2000175e4ff */
[C---:B------:R-:W-:Y:S01]  /*1f690*/  IMAD.WIDE.U32 R102, R90.reuse, 0x1, RZ ;  /* 0x000000015a667825 */ /* 0x040fe200078e00ff */
[----:B------:R-:W-:Y:S02]  /*1f6a0*/  IADD3.X R153, P0, PT, R131, R96, RZ, P0, !PT ;  /* 0x0000006083997210 */ /* 0x000fe4000071e4ff */
[----:B------:R-:W-:Y:S01]  /*1f6b0*/  IADD3.X R175, P5, PT, RZ, RZ, RZ, P5, !PT ;  /* 0x000000ffffaf7210 */ /* 0x000fe20002fbe4ff */
[----:B------:R-:W-:Y:S01]  /*1f6c0*/  IMAD.WIDE.U32 R138, R121, 0xf5138f, RZ ;  /* 0x00f5138f798a7825 */ /* 0x000fe200078e00ff */
[----:B------:R-:W-:Y:S02]  /*1f6d0*/  IADD3.X R91, P3, PT, RZ, RZ, RZ, P2, !PT ;  /* 0x000000ffff5b7210 */ /* 0x000fe4000177e4ff */
[----:B------:R-:W-:Y:S01]  /*1f6e0*/  IADD3.X R134, P0, PT, R133, R106, RZ, P0, !PT ;  /* 0x0000006a85867210 */ /* 0x000fe2000071e4ff */
[----:B------:R-:W-:Y:S01]  /*1f6f0*/  IMAD.WIDE.U32 R100, P2, R90, -0x7af74000, R100 ;  /* 0x8508c0005a647825 */ /* 0x000fe20007840064 */
[----:B------:R-:W-:-:S02]  /*1f700*/  IADD3 RZ, P1, PT, R160, R174, RZ ;  /* 0x000000aea0ff7210 */ /* 0x000fc40007f3e0ff */
[----:B------:R-:W-:Y:S01]  /*1f710*/  IADD3.X RZ, P4, PT, R141, R97, RZ, P4, !PT ;  /* 0x000000618dff7210 */ /* 0x000fe2000279e4ff */
[----:B------:R-:W-:Y:S01]  /*1f720*/  IMAD.X R117, RZ, RZ, RZ, P5 ;  /* 0x000000ffff757224 */ /* 0x000fe200028e06ff */
[----:B------:R-:W-:Y:S01]  /*1f730*/  IADD3 R131, P5, PT, R103, R100, RZ ;  /* 0x0000006467837210 */ /* 0x000fe20007fbe0ff */
[----:B------:R-:W-:Y:S01]  /*1f740*/  IMAD.X R123, RZ, RZ, RZ, P3 ;  /* 0x000000ffff7b7224 */ /* 0x000fe200018e06ff */
[----:B------:R-:W-:Y:S01]  /*1f750*/  IADD3 RZ, P3, PT, R162, R102, RZ ;  /* 0x00000066a2ff7210 */ /* 0x000fe20007f7e0ff */
[----:B------:R-:W-:Y:S01]  /*1f760*/  IMAD.WIDE.U32 R102, R121, 0x30000000, RZ ;  /* 0x3000000079667825 */ /* 0x000fe200078e00ff */
[----:B------:R-:W-:Y:S02]  /*1f770*/  IADD3.X R87, PT, PT, RZ, RZ, RZ, P2, !PT ;  /* 0x000000ffff577210 */ /* 0x000fe400017fe4ff */
[----:B------:R-:W-:Y:S01]  /*1f780*/  IADD3.X R153, P2, PT, R153, R86, RZ, P0, !PT ;  /* 0x0000005699997210 */ /* 0x000fe2000075e4ff */
[----:B------:R-:W-:Y:S01]  /*1f790*/  IMAD.MOV.U32 R86, RZ, RZ, R101 ;  /* 0x000000ffff567224 */ /* 0x000fe200078e0065 */
[----:B------:R-:W-:Y:S01]  /*1f7a0*/  IADD3.X RZ, P1, PT, R161, R128, RZ, P1, !PT ;  /* 0x00000080a1ff7210 */ /* 0x000fe20000f3e4ff */
[----:B------:R-:W-:Y:S01]  /*1f7b0*/  IMAD.WIDE.U32 R106, R121, -0x45f6b800, RZ ;  /* 0xba094800796a7825 */ /* 0x000fe200078e00ff */
        /* <DEDUP_REMOVED lines=8> */
[----:B------:R-:W-:Y:S01]  /*1f840*/  IMAD.WIDE.U32 R86, R90, 0x30000000, RZ ;  /* 0x300000005a567825 */ /* 0x000fe200078e00ff */
[----:B------:R-:W-:-:S02]  /*1f850*/  IADD3.X RZ, P3, PT, R110, R131, RZ, P3, !PT ;  /* 0x000000836eff7210 */ /* 0x000fc40001f7e4ff */
[----:B------:R-:W-:Y:S01]  /*1f860*/  IADD3.X R153, P1, PT, R170, R105, RZ, P1, !PT ;  /* 0x00000069aa997210 */ /* 0x000fe20000f3e4ff */
[----:B------:R-:W-:Y:S01]  /*1f870*/  IMAD.X R113, RZ, RZ, RZ, P5 ;  /* 0x000000ffff717224 */ /* 0x000fe200028e06ff */
[----:B------:R-:W-:Y:S01]  /*1f880*/  IADD3 R87, P5, PT, R96, R87, RZ ;  /* 0x0000005760577210 */ /* 0x000fe20007fbe0ff */
[----:B------:R-:W-:Y:S02]  /*1f890*/  IMAD.MOV.U32 R112, RZ, RZ, R97 ;  /* 0x000000ffff707224 */ /* 0x000fe400078e0061 */
[----:B------:R-:W-:-:S04]  /*1f8a0*/  IMAD.WIDE.U32 R102, R90, -0x45f6b800, RZ ;  /* 0xba0948005a667825 */ /* 0x000fc800078e00ff */
[----:B------:R-:W-:-:S04]  /*1f8b0*/  IMAD.WIDE.U32.X R112, R121, 0x170b5d44, R112, P5 ;  /* 0x170b5d4479707825 */ /* 0x000fc800028e0470 */
[----:B------:R-:W-:-:S04]  /*1f8c0*/  IMAD.WIDE.U32 R106, P5, R90, 0x1ef3622f, R106 ;  /* 0x1ef3622f5a6a7825 */ /* 0x000fc800078a006a */
[----:B------:R-:W-:Y:S01]  /*1f8d0*/  IMAD.X R151, RZ, RZ, RZ, P5 ;  /* 0x000000ffff977224 */ /* 0x000fe200028e06ff */
[----:B------:R-:W-:Y:S01]  /*1f8e0*/  IADD3 R97, P5, PT, R106, R103, RZ ;  /* 0x000000676a617210 */ /* 0x000fe20007fbe0ff */
[----:B------:R-:W-:Y:S02]  /*1f8f0*/  IMAD.MOV.U32 R150, RZ, RZ, R107 ;  /* 0x000000ffff967224 */ /* 0x000fe400078e006b */
[----:B------:R-:W-:-:S04]  /*1f900*/  IMAD.WIDE.U32 R136, R90, 0xf5138f, RZ ;  /* 0x00f5138f5a887825 */ /* 0x000fc800078e00ff */
[----:B------:R-:W-:-:S04]  /*1f910*/  IMAD.WIDE.U32.X R150, R121, 0x1ef3622f, R150, P5 ;  /* 0x1ef3622f79967825 */ /* 0x000fc800028e0496 */
[----:B------:R-:W-:-:S04]  /*1f920*/  IMAD.WIDE.U32 R138, P5, R90, 0x1a22d9f3, R138 ;  /* 0x1a22d9f35a8a7825 */ /* 0x000fc800078a008a */
[----:B------:R-:W-:-:S04]  /*1f930*/  IMAD.WIDE.U32 R160, R130, 0x6ca1493b, R160 ;  /* 0x6ca1493b82a07825 */ /* 0x000fc800078e00a0 */
[----:B------:R-:W-:Y:S01]  /*1f940*/  IMAD.X R171, RZ, RZ, RZ, P5 ;  /* 0x000000ffffab7224 */ /* 0x000fe200028e06ff */
[----:B------:R-:W-:Y:S01]  /*1f950*/  IADD3 R103, P5, PT, R138, R137, RZ ;  /* 0x000000898a677210 */ /* 0x000fe20007fbe0ff */
[----:B------:R-:W-:Y:S01]  /*1f960*/  IMAD.WIDE.U32 R198, R213, R214, R198 ;  /* 0x000000d6d5c67225 */ /* 0x000fe200078e00c6 */
[----:B------:R-:W-:-:S03]  /*1f970*/  IADD3.X R174, P4, PT, R175, R160, RZ, P4, !PT ;  /* 0x000000a0afae7210 */ /* 0x000fc6000279e4ff */
[----:B------:R-:W-:-:S04]  /*1f980*/  IMAD.WIDE.U32 R162, R121, 0x6ca1493b, RZ ;  /* 0x6ca1493b79a27825 */ /* 0x000fc800078e00ff */
[----:B------:R-:W-:Y:S02]  /*1f990*/  IMAD.MOV.U32 R170, RZ, RZ, R139 ;  /* 0x000000ffffaa7224 */ /* 0x000fe400078e008b */
[----:B------:R-:W-:Y:S02]  /*1f9a0*/  IMAD.IADD R194, R161, 0x1, R194 ;  /* 0x00000001a1c27824 */ /* 0x000fe400078e02c2 */
[----:B------:R-:W-:Y:S01]  /*1f9b0*/  IMAD.IADD R108, R199, 0x1, R108 ;  /* 0x00000001c76c7824 */ /* 0x000fe200078e026c */
[----:B------:R-:W-:Y:S01]  /*1f9c0*/  IADD3.X R199, P1, PT, RZ, RZ, RZ, P1, !PT ;  /* 0x000000ffffc77210 */ /* 0x000fe20000f3e4ff */
[----:B------:R-:W-:Y:S01]  /*1f9d0*/  IMAD.WIDE.U32.X R170, R121, 0x1a22d9f3, R170, P5 ;  /* 0x1a22d9f379aa7825 */ /* 0x000fe200028e04aa */
[----:B------:R-:W-:-:S03]  /*1f9e0*/  IADD3.X R175, P4, PT, R117, R194, RZ, P4, !PT ;  /* 0x000000c275af7210 */ /* 0x000fc6000279e4ff */
[----:B------:R-:W-:Y:S01]  /*1f9f0*/  IMAD.WIDE.U32 R140, R146, -0x45f6b800, R140 ;  /* 0xba094800928c7825 */ /* 0x000fe200078e008c */
[----:B------:R-:W-:-:S03]  /*1fa00*/  IADD3.X R133, P4, PT, RZ, RZ, RZ, P4, !PT ;  /* 0x000000ffff857210 */ /* 0x000fc6000279e4ff */
[C---:B------:R-:W-:Y:S01]  /*1fa10*/  IMAD.WIDE.U32 R162, P5, R90.reuse, -0x39c4fa40, R162 ;  /* 0xc63b05c05aa27825 */ /* 0x040fe200078a00a2 */
[----:B------:R-:W-:Y:S02]  /*1fa20*/  IADD3 R128, PT, PT, R141, R126, RZ ;  /* 0x0000007e8d807210 */ /* 0x000fe40007ffe0ff */
[----:B------:R-:W-:Y:S01]  /*1fa30*/  IADD3.X R141, P3, PT, RZ, R100, RZ, P3, !PT ;  /* 0x00000064ff8d7210 */ /* 0x000fe20001f7e4ff */
[----:B------:R-:W-:Y:S01]  /*1fa40*/  IMAD.WIDE.U32 R160, R90, 0x6ca1493b, RZ ;  /* 0x6ca1493b5aa07825 */ /* 0x000fe200078e00ff */
[----:B------:R-:W-:Y:S02]  /*1fa50*/  IADD3.X R100, P0, PT, RZ, RZ, RZ, P0, !PT ;  /* 0x000000ffff647210 */ /* 0x000fe4000071e4ff */
[----:B------:R-:W-:Y:S01]  /*1fa60*/  IADD3.X R101, P3, PT, RZ, R101, RZ, P3, !PT ;  /* 0x00000065ff657210 */ /* 0x000fe20001f7e4ff */
[----:B------:R-:W-:-:S03]  /*1fa70*/  IMAD.WIDE.U32 R156, R121, 0x17c510ea, RZ ;  /* 0x17c510ea799c7825 */ /* 0x000fc600078e00ff */
        /* <DEDUP_REMOVED lines=12> */
[----:B------:R-:W-:Y:S01]  /*1fb40*/  IMAD.X R137, RZ, RZ, RZ, P4 ;  /* 0x000000ffff897224 */ /* 0x000fe200020e06ff */
[----:B------:R-:W-:Y:S01]  /*1fb50*/  IADD3 RZ, P4, PT, R152, R142, RZ ;  /* 0x0000008e98ff7210 */ /* 0x000fe20007f9e0ff */
[----:B------:R-:W-:Y:S01]  /*1fb60*/  IMAD.MOV.U32 R116, RZ, RZ, R157 ;  /* 0x000000ffff747224 */ /* 0x000fe200078e009d */
[----:B------:R-:W-:Y:S01]  /*1fb70*/  IADD3.X RZ, P1, PT, R93, R109, RZ, P1, !PT ;  /* 0x0000006d5dff7210 */ /* 0x000fe20000f3e4ff */
[----:B------:R-:W-:Y:S01]  /*1fb80*/  IMAD.WIDE.U32 R92, R213, R211, R92 ;  /* 0x000000d3d55c7225 */ /* 0x000fe200078e005c */
[----:B------:R-:W-:Y:S02]  /*1fb90*/  IADD3.X RZ, P4, PT, R153, R135, RZ, P4, !PT ;  /* 0x0000008799ff7210 */ /* 0x000fe4000279e4ff */
[----:B------:R-:W-:Y:S01]  /*1fba0*/  IADD3.X R91, P1, PT, R91, R118, RZ, P1, !PT ;  /* 0x000000765b5b7210 */ /* 0x000fe20000f3e4ff */
[----:B------:R-:W-:Y:S01]  /*1fbb0*/  IMAD.WIDE.U32.X R116, R121, 0x1ae3a46, R116, P5 ;  /* 0x01ae3a4679747825 */ /* 0x000fe200028e0474 */
[----:B------:R-:W-:Y:S02]  /*1fbc0*/  IADD3 RZ, P5, PT, R174, R144, RZ ;  /* 0x00000090aeff7210 */ /* 0x000fe40007fbe0ff */
[----:B------:R-:W-:Y:S01]  /*1fbd0*/  IADD3.X R199, P4, PT, R199, R98, RZ, P4, !PT ;  /* 0x00000062c7c77210 */ /* 0x000fe2000279e4ff */
[----:B------:R-:W-:Y:S01]  /*1fbe0*/  IMAD.IADD R114, R93, 0x1, R114 ;  /* 0x000000015d727824 */ /* 0x000fe200078e0272 */
[----:B------:R-:W-:Y:S01]  /*1fbf0*/  IADD3.X R98, P2, PT, RZ, R100, RZ, P2, !PT ;  /* 0x00000064ff627210 */ /* 0x000fe2000175e4ff */
[----:B------:R-:W-:Y:S01]  /*1fc00*/  IMAD.WIDE.U32 R130, R130, 0x17c510ea, R152 ;  /* 0x17c510ea82827825 */ /* 0x000fe200078e0098 */
[----:B------:R-:W-:-:S02]  /*1fc10*/  IADD3.X RZ, P5, PT, R175, R104, RZ, P5, !PT ;  /* 0x00000068afff7210 */ /* 0x000fc40002fbe4ff */
[----:B------:R-:W-:Y:S01]  /*1fc20*/  IADD3.X R100, PT, PT, RZ, RZ, RZ, P2, P0 ;  /* 0x000000ffff647210 */ /* 0x000fe200017e04ff */
[----:B------:R-:W-:Y:S01]  /*1fc30*/  IMAD.WIDE.U32 R174, R146, 0xf5138f, R174 ;  /* 0x00f5138f92ae7825 */ /* 0x000fe200078e00ae */
[----:B------:R-:W-:Y:S02]  /*1fc40*/  IADD3.X R93, P5, PT, R133, R166, RZ, P5, !PT ;  /* 0x000000a6855d7210 */ /* 0x000fe40002fbe4ff */
[----:B------:R-:W-:Y:S01]  /*1fc50*/  IADD3 RZ, P0, PT, R140, R86, RZ ;  /* 0x000000568cff7210 */ /* 0x000fe20007f1e0ff */
[----:B------:R-:W-:Y:S01]  /*1fc60*/  IMAD.IADD R155, R175, 0x1, R154 ;  /* 0x00000001af9b7824 */ /* 0x000fe200078e029a */
[----:B------:R-:W-:Y:S02]  /*1fc70*/  IADD3.X R166, P5, PT, R137, R167, RZ, P5, !PT ;  /* 0x000000a789a67210 */ /* 0x000fe40002fbe4ff */
[----:B------:R-:W-:Y:S01]  /*1fc80*/  IADD3.X RZ, P0, PT, R141, R87, RZ, P0, !PT ;  /* 0x000000578dff7210 */ /* 0x000fe2000071e4ff */
[----:B------:R-:W-:Y:S01]  /*1fc90*/  IMAD.WIDE.U32 R140, R90, 0x30000000, R140 ;  /* 0x300000005a8c7825 */ /* 0x000fe200078e008c */
[----:B------:R-:W-:-:S02]  /*1fca0*/  IADD3.X R87, P3, PT, RZ, RZ, RZ, P3, !PT ;  /* 0x000000ffff577210 */ /* 0x000fc40001f7e4ff */
[----:B------:R-:W-:Y:S02]  /*1fcb0*/  IADD3 R169, PT, PT, R131, R168, RZ ;  /* 0x000000a883a97210 */ /* 0x000fe40007ffe0ff */
[----:B------:R-:W-:Y:S02]  /*1fcc0*/  IADD3.X R130, P5, PT, R93, R130, RZ, P5, !PT ;  /* 0x000000825d827210 */ /* 0x000fe40002fbe4ff */
[----:B------:R-:W-:Y:S01]  /*1fcd0*/  IADD3.X R175, P0, PT, R87, R112, RZ, P0, !PT ;  /* 0x0000007057af7210 */ /* 0x000fe2000071e4ff */
[----:B------:R-:W-:Y:S01]  /*1fce0*/  IMAD.X R112, RZ, RZ, RZ, P3 ;  /* 0x000000ffff707224 */ /* 0x000fe200018e06ff */
[----:B------:R-:W-:Y:S02]  /*1fcf0*/  IADD3.X R123, P1, PT, R123, R119, RZ, P1, !PT ;  /* 0x000000777b7b7210 */ /* 0x000fe40000f3e4ff */
[----:B------:R-:W-:Y:S02]  /*1fd00*/  IADD3.X R131, P5, PT, R166, R169, RZ, P5, !PT ;  /* 0x000000a9a6837210 */ /* 0x000fe40002fbe4ff */
[----:B------:R-:W-:-:S02]  /*1fd10*/  IADD3.X R119, P4, PT, R139, R99, RZ, P4, !PT ;  /* 0x000000638b777210 */ /* 0x000fc4000279e4ff */
[----:B------:R-:W-:Y:S02]  /*1fd20*/  IADD3 RZ, P2, PT, R130, R132, RZ ;  /* 0x0000008482ff7210 */ /* 0x000fe40007f5e0ff */
[----:B------:R-:W-:Y:S01]  /*1fd30*/  IADD3.X R112, P0, PT, R112, R113, RZ, P0, !PT ;  /* 0x0000007170707210 */ /* 0x000fe2000071e4ff */
[----:B------:R-:W-:Y:S01]  /*1fd40*/  IMAD.IADD R113, R141, 0x1, R96 ;  /* 0x000000018d717824 */ /* 0x000fe200078e0260 */
[----:B------:R-:W-:Y:S02]  /*1fd50*/  IADD3.X R87, P5, PT, RZ, RZ, RZ, P5, !PT ;  /* 0x000000ffff577210 */ /* 0x000fe40002fbe4ff */
[----:B------:R-:W-:Y:S01]  /*1fd60*/  IADD3.X R199, P4, PT, R199, R98, RZ, P4, !PT ;  /* 0x00000062c7c77210 */ /* 0x000fe2000279e4ff */
[----:B------:R-:W-:Y:S01]  /*1fd70*/  IMAD R99, R140, -0x7af74001, -R113 ;  /* 0x8508bfff8c637824 */ /* 0x000fe200078e0a71 */
[----:B------:R-:W-:Y:S01]  /*1fd80*/  IADD3.X RZ, P2, PT, R131, R129, RZ, P2, !PT ;  /* 0x0000008183ff7210 */ /* 0x000fe2000175e4ff */
[----:B------:R-:W-:Y:S01]  /*1fd90*/  IMAD.X R93, RZ, RZ, RZ, P5 ;  /* 0x000000ffff5d7224 */ /* 0x000fe200028e06ff */
        /* <DEDUP_REMOVED lines=12> */
[----:B------:R-:W-:-:S02]  /*1fe60*/  IADD3.X R104, P4, PT, RZ, RZ, RZ, P4, !PT ;  /* 0x000000ffff687210 */ /* 0x000fc4000279e4ff */
[----:B------:R-:W-:Y:S01]  /*1fe70*/  IADD3.X R119, P5, PT, R119, R108, RZ, P5, !PT ;  /* 0x0000006c77777210 */ /* 0x000fe20002fbe4ff */
[----:B------:R-:W-:Y:S01]  /*1fe80*/  IMAD.X R101, RZ, RZ, RZ, P0 ;  /* 0x000000ffff657224 */ /* 0x000fe200000e06ff */
[----:B------:R-:W-:Y:S01]  /*1fe90*/  IADD3 RZ, P0, PT, R174, R102, RZ ;  /* 0x00000066aeff7210 */ /* 0x000fe20007f1e0ff */
[C---:B------:R-:W-:Y:S01]  /*1fea0*/  IMAD.WIDE.U32 R98, P3, R86.reuse, -0x7af74000, R98 ;  /* 0x8508c00056627825 */ /* 0x040fe20007860062 */
[----:B------:R-:W-:Y:S02]  /*1feb0*/  IADD3.X R104, P5, PT, RZ, R104, RZ, P5, !PT ;  /* 0x00000068ff687210 */ /* 0x000fe40002fbe4ff */
[----:B------:R-:W-:Y:S01]  /*1fec0*/  IADD3.X RZ, P0, PT, R175, R97, RZ, P0, !PT ;  /* 0x00000061afff7210 */ /* 0x000fe2000071e4ff */
[----:B------:R-:W-:Y:S01]  /*1fed0*/  IMAD.WIDE.U32 R96, R86, 0x1, RZ ;  /* 0x0000000156607825 */ /* 0x000fe200078e00ff */
[----:B------:R-:W-:Y:S02]  /*1fee0*/  IADD3.X R100, P2, PT, R100, R199, RZ, P2, !PT ;  /* 0x000000c764647210 */ /* 0x000fe4000175e4ff */
[----:B------:R-:W-:Y:S01]  /*1fef0*/  IADD3.X R131, P0, PT, R93, R150, RZ, P0, !PT ;  /* 0x000000965d837210 */ /* 0x000fe2000071e4ff */
[----:B------:R-:W-:Y:S01]  /*1ff00*/  IMAD.X R109, RZ, RZ, RZ, P3 ;  /* 0x000000ffff6d7224 */ /* 0x000fe200018e06ff */
[----:B------:R-:W-:Y:S01]  /*1ff10*/  IADD3.X R93, PT, PT, RZ, RZ, RZ, P5, P4 ;  /* 0x000000ffff5d7210 */ /* 0x000fe20002fe84ff */
[----:B------:R-:W-:Y:S01]  /*1ff20*/  IMAD.WIDE.U32 R174, R90, -0x45f6b800, R174 ;  /* 0xba0948005aae7825 */ /* 0x000fe200078e00ae */
[----:B------:R-:W-:-:S02]  /*1ff30*/  IADD3.X R150, P0, PT, R101, R151, RZ, P0, !PT ;  /* 0x0000009765967210 */ /* 0x000fc4000071e4ff */
[----:B------:R-:W-:Y:S02]  /*1ff40*/  IADD3 RZ, P4, PT, R100, R94, RZ ;  /* 0x0000005e64ff7210 */ /* 0x000fe40007f9e0ff */
[----:B------:R-:W-:Y:S02]  /*1ff50*/  IADD3 R94, P3, PT, R97, R98, RZ ;  /* 0x00000062615e7210 */ /* 0x000fe40007f7e0ff */
[----:B------:R-:W-:Y:S01]  /*1ff60*/  MOV R108, R99 ;  /* 0x00000063006c7202 */ /* 0x000fe20000000f00 */
[----:B------:R-:W-:Y:S01]  /*1ff70*/  IMAD.WIDE.U32 R98, R86, 0x30000000, RZ ;  /* 0x3000000056627825 */ /* 0x000fe200078e00ff */
[----:B------:R-:W-:Y:S02]  /*1ff80*/  IADD3 RZ, P5, PT, R140, R96, RZ ;  /* 0x000000608cff7210 */ /* 0x000fe40007fbe0ff */
[----:B------:R-:W-:Y:S01]  /*1ff90*/  IADD3.X R130, P0, PT, R131, R130, RZ, P0, !PT ;  /* 0x0000008283827210 */ /* 0x000fe2000071e4ff */
[----:B------:R-:W-:Y:S01]  /*1ffa0*/  IMAD.WIDE.U32 R96, R87, 0x30000000, RZ ;  /* 0x3000000057607825 */ /* 0x000fe200078e00ff */
[----:B------:R-:W-:-:S02]  /*1ffb0*/  IADD3.X RZ, P5, PT, R113, R94, RZ, P5, !PT ;  /* 0x0000005e71ff7210 */ /* 0x000fc40002fbe4ff */
[----:B------:R-:W-:Y:S01]  /*1ffc0*/  IADD3.X R131, P0, PT, R150, R165, RZ, P0, !PT ;  /* 0x000000a596837210 */ /* 0x000fe2000071e4ff */
[----:B------:R-:W-:Y:S01]  /*1ffd0*/  IMAD.WIDE.U32.X R108, R87, -0x7af74000, R108, P3 ;  /* 0x8508c000576c7825 */ /* 0x000fe200018e046c */
[----:B------:R-:W-:Y:S02]  /*1ffe0*/  IADD3.X R101, P2, PT, R222, R119, RZ, P2, !PT ;  /* 0x00000077de657210 */ /* 0x000fe4000175e4ff */
[----:B------:R-:W-:Y:S01]  /*1fff0*/  IADD3.X R119, P0, PT, RZ, RZ, RZ, P0, !PT ;  /* 0x000000ffff777210 */ /* 0x000fe2000071e4ff */
[----:B------:R-:W-:Y:S01]  /*20000*/  IMAD.WIDE.U32 R96, P3, R86, 0x170b5d44, R96 ;  /* 0x170b5d4456607825 */ /* 0x000fe20007860060 */
[----:B------:R-:W-:Y:S02]  /*20010*/  IADD3.X R113, P5, PT, RZ, R108, RZ, P5, !PT ;  /* 0x0000006cff717210 */ /* 0x000fe40002fbe4ff */
[----:B------:R-:W-:Y:S01]  /*20020*/  IADD3.X RZ, P4, PT, R101, R95, RZ, P4, !PT ;  /* 0x0000005f65ff7210 */ /* 0x000fe2000279e4ff */
[----:B------:R-:W-:Y:S01]  /*20030*/  IMAD.X R121, RZ, RZ, RZ, P0 ;  /* 0x000000ffff797224 */ /* 0x000fe200000e06ff */
[----:B------:R-:W-:Y:S01]  /*20040*/  IADD3.X R94, P5, PT, RZ, R109, RZ, P5, !PT ;  /* 0x0000006dff5e7210 */ /* 0x000fe20002fbe4ff */
[----:B------:R-:W-:Y:S01]  /*20050*/  IMAD.X R109, RZ, RZ, RZ, P3 ;  /* 0x000000ffff6d7224 */ /* 0x000fe200018e06ff */
[----:B------:R-:W-:Y:S01]  /*20060*/  IADD3 R127, P0, PT, R96, R99, RZ ;  /* 0x00000063607f7210 */ /* 0x000fe20007f1e0ff */
[----:B------:R-:W-:Y:S01]  /*20070*/  IMAD.IADD R99, R175, 0x1, R106 ;  /* 0x00000001af637824 */ /* 0x000fe200078e026a */
[----:B------:R-:W-:Y:S01]  /*20080*/  IADD3.X R174, P5, PT, R113, R174, RZ, P5, !PT ;  /* 0x000000ae71ae7210 */ /* 0x000fe20002fbe4ff */
[----:B------:R-:W-:Y:S01]  /*20090*/  IMAD.MOV.U32 R108, RZ, RZ, R97 ;  /* 0x000000ffff6c7224 */ /* 0x000fe200078e0061 */
[----:B------:R-:W-:Y:S01]  /*200a0*/  IADD3 RZ, P3, PT, R130, R136, RZ ;  /* 0x0000008882ff7210 */ /* 0x000fe20007f7e0ff */
[----:B------:R-:W-:Y:S01]  /*200b0*/  IMAD.WIDE.U32 R100, R146, 0x17c510ea, R100 ;  /* 0x17c510ea92647825 */ /* 0x000fe200078e0064 */
[----:B------:R-:W-:-:S02]  /*200c0*/  IADD3.X R175, P5, PT, R94, R99, RZ, P5, !PT ;  /* 0x000000635eaf7210 */ /* 0x000fc40002fbe4ff */
[----:B------:R-:W-:Y:S01]  /*200d0*/  IADD3.X R94, P1, PT, R91, R111, RZ, P1, !PT ;  /* 0x0000006f5b5e7210 */ /* 0x000fe20000f3e4ff */
[C---:B------:R-:W-:Y:S01]  /*200e0*/  IMAD.WIDE.U32.X R108, R87.reuse, 0x170b5d44, R108, P0 ;  /* 0x170b5d44576c7825 */ /* 0x040fe200000e046c */
[----:B------:R-:W-:Y:S02]  /*200f0*/  IADD3 RZ, P0, PT, R174, R98, RZ ;  /* 0x00000062aeff7210 */ /* 0x000fe40007f1e0ff */
[----:B------:R-:W-:Y:S01]  /*20100*/  IADD3.X R91, P5, PT, RZ, RZ, RZ, P5, !PT ;  /* 0x000000ffff5b7210 */ /* 0x000fe20002fbe4ff */
[----:B------:R-:W-:Y:S01]  /*20110*/  IMAD.WIDE.U32 R98, R87, -0x45f6b800, RZ ;  /* 0xba09480057627825 */ /* 0x000fe200078e00ff */
[----:B------:R-:W-:Y:S02]  /*20120*/  IADD3.X RZ, P0, PT, R175, R127, RZ, P0, !PT ;  /* 0x0000007fafff7210 */ /* 0x000fe4000071e4ff */
[----:B------:R-:W-:Y:S01]  /*20130*/  IADD3.X RZ, P3, PT, R131, R103, RZ, P3, !PT ;  /* 0x0000006783ff7210 */ /* 0x000fe20001f7e4ff */
[----:B------:R-:W-:Y:S01]  /*20140*/  IMAD.WIDE.U32 R130, R90, 0xf5138f, R130 ;  /* 0x00f5138f5a827825 */ /* 0x000fe200078e0082 */
[----:B------:R-:W-:-:S02]  /*20150*/  IADD3.X R91, P0, PT, R91, R108, RZ, P0, !PT ;  /* 0x0000006c5b5b7210 */ /* 0x000fc4000071e4ff */
[----:B------:R-:W-:Y:S01]  /*20160*/  IADD3.X R97, P2, PT, RZ, RZ, RZ, P2, !PT ;  /* 0x000000ffff617210 */ /* 0x000fe2000175e4ff */
[----:B------:R-:W-:Y:S01]  /*20170*/  IMAD.X R108, RZ, RZ, RZ, P5 ;  /* 0x000000ffff6c7224 */ /* 0x000fe200028e06ff */
[----:B------:R-:W-:Y:S01]  /*20180*/  IADD3.X R95, P3, PT, R119, R170, RZ, P3, !PT ;  /* 0x000000aa775f7210 */ /* 0x000fe20001f7e4ff */
[----:B------:R-:W-:Y:S01]  /*20190*/  IMAD.IADD R139, R131, 0x1, R138 ;  /* 0x00000001838b7824 */ /* 0x000fe200078e028a */
[----:B------:R-:W-:Y:S01]  /*201a0*/  IADD3 R173, PT, PT, R101, R172, RZ ;  /* 0x000000ac65ad7210 */ /* 0x000fe20007ffe0ff */
[----:B------:R-:W-:Y:S01]  /*201b0*/  IMAD.X R111, RZ, RZ, RZ, P2 ;  /* 0x000000ffff6f7224 */ /* 0x000fe200010e06ff */
        /* <DEDUP_REMOVED lines=14> */
[----:B------:R-:W-:Y:S01]  /*202a0*/  IMAD.WIDE.U32.X R108, R87, 0x1ef3622f, R108, P5 ;  /* 0x1ef3622f576c7825 */ /* 0x000fe200028e046c */
[----:B------:R-:W-:-:S02]  /*202b0*/  IADD3.X R91, P2, PT, RZ, RZ, RZ, P2, !PT ;  /* 0x000000ffff5b7210 */ /* 0x000fc4000175e4ff */
[----:B------:R-:W-:Y:S01]  /*202c0*/  IADD3 RZ, P5, PT, R100, R160, RZ ;  /* 0x000000a064ff7210 */ /* 0x000fe20007fbe0ff */
[----:B------:R-:W-:Y:S01]  /*202d0*/  IMAD.WIDE.U32 R174, R86, 0x30000000, R174 ;  /* 0x3000000056ae7825 */ /* 0x000fe200078e00ae */
[----:B------:R-:W-:Y:S02]  /*202e0*/  IADD3.X R91, P0, PT, R91, R108, RZ, P0, !PT ;  /* 0x0000006c5b5b7210 */ /* 0x000fe4000071e4ff */
[----:B------:R-:W-:Y:S01]  /*202f0*/  IADD3.X R101, P3, PT, R170, R173, RZ, P3, !PT ;  /* 0x000000adaa657210 */ /* 0x000fe20001f7e4ff */
[----:B------:R-:W-:Y:S01]  /*20300*/  IMAD.X R108, RZ, RZ, RZ, P2 ;  /* 0x000000ffff6c7224 */ /* 0x000fe200010e06ff */
[----:B------:R-:W-:Y:S01]  /*20310*/  IADD3.X R196, P4, PT, R111, R197, RZ, P4, !PT ;  /* 0x000000c56fc47210 */ /* 0x000fe2000279e4ff */
[----:B------:R-:W-:Y:S01]  /*20320*/  IMAD.WIDE.U32 R130, R86, -0x45f6b800, R130 ;  /* 0xba09480056827825 */ /* 0x000fe200078e0082 */
[----:B------:R-:W-:Y:S02]  /*20330*/  IADD3.X RZ, P5, PT, R101, R105, RZ, P5, !PT ;  /* 0x0000006965ff7210 */ /* 0x000fe40002fbe4ff */
        /* <DEDUP_REMOVED lines=17> */
[----:B------:R-:W-:Y:S01]  /*20450*/  IADD3.X R108, P5, PT, R109, R92, RZ, P5, !PT ;  /* 0x0000005c6d6c7210 */ /* 0x000fe20002fbe4ff */
[----:B------:R-:W-:Y:S01]  /*20460*/  IMAD.MOV.U32 R92, RZ, RZ, R105 ;  /* 0x000000ffff5c7224 */ /* 0x000fe200078e0069 */
[----:B------:R-:W-:Y:S02]  /*20470*/  IADD3.X R91, P2, PT, R97, R114, RZ, P2, !PT ;  /* 0x00000072615b7210 */ /* 0x000fe4000175e4ff */
[----:B------:R-:W-:Y:S01]  /*20480*/  IADD3.X R97, P0, PT, RZ, RZ, RZ, P0, !PT ;  /* 0x000000ffff617210 */ /* 0x000fe2000071e4ff */
[----:B------:R-:W-:Y:S01]  /*20490*/  IMAD.WIDE.U32.X R92, R87, 0x1a22d9f3, R92, P3 ;  /* 0x1a22d9f3575c7825 */ /* 0x000fe200018e045c */
[----:B------:R-:W-:-:S02]  /*204a0*/  IADD3 RZ, P3, PT, R100, R98, RZ ;  /* 0x0000006264ff7210 */ /* 0x000fc40007f7e0ff */
[----:B------:R-:W-:Y:S01]  /*204b0*/  IADD3.X R109, P5, PT, R158, R91, RZ, P5, !PT ;  /* 0x0000005b9e6d7210 */ /* 0x000fe20002fbe4ff */
[----:B------:R-:W-:Y:S01]  /*204c0*/  IMAD.X R99, RZ, RZ, RZ, P0 ;  /* 0x000000ffff637224 */ /* 0x000fe200000e06ff */
[----:B------:R-:W-:Y:S02]  /*204d0*/  IADD3 RZ, P0, PT, R108, R126, RZ ;  /* 0x0000007e6cff7210 */ /* 0x000fe40007f1e0ff */
[----:B------:R-:W-:Y:S01]  /*204e0*/  IADD3.X RZ, P3, PT, R101, R95, RZ, P3, !PT ;  /* 0x0000005f65ff7210 */ /* 0x000fe20001f7e4ff */
[----:B------:R-:W-:Y:S01]  /*204f0*/  IMAD.WIDE.U32 R100, R86, 0xf5138f, R100 ;  /* 0x00f5138f56647825 */ /* 0x000fe200078e0064 */
[----:B------:R-:W-:Y:S02]  /*20500*/  IADD3.X RZ, P0, PT, R109, R107, RZ, P0, !PT ;  /* 0x0000006b6dff7210 */ /* 0x000fe4000071e4ff */
[----:B------:R-:W-:Y:S01]  /*20510*/  IADD3.X R97, P3, PT, R97, R92, RZ, P3, !PT ;  /* 0x0000005c61617210 */ /* 0x000fe20001f7e4ff */
[----:B------:R-:W-:Y:S01]  /*20520*/  IMAD.WIDE.U32 R108, R90, 0x17c510ea, R108 ;  /* 0x17c510ea5a6c7825 */ /* 0x000fe200078e006c */
[----:B------:R-:W-:-:S02]  /*20530*/  IADD3.X R103, P5, PT, RZ, RZ, RZ, P5, !PT ;  /* 0x000000ffff677210 */ /* 0x000fc40002fbe4ff */
[----:B------:R-:W-:Y:S01]  /*20540*/  IADD3.X R106, P4, PT, RZ, RZ, RZ, P4, !PT ;  /* 0x000000ffff6a7210 */ /* 0x000fe2000279e4ff */
[----:B------:R-:W-:Y:S01]  /*20550*/  IMAD.WIDE.U32 R90, R87, 0x6ca1493b, RZ ;  /* 0x6ca1493b575a7825 */ /* 0x000fe200078e00ff */
[----:B------:R-:W-:Y:S02]  /*20560*/  IADD3.X R98, P3, PT, R99, R93, RZ, P3, !PT ;  /* 0x0000005d63627210 */ /* 0x000fe40001f7e4ff */
[----:B------:R-:W-:Y:S01]  /*20570*/  IADD3.X R106, P2, PT, RZ, R106, RZ, P2, !PT ;  /* 0x0000006aff6a7210 */ /* 0x000fe2000175e4ff */
[----:B------:R-:W-:Y:S01]  /*20580*/  IMAD.X R99, RZ, RZ, RZ, P5 ;  /* 0x000000ffff637224 */ /* 0x000fe200028e06ff */
[----:B------:R-:W-:Y:S01]  /*20590*/  IADD3.X R103, P0, PT, R103, R116, RZ, P0, !PT ;  /* 0x0000007467677210 */ /* 0x000fe2000071e4ff */
[C---:B------:R-:W-:Y:S01]  /*205a0*/  IMAD.WIDE.U32 R92, R86.reuse, 0x6ca1493b, RZ ;  /* 0x6ca1493b565c7825 */ /* 0x040fe200078e00ff */
[----:B------:R-:W-:Y:S02]  /*205b0*/  IADD3 R157, PT, PT, R109, R156, RZ ;  /* 0x0000009c6d9d7210 */ /* 0x000fe40007ffe0ff */
[----:B------:R-:W-:Y:S01]  /*205c0*/  IADD3.X R108, P3, PT, R97, R108, RZ, P3, !PT ;  /* 0x0000006c616c7210 */ /* 0x000fe20001f7e4ff */
[----:B------:R-:W-:Y:S01]  /*205d0*/  IMAD.WIDE.U32 R90, P5, R86, -0x39c4fa40, R90 ;  /* 0xc63b05c0565a7825 */ /* 0x000fe200078a005a */
[----:B------:R-:W-:-:S02]  /*205e0*/  IADD3.X R105, PT, PT, RZ, RZ, RZ, P2, P4 ;  /* 0x000000ffff697210 */ /* 0x000fc400017e84ff */
[----:B------:R-:W-:Y:S01]  /*205f0*/  IADD3.X R116, P0, PT, R99, R117, RZ, P0, !PT ;  /* 0x0000007563747210 */ /* 0x000fe2000071e4ff */
[----:B------:R-:W-:Y:S01]  /*20600*/  IMAD.X R99, RZ, RZ, RZ, P5 ;  /* 0x000000ffff637224 */ /* 0x000fe200028e06ff */
[----:B------:R-:W-:Y:S02]  /*20610*/  IADD3 R93, P4, PT, R90, R93, RZ ;  /* 0x0000005d5a5d7210 */ /* 0x000fe40007f9e0ff */
[----:B------:R-:W-:Y:S01]  /*20620*/  IADD3.X R109, P3, PT, R98, R157, RZ, P3, !PT ;  /* 0x0000009d626d7210 */ /* 0x000fe20001f7e4ff */
[----:B------:R-:W-:Y:S01]  /*20630*/  IMAD.MOV.U32 R98, RZ, RZ, R91 ;  /* 0x000000ffff627224 */ /* 0x000fe200078e005b */
[----:B------:R-:W-:Y:S02]  /*20640*/  IADD3 RZ, P2, PT, R108, R92, RZ ;  /* 0x0000005c6cff7210 */ /* 0x000fe40007f5e0ff */
[----:B------:R-:W-:Y:S01]  /*20650*/  IADD3.X R95, P1, PT, R123, R148, RZ, P1, !PT ;  /* 0x000000947b5f7210 */ /* 0x000fe20000f3e4ff */
[----:B------:R-:W-:Y:S01]  /*20660*/  IMAD.WIDE.U32.X R98, R87, -0x39c4fa40, R98, P4 ;  /* 0xc63b05c057627825 */ /* 0x000fe200020e0462 */
[----:B------:R-:W-:-:S02]  /*20670*/  IADD3.X RZ, P2, PT, R109, R93, RZ, P2, !PT ;  /* 0x0000005d6dff7210 */ /* 0x000fc4000175e4ff */
[----:B------:R-:W-:Y:S01]  /*20680*/  IADD3.X R91, P4, PT, RZ, RZ, RZ, P3, !PT ;  /* 0x000000ffff5b7210 */ /* 0x000fe20001f9e4ff */
[----:B------:R-:W-:Y:S01]  /*20690*/  IMAD.WIDE.U32 R92, R87, 0x17c510ea, RZ ;  /* 0x17c510ea575c7825 */ /* 0x000fe200078e00ff */
[----:B------:R-:W-:Y:S02]  /*206a0*/  IADD3.X R97, P0, PT, R103, R106, RZ, P0, !PT ;  /* 0x0000006a67617210 */ /* 0x000fe4000071e4ff */
[----:B------:R-:W-:Y:S01]  /*206b0*/  IADD3.X R98, P5, PT, R91, R98, RZ, P2, !PT ;  /* 0x000000625b627210 */ /* 0x000fe200017be4ff */
[----:B------:R-:W-:Y:S01]  /*206c0*/  IMAD.WIDE.U32 R212, R213, R212, R94 ;  /* 0x000000d4d5d47225 */ /* 0x000fe200078e005e */
[----:B------:R-:W-:-:S03]  /*206d0*/  IADD3.X R103, P0, PT, R116, R105, RZ, P0, !PT ;  /* 0x0000006974677210 */ /* 0x000fc6000071e4ff */
[----:B------:R-:W-:Y:S02]  /*206e0*/  IMAD.X R91, RZ, RZ, RZ, P4 ;  /* 0x000000ffff5b7224 */ /* 0x000fe400020e06ff */
[----:B------:R-:W-:-:S03]  /*206f0*/  IMAD.WIDE.U32 R106, P3, R86, 0x1ae3a46, R92 ;  /* 0x01ae3a46566a7825 */ /* 0x000fc6000786005c */
[----:B------:R-:W-:Y:S01]  /*20700*/  IADD3.X R99, P4, PT, R91, R99, RZ, P5, !PT ;  /* 0x000000635b637210 */ /* 0x000fe20002f9e4ff */
[----:B------:R-:W-:Y:S01]  /*20710*/  IMAD.WIDE.U32 R92, R86, 0x17c510ea, RZ ;  /* 0x17c510ea565c7825 */ /* 0x000fe200078e00ff */
[----:B------:R-:W-:-:S03]  /*20720*/  IADD3 RZ, P5, PT, R94, R122, RZ ;  /* 0x0000007a5eff7210 */ /* 0x000fc60007fbe0ff */
        /* <DEDUP_REMOVED lines=8> */
[----:B------:R-:W-:Y:S01]  /*207b0*/  IADD3.X RZ, P5, PT, R95, R115, RZ, P5, !PT ;  /* 0x000000735fff7210 */ /* 0x000fe20002fbe4ff */
[----:B------:R-:W-:Y:S01]  /*207c0*/  IMAD.WIDE.U32.X R110, R87, 0x1ae3a46, R110, P3 ;  /* 0x01ae3a46576e7825 */ /* 0x000fe200018e046e */
[----:B------:R-:W-:-:S02]  /*207d0*/  IADD3 RZ, P3, PT, R98, R92, RZ ;  /* 0x0000005c62ff7210 */ /* 0x000fc40007f7e0ff */
[----:B------:R-:W-:Y:S01]  /*207e0*/  IADD3.X R99, P4, PT, R99, R94, RZ, P4, !PT ;  /* 0x0000005e63637210 */ /* 0x000fe2000279e4ff */
[----:B------:R-:W-:Y:S01]  /*207f0*/  IMAD.MOV.U32 R103, RZ, RZ, R100 ;  /* 0x000000ffff677224 */ /* 0x000fe200078e0064 */
[----:B------:R-:W-:Y:S01]  /*20800*/  IADD3.X R87, P1, PT, RZ, RZ, RZ, P1, !PT ;  /* 0x000000ffff577210 */ /* 0x000fe20000f3e4ff */
[----:B------:R-:W-:Y:S01]  /*20810*/  IMAD.MOV.U32 R105, RZ, RZ, R108 ;  /* 0x000000ffff697224 */ /* 0x000fe200078e006c */
[----:B------:R-:W-:Y:S02]  /*20820*/  IADD3.X RZ, P3, PT, R99, R91, RZ, P3, !PT ;  /* 0x0000005b63ff7210 */ /* 0x000fe40001f7e4ff */
[----:B------:R-:W-:Y:S02]  /*20830*/  IADD3.X R91, P4, PT, RZ, RZ, RZ, P4, !PT ;  /* 0x000000ffff5b7210 */ /* 0x000fe4000279e4ff */
[----:B------:R-:W-:Y:S02]  /*20840*/  IADD3.X R112, P5, PT, R87, R124, RZ, P5, !PT ;  /* 0x0000007c57707210 */ /* 0x000fe40002fbe4ff */
[----:B------:R-:W-:Y:S01]  /*20850*/  IADD3.X R91, P3, PT, R91, R110, RZ, P3, !PT ;  /* 0x0000006e5b5b7210 */ /* 0x000fe20001f7e4ff */
[----:B------:R-:W-:Y:S01]  /*20860*/  IMAD.X R87, RZ, RZ, RZ, P4 ;  /* 0x000000ffff577224 */ /* 0x000fe200020e06ff */
[----:B------:R-:W-:-:S02]  /*20870*/  IADD3.X R94, P0, PT, RZ, RZ, RZ, P0, !PT ;  /* 0x000000ffff5e7210 */ /* 0x000fc4000071e4ff */
[----:B------:R-:W-:Y:S02]  /*20880*/  IADD3.X R125, PT, PT, R125, RZ, RZ, P5, P1 ;  /* 0x000000ff7d7d7210 */ /* 0x000fe40002fe24ff */
[----:B------:R-:W-:Y:S01]  /*20890*/  IADD3.X R92, P3, PT, R87, R111, RZ, P3, !PT ;  /* 0x0000006f575c7210 */ /* 0x000fe20001f7e4ff */
[----:B------:R-:W-:Y:S01]  /*208a0*/  IMAD.X R93, RZ, RZ, RZ, P0 ;  /* 0x000000ffff5d7224 */ /* 0x000fe200000e06ff */
[----:B------:R-:W-:Y:S01]  /*208b0*/  IADD3 R97, PT, PT, R131, R102, RZ ;  /* 0x0000006683617210 */ /* 0x000fe20007ffe0ff */
[----:B------:R-:W-:Y:S01]  /*208c0*/  IMAD.WIDE.U32 R86, R86, 0x17c510ea, R98 ;  /* 0x17c510ea56567825 */ /* 0x000fe200078e0062 */
[----:B------:R-:W-:Y:S02]  /*208d0*/  IADD3.X R91, P2, P1, R91, RZ, R94, P3, P2 ;  /* 0x000000ff5b5b7210 */ /* 0x000fe4000194445e */
[----:B------:R-:W-:Y:S01]  /*208e0*/  MOV R102, R97 ;  /* 0x0000006100667202 */ /* 0x000fe20000000f00 */
[----:B------:R-:W-:Y:S01]  /*208f0*/  IMAD.IADD R94, R101, 0x1, R104 ;  /* 0x00000001655e7824 */ /* 0x000fe200078e0268 */
[----:B------:R-:W-:Y:S01]  /*20900*/  IADD3.X R92, PT, PT, R92, RZ, R93, P2, P1 ;  /* 0x000000ff5c5c7210 */ /* 0x000fe200017e245d */
[----:B------:R-:W-:Y:S01]  /*20910*/  IMAD.IADD R99, R109, 0x1, R90 ;  /* 0x000000016d637824 */ /* 0x000fe200078e025a */
[----:B------:R-:W-:Y:S01]  /*20920*/  IADD3 R112, P0, PT, R91, R112, RZ ;  /* 0x000000705b707210 */ /* 0x000fe20007f1e0ff */
[----:B------:R-:W-:-:S02]  /*20930*/  IMAD.IADD R110, R87, 0x1, R106 ;  /* 0x00000001576e7824 */ /* 0x000fc400078e026a */
        /* <DEDUP_REMOVED lines=79> */
[----:B------:R-:W-:Y:S01]  /*20e30*/  HFMA2 R93, -RZ, RZ, 0.125, 0 ;  /* 0x30000000ff5d7431 */ /* 0x000fe200000001ff */
        /* <DEDUP_REMOVED lines=8> */
.L_x_743:
[----:B------:R-:W-:Y:S05]  /*20ec0*/  BSYNC.RELIABLE B4 ;  /* 0x0000000000047941 */ /* 0x000fea0003800100 */
.L_x_742:
        /* <DEDUP_REMOVED lines=12> */
.L_x_741:
[----:B------:R-:W-:Y:S05]  /*20f90*/  BSYNC.RECONVERGENT B3 ;  /* 0x0000000000037941 */ /* 0x000fea0003800200 */
.L_x_740:
        /* <DEDUP_REMOVED lines=37> */
.L_x_747:
[----:B------:R-:W-:Y:S05]  /*211f0*/  BSYNC.RELIABLE B4 ;  /* 0x0000000000047941 */ /* 0x000fea0003800100 */
.L_x_746:
        /* <DEDUP_REMOVED lines=12> */
.L_x_745:
[----:B------:R-:W-:Y:S05]  /*212c0*/  BSYNC.RECONVERGENT B3 ;  /* 0x0000000000037941 */ /* 0x000fea0003800200 */
.L_x_744:
[----:B------:R-:W-:Y:S02]  /*212d0*/  IADD3 R99, P0, PT, -R179, R90, RZ ;  /* 0x0000005ab3637210 */ /* 0x000fe40007f1e1ff */
[----:B------:R-:W-:Y:S02]  /*212e0*/  IADD3 R179, P1, PT, R88, R88, RZ ;  /* 0x0000005858b37210 */ /* 0x000fe40007f3e0ff */
[----:B------:R-:W-:Y:S02]  /*212f0*/  IADD3.X R100, P0, PT, ~R180, R91, RZ, P0, !PT ;  /* 0x0000005bb4647210 */ /* 0x000fe4000071e5ff */
[----:B------:R-:W-:Y:S02]  /*21300*/  IADD3.X R180, P1, PT, R89, R89, RZ, P1, !PT ;  /* 0x0000005959b47210 */ /* 0x000fe40000f3e4ff */
[----:B------:R-:W-:Y:S02]  /*21310*/  IADD3.X R101, P0, PT, ~R210, R93, RZ, P0, !PT ;  /* 0x0000005dd2657210 */ /* 0x000fe4000071e5ff */
[----:B------:R-:W-:-:S02]  /*21320*/  IADD3.X R86, P1, PT, R84, R84, RZ, P1, !PT ;  /* 0x0000005454567210 */ /* 0x000fc40000f3e4ff */
[----:B------:R-:W-:Y:S02]  /*21330*/  IADD3.X R102, P0, PT, ~R209, R102, RZ, P0, !PT ;  /* 0x00000066d1667210 */ /* 0x000fe4000071e5ff */
[----:B------:R-:W-:Y:S02]  /*21340*/  IADD3.X R87, P1, PT, R85, R85, RZ, P1, !PT ;  /* 0x0000005555577210 */ /* 0x000fe40000f3e4ff */
[----:B------:R-:W-:Y:S02]  /*21350*/  IADD3.X R103, P0, PT, ~R208, R103, RZ, P0, !PT ;  /* 0x00000067d0677210 */ /* 0x000fe4000071e5ff */
[----:B------:R-:W-:Y:S02]  /*21360*/  IADD3.X R88, P1, PT, R82, R82, RZ, P1, !PT ;  /* 0x0000005252587210 */ /* 0x000fe40000f3e4ff */
[----:B------:R-:W-:Y:S02]  /*21370*/  IADD3.X R104, P0, PT, ~R207, R104, RZ, P0, !PT ;  /* 0x00000068cf687210 */ /* 0x000fe4000071e5ff */
[----:B------:R-:W-:-:S02]  /*21380*/  IADD3.X R89, P1, PT, R83, R83, RZ, P1, !PT ;  /* 0x0000005353597210 */ /* 0x000fc40000f3e4ff */
[----:B------:R-:W-:Y:S02]  /*21390*/  IADD3.X R105, P0, PT, ~R206, R105, RZ, P0, !PT ;  /* 0x00000069ce697210 */ /* 0x000fe4000071e5ff */
[----:B------:R-:W-:Y:S02]  /*213a0*/  IADD3.X R90, P1, PT, R80, R80, RZ, P1, !PT ;  /* 0x00000050505a7210 */ /* 0x000fe40000f3e4ff */
[----:B------:R-:W-:Y:S02]  /*213b0*/  IADD3.X R106, P0, PT, ~R205, R106, RZ, P0, !PT ;  /* 0x0000006acd6a7210 */ /* 0x000fe4000071e5ff */
[----:B------:R-:W-:Y:S01]  /*213c0*/  IADD3.X R91, P1, PT, R81, R81, RZ, P1, !PT ;  /* 0x00000051515b7210 */ /* 0x000fe20000f3e4ff */
[----:B------:R-:W-:Y:S01]  /*213d0*/  IMAD.MOV.U32 R81, RZ, RZ, R88 ;  /* 0x000000ffff517224 */ /* 0x000fe200078e0058 */
[----:B------:R-:W-:Y:S01]  /*213e0*/  IADD3.X R107, P0, PT, ~R204, R107, RZ, P0, !PT ;  /* 0x0000006bcc6b7210 */ /* 0x000fe2000071e5ff */
[----:B------:R-:W-:Y:S01]  /*213f0*/  IMAD.MOV.U32 R83, RZ, RZ, R90 ;  /* 0x000000ffff537224 */ /* 0x000fe200078e005a */
[----:B------:R-:W-:-:S02]  /*21400*/  IADD3.X R93, P1, PT, R76, R76, RZ, P1, !PT ;  /* 0x0000004c4c5d7210 */ /* 0x000fc40000f3e4ff */
[----:B------:R-:W-:Y:S02]  /*21410*/  IADD3.X R108, P0, PT, ~R203, R92, RZ, P0, !PT ;  /* 0x0000005ccb6c7210 */ /* 0x000fe4000071e5ff */
[----:B------:R-:W-:Y:S01]  /*21420*/  IADD3.X R92, P1, PT, R77, R77, RZ, P1, !PT ;  /* 0x0000004d4d5c7210 */ /* 0x000fe20000f3e4ff */
[----:B------:R-:W-:Y:S01]  /*21430*/  IMAD.MOV.U32 R77, RZ, RZ, R86 ;  /* 0x000000ffff4d7224 */ /* 0x000fe200078e0056 */
[----:B------:R-:W-:Y:S01]  /*21440*/  IADD3.X R109, P0, PT, ~R202, R95, RZ, P0, !PT ;  /* 0x0000005fca6d7210 */ /* 0x000fe2000071e5ff */
[----:B------:R-:W-:Y:S01]  /*21450*/  IMAD.MOV.U32 R80, RZ, RZ, R93 ;  /* 0x000000ffff507224 */ /* 0x000fe200078e005d */
[----:B------:R-:W-:Y:S01]  /*21460*/  IADD3.X R94, P1, PT, R78, R78, RZ, P1, !PT ;  /* 0x0000004e4e5e7210 */ /* 0x000fe20000f3e4ff */
[----:B------:R-:W-:Y:S01]  /*21470*/  IMAD.MOV.U32 R78, RZ, RZ, R91 ;  /* 0x000000ffff4e7224 */ /* 0x000fe200078e005b */
[----:B------:R-:W-:Y:S01]  /*21480*/  MOV R76, R89 ;  /* 0x00000059004c7202 */ /* 0x000fe20000000f00 */
[----:B------:R-:W-:Y:S01]  /*21490*/  IMAD.X R98, R98, 0x1, ~R193, P0 ;  /* 0x0000000162627824 */ /* 0x000fe200000e0ec1 */
[----:B------:R-:W-:Y:S01]  /*214a0*/  ISETP.GE.U32.AND P0, PT, R94, 0x17c510ea, PT ;  /* 0x17c510ea5e00780c */ /* 0x000fe20003f06070 */
[----:B------:R-:W-:-:S02]  /*214b0*/  IMAD.X R95, R79, 0x1, R79, P1 ;  /* 0x000000014f5f7824 */ /* 0x000fc400008e064f */
[----:B------:R-:W-:Y:S02]  /*214c0*/  IMAD.MOV.U32 R79, RZ, RZ, R87 ;  /* 0x000000ffff4f7224 */ /* 0x000fe400078e0057 */
        /* <DEDUP_REMOVED lines=70> */
.L_x_749:
[----:B------:R-:W-:Y:S05]  /*21930*/  BSYNC.RELIABLE B3 ;  /* 0x0000000000037941 */ /* 0x000fea0003800100 */
.L_x_748:
        /* <DEDUP_REMOVED lines=13> */
.L_x_671:
[----:B------:R-:W-:Y:S05]  /*21a10*/  BSYNC.RELIABLE B2 ;  /* 0x0000000000027941 */ /* 0x000fea0003800100 */
.L_x_669:
        /* <DEDUP_REMOVED lines=12> */
[----:B------:R-:W5:Y:S04]  /*21ae0*/  LDG.E.64 R88, desc[UR4][R94.64+0x28] ;  /* 0x000028045e587981 */ /* 0x000f68000c1e1b00 */
        /* <DEDUP_REMOVED lines=20> */
[----:B------:R-:W-:Y:S01]  /*21c30*/  BSSY.RECONVERGENT B2, `(.L_x_750) ;  /* 0x0000057000027945 */ /* 0x000fe20003800200 */
[----:B--2---:R-:W-:-:S02]  /*21c40*/  IMAD.U32 R85, R78, 0x10000, RZ ;  /* 0x000100004e557824 */ /* 0x004fc400078e00ff */
[----:B---3--:R-:W-:Y:S01]  /*21c50*/  IMAD.SHL.U32 R79, R79, 0x1000000, RZ ;  /* 0x010000004f4f7824 */ /* 0x008fe200078e00ff */
[----:B----4-:R-:W-:-:S04]  /*21c60*/  PRMT R76, R76, 0x6540, R77 ;  /* 0x000065404c4c7816 */ /* 0x010fc8000000004d */
[----:B------:R-:W-:Y:S01]  /*21c70*/  LOP3.LUT R85, R76, R79, R85, 0xfe, !PT ;  /* 0x0000004f4c557212 */ /* 0x000fe200078efe55 */
[----:B-----5:R-:W-:Y:S02]  /*21c80*/  IMAD.U32 R79, R114, 0x10000, RZ ;  /* 0x00010000724f7824 */ /* 0x020fe400078e00ff */
[----:B------:R-:W-:Y:S01]  /*21c90*/  IMAD.SHL.U32 R115, R115, 0x1000000, RZ ;  /* 0x0100000073737824 */ /* 0x000fe200078e00ff */
[----:B------:R-:W-:Y:S01]  /*21ca0*/  PRMT R112, R112, 0x6540, R113 ;  /* 0x0000654070707816 */ /* 0x000fe20000000071 */
[----:B------:R-:W-:-:S03]  /*21cb0*/  IMAD.U32 R217, R118, 0x10000, RZ ;  /* 0x0001000076d97824 */ /* 0x000fc600078e00ff */
[----:B------:R-:W-:Y:S01]  /*21cc0*/  LOP3.LUT R79, R112, R115, R79, 0xfe, !PT ;  /* 0x00000073704f7212 */ /* 0x000fe200078efe4f */
[----:B------:R-:W-:Y:S01]  /*21cd0*/  IMAD.SHL.U32 R119, R119, 0x1000000, RZ ;  /* 0x0100000077777824 */ /* 0x000fe200078e00ff */
[----:B------:R-:W-:-:S04]  /*21ce0*/  PRMT R116, R116, 0x6540, R117 ;  /* 0x0000654074747816 */ /* 0x000fc80000000075 */
[----:B------:R-:W-:Y:S02]  /*21cf0*/  LOP3.LUT R217, R116, R119, R217, 0xfe, !PT ;  /* 0x0000007774d97212 */ /* 0x000fe400078efed9 */
[----:B------:R-:W-:-:S04]  /*21d00*/  ISETP.GE.U32.AND P0, PT, R88, R79, PT ;  /* 0x0000004f5800720c */ /* 0x000fc80003f06070 */
[----:B------:R-:W-:Y:S02]  /*21d10*/  ISETP.GE.U32.AND.EX P0, PT, R89, R217, PT, P0 ;  /* 0x000000d95900720c */ /* 0x000fe40003f06100 */
[----:B------:R-:W-:Y:S01]  /*21d20*/  PRMT R80, R80, 0x6540, R81 ;  /* 0x0000654050507816 */ /* 0x000fe20000000051 */
        /* <DEDUP_REMOVED lines=11> */
[----:B------:R-:W-:-:S04]  /*21de0*/  PRMT R93, R93, 0x6540, R100 ;  /* 0x000065405d5d7816 */ /* 0x000fc80000000064 */
[----:B------:R-:W-:Y:S02]  /*21df0*/  LOP3.LUT R83, R93, R103, R102, 0xfe, !PT ;  /* 0x000000675d537212 */ /* 0x000fe400078efe66 */
[----:B------:R-:W-:-:S04]  /*21e00*/  PRMT R104, R104, 0x6540, R105 ;  /* 0x0000654068687816 */ /* 0x000fc80000000069 */
[----:B------:R-:W-:Y:S02]  /*21e10*/  LOP3.LUT R81, R104, R107, R81, 0xfe, !PT ;  /* 0x0000006b68517212 */ /* 0x000fe400078efe51 */
[----:B------:R-:W-:Y:S02]  /*21e20*/  PRMT R108, R108, 0x6540, R109 ;  /* 0x000065406c6c7816 */ /* 0x000fe4000000006d */
[----:B------:R-:W-:Y:S02]  /*21e30*/  SHF.L.U32 R219, R90, 0x10, RZ ;  /* 0x000000105adb7819 */ /* 0x000fe400000006ff */
[----:B------:R-:W-:Y:S02]  /*21e40*/  LOP3.LUT R207, R108, R111, R207, 0xfe, !PT ;  /* 0x0000006f6ccf7212 */ /* 0x000fe400078efecf */
[----:B------:R-:W-:Y:S01]  /*21e50*/  LOP3.LUT R219, R84, R92, R219, 0xfe, !PT ;  /* 0x0000005c54db7212 */ /* 0x000fe200078efedb */
[----:B------:R-:W-:Y:S06]  /*21e60*/  @!P0 BRA `(.L_x_751) ;  /* 0x0000000000cc8947 */ /* 0x000fec0003800000 */
        /* <DEDUP_REMOVED lines=38> */
.L_x_753:
[----:B------:R-:W-:Y:S05]  /*220d0*/  BSYNC.RELIABLE B3 ;  /* 0x0000000000037941 */ /* 0x000fea0003800100 */
.L_x_752:
        /* <DEDUP_REMOVED lines=12> */
.L_x_751:
[----:B------:R-:W-:Y:S05]  /*221a0*/  BSYNC.RECONVERGENT B2 ;  /* 0x0000000000027941 */ /* 0x000fea0003800200 */
.L_x_750:
[----:B------:R-:W2:Y:S04]  /*221b0*/  LDG.E.64 R126, desc[UR4][R94.64+0x8] ;  /* 0x000008045e7e7981 */ /* 0x000ea8000c1e1b00 */
[----:B------:R-:W3:Y:S04]  /*221c0*/  LDG.E.64 R102, desc[UR4][R94.64+0x10] ;  /* 0x000010045e667981 */ /* 0x000ee8000c1e1b00 */
[----:B------:R-:W4:Y:S04]  /*221d0*/  LDG.E.64 R90, desc[UR4][R94.64+0x18] ;  /* 0x000018045e5a7981 */ /* 0x000f28000c1e1b00 */
[----:B------:R-:W5:Y:S01]  /*221e0*/  LDG.E.64 R92, desc[UR4][R94.64+0x20] ;  /* 0x000020045e5c7981 */ /* 0x000f62000c1e1b00 */
[----:B------:R-:W-:Y:S01]  /*221f0*/  IADD3 R203, P0, PT, -R96, R86, RZ ;  /* 0x0000005660cb7210 */ /* 0x000fe20007f1e1ff */
[----:B------:R-:W-:Y:S03]  /*22200*/  BSSY.RECONVERGENT B2, `(.L_x_754) ;  /* 0x000007f000027945 */ /* 0x000fe60003800200 */
[----:B------:R-:W-:-:S02]  /*22210*/  IADD3.X R206, P0, PT, ~R97, R87, RZ, P0, !PT ;  /* 0x0000005761ce7210 */ /* 0x000fc4000071e5ff */
[----:B------:R-:W-:-:S04]  /*22220*/  IADD3 R179, P1, PT, R203, R203, RZ ;  /* 0x000000cbcbb37210 */ /* 0x000fc80007f3e0ff */
[----:B------:R-:W-:-:S05]  /*22230*/  IADD3.X R180, P1, PT, R206, R206, RZ, P1, !PT ;  /* 0x000000ceceb47210 */ /* 0x000fca0000f3e4ff */
[----:B------:R-:W-:Y:S01]  /*22240*/  IMAD.MOV.U32 R105, RZ, RZ, R180 ;  /* 0x000000ffff697224 */ /* 0x000fe200078e00b4 */
[----:B--2---:R-:W-:-:S04]  /*22250*/  IADD3.X R156, P0, PT, ~R126, R156, RZ, P0, !PT ;  /* 0x0000009c7e9c7210 */ /* 0x004fc8000071e5ff */
[----:B------:R-:W-:Y:S02]  /*22260*/  IADD3.X R187, P0, PT, ~R127, R157, RZ, P0, !PT ;  /* 0x0000009d7fbb7210 */ /* 0x000fe4000071e5ff */
[----:B------:R-:W-:Y:S02]  /*22270*/  IADD3.X R193, P1, PT, R156, R156, RZ, P1, !PT ;  /* 0x0000009c9cc17210 */ /* 0x000fe40000f3e4ff */
[----:B---3--:R-:W-:Y:S02]  /*22280*/  IADD3.X R220, P0, PT, ~R102, R85, RZ, P0, !PT ;  /* 0x0000005566dc7210 */ /* 0x008fe4000071e5ff */
[----:B------:R-:W-:Y:S01]  /*22290*/  IADD3.X R194, P1, PT, R187, R187, RZ, P1, !PT ;  /* 0x000000bbbbc27210 */ /* 0x000fe20000f3e4ff */
[----:B------:R-:W-:Y:S01]  /*222a0*/  IMAD.MOV.U32 R185, RZ, RZ, R193 ;  /* 0x000000ffffb97224 */ /* 0x000fe200078e00c1 */
[----:B------:R-:W-:Y:S01]  /*222b0*/  IADD3.X R186, P0, PT, ~R103, R101, RZ, P0, !PT ;  /* 0x0000006567ba7210 */ /* 0x000fe2000071e5ff */
[----:B------:R-:W-:Y:S01]  /*222c0*/  IMAD.MOV.U32 R101, RZ, RZ, R179 ;  /* 0x000000ffff657224 */ /* 0x000fe200078e00b3 */
[----:B------:R-:W-:Y:S01]  /*222d0*/  IADD3.X R195, P1, PT, R220, R220, RZ, P1, !PT ;  /* 0x000000dcdcc37210 */ /* 0x000fe20000f3e4ff */
[----:B------:R-:W-:Y:S01]  /*222e0*/  IMAD.MOV.U32 R165, RZ, RZ, R194 ;  /* 0x000000ffffa57224 */ /* 0x000fe200078e00c2 */
[----:B----4-:R-:W-:-:S02]  /*222f0*/  IADD3.X R219, P0, PT, ~R90, R219, RZ, P0, !PT ;  /* 0x000000db5adb7210 */ /* 0x010fc4000071e5ff */
[----:B------:R-:W-:Y:S01]  /*22300*/  IADD3.X R196, P1, PT, R186, R186, RZ, P1, !PT ;  /* 0x000000babac47210 */ /* 0x000fe20000f3e4ff */
[----:B------:R-:W-:Y:S01]  /*22310*/  IMAD.MOV.U32 R181, RZ, RZ, R195 ;  /* 0x000000ffffb57224 */ /* 0x000fe200078e00c3 */
        /* <DEDUP_REMOVED lines=10> */
[----:B------:R-:W-:Y:S02]  /*223c0*/  IADD3.X R200, P1, PT, R207, R207, RZ, P1, !PT ;  /* 0x000000cfcfc87210 */ /* 0x000fe40000f3e4ff */
[----:B------:R-:W-:Y:S02]  /*223d0*/  IADD3.X R217, PT, PT, ~R89, R217, RZ, P0, !PT ;  /* 0x000000d959d97210 */ /* 0x000fe400007fe5ff */
[----:B------:R-:W-:Y:S01]  /*223e0*/  IADD3.X R201, P1, PT, R216, R216, RZ, P1, !PT ;  /* 0x000000d8d8c97210 */ /* 0x000fe20000f3e4ff */
[----:B------:R-:W-:Y:S01]  /*223f0*/  IMAD.MOV.U32 R222, RZ, RZ, R200 ;  /* 0x000000ffffde7224 */ /* 0x000fe200078e00c8 */
[----:B------:R-:W-:-:S02]  /*22400*/  MOV R211, R199 ;  /* 0x000000c700d37202 */ /* 0x000fc40000000f00 */
        /* <DEDUP_REMOVED lines=81> */
.L_x_757:
[----:B------:R-:W-:Y:S05]  /*22920*/  BSYNC.RELIABLE B3 ;  /* 0x0000000000037941 */ /* 0x000fea0003800100 */
.L_x_756:
        /* <DEDUP_REMOVED lines=12> */
.L_x_755:
[----:B------:R-:W-:Y:S05]  /*229f0*/  BSYNC.RECONVERGENT B2 ;  /* 0x0000000000027941 */ /* 0x000fea0003800200 */
.L_x_754:
[C---:B------:R-:W-:Y:S01]  /*22a00*/  IMAD.WIDE.U32 R76, R105.reuse, R185, RZ ;  /* 0x000000b9694c7225 */ /* 0x040fe200078e00ff */
[----:B------:R-:W-:Y:S03]  /*22a10*/  BSSY.RECONVERGENT B2, `(.L_x_758) ;  /* 0x00003f8000027945 */ /* 0x000fe60003800200 */
[----:B------:R-:W-:-:S04]  /*22a20*/  IMAD.WIDE.U32 R82, R105, R181, RZ ;  /* 0x000000b569527225 */ /* 0x000fc800078e00ff */
[----:B------:R-:W-:-:S04]  /*22a30*/  IMAD.WIDE.U32 R76, P0, R165, R101, R76 ;  /* 0x00000065a54c7225 */ /* 0x000fc8000780004c */
[----:B------:R-:W-:Y:S01]  /*22a40*/  IMAD.WIDE.U32 R118, R101, R185, RZ ;  /* 0x000000b965767225 */ /* 0x000fe200078e00ff */
[----:B------:R-:W-:-:S03]  /*22a50*/  MOV R86, R77 ;  /* 0x0000004d00567202 */ /* 0x000fc60000000f00 */
[----:B------:R-:W-:Y:S01]  /*22a60*/  IMAD.X R87, RZ, RZ, RZ, P0 ;  /* 0x000000ffff577224 */ /* 0x000fe200000e06ff */
[----:B------:R-:W-:Y:S01]  /*22a70*/  IADD3 R214, P5, PT, R119, R76, RZ ;  /* 0x0000004c77d67210 */ /* 0x000fe20007fbe0ff */
[----:B------:R-:W-:-:S04]  /*22a80*/  IMAD.WIDE.U32 R82, P0, R164, R101, R82 ;  /* 0x00000065a4527225 */ /* 0x000fc80007800052 */
[----:B------:R-:W-:-:S04]  /*22a90*/  IMAD.WIDE.U32 R80, R105, R192, RZ ;  /* 0x000000c069507225 */ /* 0x000fc800078e00ff */
[----:B------:R-:W-:Y:S01]  /*22aa0*/  IMAD.X R79, RZ, RZ, RZ, P0 ;  /* 0x000000ffff4f7224 */ /* 0x000fe200000e06ff */
[----:B------:R-:W-:Y:S01]  /*22ab0*/  IADD3 RZ, P0, PT, RZ, R118, RZ ;  /* 0x00000076ffff7210 */ /* 0x000fe20007f1e0ff */
[----:B------:R-:W-:-:S03]  /*22ac0*/  IMAD.WIDE.U32 R84, R101, R181, RZ ;  /* 0x000000b565547225 */ /* 0x000fc600078e00ff */
[----:B------:R-:W-:Y:S01]  /*22ad0*/  IADD3.X RZ, P0, PT, RZ, R214, RZ, P0, !PT ;  /* 0x000000d6ffff7210 */ /* 0x000fe2000071e4ff */
[----:B------:R-:W-:Y:S01]  /*22ae0*/  IMAD.WIDE.U32 R80, P2, R162, R101, R80 ;  /* 0x00000065a2507225 */ /* 0x000fe20007840050 */
[----:B------:R-:W-:-:S03]  /*22af0*/  IADD3 R85, P3, PT, R85, R82, RZ ;  /* 0x0000005255557210 */ /* 0x000fc60007f7e0ff */
[----:B------:R-:W-:-:S04]  /*22b00*/  IMAD.WIDE.U32 R130, R101, R192, RZ ;  /* 0x000000c065827225 */ /* 0x000fc800078e00ff */
[----:B------:R-:W-:Y:S01]  /*22b10*/  IMAD.WIDE.U32.X R86, R165, R105, R86, P5 ;  /* 0x00000069a5567225 */ /* 0x000fe200028e0456 */
[----:B------:R-:W-:-:S03]  /*22b20*/  IADD3 R136, P4, PT, R131, R80, RZ ;  /* 0x0000005083887210 */ /* 0x000fc60007f9e0ff */
[----:B------:R-:W-:Y:S01]  /*22b30*/  IMAD.MOV.U32 R78, RZ, RZ, R83 ;  /* 0x000000ffff4e7224 */ /* 0x000fe200078e0053 */
[----:B------:R-:W-:Y:S01]  /*22b40*/  IADD3.X R213, P0, PT, RZ, R86, RZ, P0, !PT ;  /* 0x00000056ffd57210 */ /* 0x000fe2000071e4ff */
[----:B------:R-:W-:Y:S02]  /*22b50*/  IMAD.MOV.U32 R154, RZ, RZ, R81 ;  /* 0x000000ffff9a7224 */ /* 0x000fe400078e0051 */
[----:B------:R-:W-:Y:S01]  /*22b60*/  IMAD.WIDE.U32 R82, R105, R210, RZ ;  /* 0x000000d269527225 */ /* 0x000fe200078e00ff */
[----:B------:R-:W-:-:S03]  /*22b70*/  IADD3.X R184, P0, PT, RZ, R87, RZ, P0, !PT ;  /* 0x00000057ffb87210 */ /* 0x000fc6000071e4ff */
[----:B------:R-:W-:Y:S01]  /*22b80*/  IMAD.WIDE.U32 R80, R105, R101, RZ ;  /* 0x0000006569507225 */ /* 0x000fe200078e00ff */
[----:B------:R-:W-:-:S03]  /*22b90*/  IADD3.X R213, P0, PT, R213, R84, RZ, P0, !PT ;  /* 0x00000054d5d57210 */ /* 0x000fc6000071e4ff */
[----:B------:R-:W-:Y:S01]  /*22ba0*/  IMAD.WIDE.U32 R76, R105, R211, RZ ;  /* 0x000000d3694c7225 */ /* 0x000fe200078e00ff */
[----:B------:R-:W-:-:S03]  /*22bb0*/  IADD3.X R184, P0, PT, R184, R85, RZ, P0, !PT ;  /* 0x00000055b8b87210 */ /* 0x000fc6000071e4ff */
[----:B------:R-:W-:-:S04]  /*22bc0*/  IMAD.WIDE.U32.X R78, R164, R105, R78, P3 ;  /* 0x00000069a44e7225 */ /* 0x000fc800018e044e */
[----:B------:R-:W-:-:S04]  /*22bd0*/  IMAD.WIDE.U32 R82, P5, R221, R101, R82 ;  /* 0x00000065dd527225 */ /* 0x000fc800078a0052 */
[C---:B------:R-:W-:Y:S01]  /*22be0*/  IMAD.WIDE.U32 R80, P3, R101.reuse, R105, R80 ;  /* 0x0000006965507225 */ /* 0x040fe20007860050 */
[----:B------:R-:W-:Y:S02]  /*22bf0*/  MOV R132, R83 ;  /* 0x0000005300847202 */ /* 0x000fe40000000f00 */
[----:B------:R-:W-:Y:S01]  /*22c00*/  IADD3.X R83, P0, PT, RZ, R78, RZ, P0, !PT ;  /* 0x0000004eff537210 */ /* 0x000fe2000071e4ff */
[----:B------:R-:W-:-:S03]  /*22c10*/  IMAD.WIDE.U32 R146, R101, R210, RZ ;  /* 0x000000d265927225 */ /* 0x000fc600078e00ff */
[----:B------:R-:W-:Y:S01]  /*22c20*/  IADD3.X R131, P0, PT, RZ, R79, RZ, P0, !PT ;  /* 0x0000004fff837210 */ /* 0x000fe2000071e4ff */
[----:B------:R-:W-:Y:S02]  /*22c30*/  IMAD.X R155, RZ, RZ, RZ, P2 ;  /* 0x000000ffff9b7224 */ /* 0x000fe400010e06ff */
[----:B------:R-:W-:Y:S01]  /*22c40*/  IMAD.X R87, RZ, RZ, RZ, P3 ;  /* 0x000000ffff577224 */ /* 0x000fe200018e06ff */
[----:B------:R-:W-:Y:S01]  /*22c50*/  IADD3 R215, P3, PT, R147, R82, RZ ;  /* 0x0000005293d77210 */ /* 0x000fe20007f7e0ff */
[----:B------:R-:W-:Y:S01]  /*22c60*/  IMAD.WIDE.U32 R76, P2, R222, R101, R76 ;  /* 0x00000065de4c7225 */ /* 0x000fe2000784004c */
[----:B------:R-:W-:-:S03]  /*22c70*/  IADD3.X R130, P0, PT, R83, R130, RZ, P0, !PT ;  /* 0x0000008253827210 */ /* 0x000fc6000071e4ff */
[----:B------:R-:W-:Y:S01]  /*22c80*/  IMAD.WIDE.U32 R152, R101, R211, RZ ;  /* 0x000000d365987225 */ /* 0x000fe200078e00ff */
[----:B------:R-:W-:-:S03]  /*22c90*/  IADD3.X R131, P0, PT, R131, R136, RZ, P0, !PT ;  /* 0x0000008883837210 */ /* 0x000fc6000071e4ff */
[----:B------:R-:W-:-:S04]  /*22ca0*/  IMAD.WIDE.U32 R122, R165, R192, RZ ;  /* 0x000000c0a57a7225 */ /* 0x000fc800078e00ff */
[----:B------:R-:W-:Y:S02]  /*22cb0*/  IMAD.X R133, RZ, RZ, RZ, P5 ;  /* 0x000000ffff857224 */ /* 0x000fe400028e06ff */
[----:B------:R-:W-:Y:S01]  /*22cc0*/  IMAD.X R135, RZ, RZ, RZ, P2 ;  /* 0x000000ffff877224 */ /* 0x000fe200010e06ff */
[----:B------:R-:W-:Y:S01]  /*22cd0*/  IADD3 R153, P2, PT, R153, R76, RZ ;  /* 0x0000004c99997210 */ /* 0x000fe20007f5e0ff */
[----:B------:R-:W-:-:S04]  /*22ce0*/  IMAD.WIDE.U32.X R132, R221, R105, R132, P3 ;  /* 0x00000069dd847225 */ /* 0x000fc800018e0484 */
[----:B------:R-:W-:-:S04]  /*22cf0*/  IMAD.WIDE.U32 R110, R165, R181, RZ ;  /* 0x000000b5a56e7225 */ /* 0x000fc800078e00ff */
[----:B------:R-:W-:-:S04]  /*22d00*/  IMAD.WIDE.U32 R142, R165, R210, RZ ;  /* 0x000000d2a58e7225 */ /* 0x000fc800078e00ff */
[----:B------:R-:W-:Y:S02]  /*22d10*/  IMAD.MOV.U32 R134, RZ, RZ, R77 ;  /* 0x000000ffff867224 */ /* 0x000fe400078e004d */
[----:B------:R-:W-:-:S04]  /*22d20*/  IMAD.WIDE.U32 R122, P3, R162, R185, R122 ;  /* 0x000000b9a27a7225 */ /* 0x000fc8000786007a */
[----:B------:R-:W-:-:S04]  /*22d30*/  IMAD.WIDE.U32.X R134, R222, R105, R134, P2 ;  /* 0x00000069de867225 */ /* 0x000fc800010e0486 */
[----:B------:R-:W-:-:S04]  /*22d40*/  IMAD.WIDE.U32 R78, R165, R211, RZ ;  /* 0x000000d3a54e7225 */ /* 0x000fc800078e00ff */
[----:B------:R-:W-:-:S04]  /*22d50*/  IMAD.WIDE.U32 R190, R164, R211, RZ ;  /* 0x000000d3a4be7225 */ /* 0x000fc800078e00ff */
[----:B------:R-:W-:Y:S02]  /*22d60*/  IMAD.X R189, RZ, RZ, RZ, P3 ;  /* 0x000000ffffbd7224 */ /* 0x000fe400018e06ff */
[----:B------:R-:W-:-:S04]  /*22d70*/  IMAD.WIDE.U32 R110, P2, R164, R185, R110 ;  /* 0x000000b9a46e7225 */ /* 0x000fc8000784006e */
[----:B------:R-:W-:-:S04]  /*22d80*/  IMAD.WIDE.U32 R142, P3, R221, R185, R142 ;  /* 0x000000b9dd8e7225 */ /* 0x000fc8000786008e */
[----:B------:R-:W-:Y:S02]  /*22d90*/  IMAD.MOV.U32 R86, RZ, RZ, R81 ;  /* 0x000000ffff567224 */ /* 0x000fe400078e0051 */
[----:B------:R-:W-:-:S04]  /*22da0*/  IMAD.WIDE.U32 R208, R164, R192, RZ ;  /* 0x000000c0a4d07225 */ /* 0x000fc800078e00ff */
[----:B------:R-:W-:Y:S02]  /*22db0*/  IMAD.X R145, RZ, RZ, RZ, P2 ;  /* 0x000000ffff917224 */ /* 0x000fe400010e06ff */
[----:B------:R-:W-:Y:S02]  /*22dc0*/  IMAD.X R81, RZ, RZ, RZ, P3 ;  /* 0x000000ffff517224 */ /* 0x000fe400018e06ff */
[----:B------:R-:W-:-:S04]  /*22dd0*/  IMAD.WIDE.U32 R78, P2, R222, R185, R78 ;  /* 0x000000b9de4e7225 */ /* 0x000fc8000784004e */
[----:B------:R-:W-:-:S04]  /*22de0*/  IMAD.WIDE.U32 R182, R162, R211, RZ ;  /* 0x000000d3a2b67225 */ /* 0x000fc800078e00ff */
[----:B------:R-:W-:-:S04]  /*22df0*/  IMAD.WIDE.U32 R190, P3, R222, R181, R190 ;  /* 0x000000b5debe7225 */ /* 0x000fc800078600be */
[----:B------:R-:W-:Y:S01]  /*22e00*/  IMAD.WIDE.U32 R124, R164, R210, RZ ;  /* 0x000000d2a47c7225 */ /* 0x000fe200078e00ff */
[----:B------:R-:W-:-:S03]  /*22e10*/  IADD3.X R109, PT, PT, RZ, RZ, RZ, P3, !PT ;  /* 0x000000ffff6d7210 */ /* 0x000fc60001ffe4ff */
[----:B------:R-:W-:Y:S02]  /*22e20*/  IMAD.X R113, RZ, RZ, RZ, P2 ;  /* 0x000000ffff717224 */ /* 0x000fe400010e06ff */
[----:B------:R-:W-:-:S04]  /*22e30*/  IMAD.WIDE.U32 R208, P2, R162, R181, R208 ;  /* 0x000000b5a2d07225 */ /* 0x000fc800078400d0 */
[----:B------:R-:W-:Y:S01]  /*22e40*/  IMAD.WIDE.U32 R166, R222, R210, RZ ;  /* 0x000000d2dea67225 */ /* 0x000fe200078e00ff */
[----:B------:R-:W-:-:S03]  /*22e50*/  MOV R106, R209 ;  /* 0x000000d1006a7202 */ /* 0x000fc60000000f00 */
[----:B------:R-:W-:-:S04]  /*22e60*/  IMAD.WIDE.U32 R182, P3, R222, R192, R182 ;  /* 0x000000c0deb67225 */ /* 0x000fc800078600b6 */
[----:B------:R-:W-:-:S04]  /*22e70*/  IMAD.WIDE.U32 R172, R162, R210, RZ ;  /* 0x000000d2a2ac7225 */ /* 0x000fc800078e00ff */
[----:B------:R-:W-:Y:S02]  /*22e80*/  IMAD.X R107, RZ, RZ, RZ, P2 ;  /* 0x000000ffff6b7224 */ /* 0x000fe400010e06ff */
[----:B------:R-:W-:-:S04]  /*22e90*/  IMAD.WIDE.U32 R124, P2, R221, R181, R124 ;  /* 0x000000b5dd7c7225 */ /* 0x000fc8000784007c */
[----:B------:R-:W-:Y:S02]  /*22ea0*/  IMAD.X R175, RZ, RZ, RZ, P3 ;  /* 0x000000ffffaf7224 */ /* 0x000fe400018e06ff */
[----:B------:R-:W-:-:S04]  /*22eb0*/  IMAD.WIDE.U32 R76, R165, R185, RZ ;  /* 0x000000b9a54c7225 */ /* 0x000fc800078e00ff */
        /* <DEDUP_REMOVED lines=14> */
[----:B------:R-:W-:Y:S01]  /*22fa0*/  IMAD.X R115, RZ, RZ, RZ, P5 ;  /* 0x000000ffff737224 */ /* 0x000fe200028e06ff */
[----:B------:R-:W-:Y:S01]  /*22fb0*/  IADD3 R205, P5, PT, R205, R80, RZ ;  /* 0x00000050cdcd7210 */ /* 0x000fe20007fbe0ff */
[----:B------:R-:W-:-:S04]  /*22fc0*/  IMAD.WIDE.U32 R140, R185, R211, RZ ;  /* 0x000000d3b98c7225 */ /* 0x000fc800078e00ff */
[----:B------:R-:W-:Y:S02]  /*22fd0*/  IMAD.MOV.U32 R144, RZ, RZ, R111 ;  /* 0x000000ffff907224 */ /* 0x000fe400078e006f */
[----:B------:R-:W-:Y:S01]  /*22fe0*/  IMAD.WIDE.U32.X R188, R162, R165, R188, P3 ;  /* 0x000000a5a2bc7225 */ /* 0x000fe200018e04bc */
[----:B------:R-:W-:-:S03]  /*22ff0*/  IADD3 R101, P3, PT, R142, R101, RZ ;  /* 0x000000658e657210 */ /* 0x000fc60007f7e0ff */
[----:B------:R-:W-:-:S04]  /*23000*/  IMAD.WIDE.U32 R116, R181, R211, RZ ;  /* 0x000000d3b5747225 */ /* 0x000fc800078e00ff */
[----:B------:R-:W-:Y:S02]  /*23010*/  IMAD.MOV.U32 R80, RZ, RZ, R143 ;  /* 0x000000ffff507224 */ /* 0x000fe400078e008f */
[----:B------:R-:W-:Y:S01]  /*23020*/  IMAD.WIDE.U32.X R154, R162, R105, R154, P4 ;  /* 0x00000069a29a7225 */ /* 0x000fe200020e049a */
[----:B------:R-:W-:-:S03]  /*23030*/  IADD3 R129, P4, PT, R139, R76, RZ ;  /* 0x0000004c8b817210 */ /* 0x000fc60007f9e0ff */
[----:B------:R-:W-:Y:S01]  /*23040*/  IMAD.WIDE.U32.X R144, R164, R165, R144, P2 ;  /* 0x000000a5a4907225 */ /* 0x000fe200010e0490 */
[----:B------:R-:W-:-:S03]  /*23050*/  IADD3 R111, P2, PT, R78, R141, RZ ;  /* 0x0000008d4e6f7210 */ /* 0x000fc60007f5e0ff */
[----:B------:R-:W-:Y:S02]  /*23060*/  IMAD.MOV.U32 R114, RZ, RZ, R77 ;  /* 0x000000ffff727224 */ /* 0x000fe400078e004d */
        /* <DEDUP_REMOVED lines=8> */
[----:B------:R-:W-:-:S04]  /*230f0*/  IMAD.WIDE.U32.X R86, R105, R105, R86, P5 ;  /* 0x0000006969567225 */ /* 0x000fc800028e0456 */
[----:B------:R-:W-:-:S04]  /*23100*/  IMAD.WIDE.U32 R104, R181, R210, RZ ;  /* 0x000000d2b5687225 */ /* 0x000fc800078e00ff */
[----:B------:R-:W-:Y:S01]  /*23110*/  IMAD.WIDE.U32.X R108, R222, R164, R108, P3 ;  /* 0x000000a4de6c7225 */ /* 0x000fe200018e046c */
[----:B------:R-:W-:-:S03]  /*23120*/  IADD3 R128, P3, PT, R182, R121, RZ ;  /* 0x00000079b6807210 */ /* 0x000fc60007f7e0ff */
[----:B------:R-:W-:-:S04]  /*23130*/  IMAD.WIDE.U32 R150, R164, R181, RZ ;  /* 0x000000b5a4967225 */ /* 0x000fc800078e00ff */
[----:B------:R-:W-:Y:S02]  /*23140*/  IMAD.MOV.U32 R174, RZ, RZ, R183 ;  /* 0x000000ffffae7224 */ /* 0x000fe400078e00b7 */
[----:B------:R-:W-:Y:S01]  /*23150*/  IMAD.WIDE.U32.X R106, R162, R164, R106, P2 ;  /* 0x000000a4a26a7225 */ /* 0x000fe200010e046a */
[----:B------:R-:W-:-:S03]  /*23160*/  IADD3 R105, P2, PT, R124, R105, RZ ;  /* 0x000000697c697210 */ /* 0x000fc60007f5e0ff */
[----:B------:R-:W-:Y:S02]  /*23170*/  IMAD.MOV.U32 R82, RZ, RZ, R125 ;  /* 0x000000ffff527224 */ /* 0x000fe400078e007d */
[----:B------:R-:W-:-:S04]  /*23180*/  IMAD.WIDE.U32.X R174, R222, R162, R174, P3 ;  /* 0x000000a2deae7225 */ /* 0x000fc800018e04ae */
[----:B------:R-:W-:-:S04]  /*23190*/  IMAD.WIDE.U32 R150, P3, R181, R164, R150 ;  /* 0x000000a4b5967225 */ /* 0x000fc80007860096 */
[----:B------:R-:W-:Y:S01]  /*231a0*/  IMAD.WIDE.U32.X R82, R221, R164, R82, P2 ;  /* 0x000000a4dd527225 */ /* 0x000fe200010e0452 */
[----:B------:R-:W-:-:S03]  /*231b0*/  IADD3 RZ, P2, PT, R130, R84, RZ ;  /* 0x0000005482ff7210 */ /* 0x000fc60007f5e0ff */
[----:B------:R-:W-:Y:S01]  /*231c0*/  IMAD.WIDE.U32 R136, R181, R181, RZ ;  /* 0x000000b5b5887225 */ /* 0x000fe200078e00ff */
[----:B------:R-:W-:-:S03]  /*231d0*/  IADD3.X RZ, P2, PT, R131, R85, RZ, P2, !PT ;  /* 0x0000005583ff7210 */ /* 0x000fc6000175e4ff */
[----:B------:R-:W-:Y:S01]  /*231e0*/  IMAD.WIDE.U32 R170, R192, R210, RZ ;  /* 0x000000d2c0aa7225 */ /* 0x000fe200078e00ff */
[----:B------:R-:W-:-:S03]  /*231f0*/  IADD3.X R77, P2, PT, RZ, R144, RZ, P2, !PT ;  /* 0x00000090ff4d7210 */ /* 0x000fc6000175e4ff */
[----:B------:R-:W-:Y:S01]  /*23200*/  IMAD.X R161, RZ, RZ, RZ, P3 ;  /* 0x000000ffffa17224 */ /* 0x000fe200018e06ff */
[----:B------:R-:W-:Y:S01]  /*23210*/  IADD3.X R79, P3, PT, RZ, R154, RZ, P0, !PT ;  /* 0x0000009aff4f7210 */ /* 0x000fe2000077e4ff */
[----:B------:R-:W-:Y:S01]  /*23220*/  IMAD.WIDE.U32 R84, R162, R192, RZ ;  /* 0x000000c0a2547225 */ /* 0x000fe200078e00ff */
[----:B------:R-:W-:Y:S02]  /*23230*/  IADD3 R117, P0, PT, R137, R150, RZ ;  /* 0x0000009689757210 */ /* 0x000fe40007f1e0ff */
[----:B------:R-:W-:Y:S01]  /*23240*/  IADD3 R171, P5, PT, R172, R171, RZ ;  /* 0x000000abacab7210 */ /* 0x000fe20007fbe0ff */
[----:B------:R-:W-:Y:S01]  /*23250*/  IMAD.MOV.U32 R168, RZ, RZ, R173 ;  /* 0x000000ffffa87224 */ /* 0x000fe200078e00ad */
[----:B------:R-:W-:Y:S01]  /*23260*/  IADD3.X R150, P3, PT, RZ, R155, RZ, P3, !PT ;  /* 0x0000009bff967210 */ /* 0x000fe20001f7e4ff */
[----:B------:R-:W-:-:S03]  /*23270*/  IMAD.WIDE.U32 R158, R192, R192, RZ ;  /* 0x000000c0c09e7225 */ /* 0x000fc600078e00ff */
[----:B------:R-:W-:Y:S01]  /*23280*/  IADD3.X R152, P3, PT, R79, R152, RZ, P3, !PT ;  /* 0x000000984f987210 */ /* 0x000fe20001f7e4ff */
[-C--:B------:R-:W-:Y:S01]  /*23290*/  IMAD.WIDE.U32.X R168, R221, R162.reuse, R168, P5 ;  /* 0x000000a2dda87225 */ /* 0x080fe200028e04a8 */
[----:B------:R-:W-:Y:S02]  /*232a0*/  IADD3.X R79, P2, PT, RZ, R145, RZ, P2, !PT ;  /* 0x00000091ff4f7210 */ /* 0x000fe4000175e4ff */
[----:B------:R-:W-:Y:S01]  /*232b0*/  IADD3.X R150, P3, PT, R150, R153, RZ, P3, !PT ;  /* 0x0000009996967210 */ /* 0x000fe20001f7e4ff */
[----:B------:R-:W-:-:S03]  /*232c0*/  IMAD.WIDE.U32 R84, P5, R192, R162, R84 ;  /* 0x000000a2c0547225 */ /* 0x000fc600078a0054 */
[----:B------:R-:W-:Y:S01]  /*232d0*/  IADD3.X R121, P3, PT, RZ, R134, RZ, P3, !PT ;  /* 0x00000086ff797210 */ /* 0x000fe20001f7e4ff */
[----:B------:R-:W-:-:S04]  /*232e0*/  IMAD.WIDE.U32 R144, R222, R211, RZ ;  /* 0x000000d3de907225 */ /* 0x000fc800078e00ff */
[----:B------:R-:W-:Y:S01]  /*232f0*/  IMAD.X R155, RZ, RZ, RZ, P5 ;  /* 0x000000ffff9b7224 */ /* 0x000fe200028e06ff */
[----:B------:R-:W-:Y:S01]  /*23300*/  IADD3 R159, P5, PT, R159, R84, RZ ;  /* 0x000000549f9f7210 */ /* 0x000fe20007fbe0ff */
[----:B------:R-:W-:Y:S02]  /*23310*/  IMAD.MOV.U32 R154, RZ, RZ, R85 ;  /* 0x000000ffff9a7224 */ /* 0x000fe400078e0055 */
[----:B------:R-:W-:Y:S02]  /*23320*/  IMAD.MOV.U32 R160, RZ, RZ, R151 ;  /* 0x000000ffffa07224 */ /* 0x000fe400078e0097 */
[----:B------:R-:W-:Y:S01]  /*23330*/  IMAD.WIDE.U32.X R84, R165, R165, R114, P4 ;  /* 0x000000a5a5547225 */ /* 0x000fe200020e0472 */
[----:B------:R-:W-:Y:S02]  /*23340*/  IADD3.X R114, P2, PT, R77, R152, RZ, P2, !PT ;  /* 0x000000984d727210 */ /* 0x000fe4000175e4ff */
[----:B------:R-:W-:Y:S01]  /*23350*/  IADD3.X R77, P3, PT, RZ, R135, RZ, P3, !PT ;  /* 0x00000087ff4d7210 */ /* 0x000fe20001f7e4ff */
[----:B------:R-:W-:Y:S01]  /*23360*/  IMAD.WIDE.U32 R144, P4, R211, R222, R144 ;  /* 0x000000ded3907225 */ /* 0x000fe20007880090 */
[----:B------:R-:W-:-:S03]  /*23370*/  IADD3.X R115, P2, PT, R79, R150, RZ, P2, !PT ;  /* 0x000000964f737210 */ /* 0x000fc6000175e4ff */
[----:B------:R-:W-:Y:S01]  /*23380*/  IMAD.WIDE.U32 R152, R211, R211, RZ ;  /* 0x000000d3d3987225 */ /* 0x000fe200078e00ff */
[----:B------:R-:W-:-:S03]  /*23390*/  IADD3.X R151, PT, PT, RZ, RZ, RZ, P4, !PT ;  /* 0x000000ffff977210 */ /* 0x000fc600027fe4ff */
[----:B------:R-:W-:Y:S01]  /*233a0*/  IMAD.WIDE.U32.X R160, R164, R164, R160, P0 ;  /* 0x000000a4a4a07225 */ /* 0x000fe200000e04a0 */
[----:B------:R-:W-:Y:S02]  /*233b0*/  IADD3 RZ, P0, PT, R114, R148, RZ ;  /* 0x0000009472ff7210 */ /* 0x000fe40007f1e0ff */
[----:B------:R-:W-:Y:S01]  /*233c0*/  IADD3 R153, P4, PT, R153, R144, RZ ;  /* 0x0000009099997210 */ /* 0x000fe20007f9e0ff */
[----:B------:R-:W-:-:S04]  /*233d0*/  IMAD.WIDE.U32 R134, R221, R210, RZ ;  /* 0x000000d2dd867225 */ /* 0x000fc800078e00ff */
[----:B------:R-:W-:Y:S02]  /*233e0*/  IMAD.MOV.U32 R150, RZ, RZ, R145 ;  /* 0x000000ffff967224 */ /* 0x000fe400078e0091 */
[----:B------:R-:W-:Y:S01]  /*233f0*/  IMAD.WIDE.U32.X R154, R162, R162, R154, P5 ;  /* 0x000000a2a29a7225 */ /* 0x000fe200028e049a */
[----:B------:R-:W-:Y:S02]  /*23400*/  IADD3.X RZ, P5, PT, R115, R119, RZ, P0, !PT ;  /* 0x0000007773ff7210 */ /* 0x000fe400007be4ff */
[----:B------:R-:W-:Y:S01]  /*23410*/  IADD3.X R79, P0, PT, R121, R146, RZ, P3, !PT ;  /* 0x00000092794f7210 */ /* 0x000fe20001f1e4ff */
[----:B------:R-:W-:Y:S01]  /*23420*/  IMAD.WIDE.U32 R144, R204, -0x1, RZ ;  /* 0xffffffffcc907825 */ /* 0x000fe200078e00ff */
[----:B------:R-:W-:-:S03]  /*23430*/  IADD3.X R119, P2, PT, RZ, RZ, RZ, P2, !PT ;  /* 0x000000ffff777210 */ /* 0x000fc6000175e4ff */
[----:B------:R-:W-:Y:S02]  /*23440*/  IMAD R173, R204, -0x7af74001, -R205 ;  /* 0x8508bfffccad7824 */ /* 0x000fe400078e0acd */
[----:B------:R-:W-:-:S04]  /*23450*/  IMAD.WIDE.U32 R134, P3, R210, R221, R134 ;  /* 0x000000ddd2867225 */ /* 0x000fc80007860086 */
[----:B------:R-:W-:-:S04]  /*23460*/  IMAD.WIDE.U32 R148, R210, R210, RZ ;  /* 0x000000d2d2947225 */ /* 0x000fc800078e00ff */
[----:B------:R-:W-:-:S04]  /*23470*/  IMAD.WIDE.U32 R164, R211, R210, RZ ;  /* 0x000000d2d3a47225 */ /* 0x000fc800078e00ff */
[----:B------:R-:W-:Y:S02]  /*23480*/  IMAD.IADD R173, R145, 0x1, R173 ;  /* 0x0000000191ad7824 */ /* 0x000fe400078e02ad */
[----:B------:R-:W-:Y:S01]  /*23490*/  IMAD.X R147, RZ, RZ, RZ, P3 ;  /* 0x000000ffff937224 */ /* 0x000fe200018e06ff */
[----:B------:R-:W-:Y:S01]  /*234a0*/  IADD3.X R224, P3, PT, R119, R188, RZ, P5, !PT ;  /* 0x000000bc77e07210 */ /* 0x000fe20002f7e4ff */
[----:B------:R-:W-:Y:S01]  /*234b0*/  IMAD.X R121, RZ, RZ, RZ, P2 ;  /* 0x000000ffff797224 */ /* 0x000fe200010e06ff */
[----:B------:R-:W-:Y:S01]  /*234c0*/  IADD3 R145, P2, PT, R149, R134, RZ ;  /* 0x0000008695917210 */ /* 0x000fe20007f5e0ff */
[----:B------:R-:W-:Y:S01]  /*234d0*/  IMAD.MOV.U32 R146, RZ, RZ, R135 ;  /* 0x000000ffff927224 */ /* 0x000fe200078e0087 */
[----:B------:R-:W-:Y:S01]  /*234e0*/  IADD3 R149, P5, PT, R166, R165, RZ ;  /* 0x000000a5a6957210 */ /* 0x000fe20007fbe0ff */
[----:B------:R-:W-:Y:S01]  /*234f0*/  IMAD.WIDE.U32 R134, R173, 0x1, RZ ;  /* 0x00000001ad867825 */ /* 0x000fe200078e00ff */
[----:B------:R-:W-:-:S03]  /*23500*/  IADD3.X R121, P3, PT, R121, R189, RZ, P3, !PT ;  /* 0x000000bd79797210 */ /* 0x000fc60001f7e4ff */
[----:B------:R-:W-:Y:S02]  /*23510*/  IMAD.MOV.U32 R162, RZ, RZ, R167 ;  /* 0x000000ffffa27224 */ /* 0x000fe400078e00a7 */
[----:B------:R-:W-:Y:S01]  /*23520*/  IMAD.WIDE.U32.X R150, R222, R222, R150, P4 ;  /* 0x000000dede967225 */ /* 0x000fe200020e0496 */
[----:B------:R-:W-:-:S03]  /*23530*/  IADD3 RZ, P4, PT, RZ, R204, RZ ;  /* 0x000000ccffff7210 */ /* 0x000fc60007f9e0ff */
[----:B------:R-:W-:Y:S01]  /*23540*/  IMAD.WIDE.U32.X R162, R221, R222, R162, P5 ;  /* 0x000000dedda27225 */ /* 0x000fe200028e04a2 */
[----:B------:R-:W-:-:S03]  /*23550*/  IADD3.X RZ, P4, PT, RZ, R205, RZ, P4, !PT ;  /* 0x000000cdffff7210 */ /* 0x000fc6000279e4ff */
[----:B------:R-:W-:-:S04]  /*23560*/  IMAD.WIDE.U32 R188, R144, 0x1, RZ ;  /* 0x0000000190bc7825 */ /* 0x000fc800078e00ff */
[----:B------:R-:W-:-:S04]  /*23570*/  IMAD.WIDE.U32 R134, P5, R144, -0x7af74000, R134 ;  /* 0x8508c00090867825 */ /* 0x000fc800078a0086 */
[----:B------:R-:W-:Y:S01]  /*23580*/  IMAD.WIDE.U32.X R146, R221, R221, R146, P2 ;  /* 0x000000dddd927225 */ /* 0x000fe200010e0492 */
[----:B------:R-:W-:Y:S02]  /*23590*/  IADD3 RZ, P2, PT, R204, R188, RZ ;  /* 0x000000bcccff7210 */ /* 0x000fe40007f5e0ff */
[----:B------:R-:W-:Y:S01]  /*235a0*/  IADD3.X R204, P3, PT, R224, R79, RZ, P3, !PT ;  /* 0x0000004fe0cc7210 */ /* 0x000fe20001f7e4ff */
[----:B------:R-:W-:Y:S01]  /*235b0*/  IMAD.X R119, RZ, RZ, RZ, P5 ;  /* 0x000000ffff777224 */ /* 0x000fe200028e06ff */
[----:B------:R-:W-:Y:S01]  /*235c0*/  IADD3 R188, P5, PT, R189, R134, RZ ;  /* 0x00000086bdbc7210 */ /* 0x000fe20007fbe0ff */
[----:B------:R-:W-:Y:S01]  /*235d0*/  IMAD.WIDE.U32 R130, R181, R185, R130 ;  /* 0x000000b9b5827225 */ /* 0x000fe200078e0082 */
[----:B------:R-:W-:Y:S02]  /*235e0*/  IADD3.X R134, P0, PT, R77, R215, RZ, P0, !PT ;  /* 0x000000d74d867210 */ /* 0x000fe4000071e4ff */
[----:B------:R-:W-:Y:S01]  /*235f0*/  SHF.L.U64.HI R77, R118, 0x1, R214 ;  /* 0x00000001764d7819 */ /* 0x000fe200000102d6 */
[----:B------:R-:W-:Y:S01]  /*23600*/  IMAD.WIDE.U32 R114, R192, R185, R114 ;  /* 0x000000b9c0727225 */ /* 0x000fe200078e0072 */
[----:B------:R-:W-:-:S02]  /*23610*/  LEA.X R79, P4, R118, R86, 0x1, P4 ;  /* 0x00000056764f7211 */ /* 0x000fc40002080cff */
[----:B------:R-:W-:Y:S01]  /*23620*/  IADD3.X RZ, P2, PT, R205, R188, RZ, P2, !PT ;  /* 0x000000bccdff7210 */ /* 0x000fe2000175e4ff */
[----:B------:R-:W-:Y:S01]  /*23630*/  IMAD.MOV.U32 R118, RZ, RZ, R135 ;  /* 0x000000ffff767224 */ /* 0x000fe200078e0087 */
[----:B------:R-:W-:Y:S01]  /*23640*/  IADD3.X R205, P3, PT, R121, R134, RZ, P3, !PT ;  /* 0x0000008679cd7210 */ /* 0x000fe20001f7e4ff */
[----:B------:R-:W-:Y:S01]  /*23650*/  IMAD.WIDE.U32 R134, R173, 0x30000000, RZ ;  /* 0x30000000ad867825 */ /* 0x000fe200078e00ff */
[----:B------:R-:W-:Y:S02]  /*23660*/  IADD3.X R188, P4, PT, R77, R87, RZ, P4, !PT ;  /* 0x000000574dbc7210 */ /* 0x000fe4000279e4ff */
[----:B------:R-:W-:Y:S01]  /*23670*/  IADD3.X R121, P3, PT, RZ, RZ, RZ, P3, !PT ;  /* 0x000000ffff797210 */ /* 0x000fe20001f7e4ff */
[----:B------:R-:W-:Y:S01]  /*23680*/  IMAD.WIDE.U32.X R118, R173, -0x7af74000, R118, P5 ;  /* 0x8508c000ad767825 */ /* 0x000fe200028e0476 */
[----:B------:R-:W-:Y:S02]  /*23690*/  SHF.L.W.U32.HI R77, R214, 0x1, R213 ;  /* 0x00000001d64d7819 */ /* 0x000fe40000010ed5 */
[----:B------:R-:W-:Y:S01]  /*236a0*/  IADD3.X R125, PT, PT, RZ, RZ, RZ, P3, !PT ;  /* 0x000000ffff7d7210 */ /* 0x000fe20001ffe4ff */
[----:B------:R-:W-:Y:S01]  /*236b0*/  IMAD.WIDE.U32 R86, P5, R144, 0x170b5d44, R134 ;  /* 0x170b5d4490567825 */ /* 0x000fe200078a0086 */
[----:B------:R-:W-:-:S02]  /*236c0*/  IADD3.X R118, P2, PT, RZ, R118, RZ, P2, !PT ;  /* 0x00000076ff767210 */ /* 0x000fc4000175e4ff */
[----:B------:R-:W-:Y:S01]  /*236d0*/  IADD3 RZ, P3, PT, R204, R140, RZ ;  /* 0x0000008cccff7210 */ /* 0x000fe20007f7e0ff */
[----:B------:R-:W-:Y:S01]  /*236e0*/  IMAD.WIDE.U32 R134, R144, 0x30000000, RZ ;  /* 0x3000000090867825 */ /* 0x000fe200078e00ff */
[----:B------:R-:W-:Y:S02]  /*236f0*/  IADD3.X R119, P2, PT, RZ, R119, RZ, P2, !PT ;  /* 0x00000077ff777210 */ /* 0x000fe4000175e4ff */
[----:B------:R-:W-:Y:S01]  /*23700*/  IADD3.X RZ, P3, PT, R205, R111, RZ, P3, !PT ;  /* 0x0000006fcdff7210 */ /* 0x000fe20001f7e4ff */
[----:B------:R-:W-:Y:S01]  /*23710*/  IMAD.X R139, RZ, RZ, RZ, P5 ;  /* 0x000000ffff8b7224 */ /* 0x000fe200028e06ff */
[----:B------:R-:W-:Y:S01]  /*23720*/  IADD3.X R118, P2, PT, R118, R79, RZ, P2, !PT ;  /* 0x0000004f76767210 */ /* 0x000fe2000175e4ff */
[----:B------:R-:W-:Y:S01]  /*23730*/  IMAD.WIDE.U32 R140, R173, 0xf5138f, RZ ;  /* 0x00f5138fad8c7825 */ /* 0x000fe200078e00ff */
[----:B------:R-:W-:Y:S02]  /*23740*/  IADD3 R135, P5, PT, R86, R135, RZ ;  /* 0x0000008756877210 */ /* 0x000fe40007fbe0ff */
[----:B------:R-:W-:Y:S01]  /*23750*/  IADD3.X R119, P2, PT, R119, R188, RZ, P2, !PT ;  /* 0x000000bc77777210 */ /* 0x000fe2000175e4ff */
[----:B------:R-:W-:Y:S01]  /*23760*/  IMAD.WIDE.U32 R204, R211, R185, R204 ;  /* 0x000000b9d3cc7225 */ /* 0x000fe200078e00cc */
[----:B------:R-:W-:-:S02]  /*23770*/  IADD3.X R188, P3, PT, R121, R112, RZ, P3, !PT ;  /* 0x0000007079bc7210 */ /* 0x000fc40001f7e4ff */
[----:B------:R-:W-:Y:S01]  /*23780*/  IADD3.X R77, P4, PT, R77, R138, RZ, P4, !PT ;  /* 0x0000008a4d4d7210 */ /* 0x000fe2000279e4ff */
[----:B------:R-:W-:Y:S01]  /*23790*/  IMAD.MOV.U32 R138, RZ, RZ, R87 ;  /* 0x000000ffff8a7224 */ /* 0x000fe200078e0057 */
[----:B------:R-:W-:Y:S01]  /*237a0*/  IADD3.X R189, P0, PT, RZ, R132, RZ, P0, !PT ;  /* 0x00000084ffbd7210 */ /* 0x000fe2000071e4ff */
[----:B------:R-:W-:Y:S01]  /*237b0*/  IMAD.IADD R205, R205, 0x1, R78 ;  /* 0x00000001cdcd7824 */ /* 0x000fe200078e024e */
[----:B------:R-:W-:Y:S01]  /*237c0*/  IADD3.X R112, P3, PT, R125, R113, RZ, P3, !PT ;  /* 0x000000717d707210 */ /* 0x000fe20001f7e4ff */
[----:B------:R-:W-:Y:S01]  /*237d0*/  IMAD.WIDE.U32.X R138, R173, 0x170b5d44, R138, P5 ;  /* 0x170b5d44ad8a7825 */ /* 0x000fe200028e048a */
[----:B------:R-:W-:Y:S02]  /*237e0*/  IADD3.X R79, P2, PT, RZ, RZ, RZ, P2, !PT ;  /* 0x000000ffff4f7210 */ /* 0x000fe4000175e4ff */
[----:B------:R-:W-:Y:S01]  /*237f0*/  IADD3 RZ, P5, PT, R118, R134, RZ ;  /* 0x0000008676ff7210 */ /* 0x000fe20007fbe0ff */
[----:B------:R-:W-:Y:S01]  /*23800*/  IMAD.X R133, RZ, RZ, R133, P0 ;  /* 0x000000ffff857224 */ /* 0x000fe200000e0685 */
[----:B------:R-:W-:Y:S01]  /*23810*/  IADD3.X R188, P3, PT, R188, R189, RZ, P3, !PT ;  /* 0x000000bdbcbc7210 */ /* 0x000fe20001f7e4ff */
[----:B------:R-:W-:Y:S01]  /*23820*/  IMAD.X R165, RZ, RZ, RZ, P2 ;  /* 0x000000ffffa57224 */ /* 0x000fe200010e06ff */
[----:B------:R-:W-:Y:S01]  /*23830*/  IADD3.X RZ, P5, PT, R119, R135, RZ, P5, !PT ;  /* 0x0000008777ff7210 */ /* 0x000fe20002fbe4ff */
[----:B------:R-:W-:Y:S01]  /*23840*/  IMAD.WIDE.U32 R118, R144, 0x30000000, R118 ;  /* 0x3000000090767825 */ /* 0x000fe200078e0076 */
[----:B------:R-:W-:-:S02]  /*23850*/  IADD3 RZ, P0, PT, R188, R100, RZ ;  /* 0x00000064bcff7210 */ /* 0x000fc40007f1e0ff */
[----:B------:R-:W-:Y:S01]  /*23860*/  IADD3.X R189, P2, PT, R112, R133, RZ, P3, !PT ;  /* 0x0000008570bd7210 */ /* 0x000fe20001f5e4ff */
[----:B------:R-:W-:Y:S01]  /*23870*/  IMAD.WIDE.U32 R112, R173, -0x45f6b800, RZ ;  /* 0xba094800ad707825 */ /* 0x000fe200078e00ff */
[----:B------:R-:W-:Y:S02]  /*23880*/  SHF.L.W.U32.HI R134, R213, 0x1, R184 ;  /* 0x00000001d5867819 */ /* 0x000fe40000010eb8 */
[----:B------:R-:W-:Y:S01]  /*23890*/  IADD3.X R132, P5, PT, R79, R138, RZ, P5, !PT ;  /* 0x0000008a4f847210 */ /* 0x000fe20002fbe4ff */
[----:B------:R-:W-:Y:S01]  /*238a0*/  IMAD.IADD R119, R119, 0x1, R86 ;  /* 0x0000000177777824 */ /* 0x000fe200078e0256 */
[----:B------:R-:W-:Y:S01]  /*238b0*/  IADD3.X RZ, P3, PT, R189, R101, RZ, P0, !PT ;  /* 0x00000065bdff7210 */ /* 0x000fe2000077e4ff */
[----:B------:R-:W-:Y:S01]  /*238c0*/  IMAD.WIDE.U32 R100, R144, 0xf5138f, RZ ;  /* 0x00f5138f90647825 */ /* 0x000fe200078e00ff */
[----:B------:R-:W-:Y:S02]  /*238d0*/  IADD3.X R79, P2, PT, RZ, RZ, RZ, P2, !PT ;  /* 0x000000ffff4f7210 */ /* 0x000fe4000175e4ff */
[----:B------:R-:W-:Y:S01]  /*238e0*/  IADD3.X R111, P4, PT, R134, R129, RZ, P4, !PT ;  /* 0x00000081866f7210 */ /* 0x000fe2000279e4ff */
[----:B------:R-:W-:Y:S01]  /*238f0*/  IMAD.IADD R129, R131, 0x1, R110 ;  /* 0x0000000183817824 */ /* 0x000fe200078e026e */
[----:B------:R-:W-:Y:S01]  /*23900*/  SHF.L.W.U32.HI R143, R184, 0x1, R130 ;  /* 0x00000001b88f7819 */ /* 0x000fe20000010e82 */
[----:B------:R-:W-:Y:S01]  /*23910*/  IMAD.WIDE.U32 R134, R144, 0x6ca1493b, RZ ;  /* 0x6ca1493b90867825 */ /* 0x000fe200078e00ff */
[----:B------:R-:W-:-:S02]  /*23920*/  IADD3.X R184, P3, PT, R79, R80, RZ, P3, !PT ;  /* 0x000000504fb87210 */ /* 0x000fc40001f7e4ff */
[----:B------:R-:W-:Y:S01]  /*23930*/  IADD3.X R165, P5, PT, R165, R139, RZ, P5, !PT ;  /* 0x0000008ba5a57210 */ /* 0x000fe20002fbe4ff */
[----:B------:R-:W-:Y:S01]  /*23940*/  IMAD.WIDE.U32 R138, R173, 0x6ca1493b, RZ ;  /* 0x6ca1493bad8a7825 */ /* 0x000fe200078e00ff */
[----:B------:R-:W-:Y:S02]  /*23950*/  SHF.L.W.U32.HI R125, R130, 0x1, R129 ;  /* 0x00000001827d7819 */ /* 0x000fe40000010e81 */
[----:B------:R-:W-:Y:S01]  /*23960*/  IADD3.X R143, P0, PT, R143, R84, RZ, P4, !PT ;  /* 0x000000548f8f7210 */ /* 0x000fe2000271e4ff */
[----:B------:R-:W-:Y:S01]  /*23970*/  IMAD.WIDE.U32 R130, R173, 0x17c510ea, RZ ;  /* 0x17c510eaad827825 */ /* 0x000fe200078e00ff */
[----:B------:R-:W-:Y:S02]  /*23980*/  IADD3.X R121, PT, PT, R81, RZ, RZ, P3, P2 ;  /* 0x000000ff51797210 */ /* 0x000fe40001fe44ff */
[----:B------:R-:W-:Y:S01]  /*23990*/  IADD3.X R125, P0, PT, R125, R85, RZ, P0, !PT ;  /* 0x000000557d7d7210 */ /* 0x000fe2000071e4ff */
[----:B------:R-:W-:Y:S01]  /*239a0*/  IMAD.WIDE.U32 R140, P3, R144, 0x1a22d9f3, R140 ;  /* 0x1a22d9f3908c7825 */ /* 0x000fe2000786008c */
[----:B------:R-:W-:-:S02]  /*239b0*/  IADD3.X R110, P5, PT, R132, R77, RZ, P5, !PT ;  /* 0x0000004d846e7210 */ /* 0x000fc40002fbe4ff */
[----:B------:R-:W-:Y:S01]  /*239c0*/  SHF.L.W.U32.HI R129, R129, 0x1, R114 ;  /* 0x0000000181817819 */ /* 0x000fe20000010e72 */
[----:B------:R-:W-:Y:S01]  /*239d0*/  IMAD.WIDE.U32 R80, R144, -0x45f6b800, RZ ;  /* 0xba09480090507825 */ /* 0x000fe200078e00ff */
[----:B------:R-:W-:Y:S02]  /*239e0*/  IADD3 R101, P4, PT, R140, R101, RZ ;  /* 0x000000658c657210 */ /* 0x000fe40007f9e0ff */
[----:B------:R-:W-:Y:S01]  /*239f0*/  IADD3.X R136, P0, PT, R129, R136, RZ, P0, !PT ;  /* 0x0000008881887210 */ /* 0x000fe2000071e4ff */
[----:B------:R-:W-:-:S04]  /*23a00*/  IMAD.WIDE.U32 R112, P2, R144, 0x1ef3622f, R112 ;  /* 0x1ef3622f90707825 */ /* 0x000fc80007840070 */
[----:B------:R-:W-:Y:S01]  /*23a10*/  IMAD.X R85, RZ, RZ, RZ, P3 ;  /* 0x000000ffff557224 */ /* 0x000fe200018e06ff */
[----:B------:R-:W-:Y:S01]  /*23a20*/  MOV R86, R113 ;  /* 0x0000007100567202 */ /* 0x000fe20000000f00 */
[----:B------:R-:W-:Y:S01]  /*23a30*/  IMAD.X R87, RZ, RZ, RZ, P2 ;  /* 0x000000ffff577224 */ /* 0x000fe200010e06ff */
[----:B------:R-:W-:Y:S01]  /*23a40*/  IADD3 R137, P2, PT, R112, R81, RZ ;  /* 0x0000005170897210 */ /* 0x000fe20007f5e0ff */
[----:B------:R-:W-:-:S04]  /*23a50*/  IMAD.WIDE.U32 R138, P3, R144, -0x39c4fa40, R138 ;  /* 0xc63b05c0908a7825 */ /* 0x000fc8000786008a */
[----:B------:R-:W-:Y:S02]  /*23a60*/  IMAD.MOV.U32 R84, RZ, RZ, R141 ;  /* 0x000000ffff547224 */ /* 0x000fe400078e008d */
[----:B------:R-:W-:Y:S01]  /*23a70*/  IMAD.X R133, RZ, RZ, RZ, P3 ;  /* 0x000000ffff857224 */ /* 0x000fe200018e06ff */
[----:B------:R-:W-:Y:S01]  /*23a80*/  IADD3 R135, P3, PT, R138, R135, RZ ;  /* 0x000000878a877210 */ /* 0x000fe20007f7e0ff */
[----:B------:R-:W-:Y:S01]  /*23a90*/  IMAD.WIDE.U32.X R86, R173, 0x1ef3622f, R86, P2 ;  /* 0x1ef3622fad567825 */ /* 0x000fe200010e0456 */
[----:B------:R-:W-:-:S03]  /*23aa0*/  IADD3 RZ, P2, PT, R204, R76, RZ ;  /* 0x0000004cccff7210 */ /* 0x000fc60007f5e0ff */
[----:B------:R-:W-:Y:S02]  /*23ab0*/  IMAD.MOV.U32 R132, RZ, RZ, R139 ;  /* 0x000000ffff847224 */ /* 0x000fe400078e008b */
[----:B------:R-:W-:-:S04]  /*23ac0*/  IMAD.WIDE.U32.X R84, R173, 0x1a22d9f3, R84, P4 ;  /* 0x1a22d9f3ad547825 */ /* 0x000fc800020e0454 */
[----:B------:R-:W-:-:S04]  /*23ad0*/  IMAD.WIDE.U32 R130, P4, R144, 0x1ae3a46, R130 ;  /* 0x01ae3a4690827825 */ /* 0x000fc80007880082 */
[----:B------:R-:W-:-:S04]  /*23ae0*/  IMAD.WIDE.U32 R76, R144, 0x17c510ea, RZ ;  /* 0x17c510ea904c7825 */ /* 0x000fc800078e00ff */
[----:B------:R-:W-:Y:S01]  /*23af0*/  IMAD.WIDE.U32.X R132, R173, -0x39c4fa40, R132, P3 ;  /* 0xc63b05c0ad847825 */ /* 0x000fe200018e0484 */
[----:B------:R-:W-:Y:S02]  /*23b00*/  IADD3.X RZ, P3, PT, R205, R212, RZ, P2, !PT ;  /* 0x000000d4cdff7210 */ /* 0x000fe4000177e4ff */
[----:B------:R-:W-:Y:S01]  /*23b10*/  IADD3 RZ, P2, PT, R110, R80, RZ ;  /* 0x000000506eff7210 */ /* 0x000fe20007f5e0ff */
[----:B------:R-:W-:Y:S01]  /*23b20*/  IMAD.X R79, RZ, RZ, RZ, P4 ;  /* 0x000000ffff4f7224 */ /* 0x000fe200020e06ff */
[----:B------:R-:W-:Y:S01]  /*23b30*/  IADD3 R139, P4, PT, R130, R77, RZ ;  /* 0x0000004d828b7210 */ /* 0x000fe20007f9e0ff */
[----:B------:R-:W-:Y:S01]  /*23b40*/  IMAD.MOV.U32 R78, RZ, RZ, R131 ;  /* 0x000000ffff4e7224 */ /* 0x000fe200078e0083 */
[----:B------:R-:W-:Y:S01]  /*23b50*/  IADD3.X R77, P3, PT, RZ, R106, RZ, P3, !PT ;  /* 0x0000006aff4d7210 */ /* 0x000fe20001f7e4ff */
[----:B------:R-:W-:-:S03]  /*23b60*/  IMAD.WIDE.U32 R188, R210, R185, R188 ;  /* 0x000000b9d2bc7225 */ /* 0x000fc600078e00bc */
[----:B------:R-:W-:Y:S01]  /*23b70*/  IADD3.X R113, P3, PT, RZ, R107, RZ, P3, !PT ;  /* 0x0000006bff717210 */ /* 0x000fe20001f7e4ff */
[----:B------:R-:W-:Y:S01]  /*23b80*/  IMAD.WIDE.U32.X R78, R173, 0x1ae3a46, R78, P4 ;  /* 0x01ae3a46ad4e7825 */ /* 0x000fe200020e044e */
[----:B------:R-:W-:Y:S02]  /*23b90*/  IADD3.X R111, P4, PT, R165, R111, RZ, P5, !PT ;  /* 0x0000006fa56f7210 */ /* 0x000fe40002f9e4ff */
[----:B------:R-:W-:Y:S01]  /*23ba0*/  IADD3.X R188, P3, PT, R77, R188, RZ, P3, !PT ;  /* 0x000000bc4dbc7210 */ /* 0x000fe20001f7e4ff */
[----:B------:R-:W-:Y:S01]  /*23bb0*/  IMAD.WIDE.U32 R80, R118, -0x1, RZ ;  /* 0xffffffff76507825 */ /* 0x000fe200078e00ff */
[----:B------:R-:W-:Y:S02]  /*23bc0*/  IADD3.X R77, P4, PT, RZ, RZ, RZ, P4, !PT ;  /* 0x000000ffff4d7210 */ /* 0x000fe4000279e4ff */
[----:B------:R-:W-:Y:S01]  /*23bd0*/  IADD3.X RZ, P2, PT, R111, R137, RZ, P2, !PT ;  /* 0x000000896fff7210 */ /* 0x000fe2000175e4ff */
[----:B------:R-:W-:Y:S02]  /*23be0*/  IMAD.IADD R142, R189, 0x1, R142 ;  /* 0x00000001bd8e7824 */ /* 0x000fe400078e028e */
[----:B------:R-:W-:-:S03]  /*23bf0*/  IMAD.WIDE.U32 R106, R80, 0x1, RZ ;  /* 0x00000001506a7825 */ /* 0x000fc600078e00ff */
[----:B------:R-:W-:Y:S01]  /*23c00*/  IADD3.X R189, P3, PT, R113, R142, RZ, P3, !PT ;  /* 0x0000008e71bd7210 */ /* 0x000fe20001f7e4ff */
[----:B------:R-:W-:Y:S01]  /*23c10*/  IMAD.X R113, RZ, RZ, RZ, P4 ;  /* 0x000000ffff717224 */ /* 0x000fe200020e06ff */
[----:B------:R-:W-:Y:S01]  /*23c20*/  IADD3.X R142, P2, PT, R77, R86, RZ, P2, !PT ;  /* 0x000000564d8e7210 */ /* 0x000fe2000175e4ff */
[C---:B------:R-:W-:Y:S01]  /*23c30*/  IMAD R167, R118.reuse, -0x7af74001, -R119 ;  /* 0x8508bfff76a77824 */ /* 0x040fe200078e0a77 */
[----:B------:R-:W-:Y:S01]  /*23c40*/  IADD3 RZ, P5, PT, R118, R106, RZ ;  /* 0x0000006a76ff7210 */ /* 0x000fe20007fbe0ff */
[----:B------:R-:W-:Y:S01]  /*23c50*/  IMAD.WIDE.U32 R204, R192, R181, R204 ;  /* 0x000000b5c0cc7225 */ /* 0x000fe200078e00cc */
[----:B------:R-:W-:Y:S02]  /*23c60*/  IADD3.X R118, P4, PT, R113, R87, RZ, P2, !PT ;  /* 0x0000005771767210 */ /* 0x000fe4000179e4ff */
[----:B------:R-:W-:Y:S01]  /*23c70*/  IADD3.X R185, P3, PT, RZ, RZ, RZ, P3, !PT ;  /* 0x000000ffffb97210 */ /* 0x000fe20001f7e4ff */
[----:B------:R-:W-:Y:S01]  /*23c80*/  IMAD.IADD R167, R81, 0x1, R167 ;  /* 0x0000000151a77824 */ /* 0x000fe200078e02a7 */
[----:B------:R-:W-:Y:S01]  /*23c90*/  IADD3 RZ, P2, PT, R188, R116, RZ ;  /* 0x00000074bcff7210 */ /* 0x000fe20007f5e0ff */
[----:B------:R-:W-:Y:S01]  /*23ca0*/  IMAD.IADD R209, R205, 0x1, R208 ;  /* 0x00000001cdd17824 */ /* 0x000fe200078e02d0 */
[----:B------:R-:W-:Y:S01]  /*23cb0*/  IADD3 R77, PT, PT, R115, R122, RZ ;  /* 0x0000007a734d7210 */ /* 0x000fe20007ffe0ff */
[----:B------:R-:W-:Y:S01]  /*23cc0*/  IMAD.WIDE.U32 R86, R167, 0x1, RZ ;  /* 0x00000001a7567825 */ /* 0x000fe200078e00ff */
[----:B------:R-:W-:-:S02]  /*23cd0*/  IADD3.X RZ, P2, PT, R189, R123, RZ, P2, !PT ;  /* 0x0000007bbdff7210 */ /* 0x000fc4000175e4ff */
[----:B------:R-:W-:Y:S01]  /*23ce0*/  SHF.L.W.U32.HI R106, R114, 0x1, R77 ;  /* 0x00000001726a7819 */ /* 0x000fe20000010e4d */
[----:B------:R-:W-:Y:S01]  /*23cf0*/  IMAD.X R81, RZ, RZ, RZ, P3 ;  /* 0x000000ffff517224 */ /* 0x000fe200018e06ff */
[----:B------:R-:W-:Y:S01]  /*23d00*/  IADD3.X R142, P3, PT, R142, R143, RZ, P4, !PT ;  /* 0x0000008f8e8e7210 */ /* 0x000fe2000277e4ff */
[----:B------:R-:W-:Y:S01]  /*23d10*/  IMAD.WIDE.U32 R114, P4, R80, -0x7af74000, R86 ;  /* 0x8508c00050727825 */ /* 0x000fe20007880056 */
[----:B------:R-:W-:Y:S02]  /*23d20*/  IADD3.X R185, P2, PT, R185, R108, RZ, P2, !PT ;  /* 0x0000006cb9b97210 */ /* 0x000fe4000175e4ff */
[----:B------:R-:W-:Y:S01]  /*23d30*/  IADD3.X R143, P3, PT, R118, R125, RZ, P3, !PT ;  /* 0x0000007d768f7210 */ /* 0x000fe20001f7e4ff */
[----:B------:R-:W-:Y:S01]  /*23d40*/  IMAD.WIDE.U32 R86, R144, -0x45f6b800, R110 ;  /* 0xba09480090567825 */ /* 0x000fe200078e006e */
[----:B------:R-:W-:Y:S02]  /*23d50*/  IADD3.X R110, P2, PT, R81, R109, RZ, P2, !PT ;  /* 0x0000006d516e7210 */ /* 0x000fe4000175e4ff */
[----:B------:R-:W-:Y:S01]  /*23d60*/  IADD3.X R129, P3, PT, RZ, RZ, RZ, P3, !PT ;  /* 0x000000ffff817210 */ /* 0x000fe20001f7e4ff */
[----:B------:R-:W-:Y:S01]  /*23d70*/  IMAD.X R109, RZ, RZ, RZ, P4 ;  /* 0x000000ffff6d7224 */ /* 0x000fe200020e06ff */
[----:B------:R-:W-:Y:S01]  /*23d80*/  IADD3 R114, P4, PT, R107, R114, RZ ;  /* 0x000000726b727210 */ /* 0x000fe20007f9e0ff */
[----:B------:R-:W-:Y:S01]  /*23d90*/  IMAD.MOV.U32 R108, RZ, RZ, R115 ;  /* 0x000000ffff6c7224 */ /* 0x000fe200078e0073 */
[----:B------:R-:W-:Y:S01]  /*23da0*/  IADD3.X R184, P2, PT, R185, R184, RZ, P2, !PT ;  /* 0x000000b8b9b87210 */ /* 0x000fe2000175e4ff */
[----:B------:R-:W-:Y:S01]  /*23db0*/  IMAD.X R137, RZ, RZ, RZ, P3 ;  /* 0x000000ffff897224 */ /* 0x000fe200018e06ff */
[----:B------:R-:W-:Y:S01]  /*23dc0*/  IADD3 RZ, P3, PT, R142, R100, RZ ;  /* 0x000000648eff7210 */ /* 0x000fe20007f7e0ff */
[----:B------:R-:W-:Y:S01]  /*23dd0*/  IMAD.WIDE.U32.X R108, R167, -0x7af74000, R108, P4 ;  /* 0x8508c000a76c7825 */ /* 0x000fe200020e046c */
[----:B------:R-:W-:-:S02]  /*23de0*/  IADD3 RZ, P4, PT, R184, R104, RZ ;  /* 0x00000068b8ff7210 */ /* 0x000fc40007f9e0ff */
[----:B------:R-:W-:Y:S01]  /*23df0*/  IADD3.X R185, P2, PT, R110, R121, RZ, P2, !PT ;  /* 0x000000796eb97210 */ /* 0x000fe2000175e4ff */
[----:B------:R-:W-:Y:S01]  /*23e00*/  IMAD.IADD R81, R87, 0x1, R112 ;  /* 0x0000000157517824 */ /* 0x000fe200078e0270 */
[----:B------:R-:W-:Y:S01]  /*23e10*/  IADD3.X RZ, P5, PT, R119, R114, RZ, P5, !PT ;  /* 0x0000007277ff7210 */ /* 0x000fe20002fbe4ff */
[----:B------:R-:W-:Y:S01]  /*23e20*/  IMAD.WIDE.U32 R110, R167, 0xf5138f, RZ ;  /* 0x00f5138fa76e7825 */ /* 0x000fe200078e00ff */
[----:B------:R-:W-:Y:S02]  /*23e30*/  IADD3.X RZ, P3, PT, R143, R101, RZ, P3, !PT ;  /* 0x000000658fff7210 */ /* 0x000fe40001f7e4ff */
[----:B------:R-:W-:Y:S01]  /*23e40*/  IADD3.X RZ, P4, PT, R185, R105, RZ, P4, !PT ;  /* 0x00000069b9ff7210 */ /* 0x000fe2000279e4ff */
[C---:B------:R-:W-:Y:S01]  /*23e50*/  IMAD.WIDE.U32 R100, R167.reuse, 0x30000000, RZ ;  /* 0x30000000a7647825 */ /* 0x040fe200078e00ff */
[----:B------:R-:W-:Y:S02]  /*23e60*/  IADD3.X R141, P2, PT, RZ, RZ, RZ, P2, !PT ;  /* 0x000000ffff8d7210 */ /* 0x000fe4000175e4ff */
[----:B------:R-:W-:Y:S01]  /*23e70*/  IADD3.X R107, P5, PT, RZ, R108, RZ, P5, !PT ;  /* 0x0000006cff6b7210 */ /* 0x000fe20002fbe4ff */
[----:B------:R-:W-:Y:S01]  /*23e80*/  IMAD.WIDE.U32 R104, R167, -0x45f6b800, RZ ;  /* 0xba094800a7687825 */ /* 0x000fe200078e00ff */
[----:B------:R-:W-:-:S02]  /*23e90*/  IADD3.X R129, P3, PT, R129, R84, RZ, P3, !PT ;  /* 0x0000005481817210 */ /* 0x000fc40001f7e4ff */
[----:B------:R-:W-:Y:S01]  /*23ea0*/  IADD3.X R141, P4, PT, R141, R82, RZ, P4, !PT ;  /* 0x000000528d8d7210 */ /* 0x000fe2000279e4ff */
[----:B------:R-:W-:Y:S01]  /*23eb0*/  IMAD.WIDE.U32 R114, R167, 0x6ca1493b, RZ ;  /* 0x6ca1493ba7727825 */ /* 0x000fe200078e00ff */
[----:B------:R-:W-:Y:S02]  /*23ec0*/  IADD3.X R87, P5, PT, RZ, R109, RZ, P5, !PT ;  /* 0x0000006dff577210 */ /* 0x000fe40002fbe4ff */
[----:B------:R-:W-:Y:S01]  /*23ed0*/  IADD3.X R137, P3, PT, R137, R85, RZ, P3, !PT ;  /* 0x0000005589897210 */ /* 0x000fe20001f7e4ff */
[C---:B------:R-:W-:Y:S01]  /*23ee0*/  IMAD.WIDE.U32 R84, R80.reuse, 0x30000000, RZ ;  /* 0x3000000050547825 */ /* 0x040fe200078e00ff */
[----:B------:R-:W-:Y:S02]  /*23ef0*/  IADD3.X R165, PT, PT, R83, RZ, RZ, P4, P2 ;  /* 0x000000ff53a57210 */ /* 0x000fe400027e44ff */
[----:B------:R-:W-:Y:S01]  /*23f00*/  IADD3.X R86, P2, PT, R107, R86, RZ, P5, !PT ;  /* 0x000000566b567210 */ /* 0x000fe20002f5e4ff */
[----:B------:R-:W-:Y:S01]  /*23f10*/  IMAD.WIDE.U32 R82, P4, R80, 0x170b5d44, R100 ;  /* 0x170b5d4450527825 */ /* 0x000fe20007880064 */
[----:B------:R-:W-:-:S02]  /*23f20*/  IADD3.X R131, P0, PT, R106, R117, RZ, P0, !PT ;  /* 0x000000756a837210 */ /* 0x000fc4000071e4ff */
[----:B------:R-:W-:Y:S01]  /*23f30*/  IADD3.X R87, P2, PT, R87, R81, RZ, P2, !PT ;  /* 0x0000005157577210 */ /* 0x000fe2000175e4ff */
[----:B------:R-:W-:Y:S01]  /*23f40*/  IMAD.X R107, RZ, RZ, RZ, P4 ;  /* 0x000000ffff6b7224 */ /* 0x000fe200020e06ff */
[----:B------:R-:W-:Y:S01]  /*23f50*/  IADD3 R85, P4, PT, R82, R85, RZ ;  /* 0x0000005552557210 */ /* 0x000fe20007f9e0ff */
[C---:B------:R-:W-:Y:S01]  /*23f60*/  IMAD.WIDE.U32 R100, R80.reuse, -0x45f6b800, RZ ;  /* 0xba09480050647825 */ /* 0x040fe200078e00ff */
[----:B------:R-:W-:Y:S02]  /*23f70*/  MOV R106, R83 ;  /* 0x00000053006a7202 */ /* 0x000fe40000000f00 */
[----:B------:R-:W-:Y:S01]  /*23f80*/  IADD3.X R136, P3, PT, R129, R136, RZ, P3, !PT ;  /* 0x0000008881887210 */ /* 0x000fe20001f7e4ff */
[----:B------:R-:W-:Y:S01]  /*23f90*/  IMAD.WIDE.U32 R104, P5, R80, 0x1ef3622f, R104 ;  /* 0x1ef3622f50687825 */ /* 0x000fe200078a0068 */
[----:B------:R-:W-:Y:S02]  /*23fa0*/  SHF.L.W.U32.HI R77, R77, 0x1, R204 ;  /* 0x000000014d4d7819 */ /* 0x000fe40000010ecc */
[----:B------:R-:W-:Y:S01]  /*23fb0*/  IADD3.X R137, P3, PT, R137, R131, RZ, P3, !PT ;  /* 0x0000008389897210 */ /* 0x000fe20001f7e4ff */
[----:B------:R-:W-:Y:S01]  /*23fc0*/  IMAD.X R113, RZ, RZ, RZ, P5 ;  /* 0x000000ffff717224 */ /* 0x000fe200028e06ff */
[----:B------:R-:W-:Y:S01]  /*23fd0*/  IADD3 R83, P5, PT, R104, R101, RZ ;  /* 0x0000006568537210 */ /* 0x000fe20007fbe0ff */
[----:B------:R-:W-:Y:S01]  /*23fe0*/  IMAD.WIDE.U32.X R106, R167, 0x170b5d44, R106, P4 ;  /* 0x170b5d44a76a7825 */ /* 0x000fe200020e046a */
[----:B------:R-:W-:-:S03]  /*23ff0*/  SHF.L.W.U32.HI R205, R204, 0x1, R209 ;  /* 0x00000001cccd7819 */ /* 0x000fc60000010ed1 */
[----:B------:R-:W-:-:S04]  /*24000*/  IMAD.WIDE.U32 R108, R80, 0xf5138f, RZ ;  /* 0x00f5138f506c7825 */ /* 0x000fc800078e00ff */
[----:B------:R-:W-:-:S04]  /*24010*/  IMAD.WIDE.U32 R110, P4, R80, 0x1a22d9f3, R110 ;  /* 0x1a22d9f3506e7825 */ /* 0x000fc8000788006e */
[----:B------:R-:W-:Y:S02]  /*24020*/  IMAD.MOV.U32 R112, RZ, RZ, R105 ;  /* 0x000000ffff707224 */ /* 0x000fe400078e0069 */
[----:B------:R-:W-:Y:S01]  /*24030*/  IMAD.X R119, RZ, RZ, RZ, P4 ;  /* 0x000000ffff777224 */ /* 0x000fe200020e06ff */
[----:B------:R-:W-:Y:S01]  /*24040*/  IADD3 R101, P4, PT, R110, R109, RZ ;  /* 0x0000006d6e657210 */ /* 0x000fe20007f9e0ff */
[----:B------:R-:W-:-:S04]  /*24050*/  IMAD.WIDE.U32.X R112, R167, 0x1ef3622f, R112, P5 ;  /* 0x1ef3622fa7707825 */ /* 0x000fc800028e0470 */
[----:B------:R-:W-:-:S04]  /*24060*/  IMAD.WIDE.U32 R114, P5, R80, -0x39c4fa40, R114 ;  /* 0xc63b05c050727825 */ /* 0x000fc800078a0072 */
[----:B------:R-:W-:-:S04]  /*24070*/  IMAD.WIDE.U32 R116, R80, 0x6ca1493b, RZ ;  /* 0x6ca1493b50747825 */ /* 0x000fc800078e00ff */
[----:B------:R-:W-:-:S04]  /*24080*/  IMAD.WIDE.U32 R184, R210, R181, R184 ;  /* 0x000000b5d2b87225 */ /* 0x000fc800078e00b8 */
[----:B------:R-:W-:Y:S01]  /*24090*/  IMAD.MOV.U32 R118, RZ, RZ, R111 ;  /* 0x000000ffff767224 */ /* 0x000fe200078e006f */
[----:B------:R-:W-:Y:S01]  /*240a0*/  IADD3.X R111, P3, PT, RZ, RZ, RZ, P3, !PT ;  /* 0x000000ffff6f7210 */ /* 0x000fe20001f7e4ff */
[----:B------:R-:W-:Y:S01]  /*240b0*/  IMAD.X R121, RZ, RZ, RZ, P5 ;  /* 0x000000ffff797224 */ /* 0x000fe200028e06ff */
[----:B------:R-:W-:Y:S01]  /*240c0*/  IADD3 R105, P5, PT, R114, R117, RZ ;  /* 0x0000007572697210 */ /* 0x000fe20007fbe0ff */
[----:B------:R-:W-:Y:S01]  /*240d0*/  IMAD.WIDE.U32.X R118, R167, 0x1a22d9f3, R118, P4 ;  /* 0x1a22d9f3a7767825 */ /* 0x000fe200020e0476 */
[----:B------:R-:W-:Y:S02]  /*240e0*/  IADD3 RZ, P4, PT, R184, R120, RZ ;  /* 0x00000078b8ff7210 */ /* 0x000fe40007f9e0ff */
[----:B------:R-:W-:Y:S01]  /*240f0*/  IADD3.X R117, P0, PT, R77, R160, RZ, P0, !PT ;  /* 0x000000a04d757210 */ /* 0x000fe2000071e4ff */
[----:B------:R-:W-:-:S03]  /*24100*/  IMAD.WIDE.U32 R122, R167, 0x17c510ea, RZ ;  /* 0x17c510eaa77a7825 */ /* 0x000fc600078e00ff */
[----:B------:R-:W-:Y:S01]  /*24110*/  IADD3.X R160, P0, PT, R205, R161, RZ, P0, !PT ;  /* 0x000000a1cda07210 */ /* 0x000fe2000071e4ff */
[----:B------:R-:W-:Y:S02]  /*24120*/  IMAD.MOV.U32 R120, RZ, RZ, R115 ;  /* 0x000000ffff787224 */ /* 0x000fe400078e0073 */
[----:B------:R-:W-:Y:S02]  /*24130*/  IMAD.IADD R185, R185, 0x1, R124 ;  /* 0x00000001b9b97824 */ /* 0x000fe400078e027c */
[----:B------:R-:W-:-:S03]  /*24140*/  IMAD.WIDE.U32 R142, R144, 0xf5138f, R142 ;  /* 0x00f5138f908e7825 */ /* 0x000fc600078e008e */
[----:B------:R-:W-:Y:S01]  /*24150*/  IADD3.X RZ, P4, PT, R185, R128, RZ, P4, !PT ;  /* 0x00000080b9ff7210 */ /* 0x000fe2000279e4ff */
[----:B------:R-:W-:Y:S01]  /*24160*/  IMAD.WIDE.U32.X R120, R167, -0x39c4fa40, R120, P5 ;  /* 0xc63b05c0a7787825 */ /* 0x000fe200028e0478 */
[----:B------:R-:W-:Y:S02]  /*24170*/  IADD3 R140, PT, PT, R143, R140, RZ ;  /* 0x0000008c8f8c7210 */ /* 0x000fe40007ffe0ff */
[----:B------:R-:W-:Y:S01]  /*24180*/  IADD3.X R143, P2, PT, RZ, RZ, RZ, P2, !PT ;  /* 0x000000ffff8f7210 */ /* 0x000fe2000175e4ff */
[----:B------:R-:W-:Y:S01]  /*24190*/  IMAD.WIDE.U32 R122, P5, R80, 0x1ae3a46, R122 ;  /* 0x01ae3a46507a7825 */ /* 0x000fe200078a007a */
[----:B------:R-:W-:-:S03]  /*241a0*/  IADD3.X R174, P4, PT, RZ, R174, RZ, P4, !PT ;  /* 0x000000aeffae7210 */ /* 0x000fc6000279e4ff */
[----:B------:R-:W-:Y:S01]  /*241b0*/  IMAD.WIDE.U32 R124, R80, 0x17c510ea, RZ ;  /* 0x17c510ea507c7825 */ /* 0x000fe200078e00ff */
[----:B------:R-:W-:-:S03]  /*241c0*/  IADD3.X R212, P4, PT, RZ, R175, RZ, P4, !PT ;  /* 0x000000afffd47210 */ /* 0x000fc6000279e4ff */
        /* <DEDUP_REMOVED lines=8> */
[----:B------:R-:W-:Y:S01]  /*24250*/  IMAD.X R115, RZ, RZ, RZ, P3 ;  /* 0x000000ffff737224 */ /* 0x000fe200018e06ff */
[----:B------:R-:W-:Y:S01]  /*24260*/  IADD3.X R84, P4, PT, R174, R141, RZ, P4, !PT ;  /* 0x0000008dae547210 */ /* 0x000fe2000279e4ff */
[----:B------:R-:W-:Y:S01]  /*24270*/  IMAD.WIDE.U32 R86, R80, 0x30000000, R86 ;  /* 0x3000000050567825 */ /* 0x000fe200078e0056 */
[----:B------:R-:W-:-:S02]  /*24280*/  IADD3.X RZ, P5, PT, R137, R135, RZ, P5, !PT ;  /* 0x0000008789ff7210 */ /* 0x000fc40002fbe4ff */
[----:B------:R-:W-:Y:S01]  /*24290*/  IADD3.X R143, P2, PT, R143, R106, RZ, P2, !PT ;  /* 0x0000006a8f8f7210 */ /* 0x000fe2000175e4ff */
[----:B------:R-:W-:Y:S01]  /*242a0*/  IMAD.WIDE.U32 R136, R144, 0x6ca1493b, R136 ;  /* 0x6ca1493b90887825 */ /* 0x000fe200078e0088 */
[----:B------:R-:W-:Y:S02]  /*242b0*/  IADD3 RZ, P3, PT, R84, R170, RZ ;  /* 0x000000aa54ff7210 */ /* 0x000fe40007f7e0ff */
[----:B------:R-:W-:Y:S01]  /*242c0*/  IADD3.X R85, P4, PT, R212, R165, RZ, P4, !PT ;  /* 0x000000a5d4557210 */ /* 0x000fe2000279e4ff */
[----:B------:R-:W-:Y:S01]  /*242d0*/  IMAD.WIDE.U32 R134, R86, -0x1, RZ ;  /* 0xffffffff56867825 */ /* 0x000fe200078e00ff */
[----:B------:R-:W-:Y:S02]  /*242e0*/  IADD3.X R132, P5, PT, R111, R132, RZ, P5, !PT ;  /* 0x000000846f847210 */ /* 0x000fe40002fbe4ff */
[----:B------:R-:W-:Y:S01]  /*242f0*/  IADD3.X R77, P2, PT, R81, R107, RZ, P2, !PT ;  /* 0x0000006b514d7210 */ /* 0x000fe2000175e4ff */
[----:B------:R-:W-:Y:S01]  /*24300*/  IMAD.IADD R81, R87, 0x1, R82 ;  /* 0x0000000157517824 */ /* 0x000fe200078e0252 */
[----:B------:R-:W-:Y:S01]  /*24310*/  IADD3.X RZ, P3, PT, R85, R171, RZ, P3, !PT ;  /* 0x000000ab55ff7210 */ /* 0x000fe20001f7e4ff */
[----:B------:R-:W-:Y:S01]  /*24320*/  IMAD.WIDE.U32 R188, R211, R181, R188 ;  /* 0x000000b5d3bc7225 */ /* 0x000fe200078e00bc */
[----:B------:R-:W-:-:S02]  /*24330*/  IADD3.X R123, P4, PT, RZ, RZ, RZ, P4, !PT ;  /* 0x000000ffff7b7210 */ /* 0x000fc4000279e4ff */
[----:B------:R-:W-:Y:S01]  /*24340*/  IADD3.X R133, P5, PT, R115, R133, RZ, P5, !PT ;  /* 0x0000008573857210 */ /* 0x000fe20002fbe4ff */
[----:B------:R-:W-:Y:S01]  /*24350*/  IMAD R115, R86, -0x7af74001, -R81 ;  /* 0x8508bfff56737824 */ /* 0x000fe200078e0a51 */
[----:B------:R-:W-:Y:S01]  /*24360*/  IADD3.X R106, P3, PT, R123, R168, RZ, P3, !PT ;  /* 0x000000a87b6a7210 */ /* 0x000fe20001f7e4ff */
[----:B------:R-:W-:Y:S01]  /*24370*/  IMAD.IADD R123, R137, 0x1, R138 ;  /* 0x00000001897b7824 */ /* 0x000fe200078e028a */
[----:B------:R-:W-:Y:S01]  /*24380*/  IADD3.X R132, P5, PT, R132, R117, RZ, P5, !PT ;  /* 0x0000007584847210 */ /* 0x000fe20002fbe4ff */
[----:B------:R-:W-:Y:S01]  /*24390*/  IMAD.IADD R115, R135, 0x1, R115 ;  /* 0x0000000187737824 */ /* 0x000fe200078e0273 */
[----:B------:R-:W-:Y:S01]  /*243a0*/  IADD3.X R107, PT, PT, R169, RZ, RZ, P3, P4 ;  /* 0x000000ffa96b7210 */ /* 0x000fe20001fe84ff */
[----:B------:R-:W-:Y:S01]  /*243b0*/  IMAD.IADD R190, R189, 0x1, R190 ;  /* 0x00000001bdbe7824 */ /* 0x000fe200078e02be */
[----:B------:R-:W-:Y:S01]  /*243c0*/  IADD3 RZ, P3, PT, R106, R164, RZ ;  /* 0x000000a46aff7210 */ /* 0x000fe20007f7e0ff */
[----:B------:R-:W-:Y:S01]  /*243d0*/  IMAD.WIDE.U32 R168, R115, 0x6ca1493b, RZ ;  /* 0x6ca1493b73a87825 */ /* 0x000fe200078e00ff */
[----:B------:R-:W-:-:S02]  /*243e0*/  IADD3.X R133, P5, PT, R133, R160, RZ, P5, !PT ;  /* 0x000000a085857210 */ /* 0x000fc40002fbe4ff */
[----:B------:R-:W-:Y:S01]  /*243f0*/  IADD3.X R142, P2, PT, R143, R142, RZ, P2, !PT ;  /* 0x0000008e8f8e7210 */ /* 0x000fe2000175e4ff */
[----:B------:R-:W-:Y:S01]  /*24400*/  IMAD.WIDE.U32 R160, R115, 0x1, RZ ;  /* 0x0000000173a07825 */ /* 0x000fe200078e00ff */
[----:B------:R-:W-:Y:S02]  /*24410*/  IADD3.X RZ, P3, PT, R107, R149, RZ, P3, !PT ;  /* 0x000000956bff7210 */ /* 0x000fe40001f7e4ff */
[----:B------:R-:W-:Y:S01]  /*24420*/  IADD3.X R131, P5, PT, RZ, RZ, RZ, P5, !PT ;  /* 0x000000ffff837210 */ /* 0x000fe20002fbe4ff */
[----:B------:R-:W-:Y:S01]  /*24430*/  IMAD.WIDE.U32 R174, R115, 0x17c510ea, RZ ;  /* 0x17c510ea73ae7825 */ /* 0x000fe200078e00ff */
[----:B------:R-:W-:Y:S02]  /*24440*/  IADD3.X R111, P3, PT, RZ, R162, RZ, P3, !PT ;  /* 0x000000a2ff6f7210 */ /* 0x000fe40001f7e4ff */
[----:B------:R-:W-:Y:S01]  /*24450*/  IADD3.X R143, P2, PT, R77, R140, RZ, P2, !PT ;  /* 0x0000008c4d8f7210 */ /* 0x000fe2000175e4ff */
[----:B------:R-:W-:Y:S01]  /*24460*/  IMAD.WIDE.U32 R140, R134, 0x1, RZ ;  /* 0x00000001868c7825 */ /* 0x000fe200078e00ff */
[----:B------:R-:W-:-:S02]  /*24470*/  IADD3.X R125, PT, PT, RZ, RZ, RZ, P5, !PT ;  /* 0x000000ffff7d7210 */ /* 0x000fc40002ffe4ff */
[----:B------:R-:W-:Y:S01]  /*24480*/  IADD3 RZ, P4, PT, R142, R100, RZ ;  /* 0x000000648eff7210 */ /* 0x000fe20007f9e0ff */
[----:B------:R-:W-:Y:S01]  /*24490*/  IMAD.WIDE.U32 R160, P5, R134, -0x7af74000, R160 ;  /* 0x8508c00086a07825 */ /* 0x000fe200078a00a0 */
[----:B------:R-:W-:Y:S02]  /*244a0*/  IADD3.X R137, P2, PT, RZ, RZ, RZ, P2, !PT ;  /* 0x000000ffff897210 */ /* 0x000fe4000175e4ff */
[----:B------:R-:W-:Y:S01]  /*244b0*/  IADD3.X RZ, P4, PT, R143, R83, RZ, P4, !PT ;  /* 0x000000538fff7210 */ /* 0x000fe2000279e4ff */
[----:B------:R-:W-:Y:S01]  /*244c0*/  IMAD.X R117, RZ, RZ, R163, P3 ;  /* 0x000000ffff757224 */ /* 0x000fe200018e06a3 */
[----:B------:R-:W-:Y:S01]  /*244d0*/  IADD3 RZ, P3, PT, R86, R140, RZ ;  /* 0x0000008c56ff7210 */ /* 0x000fe20007f7e0ff */
[----:B------:R-:W-:Y:S01]  /*244e0*/  IMAD.X R87, RZ, RZ, RZ, P5 ;  /* 0x000000ffff577224 */ /* 0x000fe200028e06ff */
[----:B------:R-:W-:Y:S01]  /*244f0*/  IADD3 R100, P5, PT, R141, R160, RZ ;  /* 0x000000a08d647210 */ /* 0x000fe20007fbe0ff */
[----:B------:R-:W-:Y:S01]  /*24500*/  IMAD.WIDE.U32 R82, R115, 0x30000000, RZ ;  /* 0x3000000073527825 */ /* 0x000fe200078e00ff */
[----:B------:R-:W-:-:S02]  /*24510*/  IADD3.X R137, P4, PT, R137, R112, RZ, P4, !PT ;  /* 0x0000007089897210 */ /* 0x000fc4000279e4ff */
[----:B------:R-:W-:Y:S01]  /*24520*/  SHF.L.W.U32.HI R209, R209, 0x1, R188 ;  /* 0x00000001d1d17819 */ /* 0x000fe20000010ebc */
[----:B------:R-:W-:Y:S01]  /*24530*/  IMAD.MOV.U32 R86, RZ, RZ, R161 ;  /* 0x000000ffff567224 */ /* 0x000fe200078e00a1 */
[----:B------:R-:W-:Y:S01]  /*24540*/  IADD3.X RZ, P3, PT, R81, R100, RZ, P3, !PT ;  /* 0x0000006451ff7210 */ /* 0x000fe20001f7e4ff */
[----:B------:R-:W-:Y:S01]  /*24550*/  IMAD.X R135, RZ, RZ, RZ, P2 ;  /* 0x000000ffff877224 */ /* 0x000fe200010e06ff */
[----:B------:R-:W-:Y:S01]  /*24560*/  IADD3 RZ, P2, PT, R132, R76, RZ ;  /* 0x0000004c84ff7210 */ /* 0x000fe20007f5e0ff */
[----:B------:R-:W-:Y:S01]  /*24570*/  IMAD.WIDE.U32.X R86, R115, -0x7af74000, R86, P5 ;  /* 0x8508c00073567825 */ /* 0x000fe200028e0456 */
[----:B------:R-:W-:Y:S02]  /*24580*/  IADD3.X R158, P0, PT, R209, R158, RZ, P0, !PT ;  /* 0x0000009ed19e7210 */ /* 0x000fe4000071e4ff */
[----:B------:R-:W-:Y:S01]  /*24590*/  IADD3.X RZ, P2, PT, R133, R139, RZ, P2, !PT ;  /* 0x0000008b85ff7210 */ /* 0x000fe2000175e4ff */
[----:B------:R-:W-:Y:S01]  /*245a0*/  IMAD.WIDE.U32 R76, R134, 0x30000000, RZ ;  /* 0x30000000864c7825 */ /* 0x000fe200078e00ff */
[----:B------:R-:W-:-:S02]  /*245b0*/  SHF.L.W.U32.HI R188, R188, 0x1, R190 ;  /* 0x00000001bcbc7819 */ /* 0x000fc40000010ebe */
[----:B------:R-:W-:Y:S01]  /*245c0*/  IADD3.X R131, P2, PT, R131, R78, RZ, P2, !PT ;  /* 0x0000004e83837210 */ /* 0x000fe2000175e4ff */
[----:B------:R-:W-:-:S03]  /*245d0*/  IMAD.WIDE.U32 R82, P5, R134, 0x170b5d44, R82 ;  /* 0x170b5d4486527825 */ /* 0x000fc600078a0052 */
[----:B------:R-:W-:Y:S01]  /*245e0*/  IADD3.X R125, P2, PT, R125, R79, RZ, P2, !PT ;  /* 0x0000004f7d7d7210 */ /* 0x000fe2000175e4ff */
[----:B------:R-:W-:Y:S01]  /*245f0*/  IMAD.X R141, RZ, RZ, RZ, P5 ;  /* 0x000000ffff8d7224 */ /* 0x000fe200028e06ff */
[----:B------:R-:W-:Y:S01]  /*24600*/  IADD3 R77, P5, PT, R82, R77, RZ ;  /* 0x0000004d524d7210 */ /* 0x000fe20007fbe0ff */
[----:B------:R-:W-:Y:S01]  /*24610*/  IMAD.WIDE.U32 R138, R115, -0x45f6b800, RZ ;  /* 0xba094800738a7825 */ /* 0x000fe200078e00ff */
[----:B------:R-:W-:-:S03]  /*24620*/  IADD3.X R158, P2, PT, R131, R158, RZ, P2, !PT ;  /* 0x0000009e839e7210 */ /* 0x000fc6000175e4ff */
[----:B------:R-:W-:Y:S02]  /*24630*/  IMAD.MOV.U32 R140, RZ, RZ, R83 ;  /* 0x000000ffff8c7224 */ /* 0x000fe400078e0053 */
[----:B------:R-:W-:Y:S01]  /*24640*/  IMAD.WIDE.U32 R132, R144, 0x17c510ea, R132 ;  /* 0x17c510ea90847825 */ /* 0x000fe200078e0084 */
[----:B------:R-:W-:-:S03]  /*24650*/  IADD3.X R144, P4, PT, R135, R113, RZ, P4, !PT ;  /* 0x0000007187907210 */ /* 0x000fc6000279e4ff */
[----:B------:R-:W-:Y:S01]  /*24660*/  IMAD.WIDE.U32.X R140, R115, 0x170b5d44, R140, P5 ;  /* 0x170b5d44738c7825 */ /* 0x000fe200028e048c */
[----:B------:R-:W-:-:S03]  /*24670*/  IADD3.X R136, P4, PT, R137, R136, RZ, P4, !PT ;  /* 0x0000008889887210 */ /* 0x000fc6000279e4ff */
[----:B------:R-:W-:Y:S01]  /*24680*/  IMAD.WIDE.U32 R112, R134, -0x45f6b800, RZ ;  /* 0xba09480086707825 */ /* 0x000fe200078e00ff */
[----:B------:R-:W-:-:S03]  /*24690*/  IADD3.X R137, P4, PT, R144, R123, RZ, P4, !PT ;  /* 0x0000007b90897210 */ /* 0x000fc6000279e4ff */
[----:B------:R-:W-:-:S04]  /*246a0*/  IMAD.WIDE.U32 R138, P5, R134, 0x1ef3622f, R138 ;  /* 0x1ef3622f868a7825 */ /* 0x000fc800078a008a */
[----:B------:R-:W-:Y:S01]  /*246b0*/  IMAD.X R165, RZ, RZ, RZ, P5 ;  /* 0x000000ffffa57224 */ /* 0x000fe200028e06ff */
[----:B------:R-:W-:Y:S01]  /*246c0*/  IADD3 R83, P5, PT, R138, R113, RZ ;  /* 0x000000718a537210 */ /* 0x000fe20007fbe0ff */
[----:B------:R-:W-:Y:S01]  /*246d0*/  IMAD.WIDE.U32 R162, R115, 0xf5138f, RZ ;  /* 0x00f5138f73a27825 */ /* 0x000fe200078e00ff */
[----:B------:R-:W-:-:S03]  /*246e0*/  IADD3.X R113, P4, PT, RZ, RZ, RZ, P4, !PT ;  /* 0x000000ffff717210 */ /* 0x000fc6000279e4ff */
[----:B------:R-:W-:Y:S02]  /*246f0*/  IMAD.MOV.U32 R164, RZ, RZ, R139 ;  /* 0x000000ffffa47224 */ /* 0x000fe400078e008b */
[----:B------:R-:W-:-:S04]  /*24700*/  IMAD.WIDE.U32 R160, R134, 0xf5138f, RZ ;  /* 0x00f5138f86a07825 */ /* 0x000fc800078e00ff */
[----:B------:R-:W-:-:S04]  /*24710*/  IMAD.WIDE.U32.X R164, R115, 0x1ef3622f, R164, P5 ;  /* 0x1ef3622f73a47825 */ /* 0x000fc800028e04a4 */
[----:B------:R-:W-:-:S04]  /*24720*/  IMAD.WIDE.U32 R162, P5, R134, 0x1a22d9f3, R162 ;  /* 0x1a22d9f386a27825 */ /* 0x000fc800078a00a2 */
[----:B------:R-:W-:Y:S01]  /*24730*/  IMAD.X R135, RZ, RZ, RZ, P4 ;  /* 0x000000ffff877224 */ /* 0x000fe200020e06ff */
[----:B------:R-:W-:Y:S01]  /*24740*/  IADD3.X R171, PT, PT, RZ, RZ, RZ, P5, !PT ;  /* 0x000000ffffab7210 */ /* 0x000fe20002ffe4ff */
[----:B------:R-:W-:Y:S01]  /*24750*/  IMAD.MOV.U32 R170, RZ, RZ, R163 ;  /* 0x000000ffffaa7224 */ /* 0x000fe200078e00a3 */
[----:B------:R-:W-:Y:S01]  /*24760*/  IADD3 R123, P4, PT, R162, R161, RZ ;  /* 0x000000a1a27b7210 */ /* 0x000fe20007f9e0ff */
[----:B------:R-:W-:-:S04]  /*24770*/  IMAD.WIDE.U32 R142, R80, -0x45f6b800, R142 ;  /* 0xba094800508e7825 */ /* 0x000fc800078e008e */
[----:B------:R-:W-:Y:S01]  /*24780*/  IMAD.WIDE.U32.X R170, R115, 0x1a22d9f3, R170, P4 ;  /* 0x1a22d9f373aa7825 */ /* 0x000fe200020e04aa */
[----:B------:R-:W-:Y:S02]  /*24790*/  IADD3 RZ, P4, PT, R136, R108, RZ ;  /* 0x0000006c88ff7210 */ /* 0x000fe40007f9e0ff */
[----:B------:R-:W-:Y:S01]  /*247a0*/  IADD3.X R108, P0, PT, R188, R159, RZ, P0, !PT ;  /* 0x0000009fbc6c7210 */ /* 0x000fe2000071e4ff */
[----:B------:R-:W-:Y:S01]  /*247b0*/  IMAD.IADD R104, R143, 0x1, R104 ;  /* 0x000000018f687824 */ /* 0x000fe200078e0268 */
[----:B------:R-:W-:Y:S01]  /*247c0*/  IADD3.X R143, P3, PT, RZ, R86, RZ, P3, !PT ;  /* 0x00000056ff8f7210 */ /* 0x000fe20001f7e4ff */
[C---:B------:R-:W-:Y:S01]  /*247d0*/  IMAD.WIDE.U32 R78, R134.reuse, 0x6ca1493b, RZ ;  /* 0x6ca1493b864e7825 */ /* 0x040fe200078e00ff */
[----:B------:R-:W-:Y:S02]  /*247e0*/  IADD3.X RZ, P4, PT, R137, R101, RZ, P4, !PT ;  /* 0x0000006589ff7210 */ /* 0x000fe4000279e4ff */
[----:B------:R-:W-:Y:S01]  /*247f0*/  IADD3.X R81, P3, PT, RZ, R87, RZ, P3, !PT ;  /* 0x00000057ff517210 */ /* 0x000fe20001f7e4ff */
[----:B------:R-:W-:Y:S01]  /*24800*/  IMAD.WIDE.U32 R168, P5, R134, -0x39c4fa40, R168 ;  /* 0xc63b05c086a87825 */ /* 0x000fe200078a00a8 */
        /* <DEDUP_REMOVED lines=8> */
[----:B------:R-:W-:Y:S01]  /*24890*/  IMAD.WIDE.U32 R86, R134, 0x17c510ea, RZ ;  /* 0x17c510ea86567825 */ /* 0x000fe200078e00ff */
[----:B------:R-:W-:Y:S02]  /*248a0*/  IADD3.X R118, P4, PT, R135, R119, RZ, P4, !PT ;  /* 0x0000007787767210 */ /* 0x000fe4000279e4ff */
[----:B------:R-:W-:Y:S01]  /*248b0*/  IADD3.X R113, P3, PT, RZ, RZ, RZ, P3, !PT ;  /* 0x000000ffff717210 */ /* 0x000fe20001f7e4ff */
[----:B------:R-:W-:Y:S01]  /*248c0*/  IMAD.WIDE.U32.X R188, R115, -0x39c4fa40, R188, P5 ;  /* 0xc63b05c073bc7825 */ /* 0x000fe200028e04bc */
[----:B------:R-:W-:-:S03]  /*248d0*/  IADD3.X R132, P4, PT, R133, R132, RZ, P4, !PT ;  /* 0x0000008485847210 */ /* 0x000fc6000279e4ff */
[----:B------:R-:W-:Y:S01]  /*248e0*/  IMAD.WIDE.U32 R174, P5, R134, 0x1ae3a46, R174 ;  /* 0x01ae3a4686ae7825 */ /* 0x000fe200078a00ae */
[----:B------:R-:W-:-:S03]  /*248f0*/  IADD3.X R133, P4, PT, R118, R139, RZ, P4, !PT ;  /* 0x0000008b76857210 */ /* 0x000fc6000279e4ff */
[----:B------:R-:W-:Y:S01]  /*24900*/  IMAD.X R101, RZ, RZ, RZ, P5 ;  /* 0x000000ffff657224 */ /* 0x000fe200028e06ff */
[----:B------:R-:W-:Y:S01]  /*24910*/  IADD3 R87, P5, PT, R174, R87, RZ ;  /* 0x00000057ae577210 */ /* 0x000fe20007fbe0ff */
[----:B------:R-:W-:Y:S01]  /*24920*/  IMAD.MOV.U32 R100, RZ, RZ, R175 ;  /* 0x000000ffff647224 */ /* 0x000fe200078e00af */
[----:B------:R-:W-:Y:S01]  /*24930*/  IADD3.X R119, P4, PT, RZ, RZ, RZ, P4, !PT ;  /* 0x000000ffff777210 */ /* 0x000fe2000279e4ff */
[----:B------:R-:W-:-:S04]  /*24940*/  IMAD.WIDE.U32 R184, R211, R192, R184 ;  /* 0x000000c0d3b87225 */ /* 0x000fc800078e00b8 */
[----:B------:R-:W-:Y:S01]  /*24950*/  IMAD.WIDE.U32.X R100, R115, 0x1ae3a46, R100, P5 ;  /* 0x01ae3a4673647825 */ /* 0x000fe200028e0464 */
[----:B------:R-:W-:Y:S02]  /*24960*/  SHF.L.W.U32.HI R81, R190, 0x1, R184 ;  /* 0x00000001be517819 */ /* 0x000fe40000010eb8 */
[----:B------:R-:W-:Y:S01]  /*24970*/  IADD3 R183, PT, PT, R185, R182, RZ ;  /* 0x000000b6b9b77210 */ /* 0x000fe20007ffe0ff */
[----:B------:R-:W-:Y:S01]  /*24980*/  IMAD.X R115, RZ, RZ, RZ, P3 ;  /* 0x000000ffff737224 */ /* 0x000fe200018e06ff */
[----:B------:R-:W-:Y:S01]  /*24990*/  IADD3 RZ, P3, PT, R142, R76, RZ ;  /* 0x0000004c8eff7210 */ /* 0x000fe20007f7e0ff */
[----:B------:R-:W-:Y:S01]  /*249a0*/  IMAD.WIDE.U32 R136, R80, 0xf5138f, R136 ;  /* 0x00f5138f50887825 */ /* 0x000fe200078e0088 */
[----:B------:R-:W-:Y:S02]  /*249b0*/  SHF.L.W.U32.HI R185, R184, 0x1, R183 ;  /* 0x00000001b8b97819 */ /* 0x000fe40000010eb7 */
        /* <DEDUP_REMOVED lines=20> */
[----:B------:R-:W-:Y:S01]  /*24b00*/  IMAD.WIDE.U32 R84, R210, R192, R84 ;  /* 0x000000c0d2547225 */ /* 0x000fe200078e0054 */
[----:B------:R-:W-:Y:S02]  /*24b10*/  IADD3.X R133, P3, PT, RZ, RZ, RZ, P3, !PT ;  /* 0x000000ffff857210 */ /* 0x000fe40001f7e4ff */
[----:B------:R-:W-:Y:S01]  /*24b20*/  IADD3.X R154, P0, PT, R185, R155, RZ, P0, !PT ;  /* 0x0000009bb99a7210 */ /* 0x000fe2000071e4ff */
[----:B------:R-:W-:Y:S01]  /*24b30*/  IMAD.IADD R77, R77, 0x1, R81 ;  /* 0x000000014d4d7824 */ /* 0x000fe200078e0251 */
[----:B------:R-:W-:Y:S01]  /*24b40*/  IADD3.X R104, P4, PT, R105, R158, RZ, P4, !PT ;  /* 0x0000009e69687210 */ /* 0x000fe2000279e4ff */
[----:B------:R-:W-:Y:S01]  /*24b50*/  IMAD.X R115, RZ, RZ, RZ, P3 ;  /* 0x000000ffff737224 */ /* 0x000fe200018e06ff */
[----:B------:R-:W-:Y:S01]  /*24b60*/  IADD3.X RZ, P3, PT, R137, R83, RZ, P5, !PT ;  /* 0x0000005389ff7210 */ /* 0x000fe20002f7e4ff */
[----:B------:R-:W-:Y:S01]  /*24b70*/  IMAD.WIDE.U32 R82, R77, 0x1, RZ ;  /* 0x000000014d527825 */ /* 0x000fe200078e00ff */
[----:B------:R-:W-:-:S02]  /*24b80*/  SHF.L.W.U32.HI R81, R183, 0x1, R84 ;  /* 0x00000001b7517819 */ /* 0x000fc40000010e54 */
[----:B------:R-:W-:Y:S01]  /*24b90*/  IADD3 R172, PT, PT, R85, R172, RZ ;  /* 0x000000ac55ac7210 */ /* 0x000fe20007ffe0ff */
[----:B------:R-:W-:Y:S01]  /*24ba0*/  IMAD.X R110, RZ, RZ, RZ, P2 ;  /* 0x000000ffff6e7224 */ /* 0x000fe200010e06ff */
[----:B------:R-:W-:Y:S01]  /*24bb0*/  IADD3.X R133, P3, PT, R133, R164, RZ, P3, !PT ;  /* 0x000000a485857210 */ /* 0x000fe20001f7e4ff */
[C---:B------:R-:W-:Y:S01]  /*24bc0*/  IMAD.WIDE.U32 R112, R76.reuse, 0x1, RZ ;  /* 0x000000014c707825 */ /* 0x040fe200078e00ff */
[----:B------:R-:W-:Y:S02]  /*24bd0*/  IADD3.X R105, P2, PT, R121, R108, RZ, P4, !PT ;  /* 0x0000006c79697210 */ /* 0x000fe4000275e4ff */
[----:B------:R-:W-:Y:S01]  /*24be0*/  IADD3.X R152, P0, PT, R81, R152, RZ, P0, !PT ;  /* 0x0000009851987210 */ /* 0x000fe2000071e4ff */
[----:B------:R-:W-:Y:S01]  /*24bf0*/  IMAD.WIDE.U32 R82, P5, R76, -0x7af74000, R82 ;  /* 0x8508c0004c527825 */ /* 0x000fe200078a0052 */
[----:B------:R-:W-:Y:S02]  /*24c00*/  SHF.L.W.U32.HI R84, R84, 0x1, R172 ;  /* 0x0000000154547819 */ /* 0x000fe40000010eac */
[----:B------:R-:W-:Y:S01]  /*24c10*/  IADD3.X R164, P3, PT, R115, R165, RZ, P3, !PT ;  /* 0x000000a573a47210 */ /* 0x000fe20001f7e4ff */
[----:B------:R-:W-:Y:S01]  /*24c20*/  IMAD.X R115, RZ, RZ, RZ, P5 ;  /* 0x000000ffff737224 */ /* 0x000fe200028e06ff */
[----:B------:R-:W-:Y:S01]  /*24c30*/  IADD3.X R149, P2, PT, RZ, RZ, RZ, P2, !PT ;  /* 0x000000ffff957210 */ /* 0x000fe2000175e4ff */
[----:B------:R-:W-:Y:S01]  /*24c40*/  IMAD.MOV.U32 R114, RZ, RZ, R83 ;  /* 0x000000ffff727224 */ /* 0x000fe200078e0053 */
[----:B------:R-:W-:Y:S01]  /*24c50*/  IADD3 RZ, P4, PT, R142, R112, RZ ;  /* 0x000000708eff7210 */ /* 0x000fe20007f9e0ff */
[----:B------:R-:W-:Y:S01]  /*24c60*/  IMAD.WIDE.U32 R80, R80, 0x17c510ea, R104 ;  /* 0x17c510ea50507825 */ /* 0x000fe200078e0068 */
[----:B------:R-:W-:-:S02]  /*24c70*/  IADD3.X R153, P0, PT, R84, R153, RZ, P0, !PT ;  /* 0x0000009954997210 */ /* 0x000fc4000071e4ff */
[----:B------:R-:W-:Y:S01]  /*24c80*/  IADD3 R112, P5, PT, R113, R82, RZ ;  /* 0x0000005271707210 */ /* 0x000fe20007fbe0ff */
[----:B------:R-:W-:Y:S01]  /*24c90*/  IMAD.WIDE.U32 R84, R77, 0x30000000, RZ ;  /* 0x300000004d547825 */ /* 0x000fe200078e00ff */
[----:B------:R-:W-:Y:S02]  /*24ca0*/  IADD3.X R132, P3, PT, R133, R132, RZ, P3, !PT ;  /* 0x0000008485847210 */ /* 0x000fe40001f7e4ff */
[----:B------:R-:W-:Y:S01]  /*24cb0*/  IADD3.X RZ, P4, PT, R119, R112, RZ, P4, !PT ;  /* 0x0000007077ff7210 */ /* 0x000fe2000279e4ff */
[----:B------:R-:W-:Y:S01]  /*24cc0*/  IMAD.X R155, RZ, RZ, RZ, P2 ;  /* 0x000000ffff9b7224 */ /* 0x000fe200010e06ff */
[----:B------:R-:W-:Y:S01]  /*24cd0*/  IADD3 RZ, P2, PT, R104, R124, RZ ;  /* 0x0000007c68ff7210 */ /* 0x000fe20007f5e0ff */
[----:B------:R-:W-:Y:S01]  /*24ce0*/  IMAD.WIDE.U32.X R114, R77, -0x7af74000, R114, P5 ;  /* 0x8508c0004d727825 */ /* 0x000fe200028e0472 */
[----:B------:R-:W-:Y:S02]  /*24cf0*/  IADD3.X R133, P3, PT, R164, R125, RZ, P3, !PT ;  /* 0x0000007da4857210 */ /* 0x000fe40001f7e4ff */
[----:B------:R-:W-:Y:S01]  /*24d00*/  IADD3.X RZ, P2, PT, R105, R109, RZ, P2, !PT ;  /* 0x0000006d69ff7210 */ /* 0x000fe2000175e4ff */
[----:B------:R-:W-:Y:S01]  /*24d10*/  IMAD.WIDE.U32 R82, R76, 0x30000000, RZ ;  /* 0x300000004c527825 */ /* 0x000fe200078e00ff */
[----:B------:R-:W-:-:S02]  /*24d20*/  IADD3.X R141, P3, PT, RZ, RZ, RZ, P3, !PT ;  /* 0x000000ffff8d7210 */ /* 0x000fc40001f7e4ff */
[----:B------:R-:W-:Y:S01]  /*24d30*/  IADD3.X R149, P2, PT, R149, R128, RZ, P2, !PT ;  /* 0x0000008095957210 */ /* 0x000fe2000175e4ff */
[----:B------:R-:W-:-:S03]  /*24d40*/  IMAD.WIDE.U32 R84, P5, R76, 0x170b5d44, R84 ;  /* 0x170b5d444c547825 */ /* 0x000fc600078a0054 */
[----:B------:R-:W-:Y:S01]  /*24d50*/  IADD3.X R155, P2, PT, R155, R129, RZ, P2, !PT ;  /* 0x000000819b9b7210 */ /* 0x000fe2000175e4ff */
[----:B------:R-:W-:Y:S01]  /*24d60*/  IMAD.X R109, RZ, RZ, RZ, P5 ;  /* 0x000000ffff6d7224 */ /* 0x000fe200028e06ff */
[----:B------:R-:W-:Y:S01]  /*24d70*/  IADD3 R143, P5, PT, R84, R83, RZ ;  /* 0x00000053548f7210 */ /* 0x000fe20007fbe0ff */
[----:B------:R-:W-:Y:S01]  /*24d80*/  IMAD.WIDE.U32 R104, R77, -0x45f6b800, RZ ;  /* 0xba0948004d687825 */ /* 0x000fe200078e00ff */
[----:B------:R-:W-:-:S03]  /*24d90*/  IADD3.X R149, P2, PT, R149, R120, RZ, P2, !PT ;  /* 0x0000007895957210 */ /* 0x000fc6000175e4ff */
[----:B------:R-:W-:Y:S01]  /*24da0*/  IMAD.MOV.U32 R108, RZ, RZ, R85 ;  /* 0x000000ffff6c7224 */ /* 0x000fe200078e0055 */
[----:B------:R-:W-:Y:S01]  /*24db0*/  IADD3.X R155, P2, PT, R155, R110, RZ, P2, !PT ;  /* 0x0000006e9b9b7210 */ /* 0x000fe2000175e4ff */
[----:B------:R-:W-:Y:S01]  /*24dc0*/  IMAD.X R125, RZ, RZ, RZ, P3 ;  /* 0x000000ffff7d7224 */ /* 0x000fe200018e06ff */
[----:B------:R-:W-:Y:S01]  /*24dd0*/  IADD3 RZ, P3, PT, R132, R160, RZ ;  /* 0x000000a084ff7210 */ /* 0x000fe20007f7e0ff */
[----:B------:R-:W-:-:S03]  /*24de0*/  IMAD.WIDE.U32.X R108, R77, 0x170b5d44, R108, P5 ;  /* 0x170b5d444d6c7825 */ /* 0x000fc600028e046c */
[----:B------:R-:W-:Y:S01]  /*24df0*/  IADD3.X RZ, P3, PT, R133, R123, RZ, P3, !PT ;  /* 0x0000007b85ff7210 */ /* 0x000fe20001f7e4ff */
[C---:B------:R-:W-:Y:S01]  /*24e00*/  IMAD.WIDE.U32 R104, P5, R76.reuse, 0x1ef3622f, R104 ;  /* 0x1ef3622f4c687825 */ /* 0x040fe200078a0068 */
[----:B------:R-:W-:Y:S02]  /*24e10*/  IADD3.X R123, P4, PT, RZ, R114, RZ, P4, !PT ;  /* 0x00000072ff7b7210 */ /* 0x000fe4000279e4ff */
[----:B------:R-:W-:Y:S01]  /*24e20*/  IADD3.X R141, P3, PT, R141, R170, RZ, P3, !PT ;  /* 0x000000aa8d8d7210 */ /* 0x000fe20001f7e4ff */
[----:B------:R-:W-:Y:S01]  /*24e30*/  IMAD.WIDE.U32 R112, R76, -0x45f6b800, RZ ;  /* 0xba0948004c707825 */ /* 0x000fe200078e00ff */
[----:B------:R-:W-:Y:S02]  /*24e40*/  MOV R120, R105 ;  /* 0x0000006900787202 */ /* 0x000fe40000000f00 */
[----:B------:R-:W-:Y:S01]  /*24e50*/  IADD3.X R170, P3, PT, R125, R171, RZ, P3, !PT ;  /* 0x000000ab7daa7210 */ /* 0x000fe20001f7e4ff */
[----:B------:R-:W-:Y:S01]  /*24e60*/  IMAD.X R121, RZ, RZ, RZ, P5 ;  /* 0x000000ffff797224 */ /* 0x000fe200028e06ff */
[----:B------:R-:W-:Y:S01]  /*24e70*/  IADD3 R135, P5, PT, R104, R113, RZ ;  /* 0x0000007168877210 */ /* 0x000fe20007fbe0ff */
[----:B------:R-:W-:Y:S01]  /*24e80*/  IMAD.WIDE.U32 R118, R77, 0xf5138f, RZ ;  /* 0x00f5138f4d767825 */ /* 0x000fe200078e00ff */
[----:B------:R-:W-:-:S03]  /*24e90*/  IADD3.X R140, P3, PT, R141, R80, RZ, P3, !PT ;  /* 0x000000508d8c7210 */ /* 0x000fc60001f7e4ff */
[----:B------:R-:W-:-:S04]  /*24ea0*/  IMAD.WIDE.U32 R136, R134, -0x45f6b800, R136 ;  /* 0xba09480086887825 */ /* 0x000fc800078e0088 */
[----:B------:R-:W-:Y:S01]  /*24eb0*/  IMAD.IADD R83, R81, 0x1, R122 ;  /* 0x0000000151537824 */ /* 0x000fe200078e027a */
[----:B------:R-:W-:Y:S01]  /*24ec0*/  IADD3.X R81, P4, PT, RZ, R115, RZ, P4, !PT ;  /* 0x00000073ff517210 */ /* 0x000fe2000279e4ff */
[----:B------:R-:W-:-:S03]  /*24ed0*/  IMAD.WIDE.U32.X R120, R77, 0x1ef3622f, R120, P5 ;  /* 0x1ef3622f4d787825 */ /* 0x000fc600028e0478 */
[----:B------:R-:W-:Y:S01]  /*24ee0*/  IADD3.X R122, P4, PT, R123, R136, RZ, P4, !PT ;  /* 0x000000887b7a7210 */ /* 0x000fe2000279e4ff */
[----:B------:R-:W-:Y:S01]  /*24ef0*/  IMAD.IADD R138, R137, 0x1, R138 ;  /* 0x00000001898a7824 */ /* 0x000fe200078e028a */
[----:B------:R-:W-:Y:S01]  /*24f00*/  IADD3.X R141, P3, PT, R170, R83, RZ, P3, !PT ;  /* 0x00000053aa8d7210 */ /* 0x000fe20001f7e4ff */
[----:B------:R-:W-:-:S03]  /*24f10*/  IMAD.WIDE.U32 R118, P5, R76, 0x1a22d9f3, R118 ;  /* 0x1a22d9f34c767825 */ /* 0x000fc600078a0076 */
[----:B------:R-:W-:Y:S01]  /*24f20*/  IADD3.X R123, P4, PT, R81, R138, RZ, P4, !PT ;  /* 0x0000008a517b7210 */ /* 0x000fe2000279e4ff */
[----:B------:R-:W-:Y:S01]  /*24f30*/  IMAD.WIDE.U32 R114, R76, 0xf5138f, RZ ;  /* 0x00f5138f4c727825 */ /* 0x000fe200078e00ff */
[----:B------:R-:W-:Y:S02]  /*24f40*/  IADD3.X R113, P3, PT, RZ, RZ, RZ, P3, !PT ;  /* 0x000000ffff717210 */ /* 0x000fe40001f7e4ff */
[----:B------:R-:W-:Y:S01]  /*24f50*/  IADD3.X R85, P4, PT, RZ, RZ, RZ, P4, !PT ;  /* 0x000000ffff557210 */ /* 0x000fe2000279e4ff */
        /* <DEDUP_REMOVED lines=11> */
[----:B------:R-:W-:Y:S02]  /*25010*/  IMAD.MOV.U32 R128, RZ, RZ, R137 ;  /* 0x000000ffff807224 */ /* 0x000fe400078e0089 */
[----:B------:R-:W-:-:S04]  /*25020*/  IMAD.WIDE.U32 R80, R76, 0x17c510ea, RZ ;  /* 0x17c510ea4c507825 */ /* 0x000fc800078e00ff */
[----:B------:R-:W-:-:S04]  /*25030*/  IMAD.WIDE.U32 R124, P4, R76, 0x1ae3a46, R124 ;  /* 0x01ae3a464c7c7825 */ /* 0x000fc8000788007c */
[----:B------:R-:W-:Y:S01]  /*25040*/  IMAD.WIDE.U32.X R128, R77, -0x39c4fa40, R128, P5 ;  /* 0xc63b05c04d807825 */ /* 0x000fe200028e0480 */
[----:B------:R-:W-:Y:S02]  /*25050*/  IADD3 RZ, P5, PT, R122, R82, RZ ;  /* 0x000000527aff7210 */ /* 0x000fe40007fbe0ff */
[----:B------:R-:W-:Y:S01]  /*25060*/  MOV R82, R125 ;  /* 0x0000007d00527202 */ /* 0x000fe20000000f00 */
[----:B------:R-:W-:Y:S01]  /*25070*/  IMAD.X R83, RZ, RZ, RZ, P4 ;  /* 0x000000ffff537224 */ /* 0x000fe200020e06ff */
[----:B------:R-:W-:Y:S01]  /*25080*/  IADD3 R81, P4, PT, R124, R81, RZ ;  /* 0x000000517c517210 */ /* 0x000fe20007f9e0ff */
[----:B------:R-:W-:Y:S01]  /*25090*/  IMAD.WIDE.U32 R132, R134, 0xf5138f, R132 ;  /* 0x00f5138f86847825 */ /* 0x000fe200078e0084 */
[----:B------:R-:W-:-:S03]  /*250a0*/  IADD3.X RZ, P5, PT, R123, R143, RZ, P5, !PT ;  /* 0x0000008f7bff7210 */ /* 0x000fc60002fbe4ff */
[----:B------:R-:W-:Y:S01]  /*250b0*/  IMAD.WIDE.U32.X R82, R77, 0x1ae3a46, R82, P4 ;  /* 0x01ae3a464d527825 */ /* 0x000fe200020e0452 */
[----:B------:R-:W-:Y:S02]  /*250c0*/  IADD3 RZ, P4, PT, R140, R78, RZ ;  /* 0x0000004e8cff7210 */ /* 0x000fe40007f9e0ff */
[----:B------:R-:W-:Y:S01]  /*250d0*/  IADD3.X R77, P5, PT, R85, R108, RZ, P5, !PT ;  /* 0x0000006c554d7210 */ /* 0x000fe20002fbe4ff */
[----:B------:R-:W-:Y:S01]  /*250e0*/  IMAD.X R119, RZ, RZ, RZ, P3 ;  /* 0x000000ffff777224 */ /* 0x000fe200018e06ff */
[----:B------:R-:W-:Y:S01]  /*250f0*/  IADD3.X RZ, P4, PT, R141, R79, RZ, P4, !PT ;  /* 0x0000004f8dff7210 */ /* 0x000fe2000279e4ff */
[----:B------:R-:W-:Y:S01]  /*25100*/  IMAD.WIDE.U32 R122, R76, 0x30000000, R122 ;  /* 0x300000004c7a7825 */ /* 0x000fe200078e007a */
[----:B------:R-:W-:Y:S02]  /*25110*/  IADD3.X R108, P5, PT, R105, R109, RZ, P5, !PT ;  /* 0x0000006d696c7210 */ /* 0x000fe40002fbe4ff */
[----:B------:R-:W-:Y:S01]  /*25120*/  IADD3.X R85, P4, PT, R113, R188, RZ, P4, !PT ;  /* 0x000000bc71557210 */ /* 0x000fe2000279e4ff */
[----:B------:R-:W-:Y:S01]  /*25130*/  IMAD.IADD R163, R133, 0x1, R162 ;  /* 0x0000000185a37824 */ /* 0x000fe200078e02a2 */
        /* <DEDUP_REMOVED lines=8> */
[C---:B------:R-:W-:Y:S01]  /*251c0*/  IMAD.WIDE.U32 R78, R122.reuse, -0x1, RZ ;  /* 0xffffffff7a4e7825 */ /* 0x040fe200078e00ff */
[----:B------:R-:W-:Y:S02]  /*251d0*/  IADD3.X R107, P2, PT, RZ, RZ, RZ, P2, !PT ;  /* 0x000000ffff6b7210 */ /* 0x000fe4000175e4ff */
[----:B------:R-:W-:Y:S01]  /*251e0*/  IADD3.X R84, P4, PT, R85, R116, RZ, P4, !PT ;  /* 0x0000007455547210 */ /* 0x000fe2000279e4ff */
[----:B------:R-:W-:Y:S01]  /*251f0*/  IMAD R109, R122, -0x7af74001, -R123 ;  /* 0x8508bfff7a6d7824 */ /* 0x000fe200078e0a7b */
[----:B------:R-:W-:Y:S01]  /*25200*/  IADD3.X R105, P5, PT, RZ, RZ, RZ, P5, !PT ;  /* 0x000000ffff697210 */ /* 0x000fe20002fbe4ff */
[----:B------:R-:W-:Y:S01]  /*25210*/  IMAD.WIDE.U32 R140, R134, 0x6ca1493b, R140 ;  /* 0x6ca1493b868c7825 */ /* 0x000fe200078e008c */
[----:B------:R-:W-:-:S02]  /*25220*/  IADD3.X R107, P3, PT, RZ, R107, RZ, P3, !PT ;  /* 0x0000006bff6b7210 */ /* 0x000fc40001f7e4ff */
[----:B------:R-:W-:Y:S01]  /*25230*/  IADD3.X R85, P4, PT, R188, R125, RZ, P4, !PT ;  /* 0x0000007dbc557210 */ /* 0x000fe2000279e4ff */
[----:B------:R-:W-:Y:S01]  /*25240*/  IMAD.IADD R79, R79, 0x1, R109 ;  /* 0x000000014f4f7824 */ /* 0x000fe200078e026d */
[----:B------:R-:W-:Y:S01]  /*25250*/  IADD3.X R77, PT, PT, RZ, RZ, RZ, P3, P2 ;  /* 0x000000ffff4d7210 */ /* 0x000fe20001fe44ff */
[----:B------:R-:W-:Y:S01]  /*25260*/  IMAD.X R119, RZ, RZ, RZ, P5 ;  /* 0x000000ffff777224 */ /* 0x000fe200028e06ff */
[----:B------:R-:W-:Y:S01]  /*25270*/  IADD3.X R125, P5, PT, RZ, RZ, RZ, P4, !PT ;  /* 0x000000ffff7d7210 */ /* 0x000fe200027be4ff */
[----:B------:R-:W-:Y:S01]  /*25280*/  IMAD.WIDE.U32 R108, R79, 0x1, RZ ;  /* 0x000000014f6c7825 */ /* 0x000fe200078e00ff */
[----:B------:R-:W-:Y:S02]  /*25290*/  IADD3 RZ, P3, PT, R132, R112, RZ ;  /* 0x0000007084ff7210 */ /* 0x000fe40007f7e0ff */
[----:B------:R-:W-:Y:S01]  /*252a0*/  IADD3 RZ, P2, PT, R84, R86, RZ ;  /* 0x0000005654ff7210 */ /* 0x000fe20007f5e0ff */
[----:B------:R-:W-:Y:S01]  /*252b0*/  IMAD.WIDE.U32 R112, R78, 0x1, RZ ;  /* 0x000000014e707825 */ /* 0x000fe200078e00ff */
[----:B------:R-:W-:-:S02]  /*252c0*/  IADD3.X RZ, P4, PT, R133, R135, RZ, P3, !PT ;  /* 0x0000008785ff7210 */ /* 0x000fc40001f9e4ff */
[----:B------:R-:W-:Y:S01]  /*252d0*/  IADD3.X RZ, P2, PT, R85, R87, RZ, P2, !PT ;  /* 0x0000005755ff7210 */ /* 0x000fe2000175e4ff */
[----:B------:R-:W-:Y:S01]  /*252e0*/  IMAD.X R131, RZ, RZ, RZ, P5 ;  /* 0x000000ffff837224 */ /* 0x000fe200028e06ff */
[----:B------:R-:W-:Y:S01]  /*252f0*/  IADD3 RZ, P3, PT, R122, R112, RZ ;  /* 0x000000707aff7210 */ /* 0x000fe20007f7e0ff */
[----:B------:R-:W-:Y:S01]  /*25300*/  IMAD.WIDE.U32 R108, P5, R78, -0x7af74000, R108 ;  /* 0x8508c0004e6c7825 */ /* 0x000fe200078a006c */
[----:B------:R-:W-:-:S03]  /*25310*/  IADD3.X R144, P2, PT, R125, R100, RZ, P2, !PT ;  /* 0x000000647d907210 */ /* 0x000fc6000175e4ff */
[----:B------:R-:W-:Y:S01]  /*25320*/  IMAD.IADD R169, R141, 0x1, R168 ;  /* 0x000000018da97824 */ /* 0x000fe200078e02a8 */
        /* <DEDUP_REMOVED lines=9> */
[----:B------:R-:W-:-:S02]  /*253c0*/  IADD3 R109, PT, PT, R109, R104, RZ ;  /* 0x000000686d6d7210 */ /* 0x000fc40007ffe0ff */
        /* <DEDUP_REMOVED lines=8> */
[----:B------:R-:W-:-:S03]  /*25450*/  IADD3.X R108, P3, PT, R105, R108, RZ, P3, !PT ;  /* 0x0000006c696c7210 */ /* 0x000fc60001f7e4ff */
[----:B------:R-:W-:Y:S01]  /*25460*/  IMAD.X R125, RZ, RZ, RZ, P4 ;  /* 0x000000ffff7d7224 */ /* 0x000fe200020e06ff */
[----:B------:R-:W-:Y:S01]  /*25470*/  IADD3 R131, P4, PT, R112, R133, RZ ;  /* 0x0000008570837210 */ /* 0x000fe20007f9e0ff */
[----:B------:R-:W-:Y:S01]  /*25480*/  IMAD.WIDE.U32 R100, R79, -0x45f6b800, RZ ;  /* 0xba0948004f647825 */ /* 0x000fe200078e00ff */
[----:B------:R-:W-:-:S03]  /*25490*/  IADD3.X R109, P3, PT, R86, R109, RZ, P3, !PT ;  /* 0x0000006d566d7210 */ /* 0x000fc60001f7e4ff */
[----:B------:R-:W-:Y:S02]  /*254a0*/  IMAD.X R105, RZ, RZ, RZ, P5 ;  /* 0x000000ffff697224 */ /* 0x000fe400028e06ff */
[----:B------:R-:W-:Y:S02]  /*254b0*/  IMAD.MOV.U32 R104, RZ, RZ, R113 ;  /* 0x000000ffff687224 */ /* 0x000fe400078e0071 */
[----:B------:R-:W-:-:S04]  /*254c0*/  IMAD.WIDE.U32 R86, R78, -0x45f6b800, RZ ;  /* 0xba0948004e567825 */ /* 0x000fc800078e00ff */
[----:B------:R-:W-:Y:S01]  /*254d0*/  IMAD.WIDE.U32.X R104, R79, 0x170b5d44, R104, P4 ;  /* 0x170b5d444f687825 */ /* 0x000fe200020e0468 */
[----:B------:R-:W-:Y:S02]  /*254e0*/  IADD3.X R155, P4, PT, RZ, RZ, RZ, P3, !PT ;  /* 0x000000ffff9b7210 */ /* 0x000fe40001f9e4ff */
[----:B------:R-:W-:Y:S01]  /*254f0*/  IADD3 RZ, P3, PT, R140, R114, RZ ;  /* 0x000000728cff7210 */ /* 0x000fe20007f7e0ff */
[----:B------:R-:W-:-:S03]  /*25500*/  IMAD.WIDE.U32 R100, P5, R78, 0x1ef3622f, R100 ;  /* 0x1ef3622f4e647825 */ /* 0x000fc600078a0064 */
[----:B------:R-:W-:Y:S01]  /*25510*/  IADD3.X RZ, P3, PT, R141, R115, RZ, P3, !PT ;  /* 0x000000738dff7210 */ /* 0x000fe20001f7e4ff */
[----:B------:R-:W-:-:S04]  /*25520*/  IMAD.WIDE.U32 R120, R79, 0xf5138f, RZ ;  /* 0x00f5138f4f787825 */ /* 0x000fc800078e00ff */
[----:B------:R-:W-:Y:S01]  /*25530*/  IMAD.X R113, RZ, RZ, RZ, P4 ;  /* 0x000000ffff717224 */ /* 0x000fe200020e06ff */
[----:B------:R-:W-:Y:S01]  /*25540*/  IADD3 R137, P4, PT, R100, R87, RZ ;  /* 0x0000005764897210 */ /* 0x000fe20007f9e0ff */
[----:B------:R-:W-:Y:S01]  /*25550*/  IMAD.X R123, RZ, RZ, RZ, P5 ;  /* 0x000000ffff7b7224 */ /* 0x000fe200028e06ff */
[----:B------:R-:W-:Y:S01]  /*25560*/  IADD3.X R87, P3, PT, R119, R138, RZ, P3, !PT ;  /* 0x0000008a77577210 */ /* 0x000fe20001f7e4ff */
[----:B------:R-:W-:Y:S02]  /*25570*/  IMAD.MOV.U32 R122, RZ, RZ, R101 ;  /* 0x000000ffff7a7224 */ /* 0x000fe400078e0065 */
[----:B------:R-:W-:-:S04]  /*25580*/  IMAD.WIDE.U32 R114, R78, 0xf5138f, RZ ;  /* 0x00f5138f4e727825 */ /* 0x000fc800078e00ff */
[----:B------:R-:W-:-:S04]  /*25590*/  IMAD.WIDE.U32 R120, P5, R78, 0x1a22d9f3, R120 ;  /* 0x1a22d9f34e787825 */ /* 0x000fc800078a0078 */
[----:B------:R-:W-:Y:S01]  /*255a0*/  IMAD.WIDE.U32.X R122, R79, 0x1ef3622f, R122, P4 ;  /* 0x1ef3622f4f7a7825 */ /* 0x000fe200020e047a */
[----:B------:R-:W-:Y:S02]  /*255b0*/  IADD3 RZ, P4, PT, R108, R132, RZ ;  /* 0x000000846cff7210 */ /* 0x000fe40007f9e0ff */
[----:B------:R-:W-:Y:S01]  /*255c0*/  MOV R132, R121 ;  /* 0x0000007900847202 */ /* 0x000fe20000000f00 */
[----:B------:R-:W-:Y:S01]  /*255d0*/  IMAD.WIDE.U32 R84, R134, 0x17c510ea, R84 ;  /* 0x17c510ea86547825 */ /* 0x000fe200078e0054 */
[----:B------:R-:W-:Y:S02]  /*255e0*/  IADD3.X RZ, P4, PT, R109, R131, RZ, P4, !PT ;  /* 0x000000836dff7210 */ /* 0x000fe4000279e4ff */
[----:B------:R-:W-:Y:S01]  /*255f0*/  SHF.L.W.U32.HI R121, R106, 0x1, R166 ;  /* 0x000000016a797819 */ /* 0x000fe20000010ea6 */
[----:B------:R-:W-:Y:S01]  /*25600*/  IMAD.X R133, RZ, RZ, RZ, P5 ;  /* 0x000000ffff857224 */ /* 0x000fe200028e06ff */
[----:B------:R-:W-:Y:S01]  /*25610*/  IADD3 R101, P5, PT, R120, R115, RZ ;  /* 0x0000007378657210 */ /* 0x000fe20007fbe0ff */
[----:B------:R-:W-:Y:S01]  /*25620*/  IMAD.WIDE.U32 R134, R79, 0x6ca1493b, RZ ;  /* 0x6ca1493b4f867825 */ /* 0x000fe200078e00ff */
[----:B------:R-:W-:-:S02]  /*25630*/  IADD3.X R115, P3, PT, R125, R139, RZ, P3, !PT ;  /* 0x0000008b7d737210 */ /* 0x000fc40001f7e4ff */
[----:B------:R-:W-:Y:S01]  /*25640*/  IADD3.X R155, P4, PT, R155, R104, RZ, P4, !PT ;  /* 0x000000689b9b7210 */ /* 0x000fe2000279e4ff */
[----:B------:R-:W-:Y:S01]  /*25650*/  IMAD.WIDE.U32.X R138, R79, 0x1a22d9f3, R132, P5 ;  /* 0x1a22d9f34f8a7825 */ /* 0x000fe200028e0484 */
[----:B------:R-:W-:Y:S02]  /*25660*/  IADD3.X R104, P3, PT, R87, R84, RZ, P3, !PT ;  /* 0x0000005457687210 */ /* 0x000fe40001f7e4ff */
[----:B------:R-:W-:Y:S01]  /*25670*/  IADD3.X R87, P4, PT, R113, R105, RZ, P4, !PT ;  /* 0x0000006971577210 */ /* 0x000fe2000279e4ff */
[----:B------:R-:W-:Y:S01]  /*25680*/  IMAD.WIDE.U32 R134, P5, R78, -0x39c4fa40, R134 ;  /* 0xc63b05c04e867825 */ /* 0x000fe200078a0086 */
[----:B------:R-:W-:-:S03]  /*25690*/  IADD3.X R125, P2, PT, R144, R107, RZ, P2, !PT ;  /* 0x0000006b907d7210 */ /* 0x000fc6000175e4ff */
[----:B------:R-:W-:Y:S01]  /*256a0*/  IMAD.WIDE.U32 R132, R78, 0x6ca1493b, RZ ;  /* 0x6ca1493b4e847825 */ /* 0x000fe200078e00ff */
[----:B------:R-:W-:-:S03]  /*256b0*/  IADD3.X R144, P2, PT, R158, R77, RZ, P2, !PT ;  /* 0x0000004d9e907210 */ /* 0x000fc6000175e4ff */
[----:B------:R-:W-:-:S04]  /*256c0*/  IMAD.WIDE.U32 R142, R76, 0xf5138f, R140 ;  /* 0x00f5138f4c8e7825 */ /* 0x000fc800078e008c */
[----:B------:R-:W-:Y:S01]  /*256d0*/  IMAD.IADD R174, R85, 0x1, R174 ;  /* 0x0000000155ae7824 */ /* 0x000fe200078e02ae */
[----:B------:R-:W-:Y:S01]  /*256e0*/  IADD3.X R154, P4, PT, R155, R142, RZ, P4, !PT ;  /* 0x0000008e9b9a7210 */ /* 0x000fe2000279e4ff */
[----:B------:R-:W-:Y:S01]  /*256f0*/  IMAD.X R85, RZ, RZ, RZ, P5 ;  /* 0x000000ffff557224 */ /* 0x000fe200028e06ff */
[----:B------:R-:W-:Y:S01]  /*25700*/  IADD3 R116, P5, PT, R134, R133, RZ ;  /* 0x0000008586747210 */ /* 0x000fe20007fbe0ff */
[----:B------:R-:W-:Y:S01]  /*25710*/  IMAD.WIDE.U32 R140, R79, 0x17c510ea, RZ ;  /* 0x17c510ea4f8c7825 */ /* 0x000fe200078e00ff */
[----:B------:R-:W-:-:S03]  /*25720*/  IADD3.X R105, P3, PT, R115, R174, RZ, P3, !PT ;  /* 0x000000ae73697210 */ /* 0x000fc60001f7e4ff */
[----:B------:R-:W-:Y:S01]  /*25730*/  IMAD.IADD R118, R143, 0x1, R118 ;  /* 0x000000018f767824 */ /* 0x000fe200078e0276 */
[----:B------:R-:W-:Y:S01]  /*25740*/  IADD3.X R107, P3, PT, RZ, RZ, RZ, P3, !PT ;  /* 0x000000ffff6b7210 */ /* 0x000fe20001f7e4ff */
[----:B------:R-:W-:Y:S02]  /*25750*/  IMAD.MOV.U32 R84, RZ, RZ, R135 ;  /* 0x000000ffff547224 */ /* 0x000fe400078e0087 */
[----:B------:R-:W-:Y:S01]  /*25760*/  IMAD.WIDE.U32 R142, R78, 0x17c510ea, RZ ;  /* 0x17c510ea4e8e7825 */ /* 0x000fe200078e00ff */
[----:B------:R-:W-:-:S03]  /*25770*/  IADD3.X R155, P4, PT, R87, R118, RZ, P4, !PT ;  /* 0x00000076579b7210 */ /* 0x000fc6000279e4ff */
[----:B------:R-:W-:Y:S01]  /*25780*/  IMAD.WIDE.U32.X R84, R79, -0x39c4fa40, R84, P5 ;  /* 0xc63b05c04f547825 */ /* 0x000fe200028e0454 */
[----:B------:R-:W-:-:S03]  /*25790*/  IADD3.X R77, P4, PT, RZ, RZ, RZ, P4, !PT ;  /* 0x000000ffff4d7210 */ /* 0x000fc6000279e4ff */
        /* <DEDUP_REMOVED lines=9> */
[----:B------:R-:W-:Y:S01]  /*25830*/  IMAD.WIDE.U32 R108, R78, 0x30000000, R108 ;  /* 0x300000004e6c7825 */ /* 0x000fe200078e006c */
[----:B------:R-:W-:-:S02]  /*25840*/  IADD3.X RZ, P5, PT, R105, R110, RZ, P5, !PT ;  /* 0x0000006e69ff7210 */ /* 0x000fc40002fbe4ff */
[----:B------:R-:W-:Y:S01]  /*25850*/  IADD3.X R77, P4, PT, R77, R122, RZ, P4, !PT ;  /* 0x0000007a4d4d7210 */ /* 0x000fe2000279e4ff */
[----:B------:R-:W-:Y:S01]  /*25860*/  IMAD.X R113, RZ, RZ, RZ, P3 ;  /* 0x000000ffff717224 */ /* 0x000fe200018e06ff */
[----:B------:R-:W-:Y:S01]  /*25870*/  SHF.L.W.U32.HI R79, R172, 0x1, R106 ;  /* 0x00000001ac4f7819 */ /* 0x000fe20000010e6a */
[----:B------:R-:W-:Y:S01]  /*25880*/  IMAD.IADD R131, R109, 0x1, R112 ;  /* 0x000000016d837824 */ /* 0x000fe200078e0270 */
[----:B------:R-:W-:Y:S01]  /*25890*/  IADD3.X R106, P5, PT, R107, R128, RZ, P5, !PT ;  /* 0x000000806b6a7210 */ /* 0x000fe20002fbe4ff */
        /* <DEDUP_REMOVED lines=9> */
[----:B------:R-:W-:Y:S02]  /*25930*/  IADD3 R136, PT, PT, R105, R136, RZ ;  /* 0x0000008869887210 */ /* 0x000fe40007ffe0ff */
[----:B------:R-:W-:Y:S01]  /*25940*/  IADD3.X R122, P4, PT, R77, R104, RZ, P4, !PT ;  /* 0x000000684d7a7210 */ /* 0x000fe2000279e4ff */
[----:B------:R-:W-:Y:S01]  /*25950*/  IMAD.IADD R87, R87, 0x1, R107 ;  /* 0x0000000157577824 */ /* 0x000fe200078e026b */
[----:B------:R-:W-:Y:S01]  /*25960*/  IADD3.X R106, P5, PT, R106, R125, RZ, P5, !PT ;  /* 0x0000007d6a6a7210 */ /* 0x000fe20002fbe4ff */
[----:B------:R-:W-:Y:S01]  /*25970*/  IMAD.WIDE.U32 R154, R78, -0x45f6b800, R154 ;  /* 0xba0948004e9a7825 */ /* 0x000fe200078e009a */
[----:B------:R-:W-:-:S02]  /*25980*/  IADD3.X R137, P3, PT, RZ, R137, RZ, P3, !PT ;  /* 0x00000089ff897210 */ /* 0x000fc40001f7e4ff */
[----:B------:R-:W-:Y:S01]  /*25990*/  IADD3.X R123, P4, PT, R123, R136, RZ, P4, !PT ;  /* 0x000000887b7b7210 */ /* 0x000fe2000279e4ff */
[----:B------:R-:W-:Y:S01]  /*259a0*/  IMAD.WIDE.U32 R104, R87, 0x1, RZ ;  /* 0x0000000157687825 */ /* 0x000fe200078e00ff */
[----:B------:R-:W-:Y:S02]  /*259b0*/  IADD3.X R107, P5, PT, R128, R153, RZ, P5, !PT ;  /* 0x00000099806b7210 */ /* 0x000fe40002fbe4ff */
[----:B------:R-:W-:Y:S02]  /*259c0*/  IADD3.X R141, PT, PT, RZ, RZ, RZ, P3, P2 ;  /* 0x000000ffff8d7210 */ /* 0x000fe40001fe44ff */
[----:B------:R-:W-:Y:S01]  /*259d0*/  IADD3.X R125, P3, PT, RZ, RZ, RZ, P4, !PT ;  /* 0x000000ffff7d7210 */ /* 0x000fe2000277e4ff */
[----:B------:R-:W-:Y:S01]  /*259e0*/  IMAD.WIDE.U32 R104, P4, R86, -0x7af74000, R104 ;  /* 0x8508c00056687825 */ /* 0x000fe20007880068 */
[----:B------:R-:W-:Y:S02]  /*259f0*/  IADD3.X R133, P5, PT, RZ, RZ, RZ, P5, !PT ;  /* 0x000000ffff857210 */ /* 0x000fe40002fbe4ff */
[----:B------:R-:W-:Y:S01]  /*25a00*/  IADD3 RZ, P2, PT, R108, R112, RZ ;  /* 0x000000706cff7210 */ /* 0x000fe20007f5e0ff */
        /* <DEDUP_REMOVED lines=8> */
[----:B------:R-:W-:-:S04]  /*25a90*/  IMAD.WIDE.U32 R108, R87, 0x30000000, RZ ;  /* 0x30000000576c7825 */ /* 0x000fc800078e00ff */
[----:B------:R-:W-:Y:S01]  /*25aa0*/  IMAD.WIDE.U32.X R112, R87, -0x7af74000, R112, P5 ;  /* 0x8508c00057707825 */ /* 0x000fe200028e0470 */
[----:B------:R-:W-:Y:S02]  /*25ab0*/  IADD3.X RZ, P5, PT, R131, R80, RZ, P2, !PT ;  /* 0x0000005083ff7210 */ /* 0x000fe400017be4ff */
[----:B------:R-:W-:Y:S01]  /*25ac0*/  IADD3.X RZ, P2, PT, R123, R101, RZ, P4, !PT ;  /* 0x000000657bff7210 */ /* 0x000fe2000275e4ff */
[----:B------:R-:W-:Y:S01]  /*25ad0*/  IMAD.IADD R131, R155, 0x1, R100 ;  /* 0x000000019b837824 */ /* 0x000fe200078e0264 */
[----:B------:R-:W-:Y:S01]  /*25ae0*/  IADD3.X R155, P5, PT, RZ, R112, RZ, P5, !PT ;  /* 0x00000070ff9b7210 */ /* 0x000fe20002fbe4ff */
[----:B------:R-:W-:Y:S01]  /*25af0*/  IMAD.WIDE.U32 R76, R76, 0x17c510ea, R106 ;  /* 0x17c510ea4c4c7825 */ /* 0x000fe200078e006a */
[----:B------:R-:W-:Y:S02]  /*25b00*/  IADD3.X R105, P2, PT, R125, R138, RZ, P2, !PT ;  /* 0x0000008a7d697210 */ /* 0x000fe4000175e4ff */
[----:B------:R-:W-:Y:S01]  /*25b10*/  IADD3.X R112, P5, PT, RZ, R113, RZ, P5, !PT ;  /* 0x00000071ff707210 */ /* 0x000fe20002fbe4ff */
[----:B------:R-:W-:Y:S01]  /*25b20*/  IMAD.WIDE.U32 R108, P4, R86, 0x170b5d44, R108 ;  /* 0x170b5d44566c7825 */ /* 0x000fe2000788006c */
[----:B------:R-:W-:-:S02]  /*25b30*/  IADD3.X R138, P2, PT, R129, R139, RZ, P2, !PT ;  /* 0x0000008b818a7210 */ /* 0x000fc4000175e4ff */
[----:B------:R-:W-:Y:S01]  /*25b40*/  IADD3.X R154, P5, PT, R155, R154, RZ, P5, !PT ;  /* 0x0000009a9b9a7210 */ /* 0x000fe20002fbe4ff */
[----:B------:R-:W-:Y:S01]  /*25b50*/  IMAD.WIDE.U32 R100, R86, 0x30000000, RZ ;  /* 0x3000000056647825 */ /* 0x000fe200078e00ff */
[----:B------:R-:W-:Y:S02]  /*25b60*/  IADD3.X R80, P2, PT, R105, R76, RZ, P2, !PT ;  /* 0x0000004c69507210 */ /* 0x000fe4000175e4ff */
[----:B------:R-:W-:Y:S01]  /*25b70*/  MOV R76, R109 ;  /* 0x0000006d004c7202 */ /* 0x000fe20000000f00 */
[----:B------:R-:W-:Y:S01]  /*25b80*/  IMAD.IADD R125, R77, 0x1, R124 ;  /* 0x000000014d7d7824 */ /* 0x000fe200078e027c */
[----:B------:R-:W-:Y:S01]  /*25b90*/  IADD3.X R155, P5, PT, R112, R131, RZ, P5, !PT ;  /* 0x00000083709b7210 */ /* 0x000fe20002fbe4ff */
[----:B------:R-:W-:Y:S01]  /*25ba0*/  IMAD.X R77, RZ, RZ, RZ, P4 ;  /* 0x000000ffff4d7224 */ /* 0x000fe200020e06ff */
[----:B------:R-:W-:Y:S01]  /*25bb0*/  IADD3 R101, P4, PT, R108, R101, RZ ;  /* 0x000000656c657210 */ /* 0x000fe20007f9e0ff */
[----:B------:R-:W-:Y:S01]  /*25bc0*/  IMAD.WIDE.U32 R122, R78, 0xf5138f, R122 ;  /* 0x00f5138f4e7a7825 */ /* 0x000fe200078e007a */
[----:B------:R-:W-:-:S02]  /*25bd0*/  IADD3.X R113, P0, PT, R79, R150, RZ, P0, !PT ;  /* 0x000000964f717210 */ /* 0x000fc4000071e4ff */
[----:B------:R-:W-:Y:S01]  /*25be0*/  IADD3.X R79, P5, PT, RZ, RZ, RZ, P5, !PT ;  /* 0x000000ffff4f7210 */ /* 0x000fe20002fbe4ff */
[----:B------:R-:W-:Y:S01]  /*25bf0*/  IMAD.WIDE.U32.X R76, R87, 0x170b5d44, R76, P4 ;  /* 0x170b5d44574c7825 */ /* 0x000fe200020e044c */
[----:B------:R-:W-:Y:S02]  /*25c00*/  IADD3 RZ, P4, PT, R154, R100, RZ ;  /* 0x000000649aff7210 */ /* 0x000fe40007f9e0ff */
[----:B------:R-:W-:Y:S01]  /*25c10*/  IADD3.X R81, P2, PT, R138, R125, RZ, P2, !PT ;  /* 0x0000007d8a517210 */ /* 0x000fe2000175e4ff */
[----:B------:R-:W-:Y:S01]  /*25c20*/  IMAD.IADD R120, R123, 0x1, R120 ;  /* 0x000000017b787824 */ /* 0x000fe200078e0278 */
[----:B------:R-:W-:Y:S01]  /*25c30*/  IADD3.X RZ, P4, PT, R155, R101, RZ, P4, !PT ;  /* 0x000000659bff7210 */ /* 0x000fe2000279e4ff */
[----:B------:R-:W-:Y:S01]  /*25c40*/  IMAD.WIDE.U32 R100, R87, -0x45f6b800, RZ ;  /* 0xba09480057647825 */ /* 0x000fe200078e00ff */
[----:B------:R-:W-:Y:S02]  /*25c50*/  IADD3.X R107, P2, PT, RZ, RZ, RZ, P2, !PT ;  /* 0x000000ffff6b7210 */ /* 0x000fe4000175e4ff */
[----:B------:R-:W-:Y:S01]  /*25c60*/  IADD3.X R79, P4, PT, R79, R76, RZ, P4, !PT ;  /* 0x0000004c4f4f7210 */ /* 0x000fe2000279e4ff */
[----:B------:R-:W-:Y:S01]  /*25c70*/  IMAD.X R76, RZ, RZ, RZ, P5 ;  /* 0x000000ffff4c7224 */ /* 0x000fe200028e06ff */
[----:B------:R-:W-:Y:S01]  /*25c80*/  IADD3.X R106, P3, PT, R133, R82, RZ, P3, !PT ;  /* 0x00000052856a7210 */ /* 0x000fe20001f7e4ff */
[----:B------:R-:W-:Y:S01]  /*25c90*/  IMAD.X R109, RZ, RZ, RZ, P2 ;  /* 0x000000ffff6d7224 */ /* 0x000fe200010e06ff */
[----:B------:R-:W-:Y:S01]  /*25ca0*/  IADD3 RZ, P2, PT, R80, R132, RZ ;  /* 0x0000008450ff7210 */ /* 0x000fe20007f5e0ff */
[----:B------:R-:W-:Y:S01]  /*25cb0*/  IMAD.WIDE.U32 R100, P5, R86, 0x1ef3622f, R100 ;  /* 0x1ef3622f56647825 */ /* 0x000fe200078a0064 */
[----:B------:R-:W-:-:S02]  /*25cc0*/  IADD3.X R77, P4, PT, R76, R77, RZ, P4, !PT ;  /* 0x0000004d4c4d7210 */ /* 0x000fc4000279e4ff */
[----:B------:R-:W-:Y:S01]  /*25cd0*/  IADD3.X R110, P3, PT, R135, R83, RZ, P3, !PT ;  /* 0x00000053876e7210 */ /* 0x000fe20001f7e4ff */
[----:B------:R-:W-:Y:S01]  /*25ce0*/  IMAD.WIDE.U32 R104, R86, -0x45f6b800, RZ ;  /* 0xba09480056687825 */ /* 0x000fe200078e00ff */
[----:B------:R-:W-:Y:S02]  /*25cf0*/  IADD3.X R76, P4, PT, R79, R122, RZ, P4, !PT ;  /* 0x0000007a4f4c7210 */ /* 0x000fe4000279e4ff */
[----:B------:R-:W-:Y:S01]  /*25d00*/  IADD3.X R106, P3, PT, R106, R137, RZ, P3, !PT ;  /* 0x000000896a6a7210 */ /* 0x000fe20001f7e4ff */
[----:B------:R-:W-:Y:S01]  /*25d10*/  IMAD.X R83, RZ, RZ, RZ, P5 ;  /* 0x000000ffff537224 */ /* 0x000fe200028e06ff */
[----:B------:R-:W-:Y:S01]  /*25d20*/  IADD3.X RZ, P2, PT, R81, R116, RZ, P2, !PT ;  /* 0x0000007451ff7210 */ /* 0x000fe2000175e4ff */
[----:B------:R-:W-:Y:S01]  /*25d30*/  IMAD.MOV.U32 R82, RZ, RZ, R101 ;  /* 0x000000ffff527224 */ /* 0x000fe200078e0065 */
[----:B------:R-:W-:Y:S01]  /*25d40*/  IADD3.X R77, P4, PT, R77, R120, RZ, P4, !PT ;  /* 0x000000784d4d7210 */ /* 0x000fe2000279e4ff */
[----:B------:R-:W-:Y:S01]  /*25d50*/  IMAD.WIDE.U32 R154, R86, 0x30000000, R154 ;  /* 0x30000000569a7825 */ /* 0x000fe200078e009a */
[----:B------:R-:W-:-:S02]  /*25d60*/  IADD3 R123, P5, PT, R100, R105, RZ ;  /* 0x00000069647b7210 */ /* 0x000fc40007fbe0ff */
[----:B------:R-:W-:Y:S01]  /*25d70*/  IADD3.X R110, P3, PT, R110, R141, RZ, P3, !PT ;  /* 0x0000008d6e6e7210 */ /* 0x000fe20001f7e4ff */
[----:B------:R-:W-:Y:S01]  /*25d80*/  IMAD.IADD R128, R155, 0x1, R108 ;  /* 0x000000019b807824 */ /* 0x000fe200078e026c */
[----:B------:R-:W-:Y:S01]  /*25d90*/  IADD3.X R105, P2, PT, R107, R84, RZ, P2, !PT ;  /* 0x000000546b697210 */ /* 0x000fe2000175e4ff */
[----:B------:R-:W-:Y:S01]  /*25da0*/  IMAD.WIDE.U32.X R82, R87, 0x1ef3622f, R82, P5 ;  /* 0x1ef3622f57527825 */ /* 0x000fe200028e0452 */
[----:B------:R-:W-:Y:S02]  /*25db0*/  IADD3.X R79, P4, PT, RZ, RZ, RZ, P4, !PT ;  /* 0x000000ffff4f7210 */ /* 0x000fe4000279e4ff */
[----:B------:R-:W-:Y:S01]  /*25dc0*/  IADD3.X R121, P0, PT, R121, R151, RZ, P0, !PT ;  /* 0x0000009779797210 */ /* 0x000fe2000071e4ff */
[----:B------:R-:W-:Y:S01]  /*25dd0*/  IMAD.MOV.U32 R191, RZ, RZ, R154 ;  /* 0x000000ffffbf7224 */ /* 0x000fe200078e009a */
[----:B------:R-:W-:Y:S01]  /*25de0*/  IADD3.X R106, P5, PT, R106, R113, RZ, P3, !PT ;  /* 0x000000716a6a7210 */ /* 0x000fe20001fbe4ff */
[----:B------:R-:W-:Y:S01]  /*25df0*/  IMAD.X R101, RZ, RZ, RZ, P4 ;  /* 0x000000ffff657224 */ /* 0x000fe200020e06ff */
[----:B------:R-:W-:-:S02]  /*25e00*/  IADD3.X R84, P2, PT, R109, R85, RZ, P2, !PT ;  /* 0x000000556d547210 */ /* 0x000fc4000175e4ff */
[----:B------:R-:W-:Y:S02]  /*25e10*/  IADD3 RZ, P4, PT, R76, R104, RZ ;  /* 0x000000684cff7210 */ /* 0x000fe40007f9e0ff */
[----:B------:R-:W-:Y:S02]  /*25e20*/  IADD3.X R85, P5, PT, R110, R121, RZ, P5, !PT ;  /* 0x000000796e557210 */ /* 0x000fe40002fbe4ff */
[----:B------:R-:W-:Y:S01]  /*25e30*/  IADD3.X R104, P2, PT, R105, R106, RZ, P2, !PT ;  /* 0x0000006a69687210 */ /* 0x000fe2000175e4ff */
[----:B------:R-:W-:Y:S01]  /*25e40*/  IMAD.WIDE.U32 R106, R86, 0xf5138f, RZ ;  /* 0x00f5138f566a7825 */ /* 0x000fe200078e00ff */
[----:B------:R-:W-:Y:S02]  /*25e50*/  IADD3.X RZ, P4, PT, R77, R123, RZ, P4, !PT ;  /* 0x0000007b4dff7210 */ /* 0x000fe4000279e4ff */
[----:B------:R-:W-:Y:S01]  /*25e60*/  IADD3.X R105, P2, PT, R84, R85, RZ, P2, !PT ;  /* 0x0000005554697210 */ /* 0x000fe2000175e4ff */
[----:B------:R-:W-:Y:S01]  /*25e70*/  IMAD.WIDE.U32 R84, R87, 0xf5138f, RZ ;  /* 0x00f5138f57547825 */ /* 0x000fe200078e00ff */
[----:B------:R-:W-:-:S02]  /*25e80*/  IADD3.X R79, P4, PT, R79, R82, RZ, P4, !PT ;  /* 0x000000524f4f7210 */ /* 0x000fc4000279e4ff */
[----:B------:R-:W-:Y:S01]  /*25e90*/  IADD3.X R109, P2, PT, RZ, RZ, RZ, P2, !PT ;  /* 0x000000ffff6d7210 */ /* 0x000fe2000175e4ff */
[----:B------:R-:W-:Y:S01]  /*25ea0*/  IMAD.WIDE.U32 R76, R86, -0x45f6b800, R76 ;  /* 0xba094800564c7825 */ /* 0x000fe200078e004c */
[----:B------:R-:W-:Y:S02]  /*25eb0*/  IADD3.X R101, P4, PT, R101, R83, RZ, P4, !PT ;  /* 0x0000005365657210 */ /* 0x000fe4000279e4ff */
[----:B------:R-:W-:Y:S01]  /*25ec0*/  SHF.L.W.U32.HI R110, R111, 0x1, R117 ;  /* 0x000000016f6e7819 */ /* 0x000fe20000010e75 */
[----:B------:R-:W-:-:S04]  /*25ed0*/  IMAD.WIDE.U32 R82, R78, 0x6ca1493b, R80 ;  /* 0x6ca1493b4e527825 */ /* 0x000fc800078e0050 */
[----:B------:R-:W-:Y:S02]  /*25ee0*/  IMAD.X R121, RZ, RZ, RZ, P2 ;  /* 0x000000ffff797224 */ /* 0x000fe400010e06ff */
[----:B------:R-:W-:Y:S01]  /*25ef0*/  IMAD.WIDE.U32 R80, P2, R86, 0x1a22d9f3, R84 ;  /* 0x1a22d9f356507825 */ /* 0x000fe20007840054 */
[----:B------:R-:W-:-:S03]  /*25f00*/  IADD3.X R84, P4, PT, R79, R82, RZ, P4, !PT ;  /* 0x000000524f547210 */ /* 0x000fc6000279e4ff */
[----:B------:R-:W-:Y:S01]  /*25f10*/  IMAD.IADD R134, R83, 0x1, R134 ;  /* 0x0000000153867824 */ /* 0x000fe200078e0286 */
[----:B------:R-:W-:Y:S01]  /*25f20*/  IADD3.X R113, PT, PT, RZ, RZ, RZ, P2, !PT ;  /* 0x000000ffff717210 */ /* 0x000fe200017fe4ff */
[----:B------:R-:W-:Y:S01]  /*25f30*/  IMAD.WIDE.U32 R82, R87, 0x6ca1493b, RZ ;  /* 0x6ca1493b57527825 */ /* 0x000fe200078e00ff */
[----:B------:R-:W-:Y:S02]  /*25f40*/  IADD3 R107, P2, PT, R80, R107, RZ ;  /* 0x0000006b506b7210 */ /* 0x000fe40007f5e0ff */
[----:B------:R-:W-:Y:S01]  /*25f50*/  IADD3.X R85, P4, PT, R101, R134, RZ, P4, !PT ;  /* 0x0000008665557210 */ /* 0x000fe2000279e4ff */
[----:B------:R-:W-:Y:S02]  /*25f60*/  IMAD.MOV.U32 R112, RZ, RZ, R81 ;  /* 0x000000ffff707224 */ /* 0x000fe400078e0051 */
[----:B------:R-:W-:Y:S01]  /*25f70*/  IMAD.MOV.U32 R190, RZ, RZ, R76 ;  /* 0x000000ffffbe7224 */ /* 0x000fe200078e004c */
[----:B------:R-:W-:Y:S01]  /*25f80*/  IADD3.X R81, P4, PT, RZ, RZ, RZ, P4, !PT ;  /* 0x000000ffff517210 */ /* 0x000fe2000279e4ff */
[----:B------:R-:W-:-:S04]  /*25f90*/  IMAD.WIDE.U32.X R112, R87, 0x1a22d9f3, R112, P2 ;  /* 0x1a22d9f357707825 */ /* 0x000fc800010e0470 */
[----:B------:R-:W-:-:S04]  /*25fa0*/  IMAD.WIDE.U32 R82, P2, R86, -0x39c4fa40, R82 ;  /* 0xc63b05c056527825 */ /* 0x000fc80007840052 */
[----:B------:R-:W-:Y:S01]  /*25fb0*/  IMAD.X R79, RZ, RZ, RZ, P2 ;  /* 0x000000ffff4f7224 */ /* 0x000fe200010e06ff */
[----:B------:R-:W-:Y:S01]  /*25fc0*/  IADD3 RZ, P2, PT, R84, R106, RZ ;  /* 0x0000006a54ff7210 */ /* 0x000fe20007f5e0ff */
[----:B------:R-:W-:Y:S01]  /*25fd0*/  IMAD.X R101, RZ, RZ, RZ, P4 ;  /* 0x000000ffff657224 */ /* 0x000fe200020e06ff */
[----:B------:R-:W-:Y:S02]  /*25fe0*/  IADD3 RZ, P4, PT, R104, R142, RZ ;  /* 0x0000008e68ff7210 */ /* 0x000fe40007f9e0ff */
[----:B------:R-:W-:Y:S01]  /*25ff0*/  IADD3.X RZ, P2, PT, R85, R107, RZ, P2, !PT ;  /* 0x0000006b55ff7210 */ /* 0x000fe2000175e4ff */
[----:B------:R-:W-:Y:S01]  /*26000*/  IMAD.WIDE.U32 R106, R86, 0x6ca1493b, RZ ;  /* 0x6ca1493b566a7825 */ /* 0x000fe200078e00ff */
[----:B------:R-:W-:Y:S02]  /*26010*/  IADD3.X RZ, P4, PT, R105, R115, RZ, P4, !PT ;  /* 0x0000007369ff7210 */ /* 0x000fe4000279e4ff */
[----:B------:R-:W-:Y:S01]  /*26020*/  IADD3.X R81, P2, PT, R81, R112, RZ, P2, !PT ;  /* 0x0000007051517210 */ /* 0x000fe2000175e4ff */
[----:B------:R-:W-:Y:S01]  /*26030*/  IMAD.WIDE.U32 R104, R78, 0x17c510ea, R104 ;  /* 0x17c510ea4e687825 */ /* 0x000fe200078e0068 */
[----:B------:R-:W-:-:S02]  /*26040*/  IADD3.X R78, P3, PT, RZ, RZ, RZ, P3, !PT ;  /* 0x000000ffff4e7210 */ /* 0x000fc40001f7e4ff */
[----:B------:R-:W-:Y:S01]  /*26050*/  IADD3.X R109, P4, PT, R109, R118, RZ, P4, !PT ;  /* 0x000000766d6d7210 */ /* 0x000fe2000279e4ff */
[----:B------:R-:W-:Y:S01]  /*26060*/  IMAD.IADD R141, R105, 0x1, R140 ;  /* 0x00000001698d7824 */ /* 0x000fe200078e028c */
[----:B------:R-:W-:Y:S01]  /*26070*/  IADD3.X R112, P2, PT, R101, R113, RZ, P2, !PT ;  /* 0x0000007165707210 */ /* 0x000fe2000175e4ff */
[----:B------:R-:W-:Y:S01]  /*26080*/  IMAD.WIDE.U32 R84, R86, 0xf5138f, R84 ;  /* 0x00f5138f56547825 */ /* 0x000fe200078e0054 */
[----:B------:R-:W-:Y:S02]  /*26090*/  IADD3.X R78, P5, PT, RZ, R78, RZ, P5, !PT ;  /* 0x0000004eff4e7210 */ /* 0x000fe40002fbe4ff */
[----:B------:R-:W-:Y:S01]  /*260a0*/  IADD3.X R114, P4, PT, R121, R119, RZ, P4, !PT ;  /* 0x0000007779727210 */ /* 0x000fe2000279e4ff */
[----:B------:R-:W-:Y:S01]  /*260b0*/  IMAD.IADD R80, R85, 0x1, R80 ;  /* 0x0000000155507824 */ /* 0x000fe200078e0250 */
[----:B------:R-:W-:Y:S01]  /*260c0*/  IADD3.X R104, P2, PT, R81, R104, RZ, P2, !PT ;  /* 0x0000006851687210 */ /* 0x000fe2000175e4ff */
[----:B------:R-:W-:Y:S01]  /*260d0*/  IMAD.MOV.U32 R192, RZ, RZ, R84 ;  /* 0x000000ffffc07224 */ /* 0x000fe200078e0054 */
[----:B------:R-:W-:-:S02]  /*260e0*/  IADD3.X R113, PT, PT, RZ, RZ, RZ, P5, P3 ;  /* 0x000000ffff717210 */ /* 0x000fc40002fe64ff */
[----:B------:R-:W-:Y:S02]  /*260f0*/  IADD3 R107, P5, PT, R82, R107, RZ ;  /* 0x0000006b526b7210 */ /* 0x000fe40007fbe0ff */
[----:B------:R-:W-:Y:S01]  /*26100*/  IADD3.X R101, P4, PT, R109, R78, RZ, P4, !PT ;  /* 0x0000004e6d657210 */ /* 0x000fe2000279e4ff */
[----:B------:R-:W-:Y:S01]  /*26110*/  IMAD.MOV.U32 R78, RZ, RZ, R83 ;  /* 0x000000ffff4e7224 */ /* 0x000fe200078e0053 */
[----:B------:R-:W-:Y:S02]  /*26120*/  SHF.L.W.U32.HI R81, R166, 0x1, R111 ;  /* 0x00000001a6517819 */ /* 0x000fe40000010e6f */
[----:B------:R-:W-:Y:S01]  /*26130*/  IADD3 RZ, P3, PT, R104, R106, RZ ;  /* 0x0000006a68ff7210 */ /* 0x000fe20007f7e0ff */
[----:B------:R-:W-:Y:S01]  /*26140*/  IMAD.WIDE.U32.X R78, R87, -0x39c4fa40, R78, P5 ;  /* 0xc63b05c0574e7825 */ /* 0x000fe200028e044e */
[----:B------:R-:W-:Y:S02]  /*26150*/  IADD3.X R105, P2, PT, R112, R141, RZ, P2, !PT ;  /* 0x0000008d70697210 */ /* 0x000fe4000175e4ff */
[----:B------:R-:W-:-:S02]  /*26160*/  IADD3.X R148, P0, PT, R81, R148, RZ, P0, !PT ;  /* 0x0000009451947210 */ /* 0x000fc4000071e4ff */
[----:B------:R-:W-:Y:S01]  /*26170*/  IADD3.X RZ, P3, PT, R105, R107, RZ, P3, !PT ;  /* 0x0000006b69ff7210 */ /* 0x000fe20001f7e4ff */
[----:B------:R-:W-:Y:S01]  /*26180*/  IMAD.WIDE.U32 R106, R87, 0x17c510ea, RZ ;  /* 0x17c510ea576a7825 */ /* 0x000fe200078e00ff */
        /* <DEDUP_REMOVED lines=8> */
[----:B------:R-:W-:-:S02]  /*26210*/  LEA.HI.X R108, P0, R117, R146, RZ, 0x1, P0 ;  /* 0x00000092756c7211 */ /* 0x000fc40000010cff */
        /* <DEDUP_REMOVED lines=8> */
[----:B------:R-:W-:Y:S02]  /*262a0*/  IADD3 RZ, P5, PT, R110, R112, RZ ;  /* 0x000000706eff7210 */ /* 0x000fe40007fbe0ff */
[----:B------:R-:W-:Y:S01]  /*262b0*/  IADD3.X R111, P3, PT, R81, R114, RZ, P3, !PT ;  /* 0x00000072516f7210 */ /* 0x000fe20001f7e4ff */
[----:B------:R-:W-:Y:S01]  /*262c0*/  IMAD.MOV.U32 R117, RZ, RZ, R80 ;  /* 0x000000ffff757224 */ /* 0x000fe200078e0050 */
[----:B------:R-:W-:-:S02]  /*262d0*/  MOV R229, R101 ;  /* 0x0000006500e57202 */ /* 0x000fc40000000f00 */
[----:B------:R-:W-:Y:S02]  /*262e0*/  IADD3.X RZ, P5, PT, R111, R83, RZ, P5, !PT ;  /* 0x000000536fff7210 */ /* 0x000fe40002fbe4ff */
[----:B------:R-:W-:-:S04]  /*262f0*/  IADD3.X R81, P3, PT, RZ, RZ, RZ, P3, !PT ;  /* 0x000000ffff517210 */ /* 0x000fc80001f7e4ff */
[----:B------:R-:W-:Y:S02]  /*26300*/  IADD3.X R81, P5, PT, R81, R78, RZ, P5, !PT ;  /* 0x0000004e51517210 */ /* 0x000fe40002fbe4ff */
[----:B------:R-:W-:Y:S02]  /*26310*/  IADD3.X R83, PT, PT, RZ, RZ, RZ, P3, !PT ;  /* 0x000000ffff537210 */ /* 0x000fe40001ffe4ff */
[----:B------:R-:W-:Y:S02]  /*26320*/  IADD3.X R78, P4, PT, RZ, RZ, RZ, P4, !PT ;  /* 0x000000ffff4e7210 */ /* 0x000fe4000279e4ff */
        /* <DEDUP_REMOVED lines=89> */
.L_x_761:
[----:B------:R-:W-:Y:S05]  /*268c0*/  BSYNC.RELIABLE B3 ;  /* 0x0000000000037941 */ /* 0x000fea0003800100 */
.L_x_760:
        /* <DEDUP_REMOVED lines=12> */
.L_x_759:
[----:B------:R-:W-:Y:S05]  /*26990*/  BSYNC.RECONVERGENT B2 ;  /* 0x0000000000027941 */ /* 0x000fea0003800200 */
.L_x_758:
[-C--:B------:R-:W-:Y:S01]  /*269a0*/  IMAD.WIDE.U32 R76, R206, R191.reuse, RZ ;  /* 0x000000bfce4c7225 */ /* 0x080fe200078e00ff */
[----:B------:R-:W-:Y:S03]  /*269b0*/  BSSY.RECONVERGENT B2, `(.L_x_762) ;  /* 0x00004fd000027945 */ /* 0x000fe60003800200 */
[----:B------:R-:W-:-:S04]  /*269c0*/  IMAD.WIDE.U32 R118, R203, R191, RZ ;  /* 0x000000bfcb767225 */ /* 0x000fc800078e00ff */
[----:B------:R-:W-:-:S04]  /*269d0*/  IMAD.WIDE.U32 R76, P0, R128, R203, R76 ;  /* 0x000000cb804c7225 */ /* 0x000fc8000780004c */
[----:B------:R-:W-:Y:S01]  /*269e0*/  IMAD.X R79, RZ, RZ, RZ, P0 ;  /* 0x000000ffff4f7224 */ /* 0x000fe200000e06ff */
[----:B------:R-:W-:Y:S01]  /*269f0*/  IADD3 R172, P2, PT, R119, R76, RZ ;  /* 0x0000004c77ac7210 */ /* 0x000fe20007f5e0ff */
[----:B------:R-:W-:Y:S01]  /*26a00*/  IMAD.WIDE.U32 R80, R203, R190, RZ ;  /* 0x000000becb507225 */ /* 0x000fe200078e00ff */
[----:B------:R-:W-:Y:S02]  /*26a10*/  MOV R78, R77 ;  /* 0x0000004d004e7202 */ /* 0x000fe40000000f00 */
        /* <DEDUP_REMOVED lines=9> */
[----:B------:R-:W-:Y:S01]  /*26ab0*/  IMAD.X R83, RZ, RZ, RZ, P2 ;  /* 0x000000ffff537224 */ /* 0x000fe200010e06ff */
[----:B------:R-:W-:Y:S01]  /*26ac0*/  IADD3.X R148, P0, PT, R149, R80, RZ, P0, !PT ;  /* 0x0000005095947210 */ /* 0x000fe2000071e4ff */
[----:B------:R-:W-:-:S03]  /*26ad0*/  IMAD.WIDE.U32 R78, R156, R191, RZ ;  /* 0x000000bf9c4e7225 */ /* 0x000fc600078e00ff */
[----:B------:R-:W-:Y:S01]  /*26ae0*/  IADD3.X R149, P0, PT, R82, R85, RZ, P0, !PT ;  /* 0x0000005552957210 */ /* 0x000fe2000071e4ff */
[----:B------:R-:W-:Y:S01]  /*26af0*/  IMAD.MOV.U32 R82, RZ, RZ, R77 ;  /* 0x000000ffff527224 */ /* 0x000fe200078e004d */
[----:B------:R-:W-:Y:S01]  /*26b00*/  IADD3 RZ, P2, PT, R148, R78, RZ ;  /* 0x0000004e94ff7210 */ /* 0x000fe20007f5e0ff */
[----:B------:R-:W-:-:S04]  /*26b10*/  IMAD.WIDE.U32 R154, P4, R128, R156, R154 ;  /* 0x0000009c809a7225 */ /* 0x000fc8000788009a */
        /* <DEDUP_REMOVED lines=9> */
[----:B------:R-:W-:Y:S01]  /*26bb0*/  IMAD.WIDE.U32 R78, R203, R192, RZ ;  /* 0x000000c0cb4e7225 */ /* 0x000fe200078e00ff */
[----:B------:R-:W-:-:S03]  /*26bc0*/  IADD3.X R212, P3, PT, RZ, R76, RZ, P2, !PT ;  /* 0x0000004cffd47210 */ /* 0x000fc6000177e4ff */
[----:B------:R-:W-:Y:S01]  /*26bd0*/  IMAD.X R87, RZ, RZ, RZ, P4 ;  /* 0x000000ffff577224 */ /* 0x000fe200020e06ff */
[----:B------:R-:W-:Y:S01]  /*26be0*/  IADD3.X R107, P4, PT, RZ, R83, RZ, P0, !PT ;  /* 0x00000053ff6b7210 */ /* 0x000fe2000079e4ff */
[C---:B------:R-:W-:Y:S01]  /*26bf0*/  IMAD.WIDE.U32 R100, R206.reuse, R189, RZ ;  /* 0x000000bdce647225 */ /* 0x040fe200078e00ff */
[----:B------:R-:W-:Y:S02]  /*26c00*/  IADD3 R80, P0, PT, R79, R80, RZ ;  /* 0x000000504f507210 */ /* 0x000fe40007f1e0ff */
[----:B------:R-:W-:Y:S01]  /*26c10*/  IADD3.X R213, P2, PT, R213, R78, RZ, P4, !PT ;  /* 0x0000004ed5d57210 */ /* 0x000fe2000275e4ff */
[C---:B------:R-:W-:Y:S01]  /*26c20*/  IMAD.WIDE.U32 R82, R206.reuse, R225, RZ ;  /* 0x000000e1ce527225 */ /* 0x040fe200078e00ff */
[----:B------:R-:W-:Y:S02]  /*26c30*/  IADD3.X R76, P3, PT, RZ, R77, RZ, P3, !PT ;  /* 0x0000004dff4c7210 */ /* 0x000fe40001f7e4ff */
[----:B------:R-:W-:Y:S01]  /*26c40*/  IADD3.X R107, P2, PT, R107, R80, RZ, P2, !PT ;  /* 0x000000506b6b7210 */ /* 0x000fe2000175e4ff */
[----:B------:R-:W-:Y:S01]  /*26c50*/  IMAD.WIDE.U32 R78, R206, R181, RZ ;  /* 0x000000b5ce4e7225 */ /* 0x000fe200078e00ff */
[----:B------:R-:W-:-:S03]  /*26c60*/  IADD3.X R212, P3, PT, R212, R213, RZ, P3, !PT ;  /* 0x000000d5d4d47210 */ /* 0x000fc60001f7e4ff */
[----:B------:R-:W-:Y:S01]  /*26c70*/  IMAD.WIDE.U32 R100, P5, R116, R203, R100 ;  /* 0x000000cb74647225 */ /* 0x000fe200078a0064 */
[----:B------:R-:W-:-:S03]  /*26c80*/  IADD3.X R213, P3, PT, R76, R107, RZ, P3, !PT ;  /* 0x0000006b4cd57210 */ /* 0x000fc60001f7e4ff */
[----:B------:R-:W-:-:S04]  /*26c90*/  IMAD.WIDE.U32 R114, R187, R190, RZ ;  /* 0x000000bebb727225 */ /* 0x000fc800078e00ff */
[----:B------:R-:W-:-:S04]  /*26ca0*/  IMAD.WIDE.U32 R82, P4, R226, R203, R82 ;  /* 0x000000cbe2527225 */ /* 0x000fc80007880052 */
[----:B------:R-:W-:Y:S02]  /*26cb0*/  IMAD.MOV.U32 R86, RZ, RZ, R81 ;  /* 0x000000ffff567224 */ /* 0x000fe400078e0051 */
        /* <DEDUP_REMOVED lines=9> */
[----:B------:R-:W-:-:S03]  /*26d50*/  IMAD.WIDE.U32 R84, R203, R189, RZ ;  /* 0x000000bdcb547225 */ /* 0x000fc600078e00ff */
[----:B------:R-:W-:Y:S01]  /*26d60*/  IADD3.X RZ, P0, PT, R213, R111, RZ, P0, !PT ;  /* 0x0000006fd5ff7210 */ /* 0x000fe2000071e4ff */
[----:B------:R-:W-:Y:S01]  /*26d70*/  IMAD.MOV.U32 R112, RZ, RZ, R101 ;  /* 0x000000ffff707224 */ /* 0x000fe200078e0065 */
[----:B------:R-:W-:Y:S01]  /*26d80*/  IADD3.X R101, P2, PT, RZ, R86, RZ, P2, !PT ;  /* 0x00000056ff657210 */ /* 0x000fe2000175e4ff */
[----:B------:R-:W-:Y:S01]  /*26d90*/  IMAD.X R81, RZ, RZ, RZ, P4 ;  /* 0x000000ffff517224 */ /* 0x000fe200020e06ff */
[----:B------:R-:W-:Y:S01]  /*26da0*/  IADD3 R109, P4, PT, R85, R100, RZ ;  /* 0x00000064556d7210 */ /* 0x000fe20007f9e0ff */
[----:B------:R-:W-:Y:S01]  /*26db0*/  IMAD.MOV.U32 R80, RZ, RZ, R115 ;  /* 0x000000ffff507224 */ /* 0x000fe200078e0073 */
[----:B------:R-:W-:Y:S01]  /*26dc0*/  IADD3.X R100, P2, PT, RZ, R87, RZ, P2, !PT ;  /* 0x00000057ff647210 */ /* 0x000fe2000175e4ff */
[----:B------:R-:W-:Y:S01]  /*26dd0*/  IMAD.WIDE.U32 R106, R203, R225, RZ ;  /* 0x000000e1cb6a7225 */ /* 0x000fe200078e00ff */
[----:B------:R-:W-:Y:S02]  /*26de0*/  IADD3.X R85, P3, PT, RZ, RZ, RZ, P3, !PT ;  /* 0x000000ffff557210 */ /* 0x000fe40001f7e4ff */
[----:B------:R-:W-:Y:S01]  /*26df0*/  IADD3.X R84, P2, PT, R101, R84, RZ, P2, !PT ;  /* 0x0000005465547210 */ /* 0x000fe2000175e4ff */
[----:B------:R-:W-:-:S04]  /*26e00*/  IMAD.WIDE.U32.X R80, R229, R187, R80, P5 ;  /* 0x000000bbe5507225 */ /* 0x000fc800028e0450 */
[----:B------:R-:W-:Y:S01]  /*26e10*/  IMAD.WIDE.U32 R86, R203, R181, RZ ;  /* 0x000000b5cb567225 */ /* 0x000fe200078e00ff */
[----:B------:R-:W-:-:S03]  /*26e20*/  IADD3.X R85, P0, PT, R85, R80, RZ, P0, !PT ;  /* 0x0000005055557210 */ /* 0x000fc6000071e4ff */
[----:B------:R-:W-:Y:S01]  /*26e30*/  IMAD.X R80, RZ, RZ, RZ, P3 ;  /* 0x000000ffff507224 */ /* 0x000fe200018e06ff */
[----:B------:R-:W-:Y:S01]  /*26e40*/  IADD3 R134, P3, PT, R107, R82, RZ ;  /* 0x000000526b867210 */ /* 0x000fe20007f7e0ff */
[----:B------:R-:W-:Y:S01]  /*26e50*/  IMAD.MOV.U32 R76, RZ, RZ, R79 ;  /* 0x000000ffff4c7224 */ /* 0x000fe200078e004f */
[----:B------:R-:W-:Y:S01]  /*26e60*/  IADD3.X R79, P2, PT, R100, R109, RZ, P2, !PT ;  /* 0x0000006d644f7210 */ /* 0x000fe2000175e4ff */
[----:B------:R-:W-:Y:S01]  /*26e70*/  IMAD.WIDE.U32 R110, R187, R192, RZ ;  /* 0x000000c0bb6e7225 */ /* 0x000fe200078e00ff */
[----:B------:R-:W-:Y:S02]  /*26e80*/  IADD3 R115, P5, PT, R87, R78, RZ ;  /* 0x0000004e57737210 */ /* 0x000fe40007fbe0ff */
[----:B------:R-:W-:Y:S01]  /*26e90*/  IADD3.X R80, P0, PT, R80, R81, RZ, P0, !PT ;  /* 0x0000005150507210 */ /* 0x000fe2000071e4ff */
[----:B------:R-:W-:Y:S02]  /*26ea0*/  IMAD.MOV.U32 R104, RZ, RZ, R83 ;  /* 0x000000ffff687224 */ /* 0x000fe400078e0053 */
[----:B------:R-:W-:Y:S01]  /*26eb0*/  IMAD.WIDE.U32 R100, R187, R189, RZ ;  /* 0x000000bdbb647225 */ /* 0x000fe200078e00ff */
[----:B------:R-:W-:-:S03]  /*26ec0*/  IADD3.X R84, P0, PT, R85, R84, RZ, P0, !PT ;  /* 0x0000005455547210 */ /* 0x000fc6000071e4ff */
[----:B------:R-:W-:Y:S01]  /*26ed0*/  IMAD.WIDE.U32.X R104, R226, R206, R104, P3 ;  /* 0x000000cee2687225 */ /* 0x000fe200018e0468 */
[----:B------:R-:W-:-:S03]  /*26ee0*/  IADD3.X R85, P0, PT, R80, R79, RZ, P0, !PT ;  /* 0x0000004f50557210 */ /* 0x000fc6000071e4ff */
[----:B------:R-:W-:-:S04]  /*26ef0*/  IMAD.WIDE.U32.X R76, R188, R206, R76, P5 ;  /* 0x000000cebc4c7225 */ /* 0x000fc800028e044c */
[----:B------:R-:W-:-:S04]  /*26f00*/  IMAD.WIDE.U32 R120, R156, R192, RZ ;  /* 0x000000c09c787225 */ /* 0x000fc800078e00ff */
[----:B------:R-:W-:-:S04]  /*26f10*/  IMAD.WIDE.U32 R110, P3, R117, R156, R110 ;  /* 0x0000009c756e7225 */ /* 0x000fc8000786006e */
[----:B------:R-:W-:-:S04]  /*26f20*/  IMAD.WIDE.U32 R100, P5, R116, R156, R100 ;  /* 0x0000009c74647225 */ /* 0x000fc800078a0064 */
[----:B------:R-:W-:Y:S01]  /*26f30*/  IMAD.WIDE.U32 R164, R156, R189, RZ ;  /* 0x000000bd9ca47225 */ /* 0x000fe200078e00ff */
[----:B------:R-:W-:-:S03]  /*26f40*/  IADD3.X R159, PT, PT, RZ, RZ, RZ, P5, !PT ;  /* 0x000000ffff9f7210 */ /* 0x000fc60002ffe4ff */
[----:B------:R-:W-:Y:S01]  /*26f50*/  IMAD.WIDE.U32 R144, R187, R225, RZ ;  /* 0x000000e1bb907225 */ /* 0x000fe200078e00ff */
[----:B------:R-:W-:-:S03]  /*26f60*/  IADD3 R155, P5, PT, R100, R165, RZ ;  /* 0x000000a5649b7210 */ /* 0x000fc60007fbe0ff */
[----:B------:R-:W-:Y:S01]  /*26f70*/  IMAD.WIDE.U32.X R112, R116, R206, R112, P4 ;  /* 0x000000ce74707225 */ /* 0x000fe200020e0470 */
[----:B------:R-:W-:-:S03]  /*26f80*/  IADD3 R87, P4, PT, R110, R121, RZ ;  /* 0x000000796e577210 */ /* 0x000fc60007f9e0ff */
[----:B------:R-:W-:Y:S01]  /*26f90*/  IMAD.WIDE.U32 R82, R187, R181, RZ ;  /* 0x000000b5bb527225 */ /* 0x000fe200078e00ff */
[----:B------:R-:W-:-:S03]  /*26fa0*/  IADD3.X R161, P2, PT, RZ, R112, RZ, P2, !PT ;  /* 0x00000070ffa17210 */ /* 0x000fc6000175e4ff */
[----:B------:R-:W-:Y:S01]  /*26fb0*/  IMAD.X R109, RZ, RZ, RZ, P3 ;  /* 0x000000ffff6d7224 */ /* 0x000fe200018e06ff */
[----:B------:R-:W-:Y:S01]  /*26fc0*/  IADD3.X R135, P2, PT, RZ, R113, RZ, P2, !PT ;  /* 0x00000071ff877210 */ /* 0x000fe2000175e4ff */
[----:B------:R-:W-:Y:S02]  /*26fd0*/  IMAD.MOV.U32 R108, RZ, RZ, R111 ;  /* 0x000000ffff6c7224 */ /* 0x000fe400078e006f */
[----:B------:R-:W-:Y:S01]  /*26fe0*/  IMAD.WIDE.U32 R78, R118, -0x1, RZ ;  /* 0xffffffff764e7825 */ /* 0x000fe200078e00ff */
[----:B------:R-:W-:-:S03]  /*26ff0*/  IADD3.X R161, P2, PT, R161, R106, RZ, P2, !PT ;  /* 0x0000006aa1a17210 */ /* 0x000fc6000175e4ff */
[----:B------:R-:W-:Y:S01]  /*27000*/  IMAD.WIDE.U32 R150, R156, R225, RZ ;  /* 0x000000e19c967225 */ /* 0x000fe200078e00ff */
[----:B------:R-:W-:-:S03]  /*27010*/  IADD3.X R135, P2, PT, R135, R134, RZ, P2, !PT ;  /* 0x0000008687877210 */ /* 0x000fc6000175e4ff */
[----:B------:R-:W-:-:S04]  /*27020*/  IMAD.WIDE.U32 R214, R186, R191, RZ ;  /* 0x000000bfbad67225 */ /* 0x000fc800078e00ff */
[----:B------:R-:W-:-:S04]  /*27030*/  IMAD.WIDE.U32 R144, P3, R226, R156, R144 ;  /* 0x0000009ce2907225 */ /* 0x000fc80007860090 */
[----:B------:R-:W-:Y:S01]  /*27040*/  IMAD.MOV.U32 R158, RZ, RZ, R101 ;  /* 0x000000ffff9e7224 */ /* 0x000fe200078e0065 */
[----:B------:R-:W-:Y:S01]  /*27050*/  IADD3.X R101, P0, PT, RZ, RZ, RZ, P0, !PT ;  /* 0x000000ffff657210 */ /* 0x000fe2000071e4ff */
[----:B------:R-:W-:-:S04]  /*27060*/  IMAD.WIDE.U32.X R108, R117, R187, R108, P4 ;  /* 0x000000bb756c7225 */ /* 0x000fc800020e046c */
[----:B------:R-:W-:-:S04]  /*27070*/  IMAD.WIDE.U32 R130, R156, R181, RZ ;  /* 0x000000b59c827225 */ /* 0x000fc800078e00ff */
[----:B------:R-:W-:-:S04]  /*27080*/  IMAD.WIDE.U32 R82, P4, R188, R156, R82 ;  /* 0x0000009cbc527225 */ /* 0x000fc80007880052 */
[----:B------:R-:W-:Y:S01]  /*27090*/  IMAD.WIDE.U32.X R158, R116, R187, R158, P5 ;  /* 0x000000bb749e7225 */ /* 0x000fe200028e049e */
[----:B------:R-:W-:-:S03]  /*270a0*/  IADD3 R151, P5, PT, R144, R151, RZ ;  /* 0x0000009790977210 */ /* 0x000fc60007fbe0ff */
[----:B------:R-:W-:Y:S02]  /*270b0*/  IMAD.X R125, RZ, RZ, RZ, P3 ;  /* 0x000000ffff7d7224 */ /* 0x000fe400018e06ff */
[----:B------:R-:W-:-:S04]  /*270c0*/  IMAD.WIDE.U32 R162, R78, 0x1, RZ ;  /* 0x000000014ea27825 */ /* 0x000fc800078e00ff */
[----:B------:R-:W-:-:S04]  /*270d0*/  IMAD.WIDE.U32 R122, R220, R191, RZ ;  /* 0x000000bfdc7a7225 */ /* 0x000fc800078e00ff */
[----:B------:R-:W-:-:S04]  /*270e0*/  IMAD.WIDE.U32 R214, P3, R128, R220, R214 ;  /* 0x000000dc80d67225 */ /* 0x000fc800078600d6 */
[----:B------:R-:W-:Y:S02]  /*270f0*/  IMAD.MOV.U32 R124, RZ, RZ, R145 ;  /* 0x000000ffff7c7224 */ /* 0x000fe400078e0091 */
[----:B------:R-:W-:Y:S01]  /*27100*/  IMAD.X R81, RZ, RZ, RZ, P4 ;  /* 0x000000ffff517224 */ /* 0x000fe200020e06ff */
[----:B------:R-:W-:Y:S01]  /*27110*/  IADD3 R131, P4, PT, R82, R131, RZ ;  /* 0x0000008352837210 */ /* 0x000fe20007f9e0ff */
[----:B------:R-:W-:Y:S02]  /*27120*/  IMAD.MOV.U32 R80, RZ, RZ, R83 ;  /* 0x000000ffff507224 */ /* 0x000fe400078e0053 */
[----:B------:R-:W-:-:S04]  /*27130*/  IMAD.WIDE.U32 R212, R190, R156, R212 ;  /* 0x0000009cbed47225 */ /* 0x000fc800078e00d4 */
[----:B------:R-:W-:Y:S01]  /*27140*/  IMAD.X R121, RZ, RZ, RZ, P0 ;  /* 0x000000ffff797224 */ /* 0x000fe200000e06ff */
[----:B------:R-:W-:Y:S01]  /*27150*/  IADD3 RZ, P0, PT, R118, R162, RZ ;  /* 0x000000a276ff7210 */ /* 0x000fe20007f1e0ff */
[----:B------:R-:W-:Y:S01]  /*27160*/  IMAD.WIDE.U32.X R124, R226, R187, R124, P5 ;  /* 0x000000bbe27c7225 */ /* 0x000fe200028e047c */
[----:B------:R-:W-:-:S03]  /*27170*/  IADD3 R83, P5, PT, R214, R123, RZ ;  /* 0x0000007bd6537210 */ /* 0x000fc60007fbe0ff */
[----:B------:R-:W-:Y:S01]  /*27180*/  IMAD R129, R118, -0x7af74001, -R172 ;  /* 0x8508bfff76817824 */ /* 0x000fe200078e0aac */
[----:B------:R-:W-:Y:S01]  /*27190*/  MOV R118, R215 ;  /* 0x000000d700767202 */ /* 0x000fe20000000f00 */
[----:B------:R-:W-:-:S04]  /*271a0*/  IMAD.WIDE.U32 R132, R186, R190, RZ ;  /* 0x000000beba847225 */ /* 0x000fc800078e00ff */
[----:B------:R-:W-:Y:S01]  /*271b0*/  IMAD.X R119, RZ, RZ, RZ, P3 ;  /* 0x000000ffff777224 */ /* 0x000fe200018e06ff */
[----:B------:R-:W-:Y:S01]  /*271c0*/  IADD3 RZ, P3, PT, R84, R120, RZ ;  /* 0x0000007854ff7210 */ /* 0x000fe20007f7e0ff */
[----:B------:R-:W-:Y:S01]  /*271d0*/  IMAD.WIDE.U32.X R80, R188, R187, R80, P4 ;  /* 0x000000bbbc507225 */ /* 0x000fe200020e0450 */
[----:B------:R-:W-:Y:S02]  /*271e0*/  IADD3 RZ, P4, PT, R212, R122, RZ ;  /* 0x0000007ad4ff7210 */ /* 0x000fe40007f9e0ff */
[----:B------:R-:W-:Y:S01]  /*271f0*/  IADD3.X RZ, P3, PT, R85, R87, RZ, P3, !PT ;  /* 0x0000005755ff7210 */ /* 0x000fe20001f7e4ff */
[----:B------:R-:W-:Y:S02]  /*27200*/  IMAD.IADD R213, R213, 0x1, R114 ;  /* 0x00000001d5d57824 */ /* 0x000fe400078e0272 */
[----:B------:R-:W-:Y:S01]  /*27210*/  IMAD.WIDE.U32.X R112, R128, R186, R118, P5 ;  /* 0x000000ba80707225 */ /* 0x000fe200028e0476 */
[----:B------:R-:W-:Y:S02]  /*27220*/  IADD3.X R160, P3, PT, R101, R108, RZ, P3, !PT ;  /* 0x0000006c65a07210 */ /* 0x000fe40001f7e4ff */
[----:B------:R-:W-:Y:S01]  /*27230*/  IADD3.X RZ, P4, PT, R213, R83, RZ, P4, !PT ;  /* 0x00000053d5ff7210 */ /* 0x000fe2000279e4ff */
[----:B------:R-:W-:Y:S01]  /*27240*/  IMAD.WIDE.U32 R106, R220, R190, RZ ;  /* 0x000000bedc6a7225 */ /* 0x000fe200078e00ff */
[----:B------:R-:W-:-:S02]  /*27250*/  IADD3.X R114, P3, PT, R121, R109, RZ, P3, !PT ;  /* 0x0000006d79727210 */ /* 0x000fc40001f7e4ff */
[----:B------:R-:W-:Y:S01]  /*27260*/  IADD3.X R83, P4, PT, RZ, R112, RZ, P4, !PT ;  /* 0x00000070ff537210 */ /* 0x000fe2000279e4ff */
[----:B------:R-:W-:Y:S01]  /*27270*/  IMAD.WIDE.U32 R132, P5, R229, R220, R132 ;  /* 0x000000dce5847225 */ /* 0x000fe200078a0084 */
[----:B------:R-:W-:Y:S02]  /*27280*/  IADD3.X R160, P3, PT, R160, R161, RZ, P3, !PT ;  /* 0x000000a1a0a07210 */ /* 0x000fe40001f7e4ff */
[----:B------:R-:W-:Y:S01]  /*27290*/  IADD3.X R112, P4, PT, RZ, R113, RZ, P4, !PT ;  /* 0x00000071ff707210 */ /* 0x000fe2000279e4ff */
[----:B------:R-:W-:Y:S01]  /*272a0*/  IMAD.WIDE.U32 R210, R192, R156, R84 ;  /* 0x0000009cc0d27225 */ /* 0x000fe200078e0054 */
[----:B------:R-:W-:-:S03]  /*272b0*/  IADD3.X R161, P3, PT, R114, R135, RZ, P3, !PT ;  /* 0x0000008772a17210 */ /* 0x000fc60001f7e4ff */
[----:B------:R-:W-:Y:S01]  /*272c0*/  IMAD.X R111, RZ, RZ, RZ, P5 ;  /* 0x000000ffff6f7224 */ /* 0x000fe200028e06ff */
[----:B------:R-:W-:Y:S01]  /*272d0*/  IADD3 R139, P5, PT, R132, R107, RZ ;  /* 0x0000006b848b7210 */ /* 0x000fe20007fbe0ff */
[----:B------:R-:W-:Y:S01]  /*272e0*/  IMAD.WIDE.U32 R142, R186, R192, RZ ;  /* 0x000000c0ba8e7225 */ /* 0x000fe200078e00ff */
[----:B------:R-:W-:-:S03]  /*272f0*/  IADD3.X R210, P4, PT, R83, R210, RZ, P4, !PT ;  /* 0x000000d253d27210 */ /* 0x000fc6000279e4ff */
[----:B------:R-:W-:Y:S02]  /*27300*/  IMAD.IADD R87, R211, 0x1, R110 ;  /* 0x00000001d3577824 */ /* 0x000fe400078e026e */
[----:B------:R-:W-:Y:S01]  /*27310*/  IMAD.MOV.U32 R110, RZ, RZ, R133 ;  /* 0x000000ffff6e7224 */ /* 0x000fe200078e0085 */
[----:B------:R-:W-:Y:S01]  /*27320*/  IADD3.X R133, P2, PT, RZ, R104, RZ, P2, !PT ;  /* 0x00000068ff857210 */ /* 0x000fe2000175e4ff */
[----:B------:R-:W-:Y:S01]  /*27330*/  IMAD.WIDE.U32 R146, R220, R192, RZ ;  /* 0x000000c0dc927225 */ /* 0x000fe200078e00ff */
[----:B------:R-:W-:Y:S02]  /*27340*/  IADD3.X R211, P4, PT, R112, R87, RZ, P4, !PT ;  /* 0x0000005770d37210 */ /* 0x000fe4000279e4ff */
[----:B------:R-:W-:Y:S01]  /*27350*/  IADD3.X R120, P2, PT, RZ, R105, RZ, P2, !PT ;  /* 0x00000069ff787210 */ /* 0x000fe2000175e4ff */
[----:B------:R-:W-:Y:S01]  /*27360*/  IMAD.WIDE.U32.X R84, R229, R186, R110, P5 ;  /* 0x000000bae5547225 */ /* 0x000fe200028e046e */
[----:B------:R-:W-:Y:S02]  /*27370*/  IADD3.X R101, P4, PT, RZ, RZ, RZ, P4, !PT ;  /* 0x000000ffff657210 */ /* 0x000fe4000279e4ff */
[----:B------:R-:W-:Y:S01]  /*27380*/  IADD3.X R133, P2, PT, R133, R86, RZ, P2, !PT ;  /* 0x0000005685857210 */ /* 0x000fe2000175e4ff */
[----:B------:R-:W-:-:S04]  /*27390*/  IMAD.WIDE.U32 R142, P5, R117, R220, R142 ;  /* 0x000000dc758e7225 */ /* 0x000fc800078a008e */
        /* <DEDUP_REMOVED lines=10> */
[----:B------:R-:W-:Y:S02]  /*27440*/  IMAD.X R109, RZ, RZ, RZ, P5 ;  /* 0x000000ffff6d7224 */ /* 0x000fe400028e06ff */
[----:B------:R-:W-:Y:S02]  /*27450*/  IMAD.MOV.U32 R108, RZ, RZ, R123 ;  /* 0x000000ffff6c7224 */ /* 0x000fe400078e007b */
[----:B------:R-:W-:-:S04]  /*27460*/  IMAD.WIDE.U32 R110, R186, R225, RZ ;  /* 0x000000e1ba6e7225 */ /* 0x000fc800078e00ff */
[----:B------:R-:W-:Y:S01]  /*27470*/  IMAD.WIDE.U32.X R108, R116, R186, R108, P4 ;  /* 0x000000ba746c7225 */ /* 0x000fe200020e046c */
[----:B------:R-:W-:-:S03]  /*27480*/  IADD3 RZ, P4, PT, R210, R106, RZ ;  /* 0x0000006ad2ff7210 */ /* 0x000fc60007f9e0ff */
[----:B------:R-:W-:Y:S01]  /*27490*/  IMAD.WIDE.U32 R104, P5, R226, R220, R110 ;  /* 0x000000dce2687225 */ /* 0x000fe200078a006e */
[----:B------:R-:W-:-:S03]  /*274a0*/  IADD3.X RZ, P4, PT, R211, R139, RZ, P4, !PT ;  /* 0x0000008bd3ff7210 */ /* 0x000fc6000279e4ff */
[----:B------:R-:W-:Y:S01]  /*274b0*/  IMAD.WIDE.U32 R118, R220, R225, RZ ;  /* 0x000000e1dc767225 */ /* 0x000fe200078e00ff */
[----:B------:R-:W-:Y:S02]  /*274c0*/  IADD3.X R87, PT, PT, RZ, RZ, RZ, P5, !PT ;  /* 0x000000ffff577210 */ /* 0x000fe40002ffe4ff */
[----:B------:R-:W-:Y:S01]  /*274d0*/  IADD3.X R101, P4, PT, R101, R84, RZ, P4, !PT ;  /* 0x0000005465657210 */ /* 0x000fe2000279e4ff */
[----:B------:R-:W-:Y:S01]  /*274e0*/  IMAD.WIDE.U32 R208, R186, R181, RZ ;  /* 0x000000b5bad07225 */ /* 0x000fe200078e00ff */
[----:B------:R-:W-:Y:S02]  /*274f0*/  IADD3 R119, P5, PT, R104, R119, RZ ;  /* 0x0000007768777210 */ /* 0x000fe40007fbe0ff */
[----:B------:R-:W-:Y:S01]  /*27500*/  IADD3.X R106, P4, PT, R107, R85, RZ, P4, !PT ;  /* 0x000000556b6a7210 */ /* 0x000fe2000279e4ff */
[----:B------:R-:W-:Y:S01]  /*27510*/  IMAD.MOV.U32 R86, RZ, RZ, R105 ;  /* 0x000000ffff567224 */ /* 0x000fe200078e0069 */
[----:B------:R-:W-:Y:S01]  /*27520*/  IADD3.X R105, P2, PT, RZ, R76, RZ, P2, !PT ;  /* 0x0000004cff697210 */ /* 0x000fe2000175e4ff */
[----:B------:R-:W-:-:S04]  /*27530*/  IMAD.WIDE.U32 R138, R189, R156, R160 ;  /* 0x0000009cbd8a7225 */ /* 0x000fc800078e00a0 */
[----:B------:R-:W-:Y:S01]  /*27540*/  IMAD.WIDE.U32.X R86, R226, R186, R86, P5 ;  /* 0x000000bae2567225 */ /* 0x000fe200028e0456 */
[----:B------:R-:W-:-:S03]  /*27550*/  IADD3.X R138, P4, PT, R101, R138, RZ, P4, !PT ;  /* 0x0000008a658a7210 */ /* 0x000fc6000279e4ff */
[----:B------:R-:W-:-:S04]  /*27560*/  IMAD.WIDE.U32 R208, P5, R188, R220, R208 ;  /* 0x000000dcbcd07225 */ /* 0x000fc800078a00d0 */
[----:B------:R-:W-:-:S04]  /*27570*/  IMAD.WIDE.U32 R204, R220, R181, RZ ;  /* 0x000000b5dccc7225 */ /* 0x000fc800078e00ff */
[----:B------:R-:W-:Y:S02]  /*27580*/  IMAD.IADD R107, R139, 0x1, R100 ;  /* 0x000000018b6b7824 */ /* 0x000fe400078e0264 */
[----:B------:R-:W-:-:S04]  /*27590*/  IMAD.WIDE.U32 R184, R157, R191, RZ ;  /* 0x000000bf9db87225 */ /* 0x000fc800078e00ff */
[----:B------:R-:W-:Y:S01]  /*275a0*/  IMAD.X R85, RZ, RZ, RZ, P5 ;  /* 0x000000ffff557224 */ /* 0x000fe200028e06ff */
[----:B------:R-:W-:Y:S01]  /*275b0*/  IADD3 R203, P5, PT, R208, R205, RZ ;  /* 0x000000cdd0cb7210 */ /* 0x000fe20007fbe0ff */
[----:B------:R-:W-:Y:S01]  /*275c0*/  IMAD.X R123, RZ, RZ, R77, P2 ;  /* 0x000000ffff7b7224 */ /* 0x000fe200010e064d */
[----:B------:R-:W-:Y:S01]  /*275d0*/  IADD3.X R139, P2, PT, R106, R107, RZ, P4, !PT ;  /* 0x0000006b6a8b7210 */ /* 0x000fe2000275e4ff */
[----:B------:R-:W-:Y:S02]  /*275e0*/  IMAD.MOV.U32 R84, RZ, RZ, R209 ;  /* 0x000000ffff547224 */ /* 0x000fe400078e00d1 */
[----:B------:R-:W-:-:S04]  /*275f0*/  IMAD.WIDE.U32 R184, P4, R128, R219, R184 ;  /* 0x000000db80b87225 */ /* 0x000fc800078800b8 */
[----:B------:R-:W-:-:S04]  /*27600*/  IMAD.WIDE.U32 R140, R219, R191, RZ ;  /* 0x000000bfdb8c7225 */ /* 0x000fc800078e00ff */
[----:B------:R-:W-:-:S04]  /*27610*/  IMAD.WIDE.U32 R152, R157, R190, RZ ;  /* 0x000000be9d987225 */ /* 0x000fc800078e00ff */
[----:B------:R-:W-:Y:S01]  /*27620*/  IMAD.WIDE.U32.X R186, R188, R186, R84, P5 ;  /* 0x000000babcba7225 */ /* 0x000fe200028e0454 */
[----:B------:R-:W-:-:S03]  /*27630*/  IADD3 R143, P5, PT, R184, R141, RZ ;  /* 0x0000008db88f7210 */ /* 0x000fc60007fbe0ff */
[----:B------:R-:W-:-:S04]  /*27640*/  IMAD.WIDE.U32 R114, R157, R192, RZ ;  /* 0x000000c09d727225 */ /* 0x000fc800078e00ff */
[----:B------:R-:W-:Y:S02]  /*27650*/  IMAD.X R135, RZ, RZ, RZ, P4 ;  /* 0x000000ffff877224 */ /* 0x000fe400020e06ff */
[----:B------:R-:W-:-:S04]  /*27660*/  IMAD.WIDE.U32 R110, R219, R190, RZ ;  /* 0x000000bedb6e7225 */ /* 0x000fc800078e00ff */
[----:B------:R-:W-:-:S04]  /*27670*/  IMAD.WIDE.U32 R152, P4, R229, R219, R152 ;  /* 0x000000dbe5987225 */ /* 0x000fc80007880098 */
[----:B------:R-:W-:Y:S01]  /*27680*/  IMAD.MOV.U32 R134, RZ, RZ, R185 ;  /* 0x000000ffff867224 */ /* 0x000fe200078e00b9 */
[----:B------:R-:W-:Y:S01]  /*27690*/  IADD3 R185, PT, PT, R79, R129, RZ ;  /* 0x000000814fb97210 */ /* 0x000fe20007ffe0ff */
[----:B------:R-:W-:Y:S01]  /*276a0*/  IMAD.X R101, RZ, RZ, RZ, P4 ;  /* 0x000000ffff657224 */ /* 0x000fe200020e06ff */
[----:B------:R-:W-:Y:S01]  /*276b0*/  IADD3 R111, P4, PT, R152, R111, RZ ;  /* 0x0000006f986f7210 */ /* 0x000fe20007f9e0ff */
[----:B------:R-:W-:Y:S01]  /*276c0*/  IMAD.WIDE.U32.X R134, R128, R157, R134, P5 ;  /* 0x0000009d80867225 */ /* 0x000fe200028e0486 */
[----:B------:R-:W-:-:S03]  /*276d0*/  IADD3.X R79, P2, PT, RZ, RZ, RZ, P2, !PT ;  /* 0x000000ffff4f7210 */ /* 0x000fc6000175e4ff */
[----:B------:R-:W-:-:S04]  /*276e0*/  IMAD.WIDE.U32 R174, R157, R189, RZ ;  /* 0x000000bd9dae7225 */ /* 0x000fc800078e00ff */
[----:B------:R-:W-:-:S04]  /*276f0*/  IMAD.WIDE.U32 R114, P5, R117, R219, R114 ;  /* 0x000000db75727225 */ /* 0x000fc800078a0072 */
[----:B------:R-:W-:-:S04]  /*27700*/  IMAD.WIDE.U32 R120, R219, R192, RZ ;  /* 0x000000c0db787225 */ /* 0x000fc800078e00ff */
[----:B------:R-:W-:Y:S02]  /*27710*/  IMAD.MOV.U32 R100, RZ, RZ, R153 ;  /* 0x000000ffff647224 */ /* 0x000fe400078e0099 */
[----:B------:R-:W-:Y:S01]  /*27720*/  IMAD.MOV.U32 R84, RZ, RZ, R115 ;  /* 0x000000ffff547224 */ /* 0x000fe200078e0073 */
[----:B------:R-:W-:Y:S01]  /*27730*/  IADD3.X R115, P3, PT, RZ, RZ, RZ, P3, !PT ;  /* 0x000000ffff737210 */ /* 0x000fe20001f7e4ff */
[----:B------:R-:W-:Y:S01]  /*27740*/  IMAD.X R85, RZ, RZ, RZ, P5 ;  /* 0x000000ffff557224 */ /* 0x000fe200028e06ff */
[----:B------:R-:W-:Y:S01]  /*27750*/  IADD3 R113, P5, PT, R114, R121, RZ ;  /* 0x0000007972717210 */ /* 0x000fe20007fbe0ff */
[----:B------:R-:W-:-:S04]  /*27760*/  IMAD.WIDE.U32.X R100, R229, R157, R100, P4 ;  /* 0x0000009de5647225 */ /* 0x000fc800020e0464 */
[----:B------:R-:W-:-:S04]  /*27770*/  IMAD.WIDE.U32 R106, R219, R189, RZ ;  /* 0x000000bddb6a7225 */ /* 0x000fc800078e00ff */
[----:B------:R-:W-:-:S04]  /*27780*/  IMAD.WIDE.U32 R76, R185, 0x1, RZ ;  /* 0x00000001b94c7825 */ /* 0x000fc800078e00ff */
[----:B------:R-:W-:-:S04]  /*27790*/  IMAD.WIDE.U32 R174, P4, R116, R219, R174 ;  /* 0x000000db74ae7225 */ /* 0x000fc800078800ae */
[----:B------:R-:W-:Y:S01]  /*277a0*/  IMAD.X R121, RZ, RZ, RZ, P3 ;  /* 0x000000ffff797224 */ /* 0x000fe200018e06ff */
[----:B------:R-:W-:Y:S01]  /*277b0*/  IADD3 R129, P3, PT, R174, R107, RZ ;  /* 0x0000006bae817210 */ /* 0x000fe20007f7e0ff */
[----:B------:R-:W-:-:S04]  /*277c0*/  IMAD.WIDE.U32 R168, R157, R225, RZ ;  /* 0x000000e19da87225 */ /* 0x000fc800078e00ff */
[----:B------:R-:W-:-:S04]  /*277d0*/  IMAD.WIDE.U32.X R84, R117, R157, R84, P5 ;  /* 0x0000009d75547225 */ /* 0x000fc800028e0454 */
[----:B------:R-:W-:-:S04]  /*277e0*/  IMAD.WIDE.U32 R76, P5, R78, -0x7af74000, R76 ;  /* 0x8508c0004e4c7825 */ /* 0x000fc800078a004c */
[----:B------:R-:W-:Y:S01]  /*277f0*/  IMAD.X R171, RZ, RZ, RZ, P4 ;  /* 0x000000ffffab7224 */ /* 0x000fe200020e06ff */
[----:B------:R-:W-:Y:S01]  /*27800*/  IADD3 R163, P4, PT, R163, R76, RZ ;  /* 0x0000004ca3a37210 */ /* 0x000fe20007f9e0ff */
[----:B------:R-:W-:Y:S02]  /*27810*/  IMAD.MOV.U32 R170, RZ, RZ, R175 ;  /* 0x000000ffffaa7224 */ /* 0x000fe400078e00af */
[----:B------:R-:W-:Y:S01]  /*27820*/  IMAD.WIDE.U32 R166, R219, R225, RZ ;  /* 0x000000e1dba67225 */ /* 0x000fe200078e00ff */
[----:B------:R-:W-:-:S03]  /*27830*/  IADD3.X RZ, P0, PT, R172, R163, RZ, P0, !PT ;  /* 0x000000a3acff7210 */ /* 0x000fc6000071e4ff */
[----:B------:R-:W-:-:S04]  /*27840*/  IMAD.WIDE.U32.X R170, R116, R157, R170, P3 ;  /* 0x0000009d74aa7225 */ /* 0x000fc800018e04aa */
[----:B------:R-:W-:-:S04]  /*27850*/  IMAD.WIDE.U32 R168, P3, R226, R219, R168 ;  /* 0x000000dbe2a87225 */ /* 0x000fc800078600a8 */
[----:B------:R-:W-:Y:S01]  /*27860*/  IMAD.X R107, RZ, RZ, RZ, P2 ;  /* 0x000000ffff6b7224 */ /* 0x000fe200010e06ff */
[----:B------:R-:W-:Y:S01]  /*27870*/  IADD3 RZ, P2, PT, R160, R164, RZ ;  /* 0x000000a4a0ff7210 */ /* 0x000fe20007f5e0ff */
[----:B------:R-:W-:Y:S01]  /*27880*/  IMAD.X R165, RZ, RZ, RZ, P3 ;  /* 0x000000ffffa57224 */ /* 0x000fe200018e06ff */
[----:B------:R-:W-:Y:S01]  /*27890*/  IADD3 R167, P3, PT, R168, R167, RZ ;  /* 0x000000a7a8a77210 */ /* 0x000fe20007f7e0ff */
[----:B------:R-:W-:Y:S01]  /*278a0*/  IMAD.WIDE.U32 R162, R157, R181, RZ ;  /* 0x000000b59da27225 */ /* 0x000fe200078e00ff */
[----:B------:R-:W-:Y:S02]  /*278b0*/  MOV R164, R169 ;  /* 0x000000a900a47202 */ /* 0x000fe40000000f00 */
[----:B------:R-:W-:Y:S01]  /*278c0*/  IADD3.X RZ, P2, PT, R161, R155, RZ, P2, !PT ;  /* 0x0000009ba1ff7210 */ /* 0x000fe2000175e4ff */
[----:B------:R-:W-:-:S03]  /*278d0*/  IMAD.WIDE.U32 R160, R219, R181, RZ ;  /* 0x000000b5dba07225 */ /* 0x000fc600078e00ff */
[----:B------:R-:W-:Y:S01]  /*278e0*/  IADD3.X R76, P2, PT, R115, R158, RZ, P2, !PT ;  /* 0x0000009e734c7210 */ /* 0x000fe2000175e4ff */
[----:B------:R-:W-:-:S03]  /*278f0*/  IMAD.WIDE.U32.X R164, R226, R157, R164, P3 ;  /* 0x0000009de2a47225 */ /* 0x000fc600018e04a4 */
[----:B------:R-:W-:Y:S01]  /*27900*/  IADD3.X R172, P2, PT, R121, R159, RZ, P2, !PT ;  /* 0x0000009f79ac7210 */ /* 0x000fe2000175e4ff */
[----:B------:R-:W-:-:S04]  /*27910*/  IMAD.WIDE.U32 R162, P3, R188, R219, R162 ;  /* 0x000000dbbca27225 */ /* 0x000fc800078600a2 */
[----:B------:R-:W-:Y:S01]  /*27920*/  IMAD.X R159, RZ, RZ, RZ, P3 ;  /* 0x000000ffff9f7224 */ /* 0x000fe200018e06ff */
[----:B------:R-:W-:Y:S01]  /*27930*/  IADD3 R169, P3, PT, R162, R161, RZ ;  /* 0x000000a1a2a97210 */ /* 0x000fe20007f7e0ff */
[----:B------:R-:W-:-:S04]  /*27940*/  IMAD.WIDE.U32 R210, R190, R220, R210 ;  /* 0x000000dcbed27225 */ /* 0x000fc800078e00d2 */
[----:B------:R-:W-:Y:S02]  /*27950*/  IMAD.MOV.U32 R158, RZ, RZ, R163 ;  /* 0x000000ffff9e7224 */ /* 0x000fe400078e00a3 */
[----:B------:R-:W-:Y:S02]  /*27960*/  IMAD.IADD R211, R211, 0x1, R132 ;  /* 0x00000001d3d37824 */ /* 0x000fe400078e0284 */
[----:B------:R-:W-:Y:S01]  /*27970*/  IMAD.WIDE.U32.X R158, R188, R157, R158, P3 ;  /* 0x0000009dbc9e7225 */ /* 0x000fe200018e049e */
[----:B------:R-:W-:Y:S02]  /*27980*/  IADD3 RZ, P3, PT, R210, R140, RZ ;  /* 0x0000008cd2ff7210 */ /* 0x000fe40007f7e0ff */
[----:B------:R-:W-:Y:S01]  /*27990*/  IADD3.X R140, P2, PT, R76, R133, RZ, P2, !PT ;  /* 0x000000854c8c7210 */ /* 0x000fe2000175e4ff */
[----:B------:R-:W-:Y:S01]  /*279a0*/  IMAD.X R133, RZ, RZ, RZ, P5 ;  /* 0x000000ffff857224 */ /* 0x000fe200028e06ff */
[----:B------:R-:W-:Y:S01]  /*279b0*/  IADD3 RZ, P5, PT, R138, R146, RZ ;  /* 0x000000928aff7210 */ /* 0x000fe20007fbe0ff */
[----:B------:R-:W-:Y:S01]  /*279c0*/  IMAD.MOV.U32 R132, RZ, RZ, R77 ;  /* 0x000000ffff847224 */ /* 0x000fe200078e004d */
[----:B------:R-:W-:Y:S01]  /*279d0*/  IADD3.X R141, P2, PT, R172, R147, RZ, P2, !PT ;  /* 0x00000093ac8d7210 */ /* 0x000fe2000175e4ff */
[----:B------:R-:W-:Y:S01]  /*279e0*/  IMAD.WIDE.U32 R76, R191, R156, R148 ;  /* 0x0000009cbf4c7225 */ /* 0x000fe200078e0094 */
[----:B------:R-:W-:-:S02]  /*279f0*/  IADD3.X RZ, P3, PT, R211, R143, RZ, P3, !PT ;  /* 0x0000008fd3ff7210 */ /* 0x000fc40001f7e4ff */
[----:B------:R-:W-:Y:S01]  /*27a00*/  IADD3.X R115, P2, PT, RZ, RZ, RZ, P2, !PT ;  /* 0x000000ffff737210 */ /* 0x000fe2000175e4ff */
[----:B------:R-:W-:Y:S01]  /*27a10*/  IMAD.WIDE.U32.X R132, R185, -0x7af74000, R132, P4 ;  /* 0x8508c000b9847825 */ /* 0x000fe200020e0484 */
[----:B------:R-:W-:Y:S02]  /*27a20*/  IADD3.X RZ, P5, PT, R139, R145, RZ, P5, !PT ;  /* 0x000000918bff7210 */ /* 0x000fe40002fbe4ff */
[----:B------:R-:W-:Y:S01]  /*27a30*/  IADD3.X R183, P3, PT, RZ, R134, RZ, P3, !PT ;  /* 0x00000086ffb77210 */ /* 0x000fe20001f7e4ff */
[----:B------:R-:W-:Y:S01]  /*27a40*/  IMAD.X R143, RZ, RZ, RZ, P2 ;  /* 0x000000ffff8f7224 */ /* 0x000fe200010e06ff */
[----:B------:R-:W-:Y:S01]  /*27a50*/  IADD3 RZ, P2, PT, R140, R150, RZ ;  /* 0x000000968cff7210 */ /* 0x000fe20007f5e0ff */
[----:B------:R-:W-:Y:S01]  /*27a60*/  IMAD.WIDE.U32 R138, R192, R220, R138 ;  /* 0x000000dcc08a7225 */ /* 0x000fe200078e008a */
[----:B------:R-:W-:Y:S02]  /*27a70*/  IADD3.X R121, P5, PT, R79, R136, RZ, P5, !PT ;  /* 0x000000884f797210 */ /* 0x000fe40002fbe4ff */
[----:B------:R-:W-:Y:S01]  /*27a80*/  IADD3.X R134, P3, PT, RZ, R135, RZ, P3, !PT ;  /* 0x00000087ff867210 */ /* 0x000fe20001f7e4ff */
[----:B------:R-:W-:Y:S01]  /*27a90*/  IMAD.IADD R135, R139, 0x1, R142 ;  /* 0x000000018b877824 */ /* 0x000fe200078e028e */
[----:B------:R-:W-:Y:S01]  /*27aa0*/  IADD3.X RZ, P2, PT, R141, R151, RZ, P2, !PT ;  /* 0x000000978dff7210 */ /* 0x000fe2000175e4ff */
[----:B------:R-:W-:Y:S01]  /*27ab0*/  IMAD.WIDE.U32 R140, R225, R156, R140 ;  /* 0x0000009ce18c7225 */ /* 0x000fe200078e008c */
[----:B------:R-:W-:-:S02]  /*27ac0*/  IADD3.X R107, P5, PT, R107, R137, RZ, P5, !PT ;  /* 0x000000896b6b7210 */ /* 0x000fc40002fbe4ff */
[----:B------:R-:W-:Y:S01]  /*27ad0*/  IADD3.X R182, P4, PT, R183, R138, RZ, P3, !PT ;  /* 0x0000008ab7b67210 */ /* 0x000fe20001f9e4ff */
[----:B------:R-:W-:Y:S01]  /*27ae0*/  IMAD.IADD R77, R77, 0x1, R154 ;  /* 0x000000014d4d7824 */ /* 0x000fe200078e029a */
[----:B------:R-:W-:Y:S01]  /*27af0*/  IADD3.X R79, P0, PT, RZ, R132, RZ, P0, !PT ;  /* 0x00000084ff4f7210 */ /* 0x000fe2000071e4ff */
[----:B------:R-:W-:Y:S01]  /*27b00*/  IMAD.WIDE.U32 R154, R207, R190, RZ ;  /* 0x000000becf9a7225 */ /* 0x000fe200078e00ff */
[----:B------:R-:W-:Y:S02]  /*27b10*/  IADD3 R144, PT, PT, R141, R144, RZ ;  /* 0x000000908d907210 */ /* 0x000fe40007ffe0ff */
[----:B------:R-:W-:Y:S01]  /*27b20*/  IADD3.X R140, P5, PT, R121, R140, RZ, P5, !PT ;  /* 0x0000008c798c7210 */ /* 0x000fe20002fbe4ff */
[-C--:B------:R-:W-:Y:S01]  /*27b30*/  IMAD.WIDE.U32 R148, R207, R192.reuse, RZ ;  /* 0x000000c0cf947225 */ /* 0x080fe200078e00ff */
[----:B------:R-:W-:Y:S02]  /*27b40*/  IADD3.X R183, P4, PT, R134, R135, RZ, P4, !PT ;  /* 0x0000008786b77210 */ /* 0x000fe4000279e4ff */
[----:B------:R-:W-:Y:S01]  /*27b50*/  IADD3.X R121, P3, PT, RZ, R133, RZ, P0, !PT ;  /* 0x00000085ff797210 */ /* 0x000fe2000077e4ff */
[----:B------:R-:W-:Y:S01]  /*27b60*/  IMAD.WIDE.U32 R146, R218, R192, RZ ;  /* 0x000000c0da927225 */ /* 0x000fe200078e00ff */
[----:B------:R-:W-:-:S02]  /*27b70*/  IADD3.X R172, P0, PT, R115, R124, RZ, P2, !PT ;  /* 0x0000007c73ac7210 */ /* 0x000fc4000171e4ff */
[----:B------:R-:W-:Y:S01]  /*27b80*/  IADD3.X R141, P2, PT, R107, R144, RZ, P5, !PT ;  /* 0x000000906b8d7210 */ /* 0x000fe20002f5e4ff */
[-C--:B------:R-:W-:Y:S01]  /*27b90*/  IMAD.WIDE.U32 R136, R207, R225.reuse, RZ ;  /* 0x000000e1cf887225 */ /* 0x080fe200078e00ff */
[----:B------:R-:W-:Y:S02]  /*27ba0*/  IADD3.X R107, P4, PT, RZ, RZ, RZ, P4, !PT ;  /* 0x000000ffff6b7210 */ /* 0x000fe4000279e4ff */
[----:B------:R-:W-:Y:S01]  /*27bb0*/  IADD3.X R115, P2, PT, RZ, RZ, RZ, P2, !PT ;  /* 0x000000ffff737210 */ /* 0x000fe2000175e4ff */
[----:B------:R-:W-:Y:S01]  /*27bc0*/  IMAD.WIDE.U32 R134, R218, R225, RZ ;  /* 0x000000e1da867225 */ /* 0x000fe200078e00ff */
[----:B------:R-:W-:Y:S02]  /*27bd0*/  IADD3.X R76, P3, PT, R79, R76, RZ, P3, !PT ;  /* 0x0000004c4f4c7210 */ /* 0x000fe40001f7e4ff */
[----:B------:R-:W-:Y:S01]  /*27be0*/  IADD3.X R124, P0, PT, R143, R125, RZ, P0, !PT ;  /* 0x0000007d8f7c7210 */ /* 0x000fe2000071e4ff */
[----:B------:R-:W-:Y:S01]  /*27bf0*/  IMAD.X R79, RZ, RZ, RZ, P4 ;  /* 0x000000ffff4f7224 */ /* 0x000fe200020e06ff */
[----:B------:R-:W-:Y:S01]  /*27c00*/  IADD3 RZ, P4, PT, R182, R110, RZ ;  /* 0x0000006eb6ff7210 */ /* 0x000fe20007f9e0ff */
[----:B------:R-:W-:Y:S01]  /*27c10*/  IMAD.X R125, RZ, RZ, RZ, P2 ;  /* 0x000000ffff7d7224 */ /* 0x000fe200010e06ff */
[----:B------:R-:W-:Y:S01]  /*27c20*/  IADD3 RZ, P2, PT, R140, R112, RZ ;  /* 0x000000708cff7210 */ /* 0x000fe20007f5e0ff */
[----:B------:R-:W-:Y:S01]  /*27c30*/  IMAD.WIDE.U32 R142, R207, R189, RZ ;  /* 0x000000bdcf8e7225 */ /* 0x000fe200078e00ff */
[----:B------:R-:W-:-:S02]  /*27c40*/  IADD3.X RZ, P4, PT, R183, R111, RZ, P4, !PT ;  /* 0x0000006fb7ff7210 */ /* 0x000fc4000279e4ff */
[----:B------:R-:W-:Y:S01]  /*27c50*/  IADD3.X R172, P0, PT, R172, R105, RZ, P0, !PT ;  /* 0x00000069acac7210 */ /* 0x000fe2000071e4ff */
[----:B------:R-:W-:Y:S01]  /*27c60*/  IMAD.WIDE.U32 R110, R189, R220, R140 ;  /* 0x000000dcbd6e7225 */ /* 0x000fe200078e008c */
[----:B------:R-:W-:Y:S02]  /*27c70*/  IADD3.X RZ, P2, PT, R141, R83, RZ, P2, !PT ;  /* 0x000000538dff7210 */ /* 0x000fe4000175e4ff */
[----:B------:R-:W-:Y:S01]  /*27c80*/  IADD3.X R83, P4, PT, R107, R100, RZ, P4, !PT ;  /* 0x000000646b537210 */ /* 0x000fe2000279e4ff */
[----:B------:R-:W-:Y:S01]  /*27c90*/  IMAD.WIDE.U32 R140, R218, R189, RZ ;  /* 0x000000bdda8c7225 */ /* 0x000fe200078e00ff */
[----:B------:R-:W-:Y:S02]  /*27ca0*/  IADD3 RZ, P5, PT, R172, R130, RZ ;  /* 0x00000082acff7210 */ /* 0x000fe40007fbe0ff */
[----:B------:R-:W-:Y:S01]  /*27cb0*/  IADD3.X R173, P0, PT, R124, R123, RZ, P0, !PT ;  /* 0x0000007b7cad7210 */ /* 0x000fe2000071e4ff */
[----:B------:R-:W-:Y:S01]  /*27cc0*/  IMAD.WIDE.U32 R182, R190, R219, R182 ;  /* 0x000000dbbeb67225 */ /* 0x000fe200078e00b6 */
[----:B------:R-:W-:-:S02]  /*27cd0*/  IADD3.X R105, P2, PT, R115, R108, RZ, P2, !PT ;  /* 0x0000006c73697210 */ /* 0x000fc4000175e4ff */
        /* <DEDUP_REMOVED lines=8> */
[----:B------:R-:W-:Y:S01]  /*27d60*/  IADD3.X R110, P4, PT, R83, R110, RZ, P4, !PT ;  /* 0x0000006e536e7210 */ /* 0x000fe2000279e4ff */
[----:B------:R-:W-:Y:S01]  /*27d70*/  IMAD.IADD R101, R173, 0x1, R82 ;  /* 0x00000001ad657824 */ /* 0x000fe200078e0252 */
[----:B------:R-:W-:Y:S01]  /*27d80*/  IADD3.X R161, PT, PT, R81, RZ, RZ, P5, P0 ;  /* 0x000000ff51a17210 */ /* 0x000fe20002fe04ff */
[----:B------:R-:W-:Y:S01]  /*27d90*/  IMAD.WIDE.U32 R156, P0, R128, R218, R108 ;  /* 0x000000da809c7225 */ /* 0x000fe2000780006c */
[----:B------:R-:W-:-:S02]  /*27da0*/  IADD3.X R172, P2, PT, R105, R172, RZ, P2, !PT ;  /* 0x000000ac69ac7210 */ /* 0x000fc4000175e4ff */
[----:B------:R-:W-:Y:S01]  /*27db0*/  IADD3.X R111, P4, PT, R100, R122, RZ, P4, !PT ;  /* 0x0000007a646f7210 */ /* 0x000fe2000279e4ff */
[----:B------:R-:W-:Y:S01]  /*27dc0*/  IMAD.WIDE.U32 R80, R218, R191, RZ ;  /* 0x000000bfda507225 */ /* 0x000fe200078e00ff */
[----:B------:R-:W-:Y:S02]  /*27dd0*/  IADD3.X R173, P2, PT, R79, R101, RZ, P2, !PT ;  /* 0x000000654fad7210 */ /* 0x000fe4000175e4ff */
[----:B------:R-:W-:Y:S01]  /*27de0*/  IADD3.X R107, P4, PT, RZ, RZ, RZ, P4, !PT ;  /* 0x000000ffff6b7210 */ /* 0x000fe2000279e4ff */
[----:B------:R-:W-:Y:S01]  /*27df0*/  IMAD.X R83, RZ, RZ, RZ, P0 ;  /* 0x000000ffff537224 */ /* 0x000fe200000e06ff */
[----:B------:R-:W-:Y:S01]  /*27e00*/  IADD3 R115, P5, PT, R156, R81, RZ ;  /* 0x000000519c737210 */ /* 0x000fe20007fbe0ff */
[----:B------:R-:W-:Y:S01]  /*27e10*/  IMAD.WIDE.U32 R108, R218, R190, RZ ;  /* 0x000000beda6c7225 */ /* 0x000fe200078e00ff */
[----:B------:R-:W-:-:S03]  /*27e20*/  IADD3.X R77, P3, PT, R121, R77, RZ, P3, !PT ;  /* 0x0000004d794d7210 */ /* 0x000fc60001f7e4ff */
[----:B------:R-:W-:-:S04]  /*27e30*/  IMAD.WIDE.U32 R154, P0, R229, R218, R154 ;  /* 0x000000dae59a7225 */ /* 0x000fc8000780009a */
[----:B------:R-:W-:Y:S01]  /*27e40*/  IMAD.MOV.U32 R82, RZ, RZ, R157 ;  /* 0x000000ffff527224 */ /* 0x000fe200078e009d */
[----:B------:R-:W-:Y:S01]  /*27e50*/  MOV R150, R155 ;  /* 0x0000009b00967202 */ /* 0x000fe20000000f00 */
[----:B------:R-:W-:Y:S01]  /*27e60*/  IMAD.X R151, RZ, RZ, RZ, P0 ;  /* 0x000000ffff977224 */ /* 0x000fe200000e06ff */
[----:B------:R-:W-:Y:S01]  /*27e70*/  IADD3 R112, P0, PT, R154, R109, RZ ;  /* 0x0000006d9a707210 */ /* 0x000fe20007f1e0ff */
[----:B------:R-:W-:-:S04]  /*27e80*/  IMAD.WIDE.U32.X R82, R128, R207, R82, P5 ;  /* 0x000000cf80527225 */ /* 0x000fc800028e0452 */
[----:B------:R-:W-:-:S04]  /*27e90*/  IMAD.WIDE.U32 R148, P5, R117, R218, R148 ;  /* 0x000000da75947225 */ /* 0x000fc800078a0094 */
[----:B------:R-:W-:Y:S01]  /*27ea0*/  IMAD.WIDE.U32.X R150, R229, R207, R150, P0 ;  /* 0x000000cfe5967225 */ /* 0x000fe200000e0496 */
[----:B------:R-:W-:-:S03]  /*27eb0*/  IADD3 R147, P0, PT, R148, R147, RZ ;  /* 0x0000009394937210 */ /* 0x000fc60007f1e0ff */
[----:B------:R-:W-:Y:S02]  /*27ec0*/  IMAD.X R145, RZ, RZ, RZ, P5 ;  /* 0x000000ffff917224 */ /* 0x000fe400028e06ff */
[----:B------:R-:W-:Y:S02]  /*27ed0*/  IMAD.MOV.U32 R144, RZ, RZ, R149 ;  /* 0x000000ffff907224 */ /* 0x000fe400078e0095 */
[----:B------:R-:W-:-:S04]  /*27ee0*/  IMAD.WIDE.U32 R142, P5, R116, R218, R142 ;  /* 0x000000da748e7225 */ /* 0x000fc800078a008e */
[----:B------:R-:W-:-:S04]  /*27ef0*/  IMAD.WIDE.U32.X R144, R117, R207, R144, P0 ;  /* 0x000000cf75907225 */ /* 0x000fc800000e0490 */
[----:B------:R-:W-:-:S04]  /*27f00*/  IMAD.WIDE.U32 R136, P0, R226, R218, R136 ;  /* 0x000000dae2887225 */ /* 0x000fc80007800088 */
[----:B------:R-:W-:Y:S01]  /*27f10*/  IMAD.X R139, RZ, RZ, RZ, P5 ;  /* 0x000000ffff8b7224 */ /* 0x000fe200028e06ff */
[----:B------:R-:W-:Y:S01]  /*27f20*/  IADD3 R141, P5, PT, R142, R141, RZ ;  /* 0x0000008d8e8d7210 */ /* 0x000fe20007fbe0ff */
        /* <DEDUP_REMOVED lines=9> */
[----:B------:R-:W-:-:S03]  /*27fc0*/  IADD3 RZ, P0, PT, R182, R80, RZ ;  /* 0x00000050b6ff7210 */ /* 0x000fc60007f1e0ff */
[----:B------:R-:W-:Y:S01]  /*27fd0*/  IMAD.X R123, RZ, RZ, RZ, P5 ;  /* 0x000000ffff7b7224 */ /* 0x000fe200028e06ff */
[----:B------:R-:W-:Y:S01]  /*27fe0*/  IADD3 R125, P5, PT, R130, R125, RZ ;  /* 0x0000007d827d7210 */ /* 0x000fe20007fbe0ff */
[----:B------:R-:W-:-:S04]  /*27ff0*/  IMAD.WIDE.U32 R80, R185, 0x30000000, RZ ;  /* 0x30000000b9507825 */ /* 0x000fc800078e00ff */
[----:B------:R-:W-:Y:S01]  /*28000*/  IMAD.MOV.U32 R122, RZ, RZ, R131 ;  /* 0x000000ffff7a7224 */ /* 0x000fe200078e0083 */
[----:B------:R-:W-:Y:S01]  /*28010*/  IADD3.X R131, P3, PT, RZ, RZ, RZ, P3, !PT ;  /* 0x000000ffff837210 */ /* 0x000fe20001f7e4ff */
[----:B------:R-:W-:-:S04]  /*28020*/  IMAD.WIDE.U32 R100, R78, 0x30000000, RZ ;  /* 0x300000004e647825 */ /* 0x000fc800078e00ff */
[----:B------:R-:W-:Y:S01]  /*28030*/  IMAD.WIDE.U32.X R122, R188, R207, R122, P5 ;  /* 0x000000cfbc7a7225 */ /* 0x000fe200028e047a */
[----:B------:R-:W-:-:S03]  /*28040*/  IADD3.X R207, P2, PT, RZ, RZ, RZ, P2, !PT ;  /* 0x000000ffffcf7210 */ /* 0x000fc6000175e4ff */
[----:B------:R-:W-:Y:S01]  /*28050*/  IMAD.WIDE.U32 R80, P5, R78, 0x170b5d44, R80 ;  /* 0x170b5d444e507825 */ /* 0x000fe200078a0050 */
[----:B------:R-:W-:Y:S02]  /*28060*/  IADD3.X R105, PT, PT, RZ, RZ, RZ, P2, !PT ;  /* 0x000000ffff697210 */ /* 0x000fe400017fe4ff */
[----:B------:R-:W-:Y:S01]  /*28070*/  IADD3 RZ, P2, PT, R76, R100, RZ ;  /* 0x000000644cff7210 */ /* 0x000fe20007f5e0ff */
[----:B------:R-:W-:Y:S02]  /*28080*/  IMAD.IADD R183, R183, 0x1, R152 ;  /* 0x00000001b7b77824 */ /* 0x000fe400078e0298 */
[----:B------:R-:W-:Y:S01]  /*28090*/  IMAD.X R79, RZ, RZ, RZ, P4 ;  /* 0x000000ffff4f7224 */ /* 0x000fe200020e06ff */
[----:B------:R-:W-:Y:S01]  /*280a0*/  IADD3 R109, P4, PT, R80, R101, RZ ;  /* 0x00000065506d7210 */ /* 0x000fe20007f9e0ff */
[----:B------:R-:W-:Y:S01]  /*280b0*/  IMAD.X R101, RZ, RZ, RZ, P5 ;  /* 0x000000ffff657224 */ /* 0x000fe200028e06ff */
[----:B------:R-:W-:Y:S01]  /*280c0*/  IADD3.X RZ, P0, PT, R183, R115, RZ, P0, !PT ;  /* 0x00000073b7ff7210 */ /* 0x000fe2000071e4ff */
[----:B------:R-:W-:Y:S01]  /*280d0*/  IMAD.MOV.U32 R100, RZ, RZ, R81 ;  /* 0x000000ffff647224 */ /* 0x000fe200078e0051 */
[----:B------:R-:W-:Y:S01]  /*280e0*/  IADD3 RZ, P5, PT, R110, R120, RZ ;  /* 0x000000786eff7210 */ /* 0x000fe20007fbe0ff */
[----:B------:R-:W-:Y:S01]  /*280f0*/  IMAD.WIDE.U32 R152, R192, R219, R110 ;  /* 0x000000dbc0987225 */ /* 0x000fe200078e006e */
[----:B------:R-:W-:-:S02]  /*28100*/  IADD3.X R81, P0, PT, RZ, R82, RZ, P0, !PT ;  /* 0x00000052ff517210 */ /* 0x000fc4000071e4ff */
[----:B------:R-:W-:Y:S01]  /*28110*/  IADD3.X RZ, P2, PT, R77, R109, RZ, P2, !PT ;  /* 0x0000006d4dff7210 */ /* 0x000fe2000175e4ff */
[----:B------:R-:W-:Y:S01]  /*28120*/  IMAD.WIDE.U32.X R100, R185, 0x170b5d44, R100, P4 ;  /* 0x170b5d44b9647825 */ /* 0x000fe200020e0464 */
[----:B------:R-:W-:Y:S02]  /*28130*/  IADD3 RZ, P4, PT, R172, R118, RZ ;  /* 0x00000076acff7210 */ /* 0x000fe40007f9e0ff */
[----:B------:R-:W-:Y:S01]  /*28140*/  IADD3.X RZ, P5, PT, R111, R113, RZ, P5, !PT ;  /* 0x000000716fff7210 */ /* 0x000fe20002fbe4ff */
[----:B------:R-:W-:Y:S01]  /*28150*/  IMAD.IADD R114, R153, 0x1, R114 ;  /* 0x0000000199727824 */ /* 0x000fe200078e0272 */
[----:B------:R-:W-:Y:S01]  /*28160*/  IADD3.X R109, P0, PT, RZ, R83, RZ, P0, !PT ;  /* 0x00000053ff6d7210 */ /* 0x000fe2000071e4ff */
[----:B------:R-:W-:Y:S01]  /*28170*/  IMAD.WIDE.U32 R82, R185, -0x45f6b800, RZ ;  /* 0xba094800b9527825 */ /* 0x000fe200078e00ff */
[----:B------:R-:W-:Y:S02]  /*28180*/  IADD3.X RZ, P4, PT, R173, R119, RZ, P4, !PT ;  /* 0x00000077adff7210 */ /* 0x000fe4000279e4ff */
[----:B------:R-:W-:Y:S01]  /*28190*/  IADD3.X R152, P0, PT, R81, R152, RZ, P0, !PT ;  /* 0x0000009851987210 */ /* 0x000fe2000071e4ff */
[----:B------:R-:W-:Y:S01]  /*281a0*/  IMAD.X R81, RZ, RZ, RZ, P3 ;  /* 0x000000ffff517224 */ /* 0x000fe200018e06ff */
[----:B------:R-:W-:Y:S01]  /*281b0*/  IADD3.X R107, P5, PT, R107, R84, RZ, P5, !PT ;  /* 0x000000546b6b7210 */ /* 0x000fe20002fbe4ff */
[----:B------:R-:W-:Y:S01]  /*281c0*/  IMAD.WIDE.U32 R172, R225, R220, R172 ;  /* 0x000000dce1ac7225 */ /* 0x000fe200078e00ac */
[----:B------:R-:W-:-:S02]  /*281d0*/  IADD3.X R207, P3, PT, R207, R86, RZ, P4, !PT ;  /* 0x00000056cfcf7210 */ /* 0x000fc4000277e4ff */
[----:B------:R-:W-:Y:S01]  /*281e0*/  IADD3.X R86, P5, PT, R79, R85, RZ, P5, !PT ;  /* 0x000000554f567210 */ /* 0x000fe20002fbe4ff */
[C---:B------:R-:W-:Y:S01]  /*281f0*/  IMAD.WIDE.U32 R82, P4, R78.reuse, 0x1ef3622f, R82 ;  /* 0x1ef3622f4e527825 */ /* 0x040fe20007880052 */
[----:B------:R-:W-:Y:S02]  /*28200*/  IADD3.X R153, P0, PT, R109, R114, RZ, P0, !PT ;  /* 0x000000726d997210 */ /* 0x000fe4000071e4ff */
[----:B------:R-:W-:Y:S01]  /*28210*/  IADD3.X R131, P2, PT, R131, R100, RZ, P2, !PT ;  /* 0x0000006483837210 */ /* 0x000fe2000175e4ff */
[----:B------:R-:W-:Y:S01]  /*28220*/  IMAD.WIDE.U32 R84, R78, -0x45f6b800, RZ ;  /* 0xba0948004e547825 */ /* 0x000fe200078e00ff */
[----:B------:R-:W-:Y:S02]  /*28230*/  IADD3.X R79, P3, PT, R105, R87, RZ, P3, !PT ;  /* 0x00000057694f7210 */ /* 0x000fe40001f7e4ff */
[----:B------:R-:W-:Y:S01]  /*28240*/  IADD3.X R172, P5, PT, R107, R172, RZ, P5, !PT ;  /* 0x000000ac6bac7210 */ /* 0x000fe20002fbe4ff */
[----:B------:R-:W-:Y:S01]  /*28250*/  IMAD.IADD R87, R173, 0x1, R104 ;  /* 0x00000001ad577824 */ /* 0x000fe200078e0268 */
[----:B------:R-:W-:Y:S01]  /*28260*/  IADD3.X R143, P0, PT, RZ, RZ, RZ, P0, !PT ;  /* 0x000000ffff8f7210 */ /* 0x000fe2000071e4ff */
[----:B------:R-:W-:Y:S01]  /*28270*/  IMAD.X R105, RZ, RZ, RZ, P4 ;  /* 0x000000ffff697224 */ /* 0x000fe200020e06ff */
[----:B------:R-:W-:Y:S01]  /*28280*/  IADD3.X R81, P2, PT, R81, R101, RZ, P2, !PT ;  /* 0x0000006551517210 */ /* 0x000fe2000175e4ff */
[----:B------:R-:W-:Y:S01]  /*28290*/  IMAD.WIDE.U32 R100, R185, 0xf5138f, RZ ;  /* 0x00f5138fb9647825 */ /* 0x000fe200078e00ff */
[----:B------:R-:W-:-:S02]  /*282a0*/  IADD3.X R173, P4, PT, R86, R87, RZ, P5, !PT ;  /* 0x0000005756ad7210 */ /* 0x000fc40002f9e4ff */
[----:B------:R-:W-:Y:S01]  /*282b0*/  MOV R104, R83 ;  /* 0x0000005300687202 */ /* 0x000fe20000000f00 */
[----:B------:R-:W-:Y:S01]  /*282c0*/  IMAD.X R149, RZ, RZ, RZ, P0 ;  /* 0x000000ffff957224 */ /* 0x000fe200000e06ff */
[----:B------:R-:W-:Y:S01]  /*282d0*/  IADD3 R85, P0, PT, R82, R85, RZ ;  /* 0x0000005552557210 */ /* 0x000fe20007f1e0ff */
[C---:B------:R-:W-:Y:S01]  /*282e0*/  IMAD.WIDE.U32 R86, R78.reuse, 0xf5138f, RZ ;  /* 0x00f5138f4e567825 */ /* 0x040fe200078e00ff */
[----:B------:R-:W-:Y:S02]  /*282f0*/  IADD3.X R83, P4, PT, RZ, RZ, RZ, P4, !PT ;  /* 0x000000ffff537210 */ /* 0x000fe4000279e4ff */
[----:B------:R-:W-:Y:S01]  /*28300*/  IADD3.X R206, P3, PT, R207, R206, RZ, P3, !PT ;  /* 0x000000cecfce7210 */ /* 0x000fe20001f7e4ff */
[----:B------:R-:W-:-:S03]  /*28310*/  IMAD.WIDE.U32 R100, P5, R78, 0x1a22d9f3, R100 ;  /* 0x1a22d9f34e647825 */ /* 0x000fc600078a0064 */
[----:B------:R-:W-:Y:S01]  /*28320*/  IADD3.X R207, P3, PT, R79, R161, RZ, P3, !PT ;  /* 0x000000a14fcf7210 */ /* 0x000fe20001f7e4ff */
[----:B------:R-:W-:Y:S01]  /*28330*/  IMAD.WIDE.U32.X R104, R185, 0x1ef3622f, R104, P0 ;  /* 0x1ef3622fb9687825 */ /* 0x000fe200000e0468 */
[----:B------:R-:W-:-:S03]  /*28340*/  IADD3 RZ, P0, PT, R152, R108, RZ ;  /* 0x0000006c98ff7210 */ /* 0x000fc60007f1e0ff */
[----:B------:R-:W-:Y:S01]  /*28350*/  IMAD.X R107, RZ, RZ, RZ, P5 ;  /* 0x000000ffff6b7224 */ /* 0x000fe200028e06ff */
[----:B------:R-:W-:Y:S01]  /*28360*/  IADD3 R87, P5, PT, R100, R87, RZ ;  /* 0x0000005764577210 */ /* 0x000fe20007fbe0ff */
[----:B------:R-:W-:Y:S01]  /*28370*/  IMAD.X R137, RZ, RZ, RZ, P4 ;  /* 0x000000ffff897224 */ /* 0x000fe200020e06ff */
[----:B------:R-:W-:Y:S01]  /*28380*/  IADD3 RZ, P4, PT, R172, R106, RZ ;  /* 0x0000006aacff7210 */ /* 0x000fe20007f9e0ff */
[----:B------:R-:W-:Y:S01]  /*28390*/  IMAD.WIDE.U32 R108, R185, 0x6ca1493b, RZ ;  /* 0x6ca1493bb96c7825 */ /* 0x000fe200078e00ff */
[----:B------:R-:W-:Y:S02]  /*283a0*/  IADD3.X RZ, P0, PT, R153, R112, RZ, P0, !PT ;  /* 0x0000007099ff7210 */ /* 0x000fe4000071e4ff */
[----:B------:R-:W-:Y:S01]  /*283b0*/  IADD3.X RZ, P4, PT, R173, R129, RZ, P4, !PT ;  /* 0x00000081adff7210 */ /* 0x000fe2000279e4ff */
[----:B------:R-:W-:Y:S01]  /*283c0*/  IMAD.MOV.U32 R106, RZ, RZ, R101 ;  /* 0x000000ffff6a7224 */ /* 0x000fe200078e0065 */
[----:B------:R-:W-:Y:S01]  /*283d0*/  IADD3.X R143, P0, PT, R143, R150, RZ, P0, !PT ;  /* 0x000000968f8f7210 */ /* 0x000fe2000071e4ff */
[----:B------:R-:W-:Y:S01]  /*283e0*/  IMAD.WIDE.U32 R110, R78, 0x6ca1493b, RZ ;  /* 0x6ca1493b4e6e7825 */ /* 0x000fe200078e00ff */
[----:B------:R-:W-:-:S02]  /*283f0*/  IADD3.X R79, P4, PT, R83, R170, RZ, P4, !PT ;  /* 0x000000aa534f7210 */ /* 0x000fc4000279e4ff */
[----:B------:R-:W-:Y:S01]  /*28400*/  IADD3.X R149, P0, PT, R149, R151, RZ, P0, !PT ;  /* 0x0000009795957210 */ /* 0x000fe2000071e4ff */
[----:B------:R-:W-:Y:S01]  /*28410*/  IMAD.WIDE.U32.X R106, R185, 0x1a22d9f3, R106, P5 ;  /* 0x1a22d9f3b96a7825 */ /* 0x000fe200028e046a */
[----:B------:R-:W-:-:S03]  /*28420*/  IADD3.X R137, P4, PT, R137, R171, RZ, P4, !PT ;  /* 0x000000ab89897210 */ /* 0x000fc6000279e4ff */
[----:B------:R-:W-:-:S04]  /*28430*/  IMAD.WIDE.U32 R108, P5, R78, -0x39c4fa40, R108 ;  /* 0xc63b05c04e6c7825 */ /* 0x000fc800078a006c */
[----:B------:R-:W-:Y:S01]  /*28440*/  IMAD.X R113, RZ, RZ, RZ, P5 ;  /* 0x000000ffff717224 */ /* 0x000fe200028e06ff */
[----:B------:R-:W-:Y:S01]  /*28450*/  IADD3 R101, P5, PT, R108, R111, RZ ;  /* 0x0000006f6c657210 */ /* 0x000fe20007fbe0ff */
[----:B------:R-:W-:Y:S01]  /*28460*/  IMAD.WIDE.U32 R114, R185, 0x17c510ea, RZ ;  /* 0x17c510eab9727825 */ /* 0x000fe200078e00ff */
[----:B------:R-:W-:-:S03]  /*28470*/  IADD3.X R111, P3, PT, RZ, RZ, RZ, P3, !PT ;  /* 0x000000ffff6f7210 */ /* 0x000fc60001f7e4ff */
[----:B------:R-:W-:Y:S02]  /*28480*/  IMAD.MOV.U32 R112, RZ, RZ, R109 ;  /* 0x000000ffff707224 */ /* 0x000fe400078e006d */
[----:B------:R-:W-:-:S04]  /*28490*/  IMAD.WIDE.U32 R118, R78, 0x17c510ea, RZ ;  /* 0x17c510ea4e767825 */ /* 0x000fc800078e00ff */
[----:B------:R-:W-:-:S04]  /*284a0*/  IMAD.WIDE.U32.X R112, R185, -0x39c4fa40, R112, P5 ;  /* 0xc63b05c0b9707825 */ /* 0x000fc800028e0470 */
[----:B------:R-:W-:-:S04]  /*284b0*/  IMAD.WIDE.U32 R114, P5, R78, 0x1ae3a46, R114 ;  /* 0x01ae3a464e727825 */ /* 0x000fc800078a0072 */
        /* <DEDUP_REMOVED lines=9> */
[----:B------:R-:W-:-:S03]  /*28550*/  IMAD.WIDE.U32 R76, R78, 0x30000000, R76 ;  /* 0x300000004e4c7825 */ /* 0x000fc600078e004c */
[----:B------:R-:W-:Y:S01]  /*28560*/  IADD3.X R83, P5, PT, R111, R186, RZ, P5, !PT ;  /* 0x000000ba6f537210 */ /* 0x000fe20002fbe4ff */
[----:B------:R-:W-:Y:S01]  /*28570*/  IMAD.WIDE.U32 R206, R181, R220, R206 ;  /* 0x000000dcb5ce7225 */ /* 0x000fe200078e00ce */
[----:B------:R-:W-:Y:S02]  /*28580*/  IADD3.X R151, P0, PT, R149, R174, RZ, P0, !PT ;  /* 0x000000ae95977210 */ /* 0x000fe4000071e4ff */
[----:B------:R-:W-:Y:S01]  /*28590*/  IADD3.X R186, PT, PT, R187, RZ, RZ, P5, P3 ;  /* 0x000000ffbbba7210 */ /* 0x000fe20002fe64ff */
[----:B------:R-:W-:Y:S01]  /*285a0*/  IMAD.IADD R77, R77, 0x1, R80 ;  /* 0x000000014d4d7824 */ /* 0x000fe200078e0250 */
[----:B------:R-:W-:Y:S01]  /*285b0*/  IADD3 RZ, P3, PT, R150, R146, RZ ;  /* 0x0000009296ff7210 */ /* 0x000fe20007f7e0ff */
[----:B------:R-:W-:Y:S01]  /*285c0*/  IMAD.IADD R208, R207, 0x1, R208 ;  /* 0x00000001cfd07824 */ /* 0x000fe200078e02d0 */
[----:B------:R-:W-:Y:S01]  /*285d0*/  IADD3.X R206, P4, PT, R79, R206, RZ, P4, !PT ;  /* 0x000000ce4fce7210 */ /* 0x000fe2000279e4ff */
[----:B------:R-:W-:Y:S01]  /*285e0*/  IMAD R79, R76, -0x7af74001, -R77 ;  /* 0x8508bfff4c4f7824 */ /* 0x000fe200078e0a4d */
[----:B------:R-:W-:Y:S01]  /*285f0*/  IADD3.X R111, P5, PT, RZ, RZ, RZ, P0, !PT ;  /* 0x000000ffff6f7210 */ /* 0x000fe200007be4ff */
[----:B------:R-:W-:Y:S01]  /*28600*/  IMAD.WIDE.U32 R212, R191, R220, R212 ;  /* 0x000000dcbfd47225 */ /* 0x000fe200078e00d4 */
[----:B------:R-:W-:-:S02]  /*28610*/  IADD3.X RZ, P3, PT, R151, R147, RZ, P3, !PT ;  /* 0x0000009397ff7210 */ /* 0x000fc40001f7e4ff */
[----:B------:R-:W-:Y:S01]  /*28620*/  IADD3.X R207, P0, PT, R137, R208, RZ, P4, !PT ;  /* 0x000000d089cf7210 */ /* 0x000fe2000271e4ff */
[----:B------:R-:W-:Y:S01]  /*28630*/  IMAD.WIDE.U32 R146, R76, -0x1, RZ ;  /* 0xffffffff4c927825 */ /* 0x000fe200078e00ff */
[----:B------:R-:W-:Y:S02]  /*28640*/  IADD3.X R111, P3, PT, R111, R144, RZ, P3, !PT ;  /* 0x000000906f6f7210 */ /* 0x000fe40001f7e4ff */
[----:B------:R-:W-:Y:S01]  /*28650*/  IADD3 RZ, P4, PT, R206, R166, RZ ;  /* 0x000000a6ceff7210 */ /* 0x000fe20007f9e0ff */
[----:B------:R-:W-:Y:S01]  /*28660*/  IMAD.X R115, RZ, RZ, RZ, P5 ;  /* 0x000000ffff737224 */ /* 0x000fe200028e06ff */
[----:B------:R-:W-:Y:S01]  /*28670*/  IADD3 R214, PT, PT, R213, R214, RZ ;  /* 0x000000d6d5d67210 */ /* 0x000fe20007ffe0ff */
[----:B------:R-:W-:Y:S01]  /*28680*/  IMAD.IADD R79, R147, 0x1, R79 ;  /* 0x00000001934f7824 */ /* 0x000fe200078e024f */
[----:B------:R-:W-:Y:S01]  /*28690*/  IADD3.X R212, P2, PT, R131, R212, RZ, P2, !PT ;  /* 0x000000d483d47210 */ /* 0x000fe2000175e4ff */
[----:B------:R-:W-:Y:S01]  /*286a0*/  IMAD.WIDE.U32 R170, R225, R219, R206 ;  /* 0x000000dbe1aa7225 */ /* 0x000fe200078e00ce */
[----:B------:R-:W-:-:S02]  /*286b0*/  IADD3.X R115, P3, PT, R115, R145, RZ, P3, !PT ;  /* 0x0000009173737210 */ /* 0x000fc40001f7e4ff */
[----:B------:R-:W-:Y:S01]  /*286c0*/  IADD3.X R119, P0, PT, RZ, RZ, RZ, P0, !PT ;  /* 0x000000ffff777210 */ /* 0x000fe2000071e4ff */
[----:B------:R-:W-:Y:S01]  /*286d0*/  IMAD.WIDE.U32 R144, R79, 0x1, RZ ;  /* 0x000000014f907825 */ /* 0x000fe200078e00ff */
[----:B------:R-:W-:Y:S02]  /*286e0*/  IADD3.X RZ, P4, PT, R207, R167, RZ, P4, !PT ;  /* 0x000000a7cfff7210 */ /* 0x000fe4000279e4ff */
[----:B------:R-:W-:Y:S01]  /*286f0*/  IADD3.X R213, P2, PT, R81, R214, RZ, P2, !PT ;  /* 0x000000d651d57210 */ /* 0x000fe2000175e4ff */
[----:B------:R-:W-:Y:S01]  /*28700*/  IMAD.IADD R168, R171, 0x1, R168 ;  /* 0x00000001aba87824 */ /* 0x000fe200078e02a8 */
[----:B------:R-:W-:Y:S01]  /*28710*/  IADD3.X R80, P3, PT, R111, R170, RZ, P3, !PT ;  /* 0x000000aa6f507210 */ /* 0x000fe20001f7e4ff */
[----:B------:R-:W-:Y:S01]  /*28720*/  IMAD.X R131, RZ, RZ, RZ, P0 ;  /* 0x000000ffff837224 */ /* 0x000fe200000e06ff */
[----:B------:R-:W-:Y:S01]  /*28730*/  IADD3.X R164, P4, PT, R119, R164, RZ, P4, !PT ;  /* 0x000000a477a47210 */ /* 0x000fe2000279e4ff */
[----:B------:R-:W-:Y:S01]  /*28740*/  IMAD.WIDE.U32 R144, P5, R146, -0x7af74000, R144 ;  /* 0x8508c00092907825 */ /* 0x000fe200078a0090 */
[----:B------:R-:W-:-:S02]  /*28750*/  IADD3.X R111, P2, PT, RZ, RZ, RZ, P2, !PT ;  /* 0x000000ffff6f7210 */ /* 0x000fc4000175e4ff */
[----:B------:R-:W-:Y:S01]  /*28760*/  IADD3.X R81, P3, PT, R115, R168, RZ, P3, !PT ;  /* 0x000000a873517210 */ /* 0x000fe20001f7e4ff */
[----:B------:R-:W-:Y:S01]  /*28770*/  IMAD.WIDE.U32 R166, R146, 0x1, RZ ;  /* 0x0000000192a67825 */ /* 0x000fe200078e00ff */
[----:B------:R-:W-:Y:S02]  /*28780*/  IADD3.X R131, P4, PT, R131, R165, RZ, P4, !PT ;  /* 0x000000a583837210 */ /* 0x000fe4000279e4ff */
[----:B------:R-:W-:Y:S01]  /*28790*/  IADD3.X R119, P3, PT, RZ, RZ, RZ, P3, !PT ;  /* 0x000000ffff777210 */ /* 0x000fe20001f7e4ff */
[----:B------:R-:W-:Y:S01]  /*287a0*/  IMAD.X R165, RZ, RZ, RZ, P5 ;  /* 0x000000ffffa57224 */ /* 0x000fe200028e06ff */
[----:B------:R-:W-:Y:S01]  /*287b0*/  IADD3 RZ, P5, PT, R80, R140, RZ ;  /* 0x0000008c50ff7210 */ /* 0x000fe20007fbe0ff */
[----:B------:R-:W-:Y:S01]  /*287c0*/  IMAD.X R115, RZ, RZ, RZ, P2 ;  /* 0x000000ffff737224 */ /* 0x000fe200010e06ff */
[----:B------:R-:W-:Y:S01]  /*287d0*/  IADD3 RZ, P2, PT, R212, R84, RZ ;  /* 0x00000054d4ff7210 */ /* 0x000fe20007f5e0ff */
[----:B------:R-:W-:Y:S01]  /*287e0*/  IMAD.WIDE.U32 R174, R146, -0x45f6b800, RZ ;  /* 0xba09480092ae7825 */ /* 0x000fe200078e00ff */
[----:B------:R-:W-:-:S02]  /*287f0*/  IADD3.X R84, P4, PT, R164, R83, RZ, P4, !PT ;  /* 0x00000053a4547210 */ /* 0x000fc4000279e4ff */
[----:B------:R-:W-:Y:S01]  /*28800*/  IADD3 RZ, P0, PT, R76, R166, RZ ;  /* 0x000000a64cff7210 */ /* 0x000fe20007f1e0ff */
[----:B------:R-:W-:Y:S01]  /*28810*/  IMAD.MOV.U32 R164, RZ, RZ, R145 ;  /* 0x000000ffffa47224 */ /* 0x000fe200078e0091 */
[----:B------:R-:W-:Y:S01]  /*28820*/  IADD3.X R129, PT, PT, RZ, RZ, RZ, P3, !PT ;  /* 0x000000ffff817210 */ /* 0x000fe20001ffe4ff */
[----:B------:R-:W-:Y:S01]  /*28830*/  IMAD.WIDE.U32 R214, R79, 0xf5138f, RZ ;  /* 0x00f5138f4fd67825 */ /* 0x000fe200078e00ff */
[----:B------:R-:W-:Y:S02]  /*28840*/  IADD3.X RZ, P5, PT, R81, R141, RZ, P5, !PT ;  /* 0x0000008d51ff7210 */ /* 0x000fe40002fbe4ff */
[----:B------:R-:W-:Y:S01]  /*28850*/  IADD3 R166, P3, PT, R167, R144, RZ ;  /* 0x00000090a7a67210 */ /* 0x000fe20007f7e0ff */
[----:B------:R-:W-:Y:S01]  /*28860*/  IMAD.WIDE.U32 R208, R79, 0x6ca1493b, RZ ;  /* 0x6ca1493b4fd07825 */ /* 0x000fe200078e00ff */
[----:B------:R-:W-:Y:S02]  /*28870*/  IADD3.X RZ, P2, PT, R213, R85, RZ, P2, !PT ;  /* 0x00000055d5ff7210 */ /* 0x000fe4000175e4ff */
[----:B------:R-:W-:Y:S01]  /*28880*/  IADD3.X R85, P4, PT, R131, R186, RZ, P4, !PT ;  /* 0x000000ba83557210 */ /* 0x000fe2000279e4ff */
[----:B------:R-:W-:Y:S01]  /*28890*/  IMAD.WIDE.U32.X R164, R79, -0x7af74000, R164, P3 ;  /* 0x8508c0004fa47825 */ /* 0x000fe200018e04a4 */
[----:B------:R-:W-:-:S02]  /*288a0*/  IADD3.X R83, P5, PT, R119, R138, RZ, P5, !PT ;  /* 0x0000008a77537210 */ /* 0x000fc40002fbe4ff */
[----:B------:R-:W-:Y:S01]  /*288b0*/  IADD3 RZ, P3, PT, R84, R160, RZ ;  /* 0x000000a054ff7210 */ /* 0x000fe20007f7e0ff */
[----:B------:R-:W-:Y:S01]  /*288c0*/  IMAD.WIDE.U32 R140, R181, R219, R84 ;  /* 0x000000dbb58c7225 */ /* 0x000fe200078e0054 */
[----:B------:R-:W-:Y:S02]  /*288d0*/  IADD3.X R138, P5, PT, R129, R139, RZ, P5, !PT ;  /* 0x0000008b818a7210 */ /* 0x000fe40002fbe4ff */
[----:B------:R-:W-:Y:S01]  /*288e0*/  IADD3.X RZ, P0, PT, R77, R166, RZ, P0, !PT ;  /* 0x000000a64dff7210 */ /* 0x000fe2000071e4ff */
[----:B------:R-:W-:Y:S01]  /*288f0*/  IMAD.IADD R163, R141, 0x1, R162 ;  /* 0x000000018da37824 */ /* 0x000fe200078e02a2 */
[----:B------:R-:W-:Y:S01]  /*28900*/  IADD3.X RZ, P3, PT, R85, R169, RZ, P3, !PT ;  /* 0x000000a955ff7210 */ /* 0x000fe20001f7e4ff */
[----:B------:R-:W-:Y:S01]  /*28910*/  IMAD.WIDE.U32 R84, R79, 0x30000000, RZ ;  /* 0x300000004f547825 */ /* 0x000fe200078e00ff */
[----:B------:R-:W-:Y:S02]  /*28920*/  IADD3.X R77, P4, PT, RZ, RZ, RZ, P4, !PT ;  /* 0x000000ffff4d7210 */ /* 0x000fe4000279e4ff */
[----:B------:R-:W-:Y:S01]  /*28930*/  IADD3.X R76, P5, PT, R83, R140, RZ, P5, !PT ;  /* 0x0000008c534c7210 */ /* 0x000fe20002fbe4ff */
[----:B------:R-:W-:Y:S01]  /*28940*/  IMAD.WIDE.U32 R212, R78, -0x45f6b800, R212 ;  /* 0xba0948004ed47825 */ /* 0x000fe200078e00d4 */
[----:B------:R-:W-:-:S02]  /*28950*/  IADD3.X R140, P3, PT, R77, R158, RZ, P3, !PT ;  /* 0x0000009e4d8c7210 */ /* 0x000fc40001f7e4ff */
[----:B------:R-:W-:Y:S01]  /*28960*/  IADD3.X R77, P5, PT, R138, R163, RZ, P5, !PT ;  /* 0x000000a38a4d7210 */ /* 0x000fe20002fbe4ff */
[----:B------:R-:W-:Y:S01]  /*28970*/  IMAD.IADD R119, R213, 0x1, R82 ;  /* 0x00000001d5777824 */ /* 0x000fe200078e0252 */
[----:B------:R-:W-:Y:S01]  /*28980*/  IADD3.X R159, PT, PT, R159, RZ, RZ, P3, P4 ;  /* 0x000000ff9f9f7210 */ /* 0x000fe20001fe84ff */
[C---:B------:R-:W-:Y:S01]  /*28990*/  IMAD.WIDE.U32 R82, R146.reuse, 0x30000000, RZ ;  /* 0x3000000092527825 */ /* 0x040fe200078e00ff */
[----:B------:R-:W-:Y:S02]  /*289a0*/  IADD3.X R129, P5, PT, RZ, RZ, RZ, P5, !PT ;  /* 0x000000ffff817210 */ /* 0x000fe40002fbe4ff */
[----:B------:R-:W-:Y:S01]  /*289b0*/  IADD3.X R173, P0, PT, RZ, R164, RZ, P0, !PT ;  /* 0x000000a4ffad7210 */ /* 0x000fe2000071e4ff */
[----:B------:R-:W-:Y:S01]  /*289c0*/  IMAD.WIDE.U32 R84, P3, R146, 0x170b5d44, R84 ;  /* 0x170b5d4492547825 */ /* 0x000fe20007860054 */
[----:B------:R-:W-:Y:S02]  /*289d0*/  IADD3.X R111, P2, PT, R111, R104, RZ, P2, !PT ;  /* 0x000000686f6f7210 */ /* 0x000fe4000175e4ff */
[----:B------:R-:W-:Y:S01]  /*289e0*/  IADD3.X R164, P0, PT, RZ, R165, RZ, P0, !PT ;  /* 0x000000a5ffa47210 */ /* 0x000fe2000071e4ff */
[----:B------:R-:W-:Y:S01]  /*289f0*/  IMAD.X R131, RZ, RZ, RZ, P5 ;  /* 0x000000ffff837224 */ /* 0x000fe200028e06ff */
[----:B------:R-:W-:Y:S01]  /*28a00*/  IADD3 R137, P5, PT, R84, R83, RZ ;  /* 0x0000005354897210 */ /* 0x000fe20007fbe0ff */
[----:B------:R-:W-:Y:S01]  /*28a10*/  IMAD.X R83, RZ, RZ, RZ, P3 ;  /* 0x000000ffff537224 */ /* 0x000fe200018e06ff */
[----:B------:R-:W-:Y:S01]  /*28a20*/  IADD3 RZ, P3, PT, R76, R134, RZ ;  /* 0x000000864cff7210 */ /* 0x000fe20007f7e0ff */
[----:B------:R-:W-:Y:S01]  /*28a30*/  IMAD.WIDE.U32 R160, R217, R190, RZ ;  /* 0x000000bed9a07225 */ /* 0x000fe200078e00ff */
[----:B------:R-:W-:-:S02]  /*28a40*/  IADD3.X R172, P4, PT, R173, R212, RZ, P0, !PT ;  /* 0x000000d4adac7210 */ /* 0x000fc4000079e4ff */
[----:B------:R-:W-:Y:S01]  /*28a50*/  IADD3.X RZ, P3, PT, R77, R135, RZ, P3, !PT ;  /* 0x000000874dff7210 */ /* 0x000fe20001f7e4ff */
[----:B------:R-:W-:Y:S01]  /*28a60*/  IMAD.WIDE.U32 R138, R216, R192, RZ ;  /* 0x000000c0d88a7225 */ /* 0x000fe200078e00ff */
[----:B------:R-:W-:Y:S02]  /*28a70*/  IADD3 RZ, P0, PT, R172, R82, RZ ;  /* 0x00000052acff7210 */ /* 0x000fe40007f1e0ff */
[----:B------:R-:W-:Y:S01]  /*28a80*/  IADD3.X R173, P4, PT, R164, R119, RZ, P4, !PT ;  /* 0x00000077a4ad7210 */ /* 0x000fe2000279e4ff */
[----:B------:R-:W-:Y:S01]  /*28a90*/  IMAD.MOV.U32 R82, RZ, RZ, R85 ;  /* 0x000000ffff527224 */ /* 0x000fe200078e0055 */
[----:B------:R-:W-:Y:S01]  /*28aa0*/  IADD3.X R85, P3, PT, R129, R132, RZ, P3, !PT ;  /* 0x0000008481557210 */ /* 0x000fe20001f7e4ff */
[----:B------:R-:W-:Y:S01]  /*28ab0*/  IMAD.WIDE.U32 R164, R216, R191, RZ ;  /* 0x000000bfd8a47225 */ /* 0x000fe200078e00ff */
[----:B------:R-:W-:Y:S02]  /*28ac0*/  IADD3.X R115, P2, PT, R115, R105, RZ, P2, !PT ;  /* 0x0000006973737210 */ /* 0x000fe4000175e4ff */
[----:B------:R-:W-:Y:S01]  /*28ad0*/  IADD3.X R155, P4, PT, RZ, RZ, RZ, P4, !PT ;  /* 0x000000ffff9b7210 */ /* 0x000fe2000279e4ff */
[----:B------:R-:W-:Y:S01]  /*28ae0*/  IMAD.WIDE.U32 R104, R191, R219, R210 ;  /* 0x000000dbbf687225 */ /* 0x000fe200078e00d2 */
[----:B------:R-:W-:-:S02]  /*28af0*/  IADD3.X RZ, P0, PT, R173, R137, RZ, P0, !PT ;  /* 0x00000089adff7210 */ /* 0x000fc4000071e4ff */
[----:B------:R-:W-:Y:S01]  /*28b00*/  IADD3.X R132, P3, PT, R131, R133, RZ, P3, !PT ;  /* 0x0000008583847210 */ /* 0x000fe20001f7e4ff */
[----:B------:R-:W-:Y:S01]  /*28b10*/  IMAD.WIDE.U32.X R82, R79, 0x170b5d44, R82, P5 ;  /* 0x170b5d444f527825 */ /* 0x000fe200028e0452 */
[----:B------:R-:W-:-:S03]  /*28b20*/  IADD3.X R104, P2, PT, R111, R104, RZ, P2, !PT ;  /* 0x000000686f687210 */ /* 0x000fc6000175e4ff */
[----:B------:R-:W-:Y:S01]  /*28b30*/  IMAD.IADD R184, R105, 0x1, R184 ;  /* 0x0000000169b87824 */ /* 0x000fe200078e02b8 */
[----:B------:R-:W-:Y:S01]  /*28b40*/  IADD3.X R155, P0, PT, R155, R82, RZ, P0, !PT ;  /* 0x000000529b9b7210 */ /* 0x000fe2000071e4ff */
[----:B------:R-:W-:Y:S01]  /*28b50*/  IMAD.X R149, RZ, RZ, RZ, P4 ;  /* 0x000000ffff957224 */ /* 0x000fe200020e06ff */
[----:B------:R-:W-:Y:S01]  /*28b60*/  IADD3.X R82, P5, PT, R85, R140, RZ, P3, !PT ;  /* 0x0000008c55527210 */ /* 0x000fe20001fbe4ff */
[----:B------:R-:W-:Y:S01]  /*28b70*/  IMAD.WIDE.U32 R172, R146, 0x30000000, R172 ;  /* 0x3000000092ac7825 */ /* 0x000fe200078e00ac */
[----:B------:R-:W-:Y:S02]  /*28b80*/  IADD3.X R105, P2, PT, R115, R184, RZ, P2, !PT ;  /* 0x000000b873697210 */ /* 0x000fe4000175e4ff */
[----:B------:R-:W-:Y:S01]  /*28b90*/  IADD3.X R149, P3, PT, R149, R83, RZ, P0, !PT ;  /* 0x0000005395957210 */ /* 0x000fe2000077e4ff */
[----:B------:R-:W-:Y:S01]  /*28ba0*/  IMAD.IADD R143, R173, 0x1, R84 ;  /* 0x00000001ad8f7824 */ /* 0x000fe200078e0254 */
[----:B------:R-:W-:Y:S01]  /*28bb0*/  IADD3 RZ, P0, PT, R82, R124, RZ ;  /* 0x0000007c52ff7210 */ /* 0x000fe20007f1e0ff */
[----:B------:R-:W-:Y:S01]  /*28bc0*/  IMAD.WIDE.U32 R140, R217, R192, RZ ;  /* 0x000000c0d98c7225 */ /* 0x000fe200078e00ff */
[----:B------:R-:W-:-:S02]  /*28bd0*/  IADD3.X R83, P5, PT, R132, R159, RZ, P5, !PT ;  /* 0x0000009f84537210 */ /* 0x000fc40002fbe4ff */
[----:B------:R-:W-:Y:S01]  /*28be0*/  IADD3 RZ, P4, PT, R104, R86, RZ ;  /* 0x0000005668ff7210 */ /* 0x000fe20007f9e0ff */
[----:B------:R-:W-:Y:S01]  /*28bf0*/  IMAD.WIDE.U32 R132, R217, R189, RZ ;  /* 0x000000bdd9847225 */ /* 0x000fe200078e00ff */
[----:B------:R-:W-:Y:S02]  /*28c00*/  IADD3.X R137, P2, PT, RZ, RZ, RZ, P2, !PT ;  /* 0x000000ffff897210 */ /* 0x000fe4000175e4ff */
[----:B------:R-:W-:Y:S01]  /*28c10*/  IADD3.X RZ, P0, PT, R83, R125, RZ, P0, !PT ;  /* 0x0000007d53ff7210 */ /* 0x000fe2000071e4ff */
[----:B------:R-:W-:Y:S01]  /*28c20*/  IMAD.WIDE.U32 R158, R216, R190, RZ ;  /* 0x000000bed89e7225 */ /* 0x000fe200078e00ff */
[----:B------:R-:W-:Y:S02]  /*28c30*/  IADD3.X R111, P5, PT, RZ, RZ, RZ, P5, !PT ;  /* 0x000000ffff6f7210 */ /* 0x000fe40002fbe4ff */
[----:B------:R-:W-:Y:S01]  /*28c40*/  IADD3.X RZ, P4, PT, R105, R87, RZ, P4, !PT ;  /* 0x0000005769ff7210 */ /* 0x000fe2000279e4ff */
[----:B------:R-:W-:Y:S01]  /*28c50*/  IMAD.WIDE.U32 R86, R217, R191, RZ ;  /* 0x000000bfd9567225 */ /* 0x000fe200078e00ff */
[----:B------:R-:W-:-:S02]  /*28c60*/  IADD3.X R115, PT, PT, RZ, RZ, RZ, P2, !PT ;  /* 0x000000ffff737210 */ /* 0x000fc400017fe4ff */
[----:B------:R-:W-:Y:S01]  /*28c70*/  IADD3.X R111, P2, PT, R111, R122, RZ, P0, !PT ;  /* 0x0000007a6f6f7210 */ /* 0x000fe2000075e4ff */
[----:B------:R-:W-:Y:S01]  /*28c80*/  IMAD.WIDE.U32 R124, R216, R189, RZ ;  /* 0x000000bdd87c7225 */ /* 0x000fe200078e00ff */
[----:B------:R-:W-:Y:S02]  /*28c90*/  IADD3.X R137, P4, PT, R137, R106, RZ, P4, !PT ;  /* 0x0000006a89897210 */ /* 0x000fe4000279e4ff */
[----:B------:R-:W-:Y:S01]  /*28ca0*/  IADD3.X R119, PT, PT, R123, RZ, RZ, P2, P5 ;  /* 0x000000ff7b777210 */ /* 0x000fe200017ea4ff */
[----:B------:R-:W-:Y:S01]  /*28cb0*/  IMAD.WIDE.U32 R160, P2, R229, R216, R160 ;  /* 0x000000d8e5a07225 */ /* 0x000fe200078400a0 */
[----:B------:R-:W-:-:S03]  /*28cc0*/  IADD3.X R115, P0, PT, R115, R107, RZ, P4, !PT ;  /* 0x0000006b73737210 */ /* 0x000fc6000271e4ff */
[----:B------:R-:W-:Y:S01]  /*28cd0*/  IMAD.WIDE.U32 R84, P4, R128, R216, R86 ;  /* 0x000000d880547225 */ /* 0x000fe20007880056 */
[----:B------:R-:W-:-:S03]  /*28ce0*/  MOV R144, R161 ;  /* 0x000000a100907202 */ /* 0x000fc60000000f00 */
[----:B------:R-:W-:Y:S02]  /*28cf0*/  IMAD.X R145, RZ, RZ, RZ, P2 ;  /* 0x000000ffff917224 */ /* 0x000fe400010e06ff */
        /* <DEDUP_REMOVED lines=10> */
[----:B------:R-:W-:Y:S01]  /*28da0*/  IMAD.WIDE.U32.X R162, R128, R217, R162, P2 ;  /* 0x000000d980a27225 */ /* 0x000fe200010e04a2 */
[----:B------:R-:W-:-:S03]  /*28db0*/  IADD3 R85, P2, PT, R140, R139, RZ ;  /* 0x0000008b8c557210 */ /* 0x000fc60007f5e0ff */
[----:B------:R-:W-:-:S04]  /*28dc0*/  IMAD.WIDE.U32 R106, P5, R188, R216, R106 ;  /* 0x000000d8bc6a7225 */ /* 0x000fc800078a006a */
[----:B------:R-:W-:Y:S01]  /*28dd0*/  IMAD.X R157, RZ, RZ, RZ, P4 ;  /* 0x000000ffff9d7224 */ /* 0x000fe200020e06ff */
[----:B------:R-:W-:Y:S01]  /*28de0*/  IADD3 R131, P4, PT, R160, R159, RZ ;  /* 0x0000009fa0837210 */ /* 0x000fe20007f9e0ff */
[----:B------:R-:W-:-:S04]  /*28df0*/  IMAD.WIDE.U32 R86, R79, -0x45f6b800, RZ ;  /* 0xba0948004f567825 */ /* 0x000fc800078e00ff */
[----:B------:R-:W-:Y:S02]  /*28e00*/  IMAD.MOV.U32 R134, RZ, RZ, R141 ;  /* 0x000000ffff867224 */ /* 0x000fe400078e008d */
[----:B------:R-:W-:-:S04]  /*28e10*/  IMAD.WIDE.U32 R168, R78, 0xf5138f, R104 ;  /* 0x00f5138f4ea87825 */ /* 0x000fc800078e0068 */
[----:B------:R-:W-:Y:S01]  /*28e20*/  IMAD.X R147, RZ, RZ, RZ, P5 ;  /* 0x000000ffff937224 */ /* 0x000fe200028e06ff */
[----:B------:R-:W-:Y:S01]  /*28e30*/  IADD3 R125, P5, PT, R132, R125, RZ ;  /* 0x0000007d847d7210 */ /* 0x000fe20007fbe0ff */
[----:B------:R-:W-:-:S04]  /*28e40*/  IMAD.WIDE.U32.X R134, R117, R217, R134, P2 ;  /* 0x000000d975867225 */ /* 0x000fc800010e0486 */
[----:B------:R-:W-:Y:S01]  /*28e50*/  IMAD.WIDE.U32.X R144, R229, R217, R144, P4 ;  /* 0x000000d9e5907225 */ /* 0x000fe200020e0490 */
[----:B------:R-:W-:-:S03]  /*28e60*/  IADD3.X R168, P4, PT, R155, R168, RZ, P3, !PT ;  /* 0x000000a89ba87210 */ /* 0x000fc60001f9e4ff */
[----:B------:R-:W-:Y:S01]  /*28e70*/  IMAD.WIDE.U32 R104, P2, R146, 0x1ef3622f, R86 ;  /* 0x1ef3622f92687825 */ /* 0x000fe20007840056 */
[----:B------:R-:W-:-:S03]  /*28e80*/  IADD3 RZ, P3, PT, R168, R174, RZ ;  /* 0x000000aea8ff7210 */ /* 0x000fc60007f7e0ff */
[----:B------:R-:W-:Y:S02]  /*28e90*/  IMAD.MOV.U32 R170, RZ, RZ, R133 ;  /* 0x000000ffffaa7224 */ /* 0x000fe400078e0085 */
[----:B------:R-:W-:Y:S02]  /*28ea0*/  IMAD.IADD R100, R169, 0x1, R100 ;  /* 0x00000001a9647824 */ /* 0x000fe400078e0264 */
[----:B------:R-:W-:Y:S01]  /*28eb0*/  IMAD.WIDE.U32.X R170, R116, R217, R170, P5 ;  /* 0x000000d974aa7225 */ /* 0x000fe200028e04aa */
[----:B------:R-:W-:Y:S02]  /*28ec0*/  IADD3 R133, P5, PT, R104, R175, RZ ;  /* 0x000000af68857210 */ /* 0x000fe40007fbe0ff */
[----:B------:R-:W-:Y:S01]  /*28ed0*/  IADD3.X R169, P4, PT, R149, R100, RZ, P4, !PT ;  /* 0x0000006495a97210 */ /* 0x000fe2000279e4ff */
[----:B------:R-:W-:Y:S02]  /*28ee0*/  IMAD.X R175, RZ, RZ, RZ, P2 ;  /* 0x000000ffffaf7224 */ /* 0x000fe400010e06ff */
[----:B------:R-:W-:Y:S01]  /*28ef0*/  IMAD.MOV.U32 R174, RZ, RZ, R105 ;  /* 0x000000ffffae7224 */ /* 0x000fe200078e0069 */
[----:B------:R-:W-:Y:S01]  /*28f00*/  IADD3.X R105, P4, PT, RZ, RZ, RZ, P4, !PT ;  /* 0x000000ffff697210 */ /* 0x000fe2000279e4ff */
[----:B------:R-:W-:Y:S01]  /*28f10*/  IMAD.WIDE.U32 R86, R172, -0x1, RZ ;  /* 0xffffffffac567825 */ /* 0x000fe200078e00ff */
[----:B------:R-:W-:-:S03]  /*28f20*/  IADD3.X RZ, P3, PT, R169, R133, RZ, P3, !PT ;  /* 0x00000085a9ff7210 */ /* 0x000fc60001f7e4ff */
[----:B------:R-:W-:-:S04]  /*28f30*/  IMAD.WIDE.U32.X R174, R79, 0x1ef3622f, R174, P5 ;  /* 0x1ef3622f4fae7825 */ /* 0x000fc800028e04ae */
[----:B------:R-:W-:-:S04]  /*28f40*/  IMAD.WIDE.U32 R214, P5, R146, 0x1a22d9f3, R214 ;  /* 0x1a22d9f392d67825 */ /* 0x000fc800078a00d6 */
[----:B------:R-:W-:-:S04]  /*28f50*/  IMAD.WIDE.U32 R212, R146, 0xf5138f, RZ ;  /* 0x00f5138f92d47825 */ /* 0x000fc800078e00ff */
[----:B------:R-:W-:Y:S02]  /*28f60*/  IMAD R141, R172, -0x7af74001, -R143 ;  /* 0x8508bfffac8d7824 */ /* 0x000fe400078e0a8f */
[----:B------:R-:W-:Y:S01]  /*28f70*/  IMAD.X R211, RZ, RZ, RZ, P5 ;  /* 0x000000ffffd37224 */ /* 0x000fe200028e06ff */
[----:B------:R-:W-:Y:S01]  /*28f80*/  IADD3 R100, P5, PT, R214, R213, RZ ;  /* 0x000000d5d6647210 */ /* 0x000fe20007fbe0ff */
[----:B------:R-:W-:Y:S01]  /*28f90*/  IMAD.WIDE.U32 R166, R86, 0x1, RZ ;  /* 0x0000000156a67825 */ /* 0x000fe200078e00ff */
[----:B------:R-:W-:Y:S02]  /*28fa0*/  IADD3 R133, PT, PT, R87, R141, RZ ;  /* 0x0000008d57857210 */ /* 0x000fe40007ffe0ff */
[----:B------:R-:W-:Y:S01]  /*28fb0*/  IADD3.X R87, P3, PT, R105, R174, RZ, P3, !PT ;  /* 0x000000ae69577210 */ /* 0x000fe20001f7e4ff */
[----:B------:R-:W-:Y:S01]  /*28fc0*/  IMAD.X R139, RZ, RZ, RZ, P4 ;  /* 0x000000ffff8b7224 */ /* 0x000fe200020e06ff */
[----:B------:R-:W-:Y:S01]  /*28fd0*/  IADD3 RZ, P2, PT, R172, R166, RZ ;  /* 0x000000a6acff7210 */ /* 0x000fe20007f5e0ff */
[----:B------:R-:W-:-:S04]  /*28fe0*/  IMAD.WIDE.U32 R186, R79, 0x17c510ea, RZ ;  /* 0x17c510ea4fba7825 */ /* 0x000fc800078e00ff */
[----:B------:R-:W-:Y:S02]  /*28ff0*/  IMAD.MOV.U32 R210, RZ, RZ, R215 ;  /* 0x000000ffffd27224 */ /* 0x000fe400078e00d7 */
[----:B------:R-:W-:-:S04]  /*29000*/  IMAD.WIDE.U32 R208, P4, R146, -0x39c4fa40, R208 ;  /* 0xc63b05c092d07825 */ /* 0x000fc800078800d0 */
[----:B------:R-:W-:-:S04]  /*29010*/  IMAD.WIDE.U32 R206, R146, 0x6ca1493b, RZ ;  /* 0x6ca1493b92ce7825 */ /* 0x000fc800078e00ff */
[----:B------:R-:W-:Y:S01]  /*29020*/  IMAD.WIDE.U32.X R210, R79, 0x1a22d9f3, R210, P5 ;  /* 0x1a22d9f34fd27825 */ /* 0x000fe200028e04d2 */
[----:B------:R-:W-:-:S03]  /*29030*/  IADD3.X R139, P5, PT, R139, R175, RZ, P3, !PT ;  /* 0x000000af8b8b7210 */ /* 0x000fc60001fbe4ff */
[----:B------:R-:W-:Y:S01]  /*29040*/  IMAD.X R205, RZ, RZ, RZ, P4 ;  /* 0x000000ffffcd7224 */ /* 0x000fe200020e06ff */
[----:B------:R-:W-:Y:S01]  /*29050*/  IADD3 R105, P4, PT, R208, R207, RZ ;  /* 0x000000cfd0697210 */ /* 0x000fe20007f9e0ff */
[----:B------:R-:W-:-:S04]  /*29060*/  IMAD.WIDE.U32 R172, R133, 0x1, RZ ;  /* 0x0000000185ac7825 */ /* 0x000fc800078e00ff */
        /* <DEDUP_REMOVED lines=14> */
[----:B------:R-:W-:Y:S02]  /*29150*/  IMAD.MOV.U32 R166, RZ, RZ, R173 ;  /* 0x000000ffffa67224 */ /* 0x000fe400078e00ad */
[----:B------:R-:W-:-:S04]  /*29160*/  IMAD.WIDE.U32 R220, R216, R225, RZ ;  /* 0x000000e1d8dc7225 */ /* 0x000fc800078e00ff */
[----:B------:R-:W-:Y:S01]  /*29170*/  IMAD.IADD R172, R183, 0x1, R156 ;  /* 0x00000001b7ac7824 */ /* 0x000fe200078e029c */
[----:B------:R-:W-:Y:S01]  /*29180*/  IADD3 R79, P4, PT, R122, R221, RZ ;  /* 0x000000dd7a4f7210 */ /* 0x000fe20007f9e0ff */
[----:B------:R-:W-:Y:S01]  /*29190*/  IMAD.WIDE.U32.X R166, R133, -0x7af74000, R166, P3 ;  /* 0x8508c00085a67825 */ /* 0x000fe200018e04a6 */
[----:B------:R-:W-:Y:S02]  /*291a0*/  IADD3 RZ, P3, PT, R182, R110, RZ ;  /* 0x0000006eb6ff7210 */ /* 0x000fe40007f7e0ff */
[----:B------:R-:W-:Y:S01]  /*291b0*/  IADD3.X R183, P0, PT, R115, R172, RZ, P0, !PT ;  /* 0x000000ac73b77210 */ /* 0x000fe2000071e4ff */
[----:B------:R-:W-:-:S03]  /*291c0*/  IMAD.WIDE.U32 R168, R146, -0x45f6b800, R168 ;  /* 0xba09480092a87825 */ /* 0x000fc600078e00a8 */
[----:B------:R-:W-:Y:S01]  /*291d0*/  IADD3.X R155, P0, PT, RZ, RZ, RZ, P0, !PT ;  /* 0x000000ffff9b7210 */ /* 0x000fe2000071e4ff */
[----:B------:R-:W-:Y:S01]  /*291e0*/  IMAD.MOV.U32 R156, RZ, RZ, R123 ;  /* 0x000000ffff9c7224 */ /* 0x000fe200078e007b */
[----:B------:R-:W-:Y:S01]  /*291f0*/  IADD3.X R123, P2, PT, RZ, R166, RZ, P2, !PT ;  /* 0x000000a6ff7b7210 */ /* 0x000fe2000175e4ff */
[----:B------:R-:W-:Y:S01]  /*29200*/  IMAD.WIDE.U32 R172, R133, 0x30000000, RZ ;  /* 0x3000000085ac7825 */ /* 0x000fe200078e00ff */
[----:B------:R-:W-:-:S03]  /*29210*/  IADD3 R115, PT, PT, R169, R104, RZ ;  /* 0x00000068a9737210 */ /* 0x000fc60007ffe0ff */
[----:B------:R-:W-:Y:S01]  /*29220*/  IMAD.WIDE.U32.X R156, R226, R217, R156, P4 ;  /* 0x000000d9e29c7225 */ /* 0x000fe200020e049c */
[----:B------:R-:W-:Y:S02]  /*29230*/  IADD3.X R104, P4, PT, RZ, R167, RZ, P2, !PT ;  /* 0x000000a7ff687210 */ /* 0x000fe4000179e4ff */
[----:B------:R-:W-:Y:S01]  /*29240*/  IADD3.X RZ, P2, PT, R183, R101, RZ, P3, !PT ;  /* 0x00000065b7ff7210 */ /* 0x000fe20001f5e4ff */
[----:B------:R-:W-:Y:S01]  /*29250*/  IMAD.WIDE.U32 R166, P3, R86, 0x170b5d44, R172 ;  /* 0x170b5d4456a67825 */ /* 0x000fe200078600ac */
[----:B------:R-:W-:Y:S02]  /*29260*/  IADD3.X R168, P4, PT, R123, R168, RZ, P4, !PT ;  /* 0x000000a87ba87210 */ /* 0x000fe4000279e4ff */
[----:B------:R-:W-:Y:S01]  /*29270*/  IADD3.X R155, P2, PT, R155, R112, RZ, P2, !PT ;  /* 0x000000709b9b7210 */ /* 0x000fe2000175e4ff */
[----:B------:R-:W-:Y:S01]  /*29280*/  IMAD.WIDE.U32 R182, R78, 0x6ca1493b, R182 ;  /* 0x6ca1493b4eb67825 */ /* 0x000fe200078e00b6 */
[----:B------:R-:W-:-:S03]  /*29290*/  IADD3.X R169, P4, PT, R104, R115, RZ, P4, !PT ;  /* 0x0000007368a97210 */ /* 0x000fc6000279e4ff */
[----:B------:R-:W-:Y:S01]  /*292a0*/  IMAD.WIDE.U32 R172, R86, 0x30000000, RZ ;  /* 0x3000000056ac7825 */ /* 0x000fe200078e00ff */
[----:B------:R-:W-:Y:S02]  /*292b0*/  IADD3.X R182, P5, PT, R87, R182, RZ, P5, !PT ;  /* 0x000000b657b67210 */ /* 0x000fe40002fbe4ff */
[----:B------:R-:W-:Y:S01]  /*292c0*/  IADD3.X R123, P4, PT, RZ, RZ, RZ, P4, !PT ;  /* 0x000000ffff7b7210 */ /* 0x000fe2000279e4ff */
[----:B------:R-:W-:Y:S01]  /*292d0*/  IMAD.X R223, RZ, RZ, RZ, P3 ;  /* 0x000000ffffdf7224 */ /* 0x000fe200018e06ff */
[----:B------:R-:W-:Y:S01]  /*292e0*/  IADD3 R101, P3, PT, R166, R173, RZ ;  /* 0x000000ada6657210 */ /* 0x000fe20007f7e0ff */
[----:B------:R-:W-:Y:S01]  /*292f0*/  IMAD.X R87, RZ, RZ, RZ, P0 ;  /* 0x000000ffff577224 */ /* 0x000fe200000e06ff */
[----:B------:R-:W-:Y:S01]  /*29300*/  IADD3 RZ, P0, PT, R168, R172, RZ ;  /* 0x000000aca8ff7210 */ /* 0x000fe20007f1e0ff */
[----:B------:R-:W-:Y:S02]  /*29310*/  IMAD.MOV.U32 R222, RZ, RZ, R167 ;  /* 0x000000ffffde7224 */ /* 0x000fe400078e00a7 */
[----:B------:R-:W-:Y:S01]  /*29320*/  IMAD.IADD R108, R183, 0x1, R108 ;  /* 0x00000001b76c7824 */ /* 0x000fe200078e026c */
[----:B------:R-:W-:Y:S01]  /*29330*/  IADD3.X RZ, P0, PT, R169, R101, RZ, P0, !PT ;  /* 0x00000065a9ff7210 */ /* 0x000fe2000071e4ff */
[----:B------:R-:W-:Y:S01]  /*29340*/  IMAD.WIDE.U32.X R222, R133, 0x170b5d44, R222, P3 ;  /* 0x170b5d4485de7825 */ /* 0x000fe200018e04de */
[----:B------:R-:W-:-:S02]  /*29350*/  IADD3 RZ, P3, PT, R182, R212, RZ ;  /* 0x000000d4b6ff7210 */ /* 0x000fc40007f7e0ff */
[----:B------:R-:W-:Y:S01]  /*29360*/  IADD3.X R183, P5, PT, R139, R108, RZ, P5, !PT ;  /* 0x0000006c8bb77210 */ /* 0x000fe20002fbe4ff */
[----:B------:R-:W-:Y:S01]  /*29370*/  IMAD.WIDE.U32 R152, R190, R218, R152 ;  /* 0x000000dabe987225 */ /* 0x000fe200078e0098 */
[----:B------:R-:W-:Y:S02]  /*29380*/  IADD3.X R123, P0, PT, R123, R222, RZ, P0, !PT ;  /* 0x000000de7b7b7210 */ /* 0x000fe4000071e4ff */
[----:B------:R-:W-:Y:S01]  /*29390*/  IADD3.X R115, P2, PT, R87, R113, RZ, P2, !PT ;  /* 0x0000007157737210 */ /* 0x000fe2000175e4ff */
[----:B------:R-:W-:Y:S01]  /*293a0*/  IMAD.X R222, RZ, RZ, RZ, P4 ;  /* 0x000000ffffde7224 */ /* 0x000fe200020e06ff */
[----:B------:R-:W-:Y:S01]  /*293b0*/  IADD3 RZ, P4, PT, R152, R164, RZ ;  /* 0x000000a498ff7210 */ /* 0x000fe20007f9e0ff */
[----:B------:R-:W-:Y:S01]  /*293c0*/  IMAD.IADD R153, R153, 0x1, R154 ;  /* 0x0000000199997824 */ /* 0x000fe200078e029a */
[----:B------:R-:W-:Y:S01]  /*293d0*/  IADD3.X RZ, P3, PT, R183, R100, RZ, P3, !PT ;  /* 0x00000064b7ff7210 */ /* 0x000fe20001f7e4ff */
[----:B------:R-:W-:Y:S01]  /*293e0*/  IMAD.WIDE.U32 R100, R133, -0x45f6b800, RZ ;  /* 0xba09480085647825 */ /* 0x000fe200078e00ff */
[----:B------:R-:W-:-:S02]  /*293f0*/  IADD3.X R87, P5, PT, RZ, RZ, RZ, P5, !PT ;  /* 0x000000ffff577210 */ /* 0x000fc40002fbe4ff */
[----:B------:R-:W-:Y:S01]  /*29400*/  IADD3.X RZ, P4, PT, R153, R129, RZ, P4, !PT ;  /* 0x0000008199ff7210 */ /* 0x000fe2000279e4ff */
[----:B------:R-:W-:Y:S01]  /*29410*/  IMAD.WIDE.U32 R112, R146, 0xf5138f, R182 ;  /* 0x00f5138f92707825 */ /* 0x000fe200078e00b6 */
[----:B------:R-:W-:Y:S02]  /*29420*/  IADD3.X R222, P0, PT, R222, R223, RZ, P0, !PT ;  /* 0x000000dfdede7210 */ /* 0x000fe4000071e4ff */
[----:B------:R-:W-:Y:S01]  /*29430*/  IADD3.X R108, P4, PT, RZ, R162, RZ, P4, !PT ;  /* 0x000000a2ff6c7210 */ /* 0x000fe2000279e4ff */
[----:B------:R-:W-:Y:S01]  /*29440*/  IMAD.WIDE.U32 R152, R191, R216, R152 ;  /* 0x000000d8bf987225 */ /* 0x000fe200078e0098 */
[----:B------:R-:W-:Y:S02]  /*29450*/  IADD3.X R112, P0, PT, R123, R112, RZ, P0, !PT ;  /* 0x000000707b707210 */ /* 0x000fe4000071e4ff */
[----:B------:R-:W-:Y:S01]  /*29460*/  IADD3.X R137, P4, PT, RZ, R163, RZ, P4, !PT ;  /* 0x000000a3ff897210 */ /* 0x000fe2000279e4ff */
[----:B------:R-:W-:Y:S01]  /*29470*/  IMAD.X R104, RZ, RZ, RZ, P5 ;  /* 0x000000ffff687224 */ /* 0x000fe200028e06ff */
[----:B------:R-:W-:Y:S01]  /*29480*/  IADD3 R182, PT, PT, R153, R84, RZ ;  /* 0x0000005499b67210 */ /* 0x000fe20007ffe0ff */
[----:B------:R-:W-:Y:S01]  /*29490*/  IMAD.WIDE.U32 R100, P5, R86, 0x1ef3622f, R100 ;  /* 0x1ef3622f56647825 */ /* 0x000fe200078a0064 */
[----:B------:R-:W-:-:S02]  /*294a0*/  IADD3.X R154, P2, PT, R155, R152, RZ, P2, !PT ;  /* 0x000000989b9a7210 */ /* 0x000fc4000175e4ff */
[----:B------:R-:W-:Y:S01]  /*294b0*/  IADD3.X R87, P3, PT, R87, R210, RZ, P3, !PT ;  /* 0x000000d257577210 */ /* 0x000fe20001f7e4ff */
[----:B------:R-:W-:Y:S01]  /*294c0*/  IMAD.WIDE.U32 R164, R86, -0x45f6b800, RZ ;  /* 0xba09480056a47825 */ /* 0x000fe200078e00ff */
[----:B------:R-:W-:Y:S02]  /*294d0*/  IADD3.X R155, P2, PT, R115, R182, RZ, P2, !PT ;  /* 0x000000b6739b7210 */ /* 0x000fe4000175e4ff */
[----:B------:R-:W-:Y:S01]  /*294e0*/  IADD3.X R104, P3, PT, R104, R211, RZ, P3, !PT ;  /* 0x000000d368687210 */ /* 0x000fe20001f7e4ff */
[----:B------:R-:W-:Y:S01]  /*294f0*/  IMAD.IADD R215, R113, 0x1, R214 ;  /* 0x0000000171d77824 */ /* 0x000fe200078e02d6 */
[----:B------:R-:W-:Y:S01]  /*29500*/  IADD3.X R115, P2, PT, RZ, RZ, RZ, P2, !PT ;  /* 0x000000ffff737210 */ /* 0x000fe2000175e4ff */
        /* <DEDUP_REMOVED lines=11> */
[----:B------:R-:W-:-:S04]  /*295c0*/  IMAD.WIDE.U32 R172, P5, R86, 0x1a22d9f3, R172 ;  /* 0x1a22d9f356ac7825 */ /* 0x000fc800078a00ac */
[----:B------:R-:W-:-:S04]  /*295d0*/  IMAD.WIDE.U32 R214, R133, 0x6ca1493b, RZ ;  /* 0x6ca1493b85d67825 */ /* 0x000fc800078e00ff */
[----:B------:R-:W-:Y:S01]  /*295e0*/  IMAD.X R129, RZ, RZ, RZ, P2 ;  /* 0x000000ffff817224 */ /* 0x000fe200010e06ff */
[----:B------:R-:W-:Y:S01]  /*295f0*/  IADD3 R123, P2, PT, R172, R165, RZ ;  /* 0x000000a5ac7b7210 */ /* 0x000fe20007f5e0ff */
[----:B------:R-:W-:Y:S02]  /*29600*/  IMAD.X R183, RZ, RZ, RZ, P5 ;  /* 0x000000ffffb77224 */ /* 0x000fe400028e06ff */
[----:B------:R-:W-:-:S04]  /*29610*/  IMAD.WIDE.U32 R212, R192, R218, R150 ;  /* 0x000000dac0d47225 */ /* 0x000fc800078e0096 */
[----:B------:R-:W-:Y:S01]  /*29620*/  IMAD.MOV.U32 R182, RZ, RZ, R173 ;  /* 0x000000ffffb67224 */ /* 0x000fe200078e00ad */
[----:B------:R-:W-:Y:S01]  /*29630*/  IADD3.X R108, P4, PT, R108, R212, RZ, P4, !PT ;  /* 0x000000d46c6c7210 */ /* 0x000fe2000279e4ff */
[----:B------:R-:W-:-:S04]  /*29640*/  IMAD.WIDE.U32 R162, R86, 0x6ca1493b, RZ ;  /* 0x6ca1493b56a27825 */ /* 0x000fc800078e00ff */
[----:B------:R-:W-:-:S04]  /*29650*/  IMAD.WIDE.U32 R150, P5, R86, -0x39c4fa40, R214 ;  /* 0xc63b05c056967825 */ /* 0x000fc800078a00d6 */
[----:B------:R-:W-:Y:S01]  /*29660*/  IMAD.WIDE.U32.X R182, R133, 0x1a22d9f3, R182, P2 ;  /* 0x1a22d9f385b67825 */ /* 0x000fe200010e04b6 */
[----:B------:R-:W-:Y:S02]  /*29670*/  IADD3 RZ, P2, PT, R154, R118, RZ ;  /* 0x000000769aff7210 */ /* 0x000fe40007f5e0ff */
[----:B------:R-:W-:Y:S01]  /*29680*/  MOV R212, R151 ;  /* 0x0000009700d47202 */ /* 0x000fe20000000f00 */
[----:B------:R-:W-:Y:S01]  /*29690*/  IMAD.IADD R143, R213, 0x1, R148 ;  /* 0x00000001d58f7824 */ /* 0x000fe200078e0294 */
[----:B------:R-:W-:Y:S01]  /*296a0*/  IADD3.X RZ, P2, PT, R155, R109, RZ, P2, !PT ;  /* 0x0000006d9bff7210 */ /* 0x000fe2000175e4ff */
[----:B------:R-:W-:Y:S01]  /*296b0*/  IMAD.X R213, RZ, RZ, RZ, P5 ;  /* 0x000000ffffd57224 */ /* 0x000fe200028e06ff */
[----:B------:R-:W-:Y:S01]  /*296c0*/  IADD3 R118, P5, PT, R150, R163, RZ ;  /* 0x000000a396767210 */ /* 0x000fe20007fbe0ff */
[----:B------:R-:W-:Y:S01]  /*296d0*/  IMAD.WIDE.U32 R148, R133, 0x17c510ea, RZ ;  /* 0x17c510ea85947825 */ /* 0x000fe200078e00ff */
[----:B------:R-:W-:-:S03]  /*296e0*/  IADD3.X R109, P4, PT, R137, R143, RZ, P4, !PT ;  /* 0x0000008f896d7210 */ /* 0x000fc6000279e4ff */
[----:B------:R-:W-:-:S04]  /*296f0*/  IMAD.WIDE.U32 R214, R86, 0x30000000, R168 ;  /* 0x3000000056d67825 */ /* 0x000fc800078e00a8 */
[----:B------:R-:W-:-:S04]  /*29700*/  IMAD.WIDE.U32.X R212, R133, -0x39c4fa40, R212, P5 ;  /* 0xc63b05c085d47825 */ /* 0x000fc800028e04d4 */
[----:B------:R-:W-:-:S04]  /*29710*/  IMAD.WIDE.U32 R168, P5, R86, 0x1ae3a46, R148 ;  /* 0x01ae3a4656a87825 */ /* 0x000fc800078a0094 */
[----:B------:R-:W-:-:S04]  /*29720*/  IMAD.WIDE.U32 R148, R86, 0x17c510ea, RZ ;  /* 0x17c510ea56947825 */ /* 0x000fc800078e00ff */
        /* <DEDUP_REMOVED lines=8> */
[----:B------:R-:W-:Y:S01]  /*297b0*/  IMAD.WIDE.U32.X R166, R133, 0x1ae3a46, R166, P5 ;  /* 0x01ae3a4685a67825 */ /* 0x000fe200028e04a6 */
[----:B------:R-:W-:Y:S02]  /*297c0*/  IADD3.X R133, P2, PT, R115, R120, RZ, P2, !PT ;  /* 0x0000007873857210 */ /* 0x000fe4000175e4ff */
[----:B------:R-:W-:Y:S01]  /*297d0*/  IADD3.X R222, P5, PT, R87, R222, RZ, P3, !PT ;  /* 0x000000de57de7210 */ /* 0x000fe20001fbe4ff */
[----:B------:R-:W-:Y:S01]  /*297e0*/  IMAD.WIDE.U32 R154, R214, -0x1, RZ ;  /* 0xffffffffd69a7825 */ /* 0x000fe200078e00ff */
[----:B------:R-:W-:-:S02]  /*297f0*/  IADD3.X R129, P3, PT, R129, R121, RZ, P2, !PT ;  /* 0x0000007981817210 */ /* 0x000fc4000177e4ff */
[----:B------:R-:W-:Y:S01]  /*29800*/  IADD3.X R223, P2, PT, R104, R137, RZ, P5, !PT ;  /* 0x0000008968df7210 */ /* 0x000fe20002f5e4ff */
[----:B------:R-:W-:Y:S01]  /*29810*/  IMAD R87, R214, -0x7af74001, -R139 ;  /* 0x8508bfffd6577824 */ /* 0x000fe200078e0a8b */
[----:B------:R-:W-:Y:S01]  /*29820*/  IADD3.X R151, P5, PT, RZ, RZ, RZ, P4, !PT ;  /* 0x000000ffff977210 */ /* 0x000fe200027be4ff */
[----:B------:R-:W-:Y:S01]  /*29830*/  IMAD.WIDE.U32 R114, R190, R216, R108 ;  /* 0x000000d8be727225 */ /* 0x000fe200078e006c */
[----:B------:R-:W-:-:S03]  /*29840*/  IADD3.X R137, P2, PT, RZ, RZ, RZ, P2, !PT ;  /* 0x000000ffff897210 */ /* 0x000fc6000175e4ff */
[----:B------:R-:W-:Y:S01]  /*29850*/  IMAD.IADD R87, R155, 0x1, R87 ;  /* 0x000000019b577824 */ /* 0x000fe200078e0257 */
[----:B------:R-:W-:Y:S01]  /*29860*/  IADD3.X R110, P4, PT, R133, R114, RZ, P3, !PT ;  /* 0x00000072856e7210 */ /* 0x000fe20001f9e4ff */
[----:B------:R-:W-:Y:S01]  /*29870*/  IMAD.IADD R160, R115, 0x1, R160 ;  /* 0x0000000173a07824 */ /* 0x000fe200078e02a0 */
[----:B------:R-:W-:Y:S01]  /*29880*/  IADD3 RZ, P3, PT, R108, R158, RZ ;  /* 0x0000009e6cff7210 */ /* 0x000fe20007f7e0ff */
[----:B------:R-:W-:-:S03]  /*29890*/  IMAD.WIDE.U32 R114, R87, 0x1, RZ ;  /* 0x0000000157727825 */ /* 0x000fc600078e00ff */
[----:B------:R-:W-:Y:S01]  /*298a0*/  IADD3.X R129, P4, PT, R129, R160, RZ, P4, !PT ;  /* 0x000000a081817210 */ /* 0x000fe2000279e4ff */
[----:B------:R-:W-:Y:S01]  /*298b0*/  IMAD.X R143, RZ, RZ, RZ, P2 ;  /* 0x000000ffff8f7224 */ /* 0x000fe200010e06ff */
[----:B------:R-:W-:Y:S01]  /*298c0*/  IADD3.X RZ, P3, PT, R109, R131, RZ, P3, !PT ;  /* 0x000000836dff7210 */ /* 0x000fe20001f7e4ff */
[----:B------:R-:W-:Y:S01]  /*298d0*/  IMAD.WIDE.U32 R120, R154, 0x1, RZ ;  /* 0x000000019a787825 */ /* 0x000fe200078e00ff */
[----:B------:R-:W-:-:S03]  /*298e0*/  IADD3.X R133, P2, PT, RZ, RZ, RZ, P4, !PT ;  /* 0x000000ffff857210 */ /* 0x000fc6000275e4ff */
[----:B------:R-:W-:Y:S01]  /*298f0*/  IMAD.WIDE.U32 R114, P4, R154, -0x7af74000, R114 ;  /* 0x8508c0009a727825 */ /* 0x000fe20007880072 */
[----:B------:R-:W-:Y:S02]  /*29900*/  IADD3.X R84, PT, PT, RZ, RZ, RZ, P2, !PT ;  /* 0x000000ffff547210 */ /* 0x000fe400017fe4ff */
[----:B------:R-:W-:Y:S01]  /*29910*/  IADD3 RZ, P2, PT, R214, R120, RZ ;  /* 0x00000078d6ff7210 */ /* 0x000fe20007f5e0ff */
[----:B------:R-:W-:Y:S01]  /*29920*/  IMAD.X R155, RZ, RZ, RZ, P5 ;  /* 0x000000ffff9b7224 */ /* 0x000fe200028e06ff */
[----:B------:R-:W-:Y:S01]  /*29930*/  IADD3 R120, P5, PT, R121, R114, RZ ;  /* 0x0000007279787210 */ /* 0x000fe20007fbe0ff */
[----:B------:R-:W-:Y:S01]  /*29940*/  IMAD.WIDE.U32 R112, R86, -0x45f6b800, R112 ;  /* 0xba09480056707825 */ /* 0x000fe200078e0070 */
[----:B------:R-:W-:Y:S02]  /*29950*/  IADD3.X R121, P3, PT, R151, R144, RZ, P3, !PT ;  /* 0x0000009097797210 */ /* 0x000fe40001f7e4ff */
[----:B------:R-:W-:Y:S01]  /*29960*/  IADD3.X RZ, P2, PT, R139, R120, RZ, P2, !PT ;  /* 0x000000788bff7210 */ /* 0x000fe2000175e4ff */
[----:B------:R-:W-:Y:S01]  /*29970*/  IMAD.WIDE.U32 R80, R189, R218, R80 ;  /* 0x000000dabd507225 */ /* 0x000fe200078e0050 */
[----:B------:R-:W-:-:S03]  /*29980*/  IADD3.X R144, P3, PT, R155, R145, RZ, P3, !PT ;  /* 0x000000919b907210 */ /* 0x000fc60001f7e4ff */
[----:B------:R-:W-:Y:S01]  /*29990*/  IMAD.IADD R113, R113, 0x1, R100 ;  /* 0x0000000171717824 */ /* 0x000fe200078e0264 */
[----:B------:R-:W-:Y:S01]  /*299a0*/  IADD3.X R80, P3, PT, R121, R80, RZ, P3, !PT ;  /* 0x0000005079507210 */ /* 0x000fe20001f7e4ff */
[----:B------:R-:W-:-:S04]  /*299b0*/  IMAD.WIDE.U32 R108, R87, 0x30000000, RZ ;  /* 0x30000000576c7825 */ /* 0x000fc800078e00ff */
[----:B------:R-:W-:Y:S01]  /*299c0*/  IMAD.X R101, RZ, RZ, RZ, P4 ;  /* 0x000000ffff657224 */ /* 0x000fe200020e06ff */
[----:B------:R-:W-:Y:S01]  /*299d0*/  IADD3 RZ, P4, PT, R222, R206, RZ ;  /* 0x000000cedeff7210 */ /* 0x000fe20007f9e0ff */
[----:B------:R-:W-:Y:S02]  /*299e0*/  IMAD.MOV.U32 R100, RZ, RZ, R115 ;  /* 0x000000ffff647224 */ /* 0x000fe400078e0073 */
[----:B------:R-:W-:Y:S01]  /*299f0*/  IMAD.IADD R81, R81, 0x1, R142 ;  /* 0x0000000151517824 */ /* 0x000fe200078e028e */
[----:B------:R-:W-:Y:S01]  /*29a00*/  IADD3.X RZ, P4, PT, R223, R105, RZ, P4, !PT ;  /* 0x00000069dfff7210 */ /* 0x000fe2000279e4ff */
[----:B------:R-:W-:-:S03]  /*29a10*/  IMAD.WIDE.U32.X R100, R87, -0x7af74000, R100, P5 ;  /* 0x8508c00057647825 */ /* 0x000fc600028e0464 */
[----:B------:R-:W-:Y:S01]  /*29a20*/  IADD3.X R81, P3, PT, R144, R81, RZ, P3, !PT ;  /* 0x0000005190517210 */ /* 0x000fe20001f7e4ff */
[C---:B------:R-:W-:Y:S01]  /*29a30*/  IMAD.WIDE.U32 R108, P5, R154.reuse, 0x170b5d44, R108 ;  /* 0x170b5d449a6c7825 */ /* 0x040fe200078a006c */
[----:B------:R-:W-:Y:S02]  /*29a40*/  IADD3.X R153, P2, PT, RZ, R100, RZ, P2, !PT ;  /* 0x00000064ff997210 */ /* 0x000fe4000175e4ff */
[----:B------:R-:W-:Y:S01]  /*29a50*/  IADD3.X R131, P3, PT, RZ, RZ, RZ, P3, !PT ;  /* 0x000000ffff837210 */ /* 0x000fe20001f7e4ff */
[----:B------:R-:W-:Y:S01]  /*29a60*/  IMAD.WIDE.U32 R114, R154, 0x30000000, RZ ;  /* 0x300000009a727825 */ /* 0x000fe200078e00ff */
[----:B------:R-:W-:-:S03]  /*29a70*/  IADD3.X R137, P4, PT, R137, R204, RZ, P4, !PT ;  /* 0x000000cc89897210 */ /* 0x000fc6000279e4ff */
[----:B------:R-:W-:Y:S01]  /*29a80*/  IMAD.X R121, RZ, RZ, RZ, P5 ;  /* 0x000000ffff797224 */ /* 0x000fe200028e06ff */
[----:B------:R-:W-:Y:S01]  /*29a90*/  IADD3 R151, P5, PT, R108, R115, RZ ;  /* 0x000000736c977210 */ /* 0x000fe20007fbe0ff */
[----:B------:R-:W-:Y:S01]  /*29aa0*/  IMAD.WIDE.U32 R104, R87, -0x45f6b800, RZ ;  /* 0xba09480057687825 */ /* 0x000fe200078e00ff */
[----:B------:R-:W-:-:S03]  /*29ab0*/  IADD3.X R204, P4, PT, R143, R205, RZ, P4, !PT ;  /* 0x000000cd8fcc7210 */ /* 0x000fc6000279e4ff */
[----:B------:R-:W-:Y:S02]  /*29ac0*/  IMAD.MOV.U32 R120, RZ, RZ, R109 ;  /* 0x000000ffff787224 */ /* 0x000fe400078e006d */
[----:B------:R-:W-:-:S04]  /*29ad0*/  IMAD.WIDE.U32 R222, R146, 0x6ca1493b, R222 ;  /* 0x6ca1493b92de7825 */ /* 0x000fc800078e00de */
[----:B------:R-:W-:Y:S01]  /*29ae0*/  IMAD.X R155, RZ, RZ, RZ, P3 ;  /* 0x000000ffff9b7224 */ /* 0x000fe200018e06ff */
[----:B------:R-:W-:Y:S01]  /*29af0*/  IADD3.X R158, P3, PT, RZ, R101, RZ, P2, !PT ;  /* 0x00000065ff9e7210 */ /* 0x000fe2000177e4ff */
[----:B------:R-:W-:Y:S01]  /*29b00*/  IMAD.WIDE.U32.X R120, R87, 0x170b5d44, R120, P5 ;  /* 0x170b5d4457787825 */ /* 0x000fe200028e0478 */
[----:B------:R-:W-:Y:S02]  /*29b10*/  IADD3.X R222, P0, PT, R149, R222, RZ, P0, !PT ;  /* 0x000000de95de7210 */ /* 0x000fe4000071e4ff */
[----:B------:R-:W-:Y:S01]  /*29b20*/  IADD3 RZ, P2, PT, R80, R138, RZ ;  /* 0x0000008a50ff7210 */ /* 0x000fe20007f5e0ff */
[C---:B------:R-:W-:Y:S01]  /*29b30*/  IMAD.WIDE.U32 R104, P5, R154.reuse, 0x1ef3622f, R104 ;  /* 0x1ef3622f9a687825 */ /* 0x040fe200078a0068 */
[----:B------:R-:W-:Y:S02]  /*29b40*/  IADD3.X R112, P3, PT, R153, R112, RZ, P3, !PT ;  /* 0x0000007099707210 */ /* 0x000fe40001f7e4ff */
[----:B------:R-:W-:Y:S01]  /*29b50*/  IADD3.X RZ, P2, PT, R81, R85, RZ, P2, !PT ;  /* 0x0000005551ff7210 */ /* 0x000fe2000175e4ff */
[----:B------:R-:W-:Y:S01]  /*29b60*/  IMAD.WIDE.U32 R100, R154, -0x45f6b800, RZ ;  /* 0xba0948009a647825 */ /* 0x000fe200078e00ff */
[----:B------:R-:W-:-:S02]  /*29b70*/  IADD3.X R145, PT, PT, RZ, RZ, RZ, P5, !PT ;  /* 0x000000ffff917210 */ /* 0x000fc40002ffe4ff */
[----:B------:R-:W-:Y:S01]  /*29b80*/  IADD3.X R113, P3, PT, R158, R113, RZ, P3, !PT ;  /* 0x000000719e717210 */ /* 0x000fe20001f7e4ff */
[----:B------:R-:W-:Y:S01]  /*29b90*/  IMAD.IADD R209, R223, 0x1, R208 ;  /* 0x00000001dfd17824 */ /* 0x000fe200078e02d0 */
        /* <DEDUP_REMOVED lines=10> */
[----:B------:R-:W-:Y:S02]  /*29c40*/  IADD3.X R155, P2, PT, R155, R135, RZ, P2, !PT ;  /* 0x000000879b9b7210 */ /* 0x000fe4000175e4ff */
[----:B------:R-:W-:Y:S01]  /*29c50*/  IADD3.X R129, P4, PT, RZ, RZ, RZ, P4, !PT ;  /* 0x000000ffff817210 */ /* 0x000fe2000279e4ff */
[----:B------:R-:W-:-:S04]  /*29c60*/  IMAD.WIDE.U32 R144, P5, R154, 0x1a22d9f3, R138 ;  /* 0x1a22d9f39a907825 */ /* 0x000fc800078a008a */
[----:B------:R-:W-:-:S04]  /*29c70*/  IMAD.WIDE.U32 R138, R154, 0xf5138f, RZ ;  /* 0x00f5138f9a8a7825 */ /* 0x000fc800078e00ff */
[----:B------:R-:W-:Y:S01]  /*29c80*/  IMAD.X R165, RZ, RZ, RZ, P5 ;  /* 0x000000ffffa57224 */ /* 0x000fe200028e06ff */
[----:B------:R-:W-:Y:S01]  /*29c90*/  IADD3 R109, P5, PT, R144, R139, RZ ;  /* 0x0000008b906d7210 */ /* 0x000fe20007fbe0ff */
[----:B------:R-:W-:Y:S01]  /*29ca0*/  IMAD.X R110, RZ, RZ, RZ, P0 ;  /* 0x000000ffff6e7224 */ /* 0x000fe200000e06ff */
[----:B------:R-:W-:Y:S01]  /*29cb0*/  IADD3 RZ, P0, PT, R222, R164, RZ ;  /* 0x000000a4deff7210 */ /* 0x000fe20007f1e0ff */
[----:B------:R-:W-:Y:S01]  /*29cc0*/  IMAD.MOV.U32 R164, RZ, RZ, R145 ;  /* 0x000000ffffa47224 */ /* 0x000fe200078e0091 */
[----:B------:R-:W-:Y:S01]  /*29cd0*/  IADD3.X R139, P3, PT, RZ, RZ, RZ, P3, !PT ;  /* 0x000000ffff8b7210 */ /* 0x000fe20001f7e4ff */
[----:B------:R-:W-:Y:S01]  /*29ce0*/  IMAD.WIDE.U32 R158, R154, 0x6ca1493b, RZ ;  /* 0x6ca1493b9a9e7825 */ /* 0x000fe200078e00ff */
[----:B------:R-:W-:-:S03]  /*29cf0*/  IADD3.X RZ, P0, PT, R223, R123, RZ, P0, !PT ;  /* 0x0000007bdfff7210 */ /* 0x000fc6000071e4ff */
[----:B------:R-:W-:Y:S01]  /*29d00*/  IMAD.WIDE.U32.X R164, R87, 0x1a22d9f3, R164, P5 ;  /* 0x1a22d9f357a47825 */ /* 0x000fe200028e04a4 */
[----:B------:R-:W-:-:S03]  /*29d10*/  IADD3.X R105, P0, PT, R105, R182, RZ, P0, !PT ;  /* 0x000000b669697210 */ /* 0x000fc6000071e4ff */
[----:B------:R-:W-:Y:S01]  /*29d20*/  IMAD.WIDE.U32 R160, P5, R154, -0x39c4fa40, R160 ;  /* 0xc63b05c09aa07825 */ /* 0x000fe200078a00a0 */
[----:B------:R-:W-:-:S03]  /*29d30*/  IADD3.X R110, P0, PT, R110, R183, RZ, P0, !PT ;  /* 0x000000b76e6e7210 */ /* 0x000fc6000071e4ff */
        /* <DEDUP_REMOVED lines=8> */
[----:B------:R-:W-:-:S03]  /*29dc0*/  IMAD.WIDE.U32 R204, P4, R154, 0x1ae3a46, R204 ;  /* 0x01ae3a469acc7825 */ /* 0x000fc600078800cc */
[----:B------:R-:W-:Y:S01]  /*29dd0*/  IADD3.X R139, P3, PT, R139, R120, RZ, P3, !PT ;  /* 0x000000788b8b7210 */ /* 0x000fe20001f7e4ff */
[----:B------:R-:W-:Y:S01]  /*29de0*/  IMAD.WIDE.U32 R114, R154, 0x17c510ea, RZ ;  /* 0x17c510ea9a727825 */ /* 0x000fe200078e00ff */
[----:B------:R-:W-:Y:S02]  /*29df0*/  IADD3.X R185, PT, PT, RZ, RZ, RZ, P4, !PT ;  /* 0x000000ffffb97210 */ /* 0x000fe400027fe4ff */
[----:B------:R-:W-:Y:S01]  /*29e00*/  IADD3.X R149, P3, PT, R149, R121, RZ, P3, !PT ;  /* 0x0000007995957210 */ /* 0x000fe20001f7e4ff */
[----:B------:R-:W-:Y:S01]  /*29e10*/  IMAD.WIDE.U32.X R206, R87, -0x39c4fa40, R206, P5 ;  /* 0xc63b05c057ce7825 */ /* 0x000fe200028e04ce */
[----:B------:R-:W-:Y:S02]  /*29e20*/  IADD3 RZ, P5, PT, R152, R184, RZ ;  /* 0x000000b898ff7210 */ /* 0x000fe40007fbe0ff */
[----:B------:R-:W-:Y:S01]  /*29e30*/  IADD3 R115, P4, PT, R204, R115, RZ ;  /* 0x00000073cc737210 */ /* 0x000fe20007f9e0ff */
[----:B------:R-:W-:Y:S01]  /*29e40*/  IMAD.MOV.U32 R184, RZ, RZ, R205 ;  /* 0x000000ffffb87224 */ /* 0x000fe200078e00cd */
[----:B------:R-:W-:Y:S01]  /*29e50*/  IADD3.X RZ, P5, PT, R153, R141, RZ, P5, !PT ;  /* 0x0000008d99ff7210 */ /* 0x000fe20002fbe4ff */
[----:B------:R-:W-:-:S04]  /*29e60*/  IMAD.WIDE.U32 R76, R225, R218, R76 ;  /* 0x000000dae14c7225 */ /* 0x000fc800078e004c */
[----:B------:R-:W-:Y:S01]  /*29e70*/  IMAD.WIDE.U32.X R184, R87, 0x1ae3a46, R184, P4 ;  /* 0x01ae3a4657b87825 */ /* 0x000fe200020e04b8 */
[----:B------:R-:W-:Y:S02]  /*29e80*/  IADD3.X R120, P4, PT, R129, R174, RZ, P5, !PT ;  /* 0x000000ae81787210 */ /* 0x000fe40002f9e4ff */
[----:B------:R-:W-:Y:S01]  /*29e90*/  IADD3.X R76, P2, PT, R131, R76, RZ, P2, !PT ;  /* 0x0000004c834c7210 */ /* 0x000fe2000175e4ff */
[----:B------:R-:W-:Y:S01]  /*29ea0*/  IMAD.WIDE.U32 R152, R146, 0x17c510ea, R152 ;  /* 0x17c510ea92987825 */ /* 0x000fe200078e0098 */
[----:B------:R-:W-:Y:S02]  /*29eb0*/  IADD3.X R85, P4, PT, R145, R175, RZ, P4, !PT ;  /* 0x000000af91557210 */ /* 0x000fe4000279e4ff */
[----:B------:R-:W-:Y:S01]  /*29ec0*/  MOV R146, R107 ;  /* 0x0000006b00927202 */ /* 0x000fe20000000f00 */
        /* <DEDUP_REMOVED lines=9> */
[----:B------:R-:W-:Y:S01]  /*29f60*/  IMAD.WIDE.U32 R112, R154, 0x30000000, R112 ;  /* 0x300000009a707825 */ /* 0x000fe200078e0070 */
[----:B------:R-:W-:Y:S02]  /*29f70*/  IADD3.X R153, P5, PT, R110, R187, RZ, P0, !PT ;  /* 0x000000bb6e997210 */ /* 0x000fe400007be4ff */
[----:B------:R-:W-:Y:S01]  /*29f80*/  IADD3.X R85, P0, PT, R85, R84, RZ, P4, !PT ;  /* 0x0000005455557210 */ /* 0x000fe2000271e4ff */
[----:B------:R-:W-:Y:S01]  /*29f90*/  IMAD.WIDE.U32 R80, R192, R216, R80 ;  /* 0x000000d8c0507225 */ /* 0x000fe200078e0050 */
[----:B------:R-:W-:-:S02]  /*29fa0*/  IADD3.X R223, P3, PT, R149, R172, RZ, P3, !PT ;  /* 0x000000ac95df7210 */ /* 0x000fc40001f7e4ff */
[----:B------:R-:W-:Y:S01]  /*29fb0*/  IADD3.X R135, P4, PT, RZ, RZ, RZ, P5, !PT ;  /* 0x000000ffff877210 */ /* 0x000fe20002f9e4ff */
[----:B------:R-:W-:Y:S01]  /*29fc0*/  IMAD.IADD R87, R113, 0x1, R108 ;  /* 0x0000000171577824 */ /* 0x000fe200078e026c */
[----:B------:R-:W-:Y:S01]  /*29fd0*/  IADD3.X R134, P5, PT, R133, R80, RZ, P0, !PT ;  /* 0x0000005085867210 */ /* 0x000fe200007be4ff */
[----:B------:R-:W-:Y:S01]  /*29fe0*/  IMAD.X R131, RZ, RZ, RZ, P2 ;  /* 0x000000ffff837224 */ /* 0x000fe200010e06ff */
[----:B------:R-:W-:Y:S01]  /*29ff0*/  IADD3.X R105, P2, PT, RZ, RZ, RZ, P3, !PT ;  /* 0x000000ffff697210 */ /* 0x000fe20001f5e4ff */
[----:B------:R-:W-:Y:S01]  /*2a000*/  IMAD.IADD R140, R81, 0x1, R140 ;  /* 0x00000001518c7824 */ /* 0x000fe200078e028c */
[----:B------:R-:W-:Y:S01]  /*2a010*/  IADD3.X R110, P0, PT, RZ, RZ, RZ, P0, !PT ;  /* 0x000000ffff6e7210 */ /* 0x000fe2000071e4ff */
[----:B------:R-:W-:Y:S01]  /*2a020*/  IMAD.WIDE.U32 R80, R112, -0x1, RZ ;  /* 0xffffffff70507825 */ /* 0x000fe200078e00ff */
[----:B------:R-:W-:Y:S02]  /*2a030*/  IADD3.X R113, PT, PT, RZ, RZ, RZ, P2, !PT ;  /* 0x000000ffff717210 */ /* 0x000fe400017fe4ff */
[----:B------:R-:W-:Y:S01]  /*2a040*/  IADD3 RZ, P2, PT, R222, R100, RZ ;  /* 0x00000064deff7210 */ /* 0x000fe20007f5e0ff */
[----:B------:R-:W-:Y:S01]  /*2a050*/  IMAD.X R121, RZ, RZ, RZ, P4 ;  /* 0x000000ffff797224 */ /* 0x000fe200020e06ff */
[----:B------:R-:W-:Y:S01]  /*2a060*/  IADD3 RZ, P4, PT, R76, R124, RZ ;  /* 0x0000007c4cff7210 */ /* 0x000fe20007f9e0ff */
[----:B------:R-:W-:Y:S01]  /*2a070*/  IMAD R133, R112, -0x7af74001, -R87 ;  /* 0x8508bfff70857824 */ /* 0x000fe200078e0a57 */
[----:B------:R-:W-:Y:S01]  /*2a080*/  IADD3.X R140, P5, PT, R85, R140, RZ, P5, !PT ;  /* 0x0000008c558c7210 */ /* 0x000fe20002fbe4ff */
[----:B------:R-:W-:Y:S01]  /*2a090*/  IMAD.WIDE.U32 R84, R80, 0x1, RZ ;  /* 0x0000000150547825 */ /* 0x000fe200078e00ff */
[----:B------:R-:W-:-:S02]  /*2a0a0*/  IADD3.X RZ, P4, PT, R77, R125, RZ, P4, !PT ;  /* 0x0000007d4dff7210 */ /* 0x000fc4000279e4ff */
[----:B------:R-:W-:Y:S01]  /*2a0b0*/  IADD3.X RZ, P2, PT, R223, R101, RZ, P2, !PT ;  /* 0x00000065dfff7210 */ /* 0x000fe2000175e4ff */
[----:B------:R-:W-:Y:S01]  /*2a0c0*/  IMAD.IADD R81, R81, 0x1, R133 ;  /* 0x0000000151517824 */ /* 0x000fe200078e0285 */
[----:B------:R-:W-:Y:S01]  /*2a0d0*/  IADD3.X R110, P5, PT, RZ, R110, RZ, P5, !PT ;  /* 0x0000006eff6e7210 */ /* 0x000fe20002fbe4ff */
[----:B------:R-:W-:Y:S01]  /*2a0e0*/  IMAD.WIDE.U32 R82, R181, R218, R82 ;  /* 0x000000dab5527225 */ /* 0x000fe200078e0052 */
[----:B------:R-:W-:Y:S02]  /*2a0f0*/  IADD3.X R125, P4, PT, R129, R170, RZ, P4, !PT ;  /* 0x000000aa817d7210 */ /* 0x000fe4000279e4ff */
[----:B------:R-:W-:Y:S01]  /*2a100*/  IADD3 RZ, P3, PT, R152, R162, RZ ;  /* 0x000000a298ff7210 */ /* 0x000fe20007f7e0ff */
[----:B------:R-:W-:Y:S01]  /*2a110*/  IMAD.WIDE.U32 R100, R81, 0x1, RZ ;  /* 0x0000000151647825 */ /* 0x000fe200078e00ff */
[----:B------:R-:W-:Y:S02]  /*2a120*/  IADD3.X R123, PT, PT, RZ, RZ, RZ, P5, P0 ;  /* 0x000000ffff7b7210 */ /* 0x000fe40002fe04ff */
[----:B------:R-:W-:Y:S01]  /*2a130*/  IADD3.X R170, P5, PT, R131, R171, RZ, P4, !PT ;  /* 0x000000ab83aa7210 */ /* 0x000fe200027be4ff */
[----:B------:R-:W-:Y:S01]  /*2a140*/  IMAD.WIDE.U32 R76, R189, R216, R76 ;  /* 0x000000d8bd4c7225 */ /* 0x000fe200078e004c */
[----:B------:R-:W-:-:S02]  /*2a150*/  IADD3.X RZ, P3, PT, R153, R118, RZ, P3, !PT ;  /* 0x0000007699ff7210 */ /* 0x000fc40001f7e4ff */
[----:B------:R-:W-:Y:S01]  /*2a160*/  IADD3 RZ, P0, PT, R112, R84, RZ ;  /* 0x0000005470ff7210 */ /* 0x000fe20007f1e0ff */
[----:B------:R-:W-:Y:S01]  /*2a170*/  IMAD.WIDE.U32 R100, P4, R80, -0x7af74000, R100 ;  /* 0x8508c00050647825 */ /* 0x000fe20007880064 */
[----:B------:R-:W-:Y:S02]  /*2a180*/  IADD3.X R82, P5, PT, R125, R82, RZ, P5, !PT ;  /* 0x000000527d527210 */ /* 0x000fe40002fbe4ff */
[----:B------:R-:W-:Y:S01]  /*2a190*/  IADD3.X R135, P3, PT, R135, R212, RZ, P3, !PT ;  /* 0x000000d487877210 */ /* 0x000fe20001f7e4ff */
[----:B------:R-:W-:Y:S01]  /*2a1a0*/  IMAD.X R131, RZ, RZ, RZ, P4 ;  /* 0x000000ffff837224 */ /* 0x000fe200020e06ff */
[----:B------:R-:W-:Y:S01]  /*2a1b0*/  IADD3.X R105, P2, PT, R105, R142, RZ, P2, !PT ;  /* 0x0000008e69697210 */ /* 0x000fe2000175e4ff */
[----:B------:R-:W-:Y:S01]  /*2a1c0*/  IMAD.IADD R83, R83, 0x1, R130 ;  /* 0x0000000153537824 */ /* 0x000fe200078e0282 */
[----:B------:R-:W-:Y:S01]  /*2a1d0*/  IADD3 R84, P4, PT, R85, R100, RZ ;  /* 0x0000006455547210 */ /* 0x000fe20007f9e0ff */
[----:B------:R-:W-:Y:S01]  /*2a1e0*/  IMAD.WIDE.U32 R124, R81, 0x30000000, RZ ;  /* 0x30000000517c7825 */ /* 0x000fe200078e00ff */
[----:B------:R-:W-:-:S02]  /*2a1f0*/  IADD3.X R213, P3, PT, R121, R213, RZ, P3, !PT ;  /* 0x000000d579d57210 */ /* 0x000fc40001f7e4ff */
[----:B------:R-:W-:Y:S01]  /*2a200*/  IADD3.X R142, P2, PT, R113, R143, RZ, P2, !PT ;  /* 0x0000008f718e7210 */ /* 0x000fe2000175e4ff */
[----:B------:R-:W-:Y:S01]  /*2a210*/  IMAD.MOV.U32 R130, RZ, RZ, R101 ;  /* 0x000000ffff827224 */ /* 0x000fe200078e0065 */
[----:B------:R-:W-:Y:S01]  /*2a220*/  IADD3.X R134, P3, PT, R135, R134, RZ, P3, !PT ;  /* 0x0000008687867210 */ /* 0x000fe20001f7e4ff */
[----:B------:R-:W-:Y:S01]  /*2a230*/  IMAD.IADD R77, R77, 0x1, R132 ;  /* 0x000000014d4d7824 */ /* 0x000fe200078e0284 */
[----:B------:R-:W-:Y:S01]  /*2a240*/  IADD3.X RZ, P0, PT, R87, R84, RZ, P0, !PT ;  /* 0x0000005457ff7210 */ /* 0x000fe2000071e4ff */
[----:B------:R-:W-:Y:S01]  /*2a250*/  IMAD.WIDE.U32 R132, R86, 0x6ca1493b, R152 ;  /* 0x6ca1493b56847825 */ /* 0x000fe200078e0098 */
[----:B------:R-:W-:Y:S02]  /*2a260*/  IADD3.X R135, P3, PT, R213, R140, RZ, P3, !PT ;  /* 0x0000008cd5877210 */ /* 0x000fe40001f7e4ff */
[----:B------:R-:W-:Y:S01]  /*2a270*/  IADD3.X R83, P5, PT, R170, R83, RZ, P5, !PT ;  /* 0x00000053aa537210 */ /* 0x000fe20002fbe4ff */
[----:B------:R-:W-:Y:S01]  /*2a280*/  IMAD.WIDE.U32.X R130, R81, -0x7af74000, R130, P4 ;  /* 0x8508c00051827825 */ /* 0x000fe200020e0482 */
[----:B------:R-:W-:-:S02]  /*2a290*/  IADD3.X R132, P2, PT, R105, R132, RZ, P2, !PT ;  /* 0x0000008469847210 */ /* 0x000fc4000175e4ff */
[----:B------:R-:W-:Y:S01]  /*2a2a0*/  IADD3.X R153, P3, PT, RZ, RZ, RZ, P3, !PT ;  /* 0x000000ffff997210 */ /* 0x000fe20001f7e4ff */
[----:B------:R-:W-:-:S04]  /*2a2b0*/  IMAD.WIDE.U32 R222, R154, -0x45f6b800, R222 ;  /* 0xba0948009ade7825 */ /* 0x000fc800078e00de */
[----:B------:R-:W-:-:S04]  /*2a2c0*/  IMAD.WIDE.U32 R124, P4, R80, 0x170b5d44, R124 ;  /* 0x170b5d44507c7825 */ /* 0x000fc8000788007c */
[----:B------:R-:W-:Y:S01]  /*2a2d0*/  IMAD.WIDE.U32 R120, R80, 0x30000000, RZ ;  /* 0x3000000050787825 */ /* 0x000fe200078e00ff */
[----:B------:R-:W-:-:S03]  /*2a2e0*/  MOV R112, R125 ;  /* 0x0000007d00707202 */ /* 0x000fc60000000f00 */
[----:B------:R-:W-:Y:S02]  /*2a2f0*/  IMAD.IADD R151, R133, 0x1, R150 ;  /* 0x0000000185977824 */ /* 0x000fe400078e0296 */
[----:B------:R-:W-:Y:S01]  /*2a300*/  IMAD.IADD R118, R223, 0x1, R104 ;  /* 0x00000001df767824 */ /* 0x000fe200078e0268 */
[----:B------:R-:W-:Y:S01]  /*2a310*/  IADD3.X R223, P0, PT, RZ, R130, RZ, P0, !PT ;  /* 0x00000082ffdf7210 */ /* 0x000fe2000071e4ff */
[----:B------:R-:W-:Y:S01]  /*2a320*/  IMAD.X R113, RZ, RZ, RZ, P4 ;  /* 0x000000ffff717224 */ /* 0x000fe200020e06ff */
[----:B------:R-:W-:Y:S01]  /*2a330*/  IADD3 R129, P4, PT, R124, R121, RZ ;  /* 0x000000797c817210 */ /* 0x000fe20007f9e0ff */
[----:B------:R-:W-:Y:S01]  /*2a340*/  IMAD.WIDE.U32 R104, R81, -0x45f6b800, RZ ;  /* 0xba09480051687825 */ /* 0x000fe200078e00ff */
[----:B------:R-:W-:-:S03]  /*2a350*/  IADD3.X R133, P2, PT, R142, R151, RZ, P2, !PT ;  /* 0x000000978e857210 */ /* 0x000fc6000175e4ff */
[----:B------:R-:W-:Y:S01]  /*2a360*/  IMAD.WIDE.U32.X R112, R81, 0x170b5d44, R112, P4 ;  /* 0x170b5d4451707825 */ /* 0x000fe200020e0470 */
[----:B------:R-:W-:-:S03]  /*2a370*/  IADD3.X R121, P2, PT, RZ, RZ, RZ, P2, !PT ;  /* 0x000000ffff797210 */ /* 0x000fc6000175e4ff */
[----:B------:R-:W-:-:S04]  /*2a380*/  IMAD.WIDE.U32 R104, P4, R80, 0x1ef3622f, R104 ;  /* 0x1ef3622f50687825 */ /* 0x000fc80007880068 */
[----:B------:R-:W-:-:S04]  /*2a390*/  IMAD.WIDE.U32 R100, R80, -0x45f6b800, RZ ;  /* 0xba09480050647825 */ /* 0x000fc800078e00ff */
[----:B------:R-:W-:Y:S01]  /*2a3a0*/  IMAD.X R155, RZ, RZ, RZ, P3 ;  /* 0x000000ffff9b7224 */ /* 0x000fe200018e06ff */
[----:B------:R-:W-:Y:S01]  /*2a3b0*/  IADD3 R125, P3, PT, R104, R101, RZ ;  /* 0x00000065687d7210 */ /* 0x000fe20007f7e0ff */
[----:B------:R-:W-:Y:S01]  /*2a3c0*/  IMAD.X R145, RZ, RZ, RZ, P2 ;  /* 0x000000ffff917224 */ /* 0x000fe200010e06ff */
[----:B------:R-:W-:Y:S01]  /*2a3d0*/  IADD3 RZ, P2, PT, R132, R138, RZ ;  /* 0x0000008a84ff7210 */ /* 0x000fe20007f5e0ff */
[----:B------:R-:W-:Y:S01]  /*2a3e0*/  IMAD.WIDE.U32 R84, R81, 0xf5138f, RZ ;  /* 0x00f5138f51547825 */ /* 0x000fe200078e00ff */
[----:B------:R-:W-:Y:S02]  /*2a3f0*/  IADD3.X R101, P0, PT, RZ, R131, RZ, P0, !PT ;  /* 0x00000083ff657210 */ /* 0x000fe4000071e4ff */
[----:B------:R-:W-:Y:S01]  /*2a400*/  IADD3.X RZ, P2, PT, R133, R109, RZ, P2, !PT ;  /* 0x0000006d85ff7210 */ /* 0x000fe2000175e4ff */
[----:B------:R-:W-:Y:S01]  /*2a410*/  IMAD.X R139, RZ, RZ, RZ, P4 ;  /* 0x000000ffff8b7224 */ /* 0x000fe200020e06ff */
[----:B------:R-:W-:Y:S01]  /*2a420*/  IADD3 RZ, P4, PT, R134, R148, RZ ;  /* 0x0000009486ff7210 */ /* 0x000fe20007f9e0ff */
[----:B------:R-:W-:Y:S01]  /*2a430*/  IMAD.MOV.U32 R138, RZ, RZ, R105 ;  /* 0x000000ffff8a7224 */ /* 0x000fe200078e0069 */
[----:B------:R-:W-:Y:S01]  /*2a440*/  IADD3.X R222, P0, PT, R223, R222, RZ, P0, !PT ;  /* 0x000000dedfde7210 */ /* 0x000fe2000071e4ff */
[----:B------:R-:W-:Y:S01]  /*2a450*/  IMAD.WIDE.U32 R140, R80, 0xf5138f, RZ ;  /* 0x00f5138f508c7825 */ /* 0x000fe200078e00ff */
[----:B------:R-:W-:-:S02]  /*2a460*/  IADD3.X RZ, P4, PT, R135, R78, RZ, P4, !PT ;  /* 0x0000004e87ff7210 */ /* 0x000fc4000279e4ff */
[----:B------:R-:W-:Y:S01]  /*2a470*/  IADD3.X R105, P2, PT, R121, R164, RZ, P2, !PT ;  /* 0x000000a479697210 */ /* 0x000fe2000175e4ff */
[----:B------:R-:W-:Y:S01]  /*2a480*/  IMAD.WIDE.U32.X R138, R81, 0x1ef3622f, R138, P3 ;  /* 0x1ef3622f518a7825 */ /* 0x000fe200018e048a */
[----:B------:R-:W-:Y:S02]  /*2a490*/  IADD3.X R223, P0, PT, R101, R118, RZ, P0, !PT ;  /* 0x0000007665df7210 */ /* 0x000fe4000071e4ff */
[----:B------:R-:W-:Y:S01]  /*2a4a0*/  IADD3.X R164, P2, PT, R145, R165, RZ, P2, !PT ;  /* 0x000000a591a47210 */ /* 0x000fe2000175e4ff */
[----:B------:R-:W-:Y:S01]  /*2a4b0*/  IMAD.WIDE.U32 R84, P3, R80, 0x1a22d9f3, R84 ;  /* 0x1a22d9f350547825 */ /* 0x000fe20007860054 */
[----:B------:R-:W-:-:S03]  /*2a4c0*/  IADD3.X R101, P0, PT, RZ, RZ, RZ, P0, !PT ;  /* 0x000000ffff657210 */ /* 0x000fc6000071e4ff */
[----:B------:R-:W-:Y:S01]  /*2a4d0*/  IMAD.X R143, RZ, RZ, RZ, P3 ;  /* 0x000000ffff8f7224 */ /* 0x000fe200018e06ff */
[----:B------:R-:W-:Y:S01]  /*2a4e0*/  IADD3 R78, P3, PT, R84, R141, RZ ;  /* 0x0000008d544e7210 */ /* 0x000fe20007f7e0ff */
[----:B------:R-:W-:Y:S01]  /*2a4f0*/  IMAD.WIDE.U32 R108, R81, 0x6ca1493b, RZ ;  /* 0x6ca1493b516c7825 */ /* 0x000fe200078e00ff */
[----:B------:R-:W-:-:S03]  /*2a500*/  IADD3.X R141, P4, PT, R153, R166, RZ, P4, !PT ;  /* 0x000000a6998d7210 */ /* 0x000fc6000279e4ff */
[----:B------:R-:W-:Y:S01]  /*2a510*/  IMAD.MOV.U32 R142, RZ, RZ, R85 ;  /* 0x000000ffff8e7224 */ /* 0x000fe200078e0055 */
[----:B------:R-:W-:Y:S01]  /*2a520*/  IADD3.X R166, P4, PT, R155, R167, RZ, P4, !PT ;  /* 0x000000a79ba67210 */ /* 0x000fe2000279e4ff */
[----:B------:R-:W-:-:S03]  /*2a530*/  IMAD.WIDE.U32 R86, R86, 0x17c510ea, R134 ;  /* 0x17c510ea56567825 */ /* 0x000fc600078e0086 */
[----:B------:R-:W-:Y:S01]  /*2a540*/  IADD3.X R141, P4, PT, R141, R110, RZ, P4, !PT ;  /* 0x0000006e8d8d7210 */ /* 0x000fe2000279e4ff */
[----:B------:R-:W-:Y:S01]  /*2a550*/  IMAD.WIDE.U32.X R130, R81, 0x1a22d9f3, R142, P3 ;  /* 0x1a22d9f351827825 */ /* 0x000fe200018e048e */
[----:B------:R-:W-:Y:S02]  /*2a560*/  IADD3.X R86, P2, PT, R105, R86, RZ, P2, !PT ;  /* 0x0000005669567210 */ /* 0x000fe4000175e4ff */
[----:B------:R-:W-:Y:S01]  /*2a570*/  IADD3.X R110, P4, PT, R166, R123, RZ, P4, !PT ;  /* 0x0000007ba66e7210 */ /* 0x000fe2000279e4ff */
[----:B------:R-:W-:-:S04]  /*2a580*/  IMAD.WIDE.U32 R134, P3, R80, -0x39c4fa40, R108 ;  /* 0xc63b05c050867825 */ /* 0x000fc8000786006c */
        /* <DEDUP_REMOVED lines=8> */
[----:B------:R-:W-:Y:S02]  /*2a610*/  IMAD.IADD R169, R87, 0x1, R168 ;  /* 0x0000000157a97824 */ /* 0x000fe400078e02a8 */
        /* <DEDUP_REMOVED lines=8> */
[----:B------:R-:W-:Y:S02]  /*2a6a0*/  IADD3.X RZ, P3, PT, R223, R129, RZ, P0, !PT ;  /* 0x00000081dfff7210 */ /* 0x000fe4000077e4ff */
[----:B------:R-:W-:Y:S01]  /*2a6b0*/  IADD3.X R129, P2, PT, RZ, RZ, RZ, P2, !PT ;  /* 0x000000ffff817210 */ /* 0x000fe2000175e4ff */
[----:B------:R-:W-:Y:S01]  /*2a6c0*/  IMAD.WIDE.U32 R222, R80, 0x30000000, R222 ;  /* 0x3000000050de7825 */ /* 0x000fe200078e00de */
[----:B------:R-:W-:-:S03]  /*2a6d0*/  IADD3 RZ, P0, PT, R86, R158, RZ ;  /* 0x0000009e56ff7210 */ /* 0x000fc60007f1e0ff */
[----:B------:R-:W-:Y:S01]  /*2a6e0*/  IMAD.X R123, RZ, RZ, RZ, P2 ;  /* 0x000000ffff7b7224 */ /* 0x000fe200010e06ff */
[----:B------:R-:W-:Y:S01]  /*2a6f0*/  IADD3.X R101, P2, PT, R101, R112, RZ, P3, !PT ;  /* 0x0000007065657210 */ /* 0x000fe20001f5e4ff */
[----:B------:R-:W-:Y:S01]  /*2a700*/  IMAD.IADD R145, R133, 0x1, R144 ;  /* 0x0000000185917824 */ /* 0x000fe200078e0290 */
[----:B------:R-:W-:Y:S01]  /*2a710*/  IADD3.X R141, P3, PT, R141, R76, RZ, P4, !PT ;  /* 0x0000004c8d8d7210 */ /* 0x000fe2000277e4ff */
[----:B------:R-:W-:Y:S01]  /*2a720*/  IMAD.WIDE.U32 R152, R225, R216, R82 ;  /* 0x000000d8e1987225 */ /* 0x000fe200078e0052 */
[----:B------:R-:W-:Y:S02]  /*2a730*/  IADD3.X RZ, P0, PT, R87, R137, RZ, P0, !PT ;  /* 0x0000008957ff7210 */ /* 0x000fe4000071e4ff */
[----:B------:R-:W-:Y:S01]  /*2a740*/  IADD3.X R112, P2, PT, R105, R113, RZ, P2, !PT ;  /* 0x0000007169707210 */ /* 0x000fe2000175e4ff */
[----:B------:R-:W-:Y:S01]  /*2a750*/  IMAD.IADD R81, R153, 0x1, R122 ;  /* 0x0000000199517824 */ /* 0x000fe200078e027a */
[----:B------:R-:W-:Y:S02]  /*2a760*/  IADD3.X R105, P3, PT, R110, R77, RZ, P3, !PT ;  /* 0x0000004d6e697210 */ /* 0x000fe40001f7e4ff */
[----:B------:R-:W-:-:S02]  /*2a770*/  IADD3.X R118, P4, PT, RZ, RZ, RZ, P4, !PT ;  /* 0x000000ffff767210 */ /* 0x000fc4000279e4ff */
[----:B------:R-:W-:Y:S01]  /*2a780*/  IADD3.X R76, P0, PT, R129, R206, RZ, P0, !PT ;  /* 0x000000ce814c7210 */ /* 0x000fe2000071e4ff */
[----:B------:R-:W-:Y:S01]  /*2a790*/  IMAD.IADD R129, R223, 0x1, R124 ;  /* 0x00000001df817824 */ /* 0x000fe200078e027c */
[----:B------:R-:W-:Y:S02]  /*2a7a0*/  IADD3.X R118, P3, PT, RZ, R118, RZ, P3, !PT ;  /* 0x00000076ff767210 */ /* 0x000fe40001f7e4ff */
[----:B------:R-:W-:Y:S01]  /*2a7b0*/  IADD3.X R132, P2, PT, R101, R132, RZ, P2, !PT ;  /* 0x0000008465847210 */ /* 0x000fe2000175e4ff */
[----:B------:R-:W-:Y:S01]  /*2a7c0*/  IMAD R113, R222, -0x7af74001, -R129 ;  /* 0x8508bfffde717824 */ /* 0x000fe200078e0a81 */
[----:B------:R-:W-:Y:S02]  /*2a7d0*/  IADD3.X R206, P0, PT, R123, R207, RZ, P0, !PT ;  /* 0x000000cf7bce7210 */ /* 0x000fe4000071e4ff */
[----:B------:R-:W-:Y:S02]  /*2a7e0*/  IADD3.X R135, PT, PT, RZ, RZ, RZ, P3, P4 ;  /* 0x000000ffff877210 */ /* 0x000fe40001fe84ff */
        /* <DEDUP_REMOVED lines=9> */
[----:B------:R-:W-:Y:S01]  /*2a880*/  IMAD.WIDE.U32 R132, R80, -0x45f6b800, R132 ;  /* 0xba09480050847825 */ /* 0x000fe200078e0084 */
[----:B------:R-:W-:Y:S02]  /*2a890*/  IADD3 R77, PT, PT, R77, R113, RZ ;  /* 0x000000714d4d7210 */ /* 0x000fe40007ffe0ff */
[----:B------:R-:W-:Y:S01]  /*2a8a0*/  IADD3.X R101, P3, PT, R101, R138, RZ, P3, !PT ;  /* 0x0000008a65657210 */ /* 0x000fe20001f7e4ff */
[----:B------:R-:W-:Y:S01]  /*2a8b0*/  IMAD.X R105, RZ, RZ, RZ, P2 ;  /* 0x000000ffff697224 */ /* 0x000fe200010e06ff */
[----:B------:R-:W-:Y:S01]  /*2a8c0*/  IADD3.X R153, P0, PT, RZ, RZ, RZ, P0, !PT ;  /* 0x000000ffff997210 */ /* 0x000fe2000071e4ff */
[----:B------:R-:W-:Y:S01]  /*2a8d0*/  IMAD.WIDE.U32 R122, R77, 0x1, RZ ;  /* 0x000000014d7a7825 */ /* 0x000fe200078e00ff */
[----:B------:R-:W-:-:S02]  /*2a8e0*/  IADD3 RZ, P2, PT, R86, R114, RZ ;  /* 0x0000007256ff7210 */ /* 0x000fc40007f5e0ff */
[----:B------:R-:W-:Y:S01]  /*2a8f0*/  IADD3.X R138, P3, PT, R105, R139, RZ, P3, !PT ;  /* 0x0000008b698a7210 */ /* 0x000fe20001f7e4ff */
[C---:B------:R-:W-:Y:S01]  /*2a900*/  IMAD.WIDE.U32 R112, R76.reuse, 0x1, RZ ;  /* 0x000000014c707825 */ /* 0x040fe200078e00ff */
[----:B------:R-:W-:Y:S02]  /*2a910*/  IADD3.X RZ, P2, PT, R87, R115, RZ, P2, !PT ;  /* 0x0000007357ff7210 */ /* 0x000fe4000175e4ff */
[----:B------:R-:W-:Y:S01]  /*2a920*/  IADD3.X R100, P3, PT, R101, R100, RZ, P3, !PT ;  /* 0x0000006465647210 */ /* 0x000fe20001f7e4ff */
[----:B------:R-:W-:Y:S01]  /*2a930*/  IMAD.WIDE.U32 R122, P4, R76, -0x7af74000, R122 ;  /* 0x8508c0004c7a7825 */ /* 0x000fe2000788007a */
[----:B------:R-:W-:Y:S02]  /*2a940*/  IADD3.X R153, P2, PT, R153, R184, RZ, P2, !PT ;  /* 0x000000b899997210 */ /* 0x000fe4000175e4ff */
[----:B------:R-:W-:Y:S01]  /*2a950*/  IADD3.X R101, P3, PT, R138, R161, RZ, P3, !PT ;  /* 0x000000a18a657210 */ /* 0x000fe20001f7e4ff */
[----:B------:R-:W-:Y:S01]  /*2a960*/  IMAD.X R105, RZ, RZ, RZ, P4 ;  /* 0x000000ffff697224 */ /* 0x000fe200020e06ff */
[----:B------:R-:W-:Y:S01]  /*2a970*/  IADD3 R114, P4, PT, R113, R122, RZ ;  /* 0x0000007a71727210 */ /* 0x000fe20007f9e0ff */
[----:B------:R-:W-:-:S02]  /*2a980*/  IMAD.IADD R110, R133, 0x1, R104 ;  /* 0x00000001856e7824 */ /* 0x000fc400078e0268 */
[----:B------:R-:W-:Y:S01]  /*2a990*/  IMAD.X R125, RZ, RZ, RZ, P0 ;  /* 0x000000ffff7d7224 */ /* 0x000fe200000e06ff */
[----:B------:R-:W-:Y:S01]  /*2a9a0*/  IADD3 RZ, P0, PT, R222, R112, RZ ;  /* 0x00000070deff7210 */ /* 0x000fe20007f1e0ff */
[----:B------:R-:W-:Y:S01]  /*2a9b0*/  IMAD.MOV.U32 R104, RZ, RZ, R123 ;  /* 0x000000ffff687224 */ /* 0x000fe200078e007b */
[----:B------:R-:W-:Y:S01]  /*2a9c0*/  IADD3.X R123, P3, PT, RZ, RZ, RZ, P3, !PT ;  /* 0x000000ffff7b7210 */ /* 0x000fe20001f7e4ff */
[----:B------:R-:W-:Y:S01]  /*2a9d0*/  IMAD.WIDE.U32 R112, R77, 0x30000000, RZ ;  /* 0x300000004d707825 */ /* 0x000fe200078e00ff */
[----:B------:R-:W-:Y:S02]  /*2a9e0*/  IADD3.X RZ, P0, PT, R129, R114, RZ, P0, !PT ;  /* 0x0000007281ff7210 */ /* 0x000fe4000071e4ff */
[----:B------:R-:W-:Y:S01]  /*2a9f0*/  IADD3.X R184, P2, PT, R125, R185, RZ, P2, !PT ;  /* 0x000000b97db87210 */ /* 0x000fe2000175e4ff */
[----:B------:R-:W-:-:S03]  /*2aa00*/  IMAD.WIDE.U32.X R104, R77, -0x7af74000, R104, P4 ;  /* 0x8508c0004d687825 */ /* 0x000fc600020e0468 */
[----:B------:R-:W-:Y:S01]  /*2aa10*/  IADD3.X R153, P2, PT, R153, R118, RZ, P2, !PT ;  /* 0x0000007699997210 */ /* 0x000fe2000175e4ff */
[----:B------:R-:W-:Y:S01]  /*2aa20*/  IMAD.WIDE.U32 R86, R154, 0x17c510ea, R86 ;  /* 0x17c510ea9a567825 */ /* 0x000fe200078e0056 */
[----:B------:R-:W-:Y:S02]  /*2aa30*/  IADD3.X R133, P4, PT, RZ, R104, RZ, P0, !PT ;  /* 0x00000068ff857210 */ /* 0x000fe4000079e4ff */
[----:B------:R-:W-:Y:S01]  /*2aa40*/  IADD3 RZ, P0, PT, R100, R140, RZ ;  /* 0x0000008c64ff7210 */ /* 0x000fe20007f1e0ff */
[----:B------:R-:W-:Y:S02]  /*2aa50*/  IMAD.X R125, RZ, RZ, RZ, P3 ;  /* 0x000000ffff7d7224 */ /* 0x000fe400018e06ff */
[----:B------:R-:W-:Y:S01]  /*2aa60*/  IMAD.WIDE.U32 R114, P3, R76, 0x170b5d44, R112 ;  /* 0x170b5d444c727825 */ /* 0x000fe20007860070 */
[----:B------:R-:W-:-:S03]  /*2aa70*/  IADD3.X RZ, P0, PT, R101, R78, RZ, P0, !PT ;  /* 0x0000004e65ff7210 */ /* 0x000fc6000071e4ff */
[----:B------:R-:W-:Y:S01]  /*2aa80*/  IMAD.WIDE.U32 R112, R76, 0x30000000, RZ ;  /* 0x300000004c707825 */ /* 0x000fe200078e00ff */
[----:B------:R-:W-:-:S03]  /*2aa90*/  MOV R104, R115 ;  /* 0x0000007300687202 */ /* 0x000fc60000000f00 */
[----:B------:R-:W-:Y:S01]  /*2aaa0*/  IMAD.IADD R205, R87, 0x1, R204 ;  /* 0x0000000157cd7824 */ /* 0x000fe200078e02cc */
[----:B------:R-:W-:Y:S01]  /*2aab0*/  IADD3.X R87, P4, PT, RZ, R105, RZ, P4, !PT ;  /* 0x00000069ff577210 */ /* 0x000fe2000279e4ff */
[----:B------:R-:W-:Y:S01]  /*2aac0*/  IMAD.X R105, RZ, RZ, RZ, P3 ;  /* 0x000000ffff697224 */ /* 0x000fe200018e06ff */
[----:B------:R-:W-:Y:S01]  /*2aad0*/  IADD3 R129, P3, PT, R114, R113, RZ ;  /* 0x0000007172817210 */ /* 0x000fe20007f7e0ff */
[----:B------:R-:W-:Y:S01]  /*2aae0*/  IMAD.WIDE.U32 R100, R80, 0xf5138f, R100 ;  /* 0x00f5138f50647825 */ /* 0x000fe200078e0064 */
[----:B------:R-:W-:Y:S02]  /*2aaf0*/  IADD3.X R132, P4, PT, R133, R132, RZ, P4, !PT ;  /* 0x0000008485847210 */ /* 0x000fe4000279e4ff */
[----:B------:R-:W-:Y:S01]  /*2ab00*/  IADD3.X R113, P0, PT, R123, R130, RZ, P0, !PT ;  /* 0x000000827b717210 */ /* 0x000fe2000071e4ff */
[----:B------:R-:W-:Y:S01]  /*2ab10*/  IMAD.WIDE.U32.X R104, R77, 0x170b5d44, R104, P3 ;  /* 0x170b5d444d687825 */ /* 0x000fe200018e0468 */
[----:B------:R-:W-:Y:S02]  /*2ab20*/  IADD3 RZ, P3, PT, R132, R112, RZ ;  /* 0x0000007084ff7210 */ /* 0x000fe40007f7e0ff */
[----:B------:R-:W-:-:S02]  /*2ab30*/  IADD3.X R133, P4, PT, R87, R110, RZ, P4, !PT ;  /* 0x0000006e57857210 */ /* 0x000fc4000279e4ff */
[----:B------:R-:W-:Y:S01]  /*2ab40*/  IADD3.X R130, P0, PT, R125, R131, RZ, P0, !PT ;  /* 0x000000837d827210 */ /* 0x000fe2000071e4ff */
[----:B------:R-:W-:Y:S01]  /*2ab50*/  IMAD.IADD R125, R101, 0x1, R84 ;  /* 0x00000001657d7824 */ /* 0x000fe200078e0254 */
[----:B------:R-:W-:Y:S01]  /*2ab60*/  IADD3.X RZ, P3, PT, R133, R129, RZ, P3, !PT ;  /* 0x0000008185ff7210 */ /* 0x000fe20001f7e4ff */
[----:B------:R-:W-:Y:S01]  /*2ab70*/  IMAD.WIDE.U32 R132, R76, 0x30000000, R132 ;  /* 0x300000004c847825 */ /* 0x000fe200078e0084 */
[----:B------:R-:W-:Y:S02]  /*2ab80*/  IADD3.X R101, P4, PT, RZ, RZ, RZ, P4, !PT ;  /* 0x000000ffff657210 */ /* 0x000fe4000279e4ff */
[----:B------:R-:W-:Y:S01]  /*2ab90*/  IADD3.X R112, P0, PT, R113, R86, RZ, P0, !PT ;  /* 0x0000005671707210 */ /* 0x000fe2000071e4ff */
[----:B------:R-:W-:Y:S01]  /*2aba0*/  IMAD.WIDE.U32 R86, R77, -0x45f6b800, RZ ;  /* 0xba0948004d567825 */ /* 0x000fe200078e00ff */
[----:B------:R-:W-:Y:S02]  /*2abb0*/  IADD3.X R101, P3, PT, R101, R104, RZ, P3, !PT ;  /* 0x0000006865657210 */ /* 0x000fe40001f7e4ff */
[----:B------:R-:W-:Y:S01]  /*2abc0*/  IADD3.X R131, P5, PT, RZ, RZ, RZ, P5, !PT ;  /* 0x000000ffff837210 */ /* 0x000fe20002fbe4ff */
[----:B------:R-:W-:Y:S01]  /*2abd0*/  IMAD.X R104, RZ, RZ, RZ, P4 ;  /* 0x000000ffff687224 */ /* 0x000fe200020e06ff */
[----:B------:R-:W-:Y:S01]  /*2abe0*/  IADD3 RZ, P4, PT, R112, R108, RZ ;  /* 0x0000006c70ff7210 */ /* 0x000fe20007f9e0ff */
[----:B------:R-:W-:Y:S01]  /*2abf0*/  IMAD.IADD R204, R133, 0x1, R114 ;  /* 0x0000000185cc7824 */ /* 0x000fe200078e0272 */
[----:B------:R-:W-:Y:S01]  /*2ac00*/  IADD3.X R113, P0, PT, R130, R205, RZ, P0, !PT ;  /* 0x000000cd82717210 */ /* 0x000fe2000071e4ff */
[----:B------:R-:W-:Y:S01]  /*2ac10*/  IMAD.X R137, RZ, RZ, RZ, P5 ;  /* 0x000000ffff897224 */ /* 0x000fe200028e06ff */
[----:B------:R-:W-:Y:S01]  /*2ac20*/  IADD3.X R78, P3, PT, R104, R105, RZ, P3, !PT ;  /* 0x00000069684e7210 */ /* 0x000fe20001f7e4ff */
[----:B------:R-:W-:Y:S01]  /*2ac30*/  IMAD.WIDE.U32 R104, P5, R76, 0x1ef3622f, R86 ;  /* 0x1ef3622f4c687825 */ /* 0x000fe200078a0056 */
[----:B------:R-:W-:-:S02]  /*2ac40*/  IADD3.X R115, P0, PT, RZ, RZ, RZ, P0, !PT ;  /* 0x000000ffff737210 */ /* 0x000fc4000071e4ff */
[----:B------:R-:W-:Y:S01]  /*2ac50*/  IADD3.X RZ, P4, PT, R113, R85, RZ, P4, !PT ;  /* 0x0000005571ff7210 */ /* 0x000fe2000279e4ff */
[----:B------:R-:W-:Y:S01]  /*2ac60*/  IMAD.WIDE.U32 R86, R76, -0x45f6b800, RZ ;  /* 0xba0948004c567825 */ /* 0x000fe200078e00ff */
[----:B------:R-:W-:Y:S02]  /*2ac70*/  IADD3.X R100, P3, PT, R101, R100, RZ, P3, !PT ;  /* 0x0000006465647210 */ /* 0x000fe40001f7e4ff */
[----:B------:R-:W-:Y:S01]  /*2ac80*/  IADD3.X R110, P2, PT, R184, R135, RZ, P2, !PT ;  /* 0x00000087b86e7210 */ /* 0x000fe2000175e4ff */
        /* <DEDUP_REMOVED lines=14> */
[----:B------:R-:W-:Y:S01]  /*2ad70*/  IMAD.WIDE.U32 R100, R76, -0x45f6b800, R100 ;  /* 0xba0948004c647825 */ /* 0x000fe200078e0064 */
[----:B------:R-:W-:Y:S02]  /*2ad80*/  IADD3.X R115, P0, PT, R110, R81, RZ, P0, !PT ;  /* 0x000000516e737210 */ /* 0x000fe4000071e4ff */
[----:B------:R-:W-:Y:S01]  /*2ad90*/  IADD3.X R86, P4, PT, R78, R153, RZ, P4, !PT ;  /* 0x000000994e567210 */ /* 0x000fe2000279e4ff */
[----:B------:R-:W-:Y:S01]  /*2ada0*/  IMAD.X R105, RZ, RZ, RZ, P3 ;  /* 0x000000ffff697224 */ /* 0x000fe200018e06ff */
[----:B------:R-:W-:Y:S01]  /*2adb0*/  IADD3.X R81, P5, PT, R87, R84, RZ, P5, !PT ;  /* 0x0000005457517210 */ /* 0x000fe20002fbe4ff */
[----:B------:R-:W-:Y:S01]  /*2adc0*/  IMAD.IADD R104, R101, 0x1, R104 ;  /* 0x0000000165687824 */ /* 0x000fe200078e0268 */
[----:B------:R-:W-:Y:S01]  /*2add0*/  IADD3.X R87, P4, PT, R148, R115, RZ, P4, !PT ;  /* 0x0000007394577210 */ /* 0x000fe2000279e4ff */
[----:B------:R-:W-:Y:S01]  /*2ade0*/  IMAD.MOV.U32 R203, RZ, RZ, R132 ;  /* 0x000000ffffcb7224 */ /* 0x000fe200078e0084 */
[----:B------:R-:W-:Y:S01]  /*2adf0*/  IADD3.X R78, P5, PT, R105, R85, RZ, P5, !PT ;  /* 0x00000055694e7210 */ /* 0x000fe20002fbe4ff */
[----:B------:R-:W-:Y:S01]  /*2ae00*/  IMAD.WIDE.U32 R84, R77, 0xf5138f, RZ ;  /* 0x00f5138f4d547825 */ /* 0x000fe200078e00ff */
[----:B------:R-:W-:-:S02]  /*2ae10*/  IADD3.X R125, P4, PT, RZ, RZ, RZ, P4, !PT ;  /* 0x000000ffff7d7210 */ /* 0x000fc4000279e4ff */
[----:B------:R-:W-:Y:S01]  /*2ae20*/  IADD3.X R112, P5, PT, R81, R112, RZ, P5, !PT ;  /* 0x0000007051707210 */ /* 0x000fe20002fbe4ff */
[----:B------:R-:W-:Y:S01]  /*2ae30*/  IMAD.MOV.U32 R205, RZ, RZ, R100 ;  /* 0x000000ffffcd7224 */ /* 0x000fe200078e0064 */
[----:B------:R-:W-:Y:S01]  /*2ae40*/  IADD3.X R129, PT, PT, RZ, RZ, RZ, P4, !PT ;  /* 0x000000ffff817210 */ /* 0x000fe200027fe4ff */
[----:B------:R-:W-:Y:S01]  /*2ae50*/  IMAD.WIDE.U32 R122, P4, R76, 0x1a22d9f3, R84 ;  /* 0x1a22d9f34c7a7825 */ /* 0x000fe20007880054 */
[----:B------:R-:W-:Y:S02]  /*2ae60*/  IADD3 RZ, P3, PT, R82, R220, RZ ;  /* 0x000000dc52ff7210 */ /* 0x000fe40007f7e0ff */
[----:B------:R-:W-:Y:S01]  /*2ae70*/  IADD3.X R113, P5, PT, R78, R135, RZ, P5, !PT ;  /* 0x000000874e717210 */ /* 0x000fe20002fbe4ff */
[----:B------:R-:W-:Y:S01]  /*2ae80*/  IMAD.WIDE.U32 R84, R76, 0xf5138f, RZ ;  /* 0x00f5138f4c547825 */ /* 0x000fe200078e00ff */
[----:B------:R-:W-:Y:S02]  /*2ae90*/  IADD3.X RZ, P3, PT, R83, R79, RZ, P3, !PT ;  /* 0x0000004f53ff7210 */ /* 0x000fe40001f7e4ff */
[----:B------:R-:W-:Y:S01]  /*2aea0*/  IADD3.X R105, P5, PT, RZ, RZ, RZ, P5, !PT ;  /* 0x000000ffff697210 */ /* 0x000fe20002fbe4ff */
        /* <DEDUP_REMOVED lines=8> */
[----:B------:R-:W-:Y:S01]  /*2af30*/  IMAD.WIDE.U32.X R82, R77, 0x1a22d9f3, R82, P4 ;  /* 0x1a22d9f34d527825 */ /* 0x000fe200020e0452 */
[----:B------:R-:W-:Y:S02]  /*2af40*/  IADD3.X R84, P3, PT, R108, R111, RZ, P3, !PT ;  /* 0x0000006f6c547210 */ /* 0x000fe40001f7e4ff */
[----:B------:R-:W-:Y:S01]  /*2af50*/  IADD3.X RZ, P5, PT, R113, R85, RZ, P5, !PT ;  /* 0x0000005571ff7210 */ /* 0x000fe20002fbe4ff */
[----:B------:R-:W-:Y:S01]  /*2af60*/  IMAD.WIDE.U32 R78, P4, R76, -0x39c4fa40, R78 ;  /* 0xc63b05c04c4e7825 */ /* 0x000fe2000788004e */
[----:B------:R-:W-:Y:S02]  /*2af70*/  IADD3.X R85, P3, PT, R156, R119, RZ, P3, !PT ;  /* 0x000000779c557210 */ /* 0x000fe40001f7e4ff */
[----:B------:R-:W-:Y:S01]  /*2af80*/  IADD3.X R105, P5, PT, R105, R82, RZ, P5, !PT ;  /* 0x0000005269697210 */ /* 0x000fe20002fbe4ff */
[----:B------:R-:W-:Y:S01]  /*2af90*/  IMAD.X R81, RZ, RZ, RZ, P4 ;  /* 0x000000ffff517224 */ /* 0x000fe200020e06ff */
[----:B------:R-:W-:Y:S01]  /*2afa0*/  IADD3 RZ, P4, PT, R86, R142, RZ ;  /* 0x0000008e56ff7210 */ /* 0x000fe20007f9e0ff */
[----:B------:R-:W-:-:S03]  /*2afb0*/  IMAD.WIDE.U32 R112, R76, 0xf5138f, R112 ;  /* 0x00f5138f4c707825 */ /* 0x000fc600078e0070 */
[----:B------:R-:W-:Y:S01]  /*2afc0*/  IADD3.X RZ, P4, PT, R87, R109, RZ, P4, !PT ;  /* 0x0000006d57ff7210 */ /* 0x000fe2000279e4ff */
[----:B------:R-:W-:Y:S01]  /*2afd0*/  IMAD.WIDE.U32 R86, R80, 0x17c510ea, R86 ;  /* 0x17c510ea50567825 */ /* 0x000fe200078e0056 */
[----:B------:R-:W-:Y:S02]  /*2afe0*/  IADD3.X R109, P2, PT, RZ, RZ, RZ, P2, !PT ;  /* 0x000000ffff6d7210 */ /* 0x000fe4000175e4ff */
[----:B------:R-:W-:Y:S01]  /*2aff0*/  IADD3.X R80, P5, PT, R115, R83, RZ, P5, !PT ;  /* 0x0000005373507210 */ /* 0x000fe20002fbe4ff */
[----:B------:R-:W-:Y:S01]  /*2b000*/  IMAD.WIDE.U32 R82, R76, 0x6ca1493b, RZ ;  /* 0x6ca1493b4c527825 */ /* 0x000fe200078e00ff */
[----:B------:R-:W-:Y:S02]  /*2b010*/  IADD3.X R108, P4, PT, R125, R120, RZ, P4, !PT ;  /* 0x000000787d6c7210 */ /* 0x000fe4000279e4ff */
[----:B------:R-:W-:Y:S01]  /*2b020*/  IADD3.X R109, P0, PT, RZ, R109, RZ, P0, !PT ;  /* 0x0000006dff6d7210 */ /* 0x000fe2000071e4ff */
[----:B------:R-:W-:Y:S01]  /*2b030*/  IMAD.IADD R151, R87, 0x1, R150 ;  /* 0x0000000157977824 */ /* 0x000fe200078e0296 */
[----:B------:R-:W-:Y:S01]  /*2b040*/  IADD3.X R86, P5, PT, R105, R86, RZ, P5, !PT ;  /* 0x0000005669567210 */ /* 0x000fe20002fbe4ff */
[----:B------:R-:W-:Y:S01]  /*2b050*/  IMAD.IADD R122, R113, 0x1, R122 ;  /* 0x00000001717a7824 */ /* 0x000fe200078e027a */
[----:B------:R-:W-:Y:S01]  /*2b060*/  IADD3.X R115, P4, PT, R129, R121, RZ, P4, !PT ;  /* 0x0000007981737210 */ /* 0x000fe2000279e4ff */
[----:B------:R-:W-:Y:S01]  /*2b070*/  IMAD.MOV.U32 R206, RZ, RZ, R104 ;  /* 0x000000ffffce7224 */ /* 0x000fe200078e0068 */
[----:B------:R-:W-:Y:S01]  /*2b080*/  IADD3.X R118, PT, PT, RZ, RZ, RZ, P0, P2 ;  /* 0x000000ffff767210 */ /* 0x000fe200007e44ff */
[----:B------:R-:W-:Y:S01]  /*2b090*/  IMAD.MOV.U32 R207, RZ, RZ, R112 ;  /* 0x000000ffffcf7224 */ /* 0x000fe200078e0070 */
[----:B------:R-:W-:Y:S01]  /*2b0a0*/  IADD3 R83, P2, PT, R78, R83, RZ ;  /* 0x000000534e537210 */ /* 0x000fe20007f5e0ff */
[----:B------:R-:W-:Y:S01]  /*2b0b0*/  IMAD.MOV.U32 R208, RZ, RZ, R122 ;  /* 0x000000ffffd07224 */ /* 0x000fe200078e007a */
[----:B------:R-:W-:-:S02]  /*2b0c0*/  IADD3 RZ, P0, PT, R86, R82, RZ ;  /* 0x0000005256ff7210 */ /* 0x000fc40007f1e0ff */
[----:B------:R-:W-:Y:S01]  /*2b0d0*/  IADD3.X R87, P5, PT, R80, R151, RZ, P5, !PT ;  /* 0x0000009750577210 */ /* 0x000fe20002fbe4ff */
[----:B------:R-:W-:Y:S01]  /*2b0e0*/  IMAD.MOV.U32 R80, RZ, RZ, R79 ;  /* 0x000000ffff507224 */ /* 0x000fe200078e004f */
[----:B------:R-:W-:Y:S01]  /*2b0f0*/  IADD3.X R105, P4, PT, R108, R109, RZ, P4, !PT ;  /* 0x0000006d6c697210 */ /* 0x000fe2000279e4ff */
[----:B------:R-:W-:Y:S01]  /*2b100*/  IMAD.WIDE.U32 R108, R216, R181, RZ ;  /* 0x000000b5d86c7225 */ /* 0x000fe200078e00ff */
[----:B------:R-:W-:Y:S02]  /*2b110*/  IADD3.X RZ, P0, PT, R87, R83, RZ, P0, !PT ;  /* 0x0000005357ff7210 */ /* 0x000fe4000071e4ff */
[----:B------:R-:W-:Y:S01]  /*2b120*/  IADD3.X R79, P5, PT, RZ, RZ, RZ, P5, !PT ;  /* 0x000000ffff4f7210 */ /* 0x000fe20002fbe4ff */
[----:B------:R-:W-:Y:S01]  /*2b130*/  IMAD.WIDE.U32 R82, R181, R216, R84 ;  /* 0x000000d8b5527225 */ /* 0x000fe200078e0054 */
[----:B------:R-:W-:-:S03]  /*2b140*/  IADD3.X R115, P4, PT, R115, R118, RZ, P4, !PT ;  /* 0x0000007673737210 */ /* 0x000fc6000279e4ff */
[----:B------:R-:W-:Y:S01]  /*2b150*/  IMAD.WIDE.U32.X R110, R77, -0x39c4fa40, R80, P2 ;  /* 0xc63b05c04d6e7825 */ /* 0x000fe200010e0450 */
[----:B------:R-:W-:-:S03]  /*2b160*/  IADD3 R109, P2, PT, R106, R109, RZ ;  /* 0x0000006d6a6d7210 */ /* 0x000fc60007f5e0ff */
[----:B------:R-:W-:Y:S01]  /*2b170*/  IMAD.IADD R106, R83, 0x1, R106 ;  /* 0x00000001536a7824 */ /* 0x000fe200078e026a */
[----:B------:R-:W-:Y:S01]  /*2b180*/  IADD3.X R83, P0, PT, R79, R110, RZ, P0, !PT ;  /* 0x0000006e4f537210 */ /* 0x000fe2000071e4ff */
[----:B------:R-:W-:Y:S01]  /*2b190*/  IMAD.X R79, RZ, RZ, RZ, P5 ;  /* 0x000000ffff4f7224 */ /* 0x000fe200028e06ff */
[----:B------:R-:W-:Y:S01]  /*2b1a0*/  IADD3.X R82, P5, PT, R105, R82, RZ, P4, !PT ;  /* 0x0000005269527210 */ /* 0x000fe200027be4ff */
[----:B------:R-:W-:-:S03]  /*2b1b0*/  IMAD.WIDE.U32 R80, R77, 0x17c510ea, RZ ;  /* 0x17c510ea4d507825 */ /* 0x000fc600078e00ff */
[----:B------:R-:W-:Y:S01]  /*2b1c0*/  IADD3.X R79, P0, PT, R79, R111, RZ, P0, !PT ;  /* 0x0000006f4f4f7210 */ /* 0x000fe2000071e4ff */
[----:B------:R-:W-:Y:S01]  /*2b1d0*/  IMAD.WIDE.U32.X R146, R188, R217, R146, P2 ;  /* 0x000000d9bc927225 */ /* 0x000fe200010e0492 */
[----:B------:R-:W-:Y:S02]  /*2b1e0*/  IADD3.X R106, P5, PT, R115, R106, RZ, P5, !PT ;  /* 0x0000006a736a7210 */ /* 0x000fe40002fbe4ff */
[----:B------:R-:W-:Y:S01]  /*2b1f0*/  IADD3.X R82, P0, PT, R83, R82, RZ, P0, !PT ;  /* 0x0000005253527210 */ /* 0x000fe2000071e4ff */
[----:B------:R-:W-:-:S04]  /*2b200*/  IMAD.WIDE.U32 R80, P2, R76, 0x1ae3a46, R80 ;  /* 0x01ae3a464c507825 */ /* 0x000fc80007840050 */
[----:B------:R-:W-:Y:S01]  /*2b210*/  IMAD.X R107, RZ, RZ, RZ, P2 ;  /* 0x000000ffff6b7224 */ /* 0x000fe200010e06ff */
[----:B------:R-:W-:Y:S01]  /*2b220*/  IADD3.X R83, P2, PT, R79, R106, RZ, P0, !PT ;  /* 0x0000006a4f537210 */ /* 0x000fe2000075e4ff */
[----:B------:R-:W-:-:S03]  /*2b230*/  IMAD.WIDE.U32 R110, R76, 0x17c510ea, RZ ;  /* 0x17c510ea4c6e7825 */ /* 0x000fc600078e00ff */
[----:B------:R-:W-:Y:S01]  /*2b240*/  IADD3.X R79, P2, PT, RZ, RZ, RZ, P2, !PT ;  /* 0x000000ffff4f7210 */ /* 0x000fe2000175e4ff */
[----:B------:R-:W-:Y:S01]  /*2b250*/  IMAD.MOV.U32 R106, RZ, RZ, R81 ;  /* 0x000000ffff6a7224 */ /* 0x000fe200078e0051 */
[----:B------:R-:W-:Y:S01]  /*2b260*/  IADD3 R105, P0, PT, R80, R111, RZ ;  /* 0x0000006f50697210 */ /* 0x000fe20007f1e0ff */
[----:B------:R-:W-:-:S04]  /*2b270*/  IMAD.WIDE.U32 R86, R76, 0x6ca1493b, R86 ;  /* 0x6ca1493b4c567825 */ /* 0x000fc800078e0056 */
[----:B------:R-:W-:Y:S01]  /*2b280*/  IMAD.X R81, RZ, RZ, RZ, P2 ;  /* 0x000000ffff517224 */ /* 0x000fe200010e06ff */
[----:B------:R-:W-:Y:S01]  /*2b290*/  IADD3 RZ, P2, PT, R82, R110, RZ ;  /* 0x0000006e52ff7210 */ /* 0x000fe20007f5e0ff */
[----:B------:R-:W-:Y:S01]  /*2b2a0*/  IMAD.WIDE.U32.X R106, R77, 0x1ae3a46, R106, P0 ;  /* 0x01ae3a464d6a7825 */ /* 0x000fe200000e046a */
[----:B------:R-:W-:Y:S02]  /*2b2b0*/  IADD3 RZ, P0, PT, R84, R108, RZ ;  /* 0x0000006c54ff7210 */ /* 0x000fe40007f1e0ff */
[----:B------:R-:W-:Y:S01]  /*2b2c0*/  IADD3.X RZ, P2, PT, R83, R105, RZ, P2, !PT ;  /* 0x0000006953ff7210 */ /* 0x000fe2000175e4ff */
[----:B------:R-:W-:Y:S01]  /*2b2d0*/  IMAD.IADD R78, R87, 0x1, R78 ;  /* 0x00000001574e7824 */ /* 0x000fe200078e024e */
[----:B------:R-:W-:Y:S01]  /*2b2e0*/  IADD3.X R84, P4, PT, RZ, RZ, RZ, P4, !PT ;  /* 0x000000ffff547210 */ /* 0x000fe2000279e4ff */
[----:B------:R-:W-:Y:S01]  /*2b2f0*/  IMAD.MOV.U32 R209, RZ, RZ, R86 ;  /* 0x000000ffffd17224 */ /* 0x000fe200078e0056 */
[----:B------:R-:W-:Y:S01]  /*2b300*/  IADD3.X R79, P2, PT, R79, R106, RZ, P2, !PT ;  /* 0x0000006a4f4f7210 */ /* 0x000fe2000175e4ff */
[----:B------:R-:W-:Y:S01]  /*2b310*/  IMAD.MOV.U32 R210, RZ, RZ, R78 ;  /* 0x000000ffffd27224 */ /* 0x000fe200078e004e */
[----:B------:R-:W-:-:S02]  /*2b320*/  IADD3.X RZ, P0, PT, R85, R109, RZ, P0, !PT ;  /* 0x0000006d55ff7210 */ /* 0x000fc4000071e4ff */
[----:B------:R-:W-:Y:S02]  /*2b330*/  IADD3.X R81, P2, PT, R81, R107, RZ, P2, !PT ;  /* 0x0000006b51517210 */ /* 0x000fe4000175e4ff */
[----:B------:R-:W-:Y:S02]  /*2b340*/  IADD3.X R77, P3, PT, RZ, RZ, RZ, P3, !PT ;  /* 0x000000ffff4d7210 */ /* 0x000fe40001f7e4ff */
[----:B------:R-:W-:Y:S01]  /*2b350*/  IADD3.X R79, P2, P5, R79, RZ, R84, P2, P5 ;  /* 0x000000ff4f4f7210 */ /* 0x000fe2000154a454 */
[----:B------:R-:W-:Y:S01]  /*2b360*/  IMAD.X R84, RZ, RZ, RZ, P4 ;  /* 0x000000ffff547224 */ /* 0x000fe200020e06ff */
[----:B------:R-:W-:Y:S01]  /*2b370*/  IADD3.X R108, P0, PT, R77, R146, RZ, P0, !PT ;  /* 0x000000924d6c7210 */ /* 0x000fe2000071e4ff */
[----:B------:R-:W-:-:S03]  /*2b380*/  IMAD.WIDE.U32 R76, R76, 0x17c510ea, R82 ;  /* 0x17c510ea4c4c7825 */ /* 0x000fc600078e0052 */
[----:B------:R-:W-:Y:S02]  /*2b390*/  IADD3.X R146, PT, PT, R147, RZ, RZ, P0, P3 ;  /* 0x000000ff93927210 */ /* 0x000fe400007e64ff */
[----:B------:R-:W-:Y:S02]  /*2b3a0*/  IADD3.X R81, PT, PT, R81, RZ, R84, P2, P5 ;  /* 0x000000ff51517210 */ /* 0x000fe400017ea454 */
[----:B------:R-:W-:Y:S02]  /*2b3b0*/  IADD3 R79, P0, PT, R79, R108, RZ ;  /* 0x0000006c4f4f7210 */ /* 0x000fe40007f1e0ff */
[----:B------:R-:W-:Y:S02]  /*2b3c0*/  IADD3 R80, PT, PT, R77, R80, RZ ;  /* 0x000000504d507210 */ /* 0x000fe40007ffe0ff */
[----:B------:R-:W-:Y:S01]  /*2b3d0*/  MOV R211, R76 ;  /* 0x0000004c00d37202 */ /* 0x000fe20000000f00 */
        /* <DEDUP_REMOVED lines=74> */
[----:B------:R-:W-:-:S13]  /*2b880*/  ISETP.EQ.AND.EX P2, PT, R104, 0x170b5d44, PT, P2 ;  /* 0x170b5d446800780c */ /* 0x000fda0003f42320 */
[----:B------:R-:W-:Y:S05]  /*2b890*/  @!P0 BREAK.RELIABLE P2, B3 ;  /* 0x0000000000038942 */ /* 0x000fea0001000100 */
[----:B------:R-:W-:Y:S05]  /*2b8a0*/  @!P0 BRA P2, `(.L_x_763) ;  /* 0x0000000000348947 */ /* 0x000fea0001000000 */
.L_x_765:
[----:B------:R-:W-:Y:S05]  /*2b8b0*/  BSYNC.RELIABLE B3 ;  /* 0x0000000000037941 */ /* 0x000fea0003800100 */
.L_x_764:
        /* <DEDUP_REMOVED lines=12> */
.L_x_763:
[----:B------:R-:W-:Y:S05]  /*2b980*/  BSYNC.RECONVERGENT B2 ;  /* 0x0000000000027941 */ /* 0x000fea0003800200 */
.L_x_762:
        /* <DEDUP_REMOVED lines=49> */
[----:B------:R-:W-:Y:S01]  /*2bca0*/  BSSY.RECONVERGENT B2, `(.L_x_766) ;  /* 0x000006a000027945 */ /* 0x000fe20003800200 */
[----:B--2---:R-:W-:Y:S01]  /*2bcb0*/  PRMT R105, R105, 0x6540, R146 ;  /* 0x0000654069697816 */ /* 0x004fe20000000092 */
[----:B---3--:R-:W-:-:S02]  /*2bcc0*/  IMAD.SHL.U32 R121, R121, 0x1000000, RZ ;  /* 0x0100000079797824 */ /* 0x008fc400078e00ff */
[----:B----4-:R-:W-:Y:S02]  /*2bcd0*/  IMAD.U32 R146, R119, 0x10000, RZ ;  /* 0x0001000077927824 */ /* 0x010fe400078e00ff */
[----:B-----5:R-:W-:-:S03]  /*2bce0*/  IMAD.SHL.U32 R101, R101, 0x1000000, RZ ;  /* 0x0100000065657824 */ /* 0x020fc600078e00ff */
[----:B------:R-:W-:Y:S02]  /*2bcf0*/  LOP3.LUT R105, R105, R121, R146, 0xfe, !PT ;  /* 0x0000007969697212 */ /* 0x000fe400078efe92 */
[----:B------:R-:W-:Y:S02]  /*2bd00*/  PRMT R86, R86, 0x6540, R87 ;  /* 0x0000654056567816 */ /* 0x000fe40000000057 */
[----:B------:R-:W-:-:S04]  /*2bd10*/  SHF.L.U32 R121, R100, 0x10, RZ ;  /* 0x0000001064797819 */ /* 0x000fc800000006ff */
[----:B------:R-:W-:Y:S01]  /*2bd20*/  LOP3.LUT R121, R86, R101, R121, 0xfe, !PT ;  /* 0x0000006556797212 */ /* 0x000fe200078efe79 */
[----:B------:R-:W-:Y:S01]  /*2bd30*/  IMAD.U32 R101, R144, 0x10000, RZ ;  /* 0x0001000090657824 */ /* 0x000fe200078e00ff */
[----:B------:R-:W-:Y:S02]  /*2bd40*/  PRMT R142, R142, 0x6540, R143 ;  /* 0x000065408e8e7816 */ /* 0x000fe4000000008f */
[----:B------:R-:W-:-:S04]  /*2bd50*/  SHF.L.U32 R145, R145, 0x18, RZ ;  /* 0x0000001891917819 */ /* 0x000fc800000006ff */
[----:B------:R-:W-:-:S04]  /*2bd60*/  LOP3.LUT R101, R142, R145, R101, 0xfe, !PT ;  /* 0x000000918e657212 */ /* 0x000fc800078efe65 */
[----:B------:R-:W-:Y:S02]  /*2bd70*/  ISETP.GE.U32.AND P0, PT, R76, R101, PT ;  /* 0x000000654c00720c */ /* 0x000fe40003f06070 */
[----:B------:R-:W-:Y:S02]  /*2bd80*/  PRMT R78, R78, 0x6540, R79 ;  /* 0x000065404e4e7816 */ /* 0x000fe4000000004f */
[----:B------:R-:W-:Y:S01]  /*2bd90*/  ISETP.GE.U32.AND.EX P0, PT, R77, R105, PT, P0 ;  /* 0x000000694d00720c */ /* 0x000fe20003f06100 */
[----:B------:R-:W-:Y:S02]  /*2bda0*/  IMAD.U32 R79, R80, 0x10000, RZ ;  /* 0x00010000504f7824 */ /* 0x000fe400078e00ff */
[----:B------:R-:W-:-:S05]  /*2bdb0*/  IMAD.SHL.U32 R81, R81, 0x1000000, RZ ;  /* 0x0100000051517824 */ /* 0x000fca00078e00ff */
[----:B0-----:R-:W-:Y:S01]  /*2bdc0*/  LOP3.LUT R99, R78, R81, R79, 0xfe, !PT ;  /* 0x000000514e637212 */ /* 0x001fe200078efe4f */
[----:B------:R-:W-:Y:S02]  /*2bdd0*/  IMAD.U32 R78, R111, 0x10000, RZ ;  /* 0x000100006f4e7824 */ /* 0x000fe400078e00ff */
[----:B------:R-:W-:Y:S02]  /*2bde0*/  IMAD.SHL.U32 R112, R112, 0x1000000, RZ ;  /* 0x0100000070707824 */ /* 0x000fe400078e00ff */
[----:B------:R-:W-:Y:S02]  /*2bdf0*/  IMAD.U32 R80, R115, 0x10000, RZ ;  /* 0x0001000073507824 */ /* 0x000fe400078e00ff */
[----:B------:R-:W-:Y:S01]  /*2be00*/  IMAD.SHL.U32 R118, R118, 0x1000000, RZ ;  /* 0x0100000076767824 */ /* 0x000fe200078e00ff */
[----:B------:R-:W-:-:S04]  /*2be10*/  PRMT R109, R109, 0x6540, R110 ;  /* 0x000065406d6d7816 */ /* 0x000fc8000000006e */
        /* <DEDUP_REMOVED lines=69> */
.L_x_769:
[----:B------:R-:W-:Y:S05]  /*2c270*/  BSYNC.RELIABLE B3 ;  /* 0x0000000000037941 */ /* 0x000fea0003800100 */
.L_x_768:
        /* <DEDUP_REMOVED lines=12> */
.L_x_767:
[----:B------:R-:W-:Y:S05]  /*2c340*/  BSYNC.RECONVERGENT B2 ;  /* 0x0000000000027941 */ /* 0x000fea0003800200 */
.L_x_766:
[----:B------:R-:W2:Y:S04]  /*2c350*/  LDG.E.64 R78, desc[UR4][R94.64+0x30] ;  /* 0x000030045e4e7981 */ /* 0x000ea8000c1e1b00 */
[----:B------:R-:W3:Y:S04]  /*2c360*/  LDG.E.64 R80, desc[UR4][R94.64+0x38] ;  /* 0x000038045e507981 */ /* 0x000ee8000c1e1b00 */
[----:B------:R-:W4:Y:S04]  /*2c370*/  LDG.E.64 R82, desc[UR4][R94.64+0x40] ;  /* 0x000040045e527981 */ /* 0x000f28000c1e1b00 */
[----:B------:R-:W5:Y:S04]  /*2c380*/  LDG.E.64 R84, desc[UR4][R94.64+0x48] ;  /* 0x000048045e547981 */ /* 0x000f68000c1e1b00 */
[----:B------:R0:W5:Y:S01]  /*2c390*/  LDG.E.64 R86, desc[UR4][R94.64+0x50] ;  /* 0x000050045e567981 */ /* 0x000162000c1e1b00 */
[----:B------:R-:W-:Y:S01]  /*2c3a0*/  BSSY.RECONVERGENT B2, `(.L_x_770) ;  /* 0x0000074000027945 */ /* 0x000fe20003800200 */
[----:B--2---:R-:W-:-:S04]  /*2c3b0*/  IADD3 R220, P0, PT, -R78, R99, RZ ;  /* 0x000000634edc7210 */ /* 0x004fc80007f1e1ff */
[----:B------:R-:W-:Y:S02]  /*2c3c0*/  IADD3.X R99, P0, PT, ~R79, R125, RZ, P0, !PT ;  /* 0x0000007d4f637210 */ /* 0x000fe4000071e5ff */
[----:B------:R-:W-:Y:S02]  /*2c3d0*/  IADD3 R220, P2, PT, R220, R220, RZ ;  /* 0x000000dcdcdc7210 */ /* 0x000fe40007f5e0ff */
[----:B---3--:R-:W-:Y:S02]  /*2c3e0*/  IADD3.X R98, P0, PT, ~R80, R121, RZ, P0, !PT ;  /* 0x0000007950627210 */ /* 0x008fe4000071e5ff */
[----:B0-----:R-:W-:Y:S02]  /*2c3f0*/  IADD3.X R95, P2, PT, R99, R99, RZ, P2, !PT ;  /* 0x00000063635f7210 */ /* 0x001fe4000175e4ff */
[----:B------:R-:W-:Y:S02]  /*2c400*/  IADD3.X R99, P0, PT, ~R81, R123, RZ, P0, !PT ;  /* 0x0000007b51637210 */ /* 0x000fe4000071e5ff */
[----:B------:R-:W-:-:S02]  /*2c410*/  IADD3.X R100, P2, PT, R98, R98, RZ, P2, !PT ;  /* 0x0000006262647210 */ /* 0x000fc4000175e4ff */
[----:B----4-:R-:W-:Y:S02]  /*2c420*/  IADD3.X R98, P0, PT, ~R82, R115, RZ, P0, !PT ;  /* 0x0000007352627210 */ /* 0x010fe4000071e5ff */
[----:B------:R-:W-:Y:S01]  /*2c430*/  IADD3.X R104, P2, PT, R99, R99, RZ, P2, !PT ;  /* 0x0000006363687210 */ /* 0x000fe2000175e4ff */
[----:B------:R-:W-:Y:S01]  /*2c440*/  IMAD.MOV.U32 R221, RZ, RZ, R100 ;  /* 0x000000ffffdd7224 */ /* 0x000fe200078e0064 */
[----:B------:R-:W-:Y:S02]  /*2c450*/  IADD3.X R99, P0, PT, ~R83, R119, RZ, P0, !PT ;  /* 0x0000007753637210 */ /* 0x000fe4000071e5ff */
[----:B------:R-:W-:Y:S02]  /*2c460*/  IADD3.X R106, P2, PT, R98, R98, RZ, P2, !PT ;  /* 0x00000062626a7210 */ /* 0x000fe4000175e4ff */
        /* <DEDUP_REMOVED lines=15> */
[----:B------:R-:W-:Y:S02]  /*2c560*/  IADD3.X R98, PT, PT, ~R77, R105, RZ, P0, !PT ;  /* 0x000000694d627210 */ /* 0x000fe400007fe5ff */
[----:B------:R-:W-:Y:S01]  /*2c570*/  IADD3.X R105, P0, PT, R94, R94, RZ, P2, !PT ;  /* 0x0000005e5e697210 */ /* 0x000fe2000171e4ff */
[----:B------:R-:W-:Y:S01]  /*2c580*/  IMAD.MOV.U32 R94, RZ, RZ, R104 ;  /* 0x000000ffff5e7224 */ /* 0x000fe200078e0068 */
        /* <DEDUP_REMOVED lines=72> */
.L_x_773:
[----:B------:R-:W-:Y:S05]  /*2ca10*/  BSYNC.RELIABLE B3 ;  /* 0x0000000000037941 */ /* 0x000fea0003800100 */
.L_x_772:
        /* <DEDUP_REMOVED lines=12> */
.L_x_771:
[----:B------:R-:W-:Y:S05]  /*2cae0*/  BSYNC.RECONVERGENT B2 ;  /* 0x0000000000027941 */ /* 0x000fea0003800200 */
.L_x_770:
        /* <DEDUP_REMOVED lines=32> */
[----:B------:R-:W-:Y:S01]  /*2ccf0*/  IMAD.WIDE.U32 R106, R97, R189, RZ ;  /* 0x000000bd616a7225 */ /* 0x000fe200078e00ff */
[----:B------:R-:W-:-:S03]  /*2cd00*/  IADD3 R105, P4, PT, R172, R105, RZ ;  /* 0x00000069ac697210 */ /* 0x000fc60007f9e0ff */
[----:B------:R-:W-:Y:S02]  /*2cd10*/  IMAD.MOV.U32 R122, RZ, RZ, R99 ;  /* 0x000000ffff7a7224 */ /* 0x000fe400078e0063 */
[----:B------:R-:W-:Y:S01]  /*2cd20*/  IMAD.X R99, RZ, RZ, RZ, P2 ;  /* 0x000000ffff637224 */ /* 0x000fe200010e06ff */
[----:B------:R-:W-:Y:S01]  /*2cd30*/  IADD3 RZ, P2, PT, R170, R104, RZ ;  /* 0x00000068aaff7210 */ /* 0x000fe20007f5e0ff */
[----:B------:R-:W-:Y:S02]  /*2cd40*/  IMAD.MOV.U32 R98, RZ, RZ, R173 ;  /* 0x000000ffff627224 */ /* 0x000fe400078e00ad */
[----:B------:R-:W-:Y:S01]  /*2cd50*/  IMAD.X R123, RZ, RZ, RZ, P3 ;  /* 0x000000ffff7b7224 */ /* 0x000fe200018e06ff */
[----:B------:R-:W-:Y:S01]  /*2cd60*/  IADD3.X RZ, P2, PT, R171, R105, RZ, P2, !PT ;  /* 0x00000069abff7210 */ /* 0x000fe2000175e4ff */
[----:B------:R-:W-:-:S04]  /*2cd70*/  IMAD.WIDE.U32 R106, P3, R96, R116, R106 ;  /* 0x00000074606a7225 */ /* 0x000fc8000786006a */
[----:B------:R-:W-:-:S04]  /*2cd80*/  IMAD.WIDE.U32.X R98, R127, R128, R98, P4 ;  /* 0x000000807f627225 */ /* 0x000fc800020e0462 */
[----:B------:R-:W-:Y:S01]  /*2cd90*/  IMAD.X R113, RZ, RZ, RZ, P3 ;  /* 0x000000ffff717224 */ /* 0x000fe200018e06ff */
[----:B------:R-:W-:Y:S01]  /*2cda0*/  IADD3.X R101, P3, PT, RZ, R98, RZ, P2, !PT ;  /* 0x00000062ff657210 */ /* 0x000fe2000177e4ff */
[----:B------:R-:W-:-:S04]  /*2cdb0*/  IMAD.WIDE.U32 R120, R97, R225, RZ ;  /* 0x000000e161787225 */ /* 0x000fc800078e00ff */
[----:B------:R-:W-:Y:S01]  /*2cdc0*/  IMAD.MOV.U32 R112, RZ, RZ, R107 ;  /* 0x000000ffff707224 */ /* 0x000fe200078e006b */
[----:B------:R-:W-:Y:S01]  /*2cdd0*/  IADD3.X R107, P3, PT, RZ, R99, RZ, P3, !PT ;  /* 0x00000063ff6b7210 */ /* 0x000fe20001f7e4ff */
[----:B------:R-:W-:-:S04]  /*2cde0*/  IMAD.WIDE.U32 R98, R97, R181, RZ ;  /* 0x000000b561627225 */ /* 0x000fc800078e00ff */
[----:B------:R-:W-:-:S04]  /*2cdf0*/  IMAD.WIDE.U32 R108, R127, R190, RZ ;  /* 0x000000be7f6c7225 */ /* 0x000fc800078e00ff */
[----:B------:R-:W-:-:S04]  /*2ce00*/  IMAD.WIDE.U32 R104, R96, R189, RZ ;  /* 0x000000bd60687225 */ /* 0x000fc800078e00ff */
[----:B------:R-:W-:Y:S01]  /*2ce10*/  IMAD.WIDE.U32 R120, P4, R96, R226, R120 ;  /* 0x000000e260787225 */ /* 0x000fe20007880078 */
[----:B------:R-:W-:Y:S02]  /*2ce20*/  IADD3 R125, P2, PT, R105, R106, RZ ;  /* 0x0000006a697d7210 */ /* 0x000fe40007f5e0ff */
[----:B------:R-:W-:Y:S01]  /*2ce30*/  IADD3.X R106, P3, PT, R101, R110, RZ, P3, !PT ;  /* 0x0000006e656a7210 */ /* 0x000fe20001f7e4ff */
[----:B------:R-:W-:-:S03]  /*2ce40*/  IMAD.WIDE.U32.X R122, R97, R117, R122, P5 ;  /* 0x00000075617a7225 */ /* 0x000fc600028e047a */
[----:B------:R-:W-:Y:S01]  /*2ce50*/  IADD3.X R107, P3, PT, R107, R124, RZ, P3, !PT ;  /* 0x0000007c6b6b7210 */ /* 0x000fe20001f7e4ff */
[----:B------:R-:W-:Y:S01]  /*2ce60*/  IMAD.X R111, RZ, RZ, RZ, P4 ;  /* 0x000000ffff6f7224 */ /* 0x000fe200020e06ff */
[----:B------:R-:W-:Y:S01]  /*2ce70*/  IADD3.X R185, P0, PT, RZ, R122, RZ, P0, !PT ;  /* 0x0000007affb97210 */ /* 0x000fe2000071e4ff */
[----:B------:R-:W-:-:S03]  /*2ce80*/  IMAD.WIDE.U32 R98, P5, R96, R188, R98 ;  /* 0x000000bc60627225 */ /* 0x000fc600078a0062 */
[----:B------:R-:W-:Y:S01]  /*2ce90*/  IADD3.X R122, P0, PT, RZ, R123, RZ, P0, !PT ;  /* 0x0000007bff7a7210 */ /* 0x000fe2000071e4ff */
[----:B------:R-:W-:-:S03]  /*2cea0*/  IMAD.WIDE.U32 R118, R126, R190, RZ ;  /* 0x000000be7e767225 */ /* 0x000fc600078e00ff */
[----:B------:R-:W-:Y:S01]  /*2ceb0*/  IADD3.X R185, P0, PT, R185, R104, RZ, P0, !PT ;  /* 0x00000068b9b97210 */ /* 0x000fe2000071e4ff */
[----:B------:R-:W-:-:S04]  /*2cec0*/  IMAD.WIDE.U32 R108, P4, R126, R229, R108 ;  /* 0x000000e57e6c7225 */ /* 0x000fc8000788006c */
[----:B------:R-:W-:Y:S01]  /*2ced0*/  IMAD.X R105, RZ, RZ, RZ, P5 ;  /* 0x000000ffff697224 */ /* 0x000fe200028e06ff */
[----:B------:R-:W-:Y:S01]  /*2cee0*/  IADD3 R101, P5, PT, R108, R119, RZ ;  /* 0x000000776c657210 */ /* 0x000fe20007fbe0ff */
[----:B------:R-:W-:Y:S01]  /*2cef0*/  IMAD.WIDE.U32 R114, R96, R225, RZ ;  /* 0x000000e160727225 */ /* 0x000fe200078e00ff */
[----:B------:R-:W-:-:S03]  /*2cf00*/  IADD3.X R119, PT, PT, RZ, RZ, RZ, P4, !PT ;  /* 0x000000ffff777210 */ /* 0x000fc600027fe4ff */
[----:B------:R-:W-:Y:S01]  /*2cf10*/  IMAD.WIDE.U32.X R112, R97, R116, R112, P2 ;  /* 0x0000007461707225 */ /* 0x000fe200010e0470 */
[----:B------:R-:W-:Y:S02]  /*2cf20*/  IADD3 RZ, P2, PT, R106, R118, RZ ;  /* 0x000000766aff7210 */ /* 0x000fe40007f5e0ff */
[----:B------:R-:W-:Y:S01]  /*2cf30*/  IADD3 R124, P4, PT, R115, R120, RZ ;  /* 0x00000078737c7210 */ /* 0x000fe20007f9e0ff */
[----:B------:R-:W-:Y:S01]  /*2cf40*/  IMAD.MOV.U32 R118, RZ, RZ, R109 ;  /* 0x000000ffff767224 */ /* 0x000fe200078e006d */
[----:B------:R-:W-:Y:S01]  /*2cf50*/  IADD3.X RZ, P2, PT, R107, R101, RZ, P2, !PT ;  /* 0x000000656bff7210 */ /* 0x000fe2000175e4ff */
[----:B------:R-:W-:Y:S01]  /*2cf60*/  IMAD.MOV.U32 R110, RZ, RZ, R121 ;  /* 0x000000ffff6e7224 */ /* 0x000fe200078e0079 */
[----:B------:R-:W-:Y:S01]  /*2cf70*/  IADD3.X R101, P3, PT, RZ, RZ, RZ, P3, !PT ;  /* 0x000000ffff657210 */ /* 0x000fe20001f7e4ff */
[----:B------:R-:W-:Y:S01]  /*2cf80*/  IMAD.WIDE.U32.X R120, R127, R229, R118, P5 ;  /* 0x000000e57f787225 */ /* 0x000fe200028e0476 */
[----:B------:R-:W-:-:S03]  /*2cf90*/  IADD3.X R109, P5, PT, R122, R125, RZ, P0, !PT ;  /* 0x0000007d7a6d7210 */ /* 0x000fc600007be4ff */
[----:B------:R-:W-:Y:S01]  /*2cfa0*/  IMAD.WIDE.U32 R174, R96, R181, RZ ;  /* 0x000000b560ae7225 */ /* 0x000fe200078e00ff */
[----:B------:R-:W-:-:S03]  /*2cfb0*/  IADD3.X R184, P0, PT, R101, R120, RZ, P2, !PT ;  /* 0x0000007865b87210 */ /* 0x000fc6000171e4ff */
[----:B------:R-:W-:Y:S01]  /*2cfc0*/  IMAD.X R120, RZ, RZ, RZ, P3 ;  /* 0x000000ffff787224 */ /* 0x000fe200018e06ff */
[----:B------:R-:W-:Y:S01]  /*2cfd0*/  IADD3.X R167, P3, PT, RZ, R112, RZ, P5, !PT ;  /* 0x00000070ffa77210 */ /* 0x000fe20002f7e4ff */
[----:B------:R-:W-:Y:S01]  /*2cfe0*/  IMAD.WIDE.U32 R118, R127, R192, RZ ;  /* 0x000000c07f767225 */ /* 0x000fe200078e00ff */
[----:B------:R-:W-:Y:S02]  /*2cff0*/  IADD3 R123, P5, PT, R175, R98, RZ ;  /* 0x00000062af7b7210 */ /* 0x000fe40007fbe0ff */
[----:B------:R-:W-:Y:S01]  /*2d000*/  IADD3.X R120, P0, PT, R120, R121, RZ, P0, !PT ;  /* 0x0000007978787210 */ /* 0x000fe2000071e4ff */
[----:B------:R-:W-:Y:S01]  /*2d010*/  IMAD.MOV.U32 R104, RZ, RZ, R99 ;  /* 0x000000ffff687224 */ /* 0x000fe200078e0063 */
[----:B------:R-:W-:Y:S01]  /*2d020*/  IADD3.X R121, P3, PT, RZ, R113, RZ, P3, !PT ;  /* 0x00000071ff797210 */ /* 0x000fe20001f7e4ff */
[----:B------:R-:W-:-:S03]  /*2d030*/  IMAD.WIDE.U32 R98, P2, R126, R117, R118 ;  /* 0x000000757e627225 */ /* 0x000fc60007840076 */
[----:B------:R-:W-:Y:S01]  /*2d040*/  IADD3.X R167, P3, PT, R167, R114, RZ, P3, !PT ;  /* 0x00000072a7a77210 */ /* 0x000fe20001f7e4ff */
[----:B------:R-:W-:Y:S01]  /*2d050*/  IMAD.WIDE.U32.X R110, R97, R226, R110, P4 ;  /* 0x000000e2616e7225 */ /* 0x000fe200020e046e */
[----:B------:R-:W-:Y:S02]  /*2d060*/  IADD3.X R184, P4, PT, R184, R185, RZ, P0, !PT ;  /* 0x000000b9b8b87210 */ /* 0x000fe4000079e4ff */
[----:B------:R-:W-:Y:S01]  /*2d070*/  IADD3.X R121, P3, PT, R121, R124, RZ, P3, !PT ;  /* 0x0000007c79797210 */ /* 0x000fe20001f7e4ff */
[----:B------:R-:W-:-:S03]  /*2d080*/  IMAD.WIDE.U32 R112, R126, R192, RZ ;  /* 0x000000c07e707225 */ /* 0x000fc600078e00ff */
[----:B------:R-:W-:Y:S01]  /*2d090*/  IADD3.X R119, P3, PT, RZ, R110, RZ, P3, !PT ;  /* 0x0000006eff777210 */ /* 0x000fe20001f7e4ff */
[----:B------:R-:W-:Y:S01]  /*2d0a0*/  IMAD.WIDE.U32 R114, R103, R191, RZ ;  /* 0x000000bf67727225 */ /* 0x000fe200078e00ff */
[----:B------:R-:W-:Y:S02]  /*2d0b0*/  IADD3 RZ, P0, PT, R184, R112, RZ ;  /* 0x00000070b8ff7210 */ /* 0x000fe40007f1e0ff */
[----:B------:R-:W-:Y:S01]  /*2d0c0*/  IADD3.X R182, P3, PT, RZ, R111, RZ, P3, !PT ;  /* 0x0000006fffb67210 */ /* 0x000fe20001f7e4ff */
[----:B------:R-:W-:Y:S01]  /*2d0d0*/  IMAD.WIDE.U32.X R104, R97, R188, R104, P5 ;  /* 0x000000bc61687225 */ /* 0x000fe200028e0468 */
[----:B------:R-:W-:Y:S02]  /*2d0e0*/  IADD3 R125, P5, PT, R98, R113, RZ ;  /* 0x00000071627d7210 */ /* 0x000fe40007fbe0ff */
[----:B------:R-:W-:Y:S01]  /*2d0f0*/  IADD3.X R174, P3, PT, R119, R174, RZ, P3, !PT ;  /* 0x000000ae77ae7210 */ /* 0x000fe20001f7e4ff */
[----:B------:R-:W-:Y:S01]  /*2d100*/  IMAD.X R97, RZ, RZ, RZ, P2 ;  /* 0x000000ffff617224 */ /* 0x000fe200010e06ff */
[----:B------:R-:W-:Y:S01]  /*2d110*/  IADD3.X R185, P2, PT, R120, R109, RZ, P4, !PT ;  /* 0x0000006d78b97210 */ /* 0x000fe2000275e4ff */
[----:B------:R-:W-:Y:S01]  /*2d120*/  IMAD.WIDE.U32 R112, R102, R191, RZ ;  /* 0x000000bf66707225 */ /* 0x000fe200078e00ff */
[----:B------:R-:W-:-:S02]  /*2d130*/  IADD3.X R182, P3, PT, R182, R123, RZ, P3, !PT ;  /* 0x0000007bb6b67210 */ /* 0x000fc40001f7e4ff */
[----:B------:R-:W-:Y:S01]  /*2d140*/  IADD3.X RZ, P0, PT, R185, R125, RZ, P0, !PT ;  /* 0x0000007db9ff7210 */ /* 0x000fe2000071e4ff */
[----:B------:R-:W-:-:S04]  /*2d150*/  IMAD.WIDE.U32 R114, P4, R102, R128, R114 ;  /* 0x0000008066727225 */ /* 0x000fc80007880072 */
[----:B------:R-:W-:Y:S01]  /*2d160*/  IMAD.MOV.U32 R96, RZ, RZ, R99 ;  /* 0x000000ffff607224 */ /* 0x000fe200078e0063 */
[----:B------:R-:W-:Y:S01]  /*2d170*/  IADD3.X R99, P2, PT, RZ, RZ, RZ, P2, !PT ;  /* 0x000000ffff637210 */ /* 0x000fe2000175e4ff */
[----:B------:R-:W-:-:S04]  /*2d180*/  IMAD.WIDE.U32 R106, R126, R190, R106 ;  /* 0x000000be7e6a7225 */ /* 0x000fc800078e006a */
[----:B------:R-:W-:Y:S01]  /*2d190*/  IMAD.WIDE.U32.X R96, R127, R117, R96, P5 ;  /* 0x000000757f607225 */ /* 0x000fe200028e0460 */
[----:B------:R-:W-:Y:S02]  /*2d1a0*/  IADD3 R113, P5, PT, R114, R113, RZ ;  /* 0x0000007172717210 */ /* 0x000fe40007fbe0ff */
[----:B------:R-:W-:Y:S01]  /*2d1b0*/  IADD3 R107, PT, PT, R107, R108, RZ ;  /* 0x0000006c6b6b7210 */ /* 0x000fe20007ffe0ff */
[----:B------:R-:W-:Y:S01]  /*2d1c0*/  IMAD.X R101, RZ, RZ, RZ, P2 ;  /* 0x000000ffff657224 */ /* 0x000fe200010e06ff */
[----:B------:R-:W-:Y:S01]  /*2d1d0*/  IADD3 RZ, P2, PT, R106, R112, RZ ;  /* 0x000000706aff7210 */ /* 0x000fe20007f5e0ff */
[----:B------:R-:W-:Y:S01]  /*2d1e0*/  IMAD.X R109, RZ, RZ, RZ, P4 ;  /* 0x000000ffff6d7224 */ /* 0x000fe200020e06ff */
[----:B------:R-:W-:Y:S01]  /*2d1f0*/  IADD3.X R166, P4, PT, R99, R96, RZ, P0, !PT ;  /* 0x0000006063a67210 */ /* 0x000fe2000079e4ff */
[----:B------:R-:W-:Y:S01]  /*2d200*/  IMAD.MOV.U32 R108, RZ, RZ, R115 ;  /* 0x000000ffff6c7224 */ /* 0x000fe200078e0073 */
[----:B------:R-:W-:Y:S01]  /*2d210*/  IADD3.X RZ, P0, PT, R107, R113, RZ, P2, !PT ;  /* 0x000000716bff7210 */ /* 0x000fe2000171e4ff */
[----:B------:R-:W-:Y:S01]  /*2d220*/  IMAD.WIDE.U32 R168, R127, R189, RZ ;  /* 0x000000bd7fa87225 */ /* 0x000fe200078e00ff */
[----:B------:R-:W-:-:S03]  /*2d230*/  IADD3.X R110, P2, PT, R101, R97, RZ, P4, !PT ;  /* 0x00000061656e7210 */ /* 0x000fc6000275e4ff */
[----:B------:R-:W-:Y:S01]  /*2d240*/  IMAD.WIDE.U32.X R108, R103, R128, R108, P5 ;  /* 0x00000080676c7225 */ /* 0x000fe200028e046c */
[----:B------:R-:W-:Y:S02]  /*2d250*/  IADD3.X R183, P5, PT, RZ, R104, RZ, P3, !PT ;  /* 0x00000068ffb77210 */ /* 0x000fe40001fbe4ff */
[----:B------:R-:W-:Y:S01]  /*2d260*/  IADD3.X R166, P3, PT, R166, R167, RZ, P2, !PT ;  /* 0x000000a7a6a67210 */ /* 0x000fe2000177e4ff */
[----:B------:R-:W-:Y:S01]  /*2d270*/  IMAD.WIDE.U32 R184, R126, R192, R184 ;  /* 0x000000c07eb87225 */ /* 0x000fe200078e00b8 */
[----:B------:R-:W-:Y:S02]  /*2d280*/  IADD3.X R99, P4, PT, RZ, R108, RZ, P0, !PT ;  /* 0x0000006cff637210 */ /* 0x000fe4000079e4ff */
[----:B------:R-:W-:Y:S01]  /*2d290*/  IADD3.X R167, P3, PT, R110, R121, RZ, P3, !PT ;  /* 0x000000796ea77210 */ /* 0x000fe20001f7e4ff */
[----:B------:R-:W-:Y:S01]  /*2d2a0*/  IMAD.WIDE.U32 R152, R127, R225, RZ ;  /* 0x000000e17f987225 */ /* 0x000fe200078e00ff */
[----:B------:R-:W-:-:S03]  /*2d2b0*/  IADD3.X R101, P4, PT, RZ, R109, RZ, P4, !PT ;  /* 0x0000006dff657210 */ /* 0x000fc6000279e4ff */
[----:B------:R-:W-:Y:S01]  /*2d2c0*/  IMAD.WIDE.U32 R168, P0, R126, R116, R168 ;  /* 0x000000747ea87225 */ /* 0x000fe200078000a8 */
[----:B------:R-:W-:-:S03]  /*2d2d0*/  IADD3.X R184, P4, PT, R99, R184, RZ, P4, !PT ;  /* 0x000000b863b87210 */ /* 0x000fc6000279e4ff */
[----:B------:R-:W-:Y:S02]  /*2d2e0*/  IMAD.X R99, RZ, RZ, RZ, P0 ;  /* 0x000000ffff637224 */ /* 0x000fe400000e06ff */
[----:B------:R-:W-:-:S04]  /*2d2f0*/  IMAD.WIDE.U32 R96, R126, R189, RZ ;  /* 0x000000bd7e607225 */ /* 0x000fc800078e00ff */
[----:B------:R-:W-:Y:S01]  /*2d300*/  IMAD.WIDE.U32 R152, P0, R126, R226, R152 ;  /* 0x000000e27e987225 */ /* 0x000fe20007800098 */
[----:B------:R-:W-:-:S03]  /*2d310*/  IADD3 RZ, P2, PT, R166, R96, RZ ;  /* 0x00000060a6ff7210 */ /* 0x000fc60007f5e0ff */
[----:B------:R-:W-:-:S04]  /*2d320*/  IMAD.WIDE.U32 R164, R126, R225, RZ ;  /* 0x000000e17ea47225 */ /* 0x000fc800078e00ff */
[----:B------:R-:W-:Y:S02]  /*2d330*/  IMAD.IADD R129, R185, 0x1, R98 ;  /* 0x00000001b9817824 */ /* 0x000fe400078e0262 */
[----:B------:R-:W-:Y:S01]  /*2d340*/  IMAD.X R173, RZ, RZ, R105, P5 ;  /* 0x000000ffffad7224 */ /* 0x000fe200028e0669 */
[----:B------:R-:W-:Y:S01]  /*2d350*/  IADD3 R97, P5, PT, R168, R97, RZ ;  /* 0x00000061a8617210 */ /* 0x000fe20007fbe0ff */
[----:B------:R-:W-:Y:S01]  /*2d360*/  IMAD.X R159, RZ, RZ, RZ, P0 ;  /* 0x000000ffff9f7224 */ /* 0x000fe200000e06ff */
[----:B------:R-:W-:Y:S01]  /*2d370*/  IADD3.X R105, P3, PT, RZ, RZ, RZ, P3, !PT ;  /* 0x000000ffff697210 */ /* 0x000fe20001f7e4ff */
[----:B------:R-:W-:Y:S01]  /*2d380*/  IMAD.MOV.U32 R98, RZ, RZ, R169 ;  /* 0x000000ffff627224 */ /* 0x000fe200078e00a9 */
[----:B------:R-:W-:Y:S01]  /*2d390*/  IADD3 R169, P0, PT, R152, R165, RZ ;  /* 0x000000a598a97210 */ /* 0x000fe20007f1e0ff */
[----:B------:R-:W-:Y:S01]  /*2d3a0*/  IMAD.WIDE.U32 R146, R127, R181, RZ ;  /* 0x000000b57f927225 */ /* 0x000fe200078e00ff */
[----:B------:R-:W-:Y:S02]  /*2d3b0*/  IADD3.X RZ, P2, PT, R167, R97, RZ, P2, !PT ;  /* 0x00000061a7ff7210 */ /* 0x000fe4000175e4ff */
[----:B------:R-:W-:Y:S01]  /*2d3c0*/  IADD3.X R109, PT, PT, RZ, RZ, RZ, P3, !PT ;  /* 0x000000ffff6d7210 */ /* 0x000fe20001ffe4ff */
[----:B------:R-:W-:Y:S01]  /*2d3d0*/  IMAD.WIDE.U32 R144, R103, R190, RZ ;  /* 0x000000be67907225 */ /* 0x000fe200078e00ff */
[----:B------:R-:W-:-:S03]  /*2d3e0*/  IADD3.X R185, P4, PT, R101, R129, RZ, P4, !PT ;  /* 0x0000008165b97210 */ /* 0x000fc6000279e4ff */
[----:B------:R-:W-:Y:S02]  /*2d3f0*/  IMAD.MOV.U32 R158, RZ, RZ, R153 ;  /* 0x000000ffff9e7224 */ /* 0x000fe400078e0099 */
[----:B------:R-:W-:-:S04]  /*2d400*/  IMAD.WIDE.U32.X R98, R127, R116, R98, P5 ;  /* 0x000000747f627225 */ /* 0x000fc800028e0462 */
[----:B------:R-:W-:Y:S01]  /*2d410*/  IMAD.WIDE.U32.X R158, R127, R226, R158, P0 ;  /* 0x000000e27f9e7225 */ /* 0x000fe200000e049e */
[----:B------:R-:W-:-:S03]  /*2d420*/  IADD3.X R228, P2, PT, R105, R98, RZ, P2, !PT ;  /* 0x0000006269e47210 */ /* 0x000fc6000175e4ff */
[----:B------:R-:W-:-:S04]  /*2d430*/  IMAD.WIDE.U32 R96, R102, R190, RZ ;  /* 0x000000be66607225 */ /* 0x000fc800078e00ff */
[----:B------:R-:W-:-:S04]  /*2d440*/  IMAD.WIDE.U32 R146, P5, R126, R188, R146 ;  /* 0x000000bc7e927225 */ /* 0x000fc800078a0092 */
[----:B------:R-:W-:-:S04]  /*2d450*/  IMAD.WIDE.U32 R144, P0, R102, R229, R144 ;  /* 0x000000e566907225 */ /* 0x000fc80007800090 */
        /* <DEDUP_REMOVED lines=8> */
[----:B------:R-:W-:-:S04]  /*2d4e0*/  IMAD.WIDE.U32 R150, R126, R181, RZ ;  /* 0x000000b57e967225 */ /* 0x000fc800078e00ff */
[----:B------:R-:W-:Y:S01]  /*2d4f0*/  IMAD.MOV.U32 R148, RZ, RZ, R147 ;  /* 0x000000ffff947224 */ /* 0x000fe200078e0093 */
[----:B------:R-:W-:Y:S01]  /*2d500*/  IADD3.X R147, P2, PT, R109, R99, RZ, P2, !PT ;  /* 0x000000636d937210 */ /* 0x000fe2000175e4ff */
[----:B------:R-:W-:Y:S01]  /*2d510*/  IMAD.WIDE.U32 R118, R91, R190, RZ ;  /* 0x000000be5b767225 */ /* 0x000fe200078e00ff */
[----:B------:R-:W-:Y:S02]  /*2d520*/  IADD3 R153, P3, PT, R146, R151, RZ ;  /* 0x0000009792997210 */ /* 0x000fe40007f7e0ff */
[----:B------:R-:W-:Y:S01]  /*2d530*/  IADD3.X R174, P2, PT, R228, R174, RZ, P2, !PT ;  /* 0x000000aee4ae7210 */ /* 0x000fe2000175e4ff */
[----:B------:R-:W-:-:S04]  /*2d540*/  IMAD.WIDE.U32.X R156, R103, R229, R156, P5 ;  /* 0x000000e5679c7225 */ /* 0x000fc800028e049c */
[----:B------:R-:W-:Y:S02]  /*2d550*/  IMAD.X R165, RZ, RZ, RZ, P0 ;  /* 0x000000ffffa57224 */ /* 0x000fe400000e06ff */
[----:B------:R-:W-:-:S04]  /*2d560*/  IMAD.WIDE.U32 R120, P5, R102, R116, R120 ;  /* 0x0000007466787225 */ /* 0x000fc800078a0078 */
[----:B------:R-:W-:-:S04]  /*2d570*/  IMAD.WIDE.U32 R186, P0, R90, R128, R186 ;  /* 0x000000805aba7225 */ /* 0x000fc800078000ba */
[----:B------:R-:W-:-:S04]  /*2d580*/  IMAD.WIDE.U32 R98, R90, R191, RZ ;  /* 0x000000bf5a627225 */ /* 0x000fc800078e00ff */
[----:B------:R-:W-:Y:S02]  /*2d590*/  IMAD.X R151, RZ, RZ, RZ, P5 ;  /* 0x000000ffff977224 */ /* 0x000fe400028e06ff */
[----:B------:R-:W-:Y:S01]  /*2d5a0*/  IMAD.X R125, RZ, RZ, RZ, P0 ;  /* 0x000000ffff7d7224 */ /* 0x000fe200000e06ff */
[----:B------:R-:W-:Y:S01]  /*2d5b0*/  IADD3 R145, P0, PT, R186, R99, RZ ;  /* 0x00000063ba917210 */ /* 0x000fe20007f1e0ff */
[----:B------:R-:W-:-:S04]  /*2d5c0*/  IMAD.WIDE.U32 R140, R90, R190, RZ ;  /* 0x000000be5a8c7225 */ /* 0x000fc800078e00ff */
[----:B------:R-:W-:-:S04]  /*2d5d0*/  IMAD.WIDE.U32 R118, P5, R90, R229, R118 ;  /* 0x000000e55a767225 */ /* 0x000fc800078a0076 */
[----:B------:R-:W-:Y:S01]  /*2d5e0*/  IMAD.WIDE.U32 R162, R93, R191, RZ ;  /* 0x000000bf5da27225 */ /* 0x000fe200078e00ff */
[----:B------:R-:W-:-:S03]  /*2d5f0*/  MOV R122, R119 ;  /* 0x00000077007a7202 */ /* 0x000fc60000000f00 */
[----:B------:R-:W-:Y:S02]  /*2d600*/  IMAD.MOV.U32 R124, RZ, RZ, R187 ;  /* 0x000000ffff7c7224 */ /* 0x000fe400078e00bb */
[----:B------:R-:W-:Y:S01]  /*2d610*/  IMAD.WIDE.U32.X R148, R127, R188, R148, P3 ;  /* 0x000000bc7f947225 */ /* 0x000fe200018e0494 */
[----:B------:R-:W-:-:S03]  /*2d620*/  IADD3 RZ, P3, PT, R184, R96, RZ ;  /* 0x00000060b8ff7210 */ /* 0x000fc60007f7e0ff */
[----:B------:R-:W-:Y:S01]  /*2d630*/  IMAD.X R123, RZ, RZ, RZ, P5 ;  /* 0x000000ffff7b7224 */ /* 0x000fe200028e06ff */
[----:B------:R-:W-:Y:S01]  /*2d640*/  IADD3 R127, P5, PT, R118, R141, RZ ;  /* 0x0000008d767f7210 */ /* 0x000fe20007fbe0ff */
[----:B------:R-:W-:Y:S01]  /*2d650*/  IMAD.WIDE.U32 R160, R93, R190, RZ ;  /* 0x000000be5da07225 */ /* 0x000fe200078e00ff */
[----:B------:R-:W-:Y:S02]  /*2d660*/  IADD3.X RZ, P3, PT, R185, R175, RZ, P3, !PT ;  /* 0x000000afb9ff7210 */ /* 0x000fe40001f7e4ff */
[----:B------:R-:W-:Y:S01]  /*2d670*/  IADD3.X R175, P2, PT, R147, R182, RZ, P2, !PT ;  /* 0x000000b693af7210 */ /* 0x000fe2000175e4ff */
[----:B------:R-:W-:-:S04]  /*2d680*/  IMAD.WIDE.U32.X R124, R91, R128, R124, P0 ;  /* 0x000000805b7c7225 */ /* 0x000fc800000e047c */
[----:B------:R-:W-:-:S04]  /*2d690*/  IMAD.WIDE.U32 R96, R92, R191, RZ ;  /* 0x000000bf5c607225 */ /* 0x000fc800078e00ff */
[----:B------:R-:W-:-:S04]  /*2d6a0*/  IMAD.WIDE.U32 R162, P0, R92, R128, R162 ;  /* 0x000000805ca27225 */ /* 0x000fc800078000a2 */
[----:B------:R-:W-:-:S04]  /*2d6b0*/  IMAD.WIDE.U32.X R122, R91, R229, R122, P5 ;  /* 0x000000e55b7a7225 */ /* 0x000fc800028e047a */
[----:B------:R-:W-:Y:S01]  /*2d6c0*/  IMAD.X R105, RZ, RZ, RZ, P0 ;  /* 0x000000ffff697224 */ /* 0x000fe200000e06ff */
[----:B------:R-:W-:Y:S01]  /*2d6d0*/  IADD3 R115, P0, PT, R162, R97, RZ ;  /* 0x00000061a2737210 */ /* 0x000fe20007f1e0ff */
[----:B------:R-:W-:Y:S01]  /*2d6e0*/  IMAD.WIDE.U32 R160, P5, R92, R229, R160 ;  /* 0x000000e55ca07225 */ /* 0x000fe200078a00a0 */
[----:B------:R-:W-:-:S03]  /*2d6f0*/  IADD3.X R97, P4, PT, RZ, RZ, RZ, P4, !PT ;  /* 0x000000ffff617210 */ /* 0x000fc6000279e4ff */
[----:B------:R-:W-:Y:S01]  /*2d700*/  IMAD.WIDE.U32 R112, R92, R190, RZ ;  /* 0x000000be5c707225 */ /* 0x000fe200078e00ff */
[----:B------:R-:W-:-:S03]  /*2d710*/  IADD3.X R97, P3, PT, R97, R156, RZ, P3, !PT ;  /* 0x0000009c61617210 */ /* 0x000fc60001f7e4ff */
[----:B------:R-:W-:-:S04]  /*2d720*/  IMAD.WIDE.U32 R108, R100, -0x1, RZ ;  /* 0xffffffff646c7825 */ /* 0x000fc800078e00ff */
[----:B------:R-:W-:Y:S02]  /*2d730*/  IMAD.MOV.U32 R104, RZ, RZ, R163 ;  /* 0x000000ffff687224 */ /* 0x000fe400078e00a3 */
[----:B------:R-:W-:-:S04]  /*2d740*/  IMAD.WIDE.U32 R138, R89, R191, RZ ;  /* 0x000000bf598a7225 */ /* 0x000fc800078e00ff */
[----:B------:R-:W-:Y:S02]  /*2d750*/  IMAD.MOV.U32 R110, RZ, RZ, R161 ;  /* 0x000000ffff6e7224 */ /* 0x000fe400078e00a1 */
[----:B------:R-:W-:Y:S01]  /*2d760*/  IMAD.WIDE.U32.X R104, R93, R128, R104, P0 ;  /* 0x000000805d687225 */ /* 0x000fe200000e0468 */
[----:B------:R-:W-:-:S03]  /*2d770*/  IADD3 R113, P0, PT, R160, R113, RZ ;  /* 0x00000071a0717210 */ /* 0x000fc60007f1e0ff */
[----:B------:R-:W-:Y:S02]  /*2d780*/  IMAD R161, R100, -0x7af74001, -R227 ;  /* 0x8508bfff64a17824 */ /* 0x000fe400078e0ae3 */
[----:B------:R-:W-:-:S04]  /*2d790*/  IMAD.WIDE.U32 R132, R89, R190, RZ ;  /* 0x000000be59847225 */ /* 0x000fc800078e00ff */
[----:B------:R-:W-:Y:S02]  /*2d7a0*/  IMAD.X R111, RZ, RZ, RZ, P5 ;  /* 0x000000ffff6f7224 */ /* 0x000fe400028e06ff */
[----:B------:R-:W-:-:S04]  /*2d7b0*/  IMAD.WIDE.U32 R154, R108, 0x1, RZ ;  /* 0x000000016c9a7825 */ /* 0x000fc800078e00ff */
[----:B------:R-:W-:-:S04]  /*2d7c0*/  IMAD.WIDE.U32 R136, R88, R191, RZ ;  /* 0x000000bf58887225 */ /* 0x000fc800078e00ff */
[----:B------:R-:W-:-:S04]  /*2d7d0*/  IMAD.WIDE.U32 R138, P5, R88, R128, R138 ;  /* 0x00000080588a7225 */ /* 0x000fc800078a008a */
[----:B------:R-:W-:Y:S02]  /*2d7e0*/  IMAD.IADD R161, R109, 0x1, R161 ;  /* 0x000000016da17824 */ /* 0x000fe400078e02a1 */
[----:B------:R-:W-:Y:S01]  /*2d7f0*/  IMAD.WIDE.U32.X R110, R93, R229, R110, P0 ;  /* 0x000000e55d6e7225 */ /* 0x000fe200000e046e */
[----:B------:R-:W-:-:S03]  /*2d800*/  IADD3 RZ, P0, PT, R100, R154, RZ ;  /* 0x0000009a64ff7210 */ /* 0x000fc60007f1e0ff */
[----:B------:R-:W-:Y:S02]  /*2d810*/  IMAD.X R99, RZ, RZ, RZ, P4 ;  /* 0x000000ffff637224 */ /* 0x000fe400020e06ff */
[----:B------:R-:W-:Y:S01]  /*2d820*/  IMAD.X R135, RZ, RZ, RZ, P5 ;  /* 0x000000ffff877224 */ /* 0x000fe200028e06ff */
[----:B------:R-:W-:Y:S01]  /*2d830*/  IADD3 R137, P5, PT, R138, R137, RZ ;  /* 0x000000898a897210 */ /* 0x000fe20007fbe0ff */
[----:B------:R-:W-:Y:S01]  /*2d840*/  IMAD.WIDE.U32 R132, P4, R88, R229, R132 ;  /* 0x000000e558847225 */ /* 0x000fe20007880084 */
[----:B------:R-:W-:-:S03]  /*2d850*/  IADD3.X R99, P3, PT, R99, R157, RZ, P3, !PT ;  /* 0x0000009d63637210 */ /* 0x000fc60001f7e4ff */
[----:B------:R-:W-:Y:S01]  /*2d860*/  IMAD.WIDE.U32 R100, R161, 0x1, RZ ;  /* 0x00000001a1647825 */ /* 0x000fe200078e00ff */
[----:B------:R-:W-:-:S03]  /*2d870*/  IADD3.X R129, PT, PT, RZ, RZ, RZ, P4, !PT ;  /* 0x000000ffff817210 */ /* 0x000fc600027fe4ff */
[----:B------:R-:W-:-:S04]  /*2d880*/  IMAD.WIDE.U32 R130, R88, R190, RZ ;  /* 0x000000be58827225 */ /* 0x000fc800078e00ff */
[----:B------:R-:W-:Y:S01]  /*2d890*/  IMAD.MOV.U32 R134, RZ, RZ, R139 ;  /* 0x000000ffff867224 */ /* 0x000fe200078e008b */
[----:B------:R-:W-:Y:S01]  /*2d8a0*/  IADD3 R109, P4, PT, R132, R131, RZ ;  /* 0x00000083846d7210 */ /* 0x000fe20007f9e0ff */
[----:B------:R-:W-:Y:S01]  /*2d8b0*/  IMAD.WIDE.U32 R156, R126, R189, R166 ;  /* 0x000000bd7e9c7225 */ /* 0x000fe200078e00a6 */
[----:B------:R-:W-:-:S03]  /*2d8c0*/  IADD3.X R131, P2, PT, RZ, RZ, RZ, P2, !PT ;  /* 0x000000ffff837210 */ /* 0x000fc6000175e4ff */
[----:B------:R-:W-:Y:S01]  /*2d8d0*/  IMAD.WIDE.U32.X R134, R89, R128, R134, P5 ;  /* 0x0000008059867225 */ /* 0x000fe200028e0486 */
[----:B------:R-:W-:-:S03]  /*2d8e0*/  IADD3.X R156, P3, PT, R97, R156, RZ, P3, !PT ;  /* 0x0000009c619c7210 */ /* 0x000fc60001f7e4ff */
[----:B------:R-:W-:-:S04]  /*2d8f0*/  IMAD.WIDE.U32 R100, P5, R108, -0x7af74000, R100 ;  /* 0x8508c0006c647825 */ /* 0x000fc800078a0064 */
[----:B------:R-:W-:Y:S02]  /*2d900*/  IMAD.MOV.U32 R128, RZ, RZ, R133 ;  /* 0x000000ffff807224 */ /* 0x000fe400078e0085 */
[----:B------:R-:W-:Y:S02]  /*2d910*/  IMAD.IADD R168, R157, 0x1, R168 ;  /* 0x000000019da87824 */ /* 0x000fe400078e02a8 */
[----:B------:R-:W-:Y:S01]  /*2d920*/  IMAD.WIDE.U32.X R128, R89, R229, R128, P4 ;  /* 0x000000e559807225 */ /* 0x000fe200020e0480 */
[----:B------:R-:W-:Y:S02]  /*2d930*/  IADD3 R154, P4, PT, R155, R100, RZ ;  /* 0x000000649b9a7210 */ /* 0x000fe40007f9e0ff */
[----:B------:R-:W-:Y:S01]  /*2d940*/  IADD3.X R157, P3, PT, R99, R168, RZ, P3, !PT ;  /* 0x000000a8639d7210 */ /* 0x000fe20001f7e4ff */
[----:B------:R-:W-:Y:S01]  /*2d950*/  IMAD.X R155, RZ, RZ, RZ, P5 ;  /* 0x000000ffff9b7224 */ /* 0x000fe200028e06ff */
[----:B------:R-:W-:Y:S01]  /*2d960*/  IADD3.X RZ, P0, PT, R227, R154, RZ, P0, !PT ;  /* 0x0000009ae3ff7210 */ /* 0x000fe2000071e4ff */
[----:B------:R-:W-:Y:S01]  /*2d970*/  IMAD.MOV.U32 R154, RZ, RZ, R101 ;  /* 0x000000ffff9a7224 */ /* 0x000fe200078e0065 */
[----:B------:R-:W-:Y:S01]  /*2d980*/  IADD3 RZ, P5, PT, R174, R164, RZ ;  /* 0x000000a4aeff7210 */ /* 0x000fe20007fbe0ff */
[----:B------:R-:W-:Y:S01]  /*2d990*/  IMAD.WIDE.U32 R100, R102, R192, RZ ;  /* 0x000000c066647225 */ /* 0x000fe200078e00ff */
[----:B------:R-:W-:-:S02]  /*2d9a0*/  IADD3.X R99, P3, PT, RZ, RZ, RZ, P3, !PT ;  /* 0x000000ffff637210 */ /* 0x000fc40001f7e4ff */
[----:B------:R-:W-:Y:S01]  /*2d9b0*/  IADD3.X RZ, P5, PT, R175, R169, RZ, P5, !PT ;  /* 0x000000a9afff7210 */ /* 0x000fe20002fbe4ff */
[----:B------:R-:W-:-:S04]  /*2d9c0*/  IMAD.WIDE.U32.X R154, R161, -0x7af74000, R154, P4 ;  /* 0x8508c000a19a7825 */ /* 0x000fc800020e049a */
[----:B------:R-:W-:Y:S01]  /*2d9d0*/  IMAD.MOV.U32 R164, RZ, RZ, R143 ;  /* 0x000000ffffa47224 */ /* 0x000fe200078e008f */
[----:B------:R-:W-:Y:S01]  /*2d9e0*/  IADD3.X R119, P0, PT, RZ, R154, RZ, P0, !PT ;  /* 0x0000009aff777210 */ /* 0x000fe2000071e4ff */
[----:B------:R-:W-:Y:S01]  /*2d9f0*/  IMAD.WIDE.U32 R170, R126, R191, R170 ;  /* 0x000000bf7eaa7225 */ /* 0x000fe200078e00aa */
[----:B------:R-:W-:Y:S02]  /*2da00*/  IADD3.X R154, P5, PT, R131, R158, RZ, P5, !PT ;  /* 0x0000009e839a7210 */ /* 0x000fe40002fbe4ff */
[----:B------:R-:W-:Y:S01]  /*2da10*/  IADD3.X R97, P0, PT, RZ, R155, RZ, P0, !PT ;  /* 0x0000009bff617210 */ /* 0x000fe2000071e4ff */
[----:B------:R-:W-:Y:S01]  /*2da20*/  IMAD.X R158, RZ, RZ, RZ, P2 ;  /* 0x000000ffff9e7224 */ /* 0x000fe200010e06ff */
[----:B------:R-:W-:Y:S01]  /*2da30*/  IADD3 R101, P2, PT, R142, R101, RZ ;  /* 0x000000658e657210 */ /* 0x000fe20007f5e0ff */
[----:B------:R-:W-:-:S03]  /*2da40*/  IMAD.WIDE.U32 R174, R126, R225, R174 ;  /* 0x000000e17eae7225 */ /* 0x000fc600078e00ae */
[----:B------:R-:W-:Y:S01]  /*2da50*/  IADD3.X R158, P5, PT, R158, R159, RZ, P5, !PT ;  /* 0x0000009f9e9e7210 */ /* 0x000fe20002fbe4ff */
[----:B------:R-:W-:Y:S01]  /*2da60*/  IMAD.WIDE.U32.X R164, R103, R117, R164, P2 ;  /* 0x0000007567a47225 */ /* 0x000fe200010e04a4 */
[----:B------:R-:W-:Y:S02]  /*2da70*/  IADD3 RZ, P2, PT, R156, R100, RZ ;  /* 0x000000649cff7210 */ /* 0x000fe40007f5e0ff */
[----:B------:R-:W-:Y:S01]  /*2da80*/  IADD3.X R154, P5, PT, R154, R183, RZ, P5, !PT ;  /* 0x000000b79a9a7210 */ /* 0x000fe20002fbe4ff */
[----:B------:R-:W-:Y:S01]  /*2da90*/  IMAD.WIDE.U32 R184, R102, R190, R184 ;  /* 0x000000be66b87225 */ /* 0x000fe200078e00b8 */
[----:B------:R-:W-:Y:S02]  /*2daa0*/  IADD3.X RZ, P2, PT, R157, R101, RZ, P2, !PT ;  /* 0x000000659dff7210 */ /* 0x000fe4000175e4ff */
[----:B------:R-:W-:Y:S01]  /*2dab0*/  IADD3.X R100, P4, PT, R119, R170, RZ, P0, !PT ;  /* 0x000000aa77647210 */ /* 0x000fe2000079e4ff */
[----:B------:R-:W-:Y:S01]  /*2dac0*/  IMAD.X R101, RZ, RZ, RZ, P3 ;  /* 0x000000ffff657224 */ /* 0x000fe200018e06ff */
[----:B------:R-:W-:Y:S01]  /*2dad0*/  IADD3 RZ, P0, PT, R154, R150, RZ ;  /* 0x000000969aff7210 */ /* 0x000fe20007f1e0ff */
[----:B------:R-:W-:Y:S01]  /*2dae0*/  IMAD.IADD R185, R185, 0x1, R144 ;  /* 0x00000001b9b97824 */ /* 0x000fe200078e0290 */
[----:B------:R-:W-:Y:S01]  /*2daf0*/  IADD3.X R155, P5, PT, R158, R173, RZ, P5, !PT ;  /* 0x000000ad9e9b7210 */ /* 0x000fe20002fbe4ff */
[----:B------:R-:W-:Y:S01]  /*2db00*/  IMAD.WIDE.U32 R158, R103, R225, RZ ;  /* 0x000000e1679e7225 */ /* 0x000fe200078e00ff */
[----:B------:R-:W-:-:S02]  /*2db10*/  IADD3.X R99, P2, PT, R99, R164, RZ, P2, !PT ;  /* 0x000000a463637210 */ /* 0x000fc4000175e4ff */
[----:B------:R-:W-:Y:S01]  /*2db20*/  IADD3.X RZ, P0, PT, R155, R153, RZ, P0, !PT ;  /* 0x000000999bff7210 */ /* 0x000fe2000071e4ff */
[----:B------:R-:W-:Y:S01]  /*2db30*/  IMAD.WIDE.U32 R154, R126, R181, R154 ;  /* 0x000000b57e9a7225 */ /* 0x000fe200078e009a */
[----:B------:R-:W-:Y:S02]  /*2db40*/  IADD3.X R119, P5, PT, RZ, RZ, RZ, P5, !PT ;  /* 0x000000ffff777210 */ /* 0x000fe40002fbe4ff */
[----:B------:R-:W-:Y:S01]  /*2db50*/  IADD3.X R101, P3, PT, R101, R165, RZ, P2, !PT ;  /* 0x000000a565657210 */ /* 0x000fe2000177e4ff */
[----:B------:R-:W-:Y:S01]  /*2db60*/  IMAD.WIDE.U32 R164, R102, R189, RZ ;  /* 0x000000bd66a47225 */ /* 0x000fe200078e00ff */
[----:B------:R-:W-:Y:S02]  /*2db70*/  IADD3 R150, PT, PT, R175, R152, RZ ;  /* 0x00000098af967210 */ /* 0x000fe40007ffe0ff */
[----:B------:R-:W-:Y:S01]  /*2db80*/  IADD3.X R119, P2, PT, R119, R148, RZ, P0, !PT ;  /* 0x0000009477777210 */ /* 0x000fe2000075e4ff */
[----:B------:R-:W-:Y:S01]  /*2db90*/  IMAD.IADD R133, R155, 0x1, R146 ;  /* 0x000000019b857824 */ /* 0x000fe200078e0292 */
[----:B------:R-:W-:Y:S01]  /*2dba0*/  IADD3.X R152, P0, PT, R99, R174, RZ, P3, !PT ;  /* 0x000000ae63987210 */ /* 0x000fe20001f1e4ff */
[----:B------:R-:W-:Y:S01]  /*2dbb0*/  IMAD.WIDE.U32 R166, R161, 0x30000000, RZ ;  /* 0x30000000a1a67825 */ /* 0x000fe200078e00ff */
[----:B------:R-:W-:-:S02]  /*2dbc0*/  IADD3 R99, P3, PT, R120, R165, RZ ;  /* 0x000000a578637210 */ /* 0x000fc40007f7e0ff */
[----:B------:R-:W-:Y:S01]  /*2dbd0*/  IADD3.X R153, P0, PT, R101, R150, RZ, P0, !PT ;  /* 0x0000009665997210 */ /* 0x000fe2000071e4ff */
[----:B------:R-:W-:Y:S01]  /*2dbe0*/  IMAD.MOV.U32 R150, RZ, RZ, R121 ;  /* 0x000000ffff967224 */ /* 0x000fe200078e0079 */
[----:B------:R-:W-:Y:S01]  /*2dbf0*/  IADD3.X R131, PT, PT, R149, RZ, RZ, P2, P5 ;  /* 0x000000ff95837210 */ /* 0x000fe200017ea4ff */
[----:B------:R-:W-:Y:S01]  /*2dc00*/  IMAD.IADD R172, R171, 0x1, R172 ;  /* 0x00000001abac7824 */ /* 0x000fe200078e02ac */
[----:B------:R-:W-:Y:S01]  /*2dc10*/  IADD3 RZ, P2, PT, R152, R164, RZ ;  /* 0x000000a498ff7210 */ /* 0x000fe20007f5e0ff */
[----:B------:R-:W-:Y:S01]  /*2dc20*/  IMAD.WIDE.U32.X R150, R103, R116, R150, P3 ;  /* 0x0000007467967225 */ /* 0x000fe200018e0496 */
[----:B------:R-:W-:Y:S02]  /*2dc30*/  IADD3.X R101, P0, PT, RZ, RZ, RZ, P0, !PT ;  /* 0x000000ffff657210 */ /* 0x000fe4000071e4ff */
[----:B------:R-:W-:Y:S01]  /*2dc40*/  IADD3.X RZ, P2, PT, R153, R99, RZ, P2, !PT ;  /* 0x0000006399ff7210 */ /* 0x000fe2000175e4ff */
[----:B------:R-:W-:-:S03]  /*2dc50*/  IMAD.WIDE.U32 R148, P3, R102, R226, R158 ;  /* 0x000000e266947225 */ /* 0x000fc6000786009e */
[----:B------:R-:W-:Y:S01]  /*2dc60*/  IADD3.X R101, P2, PT, R101, R150, RZ, P2, !PT ;  /* 0x0000009665657210 */ /* 0x000fe2000175e4ff */
[----:B------:R-:W-:-:S04]  /*2dc70*/  IMAD.WIDE.U32 R158, R103, R181, RZ ;  /* 0x000000b5679e7225 */ /* 0x000fc800078e00ff */
[----:B------:R-:W-:Y:S02]  /*2dc80*/  IMAD.X R121, RZ, RZ, RZ, P0 ;  /* 0x000000ffff797224 */ /* 0x000fe400000e06ff */
[----:B------:R-:W-:Y:S01]  /*2dc90*/  IMAD.X R147, RZ, RZ, RZ, P3 ;  /* 0x000000ffff937224 */ /* 0x000fe200018e06ff */
[----:B------:R-:W-:Y:S01]  /*2dca0*/  IADD3 RZ, P3, PT, R184, R98, RZ ;  /* 0x00000062b8ff7210 */ /* 0x000fe20007f7e0ff */
[C---:B------:R-:W-:Y:S01]  /*2dcb0*/  IMAD.WIDE.U32 R98, P0, R102.reuse, R188, R158 ;  /* 0x000000bc66627225 */ /* 0x040fe2000780009e */
[----:B------:R-:W-:Y:S02]  /*2dcc0*/  IADD3.X R150, P2, PT, R121, R151, RZ, P2, !PT ;  /* 0x0000009779967210 */ /* 0x000fe4000175e4ff */
[----:B------:R-:W-:Y:S01]  /*2dcd0*/  IADD3.X RZ, P3, PT, R185, R145, RZ, P3, !PT ;  /* 0x00000091b9ff7210 */ /* 0x000fe20001f7e4ff */
[----:B------:R-:W-:-:S03]  /*2dce0*/  IMAD.WIDE.U32 R164, R102, R225, RZ ;  /* 0x000000e166a47225 */ /* 0x000fc600078e00ff */
[----:B------:R-:W-:Y:S01]  /*2dcf0*/  IADD3.X R183, P3, PT, RZ, R124, RZ, P3, !PT ;  /* 0x0000007cffb77210 */ /* 0x000fe20001f7e4ff */
[----:B------:R-:W-:Y:S01]  /*2dd00*/  IMAD.X R151, RZ, RZ, RZ, P0 ;  /* 0x000000ffff977224 */ /* 0x000fe200000e06ff */
[----:B------:R-:W-:Y:S01]  /*2dd10*/  IADD3 R139, P5, PT, R148, R165, RZ ;  /* 0x000000a5948b7210 */ /* 0x000fe20007fbe0ff */
[----:B------:R-:W-:Y:S01]  /*2dd20*/  IMAD.MOV.U32 R146, RZ, RZ, R149 ;  /* 0x000000ffff927224 */ /* 0x000fe200078e0095 */
[----:B------:R-:W-:Y:S01]  /*2dd30*/  IADD3.X R154, P0, PT, R101, R154, RZ, P2, !PT ;  /* 0x0000009a659a7210 */ /* 0x000fe2000171e4ff */
[----:B------:R-:W-:Y:S01]  /*2dd40*/  IMAD.WIDE.U32 R158, R102, R181, RZ ;  /* 0x000000b5669e7225 */ /* 0x000fe200078e00ff */
[----:B------:R-:W-:Y:S02]  /*2dd50*/  IADD3.X R124, P3, PT, RZ, R125, RZ, P3, !PT ;  /* 0x0000007dff7c7210 */ /* 0x000fe40001f7e4ff */
[----:B------:R-:W-:Y:S01]  /*2dd60*/  IADD3.X R155, P0, PT, R150, R133, RZ, P0, !PT ;  /* 0x00000085969b7210 */ /* 0x000fe2000071e4ff */
[----:B------:R-:W-:Y:S01]  /*2dd70*/  IMAD.WIDE.U32.X R146, R103, R226, R146, P5 ;  /* 0x000000e267927225 */ /* 0x000fe200028e0492 */
[----:B------:R-:W-:-:S02]  /*2dd80*/  IADD3 RZ, P5, PT, R154, R164, RZ ;  /* 0x000000a49aff7210 */ /* 0x000fc40007fbe0ff */
[----:B------:R-:W-:Y:S01]  /*2dd90*/  IADD3 R121, P2, PT, R98, R159, RZ ;  /* 0x0000009f62797210 */ /* 0x000fe20007f5e0ff */
[----:B------:R-:W-:Y:S01]  /*2dda0*/  IMAD.MOV.U32 R150, RZ, RZ, R99 ;  /* 0x000000ffff967224 */ /* 0x000fe200078e0063 */
[----:B------:R-:W-:Y:S01]  /*2ddb0*/  IADD3.X R99, P0, PT, RZ, RZ, RZ, P0, !PT ;  /* 0x000000ffff637210 */ /* 0x000fe2000071e4ff */
[----:B------:R-:W-:Y:S01]  /*2ddc0*/  IMAD.WIDE.U32 R156, R102, R192, R156 ;  /* 0x000000c0669c7225 */ /* 0x000fe200078e009c */
[----:B------:R-:W-:Y:S02]  /*2ddd0*/  IADD3.X RZ, P5, PT, R155, R139, RZ, P5, !PT ;  /* 0x0000008b9bff7210 */ /* 0x000fe40002fbe4ff */
[----:B------:R-:W-:Y:S01]  /*2dde0*/  IADD3.X R101, P4, PT, R97, R172, RZ, P4, !PT ;  /* 0x000000ac61657210 */ /* 0x000fe2000279e4ff */
[----:B------:R-:W-:Y:S01]  /*2ddf0*/  IMAD.WIDE.U32.X R150, R103, R188, R150, P2 ;  /* 0x000000bc67967225 */ /* 0x000fe200010e0496 */
[----:B------:R-:W-:Y:S02]  /*2de00*/  IADD3.X R146, P5, PT, R99, R146, RZ, P5, !PT ;  /* 0x0000009263927210 */ /* 0x000fe40002fbe4ff */
[----:B------:R-:W-:Y:S01]  /*2de10*/  IADD3.X R182, P3, PT, R183, R156, RZ, P3, !PT ;  /* 0x0000009cb7b67210 */ /* 0x000fe20001f7e4ff */
[----:B------:R-:W-:Y:S01]  /*2de20*/  IMAD.X R103, RZ, RZ, RZ, P0 ;  /* 0x000000ffff677224 */ /* 0x000fe200000e06ff */
[----:B------:R-:W-:Y:S01]  /*2de30*/  IADD3.X R97, P4, PT, RZ, RZ, RZ, P4, !PT ;  /* 0x000000ffff617210 */ /* 0x000fe2000279e4ff */
[----:B------:R-:W-:-:S03]  /*2de40*/  IMAD.WIDE.U32 R164, P2, R108, 0x170b5d44, R166 ;  /* 0x170b5d446ca47825 */ /* 0x000fc600078400a6 */
[----:B------:R-:W-:Y:S01]  /*2de50*/  IADD3.X R126, P5, PT, R103, R147, RZ, P5, !PT ;  /* 0x00000093677e7210 */ /* 0x000fe20002fbe4ff */
[----:B------:R-:W-:Y:S01]  /*2de60*/  IMAD.WIDE.U32 R166, R108, 0x30000000, RZ ;  /* 0x300000006ca67825 */ /* 0x000fe200078e00ff */
[----:B------:R-:W-:Y:S02]  /*2de70*/  IADD3.X R145, PT, PT, RZ, RZ, RZ, P2, !PT ;  /* 0x000000ffff917210 */ /* 0x000fe400017fe4ff */
[----:B------:R-:W-:Y:S01]  /*2de80*/  IADD3.X R146, P5, PT, R146, R119, RZ, P5, !PT ;  /* 0x0000007792927210 */ /* 0x000fe20002fbe4ff */
[----:B------:R-:W-:Y:S01]  /*2de90*/  IMAD.IADD R143, R157, 0x1, R142 ;  /* 0x000000019d8f7824 */ /* 0x000fe200078e028e */
[----:B------:R-:W-:Y:S01]  /*2dea0*/  IADD3 R133, P0, PT, R164, R167, RZ ;  /* 0x000000a7a4857210 */ /* 0x000fe20007f1e0ff */
[----:B------:R-:W-:Y:S01]  /*2deb0*/  IMAD.MOV.U32 R144, RZ, RZ, R165 ;  /* 0x000000ffff907224 */ /* 0x000fe200078e00a5 */
[----:B------:R-:W-:Y:S01]  /*2dec0*/  IADD3 RZ, P2, PT, R100, R166, RZ ;  /* 0x000000a664ff7210 */ /* 0x000fe20007f5e0ff */
[----:B------:R-:W-:Y:S01]  /*2ded0*/  IMAD.X R103, RZ, RZ, RZ, P4 ;  /* 0x000000ffff677224 */ /* 0x000fe200020e06ff */
[----:B------:R-:W-:Y:S01]  /*2dee0*/  IADD3.X R183, P3, PT, R124, R143, RZ, P3, !PT ;  /* 0x0000008f7cb77210 */ /* 0x000fe20001f7e4ff */
[----:B------:R-:W-:Y:S01]  /*2def0*/  IMAD.WIDE.U32.X R144, R161, 0x170b5d44, R144, P0 ;  /* 0x170b5d44a1907825 */ /* 0x000fe200000e0490 */
[----:B------:R-:W-:-:S02]  /*2df00*/  IADD3 RZ, P0, PT, R146, R158, RZ ;  /* 0x0000009e92ff7210 */ /* 0x000fc40007f1e0ff */
[----:B------:R-:W-:Y:S01]  /*2df10*/  IADD3.X R147, P5, PT, R126, R131, RZ, P5, !PT ;  /* 0x000000837e937210 */ /* 0x000fe20002fbe4ff */
[----:B------:R-:W-:Y:S01]  /*2df20*/  IMAD.WIDE.U32 R124, R91, R192, RZ ;  /* 0x000000c05b7c7225 */ /* 0x000fe200078e00ff */
[----:B------:R-:W-:Y:S02]  /*2df30*/  IADD3 RZ, P4, PT, R182, R140, RZ ;  /* 0x0000008cb6ff7210 */ /* 0x000fe40007f9e0ff */
[----:B------:R-:W-:Y:S01]  /*2df40*/  IADD3.X RZ, P2, PT, R101, R133, RZ, P2, !PT ;  /* 0x0000008565ff7210 */ /* 0x000fe2000175e4ff */
[----:B------:R-:W-:Y:S01]  /*2df50*/  IMAD.WIDE.U32 R140, R91, R189, RZ ;  /* 0x000000bd5b8c7225 */ /* 0x000fe200078e00ff */
[----:B------:R-:W-:Y:S02]  /*2df60*/  IADD3.X R139, P3, PT, RZ, RZ, RZ, P3, !PT ;  /* 0x000000ffff8b7210 */ /* 0x000fe40001f7e4ff */
[----:B------:R-:W-:Y:S01]  /*2df70*/  IADD3.X RZ, P0, PT, R147, R121, RZ, P0, !PT ;  /* 0x0000007993ff7210 */ /* 0x000fe2000071e4ff */
[----:B------:R-:W-:Y:S01]  /*2df80*/  IMAD.WIDE.U32 R168, R91, R181, RZ ;  /* 0x000000b55ba87225 */ /* 0x000fe200078e00ff */
[----:B------:R-:W-:-:S02]  /*2df90*/  IADD3.X R133, P5, PT, RZ, RZ, RZ, P5, !PT ;  /* 0x000000ffff857210 */ /* 0x000fc40002fbe4ff */
[----:B------:R-:W-:Y:S01]  /*2dfa0*/  IADD3.X R144, P2, PT, R97, R144, RZ, P2, !PT ;  /* 0x0000009061907210 */ /* 0x000fe2000175e4ff */
[----:B------:R-:W-:Y:S01]  /*2dfb0*/  IMAD.X R97, RZ, RZ, RZ, P3 ;  /* 0x000000ffff617224 */ /* 0x000fe200018e06ff */
[----:B------:R-:W-:Y:S01]  /*2dfc0*/  IADD3.X R133, P0, PT, R133, R150, RZ, P0, !PT ;  /* 0x0000009685857210 */ /* 0x000fe2000071e4ff */
[C---:B------:R-:W-:Y:S01]  /*2dfd0*/  IMAD.WIDE.U32 R140, P3, R90.reuse, R116, R140 ;  /* 0x000000745a8c7225 */ /* 0x040fe2000786008c */
[----:B------:R-:W-:Y:S02]  /*2dfe0*/  IADD3.X RZ, P4, PT, R183, R127, RZ, P4, !PT ;  /* 0x0000007fb7ff7210 */ /* 0x000fe4000279e4ff */
[----:B------:R-:W-:Y:S01]  /*2dff0*/  IADD3.X R131, PT, PT, R151, RZ, RZ, P0, P5 ;  /* 0x000000ff97837210 */ /* 0x000fe200007ea4ff */
[----:B------:R-:W-:Y:S01]  /*2e000*/  IMAD.X R119, RZ, RZ, RZ, P3 ;  /* 0x000000ffff777224 */ /* 0x000fe200018e06ff */
[----:B------:R-:W-:Y:S01]  /*2e010*/  IADD3.X R139, P4, PT, R139, R122, RZ, P4, !PT ;  /* 0x0000007a8b8b7210 */ /* 0x000fe2000279e4ff */
[----:B------:R-:W-:Y:S01]  /*2e020*/  IMAD.WIDE.U32 R124, P0, R90, R117, R124 ;  /* 0x000000755a7c7225 */ /* 0x000fe2000780007c */
[----:B------:R-:W-:-:S03]  /*2e030*/  IADD3.X R103, P2, PT, R103, R145, RZ, P2, !PT ;  /* 0x0000009167677210 */ /* 0x000fc6000175e4ff */
[----:B------:R-:W-:-:S04]  /*2e040*/  IMAD.WIDE.U32 R150, R93, R189, RZ ;  /* 0x000000bd5d967225 */ /* 0x000fc800078e00ff */
[----:B------:R-:W-:-:S04]  /*2e050*/  IMAD.WIDE.U32 R168, P3, R90, R188, R168 ;  /* 0x000000bc5aa87225 */ /* 0x000fc800078600a8 */
[----:B------:R-:W-:Y:S01]  /*2e060*/  IMAD.WIDE.U32 R156, R93, R192, RZ ;  /* 0x000000c05d9c7225 */ /* 0x000fe200078e00ff */
[----:B------:R-:W-:-:S03]  /*2e070*/  IADD3.X R165, PT, PT, RZ, RZ, RZ, P3, !PT ;  /* 0x000000ffffa57210 */ /* 0x000fc60001ffe4ff */
[----:B------:R-:W-:Y:S01]  /*2e080*/  IMAD.X R121, RZ, RZ, RZ, P0 ;  /* 0x000000ffff797224 */ /* 0x000fe200000e06ff */
[----:B------:R-:W-:Y:S01]  /*2e090*/  IADD3.X R126, P0, PT, R97, R123, RZ, P4, !PT ;  /* 0x0000007b617e7210 */ /* 0x000fe2000271e4ff */
[----:B------:R-:W-:-:S04]  /*2e0a0*/  IMAD.WIDE.U32 R122, R90, R192, RZ ;  /* 0x000000c05a7a7225 */ /* 0x000fc800078e00ff */
[----:B------:R-:W-:-:S04]  /*2e0b0*/  IMAD.WIDE.U32 R150, P3, R92, R116, R150 ;  /* 0x000000745c967225 */ /* 0x000fc80007860096 */
[----:B------:R-:W-:-:S04]  /*2e0c0*/  IMAD.WIDE.U32 R152, R102, R189, R152 ;  /* 0x000000bd66987225 */ /* 0x000fc800078e0098 */
[----:B------:R-:W-:-:S04]  /*2e0d0*/  IMAD.WIDE.U32 R174, R91, R225, RZ ;  /* 0x000000e15bae7225 */ /* 0x000fc800078e00ff */
[----:B------:R-:W-:-:S04]  /*2e0e0*/  IMAD.WIDE.U32 R156, P4, R92, R117, R156 ;  /* 0x000000755c9c7225 */ /* 0x000fc8000788009c */
[----:B------:R-:W-:-:S04]  /*2e0f0*/  IMAD.WIDE.U32 R182, R90, R190, R182 ;  /* 0x000000be5ab67225 */ /* 0x000fc800078e00b6 */
[----:B------:R-:W-:Y:S01]  /*2e100*/  IMAD.X R99, RZ, RZ, RZ, P3 ;  /* 0x000000ffff637224 */ /* 0x000fe200018e06ff */
[----:B------:R-:W-:Y:S01]  /*2e110*/  IADD3 R123, P3, PT, R124, R123, RZ ;  /* 0x0000007b7c7b7210 */ /* 0x000fe20007f7e0ff */
[----:B------:R-:W-:Y:S02]  /*2e120*/  IMAD.IADD R145, R153, 0x1, R120 ;  /* 0x0000000199917824 */ /* 0x000fe400078e0278 */
[----:B------:R-:W-:Y:S02]  /*2e130*/  IMAD.MOV.U32 R120, RZ, RZ, R125 ;  /* 0x000000ffff787224 */ /* 0x000fe400078e007d */
[----:B------:R-:W-:Y:S01]  /*2e140*/  IMAD.X R127, RZ, RZ, RZ, P4 ;  /* 0x000000ffff7f7224 */ /* 0x000fe200020e06ff */
[----:B------:R-:W-:Y:S01]  /*2e150*/  IADD3 RZ, P4, PT, R182, R96, RZ ;  /* 0x00000060b6ff7210 */ /* 0x000fe20007f9e0ff */
[----:B------:R-:W-:Y:S02]  /*2e160*/  IMAD.IADD R183, R183, 0x1, R118 ;  /* 0x00000001b7b77824 */ /* 0x000fe400078e0276 */
[----:B------:R-:W-:-:S03]  /*2e170*/  IMAD.WIDE.U32 R174, P5, R90, R226, R174 ;  /* 0x000000e25aae7225 */ /* 0x000fc600078a00ae */
[----:B------:R-:W-:Y:S01]  /*2e180*/  IADD3.X RZ, P4, PT, R183, R115, RZ, P4, !PT ;  /* 0x00000073b7ff7210 */ /* 0x000fe2000279e4ff */
[----:B------:R-:W-:-:S04]  /*2e190*/  IMAD.WIDE.U32 R142, R90, R189, RZ ;  /* 0x000000bd5a8e7225 */ /* 0x000fc800078e00ff */
[----:B------:R-:W-:-:S04]  /*2e1a0*/  IMAD.WIDE.U32.X R120, R91, R117, R120, P3 ;  /* 0x000000755b787225 */ /* 0x000fc800018e0478 */
[----:B------:R-:W-:Y:S01]  /*2e1b0*/  IMAD.WIDE.U32 R158, R102, R191, R106 ;  /* 0x000000bf669e7225 */ /* 0x000fe200078e006a */
[----:B------:R-:W-:-:S03]  /*2e1c0*/  IADD3.X R106, P3, PT, R139, R152, RZ, P0, !PT ;  /* 0x000000988b6a7210 */ /* 0x000fc6000077e4ff */
[----:B------:R-:W-:Y:S01]  /*2e1d0*/  IMAD.WIDE.U32 R96, R92, R192, RZ ;  /* 0x000000c05c607225 */ /* 0x000fe200078e00ff */
[----:B------:R-:W-:-:S03]  /*2e1e0*/  IADD3.X R107, P3, PT, R126, R145, RZ, P3, !PT ;  /* 0x000000917e6b7210 */ /* 0x000fc60001f7e4ff */
[----:B------:R-:W-:Y:S01]  /*2e1f0*/  IMAD.X R171, RZ, RZ, RZ, P5 ;  /* 0x000000ffffab7224 */ /* 0x000fe200028e06ff */
[----:B------:R-:W-:Y:S01]  /*2e200*/  IADD3 R143, P5, PT, R140, R143, RZ ;  /* 0x0000008f8c8f7210 */ /* 0x000fe20007fbe0ff */
[----:B------:R-:W-:Y:S01]  /*2e210*/  IMAD.MOV.U32 R118, RZ, RZ, R141 ;  /* 0x000000ffff767224 */ /* 0x000fe200078e008d */
[----:B------:R-:W-:Y:S01]  /*2e220*/  IADD3 R139, P0, PT, R156, R97, RZ ;  /* 0x000000619c8b7210 */ /* 0x000fe20007f1e0ff */
[----:B------:R-:W-:Y:S01]  /*2e230*/  IMAD.IADD R114, R159, 0x1, R114 ;  /* 0x000000019f727824 */ /* 0x000fe200078e0272 */
[----:B------:R-:W-:Y:S01]  /*2e240*/  IADD3.X R159, P4, PT, RZ, R104, RZ, P4, !PT ;  /* 0x00000068ff9f7210 */ /* 0x000fe2000279e4ff */
[----:B------:R-:W-:Y:S01]  /*2e250*/  IMAD.MOV.U32 R126, RZ, RZ, R157 ;  /* 0x000000ffff7e7224 */ /* 0x000fe200078e009d */
[----:B------:R-:W-:Y:S01]  /*2e260*/  IADD3.X R115, P3, PT, RZ, RZ, RZ, P3, !PT ;  /* 0x000000ffff737210 */ /* 0x000fe20001f7e4ff */
[----:B------:R-:W-:Y:S01]  /*2e270*/  IMAD.WIDE.U32.X R118, R91, R116, R118, P5 ;  /* 0x000000745b767225 */ /* 0x000fe200028e0476 */
[----:B------:R-:W-:Y:S02]  /*2e280*/  IADD3.X R105, P5, PT, RZ, R105, RZ, P4, !PT ;  /* 0x00000069ff697210 */ /* 0x000fe400027be4ff */
[----:B------:R-:W-:Y:S01]  /*2e290*/  IADD3.X R104, P4, PT, R144, R158, RZ, P2, !PT ;  /* 0x0000009e90687210 */ /* 0x000fe2000179e4ff */
[----:B------:R-:W-:-:S04]  /*2e2a0*/  IMAD.WIDE.U32 R166, R90, R192, R106 ;  /* 0x000000c05aa67225 */ /* 0x000fc800078e006a */
[----:B------:R-:W-:Y:S01]  /*2e2b0*/  IMAD.WIDE.U32.X R152, R93, R117, R126, P0 ;  /* 0x000000755d987225 */ /* 0x000fe200000e047e */
[----:B------:R-:W-:Y:S02]  /*2e2c0*/  IADD3 RZ, P0, PT, R106, R122, RZ ;  /* 0x0000007a6aff7210 */ /* 0x000fe40007f1e0ff */
[----:B------:R-:W-:Y:S01]  /*2e2d0*/  IADD3 R106, PT, PT, R167, R124, RZ ;  /* 0x0000007ca76a7210 */ /* 0x000fe20007ffe0ff */
[----:B------:R-:W-:Y:S01]  /*2e2e0*/  IMAD.WIDE.U32 R126, R89, R192, RZ ;  /* 0x000000c0597e7225 */ /* 0x000fe200078e00ff */
[----:B------:R-:W-:Y:S02]  /*2e2f0*/  IADD3.X R158, P5, PT, R159, R166, RZ, P5, !PT ;  /* 0x000000a69f9e7210 */ /* 0x000fe40002fbe4ff */
[----:B------:R-:W-:Y:S01]  /*2e300*/  IADD3.X RZ, P0, PT, R107, R123, RZ, P0, !PT ;  /* 0x0000007b6bff7210 */ /* 0x000fe2000071e4ff */
[C---:B------:R-:W-:Y:S01]  /*2e310*/  IMAD.WIDE.U32 R124, R88.reuse, R192, RZ ;  /* 0x000000c0587c7225 */ /* 0x040fe200078e00ff */
[----:B------:R-:W-:Y:S02]  /*2e320*/  IADD3.X R159, P5, PT, R105, R106, RZ, P5, !PT ;  /* 0x0000006a699f7210 */ /* 0x000fe40002fbe4ff */
[----:B------:R-:W-:Y:S01]  /*2e330*/  IADD3.X R105, P4, PT, R103, R114, RZ, P4, !PT ;  /* 0x0000007267697210 */ /* 0x000fe2000279e4ff */
[----:B------:R-:W-:Y:S01]  /*2e340*/  IMAD.WIDE.U32 R126, P2, R88, R117, R126 ;  /* 0x00000075587e7225 */ /* 0x000fe2000784007e */
[----:B------:R-:W-:-:S02]  /*2e350*/  IADD3.X R97, P5, PT, RZ, RZ, RZ, P5, !PT ;  /* 0x000000ffff617210 */ /* 0x000fc40002fbe4ff */
[----:B------:R-:W-:Y:S01]  /*2e360*/  IADD3.X R103, P0, PT, R115, R120, RZ, P0, !PT ;  /* 0x0000007873677210 */ /* 0x000fe2000071e4ff */
[----:B------:R-:W-:-:S04]  /*2e370*/  IMAD.WIDE.U32 R106, R161, -0x45f6b800, RZ ;  /* 0xba094800a16a7825 */ /* 0x000fc800078e00ff */
[----:B------:R-:W-:Y:S01]  /*2e380*/  IMAD.X R141, RZ, RZ, RZ, P3 ;  /* 0x000000ffff8d7224 */ /* 0x000fe200018e06ff */
[----:B------:R-:W-:Y:S01]  /*2e390*/  IADD3 R125, P3, PT, R126, R125, RZ ;  /* 0x0000007d7e7d7210 */ /* 0x000fe20007f7e0ff */
[----:B------:R-:W-:Y:S02]  /*2e3a0*/  IMAD.X R123, RZ, RZ, RZ, P2 ;  /* 0x000000ffff7b7224 */ /* 0x000fe400010e06ff */
[----:B------:R-:W-:Y:S01]  /*2e3b0*/  IMAD.MOV.U32 R122, RZ, RZ, R127 ;  /* 0x000000ffff7a7224 */ /* 0x000fe200078e007f */
[----:B------:R-:W-:Y:S01]  /*2e3c0*/  IADD3.X R141, P0, PT, R141, R121, RZ, P0, !PT ;  /* 0x000000798d8d7210 */ /* 0x000fe2000071e4ff */
[----:B------:R-:W-:-:S04]  /*2e3d0*/  IMAD.WIDE.U32 R144, R108, -0x45f6b800, RZ ;  /* 0xba0948006c907825 */ /* 0x000fc800078e00ff */
[----:B------:R-:W-:-:S04]  /*2e3e0*/  IMAD.WIDE.U32 R106, P2, R108, 0x1ef3622f, R106 ;  /* 0x1ef3622f6c6a7825 */ /* 0x000fc8000784006a */
[----:B------:R-:W-:Y:S01]  /*2e3f0*/  IMAD.WIDE.U32.X R122, R89, R117, R122, P3 ;  /* 0x00000075597a7225 */ /* 0x000fe200018e047a */
[----:B------:R-:W-:-:S03]  /*2e400*/  IADD3 RZ, P3, PT, R104, R144, RZ ;  /* 0x0000009068ff7210 */ /* 0x000fc60007f7e0ff */
[----:B------:R-:W-:Y:S01]  /*2e410*/  IMAD.X R117, RZ, RZ, RZ, P5 ;  /* 0x000000ffff757224 */ /* 0x000fe200028e06ff */
[----:B------:R-:W-:Y:S01]  /*2e420*/  IADD3 R145, P5, PT, R106, R145, RZ ;  /* 0x000000916a917210 */ /* 0x000fe20007fbe0ff */
[----:B------:R-:W-:Y:S01]  /*2e430*/  IMAD.X R121, RZ, RZ, RZ, P2 ;  /* 0x000000ffff797224 */ /* 0x000fe200010e06ff */
[----:B------:R-:W-:Y:S01]  /*2e440*/  IADD3 RZ, P2, PT, R158, R112, RZ ;  /* 0x000000709eff7210 */ /* 0x000fe20007f5e0ff */
[----:B------:R-:W-:Y:S01]  /*2e450*/  IMAD.MOV.U32 R120, RZ, RZ, R107 ;  /* 0x000000ffff787224 */ /* 0x000fe200078e006b */
[----:B------:R-:W-:Y:S01]  /*2e460*/  IADD3.X RZ, P3, PT, R105, R145, RZ, P3, !PT ;  /* 0x0000009169ff7210 */ /* 0x000fe20001f7e4ff */
[----:B------:R-:W-:Y:S01]  /*2e470*/  IMAD.WIDE.U32 R114, R102, R225, R154 ;  /* 0x000000e166727225 */ /* 0x000fe200078e009a */
[----:B------:R-:W-:Y:S02]  /*2e480*/  IADD3.X R107, P4, PT, RZ, RZ, RZ, P4, !PT ;  /* 0x000000ffff6b7210 */ /* 0x000fe4000279e4ff */
[----:B------:R-:W-:Y:S01]  /*2e490*/  IADD3.X RZ, P2, PT, R159, R113, RZ, P2, !PT ;  /* 0x000000719fff7210 */ /* 0x000fe2000175e4ff */
[----:B------:R-:W-:Y:S01]  /*2e4a0*/  IMAD.WIDE.U32.X R120, R161, 0x1ef3622f, R120, P5 ;  /* 0x1ef3622fa1787825 */ /* 0x000fe200028e0478 */
[----:B------:R-:W-:-:S02]  /*2e4b0*/  IADD3.X R157, PT, PT, RZ, RZ, RZ, P4, !PT ;  /* 0x000000ffff9d7210 */ /* 0x000fc400027fe4ff */
[----:B------:R-:W-:Y:S01]  /*2e4c0*/  IADD3.X R154, P2, PT, R97, R110, RZ, P2, !PT ;  /* 0x0000006e619a7210 */ /* 0x000fe2000175e4ff */
[----:B------:R-:W-:Y:S01]  /*2e4d0*/  IMAD.WIDE.U32 R100, R108, 0x30000000, R100 ;  /* 0x300000006c647825 */ /* 0x000fe200078e0064 */
[----:B------:R-:W-:Y:S02]  /*2e4e0*/  IADD3.X R107, P3, PT, R107, R120, RZ, P3, !PT ;  /* 0x000000786b6b7210 */ /* 0x000fe40001f7e4ff */
[----:B------:R-:W-:Y:S01]  /*2e4f0*/  IADD3.X R114, P0, PT, R103, R114, RZ, P0, !PT ;  /* 0x0000007267727210 */ /* 0x000fe2000071e4ff */
[----:B------:R-:W-:Y:S01]  /*2e500*/  IMAD.WIDE.U32 R144, R93, R225, RZ ;  /* 0x000000e15d907225 */ /* 0x000fe200078e00ff */
[----:B------:R-:W-:Y:S02]  /*2e510*/  IADD3.X R157, P4, PT, R157, R121, RZ, P3, !PT ;  /* 0x000000799d9d7210 */ /* 0x000fe40001f9e4ff */
[----:B------:R-:W-:Y:S01]  /*2e520*/  IADD3 RZ, P5, PT, R114, R142, RZ ;  /* 0x0000008e72ff7210 */ /* 0x000fe20007fbe0ff */
[----:B------:R-:W-:Y:S02]  /*2e530*/  IMAD.IADD R148, R115, 0x1, R148 ;  /* 0x0000000173947824 */ /* 0x000fe400078e0294 */
[----:B------:R-:W-:Y:S01]  /*2e540*/  IMAD.IADD R127, R101, 0x1, R164 ;  /* 0x00000001657f7824 */ /* 0x000fe200078e02a4 */
[----:B------:R-:W-:Y:S01]  /*2e550*/  IADD3.X R101, P2, PT, R117, R111, RZ, P2, !PT ;  /* 0x0000006f75657210 */ /* 0x000fe2000175e4ff */
[----:B------:R-:W-:Y:S01]  /*2e560*/  IMAD.WIDE.U32 R144, P3, R92, R226, R144 ;  /* 0x000000e25c907225 */ /* 0x000fe20007860090 */
[----:B------:R-:W-:-:S03]  /*2e570*/  IADD3.X R115, P0, PT, R141, R148, RZ, P0, !PT ;  /* 0x000000948d737210 */ /* 0x000fc6000071e4ff */
[----:B------:R-:W-:Y:S01]  /*2e580*/  IMAD.WIDE.U32 R110, R90, R225, RZ ;  /* 0x000000e15a6e7225 */ /* 0x000fe200078e00ff */
[----:B------:R-:W-:Y:S02]  /*2e590*/  IADD3.X RZ, P5, PT, R115, R143, RZ, P5, !PT ;  /* 0x0000008f73ff7210 */ /* 0x000fe40002fbe4ff */
[----:B------:R-:W-:Y:S01]  /*2e5a0*/  IADD3.X R97, P0, PT, RZ, RZ, RZ, P0, !PT ;  /* 0x000000ffff617210 */ /* 0x000fe2000071e4ff */
[----:B------:R-:W-:Y:S01]  /*2e5b0*/  IMAD.X R141, RZ, RZ, RZ, P3 ;  /* 0x000000ffff8d7224 */ /* 0x000fe200018e06ff */
[----:B------:R-:W-:Y:S01]  /*2e5c0*/  IADD3 R163, P3, PT, R174, R111, RZ ;  /* 0x0000006faea37210 */ /* 0x000fe20007f7e0ff */
[----:B------:R-:W-:-:S04]  /*2e5d0*/  IMAD.WIDE.U32 R114, R90, R189, R114 ;  /* 0x000000bd5a727225 */ /* 0x000fc800078e0072 */
[----:B------:R-:W-:Y:S01]  /*2e5e0*/  IMAD.WIDE.U32 R166, R90, R181, RZ ;  /* 0x000000b55aa67225 */ /* 0x000fe200078e00ff */
[----:B------:R-:W-:-:S03]  /*2e5f0*/  IADD3.X R154, P2, PT, R154, R114, RZ, P2, !PT ;  /* 0x000000729a9a7210 */ /* 0x000fc6000175e4ff */
[----:B------:R-:W-:Y:S02]  /*2e600*/  IMAD.MOV.U32 R170, RZ, RZ, R175 ;  /* 0x000000ffffaa7224 */ /* 0x000fe400078e00af */
[----:B------:R-:W-:Y:S02]  /*2e610*/  IMAD.IADD R140, R115, 0x1, R140 ;  /* 0x00000001738c7824 */ /* 0x000fe400078e028c */
[----:B------:R-:W-:Y:S01]  /*2e620*/  IMAD.WIDE.U32.X R170, R91, R226, R170, P3 ;  /* 0x000000e25baa7225 */ /* 0x000fe200018e04aa */
[----:B------:R-:W-:Y:S02]  /*2e630*/  IADD3 R167, P3, PT, R168, R167, RZ ;  /* 0x000000a7a8a77210 */ /* 0x000fe40007f7e0ff */
[----:B------:R-:W-:Y:S01]  /*2e640*/  IADD3.X R155, P2, PT, R101, R140, RZ, P2, !PT ;  /* 0x0000008c659b7210 */ /* 0x000fe2000175e4ff */
[----:B------:R-:W-:-:S04]  /*2e650*/  IMAD.WIDE.U32 R148, R92, R189, RZ ;  /* 0x000000bd5c947225 */ /* 0x000fc800078e00ff */
[----:B------:R-:W-:Y:S02]  /*2e660*/  IMAD.MOV.U32 R164, RZ, RZ, R169 ;  /* 0x000000ffffa47224 */ /* 0x000fe400078e00a9 */
[----:B------:R-:W-:Y:S01]  /*2e670*/  IMAD.X R113, RZ, RZ, RZ, P0 ;  /* 0x000000ffff717224 */ /* 0x000fe200000e06ff */
[----:B------:R-:W-:Y:S01]  /*2e680*/  IADD3.X R172, P0, PT, R97, R118, RZ, P5, !PT ;  /* 0x0000007661ac7210 */ /* 0x000fe20002f1e4ff */
[----:B------:R-:W-:Y:S01]  /*2e690*/  IMAD.WIDE.U32.X R164, R91, R188, R164, P3 ;  /* 0x000000bc5ba47225 */ /* 0x000fe200018e04a4 */
[----:B------:R-:W-:Y:S02]  /*2e6a0*/  IADD3 R91, P3, PT, R150, R149, RZ ;  /* 0x00000095965b7210 */ /* 0x000fe40007f7e0ff */
[----:B------:R-:W-:Y:S01]  /*2e6b0*/  IADD3.X R97, P0, PT, R113, R119, RZ, P0, !PT ;  /* 0x0000007771617210 */ /* 0x000fe2000071e4ff */
[----:B------:R-:W-:Y:S01]  /*2e6c0*/  IMAD.WIDE.U32 R102, R102, R181, R146 ;  /* 0x000000b566667225 */ /* 0x000fe200078e0092 */
[----:B------:R-:W-:Y:S02]  /*2e6d0*/  IADD3.X R149, P5, PT, RZ, RZ, RZ, P2, !PT ;  /* 0x000000ffff957210 */ /* 0x000fe400017be4ff */
[----:B------:R-:W-:Y:S01]  /*2e6e0*/  IADD3 RZ, P2, PT, R154, R96, RZ ;  /* 0x000000609aff7210 */ /* 0x000fe20007f5e0ff */
[----:B------:R-:W-:Y:S01]  /*2e6f0*/  IMAD.WIDE.U32 R120, R89, R189, RZ ;  /* 0x000000bd59787225 */ /* 0x000fe200078e00ff */
[----:B------:R-:W-:-:S02]  /*2e700*/  IADD3.X R172, P0, PT, R172, R102, RZ, P0, !PT ;  /* 0x00000066acac7210 */ /* 0x000fc4000071e4ff */
[----:B------:R-:W-:Y:S01]  /*2e710*/  IADD3.X RZ, P2, PT, R155, R139, RZ, P2, !PT ;  /* 0x0000008b9bff7210 */ /* 0x000fe2000175e4ff */
[----:B------:R-:W-:Y:S02]  /*2e720*/  IMAD.IADD R112, R103, 0x1, R98 ;  /* 0x0000000167707824 */ /* 0x000fe400078e0262 */
[----:B------:R-:W-:Y:S01]  /*2e730*/  IMAD.MOV.U32 R140, RZ, RZ, R145 ;  /* 0x000000ffff8c7224 */ /* 0x000fe200078e0091 */
[----:B------:R-:W-:Y:S01]  /*2e740*/  IADD3.X R145, PT, PT, RZ, RZ, RZ, P5, !PT ;  /* 0x000000ffff917210 */ /* 0x000fe20002ffe4ff */
[C---:B------:R-:W-:Y:S01]  /*2e750*/  IMAD.WIDE.U32 R120, P5, R88.reuse, R116, R120 ;  /* 0x0000007458787225 */ /* 0x040fe200078a0078 */
[----:B------:R-:W-:Y:S02]  /*2e760*/  IADD3.X R173, P0, PT, R97, R112, RZ, P0, !PT ;  /* 0x0000007061ad7210 */ /* 0x000fe4000071e4ff */
[----:B------:R-:W-:Y:S01]  /*2e770*/  IADD3.X R149, P2, PT, R149, R152, RZ, P2, !PT ;  /* 0x0000009895957210 */ /* 0x000fe2000175e4ff */
[----:B------:R-:W-:-:S03]  /*2e780*/  IMAD.WIDE.U32 R118, R88, R189, RZ ;  /* 0x000000bd58767225 */ /* 0x000fc600078e00ff */
[----:B------:R-:W-:Y:S01]  /*2e790*/  IADD3.X R145, P2, PT, R145, R153, RZ, P2, !PT ;  /* 0x0000009991917210 */ /* 0x000fe2000175e4ff */
        /* <DEDUP_REMOVED lines=8> */
[----:B------:R-:W-:-:S04]  /*2e820*/  IMAD.WIDE.U32.X R116, R89, R116, R96, P5 ;  /* 0x0000007459747225 */ /* 0x000fc800028e0460 */
[C---:B------:R-:W-:Y:S02]  /*2e830*/  IMAD R97, R100.reuse, -0x7af74001, -R127 ;  /* 0x8508bfff64617824 */ /* 0x040fe400078e0a7f */
[----:B------:R-:W-:-:S04]  /*2e840*/  IMAD.WIDE.U32 R102, R100, -0x1, RZ ;  /* 0xffffffff64667825 */ /* 0x000fc800078e00ff */
[----:B------:R-:W-:-:S04]  /*2e850*/  IMAD.WIDE.U32 R114, P5, R88, R226, R114 ;  /* 0x000000e258727225 */ /* 0x000fc800078a0072 */
[----:B------:R-:W-:-:S04]  /*2e860*/  IMAD.WIDE.U32 R112, R88, R225, RZ ;  /* 0x000000e158707225 */ /* 0x000fc800078e00ff */
[----:B------:R-:W-:Y:S02]  /*2e870*/  IMAD.IADD R103, R103, 0x1, R97 ;  /* 0x0000000167677824 */ /* 0x000fe400078e0261 */
[----:B------:R-:W-:Y:S01]  /*2e880*/  IMAD.WIDE.U32.X R140, R93, R226, R140, P3 ;  /* 0x000000e25d8c7225 */ /* 0x000fe200018e048c */
[----:B------:R-:W-:-:S03]  /*2e890*/  IADD3 RZ, P3, PT, R172, R110, RZ ;  /* 0x0000006eacff7210 */ /* 0x000fc60007f7e0ff */
[----:B------:R-:W-:Y:S01]  /*2e8a0*/  IMAD.X R111, RZ, RZ, RZ, P5 ;  /* 0x000000ffff6f7224 */ /* 0x000fe200028e06ff */
[----:B------:R-:W-:Y:S01]  /*2e8b0*/  IADD3 R113, P5, PT, R114, R113, RZ ;  /* 0x0000007172717210 */ /* 0x000fe20007fbe0ff */
[----:B------:R-:W-:Y:S01]  /*2e8c0*/  IMAD.WIDE.U32 R96, R103, 0x1, RZ ;  /* 0x0000000167607825 */ /* 0x000fe200078e00ff */
[----:B------:R-:W-:-:S03]  /*2e8d0*/  IADD3.X RZ, P3, PT, R173, R163, RZ, P3, !PT ;  /* 0x000000a3adff7210 */ /* 0x000fc60001f7e4ff */
[----:B------:R-:W-:Y:S01]  /*2e8e0*/  IMAD.MOV.U32 R110, RZ, RZ, R115 ;  /* 0x000000ffff6e7224 */ /* 0x000fe200078e0073 */
[----:B------:R-:W-:Y:S01]  /*2e8f0*/  IADD3.X R115, P0, PT, RZ, RZ, RZ, P0, !PT ;  /* 0x000000ffff737210 */ /* 0x000fe2000071e4ff */
[----:B------:R-:W-:-:S04]  /*2e900*/  IMAD.WIDE.U32 R98, R102, 0x1, RZ ;  /* 0x0000000166627825 */ /* 0x000fc800078e00ff */
[----:B------:R-:W-:-:S04]  /*2e910*/  IMAD.WIDE.U32.X R110, R89, R226, R110, P5 ;  /* 0x000000e2596e7225 */ /* 0x000fc800028e046e */
        /* <DEDUP_REMOVED lines=10> */
[----:B------:R-:W-:-:S03]  /*2e9c0*/  IMAD.WIDE.U32.X R100, R103, -0x7af74000, R100, P5 ;  /* 0x8508c00067647825 */ /* 0x000fc600028e0464 */
[----:B------:R-:W-:Y:S01]  /*2e9d0*/  IADD3.X R152, P3, PT, R96, R133, RZ, P3, !PT ;  /* 0x0000008560987210 */ /* 0x000fe20001f7e4ff */
[----:B------:R-:W-:Y:S01]  /*2e9e0*/  IMAD.WIDE.U32 R96, R90, R225, R172 ;  /* 0x000000e15a607225 */ /* 0x000fe200078e00ac */
[----:B------:R-:W-:Y:S02]  /*2e9f0*/  IADD3.X R127, P0, PT, RZ, R100, RZ, P0, !PT ;  /* 0x00000064ff7f7210 */ /* 0x000fe4000071e4ff */
[----:B------:R-:W-:Y:S01]  /*2ea00*/  IADD3 RZ, P5, PT, R152, R166, RZ ;  /* 0x000000a698ff7210 */ /* 0x000fe20007fbe0ff */
[----:B------:R-:W-:Y:S01]  /*2ea10*/  IMAD.IADD R105, R105, 0x1, R106 ;  /* 0x0000000169697824 */ /* 0x000fe200078e026a */
[----:B------:R-:W-:Y:S01]  /*2ea20*/  IADD3.X R153, P3, PT, R170, R131, RZ, P3, !PT ;  /* 0x00000083aa997210 */ /* 0x000fe20001f7e4ff */
[----:B------:R-:W-:Y:S01]  /*2ea30*/  IMAD.WIDE.U32 R98, R93, R181, RZ ;  /* 0x000000b55d627225 */ /* 0x000fe200078e00ff */
[----:B------:R-:W-:Y:S02]  /*2ea40*/  IADD3 R174, PT, PT, R97, R174, RZ ;  /* 0x000000ae61ae7210 */ /* 0x000fe40007ffe0ff */
[----:B------:R-:W-:Y:S01]  /*2ea50*/  IADD3.X RZ, P5, PT, R153, R167, RZ, P5, !PT ;  /* 0x000000a799ff7210 */ /* 0x000fe20002fbe4ff */
[----:B------:R-:W-:Y:S01]  /*2ea60*/  IMAD.WIDE.U32 R184, R90, R191, R184 ;  /* 0x000000bf5ab87225 */ /* 0x000fe200078e00b8 */
[----:B------:R-:W-:-:S02]  /*2ea70*/  IADD3.X R115, P3, PT, RZ, RZ, RZ, P3, !PT ;  /* 0x000000ffff737210 */ /* 0x000fc40001f7e4ff */
[----:B------:R-:W-:Y:S01]  /*2ea80*/  IADD3.X R96, P2, PT, R149, R96, RZ, P2, !PT ;  /* 0x0000006095607210 */ /* 0x000fe2000175e4ff */
[----:B------:R-:W-:Y:S01]  /*2ea90*/  IMAD.WIDE.U32 R166, R102, 0x30000000, RZ ;  /* 0x3000000066a67825 */ /* 0x000fe200078e00ff */
[----:B------:R-:W-:Y:S02]  /*2eaa0*/  IADD3.X R115, P5, PT, R115, R164, RZ, P5, !PT ;  /* 0x000000a473737210 */ /* 0x000fe40002fbe4ff */
[----:B------:R-:W-:Y:S01]  /*2eab0*/  IADD3.X R97, P2, PT, R145, R174, RZ, P2, !PT ;  /* 0x000000ae91617210 */ /* 0x000fe2000175e4ff */
[----:B------:R-:W-:Y:S01]  /*2eac0*/  IMAD.IADD R186, R185, 0x1, R186 ;  /* 0x00000001b9ba7824 */ /* 0x000fe200078e02ba */
[----:B------:R-:W-:Y:S01]  /*2ead0*/  IADD3.X R106, PT, PT, R165, RZ, RZ, P5, P3 ;  /* 0x000000ffa56a7210 */ /* 0x000fe20002fe64ff */
[----:B------:R-:W-:Y:S01]  /*2eae0*/  IMAD.WIDE.U32 R164, R92, R181, RZ ;  /* 0x000000b55ca47225 */ /* 0x000fe200078e00ff */
[----:B------:R-:W-:Y:S02]  /*2eaf0*/  IADD3 RZ, P3, PT, R96, R148, RZ ;  /* 0x0000009460ff7210 */ /* 0x000fe40007f7e0ff */
[----:B------:R-:W-:Y:S01]  /*2eb00*/  IADD3.X R131, P5, PT, RZ, RZ, RZ, P2, !PT ;  /* 0x000000ffff837210 */ /* 0x000fe200017be4ff */
[----:B------:R-:W-:Y:S01]  /*2eb10*/  IMAD.WIDE.U32 R182, R92, R191, R182 ;  /* 0x000000bf5cb67225 */ /* 0x000fe200078e00b6 */
[----:B------:R-:W-:-:S02]  /*2eb20*/  IADD3.X R121, P0, PT, RZ, R101, RZ, P0, !PT ;  /* 0x00000065ff797210 */ /* 0x000fc4000071e4ff */
[----:B------:R-:W-:Y:S01]  /*2eb30*/  IADD3.X RZ, P3, PT, R97, R91, RZ, P3, !PT ;  /* 0x0000005b61ff7210 */ /* 0x000fe20001f7e4ff */
[----:B------:R-:W-:Y:S01]  /*2eb40*/  IMAD.X R133, RZ, RZ, RZ, P5 ;  /* 0x000000ffff857224 */ /* 0x000fe200028e06ff */
[----:B------:R-:W-:Y:S01]  /*2eb50*/  IADD3.X R104, P2, PT, R127, R104, RZ, P0, !PT ;  /* 0x000000687f687210 */ /* 0x000fe2000075e4ff */
[----:B------:R-:W-:Y:S01]  /*2eb60*/  IMAD.WIDE.U32 R90, R90, R181, R152 ;  /* 0x000000b55a5a7225 */ /* 0x000fe200078e0098 */
[----:B------:R-:W-:Y:S02]  /*2eb70*/  IADD3.X R127, P3, PT, R131, R146, RZ, P3, !PT ;  /* 0x00000092837f7210 */ /* 0x000fe40001f7e4ff */
[----:B------:R-:W-:Y:S01]  /*2eb80*/  IADD3.X R105, P2, PT, R121, R105, RZ, P2, !PT ;  /* 0x0000006979697210 */ /* 0x000fe2000175e4ff */
[----:B------:R-:W-:Y:S01]  /*2eb90*/  IMAD.WIDE.U32 R98, P0, R92, R188, R98 ;  /* 0x000000bc5c627225 */ /* 0x000fe20007800062 */
[----:B------:R-:W-:Y:S02]  /*2eba0*/  IADD3.X R146, P3, PT, R133, R147, RZ, P3, !PT ;  /* 0x0000009385927210 */ /* 0x000fe40001f7e4ff */
[----:B------:R-:W-:Y:S01]  /*2ebb0*/  IADD3.X R184, P4, PT, R107, R184, RZ, P4, !PT ;  /* 0x000000b86bb87210 */ /* 0x000fe2000279e4ff */
[----:B------:R-:W-:Y:S01]  /*2ebc0*/  IMAD.WIDE.U32 R100, R161, 0xf5138f, RZ ;  /* 0x00f5138fa1647825 */ /* 0x000fe200078e00ff */
[----:B------:R-:W-:-:S02]  /*2ebd0*/  IADD3.X R90, P3, PT, R127, R90, RZ, P3, !PT ;  /* 0x0000005a7f5a7210 */ /* 0x000fc40001f7e4ff */
[----:B------:R-:W-:Y:S01]  /*2ebe0*/  IADD3.X R185, P4, PT, R157, R186, RZ, P4, !PT ;  /* 0x000000ba9db97210 */ /* 0x000fe2000279e4ff */
[----:B------:R-:W-:Y:S02]  /*2ebf0*/  IMAD.IADD R91, R91, 0x1, R168 ;  /* 0x000000015b5b7824 */ /* 0x000fe400078e02a8 */
[----:B------:R-:W-:Y:S01]  /*2ec00*/  IMAD.X R147, RZ, RZ, RZ, P0 ;  /* 0x000000ffff937224 */ /* 0x000fe200000e06ff */
[----:B------:R-:W-:Y:S01]  /*2ec10*/  IADD3 R127, P0, PT, R98, R165, RZ ;  /* 0x000000a5627f7210 */ /* 0x000fe20007f1e0ff */
[----:B------:R-:W-:Y:S01]  /*2ec20*/  IMAD.WIDE.U32 R100, P5, R108, 0x1a22d9f3, R100 ;  /* 0x1a22d9f36c647825 */ /* 0x000fe200078a0064 */
[----:B------:R-:W-:-:S03]  /*2ec30*/  IADD3.X R91, P3, PT, R146, R91, RZ, P3, !PT ;  /* 0x0000005b925b7210 */ /* 0x000fc60001f7e4ff */
[----:B------:R-:W-:-:S04]  /*2ec40*/  IMAD.WIDE.U32 R168, R108, 0xf5138f, RZ ;  /* 0x00f5138f6ca87825 */ /* 0x000fc800078e00ff */
[----:B------:R-:W-:Y:S02]  /*2ec50*/  IMAD.MOV.U32 R146, RZ, RZ, R99 ;  /* 0x000000ffff927224 */ /* 0x000fe400078e0063 */
[----:B------:R-:W-:Y:S02]  /*2ec60*/  IMAD.X R149, RZ, RZ, RZ, P5 ;  /* 0x000000ffff957224 */ /* 0x000fe400028e06ff */
[----:B------:R-:W-:Y:S01]  /*2ec70*/  IMAD.WIDE.U32.X R146, R93, R188, R146, P0 ;  /* 0x000000bc5d927225 */ /* 0x000fe200000e0492 */
[----:B------:R-:W-:Y:S02]  /*2ec80*/  IADD3 R131, P0, PT, R100, R169, RZ ;  /* 0x000000a964837210 */ /* 0x000fe40007f1e0ff */
[----:B------:R-:W-:Y:S01]  /*2ec90*/  IADD3.X R93, P3, PT, RZ, RZ, RZ, P3, !PT ;  /* 0x000000ffff5d7210 */ /* 0x000fe20001f7e4ff */
[----:B------:R-:W-:Y:S02]  /*2eca0*/  IMAD.MOV.U32 R148, RZ, RZ, R101 ;  /* 0x000000ffff947224 */ /* 0x000fe400078e0065 */
[----:B------:R-:W-:Y:S01]  /*2ecb0*/  IMAD.WIDE.U32 R152, R103, 0x30000000, RZ ;  /* 0x3000000067987825 */ /* 0x000fe200078e00ff */
[----:B------:R-:W-:-:S03]  /*2ecc0*/  IADD3.X R99, PT, PT, RZ, RZ, RZ, P3, !PT ;  /* 0x000000ffff637210 */ /* 0x000fc60001ffe4ff */
[----:B------:R-:W-:Y:S01]  /*2ecd0*/  IMAD.WIDE.U32.X R148, R161, 0x1a22d9f3, R148, P0 ;  /* 0x1a22d9f3a1947825 */ /* 0x000fe200000e0494 */
[----:B------:R-:W-:-:S03]  /*2ece0*/  IADD3 RZ, P0, PT, R90, R142, RZ ;  /* 0x0000008e5aff7210 */ /* 0x000fc60007f1e0ff */
[----:B------:R-:W-:Y:S01]  /*2ecf0*/  IMAD.WIDE.U32 R152, P5, R102, 0x170b5d44, R152 ;  /* 0x170b5d4466987825 */ /* 0x000fe200078a0098 */
[----:B------:R-:W-:-:S03]  /*2ed00*/  IADD3.X RZ, P0, PT, R91, R143, RZ, P0, !PT ;  /* 0x0000008f5bff7210 */ /* 0x000fc6000071e4ff */
[----:B------:R-:W-:Y:S01]  /*2ed10*/  IMAD.X R171, RZ, RZ, RZ, P5 ;  /* 0x000000ffffab7224 */ /* 0x000fe200028e06ff */
[----:B------:R-:W-:Y:S01]  /*2ed20*/  IADD3 R167, P3, PT, R152, R167, RZ ;  /* 0x000000a798a77210 */ /* 0x000fe20007f7e0ff */
[----:B------:R-:W-:Y:S01]  /*2ed30*/  IMAD.MOV.U32 R170, RZ, RZ, R153 ;  /* 0x000000ffffaa7224 */ /* 0x000fe200078e0099 */
[----:B------:R-:W-:Y:S01]  /*2ed40*/  IADD3.X R140, P0, PT, R93, R140, RZ, P0, !PT ;  /* 0x0000008c5d8c7210 */ /* 0x000fe2000071e4ff */
[----:B------:R-:W-:Y:S01]  /*2ed50*/  IMAD.WIDE.U32 R142, R102, 0x30000000, R104 ;  /* 0x30000000668e7825 */ /* 0x000fe200078e0068 */
[----:B------:R-:W-:Y:S02]  /*2ed60*/  IADD3 RZ, P5, PT, R104, R166, RZ ;  /* 0x000000a668ff7210 */ /* 0x000fe40007fbe0ff */
[----:B------:R-:W-:Y:S01]  /*2ed70*/  IADD3.X R141, P0, PT, R99, R141, RZ, P0, !PT ;  /* 0x0000008d638d7210 */ /* 0x000fe2000071e4ff */
[----:B------:R-:W-:Y:S01]  /*2ed80*/  IMAD.WIDE.U32.X R170, R103, 0x170b5d44, R170, P3 ;  /* 0x170b5d4467aa7825 */ /* 0x000fe200018e04aa */
[----:B------:R-:W-:Y:S02]  /*2ed90*/  IADD3 RZ, P3, PT, R184, R168, RZ ;  /* 0x000000a8b8ff7210 */ /* 0x000fe40007f7e0ff */
[----:B------:R-:W-:Y:S01]  /*2eda0*/  IADD3.X R99, P2, PT, RZ, RZ, RZ, P2, !PT ;  /* 0x000000ffff637210 */ /* 0x000fe2000175e4ff */
[----:B------:R-:W-:Y:S01]  /*2edb0*/  IMAD.IADD R133, R143, 0x1, R152 ;  /* 0x000000018f857824 */ /* 0x000fe200078e0298 */
[----:B------:R-:W-:Y:S01]  /*2edc0*/  IADD3.X R140, P0, PT, R140, R115, RZ, P0, !PT ;  /* 0x000000738c8c7210 */ /* 0x000fe2000071e4ff */
[----:B------:R-:W-:Y:S01]  /*2edd0*/  IMAD.WIDE.U32 R152, R108, 0x6ca1493b, RZ ;  /* 0x6ca1493b6c987825 */ /* 0x000fe200078e00ff */
[----:B------:R-:W-:-:S02]  /*2ede0*/  IADD3.X RZ, P3, PT, R185, R131, RZ, P3, !PT ;  /* 0x00000083b9ff7210 */ /* 0x000fc40001f7e4ff */
[----:B------:R-:W-:Y:S01]  /*2edf0*/  IADD3.X RZ, P5, PT, R105, R167, RZ, P5, !PT ;  /* 0x000000a769ff7210 */ /* 0x000fe20002fbe4ff */
[----:B------:R-:W-:Y:S01]  /*2ee00*/  IMAD.X R131, RZ, RZ, RZ, P2 ;  /* 0x000000ffff837224 */ /* 0x000fe200010e06ff */
[----:B------:R-:W-:Y:S01]  /*2ee10*/  IADD3 RZ, P2, PT, R140, R164, RZ ;  /* 0x000000a48cff7210 */ /* 0x000fe20007f5e0ff */
[----:B------:R-:W-:Y:S01]  /*2ee20*/  IMAD.WIDE.U32 R104, R161, 0x6ca1493b, RZ ;  /* 0x6ca1493ba1687825 */ /* 0x000fe200078e00ff */
[----:B------:R-:W-:Y:S02]  /*2ee30*/  IADD3.X R141, P0, PT, R141, R106, RZ, P0, !PT ;  /* 0x0000006a8d8d7210 */ /* 0x000fe4000071e4ff */
[----:B------:R-:W-:Y:S01]  /*2ee40*/  IADD3.X R93, P4, PT, RZ, RZ, RZ, P4, !PT ;  /* 0x000000ffff5d7210 */ /* 0x000fe2000279e4ff */
[----:B------:R-:W-:Y:S01]  /*2ee50*/  IMAD.WIDE.U32 R106, R161, 0x17c510ea, RZ ;  /* 0x17c510eaa16a7825 */ /* 0x000fe200078e00ff */
[----:B------:R-:W-:Y:S02]  /*2ee60*/  IADD3.X R99, P5, PT, R99, R170, RZ, P5, !PT ;  /* 0x000000aa63637210 */ /* 0x000fe40002fbe4ff */
[----:B------:R-:W-:Y:S01]  /*2ee70*/  IADD3.X RZ, P2, PT, R141, R127, RZ, P2, !PT ;  /* 0x0000007f8dff7210 */ /* 0x000fe2000175e4ff */
[----:B------:R-:W-:Y:S01]  /*2ee80*/  IMAD.X R121, RZ, RZ, RZ, P4 ;  /* 0x000000ffff797224 */ /* 0x000fe200020e06ff */
[----:B------:R-:W-:Y:S01]  /*2ee90*/  IADD3.X R127, P3, PT, R93, R148, RZ, P3, !PT ;  /* 0x000000945d7f7210 */ /* 0x000fe20001f7e4ff */
[----:B------:R-:W-:Y:S01]  /*2eea0*/  IMAD R145, R142, -0x7af74001, -R133 ;  /* 0x8508bfff8e917824 */ /* 0x000fe200078e0a85 */
[----:B------:R-:W-:Y:S01]  /*2eeb0*/  IADD3.X R93, P0, PT, RZ, RZ, RZ, P0, !PT ;  /* 0x000000ffff5d7210 */ /* 0x000fe2000071e4ff */
[----:B------:R-:W-:Y:S01]  /*2eec0*/  IMAD.WIDE.U32 R164, R102, -0x45f6b800, RZ ;  /* 0xba09480066a47825 */ /* 0x000fe200078e00ff */
[----:B------:R-:W-:-:S02]  /*2eed0*/  IADD3.X R131, P5, PT, R131, R171, RZ, P5, !PT ;  /* 0x000000ab83837210 */ /* 0x000fc40002fbe4ff */
[----:B------:R-:W-:Y:S01]  /*2eee0*/  IADD3.X R93, P2, PT, R93, R146, RZ, P2, !PT ;  /* 0x000000925d5d7210 */ /* 0x000fe2000175e4ff */
[----:B------:R-:W-:Y:S01]  /*2eef0*/  IMAD.WIDE.U32 R170, R108, 0xf5138f, R184 ;  /* 0x00f5138f6caa7825 */ /* 0x000fe200078e00b8 */
[----:B------:R-:W-:-:S03]  /*2ef00*/  IADD3.X R121, P3, PT, R121, R149, RZ, P3, !PT ;  /* 0x0000009579797210 */ /* 0x000fc60001f7e4ff */
[----:B------:R-:W-:Y:S01]  /*2ef10*/  IMAD.IADD R139, R171, 0x1, R100 ;  /* 0x00000001ab8b7824 */ /* 0x000fe200078e0264 */
[----:B------:R-:W-:Y:S01]  /*2ef20*/  IADD3.X R170, P5, PT, R99, R170, RZ, P5, !PT ;  /* 0x000000aa63aa7210 */ /* 0x000fe20002fbe4ff */
[----:B------:R-:W-:Y:S01]  /*2ef30*/  IMAD.WIDE.U32 R100, R142, -0x1, RZ ;  /* 0xffffffff8e647825 */ /* 0x000fe200078e00ff */
[----:B------:R-:W-:Y:S02]  /*2ef40*/  IADD3.X R99, PT, PT, R147, RZ, RZ, P2, P0 ;  /* 0x000000ff93637210 */ /* 0x000fe400017e04ff */
[----:B------:R-:W-:Y:S01]  /*2ef50*/  IADD3.X R171, P5, PT, R131, R139, RZ, P5, !PT ;  /* 0x0000008b83ab7210 */ /* 0x000fe20002fbe4ff */
[----:B------:R-:W-:Y:S01]  /*2ef60*/  IMAD.WIDE.U32 R146, P0, R108, -0x39c4fa40, R104 ;  /* 0xc63b05c06c927825 */ /* 0x000fe20007800068 */
[----:B------:R-:W-:-:S03]  /*2ef70*/  IADD3.X R182, P3, PT, R127, R182, RZ, P3, !PT ;  /* 0x000000b67fb67210 */ /* 0x000fc60001f7e4ff */
[----:B------:R-:W-:Y:S01]  /*2ef80*/  IMAD.X R169, RZ, RZ, RZ, P0 ;  /* 0x000000ffffa97224 */ /* 0x000fe200000e06ff */
[----:B------:R-:W-:Y:S01]  /*2ef90*/  IADD3 R115, P0, PT, R146, R153, RZ ;  /* 0x0000009992737210 */ /* 0x000fe20007f1e0ff */
[----:B------:R-:W-:Y:S01]  /*2efa0*/  IMAD.WIDE.U32 R106, P2, R108, 0x1ae3a46, R106 ;  /* 0x01ae3a466c6a7825 */ /* 0x000fe2000784006a */
[----:B------:R-:W-:-:S03]  /*2efb0*/  MOV R168, R147 ;  /* 0x0000009300a87202 */ /* 0x000fc60000000f00 */
[----:B------:R-:W-:-:S04]  /*2efc0*/  IMAD.WIDE.U32 R104, R108, 0x17c510ea, RZ ;  /* 0x17c510ea6c687825 */ /* 0x000fc800078e00ff */
[----:B------:R-:W-:-:S04]  /*2efd0*/  IMAD.WIDE.U32 R148, R103, -0x45f6b800, RZ ;  /* 0xba09480067947825 */ /* 0x000fc800078e00ff */
[----:B------:R-:W-:-:S04]  /*2efe0*/  IMAD.WIDE.U32 R166, R100, 0x1, RZ ;  /* 0x0000000164a67825 */ /* 0x000fc800078e00ff */
[----:B------:R-:W-:Y:S01]  /*2eff0*/  IMAD.X R143, RZ, RZ, RZ, P2 ;  /* 0x000000ffff8f7224 */ /* 0x000fe200010e06ff */
[----:B------:R-:W-:Y:S01]  /*2f000*/  IADD3 R105, P2, PT, R106, R105, RZ ;  /* 0x000000696a697210 */ /* 0x000fe20007f5e0ff */
[----:B------:R-:W-:Y:S01]  /*2f010*/  IMAD.WIDE.U32.X R168, R161, -0x39c4fa40, R168, P0 ;  /* 0xc63b05c0a1a87825 */ /* 0x000fe200000e04a8 */
[----:B------:R-:W-:-:S03]  /*2f020*/  IADD3 RZ, P0, PT, R142, R166, RZ ;  /* 0x000000a68eff7210 */ /* 0x000fc60007f1e0ff */
[----:B------:R-:W-:-:S04]  /*2f030*/  IMAD.WIDE.U32 R148, P4, R102, 0x1ef3622f, R148 ;  /* 0x1ef3622f66947825 */ /* 0x000fc80007880094 */
[----:B------:R-:W-:Y:S02]  /*2f040*/  IMAD.MOV.U32 R142, RZ, RZ, R107 ;  /* 0x000000ffff8e7224 */ /* 0x000fe400078e006b */
[----:B------:R-:W-:Y:S01]  /*2f050*/  IMAD.X R173, RZ, RZ, RZ, P4 ;  /* 0x000000ffffad7224 */ /* 0x000fe200020e06ff */
[----:B------:R-:W-:Y:S01]  /*2f060*/  IADD3 R107, P4, PT, R148, R165, RZ ;  /* 0x000000a5946b7210 */ /* 0x000fe20007f9e0ff */
[----:B------:R-:W-:Y:S01]  /*2f070*/  IMAD.WIDE.U32.X R142, R161, 0x1ae3a46, R142, P2 ;  /* 0x01ae3a46a18e7825 */ /* 0x000fe200010e048e */
[----:B------:R-:W-:-:S03]  /*2f080*/  IADD3 RZ, P2, PT, R170, R164, RZ ;  /* 0x000000a4aaff7210 */ /* 0x000fc60007f5e0ff */
[----:B------:R-:W-:Y:S01]  /*2f090*/  IMAD.IADD R101, R101, 0x1, R145 ;  /* 0x0000000165657824 */ /* 0x000fe200078e0291 */
[----:B------:R-:W-:Y:S01]  /*2f0a0*/  IADD3.X RZ, P2, PT, R171, R107, RZ, P2, !PT ;  /* 0x0000006babff7210 */ /* 0x000fe2000175e4ff */
[----:B------:R-:W-:Y:S01]  /*2f0b0*/  IMAD.MOV.U32 R172, RZ, RZ, R149 ;  /* 0x000000ffffac7224 */ /* 0x000fe200078e0095 */
[----:B------:R-:W-:Y:S01]  /*2f0c0*/  IADD3.X R107, P5, PT, RZ, RZ, RZ, P5, !PT ;  /* 0x000000ffff6b7210 */ /* 0x000fe20002fbe4ff */
[----:B------:R-:W-:-:S04]  /*2f0d0*/  IMAD.WIDE.U32 R164, R101, 0x1, RZ ;  /* 0x0000000165a47825 */ /* 0x000fc800078e00ff */
[----:B------:R-:W-:-:S04]  /*2f0e0*/  IMAD.WIDE.U32.X R172, R103, 0x1ef3622f, R172, P4 ;  /* 0x1ef3622f67ac7825 */ /* 0x000fc800020e04ac */
[----:B------:R-:W-:Y:S01]  /*2f0f0*/  IMAD.X R131, RZ, RZ, RZ, P5 ;  /* 0x000000ffff837224 */ /* 0x000fe200028e06ff */
[----:B------:R-:W-:Y:S01]  /*2f100*/  IADD3.X R107, P2, PT, R107, R172, RZ, P2, !PT ;  /* 0x000000ac6b6b7210 */ /* 0x000fe2000175e4ff */
[----:B------:R-:W-:-:S03]  /*2f110*/  IMAD.WIDE.U32 R164, P4, R100, -0x7af74000, R164 ;  /* 0x8508c00064a47825 */ /* 0x000fc600078800a4 */
[----:B------:R-:W-:Y:S01]  /*2f120*/  IADD3.X R131, P2, PT, R131, R173, RZ, P2, !PT ;  /* 0x000000ad83837210 */ /* 0x000fe2000175e4ff */
[----:B------:R-:W-:Y:S01]  /*2f130*/  IMAD.WIDE.U32 R172, R102, -0x45f6b800, R170 ;  /* 0xba09480066ac7825 */ /* 0x000fe200078e00aa */
[----:B------:R-:W-:-:S03]  /*2f140*/  IADD3 R166, P5, PT, R167, R164, RZ ;  /* 0x000000a4a7a67210 */ /* 0x000fc60007fbe0ff */
[----:B------:R-:W-:Y:S01]  /*2f150*/  IMAD.IADD R164, R183, 0x1, R162 ;  /* 0x00000001b7a47824 */ /* 0x000fe200078e02a2 */
[----:B------:R-:W-:Y:S01]  /*2f160*/  IADD3.X RZ, P0, PT, R133, R166, RZ, P0, !PT ;  /* 0x000000a685ff7210 */ /* 0x000fe2000071e4ff */
[----:B------:R-:W-:Y:S01]  /*2f170*/  IMAD.IADD R127, R173, 0x1, R148 ;  /* 0x00000001ad7f7824 */ /* 0x000fe200078e0294 */
[----:B------:R-:W-:Y:S01]  /*2f180*/  MOV R148, R165 ;  /* 0x000000a500947202 */ /* 0x000fe20000000f00 */
[----:B------:R-:W-:Y:S01]  /*2f190*/  IMAD.WIDE.U32 R166, R89, R181, RZ ;  /* 0x000000b559a67225 */ /* 0x000fe200078e00ff */
[----:B------:R-:W-:-:S03]  /*2f1a0*/  IADD3.X R183, P3, PT, R121, R164, RZ, P3, !PT ;  /* 0x000000a479b77210 */ /* 0x000fc60001f7e4ff */
[----:B------:R-:W-:Y:S01]  /*2f1b0*/  IMAD.X R149, RZ, RZ, RZ, P4 ;  /* 0x000000ffff957224 */ /* 0x000fe200020e06ff */
[----:B------:R-:W-:Y:S01]  /*2f1c0*/  IADD3.X R121, P3, PT, RZ, RZ, RZ, P3, !PT ;  /* 0x000000ffff797210 */ /* 0x000fe20001f7e4ff */
[----:B------:R-:W-:-:S04]  /*2f1d0*/  IMAD.WIDE.U32 R162, P4, R88, R188, R166 ;  /* 0x000000bc58a27225 */ /* 0x000fc800078800a6 */
[----:B------:R-:W-:-:S04]  /*2f1e0*/  IMAD.WIDE.U32.X R148, R101, -0x7af74000, R148, P5 ;  /* 0x8508c00065947825 */ /* 0x000fc800028e0494 */
[----:B------:R-:W-:Y:S01]  /*2f1f0*/  IMAD.WIDE.U32 R166, R108, 0x6ca1493b, R182 ;  /* 0x6ca1493b6ca67825 */ /* 0x000fe200078e00b6 */
[----:B------:R-:W-:-:S03]  /*2f200*/  IADD3.X R147, P5, PT, RZ, R148, RZ, P0, !PT ;  /* 0x00000094ff937210 */ /* 0x000fc600007be4ff */
[----:B------:R-:W-:Y:S01]  /*2f210*/  IMAD.X R133, RZ, RZ, RZ, P4 ;  /* 0x000000ffff857224 */ /* 0x000fe200020e06ff */
[----:B------:R-:W-:Y:S01]  /*2f220*/  IADD3 RZ, P4, PT, R182, R152, RZ ;  /* 0x00000098b6ff7210 */ /* 0x000fe20007f9e0ff */
[----:B------:R-:W-:Y:S01]  /*2f230*/  IMAD.IADD R148, R167, 0x1, R146 ;  /* 0x00000001a7947824 */ /* 0x000fe200078e0292 */
[----:B------:R-:W-:Y:S01]  /*2f240*/  IADD3.X R166, P2, PT, R107, R166, RZ, P2, !PT ;  /* 0x000000a66ba67210 */ /* 0x000fe2000175e4ff */
[----:B------:R-:W-:Y:S01]  /*2f250*/  IMAD.X R139, RZ, RZ, RZ, P3 ;  /* 0x000000ffff8b7224 */ /* 0x000fe200018e06ff */
[----:B------:R-:W-:Y:S01]  /*2f260*/  IADD3.X RZ, P0, PT, R183, R115, RZ, P4, !PT ;  /* 0x00000073b7ff7210 */ /* 0x000fe2000271e4ff */
[----:B------:R-:W-:Y:S01]  /*2f270*/  IMAD.WIDE.U32 R164, R103, 0xf5138f, RZ ;  /* 0x00f5138f67a47825 */ /* 0x000fe200078e00ff */
[----:B------:R-:W-:Y:S02]  /*2f280*/  IADD3.X R174, P4, PT, RZ, R149, RZ, P5, !PT ;  /* 0x00000095ffae7210 */ /* 0x000fe40002f9e4ff */
[----:B------:R-:W-:Y:S01]  /*2f290*/  IADD3.X R167, P2, PT, R131, R148, RZ, P2, !PT ;  /* 0x0000009483a77210 */ /* 0x000fe2000175e4ff */
[----:B------:R-:W-:Y:S01]  /*2f2a0*/  IMAD.WIDE.U32 R148, R101, 0x30000000, RZ ;  /* 0x3000000065947825 */ /* 0x000fe200078e00ff */
[----:B------:R-:W-:-:S02]  /*2f2b0*/  IADD3.X R146, P4, PT, R147, R172, RZ, P4, !PT ;  /* 0x000000ac93927210 */ /* 0x000fc4000279e4ff */
[----:B------:R-:W-:Y:S01]  /*2f2c0*/  IADD3.X R107, P2, PT, RZ, RZ, RZ, P2, !PT ;  /* 0x000000ffff6b7210 */ /* 0x000fe2000175e4ff */
[----:B------:R-:W-:Y:S01]  /*2f2d0*/  IMAD.WIDE.U32 R172, R100, 0x30000000, RZ ;  /* 0x3000000064ac7825 */ /* 0x000fe200078e00ff */
[----:B------:R-:W-:Y:S02]  /*2f2e0*/  IADD3.X R121, P0, PT, R121, R168, RZ, P0, !PT ;  /* 0x000000a879797210 */ /* 0x000fe4000071e4ff */
[----:B------:R-:W-:Y:S01]  /*2f2f0*/  IADD3.X R147, P4, PT, R174, R127, RZ, P4, !PT ;  /* 0x0000007fae937210 */ /* 0x000fe2000279e4ff */
[----:B------:R-:W-:Y:S01]  /*2f300*/  IMAD.WIDE.U32 R148, P3, R100, 0x170b5d44, R148 ;  /* 0x170b5d4464947825 */ /* 0x000fe20007860094 */
[----:B------:R-:W-:-:S03]  /*2f310*/  IADD3.X R169, P0, PT, R139, R169, RZ, P0, !PT ;  /* 0x000000a98ba97210 */ /* 0x000fc6000071e4ff */
[----:B------:R-:W-:-:S04]  /*2f320*/  IMAD.WIDE.U32 R158, R92, R190, R158 ;  /* 0x000000be5c9e7225 */ /* 0x000fc800078e009e */
[----:B------:R-:W-:Y:S01]  /*2f330*/  IMAD.X R131, RZ, RZ, RZ, P2 ;  /* 0x000000ffff837224 */ /* 0x000fe200010e06ff */
[----:B------:R-:W-:Y:S01]  /*2f340*/  IADD3 R173, P2, PT, R148, R173, RZ ;  /* 0x000000ad94ad7210 */ /* 0x000fe20007f5e0ff */
[----:B------:R-:W-:Y:S01]  /*2f350*/  IMAD.IADD R159, R159, 0x1, R160 ;  /* 0x000000019f9f7824 */ /* 0x000fe200078e02a0 */
[----:B------:R-:W-:Y:S01]  /*2f360*/  MOV R160, R149 ;  /* 0x0000009500a07202 */ /* 0x000fe20000000f00 */
[----:B------:R-:W-:-:S04]  /*2f370*/  IMAD.WIDE.U32 R164, P5, R102, 0x1a22d9f3, R164 ;  /* 0x1a22d9f366a47825 */ /* 0x000fc800078a00a4 */
[----:B------:R-:W-:-:S04]  /*2f380*/  IMAD.WIDE.U32 R170, R102, 0xf5138f, RZ ;  /* 0x00f5138f66aa7825 */ /* 0x000fc800078e00ff */
[----:B------:R-:W-:Y:S01]  /*2f390*/  IMAD.X R161, RZ, RZ, RZ, P3 ;  /* 0x000000ffffa17224 */ /* 0x000fe200018e06ff */
[----:B------:R-:W-:Y:S01]  /*2f3a0*/  IADD3 RZ, P3, PT, R158, R136, RZ ;  /* 0x000000889eff7210 */ /* 0x000fe20007f7e0ff */
[----:B------:R-:W-:Y:S01]  /*2f3b0*/  IMAD.X R153, RZ, RZ, RZ, P5 ;  /* 0x000000ffff997224 */ /* 0x000fe200028e06ff */
[----:B------:R-:W-:Y:S01]  /*2f3c0*/  IADD3 R115, P5, PT, R164, R171, RZ ;  /* 0x000000aba4737210 */ /* 0x000fe20007fbe0ff */
[----:B------:R-:W-:Y:S01]  /*2f3d0*/  IMAD.WIDE.U32.X R160, R101, 0x170b5d44, R160, P2 ;  /* 0x170b5d4465a07825 */ /* 0x000fe200010e04a0 */
[----:B------:R-:W-:Y:S02]  /*2f3e0*/  IADD3 RZ, P2, PT, R166, R170, RZ ;  /* 0x000000aaa6ff7210 */ /* 0x000fe40007f5e0ff */
[----:B------:R-:W-:Y:S01]  /*2f3f0*/  IADD3.X RZ, P3, PT, R159, R137, RZ, P3, !PT ;  /* 0x000000899fff7210 */ /* 0x000fe20001f7e4ff */
[----:B------:R-:W-:Y:S01]  /*2f400*/  IMAD.WIDE.U32 R158, R88, R191, R158 ;  /* 0x000000bf589e7225 */ /* 0x000fe200078e009e */
[----:B------:R-:W-:Y:S02]  /*2f410*/  IADD3.X RZ, P2, PT, R167, R115, RZ, P2, !PT ;  /* 0x00000073a7ff7210 */ /* 0x000fe4000175e4ff */
[----:B------:R-:W-:Y:S01]  /*2f420*/  IADD3.X R115, P3, PT, RZ, R134, RZ, P3, !PT ;  /* 0x00000086ff737210 */ /* 0x000fe20001f7e4ff */
[----:B------:R-:W-:Y:S01]  /*2f430*/  IMAD.MOV.U32 R152, RZ, RZ, R165 ;  /* 0x000000ffff987224 */ /* 0x000fe200078e00a5 */
[----:B------:R-:W-:Y:S01]  /*2f440*/  IADD3.X R168, P0, PT, R121, R158, RZ, P0, !PT ;  /* 0x0000009e79a87210 */ /* 0x000fe2000071e4ff */
[----:B------:R-:W-:Y:S01]  /*2f450*/  IMAD.IADD R138, R159, 0x1, R138 ;  /* 0x000000019f8a7824 */ /* 0x000fe200078e028a */
[----:B------:R-:W-:Y:S01]  /*2f460*/  IADD3.X R121, P3, PT, RZ, R135, RZ, P3, !PT ;  /* 0x00000087ff797210 */ /* 0x000fe20001f7e4ff */
[----:B------:R-:W-:Y:S01]  /*2f470*/  IMAD.WIDE.U32 R134, R103, 0x6ca1493b, RZ ;  /* 0x6ca1493b67867825 */ /* 0x000fe200078e00ff */
[----:B------:R-:W-:-:S02]  /*2f480*/  IADD3.X R165, P4, PT, RZ, RZ, RZ, P4, !PT ;  /* 0x000000ffffa57210 */ /* 0x000fc4000279e4ff */
[----:B------:R-:W-:Y:S01]  /*2f490*/  IADD3.X R169, P0, PT, R169, R138, RZ, P0, !PT ;  /* 0x0000008aa9a97210 */ /* 0x000fe2000071e4ff */
[----:B------:R-:W-:Y:S01]  /*2f4a0*/  IMAD.WIDE.U32.X R152, R103, 0x1a22d9f3, R152, P5 ;  /* 0x1a22d9f367987825 */ /* 0x000fe200028e0498 */
[----:B------:R-:W-:Y:S02]  /*2f4b0*/  IADD3 RZ, P5, PT, R146, R172, RZ ;  /* 0x000000ac92ff7210 */ /* 0x000fe40007fbe0ff */
[----:B------:R-:W-:Y:S01]  /*2f4c0*/  IADD3.X R149, P0, PT, RZ, RZ, RZ, P0, !PT ;  /* 0x000000ffff957210 */ /* 0x000fe2000071e4ff */
[----:B------:R-:W-:Y:S01]  /*2f4d0*/  IMAD.WIDE.U32 R136, R92, R192, R154 ;  /* 0x000000c05c887225 */ /* 0x000fe200078e009a */
[----:B------:R-:W-:-:S03]  /*2f4e0*/  IADD3.X RZ, P5, PT, R147, R173, RZ, P5, !PT ;  /* 0x000000ad93ff7210 */ /* 0x000fc60002fbe4ff */
[----:B------:R-:W-:Y:S01]  /*2f4f0*/  IMAD.X R151, RZ, RZ, RZ, P4 ;  /* 0x000000ffff977224 */ /* 0x000fe200020e06ff */
[----:B------:R-:W-:Y:S01]  /*2f500*/  IADD3.X R165, P5, PT, R165, R160, RZ, P5, !PT ;  /* 0x000000a0a5a57210 */ /* 0x000fe20002fbe4ff */
[----:B------:R-:W-:Y:S01]  /*2f510*/  IMAD.WIDE.U32 R154, R103, 0x17c510ea, RZ ;  /* 0x17c510ea679a7825 */ /* 0x000fe200078e00ff */
[----:B------:R-:W-:Y:S02]  /*2f520*/  IADD3.X R160, P3, PT, R115, R136, RZ, P3, !PT ;  /* 0x0000008873a07210 */ /* 0x000fe40001f7e4ff */
[----:B------:R-:W-:Y:S01]  /*2f530*/  IADD3.X R151, P5, PT, R151, R161, RZ, P5, !PT ;  /* 0x000000a197977210 */ /* 0x000fe20002fbe4ff */
[----:B------:R-:W-:-:S04]  /*2f540*/  IMAD.WIDE.U32 R134, P4, R102, -0x39c4fa40, R134 ;  /* 0xc63b05c066867825 */ /* 0x000fc80007880086 */
[----:B------:R-:W-:Y:S02]  /*2f550*/  IMAD.IADD R156, R137, 0x1, R156 ;  /* 0x00000001899c7824 */ /* 0x000fe400078e029c */
[----:B------:R-:W-:Y:S02]  /*2f560*/  IMAD.X R157, RZ, RZ, RZ, P4 ;  /* 0x000000ffff9d7224 */ /* 0x000fe400020e06ff */
[----:B------:R-:W-:Y:S01]  /*2f570*/  IMAD.WIDE.U32 R154, P4, R102, 0x1ae3a46, R154 ;  /* 0x01ae3a46669a7825 */ /* 0x000fe2000788009a */
[----:B------:R-:W-:-:S03]  /*2f580*/  IADD3.X R161, P3, PT, R121, R156, RZ, P3, !PT ;  /* 0x0000009c79a17210 */ /* 0x000fc60001f7e4ff */
[----:B------:R-:W-:Y:S01]  /*2f590*/  IMAD.WIDE.U32 R158, R102, 0x6ca1493b, RZ ;  /* 0x6ca1493b669e7825 */ /* 0x000fe200078e00ff */
[----:B------:R-:W-:-:S03]  /*2f5a0*/  IADD3.X R127, P3, PT, RZ, RZ, RZ, P3, !PT ;  /* 0x000000ffff7f7210 */ /* 0x000fc60001f7e4ff */
[----:B------:R-:W-:-:S04]  /*2f5b0*/  IMAD.WIDE.U32 R138, R102, 0x17c510ea, RZ ;  /* 0x17c510ea668a7825 */ /* 0x000fc800078e00ff */
[----:B------:R-:W-:Y:S01]  /*2f5c0*/  IMAD.X R173, RZ, RZ, RZ, P4 ;  /* 0x000000ffffad7224 */ /* 0x000fe200020e06ff */
[----:B------:R-:W-:Y:S01]  /*2f5d0*/  IADD3 R121, P4, PT, R154, R139, RZ ;  /* 0x0000008b9a797210 */ /* 0x000fe20007f9e0ff */
[----:B------:R-:W-:Y:S01]  /*2f5e0*/  IMAD.X R145, RZ, RZ, RZ, P0 ;  /* 0x000000ffff917224 */ /* 0x000fe200000e06ff */
[----:B------:R-:W-:Y:S01]  /*2f5f0*/  IADD3 R115, P0, PT, R134, R159, RZ ;  /* 0x0000009f86737210 */ /* 0x000fe20007f1e0ff */
[----:B------:R-:W-:-:S04]  /*2f600*/  IMAD.WIDE.U32 R136, R101, -0x45f6b800, RZ ;  /* 0xba09480065887825 */ /* 0x000fc800078e00ff */
[----:B------:R-:W-:Y:S02]  /*2f610*/  IMAD.MOV.U32 R156, RZ, RZ, R135 ;  /* 0x000000ffff9c7224 */ /* 0x000fe400078e0087 */
[----:B------:R-:W-:Y:S02]  /*2f620*/  IMAD.MOV.U32 R172, RZ, RZ, R155 ;  /* 0x000000ffffac7224 */ /* 0x000fe400078e009b */
[----:B------:R-:W-:-:S04]  /*2f630*/  IMAD.WIDE.U32 R174, R102, 0xf5138f, R166 ;  /* 0x00f5138f66ae7825 */ /* 0x000fc800078e00a6 */
[----:B------:R-:W-:-:S04]  /*2f640*/  IMAD.WIDE.U32.X R156, R103, -0x39c4fa40, R156, P0 ;  /* 0xc63b05c0679c7825 */ /* 0x000fc800000e049c */
[----:B------:R-:W-:Y:S01]  /*2f650*/  IMAD.WIDE.U32.X R166, R103, 0x1ae3a46, R172, P4 ;  /* 0x01ae3a4667a67825 */ /* 0x000fe200020e04ac */
[----:B------:R-:W-:Y:S02]  /*2f660*/  IADD3 R172, PT, PT, R175, R164, RZ ;  /* 0x000000a4afac7210 */ /* 0x000fe40007ffe0ff */
[----:B------:R-:W-:Y:S01]  /*2f670*/  IADD3.X R164, P5, PT, R165, R174, RZ, P5, !PT ;  /* 0x000000aea5a47210 */ /* 0x000fe20002fbe4ff */
[C---:B------:R-:W-:Y:S01]  /*2f680*/  IMAD.WIDE.U32 R170, R100.reuse, -0x45f6b800, RZ ;  /* 0xba09480064aa7825 */ /* 0x040fe200078e00ff */
[----:B------:R-:W-:Y:S02]  /*2f690*/  IADD3.X R107, P4, PT, R107, R152, RZ, P2, !PT ;  /* 0x000000986b6b7210 */ /* 0x000fe4000179e4ff */
        /* <DEDUP_REMOVED lines=10> */
[----:B------:R-:W-:Y:S01]  /*2f740*/  IMAD.WIDE.U32 R170, R101, 0xf5138f, RZ ;  /* 0x00f5138f65aa7825 */ /* 0x000fe200078e00ff */
[----:B------:R-:W-:-:S03]  /*2f750*/  IADD3.X R135, P5, PT, RZ, RZ, RZ, P5, !PT ;  /* 0x000000ffff877210 */ /* 0x000fc60002fbe4ff */
[----:B------:R-:W-:Y:S01]  /*2f760*/  IMAD.WIDE.U32.X R152, R101, 0x1ef3622f, R172, P3 ;  /* 0x1ef3622f65987825 */ /* 0x000fe200018e04ac */
[----:B------:R-:W-:Y:S02]  /*2f770*/  IADD3.X RZ, P3, PT, R169, R105, RZ, P0, !PT ;  /* 0x00000069a9ff7210 */ /* 0x000fe4000077e4ff */
[----:B------:R-:W-:Y:S01]  /*2f780*/  IADD3 RZ, P0, PT, R160, R130, RZ ;  /* 0x00000082a0ff7210 */ /* 0x000fe20007f1e0ff */
[----:B------:R-:W-:Y:S01]  /*2f790*/  IMAD.X R137, RZ, RZ, RZ, P5 ;  /* 0x000000ffff897224 */ /* 0x000fe200028e06ff */
[----:B------:R-:W-:Y:S01]  /*2f7a0*/  IADD3.X R135, P2, PT, R135, R152, RZ, P2, !PT ;  /* 0x0000009887877210 */ /* 0x000fe2000175e4ff */
[----:B------:R-:W-:Y:S01]  /*2f7b0*/  IMAD.WIDE.U32 R104, R100, 0xf5138f, RZ ;  /* 0x00f5138f64687825 */ /* 0x000fe200078e00ff */
[----:B------:R-:W-:-:S03]  /*2f7c0*/  IADD3.X RZ, P0, PT, R161, R109, RZ, P0, !PT ;  /* 0x0000006da1ff7210 */ /* 0x000fc6000071e4ff */
[----:B------:R-:W-:Y:S01]  /*2f7d0*/  IMAD.WIDE.U32 R130, P5, R100, 0x1a22d9f3, R170 ;  /* 0x1a22d9f364827825 */ /* 0x000fe200078a00aa */
[----:B------:R-:W-:-:S03]  /*2f7e0*/  IADD3.X R109, P0, PT, R127, R128, RZ, P0, !PT ;  /* 0x000000807f6d7210 */ /* 0x000fc6000071e4ff */
[----:B------:R-:W-:Y:S01]  /*2f7f0*/  IMAD.WIDE.U32 R170, R108, 0x17c510ea, R168 ;  /* 0x17c510ea6caa7825 */ /* 0x000fe200078e00a8 */
[----:B------:R-:W-:-:S03]  /*2f800*/  IADD3.X R108, P2, PT, R137, R153, RZ, P2, !PT ;  /* 0x00000099896c7210 */ /* 0x000fc6000175e4ff */
[----:B------:R-:W-:Y:S01]  /*2f810*/  IMAD.X R169, RZ, RZ, RZ, P5 ;  /* 0x000000ffffa97224 */ /* 0x000fe200028e06ff */
[----:B------:R-:W-:Y:S01]  /*2f820*/  IADD3 R105, P5, PT, R130, R105, RZ ;  /* 0x0000006982697210 */ /* 0x000fe20007fbe0ff */
        /* <DEDUP_REMOVED lines=8> */
[----:B------:R-:W-:-:S04]  /*2f8b0*/  IMAD.WIDE.U32 R106, R100, 0x6ca1493b, RZ ;  /* 0x6ca1493b646a7825 */ /* 0x000fc800078e00ff */
[----:B------:R-:W-:-:S04]  /*2f8c0*/  IMAD.WIDE.U32 R152, P5, R100, -0x39c4fa40, R152 ;  /* 0xc63b05c064987825 */ /* 0x000fc800078a0098 */
[----:B------:R-:W-:-:S04]  /*2f8d0*/  IMAD.WIDE.U32 R146, R100, 0x30000000, R146 ;  /* 0x3000000064927825 */ /* 0x000fc800078e0092 */
[----:B------:R-:W-:Y:S01]  /*2f8e0*/  IMAD.X R175, RZ, RZ, RZ, P5 ;  /* 0x000000ffffaf7224 */ /* 0x000fe200028e06ff */
[----:B------:R-:W-:Y:S01]  /*2f8f0*/  IADD3 R107, P5, PT, R152, R107, RZ ;  /* 0x0000006b986b7210 */ /* 0x000fe20007fbe0ff */
[----:B------:R-:W-:Y:S01]  /*2f900*/  IMAD.WIDE.U32 R172, R101, 0x17c510ea, RZ ;  /* 0x17c510ea65ac7825 */ /* 0x000fe200078e00ff */
[----:B------:R-:W-:-:S03]  /*2f910*/  IADD3 R139, PT, PT, R147, R148, RZ ;  /* 0x00000094938b7210 */ /* 0x000fc60007ffe0ff */
[----:B------:R-:W-:Y:S02]  /*2f920*/  IMAD.MOV.U32 R174, RZ, RZ, R153 ;  /* 0x000000ffffae7224 */ /* 0x000fe400078e0099 */
[----:B------:R-:W-:-:S04]  /*2f930*/  IMAD.WIDE.U32 R148, R100, 0x17c510ea, RZ ;  /* 0x17c510ea64947825 */ /* 0x000fc800078e00ff */
[----:B------:R-:W-:-:S04]  /*2f940*/  IMAD.WIDE.U32.X R174, R101, -0x39c4fa40, R174, P5 ;  /* 0xc63b05c065ae7825 */ /* 0x000fc800028e04ae */
[----:B------:R-:W-:-:S04]  /*2f950*/  IMAD.WIDE.U32 R172, P5, R100, 0x1ae3a46, R172 ;  /* 0x01ae3a4664ac7825 */ /* 0x000fc800078a00ac */
[C---:B------:R-:W-:Y:S02]  /*2f960*/  IMAD R137, R146.reuse, -0x7af74001, -R139 ;  /* 0x8508bfff92897824 */ /* 0x040fe400078e0a8b */
[----:B------:R-:W-:-:S04]  /*2f970*/  IMAD.WIDE.U32 R142, R146, -0x1, RZ ;  /* 0xffffffff928e7825 */ /* 0x000fc800078e00ff */
[----:B------:R-:W-:Y:S01]  /*2f980*/  IMAD.X R187, RZ, RZ, RZ, P5 ;  /* 0x000000ffffbb7224 */ /* 0x000fe200028e06ff */
[----:B------:R-:W-:Y:S01]  /*2f990*/  IADD3 R147, P5, PT, R172, R149, RZ ;  /* 0x00000095ac937210 */ /* 0x000fe20007fbe0ff */
[----:B------:R-:W-:Y:S02]  /*2f9a0*/  IMAD.IADD R143, R143, 0x1, R137 ;  /* 0x000000018f8f7824 */ /* 0x000fe400078e0289 */
[----:B------:R-:W-:Y:S02]  /*2f9b0*/  IMAD.MOV.U32 R186, RZ, RZ, R173 ;  /* 0x000000ffffba7224 */ /* 0x000fe400078e00ad */
[----:B------:R-:W-:-:S04]  /*2f9c0*/  IMAD.WIDE.U32 R182, R143, 0x1, RZ ;  /* 0x000000018fb67825 */ /* 0x000fc800078e00ff */
[----:B------:R-:W-:Y:S01]  /*2f9d0*/  IMAD.WIDE.U32.X R186, R101, 0x1ae3a46, R186, P5 ;  /* 0x01ae3a4665ba7825 */ /* 0x000fe200028e04ba */
[----:B------:R-:W-:-:S03]  /*2f9e0*/  IADD3.X R101, P4, PT, RZ, RZ, RZ, P4, !PT ;  /* 0x000000ffff657210 */ /* 0x000fc6000279e4ff */
[----:B------:R-:W-:-:S04]  /*2f9f0*/  IMAD.WIDE.U32 R184, R142, 0x1, RZ ;  /* 0x000000018eb87825 */ /* 0x000fc800078e00ff */
[----:B------:R-:W-:-:S04]  /*2fa00*/  IMAD.WIDE.U32 R182, P5, R142, -0x7af74000, R182 ;  /* 0x8508c0008eb67825 */ /* 0x000fc800078a00b6 */
[----:B------:R-:W-:-:S04]  /*2fa10*/  IMAD.WIDE.U32 R190, R88, R190, R160 ;  /* 0x000000be58be7225 */ /* 0x000fc800078e00a0 */
[----:B------:R-:W-:Y:S01]  /*2fa20*/  IMAD.X R149, RZ, RZ, RZ, P4 ;  /* 0x000000ffff957224 */ /* 0x000fe200020e06ff */
[----:B------:R-:W-:Y:S01]  /*2fa30*/  IADD3 RZ, P4, PT, R146, R184, RZ ;  /* 0x000000b892ff7210 */ /* 0x000fe20007f9e0ff */
[----:B------:R-:W-:Y:S01]  /*2fa40*/  IMAD.X R137, RZ, RZ, RZ, P5 ;  /* 0x000000ffff897224 */ /* 0x000fe200028e06ff */
[----:B------:R-:W-:Y:S01]  /*2fa50*/  IADD3 R184, P5, PT, R185, R182, RZ ;  /* 0x000000b6b9b87210 */ /* 0x000fe20007fbe0ff */
[----:B------:R-:W-:Y:S01]  /*2fa60*/  IMAD.IADD R146, R191, 0x1, R132 ;  /* 0x00000001bf927824 */ /* 0x000fe200078e0284 */
[----:B------:R-:W-:Y:S01]  /*2fa70*/  IADD3.X R131, P3, PT, R131, R190, RZ, P3, !PT ;  /* 0x000000be83837210 */ /* 0x000fe20001f7e4ff */
[----:B------:R-:W-:Y:S01]  /*2fa80*/  IMAD.WIDE.U32 R164, R100, -0x45f6b800, R164 ;  /* 0xba09480064a47825 */ /* 0x000fe200078e00a4 */
[----:B------:R-:W-:Y:S02]  /*2fa90*/  IADD3.X RZ, P4, PT, R139, R184, RZ, P4, !PT ;  /* 0x000000b88bff7210 */ /* 0x000fe4000279e4ff */
[----:B------:R-:W-:Y:S01]  /*2faa0*/  IADD3.X R145, P3, PT, R145, R146, RZ, P3, !PT ;  /* 0x0000009291917210 */ /* 0x000fe20001f7e4ff */
[----:B------:R-:W-:Y:S01]  /*2fab0*/  IMAD.IADD R132, R165, 0x1, R136 ;  /* 0x00000001a5847824 */ /* 0x000fe200078e0288 */
[----:B------:R-:W-:Y:S01]  /*2fac0*/  IADD3.X R139, P0, PT, R103, R129, RZ, P0, !PT ;  /* 0x00000081678b7210 */ /* 0x000fe2000071e4ff */
[----:B------:R-:W-:Y:S01]  /*2fad0*/  IMAD.WIDE.U32 R128, R92, R189, R96 ;  /* 0x000000bd5c807225 */ /* 0x000fe200078e0060 */
[----:B------:R-:W-:-:S02]  /*2fae0*/  IADD3.X R103, P3, PT, RZ, RZ, RZ, P3, !PT ;  /* 0x000000ffff677210 */ /* 0x000fc40001f7e4ff */
[----:B------:R-:W-:Y:S01]  /*2faf0*/  MOV R136, R183 ;  /* 0x000000b700887202 */ /* 0x000fe20000000f00 */
[----:B------:R-:W-:Y:S01]  /*2fb00*/  IMAD.IADD R150, R129, 0x1, R150 ;  /* 0x0000000181967824 */ /* 0x000fe200078e0296 */
[----:B------:R-:W-:Y:S01]  /*2fb10*/  IADD3.X R128, P0, PT, R109, R128, RZ, P0, !PT ;  /* 0x000000806d807210 */ /* 0x000fe2000071e4ff */
[----:B------:R-:W-:Y:S01]  /*2fb20*/  IMAD.X R127, RZ, RZ, RZ, P3 ;  /* 0x000000ffff7f7224 */ /* 0x000fe200018e06ff */
[----:B------:R-:W-:Y:S01]  /*2fb30*/  IADD3 RZ, P3, PT, R170, R158, RZ ;  /* 0x0000009eaaff7210 */ /* 0x000fe20007f7e0ff */
[----:B------:R-:W-:Y:S01]  /*2fb40*/  IMAD.WIDE.U32 R96, R102, 0x6ca1493b, R170 ;  /* 0x6ca1493b66607825 */ /* 0x000fe200078e00aa */
[----:B------:R-:W-:Y:S02]  /*2fb50*/  IADD3.X R129, P0, PT, R139, R150, RZ, P0, !PT ;  /* 0x000000968b817210 */ /* 0x000fe4000071e4ff */
[----:B------:R-:W-:Y:S01]  /*2fb60*/  IADD3.X RZ, P3, PT, R171, R115, RZ, P3, !PT ;  /* 0x00000073abff7210 */ /* 0x000fe20001f7e4ff */
[----:B------:R-:W-:Y:S01]  /*2fb70*/  IMAD.WIDE.U32.X R136, R143, -0x7af74000, R136, P5 ;  /* 0x8508c0008f887825 */ /* 0x000fe200028e0488 */
[----:B------:R-:W-:-:S02]  /*2fb80*/  IADD3.X R96, P2, PT, R135, R96, RZ, P2, !PT ;  /* 0x0000006087607210 */ /* 0x000fc4000175e4ff */
[----:B------:R-:W-:Y:S01]  /*2fb90*/  IADD3.X R160, P0, PT, RZ, RZ, RZ, P0, !PT ;  /* 0x000000ffffa07210 */ /* 0x000fe2000071e4ff */
        /* <DEDUP_REMOVED lines=8> */
[----:B------:R-:W-:-:S02]  /*2fc20*/  IADD3 RZ, P0, PT, R128, R124, RZ ;  /* 0x0000007c80ff7210 */ /* 0x000fc40007f1e0ff */
        /* <DEDUP_REMOVED lines=12> */
[----:B------:R-:W-:-:S02]  /*2fcf0*/  IADD3.X R146, P3, PT, RZ, RZ, RZ, P3, !PT ;  /* 0x000000ffff927210 */ /* 0x000fc40001f7e4ff */
[----:B------:R-:W-:Y:S01]  /*2fd00*/  IADD3.X R101, P2, PT, RZ, RZ, RZ, P2, !PT ;  /* 0x000000ffff657210 */ /* 0x000fe2000175e4ff */
[----:B------:R-:W-:-:S04]  /*2fd10*/  IMAD.WIDE.U32.X R158, R143, 0x170b5d44, R158, P5 ;  /* 0x170b5d448f9e7825 */ /* 0x000fc800028e049e */
[----:B------:R-:W-:-:S04]  /*2fd20*/  IMAD.WIDE.U32 R156, P5, R142, 0x1ef3622f, R156 ;  /* 0x1ef3622f8e9c7825 */ /* 0x000fc800078a009c */
[----:B------:R-:W-:Y:S01]  /*2fd30*/  IMAD.X R135, RZ, RZ, RZ, P4 ;  /* 0x000000ffff877224 */ /* 0x000fe200020e06ff */
[----:B------:R-:W-:Y:S01]  /*2fd40*/  IADD3.X R139, PT, PT, RZ, RZ, RZ, P5, !PT ;  /* 0x000000ffff8b7210 */ /* 0x000fe20002ffe4ff */
[----:B------:R-:W-:Y:S01]  /*2fd50*/  IMAD.X R153, RZ, RZ, RZ, P3 ;  /* 0x000000ffff997224 */ /* 0x000fe200018e06ff */
[----:B------:R-:W-:Y:S01]  /*2fd60*/  IADD3.X RZ, P5, PT, R129, R125, RZ, P0, !PT ;  /* 0x0000007d81ff7210 */ /* 0x000fe200007be4ff */
[----:B------:R-:W-:Y:S01]  /*2fd70*/  IMAD.X R115, RZ, RZ, RZ, P2 ;  /* 0x000000ffff737224 */ /* 0x000fe200010e06ff */
[----:B------:R-:W-:Y:S01]  /*2fd80*/  IADD3 RZ, P4, PT, R164, R108, RZ ;  /* 0x0000006ca4ff7210 */ /* 0x000fe20007f9e0ff */
[----:B------:R-:W-:Y:S01]  /*2fd90*/  IMAD.WIDE.U32 R108, R143, 0xf5138f, RZ ;  /* 0x00f5138f8f6c7825 */ /* 0x000fe200078e00ff */
[----:B------:R-:W-:Y:S02]  /*2fda0*/  IADD3 R149, P3, PT, R156, R151, RZ ;  /* 0x000000979c957210 */ /* 0x000fe40007f7e0ff */
[----:B------:R-:W-:Y:S01]  /*2fdb0*/  IADD3 RZ, P0, PT, R136, R138, RZ ;  /* 0x0000008a88ff7210 */ /* 0x000fe20007f1e0ff */
[----:B------:R-:W-:Y:S01]  /*2fdc0*/  IMAD.MOV.U32 R138, RZ, RZ, R157 ;  /* 0x000000ffff8a7224 */ /* 0x000fe200078e009d */
[----:B------:R-:W-:Y:S01]  /*2fdd0*/  IADD3 RZ, P2, PT, R96, R104, RZ ;  /* 0x0000006860ff7210 */ /* 0x000fe20007f5e0ff */
[----:B------:R-:W-:Y:S01]  /*2fde0*/  IMAD.WIDE.U32 R90, R92, R225, R90 ;  /* 0x000000e15c5a7225 */ /* 0x000fe200078e005a */
[----:B------:R-:W-:-:S02]  /*2fdf0*/  IADD3.X RZ, P0, PT, R137, R121, RZ, P0, !PT ;  /* 0x0000007989ff7210 */ /* 0x000fc4000071e4ff */
[----:B------:R-:W-:Y:S01]  /*2fe00*/  IADD3.X RZ, P2, PT, R97, R105, RZ, P2, !PT ;  /* 0x0000006961ff7210 */ /* 0x000fe2000175e4ff */
[----:B------:R-:W-:Y:S01]  /*2fe10*/  IMAD.WIDE.U32.X R124, R143, 0x1ef3622f, R138, P3 ;  /* 0x1ef3622f8f7c7825 */ /* 0x000fe200018e048a */
[----:B------:R-:W-:Y:S02]  /*2fe20*/  IADD3.X R161, P3, PT, R160, R122, RZ, P5, !PT ;  /* 0x0000007aa0a17210 */ /* 0x000fe40002f7e4ff */
[----:B------:R-:W-:Y:S01]  /*2fe30*/  IADD3.X RZ, P4, PT, R165, R131, RZ, P4, !PT ;  /* 0x00000083a5ff7210 */ /* 0x000fe2000279e4ff */
[----:B------:R-:W-:Y:S01]  /*2fe40*/  IMAD.WIDE.U32 R138, P5, R142, 0x1a22d9f3, R108 ;  /* 0x1a22d9f38e8a7825 */ /* 0x000fe200078a006c */
[----:B------:R-:W-:Y:S02]  /*2fe50*/  IADD3.X R151, P3, PT, R155, R123, RZ, P3, !PT ;  /* 0x0000007b9b977210 */ /* 0x000fe40001f7e4ff */
[----:B------:R-:W-:Y:S01]  /*2fe60*/  IADD3.X R146, P0, PT, R146, R166, RZ, P0, !PT ;  /* 0x000000a692927210 */ /* 0x000fe2000071e4ff */
[----:B------:R-:W-:Y:S01]  /*2fe70*/  IMAD.WIDE.U32 R108, R142, 0xf5138f, RZ ;  /* 0x00f5138f8e6c7825 */ /* 0x000fe200078e00ff */
[----:B------:R-:W-:-:S02]  /*2fe80*/  IADD3.X R160, P3, PT, R161, R90, RZ, P3, !PT ;  /* 0x0000005aa1a07210 */ /* 0x000fc40001f7e4ff */
[----:B------:R-:W-:Y:S01]  /*2fe90*/  IADD3.X R166, P0, PT, R153, R167, RZ, P0, !PT ;  /* 0x000000a799a67210 */ /* 0x000fe2000071e4ff */
[----:B------:R-:W-:Y:S01]  /*2fea0*/  IMAD.X R123, RZ, RZ, RZ, P5 ;  /* 0x000000ffff7b7224 */ /* 0x000fe200028e06ff */
[----:B------:R-:W-:Y:S01]  /*2feb0*/  IADD3 R109, P5, PT, R138, R109, RZ ;  /* 0x0000006d8a6d7210 */ /* 0x000fe20007fbe0ff */
[----:B------:R-:W-:Y:S01]  /*2fec0*/  IMAD.WIDE.U32 R104, R143, 0x6ca1493b, RZ ;  /* 0x6ca1493b8f687825 */ /* 0x000fe200078e00ff */
[----:B------:R-:W-:-:S03]  /*2fed0*/  IADD3.X R103, P0, PT, R146, R103, RZ, P0, !PT ;  /* 0x0000006792677210 */ /* 0x000fc6000071e4ff */
[----:B------:R-:W-:Y:S01]  /*2fee0*/  IMAD.MOV.U32 R122, RZ, RZ, R139 ;  /* 0x000000ffff7a7224 */ /* 0x000fe200078e008b */
[----:B------:R-:W-:Y:S01]  /*2fef0*/  IADD3.X R127, P0, PT, R166, R127, RZ, P0, !PT ;  /* 0x0000007fa67f7210 */ /* 0x000fe2000071e4ff */
[----:B------:R-:W-:Y:S02]  /*2ff00*/  IMAD.IADD R121, R91, 0x1, R144 ;  /* 0x000000015b797824 */ /* 0x000fe400078e0290 */
[----:B------:R-:W-:-:S04]  /*2ff10*/  IMAD.WIDE.U32.X R122, R143, 0x1a22d9f3, R122, P5 ;  /* 0x1a22d9f38f7a7825 */ /* 0x000fc800028e047a */
[----:B------:R-:W-:-:S04]  /*2ff20*/  IMAD.WIDE.U32 R104, P5, R142, -0x39c4fa40, R104 ;  /* 0xc63b05c08e687825 */ /* 0x000fc800078a0068 */
[----:B------:R-:W-:-:S04]  /*2ff30*/  IMAD.WIDE.U32 R144, R142, 0x6ca1493b, RZ ;  /* 0x6ca1493b8e907825 */ /* 0x000fc800078e00ff */
[----:B------:R-:W-:Y:S01]  /*2ff40*/  IMAD.X R171, RZ, RZ, RZ, P5 ;  /* 0x000000ffffab7224 */ /* 0x000fe200028e06ff */
[----:B------:R-:W-:Y:S01]  /*2ff50*/  IADD3.X R139, P5, PT, R101, R168, RZ, P2, !PT ;  /* 0x000000a8658b7210 */ /* 0x000fe200017be4ff */
[----:B------:R-:W-:Y:S01]  /*2ff60*/  IMAD.WIDE.U32 R90, R143, 0x17c510ea, RZ ;  /* 0x17c510ea8f5a7825 */ /* 0x000fe200078e00ff */
[----:B------:R-:W-:Y:S02]  /*2ff70*/  IADD3 R101, P2, PT, R104, R145, RZ ;  /* 0x0000009168657210 */ /* 0x000fe40007f5e0ff */
[----:B------:R-:W-:Y:S01]  /*2ff80*/  IADD3.X R115, P5, PT, R115, R169, RZ, P5, !PT ;  /* 0x000000a973737210 */ /* 0x000fe20002fbe4ff */
[----:B------:R-:W-:Y:S02]  /*2ff90*/  IMAD.MOV.U32 R170, RZ, RZ, R105 ;  /* 0x000000ffffaa7224 */ /* 0x000fe400078e0069 */
[----:B------:R-:W-:-:S04]  /*2ffa0*/  IMAD.WIDE.U32 R182, R88, R192, R128 ;  /* 0x000000c058b67225 */ /* 0x000fc800078e0080 */
[----:B------:R-:W-:-:S04]  /*2ffb0*/  IMAD.WIDE.U32.X R170, R143, -0x39c4fa40, R170, P2 ;  /* 0xc63b05c08faa7825 */ /* 0x000fc800010e04aa */
[----:B------:R-:W-:-:S04]  /*2ffc0*/  IMAD.WIDE.U32 R168, P2, R142, 0x1ae3a46, R90 ;  /* 0x01ae3a468ea87825 */ /* 0x000fc8000784005a */
[----:B------:R-:W-:Y:S01]  /*2ffd0*/  IMAD.WIDE.U32 R90, R142, 0x17c510ea, RZ ;  /* 0x17c510ea8e5a7825 */ /* 0x000fe200078e00ff */
[----:B------:R-:W-:-:S03]  /*2ffe0*/  MOV R128, R169 ;  /* 0x000000a900807202 */ /* 0x000fc60000000f00 */
[----:B------:R-:W-:Y:S01]  /*2fff0*/  IMAD.X R129, RZ, RZ, RZ, P2 ;  /* 0x000000ffff817224 */ /* 0x000fe200010e06ff */
[----:B------:R-:W-:Y:S01]  /*30000*/  IADD3 R91, P2, PT, R168, R91, RZ ;  /* 0x0000005ba85b7210 */ /* 0x000fe20007f5e0ff */
[----:B------:R-:W-:-:S04]  /*30010*/  IMAD.WIDE.U32 R96, R100, 0xf5138f, R96 ;  /* 0x00f5138f64607825 */ /* 0x000fc800078e0060 */
[----:B------:R-:W-:Y:S01]  /*30020*/  IMAD.WIDE.U32.X R128, R143, 0x1ae3a46, R128, P2 ;  /* 0x01ae3a468f807825 */ /* 0x000fe200010e0480 */
[----:B------:R-:W-:Y:S02]  /*30030*/  IADD3.X R105, P2, PT, R132, R158, RZ, P4, !PT ;  /* 0x0000009e84697210 */ /* 0x000fe4000275e4ff */
[----:B------:R-:W-:Y:S01]  /*30040*/  IADD3.X R161, P4, PT, R151, R121, RZ, P3, !PT ;  /* 0x0000007997a17210 */ /* 0x000fe20001f9e4ff */
[----:B------:R-:W-:Y:S01]  /*30050*/  IMAD.WIDE.U32 R136, R102, 0x17c510ea, R136 ;  /* 0x17c510ea66887825 */ /* 0x000fe200078e0088 */
[----:B------:R-:W-:Y:S02]  /*30060*/  IADD3.X R135, P2, PT, R135, R159, RZ, P2, !PT ;  /* 0x0000009f87877210 */ /* 0x000fe4000175e4ff */
[----:B------:R-:W-:Y:S01]  /*30070*/  IADD3.X R143, P4, PT, RZ, RZ, RZ, P4, !PT ;  /* 0x000000ffff8f7210 */ /* 0x000fe2000279e4ff */
        /* <DEDUP_REMOVED lines=8> */
[----:B------:R-:W-:Y:S01]  /*30100*/  IADD3.X R121, P2, PT, RZ, RZ, RZ, P2, !PT ;  /* 0x000000ffff797210 */ /* 0x000fe2000175e4ff */
[----:B------:R-:W-:Y:S01]  /*30110*/  IMAD.X R145, RZ, RZ, RZ, P4 ;  /* 0x000000ffff917224 */ /* 0x000fe200020e06ff */
[----:B------:R-:W-:Y:S01]  /*30120*/  IADD3.X R154, P4, PT, R103, R182, RZ, P0, !PT ;  /* 0x000000b6679a7210 */ /* 0x000fe2000079e4ff */
[----:B------:R-:W-:Y:S01]  /*30130*/  IMAD.IADD R134, R165, 0x1, R134 ;  /* 0x00000001a5867824 */ /* 0x000fe200078e0286 */
[----:B------:R-:W-:Y:S01]  /*30140*/  IADD3.X R155, P3, PT, RZ, RZ, RZ, P3, !PT ;  /* 0x000000ffff9b7210 */ /* 0x000fe20001f7e4ff */
[C---:B------:R-:W-:Y:S01]  /*30150*/  IMAD.WIDE.U32 R102, R164.reuse, -0x1, RZ ;  /* 0xffffffffa4667825 */ /* 0x040fe200078e00ff */
[----:B------:R-:W-:Y:S02]  /*30160*/  IADD3.X R132, P4, PT, R127, R132, RZ, P4, !PT ;  /* 0x000000847f847210 */ /* 0x000fe4000279e4ff */
[----:B------:R-:W-:Y:S01]  /*30170*/  IADD3.X R105, P5, PT, RZ, RZ, RZ, P0, !PT ;  /* 0x000000ffff697210 */ /* 0x000fe200007be4ff */
[----:B------:R-:W-:Y:S01]  /*30180*/  IMAD R135, R164, -0x7af74001, -R134 ;  /* 0x8508bfffa4877824 */ /* 0x000fe200078e0a86 */
[----:B------:R-:W-:Y:S01]  /*30190*/  IADD3 RZ, P0, PT, R160, R118, RZ ;  /* 0x00000076a0ff7210 */ /* 0x000fe20007f1e0ff */
[----:B------:R-:W-:Y:S01]  /*301a0*/  IMAD.X R139, RZ, RZ, RZ, P2 ;  /* 0x000000ffff8b7224 */ /* 0x000fe200010e06ff */
[----:B------:R-:W-:Y:S01]  /*301b0*/  IADD3 RZ, P2, PT, R136, R106, RZ ;  /* 0x0000006a88ff7210 */ /* 0x000fe20007f5e0ff */
[----:B------:R-:W-:Y:S01]  /*301c0*/  IMAD.X R131, RZ, RZ, RZ, P3 ;  /* 0x000000ffff837224 */ /* 0x000fe200018e06ff */
[----:B------:R-:W-:Y:S01]  /*301d0*/  IADD3.X R105, P3, PT, RZ, R105, RZ, P4, !PT ;  /* 0x00000069ff697210 */ /* 0x000fe2000277e4ff */
[----:B------:R-:W-:Y:S01]  /*301e0*/  IMAD.IADD R103, R103, 0x1, R135 ;  /* 0x0000000167677824 */ /* 0x000fe200078e0287 */
[----:B------:R-:W-:Y:S01]  /*301f0*/  IADD3.X RZ, P0, PT, R161, R119, RZ, P0, !PT ;  /* 0x00000077a1ff7210 */ /* 0x000fe2000071e4ff */
[----:B------:R-:W-:Y:S01]  /*30200*/  IMAD.WIDE.U32 R140, R92, R181, R140 ;  /* 0x000000b55c8c7225 */ /* 0x000fe200078e008c */
[----:B------:R-:W-:-:S02]  /*30210*/  IADD3.X RZ, P2, PT, R137, R107, RZ, P2, !PT ;  /* 0x0000006b89ff7210 */ /* 0x000fc4000175e4ff */
[----:B------:R-:W-:Y:S01]  /*30220*/  IADD3.X R115, PT, PT, RZ, RZ, RZ, P3, P5 ;  /* 0x000000ffff737210 */ /* 0x000fe20001fea4ff */
[----:B------:R-:W-:Y:S01]  /*30230*/  IMAD.WIDE.U32 R106, R103, 0x1, RZ ;  /* 0x00000001676a7825 */ /* 0x000fe200078e00ff */
[----:B------:R-:W-:Y:S02]  /*30240*/  IADD3 RZ, P4, PT, R96, R150, RZ ;  /* 0x0000009660ff7210 */ /* 0x000fe40007f9e0ff */
[----:B------:R-:W-:Y:S01]  /*30250*/  IADD3.X R119, P5, PT, R143, R116, RZ, P0, !PT ;  /* 0x000000748f777210 */ /* 0x000fe200007be4ff */
[----:B------:R-:W-:Y:S01]  /*30260*/  IMAD.WIDE.U32 R126, R102, 0x1, RZ ;  /* 0x00000001667e7825 */ /* 0x000fe200078e00ff */
[----:B------:R-:W-:Y:S02]  /*30270*/  IADD3.X RZ, P0, PT, R97, R149, RZ, P4, !PT ;  /* 0x0000009561ff7210 */ /* 0x000fe4000271e4ff */
[----:B------:R-:W-:Y:S01]  /*30280*/  IADD3.X R135, P5, PT, R145, R117, RZ, P5, !PT ;  /* 0x0000007591877210 */ /* 0x000fe20002fbe4ff */
[----:B------:R-:W-:Y:S01]  /*30290*/  IMAD.WIDE.U32 R160, R88, R189, R160 ;  /* 0x000000bd58a07225 */ /* 0x000fe200078e00a0 */
[----:B------:R-:W-:-:S02]  /*302a0*/  IADD3.X R155, P2, PT, R155, R174, RZ, P2, !PT ;  /* 0x000000ae9b9b7210 */ /* 0x000fc4000175e4ff */
[----:B------:R-:W-:Y:S01]  /*302b0*/  IADD3 RZ, P3, PT, R164, R126, RZ ;  /* 0x0000007ea4ff7210 */ /* 0x000fe20007f7e0ff */
[----:B------:R-:W-:Y:S01]  /*302c0*/  IMAD.WIDE.U32 R116, P4, R102, -0x7af74000, R106 ;  /* 0x8508c00066747825 */ /* 0x000fe2000788006a */
[----:B------:R-:W-:Y:S02]  /*302d0*/  IADD3.X R107, P0, PT, R121, R124, RZ, P0, !PT ;  /* 0x0000007c796b7210 */ /* 0x000fe4000071e4ff */
[----:B------:R-:W-:Y:S01]  /*302e0*/  IADD3.X R106, P5, PT, R119, R140, RZ, P5, !PT ;  /* 0x0000008c776a7210 */ /* 0x000fe20002fbe4ff */
[----:B------:R-:W-:Y:S01]  /*302f0*/  IMAD.IADD R146, R141, 0x1, R98 ;  /* 0x000000018d927824 */ /* 0x000fe200078e0262 */
[----:B------:R-:W-:Y:S01]  /*30300*/  IADD3 R92, PT, PT, R161, R120, RZ ;  /* 0x00000078a15c7210 */ /* 0x000fe20007ffe0ff */
[----:B------:R-:W-:Y:S01]  /*30310*/  IMAD.X R121, RZ, RZ, RZ, P4 ;  /* 0x000000ffff797224 */ /* 0x000fe200020e06ff */
[----:B------:R-:W-:Y:S01]  /*30320*/  IADD3 R141, P4, PT, R127, R116, RZ ;  /* 0x000000747f8d7210 */ /* 0x000fe20007f9e0ff */
[----:B------:R-:W-:Y:S01]  /*30330*/  IMAD.WIDE.U32 R118, R103, 0x30000000, RZ ;  /* 0x3000000067767825 */ /* 0x000fe200078e00ff */
[----:B------:R-:W-:-:S02]  /*30340*/  IADD3.X R175, P2, PT, R131, R175, RZ, P2, !PT ;  /* 0x000000af83af7210 */ /* 0x000fc4000175e4ff */
[----:B------:R-:W-:Y:S01]  /*30350*/  IADD3.X R139, P0, PT, R139, R125, RZ, P0, !PT ;  /* 0x0000007d8b8b7210 */ /* 0x000fe2000071e4ff */
[----:B------:R-:W-:Y:S01]  /*30360*/  IMAD.MOV.U32 R120, RZ, RZ, R117 ;  /* 0x000000ffff787224 */ /* 0x000fe200078e0075 */
[----:B------:R-:W-:Y:S01]  /*30370*/  IADD3.X RZ, P3, PT, R134, R141, RZ, P3, !PT ;  /* 0x0000008d86ff7210 */ /* 0x000fe20001f7e4ff */
[----:B------:R-:W-:Y:S01]  /*30380*/  IMAD.WIDE.U32 R116, R102, 0x30000000, RZ ;  /* 0x3000000066747825 */ /* 0x000fe200078e00ff */
[----:B------:R-:W-:-:S03]  /*30390*/  IADD3.X R154, P2, PT, R155, R154, RZ, P2, !PT ;  /* 0x0000009a9b9a7210 */ /* 0x000fc6000175e4ff */
[----:B------:R-:W-:Y:S01]  /*303a0*/  IMAD.WIDE.U32.X R120, R103, -0x7af74000, R120, P4 ;  /* 0x8508c00067787825 */ /* 0x000fe200020e0478 */
[----:B------:R-:W-:-:S03]  /*303b0*/  IADD3.X R155, P2, PT, R175, R132, RZ, P2, !PT ;  /* 0x00000084af9b7210 */ /* 0x000fc6000175e4ff */
[----:B------:R-:W-:Y:S01]  /*303c0*/  IMAD.WIDE.U32 R118, P4, R102, 0x170b5d44, R118 ;  /* 0x170b5d4466767825 */ /* 0x000fe20007880076 */
[----:B------:R-:W-:-:S03]  /*303d0*/  IADD3.X R143, P2, PT, RZ, RZ, RZ, P2, !PT ;  /* 0x000000ffff8f7210 */ /* 0x000fc6000175e4ff */
[----:B------:R-:W-:Y:S01]  /*303e0*/  IMAD.X R131, RZ, RZ, RZ, P4 ;  /* 0x000000ffff837224 */ /* 0x000fe200020e06ff */
[----:B------:R-:W-:Y:S01]  /*303f0*/  IADD3 R98, P4, PT, R118, R117, RZ ;  /* 0x0000007576627210 */ /* 0x000fe20007f9e0ff */
[----:B------:R-:W-:-:S04]  /*30400*/  IMAD.WIDE.U32 R126, R103, -0x45f6b800, RZ ;  /* 0xba094800677e7825 */ /* 0x000fc800078e00ff */
[----:B------:R-:W-:-:S04]  /*30410*/  IMAD.WIDE.U32 R136, R100, 0x6ca1493b, R136 ;  /* 0x6ca1493b64887825 */ /* 0x000fc800078e0088 */
[----:B------:R-:W-:Y:S01]  /*30420*/  IMAD.MOV.U32 R130, RZ, RZ, R119 ;  /* 0x000000ffff827224 */ /* 0x000fe200078e0077 */
[----:B------:R-:W-:Y:S01]  /*30430*/  IADD3.X R136, P0, PT, R107, R136, RZ, P0, !PT ;  /* 0x000000886b887210 */ /* 0x000fe2000071e4ff */
[----:B------:R-:W-:Y:S01]  /*30440*/  IMAD.IADD R152, R137, 0x1, R152 ;  /* 0x0000000189987824 */ /* 0x000fe200078e0298 */
[----:B------:R-:W-:Y:S01]  /*30450*/  IADD3.X R107, P5, PT, R135, R146, RZ, P5, !PT ;  /* 0x00000092876b7210 */ /* 0x000fe20002fbe4ff */
[----:B------:R-:W-:-:S03]  /*30460*/  IMAD.WIDE.U32.X R130, R103, 0x170b5d44, R130, P4 ;  /* 0x170b5d4467827825 */ /* 0x000fc600020e0482 */
[----:B------:R-:W-:Y:S01]  /*30470*/  IADD3.X R137, P0, PT, R139, R152, RZ, P0, !PT ;  /* 0x000000988b897210 */ /* 0x000fe2000071e4ff */
[----:B------:R-:W-:-:S03]  /*30480*/  IMAD.WIDE.U32 R126, P4, R102, 0x1ef3622f, R126 ;  /* 0x1ef3622f667e7825 */ /* 0x000fc6000788007e */
[----:B------:R-:W-:Y:S01]  /*30490*/  IADD3.X R145, P0, PT, RZ, RZ, RZ, P0, !PT ;  /* 0x000000ffff917210 */ /* 0x000fe2000071e4ff */
[----:B------:R-:W-:Y:S01]  /*304a0*/  IMAD.WIDE.U32 R124, R102, -0x45f6b800, RZ ;  /* 0xba094800667c7825 */ /* 0x000fe200078e00ff */
[----:B------:R-:W-:-:S03]  /*304b0*/  MOV R152, R127 ;  /* 0x0000007f00987202 */ /* 0x000fc60000000f00 */
[----:B------:R-:W-:Y:S01]  /*304c0*/  IMAD.X R153, RZ, RZ, RZ, P4 ;  /* 0x000000ffff997224 */ /* 0x000fe200020e06ff */
[----:B------:R-:W-:Y:S01]  /*304d0*/  IADD3 R119, P4, PT, R126, R125, RZ ;  /* 0x0000007d7e777210 */ /* 0x000fe20007f9e0ff */
        /* <DEDUP_REMOVED lines=8> */
[----:B------:R-:W-:-:S03]  /*30560*/  IMAD.WIDE.U32 R134, R103, 0x6ca1493b, RZ ;  /* 0x6ca1493b67867825 */ /* 0x000fc600078e00ff */
[----:B------:R-:W-:Y:S01]  /*30570*/  IADD3.X RZ, P0, PT, R155, R147, RZ, P0, !PT ;  /* 0x000000939bff7210 */ /* 0x000fe2000071e4ff */
[----:B------:R-:W-:Y:S02]  /*30580*/  IMAD.MOV.U32 R148, RZ, RZ, R151 ;  /* 0x000000ffff947224 */ /* 0x000fe400078e0097 */
[----:B------:R-:W-:-:S04]  /*30590*/  IMAD.WIDE.U32 R96, R142, -0x45f6b800, R96 ;  /* 0xba0948008e607825 */ /* 0x000fc800078e0060 */
[----:B------:R-:W-:Y:S01]  /*305a0*/  IMAD.X R139, RZ, RZ, RZ, P2 ;  /* 0x000000ffff8b7224 */ /* 0x000fe200010e06ff */
[----:B------:R-:W-:Y:S01]  /*305b0*/  IADD3 RZ, P2, PT, R136, R108, RZ ;  /* 0x0000006c88ff7210 */ /* 0x000fe20007f5e0ff */
[----:B------:R-:W-:-:S03]  /*305c0*/  IMAD.WIDE.U32.X R148, R103, 0x1a22d9f3, R148, P4 ;  /* 0x1a22d9f367947825 */ /* 0x000fc600020e0494 */
[----:B------:R-:W-:Y:S01]  /*305d0*/  IADD3.X RZ, P2, PT, R137, R109, RZ, P2, !PT ;  /* 0x0000006d89ff7210 */ /* 0x000fe2000175e4ff */
[----:B------:R-:W-:Y:S01]  /*305e0*/  IMAD.IADD R117, R97, 0x1, R156 ;  /* 0x0000000161757824 */ /* 0x000fe200078e029c */
[----:B------:R-:W-:Y:S01]  /*305f0*/  IADD3.X R97, P3, PT, RZ, R120, RZ, P3, !PT ;  /* 0x00000078ff617210 */ /* 0x000fe20001f7e4ff */
[----:B------:R-:W-:-:S04]  /*30600*/  IMAD.WIDE.U32 R134, P4, R102, -0x39c4fa40, R134 ;  /* 0xc63b05c066867825 */ /* 0x000fc80007880086 */
[----:B------:R-:W-:-:S04]  /*30610*/  IMAD.WIDE.U32 R146, R102, 0x6ca1493b, RZ ;  /* 0x6ca1493b66927825 */ /* 0x000fc800078e00ff */
[----:B------:R-:W-:Y:S01]  /*30620*/  IMAD.X R157, RZ, RZ, RZ, P4 ;  /* 0x000000ffff9d7224 */ /* 0x000fe200020e06ff */
[----:B------:R-:W-:Y:S01]  /*30630*/  IADD3 R127, P4, PT, R134, R147, RZ ;  /* 0x00000093867f7210 */ /* 0x000fe20007f9e0ff */
[----:B------:R-:W-:Y:S01]  /*30640*/  IMAD.WIDE.U32 R154, R100, 0x17c510ea, R154 ;  /* 0x17c510ea649a7825 */ /* 0x000fe200078e009a */
[----:B------:R-:W-:-:S03]  /*30650*/  IADD3.X R100, P3, PT, RZ, R121, RZ, P3, !PT ;  /* 0x00000079ff647210 */ /* 0x000fc60001f7e4ff */
        /* <DEDUP_REMOVED lines=12> */
[----:B------:R-:W-:Y:S01]  /*30720*/  IMAD.WIDE.U32 R96, R102, 0x17c510ea, RZ ;  /* 0x17c510ea66607825 */ /* 0x000fe200078e00ff */
[----:B------:R-:W-:-:S02]  /*30730*/  MOV R122, R109 ;  /* 0x0000006d007a7202 */ /* 0x000fc40000000f00 */
[----:B------:R-:W-:Y:S01]  /*30740*/  IADD3.X R109, P3, PT, RZ, RZ, RZ, P3, !PT ;  /* 0x000000ffff6d7210 */ /* 0x000fe20001f7e4ff */
[----:B------:R-:W-:Y:S01]  /*30750*/  IMAD.X R123, RZ, RZ, RZ, P4 ;  /* 0x000000ffff7b7224 */ /* 0x000fe200020e06ff */
[----:B------:R-:W-:Y:S01]  /*30760*/  IADD3.X R155, P2, PT, R132, R173, RZ, P2, !PT ;  /* 0x000000ad849b7210 */ /* 0x000fe2000175e4ff */
[----:B------:R-:W-:Y:S01]  /*30770*/  IMAD.WIDE.U32 R136, R142, 0xf5138f, R136 ;  /* 0x00f5138f8e887825 */ /* 0x000fe200078e0088 */
[----:B------:R-:W-:Y:S02]  /*30780*/  IADD3.X R161, P0, PT, R100, R105, RZ, P0, !PT ;  /* 0x0000006964a17210 */ /* 0x000fe4000071e4ff */
[----:B------:R-:W-:Y:S01]  /*30790*/  IADD3.X R105, P2, PT, RZ, RZ, RZ, P2, !PT ;  /* 0x000000ffff697210 */ /* 0x000fe2000175e4ff */
[----:B------:R-:W-:Y:S01]  /*307a0*/  IMAD.X R135, RZ, RZ, RZ, P3 ;  /* 0x000000ffff877224 */ /* 0x000fe200018e06ff */
[----:B------:R-:W-:Y:S01]  /*307b0*/  IADD3 RZ, P3, PT, R120, R116, RZ ;  /* 0x0000007478ff7210 */ /* 0x000fe20007f7e0ff */
[----:B------:R-:W-:Y:S01]  /*307c0*/  IMAD.WIDE.U32 R116, R88, R225, R106 ;  /* 0x000000e158747225 */ /* 0x000fe200078e006a */
[----:B------:R-:W-:-:S02]  /*307d0*/  IADD3 R97, P4, PT, R108, R97, RZ ;  /* 0x000000616c617210 */ /* 0x000fc40007f9e0ff */
[----:B------:R-:W-:Y:S01]  /*307e0*/  IADD3.X RZ, P3, PT, R121, R98, RZ, P3, !PT ;  /* 0x0000006279ff7210 */ /* 0x000fe20001f7e4ff */
[----:B------:R-:W-:Y:S01]  /*307f0*/  IMAD.IADD R98, R117, 0x1, R114 ;  /* 0x0000000175627824 */ /* 0x000fe200078e0272 */
[----:B------:R-:W-:Y:S01]  /*30800*/  IADD3.X R139, P0, PT, R186, R115, RZ, P0, !PT ;  /* 0x00000073ba8b7210 */ /* 0x000fe2000071e4ff */
[----:B------:R-:W-:Y:S01]  /*30810*/  IMAD.X R115, RZ, RZ, RZ, P2 ;  /* 0x000000ffff737224 */ /* 0x000fe200010e06ff */
[----:B------:R-:W-:Y:S01]  /*30820*/  IADD3 RZ, P2, PT, R154, R144, RZ ;  /* 0x000000909aff7210 */ /* 0x000fe20007f5e0ff */
[----:B------:R-:W-:Y:S01]  /*30830*/  IMAD.WIDE.U32.X R122, R103, 0x1ae3a46, R122, P4 ;  /* 0x01ae3a46677a7825 */ /* 0x000fe200020e047a */
[----:B------:R-:W-:Y:S02]  /*30840*/  IADD3.X R103, P4, PT, R109, R130, RZ, P3, !PT ;  /* 0x000000826d677210 */ /* 0x000fe40001f9e4ff */
[----:B------:R-:W-:Y:S01]  /*30850*/  IADD3.X R161, P3, PT, R161, R160, RZ, P0, !PT ;  /* 0x000000a0a1a17210 */ /* 0x000fe2000077e4ff */
[----:B------:R-:W-:Y:S01]  /*30860*/  IMAD.WIDE.U32 R120, R102, 0x30000000, R120 ;  /* 0x3000000066787825 */ /* 0x000fe200078e0078 */
[----:B------:R-:W-:-:S02]  /*30870*/  IADD3.X RZ, P2, PT, R155, R101, RZ, P2, !PT ;  /* 0x000000659bff7210 */ /* 0x000fc4000175e4ff */
        /* <DEDUP_REMOVED lines=16> */
[----:B------:R-:W-:Y:S01]  /*30980*/  IADD3 RZ, P0, PT, R136, R124, RZ ;  /* 0x0000007c88ff7210 */ /* 0x000fe20007f1e0ff */
[----:B------:R-:W-:Y:S01]  /*30990*/  IMAD.WIDE.U32 R104, R100, 0x1, RZ ;  /* 0x0000000164687825 */ /* 0x000fe200078e00ff */
[----:B------:R-:W-:Y:S02]  /*309a0*/  IADD3.X R114, P2, PT, R114, R161, RZ, P2, !PT ;  /* 0x000000a172727210 */ /* 0x000fe4000175e4ff */
[----:B------:R-:W-:Y:S01]  /*309b0*/  IADD3.X R155, P3, PT, RZ, RZ, RZ, P4, !PT ;  /* 0x000000ffff9b7210 */ /* 0x000fe2000277e4ff */
[----:B------:R-:W-:Y:S01]  /*309c0*/  IMAD.MOV.U32 R132, RZ, RZ, R163 ;  /* 0x000000ffff847224 */ /* 0x000fe200078e00a3 */
[----:B------:R-:W-:Y:S01]  /*309d0*/  IADD3.X RZ, P0, PT, R137, R119, RZ, P0, !PT ;  /* 0x0000007789ff7210 */ /* 0x000fe2000071e4ff */
[----:B------:R-:W-:Y:S01]  /*309e0*/  IMAD.WIDE.U32 R118, R92, 0x1, RZ ;  /* 0x000000015c767825 */ /* 0x000fe200078e00ff */
[----:B------:R-:W-:-:S03]  /*309f0*/  IADD3.X R115, P2, PT, R170, R117, RZ, P2, !PT ;  /* 0x00000075aa737210 */ /* 0x000fc6000175e4ff */
[----:B------:R-:W-:Y:S01]  /*30a00*/  IMAD.X R101, RZ, RZ, RZ, P3 ;  /* 0x000000ffff657224 */ /* 0x000fe200018e06ff */
[----:B------:R-:W-:Y:S01]  /*30a10*/  IADD3.X R155, P3, PT, R155, R152, RZ, P0, !PT ;  /* 0x000000989b9b7210 */ /* 0x000fe2000077e4ff */
[----:B------:R-:W-:Y:S01]  /*30a20*/  IMAD.WIDE.U32 R136, R102, -0x45f6b800, R136 ;  /* 0xba09480066887825 */ /* 0x000fe200078e0088 */
[----:B------:R-:W-:Y:S02]  /*30a30*/  IADD3.X R117, P4, PT, RZ, RZ, RZ, P2, !PT ;  /* 0x000000ffff757210 */ /* 0x000fe4000179e4ff */
[----:B------:R-:W-:Y:S01]  /*30a40*/  IADD3.X R152, P3, PT, R101, R153, RZ, P3, !PT ;  /* 0x0000009965987210 */ /* 0x000fe20001f7e4ff */
[----:B------:R-:W-:Y:S01]  /*30a50*/  IMAD.IADD R126, R137, 0x1, R126 ;  /* 0x00000001897e7824 */ /* 0x000fe200078e027e */
[----:B------:R-:W-:Y:S02]  /*30a60*/  IADD3 RZ, P2, PT, R114, R90, RZ ;  /* 0x0000005a72ff7210 */ /* 0x000fe40007f5e0ff */
[----:B------:R-:W-:Y:S01]  /*30a70*/  IADD3.X R131, PT, PT, RZ, RZ, RZ, P4, !PT ;  /* 0x000000ffff837210 */ /* 0x000fe200027fe4ff */
[----:B------:R-:W-:Y:S01]  /*30a80*/  IMAD.WIDE.U32 R118, P4, R100, -0x7af74000, R118 ;  /* 0x8508c00064767825 */ /* 0x000fe20007880076 */
[----:B------:R-:W-:-:S02]  /*30a90*/  IADD3.X R154, P3, PT, R155, R154, RZ, P3, !PT ;  /* 0x0000009a9b9a7210 */ /* 0x000fc40001f7e4ff */
[----:B------:R-:W-:Y:S01]  /*30aa0*/  IADD3.X RZ, P2, PT, R115, R91, RZ, P2, !PT ;  /* 0x0000005b73ff7210 */ /* 0x000fe2000175e4ff */
[----:B------:R-:W-:Y:S01]  /*30ab0*/  IMAD.X R91, RZ, RZ, RZ, P4 ;  /* 0x000000ffff5b7224 */ /* 0x000fe200020e06ff */
[----:B------:R-:W-:Y:S01]  /*30ac0*/  IADD3 R118, P4, PT, R105, R118, RZ ;  /* 0x0000007669767210 */ /* 0x000fe20007f9e0ff */
[----:B------:R-:W-:Y:S01]  /*30ad0*/  IMAD.MOV.U32 R90, RZ, RZ, R119 ;  /* 0x000000ffff5a7224 */ /* 0x000fe200078e0077 */
[----:B------:R-:W-:Y:S01]  /*30ae0*/  IADD3.X R155, P3, PT, R152, R135, RZ, P3, !PT ;  /* 0x00000087989b7210 */ /* 0x000fe20001f7e4ff */
[----:B------:R-:W-:Y:S01]  /*30af0*/  IMAD.WIDE.U32 R114, R142, 0x17c510ea, R114 ;  /* 0x17c510ea8e727825 */ /* 0x000fe200078e0072 */
[----:B------:R-:W-:Y:S02]  /*30b00*/  IADD3 RZ, P0, PT, R120, R104, RZ ;  /* 0x0000006878ff7210 */ /* 0x000fe40007f1e0ff */
[----:B------:R-:W-:Y:S01]  /*30b10*/  IADD3.X R120, P2, PT, R117, R128, RZ, P2, !PT ;  /* 0x0000008075787210 */ /* 0x000fe2000175e4ff */
[----:B------:R-:W-:Y:S01]  /*30b20*/  IMAD.WIDE.U32 R104, R92, 0x30000000, RZ ;  /* 0x300000005c687825 */ /* 0x000fe200078e00ff */
[----:B------:R-:W-:-:S02]  /*30b30*/  IADD3.X R117, P3, PT, RZ, RZ, RZ, P3, !PT ;  /* 0x000000ffff757210 */ /* 0x000fc40001f7e4ff */
[----:B------:R-:W-:Y:S01]  /*30b40*/  IADD3.X RZ, P0, PT, R121, R118, RZ, P0, !PT ;  /* 0x0000007679ff7210 */ /* 0x000fe2000071e4ff */
[----:B------:R-:W-:Y:S01]  /*30b50*/  IMAD.WIDE.U32.X R90, R92, -0x7af74000, R90, P4 ;  /* 0x8508c0005c5a7825 */ /* 0x000fe200020e045a */
[----:B------:R-:W-:-:S03]  /*30b60*/  IADD3.X R128, P2, PT, R131, R129, RZ, P2, !PT ;  /* 0x0000008183807210 */ /* 0x000fc6000175e4ff */
[----:B------:R-:W-:Y:S01]  /*30b70*/  IMAD.X R121, RZ, RZ, RZ, P3 ;  /* 0x000000ffff797224 */ /* 0x000fe200018e06ff */
[----:B------:R-:W-:Y:S01]  /*30b80*/  IADD3.X R137, P4, PT, RZ, R90, RZ, P0, !PT ;  /* 0x0000005aff897210 */ /* 0x000fe2000079e4ff */
[----:B------:R-:W-:Y:S01]  /*30b90*/  IMAD.WIDE.U32 R118, P3, R100, 0x170b5d44, R104 ;  /* 0x170b5d4464767825 */ /* 0x000fe20007860068 */
[----:B------:R-:W-:Y:S02]  /*30ba0*/  IADD3 RZ, P0, PT, R154, R140, RZ ;  /* 0x0000008c9aff7210 */ /* 0x000fe40007f1e0ff */
[----:B------:R-:W-:Y:S01]  /*30bb0*/  IADD3.X R101, P4, PT, RZ, R91, RZ, P4, !PT ;  /* 0x0000005bff657210 */ /* 0x000fe2000279e4ff */
[----:B------:R-:W-:Y:S01]  /*30bc0*/  IMAD.WIDE.U32 R104, R100, 0x30000000, RZ ;  /* 0x3000000064687825 */ /* 0x000fe200078e00ff */
[----:B------:R-:W-:Y:S02]  /*30bd0*/  IADD3.X RZ, P0, PT, R155, R125, RZ, P0, !PT ;  /* 0x0000007d9bff7210 */ /* 0x000fe4000071e4ff */
[----:B------:R-:W-:Y:S01]  /*30be0*/  IADD3.X R136, P4, PT, R137, R136, RZ, P4, !PT ;  /* 0x0000008889887210 */ /* 0x000fe2000279e4ff */
[----:B------:R-:W-:Y:S01]  /*30bf0*/  IMAD.X R91, RZ, RZ, RZ, P3 ;  /* 0x000000ffff5b7224 */ /* 0x000fe200018e06ff */
[----:B------:R-:W-:Y:S01]  /*30c00*/  IADD3 R105, P3, PT, R118, R105, RZ ;  /* 0x0000006976697210 */ /* 0x000fe20007f7e0ff */
[----:B------:R-:W-:Y:S01]  /*30c10*/  IMAD.IADD R169, R115, 0x1, R168 ;  /* 0x0000000173a97824 */ /* 0x000fe200078e02a8 */
[----:B------:R-:W-:Y:S01]  /*30c20*/  IADD3.X R115, P0, PT, R117, R148, RZ, P0, !PT ;  /* 0x0000009475737210 */ /* 0x000fe2000071e4ff */
[----:B------:R-:W-:Y:S01]  /*30c30*/  IMAD.MOV.U32 R90, RZ, RZ, R119 ;  /* 0x000000ffff5a7224 */ /* 0x000fe200078e0077 */
[----:B------:R-:W-:Y:S01]  /*30c40*/  IADD3.X R137, P4, PT, R101, R126, RZ, P4, !PT ;  /* 0x0000007e65897210 */ /* 0x000fe2000279e4ff */
[----:B------:R-:W-:Y:S01]  /*30c50*/  IMAD.WIDE.U32 R154, R102, 0xf5138f, R154 ;  /* 0x00f5138f669a7825 */ /* 0x000fe200078e009a */
[----:B------:R-:W-:-:S02]  /*30c60*/  IADD3.X R148, P0, PT, R121, R149, RZ, P0, !PT ;  /* 0x0000009579947210 */ /* 0x000fc4000071e4ff */
[----:B------:R-:W-:Y:S01]  /*30c70*/  IADD3.X R129, P2, PT, R120, R109, RZ, P2, !PT ;  /* 0x0000006d78817210 */ /* 0x000fe2000175e4ff */
[----:B------:R-:W-:Y:S01]  /*30c80*/  IMAD.WIDE.U32.X R90, R92, 0x170b5d44, R90, P3 ;  /* 0x170b5d445c5a7825 */ /* 0x000fe200018e045a */
[----:B------:R-:W-:Y:S02]  /*30c90*/  IADD3 RZ, P3, PT, R136, R104, RZ ;  /* 0x0000006888ff7210 */ /* 0x000fe40007f7e0ff */
[----:B------:R-:W-:Y:S01]  /*30ca0*/  IADD3.X R114, P0, PT, R115, R114, RZ, P0, !PT ;  /* 0x0000007273727210 */ /* 0x000fe2000071e4ff */
[----:B------:R-:W-:Y:S01]  /*30cb0*/  IMAD.IADD R150, R155, 0x1, R150 ;  /* 0x000000019b967824 */ /* 0x000fe200078e0296 */
[----:B------:R-:W-:Y:S01]  /*30cc0*/  IADD3.X RZ, P3, PT, R137, R105, RZ, P3, !PT ;  /* 0x0000006989ff7210 */ /* 0x000fe20001f7e4ff */
[----:B------:R-:W-:Y:S01]  /*30cd0*/  IMAD.WIDE.U32 R104, R92, -0x45f6b800, RZ ;  /* 0xba0948005c687825 */ /* 0x000fe200078e00ff */
[----:B------:R-:W-:Y:S02]  /*30ce0*/  IADD3.X R155, P4, PT, RZ, RZ, RZ, P4, !PT ;  /* 0x000000ffff9b7210 */ /* 0x000fe4000279e4ff */
[----:B------:R-:W-:Y:S01]  /*30cf0*/  IADD3.X R125, P5, PT, RZ, RZ, RZ, P5, !PT ;  /* 0x000000ffff7d7210 */ /* 0x000fe20002fbe4ff */
[----:B------:R-:W-:Y:S01]  /*30d00*/  IMAD.WIDE.U32 R136, R100, 0x30000000, R136 ;  /* 0x3000000064887825 */ /* 0x000fe200078e0088 */
[----:B------:R-:W-:-:S02]  /*30d10*/  IADD3.X R155, P3, PT, R155, R90, RZ, P3, !PT ;  /* 0x0000005a9b9b7210 */ /* 0x000fc40001f7e4ff */
[----:B------:R-:W-:Y:S01]  /*30d20*/  IADD3.X R101, PT, PT, RZ, RZ, RZ, P4, !PT ;  /* 0x000000ffff657210 */ /* 0x000fe200027fe4ff */
        /* <DEDUP_REMOVED lines=9> */
[----:B------:R-:W-:Y:S01]  /*30dc0*/  IADD3.X R154, P3, PT, R155, R154, RZ, P3, !PT ;  /* 0x0000009a9b9a7210 */ /* 0x000fe20001f7e4ff */
[----:B------:R-:W-:Y:S01]  /*30dd0*/  IMAD.X R109, RZ, RZ, RZ, P0 ;  /* 0x000000ffff6d7224 */ /* 0x000fe200000e06ff */
[----:B------:R-:W-:Y:S01]  /*30de0*/  IADD3.X RZ, P4, PT, R115, R127, RZ, P4, !PT ;  /* 0x0000007f73ff7210 */ /* 0x000fe2000279e4ff */
[----:B------:R-:W-:Y:S01]  /*30df0*/  IMAD.WIDE.U32 R114, R102, 0x6ca1493b, R114 ;  /* 0x6ca1493b66727825 */ /* 0x000fe200078e0072 */
[----:B------:R-:W-:-:S02]  /*30e00*/  IADD3 R121, P5, PT, R104, R91, RZ ;  /* 0x0000005b68797210 */ /* 0x000fc40007fbe0ff */
[----:B------:R-:W-:Y:S01]  /*30e10*/  IADD3.X R120, P0, PT, R129, R116, RZ, P2, !PT ;  /* 0x0000007481787210 */ /* 0x000fe2000171e4ff */
[----:B------:R-:W-:Y:S01]  /*30e20*/  IMAD.MOV.U32 R116, RZ, RZ, R105 ;  /* 0x000000ffff747224 */ /* 0x000fe200078e0069 */
[----:B------:R-:W-:Y:S01]  /*30e30*/  IADD3.X R91, P4, PT, R103, R156, RZ, P4, !PT ;  /* 0x0000009c675b7210 */ /* 0x000fe2000279e4ff */
[----:B------:R-:W-:Y:S01]  /*30e40*/  IMAD.IADD R135, R115, 0x1, R134 ;  /* 0x0000000173877824 */ /* 0x000fe200078e0286 */
[----:B------:R-:W-:Y:S01]  /*30e50*/  IADD3.X R155, P3, PT, R101, R150, RZ, P3, !PT ;  /* 0x00000096659b7210 */ /* 0x000fe20001f7e4ff */
[----:B------:R-:W-:Y:S01]  /*30e60*/  IMAD.WIDE.U32.X R116, R92, 0x1ef3622f, R116, P5 ;  /* 0x1ef3622f5c747825 */ /* 0x000fe200028e0474 */
[----:B------:R-:W-:Y:S02]  /*30e70*/  IADD3 RZ, P5, PT, R154, R90, RZ ;  /* 0x0000005a9aff7210 */ /* 0x000fe40007fbe0ff */
[----:B------:R-:W-:Y:S01]  /*30e80*/  IADD3.X R156, P4, PT, R109, R157, RZ, P4, !PT ;  /* 0x0000009d6d9c7210 */ /* 0x000fe2000279e4ff */
[----:B------:R-:W-:Y:S01]  /*30e90*/  IMAD.IADD R172, R137, 0x1, R118 ;  /* 0x0000000189ac7824 */ /* 0x000fe200078e0276 */
[----:B------:R-:W-:-:S02]  /*30ea0*/  IADD3.X R101, P3, PT, RZ, RZ, RZ, P3, !PT ;  /* 0x000000ffff657210 */ /* 0x000fc40001f7e4ff */
[----:B------:R-:W-:Y:S02]  /*30eb0*/  IADD3.X RZ, P5, PT, R155, R121, RZ, P5, !PT ;  /* 0x000000799bff7210 */ /* 0x000fe40002fbe4ff */
[----:B------:R-:W-:Y:S01]  /*30ec0*/  IADD3.X R105, P0, PT, R119, R98, RZ, P0, !PT ;  /* 0x0000006277697210 */ /* 0x000fe2000071e4ff */
[----:B------:R-:W-:Y:S01]  /*30ed0*/  IMAD.X R103, RZ, RZ, RZ, P3 ;  /* 0x000000ffff677224 */ /* 0x000fe200018e06ff */
[----:B------:R-:W-:Y:S02]  /*30ee0*/  IADD3.X R90, P4, PT, R91, R120, RZ, P4, !PT ;  /* 0x000000785b5a7210 */ /* 0x000fe4000279e4ff */
[----:B------:R-:W-:Y:S02]  /*30ef0*/  IADD3.X R101, P5, PT, R101, R116, RZ, P5, !PT ;  /* 0x0000007465657210 */ /* 0x000fe40002fbe4ff */
[----:B------:R-:W-:Y:S02]  /*30f00*/  IADD3.X R91, P4, PT, R156, R105, RZ, P4, !PT ;  /* 0x000000699c5b7210 */ /* 0x000fe4000279e4ff */
[----:B------:R-:W-:Y:S01]  /*30f10*/  IADD3.X R98, P5, PT, R103, R117, RZ, P5, !PT ;  /* 0x0000007567627210 */ /* 0x000fe20002fbe4ff */
[----:B------:R-:W-:Y:S01]  /*30f20*/  IMAD.WIDE.U32 R116, R92, 0xf5138f, RZ ;  /* 0x00f5138f5c747825 */ /* 0x000fe200078e00ff */
[----:B------:R-:W-:-:S02]  /*30f30*/  IADD3.X R109, P4, PT, RZ, RZ, RZ, P4, !PT ;  /* 0x000000ffff6d7210 */ /* 0x000fc4000279e4ff */
[----:B------:R-:W-:Y:S02]  /*30f40*/  IADD3 RZ, P3, PT, R106, R112, RZ ;  /* 0x000000706aff7210 */ /* 0x000fe40007f7e0ff */
[----:B------:R-:W-:Y:S01]  /*30f50*/  IADD3.X R114, P5, PT, R101, R114, RZ, P5, !PT ;  /* 0x0000007265727210 */ /* 0x000fe20002fbe4ff */
[----:B------:R-:W-:Y:S01]  /*30f60*/  IMAD.X R119, RZ, RZ, RZ, P4 ;  /* 0x000000ffff777224 */ /* 0x000fe200020e06ff */
[----:B------:R-:W-:Y:S01]  /*30f70*/  IADD3.X RZ, P3, PT, R107, R113, RZ, P3, !PT ;  /* 0x000000716bff7210 */ /* 0x000fe20001f7e4ff */
[----:B------:R-:W-:Y:S01]  /*30f80*/  IMAD.WIDE.U32 R120, P4, R100, 0x1a22d9f3, R116 ;  /* 0x1a22d9f364787825 */ /* 0x000fe20007880074 */
[----:B------:R-:W-:Y:S02]  /*30f90*/  IADD3.X R115, P5, PT, R98, R135, RZ, P5, !PT ;  /* 0x0000008762737210 */ /* 0x000fe40002fbe4ff */
[----:B------:R-:W-:Y:S01]  /*30fa0*/  IADD3.X R98, P3, PT, R125, R110, RZ, P3, !PT ;  /* 0x0000006e7d627210 */ /* 0x000fe20001f7e4ff */
[----:B------:R-:W-:Y:S01]  /*30fb0*/  IMAD.WIDE.U32 R116, R100, 0xf5138f, RZ ;  /* 0x00f5138f64747825 */ /* 0x000fe200078e00ff */
[----:B------:R-:W-:-:S02]  /*30fc0*/  MOV R112, R121 ;  /* 0x0000007900707202 */ /* 0x000fc40000000f00 */
[----:B------:R-:W-:Y:S01]  /*30fd0*/  IADD3.X R101, P5, PT, RZ, RZ, RZ, P5, !PT ;  /* 0x000000ffff657210 */ /* 0x000fe20002fbe4ff */
[----:B------:R-:W-:Y:S01]  /*30fe0*/  IMAD.X R113, RZ, RZ, RZ, P4 ;  /* 0x000000ffff717224 */ /* 0x000fe200020e06ff */
[----:B------:R-:W-:Y:S01]  /*30ff0*/  IADD3 R117, P4, PT, R120, R117, RZ ;  /* 0x0000007578757210 */ /* 0x000fe20007f9e0ff */
[C---:B------:R-:W-:Y:S01]  /*31000*/  IMAD.WIDE.U32 R106, R92.reuse, 0x6ca1493b, RZ ;  /* 0x6ca1493b5c6a7825 */ /* 0x040fe200078e00ff */
[----:B------:R-:W-:Y:S02]  /*31010*/  IADD3.X R110, P3, PT, R131, R111, RZ, P3, !PT ;  /* 0x0000006f836e7210 */ /* 0x000fe40001f7e4ff */
[----:B------:R-:W-:Y:S01]  /*31020*/  MOV R171, R136 ;  /* 0x0000008800ab7202 */ /* 0x000fe20000000f00 */
[----:B------:R-:W-:Y:S01]  /*31030*/  IMAD.WIDE.U32.X R112, R92, 0x1a22d9f3, R112, P4 ;  /* 0x1a22d9f35c707825 */ /* 0x000fe200020e0470 */
[----:B------:R-:W-:-:S03]  /*31040*/  IADD3.X R98, P3, PT, R98, R93, RZ, P3, !PT ;  /* 0x0000005d62627210 */ /* 0x000fc60001f7e4ff */
[----:B------:R-:W-:Y:S01]  /*31050*/  IMAD.WIDE.U32 R106, P4, R100, -0x39c4fa40, R106 ;  /* 0xc63b05c0646a7825 */ /* 0x000fe2000788006a */
[----:B------:R-:W-:-:S03]  /*31060*/  IADD3.X R99, P3, PT, R110, R99, RZ, P3, !PT ;  /* 0x000000636e637210 */ /* 0x000fc60001f7e4ff */
[----:B------:R-:W-:Y:S01]  /*31070*/  IMAD.X R105, RZ, RZ, RZ, P5 ;  /* 0x000000ffff697224 */ /* 0x000fe200028e06ff */
[----:B------:R-:W-:Y:S01]  /*31080*/  IADD3 RZ, P5, PT, R114, R116, RZ ;  /* 0x0000007472ff7210 */ /* 0x000fe20007fbe0ff */
        /* <DEDUP_REMOVED lines=19> */
[----:B------:R-:W-:-:S02]  /*311c0*/  IADD3 R93, P2, PT, R106, R97, RZ ;  /* 0x000000616a5d7210 */ /* 0x000fc40007f5e0ff */
[----:B------:R-:W-:Y:S01]  /*311d0*/  IADD3.X R101, P4, PT, R101, R102, RZ, P4, !PT ;  /* 0x0000006665657210 */ /* 0x000fe2000279e4ff */
[----:B------:R-:W-:Y:S01]  /*311e0*/  IMAD.MOV.U32 R102, RZ, RZ, R107 ;  /* 0x000000ffff667224 */ /* 0x000fe200078e006b */
[----:B------:R-:W-:Y:S01]  /*311f0*/  IADD3 RZ, P0, PT, R90, R96, RZ ;  /* 0x000000605aff7210 */ /* 0x000fe20007f1e0ff */
[----:B------:R-:W-:Y:S01]  /*31200*/  IMAD.WIDE.U32 R96, R88, R181, R98 ;  /* 0x000000b558607225 */ /* 0x000fe200078e0062 */
[----:B------:R-:W-:-:S03]  /*31210*/  IADD3.X R91, P5, PT, R112, R109, RZ, P5, !PT ;  /* 0x0000006d705b7210 */ /* 0x000fc60002fbe4ff */
[----:B------:R-:W-:Y:S01]  /*31220*/  IMAD.WIDE.U32.X R110, R92, -0x39c4fa40, R102, P2 ;  /* 0xc63b05c05c6e7825 */ /* 0x000fe200010e0466 */
[----:B------:R-:W-:Y:S02]  /*31230*/  IADD3.X RZ, P0, PT, R91, R93, RZ, P0, !PT ;  /* 0x0000005d5bff7210 */ /* 0x000fe4000071e4ff */
[----:B------:R-:W-:Y:S01]  /*31240*/  IADD3.X R93, P5, PT, RZ, RZ, RZ, P5, !PT ;  /* 0x000000ffff5d7210 */ /* 0x000fe20002fbe4ff */
[----:B------:R-:W-:Y:S01]  /*31250*/  IMAD.WIDE.U32 R108, R88, R181, RZ ;  /* 0x000000b5586c7225 */ /* 0x000fe200078e00ff */
[----:B------:R-:W-:-:S03]  /*31260*/  IADD3.X R88, P4, PT, R122, R105, RZ, P4, !PT ;  /* 0x000000697a587210 */ /* 0x000fc6000279e4ff */
[----:B------:R-:W-:Y:S01]  /*31270*/  IMAD.IADD R105, R97, 0x1, R162 ;  /* 0x0000000161697824 */ /* 0x000fe200078e02a2 */
[----:B------:R-:W-:Y:S01]  /*31280*/  IADD3.X R97, P0, PT, R93, R110, RZ, P0, !PT ;  /* 0x0000006e5d617210 */ /* 0x000fe2000071e4ff */
[----:B------:R-:W-:Y:S01]  /*31290*/  IMAD.X R110, RZ, RZ, RZ, P5 ;  /* 0x000000ffff6e7224 */ /* 0x000fe200028e06ff */
[----:B------:R-:W-:Y:S01]  /*312a0*/  IADD3 R107, P2, PT, R162, R109, RZ ;  /* 0x0000006da26b7210 */ /* 0x000fe20007f5e0ff */
[----:B------:R-:W-:Y:S01]  /*312b0*/  IMAD.WIDE.U32 R102, R92, 0x17c510ea, RZ ;  /* 0x17c510ea5c667825 */ /* 0x000fe200078e00ff */
[----:B------:R-:W-:Y:S02]  /*312c0*/  IADD3.X R96, P5, PT, R101, R96, RZ, P4, !PT ;  /* 0x0000006065607210 */ /* 0x000fe400027be4ff */
[----:B------:R-:W-:Y:S01]  /*312d0*/  IADD3.X R110, P0, PT, R110, R111, RZ, P0, !PT ;  /* 0x0000006f6e6e7210 */ /* 0x000fe2000071e4ff */
[----:B------:R-:W-:Y:S01]  /*312e0*/  IMAD.WIDE.U32.X R132, R89, R188, R132, P2 ;  /* 0x000000bc59847225 */ /* 0x000fe200010e0484 */
[----:B------:R-:W-:Y:S02]  /*312f0*/  IADD3.X R93, P5, PT, R88, R105, RZ, P5, !PT ;  /* 0x00000069585d7210 */ /* 0x000fe40002fbe4ff */
[----:B------:R-:W-:Y:S01]  /*31300*/  IADD3.X R96, P0, PT, R97, R96, RZ, P0, !PT ;  /* 0x0000006061607210 */ /* 0x000fe2000071e4ff */
[----:B------:R-:W-:-:S04]  /*31310*/  IMAD.WIDE.U32 R102, P2, R100, 0x1ae3a46, R102 ;  /* 0x01ae3a4664667825 */ /* 0x000fc80007840066 */
[----:B------:R-:W-:-:S04]  /*31320*/  IMAD.WIDE.U32 R88, R100, 0x17c510ea, RZ ;  /* 0x17c510ea64587825 */ /* 0x000fc800078e00ff */
[----:B------:R-:W-:Y:S01]  /*31330*/  IMAD.X R111, RZ, RZ, RZ, P2 ;  /* 0x000000ffff6f7224 */ /* 0x000fe200010e06ff */
[----:B------:R-:W-:Y:S01]  /*31340*/  IADD3.X R97, P2, PT, R110, R93, RZ, P0, !PT ;  /* 0x0000005d6e617210 */ /* 0x000fe2000075e4ff */
[----:B------:R-:W-:Y:S01]  /*31350*/  IMAD.WIDE.U32 R90, R100, 0x6ca1493b, R90 ;  /* 0x6ca1493b645a7825 */ /* 0x000fe200078e005a */
[----:B------:R-:W-:Y:S02]  /*31360*/  IADD3 R105, P0, PT, R102, R89, RZ ;  /* 0x0000005966697210 */ /* 0x000fe40007f1e0ff */
[----:B------:R-:W-:Y:S01]  /*31370*/  IADD3.X R89, P2, PT, RZ, RZ, RZ, P2, !PT ;  /* 0x000000ffff597210 */ /* 0x000fe2000175e4ff */
[----:B------:R-:W-:Y:S01]  /*31380*/  IMAD.IADD R106, R91, 0x1, R106 ;  /* 0x000000015b6a7824 */ /* 0x000fe200078e026a */
[----:B------:R-:W-:Y:S01]  /*31390*/  MOV R110, R103 ;  /* 0x00000067006e7202 */ /* 0x000fe20000000f00 */
[----:B------:R-:W-:Y:S01]  /*313a0*/  IMAD.MOV.U32 R169, RZ, RZ, R90 ;  /* 0x000000ffffa97224 */ /* 0x000fe200078e005a */
[----:B------:R-:W-:Y:S01]  /*313b0*/  IADD3.X R103, P3, PT, RZ, RZ, RZ, P3, !PT ;  /* 0x000000ffff677210 */ /* 0x000fe20001f7e4ff */
[----:B------:R-:W-:Y:S01]  /*313c0*/  IMAD.X R101, RZ, RZ, RZ, P2 ;  /* 0x000000ffff657224 */ /* 0x000fe200010e06ff */
[----:B------:R-:W-:Y:S01]  /*313d0*/  IADD3 RZ, P2, PT, R96, R88, RZ ;  /* 0x0000005860ff7210 */ /* 0x000fe20007f5e0ff */
[----:B------:R-:W-:Y:S01]  /*313e0*/  IMAD.WIDE.U32.X R92, R92, 0x1ae3a46, R110, P0 ;  /* 0x01ae3a465c5c7825 */ /* 0x000fe200000e046e */
[----:B------:R-:W-:-:S02]  /*313f0*/  IADD3 RZ, P0, PT, R98, R108, RZ ;  /* 0x0000006c62ff7210 */ /* 0x000fc40007f1e0ff */
[----:B------:R-:W-:Y:S01]  /*31400*/  IADD3.X RZ, P2, PT, R97, R105, RZ, P2, !PT ;  /* 0x0000006961ff7210 */ /* 0x000fe2000175e4ff */
[----:B------:R-:W-:Y:S01]  /*31410*/  IMAD.MOV.U32 R168, RZ, RZ, R106 ;  /* 0x000000ffffa87224 */ /* 0x000fe200078e006a */
[----:B------:R-:W-:Y:S02]  /*31420*/  IADD3.X RZ, P0, PT, R99, R107, RZ, P0, !PT ;  /* 0x0000006b63ff7210 */ /* 0x000fe4000071e4ff */
[----:B------:R-:W-:Y:S01]  /*31430*/  IADD3.X R92, P2, PT, R89, R92, RZ, P2, !PT ;  /* 0x0000005c595c7210 */ /* 0x000fe2000175e4ff */
[C---:B------:R-:W-:Y:S01]  /*31440*/  IMAD.WIDE.U32 R88, R100.reuse, -0x45f6b800, R154 ;  /* 0xba09480064587825 */ /* 0x040fe200078e009a */
[----:B------:R-:W-:Y:S02]  /*31450*/  IADD3.X R99, P4, PT, RZ, RZ, RZ, P4, !PT ;  /* 0x000000ffff637210 */ /* 0x000fe4000279e4ff */
[----:B------:R-:W-:Y:S01]  /*31460*/  IADD3.X R93, P2, PT, R101, R93, RZ, P2, !PT ;  /* 0x0000005d655d7210 */ /* 0x000fe2000175e4ff */
[----:B------:R-:W-:Y:S01]  /*31470*/  IMAD.WIDE.U32 R100, R100, 0x17c510ea, R96 ;  /* 0x17c510ea64647825 */ /* 0x000fe200078e0060 */
[----:B------:R-:W-:-:S02]  /*31480*/  IADD3.X R103, P0, PT, R103, R132, RZ, P0, !PT ;  /* 0x0000008467677210 */ /* 0x000fc4000071e4ff */
[----:B------:R-:W-:Y:S01]  /*31490*/  IADD3.X R92, P2, P5, R92, RZ, R99, P2, P5 ;  /* 0x000000ff5c5c7210 */ /* 0x000fe2000154a463 */
[----:B------:R-:W-:Y:S01]  /*314a0*/  IMAD.X R98, RZ, RZ, RZ, P4 ;  /* 0x000000ffff627224 */ /* 0x000fe200020e06ff */
[----:B------:R-:W-:Y:S01]  /*314b0*/  IADD3.X R132, PT, PT, R133, RZ, RZ, P0, P3 ;  /* 0x000000ff85847210 */ /* 0x000fe200007e64ff */
[----:B------:R-:W-:Y:S01]  /*314c0*/  IMAD.IADD R104, R89, 0x1, R104 ;  /* 0x0000000159687824 */ /* 0x000fe200078e0268 */
[----:B------:R-:W-:Y:S01]  /*314d0*/  IADD3 R92, P0, PT, R92, R103, RZ ;  /* 0x000000675c5c7210 */ /* 0x000fe20007f1e0ff */
[----:B------:R-:W-:Y:S01]  /*314e0*/  IMAD.IADD R102, R101, 0x1, R102 ;  /* 0x0000000165667824 */ /* 0x000fe200078e0266 */
[----:B------:R-:W-:Y:S01]  /*314f0*/  IADD3.X R93, PT, PT, R93, RZ, R98, P2, P5 ;  /* 0x000000ff5d5d7210 */ /* 0x000fe200017ea462 */
[----:B------:R-:W-:Y:S01]  /*31500*/  IMAD.MOV.U32 R167, RZ, RZ, R88 ;  /* 0x000000ffffa77224 */ /* 0x000fe200078e0058 */
[----:B------:R-:W-:Y:S01]  /*31510*/  MOV R226, R92 ;  /* 0x0000005c00e27202 */ /* 0x000fe20000000f00 */
        /* <DEDUP_REMOVED lines=73> */
[----:B------:R-:W-:Y:S02]  /*319b0*/  ISETP.GE.U32.AND.EX P0, PT, R172, -0x7af74000, PT, P0 ;  /* 0x8508c000ac00780c */ /* 0x000fe40003f06100 */
[----:B------:R-:W-:Y:S02]  /*319c0*/  ISETP.EQ.AND.EX P2, PT, R104, 0x170b5d44, PT, P2 ;  /* 0x170b5d446800780c */ /* 0x000fe40003f42320 */
[----:B------:R-:W-:-:S11]  /*319d0*/  MOV R171, R136 ;  /* 0x0000008800ab7202 */ /* 0x000fd60000000f00 */
[----:B------:R-:W-:Y:S05]  /*319e0*/  @!P0 BREAK.RELIABLE P2, B3 ;  /* 0x0000000000038942 */ /* 0x000fea0001000100 */
[----:B------:R-:W-:Y:S05]  /*319f0*/  @!P0 BRA P2, `(.L_x_775) ;  /* 0x0000000000348947 */ /* 0x000fea0001000000 */
.L_x_777:
[----:B------:R-:W-:Y:S05]  /*31a00*/  BSYNC.RELIABLE B3 ;  /* 0x0000000000037941 */ /* 0x000fea0003800100 */
.L_x_776:
        /* <DEDUP_REMOVED lines=12> */
.L_x_775:
[----:B------:R-:W-:Y:S05]  /*31ad0*/  BSYNC.RECONVERGENT B2 ;  /* 0x0000000000027941 */ /* 0x000fea0003800200 */
.L_x_774:
        /* <DEDUP_REMOVED lines=44> */
[----:B------:R-:W-:Y:S01]  /*31da0*/  IMAD.WIDE.U32 R92, R220, R219, RZ ;  /* 0x000000dbdc5c7225 */ /* 0x000fe200078e00ff */
[----:B------:R-:W-:-:S03]  /*31db0*/  IADD3.X R136, P4, PT, RZ, R88, RZ, P2, !PT ;  /* 0x00000058ff887210 */ /* 0x000fc6000179e4ff */
[----:B------:R-:W-:-:S04]  /*31dc0*/  IMAD.WIDE.U32 R90, P3, R220, R224, R90 ;  /* 0x000000e0dc5a7225 */ /* 0x000fc8000786005a */
[----:B------:R-:W-:Y:S01]  /*31dd0*/  IMAD.WIDE.U32 R100, R94, R218, RZ ;  /* 0x000000da5e647225 */ /* 0x000fe200078e00ff */
[----:B------:R-:W-:Y:S02]  /*31de0*/  IADD3 R105, P0, PT, R93, R90, RZ ;  /* 0x0000005a5d697210 */ /* 0x000fe40007f1e0ff */
[----:B------:R-:W-:Y:S01]  /*31df0*/  IADD3.X R97, PT, PT, RZ, RZ, RZ, P3, !PT ;  /* 0x000000ffff617210 */ /* 0x000fe20001ffe4ff */
        /* <DEDUP_REMOVED lines=17> */
[----:B------:R-:W-:Y:S01]  /*31f10*/  IMAD.WIDE.U32 R92, R95, R215, RZ ;  /* 0x000000d75f5c7225 */ /* 0x000fe200078e00ff */
[----:B------:R-:W-:-:S03]  /*31f20*/  IADD3.X R102, P2, PT, RZ, R97, RZ, P2, !PT ;  /* 0x00000061ff667210 */ /* 0x000fc6000175e4ff */
[----:B------:R-:W-:Y:S01]  /*31f30*/  IMAD.WIDE.U32.X R88, R223, R94, R88, P4 ;  /* 0x0000005edf587225 */ /* 0x000fe200020e0458 */
[----:B------:R-:W-:-:S03]  /*31f40*/  IADD3.X R127, P2, PT, R127, R90, RZ, P2, !PT ;  /* 0x0000005a7f7f7210 */ /* 0x000fc6000175e4ff */
[----:B------:R-:W-:Y:S01]  /*31f50*/  IMAD.WIDE.U32 R92, P4, R220, R216, R92 ;  /* 0x000000d8dc5c7225 */ /* 0x000fe2000788005c */
[----:B------:R-:W-:-:S03]  /*31f60*/  IADD3.X R126, P0, PT, R101, R88, RZ, P0, !PT ;  /* 0x00000058657e7210 */ /* 0x000fc6000071e4ff */
[----:B------:R-:W-:Y:S01]  /*31f70*/  IMAD.X R88, RZ, RZ, RZ, P3 ;  /* 0x000000ffff587224 */ /* 0x000fe200018e06ff */
[----:B------:R-:W-:Y:S01]  /*31f80*/  IADD3 R101, P3, PT, R91, R92, RZ ;  /* 0x0000005c5b657210 */ /* 0x000fe20007f7e0ff */
[----:B------:R-:W-:-:S03]  /*31f90*/  IMAD.WIDE.U32 R96, R94, R219, RZ ;  /* 0x000000db5e607225 */ /* 0x000fc600078e00ff */
[----:B------:R-:W-:Y:S01]  /*31fa0*/  IADD3.X R92, P0, PT, R88, R89, RZ, P0, !PT ;  /* 0x00000059585c7210 */ /* 0x000fe2000071e4ff */
[----:B------:R-:W-:Y:S02]  /*31fb0*/  IMAD.X R91, RZ, RZ, RZ, P4 ;  /* 0x000000ffff5b7224 */ /* 0x000fe400020e06ff */
[----:B------:R-:W-:Y:S01]  /*31fc0*/  IMAD.WIDE.U32 R88, R221, R219, RZ ;  /* 0x000000dbdd587225 */ /* 0x000fe200078e00ff */
[----:B------:R-:W-:-:S03]  /*31fd0*/  IADD3.X R126, P0, PT, R126, R127, RZ, P0, !PT ;  /* 0x0000007f7e7e7210 */ /* 0x000fc6000071e4ff */
[----:B------:R-:W-:-:S04]  /*31fe0*/  IMAD.WIDE.U32 R96, P4, R224, R221, R96 ;  /* 0x000000dde0607225 */ /* 0x000fc80007880060 */
[----:B------:R-:W-:Y:S01]  /*31ff0*/  IMAD.MOV.U32 R90, RZ, RZ, R93 ;  /* 0x000000ffff5a7224 */ /* 0x000fe200078e005d */
[----:B------:R-:W-:Y:S01]  /*32000*/  IADD3.X R93, P2, PT, R102, R101, RZ, P2, !PT ;  /* 0x00000065665d7210 */ /* 0x000fe2000175e4ff */
[----:B------:R-:W-:Y:S01]  /*32010*/  IMAD.WIDE.U32 R130, R222, R218, RZ ;  /* 0x000000dade827225 */ /* 0x000fe200078e00ff */
[----:B------:R-:W-:Y:S02]  /*32020*/  IADD3 R89, P5, PT, R96, R89, RZ ;  /* 0x0000005960597210 */ /* 0x000fe40007fbe0ff */
[----:B------:R-:W-:Y:S01]  /*32030*/  IADD3.X R127, P0, PT, R92, R93, RZ, P0, !PT ;  /* 0x0000005d5c7f7210 */ /* 0x000fe2000071e4ff */
[----:B------:R-:W-:Y:S01]  /*32040*/  IMAD.WIDE.U32.X R90, R95, R216, R90, P3 ;  /* 0x000000d85f5a7225 */ /* 0x000fe200018e045a */
[----:B------:R-:W-:Y:S02]  /*32050*/  IADD3 RZ, P3, PT, R126, R88, RZ ;  /* 0x000000587eff7210 */ /* 0x000fe40007f7e0ff */
[----:B------:R-:W-:Y:S01]  /*32060*/  IADD3.X R101, P0, PT, RZ, RZ, RZ, P0, !PT ;  /* 0x000000ffff657210 */ /* 0x000fe2000071e4ff */
[----:B------:R-:W-:Y:S01]  /*32070*/  IMAD.X R93, RZ, RZ, RZ, P4 ;  /* 0x000000ffff5d7224 */ /* 0x000fe200020e06ff */
[----:B------:R-:W-:Y:S01]  /*32080*/  IADD3.X RZ, P3, PT, R127, R89, RZ, P3, !PT ;  /* 0x000000597fff7210 */ /* 0x000fe20001f7e4ff */
[----:B------:R-:W-:Y:S01]  /*32090*/  IMAD.MOV.U32 R92, RZ, RZ, R97 ;  /* 0x000000ffff5c7224 */ /* 0x000fe200078e0061 */
[----:B------:R-:W-:Y:S01]  /*320a0*/  IADD3.X R97, PT, PT, RZ, RZ, RZ, P0, !PT ;  /* 0x000000ffff617210 */ /* 0x000fe200007fe4ff */
[----:B------:R-:W-:-:S04]  /*320b0*/  IMAD.WIDE.U32 R126, R219, R221, R126 ;  /* 0x000000dddb7e7225 */ /* 0x000fc800078e007e */
[----:B------:R-:W-:-:S04]  /*320c0*/  IMAD.WIDE.U32.X R92, R224, R94, R92, P5 ;  /* 0x0000005ee05c7225 */ /* 0x000fc800028e045c */
[----:B------:R-:W-:Y:S01]  /*320d0*/  IMAD.IADD R127, R127, 0x1, R96 ;  /* 0x000000017f7f7824 */ /* 0x000fe200078e0260 */
[----:B------:R-:W-:Y:S01]  /*320e0*/  IADD3.X R96, P3, PT, R101, R92, RZ, P3, !PT ;  /* 0x0000005c65607210 */ /* 0x000fe20001f7e4ff */
[----:B------:R-:W-:-:S03]  /*320f0*/  IMAD.WIDE.U32 R88, R217, R218, RZ ;  /* 0x000000dad9587225 */ /* 0x000fc600078e00ff */
[----:B------:R-:W-:Y:S01]  /*32100*/  IADD3.X R92, P3, PT, R97, R93, RZ, P3, !PT ;  /* 0x0000005d615c7210 */ /* 0x000fe20001f7e4ff */
[----:B------:R-:W-:Y:S01]  /*32110*/  IMAD.WIDE.U32 R130, P4, R223, R217, R130 ;  /* 0x000000d9df827225 */ /* 0x000fe20007880082 */
[----:B------:R-:W-:Y:S02]  /*32120*/  IADD3.X R97, P2, PT, RZ, R90, RZ, P2, !PT ;  /* 0x0000005aff617210 */ /* 0x000fe4000175e4ff */
[----:B------:R-:W-:Y:S01]  /*32130*/  IADD3 RZ, P0, PT, R126, R88, RZ ;  /* 0x000000587eff7210 */ /* 0x000fe20007f1e0ff */
[----:B------:R-:W-:Y:S01]  /*32140*/  IMAD.MOV.U32 R88, RZ, RZ, R131 ;  /* 0x000000ffff587224 */ /* 0x000fe200078e0083 */
[----:B------:R-:W-:Y:S01]  /*32150*/  IADD3 R103, P5, PT, R130, R89, RZ ;  /* 0x0000005982677210 */ /* 0x000fe20007fbe0ff */
[----:B------:R-:W-:Y:S02]  /*32160*/  IMAD.X R89, RZ, RZ, RZ, P4 ;  /* 0x000000ffff597224 */ /* 0x000fe400020e06ff */
[----:B------:R-:W-:Y:S01]  /*32170*/  IMAD.X R91, RZ, RZ, R91, P2 ;  /* 0x000000ffff5b7224 */ /* 0x000fe200010e065b */
[----:B------:R-:W-:Y:S01]  /*32180*/  IADD3.X RZ, P0, PT, R127, R103, RZ, P0, !PT ;  /* 0x000000677fff7210 */ /* 0x000fe2000071e4ff */
[----:B------:R-:W-:Y:S01]  /*32190*/  IMAD.WIDE.U32.X R88, R223, R222, R88, P5 ;  /* 0x000000dedf587225 */ /* 0x000fe200028e0458 */
[----:B------:R-:W-:-:S03]  /*321a0*/  IADD3.X R96, P2, PT, R96, R97, RZ, P3, !PT ;  /* 0x0000006160607210 */ /* 0x000fc60001f5e4ff */
[----:B------:R-:W-:Y:S01]  /*321b0*/  IMAD.WIDE.U32 R102, R94, R215, RZ ;  /* 0x000000d75e667225 */ /* 0x000fe200078e00ff */
[----:B------:R-:W-:Y:S02]  /*321c0*/  IADD3.X R97, P2, PT, R92, R91, RZ, P2, !PT ;  /* 0x0000005b5c617210 */ /* 0x000fe4000175e4ff */
[----:B------:R-:W-:Y:S01]  /*321d0*/  IADD3.X R117, P0, PT, RZ, R88, RZ, P0, !PT ;  /* 0x00000058ff757210 */ /* 0x000fe2000071e4ff */
[----:B------:R-:W-:-:S03]  /*321e0*/  IMAD.WIDE.U32 R92, R221, R215, RZ ;  /* 0x000000d7dd5c7225 */ /* 0x000fc600078e00ff */
[----:B------:R-:W-:Y:S01]  /*321f0*/  IADD3.X R101, P4, PT, RZ, R89, RZ, P0, !PT ;  /* 0x00000059ff657210 */ /* 0x000fe2000079e4ff */
[----:B------:R-:W-:-:S04]  /*32200*/  IMAD.WIDE.U32 R102, P3, R216, R221, R102 ;  /* 0x000000ddd8667225 */ /* 0x000fc80007860066 */
[----:B------:R-:W-:Y:S01]  /*32210*/  IMAD.WIDE.U32 R114, R222, R219, RZ ;  /* 0x000000dbde727225 */ /* 0x000fe200078e00ff */
[----:B------:R-:W-:-:S03]  /*32220*/  IADD3 R107, P0, PT, R102, R93, RZ ;  /* 0x0000005d666b7210 */ /* 0x000fc60007f1e0ff */
[----:B------:R-:W-:-:S04]  /*32230*/  IMAD.WIDE.U32 R104, R215, R221, R96 ;  /* 0x000000ddd7687225 */ /* 0x000fc800078e0060 */
[----:B------:R-:W-:Y:S01]  /*32240*/  IMAD.X R91, RZ, RZ, RZ, P3 ;  /* 0x000000ffff5b7224 */ /* 0x000fe200018e06ff */
[----:B------:R-:W-:Y:S01]  /*32250*/  IADD3.X R116, P4, PT, R117, R104, RZ, P4, !PT ;  /* 0x0000006875747210 */ /* 0x000fe2000279e4ff */
[----:B------:R-:W-:-:S04]  /*32260*/  IMAD.WIDE.U32 R88, R217, R219, RZ ;  /* 0x000000dbd9587225 */ /* 0x000fc800078e00ff */
[----:B------:R-:W-:Y:S02]  /*32270*/  IMAD.MOV.U32 R90, RZ, RZ, R103 ;  /* 0x000000ffff5a7224 */ /* 0x000fe400078e0067 */
[----:B------:R-:W-:-:S04]  /*32280*/  IMAD.WIDE.U32 R114, P3, R224, R217, R114 ;  /* 0x000000d9e0727225 */ /* 0x000fc80007860072 */
[----:B------:R-:W-:Y:S01]  /*32290*/  IMAD.IADD R102, R105, 0x1, R102 ;  /* 0x0000000169667824 */ /* 0x000fe200078e0266 */
[----:B------:R-:W-:Y:S01]  /*322a0*/  IADD3 R93, P5, PT, R114, R89, RZ ;  /* 0x00000059725d7210 */ /* 0x000fe20007fbe0ff */
[----:B------:R-:W-:Y:S01]  /*322b0*/  IMAD.WIDE.U32.X R90, R216, R94, R90, P0 ;  /* 0x0000005ed85a7225 */ /* 0x000fe200000e045a */
[----:B------:R-:W-:Y:S02]  /*322c0*/  IADD3 RZ, P0, PT, R116, R88, RZ ;  /* 0x0000005874ff7210 */ /* 0x000fe40007f1e0ff */
[----:B------:R-:W-:Y:S01]  /*322d0*/  MOV R88, R115 ;  /* 0x0000007300587202 */ /* 0x000fe20000000f00 */
[----:B------:R-:W-:Y:S01]  /*322e0*/  IMAD.X R89, RZ, RZ, RZ, P3 ;  /* 0x000000ffff597224 */ /* 0x000fe200018e06ff */
[----:B------:R-:W-:Y:S01]  /*322f0*/  IADD3.X R117, P4, PT, R101, R102, RZ, P4, !PT ;  /* 0x0000006665757210 */ /* 0x000fe2000279e4ff */
[----:B------:R-:W-:Y:S01]  /*32300*/  IMAD.WIDE.U32 R102, R222, R215, RZ ;  /* 0x000000d7de667225 */ /* 0x000fe200078e00ff */
[----:B------:R-:W-:Y:S02]  /*32310*/  IADD3 RZ, P3, PT, R96, R92, RZ ;  /* 0x0000005c60ff7210 */ /* 0x000fe40007f7e0ff */
[----:B------:R-:W-:Y:S01]  /*32320*/  IADD3.X RZ, P0, PT, R117, R93, RZ, P0, !PT ;  /* 0x0000005d75ff7210 */ /* 0x000fe2000071e4ff */
[----:B------:R-:W-:Y:S01]  /*32330*/  IMAD.WIDE.U32.X R88, R224, R222, R88, P5 ;  /* 0x000000dee0587225 */ /* 0x000fe200028e0458 */
[----:B------:R-:W-:-:S02]  /*32340*/  IADD3.X R93, P4, PT, RZ, RZ, RZ, P4, !PT ;  /* 0x000000ffff5d7210 */ /* 0x000fc4000279e4ff */
[----:B------:R-:W-:Y:S01]  /*32350*/  IADD3.X RZ, P3, PT, R97, R107, RZ, P3, !PT ;  /* 0x0000006b61ff7210 */ /* 0x000fe20001f7e4ff */
[----:B------:R-:W-:Y:S01]  /*32360*/  IMAD.WIDE.U32 R164, R223, R219, RZ ;  /* 0x000000dbdfa47225 */ /* 0x000fe200078e00ff */
[----:B------:R-:W-:Y:S02]  /*32370*/  IADD3.X R104, P0, PT, R93, R88, RZ, P0, !PT ;  /* 0x000000585d687210 */ /* 0x000fe4000071e4ff */
[----:B------:R-:W-:Y:S01]  /*32380*/  IADD3.X R105, P2, PT, RZ, RZ, RZ, P2, !PT ;  /* 0x000000ffff697210 */ /* 0x000fe2000175e4ff */
[----:B------:R-:W-:Y:S02]  /*32390*/  IMAD.X R88, RZ, RZ, RZ, P4 ;  /* 0x000000ffff587224 */ /* 0x000fe400020e06ff */
[----:B------:R-:W-:Y:S01]  /*323a0*/  IMAD.WIDE.U32 R102, P5, R216, R217, R102 ;  /* 0x000000d9d8667225 */ /* 0x000fe200078a0066 */
[----:B------:R-:W-:Y:S02]  /*323b0*/  IADD3.X R105, P3, PT, R105, R90, RZ, P3, !PT ;  /* 0x0000005a69697210 */ /* 0x000fe40001f7e4ff */
[----:B------:R-:W-:Y:S01]  /*323c0*/  IADD3.X R90, P0, PT, R88, R89, RZ, P0, !PT ;  /* 0x00000059585a7210 */ /* 0x000fe2000071e4ff */
[----:B------:R-:W-:Y:S01]  /*323d0*/  IMAD.WIDE.U32 R88, R217, R215, RZ ;  /* 0x000000d7d9587225 */ /* 0x000fe200078e00ff */
[----:B------:R-:W-:-:S02]  /*323e0*/  IADD3.X R91, PT, PT, R91, RZ, RZ, P3, P2 ;  /* 0x000000ff5b5b7210 */ /* 0x000fc40001fe44ff */
[----:B------:R-:W-:Y:S01]  /*323f0*/  IADD3.X R104, P0, PT, R104, R105, RZ, P0, !PT ;  /* 0x0000006968687210 */ /* 0x000fe2000071e4ff */
[----:B------:R-:W-:Y:S01]  /*32400*/  IMAD.WIDE.U32 R110, R95, R220, RZ ;  /* 0x000000dc5f6e7225 */ /* 0x000fe200078e00ff */
[----:B------:R-:W-:Y:S02]  /*32410*/  IADD3 R101, P3, PT, R102, R89, RZ ;  /* 0x0000005966657210 */ /* 0x000fe40007f7e0ff */
[----:B------:R-:W-:Y:S01]  /*32420*/  IADD3.X R105, P0, PT, R90, R91, RZ, P0, !PT ;  /* 0x0000005b5a697210 */ /* 0x000fe2000071e4ff */
[----:B------:R-:W-:Y:S01]  /*32430*/  IMAD.WIDE.U32 R164, P4, R224, R218, R164 ;  /* 0x000000dae0a47225 */ /* 0x000fe200078800a4 */
[----:B------:R-:W-:Y:S02]  /*32440*/  IADD3 RZ, P2, PT, R104, R88, RZ ;  /* 0x0000005868ff7210 */ /* 0x000fe40007f5e0ff */
[----:B------:R-:W-:Y:S01]  /*32450*/  IADD3.X R159, P0, PT, RZ, RZ, RZ, P0, !PT ;  /* 0x000000ffff9f7210 */ /* 0x000fe2000071e4ff */
[----:B------:R-:W-:Y:S01]  /*32460*/  IMAD.WIDE.U32 R96, R218, R219, RZ ;  /* 0x000000dbda607225 */ /* 0x000fe200078e00ff */
[----:B------:R-:W-:-:S03]  /*32470*/  IADD3.X RZ, P2, PT, R105, R101, RZ, P2, !PT ;  /* 0x0000006569ff7210 */ /* 0x000fc6000175e4ff */
[----:B------:R-:W-:Y:S02]  /*32480*/  IMAD.X R93, RZ, RZ, RZ, P5 ;  /* 0x000000ffff5d7224 */ /* 0x000fe400028e06ff */
[----:B------:R-:W-:-:S04]  /*32490*/  IMAD.WIDE.U32 R90, R220, R220, RZ ;  /* 0x000000dcdc5a7225 */ /* 0x000fc800078e00ff */
[----:B------:R-:W-:-:S04]  /*324a0*/  IMAD.WIDE.U32 R110, P5, R220, R95, R110 ;  /* 0x0000005fdc6e7225 */ /* 0x000fc800078a006e */
[----:B------:R-:W-:Y:S01]  /*324b0*/  IMAD.X R89, RZ, RZ, RZ, P4 ;  /* 0x000000ffff597224 */ /* 0x000fe200020e06ff */
[----:B------:R-:W-:Y:S01]  /*324c0*/  IADD3 R97, P4, PT, R164, R97, RZ ;  /* 0x00000061a4617210 */ /* 0x000fe20007f9e0ff */
[----:B------:R-:W-:Y:S02]  /*324d0*/  IMAD.MOV.U32 R92, RZ, RZ, R103 ;  /* 0x000000ffff5c7224 */ /* 0x000fe400078e0067 */
[----:B------:R-:W-:-:S04]  /*324e0*/  IMAD.WIDE.U32 R162, R215, R217, R104 ;  /* 0x000000d9d7a27225 */ /* 0x000fc800078e0068 */
[----:B------:R-:W-:Y:S02]  /*324f0*/  IMAD.MOV.U32 R88, RZ, RZ, R165 ;  /* 0x000000ffff587224 */ /* 0x000fe400078e00a5 */
[----:B------:R-:W-:Y:S01]  /*32500*/  IMAD.WIDE.U32.X R92, R216, R222, R92, P3 ;  /* 0x000000ded85c7225 */ /* 0x000fe200018e045c */
[----:B------:R-:W-:-:S03]  /*32510*/  IADD3 R107, P3, PT, R91, R110, RZ ;  /* 0x0000006e5b6b7210 */ /* 0x000fc60007f7e0ff */
[----:B------:R-:W-:Y:S01]  /*32520*/  IMAD.WIDE.U32.X R88, R224, R223, R88, P4 ;  /* 0x000000dfe0587225 */ /* 0x000fe200020e0458 */
[----:B------:R-:W-:Y:S02]  /*32530*/  IADD3 RZ, P4, PT, R162, R96, RZ ;  /* 0x00000060a2ff7210 */ /* 0x000fe40007f9e0ff */
[----:B------:R-:W-:Y:S01]  /*32540*/  IADD3.X R159, P2, PT, R159, R92, RZ, P2, !PT ;  /* 0x0000005c9f9f7210 */ /* 0x000fe2000175e4ff */
[----:B------:R-:W-:Y:S02]  /*32550*/  IMAD.IADD R163, R163, 0x1, R102 ;  /* 0x00000001a3a37824 */ /* 0x000fe400078e0266 */
[C---:B------:R-:W-:Y:S01]  /*32560*/  IMAD.WIDE.U32 R104, R90.reuse, -0x1, RZ ;  /* 0xffffffff5a687825 */ /* 0x040fe200078e00ff */
[----:B------:R-:W-:Y:S02]  /*32570*/  IADD3.X R110, PT, PT, R93, RZ, RZ, P2, P0 ;  /* 0x000000ff5d6e7210 */ /* 0x000fe400017e04ff */
[----:B------:R-:W-:Y:S01]  /*32580*/  IADD3.X RZ, P4, PT, R163, R97, RZ, P4, !PT ;  /* 0x00000061a3ff7210 */ /* 0x000fe2000279e4ff */
[----:B------:R-:W-:Y:S01]  /*32590*/  IMAD R101, R90, -0x7af74001, -R107 ;  /* 0x8508bfff5a657824 */ /* 0x000fe200078e0a6b */
[----:B------:R-:W-:Y:S01]  /*325a0*/  IADD3.X R97, PT, PT, RZ, RZ, RZ, P5, !PT ;  /* 0x000000ffff617210 */ /* 0x000fe20002ffe4ff */
[----:B------:R-:W-:Y:S01]  /*325b0*/  IMAD.WIDE.U32 R160, R223, R215, RZ ;  /* 0x000000d7dfa07225 */ /* 0x000fe200078e00ff */
[----:B------:R-:W-:-:S03]  /*325c0*/  IADD3.X R158, P0, PT, RZ, R88, RZ, P4, !PT ;  /* 0x00000058ff9e7210 */ /* 0x000fc6000271e4ff */
[----:B------:R-:W-:Y:S01]  /*325d0*/  IMAD.IADD R101, R105, 0x1, R101 ;  /* 0x0000000169657824 */ /* 0x000fe200078e0265 */
[----:B------:R-:W-:Y:S01]  /*325e0*/  IADD3.X R105, P0, PT, RZ, R89, RZ, P0, !PT ;  /* 0x00000059ff697210 */ /* 0x000fe2000071e4ff */
[----:B------:R-:W-:-:S03]  /*325f0*/  IMAD.WIDE.U32 R160, P2, R216, R218, R160 ;  /* 0x000000dad8a07225 */ /* 0x000fc600078400a0 */
[----:B------:R-:W-:Y:S01]  /*32600*/  IADD3.X R158, P0, PT, R158, R159, RZ, P0, !PT ;  /* 0x0000009f9e9e7210 */ /* 0x000fe2000071e4ff */
[----:B------:R-:W-:-:S03]  /*32610*/  IMAD.WIDE.U32 R102, R218, R215, RZ ;  /* 0x000000d7da667225 */ /* 0x000fc600078e00ff */
[----:B------:R-:W-:Y:S01]  /*32620*/  IADD3.X R159, P0, PT, R105, R110, RZ, P0, !PT ;  /* 0x0000006e699f7210 */ /* 0x000fe2000071e4ff */
[----:B------:R-:W-:-:S03]  /*32630*/  IMAD.WIDE.U32 R92, R101, 0x1, RZ ;  /* 0x00000001655c7825 */ /* 0x000fc600078e00ff */
[----:B------:R-:W-:Y:S01]  /*32640*/  IADD3.X R153, P0, PT, RZ, RZ, RZ, P0, !PT ;  /* 0x000000ffff997210 */ /* 0x000fe2000071e4ff */
[----:B------:R-:W-:Y:S01]  /*32650*/  IMAD.X R89, RZ, RZ, RZ, P2 ;  /* 0x000000ffff597224 */ /* 0x000fe200010e06ff */
[----:B------:R-:W-:Y:S01]  /*32660*/  IADD3 R103, P2, PT, R160, R103, RZ ;  /* 0x00000067a0677210 */ /* 0x000fe20007f5e0ff */
[----:B------:R-:W-:Y:S02]  /*32670*/  IMAD.MOV.U32 R88, RZ, RZ, R161 ;  /* 0x000000ffff587224 */ /* 0x000fe400078e00a1 */
[----:B------:R-:W-:-:S04]  /*32680*/  IMAD.WIDE.U32 R92, P4, R104, -0x7af74000, R92 ;  /* 0x8508c000685c7825 */ /* 0x000fc8000788005c */
[----:B------:R-:W-:-:S04]  /*32690*/  IMAD.WIDE.U32 R108, R104, 0x1, RZ ;  /* 0x00000001686c7825 */ /* 0x000fc800078e00ff */
[----:B------:R-:W-:Y:S01]  /*326a0*/  IMAD.WIDE.U32.X R88, R216, R223, R88, P2 ;  /* 0x000000dfd8587225 */ /* 0x000fe200010e0458 */
[----:B------:R-:W-:-:S03]  /*326b0*/  IADD3 RZ, P2, PT, RZ, R90, RZ ;  /* 0x0000005affff7210 */ /* 0x000fc60007f5e0ff */
[----:B------:R-:W-:Y:S01]  /*326c0*/  IMAD.MOV.U32 R96, RZ, RZ, R111 ;  /* 0x000000ffff607224 */ /* 0x000fe200078e006f */
[----:B------:R-:W-:Y:S01]  /*326d0*/  IADD3.X RZ, P2, PT, RZ, R107, RZ, P2, !PT ;  /* 0x0000006bffff7210 */ /* 0x000fe2000175e4ff */
[----:B------:R-:W-:Y:S01]  /*326e0*/  IMAD.X R91, RZ, RZ, RZ, P4 ;  /* 0x000000ffff5b7224 */ /* 0x000fe200020e06ff */
[----:B------:R-:W-:Y:S01]  /*326f0*/  IADD3 RZ, P4, PT, R90, R108, RZ ;  /* 0x0000006c5aff7210 */ /* 0x000fe20007f9e0ff */
[----:B------:R-:W-:Y:S01]  /*32700*/  IMAD.WIDE.U32.X R96, R95, R95, R96, P3 ;  /* 0x0000005f5f607225 */ /* 0x000fe200018e0460 */
[----:B------:R-:W-:Y:S02]  /*32710*/  IADD3 R108, P5, PT, R109, R92, RZ ;  /* 0x0000005c6d6c7210 */ /* 0x000fe40007fbe0ff */
[----:B------:R-:W-:Y:S01]  /*32720*/  IADD3 RZ, P3, PT, R158, R102, RZ ;  /* 0x000000669eff7210 */ /* 0x000fe20007f7e0ff */
[----:B------:R-:W-:Y:S01]  /*32730*/  IMAD.MOV.U32 R90, RZ, RZ, R93 ;  /* 0x000000ffff5a7224 */ /* 0x000fe200078e005d */
[----:B------:R-:W-:Y:S01]  /*32740*/  SHF.L.U64.HI R93, R112, 0x1, R120 ;  /* 0x00000001705d7819 */ /* 0x000fe20000010278 */
[----:B------:R-:W-:Y:S01]  /*32750*/  IMAD.WIDE.U32 R156, R224, R215, RZ ;  /* 0x000000d7e09c7225 */ /* 0x000fe200078e00ff */
[----:B------:R-:W-:-:S02]  /*32760*/  IADD3.X RZ, P3, PT, R159, R103, RZ, P3, !PT ;  /* 0x000000679fff7210 */ /* 0x000fc40001f7e4ff */
[----:B------:R-:W-:Y:S01]  /*32770*/  LEA.X R113, P2, R112, R96, 0x1, P2 ;  /* 0x0000006070717211 */ /* 0x000fe20001040cff */
[----:B------:R-:W-:Y:S01]  /*32780*/  IMAD.WIDE.U32.X R90, R101, -0x7af74000, R90, P5 ;  /* 0x8508c000655a7825 */ /* 0x000fe200028e045a */
[----:B------:R-:W-:Y:S02]  /*32790*/  IADD3.X RZ, P4, PT, R107, R108, RZ, P4, !PT ;  /* 0x0000006c6bff7210 */ /* 0x000fe4000279e4ff */
[----:B------:R-:W-:Y:S01]  /*327a0*/  IADD3.X R152, P3, PT, R153, R88, RZ, P3, !PT ;  /* 0x0000005899987210 */ /* 0x000fe20001f7e4ff */
[----:B------:R-:W-:Y:S01]  /*327b0*/  IMAD.WIDE.U32 R110, R219, R215, RZ ;  /* 0x000000d7db6e7225 */ /* 0x000fe200078e00ff */
[----:B------:R-:W-:Y:S02]  /*327c0*/  IADD3.X R122, P2, PT, R93, R97, RZ, P2, !PT ;  /* 0x000000615d7a7210 */ /* 0x000fe4000175e4ff */
[----:B------:R-:W-:Y:S01]  /*327d0*/  IADD3.X R140, P4, PT, RZ, R90, RZ, P4, !PT ;  /* 0x0000005aff8c7210 */ /* 0x000fe2000279e4ff */
[----:B------:R-:W-:Y:S01]  /*327e0*/  IMAD.WIDE.U32 R92, R94, R221, RZ ;  /* 0x000000dd5e5c7225 */ /* 0x000fe200078e00ff */
[----:B------:R-:W-:-:S02]  /*327f0*/  IADD3.X R153, PT, PT, R89, RZ, RZ, P3, P0 ;  /* 0x000000ff59997210 */ /* 0x000fc40001fe04ff */
[----:B------:R-:W-:Y:S01]  /*32800*/  IADD3.X R105, P4, PT, RZ, R91, RZ, P4, !PT ;  /* 0x0000005bff697210 */ /* 0x000fe2000279e4ff */
[----:B------:R-:W-:-:S03]  /*32810*/  IMAD.WIDE.U32 R156, P0, R216, R219, R156 ;  /* 0x000000dbd89c7225 */ /* 0x000fc6000780009c */
[----:B------:R-:W-:Y:S01]  /*32820*/  IADD3.X R140, P4, PT, R140, R113, RZ, P4, !PT ;  /* 0x000000718c8c7210 */ /* 0x000fe2000279e4ff */
[----:B------:R-:W-:Y:S01]  /*32830*/  IMAD.WIDE.U32 R102, R222, R217, RZ ;  /* 0x000000d9de667225 */ /* 0x000fe200078e00ff */
[----:B------:R-:W-:Y:S02]  /*32840*/  IADD3 R111, P5, PT, R156, R111, RZ ;  /* 0x0000006f9c6f7210 */ /* 0x000fe40007fbe0ff */
[----:B------:R-:W-:Y:S01]  /*32850*/  IADD3.X R141, P4, PT, R105, R122, RZ, P4, !PT ;  /* 0x0000007a698d7210 */ /* 0x000fe2000279e4ff */
[----:B------:R-:W-:-:S03]  /*32860*/  IMAD.WIDE.U32 R90, R101, 0x30000000, RZ ;  /* 0x30000000655a7825 */ /* 0x000fc600078e00ff */
[----:B------:R-:W-:Y:S01]  /*32870*/  IADD3.X R105, P4, PT, RZ, RZ, RZ, P4, !PT ;  /* 0x000000ffff697210 */ /* 0x000fe2000279e4ff */
[----:B------:R-:W-:-:S04]  /*32880*/  IMAD.WIDE.U32 R92, P3, R221, R94, R92 ;  /* 0x0000005edd5c7225 */ /* 0x000fc8000786005c */
[----:B------:R-:W-:Y:S02]  /*32890*/  IMAD.X R97, RZ, RZ, RZ, P0 ;  /* 0x000000ffff617224 */ /* 0x000fe400000e06ff */
[----:B------:R-:W-:-:S04]  /*328a0*/  IMAD.WIDE.U32 R108, R221, R221, RZ ;  /* 0x000000dddd6c7225 */ /* 0x000fc800078e00ff */
[----:B------:R-:W-:-:S04]  /*328b0*/  IMAD.WIDE.U32 R102, P0, R217, R222, R102 ;  /* 0x000000ded9667225 */ /* 0x000fc80007800066 */
[----:B------:R-:W-:Y:S01]  /*328c0*/  IMAD.X R89, RZ, RZ, RZ, P3 ;  /* 0x000000ffff597224 */ /* 0x000fe200018e06ff */
[----:B------:R-:W-:Y:S01]  /*328d0*/  IADD3.X R125, PT, PT, RZ, RZ, RZ, P0, !PT ;  /* 0x000000ffff7d7210 */ /* 0x000fe200007fe4ff */
[----:B------:R-:W-:Y:S02]  /*328e0*/  IMAD.MOV.U32 R96, RZ, RZ, R157 ;  /* 0x000000ffff607224 */ /* 0x000fe400078e009d */
[----:B------:R-:W-:-:S04]  /*328f0*/  IMAD.WIDE.U32 R90, P3, R104, 0x170b5d44, R90 ;  /* 0x170b5d44685a7825 */ /* 0x000fc8000786005a */
[----:B------:R-:W-:-:S04]  /*32900*/  IMAD.WIDE.U32 R112, R104, 0x30000000, RZ ;  /* 0x3000000068707825 */ /* 0x000fc800078e00ff */
[----:B------:R-:W-:Y:S01]  /*32910*/  IMAD.WIDE.U32.X R96, R216, R224, R96, P5 ;  /* 0x000000e0d8607225 */ /* 0x000fe200028e0460 */
[----:B------:R-:W-:Y:S02]  /*32920*/  IADD3 R128, P5, PT, R109, R92, RZ ;  /* 0x0000005c6d807210 */ /* 0x000fe40007fbe0ff */
[----:B------:R-:W-:Y:S01]  /*32930*/  IADD3 R109, P0, PT, R90, R113, RZ ;  /* 0x000000715a6d7210 */ /* 0x000fe20007f1e0ff */
[----:B------:R-:W-:Y:S02]  /*32940*/  IMAD.MOV.U32 R88, RZ, RZ, R93 ;  /* 0x000000ffff587224 */ /* 0x000fe400078e005d */
[----:B------:R-:W-:Y:S01]  /*32950*/  IMAD.X R93, RZ, RZ, RZ, P3 ;  /* 0x000000ffff5d7224 */ /* 0x000fe200018e06ff */
[----:B------:R-:W-:Y:S01]  /*32960*/  IADD3 RZ, P3, PT, R140, R112, RZ ;  /* 0x000000708cff7210 */ /* 0x000fe20007f7e0ff */
[----:B------:R-:W-:Y:S01]  /*32970*/  IMAD.MOV.U32 R92, RZ, RZ, R91 ;  /* 0x000000ffff5c7224 */ /* 0x000fe200078e005b */
[----:B------:R-:W-:Y:S01]  /*32980*/  SHF.L.W.U32.HI R91, R120, 0x1, R119 ;  /* 0x00000001785b7819 */ /* 0x000fe20000010e77 */
[----:B------:R-:W-:Y:S01]  /*32990*/  IMAD.WIDE.U32 R134, R217, R217, RZ ;  /* 0x000000d9d9867225 */ /* 0x000fe200078e00ff */
[----:B------:R-:W-:-:S02]  /*329a0*/  IADD3.X RZ, P3, PT, R141, R109, RZ, P3, !PT ;  /* 0x0000006d8dff7210 */ /* 0x000fc40001f7e4ff */
[----:B------:R-:W-:Y:S01]  /*329b0*/  IADD3.X R91, P2, PT, R91, R108, RZ, P2, !PT ;  /* 0x0000006c5b5b7210 */ /* 0x000fe2000175e4ff */
[----:B------:R-:W-:Y:S01]  /*329c0*/  IMAD.WIDE.U32.X R92, R101, 0x170b5d44, R92, P0 ;  /* 0x170b5d44655c7825 */ /* 0x000fe200000e045c */
[----:B------:R-:W-:Y:S02]  /*329d0*/  IADD3 RZ, P0, PT, R152, R110, RZ ;  /* 0x0000006e98ff7210 */ /* 0x000fe40007f1e0ff */
[----:B------:R-:W-:Y:S01]  /*329e0*/  SHF.L.W.U32.HI R119, R119, 0x1, R118 ;  /* 0x0000000177777819 */ /* 0x000fe20000010e76 */
[----:B------:R-:W-:Y:S01]  /*329f0*/  IMAD.X R107, RZ, RZ, RZ, P4 ;  /* 0x000000ffff6b7224 */ /* 0x000fe200020e06ff */
[----:B------:R-:W-:Y:S01]  /*32a00*/  IADD3.X RZ, P0, PT, R153, R111, RZ, P0, !PT ;  /* 0x0000006f99ff7210 */ /* 0x000fe2000071e4ff */
[----:B------:R-:W-:Y:S01]  /*32a10*/  IMAD.MOV.U32 R124, RZ, RZ, R103 ;  /* 0x000000ffff7c7224 */ /* 0x000fe200078e0067 */
[----:B------:R-:W-:Y:S01]  /*32a20*/  IADD3 R115, P4, PT, R135, R102, RZ ;  /* 0x0000006687737210 */ /* 0x000fe20007f9e0ff */
[----:B------:R-:W-:Y:S01]  /*32a30*/  IMAD.WIDE.U32 R102, R223, R218, RZ ;  /* 0x000000dadf667225 */ /* 0x000fe200078e00ff */
[----:B------:R-:W-:-:S02]  /*32a40*/  IADD3.X R110, P3, PT, R105, R92, RZ, P3, !PT ;  /* 0x0000005c696e7210 */ /* 0x000fc40001f7e4ff */
[----:B------:R-:W-:Y:S01]  /*32a50*/  IADD3.X R157, P0, PT, RZ, R96, RZ, P0, !PT ;  /* 0x00000060ff9d7210 */ /* 0x000fe2000071e4ff */
[----:B------:R-:W-:Y:S01]  /*32a60*/  IMAD.WIDE.U32 R122, R101, -0x45f6b800, RZ ;  /* 0xba094800657a7825 */ /* 0x000fe200078e00ff */
[----:B------:R-:W-:Y:S02]  /*32a70*/  IADD3.X R92, P3, PT, R107, R93, RZ, P3, !PT ;  /* 0x0000005d6b5c7210 */ /* 0x000fe40001f7e4ff */
[----:B------:R-:W-:Y:S01]  /*32a80*/  IADD3.X R119, P2, PT, R119, R128, RZ, P2, !PT ;  /* 0x0000008077777210 */ /* 0x000fe2000175e4ff */
[----:B------:R-:W-:Y:S01]  /*32a90*/  IMAD.X R161, RZ, RZ, R97, P0 ;  /* 0x000000ffffa17224 */ /* 0x000fe200000e0661 */
[----:B------:R-:W-:Y:S01]  /*32aa0*/  IADD3.X R110, P3, PT, R110, R91, RZ, P3, !PT ;  /* 0x0000005b6e6e7210 */ /* 0x000fe20001f7e4ff */
[----:B------:R-:W-:-:S03]  /*32ab0*/  IMAD.WIDE.U32.X R88, R94, R94, R88, P5 ;  /* 0x0000005e5e587225 */ /* 0x000fc600028e0458 */
[----:B------:R-:W-:Y:S01]  /*32ac0*/  IADD3.X R111, P3, PT, R92, R119, RZ, P3, !PT ;  /* 0x000000775c6f7210 */ /* 0x000fe20001f7e4ff */
[----:B------:R-:W-:-:S03]  /*32ad0*/  IMAD.WIDE.U32 R102, P0, R218, R223, R102 ;  /* 0x000000dfda667225 */ /* 0x000fc60007800066 */
[----:B------:R-:W-:Y:S01]  /*32ae0*/  IADD3.X R119, P3, PT, RZ, RZ, RZ, P3, !PT ;  /* 0x000000ffff777210 */ /* 0x000fe20001f7e4ff */
[----:B------:R-:W-:Y:S01]  /*32af0*/  IMAD.WIDE.U32 R122, P5, R104, 0x1ef3622f, R122 ;  /* 0x1ef3622f687a7825 */ /* 0x000fe200078a007a */
[----:B------:R-:W-:-:S03]  /*32b00*/  MOV R150, R103 ;  /* 0x0000006700967202 */ /* 0x000fc60000000f00 */
[----:B------:R-:W-:-:S04]  /*32b10*/  IMAD.WIDE.U32 R96, R104, -0x45f6b800, RZ ;  /* 0xba09480068607825 */ /* 0x000fc800078e00ff */
[----:B------:R-:W-:Y:S01]  /*32b20*/  IMAD.X R151, RZ, RZ, RZ, P0 ;  /* 0x000000ffff977224 */ /* 0x000fe200000e06ff */
[----:B------:R-:W-:Y:S01]  /*32b30*/  IADD3 RZ, P0, PT, R110, R96, RZ ;  /* 0x000000606eff7210 */ /* 0x000fe20007f1e0ff */
[----:B------:R-:W-:Y:S01]  /*32b40*/  IMAD.X R93, RZ, RZ, RZ, P5 ;  /* 0x000000ffff5d7224 */ /* 0x000fe200028e06ff */
[----:B------:R-:W-:Y:S01]  /*32b50*/  IADD3 R91, P5, PT, R122, R97, RZ ;  /* 0x000000617a5b7210 */ /* 0x000fe20007fbe0ff */
[----:B------:R-:W-:-:S03]  /*32b60*/  IMAD.WIDE.U32 R98, R217, R221, R98 ;  /* 0x000000ddd9627225 */ /* 0x000fc600078e0062 */
[----:B------:R-:W-:Y:S01]  /*32b70*/  IADD3.X RZ, P0, PT, R111, R91, RZ, P0, !PT ;  /* 0x0000005b6fff7210 */ /* 0x000fe2000071e4ff */
[----:B------:R-:W-:Y:S01]  /*32b80*/  IMAD.WIDE.U32 R96, R218, R218, RZ ;  /* 0x000000dada607225 */ /* 0x000fe200078e00ff */
[----:B------:R-:W-:-:S03]  /*32b90*/  SHF.L.W.U32.HI R91, R118, 0x1, R98 ;  /* 0x00000001765b7819 */ /* 0x000fc60000010e62 */
[----:B------:R-:W-:Y:S01]  /*32ba0*/  IMAD.MOV.U32 R92, RZ, RZ, R123 ;  /* 0x000000ffff5c7224 */ /* 0x000fe200078e007b */
[----:B------:R-:W-:Y:S01]  /*32bb0*/  IADD3.X R118, P2, PT, R91, R88, RZ, P2, !PT ;  /* 0x000000585b767210 */ /* 0x000fe2000175e4ff */
[----:B------:R-:W-:-:S04]  /*32bc0*/  IMAD.WIDE.U32 R132, R224, R219, RZ ;  /* 0x000000dbe0847225 */ /* 0x000fc800078e00ff */
[----:B------:R-:W-:-:S04]  /*32bd0*/  IMAD.WIDE.U32 R140, R104, 0x30000000, R140 ;  /* 0x30000000688c7825 */ /* 0x000fc800078e008c */
[----:B------:R-:W-:Y:S01]  /*32be0*/  IMAD.WIDE.U32.X R92, R101, 0x1ef3622f, R92, P5 ;  /* 0x1ef3622f655c7825 */ /* 0x000fe200028e045c */
[----:B------:R-:W-:-:S03]  /*32bf0*/  IADD3 R165, P5, PT, R97, R102, RZ ;  /* 0x0000006661a57210 */ /* 0x000fc60007fbe0ff */
[----:B------:R-:W-:Y:S01]  /*32c00*/  IMAD.IADD R123, R141, 0x1, R90 ;  /* 0x000000018d7b7824 */ /* 0x000fe200078e025a */
[----:B------:R-:W-:Y:S01]  /*32c10*/  IADD3.X R119, P0, PT, R119, R92, RZ, P0, !PT ;  /* 0x0000005c77777210 */ /* 0x000fe2000071e4ff */
[----:B------:R-:W-:Y:S02]  /*32c20*/  IMAD.IADD R97, R99, 0x1, R106 ;  /* 0x0000000163617824 */ /* 0x000fe400078e026a */
[----:B------:R-:W-:Y:S02]  /*32c30*/  IMAD.X R131, RZ, RZ, RZ, P3 ;  /* 0x000000ffff837224 */ /* 0x000fe400018e06ff */
[----:B------:R-:W-:Y:S01]  /*32c40*/  IMAD.WIDE.U32 R90, R101, 0xf5138f, RZ ;  /* 0x00f5138f655a7825 */ /* 0x000fe200078e00ff */
[----:B------:R-:W-:Y:S02]  /*32c50*/  SHF.L.W.U32.HI R99, R98, 0x1, R97 ;  /* 0x0000000162637819 */ /* 0x000fe40000010e61 */
[----:B------:R-:W-:Y:S01]  /*32c60*/  IADD3.X R131, P0, PT, R131, R93, RZ, P0, !PT ;  /* 0x0000005d83837210 */ /* 0x000fe2000071e4ff */
[----:B------:R-:W-:Y:S01]  /*32c70*/  IMAD.WIDE.U32 R108, R101, 0x6ca1493b, RZ ;  /* 0x6ca1493b656c7825 */ /* 0x000fe200078e00ff */
[----:B------:R-:W-:-:S02]  /*32c80*/  IADD3.X R144, P2, PT, R99, R89, RZ, P2, !PT ;  /* 0x0000005963907210 */ /* 0x000fc4000175e4ff */
[----:B------:R-:W-:Y:S01]  /*32c90*/  IADD3.X R118, P0, PT, R119, R118, RZ, P0, !PT ;  /* 0x0000007677767210 */ /* 0x000fe2000071e4ff */
[----:B------:R-:W-:-:S03]  /*32ca0*/  IMAD.WIDE.U32 R132, P3, R219, R224, R132 ;  /* 0x000000e0db847225 */ /* 0x000fc60007860084 */
[----:B------:R-:W-:Y:S01]  /*32cb0*/  IADD3.X R119, P0, PT, R131, R144, RZ, P0, !PT ;  /* 0x0000009083777210 */ /* 0x000fe2000071e4ff */
[----:B------:R-:W-:Y:S02]  /*32cc0*/  IMAD.X R147, RZ, RZ, RZ, P3 ;  /* 0x000000ffff937224 */ /* 0x000fe400018e06ff */
[----:B------:R-:W-:-:S04]  /*32cd0*/  IMAD.WIDE.U32.X R124, R222, R222, R124, P4 ;  /* 0x000000dede7c7225 */ /* 0x000fc800020e047c */
[----:B------:R-:W-:-:S04]  /*32ce0*/  IMAD.WIDE.U32 R90, P4, R104, 0x1a22d9f3, R90 ;  /* 0x1a22d9f3685a7825 */ /* 0x000fc8000788005a */
[----:B------:R-:W-:Y:S01]  /*32cf0*/  IMAD.WIDE.U32 R106, R104, 0xf5138f, RZ ;  /* 0x00f5138f686a7825 */ /* 0x000fe200078e00ff */
[----:B------:R-:W-:-:S03]  /*32d00*/  MOV R92, R91 ;  /* 0x0000005b005c7202 */ /* 0x000fc60000000f00 */
[----:B------:R-:W-:-:S04]  /*32d10*/  IMAD.WIDE.U32 R108, P3, R104, -0x39c4fa40, R108 ;  /* 0xc63b05c0686c7825 */ /* 0x000fc8000786006c */
[----:B------:R-:W-:-:S04]  /*32d20*/  IMAD.WIDE.U32 R142, R140, -0x1, RZ ;  /* 0xffffffff8c8e7825 */ /* 0x000fc800078e00ff */
[----:B------:R-:W-:Y:S02]  /*32d30*/  IMAD R105, R140, -0x7af74001, -R123 ;  /* 0x8508bfff8c697824 */ /* 0x000fe400078e0a7b */
[----:B------:R-:W-:-:S04]  /*32d40*/  IMAD.WIDE.U32 R98, R101, 0x17c510ea, RZ ;  /* 0x17c510ea65627825 */ /* 0x000fc800078e00ff */
[----:B------:R-:W-:Y:S01]  /*32d50*/  IMAD.X R121, RZ, RZ, RZ, P3 ;  /* 0x000000ffff797224 */ /* 0x000fe200018e06ff */
[----:B------:R-:W-:Y:S01]  /*32d60*/  IADD3 R107, P3, PT, R90, R107, RZ ;  /* 0x0000006b5a6b7210 */ /* 0x000fe20007f7e0ff */
[----:B------:R-:W-:-:S04]  /*32d70*/  IMAD.WIDE.U32 R128, R104, 0x6ca1493b, RZ ;  /* 0x6ca1493b68807825 */ /* 0x000fc800078e00ff */
[----:B------:R-:W-:Y:S02]  /*32d80*/  IMAD.X R93, RZ, RZ, RZ, P4 ;  /* 0x000000ffff5d7224 */ /* 0x000fe400020e06ff */
[----:B------:R-:W-:Y:S02]  /*32d90*/  IMAD.IADD R105, R143, 0x1, R105 ;  /* 0x000000018f697824 */ /* 0x000fe400078e0269 */
[----:B------:R-:W-:-:S04]  /*32da0*/  IMAD.WIDE.U32 R98, P4, R104, 0x1ae3a46, R98 ;  /* 0x01ae3a4668627825 */ /* 0x000fc80007880062 */
[----:B------:R-:W-:-:S04]  /*32db0*/  IMAD.WIDE.U32 R112, R104, 0x17c510ea, RZ ;  /* 0x17c510ea68707825 */ /* 0x000fc800078e00ff */
[----:B------:R-:W-:Y:S01]  /*32dc0*/  IMAD.WIDE.U32.X R92, R101, 0x1a22d9f3, R92, P3 ;  /* 0x1a22d9f3655c7825 */ /* 0x000fe200018e045c */
[----:B------:R-:W-:-:S03]  /*32dd0*/  IADD3 R129, P3, PT, R108, R129, RZ ;  /* 0x000000816c817210 */ /* 0x000fc60007f7e0ff */
[----:B------:R-:W-:-:S04]  /*32de0*/  IMAD.WIDE.U32 R102, R105, 0x1, RZ ;  /* 0x0000000169667825 */ /* 0x000fc800078e00ff */
[----:B------:R-:W-:Y:S02]  /*32df0*/  IMAD.MOV.U32 R120, RZ, RZ, R109 ;  /* 0x000000ffff787224 */ /* 0x000fe400078e006d */
[----:B------:R-:W-:Y:S01]  /*32e00*/  IMAD.X R89, RZ, RZ, RZ, P4 ;  /* 0x000000ffff597224 */ /* 0x000fe200020e06ff */
[----:B------:R-:W-:Y:S01]  /*32e10*/  IADD3 R113, P4, PT, R98, R113, RZ ;  /* 0x0000007162717210 */ /* 0x000fe20007f9e0ff */
[----:B------:R-:W-:Y:S01]  /*32e20*/  IMAD.MOV.U32 R88, RZ, RZ, R99 ;  /* 0x000000ffff587224 */ /* 0x000fe200078e0063 */
[----:B------:R-:W-:Y:S01]  /*32e30*/  IADD3.X R99, P0, PT, RZ, RZ, RZ, P0, !PT ;  /* 0x000000ffff637210 */ /* 0x000fe2000071e4ff */
[----:B------:R-:W-:-:S04]  /*32e40*/  IMAD.WIDE.U32.X R120, R101, -0x39c4fa40, R120, P3 ;  /* 0xc63b05c065787825 */ /* 0x000fc800018e0478 */
[----:B------:R-:W-:-:S04]  /*32e50*/  IMAD.WIDE.U32 R138, R142, 0x1, RZ ;  /* 0x000000018e8a7825 */ /* 0x000fc800078e00ff */
[----:B------:R-:W-:-:S04]  /*32e60*/  IMAD.WIDE.U32 R102, P3, R142, -0x7af74000, R102 ;  /* 0x8508c0008e667825 */ /* 0x000fc80007860066 */
[----:B------:R-:W-:-:S04]  /*32e70*/  IMAD.WIDE.U32 R136, R218, R221, R136 ;  /* 0x000000ddda887225 */ /* 0x000fc800078e0088 */
[----:B------:R-:W-:Y:S01]  /*32e80*/  IMAD.WIDE.U32.X R88, R101, 0x1ae3a46, R88, P4 ;  /* 0x01ae3a4665587825 */ /* 0x000fe200020e0458 */
[----:B------:R-:W-:Y:S02]  /*32e90*/  IADD3 RZ, P4, PT, R140, R138, RZ ;  /* 0x0000008a8cff7210 */ /* 0x000fe40007f9e0ff */
[----:B------:R-:W-:Y:S01]  /*32ea0*/  SHF.L.W.U32.HI R97, R97, 0x1, R136 ;  /* 0x0000000161617819 */ /* 0x000fe20000010e88 */
[----:B------:R-:W-:Y:S01]  /*32eb0*/  IMAD.WIDE.U32.X R150, R223, R223, R150, P5 ;  /* 0x000000dfdf967225 */ /* 0x000fe200028e0496 */
        /* <DEDUP_REMOVED lines=8> */
[----:B------:R-:W-:-:S04]  /*32f40*/  IMAD.WIDE.U32 R102, R104, -0x45f6b800, R110 ;  /* 0xba09480068667825 */ /* 0x000fc800078e006e */
[----:B------:R-:W-:Y:S01]  /*32f50*/  IMAD.WIDE.U32.X R100, R105, -0x7af74000, R100, P5 ;  /* 0x8508c00069647825 */ /* 0x000fe200028e0464 */
[----:B------:R-:W-:Y:S02]  /*32f60*/  IADD3.X RZ, P5, PT, R119, R107, RZ, P3, !PT ;  /* 0x0000006b77ff7210 */ /* 0x000fe40001fbe4ff */
[----:B------:R-:W-:Y:S01]  /*32f70*/  IADD3.X R136, P3, PT, R136, R115, RZ, P2, !PT ;  /* 0x0000007388887210 */ /* 0x000fe2000177e4ff */
[----:B------:R-:W-:Y:S01]  /*32f80*/  IMAD.WIDE.U32 R110, R105, 0x30000000, RZ ;  /* 0x30000000696e7825 */ /* 0x000fe200078e00ff */
[----:B------:R-:W-:Y:S02]  /*32f90*/  IADD3.X R91, P4, PT, RZ, R100, RZ, P4, !PT ;  /* 0x00000064ff5b7210 */ /* 0x000fe4000279e4ff */
[----:B------:R-:W-:Y:S01]  /*32fa0*/  IADD3.X R138, P2, PT, R99, R92, RZ, P5, !PT ;  /* 0x0000005c638a7210 */ /* 0x000fe20002f5e4ff */
[----:B------:R-:W-:Y:S01]  /*32fb0*/  IMAD.WIDE.U32 R118, R104, 0xf5138f, R118 ;  /* 0x00f5138f68767825 */ /* 0x000fe200078e0076 */
[----:B------:R-:W-:-:S03]  /*32fc0*/  IADD3.X R100, P4, PT, RZ, R101, RZ, P4, !PT ;  /* 0x00000065ff647210 */ /* 0x000fc6000279e4ff */
        /* <DEDUP_REMOVED lines=8> */
[----:B------:R-:W-:Y:S02]  /*33050*/  IADD3.X R138, P2, PT, R138, R135, RZ, P2, !PT ;  /* 0x000000878a8a7210 */ /* 0x000fe4000175e4ff */
[----:B------:R-:W-:Y:S01]  /*33060*/  IADD3.X R119, P4, PT, RZ, RZ, RZ, P4, !PT ;  /* 0x000000ffff777210 */ /* 0x000fe2000279e4ff */
[----:B------:R-:W-:Y:S01]  /*33070*/  IMAD.MOV.U32 R146, RZ, RZ, R133 ;  /* 0x000000ffff927224 */ /* 0x000fe200078e0085 */
[----:B------:R-:W-:Y:S01]  /*33080*/  IADD3.X R139, P2, PT, R97, R136, RZ, P2, !PT ;  /* 0x00000088618b7210 */ /* 0x000fe2000175e4ff */
[----:B------:R-:W-:Y:S01]  /*33090*/  IMAD.X R123, RZ, RZ, RZ, P5 ;  /* 0x000000ffff7b7224 */ /* 0x000fe200028e06ff */
[----:B------:R-:W-:Y:S01]  /*330a0*/  IADD3 R133, P5, PT, R110, R91, RZ ;  /* 0x0000005b6e857210 */ /* 0x000fe20007fbe0ff */
[----:B------:R-:W-:-:S04]  /*330b0*/  IMAD.WIDE.U32 R92, R105, -0x45f6b800, RZ ;  /* 0xba094800695c7825 */ /* 0x000fc800078e00ff */
[----:B------:R-:W-:Y:S02]  /*330c0*/  IMAD.MOV.U32 R122, RZ, RZ, R111 ;  /* 0x000000ffff7a7224 */ /* 0x000fe400078e006f */
[----:B------:R-:W-:-:S04]  /*330d0*/  IMAD.WIDE.U32 R148, R219, R219, RZ ;  /* 0x000000dbdb947225 */ /* 0x000fc800078e00ff */
[----:B------:R-:W-:Y:S01]  /*330e0*/  IMAD.WIDE.U32.X R122, R105, 0x170b5d44, R122, P5 ;  /* 0x170b5d44697a7825 */ /* 0x000fe200028e047a */
[----:B------:R-:W-:Y:S02]  /*330f0*/  IADD3 R143, P0, PT, R149, R132, RZ ;  /* 0x00000084958f7210 */ /* 0x000fe40007f1e0ff */
[----:B------:R-:W-:Y:S01]  /*33100*/  IADD3.X R149, P2, PT, RZ, RZ, RZ, P2, !PT ;  /* 0x000000ffff957210 */ /* 0x000fe2000175e4ff */
[----:B------:R-:W-:-:S04]  /*33110*/  IMAD.WIDE.U32 R140, R105, 0xf5138f, RZ ;  /* 0x00f5138f698c7825 */ /* 0x000fc800078e00ff */
[----:B------:R-:W-:-:S04]  /*33120*/  IMAD.WIDE.U32 R92, P5, R142, 0x1ef3622f, R92 ;  /* 0x1ef3622f8e5c7825 */ /* 0x000fc800078a005c */
[----:B------:R-:W-:-:S04]  /*33130*/  IMAD.WIDE.U32 R106, R142, -0x45f6b800, RZ ;  /* 0xba0948008e6a7825 */ /* 0x000fc800078e00ff */
[----:B------:R-:W-:Y:S01]  /*33140*/  IMAD.X R145, RZ, RZ, RZ, P4 ;  /* 0x000000ffff917224 */ /* 0x000fe200020e06ff */
[----:B------:R-:W-:Y:S01]  /*33150*/  IADD3 RZ, P4, PT, R102, R90, RZ ;  /* 0x0000005a66ff7210 */ /* 0x000fe20007f9e0ff */
[----:B------:R-:W-:Y:S02]  /*33160*/  IMAD.X R101, RZ, RZ, RZ, P5 ;  /* 0x000000ffff657224 */ /* 0x000fe400028e06ff */
[----:B------:R-:W-:Y:S01]  /*33170*/  IMAD.WIDE.U32 R90, R142, 0xf5138f, RZ ;  /* 0x00f5138f8e5a7825 */ /* 0x000fe200078e00ff */
[----:B------:R-:W-:-:S03]  /*33180*/  IADD3.X RZ, P4, PT, R103, R133, RZ, P4, !PT ;  /* 0x0000008567ff7210 */ /* 0x000fc6000279e4ff */
[----:B------:R-:W-:Y:S01]  /*33190*/  IMAD.WIDE.U32 R140, P5, R142, 0x1a22d9f3, R140 ;  /* 0x1a22d9f38e8c7825 */ /* 0x000fe200078a008c */
[----:B------:R-:W-:-:S03]  /*331a0*/  IADD3.X R119, P4, PT, R119, R122, RZ, P4, !PT ;  /* 0x0000007a77777210 */ /* 0x000fc6000279e4ff */
[----:B------:R-:W-:Y:S01]  /*331b0*/  IMAD.X R111, RZ, RZ, RZ, P2 ;  /* 0x000000ffff6f7224 */ /* 0x000fe200010e06ff */
[----:B------:R-:W-:Y:S01]  /*331c0*/  IADD3 R109, P2, PT, R92, R107, RZ ;  /* 0x0000006b5c6d7210 */ /* 0x000fe20007f5e0ff */
[----:B------:R-:W-:Y:S01]  /*331d0*/  IMAD.MOV.U32 R100, RZ, RZ, R93 ;  /* 0x000000ffff647224 */ /* 0x000fe200078e005d */
[----:B------:R-:W-:Y:S01]  /*331e0*/  MOV R136, R141 ;  /* 0x0000008d00887202 */ /* 0x000fe20000000f00 */
[----:B------:R-:W-:Y:S01]  /*331f0*/  IMAD.X R137, RZ, RZ, RZ, P5 ;  /* 0x000000ffff897224 */ /* 0x000fe200028e06ff */
[----:B------:R-:W-:Y:S01]  /*33200*/  IADD3 R99, P5, PT, R140, R91, RZ ;  /* 0x0000005b8c637210 */ /* 0x000fe20007fbe0ff */
[----:B------:R-:W-:Y:S01]  /*33210*/  IMAD.WIDE.U32 R126, R218, R217, R126 ;  /* 0x000000d9da7e7225 */ /* 0x000fe200078e007e */
[----:B------:R-:W-:-:S03]  /*33220*/  IADD3.X R174, P4, PT, R145, R123, RZ, P4, !PT ;  /* 0x0000007b91ae7210 */ /* 0x000fc6000279e4ff */
[----:B------:R-:W-:Y:S01]  /*33230*/  IMAD.WIDE.U32 R134, R105, 0x6ca1493b, RZ ;  /* 0x6ca1493b69867825 */ /* 0x000fe200078e00ff */
[----:B------:R-:W-:Y:S02]  /*33240*/  SHF.L.W.U32.HI R131, R131, 0x1, R126 ;  /* 0x0000000183837819 */ /* 0x000fe40000010e7e */
[----:B------:R-:W-:Y:S01]  /*33250*/  IADD3.X R118, P4, PT, R119, R118, RZ, P4, !PT ;  /* 0x0000007677767210 */ /* 0x000fe2000279e4ff */
[----:B------:R-:W-:Y:S01]  /*33260*/  IMAD.WIDE.U32.X R100, R105, 0x1ef3622f, R100, P2 ;  /* 0x1ef3622f69647825 */ /* 0x000fe200010e0464 */
[----:B------:R-:W-:Y:S02]  /*33270*/  IADD3 RZ, P2, PT, R138, R128, RZ ;  /* 0x000000808aff7210 */ /* 0x000fe40007f5e0ff */
[----:B------:R-:W-:Y:S01]  /*33280*/  IADD3.X R91, P3, PT, R131, R124, RZ, P3, !PT ;  /* 0x0000007c835b7210 */ /* 0x000fe20001f7e4ff */
[----:B------:R-:W-:Y:S01]  /*33290*/  IMAD.WIDE.U32.X R136, R105, 0x1a22d9f3, R136, P5 ;  /* 0x1a22d9f369887825 */ /* 0x000fe200028e0488 */
[----:B------:R-:W-:Y:S02]  /*332a0*/  IADD3.X RZ, P2, PT, R139, R129, RZ, P2, !PT ;  /* 0x000000818bff7210 */ /* 0x000fe4000175e4ff */
[----:B------:R-:W-:Y:S01]  /*332b0*/  IADD3.X R119, P4, PT, R174, R115, RZ, P4, !PT ;  /* 0x00000073ae777210 */ /* 0x000fe2000279e4ff */
[----:B------:R-:W-:Y:S01]  /*332c0*/  IMAD.WIDE.U32 R134, P5, R142, -0x39c4fa40, R134 ;  /* 0xc63b05c08e867825 */ /* 0x000fe200078a0086 */
[----:B------:R-:W-:-:S03]  /*332d0*/  IADD3.X R144, P2, PT, R149, R120, RZ, P2, !PT ;  /* 0x0000007895907210 */ /* 0x000fc6000175e4ff */
[----:B------:R-:W-:Y:S01]  /*332e0*/  IMAD.WIDE.U32 R132, R142, 0x6ca1493b, RZ ;  /* 0x6ca1493b8e847825 */ /* 0x000fe200078e00ff */
[----:B------:R-:W-:-:S03]  /*332f0*/  IADD3.X R111, P2, PT, R111, R121, RZ, P2, !PT ;  /* 0x000000796f6f7210 */ /* 0x000fc6000175e4ff */
[----:B------:R-:W-:Y:S01]  /*33300*/  IMAD.IADD R97, R127, 0x1, R130 ;  /* 0x000000017f617824 */ /* 0x000fe200078e0282 */
[----:B------:R-:W-:Y:S01]  /*33310*/  IADD3.X R144, P2, PT, R144, R91, RZ, P2, !PT ;  /* 0x0000005b90907210 */ /* 0x000fe2000175e4ff */
[----:B------:R-:W-:Y:S01]  /*33320*/  IMAD.X R131, RZ, RZ, RZ, P5 ;  /* 0x000000ffff837224 */ /* 0x000fe200028e06ff */
[----:B------:R-:W-:Y:S01]  /*33330*/  IADD3 R133, P5, PT, R134, R133, RZ ;  /* 0x0000008586857210 */ /* 0x000fe20007fbe0ff */
[----:B------:R-:W-:Y:S01]  /*33340*/  IMAD.WIDE.U32 R128, R105, 0x17c510ea, RZ ;  /* 0x17c510ea69807825 */ /* 0x000fe200078e00ff */
[----:B------:R-:W-:-:S03]  /*33350*/  SHF.L.W.U32.HI R127, R126, 0x1, R97 ;  /* 0x000000017e7f7819 */ /* 0x000fc60000010e61 */
        /* <DEDUP_REMOVED lines=8> */
[----:B------:R-:W-:-:S04]  /*333e0*/  IMAD.WIDE.U32 R122, R102, -0x1, RZ ;  /* 0xffffffff667a7825 */ /* 0x000fc800078e00ff */
[----:B------:R-:W-:Y:S01]  /*333f0*/  IMAD.X R125, RZ, RZ, RZ, P5 ;  /* 0x000000ffff7d7224 */ /* 0x000fe200028e06ff */
[----:B------:R-:W-:Y:S01]  /*33400*/  IADD3 R135, P5, PT, R128, R127, RZ ;  /* 0x0000007f80877210 */ /* 0x000fe20007fbe0ff */
[----:B------:R-:W-:Y:S02]  /*33410*/  IMAD R91, R102, -0x7af74001, -R93 ;  /* 0x8508bfff665b7824 */ /* 0x000fe400078e0a5d */
[----:B------:R-:W-:Y:S02]  /*33420*/  IMAD.MOV.U32 R124, RZ, RZ, R129 ;  /* 0x000000ffff7c7224 */ /* 0x000fe400078e0081 */
[----:B------:R-:W-:Y:S01]  /*33430*/  IMAD.WIDE.U32.X R146, R224, R224, R146, P0 ;  /* 0x000000e0e0927225 */ /* 0x000fe200000e0492 */
[----:B------:R-:W-:Y:S02]  /*33440*/  IADD3.X R115, P0, PT, RZ, RZ, RZ, P4, !PT ;  /* 0x000000ffff737210 */ /* 0x000fe4000271e4ff */
[----:B------:R-:W-:Y:S01]  /*33450*/  IADD3 RZ, P4, PT, R118, R106, RZ ;  /* 0x0000006a76ff7210 */ /* 0x000fe20007f9e0ff */
[----:B------:R-:W-:-:S03]  /*33460*/  IMAD.WIDE.U32 R138, R104, 0x6ca1493b, R138 ;  /* 0x6ca1493b688a7825 */ /* 0x000fc600078e008a */
[----:B------:R-:W-:Y:S01]  /*33470*/  IADD3.X RZ, P4, PT, R119, R109, RZ, P4, !PT ;  /* 0x0000006d77ff7210 */ /* 0x000fe2000279e4ff */
[----:B------:R-:W-:Y:S02]  /*33480*/  IMAD.IADD R123, R123, 0x1, R91 ;  /* 0x000000017b7b7824 */ /* 0x000fe400078e025b */
[----:B------:R-:W-:-:S04]  /*33490*/  IMAD.WIDE.U32 R110, R122, 0x1, RZ ;  /* 0x000000017a6e7825 */ /* 0x000fc800078e00ff */
[----:B------:R-:W-:-:S04]  /*334a0*/  IMAD.WIDE.U32.X R124, R105, 0x1ae3a46, R124, P5 ;  /* 0x01ae3a46697c7825 */ /* 0x000fc800028e047c */
[----:B------:R-:W-:Y:S01]  /*334b0*/  IMAD.IADD R105, R139, 0x1, R108 ;  /* 0x000000018b697824 */ /* 0x000fe200078e026c */
[----:B------:R-:W-:Y:S01]  /*334c0*/  IADD3.X R108, P2, PT, RZ, RZ, RZ, P2, !PT ;  /* 0x000000ffff6c7210 */ /* 0x000fe2000175e4ff */
[----:B------:R-:W-:-:S03]  /*334d0*/  IMAD.WIDE.U32 R106, R123, 0x1, RZ ;  /* 0x000000017b6a7825 */ /* 0x000fc600078e00ff */
[----:B------:R-:W-:Y:S01]  /*334e0*/  IADD3.X R149, PT, PT, RZ, RZ, RZ, P2, !PT ;  /* 0x000000ffff957210 */ /* 0x000fe200017fe4ff */
[----:B------:R-:W-:Y:S01]  /*334f0*/  IMAD.X R139, RZ, RZ, RZ, P0 ;  /* 0x000000ffff8b7224 */ /* 0x000fe200000e06ff */
[----:B------:R-:W-:Y:S01]  /*33500*/  IADD3 RZ, P0, PT, R102, R110, RZ ;  /* 0x0000006e66ff7210 */ /* 0x000fe20007f1e0ff */
[----:B------:R-:W-:Y:S01]  /*33510*/  IMAD.WIDE.U32 R102, R219, R217, R116 ;  /* 0x000000d9db667225 */ /* 0x000fe200078e0074 */
[----:B------:R-:W-:-:S03]  /*33520*/  IADD3 RZ, P2, PT, R144, R112, RZ ;  /* 0x0000007090ff7210 */ /* 0x000fc60007f5e0ff */
[----:B------:R-:W-:Y:S01]  /*33530*/  IMAD.WIDE.U32 R106, P5, R122, -0x7af74000, R106 ;  /* 0x8508c0007a6a7825 */ /* 0x000fe200078a006a */
[----:B------:R-:W-:Y:S02]  /*33540*/  SHF.L.W.U32.HI R127, R97, 0x1, R102 ;  /* 0x00000001617f7819 */ /* 0x000fe40000010e66 */
[----:B------:R-:W-:Y:S01]  /*33550*/  IADD3.X RZ, P2, PT, R145, R113, RZ, P2, !PT ;  /* 0x0000007191ff7210 */ /* 0x000fe2000175e4ff */
[----:B------:R-:W-:Y:S01]  /*33560*/  IMAD.X R97, RZ, RZ, RZ, P5 ;  /* 0x000000ffff617224 */ /* 0x000fe200028e06ff */
[----:B------:R-:W-:Y:S01]  /*33570*/  IADD3 R91, P5, PT, R111, R106, RZ ;  /* 0x0000006a6f5b7210 */ /* 0x000fe20007fbe0ff */
[----:B------:R-:W-:Y:S01]  /*33580*/  IMAD.WIDE.U32 R120, R123, 0x30000000, RZ ;  /* 0x300000007b787825 */ /* 0x000fe200078e00ff */
[----:B------:R-:W-:Y:S02]  /*33590*/  IADD3.X R127, P3, PT, R127, R96, RZ, P3, !PT ;  /* 0x000000607f7f7210 */ /* 0x000fe40001f7e4ff */
[----:B------:R-:W-:Y:S01]  /*335a0*/  IADD3.X RZ, P0, PT, R93, R91, RZ, P0, !PT ;  /* 0x0000005b5dff7210 */ /* 0x000fe2000071e4ff */
[----:B------:R-:W-:-:S02]  /*335b0*/  IMAD.MOV.U32 R96, RZ, RZ, R107 ;  /* 0x000000ffff607224 */ /* 0x000fc400078e006b */
[----:B------:R-:W-:-:S04]  /*335c0*/  IMAD.WIDE.U32 R116, R122, 0x30000000, RZ ;  /* 0x300000007a747825 */ /* 0x000fc800078e00ff */
[----:B------:R-:W-:-:S04]  /*335d0*/  IMAD.WIDE.U32.X R96, R123, -0x7af74000, R96, P5 ;  /* 0x8508c0007b607825 */ /* 0x000fc800028e0460 */
[----:B------:R-:W-:-:S04]  /*335e0*/  IMAD.WIDE.U32 R120, P5, R122, 0x170b5d44, R120 ;  /* 0x170b5d447a787825 */ /* 0x000fc800078a0078 */
[----:B------:R-:W-:Y:S01]  /*335f0*/  IMAD.IADD R129, R103, 0x1, R114 ;  /* 0x0000000167817824 */ /* 0x000fe200078e0272 */
[----:B------:R-:W-:Y:S01]  /*33600*/  IADD3.X R103, P4, PT, R115, R100, RZ, P4, !PT ;  /* 0x0000006473677210 */ /* 0x000fe2000279e4ff */
[----:B------:R-:W-:Y:S01]  /*33610*/  IMAD.X R115, RZ, RZ, RZ, P5 ;  /* 0x000000ffff737224 */ /* 0x000fe200028e06ff */
[----:B------:R-:W-:Y:S01]  /*33620*/  IADD3 R117, P5, PT, R120, R117, RZ ;  /* 0x0000007578757210 */ /* 0x000fe20007fbe0ff */
[----:B------:R-:W-:Y:S01]  /*33630*/  IMAD.WIDE.U32 R112, R123, -0x45f6b800, RZ ;  /* 0xba0948007b707825 */ /* 0x000fe200078e00ff */
[----:B------:R-:W-:Y:S02]  /*33640*/  IADD3.X R100, P4, PT, R139, R101, RZ, P4, !PT ;  /* 0x000000658b647210 */ /* 0x000fe4000279e4ff */
[----:B------:R-:W-:Y:S01]  /*33650*/  SHF.L.W.U32.HI R141, R102, 0x1, R129 ;  /* 0x00000001668d7819 */ /* 0x000fe20000010e81 */
[----:B------:R-:W-:Y:S01]  /*33660*/  IMAD.MOV.U32 R114, RZ, RZ, R121 ;  /* 0x000000ffff727224 */ /* 0x000fe200078e0079 */
[----:B------:R-:W-:Y:S01]  /*33670*/  IADD3.X R138, P4, PT, R103, R138, RZ, P4, !PT ;  /* 0x0000008a678a7210 */ /* 0x000fe2000279e4ff */
[----:B------:R-:W-:Y:S01]  /*33680*/  IMAD.WIDE.U32 R110, R122, -0x45f6b800, RZ ;  /* 0xba0948007a6e7825 */ /* 0x000fe200078e00ff */
[----:B------:R-:W-:-:S02]  /*33690*/  IADD3.X R121, P2, PT, R108, R88, RZ, P2, !PT ;  /* 0x000000586c797210 */ /* 0x000fc4000175e4ff */
[----:B------:R-:W-:Y:S01]  /*336a0*/  IADD3.X R139, P4, PT, R100, R105, RZ, P4, !PT ;  /* 0x00000069648b7210 */ /* 0x000fe2000279e4ff */
[----:B------:R-:W-:Y:S01]  /*336b0*/  IMAD.WIDE.U32.X R114, R123, 0x170b5d44, R114, P5 ;  /* 0x170b5d447b727825 */ /* 0x000fe200028e0472 */
        /* <DEDUP_REMOVED lines=9> */
[----:B------:R-:W-:-:S04]  /*33750*/  IMAD.WIDE.U32 R144, R104, 0x17c510ea, R144 ;  /* 0x17c510ea68907825 */ /* 0x000fc800078e0090 */
[----:B------:R-:W-:-:S04]  /*33760*/  IMAD.WIDE.U32.X R108, R123, 0x1ef3622f, R108, P5 ;  /* 0x1ef3622f7b6c7825 */ /* 0x000fc800028e046c */
[----:B------:R-:W-:-:S04]  /*33770*/  IMAD.WIDE.U32 R106, P5, R122, 0x1a22d9f3, R106 ;  /* 0x1a22d9f37a6a7825 */ /* 0x000fc800078a006a */
[----:B------:R-:W-:Y:S01]  /*33780*/  IMAD.WIDE.U32 R104, R122, 0xf5138f, RZ ;  /* 0x00f5138f7a687825 */ /* 0x000fe200078e00ff */
[----:B------:R-:W-:-:S03]  /*33790*/  IADD3.X R103, PT, PT, RZ, RZ, RZ, P5, !PT ;  /* 0x000000ffff677210 */ /* 0x000fc60002ffe4ff */
[----:B------:R-:W-:Y:S01]  /*337a0*/  IMAD.X R173, RZ, RZ, RZ, P4 ;  /* 0x000000ffffad7224 */ /* 0x000fe200020e06ff */
[----:B------:R-:W-:Y:S01]  /*337b0*/  IADD3 R105, P4, PT, R106, R105, RZ ;  /* 0x000000696a697210 */ /* 0x000fe20007f9e0ff */
[----:B------:R-:W-:Y:S01]  /*337c0*/  IMAD.MOV.U32 R102, RZ, RZ, R107 ;  /* 0x000000ffff667224 */ /* 0x000fe200078e006b */
[----:B------:R-:W-:Y:S01]  /*337d0*/  IADD3.X R107, P0, PT, RZ, R96, RZ, P0, !PT ;  /* 0x00000060ff6b7210 */ /* 0x000fe2000071e4ff */
[----:B------:R-:W-:-:S03]  /*337e0*/  IMAD.WIDE.U32 R100, R123, 0x6ca1493b, RZ ;  /* 0x6ca1493b7b647825 */ /* 0x000fc600078e00ff */
[----:B------:R-:W-:Y:S01]  /*337f0*/  IADD3.X R182, P0, PT, RZ, R97, RZ, P0, !PT ;  /* 0x00000061ffb67210 */ /* 0x000fe2000071e4ff */
[----:B------:R-:W-:Y:S01]  /*33800*/  IMAD.WIDE.U32.X R102, R123, 0x1a22d9f3, R102, P4 ;  /* 0x1a22d9f37b667825 */ /* 0x000fe200020e0466 */
[----:B------:R-:W-:-:S03]  /*33810*/  IADD3 RZ, P4, PT, R138, R90, RZ ;  /* 0x0000005a8aff7210 */ /* 0x000fc60007f9e0ff */
[----:B------:R-:W-:Y:S01]  /*33820*/  IMAD.WIDE.U32 R118, R142, -0x45f6b800, R118 ;  /* 0xba0948008e767825 */ /* 0x000fe200078e0076 */
[----:B------:R-:W-:-:S03]  /*33830*/  IADD3.X RZ, P4, PT, R139, R99, RZ, P4, !PT ;  /* 0x000000638bff7210 */ /* 0x000fc6000279e4ff */
[C---:B------:R-:W-:Y:S01]  /*33840*/  IMAD.WIDE.U32 R88, R122.reuse, 0x6ca1493b, RZ ;  /* 0x6ca1493b7a587825 */ /* 0x040fe200078e00ff */
[----:B------:R-:W-:Y:S02]  /*33850*/  IADD3.X R113, P4, PT, R113, R136, RZ, P4, !PT ;  /* 0x0000008871717210 */ /* 0x000fe4000279e4ff */
[----:B------:R-:W-:Y:S01]  /*33860*/  IADD3.X R118, P0, PT, R107, R118, RZ, P0, !PT ;  /* 0x000000766b767210 */ /* 0x000fe2000071e4ff */
[----:B------:R-:W-:Y:S01]  /*33870*/  IMAD.WIDE.U32 R100, P5, R122, -0x39c4fa40, R100 ;  /* 0xc63b05c07a647825 */ /* 0x000fe200078a0064 */
[----:B------:R-:W-:-:S03]  /*33880*/  IADD3.X R173, P4, PT, R173, R137, RZ, P4, !PT ;  /* 0x00000089adad7210 */ /* 0x000fc6000279e4ff */
[----:B------:R-:W-:Y:S01]  /*33890*/  IMAD.IADD R119, R119, 0x1, R92 ;  /* 0x0000000177777824 */ /* 0x000fe200078e025c */
[----:B------:R-:W-:Y:S01]  /*338a0*/  IADD3.X R144, P4, PT, R113, R144, RZ, P4, !PT ;  /* 0x0000009071907210 */ /* 0x000fe2000279e4ff */
        /* <DEDUP_REMOVED lines=8> */
[----:B------:R-:W-:Y:S02]  /*33930*/  IMAD.IADD R184, R145, 0x1, R98 ;  /* 0x0000000191b87824 */ /* 0x000fe400078e0262 */
[----:B------:R-:W-:Y:S01]  /*33940*/  IMAD.X R99, RZ, RZ, RZ, P5 ;  /* 0x000000ffff637224 */ /* 0x000fe200028e06ff */
[----:B------:R-:W-:Y:S01]  /*33950*/  IADD3 R97, P5, PT, R92, R97, RZ ;  /* 0x000000615c617210 */ /* 0x000fe20007fbe0ff */
[----:B------:R-:W-:Y:S01]  /*33960*/  IMAD.MOV.U32 R98, RZ, RZ, R93 ;  /* 0x000000ffff627224 */ /* 0x000fe200078e005d */
[----:B------:R-:W-:Y:S01]  /*33970*/  IADD3.X R145, P4, PT, R173, R184, RZ, P4, !PT ;  /* 0x000000b8ad917210 */ /* 0x000fe2000279e4ff */
[----:B------:R-:W-:-:S03]  /*33980*/  IMAD.WIDE.U32 R162, R219, R218, R162 ;  /* 0x000000dadba27225 */ /* 0x000fc600078e00a2 */
[----:B------:R-:W-:Y:S01]  /*33990*/  IADD3.X R107, P4, PT, RZ, RZ, RZ, P4, !PT ;  /* 0x000000ffff6b7210 */ /* 0x000fe2000279e4ff */
[----:B------:R-:W-:Y:S01]  /*339a0*/  IMAD.WIDE.U32.X R98, R123, 0x1ae3a46, R98, P5 ;  /* 0x01ae3a467b627825 */ /* 0x000fe200028e0462 */
[----:B------:R-:W-:Y:S02]  /*339b0*/  IADD3.X R101, P5, PT, RZ, RZ, RZ, P0, !PT ;  /* 0x000000ffff657210 */ /* 0x000fe400007be4ff */
[----:B------:R-:W-:Y:S01]  /*339c0*/  IADD3.X R149, P0, PT, R149, R174, RZ, P2, !PT ;  /* 0x000000ae95957210 */ /* 0x000fe2000171e4ff */
[----:B------:R-:W-:Y:S01]  /*339d0*/  IMAD.X R127, RZ, RZ, RZ, P4 ;  /* 0x000000ffff7f7224 */ /* 0x000fe200020e06ff */
[----:B------:R-:W-:Y:S01]  /*339e0*/  IADD3 RZ, P2, PT, R118, R116, RZ ;  /* 0x0000007476ff7210 */ /* 0x000fe20007f5e0ff */
[----:B------:R-:W-:Y:S01]  /*339f0*/  IMAD.WIDE.U32 R138, R142, 0xf5138f, R138 ;  /* 0x00f5138f8e8a7825 */ /* 0x000fe200078e008a */
[----:B------:R-:W-:Y:S02]  /*33a00*/  SHF.L.W.U32.HI R93, R129, 0x1, R162 ;  /* 0x00000001815d7819 */ /* 0x000fe40000010ea2 */
[----:B------:R-:W-:Y:S01]  /*33a10*/  IADD3 R165, PT, PT, R163, R164, RZ ;  /* 0x000000a4a3a57210 */ /* 0x000fe20007ffe0ff */
[----:B------:R-:W-:Y:S01]  /*33a20*/  IMAD.X R113, RZ, RZ, RZ, P5 ;  /* 0x000000ffff717224 */ /* 0x000fe200028e06ff */
[----:B------:R-:W-:Y:S01]  /*33a30*/  IADD3 RZ, P4, PT, R144, R132, RZ ;  /* 0x0000008490ff7210 */ /* 0x000fe20007f9e0ff */
[----:B------:R-:W-:Y:S01]  /*33a40*/  IMAD.IADD R140, R139, 0x1, R140 ;  /* 0x000000018b8c7824 */ /* 0x000fe200078e028c */
[----:B------:R-:W-:Y:S01]  /*33a50*/  IADD3.X RZ, P2, PT, R119, R117, RZ, P2, !PT ;  /* 0x0000007577ff7210 */ /* 0x000fe2000175e4ff */
[----:B------:R-:W-:Y:S01]  /*33a60*/  IMAD.WIDE.U32 R118, R122, 0x30000000, R118 ;  /* 0x300000007a767825 */ /* 0x000fe200078e0076 */
[----:B------:R-:W-:-:S02]  /*33a70*/  IADD3.X R93, P5, PT, R93, R150, RZ, P3, !PT ;  /* 0x000000965d5d7210 */ /* 0x000fc40001fbe4ff */
[----:B------:R-:W-:Y:S01]  /*33a80*/  SHF.L.W.U32.HI R163, R162, 0x1, R165 ;  /* 0x00000001a2a37819 */ /* 0x000fe20000010ea5 */
[----:B------:R-:W-:Y:S01]  /*33a90*/  IMAD.IADD R123, R119, 0x1, R120 ;  /* 0x00000001777b7824 */ /* 0x000fe200078e0278 */
        /* <DEDUP_REMOVED lines=9> */
[----:B------:R-:W-:Y:S01]  /*33b30*/  IMAD.WIDE.U32 R114, R118, -0x1, RZ ;  /* 0xffffffff76727825 */ /* 0x000fe200078e00ff */
[----:B------:R-:W-:Y:S02]  /*33b40*/  IADD3.X R138, P3, PT, R139, R138, RZ, P5, !PT ;  /* 0x0000008a8b8a7210 */ /* 0x000fe40002f7e4ff */
[----:B------:R-:W-:Y:S01]  /*33b50*/  IADD3.X R116, P4, PT, R116, R121, RZ, P4, !PT ;  /* 0x0000007974747210 */ /* 0x000fe2000279e4ff */
[----:B------:R-:W-:Y:S01]  /*33b60*/  IMAD.WIDE.U32 R152, R215, R219, R152 ;  /* 0x000000dbd7987225 */ /* 0x000fe200078e0098 */
[----:B------:R-:W-:Y:S02]  /*33b70*/  IADD3.X R139, P5, PT, R113, R140, RZ, P3, !PT ;  /* 0x0000008c718b7210 */ /* 0x000fe40001fbe4ff */
[----:B------:R-:W-:Y:S01]  /*33b80*/  IADD3.X R117, P3, PT, R130, R149, RZ, P4, !PT ;  /* 0x0000009582757210 */ /* 0x000fe2000277e4ff */
[----:B------:R-:W-:Y:S01]  /*33b90*/  IMAD R113, R118, -0x7af74001, -R123 ;  /* 0x8508bfff76717824 */ /* 0x000fe200078e0a7b */
[----:B------:R-:W-:Y:S01]  /*33ba0*/  IADD3.X R145, P4, PT, RZ, RZ, RZ, P5, !PT ;  /* 0x000000ffff917210 */ /* 0x000fe20002f9e4ff */
[----:B------:R-:W-:Y:S01]  /*33bb0*/  IMAD.WIDE.U32 R120, R114, 0x1, RZ ;  /* 0x0000000172787825 */ /* 0x000fe200078e00ff */
[----:B------:R-:W-:-:S02]  /*33bc0*/  IADD3.X R101, P0, PT, RZ, RZ, RZ, P0, !PT ;  /* 0x000000ffff657210 */ /* 0x000fc4000071e4ff */
[----:B------:R-:W-:Y:S01]  /*33bd0*/  IADD3.X R129, P3, PT, RZ, RZ, RZ, P3, !PT ;  /* 0x000000ffff817210 */ /* 0x000fe20001f7e4ff */
[----:B------:R-:W-:Y:S01]  /*33be0*/  IMAD.IADD R115, R115, 0x1, R113 ;  /* 0x0000000173737824 */ /* 0x000fe200078e0271 */
[----:B------:R-:W-:Y:S01]  /*33bf0*/  SHF.L.W.U32.HI R165, R165, 0x1, R158 ;  /* 0x00000001a5a57819 */ /* 0x000fe20000010e9e */
[----:B------:R-:W-:Y:S01]  /*33c00*/  IMAD.X R127, RZ, RZ, RZ, P4 ;  /* 0x000000ffff7f7224 */ /* 0x000fe200020e06ff */
[----:B------:R-:W-:Y:S01]  /*33c10*/  IADD3 RZ, P4, PT, R118, R120, RZ ;  /* 0x0000007876ff7210 */ /* 0x000fe20007f9e0ff */
[----:B------:R-:W-:Y:S01]  /*33c20*/  IMAD.WIDE.U32 R118, R115, 0x1, RZ ;  /* 0x0000000173767825 */ /* 0x000fe200078e00ff */
[----:B------:R-:W-:Y:S02]  /*33c30*/  IADD3 R160, PT, PT, R159, R160, RZ ;  /* 0x000000a09fa07210 */ /* 0x000fe40007ffe0ff */
[----:B------:R-:W-:Y:S01]  /*33c40*/  IADD3.X R148, P2, PT, R165, R148, RZ, P2, !PT ;  /* 0x00000094a5947210 */ /* 0x000fe2000175e4ff */
[----:B------:R-:W-:Y:S01]  /*33c50*/  IMAD.X R107, RZ, RZ, RZ, P0 ;  /* 0x000000ffff6b7224 */ /* 0x000fe200000e06ff */
[----:B------:R-:W-:Y:S01]  /*33c60*/  IADD3 RZ, P0, PT, R138, R110, RZ ;  /* 0x0000006e8aff7210 */ /* 0x000fe20007f1e0ff */
[----:B------:R-:W-:Y:S01]  /*33c70*/  IMAD.WIDE.U32 R118, P5, R114, -0x7af74000, R118 ;  /* 0x8508c00072767825 */ /* 0x000fe200078a0076 */
[----:B------:R-:W-:-:S02]  /*33c80*/  SHF.L.W.U32.HI R158, R158, 0x1, R160 ;  /* 0x000000019e9e7819 */ /* 0x000fc40000010ea0 */
[----:B------:R-:W-:Y:S01]  /*33c90*/  IADD3.X RZ, P0, PT, R139, R111, RZ, P0, !PT ;  /* 0x0000006f8bff7210 */ /* 0x000fe2000071e4ff */
[----:B------:R-:W-:Y:S01]  /*33ca0*/  IMAD.WIDE.U32 R138, R122, -0x45f6b800, R138 ;  /* 0xba0948007a8a7825 */ /* 0x000fe200078e008a */
[----:B------:R-:W-:Y:S02]  /*33cb0*/  IADD3.X R143, P2, PT, R158, R143, RZ, P2, !PT ;  /* 0x0000008f9e8f7210 */ /* 0x000fe4000175e4ff */
[----:B------:R-:W-:Y:S01]  /*33cc0*/  IADD3.X R145, P0, PT, R145, R108, RZ, P0, !PT ;  /* 0x0000006c91917210 */ /* 0x000fe2000071e4ff */
[----:B------:R-:W-:Y:S01]  /*33cd0*/  IMAD.X R113, RZ, RZ, RZ, P5 ;  /* 0x000000ffff717224 */ /* 0x000fe200028e06ff */
[----:B------:R-:W-:Y:S01]  /*33ce0*/  IADD3 R130, P5, PT, R121, R118, RZ ;  /* 0x0000007679827210 */ /* 0x000fe20007fbe0ff */
[----:B------:R-:W-:Y:S01]  /*33cf0*/  IMAD.WIDE.U32 R110, R115, 0x30000000, RZ ;  /* 0x30000000736e7825 */ /* 0x000fe200078e00ff */
[----:B------:R-:W-:Y:S02]  /*33d00*/  IADD3.X R121, P0, PT, R127, R109, RZ, P0, !PT ;  /* 0x0000006d7f797210 */ /* 0x000fe4000071e4ff */
[----:B------:R-:W-:Y:S01]  /*33d10*/  IADD3.X RZ, P4, PT, R123, R130, RZ, P4, !PT ;  /* 0x000000827bff7210 */ /* 0x000fe2000279e4ff */
[----:B------:R-:W-:Y:S01]  /*33d20*/  IMAD.IADD R136, R139, 0x1, R112 ;  /* 0x000000018b887824 */ /* 0x000fe200078e0270 */
[----:B------:R-:W-:Y:S01]  /*33d30*/  IADD3.X R144, P0, PT, R145, R144, RZ, P0, !PT ;  /* 0x0000009091907210 */ /* 0x000fe2000071e4ff */
[----:B------:R-:W-:Y:S01]  /*33d40*/  IMAD.MOV.U32 R112, RZ, RZ, R119 ;  /* 0x000000ffff707224 */ /* 0x000fe200078e0077 */
[----:B------:R-:W-:Y:S01]  /*33d50*/  SHF.L.W.U32.HI R123, R160, 0x1, R152 ;  /* 0x00000001a07b7819 */ /* 0x000fe20000010e98 */
[----:B------:R-:W-:Y:S01]  /*33d60*/  IMAD.X R131, RZ, RZ, RZ, P3 ;  /* 0x000000ffff837224 */ /* 0x000fe200018e06ff */
[----:B------:R-:W-:Y:S01]  /*33d70*/  IADD3 RZ, P3, PT, R116, R126, RZ ;  /* 0x0000007e74ff7210 */ /* 0x000fe20007f7e0ff */
[----:B------:R-:W-:Y:S01]  /*33d80*/  IMAD.WIDE.U32.X R112, R115, -0x7af74000, R112, P5 ;  /* 0x8508c00073707825 */ /* 0x000fe200028e0470 */
[----:B------:R-:W-:-:S02]  /*33d90*/  IADD3.X R145, P0, PT, R121, R134, RZ, P0, !PT ;  /* 0x0000008679917210 */ /* 0x000fc4000071e4ff */
[----:B------:R-:W-:Y:S01]  /*33da0*/  IADD3.X RZ, P3, PT, R117, R135, RZ, P3, !PT ;  /* 0x0000008775ff7210 */ /* 0x000fe20001f7e4ff */
[C---:B------:R-:W-:Y:S01]  /*33db0*/  IMAD.WIDE.U32 R110, P5, R114.reuse, 0x170b5d44, R110 ;  /* 0x170b5d44726e7825 */ /* 0x040fe200078a006e */
[----:B------:R-:W-:Y:S02]  /*33dc0*/  IADD3.X R139, P4, PT, RZ, R112, RZ, P4, !PT ;  /* 0x00000070ff8b7210 */ /* 0x000fe4000279e4ff */
[----:B------:R-:W-:Y:S01]  /*33dd0*/  IADD3.X R158, P3, PT, R129, R124, RZ, P3, !PT ;  /* 0x0000007c819e7210 */ /* 0x000fe20001f7e4ff */
[----:B------:R-:W-:Y:S01]  /*33de0*/  IMAD.WIDE.U32 R108, R114, 0x30000000, RZ ;  /* 0x30000000726c7825 */ /* 0x000fe200078e00ff */
[----:B------:R-:W-:-:S03]  /*33df0*/  IADD3.X R123, P2, PT, R123, R146, RZ, P2, !PT ;  /* 0x000000927b7b7210 */ /* 0x000fc6000175e4ff */
[----:B------:R-:W-:Y:S01]  /*33e00*/  IMAD.X R127, RZ, RZ, RZ, P5 ;  /* 0x000000ffff7f7224 */ /* 0x000fe200028e06ff */
[----:B------:R-:W-:Y:S01]  /*33e10*/  IADD3 R140, P5, PT, R110, R109, RZ ;  /* 0x0000006d6e8c7210 */ /* 0x000fe20007fbe0ff */
[----:B------:R-:W-:Y:S01]  /*33e20*/  IMAD.WIDE.U32 R118, R115, -0x45f6b800, RZ ;  /* 0xba09480073767825 */ /* 0x000fe200078e00ff */
[----:B------:R-:W-:-:S03]  /*33e30*/  IADD3.X R109, P0, PT, RZ, RZ, RZ, P0, !PT ;  /* 0x000000ffff6d7210 */ /* 0x000fc6000071e4ff */
[----:B------:R-:W-:Y:S02]  /*33e40*/  IMAD.MOV.U32 R126, RZ, RZ, R111 ;  /* 0x000000ffff7e7224 */ /* 0x000fe400078e006f */
[----:B------:R-:W-:Y:S01]  /*33e50*/  IMAD.WIDE.U32 R116, R142, 0x17c510ea, R116 ;  /* 0x17c510ea8e747825 */ /* 0x000fe200078e0074 */
[----:B------:R-:W-:-:S03]  /*33e60*/  IADD3.X R142, P3, PT, R131, R125, RZ, P3, !PT ;  /* 0x0000007d838e7210 */ /* 0x000fc60001f7e4ff */
[----:B------:R-:W-:Y:S01]  /*33e70*/  IMAD.WIDE.U32.X R126, R115, 0x170b5d44, R126, P5 ;  /* 0x170b5d44737e7825 */ /* 0x000fe200028e047e */
[----:B------:R-:W-:-:S03]  /*33e80*/  IADD3.X R158, P3, PT, R158, R101, RZ, P3, !PT ;  /* 0x000000659e9e7210 */ /* 0x000fc60001f7e4ff */
[----:B------:R-:W-:-:S04]  /*33e90*/  IMAD.WIDE.U32 R120, R114, -0x45f6b800, RZ ;  /* 0xba09480072787825 */ /* 0x000fc800078e00ff */
[----:B------:R-:W-:-:S04]  /*33ea0*/  IMAD.WIDE.U32 R124, P5, R114, 0x1ef3622f, R118 ;  /* 0x1ef3622f727c7825 */ /* 0x000fc800078a0076 */
[----:B------:R-:W-:Y:S01]  /*33eb0*/  IMAD.X R131, RZ, RZ, RZ, P5 ;  /* 0x000000ffff837224 */ /* 0x000fe200028e06ff */
[----:B------:R-:W-:Y:S01]  /*33ec0*/  IADD3 R111, P5, PT, R124, R121, RZ ;  /* 0x000000797c6f7210 */ /* 0x000fe20007fbe0ff */
[----:B------:R-:W-:Y:S01]  /*33ed0*/  IMAD.WIDE.U32 R118, R115, 0xf5138f, RZ ;  /* 0x00f5138f73767825 */ /* 0x000fe200078e00ff */
[----:B------:R-:W-:-:S03]  /*33ee0*/  MOV R130, R125 ;  /* 0x0000007d00827202 */ /* 0x000fc60000000f00 */
[----:B------:R-:W-:Y:S01]  /*33ef0*/  IMAD.X R135, RZ, RZ, RZ, P0 ;  /* 0x000000ffff877224 */ /* 0x000fe200000e06ff */
[----:B------:R-:W-:Y:S01]  /*33f00*/  IADD3 RZ, P0, PT, R144, R104, RZ ;  /* 0x0000006890ff7210 */ /* 0x000fe20007f1e0ff */
[----:B------:R-:W-:-:S03]  /*33f10*/  IMAD.WIDE.U32.X R130, R115, 0x1ef3622f, R130, P5 ;  /* 0x1ef3622f73827825 */ /* 0x000fc600028e0482 */
[----:B------:R-:W-:Y:S01]  /*33f20*/  IADD3.X RZ, P0, PT, R145, R105, RZ, P0, !PT ;  /* 0x0000006991ff7210 */ /* 0x000fe2000071e4ff */
[----:B------:R-:W-:-:S04]  /*33f30*/  IMAD.WIDE.U32 R132, P5, R114, 0x1a22d9f3, R118 ;  /* 0x1a22d9f372847825 */ /* 0x000fc800078a0076 */
[----:B------:R-:W-:-:S04]  /*33f40*/  IMAD.WIDE.U32 R118, R114, 0xf5138f, RZ ;  /* 0x00f5138f72767825 */ /* 0x000fc800078e00ff */
[----:B------:R-:W-:Y:S01]  /*33f50*/  IMAD.X R129, RZ, RZ, RZ, P5 ;  /* 0x000000ffff817224 */ /* 0x000fe200028e06ff */
[----:B------:R-:W-:Y:S01]  /*33f60*/  IADD3 R119, P5, PT, R132, R119, RZ ;  /* 0x0000007784777210 */ /* 0x000fe20007fbe0ff */
[----:B------:R-:W-:Y:S01]  /*33f70*/  IMAD.IADD R162, R117, 0x1, R128 ;  /* 0x0000000175a27824 */ /* 0x000fe200078e0280 */
[----:B------:R-:W-:Y:S01]  /*33f80*/  IADD3.X R117, P0, PT, R109, R102, RZ, P0, !PT ;  /* 0x000000666d757210 */ /* 0x000fe2000071e4ff */
[----:B------:R-:W-:Y:S01]  /*33f90*/  IMAD.WIDE.U32 R104, R115, 0x6ca1493b, RZ ;  /* 0x6ca1493b73687825 */ /* 0x000fe200078e00ff */
[----:B------:R-:W-:Y:S02]  /*33fa0*/  IADD3.X R109, P4, PT, RZ, R113, RZ, P4, !PT ;  /* 0x00000071ff6d7210 */ /* 0x000fe4000279e4ff */
        /* <DEDUP_REMOVED lines=8> */
[----:B------:R-:W-:Y:S01]  /*34030*/  IADD3.X R101, P4, PT, RZ, RZ, RZ, P4, !PT ;  /* 0x000000ffff657210 */ /* 0x000fe2000279e4ff */
[----:B------:R-:W-:Y:S01]  /*34040*/  IMAD.WIDE.U32 R104, P5, R114, -0x39c4fa40, R104 ;  /* 0xc63b05c072687825 */ /* 0x000fe200078a0068 */
[----:B------:R-:W-:Y:S02]  /*34050*/  IADD3.X R133, P3, PT, R142, R107, RZ, P3, !PT ;  /* 0x0000006b8e857210 */ /* 0x000fe40001f7e4ff */
[----:B------:R-:W-:Y:S01]  /*34060*/  IADD3.X R121, P0, PT, RZ, RZ, RZ, P0, !PT ;  /* 0x000000ffff797210 */ /* 0x000fe2000071e4ff */
        /* <DEDUP_REMOVED lines=8> */
[----:B------:R-:W-:Y:S01]  /*340f0*/  IADD3 RZ, P5, PT, R138, R108, RZ ;  /* 0x0000006c8aff7210 */ /* 0x000fe20007fbe0ff */
[----:B------:R-:W-:Y:S01]  /*34100*/  IMAD.X R107, RZ, RZ, RZ, P4 ;  /* 0x000000ffff6b7224 */ /* 0x000fe200020e06ff */
[----:B------:R-:W-:Y:S01]  /*34110*/  IADD3 R105, P4, PT, R134, R129, RZ ;  /* 0x0000008186697210 */ /* 0x000fe20007f9e0ff */
[----:B------:R-:W-:Y:S01]  /*34120*/  IMAD.X R125, RZ, RZ, RZ, P0 ;  /* 0x000000ffff7d7224 */ /* 0x000fe200000e06ff */
[----:B------:R-:W-:Y:S01]  /*34130*/  MOV R108, R135 ;  /* 0x00000087006c7202 */ /* 0x000fe20000000f00 */
[----:B------:R-:W-:Y:S01]  /*34140*/  IMAD.WIDE.U32 R144, R122, 0xf5138f, R144 ;  /* 0x00f5138f7a907825 */ /* 0x000fe200078e0090 */
[----:B------:R-:W-:Y:S02]  /*34150*/  IADD3.X RZ, P5, PT, R139, R140, RZ, P5, !PT ;  /* 0x0000008c8bff7210 */ /* 0x000fe40002fbe4ff */
[----:B------:R-:W-:Y:S01]  /*34160*/  IADD3.X R129, P0, PT, R158, R93, RZ, P3, !PT ;  /* 0x0000005d9e817210 */ /* 0x000fe20001f1e4ff */
[----:B------:R-:W-:Y:S01]  /*34170*/  IMAD.WIDE.U32.X R108, R115, 0x1ae3a46, R108, P4 ;  /* 0x01ae3a46736c7825 */ /* 0x000fe200020e046c */
[----:B------:R-:W-:-:S02]  /*34180*/  IADD3 RZ, P4, PT, R116, R88, RZ ;  /* 0x0000005874ff7210 */ /* 0x000fc40007f9e0ff */
[----:B------:R-:W-:Y:S01]  /*34190*/  IADD3.X R93, P5, PT, R101, R126, RZ, P5, !PT ;  /* 0x0000007e655d7210 */ /* 0x000fe20002fbe4ff */
        /* <DEDUP_REMOVED lines=16> */
[----:B------:R-:W-:Y:S01]  /*342a0*/  IADD3.X R90, P4, PT, R90, R129, RZ, P4, !PT ;  /* 0x000000815a5a7210 */ /* 0x000fe2000279e4ff */
[----:B------:R-:W-:Y:S01]  /*342b0*/  IMAD.IADD R117, R117, 0x1, R100 ;  /* 0x0000000175757824 */ /* 0x000fe200078e0264 */
[----:B------:R-:W-:Y:S01]  /*342c0*/  IADD3.X R93, P5, PT, RZ, RZ, RZ, P5, !PT ;  /* 0x000000ffff5d7210 */ /* 0x000fe20002fbe4ff */
[----:B------:R-:W-:Y:S01]  /*342d0*/  IMAD.WIDE.U32 R106, R89, 0x1, RZ ;  /* 0x00000001596a7825 */ /* 0x000fe200078e00ff */
[----:B------:R-:W-:-:S02]  /*342e0*/  IADD3.X R129, PT, PT, RZ, RZ, RZ, P0, P3 ;  /* 0x000000ffff817210 */ /* 0x000fc400007e64ff */
[----:B------:R-:W-:Y:S01]  /*342f0*/  IADD3 RZ, P3, PT, R144, R120, RZ ;  /* 0x0000007890ff7210 */ /* 0x000fe20007f7e0ff */
[----:B------:R-:W-:Y:S01]  /*34300*/  IMAD.X R101, RZ, RZ, RZ, P5 ;  /* 0x000000ffff657224 */ /* 0x000fe200028e06ff */
[----:B------:R-:W-:Y:S01]  /*34310*/  IADD3.X R91, P4, PT, R91, R150, RZ, P4, !PT ;  /* 0x000000965b5b7210 */ /* 0x000fe2000279e4ff */
[----:B------:R-:W-:Y:S01]  /*34320*/  IMAD.IADD R156, R153, 0x1, R156 ;  /* 0x00000001999c7824 */ /* 0x000fe200078e029c */
[----:B------:R-:W-:Y:S01]  /*34330*/  IADD3.X RZ, P3, PT, R145, R111, RZ, P3, !PT ;  /* 0x0000006f91ff7210 */ /* 0x000fe20001f7e4ff */
[----:B------:R-:W-:Y:S01]  /*34340*/  IMAD.WIDE.U32 R110, R88, 0x1, RZ ;  /* 0x00000001586e7825 */ /* 0x000fe200078e00ff */
[----:B------:R-:W-:Y:S02]  /*34350*/  IADD3.X R125, P5, PT, RZ, RZ, RZ, P4, !PT ;  /* 0x000000ffff7d7210 */ /* 0x000fe400027be4ff */
[----:B------:R-:W-:Y:S01]  /*34360*/  IADD3.X R93, P4, PT, R93, R130, RZ, P3, !PT ;  /* 0x000000825d5d7210 */ /* 0x000fe20001f9e4ff */
[----:B------:R-:W-:Y:S01]  /*34370*/  IMAD.WIDE.U32 R144, R114, -0x45f6b800, R144 ;  /* 0xba09480072907825 */ /* 0x000fe200078e0090 */
[----:B------:R-:W-:-:S02]  /*34380*/  IADD3 RZ, P0, PT, R90, R96, RZ ;  /* 0x000000605aff7210 */ /* 0x000fc40007f1e0ff */
[----:B------:R-:W-:Y:S01]  /*34390*/  IADD3.X R130, P4, PT, R101, R131, RZ, P4, !PT ;  /* 0x0000008365827210 */ /* 0x000fe2000279e4ff */
[----:B------:R-:W-:Y:S01]  /*343a0*/  IMAD.X R133, RZ, RZ, RZ, P5 ;  /* 0x000000ffff857224 */ /* 0x000fe200028e06ff */
[----:B------:R-:W-:Y:S01]  /*343b0*/  IADD3.X RZ, P0, PT, R91, R97, RZ, P0, !PT ;  /* 0x000000615bff7210 */ /* 0x000fe2000071e4ff */
[----:B------:R-:W-:Y:S01]  /*343c0*/  IMAD.WIDE.U32 R106, P5, R88, -0x7af74000, R106 ;  /* 0x8508c000586a7825 */ /* 0x000fe200078a006a */
[----:B------:R-:W-:Y:S02]  /*343d0*/  IADD3 RZ, P3, PT, R138, R110, RZ ;  /* 0x0000006e8aff7210 */ /* 0x000fe40007f7e0ff */
        /* <DEDUP_REMOVED lines=10> */
[----:B------:R-:W-:Y:S01]  /*34480*/  IADD3 R127, PT, PT, R145, R124, RZ ;  /* 0x0000007c917f7210 */ /* 0x000fe20007ffe0ff */
[----:B------:R-:W-:Y:S01]  /*34490*/  IMAD.WIDE.U32 R90, R122, 0x17c510ea, R90 ;  /* 0x17c510ea7a5a7825 */ /* 0x000fe200078e005a */
[----:B------:R-:W-:Y:S02]  /*344a0*/  IADD3.X R93, P3, PT, RZ, R96, RZ, P3, !PT ;  /* 0x00000060ff5d7210 */ /* 0x000fe40001f7e4ff */
[----:B------:R-:W-:Y:S01]  /*344b0*/  IADD3.X R122, P0, PT, R133, R99, RZ, P0, !PT ;  /* 0x00000063857a7210 */ /* 0x000fe2000071e4ff */
[----:B------:R-:W-:Y:S01]  /*344c0*/  IMAD.X R125, RZ, RZ, RZ, P4 ;  /* 0x000000ffff7d7224 */ /* 0x000fe200020e06ff */
[----:B------:R-:W-:Y:S01]  /*344d0*/  IADD3.X R110, P3, PT, RZ, R97, RZ, P3, !PT ;  /* 0x00000061ff6e7210 */ /* 0x000fe20001f7e4ff */
[----:B------:R-:W-:Y:S01]  /*344e0*/  IMAD.WIDE.U32 R98, P5, R88, 0x170b5d44, R100 ;  /* 0x170b5d4458627825 */ /* 0x000fe200078a0064 */
[----:B------:R-:W-:-:S02]  /*344f0*/  IADD3 RZ, P4, PT, R116, R118, RZ ;  /* 0x0000007674ff7210 */ /* 0x000fc40007f9e0ff */
[----:B------:R-:W-:Y:S01]  /*34500*/  SHF.L.W.U32.HI R153, R152, 0x1, R156 ;  /* 0x0000000198997819 */ /* 0x000fe20000010e9c */
[----:B------:R-:W-:Y:S01]  /*34510*/  IMAD.WIDE.U32 R96, R88, 0x30000000, RZ ;  /* 0x3000000058607825 */ /* 0x000fe200078e00ff */
[----:B------:R-:W-:Y:S02]  /*34520*/  IADD3.X RZ, P4, PT, R117, R119, RZ, P4, !PT ;  /* 0x0000007775ff7210 */ /* 0x000fe4000279e4ff */
[----:B------:R-:W-:Y:S01]  /*34530*/  IADD3.X R146, P2, PT, R153, R147, RZ, P2, !PT ;  /* 0x0000009399927210 */ /* 0x000fe2000175e4ff */
[----:B------:R-:W-:Y:S01]  /*34540*/  IMAD.IADD R124, R91, 0x1, R92 ;  /* 0x000000015b7c7824 */ /* 0x000fe200078e025c */
[----:B------:R-:W-:Y:S01]  /*34550*/  IADD3.X R92, P3, PT, R93, R144, RZ, P3, !PT ;  /* 0x000000905d5c7210 */ /* 0x000fe20001f7e4ff */
[----:B------:R-:W-:Y:S01]  /*34560*/  IMAD.X R111, RZ, RZ, RZ, P5 ;  /* 0x000000ffff6f7224 */ /* 0x000fe200028e06ff */
[----:B------:R-:W-:Y:S01]  /*34570*/  IADD3 R133, P5, PT, R98, R97, RZ ;  /* 0x0000006162857210 */ /* 0x000fe20007fbe0ff */
[----:B------:R-:W-:Y:S01]  /*34580*/  IMAD.WIDE.U32 R106, R89, -0x45f6b800, RZ ;  /* 0xba094800596a7825 */ /* 0x000fe200078e00ff */
[----:B------:R-:W-:-:S02]  /*34590*/  IADD3.X R93, P3, PT, R110, R127, RZ, P3, !PT ;  /* 0x0000007f6e5d7210 */ /* 0x000fc40001f7e4ff */
[----:B------:R-:W-:Y:S01]  /*345a0*/  IADD3.X R121, P4, PT, R121, R112, RZ, P4, !PT ;  /* 0x0000007079797210 */ /* 0x000fe2000279e4ff */
[----:B------:R-:W-:Y:S01]  /*345b0*/  IMAD.MOV.U32 R110, RZ, RZ, R99 ;  /* 0x000000ffff6e7224 */ /* 0x000fe200078e0063 */
[----:B------:R-:W-:Y:S01]  /*345c0*/  IADD3.X R99, P3, PT, RZ, RZ, RZ, P3, !PT ;  /* 0x000000ffff637210 */ /* 0x000fe20001f7e4ff */
[----:B------:R-:W-:Y:S01]  /*345d0*/  IMAD.WIDE.U32 R100, R88, -0x45f6b800, RZ ;  /* 0xba09480058647825 */ /* 0x000fe200078e00ff */
[----:B------:R-:W-:-:S03]  /*345e0*/  IADD3.X R97, P4, PT, R125, R113, RZ, P4, !PT ;  /* 0x000000717d617210 */ /* 0x000fc6000279e4ff */
[----:B------:R-:W-:Y:S01]  /*345f0*/  IMAD.WIDE.U32.X R110, R89, 0x170b5d44, R110, P5 ;  /* 0x170b5d44596e7825 */ /* 0x000fe200028e046e */
[----:B------:R-:W-:-:S03]  /*34600*/  IADD3.X R120, P4, PT, R121, R90, RZ, P4, !PT ;  /* 0x0000005a79787210 */ /* 0x000fc6000279e4ff */
[----:B------:R-:W-:Y:S01]  /*34610*/  IMAD.WIDE.U32 R112, R89, 0xf5138f, RZ ;  /* 0x00f5138f59707825 */ /* 0x000fe200078e00ff */
[----:B------:R-:W-:-:S03]  /*34620*/  IADD3.X R121, P4, PT, R97, R124, RZ, P4, !PT ;  /* 0x0000007c61797210 */ /* 0x000fc6000279e4ff */
[----:B------:R-:W-:-:S04]  /*34630*/  IMAD.WIDE.U32 R106, P5, R88, 0x1ef3622f, R106 ;  /* 0x1ef3622f586a7825 */ /* 0x000fc800078a006a */
[----:B------:R-:W-:Y:S02]  /*34640*/  IMAD.X R119, RZ, RZ, RZ, P5 ;  /* 0x000000ffff777224 */ /* 0x000fe400028e06ff */
[----:B------:R-:W-:-:S04]  /*34650*/  IMAD.WIDE.U32 R90, R88, 0xf5138f, RZ ;  /* 0x00f5138f585a7825 */ /* 0x000fc800078e00ff */
[----:B------:R-:W-:-:S04]  /*34660*/  IMAD.WIDE.U32 R112, P5, R88, 0x1a22d9f3, R112 ;  /* 0x1a22d9f358707825 */ /* 0x000fc800078a0070 */
[----:B------:R-:W-:Y:S01]  /*34670*/  IMAD.X R139, RZ, RZ, RZ, P3 ;  /* 0x000000ffff8b7224 */ /* 0x000fe200018e06ff */
[----:B------:R-:W-:Y:S01]  /*34680*/  IADD3 R101, P3, PT, R106, R101, RZ ;  /* 0x000000656a657210 */ /* 0x000fe20007f7e0ff */
[----:B------:R-:W-:Y:S01]  /*34690*/  IMAD.MOV.U32 R118, RZ, RZ, R107 ;  /* 0x000000ffff767224 */ /* 0x000fe200078e006b */
[----:B------:R-:W-:Y:S01]  /*346a0*/  MOV R130, R113 ;  /* 0x0000007100827202 */ /* 0x000fe20000000f00 */
[----:B------:R-:W-:Y:S01]  /*346b0*/  IMAD.X R131, RZ, RZ, RZ, P5 ;  /* 0x000000ffff837224 */ /* 0x000fe200028e06ff */
[----:B------:R-:W-:Y:S01]  /*346c0*/  IADD3 R135, P5, PT, R112, R91, RZ ;  /* 0x0000005b70877210 */ /* 0x000fe20007fbe0ff */
[----:B------:R-:W-:Y:S01]  /*346d0*/  IMAD.WIDE.U32 R126, R89, 0x6ca1493b, RZ ;  /* 0x6ca1493b597e7825 */ /* 0x000fe200078e00ff */
[----:B------:R-:W-:-:S03]  /*346e0*/  IADD3.X R113, P4, PT, RZ, RZ, RZ, P4, !PT ;  /* 0x000000ffff717210 */ /* 0x000fc6000279e4ff */
[----:B------:R-:W-:Y:S01]  /*346f0*/  IMAD.WIDE.U32.X R118, R89, 0x1ef3622f, R118, P3 ;  /* 0x1ef3622f59767825 */ /* 0x000fe200018e0476 */
[----:B------:R-:W-:-:S03]  /*34700*/  IADD3 RZ, P3, PT, R92, R96, RZ ;  /* 0x000000605cff7210 */ /* 0x000fc60007f7e0ff */
[----:B------:R-:W-:Y:S01]  /*34710*/  IMAD.WIDE.U32.X R130, R89, 0x1a22d9f3, R130, P5 ;  /* 0x1a22d9f359827825 */ /* 0x000fe200028e0482 */
[----:B------:R-:W-:-:S03]  /*34720*/  IADD3.X RZ, P3, PT, R93, R133, RZ, P3, !PT ;  /* 0x000000855dff7210 */ /* 0x000fc60001f7e4ff */
[----:B------:R-:W-:Y:S01]  /*34730*/  IMAD.WIDE.U32 R124, R88, 0x6ca1493b, RZ ;  /* 0x6ca1493b587c7825 */ /* 0x000fe200078e00ff */
[----:B------:R-:W-:-:S03]  /*34740*/  IADD3.X R91, P3, PT, R99, R110, RZ, P3, !PT ;  /* 0x0000006e635b7210 */ /* 0x000fc60001f7e4ff */
[----:B------:R-:W-:Y:S01]  /*34750*/  IMAD.WIDE.U32 R126, P5, R88, -0x39c4fa40, R126 ;  /* 0xc63b05c0587e7825 */ /* 0x000fe200078a007e */
[----:B------:R-:W-:-:S03]  /*34760*/  IADD3.X R99, P3, PT, R139, R111, RZ, P3, !PT ;  /* 0x0000006f8b637210 */ /* 0x000fc60001f7e4ff */
[----:B------:R-:W-:-:S04]  /*34770*/  IMAD.WIDE.U32 R116, R114, 0xf5138f, R116 ;  /* 0x00f5138f72747825 */ /* 0x000fc800078e0074 */
[----:B------:R-:W-:-:S04]  /*34780*/  IMAD.WIDE.U32 R96, R89, 0x17c510ea, RZ ;  /* 0x17c510ea59607825 */ /* 0x000fc800078e00ff */
[----:B------:R-:W-:Y:S01]  /*34790*/  IMAD.X R133, RZ, RZ, RZ, P5 ;  /* 0x000000ffff857224 */ /* 0x000fe200028e06ff */
[----:B------:R-:W-:Y:S01]  /*347a0*/  IADD3 R107, P5, PT, R126, R125, RZ ;  /* 0x0000007d7e6b7210 */ /* 0x000fe20007fbe0ff */
[----:B------:R-:W-:Y:S02]  /*347b0*/  IMAD.IADD R140, R117, 0x1, R132 ;  /* 0x00000001758c7824 */ /* 0x000fe400078e0284 */
[----:B------:R-:W-:Y:S02]  /*347c0*/  IMAD.MOV.U32 R132, RZ, RZ, R127 ;  /* 0x000000ffff847224 */ /* 0x000fe400078e007f */
[----:B------:R-:W-:Y:S02]  /*347d0*/  IMAD.X R141, RZ, RZ, RZ, P4 ;  /* 0x000000ffff8d7224 */ /* 0x000fe400020e06ff */
[----:B------:R-:W-:-:S04]  /*347e0*/  IMAD.WIDE.U32 R96, P4, R88, 0x1ae3a46, R96 ;  /* 0x01ae3a4658607825 */ /* 0x000fc80007880060 */
[----:B------:R-:W-:Y:S01]  /*347f0*/  IMAD.WIDE.U32.X R132, R89, -0x39c4fa40, R132, P5 ;  /* 0xc63b05c059847825 */ /* 0x000fe200028e0484 */
[----:B------:R-:W-:Y:S02]  /*34800*/  IADD3 RZ, P5, PT, R120, R102, RZ ;  /* 0x0000006678ff7210 */ /* 0x000fe40007fbe0ff */
[----:B------:R-:W-:Y:S01]  /*34810*/  IADD3.X R102, P3, PT, R91, R116, RZ, P3, !PT ;  /* 0x000000745b667210 */ /* 0x000fe20001f7e4ff */
[----:B------:R-:W-:-:S04]  /*34820*/  IMAD.WIDE.U32 R110, R88, 0x17c510ea, RZ ;  /* 0x17c510ea586e7825 */ /* 0x000fc800078e00ff */
        /* <DEDUP_REMOVED lines=17> */
[----:B------:R-:W-:Y:S01]  /*34940*/  IADD3.X R97, P0, PT, R141, R137, RZ, P0, !PT ;  /* 0x000000898d617210 */ /* 0x000fe2000071e4ff */
[----:B------:R-:W-:Y:S01]  /*34950*/  IMAD.WIDE.U32 R136, R114, 0x6ca1493b, R120 ;  /* 0x6ca1493b72887825 */ /* 0x000fe200078e0078 */
[----:B------:R-:W-:-:S02]  /*34960*/  IADD3.X RZ, P4, PT, R103, R101, RZ, P4, !PT ;  /* 0x0000006567ff7210 */ /* 0x000fc4000279e4ff */
[----:B------:R-:W-:Y:S01]  /*34970*/  IADD3.X R100, P0, PT, R89, R148, RZ, P0, !PT ;  /* 0x0000009459647210 */ /* 0x000fe2000071e4ff */
[----:B------:R-:W-:Y:S01]  /*34980*/  IMAD.IADD R104, R137, 0x1, R104 ;  /* 0x0000000189687824 */ /* 0x000fe200078e0268 */
[----:B------:R-:W-:Y:S01]  /*34990*/  IADD3 R89, PT, PT, R99, R113, RZ ;  /* 0x0000007163597210 */ /* 0x000fe20007ffe0ff */
[----:B------:R-:W-:Y:S01]  /*349a0*/  IMAD.WIDE.U32 R102, R88, -0x45f6b800, R102 ;  /* 0xba09480058667825 */ /* 0x000fe200078e0066 */
[----:B------:R-:W-:Y:S02]  /*349b0*/  IADD3.X R122, P5, PT, R122, R143, RZ, P5, !PT ;  /* 0x0000008f7a7a7210 */ /* 0x000fe40002fbe4ff */
[----:B------:R-:W-:Y:S01]  /*349c0*/  IADD3.X R129, P3, PT, RZ, RZ, RZ, P3, !PT ;  /* 0x000000ffff817210 */ /* 0x000fe20001f7e4ff */
[----:B------:R-:W-:Y:S01]  /*349d0*/  IMAD.WIDE.U32 R120, R89, 0x1, RZ ;  /* 0x0000000159787825 */ /* 0x000fe200078e00ff */
[----:B------:R-:W-:Y:S02]  /*349e0*/  IADD3.X R91, P4, PT, R91, R118, RZ, P4, !PT ;  /* 0x000000765b5b7210 */ /* 0x000fe4000279e4ff */
[----:B------:R-:W-:-:S02]  /*349f0*/  IADD3.X R101, P0, PT, R97, R122, RZ, P0, !PT ;  /* 0x0000007a61657210 */ /* 0x000fc4000071e4ff */
[----:B------:R-:W-:Y:S02]  /*34a00*/  IADD3.X R129, P5, PT, RZ, R129, RZ, P5, !PT ;  /* 0x00000081ff817210 */ /* 0x000fe40002fbe4ff */
[----:B------:R-:W-:Y:S01]  /*34a10*/  IADD3.X R99, P4, PT, R93, R119, RZ, P4, !PT ;  /* 0x000000775d637210 */ /* 0x000fe2000279e4ff */
[C---:B------:R-:W-:Y:S01]  /*34a20*/  IMAD.WIDE.U32 R118, R98.reuse, 0x1, RZ ;  /* 0x0000000162767825 */ /* 0x040fe200078e00ff */
[----:B------:R-:W-:Y:S02]  /*34a30*/  IADD3.X R125, P0, PT, RZ, RZ, RZ, P0, !PT ;  /* 0x000000ffff7d7210 */ /* 0x000fe4000071e4ff */
[----:B------:R-:W-:Y:S01]  /*34a40*/  IADD3.X R97, PT, PT, RZ, RZ, RZ, P5, P3 ;  /* 0x000000ffff617210 */ /* 0x000fe20002fe64ff */
        /* <DEDUP_REMOVED lines=20> */
[----:B------:R-:W-:-:S03]  /*34b90*/  IMAD.WIDE.U32 R104, P4, R98, 0x170b5d44, R104 ;  /* 0x170b5d4462687825 */ /* 0x000fc60007880068 */
[----:B------:R-:W-:Y:S01]  /*34ba0*/  IADD3.X R102, P3, PT, R99, R102, RZ, P3, !PT ;  /* 0x0000006663667210 */ /* 0x000fe20001f7e4ff */
[----:B------:R-:W-:Y:S01]  /*34bb0*/  IMAD.X R91, RZ, RZ, RZ, P4 ;  /* 0x000000ffff5b7224 */ /* 0x000fe200020e06ff */
[----:B------:R-:W-:Y:S01]  /*34bc0*/  IADD3 R119, P4, PT, R104, R93, RZ ;  /* 0x0000005d68777210 */ /* 0x000fe20007f9e0ff */
[----:B------:R-:W-:Y:S01]  /*34bd0*/  IMAD.IADD R93, R103, 0x1, R106 ;  /* 0x00000001675d7824 */ /* 0x000fe200078e026a */
[----:B------:R-:W-:Y:S01]  /*34be0*/  IADD3.X R106, P0, PT, R125, R108, RZ, P0, !PT ;  /* 0x0000006c7d6a7210 */ /* 0x000fe2000071e4ff */
[----:B------:R-:W-:Y:S02]  /*34bf0*/  IMAD.MOV.U32 R90, RZ, RZ, R105 ;  /* 0x000000ffff5a7224 */ /* 0x000fe400078e0069 */
[----:B------:R-:W-:Y:S01]  /*34c00*/  IMAD.WIDE.U32 R100, R114, 0x17c510ea, R100 ;  /* 0x17c510ea72647825 */ /* 0x000fe200078e0064 */
[----:B------:R-:W-:Y:S02]  /*34c10*/  IADD3.X R103, P3, PT, R118, R93, RZ, P3, !PT ;  /* 0x0000005d76677210 */ /* 0x000fe40001f7e4ff */
[----:B------:R-:W-:Y:S01]  /*34c20*/  IADD3.X R93, P5, PT, R113, R130, RZ, P5, !PT ;  /* 0x00000082715d7210 */ /* 0x000fe20002fbe4ff */
[----:B------:R-:W-:Y:S01]  /*34c30*/  IMAD.WIDE.U32.X R90, R89, 0x170b5d44, R90, P4 ;  /* 0x170b5d44595a7825 */ /* 0x000fe200020e045a */
[----:B------:R-:W-:-:S02]  /*34c40*/  IADD3 RZ, P4, PT, R102, R92, RZ ;  /* 0x0000005c66ff7210 */ /* 0x000fc40007f9e0ff */
[----:B------:R-:W-:Y:S01]  /*34c50*/  IADD3.X R113, P3, PT, RZ, RZ, RZ, P3, !PT ;  /* 0x000000ffff717210 */ /* 0x000fe20001f7e4ff */
[----:B------:R-:W-:Y:S01]  /*34c60*/  IMAD.WIDE.U32 R136, R88, 0xf5138f, R136 ;  /* 0x00f5138f58887825 */ /* 0x000fe200078e0088 */
[----:B------:R-:W-:Y:S02]  /*34c70*/  IADD3.X RZ, P4, PT, R103, R119, RZ, P4, !PT ;  /* 0x0000007767ff7210 */ /* 0x000fe4000279e4ff */
[----:B------:R-:W-:Y:S01]  /*34c80*/  IADD3.X R130, P5, PT, R115, R131, RZ, P5, !PT ;  /* 0x0000008373827210 */ /* 0x000fe20002fbe4ff */
[----:B------:R-:W-:Y:S01]  /*34c90*/  IMAD.WIDE.U32 R114, R89, -0x45f6b800, RZ ;  /* 0xba09480059727825 */ /* 0x000fe200078e00ff */
[----:B------:R-:W-:Y:S02]  /*34ca0*/  IADD3.X R113, P4, PT, R113, R90, RZ, P4, !PT ;  /* 0x0000005a71717210 */ /* 0x000fe4000279e4ff */
[----:B------:R-:W-:Y:S01]  /*34cb0*/  IADD3 R135, PT, PT, R101, R134, RZ ;  /* 0x0000008665877210 */ /* 0x000fe20007ffe0ff */
[----:B------:R-:W-:Y:S01]  /*34cc0*/  IMAD.X R90, RZ, RZ, RZ, P3 ;  /* 0x000000ffff5a7224 */ /* 0x000fe200018e06ff */
[----:B------:R-:W-:Y:S01]  /*34cd0*/  IADD3.X R100, P3, PT, R93, R100, RZ, P5, !PT ;  /* 0x000000645d647210 */ /* 0x000fe20002f7e4ff */
[----:B------:R-:W-:Y:S01]  /*34ce0*/  IMAD.IADD R93, R137, 0x1, R112 ;  /* 0x00000001895d7824 */ /* 0x000fe200078e0270 */
[----:B------:R-:W-:Y:S01]  /*34cf0*/  IADD3.X R118, P0, PT, R127, R109, RZ, P0, !PT ;  /* 0x0000006d7f767210 */ /* 0x000fe2000071e4ff */
[----:B------:R-:W-:Y:S01]  /*34d00*/  IMAD.WIDE.U32 R114, P5, R98, 0x1ef3622f, R114 ;  /* 0x1ef3622f62727825 */ /* 0x000fe200078a0072 */
[----:B------:R-:W-:-:S02]  /*34d10*/  IADD3.X R92, P4, PT, R90, R91, RZ, P4, !PT ;  /* 0x0000005b5a5c7210 */ /* 0x000fc4000279e4ff */
[----:B------:R-:W-:Y:S01]  /*34d20*/  IADD3.X R101, P3, PT, R130, R135, RZ, P3, !PT ;  /* 0x0000008782657210 */ /* 0x000fe20001f7e4ff */
[----:B------:R-:W-:Y:S01]  /*34d30*/  IMAD.WIDE.U32 R108, R98, -0x45f6b800, RZ ;  /* 0xba094800626c7825 */ /* 0x000fe200078e00ff */
[----:B------:R-:W-:Y:S02]  /*34d40*/  IADD3.X R112, P4, PT, R113, R136, RZ, P4, !PT ;  /* 0x0000008871707210 */ /* 0x000fe4000279e4ff */
[----:B------:R-:W-:Y:S01]  /*34d50*/  IADD3.X R106, P0, PT, R106, R129, RZ, P0, !PT ;  /* 0x000000816a6a7210 */ /* 0x000fe2000071e4ff */
[----:B------:R-:W-:Y:S01]  /*34d60*/  IMAD.WIDE.U32 R90, R89, 0xf5138f, RZ ;  /* 0x00f5138f595a7825 */ /* 0x000fe200078e00ff */
[----:B------:R-:W-:Y:S02]  /*34d70*/  IADD3.X R113, P4, PT, R92, R93, RZ, P4, !PT ;  /* 0x0000005d5c717210 */ /* 0x000fe4000279e4ff */
[----:B------:R-:W-:Y:S01]  /*34d80*/  IADD3.X R105, P3, PT, RZ, RZ, RZ, P3, !PT ;  /* 0x000000ffff697210 */ /* 0x000fe20001f7e4ff */
[----:B------:R-:W-:Y:S01]  /*34d90*/  IMAD.X R93, RZ, RZ, RZ, P5 ;  /* 0x000000ffff5d7224 */ /* 0x000fe200028e06ff */
[----:B------:R-:W-:Y:S01]  /*34da0*/  IADD3.X R121, P0, PT, R118, R97, RZ, P0, !PT ;  /* 0x0000006176797210 */ /* 0x000fe2000071e4ff */
[----:B------:R-:W-:Y:S01]  /*34db0*/  IMAD.MOV.U32 R92, RZ, RZ, R115 ;  /* 0x000000ffff5c7224 */ /* 0x000fe200078e0073 */
[----:B------:R-:W-:Y:S01]  /*34dc0*/  IADD3.X R97, P4, PT, RZ, RZ, RZ, P4, !PT ;  /* 0x000000ffff617210 */ /* 0x000fe2000279e4ff */
[----:B------:R-:W-:Y:S01]  /*34dd0*/  IMAD.X R119, RZ, RZ, RZ, P3 ;  /* 0x000000ffff777224 */ /* 0x000fe200018e06ff */
[----:B------:R-:W-:Y:S01]  /*34de0*/  IADD3 R125, P3, PT, R114, R109, RZ ;  /* 0x0000006d727d7210 */ /* 0x000fe20007f7e0ff */
[----:B------:R-:W-:-:S04]  /*34df0*/  IMAD.WIDE.U32 R90, P5, R98, 0x1a22d9f3, R90 ;  /* 0x1a22d9f3625a7825 */ /* 0x000fc800078a005a */
        /* <DEDUP_REMOVED lines=15> */
[C---:B------:R-:W-:Y:S01]  /*34ef0*/  IMAD.WIDE.U32 R112, R98.reuse, -0x45f6b800, R112 ;  /* 0xba09480062707825 */ /* 0x040fe200078e0070 */
[----:B------:R-:W-:Y:S02]  /*34f00*/  IADD3.X R99, P4, PT, R99, R93, RZ, P4, !PT ;  /* 0x0000005d63637210 */ /* 0x000fe4000279e4ff */
[----:B------:R-:W-:Y:S01]  /*34f10*/  IADD3.X R120, P5, PT, RZ, R120, RZ, P5, !PT ;  /* 0x00000078ff787210 */ /* 0x000fe20002fbe4ff */
[----:B------:R-:W-:Y:S01]  /*34f20*/  IMAD.WIDE.U32 R92, R98, 0xf5138f, RZ ;  /* 0x00f5138f625c7825 */ /* 0x000fe200078e00ff */
[----:B------:R-:W-:Y:S02]  /*34f30*/  IADD3.X R132, P3, PT, R119, R133, RZ, P3, !PT ;  /* 0x0000008577847210 */ /* 0x000fe40001f7e4ff */
[----:B------:R-:W-:Y:S01]  /*34f40*/  IADD3.X R100, P4, PT, R97, R100, RZ, P4, !PT ;  /* 0x0000006461647210 */ /* 0x000fe2000279e4ff */
[----:B------:R-:W-:Y:S01]  /*34f50*/  IMAD.WIDE.U32 R118, R216, R215, RZ ;  /* 0x000000d7d8767225 */ /* 0x000fe200078e00ff */
[----:B------:R-:W-:-:S02]  /*34f60*/  IADD3.X R115, PT, PT, RZ, RZ, RZ, P5, P0 ;  /* 0x000000ffff737210 */ /* 0x000fc40002fe04ff */
[----:B------:R-:W-:Y:S01]  /*34f70*/  IADD3 R93, P0, PT, R90, R93, RZ ;  /* 0x0000005d5a5d7210 */ /* 0x000fe20007f1e0ff */
[----:B------:R-:W-:Y:S01]  /*34f80*/  IMAD.IADD R114, R113, 0x1, R114 ;  /* 0x0000000171727824 */ /* 0x000fe200078e0272 */
[----:B------:R-:W-:Y:S02]  /*34f90*/  MOV R108, R91 ;  /* 0x0000005b006c7202 */ /* 0x000fe40000000f00 */
[----:B------:R-:W-:Y:S02]  /*34fa0*/  IADD3.X R106, P3, PT, R106, R123, RZ, P3, !PT ;  /* 0x0000007b6a6a7210 */ /* 0x000fe40001f7e4ff */
[----:B------:R-:W-:Y:S01]  /*34fb0*/  IADD3 RZ, P5, PT, R100, R92, RZ ;  /* 0x0000005c64ff7210 */ /* 0x000fe20007fbe0ff */
[----:B------:R-:W-:Y:S01]  /*34fc0*/  IMAD.WIDE.U32.X R108, R89, 0x1a22d9f3, R108, P0 ;  /* 0x1a22d9f3596c7825 */ /* 0x000fe200000e046c */
[----:B------:R-:W-:Y:S02]  /*34fd0*/  IADD3.X R101, P4, PT, R99, R126, RZ, P4, !PT ;  /* 0x0000007e63657210 */ /* 0x000fe4000279e4ff */
[----:B------:R-:W-:-:S02]  /*34fe0*/  IADD3.X R107, P3, PT, R132, R107, RZ, P3, !PT ;  /* 0x0000006b846b7210 */ /* 0x000fc40001f7e4ff */
[----:B------:R-:W-:Y:S01]  /*34ff0*/  IADD3.X RZ, P5, PT, R101, R93, RZ, P5, !PT ;  /* 0x0000005d65ff7210 */ /* 0x000fe20002fbe4ff */
[----:B------:R-:W-:Y:S01]  /*35000*/  IMAD.WIDE.U32 R100, R98, 0xf5138f, R100 ;  /* 0x00f5138f62647825 */ /* 0x000fe200078e0064 */
[----:B------:R-:W-:Y:S02]  /*35010*/  IADD3.X R91, P4, PT, RZ, RZ, RZ, P4, !PT ;  /* 0x000000ffff5b7210 */ /* 0x000fe4000279e4ff */
[----:B------:R-:W-:Y:S01]  /*35020*/  IADD3 RZ, P0, PT, R106, R110, RZ ;  /* 0x0000006e6aff7210 */ /* 0x000fe20007f1e0ff */
[----:B------:R-:W-:Y:S01]  /*35030*/  IMAD.WIDE.U32 R92, R88, 0x17c510ea, R106 ;  /* 0x17c510ea585c7825 */ /* 0x000fe200078e006a */
[----:B------:R-:W-:Y:S02]  /*35040*/  IADD3.X R91, P5, PT, R91, R108, RZ, P5, !PT ;  /* 0x0000006c5b5b7210 */ /* 0x000fe40002fbe4ff */
[----:B------:R-:W-:Y:S01]  /*35050*/  IADD3.X R105, P3, PT, RZ, RZ, RZ, P3, !PT ;  /* 0x000000ffff697210 */ /* 0x000fe20001f7e4ff */
[----:B------:R-:W-:Y:S01]  /*35060*/  IMAD.X R108, RZ, RZ, RZ, P4 ;  /* 0x000000ffff6c7224 */ /* 0x000fe200020e06ff */
[----:B------:R-:W-:Y:S01]  /*35070*/  IADD3.X RZ, P0, PT, R107, R111, RZ, P0, !PT ;  /* 0x0000006f6bff7210 */ /* 0x000fe2000071e4ff */
[----:B------:R-:W-:-:S02]  /*35080*/  IMAD.IADD R93, R93, 0x1, R96 ;  /* 0x000000015d5d7824 */ /* 0x000fc400078e0260 */
[----:B------:R-:W-:Y:S01]  /*35090*/  IMAD.WIDE.U32 R96, R89, 0x6ca1493b, RZ ;  /* 0x6ca1493b59607825 */ /* 0x000fe200078e00ff */
[----:B------:R-:W-:Y:S02]  /*350a0*/  IADD3.X R108, P5, PT, R108, R109, RZ, P5, !PT ;  /* 0x0000006d6c6c7210 */ /* 0x000fe40002fbe4ff */
[----:B------:R-:W-:Y:S01]  /*350b0*/  IADD3.X R105, P0, PT, R105, R116, RZ, P0, !PT ;  /* 0x0000007469697210 */ /* 0x000fe2000071e4ff */
[----:B------:R-:W-:Y:S01]  /*350c0*/  IMAD.WIDE.U32 R118, P4, R215, R216, R118 ;  /* 0x000000d8d7767225 */ /* 0x000fe20007880076 */
[----:B------:R-:W-:Y:S02]  /*350d0*/  IADD3.X R92, P5, PT, R91, R92, RZ, P5, !PT ;  /* 0x0000005c5b5c7210 */ /* 0x000fe40002fbe4ff */
[----:B------:R-:W-:Y:S01]  /*350e0*/  SHF.L.W.U32.HI R91, R156, 0x1, R157 ;  /* 0x000000019c5b7819 */ /* 0x000fe20000010e9d */
[----:B------:R-:W-:Y:S01]  /*350f0*/  IMAD.WIDE.U32 R106, R215, R215, RZ ;  /* 0x000000d7d76a7225 */ /* 0x000fe200078e00ff */
[----:B------:R-:W-:Y:S02]  /*35100*/  IADD3.X R93, P5, PT, R108, R93, RZ, P5, !PT ;  /* 0x0000005d6c5d7210 */ /* 0x000fe40002fbe4ff */
[----:B------:R-:W-:Y:S01]  /*35110*/  SHF.L.W.U32.HI R157, R157, 0x1, R161 ;  /* 0x000000019d9d7819 */ /* 0x000fe20000010ea1 */
[----:B------:R-:W-:-:S02]  /*35120*/  IMAD.X R109, RZ, RZ, RZ, P4 ;  /* 0x000000ffff6d7224 */ /* 0x000fc400020e06ff */
[----:B------:R-:W-:-:S04]  /*35130*/  IMAD.WIDE.U32 R110, P4, R98, -0x39c4fa40, R96 ;  /* 0xc63b05c0626e7825 */ /* 0x000fc80007880060 */
[----:B------:R-:W-:Y:S01]  /*35140*/  IMAD.X R99, RZ, RZ, RZ, P3 ;  /* 0x000000ffff637224 */ /* 0x000fe200018e06ff */
[----:B------:R-:W-:Y:S01]  /*35150*/  IADD3 R122, P3, PT, R107, R118, RZ ;  /* 0x000000766b7a7210 */ /* 0x000fe20007f7e0ff */
[----:B------:R-:W-:Y:S01]  /*35160*/  IMAD.WIDE.U32 R96, R98, 0x6ca1493b, RZ ;  /* 0x6ca1493b62607825 */ /* 0x000fe200078e00ff */
[----:B------:R-:W-:Y:S02]  /*35170*/  IADD3.X R118, P2, PT, R91, R106, RZ, P2, !PT ;  /* 0x0000006a5b767210 */ /* 0x000fe4000175e4ff */
[----:B------:R-:W-:Y:S01]  /*35180*/  IADD3.X R88, P0, PT, R99, R117, RZ, P0, !PT ;  /* 0x0000007563587210 */ /* 0x000fe2000071e4ff */
[----:B------:R-:W-:Y:S01]  /*35190*/  IMAD.X R107, RZ, RZ, RZ, P4 ;  /* 0x000000ffff6b7224 */ /* 0x000fe200020e06ff */
[----:B------:R-:W-:Y:S01]  /*351a0*/  IADD3 R121, P4, PT, R110, R97, RZ ;  /* 0x000000616e797210 */ /* 0x000fe20007f9e0ff */
[----:B------:R-:W-:Y:S01]  /*351b0*/  IMAD.WIDE.U32 R116, R89, 0x17c510ea, RZ ;  /* 0x17c510ea59747825 */ /* 0x000fe200078e00ff */
[----:B------:R-:W-:Y:S02]  /*351c0*/  IADD3.X R91, P5, PT, RZ, RZ, RZ, P5, !PT ;  /* 0x000000ffff5b7210 */ /* 0x000fe40002fbe4ff */
[----:B------:R-:W-:Y:S01]  /*351d0*/  IADD3.X R105, P0, PT, R105, R120, RZ, P0, !PT ;  /* 0x0000007869697210 */ /* 0x000fe2000071e4ff */
[----:B------:R-:W-:Y:S01]  /*351e0*/  IMAD.MOV.U32 R106, RZ, RZ, R111 ;  /* 0x000000ffff6a7224 */ /* 0x000fe200078e006f */
[----:B------:R-:W-:Y:S01]  /*351f0*/  IADD3.X R108, P2, PT, R157, R122, RZ, P2, !PT ;  /* 0x0000007a9d6c7210 */ /* 0x000fe2000175e4ff */
[----:B------:R-:W-:-:S02]  /*35200*/  IMAD.X R99, RZ, RZ, RZ, P5 ;  /* 0x000000ffff637224 */ /* 0x000fc400028e06ff */
[----:B------:R-:W-:Y:S01]  /*35210*/  IMAD.WIDE.U32.X R106, R89, -0x39c4fa40, R106, P4 ;  /* 0xc63b05c0596a7825 */ /* 0x000fe200020e046a */
[----:B------:R-:W-:-:S03]  /*35220*/  IADD3 RZ, P4, PT, R92, R96, RZ ;  /* 0x000000605cff7210 */ /* 0x000fc60007f9e0ff */
[----:B------:R-:W-:Y:S01]  /*35230*/  IMAD.WIDE.U32 R116, P5, R98, 0x1ae3a46, R116 ;  /* 0x01ae3a4662747825 */ /* 0x000fe200078a0074 */
[----:B------:R-:W-:-:S03]  /*35240*/  IADD3.X RZ, P4, PT, R93, R121, RZ, P4, !PT ;  /* 0x000000795dff7210 */ /* 0x000fc6000279e4ff */
[----:B------:R-:W-:Y:S01]  /*35250*/  IMAD.WIDE.U32 R96, R98, 0x17c510ea, RZ ;  /* 0x17c510ea62607825 */ /* 0x000fe200078e00ff */
[----:B------:R-:W-:-:S03]  /*35260*/  MOV R120, R117 ;  /* 0x0000007500787202 */ /* 0x000fc60000000f00 */
[----:B------:R-:W-:Y:S01]  /*35270*/  IMAD.X R121, RZ, RZ, RZ, P5 ;  /* 0x000000ffff797224 */ /* 0x000fe200028e06ff */
[----:B------:R-:W-:Y:S01]  /*35280*/  IADD3 R111, P5, PT, R116, R97, RZ ;  /* 0x00000061746f7210 */ /* 0x000fe20007fbe0ff */
[----:B------:R-:W-:Y:S01]  /*35290*/  IMAD.WIDE.U32 R92, R98, 0x6ca1493b, R92 ;  /* 0x6ca1493b625c7825 */ /* 0x000fe200078e005c */
[----:B------:R-:W-:Y:S02]  /*352a0*/  IADD3.X R97, P0, PT, R88, R115, RZ, P0, !PT ;  /* 0x0000007358617210 */ /* 0x000fe4000071e4ff */
[----:B------:R-:W-:Y:S01]  /*352b0*/  IADD3.X R88, P4, PT, R91, R106, RZ, P4, !PT ;  /* 0x0000006a5b587210 */ /* 0x000fe2000279e4ff */
[----:B------:R-:W-:Y:S01]  /*352c0*/  IMAD.WIDE.U32.X R120, R89, 0x1ae3a46, R120, P5 ;  /* 0x01ae3a4659787825 */ /* 0x000fe200028e0478 */
[----:B------:R-:W-:Y:S02]  /*352d0*/  IADD3.X R89, P5, PT, R105, R118, RZ, P0, !PT ;  /* 0x0000007669597210 */ /* 0x000fe400007be4ff */
[----:B------:R-:W-:Y:S01]  /*352e0*/  IADD3.X R106, P4, PT, R99, R107, RZ, P4, !PT ;  /* 0x0000006b636a7210 */ /* 0x000fe2000279e4ff */
[----:B------:R-:W-:Y:S01]  /*352f0*/  IMAD.IADD R99, R103, 0x1, R104 ;  /* 0x0000000167637824 */ /* 0x000fe200078e0268 */
[----:B------:R-:W-:Y:S01]  /*35300*/  IADD3.X R91, P5, PT, R97, R108, RZ, P5, !PT ;  /* 0x0000006c615b7210 */ /* 0x000fe20002fbe4ff */
[----:B------:R-:W-:Y:S01]  /*35310*/  IMAD.MOV.U32 R108, RZ, RZ, R119 ;  /* 0x000000ffff6c7224 */ /* 0x000fe200078e0077 */
[----:B------:R-:W-:Y:S01]  /*35320*/  IADD3.X R88, P4, PT, R88, R89, RZ, P4, !PT ;  /* 0x0000005958587210 */ /* 0x000fe2000279e4ff */
[----:B------:R-:W-:-:S02]  /*35330*/  IMAD.IADD R110, R93, 0x1, R110 ;  /* 0x000000015d6e7824 */ /* 0x000fc400078e026e */
[----:B------:R-:W-:Y:S01]  /*35340*/  IMAD.WIDE.U32.X R108, R216, R216, R108, P3 ;  /* 0x000000d8d86c7225 */ /* 0x000fe200018e046c */
[----:B------:R-:W-:-:S03]  /*35350*/  IADD3.X R89, P4, PT, R106, R91, RZ, P4, !PT ;  /* 0x0000005b6a597210 */ /* 0x000fc6000279e4ff */
[----:B------:R-:W-:Y:S01]  /*35360*/  IMAD.MOV.U32 R105, RZ, RZ, R110 ;  /* 0x000000ffff697224 */ /* 0x000fe200078e006e */
[----:B------:R-:W-:Y:S02]  /*35370*/  IADD3.X R91, P4, PT, RZ, RZ, RZ, P4, !PT ;  /* 0x000000ffff5b7210 */ /* 0x000fe4000279e4ff */
[----:B------:R-:W-:-:S03]  /*35380*/  LEA.HI.X R104, P2, R161, R108, RZ, 0x1, P2 ;  /* 0x0000006ca1687211 */ /* 0x000fc60001050cff */
[----:B------:R-:W-:Y:S01]  /*35390*/  IMAD.X R97, RZ, RZ, RZ, P4 ;  /* 0x000000ffff617224 */ /* 0x000fe200020e06ff */
[----:B------:R-:W-:Y:S02]  /*353a0*/  IADD3 RZ, P4, PT, R88, R96, RZ ;  /* 0x0000006058ff7210 */ /* 0x000fe40007f9e0ff */
[----:B------:R-:W-:Y:S02]  /*353b0*/  IADD3.X R96, P0, PT, RZ, RZ, RZ, P0, !PT ;  /* 0x000000ffff607210 */ /* 0x000fe4000071e4ff */
[----:B------:R-:W-:Y:S01]  /*353c0*/  IADD3.X RZ, P4, PT, R89, R111, RZ, P4, !PT ;  /* 0x0000006f59ff7210 */ /* 0x000fe2000279e4ff */
[----:B------:R-:W-:Y:S01]  /*353d0*/  IMAD.WIDE.U32 R88, R98, 0x17c510ea, R88 ;  /* 0x17c510ea62587825 */ /* 0x000fe200078e0058 */
[----:B------:R-:W-:Y:S02]  /*353e0*/  MOV R98, R102 ;  /* 0x0000006600627202 */ /* 0x000fe40000000f00 */
[----:B------:R-:W-:Y:S01]  /*353f0*/  IADD3.X R91, P4, PT, R91, R120, RZ, P4, !PT ;  /* 0x000000785b5b7210 */ /* 0x000fe2000279e4ff */
[----:B------:R-:W-:-:S02]  /*35400*/  IMAD.IADD R111, R101, 0x1, R90 ;  /* 0x00000001656f7824 */ /* 0x000fc400078e025a */
[----:B------:R-:W-:Y:S01]  /*35410*/  IMAD.IADD R116, R89, 0x1, R116 ;  /* 0x0000000159747824 */ /* 0x000fe200078e0274 */
[----:B------:R-:W-:Y:S01]  /*35420*/  IADD3.X R97, P4, PT, R97, R121, RZ, P4, !PT ;  /* 0x0000007961617210 */ /* 0x000fe2000279e4ff */
[----:B------:R-:W-:Y:S02]  /*35430*/  IMAD.MOV.U32 R90, RZ, RZ, R100 ;  /* 0x000000ffff5a7224 */ /* 0x000fe400078e0064 */
[----:B------:R-:W-:Y:S01]  /*35440*/  IMAD.MOV.U32 R106, RZ, RZ, R88 ;  /* 0x000000ffff6a7224 */ /* 0x000fe200078e0058 */
[----:B------:R-:W-:Y:S01]  /*35450*/  IADD3.X R91, P4, P5, R91, RZ, R96, P4, P5 ;  /* 0x000000ff5b5b7210 */ /* 0x000fe2000258a460 */
[----:B------:R-:W-:Y:S02]  /*35460*/  IMAD.X R96, RZ, RZ, RZ, P0 ;  /* 0x000000ffff607224 */ /* 0x000fe400000e06ff */
[----:B------:R-:W-:Y:S01]  /*35470*/  IMAD.MOV.U32 R107, RZ, RZ, R116 ;  /* 0x000000ffff6b7224 */ /* 0x000fe200078e0074 */
[----:B------:R-:W-:Y:S01]  /*35480*/  IADD3 R115, P0, PT, R91, R104, RZ ;  /* 0x000000685b737210 */ /* 0x000fe20007f1e0ff */
[----:B------:R-:W-:Y:S01]  /*35490*/  IMAD.MOV.U32 R91, RZ, RZ, R111 ;  /* 0x000000ffff5b7224 */ /* 0x000fe200078e006f */
[----:B------:R-:W-:Y:S01]  /*354a0*/  IADD3.X R97, PT, PT, R97, RZ, R96, P4, P5 ;  /* 0x000000ff61617210 */ /* 0x000fe200027ea460 */
[----:B------:R-:W-:Y:S01]  /*354b0*/  IMAD.MOV.U32 R96, RZ, RZ, R112 ;  /* 0x000000ffff607224 */ /* 0x000fe200078e0070 */
[----:B------:R-:W-:Y:S01]  /*354c0*/  MOV R108, R115 ;  /* 0x00000073006c7202 */ /* 0x000fe20000000f00 */
[----:B------:R-:W-:Y:S01]  /*354d0*/  IMAD.MOV.U32 R104, RZ, RZ, R92 ;  /* 0x000000ffff687224 */ /* 0x000fe200078e005c */
        /* <DEDUP_REMOVED lines=76> */
.L_x_781:
[----:B------:R-:W-:Y:S05]  /*359a0*/  BSYNC.RELIABLE B3 ;  /* 0x0000000000037941 */ /* 0x000fea0003800100 */
.L_x_780:
        /* <DEDUP_REMOVED lines=12> */
.L_x_779:
[----:B------:R-:W-:Y:S05]  /*35a70*/  BSYNC.RECONVERGENT B2 ;  /* 0x0000000000027941 */ /* 0x000fea0003800200 */
.L_x_778:
        /* <DEDUP_REMOVED lines=37> */
.L_x_785:
[----:B------:R-:W-:Y:S05]  /*35cd0*/  BSYNC.RELIABLE B3 ;  /* 0x0000000000037941 */ /* 0x000fea0003800100 */
.L_x_784:
        /* <DEDUP_REMOVED lines=12> */
.L_x_783:
[----:B------:R-:W-:Y:S05]  /*35da0*/  BSYNC.RECONVERGENT B2 ;  /* 0x0000000000027941 */ /* 0x000fea0003800200 */
.L_x_782:
        /* <DEDUP_REMOVED lines=49> */
.L_x_789:
[----:B------:R-:W-:Y:S05]  /*360c0*/  BSYNC.RELIABLE B3 ;  /* 0x0000000000037941 */ /* 0x000fea0003800100 */
.L_x_788:
        /* <DEDUP_REMOVED lines=12> */
.L_x_787:
[----:B------:R-:W-:Y:S05]  /*36190*/  BSYNC.RECONVERGENT B2 ;  /* 0x0000000000027941 */ /* 0x000fea0003800200 */
.L_x_786:
        /* <DEDUP_REMOVED lines=49> */
.L_x_793:
[----:B------:R-:W-:Y:S05]  /*364b0*/  BSYNC.RELIABLE B3 ;  /* 0x0000000000037941 */ /* 0x000fea0003800100 */
.L_x_792:
        /* <DEDUP_REMOVED lines=12> */
.L_x_791:
[----:B------:R-:W-:Y:S05]  /*36580*/  BSYNC.RECONVERGENT B2 ;  /* 0x0000000000027941 */ /* 0x000fea0003800200 */
.L_x_790:
        /* <DEDUP_REMOVED lines=49> */
.L_x_797:
[----:B------:R-:W-:Y:S05]  /*368a0*/  BSYNC.RELIABLE B3 ;  /* 0x0000000000037941 */ /* 0x000fea0003800100 */
.L_x_796:
        /* <DEDUP_REMOVED lines=12> */
.L_x_795:
[----:B------:R-:W-:Y:S05]  /*36970*/  BSYNC.RECONVERGENT B2 ;  /* 0x0000000000027941 */ /* 0x000fea0003800200 */
.L_x_794:
        /* <DEDUP_REMOVED lines=15> */
[----:B------:R-:W-:-:S03]  /*36a70*/  IMAD.WIDE.U32 R88, P4, R94, R171, R88 ;  /* 0x000000ab5e587225 */ /* 0x000fc60007880058 */
[----:B------:R-:W-:Y:S01]  /*36a80*/  IADD3.X RZ, P2, PT, RZ, R109, RZ, P2, !PT ;  /* 0x0000006dffff7210 */ /* 0x000fe2000175e4ff */
[----:B------:R-:W-:-:S04]  /*36a90*/  IMAD.WIDE.U32 R90, R171, R221, RZ ;  /* 0x000000ddab5a7225 */ /* 0x000fc800078e00ff */
[----:B------:R-:W-:Y:S01]  /*36aa0*/  IMAD.WIDE.U32.X R92, R95, R115, R92, P3 ;  /* 0x000000735f5c7225 */ /* 0x000fe200018e045c */
[----:B------:R-:W-:-:S03]  /*36ab0*/  IADD3 R107, P3, PT, R91, R88, RZ ;  /* 0x000000585b6b7210 */ /* 0x000fc60007f7e0ff */
[----:B------:R-:W-:Y:S01]  /*36ac0*/  IMAD.WIDE.U32 R96, R115, R217, RZ ;  /* 0x000000d973607225 */ /* 0x000fe200078e00ff */
[----:B------:R-:W-:-:S03]  /*36ad0*/  IADD3.X R91, P2, PT, RZ, R92, RZ, P2, !PT ;  /* 0x0000005cff5b7210 */ /* 0x000fc6000175e4ff */
[----:B------:R-:W-:Y:S01]  /*36ae0*/  IMAD.X R101, RZ, RZ, RZ, P4 ;  /* 0x000000ffff657224 */ /* 0x000fe200020e06ff */
[----:B------:R-:W-:Y:S01]  /*36af0*/  IADD3.X R106, P2, PT, RZ, R93, RZ, P2, !PT ;  /* 0x0000005dff6a7210 */ /* 0x000fe2000175e4ff */
[----:B------:R-:W-:-:S03]  /*36b00*/  IMAD.WIDE.U32 R92, R115, R218, RZ ;  /* 0x000000da735c7225 */ /* 0x000fc600078e00ff */
[----:B------:R-:W-:Y:S01]  /*36b10*/  IADD3.X R166, P2, PT, R91, R90, RZ, P2, !PT ;  /* 0x0000005a5ba67210 */ /* 0x000fe2000175e4ff */
[----:B------:R-:W-:Y:S02]  /*36b20*/  IMAD.MOV.U32 R100, RZ, RZ, R89 ;  /* 0x000000ffff647224 */ /* 0x000fe400078e0059 */
[----:B------:R-:W-:Y:S01]  /*36b30*/  IMAD.WIDE.U32 R96, P4, R222, R171, R96 ;  /* 0x000000abde607225 */ /* 0x000fe20007880060 */
[----:B------:R-:W-:-:S03]  /*36b40*/  IADD3.X R167, P2, PT, R106, R107, RZ, P2, !PT ;  /* 0x0000006b6aa77210 */ /* 0x000fc6000175e4ff */
[----:B------:R-:W-:Y:S01]  /*36b50*/  IMAD.WIDE.U32 R88, R171, R217, RZ ;  /* 0x000000d9ab587225 */ /* 0x000fe200078e00ff */
[----:B------:R-:W-:-:S03]  /*36b60*/  MOV R112, R97 ;  /* 0x0000006100707202 */ /* 0x000fc60000000f00 */
[----:B------:R-:W-:-:S04]  /*36b70*/  IMAD.WIDE.U32 R90, R108, R220, RZ ;  /* 0x000000dc6c5a7225 */ /* 0x000fc800078e00ff */
        /* <DEDUP_REMOVED lines=8> */
[----:B------:R-:W-:-:S04]  /*36c00*/  IMAD.WIDE.U32.X R100, R94, R115, R100, P3 ;  /* 0x000000735e647225 */ /* 0x000fc800018e0464 */
[----:B------:R-:W-:Y:S01]  /*36c10*/  IMAD.WIDE.U32 R102, P3, R224, R171, R102 ;  /* 0x000000abe0667225 */ /* 0x000fe20007860066 */
[----:B------:R-:W-:-:S03]  /*36c20*/  IADD3.X R89, P2, PT, RZ, R100, RZ, P2, !PT ;  /* 0x00000064ff597210 */ /* 0x000fc6000175e4ff */
        /* <DEDUP_REMOVED lines=11> */
[----:B------:R-:W-:Y:S01]  /*36ce0*/  IADD3.X R89, P2, PT, R89, R88, RZ, P2, !PT ;  /* 0x0000005859597210 */ /* 0x000fe2000175e4ff */
[----:B------:R-:W-:Y:S01]  /*36cf0*/  IMAD.WIDE.U32.X R92, R95, R108, R92, P5 ;  /* 0x0000006c5f5c7225 */ /* 0x000fe200028e045c */
[----:B------:R-:W-:-:S02]  /*36d00*/  IADD3 R105, P5, PT, R105, R102, RZ ;  /* 0x0000006669697210 */ /* 0x000fc40007fbe0ff */
[----:B------:R-:W-:Y:S01]  /*36d10*/  IADD3.X R91, P2, PT, R91, R114, RZ, P2, !PT ;  /* 0x000000725b5b7210 */ /* 0x000fe2000175e4ff */
[----:B------:R-:W-:Y:S01]  /*36d20*/  IMAD.MOV.U32 R96, RZ, RZ, R103 ;  /* 0x000000ffff607224 */ /* 0x000fe200078e0067 */
[----:B------:R-:W-:Y:S01]  /*36d30*/  IADD3.X R172, P3, PT, RZ, R92, RZ, P3, !PT ;  /* 0x0000005cffac7210 */ /* 0x000fe20001f7e4ff */
[----:B------:R-:W-:-:S03]  /*36d40*/  IMAD.WIDE.U32 R100, R115, R215, RZ ;  /* 0x000000d773647225 */ /* 0x000fc600078e00ff */
[----:B------:R-:W-:Y:S01]  /*36d50*/  IADD3.X R88, P3, PT, RZ, R93, RZ, P3, !PT ;  /* 0x0000005dff587210 */ /* 0x000fe20001f7e4ff */
[----:B------:R-:W-:-:S03]  /*36d60*/  IMAD.WIDE.U32 R102, R108, R221, RZ ;  /* 0x000000dd6c667225 */ /* 0x000fc600078e00ff */
[----:B------:R-:W-:Y:S01]  /*36d70*/  IADD3.X R172, P3, PT, R172, R89, RZ, P3, !PT ;  /* 0x00000059acac7210 */ /* 0x000fe20001f7e4ff */
[----:B------:R-:W-:-:S03]  /*36d80*/  IMAD.WIDE.U32.X R98, R223, R115, R98, P4 ;  /* 0x00000073df627225 */ /* 0x000fc600020e0462 */
[----:B------:R-:W-:Y:S01]  /*36d90*/  IADD3.X R173, P3, PT, R88, R91, RZ, P3, !PT ;  /* 0x0000005b58ad7210 */ /* 0x000fe20001f7e4ff */
[----:B------:R-:W-:-:S04]  /*36da0*/  IMAD.WIDE.U32.X R96, R224, R115, R96, P5 ;  /* 0x00000073e0607225 */ /* 0x000fc800028e0460 */
[----:B------:R-:W-:-:S04]  /*36db0*/  IMAD.WIDE.U32 R100, P4, R216, R171, R100 ;  /* 0x000000abd8647225 */ /* 0x000fc80007880064 */
[----:B------:R-:W-:-:S04]  /*36dc0*/  IMAD.WIDE.U32 R102, P5, R94, R123, R102 ;  /* 0x0000007b5e667225 */ /* 0x000fc800078a0066 */
[----:B------:R-:W-:Y:S01]  /*36dd0*/  IMAD.WIDE.U32 R92, R123, R221, RZ ;  /* 0x000000dd7b5c7225 */ /* 0x000fe200078e00ff */
[----:B------:R-:W-:-:S03]  /*36de0*/  MOV R106, R103 ;  /* 0x00000067006a7202 */ /* 0x000fc60000000f00 */
[----:B------:R-:W-:Y:S01]  /*36df0*/  IMAD.X R89, RZ, RZ, RZ, P4 ;  /* 0x000000ffff597224 */ /* 0x000fe200020e06ff */
[----:B------:R-:W-:Y:S01]  /*36e00*/  IADD3 RZ, P4, PT, R172, R92, RZ ;  /* 0x0000005cacff7210 */ /* 0x000fe20007f9e0ff */
[----:B------:R-:W-:Y:S01]  /*36e10*/  IMAD.X R107, RZ, RZ, RZ, P5 ;  /* 0x000000ffff6b7224 */ /* 0x000fe200028e06ff */
[----:B------:R-:W-:Y:S01]  /*36e20*/  IADD3 R111, P5, PT, R102, R93, RZ ;  /* 0x0000005d666f7210 */ /* 0x000fe20007fbe0ff */
[----:B------:R-:W-:-:S03]  /*36e30*/  IMAD.WIDE.U32 R92, R171, R215, RZ ;  /* 0x000000d7ab5c7225 */ /* 0x000fc600078e00ff */
[----:B------:R-:W-:Y:S01]  /*36e40*/  IADD3.X RZ, P4, PT, R173, R111, RZ, P4, !PT ;  /* 0x0000006fadff7210 */ /* 0x000fe2000279e4ff */
[----:B------:R-:W-:Y:S01]  /*36e50*/  IMAD.WIDE.U32.X R106, R94, R108, R106, P5 ;  /* 0x0000006c5e6a7225 */ /* 0x000fe200028e046a */
[----:B------:R-:W-:Y:S02]  /*36e60*/  IADD3 R91, P5, PT, R93, R100, RZ ;  /* 0x000000645d5b7210 */ /* 0x000fe40007fbe0ff */
[----:B------:R-:W-:Y:S01]  /*36e70*/  IADD3.X R93, P3, PT, RZ, RZ, RZ, P3, !PT ;  /* 0x000000ffff5d7210 */ /* 0x000fe20001f7e4ff */
[----:B------:R-:W-:Y:S01]  /*36e80*/  IMAD.MOV.U32 R88, RZ, RZ, R101 ;  /* 0x000000ffff587224 */ /* 0x000fe200078e0065 */
[----:B------:R-:W-:Y:S01]  /*36e90*/  IADD3.X R111, P2, PT, RZ, R112, RZ, P2, !PT ;  /* 0x00000070ff6f7210 */ /* 0x000fe2000175e4ff */
[----:B------:R-:W-:Y:S01]  /*36ea0*/  IMAD.WIDE.U32 R100, R108, R217, RZ ;  /* 0x000000d96c647225 */ /* 0x000fe200078e00ff */
[----:B------:R-:W-:Y:S02]  /*36eb0*/  IADD3.X R152, P4, PT, R93, R106, RZ, P4, !PT ;  /* 0x0000006a5d987210 */ /* 0x000fe4000279e4ff */
[----:B------:R-:W-:Y:S01]  /*36ec0*/  IADD3.X R112, P2, PT, RZ, R113, RZ, P2, !PT ;  /* 0x00000071ff707210 */ /* 0x000fe2000175e4ff */
[----:B------:R-:W-:-:S02]  /*36ed0*/  IMAD.X R93, RZ, RZ, RZ, P3 ;  /* 0x000000ffff5d7224 */ /* 0x000fc400018e06ff */
[----:B------:R-:W-:Y:S01]  /*36ee0*/  IMAD.WIDE.U32.X R88, R216, R115, R88, P5 ;  /* 0x00000073d8587225 */ /* 0x000fe200028e0458 */
[----:B------:R-:W-:Y:S02]  /*36ef0*/  IADD3.X R111, P2, PT, R111, R110, RZ, P2, !PT ;  /* 0x0000006e6f6f7210 */ /* 0x000fe4000175e4ff */
[----:B------:R-:W-:Y:S01]  /*36f00*/  IADD3.X R93, P5, PT, R93, R107, RZ, P4, !PT ;  /* 0x0000006b5d5d7210 */ /* 0x000fe200027be4ff */
[----:B------:R-:W-:Y:S01]  /*36f10*/  IMAD.WIDE.U32 R100, P4, R222, R123, R100 ;  /* 0x0000007bde647225 */ /* 0x000fe20007880064 */
[----:B------:R-:W-:Y:S02]  /*36f20*/  IADD3.X R110, P3, PT, R112, R117, RZ, P2, !PT ;  /* 0x00000075706e7210 */ /* 0x000fe4000177e4ff */
[----:B------:R-:W-:Y:S01]  /*36f30*/  IADD3.X R152, P2, PT, R152, R111, RZ, P5, !PT ;  /* 0x0000006f98987210 */ /* 0x000fe20002f5e4ff */
[----:B------:R-:W-:-:S03]  /*36f40*/  IMAD.WIDE.U32 R106, R123, R217, RZ ;  /* 0x000000d97b6a7225 */ /* 0x000fc600078e00ff */
[----:B------:R-:W-:Y:S01]  /*36f50*/  IADD3.X R153, P2, PT, R93, R110, RZ, P2, !PT ;  /* 0x0000006e5d997210 */ /* 0x000fe2000175e4ff */
[----:B------:R-:W-:Y:S01]  /*36f60*/  IMAD.WIDE.U32 R158, R131, R220, RZ ;  /* 0x000000dc839e7225 */ /* 0x000fe200078e00ff */
[----:B------:R-:W-:Y:S02]  /*36f70*/  IADD3 R113, P5, PT, R100, R107, RZ ;  /* 0x0000006b64717210 */ /* 0x000fe40007fbe0ff */
[----:B------:R-:W-:Y:S01]  /*36f80*/  IADD3.X R93, P2, PT, RZ, RZ, RZ, P2, !PT ;  /* 0x000000ffff5d7210 */ /* 0x000fe2000175e4ff */
[----:B------:R-:W-:Y:S01]  /*36f90*/  IMAD.X R111, RZ, RZ, RZ, P4 ;  /* 0x000000ffff6f7224 */ /* 0x000fe200020e06ff */
[----:B------:R-:W-:Y:S01]  /*36fa0*/  IADD3 RZ, P4, PT, R152, R106, RZ ;  /* 0x0000006a98ff7210 */ /* 0x000fe20007f9e0ff */
[----:B------:R-:W-:Y:S02]  /*36fb0*/  IMAD.MOV.U32 R110, RZ, RZ, R101 ;  /* 0x000000ffff6e7224 */ /* 0x000fe400078e0065 */
[----:B------:R-:W-:Y:S01]  /*36fc0*/  IMAD.WIDE.U32 R172, R221, R123, R172 ;  /* 0x0000007bddac7225 */ /* 0x000fe200078e00ac */
[----:B------:R-:W-:-:S03]  /*36fd0*/  IADD3.X RZ, P4, PT, R153, R113, RZ, P4, !PT ;  /* 0x0000007199ff7210 */ /* 0x000fc6000279e4ff */
[----:B------:R-:W-:-:S04]  /*36fe0*/  IMAD.WIDE.U32.X R106, R222, R108, R110, P5 ;  /* 0x0000006cde6a7225 */ /* 0x000fc800028e046e */
[----:B------:R-:W-:Y:S01]  /*36ff0*/  IMAD.WIDE.U32 R158, P5, R95, R225, R158 ;  /* 0x000000e15f9e7225 */ /* 0x000fe200078a009e */
[----:B------:R-:W-:-:S03]  /*37000*/  IADD3.X R93, P4, PT, R93, R106, RZ, P4, !PT ;  /* 0x0000006a5d5d7210 */ /* 0x000fc6000279e4ff */
[----:B------:R-:W-:-:S04]  /*37010*/  IMAD.WIDE.U32 R110, R225, R220, RZ ;  /* 0x000000dce16e7225 */ /* 0x000fc800078e00ff */
[----:B------:R-:W-:Y:S01]  /*37020*/  IMAD.X R103, RZ, RZ, RZ, P5 ;  /* 0x000000ffff677224 */ /* 0x000fe200028e06ff */
[----:B------:R-:W-:Y:S01]  /*37030*/  IADD3 R115, P5, PT, R158, R111, RZ ;  /* 0x0000006f9e737210 */ /* 0x000fe20007fbe0ff */
[----:B------:R-:W-:Y:S01]  /*37040*/  IMAD.X R101, RZ, RZ, RZ, P2 ;  /* 0x000000ffff657224 */ /* 0x000fe200010e06ff */
[----:B------:R-:W-:Y:S01]  /*37050*/  IADD3.X R111, P3, PT, RZ, R98, RZ, P3, !PT ;  /* 0x00000062ff6f7210 */ /* 0x000fe20001f7e4ff */
[----:B------:R-:W-:Y:S01]  /*37060*/  IMAD.IADD R173, R173, 0x1, R102 ;  /* 0x00000001adad7824 */ /* 0x000fe200078e0266 */
[----:B------:R-:W-:Y:S01]  /*37070*/  IADD3 RZ, P2, PT, R172, R110, RZ ;  /* 0x0000006eacff7210 */ /* 0x000fe20007f5e0ff */
[----:B------:R-:W-:Y:S01]  /*37080*/  IMAD.MOV.U32 R102, RZ, RZ, R159 ;  /* 0x000000ffff667224 */ /* 0x000fe200078e009f */
[----:B------:R-:W-:Y:S01]  /*37090*/  IADD3.X R114, P3, PT, RZ, R99, RZ, P3, !PT ;  /* 0x00000063ff727210 */ /* 0x000fe20001f7e4ff */
[----:B------:R-:W-:Y:S01]  /*370a0*/  IMAD.WIDE.U32 R152, R217, R123, R152 ;  /* 0x0000007bd9987225 */ /* 0x000fe200078e0098 */
[----:B------:R-:W-:Y:S02]  /*370b0*/  IADD3.X R112, P4, PT, R101, R107, RZ, P4, !PT ;  /* 0x0000006b65707210 */ /* 0x000fe4000279e4ff */
[----:B------:R-:W-:Y:S01]  /*370c0*/  IADD3.X R104, P3, PT, R111, R104, RZ, P3, !PT ;  /* 0x000000686f687210 */ /* 0x000fe20001f7e4ff */
[----:B------:R-:W-:Y:S01]  /*370d0*/  IMAD.WIDE.U32 R110, R108, R218, RZ ;  /* 0x000000da6c6e7225 */ /* 0x000fe200078e00ff */
[----:B------:R-:W-:-:S02]  /*370e0*/  IADD3.X RZ, P2, PT, R173, R115, RZ, P2, !PT ;  /* 0x00000073adff7210 */ /* 0x000fc4000175e4ff */
[----:B------:R-:W-:Y:S01]  /*370f0*/  IADD3.X R104, P4, PT, R93, R104, RZ, P4, !PT ;  /* 0x000000685d687210 */ /* 0x000fe2000279e4ff */
[----:B------:R-:W-:Y:S01]  /*37100*/  IMAD.WIDE.U32.X R98, R95, R131, R102, P5 ;  /* 0x000000835f627225 */ /* 0x000fe200028e0466 */
[----:B------:R-:W-:Y:S02]  /*37110*/  IADD3.X R105, P3, PT, R114, R105, RZ, P3, !PT ;  /* 0x0000006972697210 */ /* 0x000fe40001f7e4ff */
[----:B------:R-:W-:Y:S01]  /*37120*/  IADD3.X R159, P0, PT, R169, ~R185, RZ, P0, !PT ;  /* 0x800000b9a99f7210 */ /* 0x000fe2000071e4ff */
[----:B------:R-:W-:Y:S01]  /*37130*/  IMAD.WIDE.U32 R106, P5, R223, R123, R110 ;  /* 0x0000007bdf6a7225 */ /* 0x000fe200078a006e */
[----:B------:R-:W-:Y:S02]  /*37140*/  IADD3.X R93, P2, PT, RZ, R98, RZ, P2, !PT ;  /* 0x00000062ff5d7210 */ /* 0x000fe4000175e4ff */
[----:B------:R-:W-:Y:S01]  /*37150*/  IADD3.X R105, P4, PT, R112, R105, RZ, P4, !PT ;  /* 0x0000006970697210 */ /* 0x000fe2000279e4ff */
[----:B------:R-:W-:Y:S01]  /*37160*/  IMAD.WIDE.U32 R102, R123, R218, RZ ;  /* 0x000000da7b667225 */ /* 0x000fe200078e00ff */
[----:B------:R-:W-:-:S02]  /*37170*/  IADD3.X R101, PT, PT, RZ, RZ, RZ, P5, !PT ;  /* 0x000000ffff657210 */ /* 0x000fc40002ffe4ff */
[----:B------:R-:W-:Y:S01]  /*37180*/  IADD3.X R113, P3, PT, RZ, R96, RZ, P3, !PT ;  /* 0x00000060ff717210 */ /* 0x000fe20001f7e4ff */
[----:B------:R-:W-:Y:S01]  /*37190*/  IMAD.WIDE.U32 R228, R131, R221, RZ ;  /* 0x000000dd83e47225 */ /* 0x000fe200078e00ff */
[----:B------:R-:W-:Y:S02]  /*371a0*/  IADD3 R115, P5, PT, R106, R103, RZ ;  /* 0x000000676a737210 */ /* 0x000fe40007fbe0ff */
[----:B------:R-:W-:Y:S01]  /*371b0*/  IADD3.X R103, P2, PT, RZ, R99, RZ, P2, !PT ;  /* 0x00000063ff677210 */ /* 0x000fe2000175e4ff */
[----:B------:R-:W-:Y:S01]  /*371c0*/  IMAD.IADD R110, R153, 0x1, R100 ;  /* 0x00000001996e7824 */ /* 0x000fe200078e0264 */
[----:B------:R-:W-:Y:S01]  /*371d0*/  IADD3.X R96, P3, PT, RZ, R97, RZ, P3, !PT ;  /* 0x00000061ff607210 */ /* 0x000fe20001f7e4ff */
[----:B------:R-:W-:Y:S01]  /*371e0*/  IMAD.MOV.U32 R100, RZ, RZ, R107 ;  /* 0x000000ffff647224 */ /* 0x000fe200078e006b */
[----:B------:R-:W-:Y:S01]  /*371f0*/  IADD3.X R107, P4, PT, RZ, RZ, RZ, P4, !PT ;  /* 0x000000ffff6b7210 */ /* 0x000fe2000279e4ff */
[----:B------:R-:W-:Y:S01]  /*37200*/  IMAD.WIDE.U32 R98, R225, R221, RZ ;  /* 0x000000dde1627225 */ /* 0x000fe200078e00ff */
[----:B------:R-:W-:-:S02]  /*37210*/  IADD3.X R152, P2, PT, R93, R152, RZ, P2, !PT ;  /* 0x000000985d987210 */ /* 0x000fc4000175e4ff */
[----:B------:R-:W-:Y:S01]  /*37220*/  IADD3.X R130, P0, PT, R168, ~R186, RZ, P0, !PT ;  /* 0x800000baa8827210 */ /* 0x000fe2000071e4ff */
[----:B------:R-:W-:Y:S01]  /*37230*/  IMAD.WIDE.U32.X R100, R223, R108, R100, P5 ;  /* 0x0000006cdf647225 */ /* 0x000fe200028e0464 */
[----:B------:R-:W-:Y:S02]  /*37240*/  IADD3.X R153, P2, PT, R103, R110, RZ, P2, !PT ;  /* 0x0000006e67997210 */ /* 0x000fe4000175e4ff */
[----:B------:R-:W-:Y:S01]  /*37250*/  IADD3.X R103, P3, PT, R113, R92, RZ, P3, !PT ;  /* 0x0000005c71677210 */ /* 0x000fe20001f7e4ff */
[----:B------:R-:W-:-:S03]  /*37260*/  IMAD.WIDE.U32 R228, P5, R94, R225, R228 ;  /* 0x000000e15ee47225 */ /* 0x000fc600078a00e4 */
[----:B------:R-:W-:Y:S01]  /*37270*/  IADD3.X R110, P3, PT, R96, R91, RZ, P3, !PT ;  /* 0x0000005b606e7210 */ /* 0x000fe20001f7e4ff */
        /* <DEDUP_REMOVED lines=9> */
[----:B------:R-:W-:-:S03]  /*37310*/  IADD3 RZ, P5, PT, R104, R102, RZ ;  /* 0x0000006668ff7210 */ /* 0x000fc60007fbe0ff */
[----:B------:R-:W-:Y:S01]  /*37320*/  IMAD.WIDE.U32 R150, R130, R220, RZ ;  /* 0x000000dc82967225 */ /* 0x000fe200078e00ff */
[----:B------:R-:W-:Y:S02]  /*37330*/  IADD3.X R91, P4, PT, R97, R92, RZ, P4, !PT ;  /* 0x0000005c615b7210 */ /* 0x000fe4000279e4ff */
[----:B------:R-:W-:Y:S01]  /*37340*/  IADD3.X RZ, P5, PT, R105, R115, RZ, P5, !PT ;  /* 0x0000007369ff7210 */ /* 0x000fe20002fbe4ff */
[----:B------:R-:W-:Y:S01]  /*37350*/  IMAD.X R92, RZ, RZ, RZ, P2 ;  /* 0x000000ffff5c7224 */ /* 0x000fe200010e06ff */
[----:B------:R-:W-:Y:S01]  /*37360*/  IADD3.X R117, P2, PT, RZ, R88, RZ, P3, !PT ;  /* 0x00000058ff757210 */ /* 0x000fe20001f5e4ff */
[----:B------:R-:W-:Y:S01]  /*37370*/  IMAD.WIDE.U32 R96, R218, R123, R104 ;  /* 0x0000007bda607225 */ /* 0x000fe200078e0068 */
[----:B------:R-:W-:Y:S02]  /*37380*/  IADD3.X R102, P5, PT, R107, R100, RZ, P5, !PT ;  /* 0x000000646b667210 */ /* 0x000fe40002fbe4ff */
[----:B------:R-:W-:Y:S01]  /*37390*/  IADD3.X R100, P4, PT, R92, R93, RZ, P4, !PT ;  /* 0x0000005d5c647210 */ /* 0x000fe2000279e4ff */
[----:B------:R-:W-:Y:S01]  /*373a0*/  IMAD.WIDE.U32 R92, R108, R219, RZ ;  /* 0x000000db6c5c7225 */ /* 0x000fe200078e00ff */
[----:B------:R-:W-:-:S02]  /*373b0*/  IADD3.X R101, P5, PT, R111, R101, RZ, P5, !PT ;  /* 0x000000656f657210 */ /* 0x000fc40002fbe4ff */
[----:B------:R-:W-:Y:S01]  /*373c0*/  IADD3.X R96, P3, PT, R91, R96, RZ, P4, !PT ;  /* 0x000000605b607210 */ /* 0x000fe2000277e4ff */
[----:B------:R-:W-:Y:S02]  /*373d0*/  IMAD.X R116, RZ, RZ, R89, P2 ;  /* 0x000000ffff747224 */ /* 0x000fe400010e0659 */
[----:B------:R-:W-:-:S04]  /*373e0*/  IMAD.WIDE.U32 R104, R131, R217, RZ ;  /* 0x000000d983687225 */ /* 0x000fc800078e00ff */
[----:B------:R-:W-:Y:S01]  /*373f0*/  IMAD.WIDE.U32 R88, P2, R224, R123, R92 ;  /* 0x0000007be0587225 */ /* 0x000fe2000784005c */
[----:B------:R-:W-:-:S03]  /*37400*/  IADD3.X R92, P4, PT, R102, R103, RZ, P5, !PT ;  /* 0x00000067665c7210 */ /* 0x000fc60002f9e4ff */
[----:B------:R-:W-:Y:S01]  /*37410*/  IMAD.IADD R107, R97, 0x1, R106 ;  /* 0x00000001616b7824 */ /* 0x000fe200078e026a */
[----:B------:R-:W-:Y:S01]  /*37420*/  IADD3.X R113, PT, PT, RZ, RZ, RZ, P2, !PT ;  /* 0x000000ffff717210 */ /* 0x000fe200017fe4ff */
[----:B------:R-:W-:Y:S01]  /*37430*/  IMAD.WIDE.U32 R102, R225, R217, RZ ;  /* 0x000000d9e1667225 */ /* 0x000fe200078e00ff */
[----:B------:R-:W-:Y:S02]  /*37440*/  IADD3 R91, P2, PT, R88, R99, RZ ;  /* 0x00000063585b7210 */ /* 0x000fe40007f5e0ff */
[----:B------:R-:W-:Y:S01]  /*37450*/  IADD3.X R93, P4, PT, R101, R110, RZ, P4, !PT ;  /* 0x0000006e655d7210 */ /* 0x000fe2000279e4ff */
[----:B------:R-:W-:Y:S01]  /*37460*/  IMAD.WIDE.U32 R104, P5, R222, R225, R104 ;  /* 0x000000e1de687225 */ /* 0x000fe200078a0068 */
[----:B------:R-:W-:-:S03]  /*37470*/  IADD3.X R97, P3, PT, R100, R107, RZ, P3, !PT ;  /* 0x0000006b64617210 */ /* 0x000fc60001f7e4ff */
[----:B------:R-:W-:Y:S01]  /*37480*/  IMAD.MOV.U32 R112, RZ, RZ, R89 ;  /* 0x000000ffff707224 */ /* 0x000fe200078e0059 */
[----:B------:R-:W-:Y:S01]  /*37490*/  IADD3.X R89, P4, PT, RZ, RZ, RZ, P4, !PT ;  /* 0x000000ffff597210 */ /* 0x000fe2000279e4ff */
[----:B------:R-:W-:Y:S01]  /*374a0*/  IMAD.X R101, RZ, RZ, RZ, P5 ;  /* 0x000000ffff657224 */ /* 0x000fe200028e06ff */
[----:B------:R-:W-:Y:S01]  /*374b0*/  IADD3 R119, P5, PT, R104, R103, RZ ;  /* 0x0000006768777210 */ /* 0x000fe20007fbe0ff */
[----:B------:R-:W-:Y:S01]  /*374c0*/  IMAD.WIDE.U32.X R112, R224, R108, R112, P2 ;  /* 0x0000006ce0707225 */ /* 0x000fe200010e0470 */
[----:B------:R-:W-:-:S03]  /*374d0*/  IADD3 RZ, P2, PT, R92, R98, RZ ;  /* 0x000000625cff7210 */ /* 0x000fc60007f5e0ff */
[----:B------:R-:W-:Y:S01]  /*374e0*/  IMAD.MOV.U32 R100, RZ, RZ, R105 ;  /* 0x000000ffff647224 */ /* 0x000fe200078e0069 */
[----:B------:R-:W-:Y:S01]  /*374f0*/  IADD3.X RZ, P2, PT, R93, R91, RZ, P2, !PT ;  /* 0x0000005b5dff7210 */ /* 0x000fe2000175e4ff */
[----:B------:R-:W-:Y:S01]  /*37500*/  IMAD.WIDE.U32 R114, R108, R215, RZ ;  /* 0x000000d76c727225 */ /* 0x000fe200078e00ff */
[----:B------:R-:W-:Y:S02]  /*37510*/  IADD3.X R91, P3, PT, RZ, RZ, RZ, P3, !PT ;  /* 0x000000ffff5b7210 */ /* 0x000fe40001f7e4ff */
[----:B------:R-:W-:Y:S01]  /*37520*/  IADD3.X R112, P2, PT, R89, R112, RZ, P2, !PT ;  /* 0x0000007059707210 */ /* 0x000fe2000175e4ff */
[----:B------:R-:W-:-:S04]  /*37530*/  IMAD.WIDE.U32.X R100, R222, R131, R100, P5 ;  /* 0x00000083de647225 */ /* 0x000fc800028e0464 */
[----:B------:R-:W-:-:S04]  /*37540*/  IMAD.WIDE.U32 R150, P5, R95, R159, R150 ;  /* 0x0000009f5f967225 */ /* 0x000fc800078a0096 */
[----:B------:R-:W-:Y:S02]  /*37550*/  IMAD.X R103, RZ, RZ, RZ, P4 ;  /* 0x000000ffff677224 */ /* 0x000fe400020e06ff */
[----:B------:R-:W-:-:S03]  /*37560*/  IMAD.WIDE.U32 R110, R159, R220, RZ ;  /* 0x000000dc9f6e7225 */ /* 0x000fc600078e00ff */
[----:B------:R-:W-:Y:S01]  /*37570*/  IADD3.X R113, P2, PT, R103, R113, RZ, P2, !PT ;  /* 0x0000007167717210 */ /* 0x000fe2000175e4ff */
[----:B------:R-:W-:Y:S01]  /*37580*/  IMAD.X R99, RZ, RZ, RZ, P5 ;  /* 0x000000ffff637224 */ /* 0x000fe200028e06ff */
[----:B------:R-:W-:Y:S01]  /*37590*/  IADD3 R121, P4, PT, R150, R111, RZ ;  /* 0x0000006f96797210 */ /* 0x000fe20007f9e0ff */
[----:B------:R-:W-:Y:S01]  /*375a0*/  IMAD.WIDE.U32 R106, R123, R215, RZ ;  /* 0x000000d77b6a7225 */ /* 0x000fe200078e00ff */
[----:B------:R-:W-:-:S03]  /*375b0*/  IADD3.X R112, P2, PT, R112, R117, RZ, P2, !PT ;  /* 0x0000007570707210 */ /* 0x000fc6000175e4ff */
[----:B------:R-:W-:Y:S01]  /*375c0*/  IMAD.WIDE.U32 R114, P5, R216, R123, R114 ;  /* 0x0000007bd8727225 */ /* 0x000fe200078a0072 */
[----:B------:R-:W-:-:S03]  /*375d0*/  IADD3.X R113, P2, PT, R113, R116, RZ, P2, !PT ;  /* 0x0000007471717210 */ /* 0x000fc6000175e4ff */
[----:B------:R-:W-:Y:S01]  /*375e0*/  IMAD.X R103, RZ, RZ, RZ, P5 ;  /* 0x000000ffff677224 */ /* 0x000fe200028e06ff */
[----:B------:R-:W-:Y:S01]  /*375f0*/  IADD3 R111, P5, PT, R114, R107, RZ ;  /* 0x0000006b726f7210 */ /* 0x000fe20007fbe0ff */
[----:B------:R-:W-:Y:S01]  /*37600*/  IMAD.X R105, RZ, RZ, RZ, P3 ;  /* 0x000000ffff697224 */ /* 0x000fe200018e06ff */
[----:B------:R-:W-:Y:S01]  /*37610*/  IADD3 RZ, P3, PT, R96, R102, RZ ;  /* 0x0000006660ff7210 */ /* 0x000fe20007f7e0ff */
[----:B------:R-:W-:Y:S02]  /*37620*/  IMAD.MOV.U32 R102, RZ, RZ, R115 ;  /* 0x000000ffff667224 */ /* 0x000fe400078e0073 */
[----:B------:R-:W-:Y:S01]  /*37630*/  IMAD.WIDE.U32 R152, R221, R225, R152 ;  /* 0x000000e1dd987225 */ /* 0x000fe200078e0098 */
[----:B------:R-:W-:-:S03]  /*37640*/  IADD3.X RZ, P3, PT, R97, R119, RZ, P3, !PT ;  /* 0x0000007761ff7210 */ /* 0x000fc60001f7e4ff */
[----:B------:R-:W-:Y:S01]  /*37650*/  IMAD.MOV.U32 R98, RZ, RZ, R151 ;  /* 0x000000ffff627224 */ /* 0x000fe200078e0097 */
[----:B------:R-:W-:Y:S01]  /*37660*/  IADD3 R229, PT, PT, R153, R228, RZ ;  /* 0x000000e499e57210 */ /* 0x000fe20007ffe0ff */
[----:B------:R-:W-:Y:S01]  /*37670*/  IMAD.WIDE.U32.X R102, R216, R108, R102, P5 ;  /* 0x0000006cd8667225 */ /* 0x000fe200028e0466 */
[----:B------:R-:W-:Y:S02]  /*37680*/  IADD3 RZ, P5, PT, R112, R106, RZ ;  /* 0x0000006a70ff7210 */ /* 0x000fe40007fbe0ff */
[----:B------:R-:W-:Y:S01]  /*37690*/  IADD3.X R107, P3, PT, R91, R100, RZ, P3, !PT ;  /* 0x000000645b6b7210 */ /* 0x000fe20001f7e4ff */
[----:B------:R-:W-:Y:S01]  /*376a0*/  IMAD.WIDE.U32.X R98, R95, R130, R98, P4 ;  /* 0x000000825f627225 */ /* 0x000fe200020e0462 */
[----:B------:R-:W-:Y:S02]  /*376b0*/  IADD3 RZ, P4, PT, R152, R110, RZ ;  /* 0x0000006e98ff7210 */ /* 0x000fe40007f9e0ff */
[----:B------:R-:W-:Y:S01]  /*376c0*/  IADD3.X RZ, P5, PT, R113, R111, RZ, P5, !PT ;  /* 0x0000006f71ff7210 */ /* 0x000fe20002fbe4ff */
[----:B------:R-:W-:Y:S01]  /*376d0*/  IMAD.WIDE.U32 R96, R217, R225, R96 ;  /* 0x000000e1d9607225 */ /* 0x000fe200078e0060 */
[----:B------:R-:W-:-:S02]  /*376e0*/  IADD3.X R111, P2, PT, RZ, RZ, RZ, P2, !PT ;  /* 0x000000ffff6f7210 */ /* 0x000fc4000175e4ff */
[----:B------:R-:W-:Y:S01]  /*376f0*/  IADD3.X RZ, P4, PT, R229, R121, RZ, P4, !PT ;  /* 0x00000079e5ff7210 */ /* 0x000fe2000279e4ff */
[----:B------:R-:W-:Y:S01]  /*37700*/  IMAD.WIDE.U32 R126, R131, R218, RZ ;  /* 0x000000da837e7225 */ /* 0x000fe200078e00ff */
[----:B------:R-:W-:Y:S02]  /*37710*/  IADD3.X R168, P5, PT, R111, R102, RZ, P5, !PT ;  /* 0x000000666fa87210 */ /* 0x000fe40002fbe4ff */
[----:B------:R-:W-:Y:S01]  /*37720*/  IADD3.X R89, P4, PT, RZ, R98, RZ, P4, !PT ;  /* 0x00000062ff597210 */ /* 0x000fe2000279e4ff */
[----:B------:R-:W-:Y:S01]  /*37730*/  IMAD.IADD R134, R97, 0x1, R104 ;  /* 0x0000000161867824 */ /* 0x000fe200078e0268 */
[----:B------:R-:W-:Y:S01]  /*37740*/  IADD3.X R91, P3, PT, R105, R101, RZ, P3, !PT ;  /* 0x00000065695b7210 */ /* 0x000fe20001f7e4ff */
[----:B------:R-:W-:Y:S01]  /*37750*/  IMAD.WIDE.U32 R104, R219, R123, R92 ;  /* 0x0000007bdb687225 */ /* 0x000fe200078e005c */
[----:B------:R-:W-:Y:S02]  /*37760*/  IADD3.X R151, PT, PT, R103, RZ, RZ, P5, P2 ;  /* 0x000000ff67977210 */ /* 0x000fe40002fe44ff */
[----:B------:R-:W-:Y:S01]  /*37770*/  IADD3.X R99, P4, PT, RZ, R99, RZ, P4, !PT ;  /* 0x00000063ff637210 */ /* 0x000fe2000279e4ff */
[----:B------:R-:W-:Y:S01]  /*37780*/  IMAD.WIDE.U32 R128, R131, R219, RZ ;  /* 0x000000db83807225 */ /* 0x000fe200078e00ff */
[----:B------:R-:W-:-:S02]  /*37790*/  IADD3.X R153, P0, PT, R155, ~R183, RZ, P0, !PT ;  /* 0x800000b79b997210 */ /* 0x000fc4000071e4ff */
[----:B------:R-:W-:Y:S01]  /*377a0*/  IADD3.X R98, P4, PT, R89, R96, RZ, P4, !PT ;  /* 0x0000006059627210 */ /* 0x000fe2000279e4ff */
[----:B------:R-:W-:Y:S01]  /*377b0*/  IMAD.WIDE.U32 R126, P2, R223, R225, R126 ;  /* 0x000000e1df7e7225 */ /* 0x000fe2000784007e */
[----:B------:R-:W-:Y:S02]  /*377c0*/  IADD3.X R122, P0, PT, R154, ~R184, RZ, P0, !PT ;  /* 0x800000b89a7a7210 */ /* 0x000fe4000071e4ff */
[----:B------:R-:W-:Y:S01]  /*377d0*/  IADD3.X R104, P3, PT, R107, R104, RZ, P3, !PT ;  /* 0x000000686b687210 */ /* 0x000fe20001f7e4ff */
[----:B------:R-:W-:Y:S01]  /*377e0*/  IMAD.WIDE.U32 R92, R225, R218, RZ ;  /* 0x000000dae15c7225 */ /* 0x000fe200078e00ff */
[----:B------:R-:W-:Y:S02]  /*377f0*/  IADD3.X R226, P0, PT, R226, ~R181, RZ, P0, !PT ;  /* 0x800000b5e2e27210 */ /* 0x000fe4000071e4ff */
[----:B------:R-:W-:Y:S01]  /*37800*/  IADD3.X R99, P4, PT, R99, R134, RZ, P4, !PT ;  /* 0x0000008663637210 */ /* 0x000fe2000279e4ff */
[----:B------:R-:W-:Y:S01]  /*37810*/  IMAD.X R97, RZ, RZ, RZ, P2 ;  /* 0x000000ffff617224 */ /* 0x000fe200010e06ff */
[----:B------:R-:W-:Y:S01]  /*37820*/  IADD3 R132, P5, PT, R126, R93, RZ ;  /* 0x0000005d7e847210 */ /* 0x000fe20007fbe0ff */
[----:B------:R-:W-:-:S04]  /*37830*/  IMAD.WIDE.U32 R230, R130, R221, RZ ;  /* 0x000000dd82e67225 */ /* 0x000fc800078e00ff */
[----:B------:R-:W-:-:S04]  /*37840*/  IMAD.WIDE.U32 R110, R225, R219, RZ ;  /* 0x000000dbe16e7225 */ /* 0x000fc800078e00ff */
[----:B------:R-:W-:-:S04]  /*37850*/  IMAD.WIDE.U32 R128, P2, R224, R225, R128 ;  /* 0x000000e1e0807225 */ /* 0x000fc80007840080 */
[----:B------:R-:W-:Y:S02]  /*37860*/  IMAD.MOV.U32 R96, RZ, RZ, R127 ;  /* 0x000000ffff607224 */ /* 0x000fe400078e007f */
[----:B------:R-:W-:Y:S01]  /*37870*/  IMAD.X R125, RZ, RZ, RZ, P2 ;  /* 0x000000ffff7d7224 */ /* 0x000fe200010e06ff */
[----:B------:R-:W-:Y:S01]  /*37880*/  IADD3 R108, P2, PT, R128, R111, RZ ;  /* 0x0000006f806c7210 */ /* 0x000fe20007f5e0ff */
[----:B------:R-:W-:Y:S02]  /*37890*/  IMAD.IADD R136, R105, 0x1, R88 ;  /* 0x0000000169887824 */ /* 0x000fe400078e0258 */
[----:B------:R-:W-:-:S03]  /*378a0*/  IMAD.WIDE.U32.X R96, R223, R131, R96, P5 ;  /* 0x00000083df607225 */ /* 0x000fc600028e0460 */
[----:B------:R-:W-:Y:S01]  /*378b0*/  IADD3.X R105, P3, PT, R91, R136, RZ, P3, !PT ;  /* 0x000000885b697210 */ /* 0x000fe20001f7e4ff */
[----:B------:R-:W-:-:S04]  /*378c0*/  IMAD.WIDE.U32 R100, R159, R221, RZ ;  /* 0x000000dd9f647225 */ /* 0x000fc800078e00ff */
[----:B------:R-:W-:-:S04]  /*378d0*/  IMAD.WIDE.U32 R230, P5, R94, R159, R230 ;  /* 0x0000009f5ee67225 */ /* 0x000fc800078a00e6 */
[----:B------:R-:W-:-:S04]  /*378e0*/  IMAD.WIDE.U32 R88, R130, R217, RZ ;  /* 0x000000d982587225 */ /* 0x000fc800078e00ff */
[----:B------:R-:W-:Y:S02]  /*378f0*/  IMAD.MOV.U32 R124, RZ, RZ, R129 ;  /* 0x000000ffff7c7224 */ /* 0x000fe400078e0081 */
[----:B------:R-:W-:Y:S02]  /*37900*/  IMAD.X R119, RZ, RZ, RZ, P5 ;  /* 0x000000ffff777224 */ /* 0x000fe400028e06ff */
[----:B------:R-:W-:Y:S01]  /*37910*/  IMAD.WIDE.U32.X R124, R224, R131, R124, P2 ;  /* 0x00000083e07c7225 */ /* 0x000fe200010e047c */
[----:B------:R-:W-:-:S03]  /*37920*/  IADD3 R111, P2, PT, R230, R101, RZ ;  /* 0x00000065e66f7210 */ /* 0x000fc60007f5e0ff */
[----:B------:R-:W-:-:S04]  /*37930*/  IMAD.WIDE.U32 R88, P5, R222, R159, R88 ;  /* 0x0000009fde587225 */ /* 0x000fc800078a0058 */
[----:B------:R-:W-:Y:S01]  /*37940*/  IMAD.WIDE.U32 R102, R122, R220, RZ ;  /* 0x000000dc7a667225 */ /* 0x000fe200078e00ff */
[----:B------:R-:W-:-:S03]  /*37950*/  IADD3.X R121, PT, PT, RZ, RZ, RZ, P5, !PT ;  /* 0x000000ffff797210 */ /* 0x000fc60002ffe4ff */
[----:B------:R-:W-:Y:S02]  /*37960*/  IMAD.MOV.U32 R118, RZ, RZ, R231 ;  /* 0x000000ffff767224 */ /* 0x000fe400078e00e7 */
[----:B------:R-:W-:-:S04]  /*37970*/  IMAD.WIDE.U32 R116, R159, R217, RZ ;  /* 0x000000d99f747225 */ /* 0x000fc800078e00ff */
[----:B------:R-:W-:Y:S01]  /*37980*/  IMAD.WIDE.U32.X R118, R94, R130, R118, P2 ;  /* 0x000000825e767225 */ /* 0x000fe200010e0476 */
[----:B------:R-:W-:Y:S02]  /*37990*/  IADD3 RZ, P2, PT, R98, R100, RZ ;  /* 0x0000006462ff7210 */ /* 0x000fe40007f5e0ff */
[----:B------:R-:W-:Y:S01]  /*379a0*/  IADD3 R117, P5, PT, R88, R117, RZ ;  /* 0x0000007558757210 */ /* 0x000fe20007fbe0ff */
[----:B------:R-:W-:Y:S01]  /*379b0*/  IMAD.X R227, R227, 0x1, ~R182, P0 ;  /* 0x00000001e3e37824 */ /* 0x000fe200000e0eb6 */
[----:B------:R-:W-:Y:S01]  /*379c0*/  IADD3.X RZ, P2, PT, R99, R111, RZ, P2, !PT ;  /* 0x0000006f63ff7210 */ /* 0x000fe2000175e4ff */
[----:B------:R-:W-:-:S04]  /*379d0*/  IMAD.WIDE.U32 R164, R130, R218, RZ ;  /* 0x000000da82a47225 */ /* 0x000fc800078e00ff */
[----:B------:R-:W-:-:S04]  /*379e0*/  IMAD.WIDE.U32 R100, P0, R95, R153, R102 ;  /* 0x000000995f647225 */ /* 0x000fc80007800066 */
[----:B------:R-:W-:Y:S01]  /*379f0*/  IMAD.MOV.U32 R120, RZ, RZ, R89 ;  /* 0x000000ffff787224 */ /* 0x000fe200078e0059 */
[----:B------:R-:W-:Y:S01]  /*37a00*/  IADD3.X R89, P4, PT, RZ, RZ, RZ, P4, !PT ;  /* 0x000000ffff597210 */ /* 0x000fe2000279e4ff */
[----:B------:R-:W-:Y:S01]  /*37a10*/  IMAD.X R115, RZ, RZ, RZ, P0 ;  /* 0x000000ffff737224 */ /* 0x000fe200000e06ff */
[----:B------:R-:W-:Y:S01]  /*37a20*/  IADD3 RZ, P0, PT, R104, R92, RZ ;  /* 0x0000005c68ff7210 */ /* 0x000fe20007f1e0ff */
[----:B------:R-:W-:-:S03]  /*37a30*/  IMAD.WIDE.U32 R106, R131, R215, RZ ;  /* 0x000000d7836a7225 */ /* 0x000fc600078e00ff */
[----:B------:R-:W-:Y:S01]  /*37a40*/  IADD3.X RZ, P0, PT, R105, R132, RZ, P0, !PT ;  /* 0x0000008469ff7210 */ /* 0x000fe2000071e4ff */
[----:B------:R-:W-:-:S04]  /*37a50*/  IMAD.WIDE.U32.X R102, R222, R130, R120, P5 ;  /* 0x00000082de667225 */ /* 0x000fc800028e0478 */
[----:B------:R-:W-:-:S04]  /*37a60*/  IMAD.WIDE.U32 R164, P5, R223, R159, R164 ;  /* 0x0000009fdfa47225 */ /* 0x000fc800078a00a4 */
[----:B------:R-:W-:Y:S01]  /*37a70*/  IMAD.WIDE.U32 R92, R159, R218, RZ ;  /* 0x000000da9f5c7225 */ /* 0x000fe200078e00ff */
[----:B------:R-:W-:-:S03]  /*37a80*/  MOV R162, R165 ;  /* 0x000000a500a27202 */ /* 0x000fc60000000f00 */
[----:B------:R-:W-:Y:S02]  /*37a90*/  IMAD.X R163, RZ, RZ, RZ, P5 ;  /* 0x000000ffffa37224 */ /* 0x000fe400028e06ff */
[----:B------:R-:W-:Y:S01]  /*37aa0*/  IMAD.X R111, RZ, RZ, RZ, P4 ;  /* 0x000000ffff6f7224 */ /* 0x000fe200020e06ff */
[----:B------:R-:W-:Y:S01]  /*37ab0*/  IADD3 R91, P4, PT, R164, R93, RZ ;  /* 0x0000005da45b7210 */ /* 0x000fe20007f9e0ff */
[----:B------:R-:W-:-:S04]  /*37ac0*/  IMAD.WIDE.U32 R106, P5, R216, R225, R106 ;  /* 0x000000e1d86a7225 */ /* 0x000fc800078a006a */
[----:B------:R-:W-:-:S04]  /*37ad0*/  IMAD.WIDE.U32 R120, R122, R221, RZ ;  /* 0x000000dd7a787225 */ /* 0x000fc800078e00ff */
[----:B------:R-:W-:Y:S01]  /*37ae0*/  IMAD.MOV.U32 R160, RZ, RZ, R107 ;  /* 0x000000ffffa07224 */ /* 0x000fe200078e006b */
[----:B------:R-:W-:Y:S01]  /*37af0*/  IADD3.X R107, P2, PT, R89, R118, RZ, P2, !PT ;  /* 0x00000076596b7210 */ /* 0x000fe2000175e4ff */
[----:B------:R-:W-:-:S03]  /*37b00*/  IMAD.WIDE.U32.X R162, R223, R130, R162, P4 ;  /* 0x00000082dfa27225 */ /* 0x000fc600020e04a2 */
[----:B------:R-:W-:Y:S01]  /*37b10*/  IADD3.X R93, P2, PT, R111, R119, RZ, P2, !PT ;  /* 0x000000776f5d7210 */ /* 0x000fe2000175e4ff */
[----:B------:R-:W-:-:S04]  /*37b20*/  IMAD.WIDE.U32 R170, R225, R215, RZ ;  /* 0x000000d7e1aa7225 */ /* 0x000fc800078e00ff */
[----:B------:R-:W-:-:S04]  /*37b30*/  IMAD.WIDE.U32 R120, P4, R94, R153, R120 ;  /* 0x000000995e787225 */ /* 0x000fc80007880078 */
[----:B------:R-:W-:Y:S01]  /*37b40*/  IMAD.X R161, RZ, RZ, RZ, P5 ;  /* 0x000000ffffa17224 */ /* 0x000fe200028e06ff */
[----:B------:R-:W-:Y:S01]  /*37b50*/  IADD3 R171, P5, PT, R106, R171, RZ ;  /* 0x000000ab6aab7210 */ /* 0x000fe20007fbe0ff */
[----:B------:R-:W-:-:S04]  /*37b60*/  IMAD.WIDE.U32 R118, R153, R220, RZ ;  /* 0x000000dc99767225 */ /* 0x000fc800078e00ff */
[----:B------:R-:W-:Y:S01]  /*37b70*/  IMAD.X R89, RZ, RZ, RZ, P4 ;  /* 0x000000ffff597224 */ /* 0x000fe200020e06ff */
[----:B------:R-:W-:Y:S01]  /*37b80*/  IADD3.X R111, P4, PT, RZ, RZ, RZ, P3, !PT ;  /* 0x000000ffff6f7210 */ /* 0x000fe20001f9e4ff */
[----:B------:R-:W-:Y:S01]  /*37b90*/  IMAD.WIDE.U32 R104, R218, R225, R104 ;  /* 0x000000e1da687225 */ /* 0x000fe200078e0068 */
[----:B------:R-:W-:-:S03]  /*37ba0*/  IADD3 R127, P3, PT, R100, R119, RZ ;  /* 0x00000077647f7210 */ /* 0x000fc60007f7e0ff */
[----:B------:R-:W-:-:S04]  /*37bb0*/  IMAD.WIDE.U32.X R160, R216, R131, R160, P5 ;  /* 0x00000083d8a07225 */ /* 0x000fc800028e04a0 */
[----:B------:R-:W-:-:S04]  /*37bc0*/  IMAD.WIDE.U32 R98, R221, R159, R98 ;  /* 0x0000009fdd627225 */ /* 0x000fc800078e0062 */
[----:B------:R-:W-:Y:S01]  /*37bd0*/  IMAD.X R119, RZ, RZ, RZ, P4 ;  /* 0x000000ffff777224 */ /* 0x000fe200020e06ff */
[----:B------:R-:W-:Y:S01]  /*37be0*/  IADD3 RZ, P4, PT, R98, R118, RZ ;  /* 0x0000007662ff7210 */ /* 0x000fe20007f9e0ff */
[----:B------:R-:W-:Y:S01]  /*37bf0*/  IMAD.IADD R126, R105, 0x1, R126 ;  /* 0x00000001697e7824 */ /* 0x000fe200078e027e */
[----:B------:R-:W-:Y:S01]  /*37c00*/  IADD3.X R105, P5, PT, R111, R96, RZ, P0, !PT ;  /* 0x000000606f697210 */ /* 0x000fe200007be4ff */
[----:B------:R-:W-:Y:S01]  /*37c10*/  IMAD.WIDE.U32 R134, R130, R219, RZ ;  /* 0x000000db82867225 */ /* 0x000fe200078e00ff */
[----:B------:R-:W-:Y:S02]  /*37c20*/  IADD3.X R104, P0, PT, R107, R104, RZ, P2, !PT ;  /* 0x000000686b687210 */ /* 0x000fe4000171e4ff */
[----:B------:R-:W-:Y:S01]  /*37c30*/  IADD3.X R107, P2, PT, R119, R97, RZ, P5, !PT ;  /* 0x00000061776b7210 */ /* 0x000fe20002f5e4ff */
[----:B------:R-:W-:-:S04]  /*37c40*/  IMAD.WIDE.U32 R112, R215, R123, R112 ;  /* 0x0000007bd7707225 */ /* 0x000fc800078e0070 */
[----:B------:R-:W-:-:S04]  /*37c50*/  IMAD.WIDE.U32 R134, P5, R224, R159, R134 ;  /* 0x0000009fe0867225 */ /* 0x000fc800078a0086 */
[----:B------:R-:W-:Y:S02]  /*37c60*/  IMAD.IADD R118, R113, 0x1, R114 ;  /* 0x0000000171767824 */ /* 0x000fe400078e0272 */
[----:B------:R-:W-:-:S04]  /*37c70*/  IMAD.WIDE.U32 R156, R159, R219, RZ ;  /* 0x000000db9f9c7225 */ /* 0x000fc800078e00ff */
[----:B------:R-:W-:Y:S02]  /*37c80*/  IMAD.MOV.U32 R114, RZ, RZ, R101 ;  /* 0x000000ffff727224 */ /* 0x000fe400078e0065 */
[----:B------:R-:W-:Y:S02]  /*37c90*/  IMAD.IADD R231, R99, 0x1, R230 ;  /* 0x0000000163e77824 */ /* 0x000fe400078e02e6 */
[----:B------:R-:W-:Y:S01]  /*37ca0*/  IMAD.X R97, RZ, RZ, RZ, P5 ;  /* 0x000000ffff617224 */ /* 0x000fe200028e06ff */
[----:B------:R-:W-:Y:S01]  /*37cb0*/  IADD3 R99, P5, PT, R134, R157, RZ ;  /* 0x0000009d86637210 */ /* 0x000fe20007fbe0ff */
[----:B------:R-:W-:Y:S01]  /*37cc0*/  IMAD.WIDE.U32.X R114, R95, R122, R114, P3 ;  /* 0x0000007a5f727225 */ /* 0x000fe200018e0472 */
[----:B------:R-:W-:Y:S02]  /*37cd0*/  IADD3.X R112, P3, PT, R105, R112, RZ, P2, !PT ;  /* 0x0000007069707210 */ /* 0x000fe4000177e4ff */
[----:B------:R-:W-:Y:S01]  /*37ce0*/  IADD3.X R105, P0, PT, R93, R126, RZ, P0, !PT ;  /* 0x0000007e5d697210 */ /* 0x000fe2000071e4ff */
[----:B------:R-:W-:Y:S01]  /*37cf0*/  IMAD.MOV.U32 R96, RZ, RZ, R135 ;  /* 0x000000ffff607224 */ /* 0x000fe200078e0087 */
[----:B------:R-:W-:Y:S01]  /*37d00*/  IADD3.X RZ, P4, PT, R231, R127, RZ, P4, !PT ;  /* 0x0000007fe7ff7210 */ /* 0x000fe2000279e4ff */
[----:B------:R-:W-:Y:S01]  /*37d10*/  IMAD.WIDE.U32 R148, R130, R215, RZ ;  /* 0x000000d782947225 */ /* 0x000fe200078e00ff */
[----:B------:R-:W-:-:S02]  /*37d20*/  IADD3.X R113, P3, PT, R107, R118, RZ, P3, !PT ;  /* 0x000000766b717210 */ /* 0x000fc40001f7e4ff */
[----:B------:R-:W-:Y:S01]  /*37d30*/  IADD3.X R107, P4, PT, RZ, R114, RZ, P4, !PT ;  /* 0x00000072ff6b7210 */ /* 0x000fe2000279e4ff */
[----:B------:R-:W-:Y:S01]  /*37d40*/  IMAD.WIDE.U32.X R96, R224, R130, R96, P5 ;  /* 0x00000082e0607225 */ /* 0x000fe200028e0460 */
[----:B------:R-:W-:Y:S02]  /*37d50*/  IADD3.X R129, P5, PT, RZ, RZ, RZ, P0, !PT ;  /* 0x000000ffff817210 */ /* 0x000fe400007be4ff */
[----:B------:R-:W-:Y:S01]  /*37d60*/  IADD3 RZ, P0, PT, R104, R116, RZ ;  /* 0x0000007468ff7210 */ /* 0x000fe20007f1e0ff */
[----:B------:R-:W-:-:S03]  /*37d70*/  IMAD.WIDE.U32 R148, P2, R216, R159, R148 ;  /* 0x0000009fd8947225 */ /* 0x000fc60007840094 */
[----:B------:R-:W-:Y:S01]  /*37d80*/  IADD3.X RZ, P0, PT, R105, R117, RZ, P0, !PT ;  /* 0x0000007569ff7210 */ /* 0x000fe2000071e4ff */
[----:B------:R-:W-:Y:S01]  /*37d90*/  IMAD.WIDE.U32 R126, R159, R215, RZ ;  /* 0x000000d79f7e7225 */ /* 0x000fe200078e00ff */
[----:B------:R-:W-:Y:S02]  /*37da0*/  IADD3.X R111, PT, PT, RZ, RZ, RZ, P2, !PT ;  /* 0x000000ffff6f7210 */ /* 0x000fe400017fe4ff */
[----:B------:R-:W-:Y:S01]  /*37db0*/  IADD3 RZ, P2, PT, R112, R110, RZ ;  /* 0x0000006e70ff7210 */ /* 0x000fe20007f5e0ff */
[----:B------:R-:W-:Y:S01]  /*37dc0*/  IMAD.X R93, RZ, RZ, RZ, P5 ;  /* 0x000000ffff5d7224 */ /* 0x000fe200028e06ff */
[----:B------:R-:W-:Y:S01]  /*37dd0*/  IADD3 R101, P5, PT, R148, R127, RZ ;  /* 0x0000007f94657210 */ /* 0x000fe20007fbe0ff */
[----:B------:R-:W-:Y:S01]  /*37de0*/  IMAD.MOV.U32 R110, RZ, RZ, R149 ;  /* 0x000000ffff6e7224 */ /* 0x000fe200078e0095 */
[----:B------:R-:W-:Y:S01]  /*37df0*/  IADD3.X R129, P0, PT, R129, R102, RZ, P0, !PT ;  /* 0x0000006681817210 */ /* 0x000fe2000071e4ff */
[----:B------:R-:W-:Y:S01]  /*37e00*/  IMAD.WIDE.U32 R104, R217, R159, R104 ;  /* 0x0000009fd9687225 */ /* 0x000fe200078e0068 */
[----:B------:R-:W-:-:S02]  /*37e10*/  IADD3.X R127, P4, PT, RZ, R115, RZ, P4, !PT ;  /* 0x00000073ff7f7210 */ /* 0x000fc4000279e4ff */
[----:B------:R-:W-:Y:S01]  /*37e20*/  IADD3.X R93, P0, PT, R93, R103, RZ, P0, !PT ;  /* 0x000000675d5d7210 */ /* 0x000fe2000071e4ff */
[----:B------:R-:W-:Y:S01]  /*37e30*/  IMAD.WIDE.U32.X R110, R216, R130, R110, P5 ;  /* 0x00000082d86e7225 */ /* 0x000fe200028e046e */
[----:B------:R-:W-:Y:S02]  /*37e40*/  IADD3.X R103, P5, PT, RZ, RZ, RZ, P3, !PT ;  /* 0x000000ffff677210 */ /* 0x000fe40001fbe4ff */
[----:B------:R-:W-:Y:S01]  /*37e50*/  IADD3.X RZ, P2, PT, R113, R108, RZ, P2, !PT ;  /* 0x0000006c71ff7210 */ /* 0x000fe2000175e4ff */
[----:B------:R-:W-:Y:S01]  /*37e60*/  IMAD.WIDE.U32 R118, R153, R221, RZ ;  /* 0x000000dd99767225 */ /* 0x000fe200078e00ff */
[----:B------:R-:W-:Y:S02]  /*37e70*/  IADD3.X R104, P3, PT, R107, R104, RZ, P4, !PT ;  /* 0x000000686b687210 */ /* 0x000fe4000277e4ff */
[----:B------:R-:W-:Y:S01]  /*37e80*/  IADD3.X R108, P2, PT, R103, R124, RZ, P2, !PT ;  /* 0x0000007c676c7210 */ /* 0x000fe2000175e4ff */
[----:B------:R-:W-:Y:S01]  /*37e90*/  IMAD.WIDE.U32 R116, R122, R217, RZ ;  /* 0x000000d97a747225 */ /* 0x000fe200078e00ff */
[----:B------:R-:W-:-:S03]  /*37ea0*/  IADD3 R119, P4, PT, R120, R119, RZ ;  /* 0x0000007778777210 */ /* 0x000fc60007f9e0ff */
[----:B------:R-:W-:Y:S02]  /*37eb0*/  IMAD.IADD R130, R105, 0x1, R88 ;  /* 0x0000000169827824 */ /* 0x000fe400078e0258 */
[----:B------:R-:W-:Y:S02]  /*37ec0*/  IMAD.X R107, RZ, RZ, RZ, P5 ;  /* 0x000000ffff6b7224 */ /* 0x000fe400028e06ff */
[----:B------:R-:W-:Y:S01]  /*37ed0*/  IMAD.WIDE.U32 R114, R122, R218, RZ ;  /* 0x000000da7a727225 */ /* 0x000fe200078e00ff */
[----:B------:R-:W-:-:S03]  /*37ee0*/  IADD3.X R105, P3, PT, R127, R130, RZ, P3, !PT ;  /* 0x000000827f697210 */ /* 0x000fc60001f7e4ff */
[----:B------:R-:W-:Y:S01]  /*37ef0*/  IMAD.MOV.U32 R88, RZ, RZ, R121 ;  /* 0x000000ffff587224 */ /* 0x000fe200078e0079 */
[----:B------:R-:W-:Y:S01]  /*37f00*/  IADD3.X R121, P3, PT, RZ, RZ, RZ, P3, !PT ;  /* 0x000000ffff797210 */ /* 0x000fe20001f7e4ff */
[----:B------:R-:W-:-:S04]  /*37f10*/  IMAD.WIDE.U32 R116, P5, R222, R153, R116 ;  /* 0x00000099de747225 */ /* 0x000fc800078a0074 */
[----:B------:R-:W-:Y:S01]  /*37f20*/  IMAD.WIDE.U32 R102, R153, R217, RZ ;  /* 0x000000d999667225 */ /* 0x000fe200078e00ff */
[----:B------:R-:W-:-:S03]  /*37f30*/  MOV R142, R117 ;  /* 0x00000075008e7202 */ /* 0x000fc60000000f00 */
[----:B------:R-:W-:Y:S01]  /*37f40*/  IMAD.WIDE.U32.X R88, R94, R122, R88, P4 ;  /* 0x0000007a5e587225 */ /* 0x000fe200020e0458 */
[----:B------:R-:W-:-:S03]  /*37f50*/  IADD3.X R107, P4, PT, R107, R125, RZ, P2, !PT ;  /* 0x0000007d6b6b7210 */ /* 0x000fc6000179e4ff */
[----:B------:R-:W-:Y:S01]  /*37f60*/  IMAD.X R143, RZ, RZ, RZ, P5 ;  /* 0x000000ffff8f7224 */ /* 0x000fe200028e06ff */
[----:B------:R-:W-:Y:S01]  /*37f70*/  IADD3 R103, P5, PT, R116, R103, RZ ;  /* 0x0000006774677210 */ /* 0x000fe20007fbe0ff */
[----:B------:R-:W-:Y:S01]  /*37f80*/  IMAD.WIDE.U32 R114, P2, R223, R153, R114 ;  /* 0x00000099df727225 */ /* 0x000fe20007840072 */
[----:B------:R-:W-:-:S03]  /*37f90*/  IADD3.X R108, P4, PT, R108, R168, RZ, P4, !PT ;  /* 0x000000a86c6c7210 */ /* 0x000fc6000279e4ff */
[----:B------:R-:W-:-:S04]  /*37fa0*/  IMAD.WIDE.U32 R144, R153, R218, RZ ;  /* 0x000000da99907225 */ /* 0x000fc800078e00ff */
[----:B------:R-:W-:Y:S01]  /*37fb0*/  IMAD.WIDE.U32.X R142, R222, R122, R142, P5 ;  /* 0x0000007ade8e7225 */ /* 0x000fe200028e048e */
[----:B------:R-:W-:-:S03]  /*37fc0*/  IADD3 R117, P5, PT, R114, R145, RZ ;  /* 0x0000009172757210 */ /* 0x000fc60007fbe0ff */
        /* <DEDUP_REMOVED lines=9> */
[----:B------:R-:W-:Y:S02]  /*38060*/  IMAD.X R133, RZ, RZ, RZ, P5 ;  /* 0x000000ffff857224 */ /* 0x000fe400028e06ff */
[----:B------:R-:W-:Y:S02]  /*38070*/  IMAD.X R127, RZ, RZ, RZ, P3 ;  /* 0x000000ffff7f7224 */ /* 0x000fe400018e06ff */
[----:B------:R-:W-:-:S03]  /*38080*/  IMAD.WIDE.U32 R154, R153, R219, RZ ;  /* 0x000000db999a7225 */ /* 0x000fc600078e00ff */
[----:B------:R-:W-:Y:S01]  /*38090*/  IADD3.X R127, P2, PT, R127, R89, RZ, P2, !PT ;  /* 0x000000597f7f7210 */ /* 0x000fe2000175e4ff */
[----:B------:R-:W-:Y:S01]  /*380a0*/  IMAD.WIDE.U32 R118, R153, R215, RZ ;  /* 0x000000d799767225 */ /* 0x000fe200078e00ff */
[----:B------:R-:W-:-:S03]  /*380b0*/  IADD3 R115, P3, PT, R138, R155, RZ ;  /* 0x0000009b8a737210 */ /* 0x000fc60007f7e0ff */
[----:B------:R-:W-:-:S04]  /*380c0*/  IMAD.WIDE.U32 R140, P5, R216, R153, R140 ;  /* 0x00000099d88c7225 */ /* 0x000fc800078a008c */
[----:B------:R-:W-:-:S04]  /*380d0*/  IMAD.WIDE.U32 R112, R219, R225, R112 ;  /* 0x000000e1db707225 */ /* 0x000fc800078e0070 */
[----:B------:R-:W-:Y:S01]  /*380e0*/  IMAD.X R137, RZ, RZ, RZ, P5 ;  /* 0x000000ffff897224 */ /* 0x000fe200028e06ff */
[----:B------:R-:W-:Y:S01]  /*380f0*/  IADD3 R119, P5, PT, R140, R119, RZ ;  /* 0x000000778c777210 */ /* 0x000fe20007fbe0ff */
[----:B------:R-:W-:Y:S01]  /*38100*/  IMAD.WIDE.U32 R88, R227, R220, RZ ;  /* 0x000000dce3587225 */ /* 0x000fe200078e00ff */
[----:B------:R-:W-:-:S03]  /*38110*/  IADD3.X R112, P0, PT, R129, R112, RZ, P0, !PT ;  /* 0x0000007081707210 */ /* 0x000fc6000071e4ff */
[----:B------:R-:W-:Y:S02]  /*38120*/  IMAD.IADD R113, R113, 0x1, R128 ;  /* 0x0000000171717824 */ /* 0x000fe400078e0280 */
[----:B------:R-:W-:Y:S02]  /*38130*/  IMAD.MOV.U32 R132, RZ, RZ, R139 ;  /* 0x000000ffff847224 */ /* 0x000fe400078e008b */
[----:B------:R-:W-:Y:S01]  /*38140*/  IMAD.MOV.U32 R136, RZ, RZ, R141 ;  /* 0x000000ffff887224 */ /* 0x000fe200078e008d */
[----:B------:R-:W-:Y:S01]  /*38150*/  IADD3.X R113, P0, PT, R93, R113, RZ, P0, !PT ;  /* 0x000000715d717210 */ /* 0x000fe2000071e4ff */
[----:B------:R-:W-:Y:S01]  /*38160*/  IMAD.WIDE.U32.X R132, R224, R122, R132, P3 ;  /* 0x0000007ae0847225 */ /* 0x000fe200018e0484 */
[----:B------:R-:W-:Y:S02]  /*38170*/  IADD3 RZ, P3, PT, R112, R92, RZ ;  /* 0x0000005c70ff7210 */ /* 0x000fe40007f7e0ff */
[----:B------:R-:W-:Y:S01]  /*38180*/  IADD3.X R139, P0, PT, RZ, RZ, RZ, P0, !PT ;  /* 0x000000ffff8b7210 */ /* 0x000fe2000071e4ff */
[----:B------:R-:W-:Y:S01]  /*38190*/  IMAD.WIDE.U32.X R136, R216, R122, R136, P5 ;  /* 0x0000007ad8887225 */ /* 0x000fe200028e0488 */
[----:B------:R-:W-:-:S03]  /*381a0*/  IADD3.X RZ, P3, PT, R113, R91, RZ, P3, !PT ;  /* 0x0000005b71ff7210 */ /* 0x000fc60001f7e4ff */
[----:B------:R-:W-:Y:S01]  /*381b0*/  IMAD.WIDE.U32 R166, R220, R123, R166 ;  /* 0x0000007bdca67225 */ /* 0x000fe200078e00a6 */
[----:B------:R-:W-:-:S03]  /*381c0*/  IADD3.X R139, P3, PT, R139, R162, RZ, P3, !PT ;  /* 0x000000a28b8b7210 */ /* 0x000fc60001f7e4ff */
[----:B------:R-:W-:-:S04]  /*381d0*/  IMAD.WIDE.U32 R88, P5, R95, R226, R88 ;  /* 0x000000e25f587225 */ /* 0x000fc800078a0058 */
[----:B------:R-:W-:Y:S01]  /*381e0*/  IMAD.WIDE.U32 R130, R226, R220, RZ ;  /* 0x000000dce2827225 */ /* 0x000fe200078e00ff */
[----:B------:R-:W-:-:S03]  /*381f0*/  MOV R92, R89 ;  /* 0x00000059005c7202 */ /* 0x000fc60000000f00 */
[----:B------:R-:W-:Y:S02]  /*38200*/  IMAD.IADD R135, R167, 0x1, R90 ;  /* 0x00000001a7877824 */ /* 0x000fe400078e025a */
[----:B------:R-:W-:Y:S01]  /*38210*/  IMAD.X R93, RZ, RZ, RZ, P5 ;  /* 0x000000ffff5d7224 */ /* 0x000fe200028e06ff */
[----:B------:R-:W-:Y:S01]  /*38220*/  IADD3 R131, P5, PT, R88, R131, RZ ;  /* 0x0000008358837210 */ /* 0x000fe20007fbe0ff */
[----:B------:R-:W-:-:S04]  /*38230*/  IMAD.WIDE.U32 R90, R227, R221, RZ ;  /* 0x000000dde35a7225 */ /* 0x000fc800078e00ff */
[----:B------:R-:W-:-:S04]  /*38240*/  IMAD.WIDE.U32.X R92, R95, R227, R92, P5 ;  /* 0x000000e35f5c7225 */ /* 0x000fc800028e045c */
[----:B------:R-:W-:-:S04]  /*38250*/  IMAD.WIDE.U32 R90, P5, R94, R226, R90 ;  /* 0x000000e25e5a7225 */ /* 0x000fc800078a005a */
[----:B------:R-:W-:-:S04]  /*38260*/  IMAD.WIDE.U32 R122, R226, R221, RZ ;  /* 0x000000dde27a7225 */ /* 0x000fc800078e00ff */
[C---:B------:R-:W-:Y:S02]  /*38270*/  IMAD R89, R174.reuse, -0x7af74001, -R109 ;  /* 0x8508bfffae597824 */ /* 0x040fe400078e0a6d */
[----:B------:R-:W-:-:S04]  /*38280*/  IMAD.WIDE.U32 R128, R174, -0x1, RZ ;  /* 0xffffffffae807825 */ /* 0x000fc800078e00ff */
[----:B------:R-:W-:Y:S01]  /*38290*/  IMAD.X R125, RZ, RZ, RZ, P5 ;  /* 0x000000ffff7d7224 */ /* 0x000fe200028e06ff */
[----:B------:R-:W-:Y:S01]  /*382a0*/  IADD3 R123, P5, PT, R90, R123, RZ ;  /* 0x0000007b5a7b7210 */ /* 0x000fe20007fbe0ff */
[----:B------:R-:W-:Y:S02]  /*382b0*/  IMAD.MOV.U32 R124, RZ, RZ, R91 ;  /* 0x000000ffff7c7224 */ /* 0x000fe400078e005b */
[----:B------:R-:W-:Y:S01]  /*382c0*/  IMAD.IADD R89, R129, 0x1, R89 ;  /* 0x0000000181597824 */ /* 0x000fe200078e0259 */
[----:B------:R-:W-:Y:S01]  /*382d0*/  IADD3.X R129, PT, PT, RZ, RZ, RZ, P0, !PT ;  /* 0x000000ffff817210 */ /* 0x000fe200007fe4ff */
[----:B------:R-:W-:-:S04]  /*382e0*/  IMAD.WIDE.U32.X R124, R94, R227, R124, P5 ;  /* 0x000000e35e7c7225 */ /* 0x000fc800028e047c */
[----:B------:R-:W-:-:S04]  /*382f0*/  IMAD.WIDE.U32 R94, R89, 0x1, RZ ;  /* 0x00000001595e7825 */ /* 0x000fc800078e00ff */
[----:B------:R-:W-:-:S04]  /*38300*/  IMAD.WIDE.U32 R112, R218, R159, R112 ;  /* 0x0000009fda707225 */ /* 0x000fc800078e0070 */
[----:B------:R-:W-:Y:S01]  /*38310*/  IMAD.IADD R91, R113, 0x1, R164 ;  /* 0x00000001715b7824 */ /* 0x000fe200078e02a4 */
[----:B------:R-:W-:Y:S01]  /*38320*/  IADD3.X R112, P2, PT, R121, R112, RZ, P2, !PT ;  /* 0x0000007079707210 */ /* 0x000fe2000175e4ff */
[----:B------:R-:W-:-:S04]  /*38330*/  IMAD.WIDE.U32 R94, P5, R128, -0x7af74000, R94 ;  /* 0x8508c000805e7825 */ /* 0x000fc800078a005e */
[----:B------:R-:W-:-:S04]  /*38340*/  IMAD.WIDE.U32 R164, R128, 0x1, RZ ;  /* 0x0000000180a47825 */ /* 0x000fc800078e00ff */
[----:B------:R-:W-:Y:S01]  /*38350*/  IMAD.X R169, RZ, RZ, RZ, P5 ;  /* 0x000000ffffa97224 */ /* 0x000fe200028e06ff */
[----:B------:R-:W-:Y:S01]  /*38360*/  IADD3 R113, P5, PT, R165, R94, RZ ;  /* 0x0000005ea5717210 */ /* 0x000fe20007fbe0ff */
[----:B------:R-:W-:Y:S02]  /*38370*/  IMAD.MOV.U32 R168, RZ, RZ, R95 ;  /* 0x000000ffffa87224 */ /* 0x000fe400078e005f */
[----:B------:R-:W-:-:S04]  /*38380*/  IMAD.WIDE.U32 R94, R89, 0x30000000, RZ ;  /* 0x30000000595e7825 */ /* 0x000fc800078e00ff */
[----:B------:R-:W-:-:S04]  /*38390*/  IMAD.WIDE.U32.X R168, R89, -0x7af74000, R168, P5 ;  /* 0x8508c00059a87825 */ /* 0x000fc800028e04a8 */
[----:B------:R-:W-:-:S04]  /*383a0*/  IMAD.WIDE.U32 R94, P5, R128, 0x170b5d44, R94 ;  /* 0x170b5d44805e7825 */ /* 0x000fc800078a005e */
[----:B------:R-:W-:Y:S01]  /*383b0*/  IMAD.X R175, RZ, RZ, RZ, P5 ;  /* 0x000000ffffaf7224 */ /* 0x000fe200028e06ff */
[----:B------:R-:W-:Y:S01]  /*383c0*/  IADD3 RZ, P5, PT, R174, R164, RZ ;  /* 0x000000a4aeff7210 */ /* 0x000fe20007fbe0ff */
[----:B------:R-:W-:-:S03]  /*383d0*/  IMAD.WIDE.U32 R164, R128, 0x30000000, RZ ;  /* 0x3000000080a47825 */ /* 0x000fc600078e00ff */
[----:B------:R-:W-:Y:S01]  /*383e0*/  IADD3.X RZ, P5, PT, R109, R113, RZ, P5, !PT ;  /* 0x000000716dff7210 */ /* 0x000fe20002fbe4ff */
[----:B------:R-:W-:Y:S01]  /*383f0*/  IMAD.MOV.U32 R174, RZ, RZ, R95 ;  /* 0x000000ffffae7224 */ /* 0x000fe200078e005f */
[----:B------:R-:W-:Y:S01]  /*38400*/  IADD3 R95, P6, PT, R94, R165, RZ ;  /* 0x000000a55e5f7210 */ /* 0x000fe20007fde0ff */
[----:B------:R-:W-:Y:S01]  /*38410*/  IMAD.WIDE.U32 R172, R220, R225, R172 ;  /* 0x000000e1dcac7225 */ /* 0x000fe200078e00ac */
[----:B------:R-:W-:-:S03]  /*38420*/  IADD3.X R167, P5, PT, RZ, R168, RZ, P5, !PT ;  /* 0x000000a8ffa77210 */ /* 0x000fc60002fbe4ff */
[----:B------:R-:W-:Y:S01]  /*38430*/  IMAD.WIDE.U32.X R174, R89, 0x170b5d44, R174, P6 ;  /* 0x170b5d4459ae7825 */ /* 0x000fe200030e04ae */
[----:B------:R-:W-:Y:S02]  /*38440*/  IADD3.X R168, P0, PT, RZ, R169, RZ, P5, !PT ;  /* 0x000000a9ffa87210 */ /* 0x000fe40002f1e4ff */
[----:B------:R-:W-:Y:S01]  /*38450*/  IADD3 RZ, P6, PT, R108, R170, RZ ;  /* 0x000000aa6cff7210 */ /* 0x000fe20007fde0ff */
[----:B------:R-:W-:Y:S01]  /*38460*/  IMAD.IADD R158, R173, 0x1, R158 ;  /* 0x00000001ad9e7824 */ /* 0x000fe200078e029e */
[----:B------:R-:W-:Y:S01]  /*38470*/  IADD3.X R166, P0, PT, R167, R166, RZ, P0, !PT ;  /* 0x000000a6a7a67210 */ /* 0x000fe2000071e4ff */
[----:B------:R-:W-:Y:S02]  /*38480*/  IMAD.MOV.U32 R228, RZ, RZ, R152 ;  /* 0x000000ffffe47224 */ /* 0x000fe400078e0098 */
[----:B------:R-:W-:Y:S01]  /*38490*/  IMAD.MOV.U32 R230, RZ, RZ, R98 ;  /* 0x000000ffffe67224 */ /* 0x000fe200078e0062 */
[----:B------:R-:W-:Y:S01]  /*384a0*/  IADD3.X R167, P0, PT, R168, R135, RZ, P0, !PT ;  /* 0x00000087a8a77210 */ /* 0x000fe2000071e4ff */
[----:B------:R-:W-:Y:S01]  /*384b0*/  IMAD.WIDE.U32 R228, R220, R159, R228 ;  /* 0x0000009fdce47225 */ /* 0x000fe200078e00e4 */
[----:B------:R-:W-:-:S02]  /*384c0*/  IADD3.X R135, P3, PT, R129, R163, RZ, P3, !PT ;  /* 0x000000a381877210 */ /* 0x000fc40001f7e4ff */
[----:B------:R-:W-:Y:S01]  /*384d0*/  IADD3.X R109, P0, PT, RZ, RZ, RZ, P0, !PT ;  /* 0x000000ffff6d7210 */ /* 0x000fe2000071e4ff */
[----:B------:R-:W-:-:S04]  /*384e0*/  IMAD.WIDE.U32 R230, R220, R153, R230 ;  /* 0x00000099dce67225 */ /* 0x000fc800078e00e6 */
[----:B------:R-:W-:Y:S01]  /*384f0*/  IMAD.X R113, RZ, RZ, RZ, P0 ;  /* 0x000000ffff717224 */ /* 0x000fe200000e06ff */
[----:B------:R-:W-:Y:S01]  /*38500*/  IADD3 RZ, P0, PT, R166, R164, RZ ;  /* 0x000000a4a6ff7210 */ /* 0x000fe20007f1e0ff */
[----:B------:R-:W-:Y:S01]  /*38510*/  IMAD.WIDE.U32 R164, R227, R218, RZ ;  /* 0x000000dae3a47225 */ /* 0x000fe200078e00ff */
[----:B------:R-:W-:Y:S02]  /*38520*/  IADD3 R100, PT, PT, R231, R100, RZ ;  /* 0x00000064e7647210 */ /* 0x000fe40007ffe0ff */
[----:B------:R-:W-:Y:S01]  /*38530*/  IADD3.X RZ, P0, PT, R167, R95, RZ, P0, !PT ;  /* 0x0000005fa7ff7210 */ /* 0x000fe2000071e4ff */
[----:B------:R-:W-:-:S03]  /*38540*/  IMAD.WIDE.U32 R166, R128, 0x30000000, R166 ;  /* 0x3000000080a67825 */ /* 0x000fc600078e00a6 */
[----:B------:R-:W-:Y:S01]  /*38550*/  IADD3.X R95, P0, PT, R109, R174, RZ, P0, !PT ;  /* 0x000000ae6d5f7210 */ /* 0x000fe2000071e4ff */
[----:B------:R-:W-:Y:S01]  /*38560*/  IMAD.IADD R121, R167, 0x1, R94 ;  /* 0x00000001a7797824 */ /* 0x000fe200078e025e */
[----:B------:R-:W-:Y:S02]  /*38570*/  IADD3.X R109, P4, PT, R107, R151, RZ, P4, !PT ;  /* 0x000000976b6d7210 */ /* 0x000fe4000279e4ff */
[----:B------:R-:W-:Y:S02]  /*38580*/  IADD3.X R174, P0, PT, R113, R175, RZ, P0, !PT ;  /* 0x000000af71ae7210 */ /* 0x000fe4000071e4ff */
[----:B------:R-:W-:Y:S01]  /*38590*/  IADD3.X RZ, P6, PT, R109, R171, RZ, P6, !PT ;  /* 0x000000ab6dff7210 */ /* 0x000fe200037de4ff */
[----:B------:R-:W-:Y:S01]  /*385a0*/  IMAD.WIDE.U32 R108, R215, R225, R108 ;  /* 0x000000e1d76c7225 */ /* 0x000fe200078e006c */
[----:B------:R-:W-:Y:S02]  /*385b0*/  IADD3.X R129, P4, PT, RZ, RZ, RZ, P4, !PT ;  /* 0x000000ffff817210 */ /* 0x000fe4000279e4ff */
        /* <DEDUP_REMOVED lines=9> */
[----:B------:R-:W-:Y:S02]  /*38650*/  IADD3.X R91, PT, PT, R161, RZ, RZ, P6, P4 ;  /* 0x000000ffa15b7210 */ /* 0x000fe400037e84ff */
[----:B------:R-:W-:Y:S01]  /*38660*/  IADD3.X R139, P3, PT, RZ, RZ, RZ, P3, !PT ;  /* 0x000000ffff8b7210 */ /* 0x000fe20001f7e4ff */
[----:B------:R-:W-:Y:S01]  /*38670*/  IMAD.WIDE.U32 R160, R227, R217, RZ ;  /* 0x000000d9e3a07225 */ /* 0x000fe200078e00ff */
[----:B------:R-:W-:Y:S02]  /*38680*/  IADD3.X R172, P5, PT, R95, R172, RZ, P0, !PT ;  /* 0x000000ac5fac7210 */ /* 0x000fe400007be4ff */
[----:B------:R-:W-:Y:S01]  /*38690*/  IADD3 RZ, P0, PT, R108, R156, RZ ;  /* 0x0000009c6cff7210 */ /* 0x000fe20007f1e0ff */
[----:B------:R-:W-:Y:S01]  /*386a0*/  IMAD.X R145, RZ, RZ, RZ, P2 ;  /* 0x000000ffff917224 */ /* 0x000fe200010e06ff */
[----:B------:R-:W-:Y:S01]  /*386b0*/  IADD3 RZ, P2, PT, R112, R102, RZ ;  /* 0x0000006670ff7210 */ /* 0x000fe20007f5e0ff */
[----:B------:R-:W-:Y:S01]  /*386c0*/  IMAD.X R141, RZ, RZ, RZ, P3 ;  /* 0x000000ffff8d7224 */ /* 0x000fe200018e06ff */
[----:B------:R-:W-:Y:S01]  /*386d0*/  IADD3.X RZ, P0, PT, R109, R99, RZ, P0, !PT ;  /* 0x000000636dff7210 */ /* 0x000fe2000071e4ff */
[----:B------:R-:W-:Y:S01]  /*386e0*/  IMAD.WIDE.U32 R156, P3, R222, R226, R160 ;  /* 0x000000e2de9c7225 */ /* 0x000fe200078600a0 */
[----:B------:R-:W-:-:S02]  /*386f0*/  IADD3.X RZ, P2, PT, R113, R103, RZ, P2, !PT ;  /* 0x0000006771ff7210 */ /* 0x000fc4000175e4ff */
[----:B------:R-:W-:Y:S01]  /*38700*/  IADD3 RZ, P4, PT, R166, R162, RZ ;  /* 0x000000a2a6ff7210 */ /* 0x000fe20007f9e0ff */
[----:B------:R-:W-:Y:S01]  /*38710*/  IMAD.WIDE.U32 R94, R226, R217, RZ ;  /* 0x000000d9e25e7225 */ /* 0x000fe200078e00ff */
[----:B------:R-:W-:Y:S02]  /*38720*/  IADD3.X R135, P2, PT, R135, R142, RZ, P2, !PT ;  /* 0x0000008e87877210 */ /* 0x000fe4000175e4ff */
[----:B------:R-:W-:Y:S01]  /*38730*/  IADD3.X R173, P5, PT, R174, R158, RZ, P5, !PT ;  /* 0x0000009eaead7210 */ /* 0x000fe20002fbe4ff */
[----:B------:R-:W-:Y:S01]  /*38740*/  IMAD.X R103, RZ, RZ, RZ, P3 ;  /* 0x000000ffff677224 */ /* 0x000fe200018e06ff */
[----:B------:R-:W-:Y:S01]  /*38750*/  IADD3 R95, P3, PT, R156, R95, RZ ;  /* 0x0000005f9c5f7210 */ /* 0x000fe20007f7e0ff */
[----:B------:R-:W-:Y:S01]  /*38760*/  IMAD.MOV.U32 R102, RZ, RZ, R157 ;  /* 0x000000ffff667224 */ /* 0x000fe200078e009d */
[----:B------:R-:W-:Y:S01]  /*38770*/  IADD3.X R145, P2, PT, R145, R143, RZ, P2, !PT ;  /* 0x0000008f91917210 */ /* 0x000fe2000175e4ff */
[----:B------:R-:W-:-:S04]  /*38780*/  IMAD.WIDE.U32 R160, R219, R159, R108 ;  /* 0x0000009fdba07225 */ /* 0x000fc800078e006c */
[----:B------:R-:W-:Y:S01]  /*38790*/  IMAD.WIDE.U32.X R102, R222, R227, R102, P3 ;  /* 0x000000e3de667225 */ /* 0x000fe200018e0466 */
[----:B------:R-:W-:Y:S02]  /*387a0*/  IADD3 R162, PT, PT, R161, R134, RZ ;  /* 0x00000086a1a27210 */ /* 0x000fe40007ffe0ff */
[----:B------:R-:W-:Y:S01]  /*387b0*/  IADD3.X R134, P2, PT, R135, R160, RZ, P2, !PT ;  /* 0x000000a087867210 */ /* 0x000fe2000175e4ff */
[----:B------:R-:W-:-:S03]  /*387c0*/  IMAD.WIDE.U32 R142, P3, R223, R226, R164 ;  /* 0x000000e2df8e7225 */ /* 0x000fc600078600a4 */
[----:B------:R-:W-:Y:S01]  /*387d0*/  IADD3.X R135, P2, PT, R145, R162, RZ, P2, !PT ;  /* 0x000000a291877210 */ /* 0x000fe2000175e4ff */
[----:B------:R-:W-:-:S03]  /*387e0*/  IMAD.WIDE.U32 R108, R226, R218, RZ ;  /* 0x000000dae26c7225 */ /* 0x000fc600078e00ff */
[----:B------:R-:W-:Y:S01]  /*387f0*/  IADD3.X R145, P2, PT, RZ, RZ, RZ, P2, !PT ;  /* 0x000000ffff917210 */ /* 0x000fe2000175e4ff */
        /* <DEDUP_REMOVED lines=11> */
[----:B------:R-:W-:-:S04]  /*388b0*/  IMAD.WIDE.U32 R170, R128, -0x45f6b800, RZ ;  /* 0xba09480080aa7825 */ /* 0x000fc800078e00ff */
[----:B------:R-:W-:-:S04]  /*388c0*/  IMAD.WIDE.U32.X R224, R224, R227, R168, P3 ;  /* 0x000000e3e0e07225 */ /* 0x000fc800018e04a8 */
[----:B------:R-:W-:-:S04]  /*388d0*/  IMAD.WIDE.U32 R222, P3, R128, 0x1ef3622f, R222 ;  /* 0x1ef3622f80de7825 */ /* 0x000fc800078600de */
        /* <DEDUP_REMOVED lines=8> */
[----:B------:R-:W-:Y:S01]  /*38960*/  IMAD.WIDE.U32 R170, R127, 0x1, RZ ;  /* 0x000000017faa7825 */ /* 0x000fe200078e00ff */
[----:B------:R-:W-:-:S03]  /*38970*/  IADD3.X R149, PT, PT, RZ, RZ, RZ, P5, !PT ;  /* 0x000000ffff957210 */ /* 0x000fc60002ffe4ff */
[----:B------:R-:W-:-:S04]  /*38980*/  IMAD.WIDE.U32.X R168, R89, 0x1ef3622f, R168, P3 ;  /* 0x1ef3622f59a87825 */ /* 0x000fc800018e04a8 */
[----:B------:R-:W-:Y:S01]  /*38990*/  IMAD.WIDE.U32 R170, P3, R106, -0x7af74000, R170 ;  /* 0x8508c0006aaa7825 */ /* 0x000fe200078600aa */
[----:B------:R-:W-:-:S03]  /*389a0*/  IADD3.X R107, P2, PT, R107, R168, RZ, P2, !PT ;  /* 0x000000a86b6b7210 */ /* 0x000fc6000175e4ff */
[----:B------:R-:W-:Y:S01]  /*389b0*/  IMAD.WIDE.U32 R172, R128, -0x45f6b800, R172 ;  /* 0xba09480080ac7825 */ /* 0x000fe200078e00ac */
[----:B------:R-:W-:Y:S02]  /*389c0*/  IADD3 R162, P5, PT, R163, R170, RZ ;  /* 0x000000aaa3a27210 */ /* 0x000fe40007fbe0ff */
[----:B------:R-:W-:Y:S01]  /*389d0*/  IADD3.X R168, P2, PT, R149, R169, RZ, P2, !PT ;  /* 0x000000a995a87210 */ /* 0x000fe2000175e4ff */
[----:B------:R-:W-:Y:S01]  /*389e0*/  IMAD.IADD R222, R173, 0x1, R222 ;  /* 0x00000001adde7824 */ /* 0x000fe200078e02de */
[----:B------:R-:W-:Y:S01]  /*389f0*/  IADD3.X RZ, P4, PT, R121, R162, RZ, P4, !PT ;  /* 0x000000a279ff7210 */ /* 0x000fe2000279e4ff */
[----:B------:R-:W-:Y:S01]  /*38a00*/  IMAD.WIDE.U32 R112, R217, R153, R112 ;  /* 0x00000099d9707225 */ /* 0x000fe200078e0070 */
[----:B------:R-:W-:Y:S02]  /*38a10*/  IADD3.X R162, P0, PT, R139, R96, RZ, P0, !PT ;  /* 0x000000608ba27210 */ /* 0x000fe4000071e4ff */
[----:B------:R-:W-:Y:S01]  /*38a20*/  IADD3.X R228, P2, PT, R107, R228, RZ, P2, !PT ;  /* 0x000000e46be47210 */ /* 0x000fe2000175e4ff */
[----:B------:R-:W-:Y:S01]  /*38a30*/  IMAD.MOV.U32 R96, RZ, RZ, R171 ;  /* 0x000000ffff607224 */ /* 0x000fe200078e00ab */
[----:B------:R-:W-:Y:S01]  /*38a40*/  IADD3.X R158, P0, PT, R141, R97, RZ, P0, !PT ;  /* 0x000000618d9e7210 */ /* 0x000fe2000071e4ff */
[----:B------:R-:W-:Y:S01]  /*38a50*/  IMAD.X R97, RZ, RZ, RZ, P3 ;  /* 0x000000ffff617224 */ /* 0x000fe200018e06ff */
[----:B------:R-:W-:Y:S01]  /*38a60*/  IADD3 RZ, P3, PT, R134, R144, RZ ;  /* 0x0000009086ff7210 */ /* 0x000fe20007f7e0ff */
[----:B------:R-:W-:Y:S01]  /*38a70*/  IMAD.WIDE.U32 R170, R106, -0x45f6b800, RZ ;  /* 0xba0948006aaa7825 */ /* 0x000fe200078e00ff */
[----:B------:R-:W-:-:S02]  /*38a80*/  IADD3.X R162, P0, PT, R162, R129, RZ, P0, !PT ;  /* 0x00000081a2a27210 */ /* 0x000fc4000071e4ff */
[----:B------:R-:W-:Y:S01]  /*38a90*/  IADD3.X RZ, P3, PT, R135, R117, RZ, P3, !PT ;  /* 0x0000007587ff7210 */ /* 0x000fe20001f7e4ff */
[----:B------:R-:W-:Y:S01]  /*38aa0*/  IMAD.WIDE.U32.X R96, R127, -0x7af74000, R96, P5 ;  /* 0x8508c0007f607825 */ /* 0x000fe200028e0460 */
[----:B------:R-:W-:Y:S02]  /*38ab0*/  IADD3 RZ, P5, PT, R162, R126, RZ ;  /* 0x0000007ea2ff7210 */ /* 0x000fe40007fbe0ff */
[----:B------:R-:W-:Y:S02]  /*38ac0*/  IADD3.X R163, P0, PT, R158, R91, RZ, P0, !PT ;  /* 0x0000005b9ea37210 */ /* 0x000fe4000071e4ff */
[----:B------:R-:W-:Y:S02]  /*38ad0*/  IADD3.X R129, P4, PT, RZ, R96, RZ, P4, !PT ;  /* 0x00000060ff817210 */ /* 0x000fe4000279e4ff */
[----:B------:R-:W-:Y:S02]  /*38ae0*/  IADD3.X RZ, P5, PT, R163, R101, RZ, P5, !PT ;  /* 0x00000065a3ff7210 */ /* 0x000fe40002fbe4ff */
[----:B------:R-:W-:-:S02]  /*38af0*/  IADD3.X R91, P0, PT, RZ, RZ, RZ, P0, !PT ;  /* 0x000000ffff5b7210 */ /* 0x000fc4000071e4ff */
[----:B------:R-:W-:Y:S01]  /*38b00*/  IADD3.X R121, P4, PT, RZ, R97, RZ, P4, !PT ;  /* 0x00000061ff797210 */ /* 0x000fe2000279e4ff */
[----:B------:R-:W-:Y:S01]  /*38b10*/  IMAD.WIDE.U32 R96, R215, R159, R162 ;  /* 0x0000009fd7607225 */ /* 0x000fe200078e00a2 */
[----:B------:R-:W-:Y:S02]  /*38b20*/  IADD3.X R101, P3, PT, R145, R146, RZ, P3, !PT ;  /* 0x0000009291657210 */ /* 0x000fe40001f7e4ff */
[----:B------:R-:W-:Y:S01]  /*38b30*/  IADD3.X R91, P5, PT, R91, R110, RZ, P5, !PT ;  /* 0x0000006e5b5b7210 */ /* 0x000fe20002fbe4ff */
[----:B------:R-:W-:Y:S01]  /*38b40*/  IMAD.WIDE.U32 R144, R89, 0xf5138f, RZ ;  /* 0x00f5138f59907825 */ /* 0x000fe200078e00ff */
[----:B------:R-:W-:Y:S02]  /*38b50*/  IADD3.X R143, P3, PT, R143, R147, RZ, P3, !PT ;  /* 0x000000938f8f7210 */ /* 0x000fe40001f7e4ff */
[----:B------:R-:W-:Y:S01]  /*38b60*/  IADD3.X R117, PT, PT, R111, RZ, RZ, P5, P0 ;  /* 0x000000ff6f757210 */ /* 0x000fe20002fe04ff */
[----:B------:R-:W-:Y:S01]  /*38b70*/  IMAD.IADD R126, R97, 0x1, R148 ;  /* 0x00000001617e7824 */ /* 0x000fe200078e0294 */
[----:B------:R-:W-:Y:S01]  /*38b80*/  IADD3.X R96, P3, PT, R101, R96, RZ, P3, !PT ;  /* 0x0000006065607210 */ /* 0x000fe20001f7e4ff */
[----:B------:R-:W-:Y:S01]  /*38b90*/  IMAD.WIDE.U32 R148, R127, 0x30000000, RZ ;  /* 0x300000007f947825 */ /* 0x000fe200078e00ff */
[----:B------:R-:W-:-:S02]  /*38ba0*/  IADD3.X R172, P4, PT, R129, R172, RZ, P4, !PT ;  /* 0x000000ac81ac7210 */ /* 0x000fc4000279e4ff */
[----:B------:R-:W-:Y:S01]  /*38bb0*/  IADD3.X R97, P3, PT, R143, R126, RZ, P3, !PT ;  /* 0x0000007e8f617210 */ /* 0x000fe20001f7e4ff */
[----:B------:R-:W-:Y:S01]  /*38bc0*/  IMAD.WIDE.U32 R144, P0, R128, 0x1a22d9f3, R144 ;  /* 0x1a22d9f380907825 */ /* 0x000fe20007800090 */
[----:B------:R-:W-:-:S03]  /*38bd0*/  IADD3.X R173, P4, PT, R121, R222, RZ, P4, !PT ;  /* 0x000000de79ad7210 */ /* 0x000fc6000279e4ff */
[----:B------:R-:W-:Y:S01]  /*38be0*/  IMAD.X R147, RZ, RZ, RZ, P0 ;  /* 0x000000ffff937224 */ /* 0x000fe200000e06ff */
[----:B------:R-:W-:Y:S01]  /*38bf0*/  IADD3.X R107, P4, PT, RZ, RZ, RZ, P4, !PT ;  /* 0x000000ffff6b7210 */ /* 0x000fe2000279e4ff */
[----:B------:R-:W-:-:S04]  /*38c00*/  IMAD.WIDE.U32 R148, P0, R106, 0x170b5d44, R148 ;  /* 0x170b5d446a947825 */ /* 0x000fc80007800094 */
[----:B------:R-:W-:Y:S01]  /*38c10*/  IMAD.WIDE.U32 R110, R128, 0xf5138f, RZ ;  /* 0x00f5138f806e7825 */ /* 0x000fe200078e00ff */
[----:B------:R-:W-:Y:S02]  /*38c20*/  IADD3.X R151, PT, PT, RZ, RZ, RZ, P0, !PT ;  /* 0x000000ffff977210 */ /* 0x000fe400007fe4ff */
[----:B------:R-:W-:Y:S01]  /*38c30*/  IADD3 RZ, P0, PT, R96, R154, RZ ;  /* 0x0000009a60ff7210 */ /* 0x000fe20007f1e0ff */
[----:B------:R-:W-:Y:S01]  /*38c40*/  IMAD.WIDE.U32 R158, R106, 0x30000000, RZ ;  /* 0x300000006a9e7825 */ /* 0x000fe200078e00ff */
[----:B------:R-:W-:Y:S02]  /*38c50*/  IADD3 R101, P5, PT, R144, R111, RZ ;  /* 0x0000006f90657210 */ /* 0x000fe40007fbe0ff */
[----:B------:R-:W-:Y:S01]  /*38c60*/  IADD3.X R111, P3, PT, RZ, RZ, RZ, P3, !PT ;  /* 0x000000ffff6f7210 */ /* 0x000fe20001f7e4ff */
[----:B------:R-:W-:Y:S01]  /*38c70*/  IMAD.MOV.U32 R146, RZ, RZ, R145 ;  /* 0x000000ffff927224 */ /* 0x000fe200078e0091 */
[----:B------:R-:W-:Y:S01]  /*38c80*/  IADD3.X RZ, P0, PT, R97, R115, RZ, P0, !PT ;  /* 0x0000007361ff7210 */ /* 0x000fe2000071e4ff */
[----:B------:R-:W-:-:S02]  /*38c90*/  IMAD.IADD R121, R229, 0x1, R150 ;  /* 0x00000001e5797824 */ /* 0x000fc400078e0296 */
[----:B------:R-:W-:Y:S01]  /*38ca0*/  IMAD.X R129, RZ, RZ, RZ, P3 ;  /* 0x000000ffff817224 */ /* 0x000fe200018e06ff */
[----:B------:R-:W-:Y:S01]  /*38cb0*/  IADD3.X R126, P0, PT, R111, R132, RZ, P0, !PT ;  /* 0x000000846f7e7210 */ /* 0x000fe2000071e4ff */
[----:B------:R-:W-:Y:S01]  /*38cc0*/  IMAD.WIDE.U32.X R146, R89, 0x1a22d9f3, R146, P5 ;  /* 0x1a22d9f359927825 */ /* 0x000fe200028e0492 */
[----:B------:R-:W-:Y:S02]  /*38cd0*/  IADD3 R159, P5, PT, R148, R159, RZ ;  /* 0x0000009f949f7210 */ /* 0x000fe40007fbe0ff */
[----:B------:R-:W-:Y:S01]  /*38ce0*/  IADD3.X R132, P0, PT, R129, R133, RZ, P0, !PT ;  /* 0x0000008581847210 */ /* 0x000fe2000071e4ff */
[----:B------:R-:W-:Y:S01]  /*38cf0*/  IMAD.MOV.U32 R150, RZ, RZ, R149 ;  /* 0x000000ffff967224 */ /* 0x000fe200078e0095 */
[----:B------:R-:W-:Y:S01]  /*38d00*/  IADD3.X R229, P2, PT, R168, R121, RZ, P2, !PT ;  /* 0x00000079a8e57210 */ /* 0x000fe2000175e4ff */
[----:B------:R-:W-:Y:S01]  /*38d10*/  IMAD.X R121, RZ, RZ, RZ, P4 ;  /* 0x000000ffff797224 */ /* 0x000fe200020e06ff */
[----:B------:R-:W-:Y:S01]  /*38d20*/  IADD3 RZ, P3, PT, R172, R158, RZ ;  /* 0x0000009eacff7210 */ /* 0x000fe20007f7e0ff */
[----:B------:R-:W-:Y:S01]  /*38d30*/  IMAD.WIDE.U32.X R150, R127, 0x170b5d44, R150, P5 ;  /* 0x170b5d447f967825 */ /* 0x000fe200028e0496 */
[----:B------:R-:W-:-:S02]  /*38d40*/  IADD3 RZ, P5, PT, R228, R110, RZ ;  /* 0x0000006ee4ff7210 */ /* 0x000fc40007fbe0ff */
[----:B------:R-:W-:Y:S01]  /*38d50*/  IADD3.X R110, P0, PT, R126, R91, RZ, P0, !PT ;  /* 0x0000005b7e6e7210 */ /* 0x000fe2000071e4ff */
[----:B------:R-:W-:Y:S01]  /*38d60*/  IMAD.WIDE.U32 R154, R89, 0x6ca1493b, RZ ;  /* 0x6ca1493b599a7825 */ /* 0x000fe200078e00ff */
[----:B------:R-:W-:Y:S02]  /*38d70*/  IADD3.X R91, P2, PT, RZ, RZ, RZ, P2, !PT ;  /* 0x000000ffff5b7210 */ /* 0x000fe4000175e4ff */
[----:B------:R-:W-:Y:S01]  /*38d80*/  IADD3.X RZ, P3, PT, R173, R159, RZ, P3, !PT ;  /* 0x0000009fadff7210 */ /* 0x000fe20001f7e4ff */
[----:B------:R-:W-:Y:S01]  /*38d90*/  IMAD.WIDE.U32 R172, R106, 0x30000000, R172 ;  /* 0x300000006aac7825 */ /* 0x000fe200078e00ac */
[----:B------:R-:W-:Y:S02]  /*38da0*/  IADD3.X RZ, P5, PT, R229, R101, RZ, P5, !PT ;  /* 0x00000065e5ff7210 */ /* 0x000fe40002fbe4ff */
[----:B------:R-:W-:Y:S01]  /*38db0*/  IADD3 RZ, P4, PT, R110, R118, RZ ;  /* 0x000000766eff7210 */ /* 0x000fe20007f9e0ff */
[----:B------:R-:W-:Y:S01]  /*38dc0*/  IMAD.X R129, RZ, RZ, RZ, P2 ;  /* 0x000000ffff817224 */ /* 0x000fe200010e06ff */
[----:B------:R-:W-:Y:S01]  /*38dd0*/  IADD3.X R111, P2, PT, R132, R117, RZ, P0, !PT ;  /* 0x00000075846f7210 */ /* 0x000fe2000075e4ff */
[----:B------:R-:W-:Y:S01]  /*38de0*/  IMAD.WIDE.U32 R228, R128, 0xf5138f, R228 ;  /* 0x00f5138f80e47825 */ /* 0x000fe200078e00e4 */
[----:B------:R-:W-:-:S02]  /*38df0*/  IADD3.X R107, P3, PT, R107, R150, RZ, P3, !PT ;  /* 0x000000966b6b7210 */ /* 0x000fc40001f7e4ff */
[----:B------:R-:W-:Y:S01]  /*38e00*/  IADD3.X R126, P5, PT, R91, R146, RZ, P5, !PT ;  /* 0x000000925b7e7210 */ /* 0x000fe20002fbe4ff */
[----:B------:R-:W-:Y:S01]  /*38e10*/  IMAD.WIDE.U32 R132, R172, -0x1, RZ ;  /* 0xffffffffac847825 */ /* 0x000fe200078e00ff */
[----:B------:R-:W-:Y:S02]  /*38e20*/  IADD3.X RZ, P4, PT, R111, R119, RZ, P4, !PT ;  /* 0x000000776fff7210 */ /* 0x000fe4000279e4ff */
[----:B------:R-:W-:Y:S01]  /*38e30*/  IADD3.X R91, P2, PT, RZ, RZ, RZ, P2, !PT ;  /* 0x000000ffff5b7210 */ /* 0x000fe2000175e4ff */
[----:B------:R-:W-:Y:S01]  /*38e40*/  IMAD.IADD R101, R173, 0x1, R148 ;  /* 0x00000001ad657824 */ /* 0x000fe200078e0294 */
[----:B------:R-:W-:Y:S01]  /*38e50*/  IADD3.X R121, P3, PT, R121, R151, RZ, P3, !PT ;  /* 0x0000009779797210 */ /* 0x000fe20001f7e4ff */
[----:B------:R-:W-:Y:S01]  /*38e60*/  IMAD.WIDE.U32 R150, R128, 0x6ca1493b, RZ ;  /* 0x6ca1493b80967825 */ /* 0x000fe200078e00ff */
[----:B------:R-:W-:Y:S02]  /*38e70*/  IADD3.X R129, P0, PT, R129, R147, RZ, P5, !PT ;  /* 0x0000009381817210 */ /* 0x000fe40002f1e4ff */
[----:B------:R-:W-:Y:S01]  /*38e80*/  IADD3.X R91, P5, PT, R91, R136, RZ, P4, !PT ;  /* 0x000000885b5b7210 */ /* 0x000fe200027be4ff */
[----:B------:R-:W-:Y:S01]  /*38e90*/  IMAD.WIDE.U32 R146, R89, 0x17c510ea, RZ ;  /* 0x17c510ea59927825 */ /* 0x000fe200078e00ff */
[----:B------:R-:W-:-:S02]  /*38ea0*/  IADD3.X R136, P4, PT, R107, R228, RZ, P3, !PT ;  /* 0x000000e46b887210 */ /* 0x000fc40001f9e4ff */
[----:B------:R-:W-:Y:S01]  /*38eb0*/  IADD3.X R107, PT, PT, R137, RZ, RZ, P5, P2 ;  /* 0x000000ff896b7210 */ /* 0x000fe20002fe44ff */
[----:B------:R-:W-:-:S04]  /*38ec0*/  IMAD.WIDE.U32 R154, P3, R128, -0x39c4fa40, R154 ;  /* 0xc63b05c0809a7825 */ /* 0x000fc8000786009a */
[----:B------:R-:W-:Y:S01]  /*38ed0*/  IMAD.X R149, RZ, RZ, RZ, P3 ;  /* 0x000000ffff957224 */ /* 0x000fe200018e06ff */
[----:B------:R-:W-:Y:S01]  /*38ee0*/  IADD3 R141, P3, PT, R154, R151, RZ ;  /* 0x000000979a8d7210 */ /* 0x000fe20007f7e0ff */
[----:B------:R-:W-:Y:S01]  /*38ef0*/  IMAD.IADD R139, R229, 0x1, R144 ;  /* 0x00000001e58b7824 */ /* 0x000fe200078e0290 */
[----:B------:R-:W-:Y:S01]  /*38f00*/  MOV R148, R155 ;  /* 0x0000009b00947202 */ /* 0x000fe20000000f00 */
[----:B------:R-:W-:-:S03]  /*38f10*/  IMAD.WIDE.U32 R118, R132, 0x1, RZ ;  /* 0x0000000184767825 */ /* 0x000fc600078e00ff */
[----:B------:R-:W-:Y:S01]  /*38f20*/  IADD3.X R137, P4, PT, R121, R139, RZ, P4, !PT ;  /* 0x0000008b79897210 */ /* 0x000fe2000279e4ff */
[----:B------:R-:W-:Y:S01]  /*38f30*/  IMAD.WIDE.U32 R146, P2, R128, 0x1ae3a46, R146 ;  /* 0x01ae3a4680927825 */ /* 0x000fe20007840092 */
[----:B------:R-:W-:Y:S02]  /*38f40*/  IADD3 RZ, P5, PT, R172, R118, RZ ;  /* 0x00000076acff7210 */ /* 0x000fe40007fbe0ff */
[----:B------:R-:W-:Y:S01]  /*38f50*/  IADD3.X R155, P4, PT, RZ, RZ, RZ, P4, !PT ;  /* 0x000000ffff9b7210 */ /* 0x000fe2000279e4ff */
[----:B------:R-:W-:-:S04]  /*38f60*/  IMAD.WIDE.U32 R144, R128, 0x17c510ea, RZ ;  /* 0x17c510ea80907825 */ /* 0x000fc800078e00ff */
[----:B------:R-:W-:Y:S02]  /*38f70*/  IMAD R115, R172, -0x7af74001, -R101 ;  /* 0x8508bfffac737824 */ /* 0x000fe400078e0a65 */
[----:B------:R-:W-:Y:S01]  /*38f80*/  IMAD.WIDE.U32.X R148, R89, -0x39c4fa40, R148, P3 ;  /* 0xc63b05c059947825 */ /* 0x000fe200018e0494 */
[----:B------:R-:W-:-:S03]  /*38f90*/  IADD3 R117, P3, PT, R146, R145, RZ ;  /* 0x0000009192757210 */ /* 0x000fc60007f7e0ff */
[----:B------:R-:W-:-:S04]  /*38fa0*/  IMAD.WIDE.U32 R172, R127, -0x45f6b800, RZ ;  /* 0xba0948007fac7825 */ /* 0x000fc800078e00ff */
[----:B------:R-:W-:-:S04]  /*38fb0*/  IMAD.WIDE.U32 R158, R227, R215, RZ ;  /* 0x000000d7e39e7225 */ /* 0x000fc800078e00ff */
[----:B------:R-:W-:Y:S02]  /*38fc0*/  IMAD.X R175, RZ, RZ, RZ, P2 ;  /* 0x000000ffffaf7224 */ /* 0x000fe400010e06ff */
[----:B------:R-:W-:Y:S02]  /*38fd0*/  IMAD.MOV.U32 R174, RZ, RZ, R147 ;  /* 0x000000ffffae7224 */ /* 0x000fe400078e0093 */
[----:B------:R-:W-:Y:S02]  /*38fe0*/  IMAD.IADD R115, R133, 0x1, R115 ;  /* 0x0000000185737824 */ /* 0x000fe400078e0273 */
[----:B------:R-:W-:-:S04]  /*38ff0*/  IMAD.WIDE.U32.X R174, R89, 0x1ae3a46, R174, P3 ;  /* 0x01ae3a4659ae7825 */ /* 0x000fc800018e04ae */
[----:B------:R-:W-:-:S04]  /*39000*/  IMAD.WIDE.U32 R162, R115, 0x1, RZ ;  /* 0x0000000173a27825 */ /* 0x000fc800078e00ff */
[----:B------:R-:W-:-:S04]  /*39010*/  IMAD.WIDE.U32 R172, P3, R106, 0x1ef3622f, R172 ;  /* 0x1ef3622f6aac7825 */ /* 0x000fc800078600ac */
[----:B------:R-:W-:-:S04]  /*39020*/  IMAD.WIDE.U32 R158, P2, R216, R226, R158 ;  /* 0x000000e2d89e7225 */ /* 0x000fc8000784009e */
        /* <DEDUP_REMOVED lines=11> */
[----:B------:R-:W-:Y:S01]  /*390e0*/  IMAD.MOV.U32 R118, RZ, RZ, R163 ;  /* 0x000000ffff767224 */ /* 0x000fe200078e00a3 */
[----:B------:R-:W-:Y:S01]  /*390f0*/  IADD3 RZ, P2, PT, R136, R170, RZ ;  /* 0x000000aa88ff7210 */ /* 0x000fe20007f5e0ff */
[----:B------:R-:W-:Y:S01]  /*39100*/  IMAD.WIDE.U32 R170, R106, 0xf5138f, RZ ;  /* 0x00f5138f6aaa7825 */ /* 0x000fe200078e00ff */
[----:B------:R-:W-:Y:S02]  /*39110*/  IADD3.X R163, P0, PT, R129, R100, RZ, P0, !PT ;  /* 0x0000006481a37210 */ /* 0x000fe4000071e4ff */
[----:B------:R-:W-:Y:S01]  /*39120*/  IADD3.X RZ, P2, PT, R137, R133, RZ, P2, !PT ;  /* 0x0000008589ff7210 */ /* 0x000fe2000175e4ff */
[----:B------:R-:W-:Y:S01]  /*39130*/  IMAD.WIDE.U32.X R118, R115, -0x7af74000, R118, P3 ;  /* 0x8508c00073767825 */ /* 0x000fe200018e0476 */
[----:B------:R-:W-:-:S02]  /*39140*/  IADD3 RZ, P3, PT, R162, R150, RZ ;  /* 0x00000096a2ff7210 */ /* 0x000fc40007f7e0ff */
[----:B------:R-:W-:Y:S01]  /*39150*/  IADD3.X R155, P2, PT, R155, R168, RZ, P2, !PT ;  /* 0x000000a89b9b7210 */ /* 0x000fe2000175e4ff */
[----:B------:R-:W-:Y:S01]  /*39160*/  IMAD.X R168, RZ, RZ, RZ, P4 ;  /* 0x000000ffffa87224 */ /* 0x000fe200020e06ff */
[----:B------:R-:W-:Y:S01]  /*39170*/  IADD3.X R121, P5, PT, RZ, R118, RZ, P5, !PT ;  /* 0x00000076ff797210 */ /* 0x000fe20002fbe4ff */
[----:B------:R-:W-:Y:S01]  /*39180*/  IMAD.WIDE.U32 R150, R106, -0x45f6b800, R136 ;  /* 0xba0948006a967825 */ /* 0x000fe200078e0088 */
[----:B------:R-:W-:Y:S02]  /*39190*/  IADD3.X RZ, P3, PT, R163, R141, RZ, P3, !PT ;  /* 0x0000008da3ff7210 */ /* 0x000fe40001f7e4ff */
[----:B------:R-:W-:Y:S01]  /*391a0*/  IADD3.X R101, P5, PT, RZ, R119, RZ, P5, !PT ;  /* 0x00000077ff657210 */ /* 0x000fe20002fbe4ff */
[----:B------:R-:W-:Y:S01]  /*391b0*/  IMAD.WIDE.U32 R136, R127, 0xf5138f, RZ ;  /* 0x00f5138f7f887825 */ /* 0x000fe200078e00ff */
[----:B------:R-:W-:Y:S02]  /*391c0*/  IADD3.X R168, P2, PT, R168, R169, RZ, P2, !PT ;  /* 0x000000a9a8a87210 */ /* 0x000fe4000175e4ff */
[----:B------:R-:W-:Y:S01]  /*391d0*/  IADD3.X R100, P5, PT, R121, R150, RZ, P5, !PT ;  /* 0x0000009679647210 */ /* 0x000fe20002fbe4ff */
[----:B------:R-:W-:Y:S01]  /*391e0*/  IMAD.WIDE.U32 R118, R128, 0x6ca1493b, R162 ;  /* 0x6ca1493b80767825 */ /* 0x000fe200078e00a2 */
[----:B------:R-:W-:-:S03]  /*391f0*/  IADD3.X R121, P0, PT, RZ, RZ, RZ, P0, !PT ;  /* 0x000000ffff797210 */ /* 0x000fc6000071e4ff */
[----:B------:R-:W-:Y:S01]  /*39200*/  IMAD.IADD R119, R119, 0x1, R154 ;  /* 0x0000000177777824 */ /* 0x000fe200078e029a */
[----:B------:R-:W-:Y:S01]  /*39210*/  IADD3.X R154, P2, PT, R155, R118, RZ, P2, !PT ;  /* 0x000000769b9a7210 */ /* 0x000fe2000175e4ff */
[----:B------:R-:W-:Y:S01]  /*39220*/  IMAD.WIDE.U32 R162, P4, R106, 0x1a22d9f3, R136 ;  /* 0x1a22d9f36aa27825 */ /* 0x000fe20007880088 */
[----:B------:R-:W-:Y:S02]  /*39230*/  IADD3.X R98, P3, PT, R121, R148, RZ, P3, !PT ;  /* 0x0000009479627210 */ /* 0x000fe40001f7e4ff */
[----:B------:R-:W-:Y:S01]  /*39240*/  IADD3.X R155, P2, PT, R168, R119, RZ, P2, !PT ;  /* 0x00000077a89b7210 */ /* 0x000fe2000175e4ff */
[----:B------:R-:W-:Y:S01]  /*39250*/  IMAD.X R139, RZ, RZ, RZ, P0 ;  /* 0x000000ffff8b7224 */ /* 0x000fe200000e06ff */
[----:B------:R-:W-:Y:S01]  /*39260*/  IADD3 R126, P0, PT, R162, R171, RZ ;  /* 0x000000aba27e7210 */ /* 0x000fe20007f1e0ff */
[----:B------:R-:W-:Y:S01]  /*39270*/  IMAD.IADD R172, R151, 0x1, R172 ;  /* 0x0000000197ac7824 */ /* 0x000fe200078e02ac */
[----:B------:R-:W-:Y:S01]  /*39280*/  IADD3.X R129, P2, PT, RZ, RZ, RZ, P2, !PT ;  /* 0x000000ffff817210 */ /* 0x000fe2000175e4ff */
[----:B------:R-:W-:Y:S01]  /*39290*/  IMAD.WIDE.U32 R136, R127, 0x6ca1493b, RZ ;  /* 0x6ca1493b7f887825 */ /* 0x000fe200078e00ff */
[----:B------:R-:W-:-:S02]  /*392a0*/  IADD3.X R139, P3, PT, R139, R149, RZ, P3, !PT ;  /* 0x000000958b8b7210 */ /* 0x000fc40001f7e4ff */
[----:B------:R-:W-:Y:S01]  /*392b0*/  IADD3.X R101, P5, PT, R101, R172, RZ, P5, !PT ;  /* 0x000000ac65657210 */ /* 0x000fe20002fbe4ff */
[----:B------:R-:W-:-:S04]  /*392c0*/  IMAD.WIDE.U32 R118, R115, 0x30000000, RZ ;  /* 0x3000000073767825 */ /* 0x000fc800078e00ff */
[----:B------:R-:W-:Y:S02]  /*392d0*/  IMAD.X R151, RZ, RZ, RZ, P4 ;  /* 0x000000ffff977224 */ /* 0x000fe400020e06ff */
[----:B------:R-:W-:Y:S02]  /*392e0*/  IMAD.MOV.U32 R150, RZ, RZ, R163 ;  /* 0x000000ffff967224 */ /* 0x000fe400078e00a3 */
[----:B------:R-:W-:-:S04]  /*392f0*/  IMAD.WIDE.U32 R136, P4, R106, -0x39c4fa40, R136 ;  /* 0xc63b05c06a887825 */ /* 0x000fc80007880088 */
[----:B------:R-:W-:-:S04]  /*39300*/  IMAD.WIDE.U32.X R150, R127, 0x1a22d9f3, R150, P0 ;  /* 0x1a22d9f37f967825 */ /* 0x000fc800000e0496 */
[----:B------:R-:W-:-:S04]  /*39310*/  IMAD.WIDE.U32 R168, R132, 0x30000000, RZ ;  /* 0x3000000084a87825 */ /* 0x000fc800078e00ff */
[----:B------:R-:W-:-:S04]  /*39320*/  IMAD.WIDE.U32 R118, P0, R132, 0x170b5d44, R118 ;  /* 0x170b5d4484767825 */ /* 0x000fc80007800076 */
[----:B------:R-:W-:Y:S01]  /*39330*/  IMAD.X R121, RZ, RZ, RZ, P4 ;  /* 0x000000ffff797224 */ /* 0x000fe200020e06ff */
[----:B------:R-:W-:Y:S01]  /*39340*/  IADD3 R141, P4, PT, R118, R169, RZ ;  /* 0x000000a9768d7210 */ /* 0x000fe20007f9e0ff */
[----:B------:R-:W-:Y:S01]  /*39350*/  IMAD.X R133, RZ, RZ, RZ, P2 ;  /* 0x000000ffff857224 */ /* 0x000fe200010e06ff */
[----:B------:R-:W-:Y:S01]  /*39360*/  IADD3 RZ, P2, PT, R100, R168, RZ ;  /* 0x000000a864ff7210 */ /* 0x000fe20007f5e0ff */
[----:B------:R-:W-:Y:S01]  /*39370*/  IMAD.MOV.U32 R168, RZ, RZ, R119 ;  /* 0x000000ffffa87224 */ /* 0x000fe200078e0077 */
[----:B------:R-:W-:Y:S01]  /*39380*/  IADD3.X R169, PT, PT, RZ, RZ, RZ, P0, !PT ;  /* 0x000000ffffa97210 */ /* 0x000fe200007fe4ff */
[----:B------:R-:W-:Y:S01]  /*39390*/  IMAD.WIDE.U32 R148, R221, R153, R104 ;  /* 0x00000099dd947225 */ /* 0x000fe200078e0068 */
[----:B------:R-:W-:Y:S02]  /*393a0*/  IADD3.X RZ, P2, PT, R101, R141, RZ, P2, !PT ;  /* 0x0000008d65ff7210 */ /* 0x000fe4000175e4ff */
[----:B------:R-:W-:Y:S01]  /*393b0*/  IADD3.X R141, P5, PT, RZ, RZ, RZ, P5, !PT ;  /* 0x000000ffff8d7210 */ /* 0x000fe20002fbe4ff */
[----:B------:R-:W-:Y:S01]  /*393c0*/  IMAD.WIDE.U32.X R104, R115, 0x170b5d44, R168, P4 ;  /* 0x170b5d4473687825 */ /* 0x000fe200020e04a8 */
[----:B------:R-:W-:-:S02]  /*393d0*/  IADD3 RZ, P0, PT, R154, R170, RZ ;  /* 0x000000aa9aff7210 */ /* 0x000fc40007f1e0ff */
[----:B------:R-:W-:Y:S01]  /*393e0*/  IADD3 RZ, P4, PT, R148, R130, RZ ;  /* 0x0000008294ff7210 */ /* 0x000fe20007f9e0ff */
[----:B------:R-:W-:Y:S01]  /*393f0*/  IMAD.WIDE.U32 R168, R106, 0x6ca1493b, RZ ;  /* 0x6ca1493b6aa87825 */ /* 0x000fe200078e00ff */
[----:B------:R-:W-:Y:S02]  /*39400*/  IADD3.X R141, P2, PT, R141, R104, RZ, P2, !PT ;  /* 0x000000688d8d7210 */ /* 0x000fe4000175e4ff */
[----:B------:R-:W-:Y:S01]  /*39410*/  IADD3.X RZ, P0, PT, R155, R126, RZ, P0, !PT ;  /* 0x0000007e9bff7210 */ /* 0x000fe2000071e4ff */
[----:B------:R-:W-:Y:S01]  /*39420*/  IMAD.X R143, RZ, RZ, RZ, P5 ;  /* 0x000000ffff8f7224 */ /* 0x000fe200028e06ff */
[----:B------:R-:W-:Y:S01]  /*39430*/  IADD3 R119, P5, PT, R136, R169, RZ ;  /* 0x000000a988777210 */ /* 0x000fe20007fbe0ff */
[----:B------:R-:W-:Y:S01]  /*39440*/  IMAD.IADD R149, R149, 0x1, R120 ;  /* 0x0000000195957824 */ /* 0x000fe200078e0278 */
[----:B------:R-:W-:Y:S01]  /*39450*/  IADD3.X R129, P0, PT, R129, R150, RZ, P0, !PT ;  /* 0x0000009681817210 */ /* 0x000fe2000071e4ff */
[----:B------:R-:W-:Y:S01]  /*39460*/  IMAD.WIDE.U32 R170, R127, 0x17c510ea, RZ ;  /* 0x17c510ea7faa7825 */ /* 0x000fe200078e00ff */
[----:B------:R-:W-:-:S02]  /*39470*/  IADD3.X R143, P2, PT, R143, R105, RZ, P2, !PT ;  /* 0x000000698f8f7210 */ /* 0x000fc4000175e4ff */
        /* <DEDUP_REMOVED lines=8> */
[----:B------:R-:W-:-:S04]  /*39500*/  IMAD.WIDE.U32 R148, R220, R226, R148 ;  /* 0x000000e2dc947225 */ /* 0x000fc800078e0094 */
[----:B------:R-:W-:Y:S01]  /*39510*/  IMAD.MOV.U32 R130, RZ, RZ, R171 ;  /* 0x000000ffff827224 */ /* 0x000fe200078e00ab */
[----:B------:R-:W-:Y:S01]  /*39520*/  IADD3.X R148, P3, PT, R98, R148, RZ, P3, !PT ;  /* 0x0000009462947210 */ /* 0x000fe20001f7e4ff */
[----:B------:R-:W-:Y:S02]  /*39530*/  IMAD.IADD R88, R149, 0x1, R88 ;  /* 0x0000000195587824 */ /* 0x000fe400078e0258 */
[----:B------:R-:W-:-:S03]  /*39540*/  IMAD.WIDE.U32.X R130, R127, 0x1ae3a46, R130, P5 ;  /* 0x01ae3a467f827825 */ /* 0x000fc600028e0482 */
[----:B------:R-:W-:Y:S01]  /*39550*/  IADD3.X R149, P3, PT, R139, R88, RZ, P3, !PT ;  /* 0x000000588b957210 */ /* 0x000fe20001f7e4ff */
[----:B------:R-:W-:Y:S01]  /*39560*/  IMAD.WIDE.U32 R126, R132, 0x30000000, R100 ;  /* 0x30000000847e7825 */ /* 0x000fe200078e0064 */
[----:B------:R-:W-:-:S03]  /*39570*/  IADD3.X R139, P4, PT, RZ, R92, RZ, P4, !PT ;  /* 0x0000005cff8b7210 */ /* 0x000fc6000279e4ff */
[----:B------:R-:W-:Y:S01]  /*39580*/  IMAD.WIDE.U32 R100, R115, -0x45f6b800, RZ ;  /* 0xba09480073647825 */ /* 0x000fe200078e00ff */
[----:B------:R-:W-:-:S03]  /*39590*/  IADD3.X R88, P4, PT, RZ, R93, RZ, P4, !PT ;  /* 0x0000005dff587210 */ /* 0x000fc6000279e4ff */
[----:B------:R-:W-:Y:S01]  /*395a0*/  IMAD.WIDE.U32 R154, R106, 0xf5138f, R154 ;  /* 0x00f5138f6a9a7825 */ /* 0x000fe200078e009a */
[----:B------:R-:W-:-:S03]  /*395b0*/  IADD3.X R112, P4, PT, R139, R112, RZ, P4, !PT ;  /* 0x000000708b707210 */ /* 0x000fc6000279e4ff */
[----:B------:R-:W-:Y:S01]  /*395c0*/  IMAD.IADD R118, R127, 0x1, R118 ;  /* 0x000000017f767824 */ /* 0x000fe200078e0276 */
[----:B------:R-:W-:Y:S01]  /*395d0*/  IADD3 R162, PT, PT, R155, R162, RZ ;  /* 0x000000a29ba27210 */ /* 0x000fe20007ffe0ff */
[C---:B------:R-:W-:Y:S01]  /*395e0*/  IMAD.WIDE.U32 R100, P5, R132.reuse, 0x1ef3622f, R100 ;  /* 0x1ef3622f84647825 */ /* 0x040fe200078a0064 */
[----:B------:R-:W-:Y:S02]  /*395f0*/  IADD3.X R127, P3, PT, RZ, RZ, RZ, P3, !PT ;  /* 0x000000ffff7f7210 */ /* 0x000fe40001f7e4ff */
[----:B------:R-:W-:Y:S01]  /*39600*/  IADD3.X R154, P2, PT, R141, R154, RZ, P2, !PT ;  /* 0x0000009a8d9a7210 */ /* 0x000fe2000175e4ff */
[----:B------:R-:W-:-:S03]  /*39610*/  IMAD.WIDE.U32 R150, R132, -0x45f6b800, RZ ;  /* 0xba09480084967825 */ /* 0x000fc600078e00ff */
[----:B------:R-:W-:Y:S01]  /*39620*/  IADD3.X R155, P2, PT, R143, R162, RZ, P2, !PT ;  /* 0x000000a28f9b7210 */ /* 0x000fe2000175e4ff */
        /* <DEDUP_REMOVED lines=19> */
[----:B------:R-:W-:-:S04]  /*39760*/  IMAD.WIDE.U32 R148, R128, 0x17c510ea, R148 ;  /* 0x17c510ea80947825 */ /* 0x000fc800078e0094 */
[----:B------:R-:W-:Y:S01]  /*39770*/  IMAD.X R98, RZ, RZ, RZ, P4 ;  /* 0x000000ffff627224 */ /* 0x000fe200020e06ff */
[----:B------:R-:W-:Y:S01]  /*39780*/  IADD3 R101, P4, PT, R144, R117, RZ ;  /* 0x0000007590657210 */ /* 0x000fe20007f9e0ff */
[----:B------:R-:W-:Y:S01]  /*39790*/  IMAD.IADD R152, R149, 0x1, R146 ;  /* 0x0000000195987824 */ /* 0x000fe200078e0292 */
[----:B------:R-:W-:Y:S01]  /*397a0*/  MOV R146, R145 ;  /* 0x0000009100927202 */ /* 0x000fe20000000f00 */
[----:B------:R-:W-:Y:S01]  /*397b0*/  IMAD.WIDE.U32 R162, R115, 0x6ca1493b, RZ ;  /* 0x6ca1493b73a27825 */ /* 0x000fe200078e00ff */
[----:B------:R-:W-:Y:S02]  /*397c0*/  IADD3.X R150, P0, PT, R129, R148, RZ, P0, !PT ;  /* 0x0000009481967210 */ /* 0x000fe4000071e4ff */
[----:B------:R-:W-:Y:S01]  /*397d0*/  IADD3.X R117, P3, PT, R141, R92, RZ, P3, !PT ;  /* 0x0000005c8d757210 */ /* 0x000fe20001f7e4ff */
[----:B------:R-:W-:Y:S01]  /*397e0*/  IMAD.X R147, RZ, RZ, RZ, P2 ;  /* 0x000000ffff937224 */ /* 0x000fe200010e06ff */
[----:B------:R-:W-:Y:S01]  /*397f0*/  IADD3 RZ, P2, PT, R112, R122, RZ ;  /* 0x0000007a70ff7210 */ /* 0x000fe20007f5e0ff */
[----:B------:R-:W-:Y:S01]  /*39800*/  IMAD.WIDE.U32 R128, R132, 0x6ca1493b, RZ ;  /* 0x6ca1493b84807825 */ /* 0x000fe200078e00ff */
[----:B------:R-:W-:-:S02]  /*39810*/  IADD3.X R151, P0, PT, R133, R152, RZ, P0, !PT ;  /* 0x0000009885977210 */ /* 0x000fc4000071e4ff */
[----:B------:R-:W-:Y:S01]  /*39820*/  IADD3.X RZ, P2, PT, R113, R123, RZ, P2, !PT ;  /* 0x0000007b71ff7210 */ /* 0x000fe2000175e4ff */
[----:B------:R-:W-:-:S03]  /*39830*/  IMAD.WIDE.U32.X R148, R115, 0x1a22d9f3, R146, P4 ;  /* 0x1a22d9f373947825 */ /* 0x000fc600020e0492 */
[----:B------:R-:W-:Y:S01]  /*39840*/  IADD3.X R123, P2, PT, R88, R124, RZ, P2, !PT ;  /* 0x0000007c587b7210 */ /* 0x000fe2000175e4ff */
[----:B------:R-:W-:-:S03]  /*39850*/  IMAD.WIDE.U32 R146, P4, R132, -0x39c4fa40, R162 ;  /* 0xc63b05c084927825 */ /* 0x000fc600078800a2 */
[----:B------:R-:W-:Y:S01]  /*39860*/  IADD3.X R98, P2, PT, R98, R125, RZ, P2, !PT ;  /* 0x0000007d62627210 */ /* 0x000fe2000175e4ff */
[----:B------:R-:W-:Y:S01]  /*39870*/  IMAD.X R163, RZ, RZ, RZ, P4 ;  /* 0x000000ffffa37224 */ /* 0x000fe200020e06ff */
        /* <DEDUP_REMOVED lines=16> */
[----:B------:R-:W-:-:S03]  /*39980*/  IADD3.X R115, P0, PT, RZ, RZ, RZ, P0, !PT ;  /* 0x000000ffff737210 */ /* 0x000fc6000071e4ff */
[----:B------:R-:W-:-:S04]  /*39990*/  IMAD.WIDE.U32 R222, P4, R92, -0x7af74000, R222 ;  /* 0x8508c0005cde7825 */ /* 0x000fc800078800de */
[----:B------:R-:W-:-:S04]  /*399a0*/  IMAD.WIDE.U32 R220, R221, R226, R112 ;  /* 0x000000e2dddc7225 */ /* 0x000fc800078e0070 */
        /* <DEDUP_REMOVED lines=8> */
[----:B------:R-:W-:Y:S01]  /*39a30*/  IMAD.WIDE.U32 R124, R106, 0x6ca1493b, R150 ;  /* 0x6ca1493b6a7c7825 */ /* 0x000fe200078e0096 */
[----:B------:R-:W-:Y:S02]  /*39a40*/  IADD3.X RZ, P0, PT, R118, R229, RZ, P0, !PT ;  /* 0x000000e576ff7210 */ /* 0x000fe4000071e4ff */
[----:B------:R-:W-:Y:S01]  /*39a50*/  IADD3.X R88, P5, PT, RZ, RZ, RZ, P5, !PT ;  /* 0x000000ffff587210 */ /* 0x000fe20002fbe4ff */
[----:B------:R-:W-:Y:S01]  /*39a60*/  IMAD.WIDE.U32 R112, R218, R153, R134 ;  /* 0x00000099da707225 */ /* 0x000fe200078e0086 */
[----:B------:R-:W-:-:S03]  /*39a70*/  IADD3.X R118, P3, PT, R117, R124, RZ, P3, !PT ;  /* 0x0000007c75767210 */ /* 0x000fc60001f7e4ff */
[----:B------:R-:W-:Y:S01]  /*39a80*/  IMAD.WIDE.U32.X R232, R93, -0x7af74000, R232, P4 ;  /* 0x8508c0005de87825 */ /* 0x000fe200020e04e8 */
[----:B------:R-:W-:Y:S02]  /*39a90*/  IADD3 RZ, P4, PT, R150, R168, RZ ;  /* 0x000000a896ff7210 */ /* 0x000fe40007f9e0ff */
[----:B------:R-:W-:Y:S01]  /*39aa0*/  IADD3.X R112, P2, PT, R123, R112, RZ, P2, !PT ;  /* 0x000000707b707210 */ /* 0x000fe2000175e4ff */
[----:B------:R-:W-:Y:S01]  /*39ab0*/  IMAD.IADD R136, R125, 0x1, R136 ;  /* 0x000000017d887824 */ /* 0x000fe200078e0288 */
[----:B------:R-:W-:Y:S01]  /*39ac0*/  IADD3.X RZ, P4, PT, R151, R119, RZ, P4, !PT ;  /* 0x0000007797ff7210 */ /* 0x000fe2000279e4ff */
[----:B------:R-:W-:Y:S02]  /*39ad0*/  IMAD.IADD R113, R113, 0x1, R114 ;  /* 0x0000000171717824 */ /* 0x000fe400078e0272 */
[----:B------:R-:W-:Y:S01]  /*39ae0*/  IMAD.WIDE.U32 R154, R132, -0x45f6b800, R154 ;  /* 0xba094800849a7825 */ /* 0x000fe200078e009a */
[----:B------:R-:W-:Y:S02]  /*39af0*/  IADD3.X R119, P3, PT, R129, R136, RZ, P3, !PT ;  /* 0x0000008881777210 */ /* 0x000fe40001f7e4ff */
[----:B------:R-:W-:Y:S01]  /*39b00*/  IADD3.X R113, P2, PT, R98, R113, RZ, P2, !PT ;  /* 0x0000007162717210 */ /* 0x000fe2000175e4ff */
[----:B------:R-:W-:Y:S01]  /*39b10*/  IMAD.X R90, RZ, RZ, RZ, P5 ;  /* 0x000000ffff5a7224 */ /* 0x000fe200028e06ff */
[----:B------:R-:W-:Y:S01]  /*39b20*/  IADD3 R100, PT, PT, R155, R100, RZ ;  /* 0x000000649b647210 */ /* 0x000fe20007ffe0ff */
[----:B------:R-:W-:Y:S01]  /*39b30*/  IMAD.WIDE.U32 R124, R93, 0x30000000, RZ ;  /* 0x300000005d7c7825 */ /* 0x000fe200078e00ff */
[----:B------:R-:W-:-:S02]  /*39b40*/  IADD3.X R155, P0, PT, RZ, R232, RZ, P0, !PT ;  /* 0x000000e8ff9b7210 */ /* 0x000fc4000071e4ff */
[----:B------:R-:W-:Y:S01]  /*39b50*/  IADD3.X R98, P5, PT, RZ, RZ, RZ, P3, !PT ;  /* 0x000000ffff627210 */ /* 0x000fe20001fbe4ff */
[C---:B------:R-:W-:Y:S01]  /*39b60*/  IMAD.WIDE.U32 R134, R92.reuse, 0x30000000, RZ ;  /* 0x300000005c867825 */ /* 0x040fe200078e00ff */
[----:B------:R-:W-:Y:S02]  /*39b70*/  IADD3.X R150, P2, PT, RZ, RZ, RZ, P2, !PT ;  /* 0x000000ffff967210 */ /* 0x000fe4000175e4ff */
[----:B------:R-:W-:Y:S01]  /*39b80*/  IADD3.X R233, P0, PT, RZ, R233, RZ, P0, !PT ;  /* 0x000000e9ffe97210 */ /* 0x000fe2000071e4ff */
[----:B------:R-:W-:Y:S01]  /*39b90*/  IMAD.X R123, RZ, RZ, RZ, P5 ;  /* 0x000000ffff7b7224 */ /* 0x000fe200028e06ff */
[----:B------:R-:W-:Y:S01]  /*39ba0*/  IADD3.X R126, P4, PT, R115, R120, RZ, P4, !PT ;  /* 0x00000078737e7210 */ /* 0x000fe2000279e4ff */
[----:B------:R-:W-:Y:S01]  /*39bb0*/  IMAD.WIDE.U32 R114, P5, R92, 0x170b5d44, R124 ;  /* 0x170b5d445c727825 */ /* 0x000fe200078a007c */
[----:B------:R-:W-:Y:S02]  /*39bc0*/  IADD3 RZ, P3, PT, R112, R94, RZ ;  /* 0x0000005e70ff7210 */ /* 0x000fe40007f7e0ff */
[----:B------:R-:W-:Y:S01]  /*39bd0*/  IADD3.X R94, P4, PT, R139, R121, RZ, P4, !PT ;  /* 0x000000798b5e7210 */ /* 0x000fe2000279e4ff */
[----:B------:R-:W-:Y:S01]  /*39be0*/  IMAD.X R147, RZ, RZ, RZ, P2 ;  /* 0x000000ffff937224 */ /* 0x000fe200010e06ff */
[----:B------:R-:W-:Y:S01]  /*39bf0*/  IADD3.X R154, P2, PT, R155, R154, RZ, P0, !PT ;  /* 0x0000009a9b9a7210 */ /* 0x000fe2000075e4ff */
[----:B------:R-:W-:Y:S01]  /*39c00*/  IMAD.X R125, RZ, RZ, RZ, P5 ;  /* 0x000000ffff7d7224 */ /* 0x000fe200028e06ff */
[----:B------:R-:W-:Y:S01]  /*39c10*/  IADD3 R129, P5, PT, R114, R135, RZ ;  /* 0x0000008772817210 */ /* 0x000fe20007fbe0ff */
[----:B------:R-:W-:Y:S01]  /*39c20*/  IMAD.WIDE.U32 R120, R93, -0x45f6b800, RZ ;  /* 0xba0948005d787825 */ /* 0x000fe200078e00ff */
[----:B------:R-:W-:-:S02]  /*39c30*/  IADD3.X R155, P2, PT, R233, R100, RZ, P2, !PT ;  /* 0x00000064e99b7210 */ /* 0x000fc4000175e4ff */
[----:B------:R-:W-:Y:S01]  /*39c40*/  IADD3 RZ, P0, PT, R118, R116, RZ ;  /* 0x0000007476ff7210 */ /* 0x000fe20007f1e0ff */
[----:B------:R-:W-:Y:S01]  /*39c50*/  IMAD.MOV.U32 R124, RZ, RZ, R115 ;  /* 0x000000ffff7c7224 */ /* 0x000fe200078e0073 */
[----:B------:R-:W-:Y:S01]  /*39c60*/  IADD3.X R126, P4, PT, R126, R127, RZ, P4, !PT ;  /* 0x0000007f7e7e7210 */ /* 0x000fe2000279e4ff */
[----:B------:R-:W-:Y:S01]  /*39c70*/  IMAD.WIDE.U32 R116, R92, -0x45f6b800, RZ ;  /* 0xba0948005c747825 */ /* 0x000fe200078e00ff */
[----:B------:R-:W-:Y:S02]  /*39c80*/  IADD3.X R141, P2, PT, RZ, RZ, RZ, P2, !PT ;  /* 0x000000ffff8d7210 */ /* 0x000fe4000175e4ff */
[----:B------:R-:W-:Y:S01]  /*39c90*/  IADD3.X R127, P4, PT, R94, R137, RZ, P4, !PT ;  /* 0x000000895e7f7210 */ /* 0x000fe2000279e4ff */
[----:B------:R-:W-:Y:S01]  /*39ca0*/  IMAD.WIDE.U32.X R124, R93, 0x170b5d44, R124, P5 ;  /* 0x170b5d445d7c7825 */ /* 0x000fe200028e047c */
[----:B------:R-:W-:Y:S02]  /*39cb0*/  IADD3.X R143, PT, PT, RZ, RZ, RZ, P2, !PT ;  /* 0x000000ffff8f7210 */ /* 0x000fe400017fe4ff */
[----:B------:R-:W-:Y:S01]  /*39cc0*/  IADD3 RZ, P2, PT, R154, R134, RZ ;  /* 0x000000869aff7210 */ /* 0x000fe20007f5e0ff */
[----:B------:R-:W-:Y:S01]  /*39cd0*/  IMAD.WIDE.U32 R120, P5, R92, 0x1ef3622f, R120 ;  /* 0x1ef3622f5c787825 */ /* 0x000fe200078a0078 */
[----:B------:R-:W-:-:S02]  /*39ce0*/  IADD3.X RZ, P3, PT, R113, R95, RZ, P3, !PT ;  /* 0x0000005f71ff7210 */ /* 0x000fc40001f7e4ff */
        /* <DEDUP_REMOVED lines=9> */
[----:B------:R-:W-:-:S03]  /*39d80*/  IADD3.X RZ, P2, PT, R155, R129, RZ, P2, !PT ;  /* 0x000000819bff7210 */ /* 0x000fc6000175e4ff */
[----:B------:R-:W-:Y:S01]  /*39d90*/  IMAD.WIDE.U32.X R136, R93, 0x1ef3622f, R136, P5 ;  /* 0x1ef3622f5d887825 */ /* 0x000fe200028e0488 */
[----:B------:R-:W-:-:S03]  /*39da0*/  IADD3.X R141, P2, PT, R141, R124, RZ, P2, !PT ;  /* 0x0000007c8d8d7210 */ /* 0x000fc6000175e4ff */
[----:B------:R-:W-:Y:S01]  /*39db0*/  IMAD.WIDE.U32 R134, P5, R92, 0x1a22d9f3, R134 ;  /* 0x1a22d9f35c867825 */ /* 0x000fe200078a0086 */
[----:B------:R-:W-:-:S03]  /*39dc0*/  IADD3.X R143, P2, PT, R143, R125, RZ, P2, !PT ;  /* 0x0000007d8f8f7210 */ /* 0x000fc6000175e4ff */
        /* <DEDUP_REMOVED lines=8> */
[----:B------:R-:W-:-:S04]  /*39e50*/  IMAD.WIDE.U32 R150, R219, R153, R96 ;  /* 0x00000099db967225 */ /* 0x000fc800078e0060 */
[----:B------:R-:W-:Y:S01]  /*39e60*/  IMAD.WIDE.U32.X R104, R93, 0x1a22d9f3, R168, P5 ;  /* 0x1a22d9f35d687825 */ /* 0x000fe200028e04a8 */
[----:B------:R-:W-:-:S03]  /*39e70*/  IADD3.X R100, P3, PT, R139, R150, RZ, P3, !PT ;  /* 0x000000968b647210 */ /* 0x000fc60001f7e4ff */
[----:B------:R-:W-:-:S04]  /*39e80*/  IMAD.WIDE.U32 R102, P5, R92, -0x39c4fa40, R102 ;  /* 0xc63b05c05c667825 */ /* 0x000fc800078a0066 */
[----:B------:R-:W-:-:S04]  /*39e90*/  IMAD.WIDE.U32 R96, R92, 0x6ca1493b, RZ ;  /* 0x6ca1493b5c607825 */ /* 0x000fc800078e00ff */
[----:B------:R-:W-:Y:S02]  /*39ea0*/  IMAD.IADD R135, R151, 0x1, R138 ;  /* 0x0000000197877824 */ /* 0x000fe400078e028a */
[----:B------:R-:W-:Y:S01]  /*39eb0*/  IMAD.X R169, RZ, RZ, RZ, P5 ;  /* 0x000000ffffa97224 */ /* 0x000fe200028e06ff */
[----:B------:R-:W-:Y:S01]  /*39ec0*/  IADD3 R97, P5, PT, R102, R97, RZ ;  /* 0x0000006166617210 */ /* 0x000fe20007fbe0ff */
[----:B------:R-:W-:-:S04]  /*39ed0*/  IMAD.WIDE.U32 R138, R93, 0x17c510ea, RZ ;  /* 0x17c510ea5d8a7825 */ /* 0x000fc800078e00ff */
[----:B------:R-:W-:Y:S02]  /*39ee0*/  IMAD.MOV.U32 R168, RZ, RZ, R103 ;  /* 0x000000ffffa87224 */ /* 0x000fe400078e0067 */
[----:B------:R-:W-:-:S04]  /*39ef0*/  IMAD.WIDE.U32 R150, R106, 0x17c510ea, R126 ;  /* 0x17c510ea6a967825 */ /* 0x000fc800078e007e */
[----:B------:R-:W-:-:S04]  /*39f00*/  IMAD.WIDE.U32.X R126, R93, -0x39c4fa40, R168, P5 ;  /* 0xc63b05c05d7e7825 */ /* 0x000fc800028e04a8 */
[----:B------:R-:W-:-:S04]  /*39f10*/  IMAD.WIDE.U32 R168, P5, R92, 0x1ae3a46, R138 ;  /* 0x01ae3a465ca87825 */ /* 0x000fc800078a008a */
[----:B------:R-:W-:Y:S01]  /*39f20*/  IMAD.WIDE.U32 R138, R92, 0x17c510ea, RZ ;  /* 0x17c510ea5c8a7825 */ /* 0x000fe200078e00ff */
[----:B------:R-:W-:-:S03]  /*39f30*/  IADD3.X R157, PT, PT, RZ, RZ, RZ, P5, !PT ;  /* 0x000000ffff9d7210 */ /* 0x000fc60002ffe4ff */
[----:B------:R-:W-:Y:S01]  /*39f40*/  IMAD.WIDE.U32 R112, R217, R226, R112 ;  /* 0x000000e2d9707225 */ /* 0x000fe200078e0070 */
[----:B------:R-:W-:-:S03]  /*39f50*/  IADD3 R103, P5, PT, R168, R139, RZ ;  /* 0x0000008ba8677210 */ /* 0x000fc60007fbe0ff */
        /* <DEDUP_REMOVED lines=16> */
[----:B------:R-:W-:Y:S01]  /*3a060*/  IMAD.IADD R93, R155, 0x1, R114 ;  /* 0x000000019b5d7824 */ /* 0x000fe200078e0272 */
[----:B------:R-:W-:Y:S01]  /*3a070*/  IADD3.X R88, P5, PT, RZ, RZ, RZ, P0, !PT ;  /* 0x000000ffff587210 */ /* 0x000fe200007be4ff */
[----:B------:R-:W-:Y:S01]  /*3a080*/  IMAD.X R135, RZ, RZ, RZ, P4 ;  /* 0x000000ffff877224 */ /* 0x000fe200020e06ff */
[----:B------:R-:W-:Y:S01]  /*3a090*/  IADD3.X R144, P4, PT, R115, R112, RZ, P0, !PT ;  /* 0x0000007073907210 */ /* 0x000fe2000079e4ff */
[----:B------:R-:W-:Y:S01]  /*3a0a0*/  IMAD.WIDE.U32 R112, R154, -0x1, RZ ;  /* 0xffffffff9a707825 */ /* 0x000fe200078e00ff */
[----:B------:R-:W-:-:S02]  /*3a0b0*/  IADD3.X R145, P3, PT, RZ, RZ, RZ, P3, !PT ;  /* 0x000000ffff917210 */ /* 0x000fc40001f7e4ff */
[----:B------:R-:W-:Y:S01]  /*3a0c0*/  IADD3.X R121, P4, PT, R121, R106, RZ, P4, !PT ;  /* 0x0000006a79797210 */ /* 0x000fe2000279e4ff */
[----:B------:R-:W-:Y:S01]  /*3a0d0*/  IMAD R139, R154, -0x7af74001, -R93 ;  /* 0x8508bfff9a8b7824 */ /* 0x000fe200078e0a5d */
[----:B------:R-:W-:Y:S01]  /*3a0e0*/  IADD3 RZ, P0, PT, R100, R108, RZ ;  /* 0x0000006c64ff7210 */ /* 0x000fe20007f1e0ff */
[----:B------:R-:W-:Y:S01]  /*3a0f0*/  IMAD.X R129, RZ, RZ, RZ, P3 ;  /* 0x000000ffff817224 */ /* 0x000fe200018e06ff */
[----:B------:R-:W-:Y:S01]  /*3a100*/  IADD3.X R118, P2, PT, R141, R118, RZ, P2, !PT ;  /* 0x000000768d767210 */ /* 0x000fe2000175e4ff */
[C---:B------:R-:W-:Y:S01]  /*3a110*/  IMAD.WIDE.U32 R114, R112.reuse, 0x1, RZ ;  /* 0x0000000170727825 */ /* 0x040fe200078e00ff */
[----:B------:R-:W-:Y:S02]  /*3a120*/  IADD3.X R88, P3, PT, RZ, R88, RZ, P4, !PT ;  /* 0x00000058ff587210 */ /* 0x000fe4000277e4ff */
[----:B------:R-:W-:Y:S01]  /*3a130*/  IADD3 R106, PT, PT, R113, R139, RZ ;  /* 0x0000008b716a7210 */ /* 0x000fe20007ffe0ff */
[----:B------:R-:W-:Y:S01]  /*3a140*/  IMAD.WIDE.U32 R148, R112, 0x6ca1493b, RZ ;  /* 0x6ca1493b70947825 */ /* 0x000fe200078e00ff */
[----:B------:R-:W-:-:S02]  /*3a150*/  IADD3.X RZ, P0, PT, R101, R99, RZ, P0, !PT ;  /* 0x0000006365ff7210 */ /* 0x000fc4000071e4ff */
[----:B------:R-:W-:Y:S01]  /*3a160*/  IADD3.X R119, P2, PT, R143, R98, RZ, P2, !PT ;  /* 0x000000628f777210 */ /* 0x000fe2000175e4ff */
[----:B------:R-:W-:Y:S01]  /*3a170*/  IMAD.WIDE.U32 R98, R106, 0x1, RZ ;  /* 0x000000016a627825 */ /* 0x000fe200078e00ff */
[----:B------:R-:W-:Y:S02]  /*3a180*/  IADD3.X R90, PT, PT, RZ, RZ, RZ, P3, P5 ;  /* 0x000000ffff5a7210 */ /* 0x000fe40001fea4ff */
[----:B------:R-:W-:Y:S01]  /*3a190*/  IADD3.X R113, P5, PT, R131, R166, RZ, P0, !PT ;  /* 0x000000a683717210 */ /* 0x000fe200007be4ff */
[----:B------:R-:W-:Y:S01]  /*3a1a0*/  IMAD.WIDE.U32 R100, R218, R226, R100 ;  /* 0x000000e2da647225 */ /* 0x000fe200078e0064 */
[----:B------:R-:W-:Y:S02]  /*3a1b0*/  IADD3 RZ, P4, PT, R118, R116, RZ ;  /* 0x0000007476ff7210 */ /* 0x000fe40007f9e0ff */
[----:B------:R-:W-:Y:S01]  /*3a1c0*/  IADD3.X R123, P2, PT, RZ, RZ, RZ, P2, !PT ;  /* 0x000000ffff7b7210 */ /* 0x000fe2000175e4ff */
[----:B------:R-:W-:Y:S01]  /*3a1d0*/  IMAD.IADD R101, R101, 0x1, R142 ;  /* 0x0000000165657824 */ /* 0x000fe200078e028e */
[----:B------:R-:W-:Y:S01]  /*3a1e0*/  IADD3.X R166, P5, PT, R135, R167, RZ, P5, !PT ;  /* 0x000000a787a67210 */ /* 0x000fe20002fbe4ff */
[----:B------:R-:W-:Y:S01]  /*3a1f0*/  IMAD.WIDE.U32 R142, R132, 0x6ca1493b, R150 ;  /* 0x6ca1493b848e7825 */ /* 0x000fe200078e0096 */
[----:B------:R-:W-:-:S02]  /*3a200*/  IADD3.X RZ, P0, PT, R119, R117, RZ, P4, !PT ;  /* 0x0000007577ff7210 */ /* 0x000fc4000271e4ff */
[----:B------:R-:W-:Y:S01]  /*3a210*/  IADD3 RZ, P3, PT, R154, R114, RZ ;  /* 0x000000729aff7210 */ /* 0x000fe20007f7e0ff */
        /* <DEDUP_REMOVED lines=12> */
[----:B------:R-:W-:Y:S01]  /*3a2e0*/  IMAD.IADD R99, R111, 0x1, R140 ;  /* 0x000000016f637824 */ /* 0x000fe200078e028c */
[----:B------:R-:W-:Y:S01]  /*3a2f0*/  IADD3.X R142, P0, PT, R113, R142, RZ, P0, !PT ;  /* 0x0000008e718e7210 */ /* 0x000fe2000071e4ff */
[----:B------:R-:W-:Y:S01]  /*3a300*/  IMAD.WIDE.U32.X R116, R106, -0x7af74000, R122, P4 ;  /* 0x8508c0006a747825 */ /* 0x000fe200020e047a */
[----:B------:R-:W-:Y:S02]  /*3a310*/  IADD3.X R174, P2, PT, R129, R175, RZ, P2, !PT ;  /* 0x000000af81ae7210 */ /* 0x000fe4000175e4ff */
[----:B------:R-:W-:Y:S01]  /*3a320*/  IADD3.X RZ, P3, PT, R93, R124, RZ, P3, !PT ;  /* 0x0000007c5dff7210 */ /* 0x000fe20001f7e4ff */
[----:B------:R-:W-:Y:S01]  /*3a330*/  IMAD.WIDE.U32 R110, R112, 0x30000000, RZ ;  /* 0x30000000706e7825 */ /* 0x000fe200078e00ff */
[----:B------:R-:W-:-:S02]  /*3a340*/  IADD3.X R144, P2, PT, R145, R144, RZ, P2, !PT ;  /* 0x0000009091907210 */ /* 0x000fc4000175e4ff */
[----:B------:R-:W-:Y:S01]  /*3a350*/  IADD3.X R99, P5, PT, R166, R99, RZ, P5, !PT ;  /* 0x00000063a6637210 */ /* 0x000fe20002fbe4ff */
[----:B------:R-:W-:Y:S01]  /*3a360*/  IMAD.WIDE.U32 R114, P4, R112, 0x170b5d44, R114 ;  /* 0x170b5d4470727825 */ /* 0x000fe20007880072 */
[----:B------:R-:W-:-:S03]  /*3a370*/  IADD3.X R145, P2, PT, R174, R121, RZ, P2, !PT ;  /* 0x00000079ae917210 */ /* 0x000fc6000175e4ff */
[----:B------:R-:W-:Y:S01]  /*3a380*/  IMAD.X R141, RZ, RZ, RZ, P4 ;  /* 0x000000ffff8d7224 */ /* 0x000fe200020e06ff */
[----:B------:R-:W-:Y:S01]  /*3a390*/  IADD3 R108, P4, PT, R114, R111, RZ ;  /* 0x0000006f726c7210 */ /* 0x000fe20007f9e0ff */
[----:B------:R-:W-:-:S04]  /*3a3a0*/  IMAD.WIDE.U32 R136, R106, -0x45f6b800, RZ ;  /* 0xba0948006a887825 */ /* 0x000fc800078e00ff */
[----:B------:R-:W-:Y:S02]  /*3a3b0*/  IMAD.MOV.U32 R140, RZ, RZ, R115 ;  /* 0x000000ffff8c7224 */ /* 0x000fe400078e0073 */
[----:B------:R-:W-:Y:S02]  /*3a3c0*/  IMAD.IADD R147, R143, 0x1, R146 ;  /* 0x000000018f937824 */ /* 0x000fe400078e0292 */
[----:B------:R-:W-:-:S03]  /*3a3d0*/  IMAD.WIDE.U32.X R140, R106, 0x170b5d44, R140, P4 ;  /* 0x170b5d446a8c7825 */ /* 0x000fc600020e048c */
[----:B------:R-:W-:Y:S01]  /*3a3e0*/  IADD3.X R143, P0, PT, R128, R147, RZ, P0, !PT ;  /* 0x00000093808f7210 */ /* 0x000fe2000071e4ff */
[----:B------:R-:W-:-:S03]  /*3a3f0*/  IMAD.WIDE.U32 R136, P4, R112, 0x1ef3622f, R136 ;  /* 0x1ef3622f70887825 */ /* 0x000fc60007880088 */
[----:B------:R-:W-:Y:S01]  /*3a400*/  IADD3.X R135, P0, PT, RZ, RZ, RZ, P0, !PT ;  /* 0x000000ffff877210 */ /* 0x000fe2000071e4ff */
[----:B------:R-:W-:Y:S01]  /*3a410*/  IMAD.WIDE.U32 R130, R112, -0x45f6b800, RZ ;  /* 0xba09480070827825 */ /* 0x000fe200078e00ff */
[----:B------:R-:W-:-:S03]  /*3a420*/  IADD3.X R129, PT, PT, RZ, RZ, RZ, P4, !PT ;  /* 0x000000ffff817210 */ /* 0x000fc600027fe4ff */
[----:B------:R-:W-:Y:S01]  /*3a430*/  IMAD.WIDE.U32 R124, R106, 0xf5138f, RZ ;  /* 0x00f5138f6a7c7825 */ /* 0x000fe200078e00ff */
[----:B------:R-:W-:Y:S02]  /*3a440*/  IADD3 R93, P4, PT, R136, R131, RZ ;  /* 0x00000083885d7210 */ /* 0x000fe40007f9e0ff */
[----:B------:R-:W-:Y:S01]  /*3a450*/  IADD3.X R131, P2, PT, RZ, RZ, RZ, P2, !PT ;  /* 0x000000ffff837210 */ /* 0x000fe2000175e4ff */
[----:B------:R-:W-:Y:S02]  /*3a460*/  IMAD.MOV.U32 R128, RZ, RZ, R137 ;  /* 0x000000ffff807224 */ /* 0x000fe400078e0089 */
[----:B------:R-:W-:-:S04]  /*3a470*/  IMAD.WIDE.U32 R118, R92, -0x45f6b800, R118 ;  /* 0xba0948005c767825 */ /* 0x000fc800078e0076 */
[----:B------:R-:W-:-:S04]  /*3a480*/  IMAD.WIDE.U32.X R128, R106, 0x1ef3622f, R128, P4 ;  /* 0x1ef3622f6a807825 */ /* 0x000fc800020e0480 */
[----:B------:R-:W-:-:S04]  /*3a490*/  IMAD.WIDE.U32 R124, P4, R112, 0x1a22d9f3, R124 ;  /* 0x1a22d9f3707c7825 */ /* 0x000fc8000788007c */
[----:B------:R-:W-:-:S04]  /*3a4a0*/  IMAD.WIDE.U32 R122, R112, 0xf5138f, RZ ;  /* 0x00f5138f707a7825 */ /* 0x000fc800078e00ff */
[----:B------:R-:W-:Y:S01]  /*3a4b0*/  IMAD.IADD R111, R119, 0x1, R120 ;  /* 0x00000001776f7824 */ /* 0x000fe200078e0278 */
[----:B------:R-:W-:Y:S01]  /*3a4c0*/  IADD3.X R119, P3, PT, RZ, R116, RZ, P3, !PT ;  /* 0x00000074ff777210 */ /* 0x000fe20001f7e4ff */
[----:B------:R-:W-:Y:S01]  /*3a4d0*/  IMAD.X R147, RZ, RZ, RZ, P4 ;  /* 0x000000ffff937224 */ /* 0x000fe200020e06ff */
[----:B------:R-:W-:Y:S01]  /*3a4e0*/  IADD3 R113, P4, PT, R124, R123, RZ ;  /* 0x0000007b7c717210 */ /* 0x000fe20007f9e0ff */
[----:B------:R-:W-:Y:S01]  /*3a4f0*/  IMAD.WIDE.U32 R120, R106, 0x6ca1493b, RZ ;  /* 0x6ca1493b6a787825 */ /* 0x000fe200078e00ff */
[----:B------:R-:W-:-:S03]  /*3a500*/  IADD3.X R150, P3, PT, RZ, R117, RZ, P3, !PT ;  /* 0x00000075ff967210 */ /* 0x000fc60001f7e4ff */
        /* <DEDUP_REMOVED lines=9> */
[----:B------:R-:W-:Y:S01]  /*3a5a0*/  IMAD.WIDE.U32 R120, P4, R112, -0x39c4fa40, R120 ;  /* 0xc63b05c070787825 */ /* 0x000fe20007880078 */
[----:B------:R-:W-:-:S02]  /*3a5b0*/  IADD3.X R119, P3, PT, R150, R111, RZ, P3, !PT ;  /* 0x0000006f96777210 */ /* 0x000fc40001f7e4ff */
[----:B------:R-:W-:Y:S01]  /*3a5c0*/  IADD3.X R131, P0, PT, R131, R230, RZ, P0, !PT ;  /* 0x000000e683837210 */ /* 0x000fe2000071e4ff */
[----:B------:R-:W-:Y:S01]  /*3a5d0*/  IMAD.X R133, RZ, RZ, RZ, P4 ;  /* 0x000000ffff857224 */ /* 0x000fe200020e06ff */
[----:B------:R-:W-:Y:S01]  /*3a5e0*/  IADD3 R123, P4, PT, R120, R149, RZ ;  /* 0x00000095787b7210 */ /* 0x000fe20007f9e0ff */
[----:B------:R-:W-:Y:S01]  /*3a5f0*/  IMAD.WIDE.U32 R94, R106, 0x17c510ea, RZ ;  /* 0x17c510ea6a5e7825 */ /* 0x000fe200078e00ff */
[----:B------:R-:W-:-:S03]  /*3a600*/  IADD3.X R115, P0, PT, R115, R231, RZ, P0, !PT ;  /* 0x000000e773737210 */ /* 0x000fc6000071e4ff */
[----:B------:R-:W-:-:S04]  /*3a610*/  IMAD.WIDE.U32 R144, R132, 0x17c510ea, R144 ;  /* 0x17c510ea84907825 */ /* 0x000fc800078e0090 */
[----:B------:R-:W-:Y:S01]  /*3a620*/  IMAD.MOV.U32 R132, RZ, RZ, R121 ;  /* 0x000000ffff847224 */ /* 0x000fe200078e0079 */
[----:B------:R-:W-:Y:S01]  /*3a630*/  IADD3.X R121, P2, PT, R135, R104, RZ, P2, !PT ;  /* 0x0000006887797210 */ /* 0x000fe2000175e4ff */
[----:B------:R-:W-:Y:S01]  /*3a640*/  IMAD.IADD R172, R145, 0x1, R172 ;  /* 0x0000000191ac7824 */ /* 0x000fe200078e02ac */
[----:B------:R-:W-:Y:S01]  /*3a650*/  IADD3.X R135, P0, PT, R131, R88, RZ, P0, !PT ;  /* 0x0000005883877210 */ /* 0x000fe2000071e4ff */
[----:B------:R-:W-:Y:S01]  /*3a660*/  IMAD.WIDE.U32.X R132, R106, -0x39c4fa40, R132, P4 ;  /* 0xc63b05c06a847825 */ /* 0x000fe200020e0484 */
[----:B------:R-:W-:Y:S02]  /*3a670*/  IADD3.X R125, P2, PT, R137, R105, RZ, P2, !PT ;  /* 0x00000069897d7210 */ /* 0x000fe4000175e4ff */
[----:B------:R-:W-:Y:S01]  /*3a680*/  IADD3.X R90, P0, PT, R115, R90, RZ, P0, !PT ;  /* 0x0000005a735a7210 */ /* 0x000fe2000071e4ff */
[----:B------:R-:W-:Y:S01]  /*3a690*/  IMAD.WIDE.U32 R94, P4, R112, 0x1ae3a46, R94 ;  /* 0x01ae3a46705e7825 */ /* 0x000fe2000788005e */
[----:B------:R-:W-:-:S03]  /*3a6a0*/  IADD3.X R144, P2, PT, R121, R144, RZ, P2, !PT ;  /* 0x0000009079907210 */ /* 0x000fc6000175e4ff */
[----:B------:R-:W-:Y:S01]  /*3a6b0*/  IMAD.MOV.U32 R104, RZ, RZ, R95 ;  /* 0x000000ffff687224 */ /* 0x000fe200078e005f */
[----:B------:R-:W-:Y:S01]  /*3a6c0*/  IADD3.X R95, P3, PT, RZ, RZ, RZ, P3, !PT ;  /* 0x000000ffff5f7210 */ /* 0x000fe20001f7e4ff */
[----:B------:R-:W-:Y:S01]  /*3a6d0*/  IMAD.WIDE.U32 R116, R112, 0x17c510ea, RZ ;  /* 0x17c510ea70747825 */ /* 0x000fe200078e00ff */
[----:B------:R-:W-:Y:S02]  /*3a6e0*/  IADD3.X R145, P2, PT, R125, R172, RZ, P2, !PT ;  /* 0x000000ac7d917210 */ /* 0x000fe4000175e4ff */
[----:B------:R-:W-:Y:S01]  /*3a6f0*/  IADD3.X R105, PT, PT, RZ, RZ, RZ, P4, !PT ;  /* 0x000000ffff697210 */ /* 0x000fe200027fe4ff */
[----:B------:R-:W-:Y:S01]  /*3a700*/  IMAD.X R121, RZ, RZ, RZ, P3 ;  /* 0x000000ffff797224 */ /* 0x000fe200018e06ff */
[----:B------:R-:W-:Y:S01]  /*3a710*/  IADD3 RZ, P3, PT, R118, R110, RZ ;  /* 0x0000006e76ff7210 */ /* 0x000fe20007f7e0ff */
[----:B------:R-:W-:Y:S01]  /*3a720*/  IMAD.WIDE.U32 R110, R219, R226, R98 ;  /* 0x000000e2db6e7225 */ /* 0x000fe200078e0062 */
[----:B------:R-:W-:Y:S02]  /*3a730*/  IADD3.X R125, P2, PT, RZ, RZ, RZ, P2, !PT ;  /* 0x000000ffff7d7210 */ /* 0x000fe4000175e4ff */
[----:B------:R-:W-:Y:S01]  /*3a740*/  IADD3 R117, P4, PT, R94, R117, RZ ;  /* 0x000000755e757210 */ /* 0x000fe20007f9e0ff */
[----:B------:R-:W-:Y:S01]  /*3a750*/  IMAD.IADD R164, R111, 0x1, R164 ;  /* 0x000000016fa47824 */ /* 0x000fe200078e02a4 */
[----:B------:R-:W-:Y:S01]  /*3a760*/  IADD3.X RZ, P3, PT, R119, R108, RZ, P3, !PT ;  /* 0x0000006c77ff7210 */ /* 0x000fe20001f7e4ff */
[----:B------:R-:W-:Y:S01]  /*3a770*/  IMAD.X R131, RZ, RZ, RZ, P2 ;  /* 0x000000ffff837224 */ /* 0x000fe200010e06ff */
[----:B------:R-:W-:Y:S01]  /*3a780*/  IADD3 RZ, P2, PT, R144, R96, RZ ;  /* 0x0000006090ff7210 */ /* 0x000fe20007f5e0ff */
[----:B------:R-:W-:Y:S01]  /*3a790*/  IMAD.WIDE.U32.X R104, R106, 0x1ae3a46, R104, P4 ;  /* 0x01ae3a466a687825 */ /* 0x000fe200020e0468 */
[----:B------:R-:W-:-:S02]  /*3a7a0*/  IADD3.X R115, P4, PT, R95, R140, RZ, P3, !PT ;  /* 0x0000008c5f737210 */ /* 0x000fc40001f9e4ff */
        /* <DEDUP_REMOVED lines=8> */
[----:B------:R-:W-:Y:S01]  /*3a830*/  IADD3.X R100, P2, PT, R125, R126, RZ, P2, !PT ;  /* 0x0000007e7d647210 */ /* 0x000fe2000175e4ff */
[----:B------:R-:W-:Y:S01]  /*3a840*/  IMAD.IADD R119, R119, 0x1, R114 ;  /* 0x0000000177777824 */ /* 0x000fe200078e0272 */
[----:B------:R-:W-:Y:S01]  /*3a850*/  IADD3.X R95, P3, PT, RZ, R95, RZ, P3, !PT ;  /* 0x0000005fff5f7210 */ /* 0x000fe20001f7e4ff */
[----:B------:R-:W-:Y:S01]  /*3a860*/  IMAD.WIDE.U32 R144, R92, 0x6ca1493b, R144 ;  /* 0x6ca1493b5c907825 */ /* 0x000fe200078e0090 */
[----:B------:R-:W-:-:S02]  /*3a870*/  IADD3.X R142, P4, PT, R115, R142, RZ, P4, !PT ;  /* 0x0000008e738e7210 */ /* 0x000fc4000279e4ff */
[----:B------:R-:W-:Y:S01]  /*3a880*/  IADD3.X R126, P2, PT, R131, R127, RZ, P2, !PT ;  /* 0x0000007f837e7210 */ /* 0x000fe2000175e4ff */
[----:B------:R-:W-:Y:S01]  /*3a890*/  IMAD.WIDE.U32 R96, R118, -0x1, RZ ;  /* 0xffffffff76607825 */ /* 0x000fe200078e00ff */
[----:B------:R-:W-:Y:S02]  /*3a8a0*/  IADD3.X R88, PT, PT, RZ, RZ, RZ, P3, P0 ;  /* 0x000000ffff587210 */ /* 0x000fe40001fe04ff */
[----:B------:R-:W-:Y:S01]  /*3a8b0*/  IADD3.X R143, P4, PT, R140, R135, RZ, P4, !PT ;  /* 0x000000878c8f7210 */ /* 0x000fe2000279e4ff */
[----:B------:R-:W-:Y:S01]  /*3a8c0*/  IMAD R115, R118, -0x7af74001, -R119 ;  /* 0x8508bfff76737824 */ /* 0x000fe200078e0a77 */
[----:B------:R-:W-:Y:S02]  /*3a8d0*/  IADD3 RZ, P0, PT, R142, R130, RZ ;  /* 0x000000828eff7210 */ /* 0x000fe40007f1e0ff */
[----:B------:R-:W-:Y:S01]  /*3a8e0*/  IADD3.X R100, P2, PT, R100, R111, RZ, P2, !PT ;  /* 0x0000006f64647210 */ /* 0x000fe2000175e4ff */
[----:B------:R-:W-:Y:S01]  /*3a8f0*/  IMAD.IADD R111, R145, 0x1, R102 ;  /* 0x00000001916f7824 */ /* 0x000fe200078e0266 */
[----:B------:R-:W-:Y:S01]  /*3a900*/  IADD3.X R145, P3, PT, RZ, RZ, RZ, P4, !PT ;  /* 0x000000ffff917210 */ /* 0x000fe2000277e4ff */
[----:B------:R-:W-:Y:S01]  /*3a910*/  IMAD.IADD R90, R97, 0x1, R115 ;  /* 0x00000001615a7824 */ /* 0x000fe200078e0273 */
[----:B------:R-:W-:Y:S01]  /*3a920*/  IADD3.X RZ, P0, PT, R143, R93, RZ, P0, !PT ;  /* 0x0000005d8fff7210 */ /* 0x000fe2000071e4ff */
[----:B------:R-:W-:Y:S01]  /*3a930*/  IMAD.WIDE.U32 R114, R96, 0x1, RZ ;  /* 0x0000000160727825 */ /* 0x000fe200078e00ff */
[----:B------:R-:W-:-:S02]  /*3a940*/  IADD3.X R101, P2, PT, R126, R101, RZ, P2, !PT ;  /* 0x000000657e657210 */ /* 0x000fc4000175e4ff */
[----:B------:R-:W-:Y:S01]  /*3a950*/  IADD3.X R93, PT, PT, RZ, RZ, RZ, P3, !PT ;  /* 0x000000ffff5d7210 */ /* 0x000fe20001ffe4ff */
[----:B------:R-:W-:Y:S01]  /*3a960*/  IMAD.WIDE.U32 R126, R90, 0x1, RZ ;  /* 0x000000015a7e7825 */ /* 0x000fe200078e00ff */
[----:B------:R-:W-:Y:S02]  /*3a970*/  IADD3.X R145, P3, PT, R145, R128, RZ, P0, !PT ;  /* 0x0000008091917210 */ /* 0x000fe4000077e4ff */
[----:B------:R-:W-:Y:S01]  /*3a980*/  IADD3.X R97, P4, PT, RZ, RZ, RZ, P2, !PT ;  /* 0x000000ffff617210 */ /* 0x000fe2000179e4ff */
[----:B------:R-:W-:Y:S01]  /*3a990*/  IMAD.WIDE.U32 R142, R112, -0x45f6b800, R142 ;  /* 0xba094800708e7825 */ /* 0x000fe200078e008e */
[----:B------:R-:W-:Y:S02]  /*3a9a0*/  IADD3.X R128, P3, PT, R93, R129, RZ, P3, !PT ;  /* 0x000000815d807210 */ /* 0x000fe40001f7e4ff */
[----:B------:R-:W-:Y:S01]  /*3a9b0*/  IADD3 RZ, P2, PT, R100, R138, RZ ;  /* 0x0000008a64ff7210 */ /* 0x000fe20007f5e0ff */
[----:B------:R-:W-:Y:S01]  /*3a9c0*/  IMAD.X R121, RZ, RZ, RZ, P4 ;  /* 0x000000ffff797224 */ /* 0x000fe200020e06ff */
[----:B------:R-:W-:Y:S01]  /*3a9d0*/  IADD3.X R144, P3, PT, R145, R144, RZ, P3, !PT ;  /* 0x0000009091907210 */ /* 0x000fe20001f7e4ff */
[----:B------:R-:W-:Y:S01]  /*3a9e0*/  IMAD.WIDE.U32 R126, P4, R96, -0x7af74000, R126 ;  /* 0x8508c000607e7825 */ /* 0x000fe2000788007e */
[----:B------:R-:W-:-:S02]  /*3a9f0*/  IADD3 RZ, P0, PT, R118, R114, RZ ;  /* 0x0000007276ff7210 */ /* 0x000fc40007f1e0ff */
[----:B------:R-:W-:Y:S01]  /*3aa00*/  IADD3.X RZ, P2, PT, R101, R103, RZ, P2, !PT ;  /* 0x0000006765ff7210 */ /* 0x000fe2000175e4ff */
[----:B------:R-:W-:Y:S01]  /*3aa10*/  IMAD.X R93, RZ, RZ, RZ, P4 ;  /* 0x000000ffff5d7224 */ /* 0x000fe200020e06ff */
[----:B------:R-:W-:Y:S01]  /*3aa20*/  IADD3 R114, P4, PT, R115, R126, RZ ;  /* 0x0000007e73727210 */ /* 0x000fe20007f9e0ff */
[----:B------:R-:W-:Y:S01]  /*3aa30*/  IMAD.WIDE.U32 R100, R92, 0x17c510ea, R100 ;  /* 0x17c510ea5c647825 */ /* 0x000fe200078e0064 */
[----:B------:R-:W-:Y:S02]  /*3aa40*/  IADD3.X R145, P3, PT, R128, R111, RZ, P3, !PT ;  /* 0x0000006f80917210 */ /* 0x000fe40001f7e4ff */
[----:B------:R-:W-:Y:S01]  /*3aa50*/  IADD3.X RZ, P0, PT, R119, R114, RZ, P0, !PT ;  /* 0x0000007277ff7210 */ /* 0x000fe2000071e4ff */
[----:B------:R-:W-:Y:S01]  /*3aa60*/  IMAD.MOV.U32 R92, RZ, RZ, R127 ;  /* 0x000000ffff5c7224 */ /* 0x000fe200078e007f */
[----:B------:R-:W-:Y:S01]  /*3aa70*/  IADD3.X R111, P3, PT, RZ, RZ, RZ, P3, !PT ;  /* 0x000000ffff6f7210 */ /* 0x000fe20001f7e4ff */
[----:B------:R-:W-:Y:S01]  /*3aa80*/  IMAD.WIDE.U32 R102, R90, 0x30000000, RZ ;  /* 0x300000005a667825 */ /* 0x000fe200078e00ff */
[----:B------:R-:W-:-:S02]  /*3aa90*/  IADD3.X R106, P2, PT, R97, R156, RZ, P2, !PT ;  /* 0x0000009c616a7210 */ /* 0x000fc4000175e4ff */
[----:B------:R-:W-:Y:S01]  /*3aaa0*/  IADD3.X R127, P5, PT, RZ, RZ, RZ, P5, !PT ;  /* 0x000000ffff7f7210 */ /* 0x000fe20002fbe4ff */
[----:B------:R-:W-:Y:S01]  /*3aab0*/  IMAD.WIDE.U32.X R92, R90, -0x7af74000, R92, P4 ;  /* 0x8508c0005a5c7825 */ /* 0x000fe200020e045c */
[----:B------:R-:W-:-:S03]  /*3aac0*/  IADD3.X R157, P2, PT, R121, R157, RZ, P2, !PT ;  /* 0x0000009d799d7210 */ /* 0x000fc6000175e4ff */
[----:B------:R-:W-:Y:S01]  /*3aad0*/  IMAD.IADD R136, R143, 0x1, R136 ;  /* 0x000000018f887824 */ /* 0x000fe200078e0288 */
[----:B------:R-:W-:Y:S01]  /*3aae0*/  IADD3.X R143, P4, PT, RZ, R92, RZ, P0, !PT ;  /* 0x0000005cff8f7210 */ /* 0x000fe2000079e4ff */
[----:B------:R-:W-:Y:S01]  /*3aaf0*/  IMAD.X R119, RZ, RZ, RZ, P3 ;  /* 0x000000ffff777224 */ /* 0x000fe200018e06ff */
[----:B------:R-:W-:Y:S01]  /*3ab00*/  IADD3 RZ, P0, PT, R144, R122, RZ ;  /* 0x0000007a90ff7210 */ /* 0x000fe20007f1e0ff */
[C---:B------:R-:W-:Y:S01]  /*3ab10*/  IMAD.WIDE.U32 R114, P3, R96.reuse, 0x170b5d44, R102 ;  /* 0x170b5d4460727825 */ /* 0x040fe20007860066 */
[----:B------:R-:W-:Y:S02]  /*3ab20*/  IADD3.X R97, P4, PT, RZ, R93, RZ, P4, !PT ;  /* 0x0000005dff617210 */ /* 0x000fe4000279e4ff */
[----:B------:R-:W-:Y:S01]  /*3ab30*/  IADD3.X RZ, P0, PT, R145, R113, RZ, P0, !PT ;  /* 0x0000007191ff7210 */ /* 0x000fe2000071e4ff */
[----:B------:R-:W-:Y:S01]  /*3ab40*/  IMAD.WIDE.U32 R102, R96, 0x30000000, RZ ;  /* 0x3000000060667825 */ /* 0x000fe200078e00ff */
        /* <DEDUP_REMOVED lines=10> */
[----:B------:R-:W-:Y:S01]  /*3abf0*/  IADD3.X R146, P0, PT, R119, R147, RZ, P0, !PT ;  /* 0x0000009377927210 */ /* 0x000fe2000071e4ff */
[----:B------:R-:W-:Y:S01]  /*3ac00*/  IMAD.WIDE.U32.X R92, R90, 0x170b5d44, R92, P3 ;  /* 0x170b5d445a5c7825 */ /* 0x000fe200018e045c */
[----:B------:R-:W-:Y:S02]  /*3ac10*/  IADD3 RZ, P3, PT, R142, R102, RZ ;  /* 0x000000668eff7210 */ /* 0x000fe40007f7e0ff */
[----:B------:R-:W-:Y:S01]  /*3ac20*/  IADD3 R125, PT, PT, R145, R124, RZ ;  /* 0x0000007c917d7210 */ /* 0x000fe20007ffe0ff */
[----:B------:R-:W-:Y:S01]  /*3ac30*/  IMAD.X R129, RZ, RZ, RZ, P5 ;  /* 0x000000ffff817224 */ /* 0x000fe200028e06ff */
[----:B------:R-:W-:Y:S01]  /*3ac40*/  IADD3.X RZ, P3, PT, R143, R101, RZ, P3, !PT ;  /* 0x000000658fff7210 */ /* 0x000fe20001f7e4ff */
[----:B------:R-:W-:Y:S01]  /*3ac50*/  IMAD.WIDE.U32 R142, R96, 0x30000000, R142 ;  /* 0x30000000608e7825 */ /* 0x000fe200078e008e */
[----:B------:R-:W-:Y:S02]  /*3ac60*/  IADD3.X R145, P4, PT, RZ, RZ, RZ, P4, !PT ;  /* 0x000000ffff917210 */ /* 0x000fe4000279e4ff */
[----:B------:R-:W-:Y:S01]  /*3ac70*/  IADD3.X R102, P0, PT, R103, R100, RZ, P0, !PT ;  /* 0x0000006467667210 */ /* 0x000fe2000071e4ff */
[----:B------:R-:W-:Y:S01]  /*3ac80*/  IMAD.WIDE.U32 R100, R90, -0x45f6b800, RZ ;  /* 0xba0948005a647825 */ /* 0x000fe200078e00ff */
[----:B------:R-:W-:-:S02]  /*3ac90*/  IADD3.X R145, P3, PT, R145, R92, RZ, P3, !PT ;  /* 0x0000005c91917210 */ /* 0x000fc40001f7e4ff */
[----:B------:R-:W-:Y:S01]  /*3aca0*/  IADD3.X R103, P0, PT, R146, R169, RZ, P0, !PT ;  /* 0x000000a992677210 */ /* 0x000fe2000071e4ff */
[----:B------:R-:W-:Y:S01]  /*3acb0*/  IMAD.X R92, RZ, RZ, RZ, P4 ;  /* 0x000000ffff5c7224 */ /* 0x000fe200020e06ff */
[----:B------:R-:W-:Y:S01]  /*3acc0*/  IADD3 RZ, P4, PT, R102, R148, RZ ;  /* 0x0000009466ff7210 */ /* 0x000fe20007f9e0ff */
[----:B------:R-:W-:Y:S01]  /*3acd0*/  IMAD.WIDE.U32 R100, P5, R96, 0x1ef3622f, R100 ;  /* 0x1ef3622f60647825 */ /* 0x000fe200078a0064 */
[----:B------:R-:W-:Y:S02]  /*3ace0*/  IADD3.X R95, P0, PT, RZ, RZ, RZ, P0, !PT ;  /* 0x000000ffff5f7210 */ /* 0x000fe4000071e4ff */
[----:B------:R-:W-:Y:S01]  /*3acf0*/  IADD3.X R88, P3, PT, R92, R93, RZ, P3, !PT ;  /* 0x0000005d5c587210 */ /* 0x000fe20001f7e4ff */
[----:B------:R-:W-:Y:S01]  /*3ad00*/  IMAD.WIDE.U32 R92, R96, -0x45f6b800, RZ ;  /* 0xba094800605c7825 */ /* 0x000fe200078e00ff */
[----:B------:R-:W-:Y:S02]  /*3ad10*/  IADD3.X RZ, P4, PT, R103, R123, RZ, P4, !PT ;  /* 0x0000007b67ff7210 */ /* 0x000fe4000279e4ff */
[----:B------:R-:W-:Y:S01]  /*3ad20*/  IADD3.X R144, P3, PT, R145, R144, RZ, P3, !PT ;  /* 0x0000009091907210 */ /* 0x000fe20001f7e4ff */
[----:B------:R-:W-:Y:S01]  /*3ad30*/  IMAD.X R111, RZ, RZ, RZ, P5 ;  /* 0x000000ffff6f7224 */ /* 0x000fe200028e06ff */
[----:B------:R-:W-:Y:S01]  /*3ad40*/  IADD3 R115, P5, PT, R100, R93, RZ ;  /* 0x0000005d64737210 */ /* 0x000fe20007fbe0ff */
[----:B------:R-:W-:Y:S01]  /*3ad50*/  IMAD.X R97, RZ, RZ, RZ, P0 ;  /* 0x000000ffff617224 */ /* 0x000fe200000e06ff */
        /* <DEDUP_REMOVED lines=22> */
[----:B------:R-:W-:Y:S02]  /*3aec0*/  IADD3.X R102, P5, PT, R95, R102, RZ, P5, !PT ;  /* 0x000000665f667210 */ /* 0x000fe40002fbe4ff */
[----:B------:R-:W-:Y:S01]  /*3aed0*/  IADD3 RZ, P3, PT, R98, R160, RZ ;  /* 0x000000a062ff7210 */ /* 0x000fe20007f7e0ff */
[----:B------:R-:W-:Y:S01]  /*3aee0*/  IMAD.X R115, RZ, RZ, RZ, P4 ;  /* 0x000000ffff737224 */ /* 0x000fe200020e06ff */
[----:B------:R-:W-:Y:S01]  /*3aef0*/  IADD3.X R103, P5, PT, R88, R121, RZ, P5, !PT ;  /* 0x0000007958677210 */ /* 0x000fe20002fbe4ff */
[C---:B------:R-:W-:Y:S01]  /*3af00*/  IMAD.WIDE.U32 R118, P4, R96.reuse, 0x1a22d9f3, R110 ;  /* 0x1a22d9f360767825 */ /* 0x040fe2000788006e */
[----:B------:R-:W-:Y:S02]  /*3af10*/  IADD3.X RZ, P3, PT, R99, R109, RZ, P3, !PT ;  /* 0x0000006d63ff7210 */ /* 0x000fe40001f7e4ff */
[----:B------:R-:W-:Y:S01]  /*3af20*/  IADD3.X R97, P5, PT, RZ, RZ, RZ, P5, !PT ;  /* 0x000000ffff617210 */ /* 0x000fe20002fbe4ff */
[----:B------:R-:W-:Y:S01]  /*3af30*/  IMAD.WIDE.U32 R110, R96, 0xf5138f, RZ ;  /* 0x00f5138f606e7825 */ /* 0x000fe200078e00ff */
[----:B------:R-:W-:-:S02]  /*3af40*/  IADD3.X R109, PT, PT, RZ, RZ, RZ, P4, !PT ;  /* 0x000000ffff6d7210 */ /* 0x000fc400027fe4ff */
[----:B------:R-:W-:Y:S01]  /*3af50*/  IADD3.X R106, P3, PT, R127, R224, RZ, P3, !PT ;  /* 0x000000e07f6a7210 */ /* 0x000fe20001f7e4ff */
[----:B------:R-:W-:Y:S01]  /*3af60*/  IMAD.WIDE.U32 R98, R90, 0x6ca1493b, RZ ;  /* 0x6ca1493b5a627825 */ /* 0x000fe200078e00ff */
[----:B------:R-:W-:Y:S02]  /*3af70*/  IADD3 R111, P4, PT, R118, R111, RZ ;  /* 0x0000006f766f7210 */ /* 0x000fe40007f9e0ff */
[----:B------:R-:W-:Y:S01]  /*3af80*/  IADD3.X R224, P3, PT, R129, R225, RZ, P3, !PT ;  /* 0x000000e181e07210 */ /* 0x000fe20001f7e4ff */
[----:B------:R-:W-:Y:S02]  /*3af90*/  IMAD.MOV.U32 R108, RZ, RZ, R119 ;  /* 0x000000ffff6c7224 */ /* 0x000fe400078e0077 */
[----:B------:R-:W-:Y:S01]  /*3afa0*/  IMAD.X R101, RZ, RZ, RZ, P5 ;  /* 0x000000ffff657224 */ /* 0x000fe200028e06ff */
[----:B------:R-:W-:Y:S01]  /*3afb0*/  IADD3 RZ, P5, PT, R102, R110, RZ ;  /* 0x0000006e66ff7210 */ /* 0x000fe20007fbe0ff */
[----:B------:R-:W-:Y:S01]  /*3afc0*/  IMAD.WIDE.U32.X R108, R90, 0x1a22d9f3, R108, P4 ;  /* 0x1a22d9f35a6c7825 */ /* 0x000fe200020e046c */
[----:B------:R-:W-:-:S02]  /*3afd0*/  IADD3.X R106, P3, PT, R106, R91, RZ, P3, !PT ;  /* 0x0000005b6a6a7210 */ /* 0x000fc40001f7e4ff */
[----:B------:R-:W-:Y:S01]  /*3afe0*/  IADD3.X RZ, P5, PT, R103, R111, RZ, P5, !PT ;  /* 0x0000006f67ff7210 */ /* 0x000fe20002fbe4ff */
[----:B------:R-:W-:Y:S01]  /*3aff0*/  IMAD.WIDE.U32 R98, P4, R96, -0x39c4fa40, R98 ;  /* 0xc63b05c060627825 */ /* 0x000fe20007880062 */
[----:B------:R-:W-:Y:S02]  /*3b000*/  IADD3.X R110, P2, PT, RZ, RZ, RZ, P2, !PT ;  /* 0x000000ffff6e7210 */ /* 0x000fe4000175e4ff */
        /* <DEDUP_REMOVED lines=9> */
[----:B------:R-:W-:Y:S01]  /*3b0a0*/  IMAD.WIDE.U32 R108, R96, 0x6ca1493b, RZ ;  /* 0x6ca1493b606c7825 */ /* 0x000fe200078e00ff */
[----:B------:R-:W-:Y:S02]  /*3b0b0*/  IADD3.X R104, P0, PT, RZ, R110, RZ, P0, !PT ;  /* 0x0000006eff687210 */ /* 0x000fe4000071e4ff */
[----:B------:R-:W-:Y:S01]  /*3b0c0*/  IADD3.X R92, P5, PT, R91, R92, RZ, P5, !PT ;  /* 0x0000005c5b5c7210 */ /* 0x000fe20002fbe4ff */
[----:B------:R-:W-:Y:S01]  /*3b0d0*/  IMAD.IADD R93, R93, 0x1, R94 ;  /* 0x000000015d5d7824 */ /* 0x000fe200078e025e */
[----:B------:R-:W-:Y:S01]  /*3b0e0*/  IADD3.X R112, PT, PT, RZ, RZ, RZ, P0, P2 ;  /* 0x000000ffff707210 */ /* 0x000fe200007e44ff */
[----:B------:R-:W-:Y:S01]  /*3b0f0*/  IMAD.MOV.U32 R94, RZ, RZ, R99 ;  /* 0x000000ffff5e7224 */ /* 0x000fe200078e0063 */
[----:B------:R-:W-:Y:S01]  /*3b100*/  IADD3 R91, P2, PT, R98, R109, RZ ;  /* 0x0000006d625b7210 */ /* 0x000fe20007f5e0ff */
[----:B------:R-:W-:Y:S01]  /*3b110*/  IMAD.IADD R118, R103, 0x1, R118 ;  /* 0x0000000167767824 */ /* 0x000fe200078e0276 */
[----:B------:R-:W-:Y:S01]  /*3b120*/  IADD3 RZ, P0, PT, R92, R108, RZ ;  /* 0x0000006c5cff7210 */ /* 0x000fe20007f1e0ff */
[----:B------:R-:W-:Y:S01]  /*3b130*/  IMAD.WIDE.U32 R108, R226, R215, RZ ;  /* 0x000000d7e26c7225 */ /* 0x000fe200078e00ff */
[----:B------:R-:W-:-:S02]  /*3b140*/  IADD3.X R93, P5, PT, R88, R93, RZ, P5, !PT ;  /* 0x0000005d585d7210 */ /* 0x000fc40002fbe4ff */
[----:B------:R-:W-:Y:S01]  /*3b150*/  IADD3.X R101, P4, PT, R115, R105, RZ, P4, !PT ;  /* 0x0000006973657210 */ /* 0x000fe2000279e4ff */
[C---:B------:R-:W-:Y:S01]  /*3b160*/  IMAD.WIDE.U32.X R110, R90.reuse, -0x39c4fa40, R94, P2 ;  /* 0xc63b05c05a6e7825 */ /* 0x040fe200010e045e */
[----:B------:R-:W-:Y:S02]  /*3b170*/  IADD3.X RZ, P0, PT, R93, R91, RZ, P0, !PT ;  /* 0x0000005b5dff7210 */ /* 0x000fe4000071e4ff */
[----:B------:R-:W-:Y:S01]  /*3b180*/  IADD3.X R91, P5, PT, RZ, RZ, RZ, P5, !PT ;  /* 0x000000ffff5b7210 */ /* 0x000fe20002fbe4ff */
[----:B------:R-:W-:Y:S01]  /*3b190*/  IMAD.WIDE.U32 R94, R90, 0x17c510ea, RZ ;  /* 0x17c510ea5a5e7825 */ /* 0x000fe200078e00ff */
[----:B------:R-:W-:Y:S02]  /*3b1a0*/  IADD3.X R97, P4, PT, R97, R104, RZ, P4, !PT ;  /* 0x0000006861617210 */ /* 0x000fe4000279e4ff */
[----:B------:R-:W-:Y:S01]  /*3b1b0*/  IADD3.X R91, P0, PT, R91, R110, RZ, P0, !PT ;  /* 0x0000006e5b5b7210 */ /* 0x000fe2000071e4ff */
[----:B------:R-:W-:Y:S01]  /*3b1c0*/  IMAD.WIDE.U32 R104, R215, R226, R106 ;  /* 0x000000e2d7687225 */ /* 0x000fe200078e006a */
[----:B------:R-:W-:-:S02]  /*3b1d0*/  IADD3.X R99, P4, PT, R101, R112, RZ, P4, !PT ;  /* 0x0000007065637210 */ /* 0x000fc4000279e4ff */
[----:B------:R-:W-:Y:S01]  /*3b1e0*/  IADD3 R101, P2, PT, R158, R109, RZ ;  /* 0x0000006d9e657210 */ /* 0x000fe20007f5e0ff */
[----:B------:R-:W-:Y:S01]  /*3b1f0*/  IMAD.X R110, RZ, RZ, RZ, P5 ;  /* 0x000000ffff6e7224 */ /* 0x000fe200028e06ff */
[----:B------:R-:W-:Y:S01]  /*3b200*/  IADD3.X R104, P5, PT, R97, R104, RZ, P4, !PT ;  /* 0x0000006861687210 */ /* 0x000fe200027be4ff */
[----:B------:R-:W-:Y:S02]  /*3b210*/  IMAD.MOV.U32 R88, RZ, RZ, R159 ;  /* 0x000000ffff587224 */ /* 0x000fe400078e009f */
[----:B------:R-:W-:Y:S01]  /*3b220*/  IMAD.IADD R112, R105, 0x1, R158 ;  /* 0x0000000169707824 */ /* 0x000fe200078e029e */
[----:B------:R-:W-:Y:S01]  /*3b230*/  IADD3.X R110, P0, PT, R110, R111, RZ, P0, !PT ;  /* 0x0000006f6e6e7210 */ /* 0x000fe2000071e4ff */
[----:B------:R-:W-:-:S03]  /*3b240*/  IMAD.WIDE.U32.X R216, R216, R227, R88, P2 ;  /* 0x000000e3d8d87225 */ /* 0x000fc600010e0458 */
[----:B------:R-:W-:Y:S01]  /*3b250*/  IADD3.X R89, P5, PT, R99, R112, RZ, P5, !PT ;  /* 0x0000007063597210 */ /* 0x000fe20002fbe4ff */
[C---:B------:R-:W-:Y:S01]  /*3b260*/  IMAD.WIDE.U32 R94, P2, R96.reuse, 0x1ae3a46, R94 ;  /* 0x01ae3a46605e7825 */ /* 0x040fe2000784005e */
[----:B------:R-:W-:Y:S02]  /*3b270*/  IADD3.X R88, P0, PT, R91, R104, RZ, P0, !PT ;  /* 0x000000685b587210 */ /* 0x000fe4000071e4ff */
[----:B------:R-:W-:Y:S01]  /*3b280*/  IADD3.X R99, P3, PT, RZ, RZ, RZ, P3, !PT ;  /* 0x000000ffff637210 */ /* 0x000fe20001f7e4ff */
[----:B------:R-:W-:Y:S01]  /*3b290*/  IMAD.WIDE.U32 R104, R96, 0x17c510ea, RZ ;  /* 0x17c510ea60687825 */ /* 0x000fe200078e00ff */
[----:B------:R-:W-:Y:S02]  /*3b2a0*/  IADD3.X R111, PT, PT, RZ, RZ, RZ, P2, !PT ;  /* 0x000000ffff6f7210 */ /* 0x000fe400017fe4ff */
[----:B------:R-:W-:Y:S01]  /*3b2b0*/  IADD3.X R89, P2, PT, R110, R89, RZ, P0, !PT ;  /* 0x000000596e597210 */ /* 0x000fe2000075e4ff */
[----:B------:R-:W-:Y:S01]  /*3b2c0*/  IMAD.MOV.U32 R110, RZ, RZ, R95 ;  /* 0x000000ffff6e7224 */ /* 0x000fe200078e005f */
[----:B------:R-:W-:Y:S01]  /*3b2d0*/  IADD3 R105, P0, PT, R94, R105, RZ ;  /* 0x000000695e697210 */ /* 0x000fe20007f1e0ff */
[----:B------:R-:W-:Y:S01]  /*3b2e0*/  IMAD.WIDE.U32 R92, R96, 0x6ca1493b, R92 ;  /* 0x6ca1493b605c7825 */ /* 0x000fe200078e005c */
[----:B------:R-:W-:-:S03]  /*3b2f0*/  IADD3.X R95, P2, PT, RZ, RZ, RZ, P2, !PT ;  /* 0x000000ffff5f7210 */ /* 0x000fc6000175e4ff */
[----:B------:R-:W-:Y:S01]  /*3b300*/  IMAD.WIDE.U32.X R90, R90, 0x1ae3a46, R110, P0 ;  /* 0x01ae3a465a5a7825 */ /* 0x000fe200000e046e */
[----:B------:R-:W-:-:S03]  /*3b310*/  IADD3 RZ, P0, PT, R106, R108, RZ ;  /* 0x0000006c6aff7210 */ /* 0x000fc60007f1e0ff */
[----:B------:R-:W-:Y:S01]  /*3b320*/  IMAD.X R97, RZ, RZ, RZ, P2 ;  /* 0x000000ffff617224 */ /* 0x000fe200010e06ff */
[----:B------:R-:W-:Y:S01]  /*3b330*/  IADD3 RZ, P2, PT, R88, R104, RZ ;  /* 0x0000006858ff7210 */ /* 0x000fe20007f5e0ff */
[----:B------:R-:W-:Y:S01]  /*3b340*/  IMAD.IADD R98, R93, 0x1, R98 ;  /* 0x000000015d627824 */ /* 0x000fe200078e0262 */
[----:B------:R-:W-:Y:S01]  /*3b350*/  IADD3.X RZ, P0, PT, R107, R101, RZ, P0, !PT ;  /* 0x000000656bff7210 */ /* 0x000fe2000071e4ff */
[----:B------:R-:W-:Y:S01]  /*3b360*/  IMAD.IADD R101, R145, 0x1, R100 ;  /* 0x0000000191657824 */ /* 0x000fe200078e0264 */
[----:B------:R-:W-:Y:S01]  /*3b370*/  IADD3.X RZ, P2, PT, R89, R105, RZ, P2, !PT ;  /* 0x0000006959ff7210 */ /* 0x000fe2000175e4ff */
[----:B------:R-:W-:Y:S01]  /*3b380*/  IMAD.MOV.U32 R215, RZ, RZ, R144 ;  /* 0x000000ffffd77224 */ /* 0x000fe200078e0090 */
[----:B------:R-:W-:Y:S01]  /*3b390*/  IADD3.X R99, P0, PT, R99, R216, RZ, P0, !PT ;  /* 0x000000d863637210 */ /* 0x000fe2000071e4ff */
[----:B------:R-:W-:Y:S01]  /*3b3a0*/  IMAD.MOV.U32 R216, RZ, RZ, R101 ;  /* 0x000000ffffd87224 */ /* 0x000fe200078e0065 */
[----:B------:R-:W-:Y:S01]  /*3b3b0*/  IADD3.X R90, P2, PT, R95, R90, RZ, P2, !PT ;  /* 0x0000005a5f5a7210 */ /* 0x000fe2000175e4ff */
[----:B------:R-:W-:Y:S01]  /*3b3c0*/  IMAD.MOV.U32 R218, RZ, RZ, R118 ;  /* 0x000000ffffda7224 */ /* 0x000fe200078e0076 */
[----:B------:R-:W-:Y:S01]  /*3b3d0*/  IADD3.X R95, P4, PT, RZ, RZ, RZ, P4, !PT ;  /* 0x000000ffff5f7210 */ /* 0x000fe2000279e4ff */
[----:B------:R-:W-:Y:S01]  /*3b3e0*/  IMAD.MOV.U32 R219, RZ, RZ, R92 ;  /* 0x000000ffffdb7224 */ /* 0x000fe200078e005c */
[----:B------:R-:W-:Y:S01]  /*3b3f0*/  IADD3.X R91, P2, PT, R97, R91, RZ, P2, !PT ;  /* 0x0000005b615b7210 */ /* 0x000fe2000175e4ff */
[----:B------:R-:W-:Y:S01]  /*3b400*/  IMAD.WIDE.U32 R96, R96, 0x17c510ea, R88 ;  /* 0x17c510ea60607825 */ /* 0x000fe200078e0058 */
[----:B------:R-:W-:-:S02]  /*3b410*/  IADD3.X R217, PT, PT, R217, RZ, RZ, P0, P3 ;  /* 0x000000ffd9d97210 */ /* 0x000fc400007e64ff */
[----:B------:R-:W-:Y:S01]  /*3b420*/  IADD3.X R90, P2, P5, R90, RZ, R95, P2, P5 ;  /* 0x000000ff5a5a7210 */ /* 0x000fe2000154a45f */
[----:B------:R-:W-:Y:S02]  /*3b430*/  IMAD.X R100, RZ, RZ, RZ, P4 ;  /* 0x000000ffff647224 */ /* 0x000fe400020e06ff */
[----:B------:R-:W-:Y:S01]  /*3b440*/  IMAD.IADD R94, R97, 0x1, R94 ;  /* 0x00000001615e7824 */ /* 0x000fe200078e025e */
[----:B------:R-:W-:Y:S01]  /*3b450*/  IADD3 R90, P0, PT, R90, R99, RZ ;  /* 0x000000635a5a7210 */ /* 0x000fe20007f1e0ff */
[----:B------:R-:W-:Y:S01]  /*3b460*/  IMAD.MOV.U32 R220, RZ, RZ, R98 ;  /* 0x000000ffffdc7224 */ /* 0x000fe200078e0062 */
[----:B------:R-:W-:Y:S01]  /*3b470*/  IADD3.X R88, PT, PT, R91, RZ, R100, P2, P5 ;  /* 0x000000ff5b587210 */ /* 0x000fe200017ea464 */
[----:B------:R-:W-:Y:S01]  /*3b480*/  IMAD.MOV.U32 R221, RZ, RZ, R96 ;  /* 0x000000ffffdd7224 */ /* 0x000fe200078e0060 */
[----:B------:R-:W-:Y:S01]  /*3b490*/  MOV R222, R94 ;  /* 0x0000005e00de7202 */ /* 0x000fe20000000f00 */
[----:B------:R-:W-:Y:S01]  /*3b4a0*/  IMAD.MOV.U32 R223, RZ, RZ, R90 ;  /* 0x000000ffffdf7224 */ /* 0x000fe200078e005a */
        /* <DEDUP_REMOVED lines=73> */
[----:B------:R-:W-:-:S13]  /*3b940*/  ISETP.EQ.AND.EX P2, PT, R101, 0x170b5d44, PT, P2 ;  /* 0x170b5d446500780c */ /* 0x000fda0003f42320 */
[----:B------:R-:W-:Y:S05]  /*3b950*/  @!P0 BREAK.RELIABLE P2, B3 ;  /* 0x0000000000038942 */ /* 0x000fea0001000100 */
[----:B------:R-:W-:Y:S05]  /*3b960*/  @!P0 BRA P2, `(.L_x_799) ;  /* 0x0000000000348947 */ /* 0x000fea0001000000 */
.L_x_801:
[----:B------:R-:W-:Y:S05]  /*3b970*/  BSYNC.RELIABLE B3 ;  /* 0x0000000000037941 */ /* 0x000fea0003800100 */
.L_x_800:
        /* <DEDUP_REMOVED lines=12> */
.L_x_799:
[----:B------:R-:W-:Y:S05]  /*3ba40*/  BSYNC.RECONVERGENT B2 ;  /* 0x0000000000027941 */ /* 0x000fea0003800200 */
.L_x_798:
        /* <DEDUP_REMOVED lines=17> */
[----:B------:R-:W-:Y:S01]  /*3bb60*/  IMAD.WIDE.U32 R94, R81, R203, RZ ;  /* 0x000000cb515e7225 */ /* 0x000fe200078e00ff */
[----:B------:R-:W-:-:S03]  /*3bb70*/  IADD3.X R90, P0, PT, R89, R92, RZ, P0, !PT ;  /* 0x0000005c595a7210 */ /* 0x000fc6000071e4ff */
[----:B------:R-:W-:Y:S02]  /*3bb80*/  IMAD.MOV.U32 R98, RZ, RZ, R91 ;  /* 0x000000ffff627224 */ /* 0x000fe400078e005b */
[----:B------:R-:W-:-:S04]  /*3bb90*/  IMAD.WIDE.U32 R92, R80, R203, RZ ;  /* 0x000000cb505c7225 */ /* 0x000fc800078e00ff */
[----:B------:R-:W-:Y:S01]  /*3bba0*/  IMAD.WIDE.U32.X R98, R79, R206, R98, P2 ;  /* 0x000000ce4f627225 */ /* 0x000fe200010e0462 */
[----:B------:R-:W-:Y:S02]  /*3bbb0*/  IADD3.X R91, P2, PT, R100, R101, RZ, P0, !PT ;  /* 0x00000065645b7210 */ /* 0x000fe4000075e4ff */
[----:B------:R-:W-:Y:S01]  /*3bbc0*/  IADD3 RZ, P0, PT, R90, R92, RZ ;  /* 0x0000005c5aff7210 */ /* 0x000fe20007f1e0ff */
[----:B------:R-:W-:Y:S01]  /*3bbd0*/  IMAD.WIDE.U32 R94, P5, R80, R204, R94 ;  /* 0x000000cc505e7225 */ /* 0x000fe200078a005e */
[----:B------:R-:W-:-:S03]  /*3bbe0*/  IADD3.X R89, P2, PT, RZ, R98, RZ, P2, !PT ;  /* 0x00000062ff597210 */ /* 0x000fc6000175e4ff */
[----:B------:R-:W-:Y:S01]  /*3bbf0*/  IMAD.WIDE.U32 R96, R79, R207, RZ ;  /* 0x000000cf4f607225 */ /* 0x000fe200078e00ff */
[----:B------:R-:W-:-:S03]  /*3bc00*/  IADD3 R101, P3, PT, R94, R93, RZ ;  /* 0x0000005d5e657210 */ /* 0x000fc60007f7e0ff */
[----:B------:R-:W-:Y:S01]  /*3bc10*/  IMAD.X R93, RZ, RZ, RZ, P5 ;  /* 0x000000ffff5d7224 */ /* 0x000fe200028e06ff */
[----:B------:R-:W-:Y:S01]  /*3bc20*/  IADD3.X R104, P5, PT, RZ, R99, RZ, P2, !PT ;  /* 0x00000063ff687210 */ /* 0x000fe200017be4ff */
[----:B------:R-:W-:Y:S01]  /*3bc30*/  IMAD.MOV.U32 R92, RZ, RZ, R95 ;  /* 0x000000ffff5c7224 */ /* 0x000fe200078e005f */
[----:B------:R-:W-:Y:S01]  /*3bc40*/  IADD3.X RZ, P0, PT, R91, R101, RZ, P0, !PT ;  /* 0x000000655bff7210 */ /* 0x000fe2000071e4ff */
[----:B------:R-:W-:-:S04]  /*3bc50*/  IMAD.WIDE.U32 R96, P4, R78, R208, R96 ;  /* 0x000000d04e607225 */ /* 0x000fc80007880060 */
[----:B------:R-:W-:Y:S01]  /*3bc60*/  IMAD.WIDE.U32 R98, R78, R207, RZ ;  /* 0x000000cf4e627225 */ /* 0x000fe200078e00ff */
[----:B------:R-:W-:-:S03]  /*3bc70*/  MOV R106, R97 ;  /* 0x00000061006a7202 */ /* 0x000fc60000000f00 */
[----:B------:R-:W-:Y:S01]  /*3bc80*/  IMAD.WIDE.U32.X R92, R81, R204, R92, P3 ;  /* 0x000000cc515c7225 */ /* 0x000fe200018e045c */
[----:B------:R-:W-:-:S03]  /*3bc90*/  IADD3 R95, P2, PT, R99, R96, RZ ;  /* 0x00000060635f7210 */ /* 0x000fc60007f5e0ff */
[----:B------:R-:W-:Y:S01]  /*3bca0*/  IMAD.WIDE.U32 R108, R79, R209, RZ ;  /* 0x000000d14f6c7225 */ /* 0x000fe200078e00ff */
[----:B------:R-:W-:-:S03]  /*3bcb0*/  IADD3.X R96, P0, PT, RZ, R92, RZ, P0, !PT ;  /* 0x0000005cff607210 */ /* 0x000fc6000071e4ff */
[----:B------:R-:W-:Y:S01]  /*3bcc0*/  IMAD.X R107, RZ, RZ, RZ, P4 ;  /* 0x000000ffff6b7224 */ /* 0x000fe200020e06ff */
[----:B------:R-:W-:Y:S01]  /*3bcd0*/  IADD3.X R97, P4, PT, R89, R98, RZ, P5, !PT ;  /* 0x0000006259617210 */ /* 0x000fe20002f9e4ff */
[----:B------:R-:W-:Y:S01]  /*3bce0*/  IMAD.WIDE.U32 R102, R79, R211, RZ ;  /* 0x000000d34f667225 */ /* 0x000fe200078e00ff */
[----:B------:R-:W-:Y:S02]  /*3bcf0*/  IADD3.X R89, P0, PT, RZ, R93, RZ, P0, !PT ;  /* 0x0000005dff597210 */ /* 0x000fe4000071e4ff */
[----:B------:R-:W-:Y:S01]  /*3bd00*/  IADD3.X R104, P4, PT, R104, R95, RZ, P4, !PT ;  /* 0x0000005f68687210 */ /* 0x000fe2000279e4ff */
[----:B------:R-:W-:Y:S01]  /*3bd10*/  IMAD.WIDE.U32 R98, R81, R205, RZ ;  /* 0x000000cd51627225 */ /* 0x000fe200078e00ff */
[----:B------:R-:W-:-:S03]  /*3bd20*/  IADD3.X R96, P0, PT, R96, R97, RZ, P0, !PT ;  /* 0x0000006160607210 */ /* 0x000fc6000071e4ff */
[----:B------:R-:W-:Y:S01]  /*3bd30*/  IMAD.WIDE.U32 R108, P5, R78, R210, R108 ;  /* 0x000000d24e6c7225 */ /* 0x000fe200078a006c */
[----:B------:R-:W-:-:S03]  /*3bd40*/  IADD3.X R97, P0, PT, R89, R104, RZ, P0, !PT ;  /* 0x0000006859617210 */ /* 0x000fc6000071e4ff */
[----:B------:R-:W-:Y:S01]  /*3bd50*/  IMAD.X R115, RZ, RZ, RZ, P5 ;  /* 0x000000ffff737224 */ /* 0x000fe200028e06ff */
[----:B------:R-:W-:Y:S01]  /*3bd60*/  IADD3.X R89, P0, PT, RZ, RZ, RZ, P0, !PT ;  /* 0x000000ffff597210 */ /* 0x000fe2000071e4ff */
        /* <DEDUP_REMOVED lines=9> */
[----:B------:R-:W-:Y:S01]  /*3be00*/  IMAD.MOV.U32 R92, RZ, RZ, R99 ;  /* 0x000000ffff5c7224 */ /* 0x000fe200078e0063 */
[----:B------:R-:W-:Y:S01]  /*3be10*/  IADD3.X R141, P4, PT, RZ, R106, RZ, P4, !PT ;  /* 0x0000006aff8d7210 */ /* 0x000fe2000279e4ff */
[----:B------:R-:W-:-:S03]  /*3be20*/  IMAD.WIDE.U32 R100, R78, R209, RZ ;  /* 0x000000d14e647225 */ /* 0x000fc600078e00ff */
[----:B------:R-:W-:Y:S01]  /*3be30*/  IADD3.X R116, P4, PT, RZ, R107, RZ, P4, !PT ;  /* 0x0000006bff747210 */ /* 0x000fe2000279e4ff */
[----:B------:R-:W-:Y:S01]  /*3be40*/  IMAD.WIDE.U32.X R92, R81, R206, R92, P2 ;  /* 0x000000ce515c7225 */ /* 0x000fe200010e045c */
[----:B------:R-:W-:-:S03]  /*3be50*/  IADD3 R95, P5, PT, R101, R108, RZ ;  /* 0x0000006c655f7210 */ /* 0x000fc60007fbe0ff */
[----:B------:R-:W-:Y:S01]  /*3be60*/  IMAD.WIDE.U32 R110, R79, R213, RZ ;  /* 0x000000d54f6e7225 */ /* 0x000fe200078e00ff */
[----:B------:R-:W-:-:S03]  /*3be70*/  IADD3.X R140, P3, PT, R89, R92, RZ, P3, !PT ;  /* 0x0000005c598c7210 */ /* 0x000fc60001f7e4ff */
[----:B------:R-:W-:Y:S01]  /*3be80*/  IMAD.X R89, RZ, RZ, RZ, P0 ;  /* 0x000000ffff597224 */ /* 0x000fe200000e06ff */
[----:B------:R-:W-:Y:S01]  /*3be90*/  IADD3.X R141, P0, PT, R141, R100, RZ, P4, !PT ;  /* 0x000000648d8d7210 */ /* 0x000fe2000271e4ff */
[----:B------:R-:W-:Y:S02]  /*3bea0*/  IMAD.MOV.U32 R114, RZ, RZ, R109 ;  /* 0x000000ffff727224 */ /* 0x000fe400078e006d */
[----:B------:R-:W-:Y:S01]  /*3beb0*/  IMAD.WIDE.U32 R112, R78, R211, RZ ;  /* 0x000000d34e707225 */ /* 0x000fe200078e00ff */
[----:B------:R-:W-:Y:S02]  /*3bec0*/  IADD3.X R89, P3, PT, R89, R93, RZ, P3, !PT ;  /* 0x0000005d59597210 */ /* 0x000fe40001f7e4ff */
[----:B------:R-:W-:Y:S01]  /*3bed0*/  IADD3.X R116, P0, PT, R116, R95, RZ, P0, !PT ;  /* 0x0000005f74747210 */ /* 0x000fe2000071e4ff */
[----:B------:R-:W-:Y:S01]  /*3bee0*/  IMAD.WIDE.U32 R108, R81, R207, RZ ;  /* 0x000000cf516c7225 */ /* 0x000fe200078e00ff */
[----:B------:R-:W-:Y:S02]  /*3bef0*/  IADD3 R118, P2, PT, R113, R102, RZ ;  /* 0x0000006671767210 */ /* 0x000fe40007f5e0ff */
[----:B------:R-:W-:Y:S01]  /*3bf00*/  IADD3.X R140, P3, PT, R140, R141, RZ, P3, !PT ;  /* 0x0000008d8c8c7210 */ /* 0x000fe20001f7e4ff */
[----:B------:R-:W-:-:S03]  /*3bf10*/  IMAD.WIDE.U32 R92, R83, R203, RZ ;  /* 0x000000cb535c7225 */ /* 0x000fc600078e00ff */
[----:B------:R-:W-:Y:S01]  /*3bf20*/  IADD3.X R141, P3, PT, R89, R116, RZ, P3, !PT ;  /* 0x00000074598d7210 */ /* 0x000fe20001f7e4ff */
[----:B------:R-:W-:-:S04]  /*3bf30*/  IMAD.WIDE.U32 R110, P4, R78, R214, R110 ;  /* 0x000000d64e6e7225 */ /* 0x000fc8000788006e */
[----:B------:R-:W-:-:S04]  /*3bf40*/  IMAD.WIDE.U32.X R114, R79, R210, R114, P5 ;  /* 0x000000d24f727225 */ /* 0x000fc800028e0472 */
[----:B------:R-:W-:Y:S01]  /*3bf50*/  IMAD.MOV.U32 R104, RZ, RZ, R103 ;  /* 0x000000ffff687224 */ /* 0x000fe200078e0067 */
[----:B------:R-:W-:Y:S01]  /*3bf60*/  IADD3.X R95, P0, PT, RZ, R114, RZ, P0, !PT ;  /* 0x00000072ff5f7210 */ /* 0x000fe2000071e4ff */
[----:B------:R-:W-:-:S03]  /*3bf70*/  IMAD.WIDE.U32 R108, P5, R80, R208, R108 ;  /* 0x000000d0506c7225 */ /* 0x000fc600078a006c */
[----:B------:R-:W-:Y:S01]  /*3bf80*/  IADD3.X R113, P0, PT, RZ, R115, RZ, P0, !PT ;  /* 0x00000073ff717210 */ /* 0x000fe2000071e4ff */
[----:B------:R-:W-:Y:S01]  /*3bf90*/  IMAD.WIDE.U32 R100, R80, R207, RZ ;  /* 0x000000cf50647225 */ /* 0x000fe200078e00ff */
[----:B------:R-:W-:-:S03]  /*3bfa0*/  IADD3.X R107, PT, PT, RZ, RZ, RZ, P5, !PT ;  /* 0x000000ffff6b7210 */ /* 0x000fc60002ffe4ff */
[----:B------:R-:W-:Y:S02]  /*3bfb0*/  IMAD.X R99, RZ, RZ, RZ, P4 ;  /* 0x000000ffff637224 */ /* 0x000fe400020e06ff */
[----:B------:R-:W-:-:S04]  /*3bfc0*/  IMAD.WIDE.U32 R102, R82, R203, RZ ;  /* 0x000000cb52667225 */ /* 0x000fc800078e00ff */
[----:B------:R-:W-:-:S04]  /*3bfd0*/  IMAD.WIDE.U32 R92, P4, R82, R204, R92 ;  /* 0x000000cc525c7225 */ /* 0x000fc8000788005c */
[----:B------:R-:W-:Y:S01]  /*3bfe0*/  IMAD.WIDE.U32.X R104, R79, R212, R104, P2 ;  /* 0x000000d44f687225 */ /* 0x000fe200010e0468 */
[----:B------:R-:W-:Y:S02]  /*3bff0*/  IADD3 R119, P2, PT, R108, R101, RZ ;  /* 0x000000656c777210 */ /* 0x000fe40007f5e0ff */
[----:B------:R-:W-:Y:S01]  /*3c000*/  IADD3 R121, P5, PT, R92, R103, RZ ;  /* 0x000000675c797210 */ /* 0x000fe20007fbe0ff */
[----:B------:R-:W-:-:S04]  /*3c010*/  IMAD.WIDE.U32 R96, R80, R205, R96 ;  /* 0x000000cd50607225 */ /* 0x000fc800078e0060 */
[----:B------:R-:W-:Y:S01]  /*3c020*/  IMAD.MOV.U32 R106, RZ, RZ, R109 ;  /* 0x000000ffff6a7224 */ /* 0x000fe200078e006d */
[----:B------:R-:W-:Y:S01]  /*3c030*/  IADD3.X R109, P3, PT, RZ, RZ, RZ, P3, !PT ;  /* 0x000000ffff6d7210 */ /* 0x000fe20001f7e4ff */
[----:B------:R-:W-:Y:S01]  /*3c040*/  IMAD.X R103, RZ, RZ, RZ, P4 ;  /* 0x000000ffff677224 */ /* 0x000fe200020e06ff */
[----:B------:R-:W-:Y:S01]  /*3c050*/  IADD3 RZ, P4, PT, R140, R100, RZ ;  /* 0x000000648cff7210 */ /* 0x000fe20007f9e0ff */
[----:B------:R-:W-:Y:S01]  /*3c060*/  IMAD.WIDE.U32.X R106, R81, R208, R106, P2 ;  /* 0x000000d0516a7225 */ /* 0x000fe200010e046a */
[----:B------:R-:W-:Y:S02]  /*3c070*/  IADD3 RZ, P2, PT, R96, R102, RZ ;  /* 0x0000006660ff7210 */ /* 0x000fe40007f5e0ff */
[----:B------:R-:W-:Y:S01]  /*3c080*/  IADD3.X RZ, P4, PT, R141, R119, RZ, P4, !PT ;  /* 0x000000778dff7210 */ /* 0x000fe2000279e4ff */
[----:B------:R-:W-:Y:S02]  /*3c090*/  IMAD.IADD R97, R97, 0x1, R98 ;  /* 0x0000000161617824 */ /* 0x000fe400078e0262 */
[----:B------:R-:W-:Y:S01]  /*3c0a0*/  IMAD.MOV.U32 R102, RZ, RZ, R93 ;  /* 0x000000ffff667224 */ /* 0x000fe200078e005d */
[----:B------:R-:W-:Y:S01]  /*3c0b0*/  IADD3.X R109, P4, PT, R109, R106, RZ, P4, !PT ;  /* 0x0000006a6d6d7210 */ /* 0x000fe2000279e4ff */
[----:B------:R-:W-:Y:S01]  /*3c0c0*/  IMAD.WIDE.U32 R100, R78, R213, RZ ;  /* 0x000000d54e647225 */ /* 0x000fe200078e00ff */
[----:B------:R-:W-:-:S02]  /*3c0d0*/  IADD3.X RZ, P2, PT, R97, R121, RZ, P2, !PT ;  /* 0x0000007961ff7210 */ /* 0x000fc4000175e4ff */
[----:B------:R-:W-:Y:S01]  /*3c0e0*/  IADD3.X R78, P0, PT, R95, R112, RZ, P0, !PT ;  /* 0x000000705f4e7210 */ /* 0x000fe2000071e4ff */
[----:B------:R-:W-:Y:S01]  /*3c0f0*/  IMAD.WIDE.U32.X R102, R83, R204, R102, P5 ;  /* 0x000000cc53667225 */ /* 0x000fe200028e0466 */
[----:B------:R-:W-:-:S03]  /*3c100*/  IADD3 R117, P5, PT, R101, R110, RZ ;  /* 0x0000006e65757210 */ /* 0x000fc60007fbe0ff */
[----:B------:R-:W-:Y:S01]  /*3c110*/  IMAD.X R106, RZ, RZ, RZ, P3 ;  /* 0x000000ffff6a7224 */ /* 0x000fe200018e06ff */
[----:B------:R-:W-:Y:S01]  /*3c120*/  IADD3.X R89, P2, PT, RZ, R102, RZ, P2, !PT ;  /* 0x00000066ff597210 */ /* 0x000fe2000175e4ff */
[----:B------:R-:W-:-:S03]  /*3c130*/  IMAD.WIDE.U32 R114, R81, R209, RZ ;  /* 0x000000d151727225 */ /* 0x000fc600078e00ff */
[----:B------:R-:W-:Y:S01]  /*3c140*/  IADD3.X R106, P3, PT, R106, R107, RZ, P4, !PT ;  /* 0x0000006b6a6a7210 */ /* 0x000fe2000277e4ff */
[----:B------:R-:W-:Y:S01]  /*3c150*/  IMAD.MOV.U32 R98, RZ, RZ, R111 ;  /* 0x000000ffff627224 */ /* 0x000fe200078e006f */
[----:B------:R-:W-:Y:S01]  /*3c160*/  IADD3.X R93, P2, PT, RZ, R103, RZ, P2, !PT ;  /* 0x00000067ff5d7210 */ /* 0x000fe2000175e4ff */
        /* <DEDUP_REMOVED lines=9> */
[----:B------:R-:W-:Y:S02]  /*3c200*/  MOV R106, R115 ;  /* 0x00000073006a7202 */ /* 0x000fe40000000f00 */
[----:B------:R-:W-:Y:S01]  /*3c210*/  IADD3.X R89, P2, PT, RZ, RZ, RZ, P2, !PT ;  /* 0x000000ffff597210 */ /* 0x000fe2000175e4ff */
[----:B------:R-:W-:Y:S01]  /*3c220*/  IMAD.WIDE.U32 R102, R83, R205, RZ ;  /* 0x000000cd53667225 */ /* 0x000fe200078e00ff */
[----:B------:R-:W-:Y:S02]  /*3c230*/  IADD3 R111, P3, PT, R114, R111, RZ ;  /* 0x0000006f726f7210 */ /* 0x000fe40007f7e0ff */
[----:B------:R-:W-:Y:S01]  /*3c240*/  IADD3.X R141, P5, PT, R93, R112, RZ, P5, !PT ;  /* 0x000000705d8d7210 */ /* 0x000fe20002fbe4ff */
[----:B------:R-:W-:Y:S02]  /*3c250*/  IMAD.X R107, RZ, RZ, RZ, P4 ;  /* 0x000000ffff6b7224 */ /* 0x000fe400020e06ff */
[----:B------:R-:W-:-:S04]  /*3c260*/  IMAD.WIDE.U32 R102, P4, R82, R206, R102 ;  /* 0x000000ce52667225 */ /* 0x000fc80007880066 */
[----:B------:R-:W-:Y:S01]  /*3c270*/  IMAD.WIDE.U32.X R106, R81, R210, R106, P3 ;  /* 0x000000d2516a7225 */ /* 0x000fe200018e046a */
[----:B------:R-:W-:-:S03]  /*3c280*/  IADD3.X R151, P3, PT, RZ, R104, RZ, P0, !PT ;  /* 0x00000068ff977210 */ /* 0x000fc6000077e4ff */
[----:B------:R-:W-:Y:S01]  /*3c290*/  IMAD.WIDE.U32 R78, R82, R205, RZ ;  /* 0x000000cd524e7225 */ /* 0x000fe200078e00ff */
[----:B------:R-:W-:-:S03]  /*3c2a0*/  IADD3.X R104, P3, PT, RZ, R105, RZ, P3, !PT ;  /* 0x00000069ff687210 */ /* 0x000fc60001f7e4ff */
[----:B------:R-:W-:Y:S01]  /*3c2b0*/  IMAD.X R101, RZ, RZ, RZ, P4 ;  /* 0x000000ffff657224 */ /* 0x000fe200020e06ff */
[----:B------:R-:W-:Y:S01]  /*3c2c0*/  IADD3 RZ, P4, PT, R108, R110, RZ ;  /* 0x0000006e6cff7210 */ /* 0x000fe20007f9e0ff */
[----:B------:R-:W-:Y:S01]  /*3c2d0*/  IMAD.X R95, RZ, RZ, RZ, P2 ;  /* 0x000000ffff5f7224 */ /* 0x000fe200010e06ff */
[----:B------:R-:W-:Y:S01]  /*3c2e0*/  IADD3 R79, P0, PT, R102, R79, RZ ;  /* 0x0000004f664f7210 */ /* 0x000fe20007f1e0ff */
[----:B------:R-:W-:Y:S01]  /*3c2f0*/  IMAD.WIDE.U32 R112, R82, R207, RZ ;  /* 0x000000cf52707225 */ /* 0x000fe200078e00ff */
[----:B------:R-:W-:Y:S02]  /*3c300*/  IADD3 RZ, P2, PT, R140, R78, RZ ;  /* 0x0000004e8cff7210 */ /* 0x000fe40007f5e0ff */
[----:B------:R-:W-:Y:S01]  /*3c310*/  IADD3.X RZ, P4, PT, R109, R111, RZ, P4, !PT ;  /* 0x0000006f6dff7210 */ /* 0x000fe2000279e4ff */
[----:B------:R-:W-:Y:S01]  /*3c320*/  IMAD.WIDE.U32 R132, R85, R203, RZ ;  /* 0x000000cb55847225 */ /* 0x000fe200078e00ff */
[----:B------:R-:W-:Y:S02]  /*3c330*/  IADD3.X R151, P3, PT, R151, R100, RZ, P3, !PT ;  /* 0x0000006497977210 */ /* 0x000fe40001f7e4ff */
[----:B------:R-:W-:Y:S01]  /*3c340*/  IADD3.X RZ, P2, PT, R141, R79, RZ, P2, !PT ;  /* 0x0000004f8dff7210 */ /* 0x000fe2000175e4ff */
[----:B------:R-:W-:Y:S01]  /*3c350*/  IMAD.MOV.U32 R100, RZ, RZ, R103 ;  /* 0x000000ffff647224 */ /* 0x000fe200078e0067 */
[----:B------:R-:W-:Y:S01]  /*3c360*/  IADD3.X R150, P4, PT, R89, R106, RZ, P4, !PT ;  /* 0x0000006a59967210 */ /* 0x000fe2000279e4ff */
[----:B------:R-:W-:Y:S01]  /*3c370*/  IMAD.WIDE.U32 R78, R81, R211, RZ ;  /* 0x000000d3514e7225 */ /* 0x000fe200078e00ff */
[----:B------:R-:W-:-:S02]  /*3c380*/  IADD3.X R89, P5, PT, RZ, RZ, RZ, P5, !PT ;  /* 0x000000ffff597210 */ /* 0x000fc40002fbe4ff */
[----:B------:R-:W-:Y:S01]  /*3c390*/  IADD3.X R110, P3, PT, R104, R117, RZ, P3, !PT ;  /* 0x00000075686e7210 */ /* 0x000fe20001f7e4ff */
[----:B------:R-:W-:Y:S01]  /*3c3a0*/  IMAD.WIDE.U32.X R100, R83, R206, R100, P0 ;  /* 0x000000ce53647225 */ /* 0x000fe200000e0464 */
[----:B------:R-:W-:Y:S02]  /*3c3b0*/  IADD3.X R95, P4, PT, R95, R107, RZ, P4, !PT ;  /* 0x0000006b5f5f7210 */ /* 0x000fe4000279e4ff */
[----:B------:R-:W-:Y:S01]  /*3c3c0*/  IADD3.X R159, P3, PT, RZ, R98, RZ, P3, !PT ;  /* 0x00000062ff9f7210 */ /* 0x000fe20001f7e4ff */
[----:B------:R-:W-:Y:S01]  /*3c3d0*/  IMAD.X R93, RZ, RZ, RZ, P5 ;  /* 0x000000ffff5d7224 */ /* 0x000fe200028e06ff */
[----:B------:R-:W-:Y:S01]  /*3c3e0*/  IADD3.X R89, P2, PT, R89, R100, RZ, P2, !PT ;  /* 0x0000006459597210 */ /* 0x000fe2000175e4ff */
[----:B------:R-:W-:Y:S01]  /*3c3f0*/  IMAD.WIDE.U32 R104, R80, R211, RZ ;  /* 0x000000d350687225 */ /* 0x000fe200078e00ff */
[----:B------:R-:W-:Y:S02]  /*3c400*/  IADD3.X R150, P4, PT, R150, R151, RZ, P4, !PT ;  /* 0x0000009796967210 */ /* 0x000fe4000279e4ff */
[----:B------:R-:W-:Y:S01]  /*3c410*/  IADD3.X R93, P2, PT, R93, R101, RZ, P2, !PT ;  /* 0x000000655d5d7210 */ /* 0x000fe2000175e4ff */
[----:B------:R-:W-:Y:S01]  /*3c420*/  IMAD.WIDE.U32 R78, P0, R80, R212, R78 ;  /* 0x000000d4504e7225 */ /* 0x000fe2000780004e */
[----:B------:R-:W-:-:S03]  /*3c430*/  IADD3.X R151, P4, PT, R95, R110, RZ, P4, !PT ;  /* 0x0000006e5f977210 */ /* 0x000fc6000279e4ff */
[----:B------:R-:W-:Y:S01]  /*3c440*/  IMAD.X R116, RZ, RZ, R99, P3 ;  /* 0x000000ffff747224 */ /* 0x000fe200018e0663 */
[----:B------:R-:W-:Y:S01]  /*3c450*/  IADD3 R99, P5, PT, R78, R105, RZ ;  /* 0x000000694e637210 */ /* 0x000fe20007fbe0ff */
[----:B------:R-:W-:Y:S01]  /*3c460*/  IMAD.WIDE.U32 R100, R83, R207, RZ ;  /* 0x000000cf53647225 */ /* 0x000fe200078e00ff */
[----:B------:R-:W-:-:S03]  /*3c470*/  IADD3 RZ, P3, PT, R150, R104, RZ ;  /* 0x0000006896ff7210 */ /* 0x000fc60007f7e0ff */
[----:B------:R-:W-:Y:S01]  /*3c480*/  IMAD.WIDE.U32 R106, R81, R213, RZ ;  /* 0x000000d5516a7225 */ /* 0x000fe200078e00ff */
[----:B------:R-:W-:-:S03]  /*3c490*/  IADD3.X RZ, P3, PT, R151, R99, RZ, P3, !PT ;  /* 0x0000006397ff7210 */ /* 0x000fc60001f7e4ff */
[----:B------:R-:W-:Y:S02]  /*3c4a0*/  IMAD.X R105, RZ, RZ, RZ, P0 ;  /* 0x000000ffff697224 */ /* 0x000fe400000e06ff */
[----:B------:R-:W-:Y:S01]  /*3c4b0*/  IMAD.MOV.U32 R104, RZ, RZ, R79 ;  /* 0x000000ffff687224 */ /* 0x000fe200078e004f */
[----:B------:R-:W-:Y:S01]  /*3c4c0*/  IADD3.X R79, P4, PT, RZ, RZ, RZ, P4, !PT ;  /* 0x000000ffff4f7210 */ /* 0x000fe2000279e4ff */
[----:B------:R-:W-:-:S04]  /*3c4d0*/  IMAD.WIDE.U32 R106, P0, R80, R214, R106 ;  /* 0x000000d6506a7225 */ /* 0x000fc8000780006a */
[----:B------:R-:W-:-:S04]  /*3c4e0*/  IMAD.WIDE.U32.X R104, R81, R212, R104, P5 ;  /* 0x000000d451687225 */ /* 0x000fc800028e0468 */
[----:B------:R-:W-:Y:S01]  /*3c4f0*/  IMAD.WIDE.U32 R100, P5, R82, R208, R100 ;  /* 0x000000d052647225 */ /* 0x000fe200078a0064 */
[----:B------:R-:W-:-:S03]  /*3c500*/  IADD3.X R158, P3, PT, R79, R104, RZ, P3, !PT ;  /* 0x000000684f9e7210 */ /* 0x000fc60001f7e4ff */
[----:B------:R-:W-:Y:S01]  /*3c510*/  IMAD.X R95, RZ, RZ, RZ, P4 ;  /* 0x000000ffff5f7224 */ /* 0x000fe200020e06ff */
[----:B------:R-:W-:Y:S01]  /*3c520*/  IADD3.X R99, PT, PT, RZ, RZ, RZ, P5, !PT ;  /* 0x000000ffff637210 */ /* 0x000fe20002ffe4ff */
[----:B------:R-:W-:Y:S01]  /*3c530*/  IMAD.WIDE.U32 R108, R80, R209, R108 ;  /* 0x000000d1506c7225 */ /* 0x000fe200078e006c */
[----:B------:R-:W-:Y:S02]  /*3c540*/  IADD3 R113, P4, PT, R100, R113, RZ ;  /* 0x0000007164717210 */ /* 0x000fe40007f9e0ff */
[----:B------:R-:W-:Y:S01]  /*3c550*/  IADD3.X R95, P3, PT, R95, R105, RZ, P3, !PT ;  /* 0x000000695f5f7210 */ /* 0x000fe20001f7e4ff */
[----:B------:R-:W-:Y:S01]  /*3c560*/  IMAD.X R103, RZ, RZ, RZ, P0 ;  /* 0x000000ffff677224 */ /* 0x000fe200000e06ff */
[----:B------:R-:W-:Y:S01]  /*3c570*/  IADD3.X R108, P2, PT, R89, R108, RZ, P2, !PT ;  /* 0x0000006c596c7210 */ /* 0x000fe2000175e4ff */
[----:B------:R-:W-:Y:S01]  /*3c580*/  IMAD.WIDE.U32 R110, R84, R203, RZ ;  /* 0x000000cb546e7225 */ /* 0x000fe200078e00ff */
[----:B------:R-:W-:-:S03]  /*3c590*/  IADD3.X R158, P3, PT, R158, R159, RZ, P3, !PT ;  /* 0x0000009f9e9e7210 */ /* 0x000fc60001f7e4ff */
[----:B------:R-:W-:Y:S01]  /*3c5a0*/  IMAD.WIDE.U32 R132, P0, R84, R204, R132 ;  /* 0x000000cc54847225 */ /* 0x000fe20007800084 */
[----:B------:R-:W-:-:S03]  /*3c5b0*/  IADD3.X R159, P3, PT, R95, R116, RZ, P3, !PT ;  /* 0x000000745f9f7210 */ /* 0x000fc60001f7e4ff */
[----:B------:R-:W-:Y:S01]  /*3c5c0*/  IMAD.WIDE.U32 R140, R82, R205, R140 ;  /* 0x000000cd528c7225 */ /* 0x000fe200078e008c */
[----:B------:R-:W-:-:S03]  /*3c5d0*/  IADD3 R111, P5, PT, R132, R111, RZ ;  /* 0x0000006f846f7210 */ /* 0x000fc60007fbe0ff */
[----:B------:R-:W-:Y:S02]  /*3c5e0*/  IMAD.MOV.U32 R98, RZ, RZ, R101 ;  /* 0x000000ffff627224 */ /* 0x000fe400078e0065 */
[----:B------:R-:W-:Y:S02]  /*3c5f0*/  IMAD.IADD R114, R109, 0x1, R114 ;  /* 0x000000016d727824 */ /* 0x000fe400078e0272 */
[----:B------:R-:W-:Y:S01]  /*3c600*/  IMAD.WIDE.U32.X R98, R83, R208, R98, P4 ;  /* 0x000000d053627225 */ /* 0x000fe200020e0462 */
[----:B------:R-:W-:Y:S02]  /*3c610*/  IADD3 RZ, P4, PT, R140, R110, RZ ;  /* 0x0000006e8cff7210 */ /* 0x000fe40007f9e0ff */
[----:B------:R-:W-:Y:S01]  /*3c620*/  IADD3.X R109, P2, PT, R93, R114, RZ, P2, !PT ;  /* 0x000000725d6d7210 */ /* 0x000fe2000175e4ff */
[----:B------:R-:W-:Y:S02]  /*3c630*/  IMAD.IADD R141, R141, 0x1, R102 ;  /* 0x000000018d8d7824 */ /* 0x000fe400078e0266 */
[----:B------:R-:W-:Y:S01]  /*3c640*/  IMAD.X R105, RZ, RZ, RZ, P0 ;  /* 0x000000ffff697224 */ /* 0x000fe200000e06ff */
[----:B------:R-:W-:Y:S01]  /*3c650*/  IADD3.X R101, P2, PT, RZ, RZ, RZ, P2, !PT ;  /* 0x000000ffff657210 */ /* 0x000fe2000175e4ff */
[----:B------:R-:W-:Y:S01]  /*3c660*/  IMAD.MOV.U32 R104, RZ, RZ, R133 ;  /* 0x000000ffff687224 */ /* 0x000fe200078e0085 */
[----:B------:R-:W-:Y:S01]  /*3c670*/  IADD3.X RZ, P4, PT, R141, R111, RZ, P4, !PT ;  /* 0x0000006f8dff7210 */ /* 0x000fe2000279e4ff */
[----:B------:R-:W-:Y:S01]  /*3c680*/  IMAD.WIDE.U32 R110, R80, R213, RZ ;  /* 0x000000d5506e7225 */ /* 0x000fe200078e00ff */
[----:B------:R-:W-:-:S03]  /*3c690*/  IADD3 RZ, P0, PT, R108, R112, RZ ;  /* 0x000000706cff7210 */ /* 0x000fc60007f1e0ff */
[----:B------:R-:W-:Y:S01]  /*3c6a0*/  IMAD.WIDE.U32.X R104, R85, R204, R104, P5 ;  /* 0x000000cc55687225 */ /* 0x000fe200028e0468 */
[----:B------:R-:W-:Y:S02]  /*3c6b0*/  IADD3 R111, P5, PT, R106, R111, RZ ;  /* 0x0000006f6a6f7210 */ /* 0x000fe40007fbe0ff */
[----:B------:R-:W-:Y:S01]  /*3c6c0*/  IADD3.X RZ, P0, PT, R109, R113, RZ, P0, !PT ;  /* 0x000000716dff7210 */ /* 0x000fe2000071e4ff */
[----:B------:R-:W-:Y:S01]  /*3c6d0*/  IMAD.X R89, RZ, RZ, RZ, P2 ;  /* 0x000000ffff597224 */ /* 0x000fe200010e06ff */
[----:B------:R-:W-:Y:S01]  /*3c6e0*/  IADD3 RZ, P2, PT, R158, R110, RZ ;  /* 0x0000006e9eff7210 */ /* 0x000fe20007f5e0ff */
[----:B------:R-:W-:Y:S01]  /*3c6f0*/  IMAD.MOV.U32 R102, RZ, RZ, R107 ;  /* 0x000000ffff667224 */ /* 0x000fe200078e006b */
[----:B------:R-:W-:Y:S01]  /*3c700*/  IADD3.X R79, P4, PT, RZ, R104, RZ, P4, !PT ;  /* 0x00000068ff4f7210 */ /* 0x000fe2000279e4ff */
[----:B------:R-:W-:Y:S01]  /*3c710*/  IMAD.WIDE.U32 R130, R82, R207, R108 ;  /* 0x000000cf52827225 */ /* 0x000fe200078e006c */
[----:B------:R-:W-:Y:S02]  /*3c720*/  IADD3.X RZ, P2, PT, R159, R111, RZ, P2, !PT ;  /* 0x0000006f9fff7210 */ /* 0x000fe4000175e4ff */
[----:B------:R-:W-:Y:S01]  /*3c730*/  IADD3.X R101, P0, PT, R101, R98, RZ, P0, !PT ;  /* 0x0000006265657210 */ /* 0x000fe2000071e4ff */
[----:B------:R-:W-:Y:S01]  /*3c740*/  IMAD.WIDE.U32.X R102, R81, R214, R102, P5 ;  /* 0x000000d651667225 */ /* 0x000fe200028e0466 */
[----:B------:R-:W-:-:S02]  /*3c750*/  IADD3.X R81, P3, PT, RZ, RZ, RZ, P3, !PT ;  /* 0x000000ffff517210 */ /* 0x000fc40001f7e4ff */
[----:B------:R-:W-:Y:S01]  /*3c760*/  IADD3.X R93, P4, PT, RZ, R105, RZ, P4, !PT ;  /* 0x00000069ff5d7210 */ /* 0x000fe2000279e4ff */
[----:B------:R-:W-:Y:S01]  /*3c770*/  IMAD.WIDE.U32 R108, R83, R209, RZ ;  /* 0x000000d1536c7225 */ /* 0x000fe200078e00ff */
[----:B------:R-:W-:Y:S02]  /*3c780*/  IADD3.X R226, P2, PT, R81, R102, RZ, P2, !PT ;  /* 0x0000006651e27210 */ /* 0x000fe4000175e4ff */
[----:B------:R-:W-:Y:S01]  /*3c790*/  IADD3.X R89, P0, PT, R89, R99, RZ, P0, !PT ;  /* 0x0000006359597210 */ /* 0x000fe2000071e4ff */
[----:B------:R-:W-:Y:S01]  /*3c7a0*/  IMAD.WIDE.U32 R154, R83, R211, RZ ;  /* 0x000000d3539a7225 */ /* 0x000fe200078e00ff */
[----:B------:R-:W-:Y:S02]  /*3c7b0*/  IADD3.X R133, PT, PT, R103, RZ, RZ, P2, P3 ;  /* 0x000000ff67857210 */ /* 0x000fe400017e64ff */
[----:B------:R-:W-:Y:S01]  /*3c7c0*/  IADD3 R114, PT, PT, R131, R100, RZ ;  /* 0x0000006483727210 */ /* 0x000fe20007ffe0ff */
[----:B------:R-:W-:Y:S01]  /*3c7d0*/  IMAD.WIDE.U32 R110, R82, R209, RZ ;  /* 0x000000d1526e7225 */ /* 0x000fe200078e00ff */
[----:B------:R-:W-:-:S03]  /*3c7e0*/  IADD3.X R130, P4, PT, R79, R130, RZ, P4, !PT ;  /* 0x000000824f827210 */ /* 0x000fc6000279e4ff */
[----:B------:R-:W-:Y:S01]  /*3c7f0*/  IMAD.WIDE.U32 R108, P3, R82, R210, R108 ;  /* 0x000000d2526c7225 */ /* 0x000fe2000786006c */
[----:B------:R-:W-:-:S03]  /*3c800*/  IADD3.X R131, P4, PT, R93, R114, RZ, P4, !PT ;  /* 0x000000725d837210 */ /* 0x000fc6000279e4ff */
[----:B------:R-:W-:Y:S01]  /*3c810*/  IMAD.WIDE.U32 R150, R80, R211, R150 ;  /* 0x000000d350967225 */ /* 0x000fe200078e0096 */
[----:B------:R-:W-:-:S03]  /*3c820*/  IADD3 R107, P5, PT, R108, R111, RZ ;  /* 0x0000006f6c6b7210 */ /* 0x000fc60007fbe0ff */
[----:B------:R-:W-:Y:S01]  /*3c830*/  IMAD.WIDE.U32 R104, R82, R211, RZ ;  /* 0x000000d352687225 */ /* 0x000fe200078e00ff */
[----:B------:R-:W-:-:S03]  /*3c840*/  IADD3.X R150, P0, PT, R101, R150, RZ, P0, !PT ;  /* 0x0000009665967210 */ /* 0x000fc6000071e4ff */
[----:B------:R-:W-:-:S04]  /*3c850*/  IMAD.WIDE.U32 R138, R83, R213, RZ ;  /* 0x000000d5538a7225 */ /* 0x000fc800078e00ff */
[----:B------:R-:W-:-:S04]  /*3c860*/  IMAD.WIDE.U32 R154, P2, R82, R212, R154 ;  /* 0x000000d4529a7225 */ /* 0x000fc8000784009a */
[----:B------:R-:W-:-:S04]  /*3c870*/  IMAD.WIDE.U32 R112, R85, R205, RZ ;  /* 0x000000cd55707225 */ /* 0x000fc800078e00ff */
[----:B------:R-:W-:Y:S02]  /*3c880*/  IMAD.X R99, RZ, RZ, RZ, P3 ;  /* 0x000000ffff637224 */ /* 0x000fe400018e06ff */
[----:B------:R-:W-:Y:S02]  /*3c890*/  IMAD.MOV.U32 R98, RZ, RZ, R109 ;  /* 0x000000ffff627224 */ /* 0x000fe400078e006d */
[----:B------:R-:W-:Y:S01]  /*3c8a0*/  IMAD.X R143, RZ, RZ, RZ, P2 ;  /* 0x000000ffff8f7224 */ /* 0x000fe200010e06ff */
[----:B------:R-:W-:Y:S01]  /*3c8b0*/  IADD3 R81, P2, PT, R154, R105, RZ ;  /* 0x000000699a517210 */ /* 0x000fe20007f5e0ff */
[----:B------:R-:W-:Y:S02]  /*3c8c0*/  IMAD.IADD R116, R151, 0x1, R78 ;  /* 0x0000000197747824 */ /* 0x000fe400078e024e */
[----:B------:R-:W-:-:S03]  /*3c8d0*/  IMAD.WIDE.U32 R136, R82, R213, RZ ;  /* 0x000000d552887225 */ /* 0x000fc600078e00ff */
[----:B------:R-:W-:Y:S01]  /*3c8e0*/  IADD3.X R151, P0, PT, R89, R116, RZ, P0, !PT ;  /* 0x0000007459977210 */ /* 0x000fe2000071e4ff */
[----:B------:R-:W-:-:S04]  /*3c8f0*/  IMAD.WIDE.U32 R138, P3, R82, R214, R138 ;  /* 0x000000d6528a7225 */ /* 0x000fc8000786008a */
[----:B------:R-:W-:-:S04]  /*3c900*/  IMAD.WIDE.U32.X R98, R83, R210, R98, P5 ;  /* 0x000000d253627225 */ /* 0x000fc800028e0462 */
[----:B------:R-:W-:Y:S02]  /*3c910*/  IMAD.MOV.U32 R142, RZ, RZ, R155 ;  /* 0x000000ffff8e7224 */ /* 0x000fe400078e009b */
[----:B------:R-:W-:-:S04]  /*3c920*/  IMAD.WIDE.U32 R100, R85, R207, RZ ;  /* 0x000000cf55647225 */ /* 0x000fc800078e00ff */
[----:B------:R-:W-:-:S04]  /*3c930*/  IMAD.WIDE.U32 R78, R84, R205, RZ ;  /* 0x000000cd544e7225 */ /* 0x000fc800078e00ff */
[----:B------:R-:W-:-:S04]  /*3c940*/  IMAD.WIDE.U32 R112, P5, R84, R206, R112 ;  /* 0x000000ce54707225 */ /* 0x000fc800078a0070 */
[----:B------:R-:W-:Y:S01]  /*3c950*/  IMAD.WIDE.U32.X R142, R83, R212, R142, P2 ;  /* 0x000000d4538e7225 */ /* 0x000fe200010e048e */
[----:B------:R-:W-:Y:S02]  /*3c960*/  IADD3 R95, P2, PT, R138, R137, RZ ;  /* 0x000000898a5f7210 */ /* 0x000fe40007f5e0ff */
[----:B------:R-:W-:Y:S01]  /*3c970*/  MOV R114, R113 ;  /* 0x0000007100727202 */ /* 0x000fe20000000f00 */
[----:B------:R-:W-:Y:S01]  /*3c980*/  IMAD.X R135, RZ, RZ, RZ, P3 ;  /* 0x000000ffff877224 */ /* 0x000fe200018e06ff */
[----:B------:R-:W-:Y:S01]  /*3c990*/  IADD3 R105, P3, PT, R112, R79, RZ ;  /* 0x0000004f70697210 */ /* 0x000fe20007f7e0ff */
[----:B------:R-:W-:Y:S02]  /*3c9a0*/  IMAD.X R115, RZ, RZ, RZ, P5 ;  /* 0x000000ffff737224 */ /* 0x000fe400028e06ff */
[----:B------:R-:W-:Y:S02]  /*3c9b0*/  IMAD.MOV.U32 R134, RZ, RZ, R139 ;  /* 0x000000ffff867224 */ /* 0x000fe400078e008b */
[----:B------:R-:W-:-:S04]  /*3c9c0*/  IMAD.WIDE.U32 R160, R85, R209, RZ ;  /* 0x000000d155a07225 */ /* 0x000fc800078e00ff */
[----:B------:R-:W-:-:S04]  /*3c9d0*/  IMAD.WIDE.U32 R100, P5, R84, R208, R100 ;  /* 0x000000d054647225 */ /* 0x000fc800078a0064 */
[----:B------:R-:W-:-:S04]  /*3c9e0*/  IMAD.WIDE.U32 R102, R84, R207, RZ ;  /* 0x000000cf54667225 */ /* 0x000fc800078e00ff */
[----:B------:R-:W-:Y:S01]  /*3c9f0*/  IMAD.WIDE.U32.X R134, R83, R214, R134, P2 ;  /* 0x000000d653867225 */ /* 0x000fe200010e0486 */
[----:B------:R-:W-:-:S03]  /*3ca00*/  IADD3 RZ, P2, PT, R130, R78, RZ ;  /* 0x0000004e82ff7210 */ /* 0x000fc60007f5e0ff */
[----:B------:R-:W-:Y:S01]  /*3ca10*/  IMAD.X R79, RZ, RZ, RZ, P5 ;  /* 0x000000ffff4f7224 */ /* 0x000fe200028e06ff */
[----:B------:R-:W-:Y:S01]  /*3ca20*/  IADD3 R83, P5, PT, R100, R103, RZ ;  /* 0x0000006764537210 */ /* 0x000fe20007fbe0ff */
[----:B------:R-:W-:Y:S01]  /*3ca30*/  IMAD.WIDE.U32.X R114, R85, R206, R114, P3 ;  /* 0x000000ce55727225 */ /* 0x000fe200018e0472 */
[----:B------:R-:W-:Y:S02]  /*3ca40*/  IADD3.X R103, P4, PT, RZ, RZ, RZ, P4, !PT ;  /* 0x000000ffff677210 */ /* 0x000fe4000279e4ff */
[----:B------:R-:W-:Y:S01]  /*3ca50*/  IADD3.X RZ, P2, PT, R131, R105, RZ, P2, !PT ;  /* 0x0000006983ff7210 */ /* 0x000fe2000175e4ff */
[----:B------:R-:W-:-:S03]  /*3ca60*/  IMAD.WIDE.U32 R160, P3, R84, R210, R160 ;  /* 0x000000d254a07225 */ /* 0x000fc600078600a0 */
[----:B------:R-:W-:Y:S01]  /*3ca70*/  IADD3.X R103, P2, PT, R103, R114, RZ, P2, !PT ;  /* 0x0000007267677210 */ /* 0x000fe2000175e4ff */
[----:B------:R-:W-:-:S04]  /*3ca80*/  IMAD.WIDE.U32 R164, R84, R209, RZ ;  /* 0x000000d154a47225 */ /* 0x000fc800078e00ff */
[----:B------:R-:W-:Y:S02]  /*3ca90*/  IMAD.MOV.U32 R78, RZ, RZ, R101 ;  /* 0x000000ffff4e7224 */ /* 0x000fe400078e0065 */
[----:B------:R-:W-:-:S04]  /*3caa0*/  IMAD.WIDE.U32 R126, R85, R211, RZ ;  /* 0x000000d3557e7225 */ /* 0x000fc800078e00ff */
[----:B------:R-:W-:Y:S01]  /*3cab0*/  IMAD.WIDE.U32.X R78, R85, R208, R78, P5 ;  /* 0x000000d0554e7225 */ /* 0x000fe200028e044e */
[----:B------:R-:W-:-:S03]  /*3cac0*/  IADD3 R93, P5, PT, R160, R165, RZ ;  /* 0x000000a5a05d7210 */ /* 0x000fc60007fbe0ff */
[----:B------:R-:W-:Y:S01]  /*3cad0*/  IMAD.X R129, RZ, RZ, RZ, P3 ;  /* 0x000000ffff817224 */ /* 0x000fe200018e06ff */
[----:B------:R-:W-:Y:S01]  /*3cae0*/  IADD3 RZ, P3, PT, R150, R110, RZ ;  /* 0x0000006e96ff7210 */ /* 0x000fe20007f7e0ff */
[----:B------:R-:W-:Y:S02]  /*3caf0*/  IMAD.MOV.U32 R128, RZ, RZ, R161 ;  /* 0x000000ffff807224 */ /* 0x000fe400078e00a1 */
[----:B------:R-:W-:Y:S01]  /*3cb00*/  IMAD.WIDE.U32 R124, R84, R211, RZ ;  /* 0x000000d3547c7225 */ /* 0x000fe200078e00ff */
[----:B------:R-:W-:Y:S02]  /*3cb10*/  IADD3.X RZ, P3, PT, R151, R107, RZ, P3, !PT ;  /* 0x0000006b97ff7210 */ /* 0x000fe40001f7e4ff */
[----:B------:R-:W-:Y:S01]  /*3cb20*/  IADD3.X R107, P0, PT, RZ, RZ, RZ, P0, !PT ;  /* 0x000000ffff6b7210 */ /* 0x000fe2000071e4ff */
[----:B------:R-:W-:-:S03]  /*3cb30*/  IMAD.WIDE.U32.X R128, R85, R210, R128, P5 ;  /* 0x000000d255807225 */ /* 0x000fc600028e0480 */
[----:B------:R-:W-:Y:S01]  /*3cb40*/  IADD3.X R101, PT, PT, RZ, RZ, RZ, P0, !PT ;  /* 0x000000ffff657210 */ /* 0x000fe200007fe4ff */
[----:B------:R-:W-:Y:S01]  /*3cb50*/  IMAD.WIDE.U32 R126, P5, R84, R212, R126 ;  /* 0x000000d4547e7225 */ /* 0x000fe200078a007e */
[----:B------:R-:W-:-:S03]  /*3cb60*/  IADD3.X R107, P3, PT, R107, R98, RZ, P3, !PT ;  /* 0x000000626b6b7210 */ /* 0x000fc60001f7e4ff */
[----:B------:R-:W-:Y:S01]  /*3cb70*/  IMAD.X R123, RZ, RZ, RZ, P5 ;  /* 0x000000ffff7b7224 */ /* 0x000fe200028e06ff */
[----:B------:R-:W-:Y:S01]  /*3cb80*/  IADD3 R125, P5, PT, R126, R125, RZ ;  /* 0x0000007d7e7d7210 */ /* 0x000fe20007fbe0ff */
[----:B------:R-:W-:Y:S01]  /*3cb90*/  IMAD.WIDE.U32 R120, R85, R213, RZ ;  /* 0x000000d555787225 */ /* 0x000fe200078e00ff */
[----:B------:R-:W-:-:S03]  /*3cba0*/  IADD3.X R101, P3, PT, R101, R99, RZ, P3, !PT ;  /* 0x0000006365657210 */ /* 0x000fc60001f7e4ff */
[----:B------:R-:W-:-:S04]  /*3cbb0*/  IMAD.WIDE.U32 R118, R87, R203, RZ ;  /* 0x000000cb57767225 */ /* 0x000fc800078e00ff */
[----:B------:R-:W-:Y:S02]  /*3cbc0*/  IMAD.MOV.U32 R122, RZ, RZ, R127 ;  /* 0x000000ffff7a7224 */ /* 0x000fe400078e007f */
        /* <DEDUP_REMOVED lines=9> */
[----:B------:R-:W-:-:S04]  /*3cc60*/  IMAD.WIDE.U32 R150, R82, R209, R150 ;  /* 0x000000d152967225 */ /* 0x000fc800078e0096 */
[----:B------:R-:W-:Y:S01]  /*3cc70*/  IMAD.X R99, RZ, RZ, RZ, P5 ;  /* 0x000000ffff637224 */ /* 0x000fe200028e06ff */
[----:B------:R-:W-:Y:S01]  /*3cc80*/  IADD3.X R150, P2, PT, R103, R150, RZ, P2, !PT ;  /* 0x0000009667967210 */ /* 0x000fe2000175e4ff */
[----:B------:R-:W-:-:S04]  /*3cc90*/  IMAD.WIDE.U32 R114, R87, R207, RZ ;  /* 0x000000cf57727225 */ /* 0x000fc800078e00ff */
[----:B------:R-:W-:-:S04]  /*3cca0*/  IMAD.WIDE.U32 R152, R86, R205, RZ ;  /* 0x000000cd56987225 */ /* 0x000fc800078e00ff */
[----:B------:R-:W-:-:S04]  /*3ccb0*/  IMAD.WIDE.U32 R116, P5, R86, R206, R116 ;  /* 0x000000ce56747225 */ /* 0x000fc800078a0074 */
[----:B------:R-:W-:-:S04]  /*3ccc0*/  IMAD.WIDE.U32 R130, R84, R205, R130 ;  /* 0x000000cd54827225 */ /* 0x000fc800078e0082 */
[----:B------:R-:W-:Y:S01]  /*3ccd0*/  IMAD.MOV.U32 R98, RZ, RZ, R119 ;  /* 0x000000ffff627224 */ /* 0x000fe200078e0077 */
[----:B------:R-:W-:Y:S01]  /*3cce0*/  IADD3 RZ, P0, PT, R130, R110, RZ ;  /* 0x0000006e82ff7210 */ /* 0x000fe20007f1e0ff */
[----:B------:R-:W-:Y:S02]  /*3ccf0*/  IMAD.IADD R108, R151, 0x1, R108 ;  /* 0x00000001976c7824 */ /* 0x000fe400078e026c */
[----:B------:R-:W-:Y:S01]  /*3cd00*/  IMAD.X R163, RZ, RZ, RZ, P5 ;  /* 0x000000ffffa37224 */ /* 0x000fe200028e06ff */
[----:B------:R-:W-:Y:S01]  /*3cd10*/  IADD3 R119, P5, PT, R116, R153, RZ ;  /* 0x0000009974777210 */ /* 0x000fe20007fbe0ff */
[----:B------:R-:W-:Y:S01]  /*3cd20*/  IMAD.IADD R139, R131, 0x1, R112 ;  /* 0x00000001838b7824 */ /* 0x000fe200078e0270 */
[----:B------:R-:W-:Y:S01]  /*3cd30*/  IADD3.X R151, P2, PT, R105, R108, RZ, P2, !PT ;  /* 0x0000006c69977210 */ /* 0x000fe2000175e4ff */
[----:B------:R-:W-:-:S03]  /*3cd40*/  IMAD.WIDE.U32.X R98, R87, R204, R98, P4 ;  /* 0x000000cc57627225 */ /* 0x000fc600020e0462 */
[----:B------:R-:W-:Y:S01]  /*3cd50*/  IADD3.X RZ, P0, PT, R139, R109, RZ, P0, !PT ;  /* 0x0000006d8bff7210 */ /* 0x000fe2000071e4ff */
[C---:B------:R-:W-:Y:S01]  /*3cd60*/  IMAD.WIDE.U32 R114, P4, R86.reuse, R208, R114 ;  /* 0x000000d056727225 */ /* 0x040fe20007880072 */
[----:B------:R-:W-:Y:S02]  /*3cd70*/  IADD3.X R127, P2, PT, RZ, RZ, RZ, P2, !PT ;  /* 0x000000ffff7f7210 */ /* 0x000fe4000175e4ff */
[----:B------:R-:W-:Y:S01]  /*3cd80*/  IADD3.X R131, P0, PT, RZ, R98, RZ, P0, !PT ;  /* 0x00000062ff837210 */ /* 0x000fe2000071e4ff */
[----:B------:R-:W-:Y:S01]  /*3cd90*/  IMAD.WIDE.U32 R112, R86, R207, RZ ;  /* 0x000000cf56707225 */ /* 0x000fe200078e00ff */
[----:B------:R-:W-:Y:S02]  /*3cda0*/  IADD3.X R137, PT, PT, RZ, RZ, RZ, P2, !PT ;  /* 0x000000ffff897210 */ /* 0x000fe400017fe4ff */
[----:B------:R-:W-:Y:S01]  /*3cdb0*/  IADD3 RZ, P2, PT, R150, R102, RZ ;  /* 0x0000006696ff7210 */ /* 0x000fe20007f5e0ff */
[----:B------:R-:W-:Y:S01]  /*3cdc0*/  IMAD.MOV.U32 R162, RZ, RZ, R117 ;  /* 0x000000ffffa27224 */ /* 0x000fe200078e0075 */
[----:B------:R-:W-:Y:S01]  /*3cdd0*/  IADD3.X R117, P0, PT, RZ, R99, RZ, P0, !PT ;  /* 0x00000063ff757210 */ /* 0x000fe2000071e4ff */
[----:B------:R-:W-:Y:S01]  /*3cde0*/  IMAD.WIDE.U32 R158, R80, R213, R158 ;  /* 0x000000d5509e7225 */ /* 0x000fe200078e009e */
[----:B------:R-:W-:-:S03]  /*3cdf0*/  IADD3.X RZ, P2, PT, R151, R83, RZ, P2, !PT ;  /* 0x0000005397ff7210 */ /* 0x000fc6000175e4ff */
[----:B------:R-:W-:Y:S01]  /*3ce00*/  IMAD.WIDE.U32.X R162, R87, R206, R162, P5 ;  /* 0x000000ce57a27225 */ /* 0x000fe200028e04a2 */
[----:B------:R-:W-:Y:S02]  /*3ce10*/  IADD3 R113, P5, PT, R114, R113, RZ ;  /* 0x0000007172717210 */ /* 0x000fe40007fbe0ff */
[----:B------:R-:W-:Y:S01]  /*3ce20*/  IADD3.X R158, P3, PT, R107, R158, RZ, P3, !PT ;  /* 0x0000009e6b9e7210 */ /* 0x000fe20001f7e4ff */
[----:B------:R-:W-:Y:S02]  /*3ce30*/  IMAD.IADD R106, R159, 0x1, R106 ;  /* 0x000000019f6a7824 */ /* 0x000fe400078e026a */
[----:B------:R-:W-:-:S03]  /*3ce40*/  IMAD.WIDE.U32 R108, R87, R209, RZ ;  /* 0x000000d1576c7225 */ /* 0x000fc600078e00ff */
[----:B------:R-:W-:Y:S01]  /*3ce50*/  IADD3.X R159, P3, PT, R101, R106, RZ, P3, !PT ;  /* 0x0000006a659f7210 */ /* 0x000fe20001f7e4ff */
[----:B------:R-:W-:Y:S01]  /*3ce60*/  IMAD.X R111, RZ, RZ, RZ, P4 ;  /* 0x000000ffff6f7224 */ /* 0x000fe200020e06ff */
[----:B------:R-:W-:Y:S01]  /*3ce70*/  IADD3 RZ, P4, PT, R158, R104, RZ ;  /* 0x000000689eff7210 */ /* 0x000fe20007f9e0ff */
[----:B------:R-:W-:Y:S01]  /*3ce80*/  IMAD.MOV.U32 R110, RZ, RZ, R115 ;  /* 0x000000ffff6e7224 */ /* 0x000fe200078e0073 */
[----:B------:R-:W-:Y:S01]  /*3ce90*/  IADD3.X R115, P2, PT, R127, R78, RZ, P2, !PT ;  /* 0x0000004e7f737210 */ /* 0x000fe2000175e4ff */
[----:B------:R-:W-:Y:S01]  /*3cea0*/  IMAD.WIDE.U32 R106, R86, R209, RZ ;  /* 0x000000d1566a7225 */ /* 0x000fe200078e00ff */
[----:B------:R-:W-:Y:S02]  /*3ceb0*/  IADD3.X RZ, P4, PT, R159, R81, RZ, P4, !PT ;  /* 0x000000519fff7210 */ /* 0x000fe4000279e4ff */
[----:B------:R-:W-:Y:S01]  /*3cec0*/  IADD3.X R81, P2, PT, R137, R79, RZ, P2, !PT ;  /* 0x0000004f89517210 */ /* 0x000fe2000175e4ff */
[----:B------:R-:W-:-:S04]  /*3ced0*/  IMAD.WIDE.U32.X R110, R87, R208, R110, P5 ;  /* 0x000000d0576e7225 */ /* 0x000fc800028e046e */
[----:B------:R-:W-:-:S04]  /*3cee0*/  IMAD.WIDE.U32 R108, P5, R86, R210, R108 ;  /* 0x000000d2566c7225 */ /* 0x000fc800078a006c */
[----:B------:R-:W-:Y:S01]  /*3cef0*/  IMAD.X R105, RZ, RZ, RZ, P5 ;  /* 0x000000ffff697224 */ /* 0x000fe200028e06ff */
[----:B------:R-:W-:Y:S01]  /*3cf00*/  IADD3 R83, P5, PT, R108, R107, RZ ;  /* 0x0000006b6c537210 */ /* 0x000fe20007fbe0ff */
[----:B------:R-:W-:Y:S01]  /*3cf10*/  IMAD.WIDE.U32 R102, R87, R211, RZ ;  /* 0x000000d357667225 */ /* 0x000fe200078e00ff */
[----:B------:R-:W-:-:S03]  /*3cf20*/  IADD3.X R107, P3, PT, RZ, RZ, RZ, P3, !PT ;  /* 0x000000ffff6b7210 */ /* 0x000fc60001f7e4ff */
[----:B------:R-:W-:Y:S01]  /*3cf30*/  IMAD.MOV.U32 R104, RZ, RZ, R109 ;  /* 0x000000ffff687224 */ /* 0x000fe200078e006d */
[----:B------:R-:W-:Y:S01]  /*3cf40*/  IADD3.X R107, P4, PT, R107, R142, RZ, P4, !PT ;  /* 0x0000008e6b6b7210 */ /* 0x000fe2000279e4ff */
[----:B------:R-:W-:-:S04]  /*3cf50*/  IMAD.WIDE.U32 R98, R77, R203, RZ ;  /* 0x000000cb4d627225 */ /* 0x000fc800078e00ff */
[----:B------:R-:W-:-:S04]  /*3cf60*/  IMAD.WIDE.U32.X R104, R87, R210, R104, P5 ;  /* 0x000000d257687225 */ /* 0x000fc800028e0468 */
[----:B------:R-:W-:-:S04]  /*3cf70*/  IMAD.WIDE.U32 R102, P5, R86, R212, R102 ;  /* 0x000000d456667225 */ /* 0x000fc800078a0066 */
[----:B------:R-:W-:Y:S01]  /*3cf80*/  IMAD.X R149, RZ, RZ, RZ, P5 ;  /* 0x000000ffff957224 */ /* 0x000fe200028e06ff */
[----:B------:R-:W-:Y:S01]  /*3cf90*/  MOV R148, R103 ;  /* 0x0000006700947202 */ /* 0x000fe20000000f00 */
[----:B------:R-:W-:-:S04]  /*3cfa0*/  IMAD.WIDE.U32 R98, P5, R76, R204, R98 ;  /* 0x000000cc4c627225 */ /* 0x000fc800078a0062 */
[----:B------:R-:W-:-:S04]  /*3cfb0*/  IMAD.WIDE.U32 R78, R76, R203, RZ ;  /* 0x000000cb4c4e7225 */ /* 0x000fc800078e00ff */
[----:B------:R-:W-:-:S04]  /*3cfc0*/  IMAD.WIDE.U32 R150, R84, R207, R150 ;  /* 0x000000cf54967225 */ /* 0x000fc800078e0096 */
[----:B------:R-:W-:Y:S01]  /*3cfd0*/  IMAD.X R147, RZ, RZ, RZ, P5 ;  /* 0x000000ffff937224 */ /* 0x000fe200028e06ff */
[----:B------:R-:W-:Y:S01]  /*3cfe0*/  IADD3 R79, P5, PT, R98, R79, RZ ;  /* 0x0000004f624f7210 */ /* 0x000fe20007fbe0ff */
[----:B------:R-:W-:Y:S02]  /*3cff0*/  IMAD.MOV.U32 R146, RZ, RZ, R99 ;  /* 0x000000ffff927224 */ /* 0x000fe400078e0063 */
[----:B------:R-:W-:Y:S02]  /*3d000*/  IMAD.X R109, RZ, RZ, RZ, P3 ;  /* 0x000000ffff6d7224 */ /* 0x000fe400018e06ff */
[----:B------:R-:W-:-:S04]  /*3d010*/  IMAD.WIDE.U32 R144, R77, R205, RZ ;  /* 0x000000cd4d907225 */ /* 0x000fc800078e00ff */
[----:B------:R-:W-:Y:S02]  /*3d020*/  IMAD.IADD R127, R151, 0x1, R100 ;  /* 0x00000001977f7824 */ /* 0x000fe400078e0264 */
[----:B------:R-:W-:-:S04]  /*3d030*/  IMAD.WIDE.U32 R100, R86, R211, RZ ;  /* 0x000000d356647225 */ /* 0x000fc800078e00ff */
[----:B------:R-:W-:Y:S01]  /*3d040*/  IMAD.WIDE.U32.X R146, R77, R204, R146, P5 ;  /* 0x000000cc4d927225 */ /* 0x000fe200028e0492 */
[----:B------:R-:W-:Y:S02]  /*3d050*/  IADD3.X R150, P5, PT, R131, R150, RZ, P0, !PT ;  /* 0x0000009683967210 */ /* 0x000fe400007be4ff */
[----:B------:R-:W-:Y:S01]  /*3d060*/  IADD3.X R109, P0, PT, R109, R143, RZ, P4, !PT ;  /* 0x0000008f6d6d7210 */ /* 0x000fe2000271e4ff */
[----:B------:R-:W-:Y:S01]  /*3d070*/  IMAD.WIDE.U32 R144, P4, R76, R206, R144 ;  /* 0x000000ce4c907225 */ /* 0x000fe20007880090 */
[----:B------:R-:W-:Y:S02]  /*3d080*/  IADD3 R101, P3, PT, R102, R101, RZ ;  /* 0x0000006566657210 */ /* 0x000fe40007f7e0ff */
[----:B------:R-:W-:Y:S01]  /*3d090*/  IADD3.X R226, P0, PT, R107, R226, RZ, P0, !PT ;  /* 0x000000e26be27210 */ /* 0x000fe2000071e4ff */
[----:B------:R-:W-:Y:S01]  /*3d0a0*/  IMAD.X R157, RZ, RZ, RZ, P4 ;  /* 0x000000ffff9d7224 */ /* 0x000fe200020e06ff */
[----:B------:R-:W-:Y:S01]  /*3d0b0*/  IADD3.X R151, P4, PT, R117, R127, RZ, P5, !PT ;  /* 0x0000007f75977210 */ /* 0x000fe20002f9e4ff */
[----:B------:R-:W-:Y:S01]  /*3d0c0*/  IMAD.WIDE.U32.X R148, R87, R212, R148, P3 ;  /* 0x000000d457947225 */ /* 0x000fe200018e0494 */
[----:B------:R-:W-:-:S02]  /*3d0d0*/  IADD3 RZ, P3, PT, R150, R152, RZ ;  /* 0x0000009896ff7210 */ /* 0x000fc40007f7e0ff */
[----:B------:R-:W-:Y:S01]  /*3d0e0*/  IADD3.X R103, P4, PT, RZ, RZ, RZ, P4, !PT ;  /* 0x000000ffff677210 */ /* 0x000fe2000279e4ff */
[----:B------:R-:W-:Y:S01]  /*3d0f0*/  IMAD.WIDE.U32 R158, R82, R211, R158 ;  /* 0x000000d3529e7225 */ /* 0x000fe200078e009e */
[----:B------:R-:W-:Y:S02]  /*3d100*/  IADD3.X RZ, P3, PT, R151, R119, RZ, P3, !PT ;  /* 0x0000007797ff7210 */ /* 0x000fe40001f7e4ff */
[----:B------:R-:W-:Y:S01]  /*3d110*/  IADD3.X R227, P0, PT, R109, R133, RZ, P0, !PT ;  /* 0x000000856de37210 */ /* 0x000fe2000071e4ff */
[----:B------:R-:W-:Y:S01]  /*3d120*/  IMAD.WIDE.U32 R142, R76, R205, RZ ;  /* 0x000000cd4c8e7225 */ /* 0x000fe200078e00ff */
[----:B------:R-:W-:Y:S02]  /*3d130*/  IADD3.X R158, P2, PT, R115, R158, RZ, P2, !PT ;  /* 0x0000009e739e7210 */ /* 0x000fe4000175e4ff */
[----:B------:R-:W-:Y:S01]  /*3d140*/  IADD3.X R119, P3, PT, R103, R162, RZ, P3, !PT ;  /* 0x000000a267777210 */ /* 0x000fe20001f7e4ff */
[----:B------:R-:W-:Y:S01]  /*3d150*/  IMAD.IADD R166, R159, 0x1, R154 ;  /* 0x000000019fa67824 */ /* 0x000fe200078e029a */
[----:B------:R-:W-:Y:S01]  /*3d160*/  IADD3 R99, P5, PT, R144, R143, RZ ;  /* 0x0000008f90637210 */ /* 0x000fe20007fbe0ff */
[----:B------:R-:W-:-:S04]  /*3d170*/  IMAD.WIDE.U32 R154, R77, R207, RZ ;  /* 0x000000cf4d9a7225 */ /* 0x000fc800078e00ff */
[----:B------:R-:W-:Y:S02]  /*3d180*/  IMAD.MOV.U32 R156, RZ, RZ, R145 ;  /* 0x000000ffff9c7224 */ /* 0x000fe400078e0091 */
[----:B------:R-:W-:Y:S01]  /*3d190*/  IMAD.X R115, RZ, RZ, RZ, P4 ;  /* 0x000000ffff737224 */ /* 0x000fe200020e06ff */
[----:B------:R-:W-:Y:S01]  /*3d1a0*/  IADD3.X R159, P4, PT, R81, R166, RZ, P2, !PT ;  /* 0x000000a6519f7210 */ /* 0x000fe2000179e4ff */
[----:B------:R-:W-:Y:S01]  /*3d1b0*/  IMAD.WIDE.U32.X R156, R77, R206, R156, P5 ;  /* 0x000000ce4d9c7225 */ /* 0x000fe200028e049c */
[----:B------:R-:W-:Y:S02]  /*3d1c0*/  IADD3 RZ, P2, PT, R158, R164, RZ ;  /* 0x000000a49eff7210 */ /* 0x000fe40007f5e0ff */
[----:B------:R-:W-:Y:S01]  /*3d1d0*/  IADD3.X R115, P3, PT, R115, R163, RZ, P3, !PT ;  /* 0x000000a373737210 */ /* 0x000fe20001f7e4ff */
[C---:B------:R-:W-:Y:S01]  /*3d1e0*/  IMAD.WIDE.U32 R154, P5, R76.reuse, R208, R154 ;  /* 0x000000d04c9a7225 */ /* 0x040fe200078a009a */
[----:B------:R-:W-:Y:S02]  /*3d1f0*/  IADD3.X R137, P4, PT, RZ, RZ, RZ, P4, !PT ;  /* 0x000000ffff897210 */ /* 0x000fe4000279e4ff */
[----:B------:R-:W-:Y:S01]  /*3d200*/  IADD3.X RZ, P2, PT, R159, R93, RZ, P2, !PT ;  /* 0x0000005d9fff7210 */ /* 0x000fe2000175e4ff */
[----:B------:R-:W-:-:S04]  /*3d210*/  IMAD.WIDE.U32 R152, R76, R207, RZ ;  /* 0x000000cf4c987225 */ /* 0x000fc800078e00ff */
[----:B------:R-:W-:-:S04]  /*3d220*/  IMAD.WIDE.U32 R162, R84, R209, R158 ;  /* 0x000000d154a27225 */ /* 0x000fc800078e009e */
[----:B------:R-:W-:Y:S01]  /*3d230*/  IMAD.X R167, RZ, RZ, RZ, P5 ;  /* 0x000000ffffa77224 */ /* 0x000fe200028e06ff */
[----:B------:R-:W-:Y:S01]  /*3d240*/  IADD3 R103, P5, PT, R154, R153, RZ ;  /* 0x000000999a677210 */ /* 0x000fe20007fbe0ff */
[----:B------:R-:W-:Y:S01]  /*3d250*/  IMAD.WIDE.U32 R164, R77, R209, RZ ;  /* 0x000000d14da47225 */ /* 0x000fe200078e00ff */
[----:B------:R-:W-:-:S03]  /*3d260*/  IADD3.X R158, P3, PT, R119, R162, RZ, P3, !PT ;  /* 0x000000a2779e7210 */ /* 0x000fc60001f7e4ff */
[----:B------:R-:W-:Y:S02]  /*3d270*/  IMAD.IADD R117, R163, 0x1, R160 ;  /* 0x00000001a3757824 */ /* 0x000fe400078e02a0 */
[----:B------:R-:W-:Y:S02]  /*3d280*/  IMAD.MOV.U32 R166, RZ, RZ, R155 ;  /* 0x000000ffffa67224 */ /* 0x000fe400078e009b */
[C---:B------:R-:W-:Y:S01]  /*3d290*/  IMAD R127, R88.reuse, -0x7af74001, -R225 ;  /* 0x8508bfff587f7824 */ /* 0x040fe200078e0ae1 */
[----:B------:R-:W-:Y:S01]  /*3d2a0*/  IADD3.X R159, P3, PT, R115, R117, RZ, P3, !PT ;  /* 0x00000075739f7210 */ /* 0x000fe20001f7e4ff */
[----:B------:R-:W-:-:S04]  /*3d2b0*/  IMAD.WIDE.U32 R160, R88, -0x1, RZ ;  /* 0xffffffff58a07825 */ /* 0x000fc800078e00ff */
[----:B------:R-:W-:Y:S01]  /*3d2c0*/  IMAD.WIDE.U32.X R166, R77, R208, R166, P5 ;  /* 0x000000d04da67225 */ /* 0x000fe200028e04a6 */
[----:B------:R-:W-:-:S03]  /*3d2d0*/  IADD3 R127, PT, PT, R161, R127, RZ ;  /* 0x0000007fa17f7210 */ /* 0x000fc60007ffe0ff */
[----:B------:R-:W-:-:S04]  /*3d2e0*/  IMAD.WIDE.U32 R164, P5, R76, R210, R164 ;  /* 0x000000d24ca47225 */ /* 0x000fc800078a00a4 */
[----:B------:R-:W-:-:S04]  /*3d2f0*/  IMAD.WIDE.U32 R162, R76, R209, RZ ;  /* 0x000000d14ca27225 */ /* 0x000fc800078e00ff */
        /* <DEDUP_REMOVED lines=8> */
[----:B------:R-:W-:Y:S01]  /*3d380*/  IADD3 RZ, P4, PT, R88, R170, RZ ;  /* 0x000000aa58ff7210 */ /* 0x000fe20007f9e0ff */
[----:B------:R-:W-:Y:S01]  /*3d390*/  IMAD.X R81, RZ, RZ, RZ, P5 ;  /* 0x000000ffff517224 */ /* 0x000fe200028e06ff */
[----:B------:R-:W-:Y:S01]  /*3d3a0*/  IADD3 R170, P5, PT, R171, R168, RZ ;  /* 0x000000a8abaa7210 */ /* 0x000fe20007fbe0ff */
[----:B------:R-:W-:Y:S01]  /*3d3b0*/  IMAD.WIDE.U32 R90, R80, R203, R90 ;  /* 0x000000cb505a7225 */ /* 0x000fe200078e005a */
[----:B------:R-:W-:Y:S02]  /*3d3c0*/  IADD3.X R88, P3, PT, RZ, RZ, RZ, P3, !PT ;  /* 0x000000ffff587210 */ /* 0x000fe40001f7e4ff */
[----:B------:R-:W-:Y:S01]  /*3d3d0*/  IADD3.X RZ, P4, PT, R225, R170, RZ, P4, !PT ;  /* 0x000000aae1ff7210 */ /* 0x000fe2000279e4ff */
[----:B------:R-:W-:Y:S02]  /*3d3e0*/  IMAD.MOV.U32 R80, RZ, RZ, R169 ;  /* 0x000000ffff507224 */ /* 0x000fe400078e00a9 */
[----:B------:R-:W-:-:S02]  /*3d3f0*/  IMAD.X R93, RZ, RZ, RZ, P3 ;  /* 0x000000ffff5d7224 */ /* 0x000fc400018e06ff */
[----:B------:R-:W-:Y:S01]  /*3d400*/  IMAD.WIDE.U32.X R168, R127, -0x7af74000, R80, P5 ;  /* 0x8508c0007fa87825 */ /* 0x000fe200028e0450 */
[----:B------:R-:W-:Y:S02]  /*3d410*/  IADD3.X R109, P5, PT, R137, R128, RZ, P2, !PT ;  /* 0x00000080896d7210 */ /* 0x000fe400017be4ff */
[----:B------:R-:W-:Y:S01]  /*3d420*/  IADD3 RZ, P2, PT, R226, R136, RZ ;  /* 0x00000088e2ff7210 */ /* 0x000fe20007f5e0ff */
[----:B------:R-:W-:Y:S01]  /*3d430*/  IMAD.WIDE.U32 R80, R77, R211, RZ ;  /* 0x000000d34d507225 */ /* 0x000fe200078e00ff */
[----:B------:R-:W-:Y:S02]  /*3d440*/  IADD3.X R131, P3, PT, R131, R129, RZ, P5, !PT ;  /* 0x0000008183837210 */ /* 0x000fe40002f7e4ff */
[----:B------:R-:W-:Y:S01]  /*3d450*/  IADD3.X R171, P5, PT, RZ, R168, RZ, P4, !PT ;  /* 0x000000a8ffab7210 */ /* 0x000fe200027be4ff */
[----:B------:R-:W-:Y:S01]  /*3d460*/  IMAD.WIDE.U32 R136, R82, R213, R226 ;  /* 0x000000d552887225 */ /* 0x000fe200078e00e2 */
[----:B------:R-:W-:Y:S02]  /*3d470*/  IADD3.X RZ, P2, PT, R227, R95, RZ, P2, !PT ;  /* 0x0000005fe3ff7210 */ /* 0x000fe4000175e4ff */
[----:B------:R-:W-:Y:S01]  /*3d480*/  IADD3.X R107, P5, PT, RZ, R169, RZ, P5, !PT ;  /* 0x000000a9ff6b7210 */ /* 0x000fe20002fbe4ff */
[----:B------:R-:W-:Y:S01]  /*3d490*/  IMAD.WIDE.U32 R128, P4, R76, R212, R80 ;  /* 0x000000d44c807225 */ /* 0x000fe20007880050 */
[----:B------:R-:W-:-:S02]  /*3d4a0*/  IADD3.X R168, P3, PT, R109, R136, RZ, P3, !PT ;  /* 0x000000886da87210 */ /* 0x000fc40001f7e4ff */
[----:B------:R-:W-:Y:S01]  /*3d4b0*/  IADD3.X R170, P5, PT, R171, R90, RZ, P5, !PT ;  /* 0x0000005aabaa7210 */ /* 0x000fe20002fbe4ff */
[----:B------:R-:W-:Y:S01]  /*3d4c0*/  IMAD.WIDE.U32 R80, R76, R211, RZ ;  /* 0x000000d34c507225 */ /* 0x000fe200078e00ff */
[----:B------:R-:W-:-:S03]  /*3d4d0*/  MOV R136, R129 ;  /* 0x0000008100887202 */ /* 0x000fc60000000f00 */
[----:B------:R-:W-:Y:S02]  /*3d4e0*/  IMAD.IADD R138, R137, 0x1, R138 ;  /* 0x00000001898a7824 */ /* 0x000fe400078e028a */
[----:B------:R-:W-:Y:S01]  /*3d4f0*/  IMAD.X R137, RZ, RZ, RZ, P4 ;  /* 0x000000ffff897224 */ /* 0x000fe200020e06ff */
[----:B------:R-:W-:Y:S01]  /*3d500*/  IADD3 R81, P4, PT, R128, R81, RZ ;  /* 0x0000005180517210 */ /* 0x000fe20007f9e0ff */
[----:B------:R-:W-:Y:S01]  /*3d510*/  IMAD.WIDE.U32 R228, R127, 0x30000000, RZ ;  /* 0x300000007fe47825 */ /* 0x000fe200078e00ff */
[----:B------:R-:W-:-:S03]  /*3d520*/  IADD3.X R169, P3, PT, R131, R138, RZ, P3, !PT ;  /* 0x0000008a83a97210 */ /* 0x000fc60001f7e4ff */
[----:B------:R-:W-:Y:S01]  /*3d530*/  IMAD.IADD R94, R91, 0x1, R94 ;  /* 0x000000015b5e7824 */ /* 0x000fe200078e025e */
[----:B------:R-:W-:Y:S01]  /*3d540*/  IADD3.X R115, P3, PT, RZ, RZ, RZ, P3, !PT ;  /* 0x000000ffff737210 */ /* 0x000fe20001f7e4ff */
[----:B------:R-:W-:-:S03]  /*3d550*/  IMAD.WIDE.U32.X R136, R77, R212, R136, P4 ;  /* 0x000000d44d887225 */ /* 0x000fc600020e0488 */
[----:B------:R-:W-:Y:S01]  /*3d560*/  IADD3.X R171, P5, PT, R107, R94, RZ, P5, !PT ;  /* 0x0000005e6bab7210 */ /* 0x000fe20002fbe4ff */
[----:B------:R-:W-:-:S04]  /*3d570*/  IMAD.WIDE.U32 R90, P4, R160, 0x170b5d44, R228 ;  /* 0x170b5d44a05a7825 */ /* 0x000fc800078800e4 */
[----:B------:R-:W-:-:S04]  /*3d580*/  IMAD.WIDE.U32 R230, R160, 0x30000000, RZ ;  /* 0x30000000a0e67825 */ /* 0x000fc800078e00ff */
[----:B------:R-:W-:Y:S01]  /*3d590*/  IMAD.X R229, RZ, RZ, RZ, P4 ;  /* 0x000000ffffe57224 */ /* 0x000fe200020e06ff */
[----:B------:R-:W-:Y:S01]  /*3d5a0*/  IADD3 RZ, P4, PT, R170, R230, RZ ;  /* 0x000000e6aaff7210 */ /* 0x000fe20007f9e0ff */
[----:B------:R-:W-:Y:S01]  /*3d5b0*/  IMAD.X R117, RZ, RZ, RZ, P3 ;  /* 0x000000ffff757224 */ /* 0x000fe200018e06ff */
[----:B------:R-:W-:Y:S01]  /*3d5c0*/  IADD3 R109, P3, PT, R90, R231, RZ ;  /* 0x000000e75a6d7210 */ /* 0x000fe20007f7e0ff */
[----:B------:R-:W-:Y:S01]  /*3d5d0*/  IMAD.MOV.U32 R228, RZ, RZ, R91 ;  /* 0x000000ffffe47224 */ /* 0x000fe200078e005b */
[----:B------:R-:W-:Y:S01]  /*3d5e0*/  IADD3.X R91, P5, PT, RZ, RZ, RZ, P5, !PT ;  /* 0x000000ffff5b7210 */ /* 0x000fe20002fbe4ff */
[----:B------:R-:W-:Y:S01]  /*3d5f0*/  IMAD.WIDE.U32 R94, R84, R213, RZ ;  /* 0x000000d5545e7225 */ /* 0x000fe200078e00ff */
[----:B------:R-:W-:-:S03]  /*3d600*/  IADD3.X RZ, P4, PT, R171, R109, RZ, P4, !PT ;  /* 0x0000006dabff7210 */ /* 0x000fc6000279e4ff */
[----:B------:R-:W-:Y:S01]  /*3d610*/  IMAD.WIDE.U32.X R228, R127, 0x170b5d44, R228, P3 ;  /* 0x170b5d447fe47825 */ /* 0x000fe200018e04e4 */
[----:B------:R-:W-:-:S03]  /*3d620*/  IADD3 RZ, P3, PT, R158, R112, RZ ;  /* 0x000000709eff7210 */ /* 0x000fc60007f7e0ff */
[----:B------:R-:W-:Y:S01]  /*3d630*/  IMAD.X R109, RZ, RZ, RZ, P5 ;  /* 0x000000ffff6d7224 */ /* 0x000fe200028e06ff */
[----:B------:R-:W-:Y:S01]  /*3d640*/  IADD3 RZ, P5, PT, R168, R124, RZ ;  /* 0x0000007ca8ff7210 */ /* 0x000fe20007fbe0ff */
[----:B------:R-:W-:Y:S01]  /*3d650*/  IMAD.WIDE.U32 R226, R127, 0xf5138f, RZ ;  /* 0x00f5138f7fe27825 */ /* 0x000fe200078e00ff */
[----:B------:R-:W-:Y:S02]  /*3d660*/  IADD3.X R112, P4, PT, R91, R228, RZ, P4, !PT ;  /* 0x000000e45b707210 */ /* 0x000fe4000279e4ff */
[----:B------:R-:W-:Y:S01]  /*3d670*/  IADD3.X RZ, P5, PT, R169, R125, RZ, P5, !PT ;  /* 0x0000007da9ff7210 */ /* 0x000fe20002fbe4ff */
[----:B------:R-:W-:Y:S01]  /*3d680*/  IMAD.WIDE.U32 R124, R160, 0x30000000, R170 ;  /* 0x30000000a07c7825 */ /* 0x000fe200078e00aa */
[----:B------:R-:W-:Y:S02]  /*3d690*/  IADD3.X R91, P0, PT, RZ, RZ, RZ, P0, !PT ;  /* 0x000000ffff5b7210 */ /* 0x000fe4000071e4ff */
[----:B------:R-:W-:Y:S01]  /*3d6a0*/  IADD3.X RZ, P3, PT, R159, R113, RZ, P3, !PT ;  /* 0x000000719fff7210 */ /* 0x000fe20001f7e4ff */
[----:B------:R-:W-:Y:S01]  /*3d6b0*/  IMAD.WIDE.U32 R168, R84, R211, R168 ;  /* 0x000000d354a87225 */ /* 0x000fe200078e00a8 */
[----:B------:R-:W-:-:S02]  /*3d6c0*/  IADD3.X R107, P5, PT, R115, R122, RZ, P5, !PT ;  /* 0x0000007a736b7210 */ /* 0x000fc40002fbe4ff */
[----:B------:R-:W-:Y:S01]  /*3d6d0*/  IADD3.X R122, P2, PT, R91, R134, RZ, P2, !PT ;  /* 0x000000865b7a7210 */ /* 0x000fe2000175e4ff */
[----:B------:R-:W-:Y:S01]  /*3d6e0*/  IMAD.IADD R115, R125, 0x1, R90 ;  /* 0x000000017d737824 */ /* 0x000fe200078e025a */
[----:B------:R-:W-:Y:S01]  /*3d6f0*/  IADD3.X R91, P3, PT, R88, R110, RZ, P3, !PT ;  /* 0x0000006e585b7210 */ /* 0x000fe20001f7e4ff */
[----:B------:R-:W-:Y:S01]  /*3d700*/  IMAD.MOV.U32 R88, RZ, RZ, R121 ;  /* 0x000000ffff587224 */ /* 0x000fe200078e0079 */
[----:B------:R-:W-:Y:S01]  /*3d710*/  IADD3.X R117, P5, PT, R117, R123, RZ, P5, !PT ;  /* 0x0000007b75757210 */ /* 0x000fe20002fbe4ff */
[----:B------:R-:W-:Y:S01]  /*3d720*/  IMAD.IADD R126, R169, 0x1, R126 ;  /* 0x00000001a97e7824 */ /* 0x000fe200078e027e */
[----:B------:R-:W-:Y:S01]  /*3d730*/  IADD3.X R90, PT, PT, R135, RZ, RZ, P2, P0 ;  /* 0x000000ff875a7210 */ /* 0x000fe200017e04ff */
[----:B------:R-:W-:Y:S01]  /*3d740*/  IMAD R113, R124, -0x7af74001, -R115 ;  /* 0x8508bfff7c717824 */ /* 0x000fe200078e0a73 */
[----:B------:R-:W-:Y:S01]  /*3d750*/  IADD3 R95, P0, PT, R120, R95, RZ ;  /* 0x0000005f785f7210 */ /* 0x000fe20007f1e0ff */
[----:B------:R-:W-:Y:S01]  /*3d760*/  IMAD.WIDE.U32 R170, R160, 0xf5138f, RZ ;  /* 0x00f5138fa0aa7825 */ /* 0x000fe200078e00ff */
[----:B------:R-:W-:-:S02]  /*3d770*/  IADD3.X R93, P3, PT, R93, R111, RZ, P3, !PT ;  /* 0x0000006f5d5d7210 */ /* 0x000fc40001f7e4ff */
[----:B------:R-:W-:Y:S01]  /*3d780*/  IADD3.X R110, P2, PT, R107, R122, RZ, P5, !PT ;  /* 0x0000007a6b6e7210 */ /* 0x000fe20002f5e4ff */
[----:B------:R-:W-:Y:S01]  /*3d790*/  IMAD.WIDE.U32.X R134, R85, R214, R88, P0 ;  /* 0x000000d655867225 */ /* 0x000fe200000e0458 */
[----:B------:R-:W-:Y:S02]  /*3d7a0*/  IADD3.X R88, P3, PT, R91, R168, RZ, P3, !PT ;  /* 0x000000a85b587210 */ /* 0x000fe40001f7e4ff */
[----:B------:R-:W-:Y:S01]  /*3d7b0*/  IADD3 RZ, P5, PT, R110, R94, RZ ;  /* 0x0000005e6eff7210 */ /* 0x000fe20007fbe0ff */
[----:B------:R-:W-:Y:S01]  /*3d7c0*/  IMAD.WIDE.U32 R122, R82, R203, R96 ;  /* 0x000000cb527a7225 */ /* 0x000fe200078e0060 */
[----:B------:R-:W-:Y:S02]  /*3d7d0*/  IADD3.X R111, P2, PT, R117, R90, RZ, P2, !PT ;  /* 0x0000005a756f7210 */ /* 0x000fe4000175e4ff */
[----:B------:R-:W-:Y:S01]  /*3d7e0*/  IADD3.X R89, P3, PT, R93, R126, RZ, P3, !PT ;  /* 0x0000007e5d597210 */ /* 0x000fe20001f7e4ff */
[----:B------:R-:W-:Y:S01]  /*3d7f0*/  IMAD.WIDE.U32 R96, R87, R213, RZ ;  /* 0x000000d557607225 */ /* 0x000fe200078e00ff */
[----:B------:R-:W-:-:S02]  /*3d800*/  IADD3.X RZ, P5, PT, R111, R95, RZ, P5, !PT ;  /* 0x0000005f6fff7210 */ /* 0x000fc40002fbe4ff */
[----:B------:R-:W-:Y:S01]  /*3d810*/  IADD3.X R85, P2, PT, RZ, RZ, RZ, P2, !PT ;  /* 0x000000ffff557210 */ /* 0x000fe2000175e4ff */
[-C--:B------:R-:W-:Y:S01]  /*3d820*/  IMAD.WIDE.U32 R94, R86, R213.reuse, RZ ;  /* 0x000000d5565e7225 */ /* 0x080fe200078e00ff */
[----:B------:R-:W-:Y:S02]  /*3d830*/  IADD3 RZ, P0, PT, R88, R106, RZ ;  /* 0x0000006a58ff7210 */ /* 0x000fe40007f1e0ff */
[----:B------:R-:W-:Y:S01]  /*3d840*/  IADD3.X R85, P5, PT, R85, R134, RZ, P5, !PT ;  /* 0x0000008655557210 */ /* 0x000fe20002fbe4ff */
[----:B------:R-:W-:Y:S01]  /*3d850*/  IMAD.WIDE.U32 R110, R84, R213, R110 ;  /* 0x000000d5546e7225 */ /* 0x000fe200078e006e */
[----:B------:R-:W-:Y:S02]  /*3d860*/  IADD3.X R121, P3, PT, RZ, RZ, RZ, P3, !PT ;  /* 0x000000ffff797210 */ /* 0x000fe40001f7e4ff */
[----:B------:R-:W-:Y:S01]  /*3d870*/  IADD3.X RZ, P0, PT, R89, R83, RZ, P0, !PT ;  /* 0x0000005359ff7210 */ /* 0x000fe2000071e4ff */
[----:B------:R-:W-:Y:S01]  /*3d880*/  IMAD.IADD R120, R111, 0x1, R120 ;  /* 0x000000016f787824 */ /* 0x000fe200078e0278 */
[----:B------:R-:W-:Y:S01]  /*3d890*/  IADD3.X R117, PT, PT, R135, RZ, RZ, P5, P2 ;  /* 0x000000ff87757210 */ /* 0x000fe20002fe44ff */
[----:B------:R-:W-:Y:S01]  /*3d8a0*/  IMAD.WIDE.U32 R96, P5, R86, R214, R96 ;  /* 0x000000d656607225 */ /* 0x000fe200078a0060 */
[----:B------:R-:W-:-:S02]  /*3d8b0*/  IADD3.X R121, P0, PT, R121, R104, RZ, P0, !PT ;  /* 0x0000006879797210 */ /* 0x000fc4000071e4ff */
[----:B------:R-:W-:Y:S01]  /*3d8c0*/  IADD3 R126, PT, PT, R123, R92, RZ ;  /* 0x0000005c7b7e7210 */ /* 0x000fe20007ffe0ff */
[----:B------:R-:W-:Y:S01]  /*3d8d0*/  IMAD.X R125, RZ, RZ, RZ, P3 ;  /* 0x000000ffff7d7224 */ /* 0x000fe200018e06ff */
[----:B------:R-:W-:Y:S01]  /*3d8e0*/  IADD3 R95, P3, PT, R96, R95, RZ ;  /* 0x0000005f605f7210 */ /* 0x000fe20007f7e0ff */
[----:B------:R-:W-:Y:S01]  /*3d8f0*/  IMAD.WIDE.U32 R92, R127, -0x45f6b800, RZ ;  /* 0xba0948007f5c7825 */ /* 0x000fe200078e00ff */
[----:B------:R-:W-:Y:S02]  /*3d900*/  IADD3.X R109, P4, PT, R109, R229, RZ, P4, !PT ;  /* 0x000000e56d6d7210 */ /* 0x000fe4000279e4ff */
[----:B------:R-:W-:Y:S01]  /*3d910*/  IADD3.X R123, P0, PT, R125, R105, RZ, P0, !PT ;  /* 0x000000697d7b7210 */ /* 0x000fe2000071e4ff */
[----:B------:R-:W-:Y:S02]  /*3d920*/  IMAD.X R107, RZ, RZ, RZ, P5 ;  /* 0x000000ffff6b7224 */ /* 0x000fe400028e06ff */
[----:B------:R-:W-:Y:S01]  /*3d930*/  IMAD.MOV.U32 R106, RZ, RZ, R97 ;  /* 0x000000ffff6a7224 */ /* 0x000fe200078e0061 */
[----:B------:R-:W-:Y:S01]  /*3d940*/  IADD3.X R110, P0, PT, R121, R110, RZ, P0, !PT ;  /* 0x0000006e796e7210 */ /* 0x000fe2000071e4ff */
[----:B------:R-:W-:-:S03]  /*3d950*/  IMAD.WIDE.U32 R90, R124, -0x1, RZ ;  /* 0xffffffff7c5a7825 */ /* 0x000fc600078e00ff */
[----:B------:R-:W-:Y:S01]  /*3d960*/  IADD3.X R111, P0, PT, R123, R120, RZ, P0, !PT ;  /* 0x000000787b6f7210 */ /* 0x000fe2000071e4ff */
[----:B------:R-:W-:Y:S01]  /*3d970*/  IMAD.WIDE.U32.X R106, R87, R214, R106, P3 ;  /* 0x000000d6576a7225 */ /* 0x000fe200018e046a */
[----:B------:R-:W-:Y:S02]  /*3d980*/  IADD3 R91, PT, PT, R91, R113, RZ ;  /* 0x000000715b5b7210 */ /* 0x000fe40007ffe0ff */
[----:B------:R-:W-:Y:S01]  /*3d990*/  IADD3.X R97, P0, PT, RZ, RZ, RZ, P0, !PT ;  /* 0x000000ffff617210 */ /* 0x000fe2000071e4ff */
[----:B------:R-:W-:-:S04]  /*3d9a0*/  IMAD.WIDE.U32 R104, P3, R160, 0x1ef3622f, R92 ;  /* 0x1ef3622fa0687825 */ /* 0x000fc8000786005c */
[----:B------:R-:W-:-:S04]  /*3d9b0*/  IMAD.WIDE.U32 R92, R160, -0x45f6b800, RZ ;  /* 0xba094800a05c7825 */ /* 0x000fc800078e00ff */
[----:B------:R-:W-:Y:S01]  /*3d9c0*/  IMAD.WIDE.U32 R82, R90, 0x1, RZ ;  /* 0x000000015a527825 */ /* 0x000fe200078e00ff */
[----:B------:R-:W-:-:S03]  /*3d9d0*/  IADD3 R87, P5, PT, R104, R93, RZ ;  /* 0x0000005d68577210 */ /* 0x000fc60007fbe0ff */
[----:B------:R-:W-:Y:S01]  /*3d9e0*/  IMAD.WIDE.U32 R134, R127, 0x6ca1493b, RZ ;  /* 0x6ca1493b7f867825 */ /* 0x000fe200078e00ff */
[----:B------:R-:W-:Y:S02]  /*3d9f0*/  IADD3 RZ, P2, PT, R124, R82, RZ ;  /* 0x000000527cff7210 */ /* 0x000fe40007f5e0ff */
[----:B------:R-:W-:Y:S01]  /*3da00*/  IADD3.X R82, P4, PT, R112, R122, RZ, P4, !PT ;  /* 0x0000007a70527210 */ /* 0x000fe2000279e4ff */
[----:B------:R-:W-:Y:S01]  /*3da10*/  IMAD.X R229, RZ, RZ, RZ, P3 ;  /* 0x000000ffffe57224 */ /* 0x000fe200018e06ff */
[----:B------:R-:W-:Y:S01]  /*3da20*/  IADD3 RZ, P3, PT, R110, R100, RZ ;  /* 0x000000646eff7210 */ /* 0x000fe20007f7e0ff */
[----:B------:R-:W-:Y:S02]  /*3da30*/  IMAD.MOV.U32 R228, RZ, RZ, R105 ;  /* 0x000000ffffe47224 */ /* 0x000fe400078e0069 */
[----:B------:R-:W-:Y:S01]  /*3da40*/  IMAD.X R100, RZ, RZ, RZ, P0 ;  /* 0x000000ffff647224 */ /* 0x000fe200000e06ff */
[----:B------:R-:W-:Y:S01]  /*3da50*/  IADD3.X RZ, P3, PT, R111, R101, RZ, P3, !PT ;  /* 0x000000656fff7210 */ /* 0x000fe20001f7e4ff */
[----:B------:R-:W-:-:S04]  /*3da60*/  IMAD.WIDE.U32.X R228, R127, 0x1ef3622f, R228, P5 ;  /* 0x1ef3622f7fe47825 */ /* 0x000fc800028e04e4 */
[----:B------:R-:W-:-:S04]  /*3da70*/  IMAD.WIDE.U32 R226, P5, R160, 0x1a22d9f3, R226 ;  /* 0x1a22d9f3a0e27825 */ /* 0x000fc800078a00e2 */
[----:B------:R-:W-:-:S04]  /*3da80*/  IMAD.WIDE.U32 R124, R160, 0x6ca1493b, RZ ;  /* 0x6ca1493ba07c7825 */ /* 0x000fc800078e00ff */
[----:B------:R-:W-:-:S04]  /*3da90*/  IMAD.WIDE.U32 R134, P0, R160, -0x39c4fa40, R134 ;  /* 0xc63b05c0a0867825 */ /* 0x000fc80007800086 */
[----:B------:R-:W-:Y:S01]  /*3daa0*/  IMAD.X R169, RZ, RZ, RZ, P5 ;  /* 0x000000ffffa97224 */ /* 0x000fe200028e06ff */
[----:B------:R-:W-:Y:S01]  /*3dab0*/  IADD3 R105, P5, PT, R226, R171, RZ ;  /* 0x000000abe2697210 */ /* 0x000fe20007fbe0ff */
[----:B------:R-:W-:Y:S01]  /*3dac0*/  IMAD.X R123, RZ, RZ, RZ, P0 ;  /* 0x000000ffff7b7224 */ /* 0x000fe200000e06ff */
[----:B------:R-:W-:Y:S01]  /*3dad0*/  IADD3 R125, P0, PT, R134, R125, RZ ;  /* 0x0000007d867d7210 */ /* 0x000fe20007f1e0ff */
[----:B------:R-:W-:-:S04]  /*3dae0*/  IMAD.WIDE.U32 R120, R127, 0x17c510ea, RZ ;  /* 0x17c510ea7f787825 */ /* 0x000fc800078e00ff */
[----:B------:R-:W-:-:S04]  /*3daf0*/  IMAD.WIDE.U32 R112, R91, 0x1, RZ ;  /* 0x000000015b707825 */ /* 0x000fc800078e00ff */
[----:B------:R-:W-:Y:S02]  /*3db00*/  IMAD.MOV.U32 R168, RZ, RZ, R227 ;  /* 0x000000ffffa87224 */ /* 0x000fe400078e00e3 */
[----:B------:R-:W-:Y:S02]  /*3db10*/  IMAD.MOV.U32 R122, RZ, RZ, R135 ;  /* 0x000000ffff7a7224 */ /* 0x000fe400078e0087 */
[----:B------:R-:W-:-:S04]  /*3db20*/  IMAD.WIDE.U32.X R168, R127, 0x1a22d9f3, R168, P5 ;  /* 0x1a22d9f37fa87825 */ /* 0x000fc800028e04a8 */
[----:B------:R-:W-:-:S04]  /*3db30*/  IMAD.WIDE.U32.X R122, R127, -0x39c4fa40, R122, P0 ;  /* 0xc63b05c07f7a7825 */ /* 0x000fc800000e047a */
[----:B------:R-:W-:-:S04]  /*3db40*/  IMAD.WIDE.U32 R120, P5, R160, 0x1ae3a46, R120 ;  /* 0x01ae3a46a0787825 */ /* 0x000fc800078a0078 */
[----:B------:R-:W-:-:S04]  /*3db50*/  IMAD.WIDE.U32 R112, P0, R90, -0x7af74000, R112 ;  /* 0x8508c0005a707825 */ /* 0x000fc80007800070 */
[----:B------:R-:W-:Y:S01]  /*3db60*/  IMAD.X R93, RZ, RZ, RZ, P5 ;  /* 0x000000ffff5d7224 */ /* 0x000fe200028e06ff */
[----:B------:R-:W-:Y:S01]  /*3db70*/  IADD3 R112, P5, PT, R83, R112, RZ ;  /* 0x0000007053707210 */ /* 0x000fe20007fbe0ff */
[----:B------:R-:W-:Y:S01]  /*3db80*/  IMAD.X R231, RZ, RZ, RZ, P0 ;  /* 0x000000ffffe77224 */ /* 0x000fe200000e06ff */
[----:B------:R-:W-:Y:S01]  /*3db90*/  IADD3.X R83, P4, PT, R109, R126, RZ, P4, !PT ;  /* 0x0000007e6d537210 */ /* 0x000fe2000279e4ff */
[----:B------:R-:W-:Y:S01]  /*3dba0*/  IMAD.MOV.U32 R230, RZ, RZ, R113 ;  /* 0x000000ffffe67224 */ /* 0x000fe200078e0071 */
[----:B------:R-:W-:Y:S01]  /*3dbb0*/  IADD3.X R126, P3, PT, R97, R148, RZ, P3, !PT ;  /* 0x00000094617e7210 */ /* 0x000fe20001f7e4ff */
[----:B------:R-:W-:Y:S01]  /*3dbc0*/  IMAD.MOV.U32 R138, RZ, RZ, R130 ;  /* 0x000000ffff8a7224 */ /* 0x000fe200078e0082 */
[----:B------:R-:W-:Y:S01]  /*3dbd0*/  IADD3 RZ, P0, PT, R82, R92, RZ ;  /* 0x0000005c52ff7210 */ /* 0x000fe20007f1e0ff */
[----:B------:R-:W-:Y:S01]  /*3dbe0*/  IMAD.WIDE.U32.X R230, R91, -0x7af74000, R230, P5 ;  /* 0x8508c0005be67825 */ /* 0x000fe200028e04e6 */
[----:B------:R-:W-:Y:S02]  /*3dbf0*/  IADD3.X RZ, P2, PT, R115, R112, RZ, P2, !PT ;  /* 0x0000007073ff7210 */ /* 0x000fe4000175e4ff */
[----:B------:R-:W-:Y:S01]  /*3dc00*/  IADD3.X R148, P3, PT, R100, R149, RZ, P3, !PT ;  /* 0x0000009564947210 */ /* 0x000fe20001f7e4ff */
[----:B------:R-:W-:Y:S01]  /*3dc10*/  IMAD.WIDE.U32 R112, R160, 0x17c510ea, RZ ;  /* 0x17c510eaa0707825 */ /* 0x000fe200078e00ff */
[----:B------:R-:W-:-:S02]  /*3dc20*/  IADD3.X RZ, P0, PT, R83, R87, RZ, P0, !PT ;  /* 0x0000005753ff7210 */ /* 0x000fc4000071e4ff */
[----:B------:R-:W-:Y:S01]  /*3dc30*/  IADD3.X R109, P4, PT, RZ, RZ, RZ, P4, !PT ;  /* 0x000000ffff6d7210 */ /* 0x000fe2000279e4ff */
[----:B------:R-:W-:Y:S01]  /*3dc40*/  IMAD.WIDE.U32 R82, R160, -0x45f6b800, R82 ;  /* 0xba094800a0527825 */ /* 0x000fe200078e0052 */
[----:B------:R-:W-:Y:S02]  /*3dc50*/  IADD3.X R87, P2, PT, RZ, R230, RZ, P2, !PT ;  /* 0x000000e6ff577210 */ /* 0x000fe4000175e4ff */
[----:B------:R-:W-:Y:S01]  /*3dc60*/  IADD3.X R100, P3, PT, R126, R85, RZ, P3, !PT ;  /* 0x000000557e647210 */ /* 0x000fe20001f7e4ff */
[----:B------:R-:W-:Y:S01]  /*3dc70*/  IMAD.X R115, RZ, RZ, RZ, P4 ;  /* 0x000000ffff737224 */ /* 0x000fe200020e06ff */
[----:B------:R-:W-:Y:S01]  /*3dc80*/  IADD3.X R230, P2, PT, RZ, R231, RZ, P2, !PT ;  /* 0x000000e7ffe67210 */ /* 0x000fe2000175e4ff */
[----:B------:R-:W-:Y:S01]  /*3dc90*/  IMAD.MOV.U32 R92, RZ, RZ, R121 ;  /* 0x000000ffff5c7224 */ /* 0x000fe200078e0079 */
[----:B------:R-:W-:Y:S01]  /*3dca0*/  IADD3 R97, P5, PT, R120, R113, RZ ;  /* 0x0000007178617210 */ /* 0x000fe20007fbe0ff */
[----:B------:R-:W-:Y:S01]  /*3dcb0*/  IMAD.IADD R113, R83, 0x1, R104 ;  /* 0x0000000153717824 */ /* 0x000fe200078e0268 */
[----:B------:R-:W-:Y:S01]  /*3dcc0*/  IADD3 RZ, P4, PT, R100, R94, RZ ;  /* 0x0000005e64ff7210 */ /* 0x000fe20007f9e0ff */
[----:B------:R-:W-:Y:S01]  /*3dcd0*/  IMAD.WIDE.U32 R84, R84, R203, R140 ;  /* 0x000000cb54547225 */ /* 0x000fe200078e008c */
[----:B------:R-:W-:-:S02]  /*3dce0*/  IADD3.X R101, P3, PT, R148, R117, RZ, P3, !PT ;  /* 0x0000007594657210 */ /* 0x000fc40001f7e4ff */
[----:B------:R-:W-:Y:S01]  /*3dcf0*/  IADD3.X R83, P0, PT, R109, R228, RZ, P0, !PT ;  /* 0x000000e46d537210 */ /* 0x000fe2000071e4ff */
[----:B------:R-:W-:Y:S01]  /*3dd00*/  IMAD.WIDE.U32 R148, R91, 0x30000000, RZ ;  /* 0x300000005b947825 */ /* 0x000fe200078e00ff */
[----:B------:R-:W-:Y:S02]  /*3dd10*/  IADD3.X R82, P2, PT, R87, R82, RZ, P2, !PT ;  /* 0x0000005257527210 */ /* 0x000fe4000175e4ff */
[----:B------:R-:W-:Y:S01]  /*3dd20*/  IADD3.X RZ, P4, PT, R101, R95, RZ, P4, !PT ;  /* 0x0000005f65ff7210 */ /* 0x000fe2000279e4ff */
[----:B------:R-:W-:Y:S01]  /*3dd30*/  IMAD.WIDE.U32.X R92, R127, 0x1ae3a46, R92, P5 ;  /* 0x01ae3a467f5c7825 */ /* 0x000fe200028e045c */
[----:B------:R-:W-:Y:S02]  /*3dd40*/  IADD3.X R87, P3, PT, RZ, RZ, RZ, P3, !PT ;  /* 0x000000ffff577210 */ /* 0x000fe40001f7e4ff */
[----:B------:R-:W-:Y:S01]  /*3dd50*/  IADD3.X R228, P0, PT, R115, R229, RZ, P0, !PT ;  /* 0x000000e573e47210 */ /* 0x000fe2000071e4ff */
[----:B------:R-:W-:Y:S01]  /*3dd60*/  IMAD.WIDE.U32 R126, R90, 0x30000000, RZ ;  /* 0x300000005a7e7825 */ /* 0x000fe200078e00ff */
[----:B------:R-:W-:-:S02]  /*3dd70*/  IADD3.X R87, P4, PT, R87, R106, RZ, P4, !PT ;  /* 0x0000006a57577210 */ /* 0x000fc4000279e4ff */
[----:B------:R-:W-:Y:S01]  /*3dd80*/  IADD3.X R84, P0, PT, R83, R84, RZ, P0, !PT ;  /* 0x0000005453547210 */ /* 0x000fe2000071e4ff */
[----:B------:R-:W-:Y:S01]  /*3dd90*/  IMAD.WIDE.U32 R94, P5, R90, 0x170b5d44, R148 ;  /* 0x170b5d445a5e7825 */ /* 0x000fe200078a0094 */
[----:B------:R-:W-:Y:S02]  /*3dda0*/  IADD3 R85, PT, PT, R85, R132, RZ ;  /* 0x0000008455557210 */ /* 0x000fe40007ffe0ff */
[----:B------:R-:W-:Y:S01]  /*3ddb0*/  IADD3.X R109, PT, PT, R107, RZ, RZ, P4, P3 ;  /* 0x000000ff6b6d7210 */ /* 0x000fe200027e64ff */
[----:B------:R-:W-:Y:S01]  /*3ddc0*/  IMAD.X R107, RZ, RZ, RZ, P5 ;  /* 0x000000ffff6b7224 */ /* 0x000fe200028e06ff */
[----:B------:R-:W-:Y:S01]  /*3ddd0*/  IADD3 R115, P4, PT, R94, R127, RZ ;  /* 0x0000007f5e737210 */ /* 0x000fe20007f9e0ff */
[----:B------:R-:W-:Y:S01]  /*3dde0*/  IMAD.MOV.U32 R106, RZ, RZ, R95 ;  /* 0x000000ffff6a7224 */ /* 0x000fe200078e005f */
[----:B------:R-:W-:Y:S01]  /*3ddf0*/  IADD3 RZ, P3, PT, R82, R126, RZ ;  /* 0x0000007e52ff7210 */ /* 0x000fe20007f7e0ff */
[----:B------:R-:W-:Y:S01]  /*3de00*/  IMAD.WIDE.U32 R132, R77, R213, RZ ;  /* 0x000000d54d847225 */ /* 0x000fe200078e00ff */
[----:B------:R-:W-:-:S02]  /*3de10*/  IADD3.X R83, P2, PT, R230, R113, RZ, P2, !PT ;  /* 0x00000071e6537210 */ /* 0x000fc4000175e4ff */
[----:B------:R-:W-:Y:S01]  /*3de20*/  IADD3 RZ, P5, PT, R84, R170, RZ ;  /* 0x000000aa54ff7210 */ /* 0x000fe20007fbe0ff */
[----:B------:R-:W-:Y:S01]  /*3de30*/  IMAD.WIDE.U32 R148, R90, 0xf5138f, RZ ;  /* 0x00f5138f5a947825 */ /* 0x000fe200078e00ff */
[----:B------:R-:W-:Y:S02]  /*3de40*/  IADD3.X R85, P0, PT, R228, R85, RZ, P0, !PT ;  /* 0x00000055e4557210 */ /* 0x000fe4000071e4ff */
[----:B------:R-:W-:Y:S01]  /*3de50*/  IADD3.X RZ, P3, PT, R83, R115, RZ, P3, !PT ;  /* 0x0000007353ff7210 */ /* 0x000fe20001f7e4ff */
[----:B------:R-:W-:Y:S01]  /*3de60*/  IMAD.WIDE.U32 R150, R86, R205, R150 ;  /* 0x000000cd56967225 */ /* 0x000fe200078e0096 */
[----:B------:R-:W-:Y:S02]  /*3de70*/  IADD3.X RZ, P5, PT, R85, R105, RZ, P5, !PT ;  /* 0x0000006955ff7210 */ /* 0x000fe40002fbe4ff */
[----:B------:R-:W-:Y:S01]  /*3de80*/  IADD3.X R115, P2, PT, RZ, RZ, RZ, P2, !PT ;  /* 0x000000ffff737210 */ /* 0x000fe2000175e4ff */
[----:B------:R-:W-:-:S04]  /*3de90*/  IMAD.WIDE.U32.X R104, R91, 0x170b5d44, R106, P4 ;  /* 0x170b5d445b687825 */ /* 0x000fc800020e046a */
[----:B------:R-:W-:Y:S01]  /*3dea0*/  IMAD.WIDE.U32 R106, R90, 0x30000000, R82 ;  /* 0x300000005a6a7825 */ /* 0x000fe200078e0052 */
[----:B------:R-:W-:-:S03]  /*3deb0*/  IADD3.X R115, P3, PT, R115, R104, RZ, P3, !PT ;  /* 0x0000006873737210 */ /* 0x000fc60001f7e4ff */
[----:B------:R-:W-:-:S04]  /*3dec0*/  IMAD.WIDE.U32 R126, R160, 0xf5138f, R84 ;  /* 0x00f5138fa07e7825 */ /* 0x000fc800078e0054 */
[----:B------:R-:W-:Y:S02]  /*3ded0*/  IMAD.X R117, RZ, RZ, RZ, P2 ;  /* 0x000000ffff757224 */ /* 0x000fe400010e06ff */
[----:B------:R-:W-:-:S03]  /*3dee0*/  IMAD.WIDE.U32 R84, R91, -0x45f6b800, RZ ;  /* 0xba0948005b547825 */ /* 0x000fc600078e00ff */
[----:B------:R-:W-:Y:S01]  /*3def0*/  IADD3.X R117, P2, PT, R117, R105, RZ, P3, !PT ;  /* 0x0000006975757210 */ /* 0x000fe20001f5e4ff */
[----:B------:R-:W-:Y:S01]  /*3df00*/  IMAD.IADD R113, R107, 0x1, R94 ;  /* 0x000000016b717824 */ /* 0x000fe200078e025e */
[----:B------:R-:W-:Y:S01]  /*3df10*/  IADD3.X R107, P0, PT, RZ, RZ, RZ, P0, !PT ;  /* 0x000000ffff6b7210 */ /* 0x000fe2000071e4ff */
[----:B------:R-:W-:Y:S01]  /*3df20*/  IMAD.IADD R226, R127, 0x1, R226 ;  /* 0x000000017fe27824 */ /* 0x000fe200078e02e2 */
[----:B------:R-:W-:Y:S01]  /*3df30*/  IADD3.X R126, P2, PT, R115, R126, RZ, P2, !PT ;  /* 0x0000007e737e7210 */ /* 0x000fe2000175e4ff */
[----:B------:R-:W-:Y:S01]  /*3df40*/  IMAD.WIDE.U32 R94, P3, R90, 0x1ef3622f, R84 ;  /* 0x1ef3622f5a5e7825 */ /* 0x000fe20007860054 */
[----:B------:R-:W-:-:S03]  /*3df50*/  IADD3.X R115, P5, PT, R107, R168, RZ, P5, !PT ;  /* 0x000000a86b737210 */ /* 0x000fc60002fbe4ff */
[----:B------:R-:W-:-:S04]  /*3df60*/  IMAD.WIDE.U32 R84, R106, -0x1, RZ ;  /* 0xffffffff6a547825 */ /* 0x000fc800078e00ff */
[----:B------:R-:W-:Y:S02]  /*3df70*/  IMAD R127, R106, -0x7af74001, -R113 ;  /* 0x8508bfff6a7f7824 */ /* 0x000fe400078e0a71 */
[----:B------:R-:W-:Y:S01]  /*3df80*/  IMAD.WIDE.U32 R82, P4, R76, R214, R132 ;  /* 0x000000d64c527225 */ /* 0x000fe20007880084 */
[----:B------:R-:W-:-:S03]  /*3df90*/  IADD3.X R133, PT, PT, RZ, RZ, RZ, P3, !PT ;  /* 0x000000ffff857210 */ /* 0x000fc60001ffe4ff */
[----:B------:R-:W-:-:S04]  /*3dfa0*/  IMAD.WIDE.U32 R104, R90, -0x45f6b800, RZ ;  /* 0xba0948005a687825 */ /* 0x000fc800078e00ff */
[----:B------:R-:W-:Y:S01]  /*3dfb0*/  IMAD.IADD R85, R85, 0x1, R127 ;  /* 0x0000000155557824 */ /* 0x000fe200078e027f */
[----:B------:R-:W-:Y:S01]  /*3dfc0*/  IADD3.X R127, P2, PT, R117, R226, RZ, P2, !PT ;  /* 0x000000e2757f7210 */ /* 0x000fe2000175e4ff */
[----:B------:R-:W-:Y:S01]  /*3dfd0*/  IMAD.X R121, RZ, RZ, RZ, P4 ;  /* 0x000000ffff797224 */ /* 0x000fe200020e06ff */
[----:B------:R-:W-:Y:S01]  /*3dfe0*/  IADD3 R131, P4, PT, R94, R105, RZ ;  /* 0x000000695e837210 */ /* 0x000fe20007f9e0ff */
[----:B------:R-:W-:Y:S01]  /*3dff0*/  IMAD.X R129, RZ, RZ, RZ, P0 ;  /* 0x000000ffff817224 */ /* 0x000fe200000e06ff */
[----:B------:R-:W-:Y:S01]  /*3e000*/  IADD3 RZ, P0, PT, R126, R104, RZ ;  /* 0x000000687eff7210 */ /* 0x000fe20007f1e0ff */
[----:B------:R-:W-:-:S03]  /*3e010*/  IMAD.WIDE.U32 R104, R84, 0x1, RZ ;  /* 0x0000000154687825 */ /* 0x000fc600078e00ff */
[----:B------:R-:W-:Y:S01]  /*3e020*/  IADD3.X R168, P5, PT, R129, R169, RZ, P5, !PT ;  /* 0x000000a981a87210 */ /* 0x000fe20002fbe4ff */
[----:B------:R-:W-:Y:S01]  /*3e030*/  IMAD.WIDE.U32 R140, R85, 0x1, RZ ;  /* 0x00000001558c7825 */ /* 0x000fe200078e00ff */
[----:B------:R-:W-:Y:S02]  /*3e040*/  IADD3 RZ, P3, PT, R106, R104, RZ ;  /* 0x000000686aff7210 */ /* 0x000fe40007f7e0ff */
[----:B------:R-:W-:Y:S01]  /*3e050*/  IADD3.X R129, P2, PT, RZ, RZ, RZ, P2, !PT ;  /* 0x000000ffff817210 */ /* 0x000fe2000175e4ff */
[----:B------:R-:W-:Y:S01]  /*3e060*/  IMAD.MOV.U32 R132, RZ, RZ, R95 ;  /* 0x000000ffff847224 */ /* 0x000fe200078e005f */
[----:B------:R-:W-:Y:S01]  /*3e070*/  IADD3.X RZ, P0, PT, R127, R131, RZ, P0, !PT ;  /* 0x000000837fff7210 */ /* 0x000fe2000071e4ff */
[----:B------:R-:W-:-:S04]  /*3e080*/  IMAD.WIDE.U32 R130, R91, 0xf5138f, RZ ;  /* 0x00f5138f5b827825 */ /* 0x000fc800078e00ff */
[----:B------:R-:W-:-:S04]  /*3e090*/  IMAD.WIDE.U32.X R132, R91, 0x1ef3622f, R132, P4 ;  /* 0x1ef3622f5b847825 */ /* 0x000fc800020e0484 */
[----:B------:R-:W-:Y:S01]  /*3e0a0*/  IMAD.WIDE.U32 R106, P4, R84, -0x7af74000, R140 ;  /* 0x8508c000546a7825 */ /* 0x000fe2000788008c */
[----:B------:R-:W-:-:S03]  /*3e0b0*/  IADD3.X R129, P0, PT, R129, R132, RZ, P0, !PT ;  /* 0x0000008481817210 */ /* 0x000fc6000071e4ff */
[----:B------:R-:W-:Y:S01]  /*3e0c0*/  IMAD.X R117, RZ, RZ, RZ, P2 ;  /* 0x000000ffff757224 */ /* 0x000fe200010e06ff */
[----:B------:R-:W-:Y:S01]  /*3e0d0*/  IADD3 R104, P2, PT, R105, R106, RZ ;  /* 0x0000006a69687210 */ /* 0x000fe20007f5e0ff */
[----:B------:R-:W-:Y:S02]  /*3e0e0*/  IMAD.X R105, RZ, RZ, RZ, P4 ;  /* 0x000000ffff697224 */ /* 0x000fe400020e06ff */
[----:B------:R-:W-:Y:S01]  /*3e0f0*/  IMAD.WIDE.U32 R140, R86, R203, R138 ;  /* 0x000000cb568c7225 */ /* 0x000fe200078e008a */
[----:B------:R-:W-:Y:S02]  /*3e100*/  IADD3.X RZ, P3, PT, R113, R104, RZ, P3, !PT ;  /* 0x0000006871ff7210 */ /* 0x000fe40001f7e4ff */
[----:B------:R-:W-:Y:S01]  /*3e110*/  IADD3.X R117, P0, PT, R117, R133, RZ, P0, !PT ;  /* 0x0000008575757210 */ /* 0x000fe2000071e4ff */
[----:B------:R-:W-:Y:S02]  /*3e120*/  IMAD.MOV.U32 R104, RZ, RZ, R107 ;  /* 0x000000ffff687224 */ /* 0x000fe400078e006b */
[----:B------:R-:W-:Y:S01]  /*3e130*/  IMAD.WIDE.U32 R138, P4, R90, 0x1a22d9f3, R130 ;  /* 0x1a22d9f35a8a7825 */ /* 0x000fe20007880082 */
[----:B------:R-:W-:-:S03]  /*3e140*/  IADD3.X R130, P5, PT, R115, R140, RZ, P5, !PT ;  /* 0x0000008c73827210 */ /* 0x000fc60002fbe4ff */
[----:B------:R-:W-:Y:S01]  /*3e150*/  IMAD.WIDE.U32.X R104, R85, -0x7af74000, R104, P2 ;  /* 0x8508c00055687825 */ /* 0x000fe200010e0468 */
[----:B------:R-:W-:Y:S02]  /*3e160*/  IADD3 R113, P2, PT, R138, R149, RZ ;  /* 0x000000958a717210 */ /* 0x000fe40007f5e0ff */
[----:B------:R-:W-:Y:S01]  /*3e170*/  MOV R140, R139 ;  /* 0x0000008b008c7202 */ /* 0x000fe20000000f00 */
[----:B------:R-:W-:Y:S01]  /*3e180*/  IMAD.IADD R95, R141, 0x1, R118 ;  /* 0x000000018d5f7824 */ /* 0x000fe200078e0276 */
[----:B------:R-:W-:Y:S01]  /*3e190*/  IADD3.X R135, P3, PT, RZ, R104, RZ, P3, !PT ;  /* 0x00000068ff877210 */ /* 0x000fe20001f7e4ff */
[----:B------:R-:W-:-:S03]  /*3e1a0*/  IMAD.WIDE.U32 R106, R91, 0x6ca1493b, RZ ;  /* 0x6ca1493b5b6a7825 */ /* 0x000fc600078e00ff */
[----:B------:R-:W-:Y:S01]  /*3e1b0*/  IADD3.X R131, P5, PT, R168, R95, RZ, P5, !PT ;  /* 0x0000005fa8837210 */ /* 0x000fe20002fbe4ff */
[----:B------:R-:W-:Y:S01]  /*3e1c0*/  IMAD.X R141, RZ, RZ, RZ, P4 ;  /* 0x000000ffff8d7224 */ /* 0x000fe200020e06ff */
[----:B------:R-:W-:Y:S01]  /*3e1d0*/  IADD3.X R115, P3, PT, RZ, R105, RZ, P3, !PT ;  /* 0x00000069ff737210 */ /* 0x000fe20001f7e4ff */
[----:B------:R-:W-:Y:S01]  /*3e1e0*/  IMAD.WIDE.U32 R104, R90, 0x6ca1493b, RZ ;  /* 0x6ca1493b5a687825 */ /* 0x000fe200078e00ff */
[----:B------:R-:W-:Y:S02]  /*3e1f0*/  IADD3 RZ, P4, PT, R130, R124, RZ ;  /* 0x0000007c82ff7210 */ /* 0x000fe40007f9e0ff */
[----:B------:R-:W-:Y:S01]  /*3e200*/  IADD3.X R139, P5, PT, RZ, RZ, RZ, P5, !PT ;  /* 0x000000ffff8b7210 */ /* 0x000fe20002fbe4ff */
[----:B------:R-:W-:Y:S01]  /*3e210*/  IMAD.WIDE.U32.X R140, R91, 0x1a22d9f3, R140, P2 ;  /* 0x1a22d9f35b8c7825 */ /* 0x000fe200010e048c */
[----:B------:R-:W-:-:S03]  /*3e220*/  IADD3.X RZ, P4, PT, R131, R125, RZ, P4, !PT ;  /* 0x0000007d83ff7210 */ /* 0x000fc6000279e4ff */
[----:B------:R-:W-:Y:S01]  /*3e230*/  IMAD.WIDE.U32 R106, P2, R90, -0x39c4fa40, R106 ;  /* 0xc63b05c05a6a7825 */ /* 0x000fe2000784006a */
[----:B------:R-:W-:-:S03]  /*3e240*/  IADD3.X R139, P4, PT, R139, R122, RZ, P4, !PT ;  /* 0x0000007a8b8b7210 */ /* 0x000fc6000279e4ff */
[----:B------:R-:W-:-:S04]  /*3e250*/  IMAD.WIDE.U32 R168, R160, 0x6ca1493b, R130 ;  /* 0x6ca1493ba0a87825 */ /* 0x000fc800078e0082 */
[----:B------:R-:W-:Y:S01]  /*3e260*/  IMAD.X R133, RZ, RZ, RZ, P2 ;  /* 0x000000ffff857224 */ /* 0x000fe200010e06ff */
[----:B------:R-:W-:Y:S01]  /*3e270*/  IADD3 R105, P2, PT, R106, R105, RZ ;  /* 0x000000696a697210 */ /* 0x000fe20007f5e0ff */
[----:B------:R-:W-:Y:S01]  /*3e280*/  IMAD.WIDE.U32 R126, R90, -0x45f6b800, R126 ;  /* 0xba0948005a7e7825 */ /* 0x000fe200078e007e */
[----:B------:R-:W-:-:S03]  /*3e290*/  IADD3.X R168, P0, PT, R129, R168, RZ, P0, !PT ;  /* 0x000000a881a87210 */ /* 0x000fc6000071e4ff */
[----:B------:R-:W-:-:S04]  /*3e2a0*/  IMAD.WIDE.U32 R130, R91, 0x17c510ea, RZ ;  /* 0x17c510ea5b827825 */ /* 0x000fc800078e00ff */
[----:B------:R-:W-:Y:S02]  /*3e2b0*/  IMAD.MOV.U32 R132, RZ, RZ, R107 ;  /* 0x000000ffff847224 */ /* 0x000fe400078e006b */
[----:B------:R-:W-:Y:S01]  /*3e2c0*/  IMAD.IADD R95, R127, 0x1, R94 ;  /* 0x000000017f5f7824 */ /* 0x000fe200078e025e */
[----:B------:R-:W-:Y:S01]  /*3e2d0*/  IADD3.X R94, P3, PT, R135, R126, RZ, P3, !PT ;  /* 0x0000007e875e7210 */ /* 0x000fe20001f7e4ff */
[----:B------:R-:W-:Y:S02]  /*3e2e0*/  IMAD.IADD R134, R169, 0x1, R134 ;  /* 0x00000001a9867824 */ /* 0x000fe400078e0286 */
[----:B------:R-:W-:Y:S01]  /*3e2f0*/  IMAD.WIDE.U32.X R132, R91, -0x39c4fa40, R132, P2 ;  /* 0xc63b05c05b847825 */ /* 0x000fe200010e0484 */
[----:B------:R-:W-:Y:S02]  /*3e300*/  IADD3.X R95, P3, PT, R115, R95, RZ, P3, !PT ;  /* 0x0000005f735f7210 */ /* 0x000fe40001f7e4ff */
[----:B------:R-:W-:Y:S01]  /*3e310*/  IADD3.X R169, P0, PT, R117, R134, RZ, P0, !PT ;  /* 0x0000008675a97210 */ /* 0x000fe2000071e4ff */
[----:B------:R-:W-:Y:S01]  /*3e320*/  IMAD.WIDE.U32 R124, R85, 0x30000000, RZ ;  /* 0x30000000557c7825 */ /* 0x000fe200078e00ff */
[----:B------:R-:W-:-:S03]  /*3e330*/  IADD3.X R115, P3, PT, RZ, RZ, RZ, P3, !PT ;  /* 0x000000ffff737210 */ /* 0x000fc60001f7e4ff */
[----:B------:R-:W-:-:S04]  /*3e340*/  IMAD.WIDE.U32 R130, P2, R90, 0x1ae3a46, R130 ;  /* 0x01ae3a465a827825 */ /* 0x000fc80007840082 */
[----:B------:R-:W-:-:S04]  /*3e350*/  IMAD.WIDE.U32 R126, R90, 0x17c510ea, RZ ;  /* 0x17c510ea5a7e7825 */ /* 0x000fc800078e00ff */
[----:B------:R-:W-:Y:S01]  /*3e360*/  IMAD.X R135, RZ, RZ, RZ, P2 ;  /* 0x000000ffff877224 */ /* 0x000fe200010e06ff */
[----:B------:R-:W-:Y:S01]  /*3e370*/  IADD3 R107, P2, PT, R130, R127, RZ ;  /* 0x0000007f826b7210 */ /* 0x000fe20007f5e0ff */
[----:B------:R-:W-:Y:S01]  /*3e380*/  IMAD.X R129, RZ, RZ, RZ, P5 ;  /* 0x000000ffff817224 */ /* 0x000fe200028e06ff */
[----:B------:R-:W-:Y:S01]  /*3e390*/  IADD3.X R127, P0, PT, RZ, RZ, RZ, P0, !PT ;  /* 0x000000ffff7f7210 */ /* 0x000fe2000071e4ff */
[----:B------:R-:W-:-:S04]  /*3e3a0*/  IMAD.WIDE.U32 R124, P5, R84, 0x170b5d44, R124 ;  /* 0x170b5d44547c7825 */ /* 0x000fc800078a007c */
[----:B------:R-:W-:-:S04]  /*3e3b0*/  IMAD.WIDE.U32 R170, R84, 0x30000000, RZ ;  /* 0x3000000054aa7825 */ /* 0x000fc800078e00ff */
[----:B------:R-:W-:Y:S02]  /*3e3c0*/  IMAD.MOV.U32 R134, RZ, RZ, R131 ;  /* 0x000000ffff867224 */ /* 0x000fe400078e0083 */
[----:B------:R-:W-:Y:S01]  /*3e3d0*/  IMAD.X R149, RZ, RZ, RZ, P5 ;  /* 0x000000ffff957224 */ /* 0x000fe200028e06ff */
[----:B------:R-:W-:Y:S01]  /*3e3e0*/  IADD3 RZ, P5, PT, R168, R148, RZ ;  /* 0x00000094a8ff7210 */ /* 0x000fe20007fbe0ff */
[----:B------:R-:W-:Y:S01]  /*3e3f0*/  IMAD.WIDE.U32.X R134, R91, 0x1ae3a46, R134, P2 ;  /* 0x01ae3a465b867825 */ /* 0x000fe200010e0486 */
[----:B------:R-:W-:Y:S02]  /*3e400*/  IADD3 R171, P2, PT, R124, R171, RZ ;  /* 0x000000ab7cab7210 */ /* 0x000fe40007f5e0ff */
[----:B------:R-:W-:Y:S01]  /*3e410*/  MOV R148, R125 ;  /* 0x0000007d00947202 */ /* 0x000fe20000000f00 */
[----:B------:R-:W-:Y:S01]  /*3e420*/  IMAD.X R91, RZ, RZ, RZ, P0 ;  /* 0x000000ffff5b7224 */ /* 0x000fe200000e06ff */
[----:B------:R-:W-:Y:S01]  /*3e430*/  IADD3 RZ, P0, PT, R94, R170, RZ ;  /* 0x000000aa5eff7210 */ /* 0x000fe20007f1e0ff */
[----:B------:R-:W-:Y:S01]  /*3e440*/  IMAD.IADD R117, R151, 0x1, R116 ;  /* 0x0000000197757824 */ /* 0x000fe200078e0274 */
[----:B------:R-:W-:Y:S01]  /*3e450*/  IADD3.X RZ, P5, PT, R169, R113, RZ, P5, !PT ;  /* 0x00000071a9ff7210 */ /* 0x000fe20002fbe4ff */
[----:B------:R-:W-:Y:S01]  /*3e460*/  IMAD.WIDE.U32.X R148, R85, 0x170b5d44, R148, P2 ;  /* 0x170b5d4455947825 */ /* 0x000fe200010e0494 */
[----:B------:R-:W-:-:S02]  /*3e470*/  IADD3.X RZ, P0, PT, R95, R171, RZ, P0, !PT ;  /* 0x000000ab5fff7210 */ /* 0x000fc4000071e4ff */
[----:B------:R-:W-:Y:S01]  /*3e480*/  IADD3 RZ, P2, PT, R150, R78, RZ ;  /* 0x0000004e96ff7210 */ /* 0x000fe20007f5e0ff */
[----:B------:R-:W-:Y:S01]  /*3e490*/  IMAD.X R131, RZ, RZ, RZ, P3 ;  /* 0x000000ffff837224 */ /* 0x000fe200018e06ff */
[----:B------:R-:W-:Y:S01]  /*3e4a0*/  IADD3.X R125, P4, PT, R129, R123, RZ, P4, !PT ;  /* 0x0000007b817d7210 */ /* 0x000fe2000279e4ff */
[----:B------:R-:W-:Y:S01]  /*3e4b0*/  IMAD.WIDE.U32 R122, R85, -0x45f6b800, RZ ;  /* 0xba094800557a7825 */ /* 0x000fe200078e00ff */
[----:B------:R-:W-:Y:S02]  /*3e4c0*/  IADD3.X R115, P0, PT, R115, R148, RZ, P0, !PT ;  /* 0x0000009473737210 */ /* 0x000fe4000071e4ff */
[----:B------:R-:W-:Y:S01]  /*3e4d0*/  IADD3.X RZ, P2, PT, R117, R79, RZ, P2, !PT ;  /* 0x0000004f75ff7210 */ /* 0x000fe2000175e4ff */
[----:B------:R-:W-:Y:S01]  /*3e4e0*/  IMAD.MOV.U32 R116, RZ, RZ, R150 ;  /* 0x000000ffff747224 */ /* 0x000fe200078e0096 */
[----:B------:R-:W-:Y:S01]  /*3e4f0*/  IADD3.X R118, P3, PT, R127, R140, RZ, P5, !PT ;  /* 0x0000008c7f767210 */ /* 0x000fe20002f7e4ff */
[----:B------:R-:W-:Y:S01]  /*3e500*/  IMAD.WIDE.U32 R78, R90, 0xf5138f, R168 ;  /* 0x00f5138f5a4e7825 */ /* 0x000fe200078e00a8 */
[----:B------:R-:W-:-:S02]  /*3e510*/  IADD3.X R113, P0, PT, R131, R149, RZ, P0, !PT ;  /* 0x0000009583717210 */ /* 0x000fc4000071e4ff */
[----:B------:R-:W-:Y:S01]  /*3e520*/  IADD3.X R91, P3, PT, R91, R141, RZ, P3, !PT ;  /* 0x0000008d5b5b7210 */ /* 0x000fe20001f7e4ff */
[----:B------:R-:W-:Y:S01]  /*3e530*/  IMAD.WIDE.U32 R148, R76, R203, R116 ;  /* 0x000000cb4c947225 */ /* 0x000fe200078e0074 */
[----:B------:R-:W-:-:S03]  /*3e540*/  IADD3.X R78, P0, PT, R115, R78, RZ, P0, !PT ;  /* 0x0000004e734e7210 */ /* 0x000fc6000071e4ff */
[----:B------:R-:W-:-:S04]  /*3e550*/  IMAD.WIDE.U32 R116, P5, R84, 0x1ef3622f, R122 ;  /* 0x1ef3622f54747825 */ /* 0x000fc800078a007a */
[----:B------:R-:W-:Y:S01]  /*3e560*/  IMAD.IADD R122, R79, 0x1, R138 ;  /* 0x000000014f7a7824 */ /* 0x000fe200078e028a */
[----:B------:R-:W-:Y:S01]  /*3e570*/  IADD3.X R138, P4, PT, R139, R148, RZ, P4, !PT ;  /* 0x000000948b8a7210 */ /* 0x000fe2000279e4ff */
[----:B------:R-:W-:-:S03]  /*3e580*/  IMAD.WIDE.U32 R140, R84, -0x45f6b800, RZ ;  /* 0xba094800548c7825 */ /* 0x000fc600078e00ff */
[----:B------:R-:W-:Y:S01]  /*3e590*/  IADD3.X R79, P0, PT, R113, R122, RZ, P0, !PT ;  /* 0x0000007a714f7210 */ /* 0x000fe2000071e4ff */
[----:B------:R-:W-:Y:S01]  /*3e5a0*/  IMAD.IADD R150, R149, 0x1, R98 ;  /* 0x0000000195967824 */ /* 0x000fe200078e0262 */
[----:B------:R-:W-:Y:S01]  /*3e5b0*/  IADD3.X R113, P2, PT, RZ, R146, RZ, P2, !PT ;  /* 0x00000092ff717210 */ /* 0x000fe2000175e4ff */
[----:B------:R-:W-:Y:S01]  /*3e5c0*/  IMAD.X R123, RZ, RZ, RZ, P5 ;  /* 0x000000ffff7b7224 */ /* 0x000fe200028e06ff */
[----:B------:R-:W-:Y:S01]  /*3e5d0*/  IADD3 R98, P5, PT, R116, R141, RZ ;  /* 0x0000008d74627210 */ /* 0x000fe20007fbe0ff */
[----:B------:R-:W-:Y:S01]  /*3e5e0*/  IMAD.MOV.U32 R122, RZ, RZ, R117 ;  /* 0x000000ffff7a7224 */ /* 0x000fe200078e0075 */
[----:B------:R-:W-:Y:S01]  /*3e5f0*/  IADD3.X R139, P4, PT, R125, R150, RZ, P4, !PT ;  /* 0x000000967d8b7210 */ /* 0x000fe2000279e4ff */
[C---:B------:R-:W-:Y:S01]  /*3e600*/  IMAD.WIDE.U32 R148, R85.reuse, 0xf5138f, RZ ;  /* 0x00f5138f55947825 */ /* 0x040fe200078e00ff */
[----:B------:R-:W-:Y:S02]  /*3e610*/  IADD3.X R115, P2, PT, RZ, R147, RZ, P2, !PT ;  /* 0x00000093ff737210 */ /* 0x000fe4000175e4ff */
[----:B------:R-:W-:Y:S01]  /*3e620*/  IADD3.X R131, P4, PT, RZ, RZ, RZ, P4, !PT ;  /* 0x000000ffff837210 */ /* 0x000fe2000279e4ff */
[----:B------:R-:W-:Y:S01]  /*3e630*/  IMAD.WIDE.U32.X R122, R85, 0x1ef3622f, R122, P5 ;  /* 0x1ef3622f557a7825 */ /* 0x000fe200028e047a */
[----:B------:R-:W-:-:S02]  /*3e640*/  IADD3.X R117, P5, PT, RZ, RZ, RZ, P0, !PT ;  /* 0x000000ffff757210 */ /* 0x000fc400007be4ff */
[----:B------:R-:W-:Y:S01]  /*3e650*/  IADD3 RZ, P0, PT, R78, R140, RZ ;  /* 0x0000008c4eff7210 */ /* 0x000fe20007f1e0ff */
[----:B------:R-:W-:-:S03]  /*3e660*/  IMAD.WIDE.U32 R146, R84, 0xf5138f, RZ ;  /* 0x00f5138f54927825 */ /* 0x000fc600078e00ff */
[----:B------:R-:W-:Y:S01]  /*3e670*/  IADD3.X RZ, P0, PT, R79, R98, RZ, P0, !PT ;  /* 0x000000624fff7210 */ /* 0x000fe2000071e4ff */
[----:B------:R-:W-:Y:S02]  /*3e680*/  IMAD.X R127, RZ, RZ, RZ, P5 ;  /* 0x000000ffff7f7224 */ /* 0x000fe400028e06ff */
[----:B------:R-:W-:-:S04]  /*3e690*/  IMAD.WIDE.U32 R148, P5, R84, 0x1a22d9f3, R148 ;  /* 0x1a22d9f354947825 */ /* 0x000fc800078a0094 */
[----:B------:R-:W-:Y:S01]  /*3e6a0*/  IMAD.WIDE.U32 R150, R85, 0x6ca1493b, RZ ;  /* 0x6ca1493b55967825 */ /* 0x000fe200078e00ff */
[----:B------:R-:W-:-:S03]  /*3e6b0*/  IADD3.X R169, PT, PT, RZ, RZ, RZ, P5, !PT ;  /* 0x000000ffffa97210 */ /* 0x000fc60002ffe4ff */
[----:B------:R-:W-:Y:S01]  /*3e6c0*/  IMAD.X R143, RZ, RZ, RZ, P4 ;  /* 0x000000ffff8f7224 */ /* 0x000fe200020e06ff */
[----:B------:R-:W-:Y:S01]  /*3e6d0*/  IADD3 R129, P4, PT, R148, R147, RZ ;  /* 0x0000009394817210 */ /* 0x000fe20007f9e0ff */
[----:B------:R-:W-:-:S04]  /*3e6e0*/  IMAD.WIDE.U32 R170, R86, R207, R158 ;  /* 0x000000cf56aa7225 */ /* 0x000fc800078e009e */
[----:B------:R-:W-:Y:S02]  /*3e6f0*/  IMAD.MOV.U32 R168, RZ, RZ, R149 ;  /* 0x000000ffffa87224 */ /* 0x000fe400078e0095 */
[----:B------:R-:W-:-:S04]  /*3e700*/  IMAD.WIDE.U32 R140, R84, 0x6ca1493b, RZ ;  /* 0x6ca1493b548c7825 */ /* 0x000fc800078e00ff */
[----:B------:R-:W-:-:S04]  /*3e710*/  IMAD.WIDE.U32 R150, P5, R84, -0x39c4fa40, R150 ;  /* 0xc63b05c054967825 */ /* 0x000fc800078a0096 */
[----:B------:R-:W-:Y:S01]  /*3e720*/  IMAD.WIDE.U32.X R158, R85, 0x1a22d9f3, R168, P4 ;  /* 0x1a22d9f3559e7825 */ /* 0x000fe200020e04a8 */
[----:B------:R-:W-:-:S03]  /*3e730*/  IADD3 RZ, P4, PT, R138, R112, RZ ;  /* 0x000000708aff7210 */ /* 0x000fc60007f9e0ff */
[----:B------:R-:W-:Y:S01]  /*3e740*/  IMAD.IADD R145, R171, 0x1, R114 ;  /* 0x00000001ab917824 */ /* 0x000fe200078e0272 */
[----:B------:R-:W-:Y:S01]  /*3e750*/  IADD3.X R114, P2, PT, R113, R170, RZ, P2, !PT ;  /* 0x000000aa71727210 */ /* 0x000fe2000175e4ff */
[----:B------:R-:W-:Y:S01]  /*3e760*/  IMAD.X R161, RZ, RZ, RZ, P5 ;  /* 0x000000ffffa17224 */ /* 0x000fe200028e06ff */
[----:B------:R-:W-:Y:S01]  /*3e770*/  IADD3 R141, P5, PT, R150, R141, RZ ;  /* 0x0000008d968d7210 */ /* 0x000fe20007fbe0ff */
[----:B------:R-:W-:Y:S01]  /*3e780*/  IMAD.WIDE.U32 R112, R85, 0x17c510ea, RZ ;  /* 0x17c510ea55707825 */ /* 0x000fe200078e00ff */
[----:B------:R-:W-:Y:S02]  /*3e790*/  IADD3.X RZ, P4, PT, R139, R97, RZ, P4, !PT ;  /* 0x000000618bff7210 */ /* 0x000fe4000279e4ff */
[----:B------:R-:W-:Y:S01]  /*3e7a0*/  IADD3.X R115, P2, PT, R115, R145, RZ, P2, !PT ;  /* 0x0000009173737210 */ /* 0x000fe2000175e4ff */
[----:B------:R-:W-:Y:S01]  /*3e7b0*/  IMAD.WIDE.U32 R168, R160, 0x17c510ea, R138 ;  /* 0x17c510eaa0a87825 */ /* 0x000fe200078e008a */
[----:B------:R-:W-:Y:S02]  /*3e7c0*/  IADD3.X R131, P4, PT, R131, R92, RZ, P4, !PT ;  /* 0x0000005c83837210 */ /* 0x000fe4000279e4ff */
[----:B------:R-:W-:Y:S01]  /*3e7d0*/  IADD3.X R145, P2, PT, RZ, RZ, RZ, P2, !PT ;  /* 0x000000ffff917210 */ /* 0x000fe2000175e4ff */
[----:B------:R-:W-:Y:S01]  /*3e7e0*/  IMAD.MOV.U32 R160, RZ, RZ, R151 ;  /* 0x000000ffffa07224 */ /* 0x000fe200078e0097 */
[----:B------:R-:W-:Y:S01]  /*3e7f0*/  IADD3 R120, PT, PT, R169, R120, RZ ;  /* 0x00000078a9787210 */ /* 0x000fe20007ffe0ff */
[----:B------:R-:W-:Y:S01]  /*3e800*/  IMAD.WIDE.U32 R94, R84, 0x30000000, R94 ;  /* 0x30000000545e7825 */ /* 0x000fe200078e005e */
[----:B------:R-:W-:-:S02]  /*3e810*/  IADD3.X R168, P3, PT, R118, R168, RZ, P3, !PT ;  /* 0x000000a876a87210 */ /* 0x000fc40001f7e4ff */
[----:B------:R-:W-:Y:S01]  /*3e820*/  IADD3.X R143, P4, PT, R143, R93, RZ, P4, !PT ;  /* 0x0000005d8f8f7210 */ /* 0x000fe2000279e4ff */
[----:B------:R-:W-:Y:S01]  /*3e830*/  IMAD.WIDE.U32.X R160, R85, -0x39c4fa40, R160, P5 ;  /* 0xc63b05c055a07825 */ /* 0x000fe200028e04a0 */
[----:B------:R-:W-:-:S03]  /*3e840*/  IADD3.X R169, P3, PT, R91, R120, RZ, P3, !PT ;  /* 0x000000785ba97210 */ /* 0x000fc60001f7e4ff */
[----:B------:R-:W-:Y:S01]  /*3e850*/  IMAD.WIDE.U32 R170, P5, R84, 0x1ae3a46, R112 ;  /* 0x01ae3a4654aa7825 */ /* 0x000fe200078a0070 */
[----:B------:R-:W-:-:S03]  /*3e860*/  IADD3.X R97, P3, PT, RZ, RZ, RZ, P3, !PT ;  /* 0x000000ffff617210 */ /* 0x000fc60001f7e4ff */
[----:B------:R-:W-:-:S04]  /*3e870*/  IMAD.WIDE.U32 R112, R84, 0x17c510ea, RZ ;  /* 0x17c510ea54707825 */ /* 0x000fc800078e00ff */
[----:B------:R-:W-:Y:S02]  /*3e880*/  IMAD.IADD R147, R95, 0x1, R124 ;  /* 0x000000015f937824 */ /* 0x000fe400078e027c */
[----:B------:R-:W-:Y:S01]  /*3e890*/  IMAD.X R125, RZ, RZ, RZ, P5 ;  /* 0x000000ffff7d7224 */ /* 0x000fe200028e06ff */
[----:B------:R-:W-:Y:S01]  /*3e8a0*/  IADD3 R95, P5, PT, R170, R113, RZ ;  /* 0x00000071aa5f7210 */ /* 0x000fe20007fbe0ff */
[----:B------:R-:W-:Y:S02]  /*3e8b0*/  IMAD.MOV.U32 R124, RZ, RZ, R171 ;  /* 0x000000ffff7c7224 */ /* 0x000fe400078e00ab */
[----:B------:R-:W-:-:S04]  /*3e8c0*/  IMAD.WIDE.U32 R204, R76, R205, R114 ;  /* 0x000000cd4ccc7225 */ /* 0x000fc800078e0072 */
[----:B------:R-:W-:Y:S01]  /*3e8d0*/  IMAD.WIDE.U32.X R124, R85, 0x1ae3a46, R124, P5 ;  /* 0x01ae3a46557c7825 */ /* 0x000fe200028e047c */
[----:B------:R-:W-:-:S03]  /*3e8e0*/  IADD3.X R204, P4, PT, R131, R204, RZ, P4, !PT ;  /* 0x000000cc83cc7210 */ /* 0x000fc6000279e4ff */
[----:B------:R-:W-:-:S04]  /*3e8f0*/  IMAD.WIDE.U32 R138, R94, -0x1, RZ ;  /* 0xffffffff5e8a7825 */ /* 0x000fc800078e00ff */
[----:B------:R-:W-:Y:S02]  /*3e900*/  IMAD R85, R94, -0x7af74001, -R147 ;  /* 0x8508bfff5e557824 */ /* 0x000fe400078e0a93 */
[----:B------:R-:W-:Y:S02]  /*3e910*/  IMAD.IADD R144, R205, 0x1, R144 ;  /* 0x00000001cd907824 */ /* 0x000fe400078e0290 */
[----:B------:R-:W-:Y:S02]  /*3e920*/  IMAD.IADD R85, R139, 0x1, R85 ;  /* 0x000000018b557824 */ /* 0x000fe400078e0255 */
[----:B------:R-:W-:Y:S01]  /*3e930*/  IMAD.X R131, RZ, RZ, RZ, P2 ;  /* 0x000000ffff837224 */ /* 0x000fe200010e06ff */
[----:B------:R-:W-:Y:S01]  /*3e940*/  IADD3 RZ, P2, PT, R114, R142, RZ ;  /* 0x0000008e72ff7210 */ /* 0x000fe20007f5e0ff */
[----:B------:R-:W-:Y:S01]  /*3e950*/  IMAD.WIDE.U32 R92, R85, 0x1, RZ ;  /* 0x00000001555c7825 */ /* 0x000fe200078e00ff */
[----:B------:R-:W-:Y:S02]  /*3e960*/  IADD3.X R91, P4, PT, R143, R144, RZ, P4, !PT ;  /* 0x000000908f5b7210 */ /* 0x000fe4000279e4ff */
[----:B------:R-:W-:Y:S01]  /*3e970*/  IADD3.X RZ, P2, PT, R115, R99, RZ, P2, !PT ;  /* 0x0000006373ff7210 */ /* 0x000fe2000175e4ff */
[----:B------:R-:W-:Y:S01]  /*3e980*/  IMAD.WIDE.U32 R142, R138, 0x1, RZ ;  /* 0x000000018a8e7825 */ /* 0x000fe200078e00ff */
[----:B------:R-:W-:-:S03]  /*3e990*/  IADD3.X R113, P5, PT, RZ, RZ, RZ, P4, !PT ;  /* 0x000000ffff717210 */ /* 0x000fc600027be4ff */
[----:B------:R-:W-:-:S04]  /*3e9a0*/  IMAD.WIDE.U32 R78, R84, -0x45f6b800, R78 ;  /* 0xba094800544e7825 */ /* 0x000fc800078e004e */
[----:B------:R-:W-:Y:S01]  /*3e9b0*/  IMAD.X R118, RZ, RZ, RZ, P3 ;  /* 0x000000ffff767224 */ /* 0x000fe200018e06ff */
[----:B------:R-:W-:Y:S01]  /*3e9c0*/  IADD3.X R122, P3, PT, R117, R122, RZ, P0, !PT ;  /* 0x0000007a757a7210 */ /* 0x000fe2000077e4ff */
[----:B------:R-:W-:Y:S01]  /*3e9d0*/  IMAD.WIDE.U32 R92, P4, R138, -0x7af74000, R92 ;  /* 0x8508c0008a5c7825 */ /* 0x000fe2000788005c */
[----:B------:R-:W-:Y:S02]  /*3e9e0*/  IADD3 RZ, P0, PT, R94, R142, RZ ;  /* 0x0000008e5eff7210 */ /* 0x000fe40007f1e0ff */
[----:B------:R-:W-:Y:S01]  /*3e9f0*/  IADD3.X R127, P3, PT, R127, R123, RZ, P3, !PT ;  /* 0x0000007b7f7f7210 */ /* 0x000fe20001f7e4ff */
[----:B------:R-:W-:Y:S01]  /*3ea00*/  IMAD.IADD R94, R79, 0x1, R116 ;  /* 0x000000014f5e7824 */ /* 0x000fe200078e0274 */
[----:B------:R-:W-:Y:S01]  /*3ea10*/  IADD3.X R79, P2, PT, R145, R156, RZ, P2, !PT ;  /* 0x0000009c914f7210 */ /* 0x000fe2000175e4ff */
[----:B------:R-:W-:-:S03]  /*3ea20*/  IMAD.WIDE.U32 R98, R86, R209, R88 ;  /* 0x000000d156627225 */ /* 0x000fc600078e0058 */
[----:B------:R-:W-:Y:S01]  /*3ea30*/  IADD3.X R156, P2, PT, R131, R157, RZ, P2, !PT ;  /* 0x0000009d839c7210 */ /* 0x000fe2000175e4ff */
[----:B------:R-:W-:Y:S01]  /*3ea40*/  IMAD.X R120, RZ, RZ, RZ, P5 ;  /* 0x000000ffff787224 */ /* 0x000fe200028e06ff */
[----:B------:R-:W-:Y:S01]  /*3ea50*/  IADD3 R142, P5, PT, R143, R92, RZ ;  /* 0x0000005c8f8e7210 */ /* 0x000fe20007fbe0ff */
[----:B------:R-:W-:Y:S01]  /*3ea60*/  IMAD.WIDE.U32 R88, R85, 0x30000000, RZ ;  /* 0x3000000055587825 */ /* 0x000fe200078e00ff */
[----:B------:R-:W-:Y:S02]  /*3ea70*/  IADD3 R99, PT, PT, R99, R108, RZ ;  /* 0x0000006c63637210 */ /* 0x000fe40007ffe0ff */
[----:B------:R-:W-:Y:S01]  /*3ea80*/  IADD3.X R98, P2, PT, R79, R98, RZ, P2, !PT ;  /* 0x000000624f627210 */ /* 0x000fe2000175e4ff */
[----:B------:R-:W-:Y:S01]  /*3ea90*/  IMAD.X R115, RZ, RZ, RZ, P4 ;  /* 0x000000ffff737224 */ /* 0x000fe200020e06ff */
[----:B------:R-:W-:Y:S01]  /*3eaa0*/  IADD3 RZ, P4, PT, R168, R104, RZ ;  /* 0x00000068a8ff7210 */ /* 0x000fe20007f9e0ff */
[----:B------:R-:W-:Y:S01]  /*3eab0*/  IMAD.MOV.U32 R114, RZ, RZ, R93 ;  /* 0x000000ffff727224 */ /* 0x000fe200078e005d */
[----:B------:R-:W-:Y:S01]  /*3eac0*/  IADD3.X R99, P2, PT, R156, R99, RZ, P2, !PT ;  /* 0x000000639c637210 */ /* 0x000fe2000175e4ff */
[----:B------:R-:W-:Y:S01]  /*3ead0*/  IMAD.WIDE.U32 R144, R85, 0x6ca1493b, RZ ;  /* 0x6ca1493b55907825 */ /* 0x000fe200078e00ff */
[----:B------:R-:W-:-:S02]  /*3eae0*/  IADD3.X RZ, P0, PT, R147, R142, RZ, P0, !PT ;  /* 0x0000008e93ff7210 */ /* 0x000fc4000071e4ff */
[----:B------:R-:W-:Y:S01]  /*3eaf0*/  IADD3.X RZ, P4, PT, R169, R105, RZ, P4, !PT ;  /* 0x00000069a9ff7210 */ /* 0x000fe2000279e4ff */
[----:B------:R-:W-:Y:S01]  /*3eb00*/  IMAD.WIDE.U32.X R92, R85, -0x7af74000, R114, P5 ;  /* 0x8508c000555c7825 */ /* 0x000fe200028e0472 */
[----:B------:R-:W-:Y:S02]  /*3eb10*/  IADD3.X R108, P2, PT, RZ, RZ, RZ, P2, !PT ;  /* 0x000000ffff6c7210 */ /* 0x000fe4000175e4ff */
[----:B------:R-:W-:Y:S01]  /*3eb20*/  IADD3.X R97, P4, PT, R97, R132, RZ, P4, !PT ;  /* 0x0000008461617210 */ /* 0x000fe2000279e4ff */
[----:B------:R-:W-:Y:S01]  /*3eb30*/  IMAD.WIDE.U32 R88, P5, R138, 0x170b5d44, R88 ;  /* 0x170b5d448a587825 */ /* 0x000fe200078a0058 */
[----:B------:R-:W-:Y:S02]  /*3eb40*/  IADD3.X R143, P0, PT, RZ, R92, RZ, P0, !PT ;  /* 0x0000005cff8f7210 */ /* 0x000fe4000071e4ff */
[----:B------:R-:W-:Y:S01]  /*3eb50*/  IADD3.X R118, P4, PT, R118, R133, RZ, P4, !PT ;  /* 0x0000008576767210 */ /* 0x000fe2000279e4ff */
[----:B------:R-:W-:-:S03]  /*3eb60*/  IMAD.WIDE.U32 R114, R138, 0x30000000, RZ ;  /* 0x300000008a727825 */ /* 0x000fc600078e00ff */
[----:B------:R-:W-:Y:S01]  /*3eb70*/  IADD3.X R204, P4, PT, R97, R204, RZ, P4, !PT ;  /* 0x000000cc61cc7210 */ /* 0x000fe2000279e4ff */
        /* <DEDUP_REMOVED lines=10> */
[----:B------:R-:W-:Y:S01]  /*3ec20*/  IADD3.X R132, P2, PT, R143, R78, RZ, P2, !PT ;  /* 0x0000004e8f847210 */ /* 0x000fe2000175e4ff */
[----:B------:R-:W-:Y:S01]  /*3ec30*/  IMAD.WIDE.U32 R104, P5, R138, 0x1ef3622f, R104 ;  /* 0x1ef3622f8a687825 */ /* 0x000fe200078a0068 */
[----:B------:R-:W-:Y:S02]  /*3ec40*/  IADD3 RZ, P0, PT, R98, R152, RZ ;  /* 0x0000009862ff7210 */ /* 0x000fe40007f1e0ff */
[----:B------:R-:W-:Y:S01]  /*3ec50*/  IADD3.X R133, P2, PT, R139, R94, RZ, P2, !PT ;  /* 0x0000005e8b857210 */ /* 0x000fe2000175e4ff */
[----:B------:R-:W-:Y:S01]  /*3ec60*/  IMAD.WIDE.U32 R92, R138, -0x45f6b800, RZ ;  /* 0xba0948008a5c7825 */ /* 0x000fe200078e00ff */
[----:B------:R-:W-:-:S02]  /*3ec70*/  IADD3.X R94, P4, PT, RZ, RZ, RZ, P4, !PT ;  /* 0x000000ffff5e7210 */ /* 0x000fc4000279e4ff */
[----:B------:R-:W-:Y:S01]  /*3ec80*/  IADD3.X RZ, P0, PT, R99, R103, RZ, P0, !PT ;  /* 0x0000006763ff7210 */ /* 0x000fe2000071e4ff */
[----:B------:R-:W-:Y:S02]  /*3ec90*/  IMAD.IADD R106, R169, 0x1, R106 ;  /* 0x00000001a96a7824 */ /* 0x000fe400078e026a */
[----:B------:R-:W-:Y:S01]  /*3eca0*/  IMAD.X R79, RZ, RZ, RZ, P5 ;  /* 0x000000ffff4f7224 */ /* 0x000fe200028e06ff */
[----:B------:R-:W-:Y:S01]  /*3ecb0*/  IADD3 R89, P5, PT, R104, R93, RZ ;  /* 0x0000005d68597210 */ /* 0x000fe20007fbe0ff */
[----:B------:R-:W-:Y:S01]  /*3ecc0*/  IMAD.WIDE.U32 R122, R85, 0xf5138f, RZ ;  /* 0x00f5138f557a7825 */ /* 0x000fe200078e00ff */
[----:B------:R-:W-:Y:S02]  /*3ecd0*/  IADD3.X R169, P3, PT, R127, R106, RZ, P3, !PT ;  /* 0x0000006a7fa97210 */ /* 0x000fe40001f7e4ff */
[----:B------:R-:W-:Y:S01]  /*3ece0*/  IADD3.X R106, P2, PT, RZ, RZ, RZ, P2, !PT ;  /* 0x000000ffff6a7210 */ /* 0x000fe2000175e4ff */
[----:B------:R-:W-:Y:S01]  /*3ecf0*/  IMAD.MOV.U32 R78, RZ, RZ, R105 ;  /* 0x000000ffff4e7224 */ /* 0x000fe200078e0069 */
[----:B------:R-:W-:Y:S01]  /*3ed00*/  IADD3.X R93, P3, PT, RZ, RZ, RZ, P3, !PT ;  /* 0x000000ffff5d7210 */ /* 0x000fe20001f7e4ff */
[----:B------:R-:W-:-:S04]  /*3ed10*/  IMAD.WIDE.U32 R152, R138, 0x6ca1493b, RZ ;  /* 0x6ca1493b8a987825 */ /* 0x000fc800078e00ff */
        /* <DEDUP_REMOVED lines=13> */
[----:B------:R-:W-:-:S03]  /*3edf0*/  IADD3.X RZ, P4, PT, R205, R107, RZ, P4, !PT ;  /* 0x0000006bcdff7210 */ /* 0x000fc6000279e4ff */
[----:B------:R-:W-:Y:S01]  /*3ee00*/  IMAD.WIDE.U32 R156, P5, R138, -0x39c4fa40, R144 ;  /* 0xc63b05c08a9c7825 */ /* 0x000fe200078a0090 */
[----:B------:R-:W-:-:S03]  /*3ee10*/  IADD3.X R94, P4, PT, R94, R134, RZ, P4, !PT ;  /* 0x000000865e5e7210 */ /* 0x000fc6000279e4ff */
[----:B------:R-:W-:Y:S01]  /*3ee20*/  IMAD.X R127, RZ, RZ, RZ, P5 ;  /* 0x000000ffff7f7224 */ /* 0x000fe200028e06ff */
[----:B------:R-:W-:Y:S01]  /*3ee30*/  IADD3 R91, P5, PT, R156, R153, RZ ;  /* 0x000000999c5b7210 */ /* 0x000fe20007fbe0ff */
[----:B------:R-:W-:-:S04]  /*3ee40*/  IMAD.WIDE.U32 R144, R85, 0x17c510ea, RZ ;  /* 0x17c510ea55907825 */ /* 0x000fc800078e00ff */
[----:B------:R-:W-:Y:S02]  /*3ee50*/  IMAD.MOV.U32 R126, RZ, RZ, R157 ;  /* 0x000000ffff7e7224 */ /* 0x000fe400078e009d */
[----:B------:R-:W-:-:S04]  /*3ee60*/  IMAD.WIDE.U32 R110, R86, R211, R110 ;  /* 0x000000d3566e7225 */ /* 0x000fc800078e006e */
[----:B------:R-:W-:-:S04]  /*3ee70*/  IMAD.WIDE.U32.X R126, R85, -0x39c4fa40, R126, P5 ;  /* 0xc63b05c0557e7825 */ /* 0x000fc800028e047e */
[----:B------:R-:W-:-:S04]  /*3ee80*/  IMAD.WIDE.U32 R226, P5, R138, 0x1ae3a46, R144 ;  /* 0x01ae3a468ae27825 */ /* 0x000fc800078a0090 */
[----:B------:R-:W-:-:S04]  /*3ee90*/  IMAD.WIDE.U32 R144, R138, 0x17c510ea, RZ ;  /* 0x17c510ea8a907825 */ /* 0x000fc800078e00ff */
[----:B------:R-:W-:Y:S01]  /*3eea0*/  IMAD.X R229, RZ, RZ, RZ, P5 ;  /* 0x000000ffffe57224 */ /* 0x000fe200028e06ff */
[----:B------:R-:W-:Y:S01]  /*3eeb0*/  IADD3 R103, P5, PT, R226, R145, RZ ;  /* 0x00000091e2677210 */ /* 0x000fe20007fbe0ff */
[----:B------:R-:W-:Y:S02]  /*3eec0*/  IMAD.MOV.U32 R228, RZ, RZ, R227 ;  /* 0x000000ffffe47224 */ /* 0x000fe400078e00e3 */
[----:B------:R-:W-:Y:S01]  /*3eed0*/  IMAD.X R123, RZ, RZ, RZ, P2 ;  /* 0x000000ffff7b7224 */ /* 0x000fe200010e06ff */
[----:B------:R-:W-:Y:S01]  /*3eee0*/  IADD3 RZ, P2, PT, R132, R114, RZ ;  /* 0x0000007284ff7210 */ /* 0x000fe20007f5e0ff */
        /* <DEDUP_REMOVED lines=15> */
[----:B------:R-:W-:Y:S01]  /*3efe0*/  IMAD.WIDE.U32 R168, R84, 0xf5138f, R168 ;  /* 0x00f5138f54a87825 */ /* 0x000fe200078e00a8 */
[----:B------:R-:W-:Y:S02]  /*3eff0*/  IADD3.X R93, P2, PT, R106, R116, RZ, P2, !PT ;  /* 0x000000746a5d7210 */ /* 0x000fe4000175e4ff */
        /* <DEDUP_REMOVED lines=9> */
[----:B------:R-:W-:Y:S01]  /*3f090*/  IADD3.X R105, P4, PT, R113, R98, RZ, P0, !PT ;  /* 0x0000006271697210 */ /* 0x000fe2000079e4ff */
[C---:B------:R-:W-:Y:S01]  /*3f0a0*/  IMAD.WIDE.U32 R98, R132.reuse, -0x1, RZ ;  /* 0xffffffff84627825 */ /* 0x040fe200078e00ff */
[----:B------:R-:W-:Y:S02]  /*3f0b0*/  IADD3.X R168, P2, PT, R93, R168, RZ, P2, !PT ;  /* 0x000000a85da87210 */ /* 0x000fe4000175e4ff */
[----:B------:R-:W-:Y:S01]  /*3f0c0*/  IADD3 R148, PT, PT, R169, R148, RZ ;  /* 0x00000094a9947210 */ /* 0x000fe20007ffe0ff */
[----:B------:R-:W-:Y:S01]  /*3f0d0*/  IMAD R93, R132, -0x7af74001, -R85 ;  /* 0x8508bfff845d7824 */ /* 0x000fe200078e0a55 */
[----:B------:R-:W-:Y:S01]  /*3f0e0*/  IADD3.X R117, P3, PT, RZ, RZ, RZ, P3, !PT ;  /* 0x000000ffff757210 */ /* 0x000fe20001f7e4ff */
[----:B------:R-:W-:Y:S01]  /*3f0f0*/  IMAD.WIDE.U32 R134, R84, 0x6ca1493b, R204 ;  /* 0x6ca1493b54867825 */ /* 0x000fe200078e00cc */
[----:B------:R-:W-:-:S02]  /*3f100*/  IADD3.X R94, P4, PT, R107, R154, RZ, P4, !PT ;  /* 0x0000009a6b5e7210 */ /* 0x000fc4000279e4ff */
[----:B------:R-:W-:Y:S01]  /*3f110*/  IADD3.X R90, P5, PT, RZ, RZ, RZ, P0, !PT ;  /* 0x000000ffff5a7210 */ /* 0x000fe200007be4ff */
[----:B------:R-:W-:Y:S01]  /*3f120*/  IMAD.IADD R99, R99, 0x1, R93 ;  /* 0x0000000163637824 */ /* 0x000fe200078e025d */
[----:B------:R-:W-:Y:S01]  /*3f130*/  IADD3.X R169, P2, PT, R123, R148, RZ, P2, !PT ;  /* 0x000000947ba97210 */ /* 0x000fe2000175e4ff */
[----:B------:R-:W-:Y:S01]  /*3f140*/  IMAD.X R123, RZ, RZ, RZ, P3 ;  /* 0x000000ffff7b7224 */ /* 0x000fe200018e06ff */
[----:B------:R-:W-:Y:S01]  /*3f150*/  IADD3 RZ, P0, PT, R110, R162, RZ ;  /* 0x000000a26eff7210 */ /* 0x000fe20007f1e0ff */
[----:B------:R-:W-:Y:S01]  /*3f160*/  IMAD.WIDE.U32 R106, R98, 0x1, RZ ;  /* 0x00000001626a7825 */ /* 0x000fe200078e00ff */
[----:B------:R-:W-:Y:S02]  /*3f170*/  IADD3.X R90, P3, PT, RZ, R90, RZ, P4, !PT ;  /* 0x0000005aff5a7210 */ /* 0x000fe4000277e4ff */
[----:B------:R-:W-:Y:S01]  /*3f180*/  IADD3 RZ, P4, PT, R168, R92, RZ ;  /* 0x0000005ca8ff7210 */ /* 0x000fe20007f9e0ff */
[----:B------:R-:W-:Y:S01]  /*3f190*/  IMAD.WIDE.U32 R92, R99, 0x1, RZ ;  /* 0x00000001635c7825 */ /* 0x000fe200078e00ff */
[----:B------:R-:W-:-:S02]  /*3f1a0*/  IADD3.X RZ, P0, PT, R111, R119, RZ, P0, !PT ;  /* 0x000000776fff7210 */ /* 0x000fc4000071e4ff */
[----:B------:R-:W-:Y:S01]  /*3f1b0*/  IADD3.X R102, PT, PT, RZ, RZ, RZ, P3, P5 ;  /* 0x000000ffff667210 */ /* 0x000fe20001fea4ff */
[----:B------:R-:W-:Y:S01]  /*3f1c0*/  IMAD.WIDE.U32 R110, R76, R209, R110 ;  /* 0x000000d14c6e7225 */ /* 0x000fe200078e006e */
[----:B------:R-:W-:Y:S02]  /*3f1d0*/  IADD3.X R119, P5, PT, R129, R172, RZ, P0, !PT ;  /* 0x000000ac81777210 */ /* 0x000fe400007be4ff */
[----:B------:R-:W-:Y:S01]  /*3f1e0*/  IADD3.X RZ, P0, PT, R169, R89, RZ, P4, !PT ;  /* 0x00000059a9ff7210 */ /* 0x000fe2000271e4ff */
[----:B------:R-:W-:Y:S01]  /*3f1f0*/  IMAD.WIDE.U32 R92, P4, R98, -0x7af74000, R92 ;  /* 0x8508c000625c7825 */ /* 0x000fe2000788005c */
[----:B------:R-:W-:Y:S02]  /*3f200*/  IADD3.X R113, P2, PT, RZ, RZ, RZ, P2, !PT ;  /* 0x000000ffff717210 */ /* 0x000fe4000175e4ff */
[----:B------:R-:W-:Y:S01]  /*3f210*/  IADD3.X R172, P5, PT, R131, R173, RZ, P5, !PT ;  /* 0x000000ad83ac7210 */ /* 0x000fe20002fbe4ff */
[----:B------:R-:W-:Y:S01]  /*3f220*/  IMAD.WIDE.U32 R130, R99, -0x45f6b800, RZ ;  /* 0xba09480063827825 */ /* 0x000fe200078e00ff */
[----:B------:R-:W-:-:S02]  /*3f230*/  IADD3.X R101, PT, PT, RZ, RZ, RZ, P4, !PT ;  /* 0x000000ffff657210 */ /* 0x000fc400027fe4ff */
[----:B------:R-:W-:Y:S01]  /*3f240*/  IADD3 RZ, P3, PT, R132, R106, RZ ;  /* 0x0000006a84ff7210 */ /* 0x000fe20007f7e0ff */
[----:B------:R-:W-:Y:S01]  /*3f250*/  IMAD.X R115, RZ, RZ, RZ, P2 ;  /* 0x000000ffff737224 */ /* 0x000fe200010e06ff */
[----:B------:R-:W-:Y:S01]  /*3f260*/  IADD3 R96, P4, PT, R107, R92, RZ ;  /* 0x0000005c6b607210 */ /* 0x000fe20007f9e0ff */
[----:B------:R-:W-:Y:S01]  /*3f270*/  IMAD.WIDE.U32 R106, R99, 0x30000000, RZ ;  /* 0x30000000636a7825 */ /* 0x000fe200078e00ff */
[----:B------:R-:W-:Y:S02]  /*3f280*/  IADD3.X R88, P5, PT, R119, R100, RZ, P5, !PT ;  /* 0x0000006477587210 */ /* 0x000fe40002fbe4ff */
[----:B------:R-:W-:Y:S01]  /*3f290*/  IADD3.X R89, P0, PT, R113, R78, RZ, P0, !PT ;  /* 0x0000004e71597210 */ /* 0x000fe2000071e4ff */
[----:B------:R-:W-:Y:S01]  /*3f2a0*/  IMAD.MOV.U32 R100, RZ, RZ, R93 ;  /* 0x000000ffff647224 */ /* 0x000fe200078e005d */
[----:B------:R-:W-:Y:S01]  /*3f2b0*/  IADD3 RZ, P2, PT, R204, R140, RZ ;  /* 0x0000008cccff7210 */ /* 0x000fe20007f5e0ff */
[----:B------:R-:W-:Y:S01]  /*3f2c0*/  IMAD.WIDE.U32 R118, R98, -0x45f6b800, RZ ;  /* 0xba09480062767825 */ /* 0x000fe200078e00ff */
[----:B------:R-:W-:-:S02]  /*3f2d0*/  IADD3.X R86, P0, PT, R115, R79, RZ, P0, !PT ;  /* 0x0000004f73567210 */ /* 0x000fc4000071e4ff */
[----:B------:R-:W-:Y:S01]  /*3f2e0*/  IADD3.X RZ, P2, PT, R205, R141, RZ, P2, !PT ;  /* 0x0000008dcdff7210 */ /* 0x000fe2000175e4ff */
[----:B------:R-:W-:Y:S01]  /*3f2f0*/  IMAD.WIDE.U32.X R100, R99, -0x7af74000, R100, P4 ;  /* 0x8508c00063647825 */ /* 0x000fe200020e0464 */
[----:B------:R-:W-:Y:S02]  /*3f300*/  IADD3.X R134, P0, PT, R89, R134, RZ, P0, !PT ;  /* 0x0000008659867210 */ /* 0x000fe4000071e4ff */
[----:B------:R-:W-:Y:S01]  /*3f310*/  IADD3.X R140, P2, PT, R117, R160, RZ, P2, !PT ;  /* 0x000000a0758c7210 */ /* 0x000fe2000175e4ff */
[C---:B------:R-:W-:Y:S01]  /*3f320*/  IMAD.WIDE.U32 R78, R98.reuse, 0x30000000, RZ ;  /* 0x30000000624e7825 */ /* 0x040fe200078e00ff */
[----:B------:R-:W-:Y:S02]  /*3f330*/  IADD3.X RZ, P3, PT, R85, R96, RZ, P3, !PT ;  /* 0x0000006055ff7210 */ /* 0x000fe40001f7e4ff */
        /* <DEDUP_REMOVED lines=8> */
[----:B------:R-:W-:Y:S02]  /*3f3c0*/  IMAD.IADD R151, R135, 0x1, R150 ;  /* 0x0000000187977824 */ /* 0x000fe400078e0296 */
[----:B------:R-:W-:-:S03]  /*3f3d0*/  IMAD.WIDE.U32.X R132, R99, 0x170b5d44, R132, P4 ;  /* 0x170b5d4463847825 */ /* 0x000fc600020e0484 */
[----:B------:R-:W-:Y:S01]  /*3f3e0*/  IADD3.X R135, P0, PT, R86, R151, RZ, P0, !PT ;  /* 0x0000009756877210 */ /* 0x000fe2000071e4ff */
[----:B------:R-:W-:-:S03]  /*3f3f0*/  IMAD.WIDE.U32 R130, P4, R98, 0x1ef3622f, R130 ;  /* 0x1ef3622f62827825 */ /* 0x000fc60007880082 */
[----:B------:R-:W-:Y:S01]  /*3f400*/  IADD3.X R93, P0, PT, RZ, RZ, RZ, P0, !PT ;  /* 0x000000ffff5d7210 */ /* 0x000fe2000071e4ff */
[----:B------:R-:W-:Y:S02]  /*3f410*/  IMAD.IADD R164, R111, 0x1, R164 ;  /* 0x000000016fa47824 */ /* 0x000fe400078e02a4 */
[----:B------:R-:W-:Y:S01]  /*3f420*/  IMAD.X R117, RZ, RZ, RZ, P4 ;  /* 0x000000ffff757224 */ /* 0x000fe200020e06ff */
[----:B------:R-:W-:Y:S01]  /*3f430*/  IADD3 R111, P4, PT, R130, R119, RZ ;  /* 0x00000077826f7210 */ /* 0x000fe20007f9e0ff */
[----:B------:R-:W-:Y:S01]  /*3f440*/  IMAD.WIDE.U32 R114, R99, 0xf5138f, RZ ;  /* 0x00f5138f63727825 */ /* 0x000fe200078e00ff */
[----:B------:R-:W-:-:S03]  /*3f450*/  IADD3.X R119, P2, PT, RZ, RZ, RZ, P2, !PT ;  /* 0x000000ffff777210 */ /* 0x000fc6000175e4ff */
[----:B------:R-:W-:Y:S01]  /*3f460*/  IMAD.MOV.U32 R116, RZ, RZ, R131 ;  /* 0x000000ffff747224 */ /* 0x000fe200078e0083 */
[----:B------:R-:W-:Y:S01]  /*3f470*/  IADD3.X R131, PT, PT, RZ, RZ, RZ, P2, !PT ;  /* 0x000000ffff837210 */ /* 0x000fe200017fe4ff */
[----:B------:R-:W-:Y:S01]  /*3f480*/  IMAD.WIDE.U32 R106, R98, 0xf5138f, RZ ;  /* 0x00f5138f626a7825 */ /* 0x000fe200078e00ff */
[----:B------:R-:W-:-:S03]  /*3f490*/  IADD3 RZ, P2, PT, R134, R122, RZ ;  /* 0x0000007a86ff7210 */ /* 0x000fc60007f5e0ff */
[----:B------:R-:W-:Y:S01]  /*3f4a0*/  IMAD.WIDE.U32.X R116, R99, 0x1ef3622f, R116, P4 ;  /* 0x1ef3622f63747825 */ /* 0x000fe200020e0474 */
[----:B------:R-:W-:-:S03]  /*3f4b0*/  IADD3.X RZ, P2, PT, R135, R97, RZ, P2, !PT ;  /* 0x0000006187ff7210 */ /* 0x000fc6000175e4ff */
[----:B------:R-:W-:Y:S01]  /*3f4c0*/  IMAD.WIDE.U32 R114, P4, R98, 0x1a22d9f3, R114 ;  /* 0x1a22d9f362727825 */ /* 0x000fe20007880072 */
[----:B------:R-:W-:-:S03]  /*3f4d0*/  IADD3.X R93, P2, PT, R93, R146, RZ, P2, !PT ;  /* 0x000000925d5d7210 */ /* 0x000fc6000175e4ff */
[----:B------:R-:W-:-:S04]  /*3f4e0*/  IMAD.WIDE.U32 R168, R138, -0x45f6b800, R168 ;  /* 0xba0948008aa87825 */ /* 0x000fc800078e00a8 */
[----:B------:R-:W-:Y:S01]  /*3f4f0*/  IMAD.X R113, RZ, RZ, RZ, P4 ;  /* 0x000000ffff717224 */ /* 0x000fe200020e06ff */
[----:B------:R-:W-:Y:S01]  /*3f500*/  IADD3 R86, P4, PT, R114, R107, RZ ;  /* 0x0000006b72567210 */ /* 0x000fe20007f9e0ff */
[----:B------:R-:W-:Y:S01]  /*3f510*/  IMAD.IADD R79, R169, 0x1, R104 ;  /* 0x00000001a94f7824 */ /* 0x000fe200078e0268 */
[----:B------:R-:W-:Y:S01]  /*3f520*/  IADD3.X R169, P3, PT, RZ, R100, RZ, P3, !PT ;  /* 0x00000064ffa97210 */ /* 0x000fe20001f7e4ff */
[----:B------:R-:W-:Y:S01]  /*3f530*/  IMAD.X R107, RZ, RZ, RZ, P0 ;  /* 0x000000ffff6b7224 */ /* 0x000fe200000e06ff */
[----:B------:R-:W-:Y:S01]  /*3f540*/  IADD3 RZ, P0, PT, R140, R112, RZ ;  /* 0x000000708cff7210 */ /* 0x000fe20007f1e0ff */
[----:B------:R-:W-:Y:S01]  /*3f550*/  IMAD.WIDE.U32 R104, R99, 0x6ca1493b, RZ ;  /* 0x6ca1493b63687825 */ /* 0x000fe200078e00ff */
[----:B------:R-:W-:Y:S02]  /*3f560*/  IADD3.X R108, P3, PT, RZ, R101, RZ, P3, !PT ;  /* 0x00000065ff6c7210 */ /* 0x000fe40001f7e4ff */
        /* <DEDUP_REMOVED lines=8> */
[----:B------:R-:W-:Y:S01]  /*3f5f0*/  IMAD.WIDE.U32 R104, P4, R98, -0x39c4fa40, R104 ;  /* 0xc63b05c062687825 */ /* 0x000fe20007880068 */
[----:B------:R-:W-:-:S03]  /*3f600*/  IADD3.X R115, P0, PT, R131, R125, RZ, P0, !PT ;  /* 0x0000007d83737210 */ /* 0x000fc6000071e4ff */
[----:B------:R-:W-:Y:S01]  /*3f610*/  IMAD.X R85, RZ, RZ, RZ, P4 ;  /* 0x000000ffff557224 */ /* 0x000fe200020e06ff */
[----:B------:R-:W-:Y:S01]  /*3f620*/  IADD3 R95, P4, PT, R104, R95, RZ ;  /* 0x0000005f685f7210 */ /* 0x000fe20007f9e0ff */
[----:B------:R-:W-:Y:S01]  /*3f630*/  IMAD.WIDE.U32 R96, R99, 0x17c510ea, RZ ;  /* 0x17c510ea63607825 */ /* 0x000fe200078e00ff */
[----:B------:R-:W-:-:S03]  /*3f640*/  IADD3.X R107, P0, PT, R107, R90, RZ, P0, !PT ;  /* 0x0000005a6b6b7210 */ /* 0x000fc6000071e4ff */
[----:B------:R-:W-:Y:S01]  /*3f650*/  IMAD.WIDE.U32 R140, R84, 0x17c510ea, R140 ;  /* 0x17c510ea548c7825 */ /* 0x000fe200078e008c */
[----:B------:R-:W-:-:S03]  /*3f660*/  IADD3.X R115, P0, PT, R115, R102, RZ, P0, !PT ;  /* 0x0000006673737210 */ /* 0x000fc6000071e4ff */
[----:B------:R-:W-:Y:S01]  /*3f670*/  IMAD.MOV.U32 R84, RZ, RZ, R105 ;  /* 0x000000ffff547224 */ /* 0x000fe200078e0069 */
[----:B------:R-:W-:Y:S01]  /*3f680*/  IADD3.X R140, P2, PT, R93, R140, RZ, P2, !PT ;  /* 0x0000008c5d8c7210 */ /* 0x000fe2000175e4ff */
[----:B------:R-:W-:Y:S01]  /*3f690*/  IMAD.WIDE.U32 R100, R98, 0x17c510ea, RZ ;  /* 0x17c510ea62647825 */ /* 0x000fe200078e00ff */
[----:B------:R-:W-:-:S03]  /*3f6a0*/  IADD3.X R93, P3, PT, RZ, RZ, RZ, P3, !PT ;  /* 0x000000ffff5d7210 */ /* 0x000fc60001f7e4ff */
[----:B------:R-:W-:-:S04]  /*3f6b0*/  IMAD.WIDE.U32.X R84, R99, -0x39c4fa40, R84, P4 ;  /* 0xc63b05c063547825 */ /* 0x000fc800020e0454 */
        /* <DEDUP_REMOVED lines=11> */
[----:B------:R-:W-:Y:S01]  /*3f770*/  IMAD.WIDE.U32 R78, R76, R211, R88 ;  /* 0x000000d34c4e7225 */ /* 0x000fe200078e0058 */
[----:B------:R-:W-:-:S02]  /*3f780*/  IADD3.X R105, PT, PT, RZ, RZ, RZ, P2, !PT ;  /* 0x000000ffff697210 */ /* 0x000fc400017fe4ff */
[----:B------:R-:W-:Y:S01]  /*3f790*/  IADD3 RZ, P2, PT, R140, R152, RZ ;  /* 0x000000988cff7210 */ /* 0x000fe20007f5e0ff */
[----:B------:R-:W-:Y:S01]  /*3f7a0*/  IMAD.IADD R128, R79, 0x1, R128 ;  /* 0x000000014f807824 */ /* 0x000fe200078e0280 */
        /* <DEDUP_REMOVED lines=11> */
[----:B------:R-:W-:Y:S01]  /*3f860*/  IMAD.WIDE.U32 R140, R138, 0x6ca1493b, R140 ;  /* 0x6ca1493b8a8c7825 */ /* 0x000fe200078e008c */
[----:B------:R-:W-:-:S02]  /*3f870*/  IADD3.X R134, P4, PT, R93, R134, RZ, P4, !PT ;  /* 0x000000865d867210 */ /* 0x000fc4000279e4ff */
[----:B------:R-:W-:Y:S01]  /*3f880*/  IADD3.X R126, P2, PT, R105, R127, RZ, P2, !PT ;  /* 0x0000007f697e7210 */ /* 0x000fe2000175e4ff */
[C---:B------:R-:W-:Y:S01]  /*3f890*/  IMAD.WIDE.U32 R90, R168.reuse, -0x1, RZ ;  /* 0xffffffffa85a7825 */ /* 0x040fe200078e00ff */
[----:B------:R-:W-:Y:S02]  /*3f8a0*/  IADD3.X R108, P3, PT, RZ, R108, RZ, P3, !PT ;  /* 0x0000006cff6c7210 */ /* 0x000fe40001f7e4ff */
[----:B------:R-:W-:Y:S01]  /*3f8b0*/  IADD3.X R92, P2, PT, R79, R110, RZ, P2, !PT ;  /* 0x0000006e4f5c7210 */ /* 0x000fe2000175e4ff */
[----:B------:R-:W-:Y:S01]  /*3f8c0*/  IMAD R79, R168, -0x7af74001, -R97 ;  /* 0x8508bfffa84f7824 */ /* 0x000fe200078e0a61 */
[----:B------:R-:W-:Y:S01]  /*3f8d0*/  IADD3.X R135, P4, PT, R132, R143, RZ, P4, !PT ;  /* 0x0000008f84877210 */ /* 0x000fe2000279e4ff */
[----:B------:R-:W-:Y:S01]  /*3f8e0*/  IMAD.IADD R157, R141, 0x1, R156 ;  /* 0x000000018d9d7824 */ /* 0x000fe200078e029c */
[----:B------:R-:W-:Y:S01]  /*3f8f0*/  IADD3.X R120, PT, PT, RZ, RZ, RZ, P3, P0 ;  /* 0x000000ffff787210 */ /* 0x000fe20001fe04ff */
[----:B------:R-:W-:Y:S01]  /*3f900*/  IMAD.IADD R91, R91, 0x1, R79 ;  /* 0x000000015b5b7824 */ /* 0x000fe200078e024f */
        /* <DEDUP_REMOVED lines=8> */
[----:B------:R-:W-:Y:S02]  /*3f990*/  IADD3.X R141, P3, PT, R141, R116, RZ, P0, !PT ;  /* 0x000000748d8d7210 */ /* 0x000fe4000077e4ff */
        /* <DEDUP_REMOVED lines=9> */
[----:B------:R-:W-:Y:S01]  /*3fa30*/  IADD3 RZ, P0, PT, R168, R110, RZ ;  /* 0x0000006ea8ff7210 */ /* 0x000fe20007f1e0ff */
[----:B------:R-:W-:Y:S01]  /*3fa40*/  IMAD.WIDE.U32 R134, R98, -0x45f6b800, R134 ;  /* 0xba09480062867825 */ /* 0x000fe200078e0086 */
[----:B------:R-:W-:Y:S02]  /*3fa50*/  IADD3.X R141, P3, PT, R116, R157, RZ, P3, !PT ;  /* 0x0000009d748d7210 */ /* 0x000fe40001f7e4ff */
[----:B------:R-:W-:Y:S01]  /*3fa60*/  IADD3.X RZ, P0, PT, R97, R118, RZ, P0, !PT ;  /* 0x0000007661ff7210 */ /* 0x000fe2000071e4ff */
[----:B------:R-:W-:Y:S01]  /*3fa70*/  IMAD.WIDE.U32.X R102, R91, -0x7af74000, R102, P4 ;  /* 0x8508c0005b667825 */ /* 0x000fe200020e0466 */
[----:B------:R-:W-:-:S02]  /*3fa80*/  IADD3.X R107, P3, PT, RZ, RZ, RZ, P3, !PT ;  /* 0x000000ffff6b7210 */ /* 0x000fc40001f7e4ff */
[----:B------:R-:W-:Y:S01]  /*3fa90*/  IADD3 R130, PT, PT, R135, R130, RZ ;  /* 0x0000008287827210 */ /* 0x000fe20007ffe0ff */
[----:B------:R-:W-:Y:S01]  /*3faa0*/  IMAD.WIDE.U32 R110, R91, 0x30000000, RZ ;  /* 0x300000005b6e7825 */ /* 0x000fe200078e00ff */
[----:B------:R-:W-:Y:S02]  /*3fab0*/  IADD3.X R135, P4, PT, RZ, R102, RZ, P0, !PT ;  /* 0x00000066ff877210 */ /* 0x000fe4000079e4ff */
[----:B------:R-:W-:Y:S01]  /*3fac0*/  IADD3 RZ, P0, PT, R140, R106, RZ ;  /* 0x0000006a8cff7210 */ /* 0x000fe20007f1e0ff */
[----:B------:R-:W-:Y:S01]  /*3fad0*/  IMAD.X R97, RZ, RZ, RZ, P3 ;  /* 0x000000ffff617224 */ /* 0x000fe200018e06ff */
[----:B------:R-:W-:Y:S01]  /*3fae0*/  IADD3.X R79, P4, PT, RZ, R103, RZ, P4, !PT ;  /* 0x00000067ff4f7210 */ /* 0x000fe2000279e4ff */
[----:B------:R-:W-:Y:S01]  /*3faf0*/  IMAD.WIDE.U32 R116, P3, R90, 0x170b5d44, R110 ;  /* 0x170b5d445a747825 */ /* 0x000fe2000786006e */
[----:B------:R-:W-:Y:S02]  /*3fb00*/  IADD3.X RZ, P0, PT, R141, R86, RZ, P0, !PT ;  /* 0x000000568dff7210 */ /* 0x000fe4000071e4ff */
[----:B------:R-:W-:Y:S01]  /*3fb10*/  IADD3.X R134, P4, PT, R135, R134, RZ, P4, !PT ;  /* 0x0000008687867210 */ /* 0x000fe2000279e4ff */
[----:B------:R-:W-:Y:S01]  /*3fb20*/  IMAD.WIDE.U32 R92, R138, 0x17c510ea, R92 ;  /* 0x17c510ea8a5c7825 */ /* 0x000fe200078e005c */
        /* <DEDUP_REMOVED lines=12> */
[----:B------:R-:W-:-:S02]  /*3fbf0*/  IADD3.X R111, P5, PT, RZ, RZ, RZ, P5, !PT ;  /* 0x000000ffff6f7210 */ /* 0x000fc40002fbe4ff */
[----:B------:R-:W-:Y:S01]  /*3fc00*/  IADD3.X R107, P0, PT, R112, R227, RZ, P0, !PT ;  /* 0x000000e3706b7210 */ /* 0x000fe2000071e4ff */
[----:B------:R-:W-:Y:S01]  /*3fc10*/  IMAD.WIDE.U32.X R102, R91, 0x170b5d44, R102, P3 ;  /* 0x170b5d445b667825 */ /* 0x000fe200018e0466 */
[----:B------:R-:W-:Y:S02]  /*3fc20*/  IADD3 RZ, P3, PT, R134, R110, RZ ;  /* 0x0000006e86ff7210 */ /* 0x000fe40007f7e0ff */
[----:B------:R-:W-:Y:S01]  /*3fc30*/  IADD3.X R99, P2, PT, R99, R108, RZ, P2, !PT ;  /* 0x0000006c63637210 */ /* 0x000fe2000175e4ff */
[----:B------:R-:W-:Y:S01]  /*3fc40*/  IMAD.IADD R115, R141, 0x1, R114 ;  /* 0x000000018d737824 */ /* 0x000fe200078e0272 */
[----:B------:R-:W-:Y:S01]  /*3fc50*/  IADD3.X R141, P4, PT, RZ, RZ, RZ, P4, !PT ;  /* 0x000000ffff8d7210 */ /* 0x000fe2000279e4ff */
[----:B------:R-:W-:Y:S01]  /*3fc60*/  IMAD.X R113, RZ, RZ, RZ, P5 ;  /* 0x000000ffff717224 */ /* 0x000fe200028e06ff */
[----:B------:R-:W-:Y:S01]  /*3fc70*/  IADD3.X RZ, P3, PT, R135, R93, RZ, P3, !PT ;  /* 0x0000005d87ff7210 */ /* 0x000fe20001f7e4ff */
[----:B------:R-:W-:Y:S01]  /*3fc80*/  IMAD.WIDE.U32 R92, R91, -0x45f6b800, RZ ;  /* 0xba0948005b5c7825 */ /* 0x000fe200078e00ff */
[----:B------:R-:W-:-:S02]  /*3fc90*/  IADD3.X R97, P0, PT, RZ, RZ, RZ, P0, !PT ;  /* 0x000000ffff617210 */ /* 0x000fc4000071e4ff */
[----:B------:R-:W-:Y:S01]  /*3fca0*/  IADD3.X R141, P3, PT, R141, R102, RZ, P3, !PT ;  /* 0x000000668d8d7210 */ /* 0x000fe20001f7e4ff */
[----:B------:R-:W-:Y:S01]  /*3fcb0*/  IMAD.X R79, RZ, RZ, RZ, P4 ;  /* 0x000000ffff4f7224 */ /* 0x000fe200020e06ff */
[----:B------:R-:W-:Y:S01]  /*3fcc0*/  IADD3 RZ, P4, PT, R106, R94, RZ ;  /* 0x0000005e6aff7210 */ /* 0x000fe20007f9e0ff */
[C---:B------:R-:W-:Y:S01]  /*3fcd0*/  IMAD.WIDE.U32 R134, R90.reuse, 0x30000000, R134 ;  /* 0x300000005a867825 */ /* 0x040fe200078e0086 */
[----:B------:R-:W-:Y:S02]  /*3fce0*/  IADD3.X R105, P2, PT, R105, R120, RZ, P2, !PT ;  /* 0x0000007869697210 */ /* 0x000fe4000175e4ff */
[----:B------:R-:W-:Y:S01]  /*3fcf0*/  IADD3.X R86, P3, PT, R79, R103, RZ, P3, !PT ;  /* 0x000000674f567210 */ /* 0x000fe20001f7e4ff */
[C---:B------:R-:W-:Y:S01]  /*3fd00*/  IMAD.WIDE.U32 R102, P5, R90.reuse, 0x1ef3622f, R92 ;  /* 0x1ef3622f5a667825 */ /* 0x040fe200078a005c */
[----:B------:R-:W-:Y:S02]  /*3fd10*/  IADD3.X RZ, P4, PT, R107, R95, RZ, P4, !PT ;  /* 0x0000005f6bff7210 */ /* 0x000fe4000279e4ff */
[----:B------:R-:W-:Y:S01]  /*3fd20*/  IADD3.X R140, P3, PT, R141, R140, RZ, P3, !PT ;  /* 0x0000008c8d8c7210 */ /* 0x000fe20001f7e4ff */
[----:B------:R-:W-:Y:S01]  /*3fd30*/  IMAD.WIDE.U32 R92, R90, -0x45f6b800, RZ ;  /* 0xba0948005a5c7825 */ /* 0x000fe200078e00ff */
[----:B------:R-:W-:-:S02]  /*3fd40*/  IADD3.X R79, PT, PT, RZ, RZ, RZ, P5, !PT ;  /* 0x000000ffff4f7210 */ /* 0x000fc40002ffe4ff */
[----:B------:R-:W-:Y:S01]  /*3fd50*/  IADD3.X R84, P4, PT, R97, R84, RZ, P4, !PT ;  /* 0x0000005461547210 */ /* 0x000fe2000279e4ff */
[----:B------:R-:W-:Y:S01]  /*3fd60*/  IMAD.X R95, RZ, RZ, RZ, P0 ;  /* 0x000000ffff5f7224 */ /* 0x000fe200000e06ff */
[----:B------:R-:W-:Y:S01]  /*3fd70*/  IADD3 R117, P5, PT, R102, R93, RZ ;  /* 0x0000005d66757210 */ /* 0x000fe20007fbe0ff */
[----:B------:R-:W-:Y:S01]  /*3fd80*/  IMAD.WIDE.U32 R106, R98, 0x6ca1493b, R106 ;  /* 0x6ca1493b626a7825 */ /* 0x000fe200078e006a */
[----:B------:R-:W-:Y:S02]  /*3fd90*/  IADD3.X R99, P0, PT, R99, R78, RZ, P2, !PT ;  /* 0x0000004e63637210 */ /* 0x000fe4000171e4ff */
[----:B------:R-:W-:Y:S01]  /*3fda0*/  IADD3.X R141, P3, PT, R86, R115, RZ, P3, !PT ;  /* 0x00000073568d7210 */ /* 0x000fe20001f7e4ff */
[----:B------:R-:W-:Y:S01]  /*3fdb0*/  IMAD.MOV.U32 R78, RZ, RZ, R103 ;  /* 0x000000ffff4e7224 */ /* 0x000fe200078e0067 */
[----:B------:R-:W-:Y:S01]  /*3fdc0*/  IADD3.X R85, P4, PT, R95, R85, RZ, P4, !PT ;  /* 0x000000555f557210 */ /* 0x000fe2000279e4ff */
[----:B------:R-:W-:Y:S01]  /*3fdd0*/  IMAD.MOV.U32 R120, RZ, RZ, R83 ;  /* 0x000000ffff787224 */ /* 0x000fe200078e0053 */
[----:B------:R-:W-:Y:S01]  /*3fde0*/  IADD3.X R93, P3, PT, RZ, RZ, RZ, P3, !PT ;  /* 0x000000ffff5d7210 */ /* 0x000fe20001f7e4ff */
[----:B------:R-:W-:Y:S01]  /*3fdf0*/  IMAD.WIDE.U32.X R78, R91, 0x1ef3622f, R78, P5 ;  /* 0x1ef3622f5b4e7825 */ /* 0x000fe200028e044e */
[----:B------:R-:W-:-:S02]  /*3fe00*/  IADD3 RZ, P5, PT, R140, R92, RZ ;  /* 0x0000005c8cff7210 */ /* 0x000fc40007fbe0ff */
[----:B------:R-:W-:Y:S01]  /*3fe10*/  IADD3.X R128, P0, PT, R105, R128, RZ, P0, !PT ;  /* 0x0000008069807210 */ /* 0x000fe2000071e4ff */
[----:B------:R-:W-:Y:S01]  /*3fe20*/  IMAD.X R95, RZ, RZ, RZ, P3 ;  /* 0x000000ffff5f7224 */ /* 0x000fe200018e06ff */
[----:B------:R-:W-:Y:S01]  /*3fe30*/  IADD3.X RZ, P5, PT, R141, R117, RZ, P5, !PT ;  /* 0x000000758dff7210 */ /* 0x000fe20002fbe4ff */
[----:B------:R-:W-:Y:S01]  /*3fe40*/  IMAD.IADD R105, R107, 0x1, R104 ;  /* 0x000000016b697824 */ /* 0x000fe200078e0268 */
[----:B------:R-:W-:Y:S01]  /*3fe50*/  IADD3.X R84, P4, PT, R84, R99, RZ, P4, !PT ;  /* 0x0000006354547210 */ /* 0x000fe2000279e4ff */
[----:B------:R-:W-:Y:S01]  /*3fe60*/  IMAD.WIDE.U32 R140, R90, -0x45f6b800, R140 ;  /* 0xba0948005a8c7825 */ /* 0x000fe200078e008c */
[----:B------:R-:W-:Y:S02]  /*3fe70*/  IADD3.X R93, P5, PT, R93, R78, RZ, P5, !PT ;  /* 0x0000004e5d5d7210 */ /* 0x000fe40002fbe4ff */
[----:B------:R-:W-:Y:S01]  /*3fe80*/  IADD3.X R85, P4, PT, R85, R128, RZ, P4, !PT ;  /* 0x0000008055557210 */ /* 0x000fe2000279e4ff */
[----:B------:R-:W-:Y:S01]  /*3fe90*/  IMAD.IADD R102, R141, 0x1, R102 ;  /* 0x000000018d667824 */ /* 0x000fe200078e0266 */
[----:B------:R-:W-:-:S02]  /*3fea0*/  IADD3 RZ, P3, PT, R88, R80, RZ ;  /* 0x0000005058ff7210 */ /* 0x000fc40007f7e0ff */
[----:B------:R-:W-:Y:S01]  /*3feb0*/  IADD3.X R80, P5, PT, R95, R79, RZ, P5, !PT ;  /* 0x0000004f5f507210 */ /* 0x000fe20002fbe4ff */
[----:B------:R-:W-:Y:S01]  /*3fec0*/  IMAD.WIDE.U32 R78, R91, 0xf5138f, RZ ;  /* 0x00f5138f5b4e7825 */ /* 0x000fe200078e00ff */
[----:B------:R-:W-:Y:S02]  /*3fed0*/  IADD3.X R97, P4, PT, RZ, RZ, RZ, P4, !PT ;  /* 0x000000ffff617210 */ /* 0x000fe4000279e4ff */
[----:B------:R-:W-:Y:S02]  /*3fee0*/  IADD3.X R106, P5, PT, R93, R106, RZ, P5, !PT ;  /* 0x0000006a5d6a7210 */ /* 0x000fe40002fbe4ff */
[----:B------:R-:W-:Y:S01]  /*3fef0*/  IADD3.X RZ, P3, PT, R89, R81, RZ, P3, !PT ;  /* 0x0000005159ff7210 */ /* 0x000fe20001f7e4ff */
[----:B------:R-:W-:Y:S01]  /*3ff00*/  IMAD.X R99, RZ, RZ, RZ, P4 ;  /* 0x000000ffff637224 */ /* 0x000fe200020e06ff */
[----:B------:R-:W-:Y:S01]  /*3ff10*/  IADD3.X R107, P5, PT, R80, R105, RZ, P5, !PT ;  /* 0x00000069506b7210 */ /* 0x000fe20002fbe4ff */
[----:B------:R-:W-:Y:S01]  /*3ff20*/  IMAD.WIDE.U32 R92, P4, R90, 0x1a22d9f3, R78 ;  /* 0x1a22d9f35a5c7825 */ /* 0x000fe2000788004e */
[----:B------:R-:W-:-:S02]  /*3ff30*/  IADD3.X R86, P3, PT, R111, R136, RZ, P3, !PT ;  /* 0x000000886f567210 */ /* 0x000fc40001f7e4ff */
[----:B------:R-:W-:Y:S01]  /*3ff40*/  IADD3 R116, PT, PT, R135, R116, RZ ;  /* 0x0000007487747210 */ /* 0x000fe20007ffe0ff */
[----:B------:R-:W-:Y:S01]  /*3ff50*/  IMAD.WIDE.U32 R88, R90, 0xf5138f, RZ ;  /* 0x00f5138f5a587825 */ /* 0x000fe200078e00ff */
[----:B------:R-:W-:-:S03]  /*3ff60*/  IADD3.X R136, P3, PT, R113, R137, RZ, P3, !PT ;  /* 0x0000008971887210 */ /* 0x000fc60001f7e4ff */
[----:B------:R-:W-:Y:S01]  /*3ff70*/  IMAD.X R81, RZ, RZ, RZ, P4 ;  /* 0x000000ffff517224 */ /* 0x000fe200020e06ff */
[----:B------:R-:W-:Y:S01]  /*3ff80*/  IADD3 R103, P4, PT, R92, R89, RZ ;  /* 0x000000595c677210 */ /* 0x000fe20007f9e0ff */
[----:B------:R-:W-:Y:S01]  /*3ff90*/  IMAD.WIDE.U32 R78, R91, 0x6ca1493b, RZ ;  /* 0x6ca1493b5b4e7825 */ /* 0x000fe200078e00ff */
[----:B------:R-:W-:-:S03]  /*3ffa0*/  IADD3.X R86, P3, PT, R86, R87, RZ, P3, !PT ;  /* 0x0000005756567210 */ /* 0x000fc60001f7e4ff */
[----:B------:R-:W-:Y:S01]  /*3ffb0*/  IMAD.MOV.U32 R80, RZ, RZ, R93 ;  /* 0x000000ffff507224 */ /* 0x000fe200078e005d */
[----:B------:R-:W-:Y:S02]  /*3ffc0*/  IADD3.X R93, P5, PT, RZ, RZ, RZ, P5, !PT ;  /* 0x000000ffff5d7210 */ /* 0x000fe40002fbe4ff */
[----:B------:R-:W-:Y:S01]  /*3ffd0*/  IADD3.X R87, P3, PT, R136, R109, RZ, P3, !PT ;  /* 0x0000006d88577210 */ /* 0x000fe20001f7e4ff */
[----:B------:R-:W-:-:S04]  /*3ffe0*/  IMAD.WIDE.U32.X R80, R91, 0x1a22d9f3, R80, P4 ;  /* 0x1a22d9f35b507825 */ /* 0x000fc800020e0450 */
[----:B------:R-:W-:-:S04]  /*3fff0*/  IMAD.WIDE.U32 R78, P4, R90, -0x39c4fa40, R78 ;  /* 0xc63b05c05a4e7825 */ /* 0x000fc8000788004e */
[----:B------:R-:W-:Y:S01]  /*40000*/  IMAD.X R95, RZ, RZ, RZ, P5 ;  /* 0x000000ffff5f7224 */ /* 0x000fe200028e06ff */
[----:B------:R-:W-:Y:S02]  /*40010*/  IADD3 RZ, P5, PT, R106, R88, RZ ;  /* 0x000000586aff7210 */ /* 0x000fe40007fbe0ff */
[----:B------:R-:W-:Y:S02]  /*40020*/  IADD3.X R89, PT, PT, RZ, RZ, RZ, P4, !PT ;  /* 0x000000ffff597210 */ /* 0x000fe400027fe4ff */
[----:B------:R-:W-:Y:S01]  /*40030*/  IADD3.X RZ, P5, PT, R107, R103, RZ, P5, !PT ;  /* 0x000000676bff7210 */ /* 0x000fe20002fbe4ff */
[----:B------:R-:W-:Y:S01]  /*40040*/  IMAD.WIDE.U32 R106, R90, 0xf5138f, R106 ;  /* 0x00f5138f5a6a7825 */ /* 0x000fe200078e006a */
[----:B------:R-:W-:Y:S02]  /*40050*/  IADD3 RZ, P4, PT, R84, R100, RZ ;  /* 0x0000006454ff7210 */ /* 0x000fe40007f9e0ff */
[----:B------:R-:W-:Y:S01]  /*40060*/  IADD3.X R93, P5, PT, R93, R80, RZ, P5, !PT ;  /* 0x000000505d5d7210 */ /* 0x000fe20002fbe4ff */
[----:B------:R-:W-:Y:S01]  /*40070*/  IMAD.IADD R92, R107, 0x1, R92 ;  /* 0x000000016b5c7824 */ /* 0x000fe200078e025c */
[----:B------:R-:W-:Y:S01]  /*40080*/  IADD3.X RZ, P4, PT, R85, R101, RZ, P4, !PT ;  /* 0x0000006555ff7210 */ /* 0x000fe2000279e4ff */
[----:B------:R-:W-:Y:S01]  /*40090*/  IMAD.WIDE.U32 R84, R98, 0x17c510ea, R84 ;  /* 0x17c510ea62547825 */ /* 0x000fe200078e0054 */
[----:B------:R-:W-:-:S02]  /*400a0*/  IADD3.X R98, P2, PT, RZ, RZ, RZ, P2, !PT ;  /* 0x000000ffff627210 */ /* 0x000fc4000175e4ff */
[----:B------:R-:W-:Y:S01]  /*400b0*/  IADD3.X R88, P5, PT, R95, R81, RZ, P5, !PT ;  /* 0x000000515f587210 */ /* 0x000fe20002fbe4ff */
[----:B------:R-:W-:Y:S01]  /*400c0*/  IMAD.WIDE.U32 R80, R90, 0x6ca1493b, RZ ;  /* 0x6ca1493b5a507825 */ /* 0x000fe200078e00ff */
[----:B------:R-:W-:Y:S02]  /*400d0*/  IADD3.X R94, P4, PT, R97, R122, RZ, P4, !PT ;  /* 0x0000007a615e7210 */ /* 0x000fe4000279e4ff */
[----:B------:R-:W-:Y:S01]  /*400e0*/  IADD3.X R95, P0, PT, RZ, R98, RZ, P0, !PT ;  /* 0x00000062ff5f7210 */ /* 0x000fe2000071e4ff */
[----:B------:R-:W-:Y:S01]  /*400f0*/  IMAD.IADD R97, R85, 0x1, R96 ;  /* 0x0000000155617824 */ /* 0x000fe200078e0260 */
[----:B------:R-:W-:Y:S02]  /*40100*/  IADD3.X R84, P5, PT, R93, R84, RZ, P5, !PT ;  /* 0x000000545d547210 */ /* 0x000fe40002fbe4ff */
[----:B------:R-:W-:Y:S02]  /*40110*/  IADD3.X R98, P4, PT, R99, R123, RZ, P4, !PT ;  /* 0x0000007b63627210 */ /* 0x000fe4000279e4ff */
[----:B------:R-:W-:-:S02]  /*40120*/  IADD3.X R99, PT, PT, RZ, RZ, RZ, P0, P2 ;  /* 0x000000ffff637210 */ /* 0x000fc400007e44ff */
[----:B------:R-:W-:Y:S02]  /*40130*/  IADD3 R81, P2, PT, R78, R81, RZ ;  /* 0x000000514e517210 */ /* 0x000fe40007f5e0ff */
[----:B------:R-:W-:Y:S02]  /*40140*/  IADD3 RZ, P0, PT, R84, R80, RZ ;  /* 0x0000005054ff7210 */ /* 0x000fe40007f1e0ff */
[----:B------:R-:W-:Y:S01]  /*40150*/  IADD3.X R85, P5, PT, R88, R97, RZ, P5, !PT ;  /* 0x0000006158557210 */ /* 0x000fe20002fbe4ff */
[----:B------:R-:W-:Y:S01]  /*40160*/  IMAD.MOV.U32 R88, RZ, RZ, R79 ;  /* 0x000000ffff587224 */ /* 0x000fe200078e004f */
[----:B------:R-:W-:Y:S01]  /*40170*/  IADD3.X R93, P4, PT, R94, R95, RZ, P4, !PT ;  /* 0x0000005f5e5d7210 */ /* 0x000fe2000279e4ff */
[C---:B------:R-:W-:Y:S01]  /*40180*/  IMAD.WIDE.U32 R94, R76.reuse, R213, RZ ;  /* 0x000000d54c5e7225 */ /* 0x040fe200078e00ff */
        /* <DEDUP_REMOVED lines=13> */
[----:B------:R-:W-:-:S03]  /*40260*/  IADD3.X R93, P5, PT, R98, R95, RZ, P5, !PT ;  /* 0x0000005f625d7210 */ /* 0x000fc60002fbe4ff */
[----:B------:R-:W-:Y:S01]  /*40270*/  IMAD.WIDE.U32 R96, P2, R90, 0x1ae3a46, R88 ;  /* 0x01ae3a465a607825 */ /* 0x000fe20007840058 */
[----:B------:R-:W-:-:S03]  /*40280*/  IADD3.X R88, P0, PT, R79, R82, RZ, P0, !PT ;  /* 0x000000524f587210 */ /* 0x000fc6000071e4ff */
[----:B------:R-:W-:-:S04]  /*40290*/  IMAD.WIDE.U32 R82, R90, 0x17c510ea, RZ ;  /* 0x17c510ea5a527825 */ /* 0x000fc800078e00ff */
[----:B------:R-:W-:Y:S01]  /*402a0*/  IMAD.X R81, RZ, RZ, RZ, P2 ;  /* 0x000000ffff517224 */ /* 0x000fe200010e06ff */
        /* <DEDUP_REMOVED lines=8> */
[----:B------:R-:W-:Y:S02]  /*40330*/  IADD3 RZ, P2, PT, R88, R82, RZ ;  /* 0x0000005258ff7210 */ /* 0x000fe40007f5e0ff */
[----:B------:R-:W-:Y:S02]  /*40340*/  IADD3.X RZ, P0, PT, R87, R99, RZ, P0, !PT ;  /* 0x0000006357ff7210 */ /* 0x000fe4000071e4ff */
        /* <DEDUP_REMOVED lines=9> */
[----:B------:R-:W-:Y:S01]  /*403e0*/  IMAD.MOV.U32 R81, RZ, RZ, R92 ;  /* 0x000000ffff517224 */ /* 0x000fe200078e005c */
[----:B------:R-:W-:Y:S01]  /*403f0*/  IADD3.X R82, PT, PT, R77, RZ, RZ, P0, P3 ;  /* 0x000000ff4d527210 */ /* 0x000fe200007e64ff */
[----:B------:R-:W-:Y:S01]  /*40400*/  IMAD.X R77, RZ, RZ, RZ, P4 ;  /* 0x000000ffff4d7224 */ /* 0x000fe200020e06ff */
[----:B------:R-:W-:Y:S01]  /*40410*/  IADD3.X R76, P2, P5, R76, RZ, R79, P2, P5 ;  /* 0x000000ff4c4c7210 */ /* 0x000fe2000154a44f */
[----:B------:R-:W-:Y:S01]  /*40420*/  IMAD.MOV.U32 R79, RZ, RZ, R102 ;  /* 0x000000ffff4f7224 */ /* 0x000fe200078e0066 */
[----:B------:R-:W-:Y:S01]  /*40430*/  MOV R78, R140 ;  /* 0x0000008c004e7202 */ /* 0x000fe20000000f00 */
        /* <DEDUP_REMOVED lines=90> */
.L_x_805:
[----:B------:R-:W-:Y:S05]  /*409e0*/  BSYNC.RELIABLE B3 ;  /* 0x0000000000037941 */ /* 0x000fea0003800100 */
.L_x_804:
        /* <DEDUP_REMOVED lines=12> */
.L_x_803:
[----:B------:R-:W-:Y:S05]  /*40ab0*/  BSYNC.RECONVERGENT B2 ;  /* 0x0000000000027941 */ /* 0x000fea0003800200 */
.L_x_802:
        /* <DEDUP_REMOVED lines=37> */
.L_x_809:
[----:B------:R-:W-:Y:S05]  /*40d10*/  BSYNC.RELIABLE B3 ;  /* 0x0000000000037941 */ /* 0x000fea0003800100 */
.L_x_808:
        /* <DEDUP_REMOVED lines=12> */
.L_x_807:
[----:B------:R-:W-:Y:S05]  /*40de0*/  BSYNC.RECONVERGENT B2 ;  /* 0x0000000000027941 */ /* 0x000fea0003800200 */
.L_x_806:
        /* <DEDUP_REMOVED lines=49> */
.L_x_813:
[----:B------:R-:W-:Y:S05]  /*41100*/  BSYNC.RELIABLE B3 ;  /* 0x0000000000037941 */ /* 0x000fea0003800100 */
.L_x_812:
        /* <DEDUP_REMOVED lines=12> */
.L_x_811:
[----:B------:R-:W-:Y:S05]  /*411d0*/  BSYNC.RECONVERGENT B2 ;  /* 0x0000000000027941 */ /* 0x000fea0003800200 */
.L_x_810:
[----:B------:R-:W-:Y:S01]  /*411e0*/  IADD3 R99, P0, PT, -R76, R99, RZ ;  /* 0x000000634c637210 */ /* 0x000fe20007f1e1ff */
[----:B------:R-:W-:Y:S02]  /*411f0*/  IMAD.MOV.U32 R76, RZ, RZ, R196 ;  /* 0x000000ffff4c7224 */ /* 0x000fe400078e00c4 */
[----:B------:R-:W-:Y:S01]  /*41200*/  IMAD.MOV.U32 R85, RZ, RZ, R200 ;  /* 0x000000ffff557224 */ /* 0x000fe200078e00c8 */
[----:B------:R-:W-:Y:S01]  /*41210*/  IADD3.X R100, P0, PT, ~R77, R100, RZ, P0, !PT ;  /* 0x000000644d647210 */ /* 0x000fe2000071e5ff */
[----:B------:R-:W-:Y:S02]  /*41220*/  IMAD.MOV.U32 R77, RZ, RZ, R193 ;  /* 0x000000ffff4d7224 */ /* 0x000fe400078e00c1 */
[----:B------:R-:W-:Y:S01]  /*41230*/  IMAD.MOV.U32 R84, RZ, RZ, R202 ;  /* 0x000000ffff547224 */ /* 0x000fe200078e00ca */
[----:B------:R-:W-:Y:S01]  /*41240*/  IADD3.X R101, P0, PT, ~R78, R101, RZ, P0, !PT ;  /* 0x000000654e657210 */ /* 0x000fe2000071e5ff */
[----:B------:R-:W-:-:S03]  /*41250*/  IMAD.MOV.U32 R78, RZ, RZ, R198 ;  /* 0x000000ffff4e7224 */ /* 0x000fc600078e00c6 */
[----:B------:R-:W-:Y:S01]  /*41260*/  IADD3.X R102, P0, PT, ~R79, R102, RZ, P0, !PT ;  /* 0x000000664f667210 */ /* 0x000fe2000071e5ff */
[----:B------:R-:W-:-:S03]  /*41270*/  IMAD.MOV.U32 R79, RZ, RZ, R194 ;  /* 0x000000ffff4f7224 */ /* 0x000fc600078e00c2 */
[----:B------:R-:W-:Y:S01]  /*41280*/  IADD3.X R103, P0, PT, ~R80, R103, RZ, P0, !PT ;  /* 0x0000006750677210 */ /* 0x000fe2000071e5ff */
[----:B------:R-:W-:-:S03]  /*41290*/  IMAD.MOV.U32 R80, RZ, RZ, R199 ;  /* 0x000000ffff507224 */ /* 0x000fc600078e00c7 */
[----:B------:R-:W-:Y:S02]  /*412a0*/  IADD3.X R104, P0, PT, ~R81, R104, RZ, P0, !PT ;  /* 0x0000006851687210 */ /* 0x000fe4000071e5ff */
[----:B------:R-:W-:Y:S02]  /*412b0*/  MOV R81, R195 ;  /* 0x000000c300517202 */ /* 0x000fe40000000f00 */
[----:B------:R-:W-:Y:S01]  /*412c0*/  IADD3.X R105, P0, PT, ~R82, R105, RZ, P0, !PT ;  /* 0x0000006952697210 */ /* 0x000fe2000071e5ff */
[----:B------:R-:W-:-:S03]  /*412d0*/  IMAD.MOV.U32 R82, RZ, RZ, R201 ;  /* 0x000000ffff527224 */ /* 0x000fc600078e00c9 */
[----:B------:R-:W-:Y:S01]  /*412e0*/  IADD3.X R106, P0, PT, ~R83, R106, RZ, P0, !PT ;  /* 0x0000006a536a7210 */ /* 0x000fe2000071e5ff */
[----:B------:R-:W-:-:S03]  /*412f0*/  IMAD.MOV.U32 R83, RZ, RZ, R197 ;  /* 0x000000ffff537224 */ /* 0x000fc600078e00c5 */
[----:B------:R-:W-:-:S04]  /*41300*/  IADD3.X R107, P0, PT, ~R86, R107, RZ, P0, !PT ;  /* 0x0000006b566b7210 */ /* 0x000fc8000071e5ff */
        /* <DEDUP_REMOVED lines=69> */
.L_x_815:
[----:B------:R-:W-:Y:S05]  /*41760*/  BSYNC.RELIABLE B2 ;  /* 0x0000000000027941 */ /* 0x000fea0003800100 */
.L_x_814:
        /* <DEDUP_REMOVED lines=12> */
.L_x_666:
[----:B------:R-:W-:Y:S05]  /*41830*/  BSYNC.RECONVERGENT B1 ;  /* 0x0000000000017941 */ /* 0x000fea0003800200 */
.L_x_663:
[----:B------:R-:W-:Y:S01]  /*41840*/  LOP3.LUT R87, R81, R179, R77, 0xfe, !PT ;  /* 0x000000b351577212 */ /* 0x000fe200078efe4d */
[----:B------:R-:W-:Y:S01]  /*41850*/  BSSY.RECONVERGENT B1, `(.L_x_816) ;  /* 0x0015476000017945 */ /* 0x000fe20003800200 */
[----:B------:R-:W-:Y:S02]  /*41860*/  LOP3.LUT R89, R76, R180, R79, 0xfe, !PT ;  /* 0x000000b44c597212 */ /* 0x000fe400078efe4f */
[----:B------:R-:W-:Y:S02]  /*41870*/  LOP3.LUT R87, R80, R87, R83, 0xfe, !PT ;  /* 0x0000005750577212 */ /* 0x000fe400078efe53 */
[----:B------:R-:W-:Y:S02]  /*41880*/  LOP3.LUT R89, R85, R89, R78, 0xfe, !PT ;  /* 0x0000005955597212 */ /* 0x000fe400078efe4e */
[----:B------:R-:W-:-:S04]  /*41890*/  LOP3.LUT P0, RZ, R87, R82, RZ, 0xfc, !PT ;  /* 0x0000005257ff7212 */ /* 0x000fc8000780fcff */
[----:B------:R-:W-:-:S13]  /*418a0*/  LOP3.LUT P0, RZ, R89, R84, RZ, 0xfc, P0 ;  /* 0x0000005459ff7212 */ /* 0x000fda000000fcff */
[----:B------:R-:W-:Y:S05]  /*418b0*/  @!P0 BRA `(.L_x_817) ;  /* 0x0000154400bc8947 */ /* 0x000fea0003800000 */
        /* <DEDUP_REMOVED lines=43> */
[----:B------:R-:W-:Y:S02]  /*41b70*/  ISETP.NE.U32.AND P4, PT, R75, 0x7fffffb1, PT ;  /* 0x7fffffb14b00780c */ /* 0x000fe40003f85070 */
[----:B------:R-:W-:Y:S02]  /*41b80*/  ISETP.NE.U32.AND P0, PT, R77, 0x7fffffb1, PT ;  /* 0x7fffffb14d00780c */ /* 0x000fe40003f05070 */
[----:B------:R-:W-:Y:S02]  /*41b90*/  ISETP.EQ.U32.AND P2, PT, R177, -0x98, PT ;  /* 0xffffff68b100780c */ /* 0x000fe40003f42070 */
[----:B------:R-:W-:Y:S02]  /*41ba0*/  ISETP.NE.AND.EX P4, PT, R176, 0x51409f83, PT, P4 ;  /* 0x51409f83b000780c */ /* 0x000fe40003f85340 */
[----:B------:R-:W-:Y:S02]  /*41bb0*/  ISETP.EQ.U32.AND P3, PT, R179, -0x98, PT ;  /* 0xffffff68b300780c */ /* 0x000fe40003f62070 */
[----:B------:R-:W-:-:S02]  /*41bc0*/  ISETP.NE.AND.EX P0, PT, R79, 0x51409f83, PT, P0 ;  /* 0x51409f834f00780c */ /* 0x000fc40003f05300 */
[----:B------:R-:W-:Y:S02]  /*41bd0*/  ISETP.EQ.U32.AND P1, PT, R72, -0x7582c00e, PT ;  /* 0x8a7d3ff24800780c */ /* 0x000fe40003f22070 */
[----:B------:R-:W-:Y:S02]  /*41be0*/  ISETP.EQ.AND.EX P2, PT, R178, 0x2cdffff, !P4, P2 ;  /* 0x02cdffffb200780c */ /* 0x000fe40006742320 */
[----:B------:R-:W-:Y:S02]  /*41bf0*/  ISETP.EQ.U32.AND P4, PT, R81, -0x7582c00e, PT ;  /* 0x8a7d3ff25100780c */ /* 0x000fe40003f82070 */
[----:B------:R-:W-:Y:S02]  /*41c00*/  ISETP.EQ.AND.EX P3, PT, R180, 0x2cdffff, !P0, P3 ;  /* 0x02cdffffb400780c */ /* 0x000fe40004762330 */
[----:B------:R-:W-:Y:S02]  /*41c10*/  ISETP.EQ.U32.AND P0, PT, R70, 0x6e7c6305, PT ;  /* 0x6e7c63054600780c */ /* 0x000fe40003f02070 */
[----:B------:R-:W-:-:S02]  /*41c20*/  ISETP.EQ.AND.EX P1, PT, R74, -0x60824c57, P2, P1 ;  /* 0x9f7db3a94a00780c */ /* 0x000fc40001722310 */
[----:B------:R-:W-:Y:S02]  /*41c30*/  ISETP.EQ.U32.AND P2, PT, R83, 0x6e7c6305, PT ;  /* 0x6e7c63055300780c */ /* 0x000fe40003f42070 */
[----:B------:R-:W-:Y:S02]  /*41c40*/  ISETP.EQ.AND.EX P4, PT, R76, -0x60824c57, P3, P4 ;  /* 0x9f7db3a94c00780c */ /* 0x000fe40001f82340 */
[----:B------:R-:W-:Y:S02]  /*41c50*/  ISETP.EQ.U32.AND P3, PT, R68, -0x7fc37b18, PT ;  /* 0x803c84e84400780c */ /* 0x000fe40003f62070 */
[----:B------:R-:W-:Y:S02]  /*41c60*/  ISETP.EQ.AND.EX P1, PT, R71, 0x7b4e97b7, P1, P0 ;  /* 0x7b4e97b74700780c */ /* 0x000fe40000f22300 */
[----:B------:R-:W-:Y:S02]  /*41c70*/  ISETP.EQ.U32.AND P0, PT, R80, -0x7fc37b18, PT ;  /* 0x803c84e85000780c */ /* 0x000fe40003f02070 */
[----:B------:R-:W-:-:S02]  /*41c80*/  ISETP.EQ.AND.EX P4, PT, R78, 0x7b4e97b7, P4, P2 ;  /* 0x7b4e97b74e00780c */ /* 0x000fc40002782320 */
[----:B------:R-:W-:Y:S02]  /*41c90*/  ISETP.EQ.AND.EX P3, PT, R69, 0x4cf495bf, P1, P3 ;  /* 0x4cf495bf4500780c */ /* 0x000fe40000f62330 */
[----:B------:R-:W-:Y:S02]  /*41ca0*/  ISETP.EQ.U32.AND P2, PT, R66, -0x1d020b66, PT ;  /* 0xe2fdf49a4200780c */ /* 0x000fe40003f42070 */
[----:B------:R-:W-:Y:S02]  /*41cb0*/  ISETP.EQ.U32.AND P1, PT, R82, -0x1d020b66, PT ;  /* 0xe2fdf49a5200780c */ /* 0x000fe40003f22070 */
[----:B------:R-:W-:Y:S02]  /*41cc0*/  ISETP.EQ.AND.EX P0, PT, R85, 0x4cf495bf, P4, P0 ;  /* 0x4cf495bf5500780c */ /* 0x000fe40002702300 */
[----:B------:R-:W-:Y:S02]  /*41cd0*/  ISETP.EQ.AND.EX P2, PT, R67, 0x8d6661, P3, P2 ;  /* 0x008d66614300780c */ /* 0x000fe40001f42320 */
[----:B------:R-:W-:-:S04]  /*41ce0*/  ISETP.EQ.AND.EX P0, PT, R84, 0x8d6661, P0, P1 ;  /* 0x008d66615400780c */ /* 0x000fc80000702310 */
[----:B------:R-:W-:-:S13]  /*41cf0*/  PLOP3.LUT P1, PT, P2, P0, PT, 0x80, 0x8 ;  /* 0x000000000008781c */ /* 0x000fda0001721070 */
        /* <DEDUP_REMOVED lines=51> */
.L_x_819:
[----:B------:R-:W-:Y:S01]  /*42030*/  LOP3.LUT R7, R46, R42, R44, 0xfe, !PT ;  /* 0x0000002a2e077212 */ /* 0x000fe200078efe2c */
[----:B------:R-:W-:Y:S01]  /*42040*/  HFMA2 R26, -RZ, RZ, -3.5762786865234375e-06, -7.4863433837890625e-05 ;  /* 0x803c84e8ff1a7431 */ /* 0x000fe200000001ff */
[----:B------:R-:W-:Y:S01]  /*42050*/  LOP3.LUT R6, R47, R43, R45, 0xfe, !PT ;  /* 0x0000002b2f067212 */ /* 0x000fe200078efe2d */
[----:B------:R-:W-:Y:S01]  /*42060*/  IMAD.MOV.U32 R28, RZ, RZ, -0x1d020b66 ;  /* 0xe2fdf49aff1c7424 */ /* 0x000fe200078e00ff */
[----:B------:R-:W-:Y:S01]  /*42070*/  LOP3.LUT R7, R50, R7, R48, 0xfe, !PT ;  /* 0x0000000732077212 */ /* 0x000fe200078efe30 */
[----:B------:R-:W-:Y:S01]  /*42080*/  IMAD.MOV.U32 R29, RZ, RZ, 0x8d6661 ;  /* 0x008d6661ff1d7424 */ /* 0x000fe200078e00ff */
[----:B------:R-:W-:Y:S01]  /*42090*/  LOP3.LUT R6, R51, R6, R49, 0xfe, !PT ;  /* 0x0000000633067212 */ /* 0x000fe200078efe31 */
[----:B------:R-:W-:Y:S01]  /*420a0*/  IMAD.MOV.U32 R27, RZ, RZ, 0x4cf495bf ;  /* 0x4cf495bfff1b7424 */ /* 0x000fe200078e00ff */
[----:B------:R-:W-:Y:S01]  /*420b0*/  LOP3.LUT P0, RZ, R7, R52, RZ, 0xfc, !PT ;  /* 0x0000003407ff7212 */ /* 0x000fe2000780fcff */
[----:B------:R-:W-:Y:S01]  /*420c0*/  IMAD.MOV.U32 R24, RZ, RZ, 0x6e7c6305 ;  /* 0x6e7c6305ff187424 */ /* 0x000fe200078e00ff */
[----:B------:R-:W-:Y:S01]  /*420d0*/  MOV R19, 0x2cdffff ;  /* 0x02cdffff00137802 */ /* 0x000fe20000000f00 */
[----:B------:R-:W-:Y:S01]  /*420e0*/  IMAD.MOV.U32 R25, RZ, RZ, 0x7b4e97b7 ;  /* 0x7b4e97b7ff197424 */ /* 0x000fe200078e00ff */
[----:B------:R-:W-:Y:S01]  /*420f0*/  LOP3.LUT P0, RZ, R6, R53, RZ, 0xfc, P0 ;  /* 0x0000003506ff7212 */ /* 0x000fe2000000fcff */
[----:B------:R-:W-:Y:S01]  /*42100*/  IMAD.MOV.U32 R22, RZ, RZ, -0x7582c00e ;  /* 0x8a7d3ff2ff167424 */ /* 0x000fe200078e00ff */
[----:B------:R-:W-:Y:S01]  /*42110*/  MOV R8, R101 ;  /* 0x0000006500087202 */ /* 0x000fe20000000f00 */
[----:B------:R-:W-:Y:S01]  /*42120*/  IMAD.MOV.U32 R23, RZ, RZ, -0x60824c57 ;  /* 0x9f7db3a9ff177424 */ /* 0x000fe200078e00ff */
[----:B------:R-:W-:Y:S01]  /*42130*/  MOV R35, R186 ;  /* 0x000000ba00237202 */ /* 0x000fe20000000f00 */
[----:B------:R-:W-:-:S02]  /*42140*/  IMAD.MOV.U32 R20, RZ, RZ, 0x7fffffb1 ;  /* 0x7fffffb1ff147424 */ /* 0x000fc400078e00ff */
[----:B------:R-:W-:Y:S02]  /*42150*/  IMAD.MOV.U32 R21, RZ, RZ, 0x51409f83 ;  /* 0x51409f83ff157424 */ /* 0x000fe400078e00ff */
[----:B------:R-:W-:Y:S02]  /*42160*/  IMAD.MOV.U32 R18, RZ, RZ, -0x98 ;  /* 0xffffff68ff127424 */ /* 0x000fe400078e00ff */
        /* <DEDUP_REMOVED lines=68> */
[----:B------:R-:W-:Y:S01]  /*425b0*/  IMAD.WIDE.U32.X R6, R47, R43, R12, P1 ;  /* 0x0000002b2f067225 */ /* 0x000fe200008e040c */
[----:B------:R-:W-:-:S03]  /*425c0*/  IADD3.X R36, P0, PT, R36, R15, RZ, P0, !PT ;  /* 0x0000000f24247210 */ /* 0x000fc6000071e4ff */
[----:B------:R-:W-:Y:S01]  /*425d0*/  IMAD.WIDE.U32 R8, R43, R48, RZ ;  /* 0x000000302b087225 */ /* 0x000fe200078e00ff */
[----:B------:R-:W-:-:S03]  /*425e0*/  IADD3.X R27, P0, PT, RZ, R6, RZ, P0, !PT ;  /* 0x00000006ff1b7210 */ /* 0x000fc6000071e4ff */
[----:B------:R-:W-:Y:S01]  /*425f0*/  IMAD.WIDE.U32 R14, R45, R46, RZ ;  /* 0x0000002e2d0e7225 */ /* 0x000fe200078e00ff */
[----:B------:R-:W-:-:S03]  /*42600*/  IADD3.X R17, P0, PT, RZ, R7, RZ, P0, !PT ;  /* 0x00000007ff117210 */ /* 0x000fc6000071e4ff */
[----:B------:R-:W-:-:S04]  /*42610*/  IMAD.WIDE.U32 R10, P1, R49, R42, R8 ;  /* 0x0000002a310a7225 */ /* 0x000fc80007820008 */
[----:B------:R-:W-:-:S04]  /*42620*/  IMAD.WIDE.U32 R8, R42, R48, RZ ;  /* 0x000000302a087225 */ /* 0x000fc800078e00ff */
[----:B------:R-:W-:Y:S01]  /*42630*/  IMAD.WIDE.U32 R6, P4, R47, R44, R14 ;  /* 0x0000002c2f067225 */ /* 0x000fe2000788000e */
[----:B------:R-:W-:Y:S02]  /*42640*/  IADD3.X R26, P0, PT, R27, R8, RZ, P0, !PT ;  /* 0x000000081b1a7210 */ /* 0x000fe4000071e4ff */
[----:B------:R-:W-:Y:S01]  /*42650*/  IADD3 R8, P5, PT, R9, R10, RZ ;  /* 0x0000000a09087210 */ /* 0x000fe20007fbe0ff */
[----:B------:R-:W-:Y:S01]  /*42660*/  IMAD.X R13, RZ, RZ, RZ, P1 ;  /* 0x000000ffff0d7224 */ /* 0x000fe200008e06ff */
[----:B------:R-:W-:Y:S01]  /*42670*/  IADD3 R19, P3, PT, R6, R19, RZ ;  /* 0x0000001306137210 */ /* 0x000fe20007f7e0ff */
[----:B------:R-:W-:Y:S01]  /*42680*/  IMAD.MOV.U32 R12, RZ, RZ, R11 ;  /* 0x000000ffff0c7224 */ /* 0x000fe200078e000b */
[----:B------:R-:W-:Y:S01]  /*42690*/  IADD3.X R27, P2, PT, R17, R8, RZ, P0, !PT ;  /* 0x00000008111b7210 */ /* 0x000fe2000075e4ff */
[----:B------:R-:W-:Y:S01]  /*426a0*/  IMAD.WIDE.U32 R10, R43, R50, RZ ;  /* 0x000000322b0a7225 */ /* 0x000fe200078e00ff */
[----:B------:R-:W-:-:S03]  /*426b0*/  IADD3 RZ, P1, PT, R26, R18, RZ ;  /* 0x000000121aff7210 */ /* 0x000fc60007f3e0ff */
[----:B------:R-:W-:Y:S01]  /*426c0*/  IMAD.WIDE.U32.X R8, R49, R43, R12, P5 ;  /* 0x0000002b31087225 */ /* 0x000fe200028e040c */
[----:B------:R-:W-:-:S03]  /*426d0*/  IADD3.X RZ, P0, PT, R27, R19, RZ, P1, !PT ;  /* 0x000000131bff7210 */ /* 0x000fc60000f1e4ff */
[----:B------:R-:W-:Y:S01]  /*426e0*/  IMAD.X R15, RZ, RZ, RZ, P4 ;  /* 0x000000ffff0f7224 */ /* 0x000fe200020e06ff */
[----:B------:R-:W-:Y:S01]  /*426f0*/  IADD3.X R17, P1, PT, RZ, R8, RZ, P2, !PT ;  /* 0x00000008ff117210 */ /* 0x000fe2000173e4ff */
[----:B------:R-:W-:Y:S02]  /*42700*/  IMAD.MOV.U32 R14, RZ, RZ, R7 ;  /* 0x000000ffff0e7224 */ /* 0x000fe400078e0007 */
[----:B------:R-:W-:Y:S01]  /*42710*/  IMAD.WIDE.U32 R18, R45, R48, RZ ;  /* 0x000000302d127225 */ /* 0x000fe200078e00ff */
[----:B------:R-:W-:-:S03]  /*42720*/  IADD3.X R20, P2, PT, RZ, R9, RZ, P1, !PT ;  /* 0x00000009ff147210 */ /* 0x000fc60000f5e4ff */
        /* <DEDUP_REMOVED lines=8> */
[----:B------:R-:W-:Y:S01]  /*427b0*/  IMAD.WIDE.U32 R10, R44, R48, RZ ;  /* 0x000000302c0a7225 */ /* 0x000fe200078e00ff */
[----:B------:R-:W-:-:S03]  /*427c0*/  IADD3.X R17, P1, PT, RZ, R13, RZ, P1, !PT ;  /* 0x0000000dff117210 */ /* 0x000fc60000f3e4ff */
[----:B------:R-:W-:Y:S01]  /*427d0*/  IMAD.WIDE.U32 R12, P2, R49, R44, R18 ;  /* 0x0000002c310c7225 */ /* 0x000fe20007840012 */
[----:B------:R-:W-:Y:S02]  /*427e0*/  IADD3.X R14, P1, PT, R7, R14, RZ, P1, !PT ;  /* 0x0000000e070e7210 */ /* 0x000fe40000f3e4ff */
[----:B------:R-:W-:Y:S01]  /*427f0*/  IADD3.X R18, P4, PT, R20, R21, RZ, P0, !PT ;  /* 0x0000001514127210 */ /* 0x000fe2000079e4ff */
[----:B------:R-:W-:Y:S01]  /*42800*/  IMAD.WIDE.U32.X R8, R51, R43, R8, P3 ;  /* 0x0000002b33087225 */ /* 0x000fe200018e0408 */
[----:B------:R-:W-:Y:S02]  /*42810*/  IADD3 R7, P3, PT, R12, R11, RZ ;  /* 0x0000000b0c077210 */ /* 0x000fe40007f7e0ff */
[----:B------:R-:W-:Y:S01]  /*42820*/  MOV R20, R13 ;  /* 0x0000000d00147202 */ /* 0x000fe20000000f00 */
[----:B------:R-:W-:Y:S01]  /*42830*/  IMAD.X R21, RZ, RZ, RZ, P2 ;  /* 0x000000ffff157224 */ /* 0x000fe200010e06ff */
[----:B------:R-:W-:Y:S01]  /*42840*/  IADD3 RZ, P0, PT, R14, R10, RZ ;  /* 0x0000000a0eff7210 */ /* 0x000fe20007f1e0ff */
[----:B------:R-:W-:Y:S01]  /*42850*/  IMAD.WIDE.U32 R10, R43, R52, RZ ;  /* 0x000000342b0a7225 */ /* 0x000fe200078e00ff */
[----:B------:R-:W-:-:S02]  /*42860*/  IADD3.X R15, P1, PT, R17, R18, RZ, P1, !PT ;  /* 0x00000012110f7210 */ /* 0x000fc40000f3e4ff */
[----:B------:R-:W-:Y:S01]  /*42870*/  IADD3.X R25, P4, PT, RZ, R8, RZ, P4, !PT ;  /* 0x00000008ff197210 */ /* 0x000fe2000279e4ff */
[----:B------:R-:W-:Y:S01]  /*42880*/  IMAD.WIDE.U32.X R20, R49, R45, R20, P3 ;  /* 0x0000002d31147225 */ /* 0x000fe200018e0414 */
[----:B------:R-:W-:Y:S02]  /*42890*/  IADD3.X RZ, P0, PT, R15, R7, RZ, P0, !PT ;  /* 0x000000070fff7210 */ /* 0x000fe4000071e4ff */
[----:B------:R-:W-:Y:S01]  /*428a0*/  IADD3.X R7, P1, PT, RZ, RZ, RZ, P1, !PT ;  /* 0x000000ffff077210 */ /* 0x000fe20000f3e4ff */
[----:B------:R-:W-:Y:S01]  /*428b0*/  IMAD.WIDE.U32 R22, R45, R50, RZ ;  /* 0x000000322d167225 */ /* 0x000fe200078e00ff */
[----:B------:R-:W-:Y:S02]  /*428c0*/  IADD3.X R17, P2, PT, RZ, R9, RZ, P4, !PT ;  /* 0x00000009ff117210 */ /* 0x000fe4000275e4ff */
[----:B------:R-:W-:Y:S01]  /*428d0*/  IADD3.X R34, P0, PT, R7, R20, RZ, P0, !PT ;  /* 0x0000001407227210 */ /* 0x000fe2000071e4ff */
[----:B------:R-:W-:-:S04]  /*428e0*/  IMAD.WIDE.U32 R10, P4, R53, R42, R10 ;  /* 0x0000002a350a7225 */ /* 0x000fc8000788000a */
[----:B------:R-:W-:-:S04]  /*428f0*/  IMAD.WIDE.U32 R8, R42, R52, RZ ;  /* 0x000000342a087225 */ /* 0x000fc800078e00ff */
[----:B------:R-:W-:Y:S01]  /*42900*/  IMAD.X R20, RZ, RZ, RZ, P1 ;  /* 0x000000ffff147224 */ /* 0x000fe200008e06ff */
[----:B------:R-:W-:Y:S01]  /*42910*/  IADD3 R24, P3, PT, R9, R10, RZ ;  /* 0x0000000a09187210 */ /* 0x000fe20007f7e0ff */
[----:B------:R-:W-:Y:S01]  /*42920*/  IMAD.X R19, RZ, RZ, RZ, P4 ;  /* 0x000000ffff137224 */ /* 0x000fe200020e06ff */
[----:B------:R-:W-:Y:S01]  /*42930*/  IADD3.X R9, P1, PT, R25, R8, RZ, P2, !PT ;  /* 0x0000000819097210 */ /* 0x000fe2000173e4ff */
[----:B------:R-:W-:Y:S01]  /*42940*/  IMAD.MOV.U32 R18, RZ, RZ, R11 ;  /* 0x000000ffff127224 */ /* 0x000fe200078e000b */
[----:B------:R-:W-:Y:S01]  /*42950*/  IADD3.X R20, P0, PT, R20, R21, RZ, P0, !PT ;  /* 0x0000001514147210 */ /* 0x000fe2000071e4ff */
[----:B------:R-:W-:Y:S01]  /*42960*/  IMAD.WIDE.U32 R10, R44, R50, RZ ;  /* 0x000000322c0a7225 */ /* 0x000fe200078e00ff */
[----:B------:R-:W-:Y:S02]  /*42970*/  IADD3.X R7, P1, PT, R17, R24, RZ, P1, !PT ;  /* 0x0000001811077210 */ /* 0x000fe40000f3e4ff */
[----:B------:R-:W-:Y:S01]  /*42980*/  IADD3.X R34, P0, PT, R34, R9, RZ, P0, !PT ;  /* 0x0000000922227210 */ /* 0x000fe2000071e4ff */
[----:B------:R-:W-:-:S03]  /*42990*/  IMAD.WIDE.U32.X R8, R53, R43, R18, P3 ;  /* 0x0000002b35087225 */ /* 0x000fc600018e0412 */
[----:B------:R-:W-:Y:S01]  /*429a0*/  IADD3.X R35, P0, PT, R20, R7, RZ, P0, !PT ;  /* 0x0000000714237210 */ /* 0x000fe2000071e4ff */
[----:B------:R-:W-:Y:S01]  /*429b0*/  IMAD.WIDE.U32 R22, P4, R51, R44, R22 ;  /* 0x0000002c33167225 */ /* 0x000fe20007880016 */
[----:B------:R-:W-:Y:S02]  /*429c0*/  IADD3.X R20, P1, PT, RZ, R8, RZ, P1, !PT ;  /* 0x00000008ff147210 */ /* 0x000fe40000f3e4ff */
[----:B------:R-:W-:Y:S01]  /*429d0*/  IADD3 RZ, P2, PT, R34, R10, RZ ;  /* 0x0000000a22ff7210 */ /* 0x000fe20007f5e0ff */
[----:B------:R-:W-:Y:S01]  /*429e0*/  IMAD.WIDE.U32 R28, R47, R48, RZ ;  /* 0x000000302f1c7225 */ /* 0x000fe200078e00ff */
[----:B------:R-:W-:Y:S02]  /*429f0*/  IADD3 R13, P3, PT, R22, R11, RZ ;  /* 0x0000000b160d7210 */ /* 0x000fe40007f7e0ff */
[----:B------:R-:W-:Y:S01]  /*42a00*/  IADD3.X R7, P0, PT, RZ, RZ, RZ, P0, !PT ;  /* 0x000000ffff077210 */ /* 0x000fe2000071e4ff */
[----:B------:R-:W-:Y:S01]  /*42a10*/  IMAD.X R11, RZ, RZ, RZ, P4 ;  /* 0x000000ffff0b7224 */ /* 0x000fe200020e06ff */
[----:B------:R-:W-:Y:S01]  /*42a20*/  IADD3.X RZ, P2, PT, R35, R13, RZ, P2, !PT ;  /* 0x0000000d23ff7210 */ /* 0x000fe2000175e4ff */
[----:B------:R-:W-:-:S02]  /*42a30*/  IMAD.MOV.U32 R10, RZ, RZ, R23 ;  /* 0x000000ffff0a7224 */ /* 0x000fc400078e0017 */
        /* <DEDUP_REMOVED lines=9> */
[----:B------:R-:W-:Y:S01]  /*42ad0*/  IMAD.X R11, RZ, RZ, RZ, P1 ;  /* 0x000000ffff0b7224 */ /* 0x000fe200008e06ff */
[----:B------:R-:W-:Y:S01]  /*42ae0*/  IADD3 R35, PT, PT, R35, R22, RZ ;  /* 0x0000001623237210 */ /* 0x000fe20007ffe0ff */
[----:B------:R-:W-:Y:S01]  /*42af0*/  IMAD.MOV.U32 R10, RZ, RZ, R29 ;  /* 0x000000ffff0a7224 */ /* 0x000fe200078e001d */
        /* <DEDUP_REMOVED lines=39> */
[----:B------:R-:W-:-:S03]  /*42d70*/  IMAD.WIDE.U32 R70, P1, R42, R43, R18 ;  /* 0x0000002b2a467225 */ /* 0x000fc60007820012 */
[----:B------:R-:W-:Y:S01]  /*42d80*/  IADD3.X R23, P0, PT, R7, R30, RZ, P0, !PT ;  /* 0x0000001e07177210 */ /* 0x000fe2000071e4ff */
[----:B------:R-:W-:Y:S01]  /*42d90*/  IMAD.WIDE.U32 R8, R47, R52, RZ ;  /* 0x000000342f087225 */ /* 0x000fe200078e00ff */
[----:B------:R-:W-:-:S03]  /*42da0*/  IADD3 R7, P4, PT, R69, R70, RZ ;  /* 0x0000004645077210 */ /* 0x000fc60007f9e0ff */
[----:B------:R-:W-:-:S04]  /*42db0*/  IMAD.WIDE.U32 R10, R49, R50, RZ ;  /* 0x00000032310a7225 */ /* 0x000fc800078e00ff */
[----:B------:R-:W-:-:S04]  /*42dc0*/  IMAD.WIDE.U32 R18, P3, R53, R46, R8 ;  /* 0x0000002e35127225 */ /* 0x000fc80007860008 */
[----:B------:R-:W-:-:S04]  /*42dd0*/  IMAD.WIDE.U32 R66, R48, R50, RZ ;  /* 0x0000003230427225 */ /* 0x000fc800078e00ff */
[----:B------:R-:W-:-:S04]  /*42de0*/  IMAD.WIDE.U32 R8, P2, R51, R48, R10 ;  /* 0x0000003033087225 */ /* 0x000fc8000784000a */
[----:B------:R-:W-:Y:S01]  /*42df0*/  IMAD.WIDE.U32 R32, R68, -0x1, RZ ;  /* 0xffffffff44207825 */ /* 0x000fe200078e00ff */
[----:B------:R-:W-:-:S03]  /*42e00*/  IADD3 R13, P5, PT, R8, R67, RZ ;  /* 0x00000043080d7210 */ /* 0x000fc60007fbe0ff */
[----:B------:R-:W-:Y:S02]  /*42e10*/  IMAD R17, R68, -0x7af74001, -R7 ;  /* 0x8508bfff44117824 */ /* 0x000fe400078e0a07 */
[----:B------:R-:W-:-:S03]  /*42e20*/  IMAD.WIDE.U32 R30, R46, R52, RZ ;  /* 0x000000342e1e7225 */ /* 0x000fc600078e00ff */
[----:B------:R-:W-:Y:S01]  /*42e30*/  IADD3 R70, PT, PT, R33, R17, RZ ;  /* 0x0000001121467210 */ /* 0x000fe20007ffe0ff */
[----:B------:R-:W-:-:S04]  /*42e40*/  IMAD.WIDE.U32 R10, R52, R46, R22 ;  /* 0x0000002e340a7225 */ /* 0x000fc800078e0016 */
[----:B------:R-:W-:Y:S01]  /*42e50*/  IMAD.X R67, RZ, RZ, RZ, P2 ;  /* 0x000000ffff437224 */ /* 0x000fe200010e06ff */
[----:B------:R-:W-:Y:S01]  /*42e60*/  IADD3 R17, P2, PT, R18, R31, RZ ;  /* 0x0000001f12117210 */ /* 0x000fe20007f5e0ff */
[----:B------:R-:W-:Y:S01]  /*42e70*/  IMAD.X R41, RZ, RZ, RZ, P3 ;  /* 0x000000ffff297224 */ /* 0x000fe200018e06ff */
[----:B------:R-:W-:Y:S01]  /*42e80*/  IADD3 RZ, P3, PT, R10, R66, RZ ;  /* 0x000000420aff7210 */ /* 0x000fe20007f7e0ff */
[----:B------:R-:W-:Y:S02]  /*42e90*/  IMAD.MOV.U32 R40, RZ, RZ, R19 ;  /* 0x000000ffff287224 */ /* 0x000fe400078e0013 */
[----:B------:R-:W-:-:S04]  /*42ea0*/  IMAD.WIDE.U32 R74, R32, 0x1, RZ ;  /* 0x00000001204a7825 */ /* 0x000fc800078e00ff */
[----:B------:R-:W-:-:S04]  /*42eb0*/  IMAD.WIDE.U32 R76, R70, 0x1, RZ ;  /* 0x00000001464c7825 */ /* 0x000fc800078e00ff */
[----:B------:R-:W-:Y:S02]  /*42ec0*/  IMAD.IADD R11, R11, 0x1, R18 ;  /* 0x000000010b0b7824 */ /* 0x000fe400078e0212 */
[----:B------:R-:W-:Y:S01]  /*42ed0*/  IMAD.MOV.U32 R66, RZ, RZ, R9 ;  /* 0x000000ffff427224 */ /* 0x000fe200078e0009 */
[----:B------:R-:W-:Y:S01]  /*42ee0*/  IADD3.X R9, P0, PT, RZ, RZ, RZ, P0, !PT ;  /* 0x000000ffff097210 */ /* 0x000fe2000071e4ff */
[----:B------:R-:W-:Y:S01]  /*42ef0*/  IMAD.X R69, RZ, RZ, RZ, P1 ;  /* 0x000000ffff457224 */ /* 0x000fe200008e06ff */
[----:B------:R-:W-:Y:S01]  /*42f00*/  IADD3 RZ, P1, PT, R68, R74, RZ ;  /* 0x0000004a44ff7210 */ /* 0x000fe20007f3e0ff */
[----:B------:R-:W-:Y:S01]  /*42f10*/  IMAD.WIDE.U32.X R18, R53, R47, R40, P2 ;  /* 0x0000002f35127225 */ /* 0x000fe200010e0428 */
[----:B------:R-:W-:Y:S02]  /*42f20*/  IADD3 RZ, P2, PT, RZ, R68, RZ ;  /* 0x00000044ffff7210 */ /* 0x000fe40007f5e0ff */
[----:B------:R-:W-:Y:S01]  /*42f30*/  IADD3.X RZ, P3, PT, R11, R13, RZ, P3, !PT ;  /* 0x0000000d0bff7210 */ /* 0x000fe20001f7e4ff */
[----:B------:R-:W-:Y:S01]  /*42f40*/  IMAD.MOV.U32 R68, RZ, RZ, R71 ;  /* 0x000000ffff447224 */ /* 0x000fe200078e0047 */
[----:B------:R-:W-:Y:S01]  /*42f50*/  IADD3.X RZ, P2, PT, RZ, R7, RZ, P2, !PT ;  /* 0x00000007ffff7210 */ /* 0x000fe2000175e4ff */
[----:B------:R-:W-:-:S04]  /*42f60*/  IMAD.WIDE.U32.X R40, R51, R49, R66, P5 ;  /* 0x0000003133287225 */ /* 0x000fc800028e0442 */
[----:B------:R-:W-:Y:S01]  /*42f70*/  IMAD.WIDE.U32 R76, P5, R32, -0x7af74000, R76 ;  /* 0x8508c000204c7825 */ /* 0x000fe200078a004c */
[----:B------:R-:W-:-:S03]  /*42f80*/  IADD3.X R13, P3, PT, RZ, R40, RZ, P3, !PT ;  /* 0x00000028ff0d7210 */ /* 0x000fc60001f7e4ff */
[----:B------:R-:W-:Y:S01]  /*42f90*/  IMAD.WIDE.U32.X R66, R43, R43, R68, P4 ;  /* 0x0000002b2b427225 */ /* 0x000fe200020e0444 */
[----:B------:R-:W-:-:S03]  /*42fa0*/  IADD3 RZ, P4, PT, R22, R30, RZ ;  /* 0x0000001e16ff7210 */ /* 0x000fc60007f9e0ff */
[----:B------:R-:W-:Y:S01]  /*42fb0*/  IMAD.X R31, RZ, RZ, RZ, P5 ;  /* 0x000000ffff1f7224 */ /* 0x000fe200028e06ff */
[----:B------:R-:W-:Y:S01]  /*42fc0*/  IADD3 R74, P5, PT, R75, R76, RZ ;  /* 0x0000004c4b4a7210 */ /* 0x000fe20007fbe0ff */
[----:B------:R-:W-:Y:S01]  /*42fd0*/  IMAD.MOV.U32 R30, RZ, RZ, R77 ;  /* 0x000000ffff1e7224 */ /* 0x000fe200078e004d */
[----:B------:R-:W-:Y:S01]  /*42fe0*/  IADD3.X RZ, P4, PT, R23, R17, RZ, P4, !PT ;  /* 0x0000001117ff7210 */ /* 0x000fe2000279e4ff */
[----:B------:R-:W-:Y:S01]  /*42ff0*/  IMAD.WIDE.U32 R22, R49, R52, RZ ;  /* 0x0000003431167225 */ /* 0x000fe200078e00ff */
[----:B------:R-:W-:Y:S02]  /*43000*/  IADD3.X R17, P3, PT, RZ, R41, RZ, P3, !PT ;  /* 0x00000029ff117210 */ /* 0x000fe40001f7e4ff */
[----:B------:R-:W-:Y:S01]  /*43010*/  IADD3.X RZ, P1, PT, R7, R74, RZ, P1, !PT ;  /* 0x0000004a07ff7210 */ /* 0x000fe20000f3e4ff */
[----:B------:R-:W-:Y:S01]  /*43020*/  IMAD.WIDE.U32.X R68, R70, -0x7af74000, R30, P5 ;  /* 0x8508c00046447825 */ /* 0x000fe200028e041e */
[----:B------:R-:W-:Y:S02]  /*43030*/  IADD3.X R30, P4, PT, R9, R18, RZ, P4, !PT ;  /* 0x00000012091e7210 */ /* 0x000fe4000279e4ff */
[----:B------:R-:W-:Y:S01]  /*43040*/  SHF.L.U64.HI R9, R16, 0x1, R38 ;  /* 0x0000000110097819 */ /* 0x000fe20000010226 */
[----:B------:R-:W-:Y:S01]  /*43050*/  IMAD.WIDE.U32 R40, R48, R52, RZ ;  /* 0x0000003430287225 */ /* 0x000fe200078e00ff */
[----:B------:R-:W-:-:S02]  /*43060*/  IADD3.X R30, P3, PT, R13, R30, RZ, P3, !PT ;  /* 0x0000001e0d1e7210 */ /* 0x000fc40001f7e4ff */
[----:B------:R-:W-:Y:S01]  /*43070*/  IADD3.X R18, PT, PT, R19, RZ, RZ, P4, P0 ;  /* 0x000000ff13127210 */ /* 0x000fe200027e04ff */
[----:B------:R-:W-:Y:S01]  /*43080*/  IMAD.WIDE.U32 R22, P5, R53, R48, R22 ;  /* 0x0000003035167225 */ /* 0x000fe200078a0016 */
[----:B------:R-:W-:Y:S02]  /*43090*/  LEA.X R91, P2, R16, R66, 0x1, P2 ;  /* 0x00000042105b7211 */ /* 0x000fe40001040cff */
[----:B------:R-:W-:Y:S01]  /*430a0*/  IADD3.X R31, P3, PT, R17, R18, RZ, P3, !PT ;  /* 0x00000012111f7210 */ /* 0x000fe20001f7e4ff */
[----:B------:R-:W-:Y:S01]  /*430b0*/  IMAD.MOV.U32 R16, RZ, RZ, R23 ;  /* 0x000000ffff107224 */ /* 0x000fe200078e0017 */
[----:B------:R-:W-:Y:S01]  /*430c0*/  IADD3 R13, P4, PT, R22, R41, RZ ;  /* 0x00000029160d7210 */ /* 0x000fe20007f9e0ff */
[----:B------:R-:W-:Y:S01]  /*430d0*/  IMAD.WIDE.U32 R18, R45, R44, RZ ;  /* 0x0000002c2d127225 */ /* 0x000fe200078e00ff */
[----:B------:R-:W-:Y:S02]  /*430e0*/  IADD3.X R17, PT, PT, RZ, RZ, RZ, P5, !PT ;  /* 0x000000ffff117210 */ /* 0x000fe40002ffe4ff */
        /* <DEDUP_REMOVED lines=20> */
[----:B------:R-:W-:-:S04]  /*43230*/  IMAD.WIDE.U32 R40, R44, R44, RZ ;  /* 0x0000002c2c287225 */ /* 0x000fc800078e00ff */
[----:B------:R-:W-:-:S04]  /*43240*/  IMAD.WIDE.U32 R66, P3, R46, R47, R66 ;  /* 0x0000002f2e427225 */ /* 0x000fc80007860042 */
[----:B------:R-:W-:Y:S01]  /*43250*/  IMAD.X R81, RZ, RZ, RZ, P4 ;  /* 0x000000ffff517224 */ /* 0x000fe200020e06ff */
[----:B------:R-:W-:Y:S01]  /*43260*/  IADD3 RZ, P4, PT, R90, R68, RZ ;  /* 0x000000445aff7210 */ /* 0x000fe20007f9e0ff */
[----:B------:R-:W-:Y:S01]  /*43270*/  IMAD.X R75, RZ, RZ, RZ, P1 ;  /* 0x000000ffff4b7224 */ /* 0x000fe200008e06ff */
[----:B------:R-:W-:Y:S01]  /*43280*/  IADD3 R107, P1, PT, R77, R66, RZ ;  /* 0x000000424d6b7210 */ /* 0x000fe20007f3e0ff */
[----:B------:R-:W-:Y:S01]  /*43290*/  IMAD.MOV.U32 R74, RZ, RZ, R85 ;  /* 0x000000ffff4a7224 */ /* 0x000fe200078e0055 */
[----:B------:R-:W-:Y:S01]  /*432a0*/  IADD3.X RZ, P4, PT, R91, R9, RZ, P4, !PT ;  /* 0x000000095bff7210 */ /* 0x000fe2000279e4ff */
[----:B------:R-:W-:Y:S01]  /*432b0*/  IMAD.X R69, RZ, RZ, RZ, P3 ;  /* 0x000000ffff457224 */ /* 0x000fe200018e06ff */
[----:B------:R-:W-:Y:S01]  /*432c0*/  IADD3 R72, P3, PT, R41, R18, RZ ;  /* 0x0000001229487210 */ /* 0x000fe20007f7e0ff */
[----:B------:R-:W-:Y:S01]  /*432d0*/  IMAD.MOV.U32 R80, RZ, RZ, R19 ;  /* 0x000000ffff507224 */ /* 0x000fe200078e0013 */
[----:B------:R-:W-:Y:S01]  /*432e0*/  IADD3.X R9, P0, PT, RZ, RZ, RZ, P0, !PT ;  /* 0x000000ffff097210 */ /* 0x000fe2000071e4ff */
[----:B------:R-:W-:-:S04]  /*432f0*/  IMAD.WIDE.U32.X R74, R70, 0x170b5d44, R74, P5 ;  /* 0x170b5d44464a7825 */ /* 0x000fc800028e044a */
[----:B------:R-:W-:Y:S01]  /*43300*/  IMAD.WIDE.U32 R18, R51, R52, RZ ;  /* 0x0000003433127225 */ /* 0x000fe200078e00ff */
[----:B------:R-:W-:-:S03]  /*43310*/  IADD3.X R92, P4, PT, R9, R74, RZ, P4, !PT ;  /* 0x0000004a095c7210 */ /* 0x000fc6000279e4ff */
[----:B------:R-:W-:Y:S01]  /*43320*/  IMAD.X R9, RZ, RZ, RZ, P0 ;  /* 0x000000ffff097224 */ /* 0x000fe200000e06ff */
[----:B------:R-:W-:Y:S01]  /*43330*/  IADD3.X R93, P0, PT, R7, R40, RZ, P2, !PT ;  /* 0x00000028075d7210 */ /* 0x000fe2000171e4ff */
[----:B------:R-:W-:-:S03]  /*43340*/  IMAD.WIDE.U32 R18, P5, R53, R50, R18 ;  /* 0x0000003235127225 */ /* 0x000fc600078a0012 */
[----:B------:R-:W-:Y:S01]  /*43350*/  IADD3.X R7, P4, PT, R9, R75, RZ, P4, !PT ;  /* 0x0000004b09077210 */ /* 0x000fe2000279e4ff */
[----:B------:R-:W-:Y:S01]  /*43360*/  IMAD.WIDE.U32 R38, R50, R52, RZ ;  /* 0x0000003432267225 */ /* 0x000fe200078e00ff */
[----:B------:R-:W-:Y:S02]  /*43370*/  IADD3.X R75, PT, PT, RZ, RZ, RZ, P5, !PT ;  /* 0x000000ffff4b7210 */ /* 0x000fe40002ffe4ff */
[----:B------:R-:W-:Y:S01]  /*43380*/  IADD3.X R92, P4, PT, R92, R93, RZ, P4, !PT ;  /* 0x0000005d5c5c7210 */ /* 0x000fe2000279e4ff */
[----:B------:R-:W-:Y:S01]  /*43390*/  IMAD.MOV.U32 R68, RZ, RZ, R67 ;  /* 0x000000ffff447224 */ /* 0x000fe200078e0043 */
[----:B------:R-:W-:Y:S01]  /*433a0*/  IADD3 R21, P5, PT, R18, R39, RZ ;  /* 0x0000002712157210 */ /* 0x000fe20007fbe0ff */
[----:B------:R-:W-:-:S04]  /*433b0*/  IMAD.WIDE.U32 R66, R49, R48, RZ ;  /* 0x0000003031427225 */ /* 0x000fc800078e00ff */
[----:B------:R-:W-:-:S04]  /*433c0*/  IMAD.WIDE.U32 R78, R70, -0x45f6b800, RZ ;  /* 0xba094800464e7825 */ /* 0x000fc800078e00ff */
[----:B------:R-:W-:Y:S02]  /*433d0*/  IMAD.MOV.U32 R74, RZ, RZ, R19 ;  /* 0x000000ffff4a7224 */ /* 0x000fe400078e0013 */
[----:B------:R-:W-:Y:S01]  /*433e0*/  IMAD.WIDE.U32 R82, P2, R48, R49, R66 ;  /* 0x0000003130527225 */ /* 0x000fe20007840042 */
[----:B------:R-:W-:-:S03]  /*433f0*/  IADD3.X R66, P0, PT, R37, R72, RZ, P0, !PT ;  /* 0x0000004825427210 */ /* 0x000fc6000071e4ff */
[----:B------:R-:W-:Y:S01]  /*43400*/  IMAD.WIDE.U32.X R74, R53, R51, R74, P5 ;  /* 0x00000033354a7225 */ /* 0x000fe200028e044a */
[----:B------:R-:W-:-:S03]  /*43410*/  IADD3.X R93, P4, PT, R7, R66, RZ, P4, !PT ;  /* 0x00000042075d7210 */ /* 0x000fc6000279e4ff */
[----:B------:R-:W-:Y:S01]  /*43420*/  IMAD.WIDE.U32 R40, R32, -0x45f6b800, RZ ;  /* 0xba09480020287825 */ /* 0x000fe200078e00ff */
[----:B------:R-:W-:-:S03]  /*43430*/  IADD3.X R19, P4, PT, RZ, RZ, RZ, P4, !PT ;  /* 0x000000ffff137210 */ /* 0x000fc6000279e4ff */
[----:B------:R-:W-:-:S04]  /*43440*/  IMAD.WIDE.U32 R78, P5, R32, 0x1ef3622f, R78 ;  /* 0x1ef3622f204e7825 */ /* 0x000fc800078a004e */
[----:B------:R-:W-:-:S04]  /*43450*/  IMAD.WIDE.U32 R26, R46, R44, R26 ;  /* 0x0000002c2e1a7225 */ /* 0x000fc800078e001a */
[----:B------:R-:W-:Y:S01]  /*43460*/  IMAD.X R67, RZ, RZ, RZ, P2 ;  /* 0x000000ffff437224 */ /* 0x000fe200010e06ff */
[----:B------:R-:W-:Y:S01]  /*43470*/  IADD3 RZ, P2, PT, R92, R40, RZ ;  /* 0x000000285cff7210 */ /* 0x000fe20007f5e0ff */
[----:B------:R-:W-:Y:S01]  /*43480*/  IMAD.WIDE.U32.X R80, R45, R45, R80, P3 ;  /* 0x0000002d2d507225 */ /* 0x000fe200018e0450 */
[----:B------:R-:W-:-:S03]  /*43490*/  IADD3 R9, P3, PT, R78, R41, RZ ;  /* 0x000000294e097210 */ /* 0x000fc60007f7e0ff */
[----:B------:R-:W-:Y:S01]  /*434a0*/  IMAD.WIDE.U32 R40, R48, R48, RZ ;  /* 0x0000003030287225 */ /* 0x000fe200078e00ff */
[----:B------:R-:W-:Y:S02]  /*434b0*/  IADD3.X RZ, P2, PT, R93, R9, RZ, P2, !PT ;  /* 0x000000095dff7210 */ /* 0x000fe4000175e4ff */
[----:B------:R-:W-:Y:S01]  /*434c0*/  SHF.L.W.U32.HI R9, R36, 0x1, R26 ;  /* 0x0000000124097819 */ /* 0x000fe20000010e1a */
[----:B------:R-:W-:Y:S02]  /*434d0*/  IMAD.IADD R33, R27, 0x1, R6 ;  /* 0x000000011b217824 */ /* 0x000fe400078e0206 */
[----:B------:R-:W-:Y:S01]  /*434e0*/  IMAD.X R7, RZ, RZ, RZ, P5 ;  /* 0x000000ffff077224 */ /* 0x000fe200028e06ff */
[----:B------:R-:W-:Y:S01]  /*434f0*/  IADD3 R13, P5, PT, R41, R82, RZ ;  /* 0x00000052290d7210 */ /* 0x000fe20007fbe0ff */
[----:B------:R-:W-:Y:S01]  /*43500*/  IMAD.MOV.U32 R6, RZ, RZ, R79 ;  /* 0x000000ffff067224 */ /* 0x000fe200078e004f */
[----:B------:R-:W-:Y:S01]  /*43510*/  IADD3.X R97, P0, PT, R9, R80, RZ, P0, !PT ;  /* 0x0000005009617210 */ /* 0x000fe2000071e4ff */
[----:B------:R-:W-:Y:S01]  /*43520*/  IMAD.MOV.U32 R66, RZ, RZ, R83 ;  /* 0x000000ffff427224 */ /* 0x000fe200078e0053 */
[----:B------:R-:W-:Y:S01]  /*43530*/  SHF.L.W.U32.HI R27, R26, 0x1, R33 ;  /* 0x000000011a1b7819 */ /* 0x000fe20000010e21 */
[----:B------:R-:W-:Y:S01]  /*43540*/  IMAD.WIDE.U32.X R82, R70, 0x1ef3622f, R6, P3 ;  /* 0x1ef3622f46527825 */ /* 0x000fe200018e0406 */
[----:B------:R-:W-:-:S03]  /*43550*/  IADD3 RZ, P3, PT, R16, R38, RZ ;  /* 0x0000002610ff7210 */ /* 0x000fc60007f7e0ff */
[----:B------:R-:W-:Y:S01]  /*43560*/  IMAD.WIDE.U32 R6, R51, R50, RZ ;  /* 0x0000003233067225 */ /* 0x000fe200078e00ff */
[----:B------:R-:W-:Y:S02]  /*43570*/  IADD3.X R96, P2, PT, R19, R82, RZ, P2, !PT ;  /* 0x0000005213607210 */ /* 0x000fe4000175e4ff */
[----:B------:R-:W-:Y:S01]  /*43580*/  IADD3.X RZ, P3, PT, R17, R21, RZ, P3, !PT ;  /* 0x0000001511ff7210 */ /* 0x000fe20001f7e4ff */
[----:B------:R-:W-:-:S03]  /*43590*/  IMAD.WIDE.U32 R90, R32, 0x30000000, R90 ;  /* 0x30000000205a7825 */ /* 0x000fc600078e005a */
[----:B------:R-:W-:Y:S01]  /*435a0*/  IADD3.X R9, P3, PT, RZ, R74, RZ, P3, !PT ;  /* 0x0000004aff097210 */ /* 0x000fe20001f7e4ff */
[----:B------:R-:W-:Y:S02]  /*435b0*/  IMAD.X R19, RZ, RZ, RZ, P4 ;  /* 0x000000ffff137224 */ /* 0x000fe400020e06ff */
[----:B------:R-:W-:Y:S01]  /*435c0*/  IMAD.WIDE.U32 R36, R70, 0xf5138f, RZ ;  /* 0x00f5138f46247825 */ /* 0x000fe200078e00ff */
[----:B------:R-:W-:Y:S02]  /*435d0*/  IADD3.X R26, PT, PT, RZ, R75, RZ, P3, !PT ;  /* 0x0000004bff1a7210 */ /* 0x000fe40001ffe4ff */
[----:B------:R-:W-:Y:S01]  /*435e0*/  IADD3.X R19, P2, PT, R19, R83, RZ, P2, !PT ;  /* 0x0000005313137210 */ /* 0x000fe2000175e4ff */
[----:B------:R-:W-:Y:S01]  /*435f0*/  IMAD.WIDE.U32 R86, P4, R50, R51, R6 ;  /* 0x0000003332567225 */ /* 0x000fe20007880006 */
[----:B------:R-:W-:Y:S02]  /*43600*/  IADD3.X R6, P0, PT, R27, R81, RZ, P0, !PT ;  /* 0x000000511b067210 */ /* 0x000fe4000071e4ff */
[----:B------:R-:W-:Y:S01]  /*43610*/  IADD3.X R96, P2, PT, R96, R97, RZ, P2, !PT ;  /* 0x0000006160607210 */ /* 0x000fe2000175e4ff */
[----:B------:R-:W-:-:S03]  /*43620*/  IMAD.WIDE.U32 R88, R70, 0x6ca1493b, RZ ;  /* 0x6ca1493b46587825 */ /* 0x000fc600078e00ff */
[----:B------:R-:W-:Y:S01]  /*43630*/  IADD3.X R97, P2, PT, R19, R6, RZ, P2, !PT ;  /* 0x0000000613617210 */ /* 0x000fe2000175e4ff */
[----:B------:R-:W-:Y:S02]  /*43640*/  IMAD.IADD R29, R91, 0x1, R84 ;  /* 0x000000015b1d7824 */ /* 0x000fe400078e0254 */
[----:B------:R-:W-:Y:S01]  /*43650*/  IMAD.X R7, RZ, RZ, RZ, P4 ;  /* 0x000000ffff077224 */ /* 0x000fe200020e06ff */
[----:B------:R-:W-:Y:S01]  /*43660*/  IADD3.X R23, P2, PT, RZ, RZ, RZ, P2, !PT ;  /* 0x000000ffff177210 */ /* 0x000fe2000175e4ff */
[----:B------:R-:W-:-:S04]  /*43670*/  IMAD.WIDE.U32 R38, R70, 0x17c510ea, RZ ;  /* 0x17c510ea46267825 */ /* 0x000fc800078e00ff */
[----:B------:R-:W-:-:S04]  /*43680*/  IMAD.WIDE.U32 R94, P4, R32, 0x1a22d9f3, R36 ;  /* 0x1a22d9f3205e7825 */ /* 0x000fc80007880024 */
[----:B------:R-:W-:-:S04]  /*43690*/  IMAD.WIDE.U32 R98, R32, 0xf5138f, RZ ;  /* 0x00f5138f20627825 */ /* 0x000fc800078e00ff */
[----:B------:R-:W-:-:S04]  /*436a0*/  IMAD.WIDE.U32 R88, P3, R32, -0x39c4fa40, R88 ;  /* 0xc63b05c020587825 */ /* 0x000fc80007860058 */
[----:B------:R-:W-:-:S04]  /*436b0*/  IMAD.WIDE.U32 R36, R90, -0x1, RZ ;  /* 0xffffffff5a247825 */ /* 0x000fc800078e00ff */
[----:B------:R-:W-:Y:S02]  /*436c0*/  IMAD R21, R90, -0x7af74001, -R29 ;  /* 0x8508bfff5a157824 */ /* 0x000fe400078e0a1d */
[----:B------:R-:W-:Y:S02]  /*436d0*/  IMAD.X R101, RZ, RZ, RZ, P4 ;  /* 0x000000ffff657224 */ /* 0x000fe400020e06ff */
[----:B------:R-:W-:-:S04]  /*436e0*/  IMAD.WIDE.U32 R80, R32, 0x6ca1493b, RZ ;  /* 0x6ca1493b20507825 */ /* 0x000fc800078e00ff */
[----:B------:R-:W-:-:S04]  /*436f0*/  IMAD.WIDE.U32 R38, P4, R32, 0x1ae3a46, R38 ;  /* 0x01ae3a4620267825 */ /* 0x000fc80007880026 */
[----:B------:R-:W-:Y:S01]  /*43700*/  IMAD.X R75, RZ, RZ, RZ, P3 ;  /* 0x000000ffff4b7224 */ /* 0x000fe200018e06ff */
[----:B------:R-:W-:Y:S01]  /*43710*/  IADD3 R41, P3, PT, R94, R99, RZ ;  /* 0x000000635e297210 */ /* 0x000fe20007f7e0ff */
[----:B------:R-:W-:Y:S02]  /*43720*/  IMAD.IADD R37, R37, 0x1, R21 ;  /* 0x0000000125257824 */ /* 0x000fe400078e0215 */
[----:B------:R-:W-:-:S04]  /*43730*/  IMAD.WIDE.U32 R82, R32, 0x17c510ea, RZ ;  /* 0x17c510ea20527825 */ /* 0x000fc800078e00ff */
[----:B------:R-:W-:Y:S02]  /*43740*/  IMAD.MOV.U32 R100, RZ, RZ, R95 ;  /* 0x000000ffff647224 */ /* 0x000fe400078e005f */
[----:B------:R-:W-:Y:S01]  /*43750*/  IMAD.X R85, RZ, RZ, RZ, P4 ;  /* 0x000000ffff557224 */ /* 0x000fe200020e06ff */
[----:B------:R-:W-:Y:S01]  /*43760*/  IADD3 R111, P4, PT, R88, R81, RZ ;  /* 0x00000051586f7210 */ /* 0x000fe20007f9e0ff */
[----:B------:R-:W-:-:S04]  /*43770*/  IMAD.WIDE.U32 R104, R37, 0x1, RZ ;  /* 0x0000000125687825 */ /* 0x000fc800078e00ff */
[----:B------:R-:W-:Y:S02]  /*43780*/  IMAD.MOV.U32 R74, RZ, RZ, R89 ;  /* 0x000000ffff4a7224 */ /* 0x000fe400078e0059 */
[----:B------:R-:W-:Y:S01]  /*43790*/  IMAD.WIDE.U32.X R100, R70, 0x1a22d9f3, R100, P3 ;  /* 0x1a22d9f346647825 */ /* 0x000fe200018e0464 */
[----:B------:R-:W-:-:S03]  /*437a0*/  IADD3 R21, P3, PT, R38, R83, RZ ;  /* 0x0000005326157210 */ /* 0x000fc60007f7e0ff */
[----:B------:R-:W-:Y:S02]  /*437b0*/  IMAD.MOV.U32 R84, RZ, RZ, R39 ;  /* 0x000000ffff547224 */ /* 0x000fe400078e0027 */
[----:B------:R-:W-:-:S04]  /*437c0*/  IMAD.WIDE.U32.X R74, R70, -0x39c4fa40, R74, P4 ;  /* 0xc63b05c0464a7825 */ /* 0x000fc800020e044a */
[----:B------:R-:W-:-:S04]  /*437d0*/  IMAD.WIDE.U32 R102, R36, 0x1, RZ ;  /* 0x0000000124667825 */ /* 0x000fc800078e00ff */
[----:B------:R-:W-:-:S04]  /*437e0*/  IMAD.WIDE.U32 R104, P4, R36, -0x7af74000, R104 ;  /* 0x8508c00024687825 */ /* 0x000fc80007880068 */
[----:B------:R-:W-:Y:S01]  /*437f0*/  IMAD.WIDE.U32.X R70, R70, 0x1ae3a46, R84, P3 ;  /* 0x01ae3a4646467825 */ /* 0x000fe200018e0454 */
[----:B------:R-:W-:-:S03]  /*43800*/  IADD3.X R91, PT, PT, RZ, RZ, RZ, P4, !PT ;  /* 0x000000ffff5b7210 */ /* 0x000fc600027fe4ff */
[----:B------:R-:W-:Y:S01]  /*43810*/  IMAD.WIDE.U32.X R84, R47, R47, R68, P1 ;  /* 0x0000002f2f547225 */ /* 0x000fe200008e0444 */
[----:B------:R-:W-:Y:S02]  /*43820*/  IADD3 RZ, P1, PT, R90, R102, RZ ;  /* 0x000000665aff7210 */ /* 0x000fe40007f3e0ff */
[----:B------:R-:W-:Y:S01]  /*43830*/  IADD3 R102, P3, PT, R103, R104, RZ ;  /* 0x0000006867667210 */ /* 0x000fe20007f7e0ff */
[----:B------:R-:W-:-:S04]  /*43840*/  IMAD.WIDE.U32 R14, R48, R44, R14 ;  /* 0x0000002c300e7225 */ /* 0x000fc800078e000e */
[----:B------:R-:W-:Y:S02]  /*43850*/  IMAD.MOV.U32 R90, RZ, RZ, R105 ;  /* 0x000000ffff5a7224 */ /* 0x000fe400078e0069 */
[----:B------:R-:W-:Y:S01]  /*43860*/  IMAD.IADD R81, R15, 0x1, R12 ;  /* 0x000000010f517824 */ /* 0x000fe200078e020c */
[----:B------:R-:W-:Y:S01]  /*43870*/  SHF.L.W.U32.HI R15, R33, 0x1, R14 ;  /* 0x00000001210f7819 */ /* 0x000fe20000010e0e */
[----:B------:R-:W-:Y:S01]  /*43880*/  IMAD.X R27, RZ, RZ, RZ, P2 ;  /* 0x000000ffff1b7224 */ /* 0x000fe200010e06ff */
[----:B------:R-:W-:Y:S01]  /*43890*/  IADD3.X RZ, P2, PT, R29, R102, RZ, P1, !PT ;  /* 0x000000661dff7210 */ /* 0x000fe20000f5e4ff */
[----:B------:R-:W-:Y:S01]  /*438a0*/  IMAD.WIDE.U32.X R90, R37, -0x7af74000, R90, P3 ;  /* 0x8508c000255a7825 */ /* 0x000fe200018e045a */
[----:B------:R-:W-:Y:S02]  /*438b0*/  IADD3 RZ, P1, PT, R96, R98, RZ ;  /* 0x0000006260ff7210 */ /* 0x000fe40007f3e0ff */
[----:B------:R-:W-:Y:S01]  /*438c0*/  IADD3.X R77, P0, PT, R15, R76, RZ, P0, !PT ;  /* 0x0000004c0f4d7210 */ /* 0x000fe2000071e4ff */
[----:B------:R-:W-:Y:S01]  /*438d0*/  IMAD.WIDE.U32 R68, R50, R50, RZ ;  /* 0x0000003232447225 */ /* 0x000fe200078e00ff */
[----:B------:R-:W-:-:S02]  /*438e0*/  SHF.L.W.U32.HI R14, R14, 0x1, R81 ;  /* 0x000000010e0e7819 */ /* 0x000fc40000010e51 */
[----:B------:R-:W-:Y:S01]  /*438f0*/  IADD3.X R99, P2, PT, RZ, R90, RZ, P2, !PT ;  /* 0x0000005aff637210 */ /* 0x000fe2000175e4ff */
[----:B------:R-:W-:Y:S01]  /*43900*/  IMAD.MOV.U32 R6, RZ, RZ, R87 ;  /* 0x000000ffff067224 */ /* 0x000fe200078e0057 */
[----:B------:R-:W-:Y:S01]  /*43910*/  IADD3.X RZ, P1, PT, R97, R41, RZ, P1, !PT ;  /* 0x0000002961ff7210 */ /* 0x000fe20000f3e4ff */
[----:B------:R-:W-:Y:S01]  /*43920*/  IMAD.WIDE.U32 R102, R36, -0x45f6b800, RZ ;  /* 0xba09480024667825 */ /* 0x000fe200078e00ff */
[----:B------:R-:W-:Y:S02]  /*43930*/  IADD3 R19, P4, PT, R69, R86, RZ ;  /* 0x0000005645137210 */ /* 0x000fe40007f9e0ff */
[----:B------:R-:W-:Y:S01]  /*43940*/  IADD3.X R29, P3, PT, R14, R107, RZ, P0, !PT ;  /* 0x0000006b0e1d7210 */ /* 0x000fe2000077e4ff */
[----:B------:R-:W-:Y:S01]  /*43950*/  IMAD.WIDE.U32 R86, R32, -0x45f6b800, R92 ;  /* 0xba09480020567825 */ /* 0x000fe200078e005c */
[----:B------:R-:W-:Y:S02]  /*43960*/  IADD3.X R90, P2, PT, RZ, R91, RZ, P2, !PT ;  /* 0x0000005bff5a7210 */ /* 0x000fe4000175e4ff */
[----:B------:R-:W-:Y:S01]  /*43970*/  IADD3.X R104, P0, PT, R23, R100, RZ, P1, !PT ;  /* 0x0000006417687210 */ /* 0x000fe20000f1e4ff */
[----:B------:R-:W-:Y:S01]  /*43980*/  IMAD.WIDE.U32 R14, R37, 0x30000000, RZ ;  /* 0x30000000250e7825 */ /* 0x000fe200078e00ff */
[----:B------:R-:W-:-:S02]  /*43990*/  IADD3.X R98, P1, PT, R99, R86, RZ, P2, !PT ;  /* 0x0000005663627210 */ /* 0x000fc4000173e4ff */
[----:B------:R-:W-:Y:S01]  /*439a0*/  IADD3.X R12, P0, PT, R27, R101, RZ, P0, !PT ;  /* 0x000000651b0c7210 */ /* 0x000fe2000071e4ff */
[----:B------:R-:W-:Y:S02]  /*439b0*/  IMAD.IADD R79, R87, 0x1, R78 ;  /* 0x00000001574f7824 */ /* 0x000fe400078e024e */
[----:B------:R-:W-:Y:S01]  /*439c0*/  IMAD.WIDE.U32 R100, P2, R36, 0x170b5d44, R14 ;  /* 0x170b5d4424647825 */ /* 0x000fe2000784000e */
[----:B------:R-:W-:Y:S02]  /*439d0*/  IADD3.X R104, P0, PT, R104, R77, RZ, P0, !PT ;  /* 0x0000004d68687210 */ /* 0x000fe4000071e4ff */
[----:B------:R-:W-:Y:S01]  /*439e0*/  IADD3.X R99, P1, PT, R90, R79, RZ, P1, !PT ;  /* 0x0000004f5a637210 */ /* 0x000fe20000f3e4ff */
[----:B------:R-:W-:Y:S01]  /*439f0*/  IMAD.WIDE.U32 R14, R36, 0x30000000, RZ ;  /* 0x30000000240e7825 */ /* 0x000fe200078e00ff */
[----:B------:R-:W-:Y:S02]  /*43a00*/  IADD3.X R105, P0, PT, R12, R29, RZ, P0, !PT ;  /* 0x0000001d0c697210 */ /* 0x000fe4000071e4ff */
[----:B------:R-:W-:Y:S01]  /*43a10*/  IADD3.X R109, P1, PT, RZ, RZ, RZ, P1, !PT ;  /* 0x000000ffff6d7210 */ /* 0x000fe20000f3e4ff */
[----:B------:R-:W-:Y:S01]  /*43a20*/  IMAD.X R79, RZ, RZ, RZ, P2 ;  /* 0x000000ffff4f7224 */ /* 0x000fe200010e06ff */
[----:B------:R-:W-:Y:S01]  /*43a30*/  IADD3 R23, P2, PT, R100, R15, RZ ;  /* 0x0000000f64177210 */ /* 0x000fe20007f5e0ff */
[----:B------:R-:W-:Y:S01]  /*43a40*/  IMAD.WIDE.U32 R90, R37, -0x45f6b800, RZ ;  /* 0xba094800255a7825 */ /* 0x000fe200078e00ff */
[----:B------:R-:W-:-:S02]  /*43a50*/  IADD3.X R27, PT, PT, RZ, RZ, RZ, P1, !PT ;  /* 0x000000ffff1b7210 */ /* 0x000fc40000ffe4ff */
[----:B------:R-:W-:Y:S01]  /*43a60*/  IADD3.X R33, P0, PT, RZ, RZ, RZ, P0, !PT ;  /* 0x000000ffff217210 */ /* 0x000fe2000071e4ff */
[----:B------:R-:W-:Y:S01]  /*43a70*/  IMAD.MOV.U32 R78, RZ, RZ, R101 ;  /* 0x000000ffff4e7224 */ /* 0x000fe200078e0065 */
[----:B------:R-:W-:Y:S01]  /*43a80*/  IADD3 RZ, P1, PT, R98, R14, RZ ;  /* 0x0000000e62ff7210 */ /* 0x000fe20007f3e0ff */
[----:B------:R-:W-:-:S03]  /*43a90*/  IMAD.WIDE.U32 R76, R37, 0xf5138f, RZ ;  /* 0x00f5138f254c7825 */ /* 0x000fc600078e00ff */
[----:B------:R-:W-:Y:S01]  /*43aa0*/  IADD3.X RZ, P1, PT, R99, R23, RZ, P1, !PT ;  /* 0x0000001763ff7210 */ /* 0x000fe20000f3e4ff */
[----:B------:R-:W-:-:S04]  /*43ab0*/  IMAD.WIDE.U32.X R78, R37, 0x170b5d44, R78, P2 ;  /* 0x170b5d44254e7825 */ /* 0x000fc800010e044e */
[----:B------:R-:W-:Y:S01]  /*43ac0*/  IMAD.WIDE.U32 R92, R32, 0xf5138f, R96 ;  /* 0x00f5138f205c7825 */ /* 0x000fe200078e0060 */
[----:B------:R-:W-:-:S03]  /*43ad0*/  IADD3.X R109, P1, PT, R109, R78, RZ, P1, !PT ;  /* 0x0000004e6d6d7210 */ /* 0x000fc60000f3e4ff */
[----:B------:R-:W-:Y:S01]  /*43ae0*/  IMAD.WIDE.U32 R90, P2, R36, 0x1ef3622f, R90 ;  /* 0x1ef3622f245a7825 */ /* 0x000fe2000784005a */
[----:B------:R-:W-:-:S03]  /*43af0*/  IADD3.X R12, P1, PT, R27, R79, RZ, P1, !PT ;  /* 0x0000004f1b0c7210 */ /* 0x000fc60000f3e4ff */
[----:B------:R-:W-:Y:S01]  /*43b00*/  IMAD.IADD R41, R93, 0x1, R94 ;  /* 0x000000015d297824 */ /* 0x000fe200078e025e */
[----:B------:R-:W-:Y:S01]  /*43b10*/  IADD3.X R108, P1, PT, R109, R92, RZ, P1, !PT ;  /* 0x0000005c6d6c7210 */ /* 0x000fe20000f3e4ff */
[----:B------:R-:W-:Y:S02]  /*43b20*/  IMAD.X R97, RZ, RZ, RZ, P2 ;  /* 0x000000ffff617224 */ /* 0x000fe400010e06ff */
[----:B------:R-:W-:Y:S01]  /*43b30*/  IMAD.WIDE.U32 R14, R48, R46, R34 ;  /* 0x0000002e300e7225 */ /* 0x000fe200078e0022 */
[----:B------:R-:W-:-:S03]  /*43b40*/  IADD3.X R109, P1, PT, R12, R41, RZ, P1, !PT ;  /* 0x000000290c6d7210 */ /* 0x000fc60000f3e4ff */
[----:B------:R-:W-:-:S04]  /*43b50*/  IMAD.WIDE.U32 R94, R36, 0xf5138f, RZ ;  /* 0x00f5138f245e7825 */ /* 0x000fc800078e00ff */
[----:B------:R-:W-:-:S04]  /*43b60*/  IMAD.WIDE.U32 R34, P2, R36, 0x1a22d9f3, R76 ;  /* 0x1a22d9f324227825 */ /* 0x000fc8000784004c */
[----:B------:R-:W-:Y:S01]  /*43b70*/  IMAD.X R39, RZ, RZ, RZ, P0 ;  /* 0x000000ffff277224 */ /* 0x000fe200000e06ff */
[----:B------:R-:W-:Y:S01]  /*43b80*/  IADD3 R83, P0, PT, R90, R103, RZ ;  /* 0x000000675a537210 */ /* 0x000fe20007f1e0ff */
[----:B------:R-:W-:Y:S01]  /*43b90*/  IMAD.X R87, RZ, RZ, RZ, P2 ;  /* 0x000000ffff577224 */ /* 0x000fe200010e06ff */
[----:B------:R-:W-:Y:S01]  /*43ba0*/  IADD3 R113, P2, PT, R34, R95, RZ ;  /* 0x0000005f22717210 */ /* 0x000fe20007f5e0ff */
[----:B------:R-:W-:Y:S02]  /*43bb0*/  IMAD.MOV.U32 R96, RZ, RZ, R91 ;  /* 0x000000ffff607224 */ /* 0x000fe400078e005b */
[----:B------:R-:W-:-:S04]  /*43bc0*/  IMAD.WIDE.U32 R76, R37, 0x6ca1493b, RZ ;  /* 0x6ca1493b254c7825 */ /* 0x000fc800078e00ff */
[----:B------:R-:W-:Y:S02]  /*43bd0*/  IMAD.MOV.U32 R86, RZ, RZ, R35 ;  /* 0x000000ffff567224 */ /* 0x000fe400078e0023 */
[----:B------:R-:W-:Y:S01]  /*43be0*/  IMAD.WIDE.U32.X R96, R37, 0x1ef3622f, R96, P0 ;  /* 0x1ef3622f25607825 */ /* 0x000fe200000e0460 */
[----:B------:R-:W-:-:S03]  /*43bf0*/  IADD3 RZ, P0, PT, R104, R80, RZ ;  /* 0x0000005068ff7210 */ /* 0x000fc60007f1e0ff */
[----:B------:R-:W-:Y:S01]  /*43c00*/  IMAD.IADD R69, R15, 0x1, R28 ;  /* 0x000000010f457824 */ /* 0x000fe200078e021c */
[----:B------:R-:W-:Y:S01]  /*43c10*/  SHF.L.W.U32.HI R15, R81, 0x1, R14 ;  /* 0x00000001510f7819 */ /* 0x000fe20000010e0e */
[----:B------:R-:W-:Y:S01]  /*43c20*/  IMAD.WIDE.U32.X R86, R37, 0x1a22d9f3, R86, P2 ;  /* 0x1a22d9f325567825 */ /* 0x000fe200010e0456 */
[----:B------:R-:W-:Y:S02]  /*43c30*/  IADD3.X RZ, P0, PT, R105, R111, RZ, P0, !PT ;  /* 0x0000006f69ff7210 */ /* 0x000fe4000071e4ff */
[----:B------:R-:W-:Y:S01]  /*43c40*/  IADD3.X R107, P3, PT, R15, R84, RZ, P3, !PT ;  /* 0x000000540f6b7210 */ /* 0x000fe20001f7e4ff */
[----:B------:R-:W-:Y:S01]  /*43c50*/  IMAD.WIDE.U32 R76, P2, R36, -0x39c4fa40, R76 ;  /* 0xc63b05c0244c7825 */ /* 0x000fe2000784004c */
[----:B------:R-:W-:Y:S02]  /*43c60*/  SHF.L.W.U32.HI R23, R14, 0x1, R69 ;  /* 0x000000010e177819 */ /* 0x000fe40000010e45 */
        /* <DEDUP_REMOVED lines=10> */
[----:B------:R-:W-:-:S03]  /*43d10*/  IMAD.WIDE.U32 R98, R36, 0x30000000, R98 ;  /* 0x3000000024627825 */ /* 0x000fc600078e0062 */
[----:B------:R-:W-:Y:S01]  /*43d20*/  IADD3.X R77, P0, PT, RZ, RZ, RZ, P0, !PT ;  /* 0x000000ffff4d7210 */ /* 0x000fe2000071e4ff */
[----:B------:R-:W-:Y:S01]  /*43d30*/  IMAD.WIDE.U32.X R84, R37, -0x39c4fa40, R14, P2 ;  /* 0xc63b05c025547825 */ /* 0x000fe200010e040e */
[----:B------:R-:W-:-:S03]  /*43d40*/  IADD3 R33, PT, PT, R99, R100, RZ ;  /* 0x0000006463217210 */ /* 0x000fc60007ffe0ff */
[----:B------:R-:W-:-:S04]  /*43d50*/  IMAD.WIDE.U32 R28, P2, R36, 0x1ae3a46, R28 ;  /* 0x01ae3a46241c7825 */ /* 0x000fc8000784001c */
[----:B------:R-:W-:-:S04]  /*43d60*/  IMAD.WIDE.U32 R78, R36, 0x17c510ea, RZ ;  /* 0x17c510ea244e7825 */ /* 0x000fc800078e00ff */
        /* <DEDUP_REMOVED lines=10> */
[----:B------:R-:W-:Y:S01]  /*43e10*/  IMAD.IADD R110, R105, 0x1, R88 ;  /* 0x00000001696e7824 */ /* 0x000fe200078e0258 */
[----:B------:R-:W-:Y:S01]  /*43e20*/  IADD3.X R105, P1, PT, RZ, RZ, RZ, P1, !PT ;  /* 0x000000ffff697210 */ /* 0x000fe20000f3e4ff */
[----:B------:R-:W-:-:S03]  /*43e30*/  IMAD.WIDE.U32 R88, R37, 0x1, RZ ;  /* 0x0000000125587825 */ /* 0x000fc600078e00ff */
[----:B------:R-:W-:Y:S01]  /*43e40*/  IADD3.X R105, P2, PT, R105, R96, RZ, P2, !PT ;  /* 0x0000006069697210 */ /* 0x000fe2000175e4ff */
[----:B------:R-:W-:-:S04]  /*43e50*/  IMAD.WIDE.U32 R24, R50, R46, R24 ;  /* 0x0000002e32187225 */ /* 0x000fc800078e0018 */
[----:B------:R-:W-:Y:S01]  /*43e60*/  IMAD.WIDE.U32.X R92, R49, R49, R66, P5 ;  /* 0x00000031315c7225 */ /* 0x000fe200028e0442 */
[----:B------:R-:W-:-:S03]  /*43e70*/  SHF.L.W.U32.HI R15, R69, 0x1, R24 ;  /* 0x00000001450f7819 */ /* 0x000fc60000010e18 */
        /* <DEDUP_REMOVED lines=8> */
[----:B------:R-:W-:Y:S02]  /*43f00*/  MOV R40, R89 ;  /* 0x0000005900287202 */ /* 0x000fe40000000f00 */
[----:B------:R-:W-:Y:S01]  /*43f10*/  IADD3.X R15, P2, PT, R23, R97, RZ, P2, !PT ;  /* 0x00000061170f7210 */ /* 0x000fe2000175e4ff */
[----:B------:R-:W-:Y:S01]  /*43f20*/  IMAD.WIDE.U32 R100, R14, 0x30000000, RZ ;  /* 0x300000000e647825 */ /* 0x000fe200078e00ff */
[----:B------:R-:W-:Y:S02]  /*43f30*/  IADD3.X RZ, P1, PT, R33, R66, RZ, P1, !PT ;  /* 0x0000004221ff7210 */ /* 0x000fe40000f3e4ff */
[----:B------:R-:W-:Y:S01]  /*43f40*/  IADD3.X R104, P2, PT, R105, R104, RZ, P2, !PT ;  /* 0x0000006869687210 */ /* 0x000fe2000175e4ff */
[----:B------:R-:W-:-:S03]  /*43f50*/  IMAD.WIDE.U32.X R40, R37, -0x7af74000, R40, P5 ;  /* 0x8508c00025287825 */ /* 0x000fc600028e0428 */
[----:B------:R-:W-:Y:S01]  /*43f60*/  IADD3.X R105, P2, PT, R15, R110, RZ, P2, !PT ;  /* 0x0000006e0f697210 */ /* 0x000fe2000175e4ff */
[----:B------:R-:W-:-:S03]  /*43f70*/  IMAD.WIDE.U32 R98, P5, R14, 0x170b5d44, R98 ;  /* 0x170b5d440e627825 */ /* 0x000fc600078a0062 */
[----:B------:R-:W-:Y:S01]  /*43f80*/  IADD3.X R15, P2, PT, RZ, RZ, RZ, P2, !PT ;  /* 0x000000ffff0f7210 */ /* 0x000fe2000175e4ff */
[----:B------:R-:W-:Y:S01]  /*43f90*/  IMAD.X R103, RZ, RZ, RZ, P5 ;  /* 0x000000ffff677224 */ /* 0x000fe200028e06ff */
[----:B------:R-:W-:Y:S01]  /*43fa0*/  IADD3 R101, P5, PT, R98, R101, RZ ;  /* 0x0000006562657210 */ /* 0x000fe20007fbe0ff */
[----:B------:R-:W-:-:S04]  /*43fb0*/  IMAD.WIDE.U32 R88, R37, -0x45f6b800, RZ ;  /* 0xba09480025587825 */ /* 0x000fc800078e00ff */
[----:B------:R-:W-:Y:S02]  /*43fc0*/  IMAD.MOV.U32 R102, RZ, RZ, R99 ;  /* 0x000000ffff667224 */ /* 0x000fe400078e0063 */
[----:B------:R-:W-:Y:S02]  /*43fd0*/  IMAD.IADD R81, R25, 0x1, R20 ;  /* 0x0000000119517824 */ /* 0x000fe400078e0214 */
[----:B------:R-:W-:-:S03]  /*43fe0*/  IMAD.WIDE.U32.X R102, R37, 0x170b5d44, R102, P5 ;  /* 0x170b5d4425667825 */ /* 0x000fc600028e0466 */
[----:B------:R-:W-:Y:S01]  /*43ff0*/  SHF.L.W.U32.HI R12, R24, 0x1, R81 ;  /* 0x00000001180c7819 */ /* 0x000fe20000010e51 */
[----:B------:R-:W-:-:S03]  /*44000*/  IMAD.WIDE.U32 R96, R14, -0x45f6b800, RZ ;  /* 0xba0948000e607825 */ /* 0x000fc600078e00ff */
[----:B------:R-:W-:Y:S01]  /*44010*/  IADD3.X R110, P3, PT, R12, R13, RZ, P3, !PT ;  /* 0x0000000d0c6e7210 */ /* 0x000fe20001f7e4ff */
[----:B------:R-:W-:-:S04]  /*44020*/  IMAD.WIDE.U32 R88, P5, R14, 0x1ef3622f, R88 ;  /* 0x1ef3622f0e587825 */ /* 0x000fc800078a0058 */
[----:B------:R-:W-:-:S04]  /*44030*/  IMAD.WIDE.U32 R108, R36, -0x45f6b800, R108 ;  /* 0xba094800246c7825 */ /* 0x000fc800078e006c */
[----:B------:R-:W-:Y:S01]  /*44040*/  IMAD.X R79, RZ, RZ, RZ, P0 ;  /* 0x000000ffff4f7224 */ /* 0x000fe200000e06ff */
[----:B------:R-:W-:Y:S01]  /*44050*/  IADD3 RZ, P0, PT, R106, R82, RZ ;  /* 0x000000526aff7210 */ /* 0x000fe20007f1e0ff */
[----:B------:R-:W-:Y:S01]  /*44060*/  IMAD.X R91, RZ, RZ, RZ, P5 ;  /* 0x000000ffff5b7224 */ /* 0x000fe200028e06ff */
[----:B------:R-:W-:Y:S01]  /*44070*/  IADD3 R97, P5, PT, R88, R97, RZ ;  /* 0x0000006158617210 */ /* 0x000fe20007fbe0ff */
[----:B------:R-:W-:Y:S01]  /*44080*/  IMAD.WIDE.U32 R24, R37, 0xf5138f, RZ ;  /* 0x00f5138f25187825 */ /* 0x000fe200078e00ff */
[----:B------:R-:W-:-:S03]  /*44090*/  IADD3.X RZ, P0, PT, R107, R21, RZ, P0, !PT ;  /* 0x000000156bff7210 */ /* 0x000fc6000071e4ff */
[----:B------:R-:W-:Y:S01]  /*440a0*/  IMAD.IADD R72, R109, 0x1, R90 ;  /* 0x000000016d487824 */ /* 0x000fe200078e025a */
[----:B------:R-:W-:Y:S01]  /*440b0*/  IADD3.X R77, P0, PT, R77, R70, RZ, P0, !PT ;  /* 0x000000464d4d7210 */ /* 0x000fe2000071e4ff */
[----:B------:R-:W-:Y:S01]  /*440c0*/  IMAD.MOV.U32 R90, RZ, RZ, R89 ;  /* 0x000000ffff5a7224 */ /* 0x000fe200078e0059 */
[----:B------:R-:W-:Y:S01]  /*440d0*/  IADD3.X R109, P1, PT, RZ, R40, RZ, P1, !PT ;  /* 0x00000028ff6d7210 */ /* 0x000fe20000f3e4ff */
[----:B------:R-:W-:Y:S01]  /*440e0*/  IMAD.WIDE.U32 R82, R14, 0xf5138f, RZ ;  /* 0x00f5138f0e527825 */ /* 0x000fe200078e00ff */
[----:B------:R-:W-:-:S03]  /*440f0*/  IADD3.X R79, P0, PT, R79, R71, RZ, P0, !PT ;  /* 0x000000474f4f7210 */ /* 0x000fc6000071e4ff */
[----:B------:R-:W-:-:S04]  /*44100*/  IMAD.WIDE.U32.X R90, R37, 0x1ef3622f, R90, P5 ;  /* 0x1ef3622f255a7825 */ /* 0x000fc800028e045a */
[----:B------:R-:W-:-:S04]  /*44110*/  IMAD.WIDE.U32 R24, P5, R14, 0x1a22d9f3, R24 ;  /* 0x1a22d9f30e187825 */ /* 0x000fc800078a0018 */
[----:B------:R-:W-:Y:S01]  /*44120*/  IMAD.X R69, RZ, RZ, RZ, P2 ;  /* 0x000000ffff457224 */ /* 0x000fe200010e06ff */
[----:B------:R-:W-:Y:S01]  /*44130*/  IADD3 R29, P2, PT, R24, R83, RZ ;  /* 0x00000053181d7210 */ /* 0x000fe20007f5e0ff */
[----:B------:R-:W-:-:S04]  /*44140*/  IMAD.WIDE.U32 R20, R37, 0x6ca1493b, RZ ;  /* 0x6ca1493b25147825 */ /* 0x000fc800078e00ff */
[----:B------:R-:W-:Y:S02]  /*44150*/  IMAD.X R71, RZ, RZ, RZ, P5 ;  /* 0x000000ffff477224 */ /* 0x000fe400028e06ff */
[----:B------:R-:W-:Y:S01]  /*44160*/  IMAD.MOV.U32 R70, RZ, RZ, R25 ;  /* 0x000000ffff467224 */ /* 0x000fe200078e0019 */
[----:B------:R-:W-:Y:S01]  /*44170*/  IADD3.X R25, P1, PT, RZ, R41, RZ, P1, !PT ;  /* 0x00000029ff197210 */ /* 0x000fe20000f3e4ff */
[----:B------:R-:W-:-:S03]  /*44180*/  IMAD.WIDE.U32 R106, R32, 0x17c510ea, R106 ;  /* 0x17c510ea206a7825 */ /* 0x000fc600078e006a */
[----:B------:R-:W-:Y:S01]  /*44190*/  IADD3.X R108, P1, PT, R109, R108, RZ, P1, !PT ;  /* 0x0000006c6d6c7210 */ /* 0x000fe20000f3e4ff */
[----:B------:R-:W-:Y:S01]  /*441a0*/  IMAD.WIDE.U32.X R70, R37, 0x1a22d9f3, R70, P2 ;  /* 0x1a22d9f325467825 */ /* 0x000fe200010e0446 */
[----:B------:R-:W-:Y:S02]  /*441b0*/  IADD3 RZ, P2, PT, R104, R94, RZ ;  /* 0x0000005e68ff7210 */ /* 0x000fe40007f5e0ff */
[----:B------:R-:W-:Y:S01]  /*441c0*/  IADD3.X R109, P1, PT, R25, R72, RZ, P1, !PT ;  /* 0x00000048196d7210 */ /* 0x000fe20000f3e4ff */
[----:B------:R-:W-:Y:S01]  /*441d0*/  IMAD.WIDE.U32 R20, P5, R14, -0x39c4fa40, R20 ;  /* 0xc63b05c00e147825 */ /* 0x000fe200078a0014 */
[----:B------:R-:W-:-:S03]  /*441e0*/  IADD3.X RZ, P2, PT, R105, R113, RZ, P2, !PT ;  /* 0x0000007169ff7210 */ /* 0x000fc6000175e4ff */
[----:B------:R-:W-:Y:S01]  /*441f0*/  IMAD.WIDE.U32 R32, R14, 0x6ca1493b, RZ ;  /* 0x6ca1493b0e207825 */ /* 0x000fe200078e00ff */
[----:B------:R-:W-:-:S03]  /*44200*/  IADD3.X R67, PT, PT, RZ, RZ, RZ, P5, !PT ;  /* 0x000000ffff437210 */ /* 0x000fc60002ffe4ff */
[----:B------:R-:W-:Y:S01]  /*44210*/  IMAD.WIDE.U32 R94, R37, 0x17c510ea, RZ ;  /* 0x17c510ea255e7825 */ /* 0x000fe200078e00ff */
[----:B------:R-:W-:-:S03]  /*44220*/  IADD3 R23, P5, PT, R20, R33, RZ ;  /* 0x0000002114177210 */ /* 0x000fc60007fbe0ff */
[----:B------:R-:W-:Y:S01]  /*44230*/  IMAD.IADD R33, R107, 0x1, R38 ;  /* 0x000000016b217824 */ /* 0x000fe200078e0226 */
[----:B------:R-:W-:Y:S01]  /*44240*/  IADD3.X R107, P2, PT, R15, R86, RZ, P2, !PT ;  /* 0x000000560f6b7210 */ /* 0x000fe2000175e4ff */
[----:B------:R-:W-:Y:S01]  /*44250*/  IMAD.MOV.U32 R66, RZ, RZ, R21 ;  /* 0x000000ffff427224 */ /* 0x000fe200078e0015 */
[----:B------:R-:W-:Y:S01]  /*44260*/  IADD3.X R21, P1, PT, RZ, RZ, RZ, P1, !PT ;  /* 0x000000ffff157210 */ /* 0x000fe20000f3e4ff */
[----:B------:R-:W-:Y:S01]  /*44270*/  IMAD.WIDE.U32 R40, R14, 0x17c510ea, RZ ;  /* 0x17c510ea0e287825 */ /* 0x000fe200078e00ff */
[----:B------:R-:W-:-:S03]  /*44280*/  IADD3.X R86, P2, PT, R69, R87, RZ, P2, !PT ;  /* 0x0000005745567210 */ /* 0x000fc6000175e4ff */
[----:B------:R-:W-:Y:S01]  /*44290*/  IMAD.WIDE.U32.X R66, R37, -0x39c4fa40, R66, P5 ;  /* 0xc63b05c025427825 */ /* 0x000fe200028e0442 */
[----:B------:R-:W-:-:S03]  /*442a0*/  IADD3.X R106, P2, PT, R107, R106, RZ, P2, !PT ;  /* 0x0000006a6b6a7210 */ /* 0x000fc6000175e4ff */
[----:B------:R-:W-:Y:S01]  /*442b0*/  IMAD.WIDE.U32 R12, P5, R14, 0x1ae3a46, R94 ;  /* 0x01ae3a460e0c7825 */ /* 0x000fe200078a005e */
        /* <DEDUP_REMOVED lines=8> */
[----:B------:R-:W-:Y:S01]  /*44340*/  IMAD.WIDE.U32 R10, R50, R48, R10 ;  /* 0x00000030320a7225 */ /* 0x000fe200078e000a */
[----:B------:R-:W-:-:S02]  /*44350*/  IADD3.X RZ, P1, PT, R109, R101, RZ, P1, !PT ;  /* 0x000000656dff7210 */ /* 0x000fc40000f3e4ff */
[----:B------:R-:W-:Y:S01]  /*44360*/  IADD3.X R33, P2, PT, RZ, RZ, RZ, P2, !PT ;  /* 0x000000ffff217210 */ /* 0x000fe2000175e4ff */
[----:B------:R-:W-:-:S04]  /*44370*/  IMAD.WIDE.U32 R86, R36, 0xf5138f, R104 ;  /* 0x00f5138f24567825 */ /* 0x000fc800078e0068 */
[----:B------:R-:W-:Y:S01]  /*44380*/  IMAD.WIDE.U32.X R38, R37, 0x1ae3a46, R38, P5 ;  /* 0x01ae3a4625267825 */ /* 0x000fe200028e0426 */
[----:B------:R-:W-:-:S03]  /*44390*/  IADD3 RZ, P5, PT, R106, R80, RZ ;  /* 0x000000506aff7210 */ /* 0x000fc60007fbe0ff */
[----:B------:R-:W-:Y:S01]  /*443a0*/  IMAD.IADD R79, R11, 0x1, R8 ;  /* 0x000000010b4f7824 */ /* 0x000fe200078e0208 */
[----:B------:R-:W-:Y:S01]  /*443b0*/  SHF.L.W.U32.HI R11, R81, 0x1, R10 ;  /* 0x00000001510b7819 */ /* 0x000fe20000010e0a */
[----:B------:R-:W-:Y:S01]  /*443c0*/  IMAD.IADD R41, R87, 0x1, R34 ;  /* 0x0000000157297824 */ /* 0x000fe200078e0222 */
[----:B------:R-:W-:Y:S01]  /*443d0*/  IADD3.X R87, P1, PT, R21, R102, RZ, P1, !PT ;  /* 0x0000006615577210 */ /* 0x000fe20000f3e4ff */
[----:B------:R-:W-:Y:S01]  /*443e0*/  IMAD.WIDE.U32 R80, R14, 0x30000000, R108 ;  /* 0x300000000e507825 */ /* 0x000fe200078e006c */
[----:B------:R-:W-:Y:S02]  /*443f0*/  IADD3.X RZ, P5, PT, R107, R35, RZ, P5, !PT ;  /* 0x000000236bff7210 */ /* 0x000fe40002fbe4ff */
[----:B------:R-:W-:Y:S01]  /*44400*/  SHF.L.W.U32.HI R13, R10, 0x1, R79 ;  /* 0x000000010a0d7819 */ /* 0x000fe20000010e4f */
[----:B------:R-:W-:Y:S01]  /*44410*/  IMAD.X R37, RZ, RZ, RZ, P2 ;  /* 0x000000ffff257224 */ /* 0x000fe200010e06ff */
[----:B------:R-:W-:Y:S01]  /*44420*/  IADD3.X R105, P2, PT, R11, R92, RZ, P3, !PT ;  /* 0x0000005c0b697210 */ /* 0x000fe20001f5e4ff */
[----:B------:R-:W-:Y:S01]  /*44430*/  IMAD.WIDE.U32 R10, R80, -0x1, RZ ;  /* 0xffffffff500a7825 */ /* 0x000fe200078e00ff */
[----:B------:R-:W-:-:S02]  /*44440*/  IADD3.X R102, P3, PT, R25, R103, RZ, P1, !PT ;  /* 0x0000006719667210 */ /* 0x000fc40000f7e4ff */
[----:B------:R-:W-:Y:S01]  /*44450*/  IADD3.X R94, P1, PT, R33, R84, RZ, P5, !PT ;  /* 0x00000054215e7210 */ /* 0x000fe20002f3e4ff */
[----:B------:R-:W-:Y:S01]  /*44460*/  IMAD.WIDE.U32 R34, R36, 0x6ca1493b, R106 ;  /* 0x6ca1493b24227825 */ /* 0x000fe200078e006a */
[----:B------:R-:W-:Y:S02]  /*44470*/  IADD3 R69, PT, PT, R81, R98, RZ ;  /* 0x0000006251457210 */ /* 0x000fe40007ffe0ff */
[----:B------:R-:W-:Y:S01]  /*44480*/  IADD3.X R84, P1, PT, R37, R85, RZ, P1, !PT ;  /* 0x0000005525547210 */ /* 0x000fe20000f3e4ff */
[----:B------:R-:W-:Y:S01]  /*44490*/  IMAD.WIDE.U32 R30, R52, R48, R30 ;  /* 0x00000030341e7225 */ /* 0x000fe200078e001e */
[----:B------:R-:W-:Y:S02]  /*444a0*/  IADD3.X R103, P5, PT, RZ, RZ, RZ, P0, !PT ;  /* 0x000000ffff677210 */ /* 0x000fe400007be4ff */
[----:B------:R-:W-:Y:S01]  /*444b0*/  IADD3.X R86, P0, PT, R87, R86, RZ, P3, !PT ;  /* 0x0000005657567210 */ /* 0x000fe20001f1e4ff */
[----:B------:R-:W-:Y:S01]  /*444c0*/  IMAD R25, R80, -0x7af74001, -R69 ;  /* 0x8508bfff50197824 */ /* 0x000fe200078e0a45 */
[----:B------:R-:W-:Y:S01]  /*444d0*/  IADD3.X R94, P1, PT, R94, R95, RZ, P1, !PT ;  /* 0x0000005f5e5e7210 */ /* 0x000fe20000f3e4ff */
[----:B------:R-:W-:Y:S01]  /*444e0*/  IMAD.X R104, RZ, RZ, RZ, P5 ;  /* 0x000000ffff687224 */ /* 0x000fe200028e06ff */
[----:B------:R-:W-:Y:S01]  /*444f0*/  IADD3.X R87, P5, PT, R102, R41, RZ, P0, !PT ;  /* 0x0000002966577210 */ /* 0x000fe200007be4ff */
[----:B------:R-:W-:Y:S01]  /*44500*/  IMAD.IADD R25, R11, 0x1, R25 ;  /* 0x000000010b197824 */ /* 0x000fe200078e0219 */
[----:B------:R-:W-:Y:S01]  /*44510*/  IADD3.X R95, P0, PT, R84, R77, RZ, P1, !PT ;  /* 0x0000004d545f7210 */ /* 0x000fe20000f1e4ff */
[----:B------:R-:W-:Y:S01]  /*44520*/  IMAD.IADD R35, R35, 0x1, R76 ;  /* 0x0000000123237824 */ /* 0x000fe200078e024c */
[----:B------:R-:W-:Y:S01]  /*44530*/  IADD3.X R99, P1, PT, RZ, RZ, RZ, P5, !PT ;  /* 0x000000ffff637210 */ /* 0x000fe20002f3e4ff */
[----:B------:R-:W-:Y:S01]  /*44540*/  IMAD.WIDE.U32 R84, R25, 0x1, RZ ;  /* 0x0000000119547825 */ /* 0x000fe200078e00ff */
[----:B------:R-:W-:-:S02]  /*44550*/  IADD3.X R111, P2, PT, R13, R93, RZ, P2, !PT ;  /* 0x0000005d0d6f7210 */ /* 0x000fc4000175e4ff */
[----:B------:R-:W-:Y:S01]  /*44560*/  SHF.L.W.U32.HI R13, R79, 0x1, R30 ;  /* 0x000000014f0d7819 */ /* 0x000fe20000010e1e */
[----:B------:R-:W-:Y:S01]  /*44570*/  IMAD.IADD R107, R31, 0x1, R22 ;  /* 0x000000011f6b7824 */ /* 0x000fe200078e0216 */
[----:B------:R-:W-:Y:S01]  /*44580*/  IADD3 RZ, P3, PT, R86, R96, RZ ;  /* 0x0000006056ff7210 */ /* 0x000fe20007f7e0ff */
[----:B------:R-:W-:Y:S01]  /*44590*/  IMAD.WIDE.U32 R76, R10, 0x1, RZ ;  /* 0x000000010a4c7825 */ /* 0x000fe200078e00ff */
[----:B------:R-:W-:Y:S02]  /*445a0*/  IADD3.X R33, P0, PT, RZ, RZ, RZ, P0, !PT ;  /* 0x000000ffff217210 */ /* 0x000fe4000071e4ff */
[----:B------:R-:W-:Y:S01]  /*445b0*/  SHF.L.W.U32.HI R8, R30, 0x1, R107 ;  /* 0x000000011e087819 */ /* 0x000fe20000010e6b */
[----:B------:R-:W-:Y:S01]  /*445c0*/  IMAD.WIDE.U32 R84, P5, R10, -0x7af74000, R84 ;  /* 0x8508c0000a547825 */ /* 0x000fe200078a0054 */
[----:B------:R-:W-:Y:S02]  /*445d0*/  IADD3.X RZ, P3, PT, R87, R97, RZ, P3, !PT ;  /* 0x0000006157ff7210 */ /* 0x000fe40001f7e4ff */
[----:B------:R-:W-:Y:S01]  /*445e0*/  IADD3.X R13, P2, PT, R13, R68, RZ, P2, !PT ;  /* 0x000000440d0d7210 */ /* 0x000fe2000175e4ff */
[----:B------:R-:W-:Y:S01]  /*445f0*/  IMAD.X R101, RZ, RZ, RZ, P5 ;  /* 0x000000ffff657224 */ /* 0x000fe200028e06ff */
[----:B------:R-:W-:Y:S01]  /*44600*/  IADD3 R22, P5, PT, R77, R84, RZ ;  /* 0x000000544d167210 */ /* 0x000fe20007fbe0ff */
[----:B------:R-:W-:Y:S01]  /*44610*/  IMAD.WIDE.U32 R30, R25, 0x30000000, RZ ;  /* 0x30000000191e7825 */ /* 0x000fe200078e00ff */
[----:B------:R-:W-:-:S02]  /*44620*/  IADD3.X R99, P3, PT, R99, R90, RZ, P3, !PT ;  /* 0x0000005a63637210 */ /* 0x000fc40001f7e4ff */
[----:B------:R-:W-:Y:S01]  /*44630*/  IADD3.X R21, P2, PT, R8, R19, RZ, P2, !PT ;  /* 0x0000001308157210 */ /* 0x000fe2000175e4ff */
[----:B------:R-:W-:Y:S02]  /*44640*/  IMAD.MOV.U32 R100, RZ, RZ, R85 ;  /* 0x000000ffff647224 */ /* 0x000fe400078e0055 */
[----:B------:R-:W-:-:S04]  /*44650*/  IMAD.WIDE.U32 R92, R10, 0x30000000, RZ ;  /* 0x300000000a5c7825 */ /* 0x000fc800078e00ff */
[----:B------:R-:W-:-:S04]  /*44660*/  IMAD.WIDE.U32.X R100, R25, -0x7af74000, R100, P5 ;  /* 0x8508c00019647825 */ /* 0x000fc800028e0464 */
[----:B------:R-:W-:-:S04]  /*44670*/  IMAD.WIDE.U32 R84, P5, R10, 0x170b5d44, R30 ;  /* 0x170b5d440a547825 */ /* 0x000fc800078a001e */
[----:B------:R-:W-:Y:S01]  /*44680*/  IMAD.WIDE.U32 R96, R14, -0x45f6b800, R86 ;  /* 0xba0948000e607825 */ /* 0x000fe200078e0056 */
[----:B------:R-:W-:Y:S02]  /*44690*/  IADD3.X R89, PT, PT, RZ, RZ, RZ, P5, !PT ;  /* 0x000000ffff597210 */ /* 0x000fe40002ffe4ff */
[----:B------:R-:W-:Y:S01]  /*446a0*/  IADD3 R93, P5, PT, R84, R93, RZ ;  /* 0x0000005d545d7210 */ /* 0x000fe20007fbe0ff */
[----:B------:R-:W-:Y:S01]  /*446b0*/  IMAD.X R83, RZ, RZ, RZ, P0 ;  /* 0x000000ffff537224 */ /* 0x000fe200000e06ff */
[----:B------:R-:W-:Y:S01]  /*446c0*/  IADD3 RZ, P0, PT, R94, R78, RZ ;  /* 0x0000004e5eff7210 */ /* 0x000fe20007f1e0ff */
[----:B------:R-:W-:Y:S01]  /*446d0*/  IMAD.X R11, RZ, RZ, RZ, P1 ;  /* 0x000000ffff0b7224 */ /* 0x000fe200008e06ff */
[----:B------:R-:W-:Y:S01]  /*446e0*/  IADD3 RZ, P1, PT, R80, R76, RZ ;  /* 0x0000004c50ff7210 */ /* 0x000fe20007f3e0ff */
[----:B------:R-:W-:Y:S01]  /*446f0*/  IMAD.WIDE.U32 R78, R25, -0x45f6b800, RZ ;  /* 0xba094800194e7825 */ /* 0x000fe200078e00ff */
[----:B------:R-:W-:Y:S02]  /*44700*/  IADD3.X RZ, P0, PT, R95, R27, RZ, P0, !PT ;  /* 0x0000001b5fff7210 */ /* 0x000fe4000071e4ff */
[----:B------:R-:W-:Y:S01]  /*44710*/  IADD3.X R90, P3, PT, R11, R91, RZ, P3, !PT ;  /* 0x0000005b0b5a7210 */ /* 0x000fe20001f7e4ff */
[----:B------:R-:W-:Y:S01]  /*44720*/  IMAD.IADD R41, R97, 0x1, R88 ;  /* 0x0000000161297824 */ /* 0x000fe200078e0258 */
[----:B------:R-:W-:Y:S01]  /*44730*/  IADD3.X R72, P0, PT, R33, R74, RZ, P0, !PT ;  /* 0x0000004a21487210 */ /* 0x000fe2000071e4ff */
[----:B------:R-:W-:Y:S01]  /*44740*/  IMAD.MOV.U32 R88, RZ, RZ, R85 ;  /* 0x000000ffff587224 */ /* 0x000fe200078e0055 */
[----:B------:R-:W-:Y:S01]  /*44750*/  IADD3.X R98, P3, PT, R99, R34, RZ, P3, !PT ;  /* 0x0000002263627210 */ /* 0x000fe20001f7e4ff */
[----:B------:R-:W-:Y:S01]  /*44760*/  IMAD.WIDE.U32 R86, R10, -0x45f6b800, RZ ;  /* 0xba0948000a567825 */ /* 0x000fe200078e00ff */
[----:B------:R-:W-:-:S02]  /*44770*/  IADD3.X R83, P0, PT, R83, R75, RZ, P0, !PT ;  /* 0x0000004b53537210 */ /* 0x000fc4000071e4ff */
[----:B------:R-:W-:Y:S01]  /*44780*/  IADD3.X R99, P3, PT, R90, R35, RZ, P3, !PT ;  /* 0x000000235a637210 */ /* 0x000fe20001f7e4ff */
[----:B------:R-:W-:Y:S01]  /*44790*/  IMAD.WIDE.U32.X R88, R25, 0x170b5d44, R88, P5 ;  /* 0x170b5d4419587825 */ /* 0x000fe200028e0458 */
[----:B------:R-:W-:Y:S02]  /*447a0*/  IADD3.X RZ, P1, PT, R69, R22, RZ, P1, !PT ;  /* 0x0000001645ff7210 */ /* 0x000fe40000f3e4ff */
[----:B------:R-:W-:Y:S01]  /*447b0*/  IADD3.X R27, P3, PT, RZ, RZ, RZ, P3, !PT ;  /* 0x000000ffff1b7210 */ /* 0x000fe20001f7e4ff */
[----:B------:R-:W-:Y:S01]  /*447c0*/  IMAD.WIDE.U32 R78, P5, R10, 0x1ef3622f, R78 ;  /* 0x1ef3622f0a4e7825 */ /* 0x000fe200078a004e */
[----:B------:R-:W-:Y:S02]  /*447d0*/  IADD3.X R11, P1, PT, RZ, R100, RZ, P1, !PT ;  /* 0x00000064ff0b7210 */ /* 0x000fe40000f3e4ff */
[----:B------:R-:W-:Y:S01]  /*447e0*/  IADD3.X R72, P0, PT, R72, R103, RZ, P0, !PT ;  /* 0x0000006748487210 */ /* 0x000fe2000071e4ff */
[----:B------:R-:W-:Y:S01]  /*447f0*/  IMAD.WIDE.U32 R94, R36, 0x17c510ea, R94 ;  /* 0x17c510ea245e7825 */ /* 0x000fe200078e005e */
[----:B------:R-:W-:-:S03]  /*44800*/  IADD3.X R100, P1, PT, RZ, R101, RZ, P1, !PT ;  /* 0x00000065ff647210 */ /* 0x000fc60000f3e4ff */
        /* <DEDUP_REMOVED lines=13> */
[----:B------:R-:W-:Y:S01]  /*448e0*/  IADD3 R37, PT, PT, R95, R28, RZ ;  /* 0x0000001c5f257210 */ /* 0x000fe20007ffe0ff */
[----:B------:R-:W-:Y:S01]  /*448f0*/  IMAD.WIDE.U32 R90, R52, R50, R16 ;  /* 0x00000032345a7225 */ /* 0x000fe200078e0010 */
[----:B------:R-:W-:-:S03]  /*44900*/  IADD3.X RZ, P5, PT, R99, R29, RZ, P5, !PT ;  /* 0x0000001d63ff7210 */ /* 0x000fc60002fbe4ff */
[----:B------:R-:W-:-:S04]  /*44910*/  IMAD.WIDE.U32.X R74, R25, 0x1a22d9f3, R74, P3 ;  /* 0x1a22d9f3194a7825 */ /* 0x000fc800018e044a */
[----:B------:R-:W-:-:S04]  /*44920*/  IMAD.WIDE.U32 R30, P3, R10, -0x39c4fa40, R30 ;  /* 0xc63b05c00a1e7825 */ /* 0x000fc8000786001e */
[----:B------:R-:W-:-:S04]  /*44930*/  IMAD.WIDE.U32 R68, R10, 0x6ca1493b, RZ ;  /* 0x6ca1493b0a447825 */ /* 0x000fc800078e00ff */
[----:B------:R-:W-:Y:S02]  /*44940*/  IMAD.IADD R8, R91, 0x1, R18 ;  /* 0x000000015b087824 */ /* 0x000fe400078e0212 */
[----:B------:R-:W-:Y:S01]  /*44950*/  IMAD.X R35, RZ, RZ, RZ, P3 ;  /* 0x000000ffff237224 */ /* 0x000fe200018e06ff */
[----:B------:R-:W-:Y:S01]  /*44960*/  IADD3 R91, P3, PT, R30, R69, RZ ;  /* 0x000000451e5b7210 */ /* 0x000fe20007f7e0ff */
[----:B------:R-:W-:Y:S01]  /*44970*/  IMAD.MOV.U32 R34, RZ, RZ, R31 ;  /* 0x000000ffff227224 */ /* 0x000fe200078e001f */
[----:B------:R-:W-:Y:S01]  /*44980*/  SHF.L.W.U32.HI R31, R90, 0x1, R8 ;  /* 0x000000015a1f7819 */ /* 0x000fe20000010e08 */
[----:B------:R-:W-:-:S04]  /*44990*/  IMAD.WIDE.U32 R16, R25, 0x17c510ea, RZ ;  /* 0x17c510ea19107825 */ /* 0x000fc800078e00ff */
[----:B------:R-:W-:Y:S01]  /*449a0*/  IMAD.WIDE.U32.X R34, R25, -0x39c4fa40, R34, P3 ;  /* 0xc63b05c019227825 */ /* 0x000fe200018e0422 */
[----:B------:R-:W-:Y:S02]  /*449b0*/  IADD3.X R95, P3, PT, R27, R70, RZ, P5, !PT ;  /* 0x000000461b5f7210 */ /* 0x000fe40002f7e4ff */
[----:B------:R-:W-:Y:S01]  /*449c0*/  IADD3.X R70, P1, PT, R11, R96, RZ, P1, !PT ;  /* 0x000000600b467210 */ /* 0x000fe20000f3e4ff */
[----:B------:R-:W-:Y:S01]  /*449d0*/  IMAD.WIDE.U32 R16, P5, R10, 0x1ae3a46, R16 ;  /* 0x01ae3a460a107825 */ /* 0x000fe200078a0010 */
[----:B------:R-:W-:Y:S02]  /*449e0*/  IADD3.X R22, P3, PT, R33, R71, RZ, P3, !PT ;  /* 0x0000004721167210 */ /* 0x000fe40001f7e4ff */
[----:B------:R-:W-:Y:S01]  /*449f0*/  IADD3.X R71, P1, PT, R100, R41, RZ, P1, !PT ;  /* 0x0000002964477210 */ /* 0x000fe20000f3e4ff */
[----:B------:R-:W-:Y:S01]  /*44a00*/  IMAD.WIDE.U32 R18, R10, 0x17c510ea, RZ ;  /* 0x17c510ea0a127825 */ /* 0x000fe200078e00ff */
[----:B------:R-:W-:Y:S02]  /*44a10*/  IADD3.X R94, P3, PT, R95, R94, RZ, P3, !PT ;  /* 0x0000005e5f5e7210 */ /* 0x000fe40001f7e4ff */
[----:B------:R-:W-:Y:S01]  /*44a20*/  SHF.L.W.U32.HI R27, R107, 0x1, R90 ;  /* 0x000000016b1b7819 */ /* 0x000fe20000010e5a */
[----:B------:R-:W-:Y:S01]  /*44a30*/  IMAD.MOV.U32 R28, RZ, RZ, R17 ;  /* 0x000000ffff1c7224 */ /* 0x000fe200078e0011 */
[----:B------:R-:W-:Y:S01]  /*44a40*/  IADD3.X R95, P3, PT, R22, R37, RZ, P3, !PT ;  /* 0x00000025165f7210 */ /* 0x000fe20001f7e4ff */
[----:B------:R-:W-:Y:S01]  /*44a50*/  IMAD.WIDE.U32.X R6, R51, R51, R6, P4 ;  /* 0x0000003333067225 */ /* 0x000fe200020e0406 */
[----:B------:R-:W-:-:S02]  /*44a60*/  IADD3.X R17, P1, PT, RZ, RZ, RZ, P1, !PT ;  /* 0x000000ffff117210 */ /* 0x000fc40000f3e4ff */
[----:B------:R-:W-:Y:S01]  /*44a70*/  IADD3.X R37, P4, PT, RZ, RZ, RZ, P3, !PT ;  /* 0x000000ffff257210 */ /* 0x000fe20001f9e4ff */
[----:B------:R-:W-:Y:S01]  /*44a80*/  IMAD.X R29, RZ, RZ, RZ, P5 ;  /* 0x000000ffff1d7224 */ /* 0x000fe200028e06ff */
[----:B------:R-:W-:Y:S02]  /*44a90*/  IADD3 RZ, P3, PT, R70, R92, RZ ;  /* 0x0000005c46ff7210 */ /* 0x000fe40007f7e0ff */
[----:B------:R-:W-:Y:S01]  /*44aa0*/  IADD3 R11, P5, PT, R16, R19, RZ ;  /* 0x00000013100b7210 */ /* 0x000fe20007fbe0ff */
[----:B------:R-:W-:Y:S01]  /*44ab0*/  IMAD.X R19, RZ, RZ, RZ, P1 ;  /* 0x000000ffff137224 */ /* 0x000fe200008e06ff */
[----:B------:R-:W-:Y:S01]  /*44ac0*/  IADD3.X RZ, P3, PT, R71, R93, RZ, P3, !PT ;  /* 0x0000005d47ff7210 */ /* 0x000fe20001f7e4ff */
[----:B------:R-:W-:Y:S01]  /*44ad0*/  IMAD.WIDE.U32 R70, R10, 0x30000000, R70 ;  /* 0x300000000a467825 */ /* 0x000fe200078e0046 */
[----:B------:R-:W-:Y:S02]  /*44ae0*/  IADD3 RZ, P1, PT, R94, R32, RZ ;  /* 0x000000205eff7210 */ /* 0x000fe40007f3e0ff */
        /* <DEDUP_REMOVED lines=8> */
[----:B------:R-:W-:Y:S01]  /*44b70*/  IMAD.WIDE.U32.X R28, R25, 0x1ae3a46, R28, P5 ;  /* 0x01ae3a46191c7825 */ /* 0x000fe200028e041c */
[----:B------:R-:W-:Y:S02]  /*44b80*/  IADD3.X R72, P5, PT, R72, R105, RZ, P0, !PT ;  /* 0x0000006948487210 */ /* 0x000fe400007be4ff */
        /* <DEDUP_REMOVED lines=9> */
[----:B------:R-:W-:Y:S02]  /*44c20*/  IADD3.X R77, P5, PT, RZ, R77, RZ, P5, !PT ;  /* 0x0000004dff4d7210 */ /* 0x000fe40002fbe4ff */
[----:B------:R-:W-:Y:S01]  /*44c30*/  IADD3.X R67, P4, PT, R88, R69, RZ, P4, !PT ;  /* 0x0000004558437210 */ /* 0x000fe2000279e4ff */
[----:B------:R-:W-:Y:S01]  /*44c40*/  IMAD.WIDE.U32 R82, R22, 0x1, RZ ;  /* 0x0000000116527825 */ /* 0x000fe200078e00ff */
[----:B------:R-:W-:Y:S02]  /*44c50*/  IADD3.X R33, P1, PT, R17, R90, RZ, P1, !PT ;  /* 0x0000005a11217210 */ /* 0x000fe40000f3e4ff */
[----:B------:R-:W-:Y:S01]  /*44c60*/  IADD3 RZ, P0, PT, R66, R86, RZ ;  /* 0x0000005642ff7210 */ /* 0x000fe20007f1e0ff */
[----:B------:R-:W-:Y:S01]  /*44c70*/  IMAD.IADD R23, R23, 0x1, R19 ;  /* 0x0000000117177824 */ /* 0x000fe200078e0213 */
[----:B------:R-:W-:-:S02]  /*44c80*/  IADD3.X R79, PT, PT, RZ, RZ, RZ, P5, P3 ;  /* 0x000000ffff4f7210 */ /* 0x000fc40002fe64ff */
[----:B------:R-:W-:Y:S02]  /*44c90*/  IADD3 R37, PT, PT, R25, R20, RZ ;  /* 0x0000001419257210 */ /* 0x000fe40007ffe0ff */
        /* <DEDUP_REMOVED lines=14> */
[----:B------:R-:W-:Y:S01]  /*44d80*/  IADD3.X R20, P4, PT, R19, R38, RZ, P4, !PT ;  /* 0x0000002613147210 */ /* 0x000fe2000279e4ff */
[----:B------:R-:W-:Y:S01]  /*44d90*/  IMAD.X R67, RZ, RZ, RZ, P1 ;  /* 0x000000ffff437224 */ /* 0x000fe200008e06ff */
        /* <DEDUP_REMOVED lines=21> */
[----:B------:R-:W-:Y:S01]  /*44ef0*/  IADD3 R15, PT, PT, R15, R12, RZ ;  /* 0x0000000c0f0f7210 */ /* 0x000fe20007ffe0ff */
[----:B------:R-:W-:Y:S01]  /*44f00*/  IMAD.X R41, RZ, RZ, RZ, P1 ;  /* 0x000000ffff297224 */ /* 0x000fe200008e06ff */
[----:B------:R-:W-:Y:S01]  /*44f10*/  IADD3 R17, P5, PT, R66, R33, RZ ;  /* 0x0000002142117210 */ /* 0x000fe20007fbe0ff */
[----:B------:R-:W-:Y:S01]  /*44f20*/  IMAD.MOV.U32 R40, RZ, RZ, R67 ;  /* 0x000000ffff287224 */ /* 0x000fe200078e0043 */
[----:B------:R-:W-:Y:S02]  /*44f30*/  IADD3 RZ, P1, PT, R38, R32, RZ ;  /* 0x0000002026ff7210 */ /* 0x000fe40007f3e0ff */
[----:B------:R-:W-:Y:S01]  /*44f40*/  IADD3.X R71, P3, PT, RZ, RZ, RZ, P3, !PT ;  /* 0x000000ffff477210 */ /* 0x000fe20001f7e4ff */
[----:B------:R-:W-:Y:S01]  /*44f50*/  IMAD.WIDE.U32.X R40, R23, 0x170b5d44, R40, P5 ;  /* 0x170b5d4417287825 */ /* 0x000fe200028e0428 */
[----:B------:R-:W-:-:S02]  /*44f60*/  IADD3.X RZ, P1, PT, R39, R17, RZ, P1, !PT ;  /* 0x0000001127ff7210 */ /* 0x000fc40000f3e4ff */
[----:B------:R-:W-:Y:S01]  /*44f70*/  IADD3.X R32, P0, PT, R37, R14, RZ, P0, !PT ;  /* 0x0000000e25207210 */ /* 0x000fe2000071e4ff */
[----:B------:R-:W-:Y:S01]  /*44f80*/  IMAD.X R17, RZ, RZ, RZ, P3 ;  /* 0x000000ffff117224 */ /* 0x000fe200018e06ff */
[----:B------:R-:W-:Y:S01]  /*44f90*/  IADD3.X R71, P1, PT, R71, R40, RZ, P1, !PT ;  /* 0x0000002847477210 */ /* 0x000fe20000f3e4ff */
[----:B------:R-:W-:Y:S01]  /*44fa0*/  IMAD.WIDE.U32 R38, R22, 0x30000000, R38 ;  /* 0x3000000016267825 */ /* 0x000fe200078e0026 */
[----:B------:R-:W-:Y:S02]  /*44fb0*/  IADD3.X R33, P0, PT, R74, R15, RZ, P0, !PT ;  /* 0x0000000f4a217210 */ /* 0x000fe4000071e4ff */
        /* <DEDUP_REMOVED lines=9> */
[----:B------:R-:W-:Y:S01]  /*45050*/  IMAD.WIDE.U32 R36, R23, 0xf5138f, RZ ;  /* 0x00f5138f17247825 */ /* 0x000fe200078e00ff */
[----:B------:R-:W-:Y:S02]  /*45060*/  IADD3.X R81, P5, PT, R20, R13, RZ, P4, !PT ;  /* 0x0000000d14517210 */ /* 0x000fe400027be4ff */
[----:B------:R-:W-:Y:S01]  /*45070*/  IADD3.X R67, P3, PT, RZ, RZ, RZ, P3, !PT ;  /* 0x000000ffff437210 */ /* 0x000fe20001f7e4ff */
[----:B------:R-:W-:Y:S01]  /*45080*/  IMAD.X R77, RZ, RZ, RZ, P0 ;  /* 0x000000ffff4d7224 */ /* 0x000fe200000e06ff */
[----:B------:R-:W-:Y:S01]  /*45090*/  IADD3 RZ, P1, PT, R32, R68, RZ ;  /* 0x0000004420ff7210 */ /* 0x000fe20007f3e0ff */
[----:B------:R-:W-:Y:S01]  /*450a0*/  IMAD.WIDE.U32 R40, P0, R22, 0x1ef3622f, R24 ;  /* 0x1ef3622f16287825 */ /* 0x000fe20007800018 */
[----:B------:R-:W-:Y:S02]  /*450b0*/  IADD3.X R72, P5, PT, R72, R21, RZ, P5, !PT ;  /* 0x0000001548487210 */ /* 0x000fe40002fbe4ff */
[----:B------:R-:W-:Y:S01]  /*450c0*/  IADD3.X RZ, P1, PT, R33, R91, RZ, P1, !PT ;  /* 0x0000005b21ff7210 */ /* 0x000fe20000f3e4ff */
[----:B------:R-:W-:-:S03]  /*450d0*/  IMAD.WIDE.U32 R12, R22, -0x45f6b800, RZ ;  /* 0xba094800160c7825 */ /* 0x000fc600078e00ff */
[----:B------:R-:W-:Y:S01]  /*450e0*/  IADD3.X R34, P1, PT, R19, R34, RZ, P1, !PT ;  /* 0x0000002213227210 */ /* 0x000fe20000f3e4ff */
[----:B------:R-:W-:Y:S02]  /*450f0*/  IMAD.X R17, RZ, RZ, RZ, P3 ;  /* 0x000000ffff117224 */ /* 0x000fe400018e06ff */
[----:B------:R-:W-:Y:S01]  /*45100*/  IMAD.WIDE.U32 R68, R22, 0xf5138f, RZ ;  /* 0x00f5138f16447825 */ /* 0x000fe200078e00ff */
[----:B------:R-:W-:-:S03]  /*45110*/  IADD3.X R35, P1, PT, R77, R35, RZ, P1, !PT ;  /* 0x000000234d237210 */ /* 0x000fc60000f3e4ff */
[----:B------:R-:W-:Y:S01]  /*45120*/  IMAD.WIDE.U32 R36, P3, R22, 0x1a22d9f3, R36 ;  /* 0x1a22d9f316247825 */ /* 0x000fe20007860024 */
[----:B------:R-:W-:-:S03]  /*45130*/  IADD3.X R34, P1, PT, R34, R81, RZ, P1, !PT ;  /* 0x0000005122227210 */ /* 0x000fc60000f3e4ff */
[----:B------:R-:W-:Y:S01]  /*45140*/  IMAD.X R15, RZ, RZ, RZ, P0 ;  /* 0x000000ffff0f7224 */ /* 0x000fe200000e06ff */
[----:B------:R-:W-:Y:S01]  /*45150*/  IADD3 R13, P0, PT, R40, R13, RZ ;  /* 0x0000000d280d7210 */ /* 0x000fe20007f1e0ff */
[----:B------:R-:W-:Y:S01]  /*45160*/  IMAD.MOV.U32 R14, RZ, RZ, R41 ;  /* 0x000000ffff0e7224 */ /* 0x000fe200078e0029 */
[----:B------:R-:W-:Y:S01]  /*45170*/  IADD3 R41, PT, PT, R39, R66, RZ ;  /* 0x0000004227297210 */ /* 0x000fe20007ffe0ff */
[----:B------:R-:W-:Y:S01]  /*45180*/  IMAD.X R75, RZ, RZ, RZ, P3 ;  /* 0x000000ffff4b7224 */ /* 0x000fe200018e06ff */
[----:B------:R-:W-:Y:S01]  /*45190*/  IADD3 R85, P3, PT, R36, R69, RZ ;  /* 0x0000004524557210 */ /* 0x000fe20007f7e0ff */
[----:B------:R-:W-:Y:S01]  /*451a0*/  IMAD.WIDE.U32 R24, R23, 0x6ca1493b, RZ ;  /* 0x6ca1493b17187825 */ /* 0x000fe200078e00ff */
[----:B------:R-:W-:-:S03]  /*451b0*/  IADD3.X R35, P1, PT, R35, R72, RZ, P1, !PT ;  /* 0x0000004823237210 */ /* 0x000fc60000f3e4ff */
[----:B------:R-:W-:Y:S02]  /*451c0*/  IMAD.MOV.U32 R74, RZ, RZ, R37 ;  /* 0x000000ffff4a7224 */ /* 0x000fe400078e0025 */
[----:B------:R-:W-:Y:S01]  /*451d0*/  IMAD.WIDE.U32.X R14, R23, 0x1ef3622f, R14, P0 ;  /* 0x1ef3622f170e7825 */ /* 0x000fe200000e040e */
[----:B------:R-:W-:-:S03]  /*451e0*/  IADD3 RZ, P0, PT, R70, R12, RZ ;  /* 0x0000000c46ff7210 */ /* 0x000fc60007f1e0ff */
[----:B------:R-:W-:Y:S01]  /*451f0*/  IMAD.WIDE.U32.X R74, R23, 0x1a22d9f3, R74, P3 ;  /* 0x1a22d9f3174a7825 */ /* 0x000fe200018e044a */
[----:B------:R-:W-:-:S03]  /*45200*/  IADD3.X RZ, P0, PT, R71, R13, RZ, P0, !PT ;  /* 0x0000000d47ff7210 */ /* 0x000fc6000071e4ff */
[----:B------:R-:W-:Y:S01]  /*45210*/  IMAD.WIDE.U32 R24, P3, R22, -0x39c4fa40, R24 ;  /* 0xc63b05c016187825 */ /* 0x000fe20007860018 */
[----:B------:R-:W-:-:S03]  /*45220*/  IADD3.X R67, P0, PT, R67, R14, RZ, P0, !PT ;  /* 0x0000000e43437210 */ /* 0x000fc6000071e4ff */
[----:B------:R-:W-:Y:S01]  /*45230*/  IMAD.WIDE.U32 R76, R22, 0x6ca1493b, RZ ;  /* 0x6ca1493b164c7825 */ /* 0x000fe200078e00ff */
[----:B------:R-:W-:-:S03]  /*45240*/  IADD3.X R17, P0, PT, R17, R15, RZ, P0, !PT ;  /* 0x0000000f11117210 */ /* 0x000fc6000071e4ff */
[----:B------:R-:W-:Y:S01]  /*45250*/  IMAD.X R79, RZ, RZ, RZ, P3 ;  /* 0x000000ffff4f7224 */ /* 0x000fe200018e06ff */
[----:B------:R-:W-:Y:S01]  /*45260*/  IADD3 R37, P3, PT, R24, R77, RZ ;  /* 0x0000004d18257210 */ /* 0x000fe20007f7e0ff */
[----:B------:R-:W-:-:S04]  /*45270*/  IMAD.WIDE.U32 R12, R23, 0x17c510ea, RZ ;  /* 0x17c510ea170c7825 */ /* 0x000fc800078e00ff */
[----:B------:R-:W-:Y:S01]  /*45280*/  IMAD.MOV.U32 R78, RZ, RZ, R25 ;  /* 0x000000ffff4e7224 */ /* 0x000fe200078e0019 */
[----:B------:R-:W-:Y:S01]  /*45290*/  IADD3.X R25, P1, PT, RZ, RZ, RZ, P1, !PT ;  /* 0x000000ffff197210 */ /* 0x000fe20000f3e4ff */
[----:B------:R-:W-:-:S04]  /*452a0*/  IMAD.WIDE.U32 R20, R10, 0x6ca1493b, R32 ;  /* 0x6ca1493b0a147825 */ /* 0x000fc800078e0020 */
[----:B------:R-:W-:Y:S01]  /*452b0*/  IMAD.WIDE.U32.X R78, R23, -0x39c4fa40, R78, P3 ;  /* 0xc63b05c0174e7825 */ /* 0x000fe200018e044e */
[----:B------:R-:W-:-:S03]  /*452c0*/  IADD3.X R66, P0, PT, R67, R20, RZ, P0, !PT ;  /* 0x0000001443427210 */ /* 0x000fc6000071e4ff */
[----:B------:R-:W-:-:S04]  /*452d0*/  IMAD.WIDE.U32 R14, P3, R22, 0x1ae3a46, R12 ;  /* 0x01ae3a46160e7825 */ /* 0x000fc8000786000c */
[----:B------:R-:W-:-:S04]  /*452e0*/  IMAD.WIDE.U32 R12, R38, -0x1, RZ ;  /* 0xffffffff260c7825 */ /* 0x000fc800078e00ff */
[----:B------:R-:W-:Y:S02]  /*452f0*/  IMAD R69, R38, -0x7af74001, -R41 ;  /* 0x8508bfff26457824 */ /* 0x000fe400078e0a29 */
        /* <DEDUP_REMOVED lines=17> */
[----:B------:R-:W-:-:S03]  /*45410*/  IADD3.X R25, P3, PT, R25, R28, RZ, P3, !PT ;  /* 0x0000001c19197210 */ /* 0x000fc60001f7e4ff */
[----:B------:R-:W-:Y:S01]  /*45420*/  IMAD.X R11, RZ, RZ, RZ, P1 ;  /* 0x000000ffff0b7224 */ /* 0x000fe200008e06ff */
[----:B------:R-:W-:Y:S01]  /*45430*/  IADD3 R80, P1, PT, R81, R82, RZ ;  /* 0x0000005251507210 */ /* 0x000fe20007f3e0ff */
[----:B------:R-:W-:Y:S01]  /*45440*/  IMAD.WIDE.U32 R18, R10, 0x17c510ea, R34 ;  /* 0x17c510ea0a127825 */ /* 0x000fe200078e0022 */
[----:B------:R-:W-:Y:S02]  /*45450*/  IADD3.X R34, P4, PT, RZ, RZ, RZ, P4, !PT ;  /* 0x000000ffff227210 */ /* 0x000fe4000279e4ff */
[----:B------:R-:W-:Y:S01]  /*45460*/  IADD3.X RZ, P0, PT, R41, R80, RZ, P0, !PT ;  /* 0x0000005029ff7210 */ /* 0x000fe2000071e4ff */
[----:B------:R-:W-:Y:S01]  /*45470*/  IMAD.MOV.U32 R10, RZ, RZ, R83 ;  /* 0x000000ffff0a7224 */ /* 0x000fe200078e0053 */
[----:B------:R-:W-:Y:S01]  /*45480*/  IADD3.X R30, P3, PT, R13, R29, RZ, P3, !PT ;  /* 0x0000001d0d1e7210 */ /* 0x000fe20001f7e4ff */
[----:B------:R-:W-:Y:S01]  /*45490*/  IMAD.WIDE.U32 R28, R69, 0x30000000, RZ ;  /* 0x30000000451c7825 */ /* 0x000fe200078e00ff */
[----:B------:R-:W-:-:S03]  /*454a0*/  IADD3.X R34, P5, PT, RZ, R34, RZ, P5, !PT ;  /* 0x00000022ff227210 */ /* 0x000fc60002fbe4ff */
[----:B------:R-:W-:Y:S01]  /*454b0*/  IMAD.WIDE.U32.X R10, R69, -0x7af74000, R10, P1 ;  /* 0x8508c000450a7825 */ /* 0x000fe200008e040a */
[----:B------:R-:W-:Y:S02]  /*454c0*/  IADD3 RZ, P1, PT, R66, R68, RZ ;  /* 0x0000004442ff7210 */ /* 0x000fe40007f3e0ff */
[----:B------:R-:W-:Y:S01]  /*454d0*/  IADD3.X R25, P3, PT, R25, R34, RZ, P3, !PT ;  /* 0x0000002219197210 */ /* 0x000fe20001f7e4ff */
[----:B------:R-:W-:Y:S01]  /*454e0*/  IMAD.WIDE.U32 R38, R22, -0x45f6b800, R70 ;  /* 0xba09480016267825 */ /* 0x000fe200078e0046 */
        /* <DEDUP_REMOVED lines=8> */
[----:B------:R-:W-:Y:S01]  /*45570*/  IADD3.X R23, PT, PT, RZ, RZ, RZ, P5, P4 ;  /* 0x000000ffff177210 */ /* 0x000fe20002fe84ff */
[----:B------:R-:W-:Y:S01]  /*45580*/  IMAD.WIDE.U32 R10, P4, R12, 0x170b5d44, R28 ;  /* 0x170b5d440c0a7825 */ /* 0x000fe2000788001c */
[----:B------:R-:W-:Y:S02]  /*45590*/  IADD3.X R28, P1, PT, R15, R18, RZ, P1, !PT ;  /* 0x000000120f1c7210 */ /* 0x000fe40000f3e4ff */
[----:B------:R-:W-:Y:S01]  /*455a0*/  IADD3.X R16, P0, PT, R17, R38, RZ, P0, !PT ;  /* 0x0000002611107210 */ /* 0x000fe2000071e4ff */
[----:B------:R-:W-:Y:S01]  /*455b0*/  IMAD.X R19, RZ, RZ, RZ, P4 ;  /* 0x000000ffff137224 */ /* 0x000fe200020e06ff */
[----:B------:R-:W-:Y:S01]  /*455c0*/  IADD3.X R38, P2, PT, R27, R6, RZ, P2, !PT ;  /* 0x000000061b267210 */ /* 0x000fe2000175e4ff */
[----:B------:R-:W-:Y:S01]  /*455d0*/  IMAD.MOV.U32 R18, RZ, RZ, R11 ;  /* 0x000000ffff127224 */ /* 0x000fe200078e000b */
[----:B------:R-:W-:-:S02]  /*455e0*/  IADD3 R15, P5, PT, R10, R35, RZ ;  /* 0x000000230a0f7210 */ /* 0x000fc40007fbe0ff */
[----:B------:R-:W-:Y:S02]  /*455f0*/  IADD3.X R29, P1, PT, R74, R33, RZ, P1, !PT ;  /* 0x000000214a1d7210 */ /* 0x000fe40000f3e4ff */
[----:B------:R-:W-:Y:S02]  /*45600*/  IADD3.X R17, P0, PT, R13, R40, RZ, P0, !PT ;  /* 0x000000280d117210 */ /* 0x000fe4000071e4ff */
[----:B------:R-:W-:Y:S02]  /*45610*/  IADD3 RZ, P4, PT, R16, R34, RZ ;  /* 0x0000002210ff7210 */ /* 0x000fe40007f9e0ff */
[----:B------:R-:W-:Y:S01]  /*45620*/  IADD3.X R68, P2, PT, R31, R7, RZ, P2, !PT ;  /* 0x000000071f447210 */ /* 0x000fe2000175e4ff */
[----:B------:R-:W-:Y:S01]  /*45630*/  IMAD.WIDE.U32.X R6, R69, 0x170b5d44, R18, P5 ;  /* 0x170b5d4445067825 */ /* 0x000fe200028e0412 */
[----:B------:R-:W-:Y:S02]  /*45640*/  IADD3.X R13, P1, PT, RZ, RZ, RZ, P1, !PT ;  /* 0x000000ffff0d7210 */ /* 0x000fe40000f3e4ff */
[----:B------:R-:W-:Y:S01]  /*45650*/  IADD3.X R35, P5, PT, RZ, RZ, RZ, P0, !PT ;  /* 0x000000ffff237210 */ /* 0x000fe200007be4ff */
[----:B------:R-:W-:Y:S01]  /*45660*/  IMAD.WIDE.U32 R18, R22, 0xf5138f, R66 ;  /* 0x00f5138f16127825 */ /* 0x000fe200078e0042 */
[----:B------:R-:W-:-:S02]  /*45670*/  IADD3.X RZ, P4, PT, R17, R15, RZ, P4, !PT ;  /* 0x0000000f11ff7210 */ /* 0x000fc4000279e4ff */
[----:B------:R-:W-:Y:S01]  /*45680*/  IADD3.X R23, P3, PT, R30, R23, RZ, P3, !PT ;  /* 0x000000171e177210 */ /* 0x000fe20001f7e4ff */
[----:B------:R-:W-:Y:S01]  /*45690*/  IMAD.X R15, RZ, RZ, RZ, P1 ;  /* 0x000000ffff0f7224 */ /* 0x000fe200008e06ff */
[----:B------:R-:W-:Y:S01]  /*456a0*/  IADD3 RZ, P1, PT, R28, R76, RZ ;  /* 0x0000004c1cff7210 */ /* 0x000fe20007f3e0ff */
[----:B------:R-:W-:Y:S01]  /*456b0*/  IMAD.X R11, RZ, RZ, RZ, P5 ;  /* 0x000000ffff0b7224 */ /* 0x000fe200028e06ff */
[----:B------:R-:W-:Y:S01]  /*456c0*/  IADD3.X R35, P4, PT, R35, R6, RZ, P4, !PT ;  /* 0x0000000623237210 */ /* 0x000fe2000279e4ff */
[----:B------:R-:W-:Y:S01]  /*456d0*/  IMAD.WIDE.U32 R30, R69, -0x45f6b800, RZ ;  /* 0xba094800451e7825 */ /* 0x000fe200078e00ff */
[----:B------:R-:W-:Y:S02]  /*456e0*/  IADD3.X RZ, P5, PT, R29, R37, RZ, P1, !PT ;  /* 0x000000251dff7210 */ /* 0x000fe40000fbe4ff */
[----:B------:R-:W-:Y:S01]  /*456f0*/  IADD3.X R11, P1, PT, R11, R7, RZ, P4, !PT ;  /* 0x000000070b0b7210 */ /* 0x000fe2000273e4ff */
[----:B------:R-:W-:Y:S01]  /*45700*/  IMAD.WIDE.U32 R142, R12, 0x30000000, R16 ;  /* 0x300000000c8e7825 */ /* 0x000fe200078e0010 */
[----:B------:R-:W-:-:S02]  /*45710*/  IADD3.X R40, P0, PT, R25, R38, RZ, P3, !PT ;  /* 0x0000002619287210 */ /* 0x000fc40001f1e4ff */
[----:B------:R-:W-:Y:S01]  /*45720*/  IADD3.X R13, P4, PT, R13, R78, RZ, P5, !PT ;  /* 0x0000004e0d0d7210 */ /* 0x000fe20002f9e4ff */
[C---:B------:R-:W-:Y:S01]  /*45730*/  IMAD.WIDE.U32 R6, P5, R12.reuse, 0x1ef3622f, R30 ;  /* 0x1ef3622f0c067825 */ /* 0x040fe200078a001e */
[----:B------:R-:W-:Y:S02]  /*45740*/  IADD3 R36, PT, PT, R19, R36, RZ ;  /* 0x0000002413247210 */ /* 0x000fe40007ffe0ff */
        /* <DEDUP_REMOVED lines=14> */
[----:B------:R-:W-:Y:S01]  /*45830*/  IMAD.X R7, RZ, RZ, RZ, P1 ;  /* 0x000000ffff077224 */ /* 0x000fe200008e06ff */
[----:B------:R-:W-:Y:S01]  /*45840*/  IADD3.X RZ, P5, PT, R35, R27, RZ, P5, !PT ;  /* 0x0000001b23ff7210 */ /* 0x000fe20002fbe4ff */
[C---:B------:R-:W-:Y:S01]  /*45850*/  IMAD.WIDE.U32 R38, P1, R12.reuse, 0x1a22d9f3, R18 ;  /* 0x1a22d9f30c267825 */ /* 0x040fe20007820012 */
[----:B------:R-:W-:Y:S02]  /*45860*/  IADD3.X R13, P4, PT, RZ, RZ, RZ, P4, !PT ;  /* 0x000000ffff0d7210 */ /* 0x000fe4000279e4ff */
[----:B------:R-:W-:Y:S01]  /*45870*/  IADD3.X R25, P5, PT, R25, R36, RZ, P5, !PT ;  /* 0x0000002419197210 */ /* 0x000fe20002fbe4ff */
[----:B------:R-:W-:Y:S01]  /*45880*/  IMAD.WIDE.U32 R40, R12, 0xf5138f, RZ ;  /* 0x00f5138f0c287825 */ /* 0x000fe200078e00ff */
[----:B------:R-:W-:-:S02]  /*45890*/  IADD3 R141, PT, PT, R143, R10, RZ ;  /* 0x0000000a8f8d7210 */ /* 0x000fc40007ffe0ff */
[----:B------:R-:W-:Y:S01]  /*458a0*/  IADD3.X R36, P5, PT, R7, R37, RZ, P5, !PT ;  /* 0x0000002507247210 */ /* 0x000fe20002fbe4ff */
[----:B------:R-:W-:-:S04]  /*458b0*/  IMAD.WIDE.U32 R18, R22, 0x6ca1493b, R28 ;  /* 0x6ca1493b16127825 */ /* 0x000fc800078e001c */
        /* <DEDUP_REMOVED lines=9> */
[----:B------:R-:W-:Y:S02]  /*45950*/  IADD3.X RZ, P1, PT, R31, R77, RZ, P1, !PT ;  /* 0x0000004d1fff7210 */ /* 0x000fe40000f3e4ff */
[----:B------:R-:W-:Y:S01]  /*45960*/  IADD3.X R7, P5, PT, RZ, RZ, RZ, P5, !PT ;  /* 0x000000ffff077210 */ /* 0x000fe20002fbe4ff */
[----:B------:R-:W-:Y:S01]  /*45970*/  IMAD.WIDE.U32.X R28, R69, 0x1a22d9f3, R28, P4 ;  /* 0x1a22d9f3451c7825 */ /* 0x000fe200020e041c */
[----:B------:R-:W-:-:S02]  /*45980*/  IADD3 RZ, P4, PT, R24, R40, RZ ;  /* 0x0000002818ff7210 */ /* 0x000fc40007f9e0ff */
[----:B------:R-:W-:Y:S01]  /*45990*/  IADD3.X R13, P1, PT, R13, R20, RZ, P1, !PT ;  /* 0x000000140d0d7210 */ /* 0x000fe20000f3e4ff */
[----:B------:R-:W-:Y:S01]  /*459a0*/  IMAD.WIDE.U32 R22, R22, 0x17c510ea, R30 ;  /* 0x17c510ea16167825 */ /* 0x000fe200078e001e */
[----:B------:R-:W-:Y:S02]  /*459b0*/  IADD3.X RZ, P4, PT, R25, R11, RZ, P4, !PT ;  /* 0x0000000b19ff7210 */ /* 0x000fe4000279e4ff */
[----:B------:R-:W-:Y:S01]  /*459c0*/  IADD3.X R36, P3, PT, RZ, RZ, RZ, P3, !PT ;  /* 0x000000ffff247210 */ /* 0x000fe20001f7e4ff */
[----:B------:R-:W-:Y:S01]  /*459d0*/  IMAD.X R11, RZ, RZ, RZ, P5 ;  /* 0x000000ffff0b7224 */ /* 0x000fe200028e06ff */
[----:B------:R-:W-:Y:S01]  /*459e0*/  IADD3.X R7, P4, PT, R7, R28, RZ, P4, !PT ;  /* 0x0000001c07077210 */ /* 0x000fe2000279e4ff */
[----:B------:R-:W-:Y:S01]  /*459f0*/  IMAD.WIDE.U32 R18, P5, R52, R53, R18 ;  /* 0x0000003534127225 */ /* 0x000fe200078a0012 */
[----:B------:R-:W-:Y:S02]  /*45a00*/  IADD3.X R20, P1, PT, R15, R21, RZ, P1, !PT ;  /* 0x000000150f147210 */ /* 0x000fe40000f3e4ff */
[----:B------:R-:W-:Y:S01]  /*45a10*/  IADD3.X R11, P4, PT, R11, R29, RZ, P4, !PT ;  /* 0x0000001d0b0b7210 */ /* 0x000fe2000279e4ff */
[----:B------:R-:W-:Y:S01]  /*45a20*/  IMAD.WIDE.U32 R30, R69, 0x6ca1493b, RZ ;  /* 0x6ca1493b451e7825 */ /* 0x000fe200078e00ff */
[----:B------:R-:W-:-:S02]  /*45a30*/  IADD3.X R21, PT, PT, RZ, RZ, RZ, P5, !PT ;  /* 0x000000ffff157210 */ /* 0x000fc40002ffe4ff */
        /* <DEDUP_REMOVED lines=10> */
[----:B------:R-:W-:-:S02]  /*45ae0*/  IADD3.X R13, P1, PT, R13, R36, RZ, P1, !PT ;  /* 0x000000240d0d7210 */ /* 0x000fc40000f3e4ff */
        /* <DEDUP_REMOVED lines=10> */
[----:B------:R-:W-:Y:S01]  /*45b90*/  IADD3.X R18, P1, PT, R20, R27, RZ, P1, !PT ;  /* 0x0000001b14127210 */ /* 0x000fe20000f3e4ff */
[----:B------:R-:W-:Y:S01]  /*45ba0*/  IMAD.WIDE.U32 R32, R69, 0x17c510ea, RZ ;  /* 0x17c510ea45207825 */ /* 0x000fe200078e00ff */
[----:B------:R-:W-:Y:S02]  /*45bb0*/  IADD3.X R14, P0, PT, R11, R14, RZ, P0, !PT ;  /* 0x0000000e0b0e7210 */ /* 0x000fe4000071e4ff */
[----:B------:R-:W-:Y:S01]  /*45bc0*/  IADD3.X R27, P2, PT, R7, R66, RZ, P2, !PT ;  /* 0x00000042071b7210 */ /* 0x000fe2000175e4ff */
[----:B------:R-:W-:Y:S01]  /*45bd0*/  IMAD.X R11, RZ, RZ, RZ, P4 ;  /* 0x000000ffff0b7224 */ /* 0x000fe200020e06ff */
[----:B------:R-:W-:Y:S01]  /*45be0*/  IADD3.X R7, P4, PT, R13, R40, RZ, P1, !PT ;  /* 0x000000280d077210 */ /* 0x000fe20000f9e4ff */
[C---:B------:R-:W-:Y:S01]  /*45bf0*/  IMAD.WIDE.U32 R32, P3, R12.reuse, 0x1ae3a46, R32 ;  /* 0x01ae3a460c207825 */ /* 0x040fe20007860020 */
[----:B------:R-:W-:Y:S02]  /*45c00*/  IADD3.X R16, P1, PT, RZ, RZ, RZ, P1, !PT ;  /* 0x000000ffff107210 */ /* 0x000fe40000f3e4ff */
        /* <DEDUP_REMOVED lines=8> */
[----:B------:R-:W-:Y:S02]  /*45c90*/  IMAD.MOV.U32 R20, RZ, RZ, R19 ;  /* 0x000000ffff147224 */ /* 0x000fe400078e0013 */
[----:B------:R-:W-:Y:S01]  /*45ca0*/  IMAD.WIDE.U32.X R28, R69, 0x1ae3a46, R28, P3 ;  /* 0x01ae3a46451c7825 */ /* 0x000fe200018e041c */
[----:B------:R-:W-:Y:S02]  /*45cb0*/  IADD3 RZ, P3, PT, R14, R8, RZ ;  /* 0x000000080eff7210 */ /* 0x000fe40007f7e0ff */
[----:B------:R-:W-:Y:S01]  /*45cc0*/  IADD3.X R7, P0, PT, RZ, RZ, RZ, P0, !PT ;  /* 0x000000ffff077210 */ /* 0x000fe2000071e4ff */
[----:B------:R-:W-:Y:S01]  /*45cd0*/  IMAD.IADD R10, R35, 0x1, R6 ;  /* 0x00000001230a7824 */ /* 0x000fe200078e0206 */
[----:B------:R-:W-:Y:S01]  /*45ce0*/  IADD3.X RZ, P3, PT, R15, R9, RZ, P3, !PT ;  /* 0x000000090fff7210 */ /* 0x000fe20001f7e4ff */
[----:B------:R-:W-:-:S03]  /*45cf0*/  IMAD.WIDE.U32.X R8, R53, R53, R20, P5 ;  /* 0x0000003535087225 */ /* 0x000fc600028e0414 */
[----:B------:R-:W-:Y:S01]  /*45d00*/  IADD3.X R7, P3, PT, R7, R28, RZ, P3, !PT ;  /* 0x0000001c07077210 */ /* 0x000fe20001f7e4ff */
        /* <DEDUP_REMOVED lines=92> */
.L_x_824:
[----:B------:R-:W-:Y:S05]  /*462d0*/  BSYNC.RELIABLE B3 ;  /* 0x0000000000037941 */ /* 0x000fea0003800100 */
.L_x_823:
        /* <DEDUP_REMOVED lines=12> */
.L_x_822:
[----:B------:R-:W-:Y:S05]  /*463a0*/  BSYNC.RECONVERGENT B2 ;  /* 0x0000000000027941 */ /* 0x000fea0003800200 */
.L_x_821:
        /* <DEDUP_REMOVED lines=169> */
[----:B------:R-:W-:Y:S01]  /*46e40*/  MOV R68, R71 ;  /* 0x0000004700447202 */ /* 0x000fe20000000f00 */
[----:B------:R-:W-:Y:S01]  /*46e50*/  IMAD.WIDE.U32 R76, R70, 0x1, RZ ;  /* 0x00000001464c7825 */ /* 0x000fe200078e00ff */
[----:B------:R-:W-:Y:S02]  /*46e60*/  IADD3.X RZ, P3, PT, R17, R19, RZ, P3, !PT ;  /* 0x0000001311ff7210 */ /* 0x000fe40001f7e4ff */
[----:B------:R-:W-:Y:S01]  /*46e70*/  IADD3.X RZ, P2, PT, RZ, R7, RZ, P2, !PT ;  /* 0x00000007ffff7210 */ /* 0x000fe2000175e4ff */
[----:B------:R-:W-:Y:S01]  /*46e80*/  IMAD.MOV.U32 R66, RZ, RZ, R15 ;  /* 0x000000ffff427224 */ /* 0x000fe200078e000f */
[----:B------:R-:W-:Y:S01]  /*46e90*/  IADD3.X R15, P1, PT, RZ, RZ, RZ, P1, !PT ;  /* 0x000000ffff0f7210 */ /* 0x000fe20000f3e4ff */
[----:B------:R-:W-:-:S04]  /*46ea0*/  IMAD.WIDE.U32 R78, R58, R58, RZ ;  /* 0x0000003a3a4e7225 */ /* 0x000fc800078e00ff */
        /* <DEDUP_REMOVED lines=11> */
[----:B------:R-:W-:Y:S01]  /*46f60*/  LEA.X R93, P2, R6, R66, 0x1, P2 ;  /* 0x00000042065d7211 */ /* 0x000fe20001040cff */
[----:B------:R-:W-:Y:S01]  /*46f70*/  IMAD.WIDE.U32.X R68, R70, -0x7af74000, R12, P5 ;  /* 0x8508c00046447825 */ /* 0x000fe200028e040c */
[----:B------:R-:W-:Y:S02]  /*46f80*/  IADD3.X R12, P4, PT, R15, R8, RZ, P4, !PT ;  /* 0x000000080f0c7210 */ /* 0x000fe4000279e4ff */
[----:B------:R-:W-:Y:S01]  /*46f90*/  SHF.L.U64.HI R15, R6, 0x1, R23 ;  /* 0x00000001060f7819 */ /* 0x000fe20000010217 */
[----:B------:R-:W-:Y:S01]  /*46fa0*/  IMAD.WIDE.U32 R40, R60, R64, RZ ;  /* 0x000000403c287225 */ /* 0x000fe200078e00ff */
[----:B------:R-:W-:-:S02]  /*46fb0*/  IADD3.X R12, P3, PT, R19, R12, RZ, P3, !PT ;  /* 0x0000000c130c7210 */ /* 0x000fc40001f7e4ff */
[----:B------:R-:W-:Y:S01]  /*46fc0*/  IADD3.X R8, PT, PT, R9, RZ, RZ, P4, P1 ;  /* 0x000000ff09087210 */ /* 0x000fe200027e24ff */
[----:B------:R-:W-:Y:S01]  /*46fd0*/  IMAD.WIDE.U32 R10, P5, R65, R60, R10 ;  /* 0x0000003c410a7225 */ /* 0x000fe200078a000a */
[----:B------:R-:W-:Y:S02]  /*46fe0*/  IADD3.X RZ, P0, PT, R7, R74, RZ, P0, !PT ;  /* 0x0000004a07ff7210 */ /* 0x000fe4000071e4ff */
[----:B------:R-:W-:Y:S01]  /*46ff0*/  IADD3 RZ, P1, PT, R12, R40, RZ ;  /* 0x000000280cff7210 */ /* 0x000fe20007f3e0ff */
[----:B------:R-:W-:Y:S01]  /*47000*/  IMAD.X R7, RZ, RZ, RZ, P5 ;  /* 0x000000ffff077224 */ /* 0x000fe200028e06ff */
[----:B------:R-:W-:Y:S01]  /*47010*/  IADD3 R9, P4, PT, R10, R41, RZ ;  /* 0x000000290a097210 */ /* 0x000fe20007f9e0ff */
[----:B------:R-:W-:Y:S01]  /*47020*/  IMAD.MOV.U32 R6, RZ, RZ, R11 ;  /* 0x000000ffff067224 */ /* 0x000fe200078e000b */
[----:B------:R-:W-:Y:S01]  /*47030*/  IADD3.X R13, P3, PT, R27, R8, RZ, P3, !PT ;  /* 0x000000081b0d7210 */ /* 0x000fe20001f7e4ff */
[----:B------:R-:W-:Y:S01]  /*47040*/  IMAD.WIDE.U32 R40, R59, R58, RZ ;  /* 0x0000003a3b287225 */ /* 0x000fe200078e00ff */
[----:B------:R-:W-:-:S02]  /*47050*/  IADD3.X R92, P0, PT, RZ, R68, RZ, P0, !PT ;  /* 0x00000044ff5c7210 */ /* 0x000fc4000071e4ff */
[----:B------:R-:W-:Y:S01]  /*47060*/  IADD3.X RZ, P1, PT, R13, R9, RZ, P1, !PT ;  /* 0x000000090dff7210 */ /* 0x000fe20000f3e4ff */
[----:B------:R-:W-:Y:S01]  /*47070*/  IMAD.WIDE.U32.X R6, R65, R61, R6, P4 ;  /* 0x0000003d41067225 */ /* 0x000fe200020e0406 */
[----:B------:R-:W-:Y:S02]  /*47080*/  IADD3.X R11, P3, PT, RZ, RZ, RZ, P3, !PT ;  /* 0x000000ffff0b7210 */ /* 0x000fe40001f7e4ff */
[----:B------:R-:W-:Y:S01]  /*47090*/  IADD3.X R72, P2, PT, R15, R67, RZ, P2, !PT ;  /* 0x000000430f487210 */ /* 0x000fe2000175e4ff */
[----:B------:R-:W-:Y:S01]  /*470a0*/  IMAD.WIDE.U32 R66, R70, 0x30000000, RZ ;  /* 0x3000000046427825 */ /* 0x000fe200078e00ff */
[----:B------:R-:W-:Y:S02]  /*470b0*/  IADD3.X R6, P5, PT, R11, R6, RZ, P1, !PT ;  /* 0x000000060b067210 */ /* 0x000fe40000fbe4ff */
[----:B------:R-:W-:Y:S01]  /*470c0*/  IADD3.X R15, P0, PT, RZ, R69, RZ, P0, !PT ;  /* 0x00000045ff0f7210 */ /* 0x000fe2000071e4ff */
[----:B------:R-:W-:Y:S01]  /*470d0*/  IMAD.WIDE.U32 R8, R57, R56, RZ ;  /* 0x0000003839087225 */ /* 0x000fe200078e00ff */
[----:B------:R-:W-:-:S02]  /*470e0*/  IADD3.X R7, PT, PT, R7, RZ, RZ, P5, P3 ;  /* 0x000000ff07077210 */ /* 0x000fc40002fe64ff */
[----:B------:R-:W-:Y:S01]  /*470f0*/  IADD3.X R92, P0, PT, R92, R93, RZ, P0, !PT ;  /* 0x0000005d5c5c7210 */ /* 0x000fe2000071e4ff */
[----:B------:R-:W-:Y:S01]  /*47100*/  IMAD.WIDE.U32 R80, P1, R34, 0x170b5d44, R66 ;  /* 0x170b5d4422507825 */ /* 0x000fe20007820042 */
[----:B------:R-:W-:Y:S02]  /*47110*/  SHF.L.W.U32.HI R23, R23, 0x1, R38 ;  /* 0x0000000117177819 */ /* 0x000fe40000010e26 */
[----:B------:R-:W-:Y:S01]  /*47120*/  IADD3.X R93, P0, PT, R15, R72, RZ, P0, !PT ;  /* 0x000000480f5d7210 */ /* 0x000fe2000071e4ff */
[----:B------:R-:W-:Y:S01]  /*47130*/  IMAD.WIDE.U32 R8, P4, R56, R57, R8 ;  /* 0x0000003938087225 */ /* 0x000fe20007880008 */
[----:B------:R-:W-:-:S03]  /*47140*/  MOV R76, R81 ;  /* 0x00000051004c7202 */ /* 0x000fc60000000f00 */
[----:B------:R-:W-:-:S04]  /*47150*/  IMAD.WIDE.U32 R68, R34, 0x30000000, RZ ;  /* 0x3000000022447825 */ /* 0x000fc800078e00ff */
[----:B------:R-:W-:Y:S01]  /*47160*/  IMAD.WIDE.U32 R66, R56, R56, RZ ;  /* 0x0000003838427225 */ /* 0x000fe200078e00ff */
[----:B------:R-:W-:-:S03]  /*47170*/  IADD3 R11, P5, PT, R80, R69, RZ ;  /* 0x00000045500b7210 */ /* 0x000fc60007fbe0ff */
[----:B------:R-:W-:-:S04]  /*47180*/  IMAD.WIDE.U32 R40, P3, R58, R59, R40 ;  /* 0x0000003b3a287225 */ /* 0x000fc80007860028 */
[----:B------:R-:W-:Y:S01]  /*47190*/  IMAD.X R75, RZ, RZ, RZ, P4 ;  /* 0x000000ffff4b7224 */ /* 0x000fe200020e06ff */
[----:B------:R-:W-:Y:S01]  /*471a0*/  IADD3 RZ, P4, PT, R92, R68, RZ ;  /* 0x000000445cff7210 */ /* 0x000fe20007f9e0ff */
[----:B------:R-:W-:Y:S01]  /*471b0*/  IMAD.X R85, RZ, RZ, RZ, P3 ;  /* 0x000000ffff557224 */ /* 0x000fe200018e06ff */
[----:B------:R-:W-:Y:S01]  /*471c0*/  IADD3 R72, P3, PT, R67, R8, RZ ;  /* 0x0000000843487210 */ /* 0x000fe20007f7e0ff */
[----:B------:R-:W-:Y:S01]  /*471d0*/  IMAD.MOV.U32 R74, RZ, RZ, R9 ;  /* 0x000000ffff4a7224 */ /* 0x000fe200078e0009 */
[----:B------:R-:W-:Y:S01]  /*471e0*/  IADD3.X RZ, P4, PT, R93, R11, RZ, P4, !PT ;  /* 0x0000000b5dff7210 */ /* 0x000fe2000279e4ff */
[----:B------:R-:W-:Y:S01]  /*471f0*/  IMAD.WIDE.U32 R8, R63, R64, RZ ;  /* 0x000000403f087225 */ /* 0x000fe200078e00ff */
[----:B------:R-:W-:-:S03]  /*47200*/  IADD3.X R11, P0, PT, RZ, RZ, RZ, P0, !PT ;  /* 0x000000ffff0b7210 */ /* 0x000fc6000071e4ff */
[----:B------:R-:W-:Y:S01]  /*47210*/  IMAD.X R77, RZ, RZ, RZ, P1 ;  /* 0x000000ffff4d7224 */ /* 0x000fe200008e06ff */
[----:B------:R-:W-:Y:S01]  /*47220*/  IADD3 R107, P1, PT, R79, R40, RZ ;  /* 0x000000284f6b7210 */ /* 0x000fe20007f3e0ff */
[----:B------:R-:W-:Y:S02]  /*47230*/  IMAD.MOV.U32 R84, RZ, RZ, R41 ;  /* 0x000000ffff547224 */ /* 0x000fe400078e0029 */
[----:B------:R-:W-:-:S04]  /*47240*/  IMAD.WIDE.U32.X R76, R70, 0x170b5d44, R76, P5 ;  /* 0x170b5d44464c7825 */ /* 0x000fc800028e044c */
[----:B------:R-:W-:Y:S01]  /*47250*/  IMAD.WIDE.U32 R8, P5, R65, R62, R8 ;  /* 0x0000003e41087225 */ /* 0x000fe200078a0008 */
[----:B------:R-:W-:Y:S02]  /*47260*/  IADD3.X R88, P4, PT, R11, R76, RZ, P4, !PT ;  /* 0x0000004c0b587210 */ /* 0x000fe4000279e4ff */
[----:B------:R-:W-:Y:S01]  /*47270*/  SHF.L.W.U32.HI R11, R38, 0x1, R22 ;  /* 0x00000001260b7819 */ /* 0x000fe20000010e16 */
[----:B------:R-:W-:-:S04]  /*47280*/  IMAD.WIDE.U32 R40, R62, R64, RZ ;  /* 0x000000403e287225 */ /* 0x000fc800078e00ff */
[----:B------:R-:W-:Y:S01]  /*47290*/  IMAD.X R15, RZ, RZ, RZ, P0 ;  /* 0x000000ffff0f7224 */ /* 0x000fe200000e06ff */
[----:B------:R-:W-:Y:S01]  /*472a0*/  IADD3.X R23, P0, PT, R23, R66, RZ, P2, !PT ;  /* 0x0000004217177210 */ /* 0x000fe2000171e4ff */
[----:B------:R-:W-:-:S03]  /*472b0*/  IMAD.WIDE.U32 R68, R61, R60, RZ ;  /* 0x0000003c3d447225 */ /* 0x000fc600078e00ff */
[----:B------:R-:W-:Y:S01]  /*472c0*/  IADD3.X R15, P4, PT, R15, R77, RZ, P4, !PT ;  /* 0x0000004d0f0f7210 */ /* 0x000fe2000279e4ff */
[----:B------:R-:W-:Y:S01]  /*472d0*/  IMAD.X R39, RZ, RZ, RZ, P5 ;  /* 0x000000ffff277224 */ /* 0x000fe200028e06ff */
[----:B------:R-:W-:Y:S01]  /*472e0*/  IADD3 R27, P5, PT, R8, R41, RZ ;  /* 0x00000029081b7210 */ /* 0x000fe20007fbe0ff */
[----:B------:R-:W-:Y:S01]  /*472f0*/  IMAD.WIDE.U32 R82, R70, -0x45f6b800, RZ ;  /* 0xba09480046527825 */ /* 0x000fe200078e00ff */
[----:B------:R-:W-:Y:S02]  /*47300*/  IADD3.X R88, P4, PT, R88, R23, RZ, P4, !PT ;  /* 0x0000001758587210 */ /* 0x000fe4000279e4ff */
[----:B------:R-:W-:Y:S01]  /*47310*/  IADD3.X R66, P0, PT, R11, R72, RZ, P0, !PT ;  /* 0x000000480b427210 */ /* 0x000fe2000071e4ff */
[----:B------:R-:W-:Y:S02]  /*47320*/  IMAD.MOV.U32 R38, RZ, RZ, R9 ;  /* 0x000000ffff267224 */ /* 0x000fe400078e0009 */
[----:B------:R-:W-:Y:S01]  /*47330*/  IMAD.WIDE.U32 R76, P2, R60, R61, R68 ;  /* 0x0000003d3c4c7225 */ /* 0x000fe20007840044 */
[----:B------:R-:W-:-:S03]  /*47340*/  IADD3.X R89, P4, PT, R15, R66, RZ, P4, !PT ;  /* 0x000000420f597210 */ /* 0x000fc6000279e4ff */
[----:B------:R-:W-:Y:S01]  /*47350*/  IMAD.WIDE.U32.X R38, R65, R63, R38, P5 ;  /* 0x0000003f41267225 */ /* 0x000fe200028e0426 */
[----:B------:R-:W-:-:S03]  /*47360*/  IADD3.X R15, P4, PT, RZ, RZ, RZ, P4, !PT ;  /* 0x000000ffff0f7210 */ /* 0x000fc6000279e4ff */
[----:B------:R-:W-:-:S04]  /*47370*/  IMAD.WIDE.U32 R68, R34, -0x45f6b800, RZ ;  /* 0xba09480022447825 */ /* 0x000fc800078e00ff */
        /* <DEDUP_REMOVED lines=9> */
[----:B------:R-:W-:Y:S01]  /*47410*/  IMAD.IADD R37, R21, 0x1, R18 ;  /* 0x0000000115257824 */ /* 0x000fe200078e0212 */
[----:B------:R-:W-:Y:S01]  /*47420*/  MOV R18, R83 ;  /* 0x0000005300127202 */ /* 0x000fe20000000f00 */
[----:B------:R-:W-:Y:S01]  /*47430*/  IMAD.X R19, RZ, RZ, RZ, P5 ;  /* 0x000000ffff137224 */ /* 0x000fe200028e06ff */
[----:B------:R-:W-:Y:S01]  /*47440*/  IADD3 R11, P5, PT, R69, R76, RZ ;  /* 0x0000004c450b7210 */ /* 0x000fe20007fbe0ff */
[----:B------:R-:W-:Y:S01]  /*47450*/  IMAD.MOV.U32 R66, RZ, RZ, R77 ;  /* 0x000000ffff427224 */ /* 0x000fe200078e004d */
[----:B------:R-:W-:Y:S01]  /*47460*/  SHF.L.W.U32.HI R21, R20, 0x1, R37 ;  /* 0x0000000114157819 */ /* 0x000fe20000010e25 */
[----:B------:R-:W-:Y:S01]  /*47470*/  IMAD.WIDE.U32.X R76, R70, 0x1ef3622f, R18, P3 ;  /* 0x1ef3622f464c7825 */ /* 0x000fe200018e0412 */
[----:B------:R-:W-:-:S02]  /*47480*/  IADD3 RZ, P3, PT, R6, R40, RZ ;  /* 0x0000002806ff7210 */ /* 0x000fc40007f7e0ff */
[----:B------:R-:W-:Y:S01]  /*47490*/  IADD3.X R9, P0, PT, R9, R74, RZ, P0, !PT ;  /* 0x0000004a09097210 */ /* 0x000fe2000071e4ff */
[----:B------:R-:W-:Y:S01]  /*474a0*/  IMAD.WIDE.U32 R18, R63, R62, RZ ;  /* 0x0000003e3f127225 */ /* 0x000fe200078e00ff */
[----:B------:R-:W-:Y:S02]  /*474b0*/  IADD3.X R96, P2, PT, R15, R76, RZ, P2, !PT ;  /* 0x0000004c0f607210 */ /* 0x000fe4000175e4ff */
[----:B------:R-:W-:Y:S01]  /*474c0*/  IADD3.X RZ, P3, PT, R7, R27, RZ, P3, !PT ;  /* 0x0000001b07ff7210 */ /* 0x000fe20001f7e4ff */
[----:B------:R-:W-:Y:S02]  /*474d0*/  IMAD.X R15, RZ, RZ, RZ, P4 ;  /* 0x000000ffff0f7224 */ /* 0x000fe400020e06ff */
[----:B------:R-:W-:Y:S01]  /*474e0*/  IMAD.WIDE.U32 R92, R34, 0x30000000, R92 ;  /* 0x30000000225c7825 */ /* 0x000fe200078e005c */
[----:B------:R-:W-:Y:S02]  /*474f0*/  IADD3.X R20, P3, PT, RZ, R38, RZ, P3, !PT ;  /* 0x00000026ff147210 */ /* 0x000fe40001f7e4ff */
[----:B------:R-:W-:Y:S01]  /*47500*/  IADD3.X R15, P2, PT, R15, R77, RZ, P2, !PT ;  /* 0x0000004d0f0f7210 */ /* 0x000fe2000175e4ff */
[----:B------:R-:W-:-:S03]  /*47510*/  IMAD.WIDE.U32 R22, R70, 0xf5138f, RZ ;  /* 0x00f5138f46167825 */ /* 0x000fc600078e00ff */
[----:B------:R-:W-:Y:S01]  /*47520*/  IADD3.X R96, P2, PT, R96, R9, RZ, P2, !PT ;  /* 0x0000000960607210 */ /* 0x000fe2000175e4ff */
[----:B------:R-:W-:Y:S01]  /*47530*/  IMAD.WIDE.U32 R90, P4, R62, R63, R18 ;  /* 0x0000003f3e5a7225 */ /* 0x000fe20007880012 */
[----:B------:R-:W-:-:S03]  /*47540*/  IADD3.X R18, P0, PT, R21, R75, RZ, P0, !PT ;  /* 0x0000004b15127210 */ /* 0x000fc6000071e4ff */
[----:B------:R-:W-:Y:S01]  /*47550*/  IMAD.WIDE.U32 R76, R70, 0x6ca1493b, RZ ;  /* 0x6ca1493b464c7825 */ /* 0x000fe200078e00ff */
[----:B------:R-:W-:-:S03]  /*47560*/  IADD3.X R97, P2, PT, R15, R18, RZ, P2, !PT ;  /* 0x000000120f617210 */ /* 0x000fc6000175e4ff */
[----:B------:R-:W-:Y:S01]  /*47570*/  IMAD.IADD R35, R93, 0x1, R80 ;  /* 0x000000015d237824 */ /* 0x000fe200078e0250 */
[----:B------:R-:W-:Y:S01]  /*47580*/  IADD3.X R27, P2, PT, RZ, RZ, RZ, P2, !PT ;  /* 0x000000ffff1b7210 */ /* 0x000fe2000175e4ff */
[----:B------:R-:W-:Y:S02]  /*47590*/  IMAD.X R19, RZ, RZ, RZ, P4 ;  /* 0x000000ffff137224 */ /* 0x000fe400020e06ff */
[----:B------:R-:W-:-:S04]  /*475a0*/  IMAD.WIDE.U32 R40, R70, 0x17c510ea, RZ ;  /* 0x17c510ea46287825 */ /* 0x000fc800078e00ff */
[----:B------:R-:W-:-:S04]  /*475b0*/  IMAD.WIDE.U32 R94, P4, R34, 0x1a22d9f3, R22 ;  /* 0x1a22d9f3225e7825 */ /* 0x000fc80007880016 */
[----:B------:R-:W-:Y:S01]  /*475c0*/  IMAD.X R9, RZ, RZ, R39, P3 ;  /* 0x000000ffff097224 */ /* 0x000fe200018e0627 */
[----:B------:R-:W-:Y:S01]  /*475d0*/  MOV R100, R95 ;  /* 0x0000005f00647202 */ /* 0x000fe20000000f00 */
[----:B------:R-:W-:-:S04]  /*475e0*/  IMAD.WIDE.U32 R22, R92, -0x1, RZ ;  /* 0xffffffff5c167825 */ /* 0x000fc800078e00ff */
[----:B------:R-:W-:Y:S02]  /*475f0*/  IMAD R69, R92, -0x7af74001, -R35 ;  /* 0x8508bfff5c457824 */ /* 0x000fe400078e0a23 */
        /* <DEDUP_REMOVED lines=8> */
[----:B------:R-:W-:-:S04]  /*47680*/  IMAD.WIDE.U32 R74, R34, 0x17c510ea, RZ ;  /* 0x17c510ea224a7825 */ /* 0x000fc800078e00ff */
        /* <DEDUP_REMOVED lines=10> */
[----:B------:R-:W-:-:S04]  /*47730*/  IMAD.WIDE.U32.X R70, R70, 0x1ae3a46, R38, P3 ;  /* 0x01ae3a4646467825 */ /* 0x000fc800018e0426 */
[----:B------:R-:W-:Y:S01]  /*47740*/  IMAD.WIDE.U32.X R84, R59, R59, R84, P1 ;  /* 0x0000003b3b547225 */ /* 0x000fe200008e0454 */
[----:B------:R-:W-:Y:S02]  /*47750*/  IADD3 RZ, P1, PT, R92, R102, RZ ;  /* 0x000000665cff7210 */ /* 0x000fe40007f3e0ff */
[----:B------:R-:W-:Y:S01]  /*47760*/  IADD3 R102, P3, PT, R103, R104, RZ ;  /* 0x0000006867667210 */ /* 0x000fe20007f7e0ff */
[----:B------:R-:W-:-:S04]  /*47770*/  IMAD.WIDE.U32 R38, R62, R62, RZ ;  /* 0x0000003e3e267225 */ /* 0x000fc800078e00ff */
[----:B------:R-:W-:Y:S01]  /*47780*/  IMAD.X R93, RZ, RZ, RZ, P4 ;  /* 0x000000ffff5d7224 */ /* 0x000fe200020e06ff */
[----:B------:R-:W-:Y:S01]  /*47790*/  IADD3 R15, P4, PT, R39, R90, RZ ;  /* 0x0000005a270f7210 */ /* 0x000fe20007f9e0ff */
[----:B------:R-:W-:Y:S02]  /*477a0*/  IMAD.MOV.U32 R92, RZ, RZ, R105 ;  /* 0x000000ffff5c7224 */ /* 0x000fe400078e0069 */
[----:B------:R-:W-:-:S04]  /*477b0*/  IMAD.WIDE.U32 R30, R60, R56, R30 ;  /* 0x000000383c1e7225 */ /* 0x000fc800078e001e */
[----:B------:R-:W-:Y:S01]  /*477c0*/  IMAD.MOV.U32 R18, RZ, RZ, R91 ;  /* 0x000000ffff127224 */ /* 0x000fe200078e005b */
[----:B------:R-:W-:Y:S01]  /*477d0*/  SHF.L.W.U32.HI R23, R37, 0x1, R30 ;  /* 0x0000000125177819 */ /* 0x000fe20000010e1e */
[----:B------:R-:W-:Y:S01]  /*477e0*/  IMAD.X R33, RZ, RZ, RZ, P2 ;  /* 0x000000ffff217224 */ /* 0x000fe200010e06ff */
[----:B------:R-:W-:Y:S01]  /*477f0*/  IADD3.X RZ, P2, PT, R35, R102, RZ, P1, !PT ;  /* 0x0000006623ff7210 */ /* 0x000fe20000f5e4ff */
[----:B------:R-:W-:Y:S01]  /*47800*/  IMAD.WIDE.U32.X R90, R69, -0x7af74000, R92, P3 ;  /* 0x8508c000455a7825 */ /* 0x000fe200018e045c */
[----:B------:R-:W-:Y:S02]  /*47810*/  IADD3 RZ, P1, PT, R96, R98, RZ ;  /* 0x0000006260ff7210 */ /* 0x000fe40007f3e0ff */
[----:B------:R-:W-:Y:S01]  /*47820*/  IADD3.X R79, P0, PT, R23, R78, RZ, P0, !PT ;  /* 0x0000004e174f7210 */ /* 0x000fe2000071e4ff */
[----:B------:R-:W-:Y:S01]  /*47830*/  IMAD.IADD R77, R31, 0x1, R24 ;  /* 0x000000011f4d7824 */ /* 0x000fe200078e0218 */
[----:B------:R-:W-:Y:S01]  /*47840*/  IADD3.X R103, P2, PT, RZ, R90, RZ, P2, !PT ;  /* 0x0000005aff677210 */ /* 0x000fe2000175e4ff */
[----:B------:R-:W-:Y:S01]  /*47850*/  IMAD.WIDE.U32 R88, R34, -0x45f6b800, R88 ;  /* 0xba09480022587825 */ /* 0x000fe200078e0058 */
[----:B------:R-:W-:-:S02]  /*47860*/  IADD3.X RZ, P1, PT, R97, R83, RZ, P1, !PT ;  /* 0x0000005361ff7210 */ /* 0x000fc40000f3e4ff */
[----:B------:R-:W-:Y:S01]  /*47870*/  SHF.L.W.U32.HI R30, R30, 0x1, R77 ;  /* 0x000000011e1e7819 */ /* 0x000fe20000010e4d */
[----:B------:R-:W-:Y:S01]  /*47880*/  IMAD.IADD R83, R89, 0x1, R82 ;  /* 0x0000000159537824 */ /* 0x000fe200078e0252 */
[----:B------:R-:W-:Y:S01]  /*47890*/  IADD3.X R90, P2, PT, RZ, R91, RZ, P2, !PT ;  /* 0x0000005bff5a7210 */ /* 0x000fe2000175e4ff */
[----:B------:R-:W-:Y:S01]  /*478a0*/  IMAD.WIDE.U32 R96, R34, 0xf5138f, R96 ;  /* 0x00f5138f22607825 */ /* 0x000fe200078e0060 */
[----:B------:R-:W-:Y:S02]  /*478b0*/  IADD3.X R78, P3, PT, R30, R107, RZ, P0, !PT ;  /* 0x0000006b1e4e7210 */ /* 0x000fe4000077e4ff */
        /* <DEDUP_REMOVED lines=8> */
[----:B------:R-:W-:Y:S01]  /*47940*/  IADD3.X R107, P1, PT, RZ, RZ, RZ, P1, !PT ;  /* 0x000000ffff6b7210 */ /* 0x000fe20000f3e4ff */
[----:B------:R-:W-:Y:S01]  /*47950*/  IMAD.WIDE.U32 R30, R22, 0x30000000, RZ ;  /* 0x30000000161e7825 */ /* 0x000fe200078e00ff */
[----:B------:R-:W-:Y:S02]  /*47960*/  IADD3.X R99, P0, PT, R23, R78, RZ, P0, !PT ;  /* 0x0000004e17637210 */ /* 0x000fe4000071e4ff */
[----:B------:R-:W-:Y:S01]  /*47970*/  MOV R24, R36 ;  /* 0x0000002400187202 */ /* 0x000fe20000000f00 */
[----:B------:R-:W-:Y:S01]  /*47980*/  IMAD.X R105, RZ, RZ, RZ, P2 ;  /* 0x000000ffff697224 */ /* 0x000fe200010e06ff */
[----:B------:R-:W-:Y:S01]  /*47990*/  IADD3 R33, P2, PT, R100, R31, RZ ;  /* 0x0000001f64217210 */ /* 0x000fe20007f5e0ff */
[----:B------:R-:W-:Y:S01]  /*479a0*/  IMAD.WIDE.U32 R90, R69, -0x45f6b800, RZ ;  /* 0xba094800455a7825 */ /* 0x000fe200078e00ff */
[----:B------:R-:W-:-:S03]  /*479b0*/  IADD3.X R39, P0, PT, RZ, RZ, RZ, P0, !PT ;  /* 0x000000ffff277210 */ /* 0x000fc6000071e4ff */
[----:B------:R-:W-:Y:S02]  /*479c0*/  IMAD.MOV.U32 R104, RZ, RZ, R101 ;  /* 0x000000ffff687224 */ /* 0x000fe400078e0065 */
[----:B------:R-:W-:Y:S01]  /*479d0*/  IMAD.X R27, RZ, RZ, RZ, P1 ;  /* 0x000000ffff1b7224 */ /* 0x000fe200008e06ff */
[----:B------:R-:W-:Y:S01]  /*479e0*/  IADD3 RZ, P1, PT, R102, R30, RZ ;  /* 0x0000001e66ff7210 */ /* 0x000fe20007f3e0ff */
[----:B------:R-:W-:-:S03]  /*479f0*/  IMAD.WIDE.U32.X R104, R69, 0x170b5d44, R104, P2 ;  /* 0x170b5d4445687825 */ /* 0x000fc600010e0468 */
[----:B------:R-:W-:Y:S01]  /*47a00*/  IADD3.X RZ, P1, PT, R103, R33, RZ, P1, !PT ;  /* 0x0000002167ff7210 */ /* 0x000fe20000f3e4ff */
[----:B------:R-:W-:-:S03]  /*47a10*/  IMAD.WIDE.U32 R30, R69, 0xf5138f, RZ ;  /* 0x00f5138f451e7825 */ /* 0x000fc600078e00ff */
[----:B------:R-:W-:Y:S01]  /*47a20*/  IADD3.X R107, P1, PT, R107, R104, RZ, P1, !PT ;  /* 0x000000686b6b7210 */ /* 0x000fe20000f3e4ff */
[----:B------:R-:W-:-:S03]  /*47a30*/  IMAD.WIDE.U32 R90, P2, R22, 0x1ef3622f, R90 ;  /* 0x1ef3622f165a7825 */ /* 0x000fc6000784005a */
[----:B------:R-:W-:Y:S01]  /*47a40*/  IADD3.X R105, P1, PT, R27, R105, RZ, P1, !PT ;  /* 0x000000691b697210 */ /* 0x000fe20000f3e4ff */
[----:B------:R-:W-:Y:S02]  /*47a50*/  IMAD.X R93, RZ, RZ, RZ, P2 ;  /* 0x000000ffff5d7224 */ /* 0x000fe400010e06ff */
[----:B------:R-:W-:Y:S01]  /*47a60*/  IMAD.WIDE.U32 R94, R22, -0x45f6b800, RZ ;  /* 0xba094800165e7825 */ /* 0x000fe200078e00ff */
[----:B------:R-:W-:-:S03]  /*47a70*/  IADD3.X R106, P1, PT, R107, R96, RZ, P1, !PT ;  /* 0x000000606b6a7210 */ /* 0x000fc60000f3e4ff */
[----:B------:R-:W-:Y:S01]  /*47a80*/  IMAD.WIDE.U32 R30, P2, R22, 0x1a22d9f3, R30 ;  /* 0x1a22d9f3161e7825 */ /* 0x000fe2000784001e */
[----:B------:R-:W-:-:S03]  /*47a90*/  IADD3.X R107, P1, PT, R105, R72, RZ, P1, !PT ;  /* 0x00000048696b7210 */ /* 0x000fc60000f3e4ff */
[----:B------:R-:W-:Y:S01]  /*47aa0*/  IMAD.WIDE.U32 R82, R22, 0xf5138f, RZ ;  /* 0x00f5138f16527825 */ /* 0x000fe200078e00ff */
[----:B------:R-:W-:-:S03]  /*47ab0*/  IADD3.X R89, PT, PT, RZ, RZ, RZ, P2, !PT ;  /* 0x000000ffff597210 */ /* 0x000fc600017fe4ff */
[----:B------:R-:W-:Y:S01]  /*47ac0*/  IMAD.X R41, RZ, RZ, RZ, P0 ;  /* 0x000000ffff297224 */ /* 0x000fe200000e06ff */
[----:B------:R-:W-:Y:S01]  /*47ad0*/  IADD3 R101, P0, PT, R90, R95, RZ ;  /* 0x0000005f5a657210 */ /* 0x000fe20007f1e0ff */
[----:B------:R-:W-:Y:S01]  /*47ae0*/  IMAD.MOV.U32 R92, RZ, RZ, R91 ;  /* 0x000000ffff5c7224 */ /* 0x000fe200078e005b */
[----:B------:R-:W-:Y:S01]  /*47af0*/  IADD3 R35, P2, PT, R30, R83, RZ ;  /* 0x000000531e237210 */ /* 0x000fe20007f5e0ff */
[----:B------:R-:W-:-:S04]  /*47b00*/  IMAD.WIDE.U32 R36, R69, 0x6ca1493b, RZ ;  /* 0x6ca1493b45247825 */ /* 0x000fc800078e00ff */
[----:B------:R-:W-:Y:S02]  /*47b10*/  IMAD.MOV.U32 R88, RZ, RZ, R31 ;  /* 0x000000ffff587224 */ /* 0x000fe400078e001f */
[----:B------:R-:W-:-:S04]  /*47b20*/  IMAD.WIDE.U32 R24, R60, R58, R24 ;  /* 0x0000003a3c187225 */ /* 0x000fc800078e0018 */
[----:B------:R-:W-:Y:S01]  /*47b30*/  IMAD.WIDE.U32.X R92, R69, 0x1ef3622f, R92, P0 ;  /* 0x1ef3622f455c7825 */ /* 0x000fe200000e045c */
[----:B------:R-:W-:Y:S02]  /*47b40*/  IADD3 RZ, P0, PT, R98, R86, RZ ;  /* 0x0000005662ff7210 */ /* 0x000fe40007f1e0ff */
[----:B------:R-:W-:Y:S01]  /*47b50*/  SHF.L.W.U32.HI R23, R77, 0x1, R24 ;  /* 0x000000014d177819 */ /* 0x000fe20000010e18 */
        /* <DEDUP_REMOVED lines=17> */
[----:B------:R-:W-:Y:S01]  /*47c70*/  IMAD.WIDE.U32.X R86, R69, -0x39c4fa40, R86, P2 ;  /* 0xc63b05c045567825 */ /* 0x000fe200010e0456 */
[----:B------:R-:W-:Y:S02]  /*47c80*/  IADD3.X R27, P1, PT, RZ, RZ, RZ, P1, !PT ;  /* 0x000000ffff1b7210 */ /* 0x000fe40000f3e4ff */
[----:B------:R-:W-:Y:S01]  /*47c90*/  IADD3.X R79, P0, PT, RZ, RZ, RZ, P0, !PT ;  /* 0x000000ffff4f7210 */ /* 0x000fe2000071e4ff */
[----:B------:R-:W-:Y:S01]  /*47ca0*/  IMAD.WIDE.U32 R32, P2, R22, 0x1ae3a46, R32 ;  /* 0x01ae3a4616207825 */ /* 0x000fe20007840020 */
[----:B------:R-:W-:-:S03]  /*47cb0*/  IADD3.X R37, PT, PT, RZ, RZ, RZ, P1, !PT ;  /* 0x000000ffff257210 */ /* 0x000fc60000ffe4ff */
        /* <DEDUP_REMOVED lines=13> */
[----:B------:R-:W-:Y:S02]  /*47d90*/  IMAD.IADD R83, R109, 0x1, R76 ;  /* 0x000000016d537824 */ /* 0x000fe400078e024c */
[----:B------:R-:W-:-:S04]  /*47da0*/  IMAD.WIDE.U32.X R76, R61, R61, R66, P5 ;  /* 0x0000003d3d4c7225 */ /* 0x000fc800028e0442 */
[----:B------:R-:W-:-:S04]  /*47db0*/  IMAD.WIDE.U32 R96, R24, 0x1, RZ ;  /* 0x0000000118607825 */ /* 0x000fc800078e00ff */
[----:B------:R-:W-:Y:S01]  /*47dc0*/  IMAD.WIDE.U32 R94, P5, R24, -0x7af74000, R94 ;  /* 0x8508c000185e7825 */ /* 0x000fe200078a005e */
[----:B------:R-:W-:-:S03]  /*47dd0*/  IADD3 RZ, P1, PT, R102, R96, RZ ;  /* 0x0000006066ff7210 */ /* 0x000fc60007f3e0ff */
[----:B------:R-:W-:-:S04]  /*47de0*/  IMAD.WIDE.U32 R66, R62, R58, R28 ;  /* 0x0000003a3e427225 */ /* 0x000fc800078e001c */
[----:B------:R-:W-:Y:S01]  /*47df0*/  IMAD.X R29, RZ, RZ, RZ, P5 ;  /* 0x000000ffff1d7224 */ /* 0x000fe200028e06ff */
[----:B------:R-:W-:Y:S01]  /*47e00*/  IADD3 R114, P5, PT, R97, R94, RZ ;  /* 0x0000005e61727210 */ /* 0x000fe20007fbe0ff */
[----:B------:R-:W-:Y:S01]  /*47e10*/  IMAD.WIDE.U32 R98, R33, 0x30000000, RZ ;  /* 0x3000000021627825 */ /* 0x000fe200078e00ff */
[----:B------:R-:W-:Y:S02]  /*47e20*/  SHF.L.W.U32.HI R25, R75, 0x1, R66 ;  /* 0x000000014b197819 */ /* 0x000fe40000010e42 */
[----:B------:R-:W-:Y:S01]  /*47e30*/  IADD3.X RZ, P1, PT, R39, R114, RZ, P1, !PT ;  /* 0x0000007227ff7210 */ /* 0x000fe20000f3e4ff */
[----:B------:R-:W-:Y:S01]  /*47e40*/  IMAD.MOV.U32 R28, RZ, RZ, R95 ;  /* 0x000000ffff1c7224 */ /* 0x000fe200078e005f */
[----:B------:R-:W-:Y:S01]  /*47e50*/  IADD3.X R112, P3, PT, R25, R68, RZ, P3, !PT ;  /* 0x0000004419707210 */ /* 0x000fe20001f7e4ff */
[----:B------:R-:W-:Y:S01]  /*47e60*/  IMAD.X R41, RZ, RZ, RZ, P0 ;  /* 0x000000ffff297224 */ /* 0x000fe200000e06ff */
[----:B------:R-:W-:Y:S01]  /*47e70*/  IADD3 RZ, P0, PT, R104, R74, RZ ;  /* 0x0000004a68ff7210 */ /* 0x000fe20007f1e0ff */
[----:B------:R-:W-:-:S03]  /*47e80*/  IMAD.WIDE.U32.X R28, R33, -0x7af74000, R28, P5 ;  /* 0x8508c000211c7825 */ /* 0x000fc600028e041c */
[----:B------:R-:W-:Y:S01]  /*47e90*/  IADD3.X RZ, P0, PT, R105, R21, RZ, P0, !PT ;  /* 0x0000001569ff7210 */ /* 0x000fe2000071e4ff */
[C---:B------:R-:W-:Y:S01]  /*47ea0*/  IMAD.WIDE.U32 R102, R24.reuse, 0x30000000, RZ ;  /* 0x3000000018667825 */ /* 0x040fe200078e00ff */
[----:B------:R-:W-:Y:S02]  /*47eb0*/  IADD3.X R21, P2, PT, R27, R92, RZ, P2, !PT ;  /* 0x0000005c1b157210 */ /* 0x000fe4000175e4ff */
[----:B------:R-:W-:Y:S01]  /*47ec0*/  IADD3.X R79, P0, PT, R79, R70, RZ, P0, !PT ;  /* 0x000000464f4f7210 */ /* 0x000fe2000071e4ff */
        /* <DEDUP_REMOVED lines=9> */
[----:B------:R-:W-:Y:S01]  /*47f60*/  IMAD.WIDE.U32 R110, R22, -0x45f6b800, R106 ;  /* 0xba094800166e7825 */ /* 0x000fe200078e006a */
[----:B------:R-:W-:Y:S02]  /*47f70*/  IADD3.X R106, P2, PT, R21, R108, RZ, P2, !PT ;  /* 0x0000006c156a7210 */ /* 0x000fe4000175e4ff */
[----:B------:R-:W-:Y:S01]  /*47f80*/  MOV R94, R75 ;  /* 0x0000004b005e7202 */ /* 0x000fe20000000f00 */
[----:B------:R-:W-:Y:S01]  /*47f90*/  IMAD.X R95, RZ, RZ, RZ, P5 ;  /* 0x000000ffff5f7224 */ /* 0x000fe200028e06ff */
[----:B------:R-:W-:Y:S01]  /*47fa0*/  IADD3 R97, P5, PT, R74, R97, RZ ;  /* 0x000000614a617210 */ /* 0x000fe20007fbe0ff */
[----:B------:R-:W-:Y:S01]  /*47fb0*/  IMAD.WIDE.U32 R68, R33, 0xf5138f, RZ ;  /* 0x00f5138f21447825 */ /* 0x000fe200078e00ff */
[----:B------:R-:W-:Y:S02]  /*47fc0*/  IADD3.X R107, P2, PT, R92, R83, RZ, P2, !PT ;  /* 0x000000535c6b7210 */ /* 0x000fe4000175e4ff */
[----:B------:R-:W-:Y:S01]  /*47fd0*/  IADD3.X R75, P0, PT, R41, R71, RZ, P0, !PT ;  /* 0x00000047294b7210 */ /* 0x000fe2000071e4ff */
[----:B------:R-:W-:Y:S01]  /*47fe0*/  IMAD.IADD R72, R111, 0x1, R90 ;  /* 0x000000016f487824 */ /* 0x000fe200078e025a */
[----:B------:R-:W-:Y:S01]  /*47ff0*/  IADD3.X R21, P2, PT, RZ, RZ, RZ, P2, !PT ;  /* 0x000000ffff157210 */ /* 0x000fe2000175e4ff */
[----:B------:R-:W-:Y:S01]  /*48000*/  IMAD.WIDE.U32.X R94, R33, 0x1ef3622f, R94, P5 ;  /* 0x1ef3622f215e7825 */ /* 0x000fe200028e045e */
[----:B------:R-:W-:-:S03]  /*48010*/  IADD3.X R111, P1, PT, RZ, R28, RZ, P1, !PT ;  /* 0x0000001cff6f7210 */ /* 0x000fc60000f3e4ff */
[----:B------:R-:W-:-:S04]  /*48020*/  IMAD.WIDE.U32 R68, P5, R24, 0x1a22d9f3, R68 ;  /* 0x1a22d9f318447825 */ /* 0x000fc800078a0044 */
[----:B------:R-:W-:-:S04]  /*48030*/  IMAD.WIDE.U32 R90, R24, 0xf5138f, RZ ;  /* 0x00f5138f185a7825 */ /* 0x000fc800078e00ff */
[----:B------:R-:W-:Y:S01]  /*48040*/  IMAD.X R37, RZ, RZ, RZ, P2 ;  /* 0x000000ffff257224 */ /* 0x000fe200010e06ff */
[----:B------:R-:W-:Y:S01]  /*48050*/  IADD3 R109, P2, PT, R68, R91, RZ ;  /* 0x0000005b446d7210 */ /* 0x000fe20007f5e0ff */
[----:B------:R-:W-:Y:S02]  /*48060*/  IMAD.X R93, RZ, RZ, RZ, P5 ;  /* 0x000000ffff5d7224 */ /* 0x000fe400028e06ff */
[----:B------:R-:W-:Y:S02]  /*48070*/  IMAD.MOV.U32 R92, RZ, RZ, R69 ;  /* 0x000000ffff5c7224 */ /* 0x000fe400078e0045 */
[----:B------:R-:W-:Y:S02]  /*48080*/  IMAD.IADD R85, R67, 0x1, R26 ;  /* 0x0000000143557824 */ /* 0x000fe400078e021a */
[----:B------:R-:W-:-:S04]  /*48090*/  IMAD.WIDE.U32 R26, R33, 0x6ca1493b, RZ ;  /* 0x6ca1493b211a7825 */ /* 0x000fc800078e00ff */
[----:B------:R-:W-:Y:S01]  /*480a0*/  IMAD.WIDE.U32.X R92, R33, 0x1a22d9f3, R92, P2 ;  /* 0x1a22d9f3215c7825 */ /* 0x000fe200010e045c */
[----:B------:R-:W-:-:S03]  /*480b0*/  IADD3 RZ, P2, PT, R106, R82, RZ ;  /* 0x000000526aff7210 */ /* 0x000fc60007f5e0ff */
[----:B------:R-:W-:Y:S01]  /*480c0*/  IMAD.WIDE.U32 R104, R34, 0x17c510ea, R104 ;  /* 0x17c510ea22687825 */ /* 0x000fe200078e0068 */
[----:B------:R-:W-:Y:S02]  /*480d0*/  SHF.L.W.U32.HI R34, R66, 0x1, R85 ;  /* 0x0000000142227819 */ /* 0x000fe40000010e55 */
[----:B------:R-:W-:Y:S01]  /*480e0*/  IADD3.X RZ, P2, PT, R107, R35, RZ, P2, !PT ;  /* 0x000000236bff7210 */ /* 0x000fe2000175e4ff */
[----:B------:R-:W-:Y:S01]  /*480f0*/  IMAD.WIDE.U32 R66, R24, 0x6ca1493b, RZ ;  /* 0x6ca1493b18427825 */ /* 0x000fe200078e00ff */
[----:B------:R-:W-:Y:S02]  /*48100*/  IADD3.X R108, P3, PT, R34, R11, RZ, P3, !PT ;  /* 0x0000000b226c7210 */ /* 0x000fe40001f7e4ff */
[----:B------:R-:W-:Y:S01]  /*48110*/  IADD3.X R11, P1, PT, RZ, R29, RZ, P1, !PT ;  /* 0x0000001dff0b7210 */ /* 0x000fe20000f3e4ff */
[----:B------:R-:W-:-:S03]  /*48120*/  IMAD.WIDE.U32 R26, P5, R24, -0x39c4fa40, R26 ;  /* 0xc63b05c0181a7825 */ /* 0x000fc600078a001a */
[----:B------:R-:W-:Y:S01]  /*48130*/  IADD3.X R110, P1, PT, R111, R110, RZ, P1, !PT ;  /* 0x0000006e6f6e7210 */ /* 0x000fe20000f3e4ff */
[----:B------:R-:W-:Y:S01]  /*48140*/  IMAD.X R71, RZ, RZ, RZ, P5 ;  /* 0x000000ffff477224 */ /* 0x000fe200028e06ff */
[----:B------:R-:W-:Y:S01]  /*48150*/  IADD3 R25, P5, PT, R26, R67, RZ ;  /* 0x000000431a197210 */ /* 0x000fe20007fbe0ff */
[----:B------:R-:W-:Y:S01]  /*48160*/  IMAD.IADD R39, R105, 0x1, R40 ;  /* 0x0000000169277824 */ /* 0x000fe200078e0228 */
[----:B------:R-:W-:Y:S01]  /*48170*/  IADD3.X R105, P2, PT, R21, R88, RZ, P2, !PT ;  /* 0x0000005815697210 */ /* 0x000fe2000175e4ff */
[----:B------:R-:W-:Y:S01]  /*48180*/  IMAD.WIDE.U32 R82, R33, 0x17c510ea, RZ ;  /* 0x17c510ea21527825 */ /* 0x000fe200078e00ff */
[----:B------:R-:W-:Y:S02]  /*48190*/  IADD3.X R111, P1, PT, R11, R72, RZ, P1, !PT ;  /* 0x000000480b6f7210 */ /* 0x000fe40000f3e4ff */
[----:B------:R-:W-:Y:S01]  /*481a0*/  IADD3.X R88, P2, PT, R37, R89, RZ, P2, !PT ;  /* 0x0000005925587210 */ /* 0x000fe2000175e4ff */
[----:B------:R-:W-:Y:S02]  /*481b0*/  IMAD.MOV.U32 R70, RZ, RZ, R27 ;  /* 0x000000ffff467224 */ /* 0x000fe400078e001b */
[----:B------:R-:W-:Y:S01]  /*481c0*/  IMAD.WIDE.U32 R34, R24, 0x17c510ea, RZ ;  /* 0x17c510ea18227825 */ /* 0x000fe200078e00ff */
[----:B------:R-:W-:-:S03]  /*481d0*/  IADD3.X R104, P2, PT, R105, R104, RZ, P2, !PT ;  /* 0x0000006869687210 */ /* 0x000fc6000175e4ff */
[----:B------:R-:W-:Y:S01]  /*481e0*/  IMAD.WIDE.U32.X R70, R33, -0x39c4fa40, R70, P5 ;  /* 0xc63b05c021467825 */ /* 0x000fe200028e0446 */
[----:B------:R-:W-:-:S03]  /*481f0*/  IADD3.X R105, P2, PT, R88, R39, RZ, P2, !PT ;  /* 0x0000002758697210 */ /* 0x000fc6000175e4ff */
[----:B------:R-:W-:Y:S01]  /*48200*/  IMAD.WIDE.U32 R28, P5, R24, 0x1ae3a46, R82 ;  /* 0x01ae3a46181c7825 */ /* 0x000fe200078a0052 */
[----:B------:R-:W-:Y:S02]  /*48210*/  IADD3.X R82, P0, PT, R79, R112, RZ, P0, !PT ;  /* 0x000000704f527210 */ /* 0x000fe4000071e4ff */
        /* <DEDUP_REMOVED lines=8> */
[----:B------:R-:W-:Y:S01]  /*482a0*/  IMAD.X R33, RZ, RZ, RZ, P2 ;  /* 0x000000ffff217224 */ /* 0x000fe200010e06ff */
[----:B------:R-:W-:Y:S01]  /*482b0*/  IADD3 RZ, P0, PT, R110, R102, RZ ;  /* 0x000000666eff7210 */ /* 0x000fe20007f1e0ff */
[----:B------:R-:W-:Y:S01]  /*482c0*/  IMAD.WIDE.U32 R106, R22, 0xf5138f, R106 ;  /* 0x00f5138f166a7825 */ /* 0x000fe200078e006a */
[----:B------:R-:W-:Y:S02]  /*482d0*/  SHF.L.W.U32.HI R11, R85, 0x1, R16 ;  /* 0x00000001550b7819 */ /* 0x000fe40000010e10 */
[----:B------:R-:W-:Y:S01]  /*482e0*/  IADD3 RZ, P2, PT, R104, R78, RZ ;  /* 0x0000004e68ff7210 */ /* 0x000fe20007f5e0ff */
[----:B------:R-:W-:Y:S01]  /*482f0*/  IMAD.IADD R69, R17, 0x1, R14 ;  /* 0x0000000111457824 */ /* 0x000fe200078e020e */
[----:B------:R-:W-:Y:S01]  /*48300*/  IADD3.X RZ, P0, PT, R111, R103, RZ, P0, !PT ;  /* 0x000000676fff7210 */ /* 0x000fe2000071e4ff */
[----:B------:R-:W-:Y:S01]  /*48310*/  IMAD.WIDE.U32 R12, R64, R60, R12 ;  /* 0x0000003c400c7225 */ /* 0x000fe200078e000c */
[----:B------:R-:W-:-:S02]  /*48320*/  IADD3.X R88, P3, PT, R11, R76, RZ, P3, !PT ;  /* 0x0000004c0b587210 */ /* 0x000fc40001f7e4ff */
[----:B------:R-:W-:Y:S01]  /*48330*/  IADD3.X R29, PT, PT, RZ, RZ, RZ, P5, !PT ;  /* 0x000000ffff1d7210 */ /* 0x000fe20002ffe4ff */
[----:B------:R-:W-:Y:S01]  /*48340*/  IMAD.IADD R11, R107, 0x1, R30 ;  /* 0x000000016b0b7824 */ /* 0x000fe200078e021e */
[----:B------:R-:W-:Y:S01]  /*48350*/  IADD3.X RZ, P2, PT, R105, R31, RZ, P2, !PT ;  /* 0x0000001f69ff7210 */ /* 0x000fe2000175e4ff */
[----:B------:R-:W-:Y:S01]  /*48360*/  IMAD.WIDE.U32 R30, R22, 0x6ca1493b, R104 ;  /* 0x6ca1493b161e7825 */ /* 0x000fe200078e0068 */
[----:B------:R-:W-:Y:S02]  /*48370*/  IADD3.X R107, P5, PT, R27, R100, RZ, P0, !PT ;  /* 0x000000641b6b7210 */ /* 0x000fe400007be4ff */
[----:B------:R-:W-:Y:S01]  /*48380*/  SHF.L.W.U32.HI R17, R16, 0x1, R69 ;  /* 0x0000000110117819 */ /* 0x000fe20000010e45 */
        /* <DEDUP_REMOVED lines=13> */
[----:B------:R-:W-:-:S03]  /*48460*/  IADD3 RZ, P3, PT, R106, R96, RZ ;  /* 0x000000606aff7210 */ /* 0x000fc60007f7e0ff */
[----:B------:R-:W-:Y:S01]  /*48470*/  IMAD.X R39, RZ, RZ, RZ, P5 ;  /* 0x000000ffff277224 */ /* 0x000fe200028e06ff */
[----:B------:R-:W-:Y:S01]  /*48480*/  IADD3.X R107, P5, PT, R100, R11, RZ, P2, !PT ;  /* 0x0000000b646b7210 */ /* 0x000fe200017be4ff */
[----:B------:R-:W-:Y:S01]  /*48490*/  IMAD.WIDE.U32 R78, R16, 0x1, RZ ;  /* 0x00000001104e7825 */ /* 0x000fe200078e00ff */
[----:B------:R-:W-:Y:S02]  /*484a0*/  IADD3.X R37, P2, PT, R86, R35, RZ, P1, !PT ;  /* 0x0000002356257210 */ /* 0x000fe40000f5e4ff */
[----:B------:R-:W-:Y:S01]  /*484b0*/  SHF.L.W.U32.HI R11, R69, 0x1, R12 ;  /* 0x00000001450b7819 */ /* 0x000fe20000010e0c */
[----:B------:R-:W-:Y:S01]  /*484c0*/  IMAD R35, R76, -0x7af74001, -R99 ;  /* 0x8508bfff4c237824 */ /* 0x000fe200078e0a63 */
[----:B------:R-:W-:Y:S01]  /*484d0*/  IADD3.X R31, P1, PT, RZ, RZ, RZ, P5, !PT ;  /* 0x000000ffff1f7210 */ /* 0x000fe20002f3e4ff */
[----:B------:R-:W-:Y:S01]  /*484e0*/  IMAD.IADD R69, R13, 0x1, R10 ;  /* 0x000000010d457824 */ /* 0x000fe200078e020a */
[----:B------:R-:W-:Y:S01]  /*484f0*/  IADD3.X R91, P2, PT, RZ, RZ, RZ, P2, !PT ;  /* 0x000000ffff5b7210 */ /* 0x000fe2000175e4ff */
[----:B------:R-:W-:Y:S01]  /*48500*/  IMAD.IADD R35, R17, 0x1, R35 ;  /* 0x0000000111237824 */ /* 0x000fe200078e0223 */
[----:B------:R-:W-:Y:S01]  /*48510*/  IADD3.X R38, P0, PT, R11, R38, RZ, P0, !PT ;  /* 0x000000260b267210 */ /* 0x000fe2000071e4ff */
[----:B------:R-:W-:Y:S01]  /*48520*/  IMAD.X R27, RZ, RZ, RZ, P1 ;  /* 0x000000ffff1b7224 */ /* 0x000fe200008e06ff */
[----:B------:R-:W-:Y:S01]  /*48530*/  IADD3.X RZ, P3, PT, R107, R97, RZ, P3, !PT ;  /* 0x000000616bff7210 */ /* 0x000fe20001f7e4ff */
[----:B------:R-:W-:Y:S01]  /*48540*/  IMAD.WIDE.U32 R10, R35, 0x1, RZ ;  /* 0x00000001230a7825 */ /* 0x000fe200078e00ff */
[----:B------:R-:W-:-:S02]  /*48550*/  IADD3.X R29, PT, PT, RZ, RZ, RZ, P2, !PT ;  /* 0x000000ffff1d7210 */ /* 0x000fc400017fe4ff */
[----:B------:R-:W-:Y:S01]  /*48560*/  IADD3 RZ, P2, PT, R36, R84, RZ ;  /* 0x0000005424ff7210 */ /* 0x000fe20007f5e0ff */
[----:B------:R-:W-:Y:S01]  /*48570*/  IMAD.WIDE.U32 R86, R16, -0x45f6b800, RZ ;  /* 0xba09480010567825 */ /* 0x000fe200078e00ff */
[----:B------:R-:W-:Y:S02]  /*48580*/  IADD3.X R31, P3, PT, R31, R94, RZ, P3, !PT ;  /* 0x0000005e1f1f7210 */ /* 0x000fe40001f7e4ff */
[----:B------:R-:W-:Y:S01]  /*48590*/  SHF.L.W.U32.HI R14, R12, 0x1, R69 ;  /* 0x000000010c0e7819 */ /* 0x000fe20000010e45 */
[----:B------:R-:W-:Y:S01]  /*485a0*/  IMAD.WIDE.U32 R12, P5, R16, -0x7af74000, R10 ;  /* 0x8508c000100c7825 */ /* 0x000fe200078a000a */
[----:B------:R-:W-:Y:S02]  /*485b0*/  IADD3.X RZ, P2, PT, R37, R23, RZ, P2, !PT ;  /* 0x0000001725ff7210 */ /* 0x000fe4000175e4ff */
[----:B------:R-:W-:Y:S01]  /*485c0*/  IADD3.X R94, P3, PT, R27, R95, RZ, P3, !PT ;  /* 0x0000005f1b5e7210 */ /* 0x000fe20001f7e4ff */
[----:B------:R-:W-:Y:S01]  /*485d0*/  IMAD.WIDE.U32 R10, R24, -0x45f6b800, R106 ;  /* 0xba094800180a7825 */ /* 0x000fe200078e006a */
[----:B------:R-:W-:-:S02]  /*485e0*/  IADD3.X R17, P0, PT, R14, R15, RZ, P0, !PT ;  /* 0x0000000f0e117210 */ /* 0x000fc4000071e4ff */
[----:B------:R-:W-:Y:S01]  /*485f0*/  IADD3 RZ, P1, PT, R76, R78, RZ ;  /* 0x0000004e4cff7210 */ /* 0x000fe20007f3e0ff */
[----:B------:R-:W-:Y:S01]  /*48600*/  IMAD.X R15, RZ, RZ, RZ, P5 ;  /* 0x000000ffff0f7224 */ /* 0x000fe200028e06ff */
[----:B------:R-:W-:Y:S01]  /*48610*/  IADD3 R78, P5, PT, R79, R12, RZ ;  /* 0x0000000c4f4e7210 */ /* 0x000fe20007fbe0ff */
[----:B------:R-:W-:Y:S01]  /*48620*/  IMAD.MOV.U32 R14, RZ, RZ, R13 ;  /* 0x000000ffff0e7224 */ /* 0x000fe200078e000d */
[----:B------:R-:W-:Y:S01]  /*48630*/  IADD3.X R91, P2, PT, R91, R80, RZ, P2, !PT ;  /* 0x000000505b5b7210 */ /* 0x000fe2000175e4ff */
[----:B------:R-:W-:Y:S01]  /*48640*/  IMAD.WIDE.U32 R22, R22, 0x17c510ea, R36 ;  /* 0x17c510ea16167825 */ /* 0x000fe200078e0024 */
[----:B------:R-:W-:Y:S02]  /*48650*/  IADD3.X R30, P3, PT, R31, R30, RZ, P3, !PT ;  /* 0x0000001e1f1e7210 */ /* 0x000fe40001f7e4ff */
[----:B------:R-:W-:Y:S01]  /*48660*/  IADD3.X R80, P2, PT, R29, R81, RZ, P2, !PT ;  /* 0x000000511d507210 */ /* 0x000fe2000175e4ff */
[----:B------:R-:W-:Y:S01]  /*48670*/  IMAD.IADD R37, R11, 0x1, R74 ;  /* 0x000000010b257824 */ /* 0x000fe200078e024a */
[----:B------:R-:W-:Y:S01]  /*48680*/  IADD3.X R31, P3, PT, R94, R33, RZ, P3, !PT ;  /* 0x000000215e1f7210 */ /* 0x000fe20001f7e4ff */
[----:B------:R-:W-:Y:S01]  /*48690*/  IMAD.WIDE.U32.X R12, R35, -0x7af74000, R14, P5 ;  /* 0x8508c000230c7825 */ /* 0x000fe200028e040e */
[----:B------:R-:W-:-:S02]  /*486a0*/  IADD3.X RZ, P1, PT, R99, R78, RZ, P1, !PT ;  /* 0x0000004e63ff7210 */ /* 0x000fc40000f3e4ff */
[----:B------:R-:W-:Y:S01]  /*486b0*/  IADD3.X R91, P2, PT, R91, R72, RZ, P2, !PT ;  /* 0x000000485b5b7210 */ /* 0x000fe2000175e4ff */
[----:B------:R-:W-:Y:S01]  /*486c0*/  IMAD.WIDE.U32.X R74, R63, R63, R18, P4 ;  /* 0x0000003f3f4a7225 */ /* 0x000fe200020e0412 */
[----:B------:R-:W-:Y:S02]  /*486d0*/  IADD3 RZ, P4, PT, R30, R90, RZ ;  /* 0x0000005a1eff7210 */ /* 0x000fe40007f9e0ff */
[----:B------:R-:W-:Y:S01]  /*486e0*/  IADD3.X R79, P3, PT, RZ, RZ, RZ, P3, !PT ;  /* 0x000000ffff4f7210 */ /* 0x000fe20001f7e4ff */
[----:B------:R-:W-:Y:S01]  /*486f0*/  IMAD.IADD R23, R23, 0x1, R32 ;  /* 0x0000000117177824 */ /* 0x000fe200078e0220 */
[----:B------:R-:W-:Y:S01]  /*48700*/  IADD3.X R83, P1, PT, RZ, R12, RZ, P1, !PT ;  /* 0x0000000cff537210 */ /* 0x000fe20000f3e4ff */
[----:B------:R-:W-:Y:S01]  /*48710*/  IMAD.WIDE.U32 R76, R35, -0x45f6b800, RZ ;  /* 0xba094800234c7825 */ /* 0x000fe200078e00ff */
[----:B------:R-:W-:Y:S02]  /*48720*/  IADD3.X RZ, P5, PT, R31, R109, RZ, P4, !PT ;  /* 0x0000006d1fff7210 */ /* 0x000fe400027be4ff */
[----:B------:R-:W-:Y:S01]  /*48730*/  IADD3.X R14, P2, PT, R80, R39, RZ, P2, !PT ;  /* 0x00000027500e7210 */ /* 0x000fe2000175e4ff */
[----:B------:R-:W-:Y:S01]  /*48740*/  IMAD.X R11, RZ, RZ, RZ, P3 ;  /* 0x000000ffff0b7224 */ /* 0x000fe200018e06ff */
        /* <DEDUP_REMOVED lines=16> */
[----:B------:R-:W-:Y:S01]  /*48850*/  IADD3.X R85, P1, PT, RZ, RZ, RZ, P1, !PT ;  /* 0x000000ffff557210 */ /* 0x000fe20000f3e4ff */
[----:B------:R-:W-:Y:S01]  /*48860*/  IMAD.WIDE.U32 R22, R35, 0xf5138f, RZ ;  /* 0x00f5138f23167825 */ /* 0x000fe200078e00ff */
[----:B------:R-:W-:Y:S02]  /*48870*/  SHF.L.W.U32.HI R27, R69, 0x1, R6 ;  /* 0x00000001451b7819 */ /* 0x000fe40000010e06 */
[----:B------:R-:W-:Y:S01]  /*48880*/  IADD3 R81, PT, PT, R31, R68, RZ ;  /* 0x000000441f517210 */ /* 0x000fe20007ffe0ff */
[----:B------:R-:W-:Y:S01]  /*48890*/  IMAD.WIDE.U32.X R32, R35, 0x170b5d44, R32, P5 ;  /* 0x170b5d4423207825 */ /* 0x000fe200028e0420 */
[----:B------:R-:W-:-:S02]  /*488a0*/  IADD3.X R31, P3, PT, RZ, RZ, RZ, P3, !PT ;  /* 0x000000ffff1f7210 */ /* 0x000fc40001f7e4ff */
[----:B------:R-:W-:Y:S01]  /*488b0*/  SHF.L.W.U32.HI R29, R6, 0x1, R7 ;  /* 0x00000001061d7819 */ /* 0x000fe20000010e07 */
[----:B------:R-:W-:Y:S01]  /*488c0*/  IMAD.WIDE.U32 R76, P5, R16, 0x1ef3622f, R76 ;  /* 0x1ef3622f104c7825 */ /* 0x000fe200078a004c */
[----:B------:R-:W-:Y:S02]  /*488d0*/  IADD3.X R8, P0, PT, R27, R74, RZ, P0, !PT ;  /* 0x0000004a1b087210 */ /* 0x000fe4000071e4ff */
[----:B------:R-:W-:Y:S01]  /*488e0*/  SHF.L.W.U32.HI R7, R7, 0x1, R20 ;  /* 0x0000000107077819 */ /* 0x000fe20000010e14 */
[----:B------:R-:W-:Y:S01]  /*488f0*/  IMAD.X R11, RZ, RZ, RZ, P1 ;  /* 0x000000ffff0b7224 */ /* 0x000fe200008e06ff */
[----:B------:R-:W-:Y:S01]  /*48900*/  IADD3 R87, P1, PT, R76, R87, RZ ;  /* 0x000000574c577210 */ /* 0x000fe20007f3e0ff */
[----:B------:R-:W-:Y:S02]  /*48910*/  IMAD.X R89, RZ, RZ, RZ, P5 ;  /* 0x000000ffff597224 */ /* 0x000fe400028e06ff */
[----:B------:R-:W-:-:S04]  /*48920*/  IMAD.WIDE.U32 R68, R16, 0xf5138f, RZ ;  /* 0x00f5138f10447825 */ /* 0x000fc800078e00ff */
[----:B------:R-:W-:-:S04]  /*48930*/  IMAD.WIDE.U32 R22, P5, R16, 0x1a22d9f3, R22 ;  /* 0x1a22d9f310167825 */ /* 0x000fc800078a0016 */
        /* <DEDUP_REMOVED lines=9> */
[----:B------:R-:W-:Y:S01]  /*489d0*/  IMAD.X R39, RZ, RZ, RZ, P3 ;  /* 0x000000ffff277224 */ /* 0x000fe200018e06ff */
[----:B------:R-:W-:Y:S01]  /*489e0*/  IADD3 RZ, P3, PT, R82, R14, RZ ;  /* 0x0000000e52ff7210 */ /* 0x000fe20007f7e0ff */
[----:B------:R-:W-:-:S03]  /*489f0*/  IMAD.WIDE.U32.X R66, R35, 0x1a22d9f3, R66, P5 ;  /* 0x1a22d9f323427825 */ /* 0x000fc600028e0442 */
[----:B------:R-:W-:Y:S01]  /*48a00*/  IADD3.X RZ, P3, PT, R83, R15, RZ, P3, !PT ;  /* 0x0000000f53ff7210 */ /* 0x000fe20001f7e4ff */
[C---:B------:R-:W-:Y:S01]  /*48a10*/  IMAD.WIDE.U32 R18, R16.reuse, 0x6ca1493b, RZ ;  /* 0x6ca1493b10127825 */ /* 0x040fe200078e00ff */
        /* <DEDUP_REMOVED lines=8> */
[----:B------:R-:W-:-:S03]  /*48aa0*/  IADD3.X R84, P3, PT, R85, R30, RZ, P3, !PT ;  /* 0x0000001e55547210 */ /* 0x000fc60001f7e4ff */
[----:B------:R-:W-:Y:S01]  /*48ab0*/  IMAD.WIDE.U32 R82, R16, 0x30000000, R82 ;  /* 0x3000000010527825 */ /* 0x000fe200078e0052 */
[----:B------:R-:W-:Y:S02]  /*48ac0*/  IADD3.X R85, P3, PT, R6, R81, RZ, P3, !PT ;  /* 0x0000005106557210 */ /* 0x000fe40001f7e4ff */
[----:B------:R-:W-:Y:S01]  /*48ad0*/  IADD3.X R81, P1, PT, R70, R93, RZ, P1, !PT ;  /* 0x0000005d46517210 */ /* 0x000fe20000f3e4ff */
[----:B------:R-:W-:Y:S01]  /*48ae0*/  IMAD.MOV.U32 R36, RZ, RZ, R13 ;  /* 0x000000ffff247224 */ /* 0x000fe200078e000d */
[----:B------:R-:W-:Y:S01]  /*48af0*/  IADD3 R23, PT, PT, R83, R10, RZ ;  /* 0x0000000a53177210 */ /* 0x000fe20007ffe0ff */
[----:B------:R-:W-:-:S04]  /*48b00*/  IMAD.WIDE.U32 R32, R16, 0x17c510ea, RZ ;  /* 0x17c510ea10207825 */ /* 0x000fc800078e00ff */
[----:B------:R-:W-:-:S04]  /*48b10*/  IMAD.WIDE.U32.X R36, R35, -0x39c4fa40, R36, P5 ;  /* 0xc63b05c023247825 */ /* 0x000fc800028e0424 */
[----:B------:R-:W-:-:S04]  /*48b20*/  IMAD.WIDE.U32 R14, P5, R16, 0x1ae3a46, R14 ;  /* 0x01ae3a46100e7825 */ /* 0x000fc800078a000e */
[----:B------:R-:W-:-:S04]  /*48b30*/  IMAD.WIDE.U32 R10, R82, -0x1, RZ ;  /* 0xffffffff520a7825 */ /* 0x000fc800078e00ff */
[----:B------:R-:W-:Y:S02]  /*48b40*/  IMAD R19, R82, -0x7af74001, -R23 ;  /* 0x8508bfff52137824 */ /* 0x000fe400078e0a17 */
[----:B------:R-:W-:Y:S01]  /*48b50*/  IMAD.X R31, RZ, RZ, RZ, P5 ;  /* 0x000000ffff1f7224 */ /* 0x000fe200028e06ff */
[----:B------:R-:W-:Y:S01]  /*48b60*/  IADD3 R13, P5, PT, R14, R33, RZ ;  /* 0x000000210e0d7210 */ /* 0x000fe20007fbe0ff */
[----:B------:R-:W-:Y:S01]  /*48b70*/  IMAD.MOV.U32 R30, RZ, RZ, R15 ;  /* 0x000000ffff1e7224 */ /* 0x000fe200078e000f */
[----:B------:R-:W-:Y:S01]  /*48b80*/  IADD3.X R15, P1, PT, RZ, RZ, RZ, P1, !PT ;  /* 0x000000ffff0f7210 */ /* 0x000fe20000f3e4ff */
[----:B------:R-:W-:Y:S02]  /*48b90*/  IMAD.IADD R19, R11, 0x1, R19 ;  /* 0x000000010b137824 */ /* 0x000fe400078e0213 */
[----:B------:R-:W-:Y:S01]  /*48ba0*/  IMAD.WIDE.U32.X R30, R35, 0x1ae3a46, R30, P5 ;  /* 0x01ae3a46231e7825 */ /* 0x000fe200028e041e */
[----:B------:R-:W-:-:S03]  /*48bb0*/  IADD3.X R35, P3, PT, RZ, RZ, RZ, P3, !PT ;  /* 0x000000ffff237210 */ /* 0x000fc60001f7e4ff */
[----:B------:R-:W-:-:S04]  /*48bc0*/  IMAD.WIDE.U32 R90, R19, 0x1, RZ ;  /* 0x00000001135a7825 */ /* 0x000fc800078e00ff */
[----:B------:R-:W-:Y:S01]  /*48bd0*/  IMAD.X R11, RZ, RZ, RZ, P3 ;  /* 0x000000ffff0b7224 */ /* 0x000fe200018e06ff */
[----:B------:R-:W-:Y:S01]  /*48be0*/  IADD3.X R6, P3, PT, R29, R75, RZ, P0, !PT ;  /* 0x0000004b1d067210 */ /* 0x000fe2000077e4ff */
[----:B------:R-:W-:Y:S01]  /*48bf0*/  IMAD.WIDE.U32 R70, R24, 0x6ca1493b, R78 ;  /* 0x6ca1493b18467825 */ /* 0x000fe200078e004e */
[----:B------:R-:W-:-:S03]  /*48c00*/  IADD3 RZ, P0, PT, R84, R86, RZ ;  /* 0x0000005654ff7210 */ /* 0x000fc60007f1e0ff */
[----:B------:R-:W-:Y:S01]  /*48c10*/  IMAD.WIDE.U32 R90, P5, R10, -0x7af74000, R90 ;  /* 0x8508c0000a5a7825 */ /* 0x000fe200078a005a */
[----:B------:R-:W-:-:S03]  /*48c20*/  IADD3.X RZ, P0, PT, R85, R87, RZ, P0, !PT ;  /* 0x0000005755ff7210 */ /* 0x000fc6000071e4ff */
[----:B------:R-:W-:Y:S01]  /*48c30*/  IMAD.WIDE.U32 R78, R10, 0x1, RZ ;  /* 0x000000010a4e7825 */ /* 0x000fe200078e00ff */
[----:B------:R-:W-:Y:S02]  /*48c40*/  MOV R74, R91 ;  /* 0x0000005b004a7202 */ /* 0x000fe40000000f00 */
[----:B------:R-:W-:Y:S01]  /*48c50*/  IADD3.X R35, P0, PT, R35, R88, RZ, P0, !PT ;  /* 0x0000005823237210 */ /* 0x000fe2000071e4ff */
[----:B------:R-:W-:Y:S01]  /*48c60*/  IMAD.X R75, RZ, RZ, RZ, P5 ;  /* 0x000000ffff4b7224 */ /* 0x000fe200028e06ff */
[----:B------:R-:W-:Y:S01]  /*48c70*/  IADD3 R72, P5, PT, R79, R90, RZ ;  /* 0x0000005a4f487210 */ /* 0x000fe20007fbe0ff */
[----:B------:R-:W-:Y:S01]  /*48c80*/  IMAD.X R29, RZ, RZ, RZ, P1 ;  /* 0x000000ffff1d7224 */ /* 0x000fe200008e06ff */
[----:B------:R-:W-:Y:S01]  /*48c90*/  IADD3 RZ, P1, PT, R80, R34, RZ ;  /* 0x0000002250ff7210 */ /* 0x000fe20007f3e0ff */
[----:B------:R-:W-:Y:S01]  /*48ca0*/  IMAD.IADD R33, R71, 0x1, R26 ;  /* 0x0000000147217824 */ /* 0x000fe200078e021a */
[----:B------:R-:W-:Y:S01]  /*48cb0*/  IADD3.X R88, P0, PT, R11, R89, RZ, P0, !PT ;  /* 0x000000590b587210 */ /* 0x000fe2000071e4ff */
[----:B------:R-:W-:Y:S01]  /*48cc0*/  IMAD.WIDE.U32.X R74, R19, -0x7af74000, R74, P5 ;  /* 0x8508c000134a7825 */ /* 0x000fe200028e044a */
[----:B------:R-:W-:-:S02]  /*48cd0*/  IADD3.X RZ, P1, PT, R81, R21, RZ, P1, !PT ;  /* 0x0000001551ff7210 */ /* 0x000fc40000f3e4ff */
[----:B------:R-:W-:Y:S01]  /*48ce0*/  IADD3.X R21, P2, PT, RZ, RZ, RZ, P2, !PT ;  /* 0x000000ffff157210 */ /* 0x000fe2000175e4ff */
[----:B------:R-:W-:Y:S01]  /*48cf0*/  IMAD.WIDE.U32 R26, R16, -0x45f6b800, R84 ;  /* 0xba094800101a7825 */ /* 0x000fe200078e0054 */
[----:B------:R-:W-:Y:S02]  /*48d00*/  IADD3 RZ, P5, PT, R82, R78, RZ ;  /* 0x0000004e52ff7210 */ /* 0x000fe40007fbe0ff */
[----:B------:R-:W-:Y:S01]  /*48d10*/  IADD3.X R85, P1, PT, R15, R40, RZ, P1, !PT ;  /* 0x000000280f557210 */ /* 0x000fe20000f3e4ff */
[----:B------:R-:W-:Y:S01]  /*48d20*/  IMAD.IADD R11, R27, 0x1, R76 ;  /* 0x000000011b0b7824 */ /* 0x000fe200078e024c */
[----:B------:R-:W-:Y:S01]  /*48d30*/  IADD3.X R40, P4, PT, RZ, R21, RZ, P4, !PT ;  /* 0x00000015ff287210 */ /* 0x000fe2000279e4ff */
[----:B------:R-:W-:Y:S01]  /*48d40*/  IMAD.WIDE.U32 R24, R24, 0x17c510ea, R80 ;  /* 0x17c510ea18187825 */ /* 0x000fe200078e0050 */
[----:B------:R-:W-:Y:S02]  /*48d50*/  IADD3.X RZ, P5, PT, R23, R72, RZ, P5, !PT ;  /* 0x0000004817ff7210 */ /* 0x000fe40002fbe4ff */
[----:B------:R-:W-:Y:S01]  /*48d60*/  IADD3.X R34, P0, PT, R35, R70, RZ, P0, !PT ;  /* 0x0000004623227210 */ /* 0x000fe2000071e4ff */
[----:B------:R-:W-:Y:S01]  /*48d70*/  IMAD.WIDE.U32 R70, R19, 0x30000000, RZ ;  /* 0x3000000013467825 */ /* 0x000fe200078e00ff */
[----:B------:R-:W-:-:S02]  /*48d80*/  IADD3.X R21, PT, PT, RZ, RZ, RZ, P4, P2 ;  /* 0x000000ffff157210 */ /* 0x000fc400027e44ff */
[----:B------:R-:W-:Y:S01]  /*48d90*/  IADD3.X R84, P1, PT, R29, R41, RZ, P1, !PT ;  /* 0x000000291d547210 */ /* 0x000fe20000f3e4ff */
[----:B------:R-:W-:Y:S01]  /*48da0*/  IMAD.IADD R28, R25, 0x1, R28 ;  /* 0x00000001191c7824 */ /* 0x000fe200078e021c */
[----:B------:R-:W-:Y:S01]  /*48db0*/  IADD3.X R77, P4, PT, RZ, R74, RZ, P5, !PT ;  /* 0x0000004aff4d7210 */ /* 0x000fe20002f9e4ff */
[----:B------:R-:W-:Y:S01]  /*48dc0*/  IMAD.WIDE.U32 R70, P5, R10, 0x170b5d44, R70 ;  /* 0x170b5d440a467825 */ /* 0x000fe200078a0046 */
[----:B------:R-:W-:Y:S02]  /*48dd0*/  IADD3.X R35, P0, PT, R88, R33, RZ, P0, !PT ;  /* 0x0000002158237210 */ /* 0x000fe4000071e4ff */
[----:B------:R-:W-:Y:S01]  /*48de0*/  IADD3 RZ, P2, PT, R34, R68, RZ ;  /* 0x0000004422ff7210 */ /* 0x000fe20007f5e0ff */
[----:B------:R-:W-:Y:S01]  /*48df0*/  IMAD.X R27, RZ, RZ, RZ, P5 ;  /* 0x000000ffff1b7224 */ /* 0x000fe200028e06ff */
[----:B------:R-:W-:Y:S01]  /*48e00*/  IADD3.X R85, P1, PT, R85, R40, RZ, P1, !PT ;  /* 0x0000002855557210 */ /* 0x000fe20000f3e4ff */
[----:B------:R-:W-:Y:S01]  /*48e10*/  IMAD.WIDE.U32 R40, R10, 0x30000000, RZ ;  /* 0x300000000a287825 */ /* 0x000fe200078e00ff */
[----:B------:R-:W-:-:S02]  /*48e20*/  IADD3.X R74, P4, PT, RZ, R75, RZ, P4, !PT ;  /* 0x0000004bff4a7210 */ /* 0x000fc4000279e4ff */
[----:B------:R-:W-:Y:S01]  /*48e30*/  IADD3.X R75, P0, PT, RZ, RZ, RZ, P0, !PT ;  /* 0x000000ffff4b7210 */ /* 0x000fe2000071e4ff */
[----:B------:R-:W-:Y:S01]  /*48e40*/  IMAD.WIDE.U32 R80, R10, 0xf5138f, RZ ;  /* 0x00f5138f0a507825 */ /* 0x000fe200078e00ff */
[----:B------:R-:W-:Y:S02]  /*48e50*/  IADD3.X RZ, P2, PT, R35, R69, RZ, P2, !PT ;  /* 0x0000004523ff7210 */ /* 0x000fe4000175e4ff */
[----:B------:R-:W-:Y:S01]  /*48e60*/  IADD3.X R76, P4, PT, R77, R26, RZ, P4, !PT ;  /* 0x0000001a4d4c7210 */ /* 0x000fe2000279e4ff */
[----:B------:R-:W-:Y:S01]  /*48e70*/  IMAD.X R15, RZ, RZ, RZ, P0 ;  /* 0x000000ffff0f7224 */ /* 0x000fe200000e06ff */
[----:B------:R-:W-:Y:S01]  /*48e80*/  IADD3 R23, P5, PT, R70, R41, RZ ;  /* 0x0000002946177210 */ /* 0x000fe20007fbe0ff */
[----:B------:R-:W-:Y:S01]  /*48e90*/  IMAD.MOV.U32 R26, RZ, RZ, R71 ;  /* 0x000000ffff1a7224 */ /* 0x000fe200078e0047 */
[----:B------:R-:W-:Y:S01]  /*48ea0*/  IADD3.X R75, P2, PT, R75, R66, RZ, P2, !PT ;  /* 0x000000424b4b7210 */ /* 0x000fe2000175e4ff */
[----:B------:R-:W-:Y:S01]  /*48eb0*/  IMAD.WIDE.U32 R68, R16, 0xf5138f, R34 ;  /* 0x00f5138f10447825 */ /* 0x000fe200078e0022 */
[----:B------:R-:W-:-:S02]  /*48ec0*/  IADD3 RZ, P0, PT, R76, R40, RZ ;  /* 0x000000284cff7210 */ /* 0x000fc40007f1e0ff */
[----:B------:R-:W-:Y:S01]  /*48ed0*/  IADD3.X R77, P4, PT, R74, R11, RZ, P4, !PT ;  /* 0x0000000b4a4d7210 */ /* 0x000fe2000279e4ff */
[----:B------:R-:W-:Y:S01]  /*48ee0*/  IMAD.WIDE.U32.X R26, R19, 0x170b5d44, R26, P5 ;  /* 0x170b5d44131a7825 */ /* 0x000fe200028e041a */
[----:B------:R-:W-:Y:S02]  /*48ef0*/  IADD3.X R15, P2, PT, R15, R67, RZ, P2, !PT ;  /* 0x000000430f0f7210 */ /* 0x000fe4000175e4ff */
[----:B------:R-:W-:Y:S01]  /*48f00*/  IADD3.X RZ, P0, PT, R77, R23, RZ, P0, !PT ;  /* 0x000000174dff7210 */ /* 0x000fe2000071e4ff */
        /* <DEDUP_REMOVED lines=11> */
[----:B------:R-:W-:Y:S02]  /*48fc0*/  MOV R78, R67 ;  /* 0x00000043004e7202 */ /* 0x000fe40000000f00 */
[----:B------:R-:W-:Y:S01]  /*48fd0*/  IADD3.X R71, P0, PT, RZ, RZ, RZ, P0, !PT ;  /* 0x000000ffff477210 */ /* 0x000fe2000071e4ff */
[----:B------:R-:W-:-:S04]  /*48fe0*/  IMAD.WIDE.U32 R24, R10, -0x45f6b800, RZ ;  /* 0xba0948000a187825 */ /* 0x000fc800078e00ff */
[----:B------:R-:W-:Y:S01]  /*48ff0*/  IMAD.X R79, RZ, RZ, RZ, P4 ;  /* 0x000000ffff4f7224 */ /* 0x000fe200020e06ff */
[----:B------:R-:W-:Y:S01]  /*49000*/  IADD3.X R68, P4, PT, R69, R68, RZ, P2, !PT ;  /* 0x0000004445447210 */ /* 0x000fe2000179e4ff */
[----:B------:R-:W-:Y:S01]  /*49010*/  IMAD.WIDE.U32 R28, R19, 0x6ca1493b, RZ ;  /* 0x6ca1493b131c7825 */ /* 0x000fe200078e00ff */
[----:B------:R-:W-:Y:S02]  /*49020*/  IADD3 R87, P5, PT, R66, R25, RZ ;  /* 0x0000001942577210 */ /* 0x000fe40007fbe0ff */
[----:B------:R-:W-:Y:S01]  /*49030*/  IADD3.X R69, P4, PT, R26, R33, RZ, P4, !PT ;  /* 0x000000211a457210 */ /* 0x000fe2000279e4ff */
[----:B------:R-:W-:-:S03]  /*49040*/  IMAD.WIDE.U32 R34, P2, R10, 0x1a22d9f3, R34 ;  /* 0x1a22d9f30a227825 */ /* 0x000fc60007840022 */
[----:B------:R-:W-:Y:S01]  /*49050*/  IADD3.X R11, P4, PT, RZ, RZ, RZ, P4, !PT ;  /* 0x000000ffff0b7210 */ /* 0x000fe2000279e4ff */
[----:B------:R-:W-:Y:S01]  /*49060*/  IMAD.X R83, RZ, RZ, RZ, P2 ;  /* 0x000000ffff537224 */ /* 0x000fe200010e06ff */
[----:B------:R-:W-:Y:S01]  /*49070*/  IADD3 R67, P2, PT, R34, R81, RZ ;  /* 0x0000005122437210 */ /* 0x000fe20007f5e0ff */
[----:B------:R-:W-:-:S04]  /*49080*/  IMAD.WIDE.U32.X R78, R19, 0x1ef3622f, R78, P5 ;  /* 0x1ef3622f134e7825 */ /* 0x000fc800028e044e */
[----:B------:R-:W-:-:S04]  /*49090*/  IMAD.WIDE.U32 R28, P5, R10, -0x39c4fa40, R28 ;  /* 0xc63b05c00a1c7825 */ /* 0x000fc800078a001c */
[----:B------:R-:W-:-:S04]  /*490a0*/  IMAD.WIDE.U32 R40, R10, 0x6ca1493b, RZ ;  /* 0x6ca1493b0a287825 */ /* 0x000fc800078e00ff */
[----:B------:R-:W-:Y:S02]  /*490b0*/  IMAD.MOV.U32 R82, RZ, RZ, R35 ;  /* 0x000000ffff527224 */ /* 0x000fe400078e0023 */
[----:B------:R-:W-:Y:S01]  /*490c0*/  IMAD.X R21, RZ, RZ, RZ, P0 ;  /* 0x000000ffff157224 */ /* 0x000fe200000e06ff */
[----:B------:R-:W-:Y:S01]  /*490d0*/  IADD3.X R72, P0, PT, R85, R38, RZ, P1, !PT ;  /* 0x0000002655487210 */ /* 0x000fe20000f1e4ff */
[----:B------:R-:W-:Y:S01]  /*490e0*/  IMAD.WIDE.U32.X R82, R19, 0x1a22d9f3, R82, P2 ;  /* 0x1a22d9f313527825 */ /* 0x000fe200010e0452 */
[----:B------:R-:W-:Y:S02]  /*490f0*/  IADD3 R35, P2, PT, R28, R41, RZ ;  /* 0x000000291c237210 */ /* 0x000fe40007f5e0ff */
[----:B------:R-:W-:Y:S01]  /*49100*/  IADD3.X R84, P0, PT, R84, R17, RZ, P0, !PT ;  /* 0x0000001154547210 */ /* 0x000fe2000071e4ff */
[----:B------:R-:W-:Y:S02]  /*49110*/  IMAD.X R39, RZ, RZ, RZ, P5 ;  /* 0x000000ffff277224 */ /* 0x000fe400028e06ff */
[----:B------:R-:W-:-:S02]  /*49120*/  IMAD.MOV.U32 R38, RZ, RZ, R29 ;  /* 0x000000ffff267224 */ /* 0x000fc400078e001d */
[----:B------:R-:W-:-:S04]  /*49130*/  IMAD.WIDE.U32 R22, R19, 0x17c510ea, RZ ;  /* 0x17c510ea13167825 */ /* 0x000fc800078e00ff */
[----:B------:R-:W-:Y:S01]  /*49140*/  IMAD.WIDE.U32.X R38, R19, -0x39c4fa40, R38, P2 ;  /* 0xc63b05c013267825 */ /* 0x000fe200010e0426 */
[----:B------:R-:W-:-:S03]  /*49150*/  IADD3 RZ, P2, PT, R74, R18, RZ ;  /* 0x000000124aff7210 */ /* 0x000fc60007f5e0ff */
[----:B------:R-:W-:Y:S01]  /*49160*/  IMAD.X R15, RZ, RZ, RZ, P4 ;  /* 0x000000ffff0f7224 */ /* 0x000fe200020e06ff */
[----:B------:R-:W-:Y:S01]  /*49170*/  IADD3.X RZ, P2, PT, R75, R95, RZ, P2, !PT ;  /* 0x0000005f4bff7210 */ /* 0x000fe2000175e4ff */
[----:B------:R-:W-:Y:S01]  /*49180*/  IMAD.WIDE.U32 R22, P5, R10, 0x1ae3a46, R22 ;  /* 0x01ae3a460a167825 */ /* 0x000fe200078a0016 */
[----:B------:R-:W-:Y:S02]  /*49190*/  IADD3 RZ, P4, PT, R68, R24, RZ ;  /* 0x0000001844ff7210 */ /* 0x000fe40007f9e0ff */
[----:B------:R-:W-:Y:S01]  /*491a0*/  IADD3.X R71, P2, PT, R71, R36, RZ, P2, !PT ;  /* 0x0000002447477210 */ /* 0x000fe2000175e4ff */
[----:B------:R-:W-:Y:S01]  /*491b0*/  IMAD.WIDE.U32 R26, R10, 0x17c510ea, RZ ;  /* 0x17c510ea0a1a7825 */ /* 0x000fe200078e00ff */
[----:B------:R-:W-:-:S03]  /*491c0*/  IADD3.X RZ, P4, PT, R69, R87, RZ, P4, !PT ;  /* 0x0000005745ff7210 */ /* 0x000fc6000279e4ff */
[----:B------:R-:W-:Y:S01]  /*491d0*/  IMAD.WIDE.U32 R76, R10, 0x30000000, R76 ;  /* 0x300000000a4c7825 */ /* 0x000fe200078e004c */
[----:B------:R-:W-:-:S03]  /*491e0*/  IADD3.X R11, P4, PT, R11, R78, RZ, P4, !PT ;  /* 0x0000004e0b0b7210 */ /* 0x000fc6000279e4ff */
[----:B------:R-:W-:Y:S01]  /*491f0*/  IMAD.X R25, RZ, RZ, RZ, P5 ;  /* 0x000000ffff197224 */ /* 0x000fe200028e06ff */
[----:B------:R-:W-:Y:S01]  /*49200*/  IADD3 R81, P5, PT, R22, R27, RZ ;  /* 0x0000001b16517210 */ /* 0x000fe20007fbe0ff */
[----:B------:R-:W-:Y:S01]  /*49210*/  IMAD.MOV.U32 R24, RZ, RZ, R23 ;  /* 0x000000ffff187224 */ /* 0x000fe200078e0017 */
[----:B------:R-:W-:Y:S01]  /*49220*/  IADD3.X R23, P2, PT, R21, R37, RZ, P2, !PT ;  /* 0x0000002515177210 */ /* 0x000fe2000175e4ff */
[----:B------:R-:W-:Y:S01]  /*49230*/  IMAD.WIDE.U32 R36, R16, 0x6ca1493b, R74 ;  /* 0x6ca1493b10247825 */ /* 0x000fe200078e004a */
[----:B------:R-:W-:Y:S02]  /*49240*/  IADD3 R21, PT, PT, R77, R70, RZ ;  /* 0x000000464d157210 */ /* 0x000fe40007ffe0ff */
[----:B------:R-:W-:Y:S01]  /*49250*/  IADD3.X R70, P2, PT, R71, R72, RZ, P2, !PT ;  /* 0x0000004847467210 */ /* 0x000fe2000175e4ff */
[----:B------:R-:W-:Y:S01]  /*49260*/  IMAD.WIDE.U32.X R24, R19, 0x1ae3a46, R24, P5 ;  /* 0x01ae3a4613187825 */ /* 0x000fe200028e0418 */
[----:B------:R-:W-:Y:S02]  /*49270*/  IADD3.X R78, P4, PT, R15, R79, RZ, P4, !PT ;  /* 0x0000004f0f4e7210 */ /* 0x000fe4000279e4ff */
[----:B------:R-:W-:Y:S01]  /*49280*/  IADD3.X R72, P1, PT, RZ, RZ, RZ, P1, !PT ;  /* 0x000000ffff487210 */ /* 0x000fe20000f3e4ff */
[----:B------:R-:W-:Y:S01]  /*49290*/  IMAD.WIDE.U32 R18, R76, -0x1, RZ ;  /* 0xffffffff4c127825 */ /* 0x000fe200078e00ff */
[----:B------:R-:W-:-:S02]  /*492a0*/  IADD3.X R71, P2, PT, R23, R84, RZ, P2, !PT ;  /* 0x0000005417477210 */ /* 0x000fc4000175e4ff */
[----:B------:R-:W-:Y:S01]  /*492b0*/  IADD3.X R36, P4, PT, R11, R36, RZ, P4, !PT ;  /* 0x000000240b247210 */ /* 0x000fe2000279e4ff */
[----:B------:R-:W-:Y:S01]  /*492c0*/  IMAD R17, R76, -0x7af74001, -R21 ;  /* 0x8508bfff4c117824 */ /* 0x000fe200078e0a15 */
[----:B------:R-:W-:Y:S01]  /*492d0*/  IADD3 RZ, P5, PT, R70, R32, RZ ;  /* 0x0000002046ff7210 */ /* 0x000fe20007fbe0ff */
[----:B------:R-:W-:Y:S01]  /*492e0*/  IMAD.IADD R15, R37, 0x1, R12 ;  /* 0x00000001250f7824 */ /* 0x000fe200078e020c */
[----:B------:R-:W-:Y:S01]  /*492f0*/  IADD3.X R72, P0, PT, RZ, R72, RZ, P0, !PT ;  /* 0x00000048ff487210 */ /* 0x000fe2000071e4ff */
[----:B------:R-:W-:Y:S01]  /*49300*/  IMAD.IADD R19, R19, 0x1, R17 ;  /* 0x0000000113137824 */ /* 0x000fe200078e0211 */
[----:B------:R-:W-:Y:S01]  /*49310*/  IADD3.X R23, P2, PT, RZ, RZ, RZ, P2, !PT ;  /* 0x000000ffff177210 */ /* 0x000fe2000175e4ff */
[----:B------:R-:W-:Y:S01]  /*49320*/  IMAD.WIDE.U32 R32, R18, 0x1, RZ ;  /* 0x0000000112207825 */ /* 0x000fe200078e00ff */
[----:B------:R-:W-:Y:S02]  /*49330*/  IADD3.X R37, P4, PT, R78, R15, RZ, P4, !PT ;  /* 0x0000000f4e257210 */ /* 0x000fe4000279e4ff */
[----:B------:R-:W-:Y:S01]  /*49340*/  IADD3.X R78, PT, PT, RZ, RZ, RZ, P0, P1 ;  /* 0x000000ffff4e7210 */ /* 0x000fe200007e24ff */
[----:B------:R-:W-:Y:S01]  /*49350*/  IMAD.WIDE.U32 R74, R19, 0x1, RZ ;  /* 0x00000001134a7825 */ /* 0x000fe200078e00ff */
[----:B------:R-:W-:-:S02]  /*49360*/  IADD3.X RZ, P5, PT, R71, R13, RZ, P5, !PT ;  /* 0x0000000d47ff7210 */ /* 0x000fc40002fbe4ff */
[----:B------:R-:W-:Y:S01]  /*49370*/  IADD3 RZ, P1, PT, R36, R80, RZ ;  /* 0x0000005024ff7210 */ /* 0x000fe20007f3e0ff */
[----:B------:R-:W-:Y:S01]  /*49380*/  IMAD.X R27, RZ, RZ, RZ, P2 ;  /* 0x000000ffff1b7224 */ /* 0x000fe200010e06ff */
[----:B------:R-:W-:Y:S01]  /*49390*/  IADD3.X R11, P4, PT, RZ, RZ, RZ, P4, !PT ;  /* 0x000000ffff0b7210 */ /* 0x000fe2000279e4ff */
[----:B------:R-:W-:Y:S01]  /*493a0*/  IMAD.WIDE.U32 R74, P2, R18, -0x7af74000, R74 ;  /* 0x8508c000124a7825 */ /* 0x000fe2000784004a */
[----:B------:R-:W-:Y:S02]  /*493b0*/  IADD3.X R23, P5, PT, R23, R30, RZ, P5, !PT ;  /* 0x0000001e17177210 */ /* 0x000fe40002fbe4ff */
[----:B------:R-:W-:Y:S01]  /*493c0*/  IADD3.X RZ, P1, PT, R37, R67, RZ, P1, !PT ;  /* 0x0000004325ff7210 */ /* 0x000fe20000f3e4ff */
[----:B------:R-:W-:Y:S01]  /*493d0*/  IMAD.X R15, RZ, RZ, RZ, P4 ;  /* 0x000000ffff0f7224 */ /* 0x000fe200020e06ff */
        /* <DEDUP_REMOVED lines=8> */
[----:B------:R-:W-:Y:S01]  /*49460*/  IMAD.WIDE.U32.X R12, R19, -0x7af74000, R12, P4 ;  /* 0x8508c000130c7825 */ /* 0x000fe200020e040c */
[----:B------:R-:W-:Y:S02]  /*49470*/  IADD3.X R82, P2, PT, R15, R83, RZ, P2, !PT ;  /* 0x000000530f527210 */ /* 0x000fe4000175e4ff */
[----:B------:R-:W-:Y:S01]  /*49480*/  IADD3.X R21, P1, PT, R23, R72, RZ, P5, !PT ;  /* 0x0000004817157210 */ /* 0x000fe20002f3e4ff */
[----:B------:R-:W-:Y:S01]  /*49490*/  IMAD.IADD R29, R17, 0x1, R14 ;  /* 0x00000001111d7824 */ /* 0x000fe200078e020e */
[----:B------:R-:W-:Y:S01]  /*494a0*/  IADD3.X R30, P4, PT, R31, R16, RZ, P2, !PT ;  /* 0x000000101f1e7210 */ /* 0x000fe2000179e4ff */
[----:B------:R-:W-:Y:S01]  /*494b0*/  IMAD.WIDE.U32 R16, R19, 0x30000000, RZ ;  /* 0x3000000013107825 */ /* 0x000fe200078e00ff */
[----:B------:R-:W-:Y:S02]  /*494c0*/  IADD3.X R27, P1, PT, R27, R78, RZ, P1, !PT ;  /* 0x0000004e1b1b7210 */ /* 0x000fe40000f3e4ff */
[----:B------:R-:W-:Y:S01]  /*494d0*/  IADD3.X R11, P2, PT, RZ, R12, RZ, P0, !PT ;  /* 0x0000000cff0b7210 */ /* 0x000fe2000075e4ff */
[----:B------:R-:W-:Y:S01]  /*494e0*/  IMAD.WIDE.U32 R14, R10, -0x45f6b800, R68 ;  /* 0xba0948000a0e7825 */ /* 0x000fe200078e0044 */
[----:B------:R-:W-:-:S02]  /*494f0*/  IADD3.X R70, P0, PT, R21, R8, RZ, P1, !PT ;  /* 0x0000000815467210 */ /* 0x000fc40000f1e4ff */
[----:B------:R-:W-:Y:S01]  /*49500*/  IADD3.X R8, P2, PT, RZ, R13, RZ, P2, !PT ;  /* 0x0000000dff087210 */ /* 0x000fe2000175e4ff */
[----:B------:R-:W-:Y:S01]  /*49510*/  IMAD.WIDE.U32 R12, P5, R18, 0x170b5d44, R16 ;  /* 0x170b5d44120c7825 */ /* 0x000fe200078a0010 */
[----:B------:R-:W-:Y:S02]  /*49520*/  IADD3.X R31, P4, PT, R82, R29, RZ, P4, !PT ;  /* 0x0000001d521f7210 */ /* 0x000fe4000279e4ff */
[----:B------:R-:W-:Y:S01]  /*49530*/  IADD3.X R14, P2, PT, R11, R14, RZ, P2, !PT ;  /* 0x0000000e0b0e7210 */ /* 0x000fe2000175e4ff */
[----:B------:R-:W-:Y:S01]  /*49540*/  IMAD.WIDE.U32 R16, R18, 0x30000000, RZ ;  /* 0x3000000012107825 */ /* 0x000fe200078e00ff */
[----:B------:R-:W-:Y:S02]  /*49550*/  IADD3.X R21, P4, PT, RZ, RZ, RZ, P4, !PT ;  /* 0x000000ffff157210 */ /* 0x000fe4000279e4ff */
[----:B------:R-:W-:Y:S01]  /*49560*/  IADD3.X R33, PT, PT, RZ, RZ, RZ, P5, !PT ;  /* 0x000000ffff217210 */ /* 0x000fe20002ffe4ff */
[----:B------:R-:W-:Y:S01]  /*49570*/  IMAD.IADD R15, R15, 0x1, R66 ;  /* 0x000000010f0f7824 */ /* 0x000fe200078e0242 */
[----:B------:R-:W-:Y:S01]  /*49580*/  IADD3 R17, P5, PT, R12, R17, RZ ;  /* 0x000000110c117210 */ /* 0x000fe20007fbe0ff */
[----:B------:R-:W-:Y:S01]  /*49590*/  IMAD.MOV.U32 R32, RZ, RZ, R13 ;  /* 0x000000ffff207224 */ /* 0x000fe200078e000d */
[----:B------:R-:W-:Y:S01]  /*495a0*/  IADD3.X R27, P0, PT, R27, R6, RZ, P0, !PT ;  /* 0x000000061b1b7210 */ /* 0x000fe2000071e4ff */
[----:B------:R-:W-:Y:S01]  /*495b0*/  IMAD.X R23, RZ, RZ, RZ, P4 ;  /* 0x000000ffff177224 */ /* 0x000fe200020e06ff */
[----:B------:R-:W-:Y:S01]  /*495c0*/  IADD3.X R15, P2, PT, R8, R15, RZ, P2, !PT ;  /* 0x0000000f080f7210 */ /* 0x000fe2000175e4ff */
[----:B------:R-:W-:Y:S01]  /*495d0*/  IMAD.WIDE.U32.X R32, R19, 0x170b5d44, R32, P5 ;  /* 0x170b5d4413207825 */ /* 0x000fe200028e0420 */
[----:B------:R-:W-:-:S02]  /*495e0*/  IADD3 RZ, P4, PT, R14, R16, RZ ;  /* 0x000000100eff7210 */ /* 0x000fc40007f9e0ff */
[----:B------:R-:W-:Y:S01]  /*495f0*/  IADD3.X R11, P5, PT, RZ, RZ, RZ, P2, !PT ;  /* 0x000000ffff0b7210 */ /* 0x000fe200017be4ff */
[----:B------:R-:W-:Y:S01]  /*49600*/  IMAD.WIDE.U32 R66, R19, -0x45f6b800, RZ ;  /* 0xba09480013427825 */ /* 0x000fe200078e00ff */
[----:B------:R-:W-:-:S03]  /*49610*/  IADD3.X RZ, P4, PT, R15, R17, RZ, P4, !PT ;  /* 0x000000110fff7210 */ /* 0x000fc6000279e4ff */
[----:B------:R-:W-:Y:S01]  /*49620*/  IMAD.X R13, RZ, RZ, RZ, P5 ;  /* 0x000000ffff0d7224 */ /* 0x000fe200028e06ff */
[----:B------:R-:W-:Y:S01]  /*49630*/  IADD3.X R11, P4, PT, R11, R32, RZ, P4, !PT ;  /* 0x000000200b0b7210 */ /* 0x000fe2000279e4ff */
[--C-:B------:R-:W-:Y:S01]  /*49640*/  IMAD R71, R18, 0x1ef3622f, R66.reuse ;  /* 0x1ef3622f12477824 */ /* 0x100fe200078e0242 */
[----:B------:R-:W-:Y:S01]  /*49650*/  IADD3 RZ, P5, PT, R30, R40, RZ ;  /* 0x000000281eff7210 */ /* 0x000fe20007fbe0ff */
[C---:B------:R-:W-:Y:S01]  /*49660*/  IMAD.WIDE.U32 R68, P2, R18.reuse, 0x1ef3622f, R66 ;  /* 0x1ef3622f12447825 */ /* 0x040fe20007840042 */
[----:B------:R-:W-:Y:S02]  /*49670*/  IADD3.X R32, P4, PT, R13, R33, RZ, P4, !PT ;  /* 0x000000210d207210 */ /* 0x000fe4000279e4ff */
[----:B------:R-:W-:Y:S01]  /*49680*/  IADD3.X RZ, P5, PT, R31, R35, RZ, P5, !PT ;  /* 0x000000231fff7210 */ /* 0x000fe20002fbe4ff */
[----:B------:R-:W-:-:S03]  /*49690*/  IMAD.WIDE.U32 R66, R18, -0x45f6b800, RZ ;  /* 0xba09480012427825 */ /* 0x000fc600078e00ff */
[----:B------:R-:W-:Y:S01]  /*496a0*/  IADD3.X R33, P5, PT, R21, R38, RZ, P5, !PT ;  /* 0x0000002615217210 */ /* 0x000fe20002fbe4ff */
[----:B------:R-:W-:-:S03]  /*496b0*/  IMAD.WIDE.U32 R16, R10, 0xf5138f, R36 ;  /* 0x00f5138f0a107825 */ /* 0x000fc600078e0024 */
[----:B------:R-:W-:Y:S01]  /*496c0*/  IADD3.X R38, P5, PT, R23, R39, RZ, P5, !PT ;  /* 0x0000002717267210 */ /* 0x000fe20002fbe4ff */
[----:B------:R-:W-:Y:S01]  /*496d0*/  IMAD.X R41, RZ, RZ, RZ, P2 ;  /* 0x000000ffff297224 */ /* 0x000fe200010e06ff */
[----:B------:R-:W-:Y:S01]  /*496e0*/  IADD3 RZ, P2, PT, R68, R67, RZ ;  /* 0x0000004344ff7210 */ /* 0x000fe20007f5e0ff */
[----:B------:R-:W-:Y:S01]  /*496f0*/  IMAD.MOV.U32 R40, RZ, RZ, R69 ;  /* 0x000000ffff287224 */ /* 0x000fe200078e0045 */
[----:B------:R-:W-:Y:S01]  /*49700*/  IADD3.X R16, P4, PT, R11, R16, RZ, P4, !PT ;  /* 0x000000100b107210 */ /* 0x000fe2000279e4ff */
[----:B------:R-:W-:Y:S02]  /*49710*/  IMAD.IADD R13, R17, 0x1, R34 ;  /* 0x00000001110d7824 */ /* 0x000fe400078e0222 */
[----:B------:R-:W-:Y:S02]  /*49720*/  IMAD.IADD R11, R71, 0x1, R67 ;  /* 0x00000001470b7824 */ /* 0x000fe400078e0243 */
[----:B------:R-:W-:Y:S01]  /*49730*/  IMAD.WIDE.U32.X R34, R19, 0x1ef3622f, R40, P2 ;  /* 0x1ef3622f13227825 */ /* 0x000fe200010e0428 */
[----:B------:R-:W-:-:S02]  /*49740*/  IADD3 RZ, P2, PT, R16, R66, RZ ;  /* 0x0000004210ff7210 */ /* 0x000fc40007f5e0ff */
[----:B------:R-:W-:Y:S01]  /*49750*/  IADD3.X R17, P4, PT, R32, R13, RZ, P4, !PT ;  /* 0x0000000d20117210 */ /* 0x000fe2000279e4ff */
[----:B------:R-:W-:Y:S01]  /*49760*/  IMAD.WIDE.U32 R30, R10, 0x6ca1493b, R30 ;  /* 0x6ca1493b0a1e7825 */ /* 0x000fe200078e001e */
[----:B------:R-:W-:Y:S02]  /*49770*/  IADD3.X R32, P5, PT, R33, R70, RZ, P5, !PT ;  /* 0x0000004621207210 */ /* 0x000fe40002fbe4ff */
[----:B------:R-:W-:Y:S01]  /*49780*/  IADD3.X RZ, P2, PT, R17, R11, RZ, P2, !PT ;  /* 0x0000000b11ff7210 */ /* 0x000fe2000175e4ff */
[----:B------:R-:W-:Y:S01]  /*49790*/  IMAD.IADD R13, R31, 0x1, R28 ;  /* 0x000000011f0d7824 */ /* 0x000fe200078e021c */
[----:B------:R-:W-:Y:S01]  /*497a0*/  IADD3.X R11, P4, PT, RZ, RZ, RZ, P4, !PT ;  /* 0x000000ffff0b7210 */ /* 0x000fe2000279e4ff */
[----:B------:R-:W-:-:S03]  /*497b0*/  IMAD.WIDE.U32 R36, R19, 0xf5138f, RZ ;  /* 0x00f5138f13247825 */ /* 0x000fc600078e00ff */
[----:B------:R-:W-:Y:S01]  /*497c0*/  IADD3.X R31, P2, PT, R11, R34, RZ, P2, !PT ;  /* 0x000000220b1f7210 */ /* 0x000fe2000175e4ff */
[----:B------:R-:W-:Y:S01]  /*497d0*/  IMAD.WIDE.U32 R28, R65, R64, RZ ;  /* 0x00000040411c7225 */ /* 0x000fe200078e00ff */
[----:B------:R-:W-:Y:S02]  /*497e0*/  IADD3.X R11, PT, PT, RZ, RZ, RZ, P4, !PT ;  /* 0x000000ffff0b7210 */ /* 0x000fe400027fe4ff */
[----:B------:R-:W-:Y:S01]  /*497f0*/  IADD3.X R33, P4, PT, R38, R27, RZ, P5, !PT ;  /* 0x0000001b26217210 */ /* 0x000fe20002f9e4ff */
[C---:B------:R-:W-:Y:S01]  /*49800*/  IMAD.WIDE.U32 R38, P5, R18.reuse, 0x1a22d9f3, R36 ;  /* 0x1a22d9f312267825 */ /* 0x040fe200078a0024 */
[----:B------:R-:W-:Y:S02]  /*49810*/  IADD3.X R6, P2, PT, R11, R35, RZ, P2, !PT ;  /* 0x000000230b067210 */ /* 0x000fe4000175e4ff */
[----:B------:R-:W-:Y:S01]  /*49820*/  IADD3.X R21, P4, PT, RZ, RZ, RZ, P4, !PT ;  /* 0x000000ffff157210 */ /* 0x000fe2000279e4ff */
[----:B------:R-:W-:Y:S01]  /*49830*/  IMAD.WIDE.U32 R34, R18, 0xf5138f, RZ ;  /* 0x00f5138f12227825 */ /* 0x000fe200078e00ff */
[----:B------:R-:W-:-:S03]  /*49840*/  IADD3.X R30, P2, PT, R31, R30, RZ, P2, !PT ;  /* 0x0000001e1f1e7210 */ /* 0x000fc6000175e4ff */
[----:B------:R-:W-:Y:S01]  /*49850*/  IMAD R69, R18, 0x1a22d9f3, R36 ;  /* 0x1a22d9f312457824 */ /* 0x000fe200078e0224 */
[----:B------:R-:W-:Y:S01]  /*49860*/  IADD3.X R31, P2, PT, R6, R13, RZ, P2, !PT ;  /* 0x0000000d061f7210 */ /* 0x000fe2000175e4ff */
[----:B------:R-:W-:Y:S01]  /*49870*/  IMAD.X R37, RZ, RZ, RZ, P5 ;  /* 0x000000ffff257224 */ /* 0x000fe200028e06ff */
[----:B------:R-:W-:Y:S01]  /*49880*/  IADD3 RZ, P5, PT, R38, R35, RZ ;  /* 0x0000002326ff7210 */ /* 0x000fe20007fbe0ff */
[----:B------:R-:W-:Y:S01]  /*49890*/  IMAD.X R67, RZ, RZ, RZ, P4 ;  /* 0x000000ffff437224 */ /* 0x000fe200020e06ff */
[----:B------:R-:W-:Y:S01]  /*498a0*/  IADD3.X R23, P2, PT, RZ, RZ, RZ, P2, !PT ;  /* 0x000000ffff177210 */ /* 0x000fe2000175e4ff */
[----:B------:R-:W-:-:S04]  /*498b0*/  IMAD.WIDE.U32 R28, P4, R64, R65, R28 ;  /* 0x00000041401c7225 */ /* 0x000fc8000788001c */
[----:B------:R-:W-:Y:S02]  /*498c0*/  IMAD.MOV.U32 R36, RZ, RZ, R39 ;  /* 0x000000ffff247224 */ /* 0x000fe400078e0027 */
[----:B------:R-:W-:-:S04]  /*498d0*/  IMAD.WIDE.U32 R38, R19, 0x6ca1493b, RZ ;  /* 0x6ca1493b13267825 */ /* 0x000fc800078e00ff */
        /* <DEDUP_REMOVED lines=9> */
[----:B------:R-:W-:-:S02]  /*49970*/  IADD3.X R8, P4, PT, R21, R24, RZ, P4, !PT ;  /* 0x0000001815087210 */ /* 0x000fc4000279e4ff */
[----:B------:R-:W-:Y:S01]  /*49980*/  IADD3.X R23, P2, PT, R23, R36, RZ, P2, !PT ;  /* 0x0000002417177210 */ /* 0x000fe2000175e4ff */
[----:B------:R-:W-:-:S03]  /*49990*/  IMAD.WIDE.U32 R40, P5, R18, -0x39c4fa40, R38 ;  /* 0xc63b05c012287825 */ /* 0x000fc600078a0026 */
[----:B------:R-:W-:Y:S01]  /*499a0*/  IADD3.X R36, P2, PT, R13, R37, RZ, P2, !PT ;  /* 0x000000250d247210 */ /* 0x000fe2000175e4ff */
[----:B------:R-:W-:Y:S01]  /*499b0*/  IMAD.X R35, RZ, RZ, RZ, P5 ;  /* 0x000000ffff237224 */ /* 0x000fe200028e06ff */
[----:B------:R-:W-:Y:S01]  /*499c0*/  IADD3 R39, P5, PT, R27, R28, RZ ;  /* 0x0000001c1b277210 */ /* 0x000fe20007fbe0ff */
[----:B------:R-:W-:Y:S01]  /*499d0*/  IMAD R77, R18, -0x39c4fa40, R38 ;  /* 0xc63b05c0124d7824 */ /* 0x000fe200078e0226 */
[----:B------:R-:W-:Y:S01]  /*499e0*/  IADD3.X R28, P3, PT, R7, R26, RZ, P3, !PT ;  /* 0x0000001a071c7210 */ /* 0x000fe20001f7e4ff */
[----:B------:R-:W-:Y:S01]  /*499f0*/  IMAD.WIDE.U32 R6, R10, 0x17c510ea, R32 ;  /* 0x17c510ea0a067825 */ /* 0x000fe200078e0020 */
[----:B------:R-:W-:Y:S02]  /*49a00*/  IADD3.X R26, P1, PT, RZ, RZ, RZ, P1, !PT ;  /* 0x000000ffff1a7210 */ /* 0x000fe40000f3e4ff */
[----:B------:R-:W-:Y:S01]  /*49a10*/  IADD3.X R10, P4, PT, R67, R25, RZ, P4, !PT ;  /* 0x00000019430a7210 */ /* 0x000fe2000279e4ff */
[----:B------:R-:W-:Y:S01]  /*49a20*/  IMAD.WIDE.U32 R24, R18, 0x6ca1493b, RZ ;  /* 0x6ca1493b12187825 */ /* 0x000fe200078e00ff */
[----:B------:R-:W-:-:S03]  /*49a30*/  IADD3.X R33, P0, PT, RZ, R26, RZ, P0, !PT ;  /* 0x0000001aff217210 */ /* 0x000fc6000071e4ff */
[----:B------:R-:W-:Y:S01]  /*49a40*/  IMAD.IADD R7, R7, 0x1, R22 ;  /* 0x0000000107077824 */ /* 0x000fe200078e0216 */
[----:B------:R-:W-:Y:S01]  /*49a50*/  IADD3.X R22, P2, PT, R23, R6, RZ, P2, !PT ;  /* 0x0000000617167210 */ /* 0x000fe2000175e4ff */
[----:B------:R-:W-:Y:S01]  /*49a60*/  IMAD.MOV.U32 R34, RZ, RZ, R41 ;  /* 0x000000ffff227224 */ /* 0x000fe200078e0029 */
[----:B------:R-:W-:Y:S01]  /*49a70*/  IADD3.X R13, PT, PT, RZ, RZ, RZ, P0, P1 ;  /* 0x000000ffff0d7210 */ /* 0x000fe200007e24ff */
[----:B------:R-:W-:Y:S01]  /*49a80*/  IMAD.WIDE.U32 R26, R18, 0x17c510ea, RZ ;  /* 0x17c510ea121a7825 */ /* 0x000fe200078e00ff */
[----:B------:R-:W-:Y:S02]  /*49a90*/  IADD3 RZ, P1, PT, R40, R25, RZ ;  /* 0x0000001928ff7210 */ /* 0x000fe40007f3e0ff */
[----:B------:R-:W-:Y:S01]  /*49aa0*/  IADD3.X R33, P4, PT, R8, R33, RZ, P4, !PT ;  /* 0x0000002108217210 */ /* 0x000fe2000279e4ff */
[----:B------:R-:W-:Y:S01]  /*49ab0*/  IMAD.WIDE.U32 R16, R18, -0x45f6b800, R16 ;  /* 0xba09480012107825 */ /* 0x000fe200078e0010 */
[----:B------:R-:W-:Y:S02]  /*49ac0*/  IADD3 R21, PT, PT, R77, R25, RZ ;  /* 0x000000194d157210 */ /* 0x000fe40007ffe0ff */
[----:B------:R-:W-:Y:S01]  /*49ad0*/  IADD3 RZ, P0, PT, R22, R24, RZ ;  /* 0x0000001816ff7210 */ /* 0x000fe20007f1e0ff */
[----:B------:R-:W-:Y:S01]  /*49ae0*/  IMAD.WIDE.U32 R24, R19, 0x17c510ea, RZ ;  /* 0x17c510ea13187825 */ /* 0x000fe200078e00ff */
[----:B------:R-:W-:-:S02]  /*49af0*/  IADD3.X R23, P2, PT, R36, R7, RZ, P2, !PT ;  /* 0x0000000724177210 */ /* 0x000fc4000175e4ff */
[----:B------:R-:W-:Y:S01]  /*49b00*/  IADD3.X R10, P4, PT, R10, R13, RZ, P4, !PT ;  /* 0x0000000d0a0a7210 */ /* 0x000fe2000279e4ff */
[----:B------:R-:W-:Y:S01]  /*49b10*/  IMAD.WIDE.U32.X R6, R19, -0x39c4fa40, R34, P1 ;  /* 0xc63b05c013067825 */ /* 0x000fe200008e0422 */
[----:B------:R-:W-:Y:S02]  /*49b20*/  IADD3.X RZ, P0, PT, R23, R21, RZ, P0, !PT ;  /* 0x0000001517ff7210 */ /* 0x000fe4000071e4ff */
[----:B------:R-:W-:Y:S01]  /*49b30*/  IADD3.X R13, P2, PT, RZ, RZ, RZ, P2, !PT ;  /* 0x000000ffff0d7210 */ /* 0x000fe2000175e4ff */
[----:B------:R-:W-:Y:S01]  /*49b40*/  IMAD.WIDE.U32 R22, R18, 0x6ca1493b, R22 ;  /* 0x6ca1493b12167825 */ /* 0x000fe200078e0016 */
[----:B------:R-:W-:Y:S02]  /*49b50*/  SHF.L.W.U32.HI R8, R20, 0x1, R9 ;  /* 0x0000000114087819 */ /* 0x000fe40000010e09 */
[----:B------:R-:W-:Y:S01]  /*49b60*/  IADD3.X R6, P0, PT, R13, R6, RZ, P0, !PT ;  /* 0x000000060d067210 */ /* 0x000fe2000071e4ff */
[----:B------:R-:W-:Y:S01]  /*49b70*/  IMAD.WIDE.U32 R20, P1, R18, 0x1ae3a46, R24 ;  /* 0x01ae3a4612147825 */ /* 0x000fe20007820018 */
[----:B------:R-:W-:-:S03]  /*49b80*/  IADD3.X R35, P3, PT, R8, R39, RZ, P3, !PT ;  /* 0x0000002708237210 */ /* 0x000fc60001f7e4ff */
[----:B------:R-:W-:Y:S01]  /*49b90*/  IMAD.X R13, RZ, RZ, RZ, P2 ;  /* 0x000000ffff0d7224 */ /* 0x000fe200010e06ff */
[----:B------:R-:W-:Y:S01]  /*49ba0*/  IADD3 RZ, P2, PT, R20, R27, RZ ;  /* 0x0000001b14ff7210 */ /* 0x000fe20007f5e0ff */
[----:B------:R-:W-:Y:S01]  /*49bb0*/  IMAD.X R25, RZ, RZ, RZ, P1 ;  /* 0x000000ffff197224 */ /* 0x000fe200008e06ff */
[----:B------:R-:W-:Y:S01]  /*49bc0*/  IADD3.X R33, P1, PT, R33, R28, RZ, P4, !PT ;  /* 0x0000001c21217210 */ /* 0x000fe2000273e4ff */
[----:B------:R-:W-:Y:S01]  /*49bd0*/  IMAD.IADD R71, R17, 0x1, R71 ;  /* 0x0000000111477824 */ /* 0x000fe200078e0247 */
[----:B------:R-:W-:Y:S01]  /*49be0*/  IADD3.X R7, P0, PT, R13, R7, RZ, P0, !PT ;  /* 0x000000070d077210 */ /* 0x000fe2000071e4ff */
[----:B------:R-:W-:Y:S02]  /*49bf0*/  IMAD R13, R18, 0x1ae3a46, R24 ;  /* 0x01ae3a46120d7824 */ /* 0x000fe400078e0218 */
[----:B------:R-:W-:Y:S01]  /*49c00*/  IMAD.MOV.U32 R24, RZ, RZ, R21 ;  /* 0x000000ffff187224 */ /* 0x000fe200078e0015 */
[----:B------:R-:W-:Y:S01]  /*49c10*/  IADD3.X R20, P0, PT, R6, R33, RZ, P0, !PT ;  /* 0x0000002106147210 */ /* 0x000fe2000071e4ff */
[----:B------:R-:W-:Y:S01]  /*49c20*/  IMAD.IADD R77, R23, 0x1, R77 ;  /* 0x00000001174d7824 */ /* 0x000fe200078e024d */
[----:B------:R-:W-:Y:S01]  /*49c30*/  IADD3.X R6, P1, PT, R10, R35, RZ, P1, !PT ;  /* 0x000000230a067210 */ /* 0x000fe20000f3e4ff */
[----:B------:R-:W-:Y:S01]  /*49c40*/  IMAD.WIDE.U32.X R24, R19, 0x1ae3a46, R24, P2 ;  /* 0x01ae3a4613187825 */ /* 0x000fe200010e0418 */
[----:B------:R-:W-:-:S02]  /*49c50*/  IADD3 RZ, P2, PT, R20, R26, RZ ;  /* 0x0000001a14ff7210 */ /* 0x000fc40007f5e0ff */
[----:B------:R-:W-:Y:S01]  /*49c60*/  IADD3.X R21, P0, PT, R7, R6, RZ, P0, !PT ;  /* 0x0000000607157210 */ /* 0x000fe2000071e4ff */
[----:B------:R-:W-:Y:S01]  /*49c70*/  IMAD.IADD R19, R13, 0x1, R27 ;  /* 0x000000010d137824 */ /* 0x000fe200078e021b */
[----:B------:R-:W-:Y:S01]  /*49c80*/  MOV R33, R22 ;  /* 0x0000001600217202 */ /* 0x000fe20000000f00 */
[----:B------:R-:W-:Y:S01]  /*49c90*/  IMAD.MOV.U32 R10, RZ, RZ, R29 ;  /* 0x000000ffff0a7224 */ /* 0x000fe200078e001d */
[----:B------:R-:W-:Y:S01]  /*49ca0*/  IADD3.X R7, P0, PT, RZ, RZ, RZ, P0, !PT ;  /* 0x000000ffff077210 */ /* 0x000fe2000071e4ff */
[----:B------:R-:W-:Y:S01]  /*49cb0*/  IMAD.WIDE.U32 R28, R18, 0x30000000, R14 ;  /* 0x30000000121c7825 */ /* 0x000fe200078e000e */
[----:B------:R-:W-:-:S03]  /*49cc0*/  IADD3.X RZ, P2, PT, R21, R19, RZ, P2, !PT ;  /* 0x0000001315ff7210 */ /* 0x000fc6000175e4ff */
[----:B------:R-:W-:Y:S01]  /*49cd0*/  IMAD.MOV.U32 R34, RZ, RZ, R77 ;  /* 0x000000ffff227224 */ /* 0x000fe200078e004d */
[----:B------:R-:W-:Y:S01]  /*49ce0*/  IADD3.X R8, P2, PT, R7, R24, RZ, P2, !PT ;  /* 0x0000001807087210 */ /* 0x000fe2000175e4ff */
[----:B------:R-:W-:Y:S01]  /*49cf0*/  IMAD.X R24, RZ, RZ, RZ, P0 ;  /* 0x000000ffff187224 */ /* 0x000fe200000e06ff */
[----:B------:R-:W-:Y:S01]  /*49d00*/  IADD3 R27, PT, PT, R29, R12, RZ ;  /* 0x0000000c1d1b7210 */ /* 0x000fe20007ffe0ff */
[----:B------:R-:W-:Y:S01]  /*49d10*/  IMAD.WIDE.U32.X R6, R65, R65, R10, P5 ;  /* 0x0000004141067225 */ /* 0x000fe200028e040a */
[----:B------:R-:W-:Y:S02]  /*49d20*/  IADD3.X R11, P4, PT, RZ, RZ, RZ, P4, !PT ;  /* 0x000000ffff0b7210 */ /* 0x000fe4000279e4ff */
[----:B------:R-:W-:Y:S01]  /*49d30*/  IADD3.X R24, P0, PT, R24, R25, RZ, P2, !PT ;  /* 0x0000001918187210 */ /* 0x000fe2000171e4ff */
[----:B------:R-:W-:Y:S01]  /*49d40*/  IMAD.MOV.U32 R29, RZ, RZ, R71 ;  /* 0x000000ffff1d7224 */ /* 0x000fe200078e0047 */
[----:B------:R-:W-:Y:S02]  /*49d50*/  LEA.HI.X R9, P3, R9, R6, RZ, 0x1, P3 ;  /* 0x0000000609097211 */ /* 0x000fe40001870cff */
[----:B------:R-:W-:Y:S01]  /*49d60*/  IADD3.X R8, P1, P0, R8, RZ, R11, P0, P1 ;  /* 0x000000ff08087210 */ /* 0x000fe2000002240b */
[----:B------:R-:W-:-:S05]  /*49d70*/  IMAD.X R11, RZ, RZ, RZ, P4 ;  /* 0x000000ffff0b7224 */ /* 0x000fca00020e06ff */
[----:B------:R-:W-:Y:S02]  /*49d80*/  IADD3.X R6, PT, PT, R24, RZ, R11, P1, P0 ;  /* 0x000000ff18067210 */ /* 0x000fe40000fe040b */
[----:B------:R-:W-:Y:S01]  /*49d90*/  IADD3 R10, P0, PT, R8, R9, RZ ;  /* 0x00000009080a7210 */ /* 0x000fe20007f1e0ff */
[----:B------:R-:W-:-:S03]  /*49da0*/  IMAD.WIDE.U32 R8, R18, 0xf5138f, R30 ;  /* 0x00f5138f12087825 */ /* 0x000fc600078e001e */
[----:B------:R-:W-:Y:S01]  /*49db0*/  IADD3.X R6, PT, PT, R6, RZ, R7, P0, P3 ;  /* 0x000000ff06067210 */ /* 0x000fe200007e6407 */
        /* <DEDUP_REMOVED lines=78> */
.L_x_828:
[----:B------:R-:W-:Y:S05]  /*4a2a0*/  BSYNC.RELIABLE B3 ;  /* 0x0000000000037941 */ /* 0x000fea0003800100 */
.L_x_827:
        /* <DEDUP_REMOVED lines=12> */
.L_x_826:
[----:B------:R-:W-:Y:S05]  /*4a370*/  BSYNC.RECONVERGENT B2 ;  /* 0x0000000000027941 */ /* 0x000fea0003800200 */
.L_x_825:
        /* <DEDUP_REMOVED lines=136> */
[----:B------:R-:W-:Y:S02]  /*4ac00*/  IADD3.X R7, P2, PT, R7, R10, RZ, P2, !PT ;  /* 0x0000000a07077210 */ /* 0x000fe4000175e4ff */
[----:B------:R-:W-:Y:S01]  /*4ac10*/  IADD3.X R10, PT, PT, RZ, RZ, RZ, P3, !PT ;  /* 0x000000ffff0a7210 */ /* 0x000fe20001ffe4ff */
[----:B------:R-:W-:Y:S01]  /*4ac20*/  IMAD.WIDE.U32 R22, R34, R35, RZ ;  /* 0x0000002322167225 */ /* 0x000fe200078e00ff */
[----:B------:R-:W-:Y:S02]  /*4ac30*/  IADD3.X R8, P1, PT, R13, R8, RZ, P1, !PT ;  /* 0x000000080d087210 */ /* 0x000fe40000f3e4ff */
[----:B------:R-:W-:Y:S01]  /*4ac40*/  IADD3.X R12, P2, PT, R10, R11, RZ, P2, !PT ;  /* 0x0000000b0a0c7210 */ /* 0x000fe2000175e4ff */
[----:B------:R-:W-:Y:S01]  /*4ac50*/  IMAD.WIDE.U32 R10, R31, R37, RZ ;  /* 0x000000251f0a7225 */ /* 0x000fe200078e00ff */
[----:B------:R-:W-:-:S02]  /*4ac60*/  IADD3.X R9, PT, PT, R9, RZ, RZ, P1, P0 ;  /* 0x000000ff09097210 */ /* 0x000fc40000fe04ff */
[----:B------:R-:W-:Y:S01]  /*4ac70*/  IADD3.X R8, P0, PT, R7, R8, RZ, P2, !PT ;  /* 0x0000000807087210 */ /* 0x000fe2000171e4ff */
[----:B------:R-:W-:Y:S01]  /*4ac80*/  IMAD.WIDE.U32 R18, R33, R35, RZ ;  /* 0x0000002321127225 */ /* 0x000fe200078e00ff */
[----:B------:R-:W-:Y:S02]  /*4ac90*/  SHF.L.U64.HI R21, R6, 0x1, R39 ;  /* 0x0000000106157819 */ /* 0x000fe40000010227 */
[----:B------:R-:W-:Y:S01]  /*4aca0*/  IADD3.X R9, P0, PT, R12, R9, RZ, P0, !PT ;  /* 0x000000090c097210 */ /* 0x000fe2000071e4ff */
[----:B------:R-:W-:Y:S01]  /*4acb0*/  IMAD.WIDE.U32 R10, P1, R26, R32, R10 ;  /* 0x000000201a0a7225 */ /* 0x000fe2000782000a */
[----:B------:R-:W-:Y:S02]  /*4acc0*/  SHF.L.W.U32.HI R39, R39, 0x1, R72 ;  /* 0x0000000127277819 */ /* 0x000fe40000010e48 */
[----:B------:R-:W-:Y:S01]  /*4acd0*/  SHF.L.W.U32.HI R72, R72, 0x1, R77 ;  /* 0x0000000148487819 */ /* 0x000fe20000010e4d */
        /* <DEDUP_REMOVED lines=14> */
[----:B------:R-:W-:Y:S01]  /*4adc0*/  IMAD.WIDE.U32.X R10, R36, R34, R12, P4 ;  /* 0x00000022240a7225 */ /* 0x000fe200020e040c */
[----:B------:R-:W-:-:S03]  /*4add0*/  IADD3.X R19, P0, PT, RZ, RZ, RZ, P0, !PT ;  /* 0x000000ffff137210 */ /* 0x000fc6000071e4ff */
        /* <DEDUP_REMOVED lines=16> */
[----:B------:R-:W-:Y:S01]  /*4aee0*/  IMAD.WIDE.U32 R66, R27, R28, RZ ;  /* 0x0000001c1b427225 */ /* 0x000fe200078e00ff */
[----:B------:R-:W-:-:S03]  /*4aef0*/  IADD3.X R7, P0, PT, RZ, RZ, RZ, P0, !PT ;  /* 0x000000ffff077210 */ /* 0x000fc6000071e4ff */
[----:B------:R-:W-:-:S04]  /*4af00*/  IMAD.WIDE.U32.X R10, R26, R34, R10, P4 ;  /* 0x000000221a0a7225 */ /* 0x000fc800020e040a */
[----:B------:R-:W-:Y:S01]  /*4af10*/  IMAD.WIDE.U32 R70, R28, R28, RZ ;  /* 0x0000001c1c467225 */ /* 0x000fe200078e00ff */
[----:B------:R-:W-:-:S03]  /*4af20*/  IADD3.X R10, P5, PT, R7, R10, RZ, P1, !PT ;  /* 0x0000000a070a7210 */ /* 0x000fc60000fbe4ff */
[----:B------:R-:W-:Y:S01]  /*4af30*/  IMAD.WIDE.U32 R14, R35, R37, RZ ;  /* 0x00000025230e7225 */ /* 0x000fe200078e00ff */
[----:B------:R-:W-:-:S03]  /*4af40*/  IADD3.X R11, PT, PT, R11, RZ, RZ, P5, P0 ;  /* 0x000000ff0b0b7210 */ /* 0x000fc60002fe04ff */
[----:B------:R-:W-:Y:S01]  /*4af50*/  IMAD.WIDE.U32 R8, P2, R26, R35, R8 ;  /* 0x000000231a087225 */ /* 0x000fe20007840008 */
[----:B------:R-:W-:-:S03]  /*4af60*/  IADD3 RZ, P1, PT, R10, R14, RZ ;  /* 0x0000000e0aff7210 */ /* 0x000fc60007f3e0ff */
[----:B------:R-:W-:Y:S01]  /*4af70*/  IMAD.WIDE.U32 R78, P3, R28, R27, R66 ;  /* 0x0000001b1c4e7225 */ /* 0x000fe20007860042 */
[----:B------:R-:W-:-:S03]  /*4af80*/  IADD3 R7, P4, PT, R8, R15, RZ ;  /* 0x0000000f08077210 */ /* 0x000fc60007f9e0ff */
[----:B------:R-:W-:Y:S01]  /*4af90*/  IMAD.WIDE.U32 R90, R29, R30, RZ ;  /* 0x0000001e1d5a7225 */ /* 0x000fe200078e00ff */
[----:B------:R-:W-:-:S03]  /*4afa0*/  MOV R88, R79 ;  /* 0x0000004f00587202 */ /* 0x000fc60000000f00 */
[----:B------:R-:W-:-:S04]  /*4afb0*/  IMAD.WIDE.U32 R66, R70, -0x1, RZ ;  /* 0xffffffff46427825 */ /* 0x000fc800078e00ff */
[----:B------:R-:W-:Y:S01]  /*4afc0*/  IMAD.X R89, RZ, RZ, RZ, P3 ;  /* 0x000000ffff597224 */ /* 0x000fe200018e06ff */
[----:B------:R-:W-:Y:S01]  /*4afd0*/  IADD3 R13, P3, PT, R71, R78, RZ ;  /* 0x0000004e470d7210 */ /* 0x000fe20007f7e0ff */
[----:B------:R-:W-:Y:S01]  /*4afe0*/  IMAD.X R15, RZ, RZ, RZ, P2 ;  /* 0x000000ffff0f7224 */ /* 0x000fe200010e06ff */
[----:B------:R-:W-:Y:S01]  /*4aff0*/  IADD3.X RZ, P2, PT, R11, R7, RZ, P1, !PT ;  /* 0x000000070bff7210 */ /* 0x000fe20000f5e4ff */
[----:B------:R-:W-:Y:S01]  /*4b000*/  IMAD.MOV.U32 R14, RZ, RZ, R9 ;  /* 0x000000ffff0e7224 */ /* 0x000fe200078e0009 */
[----:B------:R-:W-:Y:S01]  /*4b010*/  IADD3 RZ, P1, PT, RZ, R70, RZ ;  /* 0x00000046ffff7210 */ /* 0x000fe20007f3e0ff */
[----:B------:R-:W-:-:S03]  /*4b020*/  IMAD.WIDE.U32 R90, P0, R30, R29, R90 ;  /* 0x0000001d1e5a7225 */ /* 0x000fc6000780005a */
[----:B------:R-:W-:Y:S01]  /*4b030*/  IADD3.X RZ, P1, PT, RZ, R13, RZ, P1, !PT ;  /* 0x0000000dffff7210 */ /* 0x000fe20000f3e4ff */
[----:B------:R-:W-:-:S04]  /*4b040*/  IMAD.WIDE.U32 R98, R66, 0x1, RZ ;  /* 0x0000000142627825 */ /* 0x000fc800078e00ff */
[----:B------:R-:W-:-:S04]  /*4b050*/  IMAD.WIDE.U32.X R14, R26, R36, R14, P4 ;  /* 0x000000241a0e7225 */ /* 0x000fc800020e040e */
[C---:B------:R-:W-:Y:S01]  /*4b060*/  IMAD R83, R70.reuse, -0x7af74001, -R13 ;  /* 0x8508bfff46537824 */ /* 0x040fe200078e0a0d */
[----:B------:R-:W-:Y:S01]  /*4b070*/  IADD3.X R38, P2, PT, RZ, R14, RZ, P2, !PT ;  /* 0x0000000eff267210 */ /* 0x000fe2000175e4ff */
[----:B------:R-:W-:Y:S01]  /*4b080*/  IMAD.X R103, RZ, RZ, RZ, P0 ;  /* 0x000000ffff677224 */ /* 0x000fe200000e06ff */
[----:B------:R-:W-:Y:S01]  /*4b090*/  IADD3 RZ, P0, PT, R70, R98, RZ ;  /* 0x0000006246ff7210 */ /* 0x000fe20007f1e0ff */
[----:B------:R-:W-:-:S04]  /*4b0a0*/  IMAD.WIDE.U32 R70, R31, R32, RZ ;  /* 0x000000201f467225 */ /* 0x000fc800078e00ff */
[----:B------:R-:W-:Y:S02]  /*4b0b0*/  IMAD.IADD R83, R67, 0x1, R83 ;  /* 0x0000000143537824 */ /* 0x000fe400078e0253 */
[----:B------:R-:W-:Y:S02]  /*4b0c0*/  IMAD.X R9, RZ, RZ, R15, P2 ;  /* 0x000000ffff097224 */ /* 0x000fe400010e060f */
[----:B------:R-:W-:-:S04]  /*4b0d0*/  IMAD.WIDE.U32 R96, R36, R35, RZ ;  /* 0x0000002324607225 */ /* 0x000fc800078e00ff */
[----:B------:R-:W-:-:S04]  /*4b0e0*/  IMAD.WIDE.U32 R100, R83, 0x1, RZ ;  /* 0x0000000153647825 */ /* 0x000fc800078e00ff */
[----:B------:R-:W-:-:S04]  /*4b0f0*/  IMAD.WIDE.U32 R14, P5, R32, R31, R70 ;  /* 0x0000001f200e7225 */ /* 0x000fc800078a0046 */
[----:B------:R-:W-:Y:S01]  /*4b100*/  IMAD.X R95, RZ, RZ, RZ, P5 ;  /* 0x000000ffff5f7224 */ /* 0x000fe200028e06ff */
[----:B------:R-:W-:Y:S01]  /*4b110*/  MOV R94, R15 ;  /* 0x0000000f005e7202 */ /* 0x000fe20000000f00 */
[----:B------:R-:W-:-:S04]  /*4b120*/  IMAD.WIDE.U32.X R88, R27, R27, R88, P3 ;  /* 0x0000001b1b587225 */ /* 0x000fc800018e0458 */
[----:B------:R-:W-:Y:S01]  /*4b130*/  IMAD.WIDE.U32 R96, P5, R35, R36, R96 ;  /* 0x0000002423607225 */ /* 0x000fe200078a0060 */
[----:B------:R-:W-:-:S03]  /*4b140*/  LEA.X R107, P1, R6, R88, 0x1, P1 ;  /* 0x00000058066b7211 */ /* 0x000fc60000820cff */
[----:B------:R-:W-:-:S04]  /*4b150*/  IMAD.WIDE.U32 R100, P3, R66, -0x7af74000, R100 ;  /* 0x8508c00042647825 */ /* 0x000fc80007860064 */
[----:B------:R-:W-:-:S04]  /*4b160*/  IMAD.WIDE.U32 R84, R30, R30, RZ ;  /* 0x0000001e1e547225 */ /* 0x000fc800078e00ff */
[----:B------:R-:W-:Y:S01]  /*4b170*/  IMAD.WIDE.U32 R78, R34, R33, RZ ;  /* 0x00000021224e7225 */ /* 0x000fe200078e00ff */
[----:B------:R-:W-:-:S03]  /*4b180*/  IADD3 R117, P4, PT, R85, R90, RZ ;  /* 0x0000005a55757210 */ /* 0x000fc60007f9e0ff */
[----:B------:R-:W-:Y:S01]  /*4b190*/  IMAD.X R7, RZ, RZ, RZ, P5 ;  /* 0x000000ffff077224 */ /* 0x000fe200028e06ff */
[----:B------:R-:W-:Y:S01]  /*4b1a0*/  IADD3 R98, P5, PT, R99, R100, RZ ;  /* 0x0000006463627210 */ /* 0x000fe20007fbe0ff */
[----:B------:R-:W-:Y:S02]  /*4b1b0*/  IMAD.MOV.U32 R102, RZ, RZ, R91 ;  /* 0x000000ffff667224 */ /* 0x000fe400078e005b */
[----:B------:R-:W-:Y:S01]  /*4b1c0*/  IMAD.WIDE.U32 R70, R33, R33, RZ ;  /* 0x0000002121467225 */ /* 0x000fe200078e00ff */
[----:B------:R-:W-:-:S03]  /*4b1d0*/  IADD3.X RZ, P0, PT, R13, R98, RZ, P0, !PT ;  /* 0x000000620dff7210 */ /* 0x000fc6000071e4ff */
[----:B------:R-:W-:-:S04]  /*4b1e0*/  IMAD.WIDE.U32 R90, P2, R33, R34, R78 ;  /* 0x00000022215a7225 */ /* 0x000fc8000784004e */
[----:B------:R-:W-:Y:S01]  /*4b1f0*/  IMAD.X R99, RZ, RZ, RZ, P3 ;  /* 0x000000ffff637224 */ /* 0x000fe200018e06ff */
[----:B------:R-:W-:Y:S01]  /*4b200*/  IADD3 R23, P3, PT, R71, R90, RZ ;  /* 0x0000005a47177210 */ /* 0x000fe20007f7e0ff */
[----:B------:R-:W-:Y:S02]  /*4b210*/  IMAD.MOV.U32 R98, RZ, RZ, R101 ;  /* 0x000000ffff627224 */ /* 0x000fe400078e0065 */
[----:B------:R-:W-:Y:S02]  /*4b220*/  IMAD.MOV.U32 R78, RZ, RZ, R91 ;  /* 0x000000ffff4e7224 */ /* 0x000fe400078e005b */
[----:B------:R-:W-:-:S04]  /*4b230*/  IMAD.WIDE.U32.X R90, R83, -0x7af74000, R98, P5 ;  /* 0x8508c000535a7825 */ /* 0x000fc800028e0462 */
[----:B------:R-:W-:Y:S01]  /*4b240*/  IMAD.WIDE.U32 R92, R32, R32, RZ ;  /* 0x00000020205c7225 */ /* 0x000fe200078e00ff */
[----:B------:R-:W-:-:S03]  /*4b250*/  IADD3.X R106, P0, PT, RZ, R90, RZ, P0, !PT ;  /* 0x0000005aff6a7210 */ /* 0x000fc6000071e4ff */
[----:B------:R-:W-:Y:S01]  /*4b260*/  IMAD.WIDE.U32 R98, R83, 0x30000000, RZ ;  /* 0x3000000053627825 */ /* 0x000fe200078e00ff */
[----:B------:R-:W-:-:S03]  /*4b270*/  IADD3.X R90, P0, PT, RZ, R91, RZ, P0, !PT ;  /* 0x0000005bff5a7210 */ /* 0x000fc6000071e4ff */
[----:B------:R-:W-:Y:S01]  /*4b280*/  IMAD.X R79, RZ, RZ, RZ, P2 ;  /* 0x000000ffff4f7224 */ /* 0x000fe200010e06ff */
[----:B------:R-:W-:Y:S01]  /*4b290*/  IADD3 R81, P2, PT, R93, R14, RZ ;  /* 0x0000000e5d517210 */ /* 0x000fe20007f5e0ff */
[----:B------:R-:W-:Y:S01]  /*4b2a0*/  IMAD.WIDE.U32 R14, R35, R35, RZ ;  /* 0x00000023230e7225 */ /* 0x000fe200078e00ff */
[----:B------:R-:W-:-:S03]  /*4b2b0*/  IADD3.X R106, P0, PT, R106, R107, RZ, P0, !PT ;  /* 0x0000006b6a6a7210 */ /* 0x000fc6000071e4ff */
        /* <DEDUP_REMOVED lines=10> */
[----:B------:R-:W-:Y:S01]  /*4b360*/  IMAD.MOV.U32 R108, RZ, RZ, R101 ;  /* 0x000000ffff6c7224 */ /* 0x000fe200078e0065 */
[----:B------:R-:W-:Y:S01]  /*4b370*/  IADD3.X R21, P0, PT, RZ, RZ, RZ, P0, !PT ;  /* 0x000000ffff157210 */ /* 0x000fe2000071e4ff */
[----:B------:R-:W-:-:S02]  /*4b380*/  IMAD.MOV.U32 R6, RZ, RZ, R97 ;  /* 0x000000ffff067224 */ /* 0x000fc400078e0061 */
[----:B------:R-:W-:Y:S01]  /*4b390*/  IMAD.WIDE.U32.X R108, R83, 0x170b5d44, R108, P5 ;  /* 0x170b5d44536c7825 */ /* 0x000fe200028e046c */
[----:B------:R-:W-:-:S03]  /*4b3a0*/  IADD3.X R71, PT, PT, RZ, RZ, RZ, P0, !PT ;  /* 0x000000ffff477210 */ /* 0x000fc600007fe4ff */
[----:B------:R-:W-:-:S04]  /*4b3b0*/  IMAD.WIDE.U32 R96, P5, R66, 0x1ef3622f, R88 ;  /* 0x1ef3622f42607825 */ /* 0x000fc800078a0058 */
[----:B------:R-:W-:-:S04]  /*4b3c0*/  IMAD.WIDE.U32 R104, R66, -0x45f6b800, RZ ;  /* 0xba09480042687825 */ /* 0x000fc800078e00ff */
[----:B------:R-:W-:Y:S01]  /*4b3d0*/  IMAD R119, R66, 0x1ef3622f, R88 ;  /* 0x1ef3622f42777824 */ /* 0x000fe200078e0258 */
[----:B------:R-:W-:Y:S01]  /*4b3e0*/  IADD3 RZ, P0, PT, R96, R105, RZ ;  /* 0x0000006960ff7210 */ /* 0x000fe20007f1e0ff */
[----:B------:R-:W-:-:S04]  /*4b3f0*/  IMAD.WIDE.U32 R88, R83, 0xf5138f, RZ ;  /* 0x00f5138f53587825 */ /* 0x000fc800078e00ff */
[----:B------:R-:W-:-:S04]  /*4b400*/  IMAD.WIDE.U32 R90, R83, 0x6ca1493b, RZ ;  /* 0x6ca1493b535a7825 */ /* 0x000fc800078e00ff */
[----:B------:R-:W-:Y:S02]  /*4b410*/  IMAD.X R101, RZ, RZ, RZ, P5 ;  /* 0x000000ffff657224 */ /* 0x000fe400028e06ff */
[----:B------:R-:W-:Y:S02]  /*4b420*/  IMAD.MOV.U32 R100, RZ, RZ, R97 ;  /* 0x000000ffff647224 */ /* 0x000fe400078e0061 */
[C-C-:B------:R-:W-:Y:S02]  /*4b430*/  IMAD R41, R66.reuse, 0x1a22d9f3, R88.reuse ;  /* 0x1a22d9f342297824 */ /* 0x140fe400078e0258 */
[----:B------:R-:W-:-:S04]  /*4b440*/  IMAD.WIDE.U32 R112, P5, R66, 0x1a22d9f3, R88 ;  /* 0x1a22d9f342707825 */ /* 0x000fc800078a0058 */
[----:B------:R-:W-:-:S04]  /*4b450*/  IMAD.WIDE.U32.X R100, R83, 0x1ef3622f, R100, P0 ;  /* 0x1ef3622f53647825 */ /* 0x000fc800000e0464 */
[----:B------:R-:W-:-:S04]  /*4b460*/  IMAD.WIDE.U32 R114, P0, R66, -0x39c4fa40, R90 ;  /* 0xc63b05c042727825 */ /* 0x000fc8000780005a */
[----:B------:R-:W-:-:S04]  /*4b470*/  IMAD.WIDE.U32 R88, R66, 0x6ca1493b, RZ ;  /* 0x6ca1493b42587825 */ /* 0x000fc800078e00ff */
[----:B------:R-:W-:-:S04]  /*4b480*/  IMAD.WIDE.U32 R96, R66, 0xf5138f, RZ ;  /* 0x00f5138f42607825 */ /* 0x000fc800078e00ff */
[----:B------:R-:W-:Y:S01]  /*4b490*/  IMAD.X R91, RZ, RZ, RZ, P0 ;  /* 0x000000ffff5b7224 */ /* 0x000fe200000e06ff */
[----:B------:R-:W-:Y:S01]  /*4b4a0*/  IADD3 RZ, P0, PT, R114, R89, RZ ;  /* 0x0000005972ff7210 */ /* 0x000fe20007f1e0ff */
[C---:B------:R-:W-:Y:S02]  /*4b4b0*/  IMAD R67, R66.reuse, -0x39c4fa40, R90 ;  /* 0xc63b05c042437824 */ /* 0x040fe400078e025a */
[----:B------:R-:W-:Y:S02]  /*4b4c0*/  IMAD R93, R66, 0x170b5d44, R98 ;  /* 0x170b5d44425d7824 */ /* 0x000fe400078e0262 */
[----:B------:R-:W-:Y:S02]  /*4b4d0*/  IMAD.MOV.U32 R90, RZ, RZ, R115 ;  /* 0x000000ffff5a7224 */ /* 0x000fe400078e0073 */
[----:B------:R-:W-:Y:S01]  /*4b4e0*/  IMAD.X R99, RZ, RZ, RZ, P5 ;  /* 0x000000ffff637224 */ /* 0x000fe200028e06ff */
[----:B------:R-:W-:Y:S01]  /*4b4f0*/  IADD3 RZ, P5, PT, R112, R97, RZ ;  /* 0x0000006170ff7210 */ /* 0x000fe20007fbe0ff */
[----:B------:R-:W-:-:S02]  /*4b500*/  IMAD.MOV.U32 R98, RZ, RZ, R113 ;  /* 0x000000ffff627224 */ /* 0x000fc400078e0071 */
[----:B------:R-:W-:-:S04]  /*4b510*/  IMAD.WIDE.U32 R112, R83, 0x17c510ea, RZ ;  /* 0x17c510ea53707825 */ /* 0x000fc800078e00ff */
[----:B------:R-:W-:Y:S02]  /*4b520*/  IMAD.IADD R115, R93, 0x1, R111 ;  /* 0x000000015d737824 */ /* 0x000fe400078e026f */
[----:B------:R-:W-:Y:S01]  /*4b530*/  IMAD.WIDE.U32.X R90, R83, -0x39c4fa40, R90, P0 ;  /* 0xc63b05c0535a7825 */ /* 0x000fe200000e045a */
[----:B------:R-:W-:-:S03]  /*4b540*/  IADD3 RZ, P0, PT, R106, R110, RZ ;  /* 0x0000006e6aff7210 */ /* 0x000fc60007f1e0ff */
[----:B------:R-:W-:Y:S01]  /*4b550*/  IMAD.WIDE.U32 R16, R32, R30, R16 ;  /* 0x0000001e20107225 */ /* 0x000fe200078e0010 */
[----:B------:R-:W-:-:S03]  /*4b560*/  IADD3.X RZ, P0, PT, R107, R115, RZ, P0, !PT ;  /* 0x000000736bff7210 */ /* 0x000fc6000071e4ff */
[C---:B------:R-:W-:Y:S01]  /*4b570*/  IMAD R15, R66.reuse, 0x1ae3a46, R112 ;  /* 0x01ae3a46420f7824 */ /* 0x040fe200078e0270 */
[----:B------:R-:W-:Y:S01]  /*4b580*/  IADD3 R115, PT, PT, R17, R20, RZ ;  /* 0x0000001411737210 */ /* 0x000fe20007ffe0ff */
[----:B------:R-:W-:Y:S01]  /*4b590*/  IMAD.WIDE.U32.X R98, R83, 0x1a22d9f3, R98, P5 ;  /* 0x1a22d9f353627825 */ /* 0x000fe200028e0462 */
[----:B------:R-:W-:Y:S02]  /*4b5a0*/  IADD3.X R20, P0, PT, R21, R108, RZ, P0, !PT ;  /* 0x0000006c15147210 */ /* 0x000fe4000071e4ff */
[----:B------:R-:W-:Y:S01]  /*4b5b0*/  SHF.L.W.U32.HI R77, R77, 0x1, R16 ;  /* 0x000000014d4d7819 */ /* 0x000fe20000010e10 */
[----:B------:R-:W-:Y:S01]  /*4b5c0*/  IMAD.WIDE.U32 R112, P5, R66, 0x1ae3a46, R112 ;  /* 0x01ae3a4642707825 */ /* 0x000fe200078a0070 */
[----:B------:R-:W-:Y:S02]  /*4b5d0*/  IADD3.X R108, P0, PT, R71, R109, RZ, P0, !PT ;  /* 0x0000006d476c7210 */ /* 0x000fe4000071e4ff */
[----:B------:R-:W-:Y:S01]  /*4b5e0*/  SHF.L.W.U32.HI R17, R16, 0x1, R115 ;  /* 0x0000000110117819 */ /* 0x000fe20000010e73 */
[----:B------:R-:W-:-:S04]  /*4b5f0*/  IMAD.WIDE.U32 R84, R66, 0x17c510ea, RZ ;  /* 0x17c510ea42547825 */ /* 0x000fc800078e00ff */
[----:B------:R-:W-:Y:S01]  /*4b600*/  IMAD.MOV.U32 R110, RZ, RZ, R113 ;  /* 0x000000ffff6e7224 */ /* 0x000fe200078e0071 */
[----:B------:R-:W-:Y:S01]  /*4b610*/  IADD3.X R113, P1, PT, R72, R117, RZ, P1, !PT ;  /* 0x0000007548717210 */ /* 0x000fe20000f3e4ff */
[----:B------:R-:W-:Y:S01]  /*4b620*/  IMAD.X R111, RZ, RZ, RZ, P5 ;  /* 0x000000ffff6f7224 */ /* 0x000fe200028e06ff */
[----:B------:R-:W-:Y:S01]  /*4b630*/  IADD3 RZ, P5, PT, R112, R85, RZ ;  /* 0x0000005570ff7210 */ /* 0x000fe20007fbe0ff */
[----:B------:R-:W-:Y:S01]  /*4b640*/  IMAD.WIDE.U32 R106, R66, 0x30000000, R106 ;  /* 0x30000000426a7825 */ /* 0x000fe200078e006a */
[----:B------:R-:W-:-:S03]  /*4b650*/  IADD3.X R112, P1, PT, R77, R102, RZ, P1, !PT ;  /* 0x000000664d707210 */ /* 0x000fc60000f3e4ff */
[----:B------:R-:W-:Y:S01]  /*4b660*/  IMAD.IADD R93, R107, 0x1, R93 ;  /* 0x000000016b5d7824 */ /* 0x000fe200078e025d */
[----:B------:R-:W-:Y:S01]  /*4b670*/  IADD3.X R107, P1, PT, R17, R103, RZ, P1, !PT ;  /* 0x00000067116b7210 */ /* 0x000fe20000f3e4ff */
[----:B------:R-:W-:Y:S01]  /*4b680*/  IMAD.WIDE.U32.X R76, R83, 0x1ae3a46, R110, P5 ;  /* 0x01ae3a46534c7825 */ /* 0x000fe200028e046e */
[----:B------:R-:W-:-:S03]  /*4b690*/  IADD3.X R110, P5, PT, R20, R39, RZ, P0, !PT ;  /* 0x00000027146e7210 */ /* 0x000fc600007be4ff */
[----:B------:R-:W-:Y:S01]  /*4b6a0*/  IMAD.WIDE.U32 R16, R106, -0x1, RZ ;  /* 0xffffffff6a107825 */ /* 0x000fe200078e00ff */
[----:B------:R-:W-:Y:S02]  /*4b6b0*/  IADD3.X R111, P5, PT, R108, R113, RZ, P5, !PT ;  /* 0x000000716c6f7210 */ /* 0x000fe40002fbe4ff */
[----:B------:R-:W-:Y:S01]  /*4b6c0*/  IADD3 RZ, P0, PT, R110, R104, RZ ;  /* 0x000000686eff7210 */ /* 0x000fe20007f1e0ff */
[----:B------:R-:W-:Y:S01]  /*4b6d0*/  IMAD R71, R106, -0x7af74001, -R93 ;  /* 0x8508bfff6a477824 */ /* 0x000fe200078e0a5d */
[----:B------:R-:W-:Y:S01]  /*4b6e0*/  IADD3.X R39, P5, PT, RZ, RZ, RZ, P5, !PT ;  /* 0x000000ffff277210 */ /* 0x000fe20002fbe4ff */
[----:B------:R-:W-:Y:S02]  /*4b6f0*/  IMAD.IADD R83, R119, 0x1, R105 ;  /* 0x0000000177537824 */ /* 0x000fe400078e0269 */
[----:B------:R-:W-:Y:S02]  /*4b700*/  IMAD.IADD R71, R17, 0x1, R71 ;  /* 0x0000000111477824 */ /* 0x000fe400078e0247 */
[----:B------:R-:W-:Y:S01]  /*4b710*/  IMAD.WIDE.U32.X R20, R31, R31, R94, P2 ;  /* 0x0000001f1f147225 */ /* 0x000fe200010e045e */
[----:B------:R-:W-:-:S03]  /*4b720*/  IADD3.X RZ, P2, PT, R111, R83, RZ, P0, !PT ;  /* 0x000000536fff7210 */ /* 0x000fc6000075e4ff */
[----:B------:R-:W-:Y:S01]  /*4b730*/  IMAD.WIDE.U32 R94, R16, 0x1, RZ ;  /* 0x00000001105e7825 */ /* 0x000fe200078e00ff */
[----:B------:R-:W-:-:S03]  /*4b740*/  IADD3.X R39, P2, PT, R39, R100, RZ, P2, !PT ;  /* 0x0000006427277210 */ /* 0x000fc6000175e4ff */
[----:B------:R-:W-:Y:S01]  /*4b750*/  IMAD.WIDE.U32 R102, R71, 0x1, RZ ;  /* 0x0000000147667825 */ /* 0x000fe200078e00ff */
[----:B------:R-:W-:-:S03]  /*4b760*/  IADD3 RZ, P0, PT, R106, R94, RZ ;  /* 0x0000005e6aff7210 */ /* 0x000fc60007f1e0ff */
[----:B------:R-:W-:Y:S02]  /*4b770*/  IMAD.X R83, RZ, RZ, RZ, P5 ;  /* 0x000000ffff537224 */ /* 0x000fe400028e06ff */
[----:B------:R-:W-:-:S03]  /*4b780*/  IMAD.WIDE.U32 R68, R33, R30, R68 ;  /* 0x0000001e21447225 */ /* 0x000fc600078e0044 */
[----:B------:R-:W-:Y:S01]  /*4b790*/  IADD3.X R100, P2, PT, R83, R101, RZ, P2, !PT ;  /* 0x0000006553647210 */ /* 0x000fe2000175e4ff */
[C---:B------:R-:W-:Y:S01]  /*4b7a0*/  IMAD R94, R16.reuse, -0x7af74000, R102 ;  /* 0x8508c000105e7824 */ /* 0x040fe200078e0266 */
[----:B------:R-:W-:Y:S01]  /*4b7b0*/  SHF.L.W.U32.HI R17, R115, 0x1, R68 ;  /* 0x0000000173117819 */ /* 0x000fe20000010e44 */
[----:B------:R-:W-:-:S03]  /*4b7c0*/  IMAD.WIDE.U32 R102, P5, R16, -0x7af74000, R102 ;  /* 0x8508c00010667825 */ /* 0x000fc600078a0066 */
[----:B------:R-:W-:Y:S01]  /*4b7d0*/  IADD3.X R113, P1, PT, R17, R92, RZ, P1, !PT ;  /* 0x0000005c11717210 */ /* 0x000fe20000f3e4ff */
[----:B------:R-:W-:Y:S01]  /*4b7e0*/  IMAD.IADD R143, R69, 0x1, R82 ;  /* 0x00000001458f7824 */ /* 0x000fe200078e0252 */
[----:B------:R-:W-:Y:S01]  /*4b7f0*/  IADD3 R17, PT, PT, R41, R97, RZ ;  /* 0x0000006129117210 */ /* 0x000fe20007ffe0ff */
[----:B------:R-:W-:Y:S01]  /*4b800*/  IMAD.X R69, RZ, RZ, RZ, P5 ;  /* 0x000000ffff457224 */ /* 0x000fe200028e06ff */
[C---:B------:R-:W-:Y:S01]  /*4b810*/  IADD3 RZ, P5, PT, R95.reuse, R102, RZ ;  /* 0x000000665fff7210 */ /* 0x040fe20007fbe0ff */
[----:B------:R-:W-:Y:S01]  /*4b820*/  IMAD.IADD R92, R95, 0x1, R94 ;  /* 0x000000015f5c7824 */ /* 0x000fe200078e025e */
[----:B------:R-:W-:Y:S01]  /*4b830*/  IADD3.X R102, P2, PT, R39, R112, RZ, P2, !PT ;  /* 0x0000007027667210 */ /* 0x000fe2000175e4ff */
[----:B------:R-:W-:Y:S01]  /*4b840*/  IMAD.WIDE.U32 R82, R71, 0x30000000, RZ ;  /* 0x3000000047527825 */ /* 0x000fe200078e00ff */
[----:B------:R-:W-:Y:S02]  /*4b850*/  SHF.L.W.U32.HI R72, R68, 0x1, R143 ;  /* 0x0000000144487819 */ /* 0x000fe40000010e8f */
[----:B------:R-:W-:Y:S01]  /*4b860*/  IADD3.X RZ, P0, PT, R93, R92, RZ, P0, !PT ;  /* 0x0000005c5dff7210 */ /* 0x000fe2000071e4ff */
[----:B------:R-:W-:Y:S01]  /*4b870*/  IMAD.MOV.U32 R68, RZ, RZ, R103 ;  /* 0x000000ffff447224 */ /* 0x000fe200078e0067 */
[----:B------:R-:W-:Y:S01]  /*4b880*/  IADD3.X R103, P2, PT, R100, R107, RZ, P2, !PT ;  /* 0x0000006b64677210 */ /* 0x000fe2000175e4ff */
[----:B------:R-:W-:Y:S01]  /*4b890*/  IMAD.WIDE.U32 R108, R16, 0x30000000, RZ ;  /* 0x30000000106c7825 */ /* 0x000fe200078e00ff */
[----:B------:R-:W-:-:S02]  /*4b8a0*/  IADD3.X R94, P1, PT, R72, R81, RZ, P1, !PT ;  /* 0x00000051485e7210 */ /* 0x000fc40000f3e4ff */
[----:B------:R-:W-:Y:S01]  /*4b8b0*/  IADD3.X R39, P2, PT, RZ, RZ, RZ, P2, !PT ;  /* 0x000000ffff277210 */ /* 0x000fe2000175e4ff */
[----:B------:R-:W-:-:S04]  /*4b8c0*/  IMAD.WIDE.U32.X R68, R71, -0x7af74000, R68, P5 ;  /* 0x8508c00047447825 */ /* 0x000fc800028e0444 */
[----:B------:R-:W-:-:S04]  /*4b8d0*/  IMAD.WIDE.U32 R92, P5, R16, 0x170b5d44, R82 ;  /* 0x170b5d44105c7825 */ /* 0x000fc800078a0052 */
[----:B------:R-:W-:Y:S01]  /*4b8e0*/  IMAD.X R107, RZ, RZ, RZ, P5 ;  /* 0x000000ffff6b7224 */ /* 0x000fe200028e06ff */
[----:B------:R-:W-:Y:S01]  /*4b8f0*/  IADD3 RZ, P5, PT, R92, R109, RZ ;  /* 0x0000006d5cff7210 */ /* 0x000fe20007fbe0ff */
        /* <DEDUP_REMOVED lines=8> */
[----:B------:R-:W-:Y:S01]  /*4b980*/  IMAD R147, R16, 0x170b5d44, R82 ;  /* 0x170b5d4410937824 */ /* 0x000fe200078e0252 */
[----:B------:R-:W-:Y:S01]  /*4b990*/  IADD3.X R68, P5, PT, RZ, R69, RZ, P5, !PT ;  /* 0x00000045ff447210 */ /* 0x000fe20002fbe4ff */
[----:B------:R-:W-:Y:S01]  /*4b9a0*/  IMAD.WIDE.U32 R82, R71, -0x45f6b800, RZ ;  /* 0xba09480047527825 */ /* 0x000fe200078e00ff */
[----:B------:R-:W-:Y:S02]  /*4b9b0*/  IADD3.X R99, P0, PT, R81, R99, RZ, P0, !PT ;  /* 0x0000006351637210 */ /* 0x000fe4000071e4ff */
[----:B------:R-:W-:Y:S01]  /*4b9c0*/  IADD3.X R110, P5, PT, R17, R110, RZ, P5, !PT ;  /* 0x0000006e116e7210 */ /* 0x000fe20002fbe4ff */
[----:B------:R-:W-:Y:S01]  /*4b9d0*/  IMAD.IADD R39, R111, 0x1, R119 ;  /* 0x000000016f277824 */ /* 0x000fe200078e0277 */
[----:B------:R-:W-:Y:S01]  /*4b9e0*/  IADD3.X R98, P0, PT, R98, R113, RZ, P0, !PT ;  /* 0x0000007162627210 */ /* 0x000fe2000071e4ff */
[----:B------:R-:W-:-:S02]  /*4b9f0*/  IMAD R72, R16, 0x1ef3622f, R82 ;  /* 0x1ef3622f10487824 */ /* 0x000fc400078e0252 */
[----:B------:R-:W-:Y:S01]  /*4ba00*/  IMAD.WIDE.U32 R82, P2, R16, 0x1ef3622f, R82 ;  /* 0x1ef3622f10527825 */ /* 0x000fe20007840052 */
[----:B------:R-:W-:Y:S02]  /*4ba10*/  IADD3.X R111, P5, PT, R68, R39, RZ, P5, !PT ;  /* 0x00000027446f7210 */ /* 0x000fe40002fbe4ff */
[----:B------:R-:W-:Y:S01]  /*4ba20*/  IADD3.X R99, P0, PT, R99, R94, RZ, P0, !PT ;  /* 0x0000005e63637210 */ /* 0x000fe2000071e4ff */
[----:B------:R-:W-:Y:S01]  /*4ba30*/  IMAD.WIDE.U32 R104, R16, -0x45f6b800, RZ ;  /* 0xba09480010687825 */ /* 0x000fe200078e00ff */
[----:B------:R-:W-:Y:S02]  /*4ba40*/  IADD3.X R121, P5, PT, RZ, RZ, RZ, P5, !PT ;  /* 0x000000ffff797210 */ /* 0x000fe40002fbe4ff */
        /* <DEDUP_REMOVED lines=11> */
[----:B------:R-:W-:Y:S01]  /*4bb00*/  IMAD.WIDE.U32.X R96, R71, 0x1ef3622f, R96, P2 ;  /* 0x1ef3622f47607825 */ /* 0x000fe200010e0460 */
[----:B------:R-:W-:-:S03]  /*4bb10*/  IADD3 RZ, P0, PT, R68, R95, RZ ;  /* 0x0000005f44ff7210 */ /* 0x000fc60007f1e0ff */
[----:B------:R-:W-:-:S04]  /*4bb20*/  IMAD.WIDE.U32 R82, R16, 0x6ca1493b, RZ ;  /* 0x6ca1493b10527825 */ /* 0x000fc800078e00ff */
[----:B------:R-:W-:-:S04]  /*4bb30*/  IMAD.WIDE.U32 R114, P2, R16, -0x39c4fa40, R92 ;  /* 0xc63b05c010727825 */ /* 0x000fc8000784005c */
[----:B------:R-:W-:Y:S02]  /*4bb40*/  IMAD R39, R16, -0x39c4fa40, R92 ;  /* 0xc63b05c010277824 */ /* 0x000fe400078e025c */
[----:B------:R-:W-:Y:S02]  /*4bb50*/  IMAD.X R93, RZ, RZ, RZ, P5 ;  /* 0x000000ffff5d7224 */ /* 0x000fe400028e06ff */
[----:B------:R-:W-:Y:S01]  /*4bb60*/  IMAD.X R117, RZ, RZ, RZ, P2 ;  /* 0x000000ffff757224 */ /* 0x000fe200010e06ff */
[----:B------:R-:W-:Y:S01]  /*4bb70*/  IADD3 RZ, P2, PT, R114, R83, RZ ;  /* 0x0000005372ff7210 */ /* 0x000fe20007f5e0ff */
[----:B------:R-:W-:Y:S02]  /*4bb80*/  IMAD.MOV.U32 R92, RZ, RZ, R69 ;  /* 0x000000ffff5c7224 */ /* 0x000fe400078e0045 */
[----:B------:R-:W-:Y:S02]  /*4bb90*/  IMAD.MOV.U32 R116, RZ, RZ, R115 ;  /* 0x000000ffff747224 */ /* 0x000fe400078e0073 */
[----:B------:R-:W-:-:S02]  /*4bba0*/  IMAD.IADD R81, R147, 0x1, R109 ;  /* 0x0000000193517824 */ /* 0x000fc400078e026d */
[----:B------:R-:W-:Y:S01]  /*4bbb0*/  IMAD.WIDE.U32.X R92, R71, 0x1a22d9f3, R92, P0 ;  /* 0x1a22d9f3475c7825 */ /* 0x000fe200000e045c */
[----:B------:R-:W-:-:S03]  /*4bbc0*/  IADD3 RZ, P0, PT, R110, R108, RZ ;  /* 0x0000006c6eff7210 */ /* 0x000fc60007f1e0ff */
[----:B------:R-:W-:Y:S01]  /*4bbd0*/  IMAD.WIDE.U32 R114, R33, R32, R86 ;  /* 0x0000002021727225 */ /* 0x000fe200078e0056 */
[----:B------:R-:W-:-:S03]  /*4bbe0*/  IADD3.X RZ, P0, PT, R111, R81, RZ, P0, !PT ;  /* 0x000000516fff7210 */ /* 0x000fc6000071e4ff */
[----:B------:R-:W-:Y:S01]  /*4bbf0*/  IMAD.IADD R89, R67, 0x1, R89 ;  /* 0x0000000143597824 */ /* 0x000fe200078e0259 */
[----:B------:R-:W-:Y:S01]  /*4bc00*/  SHF.L.W.U32.HI R81, R143, 0x1, R114 ;  /* 0x000000018f517819 */ /* 0x000fe20000010e72 */
[----:B------:R-:W-:Y:S01]  /*4bc10*/  IMAD.WIDE.U32.X R86, R71, -0x39c4fa40, R116, P2 ;  /* 0xc63b05c047567825 */ /* 0x000fe200010e0474 */
[----:B------:R-:W-:Y:S02]  /*4bc20*/  IADD3 RZ, P2, PT, R98, R88, RZ ;  /* 0x0000005862ff7210 */ /* 0x000fe40007f5e0ff */
[----:B------:R-:W-:Y:S01]  /*4bc30*/  IADD3.X R109, P1, PT, R81, R20, RZ, P1, !PT ;  /* 0x00000014516d7210 */ /* 0x000fe20000f3e4ff */
[----:B------:R-:W-:Y:S01]  /*4bc40*/  IMAD.WIDE.U32 R112, R71, 0x17c510ea, RZ ;  /* 0x17c510ea47707825 */ /* 0x000fe200078e00ff */
[----:B------:R-:W-:Y:S02]  /*4bc50*/  IADD3.X RZ, P2, PT, R99, R89, RZ, P2, !PT ;  /* 0x0000005963ff7210 */ /* 0x000fe4000175e4ff */
[----:B------:R-:W-:Y:S01]  /*4bc60*/  IADD3.X R81, P0, PT, R121, R106, RZ, P0, !PT ;  /* 0x0000006a79517210 */ /* 0x000fe2000071e4ff */
[----:B------:R-:W-:Y:S01]  /*4bc70*/  IMAD.IADD R145, R115, 0x1, R40 ;  /* 0x0000000173917824 */ /* 0x000fe200078e0228 */
[----:B------:R-:W-:Y:S01]  /*4bc80*/  IADD3.X R108, P2, PT, R125, R90, RZ, P2, !PT ;  /* 0x0000005a7d6c7210 */ /* 0x000fe2000175e4ff */
[----:B------:R-:W-:Y:S01]  /*4bc90*/  IMAD.WIDE.U32 R118, P5, R16, 0x1ae3a46, R112 ;  /* 0x01ae3a4610767825 */ /* 0x000fe200078a0070 */
[----:B------:R-:W-:-:S02]  /*4bca0*/  IADD3.X R106, P0, PT, R123, R107, RZ, P0, !PT ;  /* 0x0000006b7b6a7210 */ /* 0x000fc4000071e4ff */
[----:B------:R-:W-:Y:S01]  /*4bcb0*/  SHF.L.W.U32.HI R115, R114, 0x1, R145 ;  /* 0x0000000172737819 */ /* 0x000fe20000010e91 */
[C---:B------:R-:W-:Y:S01]  /*4bcc0*/  IMAD.WIDE.U32 R110, R16.reuse, 0x30000000, R110 ;  /* 0x30000000106e7825 */ /* 0x040fe200078e006e */
[----:B------:R-:W-:Y:S02]  /*4bcd0*/  IADD3.X R88, P2, PT, R133, R91, RZ, P2, !PT ;  /* 0x0000005b85587210 */ /* 0x000fe4000175e4ff */
[----:B------:R-:W-:Y:S01]  /*4bce0*/  IADD3.X R115, P1, PT, R115, R21, RZ, P1, !PT ;  /* 0x0000001573737210 */ /* 0x000fe20000f3e4ff */
[----:B------:R-:W-:Y:S01]  /*4bcf0*/  IMAD R17, R16, 0x1ae3a46, R112 ;  /* 0x01ae3a4610117824 */ /* 0x000fe200078e0270 */
[----:B------:R-:W-:Y:S01]  /*4bd00*/  IADD3.X R108, P2, PT, R108, R109, RZ, P2, !PT ;  /* 0x0000006d6c6c7210 */ /* 0x000fe2000175e4ff */
[----:B------:R-:W-:Y:S01]  /*4bd10*/  IMAD.MOV.U32 R112, RZ, RZ, R119 ;  /* 0x000000ffff707224 */ /* 0x000fe200078e0077 */
[----:B------:R-:W-:Y:S01]  /*4bd20*/  IADD3 R119, PT, PT, R111, R147, RZ ;  /* 0x000000936f777210 */ /* 0x000fe20007ffe0ff */
[----:B------:R-:W-:Y:S01]  /*4bd30*/  IMAD.WIDE.U32 R102, R66, 0xf5138f, R102 ;  /* 0x00f5138f42667825 */ /* 0x000fe200078e0066 */
[----:B------:R-:W-:-:S03]  /*4bd40*/  IADD3.X R109, P2, PT, R88, R115, RZ, P2, !PT ;  /* 0x00000073586d7210 */ /* 0x000fc6000175e4ff */
[----:B------:R-:W-:Y:S01]  /*4bd50*/  IMAD.WIDE.U32 R68, R16, 0x17c510ea, RZ ;  /* 0x17c510ea10447825 */ /* 0x000fe200078e00ff */
[----:B------:R-:W-:-:S03]  /*4bd60*/  IADD3.X R90, P0, PT, R81, R102, RZ, P0, !PT ;  /* 0x00000066515a7210 */ /* 0x000fc6000071e4ff */
[----:B------:R-:W-:Y:S02]  /*4bd70*/  IMAD.IADD R89, R103, 0x1, R41 ;  /* 0x0000000167597824 */ /* 0x000fe400078e0229 */
[----:B------:R-:W-:-:S03]  /*4bd80*/  IMAD.WIDE.U32 R20, R110, -0x1, RZ ;  /* 0xffffffff6e147825 */ /* 0x000fc600078e00ff */
[----:B------:R-:W-:Y:S01]  /*4bd90*/  IADD3.X R91, P0, PT, R106, R89, RZ, P0, !PT ;  /* 0x000000596a5b7210 */ /* 0x000fe2000071e4ff */
[----:B------:R-:W-:Y:S02]  /*4bda0*/  IMAD R81, R110, -0x7af74001, -R119 ;  /* 0x8508bfff6e517824 */ /* 0x000fe400078e0a77 */
[----:B------:R-:W-:Y:S01]  /*4bdb0*/  IMAD.X R113, RZ, RZ, RZ, P5 ;  /* 0x000000ffff717224 */ /* 0x000fe200028e06ff */
[----:B------:R-:W-:Y:S01]  /*4bdc0*/  IADD3 RZ, P5, PT, R118, R69, RZ ;  /* 0x0000004576ff7210 */ /* 0x000fe20007fbe0ff */
[----:B------:R-:W-:Y:S02]  /*4bdd0*/  IMAD.IADD R115, R21, 0x1, R81 ;  /* 0x0000000115737824 */ /* 0x000fe400078e0251 */
[----:B------:R-:W-:Y:S01]  /*4bde0*/  IMAD.WIDE.U32.X R88, R34, R34, R78, P3 ;  /* 0x0000002222587225 */ /* 0x000fe200018e044e */
[----:B------:R-:W-:-:S03]  /*4bdf0*/  IADD3 RZ, P3, PT, R90, R104, RZ ;  /* 0x000000685aff7210 */ /* 0x000fc60007f7e0ff */
[----:B------:R-:W-:Y:S01]  /*4be00*/  IMAD.WIDE.U32.X R40, R71, 0x1ae3a46, R112, P5 ;  /* 0x01ae3a4647287825 */ /* 0x000fe200028e0470 */
[----:B------:R-:W-:Y:S02]  /*4be10*/  IADD3.X R111, P5, PT, RZ, RZ, RZ, P0, !PT ;  /* 0x000000ffff6f7210 */ /* 0x000fe400007be4ff */
[----:B------:R-:W-:Y:S01]  /*4be20*/  IADD3.X R121, P0, PT, RZ, RZ, RZ, P2, !PT ;  /* 0x000000ffff797210 */ /* 0x000fe2000171e4ff */
[----:B------:R-:W-:-:S04]  /*4be30*/  IMAD.WIDE.U32 R102, R115, 0x1, RZ ;  /* 0x0000000173667825 */ /* 0x000fc800078e00ff */
[----:B------:R-:W-:Y:S02]  /*4be40*/  IMAD.IADD R71, R72, 0x1, R105 ;  /* 0x0000000148477824 */ /* 0x000fe400078e0269 */
[----:B------:R-:W-:Y:S02]  /*4be50*/  IMAD.X R117, RZ, RZ, RZ, P5 ;  /* 0x000000ffff757224 */ /* 0x000fe400028e06ff */
[----:B------:R-:W-:Y:S01]  /*4be60*/  IMAD.WIDE.U32 R78, R20, 0x1, RZ ;  /* 0x00000001144e7825 */ /* 0x000fe200078e00ff */
[----:B------:R-:W-:-:S03]  /*4be70*/  IADD3.X RZ, P3, PT, R91, R71, RZ, P3, !PT ;  /* 0x000000475bff7210 */ /* 0x000fc60001f7e4ff */
[----:B------:R-:W-:Y:S01]  /*4be80*/  IMAD.WIDE.U32 R74, R35, R32, R74 ;  /* 0x00000020234a7225 */ /* 0x000fe200078e004a */
[----:B------:R-:W-:Y:S02]  /*4be90*/  IADD3.X R111, P3, PT, R111, R96, RZ, P3, !PT ;  /* 0x000000606f6f7210 */ /* 0x000fe40001f7e4ff */
[----:B------:R-:W-:Y:S01]  /*4bea0*/  IADD3 RZ, P2, PT, R110, R78, RZ ;  /* 0x0000004e6eff7210 */ /* 0x000fe20007f5e0ff */
[----:B------:R-:W-:Y:S01]  /*4beb0*/  IMAD.WIDE.U32 R104, P5, R20, -0x7af74000, R102 ;  /* 0x8508c00014687825 */ /* 0x000fe200078a0066 */
[----:B------:R-:W-:-:S03]  /*4bec0*/  IADD3.X R97, P3, PT, R117, R97, RZ, P3, !PT ;  /* 0x0000006175617210 */ /* 0x000fc60001f7e4ff */
[----:B------:R-:W-:Y:S01]  /*4bed0*/  IMAD.IADD R143, R75, 0x1, R80 ;  /* 0x000000014b8f7824 */ /* 0x000fe200078e0250 */
[----:B------:R-:W-:Y:S01]  /*4bee0*/  MOV R106, R105 ;  /* 0x00000069006a7202 */ /* 0x000fe20000000f00 */
[----:B------:R-:W-:Y:S01]  /*4bef0*/  IMAD.X R107, RZ, RZ, RZ, P5 ;  /* 0x000000ffff6b7224 */ /* 0x000fe200028e06ff */
[----:B------:R-:W-:Y:S01]  /*4bf00*/  IADD3 RZ, P5, PT, R79, R104, RZ ;  /* 0x000000684fff7210 */ /* 0x000fe20007fbe0ff */
[----:B------:R-:W-:-:S04]  /*4bf10*/  IMAD.WIDE.U32 R80, R115, 0x30000000, RZ ;  /* 0x3000000073507825 */ /* 0x000fc800078e00ff */
[----:B------:R-:W-:Y:S01]  /*4bf20*/  IMAD.X R123, RZ, RZ, RZ, P0 ;  /* 0x000000ffff7b7224 */ /* 0x000fe200000e06ff */
[----:B------:R-:W-:Y:S01]  /*4bf30*/  IADD3 RZ, P0, PT, R108, R84, RZ ;  /* 0x000000546cff7210 */ /* 0x000fe20007f1e0ff */
[----:B------:R-:W-:Y:S02]  /*4bf40*/  IMAD.IADD R21, R15, 0x1, R85 ;  /* 0x000000010f157824 */ /* 0x000fe400078e0255 */
[C---:B------:R-:W-:Y:S02]  /*4bf50*/  IMAD R75, R20.reuse, -0x7af74000, R102 ;  /* 0x8508c000144b7824 */ /* 0x040fe400078e0266 */
[----:B------:R-:W-:Y:S01]  /*4bf60*/  IMAD.WIDE.U32.X R106, R115, -0x7af74000, R106, P5 ;  /* 0x8508c000736a7825 */ /* 0x000fe200028e046a */
[----:B------:R-:W-:Y:S02]  /*4bf70*/  IADD3.X RZ, P0, PT, R109, R21, RZ, P0, !PT ;  /* 0x000000156dff7210 */ /* 0x000fe4000071e4ff */
[----:B------:R-:W-:Y:S01]  /*4bf80*/  SHF.L.W.U32.HI R21, R145, 0x1, R74 ;  /* 0x0000000191157819 */ /* 0x000fe20000010e4a */
[----:B------:R-:W-:Y:S01]  /*4bf90*/  IMAD.WIDE.U32 R84, P5, R20, 0x170b5d44, R80 ;  /* 0x170b5d4414547825 */ /* 0x000fe200078a0050 */
[----:B------:R-:W-:-:S02]  /*4bfa0*/  SHF.L.W.U32.HI R74, R74, 0x1, R143 ;  /* 0x000000014a4a7819 */ /* 0x000fc40000010e8f */
[----:B------:R-:W-:Y:S01]  /*4bfb0*/  IADD3.X R125, P1, PT, R21, R70, RZ, P1, !PT ;  /* 0x00000046157d7210 */ /* 0x000fe20000f3e4ff */
[----:B------:R-:W-:-:S04]  /*4bfc0*/  IMAD.WIDE.U32 R102, R20, 0x30000000, RZ ;  /* 0x3000000014667825 */ /* 0x000fc800078e00ff */
[----:B------:R-:W-:Y:S02]  /*4bfd0*/  IMAD R145, R20, 0x170b5d44, R80 ;  /* 0x170b5d4414917824 */ /* 0x000fe400078e0250 */
[----:B------:R-:W-:Y:S01]  /*4bfe0*/  IMAD.X R71, RZ, RZ, RZ, P5 ;  /* 0x000000ffff477224 */ /* 0x000fe200028e06ff */
[----:B------:R-:W-:Y:S01]  /*4bff0*/  IADD3 RZ, P5, PT, R84, R103, RZ ;  /* 0x0000006754ff7210 */ /* 0x000fe20007fbe0ff */
[----:B------:R-:W-:-:S04]  /*4c000*/  IMAD.WIDE.U32 R80, R115, -0x45f6b800, RZ ;  /* 0xba09480073507825 */ /* 0x000fc800078e00ff */
[----:B------:R-:W-:Y:S02]  /*4c010*/  IMAD.MOV.U32 R70, RZ, RZ, R85 ;  /* 0x000000ffff467224 */ /* 0x000fe400078e0055 */
[----:B------:R-:W-:-:S04]  /*4c020*/  IMAD.WIDE.U32 R98, R66, 0x6ca1493b, R98 ;  /* 0x6ca1493b42627825 */ /* 0x000fc800078e0062 */
[----:B------:R-:W-:Y:S01]  /*4c030*/  IMAD.WIDE.U32 R112, R66, 0x17c510ea, R108 ;  /* 0x17c510ea42707825 */ /* 0x000fe200078e006c */
[----:B------:R-:W-:Y:S02]  /*4c040*/  IADD3.X R110, P3, PT, R111, R98, RZ, P3, !PT ;  /* 0x000000626f6e7210 */ /* 0x000fe40001f7e4ff */
[----:B------:R-:W-:Y:S01]  /*4c050*/  IADD3.X R98, P0, PT, R121, R76, RZ, P0, !PT ;  /* 0x0000004c79627210 */ /* 0x000fe2000071e4ff */
[----:B------:R-:W-:Y:S01]  /*4c060*/  IMAD R96, R20, 0x1ef3622f, R80 ;  /* 0x1ef3622f14607824 */ /* 0x000fe200078e0250 */
[----:B------:R-:W-:Y:S01]  /*4c070*/  IADD3.X R121, P1, PT, R74, R23, RZ, P1, !PT ;  /* 0x000000174a797210 */ /* 0x000fe20000f3e4ff */
[----:B------:R-:W-:Y:S01]  /*4c080*/  IMAD.WIDE.U32.X R108, R115, 0x170b5d44, R70, P5 ;  /* 0x170b5d44736c7825 */ /* 0x000fe200028e0446 */
[----:B------:R-:W-:-:S03]  /*4c090*/  IADD3.X R100, P0, PT, R123, R77, RZ, P0, !PT ;  /* 0x0000004d7b647210 */ /* 0x000fc6000071e4ff */
[----:B------:R-:W-:-:S04]  /*4c0a0*/  IMAD.WIDE.U32 R80, P5, R20, 0x1ef3622f, R80 ;  /* 0x1ef3622f14507825 */ /* 0x000fc800078a0050 */
[----:B------:R-:W-:-:S04]  /*4c0b0*/  IMAD.WIDE.U32 R104, R20, -0x45f6b800, RZ ;  /* 0xba09480014687825 */ /* 0x000fc800078e00ff */
[----:B------:R-:W-:Y:S02]  /*4c0c0*/  IMAD.IADD R78, R99, 0x1, R67 ;  /* 0x00000001634e7824 */ /* 0x000fe400078e0243 */
[----:B------:R-:W-:Y:S01]  /*4c0d0*/  IMAD.X R85, RZ, RZ, RZ, P5 ;  /* 0x000000ffff557224 */ /* 0x000fe200028e06ff */
[----:B------:R-:W-:Y:S01]  /*4c0e0*/  IADD3 RZ, P5, PT, R80, R105, RZ ;  /* 0x0000006950ff7210 */ /* 0x000fe20007fbe0ff */
[----:B------:R-:W-:Y:S01]  /*4c0f0*/  IMAD.WIDE.U32 R66, R115, 0xf5138f, RZ ;  /* 0x00f5138f73427825 */ /* 0x000fe200078e00ff */
[----:B------:R-:W-:-:S03]  /*4c100*/  IADD3.X R111, P3, PT, R97, R78, RZ, P3, !PT ;  /* 0x0000004e616f7210 */ /* 0x000fc60001f7e4ff */
[----:B------:R-:W-:Y:S01]  /*4c110*/  IMAD.MOV.U32 R84, RZ, RZ, R81 ;  /* 0x000000ffff547224 */ /* 0x000fe200078e0051 */
[----:B------:R-:W-:Y:S01]  /*4c120*/  IADD3.X R117, P3, PT, RZ, RZ, RZ, P3, !PT ;  /* 0x000000ffff757210 */ /* 0x000fe20001f7e4ff */
[----:B------:R-:W-:Y:S02]  /*4c130*/  IMAD.IADD R114, R79, 0x1, R75 ;  /* 0x000000014f727824 */ /* 0x000fe400078e024b */
[C---:B------:R-:W-:Y:S02]  /*4c140*/  IMAD R99, R20.reuse, 0x1a22d9f3, R66 ;  /* 0x1a22d9f314637824 */ /* 0x040fe400078e0242 */
[----:B------:R-:W-:Y:S01]  /*4c150*/  IMAD.WIDE.U32.X R84, R115, 0x1ef3622f, R84, P5 ;  /* 0x1ef3622f73547825 */ /* 0x000fe200028e0454 */
[----:B------:R-:W-:Y:S02]  /*4c160*/  IADD3.X RZ, P2, PT, R119, R114, RZ, P2, !PT ;  /* 0x0000007277ff7210 */ /* 0x000fe4000175e4ff */
[----:B------:R-:W-:Y:S01]  /*4c170*/  IADD3.X R119, PT, PT, RZ, RZ, RZ, P3, !PT ;  /* 0x000000ffff777210 */ /* 0x000fe20001ffe4ff */
[----:B------:R-:W-:-:S04]  /*4c180*/  IMAD.WIDE.U32 R66, P5, R20, 0x1a22d9f3, R66 ;  /* 0x1a22d9f314427825 */ /* 0x000fc800078a0042 */
[----:B------:R-:W-:-:S04]  /*4c190*/  IMAD.WIDE.U32 R78, R20, 0xf5138f, RZ ;  /* 0x00f5138f144e7825 */ /* 0x000fc800078e00ff */
[----:B------:R-:W-:Y:S01]  /*4c1a0*/  IMAD.WIDE.U32 R70, R115, 0x6ca1493b, RZ ;  /* 0x6ca1493b73467825 */ /* 0x000fe200078e00ff */
[----:B------:R-:W-:-:S03]  /*4c1b0*/  IADD3 RZ, P3, PT, R66, R79, RZ ;  /* 0x0000004f42ff7210 */ /* 0x000fc60007f7e0ff */
[----:B------:R-:W-:Y:S02]  /*4c1c0*/  IMAD.X R81, RZ, RZ, RZ, P5 ;  /* 0x000000ffff517224 */ /* 0x000fe400028e06ff */
[----:B------:R-:W-:Y:S02]  /*4c1d0*/  IMAD.MOV.U32 R80, RZ, RZ, R67 ;  /* 0x000000ffff507224 */ /* 0x000fe400078e0043 */
[----:B------:R-:W-:-:S04]  /*4c1e0*/  IMAD.WIDE.U32 R76, P5, R20, -0x39c4fa40, R70 ;  /* 0xc63b05c0144c7825 */ /* 0x000fc800078a0046 */
[----:B------:R-:W-:-:S04]  /*4c1f0*/  IMAD.WIDE.U32 R74, R20, 0x6ca1493b, RZ ;  /* 0x6ca1493b144a7825 */ /* 0x000fc800078e00ff */
[----:B------:R-:W-:Y:S02]  /*4c200*/  IMAD.IADD R23, R101, 0x1, R95 ;  /* 0x0000000165177824 */ /* 0x000fe400078e025f */
[----:B------:R-:W-:Y:S01]  /*4c210*/  IMAD.WIDE.U32.X R80, R115, 0x1a22d9f3, R80, P3 ;  /* 0x1a22d9f373507825 */ /* 0x000fe200018e0450 */
[----:B------:R-:W-:-:S03]  /*4c220*/  IADD3 RZ, P3, PT, R110, R94, RZ ;  /* 0x0000005e6eff7210 */ /* 0x000fc60007f7e0ff */
[----:B------:R-:W-:Y:S01]  /*4c230*/  IMAD.X R71, RZ, RZ, RZ, P5 ;  /* 0x000000ffff477224 */ /* 0x000fe200028e06ff */
[----:B------:R-:W-:Y:S01]  /*4c240*/  IADD3 RZ, P5, PT, R76, R75, RZ ;  /* 0x0000004b4cff7210 */ /* 0x000fe20007fbe0ff */
[C---:B------:R-:W-:Y:S01]  /*4c250*/  IMAD R97, R20.reuse, -0x39c4fa40, R70 ;  /* 0xc63b05c014617824 */ /* 0x040fe200078e0246 */
[----:B------:R-:W-:Y:S01]  /*4c260*/  IADD3.X RZ, P3, PT, R111, R23, RZ, P3, !PT ;  /* 0x000000176fff7210 */ /* 0x000fe20001f7e4ff */
[----:B------:R-:W-:Y:S01]  /*4c270*/  IMAD.WIDE.U32 R66, R115, 0x17c510ea, RZ ;  /* 0x17c510ea73427825 */ /* 0x000fe200078e00ff */
[----:B------:R-:W-:Y:S02]  /*4c280*/  IADD3.X R23, P2, PT, RZ, R106, RZ, P2, !PT ;  /* 0x0000006aff177210 */ /* 0x000fe4000175e4ff */
[----:B------:R-:W-:Y:S01]  /*4c290*/  IADD3.X R117, P3, PT, R117, R92, RZ, P3, !PT ;  /* 0x0000005c75757210 */ /* 0x000fe20001f7e4ff */
[----:B------:R-:W-:Y:S01]  /*4c2a0*/  IMAD.MOV.U32 R70, RZ, RZ, R77 ;  /* 0x000000ffff467224 */ /* 0x000fe200078e004d */
[----:B------:R-:W-:Y:S01]  /*4c2b0*/  IADD3.X R106, P2, PT, RZ, R107, RZ, P2, !PT ;  /* 0x0000006bff6a7210 */ /* 0x000fe2000175e4ff */
[----:B------:R-:W-:Y:S01]  /*4c2c0*/  IMAD R21, R20, 0x1ae3a46, R66 ;  /* 0x01ae3a4614157824 */ /* 0x000fe200078e0242 */
[----:B------:R-:W-:Y:S01]  /*4c2d0*/  IADD3.X R92, P3, PT, R119, R93, RZ, P3, !PT ;  /* 0x0000005d775c7210 */ /* 0x000fe20001f7e4ff */
[----:B------:R-:W-:Y:S01]  /*4c2e0*/  IMAD.WIDE.U32.X R70, R115, -0x39c4fa40, R70, P5 ;  /* 0xc63b05c073467825 */ /* 0x000fe200028e0446 */
[----:B------:R-:W-:-:S03]  /*4c2f0*/  IADD3.X R119, P0, PT, R98, R125, RZ, P0, !PT ;  /* 0x0000007d62777210 */ /* 0x000fc6000071e4ff */
[----:B------:R-:W-:-:S04]  /*4c300*/  IMAD.WIDE.U32 R94, P5, R20, 0x1ae3a46, R66 ;  /* 0x01ae3a46145e7825 */ /* 0x000fc800078a0042 */
[----:B------:R-:W-:-:S04]  /*4c310*/  IMAD.WIDE.U32 R66, R20, 0x17c510ea, RZ ;  /* 0x17c510ea14427825 */ /* 0x000fc800078e00ff */
[----:B------:R-:W-:-:S04]  /*4c320*/  IMAD.WIDE.U32 R90, R16, -0x45f6b800, R90 ;  /* 0xba094800105a7825 */ /* 0x000fc800078e005a */
[----:B------:R-:W-:Y:S01]  /*4c330*/  IMAD.X R77, RZ, RZ, RZ, P5 ;  /* 0x000000ffff4d7224 */ /* 0x000fe200028e06ff */
[----:B------:R-:W-:Y:S01]  /*4c340*/  IADD3 RZ, P5, PT, R94, R67, RZ ;  /* 0x000000435eff7210 */ /* 0x000fe20007fbe0ff */
[----:B------:R-:W-:Y:S01]  /*4c350*/  IMAD.IADD R91, R91, 0x1, R72 ;  /* 0x000000015b5b7824 */ /* 0x000fe200078e0248 */
[----:B------:R-:W-:Y:S01]  /*4c360*/  IADD3.X R90, P2, PT, R23, R90, RZ, P2, !PT ;  /* 0x0000005a175a7210 */ /* 0x000fe2000175e4ff */
[----:B------:R-:W-:Y:S01]  /*4c370*/  IMAD.MOV.U32 R76, RZ, RZ, R95 ;  /* 0x000000ffff4c7224 */ /* 0x000fe200078e005f */
[----:B------:R-:W-:Y:S01]  /*4c380*/  IADD3.X R94, P3, PT, R117, R112, RZ, P3, !PT ;  /* 0x00000070755e7210 */ /* 0x000fe20001f7e4ff */
[----:B------:R-:W-:Y:S01]  /*4c390*/  IMAD.IADD R15, R113, 0x1, R15 ;  /* 0x00000001710f7824 */ /* 0x000fe200078e020f */
[----:B------:R-:W-:Y:S01]  /*4c3a0*/  IADD3.X R91, P2, PT, R106, R91, RZ, P2, !PT ;  /* 0x0000005b6a5b7210 */ /* 0x000fe2000175e4ff */
[----:B------:R-:W-:-:S03]  /*4c3b0*/  IMAD.WIDE.U32.X R76, R115, 0x1ae3a46, R76, P5 ;  /* 0x01ae3a46734c7825 */ /* 0x000fc600028e044c */
[----:B------:R-:W-:Y:S01]  /*4c3c0*/  IADD3.X R95, P5, PT, R92, R15, RZ, P3, !PT ;  /* 0x0000000f5c5f7210 */ /* 0x000fe20001fbe4ff */
[----:B------:R-:W-:Y:S01]  /*4c3d0*/  IMAD.IADD R15, R145, 0x1, R103 ;  /* 0x00000001910f7824 */ /* 0x000fe200078e0267 */
[----:B------:R-:W-:Y:S01]  /*4c3e0*/  IADD3.X R23, P3, PT, RZ, RZ, RZ, P2, !PT ;  /* 0x000000ffff177210 */ /* 0x000fe2000177e4ff */
[----:B------:R-:W-:Y:S01]  /*4c3f0*/  IMAD.IADD R113, R39, 0x1, R83 ;  /* 0x0000000127717824 */ /* 0x000fe200078e0253 */
[----:B------:R-:W-:Y:S01]  /*4c400*/  IADD3.X R103, P2, PT, RZ, RZ, RZ, P5, !PT ;  /* 0x000000ffff677210 */ /* 0x000fe20002f5e4ff */
[----:B------:R-:W-:Y:S01]  /*4c410*/  IMAD.WIDE.U32 R24, R35, R33, R24 ;  /* 0x0000002123187225 */ /* 0x000fe200078e0018 */
[----:B------:R-:W-:Y:S02]  /*4c420*/  IADD3.X R93, PT, PT, RZ, RZ, RZ, P3, !PT ;  /* 0x000000ffff5d7210 */ /* 0x000fe40001ffe4ff */
[----:B------:R-:W-:Y:S01]  /*4c430*/  IADD3 RZ, P3, PT, R90, R102, RZ ;  /* 0x000000665aff7210 */ /* 0x000fe20007f7e0ff */
[----:B------:R-:W-:Y:S01]  /*4c440*/  IMAD.X R107, RZ, RZ, RZ, P2 ;  /* 0x000000ffff6b7224 */ /* 0x000fe200010e06ff */
[----:B------:R-:W-:Y:S01]  /*4c450*/  IADD3 RZ, P2, PT, R94, R82, RZ ;  /* 0x000000525eff7210 */ /* 0x000fe20007f5e0ff */
[----:B------:R-:W-:Y:S01]  /*4c460*/  IMAD.WIDE.U32 R82, R20, 0x30000000, R90 ;  /* 0x3000000014527825 */ /* 0x000fe200078e005a */
[----:B------:R-:W-:-:S02]  /*4c470*/  IADD3.X RZ, P3, PT, R91, R15, RZ, P3, !PT ;  /* 0x0000000f5bff7210 */ /* 0x000fc40001f7e4ff */
[----:B------:R-:W-:Y:S01]  /*4c480*/  IADD3.X RZ, P2, PT, R95, R113, RZ, P2, !PT ;  /* 0x000000715fff7210 */ /* 0x000fe2000175e4ff */
[----:B------:R-:W-:Y:S01]  /*4c490*/  IMAD.IADD R133, R25, 0x1, R22 ;  /* 0x0000000119857824 */ /* 0x000fe200078e0216 */
[----:B------:R-:W-:Y:S01]  /*4c4a0*/  SHF.L.W.U32.HI R15, R143, 0x1, R24 ;  /* 0x000000018f0f7819 */ /* 0x000fe20000010e18 */
[----:B------:R-:W-:Y:S01]  /*4c4b0*/  IMAD.IADD R113, R83, 0x1, R145 ;  /* 0x0000000153717824 */ /* 0x000fe200078e0291 */
[----:B------:R-:W-:Y:S01]  /*4c4c0*/  IADD3.X R102, P2, PT, R103, R86, RZ, P2, !PT ;  /* 0x0000005667667210 */ /* 0x000fe2000175e4ff */
[----:B------:R-:W-:Y:S01]  /*4c4d0*/  IMAD.WIDE.U32 R110, R16, 0xf5138f, R110 ;  /* 0x00f5138f106e7825 */ /* 0x000fe200078e006e */
[----:B------:R-:W-:Y:S02]  /*4c4e0*/  IADD3.X R91, P3, PT, R23, R108, RZ, P3, !PT ;  /* 0x0000006c175b7210 */ /* 0x000fe40001f7e4ff */
[----:B------:R-:W-:Y:S01]  /*4c4f0*/  SHF.L.W.U32.HI R25, R24, 0x1, R133 ;  /* 0x0000000118197819 */ /* 0x000fe20000010e85 */
        /* <DEDUP_REMOVED lines=16> */
[----:B------:R-:W-:Y:S01]  /*4c600*/  IADD3.X R125, P0, PT, R25, R89, RZ, P5, !PT ;  /* 0x00000059197d7210 */ /* 0x000fe20002f1e4ff */
[----:B------:R-:W-:Y:S01]  /*4c610*/  IMAD.X R121, RZ, RZ, RZ, P1 ;  /* 0x000000ffff797224 */ /* 0x000fe200008e06ff */
[----:B------:R-:W-:Y:S01]  /*4c620*/  IADD3.X R115, P1, PT, RZ, RZ, RZ, P2, !PT ;  /* 0x000000ffff737210 */ /* 0x000fe2000173e4ff */
[C---:B------:R-:W-:Y:S01]  /*4c630*/  IMAD.WIDE.U32 R88, P5, R22.reuse, -0x7af74000, R90 ;  /* 0x8508c00016587825 */ /* 0x040fe200078a005a */
[----:B------:R-:W-:Y:S02]  /*4c640*/  IADD3.X R23, P3, PT, RZ, RZ, RZ, P3, !PT ;  /* 0x000000ffff177210 */ /* 0x000fe40001f7e4ff */
[----:B------:R-:W-:Y:S01]  /*4c650*/  SHF.L.W.U32.HI R15, R133, 0x1, R18 ;  /* 0x00000001850f7819 */ /* 0x000fe20000010e12 */
[----:B------:R-:W-:Y:S01]  /*4c660*/  IMAD.WIDE.U32 R24, R22, 0x1, RZ ;  /* 0x0000000116187825 */ /* 0x000fe200078e00ff */
[----:B------:R-:W-:-:S02]  /*4c670*/  IADD3.X R107, PT, PT, RZ, RZ, RZ, P3, !PT ;  /* 0x000000ffff6b7210 */ /* 0x000fc40001ffe4ff */
[----:B------:R-:W-:Y:S01]  /*4c680*/  IADD3 RZ, P3, PT, R86, R104, RZ ;  /* 0x0000006856ff7210 */ /* 0x000fe20007f7e0ff */
[----:B------:R-:W-:Y:S01]  /*4c690*/  IMAD.WIDE.U32 R100, R111, 0x30000000, RZ ;  /* 0x300000006f647825 */ /* 0x000fe200078e00ff */
[----:B------:R-:W-:Y:S02]  /*4c6a0*/  IADD3 RZ, P2, PT, R82, R24, RZ ;  /* 0x0000001852ff7210 */ /* 0x000fe40007f5e0ff */
[----:B------:R-:W-:Y:S01]  /*4c6b0*/  IADD3.X RZ, P3, PT, R87, R109, RZ, P3, !PT ;  /* 0x0000006d57ff7210 */ /* 0x000fe20001f7e4ff */
[----:B------:R-:W-:Y:S01]  /*4c6c0*/  IMAD.X R117, RZ, RZ, RZ, P1 ;  /* 0x000000ffff757224 */ /* 0x000fe200008e06ff */
[----:B------:R-:W-:Y:S01]  /*4c6d0*/  IADD3 RZ, P1, PT, R25, R88, RZ ;  /* 0x0000005819ff7210 */ /* 0x000fe20007f3e0ff */
[----:B------:R-:W-:Y:S01]  /*4c6e0*/  IMAD.X R93, RZ, RZ, RZ, P5 ;  /* 0x000000ffff5d7224 */ /* 0x000fe200028e06ff */
[----:B------:R-:W-:Y:S01]  /*4c6f0*/  IADD3.X R23, P3, PT, R23, R84, RZ, P3, !PT ;  /* 0x0000005417177210 */ /* 0x000fe20001f7e4ff */
[----:B------:R-:W-:Y:S01]  /*4c700*/  IMAD.MOV.U32 R92, RZ, RZ, R89 ;  /* 0x000000ffff5c7224 */ /* 0x000fe200078e0059 */
[----:B------:R-:W-:Y:S01]  /*4c710*/  IADD3.X R72, P0, PT, R15, R14, RZ, P0, !PT ;  /* 0x0000000e0f487210 */ /* 0x000fe2000071e4ff */
[----:B------:R-:W-:-:S04]  /*4c720*/  IMAD.WIDE.U32 R82, R22, 0x30000000, RZ ;  /* 0x3000000016527825 */ /* 0x000fc800078e00ff */
[----:B------:R-:W-:-:S04]  /*4c730*/  IMAD.WIDE.U32 R104, P5, R22, 0x170b5d44, R100 ;  /* 0x170b5d4416687825 */ /* 0x000fc800078a0064 */
[----:B------:R-:W-:Y:S01]  /*4c740*/  IMAD.WIDE.U32.X R92, R111, -0x7af74000, R92, P1 ;  /* 0x8508c0006f5c7825 */ /* 0x000fe200008e045c */
[----:B------:R-:W-:-:S03]  /*4c750*/  IADD3 RZ, P1, PT, R102, R68, RZ ;  /* 0x0000004466ff7210 */ /* 0x000fc60007f3e0ff */
[----:B------:R-:W-:Y:S02]  /*4c760*/  IMAD.IADD R91, R17, 0x1, R69 ;  /* 0x00000001115b7824 */ /* 0x000fe400078e0245 */
[----:B------:R-:W-:Y:S01]  /*4c770*/  IMAD.X R89, RZ, RZ, RZ, P5 ;  /* 0x000000ffff597224 */ /* 0x000fe200028e06ff */
[----:B------:R-:W-:Y:S01]  /*4c780*/  IADD3 RZ, P5, PT, R104, R83, RZ ;  /* 0x0000005368ff7210 */ /* 0x000fe20007fbe0ff */
[----:B------:R-:W-:Y:S01]  /*4c790*/  IMAD.WIDE.U32 R68, R111, -0x45f6b800, RZ ;  /* 0xba0948006f447825 */ /* 0x000fe200078e00ff */
[----:B------:R-:W-:-:S03]  /*4c7a0*/  IADD3.X RZ, P1, PT, R103, R91, RZ, P1, !PT ;  /* 0x0000005b67ff7210 */ /* 0x000fc60000f3e4ff */
[----:B------:R-:W-:Y:S02]  /*4c7b0*/  IMAD.MOV.U32 R88, RZ, RZ, R105 ;  /* 0x000000ffff587224 */ /* 0x000fe400078e0069 */
[----:B------:R-:W-:Y:S02]  /*4c7c0*/  IMAD R24, R22, -0x7af74000, R90 ;  /* 0x8508c00016187824 */ /* 0x000fe400078e025a */
[----:B------:R-:W-:-:S04]  /*4c7d0*/  IMAD.WIDE.U32.X R88, R111, 0x170b5d44, R88, P5 ;  /* 0x170b5d446f587825 */ /* 0x000fc800028e0458 */
[----:B------:R-:W-:-:S04]  /*4c7e0*/  IMAD.WIDE.U32 R104, P5, R22, 0x1ef3622f, R68 ;  /* 0x1ef3622f16687825 */ /* 0x000fc800078a0044 */
[----:B------:R-:W-:-:S04]  /*4c7f0*/  IMAD.WIDE.U32 R90, R22, -0x45f6b800, RZ ;  /* 0xba094800165a7825 */ /* 0x000fc800078e00ff */
[----:B------:R-:W-:Y:S01]  /*4c800*/  IMAD.X R69, RZ, RZ, RZ, P5 ;  /* 0x000000ffff457224 */ /* 0x000fe200028e06ff */
[----:B------:R-:W-:Y:S01]  /*4c810*/  IADD3 RZ, P5, PT, R104, R91, RZ ;  /* 0x0000005b68ff7210 */ /* 0x000fe20007fbe0ff */
[----:B------:R-:W-:Y:S01]  /*4c820*/  IMAD R101, R22, 0x1ef3622f, R68 ;  /* 0x1ef3622f16657824 */ /* 0x000fe200078e0244 */
[----:B------:R-:W-:Y:S01]  /*4c830*/  MOV R68, R105 ;  /* 0x0000006900447202 */ /* 0x000fe20000000f00 */
[----:B------:R-:W-:Y:S01]  /*4c840*/  IMAD.WIDE.U32 R104, R16, 0x6ca1493b, R94 ;  /* 0x6ca1493b10687825 */ /* 0x000fe200078e005e */
[----:B------:R-:W-:-:S03]  /*4c850*/  IADD3.X R94, P1, PT, R115, R40, RZ, P1, !PT ;  /* 0x00000028735e7210 */ /* 0x000fc60000f3e4ff */
[----:B------:R-:W-:Y:S01]  /*4c860*/  IMAD.WIDE.U32 R102, R16, 0x17c510ea, R102 ;  /* 0x17c510ea10667825 */ /* 0x000fe200078e0066 */
[----:B------:R-:W-:Y:S02]  /*4c870*/  IADD3.X R16, P3, PT, R107, R85, RZ, P3, !PT ;  /* 0x000000556b107210 */ /* 0x000fe40001f7e4ff */
[----:B------:R-:W-:Y:S01]  /*4c880*/  IADD3.X R98, P1, PT, R117, R41, RZ, P1, !PT ;  /* 0x0000002975627210 */ /* 0x000fe20000f3e4ff */
[----:B------:R-:W-:Y:S01]  /*4c890*/  IMAD.IADD R133, R19, 0x1, R12 ;  /* 0x0000000113857824 */ /* 0x000fe200078e020c */
[----:B------:R-:W-:Y:S01]  /*4c8a0*/  IADD3.X R104, P3, PT, R23, R104, RZ, P3, !PT ;  /* 0x0000006817687210 */ /* 0x000fe20001f7e4ff */
[----:B------:R-:W-:-:S03]  /*4c8b0*/  IMAD.WIDE.U32 R14, R111, 0xf5138f, RZ ;  /* 0x00f5138f6f0e7825 */ /* 0x000fc600078e00ff */
[----:B------:R-:W-:Y:S01]  /*4c8c0*/  SHF.L.W.U32.HI R12, R18, 0x1, R133 ;  /* 0x00000001120c7819 */ /* 0x000fe20000010e85 */
[----:B------:R-:W-:Y:S02]  /*4c8d0*/  IMAD.IADD R39, R105, 0x1, R39 ;  /* 0x0000000169277824 */ /* 0x000fe400078e0227 */
[----:B------:R-:W-:Y:S01]  /*4c8e0*/  IMAD R143, R22, 0x170b5d44, R100 ;  /* 0x170b5d44168f7824 */ /* 0x000fe200078e0264 */
[----:B------:R-:W-:Y:S01]  /*4c8f0*/  IADD3.X R84, P0, PT, R12, R13, RZ, P0, !PT ;  /* 0x0000000d0c547210 */ /* 0x000fe2000071e4ff */
[----:B------:R-:W-:Y:S01]  /*4c900*/  IMAD.WIDE.U32.X R68, R111, 0x1ef3622f, R68, P5 ;  /* 0x1ef3622f6f447825 */ /* 0x000fe200028e0444 */
[----:B------:R-:W-:-:S03]  /*4c910*/  IADD3.X R105, P3, PT, R16, R39, RZ, P3, !PT ;  /* 0x0000002710697210 */ /* 0x000fc60001f7e4ff */
[----:B------:R-:W-:-:S04]  /*4c920*/  IMAD.WIDE.U32 R108, P5, R22, 0x1a22d9f3, R14 ;  /* 0x1a22d9f3166c7825 */ /* 0x000fc800078a000e */
[----:B------:R-:W-:-:S04]  /*4c930*/  IMAD.WIDE.U32 R18, R22, 0xf5138f, RZ ;  /* 0x00f5138f16127825 */ /* 0x000fc800078e00ff */
[----:B------:R-:W-:Y:S02]  /*4c940*/  IMAD.IADD R100, R25, 0x1, R24 ;  /* 0x0000000119647824 */ /* 0x000fe400078e0218 */
[----:B------:R-:W-:Y:S01]  /*4c950*/  IMAD.X R15, RZ, RZ, RZ, P5 ;  /* 0x000000ffff0f7224 */ /* 0x000fe200028e06ff */
[----:B------:R-:W-:Y:S01]  /*4c960*/  IADD3 RZ, P5, PT, R108, R19, RZ ;  /* 0x000000136cff7210 */ /* 0x000fe20007fbe0ff */
[----:B------:R-:W-:Y:S01]  /*4c970*/  IMAD R95, R22, 0x1a22d9f3, R14 ;  /* 0x1a22d9f3165f7824 */ /* 0x000fe200078e020e */
[----:B------:R-:W-:Y:S01]  /*4c980*/  IADD3.X RZ, P2, PT, R113, R100, RZ, P2, !PT ;  /* 0x0000006471ff7210 */ /* 0x000fe2000175e4ff */
[----:B------:R-:W-:Y:S01]  /*4c990*/  IMAD.WIDE.U32 R106, R111, 0x6ca1493b, RZ ;  /* 0x6ca1493b6f6a7825 */ /* 0x000fe200078e00ff */
[----:B------:R-:W-:-:S03]  /*4c9a0*/  IADD3.X R113, P3, PT, RZ, RZ, RZ, P3, !PT ;  /* 0x000000ffff717210 */ /* 0x000fc60001f7e4ff */
[----:B------:R-:W-:Y:S01]  /*4c9b0*/  IMAD.MOV.U32 R14, RZ, RZ, R109 ;  /* 0x000000ffff0e7224 */ /* 0x000fe200078e006d */
[----:B------:R-:W-:Y:S01]  /*4c9c0*/  IADD3.X R115, PT, PT, RZ, RZ, RZ, P3, !PT ;  /* 0x000000ffff737210 */ /* 0x000fe20001ffe4ff */
[----:B------:R-:W-:Y:S01]  /*4c9d0*/  IMAD R85, R22, -0x39c4fa40, R106 ;  /* 0xc63b05c016557824 */ /* 0x000fe200078e026a */
[----:B------:R-:W-:Y:S01]  /*4c9e0*/  IADD3 RZ, P3, PT, R104, R78, RZ ;  /* 0x0000004e68ff7210 */ /* 0x000fe20007f7e0ff */
[----:B------:R-:W-:-:S04]  /*4c9f0*/  IMAD.WIDE.U32.X R24, R111, 0x1a22d9f3, R14, P5 ;  /* 0x1a22d9f36f187825 */ /* 0x000fc800028e040e */
[----:B------:R-:W-:Y:S02]  /*4ca00*/  IMAD.IADD R109, R99, 0x1, R79 ;  /* 0x00000001636d7824 */ /* 0x000fe400078e024f */
[----:B------:R-:W-:-:S03]  /*4ca10*/  IMAD.WIDE.U32 R106, P5, R22, -0x39c4fa40, R106 ;  /* 0xc63b05c0166a7825 */ /* 0x000fc600078a006a */
[----:B------:R-:W-:Y:S01]  /*4ca20*/  IADD3.X RZ, P3, PT, R105, R109, RZ, P3, !PT ;  /* 0x0000006d69ff7210 */ /* 0x000fe20001f7e4ff */
[----:B------:R-:W-:Y:S01]  /*4ca30*/  IMAD.WIDE.U32 R14, R22, 0x6ca1493b, RZ ;  /* 0x6ca1493b160e7825 */ /* 0x000fe200078e00ff */
[----:B------:R-:W-:Y:S02]  /*4ca40*/  IADD3.X R109, P2, PT, RZ, R92, RZ, P2, !PT ;  /* 0x0000005cff6d7210 */ /* 0x000fe4000175e4ff */
[----:B------:R-:W-:Y:S01]  /*4ca50*/  IADD3.X R113, P3, PT, R113, R80, RZ, P3, !PT ;  /* 0x0000005071717210 */ /* 0x000fe20001f7e4ff */
[----:B------:R-:W-:Y:S01]  /*4ca60*/  IMAD.X R13, RZ, RZ, RZ, P5 ;  /* 0x000000ffff0d7224 */ /* 0x000fe200028e06ff */
[----:B------:R-:W-:Y:S01]  /*4ca70*/  IADD3 RZ, P5, PT, R106, R15, RZ ;  /* 0x0000000f6aff7210 */ /* 0x000fe20007fbe0ff */
[----:B------:R-:W-:Y:S01]  /*4ca80*/  IMAD.WIDE.U32 R40, R111, 0x17c510ea, RZ ;  /* 0x17c510ea6f287825 */ /* 0x000fe200078e00ff */
[----:B------:R-:W-:Y:S02]  /*4ca90*/  IADD3.X R92, P2, PT, RZ, R93, RZ, P2, !PT ;  /* 0x0000005dff5c7210 */ /* 0x000fe4000175e4ff */
[----:B------:R-:W-:Y:S01]  /*4caa0*/  IADD3.X R80, P3, PT, R115, R81, RZ, P3, !PT ;  /* 0x0000005173507210 */ /* 0x000fe20001f7e4ff */
[----:B------:R-:W-:-:S02]  /*4cab0*/  IMAD.MOV.U32 R12, RZ, RZ, R107 ;  /* 0x000000ffff0c7224 */ /* 0x000fc400078e006b */
[----:B------:R-:W-:Y:S01]  /*4cac0*/  IMAD R39, R22, 0x1ae3a46, R40 ;  /* 0x01ae3a4616277824 */ /* 0x000fe200078e0228 */
[----:B------:R-:W-:Y:S01]  /*4cad0*/  IADD3.X R102, P3, PT, R113, R102, RZ, P3, !PT ;  /* 0x0000006671667210 */ /* 0x000fe20001f7e4ff */
[----:B------:R-:W-:-:S04]  /*4cae0*/  IMAD.WIDE.U32.X R12, R111, -0x39c4fa40, R12, P5 ;  /* 0xc63b05c06f0c7825 */ /* 0x000fc800028e040c */
[----:B------:R-:W-:-:S04]  /*4caf0*/  IMAD.WIDE.U32 R106, P5, R22, 0x1ae3a46, R40 ;  /* 0x01ae3a46166a7825 */ /* 0x000fc800078a0028 */
[----:B------:R-:W-:-:S04]  /*4cb00*/  IMAD.WIDE.U32 R86, R20, -0x45f6b800, R86 ;  /* 0xba09480014567825 */ /* 0x000fc800078e0056 */
[----:B------:R-:W-:Y:S01]  /*4cb10*/  IMAD.WIDE.U32 R40, R37, R35, R10 ;  /* 0x0000002325287225 */ /* 0x000fe200078e000a */
[----:B------:R-:W-:-:S03]  /*4cb20*/  IADD3.X R86, P2, PT, R109, R86, RZ, P2, !PT ;  /* 0x000000566d567210 */ /* 0x000fc6000175e4ff */
        /* <DEDUP_REMOVED lines=11> */
[----:B------:R-:W-:Y:S01]  /*4cbe0*/  IADD3.X R93, P4, PT, RZ, RZ, RZ, P3, !PT ;  /* 0x000000ffff5d7210 */ /* 0x000fe20001f9e4ff */
[----:B------:R-:W-:Y:S01]  /*4cbf0*/  IMAD.IADD R81, R143, 0x1, R83 ;  /* 0x000000018f517824 */ /* 0x000fe200078e0253 */
[----:B------:R-:W-:Y:S01]  /*4cc00*/  IADD3 RZ, P2, PT, R86, R82, RZ ;  /* 0x0000005256ff7210 */ /* 0x000fe20007f5e0ff */
[----:B------:R-:W-:Y:S01]  /*4cc10*/  IMAD.IADD R23, R41, 0x1, R8 ;  /* 0x0000000129177824 */ /* 0x000fe200078e0208 */
[----:B------:R-:W-:Y:S01]  /*4cc20*/  SHF.L.W.U32.HI R41, R133, 0x1, R40 ;  /* 0x0000000185297819 */ /* 0x000fe20000010e28 */
[----:B------:R-:W-:Y:S01]  /*4cc30*/  IMAD.IADD R75, R97, 0x1, R75 ;  /* 0x00000001614b7824 */ /* 0x000fe200078e024b */
[----:B------:R-:W-:Y:S01]  /*4cc40*/  IADD3.X R8, P1, PT, R94, R119, RZ, P1, !PT ;  /* 0x000000775e087210 */ /* 0x000fe20000f3e4ff */
[----:B------:R-:W-:Y:S01]  /*4cc50*/  IMAD.X R109, RZ, RZ, RZ, P4 ;  /* 0x000000ffff6d7224 */ /* 0x000fe200020e06ff */
[----:B------:R-:W-:Y:S01]  /*4cc60*/  IADD3.X RZ, P2, PT, R87, R81, RZ, P2, !PT ;  /* 0x0000005157ff7210 */ /* 0x000fe2000175e4ff */
[----:B------:R-:W-:Y:S01]  /*4cc70*/  IMAD.X R83, RZ, RZ, RZ, P5 ;  /* 0x000000ffff537224 */ /* 0x000fe200028e06ff */
[----:B------:R-:W-:Y:S01]  /*4cc80*/  IADD3 RZ, P4, PT, R102, R74, RZ ;  /* 0x0000004a66ff7210 */ /* 0x000fe20007f9e0ff */
        /* <DEDUP_REMOVED lines=20> */
[----:B------:R-:W-:Y:S01]  /*4cdd0*/  IADD3 R99, PT, PT, R81, R99, RZ ;  /* 0x0000006351637210 */ /* 0x000fe20007ffe0ff */
[----:B------:R-:W-:Y:S01]  /*4cde0*/  IMAD.WIDE.U32 R82, R6, 0x1, RZ ;  /* 0x0000000106527825 */ /* 0x000fe200078e00ff */
[----:B------:R-:W-:Y:S02]  /*4cdf0*/  IADD3.X R80, P3, PT, R41, R80, RZ, P5, !PT ;  /* 0x0000005029507210 */ /* 0x000fe40002f7e4ff */
[----:B------:R-:W-:Y:S01]  /*4ce00*/  IADD3.X R71, P5, PT, R109, R71, RZ, P4, !PT ;  /* 0x000000476d477210 */ /* 0x000fe200027be4ff */
[----:B------:R-:W-:Y:S01]  /*4ce10*/  IMAD.IADD R105, R7, 0x1, R105 ;  /* 0x0000000107697824 */ /* 0x000fe200078e0269 */
[----:B------:R-:W-:Y:S02]  /*4ce20*/  IADD3.X R92, P0, PT, RZ, R92, RZ, P0, !PT ;  /* 0x0000005cff5c7210 */ /* 0x000fe4000071e4ff */
[----:B------:R-:W-:-:S02]  /*4ce30*/  IADD3.X R81, P3, PT, R88, R99, RZ, P3, !PT ;  /* 0x0000006358517210 */ /* 0x000fc40001f7e4ff */
[----:B------:R-:W-:Y:S02]  /*4ce40*/  IADD3.X R70, P5, PT, R70, R111, RZ, P5, !PT ;  /* 0x0000006f46467210 */ /* 0x000fe40002fbe4ff */
[----:B------:R-:W-:Y:S02]  /*4ce50*/  IADD3.X R94, PT, PT, RZ, RZ, RZ, P0, P1 ;  /* 0x000000ffff5e7210 */ /* 0x000fe400007e24ff */
[----:B------:R-:W-:Y:S02]  /*4ce60*/  IADD3 RZ, P4, PT, R80, R90, RZ ;  /* 0x0000005a50ff7210 */ /* 0x000fe40007f9e0ff */
[----:B------:R-:W-:Y:S02]  /*4ce70*/  IADD3.X R41, P0, PT, RZ, RZ, RZ, P3, !PT ;  /* 0x000000ffff297210 */ /* 0x000fe40001f1e4ff */
[----:B------:R-:W-:Y:S02]  /*4ce80*/  IADD3 RZ, P3, PT, R70, R66, RZ ;  /* 0x0000004246ff7210 */ /* 0x000fe40007f7e0ff */
[----:B------:R-:W-:Y:S01]  /*4ce90*/  IADD3.X R71, P5, PT, R71, R78, RZ, P5, !PT ;  /* 0x0000004e47477210 */ /* 0x000fe20002fbe4ff */
[----:B------:R-:W-:Y:S01]  /*4cea0*/  IMAD.X R75, RZ, RZ, RZ, P0 ;  /* 0x000000ffff4b7224 */ /* 0x000fe200000e06ff */
[----:B------:R-:W-:Y:S01]  /*4ceb0*/  IADD3.X RZ, P4, PT, R81, R79, RZ, P4, !PT ;  /* 0x0000004f51ff7210 */ /* 0x000fe2000279e4ff */
[----:B------:R-:W-:Y:S01]  /*4cec0*/  IMAD.WIDE.U32 R78, R20, 0x6ca1493b, R102 ;  /* 0x6ca1493b144e7825 */ /* 0x000fe200078e0066 */
[----:B------:R-:W-:-:S02]  /*4ced0*/  IADD3.X RZ, P3, PT, R71, R67, RZ, P3, !PT ;  /* 0x0000004347ff7210 */ /* 0x000fc40001f7e4ff */
[----:B------:R-:W-:Y:S01]  /*4cee0*/  IADD3.X R7, P0, PT, R41, R68, RZ, P4, !PT ;  /* 0x0000004429077210 */ /* 0x000fe2000271e4ff */
[----:B------:R-:W-:Y:S01]  /*4cef0*/  IMAD.WIDE.U32 R66, R105, 0x1, RZ ;  /* 0x0000000169427825 */ /* 0x000fe200078e00ff */
[----:B------:R-:W-:Y:S02]  /*4cf00*/  IADD3.X R107, P5, PT, RZ, RZ, RZ, P5, !PT ;  /* 0x000000ffff6b7210 */ /* 0x000fe40002fbe4ff */
[----:B------:R-:W-:Y:S01]  /*4cf10*/  IADD3.X R68, P0, PT, R75, R69, RZ, P0, !PT ;  /* 0x000000454b447210 */ /* 0x000fe2000071e4ff */
[--C-:B------:R-:W-:Y:S01]  /*4cf20*/  IMAD R41, R6, -0x7af74000, R66.reuse ;  /* 0x8508c00006297824 */ /* 0x100fe200078e0242 */
[----:B------:R-:W-:Y:S01]  /*4cf30*/  IADD3 RZ, P1, PT, R74, R82, RZ ;  /* 0x000000524aff7210 */ /* 0x000fe20007f3e0ff */
[----:B------:R-:W-:Y:S01]  /*4cf40*/  IMAD.WIDE.U32 R86, P4, R6, -0x7af74000, R66 ;  /* 0x8508c00006567825 */ /* 0x000fe20007880042 */
[----:B------:R-:W-:Y:S02]  /*4cf50*/  IADD3.X R78, P0, PT, R7, R78, RZ, P0, !PT ;  /* 0x0000004e074e7210 */ /* 0x000fe4000071e4ff */
[----:B------:R-:W-:Y:S01]  /*4cf60*/  IADD3.X R107, P3, PT, R107, R76, RZ, P3, !PT ;  /* 0x0000004c6b6b7210 */ /* 0x000fe20001f7e4ff */
[----:B------:R-:W-:Y:S01]  /*4cf70*/  IMAD.WIDE.U32 R66, R20, 0x17c510ea, R70 ;  /* 0x17c510ea14427825 */ /* 0x000fe200078e0046 */
[----:B------:R-:W-:-:S03]  /*4cf80*/  IADD3.X R69, PT, PT, RZ, RZ, RZ, P4, !PT ;  /* 0x000000ffff457210 */ /* 0x000fc600027fe4ff */
[----:B------:R-:W-:-:S04]  /*4cf90*/  IMAD.WIDE.U32 R70, R105, 0x30000000, RZ ;  /* 0x3000000069467825 */ /* 0x000fc800078e00ff */
[----:B------:R-:W-:Y:S02]  /*4cfa0*/  IMAD.IADD R97, R79, 0x1, R97 ;  /* 0x000000014f617824 */ /* 0x000fe400078e0261 */
[----:B------:R-:W-:Y:S01]  /*4cfb0*/  IMAD.X R109, RZ, RZ, RZ, P5 ;  /* 0x000000ffff6d7224 */ /* 0x000fe200028e06ff */
[----:B------:R-:W-:Y:S01]  /*4cfc0*/  IADD3 RZ, P5, PT, R83, R86, RZ ;  /* 0x0000005653ff7210 */ /* 0x000fe20007fbe0ff */
[----:B------:R-:W-:Y:S01]  /*4cfd0*/  IMAD.WIDE.U32 R74, R105, -0x45f6b800, RZ ;  /* 0xba094800694a7825 */ /* 0x000fe200078e00ff */
[----:B------:R-:W-:Y:S02]  /*4cfe0*/  IADD3.X R79, P0, PT, R68, R97, RZ, P0, !PT ;  /* 0x00000061444f7210 */ /* 0x000fe4000071e4ff */
[----:B------:R-:W-:Y:S01]  /*4cff0*/  IADD3.X R109, P3, PT, R109, R77, RZ, P3, !PT ;  /* 0x0000004d6d6d7210 */ /* 0x000fe20001f7e4ff */
[----:B------:R-:W-:Y:S01]  /*4d000*/  IMAD.WIDE.U32 R90, P4, R6, 0x170b5d44, R70 ;  /* 0x170b5d44065a7825 */ /* 0x000fe20007880046 */
[----:B------:R-:W-:Y:S02]  /*4d010*/  IADD3.X R93, P0, PT, RZ, RZ, RZ, P0, !PT ;  /* 0x000000ffff5d7210 */ /* 0x000fe4000071e4ff */
[----:B------:R-:W-:Y:S01]  /*4d020*/  IADD3.X R107, P3, PT, R107, R92, RZ, P3, !PT ;  /* 0x0000005c6b6b7210 */ /* 0x000fe20001f7e4ff */
[----:B------:R-:W-:-:S02]  /*4d030*/  IMAD.IADD R20, R83, 0x1, R41 ;  /* 0x0000000153147824 */ /* 0x000fc400078e0229 */
[C---:B------:R-:W-:Y:S01]  /*4d040*/  IMAD R111, R6.reuse, 0x170b5d44, R70 ;  /* 0x170b5d44066f7824 */ /* 0x040fe200078e0246 */
[----:B------:R-:W-:Y:S01]  /*4d050*/  IADD3.X R109, P3, PT, R109, R94, RZ, P3, !PT ;  /* 0x0000005e6d6d7210 */ /* 0x000fe20001f7e4ff */
[----:B------:R-:W-:Y:S01]  /*4d060*/  IMAD.X R83, RZ, RZ, RZ, P4 ;  /* 0x000000ffff537224 */ /* 0x000fe200020e06ff */
[----:B------:R-:W-:Y:S01]  /*4d070*/  IADD3.X RZ, P1, PT, R89, R20, RZ, P1, !PT ;  /* 0x0000001459ff7210 */ /* 0x000fe20000f3e4ff */
[C-C-:B------:R-:W-:Y:S02]  /*4d080*/  IMAD R113, R6.reuse, 0x1ef3622f, R74.reuse ;  /* 0x1ef3622f06717824 */ /* 0x140fe400078e024a */
[----:B------:R-:W-:-:S04]  /*4d090*/  IMAD.WIDE.U32 R76, P4, R6, 0x1ef3622f, R74 ;  /* 0x1ef3622f064c7825 */ /* 0x000fc8000788004a */
[----:B------:R-:W-:-:S04]  /*4d0a0*/  IMAD.WIDE.U32 R70, R6, 0x30000000, RZ ;  /* 0x3000000006467825 */ /* 0x000fc800078e00ff */
[----:B------:R-:W-:-:S04]  /*4d0b0*/  IMAD.WIDE.U32 R74, R6, -0x45f6b800, RZ ;  /* 0xba094800064a7825 */ /* 0x000fc800078e00ff */
[----:B------:R-:W-:Y:S02]  /*4d0c0*/  IMAD.MOV.U32 R68, RZ, RZ, R87 ;  /* 0x000000ffff447224 */ /* 0x000fe400078e0057 */
[----:B------:R-:W-:Y:S01]  /*4d0d0*/  IMAD.X R97, RZ, RZ, RZ, P0 ;  /* 0x000000ffff617224 */ /* 0x000fe200000e06ff */
[----:B------:R-:W-:Y:S01]  /*4d0e0*/  IADD3 RZ, P0, PT, R90, R71, RZ ;  /* 0x000000475aff7210 */ /* 0x000fe20007f1e0ff */
[----:B------:R-:W-:Y:S01]  /*4d0f0*/  IMAD.X R89, RZ, RZ, RZ, P4 ;  /* 0x000000ffff597224 */ /* 0x000fe200020e06ff */
[----:B------:R-:W-:Y:S01]  /*4d100*/  IADD3 RZ, P4, PT, R76, R75, RZ ;  /* 0x0000004b4cff7210 */ /* 0x000fe20007f9e0ff */
[----:B------:R-:W-:Y:S02]  /*4d110*/  IMAD.MOV.U32 R82, RZ, RZ, R91 ;  /* 0x000000ffff527224 */ /* 0x000fe400078e005b */
[----:B------:R-:W-:Y:S02]  /*4d120*/  IMAD.MOV.U32 R88, RZ, RZ, R77 ;  /* 0x000000ffff587224 */ /* 0x000fe400078e004d */
[----:B------:R-:W-:-:S04]  /*4d130*/  IMAD.WIDE.U32.X R76, R105, -0x7af74000, R68, P5 ;  /* 0x8508c000694c7825 */ /* 0x000fc800028e0444 */
[----:B------:R-:W-:Y:S01]  /*4d140*/  IMAD.WIDE.U32 R86, R105, 0xf5138f, RZ ;  /* 0x00f5138f69567825 */ /* 0x000fe200078e00ff */
[----:B------:R-:W-:-:S03]  /*4d150*/  IADD3.X R7, P1, PT, RZ, R76, RZ, P1, !PT ;  /* 0x0000004cff077210 */ /* 0x000fc60000f3e4ff */
[----:B------:R-:W-:Y:S01]  /*4d160*/  IMAD.WIDE.U32.X R82, R105, 0x170b5d44, R82, P0 ;  /* 0x170b5d4469527825 */ /* 0x000fe200000e0452 */
[----:B------:R-:W-:Y:S02]  /*4d170*/  IADD3 RZ, P0, PT, R78, R18, RZ ;  /* 0x000000124eff7210 */ /* 0x000fe40007f1e0ff */
[----:B------:R-:W-:Y:S01]  /*4d180*/  IADD3.X R76, P1, PT, RZ, R77, RZ, P1, !PT ;  /* 0x0000004dff4c7210 */ /* 0x000fe20000f3e4ff */
[C-C-:B------:R-:W-:Y:S01]  /*4d190*/  IMAD R41, R6.reuse, 0x1a22d9f3, R86.reuse ;  /* 0x1a22d9f306297824 */ /* 0x140fe200078e0256 */
[----:B------:R-:W-:Y:S01]  /*4d1a0*/  IADD3.X RZ, P0, PT, R79, R19, RZ, P0, !PT ;  /* 0x000000134fff7210 */ /* 0x000fe2000071e4ff */
[----:B------:R-:W-:-:S04]  /*4d1b0*/  IMAD.WIDE.U32 R86, P5, R6, 0x1a22d9f3, R86 ;  /* 0x1a22d9f306567825 */ /* 0x000fc800078a0056 */
[----:B------:R-:W-:Y:S01]  /*4d1c0*/  IMAD.WIDE.U32 R68, R6, 0xf5138f, RZ ;  /* 0x00f5138f06447825 */ /* 0x000fe200078e00ff */
[----:B------:R-:W-:-:S03]  /*4d1d0*/  MOV R90, R87 ;  /* 0x00000057005a7202 */ /* 0x000fc60000000f00 */
[----:B------:R-:W-:-:S04]  /*4d1e0*/  IMAD.WIDE.U32 R80, R22, -0x45f6b800, R80 ;  /* 0xba09480016507825 */ /* 0x000fc800078e0050 */
[----:B------:R-:W-:Y:S01]  /*4d1f0*/  IMAD.X R91, RZ, RZ, RZ, P5 ;  /* 0x000000ffff5b7224 */ /* 0x000fe200028e06ff */
[----:B------:R-:W-:Y:S01]  /*4d200*/  IADD3 RZ, P5, PT, R86, R69, RZ ;  /* 0x0000004556ff7210 */ /* 0x000fe20007fbe0ff */
[----:B------:R-:W-:Y:S01]  /*4d210*/  IMAD.IADD R101, R81, 0x1, R101 ;  /* 0x0000000151657824 */ /* 0x000fe200078e0265 */
[----:B------:R-:W-:Y:S01]  /*4d220*/  IADD3.X R81, P0, PT, R93, R24, RZ, P0, !PT ;  /* 0x000000185d517210 */ /* 0x000fe2000071e4ff */
[----:B------:R-:W-:Y:S01]  /*4d230*/  IMAD.WIDE.U32 R18, R105, 0x6ca1493b, RZ ;  /* 0x6ca1493b69127825 */ /* 0x000fe200078e00ff */
[----:B------:R-:W-:Y:S02]  /*4d240*/  IADD3.X R86, P1, PT, R7, R80, RZ, P1, !PT ;  /* 0x0000005007567210 */ /* 0x000fe40000f3e4ff */
[----:B------:R-:W-:Y:S01]  /*4d250*/  IADD3.X R24, P0, PT, R97, R25, RZ, P0, !PT ;  /* 0x0000001961187210 */ /* 0x000fe2000071e4ff */
[----:B------:R-:W-:Y:S01]  /*4d260*/  IMAD R7, R6, -0x39c4fa40, R18 ;  /* 0xc63b05c006077824 */ /* 0x000fe200078e0212 */
[----:B------:R-:W-:Y:S01]  /*4d270*/  IADD3.X R87, P1, PT, R76, R101, RZ, P1, !PT ;  /* 0x000000654c577210 */ /* 0x000fe20000f3e4ff */
[----:B------:R-:W-:Y:S01]  /*4d280*/  IMAD.WIDE.U32.X R76, R105, 0x1ef3622f, R88, P4 ;  /* 0x1ef3622f694c7825 */ /* 0x000fe200020e0458 */
[----:B------:R-:W-:-:S02]  /*4d290*/  IADD3.X R80, P0, PT, R81, R66, RZ, P0, !PT ;  /* 0x0000004251507210 */ /* 0x000fc4000071e4ff */
[----:B------:R-:W-:Y:S01]  /*4d2a0*/  IADD3.X R97, P1, PT, RZ, RZ, RZ, P1, !PT ;  /* 0x000000ffff617210 */ /* 0x000fe20000f3e4ff */
[----:B------:R-:W-:Y:S02]  /*4d2b0*/  IMAD.IADD R89, R67, 0x1, R21 ;  /* 0x0000000143597824 */ /* 0x000fe400078e0215 */
[----:B------:R-:W-:-:S03]  /*4d2c0*/  IMAD.WIDE.U32 R20, R105, 0x17c510ea, RZ ;  /* 0x17c510ea69147825 */ /* 0x000fc600078e00ff */
[----:B------:R-:W-:Y:S01]  /*4d2d0*/  IADD3.X R81, P0, PT, R24, R89, RZ, P0, !PT ;  /* 0x0000005918517210 */ /* 0x000fe2000071e4ff */
[----:B------:R-:W-:-:S03]  /*4d2e0*/  IMAD.WIDE.U32 R18, P4, R6, -0x39c4fa40, R18 ;  /* 0xc63b05c006127825 */ /* 0x000fc60007880012 */
[----:B------:R-:W-:Y:S01]  /*4d2f0*/  IADD3.X R101, P0, PT, RZ, RZ, RZ, P0, !PT ;  /* 0x000000ffff657210 */ /* 0x000fe2000071e4ff */
[----:B------:R-:W-:-:S04]  /*4d300*/  IMAD.WIDE.U32 R66, R6, 0x6ca1493b, RZ ;  /* 0x6ca1493b06427825 */ /* 0x000fc800078e00ff */
[----:B------:R-:W-:Y:S02]  /*4d310*/  IMAD.X R25, RZ, RZ, RZ, P4 ;  /* 0x000000ffff197224 */ /* 0x000fe400020e06ff */
[----:B------:R-:W-:Y:S01]  /*4d320*/  IMAD.X R99, RZ, RZ, RZ, P1 ;  /* 0x000000ffff637224 */ /* 0x000fe200008e06ff */
[----:B------:R-:W-:Y:S01]  /*4d330*/  IADD3 RZ, P1, PT, R18, R67, RZ ;  /* 0x0000004312ff7210 */ /* 0x000fe20007f3e0ff */
[----:B------:R-:W-:-:S04]  /*4d340*/  IMAD.WIDE.U32 R92, P4, R6, 0x1ae3a46, R20 ;  /* 0x01ae3a46065c7825 */ /* 0x000fc80007880014 */
[----:B------:R-:W-:Y:S01]  /*4d350*/  IMAD.IADD R21, R111, 0x1, R71 ;  /* 0x000000016f157824 */ /* 0x000fe200078e0247 */
[----:B------:R-:W-:Y:S01]  /*4d360*/  MOV R88, R93 ;  /* 0x0000005d00587202 */ /* 0x000fe20000000f00 */
[----:B------:R-:W-:Y:S01]  /*4d370*/  IMAD.X R103, RZ, RZ, RZ, P0 ;  /* 0x000000ffff677224 */ /* 0x000fe200000e06ff */
[----:B------:R-:W-:Y:S01]  /*4d380*/  IADD3 RZ, P0, PT, R86, R70, RZ ;  /* 0x0000004656ff7210 */ /* 0x000fe20007f1e0ff */
[----:B------:R-:W-:Y:S02]  /*4d390*/  IMAD.MOV.U32 R24, RZ, RZ, R19 ;  /* 0x000000ffff187224 */ /* 0x000fe400078e0013 */
[----:B------:R-:W-:Y:S01]  /*4d3a0*/  IMAD.WIDE.U32 R18, R6, 0x17c510ea, RZ ;  /* 0x17c510ea06127825 */ /* 0x000fe200078e00ff */
[----:B------:R-:W-:-:S03]  /*4d3b0*/  IADD3.X RZ, P0, PT, R87, R21, RZ, P0, !PT ;  /* 0x0000001557ff7210 */ /* 0x000fc6000071e4ff */
[----:B------:R-:W-:Y:S01]  /*4d3c0*/  IMAD.IADD R93, R85, 0x1, R15 ;  /* 0x00000001555d7824 */ /* 0x000fe200078e020f */
[----:B------:R-:W-:Y:S01]  /*4d3d0*/  IADD3.X R21, P0, PT, R97, R82, RZ, P0, !PT ;  /* 0x0000005261157210 */ /* 0x000fe2000071e4ff */
[----:B------:R-:W-:Y:S01]  /*4d3e0*/  IMAD.WIDE.U32.X R24, R105, -0x39c4fa40, R24, P1 ;  /* 0xc63b05c069187825 */ /* 0x000fe200008e0418 */
[----:B------:R-:W-:Y:S02]  /*4d3f0*/  IADD3 RZ, P1, PT, R80, R14, RZ ;  /* 0x0000000e50ff7210 */ /* 0x000fe40007f3e0ff */
[----:B------:R-:W-:Y:S01]  /*4d400*/  IADD3.X R83, P0, PT, R99, R83, RZ, P0, !PT ;  /* 0x0000005363537210 */ /* 0x000fe2000071e4ff */
[----:B------:R-:W-:Y:S01]  /*4d410*/  IMAD.X R89, RZ, RZ, RZ, P4 ;  /* 0x000000ffff597224 */ /* 0x000fe200020e06ff */
[----:B------:R-:W-:Y:S01]  /*4d420*/  IADD3 RZ, P4, PT, R92, R19, RZ ;  /* 0x000000135cff7210 */ /* 0x000fe20007f9e0ff */
[----:B------:R-:W-:Y:S01]  /*4d430*/  IMAD.WIDE.U32.X R70, R105, 0x1a22d9f3, R90, P5 ;  /* 0x1a22d9f369467825 */ /* 0x000fe200028e045a */
[----:B------:R-:W-:Y:S02]  /*4d440*/  IADD3.X RZ, P1, PT, R81, R93, RZ, P1, !PT ;  /* 0x0000005d51ff7210 */ /* 0x000fe40000f3e4ff */
[----:B------:R-:W-:Y:S01]  /*4d450*/  IADD3.X R91, P5, PT, R107, R72, RZ, P3, !PT ;  /* 0x000000486b5b7210 */ /* 0x000fe20001fbe4ff */
[----:B------:R-:W-:-:S04]  /*4d460*/  IMAD.WIDE.U32 R78, R22, 0xf5138f, R78 ;  /* 0x00f5138f164e7825 */ /* 0x000fc800078e004e */
[----:B------:R-:W-:Y:S01]  /*4d470*/  IMAD.WIDE.U32.X R14, R105, 0x1ae3a46, R88, P4 ;  /* 0x01ae3a46690e7825 */ /* 0x000fe200020e0458 */
        /* <DEDUP_REMOVED lines=9> */
[----:B------:R-:W-:Y:S01]  /*4d510*/  IMAD.WIDE.U32 R80, R22, 0x6ca1493b, R80 ;  /* 0x6ca1493b16507825 */ /* 0x000fe200078e0050 */
[----:B------:R-:W-:-:S02]  /*4d520*/  IADD3.X R74, P0, PT, R12, R91, RZ, P0, !PT ;  /* 0x0000005b0c4a7210 */ /* 0x000fc4000071e4ff */
[----:B------:R-:W-:Y:S01]  /*4d530*/  IADD3.X R97, P5, PT, RZ, R97, RZ, P5, !PT ;  /* 0x00000061ff617210 */ /* 0x000fe20002fbe4ff */
[----:B------:R-:W-:Y:S01]  /*4d540*/  IMAD.IADD R91, R79, 0x1, R111 ;  /* 0x000000014f5b7824 */ /* 0x000fe200078e026f */
[----:B------:R-:W-:Y:S01]  /*4d550*/  IADD3.X R83, P1, PT, R83, R84, RZ, P1, !PT ;  /* 0x0000005453537210 */ /* 0x000fe20000f3e4ff */
[C---:B------:R-:W-:Y:S01]  /*4d560*/  IMAD.WIDE.U32 R12, R78.reuse, -0x1, RZ ;  /* 0xffffffff4e0c7825 */ /* 0x040fe200078e00ff */
[----:B------:R-:W-:Y:S02]  /*4d570*/  IADD3.X R99, PT, PT, RZ, RZ, RZ, P5, P4 ;  /* 0x000000ffff637210 */ /* 0x000fe40002fe84ff */
[----:B------:R-:W-:Y:S01]  /*4d580*/  IADD3.X R21, P4, PT, RZ, RZ, RZ, P1, !PT ;  /* 0x000000ffff157210 */ /* 0x000fe20000f9e4ff */
[----:B------:R-:W-:Y:S01]  /*4d590*/  IMAD R79, R78, -0x7af74001, -R91 ;  /* 0x8508bfff4e4f7824 */ /* 0x000fe200078e0a5b */
[----:B------:R-:W-:Y:S01]  /*4d5a0*/  IADD3 RZ, P1, PT, R74, R10, RZ ;  /* 0x0000000a4aff7210 */ /* 0x000fe20007f3e0ff */
[----:B------:R-:W-:Y:S01]  /*4d5b0*/  IMAD.WIDE.U32 R86, R12, 0x1, RZ ;  /* 0x000000010c567825 */ /* 0x000fe200078e00ff */
[----:B------:R-:W-:-:S02]  /*4d5c0*/  IADD3.X R75, P0, PT, R72, R89, RZ, P0, !PT ;  /* 0x00000059484b7210 */ /* 0x000fc4000071e4ff */
[----:B------:R-:W-:Y:S01]  /*4d5d0*/  IADD3.X RZ, P3, PT, R83, R93, RZ, P3, !PT ;  /* 0x0000005d53ff7210 */ /* 0x000fe20001f7e4ff */
[----:B------:R-:W-:Y:S01]  /*4d5e0*/  IMAD.IADD R13, R13, 0x1, R79 ;  /* 0x000000010d0d7824 */ /* 0x000fe200078e024f */
[----:B------:R-:W-:Y:S01]  /*4d5f0*/  IADD3.X RZ, P1, PT, R75, R11, RZ, P1, !PT ;  /* 0x0000000b4bff7210 */ /* 0x000fe20000f3e4ff */
[----:B------:R-:W-:Y:S01]  /*4d600*/  IMAD.X R89, RZ, RZ, RZ, P4 ;  /* 0x000000ffff597224 */ /* 0x000fe200020e06ff */
[----:B------:R-:W-:Y:S01]  /*4d610*/  IADD3.X R21, P3, PT, R21, R76, RZ, P3, !PT ;  /* 0x0000004c15157210 */ /* 0x000fe20001f7e4ff */
[----:B------:R-:W-:Y:S01]  /*4d620*/  IMAD.WIDE.U32 R10, R13, 0x1, RZ ;  /* 0x000000010d0a7825 */ /* 0x000fe200078e00ff */
[----:B------:R-:W-:Y:S02]  /*4d630*/  IADD3.X R93, P0, PT, RZ, RZ, RZ, P0, !PT ;  /* 0x000000ffff5d7210 */ /* 0x000fe4000071e4ff */
[----:B------:R-:W-:Y:S01]  /*4d640*/  IADD3.X R76, P3, PT, R89, R77, RZ, P3, !PT ;  /* 0x0000004d594c7210 */ /* 0x000fe20001f7e4ff */
[----:B------:R-:W-:Y:S01]  /*4d650*/  IMAD.WIDE.U32 R74, R22, 0x17c510ea, R74 ;  /* 0x17c510ea164a7825 */ /* 0x000fe200078e004a */
[----:B------:R-:W-:-:S02]  /*4d660*/  IADD3 RZ, P4, PT, R78, R86, RZ ;  /* 0x000000564eff7210 */ /* 0x000fc40007f9e0ff */
[----:B------:R-:W-:Y:S01]  /*4d670*/  IADD3.X R22, P1, PT, R93, R16, RZ, P1, !PT ;  /* 0x000000105d167210 */ /* 0x000fe20000f3e4ff */
[----:B------:R-:W-:Y:S01]  /*4d680*/  IMAD.X R95, RZ, RZ, RZ, P0 ;  /* 0x000000ffff5f7224 */ /* 0x000fe200000e06ff */
[----:B------:R-:W-:Y:S01]  /*4d690*/  IADD3.X R16, P3, PT, R21, R80, RZ, P3, !PT ;  /* 0x0000005015107210 */ /* 0x000fe20001f7e4ff */
[C---:B------:R-:W-:Y:S01]  /*4d6a0*/  IMAD.WIDE.U32 R78, P0, R12.reuse, -0x7af74000, R10 ;  /* 0x8508c0000c4e7825 */ /* 0x040fe2000780000a */
[----:B------:R-:W-:Y:S02]  /*4d6b0*/  IADD3 R39, PT, PT, R75, R39, RZ ;  /* 0x000000274b277210 */ /* 0x000fe40007ffe0ff */
[----:B------:R-:W-:Y:S01]  /*4d6c0*/  IADD3.X R72, P1, PT, R95, R17, RZ, P1, !PT ;  /* 0x000000115f487210 */ /* 0x000fe20000f3e4ff */
[----:B------:R-:W-:Y:S01]  /*4d6d0*/  IMAD R86, R12, -0x7af74000, R10 ;  /* 0x8508c0000c567824 */ /* 0x000fe200078e020a */
[----:B------:R-:W-:Y:S01]  /*4d6e0*/  IADD3 RZ, P5, PT, R87, R78, RZ ;  /* 0x0000004e57ff7210 */ /* 0x000fe20007fbe0ff */
[----:B------:R-:W-:Y:S02]  /*4d6f0*/  IMAD.IADD R21, R41, 0x1, R69 ;  /* 0x0000000129157824 */ /* 0x000fe400078e0245 */
[----:B------:R-:W-:Y:S01]  /*4d700*/  IMAD.X R69, RZ, RZ, RZ, P0 ;  /* 0x000000ffff457224 */ /* 0x000fe200000e06ff */
[----:B------:R-:W-:Y:S01]  /*4d710*/  IADD3 RZ, P0, PT, R16, R68, RZ ;  /* 0x0000004410ff7210 */ /* 0x000fe20007f1e0ff */
[----:B------:R-:W-:Y:S01]  /*4d720*/  IMAD.IADD R85, R81, 0x1, R85 ;  /* 0x0000000151557824 */ /* 0x000fe200078e0255 */
[----:B------:R-:W-:Y:S01]  /*4d730*/  IADD3 R84, PT, PT, R87, R86, RZ ;  /* 0x0000005657547210 */ /* 0x000fe20007ffe0ff */
[----:B------:R-:W-:-:S02]  /*4d740*/  IMAD.MOV.U32 R68, RZ, RZ, R79 ;  /* 0x000000ffff447224 */ /* 0x000fc400078e004f */
[----:B------:R-:W-:Y:S01]  /*4d750*/  IMAD.WIDE.U32 R10, R13, 0x30000000, RZ ;  /* 0x300000000d0a7825 */ /* 0x000fe200078e00ff */
[----:B------:R-:W-:Y:S02]  /*4d760*/  IADD3.X R17, P3, PT, R76, R85, RZ, P3, !PT ;  /* 0x000000554c117210 */ /* 0x000fe40001f7e4ff */
[----:B------:R-:W-:Y:S01]  /*4d770*/  IADD3.X RZ, P4, PT, R91, R84, RZ, P4, !PT ;  /* 0x000000545bff7210 */ /* 0x000fe2000279e4ff */
[----:B------:R-:W-:Y:S01]  /*4d780*/  IMAD.WIDE.U32.X R68, R13, -0x7af74000, R68, P5 ;  /* 0x8508c0000d447825 */ /* 0x000fe200028e0444 */
[----:B------:R-:W-:Y:S02]  /*4d790*/  IADD3.X RZ, P0, PT, R17, R21, RZ, P0, !PT ;  /* 0x0000001511ff7210 */ /* 0x000fe4000071e4ff */
[----:B------:R-:W-:Y:S01]  /*4d7a0*/  IADD3.X R85, P3, PT, RZ, RZ, RZ, P3, !PT ;  /* 0x000000ffff557210 */ /* 0x000fe20001f7e4ff */
[C-C-:B------:R-:W-:Y:S01]  /*4d7b0*/  IMAD R125, R12.reuse, 0x170b5d44, R10.reuse ;  /* 0x170b5d440c7d7824 */ /* 0x140fe200078e020a */
[----:B------:R-:W-:Y:S01]  /*4d7c0*/  IADD3.X R21, P4, PT, RZ, R68, RZ, P4, !PT ;  /* 0x00000044ff157210 */ /* 0x000fe2000279e4ff */
[----:B------:R-:W-:-:S03]  /*4d7d0*/  IMAD.WIDE.U32 R80, P5, R12, 0x170b5d44, R10 ;  /* 0x170b5d440c507825 */ /* 0x000fc600078a000a */
[----:B------:R-:W-:Y:S01]  /*4d7e0*/  IADD3.X R68, P4, PT, RZ, R69, RZ, P4, !PT ;  /* 0x00000045ff447210 */ /* 0x000fe2000279e4ff */
[----:B------:R-:W-:Y:S01]  /*4d7f0*/  IMAD.WIDE.U32 R10, R6, -0x45f6b800, R82 ;  /* 0xba094800060a7825 */ /* 0x000fe200078e0052 */
[----:B------:R-:W-:-:S03]  /*4d800*/  IADD3.X R83, P0, PT, R85, R70, RZ, P0, !PT ;  /* 0x0000004655537210 */ /* 0x000fc6000071e4ff */
[----:B------:R-:W-:Y:S01]  /*4d810*/  IMAD.WIDE.U32 R76, R12, 0x30000000, RZ ;  /* 0x300000000c4c7825 */ /* 0x000fe200078e00ff */
[----:B------:R-:W-:-:S03]  /*4d820*/  IADD3.X R10, P4, PT, R21, R10, RZ, P4, !PT ;  /* 0x0000000a150a7210 */ /* 0x000fc6000279e4ff */
[----:B------:R-:W-:Y:S02]  /*4d830*/  IMAD.IADD R11, R11, 0x1, R113 ;  /* 0x000000010b0b7824 */ /* 0x000fe400078e0271 */
[----:B------:R-:W-:Y:S01]  /*4d840*/  IMAD.X R87, RZ, RZ, RZ, P3 ;  /* 0x000000ffff577224 */ /* 0x000fe200018e06ff */
[----:B------:R-:W-:Y:S01]  /*4d850*/  IADD3 RZ, P3, PT, R80, R77, RZ ;  /* 0x0000004d50ff7210 */ /* 0x000fe20007f7e0ff */
[----:B------:R-:W-:Y:S01]  /*4d860*/  IMAD.X R79, RZ, RZ, RZ, P5 ;  /* 0x000000ffff4f7224 */ /* 0x000fe200028e06ff */
[----:B------:R-:W-:Y:S01]  /*4d870*/  IADD3 RZ, P5, PT, R10, R76, RZ ;  /* 0x0000004c0aff7210 */ /* 0x000fe20007fbe0ff */
[----:B------:R-:W-:Y:S01]  /*4d880*/  IMAD.IADD R21, R125, 0x1, R77 ;  /* 0x000000017d157824 */ /* 0x000fe200078e024d */
[----:B------:R-:W-:Y:S01]  /*4d890*/  IADD3.X R11, P4, PT, R68, R11, RZ, P4, !PT ;  /* 0x0000000b440b7210 */ /* 0x000fe2000279e4ff */
[----:B------:R-:W-:Y:S01]  /*4d8a0*/  IMAD.MOV.U32 R78, RZ, RZ, R81 ;  /* 0x000000ffff4e7224 */ /* 0x000fe200078e0051 */
[----:B------:R-:W-:Y:S01]  /*4d8b0*/  IADD3.X R70, P0, PT, R87, R71, RZ, P0, !PT ;  /* 0x0000004757467210 */ /* 0x000fe2000071e4ff */
[----:B------:R-:W-:Y:S01]  /*4d8c0*/  IMAD.IADD R71, R7, 0x1, R67 ;  /* 0x0000000107477824 */ /* 0x000fe200078e0243 */
[----:B------:R-:W-:Y:S01]  /*4d8d0*/  IADD3.X RZ, P5, PT, R11, R21, RZ, P5, !PT ;  /* 0x000000150bff7210 */ /* 0x000fe20002fbe4ff */
[----:B------:R-:W-:Y:S01]  /*4d8e0*/  IMAD.WIDE.U32.X R68, R13, 0x170b5d44, R78, P3 ;  /* 0x170b5d440d447825 */ /* 0x000fe200018e044e */
[----:B------:R-:W-:-:S02]  /*4d8f0*/  IADD3.X R74, P0, PT, R83, R74, RZ, P0, !PT ;  /* 0x0000004a534a7210 */ /* 0x000fc4000071e4ff */
[----:B------:R-:W-:Y:S01]  /*4d900*/  IADD3.X R21, P4, PT, RZ, RZ, RZ, P4, !PT ;  /* 0x000000ffff157210 */ /* 0x000fe2000279e4ff */
[----:B------:R-:W-:Y:S01]  /*4d910*/  IMAD.WIDE.U32 R16, R6, 0xf5138f, R16 ;  /* 0x00f5138f06107825 */ /* 0x000fe200078e0010 */
[----:B------:R-:W-:Y:S02]  /*4d920*/  IADD3.X R75, P0, PT, R70, R39, RZ, P0, !PT ;  /* 0x00000027464b7210 */ /* 0x000fe4000071e4ff */
[----:B------:R-:W-:Y:S01]  /*4d930*/  IADD3 RZ, P3, PT, R74, R66, RZ ;  /* 0x000000424aff7210 */ /* 0x000fe20007f7e0ff */
[----:B------:R-:W-:Y:S01]  /*4d940*/  IMAD.X R39, RZ, RZ, RZ, P4 ;  /* 0x000000ffff277224 */ /* 0x000fe200020e06ff */
[----:B------:R-:W-:Y:S01]  /*4d950*/  IADD3.X R21, P5, PT, R21, R68, RZ, P5, !PT ;  /* 0x0000004415157210 */ /* 0x000fe20002fbe4ff */
[----:B------:R-:W-:Y:S01]  /*4d960*/  IMAD.WIDE.U32 R66, R13, -0x45f6b800, RZ ;  /* 0xba0948000d427825 */ /* 0x000fe200078e00ff */
[----:B------:R-:W-:Y:S02]  /*4d970*/  IADD3.X R81, P1, PT, R22, R97, RZ, P1, !PT ;  /* 0x0000006116517210 */ /* 0x000fe40000f3e4ff */
[----:B------:R-:W-:Y:S01]  /*4d980*/  IADD3.X R22, P5, PT, R39, R69, RZ, P5, !PT ;  /* 0x0000004527167210 */ /* 0x000fe20002fbe4ff */
[C-C-:B------:R-:W-:Y:S01]  /*4d990*/  IMAD R87, R12.reuse, 0x1ef3622f, R66.reuse ;  /* 0x1ef3622f0c577824 */ /* 0x140fe200078e0242 */
[----:B------:R-:W-:Y:S01]  /*4d9a0*/  IADD3.X RZ, P3, PT, R75, R71, RZ, P3, !PT ;  /* 0x000000474bff7210 */ /* 0x000fe20001f7e4ff */
[----:B------:R-:W-:Y:S01]  /*4d9b0*/  IMAD.WIDE.U32 R70, P4, R12, 0x1ef3622f, R66 ;  /* 0x1ef3622f0c467825 */ /* 0x000fe20007880042 */
[----:B------:R-:W-:-:S02]  /*4d9c0*/  IADD3.X R39, P0, PT, RZ, RZ, RZ, P0, !PT ;  /* 0x000000ffff277210 */ /* 0x000fc4000071e4ff */
        /* <DEDUP_REMOVED lines=16> */
[----:B------:R-:W-:Y:S01]  /*4dad0*/  IMAD.WIDE.U32 R24, R26, R37, RZ ;  /* 0x000000251a187225 */ /* 0x000fe200078e00ff */
[----:B------:R-:W-:Y:S02]  /*4dae0*/  IADD3.X R66, P3, PT, R21, R72, RZ, P3, !PT ;  /* 0x0000004815427210 */ /* 0x000fe40001f7e4ff */
[----:B------:R-:W-:Y:S01]  /*4daf0*/  IADD3.X R39, P5, PT, RZ, RZ, RZ, P5, !PT ;  /* 0x000000ffff277210 */ /* 0x000fe20002fbe4ff */
[----:B------:R-:W-:Y:S01]  /*4db00*/  IMAD.WIDE.U32 R68, R13, 0xf5138f, RZ ;  /* 0x00f5138f0d447825 */ /* 0x000fe200078e00ff */
[----:B------:R-:W-:Y:S02]  /*4db10*/  IADD3.X RZ, P4, PT, R17, R71, RZ, P4, !PT ;  /* 0x0000004711ff7210 */ /* 0x000fe4000279e4ff */
[----:B------:R-:W-:Y:S01]  /*4db20*/  IADD3.X R67, P3, PT, R70, R67, RZ, P3, !PT ;  /* 0x0000004346437210 */ /* 0x000fe20001f7e4ff */
[----:B------:R-:W-:Y:S01]  /*4db30*/  IMAD R83, R6, 0x1ae3a46, R20 ;  /* 0x01ae3a4606537824 */ /* 0x000fe200078e0214 */
[----:B------:R-:W-:Y:S01]  /*4db40*/  IADD3.X R21, PT, PT, RZ, RZ, RZ, P5, !PT ;  /* 0x000000ffff157210 */ /* 0x000fe20002ffe4ff */
[----:B------:R-:W-:Y:S01]  /*4db50*/  IMAD.WIDE.U32 R24, P5, R37, R26, R24 ;  /* 0x0000001a25187225 */ /* 0x000fe200078a0018 */
[----:B------:R-:W-:-:S02]  /*4db60*/  IADD3.X R39, P4, PT, R39, R40, RZ, P4, !PT ;  /* 0x0000002827277210 */ /* 0x000fc4000279e4ff */
[----:B------:R-:W-:Y:S01]  /*4db70*/  IADD3.X R79, P3, PT, RZ, RZ, RZ, P3, !PT ;  /* 0x000000ffff4f7210 */ /* 0x000fe20001f7e4ff */
[----:B------:R-:W-:Y:S01]  /*4db80*/  IMAD.IADD R85, R83, 0x1, R19 ;  /* 0x0000000153557824 */ /* 0x000fe200078e0213 */
[----:B------:R-:W-:Y:S01]  /*4db90*/  IADD3.X R8, P4, PT, R21, R41, RZ, P4, !PT ;  /* 0x0000002915087210 */ /* 0x000fe2000279e4ff */
[----:B------:R-:W-:-:S04]  /*4dba0*/  IMAD.WIDE.U32 R40, R6, 0x6ca1493b, R74 ;  /* 0x6ca1493b06287825 */ /* 0x000fc800078e004a */
[----:B------:R-:W-:Y:S01]  /*4dbb0*/  IMAD.X R81, RZ, RZ, RZ, P3 ;  /* 0x000000ffff517224 */ /* 0x000fe200018e06ff */
[----:B------:R-:W-:Y:S01]  /*4dbc0*/  IADD3 RZ, P3, PT, R66, R18, RZ ;  /* 0x0000001242ff7210 */ /* 0x000fe20007f7e0ff */
[----:B------:R-:W-:Y:S01]  /*4dbd0*/  IMAD.IADD R7, R41, 0x1, R7 ;  /* 0x0000000129077824 */ /* 0x000fe200078e0207 */
[----:B------:R-:W-:Y:S01]  /*4dbe0*/  IADD3.X R18, P4, PT, R39, R40, RZ, P4, !PT ;  /* 0x0000002827127210 */ /* 0x000fe2000279e4ff */
[----:B------:R-:W-:Y:S01]  /*4dbf0*/  IMAD.X R21, RZ, RZ, RZ, P5 ;  /* 0x000000ffff157224 */ /* 0x000fe200028e06ff */
[----:B------:R-:W-:Y:S01]  /*4dc00*/  IADD3.X RZ, P3, PT, R67, R85, RZ, P3, !PT ;  /* 0x0000005543ff7210 */ /* 0x000fe20001f7e4ff */
[--C-:B------:R-:W-:Y:S01]  /*4dc10*/  IMAD R89, R12, 0x1a22d9f3, R68.reuse ;  /* 0x1a22d9f30c597824 */ /* 0x100fe200078e0244 */
[----:B------:R-:W-:Y:S01]  /*4dc20*/  IADD3.X R19, P4, PT, R8, R7, RZ, P4, !PT ;  /* 0x0000000708137210 */ /* 0x000fe2000279e4ff */
[C---:B------:R-:W-:Y:S01]  /*4dc30*/  IMAD.WIDE.U32 R76, P5, R12.reuse, 0x1a22d9f3, R68 ;  /* 0x1a22d9f30c4c7825 */ /* 0x040fe200078a0044 */
[----:B------:R-:W-:Y:S02]  /*4dc40*/  SHF.L.W.U32.HI R7, R23, 0x1, R38 ;  /* 0x0000000117077819 */ /* 0x000fe40000010e26 */
[----:B------:R-:W-:Y:S01]  /*4dc50*/  IADD3.X R39, P4, PT, RZ, RZ, RZ, P4, !PT ;  /* 0x000000ffff277210 */ /* 0x000fe2000279e4ff */
[----:B------:R-:W-:Y:S01]  /*4dc60*/  IMAD.WIDE.U32 R68, R12, 0xf5138f, RZ ;  /* 0x00f5138f0c447825 */ /* 0x000fe200078e00ff */
[----:B------:R-:W-:-:S02]  /*4dc70*/  IADD3.X R8, P3, PT, R79, R14, RZ, P3, !PT ;  /* 0x0000000e4f087210 */ /* 0x000fc40001f7e4ff */
[----:B------:R-:W-:Y:S01]  /*4dc80*/  SHF.L.W.U32.HI R38, R38, 0x1, R9 ;  /* 0x0000000126267819 */ /* 0x000fe20000010e09 */
[----:B------:R-:W-:Y:S01]  /*4dc90*/  IMAD.X R71, RZ, RZ, RZ, P5 ;  /* 0x000000ffff477224 */ /* 0x000fe200028e06ff */
[----:B------:R-:W-:Y:S01]  /*4dca0*/  IADD3 RZ, P5, PT, R76, R69, RZ ;  /* 0x000000454cff7210 */ /* 0x000fe20007fbe0ff */
[----:B------:R-:W-:Y:S01]  /*4dcb0*/  IMAD.WIDE.U32 R74, R13, 0x6ca1493b, RZ ;  /* 0x6ca1493b0d4a7825 */ /* 0x000fe200078e00ff */
[----:B------:R-:W-:-:S03]  /*4dcc0*/  IADD3.X R20, P3, PT, R81, R15, RZ, P3, !PT ;  /* 0x0000000f51147210 */ /* 0x000fc60001f7e4ff */
[----:B------:R-:W-:Y:S02]  /*4dcd0*/  IMAD.MOV.U32 R70, RZ, RZ, R77 ;  /* 0x000000ffff467224 */ /* 0x000fe400078e004d */
[----:B------:R-:W-:Y:S02]  /*4dce0*/  IMAD.IADD R85, R89, 0x1, R69 ;  /* 0x0000000159557824 */ /* 0x000fe400078e0245 */
[----:B------:R-:W-:Y:S01]  /*4dcf0*/  IMAD.X R69, RZ, RZ, RZ, P4 ;  /* 0x000000ffff457224 */ /* 0x000fe200020e06ff */
[----:B------:R-:W-:Y:S01]  /*4dd00*/  IADD3 RZ, P4, PT, R18, R68, RZ ;  /* 0x0000004412ff7210 */ /* 0x000fe20007f9e0ff */
[----:B------:R-:W-:-:S03]  /*4dd10*/  IMAD.WIDE.U32.X R70, R13, 0x1a22d9f3, R70, P5 ;  /* 0x1a22d9f30d467825 */ /* 0x000fc600028e0446 */
[----:B------:R-:W-:Y:S01]  /*4dd20*/  IADD3.X RZ, P4, PT, R19, R85, RZ, P4, !PT ;  /* 0x0000005513ff7210 */ /* 0x000fe2000279e4ff */
[----:B------:R-:W-:-:S03]  /*4dd30*/  IMAD.WIDE.U32 R76, P5, R12, -0x39c4fa40, R74 ;  /* 0xc63b05c00c4c7825 */ /* 0x000fc600078a004a */
[----:B------:R-:W-:Y:S01]  /*4dd40*/  IADD3.X R39, P4, PT, R39, R70, RZ, P4, !PT ;  /* 0x0000004627277210 */ /* 0x000fe2000279e4ff */
[----:B------:R-:W-:Y:S01]  /*4dd50*/  IMAD.WIDE.U32 R40, R37, R37, RZ ;  /* 0x0000002525287225 */ /* 0x000fe200078e00ff */
[----:B------:R-:W-:Y:S02]  /*4dd60*/  IADD3.X R23, PT, PT, RZ, RZ, RZ, P5, !PT ;  /* 0x000000ffff177210 */ /* 0x000fe40002ffe4ff */
[----:B------:R-:W-:Y:S01]  /*4dd70*/  IADD3.X R70, P4, PT, R69, R71, RZ, P4, !PT ;  /* 0x0000004745467210 */ /* 0x000fe2000279e4ff */
[C---:B------:R-:W-:Y:S01]  /*4dd80*/  IMAD.WIDE.U32 R14, R12.reuse, 0x6ca1493b, RZ ;  /* 0x6ca1493b0c0e7825 */ /* 0x040fe200078e00ff */
[----:B------:R-:W-:Y:S02]  /*4dd90*/  IADD3 R75, P5, PT, R41, R24, RZ ;  /* 0x00000018294b7210 */ /* 0x000fe40007fbe0ff */
[----:B------:R-:W-:Y:S01]  /*4dda0*/  IADD3.X R41, P1, PT, RZ, RZ, RZ, P1, !PT ;  /* 0x000000ffff297210 */ /* 0x000fe20000f3e4ff */
[----:B------:R-:W-:Y:S01]  /*4ddb0*/  IMAD R79, R12, -0x39c4fa40, R74 ;  /* 0xc63b05c00c4f7824 */ /* 0x000fe200078e024a */
[----:B------:R-:W-:Y:S01]  /*4ddc0*/  IADD3.X R24, P2, PT, R7, R40, RZ, P2, !PT ;  /* 0x0000002807187210 */ /* 0x000fe2000175e4ff */
[----:B------:R-:W-:Y:S01]  /*4ddd0*/  IMAD.WIDE.U32 R6, R6, 0x17c510ea, R66 ;  /* 0x17c510ea06067825 */ /* 0x000fe200078e0042 */
[----:B------:R-:W-:-:S02]  /*4dde0*/  IADD3.X R41, P0, PT, RZ, R41, RZ, P0, !PT ;  /* 0x00000029ff297210 */ /* 0x000fc4000071e4ff */
[----:B------:R-:W-:Y:S01]  /*4ddf0*/  IADD3.X R71, P2, PT, R38, R75, RZ, P2, !PT ;  /* 0x0000004b26477210 */ /* 0x000fe2000175e4ff */
[----:B------:R-:W-:Y:S01]  /*4de00*/  IMAD.IADD R7, R7, 0x1, R83 ;  /* 0x0000000107077824 */ /* 0x000fe200078e0253 */
        /* <DEDUP_REMOVED lines=11> */
[----:B------:R-:W-:Y:S01]  /*4dec0*/  IMAD.WIDE.U32 R16, R12, -0x45f6b800, R16 ;  /* 0xba0948000c107825 */ /* 0x000fe200078e0010 */
[----:B------:R-:W-:Y:S02]  /*4ded0*/  IADD3.X RZ, P0, PT, R7, R15, RZ, P0, !PT ;  /* 0x0000000f07ff7210 */ /* 0x000fe4000071e4ff */
[----:B------:R-:W-:Y:S01]  /*4dee0*/  IADD3.X R39, P4, PT, RZ, RZ, RZ, P4, !PT ;  /* 0x000000ffff277210 */ /* 0x000fe2000279e4ff */
[----:B------:R-:W-:Y:S01]  /*4def0*/  IMAD.WIDE.U32.X R14, R13, -0x39c4fa40, R22, P1 ;  /* 0xc63b05c00d0e7825 */ /* 0x000fe200008e0416 */
[----:B------:R-:W-:-:S03]  /*4df00*/  MOV R20, R25 ;  /* 0x0000001900147202 */ /* 0x000fc60000000f00 */
        /* <DEDUP_REMOVED lines=11> */
[----:B------:R-:W-:Y:S01]  /*4dfc0*/  IMAD.WIDE.U32.X R20, R26, R26, R20, P5 ;  /* 0x0000001a1a147225 */ /* 0x000fe200028e0414 */
[----:B------:R-:W-:-:S03]  /*4dfd0*/  IADD3.X R8, P1, PT, R8, R71, RZ, P1, !PT ;  /* 0x0000004708087210 */ /* 0x000fc60000f3e4ff */
[----:B------:R-:W-:Y:S01]  /*4dfe0*/  IMAD.WIDE.U32.X R38, R13, 0x1ae3a46, R38, P4 ;  /* 0x01ae3a460d267825 */ /* 0x000fe200020e0426 */
[----:B------:R-:W-:Y:S02]  /*4dff0*/  IADD3 RZ, P4, PT, R14, R22, RZ ;  /* 0x000000160eff7210 */ /* 0x000fe40007f9e0ff */
[----:B------:R-:W-:Y:S01]  /*4e000*/  IADD3.X R15, P0, PT, R15, R8, RZ, P0, !PT ;  /* 0x000000080f0f7210 */ /* 0x000fe2000071e4ff */
[----:B------:R-:W-:Y:S01]  /*4e010*/  IMAD.IADD R13, R41, 0x1, R23 ;  /* 0x00000001290d7824 */ /* 0x000fe200078e0217 */
[----:B------:R-:W-:Y:S01]  /*4e020*/  LEA.HI.X R23, P2, R9, R20, RZ, 0x1, P2 ;  /* 0x0000001409177211 */ /* 0x000fe20001050cff */
[----:B------:R-:W-:-:S03]  /*4e030*/  IMAD.WIDE.U32 R18, R12, 0xf5138f, R18 ;  /* 0x00f5138f0c127825 */ /* 0x000fc600078e0012 */
[----:B------:R-:W-:Y:S01]  /*4e040*/  IADD3.X RZ, P4, PT, R15, R13, RZ, P4, !PT ;  /* 0x0000000d0fff7210 */ /* 0x000fe2000279e4ff */
[----:B------:R-:W-:Y:S01]  /*4e050*/  IMAD.WIDE.U32 R6, R12, 0x6ca1493b, R6 ;  /* 0x6ca1493b0c067825 */ /* 0x000fe200078e0006 */
[----:B------:R-:W-:-:S03]  /*4e060*/  IADD3.X R13, P0, PT, RZ, RZ, RZ, P0, !PT ;  /* 0x000000ffff0d7210 */ /* 0x000fc6000071e4ff */
[----:B------:R-:W-:Y:S01]  /*4e070*/  IMAD.IADD R89, R19, 0x1, R89 ;  /* 0x0000000113597824 */ /* 0x000fe200078e0259 */
[----:B------:R-:W-:Y:S01]  /*4e080*/  IADD3.X R8, P4, PT, R13, R38, RZ, P4, !PT ;  /* 0x000000260d087210 */ /* 0x000fe2000279e4ff */
[----:B------:R-:W-:Y:S01]  /*4e090*/  IMAD.X R38, RZ, RZ, RZ, P0 ;  /* 0x000000ffff267224 */ /* 0x000fe200000e06ff */
[----:B------:R-:W-:Y:S01]  /*4e0a0*/  IADD3.X R13, P3, PT, RZ, RZ, RZ, P3, !PT ;  /* 0x000000ffff0d7210 */ /* 0x000fe20001f7e4ff */
[----:B------:R-:W-:Y:S01]  /*4e0b0*/  IMAD.IADD R87, R17, 0x1, R87 ;  /* 0x0000000111577824 */ /* 0x000fe200078e0257 */
[----:B------:R-:W-:Y:S01]  /*4e0c0*/  MOV R122, R89 ;  /* 0x00000059007a7202 */ /* 0x000fe20000000f00 */
[----:B------:R-:W-:Y:S01]  /*4e0d0*/  IMAD.IADD R79, R7, 0x1, R79 ;  /* 0x00000001074f7824 */ /* 0x000fe200078e024f */
[----:B------:R-:W-:Y:S01]  /*4e0e0*/  IADD3.X R38, P0, PT, R38, R39, RZ, P4, !PT ;  /* 0x0000002726267210 */ /* 0x000fe2000271e4ff */
[----:B------:R-:W-:Y:S02]  /*4e0f0*/  IMAD.IADD R125, R11, 0x1, R125 ;  /* 0x000000010b7d7824 */ /* 0x000fe400078e027d */
[----:B------:R-:W-:Y:S01]  /*4e100*/  IMAD.MOV.U32 R130, RZ, RZ, R10 ;  /* 0x000000ffff827224 */ /* 0x000fe200078e000a */
[----:B------:R-:W-:Y:S01]  /*4e110*/  IADD3.X R8, P1, P0, R8, RZ, R13, P0, P1 ;  /* 0x000000ff08087210 */ /* 0x000fe2000002240d */
[----:B------:R-:W-:-:S02]  /*4e120*/  IMAD.X R13, RZ, RZ, RZ, P3 ;  /* 0x000000ffff0d7224 */ /* 0x000fc400018e06ff */
[----:B------:R-:W-:Y:S02]  /*4e130*/  IMAD.MOV.U32 R128, RZ, RZ, R16 ;  /* 0x000000ffff807224 */ /* 0x000fe400078e0010 */
[----:B------:R-:W-:Y:S01]  /*4e140*/  IMAD.MOV.U32 R123, RZ, RZ, R87 ;  /* 0x000000ffff7b7224 */ /* 0x000fe200078e0057 */
[----:B------:R-:W-:Y:S01]  /*4e150*/  IADD3.X R9, PT, PT, R38, RZ, R13, P1, P0 ;  /* 0x000000ff26097210 */ /* 0x000fe20000fe040d */
[----:B------:R-:W-:Y:S01]  /*4e160*/  IMAD.WIDE.U32 R12, R12, 0x17c510ea, R14 ;  /* 0x17c510ea0c0c7825 */ /* 0x000fe200078e000e */
[----:B------:R-:W-:-:S03]  /*4e170*/  IADD3 R8, P0, PT, R8, R23, RZ ;  /* 0x0000001708087210 */ /* 0x000fc60007f1e0ff */
[----:B------:R-:W-:Y:S01]  /*4e180*/  IMAD.IADD R41, R13, 0x1, R41 ;  /* 0x000000010d297824 */ /* 0x000fe200078e0229 */
        /* <DEDUP_REMOVED lines=28> */
[----:B------:R-:W-:Y:S05]  /*4e350*/  @!P0 BRA `(.L_x_830) ;  /* 0x0000000000f08947 */ /* 0x000fea0003800000 */
        /* <DEDUP_REMOVED lines=47> */
.L_x_832:
[----:B------:R-:W-:Y:S05]  /*4e650*/  BSYNC.RELIABLE B3 ;  /* 0x0000000000037941 */ /* 0x000fea0003800100 */
.L_x_831:
        /* <DEDUP_REMOVED lines=12> */
.L_x_830:
[----:B------:R-:W-:Y:S05]  /*4e720*/  BSYNC.RECONVERGENT B2 ;  /* 0x0000000000027941 */ /* 0x000fea0003800200 */
.L_x_829:
        /* <DEDUP_REMOVED lines=91> */
.L_x_836:
[----:B------:R-:W-:Y:S05]  /*4ece0*/  BSYNC.RELIABLE B3 ;  /* 0x0000000000037941 */ /* 0x000fea0003800100 */
.L_x_835:
        /* <DEDUP_REMOVED lines=12> */
.L_x_834:
[----:B------:R-:W-:Y:S05]  /*4edb0*/  BSYNC.RECONVERGENT B2 ;  /* 0x0000000000027941 */ /* 0x000fea0003800200 */
.L_x_833:
[-C--:B------:R-:W-:Y:S01]  /*4edc0*/  IMAD.WIDE.U32 R6, R15, R155.reuse, RZ ;  /* 0x0000009b0f067225 */ /* 0x080fe200078e00ff */
[----:B------:R-:W-:Y:S03]  /*4edd0*/  BSSY.RECONVERGENT B2, `(.L_x_837) ;  /* 0x0000439000027945 */ /* 0x000fe60003800200 */
[----:B------:R-:W-:-:S04]  /*4ede0*/  IMAD.WIDE.U32 R102, R17, R155, RZ ;  /* 0x0000009b11667225 */ /* 0x000fc800078e00ff */
[----:B------:R-:W-:-:S04]  /*4edf0*/  IMAD.WIDE.U32 R6, P0, R17, R14, R6 ;  /* 0x0000000e11067225 */ /* 0x000fc80007800006 */
[----:B------:R-:W-:Y:S01]  /*4ee00*/  IMAD.WIDE.U32 R8, R15, R154, RZ ;  /* 0x0000009a0f087225 */ /* 0x000fe200078e00ff */
[----:B------:R-:W-:Y:S02]  /*4ee10*/  IADD3 R165, P5, PT, R103, R6, RZ ;  /* 0x0000000667a57210 */ /* 0x000fe40007fbe0ff */
[----:B------:R-:W-:Y:S01]  /*4ee20*/  MOV R120, R7 ;  /* 0x0000000700787202 */ /* 0x000fe20000000f00 */
[----:B------:R-:W-:Y:S02]  /*4ee30*/  IMAD.X R121, RZ, RZ, RZ, P0 ;  /* 0x000000ffff797224 */ /* 0x000fe400000e06ff */
[----:B------:R-:W-:-:S04]  /*4ee40*/  IMAD.WIDE.U32 R10, R15, R143, RZ ;  /* 0x0000008f0f0a7225 */ /* 0x000fc800078e00ff */
[----:B------:R-:W-:-:S04]  /*4ee50*/  IMAD.WIDE.U32 R6, R15, R156, RZ ;  /* 0x0000009c0f067225 */ /* 0x000fc800078e00ff */
[----:B------:R-:W-:-:S04]  /*4ee60*/  IMAD.WIDE.U32 R8, P0, R17, R151, R8 ;  /* 0x0000009711087225 */ /* 0x000fc80007800008 */
[----:B------:R-:W-:Y:S02]  /*4ee70*/  IMAD.X R91, RZ, RZ, RZ, P0 ;  /* 0x000000ffff5b7224 */ /* 0x000fe400000e06ff */
[----:B------:R-:W-:-:S04]  /*4ee80*/  IMAD.WIDE.U32 R12, R15, R153, RZ ;  /* 0x000000990f0c7225 */ /* 0x000fc800078e00ff */
        /* <DEDUP_REMOVED lines=12> */
[----:B------:R-:W-:-:S04]  /*4ef50*/  IMAD.WIDE.U32 R74, R14, R143, RZ ;  /* 0x0000008f0e4a7225 */ /* 0x000fc800078e00ff */
[----:B------:R-:W-:-:S04]  /*4ef60*/  IMAD.WIDE.U32.X R96, R15, R149, R96, P0 ;  /* 0x000000950f607225 */ /* 0x000fc800000e0460 */
[----:B------:R-:W-:Y:S02]  /*4ef70*/  IMAD.MOV.U32 R88, RZ, RZ, R13 ;  /* 0x000000ffff587224 */ /* 0x000fe400078e000d */
[----:B------:R-:W-:-:S04]  /*4ef80*/  IMAD.WIDE.U32 R100, P0, R151, R155, R100 ;  /* 0x0000009b97647225 */ /* 0x000fc80007800064 */
[----:B------:R-:W-:-:S04]  /*4ef90*/  IMAD.WIDE.U32 R108, R155, R154, RZ ;  /* 0x0000009a9b6c7225 */ /* 0x000fc800078e00ff */
[----:B------:R-:W-:-:S04]  /*4efa0*/  IMAD.WIDE.U32 R66, R17, R154, RZ ;  /* 0x0000009a11427225 */ /* 0x000fc800078e00ff */
[----:B------:R-:W-:Y:S01]  /*4efb0*/  IMAD.WIDE.U32.X R88, R15, R152, R88, P2 ;  /* 0x000000980f587225 */ /* 0x000fe200010e0458 */
[----:B------:R-:W-:-:S03]  /*4efc0*/  IADD3 R67, P1, PT, R67, R8, RZ ;  /* 0x0000000843437210 */ /* 0x000fc60007f3e0ff */
[----:B------:R-:W-:Y:S01]  /*4efd0*/  IMAD.X R93, RZ, RZ, RZ, P0 ;  /* 0x000000ffff5d7224 */ /* 0x000fe200000e06ff */
[----:B------:R-:W-:Y:S01]  /*4efe0*/  IADD3 R109, P0, PT, R100, R109, RZ ;  /* 0x0000006d646d7210 */ /* 0x000fe20007f1e0ff */
[----:B------:R-:W-:-:S04]  /*4eff0*/  IMAD.WIDE.U32 R74, P2, R148, R155, R74 ;  /* 0x0000009b944a7225 */ /* 0x000fc8000784004a */
[----:B------:R-:W-:Y:S01]  /*4f000*/  IMAD.WIDE.U32 R34, R14, R156, RZ ;  /* 0x0000009c0e227225 */ /* 0x000fe200078e00ff */
[----:B------:R-:W-:-:S03]  /*4f010*/  IADD3.X R29, PT, PT, RZ, RZ, RZ, P2, !PT ;  /* 0x000000ffff1d7210 */ /* 0x000fc600017fe4ff */
[----:B------:R-:W-:Y:S02]  /*4f020*/  IMAD.MOV.U32 R90, RZ, RZ, R9 ;  /* 0x000000ffff5a7224 */ /* 0x000fe400078e0009 */
[----:B------:R-:W-:-:S04]  /*4f030*/  IMAD.WIDE.U32 R94, R155, R143, RZ ;  /* 0x0000008f9b5e7225 */ /* 0x000fc800078e00ff */
[----:B------:R-:W-:Y:S01]  /*4f040*/  IMAD.MOV.U32 R92, RZ, RZ, R101 ;  /* 0x000000ffff5c7224 */ /* 0x000fe200078e0065 */
[----:B------:R-:W-:Y:S01]  /*4f050*/  IADD3 R101, P2, PT, R74, R95, RZ ;  /* 0x0000005f4a657210 */ /* 0x000fe20007f5e0ff */
[----:B------:R-:W-:-:S04]  /*4f060*/  IMAD.WIDE.U32 R8, R15, R17, RZ ;  /* 0x000000110f087225 */ /* 0x000fc800078e00ff */
[----:B------:R-:W-:-:S04]  /*4f070*/  IMAD.WIDE.U32 R114, R17, R143, RZ ;  /* 0x0000008f11727225 */ /* 0x000fc800078e00ff */
[----:B------:R-:W-:Y:S01]  /*4f080*/  IMAD.WIDE.U32 R6, R14, R155, RZ ;  /* 0x0000009b0e067225 */ /* 0x000fe200078e00ff */
[----:B------:R-:W-:-:S03]  /*4f090*/  IADD3 R166, P3, PT, R115, R10, RZ ;  /* 0x0000000a73a67210 */ /* 0x000fc60007f7e0ff */
[----:B------:R-:W-:-:S04]  /*4f0a0*/  IMAD.WIDE.U32.X R92, R151, R14, R92, P0 ;  /* 0x0000000e975c7225 */ /* 0x000fc800000e045c */
[----:B------:R-:W-:-:S04]  /*4f0b0*/  IMAD.WIDE.U32 R86, R14, R153, RZ ;  /* 0x000000990e567225 */ /* 0x000fc800078e00ff */
[----:B------:R-:W-:-:S04]  /*4f0c0*/  IMAD.WIDE.U32 R70, R155, R156, RZ ;  /* 0x0000009c9b467225 */ /* 0x000fc800078e00ff */
[----:B------:R-:W-:-:S04]  /*4f0d0*/  IMAD.WIDE.U32 R34, P0, R149, R155, R34 ;  /* 0x0000009b95227225 */ /* 0x000fc80007800022 */
[----:B------:R-:W-:Y:S02]  /*4f0e0*/  IMAD.MOV.U32 R28, RZ, RZ, R75 ;  /* 0x000000ffff1c7224 */ /* 0x000fe400078e004b */
[----:B------:R-:W-:-:S04]  /*4f0f0*/  IMAD.WIDE.U32 R8, P4, R17, R15, R8 ;  /* 0x0000000f11087225 */ /* 0x000fc80007880008 */
[----:B------:R-:W-:Y:S01]  /*4f100*/  IMAD.WIDE.U32 R12, R17, R17, RZ ;  /* 0x00000011110c7225 */ /* 0x000fe200078e00ff */
[----:B------:R-:W-:-:S03]  /*4f110*/  IADD3.X R145, PT, PT, RZ, RZ, RZ, P4, !PT ;  /* 0x000000ffff917210 */ /* 0x000fc600027fe4ff */
[----:B------:R-:W-:-:S04]  /*4f120*/  IMAD.WIDE.U32 R16, R151, R154, RZ ;  /* 0x0000009a97107225 */ /* 0x000fc800078e00ff */
[----:B------:R-:W-:Y:S02]  /*4f130*/  IMAD.MOV.U32 R112, RZ, RZ, R11 ;  /* 0x000000ffff707224 */ /* 0x000fe400078e000b */
[----:B------:R-:W-:-:S04]  /*4f140*/  IMAD.WIDE.U32 R20, R148, R143, RZ ;  /* 0x0000008f94147225 */ /* 0x000fc800078e00ff */
[----:B------:R-:W-:-:S04]  /*4f150*/  IMAD.WIDE.U32.X R120, R15, R14, R120, P5 ;  /* 0x0000000e0f787225 */ /* 0x000fc800028e0478 */
[----:B------:R-:W-:Y:S01]  /*4f160*/  IMAD.X R27, RZ, RZ, RZ, P0 ;  /* 0x000000ffff1b7224 */ /* 0x000fe200000e06ff */
[----:B------:R-:W-:Y:S01]  /*4f170*/  IADD3 R95, P0, PT, R34, R71, RZ ;  /* 0x00000047225f7210 */ /* 0x000fe20007f1e0ff */
[----:B------:R-:W-:-:S04]  /*4f180*/  IMAD.WIDE.U32 R10, P5, R155, R14, R6 ;  /* 0x0000000e9b0a7225 */ /* 0x000fc800078a0006 */
[----:B------:R-:W-:-:S04]  /*4f190*/  IMAD.WIDE.U32.X R28, R148, R14, R28, P2 ;  /* 0x0000000e941c7225 */ /* 0x000fc800010e041c */
[----:B------:R-:W-:-:S04]  /*4f1a0*/  IMAD.WIDE.U32 R82, R151, R143, RZ ;  /* 0x0000008f97527225 */ /* 0x000fc800078e00ff */
[----:B------:R-:W-:-:S04]  /*4f1b0*/  IMAD.WIDE.U32 R84, R155, R153, RZ ;  /* 0x000000999b547225 */ /* 0x000fc800078e00ff */
[----:B------:R-:W-:-:S04]  /*4f1c0*/  IMAD.WIDE.U32 R86, P2, R152, R155, R86 ;  /* 0x0000009b98567225 */ /* 0x000fc80007840056 */
[----:B------:R-:W-:Y:S02]  /*4f1d0*/  IMAD.MOV.U32 R26, RZ, RZ, R35 ;  /* 0x000000ffff1a7224 */ /* 0x000fe400078e0023 */
[----:B------:R-:W-:-:S04]  /*4f1e0*/  IMAD.WIDE.U32 R18, P4, R154, R151, R16 ;  /* 0x000000979a127225 */ /* 0x000fc80007880010 */
[----:B------:R-:W-:Y:S02]  /*4f1f0*/  IMAD.X R107, RZ, RZ, RZ, P5 ;  /* 0x000000ffff6b7224 */ /* 0x000fe400028e06ff */
[----:B------:R-:W-:-:S04]  /*4f200*/  IMAD.WIDE.U32 R30, R154, R154, RZ ;  /* 0x0000009a9a1e7225 */ /* 0x000fc800078e00ff */
[----:B------:R-:W-:-:S04]  /*4f210*/  IMAD.WIDE.U32 R20, P5, R143, R148, R20 ;  /* 0x000000948f147225 */ /* 0x000fc800078a0014 */
[----:B------:R-:W-:-:S04]  /*4f220*/  IMAD.WIDE.U32 R78, R143, R143, RZ ;  /* 0x0000008f8f4e7225 */ /* 0x000fc800078e00ff */
[----:B------:R-:W-:Y:S01]  /*4f230*/  IMAD.X R25, RZ, RZ, RZ, P2 ;  /* 0x000000ffff197224 */ /* 0x000fe200010e06ff */
[----:B------:R-:W-:Y:S01]  /*4f240*/  IADD3 R75, P2, PT, R86, R85, RZ ;  /* 0x00000055564b7210 */ /* 0x000fe20007f5e0ff */
[----:B------:R-:W-:-:S04]  /*4f250*/  IMAD.WIDE.U32.X R26, R149, R14, R26, P0 ;  /* 0x0000000e951a7225 */ /* 0x000fc800000e041a */
[----:B------:R-:W-:-:S04]  /*4f260*/  IMAD.WIDE.U32 R76, R151, R156, RZ ;  /* 0x0000009c974c7225 */ /* 0x000fc800078e00ff */
[----:B------:R-:W-:-:S04]  /*4f270*/  IMAD.WIDE.U32 R68, R154, R143, RZ ;  /* 0x0000008f9a447225 */ /* 0x000fc800078e00ff */
[----:B------:R-:W-:-:S04]  /*4f280*/  IMAD.WIDE.U32 R82, P0, R148, R154, R82 ;  /* 0x0000009a94527225 */ /* 0x000fc80007800052 */
[----:B------:R-:W-:Y:S01]  /*4f290*/  IMAD.MOV.U32 R24, RZ, RZ, R87 ;  /* 0x000000ffff187224 */ /* 0x000fe200078e0057 */
[----:B------:R-:W-:Y:S01]  /*4f2a0*/  MOV R22, R83 ;  /* 0x0000005300167202 */ /* 0x000fe20000000f00 */
[----:B------:R-:W-:Y:S01]  /*4f2b0*/  IMAD.WIDE.U32.X R112, R15, R148, R112, P3 ;  /* 0x000000940f707225 */ /* 0x000fe200018e0470 */
[----:B------:R-:W-:-:S03]  /*4f2c0*/  IADD3 R99, P3, PT, R31, R18, RZ ;  /* 0x000000121f637210 */ /* 0x000fc60007f7e0ff */
[----:B------:R-:W-:Y:S01]  /*4f2d0*/  IMAD.X R17, RZ, RZ, RZ, P5 ;  /* 0x000000ffff117224 */ /* 0x000fe200028e06ff */
[----:B------:R-:W-:Y:S01]  /*4f2e0*/  IADD3 R31, P5, PT, R79, R20, RZ ;  /* 0x000000144f1f7210 */ /* 0x000fe20007fbe0ff */
        /* <DEDUP_REMOVED lines=14> */
[----:B------:R-:W-:Y:S02]  /*4f3d0*/  IMAD.MOV.U32 R144, RZ, RZ, R9 ;  /* 0x000000ffff907224 */ /* 0x000fe400078e0009 */
[----:B------:R-:W-:Y:S01]  /*4f3e0*/  IMAD.WIDE.U32.X R90, R15, R151, R90, P1 ;  /* 0x000000970f5a7225 */ /* 0x000fe200008e045a */
[----:B------:R-:W-:-:S03]  /*4f3f0*/  IADD3 R103, P1, PT, R13, R8, RZ ;  /* 0x000000080d677210 */ /* 0x000fc60007f3e0ff */
[----:B------:R-:W-:Y:S01]  /*4f400*/  IMAD.X R9, RZ, RZ, RZ, P0 ;  /* 0x000000ffff097224 */ /* 0x000fe200000e06ff */
[----:B------:R-:W-:Y:S01]  /*4f410*/  IADD3 R69, P0, PT, R36, R81, RZ ;  /* 0x0000005124457210 */ /* 0x000fe20007f1e0ff */
[----:B------:R-:W-:-:S04]  /*4f420*/  IMAD.WIDE.U32 R110, R155, R155, RZ ;  /* 0x0000009b9b6e7225 */ /* 0x000fc800078e00ff */
[----:B------:R-:W-:-:S04]  /*4f430*/  IMAD.WIDE.U32.X R20, R149, R151, R20, P2 ;  /* 0x0000009795147225 */ /* 0x000fc800010e0414 */
[----:B------:R-:W-:-:S04]  /*4f440*/  IMAD.WIDE.U32 R50, R148, R153, RZ ;  /* 0x0000009994327225 */ /* 0x000fc800078e00ff */
[----:B------:R-:W-:-:S04]  /*4f450*/  IMAD.WIDE.U32 R146, R149, R156, RZ ;  /* 0x0000009c95927225 */ /* 0x000fc800078e00ff */
[----:B------:R-:W-:-:S04]  /*4f460*/  IMAD.WIDE.U32 R46, R143, R156, RZ ;  /* 0x0000009c8f2e7225 */ /* 0x000fc800078e00ff */
[----:B------:R-:W-:-:S04]  /*4f470*/  IMAD.WIDE.U32 R48, P2, R149, R143, R48 ;  /* 0x0000008f95307225 */ /* 0x000fc80007840030 */
[----:B------:R-:W-:Y:S02]  /*4f480*/  IMAD.MOV.U32 R8, RZ, RZ, R37 ;  /* 0x000000ffff087224 */ /* 0x000fe400078e0025 */
[----:B------:R-:W-:Y:S01]  /*4f490*/  IMAD.X R7, RZ, RZ, RZ, P4 ;  /* 0x000000ffff077224 */ /* 0x000fe200020e06ff */
[----:B------:R-:W-:Y:S01]  /*4f4a0*/  IADD3 R164, P4, PT, R111, R10, RZ ;  /* 0x0000000a6fa47210 */ /* 0x000fe20007f9e0ff */
[----:B------:R-:W-:Y:S02]  /*4f4b0*/  IMAD.MOV.U32 R106, RZ, RZ, R11 ;  /* 0x000000ffff6a7224 */ /* 0x000fe400078e000b */
[----:B------:R-:W-:Y:S02]  /*4f4c0*/  IMAD.X R11, RZ, RZ, RZ, P2 ;  /* 0x000000ffff0b7224 */ /* 0x000fe400010e06ff */
[----:B------:R-:W-:Y:S01]  /*4f4d0*/  IMAD.WIDE.U32.X R8, R152, R151, R8, P0 ;  /* 0x0000009798087225 */ /* 0x000fe200000e0408 */
[----:B------:R-:W-:-:S03]  /*4f4e0*/  IADD3 R35, P0, PT, R48, R47, RZ ;  /* 0x0000002f30237210 */ /* 0x000fc60007f1e0ff */
[----:B------:R-:W-:-:S04]  /*4f4f0*/  IMAD.WIDE.U32.X R144, R15, R15, R144, P1 ;  /* 0x0000000f0f907225 */ /* 0x000fc800008e0490 */
[----:B------:R-:W-:-:S04]  /*4f500*/  IMAD.WIDE.U32 R42, R149, R153, RZ ;  /* 0x00000099952a7225 */ /* 0x000fc800078e00ff */
[----:B------:R-:W-:-:S04]  /*4f510*/  IMAD.WIDE.U32 R32, R12, -0x1, RZ ;  /* 0xffffffff0c207825 */ /* 0x000fc800078e00ff */
[----:B------:R-:W-:-:S04]  /*4f520*/  IMAD.WIDE.U32 R40, R143, R153, RZ ;  /* 0x000000998f287225 */ /* 0x000fc800078e00ff */
[----:B------:R-:W-:-:S04]  /*4f530*/  IMAD.WIDE.U32 R50, P2, R152, R143, R50 ;  /* 0x0000008f98327225 */ /* 0x000fc80007840032 */
[----:B------:R-:W-:Y:S01]  /*4f540*/  IMAD.WIDE.U32 R146, P1, R156, R149, R146 ;  /* 0x000000959c927225 */ /* 0x000fe20007820092 */
[----:B------:R-:W-:-:S03]  /*4f550*/  MOV R18, R51 ;  /* 0x0000003300127202 */ /* 0x000fc60000000f00 */
[----:B------:R-:W-:Y:S02]  /*4f560*/  IMAD.MOV.U32 R10, RZ, RZ, R49 ;  /* 0x000000ffff0a7224 */ /* 0x000fe400078e0031 */
[----:B------:R-:W-:Y:S02]  /*4f570*/  IMAD R49, R12, -0x7af74001, -R103 ;  /* 0x8508bfff0c317824 */ /* 0x000fe400078e0a67 */
[----:B------:R-:W-:Y:S01]  /*4f580*/  IMAD.WIDE.U32.X R106, R14, R14, R106, P4 ;  /* 0x0000000e0e6a7225 */ /* 0x000fe200020e046a */
[----:B------:R-:W-:Y:S02]  /*4f590*/  IADD3 R37, P4, PT, R50, R41, RZ ;  /* 0x0000002932257210 */ /* 0x000fe40007f9e0ff */
[----:B------:R-:W-:Y:S01]  /*4f5a0*/  SHF.L.U64.HI R41, R102, 0x1, R165 ;  /* 0x0000000166297819 */ /* 0x000fe200000102a5 */
[----:B------:R-:W-:Y:S01]  /*4f5b0*/  IMAD.X R15, RZ, RZ, RZ, P1 ;  /* 0x000000ffff0f7224 */ /* 0x000fe200008e06ff */
[----:B------:R-:W-:Y:S01]  /*4f5c0*/  IADD3 RZ, P1, PT, RZ, R102, RZ ;  /* 0x00000066ffff7210 */ /* 0x000fe20007f3e0ff */
[----:B------:R-:W-:-:S02]  /*4f5d0*/  IMAD.MOV.U32 R6, RZ, RZ, R19 ;  /* 0x000000ffff067224 */ /* 0x000fc400078e0013 */
[----:B------:R-:W-:Y:S01]  /*4f5e0*/  IMAD.WIDE.U32.X R10, R149, R148, R10, P0 ;  /* 0x00000094950a7225 */ /* 0x000fe200000e040a */
[----:B------:R-:W-:-:S03]  /*4f5f0*/  IADD3.X RZ, P1, PT, RZ, R165, RZ, P1, !PT ;  /* 0x000000a5ffff7210 */ /* 0x000fc60000f3e4ff */
[----:B------:R-:W-:-:S04]  /*4f600*/  IMAD.WIDE.U32 R42, P0, R152, R156, R42 ;  /* 0x0000009c982a7225 */ /* 0x000fc8000780002a */
[----:B------:R-:W-:-:S04]  /*4f610*/  IMAD.WIDE.U32 R132, R32, 0x1, RZ ;  /* 0x0000000120847825 */ /* 0x000fc800078e00ff */
[----:B------:R-:W-:Y:S01]  /*4f620*/  IMAD.X R19, RZ, RZ, RZ, P2 ;  /* 0x000000ffff137224 */ /* 0x000fe200010e06ff */
[----:B------:R-:W-:Y:S01]  /*4f630*/  IADD3 RZ, P2, PT, RZ, R12, RZ ;  /* 0x0000000cffff7210 */ /* 0x000fe20007f5e0ff */
[----:B------:R-:W-:-:S03]  /*4f640*/  IMAD.WIDE.U32 R44, R156, R156, RZ ;  /* 0x0000009c9c2c7225 */ /* 0x000fc600078e00ff */
[----:B------:R-:W-:Y:S01]  /*4f650*/  IADD3.X RZ, P2, PT, RZ, R103, RZ, P2, !PT ;  /* 0x00000067ffff7210 */ /* 0x000fe2000175e4ff */
[----:B------:R-:W-:-:S04]  /*4f660*/  IMAD.WIDE.U32 R52, R156, R153, RZ ;  /* 0x000000999c347225 */ /* 0x000fc800078e00ff */
[----:B------:R-:W-:Y:S02]  /*4f670*/  IMAD.IADD R49, R33, 0x1, R49 ;  /* 0x0000000121317824 */ /* 0x000fe400078e0231 */
[----:B------:R-:W-:Y:S01]  /*4f680*/  IMAD.X R13, RZ, RZ, RZ, P0 ;  /* 0x000000ffff0d7224 */ /* 0x000fe200000e06ff */
[----:B------:R-:W-:Y:S01]  /*4f690*/  IADD3 RZ, P0, PT, R12, R132, RZ ;  /* 0x000000840cff7210 */ /* 0x000fe20007f1e0ff */
[----:B------:R-:W-:Y:S01]  /*4f6a0*/  IMAD.WIDE.U32.X R18, R152, R148, R18, P4 ;  /* 0x0000009498127225 */ /* 0x000fe200020e0412 */
[----:B------:R-:W-:-:S03]  /*4f6b0*/  IADD3 R39, P4, PT, R45, R146, RZ ;  /* 0x000000922d277210 */ /* 0x000fc60007f9e0ff */
[----:B------:R-:W-:Y:S02]  /*4f6c0*/  IMAD.MOV.U32 R14, RZ, RZ, R147 ;  /* 0x000000ffff0e7224 */ /* 0x000fe400078e0093 */
[----:B------:R-:W-:Y:S01]  /*4f6d0*/  IMAD.WIDE.U32.X R6, R151, R151, R6, P3 ;  /* 0x0000009797067225 */ /* 0x000fe200018e0406 */
[----:B------:R-:W-:-:S03]  /*4f6e0*/  IADD3 R33, P3, PT, R42, R53, RZ ;  /* 0x000000352a217210 */ /* 0x000fc60007f7e0ff */
[----:B------:R-:W-:-:S04]  /*4f6f0*/  IMAD.WIDE.U32 R146, R49, 0x1, RZ ;  /* 0x0000000131927825 */ /* 0x000fc800078e00ff */
[----:B------:R-:W-:Y:S01]  /*4f700*/  IMAD.MOV.U32 R12, RZ, RZ, R43 ;  /* 0x000000ffff0c7224 */ /* 0x000fe200078e002b */
[----:B------:R-:W-:Y:S01]  /*4f710*/  IADD3.X R43, P1, PT, RZ, R120, RZ, P1, !PT ;  /* 0x00000078ff2b7210 */ /* 0x000fe20000f3e4ff */
[----:B------:R-:W-:-:S03]  /*4f720*/  IMAD.WIDE.U32.X R14, R149, R149, R14, P4 ;  /* 0x00000095950e7225 */ /* 0x000fc600020e040e */
[----:B------:R-:W-:Y:S01]  /*4f730*/  IADD3.X R132, P4, PT, RZ, R121, RZ, P1, !PT ;  /* 0x00000079ff847210 */ /* 0x000fe20000f9e4ff */
[----:B------:R-:W-:Y:S01]  /*4f740*/  IMAD.WIDE.U32.X R12, R152, R149, R12, P3 ;  /* 0x00000095980c7225 */ /* 0x000fe200018e040c */
[----:B------:R-:W-:Y:S02]  /*4f750*/  LEA.X R53, P1, R102, R144, 0x1, P2 ;  /* 0x0000009066357211 */ /* 0x000fe40001020cff */
[----:B------:R-:W-:Y:S01]  /*4f760*/  IADD3.X R170, P2, PT, R43, R66, RZ, P4, !PT ;  /* 0x000000422baa7210 */ /* 0x000fe2000275e4ff */
[----:B------:R-:W-:Y:S01]  /*4f770*/  IMAD.WIDE.U32 R146, P3, R32, -0x7af74000, R146 ;  /* 0x8508c00020927825 */ /* 0x000fe20007860092 */
[----:B------:R-:W-:Y:S02]  /*4f780*/  IADD3.X R168, P1, PT, R41, R145, RZ, P1, !PT ;  /* 0x0000009129a87210 */ /* 0x000fe40000f3e4ff */
[----:B------:R-:W-:Y:S01]  /*4f790*/  IADD3.X R83, P2, PT, R132, R67, RZ, P2, !PT ;  /* 0x0000004384537210 */ /* 0x000fe2000175e4ff */
[----:B------:R-:W-:Y:S01]  /*4f7a0*/  IMAD.WIDE.U32.X R16, R148, R148, R16, P5 ;  /* 0x0000009494107225 */ /* 0x000fe200028e0410 */
[----:B------:R-:W-:-:S02]  /*4f7b0*/  IADD3 R102, P5, PT, R133, R146, RZ ;  /* 0x0000009285667210 */ /* 0x000fc40007fbe0ff */
[----:B------:R-:W-:Y:S01]  /*4f7c0*/  IADD3.X R41, P2, PT, RZ, R90, RZ, P2, !PT ;  /* 0x0000005aff297210 */ /* 0x000fe2000175e4ff */
[----:B------:R-:W-:Y:S01]  /*4f7d0*/  IMAD.WIDE.U32 R120, R49, 0x30000000, RZ ;  /* 0x3000000031787825 */ /* 0x000fe200078e00ff */
[----:B------:R-:W-:Y:S02]  /*4f7e0*/  IADD3.X RZ, P0, PT, R103, R102, RZ, P0, !PT ;  /* 0x0000006667ff7210 */ /* 0x000fe4000071e4ff */
[----:B------:R-:W-:Y:S01]  /*4f7f0*/  IADD3.X R77, P2, PT, RZ, R91, RZ, P2, !PT ;  /* 0x0000005bff4d7210 */ /* 0x000fe2000175e4ff */
[----:B------:R-:W-:Y:S01]  /*4f800*/  IMAD.WIDE.U32 R148, R49, -0x45f6b800, RZ ;  /* 0xba09480031947825 */ /* 0x000fe200078e00ff */
[----:B------:R-:W-:-:S03]  /*4f810*/  SHF.L.W.U32.HI R165, R165, 0x1, R170 ;  /* 0x00000001a5a57819 */ /* 0x000fc60000010eaa */
[C---:B------:R-:W-:Y:S02]  /*4f820*/  IMAD R51, R32.reuse, 0x170b5d44, R120 ;  /* 0x170b5d4420337824 */ /* 0x040fe400078e0278 */
[----:B------:R-:W-:Y:S02]  /*4f830*/  IMAD.X R145, RZ, RZ, RZ, P3 ;  /* 0x000000ffff917224 */ /* 0x000fe400018e06ff */
[C---:B------:R-:W-:Y:S02]  /*4f840*/  IMAD R47, R32.reuse, 0x1ef3622f, R148 ;  /* 0x1ef3622f202f7824 */ /* 0x040fe400078e0294 */
[----:B------:R-:W-:-:S04]  /*4f850*/  IMAD.WIDE.U32 R120, P4, R32, 0x170b5d44, R120 ;  /* 0x170b5d4420787825 */ /* 0x000fc80007880078 */
[----:B------:R-:W-:-:S04]  /*4f860*/  IMAD.WIDE.U32 R148, P3, R32, 0x1ef3622f, R148 ;  /* 0x1ef3622f20947825 */ /* 0x000fc80007860094 */
[----:B------:R-:W-:Y:S01]  /*4f870*/  IMAD.WIDE.U32 R102, R32, 0x30000000, RZ ;  /* 0x3000000020667825 */ /* 0x000fe200078e00ff */
[----:B------:R-:W-:-:S03]  /*4f880*/  MOV R146, R149 ;  /* 0x0000009500927202 */ /* 0x000fc60000000f00 */
[----:B------:R-:W-:-:S04]  /*4f890*/  IMAD.WIDE.U32 R150, R49, 0xf5138f, RZ ;  /* 0x00f5138f31967825 */ /* 0x000fc800078e00ff */
[----:B------:R-:W-:Y:S02]  /*4f8a0*/  IMAD.MOV.U32 R144, RZ, RZ, R147 ;  /* 0x000000ffff907224 */ /* 0x000fe400078e0093 */
[----:B------:R-:W-:-:S04]  /*4f8b0*/  IMAD.WIDE.U32 R66, R32, -0x45f6b800, RZ ;  /* 0xba09480020427825 */ /* 0x000fc800078e00ff */
[----:B------:R-:W-:Y:S01]  /*4f8c0*/  IMAD.X R147, RZ, RZ, RZ, P3 ;  /* 0x000000ffff937224 */ /* 0x000fe200018e06ff */
[----:B------:R-:W-:Y:S01]  /*4f8d0*/  IADD3 RZ, P3, PT, R120, R103, RZ ;  /* 0x0000006778ff7210 */ /* 0x000fe20007f7e0ff */
[----:B------:R-:W-:Y:S02]  /*4f8e0*/  IMAD R45, R32, 0x1a22d9f3, R150 ;  /* 0x1a22d9f3202d7824 */ /* 0x000fe400078e0296 */
[----:B------:R-:W-:-:S04]  /*4f8f0*/  IMAD.WIDE.U32.X R144, R49, -0x7af74000, R144, P5 ;  /* 0x8508c00031907825 */ /* 0x000fc800028e0490 */
[----:B------:R-:W-:Y:S01]  /*4f900*/  IMAD.X R133, RZ, RZ, RZ, P4 ;  /* 0x000000ffff857224 */ /* 0x000fe200020e06ff */
[----:B------:R-:W-:Y:S01]  /*4f910*/  IADD3 RZ, P4, PT, R148, R67, RZ ;  /* 0x0000004394ff7210 */ /* 0x000fe20007f9e0ff */
[----:B------:R-:W-:Y:S01]  /*4f920*/  IMAD.MOV.U32 R132, RZ, RZ, R121 ;  /* 0x000000ffff847224 */ /* 0x000fe200078e0079 */
[----:B------:R-:W-:Y:S01]  /*4f930*/  IADD3.X R144, P0, PT, RZ, R144, RZ, P0, !PT ;  /* 0x00000090ff907210 */ /* 0x000fe2000071e4ff */
[----:B------:R-:W-:-:S03]  /*4f940*/  IMAD.WIDE.U32 R150, P5, R32, 0x1a22d9f3, R150 ;  /* 0x1a22d9f320967825 */ /* 0x000fc600078a0096 */
[----:B------:R-:W-:Y:S01]  /*4f950*/  IADD3.X R145, P0, PT, RZ, R145, RZ, P0, !PT ;  /* 0x00000091ff917210 */ /* 0x000fe2000071e4ff */
[----:B------:R-:W-:-:S03]  /*4f960*/  IMAD.WIDE.U32 R90, R32, 0xf5138f, RZ ;  /* 0x00f5138f205a7825 */ /* 0x000fc600078e00ff */
[----:B------:R-:W-:Y:S01]  /*4f970*/  IADD3.X R144, P0, PT, R144, R53, RZ, P0, !PT ;  /* 0x0000003590907210 */ /* 0x000fe2000071e4ff */
[----:B------:R-:W-:-:S03]  /*4f980*/  IMAD.WIDE.U32 R158, R49, 0x6ca1493b, RZ ;  /* 0x6ca1493b319e7825 */ /* 0x000fc600078e00ff */
[----:B------:R-:W-:Y:S01]  /*4f990*/  IADD3.X R145, P0, PT, R145, R168, RZ, P0, !PT ;  /* 0x000000a891917210 */ /* 0x000fe2000071e4ff */
[----:B------:R-:W-:-:S04]  /*4f9a0*/  IMAD.WIDE.U32 R120, R49, 0x17c510ea, RZ ;  /* 0x17c510ea31787825 */ /* 0x000fc800078e00ff */
[----:B------:R-:W-:Y:S01]  /*4f9b0*/  IMAD.WIDE.U32.X R132, R49, 0x170b5d44, R132, P3 ;  /* 0x170b5d4431847825 */ /* 0x000fe200018e0484 */
[----:B------:R-:W-:Y:S02]  /*4f9c0*/  IADD3 RZ, P3, PT, R150, R91, RZ ;  /* 0x0000005b96ff7210 */ /* 0x000fe40007f7e0ff */
[----:B------:R-:W-:Y:S01]  /*4f9d0*/  IADD3.X R150, P2, PT, R41, R114, RZ, P2, !PT ;  /* 0x0000007229967210 */ /* 0x000fe2000175e4ff */
[----:B------:R-:W-:Y:S02]  /*4f9e0*/  IMAD.X R149, RZ, RZ, RZ, P5 ;  /* 0x000000ffff957224 */ /* 0x000fe400028e06ff */
[----:B------:R-:W-:Y:S02]  /*4f9f0*/  IMAD R43, R32, -0x39c4fa40, R158 ;  /* 0xc63b05c0202b7824 */ /* 0x000fe400078e029e */
[----:B------:R-:W-:-:S04]  /*4fa00*/  IMAD.WIDE.U32.X R146, R49, 0x1ef3622f, R146, P4 ;  /* 0x1ef3622f31927825 */ /* 0x000fc800020e0492 */
[----:B------:R-:W-:-:S04]  /*4fa10*/  IMAD.WIDE.U32 R158, P5, R32, -0x39c4fa40, R158 ;  /* 0xc63b05c0209e7825 */ /* 0x000fc800078a009e */
[C-C-:B------:R-:W-:Y:S02]  /*4fa20*/  IMAD R41, R32.reuse, 0x1ae3a46, R120.reuse ;  /* 0x01ae3a4620297824 */ /* 0x140fe400078e0278 */
[----:B------:R-:W-:-:S04]  /*4fa30*/  IMAD.WIDE.U32 R162, P4, R32, 0x1ae3a46, R120 ;  /* 0x01ae3a4620a27825 */ /* 0x000fc80007880078 */
[----:B------:R-:W-:Y:S01]  /*4fa40*/  IMAD.MOV.U32 R148, RZ, RZ, R151 ;  /* 0x000000ffff947224 */ /* 0x000fe200078e0097 */
[----:B------:R-:W-:Y:S01]  /*4fa50*/  IADD3.X R151, P2, PT, R77, R166, RZ, P2, !PT ;  /* 0x000000a64d977210 */ /* 0x000fe2000175e4ff */
[----:B------:R-:W-:-:S03]  /*4fa60*/  IMAD.WIDE.U32 R114, R32, 0x6ca1493b, RZ ;  /* 0x6ca1493b20727825 */ /* 0x000fc600078e00ff */
[----:B------:R-:W-:Y:S01]  /*4fa70*/  IADD3.X R77, P2, PT, RZ, R112, RZ, P2, !PT ;  /* 0x00000070ff4d7210 */ /* 0x000fe2000175e4ff */
[----:B------:R-:W-:-:S03]  /*4fa80*/  IMAD.WIDE.U32 R120, R32, 0x17c510ea, RZ ;  /* 0x17c510ea20787825 */ /* 0x000fc600078e00ff */
[----:B------:R-:W-:Y:S01]  /*4fa90*/  IADD3.X R166, P2, PT, RZ, R113, RZ, P2, !PT ;  /* 0x00000071ffa67210 */ /* 0x000fe2000175e4ff */
[----:B------:R-:W-:Y:S02]  /*4faa0*/  IMAD.MOV.U32 R160, RZ, RZ, R159 ;  /* 0x000000ffffa07224 */ /* 0x000fe400078e009f */
[----:B------:R-:W-:Y:S01]  /*4fab0*/  IMAD.X R161, RZ, RZ, RZ, P5 ;  /* 0x000000ffffa17224 */ /* 0x000fe200028e06ff */
[----:B------:R-:W-:Y:S01]  /*4fac0*/  IADD3 RZ, P5, PT, R158, R115, RZ ;  /* 0x000000739eff7210 */ /* 0x000fe20007fbe0ff */
[----:B------:R-:W-:Y:S01]  /*4fad0*/  IMAD.X R159, RZ, RZ, RZ, P4 ;  /* 0x000000ffff9f7224 */ /* 0x000fe200020e06ff */
[----:B------:R-:W-:Y:S01]  /*4fae0*/  IADD3 RZ, P4, PT, R162, R121, RZ ;  /* 0x00000079a2ff7210 */ /* 0x000fe20007f9e0ff */
[----:B------:R-:W-:Y:S01]  /*4faf0*/  IMAD.MOV.U32 R158, RZ, RZ, R163 ;  /* 0x000000ffff9e7224 */ /* 0x000fe200078e00a3 */
[----:B------:R-:W-:Y:S01]  /*4fb00*/  IADD3.X R162, P1, PT, R165, R110, RZ, P1, !PT ;  /* 0x0000006ea5a27210 */ /* 0x000fe20000f3e4ff */
[----:B------:R-:W-:Y:S01]  /*4fb10*/  IMAD.WIDE.U32.X R148, R49, 0x1a22d9f3, R148, P3 ;  /* 0x1a22d9f331947825 */ /* 0x000fe200018e0494 */
[----:B------:R-:W-:-:S02]  /*4fb20*/  IADD3.X R98, P3, PT, R77, R98, RZ, P2, !PT ;  /* 0x000000624d627210 */ /* 0x000fc4000177e4ff */
[----:B------:R-:W-:Y:S01]  /*4fb30*/  IADD3 RZ, P2, PT, R144, R102, RZ ;  /* 0x0000006690ff7210 */ /* 0x000fe20007f5e0ff */
[----:B------:R-:W-:Y:S01]  /*4fb40*/  IMAD.WIDE.U32.X R112, R49, 0x1ae3a46, R158, P4 ;  /* 0x01ae3a4631707825 */ /* 0x000fe200020e049e */
[----:B------:R-:W-:Y:S02]  /*4fb50*/  IADD3 RZ, P4, PT, R150, R108, RZ ;  /* 0x0000006c96ff7210 */ /* 0x000fe40007f9e0ff */
[----:B------:R-:W-:Y:S01]  /*4fb60*/  IADD3.X R102, P3, PT, R166, R157, RZ, P3, !PT ;  /* 0x0000009da6667210 */ /* 0x000fe20001f7e4ff */
[----:B------:R-:W-:Y:S01]  /*4fb70*/  IMAD.IADD R85, R51, 0x1, R103 ;  /* 0x0000000133557824 */ /* 0x000fe200078e0267 */
[----:B------:R-:W-:Y:S01]  /*4fb80*/  IADD3.X RZ, P4, PT, R151, R109, RZ, P4, !PT ;  /* 0x0000006d97ff7210 */ /* 0x000fe2000279e4ff */
[----:B------:R-:W-:Y:S01]  /*4fb90*/  IMAD.WIDE.U32.X R110, R49, -0x39c4fa40, R160, P5 ;  /* 0xc63b05c0316e7825 */ /* 0x000fe200028e04a0 */
[----:B------:R-:W-:Y:S02]  /*4fba0*/  IADD3.X R159, P3, PT, RZ, R96, RZ, P3, !PT ;  /* 0x00000060ff9f7210 */ /* 0x000fe40001f7e4ff */
[----:B------:R-:W-:Y:S01]  /*4fbb0*/  IADD3.X R53, P4, PT, RZ, R92, RZ, P4, !PT ;  /* 0x0000005cff357210 */ /* 0x000fe2000279e4ff */
[----:B------:R-:W-:Y:S01]  /*4fbc0*/  IMAD.WIDE.U32 R150, R154, R155, R150 ;  /* 0x0000009b9a967225 */ /* 0x000fe200078e0096 */
[----:B------:R-:W-:-:S02]  /*4fbd0*/  SHF.L.W.U32.HI R49, R170, 0x1, R83 ;  /* 0x00000001aa317819 */ /* 0x000fc40000010e53 */
[----:B------:R-:W-:Y:S01]  /*4fbe0*/  IADD3.X R81, P4, PT, RZ, R93, RZ, P4, !PT ;  /* 0x0000005dff517210 */ /* 0x000fe2000279e4ff */
[----:B------:R-:W-:Y:S01]  /*4fbf0*/  IMAD.IADD R109, R151, 0x1, R100 ;  /* 0x00000001976d7824 */ /* 0x000fe200078e0264 */
[----:B------:R-:W-:Y:S02]  /*4fc00*/  IADD3.X R92, P3, PT, RZ, R97, RZ, P3, !PT ;  /* 0x00000061ff5c7210 */ /* 0x000fe40001f7e4ff */
[----:B------:R-:W-:Y:S02]  /*4fc10*/  IADD3.X R96, P4, PT, R53, R98, RZ, P4, !PT ;  /* 0x0000006235607210 */ /* 0x000fe4000279e4ff */
[----:B------:R-:W-:Y:S01]  /*4fc20*/  IADD3.X RZ, P2, PT, R145, R85, RZ, P2, !PT ;  /* 0x0000005591ff7210 */ /* 0x000fe2000175e4ff */
[----:B------:R-:W-:Y:S01]  /*4fc30*/  IMAD.WIDE.U32 R144, R32, 0x30000000, R144 ;  /* 0x3000000020907825 */ /* 0x000fe200078e0090 */
[----:B------:R-:W-:Y:S02]  /*4fc40*/  IADD3.X R53, P0, PT, RZ, RZ, RZ, P0, !PT ;  /* 0x000000ffff357210 */ /* 0x000fe4000071e4ff */
[----:B------:R-:W-:Y:S01]  /*4fc50*/  IADD3.X R77, P1, PT, R49, R164, RZ, P1, !PT ;  /* 0x000000a4314d7210 */ /* 0x000fe20000f3e4ff */
[----:B------:R-:W-:Y:S01]  /*4fc60*/  IMAD.IADD R145, R145, 0x1, R51 ;  /* 0x0000000191917824 */ /* 0x000fe200078e0233 */
[----:B------:R-:W-:-:S02]  /*4fc70*/  SHF.L.W.U32.HI R49, R83, 0x1, R150 ;  /* 0x0000000153317819 */ /* 0x000fc40000010e96 */
[----:B------:R-:W-:Y:S02]  /*4fc80*/  IADD3.X R159, P3, PT, R159, R104, RZ, P3, !PT ;  /* 0x000000689f9f7210 */ /* 0x000fe40001f7e4ff */
[----:B------:R-:W-:Y:S02]  /*4fc90*/  IADD3.X R53, P2, PT, R53, R132, RZ, P2, !PT ;  /* 0x0000008435357210 */ /* 0x000fe4000175e4ff */
[----:B------:R-:W-:Y:S02]  /*4fca0*/  SHF.L.W.U32.HI R157, R150, 0x1, R109 ;  /* 0x00000001969d7819 */ /* 0x000fe40000010e6d */
[----:B------:R-:W-:Y:S02]  /*4fcb0*/  IADD3.X R132, PT, PT, RZ, RZ, RZ, P0, !PT ;  /* 0x000000ffff847210 */ /* 0x000fe400007fe4ff */
[----:B------:R-:W-:Y:S02]  /*4fcc0*/  IADD3.X R150, P0, PT, R49, R106, RZ, P1, !PT ;  /* 0x0000006a31967210 */ /* 0x000fe40000f1e4ff */
[----:B------:R-:W-:Y:S01]  /*4fcd0*/  IADD3.X R161, P1, PT, R92, R105, RZ, P3, !PT ;  /* 0x000000695ca17210 */ /* 0x000fe20001f3e4ff */
[----:B------:R-:W-:Y:S01]  /*4fce0*/  IMAD.WIDE.U32 R92, R144, -0x1, RZ ;  /* 0xffffffff905c7825 */ /* 0x000fe200078e00ff */
[----:B------:R-:W-:-:S02]  /*4fcf0*/  IADD3.X R97, P5, PT, R81, R102, RZ, P4, !PT ;  /* 0x0000006651617210 */ /* 0x000fc400027be4ff */
[----:B------:R-:W-:Y:S02]  /*4fd00*/  IADD3.X R85, P1, PT, RZ, R88, RZ, P1, !PT ;  /* 0x00000058ff557210 */ /* 0x000fe40000f3e4ff */
[----:B------:R-:W-:Y:S01]  /*4fd10*/  IADD3.X R132, P3, PT, R132, R133, RZ, P2, !PT ;  /* 0x0000008584847210 */ /* 0x000fe2000177e4ff */
[----:B------:R-:W-:Y:S01]  /*4fd20*/  IMAD.WIDE.U32 R102, R92, 0x1, RZ ;  /* 0x000000015c667825 */ /* 0x000fe200078e00ff */
[----:B------:R-:W-:Y:S02]  /*4fd30*/  IADD3 RZ, P2, PT, R96, R94, RZ ;  /* 0x0000005e60ff7210 */ /* 0x000fe40007f5e0ff */
[----:B------:R-:W-:Y:S01]  /*4fd40*/  IADD3.X R88, P4, PT, R53, R162, RZ, P3, !PT ;  /* 0x000000a235587210 */ /* 0x000fe20001f9e4ff */
[----:B------:R-:W-:Y:S01]  /*4fd50*/  IMAD.X R87, RZ, RZ, R89, P1 ;  /* 0x000000ffff577224 */ /* 0x000fe200008e0659 */
[----:B------:R-:W-:Y:S01]  /*4fd60*/  IADD3.X R49, P1, PT, RZ, RZ, RZ, P5, !PT ;  /* 0x000000ffff317210 */ /* 0x000fe20002f3e4ff */
[----:B------:R-:W-:Y:S01]  /*4fd70*/  IMAD.IADD R53, R47, 0x1, R67 ;  /* 0x000000012f357824 */ /* 0x000fe200078e0243 */
[----:B------:R-:W-:Y:S01]  /*4fd80*/  IADD3.X RZ, P5, PT, R97, R101, RZ, P2, !PT ;  /* 0x0000006561ff7210 */ /* 0x000fe200017be4ff */
[----:B------:R-:W-:Y:S01]  /*4fd90*/  IMAD R67, R144, -0x7af74001, -R145 ;  /* 0x8508bfff90437824 */ /* 0x000fe200078e0a91 */
[----:B------:R-:W-:Y:S01]  /*4fda0*/  IADD3 RZ, P3, PT, R88, R66, RZ ;  /* 0x0000004258ff7210 */ /* 0x000fe20007f7e0ff */
[----:B------:R-:W-:Y:S01]  /*4fdb0*/  IMAD.X R51, RZ, RZ, RZ, P1 ;  /* 0x000000ffff337224 */ /* 0x000fe200008e06ff */
[----:B------:R-:W-:Y:S01]  /*4fdc0*/  IADD3 RZ, P1, PT, R144, R102, RZ ;  /* 0x0000006690ff7210 */ /* 0x000fe20007f3e0ff */
[----:B------:R-:W-:Y:S01]  /*4fdd0*/  IMAD.IADD R93, R93, 0x1, R67 ;  /* 0x000000015d5d7824 */ /* 0x000fe200078e0243 */
[----:B------:R-:W-:Y:S01]  /*4fde0*/  IADD3.X R89, P2, PT, R132, R77, RZ, P4, !PT ;  /* 0x0000004d84597210 */ /* 0x000fe2000275e4ff */
[----:B------:R-:W-:Y:S01]  /*4fdf0*/  IMAD.WIDE.U32 R66, R143, R155, R96 ;  /* 0x0000009b8f427225 */ /* 0x000fe200078e0060 */
[----:B------:R-:W-:-:S02]  /*4fe00*/  IADD3.X R144, P5, PT, R49, R28, RZ, P5, !PT ;  /* 0x0000001c31907210 */ /* 0x000fc40002fbe4ff */
[----:B------:R-:W-:Y:S01]  /*4fe10*/  IADD3.X RZ, P4, PT, R89, R53, RZ, P3, !PT ;  /* 0x0000003559ff7210 */ /* 0x000fe20001f9e4ff */
[----:B------:R-:W-:Y:S01]  /*4fe20*/  IMAD.WIDE.U32 R96, R93, -0x45f6b800, RZ ;  /* 0xba0948005d607825 */ /* 0x000fe200078e00ff */
[----:B------:R-:W-:Y:S02]  /*4fe30*/  IADD3.X R94, P3, PT, R51, R29, RZ, P5, !PT ;  /* 0x0000001d335e7210 */ /* 0x000fe40002f7e4ff */
[----:B------:R-:W-:Y:S01]  /*4fe40*/  IADD3.X R151, P2, PT, RZ, RZ, RZ, P2, !PT ;  /* 0x000000ffff977210 */ /* 0x000fe2000175e4ff */
        /* <DEDUP_REMOVED lines=8> */
[----:B------:R-:W-:Y:S01]  /*4fed0*/  IADD3.X R30, P0, PT, R49, R30, RZ, P0, !PT ;  /* 0x0000001e311e7210 */ /* 0x000fe2000071e4ff */
[----:B------:R-:W-:Y:S01]  /*4fee0*/  IMAD.MOV.U32 R132, RZ, RZ, R29 ;  /* 0x000000ffff847224 */ /* 0x000fe200078e001d */
[----:B------:R-:W-:Y:S01]  /*4fef0*/  IADD3.X R133, PT, PT, RZ, RZ, RZ, P2, !PT ;  /* 0x000000ffff857210 */ /* 0x000fe200017fe4ff */
[----:B------:R-:W-:Y:S01]  /*4ff00*/  IMAD.WIDE.U32 R100, R93, 0x30000000, RZ ;  /* 0x300000005d647825 */ /* 0x000fe200078e00ff */
[----:B------:R-:W-:Y:S02]  /*4ff10*/  IADD3 RZ, P5, PT, R103, R28, RZ ;  /* 0x0000001c67ff7210 */ /* 0x000fe40007fbe0ff */
[----:B------:R-:W-:Y:S01]  /*4ff20*/  IADD3.X R144, P2, PT, R144, R159, RZ, P3, !PT ;  /* 0x0000009f90907210 */ /* 0x000fe20001f5e4ff */
[----:B------:R-:W-:-:S04]  /*4ff30*/  IMAD.WIDE.U32 R146, R93, 0xf5138f, RZ ;  /* 0x00f5138f5d927825 */ /* 0x000fc800078e00ff */
[----:B------:R-:W-:Y:S02]  /*4ff40*/  IMAD R77, R92, 0x1ef3622f, R96 ;  /* 0x1ef3622f5c4d7824 */ /* 0x000fe400078e0260 */
[----:B------:R-:W-:-:S04]  /*4ff50*/  IMAD.WIDE.U32.X R132, R93, -0x7af74000, R132, P5 ;  /* 0x8508c0005d847825 */ /* 0x000fc800028e0484 */
[----:B------:R-:W-:-:S04]  /*4ff60*/  IMAD.WIDE.U32 R96, P5, R92, 0x1ef3622f, R96 ;  /* 0x1ef3622f5c607825 */ /* 0x000fc800078a0060 */
[C-C-:B------:R-:W-:Y:S02]  /*4ff70*/  IMAD R81, R92.reuse, 0x170b5d44, R100.reuse ;  /* 0x170b5d445c517824 */ /* 0x140fe400078e0264 */
[----:B------:R-:W-:-:S04]  /*4ff80*/  IMAD.WIDE.U32 R100, P3, R92, 0x170b5d44, R100 ;  /* 0x170b5d445c647825 */ /* 0x000fc80007860064 */
[----:B------:R-:W-:-:S04]  /*4ff90*/  IMAD.WIDE.U32 R108, R92, 0x30000000, RZ ;  /* 0x300000005c6c7825 */ /* 0x000fc800078e00ff */
[C---:B------:R-:W-:Y:S02]  /*4ffa0*/  IMAD R51, R92.reuse, 0x1a22d9f3, R146 ;  /* 0x1a22d9f35c337824 */ /* 0x040fe400078e0292 */
[----:B------:R-:W-:Y:S02]  /*4ffb0*/  IMAD.X R105, RZ, RZ, RZ, P5 ;  /* 0x000000ffff697224 */ /* 0x000fe400028e06ff */
[----:B------:R-:W-:Y:S02]  /*4ffc0*/  IMAD.IADD R83, R67, 0x1, R74 ;  /* 0x0000000143537824 */ /* 0x000fe400078e024a */
[----:B------:R-:W-:-:S03]  /*4ffd0*/  IMAD.WIDE.U32 R146, P5, R92, 0x1a22d9f3, R146 ;  /* 0x1a22d9f35c927825 */ /* 0x000fc600078a0092 */
[----:B------:R-:W-:Y:S01]  /*4ffe0*/  SHF.L.W.U32.HI R74, R66, 0x1, R83 ;  /* 0x00000001424a7819 */ /* 0x000fe20000010e53 */
[----:B------:R-:W-:-:S04]  /*4fff0*/  IMAD.WIDE.U32 R28, R92, 0xf5138f, RZ ;  /* 0x00f5138f5c1c7825 */ /* 0x000fc800078e00ff */
[----:B------:R-:W-:Y:S02]  /*50000*/  IMAD.IADD R98, R103, 0x1, R53 ;  /* 0x0000000167627824 */ /* 0x000fe400078e0235 */
[----:B------:R-:W-:Y:S01]  /*50010*/  IMAD.X R107, RZ, RZ, RZ, P3 ;  /* 0x000000ffff6b7224 */ /* 0x000fe200018e06ff */
[----:B------:R-:W-:Y:S01]  /*50020*/  IADD3 RZ, P3, PT, R100, R109, RZ ;  /* 0x0000006d64ff7210 */ /* 0x000fe20007f7e0ff */
[----:B------:R-:W-:Y:S01]  /*50030*/  IMAD.MOV.U32 R106, RZ, RZ, R101 ;  /* 0x000000ffff6a7224 */ /* 0x000fe200078e0065 */
[----:B------:R-:W-:Y:S01]  /*50040*/  IADD3.X RZ, P1, PT, R145, R98, RZ, P1, !PT ;  /* 0x0000006291ff7210 */ /* 0x000fe20000f3e4ff */
[----:B------:R-:W-:Y:S01]  /*50050*/  IMAD.WIDE.U32 R102, R92, -0x45f6b800, RZ ;  /* 0xba0948005c667825 */ /* 0x000fe200078e00ff */
[----:B------:R-:W-:Y:S02]  /*50060*/  IADD3.X R145, P2, PT, R94, R161, RZ, P2, !PT ;  /* 0x000000a15e917210 */ /* 0x000fe4000175e4ff */
[----:B------:R-:W-:Y:S01]  /*50070*/  IADD3.X R161, P0, PT, R74, R99, RZ, P0, !PT ;  /* 0x000000634aa17210 */ /* 0x000fe2000071e4ff */
[----:B------:R-:W-:Y:S01]  /*50080*/  IMAD.X R67, RZ, RZ, RZ, P5 ;  /* 0x000000ffff437224 */ /* 0x000fe200028e06ff */
[----:B------:R-:W-:Y:S01]  /*50090*/  IADD3 RZ, P5, PT, R146, R29, RZ ;  /* 0x0000001d92ff7210 */ /* 0x000fe20007fbe0ff */
[----:B------:R-:W-:Y:S01]  /*500a0*/  IMAD.WIDE.U32 R100, R93, 0x6ca1493b, RZ ;  /* 0x6ca1493b5d647825 */ /* 0x000fe200078e00ff */
[----:B------:R-:W-:-:S02]  /*500b0*/  IADD3.X R163, P2, PT, RZ, RZ, RZ, P2, !PT ;  /* 0x000000ffffa37210 */ /* 0x000fc4000175e4ff */
[----:B------:R-:W-:Y:S01]  /*500c0*/  IADD3.X R94, P4, PT, R151, R150, RZ, P4, !PT ;  /* 0x00000096975e7210 */ /* 0x000fe2000279e4ff */
[----:B------:R-:W-:Y:S02]  /*500d0*/  IMAD.MOV.U32 R66, RZ, RZ, R147 ;  /* 0x000000ffff427224 */ /* 0x000fe400078e0093 */
[----:B------:R-:W-:Y:S01]  /*500e0*/  IMAD.WIDE.U32.X R106, R93, 0x170b5d44, R106, P3 ;  /* 0x170b5d445d6a7825 */ /* 0x000fe200018e046a */
[----:B------:R-:W-:-:S03]  /*500f0*/  IADD3 RZ, P3, PT, R96, R103, RZ ;  /* 0x0000006760ff7210 */ /* 0x000fc60007f7e0ff */
[----:B------:R-:W-:Y:S02]  /*50100*/  IMAD.MOV.U32 R104, RZ, RZ, R97 ;  /* 0x000000ffff687224 */ /* 0x000fe400078e0061 */
[----:B------:R-:W-:-:S04]  /*50110*/  IMAD.WIDE.U32 R96, R93, 0x17c510ea, RZ ;  /* 0x17c510ea5d607825 */ /* 0x000fc800078e00ff */
[----:B------:R-:W-:Y:S02]  /*50120*/  IMAD R53, R92, -0x39c4fa40, R100 ;  /* 0xc63b05c05c357824 */ /* 0x000fe400078e0264 */
[----:B------:R-:W-:-:S04]  /*50130*/  IMAD.WIDE.U32.X R66, R93, 0x1a22d9f3, R66, P5 ;  /* 0x1a22d9f35d427825 */ /* 0x000fc800028e0442 */
[----:B------:R-:W-:-:S04]  /*50140*/  IMAD.WIDE.U32 R100, P5, R92, -0x39c4fa40, R100 ;  /* 0xc63b05c05c647825 */ /* 0x000fc800078a0064 */
[----:B------:R-:W-:-:S04]  /*50150*/  IMAD.WIDE.U32 R98, R92, 0x6ca1493b, RZ ;  /* 0x6ca1493b5c627825 */ /* 0x000fc800078e00ff */
[----:B------:R-:W-:Y:S01]  /*50160*/  IMAD.WIDE.U32.X R104, R93, 0x1ef3622f, R104, P3 ;  /* 0x1ef3622f5d687825 */ /* 0x000fe200018e0468 */
[----:B------:R-:W-:-:S03]  /*50170*/  IADD3 RZ, P3, PT, R144, R70, RZ ;  /* 0x0000004690ff7210 */ /* 0x000fc60007f7e0ff */
[----:B------:R-:W-:Y:S01]  /*50180*/  IMAD.X R147, RZ, RZ, RZ, P5 ;  /* 0x000000ffff937224 */ /* 0x000fe200028e06ff */
[----:B------:R-:W-:Y:S01]  /*50190*/  IADD3.X RZ, P3, PT, R145, R95, RZ, P3, !PT ;  /* 0x0000005f91ff7210 */ /* 0x000fe20001f7e4ff */
[--C-:B------:R-:W-:Y:S01]  /*501a0*/  IMAD R49, R92, 0x1ae3a46, R96.reuse ;  /* 0x01ae3a465c317824 */ /* 0x100fe200078e0260 */
[----:B------:R-:W-:Y:S01]  /*501b0*/  IADD3.X R95, P4, PT, R160, R157, RZ, P4, !PT ;  /* 0x0000009da05f7210 */ /* 0x000fe2000279e4ff */
[----:B------:R-:W-:Y:S01]  /*501c0*/  IMAD.WIDE.U32 R158, P5, R92, 0x1ae3a46, R96 ;  /* 0x01ae3a465c9e7825 */ /* 0x000fe200078a0060 */
[----:B------:R-:W-:-:S03]  /*501d0*/  IADD3.X R26, P3, PT, R163, R26, RZ, P3, !PT ;  /* 0x0000001aa31a7210 */ /* 0x000fc60001f7e4ff */
[----:B------:R-:W-:Y:S01]  /*501e0*/  IMAD.X R165, RZ, RZ, RZ, P2 ;  /* 0x000000ffffa57224 */ /* 0x000fe200010e06ff */
[----:B------:R-:W-:Y:S01]  /*501f0*/  IADD3 RZ, P2, PT, R100, R99, RZ ;  /* 0x0000006364ff7210 */ /* 0x000fe20007f5e0ff */
[----:B------:R-:W-:Y:S01]  /*50200*/  IMAD.WIDE.U32 R96, R92, 0x17c510ea, RZ ;  /* 0x17c510ea5c607825 */ /* 0x000fe200078e00ff */
[----:B------:R-:W-:Y:S02]  /*50210*/  IADD3.X R151, PT, PT, RZ, RZ, RZ, P5, !PT ;  /* 0x000000ffff977210 */ /* 0x000fe40002ffe4ff */
[----:B------:R-:W-:Y:S01]  /*50220*/  IADD3.X R70, P3, PT, R165, R27, RZ, P3, !PT ;  /* 0x0000001ba5467210 */ /* 0x000fe20001f7e4ff */
[----:B------:R-:W-:Y:S01]  /*50230*/  IMAD.MOV.U32 R146, RZ, RZ, R101 ;  /* 0x000000ffff927224 */ /* 0x000fe200078e0065 */
[----:B------:R-:W-:Y:S01]  /*50240*/  IADD3 RZ, P5, PT, R158, R97, RZ ;  /* 0x000000619eff7210 */ /* 0x000fe20007fbe0ff */
[----:B------:R-:W-:Y:S01]  /*50250*/  IMAD.MOV.U32 R150, RZ, RZ, R159 ;  /* 0x000000ffff967224 */ /* 0x000fe200078e009f */
[----:B------:R-:W-:Y:S01]  /*50260*/  IADD3.X R26, P3, PT, R26, R85, RZ, P3, !PT ;  /* 0x000000551a1a7210 */ /* 0x000fe20001f7e4ff */
[----:B------:R-:W-:Y:S01]  /*50270*/  IMAD.WIDE.U32.X R100, R93, -0x39c4fa40, R146, P2 ;  /* 0xc63b05c05d647825 */ /* 0x000fe200010e0492 */
[----:B------:R-:W-:-:S02]  /*50280*/  IADD3.X R147, P4, PT, RZ, RZ, RZ, P4, !PT ;  /* 0x000000ffff937210 */ /* 0x000fc4000279e4ff */
[----:B------:R-:W-:Y:S01]  /*50290*/  IADD3 RZ, P2, PT, R94, R90, RZ ;  /* 0x0000005a5eff7210 */ /* 0x000fe20007f5e0ff */
[----:B------:R-:W-:Y:S01]  /*502a0*/  IMAD.WIDE.U32 R144, R156, R155, R144 ;  /* 0x0000009b9c907225 */ /* 0x000fe200078e0090 */
[----:B------:R-:W-:-:S03]  /*502b0*/  IADD3.X R27, P3, PT, R70, R87, RZ, P3, !PT ;  /* 0x00000057461b7210 */ /* 0x000fc60001f7e4ff */
[----:B------:R-:W-:Y:S02]  /*502c0*/  IMAD.IADD R159, R45, 0x1, R91 ;  /* 0x000000012d9f7824 */ /* 0x000fe400078e025b */
[----:B------:R-:W-:Y:S01]  /*502d0*/  IMAD.WIDE.U32.X R90, R93, 0x1ae3a46, R150, P5 ;  /* 0x01ae3a465d5a7825 */ /* 0x000fe200028e0496 */
[----:B------:R-:W-:Y:S02]  /*502e0*/  IADD3.X R93, P1, PT, RZ, R132, RZ, P1, !PT ;  /* 0x00000084ff5d7210 */ /* 0x000fe40000f3e4ff */
[----:B------:R-:W-:Y:S01]  /*502f0*/  IADD3.X RZ, P2, PT, R95, R159, RZ, P2, !PT ;  /* 0x0000009f5fff7210 */ /* 0x000fe2000175e4ff */
[----:B------:R-:W-:Y:S01]  /*50300*/  IMAD.X R151, RZ, RZ, RZ, P4 ;  /* 0x000000ffff977224 */ /* 0x000fe200020e06ff */
[----:B------:R-:W-:Y:S01]  /*50310*/  IADD3 RZ, P4, PT, R144, R68, RZ ;  /* 0x0000004490ff7210 */ /* 0x000fe20007f9e0ff */
[----:B------:R-:W-:Y:S01]  /*50320*/  IMAD.IADD R145, R145, 0x1, R34 ;  /* 0x0000000191917824 */ /* 0x000fe200078e0222 */
[----:B------:R-:W-:Y:S01]  /*50330*/  IADD3.X R132, P1, PT, RZ, R133, RZ, P1, !PT ;  /* 0x00000085ff847210 */ /* 0x000fe20000f3e4ff */
[----:B------:R-:W-:Y:S01]  /*50340*/  IMAD.WIDE.U32 R88, R32, -0x45f6b800, R88 ;  /* 0xba09480020587825 */ /* 0x000fe200078e0058 */
[----:B------:R-:W-:-:S02]  /*50350*/  IADD3.X R147, P2, PT, R147, R148, RZ, P2, !PT ;  /* 0x0000009493937210 */ /* 0x000fc4000175e4ff */
[----:B------:R-:W-:Y:S01]  /*50360*/  IADD3.X RZ, P4, PT, R145, R79, RZ, P4, !PT ;  /* 0x0000004f91ff7210 */ /* 0x000fe2000279e4ff */
[----:B------:R-:W-:Y:S01]  /*50370*/  IMAD.IADD R47, R89, 0x1, R47 ;  /* 0x00000001592f7824 */ /* 0x000fe200078e022f */
[----:B------:R-:W-:Y:S01]  /*50380*/  IADD3.X R148, P2, PT, R151, R149, RZ, P2, !PT ;  /* 0x0000009597947210 */ /* 0x000fe2000175e4ff */
[----:B------:R-:W-:Y:S01]  /*50390*/  IMAD.IADD R87, R43, 0x1, R115 ;  /* 0x000000012b577824 */ /* 0x000fe200078e0273 */
[----:B------:R-:W-:Y:S01]  /*503a0*/  IADD3.X R79, P5, PT, RZ, R22, RZ, P4, !PT ;  /* 0x00000016ff4f7210 */ /* 0x000fe200027be4ff */
[----:B------:R-:W-:Y:S01]  /*503b0*/  IMAD.WIDE.U32 R144, R143, R154, R144 ;  /* 0x0000009a8f907225 */ /* 0x000fe200078e0090 */
[----:B------:R-:W-:Y:S02]  /*503c0*/  IADD3 RZ, P4, PT, R26, R84, RZ ;  /* 0x000000541aff7210 */ /* 0x000fe40007f9e0ff */
[----:B------:R-:W-:Y:S01]  /*503d0*/  IADD3.X R23, P5, PT, RZ, R23, RZ, P5, !PT ;  /* 0x00000017ff177210 */ /* 0x000fe20002fbe4ff */
[----:B------:R-:W-:Y:S01]  /*503e0*/  IMAD.WIDE.U32 R84, R153, R155, R26 ;  /* 0x0000009b99547225 */ /* 0x000fe200078e001a */
        /* <DEDUP_REMOVED lines=9> */
[----:B------:R-:W-:Y:S01]  /*50480*/  IMAD.IADD R45, R95, 0x1, R45 ;  /* 0x000000015f2d7824 */ /* 0x000fe200078e022d */
[----:B------:R-:W-:Y:S01]  /*50490*/  IADD3.X R75, P5, PT, RZ, RZ, RZ, P5, !PT ;  /* 0x000000ffff4b7210 */ /* 0x000fe20002fbe4ff */
[----:B------:R-:W-:Y:S01]  /*504a0*/  IMAD.IADD R29, R51, 0x1, R29 ;  /* 0x00000001331d7824 */ /* 0x000fe200078e021d */
[----:B------:R-:W-:-:S02]  /*504b0*/  IADD3.X R34, PT, PT, R25, RZ, RZ, P4, P3 ;  /* 0x000000ff19227210 */ /* 0x000fc400027e64ff */
[----:B------:R-:W-:Y:S01]  /*504c0*/  IADD3 RZ, P3, PT, R22, R38, RZ ;  /* 0x0000002616ff7210 */ /* 0x000fe20007f7e0ff */
[----:B------:R-:W-:Y:S01]  /*504d0*/  IMAD.X R25, RZ, RZ, RZ, P5 ;  /* 0x000000ffff197224 */ /* 0x000fe200028e06ff */
[----:B------:R-:W-:Y:S02]  /*504e0*/  IADD3.X R27, P1, PT, R132, R47, RZ, P1, !PT ;  /* 0x0000002f841b7210 */ /* 0x000fe40000f3e4ff */
[----:B------:R-:W-:Y:S01]  /*504f0*/  IADD3.X RZ, P5, PT, R23, R71, RZ, P3, !PT ;  /* 0x0000004717ff7210 */ /* 0x000fe20001fbe4ff */
[----:B------:R-:W-:Y:S01]  /*50500*/  IMAD.WIDE.U32 R22, R156, R154, R22 ;  /* 0x0000009a9c167225 */ /* 0x000fe200078e0016 */
[----:B------:R-:W-:Y:S02]  /*50510*/  IADD3.X R24, P3, PT, R147, R30, RZ, P2, !PT ;  /* 0x0000001e93187210 */ /* 0x000fe4000177e4ff */
[----:B------:R-:W-:Y:S01]  /*50520*/  IADD3.X R20, P2, PT, R75, R20, RZ, P5, !PT ;  /* 0x000000144b147210 */ /* 0x000fe20002f5e4ff */
[----:B------:R-:W-:Y:S01]  /*50530*/  IMAD.IADD R115, R23, 0x1, R76 ;  /* 0x0000000117737824 */ /* 0x000fe200078e024c */
[----:B------:R-:W-:-:S02]  /*50540*/  IADD3.X R47, P1, PT, RZ, RZ, RZ, P1, !PT ;  /* 0x000000ffff2f7210 */ /* 0x000fc40000f3e4ff */
[----:B------:R-:W-:Y:S02]  /*50550*/  IADD3 R89, PT, PT, R81, R109, RZ ;  /* 0x0000006d51597210 */ /* 0x000fe40007ffe0ff */
[----:B------:R-:W-:Y:S01]  /*50560*/  IADD3 RZ, P4, PT, R26, R108, RZ ;  /* 0x0000006c1aff7210 */ /* 0x000fe20007f9e0ff */
[----:B------:R-:W-:Y:S01]  /*50570*/  IMAD.X R71, RZ, RZ, RZ, P1 ;  /* 0x000000ffff477224 */ /* 0x000fe200008e06ff */
[----:B------:R-:W-:Y:S02]  /*50580*/  IADD3.X R21, P2, PT, R25, R21, RZ, P2, !PT ;  /* 0x0000001519157210 */ /* 0x000fe4000175e4ff */
[----:B------:R-:W-:Y:S02]  /*50590*/  IADD3.X R25, P3, PT, R148, R161, RZ, P3, !PT ;  /* 0x000000a194197210 */ /* 0x000fe40001f7e4ff */
[----:B------:R-:W-:Y:S02]  /*505a0*/  IADD3 RZ, P1, PT, R24, R114, RZ ;  /* 0x0000007218ff7210 */ /* 0x000fe40007f3e0ff */
[----:B------:R-:W-:Y:S01]  /*505b0*/  IADD3.X RZ, P4, PT, R27, R89, RZ, P4, !PT ;  /* 0x000000591bff7210 */ /* 0x000fe2000279e4ff */
[----:B------:R-:W-:Y:S01]  /*505c0*/  IMAD.WIDE.U32 R26, R92, 0x30000000, R26 ;  /* 0x300000005c1a7825 */ /* 0x000fe200078e001a */
[----:B------:R-:W-:-:S02]  /*505d0*/  IADD3.X R75, P3, PT, RZ, RZ, RZ, P3, !PT ;  /* 0x000000ffff4b7210 */ /* 0x000fc40001f7e4ff */
[----:B------:R-:W-:Y:S02]  /*505e0*/  IADD3.X R20, P2, PT, R20, R79, RZ, P2, !PT ;  /* 0x0000004f14147210 */ /* 0x000fe4000175e4ff */
[----:B------:R-:W-:Y:S01]  /*505f0*/  IADD3.X RZ, P1, PT, R25, R87, RZ, P1, !PT ;  /* 0x0000005719ff7210 */ /* 0x000fe20000f3e4ff */
[----:B------:R-:W-:Y:S01]  /*50600*/  IMAD.X R79, RZ, RZ, RZ, P3 ;  /* 0x000000ffff4f7224 */ /* 0x000fe200018e06ff */
[----:B------:R-:W-:Y:S01]  /*50610*/  IADD3.X R47, P4, PT, R47, R106, RZ, P4, !PT ;  /* 0x0000006a2f2f7210 */ /* 0x000fe2000279e4ff */
[----:B------:R-:W-:Y:S01]  /*50620*/  IMAD.IADD R87, R77, 0x1, R103 ;  /* 0x000000014d577824 */ /* 0x000fe200078e0267 */
[----:B------:R-:W-:Y:S01]  /*50630*/  IADD3 RZ, P5, PT, R20, R80, RZ ;  /* 0x0000005014ff7210 */ /* 0x000fe20007fbe0ff */
[----:B------:R-:W-:Y:S01]  /*50640*/  IMAD.WIDE.U32 R24, R32, 0x6ca1493b, R24 ;  /* 0x6ca1493b20187825 */ /* 0x000fe200078e0018 */
[----:B------:R-:W-:Y:S02]  /*50650*/  IADD3.X R21, P2, PT, R21, R34, RZ, P2, !PT ;  /* 0x0000002215157210 */ /* 0x000fe4000175e4ff */
[----:B------:R-:W-:Y:S01]  /*50660*/  SHF.L.W.U32.HI R83, R83, 0x1, R144 ;  /* 0x0000000153537819 */ /* 0x000fe20000010e90 */
[----:B------:R-:W-:Y:S01]  /*50670*/  IMAD.IADD R43, R25, 0x1, R43 ;  /* 0x00000001192b7824 */ /* 0x000fe200078e022b */
[----:B------:R-:W-:Y:S01]  /*50680*/  IADD3.X R70, P1, PT, R75, R110, RZ, P1, !PT ;  /* 0x0000006e4b467210 */ /* 0x000fe20000f3e4ff */
[----:B------:R-:W-:Y:S01]  /*50690*/  IMAD.WIDE.U32 R154, R153, R154, R20 ;  /* 0x0000009a999a7225 */ /* 0x000fe200078e0014 */
[----:B------:R-:W-:-:S02]  /*506a0*/  IADD3.X R106, P4, PT, R71, R107, RZ, P4, !PT ;  /* 0x0000006b476a7210 */ /* 0x000fc4000279e4ff */
[----:B------:R-:W-:Y:S01]  /*506b0*/  IADD3.X RZ, P5, PT, R21, R69, RZ, P5, !PT ;  /* 0x0000004515ff7210 */ /* 0x000fe20002fbe4ff */
[----:B------:R-:W-:Y:S01]  /*506c0*/  IMAD.IADD R155, R155, 0x1, R36 ;  /* 0x000000019b9b7824 */ /* 0x000fe200078e0224 */
[----:B------:R-:W-:Y:S02]  /*506d0*/  IADD3.X R109, P2, PT, RZ, RZ, RZ, P2, !PT ;  /* 0x000000ffff6d7210 */ /* 0x000fe4000175e4ff */
[----:B------:R-:W-:Y:S02]  /*506e0*/  SHF.L.W.U32.HI R145, R144, 0x1, R85 ;  /* 0x0000000190917819 */ /* 0x000fe40000010e55 */
[----:B------:R-:W-:Y:S02]  /*506f0*/  IADD3.X R83, P0, PT, R83, R6, RZ, P0, !PT ;  /* 0x0000000653537210 */ /* 0x000fe4000071e4ff */
[----:B------:R-:W-:Y:S01]  /*50700*/  IADD3.X R110, P1, PT, R79, R111, RZ, P1, !PT ;  /* 0x0000006f4f6e7210 */ /* 0x000fe20000f3e4ff */
[----:B------:R-:W-:Y:S01]  /*50710*/  IMAD.IADD R79, R27, 0x1, R81 ;  /* 0x000000011b4f7824 */ /* 0x000fe200078e0251 */
[----:B------:R-:W-:-:S02]  /*50720*/  IADD3.X R68, P4, PT, R47, R94, RZ, P4, !PT ;  /* 0x0000005e2f447210 */ /* 0x000fc4000279e4ff */
[----:B------:R-:W-:Y:S02]  /*50730*/  IADD3.X R109, P5, PT, R109, R8, RZ, P5, !PT ;  /* 0x000000086d6d7210 */ /* 0x000fe40002fbe4ff */
[----:B------:R-:W-:Y:S01]  /*50740*/  IADD3.X R145, P0, PT, R145, R7, RZ, P0, !PT ;  /* 0x0000000791917210 */ /* 0x000fe2000071e4ff */
[----:B------:R-:W-:Y:S01]  /*50750*/  IMAD.WIDE.U32 R6, R26, -0x1, RZ ;  /* 0xffffffff1a067825 */ /* 0x000fe200078e00ff */
[----:B------:R-:W-:Y:S02]  /*50760*/  IADD3.X R69, P4, PT, R106, R45, RZ, P4, !PT ;  /* 0x0000002d6a457210 */ /* 0x000fe4000279e4ff */
[----:B------:R-:W-:Y:S01]  /*50770*/  IADD3.X R111, PT, PT, R9, RZ, RZ, P5, P2 ;  /* 0x000000ff096f7210 */ /* 0x000fe20002fe44ff */
[----:B------:R-:W-:Y:S01]  /*50780*/  IMAD R45, R26, -0x7af74001, -R79 ;  /* 0x8508bfff1a2d7824 */ /* 0x000fe200078e0a4f */
[----:B------:R-:W-:Y:S01]  /*50790*/  SHF.L.W.U32.HI R9, R85, 0x1, R22 ;  /* 0x0000000155097819 */ /* 0x000fe20000010e16 */
[----:B------:R-:W-:Y:S01]  /*507a0*/  IMAD.WIDE.U32 R74, R6, 0x1, RZ ;  /* 0x00000001064a7825 */ /* 0x000fe200078e00ff */
[----:B------:R-:W-:-:S02]  /*507b0*/  IADD3.X R81, P4, PT, RZ, RZ, RZ, P4, !PT ;  /* 0x000000ffff517210 */ /* 0x000fc4000279e4ff */
[----:B------:R-:W-:Y:S01]  /*507c0*/  IADD3.X R70, P5, PT, R70, R83, RZ, P1, !PT ;  /* 0x0000005346467210 */ /* 0x000fe20000fbe4ff */
[----:B------:R-:W-:Y:S01]  /*507d0*/  IMAD.IADD R45, R7, 0x1, R45 ;  /* 0x00000001072d7824 */ /* 0x000fe200078e022d */
[----:B------:R-:W-:Y:S01]  /*507e0*/  IADD3.X R107, P0, PT, R9, R78, RZ, P0, !PT ;  /* 0x0000004e096b7210 */ /* 0x000fe2000071e4ff */
[----:B------:R-:W-:Y:S01]  /*507f0*/  IMAD.X R47, RZ, RZ, RZ, P4 ;  /* 0x000000ffff2f7224 */ /* 0x000fe200020e06ff */
[----:B------:R-:W-:Y:S01]  /*50800*/  IADD3 R27, PT, PT, R41, R121, RZ ;  /* 0x00000079291b7210 */ /* 0x000fe20007ffe0ff */
[----:B------:R-:W-:Y:S01]  /*50810*/  IMAD.WIDE.U32 R8, R45, 0x1, RZ ;  /* 0x000000012d087825 */ /* 0x000fe200078e00ff */
[----:B------:R-:W-:Y:S02]  /*50820*/  IADD3 RZ, P1, PT, R70, R120, RZ ;  /* 0x0000007846ff7210 */ /* 0x000fe40007f3e0ff */
[----:B------:R-:W-:Y:S01]  /*50830*/  IADD3.X R71, P4, PT, R110, R145, RZ, P5, !PT ;  /* 0x000000916e477210 */ /* 0x000fe20002f9e4ff */
[----:B------:R-:W-:Y:S01]  /*50840*/  IMAD R23, R6, -0x7af74000, R8 ;  /* 0x8508c00006177824 */ /* 0x000fe200078e0208 */
[----:B------:R-:W-:Y:S01]  /*50850*/  IADD3 RZ, P3, PT, R68, R102, RZ ;  /* 0x0000006644ff7210 */ /* 0x000fe20007f7e0ff */
[----:B------:R-:W-:Y:S01]  /*50860*/  IMAD.WIDE.U32 R84, R6, 0x30000000, RZ ;  /* 0x3000000006547825 */ /* 0x000fe200078e00ff */
[----:B------:R-:W-:-:S02]  /*50870*/  IADD3 RZ, P2, PT, R26, R74, RZ ;  /* 0x0000004a1aff7210 */ /* 0x000fc40007f5e0ff */
[----:B------:R-:W-:Y:S01]  /*50880*/  IADD3.X RZ, P1, PT, R71, R27, RZ, P1, !PT ;  /* 0x0000001b47ff7210 */ /* 0x000fe20000f3e4ff */
[----:B------:R-:W-:Y:S01]  /*50890*/  IMAD.WIDE.U32 R26, P5, R6, -0x7af74000, R8 ;  /* 0x8508c000061a7825 */ /* 0x000fe200078a0008 */
[----:B------:R-:W-:Y:S02]  /*508a0*/  IADD3.X RZ, P3, PT, R69, R87, RZ, P3, !PT ;  /* 0x0000005745ff7210 */ /* 0x000fe40001f7e4ff */
[----:B------:R-:W-:Y:S01]  /*508b0*/  IADD3.X R7, P4, PT, RZ, RZ, RZ, P4, !PT ;  /* 0x000000ffff077210 */ /* 0x000fe2000279e4ff */
[----:B------:R-:W-:Y:S01]  /*508c0*/  IMAD.IADD R8, R75, 0x1, R23 ;  /* 0x000000014b087824 */ /* 0x000fe200078e0217 */
[----:B------:R-:W-:Y:S01]  /*508d0*/  IADD3.X R81, P3, PT, R81, R104, RZ, P3, !PT ;  /* 0x0000006851517210 */ /* 0x000fe20001f7e4ff */
[----:B------:R-:W-:Y:S01]  /*508e0*/  IMAD.X R87, RZ, RZ, RZ, P5 ;  /* 0x000000ffff577224 */ /* 0x000fe200028e06ff */
[----:B------:R-:W-:Y:S01]  /*508f0*/  SHF.L.W.U32.HI R22, R22, 0x1, R115 ;  /* 0x0000000116167819 */ /* 0x000fe20000010e73 */
[----:B------:R-:W-:Y:S01]  /*50900*/  IMAD.X R103, RZ, RZ, RZ, P4 ;  /* 0x000000ffff677224 */ /* 0x000fe200020e06ff */
[----:B------:R-:W-:Y:S01]  /*50910*/  IADD3.X RZ, P2, PT, R79, R8, RZ, P2, !PT ;  /* 0x000000084fff7210 */ /* 0x000fe2000175e4ff */
[----:B------:R-:W-:Y:S01]  /*50920*/  IMAD.WIDE.U32 R8, R45, 0x30000000, RZ ;  /* 0x300000002d087825 */ /* 0x000fe200078e00ff */
[----:B------:R-:W-:-:S02]  /*50930*/  IADD3.X R104, P3, PT, R47, R105, RZ, P3, !PT ;  /* 0x000000692f687210 */ /* 0x000fc40001f7e4ff */
[----:B------:R-:W-:Y:S01]  /*50940*/  IADD3.X R38, P0, PT, R22, R31, RZ, P0, !PT ;  /* 0x0000001f16267210 */ /* 0x000fe2000071e4ff */
[----:B------:R-:W-:Y:S01]  /*50950*/  IMAD.WIDE.U32 R22, R45, -0x45f6b800, RZ ;  /* 0xba0948002d167825 */ /* 0x000fe200078e00ff */
[----:B------:R-:W-:Y:S02]  /*50960*/  IADD3 RZ, P4, PT, R75, R26, RZ ;  /* 0x0000001a4bff7210 */ /* 0x000fe40007f9e0ff */
[----:B------:R-:W-:Y:S01]  /*50970*/  IADD3.X R80, P3, PT, R81, R24, RZ, P3, !PT ;  /* 0x0000001851507210 */ /* 0x000fe20001f7e4ff */
[----:B------:R-:W-:Y:S02]  /*50980*/  IMAD.MOV.U32 R86, RZ, RZ, R27 ;  /* 0x000000ffff567224 */ /* 0x000fe400078e001b */
[----:B------:R-:W-:Y:S01]  /*50990*/  IMAD R105, R6, 0x170b5d44, R8 ;  /* 0x170b5d4406697824 */ /* 0x000fe200078e0208 */
[----:B------:R-:W-:Y:S01]  /*509a0*/  IADD3.X R81, P3, PT, R104, R43, RZ, P3, !PT ;  /* 0x0000002b68517210 */ /* 0x000fe20001f7e4ff */
[----:B------:R-:W-:-:S03]  /*509b0*/  IMAD.WIDE.U32 R24, R45, 0xf5138f, RZ ;  /* 0x00f5138f2d187825 */ /* 0x000fc600078e00ff */
[----:B------:R-:W-:Y:S01]  /*509c0*/  IADD3.X R93, P3, PT, RZ, RZ, RZ, P3, !PT ;  /* 0x000000ffff5d7210 */ /* 0x000fe20001f7e4ff */
[----:B------:R-:W-:-:S03]  /*509d0*/  IMAD.WIDE.U32 R8, P5, R6, 0x170b5d44, R8 ;  /* 0x170b5d4406087825 */ /* 0x000fc600078a0008 */
[----:B------:R-:W-:Y:S01]  /*509e0*/  IADD3.X R95, PT, PT, RZ, RZ, RZ, P3, !PT ;  /* 0x000000ffff5f7210 */ /* 0x000fe20001ffe4ff */
[----:B------:R-:W-:Y:S01]  /*509f0*/  IMAD R30, R6, 0x1ef3622f, R22 ;  /* 0x1ef3622f061e7824 */ /* 0x000fe200078e0216 */
[----:B------:R-:W-:Y:S01]  /*50a00*/  IADD3.X R83, PT, PT, RZ, RZ, RZ, P5, !PT ;  /* 0x000000ffff537210 */ /* 0x000fe20002ffe4ff */
[----:B------:R-:W-:-:S04]  /*50a10*/  IMAD.WIDE.U32.X R86, R45, -0x7af74000, R86, P4 ;  /* 0x8508c0002d567825 */ /* 0x000fc800020e0456 */
[----:B------:R-:W-:-:S04]  /*50a20*/  IMAD.WIDE.U32 R22, P4, R6, 0x1ef3622f, R22 ;  /* 0x1ef3622f06167825 */ /* 0x000fc80007880016 */
[----:B------:R-:W-:-:S04]  /*50a30*/  IMAD.WIDE.U32 R88, P5, R6, 0x1a22d9f3, R24 ;  /* 0x1a22d9f306587825 */ /* 0x000fc800078a0018 */
[----:B------:R-:W-:Y:S01]  /*50a40*/  IMAD.X R75, RZ, RZ, RZ, P4 ;  /* 0x000000ffff4b7224 */ /* 0x000fe200020e06ff */
[----:B------:R-:W-:Y:S01]  /*50a50*/  IADD3 RZ, P4, PT, R8, R85, RZ ;  /* 0x0000005508ff7210 */ /* 0x000fe20007f9e0ff */
[----:B------:R-:W-:-:S04]  /*50a60*/  IMAD.WIDE.U32 R78, R6, -0x45f6b800, RZ ;  /* 0xba094800064e7825 */ /* 0x000fc800078e00ff */
[C---:B------:R-:W-:Y:S02]  /*50a70*/  IMAD R31, R6.reuse, 0x1a22d9f3, R24 ;  /* 0x1a22d9f3061f7824 */ /* 0x040fe400078e0218 */
[----:B------:R-:W-:Y:S02]  /*50a80*/  IMAD.MOV.U32 R82, RZ, RZ, R9 ;  /* 0x000000ffff527224 */ /* 0x000fe400078e0009 */
[----:B------:R-:W-:-:S04]  /*50a90*/  IMAD.WIDE.U32 R24, R6, 0xf5138f, RZ ;  /* 0x00f5138f06187825 */ /* 0x000fc800078e00ff */
[----:B------:R-:W-:Y:S01]  /*50aa0*/  IMAD.X R27, RZ, RZ, RZ, P5 ;  /* 0x000000ffff1b7224 */ /* 0x000fe200028e06ff */
[----:B------:R-:W-:Y:S01]  /*50ab0*/  IADD3 RZ, P5, PT, R22, R79, RZ ;  /* 0x0000004f16ff7210 */ /* 0x000fe20007fbe0ff */
[----:B------:R-:W-:-:S04]  /*50ac0*/  IMAD.WIDE.U32 R8, R45, 0x6ca1493b, RZ ;  /* 0x6ca1493b2d087825 */ /* 0x000fc800078e00ff */
[----:B------:R-:W-:Y:S01]  /*50ad0*/  IMAD.WIDE.U32.X R82, R45, 0x170b5d44, R82, P4 ;  /* 0x170b5d442d527825 */ /* 0x000fe200020e0452 */
[----:B------:R-:W-:-:S03]  /*50ae0*/  IADD3 RZ, P4, PT, R88, R25, RZ ;  /* 0x0000001958ff7210 */ /* 0x000fc60007f9e0ff */
[----:B------:R-:W-:Y:S02]  /*50af0*/  IMAD.MOV.U32 R74, RZ, RZ, R23 ;  /* 0x000000ffff4a7224 */ /* 0x000fe400078e0017 */
[----:B------:R-:W-:Y:S02]  /*50b00*/  IMAD.MOV.U32 R26, RZ, RZ, R89 ;  /* 0x000000ffff1a7224 */ /* 0x000fe400078e0059 */
[----:B------:R-:W-:-:S04]  /*50b10*/  IMAD.WIDE.U32 R22, R45, 0x17c510ea, RZ ;  /* 0x17c510ea2d167825 */ /* 0x000fc800078e00ff */
[----:B------:R-:W-:-:S04]  /*50b20*/  IMAD.WIDE.U32.X R74, R45, 0x1ef3622f, R74, P5 ;  /* 0x1ef3622f2d4a7825 */ /* 0x000fc800028e044a */
[----:B------:R-:W-:-:S04]  /*50b30*/  IMAD.WIDE.U32 R88, P5, R6, -0x39c4fa40, R8 ;  /* 0xc63b05c006587825 */ /* 0x000fc800078a0008 */
[----:B------:R-:W-:Y:S01]  /*50b40*/  IMAD.WIDE.U32.X R26, R45, 0x1a22d9f3, R26, P4 ;  /* 0x1a22d9f32d1a7825 */ /* 0x000fe200020e041a */
[----:B------:R-:W-:-:S03]  /*50b50*/  IADD3 RZ, P4, PT, R154, R46, RZ ;  /* 0x0000002e9aff7210 */ /* 0x000fc60007f9e0ff */
[----:B------:R-:W-:Y:S01]  /*50b60*/  IMAD.WIDE.U32 R70, R32, 0x17c510ea, R70 ;  /* 0x17c510ea20467825 */ /* 0x000fe200078e0046 */
[----:B------:R-:W-:Y:S02]  /*50b70*/  IADD3.X R32, P1, PT, R7, R112, RZ, P1, !PT ;  /* 0x0000007007207210 */ /* 0x000fe40000f3e4ff */
[----:B------:R-:W-:Y:S01]  /*50b80*/  IADD3.X RZ, P4, PT, R155, R35, RZ, P4, !PT ;  /* 0x000000239bff7210 */ /* 0x000fe2000279e4ff */
[----:B------:R-:W-:Y:S01]  /*50b90*/  IMAD.X R21, RZ, RZ, RZ, P5 ;  /* 0x000000ffff157224 */ /* 0x000fe200028e06ff */
[----:B------:R-:W-:Y:S01]  /*50ba0*/  IADD3.X R103, P1, PT, R103, R113, RZ, P1, !PT ;  /* 0x0000007167677210 */ /* 0x000fe20000f3e4ff */
[C-C-:B------:R-:W-:Y:S01]  /*50bb0*/  IMAD R43, R6.reuse, 0x1ae3a46, R22.reuse ;  /* 0x01ae3a46062b7824 */ /* 0x140fe200078e0216 */
[----:B------:R-:W-:Y:S01]  /*50bc0*/  IADD3.X R10, P4, PT, RZ, R10, RZ, P4, !PT ;  /* 0x0000000aff0a7210 */ /* 0x000fe2000279e4ff */
[----:B------:R-:W-:-:S04]  /*50bd0*/  IMAD.WIDE.U32 R46, P5, R6, 0x1ae3a46, R22 ;  /* 0x01ae3a46062e7825 */ /* 0x000fc800078a0016 */
[----:B------:R-:W-:-:S04]  /*50be0*/  IMAD.WIDE.U32 R22, R6, 0x6ca1493b, RZ ;  /* 0x6ca1493b06167825 */ /* 0x000fc800078e00ff */
[----:B------:R-:W-:Y:S01]  /*50bf0*/  IMAD R7, R6, -0x39c4fa40, R8 ;  /* 0xc63b05c006077824 */ /* 0x000fe200078e0208 */
[----:B------:R-:W-:Y:S01]  /*50c00*/  IADD3 RZ, P3, PT, R88, R23, RZ ;  /* 0x0000001758ff7210 */ /* 0x000fe20007f7e0ff */
[----:B------:R-:W-:-:S04]  /*50c10*/  IMAD.WIDE.U32 R8, R6, 0x17c510ea, RZ ;  /* 0x17c510ea06087825 */ /* 0x000fc800078e00ff */
[----:B------:R-:W-:Y:S01]  /*50c20*/  IMAD.MOV.U32 R20, RZ, RZ, R89 ;  /* 0x000000ffff147224 */ /* 0x000fe200078e0059 */
[----:B------:R-:W-:Y:S01]  /*50c30*/  IADD3.X R89, P1, PT, R32, R107, RZ, P1, !PT ;  /* 0x0000006b20597210 */ /* 0x000fe20000f3e4ff */
[----:B------:R-:W-:Y:S01]  /*50c40*/  IMAD.X R35, RZ, RZ, RZ, P5 ;  /* 0x000000ffff237224 */ /* 0x000fe200028e06ff */
[----:B------:R-:W-:Y:S01]  /*50c50*/  IADD3 RZ, P5, PT, R46, R9, RZ ;  /* 0x000000092eff7210 */ /* 0x000fe20007fbe0ff */
[----:B------:R-:W-:Y:S01]  /*50c60*/  IMAD.MOV.U32 R34, RZ, RZ, R47 ;  /* 0x000000ffff227224 */ /* 0x000fe200078e002f */
[----:B------:R-:W-:Y:S01]  /*50c70*/  IADD3.X R32, P4, PT, RZ, R11, RZ, P4, !PT ;  /* 0x0000000bff207210 */ /* 0x000fe2000279e4ff */
[C---:B------:R-:W-:Y:S01]  /*50c80*/  IMAD.WIDE.U32.X R20, R45.reuse, -0x39c4fa40, R20, P3 ;  /* 0xc63b05c02d147825 */ /* 0x040fe200018e0414 */
[----:B------:R-:W-:Y:S02]  /*50c90*/  IADD3 RZ, P3, PT, R80, R28, RZ ;  /* 0x0000001c50ff7210 */ /* 0x000fe40007f7e0ff */
[----:B------:R-:W-:Y:S01]  /*50ca0*/  IADD3.X R28, P4, PT, R10, R109, RZ, P4, !PT ;  /* 0x0000006d0a1c7210 */ /* 0x000fe2000279e4ff */
[----:B------:R-:W-:Y:S01]  /*50cb0*/  IMAD.WIDE.U32.X R10, R45, 0x1ae3a46, R34, P5 ;  /* 0x01ae3a462d0a7825 */ /* 0x000fe200028e0422 */
[----:B------:R-:W-:-:S02]  /*50cc0*/  IADD3.X R35, P2, PT, RZ, R86, RZ, P2, !PT ;  /* 0x00000056ff237210 */ /* 0x000fc4000175e4ff */
[----:B------:R-:W-:Y:S01]  /*50cd0*/  IADD3.X RZ, P3, PT, R81, R29, RZ, P3, !PT ;  /* 0x0000001d51ff7210 */ /* 0x000fe20001f7e4ff */
[----:B------:R-:W-:Y:S01]  /*50ce0*/  IMAD.WIDE.U32 R68, R92, -0x45f6b800, R68 ;  /* 0xba0948005c447825 */ /* 0x000fe200078e0044 */
[----:B------:R-:W-:Y:S02]  /*50cf0*/  IADD3.X R86, P2, PT, RZ, R87, RZ, P2, !PT ;  /* 0x00000057ff567210 */ /* 0x000fe4000175e4ff */
[----:B------:R-:W-:Y:S01]  /*50d00*/  IADD3 RZ, P5, PT, R28, R40, RZ ;  /* 0x000000281cff7210 */ /* 0x000fe20007fbe0ff */
[----:B------:R-:W-:Y:S01]  /*50d10*/  IMAD.IADD R77, R69, 0x1, R77 ;  /* 0x00000001454d7824 */ /* 0x000fe200078e024d */
[----:B------:R-:W-:Y:S01]  /*50d20*/  IADD3.X R29, P4, PT, R32, R111, RZ, P4, !PT ;  /* 0x0000006f201d7210 */ /* 0x000fe2000279e4ff */
[----:B------:R-:W-:Y:S01]  /*50d30*/  IMAD.WIDE.U32 R154, R156, R143, R154 ;  /* 0x0000008f9c9a7225 */ /* 0x000fe200078e009a */
[----:B------:R-:W-:Y:S02]  /*50d40*/  IADD3.X R45, P3, PT, R93, R66, RZ, P3, !PT ;  /* 0x000000425d2d7210 */ /* 0x000fe40001f7e4ff */
[----:B------:R-:W-:Y:S01]  /*50d50*/  IADD3.X R40, P2, PT, R35, R68, RZ, P2, !PT ;  /* 0x0000004423287210 */ /* 0x000fe2000175e4ff */
[----:B------:R-:W-:Y:S01]  /*50d60*/  IMAD.IADD R35, R71, 0x1, R41 ;  /* 0x0000000147237824 */ /* 0x000fe200078e0229 */
[----:B------:R-:W-:Y:S01]  /*50d70*/  IADD3.X R66, P3, PT, R95, R67, RZ, P3, !PT ;  /* 0x000000435f427210 */ /* 0x000fe20001f7e4ff */
[----:B------:R-:W-:Y:S01]  /*50d80*/  IMAD.IADD R67, R105, 0x1, R85 ;  /* 0x0000000169437824 */ /* 0x000fe200078e0255 */
[----:B------:R-:W-:Y:S01]  /*50d90*/  IADD3.X RZ, P5, PT, R29, R37, RZ, P5, !PT ;  /* 0x000000251dff7210 */ /* 0x000fe20002fbe4ff */
[----:B------:R-:W-:Y:S01]  /*50da0*/  IMAD.WIDE.U32 R28, R153, R143, R28 ;  /* 0x0000008f991c7225 */ /* 0x000fe200078e001c */
[----:B------:R-:W-:-:S02]  /*50db0*/  IADD3.X R37, P4, PT, RZ, RZ, RZ, P4, !PT ;  /* 0x000000ffff257210 */ /* 0x000fc4000279e4ff */
[----:B------:R-:W-:Y:S01]  /*50dc0*/  IADD3.X R41, P2, PT, R86, R77, RZ, P2, !PT ;  /* 0x0000004d56297210 */ /* 0x000fe2000175e4ff */
[----:B------:R-:W-:Y:S01]  /*50dd0*/  IMAD.IADD R77, R53, 0x1, R99 ;  /* 0x00000001354d7824 */ /* 0x000fe200078e0263 */
[----:B------:R-:W-:Y:S01]  /*50de0*/  IADD3.X R70, P3, PT, R45, R70, RZ, P3, !PT ;  /* 0x000000462d467210 */ /* 0x000fe20001f7e4ff */
[----:B------:R-:W-:Y:S01]  /*50df0*/  IMAD.IADD R9, R43, 0x1, R9 ;  /* 0x000000012b097824 */ /* 0x000fe200078e0209 */
[----:B------:R-:W-:Y:S02]  /*50e00*/  IADD3.X R18, P5, PT, R37, R18, RZ, P5, !PT ;  /* 0x0000001225127210 */ /* 0x000fe40002fbe4ff */
[----:B------:R-:W-:Y:S02]  /*50e10*/  IADD3.X R37, P2, PT, RZ, RZ, RZ, P2, !PT ;  /* 0x000000ffff257210 */ /* 0x000fe4000175e4ff */
[----:B------:R-:W-:Y:S02]  /*50e20*/  IADD3.X R71, P3, PT, R66, R35, RZ, P3, !PT ;  /* 0x0000002342477210 */ /* 0x000fe40001f7e4ff */
[----:B------:R-:W-:Y:S01]  /*50e30*/  IADD3.X R19, PT, PT, R19, RZ, RZ, P5, P4 ;  /* 0x000000ff13137210 */ /* 0x000fe20002fe84ff */
[----:B------:R-:W-:Y:S01]  /*50e40*/  IMAD.X R45, RZ, RZ, RZ, P2 ;  /* 0x000000ffff2d7224 */ /* 0x000fe200010e06ff */
[----:B------:R-:W-:-:S02]  /*50e50*/  IADD3 RZ, P5, PT, R40, R84, RZ ;  /* 0x0000005428ff7210 */ /* 0x000fc40007fbe0ff */
[----:B------:R-:W-:Y:S01]  /*50e60*/  IADD3.X R47, P2, PT, RZ, RZ, RZ, P3, !PT ;  /* 0x000000ffff2f7210 */ /* 0x000fe20001f5e4ff */
[----:B------:R-:W-:Y:S01]  /*50e70*/  IMAD.WIDE.U32 R156, R153, R156, R18 ;  /* 0x0000009c999c7225 */ /* 0x000fe200078e0012 */
[----:B------:R-:W-:Y:S02]  /*50e80*/  SHF.L.W.U32.HI R35, R115, 0x1, R154 ;  /* 0x0000000173237819 */ /* 0x000fe40000010e9a */
[----:B------:R-:W-:Y:S01]  /*50e90*/  IADD3.X RZ, P3, PT, R41, R67, RZ, P5, !PT ;  /* 0x0000004329ff7210 */ /* 0x000fe20002f7e4ff */
[----:B------:R-:W-:Y:S01]  /*50ea0*/  IMAD.X R67, RZ, RZ, RZ, P2 ;  /* 0x000000ffff437224 */ /* 0x000fe200010e06ff */
[----:B------:R-:W-:Y:S01]  /*50eb0*/  IADD3.X R103, P1, PT, R103, R38, RZ, P1, !PT ;  /* 0x0000002667677210 */ /* 0x000fe20000f3e4ff */
[----:B------:R-:W-:Y:S01]  /*50ec0*/  IMAD.WIDE.U32 R40, R6, 0x30000000, R40 ;  /* 0x3000000006287825 */ /* 0x000fe200078e0028 */
[----:B------:R-:W-:Y:S02]  /*50ed0*/  IADD3 RZ, P2, PT, R18, R52, RZ ;  /* 0x0000003412ff7210 */ /* 0x000fe40007f5e0ff */
[----:B------:R-:W-:-:S02]  /*50ee0*/  IADD3.X R38, P0, PT, R35, R16, RZ, P0, !PT ;  /* 0x0000001023267210 */ /* 0x000fc4000071e4ff */
[----:B------:R-:W-:Y:S02]  /*50ef0*/  IADD3 RZ, P4, PT, R70, R98, RZ ;  /* 0x0000006246ff7210 */ /* 0x000fe40007f9e0ff */
[----:B------:R-:W-:Y:S01]  /*50f00*/  IADD3.X R35, P3, PT, R37, R82, RZ, P3, !PT ;  /* 0x0000005225237210 */ /* 0x000fe20001f7e4ff */
[----:B------:R-:W-:Y:S01]  /*50f10*/  IMAD.WIDE.U32 R36, R92, 0xf5138f, R80 ;  /* 0x00f5138f5c247825 */ /* 0x000fe200078e0050 */
[----:B------:R-:W-:Y:S02]  /*50f20*/  IADD3 R69, PT, PT, R155, R48, RZ ;  /* 0x000000309b457210 */ /* 0x000fe40007ffe0ff */
[----:B------:R-:W-:Y:S01]  /*50f30*/  IADD3.X RZ, P2, PT, R19, R33, RZ, P2, !PT ;  /* 0x0000002113ff7210 */ /* 0x000fe2000175e4ff */
[----:B------:R-:W-:Y:S01]  /*50f40*/  IMAD.IADD R51, R37, 0x1, R51 ;  /* 0x0000000125337824 */ /* 0x000fe200078e0233 */
[----:B------:R-:W-:Y:S02]  /*50f50*/  IADD3.X RZ, P4, PT, R71, R77, RZ, P4, !PT ;  /* 0x0000004d47ff7210 */ /* 0x000fe4000279e4ff */
[----:B------:R-:W-:-:S02]  /*50f60*/  IADD3.X R82, P3, PT, R45, R83, RZ, P3, !PT ;  /* 0x000000532d527210 */ /* 0x000fc40001f7e4ff */
[----:B------:R-:W-:Y:S02]  /*50f70*/  SHF.L.W.U32.HI R155, R154, 0x1, R69 ;  /* 0x000000019a9b7819 */ /* 0x000fe40000010e45 */
[----:B------:R-:W-:Y:S02]  /*50f80*/  IADD3.X R16, P2, PT, RZ, R12, RZ, P2, !PT ;  /* 0x0000000cff107210 */ /* 0x000fe4000175e4ff */
[----:B------:R-:W-:Y:S02]  /*50f90*/  IADD3.X R32, P4, PT, R47, R100, RZ, P4, !PT ;  /* 0x000000642f207210 */ /* 0x000fe4000279e4ff */
[----:B------:R-:W-:Y:S02]  /*50fa0*/  IADD3.X R36, P3, PT, R35, R36, RZ, P3, !PT ;  /* 0x0000002423247210 */ /* 0x000fe40001f7e4ff */
[----:B------:R-:W-:Y:S01]  /*50fb0*/  IADD3.X R34, P0, PT, R155, R17, RZ, P0, !PT ;  /* 0x000000119b227210 */ /* 0x000fe2000071e4ff */
[----:B------:R-:W-:Y:S01]  /*50fc0*/  IMAD.X R17, RZ, RZ, R13, P2 ;  /* 0x000000ffff117224 */ /* 0x000fe200010e060d */
[----:B------:R-:W-:Y:S01]  /*50fd0*/  IADD3.X R100, P5, PT, R67, R101, RZ, P4, !PT ;  /* 0x0000006543647210 */ /* 0x000fe200027be4ff */
[----:B------:R-:W-:Y:S01]  /*50fe0*/  IMAD.WIDE.U32 R12, R40, -0x1, RZ ;  /* 0xffffffff280c7825 */ /* 0x000fe200078e00ff */
[----:B------:R-:W-:-:S02]  /*50ff0*/  IADD3.X R37, P3, PT, R82, R51, RZ, P3, !PT ;  /* 0x0000003352257210 */ /* 0x000fc40001f7e4ff */
[----:B------:R-:W-:Y:S01]  /*51000*/  IADD3.X R32, P5, PT, R32, R89, RZ, P5, !PT ;  /* 0x0000005920207210 */ /* 0x000fe20002fbe4ff */
[----:B------:R-:W-:Y:S01]  /*51010*/  IMAD.IADD R51, R41, 0x1, R105 ;  /* 0x0000000129337824 */ /* 0x000fe200078e0269 */
[----:B------:R-:W-:Y:S01]  /*51020*/  IADD3.X R48, P1, PT, RZ, RZ, RZ, P1, !PT ;  /* 0x000000ffff307210 */ /* 0x000fe20000f3e4ff */
[----:B------:R-:W-:Y:S01]  /*51030*/  IMAD.WIDE.U32 R46, R12, 0x1, RZ ;  /* 0x000000010c2e7825 */ /* 0x000fe200078e00ff */
[----:B------:R-:W-:Y:S02]  /*51040*/  IADD3.X R35, P3, PT, RZ, RZ, RZ, P3, !PT ;  /* 0x000000ffff237210 */ /* 0x000fe40001f7e4ff */
[----:B------:R-:W-:Y:S01]  /*51050*/  IADD3 RZ, P4, PT, R36, R78, RZ ;  /* 0x0000004e24ff7210 */ /* 0x000fe20007f9e0ff */
[----:B------:R-:W-:Y:S01]  /*51060*/  IMAD R89, R40, -0x7af74001, -R51 ;  /* 0x8508bfff28597824 */ /* 0x000fe200078e0a33 */
[----:B------:R-:W-:Y:S01]  /*51070*/  IADD3 RZ, P2, PT, R32, R96, RZ ;  /* 0x0000006020ff7210 */ /* 0x000fe20007f5e0ff */
[----:B------:R-:W-:Y:S01]  /*51080*/  IMAD.IADD R41, R49, 0x1, R97 ;  /* 0x0000000131297824 */ /* 0x000fe200078e0261 */
[----:B------:R-:W-:Y:S01]  /*51090*/  IADD3 R97, PT, PT, R29, R50, RZ ;  /* 0x000000321d617210 */ /* 0x000fe20007ffe0ff */
[----:B------:R-:W-:Y:S01]  /*510a0*/  IMAD.IADD R89, R13, 0x1, R89 ;  /* 0x000000010d597824 */ /* 0x000fe200078e0259 */
[----:B------:R-:W-:Y:S01]  /*510b0*/  SHF.L.W.U32.HI R29, R69, 0x1, R28 ;  /* 0x00000001451d7819 */ /* 0x000fe20000010e1c */
[----:B------:R-:W-:Y:S01]  /*510c0*/  IMAD.X R99, RZ, RZ, RZ, P1 ;  /* 0x000000ffff637224 */ /* 0x000fe200008e06ff */
[----:B------:R-:W-:Y:S01]  /*510d0*/  IADD3 RZ, P1, PT, R40, R46, RZ ;  /* 0x0000002e28ff7210 */ /* 0x000fe20007f3e0ff */
[----:B------:R-:W-:Y:S01]  /*510e0*/  IMAD.IADD R67, R30, 0x1, R79 ;  /* 0x000000011e437824 */ /* 0x000fe200078e024f */
[----:B------:R-:W-:Y:S01]  /*510f0*/  IADD3.X R44, P0, PT, R29, R44, RZ, P0, !PT ;  /* 0x0000002c1d2c7210 */ /* 0x000fe2000071e4ff */
[----:B------:R-:W-:Y:S01]  /*51100*/  IMAD.X R45, RZ, RZ, RZ, P3 ;  /* 0x000000ffff2d7224 */ /* 0x000fe200018e06ff */
[----:B------:R-:W-:Y:S01]  /*51110*/  SHF.L.W.U32.HI R46, R28, 0x1, R97 ;  /* 0x000000011c2e7819 */ /* 0x000fe20000010e61 */
[----:B------:R-:W-:Y:S01]  /*51120*/  IMAD.WIDE.U32 R28, R89, 0x1, RZ ;  /* 0x00000001591c7825 */ /* 0x000fe200078e00ff */
[----:B------:R-:W-:-:S02]  /*51130*/  IADD3.X R33, P3, PT, R100, R103, RZ, P5, !PT ;  /* 0x0000006764217210 */ /* 0x000fc40002f7e4ff */
[----:B------:R-:W-:Y:S01]  /*51140*/  IADD3.X RZ, P4, PT, R37, R67, RZ, P4, !PT ;  /* 0x0000004325ff7210 */ /* 0x000fe2000279e4ff */
[----:B------:R-:W-:Y:S01]  /*51150*/  IMAD R67, R12, -0x7af74000, R28 ;  /* 0x8508c0000c437824 */ /* 0x000fe200078e021c */
[----:B------:R-:W-:Y:S01]  /*51160*/  IADD3.X R95, P3, PT, RZ, RZ, RZ, P3, !PT ;  /* 0x000000ffff5f7210 */ /* 0x000fe20001f7e4ff */
[C---:B------:R-:W-:Y:S01]  /*51170*/  IMAD.WIDE.U32 R68, R92.reuse, 0x6ca1493b, R70 ;  /* 0x6ca1493b5c447825 */ /* 0x040fe200078e0046 */
[----:B------:R-:W-:Y:S02]  /*51180*/  IADD3.X RZ, P2, PT, R33, R41, RZ, P2, !PT ;  /* 0x0000002921ff7210 */ /* 0x000fe4000175e4ff */
[----:B------:R-:W-:Y:S01]  /*51190*/  IADD3.X R13, P4, PT, R35, R74, RZ, P4, !PT ;  /* 0x0000004a230d7210 */ /* 0x000fe2000279e4ff */
[----:B------:R-:W-:Y:S01]  /*511a0*/  IMAD.WIDE.U32 R92, R92, 0x17c510ea, R32 ;  /* 0x17c510ea5c5c7825 */ /* 0x000fe200078e0020 */
[----:B------:R-:W-:Y:S02]  /*511b0*/  IADD3.X R95, P2, PT, R95, R90, RZ, P2, !PT ;  /* 0x0000005a5f5f7210 */ /* 0x000fe4000175e4ff */
[----:B------:R-:W-:Y:S01]  /*511c0*/  IADD3.X R39, P0, PT, R46, R39, RZ, P0, !PT ;  /* 0x000000272e277210 */ /* 0x000fe2000071e4ff */
[----:B------:R-:W-:-:S02]  /*511d0*/  IMAD.IADD R32, R47, 0x1, R67 ;  /* 0x000000012f207824 */ /* 0x000fc400078e0243 */
[----:B------:R-:W-:-:S03]  /*511e0*/  IMAD.WIDE.U32 R40, P5, R12, -0x7af74000, R28 ;  /* 0x8508c0000c287825 */ /* 0x000fc600078a001c */
[----:B------:R-:W-:Y:S01]  /*511f0*/  IADD3.X RZ, P1, PT, R51, R32, RZ, P1, !PT ;  /* 0x0000002033ff7210 */ /* 0x000fe20000f3e4ff */
[----:B------:R-:W-:Y:S01]  /*51200*/  IMAD.X R35, RZ, RZ, RZ, P3 ;  /* 0x000000ffff237224 */ /* 0x000fe200018e06ff */
[----:B------:R-:W-:Y:S01]  /*51210*/  IADD3.X R28, P3, PT, R45, R75, RZ, P4, !PT ;  /* 0x0000004b2d1c7210 */ /* 0x000fe2000277e4ff */
[----:B------:R-:W-:Y:S01]  /*51220*/  IMAD.WIDE.U32 R18, R89, 0x30000000, RZ ;  /* 0x3000000059127825 */ /* 0x000fe200078e00ff */
[----:B------:R-:W-:Y:S02]  /*51230*/  IADD3 RZ, P4, PT, R47, R40, RZ ;  /* 0x000000282fff7210 */ /* 0x000fe40007f9e0ff */
[----:B------:R-:W-:Y:S01]  /*51240*/  IADD3.X R90, P2, PT, R35, R91, RZ, P2, !PT ;  /* 0x0000005b235a7210 */ /* 0x000fe2000175e4ff */
[----:B------:R-:W-:Y:S01]  /*51250*/  IMAD.WIDE.U32 R32, R89, -0x45f6b800, RZ ;  /* 0xba09480059207825 */ /* 0x000fe200078e00ff */
[----:B------:R-:W-:Y:S02]  /*51260*/  IADD3.X R68, P3, PT, R13, R68, RZ, P3, !PT ;  /* 0x000000440d447210 */ /* 0x000fe40001f7e4ff */
[----:B------:R-:W-:Y:S01]  /*51270*/  IADD3.X R95, P2, PT, R95, R48, RZ, P2, !PT ;  /* 0x000000305f5f7210 */ /* 0x000fe2000175e4ff */
[----:B------:R-:W-:-:S02]  /*51280*/  IMAD.X R79, RZ, RZ, RZ, P5 ;  /* 0x000000ffff4f7224 */ /* 0x000fc400028e06ff */
[----:B------:R-:W-:Y:S02]  /*51290*/  IMAD.MOV.U32 R78, RZ, RZ, R41 ;  /* 0x000000ffff4e7224 */ /* 0x000fe400078e0029 */
[----:B------:R-:W-:-:S04]  /*512a0*/  IMAD.WIDE.U32 R40, R89, 0xf5138f, RZ ;  /* 0x00f5138f59287825 */ /* 0x000fc800078e00ff */
[C-C-:B------:R-:W-:Y:S02]  /*512b0*/  IMAD R101, R12.reuse, 0x170b5d44, R18.reuse ;  /* 0x170b5d440c657824 */ /* 0x140fe400078e0212 */
[----:B------:R-:W-:-:S04]  /*512c0*/  IMAD.WIDE.U32 R18, P5, R12, 0x170b5d44, R18 ;  /* 0x170b5d440c127825 */ /* 0x000fc800078a0012 */
[----:B------:R-:W-:Y:S02]  /*512d0*/  IMAD R77, R12, 0x1ef3622f, R32 ;  /* 0x1ef3622f0c4d7824 */ /* 0x000fe400078e0220 */
[----:B------:R-:W-:-:S04]  /*512e0*/  IMAD.WIDE.U32.X R78, R89, -0x7af74000, R78, P4 ;  /* 0x8508c000594e7825 */ /* 0x000fc800020e044e */
[----:B------:R-:W-:-:S04]  /*512f0*/  IMAD.WIDE.U32 R32, P4, R12, 0x1ef3622f, R32 ;  /* 0x1ef3622f0c207825 */ /* 0x000fc80007880020 */
[----:B------:R-:W-:-:S04]  /*51300*/  IMAD.WIDE.U32 R74, R12, 0x30000000, RZ ;  /* 0x300000000c4a7825 */ /* 0x000fc800078e00ff */
[C-C-:B------:R-:W-:Y:S02]  /*51310*/  IMAD R45, R12.reuse, 0x1a22d9f3, R40.reuse ;  /* 0x1a22d9f30c2d7824 */ /* 0x140fe400078e0228 */
[----:B------:R-:W-:Y:S02]  /*51320*/  IMAD.X R71, RZ, RZ, RZ, P5 ;  /* 0x000000ffff477224 */ /* 0x000fe400028e06ff */
[----:B------:R-:W-:Y:S01]  /*51330*/  IMAD.IADD R35, R69, 0x1, R53 ;  /* 0x0000000145237824 */ /* 0x000fe200078e0235 */
[----:B------:R-:W-:Y:S01]  /*51340*/  IADD3.X R53, PT, PT, RZ, RZ, RZ, P4, !PT ;  /* 0x000000ffff357210 */ /* 0x000fe200027fe4ff */
[----:B------:R-:W-:Y:S01]  /*51350*/  IMAD.WIDE.U32 R40, P5, R12, 0x1a22d9f3, R40 ;  /* 0x1a22d9f30c287825 */ /* 0x000fe200078a0028 */
[----:B------:R-:W-:Y:S02]  /*51360*/  IADD3 RZ, P4, PT, R18, R75, RZ ;  /* 0x0000004b12ff7210 */ /* 0x000fe40007f9e0ff */
[----:B------:R-:W-:Y:S01]  /*51370*/  IADD3.X R69, P3, PT, R28, R35, RZ, P3, !PT ;  /* 0x000000231c457210 */ /* 0x000fe20001f7e4ff */
[----:B------:R-:W-:-:S04]  /*51380*/  IMAD.WIDE.U32 R66, R12, -0x45f6b800, RZ ;  /* 0xba0948000c427825 */ /* 0x000fc800078e00ff */
[----:B------:R-:W-:Y:S02]  /*51390*/  IMAD.MOV.U32 R70, RZ, RZ, R19 ;  /* 0x000000ffff467224 */ /* 0x000fe400078e0013 */
[----:B------:R-:W-:-:S04]  /*513a0*/  IMAD.WIDE.U32 R50, R12, 0xf5138f, RZ ;  /* 0x00f5138f0c327825 */ /* 0x000fc800078e00ff */
[----:B------:R-:W-:Y:S01]  /*513b0*/  IMAD.X R47, RZ, RZ, RZ, P5 ;  /* 0x000000ffff2f7224 */ /* 0x000fe200028e06ff */
[----:B------:R-:W-:Y:S01]  /*513c0*/  IADD3 RZ, P5, PT, R32, R67, RZ ;  /* 0x0000004320ff7210 */ /* 0x000fe20007fbe0ff */
[----:B------:R-:W-:-:S04]  /*513d0*/  IMAD.WIDE.U32 R18, R89, 0x6ca1493b, RZ ;  /* 0x6ca1493b59127825 */ /* 0x000fc800078e00ff */
[----:B------:R-:W-:Y:S02]  /*513e0*/  IMAD.MOV.U32 R52, RZ, RZ, R33 ;  /* 0x000000ffff347224 */ /* 0x000fe400078e0021 */
[----:B------:R-:W-:Y:S01]  /*513f0*/  IMAD.WIDE.U32.X R70, R89, 0x170b5d44, R70, P4 ;  /* 0x170b5d4459467825 */ /* 0x000fe200020e0446 */
[----:B------:R-:W-:-:S03]  /*51400*/  IADD3 RZ, P4, PT, R40, R51, RZ ;  /* 0x0000003328ff7210 */ /* 0x000fc60007f9e0ff */
[----:B------:R-:W-:-:S04]  /*51410*/  IMAD.WIDE.U32 R80, R89, 0x17c510ea, RZ ;  /* 0x17c510ea59507825 */ /* 0x000fc800078e00ff */
[----:B------:R-:W-:Y:S02]  /*51420*/  IMAD.MOV.U32 R46, RZ, RZ, R41 ;  /* 0x000000ffff2e7224 */ /* 0x000fe400078e0029 */
[----:B------:R-:W-:-:S04]  /*51430*/  IMAD.WIDE.U32.X R52, R89, 0x1ef3622f, R52, P5 ;  /* 0x1ef3622f59347825 */ /* 0x000fc800028e0434 */
[----:B------:R-:W-:-:S04]  /*51440*/  IMAD.WIDE.U32 R84, P5, R12, -0x39c4fa40, R18 ;  /* 0xc63b05c00c547825 */ /* 0x000fc800078a0012 */
[----:B------:R-:W-:-:S04]  /*51450*/  IMAD.WIDE.U32.X R46, R89, 0x1a22d9f3, R46, P4 ;  /* 0x1a22d9f3592e7825 */ /* 0x000fc800020e042e */
[----:B------:R-:W-:-:S04]  /*51460*/  IMAD.WIDE.U32 R86, P4, R12, 0x1ae3a46, R80 ;  /* 0x01ae3a460c567825 */ /* 0x000fc80007880050 */
[----:B------:R-:W-:Y:S02]  /*51470*/  IMAD.IADD R13, R31, 0x1, R25 ;  /* 0x000000011f0d7824 */ /* 0x000fe400078e0219 */
[----:B------:R-:W-:Y:S01]  /*51480*/  IMAD.X R81, RZ, RZ, RZ, P5 ;  /* 0x000000ffff517224 */ /* 0x000fe200028e06ff */
[----:B------:R-:W-:Y:S01]  /*51490*/  IADD3.X R25, P5, PT, RZ, RZ, RZ, P3, !PT ;  /* 0x000000ffff197210 */ /* 0x000fe20001fbe4ff */
[----:B------:R-:W-:Y:S01]  /*514a0*/  IMAD.WIDE.U32 R32, R12, 0x6ca1493b, RZ ;  /* 0x6ca1493b0c207825 */ /* 0x000fe200078e00ff */
[----:B------:R-:W-:-:S03]  /*514b0*/  IADD3 RZ, P3, PT, R68, R24, RZ ;  /* 0x0000001844ff7210 */ /* 0x000fc60007f7e0ff */
[----:B------:R-:W-:Y:S01]  /*514c0*/  IMAD.X R91, RZ, RZ, RZ, P5 ;  /* 0x000000ffff5b7224 */ /* 0x000fe200028e06ff */
[----:B------:R-:W-:Y:S01]  /*514d0*/  IADD3.X RZ, P3, PT, R69, R13, RZ, P3, !PT ;  /* 0x0000000d45ff7210 */ /* 0x000fe20001f7e4ff */
[----:B------:R-:W-:Y:S01]  /*514e0*/  IMAD.MOV.U32 R82, RZ, RZ, R87 ;  /* 0x000000ffff527224 */ /* 0x000fe200078e0057 */
[----:B------:R-:W-:Y:S01]  /*514f0*/  IADD3.X R13, P1, PT, RZ, R78, RZ, P1, !PT ;  /* 0x0000004eff0d7210 */ /* 0x000fe20000f3e4ff */
[----:B------:R-:W-:Y:S01]  /*51500*/  IMAD.WIDE.U32 R36, R6, -0x45f6b800, R36 ;  /* 0xba09480006247825 */ /* 0x000fe200078e0024 */
[----:B------:R-:W-:Y:S02]  /*51510*/  IADD3.X R87, P3, PT, R25, R26, RZ, P3, !PT ;  /* 0x0000001a19577210 */ /* 0x000fe40001f7e4ff */
[----:B------:R-:W-:Y:S01]  /*51520*/  IADD3.X R78, P1, PT, RZ, R79, RZ, P1, !PT ;  /* 0x0000004fff4e7210 */ /* 0x000fe20000f3e4ff */
[----:B------:R-:W-:Y:S01]  /*51530*/  IMAD R35, R12, 0x1ae3a46, R80 ;  /* 0x01ae3a460c237824 */ /* 0x000fe200078e0250 */
[----:B------:R-:W-:Y:S01]  /*51540*/  IADD3 RZ, P5, PT, R84, R33, RZ ;  /* 0x0000002154ff7210 */ /* 0x000fe20007fbe0ff */
[----:B------:R-:W-:Y:S01]  /*51550*/  IMAD.WIDE.U32 R24, R152, R153, RZ ;  /* 0x0000009998187225 */ /* 0x000fe200078e00ff */
[----:B------:R-:W-:-:S02]  /*51560*/  MOV R80, R85 ;  /* 0x0000005500507202 */ /* 0x000fc40000000f00 */
[----:B------:R-:W-:Y:S01]  /*51570*/  IADD3.X R28, P3, PT, R91, R27, RZ, P3, !PT ;  /* 0x0000001b5b1c7210 */ /* 0x000fe20001f7e4ff */
[----:B------:R-:W-:Y:S01]  /*51580*/  IMAD.IADD R79, R37, 0x1, R30 ;  /* 0x00000001254f7824 */ /* 0x000fe200078e021e */
[----:B------:R-:W-:Y:S01]  /*51590*/  IADD3.X R48, P1, PT, R13, R36, RZ, P1, !PT ;  /* 0x000000240d307210 */ /* 0x000fe20000f3e4ff */
[C---:B------:R-:W-:Y:S01]  /*515a0*/  IMAD R41, R12.reuse, -0x39c4fa40, R18 ;  /* 0xc63b05c00c297824 */ /* 0x040fe200078e0212 */
[----:B------:R-:W-:Y:S01]  /*515b0*/  IADD3.X R92, P3, PT, R87, R92, RZ, P3, !PT ;  /* 0x0000005c575c7210 */ /* 0x000fe20001f7e4ff */
[----:B------:R-:W-:Y:S01]  /*515c0*/  IMAD.WIDE.U32 R18, R12, 0x17c510ea, RZ ;  /* 0x17c510ea0c127825 */ /* 0x000fe200078e00ff */
[----:B------:R-:W-:Y:S02]  /*515d0*/  IADD3.X R91, P2, PT, R90, R99, RZ, P2, !PT ;  /* 0x000000635a5b7210 */ /* 0x000fe4000175e4ff */
[----:B------:R-:W-:Y:S01]  /*515e0*/  SHF.L.W.U32.HI R85, R97, 0x1, R156 ;  /* 0x0000000161557819 */ /* 0x000fe20000010e9c */
[----:B------:R-:W-:Y:S01]  /*515f0*/  IMAD.IADD R13, R93, 0x1, R49 ;  /* 0x000000015d0d7824 */ /* 0x000fe200078e0231 */
[----:B------:R-:W-:Y:S01]  /*51600*/  IADD3.X R49, P1, PT, R78, R79, RZ, P1, !PT ;  /* 0x0000004f4e317210 */ /* 0x000fe20000f3e4ff */
[----:B------:R-:W-:-:S03]  /*51610*/  IMAD.WIDE.U32.X R36, R89, -0x39c4fa40, R80, P5 ;  /* 0xc63b05c059247825 */ /* 0x000fc600028e0450 */
[----:B------:R-:W-:Y:S01]  /*51620*/  IADD3.X R93, P3, PT, R28, R13, RZ, P3, !PT ;  /* 0x0000000d1c5d7210 */ /* 0x000fe20001f7e4ff */
[----:B------:R-:W-:-:S04]  /*51630*/  IMAD.WIDE.U32 R24, P5, R153, R152, R24 ;  /* 0x0000009899187225 */ /* 0x000fc800078a0018 */
        /* <DEDUP_REMOVED lines=9> */
[----:B------:R-:W-:Y:S01]  /*516d0*/  IMAD.IADD R29, R157, 0x1, R42 ;  /* 0x000000019d1d7824 */ /* 0x000fe200078e022a */
[----:B------:R-:W-:Y:S01]  /*516e0*/  IADD3.X R89, P3, PT, R95, R38, RZ, P2, !PT ;  /* 0x000000265f597210 */ /* 0x000fe2000177e4ff */
[----:B------:R-:W-:Y:S01]  /*516f0*/  IMAD.X R81, RZ, RZ, RZ, P5 ;  /* 0x000000ffff517224 */ /* 0x000fe200028e06ff */
[----:B------:R-:W-:Y:S01]  /*51700*/  IADD3.X R75, P5, PT, R79, R70, RZ, P1, !PT ;  /* 0x000000464f4b7210 */ /* 0x000fe20000fbe4ff */
[----:B------:R-:W-:Y:S01]  /*51710*/  IMAD.IADD R95, R7, 0x1, R23 ;  /* 0x00000001075f7824 */ /* 0x000fe200078e0217 */
[----:B------:R-:W-:Y:S01]  /*51720*/  SHF.L.W.U32.HI R157, R156, 0x1, R29 ;  /* 0x000000019c9d7819 */ /* 0x000fe20000010e1d */
[----:B------:R-:W-:Y:S01]  /*51730*/  IMAD.X R87, RZ, RZ, RZ, P4 ;  /* 0x000000ffff577224 */ /* 0x000fe200020e06ff */
[----:B------:R-:W-:Y:S01]  /*51740*/  IADD3 RZ, P4, PT, R92, R22, RZ ;  /* 0x000000165cff7210 */ /* 0x000fe20007f9e0ff */
[----:B------:R-:W-:Y:S01]  /*51750*/  IMAD.WIDE.U32 R68, R6, 0xf5138f, R68 ;  /* 0x00f5138f06447825 */ /* 0x000fe200078e0044 */
[----:B------:R-:W-:-:S02]  /*51760*/  IADD3.X R22, P0, PT, R85, R14, RZ, P0, !PT ;  /* 0x0000000e55167210 */ /* 0x000fc4000071e4ff */
[----:B------:R-:W-:Y:S01]  /*51770*/  IADD3.X R70, P5, PT, R81, R71, RZ, P5, !PT ;  /* 0x0000004751467210 */ /* 0x000fe20002fbe4ff */
[----:B------:R-:W-:Y:S01]  /*51780*/  IMAD.IADD R79, R77, 0x1, R67 ;  /* 0x000000014d4f7824 */ /* 0x000fe200078e0243 */
[----:B------:R-:W-:Y:S01]  /*51790*/  IADD3.X RZ, P4, PT, R93, R95, RZ, P4, !PT ;  /* 0x0000005f5dff7210 */ /* 0x000fe2000279e4ff */
[----:B------:R-:W-:Y:S01]  /*517a0*/  IMAD.WIDE.U32 R92, R6, 0x6ca1493b, R92 ;  /* 0x6ca1493b065c7825 */ /* 0x000fe200078e005c */
[----:B------:R-:W-:Y:S02]  /*517b0*/  IADD3.X R23, P1, PT, R157, R15, RZ, P0, !PT ;  /* 0x0000000f9d177210 */ /* 0x000fe4000073e4ff */
[----:B------:R-:W-:Y:S01]  /*517c0*/  IADD3.X R34, P0, PT, R91, R34, RZ, P3, !PT ;  /* 0x000000225b227210 */ /* 0x000fe20001f1e4ff */
[----:B------:R-:W-:Y:S01]  /*517d0*/  IMAD.IADD R19, R35, 0x1, R19 ;  /* 0x0000000123137824 */ /* 0x000fe200078e0213 */
[----:B------:R-:W-:Y:S02]  /*517e0*/  IADD3.X R68, P3, PT, R75, R68, RZ, P5, !PT ;  /* 0x000000444b447210 */ /* 0x000fe40002f7e4ff */
[----:B------:R-:W-:Y:S01]  /*517f0*/  IADD3 R69, PT, PT, R69, R31, RZ ;  /* 0x0000001f45457210 */ /* 0x000fe20007ffe0ff */
[----:B------:R-:W-:Y:S01]  /*51800*/  IMAD.WIDE.U32 R30, R12, 0x30000000, R48 ;  /* 0x300000000c1e7825 */ /* 0x000fe200078e0030 */
[----:B------:R-:W-:-:S02]  /*51810*/  IADD3.X R20, P5, PT, R83, R20, RZ, P4, !PT ;  /* 0x0000001453147210 */ /* 0x000fc400027be4ff */
[----:B------:R-:W-:Y:S01]  /*51820*/  IADD3.X R83, P4, PT, RZ, RZ, RZ, P2, !PT ;  /* 0x000000ffff537210 */ /* 0x000fe2000179e4ff */
[----:B------:R-:W-:Y:S01]  /*51830*/  IMAD.IADD R75, R31, 0x1, R101 ;  /* 0x000000011f4b7824 */ /* 0x000fe200078e0265 */
[----:B------:R-:W-:Y:S01]  /*51840*/  IADD3.X R21, P5, PT, R87, R21, RZ, P5, !PT ;  /* 0x0000001557157210 */ /* 0x000fe20002fbe4ff */
[----:B------:R-:W-:Y:S01]  /*51850*/  IMAD.WIDE.U32 R14, R30, -0x1, RZ ;  /* 0xffffffff1e0e7825 */ /* 0x000fe200078e00ff */
[----:B------:R-:W-:Y:S02]  /*51860*/  IADD3.X R83, P0, PT, RZ, R83, RZ, P0, !PT ;  /* 0x00000053ff537210 */ /* 0x000fe4000071e4ff */
[----:B------:R-:W-:Y:S01]  /*51870*/  IADD3.X R69, P3, PT, R70, R69, RZ, P3, !PT ;  /* 0x0000004546457210 */ /* 0x000fe20001f7e4ff */
[----:B------:R-:W-:Y:S01]  /*51880*/  IMAD R71, R30, -0x7af74001, -R75 ;  /* 0x8508bfff1e477824 */ /* 0x000fe200078e0a4b */
[----:B------:R-:W-:Y:S01]  /*51890*/  IADD3.X R20, P5, PT, R20, R89, RZ, P5, !PT ;  /* 0x0000005914147210 */ /* 0x000fe20002fbe4ff */
[----:B------:R-:W-:Y:S01]  /*518a0*/  IMAD.WIDE.U32 R48, R14, 0x1, RZ ;  /* 0x000000010e307825 */ /* 0x000fe200078e00ff */
[----:B------:R-:W-:-:S02]  /*518b0*/  IADD3.X R85, PT, PT, RZ, RZ, RZ, P0, P4 ;  /* 0x000000ffff557210 */ /* 0x000fc400007e84ff */
[----:B------:R-:W-:Y:S01]  /*518c0*/  IADD3.X R31, P0, PT, RZ, RZ, RZ, P3, !PT ;  /* 0x000000ffff1f7210 */ /* 0x000fe20001f1e4ff */
[----:B------:R-:W-:Y:S01]  /*518d0*/  IMAD.IADD R71, R15, 0x1, R71 ;  /* 0x000000010f477824 */ /* 0x000fe200078e0247 */
[----:B------:R-:W-:Y:S02]  /*518e0*/  IADD3 RZ, P2, PT, R68, R66, RZ ;  /* 0x0000004244ff7210 */ /* 0x000fe40007f5e0ff */
[----:B------:R-:W-:Y:S01]  /*518f0*/  IADD3 RZ, P3, PT, R20, R8, RZ ;  /* 0x0000000814ff7210 */ /* 0x000fe20007f7e0ff */
[----:B------:R-:W-:Y:S01]  /*51900*/  IMAD.X R67, RZ, RZ, RZ, P0 ;  /* 0x000000ffff437224 */ /* 0x000fe200000e06ff */
[----:B------:R-:W-:Y:S02]  /*51910*/  IADD3.X R21, P5, PT, R21, R34, RZ, P5, !PT ;  /* 0x0000002215157210 */ /* 0x000fe40002fbe4ff */
[----:B------:R-:W-:Y:S02]  /*51920*/  IADD3.X RZ, P2, PT, R69, R79, RZ, P2, !PT ;  /* 0x0000004f45ff7210 */ /* 0x000fe4000175e4ff */
[----:B------:R-:W-:Y:S01]  /*51930*/  IADD3.X RZ, P3, PT, R21, R9, RZ, P3, !PT ;  /* 0x0000000915ff7210 */ /* 0x000fe20001f7e4ff */
[----:B------:R-:W-:Y:S01]  /*51940*/  IMAD.WIDE.U32 R8, R71, 0x1, RZ ;  /* 0x0000000147087825 */ /* 0x000fe200078e00ff */
[----:B------:R-:W-:-:S02]  /*51950*/  IADD3.X R79, P5, PT, RZ, RZ, RZ, P5, !PT ;  /* 0x000000ffff4f7210 */ /* 0x000fc40002fbe4ff */
[----:B------:R-:W-:Y:S01]  /*51960*/  IADD3 RZ, P0, PT, R30, R48, RZ ;  /* 0x000000301eff7210 */ /* 0x000fe20007f1e0ff */
[C-C-:B------:R-:W-:Y:S01]  /*51970*/  IMAD R48, R14.reuse, -0x7af74000, R8.reuse ;  /* 0x8508c0000e307824 */ /* 0x140fe200078e0208 */
[----:B------:R-:W-:Y:S01]  /*51980*/  IADD3.X R15, P2, PT, R31, R52, RZ, P2, !PT ;  /* 0x000000341f0f7210 */ /* 0x000fe2000175e4ff */
[----:B------:R-:W-:Y:S01]  /*51990*/  IMAD.X R81, RZ, RZ, RZ, P5 ;  /* 0x000000ffff517224 */ /* 0x000fe200028e06ff */
[----:B------:R-:W-:Y:S01]  /*519a0*/  IADD3.X R34, P3, PT, R79, R10, RZ, P3, !PT ;  /* 0x0000000a4f227210 */ /* 0x000fe20001f7e4ff */
[----:B------:R-:W-:Y:S01]  /*519b0*/  IMAD.WIDE.U32 R30, P5, R14, -0x7af74000, R8 ;  /* 0x8508c0000e1e7825 */ /* 0x000fe200078a0008 */
[----:B------:R-:W-:-:S03]  /*519c0*/  IADD3.X R52, P4, PT, R67, R53, RZ, P2, !PT ;  /* 0x0000003543347210 */ /* 0x000fc6000179e4ff */
[C---:B------:R-:W-:Y:S01]  /*519d0*/  IMAD.IADD R28, R49.reuse, 0x1, R48 ;  /* 0x00000001311c7824 */ /* 0x040fe200078e0230 */
[----:B------:R-:W-:Y:S01]  /*519e0*/  IADD3 RZ, P2, PT, R49, R30, RZ ;  /* 0x0000001e31ff7210 */ /* 0x000fe20007f5e0ff */
[----:B------:R-:W-:Y:S01]  /*519f0*/  IMAD.WIDE.U32 R8, R6, 0x17c510ea, R20 ;  /* 0x17c510ea06087825 */ /* 0x000fe200078e0014 */
[----:B------:R-:W-:Y:S02]  /*51a00*/  IADD3 R49, PT, PT, R93, R7, RZ ;  /* 0x000000075d317210 */ /* 0x000fe40007ffe0ff */
[----:B------:R-:W-:Y:S01]  /*51a10*/  IADD3.X RZ, P0, PT, R75, R28, RZ, P0, !PT ;  /* 0x0000001c4bff7210 */ /* 0x000fe2000071e4ff */
[----:B------:R-:W-:Y:S01]  /*51a20*/  IMAD.X R21, RZ, RZ, RZ, P5 ;  /* 0x000000ffff157224 */ /* 0x000fe200028e06ff */
[----:B------:R-:W-:Y:S01]  /*51a30*/  IADD3.X R92, P5, PT, R15, R92, RZ, P4, !PT ;  /* 0x0000005c0f5c7210 */ /* 0x000fe200027be4ff */
[----:B------:R-:W-:Y:S01]  /*51a40*/  IMAD.WIDE.U32 R6, R71, 0x30000000, RZ ;  /* 0x3000000047067825 */ /* 0x000fe200078e00ff */
[----:B------:R-:W-:Y:S02]  /*51a50*/  IADD3.X R38, P4, PT, R81, R11, RZ, P3, !PT ;  /* 0x0000000b51267210 */ /* 0x000fe40001f9e4ff */
[----:B------:R-:W-:Y:S01]  /*51a60*/  IADD3.X R93, P3, PT, R52, R49, RZ, P5, !PT ;  /* 0x00000031345d7210 */ /* 0x000fe20002f7e4ff */
[----:B------:R-:W-:-:S02]  /*51a70*/  IMAD.MOV.U32 R20, RZ, RZ, R31 ;  /* 0x000000ffff147224 */ /* 0x000fc400078e001f */
[C-C-:B------:R-:W-:Y:S01]  /*51a80*/  IMAD R79, R14.reuse, 0x170b5d44, R6.reuse ;  /* 0x170b5d440e4f7824 */ /* 0x140fe200078e0206 */
[----:B------:R-:W-:Y:S01]  /*51a90*/  IADD3.X R53, P3, PT, RZ, RZ, RZ, P3, !PT ;  /* 0x000000ffff357210 */ /* 0x000fe20001f7e4ff */
[----:B------:R-:W-:Y:S02]  /*51aa0*/  IMAD.IADD R15, R45, 0x1, R51 ;  /* 0x000000012d0f7824 */ /* 0x000fe400078e0233 */
[----:B------:R-:W-:-:S04]  /*51ab0*/  IMAD.WIDE.U32 R6, P5, R14, 0x170b5d44, R6 ;  /* 0x170b5d440e067825 */ /* 0x000fc800078a0006 */
[----:B------:R-:W-:Y:S01]  /*51ac0*/  IMAD.WIDE.U32.X R10, R71, -0x7af74000, R20, P2 ;  /* 0x8508c000470a7825 */ /* 0x000fe200010e0414 */
[----:B------:R-:W-:-:S03]  /*51ad0*/  IADD3 RZ, P2, PT, R92, R50, RZ ;  /* 0x000000325cff7210 */ /* 0x000fc60007f5e0ff */
[----:B------:R-:W-:-:S04]  /*51ae0*/  IMAD.WIDE.U32 R20, R14, 0x30000000, RZ ;  /* 0x300000000e147825 */ /* 0x000fc800078e00ff */
[----:B------:R-:W-:Y:S01]  /*51af0*/  IMAD.X R31, RZ, RZ, RZ, P5 ;  /* 0x000000ffff1f7224 */ /* 0x000fe200028e06ff */
[----:B------:R-:W-:Y:S01]  /*51b00*/  IADD3.X RZ, P5, PT, R93, R15, RZ, P2, !PT ;  /* 0x0000000f5dff7210 */ /* 0x000fe200017be4ff */
[----:B------:R-:W-:Y:S01]  /*51b10*/  IMAD.X R51, RZ, RZ, RZ, P3 ;  /* 0x000000ffff337224 */ /* 0x000fe200018e06ff */
[----:B------:R-:W-:Y:S01]  /*51b20*/  IADD3.X R15, P0, PT, RZ, R10, RZ, P0, !PT ;  /* 0x0000000aff0f7210 */ /* 0x000fe2000071e4ff */
[----:B------:R-:W-:Y:S01]  /*51b30*/  IMAD.MOV.U32 R30, RZ, RZ, R7 ;  /* 0x000000ffff1e7224 */ /* 0x000fe200078e0007 */
[----:B------:R-:W-:Y:S01]  /*51b40*/  IADD3 RZ, P2, PT, R6, R21, RZ ;  /* 0x0000001506ff7210 */ /* 0x000fe20007f5e0ff */
[----:B------:R-:W-:Y:S01]  /*51b50*/  IMAD.WIDE.U32 R6, R12, -0x45f6b800, R68 ;  /* 0xba0948000c067825 */ /* 0x000fe200078e0044 */
[----:B------:R-:W-:Y:S02]  /*51b60*/  IADD3.X R53, P3, PT, R53, R46, RZ, P5, !PT ;  /* 0x0000002e35357210 */ /* 0x000fe40002f7e4ff */
[----:B------:R-:W-:Y:S01]  /*51b70*/  IADD3.X R10, P5, PT, RZ, R11, RZ, P0, !PT ;  /* 0x0000000bff0a7210 */ /* 0x000fe200007be4ff */
[----:B------:R-:W-:Y:S01]  /*51b80*/  IMAD.IADD R77, R7, 0x1, R77 ;  /* 0x00000001074d7824 */ /* 0x000fe200078e024d */
[----:B------:R-:W-:Y:S01]  /*51b90*/  IADD3.X R28, P3, PT, R51, R47, RZ, P3, !PT ;  /* 0x0000002f331c7210 */ /* 0x000fe20001f7e4ff */
[----:B------:R-:W-:Y:S01]  /*51ba0*/  IMAD.WIDE.U32 R48, R71, -0x45f6b800, RZ ;  /* 0xba09480047307825 */ /* 0x000fe200078e00ff */
[----:B------:R-:W-:-:S02]  /*51bb0*/  IADD3.X R46, P5, PT, R15, R6, RZ, P5, !PT ;  /* 0x000000060f2e7210 */ /* 0x000fc40002fbe4ff */
[----:B------:R-:W-:Y:S01]  /*51bc0*/  IADD3.X R69, P4, PT, R34, R83, RZ, P4, !PT ;  /* 0x0000005322457210 */ /* 0x000fe2000279e4ff */
[----:B------:R-:W-:Y:S01]  /*51bd0*/  IMAD.IADD R15, R79, 0x1, R21 ;  /* 0x000000014f0f7824 */ /* 0x000fe200078e0215 */
[----:B------:R-:W-:Y:S01]  /*51be0*/  IADD3.X R47, P5, PT, R10, R77, RZ, P5, !PT ;  /* 0x0000004d0a2f7210 */ /* 0x000fe20002fbe4ff */
[----:B------:R-:W-:Y:S01]  /*51bf0*/  IMAD.WIDE.U32.X R6, R71, 0x170b5d44, R30, P2 ;  /* 0x170b5d4447067825 */ /* 0x000fe200010e041e */
[----:B------:R-:W-:Y:S02]  /*51c00*/  IADD3 RZ, P2, PT, R46, R20, RZ ;  /* 0x000000142eff7210 */ /* 0x000fe40007f5e0ff */
[----:B------:R-:W-:Y:S01]  /*51c10*/  IADD3.X R20, P3, PT, R53, R8, RZ, P3, !PT ;  /* 0x0000000835147210 */ /* 0x000fe20001f7e4ff */
[----:B------:R-:W-:Y:S01]  /*51c20*/  IMAD.IADD R43, R9, 0x1, R43 ;  /* 0x00000001092b7824 */ /* 0x000fe200078e022b */
[----:B------:R-:W-:Y:S01]  /*51c30*/  IADD3.X RZ, P2, PT, R47, R15, RZ, P2, !PT ;  /* 0x0000000f2fff7210 */ /* 0x000fe2000175e4ff */
[----:B------:R-:W-:Y:S01]  /*51c40*/  IMAD.WIDE.U32 R8, R71, 0xf5138f, RZ ;  /* 0x00f5138f47087825 */ /* 0x000fe200078e00ff */
[----:B------:R-:W-:-:S02]  /*51c50*/  IADD3.X R15, P5, PT, RZ, RZ, RZ, P5, !PT ;  /* 0x000000ffff0f7210 */ /* 0x000fc40002fbe4ff */
[----:B------:R-:W-:Y:S01]  /*51c60*/  IADD3.X R21, P3, PT, R28, R43, RZ, P3, !PT ;  /* 0x0000002b1c157210 */ /* 0x000fe20001f7e4ff */
[--C-:B------:R-:W-:Y:S01]  /*51c70*/  IMAD R75, R14, 0x1ef3622f, R48.reuse ;  /* 0x1ef3622f0e4b7824 */ /* 0x100fe200078e0230 */
[----:B------:R-:W-:Y:S01]  /*51c80*/  IADD3.X R15, P2, PT, R15, R6, RZ, P2, !PT ;  /* 0x000000060f0f7210 */ /* 0x000fe2000175e4ff */
[----:B------:R-:W-:Y:S01]  /*51c90*/  IMAD.X R6, RZ, RZ, RZ, P5 ;  /* 0x000000ffff067224 */ /* 0x000fe200028e06ff */
[----:B------:R-:W-:Y:S01]  /*51ca0*/  IADD3.X R34, P4, PT, R38, R85, RZ, P4, !PT ;  /* 0x0000005526227210 */ /* 0x000fe2000279e4ff */
[----:B------:R-:W-:Y:S01]  /*51cb0*/  IMAD.WIDE.U32 R50, P0, R14, 0x1ef3622f, R48 ;  /* 0x1ef3622f0e327825 */ /* 0x000fe20007800030 */
[----:B------:R-:W-:Y:S02]  /*51cc0*/  IADD3.X R53, P3, PT, RZ, RZ, RZ, P3, !PT ;  /* 0x000000ffff357210 */ /* 0x000fe40001f7e4ff */
[----:B------:R-:W-:Y:S01]  /*51cd0*/  IADD3.X R28, P2, PT, R6, R7, RZ, P2, !PT ;  /* 0x00000007061c7210 */ /* 0x000fe2000175e4ff */
[----:B------:R-:W-:Y:S01]  /*51ce0*/  IMAD.WIDE.U32 R48, R14, -0x45f6b800, RZ ;  /* 0xba0948000e307825 */ /* 0x000fe200078e00ff */
[----:B------:R-:W-:-:S03]  /*51cf0*/  MOV R10, R51 ;  /* 0x00000033000a7202 */ /* 0x000fc60000000f00 */
[----:B------:R-:W-:-:S04]  /*51d00*/  IMAD.WIDE.U32 R30, P5, R14, 0x1a22d9f3, R8 ;  /* 0x1a22d9f30e1e7825 */ /* 0x000fc800078a0008 */
[----:B------:R-:W-:-:S04]  /*51d10*/  IMAD.WIDE.U32 R6, R12, 0xf5138f, R92 ;  /* 0x00f5138f0c067825 */ /* 0x000fc800078e005c */
[----:B------:R-:W-:Y:S01]  /*51d20*/  IMAD.X R11, RZ, RZ, RZ, P0 ;  /* 0x000000ffff0b7224 */ /* 0x000fe200000e06ff */
[----:B------:R-:W-:Y:S01]  /*51d30*/  IADD3 RZ, P0, PT, R50, R49, RZ ;  /* 0x0000003132ff7210 */ /* 0x000fe20007f1e0ff */
[----:B------:R-:W-:Y:S01]  /*51d40*/  IMAD.X R43, RZ, RZ, RZ, P5 ;  /* 0x000000ffff2b7224 */ /* 0x000fe200028e06ff */
[----:B------:R-:W-:Y:S01]  /*51d50*/  IADD3.X R69, P5, PT, R69, R44, RZ, P4, !PT ;  /* 0x0000002c45457210 */ /* 0x000fe200027be4ff */
[----:B------:R-:W-:Y:S01]  /*51d60*/  IMAD.IADD R45, R7, 0x1, R45 ;  /* 0x00000001072d7824 */ /* 0x000fe200078e022d */
[----:B------:R-:W-:Y:S01]  /*51d70*/  IADD3.X R44, P2, PT, R15, R6, RZ, P2, !PT ;  /* 0x000000060f2c7210 */ /* 0x000fe2000175e4ff */
[----:B------:R-:W-:Y:S02]  /*51d80*/  IMAD.IADD R15, R41, 0x1, R33 ;  /* 0x00000001290f7824 */ /* 0x000fe400078e0221 */
[----:B------:R-:W-:Y:S01]  /*51d90*/  IMAD.WIDE.U32.X R6, R71, 0x1ef3622f, R10, P0 ;  /* 0x1ef3622f47067825 */ /* 0x000fe200000e040a */
[----:B------:R-:W-:Y:S02]  /*51da0*/  IADD3 RZ, P0, PT, R20, R32, RZ ;  /* 0x0000002014ff7210 */ /* 0x000fe40007f1e0ff */
[----:B------:R-:W-:Y:S01]  /*51db0*/  IADD3.X R45, P2, PT, R28, R45, RZ, P2, !PT ;  /* 0x0000002d1c2d7210 */ /* 0x000fe2000175e4ff */
[C---:B------:R-:W-:Y:S01]  /*51dc0*/  IMAD R77, R14.reuse, 0x1a22d9f3, R8 ;  /* 0x1a22d9f30e4d7824 */ /* 0x040fe200078e0208 */
[----:B------:R-:W-:Y:S01]  /*51dd0*/  IADD3.X RZ, P0, PT, R21, R15, RZ, P0, !PT ;  /* 0x0000000f15ff7210 */ /* 0x000fe2000071e4ff */
[----:B------:R-:W-:Y:S01]  /*51de0*/  IMAD.WIDE.U32 R8, R14, 0xf5138f, RZ ;  /* 0x00f5138f0e087825 */ /* 0x000fe200078e00ff */
[----:B------:R-:W-:-:S02]  /*51df0*/  IADD3.X R15, P2, PT, RZ, RZ, RZ, P2, !PT ;  /* 0x000000ffff0f7210 */ /* 0x000fc4000175e4ff */
[----:B------:R-:W-:Y:S01]  /*51e00*/  IADD3.X R40, P0, PT, R53, R36, RZ, P0, !PT ;  /* 0x0000002435287210 */ /* 0x000fe2000071e4ff */
[----:B------:R-:W-:Y:S01]  /*51e10*/  IMAD.X R67, RZ, RZ, RZ, P3 ;  /* 0x000000ffff437224 */ /* 0x000fe200018e06ff */
[----:B------:R-:W-:Y:S01]  /*51e20*/  IADD3 RZ, P3, PT, R30, R9, RZ ;  /* 0x000000091eff7210 */ /* 0x000fe20007f7e0ff */
[----:B------:R-:W-:Y:S01]  /*51e30*/  IMAD.MOV.U32 R42, RZ, RZ, R31 ;  /* 0x000000ffff2a7224 */ /* 0x000fe200078e001f */
[----:B------:R-:W-:Y:S01]  /*51e40*/  IADD3.X R53, P5, PT, R34, R39, RZ, P5, !PT ;  /* 0x0000002722357210 */ /* 0x000fe20002fbe4ff */
[----:B------:R-:W-:Y:S01]  /*51e50*/  IMAD.WIDE.U32 R30, R71, 0x6ca1493b, RZ ;  /* 0x6ca1493b471e7825 */ /* 0x000fe200078e00ff */
[----:B------:R-:W-:-:S03]  /*51e60*/  IADD3.X R34, P0, PT, R67, R37, RZ, P0, !PT ;  /* 0x0000002543227210 */ /* 0x000fc6000071e4ff */
[----:B------:R-:W-:Y:S01]  /*51e70*/  IMAD.IADD R33, R75, 0x1, R49 ;  /* 0x000000014b217824 */ /* 0x000fe200078e0231 */
[----:B------:R-:W-:Y:S01]  /*51e80*/  IADD3.X R40, P0, PT, R40, R69, RZ, P0, !PT ;  /* 0x0000004528287210 */ /* 0x000fe2000071e4ff */
[----:B------:R-:W-:Y:S01]  /*51e90*/  IMAD.X R51, RZ, RZ, RZ, P2 ;  /* 0x000000ffff337224 */ /* 0x000fe200010e06ff */
[----:B------:R-:W-:Y:S01]  /*51ea0*/  IADD3 RZ, P2, PT, R44, R48, RZ ;  /* 0x000000302cff7210 */ /* 0x000fe20007f5e0ff */
[----:B------:R-:W-:Y:S02]  /*51eb0*/  IMAD R81, R14, -0x39c4fa40, R30 ;  /* 0xc63b05c00e517824 */ /* 0x000fe400078e021e */
[----:B------:R-:W-:Y:S01]  /*51ec0*/  IMAD.WIDE.U32.X R42, R71, 0x1a22d9f3, R42, P3 ;  /* 0x1a22d9f3472a7825 */ /* 0x000fe200018e042a */
[----:B------:R-:W-:-:S03]  /*51ed0*/  IADD3.X RZ, P2, PT, R45, R33, RZ, P2, !PT ;  /* 0x000000212dff7210 */ /* 0x000fc6000175e4ff */
[----:B------:R-:W-:Y:S01]  /*51ee0*/  IMAD.WIDE.U32 R30, P3, R14, -0x39c4fa40, R30 ;  /* 0xc63b05c00e1e7825 */ /* 0x000fe2000786001e */
[----:B------:R-:W-:-:S03]  /*51ef0*/  IADD3.X R15, P2, PT, R15, R6, RZ, P2, !PT ;  /* 0x000000060f0f7210 */ /* 0x000fc6000175e4ff */
[C---:B------:R-:W-:Y:S01]  /*51f00*/  IMAD.WIDE.U32 R10, R14.reuse, 0x6ca1493b, RZ ;  /* 0x6ca1493b0e0a7825 */ /* 0x040fe200078e00ff */
[----:B------:R-:W-:Y:S02]  /*51f10*/  IADD3.X R49, PT, PT, RZ, RZ, RZ, P3, !PT ;  /* 0x000000ffff317210 */ /* 0x000fe40001ffe4ff */
[----:B------:R-:W-:Y:S01]  /*51f20*/  IADD3.X R28, P2, PT, R51, R7, RZ, P2, !PT ;  /* 0x00000007331c7210 */ /* 0x000fe2000175e4ff */
[----:B------:R-:W-:Y:S01]  /*51f30*/  IMAD.WIDE.U32 R46, R14, 0x30000000, R46 ;  /* 0x300000000e2e7825 */ /* 0x000fe200078e002e */
[----:B------:R-:W-:-:S03]  /*51f40*/  IADD3 RZ, P3, PT, R30, R11, RZ ;  /* 0x0000000b1eff7210 */ /* 0x000fc60007f7e0ff */
[----:B------:R-:W-:Y:S02]  /*51f50*/  IMAD.IADD R67, R47, 0x1, R79 ;  /* 0x000000012f437824 */ /* 0x000fe400078e024f */
[----:B------:R-:W-:-:S04]  /*51f60*/  IMAD.WIDE.U32 R32, R71, 0x17c510ea, RZ ;  /* 0x17c510ea47207825 */ /* 0x000fc800078e00ff */
[----:B------:R-:W-:Y:S02]  /*51f70*/  IMAD.MOV.U32 R48, RZ, RZ, R31 ;  /* 0x000000ffff307224 */ /* 0x000fe400078e001f */
[----:B------:R-:W-:-:S04]  /*51f80*/  IMAD.WIDE.U32 R38, R12, 0x6ca1493b, R20 ;  /* 0x6ca1493b0c267825 */ /* 0x000fc800078e0014 */
[----:B------:R-:W-:Y:S01]  /*51f90*/  IMAD.WIDE.U32 R6, R46, -0x1, RZ ;  /* 0xffffffff2e067825 */ /* 0x000fe200078e00ff */
[----:B------:R-:W-:-:S03]  /*51fa0*/  IADD3.X R38, P2, PT, R15, R38, RZ, P2, !PT ;  /* 0x000000260f267210 */ /* 0x000fc6000175e4ff */
[----:B------:R-:W-:Y:S02]  /*51fb0*/  IMAD R47, R46, -0x7af74001, -R67 ;  /* 0x8508bfff2e2f7824 */ /* 0x000fe400078e0a43 */
[----:B------:R-:W-:-:S04]  /*51fc0*/  IMAD.WIDE.U32.X R36, R71, -0x39c4fa40, R48, P3 ;  /* 0xc63b05c047247825 */ /* 0x000fc800018e0430 */
[----:B------:R-:W-:-:S04]  /*51fd0*/  IMAD.WIDE.U32 R30, R14, 0x17c510ea, RZ ;  /* 0x17c510ea0e1e7825 */ /* 0x000fc800078e00ff */
[----:B------:R-:W-:-:S04]  /*51fe0*/  IMAD.WIDE.U32 R48, P3, R14, 0x1ae3a46, R32 ;  /* 0x01ae3a460e307825 */ /* 0x000fc80007860020 */
[----:B------:R-:W-:Y:S01]  /*51ff0*/  IMAD.IADD R33, R39, 0x1, R41 ;  /* 0x0000000127217824 */ /* 0x000fe200078e0229 */
[----:B------:R-:W-:Y:S01]  /*52000*/  IADD3.X R41, P0, PT, R34, R53, RZ, P0, !PT ;  /* 0x0000003522297210 */ /* 0x000fe2000071e4ff */
[----:B------:R-:W-:Y:S02]  /*52010*/  IMAD.IADD R7, R7, 0x1, R47 ;  /* 0x0000000107077824 */ /* 0x000fe400078e022f */
[----:B------:R-:W-:Y:S01]  /*52020*/  IMAD.X R21, RZ, RZ, RZ, P3 ;  /* 0x000000ffff157224 */ /* 0x000fe200018e06ff */
[----:B------:R-:W-:Y:S01]  /*52030*/  IADD3 RZ, P3, PT, R48, R31, RZ ;  /* 0x0000001f30ff7210 */ /* 0x000fe20007f7e0ff */
[----:B------:R-:W-:Y:S01]  /*52040*/  IMAD.WIDE.U32 R50, R7, 0x1, RZ ;  /* 0x0000000107327825 */ /* 0x000fe200078e00ff */
[----:B------:R-:W-:Y:S02]  /*52050*/  IADD3.X R39, P2, PT, R28, R33, RZ, P2, !PT ;  /* 0x000000211c277210 */ /* 0x000fe4000175e4ff */
[----:B------:R-:W-:Y:S01]  /*52060*/  IADD3.X R15, P0, PT, RZ, RZ, RZ, P0, !PT ;  /* 0x000000ffff0f7210 */ /* 0x000fe2000071e4ff */
[----:B------:R-:W-:Y:S01]  /*52070*/  IMAD.MOV.U32 R20, RZ, RZ, R49 ;  /* 0x000000ffff147224 */ /* 0x000fe200078e0031 */
[----:B------:R-:W-:Y:S01]  /*52080*/  IADD3.X R33, P2, PT, RZ, RZ, RZ, P2, !PT ;  /* 0x000000ffff217210 */ /* 0x000fe2000175e4ff */
[----:B------:R-:W-:Y:S01]  /*52090*/  IMAD.WIDE.U32 R48, R6, 0x1, RZ ;  /* 0x0000000106307825 */ /* 0x000fe200078e00ff */
[----:B------:R-:W-:-:S02]  /*520a0*/  IADD3.X R69, PT, PT, RZ, RZ, RZ, P0, !PT ;  /* 0x000000ffff457210 */ /* 0x000fc400007fe4ff */
[----:B------:R-:W-:Y:S01]  /*520b0*/  IADD3 RZ, P0, PT, R40, R18, RZ ;  /* 0x0000001228ff7210 */ /* 0x000fe20007f1e0ff */
[----:B------:R-:W-:-:S03]  /*520c0*/  IMAD.WIDE.U32.X R20, R71, 0x1ae3a46, R20, P3 ;  /* 0x01ae3a4647147825 */ /* 0x000fc600018e0414 */
[----:B------:R-:W-:Y:S01]  /*520d0*/  IADD3.X RZ, P0, PT, R41, R19, RZ, P0, !PT ;  /* 0x0000001329ff7210 */ /* 0x000fe2000071e4ff */
[----:B------:R-:W-:-:S03]  /*520e0*/  IMAD.WIDE.U32 R52, P3, R6, -0x7af74000, R50 ;  /* 0x8508c00006347825 */ /* 0x000fc60007860032 */
[----:B------:R-:W-:Y:S01]  /*520f0*/  IADD3.X R28, P0, PT, R15, R26, RZ, P0, !PT ;  /* 0x0000001a0f1c7210 */ /* 0x000fe2000071e4ff */
[----:B------:R-:W-:Y:S02]  /*52100*/  IMAD R71, R6, -0x7af74000, R50 ;  /* 0x8508c00006477824 */ /* 0x000fe400078e0232 */
[----:B------:R-:W-:Y:S01]  /*52110*/  IMAD.X R51, RZ, RZ, RZ, P2 ;  /* 0x000000ffff337224 */ /* 0x000fe200010e06ff */
[----:B------:R-:W-:Y:S01]  /*52120*/  IADD3 RZ, P2, PT, R46, R48, RZ ;  /* 0x000000302eff7210 */ /* 0x000fe20007f5e0ff */
[----:B------:R-:W-:Y:S01]  /*52130*/  IMAD.X R47, RZ, RZ, RZ, P3 ;  /* 0x000000ffff2f7224 */ /* 0x000fe200018e06ff */
[----:B------:R-:W-:Y:S01]  /*52140*/  IADD3 RZ, P3, PT, R49, R52, RZ ;  /* 0x0000003431ff7210 */ /* 0x000fe20007f7e0ff */
[----:B------:R-:W-:Y:S01]  /*52150*/  IMAD.WIDE.U32 R18, R7, 0x30000000, RZ ;  /* 0x3000000007127825 */ /* 0x000fe200078e00ff */
[----:B------:R-:W-:-:S03]  /*52160*/  IADD3.X R50, P0, PT, R69, R27, RZ, P0, !PT ;  /* 0x0000001b45327210 */ /* 0x000fc6000071e4ff */
[----:B------:R-:W-:Y:S02]  /*52170*/  IMAD.IADD R34, R49, 0x1, R71 ;  /* 0x0000000131227824 */ /* 0x000fe400078e0247 */
[----:B------:R-:W-:Y:S02]  /*52180*/  IMAD.MOV.U32 R46, RZ, RZ, R53 ;  /* 0x000000ffff2e7224 */ /* 0x000fe400078e0035 */
[----:B------:R-:W-:Y:S01]  /*52190*/  IMAD R53, R6, 0x170b5d44, R18 ;  /* 0x170b5d4406357824 */ /* 0x000fe200078e0212 */
[----:B------:R-:W-:Y:S01]  /*521a0*/  IADD3.X RZ, P2, PT, R67, R34, RZ, P2, !PT ;  /* 0x0000002243ff7210 */ /* 0x000fe2000175e4ff */
[----:B------:R-:W-:-:S04]  /*521b0*/  IMAD.WIDE.U32.X R46, R7, -0x7af74000, R46, P3 ;  /* 0x8508c000072e7825 */ /* 0x000fc800018e042e */
[----:B------:R-:W-:Y:S01]  /*521c0*/  IMAD.WIDE.U32 R48, P3, R6, 0x170b5d44, R18 ;  /* 0x170b5d4406307825 */ /* 0x000fe20007860012 */
[----:B------:R-:W-:-:S03]  /*521d0*/  IADD3.X R15, P2, PT, RZ, R46, RZ, P2, !PT ;  /* 0x0000002eff0f7210 */ /* 0x000fc6000175e4ff */
[----:B------:R-:W-:Y:S01]  /*521e0*/  IMAD.WIDE.U32 R18, R12, 0x17c510ea, R40 ;  /* 0x17c510ea0c127825 */ /* 0x000fe200078e0028 */
[----:B------:R-:W-:Y:S02]  /*521f0*/  IADD3.X R12, P4, PT, RZ, RZ, RZ, P4, !PT ;  /* 0x000000ffff0c7210 */ /* 0x000fe4000279e4ff */
[----:B------:R-:W-:Y:S01]  /*52200*/  IADD3.X R46, P2, PT, RZ, R47, RZ, P2, !PT ;  /* 0x0000002fff2e7210 */ /* 0x000fe2000175e4ff */
[----:B------:R-:W-:Y:S02]  /*52210*/  IMAD.IADD R27, R77, 0x1, R9 ;  /* 0x000000014d1b7824 */ /* 0x000fe400078e0209 */
[----:B------:R-:W-:Y:S01]  /*52220*/  IMAD.X R41, RZ, RZ, RZ, P3 ;  /* 0x000000ffff297224 */ /* 0x000fe200018e06ff */
[----:B------:R-:W-:Y:S01]  /*52230*/  IADD3 RZ, P3, PT, R38, R8, RZ ;  /* 0x0000000826ff7210 */ /* 0x000fe20007f7e0ff */
[----:B------:R-:W-:Y:S01]  /*52240*/  IMAD.WIDE.U32 R8, R14, -0x45f6b800, R44 ;  /* 0xba0948000e087825 */ /* 0x000fe200078e002c */
[----:B------:R-:W-:Y:S02]  /*52250*/  IADD3.X R45, P5, PT, RZ, R12, RZ, P5, !PT ;  /* 0x0000000cff2d7210 */ /* 0x000fe40002fbe4ff */
[----:B------:R-:W-:Y:S01]  /*52260*/  IADD3.X RZ, P3, PT, R39, R27, RZ, P3, !PT ;  /* 0x0000001b27ff7210 */ /* 0x000fe20001f7e4ff */
[----:B------:R-:W-:Y:S01]  /*52270*/  IMAD.WIDE.U32 R26, R6, 0x30000000, RZ ;  /* 0x30000000061a7825 */ /* 0x000fe200078e00ff */
[----:B------:R-:W-:-:S02]  /*52280*/  IADD3.X R8, P2, PT, R15, R8, RZ, P2, !PT ;  /* 0x000000080f087210 */ /* 0x000fc4000175e4ff */
[----:B------:R-:W-:Y:S01]  /*52290*/  IADD3.X R15, P3, PT, R33, R42, RZ, P3, !PT ;  /* 0x0000002a210f7210 */ /* 0x000fe20001f7e4ff */
[----:B------:R-:W-:Y:S01]  /*522a0*/  IMAD.IADD R9, R9, 0x1, R75 ;  /* 0x0000000109097824 */ /* 0x000fe200078e024b */
[----:B------:R-:W-:Y:S01]  /*522b0*/  IADD3.X R47, PT, PT, RZ, RZ, RZ, P5, P4 ;  /* 0x000000ffff2f7210 */ /* 0x000fe20002fe84ff */
[----:B------:R-:W-:Y:S01]  /*522c0*/  IMAD.MOV.U32 R40, RZ, RZ, R49 ;  /* 0x000000ffff287224 */ /* 0x000fe200078e0031 */
[-C--:B------:R-:W-:Y:S01]  /*522d0*/  IADD3 RZ, P5, PT, R48, R27.reuse, RZ ;  /* 0x0000001b30ff7210 */ /* 0x080fe20007fbe0ff */
[----:B------:R-:W-:Y:S01]  /*522e0*/  IMAD.IADD R19, R19, 0x1, R35 ;  /* 0x0000000113137824 */ /* 0x000fe200078e0223 */
[----:B------:R-:W-:Y:S01]  /*522f0*/  IADD3 R27, PT, PT, R53, R27, RZ ;  /* 0x0000001b351b7210 */ /* 0x000fe20007ffe0ff */
[----:B------:R-:W-:Y:S01]  /*52300*/  IMAD.WIDE.U32 R34, R7, -0x45f6b800, RZ ;  /* 0xba09480007227825 */ /* 0x000fe200078e00ff */
[----:B------:R-:W-:Y:S02]  /*52310*/  IADD3 RZ, P4, PT, R8, R26, RZ ;  /* 0x0000001a08ff7210 */ /* 0x000fe40007f9e0ff */
[----:B------:R-:W-:Y:S01]  /*52320*/  IADD3.X R9, P2, PT, R46, R9, RZ, P2, !PT ;  /* 0x000000092e097210 */ /* 0x000fe2000175e4ff */
[----:B------:R-:W-:Y:S01]  /*52330*/  IMAD.WIDE.U32 R38, R14, 0xf5138f, R38 ;  /* 0x00f5138f0e267825 */ /* 0x000fe200078e0026 */
[----:B------:R-:W-:-:S02]  /*52340*/  IADD3.X R42, P3, PT, R51, R43, RZ, P3, !PT ;  /* 0x0000002b332a7210 */ /* 0x000fc40001f7e4ff */
[----:B------:R-:W-:Y:S01]  /*52350*/  IADD3.X RZ, P4, PT, R9, R27, RZ, P4, !PT ;  /* 0x0000001b09ff7210 */ /* 0x000fe2000279e4ff */
[----:B------:R-:W-:Y:S01]  /*52360*/  IMAD.WIDE.U32.X R26, R7, 0x170b5d44, R40, P5 ;  /* 0x170b5d44071a7825 */ /* 0x000fe200028e0428 */
[----:B------:R-:W-:Y:S02]  /*52370*/  IADD3.X R18, P3, PT, R15, R18, RZ, P3, !PT ;  /* 0x000000120f127210 */ /* 0x000fe40001f7e4ff */
[----:B------:R-:W-:Y:S01]  /*52380*/  IADD3.X R15, P2, PT, RZ, RZ, RZ, P2, !PT ;  /* 0x000000ffff0f7210 */ /* 0x000fe2000175e4ff */
[----:B------:R-:W-:Y:S01]  /*52390*/  IMAD.WIDE.U32 R40, P5, R6, 0x1ef3622f, R34 ;  /* 0x1ef3622f06287825 */ /* 0x000fe200078a0022 */
[----:B------:R-:W-:Y:S02]  /*523a0*/  IADD3.X R43, P0, PT, R28, R45, RZ, P0, !PT ;  /* 0x0000002d1c2b7210 */ /* 0x000fe4000071e4ff */
[----:B------:R-:W-:Y:S01]  /*523b0*/  IADD3.X R19, P3, PT, R42, R19, RZ, P3, !PT ;  /* 0x000000132a137210 */ /* 0x000fe20001f7e4ff */
[----:B------:R-:W-:Y:S01]  /*523c0*/  IMAD.IADD R45, R81, 0x1, R11 ;  /* 0x00000001512d7824 */ /* 0x000fe200078e020b */
[----:B------:R-:W-:Y:S01]  /*523d0*/  IADD3.X R11, P4, PT, R15, R26, RZ, P4, !PT ;  /* 0x0000001a0f0b7210 */ /* 0x000fe2000279e4ff */
[----:B------:R-:W-:Y:S01]  /*523e0*/  IMAD.X R15, RZ, RZ, RZ, P2 ;  /* 0x000000ffff0f7224 */ /* 0x000fe200010e06ff */
[----:B------:R-:W-:Y:S01]  /*523f0*/  IADD3 RZ, P2, PT, R18, R10, RZ ;  /* 0x0000000a12ff7210 */ /* 0x000fe20007f5e0ff */
[----:B------:R-:W-:Y:S01]  /*52400*/  IMAD R49, R6, 0x1ef3622f, R34 ;  /* 0x1ef3622f06317824 */ /* 0x000fe200078e0222 */
[----:B------:R-:W-:Y:S01]  /*52410*/  IADD3.X R28, P0, PT, R50, R47, RZ, P0, !PT ;  /* 0x0000002f321c7210 */ /* 0x000fe2000071e4ff */
[----:B------:R-:W-:Y:S01]  /*52420*/  IMAD.IADD R39, R39, 0x1, R77 ;  /* 0x0000000127277824 */ /* 0x000fe200078e024d */
[----:B------:R-:W-:Y:S01]  /*52430*/  IADD3.X R12, P4, PT, R15, R27, RZ, P4, !PT ;  /* 0x0000001b0f0c7210 */ /* 0x000fe2000279e4ff */
[----:B------:R-:W-:Y:S01]  /*52440*/  IMAD.WIDE.U32 R26, R6, -0x45f6b800, RZ ;  /* 0xba094800061a7825 */ /* 0x000fe200078e00ff */
[----:B------:R-:W-:-:S02]  /*52450*/  IADD3.X R15, P3, PT, RZ, RZ, RZ, P3, !PT ;  /* 0x000000ffff0f7210 */ /* 0x000fc40001f7e4ff */
[----:B------:R-:W-:Y:S01]  /*52460*/  IADD3.X R10, P4, PT, R11, R38, RZ, P4, !PT ;  /* 0x000000260b0a7210 */ /* 0x000fe2000279e4ff */
[----:B------:R-:W-:Y:S01]  /*52470*/  IMAD.X R35, RZ, RZ, RZ, P5 ;  /* 0x000000ffff237224 */ /* 0x000fe200028e06ff */
[----:B------:R-:W-:Y:S01]  /*52480*/  IADD3.X RZ, P5, PT, R19, R45, RZ, P2, !PT ;  /* 0x0000002d13ff7210 */ /* 0x000fe200017be4ff */
[----:B------:R-:W-:Y:S01]  /*52490*/  IMAD.X R33, RZ, RZ, RZ, P3 ;  /* 0x000000ffff217224 */ /* 0x000fe200018e06ff */
[----:B------:R-:W-:Y:S01]  /*524a0*/  IADD3 RZ, P3, PT, R40, R27, RZ ;  /* 0x0000001b28ff7210 */ /* 0x000fe20007f7e0ff */
[----:B------:R-:W-:Y:S01]  /*524b0*/  IMAD.MOV.U32 R34, RZ, RZ, R41 ;  /* 0x000000ffff227224 */ /* 0x000fe200078e0029 */
[----:B------:R-:W-:Y:S01]  /*524c0*/  IADD3 RZ, P2, PT, R10, R26, RZ ;  /* 0x0000001a0aff7210 */ /* 0x000fe20007f5e0ff */
[----:B------:R-:W-:Y:S01]  /*524d0*/  IMAD.IADD R41, R49, 0x1, R27 ;  /* 0x0000000131297824 */ /* 0x000fe200078e021b */
[----:B------:R-:W-:Y:S01]  /*524e0*/  IADD3.X R11, P4, PT, R12, R39, RZ, P4, !PT ;  /* 0x000000270c0b7210 */ /* 0x000fe2000279e4ff */
[----:B------:R-:W-:Y:S01]  /*524f0*/  IMAD.WIDE.U32.X R34, R7, 0x1ef3622f, R34, P3 ;  /* 0x1ef3622f07227825 */ /* 0x000fe200018e0422 */
[----:B------:R-:W-:-:S02]  /*52500*/  IADD3.X R26, P5, PT, R15, R36, RZ, P5, !PT ;  /* 0x000000240f1a7210 */ /* 0x000fc40002fbe4ff */
[----:B------:R-:W-:Y:S01]  /*52510*/  IADD3.X RZ, P2, PT, R11, R41, RZ, P2, !PT ;  /* 0x000000290bff7210 */ /* 0x000fe2000175e4ff */
[C---:B------:R-:W-:Y:S01]  /*52520*/  IMAD.WIDE.U32 R18, R14.reuse, 0x6ca1493b, R18 ;  /* 0x6ca1493b0e127825 */ /* 0x040fe200078e0012 */
[----:B------:R-:W-:Y:S02]  /*52530*/  IADD3.X R15, P4, PT, RZ, RZ, RZ, P4, !PT ;  /* 0x000000ffff0f7210 */ /* 0x000fe4000279e4ff */
[----:B------:R-:W-:Y:S01]  /*52540*/  IADD3.X R36, P5, PT, R33, R37, RZ, P5, !PT ;  /* 0x0000002521247210 */ /* 0x000fe20002fbe4ff */
[----:B------:R-:W-:Y:S01]  /*52550*/  IMAD.IADD R19, R19, 0x1, R81 ;  /* 0x0000000113137824 */ /* 0x000fe200078e0251 */
[----:B------:R-:W-:Y:S01]  /*52560*/  IADD3.X R27, P3, PT, R43, R22, RZ, P0, !PT ;  /* 0x000000162b1b7210 */ /* 0x000fe2000077e4ff */
[----:B------:R-:W-:Y:S01]  /*52570*/  IMAD R45, R14, 0x1ae3a46, R32 ;  /* 0x01ae3a460e2d7824 */ /* 0x000fe200078e0220 */
[----:B------:R-:W-:Y:S01]  /*52580*/  IADD3.X R15, P2, PT, R15, R34, RZ, P2, !PT ;  /* 0x000000220f0f7210 */ /* 0x000fe2000175e4ff */
[----:B------:R-:W-:Y:S01]  /*52590*/  IMAD.WIDE.U32 R8, R6, 0x30000000, R8 ;  /* 0x3000000006087825 */ /* 0x000fe200078e0008 */
[----:B------:R-:W-:-:S02]  /*525a0*/  IADD3.X R33, PT, PT, RZ, RZ, RZ, P4, !PT ;  /* 0x000000ffff217210 */ /* 0x000fc400027fe4ff */
[----:B------:R-:W-:Y:S01]  /*525b0*/  IADD3.X R37, P3, PT, R28, R23, RZ, P3, !PT ;  /* 0x000000171c257210 */ /* 0x000fe20001f7e4ff */
[----:B------:R-:W-:Y:S01]  /*525c0*/  IMAD.WIDE.U32 R22, R7, 0xf5138f, RZ ;  /* 0x00f5138f07167825 */ /* 0x000fe200078e00ff */
[----:B------:R-:W-:Y:S02]  /*525d0*/  IADD3.X R26, P5, PT, R26, R27, RZ, P5, !PT ;  /* 0x0000001b1a1a7210 */ /* 0x000fe40002fbe4ff */
[----:B------:R-:W-:Y:S01]  /*525e0*/  IADD3.X R12, P4, PT, R33, R35, RZ, P2, !PT ;  /* 0x00000023210c7210 */ /* 0x000fe2000179e4ff */
[--C-:B------:R-:W-:Y:S01]  /*525f0*/  IMAD R47, R6, 0x1a22d9f3, R22.reuse ;  /* 0x1a22d9f3062f7824 */ /* 0x100fe200078e0216 */
[----:B------:R-:W-:Y:S01]  /*52600*/  IADD3.X R27, P5, PT, R36, R37, RZ, P5, !PT ;  /* 0x00000025241b7210 */ /* 0x000fe20002fbe4ff */
[C---:B------:R-:W-:Y:S01]  /*52610*/  IMAD.WIDE.U32 R22, P2, R6.reuse, 0x1a22d9f3, R22 ;  /* 0x1a22d9f306167825 */ /* 0x040fe20007840016 */
[----:B------:R-:W-:Y:S02]  /*52620*/  IADD3.X R18, P4, PT, R15, R18, RZ, P4, !PT ;  /* 0x000000120f127210 */ /* 0x000fe4000279e4ff */
[----:B------:R-:W-:Y:S01]  /*52630*/  IADD3.X R41, P5, PT, RZ, RZ, RZ, P5, !PT ;  /* 0x000000ffff297210 */ /* 0x000fe20002fbe4ff */
[----:B------:R-:W-:Y:S01]  /*52640*/  IMAD.WIDE.U32 R32, R6, 0xf5138f, RZ ;  /* 0x00f5138f06207825 */ /* 0x000fe200078e00ff */
[----:B------:R-:W-:-:S02]  /*52650*/  IADD3.X R19, P4, PT, R12, R19, RZ, P4, !PT ;  /* 0x000000130c137210 */ /* 0x000fc4000279e4ff */
[----:B------:R-:W-:Y:S01]  /*52660*/  SHF.L.W.U32.HI R15, R29, 0x1, R16 ;  /* 0x000000011d0f7819 */ /* 0x000fe20000010e10 */
[----:B------:R-:W-:Y:S01]  /*52670*/  IMAD.IADD R37, R45, 0x1, R31 ;  /* 0x000000012d257824 */ /* 0x000fe200078e021f */
[----:B------:R-:W-:Y:S01]  /*52680*/  IADD3.X R39, P4, PT, RZ, RZ, RZ, P4, !PT ;  /* 0x000000ffff277210 */ /* 0x000fe2000279e4ff */
[----:B------:R-:W-:Y:S01]  /*52690*/  IMAD.X R31, RZ, RZ, RZ, P2 ;  /* 0x000000ffff1f7224 */ /* 0x000fe200010e06ff */
[----:B------:R-:W-:Y:S01]  /*526a0*/  IADD3 RZ, P2, PT, R26, R30, RZ ;  /* 0x0000001e1aff7210 */ /* 0x000fe20007f5e0ff */
[----:B------:R-:W-:Y:S01]  /*526b0*/  IMAD.X R43, RZ, RZ, RZ, P5 ;  /* 0x000000ffff2b7224 */ /* 0x000fe200028e06ff */
[----:B------:R-:W-:Y:S01]  /*526c0*/  IADD3 RZ, P5, PT, R22, R33, RZ ;  /* 0x0000002116ff7210 */ /* 0x000fe20007fbe0ff */
[----:B------:R-:W-:Y:S01]  /*526d0*/  IMAD.WIDE.U32 R34, R7, 0x6ca1493b, RZ ;  /* 0x6ca1493b07227825 */ /* 0x000fe200078e00ff */
[----:B------:R-:W-:Y:S02]  /*526e0*/  IADD3.X RZ, P2, PT, R27, R37, RZ, P2, !PT ;  /* 0x000000251bff7210 */ /* 0x000fe4000175e4ff */
[----:B------:R-:W-:Y:S01]  /*526f0*/  SHF.L.W.U32.HI R16, R16, 0x1, R17 ;  /* 0x0000000110107819 */ /* 0x000fe20000010e11 */
[----:B------:R-:W-:Y:S01]  /*52700*/  IMAD.MOV.U32 R30, RZ, RZ, R23 ;  /* 0x000000ffff1e7224 */ /* 0x000fe200078e0017 */
[----:B------:R-:W-:Y:S01]  /*52710*/  IADD3.X R12, P2, PT, R41, R20, RZ, P2, !PT ;  /* 0x00000014290c7210 */ /* 0x000fe2000175e4ff */
[----:B------:R-:W-:-:S02]  /*52720*/  IMAD.IADD R51, R47, 0x1, R33 ;  /* 0x000000012f337824 */ /* 0x000fc400078e0221 */
[----:B------:R-:W-:Y:S01]  /*52730*/  IMAD.X R33, RZ, RZ, RZ, P4 ;  /* 0x000000ffff217224 */ /* 0x000fe200020e06ff */
[----:B------:R-:W-:Y:S01]  /*52740*/  IADD3 RZ, P4, PT, R18, R32, RZ ;  /* 0x0000002012ff7210 */ /* 0x000fe20007f9e0ff */
[----:B------:R-:W-:-:S03]  /*52750*/  IMAD.WIDE.U32.X R30, R7, 0x1a22d9f3, R30, P5 ;  /* 0x1a22d9f3071e7825 */ /* 0x000fc600028e041e */
[----:B------:R-:W-:Y:S01]  /*52760*/  IADD3.X RZ, P4, PT, R19, R51, RZ, P4, !PT ;  /* 0x0000003313ff7210 */ /* 0x000fe2000279e4ff */
[----:B------:R-:W-:-:S04]  /*52770*/  IMAD.WIDE.U32 R22, R153, R153, RZ ;  /* 0x0000009999167225 */ /* 0x000fc800078e00ff */
[----:B------:R-:W-:Y:S01]  /*52780*/  IMAD.WIDE.U32 R36, P5, R6, -0x39c4fa40, R34 ;  /* 0xc63b05c006247825 */ /* 0x000fe200078a0022 */
[----:B------:R-:W-:Y:S02]  /*52790*/  IADD3.X R32, P1, PT, R15, R22, RZ, P1, !PT ;  /* 0x000000160f207210 */ /* 0x000fe40000f3e4ff */
[----:B------:R-:W-:Y:S01]  /*527a0*/  IADD3.X R22, P0, PT, RZ, RZ, RZ, P0, !PT ;  /* 0x000000ffff167210 */ /* 0x000fe2000071e4ff */
[----:B------:R-:W-:Y:S01]  /*527b0*/  IMAD.X R29, RZ, RZ, RZ, P5 ;  /* 0x000000ffff1d7224 */ /* 0x000fe200028e06ff */
[----:B------:R-:W-:Y:S01]  /*527c0*/  IADD3 R35, P5, PT, R23, R24, RZ ;  /* 0x0000001817237210 */ /* 0x000fe20007fbe0ff */
[----:B------:R-:W-:Y:S01]  /*527d0*/  IMAD.WIDE.U32 R14, R14, 0x17c510ea, R26 ;  /* 0x17c510ea0e0e7825 */ /* 0x000fe200078e001a */
[----:B------:R-:W-:Y:S02]  /*527e0*/  IADD3.X R23, P4, PT, R39, R30, RZ, P4, !PT ;  /* 0x0000001e27177210 */ /* 0x000fe4000279e4ff */
[----:B------:R-:W-:Y:S01]  /*527f0*/  IADD3.X R24, P2, PT, R43, R21, RZ, P2, !PT ;  /* 0x000000152b187210 */ /* 0x000fe2000175e4ff */
[----:B------:R-:W-:Y:S01]  /*52800*/  IMAD.WIDE.U32 R20, R6, 0x6ca1493b, RZ ;  /* 0x6ca1493b06147825 */ /* 0x000fe200078e00ff */
[----:B------:R-:W-:-:S02]  /*52810*/  IADD3.X R27, P3, PT, RZ, R22, RZ, P3, !PT ;  /* 0x00000016ff1b7210 */ /* 0x000fc40001f7e4ff */
[----:B------:R-:W-:Y:S01]  /*52820*/  IADD3.X R30, P4, PT, R33, R31, RZ, P4, !PT ;  /* 0x0000001f211e7210 */ /* 0x000fe2000279e4ff */
[----:B------:R-:W-:Y:S01]  /*52830*/  IMAD R39, R6, -0x39c4fa40, R34 ;  /* 0xc63b05c006277824 */ /* 0x000fe200078e0222 */
[----:B------:R-:W-:Y:S01]  /*52840*/  IADD3.X R33, P2, PT, R12, R27, RZ, P2, !PT ;  /* 0x0000001b0c217210 */ /* 0x000fe2000175e4ff */
[----:B------:R-:W-:Y:S01]  /*52850*/  IMAD.MOV.U32 R28, RZ, RZ, R37 ;  /* 0x000000ffff1c7224 */ /* 0x000fe200078e0025 */
[----:B------:R-:W-:Y:S01]  /*52860*/  IADD3 R15, PT, PT, R15, R45, RZ ;  /* 0x0000002d0f0f7210 */ /* 0x000fe20007ffe0ff */
[----:B------:R-:W-:Y:S01]  /*52870*/  IMAD.WIDE.U32 R10, R6, -0x45f6b800, R10 ;  /* 0xba094800060a7825 */ /* 0x000fe200078e000a */
[----:B------:R-:W-:Y:S02]  /*52880*/  IADD3.X R14, P4, PT, R23, R14, RZ, P4, !PT ;  /* 0x0000000e170e7210 */ /* 0x000fe4000279e4ff */
[----:B------:R-:W-:Y:S01]  /*52890*/  IADD3.X R27, PT, PT, RZ, RZ, RZ, P3, P0 ;  /* 0x000000ffff1b7210 */ /* 0x000fe20001fe04ff */
[----:B------:R-:W-:Y:S01]  /*528a0*/  IMAD.WIDE.U32 R22, R7, 0x17c510ea, RZ ;  /* 0x17c510ea07167825 */ /* 0x000fe200078e00ff */
[----:B------:R-:W-:-:S02]  /*528b0*/  IADD3 RZ, P3, PT, R36, R21, RZ ;  /* 0x0000001524ff7210 */ /* 0x000fc40007f7e0ff */
[----:B------:R-:W-:Y:S01]  /*528c0*/  IADD3 RZ, P0, PT, R14, R20, RZ ;  /* 0x000000140eff7210 */ /* 0x000fe20007f1e0ff */
[----:B------:R-:W-:Y:S01]  /*528d0*/  IMAD.IADD R21, R39, 0x1, R21 ;  /* 0x0000000127157824 */ /* 0x000fe200078e0215 */
[----:B------:R-:W-:Y:S01]  /*528e0*/  IADD3.X R15, P4, PT, R30, R15, RZ, P4, !PT ;  /* 0x0000000f1e0f7210 */ /* 0x000fe2000279e4ff */
[----:B------:R-:W-:Y:S01]  /*528f0*/  IMAD.WIDE.U32 R18, R6, 0xf5138f, R18 ;  /* 0x00f5138f06127825 */ /* 0x000fe200078e0012 */
[----:B------:R-:W-:Y:S02]  /*52900*/  IADD3.X R12, P2, PT, R24, R27, RZ, P2, !PT ;  /* 0x0000001b180c7210 */ /* 0x000fe4000175e4ff */
[----:B------:R-:W-:Y:S01]  /*52910*/  IADD3.X RZ, P0, PT, R15, R21, RZ, P0, !PT ;  /* 0x000000150fff7210 */ /* 0x000fe2000071e4ff */
[----:B------:R-:W-:Y:S01]  /*52920*/  IMAD.WIDE.U32.X R20, R7, -0x39c4fa40, R28, P3 ;  /* 0xc63b05c007147825 */ /* 0x000fe200018e041c */
[----:B------:R-:W-:Y:S02]  /*52930*/  IADD3.X R31, P4, PT, RZ, RZ, RZ, P4, !PT ;  /* 0x000000ffff1f7210 */ /* 0x000fe4000279e4ff */
        /* <DEDUP_REMOVED lines=18> */
[----:B------:R-:W-:Y:S01]  /*52a60*/  IMAD.IADD R7, R31, 0x1, R27 ;  /* 0x000000011f077824 */ /* 0x000fe200078e021b */
[----:B------:R-:W-:Y:S01]  /*52a70*/  IADD3 R39, PT, PT, R15, R39, RZ ;  /* 0x000000270f277210 */ /* 0x000fe20007ffe0ff */
[----:B------:R-:W-:Y:S02]  /*52a80*/  IMAD.MOV.U32 R12, RZ, RZ, R25 ;  /* 0x000000ffff0c7224 */ /* 0x000fe400078e0019 */
[----:B------:R-:W-:Y:S01]  /*52a90*/  IMAD.IADD R26, R9, 0x1, R53 ;  /* 0x00000001091a7824 */ /* 0x000fe200078e0235 */
        /* <DEDUP_REMOVED lines=8> */
[----:B------:R-:W-:Y:S01]  /*52b20*/  IMAD.MOV.U32 R29, RZ, RZ, R8 ;  /* 0x000000ffff1d7224 */ /* 0x000fe200078e0008 */
[----:B------:R-:W-:Y:S01]  /*52b30*/  IADD3.X R22, P0, PT, R22, R23, RZ, P4, !PT ;  /* 0x0000001716167210 */ /* 0x000fe2000271e4ff */
[----:B------:R-:W-:Y:S01]  /*52b40*/  IMAD.MOV.U32 R17, RZ, RZ, R18 ;  /* 0x000000ffff117224 */ /* 0x000fe200078e0012 */
[----:B------:R-:W-:Y:S01]  /*52b50*/  IADD3.X R23, PT, PT, RZ, RZ, RZ, P2, !PT ;  /* 0x000000ffff177210 */ /* 0x000fe200017fe4ff */
        /* <DEDUP_REMOVED lines=83> */
.L_x_840:
[----:B------:R-:W-:Y:S05]  /*53090*/  BSYNC.RELIABLE B3 ;  /* 0x0000000000037941 */ /* 0x000fea0003800100 */
.L_x_839:
        /* <DEDUP_REMOVED lines=12> */
.L_x_838:
[----:B------:R-:W-:Y:S05]  /*53160*/  BSYNC.RECONVERGENT B2 ;  /* 0x0000000000027941 */ /* 0x000fea0003800200 */
.L_x_837:
        /* <DEDUP_REMOVED lines=37> */
.L_x_844:
[----:B------:R-:W-:Y:S05]  /*533c0*/  BSYNC.RELIABLE B3 ;  /* 0x0000000000037941 */ /* 0x000fea0003800100 */
.L_x_843:
        /* <DEDUP_REMOVED lines=12> */
.L_x_842:
[----:B------:R-:W-:Y:S05]  /*53490*/  BSYNC.RECONVERGENT B2 ;  /* 0x0000000000027941 */ /* 0x000fea0003800200 */
.L_x_841:
        /* <DEDUP_REMOVED lines=49> */
.L_x_848:
[----:B------:R-:W-:Y:S05]  /*537b0*/  BSYNC.RELIABLE B3 ;  /* 0x0000000000037941 */ /* 0x000fea0003800100 */
.L_x_847:
        /* <DEDUP_REMOVED lines=12> */
.L_x_846:
[----:B------:R-:W-:Y:S05]  /*53880*/  BSYNC.RECONVERGENT B2 ;  /* 0x0000000000027941 */ /* 0x000fea0003800200 */
.L_x_845:
        /* <DEDUP_REMOVED lines=103> */
.L_x_852:
[----:B------:R-:W-:Y:S05]  /*53f00*/  BSYNC.RELIABLE B3 ;  /* 0x0000000000037941 */ /* 0x000fea0003800100 */
.L_x_851:
        /* <DEDUP_REMOVED lines=12> */
.L_x_850:
[----:B------:R-:W-:Y:S05]  /*53fd0*/  BSYNC.RECONVERGENT B2 ;  /* 0x0000000000027941 */ /* 0x000fea0003800200 */
.L_x_849:
        /* <DEDUP_REMOVED lines=91> */
.L_x_856:
[----:B------:R-:W-:Y:S05]  /*54590*/  BSYNC.RELIABLE B3 ;  /* 0x0000000000037941 */ /* 0x000fea0003800100 */
.L_x_855:
        /* <DEDUP_REMOVED lines=12> */
.L_x_854:
[----:B------:R-:W-:Y:S05]  /*54660*/  BSYNC.RECONVERGENT B2 ;  /* 0x0000000000027941 */ /* 0x000fea0003800200 */
.L_x_853:
        /* <DEDUP_REMOVED lines=91> */
.L_x_860:
[----:B------:R-:W-:Y:S05]  /*54c20*/  BSYNC.RELIABLE B3 ;  /* 0x0000000000037941 */ /* 0x000fea0003800100 */
.L_x_859:
        /* <DEDUP_REMOVED lines=12> */
.L_x_858:
[----:B------:R-:W-:Y:S05]  /*54cf0*/  BSYNC.RECONVERGENT B2 ;  /* 0x0000000000027941 */ /* 0x000fea0003800200 */
.L_x_857:
        /* <DEDUP_REMOVED lines=137> */
[----:B------:R-:W-:Y:S01]  /*55590*/  IMAD.X R10, RZ, RZ, RZ, P3 ;  /* 0x000000ffff0a7224 */ /* 0x000fe200018e06ff */
[----:B------:R-:W-:Y:S01]  /*555a0*/  SHF.L.U64.HI R31, R6, 0x1, R49 ;  /* 0x00000001061f7819 */ /* 0x000fe20000010231 */
        /* <DEDUP_REMOVED lines=8> */
[----:B------:R-:W-:-:S04]  /*55630*/  IMAD.WIDE.U32 R10, P1, R189, R220, R10 ;  /* 0x000000dcbd0a7225 */ /* 0x000fc8000782000a */
        /* <DEDUP_REMOVED lines=44> */
[----:B------:R-:W-:Y:S02]  /*55900*/  IADD3.X R77, PT, PT, RZ, RZ, RZ, P3, !PT ;  /* 0x000000ffff4d7210 */ /* 0x000fe40001ffe4ff */
[----:B------:R-:W-:Y:S01]  /*55910*/  IADD3 R13, P3, PT, R43, R50, RZ ;  /* 0x000000322b0d7210 */ /* 0x000fe20007f7e0ff */
[----:B------:R-:W-:-:S04]  /*55920*/  IMAD.WIDE.U32 R38, R42, -0x1, RZ ;  /* 0xffffffff2a267825 */ /* 0x000fc800078e00ff */
        /* <DEDUP_REMOVED lines=35> */
[----:B------:R-:W-:Y:S01]  /*55b60*/  IMAD.MOV.U32 R86, RZ, RZ, R89 ;  /* 0x000000ffff567224 */ /* 0x000fe200078e0059 */
[----:B------:R-:W-:Y:S01]  /*55b70*/  IADD3.X R51, PT, PT, RZ, RZ, RZ, P2, !PT ;  /* 0x000000ffff337210 */ /* 0x000fe200017fe4ff */
[----:B------:R-:W-:Y:S02]  /*55b80*/  IMAD.MOV.U32 R50, RZ, RZ, R79 ;  /* 0x000000ffff327224 */ /* 0x000fe400078e004f */
[----:B------:R-:W-:-:S04]  /*55b90*/  IMAD.WIDE.U32.X R78, R53, -0x7af74000, R86, P5 ;  /* 0x8508c000354e7825 */ /* 0x000fc800028e0456 */
[----:B------:R-:W-:Y:S01]  /*55ba0*/  IMAD.WIDE.U32 R80, R220, R220, RZ ;  /* 0x000000dcdc507225 */ /* 0x000fe200078e00ff */
[----:B------:R-:W-:-:S03]  /*55bb0*/  IADD3.X R94, P0, PT, RZ, R78, RZ, P0, !PT ;  /* 0x0000004eff5e7210 */ /* 0x000fc6000071e4ff */
[----:B------:R-:W-:Y:S01]  /*55bc0*/  IMAD.WIDE.U32 R86, R53, 0x30000000, RZ ;  /* 0x3000000035567825 */ /* 0x000fe200078e00ff */
[----:B------:R-:W-:Y:S02]  /*55bd0*/  IADD3 R39, P2, PT, R81, R14, RZ ;  /* 0x0000000e51277210 */ /* 0x000fe40007f5e0ff */
[----:B------:R-:W-:Y:S01]  /*55be0*/  IADD3.X R78, P0, PT, RZ, R79, RZ, P0, !PT ;  /* 0x0000004fff4e7210 */ /* 0x000fe2000071e4ff */
[----:B------:R-:W-:Y:S02]  /*55bf0*/  IMAD.MOV.U32 R82, RZ, RZ, R15 ;  /* 0x000000ffff527224 */ /* 0x000fe400078e000f */
[----:B------:R-:W-:Y:S01]  /*55c00*/  IMAD.WIDE.U32 R14, R219, R219, RZ ;  /* 0x000000dbdb0e7225 */ /* 0x000fe200078e00ff */
[----:B------:R-:W-:-:S03]  /*55c10*/  IADD3.X R94, P0, PT, R94, R95, RZ, P0, !PT ;  /* 0x0000005f5e5e7210 */ /* 0x000fc6000071e4ff */
[----:B------:R-:W-:Y:S01]  /*55c20*/  IMAD.WIDE.U32.X R90, R45, R45, R90, P4 ;  /* 0x0000002d2d5a7225 */ /* 0x000fe200020e045a */
[----:B------:R-:W-:Y:S02]  /*55c30*/  IADD3 R13, P4, PT, R15, R84, RZ ;  /* 0x000000540f0d7210 */ /* 0x000fe40007f9e0ff */
[----:B------:R-:W-:Y:S01]  /*55c40*/  IADD3.X R15, P1, PT, R31, R77, RZ, P1, !PT ;  /* 0x0000004d1f0f7210 */ /* 0x000fe20000f3e4ff */
[----:B------:R-:W-:-:S03]  /*55c50*/  IMAD.WIDE.U32 R88, P5, R38, 0x170b5d44, R86 ;  /* 0x170b5d4426587825 */ /* 0x000fc600078a0056 */
[----:B------:R-:W-:Y:S01]  /*55c60*/  IADD3.X R95, P0, PT, R78, R15, RZ, P0, !PT ;  /* 0x0000000f4e5f7210 */ /* 0x000fe2000071e4ff */
[----:B------:R-:W-:Y:S01]  /*55c70*/  IMAD.WIDE.U32 R98, R38, 0x30000000, RZ ;  /* 0x3000000026627825 */ /* 0x000fe200078e00ff */
[----:B------:R-:W-:Y:S02]  /*55c80*/  SHF.L.W.U32.HI R15, R49, 0x1, R24 ;  /* 0x00000001310f7819 */ /* 0x000fe40000010e18 */
[----:B------:R-:W-:Y:S01]  /*55c90*/  IADD3.X R31, P0, PT, RZ, RZ, RZ, P0, !PT ;  /* 0x000000ffff1f7210 */ /* 0x000fe2000071e4ff */
[----:B------:R-:W-:Y:S01]  /*55ca0*/  IMAD.X R97, RZ, RZ, RZ, P5 ;  /* 0x000000ffff617224 */ /* 0x000fe200028e06ff */
[----:B------:R-:W-:Y:S01]  /*55cb0*/  IADD3 RZ, P5, PT, R88, R99, RZ ;  /* 0x0000006358ff7210 */ /* 0x000fe20007fbe0ff */
[----:B------:R-:W-:Y:S01]  /*55cc0*/  IMAD.WIDE.U32 R76, R53, -0x45f6b800, RZ ;  /* 0xba094800354c7825 */ /* 0x000fe200078e00ff */
[----:B------:R-:W-:Y:S02]  /*55cd0*/  IADD3.X R67, P1, PT, R15, R68, RZ, P1, !PT ;  /* 0x000000440f437210 */ /* 0x000fe40000f3e4ff */
[----:B------:R-:W-:Y:S01]  /*55ce0*/  SHF.L.W.U32.HI R24, R24, 0x1, R75 ;  /* 0x0000000118187819 */ /* 0x000fe20000010e4b */
[----:B------:R-:W-:-:S02]  /*55cf0*/  IMAD.MOV.U32 R96, RZ, RZ, R89 ;  /* 0x000000ffff607224 */ /* 0x000fc400078e0059 */
[----:B------:R-:W-:Y:S01]  /*55d00*/  IMAD.MOV.U32 R6, RZ, RZ, R85 ;  /* 0x000000ffff067224 */ /* 0x000fe200078e0055 */
[----:B------:R-:W-:Y:S01]  /*55d10*/  IADD3.X R101, P1, PT, R24, R101, RZ, P1, !PT ;  /* 0x0000006518657210 */ /* 0x000fe20000f3e4ff */
[----:B------:R-:W-:-:S04]  /*55d20*/  IMAD.WIDE.U32.X R96, R53, 0x170b5d44, R96, P5 ;  /* 0x170b5d4435607825 */ /* 0x000fc800028e0460 */
[----:B------:R-:W-:-:S04]  /*55d30*/  IMAD.WIDE.U32 R84, P5, R38, 0x1ef3622f, R76 ;  /* 0x1ef3622f26547825 */ /* 0x000fc800078a004c */
[----:B------:R-:W-:Y:S01]  /*55d40*/  IMAD.WIDE.U32 R92, R38, -0x45f6b800, RZ ;  /* 0xba094800265c7825 */ /* 0x000fe200078e00ff */
[----:B------:R-:W-:-:S03]  /*55d50*/  IADD3.X R89, PT, PT, RZ, RZ, RZ, P5, !PT ;  /* 0x000000ffff597210 */ /* 0x000fc60002ffe4ff */
[----:B------:R-:W-:Y:S02]  /*55d60*/  IMAD R107, R38, 0x1ef3622f, R76 ;  /* 0x1ef3622f266b7824 */ /* 0x000fe400078e024c */
[----:B------:R-:W-:-:S04]  /*55d70*/  IMAD.WIDE.U32 R76, R53, 0xf5138f, RZ ;  /* 0x00f5138f354c7825 */ /* 0x000fc800078e00ff */
[----:B------:R-:W-:Y:S01]  /*55d80*/  IMAD.X R43, RZ, RZ, RZ, P0 ;  /* 0x000000ffff2b7224 */ /* 0x000fe200000e06ff */
[----:B------:R-:W-:Y:S01]  /*55d90*/  IADD3 RZ, P0, PT, R84, R93, RZ ;  /* 0x0000005d54ff7210 */ /* 0x000fe20007f1e0ff */
[----:B------:R-:W-:-:S04]  /*55da0*/  IMAD.WIDE.U32 R78, R53, 0x6ca1493b, RZ ;  /* 0x6ca1493b354e7825 */ /* 0x000fc800078e00ff */
        /* <DEDUP_REMOVED lines=11> */
[----:B------:R-:W-:Y:S01]  /*55e60*/  IMAD.X R87, RZ, RZ, RZ, P5 ;  /* 0x000000ffff577224 */ /* 0x000fe200028e06ff */
[----:B------:R-:W-:Y:S01]  /*55e70*/  IADD3 RZ, P5, PT, R102, R85, RZ ;  /* 0x0000005566ff7210 */ /* 0x000fe20007fbe0ff */
[----:B------:R-:W-:Y:S01]  /*55e80*/  IMAD.MOV.U32 R78, RZ, RZ, R105 ;  /* 0x000000ffff4e7224 */ /* 0x000fe200078e0069 */
[----:B------:R-:W-:Y:S01]  /*55e90*/  IADD3 R77, PT, PT, R33, R77, RZ ;  /* 0x0000004d214d7210 */ /* 0x000fe20007ffe0ff */
[----:B------:R-:W-:-:S04]  /*55ea0*/  IMAD.WIDE.U32 R48, R53, 0x17c510ea, RZ ;  /* 0x17c510ea35307825 */ /* 0x000fc800078e00ff */
[----:B------:R-:W-:Y:S02]  /*55eb0*/  IMAD.MOV.U32 R86, RZ, RZ, R103 ;  /* 0x000000ffff567224 */ /* 0x000fe400078e0067 */
[----:B------:R-:W-:Y:S02]  /*55ec0*/  IMAD.IADD R99, R81, 0x1, R99 ;  /* 0x0000000151637824 */ /* 0x000fe400078e0263 */
[----:B------:R-:W-:Y:S01]  /*55ed0*/  IMAD.WIDE.U32.X R78, R53, -0x39c4fa40, R78, P0 ;  /* 0xc63b05c0354e7825 */ /* 0x000fe200000e044e */
[----:B------:R-:W-:-:S03]  /*55ee0*/  IADD3 RZ, P0, PT, R94, R98, RZ ;  /* 0x000000625eff7210 */ /* 0x000fc60007f1e0ff */
[----:B------:R-:W-:Y:S01]  /*55ef0*/  IMAD.WIDE.U32.X R86, R53, 0x1a22d9f3, R86, P5 ;  /* 0x1a22d9f335567825 */ /* 0x000fe200028e0456 */
[----:B------:R-:W-:-:S03]  /*55f00*/  IADD3.X RZ, P0, PT, R95, R99, RZ, P0, !PT ;  /* 0x000000635fff7210 */ /* 0x000fc6000071e4ff */
[----:B------:R-:W-:Y:S01]  /*55f10*/  IMAD.WIDE.U32 R102, P5, R38, 0x1ae3a46, R48 ;  /* 0x01ae3a4626667825 */ /* 0x000fe200078a0030 */
[----:B------:R-:W-:-:S03]  /*55f20*/  IADD3.X R74, P0, PT, R31, R96, RZ, P0, !PT ;  /* 0x000000601f4a7210 */ /* 0x000fc6000071e4ff */
[----:B------:R-:W-:Y:S01]  /*55f30*/  IMAD.WIDE.U32 R16, R220, R215, R16 ;  /* 0x000000d7dc107225 */ /* 0x000fe200078e0010 */
[----:B------:R-:W-:-:S03]  /*55f40*/  IADD3.X R96, P0, PT, R43, R97, RZ, P0, !PT ;  /* 0x000000612b607210 */ /* 0x000fc6000071e4ff */
[----:B------:R-:W-:Y:S01]  /*55f50*/  IMAD.WIDE.U32 R68, R38, 0x17c510ea, RZ ;  /* 0x17c510ea26447825 */ /* 0x000fe200078e00ff */
[----:B------:R-:W-:-:S03]  /*55f60*/  SHF.L.W.U32.HI R75, R75, 0x1, R16 ;  /* 0x000000014b4b7819 */ /* 0x000fc60000010e10 */
[----:B------:R-:W-:Y:S01]  /*55f70*/  IMAD R15, R38, 0x1ae3a46, R48 ;  /* 0x01ae3a46260f7824 */ /* 0x000fe200078e0230 */
[----:B------:R-:W-:Y:S01]  /*55f80*/  MOV R48, R103 ;  /* 0x0000006700307202 */ /* 0x000fe20000000f00 */
[----:B------:R-:W-:Y:S01]  /*55f90*/  IMAD.IADD R103, R17, 0x1, R30 ;  /* 0x0000000111677824 */ /* 0x000fe200078e021e */
[----:B------:R-:W-:Y:S01]  /*55fa0*/  IADD3.X R99, P1, PT, R75, R90, RZ, P1, !PT ;  /* 0x0000005a4b637210 */ /* 0x000fe20000f3e4ff */
[----:B------:R-:W-:Y:S01]  /*55fb0*/  IMAD.X R49, RZ, RZ, RZ, P5 ;  /* 0x000000ffff317224 */ /* 0x000fe200028e06ff */
[----:B------:R-:W-:Y:S01]  /*55fc0*/  IADD3 RZ, P5, PT, R102, R69, RZ ;  /* 0x0000004566ff7210 */ /* 0x000fe20007fbe0ff */
[----:B------:R-:W-:Y:S01]  /*55fd0*/  IMAD.WIDE.U32 R94, R38, 0x30000000, R94 ;  /* 0x30000000265e7825 */ /* 0x000fe200078e005e */
[----:B------:R-:W-:-:S03]  /*55fe0*/  SHF.L.W.U32.HI R17, R16, 0x1, R103 ;  /* 0x0000000110117819 */ /* 0x000fc60000010e67 */
[----:B------:R-:W-:Y:S01]  /*55ff0*/  IMAD.WIDE.U32.X R48, R53, 0x1ae3a46, R48, P5 ;  /* 0x01ae3a4635307825 */ /* 0x000fe200028e0430 */
[----:B------:R-:W-:-:S03]  /*56000*/  IADD3.X R74, P5, PT, R74, R67, RZ, P0, !PT ;  /* 0x000000434a4a7210 */ /* 0x000fc600007be4ff */
[----:B------:R-:W-:Y:S01]  /*56010*/  IMAD.IADD R81, R95, 0x1, R81 ;  /* 0x000000015f517824 */ /* 0x000fe200078e0251 */
[----:B------:R-:W-:Y:S01]  /*56020*/  IADD3.X R95, P1, PT, R17, R91, RZ, P1, !PT ;  /* 0x0000005b115f7210 */ /* 0x000fe20000f3e4ff */
[----:B------:R-:W-:Y:S01]  /*56030*/  IMAD.WIDE.U32 R16, R94, -0x1, RZ ;  /* 0xffffffff5e107825 */ /* 0x000fe200078e00ff */
[----:B------:R-:W-:Y:S02]  /*56040*/  IADD3.X R75, P5, PT, R96, R101, RZ, P5, !PT ;  /* 0x00000065604b7210 */ /* 0x000fe40002fbe4ff */
[----:B------:R-:W-:Y:S01]  /*56050*/  IADD3 RZ, P0, PT, R74, R92, RZ ;  /* 0x0000005c4aff7210 */ /* 0x000fe20007f1e0ff */
[----:B------:R-:W-:Y:S01]  /*56060*/  IMAD R43, R94, -0x7af74001, -R81 ;  /* 0x8508bfff5e2b7824 */ /* 0x000fe200078e0a51 */
[----:B------:R-:W-:Y:S01]  /*56070*/  IADD3.X R53, P5, PT, RZ, RZ, RZ, P5, !PT ;  /* 0x000000ffff357210 */ /* 0x000fe20002fbe4ff */
        /* <DEDUP_REMOVED lines=8> */
[----:B------:R-:W-:-:S04]  /*56100*/  IMAD.WIDE.U32 R40, R216, R215, R40 ;  /* 0x000000d7d8287225 */ /* 0x000fc800078e0028 */
[----:B------:R-:W-:Y:S01]  /*56110*/  IMAD.X R67, RZ, RZ, RZ, P5 ;  /* 0x000000ffff437224 */ /* 0x000fe200028e06ff */
[----:B------:R-:W-:Y:S01]  /*56120*/  SHF.L.W.U32.HI R17, R103, 0x1, R40 ;  /* 0x0000000167117819 */ /* 0x000fe20000010e28 */
[C---:B------:R-:W-:Y:S02]  /*56130*/  IMAD R93, R16.reuse, -0x7af74000, R90 ;  /* 0x8508c000105d7824 */ /* 0x040fe400078e025a */
[----:B------:R-:W-:Y:S01]  /*56140*/  IMAD.IADD R121, R41, 0x1, R66 ;  /* 0x0000000129797824 */ /* 0x000fe200078e0242 */
[----:B------:R-:W-:Y:S01]  /*56150*/  IADD3.X R88, P2, PT, R67, R89, RZ, P2, !PT ;  /* 0x0000005943587210 */ /* 0x000fe2000175e4ff */
[----:B------:R-:W-:Y:S01]  /*56160*/  IMAD.WIDE.U32 R90, P5, R16, -0x7af74000, R90 ;  /* 0x8508c000105a7825 */ /* 0x000fe200078a005a */
[----:B------:R-:W-:Y:S02]  /*56170*/  IADD3.X R53, P1, PT, R17, R80, RZ, P1, !PT ;  /* 0x0000005011357210 */ /* 0x000fe40000f3e4ff */
[----:B------:R-:W-:Y:S01]  /*56180*/  SHF.L.W.U32.HI R24, R40, 0x1, R121 ;  /* 0x0000000128187819 */ /* 0x000fe20000010e79 */
[----:B------:R-:W-:Y:S01]  /*56190*/  IMAD.X R41, RZ, RZ, RZ, P5 ;  /* 0x000000ffff297224 */ /* 0x000fe200028e06ff */
[C---:B------:R-:W-:Y:S01]  /*561a0*/  IADD3 RZ, P5, PT, R31.reuse, R90, RZ ;  /* 0x0000005a1fff7210 */ /* 0x040fe20007fbe0ff */
[----:B------:R-:W-:Y:S01]  /*561b0*/  IMAD.IADD R44, R31, 0x1, R93 ;  /* 0x000000011f2c7824 */ /* 0x000fe200078e025d */
[----:B------:R-:W-:Y:S01]  /*561c0*/  IADD3.X R30, P2, PT, R30, R99, RZ, P2, !PT ;  /* 0x000000631e1e7210 */ /* 0x000fe2000175e4ff */
[----:B------:R-:W-:Y:S01]  /*561d0*/  IMAD.WIDE.U32 R66, R43, 0x30000000, RZ ;  /* 0x300000002b427825 */ /* 0x000fe200078e00ff */
[----:B------:R-:W-:-:S02]  /*561e0*/  MOV R40, R91 ;  /* 0x0000005b00287202 */ /* 0x000fc40000000f00 */
[----:B------:R-:W-:Y:S01]  /*561f0*/  IADD3.X R31, P2, PT, R88, R95, RZ, P2, !PT ;  /* 0x0000005f581f7210 */ /* 0x000fe2000175e4ff */
[----:B------:R-:W-:Y:S01]  /*56200*/  IMAD.WIDE.U32 R96, R16, 0x30000000, RZ ;  /* 0x3000000010607825 */ /* 0x000fe200078e00ff */
[----:B------:R-:W-:Y:S02]  /*56210*/  IADD3.X RZ, P0, PT, R81, R44, RZ, P0, !PT ;  /* 0x0000002c51ff7210 */ /* 0x000fe4000071e4ff */
[----:B------:R-:W-:Y:S01]  /*56220*/  IADD3.X R17, P2, PT, RZ, RZ, RZ, P2, !PT ;  /* 0x000000ffff117210 */ /* 0x000fe2000175e4ff */
[----:B------:R-:W-:Y:S01]  /*56230*/  IMAD.WIDE.U32.X R40, R43, -0x7af74000, R40, P5 ;  /* 0x8508c0002b287825 */ /* 0x000fe200028e0428 */
[----:B------:R-:W-:-:S03]  /*56240*/  IADD3.X R89, P1, PT, R24, R39, RZ, P1, !PT ;  /* 0x0000002718597210 */ /* 0x000fc60000f3e4ff */
[----:B------:R-:W-:-:S04]  /*56250*/  IMAD.WIDE.U32 R80, P5, R16, 0x170b5d44, R66 ;  /* 0x170b5d4410507825 */ /* 0x000fc800078a0042 */
        /* <DEDUP_REMOVED lines=14> */
[----:B------:R-:W-:Y:S01]  /*56340*/  IMAD R127, R16, 0x170b5d44, R66 ;  /* 0x170b5d44107f7824 */ /* 0x000fe200078e0242 */
[----:B------:R-:W-:Y:S01]  /*56350*/  IADD3.X R86, P0, PT, R39, R87, RZ, P0, !PT ;  /* 0x0000005727567210 */ /* 0x000fe2000071e4ff */
[----:B------:R-:W-:Y:S01]  /*56360*/  IMAD.WIDE.U32 R66, R43, -0x45f6b800, RZ ;  /* 0xba0948002b427825 */ /* 0x000fe200078e00ff */
[----:B------:R-:W-:Y:S02]  /*56370*/  IADD3.X R99, P5, PT, R40, R17, RZ, P5, !PT ;  /* 0x0000001128637210 */ /* 0x000fe40002fbe4ff */
[----:B------:R-:W-:Y:S01]  /*56380*/  IADD3.X R88, P0, PT, R88, R53, RZ, P0, !PT ;  /* 0x0000003558587210 */ /* 0x000fe2000071e4ff */
[C-C-:B------:R-:W-:Y:S01]  /*56390*/  IMAD R24, R16.reuse, 0x1ef3622f, R66.reuse ;  /* 0x1ef3622f10187824 */ /* 0x140fe200078e0242 */
[----:B------:R-:W-:Y:S01]  /*563a0*/  IADD3.X R53, P5, PT, RZ, RZ, RZ, P5, !PT ;  /* 0x000000ffff357210 */ /* 0x000fe20002fbe4ff */
[----:B------:R-:W-:Y:S01]  /*563b0*/  IMAD.WIDE.U32 R66, P2, R16, 0x1ef3622f, R66 ;  /* 0x1ef3622f10427825 */ /* 0x000fe20007840042 */
[----:B------:R-:W-:-:S03]  /*563c0*/  IADD3.X R89, P0, PT, R86, R89, RZ, P0, !PT ;  /* 0x0000005956597210 */ /* 0x000fc6000071e4ff */
[----:B------:R-:W-:Y:S01]  /*563d0*/  IMAD.WIDE.U32 R92, R16, -0x45f6b800, RZ ;  /* 0xba094800105c7825 */ /* 0x000fe200078e00ff */
[----:B------:R-:W-:-:S03]  /*563e0*/  IADD3.X R111, P0, PT, RZ, RZ, RZ, P0, !PT ;  /* 0x000000ffff6f7210 */ /* 0x000fc6000071e4ff */
        /* <DEDUP_REMOVED lines=9> */
[----:B------:R-:W-:-:S04]  /*56480*/  IMAD.WIDE.U32.X R84, R43, 0x1ef3622f, R84, P2 ;  /* 0x1ef3622f2b547825 */ /* 0x000fc800010e0454 */
[----:B------:R-:W-:-:S04]  /*56490*/  IMAD.WIDE.U32 R66, R16, 0x6ca1493b, RZ ;  /* 0x6ca1493b10427825 */ /* 0x000fc800078e00ff */
[----:B------:R-:W-:Y:S01]  /*564a0*/  IMAD.WIDE.U32 R104, P2, R16, -0x39c4fa40, R74 ;  /* 0xc63b05c010687825 */ /* 0x000fe2000784004a */
[----:B------:R-:W-:-:S03]  /*564b0*/  IADD3.X R75, PT, PT, RZ, RZ, RZ, P5, !PT ;  /* 0x000000ffff4b7210 */ /* 0x000fc60002ffe4ff */
[----:B------:R-:W-:Y:S01]  /*564c0*/  IMAD.X R113, RZ, RZ, RZ, P0 ;  /* 0x000000ffff717224 */ /* 0x000fe200000e06ff */
[----:B------:R-:W-:Y:S01]  /*564d0*/  IADD3 RZ, P0, PT, R40, R81, RZ ;  /* 0x0000005128ff7210 */ /* 0x000fe20007f1e0ff */
[----:B------:R-:W-:Y:S02]  /*564e0*/  IMAD R87, R16, -0x39c4fa40, R74 ;  /* 0xc63b05c010577824 */ /* 0x000fe400078e024a */
        /* <DEDUP_REMOVED lines=9> */
[----:B------:R-:W-:Y:S01]  /*56580*/  IMAD.WIDE.U32.X R70, R43, -0x39c4fa40, R106, P2 ;  /* 0xc63b05c02b467825 */ /* 0x000fe200010e046a */
[----:B------:R-:W-:Y:S02]  /*56590*/  IADD3 RZ, P2, PT, R88, R76, RZ ;  /* 0x0000004c58ff7210 */ /* 0x000fe40007f5e0ff */
[----:B------:R-:W-:Y:S01]  /*565a0*/  SHF.L.W.U32.HI R39, R121, 0x1, R104 ;  /* 0x0000000179277819 */ /* 0x000fe20000010e68 */
[----:B------:R-:W-:Y:S01]  /*565b0*/  IMAD.WIDE.U32 R102, R43, 0x17c510ea, RZ ;  /* 0x17c510ea2b667825 */ /* 0x000fe200078e00ff */
[----:B------:R-:W-:Y:S02]  /*565c0*/  IADD3.X RZ, P2, PT, R89, R77, RZ, P2, !PT ;  /* 0x0000004d59ff7210 */ /* 0x000fe4000175e4ff */
[----:B------:R-:W-:Y:S01]  /*565d0*/  IADD3.X R77, P1, PT, R39, R82, RZ, P1, !PT ;  /* 0x00000052274d7210 */ /* 0x000fe20000f3e4ff */
[----:B------:R-:W-:Y:S01]  /*565e0*/  IMAD.WIDE.U32 R98, R16, 0x30000000, R98 ;  /* 0x3000000010627825 */ /* 0x000fe200078e0062 */
[----:B------:R-:W-:Y:S02]  /*565f0*/  IADD3.X R39, P0, PT, R53, R94, RZ, P0, !PT ;  /* 0x0000005e35277210 */ /* 0x000fe4000071e4ff */
[----:B------:R-:W-:Y:S01]  /*56600*/  IADD3.X R82, P2, PT, R111, R78, RZ, P2, !PT ;  /* 0x0000004e6f527210 */ /* 0x000fe2000175e4ff */
[----:B------:R-:W-:Y:S01]  /*56610*/  IMAD.WIDE.U32 R30, R38, 0xf5138f, R30 ;  /* 0x00f5138f261e7825 */ /* 0x000fe200078e001e */
[----:B------:R-:W-:-:S02]  /*56620*/  IADD3.X R94, P0, PT, R101, R95, RZ, P0, !PT ;  /* 0x0000005f655e7210 */ /* 0x000fc4000071e4ff */
[----:B------:R-:W-:Y:S01]  /*56630*/  IADD3.X R44, P2, PT, R113, R79, RZ, P2, !PT ;  /* 0x0000004f712c7210 */ /* 0x000fe2000175e4ff */
[----:B------:R-:W-:Y:S01]  /*56640*/  IMAD.WIDE.U32 R108, P5, R16, 0x1ae3a46, R102 ;  /* 0x01ae3a46106c7825 */ /* 0x000fe200078a0066 */
[----:B------:R-:W-:Y:S02]  /*56650*/  IADD3.X R78, P0, PT, R39, R30, RZ, P0, !PT ;  /* 0x0000001e274e7210 */ /* 0x000fe4000071e4ff */
[----:B------:R-:W-:Y:S01]  /*56660*/  IADD3.X R82, P2, PT, R82, R77, RZ, P2, !PT ;  /* 0x0000004d52527210 */ /* 0x000fe2000175e4ff */
[----:B------:R-:W-:-:S04]  /*56670*/  IMAD.WIDE.U32 R40, R16, 0x17c510ea, RZ ;  /* 0x17c510ea10287825 */ /* 0x000fc800078e00ff */
[----:B------:R-:W-:Y:S02]  /*56680*/  IMAD.IADD R107, R99, 0x1, R127 ;  /* 0x00000001636b7824 */ /* 0x000fe400078e027f */
[----:B------:R-:W-:Y:S02]  /*56690*/  IMAD.IADD R115, R105, 0x1, R36 ;  /* 0x0000000169737824 */ /* 0x000fe400078e0224 */
[----:B------:R-:W-:Y:S02]  /*566a0*/  IMAD.IADD R53, R31, 0x1, R37 ;  /* 0x000000011f357824 */ /* 0x000fe400078e0225 */
[----:B------:R-:W-:Y:S01]  /*566b0*/  IMAD.X R103, RZ, RZ, RZ, P5 ;  /* 0x000000ffff677224 */ /* 0x000fe200028e06ff */
[----:B------:R-:W-:Y:S01]  /*566c0*/  IADD3 RZ, P5, PT, R108, R41, RZ ;  /* 0x000000296cff7210 */ /* 0x000fe20007fbe0ff */
[----:B------:R-:W-:Y:S01]  /*566d0*/  IMAD.WIDE.U32 R30, R98, -0x1, RZ ;  /* 0xffffffff621e7825 */ /* 0x000fe200078e00ff */
[----:B------:R-:W-:Y:S02]  /*566e0*/  SHF.L.W.U32.HI R105, R104, 0x1, R115 ;  /* 0x0000000168697819 */ /* 0x000fe40000010e73 */
[----:B------:R-:W-:Y:S01]  /*566f0*/  IADD3.X R79, P0, PT, R94, R53, RZ, P0, !PT ;  /* 0x000000355e4f7210 */ /* 0x000fe2000071e4ff */
[----:B------:R-:W-:Y:S01]  /*56700*/  IMAD R101, R98, -0x7af74001, -R107 ;  /* 0x8508bfff62657824 */ /* 0x000fe200078e0a6b */
[----:B------:R-:W-:Y:S01]  /*56710*/  IADD3.X R105, P1, PT, R105, R83, RZ, P1, !PT ;  /* 0x0000005369697210 */ /* 0x000fe20000f3e4ff */
[----:B------:R-:W-:-:S02]  /*56720*/  IMAD R17, R16, 0x1ae3a46, R102 ;  /* 0x01ae3a4610117824 */ /* 0x000fc400078e0266 */
[----:B------:R-:W-:Y:S01]  /*56730*/  IMAD.MOV.U32 R102, RZ, RZ, R109 ;  /* 0x000000ffff667224 */ /* 0x000fe200078e006d */
[----:B------:R-:W-:Y:S01]  /*56740*/  IADD3.X R83, P2, PT, R44, R105, RZ, P2, !PT ;  /* 0x000000692c537210 */ /* 0x000fe2000175e4ff */
        /* <DEDUP_REMOVED lines=9> */
[----:B------:R-:W-:Y:S02]  /*567e0*/  IMAD.X R105, RZ, RZ, RZ, P5 ;  /* 0x000000ffff697224 */ /* 0x000fe400028e06ff */
[----:B------:R-:W-:-:S04]  /*567f0*/  IMAD.WIDE.U32 R96, P5, R30, -0x7af74000, R92 ;  /* 0x8508c0001e607825 */ /* 0x000fc800078a005c */
[----:B------:R-:W-:Y:S01]  /*56800*/  IMAD.WIDE.U32 R50, R30, 0x1, RZ ;  /* 0x000000011e327825 */ /* 0x000fe200078e00ff */
[----:B------:R-:W-:-:S03]  /*56810*/  IADD3.X R95, PT, PT, RZ, RZ, RZ, P5, !PT ;  /* 0x000000ffff5f7210 */ /* 0x000fc60002ffe4ff */
[----:B------:R-:W-:Y:S01]  /*56820*/  IMAD.WIDE.U32 R46, R219, R220, R46 ;  /* 0x000000dcdb2e7225 */ /* 0x000fe200078e002e */
[----:B------:R-:W-:Y:S02]  /*56830*/  IADD3 RZ, P5, PT, R51, R96, RZ ;  /* 0x0000006033ff7210 */ /* 0x000fe40007fbe0ff */
[----:B------:R-:W-:Y:S01]  /*56840*/  IADD3 RZ, P2, PT, R98, R50, RZ ;  /* 0x0000003262ff7210 */ /* 0x000fe20007f5e0ff */
[----:B------:R-:W-:Y:S02]  /*56850*/  IMAD.IADD R121, R47, 0x1, R52 ;  /* 0x000000012f797824 */ /* 0x000fe400078e0234 */
[----:B------:R-:W-:Y:S01]  /*56860*/  IMAD.X R111, RZ, RZ, RZ, P0 ;  /* 0x000000ffff6f7224 */ /* 0x000fe200000e06ff */
[----:B------:R-:W-:Y:S01]  /*56870*/  IADD3 RZ, P0, PT, R82, R68, RZ ;  /* 0x0000004452ff7210 */ /* 0x000fe20007f1e0ff */
[----:B------:R-:W-:Y:S01]  /*56880*/  IMAD.IADD R31, R15, 0x1, R69 ;  /* 0x000000010f1f7824 */ /* 0x000fe200078e0245 */
[----:B------:R-:W-:Y:S01]  /*56890*/  SHF.L.W.U32.HI R47, R46, 0x1, R121 ;  /* 0x000000012e2f7819 */ /* 0x000fe20000010e79 */
[----:B------:R-:W-:-:S03]  /*568a0*/  IMAD.WIDE.U32 R52, R101, 0x30000000, RZ ;  /* 0x3000000065347825 */ /* 0x000fc600078e00ff */
[----:B------:R-:W-:Y:S01]  /*568b0*/  IADD3.X RZ, P0, PT, R83, R31, RZ, P0, !PT ;  /* 0x0000001f53ff7210 */ /* 0x000fe2000071e4ff */
[----:B------:R-:W-:Y:S01]  /*568c0*/  IMAD.MOV.U32 R94, RZ, RZ, R97 ;  /* 0x000000ffff5e7224 */ /* 0x000fe200078e0061 */
[----:B------:R-:W-:Y:S01]  /*568d0*/  SHF.L.W.U32.HI R31, R115, 0x1, R46 ;  /* 0x00000001731f7819 */ /* 0x000fe20000010e2e */
[C---:B------:R-:W-:Y:S02]  /*568e0*/  IMAD R50, R30.reuse, -0x7af74000, R92 ;  /* 0x8508c0001e327824 */ /* 0x040fe400078e025c */
[----:B------:R-:W-:Y:S01]  /*568f0*/  IMAD R127, R30, 0x170b5d44, R52 ;  /* 0x170b5d441e7f7824 */ /* 0x000fe200078e0234 */
[----:B------:R-:W-:Y:S01]  /*56900*/  IADD3.X R113, P1, PT, R31, R42, RZ, P1, !PT ;  /* 0x0000002a1f717210 */ /* 0x000fe20000f3e4ff */
[----:B------:R-:W-:Y:S01]  /*56910*/  IMAD.WIDE.U32.X R94, R101, -0x7af74000, R94, P5 ;  /* 0x8508c000655e7825 */ /* 0x000fe200028e045e */
[----:B------:R-:W-:-:S03]  /*56920*/  IADD3.X R31, P3, PT, R39, R84, RZ, P3, !PT ;  /* 0x00000054271f7210 */ /* 0x000fc60001f7e4ff */
[----:B------:R-:W-:Y:S01]  /*56930*/  IMAD.WIDE.U32 R52, P5, R30, 0x170b5d44, R52 ;  /* 0x170b5d441e347825 */ /* 0x000fe200078a0034 */
[----:B------:R-:W-:-:S03]  /*56940*/  IADD3.X R84, P3, PT, R105, R85, RZ, P3, !PT ;  /* 0x0000005569547210 */ /* 0x000fc60001f7e4ff */
[----:B------:R-:W-:-:S04]  /*56950*/  IMAD.WIDE.U32 R92, R30, 0x30000000, RZ ;  /* 0x300000001e5c7825 */ /* 0x000fc800078e00ff */
[----:B------:R-:W-:Y:S01]  /*56960*/  IMAD.X R97, RZ, RZ, RZ, P5 ;  /* 0x000000ffff617224 */ /* 0x000fe200028e06ff */
[----:B------:R-:W-:Y:S01]  /*56970*/  IADD3 RZ, P5, PT, R52, R93, RZ ;  /* 0x0000005d34ff7210 */ /* 0x000fe20007fbe0ff */
[----:B------:R-:W-:-:S04]  /*56980*/  IMAD.WIDE.U32 R42, R101, -0x45f6b800, RZ ;  /* 0xba094800652a7825 */ /* 0x000fc800078e00ff */
[----:B------:R-:W-:Y:S02]  /*56990*/  IMAD.MOV.U32 R96, RZ, RZ, R53 ;  /* 0x000000ffff607224 */ /* 0x000fe400078e0035 */
[----:B------:R-:W-:-:S04]  /*569a0*/  IMAD.WIDE.U32 R98, R38, 0x6ca1493b, R88 ;  /* 0x6ca1493b26627825 */ /* 0x000fc800078e0058 */
[----:B------:R-:W-:Y:S01]  /*569b0*/  IMAD R44, R30, 0x1ef3622f, R42 ;  /* 0x1ef3622f1e2c7824 */ /* 0x000fe200078e022a */
[----:B------:R-:W-:Y:S01]  /*569c0*/  IADD3.X R98, P3, PT, R31, R98, RZ, P3, !PT ;  /* 0x000000621f627210 */ /* 0x000fe20001f7e4ff */
[----:B------:R-:W-:-:S04]  /*569d0*/  IMAD.WIDE.U32.X R96, R101, 0x170b5d44, R96, P5 ;  /* 0x170b5d4465607825 */ /* 0x000fc800028e0460 */
[----:B------:R-:W-:-:S04]  /*569e0*/  IMAD.WIDE.U32 R42, P5, R30, 0x1ef3622f, R42 ;  /* 0x1ef3622f1e2a7825 */ /* 0x000fc800078a002a */
[----:B------:R-:W-:-:S04]  /*569f0*/  IMAD.WIDE.U32 R88, R30, -0x45f6b800, RZ ;  /* 0xba0948001e587825 */ /* 0x000fc800078e00ff */
[----:B------:R-:W-:Y:S02]  /*56a00*/  IMAD.IADD R33, R99, 0x1, R33 ;  /* 0x0000000163217824 */ /* 0x000fe400078e0221 */
[----:B------:R-:W-:Y:S01]  /*56a10*/  IMAD.WIDE.U32 R102, R38, 0x17c510ea, R82 ;  /* 0x17c510ea26667825 */ /* 0x000fe200078e0052 */
[----:B------:R-:W-:Y:S02]  /*56a20*/  IADD3.X R82, P0, PT, R109, R48, RZ, P0, !PT ;  /* 0x000000306d527210 */ /* 0x000fe4000071e4ff */
[----:B------:R-:W-:Y:S01]  /*56a30*/  IADD3.X R99, P3, PT, R84, R33, RZ, P3, !PT ;  /* 0x0000002154637210 */ /* 0x000fe20001f7e4ff */
[----:B------:R-:W-:Y:S01]  /*56a40*/  IMAD.X R69, RZ, RZ, RZ, P5 ;  /* 0x000000ffff457224 */ /* 0x000fe200028e06ff */
[----:B------:R-:W-:Y:S01]  /*56a50*/  IADD3 RZ, P5, PT, R42, R89, RZ ;  /* 0x000000592aff7210 */ /* 0x000fe20007fbe0ff */
[----:B------:R-:W-:Y:S01]  /*56a60*/  IMAD.IADD R50, R51, 0x1, R50 ;  /* 0x0000000133327824 */ /* 0x000fe200078e0232 */
[----:B------:R-:W-:Y:S01]  /*56a70*/  IADD3.X R105, P3, PT, RZ, RZ, RZ, P3, !PT ;  /* 0x000000ffff697210 */ /* 0x000fe20001f7e4ff */
[----:B------:R-:W-:Y:S01]  /*56a80*/  IMAD.WIDE.U32 R38, R101, 0xf5138f, RZ ;  /* 0x00f5138f65267825 */ /* 0x000fe200078e00ff */
[----:B------:R-:W-:-:S02]  /*56a90*/  IADD3.X R86, P0, PT, R111, R49, RZ, P0, !PT ;  /* 0x000000316f567210 */ /* 0x000fc4000071e4ff */
[----:B------:R-:W-:Y:S01]  /*56aa0*/  IADD3.X RZ, P2, PT, R107, R50, RZ, P2, !PT ;  /* 0x000000326bff7210 */ /* 0x000fe2000175e4ff */
[----:B------:R-:W-:Y:S01]  /*56ab0*/  IMAD.MOV.U32 R68, RZ, RZ, R43 ;  /* 0x000000ffff447224 */ /* 0x000fe200078e002b */
[----:B------:R-:W-:Y:S01]  /*56ac0*/  IADD3.X R109, P1, PT, R47, R28, RZ, P1, !PT ;  /* 0x0000001c2f6d7210 */ /* 0x000fe20000f3e4ff */
[----:B------:R-:W-:Y:S02]  /*56ad0*/  IMAD R85, R30, 0x1a22d9f3, R38 ;  /* 0x1a22d9f31e557824 */ /* 0x000fe400078e0226 */
[----:B------:R-:W-:-:S04]  /*56ae0*/  IMAD.WIDE.U32.X R68, R101, 0x1ef3622f, R68, P5 ;  /* 0x1ef3622f65447825 */ /* 0x000fc800028e0444 */
[----:B------:R-:W-:-:S04]  /*56af0*/  IMAD.WIDE.U32 R38, P5, R30, 0x1a22d9f3, R38 ;  /* 0x1a22d9f31e267825 */ /* 0x000fc800078a0026 */
[----:B------:R-:W-:-:S04]  /*56b00*/  IMAD.WIDE.U32 R50, R30, 0xf5138f, RZ ;  /* 0x00f5138f1e327825 */ /* 0x000fc800078e00ff */
[----:B------:R-:W-:-:S04]  /*56b10*/  IMAD.WIDE.U32 R42, R101, 0x6ca1493b, RZ ;  /* 0x6ca1493b652a7825 */ /* 0x000fc800078e00ff */
[----:B------:R-:W-:Y:S01]  /*56b20*/  IMAD.X R107, RZ, RZ, RZ, P3 ;  /* 0x000000ffff6b7224 */ /* 0x000fe200018e06ff */
[----:B------:R-:W-:Y:S01]  /*56b30*/  IADD3 RZ, P3, PT, R38, R51, RZ ;  /* 0x0000003326ff7210 */ /* 0x000fe20007f7e0ff */
        /* <DEDUP_REMOVED lines=21> */
[----:B------:R-:W-:-:S04]  /*56c90*/  IMAD.WIDE.U32 R78, R16, -0x45f6b800, R78 ;  /* 0xba094800104e7825 */ /* 0x000fc800078e004e */
[----:B------:R-:W-:Y:S01]  /*56ca0*/  IMAD.WIDE.U32 R38, R30, 0x17c510ea, RZ ;  /* 0x17c510ea1e267825 */ /* 0x000fe200078e00ff */
[----:B------:R-:W-:-:S03]  /*56cb0*/  IADD3.X R78, P2, PT, R33, R78, RZ, P2, !PT ;  /* 0x0000004e214e7210 */ /* 0x000fc6000175e4ff */
[----:B------:R-:W-:Y:S02]  /*56cc0*/  IMAD.IADD R75, R79, 0x1, R24 ;  /* 0x000000014f4b7824 */ /* 0x000fe400078e0218 */
[----:B------:R-:W-:Y:S01]  /*56cd0*/  IMAD.X R49, RZ, RZ, RZ, P5 ;  /* 0x000000ffff317224 */ /* 0x000fe200028e06ff */
[----:B------:R-:W-:Y:S01]  /*56ce0*/  IADD3 RZ, P5, PT, R80, R39, RZ ;  /* 0x0000002750ff7210 */ /* 0x000fe20007fbe0ff */
        /* <DEDUP_REMOVED lines=8> */
[----:B------:R-:W-:Y:S01]  /*56d70*/  IMAD.WIDE.U32 R34, R219, R216, R34 ;  /* 0x000000d8db227225 */ /* 0x000fe200078e0022 */
[----:B------:R-:W-:Y:S02]  /*56d80*/  IADD3 R15, PT, PT, R127, R93, RZ ;  /* 0x0000005d7f0f7210 */ /* 0x000fe40007ffe0ff */
[----:B------:R-:W-:Y:S01]  /*56d90*/  IADD3.X R93, P2, PT, RZ, RZ, RZ, P5, !PT ;  /* 0x000000ffff5d7210 */ /* 0x000fe20002f5e4ff */
[----:B------:R-:W-:Y:S01]  /*56da0*/  IMAD.X R33, RZ, RZ, RZ, P3 ;  /* 0x000000ffff217224 */ /* 0x000fe200018e06ff */
[----:B------:R-:W-:Y:S01]  /*56db0*/  IADD3 RZ, P3, PT, R78, R92, RZ ;  /* 0x0000005c4eff7210 */ /* 0x000fe20007f7e0ff */
[----:B------:R-:W-:-:S03]  /*56dc0*/  IMAD.WIDE.U32 R98, R16, 0xf5138f, R98 ;  /* 0x00f5138f10627825 */ /* 0x000fc600078e0062 */
[----:B------:R-:W-:Y:S01]  /*56dd0*/  IADD3.X RZ, P3, PT, R79, R15, RZ, P3, !PT ;  /* 0x0000000f4fff7210 */ /* 0x000fe20001f7e4ff */
        /* <DEDUP_REMOVED lines=10> */
[----:B------:R-:W-:Y:S01]  /*56e80*/  SHF.L.W.U32.HI R15, R121, 0x1, R34 ;  /* 0x00000001790f7819 */ /* 0x000fe20000010e22 */
[----:B------:R-:W-:Y:S01]  /*56e90*/  IMAD.WIDE.U32 R32, R66, -0x1, RZ ;  /* 0xffffffff42207825 */ /* 0x000fe200078e00ff */
[----:B------:R-:W-:-:S02]  /*56ea0*/  IADD3.X R70, P3, PT, R75, R98, RZ, P3, !PT ;  /* 0x000000624b467210 */ /* 0x000fc40001f7e4ff */
[----:B------:R-:W-:Y:S01]  /*56eb0*/  IADD3.X R24, P2, PT, R95, R71, RZ, P2, !PT ;  /* 0x000000475f187210 */ /* 0x000fe2000175e4ff */
[----:B------:R-:W-:Y:S01]  /*56ec0*/  IMAD R67, R66, -0x7af74001, -R101 ;  /* 0x8508bfff42437824 */ /* 0x000fe200078e0a65 */
[----:B------:R-:W-:Y:S01]  /*56ed0*/  SHF.L.W.U32.HI R35, R34, 0x1, R115 ;  /* 0x0000000122237819 */ /* 0x000fe20000010e73 */
[----:B------:R-:W-:Y:S01]  /*56ee0*/  IMAD.IADD R97, R44, 0x1, R89 ;  /* 0x000000012c617824 */ /* 0x000fe200078e0259 */
[----:B------:R-:W-:Y:S01]  /*56ef0*/  IADD3.X R111, P5, PT, R15, R76, RZ, P1, !PT ;  /* 0x0000004c0f6f7210 */ /* 0x000fe20000fbe4ff */
[----:B------:R-:W-:Y:S01]  /*56f00*/  IMAD.IADD R99, R33, 0x1, R67 ;  /* 0x0000000121637824 */ /* 0x000fe200078e0243 */
[----:B------:R-:W-:Y:S01]  /*56f10*/  IADD3.X R15, P1, PT, R86, R109, RZ, P0, !PT ;  /* 0x0000006d560f7210 */ /* 0x000fe2000073e4ff */
[----:B------:R-:W-:Y:S01]  /*56f20*/  IMAD.WIDE.U32 R26, R213, R216, R26 ;  /* 0x000000d8d51a7225 */ /* 0x000fe200078e001a */
[----:B------:R-:W-:Y:S02]  /*56f30*/  IADD3.X R71, P3, PT, R96, R91, RZ, P3, !PT ;  /* 0x0000005b60477210 */ /* 0x000fe40001f7e4ff */
[----:B------:R-:W-:Y:S01]  /*56f40*/  IADD3.X R90, P2, PT, R90, R107, RZ, P2, !PT ;  /* 0x0000006b5a5a7210 */ /* 0x000fe2000175e4ff */
[----:B------:R-:W-:Y:S01]  /*56f50*/  IMAD.WIDE.U32.X R6, R143, R143, R6, P4 ;  /* 0x0000008f8f067225 */ /* 0x000fe200020e0406 */
[----:B------:R-:W-:-:S02]  /*56f60*/  IADD3.X R113, P0, PT, R35, R77, RZ, P5, !PT ;  /* 0x0000004d23717210 */ /* 0x000fc40002f1e4ff */
[----:B------:R-:W-:Y:S01]  /*56f70*/  IADD3.X R107, P1, PT, RZ, RZ, RZ, P1, !PT ;  /* 0x000000ffff6b7210 */ /* 0x000fe20000f3e4ff */
[----:B------:R-:W-:Y:S01]  /*56f80*/  IMAD.WIDE.U32 R76, R99, 0x1, RZ ;  /* 0x00000001634c7825 */ /* 0x000fe200078e00ff */
[----:B------:R-:W-:Y:S02]  /*56f90*/  IADD3.X R33, P3, PT, RZ, RZ, RZ, P3, !PT ;  /* 0x000000ffff217210 */ /* 0x000fe40001f7e4ff */
[----:B------:R-:W-:Y:S01]  /*56fa0*/  IADD3.X R91, P2, PT, R24, R15, RZ, P2, !PT ;  /* 0x0000000f185b7210 */ /* 0x000fe2000175e4ff */
[----:B------:R-:W-:Y:S01]  /*56fb0*/  IMAD.WIDE.U32 R34, R32, 0x1, RZ ;  /* 0x0000000120227825 */ /* 0x000fe200078e00ff */
[----:B------:R-:W-:Y:S02]  /*56fc0*/  IADD3.X R109, PT, PT, RZ, RZ, RZ, P1, !PT ;  /* 0x000000ffff6d7210 */ /* 0x000fe40000ffe4ff */
[----:B------:R-:W-:Y:S01]  /*56fd0*/  IADD3.X R103, P1, PT, RZ, RZ, RZ, P2, !PT ;  /* 0x000000ffff677210 */ /* 0x000fe2000173e4ff */
[----:B------:R-:W-:Y:S01]  /*56fe0*/  IMAD.X R95, RZ, RZ, RZ, P3 ;  /* 0x000000ffff5f7224 */ /* 0x000fe200018e06ff */
[----:B------:R-:W-:Y:S01]  /*56ff0*/  IADD3 RZ, P3, PT, R70, R88, RZ ;  /* 0x0000005846ff7210 */ /* 0x000fe20007f7e0ff */
[----:B------:R-:W-:Y:S01]  /*57000*/  IMAD.WIDE.U32 R74, P5, R32, -0x7af74000, R76 ;  /* 0x8508c000204a7825 */ /* 0x000fe200078a004c */
[----:B------:R-:W-:-:S02]  /*57010*/  IADD3 RZ, P2, PT, R66, R34, RZ ;  /* 0x0000002242ff7210 */ /* 0x000fc40007f5e0ff */
[----:B------:R-:W-:Y:S01]  /*57020*/  IADD3.X RZ, P3, PT, R71, R97, RZ, P3, !PT ;  /* 0x0000006147ff7210 */ /* 0x000fe20001f7e4ff */
[----:B------:R-:W-:Y:S01]  /*57030*/  IMAD.WIDE.U32 R88, R99, 0x30000000, RZ ;  /* 0x3000000063587825 */ /* 0x000fe200078e00ff */
[----:B------:R-:W-:Y:S02]  /*57040*/  SHF.L.W.U32.HI R15, R115, 0x1, R26 ;  /* 0x00000001730f7819 */ /* 0x000fe40000010e1a */
[----:B------:R-:W-:Y:S01]  /*57050*/  IADD3.X R33, P3, PT, R33, R68, RZ, P3, !PT ;  /* 0x0000004421217210 */ /* 0x000fe20001f7e4ff */
        /* <DEDUP_REMOVED lines=19> */
[----:B------:R-:W-:Y:S01]  /*57190*/  IMAD.WIDE.U32 R76, R32, -0x45f6b800, RZ ;  /* 0xba094800204c7825 */ /* 0x000fe200078e00ff */
[----:B------:R-:W-:-:S03]  /*571a0*/  IADD3.X R41, PT, PT, RZ, RZ, RZ, P5, !PT ;  /* 0x000000ffff297210 */ /* 0x000fc60002ffe4ff */
[----:B------:R-:W-:Y:S01]  /*571b0*/  IMAD R89, R32, 0x1ef3622f, R40 ;  /* 0x1ef3622f20597824 */ /* 0x000fe200078e0228 */
[----:B------:R-:W-:Y:S01]  /*571c0*/  IADD3 RZ, P5, PT, R92, R77, RZ ;  /* 0x0000004d5cff7210 */ /* 0x000fe20007fbe0ff */
[----:B------:R-:W-:Y:S02]  /*571d0*/  IMAD.MOV.U32 R40, RZ, RZ, R93 ;  /* 0x000000ffff287224 */ /* 0x000fe400078e005d */
[----:B------:R-:W-:Y:S02]  /*571e0*/  IMAD.IADD R115, R27, 0x1, R12 ;  /* 0x000000011b737824 */ /* 0x000fe400078e020c */
[----:B------:R-:W-:-:S03]  /*571f0*/  IMAD.WIDE.U32 R14, R99, 0xf5138f, RZ ;  /* 0x00f5138f630e7825 */ /* 0x000fc600078e00ff */
[----:B------:R-:W-:Y:S01]  /*57200*/  SHF.L.W.U32.HI R12, R26, 0x1, R115 ;  /* 0x000000011a0c7819 */ /* 0x000fe20000010e73 */
[----:B------:R-:W-:-:S04]  /*57210*/  IMAD.WIDE.U32 R92, R16, 0x6ca1493b, R80 ;  /* 0x6ca1493b105c7825 */ /* 0x000fc800078e0050 */
[----:B------:R-:W-:Y:S01]  /*57220*/  IMAD.IADD R87, R93, 0x1, R87 ;  /* 0x000000015d577824 */ /* 0x000fe200078e0257 */
[----:B------:R-:W-:Y:S01]  /*57230*/  IADD3.X R86, P3, PT, R33, R92, RZ, P3, !PT ;  /* 0x0000005c21567210 */ /* 0x000fe20001f7e4ff */
[----:B------:R-:W-:-:S03]  /*57240*/  IMAD.WIDE.U32.X R40, R99, 0x1ef3622f, R40, P5 ;  /* 0x1ef3622f63287825 */ /* 0x000fc600028e0428 */
[----:B------:R-:W-:Y:S01]  /*57250*/  IADD3.X R87, P3, PT, R68, R87, RZ, P3, !PT ;  /* 0x0000005744577210 */ /* 0x000fe20001f7e4ff */
        /* <DEDUP_REMOVED lines=9> */
[----:B------:R-:W-:Y:S02]  /*572f0*/  IMAD.MOV.U32 R14, RZ, RZ, R97 ;  /* 0x000000ffff0e7224 */ /* 0x000fe400078e0061 */
[----:B------:R-:W-:Y:S01]  /*57300*/  IMAD.WIDE.U32 R90, R16, 0x17c510ea, R90 ;  /* 0x17c510ea105a7825 */ /* 0x000fe200078e005a */
[----:B------:R-:W-:Y:S02]  /*57310*/  IADD3.X R16, P1, PT, R103, R36, RZ, P1, !PT ;  /* 0x0000002467107210 */ /* 0x000fe40000f3e4ff */
[----:B------:R-:W-:Y:S01]  /*57320*/  IADD3.X R36, P0, PT, R12, R13, RZ, P0, !PT ;  /* 0x0000000d0c247210 */ /* 0x000fe2000071e4ff */
[----:B------:R-:W-:Y:S01]  /*57330*/  IMAD R69, R32, -0x39c4fa40, R94 ;  /* 0xc63b05c020457824 */ /* 0x000fe200078e025e */
[----:B------:R-:W-:Y:S01]  /*57340*/  IADD3.X R28, P1, PT, R105, R37, RZ, P1, !PT ;  /* 0x00000025691c7210 */ /* 0x000fe20000f3e4ff */
        /* <DEDUP_REMOVED lines=13> */
[----:B------:R-:W-:Y:S01]  /*57420*/  IMAD R37, R32, 0x1ae3a46, R92 ;  /* 0x01ae3a4620257824 */ /* 0x000fe200078e025c */
[----:B------:R-:W-:Y:S01]  /*57430*/  IADD3.X R78, P2, PT, RZ, R79, RZ, P2, !PT ;  /* 0x0000004fff4e7210 */ /* 0x000fe2000175e4ff */
[----:B------:R-:W-:Y:S01]  /*57440*/  IMAD.WIDE.U32.X R12, R99, -0x39c4fa40, R12, P5 ;  /* 0xc63b05c0630c7825 */ /* 0x000fe200028e040c */
[----:B------:R-:W-:-:S03]  /*57450*/  IADD3.X R52, P3, PT, R103, R53, RZ, P3, !PT ;  /* 0x0000003567347210 */ /* 0x000fc60001f7e4ff */
[----:B------:R-:W-:Y:S01]  /*57460*/  IMAD.WIDE.U32 R94, P5, R32, 0x1ae3a46, R92 ;  /* 0x01ae3a46205e7825 */ /* 0x000fe200078a005c */
[----:B------:R-:W-:-:S03]  /*57470*/  IADD3.X R90, P3, PT, R101, R90, RZ, P3, !PT ;  /* 0x0000005a655a7210 */ /* 0x000fc60001f7e4ff */
[----:B------:R-:W-:Y:S01]  /*57480*/  IMAD.WIDE.U32 R70, R30, -0x45f6b800, R70 ;  /* 0xba0948001e467825 */ /* 0x000fe200078e0046 */
[----:B------:R-:W-:-:S03]  /*57490*/  IADD3.X R51, PT, PT, RZ, RZ, RZ, P5, !PT ;  /* 0x000000ffff337210 */ /* 0x000fc60002ffe4ff */
[----:B------:R-:W-:Y:S01]  /*574a0*/  IMAD.WIDE.U32 R92, R213, R219, R10 ;  /* 0x000000dbd55c7225 */ /* 0x000fe200078e000a */
[----:B------:R-:W-:-:S03]  /*574b0*/  IADD3.X R70, P2, PT, R97, R70, RZ, P2, !PT ;  /* 0x0000004661467210 */ /* 0x000fc6000175e4ff */
[----:B------:R-:W-:-:S04]  /*574c0*/  IMAD.WIDE.U32 R10, R32, 0x17c510ea, RZ ;  /* 0x17c510ea200a7825 */ /* 0x000fc800078e00ff */
[----:B------:R-:W-:Y:S01]  /*574d0*/  IMAD.IADD R53, R71, 0x1, R44 ;  /* 0x0000000147357824 */ /* 0x000fe200078e022c */
[----:B------:R-:W-:Y:S01]  /*574e0*/  IADD3 RZ, P5, PT, R94, R11, RZ ;  /* 0x0000000b5eff7210 */ /* 0x000fe20007fbe0ff */
[----:B------:R-:W-:Y:S02]  /*574f0*/  IMAD.MOV.U32 R50, RZ, RZ, R95 ;  /* 0x000000ffff327224 */ /* 0x000fe400078e005f */
[----:B------:R-:W-:Y:S01]  /*57500*/  IMAD.IADD R79, R91, 0x1, R17 ;  /* 0x000000015b4f7824 */ /* 0x000fe200078e0211 */
[----:B------:R-:W-:Y:S01]  /*57510*/  IADD3.X R71, P2, PT, R78, R53, RZ, P2, !PT ;  /* 0x000000354e477210 */ /* 0x000fe2000175e4ff */
[----:B------:R-:W-:Y:S02]  /*57520*/  IMAD R121, R32, 0x170b5d44, R88 ;  /* 0x170b5d4420797824 */ /* 0x000fe400078e0258 */
[----:B------:R-:W-:Y:S01]  /*57530*/  IMAD.IADD R33, R93, 0x1, R8 ;  /* 0x000000015d217824 */ /* 0x000fe200078e0208 */
[----:B------:R-:W-:Y:S01]  /*57540*/  IADD3.X R8, P1, PT, R16, R107, RZ, P1, !PT ;  /* 0x0000006b10087210 */ /* 0x000fe20000f3e4ff */
[----:B------:R-:W-:Y:S01]  /*57550*/  IMAD.WIDE.U32.X R16, R99, 0x1ae3a46, R50, P5 ;  /* 0x01ae3a4663107825 */ /* 0x000fe200028e0432 */
[----:B------:R-:W-:-:S02]  /*57560*/  IADD3.X R91, P3, PT, R52, R79, RZ, P3, !PT ;  /* 0x0000004f345b7210 */ /* 0x000fc40001f7e4ff */
[----:B------:R-:W-:Y:S01]  /*57570*/  IADD3.X R51, P5, PT, RZ, RZ, RZ, P2, !PT ;  /* 0x000000ffff337210 */ /* 0x000fe200017be4ff */
[----:B------:R-:W-:Y:S01]  /*57580*/  IMAD.IADD R53, R121, 0x1, R67 ;  /* 0x0000000179357824 */ /* 0x000fe200078e0243 */
[----:B------:R-:W-:Y:S01]  /*57590*/  IADD3 RZ, P2, PT, R70, R66, RZ ;  /* 0x0000004246ff7210 */ /* 0x000fe20007f5e0ff */
[----:B------:R-:W-:Y:S01]  /*575a0*/  IMAD.IADD R101, R83, 0x1, R47 ;  /* 0x0000000153657824 */ /* 0x000fe200078e022f */
[----:B------:R-:W-:Y:S01]  /*575b0*/  IADD3.X R79, P4, PT, RZ, RZ, RZ, P3, !PT ;  /* 0x000000ffff4f7210 */ /* 0x000fe20001f9e4ff */
[----:B------:R-:W-:Y:S01]  /*575c0*/  IMAD.X R67, RZ, RZ, RZ, P5 ;  /* 0x000000ffff437224 */ /* 0x000fe200028e06ff */
[----:B------:R-:W-:Y:S01]  /*575d0*/  IADD3.X RZ, P2, PT, R71, R53, RZ, P2, !PT ;  /* 0x0000003547ff7210 */ /* 0x000fe2000175e4ff */
[----:B------:R-:W-:Y:S01]  /*575e0*/  IMAD.WIDE.U32 R52, R30, 0xf5138f, R86 ;  /* 0x00f5138f1e347825 */ /* 0x000fe200078e0056 */
[----:B------:R-:W-:Y:S02]  /*575f0*/  SHF.L.W.U32.HI R93, R115, 0x1, R92 ;  /* 0x00000001735d7819 */ /* 0x000fe40000010e5c */
[----:B------:R-:W-:Y:S01]  /*57600*/  IADD3.X R50, P1, PT, R28, R109, RZ, P1, !PT ;  /* 0x0000006d1c327210 */ /* 0x000fe20000f3e4ff */
[----:B------:R-:W-:Y:S01]  /*57610*/  IMAD.IADD R85, R53, 0x1, R85 ;  /* 0x0000000135557824 */ /* 0x000fe200078e0255 */
[----:B------:R-:W-:Y:S01]  /*57620*/  IADD3.X R97, PT, PT, RZ, RZ, RZ, P4, !PT ;  /* 0x000000ffff617210 */ /* 0x000fe200027fe4ff */
[----:B------:R-:W-:Y:S01]  /*57630*/  IMAD.IADD R39, R31, 0x1, R39 ;  /* 0x000000011f277824 */ /* 0x000fe200078e0227 */
[----:B------:R-:W-:Y:S01]  /*57640*/  IADD3 RZ, P4, PT, R90, R46, RZ ;  /* 0x0000002e5aff7210 */ /* 0x000fe20007f9e0ff */
[----:B------:R-:W-:Y:S01]  /*57650*/  IMAD.IADD R27, R81, 0x1, R27 ;  /* 0x00000001511b7824 */ /* 0x000fe200078e021b */
[----:B------:R-:W-:Y:S01]  /*57660*/  IADD3.X R47, P5, PT, R51, R74, RZ, P2, !PT ;  /* 0x0000004a332f7210 */ /* 0x000fe200017be4ff */
[----:B------:R-:W-:Y:S01]  /*57670*/  IMAD.IADD R51, R89, 0x1, R77 ;  /* 0x0000000159337824 */ /* 0x000fe200078e024d */
[----:B------:R-:W-:Y:S01]  /*57680*/  SHF.L.W.U32.HI R95, R92, 0x1, R33 ;  /* 0x000000015c5f7819 */ /* 0x000fe20000010e21 */
[----:B------:R-:W-:Y:S01]  /*57690*/  IMAD.IADD R11, R37, 0x1, R11 ;  /* 0x00000001250b7824 */ /* 0x000fe200078e020b */
[----:B------:R-:W-:-:S02]  /*576a0*/  IADD3.X R28, P0, PT, R93, R6, RZ, P0, !PT ;  /* 0x000000065d1c7210 */ /* 0x000fc4000071e4ff */
[----:B------:R-:W-:Y:S02]  /*576b0*/  IADD3.X R99, P3, PT, R8, R111, RZ, P1, !PT ;  /* 0x0000006f08637210 */ /* 0x000fe40000f7e4ff */
[----:B------:R-:W-:Y:S02]  /*576c0*/  IADD3.X R74, P5, PT, R67, R75, RZ, P5, !PT ;  /* 0x0000004b434a7210 */ /* 0x000fe40002fbe4ff */
[----:B------:R-:W-:Y:S02]  /*576d0*/  IADD3.X RZ, P4, PT, R91, R101, RZ, P4, !PT ;  /* 0x000000655bff7210 */ /* 0x000fe4000279e4ff */
[----:B------:R-:W-:Y:S02]  /*576e0*/  IADD3.X R8, P2, PT, R95, R7, RZ, P0, !PT ;  /* 0x000000075f087210 */ /* 0x000fe4000075e4ff */
[----:B------:R-:W-:Y:S02]  /*576f0*/  IADD3.X R50, P0, PT, R50, R113, RZ, P3, !PT ;  /* 0x0000007132327210 */ /* 0x000fe40001f1e4ff */
[----:B------:R-:W-:Y:S01]  /*57700*/  IADD3.X R52, P3, PT, R47, R52, RZ, P5, !PT ;  /* 0x000000342f347210 */ /* 0x000fe20002f7e4ff */
        /* <DEDUP_REMOVED lines=12> */
[----:B------:R-:W-:Y:S01]  /*577d0*/  IADD3 RZ, P4, PT, R52, R76, RZ ;  /* 0x0000004c34ff7210 */ /* 0x000fe20007f9e0ff */
[----:B------:R-:W-:Y:S01]  /*577e0*/  IMAD.IADD R93, R7, 0x1, R93 ;  /* 0x00000001075d7824 */ /* 0x000fe200078e025d */
        /* <DEDUP_REMOVED lines=11> */
[C-C-:B------:R-:W-:Y:S01]  /*578a0*/  IMAD R47, R6.reuse, -0x7af74000, R38.reuse ;  /* 0x8508c000062f7824 */ /* 0x140fe200078e0226 */
[----:B------:R-:W-:Y:S01]  /*578b0*/  IADD3 R83, PT, PT, R51, R83, RZ ;  /* 0x0000005333537210 */ /* 0x000fe20007ffe0ff */
[----:B------:R-:W-:Y:S01]  /*578c0*/  IMAD.WIDE.U32 R70, P4, R6, -0x7af74000, R38 ;  /* 0x8508c00006467825 */ /* 0x000fe20007880026 */
[----:B------:R-:W-:Y:S02]  /*578d0*/  IADD3.X R50, P0, PT, R7, R50, RZ, P0, !PT ;  /* 0x0000003207327210 */ /* 0x000fe4000071e4ff */
[----:B------:R-:W-:Y:S01]  /*578e0*/  IADD3 RZ, P1, PT, R46, R66, RZ ;  /* 0x000000422eff7210 */ /* 0x000fe20007f3e0ff */
[----:B------:R-:W-:Y:S01]  /*578f0*/  IMAD.WIDE.U32 R38, R30, 0x17c510ea, R42 ;  /* 0x17c510ea1e267825 */ /* 0x000fe200078e002a */
[----:B------:R-:W-:-:S02]  /*57900*/  IADD3.X R95, P3, PT, R95, R48, RZ, P3, !PT ;  /* 0x000000305f5f7210 */ /* 0x000fc40001f7e4ff */
[----:B------:R-:W-:Y:S01]  /*57910*/  IADD3.X R51, P0, PT, R40, R83, RZ, P0, !PT ;  /* 0x0000005328337210 */ /* 0x000fe2000071e4ff */
[----:B------:R-:W-:-:S03]  /*57920*/  IMAD.WIDE.U32 R42, R93, 0x30000000, RZ ;  /* 0x300000005d2a7825 */ /* 0x000fc600078e00ff */
[----:B------:R-:W-:Y:S01]  /*57930*/  IADD3.X R83, P0, PT, RZ, RZ, RZ, P0, !PT ;  /* 0x000000ffff537210 */ /* 0x000fe2000071e4ff */
[C---:B------:R-:W-:Y:S02]  /*57940*/  IMAD.IADD R30, R67.reuse, 0x1, R47 ;  /* 0x00000001431e7824 */ /* 0x040fe400078e022f */
[----:B------:R-:W-:Y:S01]  /*57950*/  IMAD.X R97, RZ, RZ, RZ, P5 ;  /* 0x000000ffff617224 */ /* 0x000fe200028e06ff */
[----:B------:R-:W-:Y:S01]  /*57960*/  IADD3 RZ, P5, PT, R67, R70, RZ ;  /* 0x0000004643ff7210 */ /* 0x000fe20007fbe0ff */
[----:B------:R-:W-:Y:S01]  /*57970*/  IMAD.WIDE.U32 R46, R93, -0x45f6b800, RZ ;  /* 0xba0948005d2e7825 */ /* 0x000fe200078e00ff */
[----:B------:R-:W-:Y:S02]  /*57980*/  IADD3.X RZ, P1, PT, R77, R30, RZ, P1, !PT ;  /* 0x0000001e4dff7210 */ /* 0x000fe40000f3e4ff */
[----:B------:R-:W-:Y:S01]  /*57990*/  IADD3.X R97, P3, PT, R97, R49, RZ, P3, !PT ;  /* 0x0000003161617210 */ /* 0x000fe20001f7e4ff */
[----:B------:R-:W-:Y:S02]  /*579a0*/  IMAD.X R41, RZ, RZ, RZ, P4 ;  /* 0x000000ffff297224 */ /* 0x000fe400020e06ff */
[----:B------:R-:W-:Y:S01]  /*579b0*/  IMAD.WIDE.U32 R74, P4, R6, 0x170b5d44, R42 ;  /* 0x170b5d44064a7825 */ /* 0x000fe2000788002a */
[----:B------:R-:W-:-:S03]  /*579c0*/  IADD3.X R95, P3, PT, R95, R44, RZ, P3, !PT ;  /* 0x0000002c5f5f7210 */ /* 0x000fc60001f7e4ff */
[C---:B------:R-:W-:Y:S01]  /*579d0*/  IMAD R99, R6.reuse, 0x170b5d44, R42 ;  /* 0x170b5d4406637824 */ /* 0x040fe200078e022a */
[----:B------:R-:W-:Y:S01]  /*579e0*/  IADD3.X R97, P3, PT, R97, R68, RZ, P3, !PT ;  /* 0x0000004461617210 */ /* 0x000fe20001f7e4ff */
[----:B------:R-:W-:Y:S02]  /*579f0*/  IMAD.X R67, RZ, RZ, RZ, P4 ;  /* 0x000000ffff437224 */ /* 0x000fe400020e06ff */
        /* <DEDUP_REMOVED lines=11> */
[----:B------:R-:W-:-:S04]  /*57ab0*/  IMAD.WIDE.U32 R74, R93, 0xf5138f, RZ ;  /* 0x00f5138f5d4a7825 */ /* 0x000fc800078e00ff */
[----:B------:R-:W-:-:S04]  /*57ac0*/  IMAD.WIDE.U32.X R48, R93, -0x7af74000, R40, P5 ;  /* 0x8508c0005d307825 */ /* 0x000fc800028e0428 */
[----:B------:R-:W-:Y:S01]  /*57ad0*/  IMAD.WIDE.U32.X R66, R93, 0x170b5d44, R66, P0 ;  /* 0x170b5d445d427825 */ /* 0x000fe200000e0442 */
[----:B------:R-:W-:Y:S02]  /*57ae0*/  IADD3 RZ, P0, PT, R50, R26, RZ ;  /* 0x0000001a32ff7210 */ /* 0x000fe40007f1e0ff */
[----:B------:R-:W-:Y:S01]  /*57af0*/  IADD3.X R7, P1, PT, RZ, R48, RZ, P1, !PT ;  /* 0x00000030ff077210 */ /* 0x000fe20000f3e4ff */
[C-C-:B------:R-:W-:Y:S01]  /*57b00*/  IMAD R71, R6.reuse, 0x1a22d9f3, R74.reuse ;  /* 0x1a22d9f306477824 */ /* 0x140fe200078e024a */
[----:B------:R-:W-:Y:S01]  /*57b10*/  IADD3.X RZ, P0, PT, R51, R27, RZ, P0, !PT ;  /* 0x0000001b33ff7210 */ /* 0x000fe2000071e4ff */
[----:B------:R-:W-:Y:S01]  /*57b20*/  IMAD.WIDE.U32 R74, P5, R6, 0x1a22d9f3, R74 ;  /* 0x1a22d9f3064a7825 */ /* 0x000fe200078a004a */
[----:B------:R-:W-:-:S03]  /*57b30*/  IADD3.X R48, P1, PT, RZ, R49, RZ, P1, !PT ;  /* 0x00000031ff307210 */ /* 0x000fc60000f3e4ff */
[----:B------:R-:W-:Y:S01]  /*57b40*/  IMAD.WIDE.U32 R40, R6, 0xf5138f, RZ ;  /* 0x00f5138f06287825 */ /* 0x000fe200078e00ff */
[----:B------:R-:W-:-:S03]  /*57b50*/  IADD3.X R79, PT, PT, RZ, RZ, RZ, P5, !PT ;  /* 0x000000ffff4f7210 */ /* 0x000fc60002ffe4ff */
[----:B------:R-:W-:Y:S01]  /*57b60*/  IMAD.WIDE.U32 R52, R32, -0x45f6b800, R52 ;  /* 0xba09480020347825 */ /* 0x000fe200078e0034 */
[----:B------:R-:W-:-:S03]  /*57b70*/  IADD3 RZ, P5, PT, R74, R41, RZ ;  /* 0x000000294aff7210 */ /* 0x000fc60007fbe0ff */
[----:B------:R-:W-:Y:S01]  /*57b80*/  IMAD.IADD R89, R53, 0x1, R89 ;  /* 0x0000000135597824 */ /* 0x000fe200078e0259 */
[----:B------:R-:W-:Y:S01]  /*57b90*/  IADD3.X R53, P0, PT, R83, R34, RZ, P0, !PT ;  /* 0x0000002253357210 */ /* 0x000fe2000071e4ff */
[----:B------:R-:W-:Y:S01]  /*57ba0*/  IMAD.MOV.U32 R78, RZ, RZ, R75 ;  /* 0x000000ffff4e7224 */ /* 0x000fe200078e004b */
[----:B------:R-:W-:Y:S01]  /*57bb0*/  IADD3.X R74, P1, PT, R7, R52, RZ, P1, !PT ;  /* 0x00000034074a7210 */ /* 0x000fe20000f3e4ff */
[----:B------:R-:W-:Y:S01]  /*57bc0*/  IMAD.WIDE.U32 R26, R93, 0x6ca1493b, RZ ;  /* 0x6ca1493b5d1a7825 */ /* 0x000fe200078e00ff */
[----:B------:R-:W-:Y:S02]  /*57bd0*/  IADD3.X R34, P0, PT, R85, R35, RZ, P0, !PT ;  /* 0x0000002355227210 */ /* 0x000fe4000071e4ff */
[----:B------:R-:W-:Y:S01]  /*57be0*/  IADD3.X R75, P1, PT, R48, R89, RZ, P1, !PT ;  /* 0x00000059304b7210 */ /* 0x000fe20000f3e4ff */
[----:B------:R-:W-:Y:S01]  /*57bf0*/  IMAD.WIDE.U32.X R48, R93, 0x1ef3622f, R76, P4 ;  /* 0x1ef3622f5d307825 */ /* 0x000fe200020e044c */
[----:B------:R-:W-:Y:S02]  /*57c00*/  IADD3.X R52, P0, PT, R53, R38, RZ, P0, !PT ;  /* 0x0000002635347210 */ /* 0x000fe4000071e4ff */
[----:B------:R-:W-:Y:S01]  /*57c10*/  IADD3.X R85, P1, PT, RZ, RZ, RZ, P1, !PT ;  /* 0x000000ffff557210 */ /* 0x000fe20000f3e4ff */
[----:B------:R-:W-:-:S02]  /*57c20*/  IMAD.IADD R77, R39, 0x1, R31 ;  /* 0x00000001274d7824 */ /* 0x000fc400078e021f */
[----:B------:R-:W-:Y:S02]  /*57c30*/  IMAD R7, R6, -0x39c4fa40, R26 ;  /* 0xc63b05c006077824 */ /* 0x000fe400078e021a */
[----:B------:R-:W-:Y:S01]  /*57c40*/  IMAD.WIDE.U32 R30, R93, 0x17c510ea, RZ ;  /* 0x17c510ea5d1e7825 */ /* 0x000fe200078e00ff */
[----:B------:R-:W-:-:S03]  /*57c50*/  IADD3.X R53, P0, PT, R34, R77, RZ, P0, !PT ;  /* 0x0000004d22357210 */ /* 0x000fc6000071e4ff */
[----:B------:R-:W-:Y:S01]  /*57c60*/  IMAD.WIDE.U32 R26, P4, R6, -0x39c4fa40, R26 ;  /* 0xc63b05c0061a7825 */ /* 0x000fe2000788001a */
[----:B------:R-:W-:-:S03]  /*57c70*/  IADD3.X R89, P0, PT, RZ, RZ, RZ, P0, !PT ;  /* 0x000000ffff597210 */ /* 0x000fc6000071e4ff */
[----:B------:R-:W-:Y:S01]  /*57c80*/  IMAD.WIDE.U32 R38, R6, 0x6ca1493b, RZ ;  /* 0x6ca1493b06267825 */ /* 0x000fe200078e00ff */
[----:B------:R-:W-:Y:S02]  /*57c90*/  IADD3.X R91, PT, PT, RZ, RZ, RZ, P0, !PT ;  /* 0x000000ffff5b7210 */ /* 0x000fe400007fe4ff */
[----:B------:R-:W-:Y:S01]  /*57ca0*/  IADD3 RZ, P0, PT, R74, R42, RZ ;  /* 0x0000002a4aff7210 */ /* 0x000fe20007f1e0ff */
[----:B------:R-:W-:Y:S02]  /*57cb0*/  IMAD.X R35, RZ, RZ, RZ, P4 ;  /* 0x000000ffff237224 */ /* 0x000fe400020e06ff */
[----:B------:R-:W-:Y:S01]  /*57cc0*/  IMAD.X R87, RZ, RZ, RZ, P1 ;  /* 0x000000ffff577224 */ /* 0x000fe200008e06ff */
[----:B------:R-:W-:Y:S01]  /*57cd0*/  IADD3 RZ, P1, PT, R26, R39, RZ ;  /* 0x000000271aff7210 */ /* 0x000fe20007f3e0ff */
[----:B------:R-:W-:-:S04]  /*57ce0*/  IMAD.WIDE.U32 R82, P4, R6, 0x1ae3a46, R30 ;  /* 0x01ae3a4606527825 */ /* 0x000fc8000788001e */
[----:B------:R-:W-:Y:S02]  /*57cf0*/  IMAD.IADD R31, R99, 0x1, R43 ;  /* 0x00000001631f7824 */ /* 0x000fe400078e022b */
[----:B------:R-:W-:Y:S02]  /*57d00*/  IMAD.MOV.U32 R34, RZ, RZ, R27 ;  /* 0x000000ffff227224 */ /* 0x000fe400078e001b */
[----:B------:R-:W-:Y:S01]  /*57d10*/  IMAD.WIDE.U32 R26, R6, 0x17c510ea, RZ ;  /* 0x17c510ea061a7825 */ /* 0x000fe200078e00ff */
[----:B------:R-:W-:-:S03]  /*57d20*/  IADD3.X RZ, P0, PT, R75, R31, RZ, P0, !PT ;  /* 0x0000001f4bff7210 */ /* 0x000fc6000071e4ff */
[----:B------:R-:W-:Y:S01]  /*57d30*/  IMAD.MOV.U32 R76, RZ, RZ, R83 ;  /* 0x000000ffff4c7224 */ /* 0x000fe200078e0053 */
[----:B------:R-:W-:Y:S01]  /*57d40*/  IADD3.X R31, P0, PT, R85, R66, RZ, P0, !PT ;  /* 0x00000042551f7210 */ /* 0x000fe2000071e4ff */
[----:B------:R-:W-:Y:S02]  /*57d50*/  IMAD.IADD R83, R69, 0x1, R15 ;  /* 0x0000000145537824 */ /* 0x000fe400078e020f */
[----:B------:R-:W-:Y:S01]  /*57d60*/  IMAD.WIDE.U32.X R34, R93, -0x39c4fa40, R34, P1 ;  /* 0xc63b05c05d227825 */ /* 0x000fe200008e0422 */
[----:B------:R-:W-:Y:S02]  /*57d70*/  IADD3 RZ, P1, PT, R52, R14, RZ ;  /* 0x0000000e34ff7210 */ /* 0x000fe40007f3e0ff */
[----:B------:R-:W-:Y:S01]  /*57d80*/  IADD3.X R67, P0, PT, R87, R67, RZ, P0, !PT ;  /* 0x0000004357437210 */ /* 0x000fe2000071e4ff */
[----:B------:R-:W-:Y:S01]  /*57d90*/  IMAD.X R77, RZ, RZ, RZ, P4 ;  /* 0x000000ffff4d7224 */ /* 0x000fe200020e06ff */
[----:B------:R-:W-:Y:S01]  /*57da0*/  IADD3 RZ, P4, PT, R82, R27, RZ ;  /* 0x0000001b52ff7210 */ /* 0x000fe20007f9e0ff */
[----:B------:R-:W-:Y:S01]  /*57db0*/  IMAD.WIDE.U32.X R42, R93, 0x1a22d9f3, R78, P5 ;  /* 0x1a22d9f35d2a7825 */ /* 0x000fe200028e044e */
[----:B------:R-:W-:-:S02]  /*57dc0*/  IADD3.X RZ, P1, PT, R53, R83, RZ, P1, !PT ;  /* 0x0000005335ff7210 */ /* 0x000fc40000f3e4ff */
        /* <DEDUP_REMOVED lines=32> */
[----:B------:R-:W-:Y:S01]  /*57fd0*/  IMAD.IADD R69, R53, 0x1, R69 ;  /* 0x0000000135457824 */ /* 0x000fe200078e0245 */
[----:B------:R-:W-:Y:S01]  /*57fe0*/  IADD3 RZ, P4, PT, R50, R74, RZ ;  /* 0x0000004a32ff7210 */ /* 0x000fe20007f9e0ff */
[C-C-:B------:R-:W-:Y:S01]  /*57ff0*/  IMAD R74, R12.reuse, -0x7af74000, R10.reuse ;  /* 0x8508c0000c4a7824 */ /* 0x140fe200078e020a */
[----:B------:R-:W-:Y:S01]  /*58000*/  IADD3.X R83, PT, PT, RZ, RZ, RZ, P0, !PT ;  /* 0x000000ffff537210 */ /* 0x000fe200007fe4ff */
[----:B------:R-:W-:Y:S01]  /*58010*/  IMAD.WIDE.U32 R50, P0, R12, -0x7af74000, R10 ;  /* 0x8508c0000c327825 */ /* 0x000fe2000780000a */
[----:B------:R-:W-:-:S02]  /*58020*/  IADD3.X R24, P1, PT, R81, R16, RZ, P1, !PT ;  /* 0x0000001051187210 */ /* 0x000fc40000f3e4ff */
[----:B------:R-:W-:Y:S01]  /*58030*/  IADD3.X R16, P3, PT, R31, R52, RZ, P3, !PT ;  /* 0x000000341f107210 */ /* 0x000fe20001f7e4ff */
[----:B------:R-:W-:Y:S01]  /*58040*/  IMAD.IADD R31, R71, 0x1, R41 ;  /* 0x00000001471f7824 */ /* 0x000fe200078e0229 */
[C---:B------:R-:W-:Y:S01]  /*58050*/  IADD3 RZ, P5, PT, R75.reuse, R50, RZ ;  /* 0x000000324bff7210 */ /* 0x040fe20007fbe0ff */
[----:B------:R-:W-:Y:S01]  /*58060*/  IMAD.X R41, RZ, RZ, RZ, P0 ;  /* 0x000000ffff297224 */ /* 0x000fe200000e06ff */
[----:B------:R-:W-:Y:S01]  /*58070*/  IADD3 RZ, P0, PT, R16, R40, RZ ;  /* 0x0000002810ff7210 */ /* 0x000fe20007f1e0ff */
[----:B------:R-:W-:Y:S02]  /*58080*/  IMAD.IADD R36, R75, 0x1, R74 ;  /* 0x000000014b247824 */ /* 0x000fe400078e024a */
[----:B------:R-:W-:Y:S02]  /*58090*/  IMAD.MOV.U32 R40, RZ, RZ, R51 ;  /* 0x000000ffff287224 */ /* 0x000fe400078e0033 */
[----:B------:R-:W-:Y:S01]  /*580a0*/  IMAD.WIDE.U32 R46, R32, 0x17c510ea, R46 ;  /* 0x17c510ea202e7825 */ /* 0x000fe200078e002e */
[----:B------:R-:W-:-:S02]  /*580b0*/  IADD3.X R32, P1, PT, R83, R17, RZ, P1, !PT ;  /* 0x0000001153207210 */ /* 0x000fc40000f3e4ff */
[----:B------:R-:W-:Y:S01]  /*580c0*/  IADD3.X R17, P3, PT, R48, R69, RZ, P3, !PT ;  /* 0x0000004530117210 */ /* 0x000fe20001f7e4ff */
[----:B------:R-:W-:Y:S01]  /*580d0*/  IMAD.WIDE.U32.X R40, R13, -0x7af74000, R40, P5 ;  /* 0x8508c0000d287825 */ /* 0x000fe200028e0428 */
[----:B------:R-:W-:Y:S02]  /*580e0*/  IADD3.X RZ, P4, PT, R79, R36, RZ, P4, !PT ;  /* 0x000000244fff7210 */ /* 0x000fe4000279e4ff */
[----:B------:R-:W-:Y:S01]  /*580f0*/  IADD3.X RZ, P0, PT, R17, R31, RZ, P0, !PT ;  /* 0x0000001f11ff7210 */ /* 0x000fe2000071e4ff */
[----:B------:R-:W-:Y:S01]  /*58100*/  IMAD.WIDE.U32 R10, R13, 0x30000000, RZ ;  /* 0x300000000d0a7825 */ /* 0x000fe200078e00ff */
[----:B------:R-:W-:Y:S02]  /*58110*/  IADD3.X R31, P4, PT, RZ, R40, RZ, P4, !PT ;  /* 0x00000028ff1f7210 */ /* 0x000fe4000279e4ff */
[----:B------:R-:W-:Y:S01]  /*58120*/  IADD3.X R69, P3, PT, RZ, RZ, RZ, P3, !PT ;  /* 0x000000ffff457210 */ /* 0x000fe20001f7e4ff */
[C-C-:B------:R-:W-:Y:S01]  /*58130*/  IMAD R77, R12.reuse, 0x170b5d44, R10.reuse ;  /* 0x170b5d440c4d7824 */ /* 0x140fe200078e020a */
[----:B------:R-:W-:Y:S01]  /*58140*/  IADD3.X R40, P4, PT, RZ, R41, RZ, P4, !PT ;  /* 0x00000029ff287210 */ /* 0x000fe2000279e4ff */
[----:B------:R-:W-:-:S04]  /*58150*/  IMAD.WIDE.U32 R52, P5, R12, 0x170b5d44, R10 ;  /* 0x170b5d440c347825 */ /* 0x000fc800078a000a */
[----:B------:R-:W-:Y:S01]  /*58160*/  IMAD.WIDE.U32 R10, R6, -0x45f6b800, R66 ;  /* 0xba094800060a7825 */ /* 0x000fe200078e0042 */
[----:B------:R-:W-:-:S03]  /*58170*/  IADD3.X R67, P0, PT, R69, R42, RZ, P0, !PT ;  /* 0x0000002a45437210 */ /* 0x000fc6000071e4ff */
[----:B------:R-:W-:Y:S01]  /*58180*/  IMAD.WIDE.U32 R48, R12, 0x30000000, RZ ;  /* 0x300000000c307825 */ /* 0x000fe200078e00ff */
[----:B------:R-:W-:Y:S02]  /*58190*/  IADD3 R11, PT, PT, R11, R101, RZ ;  /* 0x000000650b0b7210 */ /* 0x000fe40007ffe0ff */
[----:B------:R-:W-:Y:S01]  /*581a0*/  IADD3.X R10, P4, PT, R31, R10, RZ, P4, !PT ;  /* 0x0000000a1f0a7210 */ /* 0x000fe2000279e4ff */
        /* <DEDUP_REMOVED lines=10> */
[----:B------:R-:W-:Y:S01]  /*58250*/  IMAD.WIDE.U32.X R40, R13, 0x170b5d44, R50, P3 ;  /* 0x170b5d440d287825 */ /* 0x000fe200018e0432 */
[----:B------:R-:W-:-:S02]  /*58260*/  IADD3.X RZ, P5, PT, R11, R31, RZ, P5, !PT ;  /* 0x0000001f0bff7210 */ /* 0x000fc40002fbe4ff */
[----:B------:R-:W-:Y:S01]  /*58270*/  IADD3.X R31, P4, PT, RZ, RZ, RZ, P4, !PT ;  /* 0x000000ffff1f7210 */ /* 0x000fe2000279e4ff */
[----:B------:R-:W-:Y:S01]  /*58280*/  IMAD.IADD R43, R7, 0x1, R39 ;  /* 0x00000001072b7824 */ /* 0x000fe200078e0227 */
[----:B------:R-:W-:Y:S01]  /*58290*/  IADD3 RZ, P3, PT, R36, R38, RZ ;  /* 0x0000002624ff7210 */ /* 0x000fe20007f7e0ff */
[----:B------:R-:W-:Y:S01]  /*582a0*/  IMAD.WIDE.U32 R38, R13, -0x45f6b800, RZ ;  /* 0xba0948000d267825 */ /* 0x000fe200078e00ff */
[----:B------:R-:W-:Y:S02]  /*582b0*/  IADD3.X R31, P5, PT, R31, R40, RZ, P5, !PT ;  /* 0x000000281f1f7210 */ /* 0x000fe40002fbe4ff */
[----:B------:R-:W-:Y:S01]  /*582c0*/  IADD3.X R37, P0, PT, R42, R37, RZ, P0, !PT ;  /* 0x000000252a257210 */ /* 0x000fe2000071e4ff */
[----:B------:R-:W-:Y:S01]  /*582d0*/  IMAD.X R40, RZ, RZ, RZ, P4 ;  /* 0x000000ffff287224 */ /* 0x000fe200020e06ff */
[----:B------:R-:W-:Y:S01]  /*582e0*/  IADD3.X R53, P1, PT, R24, R85, RZ, P1, !PT ;  /* 0x0000005518357210 */ /* 0x000fe20000f3e4ff */
[----:B------:R-:W-:Y:S01]  /*582f0*/  IMAD.WIDE.U32 R16, R6, 0xf5138f, R16 ;  /* 0x00f5138f06107825 */ /* 0x000fe200078e0010 */
[----:B------:R-:W-:-:S02]  /*58300*/  IADD3.X RZ, P3, PT, R37, R43, RZ, P3, !PT ;  /* 0x0000002b25ff7210 */ /* 0x000fc40001f7e4ff */
[----:B------:R-:W-:Y:S01]  /*58310*/  IADD3.X R47, P0, PT, RZ, RZ, RZ, P0, !PT ;  /* 0x000000ffff2f7210 */ /* 0x000fe2000071e4ff */
[--C-:B------:R-:W-:Y:S01]  /*58320*/  IMAD R75, R12, 0x1ef3622f, R38.reuse ;  /* 0x1ef3622f0c4b7824 */ /* 0x100fe200078e0226 */
[----:B------:R-:W-:Y:S01]  /*58330*/  IADD3.X R24, P5, PT, R40, R41, RZ, P5, !PT ;  /* 0x0000002928187210 */ /* 0x000fe20002fbe4ff */
[----:B------:R-:W-:Y:S01]  /*58340*/  IMAD.WIDE.U32 R42, P4, R12, 0x1ef3622f, R38 ;  /* 0x1ef3622f0c2a7825 */ /* 0x000fe20007880026 */
[----:B------:R-:W-:Y:S02]  /*58350*/  IADD3.X R51, P1, PT, R32, R87, RZ, P1, !PT ;  /* 0x0000005720337210 */ /* 0x000fe40000f3e4ff */
[----:B------:R-:W-:Y:S01]  /*58360*/  IADD3.X R16, P5, PT, R31, R16, RZ, P5, !PT ;  /* 0x000000101f107210 */ /* 0x000fe20002fbe4ff */
[----:B------:R-:W-:Y:S01]  /*58370*/  IMAD.WIDE.U32 R38, R12, -0x45f6b800, RZ ;  /* 0xba0948000c267825 */ /* 0x000fe200078e00ff */
[----:B------:R-:W-:-:S03]  /*58380*/  IADD3.X R31, P3, PT, R47, R34, RZ, P3, !PT ;  /* 0x000000222f1f7210 */ /* 0x000fc60001f7e4ff */
[----:B------:R-:W-:Y:S02]  /*58390*/  IMAD.IADD R71, R17, 0x1, R71 ;  /* 0x0000000111477824 */ /* 0x000fe400078e0247 */
[----:B------:R-:W-:Y:S01]  /*583a0*/  IMAD.X R17, RZ, RZ, RZ, P0 ;  /* 0x000000ffff117224 */ /* 0x000fe200000e06ff */
[----:B------:R-:W-:Y:S01]  /*583b0*/  IADD3.X R32, P0, PT, R53, R28, RZ, P1, !PT ;  /* 0x0000001c35207210 */ /* 0x000fe20000f1e4ff */
[----:B------:R-:W-:Y:S01]  /*583c0*/  IMAD.X R41, RZ, RZ, RZ, P4 ;  /* 0x000000ffff297224 */ /* 0x000fe200020e06ff */
[----:B------:R-:W-:Y:S01]  /*583d0*/  IADD3 RZ, P4, PT, R42, R39, RZ ;  /* 0x000000272aff7210 */ /* 0x000fe20007f9e0ff */
[----:B------:R-:W-:Y:S01]  /*583e0*/  IMAD.MOV.U32 R40, RZ, RZ, R43 ;  /* 0x000000ffff287224 */ /* 0x000fe200078e002b */
[----:B------:R-:W-:Y:S01]  /*583f0*/  IADD3.X R28, P3, PT, R17, R35, RZ, P3, !PT ;  /* 0x00000023111c7210 */ /* 0x000fe20001f7e4ff */
[----:B------:R-:W-:Y:S01]  /*58400*/  IMAD.WIDE.U32 R34, R189, R213, RZ ;  /* 0x000000d5bd227225 */ /* 0x000fe200078e00ff */
[----:B------:R-:W-:Y:S02]  /*58410*/  IADD3.X R17, P5, PT, R24, R71, RZ, P5, !PT ;  /* 0x0000004718117210 */ /* 0x000fe40002fbe4ff */
[----:B------:R-:W-:Y:S01]  /*58420*/  IADD3 R43, PT, PT, R75, R39, RZ ;  /* 0x000000274b2b7210 */ /* 0x000fe20007ffe0ff */
[----:B------:R-:W-:Y:S01]  /*58430*/  IMAD.WIDE.U32.X R40, R13, 0x1ef3622f, R40, P4 ;  /* 0x1ef3622f0d287825 */ /* 0x000fe200020e0428 */
[----:B------:R-:W-:-:S02]  /*58440*/  IADD3 RZ, P4, PT, R16, R38, RZ ;  /* 0x0000002610ff7210 */ /* 0x000fc40007f9e0ff */
[----:B------:R-:W-:Y:S01]  /*58450*/  IADD3.X R39, P0, PT, R51, R8, RZ, P0, !PT ;  /* 0x0000000833277210 */ /* 0x000fe2000071e4ff */
[C---:B------:R-:W-:Y:S01]  /*58460*/  IMAD.WIDE.U32 R36, R6.reuse, 0x6ca1493b, R36 ;  /* 0x6ca1493b06247825 */ /* 0x040fe200078e0024 */
[----:B------:R-:W-:Y:S02]  /*58470*/  IADD3.X R38, P3, PT, R31, R32, RZ, P3, !PT ;  /* 0x000000201f267210 */ /* 0x000fe40001f7e4ff */
[----:B------:R-:W-:Y:S01]  /*58480*/  IADD3.X R49, P5, PT, RZ, RZ, RZ, P5, !PT ;  /* 0x000000ffff317210 */ /* 0x000fe20002fbe4ff */
[----:B------:R-:W-:Y:S01]  /*58490*/  IMAD R69, R6, 0x1ae3a46, R30 ;  /* 0x01ae3a4606457824 */ /* 0x000fe200078e021e */
[----:B------:R-:W-:Y:S01]  /*584a0*/  IADD3.X RZ, P4, PT, R17, R43, RZ, P4, !PT ;  /* 0x0000002b11ff7210 */ /* 0x000fe2000279e4ff */
[----:B------:R-:W-:Y:S01]  /*584b0*/  IMAD.WIDE.U32 R42, R13, 0xf5138f, RZ ;  /* 0x00f5138f0d2a7825 */ /* 0x000fe200078e00ff */
[----:B------:R-:W-:Y:S02]  /*584c0*/  IADD3.X R39, P3, PT, R28, R39, RZ, P3, !PT ;  /* 0x000000271c277210 */ /* 0x000fe40001f7e4ff */
[----:B------:R-:W-:Y:S01]  /*584d0*/  IADD3.X R49, P4, PT, R49, R40, RZ, P4, !PT ;  /* 0x0000002831317210 */ /* 0x000fe2000279e4ff */
[----:B------:R-:W-:Y:S01]  /*584e0*/  IMAD.X R31, RZ, RZ, RZ, P5 ;  /* 0x000000ffff1f7224 */ /* 0x000fe200028e06ff */
[----:B------:R-:W-:Y:S01]  /*584f0*/  IADD3.X R53, P3, PT, RZ, RZ, RZ, P3, !PT ;  /* 0x000000ffff357210 */ /* 0x000fe20001f7e4ff */
[----:B------:R-:W-:Y:S01]  /*58500*/  IMAD.WIDE.U32 R34, P5, R213, R189, R34 ;  /* 0x000000bdd5227225 */ /* 0x000fe200078a0022 */
[----:B------:R-:W-:-:S02]  /*58510*/  IADD3.X R28, P1, PT, RZ, RZ, RZ, P1, !PT ;  /* 0x000000ffff1c7210 */ /* 0x000fc40000f3e4ff */
[----:B------:R-:W-:Y:S01]  /*58520*/  IADD3.X R8, P4, PT, R31, R41, RZ, P4, !PT ;  /* 0x000000291f087210 */ /* 0x000fe2000279e4ff */
[----:B------:R-:W-:Y:S01]  /*58530*/  IMAD.X R67, RZ, RZ, RZ, P3 ;  /* 0x000000ffff437224 */ /* 0x000fe200018e06ff */
[----:B------:R-:W-:Y:S01]  /*58540*/  IADD3 RZ, P3, PT, R38, R26, RZ ;  /* 0x0000001a26ff7210 */ /* 0x000fe20007f7e0ff */
[----:B------:R-:W-:Y:S01]  /*58550*/  IMAD.IADD R7, R37, 0x1, R7 ;  /* 0x0000000125077824 */ /* 0x000fe200078e0207 */
[----:B------:R-:W-:Y:S01]  /*58560*/  IADD3.X R26, P4, PT, R49, R36, RZ, P4, !PT ;  /* 0x00000024311a7210 */ /* 0x000fe2000279e4ff */
[----:B------:R-:W-:Y:S02]  /*58570*/  IMAD.X R31, RZ, RZ, RZ, P5 ;  /* 0x000000ffff1f7224 */ /* 0x000fe400028e06ff */
[----:B------:R-:W-:Y:S01]  /*58580*/  IMAD.IADD R51, R69, 0x1, R27 ;  /* 0x0000000145337824 */ /* 0x000fe200078e021b */
[----:B------:R-:W-:Y:S01]  /*58590*/  IADD3.X R27, P4, PT, R8, R7, RZ, P4, !PT ;  /* 0x00000007081b7210 */ /* 0x000fe2000279e4ff */
[----:B------:R-:W-:Y:S01]  /*585a0*/  IMAD.WIDE.U32 R46, P5, R12, 0x1a22d9f3, R42 ;  /* 0x1a22d9f30c2e7825 */ /* 0x000fe200078a002a */
[----:B------:R-:W-:-:S02]  /*585b0*/  SHF.L.W.U32.HI R7, R33, 0x1, R22 ;  /* 0x0000000121077819 */ /* 0x000fc40000010e16 */
[----:B------:R-:W-:Y:S01]  /*585c0*/  IADD3.X RZ, P3, PT, R39, R51, RZ, P3, !PT ;  /* 0x0000003327ff7210 */ /* 0x000fe20001f7e4ff */
[C---:B------:R-:W-:Y:S01]  /*585d0*/  IMAD.WIDE.U32 R40, R12.reuse, 0xf5138f, RZ ;  /* 0x00f5138f0c287825 */ /* 0x040fe200078e00ff */
[----:B------:R-:W-:Y:S02]  /*585e0*/  IADD3.X R51, P4, PT, RZ, RZ, RZ, P4, !PT ;  /* 0x000000ffff337210 */ /* 0x000fe4000279e4ff */
[----:B------:R-:W-:Y:S01]  /*585f0*/  IADD3.X R8, P3, PT, R53, R14, RZ, P3, !PT ;  /* 0x0000000e35087210 */ /* 0x000fe20001f7e4ff */
[----:B------:R-:W-:Y:S01]  /*58600*/  IMAD R71, R12, 0x1a22d9f3, R42 ;  /* 0x1a22d9f30c477824 */ /* 0x000fe200078e022a */
[----:B------:R-:W-:Y:S01]  /*58610*/  SHF.L.W.U32.HI R22, R22, 0x1, R9 ;  /* 0x0000000116167819 */ /* 0x000fe20000010e09 */
[----:B------:R-:W-:Y:S01]  /*58620*/  IMAD.X R43, RZ, RZ, RZ, P5 ;  /* 0x000000ffff2b7224 */ /* 0x000fe200028e06ff */
[----:B------:R-:W-:Y:S01]  /*58630*/  IADD3 RZ, P5, PT, R46, R41, RZ ;  /* 0x000000292eff7210 */ /* 0x000fe20007fbe0ff */
[----:B------:R-:W-:Y:S01]  /*58640*/  IMAD.MOV.U32 R42, RZ, RZ, R47 ;  /* 0x000000ffff2a7224 */ /* 0x000fe200078e002f */
[----:B------:R-:W-:Y:S01]  /*58650*/  IADD3.X R24, P3, PT, R67, R15, RZ, P3, !PT ;  /* 0x0000000f43187210 */ /* 0x000fe20001f7e4ff */
[----:B------:R-:W-:-:S04]  /*58660*/  IMAD.WIDE.U32 R46, R13, 0x6ca1493b, RZ ;  /* 0x6ca1493b0d2e7825 */ /* 0x000fc800078e00ff */
[----:B------:R-:W-:Y:S01]  /*58670*/  IMAD.IADD R79, R71, 0x1, R41 ;  /* 0x00000001474f7824 */ /* 0x000fe200078e0229 */
[----:B------:R-:W-:Y:S01]  /*58680*/  IADD3.X R41, PT, PT, RZ, RZ, RZ, P4, !PT ;  /* 0x000000ffff297210 */ /* 0x000fe200027fe4ff */
[----:B------:R-:W-:Y:S01]  /*58690*/  IMAD.WIDE.U32.X R42, R13, 0x1a22d9f3, R42, P5 ;  /* 0x1a22d9f30d2a7825 */ /* 0x000fe200028e042a */
[----:B------:R-:W-:-:S03]  /*586a0*/  IADD3 RZ, P4, PT, R26, R40, RZ ;  /* 0x000000281aff7210 */ /* 0x000fc60007f9e0ff */
[----:B------:R-:W-:Y:S01]  /*586b0*/  IMAD.WIDE.U32 R36, R213, R213, RZ ;  /* 0x000000d5d5247225 */ /* 0x000fe200078e00ff */
[----:B------:R-:W-:-:S03]  /*586c0*/  IADD3.X RZ, P4, PT, R27, R79, RZ, P4, !PT ;  /* 0x0000004f1bff7210 */ /* 0x000fc6000279e4ff */
[----:B------:R-:W-:Y:S01]  /*586d0*/  IMAD.WIDE.U32 R48, P5, R12, -0x39c4fa40, R46 ;  /* 0xc63b05c00c307825 */ /* 0x000fe200078a002e */
[----:B------:R-:W-:-:S03]  /*586e0*/  IADD3.X R30, P2, PT, R7, R36, RZ, P2, !PT ;  /* 0x00000024071e7210 */ /* 0x000fc6000175e4ff */
[----:B------:R-:W-:Y:S01]  /*586f0*/  IMAD.X R33, RZ, RZ, RZ, P5 ;  /* 0x000000ffff217224 */ /* 0x000fe200028e06ff */
[----:B------:R-:W-:Y:S01]  /*58700*/  IADD3 R47, P5, PT, R37, R34, RZ ;  /* 0x00000022252f7210 */ /* 0x000fe20007fbe0ff */
[----:B------:R-:W-:Y:S01]  /*58710*/  IMAD.WIDE.U32 R6, R6, 0x17c510ea, R38 ;  /* 0x17c510ea06067825 */ /* 0x000fe200078e0026 */
[----:B------:R-:W-:Y:S02]  /*58720*/  IADD3.X R37, P4, PT, R51, R42, RZ, P4, !PT ;  /* 0x0000002a33257210 */ /* 0x000fe4000279e4ff */
[----:B------:R-:W-:Y:S01]  /*58730*/  IADD3.X R39, P0, PT, RZ, R28, RZ, P0, !PT ;  /* 0x0000001cff277210 */ /* 0x000fe2000071e4ff */
[----:B------:R-:W-:Y:S01]  /*58740*/  IMAD.WIDE.U32 R14, R12, 0x6ca1493b, RZ ;  /* 0x6ca1493b0c0e7825 */ /* 0x000fe200078e00ff */
[----:B------:R-:W-:Y:S02]  /*58750*/  IADD3.X R42, P4, PT, R41, R43, RZ, P4, !PT ;  /* 0x0000002b292a7210 */ /* 0x000fe4000279e4ff */
[----:B------:R-:W-:Y:S01]  /*58760*/  IADD3.X R43, P3, PT, R8, R39, RZ, P3, !PT ;  /* 0x00000027082b7210 */ /* 0x000fe20001f7e4ff */
[----:B------:R-:W-:Y:S01]  /*58770*/  IMAD R51, R12, -0x39c4fa40, R46 ;  /* 0xc63b05c00c337824 */ /* 0x000fe200078e022e */
[----:B------:R-:W-:Y:S01]  /*58780*/  IADD3.X R6, P4, PT, R37, R6, RZ, P4, !PT ;  /* 0x0000000625067210 */ /* 0x000fe2000279e4ff */
[----:B------:R-:W-:Y:S01]  /*58790*/  IMAD.IADD R7, R7, 0x1, R69 ;  /* 0x0000000107077824 */ /* 0x000fe200078e0245 */
[----:B------:R-:W-:Y:S01]  /*587a0*/  IADD3.X R39, PT, PT, RZ, RZ, RZ, P0, P1 ;  /* 0x000000ffff277210 */ /* 0x000fe200007e24ff */
[----:B------:R-:W-:Y:S01]  /*587b0*/  IMAD.MOV.U32 R32, RZ, RZ, R49 ;  /* 0x000000ffff207224 */ /* 0x000fe200078e0031 */
        /* <DEDUP_REMOVED lines=20> */
[----:B------:R-:W-:Y:S01]  /*58900*/  IMAD.MOV.U32 R30, RZ, RZ, R35 ;  /* 0x000000ffff1e7224 */ /* 0x000fe200078e0023 */
[----:B------:R-:W-:Y:S01]  /*58910*/  IADD3.X R14, P0, PT, R14, R43, RZ, P0, !PT ;  /* 0x0000002b0e0e7210 */ /* 0x000fe2000071e4ff */
[----:B------:R-:W-:Y:S01]  /*58920*/  IMAD.WIDE.U32 R10, R12, 0x30000000, R10 ;  /* 0x300000000c0a7825 */ /* 0x000fe200078e000a */
[----:B------:R-:W-:-:S03]  /*58930*/  IADD3.X R8, P1, PT, R8, R47, RZ, P1, !PT ;  /* 0x0000002f08087210 */ /* 0x000fc60000f3e4ff */
[----:B------:R-:W-:Y:S01]  /*58940*/  IMAD.WIDE.U32.X R36, R13, 0x1ae3a46, R36, P4 ;  /* 0x01ae3a460d247825 */ /* 0x000fe200020e0424 */
[----:B------:R-:W-:Y:S02]  /*58950*/  IADD3 RZ, P4, PT, R14, R32, RZ ;  /* 0x000000200eff7210 */ /* 0x000fe40007f9e0ff */
[----:B------:R-:W-:Y:S01]  /*58960*/  IADD3.X R15, P0, PT, R15, R8, RZ, P0, !PT ;  /* 0x000000080f0f7210 */ /* 0x000fe2000071e4ff */
[----:B------:R-:W-:Y:S02]  /*58970*/  IMAD.IADD R13, R49, 0x1, R33 ;  /* 0x00000001310d7824 */ /* 0x000fe400078e0221 */
[----:B------:R-:W-:-:S03]  /*58980*/  IMAD.WIDE.U32.X R30, R189, R189, R30, P5 ;  /* 0x000000bdbd1e7225 */ /* 0x000fc600028e041e */
[----:B------:R-:W-:Y:S01]  /*58990*/  IADD3.X RZ, P4, PT, R15, R13, RZ, P4, !PT ;  /* 0x0000000d0fff7210 */ /* 0x000fe2000279e4ff */
[C---:B------:R-:W-:Y:S01]  /*589a0*/  IMAD.WIDE.U32 R16, R12.reuse, -0x45f6b800, R16 ;  /* 0xba0948000c107825 */ /* 0x040fe200078e0010 */
[----:B------:R-:W-:Y:S02]  /*589b0*/  IADD3.X R13, P0, PT, RZ, RZ, RZ, P0, !PT ;  /* 0x000000ffff0d7210 */ /* 0x000fe4000071e4ff */
[----:B------:R-:W-:Y:S01]  /*589c0*/  LEA.HI.X R33, P2, R9, R30, RZ, 0x1, P2 ;  /* 0x0000001e09217211 */ /* 0x000fe20001050cff */
[C---:B------:R-:W-:Y:S01]  /*589d0*/  IMAD.WIDE.U32 R26, R12.reuse, 0xf5138f, R26 ;  /* 0x00f5138f0c1a7825 */ /* 0x040fe200078e001a */
[----:B------:R-:W-:Y:S02]  /*589e0*/  IADD3.X R8, P4, PT, R13, R36, RZ, P4, !PT ;  /* 0x000000240d087210 */ /* 0x000fe4000279e4ff */
[----:B------:R-:W-:Y:S01]  /*589f0*/  IADD3.X R36, PT, PT, RZ, RZ, RZ, P0, !PT ;  /* 0x000000ffff247210 */ /* 0x000fe200007fe4ff */
[----:B------:R-:W-:Y:S01]  /*58a00*/  IMAD.WIDE.U32 R6, R12, 0x6ca1493b, R6 ;  /* 0x6ca1493b0c067825 */ /* 0x000fe200078e0006 */
[----:B------:R-:W-:-:S02]  /*58a10*/  IADD3.X R13, P3, PT, RZ, RZ, RZ, P3, !PT ;  /* 0x000000ffff0d7210 */ /* 0x000fc40001f7e4ff */
[----:B------:R-:W-:Y:S01]  /*58a20*/  IADD3.X R36, P0, PT, R36, R37, RZ, P4, !PT ;  /* 0x0000002524247210 */ /* 0x000fe2000271e4ff */
[----:B------:R-:W-:Y:S02]  /*58a30*/  IMAD.IADD R71, R27, 0x1, R71 ;  /* 0x000000011b477824 */ /* 0x000fe400078e0247 */
[----:B------:R-:W-:Y:S01]  /*58a40*/  IMAD.IADD R75, R17, 0x1, R75 ;  /* 0x00000001114b7824 */ /* 0x000fe200078e024b */
[----:B------:R-:W-:Y:S01]  /*58a50*/  IADD3.X R8, P1, P0, R8, RZ, R13, P0, P1 ;  /* 0x000000ff08087210 */ /* 0x000fe2000002240d */
[----:B------:R-:W-:Y:S01]  /*58a60*/  IMAD.X R13, RZ, RZ, RZ, P3 ;  /* 0x000000ffff0d7224 */ /* 0x000fe200018e06ff */
[----:B------:R-:W-:Y:S01]  /*58a70*/  MOV R37, R71 ;  /* 0x0000004700257202 */ /* 0x000fe20000000f00 */
[----:B------:R-:W-:Y:S02]  /*58a80*/  IMAD.IADD R51, R7, 0x1, R51 ;  /* 0x0000000107337824 */ /* 0x000fe400078e0233 */
[----:B------:R-:W-:Y:S01]  /*58a90*/  IMAD.IADD R41, R11, 0x1, R77 ;  /* 0x000000010b297824 */ /* 0x000fe200078e024d */
        /* <DEDUP_REMOVED lines=82> */
.L_x_864:
[----:B------:R-:W-:Y:S05]  /*58fc0*/  BSYNC.RELIABLE B3 ;  /* 0x0000000000037941 */ /* 0x000fea0003800100 */
.L_x_863:
        /* <DEDUP_REMOVED lines=12> */
.L_x_862:
[----:B------:R-:W-:Y:S05]  /*59090*/  BSYNC.RECONVERGENT B2 ;  /* 0x0000000000027941 */ /* 0x000fea0003800200 */
.L_x_861:
        /* <DEDUP_REMOVED lines=37> */
.L_x_868:
[----:B------:R-:W-:Y:S05]  /*592f0*/  BSYNC.RELIABLE B3 ;  /* 0x0000000000037941 */ /* 0x000fea0003800100 */
.L_x_867:
        /* <DEDUP_REMOVED lines=12> */
.L_x_866:
[----:B------:R-:W-:Y:S05]  /*593c0*/  BSYNC.RECONVERGENT B2 ;  /* 0x0000000000027941 */ /* 0x000fea0003800200 */
.L_x_865:
        /* <DEDUP_REMOVED lines=49> */
.L_x_872:
[----:B------:R-:W-:Y:S05]  /*596e0*/  BSYNC.RELIABLE B3 ;  /* 0x0000000000037941 */ /* 0x000fea0003800100 */
.L_x_871:
        /* <DEDUP_REMOVED lines=12> */
.L_x_870:
[----:B------:R-:W-:Y:S05]  /*597b0*/  BSYNC.RECONVERGENT B2 ;  /* 0x0000000000027941 */ /* 0x000fea0003800200 */
.L_x_869:
[----:B------:R-:W-:Y:S01]  /*597c0*/  IADD3 R6, P0, PT, R130, R130, RZ ;  /* 0x0000008282067210 */ /* 0x000fe20007f1e0ff */
[----:B------:R-:W-:Y:S03]  /*597d0*/  BSSY.RECONVERGENT B2, `(.L_x_873) ;  /* 0x0000073000027945 */ /* 0x000fe60003800200 */
[----:B------:R-:W-:Y:S02]  /*597e0*/  IADD3.X R7, P1, PT, R125, R125, RZ, P0, !PT ;  /* 0x0000007d7d077210 */ /* 0x000fe4000073e4ff */
[----:B------:R-:W-:Y:S02]  /*597f0*/  IADD3 R40, P0, PT, R40, -R29, RZ ;  /* 0x8000001d28287210 */ /* 0x000fe40007f1e0ff */
[----:B------:R-:W-:Y:S02]  /*59800*/  IADD3.X R128, P1, PT, R128, R128, RZ, P1, !PT ;  /* 0x0000008080807210 */ /* 0x000fe40000f3e4ff */
[----:B------:R-:W-:-:S02]  /*59810*/  IADD3.X R41, P0, PT, R41, ~R18, RZ, P0, !PT ;  /* 0x8000001229297210 */ /* 0x000fc4000071e4ff */
[----:B------:R-:W-:Y:S01]  /*59820*/  IADD3.X R123, P1, PT, R123, R123, RZ, P1, !PT ;  /* 0x0000007b7b7b7210 */ /* 0x000fe20000f3e4ff */
[----:B------:R-:W-:Y:S01]  /*59830*/  IMAD.MOV.U32 R8, RZ, RZ, R128 ;  /* 0x000000ffff087224 */ /* 0x000fe200078e0080 */
        /* <DEDUP_REMOVED lines=10> */
[----:B------:R-:W-:Y:S02]  /*598e0*/  IADD3.X R119, P1, PT, R119, R119, RZ, P1, !PT ;  /* 0x0000007777777210 */ /* 0x000fe40000f3e4ff */
        /* <DEDUP_REMOVED lines=8> */
[----:B------:R-:W-:Y:S01]  /*59970*/  IMAD.MOV.U32 R15, RZ, RZ, R117 ;  /* 0x000000ffff0f7224 */ /* 0x000fe200078e0075 */
[----:B------:R-:W-:Y:S02]  /*59980*/  IADD3.X R33, P2, PT, R33, ~R174, RZ, P0, !PT ;  /* 0x800000ae21217210 */ /* 0x000fe4000075e4ff */
[----:B------:R-:W-:Y:S01]  /*59990*/  ISETP.GE.U32.AND P0, PT, R72, 0x17c510ea, PT ;  /* 0x17c510ea4800780c */ /* 0x000fe20003f06070 */
[----:B------:R-:W-:Y:S01]  /*599a0*/  IMAD.X R116, R116, 0x1, R116, P1 ;  /* 0x0000000174747824 */ /* 0x000fe200008e0674 */
[----:B------:R-:W-:Y:S01]  /*599b0*/  IADD3.X R30, P1, PT, R30, ~R21, RZ, P2, !PT ;  /* 0x800000151e1e7210 */ /* 0x000fe2000173e4ff */
[----:B------:R-:W-:Y:S01]  /*599c0*/  IMAD.MOV.U32 R16, RZ, RZ, R72 ;  /* 0x000000ffff107224 */ /* 0x000fe200078e0048 */
[----:B------:R-:W-:Y:S01]  /*599d0*/  MOV R12, R124 ;  /* 0x0000007c000c7202 */ /* 0x000fe20000000f00 */
[----:B------:R-:W-:Y:S01]  /*599e0*/  IMAD.MOV.U32 R17, RZ, RZ, R116 ;  /* 0x000000ffff117224 */ /* 0x000fe200078e0074 */
[----:B------:R-:W-:Y:S01]  /*599f0*/  ISETP.GE.U32.AND.EX P0, PT, R116, 0x1ae3a46, PT, P0 ;  /* 0x01ae3a467400780c */ /* 0x000fe20003f06100 */
[----:B------:R-:W-:-:S12]  /*59a00*/  IMAD.X R31, R31, 0x1, ~R218, P1 ;  /* 0x000000011f1f7824 */ /* 0x000fd800008e0eda */
        /* <DEDUP_REMOVED lines=66> */
.L_x_876:
[----:B------:R-:W-:Y:S05]  /*59e30*/  BSYNC.RELIABLE B3 ;  /* 0x0000000000037941 */ /* 0x000fea0003800100 */
.L_x_875:
        /* <DEDUP_REMOVED lines=12> */
.L_x_874:
[----:B------:R-:W-:Y:S05]  /*59f00*/  BSYNC.RECONVERGENT B2 ;  /* 0x0000000000027941 */ /* 0x000fea0003800200 */
.L_x_873:
        /* <DEDUP_REMOVED lines=91> */
.L_x_880:
[----:B------:R-:W-:Y:S05]  /*5a4c0*/  BSYNC.RELIABLE B3 ;  /* 0x0000000000037941 */ /* 0x000fea0003800100 */
.L_x_879:
        /* <DEDUP_REMOVED lines=12> */
.L_x_878:
[----:B------:R-:W-:Y:S05]  /*5a590*/  BSYNC.RECONVERGENT B2 ;  /* 0x0000000000027941 */ /* 0x000fea0003800200 */
.L_x_877:
        /* <DEDUP_REMOVED lines=91> */
.L_x_884:
[----:B------:R-:W-:Y:S05]  /*5ab50*/  BSYNC.RELIABLE B3 ;  /* 0x0000000000037941 */ /* 0x000fea0003800100 */
.L_x_883:
        /* <DEDUP_REMOVED lines=12> */
.L_x_882:
[----:B------:R-:W-:Y:S05]  /*5ac20*/  BSYNC.RECONVERGENT B2 ;  /* 0x0000000000027941 */ /* 0x000fea0003800200 */
.L_x_881:
        /* <DEDUP_REMOVED lines=37> */
.L_x_888:
[----:B------:R-:W-:Y:S05]  /*5ae80*/  BSYNC.RELIABLE B3 ;  /* 0x0000000000037941 */ /* 0x000fea0003800100 */
.L_x_887:
        /* <DEDUP_REMOVED lines=12> */
.L_x_886:
[----:B------:R-:W-:Y:S05]  /*5af50*/  BSYNC.RECONVERGENT B2 ;  /* 0x0000000000027941 */ /* 0x000fea0003800200 */
.L_x_885:
        /* <DEDUP_REMOVED lines=9> */
[----:B------:R-:W-:Y:S02]  /*5aff0*/  IMAD.X R53, RZ, RZ, RZ, P1 ;  /* 0x000000ffff357224 */ /* 0x000fe400008e06ff */
[----:B------:R-:W-:Y:S01]  /*5b000*/  IMAD.WIDE.U32 R42, P1, R219, R205, R28 ;  /* 0x000000cddb2a7225 */ /* 0x000fe2000782001c */
[----:B------:R-:W-:-:S03]  /*5b010*/  IADD3.X R172, P0, PT, R172, ~R37, RZ, P0, !PT ;  /* 0x80000025acac7210 */ /* 0x000fc6000071e4ff */
[----:B------:R-:W-:Y:S01]  /*5b020*/  IMAD R217, R219, R205, R28 ;  /* 0x000000cddbd97224 */ /* 0x000fe200078e021c */
[----:B------:R-:W-:Y:S01]  /*5b030*/  IADD3.X R223, P0, PT, R223, ~R34, RZ, P0, !PT ;  /* 0x80000022dfdf7210 */ /* 0x000fe2000071e4ff */
[----:B------:R-:W-:Y:S02]  /*5b040*/  IMAD.X R71, RZ, RZ, RZ, P1 ;  /* 0x000000ffff477224 */ /* 0x000fe400008e06ff */
[----:B------:R-:W-:Y:S01]  /*5b050*/  IMAD.WIDE.U32 R28, R141, R222, RZ ;  /* 0x000000de8d1c7225 */ /* 0x000fe200078e00ff */
[----:B------:R-:W-:-:S03]  /*5b060*/  IADD3.X R142, P1, PT, R20, ~R35, RZ, P0, !PT ;  /* 0x80000023148e7210 */ /* 0x000fc6000073e4ff */
[----:B------:R-:W-:Y:S01]  /*5b070*/  IMAD.WIDE.U32 R24, R193, R224, RZ ;  /* 0x000000e0c1187225 */ /* 0x000fe200078e00ff */
[----:B------:R-:W-:-:S03]  /*5b080*/  IADD3.X R212, P1, PT, R23, ~R32, RZ, P1, !PT ;  /* 0x8000002017d47210 */ /* 0x000fc60000f3e4ff */
[----:B------:R-:W-:Y:S01]  /*5b090*/  IMAD.WIDE.U32 R164, R193, R222, RZ ;  /* 0x000000dec1a47225 */ /* 0x000fe200078e00ff */
[----:B------:R-:W-:Y:S02]  /*5b0a0*/  IADD3.X R174, P1, PT, R174, ~R33, RZ, P1, !PT ;  /* 0x80000021aeae7210 */ /* 0x000fe40000f3e4ff */
[----:B------:R-:W-:Y:S01]  /*5b0b0*/  IADD3 R201, P2, PT, R25, R26, RZ ;  /* 0x0000001a19c97210 */ /* 0x000fe20007f5e0ff */
[----:B------:R-:W-:Y:S01]  /*5b0c0*/  IMAD.WIDE.U32 R28, P3, R193, R204, R28 ;  /* 0x000000ccc11c7225 */ /* 0x000fe2000786001c */
[----:B------:R-:W-:-:S03]  /*5b0d0*/  IADD3.X R214, P1, PT, R21, ~R30, RZ, P1, !PT ;  /* 0x8000001e15d67210 */ /* 0x000fc60000f3e4ff */
[----:B------:R-:W-:Y:S01]  /*5b0e0*/  IMAD.X R139, RZ, RZ, RZ, P3 ;  /* 0x000000ffff8b7224 */ /* 0x000fe200018e06ff */
[----:B------:R-:W-:Y:S01]  /*5b0f0*/  IADD3 R165, P3, PT, R165, R28, RZ ;  /* 0x0000001ca5a57210 */ /* 0x000fe20007f7e0ff */
[----:B------:R-:W-:Y:S01]  /*5b100*/  IMAD.MOV.U32 R52, RZ, RZ, R27 ;  /* 0x000000ffff347224 */ /* 0x000fe200078e001b */
[----:B------:R-:W-:Y:S01]  /*5b110*/  IADD3.X R218, PT, PT, R218, ~R31, RZ, P1, !PT ;  /* 0x8000001fdada7210 */ /* 0x000fe20000ffe4ff */
[----:B------:R-:W-:Y:S02]  /*5b120*/  IMAD.MOV.U32 R138, RZ, RZ, R29 ;  /* 0x000000ffff8a7224 */ /* 0x000fe400078e001d */
[----:B------:R-:W-:-:S04]  /*5b130*/  IMAD.WIDE.U32 R26, R141, R72, RZ ;  /* 0x000000488d1a7225 */ /* 0x000fc800078e00ff */
[----:B------:R-:W-:-:S04]  /*5b140*/  IMAD.WIDE.U32 R28, R141, R212, RZ ;  /* 0x000000d48d1c7225 */ /* 0x000fc800078e00ff */
[----:B------:R-:W-:-:S04]  /*5b150*/  IMAD.WIDE.U32 R22, R141, R223, RZ ;  /* 0x000000df8d167225 */ /* 0x000fc800078e00ff */
[----:B------:R-:W-:-:S04]  /*5b160*/  IMAD.WIDE.U32 R20, R141, R214, RZ ;  /* 0x000000d68d147225 */ /* 0x000fc800078e00ff */
[----:B------:R-:W-:-:S04]  /*5b170*/  IMAD.WIDE.U32 R26, P4, R193, R172, R26 ;  /* 0x000000acc11a7225 */ /* 0x000fc8000788001a */
[----:B------:R-:W-:-:S04]  /*5b180*/  IMAD.WIDE.U32 R28, P5, R193, R174, R28 ;  /* 0x000000aec11c7225 */ /* 0x000fc800078a001c */
[----:B------:R-:W-:Y:S02]  /*5b190*/  IMAD.X R127, RZ, RZ, RZ, P4 ;  /* 0x000000ffff7f7224 */ /* 0x000fe400020e06ff */
[----:B------:R-:W-:Y:S02]  /*5b1a0*/  IMAD.X R163, RZ, RZ, RZ, P5 ;  /* 0x000000ffffa37224 */ /* 0x000fe400028e06ff */
[----:B------:R-:W-:-:S04]  /*5b1b0*/  IMAD.WIDE.U32 R190, R193, R72, RZ ;  /* 0x00000048c1be7225 */ /* 0x000fc800078e00ff */
[----:B------:R-:W-:Y:S01]  /*5b1c0*/  IMAD.WIDE.U32 R22, P4, R193, R142, R22 ;  /* 0x0000008ec1167225 */ /* 0x000fe20007880016 */
[----:B------:R-:W-:-:S03]  /*5b1d0*/  IADD3 R173, P1, PT, R191, R26, RZ ;  /* 0x0000001abfad7210 */ /* 0x000fc60007f3e0ff */
[----:B------:R-:W-:-:S04]  /*5b1e0*/  IMAD.WIDE.U32 R156, R193, R223, RZ ;  /* 0x000000dfc19c7225 */ /* 0x000fc800078e00ff */
[----:B------:R-:W-:-:S04]  /*5b1f0*/  IMAD.WIDE.U32 R20, P5, R193, R218, R20 ;  /* 0x000000dac1147225 */ /* 0x000fc800078a0014 */
[----:B------:R-:W-:-:S04]  /*5b200*/  IMAD.WIDE.U32 R196, R193, R212, RZ ;  /* 0x000000d4c1c47225 */ /* 0x000fc800078e00ff */
[----:B------:R-:W-:-:S04]  /*5b210*/  IMAD.WIDE.U32 R192, R193, R214, RZ ;  /* 0x000000d6c1c07225 */ /* 0x000fc800078e00ff */
[----:B------:R-:W-:Y:S01]  /*5b220*/  IMAD.WIDE.U32.X R52, R141, R205, R52, P2 ;  /* 0x000000cd8d347225 */ /* 0x000fe200010e0434 */
[----:B------:R-:W-:-:S03]  /*5b230*/  IADD3 R200, P2, PT, R197, R28, RZ ;  /* 0x0000001cc5c87210 */ /* 0x000fc60007f5e0ff */
[----:B------:R-:W-:Y:S01]  /*5b240*/  IMAD.X R149, RZ, RZ, RZ, P5 ;  /* 0x000000ffff957224 */ /* 0x000fe200028e06ff */
[----:B------:R-:W-:Y:S01]  /*5b250*/  IADD3 R197, P5, PT, R193, R20, RZ ;  /* 0x00000014c1c57210 */ /* 0x000fe20007fbe0ff */
[----:B------:R-:W-:-:S04]  /*5b260*/  IMAD.WIDE.U32 R170, R100, R224, RZ ;  /* 0x000000e064aa7225 */ /* 0x000fc800078e00ff */
[----:B------:R-:W-:-:S04]  /*5b270*/  IMAD.WIDE.U32 R182, R45, R222, RZ ;  /* 0x000000de2db67225 */ /* 0x000fc800078e00ff */
[----:B------:R-:W-:Y:S02]  /*5b280*/  IMAD.MOV.U32 R162, RZ, RZ, R29 ;  /* 0x000000ffffa27224 */ /* 0x000fe400078e001d */
        /* <DEDUP_REMOVED lines=8> */
[----:B------:R-:W-:-:S04]  /*5b310*/  IMAD.WIDE.U32 R170, P2, R220, R205, R170 ;  /* 0x000000cddcaa7225 */ /* 0x000fc800078400aa */
[----:B------:R-:W-:Y:S01]  /*5b320*/  IMAD.WIDE.U32 R182, P5, R215, R204, R182 ;  /* 0x000000ccd7b67225 */ /* 0x000fe200078a00b6 */
[----:B------:R-:W-:-:S03]  /*5b330*/  IADD3.X R153, PT, PT, RZ, RZ, RZ, P2, !PT ;  /* 0x000000ffff997210 */ /* 0x000fc600017fe4ff */
[----:B------:R-:W-:-:S04]  /*5b340*/  IMAD.WIDE.U32.X R198, R141, R142, R198, P4 ;  /* 0x0000008e8dc67225 */ /* 0x000fc800020e04c6 */
[----:B------:R-:W-:-:S04]  /*5b350*/  IMAD.WIDE.U32 R106, R215, R224, RZ ;  /* 0x000000e0d76a7225 */ /* 0x000fc800078e00ff */
[----:B------:R-:W-:-:S04]  /*5b360*/  IMAD.WIDE.U32 R20, R208, R224, RZ ;  /* 0x000000e0d0147225 */ /* 0x000fc800078e00ff */
[----:B------:R-:W-:-:S04]  /*5b370*/  IMAD.WIDE.U32 R122, P4, R215, R205, R122 ;  /* 0x000000cdd77a7225 */ /* 0x000fc8000788007a */
[----:B------:R-:W-:Y:S01]  /*5b380*/  IMAD.X R135, RZ, RZ, RZ, P5 ;  /* 0x000000ffff877224 */ /* 0x000fe200028e06ff */
[----:B------:R-:W-:Y:S01]  /*5b390*/  IADD3 R157, P5, PT, R170, R131, RZ ;  /* 0x00000083aa9d7210 */ /* 0x000fe20007fbe0ff */
[----:B------:R-:W-:Y:S02]  /*5b3a0*/  IMAD.MOV.U32 R126, RZ, RZ, R27 ;  /* 0x000000ffff7e7224 */ /* 0x000fe400078e001b */
        /* <DEDUP_REMOVED lines=8> */
[----:B------:R-:W-:-:S04]  /*5b430*/  IMAD.WIDE.U32.X R152, R100, R205, R152, P5 ;  /* 0x000000cd64987225 */ /* 0x000fc800028e0498 */
[----:B------:R-:W-:-:S04]  /*5b440*/  IMAD.WIDE.U32 R158, R45, R223, RZ ;  /* 0x000000df2d9e7225 */ /* 0x000fc800078e00ff */
[----:B------:R-:W-:-:S04]  /*5b450*/  IMAD.WIDE.U32 R150, P5, R215, R172, R150 ;  /* 0x000000acd7967225 */ /* 0x000fc800078a0096 */
[----:B------:R-:W-:Y:S01]  /*5b460*/  IMAD.WIDE.U32.X R138, R141, R204, R138, P3 ;  /* 0x000000cc8d8a7225 */ /* 0x000fe200018e048a */
[----:B------:R-:W-:-:S03]  /*5b470*/  IADD3 RZ, P3, PT, RZ, R24, RZ ;  /* 0x00000018ffff7210 */ /* 0x000fc60007f7e0ff */
[----:B------:R-:W-:Y:S01]  /*5b480*/  IMAD.WIDE.U32.X R116, R45, R205, R116, P4 ;  /* 0x000000cd2d747225 */ /* 0x000fe200020e0474 */
[----:B------:R-:W-:Y:S02]  /*5b490*/  IADD3 RZ, P4, PT, R20, R207, RZ ;  /* 0x000000cf14ff7210 */ /* 0x000fe40007f9e0ff */
[----:B------:R-:W-:Y:S01]  /*5b4a0*/  IADD3.X RZ, P3, PT, RZ, R201, RZ, P3, !PT ;  /* 0x000000c9ffff7210 */ /* 0x000fe20001f7e4ff */
[----:B------:R-:W-:-:S04]  /*5b4b0*/  IMAD.WIDE.U32 R140, R215, R72, RZ ;  /* 0x00000048d78c7225 */ /* 0x000fc800078e00ff */
[----:B------:R-:W-:Y:S02]  /*5b4c0*/  IMAD.X R145, RZ, RZ, RZ, P5 ;  /* 0x000000ffff917224 */ /* 0x000fe400028e06ff */
[----:B------:R-:W-:Y:S01]  /*5b4d0*/  IMAD.X R27, RZ, RZ, RZ, P1 ;  /* 0x000000ffff1b7224 */ /* 0x000fe200008e06ff */
[----:B------:R-:W-:Y:S01]  /*5b4e0*/  IADD3 R171, P1, PT, R150, R141, RZ ;  /* 0x0000008d96ab7210 */ /* 0x000fe20007f3e0ff */
[----:B------:R-:W-:-:S04]  /*5b4f0*/  IMAD.WIDE.U32 R166, R215, R223, RZ ;  /* 0x000000dfd7a67225 */ /* 0x000fc800078e00ff */
[----:B------:R-:W-:-:S04]  /*5b500*/  IMAD.WIDE.U32 R158, P5, R215, R142, R158 ;  /* 0x0000008ed79e7225 */ /* 0x000fc800078a009e */
[----:B------:R-:W-:Y:S01]  /*5b510*/  IMAD.MOV.U32 R26, RZ, RZ, R21 ;  /* 0x000000ffff1a7224 */ /* 0x000fe200078e0015 */
[----:B------:R-:W-:Y:S01]  /*5b520*/  IADD3.X R161, PT, PT, RZ, RZ, RZ, P5, !PT ;  /* 0x000000ffffa17210 */ /* 0x000fe20002ffe4ff */
[----:B------:R-:W-:-:S04]  /*5b530*/  IMAD.WIDE.U32 R46, R208, R222, RZ ;  /* 0x000000ded02e7225 */ /* 0x000fc800078e00ff */
[----:B------:R-:W-:-:S04]  /*5b540*/  IMAD.WIDE.U32 R232, R45, R212, RZ ;  /* 0x000000d42de87225 */ /* 0x000fc800078e00ff */
[----:B------:R-:W-:Y:S01]  /*5b550*/  IMAD.WIDE.U32.X R26, R208, R205, R26, P4 ;  /* 0x000000cdd01a7225 */ /* 0x000fe200020e041a */
[----:B------:R-:W-:-:S03]  /*5b560*/  IADD3 R194, P4, PT, R158, R167, RZ ;  /* 0x000000a79ec27210 */ /* 0x000fc60007f9e0ff */
[----:B------:R-:W-:-:S04]  /*5b570*/  IMAD.WIDE.U32 R18, R219, R224, RZ ;  /* 0x000000e0db127225 */ /* 0x000fc800078e00ff */
[----:B------:R-:W-:Y:S01]  /*5b580*/  IMAD.MOV.U32 R144, RZ, RZ, R151 ;  /* 0x000000ffff907224 */ /* 0x000fe200078e0097 */
[----:B------:R-:W-:Y:S01]  /*5b590*/  IADD3 RZ, P0, PT, R42, R19, RZ ;  /* 0x000000132aff7210 */ /* 0x000fe20007f1e0ff */
[----:B------:R-:W-:-:S04]  /*5b5a0*/  IMAD.WIDE.U32 R28, R45, R214, RZ ;  /* 0x000000d62d1c7225 */ /* 0x000fc800078e00ff */
[----:B------:R-:W-:Y:S02]  /*5b5b0*/  IMAD.MOV.U32 R160, RZ, RZ, R159 ;  /* 0x000000ffffa07224 */ /* 0x000fe400078e009f */
[----:B------:R-:W-:-:S04]  /*5b5c0*/  IMAD.WIDE.U32 R22, R24, -0x1, RZ ;  /* 0xffffffff18167825 */ /* 0x000fc800078e00ff */
[----:B------:R-:W-:-:S04]  /*5b5d0*/  IMAD.WIDE.U32 R124, R215, R222, RZ ;  /* 0x000000ded77c7225 */ /* 0x000fc800078e00ff */
[----:B------:R-:W-:Y:S01]  /*5b5e0*/  IMAD R221, R216, R204, R46 ;  /* 0x000000ccd8dd7224 */ /* 0x000fe200078e022e */
[----:B------:R-:W-:Y:S01]  /*5b5f0*/  IADD3 R125, P2, PT, R182, R125, RZ ;  /* 0x0000007db67d7210 */ /* 0x000fe20007f5e0ff */
[----:B------:R-:W-:-:S04]  /*5b600*/  IMAD.WIDE.U32.X R144, R45, R172, R144, P1 ;  /* 0x000000ac2d907225 */ /* 0x000fc800008e0490 */
[----:B------:R-:W-:Y:S02]  /*5b610*/  IMAD.MOV.U32 R70, RZ, RZ, R43 ;  /* 0x000000ffff467224 */ /* 0x000fe400078e002b */
[----:B------:R-:W-:-:S04]  /*5b620*/  IMAD.WIDE.U32 R46, P1, R216, R204, R46 ;  /* 0x000000ccd82e7225 */ /* 0x000fc8000782002e */
[----:B------:R-:W-:-:S04]  /*5b630*/  IMAD.WIDE.U32 R232, P5, R215, R174, R232 ;  /* 0x000000aed7e87225 */ /* 0x000fc800078a00e8 */
[----:B------:R-:W-:-:S04]  /*5b640*/  IMAD.WIDE.U32 R178, R215, R212, RZ ;  /* 0x000000d4d7b27225 */ /* 0x000fc800078e00ff */
[----:B------:R-:W-:-:S04]  /*5b650*/  IMAD.WIDE.U32.X R160, R45, R142, R160, P4 ;  /* 0x0000008e2da07225 */ /* 0x000fc800020e04a0 */
[----:B------:R-:W-:-:S04]  /*5b660*/  IMAD.WIDE.U32 R42, R100, R222, RZ ;  /* 0x000000de642a7225 */ /* 0x000fc800078e00ff */
[----:B------:R-:W-:-:S04]  /*5b670*/  IMAD.WIDE.U32 R28, P4, R215, R218, R28 ;  /* 0x000000dad71c7225 */ /* 0x000fc8000788001c */
[----:B------:R-:W-:-:S04]  /*5b680*/  IMAD.WIDE.U32 R186, R215, R214, RZ ;  /* 0x000000d6d7ba7225 */ /* 0x000fc800078e00ff */
[----:B------:R-:W-:-:S04]  /*5b690*/  IMAD.WIDE.U32 R112, R22, 0x1, RZ ;  /* 0x0000000116707825 */ /* 0x000fc800078e00ff */
[----:B------:R-:W-:Y:S02]  /*5b6a0*/  IMAD.MOV.U32 R134, RZ, RZ, R183 ;  /* 0x000000ffff867224 */ /* 0x000fe400078e00b7 */
[----:B------:R-:W-:Y:S01]  /*5b6b0*/  IMAD.X R51, RZ, RZ, RZ, P1 ;  /* 0x000000ffff337224 */ /* 0x000fe200008e06ff */
[----:B------:R-:W-:Y:S01]  /*5b6c0*/  IADD3 R188, P1, PT, R232, R179, RZ ;  /* 0x000000b3e8bc7210 */ /* 0x000fe20007f3e0ff */
[----:B------:R-:W-:Y:S01]  /*5b6d0*/  IMAD.X R177, RZ, RZ, RZ, P5 ;  /* 0x000000ffffb17224 */ /* 0x000fe200028e06ff */
[----:B------:R-:W-:Y:S01]  /*5b6e0*/  IADD3 R21, P5, PT, R28, R187, RZ ;  /* 0x000000bb1c157210 */ /* 0x000fe20007fbe0ff */
[----:B------:R-:W-:Y:S02]  /*5b6f0*/  IMAD.MOV.U32 R176, RZ, RZ, R233 ;  /* 0x000000ffffb07224 */ /* 0x000fe400078e00e9 */
[----:B------:R-:W-:Y:S02]  /*5b700*/  IMAD.X R49, RZ, RZ, RZ, P4 ;  /* 0x000000ffff317224 */ /* 0x000fe400020e06ff */
[----:B------:R-:W-:Y:S01]  /*5b710*/  IMAD.WIDE.U32.X R134, R45, R204, R134, P2 ;  /* 0x000000cc2d867225 */ /* 0x000fe200010e0486 */
[----:B------:R-:W-:-:S03]  /*5b720*/  IADD3 RZ, P2, PT, R24, R112, RZ ;  /* 0x0000007018ff7210 */ /* 0x000fc60007f5e0ff */
[----:B------:R-:W-:-:S04]  /*5b730*/  IMAD.WIDE.U32 R42, P4, R220, R204, R42 ;  /* 0x000000ccdc2a7225 */ /* 0x000fc8000788002a */
[----:B------:R-:W-:Y:S01]  /*5b740*/  IMAD.MOV.U32 R48, RZ, RZ, R29 ;  /* 0x000000ffff307224 */ /* 0x000fe200078e001d */
[----:B------:R-:W-:Y:S01]  /*5b750*/  IADD3.X R29, P3, PT, RZ, R52, RZ, P3, !PT ;  /* 0x00000034ff1d7210 */ /* 0x000fe20001f7e4ff */
[----:B------:R-:W-:-:S03]  /*5b760*/  IMAD.WIDE.U32 R146, R220, R222, RZ ;  /* 0x000000dedc927225 */ /* 0x000fc600078e00ff */
[----:B------:R-:W-:Y:S01]  /*5b770*/  IADD3.X R131, P3, PT, RZ, R53, RZ, P3, !PT ;  /* 0x00000035ff837210 */ /* 0x000fe20001f7e4ff */
[----:B------:R-:W-:Y:S02]  /*5b780*/  IMAD R193, R24, -0x7af74001, -R201 ;  /* 0x8508bfff18c17824 */ /* 0x000fe400078e0ac9 */
[----:B------:R-:W-:Y:S01]  /*5b790*/  IMAD.WIDE.U32 R110, R143, R222, RZ ;  /* 0x000000de8f6e7225 */ /* 0x000fe200078e00ff */
[----:B------:R-:W-:-:S03]  /*5b7a0*/  IADD3.X R164, P3, PT, R29, R164, RZ, P3, !PT ;  /* 0x000000a41da47210 */ /* 0x000fc60001f7e4ff */
[----:B------:R-:W-:Y:S01]  /*5b7b0*/  IMAD.WIDE.U32 R24, R216, R222, RZ ;  /* 0x000000ded8187225 */ /* 0x000fe200078e00ff */
[----:B------:R-:W-:-:S03]  /*5b7c0*/  IADD3.X R165, P3, PT, R131, R165, RZ, P3, !PT ;  /* 0x000000a583a57210 */ /* 0x000fc60001f7e4ff */
[----:B------:R-:W-:Y:S01]  /*5b7d0*/  IMAD.WIDE.U32.X R176, R45, R174, R176, P1 ;  /* 0x000000ae2db07225 */ /* 0x000fe200008e04b0 */
[----:B------:R-:W-:-:S03]  /*5b7e0*/  IADD3 RZ, P1, PT, R46, R25, RZ ;  /* 0x000000192eff7210 */ /* 0x000fc60007f3e0ff */
[----:B------:R-:W-:Y:S01]  /*5b7f0*/  IMAD.WIDE.U32.X R44, R45, R218, R48, P5 ;  /* 0x000000da2d2c7225 */ /* 0x000fe200028e0430 */
[----:B------:R-:W-:-:S03]  /*5b800*/  IADD3 R159, P5, PT, R42, R147, RZ ;  /* 0x000000932a9f7210 */ /* 0x000fc60007fbe0ff */
[----:B------:R-:W-:-:S04]  /*5b810*/  IMAD.WIDE.U32 R202, R208, R72, RZ ;  /* 0x00000048d0ca7225 */ /* 0x000fc800078e00ff */
[----:B------:R-:W-:Y:S02]  /*5b820*/  IMAD.X R155, RZ, RZ, RZ, P4 ;  /* 0x000000ffff9b7224 */ /* 0x000fe400020e06ff */
[----:B------:R-:W-:Y:S02]  /*5b830*/  IMAD.MOV.U32 R154, RZ, RZ, R43 ;  /* 0x000000ffff9a7224 */ /* 0x000fe400078e002b */
[----:B------:R-:W-:Y:S02]  /*5b840*/  IMAD.MOV.U32 R50, RZ, RZ, R47 ;  /* 0x000000ffff327224 */ /* 0x000fe400078e002f */
[----:B------:R-:W-:-:S04]  /*5b850*/  IMAD.WIDE.U32 R48, P4, R219, R204, R110 ;  /* 0x000000ccdb307225 */ /* 0x000fc8000788006e */
[----:B------:R-:W-:Y:S01]  /*5b860*/  IMAD.WIDE.U32 R46, R219, R222, RZ ;  /* 0x000000dedb2e7225 */ /* 0x000fe200078e00ff */
[----:B------:R-:W-:-:S03]  /*5b870*/  IADD3.X R69, PT, PT, RZ, RZ, RZ, P4, !PT ;  /* 0x000000ffff457210 */ /* 0x000fc600027fe4ff */
[----:B------:R-:W-:Y:S01]  /*5b880*/  IMAD.WIDE.U32.X R154, R100, R204, R154, P5 ;  /* 0x000000cc649a7225 */ /* 0x000fe200028e049a */
[----:B------:R-:W-:-:S03]  /*5b890*/  IADD3 RZ, P4, PT, R48, R47, RZ ;  /* 0x0000002f30ff7210 */ /* 0x000fc60007f9e0ff */
[----:B------:R-:W-:-:S04]  /*5b8a0*/  IMAD.WIDE.U32 R52, R100, R72, RZ ;  /* 0x0000004864347225 */ /* 0x000fc800078e00ff */
[----:B------:R-:W-:-:S04]  /*5b8b0*/  IMAD.WIDE.U32 R66, P5, R216, R172, R202 ;  /* 0x000000acd8427225 */ /* 0x000fc800078a00ca */
[----:B------:R-:W-:Y:S02]  /*5b8c0*/  IMAD.MOV.U32 R68, RZ, RZ, R49 ;  /* 0x000000ffff447224 */ /* 0x000fe400078e0031 */
[----:B------:R-:W-:-:S04]  /*5b8d0*/  IMAD.WIDE.U32 R74, R100, R223, RZ ;  /* 0x000000df644a7225 */ /* 0x000fc800078e00ff */
[----:B------:R-:W-:-:S04]  /*5b8e0*/  IMAD.WIDE.U32 R48, R216, R72, RZ ;  /* 0x00000048d8307225 */ /* 0x000fc800078e00ff */
[----:B------:R-:W-:Y:S02]  /*5b8f0*/  IMAD.X R97, RZ, RZ, RZ, P5 ;  /* 0x000000ffff617224 */ /* 0x000fe400028e06ff */
[----:B------:R-:W-:-:S04]  /*5b900*/  IMAD.WIDE.U32 R168, R220, R72, RZ ;  /* 0x00000048dca87225 */ /* 0x000fc800078e00ff */
[----:B------:R-:W-:-:S04]  /*5b910*/  IMAD.WIDE.U32 R52, P5, R220, R172, R52 ;  /* 0x000000acdc347225 */ /* 0x000fc800078a0034 */
[----:B------:R-:W-:Y:S01]  /*5b920*/  IMAD.WIDE.U32.X R50, R208, R204, R50, P1 ;  /* 0x000000ccd0327225 */ /* 0x000fe200008e0432 */
[----:B------:R-:W-:-:S03]  /*5b930*/  IADD3 RZ, P1, PT, R66, R49, RZ ;  /* 0x0000003142ff7210 */ /* 0x000fc60007f3e0ff */
[----:B------:R-:W-:-:S04]  /*5b940*/  IMAD.WIDE.U32.X R68, R143, R204, R68, P4 ;  /* 0x000000cc8f447225 */ /* 0x000fc800020e0444 */
[----:B------:R-:W-:-:S04]  /*5b950*/  IMAD.WIDE.U32 R78, R100, R212, RZ ;  /* 0x000000d4644e7225 */ /* 0x000fc800078e00ff */
[----:B------:R-:W-:Y:S02]  /*5b960*/  IMAD.MOV.U32 R96, RZ, RZ, R67 ;  /* 0x000000ffff607224 */ /* 0x000fe400078e0043 */
[----:B------:R-:W-:-:S04]  /*5b970*/  IMAD.WIDE.U32 R74, P4, R220, R142, R74 ;  /* 0x0000008edc4a7225 */ /* 0x000fc8000788004a */
[----:B------:R-:W-:Y:S01]  /*5b980*/  IMAD.WIDE.U32.X R66, R143, R205, R70, P0 ;  /* 0x000000cd8f427225 */ /* 0x000fe200000e0446 */
[----:B------:R-:W-:Y:S02]  /*5b990*/  IADD3 R187, P0, PT, R52, R169, RZ ;  /* 0x000000a934bb7210 */ /* 0x000fe40007f1e0ff */
[----:B------:R-:W-:Y:S01]  /*5b9a0*/  MOV R82, R75 ;  /* 0x0000004b00527202 */ /* 0x000fe20000000f00 */
[----:B------:R-:W-:Y:S02]  /*5b9b0*/  IMAD.X R185, RZ, RZ, RZ, P5 ;  /* 0x000000ffffb97224 */ /* 0x000fe400028e06ff */
[----:B------:R-:W-:-:S04]  /*5b9c0*/  IMAD.WIDE.U32 R70, R220, R223, RZ ;  /* 0x000000dfdc467225 */ /* 0x000fc800078e00ff */
[----:B------:R-:W-:Y:S02]  /*5b9d0*/  IMAD.MOV.U32 R184, RZ, RZ, R53 ;  /* 0x000000ffffb87224 */ /* 0x000fe400078e0035 */
[----:B------:R-:W-:Y:S02]  /*5b9e0*/  IMAD.X R83, RZ, RZ, RZ, P4 ;  /* 0x000000ffff537224 */ /* 0x000fe400020e06ff */
[----:B------:R-:W-:-:S04]  /*5b9f0*/  IMAD.WIDE.U32 R78, P4, R220, R174, R78 ;  /* 0x000000aedc4e7225 */ /* 0x000fc8000788004e */
[----:B------:R-:W-:-:S04]  /*5ba00*/  IMAD.WIDE.U32 R80, R220, R212, RZ ;  /* 0x000000d4dc507225 */ /* 0x000fc800078e00ff */
[----:B------:R-:W-:Y:S01]  /*5ba10*/  IMAD.WIDE.U32.X R184, R100, R172, R184, P0 ;  /* 0x000000ac64b87225 */ /* 0x000fe200000e04b8 */
[----:B------:R-:W-:-:S03]  /*5ba20*/  IADD3 R29, P0, PT, R74, R71, RZ ;  /* 0x000000474a1d7210 */ /* 0x000fc60007f1e0ff */
[----:B------:R-:W-:-:S04]  /*5ba30*/  IMAD.WIDE.U32 R136, R208, R212, RZ ;  /* 0x000000d4d0887225 */ /* 0x000fc800078e00ff */
[----:B------:R-:W-:-:S04]  /*5ba40*/  IMAD.WIDE.U32 R180, R208, R223, RZ ;  /* 0x000000dfd0b47225 */ /* 0x000fc800078e00ff */
[----:B------:R-:W-:Y:S01]  /*5ba50*/  IMAD.X R87, RZ, RZ, RZ, P4 ;  /* 0x000000ffff577224 */ /* 0x000fe200020e06ff */
[----:B------:R-:W-:Y:S01]  /*5ba60*/  IADD3 R43, P4, PT, R78, R81, RZ ;  /* 0x000000514e2b7210 */ /* 0x000fe20007f9e0ff */
[----:B------:R-:W-:-:S04]  /*5ba70*/  IMAD.WIDE.U32 R88, R100, R214, RZ ;  /* 0x000000d664587225 */ /* 0x000fc800078e00ff */
[----:B------:R-:W-:Y:S02]  /*5ba80*/  IMAD.MOV.U32 R86, RZ, RZ, R79 ;  /* 0x000000ffff567224 */ /* 0x000fe400078e004f */
[----:B------:R-:W-:-:S04]  /*5ba90*/  IMAD.WIDE.U32.X R82, R100, R142, R82, P0 ;  /* 0x0000008e64527225 */ /* 0x000fc800000e0452 */
[----:B------:R-:W-:-:S04]  /*5baa0*/  IMAD.WIDE.U32 R92, P0, R216, R174, R136 ;  /* 0x000000aed85c7225 */ /* 0x000fc80007800088 */
[----:B------:R-:W-:-:S04]  /*5bab0*/  IMAD.WIDE.U32 R84, R216, R212, RZ ;  /* 0x000000d4d8547225 */ /* 0x000fc800078e00ff */
[----:B------:R-:W-:-:S04]  /*5bac0*/  IMAD.WIDE.U32 R94, P5, R216, R142, R180 ;  /* 0x0000008ed85e7225 */ /* 0x000fc800078a00b4 */
[----:B------:R-:W-:-:S04]  /*5bad0*/  IMAD.WIDE.U32.X R86, R100, R174, R86, P4 ;  /* 0x000000ae64567225 */ /* 0x000fc800020e0456 */
[----:B------:R-:W-:-:S04]  /*5bae0*/  IMAD.WIDE.U32 R76, R216, R223, RZ ;  /* 0x000000dfd84c7225 */ /* 0x000fc800078e00ff */
[----:B------:R-:W-:-:S04]  /*5baf0*/  IMAD.WIDE.U32 R88, P4, R220, R218, R88 ;  /* 0x000000dadc587225 */ /* 0x000fc80007880058 */
[----:B------:R-:W-:-:S04]  /*5bb00*/  IMAD.WIDE.U32 R90, R220, R214, RZ ;  /* 0x000000d6dc5a7225 */ /* 0x000fc800078e00ff */
[----:B------:R-:W-:Y:S01]  /*5bb10*/  IMAD.X R103, RZ, RZ, RZ, P0 ;  /* 0x000000ffff677224 */ /* 0x000fe200000e06ff */
[----:B------:R-:W-:Y:S01]  /*5bb20*/  IADD3 RZ, P0, PT, R92, R85, RZ ;  /* 0x000000555cff7210 */ /* 0x000fe20007f1e0ff */
[----:B------:R-:W-:Y:S02]  /*5bb30*/  IMAD.MOV.U32 R98, RZ, RZ, R95 ;  /* 0x000000ffff627224 */ /* 0x000fe400078e005f */
[----:B------:R-:W-:Y:S02]  /*5bb40*/  IMAD.MOV.U32 R102, RZ, RZ, R93 ;  /* 0x000000ffff667224 */ /* 0x000fe400078e005d */
[----:B------:R-:W-:Y:S01]  /*5bb50*/  IMAD.X R99, RZ, RZ, RZ, P5 ;  /* 0x000000ffff637224 */ /* 0x000fe200028e06ff */
[----:B------:R-:W-:Y:S01]  /*5bb60*/  IADD3 RZ, P5, PT, R94, R77, RZ ;  /* 0x0000004d5eff7210 */ /* 0x000fe20007fbe0ff */
[----:B------:R-:W-:Y:S01]  /*5bb70*/  IMAD.X R95, RZ, RZ, RZ, P4 ;  /* 0x000000ffff5f7224 */ /* 0x000fe200020e06ff */
[----:B------:R-:W-:Y:S01]  /*5bb80*/  IADD3 R53, P4, PT, R88, R91, RZ ;  /* 0x0000005b58357210 */ /* 0x000fe20007f9e0ff */
[----:B------:R-:W-:-:S04]  /*5bb90*/  IMAD.WIDE.U32 R92, R208, R214, RZ ;  /* 0x000000d6d05c7225 */ /* 0x000fc800078e00ff */
[----:B------:R-:W-:Y:S02]  /*5bba0*/  IMAD.MOV.U32 R94, RZ, RZ, R89 ;  /* 0x000000ffff5e7224 */ /* 0x000fe400078e0059 */
[----:B------:R-:W-:-:S04]  /*5bbb0*/  IMAD.WIDE.U32 R114, R143, R72, RZ ;  /* 0x000000488f727225 */ /* 0x000fc800078e00ff */
[----:B------:R-:W-:-:S04]  /*5bbc0*/  IMAD.WIDE.U32.X R96, R208, R172, R96, P1 ;  /* 0x000000acd0607225 */ /* 0x000fc800008e0460 */
[----:B------:R-:W-:-:S04]  /*5bbd0*/  IMAD.WIDE.U32.X R94, R100, R218, R94, P4 ;  /* 0x000000da645e7225 */ /* 0x000fc800020e045e */
[----:B------:R-:W-:-:S04]  /*5bbe0*/  IMAD.WIDE.U32 R108, P1, R216, R218, R92 ;  /* 0x000000dad86c7225 */ /* 0x000fc8000782005c */
[----:B------:R-:W-:Y:S01]  /*5bbf0*/  IMAD.WIDE.U32 R100, R216, R214, RZ ;  /* 0x000000d6d8647225 */ /* 0x000fe200078e00ff */
[----:B------:R-:W-:-:S03]  /*5bc00*/  IADD3.X R105, PT, PT, RZ, RZ, RZ, P1, !PT ;  /* 0x000000ffff697210 */ /* 0x000fc60000ffe4ff */
[----:B------:R-:W-:Y:S01]  /*5bc10*/  IMAD.IADD R193, R23, 0x1, R193 ;  /* 0x0000000117c17824 */ /* 0x000fe200078e02c1 */
[----:B------:R-:W-:Y:S01]  /*5bc20*/  IADD3 RZ, P1, PT, R108, R101, RZ ;  /* 0x000000656cff7210 */ /* 0x000fe20007f3e0ff */
[----:B------:R-:W-:-:S04]  /*5bc30*/  IMAD.WIDE.U32 R128, R143, R223, RZ ;  /* 0x000000df8f807225 */ /* 0x000fc800078e00ff */
[----:B------:R-:W-:-:S04]  /*5bc40*/  IMAD.WIDE.U32 R132, P4, R219, R172, R114 ;  /* 0x000000acdb847225 */ /* 0x000fc80007880072 */
[----:B------:R-:W-:-:S04]  /*5bc50*/  IMAD.WIDE.U32 R118, R193, 0x1, RZ ;  /* 0x00000001c1767825 */ /* 0x000fc800078e00ff */
[----:B------:R-:W-:Y:S02]  /*5bc60*/  IMAD.MOV.U32 R104, RZ, RZ, R109 ;  /* 0x000000ffff687224 */ /* 0x000fe400078e006d */
[----:B------:R-:W-:-:S04]  /*5bc70*/  IMAD.WIDE.U32 R108, R189, R224, RZ ;  /* 0x000000e0bd6c7225 */ /* 0x000fc800078e00ff */
[----:B------:R-:W-:Y:S02]  /*5bc80*/  IMAD.X R181, RZ, RZ, RZ, P4 ;  /* 0x000000ffffb57224 */ /* 0x000fe400020e06ff */
[----:B------:R-:W-:-:S04]  /*5bc90*/  IMAD.WIDE.U32 R120, P4, R219, R142, R128 ;  /* 0x0000008edb787225 */ /* 0x000fc80007880080 */
[----:B------:R-:W-:-:S04]  /*5bca0*/  IMAD.WIDE.U32.X R98, R208, R142, R98, P5 ;  /* 0x0000008ed0627225 */ /* 0x000fc800028e0462 */
[----:B------:R-:W-:Y:S02]  /*5bcb0*/  IMAD R91, R22, -0x7af74000, R118 ;  /* 0x8508c000165b7824 */ /* 0x000fe400078e0276 */
[----:B------:R-:W-:Y:S01]  /*5bcc0*/  IMAD.WIDE.U32.X R104, R208, R218, R104, P1 ;  /* 0x000000dad0687225 */ /* 0x000fe200008e0468 */
[----:B------:R-:W-:-:S03]  /*5bcd0*/  IADD3 RZ, P1, PT, R164, R106, RZ ;  /* 0x0000006aa4ff7210 */ /* 0x000fc60007f3e0ff */
[----:B------:R-:W-:Y:S01]  /*5bce0*/  IMAD.WIDE.U32 R118, P5, R22, -0x7af74000, R118 ;  /* 0x8508c00016767825 */ /* 0x000fe200078a0076 */
[----:B------:R-:W-:-:S03]  /*5bcf0*/  IADD3.X RZ, P1, PT, R165, R175, RZ, P1, !PT ;  /* 0x000000afa5ff7210 */ /* 0x000fc60000f3e4ff */
[CCC-:B------:R-:W-:Y:S02]  /*5bd00*/  IMAD R23, R213.reuse, R205.reuse, R108.reuse ;  /* 0x000000cdd5177224 */ /* 0x1c0fe400078e026c */
[----:B------:R-:W-:Y:S02]  /*5bd10*/  IMAD.X R123, RZ, RZ, RZ, P4 ;  /* 0x000000ffff7b7224 */ /* 0x000fe400020e06ff */
[----:B------:R-:W-:-:S04]  /*5bd20*/  IMAD.WIDE.U32 R108, P4, R213, R205, R108 ;  /* 0x000000cdd56c7225 */ /* 0x000fc8000788006c */
[----:B------:R-:W-:-:S04]  /*5bd30*/  IMAD.WIDE.U32 R106, R213, R224, RZ ;  /* 0x000000e0d56a7225 */ /* 0x000fc800078e00ff */
[----:B------:R-:W-:Y:S01]  /*5bd40*/  IMAD.WIDE.U32.X R102, R208, R174, R102, P0 ;  /* 0x000000aed0667225 */ /* 0x000fe200000e0466 */
[----:B------:R-:W-:-:S03]  /*5bd50*/  IADD3 RZ, P0, PT, R113, R118, RZ ;  /* 0x0000007671ff7210 */ /* 0x000fc60007f1e0ff */
[----:B------:R-:W-:Y:S02]  /*5bd60*/  IMAD.IADD R91, R113, 0x1, R91 ;  /* 0x00000001715b7824 */ /* 0x000fe400078e025b */
[----:B------:R-:W-:Y:S01]  /*5bd70*/  IMAD.X R111, RZ, RZ, RZ, P4 ;  /* 0x000000ffff6f7224 */ /* 0x000fe200020e06ff */
[----:B------:R-:W-:Y:S01]  /*5bd80*/  IADD3 RZ, P4, PT, R108, R107, RZ ;  /* 0x0000006b6cff7210 */ /* 0x000fe20007f9e0ff */
[----:B------:R-:W-:Y:S01]  /*5bd90*/  IMAD R71, R219, R204, R110 ;  /* 0x000000ccdb477224 */ /* 0x000fe200078e026e */
[----:B------:R-:W-:Y:S01]  /*5bda0*/  IADD3.X RZ, P2, PT, R201, R91, RZ, P2, !PT ;  /* 0x0000005bc9ff7210 */ /* 0x000fe2000175e4ff */
[----:B------:R-:W-:-:S04]  /*5bdb0*/  IMAD.WIDE.U32 R112, R189, R222, RZ ;  /* 0x000000debd707225 */ /* 0x000fc800078e00ff */
[----:B------:R-:W-:Y:S02]  /*5bdc0*/  IMAD.MOV.U32 R110, RZ, RZ, R109 ;  /* 0x000000ffff6e7224 */ /* 0x000fe400078e006d */
[----:B------:R-:W-:Y:S02]  /*5bdd0*/  IMAD R79, R213, R204, R112 ;  /* 0x000000ccd54f7224 */ /* 0x000fe400078e0270 */
[----:B------:R-:W-:-:S04]  /*5bde0*/  IMAD.WIDE.U32.X R108, R189, R205, R110, P4 ;  /* 0x000000cdbd6c7225 */ /* 0x000fc800020e046e */
[----:B------:R-:W-:-:S04]  /*5bdf0*/  IMAD.WIDE.U32 R112, P4, R213, R204, R112 ;  /* 0x000000ccd5707225 */ /* 0x000fc80007880070 */
[----:B------:R-:W-:-:S04]  /*5be00*/  IMAD.WIDE.U32 R110, R213, R222, RZ ;  /* 0x000000ded56e7225 */ /* 0x000fc800078e00ff */
[----:B------:R-:W-:Y:S01]  /*5be10*/  IMAD.X R115, RZ, RZ, RZ, P4 ;  /* 0x000000ffff737224 */ /* 0x000fe200020e06ff */
[----:B------:R-:W-:Y:S01]  /*5be20*/  IADD3 RZ, P4, PT, R112, R111, RZ ;  /* 0x0000006f70ff7210 */ /* 0x000fe20007f9e0ff */
[-C--:B------:R-:W-:Y:S02]  /*5be30*/  IMAD R81, R219, R172.reuse, R114 ;  /* 0x000000acdb517224 */ /* 0x080fe400078e0272 */
[----:B------:R-:W-:Y:S02]  /*5be40*/  IMAD.MOV.U32 R114, RZ, RZ, R113 ;  /* 0x000000ffff727224 */ /* 0x000fe400078e0071 */
[----:B------:R-:W-:Y:S02]  /*5be50*/  IMAD R75, R216, R172, R202 ;  /* 0x000000acd84b7224 */ /* 0x000fe400078e02ca */
[----:B------:R-:W-:Y:S01]  /*5be60*/  IMAD.WIDE.U32.X R112, R189, R204, R114, P4 ;  /* 0x000000ccbd707225 */ /* 0x000fe200020e0472 */
[----:B------:R-:W-:-:S03]  /*5be70*/  IADD3.X R191, P4, PT, RZ, R138, RZ, P3, !PT ;  /* 0x0000008affbf7210 */ /* 0x000fc60001f9e4ff */
[----:B------:R-:W-:Y:S01]  /*5be80*/  IMAD.WIDE.U32 R114, R219, R72, RZ ;  /* 0x00000048db727225 */ /* 0x000fe200078e00ff */
[----:B------:R-:W-:-:S03]  /*5be90*/  IADD3.X R202, P4, PT, RZ, R139, RZ, P4, !PT ;  /* 0x0000008bffca7210 */ /* 0x000fc6000279e4ff */
[----:B------:R-:W-:Y:S01]  /*5bea0*/  IMAD.WIDE.U32 R226, R143, R212, RZ ;  /* 0x000000d48fe27225 */ /* 0x000fe200078e00ff */
[----:B------:R-:W-:Y:S02]  /*5beb0*/  IADD3.X R191, P4, PT, R191, R190, RZ, P4, !PT ;  /* 0x000000bebfbf7210 */ /* 0x000fe4000279e4ff */
[----:B------:R-:W-:Y:S01]  /*5bec0*/  IADD3.X R190, P1, PT, RZ, R116, RZ, P1, !PT ;  /* 0x00000074ffbe7210 */ /* 0x000fe20000f3e4ff */
[----:B------:R-:W-:Y:S01]  /*5bed0*/  IMAD.X R139, RZ, RZ, RZ, P5 ;  /* 0x000000ffff8b7224 */ /* 0x000fe200028e06ff */
[----:B------:R-:W-:Y:S01]  /*5bee0*/  IADD3 RZ, P3, PT, R132, R115, RZ ;  /* 0x0000007384ff7210 */ /* 0x000fe20007f7e0ff */
[----:B------:R-:W-:Y:S01]  /*5bef0*/  IMAD.MOV.U32 R138, RZ, RZ, R119 ;  /* 0x000000ffff8a7224 */ /* 0x000fe200078e0077 */
[----:B------:R-:W-:Y:S01]  /*5bf00*/  IADD3.X R131, P1, PT, RZ, R117, RZ, P1, !PT ;  /* 0x00000075ff837210 */ /* 0x000fe20000f3e4ff */
[----:B------:R-:W-:Y:S01]  /*5bf10*/  IMAD.WIDE.U32 R116, R219, R223, RZ ;  /* 0x000000dfdb747225 */ /* 0x000fe200078e00ff */
[----:B------:R-:W-:Y:S02]  /*5bf20*/  IADD3.X R202, P4, PT, R202, R173, RZ, P4, !PT ;  /* 0x000000adcaca7210 */ /* 0x000fe4000279e4ff */
[----:B------:R-:W-:Y:S01]  /*5bf30*/  IADD3.X R190, P1, PT, R190, R191, RZ, P1, !PT ;  /* 0x000000bfbebe7210 */ /* 0x000fe20000f3e4ff */
[----:B------:R-:W-:Y:S01]  /*5bf40*/  IMAD R89, R216, R142, R180 ;  /* 0x0000008ed8597224 */ /* 0x000fe200078e02b4 */
[----:B------:R-:W-:Y:S01]  /*5bf50*/  MOV R180, R133 ;  /* 0x0000008500b47202 */ /* 0x000fe20000000f00 */
[----:B------:R-:W-:Y:S01]  /*5bf60*/  IMAD.WIDE.U32 R164, R215, R224, R164 ;  /* 0x000000e0d7a47225 */ /* 0x000fe200078e00a4 */
[----:B------:R-:W-:-:S02]  /*5bf70*/  IADD3.X R191, P1, PT, R131, R202, RZ, P1, !PT ;  /* 0x000000ca83bf7210 */ /* 0x000fc40000f3e4ff */
[----:B------:R-:W-:Y:S01]  /*5bf80*/  IADD3.X R137, P4, PT, RZ, R126, RZ, P4, !PT ;  /* 0x0000007eff897210 */ /* 0x000fe2000279e4ff */
[----:B------:R-:W-:Y:S01]  /*5bf90*/  IMAD.WIDE.U32 R132, P5, R219, R174, R226 ;  /* 0x000000aedb847225 */ /* 0x000fe200078a00e2 */
[----:B------:R-:W-:Y:S02]  /*5bfa0*/  IADD3.X R141, P1, PT, RZ, RZ, RZ, P1, !PT ;  /* 0x000000ffff8d7210 */ /* 0x000fe40000f3e4ff */
[----:B------:R-:W-:Y:S01]  /*5bfb0*/  IADD3.X R147, P4, PT, RZ, R127, RZ, P4, !PT ;  /* 0x0000007fff937210 */ /* 0x000fe2000279e4ff */
[----:B------:R-:W-:Y:S01]  /*5bfc0*/  IMAD.WIDE.U32.X R138, R193, -0x7af74000, R138, P0 ;  /* 0x8508c000c18a7825 */ /* 0x000fe200000e048a */
[----:B------:R-:W-:Y:S02]  /*5bfd0*/  IADD3 RZ, P0, PT, R120, R117, RZ ;  /* 0x0000007578ff7210 */ /* 0x000fe40007f1e0ff */
[----:B------:R-:W-:Y:S01]  /*5bfe0*/  IADD3.X R156, P4, PT, R137, R156, RZ, P4, !PT ;  /* 0x0000009c899c7210 */ /* 0x000fe2000279e4ff */
[----:B------:R-:W-:Y:S02]  /*5bff0*/  IMAD.IADD R165, R165, 0x1, R122 ;  /* 0x00000001a5a57824 */ /* 0x000fe400078e027a */
[----:B------:R-:W-:-:S04]  /*5c000*/  IMAD.WIDE.U32 R118, R219, R212, RZ ;  /* 0x000000d4db767225 */ /* 0x000fc800078e00ff */
[----:B------:R-:W-:Y:S02]  /*5c010*/  IMAD.MOV.U32 R122, RZ, RZ, R121 ;  /* 0x000000ffff7a7224 */ /* 0x000fe400078e0079 */
[----:B------:R-:W-:Y:S01]  /*5c020*/  IMAD.X R129, RZ, RZ, RZ, P5 ;  /* 0x000000ffff817224 */ /* 0x000fe200028e06ff */
[----:B------:R-:W-:Y:S01]  /*5c030*/  IADD3.X R93, P5, PT, RZ, R138, RZ, P2, !PT ;  /* 0x0000008aff5d7210 */ /* 0x000fe200017be4ff */
[-C--:B------:R-:W-:Y:S01]  /*5c040*/  IMAD R91, R219, R142.reuse, R128 ;  /* 0x0000008edb5b7224 */ /* 0x080fe200078e0280 */
[----:B------:R-:W-:Y:S01]  /*5c050*/  IADD3 RZ, P2, PT, R132, R119, RZ ;  /* 0x0000007784ff7210 */ /* 0x000fe20007f5e0ff */
[----:B------:R-:W-:Y:S01]  /*5c060*/  IMAD.WIDE.U32.X R122, R143, R142, R122, P0 ;  /* 0x0000008e8f7a7225 */ /* 0x000fe200000e047a */
[----:B------:R-:W-:-:S03]  /*5c070*/  IADD3 RZ, P0, PT, R190, R124, RZ ;  /* 0x0000007cbeff7210 */ /* 0x000fc60007f1e0ff */
[----:B------:R-:W-:Y:S01]  /*5c080*/  IMAD.WIDE.U32.X R120, R143, R172, R180, P3 ;  /* 0x000000ac8f787225 */ /* 0x000fe200018e04b4 */
[----:B------:R-:W-:Y:S02]  /*5c090*/  IADD3.X R151, P3, PT, RZ, R139, RZ, P5, !PT ;  /* 0x0000008bff977210 */ /* 0x000fe40002f7e4ff */
[----:B------:R-:W-:Y:S01]  /*5c0a0*/  IADD3.X RZ, P0, PT, R191, R125, RZ, P0, !PT ;  /* 0x0000007dbfff7210 */ /* 0x000fe2000071e4ff */
[----:B------:R-:W-:Y:S01]  /*5c0b0*/  IMAD.MOV.U32 R128, RZ, RZ, R133 ;  /* 0x000000ffff807224 */ /* 0x000fe200078e0085 */
[----:B------:R-:W-:Y:S01]  /*5c0c0*/  IADD3.X R164, P3, PT, R93, R164, RZ, P3, !PT ;  /* 0x000000a45da47210 */ /* 0x000fe20001f7e4ff */
[----:B------:R-:W-:Y:S01]  /*5c0d0*/  IMAD.WIDE.U32 R132, R189, R72, RZ ;  /* 0x00000048bd847225 */ /* 0x000fe200078e00ff */
[----:B------:R-:W-:Y:S02]  /*5c0e0*/  IADD3.X R141, P0, PT, R141, R134, RZ, P0, !PT ;  /* 0x000000868d8d7210 */ /* 0x000fe4000071e4ff */
[----:B------:R-:W-:Y:S01]  /*5c0f0*/  IADD3.X R165, P3, PT, R151, R165, RZ, P3, !PT ;  /* 0x000000a597a57210 */ /* 0x000fe20001f7e4ff */
[----:B------:R-:W-:-:S02]  /*5c100*/  IMAD R93, R213, R172, R132 ;  /* 0x000000acd55d7224 */ /* 0x000fc400078e0284 */
[----:B------:R-:W-:-:S04]  /*5c110*/  IMAD.WIDE.U32 R190, R215, R222, R190 ;  /* 0x000000ded7be7225 */ /* 0x000fc800078e00be */
[----:B------:R-:W-:Y:S01]  /*5c120*/  IMAD.X R169, RZ, RZ, RZ, P1 ;  /* 0x000000ffffa97224 */ /* 0x000fe200008e06ff */
[----:B------:R-:W-:Y:S01]  /*5c130*/  IADD3 RZ, P1, PT, R190, R130, RZ ;  /* 0x00000082beff7210 */ /* 0x000fe20007f3e0ff */
[----:B------:R-:W-:-:S03]  /*5c140*/  IMAD.WIDE.U32 R132, P5, R213, R172, R132 ;  /* 0x000000acd5847225 */ /* 0x000fc600078a0084 */
[----:B------:R-:W-:Y:S01]  /*5c150*/  IADD3.X R169, P0, PT, R169, R135, RZ, P0, !PT ;  /* 0x00000087a9a97210 */ /* 0x000fe2000071e4ff */
[----:B------:R-:W-:Y:S01]  /*5c160*/  IMAD.WIDE.U32 R124, R213, R72, RZ ;  /* 0x00000048d57c7225 */ /* 0x000fe200078e00ff */
[----:B------:R-:W-:-:S03]  /*5c170*/  MOV R138, R133 ;  /* 0x00000085008a7202 */ /* 0x000fc60000000f00 */
[----:B------:R-:W-:-:S04]  /*5c180*/  IMAD.WIDE.U32 R126, R143, R214, RZ ;  /* 0x000000d68f7e7225 */ /* 0x000fc800078e00ff */
[----:B------:R-:W-:Y:S01]  /*5c190*/  IMAD.X R139, RZ, RZ, RZ, P5 ;  /* 0x000000ffff8b7224 */ /* 0x000fe200028e06ff */
[----:B------:R-:W-:Y:S01]  /*5c1a0*/  IADD3 RZ, P5, PT, R132, R125, RZ ;  /* 0x0000007d84ff7210 */ /* 0x000fe20007fbe0ff */
[----:B------:R-:W-:-:S04]  /*5c1b0*/  IMAD.WIDE.U32.X R128, R143, R174, R128, P2 ;  /* 0x000000ae8f807225 */ /* 0x000fc800010e0480 */
[----:B------:R-:W-:-:S04]  /*5c1c0*/  IMAD.WIDE.U32 R134, P2, R219, R218, R126 ;  /* 0x000000dadb867225 */ /* 0x000fc8000784007e */
[----:B------:R-:W-:-:S04]  /*5c1d0*/  IMAD.WIDE.U32 R130, R219, R214, RZ ;  /* 0x000000d6db827225 */ /* 0x000fc800078e00ff */
[----:B------:R-:W-:-:S04]  /*5c1e0*/  IMAD.WIDE.U32.X R132, R189, R172, R138, P5 ;  /* 0x000000acbd847225 */ /* 0x000fc800028e048a */
[----:B------:R-:W-:Y:S01]  /*5c1f0*/  IMAD.X R137, RZ, RZ, RZ, P2 ;  /* 0x000000ffff897224 */ /* 0x000fe200010e06ff */
[----:B------:R-:W-:Y:S01]  /*5c200*/  IADD3 RZ, P2, PT, R134, R131, RZ ;  /* 0x0000008386ff7210 */ /* 0x000fe20007f5e0ff */
[----:B------:R-:W-:Y:S02]  /*5c210*/  IMAD R127, R216, R174, R136 ;  /* 0x000000aed87f7224 */ /* 0x000fe400078e0288 */
[----:B------:R-:W-:-:S03]  /*5c220*/  IMAD.WIDE.U32 R138, R189, R223, RZ ;  /* 0x000000dfbd8a7225 */ /* 0x000fc600078e00ff */
[----:B------:R-:W-:Y:S01]  /*5c230*/  IADD3 R85, PT, PT, R127, R85, RZ ;  /* 0x000000557f557210 */ /* 0x000fe20007ffe0ff */
[----:B------:R-:W-:Y:S02]  /*5c240*/  IMAD.MOV.U32 R136, RZ, RZ, R135 ;  /* 0x000000ffff887224 */ /* 0x000fe400078e0087 */
[----:B------:R-:W-:Y:S02]  /*5c250*/  IMAD R225, R213, R142, R138 ;  /* 0x0000008ed5e17224 */ /* 0x000fe400078e028a */
[----:B------:R-:W-:Y:S01]  /*5c260*/  IMAD.WIDE.U32.X R134, R143, R218, R136, P2 ;  /* 0x000000da8f867225 */ /* 0x000fe200010e0488 */
[----:B------:R-:W-:-:S03]  /*5c270*/  IADD3.X R156, P2, PT, R141, R156, RZ, P0, !PT ;  /* 0x0000009c8d9c7210 */ /* 0x000fc6000075e4ff */
[----:B------:R-:W-:Y:S01]  /*5c280*/  IMAD.WIDE.U32 R138, P5, R213, R142, R138 ;  /* 0x0000008ed58a7225 */ /* 0x000fe200078a008a */
[----:B------:R-:W-:-:S03]  /*5c290*/  IADD3 RZ, P0, PT, R156, R140, RZ ;  /* 0x0000008c9cff7210 */ /* 0x000fc60007f1e0ff */
[----:B------:R-:W-:-:S04]  /*5c2a0*/  IMAD.WIDE.U32 R136, R213, R223, RZ ;  /* 0x000000dfd5887225 */ /* 0x000fc800078e00ff */
[----:B------:R-:W-:Y:S01]  /*5c2b0*/  IMAD.X R141, RZ, RZ, RZ, P5 ;  /* 0x000000ffff8d7224 */ /* 0x000fe200028e06ff */
[----:B------:R-:W-:Y:S01]  /*5c2c0*/  IADD3 RZ, P5, PT, R138, R137, RZ ;  /* 0x000000898aff7210 */ /* 0x000fe20007fbe0ff */
        /* <DEDUP_REMOVED lines=8> */
[----:B------:R-:W-:Y:S02]  /*5c350*/  IMAD.MOV.U32 R172, RZ, RZ, R143 ;  /* 0x000000ffffac7224 */ /* 0x000fe400078e008f */
[----:B------:R-:W-:-:S04]  /*5c360*/  IMAD.WIDE.U32 R180, R22, 0x30000000, RZ ;  /* 0x3000000016b47825 */ /* 0x000fc800078e00ff */
[----:B------:R-:W-:-:S04]  /*5c370*/  IMAD.WIDE.U32.X R142, R189, R174, R172, P5 ;  /* 0x000000aebd8e7225 */ /* 0x000fc800028e04ac */
[----:B------:R-:W-:-:S04]  /*5c380*/  IMAD.WIDE.U32 R172, R193, 0x30000000, RZ ;  /* 0x30000000c1ac7825 */ /* 0x000fc800078e00ff */
[C-C-:B------:R-:W-:Y:S02]  /*5c390*/  IMAD R167, R22.reuse, 0x170b5d44, R172.reuse ;  /* 0x170b5d4416a77824 */ /* 0x140fe400078e02ac */
[----:B------:R-:W-:-:S04]  /*5c3a0*/  IMAD.WIDE.U32 R172, P5, R22, 0x170b5d44, R172 ;  /* 0x170b5d4416ac7825 */ /* 0x000fc800078a00ac */
[----:B------:R-:W-:Y:S01]  /*5c3b0*/  IMAD.X R175, RZ, RZ, RZ, P5 ;  /* 0x000000ffffaf7224 */ /* 0x000fe200028e06ff */
[----:B------:R-:W-:Y:S01]  /*5c3c0*/  IADD3 RZ, P5, PT, R172, R181, RZ ;  /* 0x000000b5acff7210 */ /* 0x000fe20007fbe0ff */
[----:B------:R-:W-:Y:S01]  /*5c3d0*/  IMAD.IADD R183, R191, 0x1, R182 ;  /* 0x00000001bfb77824 */ /* 0x000fe200078e02b6 */
[----:B------:R-:W-:Y:S01]  /*5c3e0*/  IADD3.X R172, P4, PT, R147, R195, RZ, P4, !PT ;  /* 0x000000c393ac7210 */ /* 0x000fe2000279e4ff */
[----:B------:R-:W-:Y:S01]  /*5c3f0*/  IMAD R226, R219, R174, R226 ;  /* 0x000000aedbe27224 */ /* 0x000fe200078e02e2 */
[----:B------:R-:W-:Y:S01]  /*5c400*/  IADD3 R181, PT, PT, R167, R181, RZ ;  /* 0x000000b5a7b57210 */ /* 0x000fe20007ffe0ff */
[----:B------:R-:W-:Y:S01]  /*5c410*/  IMAD.MOV.U32 R174, RZ, RZ, R173 ;  /* 0x000000ffffae7224 */ /* 0x000fe200078e00ad */
[----:B------:R-:W-:Y:S01]  /*5c420*/  IADD3.X R151, P4, PT, RZ, R198, RZ, P4, !PT ;  /* 0x000000c6ff977210 */ /* 0x000fe2000279e4ff */
[----:B------:R-:W-:Y:S01]  /*5c430*/  IMAD.MOV.U32 R182, RZ, RZ, R190 ;  /* 0x000000ffffb67224 */ /* 0x000fe200078e00be */
[----:B------:R-:W-:Y:S01]  /*5c440*/  IADD3.X RZ, P1, PT, R183, R157, RZ, P1, !PT ;  /* 0x0000009db7ff7210 */ /* 0x000fe20000f3e4ff */
[----:B------:R-:W-:Y:S01]  /*5c450*/  IMAD.WIDE.U32.X R174, R193, 0x170b5d44, R174, P5 ;  /* 0x170b5d44c1ae7825 */ /* 0x000fe200028e04ae */
[----:B------:R-:W-:-:S02]  /*5c460*/  IADD3.X R199, P4, PT, RZ, R199, RZ, P4, !PT ;  /* 0x000000c7ffc77210 */ /* 0x000fc4000279e4ff */
[----:B------:R-:W-:Y:S01]  /*5c470*/  IADD3.X R157, P2, PT, R169, R172, RZ, P2, !PT ;  /* 0x000000aca99d7210 */ /* 0x000fe2000175e4ff */
[----:B------:R-:W-:Y:S01]  /*5c480*/  IMAD.WIDE.U32 R182, R220, R224, R182 ;  /* 0x000000e0dcb67225 */ /* 0x000fe200078e00b6 */
[----:B------:R-:W-:Y:S02]  /*5c490*/  IADD3.X R196, P4, PT, R151, R196, RZ, P4, !PT ;  /* 0x000000c497c47210 */ /* 0x000fe4000279e4ff */
[----:B------:R-:W-:Y:S01]  /*5c4a0*/  IADD3.X R201, P1, PT, RZ, R152, RZ, P1, !PT ;  /* 0x00000098ffc97210 */ /* 0x000fe20000f3e4ff */
[----:B------:R-:W-:Y:S01]  /*5c4b0*/  IMAD.IADD R195, R183, 0x1, R170 ;  /* 0x00000001b7c37824 */ /* 0x000fe200078e02aa */
[----:B------:R-:W-:Y:S01]  /*5c4c0*/  IADD3.X R151, P4, PT, R199, R200, RZ, P4, !PT ;  /* 0x000000c8c7977210 */ /* 0x000fe2000279e4ff */
[----:B------:R-:W-:Y:S01]  /*5c4d0*/  IMAD.WIDE.U32 R204, R193, 0xf5138f, RZ ;  /* 0x00f5138fc1cc7825 */ /* 0x000fe200078e00ff */
[----:B------:R-:W-:Y:S02]  /*5c4e0*/  IADD3 RZ, P5, PT, R164, R180, RZ ;  /* 0x000000b4a4ff7210 */ /* 0x000fe40007fbe0ff */
[----:B------:R-:W-:Y:S01]  /*5c4f0*/  IADD3.X RZ, P0, PT, R157, R171, RZ, P0, !PT ;  /* 0x000000ab9dff7210 */ /* 0x000fe2000071e4ff */
[----:B------:R-:W-:Y:S01]  /*5c500*/  IMAD.WIDE.U32 R156, R215, R72, R156 ;  /* 0x00000048d79c7225 */ /* 0x000fe200078e009c */
[----:B------:R-:W-:-:S02]  /*5c510*/  IADD3.X R171, P4, PT, RZ, R162, RZ, P4, !PT ;  /* 0x000000a2ffab7210 */ /* 0x000fc4000279e4ff */
[----:B------:R-:W-:Y:S01]  /*5c520*/  IADD3.X R147, P3, PT, RZ, RZ, RZ, P3, !PT ;  /* 0x000000ffff937210 */ /* 0x000fe20001f7e4ff */
[----:B------:R-:W-:Y:S01]  /*5c530*/  IMAD.IADD R157, R157, 0x1, R150 ;  /* 0x000000019d9d7824 */ /* 0x000fe200078e0296 */
[----:B------:R-:W-:Y:S01]  /*5c540*/  IADD3.X R152, P1, PT, RZ, R153, RZ, P1, !PT ;  /* 0x00000099ff987210 */ /* 0x000fe20000f3e4ff */
[----:B------:R-:W-:Y:S01]  /*5c550*/  IMAD.IADD R25, R221, 0x1, R25 ;  /* 0x00000001dd197824 */ /* 0x000fe200078e0219 */
[----:B------:R-:W-:Y:S01]  /*5c560*/  IADD3.X R153, P2, PT, RZ, RZ, RZ, P2, !PT ;  /* 0x000000ffff997210 */ /* 0x000fe2000175e4ff */
[----:B------:R-:W-:Y:S01]  /*5c570*/  IMAD.X R173, RZ, RZ, RZ, P3 ;  /* 0x000000ffffad7224 */ /* 0x000fe200018e06ff */
[----:B------:R-:W-:Y:S01]  /*5c580*/  IADD3.X RZ, P5, PT, R165, R181, RZ, P5, !PT ;  /* 0x000000b5a5ff7210 */ /* 0x000fe20002fbe4ff */
[----:B------:R-:W-:Y:S01]  /*5c590*/  IMAD.IADD R19, R217, 0x1, R19 ;  /* 0x00000001d9137824 */ /* 0x000fe200078e0213 */
[----:B------:R-:W-:Y:S01]  /*5c5a0*/  IADD3.X R170, P4, PT, RZ, R163, RZ, P4, !PT ;  /* 0x000000a3ffaa7210 */ /* 0x000fe2000279e4ff */
        /* <DEDUP_REMOVED lines=9> */
[----:B------:R-:W-:Y:S01]  /*5c640*/  IMAD R92, R216, R218, R92 ;  /* 0x000000dad85c7224 */ /* 0x000fe200078e025c */
[----:B------:R-:W-:Y:S01]  /*5c650*/  IADD3.X R153, P0, PT, R153, R144, RZ, P0, !PT ;  /* 0x0000009099997210 */ /* 0x000fe2000071e4ff */
[----:B------:R-:W-:Y:S01]  /*5c660*/  IMAD R126, R219, R218, R126 ;  /* 0x000000dadb7e7224 */ /* 0x000fe200078e027e */
[----:B------:R-:W-:Y:S01]  /*5c670*/  IADD3.X R144, P3, PT, R147, R182, RZ, P5, !PT ;  /* 0x000000b693907210 */ /* 0x000fe20002f7e4ff */
[----:B------:R-:W-:Y:S01]  /*5c680*/  IMAD.IADD R125, R93, 0x1, R125 ;  /* 0x000000015d7d7824 */ /* 0x000fe200078e027d */
[----:B------:R-:W-:Y:S01]  /*5c690*/  IADD3 RZ, P2, PT, R200, R146, RZ ;  /* 0x00000092c8ff7210 */ /* 0x000fe20007f5e0ff */
[----:B------:R-:W-:Y:S01]  /*5c6a0*/  IMAD.WIDE.U32 R146, R189, R214, RZ ;  /* 0x000000d6bd927225 */ /* 0x000fe200078e00ff */
[----:B------:R-:W-:Y:S02]  /*5c6b0*/  IADD3.X R180, P1, PT, RZ, R148, RZ, P1, !PT ;  /* 0x00000094ffb47210 */ /* 0x000fe40000f3e4ff */
[----:B------:R-:W-:-:S02]  /*5c6c0*/  IADD3.X R162, P0, PT, R163, R145, RZ, P0, !PT ;  /* 0x00000091a3a27210 */ /* 0x000fc4000071e4ff */
[----:B------:R-:W-:Y:S01]  /*5c6d0*/  IADD3.X R201, P4, PT, R152, R157, RZ, P4, !PT ;  /* 0x0000009d98c97210 */ /* 0x000fe2000279e4ff */
[----:B------:R-:W-:Y:S01]  /*5c6e0*/  IMAD.X R181, RZ, RZ, R149, P1 ;  /* 0x000000ffffb57224 */ /* 0x000fe200008e0695 */
[----:B------:R-:W-:Y:S01]  /*5c6f0*/  IADD3.X R156, P0, PT, R153, R196, RZ, P0, !PT ;  /* 0x000000c4999c7210 */ /* 0x000fe2000071e4ff */
[----:B------:R-:W-:Y:S01]  /*5c700*/  IMAD.WIDE.U32 R174, P1, R213, R218, R146 ;  /* 0x000000dad5ae7225 */ /* 0x000fe20007820092 */
[----:B------:R-:W-:Y:S02]  /*5c710*/  IADD3.X R197, P4, PT, RZ, RZ, RZ, P4, !PT ;  /* 0x000000ffffc57210 */ /* 0x000fe4000279e4ff */
[----:B------:R-:W-:Y:S01]  /*5c720*/  IADD3.X R157, P0, PT, R162, R151, RZ, P0, !PT ;  /* 0x00000097a29d7210 */ /* 0x000fe2000071e4ff */
[----:B------:R-:W-:Y:S01]  /*5c730*/  IMAD.X R191, RZ, RZ, RZ, P1 ;  /* 0x000000ffffbf7224 */ /* 0x000fe200008e06ff */
[----:B------:R-:W-:Y:S01]  /*5c740*/  IADD3.X RZ, P2, PT, R201, R159, RZ, P2, !PT ;  /* 0x0000009fc9ff7210 */ /* 0x000fe2000175e4ff */
[----:B------:R-:W-:Y:S01]  /*5c750*/  IMAD.WIDE.U32 R152, P1, R22, 0x1a22d9f3, R204 ;  /* 0x1a22d9f316987825 */ /* 0x000fe200078200cc */
[----:B------:R-:W-:-:S02]  /*5c760*/  IADD3.X R199, P0, PT, RZ, RZ, RZ, P0, !PT ;  /* 0x000000ffffc77210 */ /* 0x000fc4000071e4ff */
[----:B------:R-:W-:Y:S01]  /*5c770*/  IADD3.X R145, P3, PT, R169, R195, RZ, P3, !PT ;  /* 0x000000c3a9917210 */ /* 0x000fe20001f7e4ff */
[----:B------:R-:W-:Y:S01]  /*5c780*/  IMAD.WIDE.U32 R150, R213, R214, RZ ;  /* 0x000000d6d5967225 */ /* 0x000fe200078e00ff */
[----:B------:R-:W-:Y:S02]  /*5c790*/  IADD3.X R169, P2, PT, R197, R154, RZ, P2, !PT ;  /* 0x0000009ac5a97210 */ /* 0x000fe4000175e4ff */
[----:B------:R-:W-:Y:S01]  /*5c7a0*/  IADD3.X R228, P3, PT, RZ, RZ, RZ, P3, !PT ;  /* 0x000000ffffe47210 */ /* 0x000fe20001f7e4ff */
[C-C-:B------:R-:W-:Y:S02]  /*5c7b0*/  IMAD R147, R22.reuse, 0x1ef3622f, R172.reuse ;  /* 0x1ef3622f16937824 */ /* 0x140fe400078e02ac */
[----:B------:R-:W-:-:S04]  /*5c7c0*/  IMAD.WIDE.U32 R172, P5, R22, 0x1ef3622f, R172 ;  /* 0x1ef3622f16ac7825 */ /* 0x000fc800078a00ac */
[----:B------:R-:W-:Y:S01]  /*5c7d0*/  IMAD.WIDE.U32 R148, R22, 0xf5138f, RZ ;  /* 0x00f5138f16947825 */ /* 0x000fe200078e00ff */
[----:B------:R-:W-:-:S03]  /*5c7e0*/  IADD3.X R183, PT, PT, RZ, RZ, RZ, P5, !PT ;  /* 0x000000ffffb77210 */ /* 0x000fc60002ffe4ff */
[----:B------:R-:W-:Y:S01]  /*5c7f0*/  IMAD.X R171, RZ, RZ, RZ, P1 ;  /* 0x000000ffffab7224 */ /* 0x000fe200008e06ff */
[----:B------:R-:W-:Y:S01]  /*5c800*/  IADD3 RZ, P1, PT, R174, R151, RZ ;  /* 0x00000097aeff7210 */ /* 0x000fe20007f3e0ff */
[----:B------:R-:W-:-:S04]  /*5c810*/  IMAD.WIDE.U32 R162, R22, -0x45f6b800, RZ ;  /* 0xba09480016a27825 */ /* 0x000fc800078e00ff */
[----:B------:R-:W-:Y:S01]  /*5c820*/  IMAD.MOV.U32 R190, RZ, RZ, R175 ;  /* 0x000000ffffbe7224 */ /* 0x000fe200078e00af */
[----:B------:R-:W-:Y:S01]  /*5c830*/  IADD3 RZ, P5, PT, R172, R163, RZ ;  /* 0x000000a3acff7210 */ /* 0x000fe20007fbe0ff */
[----:B------:R-:W-:Y:S02]  /*5c840*/  IMAD.MOV.U32 R182, RZ, RZ, R173 ;  /* 0x000000ffffb67224 */ /* 0x000fe400078e00ad */
[----:B------:R-:W-:Y:S01]  /*5c850*/  IMAD.X R173, RZ, RZ, RZ, P4 ;  /* 0x000000ffffad7224 */ /* 0x000fe200020e06ff */
[----:B------:R-:W-:Y:S01]  /*5c860*/  IADD3 RZ, P4, PT, R152, R149, RZ ;  /* 0x0000009598ff7210 */ /* 0x000fe20007f9e0ff */
[----:B------:R-:W-:Y:S02]  /*5c870*/  IMAD.MOV.U32 R170, RZ, RZ, R153 ;  /* 0x000000ffffaa7224 */ /* 0x000fe400078e0099 */
[----:B------:R-:W-:Y:S01]  /*5c880*/  IMAD.WIDE.U32.X R152, R189, R218, R190, P1 ;  /* 0x000000dabd987225 */ /* 0x000fe200008e04be */
[----:B------:R-:W-:Y:S02]  /*5c890*/  IADD3 RZ, P1, PT, R144, R162, RZ ;  /* 0x000000a290ff7210 */ /* 0x000fe40007f3e0ff */
[----:B------:R-:W-:Y:S01]  /*5c8a0*/  IADD3.X R159, P2, PT, R173, R155, RZ, P2, !PT ;  /* 0x0000009bad9f7210 */ /* 0x000fe2000175e4ff */
[----:B------:R-:W-:Y:S01]  /*5c8b0*/  IMAD.X R175, RZ, RZ, RZ, P0 ;  /* 0x000000ffffaf7224 */ /* 0x000fe200000e06ff */
[----:B------:R-:W-:Y:S01]  /*5c8c0*/  IADD3 RZ, P0, PT, R156, R166, RZ ;  /* 0x000000a69cff7210 */ /* 0x000fe20007f1e0ff */
[----:B------:R-:W-:-:S02]  /*5c8d0*/  IMAD.IADD R189, R147, 0x1, R163 ;  /* 0x0000000193bd7824 */ /* 0x000fc400078e02a3 */
[----:B------:R-:W-:Y:S01]  /*5c8e0*/  IMAD.WIDE.U32 R162, R22, 0x30000000, R164 ;  /* 0x3000000016a27825 */ /* 0x000fe200078e00a4 */
[----:B------:R-:W-:Y:S02]  /*5c8f0*/  IADD3.X RZ, P0, PT, R157, R194, RZ, P0, !PT ;  /* 0x000000c29dff7210 */ /* 0x000fe4000071e4ff */
[----:B------:R-:W-:Y:S01]  /*5c900*/  IADD3.X RZ, P1, PT, R145, R189, RZ, P1, !PT ;  /* 0x000000bd91ff7210 */ /* 0x000fe20000f3e4ff */
[----:B------:R-:W-:Y:S01]  /*5c910*/  IMAD.WIDE.U32 R164, R215, R223, R156 ;  /* 0x000000dfd7a47225 */ /* 0x000fe200078e009c */
[----:B------:R-:W-:-:S03]  /*5c920*/  IADD3.X R191, P0, PT, R199, R160, RZ, P0, !PT ;  /* 0x000000a0c7bf7210 */ /* 0x000fc6000071e4ff */
[----:B------:R-:W-:Y:S01]  /*5c930*/  IMAD.WIDE.U32 R154, R193, 0x6ca1493b, RZ ;  /* 0x6ca1493bc19a7825 */ /* 0x000fe200078e00ff */
[----:B------:R-:W-:-:S03]  /*5c940*/  IADD3.X R190, P0, PT, R175, R161, RZ, P0, !PT ;  /* 0x000000a1afbe7210 */ /* 0x000fc6000071e4ff */
[----:B------:R-:W-:-:S04]  /*5c950*/  IMAD.WIDE.U32 R156, R162, -0x1, RZ ;  /* 0xffffffffa29c7825 */ /* 0x000fc800078e00ff */
[----:B------:R-:W-:Y:S01]  /*5c960*/  IMAD.IADD R172, R165, 0x1, R158 ;  /* 0x00000001a5ac7824 */ /* 0x000fe200078e029e */
[----:B------:R-:W-:Y:S01]  /*5c970*/  IADD3.X R158, P2, PT, R169, R164, RZ, P2, !PT ;  /* 0x000000a4a99e7210 */ /* 0x000fe2000175e4ff */
[----:B------:R-:W-:-:S03]  /*5c980*/  IMAD.WIDE.U32.X R182, R193, 0x1ef3622f, R182, P5 ;  /* 0x1ef3622fc1b67825 */ /* 0x000fc600028e04b6 */
[----:B------:R-:W-:Y:S01]  /*5c990*/  IADD3.X R159, P2, PT, R159, R172, RZ, P2, !PT ;  /* 0x000000ac9f9f7210 */ /* 0x000fe2000175e4ff */
[----:B------:R-:W-:Y:S01]  /*5c9a0*/  IMAD.WIDE.U32 R164, P5, R22, -0x39c4fa40, R154 ;  /* 0xc63b05c016a47825 */ /* 0x000fe200078a009a */
[----:B------:R-:W-:Y:S02]  /*5c9b0*/  IADD3 R155, PT, PT, R163, R167, RZ ;  /* 0x000000a7a39b7210 */ /* 0x000fe40007ffe0ff */
[----:B------:R-:W-:Y:S01]  /*5c9c0*/  IADD3.X R228, P1, PT, R228, R182, RZ, P1, !PT ;  /* 0x000000b6e4e47210 */ /* 0x000fe20000f3e4ff */
[----:B------:R-:W-:-:S04]  /*5c9d0*/  IMAD.WIDE.U32 R174, R156, 0x1, RZ ;  /* 0x000000019cae7825 */ /* 0x000fc800078e00ff */
[----:B------:R-:W-:-:S04]  /*5c9e0*/  IMAD.WIDE.U32 R160, R22, 0x6ca1493b, RZ ;  /* 0x6ca1493b16a07825 */ /* 0x000fc800078e00ff */
[----:B------:R-:W-:Y:S01]  /*5c9f0*/  IMAD.X R167, RZ, RZ, RZ, P5 ;  /* 0x000000ffffa77224 */ /* 0x000fe200028e06ff */
[----:B------:R-:W-:Y:S01]  /*5ca00*/  IADD3 RZ, P5, PT, R162, R174, RZ ;  /* 0x000000aea2ff7210 */ /* 0x000fe20007fbe0ff */
[----:B------:R-:W-:Y:S01]  /*5ca10*/  IMAD.X R229, RZ, RZ, RZ, P3 ;  /* 0x000000ffffe57224 */ /* 0x000fe200018e06ff */
[----:B------:R-:W-:Y:S01]  /*5ca20*/  IADD3 RZ, P3, PT, R164, R161, RZ ;  /* 0x000000a1a4ff7210 */ /* 0x000fe20007f7e0ff */
[----:B------:R-:W-:Y:S02]  /*5ca30*/  IMAD R195, R162, -0x7af74001, -R155 ;  /* 0x8508bfffa2c37824 */ /* 0x000fe400078e0a9b */
[----:B------:R-:W-:Y:S01]  /*5ca40*/  IMAD.WIDE.U32 R162, R193, 0x17c510ea, RZ ;  /* 0x17c510eac1a27825 */ /* 0x000fe200078e00ff */
[----:B------:R-:W-:-:S03]  /*5ca50*/  IADD3.X R229, P1, PT, R229, R183, RZ, P1, !PT ;  /* 0x000000b7e5e57210 */ /* 0x000fc60000f3e4ff */
[----:B------:R-:W-:Y:S02]  /*5ca60*/  IMAD.MOV.U32 R166, RZ, RZ, R165 ;  /* 0x000000ffffa67224 */ /* 0x000fe400078e00a5 */
[----:B------:R-:W-:Y:S01]  /*5ca70*/  IMAD.WIDE.U32.X R164, R193, 0x1a22d9f3, R170, P4 ;  /* 0x1a22d9f3c1a47825 */ /* 0x000fe200020e04aa */
[----:B------:R-:W-:-:S03]  /*5ca80*/  IADD3 RZ, P4, PT, R158, R168, RZ ;  /* 0x000000a89eff7210 */ /* 0x000fc60007f9e0ff */
[----:B------:R-:W-:Y:S01]  /*5ca90*/  IMAD.WIDE.U32.X R166, R193, -0x39c4fa40, R166, P3 ;  /* 0xc63b05c0c1a67825 */ /* 0x000fe200018e04a6 */
[----:B------:R-:W-:-:S03]  /*5caa0*/  IADD3.X RZ, P4, PT, R159, R187, RZ, P4, !PT ;  /* 0x000000bb9fff7210 */ /* 0x000fc6000279e4ff */
[----:B------:R-:W-:-:S04]  /*5cab0*/  IMAD.WIDE.U32 R170, P3, R22, 0x1ae3a46, R162 ;  /* 0x01ae3a4616aa7825 */ /* 0x000fc800078600a2 */
[----:B------:R-:W-:-:S04]  /*5cac0*/  IMAD.WIDE.U32 R168, R22, 0x17c510ea, RZ ;  /* 0x17c510ea16a87825 */ /* 0x000fc800078e00ff */
[----:B------:R-:W-:Y:S01]  /*5cad0*/  IMAD.X R173, RZ, RZ, RZ, P3 ;  /* 0x000000ffffad7224 */ /* 0x000fe200018e06ff */
[----:B------:R-:W-:Y:S01]  /*5cae0*/  IADD3 RZ, P3, PT, R170, R169, RZ ;  /* 0x000000a9aaff7210 */ /* 0x000fe20007f7e0ff */
[----:B------:R-:W-:Y:S02]  /*5caf0*/  IMAD.MOV.U32 R172, RZ, RZ, R171 ;  /* 0x000000ffffac7224 */ /* 0x000fe400078e00ab */
[----:B------:R-:W-:Y:S02]  /*5cb00*/  IMAD.IADD R157, R157, 0x1, R195 ;  /* 0x000000019d9d7824 */ /* 0x000fe400078e02c3 */
[----:B------:R-:W-:Y:S01]  /*5cb10*/  IMAD.WIDE.U32.X R170, R193, 0x1ae3a46, R172, P3 ;  /* 0x01ae3a46c1aa7825 */ /* 0x000fe200018e04ac */
[----:B------:R-:W-:Y:S02]  /*5cb20*/  IADD3.X R172, P0, PT, R191, R192, RZ, P0, !PT ;  /* 0x000000c0bfac7210 */ /* 0x000fe4000071e4ff */
[----:B------:R-:W-:Y:S01]  /*5cb30*/  IADD3.X R191, P2, PT, RZ, RZ, RZ, P2, !PT ;  /* 0x000000ffffbf7210 */ /* 0x000fe2000175e4ff */
[----:B------:R-:W-:Y:S01]  /*5cb40*/  IMAD.WIDE.U32 R198, R156, 0x6ca1493b, RZ ;  /* 0x6ca1493b9cc67825 */ /* 0x000fe200078e00ff */
[----:B------:R-:W-:-:S02]  /*5cb50*/  IADD3.X R173, P3, PT, R190, R179, RZ, P0, !PT ;  /* 0x000000b3bead7210 */ /* 0x000fc4000077e4ff */
[----:B------:R-:W-:Y:S01]  /*5cb60*/  IADD3 RZ, P0, PT, R172, R178, RZ ;  /* 0x000000b2acff7210 */ /* 0x000fe20007f1e0ff */
[----:B------:R-:W-:Y:S01]  /*5cb70*/  IMAD.WIDE.U32 R178, R157, 0x1, RZ ;  /* 0x000000019db27825 */ /* 0x000fe200078e00ff */
[----:B------:R-:W-:Y:S02]  /*5cb80*/  IADD3.X R230, P4, PT, R191, R184, RZ, P4, !PT ;  /* 0x000000b8bfe67210 */ /* 0x000fe4000279e4ff */
[----:B------:R-:W-:Y:S01]  /*5cb90*/  IADD3.X RZ, P0, PT, R173, R188, RZ, P0, !PT ;  /* 0x000000bcadff7210 */ /* 0x000fe2000071e4ff */
[----:B------:R-:W-:Y:S01]  /*5cba0*/  IMAD.X R193, RZ, RZ, RZ, P2 ;  /* 0x000000ffffc17224 */ /* 0x000fe200010e06ff */
[----:B------:R-:W-:Y:S01]  /*5cbb0*/  IADD3.X R195, P2, PT, RZ, RZ, RZ, P3, !PT ;  /* 0x000000ffffc37210 */ /* 0x000fe20001f5e4ff */
[C-C-:B------:R-:W-:Y:S02]  /*5cbc0*/  IMAD R163, R156.reuse, -0x7af74000, R178.reuse ;  /* 0x8508c0009ca37824 */ /* 0x140fe400078e02b2 */
[----:B------:R-:W-:Y:S01]  /*5cbd0*/  IMAD.WIDE.U32 R178, P3, R156, -0x7af74000, R178 ;  /* 0x8508c0009cb27825 */ /* 0x000fe200078600b2 */
[----:B------:R-:W-:-:S02]  /*5cbe0*/  IADD3.X R187, P0, PT, R195, R176, RZ, P0, !PT ;  /* 0x000000b0c3bb7210 */ /* 0x000fc4000071e4ff */
[C---:B------:R-:W-:Y:S01]  /*5cbf0*/  IADD3 R163, PT, PT, R175.reuse, R163, RZ ;  /* 0x000000a3afa37210 */ /* 0x040fe20007ffe0ff */
[----:B------:R-:W-:Y:S01]  /*5cc00*/  IMAD.X R231, RZ, RZ, RZ, P2 ;  /* 0x000000ffffe77224 */ /* 0x000fe200010e06ff */
[----:B------:R-:W-:Y:S01]  /*5cc10*/  IADD3 RZ, P2, PT, R175, R178, RZ ;  /* 0x000000b2afff7210 */ /* 0x000fe20007f5e0ff */
[----:B------:R-:W-:Y:S01]  /*5cc20*/  IMAD.WIDE.U32 R174, R157, 0x30000000, RZ ;  /* 0x300000009dae7825 */ /* 0x000fe200078e00ff */
[----:B------:R-:W-:Y:S02]  /*5cc30*/  IADD3.X RZ, P5, PT, R155, R163, RZ, P5, !PT ;  /* 0x000000a39bff7210 */ /* 0x000fe40002fbe4ff */
[----:B------:R-:W-:Y:S01]  /*5cc40*/  IADD3.X R231, P0, PT, R231, R177, RZ, P0, !PT ;  /* 0x000000b1e7e77210 */ /* 0x000fe2000071e4ff */
[----:B------:R-:W-:Y:S02]  /*5cc50*/  IMAD.X R183, RZ, RZ, RZ, P3 ;  /* 0x000000ffffb77224 */ /* 0x000fe400018e06ff */
[----:B------:R-:W-:Y:S01]  /*5cc60*/  IMAD.WIDE.U32 R188, P3, R156, 0x170b5d44, R174 ;  /* 0x170b5d449cbc7825 */ /* 0x000fe200078600ae */
[----:B------:R-:W-:-:S02]  /*5cc70*/  IADD3.X R175, P4, PT, R193, R185, RZ, P4, !PT ;  /* 0x000000b9c1af7210 */ /* 0x000fc4000279e4ff */
[----:B------:R-:W-:Y:S01]  /*5cc80*/  IADD3.X R180, P0, PT, R187, R180, RZ, P0, !PT ;  /* 0x000000b4bbb47210 */ /* 0x000fe2000071e4ff */
[----:B------:R-:W-:-:S03]  /*5cc90*/  IMAD.WIDE.U32 R176, R156, 0x30000000, RZ ;  /* 0x300000009cb07825 */ /* 0x000fc600078e00ff */
[----:B------:R-:W-:Y:S01]  /*5cca0*/  IADD3.X R181, P0, PT, R231, R181, RZ, P0, !PT ;  /* 0x000000b5e7b57210 */ /* 0x000fe2000071e4ff */
[----:B------:R-:W-:Y:S01]  /*5ccb0*/  IMAD.X R185, RZ, RZ, RZ, P3 ;  /* 0x000000ffffb97224 */ /* 0x000fe200018e06ff */
[----:B------:R-:W-:Y:S01]  /*5ccc0*/  IADD3 RZ, P3, PT, R188, R177, RZ ;  /* 0x000000b1bcff7210 */ /* 0x000fe20007f7e0ff */
[----:B------:R-:W-:Y:S02]  /*5ccd0*/  IMAD.MOV.U32 R182, RZ, RZ, R179 ;  /* 0x000000ffffb67224 */ /* 0x000fe400078e00b3 */
[----:B------:R-:W-:-:S04]  /*5cce0*/  IMAD.WIDE.U32 R178, R157, -0x45f6b800, RZ ;  /* 0xba0948009db27825 */ /* 0x000fc800078e00ff */
[----:B------:R-:W-:Y:S02]  /*5ccf0*/  IMAD.MOV.U32 R184, RZ, RZ, R189 ;  /* 0x000000ffffb87224 */ /* 0x000fe400078e00bd */
[----:B------:R-:W-:-:S04]  /*5cd00*/  IMAD.WIDE.U32.X R182, R157, -0x7af74000, R182, P2 ;  /* 0x8508c0009db67825 */ /* 0x000fc800010e04b6 */
[----:B------:R-:W-:Y:S01]  /*5cd10*/  IMAD.WIDE.U32.X R184, R157, 0x170b5d44, R184, P3 ;  /* 0x170b5d449db87825 */ /* 0x000fe200018e04b8 */
[----:B------:R-:W-:Y:S02]  /*5cd20*/  IADD3 RZ, P3, PT, R180, R186, RZ ;  /* 0x000000bab4ff7210 */ /* 0x000fe40007f7e0ff */
[----:B------:R-:W-:Y:S01]  /*5cd30*/  IADD3.X R155, P5, PT, RZ, R182, RZ, P5, !PT ;  /* 0x000000b6ff9b7210 */ /* 0x000fe20002fbe4ff */
[C---:B------:R-:W-:Y:S01]  /*5cd40*/  IMAD.WIDE.U32 R188, P2, R156.reuse, 0x1ef3622f, R178 ;  /* 0x1ef3622f9cbc7825 */ /* 0x040fe200078400b2 */
[----:B------:R-:W-:Y:S02]  /*5cd50*/  IADD3.X RZ, P3, PT, R181, R21, RZ, P3, !PT ;  /* 0x00000015b5ff7210 */ /* 0x000fe40001f7e4ff */
[----:B------:R-:W-:Y:S01]  /*5cd60*/  IADD3.X R21, P0, PT, RZ, RZ, RZ, P0, !PT ;  /* 0x000000ffff157210 */ /* 0x000fe2000071e4ff */
[----:B------:R-:W-:Y:S01]  /*5cd70*/  IMAD.WIDE.U32 R186, R156, -0x45f6b800, RZ ;  /* 0xba0948009cba7825 */ /* 0x000fe200078e00ff */
[----:B------:R-:W-:-:S03]  /*5cd80*/  IADD3.X R182, P5, PT, RZ, R183, RZ, P5, !PT ;  /* 0x000000b7ffb67210 */ /* 0x000fc60002fbe4ff */
        /* <DEDUP_REMOVED lines=13> */
[----:B------:R-:W-:Y:S01]  /*5ce60*/  IMAD.WIDE.U32 R200, R220, R222, R200 ;  /* 0x000000dedcc87225 */ /* 0x000fe200078e00c8 */
[----:B------:R-:W-:Y:S02]  /*5ce70*/  IADD3.X R209, PT, PT, RZ, RZ, RZ, P2, !PT ;  /* 0x000000ffffd17210 */ /* 0x000fe400017fe4ff */
[----:B------:R-:W-:Y:S01]  /*5ce80*/  IADD3 RZ, P2, PT, R202, R199, RZ ;  /* 0x000000c7caff7210 */ /* 0x000fe20007f5e0ff */
[----:B------:R-:W-:Y:S02]  /*5ce90*/  IMAD.MOV.U32 R208, RZ, RZ, R203 ;  /* 0x000000ffffd07224 */ /* 0x000fe400078e00cb */
[----:B------:R-:W-:Y:S02]  /*5cea0*/  IMAD.IADD R179, R20, 0x1, R207 ;  /* 0x0000000114b37824 */ /* 0x000fe400078e02cf */
[----:B------:R-:W-:Y:S01]  /*5ceb0*/  IMAD.WIDE.U32.X R202, R157, -0x39c4fa40, R208, P2 ;  /* 0xc63b05c09dca7825 */ /* 0x000fe200010e04d0 */
[----:B------:R-:W-:-:S03]  /*5cec0*/  IADD3 RZ, P2, PT, R200, R206, RZ ;  /* 0x000000cec8ff7210 */ /* 0x000fc60007f5e0ff */
[----:B------:R-:W-:Y:S02]  /*5ced0*/  IMAD.IADD R201, R201, 0x1, R42 ;  /* 0x00000001c9c97824 */ /* 0x000fe400078e022a */
[----:B------:R-:W-:-:S03]  /*5cee0*/  IMAD.WIDE.U32 R144, R22, -0x45f6b800, R144 ;  /* 0xba09480016907825 */ /* 0x000fc600078e0090 */
[----:B------:R-:W-:Y:S01]  /*5cef0*/  IADD3.X RZ, P2, PT, R201, R179, RZ, P2, !PT ;  /* 0x000000b3c9ff7210 */ /* 0x000fe2000175e4ff */
[----:B------:R-:W-:Y:S01]  /*5cf00*/  IMAD.IADD R147, R145, 0x1, R147 ;  /* 0x0000000191937824 */ /* 0x000fe200078e0293 */
[----:B------:R-:W-:Y:S01]  /*5cf10*/  IADD3.X R144, P5, PT, R155, R144, RZ, P5, !PT ;  /* 0x000000909b907210 */ /* 0x000fe20002fbe4ff */
[----:B------:R-:W-:Y:S01]  /*5cf20*/  IMAD.WIDE.U32 R158, R220, R72, R158 ;  /* 0x00000048dc9e7225 */ /* 0x000fe200078e009e */
[----:B------:R-:W-:Y:S02]  /*5cf30*/  IADD3.X R145, P2, PT, RZ, R26, RZ, P2, !PT ;  /* 0x0000001aff917210 */ /* 0x000fe4000175e4ff */
[----:B------:R-:W-:Y:S01]  /*5cf40*/  IADD3.X R26, P3, PT, R21, R44, RZ, P3, !PT ;  /* 0x0000002c151a7210 */ /* 0x000fe20001f7e4ff */
[----:B------:R-:W-:Y:S01]  /*5cf50*/  IMAD.IADD R52, R159, 0x1, R52 ;  /* 0x000000019f347824 */ /* 0x000fe200078e0234 */
[----:B------:R-:W-:Y:S01]  /*5cf60*/  IADD3.X R27, P2, PT, RZ, R27, RZ, P2, !PT ;  /* 0x0000001bff1b7210 */ /* 0x000fe2000175e4ff */
[----:B------:R-:W-:Y:S01]  /*5cf70*/  IMAD.WIDE.U32 R172, R215, R212, R172 ;  /* 0x000000d4d7ac7225 */ /* 0x000fe200078e00ac */
[----:B------:R-:W-:-:S02]  /*5cf80*/  IADD3.X R44, PT, PT, R45, RZ, RZ, P3, P0 ;  /* 0x000000ff2d2c7210 */ /* 0x000fc40001fe04ff */
[----:B------:R-:W-:Y:S01]  /*5cf90*/  IADD3.X R158, P2, PT, R145, R158, RZ, P2, !PT ;  /* 0x0000009e919e7210 */ /* 0x000fe2000175e4ff */
[----:B------:R-:W-:Y:S01]  /*5cfa0*/  IMAD.IADD R232, R173, 0x1, R232 ;  /* 0x00000001ade87824 */ /* 0x000fe200078e02e8 */
[----:B------:R-:W-:Y:S01]  /*5cfb0*/  IADD3.X R172, P4, PT, R230, R172, RZ, P4, !PT ;  /* 0x000000ace6ac7210 */ /* 0x000fe2000279e4ff */
[----:B------:R-:W-:Y:S01]  /*5cfc0*/  IMAD.WIDE.U32 R200, R216, R224, R200 ;  /* 0x000000e0d8c87225 */ /* 0x000fe200078e00c8 */
[----:B------:R-:W-:Y:S02]  /*5cfd0*/  IADD3.X R159, P2, PT, R27, R52, RZ, P2, !PT ;  /* 0x000000341b9f7210 */ /* 0x000fe4000175e4ff */
[----:B------:R-:W-:Y:S01]  /*5cfe0*/  IADD3 RZ, P3, PT, R158, R24, RZ ;  /* 0x000000189eff7210 */ /* 0x000fe20007f7e0ff */
[----:B------:R-:W-:Y:S01]  /*5cff0*/  IMAD.IADD R24, R201, 0x1, R20 ;  /* 0x00000001c9187824 */ /* 0x000fe200078e0214 */
[----:B------:R-:W-:Y:S01]  /*5d000*/  IADD3.X R21, P2, PT, RZ, RZ, RZ, P2, !PT ;  /* 0x000000ffff157210 */ /* 0x000fe2000175e4ff */
[----:B------:R-:W-:Y:S01]  /*5d010*/  IMAD R189, R22, 0x1a22d9f3, R204 ;  /* 0x1a22d9f316bd7824 */ /* 0x000fe200078e02cc */
[----:B------:R-:W-:Y:S01]  /*5d020*/  IADD3.X R173, P4, PT, R175, R232, RZ, P4, !PT ;  /* 0x000000e8afad7210 */ /* 0x000fe2000279e4ff */
[----:B------:R-:W-:Y:S01]  /*5d030*/  IMAD.WIDE.U32 R180, R215, R214, R180 ;  /* 0x000000d6d7b47225 */ /* 0x000fe200078e00b4 */
[----:B------:R-:W-:-:S02]  /*5d040*/  IADD3.X RZ, P3, PT, R159, R25, RZ, P3, !PT ;  /* 0x000000199fff7210 */ /* 0x000fc40001f7e4ff */
[----:B------:R-:W-:Y:S01]  /*5d050*/  IADD3.X R45, P4, PT, RZ, RZ, RZ, P4, !PT ;  /* 0x000000ffff2d7210 */ /* 0x000fe2000279e4ff */
[----:B------:R-:W-:Y:S01]  /*5d060*/  IMAD.X R27, RZ, RZ, RZ, P2 ;  /* 0x000000ffff1b7224 */ /* 0x000fe200010e06ff */
[----:B------:R-:W-:Y:S01]  /*5d070*/  IADD3.X R200, P2, PT, R228, R200, RZ, P1, !PT ;  /* 0x000000c8e4c87210 */ /* 0x000fe20000f5e4ff */
[----:B------:R-:W-:Y:S01]  /*5d080*/  IMAD.WIDE.U32 R204, R157, 0x17c510ea, RZ ;  /* 0x17c510ea9dcc7825 */ /* 0x000fe200078e00ff */
[----:B------:R-:W-:Y:S02]  /*5d090*/  IADD3 RZ, P1, PT, R172, R70, RZ ;  /* 0x00000046acff7210 */ /* 0x000fe40007f3e0ff */
[----:B------:R-:W-:Y:S01]  /*5d0a0*/  IADD3.X R25, P3, PT, R21, R50, RZ, P3, !PT ;  /* 0x0000003215197210 */ /* 0x000fe20001f7e4ff */
[----:B------:R-:W-:Y:S01]  /*5d0b0*/  IMAD.WIDE.U32 R20, R220, R223, R172 ;  /* 0x000000dfdc147225 */ /* 0x000fe200078e00ac */
[----:B------:R-:W-:Y:S02]  /*5d0c0*/  IADD3.X RZ, P1, PT, R173, R29, RZ, P1, !PT ;  /* 0x0000001dadff7210 */ /* 0x000fe40000f3e4ff */
        /* <DEDUP_REMOVED lines=8> */
[----:B------:R-:W-:Y:S01]  /*5d150*/  IMAD R174, R156, 0x170b5d44, R174 ;  /* 0x170b5d449cae7824 */ /* 0x000fe200078e02ae */
[----:B------:R-:W-:Y:S01]  /*5d160*/  IADD3.X R25, P1, PT, RZ, RZ, RZ, P5, !PT ;  /* 0x000000ffff197210 */ /* 0x000fe20002f3e4ff */
[----:B------:R-:W-:Y:S01]  /*5d170*/  IMAD.IADD R45, R181, 0x1, R28 ;  /* 0x00000001b52d7824 */ /* 0x000fe200078e021c */
[----:B------:R-:W-:Y:S01]  /*5d180*/  IADD3.X R180, P5, PT, R21, R180, RZ, P4, !PT ;  /* 0x000000b415b47210 */ /* 0x000fe200027be4ff */
[----:B------:R-:W-:Y:S01]  /*5d190*/  IMAD.IADD R159, R159, 0x1, R221 ;  /* 0x000000019f9f7824 */ /* 0x000fe200078e02dd */
[----:B------:R-:W-:Y:S01]  /*5d1a0*/  IADD3.X R21, P4, PT, R50, R29, RZ, P3, !PT ;  /* 0x0000001d32157210 */ /* 0x000fe20001f9e4ff */
[----:B------:R-:W-:Y:S01]  /*5d1b0*/  IMAD.X R27, RZ, RZ, RZ, P1 ;  /* 0x000000ffff1b7224 */ /* 0x000fe200008e06ff */
[----:B------:R-:W-:Y:S01]  /*5d1c0*/  IADD3 RZ, P1, PT, R158, R18, RZ ;  /* 0x000000129eff7210 */ /* 0x000fe20007f3e0ff */
[----:B------:R-:W-:Y:S01]  /*5d1d0*/  IMAD.WIDE.U32 R206, P6, R156, 0x1ae3a46, R204 ;  /* 0x01ae3a469cce7825 */ /* 0x000fe200078c00cc */
[----:B------:R-:W-:-:S02]  /*5d1e0*/  IADD3 R155, PT, PT, R174, R177, RZ ;  /* 0x000000b1ae9b7210 */ /* 0x000fc40007ffe0ff */
[----:B------:R-:W-:Y:S01]  /*5d1f0*/  IADD3 RZ, P0, PT, R144, R176, RZ ;  /* 0x000000b090ff7210 */ /* 0x000fe20007f1e0ff */
[----:B------:R-:W-:Y:S01]  /*5d200*/  IMAD.WIDE.U32 R210, R156, 0x17c510ea, RZ ;  /* 0x17c510ea9cd27825 */ /* 0x000fe200078e00ff */
[----:B------:R-:W-:Y:S02]  /*5d210*/  IADD3.X R181, P3, PT, R82, R45, RZ, P5, !PT ;  /* 0x0000002d52b57210 */ /* 0x000fe40002f7e4ff */
[----:B------:R-:W-:Y:S01]  /*5d220*/  IADD3.X RZ, P5, PT, R159, R19, RZ, P1, !PT ;  /* 0x000000139fff7210 */ /* 0x000fe20000fbe4ff */
[----:B------:R-:W-:Y:S01]  /*5d230*/  IMAD.X R209, RZ, RZ, RZ, P6 ;  /* 0x000000ffffd17224 */ /* 0x000fe200030e06ff */
[----:B------:R-:W-:Y:S01]  /*5d240*/  IADD3.X R51, P4, PT, RZ, RZ, RZ, P4, !PT ;  /* 0x000000ffff337210 */ /* 0x000fe2000279e4ff */
[----:B------:R-:W-:Y:S01]  /*5d250*/  IMAD.MOV.U32 R208, RZ, RZ, R207 ;  /* 0x000000ffffd07224 */ /* 0x000fe200078e00cf */
[----:B------:R-:W-:Y:S01]  /*5d260*/  IADD3 RZ, P6, PT, R206, R211, RZ ;  /* 0x000000d3ceff7210 */ /* 0x000fe20007fde0ff */
[----:B------:R-:W-:Y:S01]  /*5d270*/  IMAD.WIDE.U32 R18, R216, R72, R20 ;  /* 0x00000048d8127225 */ /* 0x000fe200078e0014 */
[----:B------:R-:W-:-:S02]  /*5d280*/  IADD3.X RZ, P0, PT, R145, R155, RZ, P0, !PT ;  /* 0x0000009b91ff7210 */ /* 0x000fc4000071e4ff */
[----:B------:R-:W-:Y:S01]  /*5d290*/  IADD3.X R147, P3, PT, RZ, RZ, RZ, P3, !PT ;  /* 0x000000ffff937210 */ /* 0x000fe20001f7e4ff */
[----:B------:R-:W-:Y:S01]  /*5d2a0*/  IMAD.IADD R155, R75, 0x1, R49 ;  /* 0x000000014b9b7824 */ /* 0x000fe200078e0231 */
[----:B------:R-:W-:Y:S01]  /*5d2b0*/  IADD3.X R49, P5, PT, RZ, R66, RZ, P5, !PT ;  /* 0x00000042ff317210 */ /* 0x000fe20002fbe4ff */
[----:B------:R-:W-:Y:S01]  /*5d2c0*/  IMAD.X R83, RZ, RZ, RZ, P4 ;  /* 0x000000ffff537224 */ /* 0x000fe200020e06ff */
[----:B------:R-:W-:Y:S01]  /*5d2d0*/  IADD3.X R25, P0, PT, R25, R184, RZ, P0, !PT ;  /* 0x000000b819197210 */ /* 0x000fe2000071e4ff */
[----:B------:R-:W-:Y:S01]  /*5d2e0*/  IMAD.WIDE.U32.X R208, R157, 0x1ae3a46, R208, P6 ;  /* 0x01ae3a469dd07825 */ /* 0x000fe200030e04d0 */
[----:B------:R-:W-:Y:S02]  /*5d2f0*/  IADD3 RZ, P1, PT, R20, R48, RZ ;  /* 0x0000003014ff7210 */ /* 0x000fe40007f3e0ff */
[----:B------:R-:W-:Y:S01]  /*5d300*/  IADD3 RZ, P4, PT, R180, R80, RZ ;  /* 0x00000050b4ff7210 */ /* 0x000fe20007f9e0ff */
[----:B------:R-:W-:Y:S01]  /*5d310*/  IMAD.IADD R75, R19, 0x1, R75 ;  /* 0x00000001134b7824 */ /* 0x000fe200078e024b */
[----:B------:R-:W-:Y:S01]  /*5d320*/  IADD3 R157, PT, PT, R189, R149, RZ ;  /* 0x00000095bd9d7210 */ /* 0x000fe20007ffe0ff */
[----:B------:R-:W-:Y:S01]  /*5d330*/  IMAD.X R149, RZ, RZ, RZ, P3 ;  /* 0x000000ffff957224 */ /* 0x000fe200018e06ff */
[----:B------:R-:W-:Y:S01]  /*5d340*/  IADD3.X R66, P5, PT, RZ, R67, RZ, P5, !PT ;  /* 0x00000043ff427210 */ /* 0x000fe20002fbe4ff */
[----:B------:R-:W-:Y:S01]  /*5d350*/  IMAD.WIDE.U32 R144, R156, 0x30000000, R144 ;  /* 0x300000009c907825 */ /* 0x000fe200078e0090 */
[----:B------:R-:W-:-:S02]  /*5d360*/  IADD3.X R184, P3, PT, R27, R185, RZ, P0, !PT ;  /* 0x000000b91bb87210 */ /* 0x000fc4000077e4ff */
[----:B------:R-:W-:Y:S01]  /*5d370*/  IADD3.X RZ, P1, PT, R21, R155, RZ, P1, !PT ;  /* 0x0000009b15ff7210 */ /* 0x000fe20000f3e4ff */
[----:B------:R-:W-:Y:S01]  /*5d380*/  IMAD R178, R156, 0x1ef3622f, R178 ;  /* 0x1ef3622f9cb27824 */ /* 0x000fe200078e02b2 */
[----:B------:R-:W-:Y:S01]  /*5d390*/  IADD3.X RZ, P0, PT, R181, R43, RZ, P4, !PT ;  /* 0x0000002bb5ff7210 */ /* 0x000fe2000271e4ff */
[----:B------:R-:W-:Y:S01]  /*5d3a0*/  IMAD.WIDE.U32 R180, R220, R212, R180 ;  /* 0x000000d4dcb47225 */ /* 0x000fe200078e00b4 */
        /* <DEDUP_REMOVED lines=9> */
[----:B------:R-:W-:Y:S01]  /*5d440*/  IMAD R154, R22, -0x39c4fa40, R154 ;  /* 0xc63b05c0169a7824 */ /* 0x000fe200078e029a */
[----:B------:R-:W-:Y:S01]  /*5d450*/  IADD3.X R29, P2, PT, RZ, RZ, RZ, P2, !PT ;  /* 0x000000ffff1d7210 */ /* 0x000fe2000175e4ff */
[----:B------:R-:W-:Y:S01]  /*5d460*/  IMAD R188, R156, 0x1a22d9f3, R188 ;  /* 0x1a22d9f39cbc7824 */ /* 0x000fe200078e02bc */
[----:B------:R-:W-:Y:S01]  /*5d470*/  IADD3.X R21, P4, PT, RZ, RZ, RZ, P4, !PT ;  /* 0x000000ffff157210 */ /* 0x000fe2000279e4ff */
[----:B------:R-:W-:Y:S01]  /*5d480*/  IMAD R162, R22, 0x1ae3a46, R162 ;  /* 0x01ae3a4616a27824 */ /* 0x000fe200078e02a2 */
[----:B------:R-:W-:Y:S01]  /*5d490*/  IADD3.X R87, P0, PT, R149, R87, RZ, P0, !PT ;  /* 0x0000005795577210 */ /* 0x000fe2000071e4ff */
[----:B------:R-:W-:Y:S01]  /*5d4a0*/  IMAD.X R45, RZ, RZ, RZ, P2 ;  /* 0x000000ffff2d7224 */ /* 0x000fe200010e06ff */
[----:B------:R-:W-:Y:S01]  /*5d4b0*/  IADD3.X R180, P1, PT, R27, R180, RZ, P1, !PT ;  /* 0x000000b41bb47210 */ /* 0x000fe20000f3e4ff */
[----:B------:R-:W-:Y:S01]  /*5d4c0*/  IMAD.IADD R27, R71, 0x1, R47 ;  /* 0x00000001471b7824 */ /* 0x000fe200078e022f */
[----:B------:R-:W-:Y:S01]  /*5d4d0*/  IADD3.X R43, PT, PT, RZ, RZ, RZ, P4, !PT ;  /* 0x000000ffff2b7210 */ /* 0x000fe200027fe4ff */
[----:B------:R-:W-:Y:S01]  /*5d4e0*/  IMAD R194, R156, -0x39c4fa40, R194 ;  /* 0xc63b05c09cc27824 */ /* 0x000fe200078e02c2 */
[----:B------:R-:W-:Y:S01]  /*5d4f0*/  IADD3 RZ, P4, PT, R18, R46, RZ ;  /* 0x0000002e12ff7210 */ /* 0x000fe20007f9e0ff */
[----:B------:R-:W-:Y:S01]  /*5d500*/  IMAD R204, R156, 0x1ae3a46, R204 ;  /* 0x01ae3a469ccc7824 */ /* 0x000fe200078e02cc */
[----:B------:R-:W-:-:S02]  /*5d510*/  IADD3 RZ, P2, PT, R200, R148, RZ ;  /* 0x00000094c8ff7210 */ /* 0x000fc40007f5e0ff */
[----:B------:R-:W-:Y:S02]  /*5d520*/  IADD3.X R26, P0, PT, R49, R26, RZ, P0, !PT ;  /* 0x0000001a311a7210 */ /* 0x000fe4000071e4ff */
[----:B------:R-:W-:Y:S02]  /*5d530*/  IADD3.X RZ, P4, PT, R19, R27, RZ, P4, !PT ;  /* 0x0000001b13ff7210 */ /* 0x000fe4000279e4ff */
[----:B------:R-:W-:Y:S01]  /*5d540*/  IADD3.X RZ, P2, PT, R201, R157, RZ, P2, !PT ;  /* 0x0000009dc9ff7210 */ /* 0x000fe2000175e4ff */
[----:B------:R-:W-:Y:S01]  /*5d550*/  IMAD.WIDE.U32 R200, R22, 0xf5138f, R200 ;  /* 0x00f5138f16c87825 */ /* 0x000fe200078e00c8 */
[----:B------:R-:W-:Y:S02]  /*5d560*/  IADD3 RZ, P5, PT, R26, R90, RZ ;  /* 0x0000005a1aff7210 */ /* 0x000fe40007fbe0ff */
[----:B------:R-:W-:Y:S01]  /*5d570*/  IADD3.X R27, P0, PT, R87, R44, RZ, P0, !PT ;  /* 0x0000002c571b7210 */ /* 0x000fe2000071e4ff */
[----:B------:R-:W-:Y:S01]  /*5d580*/  IMAD.IADD R189, R201, 0x1, R189 ;  /* 0x00000001c9bd7824 */ /* 0x000fe200078e02bd */
[----:B------:R-:W-:-:S02]  /*5d590*/  IADD3.X R70, P2, PT, R29, R164, RZ, P2, !PT ;  /* 0x000000a41d467210 */ /* 0x000fc4000175e4ff */
[----:B------:R-:W-:Y:S01]  /*5d5a0*/  IADD3.X RZ, P5, PT, R27, R53, RZ, P5, !PT ;  /* 0x000000351bff7210 */ /* 0x000fe20002fbe4ff */
[----:B------:R-:W-:Y:S01]  /*5d5b0*/  IMAD.IADD R53, R145, 0x1, R174 ;  /* 0x0000000191357824 */ /* 0x000fe200078e02ae */
        /* <DEDUP_REMOVED lines=8> */
[----:B------:R-:W-:Y:S01]  /*5d640*/  IADD3.X R43, P0, PT, RZ, RZ, RZ, P0, !PT ;  /* 0x000000ffff2b7210 */ /* 0x000fe2000071e4ff */
[----:B------:R-:W-:Y:S01]  /*5d650*/  IMAD.WIDE.U32 R24, R216, R223, R180 ;  /* 0x000000dfd8187225 */ /* 0x000fe200078e00b4 */
[----:B------:R-:W-:-:S02]  /*5d660*/  IADD3.X R201, P3, PT, R184, R189, RZ, P3, !PT ;  /* 0x000000bdb8c97210 */ /* 0x000fc40001f7e4ff */
[----:B------:R-:W-:Y:S01]  /*5d670*/  IADD3.X R78, P5, PT, R43, R94, RZ, P5, !PT ;  /* 0x0000005e2b4e7210 */ /* 0x000fe20002fbe4ff */
[----:B------:R-:W-:Y:S01]  /*5d680*/  IMAD.IADD R21, R21, 0x1, R45 ;  /* 0x0000000115157824 */ /* 0x000fe200078e022d */
[----:B------:R-:W-:Y:S01]  /*5d690*/  IADD3.X R24, P4, PT, R29, R24, RZ, P4, !PT ;  /* 0x000000181d187210 */ /* 0x000fe2000279e4ff */
[----:B------:R-:W-:Y:S01]  /*5d6a0*/  IMAD.IADD R25, R25, 0x1, R89 ;  /* 0x0000000119197824 */ /* 0x000fe200078e0259 */
[----:B------:R-:W-:Y:S01]  /*5d6b0*/  IADD3.X R69, P1, PT, RZ, RZ, RZ, P1, !PT ;  /* 0x000000ffff457210 */ /* 0x000fe20000f3e4ff */
[----:B------:R-:W-:Y:S01]  /*5d6c0*/  IMAD.WIDE.U32 R42, R21, 0x1, RZ ;  /* 0x00000001152a7825 */ /* 0x000fe200078e00ff */
[----:B------:R-:W-:Y:S02]  /*5d6d0*/  IADD3.X R94, PT, PT, R95, RZ, RZ, P5, P0 ;  /* 0x000000ff5f5e7210 */ /* 0x000fe40002fe04ff */
[----:B------:R-:W-:Y:S01]  /*5d6e0*/  IADD3.X R25, P4, PT, R68, R25, RZ, P4, !PT ;  /* 0x0000001944197210 */ /* 0x000fe2000279e4ff */
[----:B------:R-:W-:Y:S01]  /*5d6f0*/  IMAD.IADD R45, R178, 0x1, R187 ;  /* 0x00000001b22d7824 */ /* 0x000fe200078e02bb */
[----:B------:R-:W-:Y:S01]  /*5d700*/  IADD3.X R47, P3, PT, RZ, RZ, RZ, P3, !PT ;  /* 0x000000ffff2f7210 */ /* 0x000fe20001f7e4ff */
[----:B------:R-:W-:Y:S01]  /*5d710*/  IMAD.WIDE.U32 R28, R20, 0x1, RZ ;  /* 0x00000001141c7825 */ /* 0x000fe200078e00ff */
[----:B------:R-:W-:-:S02]  /*5d720*/  IADD3 RZ, P0, PT, R200, R186, RZ ;  /* 0x000000bac8ff7210 */ /* 0x000fc40007f1e0ff */
[----:B------:R-:W-:Y:S01]  /*5d730*/  IADD3.X R147, P5, PT, RZ, RZ, RZ, P4, !PT ;  /* 0x000000ffff937210 */ /* 0x000fe200027be4ff */
[--C-:B------:R-:W-:Y:S01]  /*5d740*/  IMAD R49, R20, -0x7af74000, R42.reuse ;  /* 0x8508c00014317824 */ /* 0x100fe200078e022a */
[----:B------:R-:W-:Y:S01]  /*5d750*/  IADD3.X RZ, P4, PT, R201, R45, RZ, P0, !PT ;  /* 0x0000002dc9ff7210 */ /* 0x000fe2000079e4ff */
[----:B------:R-:W-:Y:S01]  /*5d760*/  IMAD.X R67, RZ, RZ, RZ, P1 ;  /* 0x000000ffff437224 */ /* 0x000fe200008e06ff */
[----:B------:R-:W-:Y:S01]  /*5d770*/  IADD3 RZ, P1, PT, R144, R28, RZ ;  /* 0x0000001c90ff7210 */ /* 0x000fe20007f3e0ff */
[----:B------:R-:W-:Y:S01]  /*5d780*/  IMAD.X R51, RZ, RZ, RZ, P3 ;  /* 0x000000ffff337224 */ /* 0x000fe200018e06ff */
[----:B------:R-:W-:Y:S01]  /*5d790*/  IADD3.X R145, PT, PT, RZ, RZ, RZ, P5, !PT ;  /* 0x000000ffff917210 */ /* 0x000fe20002ffe4ff */
[----:B------:R-:W-:Y:S01]  /*5d7a0*/  IMAD.WIDE.U32 R42, P3, R20, -0x7af74000, R42 ;  /* 0x8508c000142a7825 */ /* 0x000fe2000786002a */
[----:B------:R-:W-:Y:S02]  /*5d7b0*/  IADD3 RZ, P0, PT, R180, R76, RZ ;  /* 0x0000004cb4ff7210 */ /* 0x000fe40007f1e0ff */
[----:B------:R-:W-:Y:S01]  /*5d7c0*/  IADD3.X R80, P4, PT, R47, R190, RZ, P4, !PT ;  /* 0x000000be2f507210 */ /* 0x000fe2000279e4ff */
[C---:B------:R-:W-:Y:S01]  /*5d7d0*/  IMAD.IADD R28, R29.reuse, 0x1, R49 ;  /* 0x000000011d1c7824 */ /* 0x040fe200078e0231 */
[----:B------:R-:W-:Y:S01]  /*5d7e0*/  IADD3 RZ, P5, PT, R29, R42, RZ ;  /* 0x0000002a1dff7210 */ /* 0x000fe20007fbe0ff */
[----:B------:R-:W-:Y:S01]  /*5d7f0*/  IMAD.WIDE.U32 R44, R21, 0x30000000, RZ ;  /* 0x30000000152c7825 */ /* 0x000fe200078e00ff */
[----:B------:R-:W-:-:S02]  /*5d800*/  IADD3.X R190, P4, PT, R51, R191, RZ, P4, !PT ;  /* 0x000000bf33be7210 */ /* 0x000fc4000279e4ff */
[----:B------:R-:W-:Y:S01]  /*5d810*/  IADD3.X RZ, P1, PT, R53, R28, RZ, P1, !PT ;  /* 0x0000001c35ff7210 */ /* 0x000fe20000f3e4ff */
[----:B------:R-:W-:Y:S01]  /*5d820*/  IMAD.IADD R89, R89, 0x1, R77 ;  /* 0x0000000159597824 */ /* 0x000fe200078e024d */
[----:B------:R-:W-:Y:S01]  /*5d830*/  IADD3.X R158, P2, PT, R70, R158, RZ, P2, !PT ;  /* 0x0000009e469e7210 */ /* 0x000fe2000175e4ff */
[C-C-:B------:R-:W-:Y:S02]  /*5d840*/  IMAD R95, R20.reuse, 0x170b5d44, R44.reuse ;  /* 0x170b5d44145f7824 */ /* 0x140fe400078e022c */
[----:B------:R-:W-:Y:S01]  /*5d850*/  IMAD.X R49, RZ, RZ, RZ, P3 ;  /* 0x000000ffff317224 */ /* 0x000fe200018e06ff */
[----:B------:R-:W-:Y:S01]  /*5d860*/  IADD3.X RZ, P0, PT, R181, R89, RZ, P0, !PT ;  /* 0x00000059b5ff7210 */ /* 0x000fe2000071e4ff */
[----:B------:R-:W-:Y:S01]  /*5d870*/  IMAD.WIDE.U32 R44, P3, R20, 0x170b5d44, R44 ;  /* 0x170b5d44142c7825 */ /* 0x000fe2000786002c */
[----:B------:R-:W-:Y:S02]  /*5d880*/  IADD3.X R159, P2, PT, R164, R217, RZ, P2, !PT ;  /* 0x000000d9a49f7210 */ /* 0x000fe4000175e4ff */
[----:B------:R-:W-:Y:S01]  /*5d890*/  IADD3.X R69, P0, PT, R69, R98, RZ, P0, !PT ;  /* 0x0000006245457210 */ /* 0x000fe2000071e4ff */
[----:B------:R-:W-:-:S03]  /*5d8a0*/  IMAD.WIDE.U32 R28, R20, 0x30000000, RZ ;  /* 0x30000000141c7825 */ /* 0x000fc600078e00ff */
[----:B------:R-:W-:Y:S01]  /*5d8b0*/  IADD3.X R98, P0, PT, R67, R99, RZ, P0, !PT ;  /* 0x0000006343627210 */ /* 0x000fe2000071e4ff */
[----:B------:R-:W-:Y:S01]  /*5d8c0*/  IMAD.X R47, RZ, RZ, RZ, P3 ;  /* 0x000000ffff2f7224 */ /* 0x000fe200018e06ff */
[----:B------:R-:W-:Y:S01]  /*5d8d0*/  IADD3 RZ, P3, PT, R44, R29, RZ ;  /* 0x0000001d2cff7210 */ /* 0x000fe20007f7e0ff */
[----:B------:R-:W-:-:S04]  /*5d8e0*/  IMAD.WIDE.U32 R52, R21, -0x45f6b800, RZ ;  /* 0xba09480015347825 */ /* 0x000fc800078e00ff */
[----:B------:R-:W-:Y:S02]  /*5d8f0*/  IMAD.MOV.U32 R48, RZ, RZ, R43 ;  /* 0x000000ffff307224 */ /* 0x000fe400078e002b */
[----:B------:R-:W-:-:S04]  /*5d900*/  IMAD.WIDE.U32 R50, R21, 0xf5138f, RZ ;  /* 0x00f5138f15327825 */ /* 0x000fc800078e00ff */
[----:B------:R-:W-:Y:S02]  /*5d910*/  IMAD.MOV.U32 R46, RZ, RZ, R45 ;  /* 0x000000ffff2e7224 */ /* 0x000fe400078e002d */
[----:B------:R-:W-:Y:S02]  /*5d920*/  IMAD R87, R20, 0x1ef3622f, R52 ;  /* 0x1ef3622f14577824 */ /* 0x000fe400078e0234 */
[----:B------:R-:W-:-:S04]  /*5d930*/  IMAD.WIDE.U32.X R48, R21, -0x7af74000, R48, P5 ;  /* 0x8508c00015307825 */ /* 0x000fc800028e0430 */
[----:B------:R-:W-:-:S04]  /*5d940*/  IMAD.WIDE.U32 R52, P5, R20, 0x1ef3622f, R52 ;  /* 0x1ef3622f14347825 */ /* 0x000fc800078a0034 */
[----:B------:R-:W-:-:S04]  /*5d950*/  IMAD.WIDE.U32 R44, R20, -0x45f6b800, RZ ;  /* 0xba094800142c7825 */ /* 0x000fc800078e00ff */
[----:B------:R-:W-:Y:S02]  /*5d960*/  IMAD R89, R20, 0x1a22d9f3, R50 ;  /* 0x1a22d9f314597824 */ /* 0x000fe400078e0232 */
[----:B------:R-:W-:-:S04]  /*5d970*/  IMAD.WIDE.U32.X R46, R21, 0x170b5d44, R46, P3 ;  /* 0x170b5d44152e7825 */ /* 0x000fc800018e042e */
[----:B------:R-:W-:-:S04]  /*5d980*/  IMAD.WIDE.U32 R50, P3, R20, 0x1a22d9f3, R50 ;  /* 0x1a22d9f314327825 */ /* 0x000fc80007860032 */
[----:B------:R-:W-:Y:S01]  /*5d990*/  IMAD.X R43, RZ, RZ, RZ, P5 ;  /* 0x000000ffff2b7224 */ /* 0x000fe200028e06ff */
[----:B------:R-:W-:Y:S01]  /*5d9a0*/  IADD3 RZ, P5, PT, R52, R45, RZ ;  /* 0x0000002d34ff7210 */ /* 0x000fe20007fbe0ff */
[----:B------:R-:W-:-:S04]  /*5d9b0*/  IMAD.WIDE.U32 R26, R20, 0xf5138f, RZ ;  /* 0x00f5138f141a7825 */ /* 0x000fc800078e00ff */
[----:B------:R-:W-:Y:S01]  /*5d9c0*/  IMAD.X R67, RZ, RZ, RZ, P3 ;  /* 0x000000ffff437224 */ /* 0x000fe200018e06ff */
[----:B------:R-:W-:Y:S01]  /*5d9d0*/  IADD3.X R52, P3, PT, R69, R220, RZ, P0, !PT ;  /* 0x000000dc45347210 */ /* 0x000fe2000077e4ff */
[----:B------:R-:W-:Y:S01]  /*5d9e0*/  IMAD.MOV.U32 R42, RZ, RZ, R53 ;  /* 0x000000ffff2a7224 */ /* 0x000fe200078e0035 */
[----:B------:R-:W-:Y:S01]  /*5d9f0*/  IADD3 R53, PT, PT, R221, R88, RZ ;  /* 0x00000058dd357210 */ /* 0x000fe20007ffe0ff */
[C---:B------:R-:W-:Y:S01]  /*5da00*/  IMAD.WIDE.U32 R68, R21.reuse, 0x6ca1493b, RZ ;  /* 0x6ca1493b15447825 */ /* 0x040fe200078e00ff */
[----:B------:R-:W-:Y:S02]  /*5da10*/  IADD3 RZ, P0, PT, R50, R27, RZ ;  /* 0x0000001b32ff7210 */ /* 0x000fe40007f1e0ff */
[----:B------:R-:W-:Y:S01]  /*5da20*/  IADD3.X R53, P3, PT, R98, R53, RZ, P3, !PT ;  /* 0x0000003562357210 */ /* 0x000fe20001f7e4ff */
[----:B------:R-:W-:Y:S02]  /*5da30*/  IMAD.MOV.U32 R66, RZ, RZ, R51 ;  /* 0x000000ffff427224 */ /* 0x000fe400078e0033 */
[----:B------:R-:W-:Y:S01]  /*5da40*/  IMAD R97, R20, -0x39c4fa40, R68 ;  /* 0xc63b05c014617824 */ /* 0x000fe200078e0244 */
[----:B------:R-:W-:Y:S01]  /*5da50*/  IADD3.X R149, P3, PT, RZ, RZ, RZ, P3, !PT ;  /* 0x000000ffff957210 */ /* 0x000fe20001f7e4ff */
[----:B------:R-:W-:-:S04]  /*5da60*/  IMAD.WIDE.U32.X R42, R21, 0x1ef3622f, R42, P5 ;  /* 0x1ef3622f152a7825 */ /* 0x000fc800028e042a */
[----:B------:R-:W-:-:S04]  /*5da70*/  IMAD.WIDE.U32 R50, R21, 0x17c510ea, RZ ;  /* 0x17c510ea15327825 */ /* 0x000fc800078e00ff */
[----:B------:R-:W-:-:S04]  /*5da80*/  IMAD.WIDE.U32 R68, P5, R20, -0x39c4fa40, R68 ;  /* 0xc63b05c014447825 */ /* 0x000fc800078a0044 */
[----:B------:R-:W-:Y:S01]  /*5da90*/  IMAD.WIDE.U32.X R66, R21, 0x1a22d9f3, R66, P0 ;  /* 0x1a22d9f315427825 */ /* 0x000fe200000e0442 */
[----:B------:R-:W-:-:S03]  /*5daa0*/  IADD3 RZ, P0, PT, R24, R114, RZ ;  /* 0x0000007218ff7210 */ /* 0x000fc60007f1e0ff */
[----:B------:R-:W-:Y:S01]  /*5dab0*/  IMAD.WIDE.U32 R76, R20, 0x6ca1493b, RZ ;  /* 0x6ca1493b144c7825 */ /* 0x000fe200078e00ff */
[----:B------:R-:W-:Y:S02]  /*5dac0*/  IADD3.X RZ, P0, PT, R25, R115, RZ, P0, !PT ;  /* 0x0000007319ff7210 */ /* 0x000fe4000071e4ff */
[----:B------:R-:W-:Y:S01]  /*5dad0*/  IADD3.X R115, P2, PT, RZ, RZ, RZ, P2, !PT ;  /* 0x000000ffff737210 */ /* 0x000fe2000175e4ff */
[----:B------:R-:W-:Y:S01]  /*5dae0*/  IMAD.X R75, RZ, RZ, RZ, P5 ;  /* 0x000000ffff4b7224 */ /* 0x000fe200028e06ff */
[----:B------:R-:W-:Y:S01]  /*5daf0*/  IADD3 RZ, P5, PT, R68, R77, RZ ;  /* 0x0000004d44ff7210 */ /* 0x000fe20007fbe0ff */
[C-C-:B------:R-:W-:Y:S01]  /*5db00*/  IMAD R99, R20.reuse, 0x1ae3a46, R50.reuse ;  /* 0x01ae3a4614637824 */ /* 0x140fe200078e0232 */
[----:B------:R-:W-:Y:S01]  /*5db10*/  IADD3.X R147, P0, PT, R147, R120, RZ, P0, !PT ;  /* 0x0000007893937210 */ /* 0x000fe2000071e4ff */
[----:B------:R-:W-:Y:S02]  /*5db20*/  IMAD.X R155, RZ, RZ, RZ, P3 ;  /* 0x000000ffff9b7224 */ /* 0x000fe400018e06ff */
[----:B------:R-:W-:Y:S01]  /*5db30*/  IMAD.MOV.U32 R74, RZ, RZ, R69 ;  /* 0x000000ffff4a7224 */ /* 0x000fe200078e0045 */
[----:B------:R-:W-:Y:S01]  /*5db40*/  IADD3.X R145, P0, PT, R145, R121, RZ, P0, !PT ;  /* 0x0000007991917210 */ /* 0x000fe2000071e4ff */
[----:B------:R-:W-:-:S04]  /*5db50*/  IMAD.WIDE.U32 R50, P3, R20, 0x1ae3a46, R50 ;  /* 0x01ae3a4614327825 */ /* 0x000fc80007860032 */
[----:B------:R-:W-:-:S04]  /*5db60*/  IMAD.WIDE.U32 R68, R20, 0x17c510ea, RZ ;  /* 0x17c510ea14447825 */ /* 0x000fc800078e00ff */
[----:B------:R-:W-:Y:S01]  /*5db70*/  IMAD.X R83, RZ, RZ, RZ, P3 ;  /* 0x000000ffff537224 */ /* 0x000fe200018e06ff */
[-C--:B------:R-:W-:Y:S01]  /*5db80*/  IADD3 RZ, P3, PT, R50, R69.reuse, RZ ;  /* 0x0000004532ff7210 */ /* 0x080fe20007f7e0ff */
[----:B------:R-:W-:Y:S01]  /*5db90*/  IMAD.MOV.U32 R82, RZ, RZ, R51 ;  /* 0x000000ffff527224 */ /* 0x000fe200078e0033 */
[----:B------:R-:W-:Y:S01]  /*5dba0*/  IADD3 R69, PT, PT, R99, R69, RZ ;  /* 0x0000004563457210 */ /* 0x000fe20007ffe0ff */
[----:B------:R-:W-:-:S04]  /*5dbb0*/  IMAD.WIDE.U32 R50, R216, R212, R52 ;  /* 0x000000d4d8327225 */ /* 0x000fc800078e0034 */
[----:B------:R-:W-:Y:S01]  /*5dbc0*/  IMAD.WIDE.U32.X R74, R21, -0x39c4fa40, R74, P5 ;  /* 0xc63b05c0154a7825 */ /* 0x000fe200028e044a */
[----:B------:R-:W-:Y:S02]  /*5dbd0*/  IADD3 RZ, P5, PT, R52, R84, RZ ;  /* 0x0000005434ff7210 */ /* 0x000fe40007fbe0ff */
[----:B------:R-:W-:Y:S01]  /*5dbe0*/  IADD3.X R50, P0, PT, R147, R50, RZ, P0, !PT ;  /* 0x0000003293327210 */ /* 0x000fe2000071e4ff */
[----:B------:R-:W-:Y:S01]  /*5dbf0*/  IMAD.IADD R52, R51, 0x1, R127 ;  /* 0x0000000133347824 */ /* 0x000fe200078e027f */
[----:B------:R-:W-:Y:S01]  /*5dc00*/  IADD3.X RZ, P5, PT, R53, R85, RZ, P5, !PT ;  /* 0x0000005535ff7210 */ /* 0x000fe20002fbe4ff */
[----:B------:R-:W-:Y:S01]  /*5dc10*/  IMAD.WIDE.U32.X R82, R21, 0x1ae3a46, R82, P3 ;  /* 0x01ae3a4615527825 */ /* 0x000fe200018e0452 */
[----:B------:R-:W-:Y:S02]  /*5dc20*/  IADD3.X R21, P1, PT, RZ, R48, RZ, P1, !PT ;  /* 0x00000030ff157210 */ /* 0x000fe40000f3e4ff */
[----:B------:R-:W-:Y:S01]  /*5dc30*/  IADD3.X R51, P0, PT, R145, R52, RZ, P0, !PT ;  /* 0x0000003491337210 */ /* 0x000fe2000071e4ff */
[----:B------:R-:W-:Y:S01]  /*5dc40*/  IMAD.X R121, RZ, RZ, RZ, P2 ;  /* 0x000000ffff797224 */ /* 0x000fe200010e06ff */
[----:B------:R-:W-:Y:S01]  /*5dc50*/  IADD3.X R53, P5, PT, R149, R102, RZ, P5, !PT ;  /* 0x0000006695357210 */ /* 0x000fe20002fbe4ff */
[----:B------:R-:W-:Y:S01]  /*5dc60*/  IMAD.IADD R145, R154, 0x1, R161 ;  /* 0x000000019a917824 */ /* 0x000fe200078e02a1 */
[----:B------:R-:W-:Y:S01]  /*5dc70*/  IADD3.X R85, P0, PT, RZ, RZ, RZ, P0, !PT ;  /* 0x000000ffff557210 */ /* 0x000fe2000071e4ff */
[----:B------:R-:W-:Y:S01]  /*5dc80*/  IMAD.WIDE.U32 R24, R219, R72, R24 ;  /* 0x00000048db187225 */ /* 0x000fe200078e0018 */
[----:B------:R-:W-:-:S02]  /*5dc90*/  IADD3.X R127, P5, PT, R155, R103, RZ, P5, !PT ;  /* 0x000000679b7f7210 */ /* 0x000fc40002fbe4ff */
[----:B------:R-:W-:Y:S01]  /*5dca0*/  IADD3.X R70, P1, PT, RZ, R49, RZ, P1, !PT ;  /* 0x00000031ff467210 */ /* 0x000fe20000f3e4ff */
[----:B------:R-:W-:Y:S01]  /*5dcb0*/  IMAD.X R103, RZ, RZ, RZ, P0 ;  /* 0x000000ffff677224 */ /* 0x000fe200000e06ff */
[----:B------:R-:W-:Y:S01]  /*5dcc0*/  IADD3 RZ, P0, PT, R50, R116, RZ ;  /* 0x0000007432ff7210 */ /* 0x000fe20007f1e0ff */
[----:B------:R-:W-:Y:S01]  /*5dcd0*/  IMAD.IADD R81, R25, 0x1, R81 ;  /* 0x0000000119517824 */ /* 0x000fe200078e0251 */
[----:B------:R-:W-:Y:S01]  /*5dce0*/  IADD3.X R48, P5, PT, R53, R78, RZ, P5, !PT ;  /* 0x0000004e35307210 */ /* 0x000fe20002fbe4ff */
[----:B------:R-:W-:Y:S01]  /*5dcf0*/  IMAD.WIDE.U32 R52, R156, -0x45f6b800, R200 ;  /* 0xba0948009c347825 */ /* 0x000fe200078e00c8 */
[----:B------:R-:W-:Y:S02]  /*5dd00*/  IADD3.X RZ, P0, PT, R51, R117, RZ, P0, !PT ;  /* 0x0000007533ff7210 */ /* 0x000fe4000071e4ff */
[----:B------:R-:W-:Y:S01]  /*5dd10*/  IADD3 RZ, P2, PT, R48, R100, RZ ;  /* 0x0000006430ff7210 */ /* 0x000fe20007f5e0ff */
[----:B------:R-:W-:Y:S01]  /*5dd20*/  IMAD.IADD R117, R92, 0x1, R101 ;  /* 0x000000015c757824 */ /* 0x000fe200078e0265 */
[----:B------:R-:W-:Y:S01]  /*5dd30*/  IADD3.X R49, P5, PT, R127, R94, RZ, P5, !PT ;  /* 0x0000005e7f317210 */ /* 0x000fe20002fbe4ff */
[----:B------:R-:W-:Y:S01]  /*5dd40*/  IMAD.IADD R53, R53, 0x1, R178 ;  /* 0x0000000135357824 */ /* 0x000fe200078e02b2 */
[----:B------:R-:W-:Y:S01]  /*5dd50*/  IADD3.X R101, P0, PT, R85, R122, RZ, P0, !PT ;  /* 0x0000007a55657210 */ /* 0x000fe2000071e4ff */
[----:B------:R-:W-:Y:S01]  /*5dd60*/  IMAD.WIDE.U32 R84, R22, 0x6ca1493b, R158 ;  /* 0x6ca1493b16547825 */ /* 0x000fe200078e009e */
[----:B------:R-:W-:-:S02]  /*5dd70*/  IADD3.X RZ, P2, PT, R49, R117, RZ, P2, !PT ;  /* 0x0000007531ff7210 */ /* 0x000fc4000175e4ff */
        /* <DEDUP_REMOVED lines=10> */
[----:B------:R-:W-:Y:S01]  /*5de20*/  IMAD.IADD R119, R188, 0x1, R193 ;  /* 0x00000001bc777824 */ /* 0x000fe200078e02c1 */
[----:B------:R-:W-:Y:S01]  /*5de30*/  IADD3.X R123, PT, PT, R105, RZ, RZ, P2, P5 ;  /* 0x000000ff697b7210 */ /* 0x000fe200017ea4ff */
[----:B------:R-:W-:Y:S01]  /*5de40*/  IMAD.WIDE.U32 R50, R219, R223, R50 ;  /* 0x000000dfdb327225 */ /* 0x000fe200078e0032 */
[----:B------:R-:W-:-:S02]  /*5de50*/  IADD3.X R49, P2, PT, R122, R21, RZ, P0, !PT ;  /* 0x000000157a317210 */ /* 0x000fc4000075e4ff */
[----:B------:R-:W-:Y:S01]  /*5de60*/  IADD3 RZ, P3, PT, R158, R160, RZ ;  /* 0x000000a09eff7210 */ /* 0x000fe20007f7e0ff */
[----:B------:R-:W-:Y:S01]  /*5de70*/  IMAD.IADD R91, R51, 0x1, R91 ;  /* 0x00000001335b7824 */ /* 0x000fe200078e025b */
[----:B------:R-:W-:Y:S02]  /*5de80*/  IADD3.X R21, P1, PT, RZ, RZ, RZ, P1, !PT ;  /* 0x000000ffff157210 */ /* 0x000fe40000f3e4ff */
[----:B------:R-:W-:Y:S02]  /*5de90*/  IADD3.X RZ, P3, PT, R159, R145, RZ, P3, !PT ;  /* 0x000000919fff7210 */ /* 0x000fe40001f7e4ff */
[----:B------:R-:W-:Y:S01]  /*5dea0*/  IADD3 R85, PT, PT, R85, R154, RZ ;  /* 0x0000009a55557210 */ /* 0x000fe20007ffe0ff */
[----:B------:R-:W-:Y:S01]  /*5deb0*/  IMAD.X R101, RZ, RZ, RZ, P1 ;  /* 0x000000ffff657224 */ /* 0x000fe200008e06ff */
[----:B------:R-:W-:Y:S02]  /*5dec0*/  IADD3.X R84, P4, PT, R80, R84, RZ, P4, !PT ;  /* 0x0000005450547210 */ /* 0x000fe4000279e4ff */
[----:B------:R-:W-:-:S02]  /*5ded0*/  IADD3 RZ, P1, PT, R48, R118, RZ ;  /* 0x0000007630ff7210 */ /* 0x000fc40007f3e0ff */
[----:B------:R-:W-:Y:S02]  /*5dee0*/  IADD3.X R115, P3, PT, R115, R166, RZ, P3, !PT ;  /* 0x000000a673737210 */ /* 0x000fe40001f7e4ff */
[----:B------:R-:W-:Y:S02]  /*5def0*/  IADD3.X R103, P2, PT, RZ, RZ, RZ, P2, !PT ;  /* 0x000000ffff677210 */ /* 0x000fe4000175e4ff */
[----:B------:R-:W-:Y:S02]  /*5df00*/  IADD3.X R85, P4, PT, R190, R85, RZ, P4, !PT ;  /* 0x00000055be557210 */ /* 0x000fe4000279e4ff */
[----:B------:R-:W-:Y:S01]  /*5df10*/  IADD3.X RZ, P1, PT, R49, R29, RZ, P1, !PT ;  /* 0x0000001d31ff7210 */ /* 0x000fe20000f3e4ff */
[----:B------:R-:W-:Y:S01]  /*5df20*/  IMAD.X R105, RZ, RZ, RZ, P2 ;  /* 0x000000ffff697224 */ /* 0x000fe200010e06ff */
[----:B------:R-:W-:Y:S01]  /*5df30*/  IADD3 RZ, P0, PT, R52, R28, RZ ;  /* 0x0000001c34ff7210 */ /* 0x000fe20007f1e0ff */
[----:B------:R-:W-:Y:S01]  /*5df40*/  IMAD.WIDE.U32 R28, R219, R222, R18 ;  /* 0x000000dedb1c7225 */ /* 0x000fe200078e0012 */
[----:B------:R-:W-:-:S02]  /*5df50*/  IADD3.X R166, P3, PT, R121, R167, RZ, P3, !PT ;  /* 0x000000a779a67210 */ /* 0x000fc40001f7e4ff */
[----:B------:R-:W-:Y:S01]  /*5df60*/  IADD3.X R121, P4, PT, RZ, RZ, RZ, P4, !PT ;  /* 0x000000ffff797210 */ /* 0x000fe2000279e4ff */
[----:B------:R-:W-:Y:S01]  /*5df70*/  IMAD.IADD R19, R23, 0x1, R107 ;  /* 0x0000000117137824 */ /* 0x000fe200078e026b */
[----:B------:R-:W-:Y:S01]  /*5df80*/  IADD3.X R18, P1, PT, R103, R128, RZ, P1, !PT ;  /* 0x0000008067127210 */ /* 0x000fe20000f3e4ff */
[----:B------:R-:W-:Y:S01]  /*5df90*/  IMAD.IADD R29, R29, 0x1, R71 ;  /* 0x000000011d1d7824 */ /* 0x000fe200078e0247 */
[----:B------:R-:W-:Y:S01]  /*5dfa0*/  IADD3.X RZ, P5, PT, R53, R127, RZ, P0, !PT ;  /* 0x0000007f35ff7210 */ /* 0x000fe200007be4ff */
[----:B------:R-:W-:Y:S01]  /*5dfb0*/  IMAD.X R103, RZ, RZ, RZ, P4 ;  /* 0x000000ffff677224 */ /* 0x000fe200020e06ff */
[----:B------:R-:W-:Y:S01]  /*5dfc0*/  IADD3.X R128, P1, PT, R105, R129, RZ, P1, !PT ;  /* 0x0000008169807210 */ /* 0x000fe20000f3e4ff */
[----:B------:R-:W-:Y:S01]  /*5dfd0*/  IMAD.WIDE.U32 R70, R156, 0xf5138f, R84 ;  /* 0x00f5138f9c467825 */ /* 0x000fe200078e0054 */
[----:B------:R-:W-:Y:S02]  /*5dfe0*/  IADD3.X R21, P4, PT, R21, R46, RZ, P5, !PT ;  /* 0x0000002e15157210 */ /* 0x000fe40002f9e4ff */
[----:B------:R-:W-:Y:S01]  /*5dff0*/  IADD3 RZ, P0, PT, R28, R106, RZ ;  /* 0x0000006a1cff7210 */ /* 0x000fe20007f1e0ff */
[----:B------:R-:W-:Y:S01]  /*5e000*/  IMAD.WIDE.U32 R48, R219, R212, R48 ;  /* 0x000000d4db307225 */ /* 0x000fe200078e0030 */
[----:B------:R-:W-:-:S02]  /*5e010*/  IADD3.X R18, P1, PT, R18, R117, RZ, P1, !PT ;  /* 0x0000007512127210 */ /* 0x000fc40000f3e4ff */
[----:B------:R-:W-:Y:S02]  /*5e020*/  IADD3 RZ, P2, PT, R84, R192, RZ ;  /* 0x000000c054ff7210 */ /* 0x000fe40007f5e0ff */
[----:B------:R-:W-:Y:S01]  /*5e030*/  IADD3.X R78, P4, PT, R101, R47, RZ, P4, !PT ;  /* 0x0000002f654e7210 */ /* 0x000fe2000279e4ff */
[----:B------:R-:W-:Y:S01]  /*5e040*/  IMAD.WIDE.U32 R46, R20, 0x30000000, R52 ;  /* 0x30000000142e7825 */ /* 0x000fe200078e0034 */
[----:B------:R-:W-:Y:S02]  /*5e050*/  IADD3.X RZ, P0, PT, R29, R19, RZ, P0, !PT ;  /* 0x000000131dff7210 */ /* 0x000fe4000071e4ff */
[----:B------:R-:W-:Y:S01]  /*5e060*/  IADD3 R101, PT, PT, R126, R131, RZ ;  /* 0x000000837e657210 */ /* 0x000fe20007ffe0ff */
[----:B------:R-:W-:Y:S01]  /*5e070*/  IMAD.WIDE.U32 R52, R213, R224, R28 ;  /* 0x000000e0d5347225 */ /* 0x000fe200078e001c */
[----:B------:R-:W-:Y:S02]  /*5e080*/  IADD3 RZ, P5, PT, R18, R130, RZ ;  /* 0x0000008212ff7210 */ /* 0x000fe40007fbe0ff */
[----:B------:R-:W-:Y:S01]  /*5e090*/  IADD3.X R19, P1, PT, R128, R123, RZ, P1, !PT ;  /* 0x0000007b80137210 */ /* 0x000fe20000f3e4ff */
[----:B------:R-:W-:Y:S01]  /*5e0a0*/  IMAD.WIDE.U32 R28, R46, -0x1, RZ ;  /* 0xffffffff2e1c7825 */ /* 0x000fe200078e00ff */
[----:B------:R-:W-:-:S02]  /*5e0b0*/  IADD3.X RZ, P2, PT, R85, R119, RZ, P2, !PT ;  /* 0x0000007755ff7210 */ /* 0x000fc4000175e4ff */
[----:B------:R-:W-:Y:S01]  /*5e0c0*/  IADD3.X RZ, P5, PT, R19, R101, RZ, P5, !PT ;  /* 0x0000006513ff7210 */ /* 0x000fe20002fbe4ff */
[----:B------:R-:W-:Y:S01]  /*5e0d0*/  IMAD.IADD R119, R47, 0x1, R95 ;  /* 0x000000012f777824 */ /* 0x000fe200078e025f */
[----:B------:R-:W-:Y:S01]  /*5e0e0*/  IADD3.X R70, P4, PT, R21, R70, RZ, P4, !PT ;  /* 0x0000004615467210 */ /* 0x000fe2000279e4ff */
[----:B------:R-:W-:Y:S01]  /*5e0f0*/  IMAD.IADD R47, R71, 0x1, R188 ;  /* 0x00000001472f7824 */ /* 0x000fe200078e02bc */
[----:B------:R-:W-:Y:S01]  /*5e100*/  IADD3.X R71, P1, PT, RZ, RZ, RZ, P1, !PT ;  /* 0x000000ffff477210 */ /* 0x000fe20000f3e4ff */
[----:B------:R-:W-:Y:S01]  /*5e110*/  IMAD R123, R46, -0x7af74001, -R119 ;  /* 0x8508bfff2e7b7824 */ /* 0x000fe200078e0a77 */
[----:B------:R-:W-:Y:S01]  /*5e120*/  IADD3.X R52, P3, PT, R115, R52, RZ, P3, !PT ;  /* 0x0000003473347210 */ /* 0x000fe20001f7e4ff */
[----:B------:R-:W-:Y:S01]  /*5e130*/  IMAD.IADD R23, R53, 0x1, R23 ;  /* 0x0000000135177824 */ /* 0x000fe200078e0217 */
[----:B------:R-:W-:Y:S01]  /*5e140*/  IADD3.X R21, P5, PT, R71, R134, RZ, P5, !PT ;  /* 0x0000008647157210 */ /* 0x000fe20002fbe4ff */
[----:B------:R-:W-:Y:S01]  /*5e150*/  IMAD.IADD R123, R29, 0x1, R123 ;  /* 0x000000011d7b7824 */ /* 0x000fe200078e027b */
[----:B------:R-:W-:Y:S01]  /*5e160*/  IADD3.X R71, P4, PT, R78, R47, RZ, P4, !PT ;  /* 0x0000002f4e477210 */ /* 0x000fe2000279e4ff */
[----:B------:R-:W-:Y:S01]  /*5e170*/  IMAD.IADD R95, R87, 0x1, R45 ;  /* 0x00000001575f7824 */ /* 0x000fe200078e022d */
[----:B------:R-:W-:Y:S01]  /*5e180*/  IADD3.X R134, PT, PT, R135, RZ, RZ, P5, P1 ;  /* 0x000000ff87867210 */ /* 0x000fe20002fe24ff */
[----:B------:R-:W-:Y:S01]  /*5e190*/  IMAD.WIDE.U32 R84, R123, 0x1, RZ ;  /* 0x000000017b547825 */ /* 0x000fe200078e00ff */
[----:B------:R-:W-:-:S02]  /*5e1a0*/  IADD3 RZ, P1, PT, R70, R44, RZ ;  /* 0x0000002c46ff7210 */ /* 0x000fc40007f3e0ff */
[----:B------:R-:W-:Y:S01]  /*5e1b0*/  IADD3.X R127, P5, PT, RZ, RZ, RZ, P4, !PT ;  /* 0x000000ffff7f7210 */ /* 0x000fe200027be4ff */
[----:B------:R-:W-:Y:S01]  /*5e1c0*/  IMAD.WIDE.U32 R44, R28, 0x1, RZ ;  /* 0x000000011c2c7825 */ /* 0x000fe200078e00ff */
[----:B------:R-:W-:Y:S02]  /*5e1d0*/  IADD3.X R53, P3, PT, R166, R23, RZ, P3, !PT ;  /* 0x00000017a6357210 */ /* 0x000fe40001f7e4ff */
[----:B------:R-:W-:Y:S01]  /*5e1e0*/  IADD3.X R23, P4, PT, RZ, R108, RZ, P0, !PT ;  /* 0x0000006cff177210 */ /* 0x000fe2000079e4ff */
[----:B------:R-:W-:Y:S01]  /*5e1f0*/  IMAD.X R117, RZ, RZ, RZ, P5 ;  /* 0x000000ffff757224 */ /* 0x000fe200028e06ff */
[----:B------:R-:W-:Y:S01]  /*5e200*/  IADD3 RZ, P0, PT, R46, R44, RZ ;  /* 0x0000002c2eff7210 */ /* 0x000fe20007f1e0ff */
[----:B------:R-:W-:Y:S01]  /*5e210*/  IMAD.WIDE.U32 R46, P5, R28, -0x7af74000, R84 ;  /* 0x8508c0001c2e7825 */ /* 0x000fe200078a0054 */
[----:B------:R-:W-:Y:S02]  /*5e220*/  IADD3.X R121, P2, PT, R121, R196, RZ, P2, !PT ;  /* 0x000000c479797210 */ /* 0x000fe4000175e4ff */
[----:B------:R-:W-:Y:S01]  /*5e230*/  IADD3.X R135, P3, PT, RZ, RZ, RZ, P3, !PT ;  /* 0x000000ffff877210 */ /* 0x000fe20001f7e4ff */
[----:B------:R-:W-:Y:S01]  /*5e240*/  IMAD.WIDE.U32 R100, R123, 0x30000000, RZ ;  /* 0x300000007b647825 */ /* 0x000fe200078e00ff */
[----:B------:R-:W-:-:S02]  /*5e250*/  IADD3.X R196, P2, PT, R103, R197, RZ, P2, !PT ;  /* 0x000000c567c47210 */ /* 0x000fc4000175e4ff */
[----:B------:R-:W-:Y:S01]  /*5e260*/  IADD3.X R103, PT, PT, RZ, RZ, RZ, P5, !PT ;  /* 0x000000ffff677210 */ /* 0x000fe20002ffe4ff */
[----:B------:R-:W-:Y:S01]  /*5e270*/  IMAD.MOV.U32 R102, RZ, RZ, R47 ;  /* 0x000000ffff667224 */ /* 0x000fe200078e002f */
[----:B------:R-:W-:Y:S01]  /*5e280*/  IADD3 RZ, P5, PT, R45, R46, RZ ;  /* 0x0000002e2dff7210 */ /* 0x000fe20007fbe0ff */
[----:B------:R-:W-:Y:S01]  /*5e290*/  IMAD.X R129, RZ, RZ, RZ, P3 ;  /* 0x000000ffff817224 */ /* 0x000fe200018e06ff */
[----:B------:R-:W-:Y:S01]  /*5e2a0*/  IADD3.X RZ, P1, PT, R71, R95, RZ, P1, !PT ;  /* 0x0000005f47ff7210 */ /* 0x000fe20000f3e4ff */
[----:B------:R-:W-:Y:S01]  /*5e2b0*/  IMAD.WIDE.U32 R94, R28, 0x30000000, RZ ;  /* 0x300000001c5e7825 */ /* 0x000fe200078e00ff */
[----:B------:R-:W-:Y:S02]  /*5e2c0*/  IADD3.X R108, P3, PT, RZ, R109, RZ, P4, !PT ;  /* 0x0000006dff6c7210 */ /* 0x000fe4000277e4ff */
[----:B------:R-:W-:Y:S01]  /*5e2d0*/  IADD3 RZ, P4, PT, R52, R168, RZ ;  /* 0x000000a834ff7210 */ /* 0x000fe20007f9e0ff */
[----:B------:R-:W-:Y:S01]  /*5e2e0*/  IMAD.WIDE.U32.X R102, R123, -0x7af74000, R102, P5 ;  /* 0x8508c0007b667825 */ /* 0x000fe200028e0466 */
[----:B------:R-:W-:-:S02]  /*5e2f0*/  IADD3.X R46, P3, PT, R23, R24, RZ, P3, !PT ;  /* 0x00000018172e7210 */ /* 0x000fc40001f7e4ff */
[----:B------:R-:W-:Y:S01]  /*5e300*/  IADD3.X R127, P1, PT, R127, R42, RZ, P1, !PT ;  /* 0x0000002a7f7f7210 */ /* 0x000fe20000f3e4ff */
[----:B------:R-:W-:Y:S01]  /*5e310*/  IMAD.WIDE.U32 R104, P5, R28, 0x170b5d44, R100 ;  /* 0x170b5d441c687825 */ /* 0x000fe200078a0064 */
[----:B------:R-:W-:Y:S02]  /*5e320*/  IADD3.X R47, P3, PT, R108, R81, RZ, P3, !PT ;  /* 0x000000516c2f7210 */ /* 0x000fe40001f7e4ff */
[----:B------:R-:W-:Y:S01]  /*5e330*/  IADD3.X R86, P1, PT, R117, R43, RZ, P1, !PT ;  /* 0x0000002b75567210 */ /* 0x000fe20000f3e4ff */
[----:B------:R-:W-:Y:S01]  /*5e340*/  IMAD.X R101, RZ, RZ, RZ, P5 ;  /* 0x000000ffff657224 */ /* 0x000fe200028e06ff */
[----:B------:R-:W-:Y:S01]  /*5e350*/  IADD3 RZ, P5, PT, R104, R95, RZ ;  /* 0x0000005f68ff7210 */ /* 0x000fe20007fbe0ff */
[----:B------:R-:W-:Y:S01]  /*5e360*/  IMAD.WIDE.U32 R24, R123, -0x45f6b800, RZ ;  /* 0xba0948007b187825 */ /* 0x000fe200078e00ff */
[----:B------:R-:W-:Y:S02]  /*5e370*/  IADD3.X R145, P3, PT, RZ, RZ, RZ, P3, !PT ;  /* 0x000000ffff917210 */ /* 0x000fe40001f7e4ff */
[----:B------:R-:W-:Y:S01]  /*5e380*/  IADD3 R149, PT, PT, R194, R199, RZ ;  /* 0x000000c7c2957210 */ /* 0x000fe20007ffe0ff */
[----:B------:R-:W-:-:S02]  /*5e390*/  IMAD R115, R28, 0x170b5d44, R100 ;  /* 0x170b5d441c737824 */ /* 0x000fc400078e0264 */
[----:B------:R-:W-:Y:S02]  /*5e3a0*/  IMAD.MOV.U32 R100, RZ, RZ, R105 ;  /* 0x000000ffff647224 */ /* 0x000fe400078e0069 */
[----:B------:R-:W-:Y:S02]  /*5e3b0*/  IMAD R44, R28, -0x7af74000, R84 ;  /* 0x8508c0001c2c7824 */ /* 0x000fe400078e0254 */
[----:B------:R-:W-:-:S03]  /*5e3c0*/  IMAD.WIDE.U32.X R100, R123, 0x170b5d44, R100, P5 ;  /* 0x170b5d447b647825 */ /* 0x000fc600028e0464 */
[----:B------:R-:W-:Y:S01]  /*5e3d0*/  IADD3 R78, PT, PT, R45, R44, RZ ;  /* 0x0000002c2d4e7210 */ /* 0x000fe20007ffe0ff */
[----:B------:R-:W-:-:S03]  /*5e3e0*/  IMAD.WIDE.U32 R106, P5, R28, 0x1ef3622f, R24 ;  /* 0x1ef3622f1c6a7825 */ /* 0x000fc600078a0018 */
[----:B------:R-:W-:Y:S01]  /*5e3f0*/  IADD3.X RZ, P0, PT, R119, R78, RZ, P0, !PT ;  /* 0x0000004e77ff7210 */ /* 0x000fe2000071e4ff */
[----:B------:R-:W-:-:S04]  /*5e400*/  IMAD.WIDE.U32 R84, R28, -0x45f6b800, RZ ;  /* 0xba0948001c547825 */ /* 0x000fc800078e00ff */
[----:B------:R-:W-:Y:S02]  /*5e410*/  IMAD.IADD R29, R162, 0x1, R169 ;  /* 0x00000001a21d7824 */ /* 0x000fe400078e02a9 */
[----:B------:R-:W-:Y:S02]  /*5e420*/  IMAD R105, R28, 0x1ef3622f, R24 ;  /* 0x1ef3622f1c697824 */ /* 0x000fe400078e0218 */
        /* <DEDUP_REMOVED lines=10> */
[----:B------:R-:W-:-:S04]  /*5e4d0*/  IMAD.WIDE.U32 R44, R28, 0xf5138f, RZ ;  /* 0x00f5138f1c2c7825 */ /* 0x000fc800078e00ff */
[----:B------:R-:W-:-:S04]  /*5e4e0*/  IMAD.WIDE.U32 R22, R22, 0x17c510ea, R52 ;  /* 0x17c510ea16167825 */ /* 0x000fc800078e0034 */
[----:B------:R-:W-:Y:S01]  /*5e4f0*/  IMAD.X R43, RZ, RZ, RZ, P5 ;  /* 0x000000ffff2b7224 */ /* 0x000fe200028e06ff */
[----:B------:R-:W-:Y:S01]  /*5e500*/  IADD3 RZ, P5, PT, R24, R45, RZ ;  /* 0x0000002d18ff7210 */ /* 0x000fe20007fbe0ff */
[----:B------:R-:W-:-:S04]  /*5e510*/  IMAD.WIDE.U32 R52, R123, 0x6ca1493b, RZ ;  /* 0x6ca1493b7b347825 */ /* 0x000fc800078e00ff */
[----:B------:R-:W-:Y:S02]  /*5e520*/  IMAD.MOV.U32 R42, RZ, RZ, R25 ;  /* 0x000000ffff2a7224 */ /* 0x000fe400078e0019 */
[----:B------:R-:W-:Y:S01]  /*5e530*/  IMAD.X R147, RZ, RZ, RZ, P3 ;  /* 0x000000ffff937224 */ /* 0x000fe200018e06ff */
[----:B------:R-:W-:Y:S01]  /*5e540*/  IADD3 RZ, P3, PT, R46, R110, RZ ;  /* 0x0000006e2eff7210 */ /* 0x000fe20007f7e0ff */
[----:B------:R-:W-:Y:S01]  /*5e550*/  IMAD.IADD R109, R23, 0x1, R162 ;  /* 0x00000001176d7824 */ /* 0x000fe200078e02a2 */
[----:B------:R-:W-:Y:S01]  /*5e560*/  IADD3.X R110, P2, PT, R121, R22, RZ, P2, !PT ;  /* 0x00000016796e7210 */ /* 0x000fe2000175e4ff */
[----:B------:R-:W-:-:S04]  /*5e570*/  IMAD.WIDE.U32 R22, R123, 0x17c510ea, RZ ;  /* 0x17c510ea7b167825 */ /* 0x000fc800078e00ff */
[----:B------:R-:W-:Y:S02]  /*5e580*/  IMAD R107, R28, -0x39c4fa40, R52 ;  /* 0xc63b05c01c6b7824 */ /* 0x000fe400078e0234 */
[----:B------:R-:W-:-:S04]  /*5e590*/  IMAD.WIDE.U32.X R24, R123, 0x1a22d9f3, R42, P5 ;  /* 0x1a22d9f37b187825 */ /* 0x000fc800028e042a */
[----:B------:R-:W-:Y:S01]  /*5e5a0*/  IMAD.IADD R131, R79, 0x1, R111 ;  /* 0x000000014f837824 */ /* 0x000fe200078e026f */
[----:B------:R-:W-:Y:S01]  /*5e5b0*/  IADD3.X R111, P2, PT, R196, R109, RZ, P2, !PT ;  /* 0x0000006dc46f7210 */ /* 0x000fe2000175e4ff */
[----:B------:R-:W-:-:S03]  /*5e5c0*/  IMAD.WIDE.U32 R52, P5, R28, -0x39c4fa40, R52 ;  /* 0xc63b05c01c347825 */ /* 0x000fc600078a0034 */
[----:B------:R-:W-:Y:S01]  /*5e5d0*/  IADD3.X RZ, P3, PT, R47, R131, RZ, P3, !PT ;  /* 0x000000832fff7210 */ /* 0x000fe20001f7e4ff */
[----:B------:R-:W-:Y:S01]  /*5e5e0*/  IMAD.X R117, RZ, RZ, RZ, P5 ;  /* 0x000000ffff757224 */ /* 0x000fe200028e06ff */
[----:B------:R-:W-:Y:S01]  /*5e5f0*/  IADD3.X R129, P2, PT, RZ, RZ, RZ, P2, !PT ;  /* 0x000000ffff817210 */ /* 0x000fe2000175e4ff */
[C-C-:B------:R-:W-:Y:S01]  /*5e600*/  IMAD R109, R28.reuse, 0x1ae3a46, R22.reuse ;  /* 0x01ae3a461c6d7824 */ /* 0x140fe200078e0216 */
[----:B------:R-:W-:Y:S01]  /*5e610*/  IADD3.X R145, P3, PT, R145, R112, RZ, P3, !PT ;  /* 0x0000007091917210 */ /* 0x000fe20001f7e4ff */
[----:B------:R-:W-:-:S03]  /*5e620*/  IMAD.WIDE.U32 R118, P5, R28, 0x1ae3a46, R22 ;  /* 0x01ae3a461c767825 */ /* 0x000fc600078a0016 */
[----:B------:R-:W-:Y:S01]  /*5e630*/  IADD3.X R112, P3, PT, R147, R113, RZ, P3, !PT ;  /* 0x0000007193707210 */ /* 0x000fe20001f7e4ff */
[C---:B------:R-:W-:Y:S01]  /*5e640*/  IMAD.WIDE.U32 R22, R28.reuse, 0x17c510ea, RZ ;  /* 0x17c510ea1c167825 */ /* 0x040fe200078e00ff */
[----:B------:R-:W-:Y:S02]  /*5e650*/  IADD3.X R113, P0, PT, RZ, R102, RZ, P0, !PT ;  /* 0x00000066ff717210 */ /* 0x000fe4000071e4ff */
[----:B------:R-:W-:Y:S01]  /*5e660*/  IADD3.X R50, P3, PT, R145, R50, RZ, P3, !PT ;  /* 0x0000003291327210 */ /* 0x000fe20001f7e4ff */
[----:B------:R-:W-:Y:S01]  /*5e670*/  IMAD.WIDE.U32 R42, R28, 0x6ca1493b, RZ ;  /* 0x6ca1493b1c2a7825 */ /* 0x000fe200078e00ff */
[----:B------:R-:W-:Y:S02]  /*5e680*/  IADD3.X R102, P0, PT, RZ, R103, RZ, P0, !PT ;  /* 0x00000067ff667210 */ /* 0x000fe4000071e4ff */
[----:B------:R-:W-:Y:S01]  /*5e690*/  IADD3.X R51, P3, PT, R112, R91, RZ, P3, !PT ;  /* 0x0000005b70337210 */ /* 0x000fe20001f7e4ff */
[----:B------:R-:W-:Y:S01]  /*5e6a0*/  IMAD.X R121, RZ, RZ, RZ, P5 ;  /* 0x000000ffff797224 */ /* 0x000fe200028e06ff */
[----:B------:R-:W-:Y:S01]  /*5e6b0*/  IADD3 RZ, P5, PT, R118, R23, RZ ;  /* 0x0000001776ff7210 */ /* 0x000fe20007fbe0ff */
[----:B------:R-:W-:Y:S01]  /*5e6c0*/  IMAD.X R131, RZ, RZ, RZ, P2 ;  /* 0x000000ffff837224 */ /* 0x000fe200010e06ff */
[----:B------:R-:W-:Y:S01]  /*5e6d0*/  IADD3 RZ, P2, PT, R52, R43, RZ ;  /* 0x0000002b34ff7210 */ /* 0x000fe20007f5e0ff */
[----:B------:R-:W-:-:S02]  /*5e6e0*/  IMAD.MOV.U32 R120, RZ, RZ, R119 ;  /* 0x000000ffff787224 */ /* 0x000fc400078e0077 */
[----:B------:R-:W-:Y:S02]  /*5e6f0*/  IMAD.MOV.U32 R116, RZ, RZ, R53 ;  /* 0x000000ffff747224 */ /* 0x000fe400078e0035 */
[----:B------:R-:W-:-:S04]  /*5e700*/  IMAD.WIDE.U32 R118, R213, R222, R46 ;  /* 0x000000ded5767225 */ /* 0x000fc800078e002e */
[----:B------:R-:W-:-:S04]  /*5e710*/  IMAD.WIDE.U32.X R46, R123, 0x1ae3a46, R120, P5 ;  /* 0x01ae3a467b2e7825 */ /* 0x000fc800028e0478 */
[----:B------:R-:W-:Y:S01]  /*5e720*/  IMAD.WIDE.U32.X R52, R123, -0x39c4fa40, R116, P2 ;  /* 0xc63b05c07b347825 */ /* 0x000fe200010e0474 */
[----:B------:R-:W-:Y:S02]  /*5e730*/  IADD3.X R117, P4, PT, R135, R118, RZ, P4, !PT ;  /* 0x0000007687757210 */ /* 0x000fe4000279e4ff */
[----:B------:R-:W-:Y:S01]  /*5e740*/  IADD3 RZ, P2, PT, R110, R198, RZ ;  /* 0x000000c66eff7210 */ /* 0x000fe20007f5e0ff */
[----:B------:R-:W-:Y:S01]  /*5e750*/  IMAD.IADD R121, R119, 0x1, R79 ;  /* 0x0000000177797824 */ /* 0x000fe200078e024f */
[----:B------:R-:W-:Y:S01]  /*5e760*/  IADD3.X R123, P3, PT, RZ, RZ, RZ, P3, !PT ;  /* 0x000000ffff7b7210 */ /* 0x000fe20001f7e4ff */
[----:B------:R-:W-:Y:S01]  /*5e770*/  IMAD.WIDE.U32 R78, R156, 0x6ca1493b, R110 ;  /* 0x6ca1493b9c4e7825 */ /* 0x000fe200078e006e */
[----:B------:R-:W-:Y:S02]  /*5e780*/  IADD3.X RZ, P2, PT, R111, R149, RZ, P2, !PT ;  /* 0x000000956fff7210 */ /* 0x000fe4000175e4ff */
[----:B------:R-:W-:Y:S01]  /*5e790*/  IADD3.X R121, P4, PT, R170, R121, RZ, P4, !PT ;  /* 0x00000079aa797210 */ /* 0x000fe2000279e4ff */
[----:B------:R-:W-:Y:S01]  /*5e7a0*/  IMAD.IADD R79, R79, 0x1, R194 ;  /* 0x000000014f4f7824 */ /* 0x000fe200078e02c2 */
[----:B------:R-:W-:Y:S01]  /*5e7b0*/  IADD3.X R78, P1, PT, R127, R78, RZ, P1, !PT ;  /* 0x0000004e7f4e7210 */ /* 0x000fe20000f3e4ff */
[----:B------:R-:W-:Y:S01]  /*5e7c0*/  IMAD.WIDE.U32 R70, R20, -0x45f6b800, R70 ;  /* 0xba09480014467825 */ /* 0x000fe200078e0046 */
[----:B------:R-:W-:-:S02]  /*5e7d0*/  IADD3.X R90, P4, PT, RZ, RZ, RZ, P4, !PT ;  /* 0x000000ffff5a7210 */ /* 0x000fc4000279e4ff */
[----:B------:R-:W-:Y:S01]  /*5e7e0*/  IADD3.X R79, P1, PT, R86, R79, RZ, P1, !PT ;  /* 0x0000004f564f7210 */ /* 0x000fe20000f3e4ff */
[----:B------:R-:W-:Y:S01]  /*5e7f0*/  IMAD.IADD R87, R71, 0x1, R87 ;  /* 0x0000000147577824 */ /* 0x000fe200078e0257 */
[----:B------:R-:W-:Y:S01]  /*5e800*/  IADD3.X R88, P5, PT, R129, R202, RZ, P2, !PT ;  /* 0x000000ca81587210 */ /* 0x000fe200017be4ff */
[----:B------:R-:W-:Y:S01]  /*5e810*/  IMAD.X R119, RZ, RZ, RZ, P4 ;  /* 0x000000ffff777224 */ /* 0x000fe200020e06ff */
[----:B------:R-:W-:Y:S01]  /*5e820*/  IADD3.X R70, P0, PT, R113, R70, RZ, P0, !PT ;  /* 0x0000004671467210 */ /* 0x000fe2000071e4ff */
[----:B------:R-:W-:Y:S01]  /*5e830*/  IMAD.X R113, RZ, RZ, RZ, P3 ;  /* 0x000000ffff717224 */ /* 0x000fe200018e06ff */
[----:B------:R-:W-:Y:S01]  /*5e840*/  IADD3 RZ, P2, PT, R50, R124, RZ ;  /* 0x0000007c32ff7210 */ /* 0x000fe20007f5e0ff */
[----:B------:R-:W-:Y:S01]  /*5e850*/  IMAD.IADD R127, R89, 0x1, R27 ;  /* 0x00000001597f7824 */ /* 0x000fe200078e021b */
[----:B------:R-:W-:Y:S01]  /*5e860*/  IADD3.X R103, P3, PT, RZ, RZ, RZ, P1, !PT ;  /* 0x000000ffff677210 */ /* 0x000fe20000f7e4ff */
[----:B------:R-:W-:Y:S01]  /*5e870*/  IMAD.WIDE.U32 R18, R219, R214, R18 ;  /* 0x000000d6db127225 */ /* 0x000fe200078e0012 */
[----:B------:R-:W-:-:S02]  /*5e880*/  IADD3.X R202, P4, PT, R131, R203, RZ, P5, !PT ;  /* 0x000000cb83ca7210 */ /* 0x000fc40002f9e4ff */
[----:B------:R-:W-:Y:S01]  /*5e890*/  IADD3.X R71, P5, PT, R102, R87, RZ, P0, !PT ;  /* 0x0000005766477210 */ /* 0x000fe200007be4ff */
[----:B------:R-:W-:Y:S01]  /*5e8a0*/  IMAD.X R111, RZ, RZ, RZ, P3 ;  /* 0x000000ffff6f7224 */ /* 0x000fe200018e06ff */
[----:B------:R-:W-:Y:S01]  /*5e8b0*/  IADD3.X RZ, P2, PT, R51, R125, RZ, P2, !PT ;  /* 0x0000007d33ff7210 */ /* 0x000fe2000175e4ff */
[----:B------:R-:W-:Y:S01]  /*5e8c0*/  IMAD.WIDE.U32 R50, R213, R72, R50 ;  /* 0x00000048d5327225 */ /* 0x000fe200078e0032 */
[----:B------:R-:W-:Y:S02]  /*5e8d0*/  IADD3 RZ, P1, PT, R78, R26, RZ ;  /* 0x0000001a4eff7210 */ /* 0x000fe40007f3e0ff */
[----:B------:R-:W-:Y:S01]  /*5e8e0*/  IADD3 R129, PT, PT, R115, R95, RZ ;  /* 0x0000005f73817210 */ /* 0x000fe20007ffe0ff */
[----:B------:R-:W-:Y:S01]  /*5e8f0*/  IMAD.IADD R131, R227, 0x1, R141 ;  /* 0x00000001e3837824 */ /* 0x000fe200078e028d */
[----:B------:R-:W-:Y:S01]  /*5e900*/  IADD3.X R91, P3, PT, RZ, RZ, RZ, P5, !PT ;  /* 0x000000ffff5b7210 */ /* 0x000fe20002f7e4ff */
[----:B------:R-:W-:Y:S01]  /*5e910*/  IMAD R147, R213, R218, R146 ;  /* 0x000000dad5937224 */ /* 0x000fe200078e0292 */
[----:B------:R-:W-:Y:S01]  /*5e920*/  IADD3.X R26, P4, PT, R88, R117, RZ, P4, !PT ;  /* 0x00000075581a7210 */ /* 0x000fe2000279e4ff */
[----:B------:R-:W-:Y:S01]  /*5e930*/  IMAD.IADD R117, R204, 0x1, R211 ;  /* 0x00000001cc757824 */ /* 0x000fe200078e02d3 */
[----:B------:R-:W-:Y:S01]  /*5e940*/  IADD3.X R95, P2, PT, R123, R132, RZ, P2, !PT ;  /* 0x000000847b5f7210 */ /* 0x000fe2000175e4ff */
[----:B------:R-:W-:Y:S01]  /*5e950*/  IMAD.X R87, RZ, RZ, RZ, P3 ;  /* 0x000000ffff577224 */ /* 0x000fe200018e06ff */
[----:B------:R-:W-:Y:S01]  /*5e960*/  IADD3 RZ, P0, PT, R70, R94, RZ ;  /* 0x0000005e46ff7210 */ /* 0x000fe20007f1e0ff */
[----:B------:R-:W-:Y:S01]  /*5e970*/  IMAD.IADD R123, R105, 0x1, R85 ;  /* 0x00000001697b7824 */ /* 0x000fe200078e0255 */
[----:B------:R-:W-:-:S02]  /*5e980*/  IADD3.X R27, P4, PT, R202, R121, RZ, P4, !PT ;  /* 0x00000079ca1b7210 */ /* 0x000fc4000279e4ff */
[----:B------:R-:W-:Y:S01]  /*5e990*/  IADD3.X R132, P2, PT, R113, R133, RZ, P2, !PT ;  /* 0x0000008571847210 */ /* 0x000fe2000175e4ff */
[----:B------:R-:W-:Y:S01]  /*5e9a0*/  IMAD.IADD R113, R49, 0x1, R226 ;  /* 0x0000000131717824 */ /* 0x000fe200078e02e2 */
[----:B------:R-:W-:Y:S01]  /*5e9b0*/  IADD3 RZ, P3, PT, R26, R210, RZ ;  /* 0x000000d21aff7210 */ /* 0x000fe20007f7e0ff */
[----:B------:R-:W-:Y:S01]  /*5e9c0*/  IMAD.WIDE.U32 R156, R156, 0x17c510ea, R26 ;  /* 0x17c510ea9c9c7825 */ /* 0x000fe200078e001a */
[----:B------:R-:W-:Y:S02]  /*5e9d0*/  IADD3.X RZ, P1, PT, R79, R127, RZ, P1, !PT ;  /* 0x0000007f4fff7210 */ /* 0x000fe40000f3e4ff */
[----:B------:R-:W-:Y:S01]  /*5e9e0*/  IADD3.X RZ, P0, PT, R71, R129, RZ, P0, !PT ;  /* 0x0000008147ff7210 */ /* 0x000fe2000071e4ff */
        /* <DEDUP_REMOVED lines=10> */
[----:B------:R-:W-:Y:S01]  /*5ea90*/  IMAD R117, R70, -0x7af74001, -R121 ;  /* 0x8508bfff46757824 */ /* 0x000fe200078e0a79 */
[----:B------:R-:W-:Y:S01]  /*5eaa0*/  IADD3.X R100, P0, PT, R87, R101, RZ, P0, !PT ;  /* 0x0000006557647210 */ /* 0x000fe2000071e4ff */
[----:B------:R-:W-:Y:S01]  /*5eab0*/  IMAD.IADD R101, R225, 0x1, R137 ;  /* 0x00000001e1657824 */ /* 0x000fe200078e0289 */
[----:B------:R-:W-:Y:S01]  /*5eac0*/  IADD3.X R111, P3, PT, R27, R208, RZ, P3, !PT ;  /* 0x000000d01b6f7210 */ /* 0x000fe20001f7e4ff */
[----:B------:R-:W-:Y:S01]  /*5ead0*/  IMAD.X R27, RZ, RZ, RZ, P4 ;  /* 0x000000ffff1b7224 */ /* 0x000fe200020e06ff */
[----:B------:R-:W-:Y:S01]  /*5eae0*/  IADD3.X R87, P5, PT, R132, R113, RZ, P2, !PT ;  /* 0x0000007184577210 */ /* 0x000fe200017be4ff */
[----:B------:R-:W-:Y:S01]  /*5eaf0*/  IMAD.IADD R204, R157, 0x1, R204 ;  /* 0x000000019dcc7824 */ /* 0x000fe200078e02cc */
[----:B------:R-:W-:-:S02]  /*5eb00*/  IADD3 RZ, P4, PT, R86, R136, RZ ;  /* 0x0000008856ff7210 */ /* 0x000fc40007f9e0ff */
[----:B------:R-:W-:Y:S02]  /*5eb10*/  IADD3.X R66, P1, PT, R95, R156, RZ, P1, !PT ;  /* 0x0000009c5f427210 */ /* 0x000fe40000f3e4ff */
[----:B------:R-:W-:Y:S02]  /*5eb20*/  IADD3.X R95, P5, PT, RZ, RZ, RZ, P5, !PT ;  /* 0x000000ffff5f7210 */ /* 0x000fe40002fbe4ff */
[----:B------:R-:W-:Y:S02]  /*5eb30*/  IADD3.X RZ, P4, PT, R87, R101, RZ, P4, !PT ;  /* 0x0000006557ff7210 */ /* 0x000fe4000279e4ff */
        /* <DEDUP_REMOVED lines=9> */
[----:B------:R-:W-:Y:S01]  /*5ebd0*/  IADD3 R113, PT, PT, R97, R77, RZ ;  /* 0x0000004d61717210 */ /* 0x000fe20007ffe0ff */
[----:B------:R-:W-:Y:S01]  /*5ebe0*/  IMAD.WIDE.U32 R78, R213, R223, R86 ;  /* 0x000000dfd54e7225 */ /* 0x000fe200078e0056 */
[----:B------:R-:W-:Y:S02]  /*5ebf0*/  IADD3 RZ, P0, PT, R66, R76, RZ ;  /* 0x0000004c42ff7210 */ /* 0x000fe40007f1e0ff */
[----:B------:R-:W-:Y:S01]  /*5ec00*/  IADD3.X R85, P2, PT, RZ, RZ, RZ, P2, !PT ;  /* 0x000000ffff557210 */ /* 0x000fe2000175e4ff */
[----:B------:R-:W-:Y:S01]  /*5ec10*/  IMAD.WIDE.U32 R76, R26, 0x1, RZ ;  /* 0x000000011a4c7825 */ /* 0x000fe200078e00ff */
[----:B------:R-:W-:-:S02]  /*5ec20*/  IADD3.X R94, P4, PT, R95, R18, RZ, P4, !PT ;  /* 0x000000125f5e7210 */ /* 0x000fc4000279e4ff */
[----:B------:R-:W-:Y:S01]  /*5ec30*/  IADD3.X R111, P3, PT, R111, R90, RZ, P3, !PT ;  /* 0x0000005a6f6f7210 */ /* 0x000fe20001f7e4ff */
[----:B------:R-:W-:Y:S01]  /*5ec40*/  IMAD.WIDE.U32 R18, R117, 0x1, RZ ;  /* 0x0000000175127825 */ /* 0x000fe200078e00ff */
[----:B------:R-:W-:Y:S02]  /*5ec50*/  IADD3.X R95, P4, PT, R138, R27, RZ, P4, !PT ;  /* 0x0000001b8a5f7210 */ /* 0x000fe4000279e4ff */
[----:B------:R-:W-:Y:S01]  /*5ec60*/  IADD3.X R67, P1, PT, R67, R204, RZ, P1, !PT ;  /* 0x000000cc43437210 */ /* 0x000fe20000f3e4ff */
[----:B------:R-:W-:Y:S01]  /*5ec70*/  IMAD.X R89, RZ, RZ, RZ, P2 ;  /* 0x000000ffff597224 */ /* 0x000fe200010e06ff */
[----:B------:R-:W-:Y:S01]  /*5ec80*/  IADD3 RZ, P2, PT, R70, R76, RZ ;  /* 0x0000004c46ff7210 */ /* 0x000fe20007f5e0ff */
[----:B------:R-:W-:Y:S01]  /*5ec90*/  IMAD.WIDE.U32 R70, P5, R26, -0x7af74000, R18 ;  /* 0x8508c0001a467825 */ /* 0x000fe200078a0012 */
[----:B------:R-:W-:Y:S02]  /*5eca0*/  IADD3.X R127, P4, PT, RZ, RZ, RZ, P4, !PT ;  /* 0x000000ffff7f7210 */ /* 0x000fe4000279e4ff */
[----:B------:R-:W-:Y:S01]  /*5ecb0*/  IADD3.X R72, P3, PT, R72, R119, RZ, P3, !PT ;  /* 0x0000007748487210 */ /* 0x000fe20001f7e4ff */
[----:B------:R-:W-:Y:S01]  /*5ecc0*/  IMAD R76, R26, -0x7af74000, R18 ;  /* 0x8508c0001a4c7824 */ /* 0x000fe200078e0212 */
[----:B------:R-:W-:Y:S01]  /*5ecd0*/  IADD3.X R101, PT, PT, RZ, RZ, RZ, P5, !PT ;  /* 0x000000ffff657210 */ /* 0x000fe20002ffe4ff */
[----:B------:R-:W-:Y:S01]  /*5ece0*/  IMAD.WIDE.U32 R18, R117, 0x30000000, RZ ;  /* 0x3000000075127825 */ /* 0x000fe200078e00ff */
[----:B------:R-:W-:-:S02]  /*5ecf0*/  IADD3 RZ, P5, PT, R77, R70, RZ ;  /* 0x000000464dff7210 */ /* 0x000fc40007fbe0ff */
[----:B------:R-:W-:Y:S01]  /*5ed00*/  IADD3.X R91, P1, PT, RZ, RZ, RZ, P1, !PT ;  /* 0x000000ffff5b7210 */ /* 0x000fe20000f3e4ff */
[----:B------:R-:W-:Y:S01]  /*5ed10*/  IMAD.MOV.U32 R100, RZ, RZ, R71 ;  /* 0x000000ffff647224 */ /* 0x000fe200078e0047 */
[----:B------:R-:W-:Y:S01]  /*5ed20*/  IADD3.X RZ, P0, PT, R67, R113, RZ, P0, !PT ;  /* 0x0000007143ff7210 */ /* 0x000fe2000071e4ff */
[----:B------:R-:W-:Y:S01]  /*5ed30*/  IMAD.X R129, RZ, RZ, RZ, P4 ;  /* 0x000000ffff817224 */ /* 0x000fe200020e06ff */
[----:B------:R-:W-:Y:S01]  /*5ed40*/  IADD3.X R111, P4, PT, R111, R50, RZ, P3, !PT ;  /* 0x000000326f6f7210 */ /* 0x000fe20001f9e4ff */
[----:B------:R-:W-:Y:S01]  /*5ed50*/  IMAD.IADD R87, R51, 0x1, R93 ;  /* 0x0000000133577824 */ /* 0x000fe200078e025d */
[----:B------:R-:W-:Y:S01]  /*5ed60*/  IADD3.X R110, P0, PT, R91, R74, RZ, P0, !PT ;  /* 0x0000004a5b6e7210 */ /* 0x000fe2000071e4ff */
[----:B------:R-:W-:-:S03]  /*5ed70*/  IMAD.WIDE.U32.X R100, R117, -0x7af74000, R100, P5 ;  /* 0x8508c00075647825 */ /* 0x000fc600028e0464 */
[----:B------:R-:W-:Y:S01]  /*5ed80*/  IADD3.X R71, P4, PT, R72, R87, RZ, P4, !PT ;  /* 0x0000005748477210 */ /* 0x000fe2000279e4ff */
[----:B------:R-:W-:-:S04]  /*5ed90*/  IMAD.WIDE.U32 R50, P5, R26, 0x170b5d44, R18 ;  /* 0x170b5d441a327825 */ /* 0x000fc800078a0012 */
[----:B------:R-:W-:-:S04]  /*5eda0*/  IMAD.WIDE.U32 R92, R26, 0x30000000, RZ ;  /* 0x300000001a5c7825 */ /* 0x000fc800078e00ff */
[----:B------:R-:W-:Y:S01]  /*5edb0*/  IMAD.X R103, RZ, RZ, RZ, P1 ;  /* 0x000000ffff677224 */ /* 0x000fe200008e06ff */
[----:B------:R-:W-:Y:S01]  /*5edc0*/  IADD3 RZ, P1, PT, R48, R84, RZ ;  /* 0x0000005430ff7210 */ /* 0x000fe20007f3e0ff */
[----:B------:R-:W-:Y:S02]  /*5edd0*/  IMAD R133, R26, 0x170b5d44, R18 ;  /* 0x170b5d441a857824 */ /* 0x000fe400078e0212 */
[----:B------:R-:W-:Y:S01]  /*5ede0*/  IMAD.X R91, RZ, RZ, RZ, P5 ;  /* 0x000000ffff5b7224 */ /* 0x000fe200028e06ff */
[----:B------:R-:W-:Y:S01]  /*5edf0*/  IADD3 RZ, P5, PT, R50, R93, RZ ;  /* 0x0000005d32ff7210 */ /* 0x000fe20007fbe0ff */
[----:B------:R-:W-:Y:S01]  /*5ee00*/  IMAD.WIDE.U32 R18, R117, -0x45f6b800, RZ ;  /* 0xba09480075127825 */ /* 0x000fe200078e00ff */
[----:B------:R-:W-:Y:S02]  /*5ee10*/  IADD3.X RZ, P1, PT, R49, R123, RZ, P1, !PT ;  /* 0x0000007b31ff7210 */ /* 0x000fe40000f3e4ff */
[----:B------:R-:W-:Y:S01]  /*5ee20*/  IADD3.X R74, P0, PT, R103, R75, RZ, P0, !PT ;  /* 0x0000004b674a7210 */ /* 0x000fe2000071e4ff */
[----:B------:R-:W-:Y:S01]  /*5ee30*/  IMAD.MOV.U32 R90, RZ, RZ, R51 ;  /* 0x000000ffff5a7224 */ /* 0x000fe200078e0033 */
[----:B------:R-:W-:Y:S01]  /*5ee40*/  IADD3.X R27, P1, PT, R85, R80, RZ, P1, !PT ;  /* 0x00000050551b7210 */ /* 0x000fe20000f3e4ff */
[----:B------:R-:W-:Y:S01]  /*5ee50*/  IMAD.WIDE.U32 R50, R117, 0xf5138f, RZ ;  /* 0x00f5138f75327825 */ /* 0x000fe200078e00ff */
[----:B------:R-:W-:-:S02]  /*5ee60*/  IADD3.X R110, P0, PT, R110, R111, RZ, P0, !PT ;  /* 0x0000006f6e6e7210 */ /* 0x000fc4000071e4ff */
[----:B------:R-:W-:Y:S01]  /*5ee70*/  IADD3.X R80, P1, PT, R89, R81, RZ, P1, !PT ;  /* 0x0000005159507210 */ /* 0x000fe20000f3e4ff */
[----:B------:R-:W-:Y:S01]  /*5ee80*/  IMAD R103, R26, 0x1ef3622f, R18 ;  /* 0x1ef3622f1a677824 */ /* 0x000fe200078e0212 */
[----:B------:R-:W-:Y:S01]  /*5ee90*/  IADD3.X R111, P0, PT, R74, R71, RZ, P0, !PT ;  /* 0x000000474a6f7210 */ /* 0x000fe2000071e4ff */
[----:B------:R-:W-:-:S03]  /*5eea0*/  IMAD.WIDE.U32.X R90, R117, 0x170b5d44, R90, P5 ;  /* 0x170b5d44755a7825 */ /* 0x000fc600028e045a */
[----:B------:R-:W-:Y:S01]  /*5eeb0*/  IADD3.X R123, P0, PT, RZ, RZ, RZ, P0, !PT ;  /* 0x000000ffff7b7210 */ /* 0x000fe2000071e4ff */
[----:B------:R-:W-:-:S03]  /*5eec0*/  IMAD.WIDE.U32 R18, P5, R26, 0x1ef3622f, R18 ;  /* 0x1ef3622f1a127825 */ /* 0x000fc600078a0012 */
[----:B------:R-:W-:Y:S01]  /*5eed0*/  IADD3.X R125, PT, PT, RZ, RZ, RZ, P0, !PT ;  /* 0x000000ffff7d7210 */ /* 0x000fe200007fe4ff */
[----:B------:R-:W-:-:S04]  /*5eee0*/  IMAD.WIDE.U32 R66, R20, 0x6ca1493b, R66 ;  /* 0x6ca1493b14427825 */ /* 0x000fc800078e0042 */
[C---:B------:R-:W-:Y:S01]  /*5eef0*/  IMAD R87, R26.reuse, 0x1a22d9f3, R50 ;  /* 0x1a22d9f31a577824 */ /* 0x040fe200078e0232 */
[----:B------:R-:W-:Y:S01]  /*5ef00*/  IADD3.X R96, P1, PT, R27, R66, RZ, P1, !PT ;  /* 0x000000421b607210 */ /* 0x000fe20000f3e4ff */
[----:B------:R-:W-:Y:S02]  /*5ef10*/  IMAD.X R85, RZ, RZ, RZ, P5 ;  /* 0x000000ffff557224 */ /* 0x000fe400028e06ff */
[----:B------:R-:W-:-:S04]  /*5ef20*/  IMAD.WIDE.U32 R88, R26, -0x45f6b800, RZ ;  /* 0xba0948001a587825 */ /* 0x000fc800078e00ff */
[----:B------:R-:W-:-:S04]  /*5ef30*/  IMAD.WIDE.U32 R50, P5, R26, 0x1a22d9f3, R50 ;  /* 0x1a22d9f31a327825 */ /* 0x000fc800078a0032 */
        /* <DEDUP_REMOVED lines=8> */
[----:B------:R-:W-:Y:S01]  /*5efc0*/  IADD3 RZ, P0, PT, R50, R77, RZ ;  /* 0x0000004d32ff7210 */ /* 0x000fe20007f1e0ff */
[----:B------:R-:W-:Y:S01]  /*5efd0*/  IMAD.WIDE.U32 R18, R117, 0x6ca1493b, RZ ;  /* 0x6ca1493b75127825 */ /* 0x000fe200078e00ff */
[----:B------:R-:W-:-:S03]  /*5efe0*/  IADD3.X R119, P1, PT, RZ, RZ, RZ, P1, !PT ;  /* 0x000000ffff777210 */ /* 0x000fc60000f3e4ff */
[----:B------:R-:W-:Y:S02]  /*5eff0*/  IMAD.MOV.U32 R74, RZ, RZ, R51 ;  /* 0x000000ffff4a7224 */ /* 0x000fe400078e0033 */
[----:B------:R-:W-:-:S04]  /*5f000*/  IMAD.WIDE.U32 R50, R117, 0x17c510ea, RZ ;  /* 0x17c510ea75327825 */ /* 0x000fc800078e00ff */
[----:B------:R-:W-:-:S04]  /*5f010*/  IMAD.WIDE.U32.X R84, R117, 0x1ef3622f, R84, P5 ;  /* 0x1ef3622f75547825 */ /* 0x000fc800028e0454 */
[----:B------:R-:W-:-:S04]  /*5f020*/  IMAD.WIDE.U32 R112, P5, R26, -0x39c4fa40, R18 ;  /* 0xc63b05c01a707825 */ /* 0x000fc800078a0012 */
[----:B------:R-:W-:-:S04]  /*5f030*/  IMAD.WIDE.U32 R66, R26, 0x6ca1493b, RZ ;  /* 0x6ca1493b1a427825 */ /* 0x000fc800078e00ff */
[----:B------:R-:W-:Y:S02]  /*5f040*/  IMAD R81, R26, -0x39c4fa40, R18 ;  /* 0xc63b05c01a517824 */ /* 0x000fe400078e0212 */
[----:B------:R-:W-:Y:S02]  /*5f050*/  IMAD.X R71, RZ, RZ, RZ, P5 ;  /* 0x000000ffff477224 */ /* 0x000fe400028e06ff */
[----:B------:R-:W-:Y:S01]  /*5f060*/  IMAD.X R121, RZ, RZ, RZ, P1 ;  /* 0x000000ffff797224 */ /* 0x000fe200008e06ff */
[----:B------:R-:W-:Y:S01]  /*5f070*/  IADD3 RZ, P1, PT, R112, R67, RZ ;  /* 0x0000004370ff7210 */ /* 0x000fe20007f3e0ff */
[----:B------:R-:W-:-:S04]  /*5f080*/  IMAD.WIDE.U32 R114, P5, R26, 0x1ae3a46, R50 ;  /* 0x01ae3a461a727825 */ /* 0x000fc800078a0032 */
[----:B------:R-:W-:-:S04]  /*5f090*/  IMAD.WIDE.U32 R18, R26, 0x17c510ea, RZ ;  /* 0x17c510ea1a127825 */ /* 0x000fc800078e00ff */
[----:B------:R-:W-:Y:S02]  /*5f0a0*/  IMAD.MOV.U32 R70, RZ, RZ, R113 ;  /* 0x000000ffff467224 */ /* 0x000fe400078e0071 */
[----:B------:R-:W-:Y:S01]  /*5f0b0*/  IMAD.X R51, RZ, RZ, RZ, P5 ;  /* 0x000000ffff337224 */ /* 0x000fe200028e06ff */
[----:B------:R-:W-:Y:S01]  /*5f0c0*/  IADD3 RZ, P5, PT, R114, R19, RZ ;  /* 0x0000001372ff7210 */ /* 0x000fe20007fbe0ff */
[----:B------:R-:W-:Y:S02]  /*5f0d0*/  IMAD R27, R26, 0x1ae3a46, R50 ;  /* 0x01ae3a461a1b7824 */ /* 0x000fe400078e0232 */
[----:B------:R-:W-:Y:S01]  /*5f0e0*/  IMAD.WIDE.U32.X R70, R117, -0x39c4fa40, R70, P1 ;  /* 0xc63b05c075467825 */ /* 0x000fe200008e0446 */
[----:B------:R-:W-:-:S03]  /*5f0f0*/  IADD3 RZ, P1, PT, R110, R68, RZ ;  /* 0x000000446eff7210 */ /* 0x000fc60007f3e0ff */
[----:B------:R-:W-:Y:S01]  /*5f100*/  IMAD.MOV.U32 R50, RZ, RZ, R115 ;  /* 0x000000ffff327224 */ /* 0x000fe200078e0073 */
[----:B------:R-:W-:Y:S01]  /*5f110*/  IADD3.X RZ, P1, PT, R111, R69, RZ, P1, !PT ;  /* 0x000000456fff7210 */ /* 0x000fe20000f3e4ff */
[C---:B------:R-:W-:Y:S01]  /*5f120*/  IMAD.WIDE.U32.X R74, R117.reuse, 0x1a22d9f3, R74, P0 ;  /* 0x1a22d9f3754a7825 */ /* 0x040fe200000e044a */
[----:B------:R-:W-:Y:S02]  /*5f130*/  IADD3 RZ, P0, PT, R94, R140, RZ ;  /* 0x0000008c5eff7210 */ /* 0x000fe40007f1e0ff */
[----:B------:R-:W-:Y:S01]  /*5f140*/  IADD3.X R69, P2, PT, RZ, R100, RZ, P2, !PT ;  /* 0x00000064ff457210 */ /* 0x000fe2000175e4ff */
[----:B------:R-:W-:Y:S01]  /*5f150*/  IMAD.WIDE.U32.X R50, R117, 0x1ae3a46, R50, P5 ;  /* 0x01ae3a4675327825 */ /* 0x000fe200028e0432 */
[----:B------:R-:W-:Y:S02]  /*5f160*/  IADD3 RZ, P5, PT, R96, R44, RZ ;  /* 0x0000002c60ff7210 */ /* 0x000fe40007fbe0ff */
[----:B------:R-:W-:Y:S01]  /*5f170*/  IADD3.X RZ, P0, PT, R95, R131, RZ, P0, !PT ;  /* 0x000000835fff7210 */ /* 0x000fe2000071e4ff */
[----:B------:R-:W-:Y:S01]  /*5f180*/  IMAD.IADD R113, R29, 0x1, R45 ;  /* 0x000000011d717824 */ /* 0x000fe200078e022d */
[----:B------:R-:W-:Y:S01]  /*5f190*/  IADD3.X R72, P1, PT, R123, R82, RZ, P1, !PT ;  /* 0x000000527b487210 */ /* 0x000fe20000f3e4ff */
[----:B------:R-:W-:Y:S01]  /*5f1a0*/  IMAD.WIDE.U32 R48, R28, -0x45f6b800, R48 ;  /* 0xba0948001c307825 */ /* 0x000fe200078e0030 */
[----:B------:R-:W-:-:S02]  /*5f1b0*/  IADD3.X R100, P2, PT, RZ, R101, RZ, P2, !PT ;  /* 0x00000065ff647210 */ /* 0x000fc4000175e4ff */
[----:B------:R-:W-:Y:S01]  /*5f1c0*/  IADD3.X RZ, P5, PT, R97, R113, RZ, P5, !PT ;  /* 0x0000007161ff7210 */ /* 0x000fe20002fbe4ff */
[----:B------:R-:W-:Y:S01]  /*5f1d0*/  IMAD.WIDE.U32 R44, R213, R212, R94 ;  /* 0x000000d4d52c7225 */ /* 0x000fe200078e005e */
        /* <DEDUP_REMOVED lines=13> */
[----:B------:R-:W-:Y:S01]  /*5f2b0*/  IMAD.WIDE.U32 R96, R28, 0xf5138f, R96 ;  /* 0x00f5138f1c607825 */ /* 0x000fe200078e0060 */
[----:B------:R-:W-:-:S02]  /*5f2c0*/  IADD3.X R83, P4, PT, RZ, R83, RZ, P4, !PT ;  /* 0x00000053ff537210 */ /* 0x000fc4000279e4ff */
[----:B------:R-:W-:Y:S01]  /*5f2d0*/  IADD3.X R20, P0, PT, R80, R21, RZ, P0, !PT ;  /* 0x0000001550147210 */ /* 0x000fe2000071e4ff */
[----:B------:R-:W-:Y:S01]  /*5f2e0*/  IMAD.IADD R89, R103, 0x1, R89 ;  /* 0x0000000167597824 */ /* 0x000fe200078e0259 */
[----:B------:R-:W-:Y:S01]  /*5f2f0*/  IADD3.X R48, P5, PT, R95, R110, RZ, P5, !PT ;  /* 0x0000006e5f307210 */ /* 0x000fe20002fbe4ff */
[----:B------:R-:W-:Y:S01]  /*5f300*/  IMAD.IADD R95, R107, 0x1, R43 ;  /* 0x000000016b5f7824 */ /* 0x000fe200078e022b */
[----:B------:R-:W-:Y:S02]  /*5f310*/  IADD3.X R21, P2, PT, RZ, RZ, RZ, P2, !PT ;  /* 0x000000ffff157210 */ /* 0x000fe4000175e4ff */
[----:B------:R-:W-:Y:S02]  /*5f320*/  IADD3.X R93, PT, PT, RZ, RZ, RZ, P4, P3 ;  /* 0x000000ffff5d7210 */ /* 0x000fe400027e64ff */
[----:B------:R-:W-:Y:S01]  /*5f330*/  IADD3 RZ, P3, PT, R68, R92, RZ ;  /* 0x0000005c44ff7210 */ /* 0x000fe20007f7e0ff */
[----:B------:R-:W-:Y:S01]  /*5f340*/  IMAD.X R25, RZ, RZ, RZ, P2 ;  /* 0x000000ffff197224 */ /* 0x000fe200010e06ff */
[----:B------:R-:W-:-:S02]  /*5f350*/  IADD3.X R49, P4, PT, R24, R99, RZ, P5, !PT ;  /* 0x0000006318317210 */ /* 0x000fc40002f9e4ff */
[----:B------:R-:W-:Y:S02]  /*5f360*/  IADD3 RZ, P2, PT, R48, R42, RZ ;  /* 0x0000002a30ff7210 */ /* 0x000fe40007f5e0ff */
[----:B------:R-:W-:Y:S01]  /*5f370*/  IADD3.X RZ, P3, PT, R69, R101, RZ, P3, !PT ;  /* 0x0000006545ff7210 */ /* 0x000fe20001f7e4ff */
[----:B------:R-:W-:Y:S01]  /*5f380*/  IMAD.WIDE.U32 R68, R26, 0x30000000, R68 ;  /* 0x300000001a447825 */ /* 0x000fe200078e0044 */
        /* <DEDUP_REMOVED lines=8> */
[----:B------:R-:W-:Y:S01]  /*5f410*/  IADD3.X R90, P4, PT, R25, R91, RZ, P3, !PT ;  /* 0x0000005b195a7210 */ /* 0x000fe20001f9e4ff */
[----:B------:R-:W-:Y:S01]  /*5f420*/  IMAD.WIDE.U32 R24, R68, -0x1, RZ ;  /* 0xffffffff44187825 */ /* 0x000fe200078e00ff */
[----:B------:R-:W-:Y:S02]  /*5f430*/  IADD3.X R83, P5, PT, R83, R78, RZ, P1, !PT ;  /* 0x0000004e53537210 */ /* 0x000fe40000fbe4ff */
[----:B------:R-:W-:Y:S01]  /*5f440*/  IADD3.X R43, P2, PT, R79, R53, RZ, P2, !PT ;  /* 0x000000354f2b7210 */ /* 0x000fe2000175e4ff */
[----:B------:R-:W-:Y:S01]  /*5f450*/  IMAD.IADD R79, R69, 0x1, R133 ;  /* 0x00000001454f7824 */ /* 0x000fe200078e0285 */
[----:B------:R-:W-:Y:S01]  /*5f460*/  IADD3 R29, PT, PT, R97, R29, RZ ;  /* 0x0000001d611d7210 */ /* 0x000fe20007ffe0ff */
[----:B------:R-:W-:Y:S01]  /*5f470*/  IMAD.WIDE.U32 R52, R24, 0x1, RZ ;  /* 0x0000000118347825 */ /* 0x000fe200078e00ff */
[----:B------:R-:W-:-:S02]  /*5f480*/  IADD3.X R96, P4, PT, R21, R96, RZ, P4, !PT ;  /* 0x0000006015607210 */ /* 0x000fc4000279e4ff */
[----:B------:R-:W-:Y:S01]  /*5f490*/  IADD3.X R72, P5, PT, R72, R225, RZ, P5, !PT ;  /* 0x000000e148487210 */ /* 0x000fe20002fbe4ff */
[----:B------:R-:W-:Y:S01]  /*5f4a0*/  IMAD.IADD R69, R109, 0x1, R23 ;  /* 0x000000016d457824 */ /* 0x000fe200078e0217 */
[----:B------:R-:W-:Y:S02]  /*5f4b0*/  IADD3.X R91, P3, PT, RZ, RZ, RZ, P1, !PT ;  /* 0x000000ffff5b7210 */ /* 0x000fe40000f7e4ff */
[----:B------:R-:W-:Y:S01]  /*5f4c0*/  IADD3.X R97, P4, PT, R90, R29, RZ, P4, !PT ;  /* 0x0000001d5a617210 */ /* 0x000fe2000279e4ff */
[----:B------:R-:W-:Y:S01]  /*5f4d0*/  IMAD R29, R68, -0x7af74001, -R79 ;  /* 0x8508bfff441d7824 */ /* 0x000fe200078e0a4f */
[----:B------:R-:W-:Y:S02]  /*5f4e0*/  IADD3.X R91, P5, PT, RZ, R91, RZ, P5, !PT ;  /* 0x0000005bff5b7210 */ /* 0x000fe40002fbe4ff */
[----:B------:R-:W-:Y:S01]  /*5f4f0*/  IADD3.X R42, P2, PT, R42, R83, RZ, P2, !PT ;  /* 0x000000532a2a7210 */ /* 0x000fe2000175e4ff */
[----:B------:R-:W-:Y:S01]  /*5f500*/  IMAD.IADD R25, R25, 0x1, R29 ;  /* 0x0000000119197824 */ /* 0x000fe200078e021d */
[----:B------:R-:W-:-:S02]  /*5f510*/  IADD3.X R93, PT, PT, RZ, RZ, RZ, P5, P3 ;  /* 0x000000ffff5d7210 */ /* 0x000fc40002fe64ff */
[----:B------:R-:W-:Y:S02]  /*5f520*/  IADD3.X R21, P5, PT, RZ, RZ, RZ, P4, !PT ;  /* 0x000000ffff157210 */ /* 0x000fe400027be4ff */
[----:B------:R-:W-:Y:S02]  /*5f530*/  IADD3.X R43, P4, PT, R43, R72, RZ, P2, !PT ;  /* 0x000000482b2b7210 */ /* 0x000fe4000179e4ff */
[----:B------:R-:W-:Y:S01]  /*5f540*/  IADD3 RZ, P2, PT, R42, R22, RZ ;  /* 0x000000162aff7210 */ /* 0x000fe20007f5e0ff */
[----:B------:R-:W-:Y:S01]  /*5f550*/  IMAD.WIDE.U32 R22, R25, 0x1, RZ ;  /* 0x0000000119167825 */ /* 0x000fe200078e00ff */
[----:B------:R-:W-:Y:S02]  /*5f560*/  IADD3 RZ, P1, PT, R96, R88, RZ ;  /* 0x0000005860ff7210 */ /* 0x000fe40007f3e0ff */
[----:B------:R-:W-:Y:S01]  /*5f570*/  IADD3 RZ, P3, PT, R68, R52, RZ ;  /* 0x0000003444ff7210 */ /* 0x000fe20007f7e0ff */
[C-C-:B------:R-:W-:Y:S01]  /*5f580*/  IMAD R52, R24.reuse, -0x7af74000, R22.reuse ;  /* 0x8508c00018347824 */ /* 0x140fe200078e0216 */
[----:B------:R-:W-:Y:S01]  /*5f590*/  IADD3.X RZ, P1, PT, R97, R89, RZ, P1, !PT ;  /* 0x0000005961ff7210 */ /* 0x000fe20000f3e4ff */
[----:B------:R-:W-:Y:S01]  /*5f5a0*/  IMAD.X R29, RZ, RZ, RZ, P5 ;  /* 0x000000ffff1d7224 */ /* 0x000fe200028e06ff */
[----:B------:R-:W-:Y:S01]  /*5f5b0*/  IADD3.X RZ, P2, PT, R43, R69, RZ, P2, !PT ;  /* 0x000000452bff7210 */ /* 0x000fe2000175e4ff */
[----:B------:R-:W-:Y:S01]  /*5f5c0*/  IMAD.WIDE.U32 R68, P5, R24, -0x7af74000, R22 ;  /* 0x8508c00018447825 */ /* 0x000fe200078a0016 */
[----:B------:R-:W-:-:S02]  /*5f5d0*/  IADD3.X R83, P4, PT, RZ, RZ, RZ, P4, !PT ;  /* 0x000000ffff537210 */ /* 0x000fc4000279e4ff */
[----:B------:R-:W-:Y:S01]  /*5f5e0*/  IADD3.X R21, P1, PT, R21, R84, RZ, P1, !PT ;  /* 0x0000005415157210 */ /* 0x000fe20000f3e4ff */
[----:B------:R-:W-:Y:S01]  /*5f5f0*/  IMAD.IADD R22, R53, 0x1, R52 ;  /* 0x0000000135167824 */ /* 0x000fe200078e0234 */
[----:B------:R-:W-:Y:S01]  /*5f600*/  IADD3 R107, PT, PT, R49, R107, RZ ;  /* 0x0000006b316b7210 */ /* 0x000fe20007ffe0ff */
        /* <DEDUP_REMOVED lines=9> */
[----:B------:R-:W-:Y:S01]  /*5f6a0*/  IMAD.WIDE.U32 R52, R25, 0x30000000, RZ ;  /* 0x3000000019347825 */ /* 0x000fe200078e00ff */
[----:B------:R-:W-:Y:S02]  /*5f6b0*/  IADD3 RZ, P1, PT, R48, R76, RZ ;  /* 0x0000004c30ff7210 */ /* 0x000fe40007f3e0ff */
[----:B------:R-:W-:Y:S01]  /*5f6c0*/  IADD3.X R49, P4, PT, R84, R107, RZ, P4, !PT ;  /* 0x0000006b54317210 */ /* 0x000fe2000279e4ff */
[----:B------:R-:W-:Y:S01]  /*5f6d0*/  IMAD.WIDE.U32 R28, R28, 0x17c510ea, R42 ;  /* 0x17c510ea1c1c7825 */ /* 0x000fe200078e002a */
[----:B------:R-:W-:Y:S02]  /*5f6e0*/  IADD3.X R21, P3, PT, RZ, R22, RZ, P3, !PT ;  /* 0x00000016ff157210 */ /* 0x000fe40001f7e4ff */
[----:B------:R-:W-:Y:S01]  /*5f6f0*/  IADD3.X RZ, P1, PT, R49, R69, RZ, P1, !PT ;  /* 0x0000004531ff7210 */ /* 0x000fe20000f3e4ff */
[----:B------:R-:W-:Y:S01]  /*5f700*/  IMAD R79, R24, 0x170b5d44, R52 ;  /* 0x170b5d44184f7824 */ /* 0x000fe200078e0234 */
[----:B------:R-:W-:Y:S01]  /*5f710*/  IADD3.X R68, P3, PT, RZ, R23, RZ, P3, !PT ;  /* 0x00000017ff447210 */ /* 0x000fe20001f7e4ff */
[----:B------:R-:W-:Y:S01]  /*5f720*/  IMAD.WIDE.U32 R22, R26, -0x45f6b800, R96 ;  /* 0xba0948001a167825 */ /* 0x000fe200078e0060 */
[----:B------:R-:W-:-:S02]  /*5f730*/  IADD3.X R69, P4, PT, RZ, RZ, RZ, P4, !PT ;  /* 0x000000ffff457210 */ /* 0x000fc4000279e4ff */
[----:B------:R-:W-:Y:S01]  /*5f740*/  IADD3.X R76, P2, PT, R83, R46, RZ, P2, !PT ;  /* 0x0000002e534c7210 */ /* 0x000fe2000175e4ff */
[C---:B------:R-:W-:Y:S01]  /*5f750*/  IMAD.WIDE.U32 R52, P5, R24.reuse, 0x170b5d44, R52 ;  /* 0x170b5d4418347825 */ /* 0x040fe200078a0034 */
[----:B------:R-:W-:Y:S02]  /*5f760*/  IADD3.X R69, P1, PT, R69, R74, RZ, P1, !PT ;  /* 0x0000004a45457210 */ /* 0x000fe40000f3e4ff */
[----:B------:R-:W-:Y:S01]  /*5f770*/  IADD3.X R78, P2, PT, R89, R47, RZ, P2, !PT ;  /* 0x0000002f594e7210 */ /* 0x000fe2000175e4ff */
        /* <DEDUP_REMOVED lines=22> */
[----:B------:R-:W-:Y:S01]  /*5f8e0*/  IMAD.WIDE.U32 R28, R26, 0xf5138f, R48 ;  /* 0x00f5138f1a1c7825 */ /* 0x000fe200078e0030 */
[----:B------:R-:W-:Y:S02]  /*5f8f0*/  IADD3.X R47, P1, PT, RZ, RZ, RZ, P1, !PT ;  /* 0x000000ffff2f7210 */ /* 0x000fe40000f3e4ff */
[----:B------:R-:W-:Y:S01]  /*5f900*/  IADD3.X R69, PT, PT, RZ, RZ, RZ, P5, !PT ;  /* 0x000000ffff457210 */ /* 0x000fe20002ffe4ff */
[----:B------:R-:W-:Y:S01]  /*5f910*/  IMAD.IADD R77, R81, 0x1, R67 ;  /* 0x00000001514d7824 */ /* 0x000fe200078e0243 */
[----:B------:R-:W-:Y:S01]  /*5f920*/  IADD3.X R28, P3, PT, R21, R28, RZ, P3, !PT ;  /* 0x0000001c151c7210 */ /* 0x000fe20001f7e4ff */
[----:B------:R-:W-:Y:S01]  /*5f930*/  IMAD.X R49, RZ, RZ, RZ, P1 ;  /* 0x000000ffff317224 */ /* 0x000fe200008e06ff */
[----:B------:R-:W-:Y:S01]  /*5f940*/  IADD3 RZ, P1, PT, R42, R66, RZ ;  /* 0x000000422aff7210 */ /* 0x000fe20007f3e0ff */
[C---:B------:R-:W-:Y:S02]  /*5f950*/  IMAD R83, R24.reuse, 0x1ef3622f, R52 ;  /* 0x1ef3622f18537824 */ /* 0x040fe400078e0234 */
[----:B------:R-:W-:Y:S01]  /*5f960*/  IMAD.WIDE.U32 R52, R24, -0x45f6b800, RZ ;  /* 0xba09480018347825 */ /* 0x000fe200078e00ff */
[----:B------:R-:W-:-:S03]  /*5f970*/  IADD3.X RZ, P5, PT, R43, R77, RZ, P1, !PT ;  /* 0x0000004d2bff7210 */ /* 0x000fc60000fbe4ff */
[----:B------:R-:W-:Y:S01]  /*5f980*/  IMAD.IADD R29, R29, 0x1, R87 ;  /* 0x000000011d1d7824 */ /* 0x000fe200078e0257 */
[----:B------:R-:W-:Y:S01]  /*5f990*/  IADD3 RZ, P4, PT, R74, R53, RZ ;  /* 0x000000354aff7210 */ /* 0x000fe20007f9e0ff */
[----:B------:R-:W-:Y:S01]  /*5f9a0*/  IMAD.MOV.U32 R68, RZ, RZ, R75 ;  /* 0x000000ffff447224 */ /* 0x000fe200078e004b */
[----:B------:R-:W-:Y:S01]  /*5f9b0*/  IADD3.X R75, P2, PT, R76, R91, RZ, P2, !PT ;  /* 0x0000005b4c4b7210 */ /* 0x000fe2000175e4ff */
[----:B------:R-:W-:Y:S01]  /*5f9c0*/  IMAD.IADD R21, R83, 0x1, R53 ;  /* 0x0000000153157824 */ /* 0x000fe200078e0235 */
[----:B------:R-:W-:Y:S01]  /*5f9d0*/  IADD3 RZ, P1, PT, R28, R52, RZ ;  /* 0x000000341cff7210 */ /* 0x000fe20007f3e0ff */
[----:B------:R-:W-:Y:S01]  /*5f9e0*/  IMAD.IADD R66, R45, 0x1, R227 ;  /* 0x000000012d427824 */ /* 0x000fe200078e02e3 */
[----:B------:R-:W-:Y:S01]  /*5f9f0*/  IADD3.X R29, P3, PT, R46, R29, RZ, P3, !PT ;  /* 0x0000001d2e1d7210 */ /* 0x000fe20001f7e4ff */
[----:B------:R-:W-:Y:S01]  /*5fa00*/  IMAD.WIDE.U32 R42, R26, 0x6ca1493b, R42 ;  /* 0x6ca1493b1a2a7825 */ /* 0x000fe200078e002a */
[----:B------:R-:W-:Y:S02]  /*5fa10*/  IADD3.X R67, P2, PT, R78, R93, RZ, P2, !PT ;  /* 0x0000005d4e437210 */ /* 0x000fe4000175e4ff */
[----:B------:R-:W-:Y:S01]  /*5fa20*/  IADD3.X R52, P5, PT, R47, R70, RZ, P5, !PT ;  /* 0x000000462f347210 */ /* 0x000fe20002fbe4ff */
[----:B------:R-:W-:Y:S01]  /*5fa30*/  IMAD.WIDE.U32.X R46, R25, 0x1ef3622f, R68, P4 ;  /* 0x1ef3622f192e7825 */ /* 0x000fe200020e0444 */
[----:B------:R-:W-:-:S02]  /*5fa40*/  IADD3.X RZ, P1, PT, R29, R21, RZ, P1, !PT ;  /* 0x000000151dff7210 */ /* 0x000fc40000f3e4ff */
[----:B------:R-:W-:Y:S01]  /*5fa50*/  IADD3.X R45, P4, PT, R75, R44, RZ, P2, !PT ;  /* 0x0000002c4b2d7210 */ /* 0x000fe2000179e4ff */
[----:B------:R-:W-:Y:S01]  /*5fa60*/  IMAD.IADD R81, R43, 0x1, R81 ;  /* 0x000000012b517824 */ /* 0x000fe200078e0251 */
[----:B------:R-:W-:Y:S01]  /*5fa70*/  IADD3.X R70, P5, PT, R49, R71, RZ, P5, !PT ;  /* 0x0000004731467210 */ /* 0x000fe20002fbe4ff */
[----:B------:R-:W-:Y:S01]  /*5fa80*/  IMAD.WIDE.U32 R48, R25, 0xf5138f, RZ ;  /* 0x00f5138f19307825 */ /* 0x000fe200078e00ff */
[----:B------:R-:W-:Y:S02]  /*5fa90*/  IADD3.X R21, P3, PT, RZ, RZ, RZ, P3, !PT ;  /* 0x000000ffff157210 */ /* 0x000fe40001f7e4ff */
[----:B------:R-:W-:Y:S01]  /*5faa0*/  IADD3.X R44, P5, PT, R52, R45, RZ, P5, !PT ;  /* 0x0000002d342c7210 */ /* 0x000fe20002fbe4ff */
[C-C-:B------:R-:W-:Y:S01]  /*5fab0*/  IMAD R77, R24.reuse, 0x1a22d9f3, R48.reuse ;  /* 0x1a22d9f3184d7824 */ /* 0x140fe200078e0230 */
[----:B------:R-:W-:Y:S01]  /*5fac0*/  IADD3.X R21, P1, PT, R21, R46, RZ, P1, !PT ;  /* 0x0000002e15157210 */ /* 0x000fe20000f3e4ff */
[----:B------:R-:W-:Y:S01]  /*5fad0*/  IMAD.X R45, RZ, RZ, RZ, P3 ;  /* 0x000000ffff2d7224 */ /* 0x000fe200018e06ff */
[----:B------:R-:W-:Y:S01]  /*5fae0*/  IADD3.X R67, P4, PT, R67, R66, RZ, P4, !PT ;  /* 0x0000004243437210 */ /* 0x000fe2000279e4ff */
[----:B------:R-:W-:-:S03]  /*5faf0*/  IMAD.WIDE.U32 R52, P3, R24, 0x1a22d9f3, R48 ;  /* 0x1a22d9f318347825 */ /* 0x000fc60007860030 */
[----:B------:R-:W-:Y:S01]  /*5fb00*/  IADD3.X R66, P1, PT, R45, R47, RZ, P1, !PT ;  /* 0x0000002f2d427210 */ /* 0x000fe20000f3e4ff */
[----:B------:R-:W-:Y:S01]  /*5fb10*/  IMAD.WIDE.U32 R46, R24, 0xf5138f, RZ ;  /* 0x00f5138f182e7825 */ /* 0x000fe200078e00ff */
[----:B------:R-:W-:Y:S02]  /*5fb20*/  IADD3.X R45, P5, PT, R70, R67, RZ, P5, !PT ;  /* 0x00000043462d7210 */ /* 0x000fe40002fbe4ff */
[----:B------:R-:W-:Y:S01]  /*5fb30*/  IADD3.X R49, PT, PT, RZ, RZ, RZ, P3, !PT ;  /* 0x000000ffff317210 */ /* 0x000fe20001ffe4ff */
[----:B------:R-:W-:Y:S01]  /*5fb40*/  IMAD.MOV.U32 R48, RZ, RZ, R53 ;  /* 0x000000ffff307224 */ /* 0x000fe200078e0035 */
[----:B------:R-:W-:Y:S01]  /*5fb50*/  IADD3.X R42, P1, PT, R21, R42, RZ, P1, !PT ;  /* 0x0000002a152a7210 */ /* 0x000fe20000f3e4ff */
[----:B------:R-:W-:Y:S01]  /*5fb60*/  IMAD.IADD R53, R27, 0x1, R19 ;  /* 0x000000011b357824 */ /* 0x000fe200078e0213 */
[----:B------:R-:W-:Y:S01]  /*5fb70*/  IADD3 RZ, P3, PT, R52, R47, RZ ;  /* 0x0000002f34ff7210 */ /* 0x000fe20007f7e0ff */
[----:B------:R-:W-:Y:S01]  /*5fb80*/  IMAD.IADD R47, R77, 0x1, R47 ;  /* 0x000000014d2f7824 */ /* 0x000fe200078e022f */
[----:B------:R-:W-:Y:S01]  /*5fb90*/  IADD3.X R71, P5, PT, RZ, RZ, RZ, P5, !PT ;  /* 0x000000ffff477210 */ /* 0x000fe20002fbe4ff */
[----:B------:R-:W-:Y:S01]  /*5fba0*/  IMAD.WIDE.U32 R22, R24, 0x30000000, R22 ;  /* 0x3000000018167825 */ /* 0x000fe200078e0016 */
[----:B------:R-:W-:-:S03]  /*5fbb0*/  IADD3.X R43, P1, PT, R66, R81, RZ, P1, !PT ;  /* 0x00000051422b7210 */ /* 0x000fc60000f3e4ff */
[C---:B------:R-:W-:Y:S01]  /*5fbc0*/  IMAD.WIDE.U32.X R48, R25.reuse, 0x1a22d9f3, R48, P3 ;  /* 0x1a22d9f319307825 */ /* 0x040fe200018e0430 */
[----:B------:R-:W-:Y:S02]  /*5fbd0*/  IADD3 RZ, P3, PT, R42, R46, RZ ;  /* 0x0000002e2aff7210 */ /* 0x000fe40007f7e0ff */
[----:B------:R-:W-:Y:S01]  /*5fbe0*/  IADD3.X R21, P1, PT, RZ, RZ, RZ, P1, !PT ;  /* 0x000000ffff157210 */ /* 0x000fe20000f3e4ff */
[----:B------:R-:W-:Y:S01]  /*5fbf0*/  IMAD.X R75, RZ, RZ, RZ, P5 ;  /* 0x000000ffff4b7224 */ /* 0x000fe200028e06ff */
[----:B------:R-:W-:Y:S01]  /*5fc00*/  IADD3 RZ, P5, PT, R44, R18, RZ ;  /* 0x000000122cff7210 */ /* 0x000fe20007fbe0ff */
[----:B------:R-:W-:Y:S01]  /*5fc10*/  IMAD.WIDE.U32 R18, R25, 0x6ca1493b, RZ ;  /* 0x6ca1493b19127825 */ /* 0x000fe200078e00ff */
[----:B------:R-:W-:Y:S02]  /*5fc20*/  IADD3.X RZ, P3, PT, R43, R47, RZ, P3, !PT ;  /* 0x0000002f2bff7210 */ /* 0x000fe40001f7e4ff */
[----:B------:R-:W-:Y:S01]  /*5fc30*/  IADD3.X RZ, P5, PT, R45, R53, RZ, P5, !PT ;  /* 0x000000352dff7210 */ /* 0x000fe20002fbe4ff */
[----:B------:R-:W-:Y:S01]  /*5fc40*/  IMAD.X R69, RZ, RZ, RZ, P1 ;  /* 0x000000ffff457224 */ /* 0x000fe200008e06ff */
[----:B------:R-:W-:Y:S01]  /*5fc50*/  IADD3.X R21, P3, PT, R21, R48, RZ, P3, !PT ;  /* 0x0000003015157210 */ /* 0x000fe20001f7e4ff */
[----:B------:R-:W-:-:S03]  /*5fc60*/  IMAD.WIDE.U32 R66, P1, R24, -0x39c4fa40, R18 ;  /* 0xc63b05c018427825 */ /* 0x000fc60007820012 */
[----:B------:R-:W-:Y:S01]  /*5fc70*/  IADD3.X R48, P3, PT, R69, R49, RZ, P3, !PT ;  /* 0x0000003145307210 */ /* 0x000fe20001f7e4ff */
[----:B------:R-:W-:-:S04]  /*5fc80*/  IMAD.WIDE.U32 R46, R24, 0x6ca1493b, RZ ;  /* 0x6ca1493b182e7825 */ /* 0x000fc800078e00ff */
[----:B------:R-:W-:Y:S02]  /*5fc90*/  IMAD R81, R24, -0x39c4fa40, R18 ;  /* 0xc63b05c018517824 */ /* 0x000fe400078e0212 */
[----:B------:R-:W-:-:S04]  /*5fca0*/  IMAD.WIDE.U32 R18, R26, 0x17c510ea, R44 ;  /* 0x17c510ea1a127825 */ /* 0x000fc800078e002c */
[----:B------:R-:W-:Y:S01]  /*5fcb0*/  IMAD.X R53, RZ, RZ, RZ, P1 ;  /* 0x000000ffff357224 */ /* 0x000fe200008e06ff */
[----:B------:R-:W-:Y:S01]  /*5fcc0*/  IADD3.X R44, P1, PT, R71, R50, RZ, P5, !PT ;  /* 0x00000032472c7210 */ /* 0x000fe20002f3e4ff */
[----:B------:R-:W-:Y:S01]  /*5fcd0*/  IMAD.MOV.U32 R52, RZ, RZ, R67 ;  /* 0x000000ffff347224 */ /* 0x000fe200078e0043 */
[----:B------:R-:W-:Y:S01]  /*5fce0*/  IADD3 RZ, P5, PT, R66, R47, RZ ;  /* 0x0000002f42ff7210 */ /* 0x000fe20007fbe0ff */
[----:B------:R-:W-:Y:S01]  /*5fcf0*/  IMAD.IADD R45, R81, 0x1, R47 ;  /* 0x00000001512d7824 */ /* 0x000fe200078e022f */
[----:B------:R-:W-:Y:S01]  /*5fd00*/  IADD3 R19, PT, PT, R19, R27, RZ ;  /* 0x0000001b13137210 */ /* 0x000fe20007ffe0ff */
[----:B------:R-:W-:Y:S01]  /*5fd10*/  IMAD.WIDE.U32 R28, R24, -0x45f6b800, R28 ;  /* 0xba094800181c7825 */ /* 0x000fe200078e001c */
[----:B------:R-:W-:Y:S02]  /*5fd20*/  IADD3.X R18, P3, PT, R21, R18, RZ, P3, !PT ;  /* 0x0000001215127210 */ /* 0x000fe40001f7e4ff */
[----:B------:R-:W-:Y:S01]  /*5fd30*/  IADD3.X R50, P1, PT, R75, R51, RZ, P1, !PT ;  /* 0x000000334b327210 */ /* 0x000fe20000f3e4ff */
[----:B------:R-:W-:Y:S01]  /*5fd40*/  IMAD.WIDE.U32.X R26, R25, -0x39c4fa40, R52, P5 ;  /* 0xc63b05c0191a7825 */ /* 0x000fe200028e0434 */
[----:B------:R-:W-:-:S02]  /*5fd50*/  IADD3.X R51, P2, PT, RZ, RZ, RZ, P2, !PT ;  /* 0x000000ffff337210 */ /* 0x000fc4000175e4ff */
[----:B------:R-:W-:Y:S01]  /*5fd60*/  IADD3 RZ, P5, PT, R18, R46, RZ ;  /* 0x0000002e12ff7210 */ /* 0x000fe20007fbe0ff */
[----:B------:R-:W-:Y:S01]  /*5fd70*/  IMAD.WIDE.U32 R42, R24, 0xf5138f, R42 ;  /* 0x00f5138f182a7825 */ /* 0x000fe200078e002a */
[----:B------:R-:W-:Y:S02]  /*5fd80*/  IADD3.X R19, P3, PT, R48, R19, RZ, P3, !PT ;  /* 0x0000001330137210 */ /* 0x000fe40001f7e4ff */
[----:B------:R-:W-:Y:S01]  /*5fd90*/  IADD3.X R51, P4, PT, RZ, R51, RZ, P4, !PT ;  /* 0x00000033ff337210 */ /* 0x000fe2000279e4ff */
[----:B------:R-:W-:Y:S01]  /*5fda0*/  IMAD.IADD R77, R43, 0x1, R77 ;  /* 0x000000012b4d7824 */ /* 0x000fe200078e024d */
[----:B------:R-:W-:Y:S01]  /*5fdb0*/  IADD3.X R21, P0, PT, R143, R134, RZ, P0, !PT ;  /* 0x000000868f157210 */ /* 0x000fe2000071e4ff */
[----:B------:R-:W-:Y:S01]  /*5fdc0*/  IMAD.IADD R83, R29, 0x1, R83 ;  /* 0x000000011d537824 */ /* 0x000fe200078e0253 */
[----:B------:R-:W-:Y:S01]  /*5fdd0*/  IADD3.X RZ, P5, PT, R19, R45, RZ, P5, !PT ;  /* 0x0000002d13ff7210 */ /* 0x000fe20002fbe4ff */
[----:B------:R-:W-:Y:S01]  /*5fde0*/  IMAD.WIDE.U32 R18, R24, 0x6ca1493b, R18 ;  /* 0x6ca1493b18127825 */ /* 0x000fe200078e0012 */
[----:B------:R-:W-:-:S02]  /*5fdf0*/  IADD3.X R47, P3, PT, RZ, RZ, RZ, P3, !PT ;  /* 0x000000ffff2f7210 */ /* 0x000fc40001f7e4ff */
[----:B------:R-:W-:Y:S01]  /*5fe00*/  IADD3.X R51, P1, PT, R44, R51, RZ, P1, !PT ;  /* 0x000000332c337210 */ /* 0x000fe20000f3e4ff */
[----:B------:R-:W-:Y:S01]  /*5fe10*/  IMAD.WIDE.U32 R44, R25, 0x17c510ea, RZ ;  /* 0x17c510ea192c7825 */ /* 0x000fe200078e00ff */
[----:B------:R-:W-:Y:S02]  /*5fe20*/  IADD3.X R49, PT, PT, RZ, RZ, RZ, P4, P2 ;  /* 0x000000ffff317210 */ /* 0x000fe400027e44ff */
[----:B------:R-:W-:Y:S01]  /*5fe30*/  IADD3.X R26, P2, PT, R47, R26, RZ, P5, !PT ;  /* 0x0000001a2f1a7210 */ /* 0x000fe20002f5e4ff */
[----:B------:R-:W-:Y:S01]  /*5fe40*/  IMAD.WIDE.U32 R214, R213, R214, R20 ;  /* 0x000000d6d5d67225 */ /* 0x000fe200078e0014 */
[----:B------:R-:W-:-:S03]  /*5fe50*/  IADD3.X R50, P1, PT, R50, R49, RZ, P1, !PT ;  /* 0x0000003132327210 */ /* 0x000fc60000f3e4ff */
        /* <DEDUP_REMOVED lines=12> */
[----:B------:R-:W-:Y:S01]  /*5ff20*/  IMAD.MOV.U32 R44, RZ, RZ, R49 ;  /* 0x000000ffff2c7224 */ /* 0x000fe200078e0031 */
[----:B------:R-:W-:Y:S01]  /*5ff30*/  IADD3 RZ, P5, PT, R26, R46, RZ ;  /* 0x0000002e1aff7210 */ /* 0x000fe20007fbe0ff */
[----:B------:R-:W-:Y:S02]  /*5ff40*/  IMAD.IADD R47, R51, 0x1, R47 ;  /* 0x00000001332f7824 */ /* 0x000fe400078e022f */
[----:B------:R-:W-:Y:S01]  /*5ff50*/  IMAD.WIDE.U32.X R44, R25, 0x1ae3a46, R44, P4 ;  /* 0x01ae3a46192c7825 */ /* 0x000fe200020e042c */
[----:B------:R-:W-:Y:S02]  /*5ff60*/  IADD3 RZ, P4, PT, R20, R150, RZ ;  /* 0x0000009614ff7210 */ /* 0x000fe40007f9e0ff */
[----:B------:R-:W-:Y:S01]  /*5ff70*/  IADD3.X R25, P2, PT, RZ, RZ, RZ, P2, !PT ;  /* 0x000000ffff197210 */ /* 0x000fe2000175e4ff */
[----:B------:R-:W-:Y:S01]  /*5ff80*/  IMAD.IADD R147, R147, 0x1, R151 ;  /* 0x0000000193937824 */ /* 0x000fe200078e0297 */
[----:B------:R-:W-:Y:S01]  /*5ff90*/  IADD3.X RZ, P5, PT, R27, R47, RZ, P5, !PT ;  /* 0x0000002f1bff7210 */ /* 0x000fe20002fbe4ff */
[----:B------:R-:W-:Y:S01]  /*5ffa0*/  IMAD.IADD R81, R19, 0x1, R81 ;  /* 0x0000000113517824 */ /* 0x000fe200078e0251 */
[----:B------:R-:W-:Y:S01]  /*5ffb0*/  IADD3.X R47, P0, PT, RZ, RZ, RZ, P0, !PT ;  /* 0x000000ffff2f7210 */ /* 0x000fe2000071e4ff */
[----:B------:R-:W-:Y:S01]  /*5ffc0*/  IMAD.IADD R48, R23, 0x1, R79 ;  /* 0x0000000117307824 */ /* 0x000fe200078e024f */
[----:B------:R-:W-:Y:S01]  /*5ffd0*/  IADD3.X RZ, P4, PT, R21, R147, RZ, P4, !PT ;  /* 0x0000009315ff7210 */ /* 0x000fe2000279e4ff */
[----:B------:R-:W-:Y:S01]  /*5ffe0*/  IMAD.X R21, RZ, RZ, RZ, P2 ;  /* 0x000000ffff157224 */ /* 0x000fe200010e06ff */
[----:B------:R-:W-:Y:S01]  /*5fff0*/  IADD3.X R20, P5, PT, R25, R44, RZ, P5, !PT ;  /* 0x0000002c19147210 */ /* 0x000fe20002fbe4ff */
[----:B------:R-:W-:Y:S01]  /*60000*/  IMAD.MOV.U32 R49, RZ, RZ, R22 ;  /* 0x000000ffff317224 */ /* 0x000fe200078e0016 */
[----:B------:R-:W-:Y:S01]  /*60010*/  IADD3.X R25, P1, PT, RZ, RZ, RZ, P1, !PT ;  /* 0x000000ffff197210 */ /* 0x000fe20000f3e4ff */
[----:B------:R-:W-:Y:S01]  /*60020*/  IMAD.MOV.U32 R23, RZ, RZ, R42 ;  /* 0x000000ffff177224 */ /* 0x000fe200078e002a */
[----:B------:R-:W-:-:S02]  /*60030*/  IADD3.X R21, P2, PT, R21, R45, RZ, P5, !PT ;  /* 0x0000002d15157210 */ /* 0x000fc40002f5e4ff */
[----:B------:R-:W-:Y:S02]  /*60040*/  IADD3.X R47, P4, PT, R47, R152, RZ, P4, !PT ;  /* 0x000000982f2f7210 */ /* 0x000fe4000279e4ff */
[----:B------:R-:W-:Y:S01]  /*60050*/  IADD3.X R20, P3, P2, R20, RZ, R25, P2, P3 ;  /* 0x000000ff14147210 */ /* 0x000fe20001266419 */
[----:B------:R-:W-:Y:S01]  /*60060*/  IMAD.WIDE.U32 R24, R24, 0x17c510ea, R26 ;  /* 0x17c510ea18187825 */ /* 0x000fe200078e001a */
[----:B------:R-:W-:Y:S02]  /*60070*/  IADD3.X R44, PT, PT, RZ, RZ, RZ, P1, !PT ;  /* 0x000000ffff2c7210 */ /* 0x000fe40000ffe4ff */
[----:B------:R-:W-:Y:S01]  /*60080*/  IADD3.X R152, PT, PT, R153, RZ, RZ, P4, P0 ;  /* 0x000000ff99987210 */ /* 0x000fe200027e04ff */
[----:B------:R-:W-:Y:S01]  /*60090*/  IMAD.IADD R51, R25, 0x1, R51 ;  /* 0x0000000119337824 */ /* 0x000fe200078e0233 */
[----:B------:R-:W-:Y:S01]  /*600a0*/  IADD3.X R21, PT, PT, R21, RZ, R44, P3, P2 ;  /* 0x000000ff15157210 */ /* 0x000fe20001fe442c */
[----:B------:R-:W-:Y:S01]  /*600b0*/  IMAD.MOV.U32 R27, RZ, RZ, R18 ;  /* 0x000000ffff1b7224 */ /* 0x000fe200078e0012 */
[----:B------:R-:W-:Y:S01]  /*600c0*/  IADD3 R50, P0, PT, R20, R47, RZ ;  /* 0x0000002f14327210 */ /* 0x000fe20007f1e0ff */
[----:B------:R-:W-:Y:S01]  /*600d0*/  IMAD.MOV.U32 R20, RZ, RZ, R83 ;  /* 0x000000ffff147224 */ /* 0x000fe200078e0053 */
[----:B------:R-:W-:Y:S01]  /*600e0*/  MOV R22, R77 ;  /* 0x0000004d00167202 */ /* 0x000fe20000000f00 */
[----:B------:R-:W-:-:S02]  /*600f0*/  IMAD.MOV.U32 R26, RZ, RZ, R81 ;  /* 0x000000ffff1a7224 */ /* 0x000fc400078e0051 */
        /* <DEDUP_REMOVED lines=74> */
.L_x_892:
[----:B------:R-:W-:Y:S05]  /*605a0*/  BSYNC.RELIABLE B3 ;  /* 0x0000000000037941 */ /* 0x000fea0003800100 */
.L_x_891:
        /* <DEDUP_REMOVED lines=12> */
.L_x_890:
[----:B------:R-:W-:Y:S05]  /*60670*/  BSYNC.RECONVERGENT B2 ;  /* 0x0000000000027941 */ /* 0x000fea0003800200 */
.L_x_889:
        /* <DEDUP_REMOVED lines=37> */
.L_x_896:
[----:B------:R-:W-:Y:S05]  /*608d0*/  BSYNC.RELIABLE B3 ;  /* 0x0000000000037941 */ /* 0x000fea0003800100 */
.L_x_895:
        /* <DEDUP_REMOVED lines=12> */
.L_x_894:
[----:B------:R-:W-:Y:S05]  /*609a0*/  BSYNC.RECONVERGENT B2 ;  /* 0x0000000000027941 */ /* 0x000fea0003800200 */
.L_x_893:
        /* <DEDUP_REMOVED lines=102> */
.L_x_898:
[----:B------:R-:W-:Y:S05]  /*61010*/  BSYNC.RELIABLE B2 ;  /* 0x0000000000027941 */ /* 0x000fea0003800100 */
.L_x_897:
        /* <DEDUP_REMOVED lines=13> */
.L_x_820:
        /* <DEDUP_REMOVED lines=37> */
.L_x_902:
[----:B------:R-:W-:Y:S05]  /*61340*/  BSYNC.RELIABLE B3 ;  /* 0x0000000000037941 */ /* 0x000fea0003800100 */
.L_x_901:
        /* <DEDUP_REMOVED lines=12> */
.L_x_900:
[----:B------:R-:W-:Y:S05]  /*61410*/  BSYNC.RECONVERGENT B2 ;  /* 0x0000000000027941 */ /* 0x000fea0003800200 */
.L_x_899:
[----:B------:R-:W-:Y:S01]  /*61420*/  IADD3 R166, P0, PT, R191, -R42, RZ ;  /* 0x8000002abfa67210 */ /* 0x000fe20007f1e0ff */
[----:B------:R-:W-:Y:S03]  /*61430*/  BSSY.RECONVERGENT B2, `(.L_x_903) ;  /* 0x000007f000027945 */ /* 0x000fe60003800200 */
[----:B------:R-:W-:Y:S02]  /*61440*/  IADD3.X R200, P0, PT, R192, ~R43, RZ, P0, !PT ;  /* 0x8000002bc0c87210 */ /* 0x000fe4000071e4ff */
[----:B------:R-:W-:Y:S02]  /*61450*/  IADD3 R18, P1, PT, R166, R166, RZ ;  /* 0x000000a6a6127210 */ /* 0x000fe40007f3e0ff */
[----:B------:R-:W-:Y:S02]  /*61460*/  IADD3.X R77, P0, PT, R189, ~R44, RZ, P0, !PT ;  /* 0x8000002cbd4d7210 */ /* 0x000fe4000071e4ff */
[----:B------:R-:W-:-:S02]  /*61470*/  IADD3.X R19, P1, PT, R200, R200, RZ, P1, !PT ;  /* 0x000000c8c8137210 */ /* 0x000fc40000f3e4ff */
[----:B------:R-:W-:Y:S02]  /*61480*/  IADD3.X R8, P0, PT, R190, ~R45, RZ, P0, !PT ;  /* 0x8000002dbe087210 */ /* 0x000fe4000071e4ff */
        /* <DEDUP_REMOVED lines=22> */
[----:B------:R-:W-:Y:S01]  /*615f0*/  MOV R11, R18 ;  /* 0x00000012000b7202 */ /* 0x000fe20000000f00 */
[----:B------:R-:W-:Y:S01]  /*61600*/  IMAD.X R204, R182, 0x1, ~R53, P0 ;  /* 0x00000001b6cc7824 */ /* 0x000fe200000e0e35 */
        /* <DEDUP_REMOVED lines=84> */
.L_x_906:
[----:B------:R-:W-:Y:S05]  /*61b50*/  BSYNC.RELIABLE B3 ;  /* 0x0000000000037941 */ /* 0x000fea0003800100 */
.L_x_905:
        /* <DEDUP_REMOVED lines=12> */
.L_x_904:
[----:B------:R-:W-:Y:S05]  /*61c20*/  BSYNC.RECONVERGENT B2 ;  /* 0x0000000000027941 */ /* 0x000fea0003800200 */
.L_x_903:
[C---:B------:R-:W-:Y:S01]  /*61c30*/  IMAD.WIDE.U32 R6, R28.reuse, R14, RZ ;  /* 0x0000000e1c067225 */ /* 0x040fe200078e00ff */
[----:B------:R-:W-:Y:S03]  /*61c40*/  BSSY.RECONVERGENT B2, `(.L_x_907) ;  /* 0x00003f2000027945 */ /* 0x000fe60003800200 */
[----:B------:R-:W-:-:S04]  /*61c50*/  IMAD.WIDE.U32 R20, R28, R9, RZ ;  /* 0x000000091c147225 */ /* 0x000fc800078e00ff */
[----:B------:R-:W-:-:S04]  /*61c60*/  IMAD.WIDE.U32 R6, P1, R119, R11, R6 ;  /* 0x0000000b77067225 */ /* 0x000fc80007820006 */
[----:B------:R-:W-:Y:S01]  /*61c70*/  IMAD.WIDE.U32 R152, R11, R14, RZ ;  /* 0x0000000e0b987225 */ /* 0x000fe200078e00ff */
[----:B------:R-:W-:-:S03]  /*61c80*/  IADD3.X R17, PT, PT, RZ, RZ, RZ, P1, !PT ;  /* 0x000000ffff117210 */ /* 0x000fc60000ffe4ff */
[----:B------:R-:W-:Y:S01]  /*61c90*/  IMAD.WIDE.U32 R22, R28, R10, RZ ;  /* 0x0000000a1c167225 */ /* 0x000fe200078e00ff */
[----:B------:R-:W-:-:S03]  /*61ca0*/  IADD3 R153, P4, PT, R153, R6, RZ ;  /* 0x0000000699997210 */ /* 0x000fc60007f9e0ff */
[----:B------:R-:W-:-:S04]  /*61cb0*/  IMAD.WIDE.U32 R20, P1, R128, R11, R20 ;  /* 0x0000000b80147225 */ /* 0x000fc80007820014 */
[----:B------:R-:W-:-:S04]  /*61cc0*/  IMAD.WIDE.U32 R24, R11, R9, RZ ;  /* 0x000000090b187225 */ /* 0x000fc800078e00ff */
[----:B------:R-:W-:Y:S02]  /*61cd0*/  IMAD.MOV.U32 R16, RZ, RZ, R7 ;  /* 0x000000ffff107224 */ /* 0x000fe400078e0007 */
[----:B------:R-:W-:-:S04]  /*61ce0*/  IMAD.WIDE.U32 R6, R28, R13, RZ ;  /* 0x0000000d1c067225 */ /* 0x000fc800078e00ff */
[----:B------:R-:W-:-:S04]  /*61cf0*/  IMAD.WIDE.U32 R22, P2, R129, R11, R22 ;  /* 0x0000000b81167225 */ /* 0x000fc80007840016 */
[----:B------:R-:W-:-:S04]  /*61d00*/  IMAD.WIDE.U32 R26, R28, R12, RZ ;  /* 0x0000000c1c1a7225 */ /* 0x000fc800078e00ff */
[----:B------:R-:W-:-:S04]  /*61d10*/  IMAD.WIDE.U32 R78, R11, R10, RZ ;  /* 0x0000000a0b4e7225 */ /* 0x000fc800078e00ff */
[----:B------:R-:W-:Y:S01]  /*61d20*/  IMAD.X R81, RZ, RZ, RZ, P1 ;  /* 0x000000ffff517224 */ /* 0x000fe200008e06ff */
[----:B------:R-:W-:Y:S01]  /*61d30*/  IADD3 R116, P1, PT, R25, R20, RZ ;  /* 0x0000001419747210 */ /* 0x000fe20007f3e0ff */
[----:B------:R-:W-:Y:S01]  /*61d40*/  IMAD.MOV.U32 R80, RZ, RZ, R21 ;  /* 0x000000ffff507224 */ /* 0x000fe200078e0015 */
[----:B------:R-:W-:Y:S01]  /*61d50*/  IADD3 R79, P5, PT, R79, R22, RZ ;  /* 0x000000164f4f7210 */ /* 0x000fe20007fbe0ff */
[----:B------:R-:W-:Y:S02]  /*61d60*/  IMAD.X R41, RZ, RZ, RZ, P2 ;  /* 0x000000ffff297224 */ /* 0x000fe400010e06ff */
[----:B------:R-:W-:Y:S02]  /*61d70*/  IMAD.MOV.U32 R40, RZ, RZ, R23 ;  /* 0x000000ffff287224 */ /* 0x000fe400078e0017 */
[----:B------:R-:W-:-:S04]  /*61d80*/  IMAD.WIDE.U32 R6, P2, R155, R11, R6 ;  /* 0x0000000b9b067225 */ /* 0x000fc80007840006 */
[----:B------:R-:W-:-:S04]  /*61d90*/  IMAD.WIDE.U32 R26, P3, R171, R11, R26 ;  /* 0x0000000bab1a7225 */ /* 0x000fc8000786001a */
[----:B------:R-:W-:Y:S01]  /*61da0*/  IMAD.WIDE.U32 R22, R11, R13, RZ ;  /* 0x0000000d0b167225 */ /* 0x000fe200078e00ff */
[----:B------:R-:W-:-:S03]  /*61db0*/  MOV R112, R27 ;  /* 0x0000001b00707202 */ /* 0x000fc60000000f00 */
[----:B------:R-:W-:Y:S01]  /*61dc0*/  IMAD.WIDE.U32.X R80, R128, R28, R80, P1 ;  /* 0x0000001c80507225 */ /* 0x000fe200008e0450 */
[----:B------:R-:W-:-:S03]  /*61dd0*/  IADD3 RZ, P1, PT, RZ, R152, RZ ;  /* 0x00000098ffff7210 */ /* 0x000fc60007f3e0ff */
[----:B------:R-:W-:Y:S01]  /*61de0*/  IMAD.X R113, RZ, RZ, RZ, P3 ;  /* 0x000000ffff717224 */ /* 0x000fe200018e06ff */
[----:B------:R-:W-:Y:S01]  /*61df0*/  IADD3 R154, P3, PT, R23, R6, RZ ;  /* 0x00000006179a7210 */ /* 0x000fe20007f7e0ff */
[----:B------:R-:W-:Y:S01]  /*61e00*/  IMAD.WIDE.U32 R142, R11, R12, RZ ;  /* 0x0000000c0b8e7225 */ /* 0x000fe200078e00ff */
[----:B------:R-:W-:-:S03]  /*61e10*/  IADD3.X RZ, P1, PT, RZ, R153, RZ, P1, !PT ;  /* 0x00000099ffff7210 */ /* 0x000fc60000f3e4ff */
[----:B------:R-:W-:Y:S02]  /*61e20*/  IMAD.MOV.U32 R130, RZ, RZ, R7 ;  /* 0x000000ffff827224 */ /* 0x000fe400078e0007 */
[----:B------:R-:W-:-:S04]  /*61e30*/  IMAD.WIDE.U32.X R6, R119, R28, R16, P4 ;  /* 0x0000001c77067225 */ /* 0x000fc800020e0410 */
[----:B------:R-:W-:Y:S01]  /*61e40*/  IMAD.WIDE.U32 R158, R119, R9, RZ ;  /* 0x00000009779e7225 */ /* 0x000fe200078e00ff */
[----:B------:R-:W-:-:S03]  /*61e50*/  IADD3.X R23, P1, PT, RZ, R6, RZ, P1, !PT ;  /* 0x00000006ff177210 */ /* 0x000fc60000f3e4ff */
[----:B------:R-:W-:Y:S01]  /*61e60*/  IMAD.X R131, RZ, RZ, RZ, P2 ;  /* 0x000000ffff837224 */ /* 0x000fe200010e06ff */
[----:B------:R-:W-:Y:S01]  /*61e70*/  IADD3 R143, P2, PT, R143, R26, RZ ;  /* 0x0000001a8f8f7210 */ /* 0x000fe20007f5e0ff */
[----:B------:R-:W-:Y:S01]  /*61e80*/  IMAD.WIDE.U32 R26, R119, R14, RZ ;  /* 0x0000000e771a7225 */ /* 0x000fe200078e00ff */
[----:B------:R-:W-:-:S03]  /*61e90*/  IADD3.X R25, P1, PT, RZ, R7, RZ, P1, !PT ;  /* 0x00000007ff197210 */ /* 0x000fc60000f3e4ff */
[----:B------:R-:W-:-:S04]  /*61ea0*/  IMAD.WIDE.U32.X R130, R155, R28, R130, P3 ;  /* 0x0000001c9b827225 */ /* 0x000fc800018e0482 */
[----:B------:R-:W-:-:S04]  /*61eb0*/  IMAD.WIDE.U32 R146, R119, R10, RZ ;  /* 0x0000000a77927225 */ /* 0x000fc800078e00ff */
[----:B------:R-:W-:-:S04]  /*61ec0*/  IMAD.WIDE.U32 R158, P3, R128, R14, R158 ;  /* 0x0000000e809e7225 */ /* 0x000fc8000786009e */
[----:B------:R-:W-:-:S04]  /*61ed0*/  IMAD.WIDE.U32 R30, R14, R9, RZ ;  /* 0x000000090e1e7225 */ /* 0x000fc800078e00ff */
[----:B------:R-:W-:-:S04]  /*61ee0*/  IMAD.WIDE.U32.X R40, R129, R28, R40, P5 ;  /* 0x0000001c81287225 */ /* 0x000fc800028e0428 */
        /* <DEDUP_REMOVED lines=8> */
[----:B------:R-:W-:-:S04]  /*61f70*/  IMAD.WIDE.U32 R20, R28, R11, RZ ;  /* 0x0000000b1c147225 */ /* 0x000fc800078e00ff */
[----:B------:R-:W-:Y:S01]  /*61f80*/  IMAD.X R37, RZ, RZ, RZ, P5 ;  /* 0x000000ffff257224 */ /* 0x000fe200028e06ff */
[----:B------:R-:W-:Y:S01]  /*61f90*/  IADD3 R156, P5, PT, R89, R26, RZ ;  /* 0x0000001a599c7210 */ /* 0x000fe20007fbe0ff */
[----:B------:R-:W-:Y:S01]  /*61fa0*/  IMAD.WIDE.U32.X R6, R128, R119, R6, P3 ;  /* 0x0000007780067225 */ /* 0x000fe200018e0406 */
[----:B------:R-:W-:-:S03]  /*61fb0*/  IADD3 R89, P3, PT, R146, R115, RZ ;  /* 0x0000007392597210 */ /* 0x000fc60007f7e0ff */
[----:B------:R-:W-:-:S04]  /*61fc0*/  IMAD.WIDE.U32 R120, R119, R12, RZ ;  /* 0x0000000c77787225 */ /* 0x000fc800078e00ff */
[----:B------:R-:W-:-:S04]  /*61fd0*/  IMAD.WIDE.U32 R160, R119, R13, RZ ;  /* 0x0000000d77a07225 */ /* 0x000fc800078e00ff */
[----:B------:R-:W-:Y:S02]  /*61fe0*/  IMAD.X R141, RZ, RZ, RZ, P2 ;  /* 0x000000ffff8d7224 */ /* 0x000fe400010e06ff */
        /* <DEDUP_REMOVED lines=8> */
[----:B------:R-:W-:Y:S02]  /*62070*/  IMAD.MOV.U32 R136, RZ, RZ, R21 ;  /* 0x000000ffff887224 */ /* 0x000fe400078e0015 */
[----:B------:R-:W-:-:S04]  /*62080*/  IMAD.WIDE.U32 R160, P2, R155, R14, R160 ;  /* 0x0000000e9ba07225 */ /* 0x000fc800078400a0 */
[----:B------:R-:W-:Y:S01]  /*62090*/  IMAD.WIDE.U32 R20, R14, R13, RZ ;  /* 0x0000000d0e147225 */ /* 0x000fe200078e00ff */
[----:B------:R-:W-:-:S03]  /*620a0*/  IADD3.X R97, PT, PT, RZ, RZ, RZ, P2, !PT ;  /* 0x000000ffff617210 */ /* 0x000fc600017fe4ff */
[----:B------:R-:W-:Y:S01]  /*620b0*/  IMAD.X R127, RZ, RZ, RZ, P3 ;  /* 0x000000ffff7f7224 */ /* 0x000fe200018e06ff */
[----:B------:R-:W-:Y:S01]  /*620c0*/  IADD3 R85, P3, PT, R120, R151, RZ ;  /* 0x0000009778557210 */ /* 0x000fe20007f7e0ff */
[----:B------:R-:W-:Y:S01]  /*620d0*/  IMAD.WIDE.U32 R32, R128, R13, RZ ;  /* 0x0000000d80207225 */ /* 0x000fe200078e00ff */
[----:B------:R-:W-:-:S03]  /*620e0*/  IADD3 R21, P2, PT, R160, R21, RZ ;  /* 0x00000015a0157210 */ /* 0x000fc60007f5e0ff */
[----:B------:R-:W-:Y:S02]  /*620f0*/  IMAD.MOV.U32 R126, RZ, RZ, R121 ;  /* 0x000000ffff7e7224 */ /* 0x000fe400078e0079 */
[----:B------:R-:W-:-:S04]  /*62100*/  IMAD.WIDE.U32 R34, R128, R10, RZ ;  /* 0x0000000a80227225 */ /* 0x000fc800078e00ff */
[----:B------:R-:W-:Y:S02]  /*62110*/  IMAD.MOV.U32 R96, RZ, RZ, R161 ;  /* 0x000000ffff607224 */ /* 0x000fe400078e00a1 */
[----:B------:R-:W-:-:S04]  /*62120*/  IMAD.WIDE.U32.X R126, R171, R119, R126, P3 ;  /* 0x00000077ab7e7225 */ /* 0x000fc800018e047e */
[----:B------:R-:W-:-:S04]  /*62130*/  IMAD.WIDE.U32 R86, R9, R13, RZ ;  /* 0x0000000d09567225 */ /* 0x000fc800078e00ff */
[----:B------:R-:W-:-:S04]  /*62140*/  IMAD.WIDE.U32 R32, P3, R155, R9, R32 ;  /* 0x000000099b207225 */ /* 0x000fc80007860020 */
[----:B------:R-:W-:-:S04]  /*62150*/  IMAD.WIDE.U32.X R96, R155, R119, R96, P2 ;  /* 0x000000779b607225 */ /* 0x000fc800010e0460 */
[----:B------:R-:W-:-:S04]  /*62160*/  IMAD.WIDE.U32 R92, R9, R10, RZ ;  /* 0x0000000a095c7225 */ /* 0x000fc800078e00ff */
[----:B------:R-:W-:-:S04]  /*62170*/  IMAD.WIDE.U32 R34, P2, R129, R9, R34 ;  /* 0x0000000981227225 */ /* 0x000fc80007840022 */
[----:B------:R-:W-:Y:S01]  /*62180*/  IMAD.X R145, RZ, RZ, RZ, P3 ;  /* 0x000000ffff917224 */ /* 0x000fe200018e06ff */
[----:B------:R-:W-:Y:S01]  /*62190*/  IADD3 R11, P3, PT, R32, R87, RZ ;  /* 0x00000057200b7210 */ /* 0x000fe20007f7e0ff */
[----:B------:R-:W-:Y:S01]  /*621a0*/  IMAD.WIDE.U32 R122, R129, R13, RZ ;  /* 0x0000000d817a7225 */ /* 0x000fe200078e00ff */
[----:B------:R-:W-:-:S03]  /*621b0*/  IADD3.X R87, P1, PT, R23, R24, RZ, P1, !PT ;  /* 0x0000001817577210 */ /* 0x000fc60000f3e4ff */
[----:B------:R-:W-:Y:S01]  /*621c0*/  IMAD.X R149, RZ, RZ, RZ, P2 ;  /* 0x000000ffff957224 */ /* 0x000fe200010e06ff */
[----:B------:R-:W-:Y:S01]  /*621d0*/  IADD3 R93, P2, PT, R34, R93, RZ ;  /* 0x0000005d225d7210 */ /* 0x000fe20007f5e0ff */
[----:B------:R-:W-:Y:S02]  /*621e0*/  IMAD.MOV.U32 R144, RZ, RZ, R33 ;  /* 0x000000ffff907224 */ /* 0x000fe400078e0021 */
[----:B------:R-:W-:-:S04]  /*621f0*/  IMAD.WIDE.U32 R82, R128, R12, RZ ;  /* 0x0000000c80527225 */ /* 0x000fc800078e00ff */
[----:B------:R-:W-:Y:S02]  /*62200*/  IMAD.MOV.U32 R148, RZ, RZ, R35 ;  /* 0x000000ffff947224 */ /* 0x000fe400078e0023 */
[----:B------:R-:W-:-:S04]  /*62210*/  IMAD.WIDE.U32.X R144, R155, R128, R144, P3 ;  /* 0x000000809b907225 */ /* 0x000fc800018e0490 */
[----:B------:R-:W-:-:S04]  /*62220*/  IMAD.WIDE.U32 R122, P3, R155, R10, R122 ;  /* 0x0000000a9b7a7225 */ /* 0x000fc8000786007a */
[----:B------:R-:W-:Y:S01]  /*62230*/  IMAD.WIDE.U32.X R148, R129, R128, R148, P2 ;  /* 0x0000008081947225 */ /* 0x000fe200010e0494 */
[----:B------:R-:W-:-:S03]  /*62240*/  IADD3.X R95, PT, PT, RZ, RZ, RZ, P3, !PT ;  /* 0x000000ffff5f7210 */ /* 0x000fc60001ffe4ff */
[----:B------:R-:W-:-:S04]  /*62250*/  IMAD.WIDE.U32 R110, R10, R13, RZ ;  /* 0x0000000d0a6e7225 */ /* 0x000fc800078e00ff */
[----:B------:R-:W-:Y:S01]  /*62260*/  IMAD.WIDE.U32 R16, R9, R12, RZ ;  /* 0x0000000c09107225 */ /* 0x000fe200078e00ff */
[----:B------:R-:W-:-:S03]  /*62270*/  IADD3 R15, P3, PT, R122, R111, RZ ;  /* 0x0000006f7a0f7210 */ /* 0x000fc60007f7e0ff */
[----:B------:R-:W-:-:S04]  /*62280*/  IMAD.WIDE.U32 R82, P2, R171, R9, R82 ;  /* 0x00000009ab527225 */ /* 0x000fc80007840052 */
[----:B------:R-:W-:Y:S01]  /*62290*/  IMAD.X R133, RZ, RZ, RZ, P2 ;  /* 0x000000ffff857224 */ /* 0x000fe200010e06ff */
[----:B------:R-:W-:Y:S01]  /*622a0*/  IADD3 R17, P2, PT, R82, R17, RZ ;  /* 0x0000001152117210 */ /* 0x000fe20007f5e0ff */
[----:B------:R-:W-:-:S04]  /*622b0*/  IMAD.WIDE.U32 R90, R128, R9, RZ ;  /* 0x00000009805a7225 */ /* 0x000fc800078e00ff */
[----:B------:R-:W-:-:S04]  /*622c0*/  IMAD.WIDE.U32 R38, R129, R12, RZ ;  /* 0x0000000c81267225 */ /* 0x000fc800078e00ff */
[----:B------:R-:W-:Y:S02]  /*622d0*/  IMAD.MOV.U32 R94, RZ, RZ, R123 ;  /* 0x000000ffff5e7224 */ /* 0x000fe400078e007b */
[----:B------:R-:W-:Y:S01]  /*622e0*/  IMAD.MOV.U32 R132, RZ, RZ, R83 ;  /* 0x000000ffff847224 */ /* 0x000fe200078e0053 */
[----:B------:R-:W-:Y:S01]  /*622f0*/  IADD3.X R83, P1, PT, R25, R116, RZ, P1, !PT ;  /* 0x0000007419537210 */ /* 0x000fe20000f3e4ff */
[----:B------:R-:W-:Y:S02]  /*62300*/  IMAD.MOV.U32 R36, RZ, RZ, R27 ;  /* 0x000000ffff247224 */ /* 0x000fe400078e001b */
[----:B------:R-:W-:Y:S01]  /*62310*/  IMAD.WIDE.U32.X R94, R155, R129, R94, P3 ;  /* 0x000000819b5e7225 */ /* 0x000fe200018e045e */
[----:B------:R-:W-:-:S03]  /*62320*/  IADD3.X R23, P1, PT, RZ, R80, RZ, P1, !PT ;  /* 0x00000050ff177210 */ /* 0x000fc60000f3e4ff */
[----:B------:R-:W-:-:S04]  /*62330*/  IMAD.WIDE.U32.X R132, R171, R128, R132, P2 ;  /* 0x00000080ab847225 */ /* 0x000fc800010e0484 */
[----:B------:R-:W-:-:S04]  /*62340*/  IMAD.WIDE.U32 R26, R129, R10, RZ ;  /* 0x0000000a811a7225 */ /* 0x000fc800078e00ff */
[----:B------:R-:W-:-:S04]  /*62350*/  IMAD.WIDE.U32 R90, P3, R9, R128, R90 ;  /* 0x00000080095a7225 */ /* 0x000fc8000786005a */
[----:B------:R-:W-:-:S04]  /*62360*/  IMAD.WIDE.U32 R138, R9, R9, RZ ;  /* 0x00000009098a7225 */ /* 0x000fc800078e00ff */
[----:B------:R-:W-:-:S04]  /*62370*/  IMAD.WIDE.U32 R38, P2, R171, R10, R38 ;  /* 0x0000000aab267225 */ /* 0x000fc80007840026 */
[----:B------:R-:W-:Y:S01]  /*62380*/  IMAD.X R117, RZ, RZ, RZ, P3 ;  /* 0x000000ffff757224 */ /* 0x000fe200018e06ff */
[----:B------:R-:W-:Y:S01]  /*62390*/  IADD3 R33, P3, PT, R139, R90, RZ ;  /* 0x0000005a8b217210 */ /* 0x000fe20007f7e0ff */
[----:B------:R-:W-:Y:S01]  /*623a0*/  IMAD.X R29, RZ, RZ, RZ, P2 ;  /* 0x000000ffff1d7224 */ /* 0x000fe200010e06ff */
[----:B------:R-:W-:Y:S01]  /*623b0*/  IADD3.X R90, P1, PT, RZ, R81, RZ, P1, !PT ;  /* 0x00000051ff5a7210 */ /* 0x000fe20000f3e4ff */
[----:B------:R-:W-:-:S03]  /*623c0*/  IMAD.WIDE.U32 R26, P2, R10, R129, R26 ;  /* 0x000000810a1a7225 */ /* 0x000fc6000784001a */
[----:B------:R-:W-:Y:S01]  /*623d0*/  IADD3.X R78, P1, PT, R23, R78, RZ, P1, !PT ;  /* 0x0000004e174e7210 */ /* 0x000fe20000f3e4ff */
[----:B------:R-:W-:-:S03]  /*623e0*/  IMAD.WIDE.U32 R24, R10, R10, RZ ;  /* 0x0000000a0a187225 */ /* 0x000fc600078e00ff */
[----:B------:R-:W-:Y:S01]  /*623f0*/  IADD3.X R79, P1, PT, R90, R79, RZ, P1, !PT ;  /* 0x0000004f5a4f7210 */ /* 0x000fe20000f3e4ff */
[----:B------:R-:W-:-:S04]  /*62400*/  IMAD.WIDE.U32 R80, R155, R13, RZ ;  /* 0x0000000d9b507225 */ /* 0x000fc800078e00ff */
[----:B------:R-:W-:Y:S01]  /*62410*/  IMAD.X R125, RZ, RZ, RZ, P2 ;  /* 0x000000ffff7d7224 */ /* 0x000fe200010e06ff */
[----:B------:R-:W-:Y:S01]  /*62420*/  IADD3 R25, P2, PT, R25, R26, RZ ;  /* 0x0000001a19197210 */ /* 0x000fe20007f5e0ff */
[----:B------:R-:W-:Y:S02]  /*62430*/  IMAD.MOV.U32 R124, RZ, RZ, R27 ;  /* 0x000000ffff7c7224 */ /* 0x000fe400078e001b */
[----:B------:R-:W-:-:S04]  /*62440*/  IMAD.WIDE.U32 R26, R10, R12, RZ ;  /* 0x0000000c0a1a7225 */ /* 0x000fc800078e00ff */
[----:B------:R-:W-:Y:S01]  /*62450*/  IMAD.WIDE.U32.X R136, R28, R28, R136, P4 ;  /* 0x0000001c1c887225 */ /* 0x000fe200020e0488 */
[----:B------:R-:W-:-:S03]  /*62460*/  MOV R28, R39 ;  /* 0x00000027001c7202 */ /* 0x000fc60000000f00 */
[----:B------:R-:W-:-:S04]  /*62470*/  IMAD.WIDE.U32 R80, P4, R13, R155, R80 ;  /* 0x0000009b0d507225 */ /* 0x000fc80007880050 */
[----:B------:R-:W-:Y:S01]  /*62480*/  IMAD.WIDE.U32.X R36, R119, R119, R36, P5 ;  /* 0x0000007777247225 */ /* 0x000fe200028e0424 */
[----:B------:R-:W-:-:S03]  /*62490*/  IADD3 R27, P5, PT, R38, R27, RZ ;  /* 0x0000001b261b7210 */ /* 0x000fc60007fbe0ff */
[----:B------:R-:W-:Y:S01]  /*624a0*/  IMAD.X R31, RZ, RZ, RZ, P4 ;  /* 0x000000ffff1f7224 */ /* 0x000fe200020e06ff */
[----:B------:R-:W-:Y:S01]  /*624b0*/  IADD3 RZ, P4, PT, R78, R30, RZ ;  /* 0x0000001e4eff7210 */ /* 0x000fe20007f9e0ff */
[----:B------:R-:W-:-:S03]  /*624c0*/  IMAD.WIDE.U32 R118, R13, R13, RZ ;  /* 0x0000000d0d767225 */ /* 0x000fc600078e00ff */
[----:B------:R-:W-:Y:S01]  /*624d0*/  IADD3.X RZ, P4, PT, R79, R135, RZ, P4, !PT ;  /* 0x000000874fff7210 */ /* 0x000fe2000279e4ff */
[----:B------:R-:W-:Y:S01]  /*624e0*/  IMAD.MOV.U32 R116, RZ, RZ, R91 ;  /* 0x000000ffff747224 */ /* 0x000fe200078e005b */
[----:B------:R-:W-:Y:S01]  /*624f0*/  IADD3.X R91, P1, PT, RZ, R40, RZ, P1, !PT ;  /* 0x00000028ff5b7210 */ /* 0x000fe20000f3e4ff */
[----:B------:R-:W-:Y:S01]  /*62500*/  IMAD.WIDE.U32.X R28, R171, R129, R28, P5 ;  /* 0x00000081ab1c7225 */ /* 0x000fe200028e041c */
[----:B------:R-:W-:Y:S02]  /*62510*/  IADD3 R35, P5, PT, R119, R80, RZ ;  /* 0x0000005077237210 */ /* 0x000fe40007fbe0ff */
[----:B------:R-:W-:Y:S01]  /*62520*/  IADD3.X R41, P1, PT, RZ, R41, RZ, P1, !PT ;  /* 0x00000029ff297210 */ /* 0x000fe20000f3e4ff */
[----:B------:R-:W-:Y:S01]  /*62530*/  IMAD.MOV.U32 R30, RZ, RZ, R81 ;  /* 0x000000ffff1e7224 */ /* 0x000fe200078e0051 */
[----:B------:R-:W-:Y:S01]  /*62540*/  IADD3.X R90, P4, PT, RZ, R6, RZ, P4, !PT ;  /* 0x00000006ff5a7210 */ /* 0x000fe2000279e4ff */
[----:B------:R-:W-:Y:S01]  /*62550*/  IMAD.WIDE.U32 R80, R155, R12, RZ ;  /* 0x0000000c9b507225 */ /* 0x000fe200078e00ff */
[----:B------:R-:W-:-:S03]  /*62560*/  IADD3.X R91, P1, PT, R91, R22, RZ, P1, !PT ;  /* 0x000000165b5b7210 */ /* 0x000fc60000f3e4ff */
[----:B------:R-:W-:-:S04]  /*62570*/  IMAD.WIDE.U32.X R116, R128, R128, R116, P3 ;  /* 0x0000008080747225 */ /* 0x000fc800018e0474 */
[----:B------:R-:W-:Y:S01]  /*62580*/  IMAD.WIDE.U32.X R124, R129, R129, R124, P2 ;  /* 0x00000081817c7225 */ /* 0x000fe200010e047c */
[----:B------:R-:W-:Y:S02]  /*62590*/  IADD3.X R40, P2, PT, RZ, R7, RZ, P4, !PT ;  /* 0x00000007ff287210 */ /* 0x000fe4000275e4ff */
[----:B------:R-:W-:Y:S01]  /*625a0*/  IADD3.X R41, P4, PT, R41, R154, RZ, P1, !PT ;  /* 0x0000009a29297210 */ /* 0x000fe20000f9e4ff */
[----:B------:R-:W-:Y:S01]  /*625b0*/  IMAD.WIDE.U32 R80, P3, R171, R13, R80 ;  /* 0x0000000dab507225 */ /* 0x000fe20007860050 */
[----:B------:R-:W-:-:S03]  /*625c0*/  IADD3.X R90, P2, PT, R90, R91, RZ, P2, !PT ;  /* 0x0000005b5a5a7210 */ /* 0x000fc6000175e4ff */
[----:B------:R-:W-:Y:S01]  /*625d0*/  IMAD.WIDE.U32 R134, R13, R12, RZ ;  /* 0x0000000c0d867225 */ /* 0x000fe200078e00ff */
[----:B------:R-:W-:Y:S02]  /*625e0*/  IADD3.X R91, P1, PT, R40, R41, RZ, P2, !PT ;  /* 0x00000029285b7210 */ /* 0x000fe4000173e4ff */
[----:B------:R-:W-:Y:S01]  /*625f0*/  IADD3 RZ, P2, PT, RZ, R164, RZ ;  /* 0x000000a4ffff7210 */ /* 0x000fe20007f5e0ff */
[C---:B------:R-:W-:Y:S01]  /*62600*/  IMAD.WIDE.U32 R128, R164.reuse, -0x1, RZ ;  /* 0xffffffffa4807825 */ /* 0x040fe200078e00ff */
[----:B------:R-:W-:Y:S02]  /*62610*/  IADD3.X R119, P1, PT, RZ, RZ, RZ, P1, !PT ;  /* 0x000000ffff777210 */ /* 0x000fe40000f3e4ff */
[----:B------:R-:W-:Y:S01]  /*62620*/  IADD3.X RZ, P2, PT, RZ, R167, RZ, P2, !PT ;  /* 0x000000a7ffff7210 */ /* 0x000fe2000175e4ff */
[----:B------:R-:W-:Y:S02]  /*62630*/  IMAD R111, R164, -0x7af74001, -R167 ;  /* 0x8508bfffa46f7824 */ /* 0x000fe400078e0aa7 */
[----:B------:R-:W-:Y:S01]  /*62640*/  IMAD.X R23, RZ, RZ, RZ, P3 ;  /* 0x000000ffff177224 */ /* 0x000fe200018e06ff */
[----:B------:R-:W-:Y:S01]  /*62650*/  IADD3 R39, P3, PT, R80, R135, RZ ;  /* 0x0000008750277210 */ /* 0x000fe20007f7e0ff */
[----:B------:R-:W-:-:S04]  /*62660*/  IMAD.WIDE.U32 R6, R171, R12, RZ ;  /* 0x0000000cab067225 */ /* 0x000fc800078e00ff */
[----:B------:R-:W-:Y:S02]  /*62670*/  IMAD.MOV.U32 R22, RZ, RZ, R81 ;  /* 0x000000ffff167224 */ /* 0x000fe400078e0051 */
[----:B------:R-:W-:Y:S01]  /*62680*/  IMAD.IADD R81, R129, 0x1, R111 ;  /* 0x0000000181517824 */ /* 0x000fe200078e026f */
[----:B------:R-:W-:Y:S01]  /*62690*/  SHF.L.U64.HI R111, R152, 0x1, R153 ;  /* 0x00000001986f7819 */ /* 0x000fe20000010299 */
[----:B------:R-:W-:-:S04]  /*626a0*/  IMAD.WIDE.U32.X R22, R171, R155, R22, P3 ;  /* 0x0000009bab167225 */ /* 0x000fc800018e0416 */
[----:B------:R-:W-:-:S04]  /*626b0*/  IMAD.WIDE.U32 R162, R81, 0x1, RZ ;  /* 0x0000000151a27825 */ /* 0x000fc800078e00ff */
[----:B------:R-:W-:-:S04]  /*626c0*/  IMAD.WIDE.U32 R6, P3, R12, R171, R6 ;  /* 0x000000ab0c067225 */ /* 0x000fc80007860006 */
[----:B------:R-:W-:-:S04]  /*626d0*/  IMAD.WIDE.U32.X R30, R155, R155, R30, P5 ;  /* 0x0000009b9b1e7225 */ /* 0x000fc800028e041e */
[----:B------:R-:W-:-:S04]  /*626e0*/  IMAD.WIDE.U32 R40, R12, R12, RZ ;  /* 0x0000000c0c287225 */ /* 0x000fc800078e00ff */
[----:B------:R-:W-:Y:S01]  /*626f0*/  IMAD.WIDE.U32 R154, R128, 0x1, RZ ;  /* 0x00000001809a7825 */ /* 0x000fe200078e00ff */
[----:B------:R-:W-:-:S03]  /*62700*/  IADD3 R41, P5, PT, R41, R6, RZ ;  /* 0x0000000629297210 */ /* 0x000fc60007fbe0ff */
[----:B------:R-:W-:Y:S02]  /*62710*/  IMAD.X R165, RZ, RZ, RZ, P3 ;  /* 0x000000ffffa57224 */ /* 0x000fe400018e06ff */
[----:B------:R-:W-:-:S04]  /*62720*/  IMAD.WIDE.U32 R162, P3, R128, -0x7af74000, R162 ;  /* 0x8508c00080a27825 */ /* 0x000fc800078600a2 */
[----:B------:R-:W-:Y:S01]  /*62730*/  IMAD.X R121, RZ, RZ, RZ, P1 ;  /* 0x000000ffff797224 */ /* 0x000fe200008e06ff */
[----:B------:R-:W-:Y:S01]  /*62740*/  IADD3 RZ, P1, PT, R164, R154, RZ ;  /* 0x0000009aa4ff7210 */ /* 0x000fe20007f3e0ff */
[----:B------:R-:W-:Y:S02]  /*62750*/  IMAD.MOV.U32 R164, RZ, RZ, R7 ;  /* 0x000000ffffa47224 */ /* 0x000fe400078e0007 */
[----:B------:R-:W-:Y:S01]  /*62760*/  IMAD.X R115, RZ, RZ, RZ, P3 ;  /* 0x000000ffff737224 */ /* 0x000fe200018e06ff */
[----:B------:R-:W-:Y:S01]  /*62770*/  IADD3 RZ, P3, PT, R90, R114, RZ ;  /* 0x000000725aff7210 */ /* 0x000fe20007f7e0ff */
[----:B------:R-:W-:Y:S01]  /*62780*/  IMAD.WIDE.U32.X R6, R171, R171, R164, P5 ;  /* 0x000000abab067225 */ /* 0x000fe200028e04a4 */
[----:B------:R-:W-:Y:S02]  /*62790*/  IADD3 R154, P5, PT, R155, R162, RZ ;  /* 0x000000a29b9a7210 */ /* 0x000fe40007fbe0ff */
[----:B------:R-:W-:Y:S01]  /*627a0*/  IADD3.X R165, P4, PT, RZ, R130, RZ, P4, !PT ;  /* 0x00000082ffa57210 */ /* 0x000fe2000279e4ff */
[----:B------:R-:W-:Y:S01]  /*627b0*/  IMAD.WIDE.U32 R174, R81, 0x17c510ea, RZ ;  /* 0x17c510ea51ae7825 */ /* 0x000fe200078e00ff */
[----:B------:R-:W-:-:S02]  /*627c0*/  MOV R114, R163 ;  /* 0x000000a300727202 */ /* 0x000fc40000000f00 */
[----:B------:R-:W-:Y:S01]  /*627d0*/  IADD3.X RZ, P3, PT, R91, R89, RZ, P3, !PT ;  /* 0x000000595bff7210 */ /* 0x000fe20001f7e4ff */
[----:B------:R-:W-:Y:S01]  /*627e0*/  IMAD.WIDE.U32 R170, R128, 0x17c510ea, RZ ;  /* 0x17c510ea80aa7825 */ /* 0x000fe200078e00ff */
[----:B------:R-:W-:Y:S02]  /*627f0*/  IADD3.X R130, P4, PT, RZ, R131, RZ, P4, !PT ;  /* 0x00000083ff827210 */ /* 0x000fe4000279e4ff */
[----:B------:R-:W-:Y:S01]  /*62800*/  IADD3.X R164, P3, PT, R119, R140, RZ, P3, !PT ;  /* 0x0000008c77a47210 */ /* 0x000fe20001f7e4ff */
[----:B------:R-:W-:Y:S01]  /*62810*/  IMAD.WIDE.U32.X R114, R81, -0x7af74000, R114, P5 ;  /* 0x8508c00051727825 */ /* 0x000fe200028e0472 */
[----:B------:R-:W-:Y:S02]  /*62820*/  IADD3.X RZ, P1, PT, R167, R154, RZ, P1, !PT ;  /* 0x0000009aa7ff7210 */ /* 0x000fe40000f3e4ff */
[----:B------:R-:W-:Y:S01]  /*62830*/  LEA.X R155, P2, R152, R136, 0x1, P2 ;  /* 0x00000088989b7211 */ /* 0x000fe20001040cff */
[----:B------:R-:W-:Y:S01]  /*62840*/  IMAD.WIDE.U32 R78, R9, R14, R78 ;  /* 0x0000000e094e7225 */ /* 0x000fe200078e004e */
[----:B------:R-:W-:-:S02]  /*62850*/  IADD3.X R165, P4, PT, R165, R142, RZ, P4, !PT ;  /* 0x0000008ea5a57210 */ /* 0x000fc4000279e4ff */
[----:B------:R-:W-:Y:S01]  /*62860*/  IADD3.X R140, P3, PT, R121, R141, RZ, P3, !PT ;  /* 0x0000008d798c7210 */ /* 0x000fe20001f7e4ff */
[----:B------:R-:W-:Y:S01]  /*62870*/  IMAD.IADD R159, R79, 0x1, R158 ;  /* 0x000000014f9f7824 */ /* 0x000fe200078e029e */
[----:B------:R-:W-:Y:S01]  /*62880*/  IADD3.X R154, P1, PT, RZ, R114, RZ, P1, !PT ;  /* 0x00000072ff9a7210 */ /* 0x000fe20000f3e4ff */
[----:B------:R-:W-:Y:S01]  /*62890*/  IMAD.WIDE.U32 R90, R10, R14, R90 ;  /* 0x0000000e0a5a7225 */ /* 0x000fe200078e005a */
[----:B------:R-:W-:Y:S02]  /*628a0*/  IADD3.X R137, P2, PT, R111, R137, RZ, P2, !PT ;  /* 0x000000896f897210 */ /* 0x000fe4000175e4ff */
[----:B------:R-:W-:Y:S01]  /*628b0*/  IADD3.X R143, P4, PT, R130, R143, RZ, P4, !PT ;  /* 0x0000008f828f7210 */ /* 0x000fe2000279e4ff */
[----:B------:R-:W-:Y:S01]  /*628c0*/  IMAD.WIDE.U32 R130, R81, 0x6ca1493b, RZ ;  /* 0x6ca1493b51827825 */ /* 0x000fe200078e00ff */
[----:B------:R-:W-:Y:S02]  /*628d0*/  SHF.L.W.U32.HI R121, R153, 0x1, R87 ;  /* 0x0000000199797819 */ /* 0x000fe40000010e57 */
[----:B------:R-:W-:Y:S01]  /*628e0*/  IADD3.X R164, P5, PT, R164, R165, RZ, P3, !PT ;  /* 0x000000a5a4a47210 */ /* 0x000fe20001fbe4ff */
[----:B------:R-:W-:Y:S01]  /*628f0*/  IMAD.WIDE.U32 R152, R81, 0x30000000, RZ ;  /* 0x3000000051987825 */ /* 0x000fe200078e00ff */
[----:B------:R-:W-:-:S02]  /*62900*/  IADD3.X R114, P1, PT, RZ, R115, RZ, P1, !PT ;  /* 0x00000073ff727210 */ /* 0x000fc40000f3e4ff */
[----:B------:R-:W-:Y:S02]  /*62910*/  IADD3.X R168, P4, PT, RZ, R112, RZ, P4, !PT ;  /* 0x00000070ffa87210 */ /* 0x000fe4000279e4ff */
[----:B------:R-:W-:Y:S01]  /*62920*/  IADD3.X R121, P3, PT, R121, R88, RZ, P2, !PT ;  /* 0x0000005879797210 */ /* 0x000fe2000177e4ff */
[C---:B------:R-:W-:Y:S01]  /*62930*/  IMAD.WIDE.U32 R88, R81.reuse, -0x45f6b800, RZ ;  /* 0xba09480051587825 */ /* 0x040fe200078e00ff */
[----:B------:R-:W-:Y:S02]  /*62940*/  IADD3.X R165, P2, PT, R140, R143, RZ, P5, !PT ;  /* 0x0000008f8ca57210 */ /* 0x000fe40002f5e4ff */
[----:B------:R-:W-:Y:S01]  /*62950*/  IADD3.X R154, P1, PT, R154, R155, RZ, P1, !PT ;  /* 0x0000009b9a9a7210 */ /* 0x000fe20000f3e4ff */
[----:B------:R-:W-:Y:S01]  /*62960*/  IMAD.X R178, RZ, RZ, R113, P4 ;  /* 0x000000ffffb27224 */ /* 0x000fe200020e0671 */
[----:B------:R-:W-:Y:S01]  /*62970*/  IADD3 RZ, P5, PT, R164, R20, RZ ;  /* 0x00000014a4ff7210 */ /* 0x000fe20007fbe0ff */
[----:B------:R-:W-:Y:S01]  /*62980*/  IMAD.WIDE.U32 R140, R81, 0xf5138f, RZ ;  /* 0x00f5138f518c7825 */ /* 0x000fe200078e00ff */
[----:B------:R-:W-:-:S02]  /*62990*/  IADD3.X R111, P2, PT, RZ, RZ, RZ, P2, !PT ;  /* 0x000000ffff6f7210 */ /* 0x000fc4000175e4ff */
[----:B------:R-:W-:Y:S01]  /*629a0*/  IADD3.X R155, P4, PT, R114, R137, RZ, P1, !PT ;  /* 0x00000089729b7210 */ /* 0x000fe20000f9e4ff */
[C---:B------:R-:W-:Y:S01]  /*629b0*/  IMAD.WIDE.U32 R152, P1, R128.reuse, 0x170b5d44, R152 ;  /* 0x170b5d4480987825 */ /* 0x040fe20007820098 */
[----:B------:R-:W-:Y:S02]  /*629c0*/  IADD3.X RZ, P5, PT, R165, R21, RZ, P5, !PT ;  /* 0x00000015a5ff7210 */ /* 0x000fe40002fbe4ff */
[----:B------:R-:W-:Y:S01]  /*629d0*/  SHF.L.W.U32.HI R87, R87, 0x1, R83 ;  /* 0x0000000157577819 */ /* 0x000fe20000010e53 */
[C---:B------:R-:W-:Y:S01]  /*629e0*/  IMAD.WIDE.U32 R20, R128.reuse, 0x30000000, RZ ;  /* 0x3000000080147825 */ /* 0x040fe200078e00ff */
[----:B------:R-:W-:Y:S02]  /*629f0*/  SHF.L.W.U32.HI R83, R83, 0x1, R78 ;  /* 0x0000000153537819 */ /* 0x000fe40000010e4e */
[----:B------:R-:W-:Y:S01]  /*62a00*/  IADD3.X R87, P3, PT, R87, R156, RZ, P3, !PT ;  /* 0x0000009c57577210 */ /* 0x000fe20001f7e4ff */
[----:B------:R-:W-:Y:S02]  /*62a10*/  IMAD.X R129, RZ, RZ, RZ, P2 ;  /* 0x000000ffff817224 */ /* 0x000fe400010e06ff */
[----:B------:R-:W-:Y:S01]  /*62a20*/  IMAD.WIDE.U32 R88, P2, R128, 0x1ef3622f, R88 ;  /* 0x1ef3622f80587825 */ /* 0x000fe20007840058 */
[----:B------:R-:W-:-:S03]  /*62a30*/  IADD3.X R83, P3, PT, R83, R36, RZ, P3, !PT ;  /* 0x0000002453537210 */ /* 0x000fc60001f7e4ff */
[----:B------:R-:W-:Y:S01]  /*62a40*/  IMAD.X R143, RZ, RZ, RZ, P1 ;  /* 0x000000ffff8f7224 */ /* 0x000fe200008e06ff */
[----:B------:R-:W-:Y:S01]  /*62a50*/  IADD3 R135, P1, PT, R152, R21, RZ ;  /* 0x0000001598877210 */ /* 0x000fe20007f3e0ff */
[----:B------:R-:W-:-:S04]  /*62a60*/  IMAD.WIDE.U32 R114, R128, -0x45f6b800, RZ ;  /* 0xba09480080727825 */ /* 0x000fc800078e00ff */
[----:B------:R-:W-:Y:S02]  /*62a70*/  IMAD.MOV.U32 R142, RZ, RZ, R153 ;  /* 0x000000ffff8e7224 */ /* 0x000fe400078e0099 */
[----:B------:R-:W-:Y:S01]  /*62a80*/  IMAD.X R113, RZ, RZ, RZ, P2 ;  /* 0x000000ffff717224 */ /* 0x000fe200010e06ff */
[----:B------:R-:W-:Y:S01]  /*62a90*/  IADD3.X R21, P2, PT, R111, R96, RZ, P5, !PT ;  /* 0x000000606f157210 */ /* 0x000fe20002f5e4ff */
[----:B------:R-:W-:Y:S01]  /*62aa0*/  IMAD.WIDE.U32.X R142, R81, 0x170b5d44, R142, P1 ;  /* 0x170b5d44518e7825 */ /* 0x000fe200008e048e */
[----:B------:R-:W-:Y:S02]  /*62ab0*/  IADD3 R115, P1, PT, R88, R115, RZ ;  /* 0x0000007358737210 */ /* 0x000fe40007f3e0ff */
[----:B------:R-:W-:Y:S01]  /*62ac0*/  IADD3.X R129, P2, PT, R129, R97, RZ, P2, !PT ;  /* 0x0000006181817210 */ /* 0x000fe2000175e4ff */
[----:B------:R-:W-:Y:S01]  /*62ad0*/  IMAD.MOV.U32 R112, RZ, RZ, R89 ;  /* 0x000000ffff707224 */ /* 0x000fe200078e0059 */
[----:B------:R-:W-:Y:S01]  /*62ae0*/  IADD3.X R89, P4, PT, RZ, RZ, RZ, P4, !PT ;  /* 0x000000ffff597210 */ /* 0x000fe2000279e4ff */
[----:B------:R-:W-:-:S04]  /*62af0*/  IMAD.WIDE.U32 R140, P5, R128, 0x1a22d9f3, R140 ;  /* 0x1a22d9f3808c7825 */ /* 0x000fc800078a008c */
[----:B------:R-:W-:Y:S01]  /*62b00*/  IMAD.WIDE.U32 R96, R128, 0xf5138f, RZ ;  /* 0x00f5138f80607825 */ /* 0x000fe200078e00ff */
[----:B------:R-:W-:-:S03]  /*62b10*/  MOV R162, R141 ;  /* 0x0000008d00a27202 */ /* 0x000fc60000000f00 */
[----:B------:R-:W-:-:S04]  /*62b20*/  IMAD.WIDE.U32.X R112, R81, 0x1ef3622f, R112, P1 ;  /* 0x1ef3622f51707825 */ /* 0x000fc800008e0470 */
[----:B------:R-:W-:-:S04]  /*62b30*/  IMAD.WIDE.U32 R130, P1, R128, -0x39c4fa40, R130 ;  /* 0xc63b05c080827825 */ /* 0x000fc80007820082 */
[----:B------:R-:W-:-:S04]  /*62b40*/  IMAD.WIDE.U32 R136, R128, 0x6ca1493b, RZ ;  /* 0x6ca1493b80887825 */ /* 0x000fc800078e00ff */
[----:B------:R-:W-:Y:S01]  /*62b50*/  IMAD.X R163, RZ, RZ, RZ, P5 ;  /* 0x000000ffffa37224 */ /* 0x000fe200028e06ff */
[----:B------:R-:W-:Y:S01]  /*62b60*/  IADD3 R111, P5, PT, R140, R97, RZ ;  /* 0x000000618c6f7210 */ /* 0x000fe20007fbe0ff */
[----:B------:R-:W-:Y:S01]  /*62b70*/  IMAD.X R177, RZ, RZ, RZ, P1 ;  /* 0x000000ffffb17224 */ /* 0x000fe200008e06ff */
[----:B------:R-:W-:Y:S01]  /*62b80*/  IADD3 R119, P1, PT, R130, R137, RZ ;  /* 0x0000008982777210 */ /* 0x000fe20007f3e0ff */
[----:B------:R-:W-:-:S04]  /*62b90*/  IMAD.WIDE.U32 R164, R13, R14, R164 ;  /* 0x0000000e0da47225 */ /* 0x000fc800078e00a4 */
[----:B------:R-:W-:Y:S02]  /*62ba0*/  IMAD.MOV.U32 R176, RZ, RZ, R131 ;  /* 0x000000ffffb07224 */ /* 0x000fe400078e0083 */
[----:B------:R-:W-:-:S04]  /*62bb0*/  IMAD.WIDE.U32.X R162, R81, 0x1a22d9f3, R162, P5 ;  /* 0x1a22d9f351a27825 */ /* 0x000fc800028e04a2 */
[----:B------:R-:W-:-:S04]  /*62bc0*/  IMAD.WIDE.U32 R174, P5, R128, 0x1ae3a46, R174 ;  /* 0x01ae3a4680ae7825 */ /* 0x000fc800078a00ae */
[----:B------:R-:W-:Y:S01]  /*62bd0*/  IMAD.WIDE.U32.X R176, R81, -0x39c4fa40, R176, P1 ;  /* 0xc63b05c051b07825 */ /* 0x000fe200008e04b0 */
[----:B------:R-:W-:Y:S02]  /*62be0*/  IADD3 RZ, P1, PT, R164, R92, RZ ;  /* 0x0000005ca4ff7210 */ /* 0x000fe40007f3e0ff */
[----:B------:R-:W-:Y:S01]  /*62bf0*/  IADD3.X R92, P2, PT, R21, R168, RZ, P2, !PT ;  /* 0x000000a8155c7210 */ /* 0x000fe2000175e4ff */
[----:B------:R-:W-:Y:S02]  /*62c00*/  IMAD.IADD R165, R165, 0x1, R160 ;  /* 0x00000001a5a57824 */ /* 0x000fe400078e02a0 */
[----:B------:R-:W-:Y:S01]  /*62c10*/  IMAD.X R161, RZ, RZ, RZ, P5 ;  /* 0x000000ffffa17224 */ /* 0x000fe200028e06ff */
[----:B------:R-:W-:Y:S01]  /*62c20*/  IADD3 R123, P5, PT, R174, R171, RZ ;  /* 0x000000abae7b7210 */ /* 0x000fe20007fbe0ff */
[----:B------:R-:W-:Y:S01]  /*62c30*/  IMAD.MOV.U32 R160, RZ, RZ, R175 ;  /* 0x000000ffffa07224 */ /* 0x000fe200078e00af */
[----:B------:R-:W-:Y:S01]  /*62c40*/  IADD3.X RZ, P1, PT, R165, R93, RZ, P1, !PT ;  /* 0x0000005da5ff7210 */ /* 0x000fe20000f3e4ff */
[----:B------:R-:W-:Y:S01]  /*62c50*/  IMAD.X R97, RZ, RZ, RZ, P4 ;  /* 0x000000ffff617224 */ /* 0x000fe200020e06ff */
[----:B------:R-:W-:Y:S01]  /*62c60*/  IADD3.X R93, P2, PT, R129, R178, RZ, P2, !PT ;  /* 0x000000b2815d7210 */ /* 0x000fe2000175e4ff */
[----:B------:R-:W-:Y:S01]  /*62c70*/  IMAD.WIDE.U32.X R160, R81, 0x1ae3a46, R160, P5 ;  /* 0x01ae3a4651a07825 */ /* 0x000fe200028e04a0 */
[----:B------:R-:W-:-:S02]  /*62c80*/  IADD3.X R81, P1, PT, RZ, R148, RZ, P1, !PT ;  /* 0x00000094ff517210 */ /* 0x000fc40000f3e4ff */
[----:B------:R-:W-:Y:S01]  /*62c90*/  IADD3 RZ, P4, PT, R154, R20, RZ ;  /* 0x000000149aff7210 */ /* 0x000fe20007f9e0ff */
[----:B------:R-:W-:Y:S01]  /*62ca0*/  IMAD.WIDE.U32 R20, R12, R14, R92 ;  /* 0x0000000e0c147225 */ /* 0x000fe200078e005c */
[----:B------:R-:W-:Y:S02]  /*62cb0*/  IADD3.X R148, P1, PT, RZ, R149, RZ, P1, !PT ;  /* 0x00000095ff947210 */ /* 0x000fe40000f3e4ff */
[----:B------:R-:W-:Y:S01]  /*62cc0*/  IADD3.X RZ, P5, PT, R155, R135, RZ, P4, !PT ;  /* 0x000000879bff7210 */ /* 0x000fe200027be4ff */
[----:B------:R-:W-:Y:S01]  /*62cd0*/  IMAD.IADD R21, R21, 0x1, R120 ;  /* 0x0000000115157824 */ /* 0x000fe200078e0278 */
[----:B------:R-:W-:Y:S01]  /*62ce0*/  IADD3.X R20, P1, PT, R81, R20, RZ, P1, !PT ;  /* 0x0000001451147210 */ /* 0x000fe20000f3e4ff */
[----:B------:R-:W-:Y:S01]  /*62cf0*/  IMAD.WIDE.U32 R154, R128, 0x30000000, R154 ;  /* 0x30000000809a7825 */ /* 0x000fe200078e009a */
[----:B------:R-:W-:Y:S02]  /*62d00*/  SHF.L.W.U32.HI R81, R78, 0x1, R159 ;  /* 0x000000014e517819 */ /* 0x000fe40000010e9f */
[----:B------:R-:W-:Y:S01]  /*62d10*/  IADD3.X R21, P4, PT, R148, R21, RZ, P1, !PT ;  /* 0x0000001594157210 */ /* 0x000fe20000f9e4ff */
[----:B------:R-:W-:Y:S01]  /*62d20*/  IMAD.IADD R153, R155, 0x1, R152 ;  /* 0x000000019b997824 */ /* 0x000fe200078e0298 */
[----:B------:R-:W-:Y:S01]  /*62d30*/  IADD3.X R120, P1, PT, R89, R142, RZ, P5, !PT ;  /* 0x0000008e59787210 */ /* 0x000fe20002f3e4ff */
[----:B------:R-:W-:Y:S01]  /*62d40*/  IMAD.IADD R129, R91, 0x1, R146 ;  /* 0x000000015b817824 */ /* 0x000fe200078e0292 */
[----:B------:R-:W-:Y:S01]  /*62d50*/  IADD3.X R89, P4, PT, RZ, RZ, RZ, P4, !PT ;  /* 0x000000ffff597210 */ /* 0x000fe2000279e4ff */
[----:B------:R-:W-:Y:S01]  /*62d60*/  IMAD R79, R154, -0x7af74001, -R153 ;  /* 0x8508bfff9a4f7824 */ /* 0x000fe200078e0a99 */
[----:B------:R-:W-:Y:S01]  /*62d70*/  IADD3.X R142, P1, PT, R97, R143, RZ, P1, !PT ;  /* 0x0000008f618e7210 */ /* 0x000fe20000f3e4ff */
[----:B------:R-:W-:Y:S01]  /*62d80*/  IMAD.WIDE.U32 R164, R10, R9, R164 ;  /* 0x000000090aa47225 */ /* 0x000fe200078e00a4 */
[----:B------:R-:W-:-:S02]  /*62d90*/  IADD3.X R97, PT, PT, RZ, RZ, RZ, P4, !PT ;  /* 0x000000ffff617210 */ /* 0x000fc400027fe4ff */
[----:B------:R-:W-:Y:S02]  /*62da0*/  IADD3 RZ, P4, PT, R20, R86, RZ ;  /* 0x0000005614ff7210 */ /* 0x000fe40007f9e0ff */
[----:B------:R-:W-:Y:S02]  /*62db0*/  IADD3 RZ, P5, PT, R92, R150, RZ ;  /* 0x000000965cff7210 */ /* 0x000fe40007fbe0ff */
[----:B------:R-:W-:Y:S01]  /*62dc0*/  IADD3.X R81, P3, PT, R81, R37, RZ, P3, !PT ;  /* 0x0000002551517210 */ /* 0x000fe20001f7e4ff */
[----:B------:R-:W-:Y:S01]  /*62dd0*/  IMAD.WIDE.U32 R36, R154, -0x1, RZ ;  /* 0xffffffff9a247825 */ /* 0x000fe200078e00ff */
[----:B------:R-:W-:Y:S02]  /*62de0*/  IADD3.X RZ, P4, PT, R21, R11, RZ, P4, !PT ;  /* 0x0000000b15ff7210 */ /* 0x000fe4000279e4ff */
[----:B------:R-:W-:Y:S01]  /*62df0*/  IADD3.X RZ, P5, PT, R93, R85, RZ, P5, !PT ;  /* 0x000000555dff7210 */ /* 0x000fe20002fbe4ff */
[----:B------:R-:W-:Y:S01]  /*62e00*/  IMAD.IADD R85, R37, 0x1, R79 ;  /* 0x0000000125557824 */ /* 0x000fe200078e024f */
[----:B------:R-:W-:Y:S01]  /*62e10*/  IADD3.X R11, P2, PT, RZ, RZ, RZ, P2, !PT ;  /* 0x000000ffff0b7210 */ /* 0x000fe2000175e4ff */
[----:B------:R-:W-:Y:S01]  /*62e20*/  IMAD.WIDE.U32 R146, R36, 0x30000000, RZ ;  /* 0x3000000024927825 */ /* 0x000fe200078e00ff */
[----:B------:R-:W-:-:S02]  /*62e30*/  IADD3.X R78, P1, PT, R120, R121, RZ, P1, !PT ;  /* 0x00000079784e7210 */ /* 0x000fc40000f3e4ff */
[----:B------:R-:W-:Y:S01]  /*62e40*/  IADD3.X R126, P5, PT, R11, R126, RZ, P5, !PT ;  /* 0x0000007e0b7e7210 */ /* 0x000fe20002fbe4ff */
[----:B------:R-:W-:Y:S01]  /*62e50*/  IMAD.WIDE.U32 R120, R36, 0x1, RZ ;  /* 0x0000000124787825 */ /* 0x000fe200078e00ff */
[----:B------:R-:W-:Y:S02]  /*62e60*/  IADD3.X R79, P1, PT, R142, R87, RZ, P1, !PT ;  /* 0x000000578e4f7210 */ /* 0x000fe40000f3e4ff */
[----:B------:R-:W-:Y:S01]  /*62e70*/  IADD3.X R11, P4, PT, R89, R144, RZ, P4, !PT ;  /* 0x00000090590b7210 */ /* 0x000fe2000279e4ff */
[----:B------:R-:W-:Y:S01]  /*62e80*/  IMAD.WIDE.U32 R86, R85, 0x1, RZ ;  /* 0x0000000155567825 */ /* 0x000fe200078e00ff */
[----:B------:R-:W-:Y:S02]  /*62e90*/  IADD3.X R127, PT, PT, R127, RZ, RZ, P5, P2 ;  /* 0x000000ff7f7f7210 */ /* 0x000fe40002fe44ff */
[----:B------:R-:W-:Y:S01]  /*62ea0*/  IADD3.X R144, P2, PT, R97, R145, RZ, P4, !PT ;  /* 0x0000009161907210 */ /* 0x000fe2000275e4ff */
[----:B------:R-:W-:Y:S01]  /*62eb0*/  IMAD.WIDE.U32 R20, R13, R9, R20 ;  /* 0x000000090d147225 */ /* 0x000fe200078e0014 */
[----:B------:R-:W-:-:S02]  /*62ec0*/  IADD3 RZ, P4, PT, R78, R114, RZ ;  /* 0x000000724eff7210 */ /* 0x000fc40007f9e0ff */
[----:B------:R-:W-:Y:S01]  /*62ed0*/  IADD3.X R37, P1, PT, RZ, RZ, RZ, P1, !PT ;  /* 0x000000ffff257210 */ /* 0x000fe20000f3e4ff */
[----:B------:R-:W-:Y:S01]  /*62ee0*/  IMAD.WIDE.U32 R92, P5, R36, -0x7af74000, R86 ;  /* 0x8508c000245c7825 */ /* 0x000fe200078a0056 */
[----:B------:R-:W-:Y:S02]  /*62ef0*/  IADD3.X R86, P2, PT, R11, R126, RZ, P2, !PT ;  /* 0x0000007e0b567210 */ /* 0x000fe4000175e4ff */
[----:B------:R-:W-:Y:S01]  /*62f00*/  IADD3.X RZ, P4, PT, R79, R115, RZ, P4, !PT ;  /* 0x000000734fff7210 */ /* 0x000fe2000279e4ff */
[----:B------:R-:W-:Y:S01]  /*62f10*/  IMAD.X R89, RZ, RZ, RZ, P5 ;  /* 0x000000ffff597224 */ /* 0x000fe200028e06ff */
[----:B------:R-:W-:Y:S01]  /*62f20*/  IADD3 RZ, P5, PT, R86, R16, RZ ;  /* 0x0000001056ff7210 */ /* 0x000fe20007fbe0ff */
[----:B------:R-:W-:Y:S01]  /*62f30*/  IMAD.WIDE.U32 R78, R128, -0x45f6b800, R78 ;  /* 0xba094800804e7825 */ /* 0x000fe200078e004e */
[----:B------:R-:W-:Y:S02]  /*62f40*/  IADD3.X R87, P2, PT, R144, R127, RZ, P2, !PT ;  /* 0x0000007f90577210 */ /* 0x000fe4000175e4ff */
[----:B------:R-:W-:Y:S01]  /*62f50*/  SHF.L.W.U32.HI R11, R159, 0x1, R90 ;  /* 0x000000019f0b7819 */ /* 0x000fe20000010e5a */
[----:B------:R-:W-:Y:S01]  /*62f60*/  IMAD.X R97, RZ, RZ, RZ, P1 ;  /* 0x000000ffff617224 */ /* 0x000fe200008e06ff */
[----:B------:R-:W-:Y:S01]  /*62f70*/  IADD3.X RZ, P5, PT, R87, R17, RZ, P5, !PT ;  /* 0x0000001157ff7210 */ /* 0x000fe20002fbe4ff */
[----:B------:R-:W-:Y:S01]  /*62f80*/  IMAD.WIDE.U32 R16, R85, 0x30000000, RZ ;  /* 0x3000000055107825 */ /* 0x000fe200078e00ff */
[----:B------:R-:W-:-:S02]  /*62f90*/  IADD3.X R131, P2, PT, RZ, RZ, RZ, P2, !PT ;  /* 0x000000ffff837210 */ /* 0x000fc4000175e4ff */
[----:B------:R-:W-:Y:S01]  /*62fa0*/  IADD3 RZ, P1, PT, R154, R120, RZ ;  /* 0x000000789aff7210 */ /* 0x000fe20007f3e0ff */
[----:B------:R-:W-:Y:S01]  /*62fb0*/  IMAD.IADD R137, R79, 0x1, R88 ;  /* 0x000000014f897824 */ /* 0x000fe200078e0258 */
[----:B------:R-:W-:Y:S01]  /*62fc0*/  IADD3.X R131, P5, PT, R131, R132, RZ, P5, !PT ;  /* 0x0000008483837210 */ /* 0x000fe20002fbe4ff */
[----:B------:R-:W-:Y:S01]  /*62fd0*/  IMAD.MOV.U32 R88, RZ, RZ, R93 ;  /* 0x000000ffff587224 */ /* 0x000fe200078e005d */
[----:B------:R-:W-:Y:S01]  /*62fe0*/  SHF.L.W.U32.HI R148, R90, 0x1, R129 ;  /* 0x000000015a947819 */ /* 0x000fe20000010e81 */
[----:B------:R-:W-:Y:S01]  /*62ff0*/  IMAD.WIDE.U32 R114, R85, -0x45f6b800, RZ ;  /* 0xba09480055727825 */ /* 0x000fe200078e00ff */
[----:B------:R-:W-:Y:S02]  /*63000*/  IADD3.X R135, PT, PT, R133, RZ, RZ, P5, P2 ;  /* 0x000000ff85877210 */ /* 0x000fe40002fe44ff */
[----:B------:R-:W-:Y:S01]  /*63010*/  IADD3 R120, P2, PT, R121, R92, RZ ;  /* 0x0000005c79787210 */ /* 0x000fe20007f5e0ff */
[----:B------:R-:W-:Y:S01]  /*63020*/  IMAD.WIDE.U32 R16, P5, R36, 0x170b5d44, R16 ;  /* 0x170b5d4424107825 */ /* 0x000fe200078a0010 */
[----:B------:R-:W-:-:S02]  /*63030*/  IADD3.X R112, P4, PT, R37, R112, RZ, P4, !PT ;  /* 0x0000007025707210 */ /* 0x000fc4000279e4ff */
[----:B------:R-:W-:Y:S01]  /*63040*/  IADD3.X RZ, P1, PT, R153, R120, RZ, P1, !PT ;  /* 0x0000007899ff7210 */ /* 0x000fe20000f3e4ff */
[----:B------:R-:W-:Y:S01]  /*63050*/  IMAD.WIDE.U32.X R90, R85, -0x7af74000, R88, P2 ;  /* 0x8508c000555a7825 */ /* 0x000fe200010e0458 */
[----:B------:R-:W-:Y:S02]  /*63060*/  IADD3 R147, P2, PT, R16, R147, RZ ;  /* 0x0000009310937210 */ /* 0x000fe40007f5e0ff */
[----:B------:R-:W-:Y:S01]  /*63070*/  IADD3.X R150, P4, PT, R97, R113, RZ, P4, !PT ;  /* 0x0000007161967210 */ /* 0x000fe2000279e4ff */
[----:B------:R-:W-:Y:S01]  /*63080*/  IMAD.WIDE.U32 R92, R85, 0xf5138f, RZ ;  /* 0x00f5138f555c7825 */ /* 0x000fe200078e00ff */
[----:B------:R-:W-:Y:S02]  /*63090*/  IADD3.X R14, P3, PT, R11, R138, RZ, P3, !PT ;  /* 0x0000008a0b0e7210 */ /* 0x000fe40001f7e4ff */
[----:B------:R-:W-:Y:S01]  /*630a0*/  IADD3.X R112, P4, PT, R112, R83, RZ, P4, !PT ;  /* 0x0000005370707210 */ /* 0x000fe2000279e4ff */
[----:B------:R-:W-:Y:S01]  /*630b0*/  IMAD.X R145, RZ, RZ, RZ, P5 ;  /* 0x000000ffff917224 */ /* 0x000fe200028e06ff */
[----:B------:R-:W-:Y:S01]  /*630c0*/  IADD3.X R79, P1, PT, RZ, R90, RZ, P1, !PT ;  /* 0x0000005aff4f7210 */ /* 0x000fe20000f3e4ff */
[----:B------:R-:W-:Y:S01]  /*630d0*/  IMAD.MOV.U32 R144, RZ, RZ, R17 ;  /* 0x000000ffff907224 */ /* 0x000fe200078e0011 */
[----:B------:R-:W-:Y:S01]  /*630e0*/  IADD3.X R113, P4, PT, R150, R81, RZ, P4, !PT ;  /* 0x0000005196717210 */ /* 0x000fe2000279e4ff */
[----:B------:R-:W-:Y:S01]  /*630f0*/  IMAD.WIDE.U32 R114, P5, R36, 0x1ef3622f, R114 ;  /* 0x1ef3622f24727825 */ /* 0x000fe200078a0072 */
[----:B------:R-:W-:-:S02]  /*63100*/  IADD3.X R90, P1, PT, RZ, R91, RZ, P1, !PT ;  /* 0x0000005bff5a7210 */ /* 0x000fc40000f3e4ff */
[----:B------:R-:W-:Y:S01]  /*63110*/  IADD3.X R17, P4, PT, RZ, RZ, RZ, P4, !PT ;  /* 0x000000ffff117210 */ /* 0x000fe2000279e4ff */
[----:B------:R-:W-:Y:S01]  /*63120*/  IMAD.WIDE.U32 R120, R36, -0x45f6b800, RZ ;  /* 0xba09480024787825 */ /* 0x000fe200078e00ff */
[----:B------:R-:W-:Y:S02]  /*63130*/  IADD3.X R143, PT, PT, RZ, RZ, RZ, P5, !PT ;  /* 0x000000ffff8f7210 */ /* 0x000fe40002ffe4ff */
[----:B------:R-:W-:Y:S01]  /*63140*/  IADD3.X R78, P1, PT, R79, R78, RZ, P1, !PT ;  /* 0x0000004e4f4e7210 */ /* 0x000fe20000f3e4ff */
[----:B------:R-:W-:Y:S01]  /*63150*/  IMAD.WIDE.U32.X R144, R85, 0x170b5d44, R144, P2 ;  /* 0x170b5d4455907825 */ /* 0x000fe200010e0490 */
[----:B------:R-:W-:Y:S02]  /*63160*/  IADD3 R121, P5, PT, R114, R121, RZ ;  /* 0x0000007972797210 */ /* 0x000fe40007fbe0ff */
[----:B------:R-:W-:Y:S01]  /*63170*/  IADD3.X R79, P1, PT, R90, R137, RZ, P1, !PT ;  /* 0x000000895a4f7210 */ /* 0x000fe20000f3e4ff */
[----:B------:R-:W-:Y:S01]  /*63180*/  IMAD.WIDE.U32 R88, P2, R36, 0x1a22d9f3, R92 ;  /* 0x1a22d9f324587825 */ /* 0x000fe2000784005c */
[----:B------:R-:W-:-:S03]  /*63190*/  SHF.L.W.U32.HI R129, R129, 0x1, R164 ;  /* 0x0000000181817819 */ /* 0x000fc60000010ea4 */
[----:B------:R-:W-:-:S04]  /*631a0*/  IMAD.WIDE.U32 R92, R36, 0xf5138f, RZ ;  /* 0x00f5138f245c7825 */ /* 0x000fc800078e00ff */
[----:B------:R-:W-:-:S04]  /*631b0*/  IMAD.WIDE.U32 R132, R85, 0x6ca1493b, RZ ;  /* 0x6ca1493b55847825 */ /* 0x000fc800078e00ff */
[----:B------:R-:W-:Y:S02]  /*631c0*/  IMAD.MOV.U32 R142, RZ, RZ, R115 ;  /* 0x000000ffff8e7224 */ /* 0x000fe400078e0073 */
[----:B------:R-:W-:Y:S01]  /*631d0*/  IMAD.X R127, RZ, RZ, RZ, P2 ;  /* 0x000000ffff7f7224 */ /* 0x000fe200010e06ff */
[----:B------:R-:W-:Y:S01]  /*631e0*/  IADD3 R37, P2, PT, R88, R93, RZ ;  /* 0x0000005d58257210 */ /* 0x000fe20007f5e0ff */
[----:B------:R-:W-:-:S04]  /*631f0*/  IMAD.WIDE.U32.X R142, R85, 0x1ef3622f, R142, P5 ;  /* 0x1ef3622f558e7825 */ /* 0x000fc800028e048e */
[----:B------:R-:W-:Y:S01]  /*63200*/  IMAD.MOV.U32 R126, RZ, RZ, R89 ;  /* 0x000000ffff7e7224 */ /* 0x000fe200078e0059 */
[----:B------:R-:W-:Y:S01]  /*63210*/  IADD3.X R89, P3, PT, R148, R33, RZ, P3, !PT ;  /* 0x0000002194597210 */ /* 0x000fe20001f7e4ff */
        /* <DEDUP_REMOVED lines=12> */
[----:B------:R-:W-:-:S04]  /*632e0*/  IMAD.WIDE.U32 R96, P5, R36, 0x1ae3a46, R96 ;  /* 0x01ae3a4624607825 */ /* 0x000fc800078a0060 */
[----:B------:R-:W-:Y:S02]  /*632f0*/  IMAD.X R33, RZ, RZ, RZ, P4 ;  /* 0x000000ffff217224 */ /* 0x000fe400020e06ff */
[----:B------:R-:W-:Y:S01]  /*63300*/  IMAD.X R83, RZ, RZ, RZ, P5 ;  /* 0x000000ffff537224 */ /* 0x000fe200028e06ff */
[----:B------:R-:W-:Y:S01]  /*63310*/  IADD3 RZ, P5, PT, R86, R110, RZ ;  /* 0x0000006e56ff7210 */ /* 0x000fe20007fbe0ff */
[----:B------:R-:W-:Y:S01]  /*63320*/  IMAD.IADD R87, R87, 0x1, R82 ;  /* 0x0000000157577824 */ /* 0x000fe200078e0252 */
[----:B------:R-:W-:Y:S01]  /*63330*/  IADD3.X R162, P2, PT, R33, R163, RZ, P2, !PT ;  /* 0x000000a321a27210 */ /* 0x000fe2000175e4ff */
[----:B------:R-:W-:Y:S01]  /*63340*/  IMAD.WIDE.U32 R150, R36, 0x17c510ea, RZ ;  /* 0x17c510ea24967825 */ /* 0x000fe200078e00ff */
[----:B------:R-:W-:Y:S02]  /*63350*/  MOV R82, R97 ;  /* 0x0000006100527202 */ /* 0x000fe40000000f00 */
[----:B------:R-:W-:Y:S01]  /*63360*/  IADD3.X RZ, P5, PT, R87, R15, RZ, P5, !PT ;  /* 0x0000000f57ff7210 */ /* 0x000fe20002fbe4ff */
[----:B------:R-:W-:Y:S01]  /*63370*/  IMAD.WIDE.U32 R112, R128, 0xf5138f, R112 ;  /* 0x00f5138f80707825 */ /* 0x000fe200078e0070 */
[----:B------:R-:W-:-:S02]  /*63380*/  IADD3.X R14, P2, PT, R17, R14, RZ, P2, !PT ;  /* 0x0000000e110e7210 */ /* 0x000fc4000175e4ff */
[----:B------:R-:W-:Y:S01]  /*63390*/  IADD3.X R90, P5, PT, RZ, R94, RZ, P5, !PT ;  /* 0x0000005eff5a7210 */ /* 0x000fe20002fbe4ff */
[----:B------:R-:W-:Y:S01]  /*633a0*/  IMAD.IADD R141, R113, 0x1, R140 ;  /* 0x00000001718d7824 */ /* 0x000fe200078e028c */
[----:B------:R-:W-:Y:S01]  /*633b0*/  IADD3.X R15, P2, PT, R162, R89, RZ, P2, !PT ;  /* 0x00000059a20f7210 */ /* 0x000fe2000175e4ff */
[----:B------:R-:W-:Y:S01]  /*633c0*/  IMAD.IADD R111, R165, 0x1, R34 ;  /* 0x00000001a56f7824 */ /* 0x000fe200078e0222 */
[----:B------:R-:W-:Y:S01]  /*633d0*/  IADD3.X R94, P5, PT, RZ, R95, RZ, P5, !PT ;  /* 0x0000005fff5e7210 */ /* 0x000fe20002fbe4ff */
[----:B------:R-:W-:Y:S01]  /*633e0*/  IMAD.IADD R89, R21, 0x1, R32 ;  /* 0x0000000115597824 */ /* 0x000fe200078e0220 */
[----:B------:R-:W-:Y:S01]  /*633f0*/  IADD3 R81, P4, PT, R96, R151, RZ ;  /* 0x0000009760517210 */ /* 0x000fe20007f9e0ff */
[----:B------:R-:W-:Y:S01]  /*63400*/  IMAD.WIDE.U32 R86, R13, R10, R86 ;  /* 0x0000000a0d567225 */ /* 0x000fe200078e0056 */
        /* <DEDUP_REMOVED lines=8> */
[----:B------:R-:W-:Y:S02]  /*63490*/  IADD3 RZ, P1, PT, R78, R146, RZ ;  /* 0x000000924eff7210 */ /* 0x000fe40007f3e0ff */
[----:B------:R-:W-:Y:S01]  /*634a0*/  IADD3.X RZ, P2, PT, R91, R27, RZ, P2, !PT ;  /* 0x0000001b5bff7210 */ /* 0x000fe2000175e4ff */
[----:B------:R-:W-:Y:S01]  /*634b0*/  IMAD.WIDE.U32 R90, R12, R10, R90 ;  /* 0x0000000a0c5a7225 */ /* 0x000fe200078e005a */
[----:B------:R-:W-:Y:S02]  /*634c0*/  IADD3 RZ, P4, PT, R14, R136, RZ ;  /* 0x000000880eff7210 */ /* 0x000fe40007f9e0ff */
[----:B------:R-:W-:-:S02]  /*634d0*/  IADD3.X R27, P5, PT, RZ, RZ, RZ, P5, !PT ;  /* 0x000000ffff1b7210 */ /* 0x000fc40002fbe4ff */
[----:B------:R-:W-:Y:S01]  /*634e0*/  IADD3.X RZ, P1, PT, R79, R147, RZ, P1, !PT ;  /* 0x000000934fff7210 */ /* 0x000fe20000f3e4ff */
[----:B------:R-:W-:Y:S01]  /*634f0*/  IMAD.WIDE.U32 R78, R36, 0x30000000, R78 ;  /* 0x30000000244e7825 */ /* 0x000fe200078e004e */
[----:B------:R-:W-:Y:S02]  /*63500*/  IADD3.X RZ, P4, PT, R15, R119, RZ, P4, !PT ;  /* 0x000000770fff7210 */ /* 0x000fe4000279e4ff */
[----:B------:R-:W-:Y:S01]  /*63510*/  IADD3.X R26, P2, PT, R27, R28, RZ, P2, !PT ;  /* 0x0000001c1b1a7210 */ /* 0x000fe2000175e4ff */
[----:B------:R-:W-:Y:S01]  /*63520*/  IMAD.IADD R93, R79, 0x1, R16 ;  /* 0x000000014f5d7824 */ /* 0x000fe200078e0210 */
[----:B------:R-:W-:Y:S02]  /*63530*/  IADD3.X R113, P1, PT, R113, R144, RZ, P1, !PT ;  /* 0x0000009071717210 */ /* 0x000fe40000f3e4ff */
[----:B------:R-:W-:Y:S02]  /*63540*/  IADD3.X R33, P4, PT, R33, R176, RZ, P4, !PT ;  /* 0x000000b021217210 */ /* 0x000fe4000279e4ff */
[----:B------:R-:W-:-:S02]  /*63550*/  IADD3.X R27, PT, PT, R29, RZ, RZ, P2, P5 ;  /* 0x000000ff1d1b7210 */ /* 0x000fc400017ea4ff */
[----:B------:R-:W-:Y:S02]  /*63560*/  IADD3 RZ, P2, PT, R26, R134, RZ ;  /* 0x000000861aff7210 */ /* 0x000fe40007f5e0ff */
[----:B------:R-:W-:Y:S01]  /*63570*/  IADD3.X R144, P1, PT, R17, R145, RZ, P1, !PT ;  /* 0x0000009111907210 */ /* 0x000fe20000f3e4ff */
[----:B------:R-:W-:Y:S01]  /*63580*/  IMAD.WIDE.U32 R16, R128, 0x6ca1493b, R14 ;  /* 0x6ca1493b80107825 */ /* 0x000fe200078e000e */
[----:B------:R-:W-:Y:S02]  /*63590*/  IADD3.X R34, P3, PT, R129, R116, RZ, P3, !PT ;  /* 0x0000007481227210 */ /* 0x000fe40001f7e4ff */
[----:B------:R-:W-:Y:S01]  /*635a0*/  IADD3.X R176, P4, PT, R85, R177, RZ, P4, !PT ;  /* 0x000000b155b07210 */ /* 0x000fe2000279e4ff */
[C---:B------:R-:W-:Y:S01]  /*635b0*/  IMAD.WIDE.U32 R14, R78.reuse, -0x1, RZ ;  /* 0xffffffff4e0e7825 */ /* 0x040fe200078e00ff */
[----:B------:R-:W-:Y:S02]  /*635c0*/  IADD3.X RZ, P2, PT, R27, R39, RZ, P2, !PT ;  /* 0x000000271bff7210 */ /* 0x000fe4000175e4ff */
[----:B------:R-:W-:Y:S01]  /*635d0*/  IADD3.X R112, P1, PT, R113, R112, RZ, P1, !PT ;  /* 0x0000007071707210 */ /* 0x000fe20000f3e4ff */
[----:B------:R-:W-:Y:S01]  /*635e0*/  IMAD R85, R78, -0x7af74001, -R93 ;  /* 0x8508bfff4e557824 */ /* 0x000fe200078e0a5d */
[----:B------:R-:W-:Y:S01]  /*635f0*/  IADD3.X R28, P4, PT, R33, R34, RZ, P4, !PT ;  /* 0x00000022211c7210 */ /* 0x000fe2000279e4ff */
[----:B------:R-:W-:Y:S01]  /*63600*/  IMAD.IADD R131, R17, 0x1, R130 ;  /* 0x0000000111837824 */ /* 0x000fe200078e0282 */
[----:B------:R-:W-:Y:S01]  /*63610*/  IADD3.X R34, P2, PT, RZ, R22, RZ, P2, !PT ;  /* 0x00000016ff227210 */ /* 0x000fe2000175e4ff */
[----:B------:R-:W-:Y:S01]  /*63620*/  IMAD.IADD R85, R15, 0x1, R85 ;  /* 0x000000010f557824 */ /* 0x000fe200078e0255 */
[----:B------:R-:W-:Y:S01]  /*63630*/  IADD3.X R113, P5, PT, R144, R141, RZ, P1, !PT ;  /* 0x0000008d90717210 */ /* 0x000fe20000fbe4ff */
[----:B------:R-:W-:Y:S01]  /*63640*/  IMAD.WIDE.U32 R26, R12, R13, R26 ;  /* 0x0000000d0c1a7225 */ /* 0x000fe200078e001a */
[----:B------:R-:W-:-:S02]  /*63650*/  SHF.L.W.U32.HI R165, R164, 0x1, R111 ;  /* 0x00000001a4a57819 */ /* 0x000fc40000010e6f */
[----:B------:R-:W-:Y:S01]  /*63660*/  SHF.L.W.U32.HI R9, R111, 0x1, R20 ;  /* 0x000000016f097819 */ /* 0x000fe20000010e14 */
[----:B------:R-:W-:Y:S01]  /*63670*/  IMAD.X R15, RZ, RZ, R23, P2 ;  /* 0x000000ffff0f7224 */ /* 0x000fe200010e0617 */
[----:B------:R-:W-:Y:S01]  /*63680*/  IADD3.X R135, P2, PT, RZ, RZ, RZ, P5, !PT ;  /* 0x000000ffff877210 */ /* 0x000fe20002f5e4ff */
[----:B------:R-:W-:Y:S01]  /*63690*/  IMAD.WIDE.U32 R22, R14, 0x1, RZ ;  /* 0x000000010e167825 */ /* 0x000fe200078e00ff */
[----:B------:R-:W-:Y:S02]  /*636a0*/  IADD3.X R165, P3, PT, R165, R117, RZ, P3, !PT ;  /* 0x00000075a5a57210 */ /* 0x000fe40001f7e4ff */
[----:B------:R-:W-:Y:S01]  /*636b0*/  IADD3.X R17, PT, PT, RZ, RZ, RZ, P2, !PT ;  /* 0x000000ffff117210 */ /* 0x000fe200017fe4ff */
[C---:B------:R-:W-:Y:S01]  /*636c0*/  IMAD.WIDE.U32 R94, R85.reuse, 0x1, RZ ;  /* 0x00000001555e7825 */ /* 0x040fe200078e00ff */
[----:B------:R-:W-:Y:S02]  /*636d0*/  IADD3 RZ, P2, PT, R78, R22, RZ ;  /* 0x000000164eff7210 */ /* 0x000fe40007f5e0ff */
[----:B------:R-:W-:Y:S01]  /*636e0*/  IADD3.X R29, P1, PT, R176, R165, RZ, P4, !PT ;  /* 0x000000a5b01d7210 */ /* 0x000fe2000273e4ff */
[----:B------:R-:W-:Y:S01]  /*636f0*/  IMAD.WIDE.U32 R32, R85, 0x30000000, RZ ;  /* 0x3000000055207825 */ /* 0x000fe200078e00ff */
[----:B------:R-:W-:-:S02]  /*63700*/  IADD3 RZ, P4, PT, R112, R120, RZ ;  /* 0x0000007870ff7210 */ /* 0x000fc40007f9e0ff */
[----:B------:R-:W-:Y:S01]  /*63710*/  IADD3.X R97, P1, PT, RZ, RZ, RZ, P1, !PT ;  /* 0x000000ffff617210 */ /* 0x000fe20000f3e4ff */
[----:B------:R-:W-:Y:S01]  /*63720*/  IMAD.WIDE.U32 R78, P5, R14, -0x7af74000, R94 ;  /* 0x8508c0000e4e7825 */ /* 0x000fe200078a005e */
[----:B------:R-:W-:Y:S02]  /*63730*/  IADD3.X RZ, P4, PT, R113, R121, RZ, P4, !PT ;  /* 0x0000007971ff7210 */ /* 0x000fe4000279e4ff */
[----:B------:R-:W-:Y:S01]  /*63740*/  IADD3.X R144, P3, PT, R9, R24, RZ, P3, !PT ;  /* 0x0000001809907210 */ /* 0x000fe20001f7e4ff */
[----:B------:R-:W-:Y:S01]  /*63750*/  IMAD.X R95, RZ, RZ, RZ, P5 ;  /* 0x000000ffff5f7224 */ /* 0x000fe200028e06ff */
[----:B------:R-:W-:Y:S01]  /*63760*/  IADD3 R22, P5, PT, R23, R78, RZ ;  /* 0x0000004e17167210 */ /* 0x000fe20007fbe0ff */
[----:B------:R-:W-:Y:S01]  /*63770*/  IMAD.MOV.U32 R94, RZ, RZ, R79 ;  /* 0x000000ffff5e7224 */ /* 0x000fe200078e004f */
[----:B------:R-:W-:Y:S01]  /*63780*/  IADD3.X R135, P4, PT, R135, R142, RZ, P4, !PT ;  /* 0x0000008e87877210 */ /* 0x000fe2000279e4ff */
[----:B------:R-:W-:Y:S01]  /*63790*/  IMAD.X R115, RZ, RZ, RZ, P1 ;  /* 0x000000ffff737224 */ /* 0x000fe200008e06ff */
[----:B------:R-:W-:Y:S01]  /*637a0*/  IADD3 RZ, P1, PT, R28, R170, RZ ;  /* 0x000000aa1cff7210 */ /* 0x000fe20007f3e0ff */
[----:B------:R-:W-:Y:S01]  /*637b0*/  IMAD.WIDE.U32.X R94, R85, -0x7af74000, R94, P5 ;  /* 0x8508c000555e7825 */ /* 0x000fe200028e045e */
[----:B------:R-:W-:-:S02]  /*637c0*/  IADD3.X R142, P4, PT, R17, R143, RZ, P4, !PT ;  /* 0x0000008f118e7210 */ /* 0x000fc4000279e4ff */
[----:B------:R-:W-:Y:S01]  /*637d0*/  IADD3.X RZ, P1, PT, R29, R123, RZ, P1, !PT ;  /* 0x0000007b1dff7210 */ /* 0x000fe20000f3e4ff */
[C---:B------:R-:W-:Y:S01]  /*637e0*/  IMAD.WIDE.U32 R78, R14.reuse, 0x30000000, RZ ;  /* 0x300000000e4e7825 */ /* 0x040fe200078e00ff */
[----:B------:R-:W-:Y:S02]  /*637f0*/  IADD3.X R134, P4, PT, R135, R16, RZ, P4, !PT ;  /* 0x0000001087867210 */ /* 0x000fe4000279e4ff */
[----:B------:R-:W-:Y:S01]  /*63800*/  IADD3.X R97, P1, PT, R97, R160, RZ, P1, !PT ;  /* 0x000000a061617210 */ /* 0x000fe20000f3e4ff */
[----:B------:R-:W-:Y:S01]  /*63810*/  IMAD.WIDE.U32 R32, P5, R14, 0x170b5d44, R32 ;  /* 0x170b5d440e207825 */ /* 0x000fe200078a0020 */
[----:B------:R-:W-:Y:S02]  /*63820*/  IADD3.X R135, P4, PT, R142, R131, RZ, P4, !PT ;  /* 0x000000838e877210 */ /* 0x000fe4000279e4ff */
[----:B------:R-:W-:Y:S01]  /*63830*/  IADD3.X R160, P1, PT, R115, R161, RZ, P1, !PT ;  /* 0x000000a173a07210 */ /* 0x000fe20000f3e4ff */
[----:B------:R-:W-:Y:S01]  /*63840*/  IMAD.WIDE.U32 R128, R128, 0x17c510ea, R28 ;  /* 0x17c510ea80807825 */ /* 0x000fe200078e001c */
[----:B------:R-:W-:-:S02]  /*63850*/  SHF.L.W.U32.HI R24, R20, 0x1, R89 ;  /* 0x0000000114187819 */ /* 0x000fc40000010e59 */
[----:B------:R-:W-:Y:S01]  /*63860*/  IADD3.X RZ, P2, PT, R93, R22, RZ, P2, !PT ;  /* 0x000000165dff7210 */ /* 0x000fe2000175e4ff */
        /* <DEDUP_REMOVED lines=8> */
[----:B------:R-:W-:Y:S01]  /*638f0*/  IMAD.X R121, RZ, RZ, RZ, P5 ;  /* 0x000000ffff797224 */ /* 0x000fe200028e06ff */
[----:B------:R-:W-:Y:S01]  /*63900*/  IADD3 R39, P5, PT, R28, R111, RZ ;  /* 0x0000006f1c277210 */ /* 0x000fe20007fbe0ff */
[----:B------:R-:W-:Y:S01]  /*63910*/  IMAD.WIDE.U32 R16, R85, 0xf5138f, RZ ;  /* 0x00f5138f55107825 */ /* 0x000fe200078e00ff */
[----:B------:R-:W-:Y:S02]  /*63920*/  MOV R120, R29 ;  /* 0x0000001d00787202 */ /* 0x000fe40000000f00 */
[----:B------:R-:W-:Y:S01]  /*63930*/  IADD3.X R111, P3, PT, R24, R25, RZ, P3, !PT ;  /* 0x00000019186f7210 */ /* 0x000fe20001f7e4ff */
[----:B------:R-:W-:-:S04]  /*63940*/  IMAD.WIDE.U32 R130, R14, 0xf5138f, RZ ;  /* 0x00f5138f0e827825 */ /* 0x000fc800078e00ff */
[----:B------:R-:W-:-:S04]  /*63950*/  IMAD.WIDE.U32.X R120, R85, 0x1ef3622f, R120, P5 ;  /* 0x1ef3622f55787825 */ /* 0x000fc800028e0478 */
[----:B------:R-:W-:-:S04]  /*63960*/  IMAD.WIDE.U32 R16, P5, R14, 0x1a22d9f3, R16 ;  /* 0x1a22d9f30e107825 */ /* 0x000fc800078a0010 */
[----:B------:R-:W-:-:S04]  /*63970*/  IMAD.WIDE.U32 R112, R36, -0x45f6b800, R112 ;  /* 0xba09480024707825 */ /* 0x000fc800078e0070 */
[----:B------:R-:W-:Y:S01]  /*63980*/  IMAD.X R79, RZ, RZ, RZ, P4 ;  /* 0x000000ffff4f7224 */ /* 0x000fe200020e06ff */
[----:B------:R-:W-:Y:S01]  /*63990*/  IADD3 R29, P4, PT, R16, R131, RZ ;  /* 0x00000083101d7210 */ /* 0x000fe20007f9e0ff */
[----:B------:R-:W-:Y:S02]  /*639a0*/  IMAD.IADD R140, R113, 0x1, R114 ;  /* 0x00000001718c7824 */ /* 0x000fe400078e0272 */
[----:B------:R-:W-:Y:S02]  /*639b0*/  IMAD.X R115, RZ, RZ, RZ, P5 ;  /* 0x000000ffff737224 */ /* 0x000fe400028e06ff */
[----:B------:R-:W-:Y:S01]  /*639c0*/  IMAD.MOV.U32 R114, RZ, RZ, R17 ;  /* 0x000000ffff727224 */ /* 0x000fe200078e0011 */
[----:B------:R-:W-:Y:S01]  /*639d0*/  IADD3.X R17, P2, PT, RZ, R94, RZ, P2, !PT ;  /* 0x0000005eff117210 */ /* 0x000fe2000175e4ff */
[----:B------:R-:W-:-:S04]  /*639e0*/  IMAD.WIDE.U32 R20, R85, 0x6ca1493b, RZ ;  /* 0x6ca1493b55147825 */ /* 0x000fc800078e00ff */
[----:B------:R-:W-:Y:S01]  /*639f0*/  IMAD.WIDE.U32.X R114, R85, 0x1a22d9f3, R114, P4 ;  /* 0x1a22d9f355727825 */ /* 0x000fe200020e0472 */
[----:B------:R-:W-:-:S03]  /*63a00*/  IADD3 RZ, P4, PT, R134, R92, RZ ;  /* 0x0000005c86ff7210 */ /* 0x000fc60007f9e0ff */
[----:B------:R-:W-:Y:S01]  /*63a10*/  IMAD.WIDE.U32 R22, R14, 0x6ca1493b, RZ ;  /* 0x6ca1493b0e167825 */ /* 0x000fe200078e00ff */
[----:B------:R-:W-:-:S03]  /*63a20*/  IADD3.X RZ, P4, PT, R135, R37, RZ, P4, !PT ;  /* 0x0000002587ff7210 */ /* 0x000fc6000279e4ff */
[----:B------:R-:W-:-:S04]  /*63a30*/  IMAD.WIDE.U32 R20, P5, R14, -0x39c4fa40, R20 ;  /* 0xc63b05c00e147825 */ /* 0x000fc800078a0014 */
[----:B------:R-:W-:Y:S01]  /*63a40*/  IMAD.X R137, RZ, RZ, RZ, P5 ;  /* 0x000000ffff897224 */ /* 0x000fe200028e06ff */
[----:B------:R-:W-:Y:S01]  /*63a50*/  IADD3 R9, P5, PT, R20, R23, RZ ;  /* 0x0000001714097210 */ /* 0x000fe20007fbe0ff */
[----:B------:R-:W-:Y:S01]  /*63a60*/  IMAD.WIDE.U32 R92, R85, 0x17c510ea, RZ ;  /* 0x17c510ea555c7825 */ /* 0x000fe200078e00ff */
[----:B------:R-:W-:-:S03]  /*63a70*/  IADD3.X R23, P2, PT, RZ, R95, RZ, P2, !PT ;  /* 0x0000005fff177210 */ /* 0x000fc6000175e4ff */
[----:B------:R-:W-:Y:S01]  /*63a80*/  IMAD.IADD R175, R129, 0x1, R174 ;  /* 0x0000000181af7824 */ /* 0x000fe200078e02ae */
[----:B------:R-:W-:Y:S01]  /*63a90*/  IADD3.X R129, P4, PT, R33, R126, RZ, P4, !PT ;  /* 0x0000007e21817210 */ /* 0x000fe2000279e4ff */
[----:B------:R-:W-:Y:S02]  /*63aa0*/  IMAD.MOV.U32 R136, RZ, RZ, R21 ;  /* 0x000000ffff887224 */ /* 0x000fe400078e0015 */
[----:B------:R-:W-:Y:S01]  /*63ab0*/  IMAD.IADD R123, R87, 0x1, R122 ;  /* 0x00000001577b7824 */ /* 0x000fe200078e027a */
[----:B------:R-:W-:Y:S01]  /*63ac0*/  IADD3.X R126, P4, PT, R79, R127, RZ, P4, !PT ;  /* 0x0000007f4f7e7210 */ /* 0x000fe2000279e4ff */
[----:B------:R-:W-:Y:S01]  /*63ad0*/  IMAD.WIDE.U32.X R94, R85, -0x39c4fa40, R136, P5 ;  /* 0xc63b05c0555e7825 */ /* 0x000fe200028e0488 */
[----:B------:R-:W-:Y:S02]  /*63ae0*/  IADD3.X R136, P2, PT, R17, R112, RZ, P2, !PT ;  /* 0x0000007011887210 */ /* 0x000fe4000175e4ff */
[----:B------:R-:W-:Y:S01]  /*63af0*/  IADD3.X R128, P4, PT, R129, R128, RZ, P4, !PT ;  /* 0x0000008081807210 */ /* 0x000fe2000279e4ff */
[----:B------:R-:W-:Y:S01]  /*63b00*/  IMAD.WIDE.U32 R24, P5, R14, 0x1ae3a46, R92 ;  /* 0x01ae3a460e187825 */ /* 0x000fe200078a005c */
[----:B------:R-:W-:-:S02]  /*63b10*/  IADD3.X R137, P2, PT, R23, R140, RZ, P2, !PT ;  /* 0x0000008c17897210 */ /* 0x000fc4000175e4ff */
[----:B------:R-:W-:Y:S01]  /*63b20*/  IADD3.X R129, P4, PT, R126, R175, RZ, P4, !PT ;  /* 0x000000af7e817210 */ /* 0x000fe2000279e4ff */
[----:B------:R-:W-:Y:S01]  /*63b30*/  IMAD.WIDE.U32 R92, R14, 0x17c510ea, RZ ;  /* 0x17c510ea0e5c7825 */ /* 0x000fe200078e00ff */
[----:B------:R-:W-:Y:S02]  /*63b40*/  SHF.L.W.U32.HI R17, R89, 0x1, R86 ;  /* 0x0000000159117819 */ /* 0x000fe40000010e56 */
        /* <DEDUP_REMOVED lines=8> */
[----:B------:R-:W-:-:S02]  /*63bd0*/  IADD3.X R23, P5, PT, RZ, RZ, RZ, P2, !PT ;  /* 0x000000ffff177210 */ /* 0x000fc400017be4ff */
[----:B------:R-:W-:Y:S02]  /*63be0*/  IADD3.X R97, P2, PT, R160, R111, RZ, P1, !PT ;  /* 0x0000006fa0617210 */ /* 0x000fe40000f5e4ff */
[----:B------:R-:W-:Y:S01]  /*63bf0*/  IADD3 RZ, P1, PT, R136, R78, RZ ;  /* 0x0000004e88ff7210 */ /* 0x000fe20007f3e0ff */
[----:B------:R-:W-:Y:S01]  /*63c00*/  IMAD.WIDE.U32 R78, R36, 0xf5138f, R134 ;  /* 0x00f5138f244e7825 */ /* 0x000fe200078e0086 */
[----:B------:R-:W-:Y:S02]  /*63c10*/  IADD3.X R33, PT, PT, RZ, RZ, RZ, P5, !PT ;  /* 0x000000ffff217210 */ /* 0x000fe40002ffe4ff */
[----:B------:R-:W-:Y:S01]  /*63c20*/  IADD3.X RZ, P1, PT, R137, R119, RZ, P1, !PT ;  /* 0x0000007789ff7210 */ /* 0x000fe20000f3e4ff */
[----:B------:R-:W-:Y:S01]  /*63c30*/  IMAD.IADD R88, R79, 0x1, R88 ;  /* 0x000000014f587824 */ /* 0x000fe200078e0258 */
[----:B------:R-:W-:Y:S01]  /*63c40*/  IADD3.X R17, P5, PT, R17, R124, RZ, P3, !PT ;  /* 0x0000007c11117210 */ /* 0x000fe20001fbe4ff */
[----:B------:R-:W-:Y:S01]  /*63c50*/  IMAD.WIDE.U32 R136, R14, 0x30000000, R136 ;  /* 0x300000000e887825 */ /* 0x000fe200078e0088 */
[----:B------:R-:W-:-:S02]  /*63c60*/  SHF.L.W.U32.HI R25, R86, 0x1, R123 ;  /* 0x0000000156197819 */ /* 0x000fc40000010e7b */
        /* <DEDUP_REMOVED lines=12> */
[----:B------:R-:W-:Y:S02]  /*63d30*/  IADD3.X R119, P2, PT, RZ, RZ, RZ, P2, !PT ;  /* 0x000000ffff777210 */ /* 0x000fe4000175e4ff */
[----:B------:R-:W-:Y:S01]  /*63d40*/  IADD3.X R116, P4, PT, R116, R93, RZ, P4, !PT ;  /* 0x0000005d74747210 */ /* 0x000fe2000279e4ff */
[----:B------:R-:W-:Y:S01]  /*63d50*/  IMAD R93, R136, -0x7af74001, -R85 ;  /* 0x8508bfff885d7824 */ /* 0x000fe200078e0a55 */
[----:B------:R-:W-:Y:S01]  /*63d60*/  IADD3.X R79, P3, PT, R117, R88, RZ, P3, !PT ;  /* 0x00000058754f7210 */ /* 0x000fe20001f7e4ff */
[----:B------:R-:W-:Y:S01]  /*63d70*/  IMAD.X R127, RZ, RZ, RZ, P2 ;  /* 0x000000ffff7f7224 */ /* 0x000fe200010e06ff */
[----:B------:R-:W-:Y:S01]  /*63d80*/  IADD3 RZ, P5, PT, R78, R110, RZ ;  /* 0x0000006e4eff7210 */ /* 0x000fe20007fbe0ff */
[----:B------:R-:W-:Y:S01]  /*63d90*/  IMAD.IADD R93, R33, 0x1, R93 ;  /* 0x00000001215d7824 */ /* 0x000fe200078e025d */
[----:B------:R-:W-:Y:S01]  /*63da0*/  IADD3.X R111, P3, PT, RZ, RZ, RZ, P3, !PT ;  /* 0x000000ffff6f7210 */ /* 0x000fe20001f7e4ff */
[----:B------:R-:W-:Y:S01]  /*63db0*/  IMAD.WIDE.U32 R88, R32, 0x1, RZ ;  /* 0x0000000120587825 */ /* 0x000fe200078e00ff */
[----:B------:R-:W-:-:S02]  /*63dc0*/  IADD3.X R117, P2, PT, R148, R97, RZ, P4, !PT ;  /* 0x0000006194757210 */ /* 0x000fc4000275e4ff */
[----:B------:R-:W-:Y:S01]  /*63dd0*/  SHF.L.W.U32.HI R33, R123, 0x1, R90 ;  /* 0x000000017b217819 */ /* 0x000fe20000010e5a */
[----:B------:R-:W-:Y:S01]  /*63de0*/  IMAD.X R37, RZ, RZ, RZ, P3 ;  /* 0x000000ffff257224 */ /* 0x000fe200018e06ff */
[----:B------:R-:W-:Y:S01]  /*63df0*/  IADD3.X R87, P2, PT, RZ, RZ, RZ, P2, !PT ;  /* 0x000000ffff577210 */ /* 0x000fe2000175e4ff */
[----:B------:R-:W-:Y:S01]  /*63e00*/  IMAD.WIDE.U32 R10, R93, 0x1, RZ ;  /* 0x000000015d0a7825 */ /* 0x000fe200078e00ff */
[----:B------:R-:W-:Y:S02]  /*63e10*/  IADD3.X RZ, P3, PT, R79, R39, RZ, P5, !PT ;  /* 0x000000274fff7210 */ /* 0x000fe40002f7e4ff */
[----:B------:R-:W-:Y:S01]  /*63e20*/  IADD3.X R97, PT, PT, RZ, RZ, RZ, P2, !PT ;  /* 0x000000ffff617210 */ /* 0x000fe200017fe4ff */
[----:B------:R-:W-:Y:S01]  /*63e30*/  IMAD.WIDE.U32 R78, R14, -0x45f6b800, R78 ;  /* 0xba0948000e4e7825 */ /* 0x000fe200078e004e */
[----:B------:R-:W-:Y:S02]  /*63e40*/  IADD3.X R111, P3, PT, R111, R120, RZ, P3, !PT ;  /* 0x000000786f6f7210 */ /* 0x000fe40001f7e4ff */
[----:B------:R-:W-:Y:S01]  /*63e50*/  IADD3 RZ, P2, PT, R116, R150, RZ ;  /* 0x0000009674ff7210 */ /* 0x000fe20007f5e0ff */
[----:B------:R-:W-:Y:S01]  /*63e60*/  IMAD.WIDE.U32 R10, P5, R32, -0x7af74000, R10 ;  /* 0x8508c000200a7825 */ /* 0x000fe200078a000a */
[----:B------:R-:W-:-:S02]  /*63e70*/  IADD3.X R120, P3, PT, R37, R121, RZ, P3, !PT ;  /* 0x0000007925787210 */ /* 0x000fc40001f7e4ff */
[----:B------:R-:W-:Y:S01]  /*63e80*/  IADD3 RZ, P4, PT, R136, R88, RZ ;  /* 0x0000005888ff7210 */ /* 0x000fe20007f9e0ff */
[----:B------:R-:W-:Y:S01]  /*63e90*/  IMAD.WIDE.U32 R36, R36, 0x17c510ea, R116 ;  /* 0x17c510ea24247825 */ /* 0x000fe200078e0074 */
[----:B------:R-:W-:Y:S02]  /*63ea0*/  IADD3.X RZ, P2, PT, R117, R81, RZ, P2, !PT ;  /* 0x0000005175ff7210 */ /* 0x000fe4000175e4ff */
[----:B------:R-:W-:Y:S01]  /*63eb0*/  IADD3.X R118, P1, PT, R33, R118, RZ, P1, !PT ;  /* 0x0000007621767210 */ /* 0x000fe20000f3e4ff */
[----:B------:R-:W-:Y:S01]  /*63ec0*/  IMAD.X R13, RZ, RZ, RZ, P5 ;  /* 0x000000ffff0d7224 */ /* 0x000fe200028e06ff */
[----:B------:R-:W-:Y:S01]  /*63ed0*/  IADD3 R88, P5, PT, R89, R10, RZ ;  /* 0x0000000a59587210 */ /* 0x000fe20007fbe0ff */
[----:B------:R-:W-:Y:S01]  /*63ee0*/  IMAD.WIDE.U32 R116, R93, 0x30000000, RZ ;  /* 0x300000005d747825 */ /* 0x000fe200078e00ff */
[----:B------:R-:W-:Y:S02]  /*63ef0*/  SHF.L.W.U32.HI R90, R90, 0x1, R23 ;  /* 0x000000015a5a7819 */ /* 0x000fe40000010e17 */
[----:B------:R-:W-:Y:S01]  /*63f00*/  IADD3.X R110, P3, PT, R111, R86, RZ, P3, !PT ;  /* 0x000000566f6e7210 */ /* 0x000fe20001f7e4ff */
[----:B------:R-:W-:Y:S01]  /*63f10*/  IMAD.MOV.U32 R12, RZ, RZ, R11 ;  /* 0x000000ffff0c7224 */ /* 0x000fe200078e000b */
[----:B------:R-:W-:Y:S01]  /*63f20*/  IADD3.X R35, P1, PT, R90, R35, RZ, P1, !PT ;  /* 0x000000235a237210 */ /* 0x000fe20000f3e4ff */
[----:B------:R-:W-:Y:S01]  /*63f30*/  IMAD.WIDE.U32 R10, R32, 0x30000000, RZ ;  /* 0x30000000200a7825 */ /* 0x000fe200078e00ff */
[----:B------:R-:W-:-:S02]  /*63f40*/  IADD3.X R111, P3, PT, R120, R133, RZ, P3, !PT ;  /* 0x00000085786f7210 */ /* 0x000fc40001f7e4ff */
[----:B------:R-:W-:Y:S01]  /*63f50*/  IADD3.X R126, P2, PT, R87, R82, RZ, P2, !PT ;  /* 0x00000052577e7210 */ /* 0x000fe2000175e4ff */
[----:B------:R-:W-:Y:S01]  /*63f60*/  IMAD.WIDE.U32.X R12, R93, -0x7af74000, R12, P5 ;  /* 0x8508c0005d0c7825 */ /* 0x000fe200028e040c */
[----:B------:R-:W-:Y:S02]  /*63f70*/  IADD3.X R33, P3, PT, RZ, RZ, RZ, P3, !PT ;  /* 0x000000ffff217210 */ /* 0x000fe40001f7e4ff */
[----:B------:R-:W-:Y:S01]  /*63f80*/  IADD3.X R128, P2, PT, R97, R83, RZ, P2, !PT ;  /* 0x0000005361807210 */ /* 0x000fe2000175e4ff */
[----:B------:R-:W-:Y:S01]  /*63f90*/  IMAD.WIDE.U32 R116, P5, R32, 0x170b5d44, R116 ;  /* 0x170b5d4420747825 */ /* 0x000fe200078a0074 */
[----:B------:R-:W-:Y:S02]  /*63fa0*/  IADD3.X RZ, P4, PT, R85, R88, RZ, P4, !PT ;  /* 0x0000005855ff7210 */ /* 0x000fe4000279e4ff */
[----:B------:R-:W-:Y:S01]  /*63fb0*/  IADD3.X R126, P2, PT, R126, R119, RZ, P2, !PT ;  /* 0x000000777e7e7210 */ /* 0x000fe2000175e4ff */
[----:B------:R-:W-:Y:S01]  /*63fc0*/  IMAD.X R123, RZ, RZ, RZ, P5 ;  /* 0x000000ffff7b7224 */ /* 0x000fe200028e06ff */
[----:B------:R-:W-:Y:S01]  /*63fd0*/  IADD3 R129, P5, PT, R116, R11, RZ ;  /* 0x0000000b74817210 */ /* 0x000fe20007fbe0ff */
[----:B------:R-:W-:Y:S01]  /*63fe0*/  IMAD.WIDE.U32 R90, R93, -0x45f6b800, RZ ;  /* 0xba0948005d5a7825 */ /* 0x000fe200078e00ff */
[----:B------:R-:W-:-:S02]  /*63ff0*/  IADD3.X R125, P4, PT, RZ, R12, RZ, P4, !PT ;  /* 0x0000000cff7d7210 */ /* 0x000fc4000279e4ff */
[----:B------:R-:W-:Y:S01]  /*64000*/  IADD3.X R128, P2, PT, R128, R127, RZ, P2, !PT ;  /* 0x0000007f80807210 */ /* 0x000fe2000175e4ff */
[----:B------:R-:W-:Y:S01]  /*64010*/  IMAD.MOV.U32 R122, RZ, RZ, R117 ;  /* 0x000000ffff7a7224 */ /* 0x000fe200078e0075 */
[----:B------:R-:W-:Y:S01]  /*64020*/  IADD3.X R11, P4, PT, RZ, R13, RZ, P4, !PT ;  /* 0x0000000dff0b7210 */ /* 0x000fe2000279e4ff */
[----:B------:R-:W-:Y:S01]  /*64030*/  IMAD.IADD R38, R37, 0x1, R96 ;  /* 0x0000000125267824 */ /* 0x000fe200078e0260 */
[----:B------:R-:W-:Y:S01]  /*64040*/  IADD3 R81, PT, PT, R27, R80, RZ ;  /* 0x000000501b517210 */ /* 0x000fe20007ffe0ff */
[----:B------:R-:W-:Y:S01]  /*64050*/  IMAD.WIDE.U32.X R122, R93, 0x170b5d44, R122, P5 ;  /* 0x170b5d445d7a7825 */ /* 0x000fe200028e047a */
[----:B------:R-:W-:-:S03]  /*64060*/  IADD3.X R124, P4, PT, R125, R78, RZ, P4, !PT ;  /* 0x0000004e7d7c7210 */ /* 0x000fc6000279e4ff */
[----:B------:R-:W-:-:S04]  /*64070*/  IMAD.WIDE.U32 R90, P5, R32, 0x1ef3622f, R90 ;  /* 0x1ef3622f205a7825 */ /* 0x000fc800078a005a */
[----:B------:R-:W-:Y:S01]  /*64080*/  IMAD.WIDE.U32 R96, R32, -0x45f6b800, RZ ;  /* 0xba09480020607825 */ /* 0x000fe200078e00ff */
[----:B------:R-:W-:-:S03]  /*64090*/  IADD3.X R121, PT, PT, RZ, RZ, RZ, P5, !PT ;  /* 0x000000ffff797210 */ /* 0x000fc60002ffe4ff */
[----:B------:R-:W-:Y:S01]  /*640a0*/  IMAD.X R39, RZ, RZ, RZ, P3 ;  /* 0x000000ffff277224 */ /* 0x000fe200018e06ff */
[----:B------:R-:W-:Y:S01]  /*640b0*/  IADD3 RZ, P3, PT, R110, R130, RZ ;  /* 0x000000826eff7210 */ /* 0x000fe20007f7e0ff */
[----:B------:R-:W-:Y:S01]  /*640c0*/  IMAD.WIDE.U32 R82, R93, 0xf5138f, RZ ;  /* 0x00f5138f5d527825 */ /* 0x000fe200078e00ff */
[----:B------:R-:W-:Y:S02]  /*640d0*/  IADD3 R131, P5, PT, R90, R97, RZ ;  /* 0x000000615a837210 */ /* 0x000fe40007fbe0ff */
[----:B------:R-:W-:Y:S01]  /*640e0*/  IADD3.X RZ, P3, PT, R111, R29, RZ, P3, !PT ;  /* 0x0000001d6fff7210 */ /* 0x000fe20001f7e4ff */
[----:B------:R-:W-:Y:S02]  /*640f0*/  IMAD.MOV.U32 R120, RZ, RZ, R91 ;  /* 0x000000ffff787224 */ /* 0x000fe400078e005b */
[----:B------:R-:W-:Y:S01]  /*64100*/  IMAD.WIDE.U32 R88, R32, 0xf5138f, RZ ;  /* 0x00f5138f20587825 */ /* 0x000fe200078e00ff */
[----:B------:R-:W-:-:S03]  /*64110*/  IADD3.X R29, P3, PT, R33, R114, RZ, P3, !PT ;  /* 0x00000072211d7210 */ /* 0x000fc60001f7e4ff */
[----:B------:R-:W-:Y:S01]  /*64120*/  IMAD.WIDE.U32.X R120, R93, 0x1ef3622f, R120, P5 ;  /* 0x1ef3622f5d787825 */ /* 0x000fe200028e0478 */
[----:B------:R-:W-:-:S03]  /*64130*/  IADD3.X R115, P3, PT, R39, R115, RZ, P3, !PT ;  /* 0x0000007327737210 */ /* 0x000fc60001f7e4ff */
[----:B------:R-:W-:Y:S01]  /*64140*/  IMAD.WIDE.U32 R82, P5, R32, 0x1a22d9f3, R82 ;  /* 0x1a22d9f320527825 */ /* 0x000fe200078a0052 */
[----:B------:R-:W-:-:S03]  /*64150*/  IADD3.X R114, P3, PT, R29, R36, RZ, P3, !PT ;  /* 0x000000241d727210 */ /* 0x000fc60001f7e4ff */
        /* <DEDUP_REMOVED lines=14> */
[----:B------:R-:W-:Y:S02]  /*64240*/  IMAD.X R89, RZ, RZ, RZ, P4 ;  /* 0x000000ffff597224 */ /* 0x000fe400020e06ff */
[----:B------:R-:W-:-:S04]  /*64250*/  IMAD.WIDE.U32 R28, R32, 0x17c510ea, RZ ;  /* 0x17c510ea201c7825 */ /* 0x000fc800078e00ff */
[----:B------:R-:W-:-:S04]  /*64260*/  IMAD.WIDE.U32 R12, P4, R32, 0x1ae3a46, R12 ;  /* 0x01ae3a46200c7825 */ /* 0x000fc8000788000c */
[----:B------:R-:W-:Y:S01]  /*64270*/  IMAD.MOV.U32 R38, RZ, RZ, R37 ;  /* 0x000000ffff267224 */ /* 0x000fe200078e0025 */
[----:B------:R-:W-:Y:S01]  /*64280*/  IADD3.X R37, P3, PT, RZ, RZ, RZ, P3, !PT ;  /* 0x000000ffff257210 */ /* 0x000fe20001f7e4ff */
        /* <DEDUP_REMOVED lines=17> */
[----:B------:R-:W-:-:S02]  /*643a0*/  IADD3.X R110, P5, PT, R13, R110, RZ, P5, !PT ;  /* 0x0000006e0d6e7210 */ /* 0x000fc40002fbe4ff */
[----:B------:R-:W-:Y:S01]  /*643b0*/  IADD3.X R128, P3, PT, R128, R25, RZ, P3, !PT ;  /* 0x0000001980807210 */ /* 0x000fe20001f7e4ff */
[----:B------:R-:W-:Y:S01]  /*643c0*/  IMAD.IADD R25, R125, 0x1, R116 ;  /* 0x000000017d197824 */ /* 0x000fe200078e0274 */
[----:B------:R-:W-:Y:S02]  /*643d0*/  IADD3.X R95, P4, PT, R79, R95, RZ, P4, !PT ;  /* 0x0000005f4f5f7210 */ /* 0x000fe4000279e4ff */
[----:B------:R-:W-:Y:S01]  /*643e0*/  IADD3.X R111, P5, PT, R122, R17, RZ, P5, !PT ;  /* 0x000000117a6f7210 */ /* 0x000fe20002fbe4ff */
[----:B------:R-:W-:Y:S01]  /*643f0*/  IMAD.WIDE.U32 R16, R124, -0x1, RZ ;  /* 0xffffffff7c107825 */ /* 0x000fe200078e00ff */
[----:B------:R-:W-:Y:S02]  /*64400*/  IADD3.X R80, P2, PT, RZ, RZ, RZ, P2, !PT ;  /* 0x000000ffff507210 */ /* 0x000fe4000175e4ff */
[----:B------:R-:W-:Y:S01]  /*64410*/  IADD3.X R94, P4, PT, R94, R27, RZ, P4, !PT ;  /* 0x0000001b5e5e7210 */ /* 0x000fe2000279e4ff */
[----:B------:R-:W-:Y:S01]  /*64420*/  IMAD R13, R124, -0x7af74001, -R25 ;  /* 0x8508bfff7c0d7824 */ /* 0x000fe200078e0a19 */
[----:B------:R-:W-:-:S02]  /*64430*/  IADD3.X R9, P5, PT, RZ, RZ, RZ, P5, !PT ;  /* 0x000000ffff097210 */ /* 0x000fc40002fbe4ff */
[----:B------:R-:W-:Y:S01]  /*64440*/  IADD3.X R80, P3, PT, RZ, R80, RZ, P3, !PT ;  /* 0x00000050ff507210 */ /* 0x000fe20001f7e4ff */
[----:B------:R-:W-:Y:S01]  /*64450*/  IMAD.IADD R27, R17, 0x1, R13 ;  /* 0x00000001111b7824 */ /* 0x000fe200078e020d */
[----:B------:R-:W-:Y:S01]  /*64460*/  IADD3.X R95, P4, PT, R95, R128, RZ, P4, !PT ;  /* 0x000000805f5f7210 */ /* 0x000fe2000279e4ff */
[----:B------:R-:W-:Y:S01]  /*64470*/  IMAD.X R13, RZ, RZ, RZ, P5 ;  /* 0x000000ffff0d7224 */ /* 0x000fe200028e06ff */
[----:B------:R-:W-:Y:S01]  /*64480*/  IADD3.X R126, PT, PT, RZ, RZ, RZ, P3, P2 ;  /* 0x000000ffff7e7210 */ /* 0x000fe20001fe44ff */
[----:B------:R-:W-:Y:S01]  /*64490*/  IMAD.WIDE.U32 R116, R27, 0x1, RZ ;  /* 0x000000011b747825 */ /* 0x000fe200078e00ff */
[----:B------:R-:W-:Y:S02]  /*644a0*/  IADD3.X R79, P5, PT, RZ, RZ, RZ, P4, !PT ;  /* 0x000000ffff4f7210 */ /* 0x000fe400027be4ff */
[----:B------:R-:W-:Y:S01]  /*644b0*/  IADD3 RZ, P3, PT, R110, R96, RZ ;  /* 0x000000606eff7210 */ /* 0x000fe20007f7e0ff */
[----:B------:R-:W-:Y:S01]  /*644c0*/  IMAD.WIDE.U32 R96, R14, 0x6ca1493b, R114 ;  /* 0x6ca1493b0e607825 */ /* 0x000fe200078e0072 */
[----:B------:R-:W-:-:S02]  /*644d0*/  IADD3 RZ, P2, PT, R94, R92, RZ ;  /* 0x0000005c5eff7210 */ /* 0x000fc40007f5e0ff */
[----:B------:R-:W-:Y:S01]  /*644e0*/  IADD3.X RZ, P4, PT, R111, R131, RZ, P3, !PT ;  /* 0x000000836fff7210 */ /* 0x000fe20001f9e4ff */
[----:B------:R-:W-:Y:S01]  /*644f0*/  IMAD.WIDE.U32 R92, R16, 0x1, RZ ;  /* 0x00000001105c7825 */ /* 0x000fe200078e00ff */
[----:B------:R-:W-:-:S03]  /*64500*/  IADD3.X RZ, P2, PT, R95, R21, RZ, P2, !PT ;  /* 0x000000155fff7210 */ /* 0x000fc6000175e4ff */
        /* <DEDUP_REMOVED lines=8> */
[----:B------:R-:W-:Y:S01]  /*64590*/  IMAD.WIDE.U32 R110, R32, -0x45f6b800, R110 ;  /* 0xba094800206e7825 */ /* 0x000fe200078e006e */
[----:B------:R-:W-:Y:S02]  /*645a0*/  MOV R20, R117 ;  /* 0x0000007500147202 */ /* 0x000fe40000000f00 */
[----:B------:R-:W-:Y:S01]  /*645b0*/  IADD3.X R120, P4, PT, R13, R121, RZ, P4, !PT ;  /* 0x000000790d787210 */ /* 0x000fe2000279e4ff */
[----:B------:R-:W-:Y:S01]  /*645c0*/  IMAD.WIDE.U32 R116, R16, 0x30000000, RZ ;  /* 0x3000000010747825 */ /* 0x000fe200078e00ff */
[----:B------:R-:W-:Y:S02]  /*645d0*/  IADD3.X RZ, P3, PT, R25, R92, RZ, P3, !PT ;  /* 0x0000005c19ff7210 */ /* 0x000fe40001f7e4ff */
[----:B------:R-:W-:Y:S01]  /*645e0*/  IADD3.X R96, P4, PT, R97, R96, RZ, P4, !PT ;  /* 0x0000006061607210 */ /* 0x000fe2000279e4ff */
[----:B------:R-:W-:Y:S01]  /*645f0*/  IMAD.WIDE.U32.X R20, R27, -0x7af74000, R20, P5 ;  /* 0x8508c0001b147825 */ /* 0x000fe200028e0414 */
[----:B------:R-:W-:-:S02]  /*64600*/  IADD3.X R37, P2, PT, R37, R113, RZ, P2, !PT ;  /* 0x0000007125257210 */ /* 0x000fc4000175e4ff */
[----:B------:R-:W-:Y:S01]  /*64610*/  IADD3.X R97, P4, PT, R120, R17, RZ, P4, !PT ;  /* 0x0000001178617210 */ /* 0x000fe2000279e4ff */
[----:B------:R-:W-:Y:S01]  /*64620*/  IMAD.WIDE.U32 R92, R27, 0x30000000, RZ ;  /* 0x300000001b5c7825 */ /* 0x000fe200078e00ff */
[----:B------:R-:W-:Y:S02]  /*64630*/  IADD3.X R115, P3, PT, RZ, R20, RZ, P3, !PT ;  /* 0x00000014ff737210 */ /* 0x000fe40001f7e4ff */
[----:B------:R-:W-:Y:S01]  /*64640*/  IADD3.X R125, P4, PT, RZ, RZ, RZ, P4, !PT ;  /* 0x000000ffff7d7210 */ /* 0x000fe2000279e4ff */
[----:B------:R-:W-:Y:S01]  /*64650*/  IMAD.IADD R9, R111, 0x1, R90 ;  /* 0x000000016f097824 */ /* 0x000fe200078e025a */
[----:B------:R-:W-:Y:S01]  /*64660*/  IADD3.X R20, P3, PT, RZ, R21, RZ, P3, !PT ;  /* 0x00000015ff147210 */ /* 0x000fe20001f7e4ff */
[----:B------:R-:W-:Y:S01]  /*64670*/  IMAD.WIDE.U32 R92, P5, R16, 0x170b5d44, R92 ;  /* 0x170b5d44105c7825 */ /* 0x000fe200078a005c */
[----:B------:R-:W-:Y:S02]  /*64680*/  IADD3.X R79, P2, PT, R79, R80, RZ, P2, !PT ;  /* 0x000000504f4f7210 */ /* 0x000fe4000175e4ff */
[----:B------:R-:W-:Y:S01]  /*64690*/  IADD3.X R114, P3, PT, R115, R110, RZ, P3, !PT ;  /* 0x0000006e73727210 */ /* 0x000fe20001f7e4ff */
        /* <DEDUP_REMOVED lines=20> */
[----:B------:R-:W-:Y:S01]  /*647e0*/  IMAD.WIDE.U32.X R122, R27, 0x1ef3622f, R122, P4 ;  /* 0x1ef3622f1b7a7825 */ /* 0x000fe200020e047a */
[----:B------:R-:W-:-:S03]  /*647f0*/  IADD3 RZ, P4, PT, R114, R116, RZ ;  /* 0x0000007472ff7210 */ /* 0x000fc60007f9e0ff */
[----:B------:R-:W-:Y:S01]  /*64800*/  IMAD.X R111, RZ, RZ, RZ, P5 ;  /* 0x000000ffff6f7224 */ /* 0x000fe200028e06ff */
[----:B------:R-:W-:Y:S01]  /*64810*/  IADD3 R119, P5, PT, R20, R89, RZ ;  /* 0x0000005914777210 */ /* 0x000fe20007fbe0ff */
[----:B------:R-:W-:Y:S01]  /*64820*/  IMAD.WIDE.U32 R94, R14, 0x17c510ea, R94 ;  /* 0x17c510ea0e5e7825 */ /* 0x000fe200078e005e */
[----:B------:R-:W-:Y:S02]  /*64830*/  IADD3.X R14, P3, PT, R17, R87, RZ, P3, !PT ;  /* 0x00000057110e7210 */ /* 0x000fe40001f7e4ff */
[----:B------:R-:W-:Y:S01]  /*64840*/  IADD3.X RZ, P4, PT, R115, R25, RZ, P4, !PT ;  /* 0x0000001973ff7210 */ /* 0x000fe2000279e4ff */
[----:B------:R-:W-:Y:S01]  /*64850*/  IMAD.WIDE.U32 R116, R27, 0x6ca1493b, RZ ;  /* 0x6ca1493b1b747825 */ /* 0x000fe200078e00ff */
[----:B------:R-:W-:Y:S02]  /*64860*/  IADD3 R85, PT, PT, R95, R24, RZ ;  /* 0x000000185f557210 */ /* 0x000fe40007ffe0ff */
[----:B------:R-:W-:Y:S01]  /*64870*/  IADD3.X R9, P4, PT, R9, R112, RZ, P4, !PT ;  /* 0x0000007009097210 */ /* 0x000fe2000279e4ff */
[----:B------:R-:W-:Y:S01]  /*64880*/  IMAD.MOV.U32 R110, RZ, RZ, R21 ;  /* 0x000000ffff6e7224 */ /* 0x000fe200078e0015 */
[----:B------:R-:W-:Y:S01]  /*64890*/  IADD3.X R124, P3, PT, R125, R94, RZ, P3, !PT ;  /* 0x0000005e7d7c7210 */ /* 0x000fe20001f7e4ff */
[----:B------:R-:W-:Y:S01]  /*648a0*/  IMAD.WIDE.U32 R86, R16, 0x6ca1493b, RZ ;  /* 0x6ca1493b10567825 */ /* 0x000fe200078e00ff */
[----:B------:R-:W-:-:S02]  /*648b0*/  IADD3.X R13, P4, PT, R13, R113, RZ, P4, !PT ;  /* 0x000000710d0d7210 */ /* 0x000fc4000279e4ff */
[----:B------:R-:W-:Y:S01]  /*648c0*/  IADD3.X R125, P3, PT, R14, R85, RZ, P3, !PT ;  /* 0x000000550e7d7210 */ /* 0x000fe20001f7e4ff */
[----:B------:R-:W-:Y:S01]  /*648d0*/  IMAD.WIDE.U32.X R110, R27, 0x1a22d9f3, R110, P5 ;  /* 0x1a22d9f31b6e7825 */ /* 0x000fe200028e046e */
[----:B------:R-:W-:Y:S02]  /*648e0*/  SHF.L.W.U32.HI R21, R26, 0x1, R81 ;  /* 0x000000011a157819 */ /* 0x000fe40000010e51 */
[----:B------:R-:W-:Y:S01]  /*648f0*/  SHF.L.W.U32.HI R81, R81, 0x1, R34 ;  /* 0x0000000151517819 */ /* 0x000fe20000010e22 */
[----:B------:R-:W-:-:S04]  /*64900*/  IMAD.WIDE.U32 R24, P5, R16, -0x39c4fa40, R116 ;  /* 0xc63b05c010187825 */ /* 0x000fc800078a0074 */
[----:B------:R-:W-:-:S04]  /*64910*/  IMAD.WIDE.U32 R96, R32, 0xf5138f, R96 ;  /* 0x00f5138f20607825 */ /* 0x000fc800078e0060 */
[----:B------:R-:W-:Y:S01]  /*64920*/  IMAD.X R83, RZ, RZ, RZ, P5 ;  /* 0x000000ffff537224 */ /* 0x000fe200028e06ff */
[----:B------:R-:W-:Y:S01]  /*64930*/  IADD3 R17, P5, PT, R24, R87, RZ ;  /* 0x0000005718117210 */ /* 0x000fe20007fbe0ff */
[----:B------:R-:W-:-:S04]  /*64940*/  IMAD.WIDE.U32 R116, R27, 0x17c510ea, RZ ;  /* 0x17c510ea1b747825 */ /* 0x000fc800078e00ff */
[----:B------:R-:W-:Y:S02]  /*64950*/  IMAD.IADD R22, R97, 0x1, R82 ;  /* 0x0000000161167824 */ /* 0x000fe400078e0252 */
[----:B------:R-:W-:Y:S01]  /*64960*/  IMAD.MOV.U32 R82, RZ, RZ, R25 ;  /* 0x000000ffff527224 */ /* 0x000fe200078e0019 */
[----:B------:R-:W-:Y:S01]  /*64970*/  IADD3.X R25, P3, PT, RZ, RZ, RZ, P3, !PT ;  /* 0x000000ffff197210 */ /* 0x000fe20001f7e4ff */
[----:B------:R-:W-:-:S04]  /*64980*/  IMAD.WIDE.U32 R94, R16, 0x17c510ea, RZ ;  /* 0x17c510ea105e7825 */ /* 0x000fc800078e00ff */
[----:B------:R-:W-:-:S04]  /*64990*/  IMAD.WIDE.U32.X R112, R27, -0x39c4fa40, R82, P5 ;  /* 0xc63b05c01b707825 */ /* 0x000fc800028e0452 */
[----:B------:R-:W-:Y:S01]  /*649a0*/  IMAD.WIDE.U32 R82, P5, R16, 0x1ae3a46, R116 ;  /* 0x01ae3a4610527825 */ /* 0x000fe200078a0074 */
[----:B------:R-:W-:-:S03]  /*649b0*/  IADD3.X R116, P4, PT, R9, R96, RZ, P4, !PT ;  /* 0x0000006009747210 */ /* 0x000fc6000279e4ff */
[----:B------:R-:W-:Y:S01]  /*649c0*/  IMAD.X R97, RZ, RZ, RZ, P5 ;  /* 0x000000ffff617224 */ /* 0x000fe200028e06ff */
[----:B------:R-:W-:Y:S01]  /*649d0*/  IADD3.X R117, P4, PT, R13, R22, RZ, P4, !PT ;  /* 0x000000160d757210 */ /* 0x000fe2000279e4ff */
[----:B------:R-:W-:Y:S01]  /*649e0*/  IMAD.MOV.U32 R96, RZ, RZ, R83 ;  /* 0x000000ffff607224 */ /* 0x000fe200078e0053 */
[----:B------:R-:W-:Y:S01]  /*649f0*/  IADD3.X R22, P2, PT, R37, R126, RZ, P2, !PT ;  /* 0x0000007e25167210 */ /* 0x000fe2000175e4ff */
[----:B------:R-:W-:Y:S01]  /*64a00*/  IMAD.WIDE.U32 R114, R16, 0x30000000, R114 ;  /* 0x3000000010727825 */ /* 0x000fe200078e0072 */
[----:B------:R-:W-:Y:S02]  /*64a10*/  IADD3.X R37, P4, PT, RZ, RZ, RZ, P4, !PT ;  /* 0x000000ffff257210 */ /* 0x000fe4000279e4ff */
[----:B------:R-:W-:Y:S02]  /*64a20*/  IADD3 R14, P5, PT, R82, R95, RZ ;  /* 0x0000005f520e7210 */ /* 0x000fe40007fbe0ff */
[----:B------:R-:W-:Y:S01]  /*64a30*/  SHF.L.W.U32.HI R13, R23, 0x1, R26 ;  /* 0x00000001170d7819 */ /* 0x000fe20000010e1a */
[----:B------:R-:W-:Y:S01]  /*64a40*/  IMAD.X R9, RZ, RZ, RZ, P4 ;  /* 0x000000ffff097224 */ /* 0x000fe200020e06ff */
[----:B------:R-:W-:Y:S01]  /*64a50*/  IADD3 RZ, P4, PT, R116, R120, RZ ;  /* 0x0000007874ff7210 */ /* 0x000fe20007f9e0ff */
[----:B------:R-:W-:Y:S01]  /*64a60*/  IMAD.WIDE.U32.X R96, R27, 0x1ae3a46, R96, P5 ;  /* 0x01ae3a461b607825 */ /* 0x000fe200028e0460 */
[----:B------:R-:W-:-:S02]  /*64a70*/  IADD3 RZ, P5, PT, R124, R78, RZ ;  /* 0x0000004e7cff7210 */ /* 0x000fc40007fbe0ff */
[----:B------:R-:W-:Y:S01]  /*64a80*/  IADD3.X RZ, P4, PT, R117, R93, RZ, P4, !PT ;  /* 0x0000005d75ff7210 */ /* 0x000fe2000279e4ff */
[----:B------:R-:W-:Y:S01]  /*64a90*/  IMAD.X R27, RZ, RZ, RZ, P3 ;  /* 0x000000ffff1b7224 */ /* 0x000fe200018e06ff */
[----:B------:R-:W-:Y:S01]  /*64aa0*/  IADD3.X RZ, P5, PT, R125, R33, RZ, P5, !PT ;  /* 0x000000217dff7210 */ /* 0x000fe20002fbe4ff */
[----:B------:R-:W-:Y:S01]  /*64ab0*/  IMAD.WIDE.U32 R124, R32, 0x6ca1493b, R124 ;  /* 0x6ca1493b207c7825 */ /* 0x000fe200078e007c */
[----:B------:R-:W-:Y:S02]  /*64ac0*/  IADD3.X R79, P3, PT, R79, R118, RZ, P2, !PT ;  /* 0x000000764f4f7210 */ /* 0x000fe4000177e4ff */
[----:B------:R-:W-:Y:S01]  /*64ad0*/  IADD3 R93, PT, PT, R115, R92, RZ ;  /* 0x0000005c735d7210 */ /* 0x000fe20007ffe0ff */
[----:B------:R-:W-:Y:S01]  /*64ae0*/  IMAD.WIDE.U32 R116, R16, -0x45f6b800, R116 ;  /* 0xba09480010747825 */ /* 0x000fe200078e0074 */
        /* <DEDUP_REMOVED lines=12> */
[----:B------:R-:W-:Y:S02]  /*64bb0*/  IADD3.X R38, P5, PT, R38, R79, RZ, P5, !PT ;  /* 0x0000004f26267210 */ /* 0x000fe40002fbe4ff */
[----:B------:R-:W-:Y:S01]  /*64bc0*/  IADD3.X R80, P3, PT, RZ, R80, RZ, P3, !PT ;  /* 0x00000050ff507210 */ /* 0x000fe20001f7e4ff */
[----:B------:R-:W-:Y:S01]  /*64bd0*/  IMAD.WIDE.U32 R78, R9, 0x1, RZ ;  /* 0x00000001094e7825 */ /* 0x000fe200078e00ff */
[----:B------:R-:W-:-:S02]  /*64be0*/  IADD3.X R37, P4, PT, R122, R25, RZ, P4, !PT ;  /* 0x000000197a257210 */ /* 0x000fc4000279e4ff */
[----:B------:R-:W-:Y:S01]  /*64bf0*/  IADD3.X R39, P5, PT, R39, R26, RZ, P5, !PT ;  /* 0x0000001a27277210 */ /* 0x000fe20002fbe4ff */
[C---:B------:R-:W-:Y:S01]  /*64c00*/  IMAD.WIDE.U32 R26, R22.reuse, 0x1, RZ ;  /* 0x00000001161a7825 */ /* 0x040fe200078e00ff */
        /* <DEDUP_REMOVED lines=17> */
[C---:B------:R-:W-:Y:S01]  /*64d20*/  IMAD.WIDE.U32 R26, P4, R22.reuse, 0x170b5d44, R88 ;  /* 0x170b5d44161a7825 */ /* 0x040fe20007880058 */
[----:B------:R-:W-:Y:S02]  /*64d30*/  IADD3.X R23, P5, PT, RZ, R78, RZ, P5, !PT ;  /* 0x0000004eff177210 */ /* 0x000fe40002fbe4ff */
[----:B------:R-:W-:Y:S01]  /*64d40*/  IADD3.X R35, P2, PT, R35, R110, RZ, P2, !PT ;  /* 0x0000006e23237210 */ /* 0x000fe2000175e4ff */
[----:B------:R-:W-:Y:S01]  /*64d50*/  IMAD.WIDE.U32 R88, R22, 0x30000000, RZ ;  /* 0x3000000016587825 */ /* 0x000fe200078e00ff */
[----:B------:R-:W-:Y:S02]  /*64d60*/  IADD3.X R25, P5, PT, RZ, R79, RZ, P5, !PT ;  /* 0x0000004fff197210 */ /* 0x000fe40002fbe4ff */
[----:B------:R-:W-:Y:S01]  /*64d70*/  IADD3.X R110, P2, PT, R83, R111, RZ, P2, !PT ;  /* 0x0000006f536e7210 */ /* 0x000fe2000175e4ff */
[----:B------:R-:W-:Y:S01]  /*64d80*/  IMAD.WIDE.U32 R32, R32, 0x17c510ea, R38 ;  /* 0x17c510ea20207825 */ /* 0x000fe200078e0026 */
[----:B------:R-:W-:-:S02]  /*64d90*/  IADD3.X R79, PT, PT, RZ, RZ, RZ, P4, !PT ;  /* 0x000000ffff4f7210 */ /* 0x000fc400027fe4ff */
[----:B------:R-:W-:Y:S01]  /*64da0*/  IADD3 R83, P4, PT, R26, R89, RZ ;  /* 0x000000591a537210 */ /* 0x000fe20007f9e0ff */
[----:B------:R-:W-:Y:S01]  /*64db0*/  IMAD.IADD R33, R33, 0x1, R12 ;  /* 0x0000000121217824 */ /* 0x000fe200078e020c */
[----:B------:R-:W-:Y:S01]  /*64dc0*/  IADD3.X R12, P5, PT, R23, R116, RZ, P5, !PT ;  /* 0x00000074170c7210 */ /* 0x000fe20002fbe4ff */
[----:B------:R-:W-:Y:S01]  /*64dd0*/  IMAD.MOV.U32 R78, RZ, RZ, R27 ;  /* 0x000000ffff4e7224 */ /* 0x000fe200078e001b */
[----:B------:R-:W-:Y:S01]  /*64de0*/  IADD3.X R38, P1, PT, R13, R30, RZ, P1, !PT ;  /* 0x0000001e0d267210 */ /* 0x000fe20000f3e4ff */
[----:B------:R-:W-:Y:S01]  /*64df0*/  IMAD.WIDE.U32 R28, R16, 0xf5138f, R36 ;  /* 0x00f5138f101c7825 */ /* 0x000fe200078e0024 */
[----:B------:R-:W-:Y:S02]  /*64e00*/  IADD3.X R13, P5, PT, R25, R90, RZ, P5, !PT ;  /* 0x0000005a190d7210 */ /* 0x000fe40002fbe4ff */
[----:B------:R-:W-:Y:S01]  /*64e10*/  IADD3.X R32, P2, PT, R35, R32, RZ, P2, !PT ;  /* 0x0000002023207210 */ /* 0x000fe2000175e4ff */
[----:B------:R-:W-:Y:S01]  /*64e20*/  IMAD.WIDE.U32.X R78, R9, 0x170b5d44, R78, P4 ;  /* 0x170b5d44094e7825 */ /* 0x000fe200020e044e */
[----:B------:R-:W-:-:S02]  /*64e30*/  IADD3 RZ, P4, PT, R12, R88, RZ ;  /* 0x000000580cff7210 */ /* 0x000fc40007f9e0ff */
[----:B------:R-:W-:Y:S01]  /*64e40*/  IADD3.X R88, P1, PT, R21, R31, RZ, P1, !PT ;  /* 0x0000001f15587210 */ /* 0x000fe20000f3e4ff */
[----:B------:R-:W-:Y:S01]  /*64e50*/  IMAD.WIDE.U32 R30, R9, -0x45f6b800, RZ ;  /* 0xba094800091e7825 */ /* 0x000fe200078e00ff */
[----:B------:R-:W-:Y:S02]  /*64e60*/  IADD3.X RZ, P4, PT, R13, R83, RZ, P4, !PT ;  /* 0x000000530dff7210 */ /* 0x000fe4000279e4ff */
[----:B------:R-:W-:Y:S01]  /*64e70*/  IADD3.X R21, P5, PT, RZ, RZ, RZ, P5, !PT ;  /* 0x000000ffff157210 */ /* 0x000fe20002fbe4ff */
[----:B------:R-:W-:Y:S01]  /*64e80*/  IMAD.IADD R27, R29, 0x1, R20 ;  /* 0x000000011d1b7824 */ /* 0x000fe200078e0214 */
[----:B------:R-:W-:Y:S01]  /*64e90*/  IADD3.X R33, P2, PT, R110, R33, RZ, P2, !PT ;  /* 0x000000216e217210 */ /* 0x000fe2000175e4ff */
[----:B------:R-:W-:Y:S01]  /*64ea0*/  IMAD.WIDE.U32 R210, R22, 0x30000000, R12 ;  /* 0x3000000016d27825 */ /* 0x000fe200078e000c */
[----:B------:R-:W-:Y:S02]  /*64eb0*/  IADD3.X R21, P4, PT, R21, R78, RZ, P4, !PT ;  /* 0x0000004e15157210 */ /* 0x000fe4000279e4ff */
[----:B------:R-:W-:Y:S01]  /*64ec0*/  IADD3.X R23, P2, PT, RZ, RZ, RZ, P2, !PT ;  /* 0x000000ffff177210 */ /* 0x000fe2000175e4ff */
[----:B------:R-:W-:Y:S01]  /*64ed0*/  IMAD.X R78, RZ, RZ, RZ, P5 ;  /* 0x000000ffff4e7224 */ /* 0x000fe200028e06ff */
[----:B------:R-:W-:Y:S01]  /*64ee0*/  IADD3.X R35, P3, PT, R85, R10, RZ, P3, !PT ;  /* 0x0000000a55237210 */ /* 0x000fe20001f7e4ff */
[----:B------:R-:W-:Y:S01]  /*64ef0*/  IMAD.IADD R168, R211, 0x1, R26 ;  /* 0x00000001d3a87824 */ /* 0x000fe200078e021a */
[----:B------:R-:W-:Y:S01]  /*64f00*/  IADD3.X R40, P1, PT, R81, R40, RZ, P1, !PT ;  /* 0x0000002851287210 */ /* 0x000fe20000f3e4ff */
[----:B------:R-:W-:Y:S01]  /*64f10*/  IMAD.X R25, RZ, RZ, RZ, P2 ;  /* 0x000000ffff197224 */ /* 0x000fe200010e06ff */
[----:B------:R-:W-:-:S02]  /*64f20*/  IADD3.X R78, P4, PT, R78, R79, RZ, P4, !PT ;  /* 0x0000004f4e4e7210 */ /* 0x000fc4000279e4ff */
[----:B------:R-:W-:Y:S01]  /*64f30*/  IADD3.X R36, P3, PT, R87, R11, RZ, P3, !PT ;  /* 0x0000000b57247210 */ /* 0x000fe20001f7e4ff */
[----:B------:R-:W-:Y:S01]  /*64f40*/  IMAD.WIDE.U32 R10, P5, R22, 0x1ef3622f, R30 ;  /* 0x1ef3622f160a7825 */ /* 0x000fe200078a001e */
[----:B------:R-:W-:Y:S02]  /*64f50*/  IADD3.X R28, P4, PT, R21, R28, RZ, P4, !PT ;  /* 0x0000001c151c7210 */ /* 0x000fe4000279e4ff */
[----:B------:R-:W-:Y:S01]  /*64f60*/  IADD3 RZ, P2, PT, R32, R86, RZ ;  /* 0x0000005620ff7210 */ /* 0x000fe20007f5e0ff */
[----:B------:R-:W-:Y:S01]  /*64f70*/  IMAD.WIDE.U32 R20, R22, -0x45f6b800, RZ ;  /* 0xba09480016147825 */ /* 0x000fe200078e00ff */
[----:B------:R-:W-:Y:S02]  /*64f80*/  IADD3.X R37, P3, PT, R35, R80, RZ, P3, !PT ;  /* 0x0000005023257210 */ /* 0x000fe40001f7e4ff */
[----:B------:R-:W-:Y:S01]  /*64f90*/  IADD3.X R29, P4, PT, R78, R27, RZ, P4, !PT ;  /* 0x0000001b4e1d7210 */ /* 0x000fe2000279e4ff */
[----:B------:R-:W-:Y:S01]  /*64fa0*/  IMAD.X R31, RZ, RZ, RZ, P5 ;  /* 0x000000ffff1f7224 */ /* 0x000fe200028e06ff */
[----:B------:R-:W-:Y:S01]  /*64fb0*/  IADD3.X RZ, P2, PT, R33, R17, RZ, P2, !PT ;  /* 0x0000001121ff7210 */ /* 0x000fe2000175e4ff */
[----:B------:R-:W-:Y:S01]  /*64fc0*/  IMAD.MOV.U32 R30, RZ, RZ, R11 ;  /* 0x000000ffff1e7224 */ /* 0x000fe200078e000b */
[----:B------:R-:W-:-:S02]  /*64fd0*/  IADD3 R27, P5, PT, R10, R21, RZ ;  /* 0x000000150a1b7210 */ /* 0x000fc40007fbe0ff */
[----:B------:R-:W-:Y:S02]  /*64fe0*/  IADD3.X R21, P3, PT, R36, R91, RZ, P3, !PT ;  /* 0x0000005b24157210 */ /* 0x000fe40001f7e4ff */
[----:B------:R-:W-:Y:S01]  /*64ff0*/  IADD3.X R11, P4, PT, RZ, RZ, RZ, P4, !PT ;  /* 0x000000ffff0b7210 */ /* 0x000fe2000279e4ff */
[----:B------:R-:W-:Y:S01]  /*65000*/  IMAD.WIDE.U32.X R30, R9, 0x1ef3622f, R30, P5 ;  /* 0x1ef3622f091e7825 */ /* 0x000fe200028e041e */
[----:B------:R-:W-:Y:S02]  /*65010*/  IADD3.X R36, P2, PT, R23, R112, RZ, P2, !PT ;  /* 0x0000007017247210 */ /* 0x000fe4000175e4ff */
[----:B------:R-:W-:Y:S01]  /*65020*/  IADD3.X R37, P5, PT, R37, R38, RZ, P3, !PT ;  /* 0x0000002625257210 */ /* 0x000fe20001fbe4ff */
[----:B------:R-:W-:Y:S01]  /*65030*/  IMAD.X R17, RZ, RZ, RZ, P4 ;  /* 0x000000ffff117224 */ /* 0x000fe200020e06ff */
[----:B------:R-:W-:Y:S02]  /*65040*/  IADD3.X R112, P2, PT, R25, R113, RZ, P2, !PT ;  /* 0x0000007119707210 */ /* 0x000fe4000175e4ff */
[----:B------:R-:W-:-:S02]  /*65050*/  IADD3 RZ, P4, PT, R28, R20, RZ ;  /* 0x000000141cff7210 */ /* 0x000fc40007f9e0ff */
[----:B------:R-:W-:Y:S02]  /*65060*/  IADD3.X R21, P5, PT, R21, R88, RZ, P5, !PT ;  /* 0x0000005815157210 */ /* 0x000fe40002fbe4ff */
[----:B------:R-:W-:Y:S02]  /*65070*/  IADD3.X R36, P2, PT, R36, R37, RZ, P2, !PT ;  /* 0x0000002524247210 */ /* 0x000fe4000175e4ff */
[----:B------:R-:W-:Y:S01]  /*65080*/  IADD3.X RZ, P4, PT, R29, R27, RZ, P4, !PT ;  /* 0x0000001b1dff7210 */ /* 0x000fe2000279e4ff */
[----:B------:R-:W-:Y:S01]  /*65090*/  IMAD.WIDE.U32 R28, R22, -0x45f6b800, R28 ;  /* 0xba094800161c7825 */ /* 0x000fe200078e001c */
[----:B------:R-:W-:Y:S02]  /*650a0*/  IADD3.X R37, P2, PT, R112, R21, RZ, P2, !PT ;  /* 0x0000001570257210 */ /* 0x000fe4000175e4ff */
[----:B------:R-:W-:Y:S01]  /*650b0*/  IADD3.X R11, P4, PT, R11, R30, RZ, P4, !PT ;  /* 0x0000001e0b0b7210 */ /* 0x000fe2000279e4ff */
[----:B------:R-:W-:Y:S01]  /*650c0*/  IMAD.WIDE.U32 R20, R9, 0xf5138f, RZ ;  /* 0x00f5138f09147825 */ /* 0x000fe200078e00ff */
[----:B------:R-:W-:-:S02]  /*650d0*/  IADD3.X R23, P2, PT, RZ, RZ, RZ, P2, !PT ;  /* 0x000000ffff177210 */ /* 0x000fc4000175e4ff */
[----:B------:R-:W-:Y:S01]  /*650e0*/  IADD3.X R17, P4, PT, R17, R31, RZ, P4, !PT ;  /* 0x0000001f11117210 */ /* 0x000fe2000279e4ff */
[----:B------:R-:W-:Y:S01]  /*650f0*/  IMAD.WIDE.U32 R30, R16, 0x6ca1493b, R32 ;  /* 0x6ca1493b101e7825 */ /* 0x000fe200078e0020 */
[----:B------:R-:W-:-:S03]  /*65100*/  IADD3.X R35, P3, PT, RZ, RZ, RZ, P3, !PT ;  /* 0x000000ffff237210 */ /* 0x000fc60001f7e4ff */
[----:B------:R-:W-:Y:S01]  /*65110*/  IMAD.X R27, RZ, RZ, RZ, P2 ;  /* 0x000000ffff1b7224 */ /* 0x000fe200010e06ff */
[----:B------:R-:W-:Y:S01]  /*65120*/  IADD3 R38, PT, PT, R31, R24, RZ ;  /* 0x000000181f267210 */ /* 0x000fe20007ffe0ff */
[----:B------:R-:W-:Y:S01]  /*65130*/  IMAD.WIDE.U32 R20, P2, R22, 0x1a22d9f3, R20 ;  /* 0x1a22d9f316147825 */ /* 0x000fe20007840014 */
[----:B------:R-:W-:-:S03]  /*65140*/  IADD3.X R30, P4, PT, R11, R30, RZ, P4, !PT ;  /* 0x0000001e0b1e7210 */ /* 0x000fc6000279e4ff */
[----:B------:R-:W-:Y:S01]  /*65150*/  IMAD.WIDE.U32 R32, R22, 0xf5138f, RZ ;  /* 0x00f5138f16207825 */ /* 0x000fe200078e00ff */
[----:B------:R-:W-:-:S03]  /*65160*/  IADD3.X R31, P4, PT, R17, R38, RZ, P4, !PT ;  /* 0x00000026111f7210 */ /* 0x000fc6000279e4ff */
        /* <DEDUP_REMOVED lines=8> */
[----:B------:R-:W-:Y:S01]  /*651f0*/  IADD3.X RZ, P4, PT, R37, R14, RZ, P4, !PT ;  /* 0x0000000e25ff7210 */ /* 0x000fe2000279e4ff */
[----:B------:R-:W-:-:S03]  /*65200*/  IMAD.WIDE.U32 R24, P2, R22, -0x39c4fa40, R24 ;  /* 0xc63b05c016187825 */ /* 0x000fc60007840018 */
[----:B------:R-:W-:Y:S01]  /*65210*/  IADD3.X R14, P4, PT, R23, R96, RZ, P4, !PT ;  /* 0x00000060170e7210 */ /* 0x000fe2000279e4ff */
[----:B------:R-:W-:Y:S01]  /*65220*/  IMAD.X R79, RZ, RZ, RZ, P2 ;  /* 0x000000ffff4f7224 */ /* 0x000fe200010e06ff */
[----:B------:R-:W-:Y:S01]  /*65230*/  IADD3 RZ, P2, PT, R30, R32, RZ ;  /* 0x000000201eff7210 */ /* 0x000fe20007f5e0ff */
[----:B------:R-:W-:Y:S01]  /*65240*/  IMAD.WIDE.U32 R16, R16, 0x17c510ea, R36 ;  /* 0x17c510ea10107825 */ /* 0x000fe200078e0024 */
[----:B------:R-:W-:Y:S02]  /*65250*/  IADD3.X R23, P4, PT, R27, R97, RZ, P4, !PT ;  /* 0x000000611b177210 */ /* 0x000fe4000279e4ff */
[----:B------:R-:W-:Y:S01]  /*65260*/  IADD3.X RZ, P2, PT, R31, R33, RZ, P2, !PT ;  /* 0x000000211fff7210 */ /* 0x000fe2000175e4ff */
[----:B------:R-:W-:-:S03]  /*65270*/  IMAD.WIDE.U32 R32, R22, 0x6ca1493b, RZ ;  /* 0x6ca1493b16207825 */ /* 0x000fc600078e00ff */
[----:B------:R-:W-:Y:S01]  /*65280*/  IADD3.X R11, P2, PT, R11, R38, RZ, P2, !PT ;  /* 0x000000260b0b7210 */ /* 0x000fe2000175e4ff */
[----:B------:R-:W-:Y:S02]  /*65290*/  IMAD.IADD R83, R17, 0x1, R82 ;  /* 0x0000000111537824 */ /* 0x000fe400078e0252 */
[----:B------:R-:W-:Y:S01]  /*652a0*/  IMAD.MOV.U32 R78, RZ, RZ, R25 ;  /* 0x000000ffff4e7224 */ /* 0x000fe200078e0019 */
[----:B------:R-:W-:Y:S01]  /*652b0*/  IADD3.X R38, P2, PT, R21, R39, RZ, P2, !PT ;  /* 0x0000002715267210 */ /* 0x000fe2000175e4ff */
[----:B------:R-:W-:Y:S01]  /*652c0*/  IMAD.WIDE.U32 R36, R9, 0x17c510ea, RZ ;  /* 0x17c510ea09247825 */ /* 0x000fe200078e00ff */
[----:B------:R-:W-:Y:S02]  /*652d0*/  IADD3.X R21, P5, PT, RZ, R35, RZ, P5, !PT ;  /* 0x00000023ff157210 */ /* 0x000fe40002fbe4ff */
        /* <DEDUP_REMOVED lines=8> */
[----:B------:R-:W-:Y:S01]  /*65360*/  IMAD.WIDE.U32.X R32, R9, -0x39c4fa40, R78, P5 ;  /* 0xc63b05c009207825 */ /* 0x000fe200028e044e */
[----:B------:R-:W-:Y:S02]  /*65370*/  IADD3.X R21, P4, PT, R14, R21, RZ, P4, !PT ;  /* 0x000000150e157210 */ /* 0x000fe4000279e4ff */
[----:B------:R-:W-:Y:S01]  /*65380*/  IADD3.X RZ, P3, PT, R17, R11, RZ, P3, !PT ;  /* 0x0000000b11ff7210 */ /* 0x000fe20001f7e4ff */
[----:B------:R-:W-:Y:S01]  /*65390*/  IMAD.WIDE.U32 R36, P5, R22, 0x1ae3a46, R36 ;  /* 0x01ae3a4616247825 */ /* 0x000fe200078a0024 */
[----:B------:R-:W-:Y:S02]  /*653a0*/  IADD3.X R11, P2, PT, RZ, RZ, RZ, P2, !PT ;  /* 0x000000ffff0b7210 */ /* 0x000fe4000175e4ff */
[----:B------:R-:W-:Y:S01]  /*653b0*/  IADD3.X R23, P4, PT, R23, R80, RZ, P4, !PT ;  /* 0x0000005017177210 */ /* 0x000fe2000279e4ff */
[----:B------:R-:W-:Y:S01]  /*653c0*/  IMAD.X R39, RZ, RZ, RZ, P5 ;  /* 0x000000ffff277224 */ /* 0x000fe200028e06ff */
[----:B------:R-:W-:Y:S01]  /*653d0*/  IADD3.X R32, P3, PT, R11, R32, RZ, P3, !PT ;  /* 0x000000200b207210 */ /* 0x000fe20001f7e4ff */
[----:B------:R-:W-:Y:S01]  /*653e0*/  IMAD.X R11, RZ, RZ, RZ, P2 ;  /* 0x000000ffff0b7224 */ /* 0x000fe200010e06ff */
[----:B------:R-:W-:Y:S01]  /*653f0*/  SHF.L.W.U32.HI R14, R34, 0x1, R15 ;  /* 0x00000001220e7819 */ /* 0x000fe20000010e0f */
[----:B------:R-:W-:Y:S01]  /*65400*/  IMAD.WIDE.U32 R34, R22, 0x17c510ea, RZ ;  /* 0x17c510ea16227825 */ /* 0x000fe200078e00ff */
[----:B------:R-:W-:-:S02]  /*65410*/  IADD3.X R21, P2, PT, R21, R40, RZ, P4, !PT ;  /* 0x0000002815157210 */ /* 0x000fc4000275e4ff */
[----:B------:R-:W-:Y:S01]  /*65420*/  IADD3.X R14, P1, PT, R14, R41, RZ, P1, !PT ;  /* 0x000000290e0e7210 */ /* 0x000fe20000f3e4ff */
[----:B------:R-:W-:Y:S01]  /*65430*/  IMAD.WIDE.U32 R16, R22, 0x6ca1493b, R16 ;  /* 0x6ca1493b16107825 */ /* 0x000fe200078e0010 */
[----:B------:R-:W-:Y:S02]  /*65440*/  IADD3.X R33, P3, PT, R11, R33, RZ, P3, !PT ;  /* 0x000000210b217210 */ /* 0x000fe40001f7e4ff */
[----:B------:R-:W-:Y:S01]  /*65450*/  IADD3 R11, P5, PT, R36, R35, RZ ;  /* 0x00000023240b7210 */ /* 0x000fe20007fbe0ff */
[----:B------:R-:W-:Y:S01]  /*65460*/  IMAD.IADD R24, R17, 0x1, R24 ;  /* 0x0000000111187824 */ /* 0x000fe200078e0218 */
[----:B------:R-:W-:Y:S01]  /*65470*/  MOV R38, R37 ;  /* 0x0000002500267202 */ /* 0x000fe20000000f00 */
[----:B------:R-:W-:Y:S01]  /*65480*/  IMAD.MOV.U32 R207, RZ, RZ, R28 ;  /* 0x000000ffffcf7224 */ /* 0x000fe200078e001c */
[----:B------:R-:W-:Y:S01]  /*65490*/  IADD3.X R32, P3, PT, R32, R21, RZ, P3, !PT ;  /* 0x0000001520207210 */ /* 0x000fe20001f7e4ff */
[----:B------:R-:W-:Y:S01]  /*654a0*/  IMAD.MOV.U32 R213, RZ, RZ, R30 ;  /* 0x000000ffffd57224 */ /* 0x000fe200078e001e */
[----:B------:R-:W-:Y:S01]  /*654b0*/  IADD3.X R14, P2, PT, R23, R14, RZ, P2, !PT ;  /* 0x0000000e170e7210 */ /* 0x000fe2000175e4ff */
[----:B------:R-:W-:Y:S01]  /*654c0*/  IMAD.WIDE.U32.X R38, R9, 0x1ae3a46, R38, P5 ;  /* 0x01ae3a4609267825 */ /* 0x000fe200028e0426 */
[----:B------:R-:W-:-:S02]  /*654d0*/  IADD3 RZ, P5, PT, R32, R34, RZ ;  /* 0x0000002220ff7210 */ /* 0x000fc40007fbe0ff */
[----:B------:R-:W-:Y:S01]  /*654e0*/  IADD3.X R33, P3, PT, R33, R14, RZ, P3, !PT ;  /* 0x0000000e21217210 */ /* 0x000fe20001f7e4ff */
[----:B------:R-:W-:Y:S01]  /*654f0*/  IMAD.MOV.U32 R183, RZ, RZ, R20 ;  /* 0x000000ffffb77224 */ /* 0x000fe200078e0014 */
[----:B------:R-:W-:Y:S01]  /*65500*/  IADD3.X R12, P4, PT, RZ, RZ, RZ, P4, !PT ;  /* 0x000000ffff0c7210 */ /* 0x000fe2000279e4ff */
[----:B------:R-:W-:Y:S01]  /*65510*/  IMAD.MOV.U32 R211, RZ, RZ, R16 ;  /* 0x000000ffffd37224 */ /* 0x000fe200078e0010 */
[----:B------:R-:W-:Y:S01]  /*65520*/  IADD3.X RZ, P5, PT, R33, R11, RZ, P5, !PT ;  /* 0x0000000b21ff7210 */ /* 0x000fe20002fbe4ff */
[----:B------:R-:W-:Y:S01]  /*65530*/  IMAD.WIDE.U32 R22, R22, 0x17c510ea, R32 ;  /* 0x17c510ea16167825 */ /* 0x000fe200078e0020 */
[----:B------:R-:W-:Y:S02]  /*65540*/  IADD3.X R9, P3, PT, RZ, RZ, RZ, P3, !PT ;  /* 0x000000ffff097210 */ /* 0x000fe40001f7e4ff */
[----:B------:R-:W-:Y:S01]  /*65550*/  LEA.HI.X R10, P1, R15, R6, RZ, 0x1, P1 ;  /* 0x000000060f0a7211 */ /* 0x000fe20000830cff */
[----:B------:R-:W-:Y:S01]  /*65560*/  IMAD.X R11, RZ, RZ, RZ, P4 ;  /* 0x000000ffff0b7224 */ /* 0x000fe200020e06ff */
[----:B------:R-:W-:Y:S01]  /*65570*/  IADD3.X R9, P5, PT, R9, R38, RZ, P5, !PT ;  /* 0x0000002609097210 */ /* 0x000fe20002fbe4ff */
[----:B------:R-:W-:Y:S01]  /*65580*/  IMAD.X R38, RZ, RZ, RZ, P3 ;  /* 0x000000ffff267224 */ /* 0x000fe200018e06ff */
[----:B------:R-:W-:Y:S01]  /*65590*/  MOV R184, R13 ;  /* 0x0000000d00b87202 */ /* 0x000fe20000000f00 */
[----:B------:R-:W-:-:S02]  /*655a0*/  IMAD.IADD R36, R23, 0x1, R36 ;  /* 0x0000000117247824 */ /* 0x000fc400078e0224 */
[----:B------:R-:W-:Y:S01]  /*655b0*/  IMAD.MOV.U32 R182, RZ, RZ, R24 ;  /* 0x000000ffffb67224 */ /* 0x000fe200078e0018 */
[----:B------:R-:W-:Y:S01]  /*655c0*/  IADD3.X R38, P3, PT, R38, R39, RZ, P5, !PT ;  /* 0x0000002726267210 */ /* 0x000fe20002f7e4ff */
[----:B------:R-:W-:Y:S02]  /*655d0*/  IMAD.MOV.U32 R209, RZ, RZ, R22 ;  /* 0x000000ffffd17224 */ /* 0x000fe400078e0016 */
[----:B------:R-:W-:Y:S01]  /*655e0*/  IMAD.MOV.U32 R193, RZ, RZ, R36 ;  /* 0x000000ffffc17224 */ /* 0x000fe200078e0024 */
[----:B------:R-:W-:-:S04]  /*655f0*/  IADD3.X R9, P2, P3, R9, RZ, R12, P3, P2 ;  /* 0x000000ff09097210 */ /* 0x000fc80001b4440c */
        /* <DEDUP_REMOVED lines=73> */
.L_x_910:
[----:B------:R-:W-:Y:S05]  /*65a90*/  BSYNC.RELIABLE B3 ;  /* 0x0000000000037941 */ /* 0x000fea0003800100 */
.L_x_909:
        /* <DEDUP_REMOVED lines=12> */
.L_x_908:
[----:B------:R-:W-:Y:S05]  /*65b60*/  BSYNC.RECONVERGENT B2 ;  /* 0x0000000000027941 */ /* 0x000fea0003800200 */
.L_x_907:
[C---:B------:R-:W-:Y:S01]  /*65b70*/  IMAD.WIDE.U32 R6, R200.reuse, R210, RZ ;  /* 0x000000d2c8067225 */ /* 0x040fe200078e00ff */
[----:B------:R-:W-:Y:S03]  /*65b80*/  BSSY.RECONVERGENT B2, `(.L_x_911) ;  /* 0x00004f9000027945 */ /* 0x000fe60003800200 */
[----:B------:R-:W-:-:S04]  /*65b90*/  IMAD.WIDE.U32 R10, R200, R207, RZ ;  /* 0x000000cfc80a7225 */ /* 0x000fc800078e00ff */
[----:B------:R-:W-:-:S04]  /*65ba0*/  IMAD.WIDE.U32 R6, P1, R168, R166, R6 ;  /* 0x000000a6a8067225 */ /* 0x000fc80007820006 */
[----:B------:R-:W-:-:S04]  /*65bb0*/  IMAD.WIDE.U32 R12, P2, R184, R166, R10 ;  /* 0x000000a6b80c7225 */ /* 0x000fc8000784000a */
[----:B------:R-:W-:-:S04]  /*65bc0*/  IMAD.WIDE.U32 R164, R166, R207, RZ ;  /* 0x000000cfa6a47225 */ /* 0x000fc800078e00ff */
[----:B------:R-:W-:-:S04]  /*65bd0*/  IMAD.WIDE.U32 R20, R200, R211, RZ ;  /* 0x000000d3c8147225 */ /* 0x000fc800078e00ff */
[----:B------:R-:W-:-:S04]  /*65be0*/  IMAD.WIDE.U32 R122, R166, R210, RZ ;  /* 0x000000d2a67a7225 */ /* 0x000fc800078e00ff */
[----:B------:R-:W-:Y:S01]  /*65bf0*/  IMAD.WIDE.U32 R16, R200, R213, RZ ;  /* 0x000000d5c8107225 */ /* 0x000fe200078e00ff */
[----:B------:R-:W-:-:S03]  /*65c00*/  IADD3 R160, P5, PT, R123, R6, RZ ;  /* 0x000000067ba07210 */ /* 0x000fc60007fbe0ff */
[----:B------:R-:W-:Y:S01]  /*65c10*/  IMAD.X R11, RZ, RZ, RZ, P1 ;  /* 0x000000ffff0b7224 */ /* 0x000fe200008e06ff */
[----:B------:R-:W-:Y:S01]  /*65c20*/  IADD3 R22, P1, PT, R165, R12, RZ ;  /* 0x0000000ca5167210 */ /* 0x000fe20007f3e0ff */
[----:B------:R-:W-:Y:S02]  /*65c30*/  IMAD.MOV.U32 R14, RZ, RZ, R13 ;  /* 0x000000ffff0e7224 */ /* 0x000fe400078e000d */
[----:B------:R-:W-:-:S04]  /*65c40*/  IMAD.WIDE.U32 R20, P3, R182, R166, R20 ;  /* 0x000000a6b6147225 */ /* 0x000fc80007860014 */
[----:B------:R-:W-:-:S04]  /*65c50*/  IMAD.WIDE.U32 R150, R166, R211, RZ ;  /* 0x000000d3a6967225 */ /* 0x000fc800078e00ff */
[----:B------:R-:W-:-:S04]  /*65c60*/  IMAD.WIDE.U32 R12, R200, R208, RZ ;  /* 0x000000d0c80c7225 */ /* 0x000fc800078e00ff */
[----:B------:R-:W-:Y:S02]  /*65c70*/  IMAD.MOV.U32 R10, RZ, RZ, R7 ;  /* 0x000000ffff0a7224 */ /* 0x000fe400078e0007 */
[----:B------:R-:W-:Y:S02]  /*65c80*/  IMAD.X R15, RZ, RZ, RZ, P2 ;  /* 0x000000ffff0f7224 */ /* 0x000fe400010e06ff */
[----:B------:R-:W-:-:S04]  /*65c90*/  IMAD.WIDE.U32 R16, P2, R183, R166, R16 ;  /* 0x000000a6b7107225 */ /* 0x000fc80007840010 */
[----:B------:R-:W-:Y:S01]  /*65ca0*/  IMAD.WIDE.U32 R24, R166, R213, RZ ;  /* 0x000000d5a6187225 */ /* 0x000fe200078e00ff */
[----:B------:R-:W-:-:S03]  /*65cb0*/  MOV R154, R17 ;  /* 0x00000011009a7202 */ /* 0x000fc60000000f00 */
[----:B------:R-:W-:-:S04]  /*65cc0*/  IMAD.WIDE.U32 R6, R200, R209, RZ ;  /* 0x000000d1c8067225 */ /* 0x000fc800078e00ff */
[----:B------:R-:W-:Y:S01]  /*65cd0*/  IMAD.X R141, RZ, RZ, RZ, P3 ;  /* 0x000000ffff8d7224 */ /* 0x000fe200018e06ff */
[----:B------:R-:W-:Y:S01]  /*65ce0*/  IADD3 R151, P3, PT, R151, R20, RZ ;  /* 0x0000001497977210 */ /* 0x000fe20007f7e0ff */
[----:B------:R-:W-:Y:S02]  /*65cf0*/  IMAD.MOV.U32 R140, RZ, RZ, R21 ;  /* 0x000000ffff8c7224 */ /* 0x000fe400078e0015 */
[----:B------:R-:W-:-:S04]  /*65d00*/  IMAD.WIDE.U32.X R10, R168, R200, R10, P5 ;  /* 0x000000c8a80a7225 */ /* 0x000fc800028e040a */
[----:B------:R-:W-:-:S04]  /*65d10*/  IMAD.WIDE.U32 R20, P5, R212, R166, R12 ;  /* 0x000000a6d4147225 */ /* 0x000fc800078a000c */
[----:B------:R-:W-:Y:S01]  /*65d20*/  IMAD.X R155, RZ, RZ, RZ, P2 ;  /* 0x000000ffff9b7224 */ /* 0x000fe200010e06ff */
[----:B------:R-:W-:Y:S01]  /*65d30*/  IADD3 R85, P2, PT, R25, R16, RZ ;  /* 0x0000001019557210 */ /* 0x000fe20007f5e0ff */
[----:B------:R-:W-:Y:S01]  /*65d40*/  IMAD.WIDE.U32.X R12, R184, R200, R14, P1 ;  /* 0x000000c8b80c7225 */ /* 0x000fe200008e040e */
[----:B------:R-:W-:-:S03]  /*65d50*/  IADD3 RZ, P1, PT, RZ, R122, RZ ;  /* 0x0000007affff7210 */ /* 0x000fc60007f3e0ff */
[----:B------:R-:W-:Y:S01]  /*65d60*/  IMAD.WIDE.U32 R138, R166, R209, RZ ;  /* 0x000000d1a68a7225 */ /* 0x000fe200078e00ff */
[----:B------:R-:W-:-:S03]  /*65d70*/  IADD3.X RZ, P1, PT, RZ, R160, RZ, P1, !PT ;  /* 0x000000a0ffff7210 */ /* 0x000fc60000f3e4ff */
[----:B------:R-:W-:Y:S01]  /*65d80*/  IMAD.WIDE.U32 R16, P4, R193, R166, R6 ;  /* 0x000000a6c1107225 */ /* 0x000fe20007880006 */
[----:B------:R-:W-:-:S03]  /*65d90*/  IADD3.X R165, P1, PT, RZ, R10, RZ, P1, !PT ;  /* 0x0000000affa57210 */ /* 0x000fc60000f3e4ff */
[----:B------:R-:W-:Y:S01]  /*65da0*/  IMAD.WIDE.U32 R166, R166, R208, RZ ;  /* 0x000000d0a6a67225 */ /* 0x000fe200078e00ff */
[----:B------:R-:W-:-:S03]  /*65db0*/  IADD3.X R9, P1, PT, RZ, R11, RZ, P1, !PT ;  /* 0x0000000bff097210 */ /* 0x000fc60000f3e4ff */
[----:B------:R-:W-:Y:S01]  /*65dc0*/  IMAD.X R163, RZ, RZ, RZ, P4 ;  /* 0x000000ffffa37224 */ /* 0x000fe200020e06ff */
[----:B------:R-:W-:Y:S01]  /*65dd0*/  IADD3 R156, P4, PT, R139, R16, RZ ;  /* 0x000000108b9c7210 */ /* 0x000fe20007f9e0ff */
[----:B------:R-:W-:Y:S01]  /*65de0*/  IMAD.X R15, RZ, RZ, RZ, P5 ;  /* 0x000000ffff0f7224 */ /* 0x000fe200028e06ff */
[----:B------:R-:W-:Y:S01]  /*65df0*/  IADD3 R203, P5, PT, R167, R20, RZ ;  /* 0x00000014a7cb7210 */ /* 0x000fe20007fbe0ff */
[----:B------:R-:W-:Y:S01]  /*65e00*/  IMAD.MOV.U32 R162, RZ, RZ, R17 ;  /* 0x000000ffffa27224 */ /* 0x000fe200078e0011 */
[----:B------:R-:W-:Y:S01]  /*65e10*/  IADD3.X R164, P1, PT, R165, R164, RZ, P1, !PT ;  /* 0x000000a4a5a47210 */ /* 0x000fe20000f3e4ff */
[----:B------:R-:W-:-:S03]  /*65e20*/  IMAD.WIDE.U32 R136, R8, R210, RZ ;  /* 0x000000d208887225 */ /* 0x000fc600078e00ff */
[----:B------:R-:W-:Y:S01]  /*65e30*/  IADD3.X R165, P1, PT, R9, R22, RZ, P1, !PT ;  /* 0x0000001609a57210 */ /* 0x000fe20000f3e4ff */
[----:B------:R-:W-:Y:S02]  /*65e40*/  IMAD.MOV.U32 R14, RZ, RZ, R21 ;  /* 0x000000ffff0e7224 */ /* 0x000fe400078e0015 */
[----:B------:R-:W-:Y:S01]  /*65e50*/  IMAD.WIDE.U32.X R154, R183, R200, R154, P2 ;  /* 0x000000c8b79a7225 */ /* 0x000fe200010e049a */
[----:B------:R-:W-:-:S03]  /*65e60*/  IADD3.X R199, P1, PT, RZ, R12, RZ, P1, !PT ;  /* 0x0000000cffc77210 */ /* 0x000fc60000f3e4ff */
[----:B------:R-:W-:Y:S01]  /*65e70*/  IMAD.WIDE.U32.X R140, R182, R200, R140, P3 ;  /* 0x000000c8b68c7225 */ /* 0x000fe200018e048c */
[----:B------:R-:W-:-:S03]  /*65e80*/  IADD3.X R114, P1, PT, RZ, R13, RZ, P1, !PT ;  /* 0x0000000dff727210 */ /* 0x000fc60000f3e4ff */
[----:B------:R-:W-:Y:S01]  /*65e90*/  IMAD.WIDE.U32.X R162, R193, R200, R162, P4 ;  /* 0x000000c8c1a27225 */ /* 0x000fe200020e04a2 */
[----:B------:R-:W-:-:S03]  /*65ea0*/  IADD3.X R199, P1, PT, R199, R24, RZ, P1, !PT ;  /* 0x00000018c7c77210 */ /* 0x000fc60000f3e4ff */
[----:B------:R-:W-:-:S04]  /*65eb0*/  IMAD.WIDE.U32.X R200, R212, R200, R14, P5 ;  /* 0x000000c8d4c87225 */ /* 0x000fc800028e040e */
[----:B------:R-:W-:-:S04]  /*65ec0*/  IMAD.WIDE.U32 R10, R77, R210, RZ ;  /* 0x000000d24d0a7225 */ /* 0x000fc800078e00ff */
[----:B------:R-:W-:-:S04]  /*65ed0*/  IMAD.WIDE.U32 R152, R8, R213, RZ ;  /* 0x000000d508987225 */ /* 0x000fc800078e00ff */
[----:B------:R-:W-:-:S04]  /*65ee0*/  IMAD.WIDE.U32 R136, P5, R168, R77, R136 ;  /* 0x0000004da8887225 */ /* 0x000fc800078a0088 */
[----:B------:R-:W-:Y:S01]  /*65ef0*/  IMAD.X R83, RZ, RZ, RZ, P5 ;  /* 0x000000ffff537224 */ /* 0x000fe200028e06ff */
[----:B------:R-:W-:Y:S01]  /*65f00*/  IADD3 R17, P5, PT, R136, R11, RZ ;  /* 0x0000000b88117210 */ /* 0x000fe20007fbe0ff */
[----:B------:R-:W-:Y:S01]  /*65f10*/  IMAD.WIDE.U32 R142, R77, R213, RZ ;  /* 0x000000d54d8e7225 */ /* 0x000fe200078e00ff */
[----:B------:R-:W-:-:S03]  /*65f20*/  MOV R82, R137 ;  /* 0x0000008900527202 */ /* 0x000fc60000000f00 */
[----:B------:R-:W-:-:S04]  /*65f30*/  IMAD.WIDE.U32 R152, P4, R183, R77, R152 ;  /* 0x0000004db7987225 */ /* 0x000fc80007880098 */
[----:B------:R-:W-:Y:S01]  /*65f40*/  IMAD.WIDE.U32.X R82, R168, R8, R82, P5 ;  /* 0x00000008a8527225 */ /* 0x000fe200028e0452 */
[----:B------:R-:W-:-:S03]  /*65f50*/  IADD3 R143, P5, PT, R152, R143, RZ ;  /* 0x0000008f988f7210 */ /* 0x000fc60007fbe0ff */
[----:B------:R-:W-:-:S04]  /*65f60*/  IMAD.WIDE.U32 R132, R8, R207, RZ ;  /* 0x000000cf08847225 */ /* 0x000fc800078e00ff */
[----:B------:R-:W-:-:S04]  /*65f70*/  IMAD.WIDE.U32 R196, R8, R211, RZ ;  /* 0x000000d308c47225 */ /* 0x000fc800078e00ff */
[----:B------:R-:W-:-:S04]  /*65f80*/  IMAD.WIDE.U32 R188, R8, R209, RZ ;  /* 0x000000d108bc7225 */ /* 0x000fc800078e00ff */
[----:B------:R-:W-:Y:S02]  /*65f90*/  IMAD.X R149, RZ, RZ, RZ, P4 ;  /* 0x000000ffff957224 */ /* 0x000fe400020e06ff */
[----:B------:R-:W-:Y:S02]  /*65fa0*/  IMAD.MOV.U32 R148, RZ, RZ, R153 ;  /* 0x000000ffff947224 */ /* 0x000fe400078e0099 */
[----:B------:R-:W-:-:S04]  /*65fb0*/  IMAD.WIDE.U32 R178, R8, R208, RZ ;  /* 0x000000d008b27225 */ /* 0x000fc800078e00ff */
[----:B------:R-:W-:-:S04]  /*65fc0*/  IMAD.WIDE.U32.X R148, R183, R8, R148, P5 ;  /* 0x00000008b7947225 */ /* 0x000fc800028e0494 */
[----:B------:R-:W-:-:S04]  /*65fd0*/  IMAD.WIDE.U32 R126, R77, R207, RZ ;  /* 0x000000cf4d7e7225 */ /* 0x000fc800078e00ff */
[----:B------:R-:W-:-:S04]  /*65fe0*/  IMAD.WIDE.U32 R132, P3, R184, R77, R132 ;  /* 0x0000004db8847225 */ /* 0x000fc80007860084 */
[----:B------:R-:W-:-:S04]  /*65ff0*/  IMAD.WIDE.U32 R196, P4, R182, R77, R196 ;  /* 0x0000004db6c47225 */ /* 0x000fc800078800c4 */
[----:B------:R-:W-:-:S04]  /*66000*/  IMAD.WIDE.U32 R188, P5, R193, R77, R188 ;  /* 0x0000004dc1bc7225 */ /* 0x000fc800078a00bc */
[----:B------:R-:W-:-:S04]  /*66010*/  IMAD.WIDE.U32 R158, R77, R211, RZ ;  /* 0x000000d34d9e7225 */ /* 0x000fc800078e00ff */
[----:B------:R-:W-:Y:S01]  /*66020*/  IMAD.X R129, RZ, RZ, RZ, P3 ;  /* 0x000000ffff817224 */ /* 0x000fe200018e06ff */
[----:B------:R-:W-:Y:S01]  /*66030*/  IADD3 R139, P3, PT, R132, R127, RZ ;  /* 0x0000007f848b7210 */ /* 0x000fe20007f7e0ff */
[----:B------:R-:W-:Y:S02]  /*66040*/  IMAD.X R191, RZ, RZ, RZ, P4 ;  /* 0x000000ffffbf7224 */ /* 0x000fe400020e06ff */
[----:B------:R-:W-:Y:S01]  /*66050*/  IMAD.X R181, RZ, RZ, RZ, P5 ;  /* 0x000000ffffb57224 */ /* 0x000fe200028e06ff */
[----:B------:R-:W-:Y:S01]  /*66060*/  IADD3 R167, P5, PT, R196, R159, RZ ;  /* 0x0000009fc4a77210 */ /* 0x000fe20007fbe0ff */
[----:B------:R-:W-:-:S04]  /*66070*/  IMAD.WIDE.U32 R178, P4, R212, R77, R178 ;  /* 0x0000004dd4b27225 */ /* 0x000fc800078800b2 */
[----:B------:R-:W-:-:S04]  /*66080*/  IMAD.WIDE.U32 R186, R77, R209, RZ ;  /* 0x000000d14dba7225 */ /* 0x000fc800078e00ff */
[----:B------:R-:W-:Y:S02]  /*66090*/  IMAD.MOV.U32 R128, RZ, RZ, R133 ;  /* 0x000000ffff807224 */ /* 0x000fe400078e0085 */
[----:B------:R-:W-:-:S04]  /*660a0*/  IMAD.WIDE.U32 R176, R77, R208, RZ ;  /* 0x000000d04db07225 */ /* 0x000fc800078e00ff */
[----:B------:R-:W-:Y:S02]  /*660b0*/  IMAD.MOV.U32 R190, RZ, RZ, R197 ;  /* 0x000000ffffbe7224 */ /* 0x000fe400078e00c5 */
[----:B------:R-:W-:Y:S01]  /*660c0*/  IMAD.X R11, RZ, RZ, RZ, P4 ;  /* 0x000000ffff0b7224 */ /* 0x000fe200020e06ff */
[----:B------:R-:W-:Y:S01]  /*660d0*/  IADD3 R187, P4, PT, R188, R187, RZ ;  /* 0x000000bbbcbb7210 */ /* 0x000fe20007f9e0ff */
[----:B------:R-:W-:Y:S01]  /*660e0*/  IMAD.WIDE.U32.X R128, R184, R8, R128, P3 ;  /* 0x00000008b8807225 */ /* 0x000fe200018e0480 */
[----:B------:R-:W-:-:S03]  /*660f0*/  IADD3 RZ, P3, PT, R164, R10, RZ ;  /* 0x0000000aa4ff7210 */ /* 0x000fc60007f7e0ff */
[----:B------:R-:W-:Y:S01]  /*66100*/  IMAD.WIDE.U32.X R190, R182, R8, R190, P5 ;  /* 0x00000008b6be7225 */ /* 0x000fe200028e04be */
[----:B------:R-:W-:Y:S02]  /*66110*/  IADD3 R177, P5, PT, R178, R177, RZ ;  /* 0x000000b1b2b17210 */ /* 0x000fe40007fbe0ff */
[----:B------:R-:W-:Y:S01]  /*66120*/  IADD3.X RZ, P3, PT, R165, R17, RZ, P3, !PT ;  /* 0x00000011a5ff7210 */ /* 0x000fe20001f7e4ff */
[----:B------:R-:W-:-:S03]  /*66130*/  IMAD.WIDE.U32 R14, R84, R210, RZ ;  /* 0x000000d2540e7225 */ /* 0x000fc600078e00ff */
[----:B------:R-:W-:Y:S01]  /*66140*/  IADD3.X R198, P3, PT, RZ, R82, RZ, P3, !PT ;  /* 0x00000052ffc67210 */ /* 0x000fe20001f7e4ff */
[----:B------:R-:W-:Y:S02]  /*66150*/  IMAD.MOV.U32 R180, RZ, RZ, R189 ;  /* 0x000000ffffb47224 */ /* 0x000fe400078e00bd */
[----:B------:R-:W-:Y:S02]  /*66160*/  IMAD.MOV.U32 R10, RZ, RZ, R179 ;  /* 0x000000ffff0a7224 */ /* 0x000fe400078e00b3 */
[----:B------:R-:W-:-:S04]  /*66170*/  IMAD.WIDE.U32.X R180, R193, R8, R180, P4 ;  /* 0x00000008c1b47225 */ /* 0x000fc800020e04b4 */
[----:B------:R-:W-:-:S04]  /*66180*/  IMAD.WIDE.U32.X R8, R212, R8, R10, P5 ;  /* 0x00000008d4087225 */ /* 0x000fc800028e040a */
[----:B------:R-:W-:-:S04]  /*66190*/  IMAD.WIDE.U32 R10, P4, R168, R169, R14 ;  /* 0x000000a9a80a7225 */ /* 0x000fc8000788000e */
[----:B------:R-:W-:Y:S01]  /*661a0*/  IMAD.WIDE.U32 R14, R84, R207, RZ ;  /* 0x000000cf540e7225 */ /* 0x000fe200078e00ff */
[----:B------:R-:W-:-:S03]  /*661b0*/  IADD3.X R145, PT, PT, RZ, RZ, RZ, P4, !PT ;  /* 0x000000ffff917210 */ /* 0x000fc600027fe4ff */
[----:B------:R-:W-:-:S04]  /*661c0*/  IMAD.WIDE.U32 R130, R169, R210, RZ ;  /* 0x000000d2a9827225 */ /* 0x000fc800078e00ff */
[----:B------:R-:W-:Y:S01]  /*661d0*/  IMAD.WIDE.U32 R20, R84, R213, RZ ;  /* 0x000000d554147225 */ /* 0x000fe200078e00ff */
[----:B------:R-:W-:-:S03]  /*661e0*/  IADD3 R133, P5, PT, R10, R131, RZ ;  /* 0x000000830a857210 */ /* 0x000fc60007fbe0ff */
        /* <DEDUP_REMOVED lines=15> */
[----:B------:R-:W-:-:S04]  /*662e0*/  IMAD.WIDE.U32 R24, P5, R182, R169, R26 ;  /* 0x000000a9b6187225 */ /* 0x000fc800078a001a */
[----:B------:R-:W-:Y:S01]  /*662f0*/  IMAD.WIDE.U32.X R26, R183, R84, R30, P4 ;  /* 0x00000054b71a7225 */ /* 0x000fe200020e041e */
[----:B------:R-:W-:-:S03]  /*66300*/  MOV R38, R25 ;  /* 0x0000001900267202 */ /* 0x000fc60000000f00 */
[----:B------:R-:W-:-:S04]  /*66310*/  IMAD.WIDE.U32 R34, R84, R208, RZ ;  /* 0x000000d054227225 */ /* 0x000fc800078e00ff */
[----:B------:R-:W-:-:S04]  /*66320*/  IMAD.WIDE.U32 R28, P4, R193, R169, R28 ;  /* 0x000000a9c11c7225 */ /* 0x000fc8000788001c */
[----:B------:R-:W-:-:S04]  /*66330*/  IMAD.WIDE.U32 R30, R169, R211, RZ ;  /* 0x000000d3a91e7225 */ /* 0x000fc800078e00ff */
[----:B------:R-:W-:Y:S01]  /*66340*/  IMAD.X R41, RZ, RZ, RZ, P4 ;  /* 0x000000ffff297224 */ /* 0x000fe200020e06ff */
[----:B------:R-:W-:Y:S01]  /*66350*/  IADD3 R15, P4, PT, R24, R31, RZ ;  /* 0x0000001f180f7210 */ /* 0x000fe20007f9e0ff */
[----:B------:R-:W-:Y:S02]  /*66360*/  IMAD.X R39, RZ, RZ, RZ, P5 ;  /* 0x000000ffff277224 */ /* 0x000fe400028e06ff */
        /* <DEDUP_REMOVED lines=8> */
[----:B------:R-:W-:Y:S02]  /*663f0*/  IMAD.MOV.U32 R78, RZ, RZ, R35 ;  /* 0x000000ffff4e7224 */ /* 0x000fe400078e0023 */
[----:B------:R-:W-:Y:S02]  /*66400*/  IMAD.MOV.U32 R40, RZ, RZ, R29 ;  /* 0x000000ffff287224 */ /* 0x000fe400078e001d */
[-C--:B------:R-:W-:Y:S01]  /*66410*/  IMAD.WIDE.U32.X R78, R212, R84.reuse, R78, P4 ;  /* 0x00000054d44e7225 */ /* 0x080fe200020e044e */
[----:B------:R-:W-:Y:S02]  /*66420*/  IADD3.X R21, P4, PT, RZ, R83, RZ, P3, !PT ;  /* 0x00000053ff157210 */ /* 0x000fe40001f9e4ff */
[----:B------:R-:W-:Y:S01]  /*66430*/  IADD3.X R114, P3, PT, R114, R85, RZ, P1, !PT ;  /* 0x0000005572727210 */ /* 0x000fe20000f7e4ff */
[----:B------:R-:W-:Y:S01]  /*66440*/  IMAD.WIDE.U32.X R40, R193, R84, R40, P5 ;  /* 0x00000054c1287225 */ /* 0x000fe200028e0428 */
[----:B------:R-:W-:Y:S02]  /*66450*/  IADD3.X R198, P1, PT, R198, R199, RZ, P4, !PT ;  /* 0x000000c7c6c67210 */ /* 0x000fe4000273e4ff */
[----:B------:R-:W-:Y:S01]  /*66460*/  IADD3.X R29, P3, PT, RZ, R154, RZ, P3, !PT ;  /* 0x0000009aff1d7210 */ /* 0x000fe20001f7e4ff */
[----:B------:R-:W-:Y:S01]  /*66470*/  IMAD.WIDE.U32 R86, R157, R207, RZ ;  /* 0x000000cf9d567225 */ /* 0x000fe200078e00ff */
[----:B------:R-:W-:-:S02]  /*66480*/  IADD3.X R199, P1, PT, R21, R114, RZ, P1, !PT ;  /* 0x0000007215c77210 */ /* 0x000fc40000f3e4ff */
[----:B------:R-:W-:Y:S01]  /*66490*/  IADD3.X R154, P3, PT, RZ, R155, RZ, P3, !PT ;  /* 0x0000009bff9a7210 */ /* 0x000fe20001f7e4ff */
        /* <DEDUP_REMOVED lines=8> */
[----:B------:R-:W-:Y:S02]  /*66520*/  IMAD.MOV.U32 R88, RZ, RZ, R81 ;  /* 0x000000ffff587224 */ /* 0x000fe400078e0051 */
[----:B------:R-:W-:-:S04]  /*66530*/  IMAD.WIDE.U32 R6, R122, -0x1, RZ ;  /* 0xffffffff7a067825 */ /* 0x000fc800078e00ff */
[----:B------:R-:W-:Y:S02]  /*66540*/  IMAD.X R97, RZ, RZ, RZ, P4 ;  /* 0x000000ffff617224 */ /* 0x000fe400020e06ff */
[----:B------:R-:W-:Y:S01]  /*66550*/  IMAD.WIDE.U32.X R88, R168, R157, R88, P5 ;  /* 0x0000009da8587225 */ /* 0x000fe200028e0458 */
[----:B------:R-:W-:-:S03]  /*66560*/  IADD3 R35, P5, PT, R86, R85, RZ ;  /* 0x0000005556237210 */ /* 0x000fc60007fbe0ff */
[----:B------:R-:W-:-:S04]  /*66570*/  IMAD.WIDE.U32 R110, R157, R211, RZ ;  /* 0x000000d39d6e7225 */ /* 0x000fc800078e00ff */
[----:B------:R-:W-:-:S04]  /*66580*/  IMAD.WIDE.U32 R90, R185, R213, RZ ;  /* 0x000000d5b95a7225 */ /* 0x000fc800078e00ff */
[----:B------:R-:W-:-:S04]  /*66590*/  IMAD.WIDE.U32 R92, P4, R183, R185, R92 ;  /* 0x000000b9b75c7225 */ /* 0x000fc8000788005c */
[----:B------:R-:W-:Y:S01]  /*665a0*/  IMAD.MOV.U32 R96, RZ, RZ, R87 ;  /* 0x000000ffff607224 */ /* 0x000fe200078e0057 */
[----:B------:R-:W-:Y:S01]  /*665b0*/  MOV R112, R93 ;  /* 0x0000005d00707202 */ /* 0x000fe20000000f00 */
[----:B------:R-:W-:-:S04]  /*665c0*/  IMAD.WIDE.U32 R146, R6, 0x1, RZ ;  /* 0x0000000106927825 */ /* 0x000fc800078e00ff */
[----:B------:R-:W-:Y:S01]  /*665d0*/  IMAD.X R113, RZ, RZ, RZ, P4 ;  /* 0x000000ffff717224 */ /* 0x000fe200020e06ff */
[----:B------:R-:W-:Y:S01]  /*665e0*/  IADD3 R85, P4, PT, R92, R91, RZ ;  /* 0x0000005b5c557210 */ /* 0x000fe20007f9e0ff */
[----:B------:R-:W-:Y:S01]  /*665f0*/  IMAD.WIDE.U32.X R96, R184, R157, R96, P5 ;  /* 0x0000009db8607225 */ /* 0x000fe200028e0460 */
[----:B------:R-:W-:-:S03]  /*66600*/  IADD3 RZ, P2, PT, R122, R146, RZ ;  /* 0x000000927aff7210 */ /* 0x000fc60007f5e0ff */
[----:B------:R-:W-:-:S04]  /*66610*/  IMAD.WIDE.U32 R116, R157, R209, RZ ;  /* 0x000000d19d747225 */ /* 0x000fc800078e00ff */
[----:B------:R-:W-:-:S04]  /*66620*/  IMAD.WIDE.U32 R94, R185, R211, RZ ;  /* 0x000000d3b95e7225 */ /* 0x000fc800078e00ff */
[----:B------:R-:W-:-:S04]  /*66630*/  IMAD.WIDE.U32 R110, P5, R182, R185, R110 ;  /* 0x000000b9b66e7225 */ /* 0x000fc800078a006e */
[----:B------:R-:W-:Y:S02]  /*66640*/  IMAD R122, R122, -0x7af74001, -R160 ;  /* 0x8508bfff7a7a7824 */ /* 0x000fe400078e0aa0 */
[----:B------:R-:W-:Y:S02]  /*66650*/  IMAD.X R119, RZ, RZ, RZ, P5 ;  /* 0x000000ffff777224 */ /* 0x000fe400028e06ff */
[----:B------:R-:W-:Y:S01]  /*66660*/  IMAD.WIDE.U32.X R112, R183, R157, R112, P4 ;  /* 0x0000009db7707225 */ /* 0x000fe200020e0470 */
[----:B------:R-:W-:-:S03]  /*66670*/  IADD3 R13, P4, PT, R110, R95, RZ ;  /* 0x0000005f6e0d7210 */ /* 0x000fc60007f9e0ff */
[----:B------:R-:W-:-:S04]  /*66680*/  IMAD.WIDE.U32 R120, R157, R208, RZ ;  /* 0x000000d09d787225 */ /* 0x000fc800078e00ff */
[----:B------:R-:W-:-:S04]  /*66690*/  IMAD.WIDE.U32 R114, R185, R209, RZ ;  /* 0x000000d1b9727225 */ /* 0x000fc800078e00ff */
[----:B------:R-:W-:-:S04]  /*666a0*/  IMAD.WIDE.U32 R116, P5, R193, R185, R116 ;  /* 0x000000b9c1747225 */ /* 0x000fc800078a0074 */
[----:B------:R-:W-:Y:S02]  /*666b0*/  IMAD.MOV.U32 R118, RZ, RZ, R111 ;  /* 0x000000ffff767224 */ /* 0x000fe400078e006f */
[----:B------:R-:W-:Y:S01]  /*666c0*/  IMAD.IADD R93, R7, 0x1, R122 ;  /* 0x00000001075d7824 */ /* 0x000fe200078e027a */
[----:B------:R-:W-:Y:S01]  /*666d0*/  IADD3.X R7, P1, PT, RZ, RZ, RZ, P1, !PT ;  /* 0x000000ffff077210 */ /* 0x000fe20000f3e4ff */
[----:B------:R-:W-:Y:S01]  /*666e0*/  IMAD.X R125, RZ, RZ, RZ, P5 ;  /* 0x000000ffff7d7224 */ /* 0x000fe200028e06ff */
[----:B------:R-:W-:Y:S01]  /*666f0*/  IADD3 R81, P5, PT, R116, R115, RZ ;  /* 0x0000007374517210 */ /* 0x000fe20007fbe0ff */
[----:B------:R-:W-:-:S04]  /*66700*/  IMAD.WIDE.U32.X R118, R182, R157, R118, P4 ;  /* 0x0000009db6767225 */ /* 0x000fc800020e0476 */
[----:B------:R-:W-:-:S04]  /*66710*/  IMAD.WIDE.U32 R120, P4, R212, R185, R120 ;  /* 0x000000b9d4787225 */ /* 0x000fc80007880078 */
[----:B------:R-:W-:-:S04]  /*66720*/  IMAD.WIDE.U32 R122, R185, R208, RZ ;  /* 0x000000d0b97a7225 */ /* 0x000fc800078e00ff */
[----:B------:R-:W-:-:S04]  /*66730*/  IMAD.WIDE.U32 R134, R93, 0x1, RZ ;  /* 0x000000015d867825 */ /* 0x000fc800078e00ff */
[----:B------:R-:W-:Y:S02]  /*66740*/  IMAD.MOV.U32 R124, RZ, RZ, R117 ;  /* 0x000000ffff7c7224 */ /* 0x000fe400078e0075 */
[----:B------:R-:W-:Y:S01]  /*66750*/  IMAD.X R21, RZ, RZ, RZ, P1 ;  /* 0x000000ffff157224 */ /* 0x000fe200008e06ff */
[----:B------:R-:W-:Y:S01]  /*66760*/  IADD3 RZ, P1, PT, R198, R126, RZ ;  /* 0x0000007ec6ff7210 */ /* 0x000fe20007f3e0ff */
[----:B------:R-:W-:Y:S01]  /*66770*/  IMAD.WIDE.U32.X R124, R193, R157, R124, P5 ;  /* 0x0000009dc17c7225 */ /* 0x000fe200028e047c */
[----:B------:R-:W-:Y:S02]  /*66780*/  IADD3 R91, P5, PT, R120, R123, RZ ;  /* 0x0000007b785b7210 */ /* 0x000fe40007fbe0ff */
[----:B------:R-:W-:Y:S01]  /*66790*/  IADD3.X RZ, P1, PT, R199, R139, RZ, P1, !PT ;  /* 0x0000008bc7ff7210 */ /* 0x000fe20000f3e4ff */
[----:B------:R-:W-:Y:S02]  /*667a0*/  IMAD.X R127, RZ, RZ, RZ, P4 ;  /* 0x000000ffff7f7224 */ /* 0x000fe400020e06ff */
[----:B------:R-:W-:Y:S01]  /*667b0*/  IMAD.WIDE.U32 R134, P4, R6, -0x7af74000, R134 ;  /* 0x8508c00006867825 */ /* 0x000fe20007880086 */
[----:B------:R-:W-:-:S03]  /*667c0*/  IADD3.X R7, P1, PT, R7, R128, RZ, P1, !PT ;  /* 0x0000008007077210 */ /* 0x000fc60000f3e4ff */
[----:B------:R-:W-:Y:S01]  /*667d0*/  IMAD.MOV.U32 R126, RZ, RZ, R121 ;  /* 0x000000ffff7e7224 */ /* 0x000fe200078e0079 */
[----:B------:R-:W-:Y:S01]  /*667e0*/  MOV R146, R135 ;  /* 0x0000008700927202 */ /* 0x000fe20000000f00 */
[----:B------:R-:W-:Y:S01]  /*667f0*/  IMAD.WIDE.U32 R198, R207, R77, R198 ;  /* 0x0000004dcfc67225 */ /* 0x000fe200078e00c6 */
[----:B------:R-:W-:-:S03]  /*66800*/  IADD3.X R21, P1, PT, R21, R129, RZ, P1, !PT ;  /* 0x0000008115157210 */ /* 0x000fc60000f3e4ff */
[----:B------:R-:W-:Y:S01]  /*66810*/  IMAD.WIDE.U32.X R126, R212, R157, R126, P5 ;  /* 0x0000009dd47e7225 */ /* 0x000fe200028e047e */
[----:B------:R-:W-:-:S03]  /*66820*/  IADD3 R31, P5, PT, R147, R134, RZ ;  /* 0x00000086931f7210 */ /* 0x000fc60007fbe0ff */
[----:B------:R-:W-:Y:S01]  /*66830*/  IMAD.X R147, RZ, RZ, RZ, P4 ;  /* 0x000000ffff937224 */ /* 0x000fe200020e06ff */
[----:B------:R-:W-:Y:S01]  /*66840*/  IADD3.X RZ, P2, PT, R160, R31, RZ, P2, !PT ;  /* 0x0000001fa0ff7210 */ /* 0x000fe2000175e4ff */
[----:B------:R-:W-:-:S04]  /*66850*/  IMAD.WIDE.U32 R128, R172, R210, RZ ;  /* 0x000000d2ac807225 */ /* 0x000fc800078e00ff */
[----:B------:R-:W-:Y:S01]  /*66860*/  IMAD.WIDE.U32.X R134, R93, -0x7af74000, R146, P5 ;  /* 0x8508c0005d867825 */ /* 0x000fe200028e0492 */
[----:B------:R-:W-:-:S03]  /*66870*/  IADD3.X R146, P4, PT, R154, R151, RZ, P3, !PT ;  /* 0x000000979a927210 */ /* 0x000fc60001f9e4ff */
[----:B------:R-:W-:Y:S01]  /*66880*/  IMAD.IADD R199, R199, 0x1, R132 ;  /* 0x00000001c7c77824 */ /* 0x000fe200078e0284 */
[----:B------:R-:W-:Y:S01]  /*66890*/  IADD3.X R115, P3, PT, RZ, R134, RZ, P2, !PT ;  /* 0x00000086ff737210 */ /* 0x000fe2000177e4ff */
[----:B------:R-:W-:Y:S01]  /*668a0*/  IMAD.WIDE.U32 R128, P5, R168, R192, R128 ;  /* 0x000000c0a8807225 */ /* 0x000fe200078a0080 */
[----:B------:R-:W-:Y:S02]  /*668b0*/  IADD3.X R150, P2, PT, R7, R150, RZ, P1, !PT ;  /* 0x0000009607967210 */ /* 0x000fe40000f5e4ff */
[----:B------:R-:W-:Y:S01]  /*668c0*/  IADD3.X R7, P3, PT, RZ, R135, RZ, P3, !PT ;  /* 0x00000087ff077210 */ /* 0x000fe20001f7e4ff */
[----:B------:R-:W-:Y:S01]  /*668d0*/  IMAD.WIDE.U32 R134, R172, R207, RZ ;  /* 0x000000cfac867225 */ /* 0x000fe200078e00ff */
[----:B------:R-:W-:Y:S02]  /*668e0*/  IADD3.X R151, P2, PT, R21, R146, RZ, P2, !PT ;  /* 0x0000009215977210 */ /* 0x000fe4000175e4ff */
[----:B------:R-:W-:Y:S01]  /*668f0*/  IADD3 RZ, P1, PT, R198, R130, RZ ;  /* 0x00000082c6ff7210 */ /* 0x000fe20007f3e0ff */
[----:B------:R-:W-:Y:S01]  /*66900*/  IMAD.WIDE.U32 R130, R192, R210, RZ ;  /* 0x000000d2c0827225 */ /* 0x000fe200078e00ff */
[----:B------:R-:W-:-:S02]  /*66910*/  IADD3.X R195, P2, PT, RZ, RZ, RZ, P2, !PT ;  /* 0x000000ffffc37210 */ /* 0x000fc4000175e4ff */
[----:B------:R-:W-:Y:S01]  /*66920*/  IADD3.X R21, P4, PT, RZ, R140, RZ, P4, !PT ;  /* 0x0000008cff157210 */ /* 0x000fe2000279e4ff */
[----:B------:R-:W-:Y:S01]  /*66930*/  IMAD.WIDE.U32 R164, R210, R77, R164 ;  /* 0x0000004dd2a47225 */ /* 0x000fe200078e00a4 */
[----:B------:R-:W-:Y:S02]  /*66940*/  IADD3.X RZ, P1, PT, R199, R133, RZ, P1, !PT ;  /* 0x00000085c7ff7210 */ /* 0x000fe40000f3e4ff */
[----:B------:R-:W-:Y:S01]  /*66950*/  IADD3.X R33, P4, PT, RZ, R141, RZ, P4, !PT ;  /* 0x0000008dff217210 */ /* 0x000fe2000279e4ff */
[----:B------:R-:W-:Y:S01]  /*66960*/  IMAD.X R137, RZ, RZ, RZ, P5 ;  /* 0x000000ffff897224 */ /* 0x000fe200028e06ff */
[----:B------:R-:W-:Y:S01]  /*66970*/  IADD3.X R37, P1, PT, RZ, R144, RZ, P1, !PT ;  /* 0x00000090ff257210 */ /* 0x000fe20000f3e4ff */
[----:B------:R-:W-:Y:S01]  /*66980*/  IMAD.X R117, RZ, RZ, RZ, P2 ;  /* 0x000000ffff757224 */ /* 0x000fe200010e06ff */
[----:B------:R-:W-:Y:S01]  /*66990*/  IADD3 R29, P2, PT, R128, R131, RZ ;  /* 0x00000083801d7210 */ /* 0x000fe20007f5e0ff */
[----:B------:R-:W-:Y:S01]  /*669a0*/  IMAD.IADD R87, R165, 0x1, R136 ;  /* 0x00000001a5577824 */ /* 0x000fe200078e0288 */
[----:B------:R-:W-:Y:S01]  /*669b0*/  IADD3.X R194, P4, PT, R21, R138, RZ, P4, !PT ;  /* 0x0000008a15c27210 */ /* 0x000fe2000279e4ff */
[----:B------:R-:W-:Y:S01]  /*669c0*/  IMAD.WIDE.U32 R132, R192, R207, RZ ;  /* 0x000000cfc0847225 */ /* 0x000fe200078e00ff */
[----:B------:R-:W-:-:S02]  /*669d0*/  IADD3.X R83, P1, PT, RZ, R145, RZ, P1, !PT ;  /* 0x00000091ff537210 */ /* 0x000fc40000f3e4ff */
[----:B------:R-:W-:Y:S01]  /*669e0*/  IADD3.X R170, P4, PT, R33, R156, RZ, P4, !PT ;  /* 0x0000009c21aa7210 */ /* 0x000fe2000279e4ff */
[----:B------:R-:W-:Y:S01]  /*669f0*/  IMAD.WIDE.U32 R134, P5, R184, R192, R134 ;  /* 0x000000c0b8867225 */ /* 0x000fe200078a0086 */
[----:B------:R-:W-:Y:S02]  /*66a00*/  IADD3.X R164, P3, PT, R115, R164, RZ, P3, !PT ;  /* 0x000000a473a47210 */ /* 0x000fe40001f7e4ff */
[----:B------:R-:W-:Y:S01]  /*66a10*/  IADD3.X R121, P4, PT, RZ, R162, RZ, P4, !PT ;  /* 0x000000a2ff797210 */ /* 0x000fe2000279e4ff */
[----:B------:R-:W-:Y:S01]  /*66a20*/  IMAD.MOV.U32 R136, RZ, RZ, R129 ;  /* 0x000000ffff887224 */ /* 0x000fe200078e0081 */
[----:B------:R-:W-:Y:S01]  /*66a30*/  IADD3.X R165, P3, PT, R7, R87, RZ, P3, !PT ;  /* 0x0000005707a57210 */ /* 0x000fe20001f7e4ff */
[----:B------:R-:W-:Y:S01]  /*66a40*/  IMAD.X R139, RZ, RZ, RZ, P5 ;  /* 0x000000ffff8b7224 */ /* 0x000fe200028e06ff */
[----:B------:R-:W-:Y:S01]  /*66a50*/  IADD3 R31, P5, PT, R134, R133, RZ ;  /* 0x00000085861f7210 */ /* 0x000fe20007fbe0ff */
[----:B------:R-:W-:Y:S01]  /*66a60*/  IMAD.WIDE.U32.X R136, R168, R172, R136, P2 ;  /* 0x000000aca8887225 */ /* 0x000fe200010e0488 */
[----:B------:R-:W-:-:S02]  /*66a70*/  IADD3 RZ, P2, PT, R150, R142, RZ ;  /* 0x0000008e96ff7210 */ /* 0x000fc40007f5e0ff */
[----:B------:R-:W-:Y:S01]  /*66a80*/  IADD3.X R111, P4, PT, RZ, R163, RZ, P4, !PT ;  /* 0x000000a3ff6f7210 */ /* 0x000fe2000279e4ff */
[----:B------:R-:W-:Y:S01]  /*66a90*/  IMAD.WIDE.U32 R140, R172, R213, RZ ;  /* 0x000000d5ac8c7225 */ /* 0x000fe200078e00ff */
[----:B------:R-:W-:Y:S02]  /*66aa0*/  IADD3.X RZ, P2, PT, R151, R143, RZ, P2, !PT ;  /* 0x0000008f97ff7210 */ /* 0x000fe4000175e4ff */
[----:B------:R-:W-:Y:S01]  /*66ab0*/  IADD3.X R7, P3, PT, RZ, RZ, RZ, P3, !PT ;  /* 0x000000ffff077210 */ /* 0x000fe20001f7e4ff */
[----:B------:R-:W-:Y:S01]  /*66ac0*/  IMAD.MOV.U32 R138, RZ, RZ, R135 ;  /* 0x000000ffff8a7224 */ /* 0x000fe200078e0087 */
[----:B------:R-:W-:Y:S01]  /*66ad0*/  IADD3.X R195, P2, PT, R195, R148, RZ, P2, !PT ;  /* 0x00000094c3c37210 */ /* 0x000fe2000175e4ff */
[----:B------:R-:W-:-:S03]  /*66ae0*/  IMAD.WIDE.U32 R142, R192, R213, RZ ;  /* 0x000000d5c08e7225 */ /* 0x000fc600078e00ff */
[----:B------:R-:W-:Y:S01]  /*66af0*/  IADD3.X R117, P2, PT, R117, R149, RZ, P2, !PT ;  /* 0x0000009575757210 */ /* 0x000fe2000175e4ff */
[----:B------:R-:W-:-:S03]  /*66b00*/  IMAD.WIDE.U32.X R138, R184, R172, R138, P5 ;  /* 0x000000acb88a7225 */ /* 0x000fc600028e048a */
[----:B------:R-:W-:Y:S01]  /*66b10*/  IADD3.X R194, P2, PT, R195, R194, RZ, P2, !PT ;  /* 0x000000c2c3c27210 */ /* 0x000fe2000175e4ff */
[----:B------:R-:W-:-:S03]  /*66b20*/  IMAD.WIDE.U32 R140, P5, R183, R192, R140 ;  /* 0x000000c0b78c7225 */ /* 0x000fc600078a008c */
[----:B------:R-:W-:Y:S01]  /*66b30*/  IADD3.X R195, P2, PT, R117, R170, RZ, P2, !PT ;  /* 0x000000aa75c37210 */ /* 0x000fe2000175e4ff */
[----:B------:R-:W-:Y:S01]  /*66b40*/  IMAD.X R145, RZ, RZ, RZ, P5 ;  /* 0x000000ffff917224 */ /* 0x000fe200028e06ff */
[----:B------:R-:W-:Y:S01]  /*66b50*/  IADD3 R21, P5, PT, R140, R143, RZ ;  /* 0x0000008f8c157210 */ /* 0x000fe20007fbe0ff */
[----:B------:R-:W-:Y:S01]  /*66b60*/  IMAD.WIDE.U32 R146, R172, R211, RZ ;  /* 0x000000d3ac927225 */ /* 0x000fe200078e00ff */
[----:B------:R-:W-:Y:S02]  /*66b70*/  MOV R144, R141 ;  /* 0x0000008d00907202 */ /* 0x000fe40000000f00 */
[----:B------:R-:W-:Y:S01]  /*66b80*/  IADD3.X R117, P4, PT, R121, R166, RZ, P4, !PT ;  /* 0x000000a679757210 */ /* 0x000fe2000279e4ff */
[----:B------:R-:W-:Y:S01]  /*66b90*/  IMAD.WIDE.U32 R150, R213, R77, R150 ;  /* 0x0000004dd5967225 */ /* 0x000fe200078e0096 */
[----:B------:R-:W-:Y:S02]  /*66ba0*/  IADD3.X R121, P2, PT, RZ, RZ, RZ, P2, !PT ;  /* 0x000000ffff797210 */ /* 0x000fe4000175e4ff */
[----:B------:R-:W-:Y:S01]  /*66bb0*/  IADD3.X R111, P4, PT, R111, R203, RZ, P4, !PT ;  /* 0x000000cb6f6f7210 */ /* 0x000fe2000279e4ff */
[----:B------:R-:W-:Y:S01]  /*66bc0*/  IMAD.WIDE.U32.X R144, R183, R172, R144, P5 ;  /* 0x000000acb7907225 */ /* 0x000fe200028e0490 */
[----:B------:R-:W-:-:S02]  /*66bd0*/  IADD3.X R150, P1, PT, R37, R150, RZ, P1, !PT ;  /* 0x0000009625967210 */ /* 0x000fc40000f3e4ff */
[----:B------:R-:W-:Y:S01]  /*66be0*/  IADD3.X R123, PT, PT, RZ, RZ, RZ, P2, !PT ;  /* 0x000000ffff7b7210 */ /* 0x000fe200017fe4ff */
[----:B------:R-:W-:-:S04]  /*66bf0*/  IMAD.WIDE.U32 R146, P5, R182, R192, R146 ;  /* 0x000000c0b6927225 */ /* 0x000fc800078a0092 */
        /* <DEDUP_REMOVED lines=14> */
[----:B------:R-:W-:Y:S01]  /*66ce0*/  IADD3 RZ, P1, PT, R194, R158, RZ ;  /* 0x0000009ec2ff7210 */ /* 0x000fe20007f3e0ff */
[----:B------:R-:W-:-:S03]  /*66cf0*/  IMAD.WIDE.U32 R160, R172, R208, RZ ;  /* 0x000000d0aca07225 */ /* 0x000fc600078e00ff */
[----:B------:R-:W-:Y:S01]  /*66d00*/  IADD3.X RZ, P1, PT, R195, R167, RZ, P1, !PT ;  /* 0x000000a7c3ff7210 */ /* 0x000fe20000f3e4ff */
[----:B------:R-:W-:Y:S02]  /*66d10*/  IMAD.MOV.U32 R158, RZ, RZ, R155 ;  /* 0x000000ffff9e7224 */ /* 0x000fe400078e009b */
[----:B------:R-:W-:-:S04]  /*66d20*/  IMAD.WIDE.U32 R162, R192, R208, RZ ;  /* 0x000000d0c0a27225 */ /* 0x000fc800078e00ff */
[----:B------:R-:W-:-:S04]  /*66d30*/  IMAD.WIDE.U32.X R158, R193, R172, R158, P5 ;  /* 0x000000acc19e7225 */ /* 0x000fc800028e049e */
[----:B------:R-:W-:-:S04]  /*66d40*/  IMAD.WIDE.U32 R160, P5, R212, R192, R160 ;  /* 0x000000c0d4a07225 */ /* 0x000fc800078a00a0 */
[----:B------:R-:W-:Y:S01]  /*66d50*/  IMAD.X R167, RZ, RZ, RZ, P5 ;  /* 0x000000ffffa77224 */ /* 0x000fe200028e06ff */
[----:B------:R-:W-:Y:S01]  /*66d60*/  IADD3 R115, P5, PT, R160, R163, RZ ;  /* 0x000000a3a0737210 */ /* 0x000fe20007fbe0ff */
[----:B------:R-:W-:-:S04]  /*66d70*/  IMAD.WIDE.U32 R170, R93, 0x30000000, RZ ;  /* 0x300000005daa7825 */ /* 0x000fc800078e00ff */
[----:B------:R-:W-:Y:S02]  /*66d80*/  IMAD.MOV.U32 R166, RZ, RZ, R161 ;  /* 0x000000ffffa67224 */ /* 0x000fe400078e00a1 */
[----:B------:R-:W-:-:S04]  /*66d90*/  IMAD.WIDE.U32 R194, R211, R77, R194 ;  /* 0x0000004dd3c27225 */ /* 0x000fc800078e00c2 */
[----:B------:R-:W-:-:S04]  /*66da0*/  IMAD.WIDE.U32.X R166, R212, R172, R166, P5 ;  /* 0x000000acd4a67225 */ /* 0x000fc800028e04a6 */
[----:B------:R-:W-:-:S04]  /*66db0*/  IMAD.WIDE.U32 R170, P5, R6, 0x170b5d44, R170 ;  /* 0x170b5d4406aa7825 */ /* 0x000fc800078a00aa */
[----:B------:R-:W-:-:S04]  /*66dc0*/  IMAD.WIDE.U32 R172, R6, 0x30000000, RZ ;  /* 0x3000000006ac7825 */ /* 0x000fc800078e00ff */
[----:B------:R-:W-:Y:S01]  /*66dd0*/  IMAD.X R175, RZ, RZ, RZ, P5 ;  /* 0x000000ffffaf7224 */ /* 0x000fe200028e06ff */
[----:B------:R-:W-:Y:S01]  /*66de0*/  IADD3 R173, P5, PT, R170, R173, RZ ;  /* 0x000000adaaad7210 */ /* 0x000fe20007fbe0ff */
[----:B------:R-:W-:Y:S01]  /*66df0*/  IMAD.MOV.U32 R174, RZ, RZ, R171 ;  /* 0x000000ffffae7224 */ /* 0x000fe200078e00ab */
[----:B------:R-:W-:Y:S01]  /*66e00*/  IADD3 RZ, P2, PT, R164, R172, RZ ;  /* 0x000000aca4ff7210 */ /* 0x000fe20007f5e0ff */
[----:B------:R-:W-:Y:S01]  /*66e10*/  IMAD.IADD R196, R195, 0x1, R196 ;  /* 0x00000001c3c47824 */ /* 0x000fe200078e02c4 */
[----:B------:R-:W-:Y:S01]  /*66e20*/  IADD3.X R172, P1, PT, R121, R190, RZ, P1, !PT ;  /* 0x000000be79ac7210 */ /* 0x000fe20000f3e4ff */
[----:B------:R-:W-:Y:S01]  /*66e30*/  IMAD.WIDE.U32.X R174, R93, 0x170b5d44, R174, P5 ;  /* 0x170b5d445dae7825 */ /* 0x000fe200028e04ae */
[----:B------:R-:W-:Y:S02]  /*66e40*/  IADD3 RZ, P5, PT, R150, R12, RZ ;  /* 0x0000000c96ff7210 */ /* 0x000fe40007fbe0ff */
[----:B------:R-:W-:Y:S01]  /*66e50*/  IADD3.X R190, P1, PT, R123, R191, RZ, P1, !PT ;  /* 0x000000bf7bbe7210 */ /* 0x000fe20000f3e4ff */
[----:B------:R-:W-:Y:S01]  /*66e60*/  IMAD.WIDE.U32 R218, R204, R208, RZ ;  /* 0x000000d0ccda7225 */ /* 0x000fe200078e00ff */
[----:B------:R-:W-:-:S02]  /*66e70*/  IADD3.X RZ, P5, PT, R151, R179, RZ, P5, !PT ;  /* 0x000000b397ff7210 */ /* 0x000fc40002fbe4ff */
[----:B------:R-:W-:Y:S01]  /*66e80*/  IADD3.X R172, P1, PT, R172, R117, RZ, P1, !PT ;  /* 0x00000075acac7210 */ /* 0x000fe20000f3e4ff */
[----:B------:R-:W-:Y:S01]  /*66e90*/  IMAD.WIDE.U32 R150, R207, R169, R150 ;  /* 0x000000a9cf967225 */ /* 0x000fe200078e0096 */
[----:B------:R-:W-:Y:S02]  /*66ea0*/  IADD3.X R95, P5, PT, R95, R22, RZ, P5, !PT ;  /* 0x000000165f5f7210 */ /* 0x000fe40002fbe4ff */
[----:B------:R-:W-:Y:S01]  /*66eb0*/  IADD3.X RZ, P2, PT, R165, R173, RZ, P2, !PT ;  /* 0x000000ada5ff7210 */ /* 0x000fe2000175e4ff */
[----:B------:R-:W-:Y:S01]  /*66ec0*/  IMAD.WIDE.U32 R164, R6, 0x30000000, R164 ;  /* 0x3000000006a47825 */ /* 0x000fe200078e00a4 */
[----:B------:R-:W-:Y:S02]  /*66ed0*/  IADD3.X R173, P1, PT, R190, R111, RZ, P1, !PT ;  /* 0x0000006fbead7210 */ /* 0x000fe40000f3e4ff */
[----:B------:R-:W-:Y:S01]  /*66ee0*/  IADD3.X R33, P5, PT, R33, R23, RZ, P5, !PT ;  /* 0x0000001721217210 */ /* 0x000fe20002fbe4ff */
[----:B------:R-:W-:Y:S01]  /*66ef0*/  IMAD.X R23, RZ, RZ, RZ, P3 ;  /* 0x000000ffff177224 */ /* 0x000fe200018e06ff */
[----:B------:R-:W-:Y:S01]  /*66f00*/  IADD3.X R87, P3, PT, RZ, RZ, RZ, P1, !PT ;  /* 0x000000ffff577210 */ /* 0x000fe20000f7e4ff */
[----:B------:R-:W-:Y:S01]  /*66f10*/  IMAD.IADD R151, R151, 0x1, R14 ;  /* 0x0000000197977824 */ /* 0x000fe200078e020e */
[----:B------:R-:W-:Y:S01]  /*66f20*/  IADD3.X R22, P5, PT, R95, R194, RZ, P5, !PT ;  /* 0x000000c25f167210 */ /* 0x000fe20002fbe4ff */
[----:B------:R-:W-:Y:S01]  /*66f30*/  IMAD.WIDE.U32 R190, R204, R213, RZ ;  /* 0x000000d5ccbe7225 */ /* 0x000fe200078e00ff */
[----:B------:R-:W-:-:S02]  /*66f40*/  IADD3.X R7, P2, PT, R7, R174, RZ, P2, !PT ;  /* 0x000000ae07077210 */ /* 0x000fc4000175e4ff */
[----:B------:R-:W-:Y:S01]  /*66f50*/  IADD3.X R171, P4, PT, RZ, R200, RZ, P4, !PT ;  /* 0x000000c8ffab7210 */ /* 0x000fe2000279e4ff */
[----:B------:R-:W-:Y:S01]  /*66f60*/  IMAD.X R95, RZ, RZ, RZ, P3 ;  /* 0x000000ffff5f7224 */ /* 0x000fe200018e06ff */
[----:B------:R-:W-:Y:S01]  /*66f70*/  IADD3 RZ, P3, PT, R172, R186, RZ ;  /* 0x000000baacff7210 */ /* 0x000fe20007f7e0ff */
[----:B------:R-:W-:Y:S01]  /*66f80*/  IMAD.WIDE.U32 R224, R210, R169, R198 ;  /* 0x000000a9d2e07225 */ /* 0x000fe200078e00c6 */
[----:B------:R-:W-:Y:S02]  /*66f90*/  IADD3.X R12, P1, PT, R23, R175, RZ, P2, !PT ;  /* 0x000000af170c7210 */ /* 0x000fe4000173e4ff */
[----:B------:R-:W-:Y:S01]  /*66fa0*/  IADD3.X RZ, P3, PT, R173, R187, RZ, P3, !PT ;  /* 0x000000bbadff7210 */ /* 0x000fe20001f7e4ff */
[----:B------:R-:W-:Y:S01]  /*66fb0*/  IMAD.X R201, RZ, RZ, R201, P4 ;  /* 0x000000ffffc97224 */ /* 0x000fe200020e06c9 */
[----:B------:R-:W-:Y:S01]  /*66fc0*/  IADD3.X R23, P2, PT, R33, R196, RZ, P5, !PT ;  /* 0x000000c421177210 */ /* 0x000fe20002f5e4ff */
[----:B------:R-:W-:Y:S01]  /*66fd0*/  IMAD.IADD R33, R165, 0x1, R170 ;  /* 0x00000001a5217824 */ /* 0x000fe200078e02aa */
[----:B------:R-:W-:Y:S01]  /*66fe0*/  IADD3.X R170, P3, PT, R87, R180, RZ, P3, !PT ;  /* 0x000000b457aa7210 */ /* 0x000fe20001f7e4ff */
[----:B------:R-:W-:Y:S01]  /*66ff0*/  IMAD.WIDE.U32 R196, R202, R207, RZ ;  /* 0x000000cfcac47225 */ /* 0x000fe200078e00ff */
[----:B------:R-:W-:-:S02]  /*67000*/  IADD3.X R217, P4, PT, RZ, RZ, RZ, P2, !PT ;  /* 0x000000ffffd97210 */ /* 0x000fc4000179e4ff */
[----:B------:R-:W-:Y:S01]  /*67010*/  IADD3.X R180, P5, PT, R95, R181, RZ, P3, !PT ;  /* 0x000000b55fb47210 */ /* 0x000fe20001fbe4ff */
[----:B------:R-:W-:Y:S01]  /*67020*/  IMAD.WIDE.U32 R172, R209, R77, R172 ;  /* 0x0000004dd1ac7225 */ /* 0x000fe200078e00ac */
[----:B------:R-:W-:Y:S02]  /*67030*/  IADD3 RZ, P2, PT, R150, R82, RZ ;  /* 0x0000005296ff7210 */ /* 0x000fe40007f5e0ff */
[----:B------:R-:W-:Y:S01]  /*67040*/  IADD3 RZ, P3, PT, R22, R16, RZ ;  /* 0x0000001016ff7210 */ /* 0x000fe20007f7e0ff */
[----:B------:R-:W-:Y:S01]  /*67050*/  IMAD.WIDE.U32 R230, R6, 0x6ca1493b, RZ ;  /* 0x6ca1493b06e67825 */ /* 0x000fe200078e00ff */
[----:B------:R-:W-:Y:S02]  /*67060*/  IADD3.X RZ, P2, PT, R151, R11, RZ, P2, !PT ;  /* 0x0000000b97ff7210 */ /* 0x000fe4000175e4ff */
[----:B------:R-:W-:Y:S01]  /*67070*/  IADD3.X RZ, P3, PT, R23, R189, RZ, P3, !PT ;  /* 0x000000bd17ff7210 */ /* 0x000fe20001f7e4ff */
[----:B------:R-:W-:Y:S01]  /*67080*/  IMAD.WIDE.U32 R22, R213, R169, R22 ;  /* 0x000000a9d5167225 */ /* 0x000fe200078e0016 */
[----:B------:R-:W-:-:S02]  /*67090*/  IADD3.X R170, P5, PT, R170, R171, RZ, P5, !PT ;  /* 0x000000abaaaa7210 */ /* 0x000fc40002fbe4ff */
[----:B------:R-:W-:Y:S01]  /*670a0*/  IADD3.X R87, PT, PT, RZ, RZ, RZ, P4, !PT ;  /* 0x000000ffff577210 */ /* 0x000fe200027fe4ff */
[----:B------:R-:W-:Y:S01]  /*670b0*/  IMAD.IADD R23, R23, 0x1, R20 ;  /* 0x0000000117177824 */ /* 0x000fe200078e0214 */
[----:B------:R-:W-:Y:S01]  /*670c0*/  IADD3.X R11, P2, PT, RZ, R88, RZ, P2, !PT ;  /* 0x00000058ff0b7210 */ /* 0x000fe2000175e4ff */
[----:B------:R-:W-:Y:S01]  /*670d0*/  IMAD.IADD R10, R225, 0x1, R10 ;  /* 0x00000001e10a7824 */ /* 0x000fe200078e020a */
[----:B------:R-:W-:Y:S01]  /*670e0*/  IADD3.X R217, P3, PT, R217, R26, RZ, P3, !PT ;  /* 0x0000001ad9d97210 */ /* 0x000fe20001f7e4ff */
[----:B------:R-:W-:Y:S01]  /*670f0*/  IMAD.WIDE.U32 R150, R210, R185, R150 ;  /* 0x000000b9d2967225 */ /* 0x000fe200078e0096 */
[----:B------:R-:W-:Y:S02]  /*67100*/  IADD3 RZ, P4, PT, R170, R176, RZ ;  /* 0x000000b0aaff7210 */ /* 0x000fe40007f9e0ff */
[----:B------:R-:W-:Y:S01]  /*67110*/  IADD3.X R171, P5, PT, R180, R201, RZ, P5, !PT ;  /* 0x000000c9b4ab7210 */ /* 0x000fe20002fbe4ff */
[----:B------:R-:W-:Y:S01]  /*67120*/  IMAD.WIDE.U32 R200, R204, R207, RZ ;  /* 0x000000cfccc87225 */ /* 0x000fe200078e00ff */
[----:B------:R-:W-:-:S02]  /*67130*/  IADD3.X R88, P2, PT, RZ, R89, RZ, P2, !PT ;  /* 0x00000059ff587210 */ /* 0x000fc4000175e4ff */
[----:B------:R-:W-:Y:S01]  /*67140*/  IADD3.X R16, P3, PT, R87, R27, RZ, P3, !PT ;  /* 0x0000001b57107210 */ /* 0x000fe20001f7e4ff */
[C---:B------:R-:W-:Y:S01]  /*67150*/  IMAD.WIDE.U32 R26, R204.reuse, R210, RZ ;  /* 0x000000d2cc1a7225 */ /* 0x040fe200078e00ff */
[----:B------:R-:W-:Y:S02]  /*67160*/  IADD3.X RZ, P4, PT, R171, R177, RZ, P4, !PT ;  /* 0x000000b1abff7210 */ /* 0x000fe4000279e4ff */
[----:B------:R-:W-:Y:S01]  /*67170*/  IADD3.X R87, P5, PT, RZ, RZ, RZ, P5, !PT ;  /* 0x000000ffff577210 */ /* 0x000fe20002fbe4ff */
[----:B------:R-:W-:Y:S01]  /*67180*/  IMAD.WIDE.U32 R180, R204, R211, RZ ;  /* 0x000000d3ccb47225 */ /* 0x000fe200078e00ff */
[----:B------:R-:W-:Y:S02]  /*67190*/  IADD3.X R22, P2, PT, R11, R22, RZ, P2, !PT ;  /* 0x000000160b167210 */ /* 0x000fe4000175e4ff */
        /* <DEDUP_REMOVED lines=8> */
[----:B------:R-:W-:Y:S01]  /*67220*/  IADD3.X R95, P2, PT, RZ, RZ, RZ, P2, !PT ;  /* 0x000000ffff5f7210 */ /* 0x000fe2000175e4ff */
[----:B------:R-:W-:Y:S01]  /*67230*/  IMAD.WIDE.U32 R8, R202, R210, RZ ;  /* 0x000000d2ca087225 */ /* 0x000fe200078e00ff */
[----:B------:R-:W-:Y:S02]  /*67240*/  IADD3.X R224, P1, PT, R7, R224, RZ, P1, !PT ;  /* 0x000000e007e07210 */ /* 0x000fe40000f3e4ff */
[----:B------:R-:W-:Y:S01]  /*67250*/  IADD3.X R7, P3, PT, RZ, RZ, RZ, P3, !PT ;  /* 0x000000ffff077210 */ /* 0x000fe20001f7e4ff */
[----:B------:R-:W-:Y:S01]  /*67260*/  IMAD.WIDE.U32 R200, P4, R184, R202, R200 ;  /* 0x000000cab8c87225 */ /* 0x000fe200078800c8 */
[----:B------:R-:W-:-:S03]  /*67270*/  IADD3.X R225, P1, PT, R12, R10, RZ, P1, !PT ;  /* 0x0000000a0ce17210 */ /* 0x000fc60000f3e4ff */
        /* <DEDUP_REMOVED lines=9> */
[----:B------:R-:W-:-:S03]  /*67310*/  MOV R186, R191 ;  /* 0x000000bf00ba7202 */ /* 0x000fc60000000f00 */
[----:B------:R-:W-:-:S04]  /*67320*/  IMAD.WIDE.U32 R180, P4, R182, R202, R180 ;  /* 0x000000cab6b47225 */ /* 0x000fc800078800b4 */
[----:B------:R-:W-:-:S04]  /*67330*/  IMAD.WIDE.U32 R176, R202, R211, RZ ;  /* 0x000000d3cab07225 */ /* 0x000fc800078e00ff */
[----:B------:R-:W-:Y:S01]  /*67340*/  IMAD.X R187, RZ, RZ, RZ, P5 ;  /* 0x000000ffffbb7224 */ /* 0x000fe200028e06ff */
[----:B------:R-:W-:Y:S01]  /*67350*/  IADD3 R27, P5, PT, R190, R189, RZ ;  /* 0x000000bdbe1b7210 */ /* 0x000fe20007fbe0ff */
[----:B------:R-:W-:-:S04]  /*67360*/  IMAD.WIDE.U32 R172, R204, R209, RZ ;  /* 0x000000d1ccac7225 */ /* 0x000fc800078e00ff */
[----:B------:R-:W-:Y:S01]  /*67370*/  IMAD.X R175, RZ, RZ, RZ, P4 ;  /* 0x000000ffffaf7224 */ /* 0x000fe200020e06ff */
[----:B------:R-:W-:Y:S01]  /*67380*/  IADD3 R82, P4, PT, R180, R177, RZ ;  /* 0x000000b1b4527210 */ /* 0x000fe20007f9e0ff */
[----:B------:R-:W-:Y:S02]  /*67390*/  IMAD.MOV.U32 R174, RZ, RZ, R181 ;  /* 0x000000ffffae7224 */ /* 0x000fe400078e00b5 */
[----:B------:R-:W-:-:S04]  /*673a0*/  IMAD.WIDE.U32.X R186, R183, R204, R186, P5 ;  /* 0x000000ccb7ba7225 */ /* 0x000fc800028e04ba */
[----:B------:R-:W-:-:S04]  /*673b0*/  IMAD.WIDE.U32 R88, R202, R209, RZ ;  /* 0x000000d1ca587225 */ /* 0x000fc800078e00ff */
[----:B------:R-:W-:-:S04]  /*673c0*/  IMAD.WIDE.U32 R172, P5, R193, R202, R172 ;  /* 0x000000cac1ac7225 */ /* 0x000fc800078a00ac */
[----:B------:R-:W-:Y:S01]  /*673d0*/  IMAD.WIDE.U32.X R174, R182, R204, R174, P4 ;  /* 0x000000ccb6ae7225 */ /* 0x000fe200020e04ae */
[----:B------:R-:W-:-:S03]  /*673e0*/  IADD3 RZ, P4, PT, R22, R84, RZ ;  /* 0x0000005416ff7210 */ /* 0x000fc60007f9e0ff */
[----:B------:R-:W-:Y:S01]  /*673f0*/  IMAD.X R221, RZ, RZ, RZ, P5 ;  /* 0x000000ffffdd7224 */ /* 0x000fe200028e06ff */
[----:B------:R-:W-:Y:S01]  /*67400*/  IADD3 R84, P5, PT, R172, R89, RZ ;  /* 0x00000059ac547210 */ /* 0x000fe20007fbe0ff */
[----:B------:R-:W-:Y:S01]  /*67410*/  IMAD.MOV.U32 R220, RZ, RZ, R173 ;  /* 0x000000ffffdc7224 */ /* 0x000fe200078e00ad */
[----:B------:R-:W-:Y:S01]  /*67420*/  IADD3.X RZ, P4, PT, R23, R35, RZ, P4, !PT ;  /* 0x0000002317ff7210 */ /* 0x000fe2000279e4ff */
[----:B------:R-:W-:Y:S01]  /*67430*/  IMAD.X R111, RZ, RZ, RZ, P2 ;  /* 0x000000ffff6f7224 */ /* 0x000fe200010e06ff */
[----:B------:R-:W-:Y:S01]  /*67440*/  IADD3 RZ, P2, PT, R216, R30, RZ ;  /* 0x0000001ed8ff7210 */ /* 0x000fe20007f5e0ff */
[----:B------:R-:W-:Y:S01]  /*67450*/  IMAD.WIDE.U32.X R220, R193, R204, R220, P5 ;  /* 0x000000ccc1dc7225 */ /* 0x000fe200028e04dc */
[----:B------:R-:W-:Y:S02]  /*67460*/  IADD3.X R35, P4, PT, R95, R96, RZ, P4, !PT ;  /* 0x000000605f237210 */ /* 0x000fe4000279e4ff */
[----:B------:R-:W-:Y:S01]  /*67470*/  IADD3.X RZ, P2, PT, R217, R15, RZ, P2, !PT ;  /* 0x0000000fd9ff7210 */ /* 0x000fe2000175e4ff */
[----:B------:R-:W-:Y:S01]  /*67480*/  IMAD.WIDE.U32 R222, P5, R212, R202, R218 ;  /* 0x000000cad4de7225 */ /* 0x000fe200078a00da */
[----:B------:R-:W-:-:S03]  /*67490*/  IADD3.X R30, P4, PT, R111, R97, RZ, P4, !PT ;  /* 0x000000616f1e7210 */ /* 0x000fc6000279e4ff */
[----:B------:R-:W-:-:S04]  /*674a0*/  IMAD.WIDE.U32 R218, R202, R208, RZ ;  /* 0x000000d0cada7225 */ /* 0x000fc800078e00ff */
[----:B------:R-:W-:Y:S01]  /*674b0*/  IMAD.X R97, RZ, RZ, RZ, P5 ;  /* 0x000000ffff617224 */ /* 0x000fe200028e06ff */
[----:B------:R-:W-:Y:S01]  /*674c0*/  IADD3 R16, P5, PT, R222, R219, RZ ;  /* 0x000000dbde107210 */ /* 0x000fe20007fbe0ff */
[----:B------:R-:W-:-:S04]  /*674d0*/  IMAD.WIDE.U32 R198, R211, R169, R216 ;  /* 0x000000a9d3c67225 */ /* 0x000fc800078e00d8 */
[----:B------:R-:W-:Y:S01]  /*674e0*/  IMAD.MOV.U32 R96, RZ, RZ, R223 ;  /* 0x000000ffff607224 */ /* 0x000fe200078e00df */
[----:B------:R-:W-:Y:S01]  /*674f0*/  IADD3.X R198, P4, PT, R35, R198, RZ, P4, !PT ;  /* 0x000000c623c67210 */ /* 0x000fe2000279e4ff */
[----:B------:R-:W-:Y:S02]  /*67500*/  IMAD.IADD R15, R199, 0x1, R24 ;  /* 0x00000001c70f7824 */ /* 0x000fe400078e0218 */
[----:B------:R-:W-:Y:S01]  /*67510*/  IMAD.WIDE.U32.X R96, R212, R204, R96, P5 ;  /* 0x000000ccd4607225 */ /* 0x000fe200028e0460 */
[----:B------:R-:W-:Y:S02]  /*67520*/  IADD3.X R7, P5, PT, R7, R38, RZ, P2, !PT ;  /* 0x0000002607077210 */ /* 0x000fe400017be4ff */
[----:B------:R-:W-:Y:S01]  /*67530*/  IADD3.X R38, PT, PT, RZ, RZ, RZ, P3, !PT ;  /* 0x000000ffff267210 */ /* 0x000fe20001ffe4ff */
[----:B------:R-:W-:Y:S01]  /*67540*/  IMAD.WIDE.U32 R204, R208, R77, R170 ;  /* 0x0000004dd0cc7225 */ /* 0x000fe200078e00aa */
[----:B------:R-:W-:Y:S02]  /*67550*/  IADD3.X R199, P4, PT, R30, R15, RZ, P4, !PT ;  /* 0x0000000f1ec77210 */ /* 0x000fe4000279e4ff */
[----:B------:R-:W-:Y:S01]  /*67560*/  IADD3.X R38, P3, PT, R38, R39, RZ, P5, !PT ;  /* 0x0000002726267210 */ /* 0x000fe20002f7e4ff */
[----:B------:R-:W-:Y:S01]  /*67570*/  IMAD.WIDE.U32 R170, R93, -0x45f6b800, RZ ;  /* 0xba0948005daa7825 */ /* 0x000fe200078e00ff */
[----:B------:R-:W-:-:S02]  /*67580*/  IADD3.X R77, P4, PT, RZ, RZ, RZ, P4, !PT ;  /* 0x000000ffff4d7210 */ /* 0x000fc4000279e4ff */
[----:B------:R-:W-:Y:S01]  /*67590*/  IADD3.X R204, P3, PT, R7, R204, RZ, P3, !PT ;  /* 0x000000cc07cc7210 */ /* 0x000fe20001f7e4ff */
[----:B------:R-:W-:-:S04]  /*675a0*/  IMAD.WIDE.U32 R22, R207, R185, R22 ;  /* 0x000000b9cf167225 */ /* 0x000fc800078e0016 */
[----:B------:R-:W-:Y:S01]  /*675b0*/  IMAD.IADD R15, R205, 0x1, R178 ;  /* 0x00000001cd0f7824 */ /* 0x000fe200078e02b2 */
[----:B------:R-:W-:Y:S01]  /*675c0*/  IADD3 RZ, P2, PT, R22, R130, RZ ;  /* 0x0000008216ff7210 */ /* 0x000fe20007f5e0ff */
[----:B------:R-:W-:-:S03]  /*675d0*/  IMAD.WIDE.U32 R178, P5, R6, 0x1ef3622f, R170 ;  /* 0x1ef3622f06b27825 */ /* 0x000fc600078a00aa */
[----:B------:R-:W-:Y:S01]  /*675e0*/  IADD3.X R205, P3, PT, R38, R15, RZ, P3, !PT ;  /* 0x0000000f26cd7210 */ /* 0x000fe20001f7e4ff */
[----:B------:R-:W-:Y:S02]  /*675f0*/  IMAD.IADD R23, R23, 0x1, R86 ;  /* 0x0000000117177824 */ /* 0x000fe400078e0256 */
[----:B------:R-:W-:Y:S01]  /*67600*/  IMAD.WIDE.U32 R170, R6, -0x45f6b800, RZ ;  /* 0xba09480006aa7825 */ /* 0x000fe200078e00ff */
[----:B------:R-:W-:Y:S02]  /*67610*/  IADD3.X R89, P3, PT, RZ, RZ, RZ, P3, !PT ;  /* 0x000000ffff597210 */ /* 0x000fe40001f7e4ff */
[----:B------:R-:W-:Y:S01]  /*67620*/  IADD3.X RZ, P2, PT, R23, R29, RZ, P2, !PT ;  /* 0x0000001d17ff7210 */ /* 0x000fe2000175e4ff */
[----:B------:R-:W-:-:S04]  /*67630*/  IMAD.WIDE.U32 R86, R93, 0xf5138f, RZ ;  /* 0x00f5138f5d567825 */ /* 0x000fc800078e00ff */
        /* <DEDUP_REMOVED lines=21> */
[----:B------:R-:W-:Y:S01]  /*67790*/  IMAD.WIDE.U32 R112, R93, 0x17c510ea, RZ ;  /* 0x17c510ea5d707825 */ /* 0x000fe200078e00ff */
[----:B------:R-:W-:Y:S02]  /*677a0*/  IADD3.X R229, PT, PT, RZ, RZ, RZ, P5, !PT ;  /* 0x000000ffffe57210 */ /* 0x000fe40002ffe4ff */
[----:B------:R-:W-:Y:S01]  /*677b0*/  IADD3 R17, P5, PT, R216, R231, RZ ;  /* 0x000000e7d8117210 */ /* 0x000fe20007fbe0ff */
[----:B------:R-:W-:Y:S01]  /*677c0*/  IMAD.MOV.U32 R228, RZ, RZ, R217 ;  /* 0x000000ffffe47224 */ /* 0x000fe200078e00d9 */
[----:B------:R-:W-:Y:S01]  /*677d0*/  IADD3.X R30, P3, PT, R95, R41, RZ, P3, !PT ;  /* 0x000000295f1e7210 */ /* 0x000fe20001f7e4ff */
[----:B------:R-:W-:-:S04]  /*677e0*/  IMAD.WIDE.U32 R204, R209, R169, R204 ;  /* 0x000000a9d1cc7225 */ /* 0x000fc800078e00cc */
[----:B------:R-:W-:Y:S01]  /*677f0*/  IMAD.WIDE.U32.X R228, R93, -0x39c4fa40, R228, P5 ;  /* 0xc63b05c05de47825 */ /* 0x000fe200028e04e4 */
[----:B------:R-:W-:-:S03]  /*67800*/  IADD3.X R204, P4, PT, R77, R204, RZ, P4, !PT ;  /* 0x000000cc4dcc7210 */ /* 0x000fc6000279e4ff */
[----:B------:R-:W-:-:S04]  /*67810*/  IMAD.WIDE.U32 R112, P5, R6, 0x1ae3a46, R112 ;  /* 0x01ae3a4606707825 */ /* 0x000fc800078a0070 */
[----:B------:R-:W-:-:S04]  /*67820*/  IMAD.WIDE.U32 R40, R6, 0x17c510ea, RZ ;  /* 0x17c510ea06287825 */ /* 0x000fc800078e00ff */
[----:B------:R-:W-:Y:S02]  /*67830*/  IMAD.IADD R28, R205, 0x1, R28 ;  /* 0x00000001cd1c7824 */ /* 0x000fe400078e021c */
[----:B------:R-:W-:Y:S01]  /*67840*/  IMAD.X R29, RZ, RZ, RZ, P5 ;  /* 0x000000ffff1d7224 */ /* 0x000fe200028e06ff */
[----:B------:R-:W-:Y:S01]  /*67850*/  IADD3 R32, P5, PT, R112, R41, RZ ;  /* 0x0000002970207210 */ /* 0x000fe20007fbe0ff */
[----:B------:R-:W-:Y:S01]  /*67860*/  IMAD.WIDE.U32 R198, R213, R185, R198 ;  /* 0x000000b9d5c67225 */ /* 0x000fe200078e00c6 */
[----:B------:R-:W-:Y:S02]  /*67870*/  IADD3.X R205, P4, PT, R35, R28, RZ, P4, !PT ;  /* 0x0000001c23cd7210 */ /* 0x000fe4000279e4ff */
[----:B------:R-:W-:Y:S01]  /*67880*/  IADD3.X R35, P2, PT, RZ, R136, RZ, P2, !PT ;  /* 0x00000088ff237210 */ /* 0x000fe2000175e4ff */
[----:B------:R-:W-:-:S03]  /*67890*/  IMAD.MOV.U32 R28, RZ, RZ, R113 ;  /* 0x000000ffff1c7224 */ /* 0x000fc600078e0071 */
[----:B------:R-:W-:Y:S01]  /*678a0*/  IADD3.X R136, P2, PT, RZ, R137, RZ, P2, !PT ;  /* 0x00000089ff887210 */ /* 0x000fe2000175e4ff */
[----:B------:R-:W-:Y:S01]  /*678b0*/  IMAD.WIDE.U32.X R28, R93, 0x1ae3a46, R28, P5 ;  /* 0x01ae3a465d1c7825 */ /* 0x000fe200028e041c */
[----:B------:R-:W-:Y:S02]  /*678c0*/  IADD3.X R39, P5, PT, RZ, RZ, RZ, P4, !PT ;  /* 0x000000ffff277210 */ /* 0x000fe400027be4ff */
[----:B------:R-:W-:Y:S01]  /*678d0*/  IADD3.X R10, P4, PT, R24, R11, RZ, P3, !PT ;  /* 0x0000000b180a7210 */ /* 0x000fe20001f9e4ff */
[----:B------:R-:W-:Y:S01]  /*678e0*/  IMAD.IADD R93, R199, 0x1, R92 ;  /* 0x00000001c75d7824 */ /* 0x000fe200078e025c */
[----:B------:R-:W-:Y:S01]  /*678f0*/  IADD3 RZ, P3, PT, R204, R94, RZ ;  /* 0x0000005eccff7210 */ /* 0x000fe20007f7e0ff */
[----:B------:R-:W-:Y:S01]  /*67900*/  IMAD.X R41, RZ, RZ, RZ, P5 ;  /* 0x000000ffff297224 */ /* 0x000fe200028e06ff */
[----:B------:R-:W-:Y:S02]  /*67910*/  IADD3 RZ, P5, PT, R10, R36, RZ ;  /* 0x000000240aff7210 */ /* 0x000fe40007fbe0ff */
[----:B------:R-:W-:Y:S01]  /*67920*/  IADD3.X RZ, P3, PT, R205, R13, RZ, P3, !PT ;  /* 0x0000000dcdff7210 */ /* 0x000fe20001f7e4ff */
[----:B------:R-:W-:Y:S01]  /*67930*/  IMAD.WIDE.U32 R12, R164, -0x1, RZ ;  /* 0xffffffffa40c7825 */ /* 0x000fe200078e00ff */
[----:B------:R-:W-:-:S02]  /*67940*/  IADD3.X R11, P4, PT, R30, R14, RZ, P4, !PT ;  /* 0x0000000e1e0b7210 */ /* 0x000fc4000279e4ff */
[----:B------:R-:W-:Y:S01]  /*67950*/  IADD3.X R198, P2, PT, R35, R198, RZ, P2, !PT ;  /* 0x000000c623c67210 */ /* 0x000fe2000175e4ff */
[----:B------:R-:W-:Y:S01]  /*67960*/  IMAD.WIDE.U32 R204, R211, R185, R204 ;  /* 0x000000b9d3cc7225 */ /* 0x000fe200078e00cc */
[----:B------:R-:W-:Y:S02]  /*67970*/  IADD3.X R35, P3, PT, R39, R118, RZ, P3, !PT ;  /* 0x0000007627237210 */ /* 0x000fe40001f7e4ff */
[----:B------:R-:W-:Y:S01]  /*67980*/  IADD3.X RZ, P5, PT, R11, R25, RZ, P5, !PT ;  /* 0x000000190bff7210 */ /* 0x000fe20002fbe4ff */
[----:B------:R-:W-:Y:S01]  /*67990*/  IMAD.WIDE.U32 R10, R208, R169, R10 ;  /* 0x000000a9d00a7225 */ /* 0x000fe200078e000a */
[----:B------:R-:W-:Y:S02]  /*679a0*/  IADD3.X R25, P4, PT, RZ, RZ, RZ, P4, !PT ;  /* 0x000000ffff197210 */ /* 0x000fe4000279e4ff */
[----:B------:R-:W-:Y:S01]  /*679b0*/  IADD3.X R199, P2, PT, R136, R93, RZ, P2, !PT ;  /* 0x0000005d88c77210 */ /* 0x000fe2000175e4ff */
[----:B------:R-:W-:Y:S01]  /*679c0*/  IMAD.IADD R11, R11, 0x1, R34 ;  /* 0x000000010b0b7824 */ /* 0x000fe200078e0222 */
[----:B------:R-:W-:Y:S01]  /*679d0*/  IADD3.X R118, P3, PT, R41, R119, RZ, P3, !PT ;  /* 0x0000007729767210 */ /* 0x000fe20001f7e4ff */
[----:B------:R-:W-:Y:S01]  /*679e0*/  IMAD.IADD R111, R205, 0x1, R110 ;  /* 0x00000001cd6f7824 */ /* 0x000fe200078e026e */
[----:B------:R-:W-:-:S02]  /*679f0*/  IADD3.X R39, P1, PT, RZ, RZ, RZ, P1, !PT ;  /* 0x000000ffff277210 */ /* 0x000fc40000f3e4ff */
[----:B------:R-:W-:Y:S01]  /*67a00*/  IADD3.X R14, P5, PT, R25, R78, RZ, P5, !PT ;  /* 0x0000004e190e7210 */ /* 0x000fe20002fbe4ff */
[----:B------:R-:W-:Y:S01]  /*67a10*/  IMAD.WIDE.U32 R24, R12, 0x1, RZ ;  /* 0x000000010c187825 */ /* 0x000fe200078e00ff */
[----:B------:R-:W-:Y:S02]  /*67a20*/  IADD3.X R77, P2, PT, RZ, RZ, RZ, P2, !PT ;  /* 0x000000ffff4d7210 */ /* 0x000fe4000175e4ff */
[----:B------:R-:W-:Y:S01]  /*67a30*/  IADD3.X R10, P3, PT, R35, R10, RZ, P3, !PT ;  /* 0x0000000a230a7210 */ /* 0x000fe20001f7e4ff */
[----:B------:R-:W-:Y:S01]  /*67a40*/  IMAD R35, R164, -0x7af74001, -R33 ;  /* 0x8508bfffa4237824 */ /* 0x000fe200078e0a21 */
[----:B------:R-:W-:Y:S02]  /*67a50*/  IADD3.X R41, PT, PT, RZ, RZ, RZ, P1, !PT ;  /* 0x000000ffff297210 */ /* 0x000fe40000ffe4ff */
[----:B------:R-:W-:Y:S01]  /*67a60*/  IADD3 RZ, P1, PT, R198, R132, RZ ;  /* 0x00000084c6ff7210 */ /* 0x000fe20007f3e0ff */
[----:B------:R-:W-:Y:S01]  /*67a70*/  IMAD.IADD R13, R13, 0x1, R35 ;  /* 0x000000010d0d7824 */ /* 0x000fe200078e0223 */
[----:B------:R-:W-:Y:S01]  /*67a80*/  IADD3.X R78, PT, PT, R79, RZ, RZ, P5, P4 ;  /* 0x000000ff4f4e7210 */ /* 0x000fe20002fe84ff */
[----:B------:R-:W-:Y:S01]  /*67a90*/  IMAD.X R79, RZ, RZ, RZ, P2 ;  /* 0x000000ffff4f7224 */ /* 0x000fe200010e06ff */
[----:B------:R-:W-:Y:S01]  /*67aa0*/  IADD3.X R11, P3, PT, R118, R11, RZ, P3, !PT ;  /* 0x0000000b760b7210 */ /* 0x000fe20001f7e4ff */
[----:B------:R-:W-:Y:S01]  /*67ab0*/  IMAD.WIDE.U32 R34, R13, 0x1, RZ ;  /* 0x000000010d227825 */ /* 0x000fe200078e00ff */
[----:B------:R-:W-:-:S02]  /*67ac0*/  IADD3 RZ, P2, PT, R224, R170, RZ ;  /* 0x000000aae0ff7210 */ /* 0x000fc40007f5e0ff */
[----:B------:R-:W-:Y:S01]  /*67ad0*/  IADD3.X RZ, P1, PT, R199, R31, RZ, P1, !PT ;  /* 0x0000001fc7ff7210 */ /* 0x000fe20000f3e4ff */
[----:B------:R-:W-:Y:S01]  /*67ae0*/  IMAD.WIDE.U32 R94, R13, 0xf5138f, RZ ;  /* 0x00f5138f0d5e7825 */ /* 0x000fe200078e00ff */
[----:B------:R-:W-:Y:S02]  /*67af0*/  IADD3.X R85, P5, PT, RZ, RZ, RZ, P3, !PT ;  /* 0x000000ffff557210 */ /* 0x000fe40001fbe4ff */
[----:B------:R-:W-:Y:S01]  /*67b00*/  IADD3.X RZ, P3, PT, R225, R7, RZ, P2, !PT ;  /* 0x00000007e1ff7210 */ /* 0x000fe2000177e4ff */
[----:B------:R-:W-:Y:S01]  /*67b10*/  IMAD.WIDE.U32 R224, R6, -0x45f6b800, R224 ;  /* 0xba09480006e07825 */ /* 0x000fe200078e00e0 */
        /* <DEDUP_REMOVED lines=8> */
[----:B------:R-:W-:Y:S01]  /*67ba0*/  IADD3 RZ, P4, PT, R164, R24, RZ ;  /* 0x00000018a4ff7210 */ /* 0x000fe20007f9e0ff */
[----:B------:R-:W-:Y:S01]  /*67bb0*/  IMAD.MOV.U32 R30, RZ, RZ, R35 ;  /* 0x000000ffff1e7224 */ /* 0x000fe200078e0023 */
[----:B------:R-:W-:Y:S01]  /*67bc0*/  IADD3 R24, P5, PT, R25, R34, RZ ;  /* 0x0000002219187210 */ /* 0x000fe20007fbe0ff */
[----:B------:R-:W-:Y:S01]  /*67bd0*/  IMAD.IADD R178, R225, 0x1, R178 ;  /* 0x00000001e1b27824 */ /* 0x000fe200078e02b2 */
[----:B------:R-:W-:Y:S01]  /*67be0*/  IADD3.X R25, P2, PT, R85, R124, RZ, P2, !PT ;  /* 0x0000007c55197210 */ /* 0x000fe2000175e4ff */
[----:B------:R-:W-:Y:S01]  /*67bf0*/  IMAD.WIDE.U32 R198, R207, R192, R198 ;  /* 0x000000c0cfc67225 */ /* 0x000fe200078e00c6 */
[----:B------:R-:W-:Y:S02]  /*67c00*/  IADD3.X R205, P1, PT, R138, R111, RZ, P1, !PT ;  /* 0x0000006f8acd7210 */ /* 0x000fe40000f3e4ff */
[----:B------:R-:W-:Y:S01]  /*67c10*/  IADD3.X R7, P3, PT, R39, R130, RZ, P3, !PT ;  /* 0x0000008227077210 */ /* 0x000fe20001f7e4ff */
[----:B------:R-:W-:Y:S01]  /*67c20*/  IMAD.WIDE.U32.X R30, R13, -0x7af74000, R30, P5 ;  /* 0x8508c0000d1e7825 */ /* 0x000fe200028e041e */
[----:B------:R-:W-:-:S02]  /*67c30*/  IADD3.X R125, P2, PT, R87, R125, RZ, P2, !PT ;  /* 0x0000007d577d7210 */ /* 0x000fc4000175e4ff */
[----:B------:R-:W-:Y:S01]  /*67c40*/  IADD3.X R39, P1, PT, RZ, RZ, RZ, P1, !PT ;  /* 0x000000ffff277210 */ /* 0x000fe20000f3e4ff */
[----:B------:R-:W-:Y:S01]  /*67c50*/  IMAD.IADD R135, R199, 0x1, R134 ;  /* 0x00000001c7877824 */ /* 0x000fe200078e0286 */
[----:B------:R-:W-:Y:S01]  /*67c60*/  IADD3.X RZ, P4, PT, R33, R24, RZ, P4, !PT ;  /* 0x0000001821ff7210 */ /* 0x000fe2000279e4ff */
[----:B------:R-:W-:Y:S01]  /*67c70*/  IMAD.MOV.U32 R134, RZ, RZ, R198 ;  /* 0x000000ffff867224 */ /* 0x000fe200078e00c6 */
[----:B------:R-:W-:Y:S02]  /*67c80*/  IADD3.X R24, P2, PT, R25, R14, RZ, P2, !PT ;  /* 0x0000000e19187210 */ /* 0x000fe4000175e4ff */
[----:B------:R-:W-:Y:S01]  /*67c90*/  IADD3.X R130, P3, PT, R41, R131, RZ, P3, !PT ;  /* 0x0000008329827210 */ /* 0x000fe20001f7e4ff */
[----:B------:R-:W-:Y:S01]  /*67ca0*/  IMAD.X R41, RZ, RZ, RZ, P1 ;  /* 0x000000ffff297224 */ /* 0x000fe200008e06ff */
[----:B------:R-:W-:Y:S02]  /*67cb0*/  IADD3 RZ, P1, PT, R204, R142, RZ ;  /* 0x0000008eccff7210 */ /* 0x000fe40007f3e0ff */
[----:B------:R-:W-:-:S02]  /*67cc0*/  IADD3.X R35, P5, PT, RZ, R30, RZ, P4, !PT ;  /* 0x0000001eff237210 */ /* 0x000fc400027be4ff */
[----:B------:R-:W-:Y:S02]  /*67cd0*/  IADD3 RZ, P4, PT, R24, R122, RZ ;  /* 0x0000007a18ff7210 */ /* 0x000fe40007f9e0ff */
[----:B------:R-:W-:Y:S01]  /*67ce0*/  IADD3.X R25, P2, PT, R125, R78, RZ, P2, !PT ;  /* 0x0000004e7d197210 */ /* 0x000fe2000175e4ff */
[----:B------:R-:W-:Y:S01]  /*67cf0*/  IMAD.WIDE.U32 R78, R12, -0x45f6b800, RZ ;  /* 0xba0948000c4e7825 */ /* 0x000fe200078e00ff */
[----:B------:R-:W-:Y:S02]  /*67d00*/  IADD3.X RZ, P1, PT, R205, R21, RZ, P1, !PT ;  /* 0x00000015cdff7210 */ /* 0x000fe40000f3e4ff */
[----:B------:R-:W-:Y:S01]  /*67d10*/  IADD3.X RZ, P4, PT, R25, R91, RZ, P4, !PT ;  /* 0x0000005b19ff7210 */ /* 0x000fe2000279e4ff */
[C---:B------:R-:W-:Y:S01]  /*67d20*/  IMAD.WIDE.U32 R90, R13.reuse, -0x45f6b800, RZ ;  /* 0xba0948000d5a7825 */ /* 0x040fe200078e00ff */
[----:B------:R-:W-:Y:S02]  /*67d30*/  IADD3.X R77, P2, PT, RZ, RZ, RZ, P2, !PT ;  /* 0x000000ffff4d7210 */ /* 0x000fe4000175e4ff */
[----:B------:R-:W-:Y:S01]  /*67d40*/  IADD3.X R33, P5, PT, RZ, R31, RZ, P5, !PT ;  /* 0x0000001fff217210 */ /* 0x000fe20002fbe4ff */
[----:B------:R-:W-:Y:S01]  /*67d50*/  IMAD.WIDE.U32 R30, R13, 0x30000000, RZ ;  /* 0x300000000d1e7825 */ /* 0x000fe200078e00ff */
        /* <DEDUP_REMOVED lines=8> */
[----:B------:R-:W-:Y:S01]  /*67de0*/  IMAD.WIDE.U32 R30, P2, R12, 0x170b5d44, R30 ;  /* 0x170b5d440c1e7825 */ /* 0x000fe2000784001e */
[----:B------:R-:W-:-:S02]  /*67df0*/  IADD3.X R34, P1, PT, R21, R34, RZ, P1, !PT ;  /* 0x0000002215227210 */ /* 0x000fc40000f3e4ff */
[----:B------:R-:W-:Y:S01]  /*67e00*/  IADD3 R85, PT, PT, R151, R80, RZ ;  /* 0x0000005097557210 */ /* 0x000fe20007ffe0ff */
[----:B------:R-:W-:Y:S01]  /*67e10*/  IMAD.WIDE.U32 R10, R12, 0x30000000, RZ ;  /* 0x300000000c0a7825 */ /* 0x000fe200078e00ff */
[----:B------:R-:W-:Y:S02]  /*67e20*/  IADD3.X R93, PT, PT, RZ, RZ, RZ, P2, !PT ;  /* 0x000000ffff5d7210 */ /* 0x000fe400017fe4ff */
[----:B------:R-:W-:Y:S01]  /*67e30*/  IADD3 RZ, P2, PT, R34, R148, RZ ;  /* 0x0000009422ff7210 */ /* 0x000fe20007f5e0ff */
[----:B------:R-:W-:Y:S01]  /*67e40*/  IMAD.IADD R117, R35, 0x1, R116 ;  /* 0x0000000123757824 */ /* 0x000fe200078e0274 */
[----:B------:R-:W-:Y:S01]  /*67e50*/  IADD3 R41, P4, PT, R30, R11, RZ ;  /* 0x0000000b1e297210 */ /* 0x000fe20007f9e0ff */
[----:B------:R-:W-:Y:S01]  /*67e60*/  IMAD.MOV.U32 R92, RZ, RZ, R31 ;  /* 0x000000ffff5c7224 */ /* 0x000fe200078e001f */
[----:B------:R-:W-:Y:S01]  /*67e70*/  IADD3.X R150, P3, PT, R7, R150, RZ, P3, !PT ;  /* 0x0000009607967210 */ /* 0x000fe20001f7e4ff */
[----:B------:R-:W-:Y:S01]  /*67e80*/  IMAD.IADD R25, R25, 0x1, R120 ;  /* 0x0000000119197824 */ /* 0x000fe200078e0278 */
[----:B------:R-:W-:Y:S01]  /*67e90*/  IADD3.X R35, P1, PT, R144, R117, RZ, P1, !PT ;  /* 0x0000007590237210 */ /* 0x000fe20000f3e4ff */
[----:B------:R-:W-:Y:S01]  /*67ea0*/  IMAD.WIDE.U32.X R92, R13, 0x170b5d44, R92, P4 ;  /* 0x170b5d440d5c7825 */ /* 0x000fe200020e045c */
[----:B------:R-:W-:-:S02]  /*67eb0*/  IADD3.X R151, P3, PT, R130, R85, RZ, P3, !PT ;  /* 0x0000005582977210 */ /* 0x000fc40001f7e4ff */
[----:B------:R-:W-:Y:S01]  /*67ec0*/  IADD3.X R31, P1, PT, RZ, RZ, RZ, P1, !PT ;  /* 0x000000ffff1f7210 */ /* 0x000fe20000f3e4ff */
[----:B------:R-:W-:Y:S01]  /*67ed0*/  IMAD.WIDE.U32 R90, P4, R12, 0x1ef3622f, R90 ;  /* 0x1ef3622f0c5a7825 */ /* 0x000fe2000788005a */
[----:B------:R-:W-:-:S03]  /*67ee0*/  IADD3.X RZ, P2, PT, R35, R37, RZ, P2, !PT ;  /* 0x0000002523ff7210 */ /* 0x000fc6000175e4ff */
[----:B------:R-:W-:Y:S01]  /*67ef0*/  IMAD.X R11, RZ, RZ, RZ, P1 ;  /* 0x000000ffff0b7224 */ /* 0x000fe200008e06ff */
[----:B------:R-:W-:Y:S01]  /*67f00*/  IADD3 R77, P1, PT, R90, R79, RZ ;  /* 0x0000004f5a4d7210 */ /* 0x000fe20007f3e0ff */
[----:B------:R-:W-:Y:S01]  /*67f10*/  IMAD.X R111, RZ, RZ, RZ, P4 ;  /* 0x000000ffff6f7224 */ /* 0x000fe200020e06ff */
[----:B------:R-:W-:Y:S01]  /*67f20*/  IADD3.X R31, P2, PT, R31, R152, RZ, P2, !PT ;  /* 0x000000981f1f7210 */ /* 0x000fe2000175e4ff */
[----:B------:R-:W-:Y:S02]  /*67f30*/  IMAD.MOV.U32 R110, RZ, RZ, R91 ;  /* 0x000000ffff6e7224 */ /* 0x000fe400078e005b */
[----:B------:R-:W-:Y:S01]  /*67f40*/  IMAD.WIDE.U32 R36, R12, 0xf5138f, RZ ;  /* 0x00f5138f0c247825 */ /* 0x000fe200078e00ff */
[----:B------:R-:W-:-:S03]  /*67f50*/  IADD3.X R152, P2, PT, R11, R153, RZ, P2, !PT ;  /* 0x000000990b987210 */ /* 0x000fc6000175e4ff */
[----:B------:R-:W-:Y:S01]  /*67f60*/  IMAD.WIDE.U32 R94, P4, R12, 0x1a22d9f3, R94 ;  /* 0x1a22d9f30c5e7825 */ /* 0x000fe2000788005e */
[----:B------:R-:W-:Y:S02]  /*67f70*/  IADD3.X R24, P2, PT, R31, R24, RZ, P2, !PT ;  /* 0x000000181f187210 */ /* 0x000fe4000175e4ff */
[----:B------:R-:W-:Y:S01]  /*67f80*/  IADD3.X R31, P5, PT, RZ, RZ, RZ, P5, !PT ;  /* 0x000000ffff1f7210 */ /* 0x000fe20002fbe4ff */
[C---:B------:R-:W-:Y:S01]  /*67f90*/  IMAD.WIDE.U32.X R110, R13.reuse, 0x1ef3622f, R110, P1 ;  /* 0x1ef3622f0d6e7825 */ /* 0x040fe200008e046e */
[----:B------:R-:W-:Y:S02]  /*67fa0*/  IADD3 RZ, P1, PT, R224, R10, RZ ;  /* 0x0000000ae0ff7210 */ /* 0x000fe40007f3e0ff */
[----:B------:R-:W-:Y:S01]  /*67fb0*/  IADD3.X R25, P2, PT, R152, R25, RZ, P2, !PT ;  /* 0x0000001998197210 */ /* 0x000fe2000175e4ff */
[----:B------:R-:W-:Y:S01]  /*67fc0*/  IMAD.X R117, RZ, RZ, RZ, P4 ;  /* 0x000000ffff757224 */ /* 0x000fe200020e06ff */
[----:B------:R-:W-:Y:S01]  /*67fd0*/  IADD3 R21, P4, PT, R94, R37, RZ ;  /* 0x000000255e157210 */ /* 0x000fe20007f9e0ff */
[----:B------:R-:W-:Y:S01]  /*67fe0*/  IMAD.WIDE.U32 R10, R13, 0x6ca1493b, RZ ;  /* 0x6ca1493b0d0a7825 */ /* 0x000fe200078e00ff */
[----:B------:R-:W-:-:S02]  /*67ff0*/  IADD3.X R37, P2, PT, RZ, RZ, RZ, P2, !PT ;  /* 0x000000ffff257210 */ /* 0x000fc4000175e4ff */
[----:B------:R-:W-:Y:S01]  /*68000*/  IADD3.X RZ, P1, PT, R225, R41, RZ, P1, !PT ;  /* 0x00000029e1ff7210 */ /* 0x000fe20000f3e4ff */
[----:B------:R-:W-:Y:S02]  /*68010*/  IMAD.MOV.U32 R116, RZ, RZ, R95 ;  /* 0x000000ffff747224 */ /* 0x000fe400078e005f */
[----:B------:R-:W-:-:S04]  /*68020*/  IMAD.WIDE.U32 R120, R13, 0x17c510ea, RZ ;  /* 0x17c510ea0d787825 */ /* 0x000fc800078e00ff */
[----:B------:R-:W-:-:S04]  /*68030*/  IMAD.WIDE.U32.X R116, R13, 0x1a22d9f3, R116, P4 ;  /* 0x1a22d9f30d747825 */ /* 0x000fc800020e0474 */
        /* <DEDUP_REMOVED lines=20> */
[----:B------:R-:W-:-:S02]  /*68180*/  IADD3.X R13, P1, PT, R31, R92, RZ, P1, !PT ;  /* 0x0000005c1f0d7210 */ /* 0x000fc40000f3e4ff */
[----:B------:R-:W-:Y:S01]  /*68190*/  IADD3.X R31, P5, PT, R37, R158, RZ, P5, !PT ;  /* 0x0000009e251f7210 */ /* 0x000fe20002fbe4ff */
[----:B------:R-:W-:Y:S01]  /*681a0*/  IMAD.IADD R37, R225, 0x1, R30 ;  /* 0x00000001e1257824 */ /* 0x000fe200078e021e */
[----:B------:R-:W-:Y:S01]  /*681b0*/  IADD3.X R92, P1, PT, R33, R93, RZ, P1, !PT ;  /* 0x0000005d215c7210 */ /* 0x000fe20000f3e4ff */
[----:B------:R-:W-:Y:S01]  /*681c0*/  IMAD.WIDE.U32 R150, R6, 0xf5138f, R150 ;  /* 0x00f5138f06967825 */ /* 0x000fe200078e0096 */
[----:B------:R-:W-:Y:S02]  /*681d0*/  IADD3.X R159, P4, PT, R79, R159, RZ, P5, !PT ;  /* 0x0000009f4f9f7210 */ /* 0x000fe40002f9e4ff */
[----:B------:R-:W-:Y:S01]  /*681e0*/  IADD3.X R81, P2, PT, R81, R226, RZ, P2, !PT ;  /* 0x000000e251517210 */ /* 0x000fe2000175e4ff */
[C---:B------:R-:W-:Y:S01]  /*681f0*/  IMAD R41, R224.reuse, -0x7af74001, -R37 ;  /* 0x8508bfffe0297824 */ /* 0x040fe200078e0a25 */
[----:B------:R-:W-:Y:S01]  /*68200*/  IADD3.X R30, P4, PT, R31, R14, RZ, P4, !PT ;  /* 0x0000000e1f1e7210 */ /* 0x000fe2000279e4ff */
[----:B------:R-:W-:Y:S01]  /*68210*/  IMAD.WIDE.U32 R14, R224, -0x1, RZ ;  /* 0xffffffffe00e7825 */ /* 0x000fe200078e00ff */
[----:B------:R-:W-:-:S02]  /*68220*/  IADD3.X R150, P1, PT, R13, R150, RZ, P1, !PT ;  /* 0x000000960d967210 */ /* 0x000fc40000f3e4ff */
[----:B------:R-:W-:Y:S01]  /*68230*/  IADD3.X R31, P4, PT, R159, R126, RZ, P4, !PT ;  /* 0x0000007e9f1f7210 */ /* 0x000fe2000279e4ff */
[----:B------:R-:W-:Y:S01]  /*68240*/  IMAD.X R33, RZ, RZ, RZ, P3 ;  /* 0x000000ffff217224 */ /* 0x000fe200018e06ff */
[----:B------:R-:W-:Y:S01]  /*68250*/  IADD3 RZ, P3, PT, R30, R162, RZ ;  /* 0x000000a21eff7210 */ /* 0x000fe20007f7e0ff */
[----:B------:R-:W-:Y:S01]  /*68260*/  IMAD.IADD R87, R151, 0x1, R86 ;  /* 0x0000000197577824 */ /* 0x000fe200078e0256 */
[----:B------:R-:W-:Y:S01]  /*68270*/  IADD3 R15, PT, PT, R15, R41, RZ ;  /* 0x000000290f0f7210 */ /* 0x000fe20007ffe0ff */
[----:B------:R-:W-:Y:S01]  /*68280*/  IMAD.WIDE.U32 R148, R210, R192, R22 ;  /* 0x000000c0d2947225 */ /* 0x000fe200078e0016 */
[----:B------:R-:W-:Y:S02]  /*68290*/  IADD3.X RZ, P3, PT, R31, R115, RZ, P3, !PT ;  /* 0x000000731fff7210 */ /* 0x000fe40001f7e4ff */
[----:B------:R-:W-:Y:S01]  /*682a0*/  IADD3.X R13, P4, PT, RZ, RZ, RZ, P4, !PT ;  /* 0x000000ffff0d7210 */ /* 0x000fe2000279e4ff */
[----:B------:R-:W-:Y:S01]  /*682b0*/  IMAD.WIDE.U32 R142, R14, 0x30000000, RZ ;  /* 0x300000000e8e7825 */ /* 0x000fe200078e00ff */
[----:B------:R-:W-:-:S02]  /*682c0*/  IADD3.X R151, P1, PT, R92, R87, RZ, P1, !PT ;  /* 0x000000575c977210 */ /* 0x000fc40000f3e4ff */
[----:B------:R-:W-:Y:S01]  /*682d0*/  IADD3.X R13, P5, PT, R13, R166, RZ, P3, !PT ;  /* 0x000000a60d0d7210 */ /* 0x000fe20001fbe4ff */
[----:B------:R-:W-:Y:S01]  /*682e0*/  IMAD.WIDE.U32 R86, R15, 0x1, RZ ;  /* 0x000000010f567825 */ /* 0x000fe200078e00ff */
[----:B------:R-:W-:Y:S02]  /*682f0*/  IADD3.X R226, P2, PT, R33, R227, RZ, P2, !PT ;  /* 0x000000e321e27210 */ /* 0x000fe4000175e4ff */
[----:B------:R-:W-:Y:S01]  /*68300*/  IADD3.X R33, P3, PT, RZ, RZ, RZ, P1, !PT ;  /* 0x000000ffff217210 */ /* 0x000fe20000f7e4ff */
[----:B------:R-:W-:Y:S01]  /*68310*/  IMAD.WIDE.U32 R92, R14, 0x1, RZ ;  /* 0x000000010e5c7825 */ /* 0x000fe200078e00ff */
[----:B------:R-:W-:Y:S02]  /*68320*/  IADD3.X R166, PT, PT, R167, RZ, RZ, P5, P4 ;  /* 0x000000ffa7a67210 */ /* 0x000fe40002fe84ff */
[----:B------:R-:W-:Y:S01]  /*68330*/  IADD3 RZ, P1, PT, R150, R78, RZ ;  /* 0x0000004e96ff7210 */ /* 0x000fe20007f3e0ff */
[----:B------:R-:W-:Y:S01]  /*68340*/  IMAD.WIDE.U32 R86, P5, R14, -0x7af74000, R86 ;  /* 0x8508c0000e567825 */ /* 0x000fe200078a0056 */
[----:B------:R-:W-:-:S02]  /*68350*/  IADD3.X R148, P2, PT, R81, R148, RZ, P2, !PT ;  /* 0x0000009451947210 */ /* 0x000fc4000175e4ff */
        /* <DEDUP_REMOVED lines=8> */
[----:B------:R-:W-:Y:S01]  /*683e0*/  IMAD.WIDE.U32 R136, R15, -0x45f6b800, RZ ;  /* 0xba0948000f887825 */ /* 0x000fe200078e00ff */
[----:B------:R-:W-:-:S03]  /*683f0*/  IADD3.X R41, P1, PT, R41, R111, RZ, P1, !PT ;  /* 0x0000006f29297210 */ /* 0x000fc60000f3e4ff */
[----:B------:R-:W-:-:S04]  /*68400*/  IMAD.WIDE.U32 R22, P5, R14, 0x170b5d44, R92 ;  /* 0x170b5d440e167825 */ /* 0x000fc800078a005c */
[----:B------:R-:W-:Y:S02]  /*68410*/  IMAD.MOV.U32 R144, RZ, RZ, R87 ;  /* 0x000000ffff907224 */ /* 0x000fe400078e0057 */
[----:B------:R-:W-:Y:S02]  /*68420*/  IMAD.IADD R83, R149, 0x1, R128 ;  /* 0x0000000195537824 */ /* 0x000fe400078e0280 */
[----:B------:R-:W-:Y:S01]  /*68430*/  IMAD.X R139, RZ, RZ, RZ, P5 ;  /* 0x000000ffff8b7224 */ /* 0x000fe200028e06ff */
[----:B------:R-:W-:Y:S01]  /*68440*/  IADD3 R85, P5, PT, R22, R143, RZ ;  /* 0x0000008f16557210 */ /* 0x000fe20007fbe0ff */
[----:B------:R-:W-:Y:S01]  /*68450*/  IMAD.WIDE.U32 R128, R15, 0xf5138f, RZ ;  /* 0x00f5138f0f807825 */ /* 0x000fe200078e00ff */
[----:B------:R-:W-:-:S03]  /*68460*/  IADD3.X R149, P2, PT, R226, R83, RZ, P2, !PT ;  /* 0x00000053e2957210 */ /* 0x000fc6000175e4ff */
[----:B------:R-:W-:Y:S02]  /*68470*/  IMAD.MOV.U32 R138, RZ, RZ, R23 ;  /* 0x000000ffff8a7224 */ /* 0x000fe400078e0017 */
[----:B------:R-:W-:-:S04]  /*68480*/  IMAD.WIDE.U32.X R144, R15, -0x7af74000, R144, P4 ;  /* 0x8508c0000f907825 */ /* 0x000fc800020e0490 */
[----:B------:R-:W-:Y:S01]  /*68490*/  IMAD.WIDE.U32 R132, R14, -0x45f6b800, RZ ;  /* 0xba0948000e847825 */ /* 0x000fe200078e00ff */
[----:B------:R-:W-:-:S03]  /*684a0*/  IADD3.X R23, P3, PT, RZ, R144, RZ, P3, !PT ;  /* 0x00000090ff177210 */ /* 0x000fc60001f7e4ff */
[----:B------:R-:W-:Y:S01]  /*684b0*/  IMAD.WIDE.U32 R136, P4, R14, 0x1ef3622f, R136 ;  /* 0x1ef3622f0e887825 */ /* 0x000fe20007880088 */
[----:B------:R-:W-:-:S03]  /*684c0*/  IADD3.X R152, P3, PT, RZ, R145, RZ, P3, !PT ;  /* 0x00000091ff987210 */ /* 0x000fc60001f7e4ff */
[----:B------:R-:W-:-:S04]  /*684d0*/  IMAD.WIDE.U32.X R138, R15, 0x170b5d44, R138, P5 ;  /* 0x170b5d440f8a7825 */ /* 0x000fc800028e048a */
[----:B------:R-:W-:-:S04]  /*684e0*/  IMAD.WIDE.U32 R128, P5, R14, 0x1a22d9f3, R128 ;  /* 0x1a22d9f30e807825 */ /* 0x000fc800078a0080 */
[----:B------:R-:W-:Y:S01]  /*684f0*/  IMAD.WIDE.U32 R78, R12, -0x45f6b800, R150 ;  /* 0xba0948000c4e7825 */ /* 0x000fe200078e0096 */
[----:B------:R-:W-:-:S03]  /*68500*/  IADD3.X R125, PT, PT, RZ, RZ, RZ, P5, !PT ;  /* 0x000000ffff7d7210 */ /* 0x000fc60002ffe4ff */
[----:B------:R-:W-:Y:S01]  /*68510*/  IMAD.WIDE.U32 R126, R14, 0xf5138f, RZ ;  /* 0x00f5138f0e7e7825 */ /* 0x000fe200078e00ff */
[----:B------:R-:W-:-:S03]  /*68520*/  IADD3.X R78, P3, PT, R23, R78, RZ, P3, !PT ;  /* 0x0000004e174e7210 */ /* 0x000fc60001f7e4ff */
[----:B------:R-:W-:Y:S01]  /*68530*/  IMAD.X R131, RZ, RZ, RZ, P4 ;  /* 0x000000ffff837224 */ /* 0x000fe200020e06ff */
[----:B------:R-:W-:Y:S01]  /*68540*/  IADD3 R37, P4, PT, R136, R133, RZ ;  /* 0x0000008588257210 */ /* 0x000fe20007f9e0ff */
[----:B------:R-:W-:Y:S01]  /*68550*/  IMAD.WIDE.U32 R114, R15, 0x6ca1493b, RZ ;  /* 0x6ca1493b0f727825 */ /* 0x000fe200078e00ff */
[----:B------:R-:W-:-:S03]  /*68560*/  IADD3 R77, P5, PT, R128, R127, RZ ;  /* 0x0000007f804d7210 */ /* 0x000fc60007fbe0ff */
[----:B------:R-:W-:Y:S02]  /*68570*/  IMAD.MOV.U32 R130, RZ, RZ, R137 ;  /* 0x000000ffff827224 */ /* 0x000fe400078e0089 */
[----:B------:R-:W-:Y:S02]  /*68580*/  IMAD.IADD R79, R79, 0x1, R90 ;  /* 0x000000014f4f7824 */ /* 0x000fe400078e025a */
[----:B------:R-:W-:-:S03]  /*68590*/  IMAD.WIDE.U32 R90, R15, 0x17c510ea, RZ ;  /* 0x17c510ea0f5a7825 */ /* 0x000fc600078e00ff */
[----:B------:R-:W-:Y:S01]  /*685a0*/  IADD3.X R79, P3, PT, R152, R79, RZ, P3, !PT ;  /* 0x0000004f984f7210 */ /* 0x000fe20001f7e4ff */
[----:B------:R-:W-:-:S04]  /*685b0*/  IMAD.WIDE.U32.X R130, R15, 0x1ef3622f, R130, P4 ;  /* 0x1ef3622f0f827825 */ /* 0x000fc800020e0482 */
[----:B------:R-:W-:Y:S02]  /*685c0*/  IMAD.MOV.U32 R124, RZ, RZ, R129 ;  /* 0x000000ffff7c7224 */ /* 0x000fe400078e0081 */
[----:B------:R-:W-:-:S04]  /*685d0*/  IMAD.WIDE.U32 R114, P4, R14, -0x39c4fa40, R114 ;  /* 0xc63b05c00e727825 */ /* 0x000fc80007880072 */
[----:B------:R-:W-:-:S04]  /*685e0*/  IMAD.WIDE.U32 R110, R14, 0x6ca1493b, RZ ;  /* 0x6ca1493b0e6e7825 */ /* 0x000fc800078e00ff */
[----:B------:R-:W-:-:S04]  /*685f0*/  IMAD.WIDE.U32.X R124, R15, 0x1a22d9f3, R124, P5 ;  /* 0x1a22d9f30f7c7825 */ /* 0x000fc800028e047c */
[----:B------:R-:W-:-:S04]  /*68600*/  IMAD.WIDE.U32 R90, P5, R14, 0x1ae3a46, R90 ;  /* 0x01ae3a460e5a7825 */ /* 0x000fc800078a005a */
[----:B------:R-:W-:Y:S01]  /*68610*/  IMAD.X R93, RZ, RZ, RZ, P4 ;  /* 0x000000ffff5d7224 */ /* 0x000fe200020e06ff */
[----:B------:R-:W-:Y:S01]  /*68620*/  IADD3 R81, P4, PT, R114, R111, RZ ;  /* 0x0000006f72517210 */ /* 0x000fe20007f9e0ff */
[----:B------:R-:W-:-:S04]  /*68630*/  IMAD.WIDE.U32 R86, R14, 0x17c510ea, RZ ;  /* 0x17c510ea0e567825 */ /* 0x000fc800078e00ff */
[----:B------:R-:W-:-:S04]  /*68640*/  IMAD.WIDE.U32 R144, R6, 0x6ca1493b, R148 ;  /* 0x6ca1493b06907825 */ /* 0x000fc800078e0094 */
[----:B------:R-:W-:Y:S01]  /*68650*/  IMAD.MOV.U32 R92, RZ, RZ, R115 ;  /* 0x000000ffff5c7224 */ /* 0x000fe200078e0073 */
[----:B------:R-:W-:Y:S01]  /*68660*/  IADD3.X R144, P1, PT, R33, R144, RZ, P1, !PT ;  /* 0x0000009021907210 */ /* 0x000fe20000f3e4ff */
[----:B------:R-:W-:Y:S01]  /*68670*/  IMAD.X R151, RZ, RZ, RZ, P5 ;  /* 0x000000ffff977224 */ /* 0x000fe200028e06ff */
[----:B------:R-:W-:Y:S01]  /*68680*/  IADD3 R83, P5, PT, R90, R87, RZ ;  /* 0x000000575a537210 */ /* 0x000fe20007fbe0ff */
[----:B------:R-:W-:Y:S01]  /*68690*/  IMAD.IADD R216, R145, 0x1, R216 ;  /* 0x0000000191d87824 */ /* 0x000fe200078e02d8 */
[----:B------:R-:W-:Y:S01]  /*686a0*/  IADD3.X R87, P2, PT, RZ, RZ, RZ, P2, !PT ;  /* 0x000000ffff577210 */ /* 0x000fe2000175e4ff */
[----:B------:R-:W-:Y:S01]  /*686b0*/  IMAD.WIDE.U32.X R92, R15, -0x39c4fa40, R92, P4 ;  /* 0xc63b05c00f5c7825 */ /* 0x000fe200020e045c */
[----:B------:R-:W-:Y:S02]  /*686c0*/  IADD3 RZ, P4, PT, R148, R230, RZ ;  /* 0x000000e694ff7210 */ /* 0x000fe40007f9e0ff */
[----:B------:R-:W-:Y:S01]  /*686d0*/  IADD3.X R145, P1, PT, R41, R216, RZ, P1, !PT ;  /* 0x000000d829917210 */ /* 0x000fe20000f3e4ff */
[----:B------:R-:W-:Y:S01]  /*686e0*/  IMAD.MOV.U32 R150, RZ, RZ, R91 ;  /* 0x000000ffff967224 */ /* 0x000fe200078e005b */
[----:B------:R-:W-:Y:S01]  /*686f0*/  IADD3.X RZ, P4, PT, R149, R17, RZ, P4, !PT ;  /* 0x0000001195ff7210 */ /* 0x000fe2000279e4ff */
[----:B------:R-:W-:Y:S01]  /*68700*/  IMAD.X R89, RZ, RZ, RZ, P2 ;  /* 0x000000ffff597224 */ /* 0x000fe200010e06ff */
[----:B------:R-:W-:Y:S01]  /*68710*/  IADD3.X R17, P3, PT, RZ, RZ, RZ, P3, !PT ;  /* 0x000000ffff117210 */ /* 0x000fe20001f7e4ff */
[----:B------:R-:W-:Y:S01]  /*68720*/  IMAD.WIDE.U32.X R150, R15, 0x1ae3a46, R150, P5 ;  /* 0x01ae3a460f967825 */ /* 0x000fe200028e0496 */
[----:B------:R-:W-:-:S02]  /*68730*/  IADD3 RZ, P5, PT, R78, R142, RZ ;  /* 0x0000008e4eff7210 */ /* 0x000fc40007fbe0ff */
[----:B------:R-:W-:Y:S01]  /*68740*/  IADD3.X R23, P2, PT, RZ, RZ, RZ, P1, !PT ;  /* 0x000000ffff177210 */ /* 0x000fe20000f5e4ff */
[----:B------:R-:W-:Y:S01]  /*68750*/  IMAD.WIDE.U32 R34, R211, R192, R34 ;  /* 0x000000c0d3227225 */ /* 0x000fe200078e0022 */
[----:B------:R-:W-:Y:S02]  /*68760*/  IADD3.X RZ, P1, PT, R79, R85, RZ, P5, !PT ;  /* 0x000000554fff7210 */ /* 0x000fe40002f3e4ff */
[----:B------:R-:W-:Y:S01]  /*68770*/  IADD3.X R15, PT, PT, RZ, RZ, RZ, P3, !PT ;  /* 0x000000ffff0f7210 */ /* 0x000fe20001ffe4ff */
[----:B------:R-:W-:Y:S01]  /*68780*/  IMAD.X R33, RZ, RZ, RZ, P2 ;  /* 0x000000ffff217224 */ /* 0x000fe200010e06ff */
[----:B------:R-:W-:Y:S01]  /*68790*/  IADD3 RZ, P3, PT, R144, R36, RZ ;  /* 0x0000002490ff7210 */ /* 0x000fe20007f7e0ff */
[----:B------:R-:W-:Y:S01]  /*687a0*/  IMAD.WIDE.U32 R78, R14, 0x30000000, R78 ;  /* 0x300000000e4e7825 */ /* 0x000fe200078e004e */
[----:B------:R-:W-:Y:S02]  /*687b0*/  IADD3.X R41, P5, PT, R87, R228, RZ, P4, !PT ;  /* 0x000000e457297210 */ /* 0x000fe400027be4ff */
[----:B------:R-:W-:Y:S01]  /*687c0*/  IADD3.X R17, P4, PT, R17, R138, RZ, P1, !PT ;  /* 0x0000008a11117210 */ /* 0x000fe20000f9e4ff */
[----:B------:R-:W-:Y:S01]  /*687d0*/  IMAD.IADD R146, R35, 0x1, R146 ;  /* 0x0000000123927824 */ /* 0x000fe200078e0292 */
[----:B------:R-:W-:Y:S01]  /*687e0*/  IADD3 RZ, P2, PT, R198, R8, RZ ;  /* 0x00000008c6ff7210 */ /* 0x000fe20007f5e0ff */
[----:B------:R-:W-:Y:S01]  /*687f0*/  IMAD.WIDE.U32 R24, R209, R192, R24 ;  /* 0x000000c0d1187225 */ /* 0x000fe200078e0018 */
[----:B------:R-:W-:-:S02]  /*68800*/  IADD3.X RZ, P3, PT, R145, R21, RZ, P3, !PT ;  /* 0x0000001591ff7210 */ /* 0x000fc40001f7e4ff */
[----:B------:R-:W-:Y:S01]  /*68810*/  IADD3.X R138, P4, PT, R15, R139, RZ, P4, !PT ;  /* 0x0000008b0f8a7210 */ /* 0x000fe2000279e4ff */
[----:B------:R-:W-:Y:S01]  /*68820*/  IMAD.WIDE.U32 R144, R12, 0xf5138f, R144 ;  /* 0x00f5138f0c907825 */ /* 0x000fe200078e0090 */
[----:B------:R-:W-:Y:S02]  /*68830*/  IADD3.X RZ, P2, PT, R135, R9, RZ, P2, !PT ;  /* 0x0000000987ff7210 */ /* 0x000fe4000175e4ff */
[----:B------:R-:W-:Y:S01]  /*68840*/  IADD3.X R228, P1, PT, R89, R229, RZ, P5, !PT ;  /* 0x000000e559e47210 */ /* 0x000fe20002f3e4ff */
[----:B------:R-:W-:Y:S01]  /*68850*/  IMAD.WIDE.U32 R134, R210, R202, R134 ;  /* 0x000000cad2867225 */ /* 0x000fe200078e0086 */
[----:B------:R-:W-:Y:S02]  /*68860*/  IADD3.X R144, P4, PT, R17, R144, RZ, P4, !PT ;  /* 0x0000009011907210 */ /* 0x000fe4000279e4ff */
[----:B------:R-:W-:Y:S01]  /*68870*/  IADD3.X R17, P2, PT, RZ, R214, RZ, P2, !PT ;  /* 0x000000d6ff117210 */ /* 0x000fe2000175e4ff */
[----:B------:R-:W-:Y:S01]  /*68880*/  IMAD.IADD R15, R79, 0x1, R22 ;  /* 0x000000014f0f7824 */ /* 0x000fe200078e0216 */
[----:B------:R-:W-:Y:S01]  /*68890*/  IADD3.X R21, P3, PT, R23, R116, RZ, P3, !PT ;  /* 0x0000007417157210 */ /* 0x000fe20001f7e4ff */
[----:B------:R-:W-:Y:S01]  /*688a0*/  IMAD.IADD R95, R145, 0x1, R94 ;  /* 0x00000001915f7824 */ /* 0x000fe200078e025e */
[----:B------:R-:W-:Y:S01]  /*688b0*/  IADD3.X R134, P1, PT, R41, R134, RZ, P1, !PT ;  /* 0x0000008629867210 */ /* 0x000fe20000f3e4ff */
[----:B------:R-:W-:Y:S01]  /*688c0*/  IMAD.WIDE.U32 R8, R78, -0x1, RZ ;  /* 0xffffffff4e087825 */ /* 0x000fe200078e00ff */
[----:B------:R-:W-:-:S02]  /*688d0*/  IADD3.X R214, P2, PT, RZ, R215, RZ, P2, !PT ;  /* 0x000000d7ffd67210 */ /* 0x000fc4000175e4ff */
[----:B------:R-:W-:Y:S01]  /*688e0*/  IADD3.X R145, P5, PT, R138, R95, RZ, P4, !PT ;  /* 0x0000005f8a917210 */ /* 0x000fe200027be4ff */
[----:B------:R-:W-:Y:S01]  /*688f0*/  IMAD.WIDE.U32 R22, R213, R192, R204 ;  /* 0x000000c0d5167225 */ /* 0x000fe200078e00cc */
[----:B------:R-:W-:Y:S02]  /*68900*/  IADD3.X R33, P3, PT, R33, R117, RZ, P3, !PT ;  /* 0x0000007521217210 */ /* 0x000fe40001f7e4ff */
[----:B------:R-:W-:Y:S01]  /*68910*/  IADD3 R155, PT, PT, R25, R154, RZ ;  /* 0x0000009a199b7210 */ /* 0x000fe20007ffe0ff */
[----:B------:R-:W-:Y:S01]  /*68920*/  IMAD R41, R78, -0x7af74001, -R15 ;  /* 0x8508bfff4e297824 */ /* 0x000fe200078e0a0f */
[----:B------:R-:W-:Y:S01]  /*68930*/  IADD3.X R22, P4, PT, R17, R22, RZ, P2, !PT ;  /* 0x0000001611167210 */ /* 0x000fe2000179e4ff */
[----:B------:R-:W-:Y:S01]  /*68940*/  IMAD.IADD R79, R135, 0x1, R26 ;  /* 0x00000001874f7824 */ /* 0x000fe200078e021a */
[----:B------:R-:W-:Y:S01]  /*68950*/  IADD3.X R17, P2, PT, RZ, RZ, RZ, P5, !PT ;  /* 0x000000ffff117210 */ /* 0x000fe20002f5e4ff */
[----:B------:R-:W-:Y:S02]  /*68960*/  IMAD.IADD R141, R23, 0x1, R140 ;  /* 0x00000001178d7824 */ /* 0x000fe400078e028c */
[----:B------:R-:W-:Y:S01]  /*68970*/  IMAD.IADD R9, R9, 0x1, R41 ;  /* 0x0000000109097824 */ /* 0x000fe200078e0229 */
[----:B------:R-:W-:Y:S01]  /*68980*/  IADD3.X R135, P1, PT, R228, R79, RZ, P1, !PT ;  /* 0x0000004fe4877210 */ /* 0x000fe20000f3e4ff */
[----:B------:R-:W-:Y:S01]  /*68990*/  IMAD.WIDE.U32 R116, R8, 0x1, RZ ;  /* 0x0000000108747825 */ /* 0x000fe200078e00ff */
[----:B------:R-:W-:-:S02]  /*689a0*/  IADD3.X R23, P4, PT, R214, R141, RZ, P4, !PT ;  /* 0x0000008dd6177210 */ /* 0x000fc4000279e4ff */
[----:B------:R-:W-:Y:S01]  /*689b0*/  IADD3.X R111, PT, PT, RZ, RZ, RZ, P2, !PT ;  /* 0x000000ffff6f7210 */ /* 0x000fe200017fe4ff */
[----:B------:R-:W-:Y:S01]  /*689c0*/  IMAD.WIDE.U32 R94, R9, 0x1, RZ ;  /* 0x00000001095e7825 */ /* 0x000fe200078e00ff */
[----:B------:R-:W-:Y:S02]  /*689d0*/  IADD3.X R87, P2, PT, RZ, RZ, RZ, P4, !PT ;  /* 0x000000ffff577210 */ /* 0x000fe4000275e4ff */
[----:B------:R-:W-:Y:S01]  /*689e0*/  IADD3.X R115, P1, PT, RZ, RZ, RZ, P1, !PT ;  /* 0x000000ffff737210 */ /* 0x000fe20000f3e4ff */
[----:B------:R-:W-:-:S04]  /*689f0*/  IMAD.WIDE.U32 R138, R6, 0x17c510ea, R134 ;  /* 0x17c510ea068a7825 */ /* 0x000fc800078e0086 */
[----:B------:R-:W-:Y:S01]  /*68a00*/  IMAD.WIDE.U32 R94, P4, R8, -0x7af74000, R94 ;  /* 0x8508c000085e7825 */ /* 0x000fe2000788005e */
[----:B------:R-:W-:-:S03]  /*68a10*/  IADD3.X R138, P3, PT, R21, R138, RZ, P3, !PT ;  /* 0x0000008a158a7210 */ /* 0x000fc60001f7e4ff */
[----:B------:R-:W-:Y:S01]  /*68a20*/  IMAD.X R85, RZ, RZ, RZ, P2 ;  /* 0x000000ffff557224 */ /* 0x000fe200010e06ff */
[----:B------:R-:W-:Y:S01]  /*68a30*/  IADD3 RZ, P2, PT, R78, R116, RZ ;  /* 0x000000744eff7210 */ /* 0x000fe20007f5e0ff */
[----:B------:R-:W-:Y:S01]  /*68a40*/  IMAD.IADD R6, R139, 0x1, R112 ;  /* 0x000000018b067824 */ /* 0x000fe200078e0270 */
[----:B------:R-:W-:Y:S01]  /*68a50*/  IADD3 R140, P5, PT, R117, R94, RZ ;  /* 0x0000005e758c7210 */ /* 0x000fe20007fbe0ff */
[----:B------:R-:W-:Y:S01]  /*68a60*/  IMAD.X R119, RZ, RZ, RZ, P1 ;  /* 0x000000ffff777224 */ /* 0x000fe200008e06ff */
[----:B------:R-:W-:Y:S01]  /*68a70*/  IADD3 RZ, P1, PT, R144, R132, RZ ;  /* 0x0000008490ff7210 */ /* 0x000fe20007f3e0ff */
[----:B------:R-:W-:Y:S01]  /*68a80*/  IMAD.WIDE.U32 R112, R9, 0x30000000, RZ ;  /* 0x3000000009707825 */ /* 0x000fe200078e00ff */
[----:B------:R-:W-:Y:S02]  /*68a90*/  IADD3.X R139, P3, PT, R33, R6, RZ, P3, !PT ;  /* 0x00000006218b7210 */ /* 0x000fe40001f7e4ff */
[----:B------:R-:W-:Y:S01]  /*68aa0*/  IADD3.X RZ, P1, PT, R145, R37, RZ, P1, !PT ;  /* 0x0000002591ff7210 */ /* 0x000fe20000f3e4ff */
[----:B------:R-:W-:Y:S01]  /*68ab0*/  IMAD.X R79, RZ, RZ, RZ, P4 ;  /* 0x000000ffff4f7224 */ /* 0x000fe200020e06ff */
[----:B------:R-:W-:Y:S01]  /*68ac0*/  IADD3 RZ, P4, PT, R134, R40, RZ ;  /* 0x0000002886ff7210 */ /* 0x000fe20007f9e0ff */
[----:B------:R-:W-:Y:S01]  /*68ad0*/  IMAD.MOV.U32 R78, RZ, RZ, R95 ;  /* 0x000000ffff4e7224 */ /* 0x000fe200078e005f */
[----:B------:R-:W-:Y:S01]  /*68ae0*/  IADD3.X R89, P3, PT, RZ, RZ, RZ, P3, !PT ;  /* 0x000000ffff597210 */ /* 0x000fe20001f7e4ff */
[----:B------:R-:W-:Y:S01]  /*68af0*/  IMAD.WIDE.U32 R36, R8, 0x30000000, RZ ;  /* 0x3000000008247825 */ /* 0x000fe200078e00ff */
[----:B------:R-:W-:-:S02]  /*68b00*/  IADD3.X RZ, P4, PT, R135, R32, RZ, P4, !PT ;  /* 0x0000002087ff7210 */ /* 0x000fc4000279e4ff */
[----:B------:R-:W-:Y:S01]  /*68b10*/  IADD3.X RZ, P2, PT, R15, R140, RZ, P2, !PT ;  /* 0x0000008c0fff7210 */ /* 0x000fe2000175e4ff */
[----:B------:R-:W-:Y:S01]  /*68b20*/  IMAD.WIDE.U32.X R78, R9, -0x7af74000, R78, P5 ;  /* 0x8508c000094e7825 */ /* 0x000fe200028e044e */
[----:B------:R-:W-:-:S03]  /*68b30*/  IADD3.X R21, P4, PT, R115, R28, RZ, P4, !PT ;  /* 0x0000001c73157210 */ /* 0x000fc6000279e4ff */
        /* <DEDUP_REMOVED lines=9> */
[----:B------:R-:W-:Y:S01]  /*68bd0*/  IMAD.WIDE.U32 R132, R207, R202, R22 ;  /* 0x000000cacf847225 */ /* 0x000fe200078e0016 */
[----:B------:R-:W-:Y:S02]  /*68be0*/  IADD3.X R135, PT, PT, RZ, RZ, RZ, P5, !PT ;  /* 0x000000ffff877210 */ /* 0x000fe40002ffe4ff */
        /* <DEDUP_REMOVED lines=10> */
[----:B------:R-:W-:-:S04]  /*68c90*/  IMAD.WIDE.U32 R116, P5, R8, 0x1a22d9f3, R116 ;  /* 0x1a22d9f308747825 */ /* 0x000fc800078a0074 */
[----:B------:R-:W-:-:S04]  /*68ca0*/  IMAD.WIDE.U32 R144, R14, -0x45f6b800, R144 ;  /* 0xba0948000e907825 */ /* 0x000fc800078e0090 */
[----:B------:R-:W-:Y:S01]  /*68cb0*/  IMAD.X R91, RZ, RZ, RZ, P3 ;  /* 0x000000ffff5b7224 */ /* 0x000fe200018e06ff */
[----:B------:R-:W-:Y:S01]  /*68cc0*/  IADD3 RZ, P3, PT, R22, R196, RZ ;  /* 0x000000c416ff7210 */ /* 0x000fe20007f7e0ff */
[----:B------:R-:W-:Y:S01]  /*68cd0*/  IMAD.X R137, RZ, RZ, RZ, P5 ;  /* 0x000000ffff897224 */ /* 0x000fe200028e06ff */
[----:B------:R-:W-:Y:S01]  /*68ce0*/  IADD3 R6, P5, PT, R116, R29, RZ ;  /* 0x0000001d74067210 */ /* 0x000fe20007fbe0ff */
[----:B------:R-:W-:Y:S01]  /*68cf0*/  IMAD.WIDE.U32 R134, R9, 0x6ca1493b, RZ ;  /* 0x6ca1493b09867825 */ /* 0x000fe200078e00ff */
[----:B------:R-:W-:Y:S02]  /*68d00*/  IADD3.X RZ, P3, PT, R23, R20, RZ, P3, !PT ;  /* 0x0000001417ff7210 */ /* 0x000fe40001f7e4ff */
[----:B------:R-:W-:Y:S01]  /*68d10*/  IADD3.X R29, P4, PT, RZ, RZ, RZ, P4, !PT ;  /* 0x000000ffff1d7210 */ /* 0x000fe2000279e4ff */
[----:B------:R-:W-:Y:S01]  /*68d20*/  IMAD.IADD R115, R145, 0x1, R136 ;  /* 0x0000000191737824 */ /* 0x000fe200078e0288 */
[----:B------:R-:W-:Y:S01]  /*68d30*/  IADD3.X R87, P3, PT, R87, R194, RZ, P3, !PT ;  /* 0x000000c257577210 */ /* 0x000fe20001f7e4ff */
[----:B------:R-:W-:Y:S01]  /*68d40*/  IMAD.MOV.U32 R136, RZ, RZ, R117 ;  /* 0x000000ffff887224 */ /* 0x000fe200078e0075 */
[----:B------:R-:W-:Y:S01]  /*68d50*/  IADD3.X R145, P2, PT, RZ, R78, RZ, P2, !PT ;  /* 0x0000004eff917210 */ /* 0x000fe2000175e4ff */
[----:B------:R-:W-:Y:S01]  /*68d60*/  IMAD.X R33, RZ, RZ, RZ, P4 ;  /* 0x000000ffff217224 */ /* 0x000fe200020e06ff */
[----:B------:R-:W-:Y:S01]  /*68d70*/  IADD3.X R85, P3, PT, R85, R195, RZ, P3, !PT ;  /* 0x000000c355557210 */ /* 0x000fe20001f7e4ff */
[----:B------:R-:W-:Y:S01]  /*68d80*/  IMAD.WIDE.U32.X R130, R9, 0x1a22d9f3, R136, P5 ;  /* 0x1a22d9f309827825 */ /* 0x000fe200028e0488 */
[----:B------:R-:W-:-:S02]  /*68d90*/  IADD3.X R78, P2, PT, RZ, R79, RZ, P2, !PT ;  /* 0x0000004fff4e7210 */ /* 0x000fc4000175e4ff */
[----:B------:R-:W-:Y:S01]  /*68da0*/  IADD3.X R34, P3, PT, R87, R34, RZ, P3, !PT ;  /* 0x0000002257227210 */ /* 0x000fe20001f7e4ff */
[C---:B------:R-:W-:Y:S01]  /*68db0*/  IMAD.WIDE.U32 R136, P5, R8.reuse, -0x39c4fa40, R134 ;  /* 0xc63b05c008887825 */ /* 0x040fe200078a0086 */
[----:B------:R-:W-:Y:S02]  /*68dc0*/  IADD3.X R144, P2, PT, R145, R144, RZ, P2, !PT ;  /* 0x0000009091907210 */ /* 0x000fe4000175e4ff */
[----:B------:R-:W-:Y:S01]  /*68dd0*/  IADD3.X R35, P3, PT, R85, R146, RZ, P3, !PT ;  /* 0x0000009255237210 */ /* 0x000fe20001f7e4ff */
[----:B------:R-:W-:Y:S01]  /*68de0*/  IMAD.WIDE.U32 R134, R8, 0x6ca1493b, RZ ;  /* 0x6ca1493b08867825 */ /* 0x000fe200078e00ff */
[----:B------:R-:W-:Y:S02]  /*68df0*/  IADD3.X R145, P2, PT, R78, R115, RZ, P2, !PT ;  /* 0x000000734e917210 */ /* 0x000fe4000175e4ff */
[----:B------:R-:W-:Y:S01]  /*68e00*/  IADD3.X R87, P3, PT, RZ, RZ, RZ, P3, !PT ;  /* 0x000000ffff577210 */ /* 0x000fe20001f7e4ff */
[----:B------:R-:W-:Y:S01]  /*68e10*/  IMAD.X R23, RZ, RZ, RZ, P5 ;  /* 0x000000ffff177224 */ /* 0x000fe200028e06ff */
[----:B------:R-:W-:Y:S01]  /*68e20*/  IADD3 RZ, P5, PT, R138, R10, RZ ;  /* 0x0000000a8aff7210 */ /* 0x000fe20007fbe0ff */
[----:B------:R-:W-:Y:S01]  /*68e30*/  IMAD.WIDE.U32 R20, R9, 0x17c510ea, RZ ;  /* 0x17c510ea09147825 */ /* 0x000fe200078e00ff */
[----:B------:R-:W-:-:S02]  /*68e40*/  IADD3 R17, P4, PT, R136, R135, RZ ;  /* 0x0000008788117210 */ /* 0x000fc40007f9e0ff */
[----:B------:R-:W-:Y:S01]  /*68e50*/  IADD3.X RZ, P5, PT, R139, R11, RZ, P5, !PT ;  /* 0x0000000b8bff7210 */ /* 0x000fe20002fbe4ff */
[----:B------:R-:W-:Y:S02]  /*68e60*/  IMAD.MOV.U32 R22, RZ, RZ, R137 ;  /* 0x000000ffff167224 */ /* 0x000fe400078e0089 */
[----:B------:R-:W-:Y:S01]  /*68e70*/  IMAD.WIDE.U32 R138, R12, 0x6ca1493b, R138 ;  /* 0x6ca1493b0c8a7825 */ /* 0x000fe200078e008a */
[----:B------:R-:W-:-:S03]  /*68e80*/  IADD3.X R10, P5, PT, R89, R122, RZ, P5, !PT ;  /* 0x0000007a590a7210 */ /* 0x000fc60002fbe4ff */
[----:B------:R-:W-:Y:S01]  /*68e90*/  IMAD.WIDE.U32.X R22, R9, -0x39c4fa40, R22, P4 ;  /* 0xc63b05c009167825 */ /* 0x000fe200020e0416 */
[----:B------:R-:W-:Y:S02]  /*68ea0*/  IADD3.X R138, P1, PT, R95, R138, RZ, P1, !PT ;  /* 0x0000008a5f8a7210 */ /* 0x000fe40000f3e4ff */
[----:B------:R-:W-:Y:S01]  /*68eb0*/  IADD3.X R91, P5, PT, R91, R123, RZ, P5, !PT ;  /* 0x0000007b5b5b7210 */ /* 0x000fe20002fbe4ff */
        /* <DEDUP_REMOVED lines=8> */
[----:B------:R-:W-:Y:S01]  /*68f40*/  IADD3.X R85, P5, PT, RZ, RZ, RZ, P5, !PT ;  /* 0x000000ffff557210 */ /* 0x000fe20002fbe4ff */
[----:B------:R-:W-:Y:S01]  /*68f50*/  IMAD.X R89, RZ, RZ, RZ, P3 ;  /* 0x000000ffff597224 */ /* 0x000fe200018e06ff */
[----:B------:R-:W-:Y:S01]  /*68f60*/  IADD3.X R139, P1, PT, R111, R118, RZ, P1, !PT ;  /* 0x000000766f8b7210 */ /* 0x000fe20000f3e4ff */
[----:B------:R-:W-:Y:S01]  /*68f70*/  IMAD.WIDE.U32.X R142, R9, 0x1ae3a46, R142, P4 ;  /* 0x01ae3a46098e7825 */ /* 0x000fe200020e048e */
[----:B------:R-:W-:-:S02]  /*68f80*/  IADD3.X R9, P2, PT, RZ, RZ, RZ, P2, !PT ;  /* 0x000000ffff097210 */ /* 0x000fc4000175e4ff */
[----:B------:R-:W-:Y:S01]  /*68f90*/  IADD3.X R79, P3, PT, RZ, RZ, RZ, P1, !PT ;  /* 0x000000ffff4f7210 */ /* 0x000fe20000f7e4ff */
[----:B------:R-:W-:Y:S01]  /*68fa0*/  IMAD.WIDE.U32 R30, R208, R192, R30 ;  /* 0x000000c0d01e7225 */ /* 0x000fe200078e001e */
[----:B------:R-:W-:Y:S02]  /*68fb0*/  IADD3 RZ, P1, PT, R34, R188, RZ ;  /* 0x000000bc22ff7210 */ /* 0x000fe40007f3e0ff */
[----:B------:R-:W-:Y:S01]  /*68fc0*/  IADD3 RZ, P4, PT, R10, R80, RZ ;  /* 0x000000500aff7210 */ /* 0x000fe20007f9e0ff */
[----:B------:R-:W-:Y:S01]  /*68fd0*/  IMAD.X R41, RZ, RZ, RZ, P3 ;  /* 0x000000ffff297224 */ /* 0x000fe200018e06ff */
[----:B------:R-:W-:Y:S01]  /*68fe0*/  IADD3 RZ, P3, PT, R138, R126, RZ ;  /* 0x0000007e8aff7210 */ /* 0x000fe20007f7e0ff */
[----:B------:R-:W-:Y:S01]  /*68ff0*/  IMAD.X R21, RZ, RZ, RZ, P2 ;  /* 0x000000ffff157224 */ /* 0x000fe200010e06ff */
[----:B------:R-:W-:Y:S01]  /*69000*/  IADD3.X RZ, P1, PT, R35, R27, RZ, P1, !PT ;  /* 0x0000001b23ff7210 */ /* 0x000fe20000f3e4ff */
[----:B------:R-:W-:Y:S01]  /*69010*/  IMAD.X R27, RZ, RZ, RZ, P5 ;  /* 0x000000ffff1b7224 */ /* 0x000fe200028e06ff */
[----:B------:R-:W-:Y:S01]  /*69020*/  IADD3 RZ, P2, PT, R144, R36, RZ ;  /* 0x0000002490ff7210 */ /* 0x000fe20007f5e0ff */
[----:B------:R-:W-:Y:S01]  /*69030*/  IMAD.WIDE.U32 R34, R213, R202, R34 ;  /* 0x000000cad5227225 */ /* 0x000fe200078e0022 */
[----:B------:R-:W-:-:S02]  /*69040*/  IADD3.X RZ, P3, PT, R139, R77, RZ, P3, !PT ;  /* 0x0000004d8bff7210 */ /* 0x000fc40001f7e4ff */
[----:B------:R-:W-:Y:S01]  /*69050*/  IADD3.X R77, P5, PT, R87, R186, RZ, P1, !PT ;  /* 0x000000ba574d7210 */ /* 0x000fe20000fbe4ff */
[----:B------:R-:W-:Y:S01]  /*69060*/  IMAD.WIDE.U32 R138, R14, 0xf5138f, R138 ;  /* 0x00f5138f0e8a7825 */ /* 0x000fe200078e008a */
[----:B------:R-:W-:Y:S02]  /*69070*/  IADD3.X RZ, P1, PT, R145, R37, RZ, P2, !PT ;  /* 0x0000002591ff7210 */ /* 0x000fe4000173e4ff */
        /* <DEDUP_REMOVED lines=19> */
[----:B------:R-:W-:-:S02]  /*691b0*/  IADD3.X R24, P2, PT, R77, R24, RZ, P2, !PT ;  /* 0x000000184d187210 */ /* 0x000fc4000175e4ff */
[----:B------:R-:W-:Y:S01]  /*691c0*/  IADD3.X R79, P3, PT, R124, R121, RZ, P3, !PT ;  /* 0x000000797c4f7210 */ /* 0x000fe20001f7e4ff */
[----:B------:R-:W-:Y:S01]  /*691d0*/  IMAD.IADD R85, R11, 0x1, R85 ;  /* 0x000000010b557824 */ /* 0x000fe200078e0255 */
[----:B------:R-:W-:Y:S02]  /*691e0*/  IADD3.X R33, P1, PT, R36, R33, RZ, P1, !PT ;  /* 0x0000002124217210 */ /* 0x000fe40000f3e4ff */
[----:B------:R-:W-:Y:S01]  /*691f0*/  IADD3.X R39, P4, PT, R112, R129, RZ, P4, !PT ;  /* 0x0000008170277210 */ /* 0x000fe2000279e4ff */
[----:B------:R-:W-:Y:S01]  /*69200*/  IMAD.WIDE.U32 R120, R14, 0x6ca1493b, R78 ;  /* 0x6ca1493b0e787825 */ /* 0x000fe200078e004e */
[----:B------:R-:W-:Y:S02]  /*69210*/  IADD3.X R25, P2, PT, R186, R155, RZ, P2, !PT ;  /* 0x0000009bba197210 */ /* 0x000fe4000175e4ff */
[----:B------:R-:W-:Y:S01]  /*69220*/  IADD3.X R37, P5, PT, RZ, RZ, RZ, P3, !PT ;  /* 0x000000ffff257210 */ /* 0x000fe20001fbe4ff */
[----:B------:R-:W-:Y:S01]  /*69230*/  IMAD.WIDE.U32 R112, R10, -0x45f6b800, RZ ;  /* 0xba0948000a707825 */ /* 0x000fe200078e00ff */
[----:B------:R-:W-:-:S02]  /*69240*/  IADD3.X R125, P3, PT, R29, R34, RZ, P1, !PT ;  /* 0x000000221d7d7210 */ /* 0x000fc40000f7e4ff */
[----:B------:R-:W-:Y:S01]  /*69250*/  IADD3.X R21, P4, PT, RZ, RZ, RZ, P4, !PT ;  /* 0x000000ffff157210 */ /* 0x000fe2000279e4ff */
[----:B------:R-:W-:Y:S01]  /*69260*/  IMAD.X R41, RZ, RZ, RZ, P5 ;  /* 0x000000ffff297224 */ /* 0x000fe200028e06ff */
[----:B------:R-:W-:Y:S01]  /*69270*/  IADD3.X R27, P2, PT, RZ, RZ, RZ, P2, !PT ;  /* 0x000000ffff1b7210 */ /* 0x000fe2000175e4ff */
[----:B------:R-:W-:Y:S01]  /*69280*/  IMAD.WIDE.U32 R34, R10, 0x1, RZ ;  /* 0x000000010a227825 */ /* 0x000fe200078e00ff */
[----:B------:R-:W-:Y:S02]  /*69290*/  IADD3.X R87, P3, PT, R33, R190, RZ, P3, !PT ;  /* 0x000000be21577210 */ /* 0x000fe40001f7e4ff */
[----:B------:R-:W-:Y:S01]  /*692a0*/  IADD3.X R9, P1, PT, RZ, RZ, RZ, P1, !PT ;  /* 0x000000ffff097210 */ /* 0x000fe20000f3e4ff */
[----:B------:R-:W-:Y:S01]  /*692b0*/  IMAD.X R29, RZ, RZ, RZ, P4 ;  /* 0x000000ffff1d7224 */ /* 0x000fe200020e06ff */
[----:B------:R-:W-:Y:S01]  /*692c0*/  IADD3 RZ, P5, PT, R38, R32, RZ ;  /* 0x0000002026ff7210 */ /* 0x000fe20007fbe0ff */
[----:B------:R-:W-:Y:S01]  /*692d0*/  IMAD.X R89, RZ, RZ, RZ, P2 ;  /* 0x000000ffff597224 */ /* 0x000fe200010e06ff */
[----:B------:R-:W-:Y:S01]  /*692e0*/  IADD3.X R9, P4, PT, RZ, R9, RZ, P3, !PT ;  /* 0x00000009ff097210 */ /* 0x000fe20001f9e4ff */
[----:B------:R-:W-:Y:S01]  /*692f0*/  IMAD.WIDE.U32 R32, R85, 0x1, RZ ;  /* 0x0000000155207825 */ /* 0x000fe200078e00ff */
[----:B------:R-:W-:-:S02]  /*69300*/  IADD3 RZ, P2, PT, R24, R176, RZ ;  /* 0x000000b018ff7210 */ /* 0x000fc40007f5e0ff */
[----:B------:R-:W-:Y:S01]  /*69310*/  IADD3.X R77, PT, PT, RZ, RZ, RZ, P4, P1 ;  /* 0x000000ffff4d7210 */ /* 0x000fe200027e24ff */
[----:B------:R-:W-:Y:S01]  /*69320*/  IMAD.WIDE.U32 R122, R8, -0x45f6b800, R38 ;  /* 0xba094800087a7825 */ /* 0x000fe200078e0026 */
[----:B------:R-:W-:Y:S02]  /*69330*/  IADD3.X RZ, P1, PT, R25, R82, RZ, P2, !PT ;  /* 0x0000005219ff7210 */ /* 0x000fe4000173e4ff */
[----:B------:R-:W-:Y:S01]  /*69340*/  IADD3.X RZ, P2, PT, R39, R26, RZ, P5, !PT ;  /* 0x0000001a27ff7210 */ /* 0x000fe20002f5e4ff */
[----:B------:R-:W-:Y:S01]  /*69350*/  IMAD.WIDE.U32 R24, R211, R202, R24 ;  /* 0x000000cad3187225 */ /* 0x000fe200078e0018 */
[----:B------:R-:W-:Y:S02]  /*69360*/  IADD3.X R11, P1, PT, R27, R174, RZ, P1, !PT ;  /* 0x000000ae1b0b7210 */ /* 0x000fe40000f3e4ff */
[----:B------:R-:W-:Y:S01]  /*69370*/  IADD3 RZ, P3, PT, R78, R110, RZ ;  /* 0x0000006e4eff7210 */ /* 0x000fe20007f7e0ff */
[----:B------:R-:W-:Y:S01]  /*69380*/  IMAD.WIDE.U32 R26, P5, R10, -0x7af74000, R32 ;  /* 0x8508c0000a1a7825 */ /* 0x000fe200078a0020 */
[----:B------:R-:W-:-:S02]  /*69390*/  IADD3 RZ, P4, PT, R144, R34, RZ ;  /* 0x0000002290ff7210 */ /* 0x000fc40007f9e0ff */
[----:B------:R-:W-:Y:S01]  /*693a0*/  IADD3.X RZ, P3, PT, R79, R81, RZ, P3, !PT ;  /* 0x000000514fff7210 */ /* 0x000fe20001f7e4ff */
[----:B------:R-:W-:Y:S01]  /*693b0*/  IMAD.X R119, RZ, RZ, RZ, P5 ;  /* 0x000000ffff777224 */ /* 0x000fe200028e06ff */
[----:B------:R-:W-:Y:S01]  /*693c0*/  IADD3 R26, P5, PT, R35, R26, RZ ;  /* 0x0000001a231a7210 */ /* 0x000fe20007fbe0ff */
[----:B------:R-:W-:Y:S01]  /*693d0*/  IMAD.WIDE.U32 R34, R85, 0x30000000, RZ ;  /* 0x3000000055227825 */ /* 0x000fe200078e00ff */
[----:B------:R-:W-:Y:S02]  /*693e0*/  IADD3.X R124, P3, PT, R37, R92, RZ, P3, !PT ;  /* 0x0000005c257c7210 */ /* 0x000fe40001f7e4ff */
[----:B------:R-:W-:Y:S01]  /*693f0*/  IADD3.X R174, P1, PT, R89, R175, RZ, P1, !PT ;  /* 0x000000af59ae7210 */ /* 0x000fe20000f3e4ff */
[----:B------:R-:W-:Y:S01]  /*69400*/  IMAD.MOV.U32 R118, RZ, RZ, R27 ;  /* 0x000000ffff767224 */ /* 0x000fe200078e001b */
[----:B------:R-:W-:Y:S01]  /*69410*/  IADD3 R161, PT, PT, R31, R160, RZ ;  /* 0x000000a01fa17210 */ /* 0x000fe20007ffe0ff */
        /* <DEDUP_REMOVED lines=8> */
[----:B------:R-:W-:Y:S01]  /*694a0*/  IADD3.X R91, P1, PT, RZ, RZ, RZ, P1, !PT ;  /* 0x000000ffff5b7210 */ /* 0x000fe20000f3e4ff */
[----:B------:R-:W-:Y:S01]  /*694b0*/  IMAD.IADD R180, R25, 0x1, R180 ;  /* 0x0000000119b47824 */ /* 0x000fe200078e02b4 */
[----:B------:R-:W-:Y:S01]  /*694c0*/  IADD3.X R124, P3, PT, R124, R125, RZ, P3, !PT ;  /* 0x0000007d7c7c7210 */ /* 0x000fe20001f7e4ff */
[----:B------:R-:W-:Y:S01]  /*694d0*/  IMAD.X R115, RZ, RZ, RZ, P5 ;  /* 0x000000ffff737224 */ /* 0x000fe200028e06ff */
[----:B------:R-:W-:Y:S01]  /*694e0*/  IADD3 R127, P5, PT, R34, R37, RZ ;  /* 0x00000025227f7210 */ /* 0x000fe20007fbe0ff */
[----:B------:R-:W-:Y:S01]  /*694f0*/  IMAD.WIDE.U32 R78, R85, -0x45f6b800, RZ ;  /* 0xba094800554e7825 */ /* 0x000fe200078e00ff */
[----:B------:R-:W-:-:S02]  /*69500*/  IADD3.X R120, P2, PT, R11, R120, RZ, P2, !PT ;  /* 0x000000780b787210 */ /* 0x000fc4000175e4ff */
[----:B------:R-:W-:Y:S01]  /*69510*/  IADD3.X R125, P3, PT, R12, R87, RZ, P3, !PT ;  /* 0x000000570c7d7210 */ /* 0x000fe20001f7e4ff */
[----:B------:R-:W-:Y:S01]  /*69520*/  IMAD.IADD R25, R121, 0x1, R114 ;  /* 0x0000000179197824 */ /* 0x000fe200078e0272 */
[----:B------:R-:W-:Y:S01]  /*69530*/  IADD3.X RZ, P4, PT, R7, R26, RZ, P4, !PT ;  /* 0x0000001a07ff7210 */ /* 0x000fe2000279e4ff */
[----:B------:R-:W-:Y:S02]  /*69540*/  IMAD.MOV.U32 R114, RZ, RZ, R35 ;  /* 0x000000ffff727224 */ /* 0x000fe400078e0023 */
[----:B------:R-:W-:Y:S01]  /*69550*/  IMAD.WIDE.U32 R80, R85, 0xf5138f, RZ ;  /* 0x00f5138f55507825 */ /* 0x000fe200078e00ff */
[----:B------:R-:W-:-:S03]  /*69560*/  IADD3.X R121, P2, PT, R132, R25, RZ, P2, !PT ;  /* 0x0000001984797210 */ /* 0x000fc6000175e4ff */
[----:B------:R-:W-:Y:S01]  /*69570*/  IMAD.WIDE.U32.X R114, R85, 0x170b5d44, R114, P5 ;  /* 0x170b5d4455727825 */ /* 0x000fe200028e0472 */
[----:B------:R-:W-:-:S03]  /*69580*/  IADD3.X R25, P2, PT, RZ, RZ, RZ, P2, !PT ;  /* 0x000000ffff197210 */ /* 0x000fc6000175e4ff */
[----:B------:R-:W-:-:S04]  /*69590*/  IMAD.WIDE.U32 R78, P5, R10, 0x1ef3622f, R78 ;  /* 0x1ef3622f0a4e7825 */ /* 0x000fc800078a004e */
[----:B------:R-:W-:Y:S02]  /*695a0*/  IMAD.X R95, RZ, RZ, RZ, P5 ;  /* 0x000000ffff5f7224 */ /* 0x000fe400028e06ff */
[----:B------:R-:W-:-:S04]  /*695b0*/  IMAD.WIDE.U32 R92, R10, 0xf5138f, RZ ;  /* 0x00f5138f0a5c7825 */ /* 0x000fc800078e00ff */
[----:B------:R-:W-:-:S04]  /*695c0*/  IMAD.WIDE.U32 R80, P5, R10, 0x1a22d9f3, R80 ;  /* 0x1a22d9f30a507825 */ /* 0x000fc800078a0050 */
[----:B------:R-:W-:Y:S01]  /*695d0*/  IMAD.X R117, RZ, RZ, RZ, P1 ;  /* 0x000000ffff757224 */ /* 0x000fe200008e06ff */
[----:B------:R-:W-:Y:S01]  /*695e0*/  IADD3 R35, P1, PT, R78, R113, RZ ;  /* 0x000000714e237210 */ /* 0x000fe20007f3e0ff */
[----:B------:R-:W-:Y:S01]  /*695f0*/  IMAD.IADD R37, R123, 0x1, R94 ;  /* 0x000000017b257824 */ /* 0x000fe200078e025e */
[----:B------:R-:W-:Y:S01]  /*69600*/  MOV R94, R79 ;  /* 0x0000004f005e7202 */ /* 0x000fe20000000f00 */
[----:B------:R-:W-:Y:S01]  /*69610*/  IMAD.X R111, RZ, RZ, RZ, P5 ;  /* 0x000000ffff6f7224 */ /* 0x000fe200028e06ff */
[----:B------:R-:W-:Y:S01]  /*69620*/  IADD3 R21, P5, PT, R80, R93, RZ ;  /* 0x0000005d50157210 */ /* 0x000fe20007fbe0ff */
[----:B------:R-:W-:Y:S01]  /*69630*/  IMAD.WIDE.U32 R32, R85, 0x6ca1493b, RZ ;  /* 0x6ca1493b55207825 */ /* 0x000fe200078e00ff */
[----:B------:R-:W-:Y:S02]  /*69640*/  IADD3.X R79, P3, PT, RZ, RZ, RZ, P3, !PT ;  /* 0x000000ffff4f7210 */ /* 0x000fe40001f7e4ff */
[----:B------:R-:W-:Y:S01]  /*69650*/  IADD3.X R123, P4, PT, RZ, R118, RZ, P4, !PT ;  /* 0x00000076ff7b7210 */ /* 0x000fe2000279e4ff */
[----:B------:R-:W-:-:S02]  /*69660*/  IMAD.MOV.U32 R110, RZ, RZ, R81 ;  /* 0x000000ffff6e7224 */ /* 0x000fc400078e0051 */
[----:B------:R-:W-:Y:S01]  /*69670*/  IMAD.WIDE.U32 R26, R85, 0x17c510ea, RZ ;  /* 0x17c510ea551a7825 */ /* 0x000fe200078e00ff */
[----:B------:R-:W-:-:S03]  /*69680*/  IADD3.X R118, P4, PT, RZ, R119, RZ, P4, !PT ;  /* 0x00000077ff767210 */ /* 0x000fc6000279e4ff */
[----:B------:R-:W-:Y:S01]  /*69690*/  IMAD.WIDE.U32.X R94, R85, 0x1ef3622f, R94, P1 ;  /* 0x1ef3622f555e7825 */ /* 0x000fe200008e045e */
[----:B------:R-:W-:-:S03]  /*696a0*/  IADD3 RZ, P1, PT, R40, R88, RZ ;  /* 0x0000005828ff7210 */ /* 0x000fc60007f3e0ff */
[----:B------:R-:W-:Y:S01]  /*696b0*/  IMAD.WIDE.U32.X R110, R85, 0x1a22d9f3, R110, P5 ;  /* 0x1a22d9f3556e7825 */ /* 0x000fe200028e046e */
[----:B------:R-:W-:-:S03]  /*696c0*/  IADD3.X RZ, P1, PT, R41, R84, RZ, P1, !PT ;  /* 0x0000005429ff7210 */ /* 0x000fc60000f3e4ff */
[----:B------:R-:W-:-:S04]  /*696d0*/  IMAD.WIDE.U32 R32, P5, R10, -0x39c4fa40, R32 ;  /* 0xc63b05c00a207825 */ /* 0x000fc800078a0020 */
[----:B------:R-:W-:-:S04]  /*696e0*/  IMAD.WIDE.U32 R88, R10, 0x6ca1493b, RZ ;  /* 0x6ca1493b0a587825 */ /* 0x000fc800078e00ff */
[----:B------:R-:W-:Y:S02]  /*696f0*/  IMAD.X R81, RZ, RZ, RZ, P3 ;  /* 0x000000ffff517224 */ /* 0x000fe400018e06ff */
[----:B------:R-:W-:-:S04]  /*69700*/  IMAD.WIDE.U32 R30, R10, 0x17c510ea, RZ ;  /* 0x17c510ea0a1e7825 */ /* 0x000fc800078e00ff */
[----:B------:R-:W-:-:S04]  /*69710*/  IMAD.WIDE.U32 R26, P3, R10, 0x1ae3a46, R26 ;  /* 0x01ae3a460a1a7825 */ /* 0x000fc8000786001a */
[----:B------:R-:W-:Y:S02]  /*69720*/  IMAD.MOV.U32 R38, RZ, RZ, R33 ;  /* 0x000000ffff267224 */ /* 0x000fe400078e0021 */
[----:B------:R-:W-:Y:S01]  /*69730*/  IMAD.X R39, RZ, RZ, RZ, P5 ;  /* 0x000000ffff277224 */ /* 0x000fe200028e06ff */
[----:B------:R-:W-:Y:S01]  /*69740*/  IADD3 R12, P5, PT, R32, R89, RZ ;  /* 0x00000059200c7210 */ /* 0x000fe20007fbe0ff */
[----:B------:R-:W-:Y:S01]  /*69750*/  IMAD.X R33, RZ, RZ, RZ, P2 ;  /* 0x000000ffff217224 */ /* 0x000fe200010e06ff */
[----:B------:R-:W-:Y:S01]  /*69760*/  IADD3 RZ, P2, PT, R120, R28, RZ ;  /* 0x0000001c78ff7210 */ /* 0x000fe20007f5e0ff */
[----:B------:R-:W-:Y:S01]  /*69770*/  IMAD.X R29, RZ, RZ, RZ, P3 ;  /* 0x000000ffff1d7224 */ /* 0x000fe200018e06ff */
[----:B------:R-:W-:Y:S01]  /*69780*/  IADD3 R11, P3, PT, R26, R31, RZ ;  /* 0x0000001f1a0b7210 */ /* 0x000fe20007f7e0ff */
[----:B------:R-:W-:Y:S01]  /*69790*/  IMAD.MOV.U32 R28, RZ, RZ, R27 ;  /* 0x000000ffff1c7224 */ /* 0x000fe200078e001b */
[----:B------:R-:W-:Y:S01]  /*697a0*/  IADD3.X RZ, P2, PT, R121, R6, RZ, P2, !PT ;  /* 0x0000000679ff7210 */ /* 0x000fe2000175e4ff */
[----:B------:R-:W-:Y:S01]  /*697b0*/  IMAD.WIDE.U32.X R38, R85, -0x39c4fa40, R38, P5 ;  /* 0xc63b05c055267825 */ /* 0x000fe200028e0426 */
[----:B------:R-:W-:-:S02]  /*697c0*/  IADD3 RZ, P5, PT, R124, R86, RZ ;  /* 0x000000567cff7210 */ /* 0x000fc40007fbe0ff */
[----:B------:R-:W-:Y:S01]  /*697d0*/  IADD3.X R25, P2, PT, R25, R130, RZ, P2, !PT ;  /* 0x0000008219197210 */ /* 0x000fe2000175e4ff */
[----:B------:R-:W-:Y:S01]  /*697e0*/  IMAD.WIDE.U32.X R28, R85, 0x1ae3a46, R28, P3 ;  /* 0x01ae3a46551c7825 */ /* 0x000fe200018e041c */
[----:B------:R-:W-:Y:S02]  /*697f0*/  IADD3.X R82, P3, PT, R91, R220, RZ, P1, !PT ;  /* 0x000000dc5b527210 */ /* 0x000fe40000f7e4ff */
[----:B------:R-:W-:Y:S01]  /*69800*/  IADD3.X R122, P1, PT, R123, R122, RZ, P4, !PT ;  /* 0x0000007a7b7a7210 */ /* 0x000fe2000273e4ff */
[----:B------:R-:W-:Y:S01]  /*69810*/  IMAD.WIDE.U32 R6, R14, 0x17c510ea, R124 ;  /* 0x17c510ea0e067825 */ /* 0x000fe200078e007c */
[----:B------:R-:W-:Y:S02]  /*69820*/  IADD3.X RZ, P5, PT, R125, R83, RZ, P5, !PT ;  /* 0x000000537dff7210 */ /* 0x000fe40002fbe4ff */
[----:B------:R-:W-:Y:S01]  /*69830*/  IADD3.X R130, P2, PT, R33, R131, RZ, P2, !PT ;  /* 0x0000008321827210 */ /* 0x000fe2000175e4ff */
[----:B------:R-:W-:Y:S01]  /*69840*/  IMAD.WIDE.U32 R120, R8, 0xf5138f, R120 ;  /* 0x00f5138f08787825 */ /* 0x000fe200078e0078 */
[----:B------:R-:W-:-:S02]  /*69850*/  IADD3.X R123, P1, PT, R118, R37, RZ, P1, !PT ;  /* 0x00000025767b7210 */ /* 0x000fc40000f3e4ff */
[----:B------:R-:W-:Y:S01]  /*69860*/  IADD3.X R14, P5, PT, R79, R150, RZ, P5, !PT ;  /* 0x000000964f0e7210 */ /* 0x000fe20002fbe4ff */
[----:B------:R-:W-:Y:S01]  /*69870*/  IMAD.WIDE.U32 R40, R209, R202, R40 ;  /* 0x000000cad1287225 */ /* 0x000fe200078e0028 */
[----:B------:R-:W-:Y:S02]  /*69880*/  IADD3 R91, PT, PT, R7, R90, RZ ;  /* 0x0000005a075b7210 */ /* 0x000fe40007ffe0ff */
[----:B------:R-:W-:Y:S01]  /*69890*/  IADD3.X R6, P2, PT, R25, R6, RZ, P2, !PT ;  /* 0x0000000619067210 */ /* 0x000fe2000175e4ff */
[----:B------:R-:W-:Y:S01]  /*698a0*/  IMAD.IADD R172, R41, 0x1, R172 ;  /* 0x0000000129ac7824 */ /* 0x000fe200078e02ac */
[----:B------:R-:W-:Y:S02]  /*698b0*/  IADD3.X R25, P4, PT, RZ, RZ, RZ, P1, !PT ;  /* 0x000000ffff197210 */ /* 0x000fe40000f9e4ff */
[----:B------:R-:W-:Y:S02]  /*698c0*/  IADD3.X R150, P1, PT, R81, R151, RZ, P5, !PT ;  /* 0x0000009751967210 */ /* 0x000fe40002f3e4ff */
[----:B------:R-:W-:Y:S01]  /*698d0*/  IADD3.X R7, P2, PT, R130, R91, RZ, P2, !PT ;  /* 0x0000005b82077210 */ /* 0x000fe2000175e4ff */
[----:B------:R-:W-:Y:S01]  /*698e0*/  IMAD.X R27, RZ, RZ, RZ, P4 ;  /* 0x000000ffff1b7224 */ /* 0x000fe200020e06ff */
[----:B------:R-:W-:-:S02]  /*698f0*/  IADD3 RZ, P5, PT, R122, R36, RZ ;  /* 0x000000247aff7210 */ /* 0x000fc40007fbe0ff */
[----:B------:R-:W-:Y:S02]  /*69900*/  IADD3.X R37, P1, PT, R14, R9, RZ, P1, !PT ;  /* 0x000000090e257210 */ /* 0x000fe40000f3e4ff */
[----:B------:R-:W-:Y:S02]  /*69910*/  IADD3.X R31, P2, PT, RZ, RZ, RZ, P2, !PT ;  /* 0x000000ffff1f7210 */ /* 0x000fe4000175e4ff */
[----:B------:R-:W-:Y:S01]  /*69920*/  IADD3.X RZ, P5, PT, R123, R127, RZ, P5, !PT ;  /* 0x0000007f7bff7210 */ /* 0x000fe20002fbe4ff */
[----:B------:R-:W-:Y:S01]  /*69930*/  IMAD.WIDE.U32 R122, R10, 0x30000000, R122 ;  /* 0x300000000a7a7825 */ /* 0x000fe200078e007a */
[----:B------:R-:W-:Y:S02]  /*69940*/  IADD3.X R77, P1, PT, R150, R77, RZ, P1, !PT ;  /* 0x0000004d964d7210 */ /* 0x000fe40000f3e4ff */
[----:B------:R-:W-:Y:S01]  /*69950*/  IADD3 RZ, P4, PT, R6, R134, RZ ;  /* 0x0000008606ff7210 */ /* 0x000fe20007f9e0ff */
[----:B------:R-:W-:Y:S01]  /*69960*/  IMAD.X R33, RZ, RZ, RZ, P2 ;  /* 0x000000ffff217224 */ /* 0x000fe200010e06ff */
[----:B------:R-:W-:-:S02]  /*69970*/  IADD3.X R9, P5, PT, R25, R114, RZ, P5, !PT ;  /* 0x0000007219097210 */ /* 0x000fc40002fbe4ff */
[----:B------:R-:W-:Y:S01]  /*69980*/  IADD3.X R37, P2, PT, R37, R24, RZ, P1, !PT ;  /* 0x0000001825257210 */ /* 0x000fe20000f5e4ff */
[----:B------:R-:W-:Y:S01]  /*69990*/  IMAD.WIDE.U32 R24, R8, 0x6ca1493b, R6 ;  /* 0x6ca1493b08187825 */ /* 0x000fe200078e0006 */
[----:B------:R-:W-:Y:S02]  /*699a0*/  IADD3.X RZ, P4, PT, R7, R17, RZ, P4, !PT ;  /* 0x0000001107ff7210 */ /* 0x000fe4000279e4ff */
[----:B------:R-:W-:Y:S01]  /*699b0*/  IADD3.X R114, P5, PT, R27, R115, RZ, P5, !PT ;  /* 0x000000731b727210 */ /* 0x000fe20002fbe4ff */
[----:B------:R-:W-:Y:S01]  /*699c0*/  IMAD.IADD R17, R123, 0x1, R34 ;  /* 0x000000017b117824 */ /* 0x000fe200078e0222 */
[----:B------:R-:W-:Y:S01]  /*699d0*/  IADD3.X R27, P2, PT, R77, R180, RZ, P2, !PT ;  /* 0x000000b44d1b7210 */ /* 0x000fe2000175e4ff */
[C---:B------:R-:W-:Y:S01]  /*699e0*/  IMAD.WIDE.U32 R6, R122.reuse, -0x1, RZ ;  /* 0xffffffff7a067825 */ /* 0x040fe200078e00ff */
[----:B------:R-:W-:Y:S02]  /*699f0*/  IADD3.X R90, P1, PT, RZ, RZ, RZ, P1, !PT ;  /* 0x000000ffff5a7210 */ /* 0x000fe40000f3e4ff */
[----:B------:R-:W-:Y:S01]  /*69a00*/  IADD3.X R221, P3, PT, R117, R221, RZ, P3, !PT ;  /* 0x000000dd75dd7210 */ /* 0x000fe20001f7e4ff */
[----:B------:R-:W-:Y:S01]  /*69a10*/  IMAD.IADD R117, R121, 0x1, R116 ;  /* 0x0000000179757824 */ /* 0x000fe200078e0274 */
[----:B------:R-:W-:Y:S01]  /*69a20*/  IADD3.X R36, P4, PT, R31, R22, RZ, P4, !PT ;  /* 0x000000161f247210 */ /* 0x000fe2000279e4ff */
[----:B------:R-:W-:Y:S01]  /*69a30*/  IMAD.IADD R137, R25, 0x1, R136 ;  /* 0x0000000119897824 */ /* 0x000fe200078e0288 */
[----:B------:R-:W-:Y:S01]  /*69a40*/  IADD3.X R22, P5, PT, R9, R120, RZ, P5, !PT ;  /* 0x0000007809167210 */ /* 0x000fe20002fbe4ff */
[----:B------:R-:W-:Y:S01]  /*69a50*/  IMAD R9, R122, -0x7af74001, -R17 ;  /* 0x8508bfff7a097824 */ /* 0x000fe200078e0a11 */
[----:B------:R-:W-:Y:S01]  /*69a60*/  IADD3.X R90, P2, PT, RZ, R90, RZ, P2, !PT ;  /* 0x0000005aff5a7210 */ /* 0x000fe2000175e4ff */
[----:B------:R-:W-:Y:S01]  /*69a70*/  IMAD.WIDE.U32 R84, R6, 0x1, RZ ;  /* 0x0000000106547825 */ /* 0x000fe200078e00ff */
[----:B------:R-:W-:-:S02]  /*69a80*/  IADD3.X R14, P4, PT, R33, R23, RZ, P4, !PT ;  /* 0x00000017210e7210 */ /* 0x000fc4000279e4ff */
[----:B------:R-:W-:Y:S01]  /*69a90*/  IADD3.X R23, P5, PT, R114, R117, RZ, P5, !PT ;  /* 0x0000007572177210 */ /* 0x000fe20002fbe4ff */
[----:B------:R-:W-:Y:S01]  /*69aa0*/  IMAD.IADD R7, R7, 0x1, R9 ;  /* 0x0000000107077824 */ /* 0x000fe200078e0209 */
[----:B------:R-:W-:Y:S02]  /*69ab0*/  IADD3.X R114, PT, PT, RZ, RZ, RZ, P2, P1 ;  /* 0x000000ffff727210 */ /* 0x000fe400017e24ff */
[----:B------:R-:W-:Y:S01]  /*69ac0*/  IADD3.X R36, P4, PT, R36, R37, RZ, P4, !PT ;  /* 0x0000002524247210 */ /* 0x000fe2000279e4ff */
[C---:B------:R-:W-:Y:S01]  /*69ad0*/  IMAD.WIDE.U32 R86, R7.reuse, 0x1, RZ ;  /* 0x0000000107567825 */ /* 0x040fe200078e00ff */
[----:B------:R-:W-:Y:S02]  /*69ae0*/  IADD3 RZ, P1, PT, R22, R112, RZ ;  /* 0x0000007016ff7210 */ /* 0x000fe40007f3e0ff */
[----:B------:R-:W-:Y:S01]  /*69af0*/  IADD3.X R25, P5, PT, RZ, RZ, RZ, P5, !PT ;  /* 0x000000ffff197210 */ /* 0x000fe20002fbe4ff */
[----:B------:R-:W-:Y:S01]  /*69b00*/  IMAD.WIDE.U32 R178, R7, 0x30000000, RZ ;  /* 0x3000000007b27825 */ /* 0x000fe200078e00ff */
[----:B------:R-:W-:-:S02]  /*69b10*/  IADD3.X R37, P4, PT, R14, R27, RZ, P4, !PT ;  /* 0x0000001b0e257210 */ /* 0x000fc4000279e4ff */
[----:B------:R-:W-:Y:S01]  /*69b20*/  IADD3.X RZ, P1, PT, R23, R35, RZ, P1, !PT ;  /* 0x0000002317ff7210 */ /* 0x000fe20000f3e4ff */
[----:B------:R-:W-:Y:S01]  /*69b30*/  IMAD.X R9, RZ, RZ, RZ, P5 ;  /* 0x000000ffff097224 */ /* 0x000fe200028e06ff */
[----:B------:R-:W-:Y:S01]  /*69b40*/  IADD3.X R31, P4, PT, RZ, RZ, RZ, P4, !PT ;  /* 0x000000ffff1f7210 */ /* 0x000fe2000279e4ff */
[----:B------:R-:W-:Y:S01]  /*69b50*/  IMAD.WIDE.U32 R86, P5, R6, -0x7af74000, R86 ;  /* 0x8508c00006567825 */ /* 0x000fe200078a0056 */
[----:B------:R-:W-:Y:S02]  /*69b60*/  IADD3.X R25, P1, PT, R25, R94, RZ, P1, !PT ;  /* 0x0000005e19197210 */ /* 0x000fe40000f3e4ff */
[----:B------:R-:W-:Y:S01]  /*69b70*/  IADD3 RZ, P2, PT, R36, R140, RZ ;  /* 0x0000008c24ff7210 */ /* 0x000fe20007f5e0ff */
[----:B------:R-:W-:Y:S01]  /*69b80*/  IMAD.WIDE.U32 R22, R10, -0x45f6b800, R22 ;  /* 0xba0948000a167825 */ /* 0x000fe200078e0016 */
[----:B------:R-:W-:Y:S02]  /*69b90*/  IADD3.X R33, PT, PT, RZ, RZ, RZ, P4, !PT ;  /* 0x000000ffff217210 */ /* 0x000fe400027fe4ff */
[----:B------:R-:W-:Y:S01]  /*69ba0*/  IADD3.X R94, P1, PT, R9, R95, RZ, P1, !PT ;  /* 0x0000005f095e7210 */ /* 0x000fe20000f3e4ff */
[----:B------:R-:W-:Y:S01]  /*69bb0*/  IMAD.X R9, RZ, RZ, RZ, P5 ;  /* 0x000000ffff097224 */ /* 0x000fe200028e06ff */
[----:B------:R-:W-:Y:S01]  /*69bc0*/  IADD3 RZ, P4, PT, R122, R84, RZ ;  /* 0x000000547aff7210 */ /* 0x000fe20007f9e0ff */
[----:B------:R-:W-:Y:S01]  /*69bd0*/  IMAD.IADD R78, R23, 0x1, R78 ;  /* 0x00000001174e7824 */ /* 0x000fe200078e024e */
[----:B------:R-:W-:Y:S01]  /*69be0*/  IADD3.X RZ, P2, PT, R37, R15, RZ, P2, !PT ;  /* 0x0000000f25ff7210 */ /* 0x000fe2000175e4ff */
[----:B------:R-:W-:Y:S01]  /*69bf0*/  IMAD.WIDE.U32 R14, R8, 0x17c510ea, R36 ;  /* 0x17c510ea080e7825 */ /* 0x000fe200078e0024 */
[----:B------:R-:W-:-:S02]  /*69c00*/  IADD3 R84, P5, PT, R85, R86, RZ ;  /* 0x0000005655547210 */ /* 0x000fc40007fbe0ff */
[----:B------:R-:W-:Y:S01]  /*69c10*/  IADD3.X R24, P1, PT, R25, R24, RZ, P1, !PT ;  /* 0x0000001819187210 */ /* 0x000fe20000f3e4ff */
[----:B------:R-:W-:Y:S01]  /*69c20*/  IMAD.MOV.U32 R8, RZ, RZ, R87 ;  /* 0x000000ffff087224 */ /* 0x000fe200078e0057 */
[----:B------:R-:W-:Y:S01]  /*69c30*/  IADD3.X RZ, P4, PT, R17, R84, RZ, P4, !PT ;  /* 0x0000005411ff7210 */ /* 0x000fe2000279e4ff */
[----:B------:R-:W-:Y:S01]  /*69c40*/  IMAD.WIDE.U32 R34, R6, 0x30000000, RZ ;  /* 0x3000000006227825 */ /* 0x000fe200078e00ff */
[----:B------:R-:W-:Y:S02]  /*69c50*/  IADD3.X R25, P1, PT, R94, R137, RZ, P1, !PT ;  /* 0x000000895e197210 */ /* 0x000fe40000f3e4ff */
[----:B------:R-:W-:Y:S01]  /*69c60*/  IADD3.X R31, P2, PT, R31, R142, RZ, P2, !PT ;  /* 0x0000008e1f1f7210 */ /* 0x000fe2000175e4ff */
        /* <DEDUP_REMOVED lines=8> */
[----:B------:R-:W-:Y:S01]  /*69cf0*/  IMAD.X R37, RZ, RZ, RZ, P5 ;  /* 0x000000ffff257224 */ /* 0x000fe200028e06ff */
[----:B------:R-:W-:Y:S01]  /*69d00*/  IADD3 RZ, P1, PT, R24, R92, RZ ;  /* 0x0000005c18ff7210 */ /* 0x000fe20007f3e0ff */
[----:B------:R-:W-:Y:S01]  /*69d10*/  IMAD.MOV.U32 R36, RZ, RZ, R179 ;  /* 0x000000ffff247224 */ /* 0x000fe200078e00b3 */
[----:B------:R-:W-:Y:S02]  /*69d20*/  IADD3.X R8, P4, PT, R17, R22, RZ, P4, !PT ;  /* 0x0000001611087210 */ /* 0x000fe4000279e4ff */
[----:B------:R-:W-:Y:S01]  /*69d30*/  IADD3 R41, P5, PT, R178, R35, RZ ;  /* 0x00000023b2297210 */ /* 0x000fe20007fbe0ff */
[----:B------:R-:W-:Y:S01]  /*69d40*/  IMAD.IADD R35, R15, 0x1, R20 ;  /* 0x000000010f237824 */ /* 0x000fe200078e0214 */
[----:B------:R-:W-:-:S02]  /*69d50*/  IADD3.X R9, P4, PT, R9, R78, RZ, P4, !PT ;  /* 0x0000004e09097210 */ /* 0x000fc4000279e4ff */
        /* <DEDUP_REMOVED lines=8> */
[----:B------:R-:W-:-:S02]  /*69de0*/  IADD3 RZ, P4, PT, R8, R34, RZ ;  /* 0x0000002208ff7210 */ /* 0x000fc40007f9e0ff */
[----:B------:R-:W-:Y:S02]  /*69df0*/  IADD3.X R110, P1, PT, R27, R111, RZ, P1, !PT ;  /* 0x0000006f1b6e7210 */ /* 0x000fe40000f3e4ff */
[----:B------:R-:W-:Y:S02]  /*69e00*/  IADD3.X R33, P5, PT, R33, R172, RZ, P5, !PT ;  /* 0x000000ac21217210 */ /* 0x000fe40002fbe4ff */
[----:B------:R-:W-:Y:S02]  /*69e10*/  IADD3.X R40, P2, PT, RZ, RZ, RZ, P2, !PT ;  /* 0x000000ffff287210 */ /* 0x000fe4000175e4ff */
[----:B------:R-:W-:Y:S01]  /*69e20*/  IADD3.X RZ, P4, PT, R9, R41, RZ, P4, !PT ;  /* 0x0000002909ff7210 */ /* 0x000fe2000279e4ff */
[----:B------:R-:W-:Y:S01]  /*69e30*/  IMAD.WIDE.U32 R8, R6, 0x30000000, R8 ;  /* 0x3000000006087825 */ /* 0x000fe200078e0008 */
[----:B------:R-:W-:Y:S02]  /*69e40*/  IADD3.X R22, P1, PT, R23, R14, RZ, P1, !PT ;  /* 0x0000000e17167210 */ /* 0x000fe40000f3e4ff */
[----:B------:R-:W-:Y:S01]  /*69e50*/  IADD3 R81, PT, PT, R21, R80, RZ ;  /* 0x0000005015517210 */ /* 0x000fe20007ffe0ff */
[----:B------:R-:W-:Y:S01]  /*69e60*/  IMAD.WIDE.U32 R14, R7, -0x45f6b800, RZ ;  /* 0xba094800070e7825 */ /* 0x000fe200078e00ff */
[----:B------:R-:W-:-:S02]  /*69e70*/  IADD3.X R40, P5, PT, RZ, R40, RZ, P5, !PT ;  /* 0x00000028ff287210 */ /* 0x000fc40002fbe4ff */
[----:B------:R-:W-:Y:S02]  /*69e80*/  IADD3.X R21, P4, PT, R17, R36, RZ, P4, !PT ;  /* 0x0000002411157210 */ /* 0x000fe4000279e4ff */
[----:B------:R-:W-:Y:S02]  /*69e90*/  IADD3.X R23, P1, PT, R110, R35, RZ, P1, !PT ;  /* 0x000000236e177210 */ /* 0x000fe40000f3e4ff */
[----:B------:R-:W-:Y:S01]  /*69ea0*/  IADD3.X R41, PT, PT, RZ, RZ, RZ, P5, P2 ;  /* 0x000000ffff297210 */ /* 0x000fe20002fe44ff */
[----:B------:R-:W-:Y:S01]  /*69eb0*/  IMAD.WIDE.U32 R14, P5, R6, 0x1ef3622f, R14 ;  /* 0x1ef3622f060e7825 */ /* 0x000fe200078a000e */
[----:B------:R-:W-:Y:S02]  /*69ec0*/  IADD3.X R36, P4, PT, R25, R37, RZ, P4, !PT ;  /* 0x0000002519247210 */ /* 0x000fe4000279e4ff */
[----:B------:R-:W-:Y:S01]  /*69ed0*/  IADD3 RZ, P2, PT, R22, R88, RZ ;  /* 0x0000005816ff7210 */ /* 0x000fe20007f5e0ff */
[----:B------:R-:W-:Y:S01]  /*69ee0*/  IMAD.WIDE.U32 R24, R6, -0x45f6b800, RZ ;  /* 0xba09480006187825 */ /* 0x000fe200078e00ff */
[----:B------:R-:W-:-:S02]  /*69ef0*/  IADD3.X R17, P1, PT, RZ, RZ, RZ, P1, !PT ;  /* 0x000000ffff117210 */ /* 0x000fc40000f3e4ff */
[----:B------:R-:W-:Y:S01]  /*69f00*/  IADD3.X R20, P4, PT, R21, R20, RZ, P4, !PT ;  /* 0x0000001415147210 */ /* 0x000fe2000279e4ff */
[----:B------:R-:W-:Y:S01]  /*69f10*/  IMAD.X R35, RZ, RZ, RZ, P5 ;  /* 0x000000ffff237224 */ /* 0x000fe200028e06ff */
[----:B------:R-:W-:Y:S01]  /*69f20*/  IADD3.X RZ, P2, PT, R23, R12, RZ, P2, !PT ;  /* 0x0000000c17ff7210 */ /* 0x000fe2000175e4ff */
[----:B------:R-:W-:Y:S01]  /*69f30*/  IMAD.X R27, RZ, RZ, RZ, P1 ;  /* 0x000000ffff1b7224 */ /* 0x000fe200008e06ff */
[----:B------:R-:W-:Y:S01]  /*69f40*/  IADD3 R25, P5, PT, R14, R25, RZ ;  /* 0x000000190e197210 */ /* 0x000fe20007fbe0ff */
[----:B------:R-:W-:Y:S01]  /*69f50*/  IMAD.MOV.U32 R34, RZ, RZ, R15 ;  /* 0x000000ffff227224 */ /* 0x000fe200078e000f */
[----:B------:R-:W-:Y:S01]  /*69f60*/  IADD3 RZ, P1, PT, R20, R24, RZ ;  /* 0x0000001814ff7210 */ /* 0x000fe20007f3e0ff */
[----:B------:R-:W-:Y:S01]  /*69f70*/  IMAD.WIDE.U32 R22, R10, 0x6ca1493b, R22 ;  /* 0x6ca1493b0a167825 */ /* 0x000fe200078e0016 */
[----:B------:R-:W-:Y:S02]  /*69f80*/  IADD3.X R24, P2, PT, R17, R38, RZ, P2, !PT ;  /* 0x0000002611187210 */ /* 0x000fe4000175e4ff */
[----:B------:R-:W-:Y:S01]  /*69f90*/  IADD3.X R21, P4, PT, R36, R81, RZ, P4, !PT ;  /* 0x0000005124157210 */ /* 0x000fe2000279e4ff */
[----:B------:R-:W-:Y:S01]  /*69fa0*/  IMAD.IADD R32, R23, 0x1, R32 ;  /* 0x0000000117207824 */ /* 0x000fe200078e0220 */
[----:B------:R-:W-:Y:S01]  /*69fb0*/  IADD3.X R82, P3, PT, R82, R13, RZ, P3, !PT ;  /* 0x0000000d52527210 */ /* 0x000fe20001f7e4ff */
[----:B------:R-:W-:Y:S01]  /*69fc0*/  IMAD.WIDE.U32.X R12, R7, 0x1ef3622f, R34, P5 ;  /* 0x1ef3622f070c7825 */ /* 0x000fe200028e0422 */
[----:B------:R-:W-:-:S02]  /*69fd0*/  IADD3.X R38, P2, PT, R27, R39, RZ, P2, !PT ;  /* 0x000000271b267210 */ /* 0x000fc4000175e4ff */
[----:B------:R-:W-:Y:S01]  /*69fe0*/  IADD3.X R15, P5, PT, RZ, RZ, RZ, P4, !PT ;  /* 0x000000ffff0f7210 */ /* 0x000fe200027be4ff */
[----:B------:R-:W-:Y:S01]  /*69ff0*/  IMAD.WIDE.U32 R34, R7, 0xf5138f, RZ ;  /* 0x00f5138f07227825 */ /* 0x000fe200078e00ff */
[----:B------:R-:W-:Y:S02]  /*6a000*/  IADD3.X RZ, P1, PT, R21, R25, RZ, P1, !PT ;  /* 0x0000001915ff7210 */ /* 0x000fe40000f3e4ff */
[----:B------:R-:W-:Y:S01]  /*6a010*/  IADD3.X R24, P2, PT, R24, R31, RZ, P2, !PT ;  /* 0x0000001f18187210 */ /* 0x000fe2000175e4ff */
[----:B------:R-:W-:Y:S01]  /*6a020*/  IMAD.X R17, RZ, RZ, RZ, P5 ;  /* 0x000000ffff117224 */ /* 0x000fe200028e06ff */
[----:B------:R-:W-:Y:S01]  /*6a030*/  IADD3.X R15, P1, PT, R15, R12, RZ, P1, !PT ;  /* 0x0000000c0f0f7210 */ /* 0x000fe20000f3e4ff */
[----:B------:R-:W-:Y:S01]  /*6a040*/  IMAD.WIDE.U32 R20, R6, -0x45f6b800, R20 ;  /* 0xba09480006147825 */ /* 0x000fe200078e0014 */
[----:B------:R-:W-:Y:S02]  /*6a050*/  IADD3.X R25, P2, PT, R38, R33, RZ, P2, !PT ;  /* 0x0000002126197210 */ /* 0x000fe4000175e4ff */
[----:B------:R-:W-:Y:S01]  /*6a060*/  IADD3.X R17, P1, PT, R17, R13, RZ, P1, !PT ;  /* 0x0000000d11117210 */ /* 0x000fe20000f3e4ff */
[----:B------:R-:W-:Y:S01]  /*6a070*/  IMAD.WIDE.U32 R12, P5, R6, 0x1a22d9f3, R34 ;  /* 0x1a22d9f3060c7825 */ /* 0x000fe200078a0022 */
[----:B------:R-:W-:-:S02]  /*6a080*/  IADD3.X R27, P2, PT, RZ, RZ, RZ, P2, !PT ;  /* 0x000000ffff1b7210 */ /* 0x000fc4000175e4ff */
[----:B------:R-:W-:Y:S01]  /*6a090*/  IADD3.X R22, P1, PT, R15, R22, RZ, P1, !PT ;  /* 0x000000160f167210 */ /* 0x000fe20000f3e4ff */
[----:B------:R-:W-:Y:S01]  /*6a0a0*/  IMAD.WIDE.U32 R34, R6, 0xf5138f, RZ ;  /* 0x00f5138f06227825 */ /* 0x000fe200078e00ff */
[----:B------:R-:W-:Y:S02]  /*6a0b0*/  IADD3 RZ, P4, PT, R82, R218, RZ ;  /* 0x000000da52ff7210 */ /* 0x000fe40007f9e0ff */
        /* <DEDUP_REMOVED lines=8> */
[----:B------:R-:W-:-:S02]  /*6a140*/  IADD3.X R13, P1, PT, RZ, RZ, RZ, P1, !PT ;  /* 0x000000ffff0d7210 */ /* 0x000fc40000f3e4ff */
[----:B------:R-:W-:Y:S01]  /*6a150*/  IADD3.X RZ, P4, PT, R83, R16, RZ, P4, !PT ;  /* 0x0000001053ff7210 */ /* 0x000fe2000279e4ff */
[----:B------:R-:W-:Y:S01]  /*6a160*/  IMAD.WIDE.U32.X R30, R7, 0x1a22d9f3, R30, P2 ;  /* 0x1a22d9f3071e7825 */ /* 0x000fe200010e041e */
[----:B------:R-:W-:Y:S02]  /*6a170*/  IADD3 RZ, P2, PT, R22, R34, RZ ;  /* 0x0000002216ff7210 */ /* 0x000fe40007f5e0ff */
[----:B------:R-:W-:Y:S01]  /*6a180*/  IADD3.X RZ, P5, PT, R25, R11, RZ, P5, !PT ;  /* 0x0000000b19ff7210 */ /* 0x000fe20002fbe4ff */
[----:B------:R-:W-:Y:S01]  /*6a190*/  IMAD.WIDE.U32 R10, R10, 0x17c510ea, R24 ;  /* 0x17c510ea0a0a7825 */ /* 0x000fe200078e0018 */
[----:B------:R-:W-:Y:S02]  /*6a1a0*/  IADD3.X RZ, P2, PT, R23, R15, RZ, P2, !PT ;  /* 0x0000000f17ff7210 */ /* 0x000fe4000175e4ff */
[----:B------:R-:W-:Y:S01]  /*6a1b0*/  IADD3.X R15, PT, PT, RZ, RZ, RZ, P1, !PT ;  /* 0x000000ffff0f7210 */ /* 0x000fe20000ffe4ff */
[----:B------:R-:W-:Y:S01]  /*6a1c0*/  IMAD.WIDE.U32 R16, P1, R6, -0x39c4fa40, R32 ;  /* 0xc63b05c006107825 */ /* 0x000fe20007820020 */
[----:B------:R-:W-:-:S02]  /*6a1d0*/  IADD3.X R13, P2, PT, R13, R30, RZ, P2, !PT ;  /* 0x0000001e0d0d7210 */ /* 0x000fc4000175e4ff */
[----:B------:R-:W-:Y:S01]  /*6a1e0*/  IADD3 R178, PT, PT, R9, R178, RZ ;  /* 0x000000b209b27210 */ /* 0x000fe20007ffe0ff */
[----:B------:R-:W-:Y:S01]  /*6a1f0*/  IMAD.WIDE.U32 R32, R6, 0x6ca1493b, RZ ;  /* 0x6ca1493b06207825 */ /* 0x000fe200078e00ff */
        /* <DEDUP_REMOVED lines=16> */
[----:B------:R-:W-:Y:S01]  /*6a300*/  IADD3.X R17, P3, PT, RZ, RZ, RZ, P3, !PT ;  /* 0x000000ffff117210 */ /* 0x000fe20001f7e4ff */
[----:B------:R-:W-:Y:S01]  /*6a310*/  IMAD.IADD R223, R83, 0x1, R222 ;  /* 0x0000000153df7824 */ /* 0x000fe200078e02de */
[----:B------:R-:W-:Y:S01]  /*6a320*/  IADD3.X R24, P1, PT, R13, R24, RZ, P1, !PT ;  /* 0x000000180d187210 */ /* 0x000fe20000f3e4ff */
[----:B------:R-:W-:Y:S01]  /*6a330*/  IMAD.X R13, RZ, RZ, RZ, P2 ;  /* 0x000000ffff0d7224 */ /* 0x000fe200010e06ff */
[----:B------:R-:W-:Y:S01]  /*6a340*/  IADD3.X R30, P5, PT, R28, R41, RZ, P5, !PT ;  /* 0x000000291c1e7210 */ /* 0x000fe20002fbe4ff */
[----:B------:R-:W-:Y:S01]  /*6a350*/  IMAD.WIDE.U32 R28, R6, 0x17c510ea, RZ ;  /* 0x17c510ea061c7825 */ /* 0x000fe200078e00ff */
[----:B------:R-:W-:-:S02]  /*6a360*/  IADD3.X R32, P4, PT, R17, R96, RZ, P4, !PT ;  /* 0x0000006011207210 */ /* 0x000fc4000279e4ff */
[----:B------:R-:W-:Y:S01]  /*6a370*/  IADD3.X R83, P2, PT, R15, R82, RZ, P5, !PT ;  /* 0x000000520f537210 */ /* 0x000fe20002f5e4ff */
[----:B------:R-:W-:Y:S01]  /*6a380*/  IMAD.MOV.U32 R9, RZ, RZ, R8 ;  /* 0x000000ffff097224 */ /* 0x000fe200078e0008 */
[----:B------:R-:W-:Y:S01]  /*6a390*/  IADD3.X R25, P1, PT, R13, R25, RZ, P1, !PT ;  /* 0x000000190d197210 */ /* 0x000fe20000f3e4ff */
[----:B------:R-:W-:Y:S01]  /*6a3a0*/  IMAD.WIDE.U32 R22, R6, 0xf5138f, R22 ;  /* 0x00f5138f06167825 */ /* 0x000fe200078e0016 */
[----:B------:R-:W-:Y:S02]  /*6a3b0*/  IADD3.X R97, PT, PT, R97, RZ, RZ, P4, P3 ;  /* 0x000000ff61617210 */ /* 0x000fe400027e64ff */
[----:B------:R-:W-:Y:S01]  /*6a3c0*/  IADD3.X R24, P3, PT, R24, R83, RZ, P1, !PT ;  /* 0x0000005318187210 */ /* 0x000fe20000f7e4ff */
[----:B------:R-:W-:Y:S01]  /*6a3d0*/  IMAD.WIDE.U32 R26, P4, R6, 0x1ae3a46, R26 ;  /* 0x01ae3a46061a7825 */ /* 0x000fe2000788001a */
[----:B------:R-:W-:Y:S02]  /*6a3e0*/  IADD3.X R30, P1, PT, R30, R223, RZ, P2, !PT ;  /* 0x000000df1e1e7210 */ /* 0x000fe4000173e4ff */
[----:B------:R-:W-:Y:S01]  /*6a3f0*/  IADD3 RZ, P2, PT, R24, R28, RZ ;  /* 0x0000001c18ff7210 */ /* 0x000fe20007f5e0ff */
[----:B------:R-:W-:Y:S01]  /*6a400*/  IMAD.X R31, RZ, RZ, RZ, P4 ;  /* 0x000000ffff1f7224 */ /* 0x000fe200020e06ff */
[----:B------:R-:W-:Y:S01]  /*6a410*/  IADD3 R13, P4, PT, R26, R29, RZ ;  /* 0x0000001d1a0d7210 */ /* 0x000fe20007f9e0ff */
[----:B------:R-:W-:Y:S01]  /*6a420*/  IMAD.IADD R17, R21, 0x1, R14 ;  /* 0x0000000115117824 */ /* 0x000fe200078e020e */
[----:B------:R-:W-:Y:S01]  /*6a430*/  IADD3.X R25, P3, PT, R25, R30, RZ, P3, !PT ;  /* 0x0000001e19197210 */ /* 0x000fe20001f7e4ff */
[----:B------:R-:W-:-:S02]  /*6a440*/  IMAD.MOV.U32 R30, RZ, RZ, R27 ;  /* 0x000000ffff1e7224 */ /* 0x000fc400078e001b */
[----:B------:R-:W-:Y:S01]  /*6a450*/  IMAD.IADD R27, R23, 0x1, R12 ;  /* 0x00000001171b7824 */ /* 0x000fe200078e020c */
[----:B------:R-:W-:Y:S01]  /*6a460*/  IADD3.X RZ, P2, PT, R25, R13, RZ, P2, !PT ;  /* 0x0000000d19ff7210 */ /* 0x000fe2000175e4ff */
[----:B------:R-:W-:Y:S01]  /*6a470*/  IMAD.WIDE.U32.X R28, R7, 0x1ae3a46, R30, P4 ;  /* 0x01ae3a46071c7825 */ /* 0x000fe200020e041e */
[----:B------:R-:W-:Y:S02]  /*6a480*/  IADD3.X R7, P3, PT, RZ, RZ, RZ, P3, !PT ;  /* 0x000000ffff077210 */ /* 0x000fe40001f7e4ff */
[----:B------:R-:W-:Y:S01]  /*6a490*/  MOV R188, R17 ;  /* 0x0000001100bc7202 */ /* 0x000fe20000000f00 */
[----:B------:R-:W-:Y:S01]  /*6a4a0*/  IMAD.WIDE.U32 R24, R6, 0x17c510ea, R24 ;  /* 0x17c510ea06187825 */ /* 0x000fe200078e0018 */
[----:B------:R-:W-:Y:S02]  /*6a4b0*/  IADD3.X R7, P2, PT, R7, R28, RZ, P2, !PT ;  /* 0x0000001c07077210 */ /* 0x000fe4000175e4ff */
[----:B------:R-:W-:Y:S01]  /*6a4c0*/  IADD3.X R28, P5, PT, RZ, RZ, RZ, P5, !PT ;  /* 0x000000ffff1c7210 */ /* 0x000fe20002fbe4ff */
[----:B------:R-:W-:-:S02]  /*6a4d0*/  IMAD.X R13, RZ, RZ, RZ, P3 ;  /* 0x000000ffff0d7224 */ /* 0x000fc400018e06ff */
[----:B------:R-:W-:Y:S02]  /*6a4e0*/  IMAD.IADD R26, R25, 0x1, R26 ;  /* 0x00000001191a7824 */ /* 0x000fe400078e021a */
[----:B------:R-:W-:Y:S01]  /*6a4f0*/  IMAD.X R8, RZ, RZ, RZ, P5 ;  /* 0x000000ffff087224 */ /* 0x000fe200028e06ff */
[----:B------:R-:W-:Y:S01]  /*6a500*/  IADD3.X R13, P2, PT, R13, R29, RZ, P2, !PT ;  /* 0x0000001d0d0d7210 */ /* 0x000fe2000175e4ff */
[----:B------:R-:W-:-:S03]  /*6a510*/  IMAD.MOV.U32 R15, RZ, RZ, R27 ;  /* 0x000000ffff0f7224 */ /* 0x000fc600078e001b */
        /* <DEDUP_REMOVED lines=82> */
.L_x_914:
[----:B------:R-:W-:Y:S05]  /*6aa40*/  BSYNC.RELIABLE B3 ;  /* 0x0000000000037941 */ /* 0x000fea0003800100 */
.L_x_913:
        /* <DEDUP_REMOVED lines=12> */
.L_x_912:
[----:B------:R-:W-:Y:S05]  /*6ab10*/  BSYNC.RECONVERGENT B2 ;  /* 0x0000000000027941 */ /* 0x000fea0003800200 */
.L_x_911:
        /* <DEDUP_REMOVED lines=37> */
.L_x_918:
[----:B------:R-:W-:Y:S05]  /*6ad70*/  BSYNC.RELIABLE B3 ;  /* 0x0000000000037941 */ /* 0x000fea0003800100 */
.L_x_917:
        /* <DEDUP_REMOVED lines=12> */
.L_x_916:
[----:B------:R-:W-:Y:S05]  /*6ae40*/  BSYNC.RECONVERGENT B2 ;  /* 0x0000000000027941 */ /* 0x000fea0003800200 */
.L_x_915:
        /* <DEDUP_REMOVED lines=21> */
[----:B------:R-:W-:Y:S02]  /*6afa0*/  IADD3.X R106, P2, PT, R106, R106, RZ, P2, !PT ;  /* 0x0000006a6a6a7210 */ /* 0x000fe4000175e4ff */
[----:B------:R-:W-:-:S02]  /*6afb0*/  IADD3.X R108, P1, PT, R108, ~R63, RZ, P1, !PT ;  /* 0x8000003f6c6c7210 */ /* 0x000fc40000f3e4ff */
[----:B------:R-:W-:Y:S01]  /*6afc0*/  IADD3.X R107, P2, PT, R107, R107, RZ, P2, !PT ;  /* 0x0000006b6b6b7210 */ /* 0x000fe2000175e4ff */
[----:B------:R-:W-:Y:S01]  /*6afd0*/  IMAD.MOV.U32 R203, RZ, RZ, R106 ;  /* 0x000000ffffcb7224 */ /* 0x000fe200078e006a */
[----:B------:R-:W-:Y:S02]  /*6afe0*/  IADD3.X R109, P1, PT, R109, ~R64, RZ, P1, !PT ;  /* 0x800000406d6d7210 */ /* 0x000fe40000f3e4ff */
        /* <DEDUP_REMOVED lines=77> */
.L_x_922:
[----:B------:R-:W-:Y:S05]  /*6b4c0*/  BSYNC.RELIABLE B3 ;  /* 0x0000000000037941 */ /* 0x000fea0003800100 */
.L_x_921:
        /* <DEDUP_REMOVED lines=12> */
.L_x_920:
[----:B------:R-:W-:Y:S05]  /*6b590*/  BSYNC.RECONVERGENT B2 ;  /* 0x0000000000027941 */ /* 0x000fea0003800200 */
.L_x_919:
[C---:B------:R-:W-:Y:S01]  /*6b5a0*/  IMAD.WIDE.U32 R20, R43.reuse, R210, RZ ;  /* 0x000000d22b147225 */ /* 0x040fe200078e00ff */
[----:B------:R-:W-:Y:S03]  /*6b5b0*/  BSSY.RECONVERGENT B2, `(.L_x_923) ;  /* 0x00004f8000027945 */ /* 0x000fe60003800200 */
[----:B------:R-:W-:-:S04]  /*6b5c0*/  IMAD.WIDE.U32 R22, R43, R207, RZ ;  /* 0x000000cf2b167225 */ /* 0x000fc800078e00ff */
[----:B------:R-:W-:-:S04]  /*6b5d0*/  IMAD.WIDE.U32 R20, P1, R168, R42, R20 ;  /* 0x0000002aa8147225 */ /* 0x000fc80007820014 */
[----:B------:R-:W-:Y:S01]  /*6b5e0*/  IMAD.WIDE.U32 R22, P2, R184, R42, R22 ;  /* 0x0000002ab8167225 */ /* 0x000fe20007840016 */
[----:B------:R-:W-:-:S03]  /*6b5f0*/  IADD3.X R83, PT, PT, RZ, RZ, RZ, P1, !PT ;  /* 0x000000ffff537210 */ /* 0x000fc60000ffe4ff */
[----:B------:R-:W-:-:S04]  /*6b600*/  IMAD.WIDE.U32 R84, R42, R210, RZ ;  /* 0x000000d22a547225 */ /* 0x000fc800078e00ff */
[----:B------:R-:W-:Y:S01]  /*6b610*/  IMAD.WIDE.U32 R180, R42, R207, RZ ;  /* 0x000000cf2ab47225 */ /* 0x000fe200078e00ff */
[----:B------:R-:W-:-:S03]  /*6b620*/  IADD3 R191, P4, PT, R85, R20, RZ ;  /* 0x0000001455bf7210 */ /* 0x000fc60007f9e0ff */
[----:B------:R-:W-:Y:S01]  /*6b630*/  IMAD.MOV.U32 R82, RZ, RZ, R21 ;  /* 0x000000ffff527224 */ /* 0x000fe200078e0015 */
[----:B------:R-:W-:Y:S01]  /*6b640*/  IADD3 R181, P1, PT, R181, R22, RZ ;  /* 0x00000016b5b57210 */ /* 0x000fe20007f3e0ff */
[----:B------:R-:W-:Y:S02]  /*6b650*/  IMAD.MOV.U32 R124, RZ, RZ, R23 ;  /* 0x000000ffff7c7224 */ /* 0x000fe400078e0017 */
[----:B------:R-:W-:-:S04]  /*6b660*/  IMAD.WIDE.U32 R20, R43, R211, RZ ;  /* 0x000000d32b147225 */ /* 0x000fc800078e00ff */
[----:B------:R-:W-:-:S04]  /*6b670*/  IMAD.WIDE.U32 R22, R43, R209, RZ ;  /* 0x000000d12b167225 */ /* 0x000fc800078e00ff */
[----:B------:R-:W-:-:S04]  /*6b680*/  IMAD.WIDE.U32 R20, P5, R182, R42, R20 ;  /* 0x0000002ab6147225 */ /* 0x000fc800078a0014 */
[----:B------:R-:W-:-:S04]  /*6b690*/  IMAD.WIDE.U32 R116, R42, R211, RZ ;  /* 0x000000d32a747225 */ /* 0x000fc800078e00ff */
[----:B------:R-:W-:-:S04]  /*6b6a0*/  IMAD.WIDE.U32 R22, P3, R193, R42, R22 ;  /* 0x0000002ac1167225 */ /* 0x000fc80007860016 */
[----:B------:R-:W-:-:S04]  /*6b6b0*/  IMAD.WIDE.U32 R26, R43, R208, RZ ;  /* 0x000000d02b1a7225 */ /* 0x000fc800078e00ff */
[----:B------:R-:W-:Y:S01]  /*6b6c0*/  IMAD.X R149, RZ, RZ, RZ, P3 ;  /* 0x000000ffff957224 */ /* 0x000fe200018e06ff */
[----:B------:R-:W-:Y:S01]  /*6b6d0*/  IADD3 R117, P3, PT, R117, R20, RZ ;  /* 0x0000001475757210 */ /* 0x000fe20007f7e0ff */
[----:B------:R-:W-:-:S04]  /*6b6e0*/  IMAD.WIDE.U32 R154, R45, R210, RZ ;  /* 0x000000d22d9a7225 */ /* 0x000fc800078e00ff */
[----:B------:R-:W-:Y:S02]  /*6b6f0*/  IMAD.X R115, RZ, RZ, RZ, P5 ;  /* 0x000000ffff737224 */ /* 0x000fe400028e06ff */
[----:B------:R-:W-:Y:S02]  /*6b700*/  IMAD.MOV.U32 R114, RZ, RZ, R21 ;  /* 0x000000ffff727224 */ /* 0x000fe400078e0015 */
[----:B------:R-:W-:-:S04]  /*6b710*/  IMAD.WIDE.U32 R126, R42, R209, RZ ;  /* 0x000000d12a7e7225 */ /* 0x000fc800078e00ff */
[----:B------:R-:W-:-:S04]  /*6b720*/  IMAD.WIDE.U32 R24, R43, R213, RZ ;  /* 0x000000d52b187225 */ /* 0x000fc800078e00ff */
[----:B------:R-:W-:-:S04]  /*6b730*/  IMAD.WIDE.U32 R26, P5, R212, R42, R26 ;  /* 0x0000002ad41a7225 */ /* 0x000fc800078a001a */
[-C--:B------:R-:W-:Y:S01]  /*6b740*/  IMAD.WIDE.U32.X R82, R168, R43.reuse, R82, P4 ;  /* 0x0000002ba8527225 */ /* 0x080fe200020e0452 */
[----:B------:R-:W-:Y:S02]  /*6b750*/  IADD3 R146, P4, PT, R127, R22, RZ ;  /* 0x000000167f927210 */ /* 0x000fe40007f9e0ff */
[----:B------:R-:W-:Y:S01]  /*6b760*/  IADD3.X R163, PT, PT, RZ, RZ, RZ, P5, !PT ;  /* 0x000000ffffa37210 */ /* 0x000fe20002ffe4ff */
[----:B------:R-:W-:-:S04]  /*6b770*/  IMAD.WIDE.U32.X R114, R182, R43, R114, P3 ;  /* 0x0000002bb6727225 */ /* 0x000fc800018e0472 */
[----:B------:R-:W-:-:S04]  /*6b780*/  IMAD.WIDE.U32 R130, R42, R208, RZ ;  /* 0x000000d02a827225 */ /* 0x000fc800078e00ff */
[----:B------:R-:W-:Y:S01]  /*6b790*/  IMAD.WIDE.U32 R86, R44, R210, RZ ;  /* 0x000000d22c567225 */ /* 0x000fe200078e00ff */
[----:B------:R-:W-:-:S03]  /*6b7a0*/  IADD3 R169, P5, PT, R131, R26, RZ ;  /* 0x0000001a83a97210 */ /* 0x000fc60007fbe0ff */
[----:B------:R-:W-:-:S04]  /*6b7b0*/  IMAD.WIDE.U32 R118, R45, R207, RZ ;  /* 0x000000cf2d767225 */ /* 0x000fc800078e00ff */
[----:B------:R-:W-:-:S04]  /*6b7c0*/  IMAD.WIDE.U32 R154, P3, R168, R44, R154 ;  /* 0x0000002ca89a7225 */ /* 0x000fc8000786009a */
[----:B------:R-:W-:Y:S02]  /*6b7d0*/  IMAD.MOV.U32 R148, RZ, RZ, R23 ;  /* 0x000000ffff947224 */ /* 0x000fe400078e0017 */
[----:B------:R-:W-:Y:S02]  /*6b7e0*/  IMAD.X R125, RZ, RZ, RZ, P2 ;  /* 0x000000ffff7d7224 */ /* 0x000fe400010e06ff */
[----:B------:R-:W-:Y:S01]  /*6b7f0*/  IMAD.X R153, RZ, RZ, RZ, P3 ;  /* 0x000000ffff997224 */ /* 0x000fe200018e06ff */
[----:B------:R-:W-:Y:S01]  /*6b800*/  IADD3 R147, P3, PT, R154, R87, RZ ;  /* 0x000000579a937210 */ /* 0x000fe20007f7e0ff */
[----:B------:R-:W-:-:S04]  /*6b810*/  IMAD.WIDE.U32 R24, P2, R183, R42, R24 ;  /* 0x0000002ab7187225 */ /* 0x000fc80007840018 */
[----:B------:R-:W-:-:S04]  /*6b820*/  IMAD.WIDE.U32 R138, R42, R213, RZ ;  /* 0x000000d52a8a7225 */ /* 0x000fc800078e00ff */
[----:B------:R-:W-:-:S04]  /*6b830*/  IMAD.WIDE.U32.X R148, R193, R43, R148, P4 ;  /* 0x0000002bc1947225 */ /* 0x000fc800020e0494 */
[----:B------:R-:W-:-:S04]  /*6b840*/  IMAD.WIDE.U32 R132, R45, R213, RZ ;  /* 0x000000d52d847225 */ /* 0x000fc800078e00ff */
[----:B------:R-:W-:-:S04]  /*6b850*/  IMAD.WIDE.U32 R158, R45, R211, RZ ;  /* 0x000000d32d9e7225 */ /* 0x000fc800078e00ff */
[----:B------:R-:W-:Y:S02]  /*6b860*/  IMAD.MOV.U32 R162, RZ, RZ, R27 ;  /* 0x000000ffffa27224 */ /* 0x000fe400078e001b */
[----:B------:R-:W-:-:S04]  /*6b870*/  IMAD.WIDE.U32 R150, R44, R207, RZ ;  /* 0x000000cf2c967225 */ /* 0x000fc800078e00ff */
[----:B------:R-:W-:-:S04]  /*6b880*/  IMAD.WIDE.U32 R118, P4, R184, R44, R118 ;  /* 0x0000002cb8767225 */ /* 0x000fc80007880076 */
[----:B------:R-:W-:Y:S02]  /*6b890*/  IMAD.MOV.U32 R152, RZ, RZ, R155 ;  /* 0x000000ffff987224 */ /* 0x000fe400078e009b */
[----:B------:R-:W-:Y:S01]  /*6b8a0*/  IMAD.X R141, RZ, RZ, RZ, P2 ;  /* 0x000000ffff8d7224 */ /* 0x000fe200010e06ff */
[----:B------:R-:W-:Y:S01]  /*6b8b0*/  IADD3 R139, P2, PT, R139, R24, RZ ;  /* 0x000000188b8b7210 */ /* 0x000fe20007f5e0ff */
[----:B------:R-:W-:Y:S02]  /*6b8c0*/  IMAD.MOV.U32 R140, RZ, RZ, R25 ;  /* 0x000000ffff8c7224 */ /* 0x000fe400078e0019 */
[----:B------:R-:W-:-:S04]  /*6b8d0*/  IMAD.WIDE.U32.X R162, R212, R43, R162, P5 ;  /* 0x0000002bd4a27225 */ /* 0x000fc800028e04a2 */
[----:B------:R-:W-:Y:S01]  /*6b8e0*/  IMAD.X R143, RZ, RZ, RZ, P4 ;  /* 0x000000ffff8f7224 */ /* 0x000fe200020e06ff */
[----:B------:R-:W-:Y:S01]  /*6b8f0*/  IADD3 R131, P4, PT, R118, R151, RZ ;  /* 0x0000009776837210 */ /* 0x000fe20007f9e0ff */
[----:B------:R-:W-:-:S04]  /*6b900*/  IMAD.WIDE.U32.X R152, R168, R45, R152, P3 ;  /* 0x0000002da8987225 */ /* 0x000fc800018e0498 */
[----:B------:R-:W-:-:S04]  /*6b910*/  IMAD.WIDE.U32 R134, R44, R213, RZ ;  /* 0x000000d52c867225 */ /* 0x000fc800078e00ff */
[----:B------:R-:W-:-:S04]  /*6b920*/  IMAD.WIDE.U32 R24, R45, R209, RZ ;  /* 0x000000d12d187225 */ /* 0x000fc800078e00ff */
[----:B------:R-:W-:-:S04]  /*6b930*/  IMAD.WIDE.U32 R132, P5, R183, R44, R132 ;  /* 0x0000002cb7847225 */ /* 0x000fc800078a0084 */
[----:B------:R-:W-:-:S04]  /*6b940*/  IMAD.WIDE.U32 R158, P3, R182, R44, R158 ;  /* 0x0000002cb69e7225 */ /* 0x000fc8000786009e */
[----:B------:R-:W-:Y:S02]  /*6b950*/  IMAD.MOV.U32 R142, RZ, RZ, R119 ;  /* 0x000000ffff8e7224 */ /* 0x000fe400078e0077 */
[----:B------:R-:W-:Y:S01]  /*6b960*/  IMAD.X R157, RZ, RZ, RZ, P3 ;  /* 0x000000ffff9d7224 */ /* 0x000fe200018e06ff */
[----:B------:R-:W-:Y:S01]  /*6b970*/  IADD3 R127, P3, PT, R132, R135, RZ ;  /* 0x00000087847f7210 */ /* 0x000fe20007f7e0ff */
[----:B------:R-:W-:-:S04]  /*6b980*/  IMAD.WIDE.U32.X R142, R184, R45, R142, P4 ;  /* 0x0000002db88e7225 */ /* 0x000fc800020e048e */
[----:B------:R-:W-:-:S04]  /*6b990*/  IMAD.WIDE.U32 R166, R44, R209, RZ ;  /* 0x000000d12ca67225 */ /* 0x000fc800078e00ff */
[----:B------:R-:W-:-:S04]  /*6b9a0*/  IMAD.WIDE.U32 R24, P4, R193, R44, R24 ;  /* 0x0000002cc1187225 */ /* 0x000fc80007880018 */
[----:B------:R-:W-:Y:S01]  /*6b9b0*/  IMAD.X R129, RZ, RZ, RZ, P5 ;  /* 0x000000ffff817224 */ /* 0x000fe200028e06ff */
[----:B------:R-:W-:Y:S01]  /*6b9c0*/  IADD3.X R177, PT, PT, RZ, RZ, RZ, P4, !PT ;  /* 0x000000ffffb17210 */ /* 0x000fe200027fe4ff */
[----:B------:R-:W-:Y:S02]  /*6b9d0*/  IMAD.MOV.U32 R128, RZ, RZ, R133 ;  /* 0x000000ffff807224 */ /* 0x000fe400078e0085 */
[----:B------:R-:W-:-:S04]  /*6b9e0*/  IMAD.WIDE.U32 R26, R45, R208, RZ ;  /* 0x000000d02d1a7225 */ /* 0x000fc800078e00ff */
[----:B------:R-:W-:Y:S01]  /*6b9f0*/  IMAD.WIDE.U32.X R128, R183, R45, R128, P3 ;  /* 0x0000002db7807225 */ /* 0x000fe200018e0480 */
[----:B------:R-:W-:-:S03]  /*6ba00*/  IADD3 R185, P3, PT, R24, R167, RZ ;  /* 0x000000a718b97210 */ /* 0x000fc60007f7e0ff */
[----:B------:R-:W-:-:S04]  /*6ba10*/  IMAD.WIDE.U32 R160, R47, R207, RZ ;  /* 0x000000cf2fa07225 */ /* 0x000fc800078e00ff */
[----:B------:R-:W-:-:S04]  /*6ba20*/  IMAD.WIDE.U32 R122, R44, R211, RZ ;  /* 0x000000d32c7a7225 */ /* 0x000fc800078e00ff */
[----:B------:R-:W-:Y:S01]  /*6ba30*/  IMAD.MOV.U32 R176, RZ, RZ, R25 ;  /* 0x000000ffffb07224 */ /* 0x000fe200078e0019 */
[----:B------:R-:W-:Y:S01]  /*6ba40*/  IADD3 R190, P4, PT, R158, R123, RZ ;  /* 0x0000007b9ebe7210 */ /* 0x000fe20007f9e0ff */
[----:B------:R-:W-:-:S04]  /*6ba50*/  IMAD.WIDE.U32 R22, R44, R208, RZ ;  /* 0x000000d02c167225 */ /* 0x000fc800078e00ff */
[----:B------:R-:W-:-:S04]  /*6ba60*/  IMAD.WIDE.U32 R26, P5, R212, R44, R26 ;  /* 0x0000002cd41a7225 */ /* 0x000fc800078a001a */
[----:B------:R-:W-:-:S04]  /*6ba70*/  IMAD.WIDE.U32.X R176, R193, R45, R176, P3 ;  /* 0x0000002dc1b07225 */ /* 0x000fc800018e04b0 */
[----:B------:R-:W-:Y:S01]  /*6ba80*/  IMAD.WIDE.U32.X R124, R184, R43, R124, P1 ;  /* 0x0000002bb87c7225 */ /* 0x000fe200008e047c */
[----:B------:R-:W-:-:S03]  /*6ba90*/  IADD3 RZ, P1, PT, RZ, R84, RZ ;  /* 0x00000054ffff7210 */ /* 0x000fc60007f3e0ff */
[----:B------:R-:W-:Y:S01]  /*6baa0*/  IMAD.WIDE.U32.X R140, R183, R43, R140, P2 ;  /* 0x0000002bb78c7225 */ /* 0x000fe200010e048c */
[----:B------:R-:W-:-:S03]  /*6bab0*/  IADD3.X RZ, P1, PT, RZ, R191, RZ, P1, !PT ;  /* 0x000000bfffff7210 */ /* 0x000fc60000f3e4ff */
[----:B------:R-:W-:Y:S01]  /*6bac0*/  IMAD.X R37, RZ, RZ, RZ, P5 ;  /* 0x000000ffff257224 */ /* 0x000fe200028e06ff */
[----:B------:R-:W-:Y:S01]  /*6bad0*/  IADD3 R23, P5, PT, R26, R23, RZ ;  /* 0x000000171a177210 */ /* 0x000fe20007fbe0ff */
[----:B------:R-:W-:-:S04]  /*6bae0*/  IMAD.WIDE.U32 R144, R46, R207, RZ ;  /* 0x000000cf2e907225 */ /* 0x000fc800078e00ff */
[----:B------:R-:W-:-:S04]  /*6baf0*/  IMAD.WIDE.U32 R172, R47, R213, RZ ;  /* 0x000000d52fac7225 */ /* 0x000fc800078e00ff */
[----:B------:R-:W-:-:S04]  /*6bb00*/  IMAD.WIDE.U32 R160, P3, R184, R46, R160 ;  /* 0x0000002eb8a07225 */ /* 0x000fc800078600a0 */
[----:B------:R-:W-:Y:S02]  /*6bb10*/  IMAD.MOV.U32 R156, RZ, RZ, R159 ;  /* 0x000000ffff9c7224 */ /* 0x000fe400078e009f */
[----:B------:R-:W-:-:S04]  /*6bb20*/  IMAD.WIDE.U32 R42, R47, R210, RZ ;  /* 0x000000d22f2a7225 */ /* 0x000fc800078e00ff */
[----:B------:R-:W-:Y:S02]  /*6bb30*/  IMAD.MOV.U32 R36, RZ, RZ, R27 ;  /* 0x000000ffff247224 */ /* 0x000fe400078e001b */
[----:B------:R-:W-:Y:S01]  /*6bb40*/  IMAD.X R197, RZ, RZ, RZ, P3 ;  /* 0x000000ffffc57224 */ /* 0x000fe200018e06ff */
[----:B------:R-:W-:Y:S01]  /*6bb50*/  IADD3 R123, P3, PT, R160, R145, RZ ;  /* 0x00000091a07b7210 */ /* 0x000fe20007f7e0ff */
[----:B------:R-:W-:-:S04]  /*6bb60*/  IMAD.WIDE.U32.X R156, R182, R45, R156, P4 ;  /* 0x0000002db69c7225 */ /* 0x000fc800020e049c */
[----:B------:R-:W-:-:S04]  /*6bb70*/  IMAD.WIDE.U32 R80, R47, R211, RZ ;  /* 0x000000d32f507225 */ /* 0x000fc800078e00ff */
[----:B------:R-:W-:-:S04]  /*6bb80*/  IMAD.WIDE.U32.X R36, R212, R45, R36, P5 ;  /* 0x0000002dd4247225 */ /* 0x000fc800028e0424 */
[----:B------:R-:W-:-:S04]  /*6bb90*/  IMAD.WIDE.U32 R164, R46, R213, RZ ;  /* 0x000000d52ea47225 */ /* 0x000fc800078e00ff */
[----:B------:R-:W-:-:S04]  /*6bba0*/  IMAD.WIDE.U32 R172, P4, R183, R46, R172 ;  /* 0x0000002eb7ac7225 */ /* 0x000fc800078800ac */
[----:B------:R-:W-:Y:S02]  /*6bbb0*/  IMAD.MOV.U32 R196, RZ, RZ, R161 ;  /* 0x000000ffffc47224 */ /* 0x000fe400078e00a1 */
[----:B------:R-:W-:-:S04]  /*6bbc0*/  IMAD.WIDE.U32 R136, R46, R210, RZ ;  /* 0x000000d22e887225 */ /* 0x000fc800078e00ff */
[----:B------:R-:W-:-:S04]  /*6bbd0*/  IMAD.WIDE.U32 R42, P5, R168, R46, R42 ;  /* 0x0000002ea82a7225 */ /* 0x000fc800078a002a */
[----:B------:R-:W-:Y:S01]  /*6bbe0*/  IMAD.X R171, RZ, RZ, RZ, P4 ;  /* 0x000000ffffab7224 */ /* 0x000fe200020e06ff */
[----:B------:R-:W-:Y:S01]  /*6bbf0*/  IADD3 R192, P4, PT, R172, R165, RZ ;  /* 0x000000a5acc07210 */ /* 0x000fe20007f9e0ff */
[----:B------:R-:W-:Y:S01]  /*6bc00*/  IMAD.WIDE.U32.X R196, R184, R47, R196, P3 ;  /* 0x0000002fb8c47225 */ /* 0x000fe200018e04c4 */
[----:B------:R-:W-:-:S03]  /*6bc10*/  MOV R120, R43 ;  /* 0x0000002b00787202 */ /* 0x000fc60000000f00 */
[----:B------:R-:W-:-:S04]  /*6bc20*/  IMAD.WIDE.U32 R78, R46, R211, RZ ;  /* 0x000000d32e4e7225 */ /* 0x000fc800078e00ff */
[----:B------:R-:W-:-:S04]  /*6bc30*/  IMAD.WIDE.U32 R38, R47, R208, RZ ;  /* 0x000000d02f267225 */ /* 0x000fc800078e00ff */
        /* <DEDUP_REMOVED lines=8> */
[----:B------:R-:W-:-:S03]  /*6bcc0*/  IADD3.X R79, P1, PT, RZ, R82, RZ, P1, !PT ;  /* 0x00000052ff4f7210 */ /* 0x000fc60000f3e4ff */
[----:B------:R-:W-:-:S04]  /*6bcd0*/  IMAD.WIDE.U32.X R120, R168, R47, R120, P5 ;  /* 0x0000002fa8787225 */ /* 0x000fc800028e0478 */
[----:B------:R-:W-:-:S04]  /*6bce0*/  IMAD.WIDE.U32 R38, P4, R212, R46, R38 ;  /* 0x0000002ed4267225 */ /* 0x000fc80007880026 */
[----:B------:R-:W-:Y:S02]  /*6bcf0*/  IMAD.MOV.U32 R28, RZ, RZ, R81 ;  /* 0x000000ffff1c7224 */ /* 0x000fe400078e0051 */
[----:B------:R-:W-:-:S04]  /*6bd00*/  IMAD.WIDE.U32 R92, R49, R210, RZ ;  /* 0x000000d2315c7225 */ /* 0x000fc800078e00ff */
[----:B------:R-:W-:-:S04]  /*6bd10*/  IMAD.WIDE.U32 R30, R46, R209, RZ ;  /* 0x000000d12e1e7225 */ /* 0x000fc800078e00ff */
[----:B------:R-:W-:-:S04]  /*6bd20*/  IMAD.WIDE.U32 R34, P5, R193, R46, R34 ;  /* 0x0000002ec1227225 */ /* 0x000fc800078a0022 */
[----:B------:R-:W-:-:S04]  /*6bd30*/  IMAD.WIDE.U32 R20, R84, -0x1, RZ ;  /* 0xffffffff54147825 */ /* 0x000fc800078e00ff */
[----:B------:R-:W-:-:S04]  /*6bd40*/  IMAD.WIDE.U32 R40, R46, R208, RZ ;  /* 0x000000d02e287225 */ /* 0x000fc800078e00ff */
[----:B------:R-:W-:Y:S02]  /*6bd50*/  IMAD.MOV.U32 R90, RZ, RZ, R39 ;  /* 0x000000ffff5a7224 */ /* 0x000fe400078e0027 */
[----:B------:R-:W-:Y:S01]  /*6bd60*/  IMAD.WIDE.U32.X R28, R182, R47, R28, P3 ;  /* 0x0000002fb61c7225 */ /* 0x000fe200018e041c */
[----:B------:R-:W-:-:S03]  /*6bd70*/  IADD3.X R39, P3, PT, RZ, R83, RZ, P1, !PT ;  /* 0x00000053ff277210 */ /* 0x000fc60000f7e4ff */
[----:B------:R-:W-:Y:S01]  /*6bd80*/  IMAD.X R33, RZ, RZ, RZ, P5 ;  /* 0x000000ffff217224 */ /* 0x000fe200028e06ff */
[----:B------:R-:W-:Y:S01]  /*6bd90*/  IADD3 R27, P5, PT, R34, R31, RZ ;  /* 0x0000001f221b7210 */ /* 0x000fe20007fbe0ff */
[----:B------:R-:W-:Y:S01]  /*6bda0*/  IMAD.X R91, RZ, RZ, RZ, P4 ;  /* 0x000000ffff5b7224 */ /* 0x000fe200020e06ff */
[----:B------:R-:W-:Y:S01]  /*6bdb0*/  IADD3 R31, P4, PT, R38, R41, RZ ;  /* 0x00000029261f7210 */ /* 0x000fe20007f9e0ff */
[----:B------:R-:W-:Y:S01]  /*6bdc0*/  IMAD.WIDE.U32 R92, P1, R168, R48, R92 ;  /* 0x00000030a85c7225 */ /* 0x000fe2000782005c */
[----:B------:R-:W-:-:S03]  /*6bdd0*/  IADD3.X R180, P3, PT, R79, R180, RZ, P3, !PT ;  /* 0x000000b44fb47210 */ /* 0x000fc60001f7e4ff */
[----:B------:R-:W-:Y:S01]  /*6bde0*/  IMAD.WIDE.U32 R198, R48, R210, RZ ;  /* 0x000000d230c67225 */ /* 0x000fe200078e00ff */
[----:B------:R-:W-:Y:S02]  /*6bdf0*/  IADD3.X R175, PT, PT, RZ, RZ, RZ, P1, !PT ;  /* 0x000000ffffaf7210 */ /* 0x000fe40000ffe4ff */
[----:B------:R-:W-:Y:S01]  /*6be00*/  IADD3.X R181, P3, PT, R39, R181, RZ, P3, !PT ;  /* 0x000000b527b57210 */ /* 0x000fe20001f7e4ff */
[----:B------:R-:W-:Y:S01]  /*6be10*/  IMAD.WIDE.U32 R108, R49, R207, RZ ;  /* 0x000000cf316c7225 */ /* 0x000fe200078e00ff */
[----:B------:R-:W-:-:S03]  /*6be20*/  IADD3 R165, P1, PT, R92, R199, RZ ;  /* 0x000000c75ca57210 */ /* 0x000fc60007f3e0ff */
[----:B------:R-:W-:-:S04]  /*6be30*/  IMAD.WIDE.U32 R94, R20, 0x1, RZ ;  /* 0x00000001145e7825 */ /* 0x000fc800078e00ff */
[----:B------:R-:W-:Y:S01]  /*6be40*/  IMAD.WIDE.U32 R100, R49, R213, RZ ;  /* 0x000000d531647225 */ /* 0x000fe200078e00ff */
[----:B------:R-:W-:-:S03]  /*6be50*/  IADD3 RZ, P2, PT, R84, R94, RZ ;  /* 0x0000005e54ff7210 */ /* 0x000fc60007f5e0ff */
[----:B------:R-:W-:Y:S02]  /*6be60*/  IMAD.MOV.U32 R32, RZ, RZ, R35 ;  /* 0x000000ffff207224 */ /* 0x000fe400078e0023 */
[----:B------:R-:W-:-:S04]  /*6be70*/  IMAD.WIDE.U32.X R90, R212, R47, R90, P4 ;  /* 0x0000002fd45a7225 */ /* 0x000fc800020e045a */
[----:B------:R-:W-:-:S04]  /*6be80*/  IMAD.WIDE.U32 R96, R49, R211, RZ ;  /* 0x000000d331607225 */ /* 0x000fc800078e00ff */
[----:B------:R-:W-:-:S04]  /*6be90*/  IMAD.WIDE.U32 R82, R48, R207, RZ ;  /* 0x000000cf30527225 */ /* 0x000fc800078e00ff */
[----:B------:R-:W-:-:S04]  /*6bea0*/  IMAD.WIDE.U32 R108, P4, R184, R48, R108 ;  /* 0x00000030b86c7225 */ /* 0x000fc8000788006c */
[----:B------:R-:W-:Y:S02]  /*6beb0*/  IMAD.MOV.U32 R174, RZ, RZ, R93 ;  /* 0x000000ffffae7224 */ /* 0x000fe400078e005d */
[----:B------:R-:W-:Y:S02]  /*6bec0*/  IMAD R84, R84, -0x7af74001, -R191 ;  /* 0x8508bfff54547824 */ /* 0x000fe400078e0abf */
[----:B------:R-:W-:Y:S01]  /*6bed0*/  IMAD.WIDE.U32.X R32, R193, R47, R32, P5 ;  /* 0x0000002fc1207225 */ /* 0x000fe200028e0420 */
[----:B------:R-:W-:-:S03]  /*6bee0*/  IADD3.X R47, P3, PT, RZ, R124, RZ, P3, !PT ;  /* 0x0000007cff2f7210 */ /* 0x000fc60001f7e4ff */
[----:B------:R-:W-:Y:S01]  /*6bef0*/  IMAD.WIDE.U32 R102, R48, R213, RZ ;  /* 0x000000d530667225 */ /* 0x000fe200078e00ff */
[----:B------:R-:W-:-:S03]  /*6bf00*/  IADD3.X R214, P3, PT, RZ, R125, RZ, P3, !PT ;  /* 0x0000007dffd67210 */ /* 0x000fc60001f7e4ff */
[----:B------:R-:W-:Y:S01]  /*6bf10*/  IMAD.X R107, RZ, RZ, RZ, P4 ;  /* 0x000000ffff6b7224 */ /* 0x000fe200020e06ff */
[----:B------:R-:W-:Y:S01]  /*6bf20*/  IADD3 R45, P4, PT, R108, R83, RZ ;  /* 0x000000536c2d7210 */ /* 0x000fe20007f9e0ff */
[----:B------:R-:W-:Y:S01]  /*6bf30*/  IMAD.WIDE.U32.X R174, R168, R49, R174, P1 ;  /* 0x00000031a8ae7225 */ /* 0x000fe200008e04ae */
[----:B------:R-:W-:-:S03]  /*6bf40*/  IADD3.X R47, P3, PT, R47, R138, RZ, P3, !PT ;  /* 0x0000008a2f2f7210 */ /* 0x000fc60001f7e4ff */
[----:B------:R-:W-:-:S04]  /*6bf50*/  IMAD.WIDE.U32 R100, P5, R183, R48, R100 ;  /* 0x00000030b7647225 */ /* 0x000fc800078a0064 */
[----:B------:R-:W-:-:S04]  /*6bf60*/  IMAD.WIDE.U32 R110, R48, R211, RZ ;  /* 0x000000d3306e7225 */ /* 0x000fc800078e00ff */
[----:B------:R-:W-:-:S04]  /*6bf70*/  IMAD.WIDE.U32 R88, R49, R209, RZ ;  /* 0x000000d131587225 */ /* 0x000fc800078e00ff */
[----:B------:R-:W-:-:S04]  /*6bf80*/  IMAD.WIDE.U32 R96, P1, R182, R48, R96 ;  /* 0x00000030b6607225 */ /* 0x000fc80007820060 */
[----:B------:R-:W-:Y:S01]  /*6bf90*/  IMAD.IADD R43, R21, 0x1, R84 ;  /* 0x00000001152b7824 */ /* 0x000fe200078e0254 */
[----:B------:R-:W-:Y:S01]  /*6bfa0*/  MOV R112, R97 ;  /* 0x0000006100707202 */ /* 0x000fe20000000f00 */
[----:B------:R-:W-:Y:S02]  /*6bfb0*/  IMAD.MOV.U32 R106, RZ, RZ, R109 ;  /* 0x000000ffff6a7224 */ /* 0x000fe400078e006d */
[----:B------:R-:W-:Y:S01]  /*6bfc0*/  IMAD.X R85, RZ, RZ, RZ, P5 ;  /* 0x000000ffff557224 */ /* 0x000fe200028e06ff */
[----:B------:R-:W-:Y:S01]  /*6bfd0*/  IADD3 R35, P5, PT, R100, R103, RZ ;  /* 0x0000006764237210 */ /* 0x000fe20007fbe0ff */
[----:B------:R-:W-:-:S04]  /*6bfe0*/  IMAD.WIDE.U32 R194, R43, 0x1, RZ ;  /* 0x000000012bc27825 */ /* 0x000fc800078e00ff */
[----:B------:R-:W-:Y:S01]  /*6bff0*/  IMAD.X R113, RZ, RZ, RZ, P1 ;  /* 0x000000ffff717224 */ /* 0x000fe200008e06ff */
[----:B------:R-:W-:Y:S01]  /*6c000*/  IADD3 R21, P1, PT, R96, R111, RZ ;  /* 0x0000006f60157210 */ /* 0x000fe20007f3e0ff */
[----:B------:R-:W-:-:S04]  /*6c010*/  IMAD.WIDE.U32.X R106, R184, R49, R106, P4 ;  /* 0x00000031b86a7225 */ /* 0x000fc800020e046a */
[----:B------:R-:W-:Y:S02]  /*6c020*/  IMAD.MOV.U32 R84, RZ, RZ, R101 ;  /* 0x000000ffff547224 */ /* 0x000fe400078e0065 */
[----:B------:R-:W-:-:S04]  /*6c030*/  IMAD.WIDE.U32 R104, R48, R209, RZ ;  /* 0x000000d130687225 */ /* 0x000fc800078e00ff */
[----:B------:R-:W-:-:S04]  /*6c040*/  IMAD.WIDE.U32 R88, P4, R193, R48, R88 ;  /* 0x00000030c1587225 */ /* 0x000fc80007880058 */
[----:B------:R-:W-:-:S04]  /*6c050*/  IMAD.WIDE.U32.X R84, R183, R49, R84, P5 ;  /* 0x00000031b7547225 */ /* 0x000fc800028e0454 */
[----:B------:R-:W-:-:S04]  /*6c060*/  IMAD.WIDE.U32 R194, P5, R20, -0x7af74000, R194 ;  /* 0x8508c00014c27825 */ /* 0x000fc800078a00c2 */
[----:B------:R-:W-:Y:S01]  /*6c070*/  IMAD.WIDE.U32.X R112, R182, R49, R112, P1 ;  /* 0x00000031b6707225 */ /* 0x000fe200008e0470 */
[----:B------:R-:W-:-:S03]  /*6c080*/  IADD3 R41, P1, PT, R88, R105, RZ ;  /* 0x0000006958297210 */ /* 0x000fc60007f3e0ff */
[----:B------:R-:W-:Y:S01]  /*6c090*/  IMAD.X R187, RZ, RZ, RZ, P4 ;  /* 0x000000ffffbb7224 */ /* 0x000fe200020e06ff */
[----:B------:R-:W-:Y:S01]  /*6c0a0*/  IADD3 R194, P4, PT, R95, R194, RZ ;  /* 0x000000c25fc27210 */ /* 0x000fe20007f9e0ff */
[----:B------:R-:W-:Y:S02]  /*6c0b0*/  IMAD.MOV.U32 R186, RZ, RZ, R89 ;  /* 0x000000ffffba7224 */ /* 0x000fe400078e0059 */
[----:B------:R-:W-:Y:S01]  /*6c0c0*/  IMAD.WIDE.U32 R98, R49, R208, RZ ;  /* 0x000000d031627225 */ /* 0x000fe200078e00ff */
[----:B------:R-:W-:-:S03]  /*6c0d0*/  IADD3.X RZ, P2, PT, R191, R194, RZ, P2, !PT ;  /* 0x000000c2bfff7210 */ /* 0x000fc6000175e4ff */
[----:B------:R-:W-:Y:S01]  /*6c0e0*/  IMAD.WIDE.U32.X R94, R193, R49, R186, P1 ;  /* 0x00000031c15e7225 */ /* 0x000fe200008e04ba */
[----:B------:R-:W-:-:S03]  /*6c0f0*/  IADD3 RZ, P1, PT, R180, R86, RZ ;  /* 0x00000056b4ff7210 */ /* 0x000fc60007f3e0ff */
[----:B------:R-:W-:Y:S01]  /*6c100*/  IMAD.X R187, RZ, RZ, RZ, P5 ;  /* 0x000000ffffbb7224 */ /* 0x000fe200028e06ff */
[----:B------:R-:W-:Y:S01]  /*6c110*/  IADD3.X RZ, P1, PT, R181, R147, RZ, P1, !PT ;  /* 0x00000093b5ff7210 */ /* 0x000fe20000f3e4ff */
[----:B------:R-:W-:-:S03]  /*6c120*/  IMAD.WIDE.U32 R86, P5, R212, R48, R98 ;  /* 0x00000030d4567225 */ /* 0x000fc600078a0062 */
[----:B------:R-:W-:Y:S01]  /*6c130*/  IADD3.X R152, P1, PT, RZ, R152, RZ, P1, !PT ;  /* 0x00000098ff987210 */ /* 0x000fe20000f3e4ff */
[----:B------:R-:W-:-:S04]  /*6c140*/  IMAD.WIDE.U32 R98, R48, R208, RZ ;  /* 0x000000d030627225 */ /* 0x000fc800078e00ff */
[----:B------:R-:W-:Y:S02]  /*6c150*/  IMAD.MOV.U32 R186, RZ, RZ, R195 ;  /* 0x000000ffffba7224 */ /* 0x000fe400078e00c3 */
[----:B------:R-:W-:Y:S01]  /*6c160*/  IMAD.X R195, RZ, RZ, RZ, P5 ;  /* 0x000000ffffc37224 */ /* 0x000fe200028e06ff */
[----:B------:R-:W-:Y:S01]  /*6c170*/  IADD3 R39, P5, PT, R86, R99, RZ ;  /* 0x0000006356277210 */ /* 0x000fe20007fbe0ff */
[----:B------:R-:W-:Y:S02]  /*6c180*/  IMAD.MOV.U32 R194, RZ, RZ, R87 ;  /* 0x000000ffffc27224 */ /* 0x000fe400078e0057 */
[----:B------:R-:W-:Y:S01]  /*6c190*/  IMAD.WIDE.U32.X R186, R43, -0x7af74000, R186, P4 ;  /* 0x8508c0002bba7825 */ /* 0x000fe200020e04ba */
[----:B------:R-:W-:-:S03]  /*6c1a0*/  IADD3.X R153, P4, PT, RZ, R153, RZ, P1, !PT ;  /* 0x00000099ff997210 */ /* 0x000fc60000f9e4ff */
[----:B------:R-:W-:Y:S01]  /*6c1b0*/  IMAD.WIDE.U32.X R124, R212, R49, R194, P5 ;  /* 0x00000031d47c7225 */ /* 0x000fe200028e04c2 */
[----:B------:R-:W-:Y:S02]  /*6c1c0*/  IADD3.X R194, P1, PT, R214, R139, RZ, P3, !PT ;  /* 0x0000008bd6c27210 */ /* 0x000fe40001f3e4ff */
[----:B------:R-:W-:Y:S01]  /*6c1d0*/  IADD3.X R155, P2, PT, RZ, R186, RZ, P2, !PT ;  /* 0x000000baff9b7210 */ /* 0x000fe2000175e4ff */
[----:B------:R-:W-:Y:S01]  /*6c1e0*/  IMAD.WIDE.U32 R138, R43, 0x30000000, RZ ;  /* 0x300000002b8a7825 */ /* 0x000fe200078e00ff */
[----:B------:R-:W-:Y:S02]  /*6c1f0*/  IADD3.X R152, P3, PT, R152, R47, RZ, P4, !PT ;  /* 0x0000002f98987210 */ /* 0x000fe4000277e4ff */
[----:B------:R-:W-:Y:S01]  /*6c200*/  IADD3.X R186, P2, PT, RZ, R187, RZ, P2, !PT ;  /* 0x000000bbffba7210 */ /* 0x000fe2000175e4ff */
[----:B------:R-:W-:Y:S01]  /*6c210*/  IMAD.WIDE.U32 R180, R210, R44, R180 ;  /* 0x0000002cd2b47225 */ /* 0x000fe200078e00b4 */
[----:B------:R-:W-:Y:S02]  /*6c220*/  IADD3 RZ, P4, PT, R152, R150, RZ ;  /* 0x0000009698ff7210 */ /* 0x000fe40007f9e0ff */
[----:B------:R-:W-:Y:S01]  /*6c230*/  IADD3.X R153, P3, PT, R153, R194, RZ, P3, !PT ;  /* 0x000000c299997210 */ /* 0x000fe20001f7e4ff */
[----:B------:R-:W-:Y:S01]  /*6c240*/  IMAD.WIDE.U32 R138, P5, R20, 0x170b5d44, R138 ;  /* 0x170b5d44148a7825 */ /* 0x000fe200078a008a */
[----:B------:R-:W-:-:S02]  /*6c250*/  IADD3.X R81, P1, PT, RZ, R140, RZ, P1, !PT ;  /* 0x0000008cff517210 */ /* 0x000fc40000f3e4ff */
[----:B------:R-:W-:Y:S01]  /*6c260*/  IADD3.X R49, P3, PT, RZ, RZ, RZ, P3, !PT ;  /* 0x000000ffff317210 */ /* 0x000fe20001f7e4ff */
[----:B------:R-:W-:Y:S01]  /*6c270*/  IMAD.WIDE.U32 R150, R20, 0x30000000, RZ ;  /* 0x3000000014967825 */ /* 0x000fe200078e00ff */
[----:B------:R-:W-:Y:S02]  /*6c280*/  MOV R140, R139 ;  /* 0x0000008b008c7202 */ /* 0x000fe40000000f00 */
[----:B------:R-:W-:Y:S01]  /*6c290*/  IADD3.X RZ, P4, PT, R153, R131, RZ, P4, !PT ;  /* 0x0000008399ff7210 */ /* 0x000fe2000279e4ff */
[----:B------:R-:W-:Y:S01]  /*6c2a0*/  IMAD.IADD R47, R181, 0x1, R154 ;  /* 0x00000001b52f7824 */ /* 0x000fe200078e029a */
[----:B------:R-:W-:Y:S01]  /*6c2b0*/  IADD3.X R154, P2, PT, R155, R180, RZ, P2, !PT ;  /* 0x000000b49b9a7210 */ /* 0x000fe2000175e4ff */
[----:B------:R-:W-:Y:S01]  /*6c2c0*/  IMAD.X R79, RZ, RZ, RZ, P3 ;  /* 0x000000ffff4f7224 */ /* 0x000fe200018e06ff */
[----:B------:R-:W-:Y:S01]  /*6c2d0*/  IADD3.X R180, P1, PT, RZ, R141, RZ, P1, !PT ;  /* 0x0000008dffb47210 */ /* 0x000fe20000f3e4ff */
[----:B------:R-:W-:Y:S01]  /*6c2e0*/  IMAD.X R141, RZ, RZ, RZ, P5 ;  /* 0x000000ffff8d7224 */ /* 0x000fe200028e06ff */
[----:B------:R-:W-:Y:S01]  /*6c2f0*/  IADD3 R83, P5, PT, R138, R151, RZ ;  /* 0x000000978a537210 */ /* 0x000fe20007fbe0ff */
[----:B------:R-:W-:Y:S01]  /*6c300*/  IMAD.WIDE.U32 R218, R43, 0x6ca1493b, RZ ;  /* 0x6ca1493b2bda7825 */ /* 0x000fe200078e00ff */
[----:B------:R-:W-:-:S02]  /*6c310*/  IADD3.X R155, P2, PT, R186, R47, RZ, P2, !PT ;  /* 0x0000002fba9b7210 */ /* 0x000fc4000175e4ff */
[----:B------:R-:W-:Y:S01]  /*6c320*/  IADD3 RZ, P3, PT, R154, R150, RZ ;  /* 0x000000969aff7210 */ /* 0x000fe20007f7e0ff */
[----:B------:R-:W-:Y:S01]  /*6c330*/  IMAD.WIDE.U32.X R140, R43, 0x170b5d44, R140, P5 ;  /* 0x170b5d442b8c7825 */ /* 0x000fe200028e048c */
[----:B------:R-:W-:Y:S02]  /*6c340*/  IADD3.X R49, P4, PT, R49, R142, RZ, P4, !PT ;  /* 0x0000008e31317210 */ /* 0x000fe4000279e4ff */
[----:B------:R-:W-:Y:S01]  /*6c350*/  IADD3.X R47, P5, PT, RZ, RZ, RZ, P2, !PT ;  /* 0x000000ffff2f7210 */ /* 0x000fe200017be4ff */
[----:B------:R-:W-:Y:S01]  /*6c360*/  IMAD.WIDE.U32 R186, R51, R208, RZ ;  /* 0x000000d033ba7225 */ /* 0x000fe200078e00ff */
[----:B------:R-:W-:Y:S02]  /*6c370*/  IADD3.X R150, P1, PT, R81, R116, RZ, P1, !PT ;  /* 0x0000007451967210 */ /* 0x000fe40000f3e4ff */
[----:B------:R-:W-:Y:S01]  /*6c380*/  IADD3.X RZ, P3, PT, R155, R83, RZ, P3, !PT ;  /* 0x000000539bff7210 */ /* 0x000fe20001f7e4ff */
[----:B------:R-:W-:Y:S01]  /*6c390*/  IMAD.X R89, RZ, RZ, RZ, P5 ;  /* 0x000000ffff597224 */ /* 0x000fe200028e06ff */
[----:B------:R-:W-:Y:S01]  /*6c3a0*/  IADD3.X R79, P4, PT, R79, R143, RZ, P4, !PT ;  /* 0x0000008f4f4f7210 */ /* 0x000fe2000279e4ff */
[----:B------:R-:W-:Y:S01]  /*6c3b0*/  IMAD.WIDE.U32 R142, R51, R210, RZ ;  /* 0x000000d2338e7225 */ /* 0x000fe200078e00ff */
[----:B------:R-:W-:-:S02]  /*6c3c0*/  IADD3.X R180, P1, PT, R180, R117, RZ, P1, !PT ;  /* 0x00000075b4b47210 */ /* 0x000fc40000f3e4ff */
[----:B------:R-:W-:Y:S01]  /*6c3d0*/  IADD3.X R47, P2, PT, R47, R140, RZ, P3, !PT ;  /* 0x0000008c2f2f7210 */ /* 0x000fe20001f5e4ff */
[----:B------:R-:W-:Y:S01]  /*6c3e0*/  IMAD.WIDE.U32 R116, R207, R44, R152 ;  /* 0x0000002ccf747225 */ /* 0x000fe200078e0098 */
[----:B------:R-:W-:Y:S02]  /*6c3f0*/  IADD3.X R140, P4, PT, R49, R150, RZ, P4, !PT ;  /* 0x00000096318c7210 */ /* 0x000fe4000279e4ff */
[----:B------:R-:W-:Y:S01]  /*6c400*/  IADD3.X R89, P2, PT, R89, R141, RZ, P2, !PT ;  /* 0x0000008d59597210 */ /* 0x000fe2000175e4ff */
[----:B------:R-:W-:Y:S01]  /*6c410*/  IMAD.IADD R117, R117, 0x1, R118 ;  /* 0x0000000175757824 */ /* 0x000fe200078e0276 */
[----:B------:R-:W-:Y:S01]  /*6c420*/  IADD3 RZ, P3, PT, R116, R136, RZ ;  /* 0x0000008874ff7210 */ /* 0x000fe20007f7e0ff */
[----:B------:R-:W-:Y:S01]  /*6c430*/  IMAD.WIDE.U32 R142, P5, R168, R50, R142 ;  /* 0x00000032a88e7225 */ /* 0x000fe200078a008e */
[----:B------:R-:W-:Y:S02]  /*6c440*/  IADD3.X R141, P4, PT, R79, R180, RZ, P4, !PT ;  /* 0x000000b44f8d7210 */ /* 0x000fe4000279e4ff */
[----:B------:R-:W-:Y:S01]  /*6c450*/  IADD3.X RZ, P3, PT, R117, R119, RZ, P3, !PT ;  /* 0x0000007775ff7210 */ /* 0x000fe20001f7e4ff */
[----:B------:R-:W-:Y:S01]  /*6c460*/  IMAD.WIDE.U32 R118, R50, R210, RZ ;  /* 0x000000d232767225 */ /* 0x000fe200078e00ff */
[----:B------:R-:W-:-:S02]  /*6c470*/  IADD3.X R97, P4, PT, RZ, RZ, RZ, P4, !PT ;  /* 0x000000ffff617210 */ /* 0x000fc4000279e4ff */
[----:B------:R-:W-:Y:S01]  /*6c480*/  IADD3.X R181, P1, PT, RZ, R114, RZ, P1, !PT ;  /* 0x00000072ffb57210 */ /* 0x000fe20000f3e4ff */
[----:B------:R-:W-:Y:S01]  /*6c490*/  IMAD.X R135, RZ, RZ, RZ, P5 ;  /* 0x000000ffff877224 */ /* 0x000fe200028e06ff */
[----:B------:R-:W-:Y:S01]  /*6c4a0*/  IADD3 R81, P5, PT, R142, R119, RZ ;  /* 0x000000778e517210 */ /* 0x000fe20007fbe0ff */
[----:B------:R-:W-:Y:S01]  /*6c4b0*/  IMAD.X R83, RZ, RZ, RZ, P4 ;  /* 0x000000ffff537224 */ /* 0x000fe200020e06ff */
[----:B------:R-:W-:Y:S01]  /*6c4c0*/  IADD3 RZ, P4, PT, R140, R134, RZ ;  /* 0x000000868cff7210 */ /* 0x000fe20007f9e0ff */
[----:B------:R-:W-:Y:S01]  /*6c4d0*/  IMAD.WIDE.U32 R136, R51, R207, RZ ;  /* 0x000000cf33887225 */ /* 0x000fe200078e00ff */
[----:B------:R-:W-:Y:S02]  /*6c4e0*/  IADD3.X R49, P1, PT, RZ, R115, RZ, P1, !PT ;  /* 0x00000073ff317210 */ /* 0x000fe40000f3e4ff */
[----:B------:R-:W-:Y:S01]  /*6c4f0*/  IADD3.X R79, P3, PT, RZ, R120, RZ, P3, !PT ;  /* 0x00000078ff4f7210 */ /* 0x000fe20001f7e4ff */
[----:B------:R-:W-:Y:S01]  /*6c500*/  IMAD.MOV.U32 R134, RZ, RZ, R143 ;  /* 0x000000ffff867224 */ /* 0x000fe200078e008f */
[----:B------:R-:W-:Y:S01]  /*6c510*/  IADD3.X RZ, P4, PT, R141, R127, RZ, P4, !PT ;  /* 0x0000007f8dff7210 */ /* 0x000fe2000279e4ff */
[----:B------:R-:W-:Y:S01]  /*6c520*/  IMAD.WIDE.U32 R152, R50, R207, RZ ;  /* 0x000000cf32987225 */ /* 0x000fe200078e00ff */
[----:B------:R-:W-:-:S02]  /*6c530*/  IADD3.X R87, P3, PT, RZ, R121, RZ, P3, !PT ;  /* 0x00000079ff577210 */ /* 0x000fc40001f7e4ff */
[----:B------:R-:W-:Y:S01]  /*6c540*/  IADD3.X R180, P4, PT, R97, R128, RZ, P4, !PT ;  /* 0x0000008061b47210 */ /* 0x000fe2000279e4ff */
[----:B------:R-:W-:Y:S01]  /*6c550*/  IMAD.WIDE.U32.X R134, R168, R51, R134, P5 ;  /* 0x00000033a8867225 */ /* 0x000fe200028e0486 */
[----:B------:R-:W-:Y:S02]  /*6c560*/  IADD3.X R181, P1, PT, R181, R126, RZ, P1, !PT ;  /* 0x0000007eb5b57210 */ /* 0x000fe40000f3e4ff */
[----:B------:R-:W-:Y:S01]  /*6c570*/  IADD3.X R97, P4, PT, R83, R129, RZ, P4, !PT ;  /* 0x0000008153617210 */ /* 0x000fe2000279e4ff */
[----:B------:R-:W-:Y:S01]  /*6c580*/  IMAD.WIDE.U32 R114, P5, R184, R50, R136 ;  /* 0x00000032b8727225 */ /* 0x000fe200078a0088 */
[----:B------:R-:W-:Y:S02]  /*6c590*/  IADD3.X R146, P1, PT, R49, R146, RZ, P1, !PT ;  /* 0x0000009231927210 */ /* 0x000fe40000f3e4ff */
[----:B------:R-:W-:Y:S01]  /*6c5a0*/  IADD3.X R180, P4, PT, R180, R181, RZ, P4, !PT ;  /* 0x000000b5b4b47210 */ /* 0x000fe2000279e4ff */
[----:B------:R-:W-:Y:S01]  /*6c5b0*/  IMAD.X R151, RZ, RZ, RZ, P5 ;  /* 0x000000ffff977224 */ /* 0x000fe200028e06ff */
[----:B------:R-:W-:Y:S01]  /*6c5c0*/  IADD3 R93, P5, PT, R114, R153, RZ ;  /* 0x00000099725d7210 */ /* 0x000fe20007fbe0ff */
[----:B------:R-:W-:Y:S01]  /*6c5d0*/  IMAD.WIDE.U32 R136, R51, R213, RZ ;  /* 0x000000d533887225 */ /* 0x000fe200078e00ff */
[----:B------:R-:W-:-:S02]  /*6c5e0*/  IADD3.X R181, P4, PT, R97, R146, RZ, P4, !PT ;  /* 0x0000009261b57210 */ /* 0x000fc4000279e4ff */
[----:B------:R-:W-:Y:S01]  /*6c5f0*/  IADD3.X R199, P1, PT, RZ, R148, RZ, P1, !PT ;  /* 0x00000094ffc77210 */ /* 0x000fe20000f3e4ff */
[----:B------:R-:W-:Y:S01]  /*6c600*/  IMAD.WIDE.U32 R194, R213, R44, R140 ;  /* 0x0000002cd5c27225 */ /* 0x000fe200078e008c */
[----:B------:R-:W-:Y:S02]  /*6c610*/  IADD3.X R105, P4, PT, RZ, RZ, RZ, P4, !PT ;  /* 0x000000ffff697210 */ /* 0x000fe4000279e4ff */
[----:B------:R-:W-:Y:S01]  /*6c620*/  IADD3.X R99, P1, PT, RZ, R149, RZ, P1, !PT ;  /* 0x00000095ff637210 */ /* 0x000fe20000f3e4ff */
[----:B------:R-:W-:Y:S01]  /*6c630*/  IMAD.MOV.U32 R150, RZ, RZ, R115 ;  /* 0x000000ffff967224 */ /* 0x000fe200078e0073 */
[----:B------:R-:W-:Y:S01]  /*6c640*/  IADD3.X R194, P3, PT, R79, R194, RZ, P3, !PT ;  /* 0x000000c24fc27210 */ /* 0x000fe20001f7e4ff */
[----:B------:R-:W-:Y:S02]  /*6c650*/  IMAD.IADD R140, R195, 0x1, R132 ;  /* 0x00000001c38c7824 */ /* 0x000fe400078e0284 */
[----:B------:R-:W-:-:S03]  /*6c660*/  IMAD.WIDE.U32.X R150, R184, R51, R150, P5 ;  /* 0x00000033b8967225 */ /* 0x000fc600028e0496 */
[----:B------:R-:W-:Y:S01]  /*6c670*/  IADD3.X R195, P3, PT, R87, R140, RZ, P3, !PT ;  /* 0x0000008c57c37210 */ /* 0x000fe20001f7e4ff */
[----:B------:R-:W-:-:S03]  /*6c680*/  IMAD.WIDE.U32 R132, P5, R183, R50, R136 ;  /* 0x00000032b7847225 */ /* 0x000fc600078a0088 */
[----:B------:R-:W-:Y:S01]  /*6c690*/  IADD3.X R109, P3, PT, RZ, RZ, RZ, P3, !PT ;  /* 0x000000ffff6d7210 */ /* 0x000fe20001f7e4ff */
[----:B------:R-:W-:Y:S01]  /*6c6a0*/  IMAD.WIDE.U32 R120, R50, R213, RZ ;  /* 0x000000d532787225 */ /* 0x000fe200078e00ff */
[----:B------:R-:W-:-:S03]  /*6c6b0*/  IADD3.X R127, PT, PT, RZ, RZ, RZ, P5, !PT ;  /* 0x000000ffff7f7210 */ /* 0x000fc60002ffe4ff */
[----:B------:R-:W-:Y:S01]  /*6c6c0*/  IMAD.WIDE.U32 R136, R51, R211, RZ ;  /* 0x000000d333887225 */ /* 0x000fe200078e00ff */
[----:B------:R-:W-:-:S03]  /*6c6d0*/  IADD3 R79, P5, PT, R132, R121, RZ ;  /* 0x00000079844f7210 */ /* 0x000fc60007fbe0ff */
[----:B------:R-:W-:Y:S02]  /*6c6e0*/  IMAD.MOV.U32 R126, RZ, RZ, R133 ;  /* 0x000000ffff7e7224 */ /* 0x000fe400078e0085 */
        /* <DEDUP_REMOVED lines=10> */
[----:B------:R-:W-:Y:S01]  /*6c790*/  IMAD.WIDE.U32 R146, R50, R209, RZ ;  /* 0x000000d132927225 */ /* 0x000fe200078e00ff */
[----:B------:R-:W-:-:S03]  /*6c7a0*/  IADD3.X R109, P3, PT, R109, R196, RZ, P3, !PT ;  /* 0x000000c46d6d7210 */ /* 0x000fc60001f7e4ff */
[----:B------:R-:W-:Y:S01]  /*6c7b0*/  IMAD.WIDE.U32.X R144, R182, R51, R144, P5 ;  /* 0x00000033b6907225 */ /* 0x000fe200028e0490 */
[----:B------:R-:W-:-:S03]  /*6c7c0*/  IADD3.X R101, P3, PT, R101, R197, RZ, P3, !PT ;  /* 0x000000c565657210 */ /* 0x000fc60001f7e4ff */
[----:B------:R-:W-:-:S04]  /*6c7d0*/  IMAD.WIDE.U32 R136, P5, R193, R50, R136 ;  /* 0x00000032c1887225 */ /* 0x000fc800078a0088 */
[----:B------:R-:W-:Y:S01]  /*6c7e0*/  IMAD.X R97, RZ, RZ, RZ, P4 ;  /* 0x000000ffff617224 */ /* 0x000fe200020e06ff */
[----:B------:R-:W-:Y:S01]  /*6c7f0*/  IADD3 R87, P4, PT, R136, R147, RZ ;  /* 0x0000009388577210 */ /* 0x000fe20007f9e0ff */
[----:B------:R-:W-:Y:S01]  /*6c800*/  IMAD.X R149, RZ, RZ, RZ, P5 ;  /* 0x000000ffff957224 */ /* 0x000fe200028e06ff */
[----:B------:R-:W-:Y:S01]  /*6c810*/  IADD3.X R199, P5, PT, R199, R130, RZ, P1, !PT ;  /* 0x00000082c7c77210 */ /* 0x000fe20000fbe4ff */
[----:B------:R-:W-:Y:S01]  /*6c820*/  IMAD.MOV.U32 R148, RZ, RZ, R137 ;  /* 0x000000ffff947224 */ /* 0x000fe200078e0089 */
[----:B------:R-:W-:Y:S01]  /*6c830*/  IADD3 RZ, P1, PT, R180, R122, RZ ;  /* 0x0000007ab4ff7210 */ /* 0x000fe20007f3e0ff */
[----:B------:R-:W-:-:S03]  /*6c840*/  IMAD.WIDE.U32 R122, R50, R208, RZ ;  /* 0x000000d0327a7225 */ /* 0x000fc600078e00ff */
[----:B------:R-:W-:Y:S01]  /*6c850*/  IADD3.X RZ, P1, PT, R181, R190, RZ, P1, !PT ;  /* 0x000000beb5ff7210 */ /* 0x000fe20000f3e4ff */
[----:B------:R-:W-:-:S03]  /*6c860*/  IMAD.WIDE.U32.X R148, R193, R51, R148, P4 ;  /* 0x00000033c1947225 */ /* 0x000fc600020e0494 */
[----:B------:R-:W-:Y:S01]  /*6c870*/  IADD3.X R105, P1, PT, R105, R156, RZ, P1, !PT ;  /* 0x0000009c69697210 */ /* 0x000fe20000f3e4ff */
[----:B------:R-:W-:-:S03]  /*6c880*/  IMAD.WIDE.U32 R130, P4, R212, R50, R186 ;  /* 0x00000032d4827225 */ /* 0x000fc600078800ba */
[----:B------:R-:W-:Y:S01]  /*6c890*/  IADD3.X R97, P1, PT, R97, R157, RZ, P1, !PT ;  /* 0x0000009d61617210 */ /* 0x000fe20000f3e4ff */
[----:B------:R-:W-:Y:S01]  /*6c8a0*/  IMAD.X R191, RZ, RZ, RZ, P4 ;  /* 0x000000ffffbf7224 */ /* 0x000fe200020e06ff */
[----:B------:R-:W-:Y:S01]  /*6c8b0*/  IADD3 R49, P4, PT, R130, R123, RZ ;  /* 0x0000007b82317210 */ /* 0x000fe20007f9e0ff */
[----:B------:R-:W-:Y:S01]  /*6c8c0*/  IMAD.WIDE.U32 R186, R53, R210, RZ ;  /* 0x000000d235ba7225 */ /* 0x000fe200078e00ff */
[----:B------:R-:W-:-:S03]  /*6c8d0*/  MOV R190, R131 ;  /* 0x0000008300be7202 */ /* 0x000fc60000000f00 */
[----:B------:R-:W-:-:S04]  /*6c8e0*/  IMAD.WIDE.U32 R156, R52, R210, RZ ;  /* 0x000000d2349c7225 */ /* 0x000fc800078e00ff */
[----:B------:R-:W-:-:S04]  /*6c8f0*/  IMAD.WIDE.U32.X R190, R212, R51, R190, P4 ;  /* 0x00000033d4be7225 */ /* 0x000fc800020e04be */
[----:B------:R-:W-:-:S04]  /*6c900*/  IMAD.WIDE.U32 R186, P4, R168, R52, R186 ;  /* 0x00000034a8ba7225 */ /* 0x000fc800078800ba */
[----:B------:R-:W-:-:S04]  /*6c910*/  IMAD.WIDE.U32 R180, R211, R44, R180 ;  /* 0x0000002cd3b47225 */ /* 0x000fc800078e00b4 */
[----:B------:R-:W-:Y:S01]  /*6c920*/  IMAD.X R159, RZ, RZ, RZ, P4 ;  /* 0x000000ffff9f7224 */ /* 0x000fe200020e06ff */
[----:B------:R-:W-:Y:S01]  /*6c930*/  IADD3.X R99, P4, PT, R99, R169, RZ, P5, !PT ;  /* 0x000000a963637210 */ /* 0x000fe20002f9e4ff */
[----:B------:R-:W-:Y:S01]  /*6c940*/  IMAD.IADD R214, R181, 0x1, R158 ;  /* 0x00000001b5d67824 */ /* 0x000fe200078e029e */
[----:B------:R-:W-:Y:S01]  /*6c950*/  IADD3 R103, P5, PT, R186, R157, RZ ;  /* 0x0000009dba677210 */ /* 0x000fe20007fbe0ff */
[----:B------:R-:W-:Y:S01]  /*6c960*/  IMAD.MOV.U32 R158, RZ, RZ, R187 ;  /* 0x000000ffff9e7224 */ /* 0x000fe200078e00bb */
[----:B------:R-:W-:Y:S01]  /*6c970*/  IADD3.X R196, P4, PT, RZ, R162, RZ, P4, !PT ;  /* 0x000000a2ffc47210 */ /* 0x000fe2000279e4ff */
[----:B------:R-:W-:-:S04]  /*6c980*/  IMAD.WIDE.U32 R194, R207, R46, R194 ;  /* 0x0000002ecfc27225 */ /* 0x000fc800078e00c2 */
[----:B------:R-:W-:Y:S01]  /*6c990*/  IMAD.WIDE.U32.X R158, R168, R53, R158, P5 ;  /* 0x00000035a89e7225 */ /* 0x000fe200028e049e */
[----:B------:R-:W-:Y:S02]  /*6c9a0*/  IADD3.X R180, P5, PT, R109, R180, RZ, P3, !PT ;  /* 0x000000b46db47210 */ /* 0x000fe40001fbe4ff */
[----:B------:R-:W-:Y:S01]  /*6c9b0*/  IADD3 RZ, P3, PT, R194, R198, RZ ;  /* 0x000000c6c2ff7210 */ /* 0x000fe20007f7e0ff */
[----:B------:R-:W-:Y:S01]  /*6c9c0*/  IMAD.WIDE.U32 R168, R53, R207, RZ ;  /* 0x000000cf35a87225 */ /* 0x000fe200078e00ff */
[----:B------:R-:W-:-:S03]  /*6c9d0*/  IADD3.X R198, P1, PT, R105, R199, RZ, P1, !PT ;  /* 0x000000c769c67210 */ /* 0x000fc60000f3e4ff */
[----:B------:R-:W-:Y:S01]  /*6c9e0*/  IMAD.X R51, RZ, RZ, R163, P4 ;  /* 0x000000ffff337224 */ /* 0x000fe200020e06a3 */
[----:B------:R-:W-:Y:S01]  /*6c9f0*/  IADD3.X R181, P4, PT, R101, R214, RZ, P5, !PT ;  /* 0x000000d665b57210 */ /* 0x000fe20002f9e4ff */
[----:B------:R-:W-:Y:S01]  /*6ca00*/  IMAD.IADD R195, R195, 0x1, R160 ;  /* 0x00000001c3c37824 */ /* 0x000fe200078e02a0 */
[----:B------:R-:W-:Y:S01]  /*6ca10*/  IADD3.X R199, P1, PT, R97, R99, RZ, P1, !PT ;  /* 0x0000006361c77210 */ /* 0x000fe20000f3e4ff */
[----:B------:R-:W-:Y:S01]  /*6ca20*/  IMAD.WIDE.U32 R160, P5, R184, R52, R168 ;  /* 0x00000034b8a07225 */ /* 0x000fe200078a00a8 */
[----:B------:R-:W-:Y:S02]  /*6ca30*/  IADD3.X R105, P4, PT, RZ, RZ, RZ, P4, !PT ;  /* 0x000000ffff697210 */ /* 0x000fe4000279e4ff */
[----:B------:R-:W-:Y:S01]  /*6ca40*/  IADD3.X RZ, P3, PT, R195, R165, RZ, P3, !PT ;  /* 0x000000a5c3ff7210 */ /* 0x000fe20001f7e4ff */
[----:B------:R-:W-:Y:S01]  /*6ca50*/  IMAD.WIDE.U32 R162, R52, R207, RZ ;  /* 0x000000cf34a27225 */ /* 0x000fe200078e00ff */
[----:B------:R-:W-:Y:S02]  /*6ca60*/  IADD3.X R119, P1, PT, RZ, RZ, RZ, P1, !PT ;  /* 0x000000ffff777210 */ /* 0x000fe40000f3e4ff */
[----:B------:R-:W-:Y:S01]  /*6ca70*/  IADD3.X R121, P3, PT, RZ, R174, RZ, P3, !PT ;  /* 0x000000aeff797210 */ /* 0x000fe20001f7e4ff */
[----:B------:R-:W-:Y:S01]  /*6ca80*/  IMAD.X R165, RZ, RZ, RZ, P5 ;  /* 0x000000ffffa57224 */ /* 0x000fe200028e06ff */
[----:B------:R-:W-:Y:S01]  /*6ca90*/  IADD3 R101, P5, PT, R160, R163, RZ ;  /* 0x000000a3a0657210 */ /* 0x000fe20007fbe0ff */
[----:B------:R-:W-:Y:S01]  /*6caa0*/  IMAD.X R109, RZ, RZ, RZ, P4 ;  /* 0x000000ffff6d7224 */ /* 0x000fe200020e06ff */
[----:B------:R-:W-:Y:S01]  /*6cab0*/  IADD3 RZ, P4, PT, R180, R164, RZ ;  /* 0x000000a4b4ff7210 */ /* 0x000fe20007f9e0ff */
[----:B------:R-:W-:Y:S01]  /*6cac0*/  IMAD.WIDE.U32 R168, R53, R213, RZ ;  /* 0x000000d535a87225 */ /* 0x000fe200078e00ff */
[----:B------:R-:W-:-:S02]  /*6cad0*/  IADD3.X R115, PT, PT, RZ, RZ, RZ, P1, !PT ;  /* 0x000000ffff737210 */ /* 0x000fc40000ffe4ff */
[----:B------:R-:W-:Y:S01]  /*6cae0*/  IADD3 RZ, P1, PT, R198, R166, RZ ;  /* 0x000000a6c6ff7210 */ /* 0x000fe20007f3e0ff */
[----:B------:R-:W-:Y:S01]  /*6caf0*/  IMAD.MOV.U32 R164, RZ, RZ, R161 ;  /* 0x000000ffffa47224 */ /* 0x000fe200078e00a1 */
[----:B------:R-:W-:Y:S01]  /*6cb00*/  IADD3.X RZ, P4, PT, R181, R192, RZ, P4, !PT ;  /* 0x000000c0b5ff7210 */ /* 0x000fe2000279e4ff */
[----:B------:R-:W-:Y:S01]  /*6cb10*/  IMAD.WIDE.U32 R180, R213, R46, R180 ;  /* 0x0000002ed5b47225 */ /* 0x000fe200078e00b4 */
[----:B------:R-:W-:Y:S02]  /*6cb20*/  IADD3.X RZ, P1, PT, R199, R185, RZ, P1, !PT ;  /* 0x000000b9c7ff7210 */ /* 0x000fe40000f3e4ff */
[----:B------:R-:W-:Y:S01]  /*6cb30*/  IADD3.X R97, P3, PT, RZ, R175, RZ, P3, !PT ;  /* 0x000000afff617210 */ /* 0x000fe20001f7e4ff */
[----:B------:R-:W-:Y:S01]  /*6cb40*/  IMAD.WIDE.U32.X R164, R184, R53, R164, P5 ;  /* 0x00000035b8a47225 */ /* 0x000fe200028e04a4 */
[----:B------:R-:W-:Y:S02]  /*6cb50*/  IADD3.X R105, P4, PT, R105, R170, RZ, P4, !PT ;  /* 0x000000aa69697210 */ /* 0x000fe4000279e4ff */
        /* <DEDUP_REMOVED lines=8> */
[----:B------:R-:W-:Y:S02]  /*6cbe0*/  IMAD.IADD R111, R181, 0x1, R172 ;  /* 0x00000001b56f7824 */ /* 0x000fe400078e02ac */
[----:B------:R-:W-:Y:S01]  /*6cbf0*/  IMAD.WIDE.U32.X R170, R183, R53, R184, P5 ;  /* 0x00000035b7aa7225 */ /* 0x000fe200028e04b8 */
[----:B------:R-:W-:-:S03]  /*6cc00*/  IADD3.X R119, P5, PT, R119, R176, RZ, P1, !PT ;  /* 0x000000b077777210 */ /* 0x000fc60000fbe4ff */
[----:B------:R-:W-:Y:S01]  /*6cc10*/  IMAD.WIDE.U32 R172, P1, R182, R52, R174 ;  /* 0x00000034b6ac7225 */ /* 0x000fe200078200ae */
[----:B------:R-:W-:-:S03]  /*6cc20*/  IADD3.X R214, P5, PT, R115, R177, RZ, P5, !PT ;  /* 0x000000b173d67210 */ /* 0x000fc60002fbe4ff */
[----:B------:R-:W-:Y:S01]  /*6cc30*/  IMAD.WIDE.U32 R174, R52, R211, RZ ;  /* 0x000000d334ae7225 */ /* 0x000fe200078e00ff */
[----:B------:R-:W-:-:S03]  /*6cc40*/  IADD3.X R196, P5, PT, R119, R196, RZ, P5, !PT ;  /* 0x000000c477c47210 */ /* 0x000fc60002fbe4ff */
[----:B------:R-:W-:Y:S01]  /*6cc50*/  IMAD.X R177, RZ, RZ, RZ, P1 ;  /* 0x000000ffffb17224 */ /* 0x000fe200008e06ff */
[----:B------:R-:W-:Y:S01]  /*6cc60*/  IADD3 R115, P1, PT, R172, R175, RZ ;  /* 0x000000afac737210 */ /* 0x000fe20007f3e0ff */
[----:B------:R-:W-:Y:S01]  /*6cc70*/  IMAD.WIDE.U32 R180, R53, R209, RZ ;  /* 0x000000d135b47225 */ /* 0x000fe200078e00ff */
[----:B------:R-:W-:-:S03]  /*6cc80*/  IADD3.X R197, P5, PT, R214, R51, RZ, P5, !PT ;  /* 0x00000033d6c57210 */ /* 0x000fc60002fbe4ff */
[----:B------:R-:W-:Y:S01]  /*6cc90*/  IMAD.MOV.U32 R176, RZ, RZ, R173 ;  /* 0x000000ffffb07224 */ /* 0x000fe200078e00ad */
[----:B------:R-:W-:Y:S01]  /*6cca0*/  IADD3.X R51, P5, PT, RZ, RZ, RZ, P5, !PT ;  /* 0x000000ffff337210 */ /* 0x000fe20002fbe4ff */
[----:B------:R-:W-:-:S04]  /*6ccb0*/  IMAD.WIDE.U32 R198, R209, R44, R198 ;  /* 0x0000002cd1c67225 */ /* 0x000fc800078e00c6 */
[----:B------:R-:W-:Y:S01]  /*6ccc0*/  IMAD.WIDE.U32.X R176, R182, R53, R176, P1 ;  /* 0x00000035b6b07225 */ /* 0x000fe200008e04b0 */
[----:B------:R-:W-:-:S03]  /*6ccd0*/  IADD3.X R198, P4, PT, R105, R198, RZ, P4, !PT ;  /* 0x000000c669c67210 */ /* 0x000fc6000279e4ff */
        /* <DEDUP_REMOVED lines=9> */
[----:B------:R-:W-:Y:S01]  /*6cd70*/  IMAD.WIDE.U32 R154, R20, 0x30000000, R154 ;  /* 0x30000000149a7825 */ /* 0x000fe200078e009a */
[----:B------:R-:W-:-:S02]  /*6cd80*/  IADD3.X RZ, P1, PT, R197, R23, RZ, P1, !PT ;  /* 0x00000017c5ff7210 */ /* 0x000fc40000f3e4ff */
[----:B------:R-:W-:Y:S01]  /*6cd90*/  IADD3.X R199, P4, PT, R109, R216, RZ, P4, !PT ;  /* 0x000000d86dc77210 */ /* 0x000fe2000279e4ff */
[----:B------:R-:W-:Y:S01]  /*6cda0*/  IMAD.WIDE.U32 R22, R53, R208, RZ ;  /* 0x000000d035167225 */ /* 0x000fe200078e00ff */
[----:B------:R-:W-:-:S03]  /*6cdb0*/  IADD3.X R24, P1, PT, R51, R36, RZ, P1, !PT ;  /* 0x0000002433187210 */ /* 0x000fc60000f3e4ff */
[----:B------:R-:W-:Y:S01]  /*6cdc0*/  IMAD.WIDE.U32 R216, R210, R46, R116 ;  /* 0x0000002ed2d87225 */ /* 0x000fe200078e0074 */
[----:B------:R-:W-:Y:S02]  /*6cdd0*/  IADD3.X R51, PT, PT, R37, RZ, RZ, P1, P5 ;  /* 0x000000ff25337210 */ /* 0x000fe40000fea4ff */
[----:B------:R-:W-:Y:S01]  /*6cde0*/  IADD3 RZ, P1, PT, R192, R82, RZ ;  /* 0x00000052c0ff7210 */ /* 0x000fe20007f3e0ff */
[----:B------:R-:W-:-:S03]  /*6cdf0*/  IMAD.WIDE.U32 R36, P5, R212, R52, R22 ;  /* 0x00000034d4247225 */ /* 0x000fc600078a0016 */
[----:B------:R-:W-:Y:S01]  /*6ce00*/  IADD3.X RZ, P1, PT, R193, R45, RZ, P1, !PT ;  /* 0x0000002dc1ff7210 */ /* 0x000fe20000f3e4ff */
[----:B------:R-:W-:Y:S01]  /*6ce10*/  IMAD.WIDE.U32 R22, R52, R208, RZ ;  /* 0x000000d034167225 */ /* 0x000fe200078e00ff */
[----:B------:R-:W-:-:S03]  /*6ce20*/  IADD3.X R215, PT, PT, RZ, RZ, RZ, P5, !PT ;  /* 0x000000ffffd77210 */ /* 0x000fc60002ffe4ff */
[----:B------:R-:W-:Y:S01]  /*6ce30*/  IMAD.MOV.U32 R214, RZ, RZ, R37 ;  /* 0x000000ffffd67224 */ /* 0x000fe200078e0025 */
[----:B------:R-:W-:Y:S01]  /*6ce40*/  IADD3 R23, P5, PT, R36, R23, RZ ;  /* 0x0000001724177210 */ /* 0x000fe20007fbe0ff */
[----:B------:R-:W-:Y:S01]  /*6ce50*/  IMAD.WIDE.U32 R116, R211, R46, R198 ;  /* 0x0000002ed3747225 */ /* 0x000fe200078e00c6 */
[----:B------:R-:W-:-:S03]  /*6ce60*/  IADD3.X R37, P3, PT, RZ, RZ, RZ, P3, !PT ;  /* 0x000000ffff257210 */ /* 0x000fc60001f7e4ff */
[----:B------:R-:W-:Y:S01]  /*6ce70*/  IMAD.WIDE.U32.X R214, R212, R53, R214, P5 ;  /* 0x00000035d4d67225 */ /* 0x000fe200028e04d6 */
[----:B------:R-:W-:-:S03]  /*6ce80*/  IADD3.X R45, P1, PT, R37, R106, RZ, P1, !PT ;  /* 0x0000006a252d7210 */ /* 0x000fc60000f3e4ff */
[----:B------:R-:W-:Y:S01]  /*6ce90*/  IMAD.X R53, RZ, RZ, RZ, P3 ;  /* 0x000000ffff357224 */ /* 0x000fe200018e06ff */
[----:B------:R-:W-:Y:S01]  /*6cea0*/  IADD3 RZ, P3, PT, R198, R78, RZ ;  /* 0x0000004ec6ff7210 */ /* 0x000fe20007f7e0ff */
[----:B------:R-:W-:Y:S02]  /*6ceb0*/  IMAD.IADD R37, R155, 0x1, R138 ;  /* 0x000000019b257824 */ /* 0x000fe400078e028a */
[----:B------:R-:W-:Y:S01]  /*6cec0*/  IMAD.WIDE.U32 R196, R208, R44, R196 ;  /* 0x0000002cd0c47225 */ /* 0x000fe200078e00c4 */
[----:B------:R-:W-:Y:S02]  /*6ced0*/  IADD3.X R106, P5, PT, R53, R107, RZ, P1, !PT ;  /* 0x0000006b356a7210 */ /* 0x000fe40000fbe4ff */
[----:B------:R-:W-:Y:S01]  /*6cee0*/  IADD3.X RZ, P1, PT, R199, R25, RZ, P3, !PT ;  /* 0x00000019c7ff7210 */ /* 0x000fe20001f3e4ff */
[----:B------:R-:W-:Y:S01]  /*6cef0*/  IMAD.IADD R53, R117, 0x1, R80 ;  /* 0x0000000175357824 */ /* 0x000fe200078e0250 */
[----:B------:R-:W-:Y:S01]  /*6cf00*/  IADD3.X R25, P4, PT, RZ, RZ, RZ, P4, !PT ;  /* 0x000000ffff197210 */ /* 0x000fe2000279e4ff */
[----:B------:R-:W-:Y:S01]  /*6cf10*/  IMAD.WIDE.U32 R138, R43, -0x45f6b800, RZ ;  /* 0xba0948002b8a7825 */ /* 0x000fe200078e00ff */
[----:B------:R-:W-:-:S02]  /*6cf20*/  IADD3.X R116, P3, PT, R45, R116, RZ, P5, !PT ;  /* 0x000000742d747210 */ /* 0x000fc40002f7e4ff */
[----:B------:R-:W-:Y:S01]  /*6cf30*/  IADD3.X R25, P1, PT, R25, R28, RZ, P1, !PT ;  /* 0x0000001c19197210 */ /* 0x000fe20000f3e4ff */
[----:B------:R-:W-:Y:S01]  /*6cf40*/  IMAD.X R28, RZ, RZ, RZ, P4 ;  /* 0x000000ffff1c7224 */ /* 0x000fe200020e06ff */
[----:B------:R-:W-:Y:S01]  /*6cf50*/  IADD3.X R117, P3, PT, R106, R53, RZ, P3, !PT ;  /* 0x000000356a757210 */ /* 0x000fe20001f7e4ff */
[----:B------:R-:W-:-:S03]  /*6cf60*/  IMAD.WIDE.U32 R192, R207, R48, R192 ;  /* 0x00000030cfc07225 */ /* 0x000fc600078e00c0 */
[----:B------:R-:W-:Y:S01]  /*6cf70*/  IADD3.X R28, P1, PT, R28, R29, RZ, P1, !PT ;  /* 0x0000001d1c1c7210 */ /* 0x000fe20000f3e4ff */
[----:B------:R-:W-:Y:S01]  /*6cf80*/  IMAD.IADD R29, R197, 0x1, R26 ;  /* 0x00000001c51d7824 */ /* 0x000fe200078e021a */
[----:B------:R-:W-:Y:S01]  /*6cf90*/  IADD3.X R97, P3, PT, RZ, RZ, RZ, P3, !PT ;  /* 0x000000ffff617210 */ /* 0x000fe20001f7e4ff */
[----:B------:R-:W-:Y:S01]  /*6cfa0*/  IMAD.WIDE.U32 R138, P4, R20, 0x1ef3622f, R138 ;  /* 0x1ef3622f148a7825 */ /* 0x000fe2000788008a */
[----:B------:R-:W-:Y:S02]  /*6cfb0*/  IADD3.X R196, P1, PT, R25, R196, RZ, P1, !PT ;  /* 0x000000c419c47210 */ /* 0x000fe40000f3e4ff */
[----:B------:R-:W-:Y:S01]  /*6cfc0*/  IADD3 RZ, P5, PT, R192, R118, RZ ;  /* 0x00000076c0ff7210 */ /* 0x000fe20007fbe0ff */
[----:B------:R-:W-:Y:S01]  /*6cfd0*/  IMAD.WIDE.U32 R44, R43, 0xf5138f, RZ ;  /* 0x00f5138f2b2c7825 */ /* 0x000fe200078e00ff */
[----:B------:R-:W-:Y:S02]  /*6cfe0*/  IADD3.X R197, P1, PT, R28, R29, RZ, P1, !PT ;  /* 0x0000001d1cc57210 */ /* 0x000fe40000f3e4ff */
[----:B------:R-:W-:Y:S01]  /*6cff0*/  IADD3.X R107, PT, PT, RZ, RZ, RZ, P4, !PT ;  /* 0x000000ffff6b7210 */ /* 0x000fe200027fe4ff */
[----:B------:R-:W-:Y:S01]  /*6d000*/  IMAD.IADD R193, R193, 0x1, R108 ;  /* 0x00000001c1c17824 */ /* 0x000fe200078e026c */
[----:B------:R-:W-:Y:S01]  /*6d010*/  IADD3.X R53, P1, PT, RZ, RZ, RZ, P1, !PT ;  /* 0x000000ffff357210 */ /* 0x000fe20000f3e4ff */
[----:B------:R-:W-:-:S03]  /*6d020*/  IMAD.WIDE.U32 R108, R20, -0x45f6b800, RZ ;  /* 0xba094800146c7825 */ /* 0x000fc600078e00ff */
[----:B------:R-:W-:Y:S01]  /*6d030*/  IADD3.X RZ, P5, PT, R193, R81, RZ, P5, !PT ;  /* 0x00000051c1ff7210 */ /* 0x000fe20002fbe4ff */
[----:B------:R-:W-:-:S04]  /*6d040*/  IMAD.WIDE.U32 R28, R20, 0xf5138f, RZ ;  /* 0x00f5138f141c7825 */ /* 0x000fc800078e00ff */
[----:B------:R-:W-:-:S04]  /*6d050*/  IMAD.WIDE.U32 R44, P4, R20, 0x1a22d9f3, R44 ;  /* 0x1a22d9f3142c7825 */ /* 0x000fc8000788002c */
[----:B------:R-:W-:Y:S01]  /*6d060*/  IMAD.X R105, RZ, RZ, RZ, P3 ;  /* 0x000000ffff697224 */ /* 0x000fe200018e06ff */
[----:B------:R-:W-:Y:S01]  /*6d070*/  IADD3 R25, P3, PT, R138, R109, RZ ;  /* 0x0000006d8a197210 */ /* 0x000fe20007f7e0ff */
[----:B------:R-:W-:Y:S02]  /*6d080*/  IMAD.MOV.U32 R106, RZ, RZ, R139 ;  /* 0x000000ffff6a7224 */ /* 0x000fe400078e008b */
[----:B------:R-:W-:Y:S01]  /*6d090*/  IMAD.X R221, RZ, RZ, RZ, P4 ;  /* 0x000000ffffdd7224 */ /* 0x000fe200020e06ff */
[----:B------:R-:W-:Y:S01]  /*6d0a0*/  IADD3 R29, P4, PT, R44, R29, RZ ;  /* 0x0000001d2c1d7210 */ /* 0x000fe20007f9e0ff */
[----:B------:R-:W-:Y:S02]  /*6d0b0*/  IMAD.X R78, RZ, RZ, RZ, P1 ;  /* 0x000000ffff4e7224 */ /* 0x000fe400008e06ff */
[----:B------:R-:W-:Y:S02]  /*6d0c0*/  IMAD.MOV.U32 R220, RZ, RZ, R45 ;  /* 0x000000ffffdc7224 */ /* 0x000fe400078e002d */
[----:B------:R-:W-:Y:S01]  /*6d0d0*/  IMAD.WIDE.U32.X R106, R43, 0x1ef3622f, R106, P3 ;  /* 0x1ef3622f2b6a7825 */ /* 0x000fe200018e046a */
[----:B------:R-:W-:-:S03]  /*6d0e0*/  IADD3 RZ, P3, PT, R116, R102, RZ ;  /* 0x0000006674ff7210 */ /* 0x000fc60007f7e0ff */
[----:B------:R-:W-:Y:S01]  /*6d0f0*/  IMAD.WIDE.U32 R198, R20, 0x6ca1493b, RZ ;  /* 0x6ca1493b14c67825 */ /* 0x000fe200078e00ff */
[----:B------:R-:W-:-:S03]  /*6d100*/  IADD3.X RZ, P3, PT, R117, R35, RZ, P3, !PT ;  /* 0x0000002375ff7210 */ /* 0x000fc60001f7e4ff */
[----:B------:R-:W-:Y:S01]  /*6d110*/  IMAD.WIDE.U32 R218, P1, R20, -0x39c4fa40, R218 ;  /* 0xc63b05c014da7825 */ /* 0x000fe200078200da */
[----:B------:R-:W-:-:S03]  /*6d120*/  IADD3.X R97, P3, PT, R97, R84, RZ, P3, !PT ;  /* 0x0000005461617210 */ /* 0x000fc60001f7e4ff */
[----:B------:R-:W-:Y:S01]  /*6d130*/  IMAD.WIDE.U32.X R220, R43, 0x1a22d9f3, R220, P4 ;  /* 0x1a22d9f32bdc7825 */ /* 0x000fe200020e04dc */
        /* <DEDUP_REMOVED lines=10> */
[----:B------:R-:W-:-:S04]  /*6d1e0*/  IMAD.WIDE.U32.X R224, R43, -0x39c4fa40, R224, P1 ;  /* 0xc63b05c02be07825 */ /* 0x000fc800008e04e0 */
[----:B------:R-:W-:-:S04]  /*6d1f0*/  IMAD.WIDE.U32 R222, P1, R20, 0x1ae3a46, R222 ;  /* 0x01ae3a4614de7825 */ /* 0x000fc800078200de */
[----:B------:R-:W-:-:S04]  /*6d200*/  IMAD.WIDE.U32 R196, R209, R46, R196 ;  /* 0x0000002ed1c47225 */ /* 0x000fc800078e00c4 */
[----:B------:R-:W-:Y:S01]  /*6d210*/  IMAD.X R27, RZ, RZ, RZ, P1 ;  /* 0x000000ffff1b7224 */ /* 0x000fe200008e06ff */
[----:B------:R-:W-:Y:S01]  /*6d220*/  IADD3 R45, P1, PT, R222, R81, RZ ;  /* 0x00000051de2d7210 */ /* 0x000fe20007f3e0ff */
[----:B------:R-:W-:Y:S01]  /*6d230*/  IMAD.MOV.U32 R26, RZ, RZ, R223 ;  /* 0x000000ffff1a7224 */ /* 0x000fe200078e00df */
[----:B------:R-:W-:Y:S01]  /*6d240*/  IADD3 R81, PT, PT, R197, R34, RZ ;  /* 0x00000022c5517210 */ /* 0x000fe20007ffe0ff */
[----:B------:R-:W-:Y:S01]  /*6d250*/  IMAD.IADD R42, R217, 0x1, R42 ;  /* 0x00000001d92a7824 */ /* 0x000fe200078e022a */
[----:B------:R-:W-:Y:S01]  /*6d260*/  IADD3.X R196, P3, PT, R97, R196, RZ, P3, !PT ;  /* 0x000000c461c47210 */ /* 0x000fe20001f7e4ff */
[----:B------:R-:W-:Y:S01]  /*6d270*/  IMAD.WIDE.U32.X R26, R43, 0x1ae3a46, R26, P1 ;  /* 0x01ae3a462b1a7825 */ /* 0x000fe200008e041a */
[----:B------:R-:W-:Y:S02]  /*6d280*/  IADD3.X R216, P1, PT, R47, R216, RZ, P2, !PT ;  /* 0x000000d82fd87210 */ /* 0x000fe4000173e4ff */
[----:B------:R-:W-:Y:S01]  /*6d290*/  IADD3.X R197, P3, PT, R84, R81, RZ, P3, !PT ;  /* 0x0000005154c57210 */ /* 0x000fe20001f7e4ff */
[----:B------:R-:W-:Y:S01]  /*6d2a0*/  IMAD.WIDE.U32 R116, R213, R48, R116 ;  /* 0x00000030d5747225 */ /* 0x000fe200078e0074 */
[----:B------:R-:W-:-:S02]  /*6d2b0*/  IADD3.X R35, P2, PT, RZ, R134, RZ, P5, !PT ;  /* 0x00000086ff237210 */ /* 0x000fc40002f5e4ff */
[----:B------:R-:W-:Y:S01]  /*6d2c0*/  IADD3.X R43, P5, PT, RZ, RZ, RZ, P3, !PT ;  /* 0x000000ffff2b7210 */ /* 0x000fe20001fbe4ff */
[----:B------:R-:W-:Y:S01]  /*6d2d0*/  IMAD.WIDE.U32 R194, R210, R48, R194 ;  /* 0x00000030d2c27225 */ /* 0x000fe200078e00c2 */
[----:B------:R-:W-:Y:S02]  /*6d2e0*/  IADD3.X R32, P3, PT, R53, R24, RZ, P4, !PT ;  /* 0x0000001835207210 */ /* 0x000fe4000277e4ff */
[----:B------:R-:W-:Y:S01]  /*6d2f0*/  IADD3 RZ, P4, PT, R196, R110, RZ ;  /* 0x0000006ec4ff7210 */ /* 0x000fe20007f9e0ff */
[----:B------:R-:W-:Y:S01]  /*6d300*/  IMAD.X R47, RZ, RZ, RZ, P5 ;  /* 0x000000ffff2f7224 */ /* 0x000fe200028e06ff */
[----:B------:R-:W-:Y:S01]  /*6d310*/  IADD3 RZ, P5, PT, R32, R40, RZ ;  /* 0x0000002820ff7210 */ /* 0x000fe20007fbe0ff */
[----:B------:R-:W-:Y:S01]  /*6d320*/  IMAD.WIDE.U32 R192, R210, R50, R192 ;  /* 0x00000032d2c07225 */ /* 0x000fe200078e00c0 */
[----:B------:R-:W-:Y:S02]  /*6d330*/  IADD3.X R33, P3, PT, R78, R51, RZ, P3, !PT ;  /* 0x000000334e217210 */ /* 0x000fe40001f7e4ff */
[----:B------:R-:W-:Y:S01]  /*6d340*/  IADD3.X RZ, P4, PT, R197, R21, RZ, P4, !PT ;  /* 0x00000015c5ff7210 */ /* 0x000fe2000279e4ff */
[----:B------:R-:W-:Y:S01]  /*6d350*/  IMAD.IADD R51, R117, 0x1, R100 ;  /* 0x0000000175337824 */ /* 0x000fe200078e0264 */
[----:B------:R-:W-:Y:S01]  /*6d360*/  IADD3.X R134, P2, PT, RZ, R135, RZ, P2, !PT ;  /* 0x00000087ff867210 */ /* 0x000fe2000175e4ff */
[----:B------:R-:W-:Y:S01]  /*6d370*/  IMAD.WIDE.U32 R196, R211, R48, R196 ;  /* 0x00000030d3c47225 */ /* 0x000fe200078e00c4 */
[----:B------:R-:W-:-:S02]  /*6d380*/  IADD3.X R217, P1, PT, R89, R42, RZ, P1, !PT ;  /* 0x0000002a59d97210 */ /* 0x000fc40000f3e4ff */
[----:B------:R-:W-:Y:S01]  /*6d390*/  IADD3.X RZ, P5, PT, R33, R31, RZ, P5, !PT ;  /* 0x0000001f21ff7210 */ /* 0x000fe20002fbe4ff */
[----:B------:R-:W-:Y:S01]  /*6d3a0*/  IMAD.WIDE.U32 R32, R208, R46, R32 ;  /* 0x0000002ed0207225 */ /* 0x000fe200078e0020 */
[----:B------:R-:W-:Y:S02]  /*6d3b0*/  IADD3.X R21, P4, PT, R43, R112, RZ, P4, !PT ;  /* 0x000000702b157210 */ /* 0x000fe4000279e4ff */
[----:B------:R-:W-:Y:S01]  /*6d3c0*/  IADD3.X R89, P3, PT, RZ, RZ, RZ, P3, !PT ;  /* 0x000000ffff597210 */ /* 0x000fe20001f7e4ff */
[----:B------:R-:W-:Y:S01]  /*6d3d0*/  IMAD.IADD R33, R33, 0x1, R38 ;  /* 0x0000000121217824 */ /* 0x000fe200078e0226 */
[----:B------:R-:W-:Y:S01]  /*6d3e0*/  IADD3.X R116, P2, PT, R35, R116, RZ, P2, !PT ;  /* 0x0000007423747210 */ /* 0x000fe2000175e4ff */
[----:B------:R-:W-:Y:S01]  /*6d3f0*/  IMAD.WIDE.U32 R34, R154, -0x1, RZ ;  /* 0xffffffff9a227825 */ /* 0x000fe200078e00ff */
[----:B------:R-:W-:Y:S02]  /*6d400*/  IADD3.X R112, P4, PT, R47, R113, RZ, P4, !PT ;  /* 0x000000712f707210 */ /* 0x000fe4000279e4ff */
[----:B------:R-:W-:Y:S01]  /*6d410*/  IADD3.X R89, P5, PT, R89, R90, RZ, P5, !PT ;  /* 0x0000005a59597210 */ /* 0x000fe20002fbe4ff */
[----:B------:R-:W-:Y:S01]  /*6d420*/  IMAD.IADD R97, R197, 0x1, R96 ;  /* 0x00000001c5617824 */ /* 0x000fe200078e0260 */
[----:B------:R-:W-:Y:S01]  /*6d430*/  IADD3.X R117, P2, PT, R134, R51, RZ, P2, !PT ;  /* 0x0000003386757210 */ /* 0x000fe2000175e4ff */
[----:B------:R-:W-:Y:S01]  /*6d440*/  IMAD.WIDE.U32 R42, R34, 0x1, RZ ;  /* 0x00000001222a7825 */ /* 0x000fe200078e00ff */
[----:B------:R-:W-:-:S02]  /*6d450*/  IADD3.X R32, P4, PT, R21, R32, RZ, P4, !PT ;  /* 0x0000002015207210 */ /* 0x000fc4000279e4ff */
[----:B------:R-:W-:Y:S01]  /*6d460*/  IADD3.X R91, PT, PT, R91, RZ, RZ, P5, P3 ;  /* 0x000000ff5b5b7210 */ /* 0x000fe20002fe64ff */
[----:B------:R-:W-:Y:S01]  /*6d470*/  IMAD R21, R154, -0x7af74001, -R37 ;  /* 0x8508bfff9a157824 */ /* 0x000fe200078e0a25 */
[----:B------:R-:W-:Y:S02]  /*6d480*/  IADD3.X R31, P1, PT, RZ, RZ, RZ, P1, !PT ;  /* 0x000000ffff1f7210 */ /* 0x000fe40000f3e4ff */
[----:B------:R-:W-:Y:S01]  /*6d490*/  IADD3.X R51, P5, PT, RZ, RZ, RZ, P2, !PT ;  /* 0x000000ffff337210 */ /* 0x000fe200017be4ff */
[----:B------:R-:W-:Y:S01]  /*6d4a0*/  IMAD.IADD R21, R35, 0x1, R21 ;  /* 0x0000000123157824 */ /* 0x000fe200078e0215 */
[----:B------:R-:W-:Y:S01]  /*6d4b0*/  IADD3 RZ, P2, PT, R116, R152, RZ ;  /* 0x0000009874ff7210 */ /* 0x000fe20007f5e0ff */
[----:B------:R-:W-:Y:S01]  /*6d4c0*/  IMAD.X R35, RZ, RZ, RZ, P1 ;  /* 0x000000ffff237224 */ /* 0x000fe200008e06ff */
[----:B------:R-:W-:Y:S01]  /*6d4d0*/  IADD3.X R33, P4, PT, R112, R33, RZ, P4, !PT ;  /* 0x0000002170217210 */ /* 0x000fe2000279e4ff */
[----:B------:R-:W-:Y:S01]  /*6d4e0*/  IMAD.X R53, RZ, RZ, RZ, P5 ;  /* 0x000000ffff357224 */ /* 0x000fe200028e06ff */
[----:B------:R-:W-:Y:S01]  /*6d4f0*/  IADD3.X RZ, P2, PT, R117, R93, RZ, P2, !PT ;  /* 0x0000005d75ff7210 */ /* 0x000fe2000175e4ff */
[----:B------:R-:W-:Y:S01]  /*6d500*/  IMAD.WIDE.U32 R46, R21, 0x1, RZ ;  /* 0x00000001152e7825 */ /* 0x000fe200078e00ff */
[----:B------:R-:W-:-:S02]  /*6d510*/  IADD3 RZ, P1, PT, R216, R108, RZ ;  /* 0x0000006cd8ff7210 */ /* 0x000fc40007f3e0ff */
[----:B------:R-:W-:Y:S01]  /*6d520*/  IADD3.X R81, P5, PT, RZ, RZ, RZ, P4, !PT ;  /* 0x000000ffff517210 */ /* 0x000fe200027be4ff */
[----:B------:R-:W-:Y:S01]  /*6d530*/  IMAD.WIDE.U32 R116, R207, R50, R116 ;  /* 0x00000032cf747225 */ /* 0x000fe200078e0074 */
[----:B------:R-:W-:Y:S02]  /*6d540*/  IADD3.X R51, P2, PT, R51, R150, RZ, P2, !PT ;  /* 0x0000009633337210 */ /* 0x000fe4000175e4ff */
[----:B------:R-:W-:Y:S01]  /*6d550*/  IADD3.X RZ, P4, PT, R217, R25, RZ, P1, !PT ;  /* 0x00000019d9ff7210 */ /* 0x000fe20000f9e4ff */
[----:B------:R-:W-:Y:S01]  /*6d560*/  IMAD.X R85, RZ, RZ, RZ, P5 ;  /* 0x000000ffff557224 */ /* 0x000fe200028e06ff */
[----:B------:R-:W-:Y:S01]  /*6d570*/  IADD3 RZ, P1, PT, R32, R104, RZ ;  /* 0x0000006820ff7210 */ /* 0x000fe20007f3e0ff */
[----:B------:R-:W-:Y:S01]  /*6d580*/  IMAD.WIDE.U32 R46, P5, R34, -0x7af74000, R46 ;  /* 0x8508c000222e7825 */ /* 0x000fe200078a002e */
[----:B------:R-:W-:Y:S02]  /*6d590*/  IADD3.X R150, P2, PT, R53, R151, RZ, P2, !PT ;  /* 0x0000009735967210 */ /* 0x000fe4000175e4ff */
[----:B------:R-:W-:Y:S01]  /*6d5a0*/  IADD3.X RZ, P1, PT, R33, R41, RZ, P1, !PT ;  /* 0x0000002921ff7210 */ /* 0x000fe20000f3e4ff */
[----:B------:R-:W-:Y:S01]  /*6d5b0*/  IMAD.MOV.U32 R24, RZ, RZ, R47 ;  /* 0x000000ffff187224 */ /* 0x000fe200078e002f */
[----:B------:R-:W-:Y:S01]  /*6d5c0*/  IADD3.X R196, P2, PT, R51, R196, RZ, P2, !PT ;  /* 0x000000c433c47210 */ /* 0x000fe2000175e4ff */
[----:B------:R-:W-:Y:S01]  /*6d5d0*/  IMAD.WIDE.U32 R216, R20, -0x45f6b800, R216 ;  /* 0xba09480014d87825 */ /* 0x000fe200078e00d8 */
[----:B------:R-:W-:-:S02]  /*6d5e0*/  IADD3 RZ, P3, PT, R154, R42, RZ ;  /* 0x0000002a9aff7210 */ /* 0x000fc40007f7e0ff */
[----:B------:R-:W-:Y:S01]  /*6d5f0*/  IADD3.X R25, PT, PT, RZ, RZ, RZ, P5, !PT ;  /* 0x000000ffff197210 */ /* 0x000fe20002ffe4ff */
[----:B------:R-:W-:Y:S01]  /*6d600*/  IMAD.IADD R138, R217, 0x1, R138 ;  /* 0x00000001d98a7824 */ /* 0x000fe200078e028a */
[----:B------:R-:W-:Y:S01]  /*6d610*/  IADD3.X R40, P1, PT, R81, R94, RZ, P1, !PT ;  /* 0x0000005e51287210 */ /* 0x000fe20000f3e4ff */
[----:B------:R-:W-:Y:S01]  /*6d620*/  IMAD.IADD R117, R117, 0x1, R114 ;  /* 0x0000000175757824 */ /* 0x000fe200078e0272 */
[----:B------:R-:W-:Y:S01]  /*6d630*/  IADD3 R42, P5, PT, R43, R46, RZ ;  /* 0x0000002e2b2a7210 */ /* 0x000fe20007fbe0ff */
[----:B------:R-:W-:Y:S01]  /*6d640*/  IMAD.WIDE.U32 R46, R21, -0x45f6b800, RZ ;  /* 0xba094800152e7825 */ /* 0x000fe200078e00ff */
[----:B------:R-:W-:Y:S02]  /*6d650*/  IADD3.X R197, P2, PT, R150, R97, RZ, P2, !PT ;  /* 0x0000006196c57210 */ /* 0x000fe4000175e4ff */
[----:B------:R-:W-:Y:S01]  /*6d660*/  IADD3.X R94, P1, PT, R85, R95, RZ, P1, !PT ;  /* 0x0000005f555e7210 */ /* 0x000fe20000f3e4ff */
[----:B------:R-:W-:Y:S01]  /*6d670*/  IMAD.WIDE.U32.X R24, R21, -0x7af74000, R24, P5 ;  /* 0x8508c00015187825 */ /* 0x000fe200028e0418 */
[----:B------:R-:W-:-:S02]  /*6d680*/  IADD3.X RZ, P3, PT, R37, R42, RZ, P3, !PT ;  /* 0x0000002a25ff7210 */ /* 0x000fc40001f7e4ff */
[----:B------:R-:W-:Y:S01]  /*6d690*/  IADD3.X R31, P4, PT, R31, R106, RZ, P4, !PT ;  /* 0x0000006a1f1f7210 */ /* 0x000fe2000279e4ff */
[C---:B------:R-:W-:Y:S01]  /*6d6a0*/  IMAD.WIDE.U32 R84, R21.reuse, 0xf5138f, RZ ;  /* 0x00f5138f15547825 */ /* 0x040fe200078e00ff */
[----:B------:R-:W-:Y:S02]  /*6d6b0*/  IADD3.X R37, P2, PT, RZ, RZ, RZ, P2, !PT ;  /* 0x000000ffff257210 */ /* 0x000fe4000175e4ff */
[----:B------:R-:W-:Y:S01]  /*6d6c0*/  IADD3.X R40, P1, PT, R40, R89, RZ, P1, !PT ;  /* 0x0000005928287210 */ /* 0x000fe20000f3e4ff */
[----:B------:R-:W-:Y:S01]  /*6d6d0*/  IMAD.WIDE.U32 R96, R21, 0x17c510ea, RZ ;  /* 0x17c510ea15607825 */ /* 0x000fe200078e00ff */
[----:B------:R-:W-:Y:S02]  /*6d6e0*/  IADD3.X R106, P4, PT, R35, R107, RZ, P4, !PT ;  /* 0x0000006b236a7210 */ /* 0x000fe4000279e4ff */
[----:B------:R-:W-:Y:S01]  /*6d6f0*/  IADD3.X R35, P5, PT, RZ, R24, RZ, P3, !PT ;  /* 0x00000018ff237210 */ /* 0x000fe20001fbe4ff */
[----:B------:R-:W-:Y:S01]  /*6d700*/  IMAD.X R43, RZ, RZ, RZ, P2 ;  /* 0x000000ffff2b7224 */ /* 0x000fe200010e06ff */
[----:B------:R-:W-:-:S02]  /*6d710*/  IADD3 RZ, P2, PT, R196, R120, RZ ;  /* 0x00000078c4ff7210 */ /* 0x000fc40007f5e0ff */
[----:B------:R-:W-:Y:S02]  /*6d720*/  IADD3 RZ, P3, PT, R40, R98, RZ ;  /* 0x0000006228ff7210 */ /* 0x000fe40007f7e0ff */
[----:B------:R-:W-:Y:S02]  /*6d730*/  IADD3.X R41, P1, PT, R94, R91, RZ, P1, !PT ;  /* 0x0000005b5e297210 */ /* 0x000fe40000f3e4ff */
[----:B------:R-:W-:Y:S01]  /*6d740*/  IADD3.X R53, P5, PT, RZ, R25, RZ, P5, !PT ;  /* 0x00000019ff357210 */ /* 0x000fe20002fbe4ff */
[----:B------:R-:W-:Y:S01]  /*6d750*/  IMAD.WIDE.U32 R24, R21, 0x30000000, RZ ;  /* 0x3000000015187825 */ /* 0x000fe200078e00ff */
[----:B------:R-:W-:Y:S02]  /*6d760*/  IADD3.X RZ, P2, PT, R197, R79, RZ, P2, !PT ;  /* 0x0000004fc5ff7210 */ /* 0x000fe4000175e4ff */
[----:B------:R-:W-:Y:S01]  /*6d770*/  IADD3.X RZ, P3, PT, R41, R39, RZ, P3, !PT ;  /* 0x0000002729ff7210 */ /* 0x000fe20001f7e4ff */
[----:B------:R-:W-:Y:S01]  /*6d780*/  IMAD.WIDE.U32 R40, R208, R48, R40 ;  /* 0x00000030d0287225 */ /* 0x000fe200078e0028 */
[----:B------:R-:W-:-:S02]  /*6d790*/  IADD3.X R39, P1, PT, RZ, RZ, RZ, P1, !PT ;  /* 0x000000ffff277210 */ /* 0x000fc40000f3e4ff */
[----:B------:R-:W-:Y:S01]  /*6d7a0*/  IADD3.X R216, P5, PT, R35, R216, RZ, P5, !PT ;  /* 0x000000d823d87210 */ /* 0x000fe20002fbe4ff */
[----:B------:R-:W-:Y:S01]  /*6d7b0*/  IMAD.IADD R41, R41, 0x1, R86 ;  /* 0x0000000129297824 */ /* 0x000fe200078e0256 */
[----:B------:R-:W-:Y:S02]  /*6d7c0*/  IADD3.X R35, P2, PT, R37, R128, RZ, P2, !PT ;  /* 0x0000008025237210 */ /* 0x000fe4000175e4ff */
[----:B------:R-:W-:Y:S01]  /*6d7d0*/  IADD3.X R37, P3, PT, R39, R124, RZ, P3, !PT ;  /* 0x0000007c27257210 */ /* 0x000fe20001f7e4ff */
[----:B------:R-:W-:Y:S01]  /*6d7e0*/  IMAD.WIDE.U32 R38, R209, R48, R32 ;  /* 0x00000030d1267225 */ /* 0x000fe200078e0020 */
[----:B------:R-:W-:Y:S02]  /*6d7f0*/  IADD3.X R128, P2, PT, R43, R129, RZ, P2, !PT ;  /* 0x000000812b807210 */ /* 0x000fe4000175e4ff */
[----:B------:R-:W-:Y:S01]  /*6d800*/  IADD3.X R124, PT, PT, R125, RZ, RZ, P3, P1 ;  /* 0x000000ff7d7c7210 */ /* 0x000fe20001fe24ff */
[----:B------:R-:W-:Y:S01]  /*6d810*/  IMAD.WIDE.U32 R32, P3, R34, 0x170b5d44, R24 ;  /* 0x170b5d4422207825 */ /* 0x000fe20007860018 */
[----:B------:R-:W-:-:S02]  /*6d820*/  IADD3.X R38, P1, PT, R35, R38, RZ, P2, !PT ;  /* 0x0000002623267210 */ /* 0x000fc4000173e4ff */
[----:B------:R-:W-:Y:S01]  /*6d830*/  IADD3.X R217, P5, PT, R53, R138, RZ, P5, !PT ;  /* 0x0000008a35d97210 */ /* 0x000fe20002fbe4ff */
[----:B------:R-:W-:Y:S01]  /*6d840*/  IMAD.WIDE.U32 R24, R34, 0x30000000, RZ ;  /* 0x3000000022187825 */ /* 0x000fe200078e00ff */
[----:B------:R-:W-:Y:S02]  /*6d850*/  IADD3 RZ, P2, PT, R38, R140, RZ ;  /* 0x0000008c26ff7210 */ /* 0x000fe40007f5e0ff */
[----:B------:R-:W-:Y:S01]  /*6d860*/  IADD3.X R194, P4, PT, R31, R194, RZ, P4, !PT ;  /* 0x000000c21fc27210 */ /* 0x000fe2000279e4ff */
[----:B------:R-:W-:Y:S02]  /*6d870*/  IMAD.IADD R89, R39, 0x1, R88 ;  /* 0x0000000127597824 */ /* 0x000fe400078e0258 */
[----:B------:R-:W-:Y:S01]  /*6d880*/  IMAD.X R79, RZ, RZ, RZ, P3 ;  /* 0x000000ffff4f7224 */ /* 0x000fe200018e06ff */
[----:B------:R-:W-:Y:S01]  /*6d890*/  IADD3 R51, P3, PT, R32, R25, RZ ;  /* 0x0000001920337210 */ /* 0x000fe20007f7e0ff */
[----:B------:R-:W-:Y:S01]  /*6d8a0*/  IMAD.MOV.U32 R78, RZ, RZ, R33 ;  /* 0x000000ffff4e7224 */ /* 0x000fe200078e0021 */
[----:B------:R-:W-:Y:S01]  /*6d8b0*/  IADD3.X R39, P1, PT, R128, R89, RZ, P1, !PT ;  /* 0x0000005980277210 */ /* 0x000fe20000f3e4ff */
[----:B------:R-:W-:-:S03]  /*6d8c0*/  IMAD.WIDE.U32 R42, R34, -0x45f6b800, RZ ;  /* 0xba094800222a7825 */ /* 0x000fc600078e00ff */
[----:B------:R-:W-:Y:S01]  /*6d8d0*/  IADD3.X R33, P1, PT, RZ, RZ, RZ, P1, !PT ;  /* 0x000000ffff217210 */ /* 0x000fe20000f3e4ff */
[----:B------:R-:W-:Y:S01]  /*6d8e0*/  IMAD.WIDE.U32.X R78, R21, 0x170b5d44, R78, P3 ;  /* 0x170b5d44154e7825 */ /* 0x000fe200018e044e */
[----:B------:R-:W-:Y:S02]  /*6d8f0*/  IADD3.X RZ, P2, PT, R39, R83, RZ, P2, !PT ;  /* 0x0000005327ff7210 */ /* 0x000fe4000175e4ff */
[----:B------:R-:W-:Y:S01]  /*6d900*/  IADD3.X R25, PT, PT, RZ, RZ, RZ, P1, !PT ;  /* 0x000000ffff197210 */ /* 0x000fe20000ffe4ff */
[----:B------:R-:W-:Y:S01]  /*6d910*/  IMAD.WIDE.U32 R46, P3, R34, 0x1ef3622f, R46 ;  /* 0x1ef3622f222e7825 */ /* 0x000fe2000786002e */
[----:B------:R-:W-:-:S03]  /*6d920*/  IADD3.X R33, P2, PT, R33, R144, RZ, P2, !PT ;  /* 0x0000009021217210 */ /* 0x000fc6000175e4ff */
[----:B------:R-:W-:Y:S01]  /*6d930*/  IMAD.X R89, RZ, RZ, RZ, P3 ;  /* 0x000000ffff597224 */ /* 0x000fe200018e06ff */
[----:B------:R-:W-:Y:S01]  /*6d940*/  IADD3 R43, P1, PT, R46, R43, RZ ;  /* 0x0000002b2e2b7210 */ /* 0x000fe20007f3e0ff */
[----:B------:R-:W-:Y:S01]  /*6d950*/  IMAD.MOV.U32 R88, RZ, RZ, R47 ;  /* 0x000000ffff587224 */ /* 0x000fe200078e002f */
[----:B------:R-:W-:Y:S01]  /*6d960*/  IADD3.X R144, P2, PT, R25, R145, RZ, P2, !PT ;  /* 0x0000009119907210 */ /* 0x000fe2000175e4ff */
[----:B------:R-:W-:-:S03]  /*6d970*/  IMAD.WIDE.U32 R82, R34, 0xf5138f, RZ ;  /* 0x00f5138f22527825 */ /* 0x000fc600078e00ff */
[----:B------:R-:W-:Y:S01]  /*6d980*/  IADD3.X R40, P2, PT, R33, R40, RZ, P2, !PT ;  /* 0x0000002821287210 */ /* 0x000fe2000175e4ff */
[----:B------:R-:W-:Y:S01]  /*6d990*/  IMAD.WIDE.U32 R84, P3, R34, 0x1a22d9f3, R84 ;  /* 0x1a22d9f322547825 */ /* 0x000fe20007860054 */
[----:B------:R-:W-:Y:S02]  /*6d9a0*/  IADD3.X R33, P5, PT, RZ, RZ, RZ, P5, !PT ;  /* 0x000000ffff217210 */ /* 0x000fe40002fbe4ff */
[----:B------:R-:W-:Y:S01]  /*6d9b0*/  IADD3.X R41, P2, PT, R144, R41, RZ, P2, !PT ;  /* 0x0000002990297210 */ /* 0x000fe2000175e4ff */
[C---:B------:R-:W-:Y:S01]  /*6d9c0*/  IMAD.WIDE.U32.X R88, R21.reuse, 0x1ef3622f, R88, P1 ;  /* 0x1ef3622f15587825 */ /* 0x040fe200008e0458 */
[----:B------:R-:W-:Y:S02]  /*6d9d0*/  IADD3 RZ, P1, PT, R216, R24, RZ ;  /* 0x00000018d8ff7210 */ /* 0x000fe40007f3e0ff */
[----:B------:R-:W-:Y:S01]  /*6d9e0*/  IADD3.X R47, PT, PT, RZ, RZ, RZ, P5, !PT ;  /* 0x000000ffff2f7210 */ /* 0x000fe20002ffe4ff */
[----:B------:R-:W-:Y:S01]  /*6d9f0*/  IMAD.X R91, RZ, RZ, RZ, P3 ;  /* 0x000000ffff5b7224 */ /* 0x000fe200018e06ff */
[----:B------:R-:W-:Y:S01]  /*6da00*/  IADD3 R35, P3, PT, R84, R83, RZ ;  /* 0x0000005354237210 */ /* 0x000fe20007f7e0ff */
[----:B------:R-:W-:Y:S01]  /*6da10*/  IMAD.WIDE.U32 R24, R21, 0x6ca1493b, RZ ;  /* 0x6ca1493b15187825 */ /* 0x000fe200078e00ff */
[----:B------:R-:W-:-:S02]  /*6da20*/  IADD3 RZ, P5, PT, R40, R146, RZ ;  /* 0x0000009228ff7210 */ /* 0x000fc40007fbe0ff */
[----:B------:R-:W-:Y:S01]  /*6da30*/  IADD3.X R53, P2, PT, RZ, RZ, RZ, P2, !PT ;  /* 0x000000ffff357210 */ /* 0x000fe2000175e4ff */
[----:B------:R-:W-:Y:S01]  /*6da40*/  IMAD.MOV.U32 R90, RZ, RZ, R85 ;  /* 0x000000ffff5a7224 */ /* 0x000fe200078e0055 */
[----:B------:R-:W-:Y:S01]  /*6da50*/  IADD3.X RZ, P5, PT, R41, R87, RZ, P5, !PT ;  /* 0x0000005729ff7210 */ /* 0x000fe20002fbe4ff */
[----:B------:R-:W-:Y:S01]  /*6da60*/  IMAD.IADD R83, R195, 0x1, R92 ;  /* 0x00000001c3537824 */ /* 0x000fe200078e025c */
[----:B------:R-:W-:Y:S01]  /*6da70*/  IADD3.X RZ, P1, PT, R217, R51, RZ, P1, !PT ;  /* 0x00000033d9ff7210 */ /* 0x000fe20000f3e4ff */
[----:B------:R-:W-:-:S03]  /*6da80*/  IMAD.WIDE.U32.X R90, R21, 0x1a22d9f3, R90, P3 ;  /* 0x1a22d9f3155a7825 */ /* 0x000fc600018e045a */
        /* <DEDUP_REMOVED lines=17> */
[----:B------:R-:W-:Y:S01]  /*6dba0*/  IMAD.WIDE.U32 R216, R34, 0x30000000, R216 ;  /* 0x3000000022d87825 */ /* 0x000fe200078e00d8 */
[----:B------:R-:W-:-:S02]  /*6dbb0*/  IADD3.X R149, P5, PT, R81, R149, RZ, P5, !PT ;  /* 0x0000009551957210 */ /* 0x000fc40002fbe4ff */
[----:B------:R-:W-:Y:S01]  /*6dbc0*/  IADD3.X R78, P1, PT, R47, R79, RZ, P1, !PT ;  /* 0x0000004f2f4e7210 */ /* 0x000fe20000f3e4ff */
[----:B------:R-:W-:Y:S01]  /*6dbd0*/  IMAD.IADD R47, R217, 0x1, R32 ;  /* 0x00000001d92f7824 */ /* 0x000fe200078e0220 */
[----:B------:R-:W-:Y:S01]  /*6dbe0*/  IADD3.X R143, P3, PT, RZ, RZ, RZ, P4, !PT ;  /* 0x000000ffff8f7210 */ /* 0x000fe2000277e4ff */
[----:B------:R-:W-:Y:S01]  /*6dbf0*/  IMAD.WIDE.U32 R40, R209, R50, R40 ;  /* 0x00000032d1287225 */ /* 0x000fe200078e0028 */
[----:B------:R-:W-:Y:S02]  /*6dc00*/  IADD3.X R32, P4, PT, R28, R37, RZ, P5, !PT ;  /* 0x000000251c207210 */ /* 0x000fe40002f9e4ff */
[----:B------:R-:W-:Y:S01]  /*6dc10*/  IADD3.X RZ, P2, PT, R195, R29, RZ, P2, !PT ;  /* 0x0000001dc3ff7210 */ /* 0x000fe2000175e4ff */
[----:B------:R-:W-:Y:S01]  /*6dc20*/  IMAD.WIDE.U32 R194, R20, 0xf5138f, R194 ;  /* 0x00f5138f14c27825 */ /* 0x000fe200078e00c2 */
[----:B------:R-:W-:Y:S02]  /*6dc30*/  IADD3.X R33, P4, PT, R149, R124, RZ, P4, !PT ;  /* 0x0000007c95217210 */ /* 0x000fe4000279e4ff */
[----:B------:R-:W-:Y:S01]  /*6dc40*/  IADD3.X R143, P2, PT, R143, R220, RZ, P2, !PT ;  /* 0x000000dc8f8f7210 */ /* 0x000fe2000175e4ff */
[----:B------:R-:W-:Y:S01]  /*6dc50*/  IMAD.WIDE.U32 R28, R216, -0x1, RZ ;  /* 0xffffffffd81c7825 */ /* 0x000fe200078e00ff */
[----:B------:R-:W-:-:S02]  /*6dc60*/  IADD3.X R194, P1, PT, R21, R194, RZ, P1, !PT ;  /* 0x000000c215c27210 */ /* 0x000fc40000f3e4ff */
[----:B------:R-:W-:Y:S01]  /*6dc70*/  IADD3.X R21, P4, PT, RZ, RZ, RZ, P4, !PT ;  /* 0x000000ffff157210 */ /* 0x000fe2000279e4ff */
[----:B------:R-:W-:Y:S01]  /*6dc80*/  IMAD.X R37, RZ, RZ, RZ, P3 ;  /* 0x000000ffff257224 */ /* 0x000fe200018e06ff */
[----:B------:R-:W-:Y:S01]  /*6dc90*/  IADD3 RZ, P3, PT, R32, R122, RZ ;  /* 0x0000007a20ff7210 */ /* 0x000fe20007f7e0ff */
[----:B------:R-:W-:Y:S02]  /*6dca0*/  IMAD R53, R216, -0x7af74001, -R47 ;  /* 0x8508bfffd8357824 */ /* 0x000fe400078e0a2f */
        /* <DEDUP_REMOVED lines=8> */
[----:B------:R-:W-:Y:S02]  /*6dd30*/  IADD3.X R53, P3, PT, RZ, RZ, RZ, P1, !PT ;  /* 0x000000ffff357210 */ /* 0x000fe40000f7e4ff */
[----:B------:R-:W-:Y:S01]  /*6dd40*/  IADD3.X R190, PT, PT, R191, RZ, RZ, P5, P4 ;  /* 0x000000ffbfbe7210 */ /* 0x000fe20002fe84ff */
[----:B------:R-:W-:Y:S01]  /*6dd50*/  IMAD.WIDE.U32 R78, R28, 0x1, RZ ;  /* 0x000000011c4e7825 */ /* 0x000fe200078e00ff */
[----:B------:R-:W-:-:S03]  /*6dd60*/  IADD3 RZ, P1, PT, R194, R42, RZ ;  /* 0x0000002ac2ff7210 */ /* 0x000fc60007f3e0ff */
[----:B------:R-:W-:Y:S01]  /*6dd70*/  IMAD.WIDE.U32 R48, P5, R28, -0x7af74000, R48 ;  /* 0x8508c0001c307825 */ /* 0x000fe200078a0030 */
[----:B------:R-:W-:-:S03]  /*6dd80*/  IADD3.X RZ, P1, PT, R195, R43, RZ, P1, !PT ;  /* 0x0000002bc3ff7210 */ /* 0x000fc60000f3e4ff */
[----:B------:R-:W-:Y:S01]  /*6dd90*/  IMAD.X R81, RZ, RZ, RZ, P3 ;  /* 0x000000ffff517224 */ /* 0x000fe200018e06ff */
[----:B------:R-:W-:Y:S01]  /*6dda0*/  IADD3 RZ, P3, PT, R216, R78, RZ ;  /* 0x0000004ed8ff7210 */ /* 0x000fe20007f7e0ff */
[----:B------:R-:W-:Y:S01]  /*6ddb0*/  IMAD.WIDE.U32 R42, R34, -0x45f6b800, R194 ;  /* 0xba094800222a7825 */ /* 0x000fe200078e00c2 */
[----:B------:R-:W-:Y:S02]  /*6ddc0*/  IADD3 R44, P4, PT, R79, R48, RZ ;  /* 0x000000304f2c7210 */ /* 0x000fe40007f9e0ff */
[----:B------:R-:W-:Y:S01]  /*6ddd0*/  IADD3.X R53, P1, PT, R53, R88, RZ, P1, !PT ;  /* 0x0000005835357210 */ /* 0x000fe20000f3e4ff */
[----:B------:R-:W-:Y:S01]  /*6dde0*/  IMAD.WIDE.U32 R78, R29, 0x30000000, RZ ;  /* 0x300000001d4e7825 */ /* 0x000fe200078e00ff */
[----:B------:R-:W-:Y:S02]  /*6ddf0*/  IADD3.X RZ, P3, PT, R47, R44, RZ, P3, !PT ;  /* 0x0000002c2fff7210 */ /* 0x000fe40001f7e4ff */
[----:B------:R-:W-:Y:S01]  /*6de00*/  IADD3 R43, PT, PT, R43, R46, RZ ;  /* 0x0000002e2b2b7210 */ /* 0x000fe20007ffe0ff */
[----:B------:R-:W-:Y:S01]  /*6de10*/  IMAD.X R141, RZ, RZ, RZ, P5 ;  /* 0x000000ffff8d7224 */ /* 0x000fe200028e06ff */
[----:B------:R-:W-:Y:S01]  /*6de20*/  IADD3.X R81, P1, PT, R81, R89, RZ, P1, !PT ;  /* 0x0000005951517210 */ /* 0x000fe20000f3e4ff */
[----:B------:R-:W-:-:S04]  /*6de30*/  IMAD.WIDE.U32 R46, P5, R28, 0x170b5d44, R78 ;  /* 0x170b5d441c2e7825 */ /* 0x000fc800078a004e */
[----:B------:R-:W-:-:S04]  /*6de40*/  IMAD.WIDE.U32 R128, R29, -0x45f6b800, RZ ;  /* 0xba0948001d807825 */ /* 0x000fc800078e00ff */
[----:B------:R-:W-:Y:S02]  /*6de50*/  IMAD.MOV.U32 R140, RZ, RZ, R49 ;  /* 0x000000ffff8c7224 */ /* 0x000fe400078e0031 */
[----:B------:R-:W-:Y:S01]  /*6de60*/  IMAD.X R135, RZ, RZ, RZ, P5 ;  /* 0x000000ffff877224 */ /* 0x000fe200028e06ff */
[----:B------:R-:W-:Y:S01]  /*6de70*/  IADD3 R85, P5, PT, R46, R139, RZ ;  /* 0x0000008b2e557210 */ /* 0x000fe20007fbe0ff */
[----:B------:R-:W-:-:S04]  /*6de80*/  IMAD.WIDE.U32 R120, R29, 0xf5138f, RZ ;  /* 0x00f5138f1d787825 */ /* 0x000fc800078e00ff */
[----:B------:R-:W-:Y:S02]  /*6de90*/  IMAD.MOV.U32 R134, RZ, RZ, R47 ;  /* 0x000000ffff867224 */ /* 0x000fe400078e002f */
[----:B------:R-:W-:-:S04]  /*6dea0*/  IMAD.WIDE.U32.X R140, R29, -0x7af74000, R140, P4 ;  /* 0x8508c0001d8c7825 */ /* 0x000fc800020e048c */
[----:B------:R-:W-:Y:S01]  /*6deb0*/  IMAD.WIDE.U32 R124, R28, -0x45f6b800, RZ ;  /* 0xba0948001c7c7825 */ /* 0x000fe200078e00ff */
[----:B------:R-:W-:-:S03]  /*6dec0*/  IADD3.X R47, P3, PT, RZ, R140, RZ, P3, !PT ;  /* 0x0000008cff2f7210 */ /* 0x000fc60001f7e4ff */
[----:B------:R-:W-:Y:S01]  /*6ded0*/  IMAD.WIDE.U32 R128, P4, R28, 0x1ef3622f, R128 ;  /* 0x1ef3622f1c807825 */ /* 0x000fe20007880080 */
[----:B------:R-:W-:-:S03]  /*6dee0*/  IADD3.X R98, P3, PT, RZ, R141, RZ, P3, !PT ;  /* 0x0000008dff627210 */ /* 0x000fc60001f7e4ff */
[----:B------:R-:W-:Y:S01]  /*6def0*/  IMAD.WIDE.U32.X R134, R29, 0x170b5d44, R134, P5 ;  /* 0x170b5d441d867825 */ /* 0x000fe200028e0486 */
[----:B------:R-:W-:-:S03]  /*6df00*/  IADD3.X R42, P3, PT, R47, R42, RZ, P3, !PT ;  /* 0x0000002a2f2a7210 */ /* 0x000fc60001f7e4ff */
[----:B------:R-:W-:Y:S01]  /*6df10*/  IMAD.IADD R51, R193, 0x1, R142 ;  /* 0x00000001c1337824 */ /* 0x000fe200078e028e */
[----:B------:R-:W-:Y:S01]  /*6df20*/  IADD3.X R142, P2, PT, R143, R192, RZ, P2, !PT ;  /* 0x000000c08f8e7210 */ /* 0x000fe2000175e4ff */
[----:B------:R-:W-:Y:S01]  /*6df30*/  IMAD.WIDE.U32 R48, R28, 0xf5138f, RZ ;  /* 0x00f5138f1c307825 */ /* 0x000fe200078e00ff */
[----:B------:R-:W-:Y:S02]  /*6df40*/  IADD3.X R43, P3, PT, R98, R43, RZ, P3, !PT ;  /* 0x0000002b622b7210 */ /* 0x000fe40001f7e4ff */
[----:B------:R-:W-:Y:S01]  /*6df50*/  IADD3.X R143, P2, PT, R220, R51, RZ, P2, !PT ;  /* 0x00000033dc8f7210 */ /* 0x000fe2000175e4ff */
[----:B------:R-:W-:Y:S01]  /*6df60*/  IMAD.WIDE.U32 R120, P5, R28, 0x1a22d9f3, R120 ;  /* 0x1a22d9f31c787825 */ /* 0x000fe200078a0078 */
[----:B------:R-:W-:-:S03]  /*6df70*/  IADD3.X R47, P3, PT, RZ, RZ, RZ, P3, !PT ;  /* 0x000000ffff2f7210 */ /* 0x000fc60001f7e4ff */
[----:B------:R-:W-:Y:S01]  /*6df80*/  IMAD.X R123, RZ, RZ, RZ, P4 ;  /* 0x000000ffff7b7224 */ /* 0x000fe200020e06ff */
[----:B------:R-:W-:Y:S01]  /*6df90*/  IADD3 R37, P4, PT, R128, R125, RZ ;  /* 0x0000007d80257210 */ /* 0x000fe20007f9e0ff */
[----:B------:R-:W-:-:S04]  /*6dfa0*/  IMAD.WIDE.U32 R78, R29, 0x6ca1493b, RZ ;  /* 0x6ca1493b1d4e7825 */ /* 0x000fc800078e00ff */
[----:B------:R-:W-:Y:S01]  /*6dfb0*/  IMAD.X R89, RZ, RZ, RZ, P5 ;  /* 0x000000ffff597224 */ /* 0x000fe200028e06ff */
[----:B------:R-:W-:Y:S01]  /*6dfc0*/  IADD3 R44, P5, PT, R120, R49, RZ ;  /* 0x00000031782c7210 */ /* 0x000fe20007fbe0ff */
[----:B------:R-:W-:Y:S02]  /*6dfd0*/  IMAD.MOV.U32 R122, RZ, RZ, R129 ;  /* 0x000000ffff7a7224 */ /* 0x000fe400078e0081 */
[----:B------:R-:W-:-:S04]  /*6dfe0*/  IMAD.WIDE.U32 R108, R29, 0x17c510ea, RZ ;  /* 0x17c510ea1d6c7825 */ /* 0x000fc800078e00ff */
[----:B------:R-:W-:Y:S02]  /*6dff0*/  IMAD.MOV.U32 R88, RZ, RZ, R121 ;  /* 0x000000ffff587224 */ /* 0x000fe400078e0079 */
[----:B------:R-:W-:-:S04]  /*6e000*/  IMAD.WIDE.U32.X R122, R29, 0x1ef3622f, R122, P4 ;  /* 0x1ef3622f1d7a7825 */ /* 0x000fc800020e047a */
[----:B------:R-:W-:-:S04]  /*6e010*/  IMAD.WIDE.U32 R78, P4, R28, -0x39c4fa40, R78 ;  /* 0xc63b05c01c4e7825 */ /* 0x000fc8000788004e */
[----:B------:R-:W-:Y:S01]  /*6e020*/  IMAD.WIDE.U32 R86, R28, 0x6ca1493b, RZ ;  /* 0x6ca1493b1c567825 */ /* 0x000fe200078e00ff */
[----:B------:R-:W-:-:S03]  /*6e030*/  IADD3.X R111, PT, PT, RZ, RZ, RZ, P4, !PT ;  /* 0x000000ffff6f7210 */ /* 0x000fc600027fe4ff */
[----:B------:R-:W-:Y:S01]  /*6e040*/  IMAD.WIDE.U32.X R88, R29, 0x1a22d9f3, R88, P5 ;  /* 0x1a22d9f31d587825 */ /* 0x000fe200028e0458 */
[----:B------:R-:W-:-:S03]  /*6e050*/  IADD3 R49, P4, PT, R78, R87, RZ ;  /* 0x000000574e317210 */ /* 0x000fc60007f9e0ff */
[----:B------:R-:W-:-:S04]  /*6e060*/  IMAD.WIDE.U32 R140, R20, 0x6ca1493b, R142 ;  /* 0x6ca1493b148c7825 */ /* 0x000fc800078e008e */
[----:B------:R-:W-:Y:S01]  /*6e070*/  IMAD.WIDE.U32 R108, P5, R28, 0x1ae3a46, R108 ;  /* 0x01ae3a461c6c7825 */ /* 0x000fe200078a006c */
[----:B------:R-:W-:-:S03]  /*6e080*/  IADD3.X R140, P1, PT, R53, R140, RZ, P1, !PT ;  /* 0x0000008c358c7210 */ /* 0x000fc60000f3e4ff */
[----:B------:R-:W-:-:S04]  /*6e090*/  IMAD.WIDE.U32 R112, R28, 0x17c510ea, RZ ;  /* 0x17c510ea1c707825 */ /* 0x000fc800078e00ff */
[----:B------:R-:W-:Y:S02]  /*6e0a0*/  IMAD.IADD R218, R141, 0x1, R218 ;  /* 0x000000018dda7824 */ /* 0x000fe400078e02da */
[----:B------:R-:W-:Y:S01]  /*6e0b0*/  IMAD.X R145, RZ, RZ, RZ, P5 ;  /* 0x000000ffff917224 */ /* 0x000fe200028e06ff */
[----:B------:R-:W-:Y:S01]  /*6e0c0*/  IADD3 R51, P5, PT, R108, R113, RZ ;  /* 0x000000716c337210 */ /* 0x000fe20007fbe0ff */
[----:B------:R-:W-:Y:S01]  /*6e0d0*/  IMAD.MOV.U32 R110, RZ, RZ, R79 ;  /* 0x000000ffff6e7224 */ /* 0x000fe200078e004f */
[----:B------:R-:W-:Y:S01]  /*6e0e0*/  IADD3.X R79, P2, PT, RZ, RZ, RZ, P2, !PT ;  /* 0x000000ffff4f7210 */ /* 0x000fe2000175e4ff */
[----:B------:R-:W-:Y:S01]  /*6e0f0*/  IMAD.MOV.U32 R144, RZ, RZ, R109 ;  /* 0x000000ffff907224 */ /* 0x000fe200078e006d */
[----:B------:R-:W-:Y:S01]  /*6e100*/  IADD3.X R141, P1, PT, R81, R218, RZ, P1, !PT ;  /* 0x000000da518d7210 */ /* 0x000fe20000f3e4ff */
[----:B------:R-:W-:Y:S01]  /*6e110*/  IMAD.WIDE.U32.X R110, R29, -0x39c4fa40, R110, P4 ;  /* 0xc63b05c01d6e7825 */ /* 0x000fe200020e046e */
[----:B------:R-:W-:-:S03]  /*6e120*/  IADD3 RZ, P4, PT, R142, R198, RZ ;  /* 0x000000c68eff7210 */ /* 0x000fc60007f9e0ff */
[----:B------:R-:W-:Y:S01]  /*6e130*/  IMAD.WIDE.U32.X R144, R29, 0x1ae3a46, R144, P5 ;  /* 0x01ae3a461d907825 */ /* 0x000fe200028e0490 */
[----:B------:R-:W-:Y:S02]  /*6e140*/  IADD3 RZ, P5, PT, R42, R138, RZ ;  /* 0x0000008a2aff7210 */ /* 0x000fe40007fbe0ff */
[----:B------:R-:W-:Y:S01]  /*6e150*/  IADD3.X RZ, P4, PT, R143, R30, RZ, P4, !PT ;  /* 0x0000001e8fff7210 */ /* 0x000fe2000279e4ff */
[----:B------:R-:W-:Y:S01]  /*6e160*/  IMAD.X R83, RZ, RZ, RZ, P2 ;  /* 0x000000ffff537224 */ /* 0x000fe200010e06ff */
[----:B------:R-:W-:Y:S01]  /*6e170*/  IADD3.X R81, P2, PT, RZ, RZ, RZ, P1, !PT ;  /* 0x000000ffff517210 */ /* 0x000fe20000f5e4ff */
[----:B------:R-:W-:Y:S01]  /*6e180*/  IMAD.X R29, RZ, RZ, RZ, P3 ;  /* 0x000000ffff1d7224 */ /* 0x000fe200018e06ff */
[----:B------:R-:W-:Y:S01]  /*6e190*/  IADD3.X RZ, P1, PT, R43, R85, RZ, P5, !PT ;  /* 0x000000552bff7210 */ /* 0x000fe20002f3e4ff */
[----:B------:R-:W-:Y:S01]  /*6e1a0*/  IMAD.WIDE.U32 R42, R28, 0x30000000, R42 ;  /* 0x300000001c2a7825 */ /* 0x000fe200078e002a */
[----:B------:R-:W-:Y:S02]  /*6e1b0*/  IADD3 RZ, P3, PT, R140, R82, RZ ;  /* 0x000000528cff7210 */ /* 0x000fe40007f7e0ff */
[----:B------:R-:W-:Y:S01]  /*6e1c0*/  IADD3.X R79, P5, PT, R79, R224, RZ, P4, !PT ;  /* 0x000000e04f4f7210 */ /* 0x000fe200027be4ff */
[----:B------:R-:W-:Y:S01]  /*6e1d0*/  IMAD.X R53, RZ, RZ, RZ, P2 ;  /* 0x000000ffff357224 */ /* 0x000fe200010e06ff */
[----:B------:R-:W-:Y:S01]  /*6e1e0*/  IADD3 RZ, P2, PT, R116, R156, RZ ;  /* 0x0000009c74ff7210 */ /* 0x000fe20007f5e0ff */
[----:B------:R-:W-:Y:S01]  /*6e1f0*/  IMAD.WIDE.U32 R142, R211, R50, R38 ;  /* 0x00000032d38e7225 */ /* 0x000fe200078e0026 */
[----:B------:R-:W-:-:S02]  /*6e200*/  IADD3.X R47, P4, PT, R47, R134, RZ, P1, !PT ;  /* 0x000000862f2f7210 */ /* 0x000fc40000f9e4ff */
[----:B------:R-:W-:Y:S01]  /*6e210*/  IADD3.X RZ, P3, PT, R141, R35, RZ, P3, !PT ;  /* 0x000000238dff7210 */ /* 0x000fe20001f7e4ff */
[----:B------:R-:W-:Y:S01]  /*6e220*/  IMAD.WIDE.U32 R140, R34, 0xf5138f, R140 ;  /* 0x00f5138f228c7825 */ /* 0x000fe200078e008c */
[----:B------:R-:W-:Y:S02]  /*6e230*/  IADD3.X RZ, P2, PT, R117, R103, RZ, P2, !PT ;  /* 0x0000006775ff7210 */ /* 0x000fe4000175e4ff */
[----:B------:R-:W-:Y:S01]  /*6e240*/  IADD3.X R134, P4, PT, R29, R135, RZ, P4, !PT ;  /* 0x000000871d867210 */ /* 0x000fe2000279e4ff */
[----:B------:R-:W-:Y:S01]  /*6e250*/  IMAD.IADD R85, R141, 0x1, R84 ;  /* 0x000000018d557824 */ /* 0x000fe200078e0254 */
[----:B------:R-:W-:Y:S01]  /*6e260*/  IADD3 R29, PT, PT, R43, R46, RZ ;  /* 0x0000002e2b1d7210 */ /* 0x000fe20007ffe0ff */
[----:B------:R-:W-:Y:S01]  /*6e270*/  IMAD.WIDE.U32 R116, R210, R52, R116 ;  /* 0x00000034d2747225 */ /* 0x000fe200078e0074 */
[----:B------:R-:W-:Y:S02]  /*6e280*/  IADD3.X R43, P2, PT, RZ, R158, RZ, P2, !PT ;  /* 0x0000009eff2b7210 */ /* 0x000fe4000175e4ff */
[----:B------:R-:W-:Y:S01]  /*6e290*/  IADD3.X R224, P1, PT, R83, R225, RZ, P5, !PT ;  /* 0x000000e153e07210 */ /* 0x000fe20002f3e4ff */
[----:B------:R-:W-:Y:S01]  /*6e2a0*/  IMAD.WIDE.U32 R82, R213, R50, R196 ;  /* 0x00000032d5527225 */ /* 0x000fe200078e00c4 */
[----:B------:R-:W-:-:S02]  /*6e2b0*/  IADD3.X R140, P4, PT, R47, R140, RZ, P4, !PT ;  /* 0x0000008c2f8c7210 */ /* 0x000fc4000279e4ff */
[----:B------:R-:W-:Y:S01]  /*6e2c0*/  IADD3.X R158, P2, PT, RZ, R159, RZ, P2, !PT ;  /* 0x0000009fff9e7210 */ /* 0x000fe2000175e4ff */
[----:B------:R-:W-:Y:S01]  /*6e2d0*/  IMAD.WIDE.U32 R46, R42, -0x1, RZ ;  /* 0xffffffff2a2e7825 */ /* 0x000fe200078e00ff */
[----:B------:R-:W-:Y:S02]  /*6e2e0*/  IADD3.X R81, P3, PT, R81, R90, RZ, P3, !PT ;  /* 0x0000005a51517210 */ /* 0x000fe40001f7e4ff */
[----:B------:R-:W-:Y:S01]  /*6e2f0*/  IADD3.X R141, P5, PT, R134, R85, RZ, P4, !PT ;  /* 0x00000055868d7210 */ /* 0x000fe200027be4ff */
[----:B------:R-:W-:Y:S01]  /*6e300*/  IMAD R35, R42, -0x7af74001, -R29 ;  /* 0x8508bfff2a237824 */ /* 0x000fe200078e0a1d */
[----:B------:R-:W-:Y:S01]  /*6e310*/  IADD3.X R82, P4, PT, R43, R82, RZ, P2, !PT ;  /* 0x000000522b527210 */ /* 0x000fe2000179e4ff */
[----:B------:R-:W-:Y:S01]  /*6e320*/  IMAD.IADD R133, R83, 0x1, R132 ;  /* 0x0000000153857824 */ /* 0x000fe200078e0284 */
[----:B------:R-:W-:Y:S01]  /*6e330*/  IADD3.X R30, P3, PT, R53, R91, RZ, P3, !PT ;  /* 0x0000005b351e7210 */ /* 0x000fe20001f7e4ff */
[----:B------:R-:W-:Y:S01]  /*6e340*/  IMAD.IADD R35, R47, 0x1, R35 ;  /* 0x000000012f237824 */ /* 0x000fe200078e0223 */
[----:B------:R-:W-:Y:S01]  /*6e350*/  IADD3.X R53, P2, PT, RZ, RZ, RZ, P5, !PT ;  /* 0x000000ffff357210 */ /* 0x000fe20002f5e4ff */
[----:B------:R-:W-:Y:S01]  /*6e360*/  IMAD.IADD R187, R117, 0x1, R186 ;  /* 0x0000000175bb7824 */ /* 0x000fe200078e02ba */
[----:B------:R-:W-:Y:S01]  /*6e370*/  IADD3.X R83, P4, PT, R158, R133, RZ, P4, !PT ;  /* 0x000000859e537210 */ /* 0x000fe2000279e4ff */
[----:B------:R-:W-:Y:S01]  /*6e380*/  IMAD.WIDE.U32 R102, R35, 0x1, RZ ;  /* 0x0000000123667825 */ /* 0x000fe200078e00ff */
[----:B------:R-:W-:-:S03]  /*6e390*/  IADD3.X R116, P1, PT, R79, R116, RZ, P1, !PT ;  /* 0x000000744f747210 */ /* 0x000fc60000f3e4ff */
[----:B------:R-:W-:Y:S01]  /*6e3a0*/  IMAD.X R79, RZ, RZ, RZ, P2 ;  /* 0x000000ffff4f7224 */ /* 0x000fe200010e06ff */
[----:B------:R-:W-:Y:S01]  /*6e3b0*/  IADD3.X R87, P2, PT, RZ, RZ, RZ, P4, !PT ;  /* 0x000000ffff577210 */ /* 0x000fe2000275e4ff */
[----:B------:R-:W-:Y:S01]  /*6e3c0*/  IMAD.WIDE.U32 R90, R46, 0x1, RZ ;  /* 0x000000012e5a7825 */ /* 0x000fe200078e00ff */
[----:B------:R-:W-:-:S03]  /*6e3d0*/  IADD3.X R117, P1, PT, R224, R187, RZ, P1, !PT ;  /* 0x000000bbe0757210 */ /* 0x000fc60000f3e4ff */
[----:B------:R-:W-:Y:S01]  /*6e3e0*/  IMAD.WIDE.U32 R102, P4, R46, -0x7af74000, R102 ;  /* 0x8508c0002e667825 */ /* 0x000fe20007880066 */
[----:B------:R-:W-:-:S03]  /*6e3f0*/  IADD3.X R97, P1, PT, RZ, RZ, RZ, P1, !PT ;  /* 0x000000ffff617210 */ /* 0x000fc60000f3e4ff */
[----:B------:R-:W-:Y:S01]  /*6e400*/  IMAD.X R47, RZ, RZ, RZ, P2 ;  /* 0x000000ffff2f7224 */ /* 0x000fe200010e06ff */
[----:B------:R-:W-:Y:S01]  /*6e410*/  IADD3 RZ, P2, PT, R42, R90, RZ ;  /* 0x0000005a2aff7210 */ /* 0x000fe20007f5e0ff */
[----:B------:R-:W-:Y:S01]  /*6e420*/  IMAD.WIDE.U32 R84, R20, 0x17c510ea, R116 ;  /* 0x17c510ea14547825 */ /* 0x000fe200078e0074 */
[----:B------:R-:W-:Y:S02]  /*6e430*/  IADD3 R118, P5, PT, R91, R102, RZ ;  /* 0x000000665b767210 */ /* 0x000fe40007fbe0ff */
[----:B------:R-:W-:Y:S01]  /*6e440*/  IADD3.X R43, PT, PT, RZ, RZ, RZ, P4, !PT ;  /* 0x000000ffff2b7210 */ /* 0x000fe200027fe4ff */
[----:B------:R-:W-:Y:S01]  /*6e450*/  IMAD.WIDE.U32 R90, R35, 0x30000000, RZ ;  /* 0x30000000235a7825 */ /* 0x000fe200078e00ff */
[----:B------:R-:W-:Y:S02]  /*6e460*/  IADD3.X R84, P3, PT, R81, R84, RZ, P3, !PT ;  /* 0x0000005451547210 */ /* 0x000fe40001f7e4ff */
[----:B------:R-:W-:Y:S01]  /*6e470*/  IADD3 RZ, P4, PT, R116, R80, RZ ;  /* 0x0000005074ff7210 */ /* 0x000fe20007f9e0ff */
[----:B------:R-:W-:Y:S01]  /*6e480*/  IMAD.MOV.U32 R42, RZ, RZ, R103 ;  /* 0x000000ffff2a7224 */ /* 0x000fe200078e0067 */
[----:B------:R-:W-:Y:S01]  /*6e490*/  IADD3.X RZ, P2, PT, R29, R118, RZ, P2, !PT ;  /* 0x000000761dff7210 */ /* 0x000fe2000175e4ff */
[----:B------:R-:W-:Y:S01]  /*6e4a0*/  IMAD.X R109, RZ, RZ, RZ, P1 ;  /* 0x000000ffff6d7224 */ /* 0x000fe200008e06ff */
[----:B------:R-:W-:Y:S01]  /*6e4b0*/  IADD3.X RZ, P4, PT, R117, R45, RZ, P4, !PT ;  /* 0x0000002d75ff7210 */ /* 0x000fe2000279e4ff */
[----:B------:R-:W-:Y:S01]  /*6e4c0*/  IMAD.WIDE.U32.X R42, R35, -0x7af74000, R42, P5 ;  /* 0x8508c000232a7825 */ /* 0x000fe200028e042a */
[----:B------:R-:W-:-:S03]  /*6e4d0*/  IADD3 RZ, P1, PT, R140, R124, RZ ;  /* 0x0000007c8cff7210 */ /* 0x000fc60007f3e0ff */
[----:B------:R-:W-:Y:S01]  /*6e4e0*/  IMAD.WIDE.U32 R80, P5, R46, 0x170b5d44, R90 ;  /* 0x170b5d442e507825 */ /* 0x000fe200078a005a */
[----:B------:R-:W-:-:S03]  /*6e4f0*/  IADD3.X RZ, P1, PT, R141, R37, RZ, P1, !PT ;  /* 0x000000258dff7210 */ /* 0x000fc60000f3e4ff */
[----:B------:R-:W-:-:S04]  /*6e500*/  IMAD.WIDE.U32 R90, R46, 0x30000000, RZ ;  /* 0x300000002e5a7825 */ /* 0x000fc800078e00ff */
[----:B------:R-:W-:Y:S01]  /*6e510*/  IMAD.X R125, RZ, RZ, RZ, P5 ;  /* 0x000000ffff7d7224 */ /* 0x000fe200028e06ff */
[----:B------:R-:W-:Y:S01]  /*6e520*/  IADD3 R45, P5, PT, R80, R91, RZ ;  /* 0x0000005b502d7210 */ /* 0x000fe20007fbe0ff */
[----:B------:R-:W-:Y:S01]  /*6e530*/  IMAD.WIDE.U32 R116, R35, -0x45f6b800, RZ ;  /* 0xba09480023747825 */ /* 0x000fe200078e00ff */
[----:B------:R-:W-:-:S03]  /*6e540*/  IADD3.X R91, P4, PT, R97, R26, RZ, P4, !PT ;  /* 0x0000001a615b7210 */ /* 0x000fc6000279e4ff */
[----:B------:R-:W-:Y:S01]  /*6e550*/  IMAD.MOV.U32 R124, RZ, RZ, R81 ;  /* 0x000000ffff7c7224 */ /* 0x000fe200078e0051 */
[----:B------:R-:W-:Y:S01]  /*6e560*/  IADD3.X R114, P4, PT, R109, R27, RZ, P4, !PT ;  /* 0x0000001b6d727210 */ /* 0x000fe2000279e4ff */
[----:B------:R-:W-:Y:S01]  /*6e570*/  IMAD.WIDE.U32 R102, R46, -0x45f6b800, RZ ;  /* 0xba0948002e667825 */ /* 0x000fe200078e00ff */
[----:B------:R-:W-:-:S03]  /*6e580*/  IADD3.X R81, P1, PT, R53, R122, RZ, P1, !PT ;  /* 0x0000007a35517210 */ /* 0x000fc60000f3e4ff */
[----:B------:R-:W-:-:S04]  /*6e590*/  IMAD.WIDE.U32.X R124, R35, 0x170b5d44, R124, P5 ;  /* 0x170b5d44237c7825 */ /* 0x000fc800028e047c */
[----:B------:R-:W-:-:S04]  /*6e5a0*/  IMAD.WIDE.U32 R116, P5, R46, 0x1ef3622f, R116 ;  /* 0x1ef3622f2e747825 */ /* 0x000fc800078a0074 */
[----:B------:R-:W-:Y:S02]  /*6e5b0*/  IMAD.IADD R223, R85, 0x1, R222 ;  /* 0x0000000155df7824 */ /* 0x000fe400078e02de */
[----:B------:R-:W-:Y:S01]  /*6e5c0*/  IMAD.X R27, RZ, RZ, RZ, P5 ;  /* 0x000000ffff1b7224 */ /* 0x000fe200028e06ff */
[----:B------:R-:W-:Y:S01]  /*6e5d0*/  IADD3 R37, P5, PT, R116, R103, RZ ;  /* 0x0000006774257210 */ /* 0x000fe20007fbe0ff */
[----:B------:R-:W-:Y:S01]  /*6e5e0*/  IMAD.WIDE.U32 R132, R207, R52, R82 ;  /* 0x00000034cf847225 */ /* 0x000fe200078e0052 */
[----:B------:R-:W-:-:S03]  /*6e5f0*/  IADD3.X R85, P3, PT, R30, R223, RZ, P3, !PT ;  /* 0x000000df1e557210 */ /* 0x000fc60001f7e4ff */
[----:B------:R-:W-:Y:S01]  /*6e600*/  IMAD.WIDE.U32 R134, R35, 0xf5138f, RZ ;  /* 0x00f5138f23867825 */ /* 0x000fe200078e00ff */
[----:B------:R-:W-:Y:S02]  /*6e610*/  IADD3.X R98, P4, PT, R91, R132, RZ, P4, !PT ;  /* 0x000000845b627210 */ /* 0x000fe4000279e4ff */
[----:B------:R-:W-:Y:S01]  /*6e620*/  IADD3.X R95, P3, PT, RZ, RZ, RZ, P3, !PT ;  /* 0x000000ffff5f7210 */ /* 0x000fe20001f7e4ff */
[----:B------:R-:W-:Y:S01]  /*6e630*/  IMAD.MOV.U32 R26, RZ, RZ, R117 ;  /* 0x000000ffff1a7224 */ /* 0x000fe200078e0075 */
[----:B------:R-:W-:Y:S01]  /*6e640*/  IADD3.X R91, P1, PT, R79, R123, RZ, P1, !PT ;  /* 0x0000007b4f5b7210 */ /* 0x000fe20000f3e4ff */
[----:B------:R-:W-:Y:S02]  /*6e650*/  IMAD.IADD R161, R133, 0x1, R160 ;  /* 0x0000000185a17824 */ /* 0x000fe400078e02a0 */
[----:B------:R-:W-:-:S03]  /*6e660*/  IMAD.WIDE.U32.X R26, R35, 0x1ef3622f, R26, P5 ;  /* 0x1ef3622f231a7825 */ /* 0x000fc600028e041a */
[----:B------:R-:W-:Y:S01]  /*6e670*/  IADD3.X R114, P4, PT, R114, R161, RZ, P4, !PT ;  /* 0x000000a172727210 */ /* 0x000fe2000279e4ff */
[----:B------:R-:W-:-:S03]  /*6e680*/  IMAD.WIDE.U32 R132, R46, 0xf5138f, RZ ;  /* 0x00f5138f2e847825 */ /* 0x000fc600078e00ff */
[----:B------:R-:W-:Y:S01]  /*6e690*/  IADD3.X R53, P4, PT, RZ, RZ, RZ, P4, !PT ;  /* 0x000000ffff357210 */ /* 0x000fe2000279e4ff */
[----:B------:R-:W-:-:S04]  /*6e6a0*/  IMAD.WIDE.U32 R134, P5, R46, 0x1a22d9f3, R134 ;  /* 0x1a22d9f32e867825 */ /* 0x000fc800078a0086 */
[----:B------:R-:W-:-:S04]  /*6e6b0*/  IMAD.WIDE.U32 R140, R28, -0x45f6b800, R140 ;  /* 0xba0948001c8c7825 */ /* 0x000fc800078e008c */
[----:B------:R-:W-:Y:S01]  /*6e6c0*/  IMAD.X R129, RZ, RZ, RZ, P5 ;  /* 0x000000ffff817224 */ /* 0x000fe200028e06ff */
[----:B------:R-:W-:Y:S01]  /*6e6d0*/  IADD3 R20, P5, PT, R134, R133, RZ ;  /* 0x0000008586147210 */ /* 0x000fe20007fbe0ff */
[----:B------:R-:W-:Y:S01]  /*6e6e0*/  IMAD.WIDE.U32 R138, R35, 0x6ca1493b, RZ ;  /* 0x6ca1493b238a7825 */ /* 0x000fe200078e00ff */
[----:B------:R-:W-:Y:S02]  /*6e6f0*/  IADD3 R97, PT, PT, R141, R128, RZ ;  /* 0x000000808d617210 */ /* 0x000fe40007ffe0ff */
[----:B------:R-:W-:Y:S01]  /*6e700*/  IADD3.X R141, P2, PT, RZ, R42, RZ, P2, !PT ;  /* 0x0000002aff8d7210 */ /* 0x000fe2000175e4ff */
[----:B------:R-:W-:Y:S02]  /*6e710*/  IMAD.MOV.U32 R128, RZ, RZ, R135 ;  /* 0x000000ffff807224 */ /* 0x000fe400078e0087 */
[----:B------:R-:W-:Y:S01]  /*6e720*/  IMAD.X R93, RZ, RZ, RZ, P3 ;  /* 0x000000ffff5d7224 */ /* 0x000fe200018e06ff */
[----:B------:R-:W-:Y:S01]  /*6e730*/  IADD3 RZ, P3, PT, R82, R162, RZ ;  /* 0x000000a252ff7210 */ /* 0x000fe20007f7e0ff */
[----:B------:R-:W-:Y:S01]  /*6e740*/  IMAD.WIDE.U32.X R122, R35, 0x1a22d9f3, R128, P5 ;  /* 0x1a22d9f3237a7825 */ /* 0x000fe200028e0480 */
[----:B------:R-:W-:-:S02]  /*6e750*/  IADD3.X R42, P2, PT, RZ, R43, RZ, P2, !PT ;  /* 0x0000002bff2a7210 */ /* 0x000fc4000175e4ff */
[----:B------:R-:W-:Y:S01]  /*6e760*/  IADD3.X RZ, P3, PT, R83, R101, RZ, P3, !PT ;  /* 0x0000006553ff7210 */ /* 0x000fe20001f7e4ff */
[C---:B------:R-:W-:Y:S01]  /*6e770*/  IMAD.WIDE.U32 R128, P5, R46.reuse, -0x39c4fa40, R138 ;  /* 0xc63b05c02e807825 */ /* 0x040fe200078a008a */
[----:B------:R-:W-:Y:S02]  /*6e780*/  IADD3.X R140, P2, PT, R141, R140, RZ, P2, !PT ;  /* 0x0000008c8d8c7210 */ /* 0x000fe4000175e4ff */
[----:B------:R-:W-:Y:S01]  /*6e790*/  IADD3.X R87, P3, PT, R87, R164, RZ, P3, !PT ;  /* 0x000000a457577210 */ /* 0x000fe20001f7e4ff */
[----:B------:R-:W-:Y:S01]  /*6e7a0*/  IMAD.WIDE.U32 R138, R46, 0x6ca1493b, RZ ;  /* 0x6ca1493b2e8a7825 */ /* 0x000fe200078e00ff */
        /* <DEDUP_REMOVED lines=11> */
[----:B------:R-:W-:Y:S02]  /*6e860*/  IMAD.IADD R24, R143, 0x1, R126 ;  /* 0x000000018f187824 */ /* 0x000fe400078e027e */
[----:B------:R-:W-:Y:S01]  /*6e870*/  IMAD.WIDE.U32 R84, R34, 0x6ca1493b, R84 ;  /* 0x6ca1493b22547825 */ /* 0x000fe200078e0054 */
[----:B------:R-:W-:Y:S02]  /*6e880*/  IADD3.X R93, P5, PT, R93, R105, RZ, P5, !PT ;  /* 0x000000695d5d7210 */ /* 0x000fe40002fbe4ff */
[----:B------:R-:W-:Y:S01]  /*6e890*/  IADD3.X R143, P3, PT, R47, R24, RZ, P3, !PT ;  /* 0x000000182f8f7210 */ /* 0x000fe20001f7e4ff */
[----:B------:R-:W-:Y:S01]  /*6e8a0*/  IMAD.WIDE.U32.X R82, R35, -0x39c4fa40, R82, P4 ;  /* 0xc63b05c023527825 */ /* 0x000fe200020e0452 */
[----:B------:R-:W-:-:S02]  /*6e8b0*/  IADD3.X R84, P1, PT, R81, R84, RZ, P1, !PT ;  /* 0x0000005451547210 */ /* 0x000fc40000f3e4ff */
[----:B------:R-:W-:Y:S01]  /*6e8c0*/  IADD3.X R24, P5, PT, R95, R98, RZ, P5, !PT ;  /* 0x000000625f187210 */ /* 0x000fe20002fbe4ff */
[----:B------:R-:W-:-:S03]  /*6e8d0*/  IMAD.WIDE.U32 R100, P4, R46, 0x1ae3a46, R100 ;  /* 0x01ae3a462e647825 */ /* 0x000fc60007880064 */
[----:B------:R-:W-:Y:S01]  /*6e8e0*/  IADD3.X R25, P5, PT, R93, R114, RZ, P5, !PT ;  /* 0x000000725d197210 */ /* 0x000fe20002fbe4ff */
[----:B------:R-:W-:-:S03]  /*6e8f0*/  IMAD.WIDE.U32 R38, R46, 0x17c510ea, RZ ;  /* 0x17c510ea2e267825 */ /* 0x000fc600078e00ff */
[----:B------:R-:W-:Y:S01]  /*6e900*/  IADD3.X R81, P5, PT, RZ, RZ, RZ, P5, !PT ;  /* 0x000000ffff517210 */ /* 0x000fe20002fbe4ff */
[----:B------:R-:W-:Y:S02]  /*6e910*/  IMAD.IADD R94, R85, 0x1, R94 ;  /* 0x00000001555e7824 */ /* 0x000fe400078e025e */
[----:B------:R-:W-:Y:S01]  /*6e920*/  IMAD.X R127, RZ, RZ, RZ, P4 ;  /* 0x000000ffff7f7224 */ /* 0x000fe200020e06ff */
[----:B------:R-:W-:Y:S01]  /*6e930*/  IADD3 R29, P4, PT, R100, R39, RZ ;  /* 0x00000027641d7210 */ /* 0x000fe20007f9e0ff */
[----:B------:R-:W-:Y:S01]  /*6e940*/  IMAD.MOV.U32 R126, RZ, RZ, R101 ;  /* 0x000000ffff7e7224 */ /* 0x000fe200078e0065 */
[----:B------:R-:W-:Y:S01]  /*6e950*/  IADD3.X R101, P3, PT, RZ, RZ, RZ, P3, !PT ;  /* 0x000000ffff657210 */ /* 0x000fe20001f7e4ff */
[----:B------:R-:W-:Y:S01]  /*6e960*/  IMAD.X R87, RZ, RZ, RZ, P5 ;  /* 0x000000ffff577224 */ /* 0x000fe200028e06ff */
[----:B------:R-:W-:Y:S01]  /*6e970*/  IADD3.X R85, P1, PT, R91, R94, RZ, P1, !PT ;  /* 0x0000005e5b557210 */ /* 0x000fe20000f3e4ff */
[----:B------:R-:W-:Y:S01]  /*6e980*/  IMAD.WIDE.U32.X R126, R35, 0x1ae3a46, R126, P4 ;  /* 0x01ae3a46237e7825 */ /* 0x000fe200020e047e */
[----:B------:R-:W-:-:S02]  /*6e990*/  IADD3.X R95, PT, PT, RZ, RZ, RZ, P3, !PT ;  /* 0x000000ffff5f7210 */ /* 0x000fc40001ffe4ff */
[----:B------:R-:W-:Y:S01]  /*6e9a0*/  IADD3.X R43, P3, PT, RZ, RZ, RZ, P1, !PT ;  /* 0x000000ffff2b7210 */ /* 0x000fe20000f7e4ff */
[----:B------:R-:W-:Y:S01]  /*6e9b0*/  IMAD.IADD R137, R41, 0x1, R136 ;  /* 0x0000000129897824 */ /* 0x000fe200078e0288 */
[----:B------:R-:W-:Y:S01]  /*6e9c0*/  IADD3.X R35, P2, PT, RZ, RZ, RZ, P2, !PT ;  /* 0x000000ffff237210 */ /* 0x000fe2000175e4ff */
[----:B------:R-:W-:Y:S01]  /*6e9d0*/  IMAD.WIDE.U32 R32, R208, R50, R32 ;  /* 0x00000032d0207225 */ /* 0x000fe200078e0020 */
[----:B------:R-:W-:Y:S02]  /*6e9e0*/  IADD3 RZ, P1, PT, R142, R168, RZ ;  /* 0x000000a88eff7210 */ /* 0x000fe40007f3e0ff */
[----:B------:R-:W-:Y:S01]  /*6e9f0*/  IADD3 RZ, P4, PT, R24, R92, RZ ;  /* 0x0000005c18ff7210 */ /* 0x000fe20007f9e0ff */
[----:B------:R-:W-:Y:S01]  /*6ea00*/  IMAD.X R47, RZ, RZ, RZ, P3 ;  /* 0x000000ffff2f7224 */ /* 0x000fe200018e06ff */
[----:B------:R-:W-:Y:S01]  /*6ea10*/  IADD3.X RZ, P1, PT, R143, R99, RZ, P1, !PT ;  /* 0x000000638fff7210 */ /* 0x000fe20000f3e4ff */
[----:B------:R-:W-:Y:S01]  /*6ea20*/  IMAD.X R39, RZ, RZ, RZ, P2 ;  /* 0x000000ffff277224 */ /* 0x000fe200010e06ff */
[----:B------:R-:W-:Y:S01]  /*6ea30*/  IADD3 RZ, P3, PT, R84, R48, RZ ;  /* 0x0000003054ff7210 */ /* 0x000fe20007f7e0ff */
[----:B------:R-:W-:Y:S01]  /*6ea40*/  IMAD.WIDE.U32 R142, R213, R52, R142 ;  /* 0x00000034d58e7225 */ /* 0x000fe200078e008e */
[----:B------:R-:W-:-:S02]  /*6ea50*/  IADD3 RZ, P2, PT, R140, R90, RZ ;  /* 0x0000005a8cff7210 */ /* 0x000fc40007f5e0ff */
[----:B------:R-:W-:Y:S01]  /*6ea60*/  IADD3.X R91, P5, PT, R101, R170, RZ, P1, !PT ;  /* 0x000000aa655b7210 */ /* 0x000fe20000fbe4ff */
[----:B------:R-:W-:Y:S01]  /*6ea70*/  IMAD.IADD R167, R143, 0x1, R166 ;  /* 0x000000018fa77824 */ /* 0x000fe200078e02a6 */
[----:B------:R-:W-:Y:S01]  /*6ea80*/  IADD3.X RZ, P3, PT, R85, R44, RZ, P3, !PT ;  /* 0x0000002c55ff7210 */ /* 0x000fe20001f7e4ff */
[----:B------:R-:W-:Y:S01]  /*6ea90*/  IMAD.IADD R131, R33, 0x1, R130 ;  /* 0x0000000121837824 */ /* 0x000fe200078e0282 */
[----:B------:R-:W-:Y:S01]  /*6eaa0*/  IADD3.X RZ, P1, PT, R141, R45, RZ, P2, !PT ;  /* 0x0000002d8dff7210 */ /* 0x000fe2000173e4ff */
[----:B------:R-:W-:Y:S01]  /*6eab0*/  IMAD.WIDE.U32 R140, R46, 0x30000000, R140 ;  /* 0x300000002e8c7825 */ /* 0x000fe200078e008c */
[----:B------:R-:W-:Y:S02]  /*6eac0*/  IADD3.X RZ, P4, PT, R25, R31, RZ, P4, !PT ;  /* 0x0000001f19ff7210 */ /* 0x000fe4000279e4ff */
[----:B------:R-:W-:Y:S01]  /*6ead0*/  IADD3.X R170, P2, PT, R95, R171, RZ, P5, !PT ;  /* 0x000000ab5faa7210 */ /* 0x000fe20002f5e4ff */
[----:B------:R-:W-:Y:S01]  /*6eae0*/  IMAD.WIDE.U32 R24, R34, 0x17c510ea, R24 ;  /* 0x17c510ea22187825 */ /* 0x000fe200078e0018 */
[----:B------:R-:W-:-:S02]  /*6eaf0*/  IADD3.X R43, P3, PT, R43, R88, RZ, P3, !PT ;  /* 0x000000582b2b7210 */ /* 0x000fc40001f7e4ff */
[----:B------:R-:W-:Y:S01]  /*6eb00*/  IADD3.X R31, P1, PT, R35, R124, RZ, P1, !PT ;  /* 0x0000007c231f7210 */ /* 0x000fe20000f3e4ff */
[----:B------:R-:W-:Y:S01]  /*6eb10*/  IMAD.IADD R97, R25, 0x1, R96 ;  /* 0x0000000119617824 */ /* 0x000fe200078e0260 */
[----:B------:R-:W-:Y:S02]  /*6eb20*/  IADD3.X R34, P5, PT, R81, R106, RZ, P4, !PT ;  /* 0x0000006a51227210 */ /* 0x000fe400027be4ff */
[----:B------:R-:W-:Y:S02]  /*6eb30*/  IADD3.X R88, P3, PT, R47, R89, RZ, P3, !PT ;  /* 0x000000592f587210 */ /* 0x000fe40001f7e4ff */
[----:B------:R-:W-:Y:S02]  /*6eb40*/  IADD3.X R124, P4, PT, R39, R125, RZ, P1, !PT ;  /* 0x0000007d277c7210 */ /* 0x000fe40000f9e4ff */
[----:B------:R-:W-:Y:S02]  /*6eb50*/  IADD3.X R48, P1, PT, R87, R107, RZ, P5, !PT ;  /* 0x0000006b57307210 */ /* 0x000fe40002f3e4ff */
[----:B------:R-:W-:Y:S01]  /*6eb60*/  IADD3.X R44, P2, PT, R91, R40, RZ, P2, !PT ;  /* 0x000000285b2c7210 */ /* 0x000fe2000175e4ff */
        /* <DEDUP_REMOVED lines=8> */
[----:B------:R-:W-:Y:S01]  /*6ebf0*/  IMAD R47, R140, -0x7af74001, -R91 ;  /* 0x8508bfff8c2f7824 */ /* 0x000fe200078e0a5b */
[----:B------:R-:W-:Y:S01]  /*6ec00*/  IADD3.X R97, P2, PT, RZ, RZ, RZ, P2, !PT ;  /* 0x000000ffff617210 */ /* 0x000fe2000175e4ff */
[----:B------:R-:W-:Y:S01]  /*6ec10*/  IMAD.IADD R121, R41, 0x1, R120 ;  /* 0x0000000129797824 */ /* 0x000fe200078e0278 */
[----:B------:R-:W-:Y:S01]  /*6ec20*/  IADD3.X R79, P5, PT, RZ, RZ, RZ, P3, !PT ;  /* 0x000000ffff4f7210 */ /* 0x000fe20001fbe4ff */
[----:B------:R-:W-:Y:S01]  /*6ec30*/  IMAD.IADD R47, R25, 0x1, R47 ;  /* 0x00000001192f7824 */ /* 0x000fe200078e022f */
[----:B------:R-:W-:Y:S01]  /*6ec40*/  IADD3.X R143, P3, PT, R53, R142, RZ, P1, !PT ;  /* 0x0000008e358f7210 */ /* 0x000fe20000f7e4ff */
[----:B------:R-:W-:Y:S01]  /*6ec50*/  IMAD.WIDE.U32 R34, R211, R52, R44 ;  /* 0x00000034d3227225 */ /* 0x000fe200078e002c */
[----:B------:R-:W-:-:S02]  /*6ec60*/  IADD3.X R87, PT, PT, RZ, RZ, RZ, P2, !PT ;  /* 0x000000ffff577210 */ /* 0x000fc400017fe4ff */
[----:B------:R-:W-:Y:S01]  /*6ec70*/  IADD3 RZ, P2, PT, R44, R174, RZ ;  /* 0x000000ae2cff7210 */ /* 0x000fe20007f5e0ff */
[----:B------:R-:W-:Y:S01]  /*6ec80*/  IMAD.X R85, RZ, RZ, RZ, P5 ;  /* 0x000000ffff557224 */ /* 0x000fe200028e06ff */
[----:B------:R-:W-:Y:S01]  /*6ec90*/  IADD3.X R40, P4, PT, R31, R40, RZ, P4, !PT ;  /* 0x000000281f287210 */ /* 0x000fe2000279e4ff */
[----:B------:R-:W-:Y:S01]  /*6eca0*/  IMAD.WIDE.U32 R80, R24, 0x1, RZ ;  /* 0x0000000118507825 */ /* 0x000fe200078e00ff */
[----:B------:R-:W-:Y:S02]  /*6ecb0*/  IADD3.X R48, P3, PT, R48, R167, RZ, P3, !PT ;  /* 0x000000a730307210 */ /* 0x000fe40001f7e4ff */
[----:B------:R-:W-:Y:S01]  /*6ecc0*/  IADD3.X R39, P1, PT, RZ, RZ, RZ, P1, !PT ;  /* 0x000000ffff277210 */ /* 0x000fe20000f3e4ff */
[----:B------:R-:W-:Y:S01]  /*6ecd0*/  IMAD.WIDE.U32 R94, R24, 0x30000000, RZ ;  /* 0x30000000185e7825 */ /* 0x000fe200078e00ff */
[----:B------:R-:W-:Y:S02]  /*6ece0*/  IADD3.X RZ, P2, PT, R45, R115, RZ, P2, !PT ;  /* 0x000000732dff7210 */ /* 0x000fe4000175e4ff */
[----:B------:R-:W-:Y:S01]  /*6ecf0*/  IADD3.X R41, P4, PT, R124, R121, RZ, P4, !PT ;  /* 0x000000797c297210 */ /* 0x000fe2000279e4ff */
[----:B------:R-:W-:Y:S01]  /*6ed00*/  IMAD.WIDE.U32 R44, R47, 0x1, RZ ;  /* 0x000000012f2c7825 */ /* 0x000fe200078e00ff */
[----:B------:R-:W-:-:S02]  /*6ed10*/  IADD3.X R39, P5, PT, RZ, R39, RZ, P3, !PT ;  /* 0x00000027ff277210 */ /* 0x000fc40001fbe4ff */
[----:B------:R-:W-:Y:S01]  /*6ed20*/  IADD3.X R105, P4, PT, RZ, RZ, RZ, P4, !PT ;  /* 0x000000ffff697210 */ /* 0x000fe2000279e4ff */
[----:B------:R-:W-:Y:S01]  /*6ed30*/  IMAD.IADD R172, R35, 0x1, R172 ;  /* 0x0000000123ac7824 */ /* 0x000fe200078e02ac */
[----:B------:R-:W-:Y:S01]  /*6ed40*/  IADD3.X R31, PT, PT, RZ, RZ, RZ, P5, P1 ;  /* 0x000000ffff1f7210 */ /* 0x000fe20002fe24ff */
[----:B------:R-:W-:Y:S01]  /*6ed50*/  IMAD.WIDE.U32 R44, P5, R24, -0x7af74000, R44 ;  /* 0x8508c000182c7825 */ /* 0x000fe200078a002c */
[----:B------:R-:W-:Y:S02]  /*6ed60*/  IADD3 RZ, P1, PT, R140, R80, RZ ;  /* 0x000000508cff7210 */ /* 0x000fe40007f3e0ff */
[----:B------:R-:W-:Y:S01]  /*6ed70*/  IADD3 RZ, P3, PT, R42, R86, RZ ;  /* 0x000000562aff7210 */ /* 0x000fe20007f7e0ff */
        /* <DEDUP_REMOVED lines=10> */
[----:B------:R-:W-:Y:S02]  /*6ee20*/  IADD3.X RZ, P3, PT, R43, R49, RZ, P3, !PT ;  /* 0x000000312bff7210 */ /* 0x000fe40001f7e4ff */
        /* <DEDUP_REMOVED lines=10> */
[----:B------:R-:W-:Y:S02]  /*6eed0*/  IADD3.X R110, P3, PT, R110, R143, RZ, P3, !PT ;  /* 0x0000008f6e6e7210 */ /* 0x000fe40001f7e4ff */
[----:B------:R-:W-:Y:S01]  /*6eee0*/  IADD3.X R97, P2, PT, R176, R131, RZ, P2, !PT ;  /* 0x00000083b0617210 */ /* 0x000fe2000175e4ff */
[----:B------:R-:W-:Y:S01]  /*6eef0*/  IMAD.WIDE.U32 R26, R47, -0x45f6b800, RZ ;  /* 0xba0948002f1a7825 */ /* 0x000fe200078e00ff */
[----:B------:R-:W-:Y:S02]  /*6ef00*/  IADD3 R32, PT, PT, R43, R78, RZ ;  /* 0x0000004e2b207210 */ /* 0x000fe40007ffe0ff */
[----:B------:R-:W-:Y:S01]  /*6ef10*/  IADD3.X R111, P3, PT, R111, R48, RZ, P3, !PT ;  /* 0x000000306f6f7210 */ /* 0x000fe20001f7e4ff */
[----:B------:R-:W-:Y:S01]  /*6ef20*/  IMAD.MOV.U32 R98, RZ, RZ, R81 ;  /* 0x000000ffff627224 */ /* 0x000fe200078e0051 */
[----:B------:R-:W-:Y:S01]  /*6ef30*/  IADD3.X R81, P2, PT, RZ, RZ, RZ, P2, !PT ;  /* 0x000000ffff517210 */ /* 0x000fe2000175e4ff */
[----:B------:R-:W-:Y:S01]  /*6ef40*/  IMAD.WIDE.U32 R84, R24, 0xf5138f, RZ ;  /* 0x00f5138f18547825 */ /* 0x000fe200078e00ff */
[----:B------:R-:W-:-:S02]  /*6ef50*/  IADD3.X R104, P4, PT, R105, R42, RZ, P4, !PT ;  /* 0x0000002a69687210 */ /* 0x000fc4000279e4ff */
[----:B------:R-:W-:Y:S01]  /*6ef60*/  IADD3.X R53, P3, PT, RZ, RZ, RZ, P3, !PT ;  /* 0x000000ffff357210 */ /* 0x000fe20001f7e4ff */
[----:B------:R-:W-:Y:S01]  /*6ef70*/  IMAD.WIDE.U32.X R98, R47, 0x170b5d44, R98, P5 ;  /* 0x170b5d442f627825 */ /* 0x000fe200028e0462 */
[----:B------:R-:W-:Y:S02]  /*6ef80*/  IADD3.X RZ, P1, PT, R91, R50, RZ, P1, !PT ;  /* 0x000000325bff7210 */ /* 0x000fe40000f3e4ff */
[----:B------:R-:W-:Y:S01]  /*6ef90*/  IADD3.X R105, P4, PT, R25, R32, RZ, P4, !PT ;  /* 0x0000002019697210 */ /* 0x000fe2000279e4ff */
[----:B------:R-:W-:-:S04]  /*6efa0*/  IMAD.WIDE.U32 R78, P5, R24, 0x1ef3622f, R26 ;  /* 0x1ef3622f184e7825 */ /* 0x000fc800078a001a */
[----:B------:R-:W-:Y:S02]  /*6efb0*/  IMAD.X R87, RZ, RZ, RZ, P5 ;  /* 0x000000ffff577224 */ /* 0x000fe400028e06ff */
[----:B------:R-:W-:-:S04]  /*6efc0*/  IMAD.WIDE.U32 R44, P5, R24, 0x1a22d9f3, R44 ;  /* 0x1a22d9f3182c7825 */ /* 0x000fc800078a002c */
[----:B------:R-:W-:-:S04]  /*6efd0*/  IMAD.WIDE.U32 R106, R46, -0x45f6b800, R40 ;  /* 0xba0948002e6a7825 */ /* 0x000fc800078e0028 */
[----:B------:R-:W-:Y:S01]  /*6efe0*/  IMAD.X R89, RZ, RZ, RZ, P5 ;  /* 0x000000ffff597224 */ /* 0x000fe200028e06ff */
[----:B------:R-:W-:Y:S01]  /*6eff0*/  IADD3 R35, P5, PT, R44, R85, RZ ;  /* 0x000000552c237210 */ /* 0x000fe20007fbe0ff */
[----:B------:R-:W-:-:S04]  /*6f000*/  IMAD.WIDE.U32 R40, R47, 0x6ca1493b, RZ ;  /* 0x6ca1493b2f287825 */ /* 0x000fc800078e00ff */
[----:B------:R-:W-:Y:S02]  /*6f010*/  IMAD.MOV.U32 R88, RZ, RZ, R45 ;  /* 0x000000ffff587224 */ /* 0x000fe400078e002d */
[----:B------:R-:W-:-:S04]  /*6f020*/  IMAD.WIDE.U32 R92, R24, -0x45f6b800, RZ ;  /* 0xba094800185c7825 */ /* 0x000fc800078e00ff */
[----:B------:R-:W-:-:S04]  /*6f030*/  IMAD.WIDE.U32.X R88, R47, 0x1a22d9f3, R88, P5 ;  /* 0x1a22d9f32f587825 */ /* 0x000fc800028e0458 */
[----:B------:R-:W-:-:S04]  /*6f040*/  IMAD.WIDE.U32 R26, R47, 0x17c510ea, RZ ;  /* 0x17c510ea2f1a7825 */ /* 0x000fc800078e00ff */
[----:B------:R-:W-:-:S04]  /*6f050*/  IMAD.WIDE.U32 R40, P5, R24, -0x39c4fa40, R40 ;  /* 0xc63b05c018287825 */ /* 0x000fc800078a0028 */
[----:B------:R-:W-:Y:S01]  /*6f060*/  IMAD.X R95, RZ, RZ, RZ, P2 ;  /* 0x000000ffff5f7224 */ /* 0x000fe200010e06ff */
[----:B------:R-:W-:Y:S01]  /*6f070*/  IADD3 R93, P2, PT, R78, R93, RZ ;  /* 0x0000005d4e5d7210 */ /* 0x000fe20007f5e0ff */
[----:B------:R-:W-:-:S04]  /*6f080*/  IMAD.WIDE.U32 R90, R24, 0x6ca1493b, RZ ;  /* 0x6ca1493b185a7825 */ /* 0x000fc800078e00ff */
[----:B------:R-:W-:Y:S01]  /*6f090*/  IMAD.MOV.U32 R86, RZ, RZ, R79 ;  /* 0x000000ffff567224 */ /* 0x000fe200078e004f */
[----:B------:R-:W-:Y:S01]  /*6f0a0*/  IADD3.X R79, PT, PT, RZ, RZ, RZ, P3, !PT ;  /* 0x000000ffff4f7210 */ /* 0x000fe20001ffe4ff */
[----:B------:R-:W-:Y:S01]  /*6f0b0*/  IMAD.MOV.U32 R48, RZ, RZ, R41 ;  /* 0x000000ffff307224 */ /* 0x000fe200078e0029 */
[----:B------:R-:W-:Y:S01]  /*6f0c0*/  IADD3.X R41, P4, PT, RZ, RZ, RZ, P4, !PT ;  /* 0x000000ffff297210 */ /* 0x000fe2000279e4ff */
[----:B------:R-:W-:Y:S01]  /*6f0d0*/  IMAD.IADD R117, R107, 0x1, R116 ;  /* 0x000000016b757824 */ /* 0x000fe200078e0274 */
[----:B------:R-:W-:Y:S01]  /*6f0e0*/  IADD3.X R107, P1, PT, RZ, R102, RZ, P1, !PT ;  /* 0x00000066ff6b7210 */ /* 0x000fe20000f3e4ff */
[----:B------:R-:W-:-:S03]  /*6f0f0*/  IMAD.WIDE.U32 R26, P3, R24, 0x1ae3a46, R26 ;  /* 0x01ae3a46181a7825 */ /* 0x000fc6000786001a */
[----:B------:R-:W-:Y:S01]  /*6f100*/  IADD3.X R102, P1, PT, RZ, R103, RZ, P1, !PT ;  /* 0x00000067ff667210 */ /* 0x000fe20000f3e4ff */
        /* <DEDUP_REMOVED lines=16> */
[----:B------:R-:W-:Y:S01]  /*6f210*/  IMAD.WIDE.U32 R104, R46, 0xf5138f, R104 ;  /* 0x00f5138f2e687825 */ /* 0x000fe200078e0068 */
        /* <DEDUP_REMOVED lines=12> */
[----:B------:R-:W-:Y:S01]  /*6f2e0*/  IMAD.WIDE.U32 R96, R209, R52, R96 ;  /* 0x00000034d1607225 */ /* 0x000fe200078e0060 */
[----:B------:R-:W-:-:S02]  /*6f2f0*/  IADD3.X R185, P3, PT, R95, R185, RZ, P4, !PT ;  /* 0x000000b95fb97210 */ /* 0x000fc4000277e4ff */
[----:B------:R-:W-:Y:S01]  /*6f300*/  IADD3 RZ, P1, PT, R106, R94, RZ ;  /* 0x0000005e6aff7210 */ /* 0x000fe20007f3e0ff */
[----:B------:R-:W-:Y:S01]  /*6f310*/  IMAD.IADD R181, R97, 0x1, R180 ;  /* 0x0000000161b57824 */ /* 0x000fe200078e02b4 */
[----:B------:R-:W-:Y:S02]  /*6f320*/  IADD3.X R39, P4, PT, R28, R39, RZ, P5, !PT ;  /* 0x000000271c277210 */ /* 0x000fe40002f9e4ff */
[----:B------:R-:W-:Y:S02]  /*6f330*/  IADD3.X R51, P2, PT, R122, R109, RZ, P2, !PT ;  /* 0x0000006d7a337210 */ /* 0x000fe4000175e4ff */
[----:B------:R-:W-:Y:S01]  /*6f340*/  IADD3.X RZ, P5, PT, R107, R101, RZ, P1, !PT ;  /* 0x000000656bff7210 */ /* 0x000fe20000fbe4ff */
[----:B------:R-:W-:Y:S01]  /*6f350*/  IMAD.WIDE.U32 R106, R24, 0x30000000, R106 ;  /* 0x30000000186a7825 */ /* 0x000fe200078e006a */
[----:B------:R-:W-:Y:S02]  /*6f360*/  IADD3.X R41, P1, PT, R144, R31, RZ, P4, !PT ;  /* 0x0000001f90297210 */ /* 0x000fe4000273e4ff */
[----:B------:R-:W-:Y:S01]  /*6f370*/  IADD3.X R81, P2, PT, RZ, RZ, RZ, P2, !PT ;  /* 0x000000ffff517210 */ /* 0x000fe2000175e4ff */
[----:B------:R-:W-:Y:S01]  /*6f380*/  IMAD.IADD R45, R107, 0x1, R80 ;  /* 0x000000016b2d7824 */ /* 0x000fe200078e0250 */
[----:B------:R-:W-:-:S02]  /*6f390*/  IADD3 RZ, P4, PT, R50, R138, RZ ;  /* 0x0000008a32ff7210 */ /* 0x000fc40007f9e0ff */
[----:B------:R-:W-:Y:S01]  /*6f3a0*/  IADD3.X R27, P5, PT, R27, R98, RZ, P5, !PT ;  /* 0x000000621b1b7210 */ /* 0x000fe20002fbe4ff */
[----:B------:R-:W-:Y:S01]  /*6f3b0*/  IMAD.X R31, RZ, RZ, RZ, P2 ;  /* 0x000000ffff1f7224 */ /* 0x000fe200010e06ff */
[----:B------:R-:W-:Y:S01]  /*6f3c0*/  IADD3.X RZ, P4, PT, R51, R30, RZ, P4, !PT ;  /* 0x0000001e33ff7210 */ /* 0x000fe2000279e4ff */
[----:B------:R-:W-:Y:S01]  /*6f3d0*/  IMAD.WIDE.U32 R50, R46, 0x6ca1493b, R50 ;  /* 0x6ca1493b2e327825 */ /* 0x000fe200078e0032 */
[----:B------:R-:W-:Y:S02]  /*6f3e0*/  IADD3.X R34, P2, PT, R39, R34, RZ, P1, !PT ;  /* 0x0000002227227210 */ /* 0x000fe40000f5e4ff */
[----:B------:R-:W-:Y:S01]  /*6f3f0*/  IADD3.X R81, P4, PT, R81, R82, RZ, P4, !PT ;  /* 0x0000005251517210 */ /* 0x000fe2000279e4ff */
[----:B------:R-:W-:Y:S01]  /*6f400*/  IMAD.IADD R129, R51, 0x1, R128 ;  /* 0x0000000133817824 */ /* 0x000fe200078e0280 */
[----:B------:R-:W-:Y:S02]  /*6f410*/  IADD3.X R98, P5, PT, R33, R99, RZ, P5, !PT ;  /* 0x0000006321627210 */ /* 0x000fe40002fbe4ff */
[----:B------:R-:W-:-:S02]  /*6f420*/  IADD3.X R33, P2, PT, R41, R172, RZ, P2, !PT ;  /* 0x000000ac29217210 */ /* 0x000fc4000175e4ff */
[----:B------:R-:W-:Y:S02]  /*6f430*/  IADD3.X R94, P1, PT, RZ, RZ, RZ, P1, !PT ;  /* 0x000000ffff5e7210 */ /* 0x000fe40000f3e4ff */
[----:B------:R-:W-:Y:S01]  /*6f440*/  IADD3.X R82, P4, PT, R31, R83, RZ, P4, !PT ;  /* 0x000000531f527210 */ /* 0x000fe2000279e4ff */
[C---:B------:R-:W-:Y:S01]  /*6f450*/  IMAD.WIDE.U32 R30, R106.reuse, -0x1, RZ ;  /* 0xffffffff6a1e7825 */ /* 0x040fe200078e00ff */
[----:B------:R-:W-:Y:S02]  /*6f460*/  IADD3 R135, PT, PT, R105, R134, RZ ;  /* 0x0000008669877210 */ /* 0x000fe40007ffe0ff */
[----:B------:R-:W-:Y:S01]  /*6f470*/  IADD3.X R104, P5, PT, R27, R104, RZ, P5, !PT ;  /* 0x000000681b687210 */ /* 0x000fe20002fbe4ff */
[----:B------:R-:W-:Y:S01]  /*6f480*/  IMAD R27, R106, -0x7af74001, -R45 ;  /* 0x8508bfff6a1b7824 */ /* 0x000fe200078e0a2d */
[----:B------:R-:W-:Y:S02]  /*6f490*/  IADD3.X R94, P2, PT, RZ, R94, RZ, P2, !PT ;  /* 0x0000005eff5e7210 */ /* 0x000fe4000175e4ff */
[----:B------:R-:W-:Y:S01]  /*6f4a0*/  IADD3.X R80, P4, PT, R81, R34, RZ, P4, !PT ;  /* 0x0000002251507210 */ /* 0x000fe2000279e4ff */
[----:B------:R-:W-:Y:S01]  /*6f4b0*/  IMAD.IADD R27, R31, 0x1, R27 ;  /* 0x000000011f1b7824 */ /* 0x000fe200078e021b */
[----:B------:R-:W-:-:S02]  /*6f4c0*/  IADD3.X R105, P5, PT, R98, R135, RZ, P5, !PT ;  /* 0x0000008762697210 */ /* 0x000fc40002fbe4ff */
[----:B------:R-:W-:Y:S01]  /*6f4d0*/  IADD3.X R85, PT, PT, RZ, RZ, RZ, P2, P1 ;  /* 0x000000ffff557210 */ /* 0x000fe200017e24ff */
[C---:B------:R-:W-:Y:S01]  /*6f4e0*/  IMAD.WIDE.U32 R98, R27.reuse, 0x30000000, RZ ;  /* 0x300000001b627825 */ /* 0x040fe200078e00ff */
[----:B------:R-:W-:Y:S02]  /*6f4f0*/  IADD3 RZ, P1, PT, R104, R92, RZ ;  /* 0x0000005c68ff7210 */ /* 0x000fe40007f3e0ff */
[----:B------:R-:W-:Y:S01]  /*6f500*/  IADD3.X R81, P4, PT, R82, R33, RZ, P4, !PT ;  /* 0x0000002152517210 */ /* 0x000fe2000279e4ff */
[----:B------:R-:W-:Y:S01]  /*6f510*/  IMAD.WIDE.U32 R82, R30, 0x1, RZ ;  /* 0x000000011e527825 */ /* 0x000fe200078e00ff */
[----:B------:R-:W-:Y:S02]  /*6f520*/  IADD3.X R33, P5, PT, RZ, RZ, RZ, P5, !PT ;  /* 0x000000ffff217210 */ /* 0x000fe40002fbe4ff */
[----:B------:R-:W-:Y:S01]  /*6f530*/  IADD3 RZ, P2, PT, R80, R38, RZ ;  /* 0x0000002650ff7210 */ /* 0x000fe20007f5e0ff */
[----:B------:R-:W-:Y:S01]  /*6f540*/  IMAD.WIDE.U32 R38, R27, 0x1, RZ ;  /* 0x000000011b267825 */ /* 0x000fe200078e00ff */
[----:B------:R-:W-:-:S02]  /*6f550*/  IADD3.X RZ, P1, PT, R105, R93, RZ, P1, !PT ;  /* 0x0000005d69ff7210 */ /* 0x000fc40000f3e4ff */
[----:B------:R-:W-:Y:S01]  /*6f560*/  IADD3.X R97, P4, PT, RZ, RZ, RZ, P4, !PT ;  /* 0x000000ffff617210 */ /* 0x000fe2000279e4ff */
[----:B------:R-:W-:Y:S01]  /*6f570*/  IMAD.X R41, RZ, RZ, RZ, P5 ;  /* 0x000000ffff297224 */ /* 0x000fe200028e06ff */
[----:B------:R-:W-:Y:S01]  /*6f580*/  IADD3.X R31, P1, PT, R33, R86, RZ, P1, !PT ;  /* 0x00000056211f7210 */ /* 0x000fe20000f3e4ff */
[----:B------:R-:W-:Y:S01]  /*6f590*/  IMAD.WIDE.U32 R38, P5, R30, -0x7af74000, R38 ;  /* 0x8508c0001e267825 */ /* 0x000fe200078a0026 */
[----:B------:R-:W-:Y:S02]  /*6f5a0*/  IADD3.X RZ, P2, PT, R81, R29, RZ, P2, !PT ;  /* 0x0000001d51ff7210 */ /* 0x000fe4000175e4ff */
[----:B------:R-:W-:Y:S01]  /*6f5b0*/  IADD3.X R86, P1, PT, R41, R87, RZ, P1, !PT ;  /* 0x0000005729567210 */ /* 0x000fe20000f3e4ff */
[----:B------:R-:W-:Y:S01]  /*6f5c0*/  IMAD.X R53, RZ, RZ, RZ, P4 ;  /* 0x000000ffff357224 */ /* 0x000fe200020e06ff */
[----:B------:R-:W-:Y:S01]  /*6f5d0*/  IADD3 RZ, P4, PT, R106, R82, RZ ;  /* 0x000000526aff7210 */ /* 0x000fe20007f9e0ff */
[----:B------:R-:W-:Y:S01]  /*6f5e0*/  IMAD.X R51, RZ, RZ, RZ, P5 ;  /* 0x000000ffff337224 */ /* 0x000fe200028e06ff */
[----:B------:R-:W-:Y:S01]  /*6f5f0*/  IADD3 R82, P5, PT, R83, R38, RZ ;  /* 0x0000002653527210 */ /* 0x000fe20007fbe0ff */
[----:B------:R-:W-:Y:S01]  /*6f600*/  IMAD.WIDE.U32 R28, R24, -0x45f6b800, R104 ;  /* 0xba094800181c7825 */ /* 0x000fe200078e0068 */
[----:B------:R-:W-:-:S02]  /*6f610*/  IADD3.X R38, P1, PT, R31, R50, RZ, P1, !PT ;  /* 0x000000321f267210 */ /* 0x000fc40000f3e4ff */
[----:B------:R-:W-:Y:S01]  /*6f620*/  IADD3.X RZ, P4, PT, R45, R82, RZ, P4, !PT ;  /* 0x000000522dff7210 */ /* 0x000fe2000279e4ff */
[----:B------:R-:W-:Y:S01]  /*6f630*/  IMAD.MOV.U32 R50, RZ, RZ, R39 ;  /* 0x000000ffff327224 */ /* 0x000fe200078e0027 */
[----:B------:R-:W-:Y:S01]  /*6f640*/  IADD3.X R39, P1, PT, R86, R129, RZ, P1, !PT ;  /* 0x0000008156277210 */ /* 0x000fe20000f3e4ff */
[----:B------:R-:W-:Y:S01]  /*6f650*/  IMAD.IADD R34, R29, 0x1, R78 ;  /* 0x000000011d227824 */ /* 0x000fe200078e024e */
[----:B------:R-:W-:Y:S01]  /*6f660*/  IADD3.X R97, P2, PT, R97, R126, RZ, P2, !PT ;  /* 0x0000007e61617210 */ /* 0x000fe2000175e4ff */
[----:B------:R-:W-:Y:S01]  /*6f670*/  IMAD.WIDE.U32.X R50, R27, -0x7af74000, R50, P5 ;  /* 0x8508c0001b327825 */ /* 0x000fe200028e0432 */
[----:B------:R-:W-:-:S03]  /*6f680*/  IADD3.X R33, P1, PT, RZ, RZ, RZ, P1, !PT ;  /* 0x000000ffff217210 */ /* 0x000fc60000f3e4ff */
[----:B------:R-:W-:Y:S01]  /*6f690*/  IMAD.WIDE.U32 R46, R46, 0x17c510ea, R80 ;  /* 0x17c510ea2e2e7825 */ /* 0x000fe200078e0050 */
[----:B------:R-:W-:Y:S02]  /*6f6a0*/  IADD3.X R29, P4, PT, RZ, R50, RZ, P4, !PT ;  /* 0x00000032ff1d7210 */ /* 0x000fe4000279e4ff */
[----:B------:R-:W-:Y:S01]  /*6f6b0*/  IADD3.X R80, P2, PT, R53, R127, RZ, P2, !PT ;  /* 0x0000007f35507210 */ /* 0x000fe2000175e4ff */
[C---:B------:R-:W-:Y:S01]  /*6f6c0*/  IMAD.WIDE.U32 R98, P5, R30.reuse, 0x170b5d44, R98 ;  /* 0x170b5d441e627825 */ /* 0x040fe200078a0062 */
[----:B------:R-:W-:Y:S02]  /*6f6d0*/  IADD3.X R31, P4, PT, RZ, R51, RZ, P4, !PT ;  /* 0x00000033ff1f7210 */ /* 0x000fe4000279e4ff */
[----:B------:R-:W-:Y:S01]  /*6f6e0*/  IADD3.X R97, P2, PT, R97, R94, RZ, P2, !PT ;  /* 0x0000005e61617210 */ /* 0x000fe2000175e4ff */
[----:B------:R-:W-:Y:S01]  /*6f6f0*/  IMAD.WIDE.U32 R78, R30, 0x30000000, RZ ;  /* 0x300000001e4e7825 */ /* 0x000fe200078e00ff */
[----:B------:R-:W-:Y:S02]  /*6f700*/  IADD3.X R28, P4, PT, R29, R28, RZ, P4, !PT ;  /* 0x0000001c1d1c7210 */ /* 0x000fe4000279e4ff */
[----:B------:R-:W-:Y:S01]  /*6f710*/  IADD3.X R51, PT, PT, RZ, RZ, RZ, P5, !PT ;  /* 0x000000ffff337210 */ /* 0x000fe20002ffe4ff */
[----:B------:R-:W-:Y:S01]  /*6f720*/  IMAD.X R41, RZ, RZ, RZ, P1 ;  /* 0x000000ffff297224 */ /* 0x000fe200008e06ff */
[----:B------:R-:W-:Y:S01]  /*6f730*/  IADD3 RZ, P1, PT, R38, R84, RZ ;  /* 0x0000005426ff7210 */ /* 0x000fe20007f3e0ff */
[----:B------:R-:W-:Y:S01]  /*6f740*/  IMAD.MOV.U32 R50, RZ, RZ, R99 ;  /* 0x000000ffff327224 */ /* 0x000fe200078e0063 */
[----:B------:R-:W-:Y:S01]  /*6f750*/  IADD3.X R29, P4, PT, R31, R34, RZ, P4, !PT ;  /* 0x000000221f1d7210 */ /* 0x000fe2000279e4ff */
[----:B------:R-:W-:Y:S01]  /*6f760*/  IMAD.IADD R101, R47, 0x1, R100 ;  /* 0x000000012f657824 */ /* 0x000fe200078e0264 */
[----:B------:R-:W-:-:S02]  /*6f770*/  IADD3 R45, P5, PT, R98, R79, RZ ;  /* 0x0000004f622d7210 */ /* 0x000fc40007fbe0ff */
        /* <DEDUP_REMOVED lines=13> */
[----:B------:R-:W-:Y:S02]  /*6f850*/  IADD3.X R78, P2, PT, RZ, RZ, RZ, P2, !PT ;  /* 0x000000ffff4e7210 */ /* 0x000fe4000175e4ff */
[----:B------:R-:W-:Y:S01]  /*6f860*/  IADD3.X RZ, P4, PT, R29, R45, RZ, P4, !PT ;  /* 0x0000002d1dff7210 */ /* 0x000fe2000279e4ff */
[C---:B------:R-:W-:Y:S01]  /*6f870*/  IMAD.WIDE.U32 R44, R30.reuse, -0x45f6b800, RZ ;  /* 0xba0948001e2c7825 */ /* 0x040fe200078e00ff */
[----:B------:R-:W-:Y:S02]  /*6f880*/  IADD3.X R46, P1, PT, R47, R46, RZ, P1, !PT ;  /* 0x0000002e2f2e7210 */ /* 0x000fe40000f3e4ff */
[----:B------:R-:W-:Y:S01]  /*6f890*/  IADD3.X R78, P5, PT, RZ, R78, RZ, P5, !PT ;  /* 0x0000004eff4e7210 */ /* 0x000fe20002fbe4ff */
[----:B------:R-:W-:Y:S01]  /*6f8a0*/  IMAD.WIDE.U32 R28, R30, 0x30000000, R28 ;  /* 0x300000001e1c7825 */ /* 0x000fe200078e001c */
[----:B------:R-:W-:-:S02]  /*6f8b0*/  IADD3.X R39, P4, PT, R31, R50, RZ, P4, !PT ;  /* 0x000000321f277210 */ /* 0x000fc4000279e4ff */
[----:B------:R-:W-:Y:S01]  /*6f8c0*/  IADD3.X R47, P1, PT, R88, R101, RZ, P1, !PT ;  /* 0x00000065582f7210 */ /* 0x000fe20000f3e4ff */
[----:B------:R-:W-:Y:S01]  /*6f8d0*/  IMAD.IADD R98, R29, 0x1, R98 ;  /* 0x000000011d627824 */ /* 0x000fe200078e0262 */
[----:B------:R-:W-:Y:S01]  /*6f8e0*/  IADD3.X R79, PT, PT, RZ, RZ, RZ, P5, P2 ;  /* 0x000000ffff4f7210 */ /* 0x000fe20002fe44ff */
[----:B------:R-:W-:Y:S01]  /*6f8f0*/  IMAD.WIDE.U32 R34, P5, R30, 0x1ef3622f, R34 ;  /* 0x1ef3622f1e227825 */ /* 0x000fe200078a0022 */
[----:B------:R-:W-:Y:S02]  /*6f900*/  IADD3 RZ, P2, PT, R46, R90, RZ ;  /* 0x0000005a2eff7210 */ /* 0x000fe40007f5e0ff */
[----:B------:R-:W-:Y:S01]  /*6f910*/  IADD3.X R50, P4, PT, R33, R51, RZ, P4, !PT ;  /* 0x0000003321327210 */ /* 0x000fe2000279e4ff */
[----:B------:R-:W-:Y:S01]  /*6f920*/  IMAD.X R51, RZ, RZ, RZ, P5 ;  /* 0x000000ffff337224 */ /* 0x000fe200028e06ff */
[----:B------:R-:W-:Y:S02]  /*6f930*/  IADD3.X R31, P1, PT, RZ, RZ, RZ, P1, !PT ;  /* 0x000000ffff1f7210 */ /* 0x000fe40000f3e4ff */
[----:B------:R-:W-:Y:S01]  /*6f940*/  IADD3.X RZ, P2, PT, R47, R37, RZ, P2, !PT ;  /* 0x000000252fff7210 */ /* 0x000fe2000175e4ff */
[----:B------:R-:W-:Y:S01]  /*6f950*/  IMAD.WIDE.U32 R46, R24, 0x6ca1493b, R46 ;  /* 0x6ca1493b182e7825 */ /* 0x000fe200078e002e */
[----:B------:R-:W-:-:S02]  /*6f960*/  IADD3.X R38, P4, PT, R39, R38, RZ, P4, !PT ;  /* 0x0000002627267210 */ /* 0x000fc4000279e4ff */
[----:B------:R-:W-:Y:S01]  /*6f970*/  IADD3 R37, P5, PT, R34, R45, RZ ;  /* 0x0000002d22257210 */ /* 0x000fe20007fbe0ff */
[----:B------:R-:W-:Y:S01]  /*6f980*/  IMAD.X R33, RZ, RZ, RZ, P1 ;  /* 0x000000ffff217224 */ /* 0x000fe200008e06ff */
[----:B------:R-:W-:Y:S01]  /*6f990*/  IADD3.X R48, P2, PT, R31, R48, RZ, P2, !PT ;  /* 0x000000301f307210 */ /* 0x000fe2000175e4ff */
[----:B------:R-:W-:Y:S01]  /*6f9a0*/  IMAD.IADD R31, R47, 0x1, R40 ;  /* 0x000000012f1f7824 */ /* 0x000fe200078e0228 */
[----:B------:R-:W-:Y:S01]  /*6f9b0*/  IADD3.X R39, P4, PT, R50, R41, RZ, P4, !PT ;  /* 0x0000002932277210 */ /* 0x000fe2000279e4ff */
[----:B------:R-:W-:Y:S01]  /*6f9c0*/  IMAD.MOV.U32 R50, RZ, RZ, R35 ;  /* 0x000000ffff327224 */ /* 0x000fe200078e0023 */
[----:B------:R-:W-:Y:S02]  /*6f9d0*/  IADD3 RZ, P1, PT, R38, R44, RZ ;  /* 0x0000002c26ff7210 */ /* 0x000fe40007f3e0ff */
[----:B------:R-:W-:Y:S01]  /*6f9e0*/  IADD3.X R44, P3, PT, R20, R21, RZ, P3, !PT ;  /* 0x00000015142c7210 */ /* 0x000fe20001f7e4ff */
[----:B------:R-:W-:Y:S01]  /*6f9f0*/  IMAD.WIDE.U32.X R20, R27, 0x1ef3622f, R50, P5 ;  /* 0x1ef3622f1b147825 */ /* 0x000fe200028e0432 */
[----:B------:R-:W-:-:S02]  /*6fa00*/  IADD3.X R49, P2, PT, R33, R49, RZ, P2, !PT ;  /* 0x0000003121317210 */ /* 0x000fc4000175e4ff */
[----:B------:R-:W-:Y:S01]  /*6fa10*/  IADD3.X RZ, P1, PT, R39, R37, RZ, P1, !PT ;  /* 0x0000002527ff7210 */ /* 0x000fe20000f3e4ff */
[----:B------:R-:W-:Y:S01]  /*6fa20*/  IMAD.WIDE.U32 R50, R27, 0xf5138f, RZ ;  /* 0x00f5138f1b327825 */ /* 0x000fe200078e00ff */
[----:B------:R-:W-:Y:S02]  /*6fa30*/  IADD3.X R41, P5, PT, RZ, RZ, RZ, P4, !PT ;  /* 0x000000ffff297210 */ /* 0x000fe400027be4ff */
[----:B------:R-:W-:Y:S01]  /*6fa40*/  IADD3.X R48, P2, PT, R48, R97, RZ, P2, !PT ;  /* 0x0000006130307210 */ /* 0x000fe2000175e4ff */
[----:B------:R-:W-:Y:S01]  /*6fa50*/  IMAD.WIDE.U32 R38, R30, -0x45f6b800, R38 ;  /* 0xba0948001e267825 */ /* 0x000fe200078e0026 */
[----:B------:R-:W-:Y:S02]  /*6fa60*/  IADD3.X R41, P1, PT, R41, R20, RZ, P1, !PT ;  /* 0x0000001429297210 */ /* 0x000fe40000f3e4ff */
[----:B------:R-:W-:Y:S01]  /*6fa70*/  IADD3.X R20, PT, PT, RZ, RZ, RZ, P5, !PT ;  /* 0x000000ffff147210 */ /* 0x000fe20002ffe4ff */
[----:B------:R-:W-:Y:S01]  /*6fa80*/  IMAD.IADD R34, R39, 0x1, R34 ;  /* 0x0000000127227824 */ /* 0x000fe200078e0222 */
[----:B------:R-:W-:-:S02]  /*6fa90*/  IADD3.X R49, P2, PT, R49, R80, RZ, P2, !PT ;  /* 0x0000005031317210 */ /* 0x000fc4000175e4ff */
[----:B------:R-:W-:Y:S02]  /*6faa0*/  IADD3 RZ, P4, PT, R44, R22, RZ ;  /* 0x000000162cff7210 */ /* 0x000fe40007f9e0ff */
[----:B------:R-:W-:Y:S01]  /*6fab0*/  IADD3.X R22, P1, PT, R20, R21, RZ, P1, !PT ;  /* 0x0000001514167210 */ /* 0x000fe20000f3e4ff */
[C---:B------:R-:W-:Y:S01]  /*6fac0*/  IMAD.WIDE.U32 R20, P5, R30.reuse, 0x1a22d9f3, R50 ;  /* 0x1a22d9f31e147825 */ /* 0x040fe200078a0032 */
[----:B------:R-:W-:Y:S02]  /*6fad0*/  IADD3.X R35, P2, PT, RZ, RZ, RZ, P2, !PT ;  /* 0x000000ffff237210 */ /* 0x000fe4000175e4ff */
        /* <DEDUP_REMOVED lines=8> */
[----:B------:R-:W-:Y:S01]  /*6fb60*/  IMAD.MOV.U32 R32, RZ, RZ, R21 ;  /* 0x000000ffff207224 */ /* 0x000fe200078e0015 */
[----:B------:R-:W-:Y:S01]  /*6fb70*/  IADD3.X R21, P1, PT, RZ, RZ, RZ, P1, !PT ;  /* 0x000000ffff157210 */ /* 0x000fe20000f3e4ff */
[----:B------:R-:W-:Y:S01]  /*6fb80*/  IMAD.WIDE.U32 R46, R27, 0x6ca1493b, RZ ;  /* 0x6ca1493b1b2e7825 */ /* 0x000fe200078e00ff */
[----:B------:R-:W-:-:S02]  /*6fb90*/  IADD3.X RZ, P4, PT, R45, R23, RZ, P4, !PT ;  /* 0x000000172dff7210 */ /* 0x000fc4000279e4ff */
[----:B------:R-:W-:Y:S01]  /*6fba0*/  IADD3.X RZ, P5, PT, R49, R25, RZ, P5, !PT ;  /* 0x0000001931ff7210 */ /* 0x000fe20002fbe4ff */
[----:B------:R-:W-:Y:S01]  /*6fbb0*/  IMAD.WIDE.U32.X R32, R27, 0x1a22d9f3, R32, P2 ;  /* 0x1a22d9f31b207825 */ /* 0x000fe200010e0420 */
[----:B------:R-:W-:Y:S02]  /*6fbc0*/  IADD3 RZ, P2, PT, R40, R50, RZ ;  /* 0x0000003228ff7210 */ /* 0x000fe40007f5e0ff */
[----:B------:R-:W-:Y:S01]  /*6fbd0*/  IADD3.X R35, P5, PT, R35, R42, RZ, P5, !PT ;  /* 0x0000002a23237210 */ /* 0x000fe20002fbe4ff */
[----:B------:R-:W-:Y:S01]  /*6fbe0*/  IMAD.X R31, RZ, RZ, RZ, P1 ;  /* 0x000000ffff1f7224 */ /* 0x000fe200008e06ff */
[----:B------:R-:W-:Y:S01]  /*6fbf0*/  IADD3.X RZ, P2, PT, R41, R51, RZ, P2, !PT ;  /* 0x0000003329ff7210 */ /* 0x000fe2000175e4ff */
[----:B------:R-:W-:-:S03]  /*6fc00*/  IMAD.WIDE.U32 R22, P1, R30, -0x39c4fa40, R46 ;  /* 0xc63b05c01e167825 */ /* 0x000fc6000782002e */
[----:B------:R-:W-:Y:S01]  /*6fc10*/  IADD3.X R21, P2, PT, R21, R32, RZ, P2, !PT ;  /* 0x0000002015157210 */ /* 0x000fe2000175e4ff */
[----:B------:R-:W-:-:S03]  /*6fc20*/  IMAD.WIDE.U32 R46, R30, 0x6ca1493b, RZ ;  /* 0x6ca1493b1e2e7825 */ /* 0x000fc600078e00ff */
[----:B------:R-:W-:Y:S01]  /*6fc30*/  IADD3.X R31, P2, PT, R31, R33, RZ, P2, !PT ;  /* 0x000000211f1f7210 */ /* 0x000fe2000175e4ff */
[----:B------:R-:W-:-:S04]  /*6fc40*/  IMAD.WIDE.U32 R24, R24, 0x17c510ea, R48 ;  /* 0x17c510ea18187825 */ /* 0x000fc800078e0030 */
[----:B------:R-:W-:Y:S01]  /*6fc50*/  IMAD.X R33, RZ, RZ, RZ, P1 ;  /* 0x000000ffff217224 */ /* 0x000fe200008e06ff */
[----:B------:R-:W-:Y:S01]  /*6fc60*/  IADD3 R47, P1, PT, R22, R47, RZ ;  /* 0x0000002f162f7210 */ /* 0x000fe20007f3e0ff */
[----:B------:R-:W-:Y:S01]  /*6fc70*/  IMAD.IADD R42, R25, 0x1, R26 ;  /* 0x00000001192a7824 */ /* 0x000fe200078e021a */
[----:B------:R-:W-:Y:S01]  /*6fc80*/  IADD3.X R24, P2, PT, R21, R24, RZ, P2, !PT ;  /* 0x0000001815187210 */ /* 0x000fe2000175e4ff */
[----:B------:R-:W-:Y:S01]  /*6fc90*/  IMAD.MOV.U32 R32, RZ, RZ, R23 ;  /* 0x000000ffff207224 */ /* 0x000fe200078e0017 */
[----:B------:R-:W-:Y:S01]  /*6fca0*/  IADD3.X R26, P5, PT, R37, R43, RZ, P5, !PT ;  /* 0x0000002b251a7210 */ /* 0x000fe20002fbe4ff */
[----:B------:R-:W-:Y:S01]  /*6fcb0*/  IMAD.WIDE.U32 R52, R208, R52, R44 ;  /* 0x00000034d0347225 */ /* 0x000fe200078e002c */
[----:B------:R-:W-:Y:S02]  /*6fcc0*/  IADD3.X R25, P2, PT, R31, R42, RZ, P2, !PT ;  /* 0x0000002a1f197210 */ /* 0x000fe4000175e4ff */
[----:B------:R-:W-:Y:S01]  /*6fcd0*/  IADD3.X R23, P5, PT, R35, R78, RZ, P5, !PT ;  /* 0x0000004e23177210 */ /* 0x000fe20002fbe4ff */
[----:B------:R-:W-:Y:S01]  /*6fce0*/  IMAD.WIDE.U32.X R32, R27, -0x39c4fa40, R32, P1 ;  /* 0xc63b05c01b207825 */ /* 0x000fe200008e0420 */
[----:B------:R-:W-:-:S02]  /*6fcf0*/  IADD3 RZ, P1, PT, R24, R46, RZ ;  /* 0x0000002e18ff7210 */ /* 0x000fc40007f3e0ff */
[----:B------:R-:W-:Y:S01]  /*6fd00*/  IADD3.X R21, P2, PT, RZ, RZ, RZ, P2, !PT ;  /* 0x000000ffff157210 */ /* 0x000fe2000175e4ff */
[----:B------:R-:W-:Y:S01]  /*6fd10*/  IMAD.WIDE.U32 R42, R27, 0x17c510ea, RZ ;  /* 0x17c510ea1b2a7825 */ /* 0x000fe200078e00ff */
[----:B------:R-:W-:Y:S02]  /*6fd20*/  IADD3.X RZ, P1, PT, R25, R47, RZ, P1, !PT ;  /* 0x0000002f19ff7210 */ /* 0x000fe40000f3e4ff */
[----:B------:R-:W-:Y:S01]  /*6fd30*/  IADD3.X R31, P3, PT, RZ, RZ, RZ, P3, !PT ;  /* 0x000000ffff1f7210 */ /* 0x000fe20001f7e4ff */
[----:B------:R-:W-:Y:S01]  /*6fd40*/  IMAD.WIDE.U32 R40, R30, 0xf5138f, R40 ;  /* 0x00f5138f1e287825 */ /* 0x000fe200078e0028 */
[----:B------:R-:W-:Y:S02]  /*6fd50*/  IADD3.X R32, P1, PT, R21, R32, RZ, P1, !PT ;  /* 0x0000002015207210 */ /* 0x000fe40000f3e4ff */
[----:B------:R-:W-:Y:S01]  /*6fd60*/  IADD3.X R26, P5, PT, R26, R79, RZ, P5, !PT ;  /* 0x0000004f1a1a7210 */ /* 0x000fe20002fbe4ff */
[----:B------:R-:W-:Y:S01]  /*6fd70*/  IMAD.WIDE.U32 R24, R30, 0x6ca1493b, R24 ;  /* 0x6ca1493b1e187825 */ /* 0x000fe200078e0018 */
[----:B------:R-:W-:-:S02]  /*6fd80*/  IADD3.X R21, PT, PT, RZ, RZ, RZ, P2, !PT ;  /* 0x000000ffff157210 */ /* 0x000fc400017fe4ff */
[----:B------:R-:W-:Y:S01]  /*6fd90*/  IADD3.X R46, P4, PT, R31, R214, RZ, P4, !PT ;  /* 0x000000d61f2e7210 */ /* 0x000fe2000279e4ff */
[----:B------:R-:W-:Y:S01]  /*6fda0*/  IMAD.IADD R31, R53, 0x1, R36 ;  /* 0x00000001351f7824 */ /* 0x000fe200078e0224 */
[----:B------:R-:W-:Y:S01]  /*6fdb0*/  IADD3.X R53, P2, PT, R23, R52, RZ, P5, !PT ;  /* 0x0000003417357210 */ /* 0x000fe20002f5e4ff */
[C---:B------:R-:W-:Y:S01]  /*6fdc0*/  IMAD.WIDE.U32 R36, R30.reuse, 0x17c510ea, RZ ;  /* 0x17c510ea1e247825 */ /* 0x040fe200078e00ff */
[----:B------:R-:W-:Y:S02]  /*6fdd0*/  IADD3.X R33, P1, PT, R21, R33, RZ, P1, !PT ;  /* 0x0000002115217210 */ /* 0x000fe40000f3e4ff */
[----:B------:R-:W-:Y:S01]  /*6fde0*/  IADD3.X R214, PT, PT, R215, RZ, RZ, P4, P3 ;  /* 0x000000ffd7d67210 */ /* 0x000fe200027e64ff */
        /* <DEDUP_REMOVED lines=10> */
[----:B------:R-:W-:-:S02]  /*6fe90*/  IADD3 R20, PT, PT, R41, R20, RZ ;  /* 0x0000001429147210 */ /* 0x000fc40007ffe0ff */
[----:B------:R-:W-:Y:S01]  /*6fea0*/  IADD3.X RZ, P2, PT, R33, R21, RZ, P2, !PT ;  /* 0x0000001521ff7210 */ /* 0x000fe2000175e4ff */
[----:B------:R-:W-:Y:S01]  /*6feb0*/  IMAD.WIDE.U32 R30, R30, 0x17c510ea, R32 ;  /* 0x17c510ea1e1e7825 */ /* 0x000fe200078e0020 */
[----:B------:R-:W-:Y:S02]  /*6fec0*/  IADD3.X R21, P3, PT, RZ, RZ, RZ, P3, !PT ;  /* 0x000000ffff157210 */ /* 0x000fe40001f7e4ff */
[----:B------:R-:W-:Y:S01]  /*6fed0*/  MOV R48, R22 ;  /* 0x0000001600307202 */ /* 0x000fe20000000f00 */
[----:B------:R-:W-:Y:S01]  /*6fee0*/  IMAD.IADD R42, R31, 0x1, R42 ;  /* 0x000000011f2a7824 */ /* 0x000fe200078e022a */
[----:B------:R-:W-:Y:S01]  /*6fef0*/  IADD3.X R21, P2, PT, R21, R26, RZ, P2, !PT ;  /* 0x0000001a15157210 */ /* 0x000fe2000175e4ff */
[----:B------:R-:W-:Y:S01]  /*6ff00*/  IMAD.X R23, RZ, RZ, RZ, P3 ;  /* 0x000000ffff177224 */ /* 0x000fe200018e06ff */
[----:B------:R-:W-:Y:S01]  /*6ff10*/  IADD3.X R26, P5, PT, RZ, RZ, RZ, P5, !PT ;  /* 0x000000ffff1a7210 */ /* 0x000fe20002fbe4ff */
[----:B------:R-:W-:Y:S02]  /*6ff20*/  IMAD.MOV.U32 R78, RZ, RZ, R38 ;  /* 0x000000ffff4e7224 */ /* 0x000fe400078e0026 */
[----:B------:R-:W-:Y:S01]  /*6ff30*/  IMAD.MOV.U32 R52, RZ, RZ, R34 ;  /* 0x000000ffff347224 */ /* 0x000fe200078e0022 */
[----:B------:R-:W-:Y:S01]  /*6ff40*/  IADD3.X R23, P2, PT, R23, R27, RZ, P2, !PT ;  /* 0x0000001b17177210 */ /* 0x000fe2000175e4ff */
[----:B------:R-:W-:-:S02]  /*6ff50*/  IMAD.MOV.U32 R27, RZ, RZ, R28 ;  /* 0x000000ffff1b7224 */ /* 0x000fc400078e001c */
[----:B------:R-:W-:Y:S01]  /*6ff60*/  IMAD.MOV.U32 R28, RZ, RZ, R40 ;  /* 0x000000ffff1c7224 */ /* 0x000fe200078e0028 */
[----:B------:R-:W-:Y:S01]  /*6ff70*/  IADD3.X R21, P1, P2, R21, RZ, R26, P2, P1 ;  /* 0x000000ff15157210 */ /* 0x000fe2000122241a */
[----:B------:R-:W-:Y:S02]  /*6ff80*/  IMAD.X R26, RZ, RZ, RZ, P5 ;  /* 0x000000ffff1a7224 */ /* 0x000fe400028e06ff */
[----:B------:R-:W-:Y:S02]  /*6ff90*/  IMAD.MOV.U32 R45, RZ, RZ, R30 ;  /* 0x000000ffff2d7224 */ /* 0x000fe400078e001e */
        /* <DEDUP_REMOVED lines=76> */
.L_x_926:
[----:B------:R-:W-:Y:S05]  /*70460*/  BSYNC.RELIABLE B3 ;  /* 0x0000000000037941 */ /* 0x000fea0003800100 */
.L_x_925:
        /* <DEDUP_REMOVED lines=12> */
.L_x_924:
[----:B------:R-:W-:Y:S05]  /*70530*/  BSYNC.RECONVERGENT B2 ;  /* 0x0000000000027941 */ /* 0x000fea0003800200 */
.L_x_923:
        /* <DEDUP_REMOVED lines=46> */
[----:B------:R-:W-:Y:S01]  /*70820*/  IMAD.WIDE.U32 R32, P3, R16, R189, R32 ;  /* 0x000000bd10207225 */ /* 0x000fe20007860020 */
[----:B------:R-:W-:-:S03]  /*70830*/  IADD3.X R85, P2, PT, R85, R24, RZ, P5, !PT ;  /* 0x0000001855557210 */ /* 0x000fc60002f5e4ff */
[----:B------:R-:W-:Y:S01]  /*70840*/  IMAD.WIDE.U32 R96, R179, R202, RZ ;  /* 0x000000cab3607225 */ /* 0x000fe200078e00ff */
[----:B------:R-:W-:-:S03]  /*70850*/  IADD3 R32, P1, PT, R25, R32, RZ ;  /* 0x0000002019207210 */ /* 0x000fc60007f3e0ff */
[----:B------:R-:W-:Y:S01]  /*70860*/  IMAD.X R23, RZ, RZ, RZ, P3 ;  /* 0x000000ffff177224 */ /* 0x000fe200018e06ff */
[----:B------:R-:W-:Y:S01]  /*70870*/  IADD3.X R34, P3, PT, RZ, R35, RZ, P4, !PT ;  /* 0x00000023ff227210 */ /* 0x000fe2000277e4ff */
[----:B------:R-:W-:Y:S01]  /*70880*/  IMAD.WIDE.U32 R24, R77, R202, RZ ;  /* 0x000000ca4d187225 */ /* 0x000fe200078e00ff */
[----:B------:R-:W-:Y:S02]  /*70890*/  IADD3.X R21, P2, PT, R21, R32, RZ, P2, !PT ;  /* 0x0000002015157210 */ /* 0x000fe4000175e4ff */
[----:B------:R-:W-:Y:S01]  /*708a0*/  IADD3.X R84, P3, PT, R84, R85, RZ, P3, !PT ;  /* 0x0000005554547210 */ /* 0x000fe20001f7e4ff */
[----:B------:R-:W-:-:S03]  /*708b0*/  IMAD.WIDE.U32 R96, P5, R203, R77, R96 ;  /* 0x0000004dcb607225 */ /* 0x000fc600078a0060 */
[----:B------:R-:W-:Y:S01]  /*708c0*/  IADD3.X R85, P3, PT, R34, R21, RZ, P3, !PT ;  /* 0x0000001522557210 */ /* 0x000fe20001f7e4ff */
[----:B------:R-:W-:Y:S01]  /*708d0*/  IMAD.MOV.U32 R22, RZ, RZ, R33 ;  /* 0x000000ffff167224 */ /* 0x000fe200078e0021 */
[----:B------:R-:W-:Y:S01]  /*708e0*/  IADD3 R25, P4, PT, R96, R25, RZ ;  /* 0x0000001960197210 */ /* 0x000fe20007f9e0ff */
[----:B------:R-:W-:Y:S01]  /*708f0*/  IMAD.MOV.U32 R34, RZ, RZ, R97 ;  /* 0x000000ffff227224 */ /* 0x000fe200078e0061 */
[----:B------:R-:W-:Y:S01]  /*70900*/  IADD3.X R35, PT, PT, RZ, RZ, RZ, P5, !PT ;  /* 0x000000ffff237210 */ /* 0x000fe20002ffe4ff */
[C---:B------:R-:W-:Y:S01]  /*70910*/  IMAD.WIDE.U32.X R22, R17.reuse, R189, R22, P1 ;  /* 0x000000bd11167225 */ /* 0x040fe200008e0416 */
[----:B------:R-:W-:Y:S02]  /*70920*/  IADD3 RZ, P1, PT, R84, R24, RZ ;  /* 0x0000001854ff7210 */ /* 0x000fe40007f3e0ff */
[----:B------:R-:W-:Y:S01]  /*70930*/  IADD3.X R21, P3, PT, RZ, RZ, RZ, P3, !PT ;  /* 0x000000ffff157210 */ /* 0x000fe20001f7e4ff */
[----:B------:R-:W-:Y:S01]  /*70940*/  IMAD.WIDE.U32 R32, R17, R200, RZ ;  /* 0x000000c811207225 */ /* 0x000fe200078e00ff */
[----:B------:R-:W-:-:S02]  /*70950*/  IADD3.X RZ, P1, PT, R85, R25, RZ, P1, !PT ;  /* 0x0000001955ff7210 */ /* 0x000fc40000f3e4ff */
[----:B------:R-:W-:Y:S01]  /*70960*/  IADD3.X R101, P2, PT, RZ, R22, RZ, P2, !PT ;  /* 0x00000016ff657210 */ /* 0x000fe2000175e4ff */
[----:B------:R-:W-:-:S03]  /*70970*/  IMAD.WIDE.U32.X R34, R203, R179, R34, P4 ;  /* 0x000000b3cb227225 */ /* 0x000fc600020e0422 */
[----:B------:R-:W-:Y:S01]  /*70980*/  IADD3.X R31, P2, PT, RZ, R23, RZ, P2, !PT ;  /* 0x00000017ff1f7210 */ /* 0x000fe2000175e4ff */
        /* <DEDUP_REMOVED lines=8> */
[----:B------:R-:W-:Y:S01]  /*70a10*/  IMAD.X R23, RZ, RZ, RZ, P4 ;  /* 0x000000ffff177224 */ /* 0x000fe200020e06ff */
[----:B------:R-:W-:Y:S01]  /*70a20*/  IADD3.X R21, P2, PT, R31, R32, RZ, P2, !PT ;  /* 0x000000201f157210 */ /* 0x000fe2000175e4ff */
[----:B------:R-:W-:Y:S01]  /*70a30*/  IMAD.WIDE.U32 R24, R77, R201, RZ ;  /* 0x000000c94d187225 */ /* 0x000fe200078e00ff */
[----:B------:R-:W-:-:S03]  /*70a40*/  IADD3.X R100, P1, PT, R100, R101, RZ, P1, !PT ;  /* 0x0000006564647210 */ /* 0x000fc60000f3e4ff */
[----:B------:R-:W-:Y:S01]  /*70a50*/  IMAD.WIDE.U32 R36, P4, R189, R77, R36 ;  /* 0x0000004dbd247225 */ /* 0x000fe20007880024 */
[----:B------:R-:W-:-:S03]  /*70a60*/  IADD3.X R101, P1, PT, R34, R21, RZ, P1, !PT ;  /* 0x0000001522657210 */ /* 0x000fc60000f3e4ff */
[----:B------:R-:W-:Y:S01]  /*70a70*/  IMAD.MOV.U32 R22, RZ, RZ, R33 ;  /* 0x000000ffff167224 */ /* 0x000fe200078e0021 */
[----:B------:R-:W-:Y:S01]  /*70a80*/  IADD3 R25, P5, PT, R36, R25, RZ ;  /* 0x0000001924197210 */ /* 0x000fe20007fbe0ff */
[----:B------:R-:W-:Y:S01]  /*70a90*/  IMAD.WIDE.U32 R90, R206, R202, RZ ;  /* 0x000000cace5a7225 */ /* 0x000fe200078e00ff */
[----:B------:R-:W-:-:S03]  /*70aa0*/  IADD3.X R21, P1, PT, RZ, RZ, RZ, P1, !PT ;  /* 0x000000ffff157210 */ /* 0x000fc60000f3e4ff */
[----:B------:R-:W-:Y:S01]  /*70ab0*/  IMAD.WIDE.U32.X R22, R17, R204, R22, P3 ;  /* 0x000000cc11167225 */ /* 0x000fe200018e0416 */
[----:B------:R-:W-:-:S03]  /*70ac0*/  IADD3 RZ, P3, PT, R100, R24, RZ ;  /* 0x0000001864ff7210 */ /* 0x000fc60007f7e0ff */
[----:B------:R-:W-:Y:S01]  /*70ad0*/  IMAD.MOV.U32 R24, RZ, RZ, R37 ;  /* 0x000000ffff187224 */ /* 0x000fe200078e0025 */
[----:B------:R-:W-:Y:S01]  /*70ae0*/  IADD3.X RZ, P3, PT, R101, R25, RZ, P3, !PT ;  /* 0x0000001965ff7210 */ /* 0x000fe20001f7e4ff */
[----:B------:R-:W-:Y:S02]  /*70af0*/  IMAD.X R25, RZ, RZ, RZ, P4 ;  /* 0x000000ffff197224 */ /* 0x000fe400020e06ff */
[----:B------:R-:W-:-:S04]  /*70b00*/  IMAD.WIDE.U32 R32, R205, R202, RZ ;  /* 0x000000cacd207225 */ /* 0x000fc800078e00ff */
[----:B------:R-:W-:-:S04]  /*70b10*/  IMAD.WIDE.U32 R90, P4, R203, R205, R90 ;  /* 0x000000cdcb5a7225 */ /* 0x000fc8000788005a */
[----:B------:R-:W-:Y:S01]  /*70b20*/  IMAD.WIDE.U32 R100, R201, R77, R100 ;  /* 0x0000004dc9647225 */ /* 0x000fe200078e0064 */
[----:B------:R-:W-:-:S03]  /*70b30*/  IADD3.X R35, PT, PT, RZ, RZ, RZ, P4, !PT ;  /* 0x000000ffff237210 */ /* 0x000fc600027fe4ff */
[----:B------:R-:W-:Y:S01]  /*70b40*/  IMAD.WIDE.U32.X R24, R189, R179, R24, P5 ;  /* 0x000000b3bd187225 */ /* 0x000fe200028e0418 */
[----:B------:R-:W-:-:S03]  /*70b50*/  IADD3 R33, P5, PT, R90, R33, RZ ;  /* 0x000000215a217210 */ /* 0x000fc60007fbe0ff */
[----:B------:R-:W-:Y:S01]  /*70b60*/  IMAD.X R31, RZ, RZ, RZ, P1 ;  /* 0x000000ffff1f7224 */ /* 0x000fe200008e06ff */
[----:B------:R-:W-:Y:S01]  /*70b70*/  IADD3 RZ, P1, PT, R100, R32, RZ ;  /* 0x0000002064ff7210 */ /* 0x000fe20007f3e0ff */
[----:B------:R-:W-:Y:S01]  /*70b80*/  IMAD.IADD R97, R101, 0x1, R36 ;  /* 0x0000000165617824 */ /* 0x000fe200078e0224 */
[----:B------:R-:W-:Y:S01]  /*70b90*/  IADD3.X R32, P3, PT, R21, R24, RZ, P3, !PT ;  /* 0x0000001815207210 */ /* 0x000fe20001f7e4ff */
[----:B------:R-:W-:Y:S02]  /*70ba0*/  IMAD.MOV.U32 R34, RZ, RZ, R91 ;  /* 0x000000ffff227224 */ /* 0x000fe400078e005b */
[----:B------:R-:W-:Y:S01]  /*70bb0*/  IMAD.WIDE.U32 R94, R206, R201, RZ ;  /* 0x000000c9ce5e7225 */ /* 0x000fe200078e00ff */
[----:B------:R-:W-:Y:S02]  /*70bc0*/  IADD3.X RZ, P1, PT, R97, R33, RZ, P1, !PT ;  /* 0x0000002161ff7210 */ /* 0x000fe40000f3e4ff */
[----:B------:R-:W-:Y:S01]  /*70bd0*/  IADD3.X R33, P2, PT, RZ, R22, RZ, P2, !PT ;  /* 0x00000016ff217210 */ /* 0x000fe2000175e4ff */
[----:B------:R-:W-:Y:S01]  /*70be0*/  IMAD.WIDE.U32.X R34, R203, R206, R34, P5 ;  /* 0x000000cecb227225 */ /* 0x000fe200028e0422 */
[----:B------:R-:W-:-:S03]  /*70bf0*/  IADD3.X R21, P3, PT, R31, R25, RZ, P3, !PT ;  /* 0x000000191f157210 */ /* 0x000fc60001f7e4ff */
[----:B------:R-:W-:Y:S01]  /*70c00*/  IMAD.X R22, RZ, RZ, R23, P2 ;  /* 0x000000ffff167224 */ /* 0x000fe200010e0617 */
[----:B------:R-:W-:Y:S01]  /*70c10*/  IADD3.X R32, P2, PT, R32, R33, RZ, P3, !PT ;  /* 0x0000002120207210 */ /* 0x000fe20001f5e4ff */
[----:B------:R-:W-:Y:S01]  /*70c20*/  IMAD.WIDE.U32 R24, R179, R200, RZ ;  /* 0x000000c8b3187225 */ /* 0x000fe200078e00ff */
[----:B------:R-:W-:Y:S02]  /*70c30*/  IADD3.X R87, P1, PT, RZ, R34, RZ, P1, !PT ;  /* 0x00000022ff577210 */ /* 0x000fe40000f3e4ff */
[----:B------:R-:W-:Y:S01]  /*70c40*/  IADD3.X R33, P2, PT, R21, R22, RZ, P2, !PT ;  /* 0x0000001615217210 */ /* 0x000fe2000175e4ff */
[----:B------:R-:W-:Y:S01]  /*70c50*/  IMAD.WIDE.U32 R42, R205, R201, RZ ;  /* 0x000000c9cd2a7225 */ /* 0x000fe200078e00ff */
[----:B------:R-:W-:-:S03]  /*70c60*/  IADD3.X R21, P4, PT, RZ, R35, RZ, P1, !PT ;  /* 0x00000023ff157210 */ /* 0x000fc60000f9e4ff */
[----:B------:R-:W-:-:S04]  /*70c70*/  IMAD.WIDE.U32 R24, P3, R204, R77, R24 ;  /* 0x0000004dcc187225 */ /* 0x000fc80007860018 */
[----:B------:R-:W-:-:S04]  /*70c80*/  IMAD.WIDE.U32 R34, R77, R200, RZ ;  /* 0x000000c84d227225 */ /* 0x000fc800078e00ff */
[----:B------:R-:W-:Y:S01]  /*70c90*/  IMAD.WIDE.U32 R22, R200, R77, R32 ;  /* 0x0000004dc8167225 */ /* 0x000fe200078e0020 */
[----:B------:R-:W-:-:S03]  /*70ca0*/  IADD3 R31, P1, PT, R24, R35, RZ ;  /* 0x00000023181f7210 */ /* 0x000fc60007f3e0ff */
[----:B------:R-:W-:Y:S01]  /*70cb0*/  IMAD.X R37, RZ, RZ, RZ, P3 ;  /* 0x000000ffff257224 */ /* 0x000fe200018e06ff */
[----:B------:R-:W-:Y:S01]  /*70cc0*/  IADD3.X R86, P4, PT, R87, R22, RZ, P4, !PT ;  /* 0x0000001657567210 */ /* 0x000fe2000279e4ff */
[----:B------:R-:W-:-:S04]  /*70cd0*/  IMAD.WIDE.U32 R94, P3, R189, R205, R94 ;  /* 0x000000cdbd5e7225 */ /* 0x000fc8000786005e */
[----:B------:R-:W-:Y:S01]  /*70ce0*/  IMAD.IADD R24, R23, 0x1, R24 ;  /* 0x0000000117187824 */ /* 0x000fe200078e0218 */
[----:B------:R-:W-:Y:S01]  /*70cf0*/  IADD3 R35, P5, PT, R94, R43, RZ ;  /* 0x0000002b5e237210 */ /* 0x000fe20007fbe0ff */
[----:B------:R-:W-:Y:S02]  /*70d00*/  IMAD.MOV.U32 R36, RZ, RZ, R25 ;  /* 0x000000ffff247224 */ /* 0x000fe400078e0019 */
[----:B------:R-:W-:Y:S01]  /*70d10*/  IMAD.X R25, RZ, RZ, RZ, P3 ;  /* 0x000000ffff197224 */ /* 0x000fe200018e06ff */
[----:B------:R-:W-:Y:S01]  /*70d20*/  IADD3.X R87, P4, PT, R21, R24, RZ, P4, !PT ;  /* 0x0000001815577210 */ /* 0x000fe2000279e4ff */
[----:B------:R-:W-:Y:S01]  /*70d30*/  IMAD.WIDE.U32.X R22, R204, R179, R36, P1 ;  /* 0x000000b3cc167225 */ /* 0x000fe200008e0424 */
[----:B------:R-:W-:Y:S02]  /*70d40*/  IADD3 RZ, P1, PT, R86, R42, RZ ;  /* 0x0000002a56ff7210 */ /* 0x000fe40007f3e0ff */
[----:B------:R-:W-:Y:S01]  /*70d50*/  IADD3 RZ, P3, PT, R32, R34, RZ ;  /* 0x0000002220ff7210 */ /* 0x000fe20007f7e0ff */
[----:B------:R-:W-:Y:S01]  /*70d60*/  IMAD.MOV.U32 R24, RZ, RZ, R95 ;  /* 0x000000ffff187224 */ /* 0x000fe200078e005f */
[----:B------:R-:W-:Y:S01]  /*70d70*/  IADD3.X R21, P4, PT, RZ, RZ, RZ, P4, !PT ;  /* 0x000000ffff157210 */ /* 0x000fe2000279e4ff */
[----:B------:R-:W-:Y:S01]  /*70d80*/  IMAD.WIDE.U32 R36, R17, R16, RZ ;  /* 0x0000001011247225 */ /* 0x000fe200078e00ff */
[----:B------:R-:W-:-:S02]  /*70d90*/  IADD3.X RZ, P1, PT, R87, R35, RZ, P1, !PT ;  /* 0x0000002357ff7210 */ /* 0x000fc40000f3e4ff */
[----:B------:R-:W-:Y:S01]  /*70da0*/  IADD3.X RZ, P3, PT, R33, R31, RZ, P3, !PT ;  /* 0x0000001f21ff7210 */ /* 0x000fe20001f7e4ff */
[----:B------:R-:W-:Y:S01]  /*70db0*/  IMAD.WIDE.U32.X R24, R189, R206, R24, P5 ;  /* 0x000000cebd187225 */ /* 0x000fe200028e0418 */
[----:B------:R-:W-:-:S03]  /*70dc0*/  IADD3.X R35, P2, PT, RZ, RZ, RZ, P2, !PT ;  /* 0x000000ffff237210 */ /* 0x000fc6000175e4ff */
[----:B------:R-:W-:Y:S01]  /*70dd0*/  IMAD.X R31, RZ, RZ, RZ, P4 ;  /* 0x000000ffff1f7224 */ /* 0x000fe200020e06ff */
[----:B------:R-:W-:Y:S01]  /*70de0*/  IADD3.X R21, P1, PT, R21, R24, RZ, P1, !PT ;  /* 0x0000001815157210 */ /* 0x000fe20000f3e4ff */
[----:B------:R-:W-:Y:S01]  /*70df0*/  IMAD.WIDE.U32 R32, R206, R200, RZ ;  /* 0x000000c8ce207225 */ /* 0x000fe200078e00ff */
[----:B------:R-:W-:Y:S02]  /*70e00*/  IADD3.X R22, P3, PT, R35, R22, RZ, P3, !PT ;  /* 0x0000001623167210 */ /* 0x000fe40001f7e4ff */
[----:B------:R-:W-:Y:S01]  /*70e10*/  IADD3.X R31, P1, PT, R31, R25, RZ, P1, !PT ;  /* 0x000000191f1f7210 */ /* 0x000fe20000f3e4ff */
[----:B------:R-:W-:Y:S01]  /*70e20*/  IMAD.WIDE.U32 R24, R205, R200, RZ ;  /* 0x000000c8cd187225 */ /* 0x000fe200078e00ff */
[----:B------:R-:W-:Y:S02]  /*70e30*/  IADD3.X R42, PT, PT, R23, RZ, RZ, P3, P2 ;  /* 0x000000ff172a7210 */ /* 0x000fe40001fe44ff */
[----:B------:R-:W-:Y:S01]  /*70e40*/  IADD3.X R22, P1, PT, R21, R22, RZ, P1, !PT ;  /* 0x0000001615167210 */ /* 0x000fe20000f3e4ff */
[----:B------:R-:W-:-:S03]  /*70e50*/  IMAD.WIDE.U32 R32, P5, R204, R205, R32 ;  /* 0x000000cdcc207225 */ /* 0x000fc600078a0020 */
[----:B------:R-:W-:Y:S01]  /*70e60*/  IADD3 RZ, P2, PT, R22, R24, RZ ;  /* 0x0000001816ff7210 */ /* 0x000fe20007f5e0ff */
[----:B------:R-:W-:Y:S01]  /*70e70*/  IMAD.WIDE.U32 R34, R203, R201, RZ ;  /* 0x000000c9cb227225 */ /* 0x000fe200078e00ff */
[----:B------:R-:W-:Y:S02]  /*70e80*/  IADD3 R21, P3, PT, R32, R25, RZ ;  /* 0x0000001920157210 */ /* 0x000fe40007f7e0ff */
[----:B------:R-:W-:Y:S01]  /*70e90*/  IADD3.X R25, PT, PT, RZ, RZ, RZ, P5, !PT ;  /* 0x000000ffff197210 */ /* 0x000fe20002ffe4ff */
[----:B------:R-:W-:Y:S01]  /*70ea0*/  IMAD.WIDE.U32 R92, R16, R16, RZ ;  /* 0x00000010105c7225 */ /* 0x000fe200078e00ff */
[----:B------:R-:W-:-:S03]  /*70eb0*/  IADD3.X R23, P1, PT, R31, R42, RZ, P1, !PT ;  /* 0x0000002a1f177210 */ /* 0x000fc60000f3e4ff */
[----:B------:R-:W-:Y:S01]  /*70ec0*/  IMAD.WIDE.U32 R80, P5, R16, R17, R36 ;  /* 0x0000001110507225 */ /* 0x000fe200078a0024 */
[----:B------:R-:W-:Y:S02]  /*70ed0*/  IADD3.X RZ, P2, PT, R23, R21, RZ, P2, !PT ;  /* 0x0000001517ff7210 */ /* 0x000fe4000175e4ff */
[----:B------:R-:W-:Y:S01]  /*70ee0*/  IADD3.X R31, P1, PT, RZ, RZ, RZ, P1, !PT ;  /* 0x000000ffff1f7210 */ /* 0x000fe20000f3e4ff */
[----:B------:R-:W-:Y:S02]  /*70ef0*/  IMAD.MOV.U32 R24, RZ, RZ, R33 ;  /* 0x000000ffff187224 */ /* 0x000fe400078e0021 */
[----:B------:R-:W-:-:S04]  /*70f00*/  IMAD.WIDE.U32 R34, P4, R189, R202, R34 ;  /* 0x000000cabd227225 */ /* 0x000fc80007880022 */
[----:B------:R-:W-:-:S04]  /*70f10*/  IMAD.WIDE.U32 R42, R202, R201, RZ ;  /* 0x000000c9ca2a7225 */ /* 0x000fc800078e00ff */
[----:B------:R-:W-:Y:S01]  /*70f20*/  IMAD.WIDE.U32.X R24, R204, R206, R24, P3 ;  /* 0x000000cecc187225 */ /* 0x000fe200018e0418 */
[----:B------:R-:W-:-:S03]  /*70f30*/  IADD3 R21, P3, PT, R93, R80, RZ ;  /* 0x000000505d157210 */ /* 0x000fc60007f7e0ff */
[----:B------:R-:W-:Y:S01]  /*70f40*/  IMAD.X R51, RZ, RZ, RZ, P4 ;  /* 0x000000ffff337224 */ /* 0x000fe200020e06ff */
[----:B------:R-:W-:Y:S01]  /*70f50*/  IADD3 R33, P4, PT, R34, R43, RZ ;  /* 0x0000002b22217210 */ /* 0x000fe20007f9e0ff */
[----:B------:R-:W-:Y:S01]  /*70f60*/  IMAD.MOV.U32 R50, RZ, RZ, R35 ;  /* 0x000000ffff327224 */ /* 0x000fe200078e0023 */
[----:B------:R-:W-:Y:S01]  /*70f70*/  IADD3.X R104, P2, PT, R31, R24, RZ, P2, !PT ;  /* 0x000000181f687210 */ /* 0x000fe2000175e4ff */
[----:B------:R-:W-:-:S03]  /*70f80*/  IMAD.WIDE.U32 R36, R200, R205, R22 ;  /* 0x000000cdc8247225 */ /* 0x000fc600078e0016 */
[----:B------:R-:W-:Y:S01]  /*70f90*/  IADD3.X R106, PT, PT, R25, RZ, RZ, P2, P1 ;  /* 0x000000ff196a7210 */ /* 0x000fe200017e24ff */
[----:B------:R-:W-:-:S04]  /*70fa0*/  IMAD.WIDE.U32 R82, R92, -0x1, RZ ;  /* 0xffffffff5c527825 */ /* 0x000fc800078e00ff */
[----:B------:R-:W-:Y:S02]  /*70fb0*/  IMAD R35, R92, -0x7af74001, -R21 ;  /* 0x8508bfff5c237824 */ /* 0x000fe400078e0a15 */
[----:B------:R-:W-:Y:S01]  /*70fc0*/  IMAD.WIDE.U32.X R50, R189, R203, R50, P4 ;  /* 0x000000cbbd327225 */ /* 0x000fe200020e0432 */
[----:B------:R-:W-:-:S03]  /*70fd0*/  IADD3 RZ, P4, PT, R36, R42, RZ ;  /* 0x0000002a24ff7210 */ /* 0x000fc60007f9e0ff */
[----:B------:R-:W-:Y:S02]  /*70fe0*/  IMAD.IADD R37, R37, 0x1, R32 ;  /* 0x0000000125257824 */ /* 0x000fe400078e0220 */
[----:B------:R-:W-:-:S03]  /*70ff0*/  IMAD.WIDE.U32 R22, R203, R200, RZ ;  /* 0x000000c8cb167225 */ /* 0x000fc600078e00ff */
[----:B------:R-:W-:Y:S01]  /*71000*/  IADD3.X RZ, P4, PT, R37, R33, RZ, P4, !PT ;  /* 0x0000002125ff7210 */ /* 0x000fe2000279e4ff */
[----:B------:R-:W-:Y:S02]  /*71010*/  IMAD.IADD R80, R83, 0x1, R35 ;  /* 0x0000000153507824 */ /* 0x000fe400078e0223 */
[----:B------:R-:W-:Y:S01]  /*71020*/  IMAD.WIDE.U32 R22, P2, R204, R202, R22 ;  /* 0x000000cacc167225 */ /* 0x000fe20007840016 */
[----:B------:R-:W-:-:S03]  /*71030*/  IADD3.X R31, P1, PT, RZ, R50, RZ, P4, !PT ;  /* 0x00000032ff1f7210 */ /* 0x000fc6000273e4ff */
[----:B------:R-:W-:Y:S01]  /*71040*/  IMAD.WIDE.U32 R24, R80, 0x1, RZ ;  /* 0x0000000150187825 */ /* 0x000fe200078e00ff */
[----:B------:R-:W-:-:S03]  /*71050*/  IADD3.X R35, P1, PT, RZ, R51, RZ, P1, !PT ;  /* 0x00000033ff237210 */ /* 0x000fc60000f3e4ff */
[----:B------:R-:W-:-:S04]  /*71060*/  IMAD.WIDE.U32 R32, R202, R200, RZ ;  /* 0x000000c8ca207225 */ /* 0x000fc800078e00ff */
[----:B------:R-:W-:Y:S01]  /*71070*/  IMAD.X R43, RZ, RZ, RZ, P2 ;  /* 0x000000ffff2b7224 */ /* 0x000fe200010e06ff */
[----:B------:R-:W-:Y:S01]  /*71080*/  IADD3 R47, P2, PT, R22, R33, RZ ;  /* 0x00000021162f7210 */ /* 0x000fe20007f5e0ff */
[----:B------:R-:W-:-:S04]  /*71090*/  IMAD.WIDE.U32 R102, P4, R82, -0x7af74000, R24 ;  /* 0x8508c00052667825 */ /* 0x000fc80007880018 */
[----:B------:R-:W-:Y:S01]  /*710a0*/  IMAD.WIDE.U32 R24, R82, 0x1, RZ ;  /* 0x0000000152187825 */ /* 0x000fe200078e00ff */
[----:B------:R-:W-:-:S03]  /*710b0*/  IADD3.X R93, PT, PT, RZ, RZ, RZ, P4, !PT ;  /* 0x000000ffff5d7210 */ /* 0x000fc600027fe4ff */
[----:B------:R-:W-:Y:S01]  /*710c0*/  IMAD.MOV.U32 R42, RZ, RZ, R23 ;  /* 0x000000ffff2a7224 */ /* 0x000fe200078e0017 */
[----:B------:R-:W-:Y:S01]  /*710d0*/  IADD3 RZ, P4, PT, R92, R24, RZ ;  /* 0x000000185cff7210 */ /* 0x000fe20007f9e0ff */
[----:B------:R-:W-:Y:S01]  /*710e0*/  IMAD.X R51, RZ, RZ, RZ, P5 ;  /* 0x000000ffff337224 */ /* 0x000fe200028e06ff */
[----:B------:R-:W-:Y:S01]  /*710f0*/  IADD3.X R24, P1, PT, R31, R104, RZ, P1, !PT ;  /* 0x000000681f187210 */ /* 0x000fe20000f3e4ff */
[----:B------:R-:W-:Y:S01]  /*71100*/  IMAD.WIDE.U32.X R42, R204, R203, R42, P2 ;  /* 0x000000cbcc2a7225 */ /* 0x000fe200010e042a */
[----:B------:R-:W-:Y:S02]  /*71110*/  IADD3 RZ, P2, PT, RZ, R92, RZ ;  /* 0x0000005cffff7210 */ /* 0x000fe40007f5e0ff */
[----:B------:R-:W-:Y:S01]  /*71120*/  IADD3 R102, P5, PT, R25, R102, RZ ;  /* 0x0000006619667210 */ /* 0x000fe20007fbe0ff */
[----:B------:R-:W-:Y:S01]  /*71130*/  IMAD.MOV.U32 R50, RZ, RZ, R81 ;  /* 0x000000ffff327224 */ /* 0x000fe200078e0051 */
[----:B------:R-:W-:Y:S01]  /*71140*/  IADD3.X R25, P1, PT, R35, R106, RZ, P1, !PT ;  /* 0x0000006a23197210 */ /* 0x000fe20000f3e4ff */
[----:B------:R-:W-:Y:S01]  /*71150*/  IMAD.MOV.U32 R92, RZ, RZ, R103 ;  /* 0x000000ffff5c7224 */ /* 0x000fe200078e0067 */
[----:B------:R-:W-:Y:S01]  /*71160*/  IADD3.X RZ, P4, PT, R21, R102, RZ, P4, !PT ;  /* 0x0000006615ff7210 */ /* 0x000fe2000279e4ff */
[----:B------:R-:W-:Y:S01]  /*71170*/  IMAD.WIDE.U32.X R50, R17, R17, R50, P3 ;  /* 0x0000001111327225 */ /* 0x000fe200018e0432 */
[----:B------:R-:W-:-:S02]  /*71180*/  IADD3 RZ, P3, PT, R24, R32, RZ ;  /* 0x0000002018ff7210 */ /* 0x000fc40007f7e0ff */
[----:B------:R-:W-:Y:S01]  /*71190*/  IADD3.X RZ, P2, PT, RZ, R21, RZ, P2, !PT ;  /* 0x00000015ffff7210 */ /* 0x000fe2000175e4ff */
[----:B------:R-:W-:Y:S01]  /*711a0*/  IMAD.WIDE.U32.X R32, R80, -0x7af74000, R92, P5 ;  /* 0x8508c00050207825 */ /* 0x000fe200028e045c */
[----:B------:R-:W-:Y:S02]  /*711b0*/  IADD3.X RZ, P3, PT, R25, R47, RZ, P3, !PT ;  /* 0x0000002f19ff7210 */ /* 0x000fe40001f7e4ff */
[----:B------:R-:W-:Y:S01]  /*711c0*/  IADD3.X R35, P1, PT, RZ, RZ, RZ, P1, !PT ;  /* 0x000000ffff237210 */ /* 0x000fe20000f3e4ff */
[----:B------:R-:W-:Y:S01]  /*711d0*/  IMAD.WIDE.U32 R92, R179, R77, RZ ;  /* 0x0000004db35c7225 */ /* 0x000fe200078e00ff */
[----:B------:R-:W-:Y:S02]  /*711e0*/  IADD3.X R21, P4, PT, RZ, R32, RZ, P4, !PT ;  /* 0x00000020ff157210 */ /* 0x000fe4000279e4ff */
[----:B------:R-:W-:Y:S01]  /*711f0*/  SHF.L.U64.HI R31, R30, 0x1, R29 ;  /* 0x000000011e1f7819 */ /* 0x000fe2000001021d */
[----:B------:R-:W-:Y:S01]  /*71200*/  IMAD.WIDE.U32 R104, R206, R205, RZ ;  /* 0x000000cdce687225 */ /* 0x000fe200078e00ff */
[----:B------:R-:W-:-:S02]  /*71210*/  LEA.X R50, P2, R30, R50, 0x1, P2 ;  /* 0x000000321e327211 */ /* 0x000fc40001040cff */
[----:B------:R-:W-:Y:S01]  /*71220*/  IADD3.X R23, P4, PT, RZ, R33, RZ, P4, !PT ;  /* 0x00000021ff177210 */ /* 0x000fe2000279e4ff */
[----:B------:R-:W-:Y:S01]  /*71230*/  IMAD.WIDE.U32 R32, R189, R200, RZ ;  /* 0x000000c8bd207225 */ /* 0x000fe200078e00ff */
[----:B------:R-:W-:Y:S02]  /*71240*/  IADD3.X R30, P3, PT, R35, R42, RZ, P3, !PT ;  /* 0x0000002a231e7210 */ /* 0x000fe40001f7e4ff */
[----:B------:R-:W-:Y:S01]  /*71250*/  IADD3.X R112, P2, PT, R31, R51, RZ, P2, !PT ;  /* 0x000000331f707210 */ /* 0x000fe2000175e4ff */
[----:B------:R-:W-:Y:S01]  /*71260*/  IMAD.WIDE.U32 R106, R77, R77, RZ ;  /* 0x0000004d4d6a7225 */ /* 0x000fe200078e00ff */
[----:B------:R-:W-:Y:S02]  /*71270*/  IADD3.X R31, PT, PT, R43, RZ, RZ, P3, P1 ;  /* 0x000000ff2b1f7210 */ /* 0x000fe40001fe24ff */
[----:B------:R-:W-:Y:S01]  /*71280*/  IADD3.X R50, P4, PT, R21, R50, RZ, P4, !PT ;  /* 0x0000003215327210 */ /* 0x000fe2000279e4ff */
[----:B------:R-:W-:Y:S01]  /*71290*/  IMAD.WIDE.U32 R102, P3, R77, R179, R92 ;  /* 0x000000b34d667225 */ /* 0x000fe2000786005c */
[----:B------:R-:W-:-:S02]  /*712a0*/  SHF.L.W.U32.HI R29, R29, 0x1, R41 ;  /* 0x000000011d1d7819 */ /* 0x000fc40000010e29 */
[----:B------:R-:W-:Y:S01]  /*712b0*/  IADD3.X R51, P4, PT, R23, R112, RZ, P4, !PT ;  /* 0x0000007017337210 */ /* 0x000fe2000279e4ff */
[----:B------:R-:W-:Y:S01]  /*712c0*/  IMAD.WIDE.U32 R32, P1, R204, R201, R32 ;  /* 0x000000c9cc207225 */ /* 0x000fe20007820020 */
[----:B------:R-:W-:Y:S02]  /*712d0*/  IADD3.X R29, P2, PT, R29, R106, RZ, P2, !PT ;  /* 0x0000006a1d1d7210 */ /* 0x000fe4000175e4ff */
[----:B------:R-:W-:Y:S01]  /*712e0*/  IADD3.X R21, P4, PT, RZ, RZ, RZ, P4, !PT ;  /* 0x000000ffff157210 */ /* 0x000fe2000279e4ff */
[----:B------:R-:W-:Y:S01]  /*712f0*/  IMAD.WIDE.U32 R92, R80, 0x30000000, RZ ;  /* 0x30000000505c7825 */ /* 0x000fe200078e00ff */
[----:B------:R-:W-:-:S03]  /*71300*/  SHF.L.W.U32.HI R41, R41, 0x1, R40 ;  /* 0x0000000129297819 */ /* 0x000fc60000010e28 */
[----:B------:R-:W-:Y:S02]  /*71310*/  IMAD.X R115, RZ, RZ, RZ, P1 ;  /* 0x000000ffff737224 */ /* 0x000fe400008e06ff */
[----:B------:R-:W-:-:S04]  /*71320*/  IMAD.WIDE.U32 R108, P1, R205, R206, R104 ;  /* 0x000000cecd6c7225 */ /* 0x000fc80007820068 */
[----:B------:R-:W-:Y:S02]  /*71330*/  IMAD.X R111, RZ, RZ, RZ, P3 ;  /* 0x000000ffff6f7224 */ /* 0x000fe400018e06ff */
[----:B------:R-:W-:-:S04]  /*71340*/  IMAD.WIDE.U32 R92, P3, R82, 0x170b5d44, R92 ;  /* 0x170b5d44525c7825 */ /* 0x000fc8000786005c */
[----:B------:R-:W-:Y:S01]  /*71350*/  IMAD.WIDE.U32 R104, R82, 0x30000000, RZ ;  /* 0x3000000052687825 */ /* 0x000fe200078e00ff */
[----:B------:R-:W-:-:S03]  /*71360*/  MOV R112, R93 ;  /* 0x0000005d00707202 */ /* 0x000fc60000000f00 */
[----:B------:R-:W-:Y:S02]  /*71370*/  IMAD.MOV.U32 R110, RZ, RZ, R103 ;  /* 0x000000ffff6e7224 */ /* 0x000fe400078e0067 */
[----:B------:R-:W-:-:S04]  /*71380*/  IMAD.WIDE.U32 R42, R201, R200, RZ ;  /* 0x000000c8c92a7225 */ /* 0x000fc800078e00ff */
[----:B------:R-:W-:Y:S01]  /*71390*/  IMAD.X R103, RZ, RZ, RZ, P1 ;  /* 0x000000ffff677224 */ /* 0x000fe200008e06ff */
[----:B------:R-:W-:Y:S01]  /*713a0*/  IADD3 R23, P1, PT, R92, R105, RZ ;  /* 0x000000695c177210 */ /* 0x000fe20007f3e0ff */
[----:B------:R-:W-:Y:S01]  /*713b0*/  IMAD.X R113, RZ, RZ, RZ, P3 ;  /* 0x000000ffff717224 */ /* 0x000fe200018e06ff */
[----:B------:R-:W-:Y:S01]  /*713c0*/  IADD3 R35, P5, PT, R32, R43, RZ ;  /* 0x0000002b20237210 */ /* 0x000fe20007fbe0ff */
[----:B------:R-:W-:Y:S01]  /*713d0*/  IMAD.MOV.U32 R114, RZ, RZ, R33 ;  /* 0x000000ffff727224 */ /* 0x000fe200078e0021 */
[----:B------:R-:W-:Y:S01]  /*713e0*/  IADD3 RZ, P3, PT, R50, R104, RZ ;  /* 0x0000006832ff7210 */ /* 0x000fe20007f7e0ff */
[----:B------:R-:W-:Y:S01]  /*713f0*/  IMAD.WIDE.U32.X R112, R80, 0x170b5d44, R112, P1 ;  /* 0x170b5d4450707825 */ /* 0x000fe200008e0470 */
[----:B------:R-:W-:Y:S02]  /*71400*/  IADD3 RZ, P1, PT, R30, R42, RZ ;  /* 0x0000002a1eff7210 */ /* 0x000fe40007f3e0ff */
[----:B------:R-:W-:Y:S01]  /*71410*/  IADD3.X RZ, P3, PT, R51, R23, RZ, P3, !PT ;  /* 0x0000001733ff7210 */ /* 0x000fe20001f7e4ff */
[----:B------:R-:W-:Y:S01]  /*71420*/  IMAD.WIDE.U32 R104, R205, R205, RZ ;  /* 0x000000cdcd687225 */ /* 0x000fe200078e00ff */
[----:B------:R-:W-:-:S03]  /*71430*/  IADD3.X RZ, P1, PT, R31, R35, RZ, P1, !PT ;  /* 0x000000231fff7210 */ /* 0x000fc60000f3e4ff */
[----:B------:R-:W-:Y:S01]  /*71440*/  IMAD.WIDE.U32.X R114, R204, R189, R114, P5 ;  /* 0x000000bdcc727225 */ /* 0x000fe200028e0472 */
[----:B------:R-:W-:-:S03]  /*71450*/  IADD3 R118, P5, PT, R107, R102, RZ ;  /* 0x000000666b767210 */ /* 0x000fc60007fbe0ff */
[----:B------:R-:W-:Y:S01]  /*71460*/  IMAD.X R33, RZ, RZ, RZ, P4 ;  /* 0x000000ffff217224 */ /* 0x000fe200020e06ff */
[----:B------:R-:W-:Y:S01]  /*71470*/  IADD3 R83, P4, PT, R105, R108, RZ ;  /* 0x0000006c69537210 */ /* 0x000fe20007f9e0ff */
[----:B------:R-:W-:Y:S01]  /*71480*/  IMAD.WIDE.U32 R106, R80, -0x45f6b800, RZ ;  /* 0xba094800506a7825 */ /* 0x000fe200078e00ff */
[----:B------:R-:W-:Y:S02]  /*71490*/  IADD3.X R108, P3, PT, R21, R112, RZ, P3, !PT ;  /* 0x00000070156c7210 */ /* 0x000fe40001f7e4ff */
[----:B------:R-:W-:Y:S01]  /*714a0*/  IADD3.X R23, P1, PT, RZ, R114, RZ, P1, !PT ;  /* 0x00000072ff177210 */ /* 0x000fe20000f3e4ff */
[----:B------:R-:W-:Y:S01]  /*714b0*/  IMAD.WIDE.U32 R42, R203, R202, RZ ;  /* 0x000000cacb2a7225 */ /* 0x000fe200078e00ff */
[----:B------:R-:W-:-:S03]  /*714c0*/  IADD3.X R21, P3, PT, R33, R113, RZ, P3, !PT ;  /* 0x0000007121157210 */ /* 0x000fc60001f7e4ff */
[----:B------:R-:W-:Y:S01]  /*714d0*/  IMAD.WIDE.U32.X R110, R179, R179, R110, P5 ;  /* 0x000000b3b36e7225 */ /* 0x000fe200028e046e */
[----:B------:R-:W-:-:S03]  /*714e0*/  IADD3.X R108, P3, PT, R108, R29, RZ, P3, !PT ;  /* 0x0000001d6c6c7210 */ /* 0x000fc60001f7e4ff */
[----:B------:R-:W-:-:S04]  /*714f0*/  IMAD.WIDE.U32 R106, P5, R82, 0x1ef3622f, R106 ;  /* 0x1ef3622f526a7825 */ /* 0x000fc800078a006a */
[----:B------:R-:W-:-:S04]  /*71500*/  IMAD.WIDE.U32 R112, R82, -0x45f6b800, RZ ;  /* 0xba09480052707825 */ /* 0x000fc800078e00ff */
[----:B------:R-:W-:Y:S02]  /*71510*/  IMAD.X R114, RZ, RZ, R115, P1 ;  /* 0x000000ffff727224 */ /* 0x000fe400008e0673 */
[----:B------:R-:W-:Y:S01]  /*71520*/  IMAD.WIDE.U32 R116, P1, R202, R203, R42 ;  /* 0x000000cbca747225 */ /* 0x000fe2000782002a */
[----:B------:R-:W-:-:S03]  /*71530*/  IADD3.X R42, P2, PT, R41, R118, RZ, P2, !PT ;  /* 0x00000076292a7210 */ /* 0x000fc6000175e4ff */
[----:B------:R-:W-:Y:S01]  /*71540*/  IMAD.X R119, RZ, RZ, RZ, P5 ;  /* 0x000000ffff777224 */ /* 0x000fe200028e06ff */
[----:B------:R-:W-:Y:S01]  /*71550*/  IADD3 R29, P5, PT, R106, R113, RZ ;  /* 0x000000716a1d7210 */ /* 0x000fe20007fbe0ff */
[----:B------:R-:W-:Y:S01]  /*71560*/  IMAD.MOV.U32 R102, RZ, RZ, R109 ;  /* 0x000000ffff667224 */ /* 0x000fe200078e006d */
[----:B------:R-:W-:Y:S01]  /*71570*/  IADD3.X R109, P3, PT, R21, R42, RZ, P3, !PT ;  /* 0x0000002a156d7210 */ /* 0x000fe20001f7e4ff */
[----:B------:R-:W-:Y:S01]  /*71580*/  IMAD.X R43, RZ, RZ, RZ, P1 ;  /* 0x000000ffff2b7224 */ /* 0x000fe200008e06ff */
[----:B------:R-:W-:Y:S01]  /*71590*/  IADD3 RZ, P1, PT, R108, R112, RZ ;  /* 0x000000706cff7210 */ /* 0x000fe20007f3e0ff */
[----:B------:R-:W-:Y:S01]  /*715a0*/  IMAD.MOV.U32 R118, RZ, RZ, R107 ;  /* 0x000000ffff767224 */ /* 0x000fe200078e006b */
[----:B------:R-:W-:Y:S01]  /*715b0*/  IADD3.X R21, P3, PT, RZ, RZ, RZ, P3, !PT ;  /* 0x000000ffff157210 */ /* 0x000fe20001f7e4ff */
[----:B------:R-:W-:Y:S01]  /*715c0*/  IMAD.WIDE.U32 R38, R205, R77, R38 ;  /* 0x0000004dcd267225 */ /* 0x000fe200078e0026 */
[----:B------:R-:W-:Y:S02]  /*715d0*/  IADD3.X RZ, P1, PT, R109, R29, RZ, P1, !PT ;  /* 0x0000001d6dff7210 */ /* 0x000fe40000f3e4ff */
[----:B------:R-:W-:Y:S01]  /*715e0*/  IADD3.X R29, PT, PT, RZ, RZ, RZ, P3, !PT ;  /* 0x000000ffff1d7210 */ /* 0x000fe20001ffe4ff */
[----:B------:R-:W-:-:S04]  /*715f0*/  IMAD.WIDE.U32.X R118, R80, 0x1ef3622f, R118, P5 ;  /* 0x1ef3622f50767825 */ /* 0x000fc800028e0476 */
[----:B------:R-:W-:Y:S01]  /*71600*/  IMAD.WIDE.U32 R124, R189, R201, RZ ;  /* 0x000000c9bd7c7225 */ /* 0x000fe200078e00ff */
[----:B------:R-:W-:Y:S02]  /*71610*/  IADD3.X R126, P1, PT, R21, R118, RZ, P1, !PT ;  /* 0x00000076157e7210 */ /* 0x000fe40000f3e4ff */
[----:B------:R-:W-:Y:S01]  /*71620*/  SHF.L.W.U32.HI R21, R40, 0x1, R38 ;  /* 0x0000000128157819 */ /* 0x000fe20000010e26 */
[----:B------:R-:W-:Y:S01]  /*71630*/  IMAD.IADD R79, R39, 0x1, R20 ;  /* 0x00000001274f7824 */ /* 0x000fe200078e0214 */
[----:B------:R-:W-:Y:S01]  /*71640*/  IADD3.X R29, P1, PT, R29, R119, RZ, P1, !PT ;  /* 0x000000771d1d7210 */ /* 0x000fe20000f3e4ff */
[----:B------:R-:W-:Y:S01]  /*71650*/  IMAD.WIDE.U32 R118, R80, 0xf5138f, RZ ;  /* 0x00f5138f50767825 */ /* 0x000fe200078e00ff */
[----:B------:R-:W-:Y:S02]  /*71660*/  IADD3.X R21, P2, PT, R21, R110, RZ, P2, !PT ;  /* 0x0000006e15157210 */ /* 0x000fe4000175e4ff */
[----:B------:R-:W-:Y:S01]  /*71670*/  SHF.L.W.U32.HI R39, R38, 0x1, R79 ;  /* 0x0000000126277819 */ /* 0x000fe20000010e4f */
[----:B------:R-:W-:Y:S01]  /*71680*/  IMAD.WIDE.U32 R120, R80, 0x6ca1493b, RZ ;  /* 0x6ca1493b50787825 */ /* 0x000fe200078e00ff */
[----:B------:R-:W-:-:S03]  /*71690*/  IADD3.X R126, P1, PT, R126, R21, RZ, P1, !PT ;  /* 0x000000157e7e7210 */ /* 0x000fc60000f3e4ff */
[----:B------:R-:W-:-:S04]  /*716a0*/  IMAD.WIDE.U32 R40, R82, 0x30000000, R50 ;  /* 0x3000000052287825 */ /* 0x000fc800078e0032 */
[----:B------:R-:W-:-:S04]  /*716b0*/  IMAD.WIDE.U32 R124, P3, R201, R189, R124 ;  /* 0x000000bdc97c7225 */ /* 0x000fc8000786007c */
[----:B------:R-:W-:Y:S01]  /*716c0*/  IMAD.IADD R53, R41, 0x1, R92 ;  /* 0x0000000129357824 */ /* 0x000fe200078e025c */
[----:B------:R-:W-:Y:S01]  /*716d0*/  IADD3.X R92, P2, PT, R39, R111, RZ, P2, !PT ;  /* 0x0000006f275c7210 */ /* 0x000fe2000175e4ff */
[----:B------:R-:W-:Y:S02]  /*716e0*/  IMAD.X R93, RZ, RZ, RZ, P3 ;  /* 0x000000ffff5d7224 */ /* 0x000fe400018e06ff */
[----:B------:R-:W-:Y:S01]  /*716f0*/  IMAD.WIDE.U32.X R102, R206, R206, R102, P4 ;  /* 0x000000cece667225 */ /* 0x000fe200020e0466 */
[----:B------:R-:W-:-:S03]  /*71700*/  IADD3.X R127, P1, PT, R29, R92, RZ, P1, !PT ;  /* 0x0000005c1d7f7210 */ /* 0x000fc60000f3e4ff */
[----:B------:R-:W-:Y:S01]  /*71710*/  IMAD.WIDE.U32 R118, P4, R82, 0x1a22d9f3, R118 ;  /* 0x1a22d9f352767825 */ /* 0x000fe20007880076 */
[----:B------:R-:W-:-:S03]  /*71720*/  IADD3.X R47, P1, PT, RZ, RZ, RZ, P1, !PT ;  /* 0x000000ffff2f7210 */ /* 0x000fc60000f3e4ff */
[----:B------:R-:W-:-:S04]  /*71730*/  IMAD.WIDE.U32 R128, R82, 0xf5138f, RZ ;  /* 0x00f5138f52807825 */ /* 0x000fc800078e00ff */
[----:B------:R-:W-:-:S04]  /*71740*/  IMAD.WIDE.U32 R120, P3, R82, -0x39c4fa40, R120 ;  /* 0xc63b05c052787825 */ /* 0x000fc80007860078 */
[----:B------:R-:W-:-:S04]  /*71750*/  IMAD.WIDE.U32 R112, R202, R202, RZ ;  /* 0x000000caca707225 */ /* 0x000fc800078e00ff */
[----:B------:R-:W-:Y:S01]  /*71760*/  IMAD.WIDE.U32 R50, R80, 0x17c510ea, RZ ;  /* 0x17c510ea50327825 */ /* 0x000fe200078e00ff */
[----:B------:R-:W-:-:S03]  /*71770*/  IADD3 R33, P5, PT, R113, R116, RZ ;  /* 0x0000007471217210 */ /* 0x000fc60007fbe0ff */
[----:B------:R-:W-:-:S04]  /*71780*/  IMAD.WIDE.U32 R38, R40, -0x1, RZ ;  /* 0xffffffff28267825 */ /* 0x000fc800078e00ff */
[----:B------:R-:W-:Y:S02]  /*71790*/  IMAD R49, R40, -0x7af74001, -R53 ;  /* 0x8508bfff28317824 */ /* 0x000fe400078e0a35 */
[----:B------:R-:W-:Y:S01]  /*717a0*/  IMAD.X R21, RZ, RZ, RZ, P3 ;  /* 0x000000ffff157224 */ /* 0x000fe200018e06ff */
[----:B------:R-:W-:Y:S01]  /*717b0*/  IADD3 R91, P3, PT, R118, R129, RZ ;  /* 0x00000081765b7210 */ /* 0x000fe20007f7e0ff */
[----:B------:R-:W-:-:S04]  /*717c0*/  IMAD.WIDE.U32 R110, R82, 0x6ca1493b, RZ ;  /* 0x6ca1493b526e7825 */ /* 0x000fc800078e00ff */
[----:B------:R-:W-:Y:S02]  /*717d0*/  IMAD.X R123, RZ, RZ, RZ, P4 ;  /* 0x000000ffff7b7224 */ /* 0x000fe400020e06ff */
[----:B------:R-:W-:Y:S02]  /*717e0*/  IMAD.MOV.U32 R122, RZ, RZ, R119 ;  /* 0x000000ffff7a7224 */ /* 0x000fe400078e0077 */
[----:B------:R-:W-:Y:S02]  /*717f0*/  IMAD.IADD R49, R39, 0x1, R49 ;  /* 0x0000000127317824 */ /* 0x000fe400078e0231 */
[----:B------:R-:W-:Y:S02]  /*71800*/  IMAD.MOV.U32 R42, RZ, RZ, R117 ;  /* 0x000000ffff2a7224 */ /* 0x000fe400078e0075 */
[----:B------:R-:W-:-:S04]  /*71810*/  IMAD.WIDE.U32 R50, P4, R82, 0x1ae3a46, R50 ;  /* 0x01ae3a4652327825 */ /* 0x000fc80007880032 */
[----:B------:R-:W-:Y:S01]  /*71820*/  IMAD.WIDE.U32 R116, R82, 0x17c510ea, RZ ;  /* 0x17c510ea52747825 */ /* 0x000fe200078e00ff */
[----:B------:R-:W-:-:S03]  /*71830*/  MOV R132, R51 ;  /* 0x0000003300847202 */ /* 0x000fc60000000f00 */
[----:B------:R-:W-:Y:S01]  /*71840*/  IMAD.WIDE.U32.X R122, R80, 0x1a22d9f3, R122, P3 ;  /* 0x1a22d9f3507a7825 */ /* 0x000fe200018e047a */
[----:B------:R-:W-:-:S03]  /*71850*/  IADD3 R95, P3, PT, R120, R111, RZ ;  /* 0x0000006f785f7210 */ /* 0x000fc60007f7e0ff */
[----:B------:R-:W-:-:S04]  /*71860*/  IMAD.WIDE.U32 R130, R49, 0x1, RZ ;  /* 0x0000000131827825 */ /* 0x000fc800078e00ff */
[----:B------:R-:W-:Y:S02]  /*71870*/  IMAD.MOV.U32 R20, RZ, RZ, R121 ;  /* 0x000000ffff147224 */ /* 0x000fe400078e0079 */
[----:B------:R-:W-:Y:S01]  /*71880*/  IMAD.X R133, RZ, RZ, RZ, P4 ;  /* 0x000000ffff857224 */ /* 0x000fe200020e06ff */
[----:B------:R-:W-:Y:S01]  /*71890*/  IADD3 R35, P4, PT, R50, R117, RZ ;  /* 0x0000007532237210 */ /* 0x000fe20007f9e0ff */
[----:B------:R-:W-:-:S04]  /*718a0*/  IMAD.WIDE.U32 R134, R38, 0x1, RZ ;  /* 0x0000000126867825 */ /* 0x000fc800078e00ff */
[----:B------:R-:W-:-:S04]  /*718b0*/  IMAD.WIDE.U32.X R20, R80, -0x39c4fa40, R20, P3 ;  /* 0xc63b05c050147825 */ /* 0x000fc800018e0414 */
[----:B------:R-:W-:-:S04]  /*718c0*/  IMAD.WIDE.U32 R130, P3, R38, -0x7af74000, R130 ;  /* 0x8508c00026827825 */ /* 0x000fc80007860082 */
[----:B------:R-:W-:Y:S01]  /*718d0*/  IMAD.WIDE.U32.X R80, R80, 0x1ae3a46, R132, P4 ;  /* 0x01ae3a4650507825 */ /* 0x000fe200020e0484 */
[----:B------:R-:W-:-:S03]  /*718e0*/  IADD3 RZ, P4, PT, R40, R134, RZ ;  /* 0x0000008628ff7210 */ /* 0x000fc60007f9e0ff */
[----:B------:R-:W-:Y:S01]  /*718f0*/  IMAD.WIDE.U32.X R42, R203, R203, R42, P5 ;  /* 0x000000cbcb2a7225 */ /* 0x000fe200028e042a */
[----:B------:R-:W-:-:S03]  /*71900*/  IADD3 R134, P5, PT, R135, R130, RZ ;  /* 0x0000008287867210 */ /* 0x000fc60007fbe0ff */
[----:B------:R-:W-:Y:S01]  /*71910*/  IMAD.WIDE.U32 R40, R201, R201, RZ ;  /* 0x000000c9c9287225 */ /* 0x000fe200078e00ff */
[----:B------:R-:W-:-:S03]  /*71920*/  IADD3.X RZ, P4, PT, R53, R134, RZ, P4, !PT ;  /* 0x0000008635ff7210 */ /* 0x000fc6000279e4ff */
[----:B------:R-:W-:-:S04]  /*71930*/  IMAD.WIDE.U32 R84, R202, R77, R84 ;  /* 0x0000004dca547225 */ /* 0x000fc800078e0054 */
[----:B------:R-:W-:Y:S01]  /*71940*/  IMAD.X R133, RZ, RZ, RZ, P3 ;  /* 0x000000ffff857224 */ /* 0x000fe200018e06ff */
[----:B------:R-:W-:Y:S01]  /*71950*/  SHF.L.W.U32.HI R39, R79, 0x1, R84 ;  /* 0x000000014f277819 */ /* 0x000fe20000010e54 */
[----:B------:R-:W-:Y:S01]  /*71960*/  IMAD.MOV.U32 R132, RZ, RZ, R131 ;  /* 0x000000ffff847224 */ /* 0x000fe200078e0083 */
[----:B------:R-:W-:Y:S01]  /*71970*/  IADD3 RZ, P3, PT, R126, R128, RZ ;  /* 0x000000807eff7210 */ /* 0x000fe20007f7e0ff */
[----:B------:R-:W-:Y:S01]  /*71980*/  IMAD.X R51, RZ, RZ, RZ, P1 ;  /* 0x000000ffff337224 */ /* 0x000fe200008e06ff */
[----:B------:R-:W-:Y:S01]  /*71990*/  IADD3 R29, P1, PT, R41, R124, RZ ;  /* 0x0000007c291d7210 */ /* 0x000fe20007f3e0ff */
[----:B------:R-:W-:Y:S01]  /*719a0*/  IMAD.MOV.U32 R92, RZ, RZ, R125 ;  /* 0x000000ffff5c7224 */ /* 0x000fe200078e007d */
[----:B------:R-:W-:Y:S01]  /*719b0*/  IADD3.X R39, P2, PT, R39, R104, RZ, P2, !PT ;  /* 0x0000006827277210 */ /* 0x000fe2000175e4ff */
[----:B------:R-:W-:Y:S02]  /*719c0*/  IMAD.IADD R89, R85, 0x1, R96 ;  /* 0x0000000155597824 */ /* 0x000fe400078e0260 */
[----:B------:R-:W-:Y:S01]  /*719d0*/  IMAD.WIDE.U32.X R124, R49, -0x7af74000, R132, P5 ;  /* 0x8508c000317c7825 */ /* 0x000fe200028e0484 */
[----:B------:R-:W-:-:S02]  /*719e0*/  IADD3.X RZ, P5, PT, R127, R91, RZ, P3, !PT ;  /* 0x0000005b7fff7210 */ /* 0x000fc40001fbe4ff */
[----:B------:R-:W-:Y:S01]  /*719f0*/  SHF.L.W.U32.HI R84, R84, 0x1, R89 ;  /* 0x0000000154547819 */ /* 0x000fe20000010e59 */
[----:B------:R-:W-:Y:S01]  /*71a00*/  IMAD.WIDE.U32 R108, R82, -0x45f6b800, R108 ;  /* 0xba094800526c7825 */ /* 0x000fe200078e006c */
[----:B------:R-:W-:Y:S02]  /*71a10*/  IADD3.X R105, P4, PT, RZ, R124, RZ, P4, !PT ;  /* 0x0000007cff697210 */ /* 0x000fe4000279e4ff */
[----:B------:R-:W-:Y:S01]  /*71a20*/  IADD3.X R41, P3, PT, R84, R83, RZ, P2, !PT ;  /* 0x0000005354297210 */ /* 0x000fe2000177e4ff */
[----:B------:R-:W-:Y:S01]  /*71a30*/  IMAD.WIDE.U32 R130, R49, 0x30000000, RZ ;  /* 0x3000000031827825 */ /* 0x000fe200078e00ff */
[----:B------:R-:W-:Y:S02]  /*71a40*/  IADD3.X R124, P4, PT, RZ, R125, RZ, P4, !PT ;  /* 0x0000007dff7c7210 */ /* 0x000fe4000279e4ff */
[----:B------:R-:W-:Y:S01]  /*71a50*/  IADD3.X R128, P2, PT, R47, R122, RZ, P5, !PT ;  /* 0x0000007a2f807210 */ /* 0x000fe20002f5e4ff */
[----:B------:R-:W-:Y:S01]  /*71a60*/  IMAD.IADD R107, R109, 0x1, R106 ;  /* 0x000000016d6b7824 */ /* 0x000fe200078e026a */
[----:B------:R-:W-:Y:S01]  /*71a70*/  IADD3.X R104, P4, PT, R105, R108, RZ, P4, !PT ;  /* 0x0000006c69687210 */ /* 0x000fe2000279e4ff */
[----:B------:R-:W-:Y:S01]  /*71a80*/  IMAD.WIDE.U32 R130, P5, R38, 0x170b5d44, R130 ;  /* 0x170b5d4426827825 */ /* 0x000fe200078a0082 */
[----:B------:R-:W-:-:S02]  /*71a90*/  IADD3.X R122, P2, PT, R51, R123, RZ, P2, !PT ;  /* 0x0000007b337a7210 */ /* 0x000fc4000175e4ff */
[----:B------:R-:W-:Y:S01]  /*71aa0*/  IADD3.X R105, P4, PT, R124, R107, RZ, P4, !PT ;  /* 0x0000006b7c697210 */ /* 0x000fe2000279e4ff */
[----:B------:R-:W-:Y:S01]  /*71ab0*/  IMAD.WIDE.U32 R126, R82, 0xf5138f, R126 ;  /* 0x00f5138f527e7825 */ /* 0x000fe200078e007e */
[----:B------:R-:W-:Y:S02]  /*71ac0*/  IADD3.X R128, P2, PT, R128, R39, RZ, P2, !PT ;  /* 0x0000002780807210 */ /* 0x000fe4000175e4ff */
[----:B------:R-:W-:Y:S01]  /*71ad0*/  IADD3.X R133, PT, PT, RZ, RZ, RZ, P5, !PT ;  /* 0x000000ffff857210 */ /* 0x000fe20002ffe4ff */
[----:B------:R-:W-:Y:S01]  /*71ae0*/  IMAD.WIDE.U32 R84, R38, 0x30000000, RZ ;  /* 0x3000000026547825 */ /* 0x000fe200078e00ff */
[----:B------:R-:W-:Y:S02]  /*71af0*/  IADD3.X R129, P2, PT, R122, R41, RZ, P2, !PT ;  /* 0x000000297a817210 */ /* 0x000fe4000175e4ff */
[----:B------:R-:W-:Y:S01]  /*71b00*/  IADD3.X R135, P4, PT, RZ, RZ, RZ, P4, !PT ;  /* 0x000000ffff877210 */ /* 0x000fe2000279e4ff */
[----:B------:R-:W-:Y:S01]  /*71b10*/  IMAD.IADD R140, R127, 0x1, R118 ;  /* 0x000000017f8c7824 */ /* 0x000fe200078e0276 */
[----:B------:R-:W-:Y:S01]  /*71b20*/  IADD3 R39, P5, PT, R130, R85, RZ ;  /* 0x0000005582277210 */ /* 0x000fe20007fbe0ff */
[----:B------:R-:W-:Y:S01]  /*71b30*/  IMAD.WIDE.U32 R118, R49, -0x45f6b800, RZ ;  /* 0xba09480031767825 */ /* 0x000fe200078e00ff */
[----:B------:R-:W-:-:S03]  /*71b40*/  IADD3.X R53, P2, PT, RZ, RZ, RZ, P2, !PT ;  /* 0x000000ffff357210 */ /* 0x000fc6000175e4ff */
[----:B------:R-:W-:Y:S02]  /*71b50*/  IMAD.MOV.U32 R132, RZ, RZ, R131 ;  /* 0x000000ffff847224 */ /* 0x000fe400078e0083 */
[----:B------:R-:W-:-:S04]  /*71b60*/  IMAD.WIDE.U32 R122, R38, -0x45f6b800, RZ ;  /* 0xba094800267a7825 */ /* 0x000fc800078e00ff */
[----:B------:R-:W-:-:S04]  /*71b70*/  IMAD.WIDE.U32.X R132, R49, 0x170b5d44, R132, P5 ;  /* 0x170b5d4431847825 */ /* 0x000fc800028e0484 */
[----:B------:R-:W-:-:S04]  /*71b80*/  IMAD.WIDE.U32 R118, P5, R38, 0x1ef3622f, R118 ;  /* 0x1ef3622f26767825 */ /* 0x000fc800078a0076 */
[----:B------:R-:W-:Y:S01]  /*71b90*/  IMAD.X R51, RZ, RZ, RZ, P4 ;  /* 0x000000ffff337224 */ /* 0x000fe200020e06ff */
[----:B------:R-:W-:Y:S01]  /*71ba0*/  IADD3 RZ, P4, PT, R104, R84, RZ ;  /* 0x0000005468ff7210 */ /* 0x000fe20007f9e0ff */
[----:B------:R-:W-:-:S03]  /*71bb0*/  IMAD.WIDE.U32 R84, R49, 0xf5138f, RZ ;  /* 0x00f5138f31547825 */ /* 0x000fc600078e00ff */
[----:B------:R-:W-:Y:S01]  /*71bc0*/  IADD3.X RZ, P4, PT, R105, R39, RZ, P4, !PT ;  /* 0x0000002769ff7210 */ /* 0x000fe2000279e4ff */
[----:B------:R-:W-:Y:S02]  /*71bd0*/  IMAD.MOV.U32 R96, RZ, RZ, R100 ;  /* 0x000000ffff607224 */ /* 0x000fe400078e0064 */
[----:B------:R-:W-:Y:S01]  /*71be0*/  IMAD.X R79, RZ, RZ, RZ, P2 ;  /* 0x000000ffff4f7224 */ /* 0x000fe200010e06ff */
[----:B------:R-:W-:Y:S01]  /*71bf0*/  IADD3 R113, P2, PT, R118, R123, RZ ;  /* 0x0000007b76717210 */ /* 0x000fe20007f5e0ff */
[----:B------:R-:W-:Y:S01]  /*71c00*/  IMAD.X R125, RZ, RZ, RZ, P5 ;  /* 0x000000ffff7d7224 */ /* 0x000fe200028e06ff */
[----:B------:R-:W-:Y:S01]  /*71c10*/  IADD3.X R135, P4, PT, R135, R132, RZ, P4, !PT ;  /* 0x0000008487877210 */ /* 0x000fe2000279e4ff */
[----:B------:R-:W-:Y:S02]  /*71c20*/  IMAD.MOV.U32 R124, RZ, RZ, R119 ;  /* 0x000000ffff7c7224 */ /* 0x000fe400078e0077 */
[----:B------:R-:W-:Y:S01]  /*71c30*/  IMAD.WIDE.U32 R106, R38, 0xf5138f, RZ ;  /* 0x00f5138f266a7825 */ /* 0x000fe200078e00ff */
[----:B------:R-:W-:-:S03]  /*71c40*/  IADD3.X R133, P4, PT, R51, R133, RZ, P4, !PT ;  /* 0x0000008533857210 */ /* 0x000fc6000279e4ff */
[----:B------:R-:W-:Y:S01]  /*71c50*/  IMAD.WIDE.U32 R96, R202, R205, R96 ;  /* 0x000000cdca607225 */ /* 0x000fe200078e0060 */
[----:B------:R-:W-:-:S03]  /*71c60*/  IADD3.X R134, P4, PT, R135, R126, RZ, P4, !PT ;  /* 0x0000007e87867210 */ /* 0x000fc6000279e4ff */
[----:B------:R-:W-:Y:S01]  /*71c70*/  IMAD.WIDE.U32 R84, P5, R38, 0x1a22d9f3, R84 ;  /* 0x1a22d9f326547825 */ /* 0x000fe200078a0054 */
[----:B------:R-:W-:Y:S02]  /*71c80*/  SHF.L.W.U32.HI R39, R89, 0x1, R96 ;  /* 0x0000000159277819 */ /* 0x000fe40000010e60 */
[----:B------:R-:W-:Y:S01]  /*71c90*/  IADD3.X R135, P4, PT, R133, R140, RZ, P4, !PT ;  /* 0x0000008c85877210 */ /* 0x000fe2000279e4ff */
        /* <DEDUP_REMOVED lines=8> */
[----:B------:R-:W-:-:S02]  /*71d20*/  SHF.L.W.U32.HI R41, R96, 0x1, R83 ;  /* 0x0000000160297819 */ /* 0x000fc40000010e53 */
[----:B------:R-:W-:Y:S01]  /*71d30*/  IADD3.X R132, P2, PT, R53, R20, RZ, P2, !PT ;  /* 0x0000001435847210 */ /* 0x000fe2000175e4ff */
[----:B------:R-:W-:Y:S01]  /*71d40*/  IMAD.MOV.U32 R108, RZ, RZ, R85 ;  /* 0x000000ffff6c7224 */ /* 0x000fe200078e0055 */
[----:B------:R-:W-:Y:S01]  /*71d50*/  IADD3.X R142, P3, PT, R41, R103, RZ, P3, !PT ;  /* 0x00000067298e7210 */ /* 0x000fe20001f7e4ff */
[----:B------:R-:W-:Y:S01]  /*71d60*/  IMAD.WIDE.U32 R100, R38, 0x6ca1493b, RZ ;  /* 0x6ca1493b26647825 */ /* 0x000fe200078e00ff */
[----:B------:R-:W-:-:S03]  /*71d70*/  IADD3.X R53, P2, PT, R79, R21, RZ, P2, !PT ;  /* 0x000000154f357210 */ /* 0x000fc6000175e4ff */
[----:B------:R-:W-:Y:S01]  /*71d80*/  IMAD.WIDE.U32.X R108, R49, 0x1a22d9f3, R108, P5 ;  /* 0x1a22d9f3316c7825 */ /* 0x000fe200028e046c */
[----:B------:R-:W-:-:S03]  /*71d90*/  IADD3.X R132, P2, PT, R132, R39, RZ, P2, !PT ;  /* 0x0000002784847210 */ /* 0x000fc6000175e4ff */
[----:B------:R-:W-:Y:S01]  /*71da0*/  IMAD.WIDE.U32 R96, P5, R38, -0x39c4fa40, R90 ;  /* 0xc63b05c026607825 */ /* 0x000fe200078a005a */
[----:B------:R-:W-:-:S03]  /*71db0*/  IADD3.X R133, P2, PT, R53, R142, RZ, P2, !PT ;  /* 0x0000008e35857210 */ /* 0x000fc6000175e4ff */
        /* <DEDUP_REMOVED lines=8> */
[----:B------:R-:W-:-:S04]  /*71e40*/  IMAD.WIDE.U32 R136, R82, 0x6ca1493b, R128 ;  /* 0x6ca1493b52887825 */ /* 0x000fc800078e0080 */
[----:B------:R-:W-:-:S04]  /*71e50*/  IMAD.WIDE.U32.X R102, R49, -0x39c4fa40, R90, P5 ;  /* 0xc63b05c031667825 */ /* 0x000fc800028e045a */
[----:B------:R-:W-:-:S04]  /*71e60*/  IMAD.WIDE.U32 R90, P5, R38, 0x1ae3a46, R110 ;  /* 0x01ae3a46265a7825 */ /* 0x000fc800078a006e */
[----:B------:R-:W-:-:S04]  /*71e70*/  IMAD.WIDE.U32 R104, R38, 0x17c510ea, RZ ;  /* 0x17c510ea26687825 */ /* 0x000fc800078e00ff */
[----:B------:R-:W-:Y:S02]  /*71e80*/  IMAD.IADD R53, R21, 0x1, R85 ;  /* 0x0000000115357824 */ /* 0x000fe400078e0255 */
[----:B------:R-:W-:Y:S02]  /*71e90*/  IMAD.IADD R79, R137, 0x1, R120 ;  /* 0x00000001894f7824 */ /* 0x000fe400078e0278 */
[----:B------:R-:W-:Y:S01]  /*71ea0*/  IMAD.WIDE.U32.X R92, R189, R189, R92, P1 ;  /* 0x000000bdbd5c7225 */ /* 0x000fe200008e045c */
[----:B------:R-:W-:Y:S02]  /*71eb0*/  IADD3.X R137, P1, PT, RZ, RZ, RZ, P4, !PT ;  /* 0x000000ffff897210 */ /* 0x000fe4000273e4ff */
[----:B------:R-:W-:Y:S01]  /*71ec0*/  IADD3 RZ, P4, PT, R134, R122, RZ ;  /* 0x0000007a86ff7210 */ /* 0x000fe20007f9e0ff */
[----:B------:R-:W-:Y:S01]  /*71ed0*/  IMAD.X R111, RZ, RZ, RZ, P5 ;  /* 0x000000ffff6f7224 */ /* 0x000fe200028e06ff */
[----:B------:R-:W-:Y:S01]  /*71ee0*/  IADD3 R39, P5, PT, R90, R105, RZ ;  /* 0x000000695a277210 */ /* 0x000fe20007fbe0ff */
[----:B------:R-:W-:Y:S01]  /*71ef0*/  IMAD.WIDE.U32 R122, R53, 0x1, RZ ;  /* 0x00000001357a7825 */ /* 0x000fe200078e00ff */
[----:B------:R-:W-:-:S03]  /*71f00*/  IADD3.X RZ, P4, PT, R135, R113, RZ, P4, !PT ;  /* 0x0000007187ff7210 */ /* 0x000fc6000279e4ff */
[----:B------:R-:W-:Y:S01]  /*71f10*/  IMAD.MOV.U32 R110, RZ, RZ, R91 ;  /* 0x000000ffff6e7224 */ /* 0x000fe200078e005b */
[----:B------:R-:W-:Y:S01]  /*71f20*/  IADD3.X R91, P2, PT, RZ, RZ, RZ, P2, !PT ;  /* 0x000000ffff5b7210 */ /* 0x000fe2000175e4ff */
[----:B------:R-:W-:Y:S01]  /*71f30*/  IMAD.WIDE.U32 R120, R20, 0x1, RZ ;  /* 0x0000000114787825 */ /* 0x000fe200078e00ff */
[----:B------:R-:W-:-:S03]  /*71f40*/  IADD3.X R137, P4, PT, R137, R124, RZ, P4, !PT ;  /* 0x0000007c89897210 */ /* 0x000fc6000279e4ff */
[----:B------:R-:W-:-:S04]  /*71f50*/  IMAD.WIDE.U32.X R110, R49, 0x1ae3a46, R110, P5 ;  /* 0x01ae3a46316e7825 */ /* 0x000fc800028e046e */
[----:B------:R-:W-:-:S04]  /*71f60*/  IMAD.WIDE.U32 R86, R201, R205, R86 ;  /* 0x000000cdc9567225 */ /* 0x000fc800078e0056 */
[----:B------:R-:W-:Y:S01]  /*71f70*/  IMAD.WIDE.U32 R122, P5, R20, -0x7af74000, R122 ;  /* 0x8508c000147a7825 */ /* 0x000fe200078a007a */
[----:B------:R-:W-:Y:S02]  /*71f80*/  IADD3 R85, PT, PT, R87, R94, RZ ;  /* 0x0000005e57557210 */ /* 0x000fe40007ffe0ff */
[----:B------:R-:W-:Y:S01]  /*71f90*/  SHF.L.W.U32.HI R21, R83, 0x1, R86 ;  /* 0x0000000153157819 */ /* 0x000fe20000010e56 */
        /* <DEDUP_REMOVED lines=10> */
[----:B------:R-:W-:-:S02]  /*72040*/  SHF.L.W.U32.HI R112, R86, 0x1, R85 ;  /* 0x0000000156707819 */ /* 0x000fc40000010e55 */
[----:B------:R-:W-:Y:S01]  /*72050*/  IADD3.X R97, P2, PT, R97, R81, RZ, P2, !PT ;  /* 0x0000005161617210 */ /* 0x000fe2000175e4ff */
[----:B------:R-:W-:Y:S01]  /*72060*/  IMAD.WIDE.U32.X R94, R53, -0x7af74000, R94, P5 ;  /* 0x8508c000355e7825 */ /* 0x000fe200028e045e */
[----:B------:R-:W-:Y:S02]  /*72070*/  IADD3.X R144, P3, PT, R112, R33, RZ, P3, !PT ;  /* 0x0000002170907210 */ /* 0x000fe40001f7e4ff */
[----:B------:R-:W-:Y:S01]  /*72080*/  IADD3.X R91, P2, PT, R91, R142, RZ, P2, !PT ;  /* 0x0000008e5b5b7210 */ /* 0x000fe2000175e4ff */
[----:B------:R-:W-:-:S04]  /*72090*/  IMAD.WIDE.U32 R122, P5, R20, 0x170b5d44, R116 ;  /* 0x170b5d44147a7825 */ /* 0x000fc800078a0074 */
[----:B------:R-:W-:Y:S01]  /*720a0*/  IMAD.X R49, RZ, RZ, RZ, P1 ;  /* 0x000000ffff317224 */ /* 0x000fe200008e06ff */
[----:B------:R-:W-:Y:S01]  /*720b0*/  IADD3 RZ, P1, PT, R138, R120, RZ ;  /* 0x000000788aff7210 */ /* 0x000fe20007f3e0ff */
[----:B------:R-:W-:Y:S01]  /*720c0*/  IMAD.X R131, RZ, RZ, RZ, P5 ;  /* 0x000000ffff837224 */ /* 0x000fe200028e06ff */
[----:B------:R-:W-:Y:S01]  /*720d0*/  IADD3 R89, P5, PT, R122, R129, RZ ;  /* 0x000000817a597210 */ /* 0x000fe20007fbe0ff */
[----:B------:R-:W-:Y:S01]  /*720e0*/  IMAD.WIDE.U32 R120, R53, -0x45f6b800, RZ ;  /* 0xba09480035787825 */ /* 0x000fe200078e00ff */
[----:B------:R-:W-:Y:S02]  /*720f0*/  IADD3.X R124, P4, PT, R49, R125, RZ, P4, !PT ;  /* 0x0000007d317c7210 */ /* 0x000fe4000279e4ff */
[----:B------:R-:W-:Y:S01]  /*72100*/  IADD3.X RZ, P1, PT, R51, R140, RZ, P1, !PT ;  /* 0x0000008c33ff7210 */ /* 0x000fe20000f3e4ff */
[----:B------:R-:W-:Y:S01]  /*72110*/  IMAD.MOV.U32 R130, RZ, RZ, R123 ;  /* 0x000000ffff827224 */ /* 0x000fe200078e007b */
[----:B------:R-:W-:Y:S01]  /*72120*/  IADD3.X R136, P4, PT, R137, R136, RZ, P4, !PT ;  /* 0x0000008889887210 */ /* 0x000fe2000279e4ff */
[----:B------:R-:W-:-:S03]  /*72130*/  IMAD.WIDE.U32 R126, R20, -0x45f6b800, RZ ;  /* 0xba094800147e7825 */ /* 0x000fc600078e00ff */
[----:B------:R-:W-:Y:S01]  /*72140*/  IADD3.X R137, P4, PT, R124, R79, RZ, P4, !PT ;  /* 0x0000004f7c897210 */ /* 0x000fe2000279e4ff */
[----:B------:R-:W-:-:S03]  /*72150*/  IMAD.WIDE.U32.X R130, R53, 0x170b5d44, R130, P5 ;  /* 0x170b5d4435827825 */ /* 0x000fc600028e0482 */
[----:B------:R-:W-:Y:S01]  /*72160*/  IADD3.X R35, P4, PT, RZ, RZ, RZ, P4, !PT ;  /* 0x000000ffff237210 */ /* 0x000fe2000279e4ff */
[----:B------:R-:W-:-:S03]  /*72170*/  IMAD.WIDE.U32 R120, P5, R20, 0x1ef3622f, R120 ;  /* 0x1ef3622f14787825 */ /* 0x000fc600078a0078 */
[----:B------:R-:W-:Y:S01]  /*72180*/  IADD3.X R79, PT, PT, RZ, RZ, RZ, P4, !PT ;  /* 0x000000ffff4f7210 */ /* 0x000fe200027fe4ff */
[----:B------:R-:W-:-:S04]  /*72190*/  IMAD.WIDE.U32 R132, R82, 0x17c510ea, R132 ;  /* 0x17c510ea52847825 */ /* 0x000fc800078e0084 */
[----:B------:R-:W-:Y:S01]  /*721a0*/  IMAD.X R125, RZ, RZ, RZ, P5 ;  /* 0x000000ffff7d7224 */ /* 0x000fe200028e06ff */
[----:B------:R-:W-:Y:S01]  /*721b0*/  IADD3 R115, P5, PT, R120, R127, RZ ;  /* 0x0000007f78737210 */ /* 0x000fe20007fbe0ff */
[----:B------:R-:W-:-:S04]  /*721c0*/  IMAD.WIDE.U32 R82, R53, 0xf5138f, RZ ;  /* 0x00f5138f35527825 */ /* 0x000fc800078e00ff */
[----:B------:R-:W-:-:S04]  /*721d0*/  IMAD.WIDE.U32 R134, R38, -0x45f6b800, R134 ;  /* 0xba09480026867825 */ /* 0x000fc800078e0086 */
[----:B------:R-:W-:Y:S02]  /*721e0*/  IMAD.MOV.U32 R124, RZ, RZ, R121 ;  /* 0x000000ffff7c7224 */ /* 0x000fe400078e0079 */
[----:B------:R-:W-:Y:S01]  /*721f0*/  IMAD.IADD R138, R135, 0x1, R118 ;  /* 0x00000001878a7824 */ /* 0x000fe200078e0276 */
[----:B------:R-:W-:Y:S01]  /*72200*/  IADD3.X R135, P1, PT, RZ, R94, RZ, P1, !PT ;  /* 0x0000005eff877210 */ /* 0x000fe20000f3e4ff */
[----:B------:R-:W-:-:S03]  /*72210*/  IMAD.WIDE.U32.X R124, R53, 0x1ef3622f, R124, P5 ;  /* 0x1ef3622f357c7825 */ /* 0x000fc600028e047c */
[----:B------:R-:W-:Y:S01]  /*72220*/  IADD3.X R33, P1, PT, RZ, R95, RZ, P1, !PT ;  /* 0x0000005fff217210 */ /* 0x000fe20000f3e4ff */
[----:B------:R-:W-:-:S03]  /*72230*/  IMAD.WIDE.U32 R82, P5, R20, 0x1a22d9f3, R82 ;  /* 0x1a22d9f314527825 */ /* 0x000fc600078a0052 */
[----:B------:R-:W-:Y:S01]  /*72240*/  IADD3.X R134, P1, PT, R135, R134, RZ, P1, !PT ;  /* 0x0000008687867210 */ /* 0x000fe20000f3e4ff */
[----:B------:R-:W-:-:S03]  /*72250*/  IMAD.WIDE.U32 R118, R20, 0xf5138f, RZ ;  /* 0x00f5138f14767825 */ /* 0x000fc600078e00ff */
[----:B------:R-:W-:Y:S01]  /*72260*/  IADD3.X R135, P1, PT, R33, R138, RZ, P1, !PT ;  /* 0x0000008a21877210 */ /* 0x000fe20000f3e4ff */
        /* <DEDUP_REMOVED lines=11> */
[----:B------:R-:W-:Y:S01]  /*72320*/  IMAD.IADD R140, R133, 0x1, R50 ;  /* 0x00000001858c7824 */ /* 0x000fe200078e0232 */
[----:B------:R-:W-:Y:S01]  /*72330*/  IADD3.X R133, P4, PT, R35, R108, RZ, P4, !PT ;  /* 0x0000006c23857210 */ /* 0x000fe2000279e4ff */
[----:B------:R-:W-:-:S03]  /*72340*/  IMAD.WIDE.U32 R106, R53, 0x17c510ea, RZ ;  /* 0x17c510ea356a7825 */ /* 0x000fc600078e00ff */
[----:B------:R-:W-:Y:S01]  /*72350*/  IADD3.X R79, P4, PT, R79, R109, RZ, P4, !PT ;  /* 0x0000006d4f4f7210 */ /* 0x000fe2000279e4ff */
[----:B------:R-:W-:Y:S02]  /*72360*/  IMAD.MOV.U32 R112, RZ, RZ, R81 ;  /* 0x000000ffff707224 */ /* 0x000fe400078e0051 */
[----:B------:R-:W-:Y:S01]  /*72370*/  IMAD.WIDE.U32 R108, R201, R202, R36 ;  /* 0x000000cac96c7225 */ /* 0x000fe200078e0024 */
[----:B------:R-:W-:-:S03]  /*72380*/  IADD3.X R132, P4, PT, R133, R132, RZ, P4, !PT ;  /* 0x0000008485847210 */ /* 0x000fc6000279e4ff */
[----:B------:R-:W-:Y:S01]  /*72390*/  IMAD.WIDE.U32.X R112, R53, -0x39c4fa40, R112, P5 ;  /* 0xc63b05c035707825 */ /* 0x000fe200028e0470 */
[----:B------:R-:W-:Y:S02]  /*723a0*/  IADD3.X R133, P4, PT, R79, R140, RZ, P4, !PT ;  /* 0x0000008c4f857210 */ /* 0x000fe4000279e4ff */
[----:B------:R-:W-:Y:S01]  /*723b0*/  SHF.L.W.U32.HI R33, R85, 0x1, R108 ;  /* 0x0000000155217819 */ /* 0x000fe20000010e6c */
[----:B------:R-:W-:Y:S01]  /*723c0*/  IMAD.WIDE.U32 R94, P5, R20, 0x1ae3a46, R106 ;  /* 0x01ae3a46145e7825 */ /* 0x000fe200078a006a */
[----:B------:R-:W-:-:S03]  /*723d0*/  IADD3.X R81, P4, PT, RZ, RZ, RZ, P4, !PT ;  /* 0x000000ffff517210 */ /* 0x000fc6000279e4ff */
[----:B------:R-:W-:Y:S01]  /*723e0*/  IMAD.WIDE.U32 R106, R20, 0x17c510ea, RZ ;  /* 0x17c510ea146a7825 */ /* 0x000fe200078e00ff */
[----:B------:R-:W-:Y:S02]  /*723f0*/  IADD3.X R83, PT, PT, RZ, RZ, RZ, P4, !PT ;  /* 0x000000ffff537210 */ /* 0x000fe400027fe4ff */
[----:B------:R-:W-:Y:S01]  /*72400*/  IADD3 RZ, P4, PT, R132, R100, RZ ;  /* 0x0000006484ff7210 */ /* 0x000fe20007f9e0ff */
[----:B------:R-:W-:Y:S01]  /*72410*/  IMAD.X R51, RZ, RZ, RZ, P5 ;  /* 0x000000ffff337224 */ /* 0x000fe200028e06ff */
[----:B------:R-:W-:Y:S01]  /*72420*/  IADD3 R47, P5, PT, R94, R107, RZ ;  /* 0x0000006b5e2f7210 */ /* 0x000fe20007fbe0ff */
[----:B------:R-:W-:Y:S02]  /*72430*/  IMAD.MOV.U32 R50, RZ, RZ, R95 ;  /* 0x000000ffff327224 */ /* 0x000fe400078e005f */
[----:B------:R-:W-:Y:S02]  /*72440*/  IMAD.IADD R101, R109, 0x1, R34 ;  /* 0x000000016d657824 */ /* 0x000fe400078e0222 */
[----:B------:R-:W-:Y:S01]  /*72450*/  IMAD.WIDE.U32.X R50, R53, 0x1ae3a46, R50, P5 ;  /* 0x01ae3a4635327825 */ /* 0x000fe200028e0432 */
[----:B------:R-:W-:-:S02]  /*72460*/  IADD3.X R35, P5, PT, RZ, RZ, RZ, P1, !PT ;  /* 0x000000ffff237210 */ /* 0x000fc40000fbe4ff */
[----:B------:R-:W-:Y:S01]  /*72470*/  IADD3.X R97, P1, PT, R97, R144, RZ, P2, !PT ;  /* 0x0000009061617210 */ /* 0x000fe2000173e4ff */
[----:B------:R-:W-:Y:S01]  /*72480*/  IMAD.WIDE.U32 R36, R38, 0xf5138f, R136 ;  /* 0x00f5138f26247825 */ /* 0x000fe200078e0088 */
[----:B------:R-:W-:Y:S02]  /*72490*/  IADD3 RZ, P2, PT, R134, R128, RZ ;  /* 0x0000008086ff7210 */ /* 0x000fe40007f5e0ff */
[----:B------:R-:W-:Y:S01]  /*724a0*/  SHF.L.W.U32.HI R53, R108, 0x1, R101 ;  /* 0x000000016c357819 */ /* 0x000fe20000010e65 */
[----:B------:R-:W-:Y:S01]  /*724b0*/  IMAD.X R79, RZ, RZ, RZ, P5 ;  /* 0x000000ffff4f7224 */ /* 0x000fe200028e06ff */
[----:B------:R-:W-:Y:S01]  /*724c0*/  IADD3.X RZ, P2, PT, R135, R89, RZ, P2, !PT ;  /* 0x0000005987ff7210 */ /* 0x000fe2000175e4ff */
        /* <DEDUP_REMOVED lines=8> */
[----:B------:R-:W-:Y:S01]  /*72550*/  IMAD.WIDE.U32 R34, R134, -0x1, RZ ;  /* 0xffffffff86227825 */ /* 0x000fe200078e00ff */
[----:B------:R-:W-:Y:S02]  /*72560*/  IADD3.X R130, P5, PT, R79, R131, RZ, P4, !PT ;  /* 0x000000834f827210 */ /* 0x000fe400027be4ff */
        /* <DEDUP_REMOVED lines=9> */
[----:B------:R-:W-:Y:S01]  /*72600*/  IADD3.X R132, P1, PT, RZ, RZ, RZ, P1, !PT ;  /* 0x000000ffff847210 */ /* 0x000fe20000f3e4ff */
[----:B------:R-:W-:Y:S01]  /*72610*/  IMAD.IADD R83, R35, 0x1, R83 ;  /* 0x0000000123537824 */ /* 0x000fe200078e0253 */
[----:B------:R-:W-:Y:S01]  /*72620*/  SHF.L.W.U32.HI R35, R101, 0x1, R24 ;  /* 0x0000000165237819 */ /* 0x000fe20000010e18 */
[----:B------:R-:W-:Y:S01]  /*72630*/  IMAD.IADD R89, R85, 0x1, R96 ;  /* 0x0000000155597824 */ /* 0x000fe200078e0260 */
[----:B------:R-:W-:Y:S01]  /*72640*/  IADD3.X R87, P3, PT, RZ, RZ, RZ, P3, !PT ;  /* 0x000000ffff577210 */ /* 0x000fe20001f7e4ff */
[----:B------:R-:W-:Y:S01]  /*72650*/  IMAD.WIDE.U32 R100, R83, 0x1, RZ ;  /* 0x0000000153647825 */ /* 0x000fe200078e00ff */
[----:B------:R-:W-:-:S02]  /*72660*/  IADD3.X R105, P4, PT, RZ, RZ, RZ, P5, !PT ;  /* 0x000000ffff697210 */ /* 0x000fc40002f9e4ff */
[----:B------:R-:W-:Y:S01]  /*72670*/  IADD3.X R22, P2, PT, R35, R40, RZ, P2, !PT ;  /* 0x0000002823167210 */ /* 0x000fe2000175e4ff */
[----:B------:R-:W-:Y:S01]  /*72680*/  IMAD.X R85, RZ, RZ, RZ, P3 ;  /* 0x000000ffff557224 */ /* 0x000fe200018e06ff */
[----:B------:R-:W-:Y:S01]  /*72690*/  IADD3 RZ, P3, PT, R42, R104, RZ ;  /* 0x000000682aff7210 */ /* 0x000fe20007f7e0ff */
[----:B------:R-:W-:Y:S01]  /*726a0*/  IMAD.WIDE.U32 R100, P5, R34, -0x7af74000, R100 ;  /* 0x8508c00022647825 */ /* 0x000fe200078a0064 */
[----:B------:R-:W-:Y:S02]  /*726b0*/  SHF.L.W.U32.HI R24, R24, 0x1, R107 ;  /* 0x0000000118187819 */ /* 0x000fe40000010e6b */
[----:B------:R-:W-:Y:S01]  /*726c0*/  IADD3.X RZ, P3, PT, R43, R39, RZ, P3, !PT ;  /* 0x000000272bff7210 */ /* 0x000fe20001f7e4ff */
[----:B------:R-:W-:Y:S01]  /*726d0*/  IMAD.WIDE.U32 R96, R34, 0x1, RZ ;  /* 0x0000000122607825 */ /* 0x000fe200078e00ff */
[----:B------:R-:W-:Y:S02]  /*726e0*/  IADD3.X R25, PT, PT, RZ, RZ, RZ, P5, !PT ;  /* 0x000000ffff197210 */ /* 0x000fe40002ffe4ff */
[----:B------:R-:W-:Y:S01]  /*726f0*/  IADD3.X R29, P2, PT, R24, R29, RZ, P2, !PT ;  /* 0x0000001d181d7210 */ /* 0x000fe2000175e4ff */
[----:B------:R-:W-:Y:S01]  /*72700*/  IMAD.X R95, RZ, RZ, RZ, P1 ;  /* 0x000000ffff5f7224 */ /* 0x000fe200008e06ff */
[----:B------:R-:W-:Y:S01]  /*72710*/  IADD3 RZ, P1, PT, R36, R126, RZ ;  /* 0x0000007e24ff7210 */ /* 0x000fe20007f3e0ff */
[----:B------:R-:W-:Y:S01]  /*72720*/  IMAD.WIDE.U32 R38, R38, 0x17c510ea, R42 ;  /* 0x17c510ea26267825 */ /* 0x000fe200078e002a */
[----:B------:R-:W-:-:S02]  /*72730*/  IADD3 R102, P5, PT, R97, R100, RZ ;  /* 0x0000006461667210 */ /* 0x000fc40007fbe0ff */
[----:B------:R-:W-:Y:S01]  /*72740*/  IADD3.X RZ, P1, PT, R37, R115, RZ, P1, !PT ;  /* 0x0000007325ff7210 */ /* 0x000fe20000f3e4ff */
[----:B------:R-:W-:Y:S01]  /*72750*/  IMAD.WIDE.U32 R42, R83, 0x30000000, RZ ;  /* 0x30000000532a7825 */ /* 0x000fe200078e00ff */
[----:B------:R-:W-:Y:S02]  /*72760*/  IADD3.X R87, P3, PT, R87, R110, RZ, P3, !PT ;  /* 0x0000006e57577210 */ /* 0x000fe40001f7e4ff */
[----:B------:R-:W-:Y:S01]  /*72770*/  IADD3.X R105, P1, PT, R105, R124, RZ, P1, !PT ;  /* 0x0000007c69697210 */ /* 0x000fe20000f3e4ff */
[----:B------:R-:W-:Y:S01]  /*72780*/  IMAD.MOV.U32 R24, RZ, RZ, R101 ;  /* 0x000000ffff187224 */ /* 0x000fe200078e0065 */
[----:B------:R-:W-:Y:S01]  /*72790*/  IADD3.X R126, P3, PT, R85, R111, RZ, P3, !PT ;  /* 0x0000006f557e7210 */ /* 0x000fe20001f7e4ff */
[----:B------:R-:W-:Y:S01]  /*727a0*/  IMAD.X R41, RZ, RZ, RZ, P4 ;  /* 0x000000ffff297224 */ /* 0x000fe200020e06ff */
[----:B------:R-:W-:Y:S01]  /*727b0*/  IADD3 RZ, P4, PT, R134, R96, RZ ;  /* 0x0000006086ff7210 */ /* 0x000fe20007f9e0ff */
[----:B------:R-:W-:Y:S01]  /*727c0*/  IMAD.WIDE.U32.X R24, R83, -0x7af74000, R24, P5 ;  /* 0x8508c00053187825 */ /* 0x000fe200028e0418 */
[----:B------:R-:W-:-:S02]  /*727d0*/  IADD3 R128, PT, PT, R39, R90, RZ ;  /* 0x0000005a27807210 */ /* 0x000fc40007ffe0ff */
[----:B------:R-:W-:Y:S01]  /*727e0*/  IADD3.X R124, P1, PT, R41, R125, RZ, P1, !PT ;  /* 0x0000007d297c7210 */ /* 0x000fe20000f3e4ff */
[C---:B------:R-:W-:Y:S01]  /*727f0*/  IMAD.WIDE.U32 R42, P5, R34.reuse, 0x170b5d44, R42 ;  /* 0x170b5d44222a7825 */ /* 0x040fe200078a002a */
[----:B------:R-:W-:Y:S02]  /*72800*/  IADD3.X RZ, P4, PT, R79, R102, RZ, P4, !PT ;  /* 0x000000664fff7210 */ /* 0x000fe4000279e4ff */
[----:B------:R-:W-:Y:S01]  /*72810*/  IADD3.X R104, P1, PT, R105, R84, RZ, P1, !PT ;  /* 0x0000005469687210 */ /* 0x000fe20000f3e4ff */
[----:B------:R-:W-:Y:S01]  /*72820*/  IMAD.WIDE.U32 R122, R34, 0x30000000, RZ ;  /* 0x30000000227a7825 */ /* 0x000fe200078e00ff */
[----:B------:R-:W-:Y:S02]  /*72830*/  IADD3.X R119, P4, PT, RZ, R24, RZ, P4, !PT ;  /* 0x00000018ff777210 */ /* 0x000fe4000279e4ff */
[----:B------:R-:W-:Y:S01]  /*72840*/  IADD3.X R105, P1, PT, R124, R89, RZ, P1, !PT ;  /* 0x000000597c697210 */ /* 0x000fe20000f3e4ff */
[----:B------:R-:W-:Y:S01]  /*72850*/  IMAD.WIDE.U32 R36, R20, -0x45f6b800, R36 ;  /* 0xba09480014247825 */ /* 0x000fe200078e0024 */
[----:B------:R-:W-:-:S02]  /*72860*/  IADD3.X R124, P3, PT, R87, R132, RZ, P3, !PT ;  /* 0x00000084577c7210 */ /* 0x000fc40001f7e4ff */
[----:B------:R-:W-:Y:S01]  /*72870*/  IADD3.X R35, P1, PT, RZ, RZ, RZ, P1, !PT ;  /* 0x000000ffff237210 */ /* 0x000fe20000f3e4ff */
[----:B------:R-:W-:Y:S01]  /*72880*/  IMAD.X R121, RZ, RZ, RZ, P5 ;  /* 0x000000ffff797224 */ /* 0x000fe200028e06ff */
[----:B------:R-:W-:Y:S01]  /*72890*/  IADD3 R109, P5, PT, R42, R123, RZ ;  /* 0x0000007b2a6d7210 */ /* 0x000fe20007fbe0ff */
[----:B------:R-:W-:Y:S01]  /*728a0*/  IMAD.IADD R81, R37, 0x1, R120 ;  /* 0x0000000125517824 */ /* 0x000fe200078e0278 */
[----:B------:R-:W-:Y:S01]  /*728b0*/  IADD3.X R126, P3, PT, R126, R95, RZ, P3, !PT ;  /* 0x0000005f7e7e7210 */ /* 0x000fe20001f7e4ff */
        /* <DEDUP_REMOVED lines=13> */
[----:B------:R-:W-:-:S04]  /*72990*/  IMAD.WIDE.U32 R40, P5, R34, 0x1a22d9f3, R40 ;  /* 0x1a22d9f322287825 */ /* 0x000fc800078a0028 */
[----:B------:R-:W-:-:S04]  /*729a0*/  IMAD.WIDE.U32 R102, R34, 0xf5138f, RZ ;  /* 0x00f5138f22667825 */ /* 0x000fc800078e00ff */
[----:B------:R-:W-:-:S04]  /*729b0*/  IMAD.WIDE.U32 R30, R200, R201, R30 ;  /* 0x000000c9c81e7225 */ /* 0x000fc800078e001e */
[----:B------:R-:W-:Y:S01]  /*729c0*/  IMAD.X R91, RZ, RZ, RZ, P5 ;  /* 0x000000ffff5b7224 */ /* 0x000fe200028e06ff */
[----:B------:R-:W-:Y:S01]  /*729d0*/  IADD3 R103, P5, PT, R40, R103, RZ ;  /* 0x0000006728677210 */ /* 0x000fe20007fbe0ff */
[----:B------:R-:W-:Y:S01]  /*729e0*/  IMAD.WIDE.U32 R84, R83, 0x6ca1493b, RZ ;  /* 0x6ca1493b53547825 */ /* 0x000fe200078e00ff */
[----:B------:R-:W-:-:S03]  /*729f0*/  SHF.L.W.U32.HI R43, R107, 0x1, R30 ;  /* 0x000000016b2b7819 */ /* 0x000fc60000010e1e */
[----:B------:R-:W-:Y:S02]  /*72a00*/  IMAD.MOV.U32 R90, RZ, RZ, R41 ;  /* 0x000000ffff5a7224 */ /* 0x000fe400078e0029 */
[----:B------:R-:W-:Y:S01]  /*72a10*/  IMAD.IADD R108, R31, 0x1, R32 ;  /* 0x000000011f6c7824 */ /* 0x000fe200078e0220 */
[----:B------:R-:W-:Y:S01]  /*72a20*/  IADD3.X R31, P1, PT, R35, R116, RZ, P1, !PT ;  /* 0x00000074231f7210 */ /* 0x000fe20000f3e4ff */
[----:B------:R-:W-:Y:S01]  /*72a30*/  IMAD.WIDE.U32.X R90, R83, 0x1a22d9f3, R90, P5 ;  /* 0x1a22d9f3535a7825 */ /* 0x000fe200028e045a */
[----:B------:R-:W-:Y:S02]  /*72a40*/  IADD3.X R32, P4, PT, RZ, R25, RZ, P4, !PT ;  /* 0x00000019ff207210 */ /* 0x000fe4000279e4ff */
[----:B------:R-:W-:Y:S01]  /*72a50*/  IADD3.X R117, P1, PT, R37, R117, RZ, P1, !PT ;  /* 0x0000007525757210 */ /* 0x000fe20000f3e4ff */
[----:B------:R-:W-:Y:S01]  /*72a60*/  IMAD.WIDE.U32 R24, P5, R34, -0x39c4fa40, R84 ;  /* 0xc63b05c022187825 */ /* 0x000fe200078a0054 */
[----:B------:R-:W-:Y:S02]  /*72a70*/  IADD3.X R118, P4, PT, R119, R36, RZ, P4, !PT ;  /* 0x0000002477767210 */ /* 0x000fe4000279e4ff */
[----:B------:R-:W-:Y:S01]  /*72a80*/  SHF.L.W.U32.HI R79, R30, 0x1, R108 ;  /* 0x000000011e4f7819 */ /* 0x000fe20000010e6c */
[----:B------:R-:W-:Y:S01]  /*72a90*/  IMAD.WIDE.U32 R84, R34, 0x6ca1493b, RZ ;  /* 0x6ca1493b22547825 */ /* 0x000fe200078e00ff */
[----:B------:R-:W-:-:S02]  /*72aa0*/  IADD3.X R116, P1, PT, R31, R38, RZ, P1, !PT ;  /* 0x000000261f747210 */ /* 0x000fc40000f3e4ff */
[----:B------:R-:W-:Y:S01]  /*72ab0*/  IADD3.X R119, P4, PT, R32, R81, RZ, P4, !PT ;  /* 0x0000005120777210 */ /* 0x000fe2000279e4ff */
[----:B------:R-:W-:Y:S01]  /*72ac0*/  IMAD.X R39, RZ, RZ, RZ, P5 ;  /* 0x000000ffff277224 */ /* 0x000fe200028e06ff */
[----:B------:R-:W-:Y:S01]  /*72ad0*/  IADD3 R49, P5, PT, R24, R85, RZ ;  /* 0x0000005518317210 */ /* 0x000fe20007fbe0ff */
[----:B------:R-:W-:Y:S01]  /*72ae0*/  IMAD.WIDE.U32 R30, R83, 0x17c510ea, RZ ;  /* 0x17c510ea531e7825 */ /* 0x000fe200078e00ff */
[----:B------:R-:W-:Y:S02]  /*72af0*/  IADD3.X R117, P1, PT, R117, R128, RZ, P1, !PT ;  /* 0x0000008075757210 */ /* 0x000fe40000f3e4ff */
[----:B------:R-:W-:Y:S01]  /*72b00*/  IADD3.X R41, P4, PT, RZ, RZ, RZ, P4, !PT ;  /* 0x000000ffff297210 */ /* 0x000fe2000279e4ff */
[----:B------:R-:W-:Y:S01]  /*72b10*/  IMAD.MOV.U32 R38, RZ, RZ, R25 ;  /* 0x000000ffff267224 */ /* 0x000fe200078e0019 */
[----:B------:R-:W-:Y:S01]  /*72b20*/  IADD3.X R85, P1, PT, RZ, RZ, RZ, P1, !PT ;  /* 0x000000ffff557210 */ /* 0x000fe20000f3e4ff */
[----:B------:R-:W-:Y:S01]  /*72b30*/  IMAD.WIDE.U32 R36, R34, 0x17c510ea, RZ ;  /* 0x17c510ea22247825 */ /* 0x000fe200078e00ff */
[----:B------:R-:W-:-:S03]  /*72b40*/  IADD3.X R25, P2, PT, R43, R92, RZ, P2, !PT ;  /* 0x0000005c2b197210 */ /* 0x000fc6000175e4ff */
[----:B------:R-:W-:Y:S01]  /*72b50*/  IMAD.WIDE.U32.X R38, R83, -0x39c4fa40, R38, P5 ;  /* 0xc63b05c053267825 */ /* 0x000fe200028e0426 */
[----:B------:R-:W-:-:S03]  /*72b60*/  IADD3.X R92, P2, PT, R79, R93, RZ, P2, !PT ;  /* 0x0000005d4f5c7210 */ /* 0x000fc6000175e4ff */
[----:B------:R-:W-:-:S04]  /*72b70*/  IMAD.WIDE.U32 R30, P5, R34, 0x1ae3a46, R30 ;  /* 0x01ae3a46221e7825 */ /* 0x000fc800078a001e */
[----:B------:R-:W-:Y:S01]  /*72b80*/  IMAD.X R123, RZ, RZ, RZ, P5 ;  /* 0x000000ffff7b7224 */ /* 0x000fe200028e06ff */
        /* <DEDUP_REMOVED lines=10> */
[----:B------:R-:W-:Y:S01]  /*72c30*/  IMAD.WIDE.U32 R86, R20, 0xf5138f, R104 ;  /* 0x00f5138f14567825 */ /* 0x000fe200078e0068 */
[----:B------:R-:W-:-:S02]  /*72c40*/  IADD3.X RZ, P4, PT, R117, R21, RZ, P4, !PT ;  /* 0x0000001575ff7210 */ /* 0x000fc4000279e4ff */
[----:B------:R-:W-:Y:S01]  /*72c50*/  IADD3.X R120, P5, PT, R81, R121, RZ, P5, !PT ;  /* 0x0000007951787210 */ /* 0x000fe20002fbe4ff */
[----:B------:R-:W-:Y:S01]  /*72c60*/  IMAD.WIDE.U32 R118, R34, 0x30000000, R118 ;  /* 0x3000000022767825 */ /* 0x000fe200078e0076 */
[----:B------:R-:W-:Y:S02]  /*72c70*/  IADD3.X R104, P4, PT, R85, R112, RZ, P4, !PT ;  /* 0x0000007055687210 */ /* 0x000fe4000279e4ff */
[----:B------:R-:W-:Y:S01]  /*72c80*/  IADD3 R83, PT, PT, R87, R82, RZ ;  /* 0x0000005257537210 */ /* 0x000fe20007ffe0ff */
[----:B------:R-:W-:Y:S01]  /*72c90*/  IMAD.IADD R37, R119, 0x1, R42 ;  /* 0x0000000177257824 */ /* 0x000fe200078e022a */
[----:B------:R-:W-:Y:S01]  /*72ca0*/  IADD3.X R86, P5, PT, R31, R86, RZ, P5, !PT ;  /* 0x000000561f567210 */ /* 0x000fe20002fbe4ff */
[----:B------:R-:W-:Y:S01]  /*72cb0*/  IMAD.WIDE.U32 R42, R118, -0x1, RZ ;  /* 0xffffffff762a7825 */ /* 0x000fe200078e00ff */
[----:B------:R-:W-:Y:S02]  /*72cc0*/  IADD3.X R112, P4, PT, R89, R113, RZ, P4, !PT ;  /* 0x0000007159707210 */ /* 0x000fe4000279e4ff */
[----:B------:R-:W-:Y:S01]  /*72cd0*/  IADD3.X R79, P1, PT, R126, R53, RZ, P1, !PT ;  /* 0x000000357e4f7210 */ /* 0x000fe20000f3e4ff */
[----:B------:R-:W-:Y:S01]  /*72ce0*/  IMAD R53, R118, -0x7af74001, -R37 ;  /* 0x8508bfff76357824 */ /* 0x000fe200078e0a25 */
[----:B------:R-:W-:-:S02]  /*72cf0*/  IADD3.X R21, P3, PT, RZ, RZ, RZ, P3, !PT ;  /* 0x000000ffff157210 */ /* 0x000fc40001f7e4ff */
[----:B------:R-:W-:Y:S01]  /*72d00*/  IADD3.X R87, P5, PT, R120, R83, RZ, P5, !PT ;  /* 0x0000005378577210 */ /* 0x000fe20002fbe4ff */
[----:B------:R-:W-:Y:S01]  /*72d10*/  IMAD.IADD R53, R43, 0x1, R53 ;  /* 0x000000012b357824 */ /* 0x000fe200078e0235 */
[----:B------:R-:W-:Y:S01]  /*72d20*/  IADD3.X R104, P4, PT, R104, R95, RZ, P4, !PT ;  /* 0x0000005f68687210 */ /* 0x000fe2000279e4ff */
[----:B------:R-:W-:Y:S01]  /*72d30*/  IMAD.WIDE.U32 R82, R20, 0x6ca1493b, R116 ;  /* 0x6ca1493b14527825 */ /* 0x000fe200078e0074 */
[----:B------:R-:W-:Y:S02]  /*72d40*/  IADD3.X R120, P1, PT, RZ, R21, RZ, P1, !PT ;  /* 0x00000015ff787210 */ /* 0x000fe40000f3e4ff */
[----:B------:R-:W-:Y:S01]  /*72d50*/  IADD3.X R21, P5, PT, RZ, RZ, RZ, P5, !PT ;  /* 0x000000ffff157210 */ /* 0x000fe20002fbe4ff */
[----:B------:R-:W-:Y:S01]  /*72d60*/  IMAD.IADD R41, R83, 0x1, R80 ;  /* 0x0000000153297824 */ /* 0x000fe200078e0250 */
[----:B------:R-:W-:Y:S01]  /*72d70*/  IADD3.X R105, P4, PT, R112, R79, RZ, P4, !PT ;  /* 0x0000004f70697210 */ /* 0x000fe2000279e4ff */
[----:B------:R-:W-:Y:S01]  /*72d80*/  IMAD.WIDE.U32 R116, R53, 0x17c510ea, RZ ;  /* 0x17c510ea35747825 */ /* 0x000fe200078e00ff */
[----:B------:R-:W-:-:S02]  /*72d90*/  IADD3.X R122, PT, PT, RZ, RZ, RZ, P1, P3 ;  /* 0x000000ffff7a7210 */ /* 0x000fc40000fe64ff */
[----:B------:R-:W-:Y:S01]  /*72da0*/  IADD3 RZ, P1, PT, R104, R106, RZ ;  /* 0x0000006a68ff7210 */ /* 0x000fe20007f3e0ff */
[----:B------:R-:W-:Y:S01]  /*72db0*/  IMAD.X R31, RZ, RZ, RZ, P5 ;  /* 0x000000ffff1f7224 */ /* 0x000fe200028e06ff */
[----:B------:R-:W-:Y:S01]  /*72dc0*/  IADD3 RZ, P3, PT, R86, R100, RZ ;  /* 0x0000006456ff7210 */ /* 0x000fe20007f7e0ff */
[----:B------:R-:W-:Y:S01]  /*72dd0*/  IMAD.WIDE.U32 R106, R53, 0x1, RZ ;  /* 0x00000001356a7825 */ /* 0x000fe200078e00ff */
[----:B------:R-:W-:Y:S02]  /*72de0*/  IADD3.X R43, P5, PT, RZ, RZ, RZ, P4, !PT ;  /* 0x000000ffff2b7210 */ /* 0x000fe400027be4ff */
[----:B------:R-:W-:Y:S01]  /*72df0*/  IADD3.X RZ, P3, PT, R87, R101, RZ, P3, !PT ;  /* 0x0000006557ff7210 */ /* 0x000fe20001f7e4ff */
[----:B------:R-:W-:Y:S01]  /*72e00*/  IMAD.WIDE.U32 R100, R42, 0x1, RZ ;  /* 0x000000012a647825 */ /* 0x000fe200078e00ff */
[----:B------:R-:W-:Y:S02]  /*72e10*/  IADD3.X RZ, P1, PT, R105, R47, RZ, P1, !PT ;  /* 0x0000002f69ff7210 */ /* 0x000fe40000f3e4ff */
[----:B------:R-:W-:Y:S01]  /*72e20*/  IADD3.X R21, P4, PT, R21, R110, RZ, P3, !PT ;  /* 0x0000006e15157210 */ /* 0x000fe20001f9e4ff */
[----:B------:R-:W-:Y:S01]  /*72e30*/  IMAD.X R79, RZ, RZ, RZ, P5 ;  /* 0x000000ffff4f7224 */ /* 0x000fe200028e06ff */
[----:B------:R-:W-:Y:S01]  /*72e40*/  IADD3 RZ, P3, PT, R118, R100, RZ ;  /* 0x0000006476ff7210 */ /* 0x000fe20007f7e0ff */
[----:B------:R-:W-:Y:S01]  /*72e50*/  IMAD.WIDE.U32 R106, P5, R42, -0x7af74000, R106 ;  /* 0x8508c0002a6a7825 */ /* 0x000fe200078a006a */
        /* <DEDUP_REMOVED lines=10> */
[----:B------:R-:W-:-:S02]  /*72f00*/  IADD3.X R79, P1, PT, R79, R51, RZ, P1, !PT ;  /* 0x000000334f4f7210 */ /* 0x000fc40000f3e4ff */
[----:B------:R-:W-:Y:S01]  /*72f10*/  IADD3.X R107, P4, PT, RZ, RZ, RZ, P4, !PT ;  /* 0x000000ffff6b7210 */ /* 0x000fe2000279e4ff */
[----:B------:R-:W-:Y:S01]  /*72f20*/  IMAD.WIDE.U32 R100, R53, 0x30000000, RZ ;  /* 0x3000000035647825 */ /* 0x000fe200078e00ff */
[----:B------:R-:W-:Y:S02]  /*72f30*/  IADD3.X R113, P3, PT, RZ, R80, RZ, P3, !PT ;  /* 0x00000050ff717210 */ /* 0x000fe40001f7e4ff */
[----:B------:R-:W-:Y:S01]  /*72f40*/  IADD3.X R37, PT, PT, RZ, RZ, RZ, P4, !PT ;  /* 0x000000ffff257210 */ /* 0x000fe200027fe4ff */
[----:B------:R-:W-:Y:S01]  /*72f50*/  IMAD.IADD R96, R87, 0x1, R96 ;  /* 0x0000000157607824 */ /* 0x000fe200078e0260 */
[----:B------:R-:W-:Y:S01]  /*72f60*/  IADD3.X R31, P3, PT, RZ, R81, RZ, P3, !PT ;  /* 0x00000051ff1f7210 */ /* 0x000fe20001f7e4ff */
[----:B------:R-:W-:Y:S01]  /*72f70*/  IMAD.WIDE.U32 R100, P5, R42, 0x170b5d44, R100 ;  /* 0x170b5d442a647825 */ /* 0x000fe200078a0064 */
[----:B------:R-:W-:Y:S02]  /*72f80*/  IADD3 RZ, P4, PT, R82, R102, RZ ;  /* 0x0000006652ff7210 */ /* 0x000fe40007f9e0ff */
[----:B------:R-:W-:Y:S01]  /*72f90*/  IADD3.X R112, P3, PT, R113, R86, RZ, P3, !PT ;  /* 0x0000005671707210 */ /* 0x000fe20001f7e4ff */
[----:B------:R-:W-:Y:S01]  /*72fa0*/  IMAD.WIDE.U32 R80, R42, 0x30000000, RZ ;  /* 0x300000002a507825 */ /* 0x000fe200078e00ff */
[----:B------:R-:W-:-:S02]  /*72fb0*/  IADD3.X RZ, P4, PT, R83, R103, RZ, P4, !PT ;  /* 0x0000006753ff7210 */ /* 0x000fc4000279e4ff */
[----:B------:R-:W-:Y:S01]  /*72fc0*/  IADD3.X R113, P3, PT, R31, R96, RZ, P3, !PT ;  /* 0x000000601f717210 */ /* 0x000fe20001f7e4ff */
[----:B------:R-:W-:Y:S01]  /*72fd0*/  IMAD.X R97, RZ, RZ, RZ, P5 ;  /* 0x000000ffff617224 */ /* 0x000fe200028e06ff */
[----:B------:R-:W-:Y:S01]  /*72fe0*/  IADD3 R41, P5, PT, R100, R81, RZ ;  /* 0x0000005164297210 */ /* 0x000fe20007fbe0ff */
[----:B------:R-:W-:Y:S01]  /*72ff0*/  IMAD.WIDE.U32 R86, R53, -0x45f6b800, RZ ;  /* 0xba09480035567825 */ /* 0x000fe200078e00ff */
[----:B------:R-:W-:Y:S02]  /*73000*/  IADD3.X R107, P4, PT, R107, R90, RZ, P4, !PT ;  /* 0x0000005a6b6b7210 */ /* 0x000fe4000279e4ff */
[----:B------:R-:W-:Y:S01]  /*73010*/  IADD3.X R31, P3, PT, RZ, RZ, RZ, P3, !PT ;  /* 0x000000ffff1f7210 */ /* 0x000fe20001f7e4ff */
[----:B------:R-:W-:Y:S02]  /*73020*/  IMAD.MOV.U32 R96, RZ, RZ, R101 ;  /* 0x000000ffff607224 */ /* 0x000fe400078e0065 */
[----:B------:R-:W-:-:S04]  /*73030*/  IMAD.WIDE.U32 R20, R20, 0x17c510ea, R104 ;  /* 0x17c510ea14147825 */ /* 0x000fc800078e0068 */
[----:B------:R-:W-:-:S04]  /*73040*/  IMAD.WIDE.U32.X R96, R53, 0x170b5d44, R96, P5 ;  /* 0x170b5d4435607825 */ /* 0x000fc800028e0460 */
[----:B------:R-:W-:-:S04]  /*73050*/  IMAD.WIDE.U32 R86, P5, R42, 0x1ef3622f, R86 ;  /* 0x1ef3622f2a567825 */ /* 0x000fc800078a0056 */
[----:B------:R-:W-:-:S04]  /*73060*/  IMAD.WIDE.U32 R110, R42, -0x45f6b800, RZ ;  /* 0xba0948002a6e7825 */ /* 0x000fc800078e00ff */
[----:B------:R-:W-:-:S04]  /*73070*/  IMAD.WIDE.U32 R50, R53, 0xf5138f, RZ ;  /* 0x00f5138f35327825 */ /* 0x000fc800078e00ff */
[----:B------:R-:W-:Y:S01]  /*73080*/  IMAD.IADD R94, R21, 0x1, R94 ;  /* 0x00000001155e7824 */ /* 0x000fe200078e025e */
[----:B------:R-:W-:Y:S01]  /*73090*/  IADD3.X R21, P4, PT, R37, R91, RZ, P4, !PT ;  /* 0x0000005b25157210 */ /* 0x000fe2000279e4ff */
        /* <DEDUP_REMOVED lines=8> */
[----:B------:R-:W-:-:S03]  /*73120*/  IADD3.X R101, P4, PT, RZ, RZ, RZ, P4, !PT ;  /* 0x000000ffff657210 */ /* 0x000fc6000279e4ff */
        /* <DEDUP_REMOVED lines=8> */
[----:B------:R-:W-:-:S04]  /*731b0*/  IMAD.WIDE.U32 R20, R42, 0x6ca1493b, RZ ;  /* 0x6ca1493b2a147825 */ /* 0x000fc800078e00ff */
[----:B------:R-:W-:-:S04]  /*731c0*/  IMAD.WIDE.U32.X R94, R53, 0x1a22d9f3, R94, P5 ;  /* 0x1a22d9f3355e7825 */ /* 0x000fc800028e045e */
[----:B------:R-:W-:-:S04]  /*731d0*/  IMAD.WIDE.U32 R80, P5, R42, -0x39c4fa40, R80 ;  /* 0xc63b05c02a507825 */ /* 0x000fc800078a0050 */
[----:B------:R-:W-:Y:S01]  /*731e0*/  IMAD.WIDE.U32 R82, R34, 0xf5138f, R82 ;  /* 0x00f5138f22527825 */ /* 0x000fe200078e0052 */
[----:B------:R-:W-:Y:S02]  /*731f0*/  IADD3.X R103, PT, PT, RZ, RZ, RZ, P5, !PT ;  /* 0x000000ffff677210 */ /* 0x000fe40002ffe4ff */
[----:B------:R-:W-:Y:S01]  /*73200*/  IADD3 R109, P5, PT, R80, R21, RZ ;  /* 0x00000015506d7210 */ /* 0x000fe20007fbe0ff */
[----:B------:R-:W-:Y:S01]  /*73210*/  IMAD.MOV.U32 R102, RZ, RZ, R81 ;  /* 0x000000ffff667224 */ /* 0x000fe200078e0051 */
[----:B------:R-:W-:Y:S01]  /*73220*/  IADD3.X R21, P3, PT, R37, R97, RZ, P3, !PT ;  /* 0x0000006125157210 */ /* 0x000fe20001f7e4ff */
[----:B------:R-:W-:Y:S02]  /*73230*/  IMAD.X R47, RZ, RZ, RZ, P4 ;  /* 0x000000ffff2f7224 */ /* 0x000fe400020e06ff */
[----:B------:R-:W-:Y:S02]  /*73240*/  IMAD.IADD R118, R83, 0x1, R40 ;  /* 0x0000000153767824 */ /* 0x000fe400078e0228 */
[----:B------:R-:W-:-:S04]  /*73250*/  IMAD.WIDE.U32 R40, P4, R42, 0x1ae3a46, R116 ;  /* 0x01ae3a462a287825 */ /* 0x000fc80007880074 */
[----:B------:R-:W-:Y:S01]  /*73260*/  IMAD.WIDE.U32.X R96, R53, -0x39c4fa40, R102, P5 ;  /* 0xc63b05c035607825 */ /* 0x000fe200028e0466 */
[----:B------:R-:W-:Y:S02]  /*73270*/  IADD3 RZ, P5, PT, R106, R84, RZ ;  /* 0x000000546aff7210 */ /* 0x000fe40007fbe0ff */
[----:B------:R-:W-:Y:S01]  /*73280*/  IADD3.X R102, P3, PT, R31, R82, RZ, P3, !PT ;  /* 0x000000521f667210 */ /* 0x000fe20001f7e4ff */
        /* <DEDUP_REMOVED lines=13> */
[----:B------:R-:W-:Y:S01]  /*73360*/  IMAD.WIDE.U32 R106, R34, 0x6ca1493b, R106 ;  /* 0x6ca1493b226a7825 */ /* 0x000fe200078e006a */
[----:B------:R-:W-:-:S03]  /*73370*/  IADD3 RZ, P4, PT, R102, R110, RZ ;  /* 0x0000006e66ff7210 */ /* 0x000fc60007f9e0ff */
[----:B------:R-:W-:Y:S01]  /*73380*/  IMAD.X R31, RZ, RZ, RZ, P5 ;  /* 0x000000ffff1f7224 */ /* 0x000fe200028e06ff */
[----:B------:R-:W-:Y:S02]  /*73390*/  IADD3.X R22, P5, PT, R37, R22, RZ, P3, !PT ;  /* 0x0000001625167210 */ /* 0x000fe40001fbe4ff */
[----:B------:R-:W-:Y:S01]  /*733a0*/  IADD3.X R37, P1, PT, R47, R39, RZ, P1, !PT ;  /* 0x000000272f257210 */ /* 0x000fe20000f3e4ff */
[----:B------:R-:W-:Y:S01]  /*733b0*/  IMAD.WIDE.U32 R38, R112, -0x1, RZ ;  /* 0xffffffff70267825 */ /* 0x000fe200078e00ff */
[----:B------:R-:W-:Y:S02]  /*733c0*/  IADD3.X R110, P5, PT, R116, R29, RZ, P5, !PT ;  /* 0x0000001d746e7210 */ /* 0x000fe40002fbe4ff */
[----:B------:R-:W-:Y:S01]  /*733d0*/  IADD3.X R100, P1, PT, R101, R22, RZ, P1, !PT ;  /* 0x0000001665647210 */ /* 0x000fe20000f3e4ff */
[----:B------:R-:W-:Y:S01]  /*733e0*/  IMAD R47, R112, -0x7af74001, -R41 ;  /* 0x8508bfff702f7824 */ /* 0x000fe200078e0a29 */
[----:B------:R-:W-:Y:S02]  /*733f0*/  IADD3.X R49, P3, PT, RZ, RZ, RZ, P3, !PT ;  /* 0x000000ffff317210 */ /* 0x000fe40001f7e4ff */
[----:B------:R-:W-:Y:S01]  /*73400*/  IADD3.X RZ, P4, PT, R103, R89, RZ, P4, !PT ;  /* 0x0000005967ff7210 */ /* 0x000fe2000279e4ff */
[----:B------:R-:W-:Y:S01]  /*73410*/  IMAD.IADD R22, R39, 0x1, R47 ;  /* 0x0000000127167824 */ /* 0x000fe200078e022f */
[----:B------:R-:W-:Y:S01]  /*73420*/  IADD3.X R101, P1, PT, R37, R110, RZ, P1, !PT ;  /* 0x0000006e25657210 */ /* 0x000fe20000f3e4ff */
[----:B------:R-:W-:Y:S01]  /*73430*/  IMAD.WIDE.U32 R102, R42, -0x45f6b800, R102 ;  /* 0xba0948002a667825 */ /* 0x000fe200078e0066 */
[----:B------:R-:W-:-:S02]  /*73440*/  IADD3.X R49, P5, PT, RZ, R49, RZ, P5, !PT ;  /* 0x00000031ff317210 */ /* 0x000fc40002fbe4ff */
[----:B------:R-:W-:Y:S01]  /*73450*/  IADD3.X R21, P4, PT, R21, R104, RZ, P4, !PT ;  /* 0x0000006815157210 */ /* 0x000fe2000279e4ff */
[----:B------:R-:W-:Y:S01]  /*73460*/  IMAD.WIDE.U32 R110, R22, 0x1, RZ ;  /* 0x00000001166e7825 */ /* 0x000fe200078e00ff */
[----:B------:R-:W-:Y:S02]  /*73470*/  IADD3.X R118, PT, PT, RZ, RZ, RZ, P5, P3 ;  /* 0x000000ffff767210 */ /* 0x000fe40002fe64ff */
[----:B------:R-:W-:Y:S02]  /*73480*/  IADD3.X R105, P4, PT, R31, R105, RZ, P4, !PT ;  /* 0x000000691f697210 */ /* 0x000fe4000279e4ff */
[----:B------:R-:W-:Y:S01]  /*73490*/  IADD3 R24, PT, PT, R107, R24, RZ ;  /* 0x000000186b187210 */ /* 0x000fe20007ffe0ff */
[C---:B------:R-:W-:Y:S01]  /*734a0*/  IMAD.WIDE.U32 R116, P3, R38.reuse, -0x7af74000, R110 ;  /* 0x8508c00026747825 */ /* 0x040fe2000786006e */
[----:B------:R-:W-:Y:S02]  /*734b0*/  IADD3.X R104, P4, PT, R21, R106, RZ, P4, !PT ;  /* 0x0000006a15687210 */ /* 0x000fe4000279e4ff */
[----:B------:R-:W-:Y:S01]  /*734c0*/  IADD3.X R39, P1, PT, RZ, RZ, RZ, P1, !PT ;  /* 0x000000ffff277210 */ /* 0x000fe20000f3e4ff */
[----:B------:R-:W-:Y:S01]  /*734d0*/  IMAD.WIDE.U32 R110, R38, 0x1, RZ ;  /* 0x00000001266e7825 */ /* 0x000fe200078e00ff */
[----:B------:R-:W-:-:S03]  /*734e0*/  IADD3.X R105, P4, PT, R105, R24, RZ, P4, !PT ;  /* 0x0000001869697210 */ /* 0x000fc6000279e4ff */
[----:B------:R-:W-:Y:S01]  /*734f0*/  IMAD.X R107, RZ, RZ, RZ, P3 ;  /* 0x000000ffff6b7224 */ /* 0x000fe200018e06ff */
[----:B------:R-:W-:Y:S01]  /*73500*/  IADD3 RZ, P3, PT, R112, R110, RZ ;  /* 0x0000006e70ff7210 */ /* 0x000fe20007f7e0ff */
[----:B------:R-:W-:Y:S01]  /*73510*/  IMAD.MOV.U32 R106, RZ, RZ, R117 ;  /* 0x000000ffff6a7224 */ /* 0x000fe200078e0075 */
[----:B------:R-:W-:Y:S01]  /*73520*/  IADD3 R110, P5, PT, R111, R116, RZ ;  /* 0x000000746f6e7210 */ /* 0x000fe20007fbe0ff */
[----:B------:R-:W-:Y:S01]  /*73530*/  IMAD.X R47, RZ, RZ, RZ, P1 ;  /* 0x000000ffff2f7224 */ /* 0x000fe200008e06ff */
[----:B------:R-:W-:Y:S01]  /*73540*/  IADD3 RZ, P1, PT, R100, R36, RZ ;  /* 0x0000002464ff7210 */ /* 0x000fe20007f3e0ff */
[C---:B------:R-:W-:Y:S01]  /*73550*/  IMAD.WIDE.U32 R36, R22.reuse, 0x30000000, RZ ;  /* 0x3000000016247825 */ /* 0x040fe200078e00ff */
[----:B------:R-:W-:Y:S02]  /*73560*/  IADD3.X R29, P4, PT, RZ, RZ, RZ, P4, !PT ;  /* 0x000000ffff1d7210 */ /* 0x000fe4000279e4ff */
[----:B------:R-:W-:Y:S01]  /*73570*/  IADD3.X RZ, P3, PT, R41, R110, RZ, P3, !PT ;  /* 0x0000006e29ff7210 */ /* 0x000fe20001f7e4ff */
[----:B------:R-:W-:Y:S01]  /*73580*/  IMAD.WIDE.U32.X R106, R22, -0x7af74000, R106, P5 ;  /* 0x8508c000166a7825 */ /* 0x000fe200028e046a */
[----:B------:R-:W-:-:S02]  /*73590*/  IADD3 RZ, P5, PT, R104, R90, RZ ;  /* 0x0000005a68ff7210 */ /* 0x000fc40007fbe0ff */
[----:B------:R-:W-:Y:S01]  /*735a0*/  IADD3.X RZ, P1, PT, R101, R35, RZ, P1, !PT ;  /* 0x0000002365ff7210 */ /* 0x000fe20000f3e4ff */
        /* <DEDUP_REMOVED lines=22> */
[----:B------:R-:W-:Y:S01]  /*73710*/  IMAD.WIDE.U32 R104, R42, 0xf5138f, R104 ;  /* 0x00f5138f2a687825 */ /* 0x000fe200078e0068 */
[----:B------:R-:W-:Y:S02]  /*73720*/  IADD3.X R100, P1, PT, R24, R49, RZ, P1, !PT ;  /* 0x0000003118647210 */ /* 0x000fe40000f3e4ff */
[----:B------:R-:W-:Y:S01]  /*73730*/  IADD3.X R35, P4, PT, R21, R90, RZ, P4, !PT ;  /* 0x0000005a15237210 */ /* 0x000fe2000279e4ff */
[----:B------:R-:W-:Y:S01]  /*73740*/  IMAD.IADD R24, R105, 0x1, R50 ;  /* 0x0000000169187824 */ /* 0x000fe200078e0232 */
[----:B------:R-:W-:Y:S01]  /*73750*/  IADD3.X R21, PT, PT, RZ, RZ, RZ, P3, !PT ;  /* 0x000000ffff157210 */ /* 0x000fe20001ffe4ff */
[----:B------:R-:W-:Y:S01]  /*73760*/  IMAD.WIDE.U32 R32, R22, -0x45f6b800, RZ ;  /* 0xba09480016207825 */ /* 0x000fe200078e00ff */
[----:B------:R-:W-:-:S02]  /*73770*/  IADD3.X R90, P3, PT, R29, R34, RZ, P5, !PT ;  /* 0x000000221d5a7210 */ /* 0x000fc40002f7e4ff */
[----:B------:R-:W-:Y:S01]  /*73780*/  IADD3.X R21, P4, PT, R21, R91, RZ, P4, !PT ;  /* 0x0000005b15157210 */ /* 0x000fe2000279e4ff */
[----:B------:R-:W-:Y:S01]  /*73790*/  IMAD.WIDE.U32 R50, R38, -0x45f6b800, RZ ;  /* 0xba09480026327825 */ /* 0x000fe200078e00ff */
[----:B------:R-:W-:Y:S02]  /*737a0*/  IADD3.X R91, P3, PT, R94, R37, RZ, P3, !PT ;  /* 0x000000255e5b7210 */ /* 0x000fe40001f7e4ff */
[----:B------:R-:W-:Y:S01]  /*737b0*/  IADD3.X R34, P4, PT, R35, R104, RZ, P4, !PT ;  /* 0x0000006823227210 */ /* 0x000fe2000279e4ff */
[----:B------:R-:W-:Y:S01]  /*737c0*/  IMAD.WIDE.U32 R32, P5, R38, 0x1ef3622f, R32 ;  /* 0x1ef3622f26207825 */ /* 0x000fe200078a0020 */
[----:B------:R-:W-:Y:S02]  /*737d0*/  IADD3.X R37, P3, PT, RZ, RZ, RZ, P3, !PT ;  /* 0x000000ffff257210 */ /* 0x000fe40001f7e4ff */
[----:B------:R-:W-:Y:S01]  /*737e0*/  IADD3.X R35, P4, PT, R21, R24, RZ, P4, !PT ;  /* 0x0000001815237210 */ /* 0x000fe2000279e4ff */
[----:B------:R-:W-:Y:S01]  /*737f0*/  IMAD.WIDE.U32 R30, R22, 0xf5138f, RZ ;  /* 0x00f5138f161e7825 */ /* 0x000fe200078e00ff */
[----:B------:R-:W-:-:S02]  /*73800*/  IADD3.X R41, P1, PT, R41, R118, RZ, P1, !PT ;  /* 0x0000007629297210 */ /* 0x000fc40000f3e4ff */
[----:B------:R-:W-:Y:S01]  /*73810*/  IADD3.X R29, P4, PT, RZ, RZ, RZ, P4, !PT ;  /* 0x000000ffff1d7210 */ /* 0x000fe2000279e4ff */
[----:B------:R-:W-:Y:S01]  /*73820*/  IMAD.X R39, RZ, RZ, RZ, P3 ;  /* 0x000000ffff277224 */ /* 0x000fe200018e06ff */
[----:B------:R-:W-:Y:S01]  /*73830*/  IADD3 R21, P3, PT, R32, R51, RZ ;  /* 0x0000003320157210 */ /* 0x000fe20007f7e0ff */
[----:B------:R-:W-:Y:S02]  /*73840*/  IMAD.X R95, RZ, RZ, RZ, P5 ;  /* 0x000000ffff5f7224 */ /* 0x000fe400028e06ff */
[----:B------:R-:W-:Y:S02]  /*73850*/  IMAD.MOV.U32 R94, RZ, RZ, R33 ;  /* 0x000000ffff5e7224 */ /* 0x000fe400078e0021 */
        /* <DEDUP_REMOVED lines=11> */
[----:B------:R-:W-:Y:S01]  /*73910*/  IMAD.WIDE.U32 R24, R38, 0xf5138f, RZ ;  /* 0x00f5138f26187825 */ /* 0x000fe200078e00ff */
[----:B------:R-:W-:-:S02]  /*73920*/  IADD3.X R29, P4, PT, R29, R94, RZ, P4, !PT ;  /* 0x0000005e1d1d7210 */ /* 0x000fc4000279e4ff */
[----:B------:R-:W-:Y:S01]  /*73930*/  IADD3.X R92, P1, PT, RZ, RZ, RZ, P1, !PT ;  /* 0x000000ffff5c7210 */ /* 0x000fe20000f3e4ff */
[----:B------:R-:W-:Y:S01]  /*73940*/  IMAD.IADD R21, R21, 0x1, R80 ;  /* 0x0000000115157824 */ /* 0x000fe200078e0250 */
[----:B------:R-:W-:Y:S01]  /*73950*/  IADD3.X R50, P3, PT, R37, R96, RZ, P3, !PT ;  /* 0x0000006025327210 */ /* 0x000fe20001f7e4ff */
[----:B------:R-:W-:Y:S01]  /*73960*/  IMAD.MOV.U32 R80, RZ, RZ, R31 ;  /* 0x000000ffff507224 */ /* 0x000fe200078e001f */
[----:B------:R-:W-:Y:S01]  /*73970*/  IADD3.X R94, P4, PT, R33, R95, RZ, P4, !PT ;  /* 0x0000005f215e7210 */ /* 0x000fe2000279e4ff */
[C---:B------:R-:W-:Y:S01]  /*73980*/  IMAD.WIDE.U32 R86, R38.reuse, 0x30000000, R86 ;  /* 0x3000000026567825 */ /* 0x040fe200078e0056 */
[----:B------:R-:W-:Y:S02]  /*73990*/  IADD3.X R92, P5, PT, RZ, R92, RZ, P5, !PT ;  /* 0x0000005cff5c7210 */ /* 0x000fe40002fbe4ff */
[----:B------:R-:W-:Y:S01]  /*739a0*/  IADD3.X R96, P3, PT, R39, R97, RZ, P3, !PT ;  /* 0x0000006127607210 */ /* 0x000fe20001f7e4ff */
[----:B------:R-:W-:Y:S01]  /*739b0*/  IMAD.WIDE.U32 R34, R38, -0x45f6b800, R34 ;  /* 0xba09480026227825 */ /* 0x000fe200078e0022 */
[----:B------:R-:W-:-:S02]  /*739c0*/  IADD3.X R20, P4, PT, R29, R20, RZ, P4, !PT ;  /* 0x000000141d147210 */ /* 0x000fc4000279e4ff */
[----:B------:R-:W-:Y:S01]  /*739d0*/  IADD3.X R39, PT, PT, RZ, RZ, RZ, P5, P1 ;  /* 0x000000ffff277210 */ /* 0x000fe20002fe24ff */
[----:B------:R-:W-:Y:S01]  /*739e0*/  IMAD.IADD R32, R35, 0x1, R32 ;  /* 0x0000000123207824 */ /* 0x000fe200078e0220 */
[----:B------:R-:W-:Y:S02]  /*739f0*/  IADD3 R25, P1, PT, R30, R25, RZ ;  /* 0x000000191e197210 */ /* 0x000fe40007f3e0ff */
[----:B------:R-:W-:Y:S02]  /*73a00*/  IADD3.X R50, P3, PT, R50, R51, RZ, P3, !PT ;  /* 0x0000003332327210 */ /* 0x000fe40001f7e4ff */
[----:B------:R-:W-:Y:S01]  /*73a10*/  IADD3 RZ, P5, PT, R20, R24, RZ ;  /* 0x0000001814ff7210 */ /* 0x000fe20007fbe0ff */
[----:B------:R-:W-:Y:S01]  /*73a20*/  IMAD.WIDE.U32.X R90, R22, 0x1a22d9f3, R80, P1 ;  /* 0x1a22d9f3165a7825 */ /* 0x000fe200008e0450 */
[----:B------:R-:W-:Y:S02]  /*73a30*/  IADD3.X R21, P4, PT, R94, R21, RZ, P4, !PT ;  /* 0x000000155e157210 */ /* 0x000fe4000279e4ff */
[----:B------:R-:W-:-:S02]  /*73a40*/  IADD3.X R51, P3, PT, R96, R41, RZ, P3, !PT ;  /* 0x0000002960337210 */ /* 0x000fc40001f7e4ff */
[----:B------:R-:W-:Y:S01]  /*73a50*/  IADD3.X RZ, P5, PT, R21, R25, RZ, P5, !PT ;  /* 0x0000001915ff7210 */ /* 0x000fe20002fbe4ff */
[----:B------:R-:W-:Y:S01]  /*73a60*/  IMAD.WIDE.U32 R24, R204, R200, RZ ;  /* 0x000000c8cc187225 */ /* 0x000fe200078e00ff */
[----:B------:R-:W-:Y:S02]  /*73a70*/  IADD3.X R41, P4, PT, RZ, RZ, RZ, P4, !PT ;  /* 0x000000ffff297210 */ /* 0x000fe4000279e4ff */
[----:B------:R-:W-:Y:S01]  /*73a80*/  IADD3 RZ, P1, PT, R50, R84, RZ ;  /* 0x0000005432ff7210 */ /* 0x000fe20007f3e0ff */
[----:B------:R-:W-:Y:S01]  /*73a90*/  IMAD.WIDE.U32 R80, R42, 0x17c510ea, R50 ;  /* 0x17c510ea2a507825 */ /* 0x000fe200078e0032 */
[----:B------:R-:W-:Y:S02]  /*73aa0*/  IADD3.X R41, P5, PT, R41, R90, RZ, P5, !PT ;  /* 0x0000005a29297210 */ /* 0x000fe40002fbe4ff */
[----:B------:R-:W-:Y:S01]  /*73ab0*/  IADD3.X R90, PT, PT, RZ, RZ, RZ, P4, !PT ;  /* 0x000000ffff5a7210 */ /* 0x000fe200027fe4ff */
[----:B------:R-:W-:Y:S01]  /*73ac0*/  IMAD.IADD R33, R81, 0x1, R40 ;  /* 0x0000000151217824 */ /* 0x000fe200078e0228 */
[----:B------:R-:W-:Y:S01]  /*73ad0*/  IADD3.X RZ, P1, PT, R51, R43, RZ, P1, !PT ;  /* 0x0000002b33ff7210 */ /* 0x000fe20000f3e4ff */
[----:B------:R-:W-:Y:S01]  /*73ae0*/  IMAD.WIDE.U32 R50, P4, R200, R204, R24 ;  /* 0x000000ccc8327225 */ /* 0x000fe20007880018 */
[----:B------:R-:W-:-:S02]  /*73af0*/  IADD3.X R90, P5, PT, R90, R91, RZ, P5, !PT ;  /* 0x0000005b5a5a7210 */ /* 0x000fc40002fbe4ff */
[----:B------:R-:W-:Y:S01]  /*73b00*/  IADD3.X R31, P3, PT, RZ, RZ, RZ, P3, !PT ;  /* 0x000000ffff1f7210 */ /* 0x000fe20001f7e4ff */
[----:B------:R-:W-:Y:S01]  /*73b10*/  IMAD.WIDE.U32 R24, R22, 0x6ca1493b, RZ ;  /* 0x6ca1493b16187825 */ /* 0x000fe200078e00ff */
[----:B------:R-:W-:Y:S02]  /*73b20*/  IADD3.X R40, P5, PT, R41, R80, RZ, P5, !PT ;  /* 0x0000005029287210 */ /* 0x000fe40002fbe4ff */
[----:B------:R-:W-:Y:S01]  /*73b30*/  SHF.L.W.U32.HI R29, R108, 0x1, R23 ;  /* 0x000000016c1d7819 */ /* 0x000fe20000010e17 */
[----:B------:R-:W-:Y:S01]  /*73b40*/  IMAD.WIDE.U32 R42, R200, R200, RZ ;  /* 0x000000c8c82a7225 */ /* 0x000fe200078e00ff */
[----:B------:R-:W-:Y:S02]  /*73b50*/  IADD3.X R31, P1, PT, R31, R82, RZ, P1, !PT ;  /* 0x000000521f1f7210 */ /* 0x000fe40000f3e4ff */
[----:B------:R-:W-:Y:S01]  /*73b60*/  IADD3.X R41, P5, PT, R90, R33, RZ, P5, !PT ;  /* 0x000000215a297210 */ /* 0x000fe20002fbe4ff */
[----:B------:R-:W-:Y:S01]  /*73b70*/  IMAD.X R81, RZ, RZ, RZ, P4 ;  /* 0x000000ffff517224 */ /* 0x000fe200020e06ff */
[----:B------:R-:W-:Y:S01]  /*73b80*/  IADD3.X R80, P2, PT, R29, R42, RZ, P2, !PT ;  /* 0x0000002a1d507210 */ /* 0x000fe2000175e4ff */
[----:B------:R-:W-:Y:S01]  /*73b90*/  IMAD.X R37, RZ, RZ, RZ, P3 ;  /* 0x000000ffff257224 */ /* 0x000fe200018e06ff */
[----:B------:R-:W-:Y:S01]  /*73ba0*/  IADD3 R94, P3, PT, R43, R50, RZ ;  /* 0x000000322b5e7210 */ /* 0x000fe20007f7e0ff */
[----:B------:R-:W-:Y:S01]  /*73bb0*/  IMAD.WIDE.U32 R24, P4, R38, -0x39c4fa40, R24 ;  /* 0xc63b05c026187825 */ /* 0x000fe20007880018 */
[----:B------:R-:W-:-:S02]  /*73bc0*/  IADD3.X R29, P5, PT, RZ, RZ, RZ, P5, !PT ;  /* 0x000000ffff1d7210 */ /* 0x000fc40002fbe4ff */
[----:B------:R-:W-:Y:S01]  /*73bd0*/  IADD3.X R50, P1, PT, R37, R83, RZ, P1, !PT ;  /* 0x0000005325327210 */ /* 0x000fe20000f3e4ff */
[----:B------:R-:W-:Y:S01]  /*73be0*/  IMAD.WIDE.U32 R84, R38, 0x6ca1493b, RZ ;  /* 0x6ca1493b26547825 */ /* 0x000fe200078e00ff */
[----:B------:R-:W-:Y:S02]  /*73bf0*/  SHF.L.W.U32.HI R23, R23, 0x1, R114 ;  /* 0x0000000117177819 */ /* 0x000fe40000010e72 */
[----:B------:R-:W-:Y:S01]  /*73c00*/  IADD3.X R31, P1, PT, R31, R92, RZ, P1, !PT ;  /* 0x0000005c1f1f7210 */ /* 0x000fe20000f3e4ff */
[----:B------:R-:W-:Y:S01]  /*73c10*/  IMAD.X R43, RZ, RZ, RZ, P4 ;  /* 0x000000ffff2b7224 */ /* 0x000fe200020e06ff */
[----:B------:R-:W-:Y:S01]  /*73c20*/  IADD3 R33, P4, PT, R24, R85, RZ ;  /* 0x0000005518217210 */ /* 0x000fe20007f9e0ff */
[----:B------:R-:W-:Y:S01]  /*73c30*/  IMAD.WIDE.U32 R82, R22, 0x17c510ea, RZ ;  /* 0x17c510ea16527825 */ /* 0x000fe200078e00ff */
[----:B------:R-:W-:-:S03]  /*73c40*/  IADD3.X R50, P1, PT, R50, R39, RZ, P1, !PT ;  /* 0x0000002732327210 */ /* 0x000fc60000f3e4ff */
[----:B------:R-:W-:Y:S02]  /*73c50*/  IMAD.MOV.U32 R42, RZ, RZ, R25 ;  /* 0x000000ffff2a7224 */ /* 0x000fe400078e0019 */
[----:B------:R-:W-:Y:S02]  /*73c60*/  IMAD.X R25, RZ, RZ, RZ, P5 ;  /* 0x000000ffff197224 */ /* 0x000fe400028e06ff */
[----:B------:R-:W-:Y:S01]  /*73c70*/  IMAD.WIDE.U32.X R42, R22, -0x39c4fa40, R42, P4 ;  /* 0xc63b05c0162a7825 */ /* 0x000fe200020e042a */
[----:B------:R-:W-:-:S03]  /*73c80*/  IADD3 RZ, P4, PT, R40, R84, RZ ;  /* 0x0000005428ff7210 */ /* 0x000fc60007f9e0ff */
[C---:B------:R-:W-:Y:S01]  /*73c90*/  IMAD.WIDE.U32 R82, P5, R38.reuse, 0x1ae3a46, R82 ;  /* 0x01ae3a4626527825 */ /* 0x040fe200078a0052 */
[----:B------:R-:W-:Y:S02]  /*73ca0*/  IADD3.X RZ, P4, PT, R41, R33, RZ, P4, !PT ;  /* 0x0000002129ff7210 */ /* 0x000fe4000279e4ff */
[----:B------:R-:W-:Y:S01]  /*73cb0*/  IADD3.X R33, P2, PT, R23, R94, RZ, P2, !PT ;  /* 0x0000005e17217210 */ /* 0x000fe2000175e4ff */
        /* <DEDUP_REMOVED lines=9> */
[----:B------:R-:W-:Y:S01]  /*73d50*/  IMAD.MOV.U32 R80, RZ, RZ, R51 ;  /* 0x000000ffff507224 */ /* 0x000fe200078e0033 */
[----:B------:R-:W-:Y:S01]  /*73d60*/  IADD3.X R50, P5, PT, R50, R33, RZ, P5, !PT ;  /* 0x0000002132327210 */ /* 0x000fe20002fbe4ff */
[----:B------:R-:W-:Y:S01]  /*73d70*/  IMAD.WIDE.U32 R40, R38, 0x6ca1493b, R40 ;  /* 0x6ca1493b26287825 */ /* 0x000fe200078e0028 */
[----:B------:R-:W-:-:S03]  /*73d80*/  IADD3.X R42, P4, PT, R42, R29, RZ, P4, !PT ;  /* 0x0000001d2a2a7210 */ /* 0x000fc6000279e4ff */
[----:B------:R-:W-:Y:S01]  /*73d90*/  IMAD.IADD R47, R41, 0x1, R24 ;  /* 0x00000001292f7824 */ /* 0x000fe200078e0218 */
[----:B------:R-:W-:Y:S01]  /*73da0*/  IADD3.X R43, P4, PT, R43, R50, RZ, P4, !PT ;  /* 0x000000322b2b7210 */ /* 0x000fe2000279e4ff */
[----:B------:R-:W-:Y:S01]  /*73db0*/  IMAD.MOV.U32 R24, RZ, RZ, R40 ;  /* 0x000000ffff187224 */ /* 0x000fe200078e0028 */
[----:B------:R-:W-:Y:S01]  /*73dc0*/  IADD3.X R50, P1, PT, RZ, RZ, RZ, P1, !PT ;  /* 0x000000ffff327210 */ /* 0x000fe20000f3e4ff */
[----:B------:R-:W-:Y:S01]  /*73dd0*/  IMAD.MOV.U32 R31, RZ, RZ, R47 ;  /* 0x000000ffff1f7224 */ /* 0x000fe200078e002f */
[----:B------:R-:W-:Y:S01]  /*73de0*/  IADD3.X R25, P4, PT, RZ, RZ, RZ, P4, !PT ;  /* 0x000000ffff197210 */ /* 0x000fe2000279e4ff */
[----:B------:R-:W-:-:S03]  /*73df0*/  IMAD.WIDE.U32 R38, R38, 0x17c510ea, R42 ;  /* 0x17c510ea26267825 */ /* 0x000fc600078e002a */
[----:B------:R-:W-:Y:S01]  /*73e00*/  IADD3.X R29, PT, PT, RZ, RZ, RZ, P4, !PT ;  /* 0x000000ffff1d7210 */ /* 0x000fe200027fe4ff */
[----:B------:R-:W-:Y:S01]  /*73e10*/  IMAD.IADD R82, R39, 0x1, R82 ;  /* 0x0000000127527824 */ /* 0x000fe200078e0252 */
[----:B------:R-:W-:Y:S01]  /*73e20*/  IADD3 RZ, P4, PT, R42, R84, RZ ;  /* 0x000000542aff7210 */ /* 0x000fe20007f9e0ff */
[----:B------:R-:W-:Y:S02]  /*73e30*/  IMAD.IADD R42, R21, 0x1, R30 ;  /* 0x00000001152a7824 */ /* 0x000fe400078e021e */
[----:B------:R-:W-:Y:S01]  /*73e40*/  IMAD.MOV.U32 R33, RZ, RZ, R38 ;  /* 0x000000ffff217224 */ /* 0x000fe200078e0026 */
[----:B------:R-:W-:Y:S01]  /*73e50*/  IADD3.X RZ, P4, PT, R43, R37, RZ, P4, !PT ;  /* 0x000000252bff7210 */ /* 0x000fe2000279e4ff */
[----:B------:R-:W-:Y:S02]  /*73e60*/  IMAD.IADD R37, R87, 0x1, R36 ;  /* 0x0000000157257824 */ /* 0x000fe400078e0224 */
[----:B------:R-:W-:Y:S01]  /*73e70*/  IMAD.MOV.U32 R30, RZ, RZ, R82 ;  /* 0x000000ffff1e7224 */ /* 0x000fe200078e0052 */
[----:B------:R-:W-:-:S04]  /*73e80*/  IADD3.X R25, P4, PT, R25, R22, RZ, P4, !PT ;  /* 0x0000001619197210 */ /* 0x000fc8000279e4ff */
[----:B------:R-:W-:Y:S01]  /*73e90*/  IADD3.X R29, P4, PT, R29, R23, RZ, P4, !PT ;  /* 0x000000171d1d7210 */ /* 0x000fe2000279e4ff */
[----:B------:R-:W-:-:S03]  /*73ea0*/  IMAD.WIDE.U32.X R22, R204, R204, R80, P3 ;  /* 0x000000cccc167225 */ /* 0x000fc600018e0450 */
[----:B------:R-:W-:Y:S02]  /*73eb0*/  IADD3.X R25, P4, P5, R25, RZ, R50, P4, P5 ;  /* 0x000000ff19197210 */ /* 0x000fe4000258a432 */
[----:B------:R-:W-:Y:S01]  /*73ec0*/  LEA.HI.X R114, P2, R114, R22, RZ, 0x1, P2 ;  /* 0x0000001672727211 */ /* 0x000fe20001050cff */
[----:B------:R-:W-:-:S03]  /*73ed0*/  IMAD.X R22, RZ, RZ, RZ, P1 ;  /* 0x000000ffff167224 */ /* 0x000fc600008e06ff */
[----:B------:R-:W-:Y:S01]  /*73ee0*/  IADD3 R114, P1, PT, R25, R114, RZ ;  /* 0x0000007219727210 */ /* 0x000fe20007f3e0ff */
[----:B------:R-:W-:Y:S01]  /*73ef0*/  IMAD.MOV.U32 R25, RZ, RZ, R34 ;  /* 0x000000ffff197224 */ /* 0x000fe200078e0022 */
[----:B------:R-:W-:Y:S01]  /*73f00*/  IADD3.X R22, PT, PT, R29, RZ, R22, P4, P5 ;  /* 0x000000ff1d167210 */ /* 0x000fe200027ea416 */
[----:B------:R-:W-:Y:S02]  /*73f10*/  IMAD.MOV.U32 R29, RZ, RZ, R20 ;  /* 0x000000ffff1d7224 */ /* 0x000fe400078e0014 */
[----:B------:R-:W-:Y:S01]  /*73f20*/  IMAD.MOV.U32 R36, RZ, RZ, R114 ;  /* 0x000000ffff247224 */ /* 0x000fe200078e0072 */
[----:B------:R-:W-:Y:S01]  /*73f30*/  IADD3.X R49, PT, PT, R22, RZ, R23, P1, P2 ;  /* 0x000000ff16317210 */ /* 0x000fe20000fe4417 */
[----:B------:R-:W-:Y:S01]  /*73f40*/  IMAD.MOV.U32 R22, RZ, RZ, R42 ;  /* 0x000000ffff167224 */ /* 0x000fe200078e002a */
[----:B------:R-:W-:Y:S02]  /*73f50*/  ISETP.GE.U32.AND P1, PT, R114, 0x17c510ea, PT ;  /* 0x17c510ea7200780c */ /* 0x000fe40003f26070 */
[----:B------:R-:W-:Y:S01]  /*73f60*/  MOV R23, R32 ;  /* 0x0000002000177202 */ /* 0x000fe20000000f00 */
        /* <DEDUP_REMOVED lines=68> */
.L_x_930:
[----:B------:R-:W-:Y:S05]  /*743b0*/  BSYNC.RELIABLE B3 ;  /* 0x0000000000037941 */ /* 0x000fea0003800100 */
.L_x_929:
        /* <DEDUP_REMOVED lines=12> */
.L_x_928:
[----:B------:R-:W-:Y:S05]  /*74480*/  BSYNC.RECONVERGENT B2 ;  /* 0x0000000000027941 */ /* 0x000fea0003800200 */
.L_x_927:
        /* <DEDUP_REMOVED lines=37> */
.L_x_934:
[----:B------:R-:W-:Y:S05]  /*746e0*/  BSYNC.RELIABLE B3 ;  /* 0x0000000000037941 */ /* 0x000fea0003800100 */
.L_x_933:
        /* <DEDUP_REMOVED lines=12> */
.L_x_932:
[----:B------:R-:W-:Y:S05]  /*747b0*/  BSYNC.RECONVERGENT B2 ;  /* 0x0000000000027941 */ /* 0x000fea0003800200 */
.L_x_931:
        /* <DEDUP_REMOVED lines=49> */
.L_x_938:
[----:B------:R-:W-:Y:S05]  /*74ad0*/  BSYNC.RELIABLE B3 ;  /* 0x0000000000037941 */ /* 0x000fea0003800100 */
.L_x_937:
        /* <DEDUP_REMOVED lines=12> */
.L_x_936:
[----:B------:R-:W-:Y:S05]  /*74ba0*/  BSYNC.RECONVERGENT B2 ;  /* 0x0000000000027941 */ /* 0x000fea0003800200 */
.L_x_935:
        /* <DEDUP_REMOVED lines=49> */
.L_x_942:
[----:B------:R-:W-:Y:S05]  /*74ec0*/  BSYNC.RELIABLE B3 ;  /* 0x0000000000037941 */ /* 0x000fea0003800100 */
.L_x_941:
        /* <DEDUP_REMOVED lines=12> */
.L_x_940:
[----:B------:R-:W-:Y:S05]  /*74f90*/  BSYNC.RECONVERGENT B2 ;  /* 0x0000000000027941 */ /* 0x000fea0003800200 */
.L_x_939:
        /* <DEDUP_REMOVED lines=49> */
.L_x_946:
[----:B------:R-:W-:Y:S05]  /*752b0*/  BSYNC.RELIABLE B3 ;  /* 0x0000000000037941 */ /* 0x000fea0003800100 */
.L_x_945:
        /* <DEDUP_REMOVED lines=12> */
.L_x_944:
[----:B------:R-:W-:Y:S05]  /*75380*/  BSYNC.RECONVERGENT B2 ;  /* 0x0000000000027941 */ /* 0x000fea0003800200 */
.L_x_943:
        /* <DEDUP_REMOVED lines=9> */
[----:B------:R-:W-:-:S04]  /*75420*/  IMAD.WIDE.U32 R50, P3, R179, R27, R24 ;  /* 0x0000001bb3327225 */ /* 0x000fc80007860018 */
[----:B------:R-:W-:Y:S01]  /*75430*/  IMAD.WIDE.U32 R20, R27, R77, RZ ;  /* 0x0000004d1b147225 */ /* 0x000fe200078e00ff */
[----:B------:R-:W-:-:S03]  /*75440*/  MOV R82, R51 ;  /* 0x0000003300527202 */ /* 0x000fc60000000f00 */
[----:B------:R-:W-:-:S04]  /*75450*/  IMAD.WIDE.U32 R80, R29, R205, RZ ;  /* 0x000000cd1d507225 */ /* 0x000fc800078e00ff */
[----:B------:R-:W-:Y:S01]  /*75460*/  IMAD.X R25, RZ, RZ, RZ, P1 ;  /* 0x000000ffff197224 */ /* 0x000fe200008e06ff */
[----:B------:R-:W-:Y:S01]  /*75470*/  IADD3 R140, P1, PT, R43, R22, RZ ;  /* 0x000000162b8c7210 */ /* 0x000fe20007f3e0ff */
[----:B------:R-:W-:Y:S01]  /*75480*/  IMAD.X R83, RZ, RZ, RZ, P3 ;  /* 0x000000ffff537224 */ /* 0x000fe200018e06ff */
[----:B------:R-:W-:Y:S01]  /*75490*/  IADD3 R21, P3, PT, R21, R50, RZ ;  /* 0x0000003215157210 */ /* 0x000fe20007f7e0ff */
[----:B------:R-:W-:Y:S02]  /*754a0*/  IMAD.MOV.U32 R24, RZ, RZ, R23 ;  /* 0x000000ffff187224 */ /* 0x000fe400078e0017 */
[----:B------:R-:W-:-:S04]  /*754b0*/  IMAD.WIDE.U32 R22, R29, R202, RZ ;  /* 0x000000ca1d167225 */ /* 0x000fc800078e00ff */
[----:B------:R-:W-:-:S04]  /*754c0*/  IMAD.WIDE.U32 R86, R29, R201, RZ ;  /* 0x000000c91d567225 */ /* 0x000fc800078e00ff */
[----:B------:R-:W-:-:S04]  /*754d0*/  IMAD.WIDE.U32 R50, P4, R206, R27, R80 ;  /* 0x0000001bce327225 */ /* 0x000fc80007880050 */
[----:B------:R-:W-:Y:S02]  /*754e0*/  IMAD.X R125, RZ, RZ, RZ, P4 ;  /* 0x000000ffff7d7224 */ /* 0x000fe400020e06ff */
[----:B------:R-:W-:-:S04]  /*754f0*/  IMAD.WIDE.U32 R92, R27, R205, RZ ;  /* 0x000000cd1b5c7225 */ /* 0x000fc800078e00ff */
[----:B------:R-:W-:-:S04]  /*75500*/  IMAD.WIDE.U32 R80, R27, R202, RZ ;  /* 0x000000ca1b507225 */ /* 0x000fc800078e00ff */
[----:B------:R-:W-:-:S04]  /*75510*/  IMAD.WIDE.U32 R84, P5, R203, R27, R22 ;  /* 0x0000001bcb547225 */ /* 0x000fc800078a0016 */
[----:B------:R-:W-:-:S04]  /*75520*/  IMAD.WIDE.U32 R86, P4, R189, R27, R86 ;  /* 0x0000001bbd567225 */ /* 0x000fc80007880056 */
[----:B------:R-:W-:-:S04]  /*75530*/  IMAD.WIDE.U32 R190, R27, R201, RZ ;  /* 0x000000c91bbe7225 */ /* 0x000fc800078e00ff */
[----:B------:R-:W-:-:S04]  /*75540*/  IMAD.WIDE.U32 R104, R42, -0x1, RZ ;  /* 0xffffffff2a687825 */ /* 0x000fc800078e00ff */
[----:B------:R-:W-:-:S04]  /*75550*/  IMAD.WIDE.U32 R90, R29, R200, RZ ;  /* 0x000000c81d5a7225 */ /* 0x000fc800078e00ff */
[----:B------:R-:W-:Y:S01]  /*75560*/  IMAD.WIDE.U32.X R22, R17, R29, R24, P1 ;  /* 0x0000001d11167225 */ /* 0x000fe200008e0418 */
[----:B------:R-:W-:-:S03]  /*75570*/  IADD3 R141, P1, PT, R93, R50, RZ ;  /* 0x000000325d8d7210 */ /* 0x000fc60007f3e0ff */
[----:B------:R-:W-:Y:S01]  /*75580*/  IMAD.X R137, RZ, RZ, RZ, P4 ;  /* 0x000000ffff897224 */ /* 0x000fe200020e06ff */
[----:B------:R-:W-:Y:S01]  /*75590*/  IADD3 R81, P4, PT, R81, R84, RZ ;  /* 0x0000005451517210 */ /* 0x000fe20007f9e0ff */
[----:B------:R-:W-:Y:S01]  /*755a0*/  IMAD.WIDE.U32.X R24, R179, R29, R82, P3 ;  /* 0x0000001db3187225 */ /* 0x000fe200018e0452 */
[----:B------:R-:W-:Y:S02]  /*755b0*/  IADD3 R208, P3, PT, R191, R86, RZ ;  /* 0x00000056bfd07210 */ /* 0x000fe40007f7e0ff */
[----:B------:R-:W-:Y:S01]  /*755c0*/  IADD3.X R191, P2, PT, R28, ~R36, RZ, P2, !PT ;  /* 0x800000241cbf7210 */ /* 0x000fe2000175e4ff */
[----:B------:R-:W-:-:S04]  /*755d0*/  IMAD.WIDE.U32 R110, R79, R16, RZ ;  /* 0x000000104f6e7225 */ /* 0x000fc800078e00ff */
[----:B------:R-:W-:Y:S02]  /*755e0*/  IMAD.X R195, RZ, RZ, RZ, P5 ;  /* 0x000000ffffc37224 */ /* 0x000fe400028e06ff */
[----:B------:R-:W-:Y:S02]  /*755f0*/  IMAD.MOV.U32 R124, RZ, RZ, R51 ;  /* 0x000000ffff7c7224 */ /* 0x000fe400078e0033 */
[----:B------:R-:W-:Y:S02]  /*75600*/  IMAD.MOV.U32 R194, RZ, RZ, R85 ;  /* 0x000000ffffc27224 */ /* 0x000fe400078e0055 */
[----:B------:R-:W-:Y:S02]  /*75610*/  IMAD.MOV.U32 R136, RZ, RZ, R87 ;  /* 0x000000ffff887224 */ /* 0x000fe400078e0057 */
[----:B------:R-:W-:-:S04]  /*75620*/  IMAD.WIDE.U32 R108, R104, 0x1, RZ ;  /* 0x00000001686c7825 */ /* 0x000fc800078e00ff */
[----:B------:R-:W-:-:S04]  /*75630*/  IMAD.WIDE.U32 R90, P5, R204, R27, R90 ;  /* 0x0000001bcc5a7225 */ /* 0x000fc800078a005a */
[----:B------:R-:W-:-:S04]  /*75640*/  IMAD.WIDE.U32 R84, R27, R200, RZ ;  /* 0x000000c81b547225 */ /* 0x000fc800078e00ff */
[----:B------:R-:W-:Y:S01]  /*75650*/  IMAD.WIDE.U32.X R124, R206, R29, R124, P1 ;  /* 0x0000001dce7c7225 */ /* 0x000fe200008e047c */
[----:B------:R-:W-:-:S03]  /*75660*/  IADD3 RZ, P1, PT, RZ, R42, RZ ;  /* 0x0000002affff7210 */ /* 0x000fc60007f3e0ff */
[-C--:B------:R-:W-:Y:S01]  /*75670*/  IMAD.WIDE.U32.X R194, R203, R29.reuse, R194, P4 ;  /* 0x0000001dcbc27225 */ /* 0x080fe200020e04c2 */
[----:B------:R-:W-:Y:S02]  /*75680*/  IADD3 RZ, P4, PT, R42, R108, RZ ;  /* 0x0000006c2aff7210 */ /* 0x000fe40007f9e0ff */
[----:B------:R-:W-:Y:S01]  /*75690*/  IADD3.X RZ, P1, PT, RZ, R140, RZ, P1, !PT ;  /* 0x0000008cffff7210 */ /* 0x000fe20000f3e4ff */
[----:B------:R-:W-:-:S03]  /*756a0*/  IMAD.WIDE.U32.X R136, R189, R29, R136, P3 ;  /* 0x0000001dbd887225 */ /* 0x000fc600018e0488 */
[----:B------:R-:W-:Y:S01]  /*756b0*/  IADD3.X R49, P1, PT, RZ, R22, RZ, P1, !PT ;  /* 0x00000016ff317210 */ /* 0x000fe20000f3e4ff */
[----:B------:R-:W-:Y:S01]  /*756c0*/  IMAD.X R115, RZ, RZ, RZ, P5 ;  /* 0x000000ffff737224 */ /* 0x000fe200028e06ff */
[----:B------:R-:W-:Y:S01]  /*756d0*/  IADD3 R85, P5, PT, R85, R90, RZ ;  /* 0x0000005a55557210 */ /* 0x000fe20007fbe0ff */
[----:B------:R-:W-:Y:S01]  /*756e0*/  IMAD R93, R42, -0x7af74001, -R140 ;  /* 0x8508bfff2a5d7824 */ /* 0x000fe200078e0a8c */
[----:B------:R-:W-:Y:S01]  /*756f0*/  IADD3.X R96, P1, PT, RZ, R23, RZ, P1, !PT ;  /* 0x00000017ff607210 */ /* 0x000fe20000f3e4ff */
[----:B------:R-:W-:-:S03]  /*75700*/  IMAD.WIDE.U32 R110, P3, R17, R207, R110 ;  /* 0x000000cf116e7225 */ /* 0x000fc6000786006e */
[----:B------:R-:W-:Y:S01]  /*75710*/  IADD3.X R20, P1, PT, R49, R20, RZ, P1, !PT ;  /* 0x0000001431147210 */ /* 0x000fe20000f3e4ff */
[----:B------:R-:W-:Y:S01]  /*75720*/  IMAD.WIDE.U32 R42, R79, R77, RZ ;  /* 0x0000004d4f2a7225 */ /* 0x000fe200078e00ff */
[----:B------:R-:W-:Y:S02]  /*75730*/  IADD3.X R139, PT, PT, RZ, RZ, RZ, P3, !PT ;  /* 0x000000ffff8b7210 */ /* 0x000fe40001ffe4ff */
[----:B------:R-:W-:Y:S01]  /*75740*/  IADD3.X R21, P1, PT, R96, R21, RZ, P1, !PT ;  /* 0x0000001560157210 */ /* 0x000fe20000f3e4ff */
[----:B------:R-:W-:-:S04]  /*75750*/  IMAD.WIDE.U32 R82, R207, R16, RZ ;  /* 0x00000010cf527225 */ /* 0x000fc800078e00ff */
[----:B------:R-:W-:Y:S01]  /*75760*/  IMAD.MOV.U32 R114, RZ, RZ, R91 ;  /* 0x000000ffff727224 */ /* 0x000fe200078e005b */
[----:B------:R-:W-:Y:S01]  /*75770*/  IADD3 R97, P3, PT, R110, R83, RZ ;  /* 0x000000536e617210 */ /* 0x000fe20007f7e0ff */
[----:B------:R-:W-:-:S04]  /*75780*/  IMAD.WIDE.U32 R94, R207, R77, RZ ;  /* 0x0000004dcf5e7225 */ /* 0x000fc800078e00ff */
[----:B------:R-:W-:-:S04]  /*75790*/  IMAD.WIDE.U32.X R114, R204, R29, R114, P5 ;  /* 0x0000001dcc727225 */ /* 0x000fc800028e0472 */
[----:B------:R-:W-:-:S04]  /*757a0*/  IMAD.WIDE.U32 R42, P5, R179, R207, R42 ;  /* 0x000000cfb32a7225 */ /* 0x000fc800078a002a */
[----:B------:R-:W-:-:S04]  /*757b0*/  IMAD.WIDE.U32 R52, R79, R205, RZ ;  /* 0x000000cd4f347225 */ /* 0x000fc800078e00ff */
[----:B------:R-:W-:Y:S02]  /*757c0*/  IMAD.MOV.U32 R138, RZ, RZ, R111 ;  /* 0x000000ffff8a7224 */ /* 0x000fe400078e006f */
[----:B------:R-:W-:-:S04]  /*757d0*/  IMAD.WIDE.U32 R28, R79, R202, RZ ;  /* 0x000000ca4f1c7225 */ /* 0x000fc800078e00ff */
[----:B------:R-:W-:Y:S01]  /*757e0*/  IMAD.WIDE.U32.X R138, R17, R79, R138, P3 ;  /* 0x0000004f118a7225 */ /* 0x000fe200018e048a */
[----:B------:R-:W-:Y:S02]  /*757f0*/  IADD3 R111, P3, PT, R42, R95, RZ ;  /* 0x0000005f2a6f7210 */ /* 0x000fe40007f7e0ff */
[----:B------:R-:W-:Y:S01]  /*75800*/  IADD3.X R95, P2, PT, R26, ~R37, RZ, P2, !PT ;  /* 0x800000251a5f7210 */ /* 0x000fe2000175e4ff */
        /* <DEDUP_REMOVED lines=19> */
[----:B------:R-:W-:Y:S02]  /*75940*/  MOV R196, R183 ;  /* 0x000000b700c47202 */ /* 0x000fe40000000f00 */
[----:B------:R-:W-:Y:S01]  /*75950*/  IADD3.X R141, P1, PT, R144, R141, RZ, P1, !PT ;  /* 0x0000008d908d7210 */ /* 0x000fe20000f3e4ff */
[----:B------:R-:W-:Y:S02]  /*75960*/  IMAD.MOV.U32 R102, RZ, RZ, R27 ;  /* 0x000000ffff667224 */ /* 0x000fe400078e001b */
[----:B------:R-:W-:Y:S01]  /*75970*/  IMAD.WIDE.U32 R132, R79, R201, RZ ;  /* 0x000000c94f847225 */ /* 0x000fe200078e00ff */
[----:B------:R-:W-:-:S03]  /*75980*/  IADD3.X R193, P1, PT, RZ, R124, RZ, P1, !PT ;  /* 0x0000007cffc17210 */ /* 0x000fc60000f3e4ff */
[----:B------:R-:W-:Y:S01]  /*75990*/  IMAD.WIDE.U32.X R102, R203, R79, R102, P3 ;  /* 0x0000004fcb667225 */ /* 0x000fe200018e0466 */
[----:B------:R-:W-:Y:S02]  /*759a0*/  IADD3 R209, P3, PT, R182, R175, RZ ;  /* 0x000000afb6d17210 */ /* 0x000fe40007f7e0ff */
[----:B------:R-:W-:Y:S01]  /*759b0*/  IADD3.X R124, P1, PT, RZ, R125, RZ, P1, !PT ;  /* 0x0000007dff7c7210 */ /* 0x000fe20000f3e4ff */
[----:B------:R-:W-:Y:S02]  /*759c0*/  IMAD.X R197, RZ, RZ, RZ, P5 ;  /* 0x000000ffffc57224 */ /* 0x000fe400028e06ff */
[----:B------:R-:W-:Y:S01]  /*759d0*/  IMAD.WIDE.U32 R122, R95, R77, RZ ;  /* 0x0000004d5f7a7225 */ /* 0x000fe200078e00ff */
[----:B------:R-:W-:-:S03]  /*759e0*/  IADD3.X R193, P1, PT, R193, R80, RZ, P1, !PT ;  /* 0x00000050c1c17210 */ /* 0x000fc60000f3e4ff */
[----:B------:R-:W-:Y:S01]  /*759f0*/  IMAD.WIDE.U32.X R196, R17, R95, R196, P3 ;  /* 0x0000005f11c47225 */ /* 0x000fe200018e04c4 */
[----:B------:R-:W-:-:S03]  /*75a00*/  IADD3.X R80, P1, PT, R124, R81, RZ, P1, !PT ;  /* 0x000000517c507210 */ /* 0x000fc60000f3e4ff */
[----:B------:R-:W-:-:S04]  /*75a10*/  IMAD.WIDE.U32 R142, R95, R205, RZ ;  /* 0x000000cd5f8e7225 */ /* 0x000fc800078e00ff */
[----:B------:R-:W-:-:S04]  /*75a20*/  IMAD.WIDE.U32 R132, P3, R189, R207, R132 ;  /* 0x000000cfbd847225 */ /* 0x000fc80007860084 */
[----:B------:R-:W-:Y:S02]  /*75a30*/  IMAD.X R29, RZ, RZ, RZ, P3 ;  /* 0x000000ffff1d7224 */ /* 0x000fe400018e06ff */
[----:B------:R-:W-:-:S04]  /*75a40*/  IMAD.WIDE.U32 R122, P5, R179, R191, R122 ;  /* 0x000000bfb37a7225 */ /* 0x000fc800078a007a */
[----:B------:R-:W-:-:S04]  /*75a50*/  IMAD.WIDE.U32 R126, R191, R205, RZ ;  /* 0x000000cdbf7e7225 */ /* 0x000fc800078e00ff */
[----:B------:R-:W-:-:S04]  /*75a60*/  IMAD.WIDE.U32 R142, P3, R206, R191, R142 ;  /* 0x000000bfce8e7225 */ /* 0x000fc8000786008e */
[----:B------:R-:W-:Y:S02]  /*75a70*/  IMAD.MOV.U32 R118, RZ, RZ, R123 ;  /* 0x000000ffff767224 */ /* 0x000fe400078e007b */
[----:B------:R-:W-:Y:S01]  /*75a80*/  IMAD.X R47, RZ, RZ, RZ, P3 ;  /* 0x000000ffff2f7224 */ /* 0x000fe200018e06ff */
[----:B------:R-:W-:Y:S01]  /*75a90*/  IADD3 R123, P3, PT, R142, R127, RZ ;  /* 0x0000007f8e7b7210 */ /* 0x000fe20007f7e0ff */
[----:B------:R-:W-:Y:S01]  /*75aa0*/  IMAD.WIDE.U32 R186, R95, R202, RZ ;  /* 0x000000ca5fba7225 */ /* 0x000fe200078e00ff */
[----:B------:R-:W-:-:S03]  /*75ab0*/  IADD3.X R127, P2, PT, R46, ~R34, RZ, P2, !PT ;  /* 0x800000222e7f7210 */ /* 0x000fc6000175e4ff */
[----:B------:R-:W-:Y:S01]  /*75ac0*/  IMAD.MOV.U32 R46, RZ, RZ, R143 ;  /* 0x000000ffff2e7224 */ /* 0x000fe200078e008f */
[----:B------:R-:W-:Y:S01]  /*75ad0*/  IADD3.X R43, P2, PT, R48, ~R35, RZ, P2, !PT ;  /* 0x80000023302b7210 */ /* 0x000fe2000175e4ff */
[----:B------:R-:W-:-:S03]  /*75ae0*/  IMAD.WIDE.U32 R184, R191, R202, RZ ;  /* 0x000000cabfb87225 */ /* 0x000fc600078e00ff */
[----:B------:R-:W-:Y:S01]  /*75af0*/  IADD3.X R143, P2, PT, R45, ~R32, RZ, P2, !PT ;  /* 0x800000202d8f7210 */ /* 0x000fe2000175e4ff */
[----:B------:R-:W-:-:S04]  /*75b00*/  IMAD.WIDE.U32.X R46, R206, R95, R46, P3 ;  /* 0x0000005fce2e7225 */ /* 0x000fc800018e042e */
[----:B------:R-:W-:-:S04]  /*75b10*/  IMAD.WIDE.U32 R186, P3, R203, R191, R186 ;  /* 0x000000bfcbba7225 */ /* 0x000fc800078600ba */
[----:B------:R-:W-:Y:S01]  /*75b20*/  IMAD.WIDE.U32 R148, R191, R77, RZ ;  /* 0x0000004dbf947225 */ /* 0x000fe200078e00ff */
[----:B------:R-:W-:-:S03]  /*75b30*/  IADD3.X R23, PT, PT, RZ, RZ, RZ, P3, !PT ;  /* 0x000000ffff177210 */ /* 0x000fc60001ffe4ff */
[----:B------:R-:W-:Y:S01]  /*75b40*/  IMAD.MOV.U32 R28, RZ, RZ, R133 ;  /* 0x000000ffff1c7224 */ /* 0x000fe200078e0085 */
[----:B------:R-:W-:Y:S01]  /*75b50*/  IADD3 R133, P3, PT, R186, R185, RZ ;  /* 0x000000b9ba857210 */ /* 0x000fe20007f7e0ff */
[----:B------:R-:W-:-:S04]  /*75b60*/  IMAD.WIDE.U32 R128, R43, R16, RZ ;  /* 0x000000102b807225 */ /* 0x000fc800078e00ff */
[----:B------:R-:W-:Y:S01]  /*75b70*/  IMAD.X R119, RZ, RZ, RZ, P5 ;  /* 0x000000ffff777224 */ /* 0x000fe200028e06ff */
[----:B------:R-:W-:Y:S01]  /*75b80*/  IADD3 R27, P5, PT, R122, R149, RZ ;  /* 0x000000957a1b7210 */ /* 0x000fe20007fbe0ff */
[----:B------:R-:W-:Y:S01]  /*75b90*/  IMAD.MOV.U32 R22, RZ, RZ, R187 ;  /* 0x000000ffff167224 */ /* 0x000fe200078e00bb */
[----:B------:R-:W-:Y:S01]  /*75ba0*/  IADD3.X R149, P2, PT, R44, ~R33, RZ, P2, !PT ;  /* 0x800000212c957210 */ /* 0x000fe2000175e4ff */
[----:B------:R-:W-:-:S03]  /*75bb0*/  IMAD.WIDE.U32 R86, R207, R201, RZ ;  /* 0x000000c9cf567225 */ /* 0x000fc600078e00ff */
[----:B------:R-:W-:Y:S01]  /*75bc0*/  IADD3.X R175, P2, PT, R99, ~R30, RZ, P2, !PT ;  /* 0x8000001e63af7210 */ /* 0x000fe2000175e4ff */
[----:B------:R-:W-:-:S04]  /*75bd0*/  IMAD.WIDE.U32 R112, R95, R201, RZ ;  /* 0x000000c95f707225 */ /* 0x000fc800078e00ff */
[----:B------:R-:W-:-:S04]  /*75be0*/  IMAD.WIDE.U32.X R22, R203, R95, R22, P3 ;  /* 0x0000005fcb167225 */ /* 0x000fc800018e0416 */
[----:B------:R-:W-:-:S04]  /*75bf0*/  IMAD.WIDE.U32 R128, P3, R17, R127, R128 ;  /* 0x0000007f11807225 */ /* 0x000fc80007860080 */
[----:B------:R-:W-:Y:S01]  /*75c00*/  IMAD.WIDE.U32.X R118, R179, R95, R118, P5 ;  /* 0x0000005fb3767225 */ /* 0x000fe200028e0476 */
[----:B------:R-:W-:-:S03]  /*75c10*/  IADD3 R87, P5, PT, R132, R87, RZ ;  /* 0x0000005784577210 */ /* 0x000fc60007fbe0ff */
[----:B------:R-:W-:-:S04]  /*75c20*/  IMAD.WIDE.U32 R180, R79, R200, RZ ;  /* 0x000000c84fb47225 */ /* 0x000fc800078e00ff */
[----:B------:R-:W-:Y:S02]  /*75c30*/  IMAD.X R101, RZ, RZ, RZ, P3 ;  /* 0x000000ffff657224 */ /* 0x000fe400018e06ff */
[----:B------:R-:W-:-:S04]  /*75c40*/  IMAD.WIDE.U32 R112, P3, R189, R191, R112 ;  /* 0x000000bfbd707225 */ /* 0x000fc80007860070 */
        /* <DEDUP_REMOVED lines=8> */
[----:B------:R-:W-:Y:S01]  /*75cd0*/  IMAD.X R135, RZ, RZ, RZ, P5 ;  /* 0x000000ffff877224 */ /* 0x000fe200028e06ff */
[----:B------:R-:W-:Y:S01]  /*75ce0*/  IADD3 R117, P5, PT, R180, R117, RZ ;  /* 0x00000075b4757210 */ /* 0x000fe20007fbe0ff */
[----:B------:R-:W-:Y:S02]  /*75cf0*/  IMAD.MOV.U32 R134, RZ, RZ, R181 ;  /* 0x000000ffff867224 */ /* 0x000fe400078e00b5 */
[----:B------:R-:W-:-:S04]  /*75d00*/  IMAD.WIDE.U32 R162, R95, R200, RZ ;  /* 0x000000c85fa27225 */ /* 0x000fc800078e00ff */
[----:B------:R-:W-:-:S04]  /*75d10*/  IMAD.WIDE.U32 R168, R43, R77, RZ ;  /* 0x0000004d2ba87225 */ /* 0x000fc800078e00ff */
[----:B------:R-:W-:-:S04]  /*75d20*/  IMAD.WIDE.U32.X R100, R17, R43, R100, P3 ;  /* 0x0000002b11647225 */ /* 0x000fc800018e0464 */
[----:B------:R-:W-:-:S04]  /*75d30*/  IMAD.WIDE.U32 R154, P3, R206, R127, R154 ;  /* 0x0000007fce9a7225 */ /* 0x000fc8000786009a */
[----:B------:R-:W-:-:S04]  /*75d40*/  IMAD.WIDE.U32.X R134, R204, R79, R134, P5 ;  /* 0x0000004fcc867225 */ /* 0x000fc800028e0486 */
[----:B------:R-:W-:-:S04]  /*75d50*/  IMAD.WIDE.U32 R78, R191, R201, RZ ;  /* 0x000000c9bf4e7225 */ /* 0x000fc800078e00ff */
[----:B------:R-:W-:-:S04]  /*75d60*/  IMAD.WIDE.U32 R146, R43, R202, RZ ;  /* 0x000000ca2b927225 */ /* 0x000fc800078e00ff */
[----:B------:R-:W-:Y:S02]  /*75d70*/  IMAD.X R83, RZ, RZ, RZ, P3 ;  /* 0x000000ffff537224 */ /* 0x000fe400018e06ff */
[----:B------:R-:W-:-:S04]  /*75d80*/  IMAD.WIDE.U32 R168, P5, R179, R127, R168 ;  /* 0x0000007fb3a87225 */ /* 0x000fc800078a00a8 */
[----:B------:R-:W-:-:S04]  /*75d90*/  IMAD.WIDE.U32 R162, P3, R204, R191, R162 ;  /* 0x000000bfcca27225 */ /* 0x000fc800078600a2 */
[----:B------:R-:W-:-:S04]  /*75da0*/  IMAD.WIDE.U32 R176, R191, R200, RZ ;  /* 0x000000c8bfb07225 */ /* 0x000fc800078e00ff */
[----:B------:R-:W-:Y:S01]  /*75db0*/  IMAD.X R181, R88, 0x1, ~R31, P2 ;  /* 0x0000000158b57824 */ /* 0x000fe200010e0e1f */
[----:B------:R-:W-:Y:S01]  /*75dc0*/  IADD3 R79, P2, PT, R112, R79, RZ ;  /* 0x0000004f704f7210 */ /* 0x000fe20007f5e0ff */
[----:B------:R-:W-:Y:S02]  /*75dd0*/  IMAD.X R167, RZ, RZ, RZ, P5 ;  /* 0x000000ffffa77224 */ /* 0x000fe400028e06ff */
[----:B------:R-:W-:Y:S02]  /*75de0*/  IMAD.MOV.U32 R88, RZ, RZ, R113 ;  /* 0x000000ffff587224 */ /* 0x000fe400078e0071 */
[----:B------:R-:W-:Y:S01]  /*75df0*/  IMAD.X R107, RZ, RZ, RZ, P3 ;  /* 0x000000ffff6b7224 */ /* 0x000fe200018e06ff */
[----:B------:R-:W-:Y:S01]  /*75e00*/  IADD3 R113, P3, PT, R162, R177, RZ ;  /* 0x000000b1a2717210 */ /* 0x000fe20007f7e0ff */
[----:B------:R-:W-:-:S04]  /*75e10*/  IMAD.WIDE.U32 R146, P5, R203, R127, R146 ;  /* 0x0000007fcb927225 */ /* 0x000fc800078a0092 */
[----:B------:R-:W-:Y:S01]  /*75e20*/  IMAD.WIDE.U32 R44, R127, R77, RZ ;  /* 0x0000004d7f2c7225 */ /* 0x000fe200078e00ff */
[----:B------:R-:W-:-:S03]  /*75e30*/  IADD3.X R173, PT, PT, RZ, RZ, RZ, P5, !PT ;  /* 0x000000ffffad7210 */ /* 0x000fc60002ffe4ff */
[----:B------:R-:W-:Y:S01]  /*75e40*/  IMAD.WIDE.U32 R170, R127, R202, RZ ;  /* 0x000000ca7faa7225 */ /* 0x000fe200078e00ff */
[----:B------:R-:W-:-:S03]  /*75e50*/  IADD3 R45, P5, PT, R168, R45, RZ ;  /* 0x0000002da82d7210 */ /* 0x000fc60007fbe0ff */
[----:B------:R-:W-:Y:S02]  /*75e60*/  IMAD.MOV.U32 R106, RZ, RZ, R163 ;  /* 0x000000ffff6a7224 */ /* 0x000fe400078e00a3 */
[----:B------:R-:W-:Y:S01]  /*75e70*/  IMAD.WIDE.U32.X R88, R189, R95, R88, P2 ;  /* 0x0000005fbd587225 */ /* 0x000fe200010e0458 */
[----:B------:R-:W-:-:S03]  /*75e80*/  IADD3 RZ, P2, PT, R20, R82, RZ ;  /* 0x0000005214ff7210 */ /* 0x000fc60007f5e0ff */
[----:B------:R-:W-:Y:S01]  /*75e90*/  IMAD.WIDE.U32.X R106, R204, R95, R106, P3 ;  /* 0x0000005fcc6a7225 */ /* 0x000fe200018e046a */
[----:B------:R-:W-:-:S03]  /*75ea0*/  IADD3.X RZ, P2, PT, R21, R97, RZ, P2, !PT ;  /* 0x0000006115ff7210 */ /* 0x000fc6000175e4ff */
[----:B------:R-:W-:Y:S01]  /*75eb0*/  IMAD.MOV.U32 R82, RZ, RZ, R155 ;  /* 0x000000ffff527224 */ /* 0x000fe200078e009b */
[----:B------:R-:W-:Y:S01]  /*75ec0*/  IADD3 R155, P3, PT, R146, R171, RZ ;  /* 0x000000ab929b7210 */ /* 0x000fe20007f7e0ff */
[----:B------:R-:W-:Y:S01]  /*75ed0*/  IMAD.WIDE.U32 R98, R43, R201, RZ ;  /* 0x000000c92b627225 */ /* 0x000fe200078e00ff */
[----:B------:R-:W-:-:S03]  /*75ee0*/  IADD3.X R108, P2, PT, RZ, R138, RZ, P2, !PT ;  /* 0x0000008aff6c7210 */ /* 0x000fc6000175e4ff */
[----:B------:R-:W-:-:S04]  /*75ef0*/  IMAD.WIDE.U32 R160, R127, R205, RZ ;  /* 0x000000cd7fa07225 */ /* 0x000fc800078e00ff */
[----:B------:R-:W-:Y:S02]  /*75f00*/  IMAD.MOV.U32 R166, RZ, RZ, R169 ;  /* 0x000000ffffa67224 */ /* 0x000fe400078e00a9 */
[----:B------:R-:W-:Y:S02]  /*75f10*/  IMAD.MOV.U32 R172, RZ, RZ, R147 ;  /* 0x000000ffffac7224 */ /* 0x000fe400078e0093 */
[----:B------:R-:W-:Y:S01]  /*75f20*/  IMAD.WIDE.U32.X R166, R179, R43, R166, P5 ;  /* 0x0000002bb3a67225 */ /* 0x000fe200028e04a6 */
[----:B------:R-:W-:-:S03]  /*75f30*/  IADD3 R129, P5, PT, R154, R161, RZ ;  /* 0x000000a19a817210 */ /* 0x000fc60007fbe0ff */
[----:B------:R-:W-:-:S04]  /*75f40*/  IMAD.WIDE.U32.X R172, R203, R43, R172, P3 ;  /* 0x0000002bcbac7225 */ /* 0x000fc800018e04ac */
[----:B------:R-:W-:-:S04]  /*75f50*/  IMAD.WIDE.U32 R96, R43, R200, RZ ;  /* 0x000000c82b607225 */ /* 0x000fc800078e00ff */
[----:B------:R-:W-:-:S04]  /*75f60*/  IMAD.WIDE.U32 R98, P3, R189, R127, R98 ;  /* 0x0000007fbd627225 */ /* 0x000fc80007860062 */
[----:B------:R-:W-:Y:S01]  /*75f70*/  IMAD.WIDE.U32 R164, R127, R201, RZ ;  /* 0x000000c97fa47225 */ /* 0x000fe200078e00ff */
[----:B------:R-:W-:-:S03]  /*75f80*/  MOV R130, R99 ;  /* 0x0000006300827202 */ /* 0x000fc60000000f00 */
[----:B------:R-:W-:Y:S01]  /*75f90*/  IMAD.X R131, RZ, RZ, RZ, P3 ;  /* 0x000000ffff837224 */ /* 0x000fe200018e06ff */
[----:B------:R-:W-:Y:S01]  /*75fa0*/  IADD3 R147, P3, PT, R98, R165, RZ ;  /* 0x000000a562937210 */ /* 0x000fe20007f7e0ff */
[----:B------:R-:W-:-:S04]  /*75fb0*/  IMAD.WIDE.U32.X R82, R206, R43, R82, P5 ;  /* 0x0000002bce527225 */ /* 0x000fc800028e0452 */
[----:B------:R-:W-:Y:S02]  /*75fc0*/  IMAD.IADD R105, R105, 0x1, R93 ;  /* 0x0000000169697824 */ /* 0x000fe400078e025d */
[----:B------:R-:W-:-:S04]  /*75fd0*/  IMAD.WIDE.U32 R96, P5, R204, R127, R96 ;  /* 0x0000007fcc607225 */ /* 0x000fc800078a0060 */
[----:B------:R-:W-:-:S04]  /*75fe0*/  IMAD.WIDE.U32 R152, R127, R200, RZ ;  /* 0x000000c87f987225 */ /* 0x000fc800078e00ff */
        /* <DEDUP_REMOVED lines=15> */
[----:B------:R-:W-:Y:S02]  /*760e0*/  IADD3.X RZ, P4, PT, R140, R43, RZ, P4, !PT ;  /* 0x0000002b8cff7210 */ /* 0x000fe4000279e4ff */
[----:B------:R-:W-:Y:S01]  /*760f0*/  IADD3.X RZ, P2, PT, R109, R111, RZ, P2, !PT ;  /* 0x0000006f6dff7210 */ /* 0x000fe2000175e4ff */
[----:B------:R-:W-:Y:S01]  /*76100*/  IMAD.WIDE.U32.X R94, R105, -0x7af74000, R94, P5 ;  /* 0x8508c000695e7825 */ /* 0x000fe200028e045e */
[----:B------:R-:W-:-:S03]  /*76110*/  IADD3.X R53, P5, PT, RZ, RZ, RZ, P3, !PT ;  /* 0x000000ffff357210 */ /* 0x000fc60001fbe4ff */
[----:B------:R-:W-:Y:S01]  /*76120*/  IMAD.WIDE.U32 R24, R149, R77, RZ ;  /* 0x0000004d95187225 */ /* 0x000fe200078e00ff */
[----:B------:R-:W-:Y:S02]  /*76130*/  IADD3.X R43, P3, PT, RZ, R94, RZ, P4, !PT ;  /* 0x0000005eff2b7210 */ /* 0x000fe4000277e4ff */
[----:B------:R-:W-:Y:S01]  /*76140*/  IADD3.X R192, P2, PT, R53, R50, RZ, P2, !PT ;  /* 0x0000003235c07210 */ /* 0x000fe2000175e4ff */
[----:B------:R-:W-:Y:S01]  /*76150*/  IMAD.X R97, RZ, RZ, RZ, P5 ;  /* 0x000000ffff617224 */ /* 0x000fe200028e06ff */
[----:B------:R-:W-:Y:S01]  /*76160*/  IADD3.X R153, P3, PT, RZ, R95, RZ, P3, !PT ;  /* 0x0000005fff997210 */ /* 0x000fe20001f7e4ff */
[----:B------:R-:W-:-:S03]  /*76170*/  IMAD.WIDE.U32 R144, P4, R17, R143, R144 ;  /* 0x0000008f11907225 */ /* 0x000fc60007880090 */
[----:B------:R-:W-:Y:S01]  /*76180*/  IADD3.X R53, P2, PT, R97, R51, RZ, P2, !PT ;  /* 0x0000003361357210 */ /* 0x000fe2000175e4ff */
[----:B------:R-:W-:Y:S02]  /*76190*/  IMAD.X R125, RZ, RZ, RZ, P4 ;  /* 0x000000ffff7d7224 */ /* 0x000fe400020e06ff */
[----:B------:R-:W-:Y:S01]  /*761a0*/  IMAD.WIDE.U32 R24, P4, R179, R143, R24 ;  /* 0x0000008fb3187225 */ /* 0x000fe20007880018 */
[----:B------:R-:W-:-:S03]  /*761b0*/  IADD3.X R192, P2, PT, R192, R193, RZ, P2, !PT ;  /* 0x000000c1c0c07210 */ /* 0x000fc6000175e4ff */
[----:B------:R-:W-:Y:S01]  /*761c0*/  IMAD.WIDE.U32 R50, R143, R16, RZ ;  /* 0x000000108f327225 */ /* 0x000fe200078e00ff */
[----:B------:R-:W-:Y:S02]  /*761d0*/  IADD3.X R193, P2, PT, R53, R80, RZ, P2, !PT ;  /* 0x0000005035c17210 */ /* 0x000fe4000175e4ff */
[----:B------:R-:W-:Y:S01]  /*761e0*/  MOV R156, R25 ;  /* 0x00000019009c7202 */ /* 0x000fe20000000f00 */
[----:B------:R-:W-:Y:S01]  /*761f0*/  IMAD.X R157, RZ, RZ, RZ, P4 ;  /* 0x000000ffff9d7224 */ /* 0x000fe200020e06ff */
[----:B------:R-:W-:Y:S01]  /*76200*/  IADD3 R51, P4, PT, R144, R51, RZ ;  /* 0x0000003390337210 */ /* 0x000fe20007f9e0ff */
[----:B------:R-:W-:Y:S01]  /*76210*/  IMAD.WIDE.U32 R158, R143, R77, RZ ;  /* 0x0000004d8f9e7225 */ /* 0x000fe200078e00ff */
[----:B------:R-:W-:-:S03]  /*76220*/  IADD3.X R121, P2, PT, RZ, RZ, RZ, P2, !PT ;  /* 0x000000ffff797210 */ /* 0x000fc6000175e4ff */
[----:B------:R-:W-:Y:S01]  /*76230*/  IMAD.MOV.U32 R124, RZ, RZ, R145 ;  /* 0x000000ffff7c7224 */ /* 0x000fe200078e0091 */
[----:B------:R-:W-:Y:S01]  /*76240*/  IADD3.X R145, P1, PT, RZ, R194, RZ, P1, !PT ;  /* 0x000000c2ff917210 */ /* 0x000fe20000f3e4ff */
[----:B------:R-:W-:-:S03]  /*76250*/  IMAD.WIDE.U32 R140, R105, 0x30000000, RZ ;  /* 0x30000000698c7825 */ /* 0x000fc600078e00ff */
[----:B------:R-:W-:Y:S01]  /*76260*/  IADD3.X R195, P1, PT, RZ, R195, RZ, P1, !PT ;  /* 0x000000c3ffc37210 */ /* 0x000fe20000f3e4ff */
[----:B------:R-:W-:Y:S01]  /*76270*/  IMAD.WIDE.U32.X R124, R17, R149, R124, P4 ;  /* 0x00000095117c7225 */ /* 0x000fe200020e047c */
[----:B------:R-:W-:Y:S02]  /*76280*/  IADD3 R97, P4, PT, R24, R159, RZ ;  /* 0x0000009f18617210 */ /* 0x000fe40007f9e0ff */
[----:B------:R-:W-:Y:S01]  /*76290*/  IADD3.X R145, P1, PT, R145, R190, RZ, P1, !PT ;  /* 0x000000be91917210 */ /* 0x000fe20000f3e4ff */
[----:B------:R-:W-:-:S03]  /*762a0*/  IMAD.WIDE.U32 R94, R149, R202, RZ ;  /* 0x000000ca955e7225 */ /* 0x000fc600078e00ff */
[----:B------:R-:W-:Y:S01]  /*762b0*/  IADD3.X R208, P1, PT, R195, R208, RZ, P1, !PT ;  /* 0x000000d0c3d07210 */ /* 0x000fe20000f3e4ff */
[----:B------:R-:W-:-:S04]  /*762c0*/  IMAD.WIDE.U32 R20, R16, R207, R20 ;  /* 0x000000cf10147225 */ /* 0x000fc800078e0014 */
[----:B------:R-:W-:Y:S01]  /*762d0*/  IMAD.WIDE.U32.X R156, R179, R149, R156, P4 ;  /* 0x00000095b39c7225 */ /* 0x000fe200020e049c */
[----:B------:R-:W-:-:S03]  /*762e0*/  IADD3.X R20, P3, PT, R43, R20, RZ, P3, !PT ;  /* 0x000000142b147210 */ /* 0x000fc60001f7e4ff */
[----:B------:R-:W-:Y:S02]  /*762f0*/  IMAD.X R25, RZ, RZ, RZ, P2 ;  /* 0x000000ffff197224 */ /* 0x000fe400010e06ff */
[----:B------:R-:W-:-:S04]  /*76300*/  IMAD.WIDE.U32 R140, P4, R104, 0x170b5d44, R140 ;  /* 0x170b5d44688c7825 */ /* 0x000fc8000788008c */
[----:B------:R-:W-:-:S04]  /*76310*/  IMAD.WIDE.U32 R94, P2, R203, R143, R94 ;  /* 0x0000008fcb5e7225 */ /* 0x000fc8000784005e */
[----:B------:R-:W-:-:S04]  /*76320*/  IMAD.WIDE.U32 R138, R104, 0x30000000, RZ ;  /* 0x30000000688a7825 */ /* 0x000fc800078e00ff */
[----:B------:R-:W-:-:S04]  /*76330*/  IMAD.WIDE.U32 R108, R77, R207, R108 ;  /* 0x000000cf4d6c7225 */ /* 0x000fc800078e006c */
[----:B------:R-:W-:Y:S02]  /*76340*/  IMAD.IADD R21, R21, 0x1, R110 ;  /* 0x0000000115157824 */ /* 0x000fe400078e026e */
[----:B------:R-:W-:-:S03]  /*76350*/  IMAD.WIDE.U32 R110, R149, R205, RZ ;  /* 0x000000cd956e7225 */ /* 0x000fc600078e00ff */
[----:B------:R-:W-:Y:S01]  /*76360*/  IADD3.X R21, P3, PT, R153, R21, RZ, P3, !PT ;  /* 0x0000001599157210 */ /* 0x000fe20001f7e4ff */
[----:B------:R-:W-:Y:S01]  /*76370*/  IMAD.X R53, RZ, RZ, RZ, P2 ;  /* 0x000000ffff357224 */ /* 0x000fe200010e06ff */
[----:B------:R-:W-:Y:S01]  /*76380*/  IADD3 R139, P2, PT, R140, R139, RZ ;  /* 0x0000008b8c8b7210 */ /* 0x000fe20007f5e0ff */
[----:B------:R-:W-:Y:S01]  /*76390*/  IMAD.X R43, RZ, RZ, RZ, P4 ;  /* 0x000000ffff2b7224 */ /* 0x000fe200020e06ff */
[----:B------:R-:W-:Y:S01]  /*763a0*/  IADD3 RZ, P4, PT, R108, R174, RZ ;  /* 0x000000ae6cff7210 */ /* 0x000fe20007f9e0ff */
[----:B------:R-:W-:Y:S02]  /*763b0*/  IMAD.IADD R109, R109, 0x1, R42 ;  /* 0x000000016d6d7824 */ /* 0x000fe400078e022a */
[----:B------:R-:W-:Y:S02]  /*763c0*/  IMAD.MOV.U32 R42, RZ, RZ, R141 ;  /* 0x000000ffff2a7224 */ /* 0x000fe400078e008d */
[----:B------:R-:W-:Y:S01]  /*763d0*/  IMAD.WIDE.U32 R110, P5, R206, R143, R110 ;  /* 0x0000008fce6e7225 */ /* 0x000fe200078a006e */
[----:B------:R-:W-:-:S03]  /*763e0*/  IADD3.X RZ, P4, PT, R109, R209, RZ, P4, !PT ;  /* 0x000000d16dff7210 */ /* 0x000fc6000279e4ff */
[----:B------:R-:W-:-:S04]  /*763f0*/  IMAD.WIDE.U32 R80, R143, R205, RZ ;  /* 0x000000cd8f507225 */ /* 0x000fc800078e00ff */
[----:B------:R-:W-:Y:S01]  /*76400*/  IMAD.WIDE.U32.X R42, R105, 0x170b5d44, R42, P2 ;  /* 0x170b5d44692a7825 */ /* 0x000fe200010e042a */
[----:B------:R-:W-:-:S03]  /*76410*/  IADD3 RZ, P2, PT, R192, R120, RZ ;  /* 0x00000078c0ff7210 */ /* 0x000fc60007f5e0ff */
[----:B------:R-:W-:Y:S01]  /*76420*/  IMAD.MOV.U32 R198, RZ, RZ, R111 ;  /* 0x000000ffffc67224 */ /* 0x000fe200078e006f */
[----:B------:R-:W-:Y:S01]  /*76430*/  IADD3.X R111, P4, PT, RZ, R196, RZ, P4, !PT ;  /* 0x000000c4ff6f7210 */ /* 0x000fe2000279e4ff */
[----:B------:R-:W-:Y:S01]  /*76440*/  IMAD.X R199, RZ, RZ, RZ, P5 ;  /* 0x000000ffffc77224 */ /* 0x000fe200028e06ff */
[----:B------:R-:W-:Y:S01]  /*76450*/  IADD3 R81, P5, PT, R110, R81, RZ ;  /* 0x000000516e517210 */ /* 0x000fe20007fbe0ff */
[----:B------:R-:W-:Y:S01]  /*76460*/  IMAD.WIDE.U32 R214, R181, R201, RZ ;  /* 0x000000c9b5d67225 */ /* 0x000fe200078e00ff */
[----:B------:R-:W-:Y:S02]  /*76470*/  IADD3.X RZ, P2, PT, R193, R210, RZ, P2, !PT ;  /* 0x000000d2c1ff7210 */ /* 0x000fe4000175e4ff */
[----:B------:R-:W-:Y:S01]  /*76480*/  IADD3.X R196, P4, PT, RZ, R197, RZ, P4, !PT ;  /* 0x000000c5ffc47210 */ /* 0x000fe2000279e4ff */
[----:B------:R-:W-:Y:S01]  /*76490*/  IMAD.WIDE.U32 R192, R205, R207, R192 ;  /* 0x000000cfcdc07225 */ /* 0x000fe200078e00c0 */
[----:B------:R-:W-:-:S03]  /*764a0*/  IADD3.X R150, P2, PT, R121, R150, RZ, P2, !PT ;  /* 0x0000009679967210 */ /* 0x000fc6000175e4ff */
[----:B------:R-:W-:Y:S01]  /*764b0*/  IMAD.WIDE.U32.X R198, R206, R149, R198, P5 ;  /* 0x00000095cec67225 */ /* 0x000fe200028e04c6 */
[----:B------:R-:W-:Y:S02]  /*764c0*/  IADD3 RZ, P5, PT, R20, R138, RZ ;  /* 0x0000008a14ff7210 */ /* 0x000fe40007fbe0ff */
[----:B------:R-:W-:Y:S01]  /*764d0*/  IADD3.X R120, P4, PT, R111, R192, RZ, P4, !PT ;  /* 0x000000c06f787210 */ /* 0x000fe2000279e4ff */
[----:B------:R-:W-:Y:S01]  /*764e0*/  IMAD.IADD R141, R193, 0x1, R52 ;  /* 0x00000001c18d7824 */ /* 0x000fe200078e0234 */
[----:B------:R-:W-:Y:S01]  /*764f0*/  IADD3.X R151, P2, PT, R25, R151, RZ, P2, !PT ;  /* 0x0000009719977210 */ /* 0x000fe2000175e4ff */
[----:B------:R-:W-:Y:S01]  /*76500*/  IMAD.WIDE.U32 R192, R149, R201, RZ ;  /* 0x000000c995c07225 */ /* 0x000fe200078e00ff */
[----:B------:R-:W-:Y:S02]  /*76510*/  IADD3.X RZ, P5, PT, R21, R139, RZ, P5, !PT ;  /* 0x0000008b15ff7210 */ /* 0x000fe40002fbe4ff */
[----:B------:R-:W-:Y:S01]  /*76520*/  IADD3.X R121, P4, PT, R196, R141, RZ, P4, !PT ;  /* 0x0000008dc4797210 */ /* 0x000fe2000279e4ff */
[----:B------:R-:W-:Y:S01]  /*76530*/  IMAD.WIDE.U32 R138, R143, R202, RZ ;  /* 0x000000ca8f8a7225 */ /* 0x000fe200078e00ff */
[----:B------:R-:W-:-:S02]  /*76540*/  IADD3.X R25, P3, PT, RZ, RZ, RZ, P3, !PT ;  /* 0x000000ffff197210 */ /* 0x000fc40001f7e4ff */
[----:B------:R-:W-:Y:S01]  /*76550*/  IADD3.X R159, P4, PT, RZ, RZ, RZ, P4, !PT ;  /* 0x000000ffff9f7210 */ /* 0x000fe2000279e4ff */
[----:B------:R-:W-:Y:S01]  /*76560*/  IMAD.MOV.U32 R52, RZ, RZ, R95 ;  /* 0x000000ffff347224 */ /* 0x000fe200078e005f */
[----:B------:R-:W-:Y:S01]  /*76570*/  IADD3.X R25, P5, PT, R25, R42, RZ, P5, !PT ;  /* 0x0000002a19197210 */ /* 0x000fe20002fbe4ff */
[----:B------:R-:W-:Y:S01]  /*76580*/  IMAD.WIDE.U32 R196, R149, R200, RZ ;  /* 0x000000c895c47225 */ /* 0x000fe200078e00ff */
[----:B------:R-:W-:Y:S02]  /*76590*/  IADD3.X R42, PT, PT, RZ, RZ, RZ, P3, !PT ;  /* 0x000000ffff2a7210 */ /* 0x000fe40001ffe4ff */
[----:B------:R-:W-:Y:S01]  /*765a0*/  IADD3.X R150, P2, PT, R150, R145, RZ, P2, !PT ;  /* 0x0000009196967210 */ /* 0x000fe2000175e4ff */
[----:B------:R-:W-:Y:S01]  /*765b0*/  IMAD.X R153, RZ, RZ, RZ, P4 ;  /* 0x000000ffff997224 */ /* 0x000fe200020e06ff */
[----:B------:R-:W-:Y:S01]  /*765c0*/  IADD3 R111, P3, PT, R94, R139, RZ ;  /* 0x0000008b5e6f7210 */ /* 0x000fe20007f7e0ff */
[----:B------:R-:W-:Y:S01]  /*765d0*/  IMAD.WIDE.U32 R212, R175, R201, RZ ;  /* 0x000000c9afd47225 */ /* 0x000fe200078e00ff */
[----:B------:R-:W-:-:S02]  /*765e0*/  IADD3.X R139, P5, PT, R42, R43, RZ, P5, !PT ;  /* 0x0000002b2a8b7210 */ /* 0x000fc40002fbe4ff */
[----:B------:R-:W-:Y:S01]  /*765f0*/  IADD3.X R151, P2, PT, R151, R208, RZ, P2, !PT ;  /* 0x000000d097977210 */ /* 0x000fe2000175e4ff */
[----:B------:R-:W-:Y:S01]  /*76600*/  IMAD.WIDE.U32 R42, P4, R189, R143, R192 ;  /* 0x0000008fbd2a7225 */ /* 0x000fe200078800c0 */
[----:B------:R-:W-:Y:S02]  /*76610*/  IADD3.X R141, P1, PT, RZ, R136, RZ, P1, !PT ;  /* 0x00000088ff8d7210 */ /* 0x000fe40000f3e4ff */
[----:B------:R-:W-:Y:S01]  /*76620*/  IADD3.X R161, P2, PT, RZ, RZ, RZ, P2, !PT ;  /* 0x000000ffffa17210 */ /* 0x000fe2000175e4ff */
[----:B------:R-:W-:-:S04]  /*76630*/  IMAD.WIDE.U32 R192, R143, R201, RZ ;  /* 0x000000c98fc07225 */ /* 0x000fc800078e00ff */
[----:B------:R-:W-:Y:S01]  /*76640*/  IMAD.X R195, RZ, RZ, RZ, P4 ;  /* 0x000000ffffc37224 */ /* 0x000fe200020e06ff */
[----:B------:R-:W-:Y:S01]  /*76650*/  IADD3 R95, P4, PT, R42, R193, RZ ;  /* 0x000000c12a5f7210 */ /* 0x000fe20007f9e0ff */
[----:B------:R-:W-:Y:S01]  /*76660*/  IMAD.WIDE.U32.X R52, R203, R149, R52, P3 ;  /* 0x00000095cb347225 */ /* 0x000fe200018e0434 */
[----:B------:R-:W-:-:S03]  /*76670*/  IADD3 RZ, P3, PT, R120, R148, RZ ;  /* 0x0000009478ff7210 */ /* 0x000fc60007f7e0ff */
[----:B------:R-:W-:Y:S01]  /*76680*/  IMAD.MOV.U32 R194, RZ, RZ, R43 ;  /* 0x000000ffffc27224 */ /* 0x000fe200078e002b */
[----:B------:R-:W-:Y:S01]  /*76690*/  IADD3.X RZ, P3, PT, R121, R27, RZ, P3, !PT ;  /* 0x0000001b79ff7210 */ /* 0x000fe20001f7e4ff */
[----:B------:R-:W-:Y:S01]  /*766a0*/  IMAD.X R148, RZ, RZ, RZ, P2 ;  /* 0x000000ffff947224 */ /* 0x000fe200010e06ff */
[----:B------:R-:W-:Y:S01]  /*766b0*/  IADD3.X R145, P2, PT, RZ, R137, RZ, P1, !PT ;  /* 0x00000089ff917210 */ /* 0x000fe20000f5e4ff */
        /* <DEDUP_REMOVED lines=21> */
[----:B------:R-:W-:-:S04]  /*76810*/  IMAD.WIDE.U32 R102, R175, R16, RZ ;  /* 0x00000010af667225 */ /* 0x000fc800078e00ff */
[----:B------:R-:W-:Y:S01]  /*76820*/  IMAD.X R27, RZ, RZ, RZ, P4 ;  /* 0x000000ffff1b7224 */ /* 0x000fe200020e06ff */
[----:B------:R-:W-:Y:S01]  /*76830*/  IADD3 R103, P4, PT, R90, R103, RZ ;  /* 0x000000675a677210 */ /* 0x000fe20007f9e0ff */
[----:B------:R-:W-:Y:S01]  /*76840*/  IMAD.MOV.U32 R26, RZ, RZ, R91 ;  /* 0x000000ffff1a7224 */ /* 0x000fe200078e005b */
[----:B------:R-:W-:Y:S01]  /*76850*/  IADD3.X R91, P2, PT, RZ, R114, RZ, P2, !PT ;  /* 0x00000072ff5b7210 */ /* 0x000fe2000175e4ff */
[----:B------:R-:W-:-:S04]  /*76860*/  IMAD.WIDE.U32 R120, R77, R191, R120 ;  /* 0x000000bf4d787225 */ /* 0x000fc800078e0078 */
[----:B------:R-:W-:-:S04]  /*76870*/  IMAD.WIDE.U32.X R26, R17, R181, R26, P4 ;  /* 0x000000b5111a7225 */ /* 0x000fc800020e041a */
[----:B------:R-:W-:-:S04]  /*76880*/  IMAD.WIDE.U32 R84, R181, R77, RZ ;  /* 0x0000004db5547225 */ /* 0x000fc800078e00ff */
[----:B------:R-:W-:Y:S01]  /*76890*/  IMAD.X R17, RZ, RZ, R115, P2 ;  /* 0x000000ffff117224 */ /* 0x000fe200010e0673 */
[----:B------:R-:W-:Y:S01]  /*768a0*/  IADD3 RZ, P2, PT, R120, R48, RZ ;  /* 0x0000003078ff7210 */ /* 0x000fe20007f5e0ff */
[----:B------:R-:W-:Y:S01]  /*768b0*/  IMAD.IADD R153, R121, 0x1, R122 ;  /* 0x0000000179997824 */ /* 0x000fe200078e027a */
[----:B------:R-:W-:Y:S01]  /*768c0*/  IADD3.X R48, P1, PT, R118, R141, RZ, P1, !PT ;  /* 0x0000008d76307210 */ /* 0x000fe20000f3e4ff */
[----:B------:R-:W-:Y:S01]  /*768d0*/  IMAD.WIDE.U32 R114, P4, R179, R175, R84 ;  /* 0x000000afb3727225 */ /* 0x000fe20007880054 */
[----:B------:R-:W-:Y:S02]  /*768e0*/  IADD3.X R121, P3, PT, RZ, RZ, RZ, P3, !PT ;  /* 0x000000ffff797210 */ /* 0x000fe40001f7e4ff */
[----:B------:R-:W-:Y:S01]  /*768f0*/  IADD3.X RZ, P2, PT, R153, R49, RZ, P2, !PT ;  /* 0x0000003199ff7210 */ /* 0x000fe2000175e4ff */
[----:B------:R-:W-:Y:S01]  /*76900*/  IMAD.WIDE.U32 R84, R175, R77, RZ ;  /* 0x0000004daf547225 */ /* 0x000fe200078e00ff */
[----:B------:R-:W-:Y:S02]  /*76910*/  IADD3.X R49, P1, PT, R137, R145, RZ, P1, !PT ;  /* 0x0000009189317210 */ /* 0x000fe40000f3e4ff */
[----:B------:R-:W-:Y:S01]  /*76920*/  IADD3.X R159, P2, PT, RZ, R100, RZ, P2, !PT ;  /* 0x00000064ff9f7210 */ /* 0x000fe2000175e4ff */
[----:B------:R-:W-:Y:S01]  /*76930*/  IMAD.X R119, RZ, RZ, RZ, P4 ;  /* 0x000000ffff777224 */ /* 0x000fe200020e06ff */
[----:B------:R-:W-:Y:S01]  /*76940*/  IADD3.X R141, P1, PT, RZ, RZ, RZ, P1, !PT ;  /* 0x000000ffff8d7210 */ /* 0x000fe20000f3e4ff */
[----:B------:R-:W-:Y:S01]  /*76950*/  IMAD.X R145, RZ, RZ, RZ, P3 ;  /* 0x000000ffff917224 */ /* 0x000fe200018e06ff */
[----:B------:R-:W-:Y:S01]  /*76960*/  IADD3 R85, P4, PT, R114, R85, RZ ;  /* 0x0000005572557210 */ /* 0x000fe20007f9e0ff */
[----:B------:R-:W-:Y:S01]  /*76970*/  IMAD.WIDE.U32 R148, R181, R205, RZ ;  /* 0x000000cdb5947225 */ /* 0x000fe200078e00ff */
[----:B------:R-:W-:-:S03]  /*76980*/  IADD3 RZ, P3, PT, R150, R126, RZ ;  /* 0x0000007e96ff7210 */ /* 0x000fc60007f7e0ff */
        /* <DEDUP_REMOVED lines=8> */
[----:B------:R-:W-:-:S03]  /*76a10*/  IADD3.X R115, P2, PT, RZ, R101, RZ, P2, !PT ;  /* 0x00000065ff737210 */ /* 0x000fc6000175e4ff */
[----:B------:R-:W-:Y:S01]  /*76a20*/  IMAD.WIDE.U32 R122, R175, R205, RZ ;  /* 0x000000cdaf7a7225 */ /* 0x000fe200078e00ff */
[----:B------:R-:W-:-:S03]  /*76a30*/  MOV R86, R149 ;  /* 0x0000009500567202 */ /* 0x000fc60000000f00 */
[----:B------:R-:W-:Y:S01]  /*76a40*/  IMAD.X R87, RZ, RZ, RZ, P4 ;  /* 0x000000ffff577224 */ /* 0x000fe200020e06ff */
[----:B------:R-:W-:Y:S01]  /*76a50*/  IADD3 R121, P4, PT, R148, R123, RZ ;  /* 0x0000007b94797210 */ /* 0x000fe20007f9e0ff */
[----:B------:R-:W-:Y:S01]  /*76a60*/  IMAD.WIDE.U32 R150, R205, R191, R150 ;  /* 0x000000bfcd967225 */ /* 0x000fe200078e0096 */
[----:B------:R-:W-:-:S03]  /*76a70*/  IADD3.X R123, P3, PT, R145, R47, RZ, P3, !PT ;  /* 0x0000002f917b7210 */ /* 0x000fc60001f7e4ff */
[----:B------:R-:W-:Y:S01]  /*76a80*/  IMAD.WIDE.U32 R46, R181, R202, RZ ;  /* 0x000000cab52e7225 */ /* 0x000fe200078e00ff */
[----:B------:R-:W-:-:S03]  /*76a90*/  IADD3.X R150, P2, PT, R159, R150, RZ, P2, !PT ;  /* 0x000000969f967210 */ /* 0x000fc6000175e4ff */
        /* <DEDUP_REMOVED lines=8> */
[----:B------:R-:W-:Y:S01]  /*76b20*/  IMAD.MOV.U32 R216, RZ, RZ, R101 ;  /* 0x000000ffffd87224 */ /* 0x000fe200078e0065 */
[----:B------:R-:W-:Y:S01]  /*76b30*/  IADD3.X R29, P4, PT, R174, R17, RZ, P4, !PT ;  /* 0x00000011ae1d7210 */ /* 0x000fe2000279e4ff */
[----:B------:R-:W-:Y:S02]  /*76b40*/  IMAD.IADD R142, R151, 0x1, R142 ;  /* 0x00000001978e7824 */ /* 0x000fe400078e028e */
[----:B------:R-:W-:Y:S01]  /*76b50*/  IMAD.WIDE.U32.X R216, R203, R181, R216, P1 ;  /* 0x000000b5cbd87225 */ /* 0x000fe200008e04d8 */
[----:B------:R-:W-:Y:S02]  /*76b60*/  IADD3.X R17, P4, PT, RZ, RZ, RZ, P4, !PT ;  /* 0x000000ffff117210 */ /* 0x000fe4000279e4ff */
[----:B------:R-:W-:Y:S01]  /*76b70*/  IADD3.X R151, P2, PT, R115, R142, RZ, P2, !PT ;  /* 0x0000008e73977210 */ /* 0x000fe2000175e4ff */
[----:B------:R-:W-:-:S03]  /*76b80*/  IMAD.WIDE.U32 R214, P1, R189, R175, R214 ;  /* 0x000000afbdd67225 */ /* 0x000fc600078200d6 */
[----:B------:R-:W-:Y:S01]  /*76b90*/  IADD3.X R115, P2, PT, RZ, RZ, RZ, P2, !PT ;  /* 0x000000ffff737210 */ /* 0x000fe2000175e4ff */
        /* <DEDUP_REMOVED lines=9> */
[----:B------:R-:W-:-:S03]  /*76c30*/  IMAD.WIDE.U32 R116, R181, R200, RZ ;  /* 0x000000c8b5747225 */ /* 0x000fc600078e00ff */
[----:B------:R-:W-:Y:S01]  /*76c40*/  IADD3.X R17, P1, PT, R17, R134, RZ, P1, !PT ;  /* 0x0000008611117210 */ /* 0x000fe20000f3e4ff */
[----:B------:R-:W-:Y:S01]  /*76c50*/  IMAD.WIDE.U32 R20, R104, 0x30000000, R20 ;  /* 0x3000000068147825 */ /* 0x000fe200078e0014 */
[----:B------:R-:W-:Y:S02]  /*76c60*/  IADD3.X R49, P3, PT, R123, R132, RZ, P3, !PT ;  /* 0x000000847b317210 */ /* 0x000fe40001f7e4ff */
[----:B------:R-:W-:Y:S01]  /*76c70*/  IADD3.X R101, PT, PT, R135, RZ, RZ, P1, P4 ;  /* 0x000000ff87657210 */ /* 0x000fe20000fe84ff */
[----:B------:R-:W-:Y:S01]  /*76c80*/  IMAD.WIDE.U32 R134, P4, R204, R175, R116 ;  /* 0x000000afcc867225 */ /* 0x000fe20007880074 */
[----:B------:R-:W-:-:S03]  /*76c90*/  IADD3 RZ, P1, PT, R150, R44, RZ ;  /* 0x0000002c96ff7210 */ /* 0x000fc60007f3e0ff */
[----:B------:R-:W-:Y:S01]  /*76ca0*/  IMAD.WIDE.U32 R116, R175, R200, RZ ;  /* 0x000000c8af747225 */ /* 0x000fe200078e00ff */
[----:B------:R-:W-:-:S03]  /*76cb0*/  IADD3.X RZ, P1, PT, R151, R45, RZ, P1, !PT ;  /* 0x0000002d97ff7210 */ /* 0x000fc60000f3e4ff */
[----:B------:R-:W-:Y:S01]  /*76cc0*/  IMAD.X R219, RZ, RZ, RZ, P4 ;  /* 0x000000ffffdb7224 */ /* 0x000fe200020e06ff */
[----:B------:R-:W-:Y:S01]  /*76cd0*/  IADD3 R117, P4, PT, R134, R117, RZ ;  /* 0x0000007586757210 */ /* 0x000fe20007f9e0ff */
[----:B------:R-:W-:Y:S01]  /*76ce0*/  IMAD.MOV.U32 R218, RZ, RZ, R135 ;  /* 0x000000ffffda7224 */ /* 0x000fe200078e0087 */
[----:B------:R-:W-:Y:S01]  /*76cf0*/  IADD3.X R135, PT, PT, RZ, RZ, RZ, P2, !PT ;  /* 0x000000ffff877210 */ /* 0x000fe200017fe4ff */
[----:B------:R-:W-:Y:S01]  /*76d00*/  IMAD.WIDE.U32 R44, R202, R191, R48 ;  /* 0x000000bfca2c7225 */ /* 0x000fe200078e0030 */
[----:B------:R-:W-:Y:S02]  /*76d10*/  IADD3.X R115, P1, PT, R115, R166, RZ, P1, !PT ;  /* 0x000000a673737210 */ /* 0x000fe40000f3e4ff */
[----:B------:R-:W-:Y:S01]  /*76d20*/  IADD3 RZ, P2, PT, R48, R184, RZ ;  /* 0x000000b830ff7210 */ /* 0x000fe20007f5e0ff */
[----:B------:R-:W-:Y:S01]  /*76d30*/  IMAD.WIDE.U32.X R218, R204, R181, R218, P4 ;  /* 0x000000b5ccda7225 */ /* 0x000fe200020e04da */
        /* <DEDUP_REMOVED lines=8> */
[----:B------:R-:W-:Y:S01]  /*76dc0*/  IADD3.X R45, P2, PT, R166, R187, RZ, P2, !PT ;  /* 0x000000bba62d7210 */ /* 0x000fe2000175e4ff */
[----:B------:R-:W-:Y:S02]  /*76dd0*/  IMAD.X R22, RZ, RZ, RZ, P3 ;  /* 0x000000ffff167224 */ /* 0x000fe400018e06ff */
[----:B------:R-:W-:Y:S01]  /*76de0*/  IMAD.WIDE.U32 R28, R200, R207, R28 ;  /* 0x000000cfc81c7225 */ /* 0x000fe200078e001c */
[----:B------:R-:W-:Y:S02]  /*76df0*/  IADD3.X R135, P2, PT, RZ, RZ, RZ, P2, !PT ;  /* 0x000000ffff877210 */ /* 0x000fe4000175e4ff */
[----:B------:R-:W-:Y:S01]  /*76e00*/  IADD3.X R22, P1, PT, R22, R23, RZ, P1, !PT ;  /* 0x0000001716167210 */ /* 0x000fe20000f3e4ff */
[----:B------:R-:W-:-:S03]  /*76e10*/  IMAD.WIDE.U32 R140, P4, R104, 0x1ef3622f, R140 ;  /* 0x1ef3622f688c7825 */ /* 0x000fc6000788008c */
[----:B------:R-:W-:Y:S01]  /*76e20*/  IADD3.X R166, P1, PT, R167, R28, RZ, P1, !PT ;  /* 0x0000001ca7a67210 */ /* 0x000fe20000f3e4ff */
[----:B------:R-:W-:Y:S01]  /*76e30*/  IMAD.WIDE.U32 R132, R104, -0x45f6b800, RZ ;  /* 0xba09480068847825 */ /* 0x000fe200078e00ff */
[----:B------:R-:W-:-:S03]  /*76e40*/  MOV R48, R141 ;  /* 0x0000008d00307202 */ /* 0x000fc60000000f00 */
[----:B------:R-:W-:Y:S02]  /*76e50*/  IMAD.IADD R181, R29, 0x1, R180 ;  /* 0x000000011db57824 */ /* 0x000fe400078e02b4 */
[----:B------:R-:W-:Y:S01]  /*76e60*/  IMAD.X R137, RZ, RZ, RZ, P2 ;  /* 0x000000ffff897224 */ /* 0x000fe200010e06ff */
[----:B------:R-:W-:Y:S01]  /*76e70*/  IADD3 R115, P2, PT, R140, R133, RZ ;  /* 0x000000858c737210 */ /* 0x000fe20007f5e0ff */
[----:B------:R-:W-:Y:S01]  /*76e80*/  IMAD.WIDE.U32 R28, R105, 0xf5138f, RZ ;  /* 0x00f5138f691c7825 */ /* 0x000fe200078e00ff */
[----:B------:R-:W-:-:S03]  /*76e90*/  IADD3.X R167, P1, PT, R22, R181, RZ, P1, !PT ;  /* 0x000000b516a77210 */ /* 0x000fc60000f3e4ff */
[----:B------:R-:W-:-:S04]  /*76ea0*/  IMAD.WIDE.U32 R150, R77, R127, R150 ;  /* 0x0000007f4d967225 */ /* 0x000fc800078e0096 */
[----:B------:R-:W-:Y:S01]  /*76eb0*/  IMAD.X R49, RZ, RZ, RZ, P4 ;  /* 0x000000ffff317224 */ /* 0x000fe200020e06ff */
[----:B------:R-:W-:Y:S01]  /*76ec0*/  IADD3 RZ, P3, PT, R150, R50, RZ ;  /* 0x0000003296ff7210 */ /* 0x000fe20007f7e0ff */
[----:B------:R-:W-:Y:S02]  /*76ed0*/  IMAD.IADD R151, R151, 0x1, R168 ;  /* 0x0000000197977824 */ /* 0x000fe400078e02a8 */
[----:B------:R-:W-:Y:S01]  /*76ee0*/  IMAD.WIDE.U32.X R48, R105, 0x1ef3622f, R48, P2 ;  /* 0x1ef3622f69307825 */ /* 0x000fe200010e0430 */
[----:B------:R-:W-:Y:S02]  /*76ef0*/  IADD3.X R123, P2, PT, RZ, RZ, RZ, P1, !PT ;  /* 0x000000ffff7b7210 */ /* 0x000fe40000f5e4ff */
[----:B------:R-:W-:Y:S01]  /*76f00*/  IADD3 RZ, P1, PT, R44, R160, RZ ;  /* 0x000000a02cff7210 */ /* 0x000fe20007f3e0ff */
[C---:B------:R-:W-:Y:S01]  /*76f10*/  IMAD.WIDE.U32 R22, R104.reuse, 0xf5138f, RZ ;  /* 0x00f5138f68167825 */ /* 0x040fe200078e00ff */
[----:B------:R-:W-:Y:S02]  /*76f20*/  IADD3.X RZ, P3, PT, R151, R51, RZ, P3, !PT ;  /* 0x0000003397ff7210 */ /* 0x000fe40001f7e4ff */
        /* <DEDUP_REMOVED lines=8> */
[----:B------:R-:W-:-:S04]  /*76fb0*/  IMAD.WIDE.U32 R108, R16, R191, R108 ;  /* 0x000000bf106c7225 */ /* 0x000fc800078e006c */
[----:B------:R-:W-:-:S04]  /*76fc0*/  IMAD.WIDE.U32 R160, R104, 0x6ca1493b, RZ ;  /* 0x6ca1493b68a07825 */ /* 0x000fc800078e00ff */
[----:B------:R-:W-:-:S04]  /*76fd0*/  IMAD.WIDE.U32 R168, P2, R104, -0x39c4fa40, R168 ;  /* 0xc63b05c068a87825 */ /* 0x000fc800078400a8 */
[----:B------:R-:W-:Y:S02]  /*76fe0*/  IMAD.MOV.U32 R180, RZ, RZ, R29 ;  /* 0x000000ffffb47224 */ /* 0x000fe400078e001d */
[----:B------:R-:W-:Y:S02]  /*76ff0*/  IMAD.IADD R109, R109, 0x1, R182 ;  /* 0x000000016d6d7824 */ /* 0x000fe400078e02b6 */
        /* <DEDUP_REMOVED lines=11> */
[----:B------:R-:W-:-:S03]  /*770b0*/  IADD3.X R166, P1, PT, R135, R166, RZ, P1, !PT ;  /* 0x000000a687a67210 */ /* 0x000fc60000f3e4ff */
[----:B------:R-:W-:-:S04]  /*770c0*/  IMAD.WIDE.U32 R182, P2, R104, 0x1ae3a46, R182 ;  /* 0x01ae3a4668b67825 */ /* 0x000fc800078400b6 */
[----:B------:R-:W-:-:S04]  /*770d0*/  IMAD.WIDE.U32 R50, R104, 0x17c510ea, RZ ;  /* 0x17c510ea68327825 */ /* 0x000fc800078e00ff */
[----:B------:R-:W-:Y:S02]  /*770e0*/  IMAD.IADD R83, R167, 0x1, R112 ;  /* 0x00000001a7537824 */ /* 0x000fe400078e0270 */
[----:B------:R-:W-:Y:S01]  /*770f0*/  IMAD.X R79, RZ, RZ, RZ, P2 ;  /* 0x000000ffff4f7224 */ /* 0x000fe200010e06ff */
[----:B------:R-:W-:Y:S01]  /*77100*/  IADD3 R51, P2, PT, R182, R51, RZ ;  /* 0x00000033b6337210 */ /* 0x000fe20007f5e0ff */
[----:B------:R-:W-:Y:S01]  /*77110*/  IMAD.MOV.U32 R78, RZ, RZ, R183 ;  /* 0x000000ffff4e7224 */ /* 0x000fe200078e00b7 */
[----:B------:R-:W-:Y:S01]  /*77120*/  IADD3.X R167, P1, PT, R82, R83, RZ, P1, !PT ;  /* 0x0000005352a77210 */ /* 0x000fe20000f3e4ff */
[----:B------:R-:W-:-:S04]  /*77130*/  IMAD.WIDE.U32 R44, R205, R127, R44 ;  /* 0x0000007fcd2c7225 */ /* 0x000fc800078e002c */
[----:B------:R-:W-:Y:S01]  /*77140*/  IMAD.WIDE.U32.X R78, R105, 0x1ae3a46, R78, P2 ;  /* 0x01ae3a46694e7825 */ /* 0x000fe200010e044e */
[----:B------:R-:W-:Y:S02]  /*77150*/  IADD3.X R108, P2, PT, R25, R108, RZ, P5, !PT ;  /* 0x0000006c196c7210 */ /* 0x000fe40002f5e4ff */
[----:B------:R-:W-:Y:S01]  /*77160*/  IADD3.X R105, P5, PT, RZ, RZ, RZ, P1, !PT ;  /* 0x000000ffff697210 */ /* 0x000fe20000fbe4ff */
[----:B------:R-:W-:Y:S01]  /*77170*/  IMAD.IADD R45, R45, 0x1, R154 ;  /* 0x000000012d2d7824 */ /* 0x000fe200078e029a */
[----:B------:R-:W-:Y:S01]  /*77180*/  IADD3.X R82, P1, PT, R88, R17, RZ, P4, !PT ;  /* 0x0000001158527210 */ /* 0x000fe2000273e4ff */
[----:B------:R-:W-:Y:S01]  /*77190*/  IMAD.WIDE.U32 R88, R20, -0x1, RZ ;  /* 0xffffffff14587825 */ /* 0x000fe200078e00ff */
[----:B------:R-:W-:Y:S02]  /*771a0*/  IADD3 RZ, P4, PT, R166, R170, RZ ;  /* 0x000000aaa6ff7210 */ /* 0x000fe40007f9e0ff */
[----:B------:R-:W-:Y:S01]  /*771b0*/  IADD3.X R25, P3, PT, RZ, R124, RZ, P3, !PT ;  /* 0x0000007cff197210 */ /* 0x000fe20001f7e4ff */
[----:B------:R-:W-:Y:S01]  /*771c0*/  IMAD.WIDE.U32 R150, R16, R143, R150 ;  /* 0x0000008f10967225 */ /* 0x000fe200078e0096 */
[----:B------:R-:W-:-:S02]  /*771d0*/  IADD3.X RZ, P4, PT, R167, R155, RZ, P4, !PT ;  /* 0x0000009ba7ff7210 */ /* 0x000fc4000279e4ff */
[----:B------:R-:W-:Y:S01]  /*771e0*/  IADD3.X R123, PT, PT, RZ, RZ, RZ, P5, !PT ;  /* 0x000000ffff7b7210 */ /* 0x000fe20002ffe4ff */
[----:B------:R-:W-:Y:S01]  /*771f0*/  IMAD.WIDE.U32 R166, R202, R127, R166 ;  /* 0x0000007fcaa67225 */ /* 0x000fe200078e00a6 */
[----:B------:R-:W-:Y:S02]  /*77200*/  IADD3 RZ, P5, PT, R82, R176, RZ ;  /* 0x000000b052ff7210 */ /* 0x000fe40007fbe0ff */
[----:B------:R-:W-:Y:S02]  /*77210*/  IADD3.X R83, P1, PT, R126, R101, RZ, P1, !PT ;  /* 0x000000657e537210 */ /* 0x000fe40000f3e4ff */
[----:B------:R-:W-:Y:S02]  /*77220*/  IADD3.X R124, P3, PT, RZ, R125, RZ, P3, !PT ;  /* 0x0000007dff7c7210 */ /* 0x000fe40001f7e4ff */
[----:B------:R-:W-:Y:S02]  /*77230*/  IADD3.X R17, P4, PT, R105, R172, RZ, P4, !PT ;  /* 0x000000ac69117210 */ /* 0x000fe4000279e4ff */
[----:B------:R-:W-:Y:S01]  /*77240*/  IADD3.X RZ, P5, PT, R83, R113, RZ, P5, !PT ;  /* 0x0000007153ff7210 */ /* 0x000fe20002fbe4ff */
[----:B------:R-:W-:Y:S01]  /*77250*/  IMAD.WIDE.U32 R82, R200, R191, R82 ;  /* 0x000000bfc8527225 */ /* 0x000fe200078e0052 */
[----:B------:R-:W-:-:S02]  /*77260*/  IADD3.X R129, P1, PT, RZ, RZ, RZ, P1, !PT ;  /* 0x000000ffff817210 */ /* 0x000fc40000f3e4ff */
[----:B------:R-:W-:Y:S01]  /*77270*/  IADD3.X R44, P3, PT, R25, R44, RZ, P3, !PT ;  /* 0x0000002c192c7210 */ /* 0x000fe20001f7e4ff */
        /* <DEDUP_REMOVED lines=8> */
[----:B------:R-:W-:-:S02]  /*77300*/  IADD3.X R133, PT, PT, R107, RZ, RZ, P5, P1 ;  /* 0x000000ff6b857210 */ /* 0x000fc40002fe24ff */
[----:B------:R-:W-:Y:S01]  /*77310*/  IADD3.X R25, P2, PT, RZ, RZ, RZ, P2, !PT ;  /* 0x000000ffff197210 */ /* 0x000fe2000175e4ff */
[----:B------:R-:W-:Y:S01]  /*77320*/  IMAD.IADD R17, R89, 0x1, R17 ;  /* 0x0000000159117824 */ /* 0x000fe200078e0211 */
[----:B------:R-:W-:Y:S02]  /*77330*/  IADD3.X R101, P5, PT, RZ, RZ, RZ, P3, !PT ;  /* 0x000000ffff657210 */ /* 0x000fe40001fbe4ff */
[----:B------:R-:W-:Y:S01]  /*77340*/  IADD3.X R83, P4, PT, R172, R163, RZ, P4, !PT ;  /* 0x000000a3ac537210 */ /* 0x000fe2000279e4ff */
[----:B------:R-:W-:Y:S01]  /*77350*/  IMAD.X R89, RZ, RZ, RZ, P2 ;  /* 0x000000ffff597224 */ /* 0x000fe200010e06ff */
[----:B------:R-:W-:Y:S01]  /*77360*/  IADD3 RZ, P3, PT, R44, R158, RZ ;  /* 0x0000009e2cff7210 */ /* 0x000fe20007f7e0ff */
[----:B------:R-:W-:Y:S01]  /*77370*/  IMAD.X R105, RZ, RZ, RZ, P5 ;  /* 0x000000ffff697224 */ /* 0x000fe200028e06ff */
[----:B------:R-:W-:Y:S01]  /*77380*/  IADD3 RZ, P2, PT, R108, R132, RZ ;  /* 0x000000846cff7210 */ /* 0x000fe20007f5e0ff */
[----:B------:R-:W-:Y:S01]  /*77390*/  IMAD.WIDE.U32 R106, R17, 0x1, RZ ;  /* 0x00000001116a7825 */ /* 0x000fe200078e00ff */
[----:B------:R-:W-:-:S02]  /*773a0*/  IADD3.X R123, P4, PT, RZ, RZ, RZ, P4, !PT ;  /* 0x000000ffff7b7210 */ /* 0x000fc4000279e4ff */
[----:B------:R-:W-:Y:S01]  /*773b0*/  IADD3.X RZ, P3, PT, R45, R97, RZ, P3, !PT ;  /* 0x000000612dff7210 */ /* 0x000fe20001f7e4ff */
[----:B------:R-:W-:Y:S01]  /*773c0*/  IMAD.WIDE.U32 R44, R77, R143, R44 ;  /* 0x0000008f4d2c7225 */ /* 0x000fe200078e002c */
[----:B------:R-:W-:Y:S02]  /*773d0*/  IADD3.X RZ, P2, PT, R109, R115, RZ, P2, !PT ;  /* 0x000000736dff7210 */ /* 0x000fe4000175e4ff */
[----:B------:R-:W-:Y:S01]  /*773e0*/  IADD3.X R97, P3, PT, R101, R156, RZ, P3, !PT ;  /* 0x0000009c65617210 */ /* 0x000fe20001f7e4ff */
        /* <DEDUP_REMOVED lines=8> */
[----:B------:R-:W-:Y:S01]  /*77470*/  IADD3 RZ, P1, PT, R20, R112, RZ ;  /* 0x0000007014ff7210 */ /* 0x000fe20007f3e0ff */
[----:B------:R-:W-:Y:S01]  /*77480*/  IMAD.WIDE.U32 R108, R104, -0x45f6b800, R108 ;  /* 0xba094800686c7825 */ /* 0x000fe200078e006c */
[----:B------:R-:W-:-:S02]  /*77490*/  IADD3.X R20, P4, PT, R123, R130, RZ, P4, !PT ;  /* 0x000000827b147210 */ /* 0x000fc4000279e4ff */
[----:B------:R-:W-:Y:S01]  /*774a0*/  IADD3 R112, P5, PT, R113, R106, RZ ;  /* 0x0000006a71707210 */ /* 0x000fe20007fbe0ff */
[----:B------:R-:W-:Y:S01]  /*774b0*/  IMAD.IADD R140, R109, 0x1, R140 ;  /* 0x000000016d8c7824 */ /* 0x000fe200078e028c */
[----:B------:R-:W-:Y:S01]  /*774c0*/  IADD3.X R167, P3, PT, R156, R147, RZ, P3, !PT ;  /* 0x000000939ca77210 */ /* 0x000fe20001f7e4ff */
[----:B------:R-:W-:Y:S01]  /*774d0*/  IMAD.WIDE.U32 R82, R201, R127, R82 ;  /* 0x0000007fc9527225 */ /* 0x000fe200078e0052 */
[----:B------:R-:W-:Y:S02]  /*774e0*/  MOV R124, R107 ;  /* 0x0000006b007c7202 */ /* 0x000fe40000000f00 */
[----:B------:R-:W-:Y:S01]  /*774f0*/  IADD3.X R130, P4, PT, R115, R131, RZ, P4, !PT ;  /* 0x0000008373827210 */ /* 0x000fe2000279e4ff */
[----:B------:R-:W-:Y:S01]  /*77500*/  IMAD.IADD R83, R83, 0x1, R98 ;  /* 0x0000000153537824 */ /* 0x000fe200078e0262 */
[----:B------:R-:W-:Y:S01]  /*77510*/  IADD3.X R97, P3, PT, RZ, RZ, RZ, P3, !PT ;  /* 0x000000ffff617210 */ /* 0x000fe20001f7e4ff */
[----:B------:R-:W-:Y:S01]  /*77520*/  IMAD.WIDE.U32.X R124, R17, -0x7af74000, R124, P5 ;  /* 0x8508c000117c7825 */ /* 0x000fe200028e047c */
[----:B------:R-:W-:-:S02]  /*77530*/  IADD3.X R25, P2, PT, R25, R48, RZ, P2, !PT ;  /* 0x0000003019197210 */ /* 0x000fc4000175e4ff */
[----:B------:R-:W-:Y:S01]  /*77540*/  IADD3.X RZ, P1, PT, R21, R112, RZ, P1, !PT ;  /* 0x0000007015ff7210 */ /* 0x000fe20000f3e4ff */
[----:B------:R-:W-:Y:S01]  /*77550*/  IMAD.X R101, RZ, RZ, RZ, P3 ;  /* 0x000000ffff657224 */ /* 0x000fe200018e06ff */
[----:B------:R-:W-:Y:S01]  /*77560*/  IADD3.X R20, P4, PT, R20, R129, RZ, P4, !PT ;  /* 0x0000008114147210 */ /* 0x000fe2000279e4ff */
[----:B------:R-:W-:Y:S01]  /*77570*/  IMAD.WIDE.U32 R112, R88, 0xf5138f, RZ ;  /* 0x00f5138f58707825 */ /* 0x000fe200078e00ff */
[----:B------:R-:W-:Y:S02]  /*77580*/  IADD3.X R89, P2, PT, R89, R49, RZ, P2, !PT ;  /* 0x0000003159597210 */ /* 0x000fe4000175e4ff */
[----:B------:R-:W-:Y:S01]  /*77590*/  IADD3 RZ, P3, PT, R166, R80, RZ ;  /* 0x00000050a6ff7210 */ /* 0x000fe20007f7e0ff */
[----:B------:R-:W-:Y:S01]  /*775a0*/  IMAD.IADD R45, R45, 0x1, R24 ;  /* 0x000000012d2d7824 */ /* 0x000fe200078e0218 */
[----:B------:R-:W-:Y:S02]  /*775b0*/  IADD3.X R49, P5, PT, RZ, R124, RZ, P1, !PT ;  /* 0x0000007cff317210 */ /* 0x000fe40000fbe4ff */
[----:B------:R-:W-:Y:S01]  /*775c0*/  IADD3 RZ, P1, PT, R20, R152, RZ ;  /* 0x0000009814ff7210 */ /* 0x000fe20007f3e0ff */
[----:B------:R-:W-:Y:S01]  /*775d0*/  IMAD.MOV.U32 R152, RZ, RZ, R120 ;  /* 0x000000ffff987224 */ /* 0x000fe200078e0078 */
[----:B------:R-:W-:-:S02]  /*775e0*/  IADD3.X R21, P4, PT, R130, R133, RZ, P4, !PT ;  /* 0x0000008582157210 */ /* 0x000fc4000279e4ff */
[----:B------:R-:W-:Y:S01]  /*775f0*/  IADD3.X RZ, P3, PT, R167, R81, RZ, P3, !PT ;  /* 0x00000051a7ff7210 */ /* 0x000fe20001f7e4ff */
[----:B------:R-:W-:Y:S01]  /*77600*/  IMAD.WIDE.U32 R80, R17, 0x30000000, RZ ;  /* 0x3000000011507825 */ /* 0x000fe200078e00ff */
[----:B------:R-:W-:Y:S02]  /*77610*/  IADD3.X RZ, P1, PT, R21, R99, RZ, P1, !PT ;  /* 0x0000006315ff7210 */ /* 0x000fe40000f3e4ff */
[----:B------:R-:W-:Y:S01]  /*77620*/  IADD3.X R105, P4, PT, RZ, RZ, RZ, P4, !PT ;  /* 0x000000ffff697210 */ /* 0x000fe2000279e4ff */
[----:B------:R-:W-:Y:S01]  /*77630*/  IMAD.WIDE.U32 R98, R17, -0x45f6b800, RZ ;  /* 0xba09480011627825 */ /* 0x000fe200078e00ff */
[----:B------:R-:W-:Y:S02]  /*77640*/  IADD3.X R97, P3, PT, R97, R198, RZ, P3, !PT ;  /* 0x000000c661617210 */ /* 0x000fe40001f7e4ff */
[----:B------:R-:W-:Y:S01]  /*77650*/  IADD3.X R109, P5, PT, RZ, R125, RZ, P5, !PT ;  /* 0x0000007dff6d7210 */ /* 0x000fe20002fbe4ff */
[----:B------:R-:W-:Y:S01]  /*77660*/  IMAD.WIDE.U32 R124, R17, 0xf5138f, RZ ;  /* 0x00f5138f117c7825 */ /* 0x000fe200078e00ff */
[----:B------:R-:W-:-:S02]  /*77670*/  IADD3.X R105, P1, PT, R105, R92, RZ, P1, !PT ;  /* 0x0000005c69697210 */ /* 0x000fc40000f3e4ff */
[----:B------:R-:W-:Y:S01]  /*77680*/  IADD3.X R198, P3, PT, R101, R199, RZ, P3, !PT ;  /* 0x000000c765c67210 */ /* 0x000fe20001f7e4ff */
[----:B------:R-:W-:Y:S01]  /*77690*/  IMAD.WIDE.U32 R152, R16, R127, R152 ;  /* 0x0000007f10987225 */ /* 0x000fe200078e0098 */
[----:B------:R-:W-:Y:S02]  /*776a0*/  IADD3.X R108, P5, PT, R49, R108, RZ, P5, !PT ;  /* 0x0000006c316c7210 */ /* 0x000fe40002fbe4ff */
[----:B------:R-:W-:Y:S01]  /*776b0*/  IADD3.X R115, PT, PT, R93, RZ, RZ, P1, P4 ;  /* 0x000000ff5d737210 */ /* 0x000fe20000fe84ff */
[C---:B------:R-:W-:Y:S01]  /*776c0*/  IMAD.WIDE.U32 R80, P4, R88.reuse, 0x170b5d44, R80 ;  /* 0x170b5d4458507825 */ /* 0x040fe20007880050 */
[----:B------:R-:W-:Y:S02]  /*776d0*/  IADD3.X R82, P1, PT, R97, R82, RZ, P3, !PT ;  /* 0x0000005261527210 */ /* 0x000fe40001f3e4ff */
[----:B------:R-:W-:Y:S01]  /*776e0*/  IADD3.X R109, P5, PT, R109, R140, RZ, P5, !PT ;  /* 0x0000008c6d6d7210 */ /* 0x000fe20002fbe4ff */
[----:B------:R-:W-:Y:S01]  /*776f0*/  IMAD.WIDE.U32 R48, R88, 0x30000000, RZ ;  /* 0x3000000058307825 */ /* 0x000fe200078e00ff */
[----:B------:R-:W-:-:S02]  /*77700*/  IADD3.X R83, P1, PT, R198, R83, RZ, P1, !PT ;  /* 0x00000053c6537210 */ /* 0x000fc40000f3e4ff */
[----:B------:R-:W-:Y:S01]  /*77710*/  IADD3 RZ, P3, PT, R82, R138, RZ ;  /* 0x0000008a52ff7210 */ /* 0x000fe20007f7e0ff */
[----:B------:R-:W-:Y:S01]  /*77720*/  IMAD.X R107, RZ, RZ, RZ, P4 ;  /* 0x000000ffff6b7224 */ /* 0x000fe200020e06ff */
[----:B------:R-:W-:Y:S01]  /*77730*/  IADD3 R123, P4, PT, R80, R49, RZ ;  /* 0x00000031507b7210 */ /* 0x000fe20007f9e0ff */
[----:B------:R-:W-:Y:S01]  /*77740*/  IMAD.MOV.U32 R106, RZ, RZ, R81 ;  /* 0x000000ffff6a7224 */ /* 0x000fe200078e0051 */
[----:B------:R-:W-:Y:S01]  /*77750*/  IADD3.X R81, P1, PT, RZ, RZ, RZ, P1, !PT ;  /* 0x000000ffff517210 */ /* 0x000fe20000f3e4ff */
[----:B------:R-:W-:Y:S01]  /*77760*/  IMAD.WIDE.U32 R92, R88, -0x45f6b800, RZ ;  /* 0xba094800585c7825 */ /* 0x000fe200078e00ff */
[----:B------:R-:W-:Y:S02]  /*77770*/  IADD3.X RZ, P3, PT, R83, R111, RZ, P3, !PT ;  /* 0x0000006f53ff7210 */ /* 0x000fe40001f7e4ff */
[----:B------:R-:W-:Y:S01]  /*77780*/  IADD3.X R152, P2, PT, R25, R152, RZ, P2, !PT ;  /* 0x0000009819987210 */ /* 0x000fe2000175e4ff */
[----:B------:R-:W-:Y:S01]  /*77790*/  IMAD.WIDE.U32.X R106, R17, 0x170b5d44, R106, P4 ;  /* 0x170b5d44116a7825 */ /* 0x000fe200020e046a */
[----:B------:R-:W-:-:S03]  /*777a0*/  IADD3.X R81, P3, PT, R81, R52, RZ, P3, !PT ;  /* 0x0000003451517210 */ /* 0x000fc60001f7e4ff */
[----:B------:R-:W-:-:S04]  /*777b0*/  IMAD.WIDE.U32 R98, P4, R88, 0x1ef3622f, R98 ;  /* 0x1ef3622f58627825 */ /* 0x000fc80007880062 */
[----:B------:R-:W-:Y:S01]  /*777c0*/  IMAD.X R49, RZ, RZ, RZ, P1 ;  /* 0x000000ffff317224 */ /* 0x000fe200008e06ff */
[----:B------:R-:W-:Y:S01]  /*777d0*/  IADD3 R93, P1, PT, R98, R93, RZ ;  /* 0x0000005d625d7210 */ /* 0x000fe20007f3e0ff */
[----:B------:R-:W-:Y:S01]  /*777e0*/  IMAD.X R131, RZ, RZ, RZ, P4 ;  /* 0x000000ffff837224 */ /* 0x000fe200020e06ff */
[----:B------:R-:W-:Y:S01]  /*777f0*/  MOV R130, R99 ;  /* 0x0000006300827202 */ /* 0x000fe20000000f00 */
        /* <DEDUP_REMOVED lines=8> */
[----:B------:R-:W-:Y:S02]  /*77880*/  IMAD.MOV.U32 R52, RZ, RZ, R125 ;  /* 0x000000ffff347224 */ /* 0x000fe400078e007d */
[----:B------:R-:W-:-:S04]  /*77890*/  IMAD.WIDE.U32 R20, R200, R127, R20 ;  /* 0x0000007fc8147225 */ /* 0x000fc800078e0014 */
[----:B------:R-:W-:Y:S01]  /*778a0*/  IMAD.WIDE.U32.X R52, R17, 0x1a22d9f3, R52, P4 ;  /* 0x1a22d9f311347825 */ /* 0x000fe200020e0434 */
[----:B------:R-:W-:Y:S02]  /*778b0*/  IADD3.X R20, P3, PT, R81, R20, RZ, P3, !PT ;  /* 0x0000001451147210 */ /* 0x000fe40001f7e4ff */
[----:B------:R-:W-:Y:S01]  /*778c0*/  IADD3.X R81, P5, PT, RZ, RZ, RZ, P5, !PT ;  /* 0x000000ffff517210 */ /* 0x000fe20002fbe4ff */
[----:B------:R-:W-:-:S04]  /*778d0*/  IMAD.WIDE.U32 R126, P4, R88, -0x39c4fa40, R48 ;  /* 0xc63b05c0587e7825 */ /* 0x000fc80007880030 */
        /* <DEDUP_REMOVED lines=8> */
[----:B------:R-:W-:Y:S02]  /*77960*/  IMAD.IADD R138, R153, 0x1, R128 ;  /* 0x00000001998a7824 */ /* 0x000fe400078e0280 */
[----:B------:R-:W-:-:S03]  /*77970*/  IMAD.WIDE.U32.X R132, R17, -0x39c4fa40, R132, P4 ;  /* 0xc63b05c011847825 */ /* 0x000fc600020e0484 */
[----:B------:R-:W-:Y:S01]  /*77980*/  IADD3.X R153, P2, PT, R89, R138, RZ, P2, !PT ;  /* 0x0000008a59997210 */ /* 0x000fe2000175e4ff */
[----:B------:R-:W-:-:S03]  /*77990*/  IMAD.WIDE.U32 R128, P4, R88, 0x1ae3a46, R96 ;  /* 0x01ae3a4658807825 */ /* 0x000fc60007880060 */
[----:B------:R-:W-:Y:S01]  /*779a0*/  IADD3.X R173, P2, PT, RZ, RZ, RZ, P2, !PT ;  /* 0x000000ffffad7210 */ /* 0x000fe2000175e4ff */
[----:B------:R-:W-:Y:S01]  /*779b0*/  IMAD.X R99, RZ, RZ, RZ, P5 ;  /* 0x000000ffff637224 */ /* 0x000fe200028e06ff */
[----:B------:R-:W-:Y:S01]  /*779c0*/  IADD3 RZ, P5, PT, R20, R192, RZ ;  /* 0x000000c014ff7210 */ /* 0x000fe20007fbe0ff */
[----:B------:R-:W-:-:S03]  /*779d0*/  IMAD.WIDE.U32 R96, R88, 0x17c510ea, RZ ;  /* 0x17c510ea58607825 */ /* 0x000fc600078e00ff */
[----:B------:R-:W-:Y:S01]  /*779e0*/  IADD3.X RZ, P5, PT, R21, R95, RZ, P5, !PT ;  /* 0x0000005f15ff7210 */ /* 0x000fe20002fbe4ff */
[----:B------:R-:W-:Y:S01]  /*779f0*/  IMAD.X R139, RZ, RZ, RZ, P4 ;  /* 0x000000ffff8b7224 */ /* 0x000fe200020e06ff */
[----:B------:R-:W-:Y:S01]  /*77a00*/  IADD3 R25, P4, PT, R128, R97, RZ ;  /* 0x0000006180197210 */ /* 0x000fe20007f9e0ff */
[----:B------:R-:W-:Y:S01]  /*77a10*/  IMAD.MOV.U32 R138, RZ, RZ, R129 ;  /* 0x000000ffff8a7224 */ /* 0x000fe200078e0081 */
[----:B------:R-:W-:Y:S01]  /*77a20*/  IADD3.X R97, PT, PT, RZ, RZ, RZ, P3, !PT ;  /* 0x000000ffff617210 */ /* 0x000fe20001ffe4ff */
[----:B------:R-:W-:Y:S01]  /*77a30*/  IMAD.WIDE.U32 R108, R88, 0x30000000, R108 ;  /* 0x30000000586c7825 */ /* 0x000fe200078e006c */
[----:B------:R-:W-:Y:S02]  /*77a40*/  IADD3 RZ, P3, PT, R152, R22, RZ ;  /* 0x0000001698ff7210 */ /* 0x000fe40007f7e0ff */
[----:B------:R-:W-:Y:S01]  /*77a50*/  IADD3.X R22, P5, PT, R111, R194, RZ, P5, !PT ;  /* 0x000000c26f167210 */ /* 0x000fe20002fbe4ff */
[----:B------:R-:W-:Y:S01]  /*77a60*/  IMAD.WIDE.U32.X R138, R17, 0x1ae3a46, R138, P4 ;  /* 0x01ae3a46118a7825 */ /* 0x000fe200020e048a */
[----:B------:R-:W-:-:S02]  /*77a70*/  IADD3.X R17, P1, PT, R81, R106, RZ, P1, !PT ;  /* 0x0000006a51117210 */ /* 0x000fc40000f3e4ff */
[----:B------:R-:W-:Y:S01]  /*77a80*/  IADD3.X R194, P4, PT, R97, R195, RZ, P5, !PT ;  /* 0x000000c361c27210 */ /* 0x000fe20002f9e4ff */
[----:B------:R-:W-:Y:S01]  /*77a90*/  IMAD.IADD R89, R109, 0x1, R80 ;  /* 0x000000016d597824 */ /* 0x000fe200078e0250 */
[----:B------:R-:W-:Y:S01]  /*77aa0*/  IADD3.X RZ, P3, PT, R153, R23, RZ, P3, !PT ;  /* 0x0000001799ff7210 */ /* 0x000fe20001f7e4ff */
[----:B------:R-:W-:Y:S01]  /*77ab0*/  IMAD.WIDE.U32 R152, R104, 0xf5138f, R152 ;  /* 0x00f5138f68987825 */ /* 0x000fe200078e0098 */
[----:B------:R-:W-:Y:S02]  /*77ac0*/  IADD3.X R80, P4, PT, R22, R105, RZ, P4, !PT ;  /* 0x0000006916507210 */ /* 0x000fe4000279e4ff */
[----:B------:R-:W-:Y:S01]  /*77ad0*/  IADD3.X R106, P1, PT, R99, R107, RZ, P1, !PT ;  /* 0x0000006b636a7210 */ /* 0x000fe20000f3e4ff */
[----:B------:R-:W-:Y:S01]  /*77ae0*/  IMAD.WIDE.U32 R22, R108, -0x1, RZ ;  /* 0xffffffff6c167825 */ /* 0x000fe200078e00ff */
[----:B------:R-:W-:Y:S02]  /*77af0*/  IADD3 RZ, P5, PT, R80, R196, RZ ;  /* 0x000000c450ff7210 */ /* 0x000fe40007fbe0ff */
[----:B------:R-:W-:Y:S01]  /*77b00*/  IADD3.X R81, P4, PT, R194, R115, RZ, P4, !PT ;  /* 0x00000073c2517210 */ /* 0x000fe2000279e4ff */
[----:B------:R-:W-:Y:S01]  /*77b10*/  IMAD R99, R108, -0x7af74001, -R89 ;  /* 0x8508bfff6c637824 */ /* 0x000fe200078e0a59 */
[----:B------:R-:W-:Y:S01]  /*77b20*/  IADD3.X R152, P1, PT, R17, R152, RZ, P1, !PT ;  /* 0x0000009811987210 */ /* 0x000fe20000f3e4ff */
[----:B------:R-:W-:Y:S01]  /*77b30*/  IMAD.IADD R95, R153, 0x1, R28 ;  /* 0x00000001995f7824 */ /* 0x000fe200078e021c */
[----:B------:R-:W-:Y:S01]  /*77b40*/  IADD3.X R17, P4, PT, RZ, RZ, RZ, P4, !PT ;  /* 0x000000ffff117210 */ /* 0x000fe2000279e4ff */
[----:B------:R-:W-:Y:S01]  /*77b50*/  IMAD.X R97, RZ, RZ, RZ, P2 ;  /* 0x000000ffff617224 */ /* 0x000fe200010e06ff */
        /* <DEDUP_REMOVED lines=8> */
[----:B------:R-:W-:Y:S01]  /*77be0*/  IADD3 RZ, P1, PT, R152, R92, RZ ;  /* 0x0000005c98ff7210 */ /* 0x000fe20007f3e0ff */
[----:B------:R-:W-:Y:S01]  /*77bf0*/  IMAD.WIDE.U32 R158, R23, -0x45f6b800, RZ ;  /* 0xba094800179e7825 */ /* 0x000fe200078e00ff */
[----:B------:R-:W-:Y:S02]  /*77c00*/  IADD3.X R208, PT, PT, R209, RZ, RZ, P5, P4 ;  /* 0x000000ffd1d07210 */ /* 0x000fe40002fe84ff */
[----:B------:R-:W-:Y:S01]  /*77c10*/  IADD3.X RZ, P1, PT, R153, R93, RZ, P1, !PT ;  /* 0x0000005d99ff7210 */ /* 0x000fe20000f3e4ff */
[----:B------:R-:W-:Y:S01]  /*77c20*/  IMAD.WIDE.U32 R106, P5, R22, -0x7af74000, R106 ;  /* 0x8508c000166a7825 */ /* 0x000fe200078a006a */
[----:B------:R-:W-:-:S02]  /*77c30*/  IADD3.X R180, P2, PT, R97, R181, RZ, P2, !PT ;  /* 0x000000b561b47210 */ /* 0x000fc4000175e4ff */
[----:B------:R-:W-:Y:S01]  /*77c40*/  IADD3.X R105, P1, PT, R105, R130, RZ, P1, !PT ;  /* 0x0000008269697210 */ /* 0x000fe20000f3e4ff */
[----:B------:R-:W-:Y:S01]  /*77c50*/  IMAD.X R43, RZ, RZ, RZ, P3 ;  /* 0x000000ffff2b7224 */ /* 0x000fe200018e06ff */
[----:B------:R-:W-:Y:S01]  /*77c60*/  IADD3 RZ, P3, PT, R108, R140, RZ ;  /* 0x0000008c6cff7210 */ /* 0x000fe20007f7e0ff */
[----:B------:R-:W-:Y:S01]  /*77c70*/  IMAD.WIDE.U32 R108, R23, 0x30000000, RZ ;  /* 0x30000000176c7825 */ /* 0x000fe200078e00ff */
[----:B------:R-:W-:Y:S02]  /*77c80*/  IADD3 R140, P4, PT, R141, R106, RZ ;  /* 0x0000006a8d8c7210 */ /* 0x000fe40007f9e0ff */
[----:B------:R-:W-:Y:S01]  /*77c90*/  MOV R170, R107 ;  /* 0x0000006b00aa7202 */ /* 0x000fe20000000f00 */
[----:B------:R-:W-:Y:S01]  /*77ca0*/  IMAD.WIDE.U32 R92, R88, -0x45f6b800, R152 ;  /* 0xba094800585c7825 */ /* 0x000fe200078e0098 */
[----:B------:R-:W-:Y:S02]  /*77cb0*/  IADD3.X R28, P1, PT, R43, R131, RZ, P1, !PT ;  /* 0x000000832b1c7210 */ /* 0x000fe40000f3e4ff */
[----:B------:R-:W-:Y:S01]  /*77cc0*/  IADD3.X RZ, P3, PT, R89, R140, RZ, P3, !PT ;  /* 0x0000008c59ff7210 */ /* 0x000fe20001f7e4ff */
[----:B------:R-:W-:Y:S01]  /*77cd0*/  IMAD.X R171, RZ, RZ, RZ, P5 ;  /* 0x000000ffffab7224 */ /* 0x000fe200028e06ff */
[----:B------:R-:W-:Y:S01]  /*77ce0*/  IADD3.X R172, P2, PT, R173, R150, RZ, P2, !PT ;  /* 0x00000096adac7210 */ /* 0x000fe2000175e4ff */
[----:B------:R-:W-:-:S02]  /*77cf0*/  IMAD.IADD R93, R93, 0x1, R98 ;  /* 0x000000015d5d7824 */ /* 0x000fc400078e0262 */
[----:B------:R-:W-:-:S04]  /*77d00*/  IMAD.WIDE.U32 R98, P5, R22, 0x170b5d44, R108 ;  /* 0x170b5d4416627825 */ /* 0x000fc800078a006c */
[----:B------:R-:W-:-:S04]  /*77d10*/  IMAD.WIDE.U32 R164, R22, 0x30000000, RZ ;  /* 0x3000000016a47825 */ /* 0x000fc800078e00ff */
[----:B------:R-:W-:-:S04]  /*77d20*/  IMAD.WIDE.U32.X R170, R23, -0x7af74000, R170, P4 ;  /* 0x8508c00017aa7825 */ /* 0x000fc800020e04aa */
[----:B------:R-:W-:-:S04]  /*77d30*/  IMAD.WIDE.U32 R156, R22, -0x45f6b800, RZ ;  /* 0xba094800169c7825 */ /* 0x000fc800078e00ff */
[----:B------:R-:W-:-:S04]  /*77d40*/  IMAD.WIDE.U32 R158, P4, R22, 0x1ef3622f, R158 ;  /* 0x1ef3622f169e7825 */ /* 0x000fc8000788009e */
[----:B------:R-:W-:Y:S01]  /*77d50*/  IMAD.X R163, RZ, RZ, RZ, P5 ;  /* 0x000000ffffa37224 */ /* 0x000fe200028e06ff */
[----:B------:R-:W-:Y:S01]  /*77d60*/  IADD3 R111, P5, PT, R98, R165, RZ ;  /* 0x000000a5626f7210 */ /* 0x000fe20007fbe0ff */
[----:B------:R-:W-:-:S04]  /*77d70*/  IMAD.WIDE.U32 R152, R23, 0xf5138f, RZ ;  /* 0x00f5138f17987825 */ /* 0x000fc800078e00ff */
[----:B------:R-:W-:Y:S01]  /*77d80*/  IMAD.MOV.U32 R162, RZ, RZ, R99 ;  /* 0x000000ffffa27224 */ /* 0x000fe200078e0063 */
[----:B------:R-:W-:Y:S01]  /*77d90*/  IADD3.X R99, P3, PT, RZ, R170, RZ, P3, !PT ;  /* 0x000000aaff637210 */ /* 0x000fe20001f7e4ff */
[----:B------:R-:W-:Y:S01]  /*77da0*/  IMAD.X R155, RZ, RZ, RZ, P4 ;  /* 0x000000ffff9b7224 */ /* 0x000fe200020e06ff */
[----:B------:R-:W-:Y:S01]  /*77db0*/  IADD3 R43, P4, PT, R158, R157, RZ ;  /* 0x0000009d9e2b7210 */ /* 0x000fe20007f9e0ff */
[----:B------:R-:W-:Y:S01]  /*77dc0*/  IMAD.WIDE.U32 R108, R23, 0x6ca1493b, RZ ;  /* 0x6ca1493b176c7825 */ /* 0x000fe200078e00ff */
[----:B------:R-:W-:-:S03]  /*77dd0*/  IADD3.X R120, P3, PT, RZ, R171, RZ, P3, !PT ;  /* 0x000000abff787210 */ /* 0x000fc60001f7e4ff */
        /* <DEDUP_REMOVED lines=8> */
[----:B------:R-:W-:-:S04]  /*77e60*/  IMAD.WIDE.U32.X R154, R23, 0x1ef3622f, R154, P4 ;  /* 0x1ef3622f179a7825 */ /* 0x000fc800020e049a */
[----:B------:R-:W-:-:S04]  /*77e70*/  IMAD.WIDE.U32 R108, P4, R22, -0x39c4fa40, R108 ;  /* 0xc63b05c0166c7825 */ /* 0x000fc8000788006c */
        /* <DEDUP_REMOVED lines=9> */
[----:B------:R-:W-:-:S04]  /*77f10*/  IMAD.WIDE.U32 R170, R104, 0x6ca1493b, R172 ;  /* 0x6ca1493b68aa7825 */ /* 0x000fc800078e00ac */
[----:B------:R-:W-:Y:S01]  /*77f20*/  IMAD.WIDE.U32.X R140, R23, 0x1a22d9f3, R140, P5 ;  /* 0x1a22d9f3178c7825 */ /* 0x000fe200028e048c */
[----:B------:R-:W-:-:S03]  /*77f30*/  IADD3.X R170, P1, PT, R105, R170, RZ, P1, !PT ;  /* 0x000000aa69aa7210 */ /* 0x000fc60000f3e4ff */
[----:B------:R-:W-:-:S04]  /*77f40*/  IMAD.WIDE.U32 R144, P5, R22, 0x1ae3a46, R144 ;  /* 0x01ae3a4616907825 */ /* 0x000fc800078a0090 */
[----:B------:R-:W-:Y:S01]  /*77f50*/  IMAD.WIDE.U32 R150, R22, 0x17c510ea, RZ ;  /* 0x17c510ea16967825 */ /* 0x000fe200078e00ff */
[----:B------:R-:W-:-:S03]  /*77f60*/  IADD3.X R161, PT, PT, RZ, RZ, RZ, P5, !PT ;  /* 0x000000ffffa17210 */ /* 0x000fc60002ffe4ff */
[----:B------:R-:W-:Y:S01]  /*77f70*/  IMAD.WIDE.U32.X R146, R23, -0x39c4fa40, R146, P4 ;  /* 0xc63b05c017927825 */ /* 0x000fe200020e0492 */
[----:B------:R-:W-:Y:S02]  /*77f80*/  IADD3 RZ, P4, PT, R172, R160, RZ ;  /* 0x000000a0acff7210 */ /* 0x000fe40007f9e0ff */
[----:B------:R-:W-:Y:S01]  /*77f90*/  IADD3 R97, P5, PT, R144, R151, RZ ;  /* 0x0000009790617210 */ /* 0x000fe20007fbe0ff */
[----:B------:R-:W-:Y:S01]  /*77fa0*/  IMAD.IADD R169, R171, 0x1, R168 ;  /* 0x00000001aba97824 */ /* 0x000fe200078e02a8 */
[----:B------:R-:W-:Y:S01]  /*77fb0*/  IADD3.X RZ, P4, PT, R173, R29, RZ, P4, !PT ;  /* 0x0000001dadff7210 */ /* 0x000fe2000279e4ff */
[----:B------:R-:W-:Y:S01]  /*77fc0*/  IMAD.MOV.U32 R160, RZ, RZ, R145 ;  /* 0x000000ffffa07224 */ /* 0x000fe200078e0091 */
[----:B------:R-:W-:Y:S01]  /*77fd0*/  IADD3.X R29, P3, PT, RZ, RZ, RZ, P3, !PT ;  /* 0x000000ffff1d7210 */ /* 0x000fe20001f7e4ff */
[----:B------:R-:W-:Y:S01]  /*77fe0*/  IMAD.X R109, RZ, RZ, RZ, P2 ;  /* 0x000000ffff6d7224 */ /* 0x000fe200010e06ff */
[----:B------:R-:W-:Y:S01]  /*77ff0*/  IADD3.X R171, P1, PT, R28, R169, RZ, P1, !PT ;  /* 0x000000a91cab7210 */ /* 0x000fe20000f3e4ff */
[----:B------:R-:W-:Y:S01]  /*78000*/  IMAD.WIDE.U32.X R160, R23, 0x1ae3a46, R160, P5 ;  /* 0x01ae3a4617a07825 */ /* 0x000fe200028e04a0 */
[----:B------:R-:W-:-:S02]  /*78010*/  IADD3 RZ, P5, PT, R92, R164, RZ ;  /* 0x000000a45cff7210 */ /* 0x000fc40007fbe0ff */
[----:B------:R-:W-:Y:S01]  /*78020*/  IADD3.X R99, P2, PT, RZ, RZ, RZ, P1, !PT ;  /* 0x000000ffff637210 */ /* 0x000fe20000f5e4ff */
[----:B------:R-:W-:Y:S01]  /*78030*/  IMAD.X R23, RZ, RZ, RZ, P3 ;  /* 0x000000ffff177224 */ /* 0x000fe200018e06ff */
[----:B------:R-:W-:Y:S01]  /*78040*/  IADD3 RZ, P3, PT, R170, R112, RZ ;  /* 0x00000070aaff7210 */ /* 0x000fe20007f7e0ff */
[----:B------:R-:W-:Y:S01]  /*78050*/  IMAD.WIDE.U32 R166, R205, R143, R166 ;  /* 0x0000008fcda67225 */ /* 0x000fe200078e00a6 */
[----:B------:R-:W-:Y:S02]  /*78060*/  IADD3.X RZ, P1, PT, R93, R111, RZ, P5, !PT ;  /* 0x0000006f5dff7210 */ /* 0x000fe40002f3e4ff */
[----:B------:R-:W-:Y:S01]  /*78070*/  IADD3.X RZ, P3, PT, R171, R101, RZ, P3, !PT ;  /* 0x00000065abff7210 */ /* 0x000fe20001f7e4ff */
[----:B------:R-:W-:Y:S01]  /*78080*/  IMAD.X R105, RZ, RZ, RZ, P2 ;  /* 0x000000ffff697224 */ /* 0x000fe200010e06ff */
[----:B------:R-:W-:Y:S01]  /*78090*/  IADD3 RZ, P2, PT, R44, R102, RZ ;  /* 0x000000662cff7210 */ /* 0x000fe20007f5e0ff */
[----:B------:R-:W-:Y:S01]  /*780a0*/  IMAD.WIDE.U32 R92, R22, 0x30000000, R92 ;  /* 0x30000000165c7825 */ /* 0x000fe200078e005c */
[----:B------:R-:W-:-:S02]  /*780b0*/  IADD3.X R107, P5, PT, R107, R184, RZ, P4, !PT ;  /* 0x000000b86b6b7210 */ /* 0x000fc400027be4ff */
[----:B------:R-:W-:Y:S01]  /*780c0*/  IADD3.X R29, P4, PT, R29, R162, RZ, P1, !PT ;  /* 0x000000a21d1d7210 */ /* 0x000fe20000f9e4ff */
[----:B------:R-:W-:Y:S01]  /*780d0*/  IMAD.WIDE.U32 R170, R88, 0xf5138f, R170 ;  /* 0x00f5138f58aa7825 */ /* 0x000fe200078e00aa */
[----:B------:R-:W-:Y:S02]  /*780e0*/  IADD3.X RZ, P2, PT, R45, R103, RZ, P2, !PT ;  /* 0x000000672dff7210 */ /* 0x000fe4000175e4ff */
[----:B------:R-:W-:Y:S01]  /*780f0*/  IADD3.X R103, P3, PT, R99, R52, RZ, P3, !PT ;  /* 0x0000003463677210 */ /* 0x000fe20001f7e4ff */
[----:B------:R-:W-:Y:S01]  /*78100*/  IMAD.WIDE.U32 R44, R16, R175, R44 ;  /* 0x000000af102c7225 */ /* 0x000fe200078e002c */
[----:B------:R-:W-:Y:S02]  /*78110*/  IADD3.X R162, P4, PT, R23, R163, RZ, P4, !PT ;  /* 0x000000a317a27210 */ /* 0x000fe4000279e4ff */
[----:B------:R-:W-:Y:S01]  /*78120*/  IADD3.X R16, P3, PT, R105, R53, RZ, P3, !PT ;  /* 0x0000003569107210 */ /* 0x000fe20001f7e4ff */
[----:B------:R-:W-:Y:S01]  /*78130*/  IMAD.IADD R23, R93, 0x1, R98 ;  /* 0x000000015d177824 */ /* 0x000fe200078e0262 */
[----:B------:R-:W-:Y:S01]  /*78140*/  IADD3.X R53, P2, PT, RZ, R26, RZ, P2, !PT ;  /* 0x0000001aff357210 */ /* 0x000fe2000175e4ff */
[----:B------:R-:W-:Y:S01]  /*78150*/  IMAD.IADD R45, R45, 0x1, R90 ;  /* 0x000000012d2d7824 */ /* 0x000fe200078e025a */
[----:B------:R-:W-:Y:S01]  /*78160*/  IADD3 R125, PT, PT, R171, R124, RZ ;  /* 0x0000007cab7d7210 */ /* 0x000fe20007ffe0ff */
[C---:B------:R-:W-:Y:S01]  /*78170*/  IMAD R93, R92.reuse, -0x7af74001, -R23 ;  /* 0x8508bfff5c5d7824 */ /* 0x040fe200078e0a17 */
[----:B------:R-:W-:Y:S01]  /*78180*/  IADD3.X R170, P4, PT, R29, R170, RZ, P4, !PT ;  /* 0x000000aa1daa7210 */ /* 0x000fe2000279e4ff */
[----:B------:R-:W-:Y:S01]  /*78190*/  IMAD.WIDE.U32 R28, R92, -0x1, RZ ;  /* 0xffffffff5c1c7825 */ /* 0x000fe200078e00ff */
[----:B------:R-:W-:-:S02]  /*781a0*/  IADD3.X R184, P1, PT, R109, R185, RZ, P5, !PT ;  /* 0x000000b96db87210 */ /* 0x000fc40002f3e4ff */
[----:B------:R-:W-:Y:S01]  /*781b0*/  IADD3.X R27, P2, PT, RZ, R27, RZ, P2, !PT ;  /* 0x0000001bff1b7210 */ /* 0x000fe2000175e4ff */
[----:B------:R-:W-:Y:S01]  /*781c0*/  IMAD.IADD R110, R167, 0x1, R110 ;  /* 0x00000001a76e7824 */ /* 0x000fe200078e026e */
[----:B------:R-:W-:Y:S01]  /*781d0*/  IADD3.X R171, P5, PT, R162, R125, RZ, P4, !PT ;  /* 0x0000007da2ab7210 */ /* 0x000fe200027be4ff */
[----:B------:R-:W-:Y:S01]  /*781e0*/  IMAD.IADD R29, R29, 0x1, R93 ;  /* 0x000000011d1d7824 */ /* 0x000fe200078e025d */
[----:B------:R-:W-:Y:S01]  /*781f0*/  IADD3.X R44, P1, PT, R107, R44, RZ, P1, !PT ;  /* 0x0000002c6b2c7210 */ /* 0x000fe20000f3e4ff */
[----:B------:R-:W-:Y:S01]  /*78200*/  IMAD.WIDE.U32 R20, R201, R143, R20 ;  /* 0x0000008fc9147225 */ /* 0x000fe200078e0014 */
[----:B------:R-:W-:Y:S02]  /*78210*/  IADD3.X R26, P4, PT, R53, R166, RZ, P2, !PT ;  /* 0x000000a6351a7210 */ /* 0x000fe4000179e4ff */
[----:B------:R-:W-:Y:S01]  /*78220*/  IADD3.X R115, P2, PT, RZ, RZ, RZ, P5, !PT ;  /* 0x000000ffff737210 */ /* 0x000fe20002f5e4ff */
[----:B------:R-:W-:Y:S01]  /*78230*/  IMAD.WIDE.U32 R98, R29, 0x1, RZ ;  /* 0x000000011d627825 */ /* 0x000fe200078e00ff */
[----:B------:R-:W-:-:S02]  /*78240*/  IADD3.X R45, P1, PT, R184, R45, RZ, P1, !PT ;  /* 0x0000002db82d7210 */ /* 0x000fc40000f3e4ff */
[----:B------:R-:W-:Y:S01]  /*78250*/  IADD3.X R27, P4, PT, R27, R110, RZ, P4, !PT ;  /* 0x0000006e1b1b7210 */ /* 0x000fe2000279e4ff */
[----:B------:R-:W-:Y:S01]  /*78260*/  IMAD.X R127, RZ, RZ, RZ, P2 ;  /* 0x000000ffff7f7224 */ /* 0x000fe200010e06ff */
[----:B------:R-:W-:Y:S01]  /*78270*/  IADD3.X R125, P1, PT, RZ, RZ, RZ, P1, !PT ;  /* 0x000000ffff7d7210 */ /* 0x000fe20000f3e4ff */
[----:B------:R-:W-:Y:S01]  /*78280*/  IMAD.WIDE.U32 R52, R28, 0x1, RZ ;  /* 0x000000011c347825 */ /* 0x000fe200078e00ff */
[----:B------:R-:W-:-:S03]  /*78290*/  IADD3.X R107, P2, PT, RZ, RZ, RZ, P4, !PT ;  /* 0x000000ffff6b7210 */ /* 0x000fc6000275e4ff */
[----:B------:R-:W-:-:S04]  /*782a0*/  IMAD.WIDE.U32 R98, P4, R28, -0x7af74000, R98 ;  /* 0x8508c0001c627825 */ /* 0x000fc80007880062 */
[----:B------:R-:W-:Y:S01]  /*782b0*/  IMAD.X R113, RZ, RZ, RZ, P1 ;  /* 0x000000ffff717224 */ /* 0x000fe200008e06ff */
[----:B------:R-:W-:Y:S01]  /*782c0*/  IADD3 RZ, P1, PT, R170, R156, RZ ;  /* 0x0000009caaff7210 */ /* 0x000fe20007f3e0ff */
[----:B------:R-:W-:Y:S01]  /*782d0*/  IMAD.X R101, RZ, RZ, RZ, P2 ;  /* 0x000000ffff657224 */ /* 0x000fe200010e06ff */
[----:B------:R-:W-:Y:S01]  /*782e0*/  IADD3 RZ, P2, PT, R92, R52, RZ ;  /* 0x000000345cff7210 */ /* 0x000fe20007f5e0ff */
[----:B------:R-:W-:Y:S01]  /*782f0*/  IMAD.WIDE.U32 R92, R29, 0x30000000, RZ ;  /* 0x300000001d5c7825 */ /* 0x000fe200078e00ff */
[----:B------:R-:W-:Y:S02]  /*78300*/  IADD3 R156, P5, PT, R53, R98, RZ ;  /* 0x00000062359c7210 */ /* 0x000fe40007fbe0ff */
[----:B------:R-:W-:Y:S01]  /*78310*/  MOV R52, R99 ;  /* 0x0000006300347202 */ /* 0x000fe20000000f00 */
[----:B------:R-:W-:Y:S01]  /*78320*/  IMAD.X R53, RZ, RZ, RZ, P4 ;  /* 0x000000ffff357224 */ /* 0x000fe200020e06ff */
[----:B------:R-:W-:Y:S01]  /*78330*/  IADD3 RZ, P4, PT, R44, R50, RZ ;  /* 0x000000322cff7210 */ /* 0x000fe20007f9e0ff */
[----:B------:R-:W-:Y:S01]  /*78340*/  IMAD.WIDE.U32 R104, R104, 0x17c510ea, R44 ;  /* 0x17c510ea68687825 */ /* 0x000fe200078e002c */
[----:B------:R-:W-:-:S02]  /*78350*/  IADD3.X RZ, P1, PT, R171, R43, RZ, P1, !PT ;  /* 0x0000002babff7210 */ /* 0x000fc40000f3e4ff */
[----:B------:R-:W-:Y:S01]  /*78360*/  IADD3.X RZ, P4, PT, R45, R51, RZ, P4, !PT ;  /* 0x000000332dff7210 */ /* 0x000fe2000279e4ff */
[----:B------:R-:W-:Y:S01]  /*78370*/  IMAD.WIDE.U32.X R52, R29, -0x7af74000, R52, P5 ;  /* 0x8508c0001d347825 */ /* 0x000fe200028e0434 */
[----:B------:R-:W-:Y:S02]  /*78380*/  IADD3.X R104, P3, PT, R103, R104, RZ, P3, !PT ;  /* 0x0000006867687210 */ /* 0x000fe40001f7e4ff */
[----:B------:R-:W-:Y:S01]  /*78390*/  IADD3.X R125, P4, PT, R125, R78, RZ, P4, !PT ;  /* 0x0000004e7d7d7210 */ /* 0x000fe2000279e4ff */
[C---:B------:R-:W-:Y:S01]  /*783a0*/  IMAD.WIDE.U32 R92, P5, R28.reuse, 0x170b5d44, R92 ;  /* 0x170b5d441c5c7825 */ /* 0x040fe200078a005c */
[----:B------:R-:W-:Y:S02]  /*783b0*/  IADD3.X RZ, P2, PT, R23, R156, RZ, P2, !PT ;  /* 0x0000009c17ff7210 */ /* 0x000fe4000175e4ff */
[----:B------:R-:W-:Y:S01]  /*783c0*/  IADD3.X R142, P4, PT, R113, R79, RZ, P4, !PT ;  /* 0x0000004f718e7210 */ /* 0x000fe2000279e4ff */
[----:B------:R-:W-:-:S04]  /*783d0*/  IMAD.WIDE.U32 R98, R28, 0x30000000, RZ ;  /* 0x300000001c627825 */ /* 0x000fc800078e00ff */
[----:B------:R-:W-:Y:S01]  /*783e0*/  IMAD.X R103, RZ, RZ, RZ, P5 ;  /* 0x000000ffff677224 */ /* 0x000fe200028e06ff */
[----:B------:R-:W-:Y:S01]  /*783f0*/  IADD3 R99, P5, PT, R92, R99, RZ ;  /* 0x000000635c637210 */ /* 0x000fe20007fbe0ff */
[----:B------:R-:W-:-:S04]  /*78400*/  IMAD.WIDE.U32 R50, R29, -0x45f6b800, RZ ;  /* 0xba0948001d327825 */ /* 0x000fc800078e00ff */
[----:B------:R-:W-:Y:S02]  /*78410*/  IMAD.MOV.U32 R102, RZ, RZ, R93 ;  /* 0x000000ffff667224 */ /* 0x000fe400078e005d */
[----:B------:R-:W-:-:S04]  /*78420*/  IMAD.WIDE.U32 R44, R28, -0x45f6b800, RZ ;  /* 0xba0948001c2c7825 */ /* 0x000fc800078e00ff */
[----:B------:R-:W-:-:S04]  /*78430*/  IMAD.WIDE.U32.X R102, R29, 0x170b5d44, R102, P5 ;  /* 0x170b5d441d667825 */ /* 0x000fc800028e0466 */
[----:B------:R-:W-:-:S04]  /*78440*/  IMAD.WIDE.U32 R50, P5, R28, 0x1ef3622f, R50 ;  /* 0x1ef3622f1c327825 */ /* 0x000fc800078a0032 */
[----:B------:R-:W-:Y:S02]  /*78450*/  IMAD.IADD R183, R105, 0x1, R182 ;  /* 0x0000000169b77824 */ /* 0x000fe400078e02b6 */
[----:B------:R-:W-:Y:S01]  /*78460*/  IMAD.X R79, RZ, RZ, RZ, P5 ;  /* 0x000000ffff4f7224 */ /* 0x000fe200028e06ff */
[----:B------:R-:W-:Y:S01]  /*78470*/  IADD3 R43, P5, PT, R50, R45, RZ ;  /* 0x0000002d322b7210 */ /* 0x000fe20007fbe0ff */
[----:B------:R-:W-:Y:S01]  /*78480*/  IMAD.WIDE.U32 R110, R77, R175, R26 ;  /* 0x000000af4d6e7225 */ /* 0x000fe200078e001a */
[----:B------:R-:W-:Y:S02]  /*78490*/  IADD3.X R105, P3, PT, R16, R183, RZ, P3, !PT ;  /* 0x000000b710697210 */ /* 0x000fe40001f7e4ff */
[----:B------:R-:W-:Y:S01]  /*784a0*/  IADD3.X R77, P1, PT, R115, R154, RZ, P1, !PT ;  /* 0x0000009a734d7210 */ /* 0x000fe20000f3e4ff */
[----:B------:R-:W-:Y:S01]  /*784b0*/  IMAD.WIDE.U32 R112, R29, 0xf5138f, RZ ;  /* 0x00f5138f1d707825 */ /* 0x000fe200078e00ff */
[----:B------:R-:W-:Y:S02]  /*784c0*/  IADD3.X R120, P4, PT, R125, R110, RZ, P4, !PT ;  /* 0x0000006e7d787210 */ /* 0x000fe4000279e4ff */
[----:B------:R-:W-:Y:S01]  /*784d0*/  IADD3.X R123, P3, PT, RZ, RZ, RZ, P3, !PT ;  /* 0x000000ffff7b7210 */ /* 0x000fe20001f7e4ff */
[----:B------:R-:W-:Y:S01]  /*784e0*/  IMAD.MOV.U32 R78, RZ, RZ, R51 ;  /* 0x000000ffff4e7224 */ /* 0x000fe200078e0033 */
[----:B------:R-:W-:Y:S01]  /*784f0*/  IADD3.X R90, P1, PT, R127, R155, RZ, P1, !PT ;  /* 0x0000009b7f5a7210 */ /* 0x000fe20000f3e4ff */
[----:B------:R-:W-:-:S02]  /*78500*/  IMAD.IADD R45, R111, 0x1, R114 ;  /* 0x000000016f2d7824 */ /* 0x000fc400078e0272 */
[----:B------:R-:W-:-:S03]  /*78510*/  IMAD.WIDE.U32.X R78, R29, 0x1ef3622f, R78, P5 ;  /* 0x1ef3622f1d4e7825 */ /* 0x000fc600028e044e */
[----:B------:R-:W-:Y:S01]  /*78520*/  IADD3.X R142, P4, PT, R142, R45, RZ, P4, !PT ;  /* 0x0000002d8e8e7210 */ /* 0x000fe2000279e4ff */
[----:B------:R-:W-:-:S03]  /*78530*/  IMAD.WIDE.U32 R110, R28, 0xf5138f, RZ ;  /* 0x00f5138f1c6e7825 */ /* 0x000fc600078e00ff */
[----:B------:R-:W-:Y:S01]  /*78540*/  IADD3.X R45, P4, PT, RZ, RZ, RZ, P4, !PT ;  /* 0x000000ffff2d7210 */ /* 0x000fe2000279e4ff */
[----:B------:R-:W-:-:S04]  /*78550*/  IMAD.WIDE.U32 R112, P5, R28, 0x1a22d9f3, R112 ;  /* 0x1a22d9f31c707825 */ /* 0x000fc800078a0070 */
[----:B------:R-:W-:Y:S01]  /*78560*/  IMAD.X R115, RZ, RZ, RZ, P5 ;  /* 0x000000ffff737224 */ /* 0x000fe200028e06ff */
[----:B------:R-:W-:Y:S01]  /*78570*/  IADD3 R16, P5, PT, R112, R111, RZ ;  /* 0x0000006f70107210 */ /* 0x000fe20007fbe0ff */
[----:B------:R-:W-:Y:S01]  /*78580*/  IMAD.X R109, RZ, RZ, RZ, P3 ;  /* 0x000000ffff6d7224 */ /* 0x000fe200018e06ff */
[----:B------:R-:W-:Y:S01]  /*78590*/  MOV R114, R113 ;  /* 0x0000007100727202 */ /* 0x000fe20000000f00 */
[----:B------:R-:W-:Y:S01]  /*785a0*/  IMAD.WIDE.U32 R124, R29, 0x6ca1493b, RZ ;  /* 0x6ca1493b1d7c7825 */ /* 0x000fe200078e00ff */
[----:B------:R-:W-:-:S03]  /*785b0*/  IADD3 RZ, P3, PT, R26, R84, RZ ;  /* 0x000000541aff7210 */ /* 0x000fc60007f7e0ff */
[----:B------:R-:W-:Y:S01]  /*785c0*/  IMAD.WIDE.U32.X R114, R29, 0x1a22d9f3, R114, P5 ;  /* 0x1a22d9f31d727825 */ /* 0x000fe200028e0472 */
[----:B------:R-:W-:-:S03]  /*785d0*/  IADD3.X RZ, P3, PT, R27, R85, RZ, P3, !PT ;  /* 0x000000551bff7210 */ /* 0x000fc60001f7e4ff */
[----:B------:R-:W-:Y:S01]  /*785e0*/  IMAD.WIDE.U32 R124, P5, R28, -0x39c4fa40, R124 ;  /* 0xc63b05c01c7c7825 */ /* 0x000fe200078a007c */
[----:B------:R-:W-:-:S03]  /*785f0*/  IADD3.X R107, P3, PT, R107, R118, RZ, P3, !PT ;  /* 0x000000766b6b7210 */ /* 0x000fc60001f7e4ff */
[----:B------:R-:W-:Y:S01]  /*78600*/  IMAD.X R27, RZ, RZ, RZ, P5 ;  /* 0x000000ffff1b7224 */ /* 0x000fe200028e06ff */
[----:B------:R-:W-:Y:S01]  /*78610*/  IADD3 RZ, P5, PT, R104, R48, RZ ;  /* 0x0000003068ff7210 */ /* 0x000fe20007fbe0ff */
[----:B------:R-:W-:Y:S01]  /*78620*/  IMAD.WIDE.U32 R154, R28, 0x6ca1493b, RZ ;  /* 0x6ca1493b1c9a7825 */ /* 0x000fe200078e00ff */
[----:B------:R-:W-:Y:S02]  /*78630*/  IADD3.X R101, P3, PT, R101, R119, RZ, P3, !PT ;  /* 0x0000007765657210 */ /* 0x000fe40001f7e4ff */
[----:B------:R-:W-:Y:S01]  /*78640*/  IADD3.X RZ, P5, PT, R105, R49, RZ, P5, !PT ;  /* 0x0000003169ff7210 */ /* 0x000fe20002fbe4ff */
[----:B------:R-:W-:-:S03]  /*78650*/  IMAD.WIDE.U32 R156, R202, R143, R82 ;  /* 0x0000008fca9c7225 */ /* 0x000fc600078e0052 */
[----:B------:R-:W-:Y:S01]  /*78660*/  IADD3.X R123, P5, PT, R123, R132, RZ, P5, !PT ;  /* 0x000000847b7b7210 */ /* 0x000fe20002fbe4ff */
[----:B------:R-:W-:Y:S01]  /*78670*/  IMAD.WIDE.U32 R170, R22, -0x45f6b800, R170 ;  /* 0xba09480016aa7825 */ /* 0x000fe200078e00aa */
[----:B------:R-:W-:Y:S02]  /*78680*/  IADD3.X R156, P3, PT, R107, R156, RZ, P3, !PT ;  /* 0x0000009c6b9c7210 */ /* 0x000fe40001f7e4ff */
[----:B------:R-:W-:Y:S01]  /*78690*/  IADD3.X R109, P5, PT, R109, R133, RZ, P5, !PT ;  /* 0x000000856d6d7210 */ /* 0x000fe20002fbe4ff */
[----:B------:R-:W-:Y:S01]  /*786a0*/  IMAD.X R51, RZ, RZ, RZ, P4 ;  /* 0x000000ffff337224 */ /* 0x000fe200020e06ff */
[----:B------:R-:W-:Y:S01]  /*786b0*/  IADD3 R24, P4, PT, R124, R155, RZ ;  /* 0x0000009b7c187210 */ /* 0x000fe20007f9e0ff */
[----:B------:R-:W-:Y:S01]  /*786c0*/  IMAD.IADD R94, R157, 0x1, R94 ;  /* 0x000000019d5e7824 */ /* 0x000fe200078e025e */
[----:B------:R-:W-:Y:S01]  /*786d0*/  IADD3.X R48, P5, PT, R123, R120, RZ, P5, !PT ;  /* 0x000000787b307210 */ /* 0x000fe20002fbe4ff */
[----:B------:R-:W-:Y:S01]  /*786e0*/  IMAD.IADD R159, R171, 0x1, R158 ;  /* 0x00000001ab9f7824 */ /* 0x000fe200078e029e */
[----:B------:R-:W-:Y:S01]  /*786f0*/  IADD3.X R171, P2, PT, RZ, R52, RZ, P2, !PT ;  /* 0x00000034ffab7210 */ /* 0x000fe2000175e4ff */
[----:B------:R-:W-:Y:S01]  /*78700*/  IMAD.WIDE.U32 R84, R29, 0x17c510ea, RZ ;  /* 0x17c510ea1d547825 */ /* 0x000fe200078e00ff */
[----:B------:R-:W-:-:S02]  /*78710*/  IADD3.X R157, P3, PT, R101, R94, RZ, P3, !PT ;  /* 0x0000005e659d7210 */ /* 0x000fc40001f7e4ff */
[----:B------:R-:W-:Y:S01]  /*78720*/  IADD3.X R52, P2, PT, RZ, R53, RZ, P2, !PT ;  /* 0x00000035ff347210 */ /* 0x000fe2000175e4ff */
[----:B------:R-:W-:Y:S01]  /*78730*/  IMAD.MOV.U32 R26, RZ, RZ, R125 ;  /* 0x000000ffff1a7224 */ /* 0x000fe200078e007d */
[----:B------:R-:W-:Y:S01]  /*78740*/  IADD3.X R101, P3, PT, RZ, RZ, RZ, P3, !PT ;  /* 0x000000ffff657210 */ /* 0x000fe20001f7e4ff */
[----:B------:R-:W-:Y:S01]  /*78750*/  IMAD.WIDE.U32 R104, R88, 0x6ca1493b, R104 ;  /* 0x6ca1493b58687825 */ /* 0x000fe200078e0068 */
[----:B------:R-:W-:Y:S02]  /*78760*/  IADD3.X R170, P2, PT, R171, R170, RZ, P2, !PT ;  /* 0x000000aaabaa7210 */ /* 0x000fe4000175e4ff */
[----:B------:R-:W-:Y:S01]  /*78770*/  IADD3.X R49, P5, PT, R109, R142, RZ, P5, !PT ;  /* 0x0000008e6d317210 */ /* 0x000fe20002fbe4ff */
[----:B------:R-:W-:Y:S01]  /*78780*/  IMAD.WIDE.U32.X R26, R29, -0x39c4fa40, R26, P4 ;  /* 0xc63b05c01d1a7825 */ /* 0x000fe200020e041a */
[----:B------:R-:W-:Y:S02]  /*78790*/  IADD3.X R104, P1, PT, R77, R104, RZ, P1, !PT ;  /* 0x000000684d687210 */ /* 0x000fe40000f3e4ff */
[----:B------:R-:W-:Y:S01]  /*787a0*/  IADD3.X R171, P2, PT, R52, R159, RZ, P2, !PT ;  /* 0x0000009f34ab7210 */ /* 0x000fe2000175e4ff */
[----:B------:R-:W-:-:S02]  /*787b0*/  IMAD.IADD R127, R105, 0x1, R126 ;  /* 0x00000001697f7824 */ /* 0x000fc400078e027e */
[----:B------:R-:W-:-:S03]  /*787c0*/  IMAD.WIDE.U32 R84, P4, R28, 0x1ae3a46, R84 ;  /* 0x01ae3a461c547825 */ /* 0x000fc60007880054 */
[----:B------:R-:W-:Y:S01]  /*787d0*/  IADD3.X R105, P1, PT, R90, R127, RZ, P1, !PT ;  /* 0x0000007f5a697210 */ /* 0x000fe20000f3e4ff */
[----:B------:R-:W-:-:S04]  /*787e0*/  IMAD.WIDE.U32 R82, R28, 0x17c510ea, RZ ;  /* 0x17c510ea1c527825 */ /* 0x000fc800078e00ff */
[----:B------:R-:W-:Y:S01]  /*787f0*/  IMAD.X R119, RZ, RZ, RZ, P4 ;  /* 0x000000ffff777224 */ /* 0x000fe200020e06ff */
[----:B------:R-:W-:Y:S01]  /*78800*/  IADD3 R23, P4, PT, R84, R83, RZ ;  /* 0x0000005354177210 */ /* 0x000fe20007f9e0ff */
[----:B------:R-:W-:Y:S01]  /*78810*/  IMAD.MOV.U32 R118, RZ, RZ, R85 ;  /* 0x000000ffff767224 */ /* 0x000fe200078e0055 */
[----:B------:R-:W-:Y:S01]  /*78820*/  IADD3.X R85, P5, PT, RZ, RZ, RZ, P5, !PT ;  /* 0x000000ffff557210 */ /* 0x000fe20002fbe4ff */
[----:B------:R-:W-:Y:S01]  /*78830*/  IMAD.X R107, RZ, RZ, RZ, P3 ;  /* 0x000000ffff6b7224 */ /* 0x000fe200018e06ff */
[----:B------:R-:W-:Y:S01]  /*78840*/  IADD3.X R77, P3, PT, RZ, RZ, RZ, P1, !PT ;  /* 0x000000ffff4d7210 */ /* 0x000fe20000f7e4ff */
[----:B------:R-:W-:Y:S01]  /*78850*/  IMAD.WIDE.U32.X R118, R29, 0x1ae3a46, R118, P4 ;  /* 0x01ae3a461d767825 */ /* 0x000fe200020e0476 */
[----:B------:R-:W-:Y:S02]  /*78860*/  IADD3 RZ, P1, PT, R156, R122, RZ ;  /* 0x0000007a9cff7210 */ /* 0x000fe40007f3e0ff */
[----:B------:R-:W-:Y:S01]  /*78870*/  IADD3.X R29, P2, PT, RZ, RZ, RZ, P2, !PT ;  /* 0x000000ffff1d7210 */ /* 0x000fe2000175e4ff */
[----:B------:R-:W-:Y:S01]  /*78880*/  IMAD.X R93, RZ, RZ, RZ, P5 ;  /* 0x000000ffff5d7224 */ /* 0x000fe200028e06ff */
[----:B------:R-:W-:Y:S01]  /*78890*/  IADD3.X R83, PT, PT, RZ, RZ, RZ, P3, !PT ;  /* 0x000000ffff537210 */ /* 0x000fe20001ffe4ff */
[----:B------:R-:W-:Y:S01]  /*788a0*/  IMAD.IADD R42, R21, 0x1, R42 ;  /* 0x00000001152a7824 */ /* 0x000fe200078e022a */
[----:B------:R-:W-:Y:S01]  /*788b0*/  IADD3 RZ, P3, PT, R104, R106, RZ ;  /* 0x0000006a68ff7210 */ /* 0x000fe20007f7e0ff */
[----:B------:R-:W-:Y:S01]  /*788c0*/  IMAD.X R53, RZ, RZ, RZ, P2 ;  /* 0x000000ffff357224 */ /* 0x000fe200010e06ff */
[----:B------:R-:W-:Y:S01]  /*788d0*/  IADD3.X RZ, P1, PT, R157, R121, RZ, P1, !PT ;  /* 0x000000799dff7210 */ /* 0x000fe20000f3e4ff */
[----:B------:R-:W-:Y:S01]  /*788e0*/  IMAD.WIDE.U32 R156, R205, R175, R156 ;  /* 0x000000afcd9c7225 */ /* 0x000fe200078e009c */
[----:B------:R-:W-:-:S02]  /*788f0*/  IADD3 RZ, P2, PT, R170, R98, RZ ;  /* 0x00000062aaff7210 */ /* 0x000fc40007f5e0ff */
[----:B------:R-:W-:Y:S01]  /*78900*/  IADD3.X RZ, P3, PT, R105, R89, RZ, P3, !PT ;  /* 0x0000005969ff7210 */ /* 0x000fe20001f7e4ff */
[----:B------:R-:W-:Y:S01]  /*78910*/  IMAD.WIDE.U32 R104, R22, 0xf5138f, R104 ;  /* 0x00f5138f16687825 */ /* 0x000fe200078e0068 */
[----:B------:R-:W-:Y:S02]  /*78920*/  IADD3.X R89, P5, PT, R101, R86, RZ, P1, !PT ;  /* 0x0000005665597210 */ /* 0x000fe40000fbe4ff */
[----:B------:R-:W-:Y:S01]  /*78930*/  IADD3 RZ, P4, PT, R48, R96, RZ ;  /* 0x0000006030ff7210 */ /* 0x000fe20007f9e0ff */
[----:B------:R-:W-:Y:S01]  /*78940*/  IMAD.IADD R153, R105, 0x1, R152 ;  /* 0x0000000169997824 */ /* 0x000fe200078e0298 */
        /* <DEDUP_REMOVED lines=15> */
[----:B------:R-:W-:Y:S01]  /*78a40*/  IMAD.WIDE.U32 R80, R200, R143, R80 ;  /* 0x0000008fc8507225 */ /* 0x000fe200078e0050 */
[----:B------:R-:W-:-:S02]  /*78a50*/  IADD3.X R138, P1, PT, R93, R139, RZ, P5, !PT ;  /* 0x0000008b5d8a7210 */ /* 0x000fc40002f3e4ff */
[----:B------:R-:W-:Y:S01]  /*78a60*/  IADD3.X R52, P3, PT, R25, R48, RZ, P3, !PT ;  /* 0x0000003019347210 */ /* 0x000fe20001f7e4ff */
[----:B------:R-:W-:Y:S01]  /*78a70*/  IMAD.IADD R137, R81, 0x1, R136 ;  /* 0x0000000151897824 */ /* 0x000fe200078e0288 */
[----:B------:R-:W-:Y:S02]  /*78a80*/  IADD3.X R87, P2, PT, R87, R42, RZ, P2, !PT ;  /* 0x0000002a57577210 */ /* 0x000fe4000175e4ff */
[----:B------:R-:W-:Y:S02]  /*78a90*/  IADD3.X R45, P1, PT, R20, R45, RZ, P1, !PT ;  /* 0x0000002d142d7210 */ /* 0x000fe40000f3e4ff */
[----:B------:R-:W-:Y:S01]  /*78aa0*/  IADD3.X R48, P4, PT, R21, R104, RZ, P4, !PT ;  /* 0x0000006815307210 */ /* 0x000fe2000279e4ff */
[----:B------:R-:W-:Y:S01]  /*78ab0*/  IMAD.WIDE.U32 R20, R170, -0x1, RZ ;  /* 0xffffffffaa147825 */ /* 0x000fe200078e00ff */
[----:B------:R-:W-:Y:S02]  /*78ac0*/  IADD3.X R53, P3, PT, R140, R129, RZ, P3, !PT ;  /* 0x000000818c357210 */ /* 0x000fe40001f7e4ff */
[----:B------:R-:W-:Y:S01]  /*78ad0*/  IADD3.X R103, P2, PT, RZ, RZ, RZ, P2, !PT ;  /* 0x000000ffff677210 */ /* 0x000fe2000175e4ff */
[----:B------:R-:W-:Y:S01]  /*78ae0*/  IMAD.IADD R85, R21, 0x1, R85 ;  /* 0x0000000115557824 */ /* 0x000fe200078e0255 */
[----:B------:R-:W-:Y:S01]  /*78af0*/  IADD3.X R113, P1, PT, R138, R51, RZ, P1, !PT ;  /* 0x000000338a717210 */ /* 0x000fe20000f3e4ff */
[----:B------:R-:W-:Y:S01]  /*78b00*/  IMAD.WIDE.U32 R88, R20, 0x1, RZ ;  /* 0x0000000114587825 */ /* 0x000fe200078e00ff */
[----:B------:R-:W-:-:S02]  /*78b10*/  IADD3.X R49, P4, PT, R102, R153, RZ, P4, !PT ;  /* 0x0000009966317210 */ /* 0x000fc4000279e4ff */
[----:B------:R-:W-:Y:S01]  /*78b20*/  IADD3.X R51, P5, PT, RZ, RZ, RZ, P3, !PT ;  /* 0x000000ffff337210 */ /* 0x000fe20001fbe4ff */
[----:B------:R-:W-:Y:S01]  /*78b30*/  IMAD.X R83, RZ, RZ, RZ, P2 ;  /* 0x000000ffff537224 */ /* 0x000fe200010e06ff */
[----:B------:R-:W-:Y:S01]  /*78b40*/  IADD3.X R123, P3, PT, R45, R156, RZ, P1, !PT ;  /* 0x0000009c2d7b7210 */ /* 0x000fe20000f7e4ff */
[----:B------:R-:W-:Y:S01]  /*78b50*/  IMAD.WIDE.U32 R202, R202, R175, R86 ;  /* 0x000000afcaca7225 */ /* 0x000fe200078e0056 */
[----:B------:R-:W-:Y:S02]  /*78b60*/  IADD3.X R109, P4, PT, RZ, RZ, RZ, P4, !PT ;  /* 0x000000ffff6d7210 */ /* 0x000fe4000279e4ff */
[----:B------:R-:W-:Y:S01]  /*78b70*/  IADD3 RZ, P2, PT, R86, R46, RZ ;  /* 0x0000002e56ff7210 */ /* 0x000fe20007f5e0ff */
[----:B------:R-:W-:Y:S01]  /*78b80*/  IMAD.WIDE.U32 R120, R28, -0x45f6b800, R48 ;  /* 0xba0948001c787825 */ /* 0x000fe200078e0030 */
[----:B------:R-:W-:Y:S02]  /*78b90*/  IADD3.X R113, P3, PT, R113, R148, RZ, P3, !PT ;  /* 0x0000009471717210 */ /* 0x000fe40001f7e4ff */
[----:B------:R-:W-:Y:S01]  /*78ba0*/  IADD3.X R77, P1, PT, RZ, RZ, RZ, P1, !PT ;  /* 0x000000ffff4d7210 */ /* 0x000fe20000f3e4ff */
[----:B------:R-:W-:Y:S01]  /*78bb0*/  IMAD.X R29, RZ, RZ, RZ, P4 ;  /* 0x000000ffff1d7224 */ /* 0x000fe200020e06ff */
[----:B------:R-:W-:Y:S01]  /*78bc0*/  IADD3.X RZ, P2, PT, R87, R47, RZ, P2, !PT ;  /* 0x0000002f57ff7210 */ /* 0x000fe2000175e4ff */
[----:B------:R-:W-:Y:S01]  /*78bd0*/  IMAD.WIDE.U32 R86, R20, 0xf5138f, RZ ;  /* 0x00f5138f14567825 */ /* 0x000fe200078e00ff */
[----:B------:R-:W-:-:S02]  /*78be0*/  IADD3 RZ, P4, PT, R48, R44, RZ ;  /* 0x0000002c30ff7210 */ /* 0x000fc40007f9e0ff */
[----:B------:R-:W-:Y:S01]  /*78bf0*/  IADD3.X R93, PT, PT, RZ, RZ, RZ, P5, !PT ;  /* 0x000000ffff5d7210 */ /* 0x000fe20002ffe4ff */
[----:B------:R-:W-:Y:S01]  /*78c00*/  IMAD.WIDE.U32 R44, R85, 0x1, RZ ;  /* 0x00000001552c7825 */ /* 0x000fe200078e00ff */
[----:B------:R-:W-:Y:S02]  /*78c10*/  IADD3.X R77, P5, PT, RZ, R77, RZ, P3, !PT ;  /* 0x0000004dff4d7210 */ /* 0x000fe40001fbe4ff */
[----:B------:R-:W-:Y:S01]  /*78c20*/  IADD3.X R103, P2, PT, R103, R216, RZ, P2, !PT ;  /* 0x000000d867677210 */ /* 0x000fe2000175e4ff */
[----:B------:R-:W-:Y:S01]  /*78c30*/  IMAD.WIDE.U32 R46, R85, 0x6ca1493b, RZ ;  /* 0x6ca1493b552e7825 */ /* 0x000fe200078e00ff */
[----:B------:R-:W-:Y:S02]  /*78c40*/  IADD3.X R25, PT, PT, RZ, RZ, RZ, P5, P1 ;  /* 0x000000ffff197210 */ /* 0x000fe40002fe24ff */
[----:B------:R-:W-:Y:S01]  /*78c50*/  IADD3.X R216, P2, PT, R83, R217, RZ, P2, !PT ;  /* 0x000000d953d87210 */ /* 0x000fe2000175e4ff */
[----:B------:R-:W-:Y:S01]  /*78c60*/  IMAD.WIDE.U32 R44, P5, R20, -0x7af74000, R44 ;  /* 0x8508c000142c7825 */ /* 0x000fe200078a002c */
[----:B------:R-:W-:-:S02]  /*78c70*/  IADD3.X RZ, P4, PT, R49, R43, RZ, P4, !PT ;  /* 0x0000002b31ff7210 */ /* 0x000fc4000279e4ff */
        /* <DEDUP_REMOVED lines=14> */
[----:B------:R-:W-:Y:S02]  /*78d60*/  IADD3 RZ, P1, PT, R170, R88, RZ ;  /* 0x00000058aaff7210 */ /* 0x000fe40007f3e0ff */
[----:B------:R-:W-:Y:S01]  /*78d70*/  IADD3.X R146, P3, PT, R93, R147, RZ, P3, !PT ;  /* 0x000000935d927210 */ /* 0x000fe20001f7e4ff */
[----:B------:R-:W-:Y:S01]  /*78d80*/  IMAD.WIDE.U32 R80, P5, R20, 0x170b5d44, R80 ;  /* 0x170b5d4414507825 */ /* 0x000fe200078a0050 */
[----:B------:R-:W-:Y:S02]  /*78d90*/  IADD3.X RZ, P1, PT, R111, R90, RZ, P1, !PT ;  /* 0x0000005a6fff7210 */ /* 0x000fe40000f3e4ff */
[----:B------:R-:W-:Y:S01]  /*78da0*/  IADD3.X R122, P3, PT, R122, R123, RZ, P3, !PT ;  /* 0x0000007b7a7a7210 */ /* 0x000fe20001f7e4ff */
[----:B------:R-:W-:Y:S01]  /*78db0*/  IMAD.X R105, RZ, RZ, RZ, P5 ;  /* 0x000000ffff697224 */ /* 0x000fe200028e06ff */
[----:B------:R-:W-:Y:S01]  /*78dc0*/  IADD3 R127, P5, PT, R80, R101, RZ ;  /* 0x00000065507f7210 */ /* 0x000fe20007fbe0ff */
[----:B------:R-:W-:Y:S01]  /*78dd0*/  IMAD.WIDE.U32 R78, R85, -0x45f6b800, RZ ;  /* 0xba094800554e7825 */ /* 0x000fe200078e00ff */
[----:B------:R-:W-:-:S02]  /*78de0*/  MOV R104, R81 ;  /* 0x0000005100687202 */ /* 0x000fc40000000f00 */
[----:B------:R-:W-:Y:S01]  /*78df0*/  IADD3.X R123, P3, PT, R146, R113, RZ, P3, !PT ;  /* 0x00000071927b7210 */ /* 0x000fe20001f7e4ff */
[----:B------:R-:W-:Y:S01]  /*78e00*/  IMAD.WIDE.U32 R42, R85, 0xf5138f, RZ ;  /* 0x00f5138f552a7825 */ /* 0x000fe200078e00ff */
[----:B------:R-:W-:-:S03]  /*78e10*/  IADD3.X R101, P2, PT, RZ, RZ, RZ, P2, !PT ;  /* 0x000000ffff657210 */ /* 0x000fc6000175e4ff */
[----:B------:R-:W-:-:S04]  /*78e20*/  IMAD.WIDE.U32.X R104, R85, 0x170b5d44, R104, P5 ;  /* 0x170b5d4455687825 */ /* 0x000fc800028e0468 */
[----:B------:R-:W-:-:S04]  /*78e30*/  IMAD.WIDE.U32 R78, P5, R20, 0x1ef3622f, R78 ;  /* 0x1ef3622f144e7825 */ /* 0x000fc800078a004e */
[----:B------:R-:W-:Y:S02]  /*78e40*/  IMAD.X R89, RZ, RZ, RZ, P5 ;  /* 0x000000ffff597224 */ /* 0x000fe400028e06ff */
[----:B------:R-:W-:Y:S01]  /*78e50*/  IMAD.IADD R81, R121, 0x1, R50 ;  /* 0x0000000179517824 */ /* 0x000fe200078e0232 */
[----:B------:R-:W-:Y:S01]  /*78e60*/  IADD3.X R121, P1, PT, RZ, R106, RZ, P1, !PT ;  /* 0x0000006aff797210 */ /* 0x000fe20000f3e4ff */
[----:B------:R-:W-:-:S03]  /*78e70*/  IMAD.WIDE.U32 R50, P5, R20, 0x1a22d9f3, R42 ;  /* 0x1a22d9f314327825 */ /* 0x000fc600078a002a */
[----:B------:R-:W-:Y:S01]  /*78e80*/  IADD3.X R106, P1, PT, RZ, R107, RZ, P1, !PT ;  /* 0x0000006bff6a7210 */ /* 0x000fe20000f3e4ff */
[----:B------:R-:W-:-:S03]  /*78e90*/  IMAD.WIDE.U32 R52, R22, 0x6ca1493b, R52 ;  /* 0x6ca1493b16347825 */ /* 0x000fc600078e0034 */
[----:B------:R-:W-:Y:S01]  /*78ea0*/  IADD3.X R120, P1, PT, R121, R120, RZ, P1, !PT ;  /* 0x0000007879787210 */ /* 0x000fe20000f3e4ff */
[----:B------:R-:W-:Y:S01]  /*78eb0*/  IMAD.X R93, RZ, RZ, RZ, P5 ;  /* 0x000000ffff5d7224 */ /* 0x000fe200028e06ff */
[----:B------:R-:W-:Y:S01]  /*78ec0*/  IADD3 R29, P5, PT, R50, R87, RZ ;  /* 0x00000057321d7210 */ /* 0x000fe20007fbe0ff */
[----:B------:R-:W-:Y:S01]  /*78ed0*/  IMAD.MOV.U32 R92, RZ, RZ, R51 ;  /* 0x000000ffff5c7224 */ /* 0x000fe200078e0033 */
[----:B------:R-:W-:Y:S01]  /*78ee0*/  IADD3.X R87, P3, PT, RZ, RZ, RZ, P3, !PT ;  /* 0x000000ffff577210 */ /* 0x000fe20001f7e4ff */
[----:B------:R-:W-:Y:S01]  /*78ef0*/  IMAD.IADD R44, R53, 0x1, R108 ;  /* 0x00000001352c7824 */ /* 0x000fe200078e026c */
[----:B------:R-:W-:Y:S01]  /*78f00*/  IADD3.X R108, P4, PT, R109, R52, RZ, P4, !PT ;  /* 0x000000346d6c7210 */ /* 0x000fe2000279e4ff */
[----:B------:R-:W-:Y:S01]  /*78f10*/  IMAD.WIDE.U32 R98, R20, -0x45f6b800, RZ ;  /* 0xba09480014627825 */ /* 0x000fe200078e00ff */
[----:B------:R-:W-:Y:S02]  /*78f20*/  IADD3.X R121, P1, PT, R106, R81, RZ, P1, !PT ;  /* 0x000000516a797210 */ /* 0x000fe40000f3e4ff */
[----:B------:R-:W-:Y:S01]  /*78f30*/  IADD3.X R109, P4, PT, R21, R44, RZ, P4, !PT ;  /* 0x0000002c156d7210 */ /* 0x000fe2000279e4ff */
[----:B------:R-:W-:-:S04]  /*78f40*/  IMAD.WIDE.U32.X R92, R85, 0x1a22d9f3, R92, P5 ;  /* 0x1a22d9f3555c7825 */ /* 0x000fc800028e045c */
[----:B------:R-:W-:-:S04]  /*78f50*/  IMAD.WIDE.U32 R46, P5, R20, -0x39c4fa40, R46 ;  /* 0xc63b05c0142e7825 */ /* 0x000fc800078a002e */
[----:B------:R-:W-:Y:S01]  /*78f60*/  IMAD.WIDE.U32 R42, R85, 0x17c510ea, RZ ;  /* 0x17c510ea552a7825 */ /* 0x000fe200078e00ff */
[----:B------:R-:W-:Y:S02]  /*78f70*/  MOV R52, R47 ;  /* 0x0000002f00347202 */ /* 0x000fe40000000f00 */
[----:B------:R-:W-:Y:S01]  /*78f80*/  IADD3.X R47, P4, PT, RZ, RZ, RZ, P4, !PT ;  /* 0x000000ffff2f7210 */ /* 0x000fe2000279e4ff */
[----:B------:R-:W-:-:S04]  /*78f90*/  IMAD.WIDE.U32 R94, R20, 0x6ca1493b, RZ ;  /* 0x6ca1493b145e7825 */ /* 0x000fc800078e00ff */
[----:B------:R-:W-:Y:S01]  /*78fa0*/  IMAD.X R125, RZ, RZ, RZ, P2 ;  /* 0x000000ffff7d7224 */ /* 0x000fe200010e06ff */
[----:B------:R-:W-:Y:S01]  /*78fb0*/  IADD3 R129, P2, PT, R78, R99, RZ ;  /* 0x000000634e817210 */ /* 0x000fe20007f5e0ff */
[----:B------:R-:W-:Y:S02]  /*78fc0*/  IMAD.MOV.U32 R88, RZ, RZ, R79 ;  /* 0x000000ffff587224 */ /* 0x000fe400078e004f */
[----:B------:R-:W-:Y:S02]  /*78fd0*/  IMAD.X R99, RZ, RZ, RZ, P3 ;  /* 0x000000ffff637224 */ /* 0x000fe400018e06ff */
[----:B------:R-:W-:Y:S01]  /*78fe0*/  IMAD.X R53, RZ, RZ, RZ, P5 ;  /* 0x000000ffff357224 */ /* 0x000fe200028e06ff */
[----:B------:R-:W-:Y:S01]  /*78ff0*/  IADD3 R51, P5, PT, R46, R95, RZ ;  /* 0x0000005f2e337210 */ /* 0x000fe20007fbe0ff */
[----:B------:R-:W-:-:S04]  /*79000*/  IMAD.WIDE.U32 R42, P3, R20, 0x1ae3a46, R42 ;  /* 0x01ae3a46142a7825 */ /* 0x000fc8000786002a */
[----:B------:R-:W-:-:S04]  /*79010*/  IMAD.WIDE.U32 R44, R20, 0x17c510ea, RZ ;  /* 0x17c510ea142c7825 */ /* 0x000fc800078e00ff */
[----:B------:R-:W-:Y:S01]  /*79020*/  IMAD.WIDE.U32.X R88, R85, 0x1ef3622f, R88, P2 ;  /* 0x1ef3622f55587825 */ /* 0x000fe200010e0458 */
[----:B------:R-:W-:-:S03]  /*79030*/  IADD3 RZ, P2, PT, R102, R212, RZ ;  /* 0x000000d466ff7210 */ /* 0x000fc60007f5e0ff */
        /* <DEDUP_REMOVED lines=25> */
[----:B------:R-:W-:-:S02]  /*791d0*/  IADD3 RZ, P1, PT, R120, R100, RZ ;  /* 0x0000006478ff7210 */ /* 0x000fc40007f3e0ff */
[----:B------:R-:W-:Y:S01]  /*791e0*/  IADD3.X R77, P4, PT, R16, R77, RZ, P5, !PT ;  /* 0x0000004d104d7210 */ /* 0x000fe20002f9e4ff */
[----:B------:R-:W-:Y:S01]  /*791f0*/  IMAD.IADD R215, R103, 0x1, R214 ;  /* 0x0000000167d77824 */ /* 0x000fe200078e02d6 */
[----:B------:R-:W-:Y:S02]  /*79200*/  IADD3.X R97, P2, PT, R114, R145, RZ, P2, !PT ;  /* 0x0000009172617210 */ /* 0x000fe4000175e4ff */
[----:B------:R-:W-:Y:S01]  /*79210*/  IADD3.X RZ, P5, PT, R121, R127, RZ, P1, !PT ;  /* 0x0000007f79ff7210 */ /* 0x000fe20000fbe4ff */
[----:B------:R-:W-:Y:S01]  /*79220*/  IMAD.WIDE.U32 R120, R20, 0x30000000, R120 ;  /* 0x3000000014787825 */ /* 0x000fe200078e0078 */
[----:B------:R-:W-:Y:S02]  /*79230*/  IADD3.X R16, P1, PT, R160, R25, RZ, P4, !PT ;  /* 0x00000019a0107210 */ /* 0x000fe4000273e4ff */
[----:B------:R-:W-:Y:S02]  /*79240*/  IADD3 RZ, P4, PT, R96, R154, RZ ;  /* 0x0000009a60ff7210 */ /* 0x000fe40007f9e0ff */
        /* <DEDUP_REMOVED lines=8> */
[----:B------:R-:W-:Y:S02]  /*792d0*/  IADD3.X R104, P5, PT, R45, R105, RZ, P5, !PT ;  /* 0x000000692d687210 */ /* 0x000fe40002fbe4ff */
[----:B------:R-:W-:-:S02]  /*792e0*/  IADD3.X R83, P2, PT, R16, R83, RZ, P2, !PT ;  /* 0x0000005310537210 */ /* 0x000fc4000175e4ff */
[----:B------:R-:W-:Y:S02]  /*792f0*/  IADD3 R43, PT, PT, R121, R80, RZ ;  /* 0x00000050792b7210 */ /* 0x000fe40007ffe0ff */
[----:B------:R-:W-:Y:S02]  /*79300*/  IADD3.X R16, P4, PT, R47, R27, RZ, P4, !PT ;  /* 0x0000001b2f107210 */ /* 0x000fe4000279e4ff */
[----:B------:R-:W-:Y:S01]  /*79310*/  IADD3.X R100, P1, PT, RZ, RZ, RZ, P1, !PT ;  /* 0x000000ffff647210 */ /* 0x000fe20000f3e4ff */
[C---:B------:R-:W-:Y:S01]  /*79320*/  IMAD R45, R120.reuse, -0x7af74001, -R43 ;  /* 0x8508bfff782d7824 */ /* 0x040fe200078e0a2b */
[----:B------:R-:W-:Y:S01]  /*79330*/  IADD3.X R26, P5, PT, R25, R108, RZ, P5, !PT ;  /* 0x0000006c191a7210 */ /* 0x000fe20002fbe4ff */
[----:B------:R-:W-:Y:S01]  /*79340*/  IMAD.WIDE.U32 R24, R120, -0x1, RZ ;  /* 0xffffffff78187825 */ /* 0x000fe200078e00ff */
[----:B------:R-:W-:Y:S02]  /*79350*/  IADD3.X R80, P4, PT, R81, R202, RZ, P4, !PT ;  /* 0x000000ca51507210 */ /* 0x000fe4000279e4ff */
[----:B------:R-:W-:-:S02]  /*79360*/  IADD3.X R100, P2, PT, RZ, R100, RZ, P2, !PT ;  /* 0x00000064ff647210 */ /* 0x000fc4000175e4ff */
[----:B------:R-:W-:Y:S01]  /*79370*/  IADD3.X R81, P4, PT, R16, R83, RZ, P4, !PT ;  /* 0x0000005310517210 */ /* 0x000fe2000279e4ff */
[----:B------:R-:W-:Y:S01]  /*79380*/  IMAD.IADD R16, R25, 0x1, R45 ;  /* 0x0000000119107824 */ /* 0x000fe200078e022d */
[----:B------:R-:W-:Y:S02]  /*79390*/  IADD3.X R27, P5, PT, R104, R113, RZ, P5, !PT ;  /* 0x00000071681b7210 */ /* 0x000fe40002fbe4ff */
[----:B------:R-:W-:Y:S02]  /*793a0*/  IADD3.X R47, PT, PT, RZ, RZ, RZ, P2, P1 ;  /* 0x000000ffff2f7210 */ /* 0x000fe400017e24ff */
[----:B------:R-:W-:Y:S01]  /*793b0*/  IADD3 RZ, P2, PT, R80, R82, RZ ;  /* 0x0000005250ff7210 */ /* 0x000fe20007f5e0ff */
[----:B------:R-:W-:Y:S01]  /*793c0*/  IMAD.WIDE.U32 R82, R16, 0x1, RZ ;  /* 0x0000000110527825 */ /* 0x000fe200078e00ff */
[----:B------:R-:W-:Y:S02]  /*793d0*/  IADD3.X R79, P5, PT, RZ, RZ, RZ, P5, !PT ;  /* 0x000000ffff4f7210 */ /* 0x000fe40002fbe4ff */
[----:B------:R-:W-:Y:S01]  /*793e0*/  IADD3 RZ, P1, PT, R26, R98, RZ ;  /* 0x000000621aff7210 */ /* 0x000fe20007f3e0ff */
[----:B------:R-:W-:Y:S01]  /*793f0*/  IMAD.WIDE.U32 R98, R24, 0x1, RZ ;  /* 0x0000000118627825 */ /* 0x000fe200078e00ff */
[----:B------:R-:W-:-:S02]  /*79400*/  IADD3.X R103, P4, PT, RZ, RZ, RZ, P4, !PT ;  /* 0x000000ffff677210 */ /* 0x000fc4000279e4ff */
[----:B------:R-:W-:Y:S01]  /*79410*/  IADD3.X RZ, P1, PT, R27, R129, RZ, P1, !PT ;  /* 0x000000811bff7210 */ /* 0x000fe20000f3e4ff */
[----:B------:R-:W-:Y:S01]  /*79420*/  IMAD.X R25, RZ, RZ, RZ, P5 ;  /* 0x000000ffff197224 */ /* 0x000fe200028e06ff */
[----:B------:R-:W-:Y:S01]  /*79430*/  IADD3.X RZ, P2, PT, R81, R23, RZ, P2, !PT ;  /* 0x0000001751ff7210 */ /* 0x000fe2000175e4ff */
[----:B------:R-:W-:Y:S01]  /*79440*/  IMAD.WIDE.U32 R82, P5, R24, -0x7af74000, R82 ;  /* 0x8508c00018527825 */ /* 0x000fe200078a0052 */
        /* <DEDUP_REMOVED lines=11> */
[----:B------:R-:W-:-:S03]  /*79500*/  IMAD.WIDE.U32.X R82, R16, -0x7af74000, R22, P5 ;  /* 0x8508c00010527825 */ /* 0x000fc600028e0416 */
[----:B------:R-:W-:Y:S01]  /*79510*/  IADD3.X R91, P3, PT, R211, R208, RZ, P3, !PT ;  /* 0x000000d0d35b7210 */ /* 0x000fe20001f7e4ff */
[----:B------:R-:W-:-:S04]  /*79520*/  IMAD.WIDE.U32 R80, R28, 0x17c510ea, R80 ;  /* 0x17c510ea1c507825 */ /* 0x000fc800078e0050 */
[----:B------:R-:W-:Y:S01]  /*79530*/  IMAD.IADD R28, R27, 0x1, R78 ;  /* 0x000000011b1c7824 */ /* 0x000fe200078e024e */
[----:B------:R-:W-:Y:S01]  /*79540*/  IADD3.X R78, P1, PT, R79, R96, RZ, P1, !PT ;  /* 0x000000604f4e7210 */ /* 0x000fe20000f3e4ff */
[----:B------:R-:W-:Y:S01]  /*79550*/  IMAD.WIDE.U32 R88, R16, 0x30000000, RZ ;  /* 0x3000000010587825 */ /* 0x000fe200078e00ff */
[----:B------:R-:W-:Y:S02]  /*79560*/  IADD3.X R27, P4, PT, RZ, R82, RZ, P4, !PT ;  /* 0x00000052ff1b7210 */ /* 0x000fe4000279e4ff */
[----:B------:R-:W-:Y:S01]  /*79570*/  IADD3.X R79, P1, PT, R25, R124, RZ, P1, !PT ;  /* 0x0000007c194f7210 */ /* 0x000fe20000f3e4ff */
[----:B------:R-:W-:Y:S01]  /*79580*/  IMAD.IADD R85, R81, 0x1, R84 ;  /* 0x0000000151557824 */ /* 0x000fe200078e0254 */
[----:B------:R-:W-:Y:S01]  /*79590*/  IADD3.X R25, P4, PT, RZ, R83, RZ, P4, !PT ;  /* 0x00000053ff197210 */ /* 0x000fe2000279e4ff */
[C---:B------:R-:W-:Y:S01]  /*795a0*/  IMAD.WIDE.U32 R22, P5, R24.reuse, 0x170b5d44, R88 ;  /* 0x170b5d4418167825 */ /* 0x040fe200078a0058 */
[----:B------:R-:W-:Y:S02]  /*795b0*/  IADD3.X R43, P1, PT, RZ, RZ, RZ, P1, !PT ;  /* 0x000000ffff2b7210 */ /* 0x000fe40000f3e4ff */
[----:B------:R-:W-:Y:S01]  /*795c0*/  IADD3.X R26, P4, PT, R27, R26, RZ, P4, !PT ;  /* 0x0000001a1b1a7210 */ /* 0x000fe2000279e4ff */
[----:B------:R-:W-:Y:S01]  /*795d0*/  IMAD.WIDE.U32 R88, R24, 0x30000000, RZ ;  /* 0x3000000018587825 */ /* 0x000fe200078e00ff */
[----:B------:R-:W-:-:S02]  /*795e0*/  IADD3.X R96, P2, PT, R45, R119, RZ, P2, !PT ;  /* 0x000000772d607210 */ /* 0x000fc4000175e4ff */
[----:B------:R-:W-:Y:S01]  /*795f0*/  IADD3.X R45, PT, PT, RZ, RZ, RZ, P1, !PT ;  /* 0x000000ffff2d7210 */ /* 0x000fe20000ffe4ff */
[----:B------:R-:W-:Y:S01]  /*79600*/  IMAD.X R83, RZ, RZ, RZ, P5 ;  /* 0x000000ffff537224 */ /* 0x000fe200028e06ff */
[----:B------:R-:W-:Y:S01]  /*79610*/  IADD3 RZ, P1, PT, R78, R86, RZ ;  /* 0x000000564eff7210 */ /* 0x000fe20007f3e0ff */
[----:B------:R-:W-:Y:S01]  /*79620*/  IMAD.MOV.U32 R82, RZ, RZ, R23 ;  /* 0x000000ffff527224 */ /* 0x000fe200078e0017 */
[----:B------:R-:W-:Y:S01]  /*79630*/  IADD3.X R27, P4, PT, R25, R28, RZ, P4, !PT ;  /* 0x0000001c191b7210 */ /* 0x000fe2000279e4ff */
[----:B------:R-:W-:Y:S01]  /*79640*/  IMAD.WIDE.U32 R200, R200, R175, R90 ;  /* 0x000000afc8c87225 */ /* 0x000fe200078e005a */
[----:B------:R-:W-:Y:S02]  /*79650*/  IADD3.X R103, P2, PT, R103, R100, RZ, P2, !PT ;  /* 0x0000006467677210 */ /* 0x000fe4000175e4ff */
[----:B------:R-:W-:Y:S02]  /*79660*/  IADD3 R77, P5, PT, R22, R89, RZ ;  /* 0x00000059164d7210 */ /* 0x000fe40007fbe0ff */
[----:B------:R-:W-:Y:S01]  /*79670*/  IADD3.X RZ, P1, PT, R79, R29, RZ, P1, !PT ;  /* 0x0000001d4fff7210 */ /* 0x000fe20000f3e4ff */
[----:B------:R-:W-:Y:S01]  /*79680*/  IMAD.WIDE.U32 R28, R16, -0x45f6b800, RZ ;  /* 0xba094800101c7825 */ /* 0x000fe200078e00ff */
[----:B------:R-:W-:-:S02]  /*79690*/  IADD3.X R23, P4, PT, RZ, RZ, RZ, P4, !PT ;  /* 0x000000ffff177210 */ /* 0x000fc4000279e4ff */
[----:B------:R-:W-:Y:S01]  /*796a0*/  IADD3.X R96, P2, PT, R96, R47, RZ, P2, !PT ;  /* 0x0000002f60607210 */ /* 0x000fe2000175e4ff */
[----:B------:R-:W-:Y:S01]  /*796b0*/  IMAD.WIDE.U32.X R82, R16, 0x170b5d44, R82, P5 ;  /* 0x170b5d4410527825 */ /* 0x000fe200028e0452 */
[----:B------:R-:W-:Y:S02]  /*796c0*/  IADD3.X R81, P1, PT, R43, R92, RZ, P1, !PT ;  /* 0x0000005c2b517210 */ /* 0x000fe40000f3e4ff */
[----:B------:R-:W-:Y:S01]  /*796d0*/  IADD3.X R103, P5, PT, R103, R102, RZ, P2, !PT ;  /* 0x0000006667677210 */ /* 0x000fe200017be4ff */
[----:B------:R-:W-:Y:S01]  /*796e0*/  IMAD.X R25, RZ, RZ, RZ, P4 ;  /* 0x000000ffff197224 */ /* 0x000fe200020e06ff */
[----:B------:R-:W-:Y:S01]  /*796f0*/  IADD3 RZ, P4, PT, R26, R88, RZ ;  /* 0x000000581aff7210 */ /* 0x000fe20007f9e0ff */
[----:B------:R-:W-:Y:S01]  /*79700*/  IMAD.WIDE.U32 R78, R20, 0xf5138f, R78 ;  /* 0x00f5138f144e7825 */ /* 0x000fe200078e004e */
[----:B------:R-:W-:Y:S02]  /*79710*/  IADD3.X R92, P1, PT, R45, R93, RZ, P1, !PT ;  /* 0x0000005d2d5c7210 */ /* 0x000fe40000f3e4ff */
[----:B------:R-:W-:Y:S01]  /*79720*/  IADD3.X R96, P5, PT, R96, R215, RZ, P5, !PT ;  /* 0x000000d760607210 */ /* 0x000fe20002fbe4ff */
[----:B------:R-:W-:Y:S01]  /*79730*/  IMAD.IADD R84, R79, 0x1, R50 ;  /* 0x000000014f547824 */ /* 0x000fe200078e0232 */
[----:B------:R-:W-:-:S02]  /*79740*/  IADD3.X R86, P2, PT, RZ, RZ, RZ, P2, !PT ;  /* 0x000000ffff567210 */ /* 0x000fc4000175e4ff */
[----:B------:R-:W-:Y:S01]  /*79750*/  IADD3.X RZ, P4, PT, R27, R77, RZ, P4, !PT ;  /* 0x0000004d1bff7210 */ /* 0x000fe2000279e4ff */
[----:B------:R-:W-:Y:S01]  /*79760*/  IMAD.WIDE.U32 R26, R24, 0x30000000, R26 ;  /* 0x30000000181a7825 */ /* 0x000fe200078e001a */
[----:B------:R-:W-:Y:S02]  /*79770*/  IADD3.X R80, P1, PT, R81, R80, RZ, P1, !PT ;  /* 0x0000005051507210 */ /* 0x000fe40000f3e4ff */
[----:B------:R-:W-:Y:S02]  /*79780*/  IADD3.X R86, P5, PT, RZ, R86, RZ, P5, !PT ;  /* 0x00000056ff567210 */ /* 0x000fe40002fbe4ff */
        /* <DEDUP_REMOVED lines=12> */
[----:B------:R-:W-:Y:S01]  /*79850*/  IADD3 RZ, P1, PT, R50, R82, RZ ;  /* 0x0000005232ff7210 */ /* 0x000fe20007f3e0ff */
[----:B------:R-:W-:Y:S01]  /*79860*/  IMAD.MOV.U32 R78, RZ, RZ, R29 ;  /* 0x000000ffff4e7224 */ /* 0x000fe200078e001d */
[----:B------:R-:W-:-:S02]  /*79870*/  IADD3 R45, P5, PT, R28, R83, RZ ;  /* 0x000000531c2d7210 */ /* 0x000fc40007fbe0ff */
[----:B------:R-:W-:Y:S02]  /*79880*/  IADD3.X R82, P2, PT, R43, R52, RZ, P2, !PT ;  /* 0x000000342b527210 */ /* 0x000fe4000175e4ff */
[----:B------:R-:W-:Y:S01]  /*79890*/  IADD3.X R51, P4, PT, R25, R84, RZ, P4, !PT ;  /* 0x0000005419337210 */ /* 0x000fe2000279e4ff */
[C---:B------:R-:W-:Y:S01]  /*798a0*/  IMAD.WIDE.U32 R84, R16.reuse, 0xf5138f, RZ ;  /* 0x00f5138f10547825 */ /* 0x040fe200078e00ff */
[----:B------:R-:W-:Y:S02]  /*798b0*/  IADD3.X R23, P2, PT, R23, R53, RZ, P2, !PT ;  /* 0x0000003517177210 */ /* 0x000fe4000175e4ff */
[----:B------:R-:W-:Y:S01]  /*798c0*/  IADD3.X RZ, P1, PT, R51, R45, RZ, P1, !PT ;  /* 0x0000002d33ff7210 */ /* 0x000fe20000f3e4ff */
[----:B------:R-:W-:Y:S01]  /*798d0*/  IMAD.WIDE.U32.X R52, R16, 0x1ef3622f, R78, P5 ;  /* 0x1ef3622f10347825 */ /* 0x000fe200028e044e */
[----:B------:R-:W-:Y:S02]  /*798e0*/  IADD3.X R47, P5, PT, RZ, RZ, RZ, P4, !PT ;  /* 0x000000ffff2f7210 */ /* 0x000fe400027be4ff */
[----:B------:R-:W-:Y:S01]  /*798f0*/  IADD3.X R82, P2, PT, R82, R103, RZ, P2, !PT ;  /* 0x0000006752527210 */ /* 0x000fe2000175e4ff */
[----:B------:R-:W-:Y:S01]  /*79900*/  IMAD.WIDE.U32 R78, R20, 0x6ca1493b, R80 ;  /* 0x6ca1493b144e7825 */ /* 0x000fe200078e0050 */
[----:B------:R-:W-:-:S02]  /*79910*/  IADD3.X R47, P1, PT, R47, R52, RZ, P1, !PT ;  /* 0x000000342f2f7210 */ /* 0x000fc40000f3e4ff */
[----:B------:R-:W-:Y:S01]  /*79920*/  IADD3.X R83, P2, PT, R23, R96, RZ, P2, !PT ;  /* 0x0000006017537210 */ /* 0x000fe2000175e4ff */
[----:B------:R-:W-:Y:S01]  /*79930*/  IMAD.X R17, RZ, RZ, RZ, P5 ;  /* 0x000000ffff117224 */ /* 0x000fe200028e06ff */
[----:B------:R-:W-:Y:S01]  /*79940*/  IADD3 RZ, P4, PT, R90, R116, RZ ;  /* 0x000000745aff7210 */ /* 0x000fe20007f9e0ff */
[C---:B------:R-:W-:Y:S01]  /*79950*/  IMAD.WIDE.U32 R80, R24.reuse, 0xf5138f, RZ ;  /* 0x00f5138f18507825 */ /* 0x040fe200078e00ff */
[----:B------:R-:W-:Y:S02]  /*79960*/  IADD3.X R25, P2, PT, RZ, RZ, RZ, P2, !PT ;  /* 0x000000ffff197210 */ /* 0x000fe4000175e4ff */
[----:B------:R-:W-:Y:S01]  /*79970*/  IADD3.X R17, P1, PT, R17, R53, RZ, P1, !PT ;  /* 0x0000003511117210 */ /* 0x000fe20000f3e4ff */
[----:B------:R-:W-:Y:S01]  /*79980*/  IMAD.WIDE.U32 R52, P5, R24, 0x1a22d9f3, R84 ;  /* 0x1a22d9f318347825 */ /* 0x000fe200078a0054 */
[----:B------:R-:W-:Y:S02]  /*79990*/  IADD3 R84, PT, PT, R79, R46, RZ ;  /* 0x0000002e4f547210 */ /* 0x000fe40007ffe0ff */
[----:B------:R-:W-:Y:S01]  /*799a0*/  IADD3.X R46, P1, PT, R47, R78, RZ, P1, !PT ;  /* 0x0000004e2f2e7210 */ /* 0x000fe20000f3e4ff */
[----:B------:R-:W-:Y:S01]  /*799b0*/  IMAD.X R29, RZ, RZ, RZ, P2 ;  /* 0x000000ffff1d7224 */ /* 0x000fe200010e06ff */
[----:B------:R-:W-:Y:S01]  /*799c0*/  IADD3 R23, P2, PT, R52, R81, RZ ;  /* 0x0000005134177210 */ /* 0x000fe20007f5e0ff */
[----:B------:R-:W-:Y:S01]  /*799d0*/  IMAD.X R79, RZ, RZ, RZ, P5 ;  /* 0x000000ffff4f7224 */ /* 0x000fe200028e06ff */
[----:B------:R-:W-:Y:S01]  /*799e0*/  IADD3.X R47, P1, PT, R17, R84, RZ, P1, !PT ;  /* 0x00000054112f7210 */ /* 0x000fe20000f3e4ff */
[----:B------:R-:W-:Y:S01]  /*799f0*/  IMAD.MOV.U32 R78, RZ, RZ, R53 ;  /* 0x000000ffff4e7224 */ /* 0x000fe200078e0035 */
[----:B------:R-:W-:Y:S01]  /*79a00*/  IADD3 RZ, P5, PT, R82, R44, RZ ;  /* 0x0000002c52ff7210 */ /* 0x000fe20007fbe0ff */
[----:B------:R-:W-:Y:S01]  /*79a10*/  IMAD.WIDE.U32 R44, R16, 0x6ca1493b, RZ ;  /* 0x6ca1493b102c7825 */ /* 0x000fe200078e00ff */
[----:B------:R-:W-:-:S02]  /*79a20*/  IADD3.X R17, P1, PT, RZ, RZ, RZ, P1, !PT ;  /* 0x000000ffff117210 */ /* 0x000fc40000f3e4ff */
[----:B------:R-:W-:Y:S01]  /*79a30*/  IADD3.X RZ, P5, PT, R83, R21, RZ, P5, !PT ;  /* 0x0000001553ff7210 */ /* 0x000fe20002fbe4ff */
[----:B------:R-:W-:Y:S01]  /*79a40*/  IMAD.WIDE.U32.X R78, R16, 0x1a22d9f3, R78, P2 ;  /* 0x1a22d9f3104e7825 */ /* 0x000fe200010e044e */
[----:B------:R-:W-:Y:S02]  /*79a50*/  IADD3 RZ, P2, PT, R46, R80, RZ ;  /* 0x000000502eff7210 */ /* 0x000fe40007f5e0ff */
[----:B------:R-:W-:Y:S01]  /*79a60*/  IADD3.X RZ, P4, PT, R91, R117, RZ, P4, !PT ;  /* 0x000000755bff7210 */ /* 0x000fe2000279e4ff */
[C---:B------:R-:W-:Y:S01]  /*79a70*/  IMAD.WIDE.U32 R80, R24.reuse, 0x6ca1493b, RZ ;  /* 0x6ca1493b18507825 */ /* 0x040fe200078e00ff */
[----:B------:R-:W-:Y:S02]  /*79a80*/  IADD3.X RZ, P2, PT, R47, R23, RZ, P2, !PT ;  /* 0x000000172fff7210 */ /* 0x000fe4000175e4ff */
[----:B------:R-:W-:Y:S01]  /*79a90*/  IADD3 R135, PT, PT, R201, R134, RZ ;  /* 0x00000086c9877210 */ /* 0x000fe20007ffe0ff */
[----:B------:R-:W-:Y:S01]  /*79aa0*/  IMAD.X R23, RZ, RZ, RZ, P1 ;  /* 0x000000ffff177224 */ /* 0x000fe200008e06ff */
[----:B------:R-:W-:Y:S01]  /*79ab0*/  IADD3.X R17, P2, PT, R17, R78, RZ, P2, !PT ;  /* 0x0000004e11117210 */ /* 0x000fe2000175e4ff */
[----:B------:R-:W-:-:S03]  /*79ac0*/  IMAD.WIDE.U32 R44, P1, R24, -0x39c4fa40, R44 ;  /* 0xc63b05c0182c7825 */ /* 0x000fc6000782002c */
[----:B------:R-:W-:Y:S01]  /*79ad0*/  IADD3.X R78, P2, PT, R23, R79, RZ, P2, !PT ;  /* 0x0000004f174e7210 */ /* 0x000fe2000175e4ff */
[----:B------:R-:W-:Y:S01]  /*79ae0*/  IMAD.WIDE.U32 R20, R20, 0x17c510ea, R82 ;  /* 0x17c510ea14147825 */ /* 0x000fe200078e0052 */
[----:B------:R-:W-:-:S03]  /*79af0*/  IADD3.X R23, P5, PT, R25, R48, RZ, P5, !PT ;  /* 0x0000003019177210 */ /* 0x000fc60002fbe4ff */
[----:B------:R-:W-:Y:S01]  /*79b00*/  IMAD.X R43, RZ, RZ, RZ, P1 ;  /* 0x000000ffff2b7224 */ /* 0x000fe200008e06ff */
[----:B------:R-:W-:Y:S01]  /*79b10*/  IADD3 R25, P1, PT, R44, R81, RZ ;  /* 0x000000512c197210 */ /* 0x000fe20007f3e0ff */
[----:B------:R-:W-:Y:S01]  /*79b20*/  IMAD.IADD R21, R21, 0x1, R42 ;  /* 0x0000000115157824 */ /* 0x000fe200078e022a */
[----:B------:R-:W-:Y:S01]  /*79b30*/  IADD3.X R20, P2, PT, R17, R20, RZ, P2, !PT ;  /* 0x0000001411147210 */ /* 0x000fe2000175e4ff */
[----:B------:R-:W-:Y:S01]  /*79b40*/  IMAD.MOV.U32 R42, RZ, RZ, R45 ;  /* 0x000000ffff2a7224 */ /* 0x000fe200078e002d */
[----:B------:R-:W-:Y:S01]  /*79b50*/  IADD3.X R48, P5, PT, R29, R49, RZ, P5, !PT ;  /* 0x000000311d307210 */ /* 0x000fe20002fbe4ff */
[----:B------:R-:W-:Y:S01]  /*79b60*/  IMAD.WIDE.U32 R50, R24, -0x45f6b800, R50 ;  /* 0xba09480018327825 */ /* 0x000fe200078e0032 */
[----:B------:R-:W-:Y:S02]  /*79b70*/  IADD3.X R21, P2, PT, R78, R21, RZ, P2, !PT ;  /* 0x000000154e157210 */ /* 0x000fe4000175e4ff */
[----:B------:R-:W-:Y:S01]  /*79b80*/  IADD3.X R23, P5, PT, R23, R86, RZ, P5, !PT ;  /* 0x0000005617177210 */ /* 0x000fe20002fbe4ff */
[----:B------:R-:W-:Y:S01]  /*79b90*/  IMAD.WIDE.U32.X R42, R16, -0x39c4fa40, R42, P1 ;  /* 0xc63b05c0102a7825 */ /* 0x000fe200008e042a */
[----:B------:R-:W-:-:S02]  /*79ba0*/  IADD3 RZ, P1, PT, R20, R80, RZ ;  /* 0x0000005014ff7210 */ /* 0x000fc40007f3e0ff */
[----:B------:R-:W-:Y:S01]  /*79bb0*/  IADD3.X R17, P2, PT, RZ, RZ, RZ, P2, !PT ;  /* 0x000000ffff117210 */ /* 0x000fe2000175e4ff */
[C---:B------:R-:W-:Y:S01]  /*79bc0*/  IMAD.WIDE.U32 R78, R24.reuse, 0x17c510ea, RZ ;  /* 0x17c510ea184e7825 */ /* 0x040fe200078e00ff */
[----:B------:R-:W-:Y:S02]  /*79bd0*/  IADD3.X RZ, P1, PT, R21, R25, RZ, P1, !PT ;  /* 0x0000001915ff7210 */ /* 0x000fe40000f3e4ff */
        /* <DEDUP_REMOVED lines=9> */
[----:B------:R-:W-:Y:S01]  /*79c70*/  IMAD.IADD R52, R47, 0x1, R52 ;  /* 0x000000012f347824 */ /* 0x000fe200078e0234 */
        /* <DEDUP_REMOVED lines=8> */
[----:B------:R-:W-:Y:S01]  /*79d00*/  IMAD.MOV.U32 R212, RZ, RZ, R52 ;  /* 0x000000ffffd47224 */ /* 0x000fe200078e0034 */
[----:B------:R-:W-:Y:S01]  /*79d10*/  IADD3.X R43, P3, PT, R43, R80, RZ, P3, !PT ;  /* 0x000000502b2b7210 */ /* 0x000fe20001f7e4ff */
[----:B------:R-:W-:Y:S01]  /*79d20*/  IMAD.MOV.U32 R80, RZ, RZ, R49 ;  /* 0x000000ffff507224 */ /* 0x000fe200078e0031 */
[----:B------:R-:W-:-:S02]  /*79d30*/  IADD3.X R78, P5, PT, RZ, RZ, RZ, P5, !PT ;  /* 0x000000ffff4e7210 */ /* 0x000fc40002fbe4ff */
[----:B------:R-:W-:Y:S01]  /*79d40*/  IADD3.X RZ, P2, PT, R43, R23, RZ, P2, !PT ;  /* 0x000000172bff7210 */ /* 0x000fe2000175e4ff */
[----:B------:R-:W-:Y:S01]  /*79d50*/  IMAD.WIDE.U32.X R16, R16, 0x1ae3a46, R80, P4 ;  /* 0x01ae3a4610107825 */ /* 0x000fe200020e0450 */
[----:B------:R-:W-:-:S04]  /*79d60*/  IADD3.X R23, P3, PT, RZ, RZ, RZ, P3, !PT ;  /* 0x000000ffff177210 */ /* 0x000fc80001f7e4ff */
[----:B------:R-:W-:Y:S01]  /*79d70*/  IADD3.X R23, P2, PT, R23, R16, RZ, P2, !PT ;  /* 0x0000001017177210 */ /* 0x000fe2000175e4ff */
[----:B------:R-:W-:Y:S02]  /*79d80*/  IMAD.X R29, RZ, RZ, RZ, P3 ;  /* 0x000000ffff1d7224 */ /* 0x000fe400018e06ff */
[----:B------:R-:W-:Y:S02]  /*79d90*/  IMAD.IADD R16, R27, 0x1, R22 ;  /* 0x000000011b107824 */ /* 0x000fe400078e0216 */
[----:B------:R-:W-:Y:S01]  /*79da0*/  IMAD.IADD R27, R51, 0x1, R28 ;  /* 0x00000001331b7824 */ /* 0x000fe200078e021c */
[----:B------:R-:W-:Y:S01]  /*79db0*/  IADD3.X R29, P2, PT, R29, R17, RZ, P2, !PT ;  /* 0x000000111d1d7210 */ /* 0x000fe2000175e4ff */
[----:B------:R-:W-:Y:S02]  /*79dc0*/  IMAD.MOV.U32 R17, RZ, RZ, R26 ;  /* 0x000000ffff117224 */ /* 0x000fe400078e001a */
[----:B------:R-:W-:Y:S01]  /*79dd0*/  IMAD.X R28, RZ, RZ, RZ, P5 ;  /* 0x000000ffff1c7224 */ /* 0x000fe200028e06ff */
[----:B------:R-:W-:Y:S01]  /*79de0*/  IADD3.X R26, P1, P2, R23, RZ, R78, P2, P1 ;  /* 0x000000ff171a7210 */ /* 0x000fe2000122244e */
[----:B------:R-:W-:-:S03]  /*79df0*/  IMAD.WIDE.U32 R22, R24, 0x6ca1493b, R20 ;  /* 0x6ca1493b18167825 */ /* 0x000fc600078e0014 */
[----:B------:R-:W-:Y:S01]  /*79e00*/  IADD3.X R20, PT, PT, R29, RZ, R28, P1, P2 ;  /* 0x000000ff1d147210 */ /* 0x000fe20000fe441c */
[----:B------:R-:W-:Y:S01]  /*79e10*/  IMAD.WIDE.U32 R24, R24, 0x17c510ea, R42 ;  /* 0x17c510ea18187825 */ /* 0x000fe200078e002a */
[----:B------:R-:W-:Y:S02]  /*79e20*/  IADD3 R26, P1, PT, R26, R45, RZ ;  /* 0x0000002d1a1a7210 */ /* 0x000fe40007f3e0ff */
[----:B------:R-:W-:Y:S01]  /*79e30*/  IADD3 R44, PT, PT, R23, R44, RZ ;  /* 0x0000002c172c7210 */ /* 0x000fe20007ffe0ff */
[----:B------:R-:W-:Y:S01]  /*79e40*/  IMAD.IADD R48, R25, 0x1, R48 ;  /* 0x0000000119307824 */ /* 0x000fe200078e0230 */
[----:B------:R-:W-:Y:S01]  /*79e50*/  MOV R215, R24 ;  /* 0x0000001800d77202 */ /* 0x000fe20000000f00 */
        /* <DEDUP_REMOVED lines=76> */
.L_x_950:
[----:B------:R-:W-:Y:S05]  /*7a320*/  BSYNC.RELIABLE B3 ;  /* 0x0000000000037941 */ /* 0x000fea0003800100 */
.L_x_949:
        /* <DEDUP_REMOVED lines=12> */
.L_x_948:
[----:B------:R-:W-:Y:S05]  /*7a3f0*/  BSYNC.RECONVERGENT B2 ;  /* 0x0000000000027941 */ /* 0x000fea0003800200 */
.L_x_947:
[C---:B------:R-:W-:Y:S01]  /*7a400*/  IMAD.WIDE.U32 R22, R55.reuse, R9, RZ ;  /* 0x0000000937167225 */ /* 0x040fe200078e00ff */
[----:B------:R-:W-:Y:S03]  /*7a410*/  BSSY.RECONVERGENT B2, `(.L_x_951) ;  /* 0x00004f9000027945 */ /* 0x000fe60003800200 */
[----:B------:R-:W-:-:S04]  /*7a420*/  IMAD.WIDE.U32 R24, R55, R6, RZ ;  /* 0x0000000637187225 */ /* 0x000fc800078e00ff */
[----:B------:R-:W-:-:S04]  /*7a430*/  IMAD.WIDE.U32 R22, P1, R178, R54, R22 ;  /* 0x00000036b2167225 */ /* 0x000fc80007820016 */
[----:B------:R-:W-:-:S04]  /*7a440*/  IMAD.WIDE.U32 R200, R54, R9, RZ ;  /* 0x0000000936c87225 */ /* 0x000fc800078e00ff */
[----:B------:R-:W-:Y:S01]  /*7a450*/  IMAD.WIDE.U32 R42, R55, R10, RZ ;  /* 0x0000000a372a7225 */ /* 0x000fe200078e00ff */
[----:B------:R-:W-:-:S03]  /*7a460*/  IADD3 R219, P4, PT, R201, R22, RZ ;  /* 0x00000016c9db7210 */ /* 0x000fc60007f9e0ff */
[----:B------:R-:W-:Y:S01]  /*7a470*/  IMAD.WIDE.U32 R28, P2, R188, R54, R24 ;  /* 0x00000036bc1c7225 */ /* 0x000fe20007840018 */
[----:B------:R-:W-:-:S03]  /*7a480*/  MOV R24, R23 ;  /* 0x0000001700187202 */ /* 0x000fc60000000f00 */
[----:B------:R-:W-:-:S04]  /*7a490*/  IMAD.WIDE.U32 R48, R55, R11, RZ ;  /* 0x0000000b37307225 */ /* 0x000fc800078e00ff */
[----:B------:R-:W-:Y:S02]  /*7a4a0*/  IMAD.X R25, RZ, RZ, RZ, P1 ;  /* 0x000000ffff197224 */ /* 0x000fe400008e06ff */
[----:B------:R-:W-:-:S04]  /*7a4b0*/  IMAD.WIDE.U32 R46, P1, R15, R54, R42 ;  /* 0x000000360f2e7225 */ /* 0x000fc8000782002a */
[----:B------:R-:W-:Y:S01]  /*7a4c0*/  IMAD.X R43, RZ, RZ, RZ, P2 ;  /* 0x000000ffff2b7224 */ /* 0x000fe200010e06ff */
[----:B------:R-:W-:Y:S01]  /*7a4d0*/  IADD3 RZ, P2, PT, RZ, R200, RZ ;  /* 0x000000c8ffff7210 */ /* 0x000fe20007f5e0ff */
[----:B------:R-:W-:-:S03]  /*7a4e0*/  IMAD.WIDE.U32 R48, P5, R14, R54, R48 ;  /* 0x000000360e307225 */ /* 0x000fc600078a0030 */
[----:B------:R-:W-:Y:S01]  /*7a4f0*/  IADD3.X RZ, P2, PT, RZ, R219, RZ, P2, !PT ;  /* 0x000000dbffff7210 */ /* 0x000fe2000175e4ff */
[----:B------:R-:W-:-:S04]  /*7a500*/  IMAD.WIDE.U32 R132, R54, R11, RZ ;  /* 0x0000000b36847225 */ /* 0x000fc800078e00ff */
[----:B------:R-:W-:Y:S01]  /*7a510*/  IMAD.WIDE.U32.X R22, R178, R55, R24, P4 ;  /* 0x00000037b2167225 */ /* 0x000fe200020e0418 */
[----:B------:R-:W-:-:S03]  /*7a520*/  IADD3 R133, P4, PT, R133, R48, RZ ;  /* 0x0000003085857210 */ /* 0x000fc60007f9e0ff */
[----:B------:R-:W-:-:S04]  /*7a530*/  IMAD.WIDE.U32 R26, R54, R6, RZ ;  /* 0x00000006361a7225 */ /* 0x000fc800078e00ff */
[----:B------:R-:W-:Y:S01]  /*7a540*/  IMAD.WIDE.U32 R44, R54, R10, RZ ;  /* 0x0000000a362c7225 */ /* 0x000fe200078e00ff */
[----:B------:R-:W-:Y:S02]  /*7a550*/  IADD3 R78, P3, PT, R27, R28, RZ ;  /* 0x0000001c1b4e7210 */ /* 0x000fe40007f7e0ff */
[----:B------:R-:W-:Y:S01]  /*7a560*/  IADD3.X R27, P2, PT, RZ, R22, RZ, P2, !PT ;  /* 0x00000016ff1b7210 */ /* 0x000fe2000175e4ff */
[----:B------:R-:W-:-:S03]  /*7a570*/  IMAD.WIDE.U32 R24, R55, R8, RZ ;  /* 0x0000000837187225 */ /* 0x000fc600078e00ff */
[----:B------:R-:W-:Y:S01]  /*7a580*/  IADD3.X R23, P2, PT, RZ, R23, RZ, P2, !PT ;  /* 0x00000017ff177210 */ /* 0x000fe2000175e4ff */
[----:B------:R-:W-:Y:S01]  /*7a590*/  IMAD.X R103, RZ, RZ, RZ, P1 ;  /* 0x000000ffff677224 */ /* 0x000fe200008e06ff */
[----:B------:R-:W-:Y:S01]  /*7a5a0*/  IADD3 R98, P1, PT, R45, R46, RZ ;  /* 0x0000002e2d627210 */ /* 0x000fe20007f3e0ff */
[----:B------:R-:W-:Y:S01]  /*7a5b0*/  IMAD.MOV.U32 R150, RZ, RZ, R49 ;  /* 0x000000ffff967224 */ /* 0x000fe200078e0031 */
[----:B------:R-:W-:Y:S01]  /*7a5c0*/  IADD3.X R22, P2, PT, R27, R26, RZ, P2, !PT ;  /* 0x0000001a1b167210 */ /* 0x000fe2000175e4ff */
[----:B------:R-:W-:Y:S02]  /*7a5d0*/  IMAD.MOV.U32 R102, RZ, RZ, R47 ;  /* 0x000000ffff667224 */ /* 0x000fe400078e002f */
[----:B------:R-:W-:Y:S01]  /*7a5e0*/  IMAD.X R151, RZ, RZ, RZ, P5 ;  /* 0x000000ffff977224 */ /* 0x000fe200028e06ff */
[----:B------:R-:W-:Y:S01]  /*7a5f0*/  IADD3.X R23, P2, PT, R23, R78, RZ, P2, !PT ;  /* 0x0000004e17177210 */ /* 0x000fe2000175e4ff */
[----:B------:R-:W-:-:S04]  /*7a600*/  IMAD.WIDE.U32 R48, R55, R7, RZ ;  /* 0x0000000737307225 */ /* 0x000fc800078e00ff */
[----:B------:R-:W-:-:S04]  /*7a610*/  IMAD.WIDE.U32 R50, R57, R9, RZ ;  /* 0x0000000939327225 */ /* 0x000fc800078e00ff */
[----:B------:R-:W-:Y:S02]  /*7a620*/  IMAD.MOV.U32 R42, RZ, RZ, R29 ;  /* 0x000000ffff2a7224 */ /* 0x000fe400078e001d */
[----:B------:R-:W-:-:S04]  /*7a630*/  IMAD.WIDE.U32 R46, P5, R13, R54, R24 ;  /* 0x000000360d2e7225 */ /* 0x000fc800078a0018 */
[----:B------:R-:W-:Y:S01]  /*7a640*/  IMAD.WIDE.U32.X R28, R188, R55, R42, P3 ;  /* 0x00000037bc1c7225 */ /* 0x000fe200018e042a */
[----:B------:R-:W-:-:S03]  /*7a650*/  MOV R172, R47 ;  /* 0x0000002f00ac7202 */ /* 0x000fc60000000f00 */
[----:B------:R-:W-:Y:S01]  /*7a660*/  IMAD.X R173, RZ, RZ, RZ, P5 ;  /* 0x000000ffffad7224 */ /* 0x000fe200028e06ff */
[----:B------:R-:W-:Y:S01]  /*7a670*/  IADD3.X R131, P2, PT, RZ, R28, RZ, P2, !PT ;  /* 0x0000001cff837210 */ /* 0x000fe2000175e4ff */
[----:B------:R-:W-:-:S04]  /*7a680*/  IMAD.WIDE.U32 R52, R56, R9, RZ ;  /* 0x0000000938347225 */ /* 0x000fc800078e00ff */
[----:B------:R-:W-:-:S04]  /*7a690*/  IMAD.WIDE.U32 R48, P3, R12, R54, R48 ;  /* 0x000000360c307225 */ /* 0x000fc80007860030 */
[----:B------:R-:W-:-:S04]  /*7a6a0*/  IMAD.WIDE.U32 R24, P5, R178, R56, R50 ;  /* 0x00000038b2187225 */ /* 0x000fc800078a0032 */
[----:B------:R-:W-:Y:S01]  /*7a6b0*/  IMAD.X R181, RZ, RZ, RZ, P3 ;  /* 0x000000ffffb57224 */ /* 0x000fe200018e06ff */
[----:B------:R-:W-:Y:S01]  /*7a6c0*/  IADD3 R43, P3, PT, R24, R53, RZ ;  /* 0x00000035182b7210 */ /* 0x000fe20007f7e0ff */
[----:B------:R-:W-:Y:S01]  /*7a6d0*/  IMAD.X R27, RZ, RZ, RZ, P5 ;  /* 0x000000ffff1b7224 */ /* 0x000fe200028e06ff */
[----:B------:R-:W-:Y:S01]  /*7a6e0*/  IADD3.X R101, P5, PT, RZ, R29, RZ, P2, !PT ;  /* 0x0000001dff657210 */ /* 0x000fe200017be4ff */
[----:B------:R-:W-:-:S04]  /*7a6f0*/  IMAD.WIDE.U32 R174, R54, R7, RZ ;  /* 0x0000000736ae7225 */ /* 0x000fc800078e00ff */
[----:B------:R-:W-:Y:S02]  /*7a700*/  IMAD.MOV.U32 R26, RZ, RZ, R25 ;  /* 0x000000ffff1a7224 */ /* 0x000fe400078e0019 */
[----:B------:R-:W-:Y:S01]  /*7a710*/  IMAD.WIDE.U32.X R102, R15, R55, R102, P1 ;  /* 0x000000370f667225 */ /* 0x000fe200008e0466 */
[----:B------:R-:W-:-:S03]  /*7a720*/  IADD3 RZ, P1, PT, R22, R52, RZ ;  /* 0x0000003416ff7210 */ /* 0x000fc60007f3e0ff */
[----:B------:R-:W-:Y:S01]  /*7a730*/  IMAD.WIDE.U32.X R26, R178, R57, R26, P3 ;  /* 0x00000039b21a7225 */ /* 0x000fe200018e041a */
[----:B------:R-:W-:Y:S02]  /*7a740*/  IADD3 R201, P3, PT, R175, R48, RZ ;  /* 0x00000030afc97210 */ /* 0x000fe40007f7e0ff */
[----:B------:R-:W-:Y:S01]  /*7a750*/  IADD3.X RZ, P1, PT, R23, R43, RZ, P1, !PT ;  /* 0x0000002b17ff7210 */ /* 0x000fe20000f3e4ff */
[----:B------:R-:W-:-:S03]  /*7a760*/  IMAD.WIDE.U32 R148, R54, R8, RZ ;  /* 0x0000000836947225 */ /* 0x000fc600078e00ff */
[----:B------:R-:W-:Y:S01]  /*7a770*/  IADD3.X R130, P2, PT, RZ, R26, RZ, P1, !PT ;  /* 0x0000001aff827210 */ /* 0x000fe20000f5e4ff */
[----:B------:R-:W-:Y:S01]  /*7a780*/  IMAD.WIDE.U32 R220, R57, R6, RZ ;  /* 0x0000000639dc7225 */ /* 0x000fe200078e00ff */
[----:B------:R-:W-:Y:S02]  /*7a790*/  IADD3.X R131, P1, PT, R131, R44, RZ, P5, !PT ;  /* 0x0000002c83837210 */ /* 0x000fe40002f3e4ff */
[----:B------:R-:W-:Y:S01]  /*7a7a0*/  IADD3.X R99, P2, PT, RZ, R27, RZ, P2, !PT ;  /* 0x0000001bff637210 */ /* 0x000fe2000175e4ff */
[----:B------:R-:W-:Y:S02]  /*7a7b0*/  IMAD.MOV.U32 R180, RZ, RZ, R49 ;  /* 0x000000ffffb47224 */ /* 0x000fe400078e0031 */
[----:B------:R-:W-:Y:S01]  /*7a7c0*/  IMAD.WIDE.U32.X R150, R14, R55, R150, P4 ;  /* 0x000000370e967225 */ /* 0x000fe200020e0496 */
[----:B------:R-:W-:Y:S02]  /*7a7d0*/  IADD3 R164, P4, PT, R149, R46, RZ ;  /* 0x0000002e95a47210 */ /* 0x000fe40007f9e0ff */
[----:B------:R-:W-:Y:S01]  /*7a7e0*/  IADD3.X R130, P2, PT, R130, R131, RZ, P2, !PT ;  /* 0x0000008382827210 */ /* 0x000fe2000175e4ff */
[----:B------:R-:W-:-:S04]  /*7a7f0*/  IMAD.WIDE.U32.X R180, R12, R55, R180, P3 ;  /* 0x000000370cb47225 */ /* 0x000fc800018e04b4 */
[----:B------:R-:W-:-:S04]  /*7a800*/  IMAD.WIDE.U32 R96, R56, R6, RZ ;  /* 0x0000000638607225 */ /* 0x000fc800078e00ff */
[----:B------:R-:W-:-:S04]  /*7a810*/  IMAD.WIDE.U32 R140, R57, R10, RZ ;  /* 0x0000000a398c7225 */ /* 0x000fc800078e00ff */
[----:B------:R-:W-:-:S04]  /*7a820*/  IMAD.WIDE.U32 R220, P3, R188, R56, R220 ;  /* 0x00000038bcdc7225 */ /* 0x000fc800078600dc */
[----:B------:R-:W-:Y:S01]  /*7a830*/  IMAD.WIDE.U32.X R172, R13, R55, R172, P4 ;  /* 0x000000370dac7225 */ /* 0x000fe200020e04ac */
[----:B------:R-:W-:-:S03]  /*7a840*/  IADD3 R111, P4, PT, R220, R97, RZ ;  /* 0x00000061dc6f7210 */ /* 0x000fc60007f9e0ff */
[----:B------:R-:W-:-:S04]  /*7a850*/  IMAD.WIDE.U32 R190, R57, R11, RZ ;  /* 0x0000000b39be7225 */ /* 0x000fc800078e00ff */
[----:B------:R-:W-:-:S04]  /*7a860*/  IMAD.WIDE.U32 R46, R57, R8, RZ ;  /* 0x00000008392e7225 */ /* 0x000fc800078e00ff */
[----:B------:R-:W-:-:S04]  /*7a870*/  IMAD.WIDE.U32 R26, R57, R7, RZ ;  /* 0x00000007391a7225 */ /* 0x000fc800078e00ff */
[----:B------:R-:W-:Y:S02]  /*7a880*/  IMAD.X R135, RZ, RZ, RZ, P3 ;  /* 0x000000ffff877224 */ /* 0x000fe400018e06ff */
[----:B------:R-:W-:-:S04]  /*7a890*/  IMAD.WIDE.U32 R140, P3, R15, R56, R140 ;  /* 0x000000380f8c7225 */ /* 0x000fc8000786008c */
[----:B------:R-:W-:Y:S01]  /*7a8a0*/  IMAD.MOV.U32 R134, RZ, RZ, R221 ;  /* 0x000000ffff867224 */ /* 0x000fe200078e00dd */
[----:B------:R-:W-:Y:S01]  /*7a8b0*/  MOV R196, R141 ;  /* 0x0000008d00c47202 */ /* 0x000fe20000000f00 */
[----:B------:R-:W-:-:S04]  /*7a8c0*/  IMAD.WIDE.U32 R154, R56, R10, RZ ;  /* 0x0000000a389a7225 */ /* 0x000fc800078e00ff */
[----:B------:R-:W-:-:S04]  /*7a8d0*/  IMAD.WIDE.U32 R190, P5, R14, R56, R190 ;  /* 0x000000380ebe7225 */ /* 0x000fc800078a00be */
[----:B------:R-:W-:-:S04]  /*7a8e0*/  IMAD.WIDE.U32.X R134, R188, R57, R134, P4 ;  /* 0x00000039bc867225 */ /* 0x000fc800020e0486 */
[----:B------:R-:W-:Y:S02]  /*7a8f0*/  IMAD.X R197, RZ, RZ, RZ, P3 ;  /* 0x000000ffffc57224 */ /* 0x000fe400018e06ff */
        /* <DEDUP_REMOVED lines=8> */
[----:B------:R-:W-:Y:S01]  /*7a980*/  IMAD.X R49, RZ, RZ, RZ, P3 ;  /* 0x000000ffff317224 */ /* 0x000fe200018e06ff */
[----:B------:R-:W-:Y:S01]  /*7a990*/  IADD3 R25, P3, PT, R46, R29, RZ ;  /* 0x0000001d2e197210 */ /* 0x000fe20007f7e0ff */
[----:B------:R-:W-:-:S04]  /*7a9a0*/  IMAD.WIDE.U32 R42, R56, R7, RZ ;  /* 0x00000007382a7225 */ /* 0x000fc800078e00ff */
[----:B------:R-:W-:-:S04]  /*7a9b0*/  IMAD.WIDE.U32 R92, R59, R9, RZ ;  /* 0x000000093b5c7225 */ /* 0x000fc800078e00ff */
[----:B------:R-:W-:-:S04]  /*7a9c0*/  IMAD.WIDE.U32 R88, R59, R6, RZ ;  /* 0x000000063b587225 */ /* 0x000fc800078e00ff */
[----:B------:R-:W-:Y:S02]  /*7a9d0*/  IMAD.MOV.U32 R182, RZ, RZ, R191 ;  /* 0x000000ffffb67224 */ /* 0x000fe400078e00bf */
[----:B------:R-:W-:Y:S02]  /*7a9e0*/  IMAD.MOV.U32 R44, RZ, RZ, R47 ;  /* 0x000000ffff2c7224 */ /* 0x000fe400078e002f */
[----:B------:R-:W-:Y:S01]  /*7a9f0*/  IMAD.WIDE.U32.X R196, R15, R57, R196, P5 ;  /* 0x000000390fc47225 */ /* 0x000fe200028e04c4 */
[----:B------:R-:W-:-:S03]  /*7aa00*/  IADD3 R29, P5, PT, R26, R43, RZ ;  /* 0x0000002b1a1d7210 */ /* 0x000fc60007fbe0ff */
[----:B------:R-:W-:-:S04]  /*7aa10*/  IMAD.WIDE.U32.X R182, R14, R57, R182, P4 ;  /* 0x000000390eb67225 */ /* 0x000fc800020e04b6 */
[----:B------:R-:W-:-:S04]  /*7aa20*/  IMAD.WIDE.U32.X R44, R13, R57, R44, P3 ;  /* 0x000000390d2c7225 */ /* 0x000fc800018e042c */
[----:B------:R-:W-:-:S04]  /*7aa30*/  IMAD.WIDE.U32 R94, R59, R10, RZ ;  /* 0x0000000a3b5e7225 */ /* 0x000fc800078e00ff */
[----:B------:R-:W-:Y:S02]  /*7aa40*/  IMAD.MOV.U32 R48, RZ, RZ, R27 ;  /* 0x000000ffff307224 */ /* 0x000fe400078e001b */
[----:B------:R-:W-:-:S04]  /*7aa50*/  IMAD.WIDE.U32 R136, R58, R9, RZ ;  /* 0x000000093a887225 */ /* 0x000fc800078e00ff */
[----:B------:R-:W-:-:S04]  /*7aa60*/  IMAD.WIDE.U32 R198, R58, R6, RZ ;  /* 0x000000063ac67225 */ /* 0x000fc800078e00ff */
[----:B------:R-:W-:-:S04]  /*7aa70*/  IMAD.WIDE.U32 R92, P3, R178, R58, R92 ;  /* 0x0000003ab25c7225 */ /* 0x000fc8000786005c */
[----:B------:R-:W-:-:S04]  /*7aa80*/  IMAD.WIDE.U32 R88, P4, R188, R58, R88 ;  /* 0x0000003abc587225 */ /* 0x000fc80007880058 */
[----:B------:R-:W-:-:S04]  /*7aa90*/  IMAD.WIDE.U32.X R48, R12, R57, R48, P5 ;  /* 0x000000390c307225 */ /* 0x000fc800028e0430 */
[----:B------:R-:W-:-:S04]  /*7aaa0*/  IMAD.WIDE.U32 R84, R59, R7, RZ ;  /* 0x000000073b547225 */ /* 0x000fc800078e00ff */
[----:B------:R-:W-:Y:S01]  /*7aab0*/  IMAD.X R139, RZ, RZ, RZ, P3 ;  /* 0x000000ffff8b7224 */ /* 0x000fe200018e06ff */
[----:B------:R-:W-:Y:S01]  /*7aac0*/  IADD3 R141, P3, PT, R92, R137, RZ ;  /* 0x000000895c8d7210 */ /* 0x000fe20007f7e0ff */
[----:B------:R-:W-:Y:S01]  /*7aad0*/  IMAD.X R193, RZ, RZ, RZ, P4 ;  /* 0x000000ffffc17224 */ /* 0x000fe200020e06ff */
[----:B------:R-:W-:Y:S01]  /*7aae0*/  IADD3 R189, P4, PT, R88, R199, RZ ;  /* 0x000000c758bd7210 */ /* 0x000fe20007f9e0ff */
[----:B------:R-:W-:-:S04]  /*7aaf0*/  IMAD.WIDE.U32 R52, R59, R11, RZ ;  /* 0x0000000b3b347225 */ /* 0x000fc800078e00ff */
[----:B------:R-:W-:-:S04]  /*7ab00*/  IMAD.WIDE.U32 R54, R59, R8, RZ ;  /* 0x000000083b367225 */ /* 0x000fc800078e00ff */
[----:B------:R-:W-:-:S04]  /*7ab10*/  IMAD.WIDE.U32 R94, P5, R15, R58, R94 ;  /* 0x0000003a0f5e7225 */ /* 0x000fc800078a005e */
[----:B------:R-:W-:Y:S02]  /*7ab20*/  IMAD.MOV.U32 R138, RZ, RZ, R93 ;  /* 0x000000ffff8a7224 */ /* 0x000fe400078e005d */
[----:B------:R-:W-:Y:S02]  /*7ab30*/  IMAD.MOV.U32 R192, RZ, RZ, R89 ;  /* 0x000000ffffc07224 */ /* 0x000fe400078e0059 */
[----:B------:R-:W-:Y:S02]  /*7ab40*/  IMAD.X R79, RZ, RZ, RZ, P5 ;  /* 0x000000ffff4f7224 */ /* 0x000fe400028e06ff */
[----:B------:R-:W-:-:S04]  /*7ab50*/  IMAD.WIDE.U32 R86, R58, R7, RZ ;  /* 0x000000073a567225 */ /* 0x000fc800078e00ff */
[----:B------:R-:W-:-:S04]  /*7ab60*/  IMAD.WIDE.U32.X R138, R178, R59, R138, P3 ;  /* 0x0000003bb28a7225 */ /* 0x000fc800018e048a */
[----:B------:R-:W-:-:S04]  /*7ab70*/  IMAD.WIDE.U32.X R192, R188, R59, R192, P4 ;  /* 0x0000003bbcc07225 */ /* 0x000fc800020e04c0 */
[----:B------:R-:W-:-:S04]  /*7ab80*/  IMAD.WIDE.U32 R84, P5, R12, R58, R84 ;  /* 0x0000003a0c547225 */ /* 0x000fc800078a0054 */
[----:B------:R-:W-:-:S04]  /*7ab90*/  IMAD.WIDE.U32 R50, R58, R11, RZ ;  /* 0x0000000b3a327225 */ /* 0x000fc800078e00ff */
[----:B------:R-:W-:-:S04]  /*7aba0*/  IMAD.WIDE.U32 R52, P3, R14, R58, R52 ;  /* 0x0000003a0e347225 */ /* 0x000fc80007860034 */
[----:B------:R-:W-:Y:S01]  /*7abb0*/  IMAD.WIDE.U32 R54, P4, R13, R58, R54 ;  /* 0x0000003a0d367225 */ /* 0x000fe20007880036 */
[----:B------:R-:W-:-:S03]  /*7abc0*/  IADD3.X R81, PT, PT, RZ, RZ, RZ, P3, !PT ;  /* 0x000000ffff517210 */ /* 0x000fc60001ffe4ff */
[----:B------:R-:W-:Y:S01]  /*7abd0*/  IMAD.X R107, RZ, RZ, RZ, P5 ;  /* 0x000000ffff6b7224 */ /* 0x000fe200028e06ff */
[----:B------:R-:W-:Y:S01]  /*7abe0*/  IADD3 R47, P5, PT, R84, R87, RZ ;  /* 0x00000057542f7210 */ /* 0x000fe20007fbe0ff */
[----:B------:R-:W-:-:S04]  /*7abf0*/  IMAD.WIDE.U32 R176, R58, R10, RZ ;  /* 0x0000000a3ab07225 */ /* 0x000fc800078e00ff */
[----:B------:R-:W-:Y:S01]  /*7ac00*/  IMAD.WIDE.U32 R108, R61, R9, RZ ;  /* 0x000000093d6c7225 */ /* 0x000fe200078e00ff */
[----:B------:R-:W-:-:S03]  /*7ac10*/  IADD3 R43, P3, PT, R94, R177, RZ ;  /* 0x000000b15e2b7210 */ /* 0x000fc60007f7e0ff */
[----:B------:R-:W-:Y:S01]  /*7ac20*/  IMAD.X R83, RZ, RZ, RZ, P4 ;  /* 0x000000ffff537224 */ /* 0x000fe200020e06ff */
[----:B------:R-:W-:Y:S01]  /*7ac30*/  IADD3 R51, P4, PT, R52, R51, RZ ;  /* 0x0000003334337210 */ /* 0x000fe20007f9e0ff */
[----:B------:R-:W-:Y:S02]  /*7ac40*/  IMAD.MOV.U32 R106, RZ, RZ, R85 ;  /* 0x000000ffff6a7224 */ /* 0x000fe400078e0055 */
[----:B------:R-:W-:Y:S02]  /*7ac50*/  IMAD.MOV.U32 R80, RZ, RZ, R53 ;  /* 0x000000ffff507224 */ /* 0x000fe400078e0035 */
[----:B------:R-:W-:-:S04]  /*7ac60*/  IMAD.WIDE.U32.X R106, R12, R59, R106, P5 ;  /* 0x0000003b0c6a7225 */ /* 0x000fc800028e046a */
[----:B------:R-:W-:-:S04]  /*7ac70*/  IMAD.WIDE.U32 R116, R61, R6, RZ ;  /* 0x000000063d747225 */ /* 0x000fc800078e00ff */
[----:B------:R-:W-:-:S04]  /*7ac80*/  IMAD.WIDE.U32 R90, R58, R8, RZ ;  /* 0x000000083a5a7225 */ /* 0x000fc800078e00ff */
[----:B------:R-:W-:Y:S02]  /*7ac90*/  IMAD.MOV.U32 R78, RZ, RZ, R95 ;  /* 0x000000ffff4e7224 */ /* 0x000fe400078e005f */
[----:B------:R-:W-:Y:S01]  /*7aca0*/  IMAD.WIDE.U32.X R80, R14, R59, R80, P4 ;  /* 0x0000003b0e507225 */ /* 0x000fe200020e0450 */
[----:B------:R-:W-:-:S03]  /*7acb0*/  IADD3.X R98, P4, PT, R101, R98, RZ, P1, !PT ;  /* 0x0000006265627210 */ /* 0x000fc60000f9e4ff */
[----:B------:R-:W-:Y:S01]  /*7acc0*/  IMAD.WIDE.U32 R108, P5, R178, R60, R108 ;  /* 0x0000003cb26c7225 */ /* 0x000fe200078a006c */
[----:B------:R-:W-:-:S03]  /*7acd0*/  IADD3.X R131, P1, PT, R99, R98, RZ, P2, !PT ;  /* 0x0000006263837210 */ /* 0x000fc6000173e4ff */
[----:B------:R-:W-:Y:S01]  /*7ace0*/  IMAD.WIDE.U32 R184, R60, R9, RZ ;  /* 0x000000093cb87225 */ /* 0x000fe200078e00ff */
[----:B------:R-:W-:-:S03]  /*7acf0*/  IADD3.X R89, P1, PT, RZ, RZ, RZ, P1, !PT ;  /* 0x000000ffff597210 */ /* 0x000fc60000f3e4ff */
[----:B------:R-:W-:Y:S01]  /*7ad00*/  IMAD.WIDE.U32.X R78, R15, R59, R78, P3 ;  /* 0x0000003b0f4e7225 */ /* 0x000fe200018e044e */
[----:B------:R-:W-:Y:S02]  /*7ad10*/  IADD3 R27, P3, PT, R54, R91, RZ ;  /* 0x0000005b361b7210 */ /* 0x000fe40007f7e0ff */
[----:B------:R-:W-:Y:S01]  /*7ad20*/  IADD3 R87, P2, PT, R108, R185, RZ ;  /* 0x000000b96c577210 */ /* 0x000fe20007f5e0ff */
[----:B------:R-:W-:Y:S02]  /*7ad30*/  IMAD.X R129, RZ, RZ, RZ, P5 ;  /* 0x000000ffff817224 */ /* 0x000fe400028e06ff */
[----:B------:R-:W-:-:S04]  /*7ad40*/  IMAD.WIDE.U32 R116, P5, R188, R60, R116 ;  /* 0x0000003cbc747225 */ /* 0x000fc800078a0074 */
[----:B------:R-:W-:Y:S01]  /*7ad50*/  IMAD.MOV.U32 R82, RZ, RZ, R55 ;  /* 0x000000ffff527224 */ /* 0x000fe200078e0037 */
[----:B------:R-:W-:Y:S01]  /*7ad60*/  IADD3.X R101, PT, PT, RZ, RZ, RZ, P5, !PT ;  /* 0x000000ffff657210 */ /* 0x000fe20002ffe4ff */
[----:B------:R-:W-:-:S04]  /*7ad70*/  IMAD.WIDE.U32 R124, R61, R10, RZ ;  /* 0x0000000a3d7c7225 */ /* 0x000fc800078e00ff */
[----:B------:R-:W-:-:S04]  /*7ad80*/  IMAD.WIDE.U32 R98, R60, R6, RZ ;  /* 0x000000063c627225 */ /* 0x000fc800078e00ff */
[----:B------:R-:W-:Y:S01]  /*7ad90*/  IMAD.MOV.U32 R128, RZ, RZ, R109 ;  /* 0x000000ffff807224 */ /* 0x000fe200078e006d */
[----:B------:R-:W-:Y:S01]  /*7ada0*/  IADD3 R57, P5, PT, R116, R99, RZ ;  /* 0x0000006374397210 */ /* 0x000fe20007fbe0ff */
[----:B------:R-:W-:Y:S01]  /*7adb0*/  IMAD.WIDE.U32.X R82, R13, R59, R82, P3 ;  /* 0x0000003b0d527225 */ /* 0x000fe200018e0452 */
[----:B------:R-:W-:-:S03]  /*7adc0*/  IADD3 RZ, P3, PT, R130, R96, RZ ;  /* 0x0000006082ff7210 */ /* 0x000fc60007f7e0ff */
[----:B------:R-:W-:Y:S01]  /*7add0*/  IMAD.WIDE.U32.X R128, R178, R61, R128, P2 ;  /* 0x0000003db2807225 */ /* 0x000fe200010e0480 */
[----:B------:R-:W-:-:S03]  /*7ade0*/  IADD3.X RZ, P3, PT, R131, R111, RZ, P3, !PT ;  /* 0x0000006f83ff7210 */ /* 0x000fc60001f7e4ff */
[----:B------:R-:W-:Y:S01]  /*7adf0*/  IMAD.WIDE.U32 R96, R60, R10, RZ ;  /* 0x0000000a3c607225 */ /* 0x000fe200078e00ff */
[----:B------:R-:W-:-:S03]  /*7ae00*/  IADD3.X R202, P3, PT, R89, R134, RZ, P3, !PT ;  /* 0x0000008659ca7210 */ /* 0x000fc60001f7e4ff */
[----:B------:R-:W-:-:S04]  /*7ae10*/  IMAD.WIDE.U32 R124, P2, R15, R60, R124 ;  /* 0x0000003c0f7c7225 */ /* 0x000fc8000784007c */
[----:B------:R-:W-:Y:S02]  /*7ae20*/  IMAD.MOV.U32 R100, RZ, RZ, R117 ;  /* 0x000000ffff647224 */ /* 0x000fe400078e0075 */
[----:B------:R-:W-:-:S04]  /*7ae30*/  IMAD.WIDE.U32 R112, R61, R11, RZ ;  /* 0x0000000b3d707225 */ /* 0x000fc800078e00ff */
[----:B------:R-:W-:Y:S01]  /*7ae40*/  IMAD.WIDE.U32.X R100, R188, R61, R100, P5 ;  /* 0x0000003dbc647225 */ /* 0x000fe200028e0464 */
[----:B------:R-:W-:-:S03]  /*7ae50*/  IADD3 R53, P5, PT, R124, R97, RZ ;  /* 0x000000617c357210 */ /* 0x000fc60007fbe0ff */
[----:B------:R-:W-:-:S04]  /*7ae60*/  IMAD.WIDE.U32 R104, R61, R8, RZ ;  /* 0x000000083d687225 */ /* 0x000fc800078e00ff */
[----:B------:R-:W-:Y:S01]  /*7ae70*/  IMAD.X R127, RZ, RZ, RZ, P2 ;  /* 0x000000ffff7f7224 */ /* 0x000fe200010e06ff */
[----:B------:R-:W-:Y:S01]  /*7ae80*/  IADD3.X R203, P2, PT, RZ, R102, RZ, P4, !PT ;  /* 0x00000066ffcb7210 */ /* 0x000fe2000275e4ff */
[----:B------:R-:W-:Y:S02]  /*7ae90*/  IMAD.MOV.U32 R126, RZ, RZ, R125 ;  /* 0x000000ffff7e7224 */ /* 0x000fe400078e007d */
[----:B------:R-:W-:Y:S01]  /*7aea0*/  IMAD.WIDE.U32 R112, P4, R14, R60, R112 ;  /* 0x0000003c0e707225 */ /* 0x000fe20007880070 */
[----:B------:R-:W-:-:S03]  /*7aeb0*/  IADD3.X R160, P2, PT, RZ, R103, RZ, P2, !PT ;  /* 0x00000067ffa07210 */ /* 0x000fc6000175e4ff */
        /* <DEDUP_REMOVED lines=8> */
[----:B------:R-:W-:Y:S02]  /*7af40*/  IMAD.X R123, RZ, RZ, RZ, P4 ;  /* 0x000000ffff7b7224 */ /* 0x000fe400020e06ff */
[----:B------:R-:W-:-:S04]  /*7af50*/  IMAD.WIDE.U32 R118, R60, R8, RZ ;  /* 0x000000083c767225 */ /* 0x000fc800078e00ff */
[----:B------:R-:W-:Y:S02]  /*7af60*/  IMAD.MOV.U32 R122, RZ, RZ, R113 ;  /* 0x000000ffff7a7224 */ /* 0x000fe400078e0071 */
[----:B------:R-:W-:-:S04]  /*7af70*/  IMAD.WIDE.U32 R102, P4, R12, R60, R102 ;  /* 0x0000003c0c667225 */ /* 0x000fc80007880066 */
[----:B------:R-:W-:Y:S01]  /*7af80*/  IMAD.WIDE.U32.X R122, R14, R61, R122, P5 ;  /* 0x0000003d0e7a7225 */ /* 0x000fe200028e047a */
[----:B------:R-:W-:Y:S02]  /*7af90*/  IADD3 R85, P5, PT, R104, R119, RZ ;  /* 0x0000007768557210 */ /* 0x000fe40007fbe0ff */
[----:B------:R-:W-:Y:S01]  /*7afa0*/  MOV R142, R103 ;  /* 0x00000067008e7202 */ /* 0x000fe20000000f00 */
[----:B------:R-:W-:-:S04]  /*7afb0*/  IMAD.WIDE.U32 R114, R60, R7, RZ ;  /* 0x000000073c727225 */ /* 0x000fc800078e00ff */
[----:B------:R-:W-:-:S04]  /*7afc0*/  IMAD.WIDE.U32 R130, R6, R56, R130 ;  /* 0x0000003806827225 */ /* 0x000fc800078e0082 */
[----:B------:R-:W-:-:S04]  /*7afd0*/  IMAD.WIDE.U32 R158, R63, R9, RZ ;  /* 0x000000093f9e7225 */ /* 0x000fc800078e00ff */
[----:B------:R-:W-:Y:S01]  /*7afe0*/  IMAD.MOV.U32 R110, RZ, RZ, R105 ;  /* 0x000000ffff6e7224 */ /* 0x000fe200078e0069 */
[----:B------:R-:W-:Y:S01]  /*7aff0*/  IADD3.X R105, P2, PT, RZ, R150, RZ, P2, !PT ;  /* 0x00000096ff697210 */ /* 0x000fe2000175e4ff */
[----:B------:R-:W-:Y:S01]  /*7b000*/  IMAD.X R89, RZ, RZ, RZ, P1 ;  /* 0x000000ffff597224 */ /* 0x000fe200008e06ff */
[----:B------:R-:W-:Y:S01]  /*7b010*/  IADD3 RZ, P1, PT, R130, R136, RZ ;  /* 0x0000008882ff7210 */ /* 0x000fe20007f3e0ff */
[----:B------:R-:W-:Y:S01]  /*7b020*/  IMAD.X R143, RZ, RZ, RZ, P4 ;  /* 0x000000ffff8f7224 */ /* 0x000fe200020e06ff */
[----:B------:R-:W-:Y:S01]  /*7b030*/  IADD3 R59, P4, PT, R102, R115, RZ ;  /* 0x00000073663b7210 */ /* 0x000fe20007f9e0ff */
[----:B------:R-:W-:Y:S01]  /*7b040*/  IMAD.WIDE.U32.X R110, R13, R61, R110, P5 ;  /* 0x0000003d0d6e7225 */ /* 0x000fe200028e046e */
[----:B------:R-:W-:Y:S02]  /*7b050*/  IADD3.X R89, P3, PT, R89, R135, RZ, P3, !PT ;  /* 0x0000008759597210 */ /* 0x000fe40001f7e4ff */
[----:B------:R-:W-:Y:S01]  /*7b060*/  IADD3.X R99, P2, PT, RZ, R151, RZ, P2, !PT ;  /* 0x00000097ff637210 */ /* 0x000fe2000175e4ff */
[----:B------:R-:W-:-:S03]  /*7b070*/  IMAD.WIDE.U32 R132, R63, R6, RZ ;  /* 0x000000063f847225 */ /* 0x000fc600078e00ff */
[----:B------:R-:W-:Y:S01]  /*7b080*/  IADD3.X R105, P2, PT, R105, R148, RZ, P2, !PT ;  /* 0x0000009469697210 */ /* 0x000fe2000175e4ff */
[----:B------:R-:W-:-:S03]  /*7b090*/  IMAD.WIDE.U32 R158, P5, R178, R62, R158 ;  /* 0x0000003eb29e7225 */ /* 0x000fc600078a009e */
[----:B------:R-:W-:Y:S01]  /*7b0a0*/  IADD3.X R99, P2, PT, R99, R164, RZ, P2, !PT ;  /* 0x000000a463637210 */ /* 0x000fe2000175e4ff */
[----:B------:R-:W-:-:S04]  /*7b0b0*/  IMAD.WIDE.U32 R136, R62, R9, RZ ;  /* 0x000000093e887225 */ /* 0x000fc800078e00ff */
[----:B------:R-:W-:Y:S01]  /*7b0c0*/  IMAD.WIDE.U32.X R142, R12, R61, R142, P4 ;  /* 0x0000003d0c8e7225 */ /* 0x000fe200020e048e */
        /* <DEDUP_REMOVED lines=15> */
[----:B------:R-:W-:Y:S01]  /*7b1c0*/  IMAD.WIDE.U32 R134, R62, R10, RZ ;  /* 0x0000000a3e867225 */ /* 0x000fe200078e00ff */
[----:B------:R-:W-:-:S03]  /*7b1d0*/  MOV R146, R153 ;  /* 0x0000009900927202 */ /* 0x000fc60000000f00 */
[----:B------:R-:W-:-:S04]  /*7b1e0*/  IMAD.WIDE.U32.X R166, R188, R63, R166, P5 ;  /* 0x0000003fbca67225 */ /* 0x000fc800028e04a6 */
[----:B------:R-:W-:-:S04]  /*7b1f0*/  IMAD.WIDE.U32 R144, P5, R14, R62, R144 ;  /* 0x0000003e0e907225 */ /* 0x000fc800078a0090 */
[----:B------:R-:W-:-:S04]  /*7b200*/  IMAD.WIDE.U32 R156, R62, R11, RZ ;  /* 0x0000000b3e9c7225 */ /* 0x000fc800078e00ff */
[----:B------:R-:W-:Y:S01]  /*7b210*/  IMAD.X R147, RZ, RZ, RZ, P3 ;  /* 0x000000ffff937224 */ /* 0x000fe200018e06ff */
[----:B------:R-:W-:Y:S01]  /*7b220*/  IADD3 R91, P3, PT, R152, R135, RZ ;  /* 0x00000087985b7210 */ /* 0x000fe20007f7e0ff */
[----:B------:R-:W-:Y:S01]  /*7b230*/  IMAD.X R161, RZ, RZ, RZ, P5 ;  /* 0x000000ffffa17224 */ /* 0x000fe200028e06ff */
[----:B------:R-:W-:Y:S01]  /*7b240*/  IADD3 R93, P5, PT, R144, R157, RZ ;  /* 0x0000009d905d7210 */ /* 0x000fe20007fbe0ff */
[----:B------:R-:W-:-:S04]  /*7b250*/  IMAD.WIDE.U32 R162, R63, R8, RZ ;  /* 0x000000083fa27225 */ /* 0x000fc800078e00ff */
[----:B------:R-:W-:Y:S02]  /*7b260*/  IMAD.MOV.U32 R160, RZ, RZ, R145 ;  /* 0x000000ffffa07224 */ /* 0x000fe400078e0091 */
[----:B------:R-:W-:Y:S02]  /*7b270*/  IMAD.IADD R221, R131, 0x1, R220 ;  /* 0x0000000183dd7824 */ /* 0x000fe400078e02dc */
[----:B------:R-:W-:Y:S01]  /*7b280*/  IMAD.WIDE.U32.X R146, R15, R63, R146, P3 ;  /* 0x0000003f0f927225 */ /* 0x000fe200018e0492 */
[----:B------:R-:W-:Y:S02]  /*7b290*/  IADD3 RZ, P3, PT, R202, R154, RZ ;  /* 0x0000009acaff7210 */ /* 0x000fe40007f7e0ff */
[----:B------:R-:W-:Y:S01]  /*7b2a0*/  IADD3.X RZ, P1, PT, R221, R141, RZ, P1, !PT ;  /* 0x0000008dddff7210 */ /* 0x000fe20000f3e4ff */
[----:B------:R-:W-:Y:S01]  /*7b2b0*/  IMAD.WIDE.U32.X R160, R14, R63, R160, P5 ;  /* 0x0000003f0ea07225 */ /* 0x000fe200028e04a0 */
[----:B------:R-:W-:Y:S02]  /*7b2c0*/  IADD3.X RZ, P3, PT, R203, R149, RZ, P3, !PT ;  /* 0x00000095cbff7210 */ /* 0x000fe40001f7e4ff */
[----:B------:R-:W-:Y:S01]  /*7b2d0*/  IADD3.X R109, P1, PT, RZ, R138, RZ, P1, !PT ;  /* 0x0000008aff6d7210 */ /* 0x000fe20000f3e4ff */
[----:B------:R-:W-:Y:S01]  /*7b2e0*/  IMAD.WIDE.U32 R154, P5, R13, R62, R162 ;  /* 0x0000003e0d9a7225 */ /* 0x000fe200078a00a2 */
[----:B------:R-:W-:-:S02]  /*7b2f0*/  IADD3.X R208, P3, PT, R113, R196, RZ, P3, !PT ;  /* 0x000000c471d07210 */ /* 0x000fc40001f7e4ff */
[----:B------:R-:W-:Y:S01]  /*7b300*/  IADD3.X R103, P1, PT, RZ, R139, RZ, P1, !PT ;  /* 0x0000008bff677210 */ /* 0x000fe20000f3e4ff */
        /* <DEDUP_REMOVED lines=13> */
[----:B------:R-:W-:Y:S01]  /*7b3e0*/  IADD3.X R196, P1, PT, R109, R202, RZ, P1, !PT ;  /* 0x000000ca6dc47210 */ /* 0x000fe20000f3e4ff */
[----:B------:R-:W-:Y:S02]  /*7b3f0*/  IMAD.IADD R206, R203, 0x1, R140 ;  /* 0x00000001cbce7824 */ /* 0x000fe400078e028c */
[----:B------:R-:W-:Y:S01]  /*7b400*/  IMAD.WIDE.U32 R150, P4, R178, R64, R150 ;  /* 0x00000040b2967225 */ /* 0x000fe20007880096 */
[----:B------:R-:W-:Y:S02]  /*7b410*/  IADD3.X R210, P3, PT, R115, R197, RZ, P3, !PT ;  /* 0x000000c573d27210 */ /* 0x000fe40001f7e4ff */
[----:B------:R-:W-:Y:S01]  /*7b420*/  IADD3.X R197, P1, PT, R103, R206, RZ, P1, !PT ;  /* 0x000000ce67c57210 */ /* 0x000fe20000f3e4ff */
[----:B------:R-:W-:Y:S01]  /*7b430*/  IMAD.WIDE.U32 R140, R64, R9, RZ ;  /* 0x00000009408c7225 */ /* 0x000fe200078e00ff */
[----:B------:R-:W-:-:S03]  /*7b440*/  IADD3.X R115, P2, PT, RZ, R172, RZ, P2, !PT ;  /* 0x000000acff737210 */ /* 0x000fc6000175e4ff */
[----:B------:R-:W-:Y:S01]  /*7b450*/  IMAD.MOV.U32 R186, RZ, RZ, R149 ;  /* 0x000000ffffba7224 */ /* 0x000fe200078e0095 */
[----:B------:R-:W-:Y:S01]  /*7b460*/  IADD3.X R220, P2, PT, RZ, R173, RZ, P2, !PT ;  /* 0x000000adffdc7210 */ /* 0x000fe2000175e4ff */
[----:B------:R-:W-:Y:S01]  /*7b470*/  IMAD.X R199, RZ, RZ, RZ, P4 ;  /* 0x000000ffffc77224 */ /* 0x000fe200020e06ff */
[----:B------:R-:W-:Y:S01]  /*7b480*/  IADD3 RZ, P4, PT, R196, R198, RZ ;  /* 0x000000c6c4ff7210 */ /* 0x000fe20007f9e0ff */
[----:B------:R-:W-:Y:S01]  /*7b490*/  IMAD.WIDE.U32.X R186, R12, R63, R186, P5 ;  /* 0x0000003f0cba7225 */ /* 0x000fe200028e04ba */
[----:B------:R-:W-:Y:S02]  /*7b4a0*/  IADD3 R113, P5, PT, R150, R141, RZ ;  /* 0x0000008d96717210 */ /* 0x000fe40007fbe0ff */
[----:B------:R-:W-:Y:S01]  /*7b4b0*/  MOV R198, R151 ;  /* 0x0000009700c67202 */ /* 0x000fe20000000f00 */
[----:B------:R-:W-:Y:S01]  /*7b4c0*/  IMAD.WIDE.U32 R202, R65, R6, RZ ;  /* 0x0000000641ca7225 */ /* 0x000fe200078e00ff */
[----:B------:R-:W-:Y:S02]  /*7b4d0*/  IADD3.X R63, P1, PT, RZ, RZ, RZ, P1, !PT ;  /* 0x000000ffff3f7210 */ /* 0x000fe40000f3e4ff */
[----:B------:R-:W-:Y:S01]  /*7b4e0*/  IADD3.X RZ, P4, PT, R197, R189, RZ, P4, !PT ;  /* 0x000000bdc5ff7210 */ /* 0x000fe2000279e4ff */
[----:B------:R-:W-:Y:S01]  /*7b4f0*/  IMAD.WIDE.U32.X R178, R178, R65, R198, P5 ;  /* 0x00000041b2b27225 */ /* 0x000fe200028e04c6 */
[----:B------:R-:W-:-:S02]  /*7b500*/  IADD3.X R198, P3, PT, R208, R105, RZ, P3, !PT ;  /* 0x00000069d0c67210 */ /* 0x000fc40001f7e4ff */
[----:B------:R-:W-:Y:S01]  /*7b510*/  IADD3.X R115, P2, PT, R115, R174, RZ, P2, !PT ;  /* 0x000000ae73737210 */ /* 0x000fe2000175e4ff */
[----:B------:R-:W-:Y:S01]  /*7b520*/  IMAD.X R103, RZ, RZ, RZ, P1 ;  /* 0x000000ffff677224 */ /* 0x000fe200008e06ff */
[----:B------:R-:W-:Y:S01]  /*7b530*/  IADD3.X R199, P3, PT, R210, R99, RZ, P3, !PT ;  /* 0x00000063d2c77210 */ /* 0x000fe20001f7e4ff */
[----:B------:R-:W-:Y:S01]  /*7b540*/  IMAD.WIDE.U32 R172, P5, R188, R64, R202 ;  /* 0x00000040bcac7225 */ /* 0x000fe200078a00ca */
[----:B------:R-:W-:Y:S02]  /*7b550*/  IADD3.X R63, P4, PT, R63, R192, RZ, P4, !PT ;  /* 0x000000c03f3f7210 */ /* 0x000fe4000279e4ff */
[----:B------:R-:W-:Y:S01]  /*7b560*/  IADD3 RZ, P1, PT, R198, R194, RZ ;  /* 0x000000c2c6ff7210 */ /* 0x000fe20007f3e0ff */
[----:B------:R-:W-:Y:S01]  /*7b570*/  IMAD.WIDE.U32 R174, R64, R6, RZ ;  /* 0x0000000640ae7225 */ /* 0x000fe200078e00ff */
[----:B------:R-:W-:Y:S02]  /*7b580*/  IADD3.X R103, P4, PT, R103, R193, RZ, P4, !PT ;  /* 0x000000c167677210 */ /* 0x000fe4000279e4ff */
[----:B------:R-:W-:Y:S01]  /*7b590*/  IADD3.X R117, P3, PT, RZ, RZ, RZ, P3, !PT ;  /* 0x000000ffff757210 */ /* 0x000fe20001f7e4ff */
[----:B------:R-:W-:Y:S01]  /*7b5a0*/  IMAD.WIDE.U32 R194, R11, R56, R198 ;  /* 0x000000380bc27225 */ /* 0x000fe200078e00c6 */
[----:B------:R-:W-:-:S02]  /*7b5b0*/  IADD3.X R99, P2, PT, R220, R201, RZ, P2, !PT ;  /* 0x000000c9dc637210 */ /* 0x000fc4000175e4ff */
[----:B------:R-:W-:Y:S01]  /*7b5c0*/  IADD3.X RZ, P1, PT, R199, R204, RZ, P1, !PT ;  /* 0x000000ccc7ff7210 */ /* 0x000fe20000f3e4ff */
[----:B------:R-:W-:Y:S01]  /*7b5d0*/  IMAD.X R203, RZ, RZ, RZ, P5 ;  /* 0x000000ffffcb7224 */ /* 0x000fe200028e06ff */
[----:B------:R-:W-:Y:S01]  /*7b5e0*/  IADD3 R109, P5, PT, R172, R175, RZ ;  /* 0x000000afac6d7210 */ /* 0x000fe20007fbe0ff */
[----:B------:R-:W-:Y:S01]  /*7b5f0*/  IMAD.MOV.U32 R202, RZ, RZ, R173 ;  /* 0x000000ffffca7224 */ /* 0x000fe200078e00ad */
[----:B------:R-:W-:Y:S01]  /*7b600*/  IADD3.X R194, P4, PT, R63, R194, RZ, P4, !PT ;  /* 0x000000c23fc27210 */ /* 0x000fe2000279e4ff */
[----:B------:R-:W-:Y:S01]  /*7b610*/  IMAD.IADD R198, R195, 0x1, R190 ;  /* 0x00000001c3c67824 */ /* 0x000fe200078e02be */
[----:B------:R-:W-:Y:S01]  /*7b620*/  IADD3.X R117, P1, PT, R117, R182, RZ, P1, !PT ;  /* 0x000000b675757210 */ /* 0x000fe20000f3e4ff */
[----:B------:R-:W-:Y:S01]  /*7b630*/  IMAD.WIDE.U32.X R188, R188, R65, R202, P5 ;  /* 0x00000041bcbc7225 */ /* 0x000fe200028e04ca */
[----:B------:R-:W-:Y:S02]  /*7b640*/  IADD3.X R119, P5, PT, RZ, R180, RZ, P2, !PT ;  /* 0x000000b4ff777210 */ /* 0x000fe400017be4ff */
[----:B------:R-:W-:Y:S01]  /*7b650*/  IADD3.X R195, P4, PT, R103, R198, RZ, P4, !PT ;  /* 0x000000c667c37210 */ /* 0x000fe2000279e4ff */
[----:B------:R-:W-:-:S03]  /*7b660*/  IMAD.WIDE.U32 R192, R6, R58, R196 ;  /* 0x0000003a06c07225 */ /* 0x000fc600078e00c4 */
[----:B------:R-:W-:Y:S01]  /*7b670*/  IADD3.X R105, P4, PT, RZ, RZ, RZ, P4, !PT ;  /* 0x000000ffff697210 */ /* 0x000fe2000279e4ff */
[----:B------:R-:W-:Y:S01]  /*7b680*/  IMAD.X R63, RZ, RZ, RZ, P3 ;  /* 0x000000ffff3f7224 */ /* 0x000fe200018e06ff */
[----:B------:R-:W-:Y:S01]  /*7b690*/  IADD3 RZ, P2, PT, R192, R184, RZ ;  /* 0x000000b8c0ff7210 */ /* 0x000fe20007f5e0ff */
[----:B------:R-:W-:-:S03]  /*7b6a0*/  IMAD.WIDE.U32 R190, R65, R10, RZ ;  /* 0x0000000a41be7225 */ /* 0x000fc600078e00ff */
[----:B------:R-:W-:Y:S01]  /*7b6b0*/  IADD3.X R63, P3, PT, R63, R183, RZ, P1, !PT ;  /* 0x000000b73f3f7210 */ /* 0x000fe20000f7e4ff */
[----:B------:R-:W-:Y:S01]  /*7b6c0*/  IMAD.X R125, RZ, RZ, R181, P5 ;  /* 0x000000ffff7d7224 */ /* 0x000fe200028e06b5 */
[----:B------:R-:W-:Y:S01]  /*7b6d0*/  IADD3 RZ, P1, PT, R194, R176, RZ ;  /* 0x000000b0c2ff7210 */ /* 0x000fe20007f3e0ff */
[----:B------:R-:W-:-:S03]  /*7b6e0*/  IMAD.WIDE.U32 R182, R64, R10, RZ ;  /* 0x0000000a40b67225 */ /* 0x000fc600078e00ff */
[----:B------:R-:W-:Y:S01]  /*7b6f0*/  IADD3.X RZ, P1, PT, R195, R43, RZ, P1, !PT ;  /* 0x0000002bc3ff7210 */ /* 0x000fe20000f3e4ff */
[----:B------:R-:W-:-:S03]  /*7b700*/  IMAD.WIDE.U32 R190, P5, R15, R64, R190 ;  /* 0x000000400fbe7225 */ /* 0x000fc600078a00be */
[----:B------:R-:W-:Y:S01]  /*7b710*/  IADD3.X R105, P1, PT, R105, R78, RZ, P1, !PT ;  /* 0x0000004e69697210 */ /* 0x000fe20000f3e4ff */
[----:B------:R-:W-:Y:S01]  /*7b720*/  IMAD.WIDE.U32 R184, R200, -0x1, RZ ;  /* 0xffffffffc8b87825 */ /* 0x000fe200078e00ff */
[----:B------:R-:W-:-:S03]  /*7b730*/  MOV R198, R191 ;  /* 0x000000bf00c67202 */ /* 0x000fc60000000f00 */
[----:B------:R-:W-:-:S04]  /*7b740*/  IMAD.WIDE.U32 R180, R65, R11, RZ ;  /* 0x0000000b41b47225 */ /* 0x000fc800078e00ff */
[----:B------:R-:W-:Y:S01]  /*7b750*/  IMAD.X R121, RZ, RZ, RZ, P4 ;  /* 0x000000ffff797224 */ /* 0x000fe200020e06ff */
[----:B------:R-:W-:Y:S01]  /*7b760*/  IADD3 R103, P4, PT, R190, R183, RZ ;  /* 0x000000b7be677210 */ /* 0x000fe20007f9e0ff */
[----:B------:R-:W-:Y:S02]  /*7b770*/  IMAD.X R199, RZ, RZ, RZ, P5 ;  /* 0x000000ffffc77224 */ /* 0x000fe400028e06ff */
[----:B------:R-:W-:Y:S01]  /*7b780*/  IMAD.WIDE.U32 R196, R184, 0x1, RZ ;  /* 0x00000001b8c47825 */ /* 0x000fe200078e00ff */
[----:B------:R-:W-:-:S03]  /*7b790*/  IADD3.X R121, P1, PT, R121, R79, RZ, P1, !PT ;  /* 0x0000004f79797210 */ /* 0x000fc60000f3e4ff */
[----:B------:R-:W-:-:S04]  /*7b7a0*/  IMAD.WIDE.U32 R176, R64, R11, RZ ;  /* 0x0000000b40b07225 */ /* 0x000fc800078e00ff */
[----:B------:R-:W-:-:S04]  /*7b7b0*/  IMAD.WIDE.U32 R180, P5, R14, R64, R180 ;  /* 0x000000400eb47225 */ /* 0x000fc800078a00b4 */
[----:B------:R-:W-:Y:S01]  /*7b7c0*/  IMAD.WIDE.U32.X R198, R15, R65, R198, P4 ;  /* 0x000000410fc67225 */ /* 0x000fe200020e04c6 */
[C---:B------:R-:W-:Y:S02]  /*7b7d0*/  IADD3 RZ, P4, PT, R200.reuse, R196, RZ ;  /* 0x000000c4c8ff7210 */ /* 0x040fe40007f9e0ff */
[----:B------:R-:W-:Y:S01]  /*7b7e0*/  IADD3.X R196, P3, PT, R117, R115, RZ, P3, !PT ;  /* 0x0000007375c47210 */ /* 0x000fe20001f7e4ff */
[----:B------:R-:W-:Y:S02]  /*7b7f0*/  IMAD R133, R200, -0x7af74001, -R219 ;  /* 0x8508bfffc8857824 */ /* 0x000fe400078e0adb */
        /* <DEDUP_REMOVED lines=18> */
[----:B------:R-:W-:-:S04]  /*7b920*/  IMAD.WIDE.U32.X R12, R12, R65, R210, P5 ;  /* 0x000000410c0c7225 */ /* 0x000fc800028e04d2 */
[----:B------:R-:W-:-:S04]  /*7b930*/  IMAD.WIDE.U32 R210, R133, 0x1, RZ ;  /* 0x0000000185d27825 */ /* 0x000fc800078e00ff */
[----:B------:R-:W-:-:S04]  /*7b940*/  IMAD.WIDE.U32 R22, R9, R56, R22 ;  /* 0x0000003809167225 */ /* 0x000fc800078e0016 */
[----:B------:R-:W-:-:S04]  /*7b950*/  IMAD.WIDE.U32 R210, P5, R184, -0x7af74000, R210 ;  /* 0x8508c000b8d27825 */ /* 0x000fc800078a00d2 */
[----:B------:R-:W-:Y:S01]  /*7b960*/  IMAD.MOV.U32 R222, RZ, RZ, R211 ;  /* 0x000000ffffde7224 */ /* 0x000fe200078e00d3 */
[----:B------:R-:W-:Y:S01]  /*7b970*/  IADD3.X R223, PT, PT, RZ, RZ, RZ, P5, !PT ;  /* 0x000000ffffdf7210 */ /* 0x000fe20002ffe4ff */
[----:B------:R-:W-:Y:S01]  /*7b980*/  IMAD.IADD R24, R23, 0x1, R24 ;  /* 0x0000000117187824 */ /* 0x000fe200078e0218 */
[----:B------:R-:W-:Y:S01]  /*7b990*/  IADD3 R210, P5, PT, R197, R210, RZ ;  /* 0x000000d2c5d27210 */ /* 0x000fe20007fbe0ff */
[----:B------:R-:W-:Y:S01]  /*7b9a0*/  IMAD.WIDE.U32 R224, R133, 0x30000000, RZ ;  /* 0x3000000085e07825 */ /* 0x000fe200078e00ff */
[----:B------:R-:W-:Y:S02]  /*7b9b0*/  IADD3.X R197, P3, PT, R63, R99, RZ, P3, !PT ;  /* 0x000000633fc57210 */ /* 0x000fe40001f7e4ff */
[----:B------:R-:W-:Y:S01]  /*7b9c0*/  IADD3.X RZ, P4, PT, R219, R210, RZ, P4, !PT ;  /* 0x000000d2dbff7210 */ /* 0x000fe2000279e4ff */
[----:B------:R-:W-:Y:S01]  /*7b9d0*/  IMAD.WIDE.U32.X R222, R133, -0x7af74000, R222, P5 ;  /* 0x8508c00085de7825 */ /* 0x000fe200028e04de */
[----:B------:R-:W-:-:S03]  /*7b9e0*/  IADD3.X R63, P3, PT, RZ, RZ, RZ, P3, !PT ;  /* 0x000000ffff3f7210 */ /* 0x000fc60001f7e4ff */
[----:B------:R-:W-:Y:S01]  /*7b9f0*/  IMAD.IADD R193, R193, 0x1, R88 ;  /* 0x00000001c1c17824 */ /* 0x000fe200078e0258 */
[----:B------:R-:W-:Y:S01]  /*7ba00*/  IADD3.X R65, P4, PT, RZ, R222, RZ, P4, !PT ;  /* 0x000000deff417210 */ /* 0x000fe2000279e4ff */
[----:B------:R-:W-:-:S03]  /*7ba10*/  IMAD.WIDE.U32 R194, R10, R58, R194 ;  /* 0x0000003a0ac27225 */ /* 0x000fc600078e00c2 */
[----:B------:R-:W-:Y:S01]  /*7ba20*/  IADD3.X R23, P4, PT, RZ, R223, RZ, P4, !PT ;  /* 0x000000dfff177210 */ /* 0x000fe2000279e4ff */
[C---:B------:R-:W-:Y:S01]  /*7ba30*/  IMAD.WIDE.U32 R222, R184.reuse, 0x30000000, RZ ;  /* 0x30000000b8de7825 */ /* 0x040fe200078e00ff */
[----:B------:R-:W-:Y:S02]  /*7ba40*/  IADD3.X RZ, P2, PT, R193, R87, RZ, P2, !PT ;  /* 0x00000057c1ff7210 */ /* 0x000fe4000175e4ff */
[----:B------:R-:W-:Y:S01]  /*7ba50*/  IADD3.X R22, P5, PT, R65, R22, RZ, P4, !PT ;  /* 0x0000001641167210 */ /* 0x000fe200027be4ff */
[----:B------:R-:W-:Y:S01]  /*7ba60*/  IMAD.WIDE.U32 R224, P4, R184, 0x170b5d44, R224 ;  /* 0x170b5d44b8e07825 */ /* 0x000fe200078800e0 */
[----:B------:R-:W-:Y:S02]  /*7ba70*/  IADD3.X R43, P2, PT, RZ, R128, RZ, P2, !PT ;  /* 0x00000080ff2b7210 */ /* 0x000fe4000175e4ff */
[----:B------:R-:W-:Y:S01]  /*7ba80*/  IADD3.X R23, P5, PT, R23, R24, RZ, P5, !PT ;  /* 0x0000001817177210 */ /* 0x000fe20002fbe4ff */
[----:B------:R-:W-:Y:S01]  /*7ba90*/  IMAD.X R211, RZ, RZ, RZ, P4 ;  /* 0x000000ffffd37224 */ /* 0x000fe200020e06ff */
[----:B------:R-:W-:Y:S01]  /*7baa0*/  IADD3 R88, P4, PT, R224, R223, RZ ;  /* 0x000000dfe0587210 */ /* 0x000fe20007f9e0ff */
[----:B------:R-:W-:Y:S01]  /*7bab0*/  IMAD.MOV.U32 R210, RZ, RZ, R225 ;  /* 0x000000ffffd27224 */ /* 0x000fe200078e00e1 */
[----:B------:R-:W-:Y:S01]  /*7bac0*/  IADD3.X R128, P2, PT, RZ, R129, RZ, P2, !PT ;  /* 0x00000081ff807210 */ /* 0x000fe2000175e4ff */
[----:B------:R-:W-:-:S02]  /*7bad0*/  IMAD.IADD R79, R195, 0x1, R94 ;  /* 0x00000001c34f7824 */ /* 0x000fc400078e025e */
[----:B------:R-:W-:Y:S01]  /*7bae0*/  IMAD.WIDE.U32.X R210, R133, 0x170b5d44, R210, P4 ;  /* 0x170b5d4485d27825 */ /* 0x000fe200020e04d2 */
[----:B------:R-:W-:Y:S02]  /*7baf0*/  IADD3 RZ, P4, PT, R196, R28, RZ ;  /* 0x0000001cc4ff7210 */ /* 0x000fe40007f9e0ff */
[----:B------:R-:W-:Y:S01]  /*7bb00*/  IADD3.X R194, P2, PT, R43, R194, RZ, P2, !PT ;  /* 0x000000c22bc27210 */ /* 0x000fe2000175e4ff */
[----:B------:R-:W-:Y:S01]  /*7bb10*/  IMAD.X R65, RZ, RZ, RZ, P3 ;  /* 0x000000ffff417224 */ /* 0x000fe200018e06ff */
[----:B------:R-:W-:Y:S01]  /*7bb20*/  IADD3.X RZ, P4, PT, R197, R25, RZ, P4, !PT ;  /* 0x00000019c5ff7210 */ /* 0x000fe2000279e4ff */
[----:B------:R-:W-:Y:S01]  /*7bb30*/  IMAD.WIDE.U32 R196, R8, R56, R196 ;  /* 0x0000003808c47225 */ /* 0x000fe200078e00c4 */
[----:B------:R-:W-:Y:S02]  /*7bb40*/  IADD3.X R195, P2, PT, R128, R79, RZ, P2, !PT ;  /* 0x0000004f80c37210 */ /* 0x000fe4000175e4ff */
[----:B------:R-:W-:Y:S01]  /*7bb50*/  IADD3.X R24, P4, PT, R63, R44, RZ, P4, !PT ;  /* 0x0000002c3f187210 */ /* 0x000fe2000279e4ff */
[----:B------:R-:W-:Y:S01]  /*7bb60*/  IMAD.IADD R28, R197, 0x1, R46 ;  /* 0x00000001c51c7824 */ /* 0x000fe200078e022e */
[----:B------:R-:W-:Y:S01]  /*7bb70*/  IADD3.X R196, P1, PT, R105, R196, RZ, P1, !PT ;  /* 0x000000c469c47210 */ /* 0x000fe20000f3e4ff */
[----:B------:R-:W-:Y:S01]  /*7bb80*/  IMAD.WIDE.U32 R128, R133, 0xf5138f, RZ ;  /* 0x00f5138f85807825 */ /* 0x000fe200078e00ff */
[----:B------:R-:W-:-:S02]  /*7bb90*/  IADD3 RZ, P3, PT, R22, R222, RZ ;  /* 0x000000de16ff7210 */ /* 0x000fc40007f7e0ff */
[----:B------:R-:W-:Y:S01]  /*7bba0*/  IADD3.X R197, P1, PT, R121, R28, RZ, P1, !PT ;  /* 0x0000001c79c57210 */ /* 0x000fe20000f3e4ff */
[C---:B------:R-:W-:Y:S01]  /*7bbb0*/  IMAD.WIDE.U32 R78, R184.reuse, 0x6ca1493b, RZ ;  /* 0x6ca1493bb84e7825 */ /* 0x040fe200078e00ff */
[----:B------:R-:W-:Y:S02]  /*7bbc0*/  IADD3.X R43, P2, PT, RZ, RZ, RZ, P2, !PT ;  /* 0x000000ffff2b7210 */ /* 0x000fe4000175e4ff */
[----:B------:R-:W-:Y:S01]  /*7bbd0*/  IADD3.X R44, P4, PT, R65, R45, RZ, P4, !PT ;  /* 0x0000002d412c7210 */ /* 0x000fe2000279e4ff */
[----:B------:R-:W-:Y:S01]  /*7bbe0*/  IMAD.MOV.U32 R220, RZ, RZ, R130 ;  /* 0x000000ffffdc7224 */ /* 0x000fe200078e0082 */
[----:B------:R-:W-:Y:S01]  /*7bbf0*/  IADD3.X R223, P1, PT, RZ, RZ, RZ, P1, !PT ;  /* 0x000000ffffdf7210 */ /* 0x000fe20000f3e4ff */
[----:B------:R-:W-:Y:S01]  /*7bc00*/  IMAD.X R45, RZ, RZ, RZ, P2 ;  /* 0x000000ffff2d7224 */ /* 0x000fe200010e06ff */
[----:B------:R-:W-:Y:S01]  /*7bc10*/  IADD3.X RZ, P3, PT, R23, R88, RZ, P3, !PT ;  /* 0x0000005817ff7210 */ /* 0x000fe20001f7e4ff */
[----:B------:R-:W-:Y:S01]  /*7bc20*/  IMAD.WIDE.U32 R22, R184, 0x30000000, R22 ;  /* 0x30000000b8167825 */ /* 0x000fe200078e0016 */
[----:B------:R-:W-:-:S02]  /*7bc30*/  IADD3.X R25, P5, PT, RZ, RZ, RZ, P5, !PT ;  /* 0x000000ffff197210 */ /* 0x000fc40002fbe4ff */
[----:B------:R-:W-:Y:S01]  /*7bc40*/  IADD3.X R24, P4, PT, R24, R119, RZ, P4, !PT ;  /* 0x0000007718187210 */ /* 0x000fe2000279e4ff */
[----:B------:R-:W-:Y:S01]  /*7bc50*/  IMAD.X R63, RZ, RZ, RZ, P1 ;  /* 0x000000ffff3f7224 */ /* 0x000fe200008e06ff */
[----:B------:R-:W-:Y:S01]  /*7bc60*/  IADD3 RZ, P2, PT, R194, R98, RZ ;  /* 0x00000062c2ff7210 */ /* 0x000fe20007f5e0ff */
[----:B------:R-:W-:Y:S01]  /*7bc70*/  IMAD.WIDE.U32 R220, R9, R58, R220 ;  /* 0x0000003a09dc7225 */ /* 0x000fe200078e00dc */
[----:B------:R-:W-:Y:S02]  /*7bc80*/  IADD3.X R46, P3, PT, R25, R210, RZ, P3, !PT ;  /* 0x000000d2192e7210 */ /* 0x000fe40001f7e4ff */
[----:B------:R-:W-:Y:S01]  /*7bc90*/  IADD3 RZ, P1, PT, R24, R42, RZ ;  /* 0x0000002a18ff7210 */ /* 0x000fe20007f3e0ff */
[----:B------:R-:W-:Y:S01]  /*7bca0*/  IMAD.X R210, RZ, RZ, RZ, P5 ;  /* 0x000000ffffd27224 */ /* 0x000fe200028e06ff */
[----:B------:R-:W-:Y:S01]  /*7bcb0*/  IADD3.X R25, P4, PT, R44, R125, RZ, P4, !PT ;  /* 0x0000007d2c197210 */ /* 0x000fe2000279e4ff */
[----:B------:R-:W-:Y:S01]  /*7bcc0*/  IMAD.WIDE.U32 R192, R9, R60, R192 ;  /* 0x0000003c09c07225 */ /* 0x000fe200078e00c0 */
[----:B------:R-:W-:-:S02]  /*7bcd0*/  IADD3.X RZ, P2, PT, R195, R57, RZ, P2, !PT ;  /* 0x00000039c3ff7210 */ /* 0x000fc4000175e4ff */
[----:B------:R-:W-:Y:S01]  /*7bce0*/  IADD3 RZ, P5, PT, R196, R50, RZ ;  /* 0x00000032c4ff7210 */ /* 0x000fe20007fbe0ff */
[----:B------:R-:W-:Y:S01]  /*7bcf0*/  IMAD.WIDE.U32 R194, R6, R60, R194 ;  /* 0x0000003c06c27225 */ /* 0x000fe200078e00c2 */
[----:B------:R-:W-:Y:S02]  /*7bd00*/  IADD3 R224, PT, PT, R23, R224, RZ ;  /* 0x000000e017e07210 */ /* 0x000fe40007ffe0ff */
[----:B------:R-:W-:Y:S01]  /*7bd10*/  IADD3.X RZ, P1, PT, R25, R29, RZ, P1, !PT ;  /* 0x0000001d19ff7210 */ /* 0x000fe20000f3e4ff */
[----:B------:R-:W-:Y:S01]  /*7bd20*/  IMAD.WIDE.U32 R24, R7, R56, R24 ;  /* 0x0000003807187225 */ /* 0x000fe200078e0018 */
[----:B------:R-:W-:Y:S02]  /*7bd30*/  IADD3.X R29, P2, PT, R43, R100, RZ, P2, !PT ;  /* 0x000000642b1d7210 */ /* 0x000fe4000175e4ff */
[----:B------:R-:W-:Y:S01]  /*7bd40*/  IADD3.X R23, P4, PT, RZ, RZ, RZ, P4, !PT ;  /* 0x000000ffff177210 */ /* 0x000fe2000279e4ff */
[----:B------:R-:W-:Y:S01]  /*7bd50*/  IMAD.WIDE.U32 R42, R133, -0x45f6b800, RZ ;  /* 0xba094800852a7825 */ /* 0x000fe200078e00ff */
[----:B------:R-:W-:-:S02]  /*7bd60*/  IADD3.X RZ, P5, PT, R197, R51, RZ, P5, !PT ;  /* 0x00000033c5ff7210 */ /* 0x000fc40002fbe4ff */
[----:B------:R-:W-:Y:S01]  /*7bd70*/  IADD3.X R45, P2, PT, R45, R101, RZ, P2, !PT ;  /* 0x000000652d2d7210 */ /* 0x000fe2000175e4ff */
[----:B------:R-:W-:Y:S01]  /*7bd80*/  IMAD.WIDE.U32 R196, R11, R58, R196 ;  /* 0x0000003a0bc47225 */ /* 0x000fe200078e00c4 */
[----:B------:R-:W-:Y:S02]  /*7bd90*/  IADD3.X R23, P1, PT, R23, R48, RZ, P1, !PT ;  /* 0x0000003017177210 */ /* 0x000fe40000f3e4ff */
[----:B------:R-:W-:Y:S01]  /*7bda0*/  IADD3.X R223, P5, PT, R223, R80, RZ, P5, !PT ;  /* 0x00000050dfdf7210 */ /* 0x000fe20002fbe4ff */
[----:B------:R-:W-:Y:S01]  /*7bdb0*/  IMAD.IADD R65, R197, 0x1, R52 ;  /* 0x00000001c5417824 */ /* 0x000fe200078e0234 */
[----:B------:R-:W-:Y:S01]  /*7bdc0*/  IADD3.X R44, P2, PT, R29, R196, RZ, P2, !PT ;  /* 0x000000c41d2c7210 */ /* 0x000fe2000175e4ff */
[C---:B------:R-:W-:Y:S01]  /*7bdd0*/  IMAD.WIDE.U32 R28, R184.reuse, -0x45f6b800, RZ ;  /* 0xba094800b81c7825 */ /* 0x040fe200078e00ff */
[----:B------:R-:W-:Y:S02]  /*7bde0*/  IADD3.X R52, PT, PT, R49, RZ, RZ, P1, P4 ;  /* 0x000000ff31347210 */ /* 0x000fe40000fe84ff */
[----:B------:R-:W-:Y:S01]  /*7bdf0*/  IADD3.X R63, P5, PT, R63, R81, RZ, P5, !PT ;  /* 0x000000513f3f7210 */ /* 0x000fe20002fbe4ff */
[----:B------:R-:W-:Y:S01]  /*7be00*/  IMAD.WIDE.U32 R42, P1, R184, 0x1ef3622f, R42 ;  /* 0x1ef3622fb82a7825 */ /* 0x000fe2000782002a */
[----:B------:R-:W-:-:S02]  /*7be10*/  IADD3.X R45, P2, PT, R45, R65, RZ, P2, !PT ;  /* 0x000000412d2d7210 */ /* 0x000fc4000175e4ff */
[----:B------:R-:W-:Y:S01]  /*7be20*/  IADD3.X R222, P5, PT, R223, R24, RZ, P5, !PT ;  /* 0x00000018dfde7210 */ /* 0x000fe20002fbe4ff */
[----:B------:R-:W-:Y:S01]  /*7be30*/  IMAD.X R197, RZ, RZ, RZ, P1 ;  /* 0x000000ffffc57224 */ /* 0x000fe200008e06ff */
[----:B------:R-:W-:Y:S01]  /*7be40*/  IADD3 R29, P1, PT, R42, R29, RZ ;  /* 0x0000001d2a1d7210 */ /* 0x000fe20007f3e0ff */
[----:B------:R-:W-:Y:S01]  /*7be50*/  IMAD.WIDE.U32 R80, R133, 0x6ca1493b, RZ ;  /* 0x6ca1493b85507825 */ /* 0x000fe200078e00ff */
[----:B------:R-:W-:-:S03]  /*7be60*/  IADD3.X R210, P3, PT, R210, R211, RZ, P3, !PT ;  /* 0x000000d3d2d27210 */ /* 0x000fc60001f7e4ff */
[----:B------:R-:W-:Y:S02]  /*7be70*/  IMAD.MOV.U32 R196, RZ, RZ, R43 ;  /* 0x000000ffffc47224 */ /* 0x000fe400078e002b */
[----:B------:R-:W-:-:S04]  /*7be80*/  IMAD.WIDE.U32 R128, P4, R184, 0x1a22d9f3, R128 ;  /* 0x1a22d9f3b8807825 */ /* 0x000fc80007880080 */
[----:B------:R-:W-:-:S04]  /*7be90*/  IMAD.WIDE.U32.X R196, R133, 0x1ef3622f, R196, P1 ;  /* 0x1ef3622f85c47825 */ /* 0x000fc800008e04c4 */
[----:B------:R-:W-:-:S04]  /*7bea0*/  IMAD.WIDE.U32 R80, P1, R184, -0x39c4fa40, R80 ;  /* 0xc63b05c0b8507825 */ /* 0x000fc80007820050 */
[----:B------:R-:W-:Y:S01]  /*7beb0*/  IMAD.WIDE.U32 R100, R184, 0xf5138f, RZ ;  /* 0x00f5138fb8647825 */ /* 0x000fe200078e00ff */
[----:B------:R-:W-:-:S03]  /*7bec0*/  IADD3.X R57, PT, PT, RZ, RZ, RZ, P1, !PT ;  /* 0x000000ffff397210 */ /* 0x000fc60000ffe4ff */
[----:B------:R-:W-:Y:S01]  /*7bed0*/  IMAD.WIDE.U32 R50, R133, 0x17c510ea, RZ ;  /* 0x17c510ea85327825 */ /* 0x000fe200078e00ff */
[----:B------:R-:W-:-:S03]  /*7bee0*/  IADD3 R43, P1, PT, R128, R101, RZ ;  /* 0x00000065802b7210 */ /* 0x000fc60007f3e0ff */
[----:B------:R-:W-:Y:S02]  /*7bef0*/  IMAD.X R99, RZ, RZ, RZ, P4 ;  /* 0x000000ffff637224 */ /* 0x000fe400020e06ff */
[----:B------:R-:W-:Y:S02]  /*7bf00*/  IMAD.MOV.U32 R98, RZ, RZ, R129 ;  /* 0x000000ffff627224 */ /* 0x000fe400078e0081 */
[----:B------:R-:W-:-:S04]  /*7bf10*/  IMAD.WIDE.U32 R50, P4, R184, 0x1ae3a46, R50 ;  /* 0x01ae3a46b8327825 */ /* 0x000fc80007880032 */
[----:B------:R-:W-:-:S04]  /*7bf20*/  IMAD.WIDE.U32 R48, R184, 0x17c510ea, RZ ;  /* 0x17c510eab8307825 */ /* 0x000fc800078e00ff */
[----:B------:R-:W-:Y:S01]  /*7bf30*/  IMAD.WIDE.U32.X R98, R133, 0x1a22d9f3, R98, P1 ;  /* 0x1a22d9f385627825 */ /* 0x000fe200008e0462 */
[----:B------:R-:W-:-:S03]  /*7bf40*/  IADD3 R79, P1, PT, R80, R79, RZ ;  /* 0x0000004f504f7210 */ /* 0x000fc60007f3e0ff */
[----:B------:R-:W-:Y:S02]  /*7bf50*/  IMAD.IADD R26, R25, 0x1, R26 ;  /* 0x00000001191a7824 */ /* 0x000fe400078e021a */
[----:B------:R-:W-:Y:S01]  /*7bf60*/  IMAD.X R25, RZ, RZ, RZ, P4 ;  /* 0x000000ffff197224 */ /* 0x000fe200020e06ff */
[----:B------:R-:W-:Y:S01]  /*7bf70*/  IADD3 R49, P4, PT, R50, R49, RZ ;  /* 0x0000003132317210 */ /* 0x000fe20007f9e0ff */
[----:B------:R-:W-:Y:S02]  /*7bf80*/  IMAD.MOV.U32 R56, RZ, RZ, R81 ;  /* 0x000000ffff387224 */ /* 0x000fe400078e0051 */
[----:B------:R-:W-:Y:S01]  /*7bf90*/  IMAD.MOV.U32 R24, RZ, RZ, R51 ;  /* 0x000000ffff187224 */ /* 0x000fe200078e0033 */
[----:B------:R-:W-:Y:S01]  /*7bfa0*/  IADD3.X R51, P2, PT, RZ, RZ, RZ, P2, !PT ;  /* 0x000000ffff337210 */ /* 0x000fe2000175e4ff */
[----:B------:R-:W-:Y:S01]  /*7bfb0*/  IMAD.WIDE.U32.X R56, R133, -0x39c4fa40, R56, P1 ;  /* 0xc63b05c085387825 */ /* 0x000fe200008e0438 */
[----:B------:R-:W-:-:S03]  /*7bfc0*/  IADD3 RZ, P1, PT, R44, R96, RZ ;  /* 0x000000602cff7210 */ /* 0x000fc60007f3e0ff */
[----:B------:R-:W-:Y:S01]  /*7bfd0*/  IMAD.WIDE.U32.X R24, R133, 0x1ae3a46, R24, P4 ;  /* 0x01ae3a4685187825 */ /* 0x000fe200020e0418 */
[----:B------:R-:W-:Y:S02]  /*7bfe0*/  IADD3.X R223, P4, PT, R63, R26, RZ, P5, !PT ;  /* 0x0000001a3fdf7210 */ /* 0x000fe40002f9e4ff */
[----:B------:R-:W-:Y:S01]  /*7bff0*/  IADD3.X RZ, P1, PT, R45, R53, RZ, P1, !PT ;  /* 0x000000352dff7210 */ /* 0x000fe20000f3e4ff */
[----:B------:R-:W-:Y:S01]  /*7c000*/  IMAD.X R63, RZ, RZ, RZ, P2 ;  /* 0x000000ffff3f7224 */ /* 0x000fe200010e06ff */
[----:B------:R-:W-:Y:S01]  /*7c010*/  IADD3.X R65, P2, PT, RZ, RZ, RZ, P4, !PT ;  /* 0x000000ffff417210 */ /* 0x000fe2000275e4ff */
[----:B------:R-:W-:Y:S01]  /*7c020*/  IMAD.IADD R195, R195, 0x1, R116 ;  /* 0x00000001c3c37824 */ /* 0x000fe200078e0274 */
[----:B------:R-:W-:Y:S01]  /*7c030*/  IADD3.X R51, P1, PT, R51, R126, RZ, P1, !PT ;  /* 0x0000007e33337210 */ /* 0x000fe20000f3e4ff */
[----:B------:R-:W-:Y:S01]  /*7c040*/  IMAD.WIDE.U32 R116, R8, R58, R222 ;  /* 0x0000003a08747225 */ /* 0x000fe200078e00de */
[----:B------:R-:W-:Y:S02]  /*7c050*/  IADD3 RZ, P4, PT, R222, R90, RZ ;  /* 0x0000005adeff7210 */ /* 0x000fe40007f9e0ff */
[----:B------:R-:W-:Y:S01]  /*7c060*/  IADD3 RZ, P5, PT, R194, R136, RZ ;  /* 0x00000088c2ff7210 */ /* 0x000fe20007fbe0ff */
[----:B------:R-:W-:Y:S01]  /*7c070*/  IMAD.X R53, RZ, RZ, RZ, P2 ;  /* 0x000000ffff357224 */ /* 0x000fe200010e06ff */
[----:B------:R-:W-:Y:S01]  /*7c080*/  IADD3.X R126, P2, PT, R63, R127, RZ, P1, !PT ;  /* 0x0000007f3f7e7210 */ /* 0x000fe20000f5e4ff */
[----:B------:R-:W-:Y:S01]  /*7c090*/  IMAD.IADD R81, R221, 0x1, R92 ;  /* 0x00000001dd517824 */ /* 0x000fe200078e025c */
[----:B------:R-:W-:Y:S01]  /*7c0a0*/  IADD3.X RZ, P4, PT, R223, R27, RZ, P4, !PT ;  /* 0x0000001bdfff7210 */ /* 0x000fe2000279e4ff */
[----:B------:R-:W-:Y:S01]  /*7c0b0*/  IMAD.WIDE.U32 R44, R10, R60, R44 ;  /* 0x0000003c0a2c7225 */ /* 0x000fe200078e002c */
[----:B------:R-:W-:-:S02]  /*7c0c0*/  IADD3 R27, PT, PT, R117, R54, RZ ;  /* 0x00000036751b7210 */ /* 0x000fc40007ffe0ff */
[----:B------:R-:W-:Y:S01]  /*7c0d0*/  IADD3.X R116, P2, PT, R51, R116, RZ, P2, !PT ;  /* 0x0000007433747210 */ /* 0x000fe2000175e4ff */
[----:B------:R-:W-:Y:S01]  /*7c0e0*/  IMAD.IADD R125, R45, 0x1, R124 ;  /* 0x000000012d7d7824 */ /* 0x000fe200078e027c */
[----:B------:R-:W-:Y:S01]  /*7c0f0*/  IADD3.X R26, P4, PT, R65, R82, RZ, P4, !PT ;  /* 0x00000052411a7210 */ /* 0x000fe2000279e4ff */
[----:B------:R-:W-:Y:S01]  /*7c100*/  IMAD R101, R22, -0x7af74001, -R224 ;  /* 0x8508bfff16657824 */ /* 0x000fe200078e0ae0 */
[----:B------:R-:W-:Y:S02]  /*7c110*/  IADD3.X RZ, P5, PT, R195, R61, RZ, P5, !PT ;  /* 0x0000003dc3ff7210 */ /* 0x000fe40002fbe4ff */
[----:B------:R-:W-:Y:S02]  /*7c120*/  IADD3.X R117, P2, PT, R126, R27, RZ, P2, !PT ;  /* 0x0000001b7e757210 */ /* 0x000fe4000175e4ff */
[----:B------:R-:W-:Y:S02]  /*7c130*/  IADD3.X R83, P4, PT, R53, R83, RZ, P4, !PT ;  /* 0x0000005335537210 */ /* 0x000fe4000279e4ff */
[----:B------:R-:W-:-:S02]  /*7c140*/  IADD3.X R220, P1, PT, R46, R220, RZ, P3, !PT ;  /* 0x000000dc2edc7210 */ /* 0x000fc40001f3e4ff */
[----:B------:R-:W-:Y:S02]  /*7c150*/  IADD3.X R51, P3, PT, RZ, R170, RZ, P5, !PT ;  /* 0x000000aaff337210 */ /* 0x000fe40002f7e4ff */
[----:B------:R-:W-:Y:S02]  /*7c160*/  IADD3.X R53, P5, PT, RZ, RZ, RZ, P2, !PT ;  /* 0x000000ffff357210 */ /* 0x000fe400017be4ff */
[----:B------:R-:W-:Y:S02]  /*7c170*/  IADD3.X R26, P2, PT, R26, R23, RZ, P4, !PT ;  /* 0x000000171a1a7210 */ /* 0x000fe4000275e4ff */
[----:B------:R-:W-:Y:S01]  /*7c180*/  IADD3 RZ, P4, PT, R116, R120, RZ ;  /* 0x0000007874ff7210 */ /* 0x000fe20007f9e0ff */
[----:B------:R-:W-:Y:S01]  /*7c190*/  IMAD.X R61, RZ, RZ, RZ, P5 ;  /* 0x000000ffff3d7224 */ /* 0x000fe200028e06ff */
[----:B------:R-:W-:Y:S02]  /*7c1a0*/  IADD3 RZ, P5, PT, R26, R86, RZ ;  /* 0x000000561aff7210 */ /* 0x000fe40007fbe0ff */
[----:B------:R-:W-:Y:S01]  /*7c1b0*/  IADD3.X RZ, P4, PT, R117, R55, RZ, P4, !PT ;  /* 0x0000003775ff7210 */ /* 0x000fe2000279e4ff */
[----:B------:R-:W-:Y:S01]  /*7c1c0*/  IMAD.WIDE.U32 R116, R11, R60, R116 ;  /* 0x0000003c0b747225 */ /* 0x000fe200078e0074 */
[----:B------:R-:W-:-:S02]  /*7c1d0*/  IADD3.X R27, P2, PT, R83, R52, RZ, P2, !PT ;  /* 0x00000034531b7210 */ /* 0x000fc4000175e4ff */
[----:B------:R-:W-:Y:S02]  /*7c1e0*/  IADD3.X R23, P4, PT, R53, R122, RZ, P4, !PT ;  /* 0x0000007a35177210 */ /* 0x000fe4000279e4ff */
[----:B------:R-:W-:Y:S01]  /*7c1f0*/  IADD3.X RZ, P5, PT, R27, R47, RZ, P5, !PT ;  /* 0x0000002f1bff7210 */ /* 0x000fe20002fbe4ff */
[----:B------:R-:W-:Y:S01]  /*7c200*/  IMAD.WIDE.U32 R26, R7, R58, R26 ;  /* 0x0000003a071a7225 */ /* 0x000fe200078e001a */
[----:B------:R-:W-:Y:S02]  /*7c210*/  IADD3.X R221, P1, PT, R210, R81, RZ, P1, !PT ;  /* 0x00000051d2dd7210 */ /* 0x000fe40000f3e4ff */
[----:B------:R-:W-:Y:S01]  /*7c220*/  IADD3.X R170, P3, PT, RZ, R171, RZ, P3, !PT ;  /* 0x000000abffaa7210 */ /* 0x000fe20001f7e4ff */
[----:B------:R-:W-:Y:S01]  /*7c230*/  IMAD.WIDE.U32 R46, R22, -0x1, RZ ;  /* 0xffffffff162e7825 */ /* 0x000fe200078e00ff */
[----:B------:R-:W-:Y:S02]  /*7c240*/  IADD3.X R81, P2, PT, RZ, RZ, RZ, P2, !PT ;  /* 0x000000ffff517210 */ /* 0x000fe4000175e4ff */
[----:B------:R-:W-:Y:S01]  /*7c250*/  IADD3.X R122, P4, PT, R61, R123, RZ, P4, !PT ;  /* 0x0000007b3d7a7210 */ /* 0x000fe2000279e4ff */
[----:B------:R-:W-:Y:S01]  /*7c260*/  IMAD.IADD R27, R27, 0x1, R84 ;  /* 0x000000011b1b7824 */ /* 0x000fe200078e0254 */
[----:B------:R-:W-:Y:S01]  /*7c270*/  IADD3.X R44, P3, PT, R51, R44, RZ, P3, !PT ;  /* 0x0000002c332c7210 */ /* 0x000fe20001f7e4ff */
[----:B------:R-:W-:Y:S01]  /*7c280*/  IMAD.WIDE.U32 R52, R46, 0x1, RZ ;  /* 0x000000012e347825 */ /* 0x000fe200078e00ff */
[----:B------:R-:W-:-:S02]  /*7c290*/  IADD3.X R81, P5, PT, R81, R106, RZ, P5, !PT ;  /* 0x0000006a51517210 */ /* 0x000fc40002fbe4ff */
[----:B------:R-:W-:Y:S01]  /*7c2a0*/  IADD3.X R26, P4, PT, R23, R26, RZ, P4, !PT ;  /* 0x0000001a171a7210 */ /* 0x000fe2000279e4ff */
[----:B------:R-:W-:Y:S01]  /*7c2b0*/  IMAD.IADD R101, R47, 0x1, R101 ;  /* 0x000000012f657824 */ /* 0x000fe200078e0265 */
[----:B------:R-:W-:Y:S02]  /*7c2c0*/  IADD3.X R63, P1, PT, RZ, RZ, RZ, P1, !PT ;  /* 0x000000ffff3f7210 */ /* 0x000fe40000f3e4ff */
[----:B------:R-:W-:Y:S01]  /*7c2d0*/  IADD3.X R45, P3, PT, R170, R125, RZ, P3, !PT ;  /* 0x0000007daa2d7210 */ /* 0x000fe20001f7e4ff */
[----:B------:R-:W-:Y:S01]  /*7c2e0*/  IMAD.WIDE.U32 R82, R101, -0x45f6b800, RZ ;  /* 0xba09480065527825 */ /* 0x000fe200078e00ff */
[----:B------:R-:W-:Y:S02]  /*7c2f0*/  IADD3.X R107, PT, PT, R107, RZ, RZ, P5, P2 ;  /* 0x000000ff6b6b7210 */ /* 0x000fe40002fe44ff */
[----:B------:R-:W-:Y:S01]  /*7c300*/  IADD3.X R27, P4, PT, R122, R27, RZ, P4, !PT ;  /* 0x0000001b7a1b7210 */ /* 0x000fe2000279e4ff */
[----:B------:R-:W-:Y:S01]  /*7c310*/  IMAD.X R47, RZ, RZ, RZ, P1 ;  /* 0x000000ffff2f7224 */ /* 0x000fe200008e06ff */
[----:B------:R-:W-:-:S02]  /*7c320*/  IADD3 RZ, P5, PT, R44, R168, RZ ;  /* 0x000000a82cff7210 */ /* 0x000fc40007fbe0ff */
[----:B------:R-:W-:Y:S02]  /*7c330*/  IADD3.X R51, P3, PT, RZ, RZ, RZ, P3, !PT ;  /* 0x000000ffff337210 */ /* 0x000fe40001f7e4ff */
[----:B------:R-:W-:Y:S01]  /*7c340*/  IADD3 RZ, P2, PT, R22, R52, RZ ;  /* 0x0000003416ff7210 */ /* 0x000fe20007f5e0ff */
        /* <DEDUP_REMOVED lines=8> */
[----:B------:R-:W-:-:S02]  /*7c3d0*/  IADD3 RZ, P1, PT, R26, R118, RZ ;  /* 0x000000761aff7210 */ /* 0x000fc40007f3e0ff */
[----:B------:R-:W-:Y:S01]  /*7c3e0*/  IADD3.X R166, P4, PT, R55, R167, RZ, P4, !PT ;  /* 0x000000a737a67210 */ /* 0x000fe2000279e4ff */
[----:B------:R-:W-:Y:S01]  /*7c3f0*/  IMAD.MOV.U32 R28, RZ, RZ, R23 ;  /* 0x000000ffff1c7224 */ /* 0x000fe200078e0017 */
[----:B------:R-:W-:Y:S01]  /*7c400*/  IADD3.X RZ, P3, PT, R221, R29, RZ, P3, !PT ;  /* 0x0000001dddff7210 */ /* 0x000fe20001f7e4ff */
[----:B------:R-:W-:Y:S01]  /*7c410*/  IMAD.X R29, RZ, RZ, RZ, P5 ;  /* 0x000000ffff1d7224 */ /* 0x000fe200028e06ff */
[----:B------:R-:W-:Y:S01]  /*7c420*/  IADD3.X RZ, P1, PT, R27, R85, RZ, P1, !PT ;  /* 0x000000551bff7210 */ /* 0x000fe20000f3e4ff */
[----:B------:R-:W-:Y:S01]  /*7c430*/  IMAD.WIDE.U32 R220, R184, -0x45f6b800, R220 ;  /* 0xba094800b8dc7825 */ /* 0x000fe200078e00dc */
[----:B------:R-:W-:Y:S02]  /*7c440*/  IADD3 R55, P5, PT, R53, R22, RZ ;  /* 0x0000001635377210 */ /* 0x000fe40007fbe0ff */
[----:B------:R-:W-:Y:S01]  /*7c450*/  IADD3 R53, PT, PT, R117, R112, RZ ;  /* 0x0000007075357210 */ /* 0x000fe20007ffe0ff */
[----:B------:R-:W-:Y:S01]  /*7c460*/  IMAD.WIDE.U32 R96, R46, 0x30000000, RZ ;  /* 0x300000002e607825 */ /* 0x000fe200078e00ff */
[----:B------:R-:W-:-:S02]  /*7c470*/  IADD3.X R116, P4, PT, R51, R116, RZ, P4, !PT ;  /* 0x0000007433747210 */ /* 0x000fc4000279e4ff */
[----:B------:R-:W-:Y:S01]  /*7c480*/  IADD3.X R22, P1, PT, R61, R110, RZ, P1, !PT ;  /* 0x0000006e3d167210 */ /* 0x000fe20000f3e4ff */
[----:B------:R-:W-:Y:S01]  /*7c490*/  IMAD.WIDE.U32.X R28, R101, -0x7af74000, R28, P5 ;  /* 0x8508c000651c7825 */ /* 0x000fe200028e041c */
[----:B------:R-:W-:Y:S02]  /*7c4a0*/  IADD3.X R117, P4, PT, R166, R53, RZ, P4, !PT ;  /* 0x00000035a6757210 */ /* 0x000fe4000279e4ff */
[----:B------:R-:W-:Y:S01]  /*7c4b0*/  IADD3.X R110, P1, PT, R65, R111, RZ, P1, !PT ;  /* 0x0000006f416e7210 */ /* 0x000fe20000f3e4ff */
[----:B------:R-:W-:Y:S01]  /*7c4c0*/  IMAD.WIDE.U32 R52, R8, R60, R26 ;  /* 0x0000003c08347225 */ /* 0x000fe200078e001a */
        /* <DEDUP_REMOVED lines=8> */
[----:B------:R-:W-:Y:S01]  /*7c550*/  IADD3.X R47, P5, PT, RZ, R28, RZ, P2, !PT ;  /* 0x0000001cff2f7210 */ /* 0x000fe200017be4ff */
[----:B------:R-:W-:Y:S01]  /*7c560*/  IMAD.WIDE.U32 R84, R101, 0xf5138f, RZ ;  /* 0x00f5138f65547825 */ /* 0x000fe200078e00ff */
[----:B------:R-:W-:Y:S02]  /*7c570*/  IADD3 RZ, P4, PT, R116, R134, RZ ;  /* 0x0000008674ff7210 */ /* 0x000fe40007f9e0ff */
[----:B------:R-:W-:Y:S01]  /*7c580*/  IADD3 RZ, P2, PT, R22, R114, RZ ;  /* 0x0000007216ff7210 */ /* 0x000fe20007f5e0ff */
[----:B------:R-:W-:Y:S01]  /*7c590*/  IMAD.IADD R42, R221, 0x1, R42 ;  /* 0x00000001dd2a7824 */ /* 0x000fe200078e022a */
[----:B------:R-:W-:Y:S01]  /*7c5a0*/  IADD3.X R23, P1, PT, R110, R107, RZ, P1, !PT ;  /* 0x0000006b6e177210 */ /* 0x000fe20000f3e4ff */
[----:B------:R-:W-:Y:S01]  /*7c5b0*/  IMAD.WIDE.U32 R110, R46, 0x17c510ea, RZ ;  /* 0x17c510ea2e6e7825 */ /* 0x000fe200078e00ff */
[----:B------:R-:W-:-:S02]  /*7c5c0*/  IADD3.X R29, P5, PT, RZ, R29, RZ, P5, !PT ;  /* 0x0000001dff1d7210 */ /* 0x000fc40002fbe4ff */
[----:B------:R-:W-:Y:S01]  /*7c5d0*/  IADD3.X RZ, P4, PT, R117, R91, RZ, P4, !PT ;  /* 0x0000005b75ff7210 */ /* 0x000fe2000279e4ff */
[C---:B------:R-:W-:Y:S01]  /*7c5e0*/  IMAD.WIDE.U32 R90, R46.reuse, 0xf5138f, RZ ;  /* 0x00f5138f2e5a7825 */ /* 0x040fe200078e00ff */
[----:B------:R-:W-:Y:S02]  /*7c5f0*/  IADD3.X RZ, P2, PT, R23, R59, RZ, P2, !PT ;  /* 0x0000003b17ff7210 */ /* 0x000fe4000175e4ff */
[----:B------:R-:W-:Y:S01]  /*7c600*/  IADD3.X R65, P1, PT, RZ, RZ, RZ, P1, !PT ;  /* 0x000000ffff417210 */ /* 0x000fe20000f3e4ff */
[----:B------:R-:W-:Y:S01]  /*7c610*/  IMAD.WIDE.U32 R58, R46, -0x45f6b800, RZ ;  /* 0xba0948002e3a7825 */ /* 0x000fe200078e00ff */
[----:B------:R-:W-:Y:S02]  /*7c620*/  IADD3.X R28, P5, PT, R47, R220, RZ, P5, !PT ;  /* 0x000000dc2f1c7210 */ /* 0x000fe40002fbe4ff */
[----:B------:R-:W-:Y:S01]  /*7c630*/  IADD3.X R47, P4, PT, R51, R146, RZ, P4, !PT ;  /* 0x00000092332f7210 */ /* 0x000fe2000279e4ff */
[----:B------:R-:W-:Y:S01]  /*7c640*/  IMAD.WIDE.U32 R44, R6, R62, R44 ;  /* 0x0000003e062c7225 */ /* 0x000fe200078e002c */
        /* <DEDUP_REMOVED lines=10> */
[----:B------:R-:W-:Y:S01]  /*7c6f0*/  IADD3.X R53, P1, PT, R146, R105, RZ, P1, !PT ;  /* 0x0000006992357210 */ /* 0x000fe20000f3e4ff */
[----:B------:R-:W-:Y:S01]  /*7c700*/  IMAD.WIDE.U32 R104, R101, 0x17c510ea, RZ ;  /* 0x17c510ea65687825 */ /* 0x000fe200078e00ff */
[----:B------:R-:W-:-:S02]  /*7c710*/  IADD3 RZ, P2, PT, R52, R156, RZ ;  /* 0x0000009c34ff7210 */ /* 0x000fc40007f5e0ff */
[----:B------:R-:W-:Y:S01]  /*7c720*/  IADD3.X R27, P1, PT, RZ, RZ, RZ, P1, !PT ;  /* 0x000000ffff1b7210 */ /* 0x000fe20000f3e4ff */
[----:B------:R-:W-:Y:S01]  /*7c730*/  IMAD.WIDE.U32.X R54, R101, 0x170b5d44, R54, P4 ;  /* 0x170b5d4465367825 */ /* 0x000fe200020e0436 */
[----:B------:R-:W-:Y:S02]  /*7c740*/  IADD3.X RZ, P2, PT, R53, R93, RZ, P2, !PT ;  /* 0x0000005d35ff7210 */ /* 0x000fe4000175e4ff */
[----:B------:R-:W-:Y:S01]  /*7c750*/  IADD3.X R192, P3, PT, R63, R192, RZ, P3, !PT ;  /* 0x000000c03fc07210 */ /* 0x000fe20001f7e4ff */
[----:B------:R-:W-:Y:S01]  /*7c760*/  IMAD.WIDE.U32 R82, P4, R46, 0x1ef3622f, R82 ;  /* 0x1ef3622f2e527825 */ /* 0x000fe20007880052 */
[----:B------:R-:W-:-:S03]  /*7c770*/  IADD3.X R27, P2, PT, R27, R160, RZ, P2, !PT ;  /* 0x000000a01b1b7210 */ /* 0x000fc6000175e4ff */
        /* <DEDUP_REMOVED lines=12> */
[----:B------:R-:W-:-:S04]  /*7c840*/  IMAD.WIDE.U32 R96, R7, R60, R22 ;  /* 0x0000003c07607225 */ /* 0x000fc800078e0016 */
[----:B------:R-:W-:Y:S01]  /*7c850*/  IMAD.MOV.U32 R60, RZ, RZ, R85 ;  /* 0x000000ffff3c7224 */ /* 0x000fe200078e0055 */
[----:B------:R-:W-:Y:S01]  /*7c860*/  IADD3.X R96, P2, PT, R27, R96, RZ, P2, !PT ;  /* 0x000000601b607210 */ /* 0x000fe2000175e4ff */
[----:B------:R-:W-:Y:S02]  /*7c870*/  IMAD.IADD R59, R97, 0x1, R102 ;  /* 0x00000001613b7824 */ /* 0x000fe400078e0266 */
[----:B------:R-:W-:-:S03]  /*7c880*/  IMAD.WIDE.U32.X R22, R101, 0x1a22d9f3, R60, P4 ;  /* 0x1a22d9f365167825 */ /* 0x000fc600020e043c */
[----:B------:R-:W-:Y:S01]  /*7c890*/  IADD3.X R97, P2, PT, R160, R59, RZ, P2, !PT ;  /* 0x0000003ba0617210 */ /* 0x000fe2000175e4ff */
[C---:B------:R-:W-:Y:S01]  /*7c8a0*/  IMAD.WIDE.U32 R60, P4, R46.reuse, -0x39c4fa40, R92 ;  /* 0xc63b05c02e3c7825 */ /* 0x040fe2000788005c */
[----:B------:R-:W-:Y:S02]  /*7c8b0*/  IADD3.X R59, P5, PT, RZ, RZ, RZ, P5, !PT ;  /* 0x000000ffff3b7210 */ /* 0x000fe40002fbe4ff */
[----:B------:R-:W-:Y:S01]  /*7c8c0*/  IADD3.X R63, P2, PT, RZ, RZ, RZ, P2, !PT ;  /* 0x000000ffff3f7210 */ /* 0x000fe2000175e4ff */
[----:B------:R-:W-:Y:S01]  /*7c8d0*/  IMAD.WIDE.U32 R92, R46, 0x6ca1493b, RZ ;  /* 0x6ca1493b2e5c7825 */ /* 0x000fe200078e00ff */
[----:B------:R-:W-:Y:S02]  /*7c8e0*/  IADD3.X R59, P1, PT, R59, R54, RZ, P1, !PT ;  /* 0x000000363b3b7210 */ /* 0x000fe40000f3e4ff */
[----:B------:R-:W-:Y:S01]  /*7c8f0*/  IADD3.X R81, PT, PT, RZ, RZ, RZ, P2, !PT ;  /* 0x000000ffff517210 */ /* 0x000fe200017fe4ff */
[----:B------:R-:W-:Y:S01]  /*7c900*/  IMAD.X R107, RZ, RZ, RZ, P4 ;  /* 0x000000ffff6b7224 */ /* 0x000fe200020e06ff */
[----:B------:R-:W-:Y:S01]  /*7c910*/  IADD3 R51, P4, PT, R60, R93, RZ ;  /* 0x0000005d3c337210 */ /* 0x000fe20007f9e0ff */
[----:B------:R-:W-:Y:S01]  /*7c920*/  IMAD.MOV.U32 R106, RZ, RZ, R61 ;  /* 0x000000ffff6a7224 */ /* 0x000fe200078e003d */
[----:B------:R-:W-:Y:S01]  /*7c930*/  IADD3 RZ, P2, PT, R192, R100, RZ ;  /* 0x00000064c0ff7210 */ /* 0x000fe20007f5e0ff */
[----:B------:R-:W-:-:S02]  /*7c940*/  IMAD.IADD R83, R193, 0x1, R108 ;  /* 0x00000001c1537824 */ /* 0x000fc400078e026c */
[----:B------:R-:W-:Y:S01]  /*7c950*/  IMAD.X R27, RZ, RZ, RZ, P5 ;  /* 0x000000ffff1b7224 */ /* 0x000fe200028e06ff */
[----:B------:R-:W-:Y:S01]  /*7c960*/  IADD3 RZ, P5, PT, R96, R162, RZ ;  /* 0x000000a260ff7210 */ /* 0x000fe20007fbe0ff */
[----:B------:R-:W-:Y:S01]  /*7c970*/  IMAD.WIDE.U32.X R106, R101, -0x39c4fa40, R106, P4 ;  /* 0xc63b05c0656a7825 */ /* 0x000fe200020e046a */
[----:B------:R-:W-:Y:S02]  /*7c980*/  IADD3.X R193, P3, PT, R196, R83, RZ, P3, !PT ;  /* 0x00000053c4c17210 */ /* 0x000fe40001f7e4ff */
[----:B------:R-:W-:Y:S01]  /*7c990*/  IADD3.X RZ, P5, PT, R97, R95, RZ, P5, !PT ;  /* 0x0000005f61ff7210 */ /* 0x000fe20002fbe4ff */
[----:B------:R-:W-:Y:S01]  /*7c9a0*/  IMAD.WIDE.U32 R104, P4, R46, 0x1ae3a46, R104 ;  /* 0x01ae3a462e687825 */ /* 0x000fe20007880068 */
[----:B------:R-:W-:Y:S02]  /*7c9b0*/  IADD3.X RZ, P2, PT, R193, R43, RZ, P2, !PT ;  /* 0x0000002bc1ff7210 */ /* 0x000fe4000175e4ff */
[----:B------:R-:W-:Y:S01]  /*7c9c0*/  IADD3.X R55, P1, PT, R27, R55, RZ, P1, !PT ;  /* 0x000000371b377210 */ /* 0x000fe20000f3e4ff */
[----:B------:R-:W-:Y:S01]  /*7c9d0*/  IMAD.X R115, RZ, RZ, RZ, P4 ;  /* 0x000000ffff737224 */ /* 0x000fe200020e06ff */
[----:B------:R-:W-:Y:S01]  /*7c9e0*/  IADD3 R61, P4, PT, R104, R111, RZ ;  /* 0x0000006f683d7210 */ /* 0x000fe20007f9e0ff */
[----:B------:R-:W-:-:S02]  /*7c9f0*/  IMAD.MOV.U32 R114, RZ, RZ, R105 ;  /* 0x000000ffff727224 */ /* 0x000fc400078e0069 */
[----:B------:R-:W-:Y:S01]  /*7ca00*/  IMAD.WIDE.U32 R42, R46, 0x30000000, R28 ;  /* 0x300000002e2a7825 */ /* 0x000fe200078e001c */
[----:B------:R-:W-:-:S03]  /*7ca10*/  IADD3.X R28, P5, PT, R63, R164, RZ, P5, !PT ;  /* 0x000000a43f1c7210 */ /* 0x000fc60002fbe4ff */
[----:B------:R-:W-:Y:S01]  /*7ca20*/  IMAD.WIDE.U32.X R100, R101, 0x1ae3a46, R114, P4 ;  /* 0x01ae3a4665647825 */ /* 0x000fe200020e0472 */
[----:B------:R-:W-:-:S03]  /*7ca30*/  IADD3.X R165, P4, PT, R81, R165, RZ, P5, !PT ;  /* 0x000000a551a57210 */ /* 0x000fc60002f9e4ff */
[----:B------:R-:W-:Y:S01]  /*7ca40*/  IMAD.IADD R63, R43, 0x1, R26 ;  /* 0x000000012b3f7824 */ /* 0x000fe200078e021a */
[----:B------:R-:W-:Y:S01]  /*7ca50*/  IADD3.X R43, P3, PT, RZ, RZ, RZ, P3, !PT ;  /* 0x000000ffff2b7210 */ /* 0x000fe20001f7e4ff */
[----:B------:R-:W-:Y:S01]  /*7ca60*/  IMAD.WIDE.U32 R192, R184, 0xf5138f, R192 ;  /* 0x00f5138fb8c07825 */ /* 0x000fe200078e00c0 */
[----:B------:R-:W-:Y:S02]  /*7ca70*/  IADD3.X R28, P4, PT, R28, R65, RZ, P4, !PT ;  /* 0x000000411c1c7210 */ /* 0x000fe4000279e4ff */
[----:B------:R-:W-:Y:S01]  /*7ca80*/  IADD3.X R65, P2, PT, R43, R98, RZ, P2, !PT ;  /* 0x000000622b417210 */ /* 0x000fe2000175e4ff */
[----:B------:R-:W-:Y:S01]  /*7ca90*/  IMAD.WIDE.U32 R26, R42, -0x1, RZ ;  /* 0xffffffff2a1a7825 */ /* 0x000fe200078e00ff */
[----:B------:R-:W-:Y:S02]  /*7caa0*/  IADD3.X R29, P4, PT, R165, R142, RZ, P4, !PT ;  /* 0x0000008ea51d7210 */ /* 0x000fe4000279e4ff */
[----:B------:R-:W-:Y:S01]  /*7cab0*/  IADD3.X R54, P1, PT, R59, R192, RZ, P1, !PT ;  /* 0x000000c03b367210 */ /* 0x000fe20000f3e4ff */
[----:B------:R-:W-:Y:S01]  /*7cac0*/  IMAD.X R83, RZ, RZ, RZ, P3 ;  /* 0x000000ffff537224 */ /* 0x000fe200018e06ff */
[----:B------:R-:W-:Y:S01]  /*7cad0*/  IADD3 RZ, P3, PT, R28, R138, RZ ;  /* 0x0000008a1cff7210 */ /* 0x000fe20007f7e0ff */
[----:B------:R-:W-:-:S02]  /*7cae0*/  IMAD R81, R42, -0x7af74001, -R63 ;  /* 0x8508bfff2a517824 */ /* 0x000fc400078e0a3f */
[----:B------:R-:W-:Y:S01]  /*7caf0*/  IMAD.IADD R128, R193, 0x1, R128 ;  /* 0x00000001c1807824 */ /* 0x000fe200078e0280 */
[----:B------:R-:W-:Y:S01]  /*7cb00*/  IADD3.X RZ, P3, PT, R29, R89, RZ, P3, !PT ;  /* 0x000000591dff7210 */ /* 0x000fe20001f7e4ff */
[----:B------:R-:W-:Y:S01]  /*7cb10*/  IMAD.IADD R81, R27, 0x1, R81 ;  /* 0x000000011b517824 */ /* 0x000fe200078e0251 */
[----:B------:R-:W-:Y:S01]  /*7cb20*/  IADD3.X R27, P4, PT, RZ, RZ, RZ, P4, !PT ;  /* 0x000000ffff1b7210 */ /* 0x000fe2000279e4ff */
[----:B------:R-:W-:Y:S01]  /*7cb30*/  IMAD.WIDE.U32 R88, R26, 0x1, RZ ;  /* 0x000000011a587825 */ /* 0x000fe200078e00ff */
[----:B------:R-:W-:Y:S02]  /*7cb40*/  IADD3.X R55, P1, PT, R55, R128, RZ, P1, !PT ;  /* 0x0000008037377210 */ /* 0x000fe40000f3e4ff */
[----:B------:R-:W-:Y:S01]  /*7cb50*/  IADD3.X R27, P5, PT, R27, R186, RZ, P3, !PT ;  /* 0x000000ba1b1b7210 */ /* 0x000fe20001fbe4ff */
[C---:B------:R-:W-:Y:S01]  /*7cb60*/  IMAD.WIDE.U32 R94, R81.reuse, 0x1, RZ ;  /* 0x00000001515e7825 */ /* 0x040fe200078e00ff */
[----:B------:R-:W-:Y:S02]  /*7cb70*/  IADD3.X R85, P3, PT, RZ, RZ, RZ, P1, !PT ;  /* 0x000000ffff557210 */ /* 0x000fe40000f7e4ff */
[----:B------:R-:W-:Y:S01]  /*7cb80*/  IADD3 RZ, P1, PT, R54, R58, RZ ;  /* 0x0000003a36ff7210 */ /* 0x000fe20007f3e0ff */
[----:B------:R-:W-:Y:S01]  /*7cb90*/  IMAD.WIDE.U32 R120, R81, 0x6ca1493b, RZ ;  /* 0x6ca1493b51787825 */ /* 0x000fe200078e00ff */
[----:B------:R-:W-:-:S02]  /*7cba0*/  IADD3.X R186, PT, PT, R187, RZ, RZ, P5, P4 ;  /* 0x000000ffbbba7210 */ /* 0x000fc40002fe84ff */
[----:B------:R-:W-:Y:S01]  /*7cbb0*/  IADD3.X RZ, P1, PT, R55, R119, RZ, P1, !PT ;  /* 0x0000007737ff7210 */ /* 0x000fe20000f3e4ff */
[----:B------:R-:W-:Y:S01]  /*7cbc0*/  IMAD.WIDE.U32 R58, P5, R26, -0x7af74000, R94 ;  /* 0x8508c0001a3a7825 */ /* 0x000fe200078a005e */
[----:B------:R-:W-:Y:S02]  /*7cbd0*/  IADD3.X R102, P2, PT, R83, R99, RZ, P2, !PT ;  /* 0x0000006353667210 */ /* 0x000fe4000175e4ff */
[----:B------:R-:W-:Y:S01]  /*7cbe0*/  IADD3.X R85, P1, PT, R85, R86, RZ, P1, !PT ;  /* 0x0000005655557210 */ /* 0x000fe20000f3e4ff */
[----:B------:R-:W-:Y:S01]  /*7cbf0*/  IMAD.X R91, RZ, RZ, RZ, P3 ;  /* 0x000000ffff5b7224 */ /* 0x000fe200018e06ff */
[----:B------:R-:W-:Y:S01]  /*7cc00*/  IADD3 RZ, P3, PT, R42, R88, RZ ;  /* 0x000000582aff7210 */ /* 0x000fe20007f7e0ff */
[----:B------:R-:W-:Y:S01]  /*7cc10*/  IMAD.WIDE.U32 R42, R46, -0x45f6b800, R54 ;  /* 0xba0948002e2a7825 */ /* 0x000fe200078e0036 */
[----:B------:R-:W-:Y:S02]  /*7cc20*/  IADD3 R58, P4, PT, R89, R58, RZ ;  /* 0x0000003a593a7210 */ /* 0x000fe40007f9e0ff */
[----:B------:R-:W-:Y:S01]  /*7cc30*/  IADD3.X R91, P1, PT, R91, R87, RZ, P1, !PT ;  /* 0x000000575b5b7210 */ /* 0x000fe20000f3e4ff */
[----:B------:R-:W-:Y:S01]  /*7cc40*/  IMAD.WIDE.U32 R88, R81, 0x30000000, RZ ;  /* 0x3000000051587825 */ /* 0x000fe200078e00ff */
[----:B------:R-:W-:-:S02]  /*7cc50*/  MOV R138, R59 ;  /* 0x0000003b008a7202 */ /* 0x000fc40000000f00 */
[----:B------:R-:W-:Y:S01]  /*7cc60*/  IADD3.X RZ, P3, PT, R63, R58, RZ, P3, !PT ;  /* 0x0000003a3fff7210 */ /* 0x000fe20001f7e4ff */
[----:B------:R-:W-:-:S04]  /*7cc70*/  IMAD.WIDE.U32 R86, R81, -0x45f6b800, RZ ;  /* 0xba09480051567825 */ /* 0x000fc800078e00ff */
[----:B------:R-:W-:Y:S02]  /*7cc80*/  IMAD.X R139, RZ, RZ, RZ, P5 ;  /* 0x000000ffff8b7224 */ /* 0x000fe400028e06ff */
[----:B------:R-:W-:Y:S02]  /*7cc90*/  IMAD.IADD R93, R43, 0x1, R82 ;  /* 0x000000012b5d7824 */ /* 0x000fe400078e0252 */
[----:B------:R-:W-:-:S04]  /*7cca0*/  IMAD.WIDE.U32 R54, P5, R26, 0x170b5d44, R88 ;  /* 0x170b5d441a367825 */ /* 0x000fc800078a0058 */
[----:B------:R-:W-:-:S04]  /*7ccb0*/  IMAD.WIDE.U32 R58, R26, 0x30000000, RZ ;  /* 0x300000001a3a7825 */ /* 0x000fc800078e00ff */
[----:B------:R-:W-:-:S04]  /*7ccc0*/  IMAD.WIDE.U32.X R138, R81, -0x7af74000, R138, P4 ;  /* 0x8508c000518a7825 */ /* 0x000fc800020e048a */
[----:B------:R-:W-:Y:S01]  /*7ccd0*/  IMAD.WIDE.U32 R82, R26, -0x45f6b800, RZ ;  /* 0xba0948001a527825 */ /* 0x000fe200078e00ff */
[----:B------:R-:W-:-:S03]  /*7cce0*/  IADD3.X R43, P3, PT, RZ, R138, RZ, P3, !PT ;  /* 0x0000008aff2b7210 */ /* 0x000fc60001f7e4ff */
        /* <DEDUP_REMOVED lines=8> */
[----:B------:R-:W-:-:S04]  /*7cd70*/  IMAD.WIDE.U32 R118, R9, R62, R194 ;  /* 0x0000003e09767225 */ /* 0x000fc800078e00c2 */
[----:B------:R-:W-:Y:S01]  /*7cd80*/  IMAD.WIDE.U32.X R114, R81, 0x1ef3622f, R114, P4 ;  /* 0x1ef3622f51727825 */ /* 0x000fe200020e0472 */
[----:B------:R-:W-:-:S03]  /*7cd90*/  IADD3.X R118, P2, PT, R65, R118, RZ, P2, !PT ;  /* 0x0000007641767210 */ /* 0x000fc6000175e4ff */
[----:B------:R-:W-:-:S04]  /*7cda0*/  IMAD.WIDE.U32 R120, P4, R26, -0x39c4fa40, R120 ;  /* 0xc63b05c01a787825 */ /* 0x000fc80007880078 */
[----:B------:R-:W-:-:S04]  /*7cdb0*/  IMAD.WIDE.U32 R122, R26, 0x6ca1493b, RZ ;  /* 0x6ca1493b1a7a7825 */ /* 0x000fc800078e00ff */
[----:B------:R-:W-:-:S04]  /*7cdc0*/  IMAD.WIDE.U32.X R94, R81, 0x170b5d44, R94, P5 ;  /* 0x170b5d44515e7825 */ /* 0x000fc800028e045e */
[----:B------:R-:W-:Y:S02]  /*7cdd0*/  IMAD.IADD R159, R119, 0x1, R158 ;  /* 0x00000001779f7824 */ /* 0x000fe400078e029e */
[----:B------:R-:W-:-:S03]  /*7cde0*/  IMAD.WIDE.U32 R88, R26, 0xf5138f, RZ ;  /* 0x00f5138f1a587825 */ /* 0x000fc600078e00ff */
[----:B------:R-:W-:Y:S01]  /*7cdf0*/  IADD3.X R119, P2, PT, R102, R159, RZ, P2, !PT ;  /* 0x0000009f66777210 */ /* 0x000fe2000175e4ff */
[----:B------:R-:W-:-:S03]  /*7ce00*/  IMAD.WIDE.U32 R98, P5, R26, 0x1a22d9f3, R98 ;  /* 0x1a22d9f31a627825 */ /* 0x000fc600078a0062 */
[----:B------:R-:W-:Y:S01]  /*7ce10*/  IADD3.X R87, P2, PT, RZ, RZ, RZ, P2, !PT ;  /* 0x000000ffff577210 */ /* 0x000fe2000175e4ff */
[----:B------:R-:W-:Y:S01]  /*7ce20*/  IMAD.X R137, RZ, RZ, RZ, P4 ;  /* 0x000000ffff897224 */ /* 0x000fe200020e06ff */
[----:B------:R-:W-:Y:S01]  /*7ce30*/  IADD3 R63, P4, PT, R120, R123, RZ ;  /* 0x0000007b783f7210 */ /* 0x000fe20007f9e0ff */
[----:B------:R-:W-:Y:S02]  /*7ce40*/  IMAD.MOV.U32 R136, RZ, RZ, R121 ;  /* 0x000000ffff887224 */ /* 0x000fe400078e0079 */
[----:B------:R-:W-:Y:S01]  /*7ce50*/  IMAD.X R125, RZ, RZ, RZ, P5 ;  /* 0x000000ffff7d7224 */ /* 0x000fe200028e06ff */
[----:B------:R-:W-:Y:S01]  /*7ce60*/  IADD3 R55, P5, PT, R98, R89, RZ ;  /* 0x0000005962377210 */ /* 0x000fe20007fbe0ff */
[----:B------:R-:W-:-:S04]  /*7ce70*/  IMAD.WIDE.U32 R126, R81, 0x17c510ea, RZ ;  /* 0x17c510ea517e7825 */ /* 0x000fc800078e00ff */
[----:B------:R-:W-:Y:S02]  /*7ce80*/  IMAD.MOV.U32 R124, RZ, RZ, R99 ;  /* 0x000000ffff7c7224 */ /* 0x000fe400078e0063 */
[C---:B------:R-:W-:Y:S01]  /*7ce90*/  IMAD.WIDE.U32.X R136, R81.reuse, -0x39c4fa40, R136, P4 ;  /* 0xc63b05c051887825 */ /* 0x040fe200020e0488 */
[----:B------:R-:W-:Y:S02]  /*7cea0*/  IADD3 RZ, P4, PT, R118, R78, RZ ;  /* 0x0000004e76ff7210 */ /* 0x000fe40007f9e0ff */
[----:B------:R-:W-:Y:S01]  /*7ceb0*/  IADD3.X R78, P3, PT, RZ, R139, RZ, P3, !PT ;  /* 0x0000008bff4e7210 */ /* 0x000fe20001f7e4ff */
[----:B------:R-:W-:Y:S01]  /*7cec0*/  IMAD.WIDE.U32.X R124, R81, 0x1a22d9f3, R124, P5 ;  /* 0x1a22d9f3517c7825 */ /* 0x000fe200028e047c */
[----:B------:R-:W-:Y:S02]  /*7ced0*/  IADD3.X RZ, P4, PT, R119, R79, RZ, P4, !PT ;  /* 0x0000004f77ff7210 */ /* 0x000fe4000279e4ff */
[----:B------:R-:W-:Y:S01]  /*7cee0*/  IADD3.X R42, P3, PT, R43, R42, RZ, P3, !PT ;  /* 0x0000002a2b2a7210 */ /* 0x000fe20001f7e4ff */
[----:B------:R-:W-:-:S03]  /*7cef0*/  IMAD.WIDE.U32 R138, R184, 0x6ca1493b, R118 ;  /* 0x6ca1493bb88a7825 */ /* 0x000fc600078e0076 */
[----:B------:R-:W-:Y:S01]  /*7cf00*/  IADD3.X R43, P3, PT, R78, R93, RZ, P3, !PT ;  /* 0x0000005d4e2b7210 */ /* 0x000fe20001f7e4ff */
[C---:B------:R-:W-:Y:S01]  /*7cf10*/  IMAD.WIDE.U32 R126, P5, R26.reuse, 0x1ae3a46, R126 ;  /* 0x01ae3a461a7e7825 */ /* 0x040fe200078a007e */
[----:B------:R-:W-:Y:S02]  /*7cf20*/  IADD3.X R138, P1, PT, R85, R138, RZ, P1, !PT ;  /* 0x0000008a558a7210 */ /* 0x000fe40000f3e4ff */
[----:B------:R-:W-:Y:S01]  /*7cf30*/  IADD3.X R79, P3, PT, RZ, RZ, RZ, P3, !PT ;  /* 0x000000ffff4f7210 */ /* 0x000fe20001f7e4ff */
[----:B------:R-:W-:Y:S01]  /*7cf40*/  IMAD.WIDE.U32 R128, R26, 0x17c510ea, RZ ;  /* 0x17c510ea1a807825 */ /* 0x000fe200078e00ff */
[----:B------:R-:W-:-:S03]  /*7cf50*/  IADD3.X R143, PT, PT, RZ, RZ, RZ, P5, !PT ;  /* 0x000000ffff8f7210 */ /* 0x000fc60002ffe4ff */
[----:B------:R-:W-:Y:S01]  /*7cf60*/  IMAD.IADD R80, R139, 0x1, R80 ;  /* 0x000000018b507824 */ /* 0x000fe200078e0250 */
[----:B------:R-:W-:Y:S01]  /*7cf70*/  IADD3 R65, P5, PT, R126, R129, RZ ;  /* 0x000000817e417210 */ /* 0x000fe20007fbe0ff */
[----:B------:R-:W-:Y:S02]  /*7cf80*/  IMAD.MOV.U32 R142, RZ, RZ, R127 ;  /* 0x000000ffff8e7224 */ /* 0x000fe400078e007f */
[----:B------:R-:W-:Y:S01]  /*7cf90*/  IMAD.X R89, RZ, RZ, RZ, P2 ;  /* 0x000000ffff597224 */ /* 0x000fe200010e06ff */
[----:B------:R-:W-:Y:S01]  /*7cfa0*/  IADD3.X R139, P1, PT, R91, R80, RZ, P1, !PT ;  /* 0x000000505b8b7210 */ /* 0x000fe20000f3e4ff */
[----:B------:R-:W-:Y:S01]  /*7cfb0*/  IMAD.WIDE.U32.X R142, R81, 0x1ae3a46, R142, P5 ;  /* 0x01ae3a46518e7825 */ /* 0x000fe200028e048e */
[----:B------:R-:W-:Y:S02]  /*7cfc0*/  IADD3 RZ, P5, PT, R42, R58, RZ ;  /* 0x0000003a2aff7210 */ /* 0x000fe40007fbe0ff */
[----:B------:R-:W-:Y:S01]  /*7cfd0*/  IADD3.X R83, P2, PT, RZ, RZ, RZ, P1, !PT ;  /* 0x000000ffff537210 */ /* 0x000fe20000f5e4ff */
[----:B------:R-:W-:Y:S01]  /*7cfe0*/  IMAD.X R81, RZ, RZ, RZ, P3 ;  /* 0x000000ffff517224 */ /* 0x000fe200018e06ff */
[----:B------:R-:W-:Y:S01]  /*7cff0*/  IADD3.X RZ, P1, PT, R43, R105, RZ, P5, !PT ;  /* 0x000000692bff7210 */ /* 0x000fe20002f3e4ff */
[----:B------:R-:W-:Y:S01]  /*7d000*/  IMAD.WIDE.U32 R96, R8, R62, R96 ;  /* 0x0000003e08607225 */ /* 0x000fe200078e0060 */
[----:B------:R-:W-:-:S02]  /*7d010*/  IADD3 RZ, P3, PT, R138, R90, RZ ;  /* 0x0000005a8aff7210 */ /* 0x000fc40007f7e0ff */
[----:B------:R-:W-:Y:S01]  /*7d020*/  IADD3.X R87, P5, PT, R87, R56, RZ, P4, !PT ;  /* 0x0000003857577210 */ /* 0x000fe200027be4ff */
[----:B------:R-:W-:Y:S01]  /*7d030*/  IMAD.X R85, RZ, RZ, RZ, P2 ;  /* 0x000000ffff557224 */ /* 0x000fe200010e06ff */
[----:B------:R-:W-:Y:S01]  /*7d040*/  IADD3 RZ, P2, PT, R44, R140, RZ ;  /* 0x0000008c2cff7210 */ /* 0x000fe20007f5e0ff */
[----:B------:R-:W-:Y:S01]  /*7d050*/  IMAD.IADD R155, R97, 0x1, R154 ;  /* 0x00000001619b7824 */ /* 0x000fe200078e029a */
[----:B------:R-:W-:Y:S01]  /*7d060*/  IADD3.X R79, P4, PT, R79, R94, RZ, P1, !PT ;  /* 0x0000005e4f4f7210 */ /* 0x000fe20000f9e4ff */
[----:B------:R-:W-:Y:S01]  /*7d070*/  IMAD.WIDE.U32 R28, R7, R62, R28 ;  /* 0x0000003e071c7225 */ /* 0x000fe200078e001c */
[----:B------:R-:W-:Y:S02]  /*7d080*/  IADD3.X RZ, P2, PT, R45, R113, RZ, P2, !PT ;  /* 0x000000712dff7210 */ /* 0x000fe4000175e4ff */
[----:B------:R-:W-:Y:S01]  /*7d090*/  IADD3.X R78, P1, PT, R89, R57, RZ, P5, !PT ;  /* 0x00000039594e7210 */ /* 0x000fe20002f3e4ff */
[----:B------:R-:W-:Y:S01]  /*7d0a0*/  IMAD.WIDE.U32 R44, R9, R64, R44 ;  /* 0x00000040092c7225 */ /* 0x000fe200078e002c */
[----:B------:R-:W-:-:S02]  /*7d0b0*/  IADD3.X RZ, P3, PT, R139, R47, RZ, P3, !PT ;  /* 0x0000002f8bff7210 */ /* 0x000fc40001f7e4ff */
[----:B------:R-:W-:Y:S01]  /*7d0c0*/  IADD3.X R94, P4, PT, R81, R95, RZ, P4, !PT ;  /* 0x0000005f515e7210 */ /* 0x000fe2000279e4ff */
[----:B------:R-:W-:Y:S01]  /*7d0d0*/  IMAD.WIDE.U32 R56, R26, 0x30000000, R42 ;  /* 0x300000001a387825 */ /* 0x000fe200078e002a */
[----:B------:R-:W-:-:S03]  /*7d0e0*/  IADD3.X R47, P3, PT, R83, R22, RZ, P3, !PT ;  /* 0x00000016532f7210 */ /* 0x000fc60001f7e4ff */
[----:B------:R-:W-:Y:S01]  /*7d0f0*/  IMAD.WIDE.U32 R80, R46, 0xf5138f, R138 ;  /* 0x00f5138f2e507825 */ /* 0x000fe200078e008a */
[----:B------:R-:W-:-:S03]  /*7d100*/  IADD3.X R58, P3, PT, R85, R23, RZ, P3, !PT ;  /* 0x00000017553a7210 */ /* 0x000fc60001f7e4ff */
[----:B------:R-:W-:Y:S01]  /*7d110*/  IMAD.IADD R151, R45, 0x1, R150 ;  /* 0x000000012d977824 */ /* 0x000fe200078e0296 */
[----:B------:R-:W-:Y:S01]  /*7d120*/  IADD3.X R45, P2, PT, RZ, R178, RZ, P2, !PT ;  /* 0x000000b2ff2d7210 */ /* 0x000fe2000175e4ff */
[----:B------:R-:W-:Y:S01]  /*7d130*/  IMAD.IADD R89, R57, 0x1, R54 ;  /* 0x0000000139597824 */ /* 0x000fe200078e0236 */
[----:B------:R-:W-:Y:S01]  /*7d140*/  IADD3 R9, PT, PT, R81, R84, RZ ;  /* 0x0000005451097210 */ /* 0x000fe20007ffe0ff */
[----:B------:R-:W-:Y:S01]  /*7d150*/  IMAD.WIDE.U32 R42, R10, R62, R116 ;  /* 0x0000003e0a2a7225 */ /* 0x000fe200078e0074 */
[----:B------:R-:W-:Y:S02]  /*7d160*/  IADD3.X R80, P4, PT, R79, R80, RZ, P4, !PT ;  /* 0x000000504f507210 */ /* 0x000fe4000279e4ff */
[----:B------:R-:W-:Y:S01]  /*7d170*/  IADD3.X R178, P2, PT, RZ, R179, RZ, P2, !PT ;  /* 0x000000b3ffb27210 */ /* 0x000fe2000175e4ff */
[----:B------:R-:W-:Y:S01]  /*7d180*/  IMAD.WIDE.U32 R22, R56, -0x1, RZ ;  /* 0xffffffff38167825 */ /* 0x000fe200078e00ff */
[----:B------:R-:W-:Y:S02]  /*7d190*/  IADD3.X R81, P5, PT, R94, R9, RZ, P4, !PT ;  /* 0x000000095e517210 */ /* 0x000fe400027be4ff */
[----:B------:R-:W-:Y:S01]  /*7d1a0*/  IADD3.X R84, P1, PT, R87, R44, RZ, P1, !PT ;  /* 0x0000002c57547210 */ /* 0x000fe20000f3e4ff */
[----:B------:R-:W-:Y:S01]  /*7d1b0*/  IMAD R57, R56, -0x7af74001, -R89 ;  /* 0x8508bfff38397824 */ /* 0x000fe200078e0a59 */
[----:B------:R-:W-:Y:S01]  /*7d1c0*/  IADD3.X R42, P4, PT, R45, R42, RZ, P2, !PT ;  /* 0x0000002a2d2a7210 */ /* 0x000fe2000179e4ff */
[----:B------:R-:W-:Y:S01]  /*7d1d0*/  IMAD.IADD R153, R43, 0x1, R152 ;  /* 0x000000012b997824 */ /* 0x000fe200078e0298 */
[----:B------:R-:W-:Y:S01]  /*7d1e0*/  IADD3.X R9, P2, PT, RZ, RZ, RZ, P5, !PT ;  /* 0x000000ffff097210 */ /* 0x000fe20002f5e4ff */
[----:B------:R-:W-:Y:S01]  /*7d1f0*/  IMAD.IADD R54, R23, 0x1, R57 ;  /* 0x0000000117367824 */ /* 0x000fe200078e0239 */
[----:B------:R-:W-:Y:S01]  /*7d200*/  IADD3.X R85, P1, PT, R78, R151, RZ, P1, !PT ;  /* 0x000000974e557210 */ /* 0x000fe20000f3e4ff */
[----:B------:R-:W-:Y:S01]  /*7d210*/  IMAD.WIDE.U32 R90, R22, 0x1, RZ ;  /* 0x00000001165a7825 */ /* 0x000fe200078e00ff */
[----:B------:R-:W-:-:S02]  /*7d220*/  IADD3.X R43, P4, PT, R178, R153, RZ, P4, !PT ;  /* 0x00000099b22b7210 */ /* 0x000fc4000279e4ff */
[----:B------:R-:W-:Y:S01]  /*7d230*/  IADD3.X R87, P1, PT, RZ, RZ, RZ, P1, !PT ;  /* 0x000000ffff577210 */ /* 0x000fe20000f3e4ff */
[----:B------:R-:W-:-:S04]  /*7d240*/  IMAD.WIDE.U32 R44, R54, 0x1, RZ ;  /* 0x00000001362c7825 */ /* 0x000fc800078e00ff */
[----:B------:R-:W-:Y:S01]  /*7d250*/  IMAD.X R23, RZ, RZ, RZ, P2 ;  /* 0x000000ffff177224 */ /* 0x000fe200010e06ff */
[----:B------:R-:W-:Y:S01]  /*7d260*/  IADD3.X R111, P2, PT, RZ, RZ, RZ, P4, !PT ;  /* 0x000000ffff6f7210 */ /* 0x000fe2000275e4ff */
[----:B------:R-:W-:-:S04]  /*7d270*/  IMAD.WIDE.U32 R44, P4, R22, -0x7af74000, R44 ;  /* 0x8508c000162c7825 */ /* 0x000fc8000788002c */
[----:B------:R-:W-:Y:S01]  /*7d280*/  IMAD.WIDE.U32 R78, R184, 0x17c510ea, R84 ;  /* 0x17c510eab84e7825 */ /* 0x000fe200078e0054 */
[----:B------:R-:W-:-:S03]  /*7d290*/  IADD3 R108, P5, PT, R91, R44, RZ ;  /* 0x0000002c5b6c7210 */ /* 0x000fc60007fbe0ff */
[----:B------:R-:W-:Y:S01]  /*7d2a0*/  IMAD.X R93, RZ, RZ, RZ, P1 ;  /* 0x000000ffff5d7224 */ /* 0x000fe200008e06ff */
[----:B------:R-:W-:Y:S01]  /*7d2b0*/  IADD3 RZ, P1, PT, R80, R82, RZ ;  /* 0x0000005250ff7210 */ /* 0x000fe20007f3e0ff */
[----:B------:R-:W-:Y:S01]  /*7d2c0*/  IMAD.X R119, RZ, RZ, RZ, P2 ;  /* 0x000000ffff777224 */ /* 0x000fe200010e06ff */
[----:B------:R-:W-:Y:S01]  /*7d2d0*/  IADD3 RZ, P2, PT, R56, R90, RZ ;  /* 0x0000005a38ff7210 */ /* 0x000fe20007f5e0ff */
[----:B------:R-:W-:Y:S01]  /*7d2e0*/  IMAD.IADD R79, R79, 0x1, R50 ;  /* 0x000000014f4f7824 */ /* 0x000fe200078e0232 */
[----:B------:R-:W-:Y:S01]  /*7d2f0*/  MOV R56, R45 ;  /* 0x0000002d00387202 */ /* 0x000fe20000000f00 */
[----:B------:R-:W-:Y:S01]  /*7d300*/  IMAD.WIDE.U32 R82, R54, 0x30000000, RZ ;  /* 0x3000000036527825 */ /* 0x000fe200078e00ff */
[----:B------:R-:W-:Y:S02]  /*7d310*/  IADD3.X R78, P3, PT, R47, R78, RZ, P3, !PT ;  /* 0x0000004e2f4e7210 */ /* 0x000fe40001f7e4ff */
[----:B------:R-:W-:Y:S01]  /*7d320*/  IADD3.X RZ, P1, PT, R81, R59, RZ, P1, !PT ;  /* 0x0000003b51ff7210 */ /* 0x000fe20000f3e4ff */
[----:B------:R-:W-:Y:S01]  /*7d330*/  IMAD.X R57, RZ, RZ, RZ, P4 ;  /* 0x000000ffff397224 */ /* 0x000fe200020e06ff */
[----:B------:R-:W-:Y:S01]  /*7d340*/  IADD3.X R79, P3, PT, R58, R79, RZ, P3, !PT ;  /* 0x0000004f3a4f7210 */ /* 0x000fe20001f7e4ff */
[----:B------:R-:W-:Y:S01]  /*7d350*/  IMAD.WIDE.U32 R58, R22, 0x30000000, RZ ;  /* 0x30000000163a7825 */ /* 0x000fe200078e00ff */
[----:B------:R-:W-:-:S02]  /*7d360*/  IADD3 RZ, P4, PT, R84, R48, RZ ;  /* 0x0000003054ff7210 */ /* 0x000fc40007f9e0ff */
[----:B------:R-:W-:Y:S01]  /*7d370*/  IADD3.X R99, P3, PT, RZ, RZ, RZ, P3, !PT ;  /* 0x000000ffff637210 */ /* 0x000fe20001f7e4ff */
[----:B------:R-:W-:Y:S01]  /*7d380*/  IMAD.WIDE.U32.X R44, R54, -0x7af74000, R56, P5 ;  /* 0x8508c000362c7825 */ /* 0x000fe200028e0438 */
[----:B------:R-:W-:Y:S02]  /*7d390*/  IADD3.X RZ, P4, PT, R85, R49, RZ, P4, !PT ;  /* 0x0000003155ff7210 */ /* 0x000fe4000279e4ff */
[----:B------:R-:W-:Y:S01]  /*7d3a0*/  IADD3.X RZ, P2, PT, R89, R108, RZ, P2, !PT ;  /* 0x0000006c59ff7210 */ /* 0x000fe2000175e4ff */
        /* <DEDUP_REMOVED lines=17> */
[----:B------:R-:W-:Y:S01]  /*7d4c0*/  IMAD.WIDE.U32 R90, R6, R64, R42 ;  /* 0x00000040065a7225 */ /* 0x000fe200078e002a */
[----:B------:R-:W-:Y:S02]  /*7d4d0*/  IADD3.X R42, P4, PT, R93, R25, RZ, P4, !PT ;  /* 0x000000195d2a7210 */ /* 0x000fe4000279e4ff */
[----:B------:R-:W-:Y:S01]  /*7d4e0*/  IADD3.X RZ, P3, PT, R43, R109, RZ, P3, !PT ;  /* 0x0000006d2bff7210 */ /* 0x000fe20001f7e4ff */
[----:B------:R-:W-:Y:S01]  /*7d4f0*/  IMAD.WIDE.U32.X R94, R54, 0x1ef3622f, R94, P5 ;  /* 0x1ef3622f365e7825 */ /* 0x000fe200028e045e */
[----:B------:R-:W-:Y:S02]  /*7d500*/  IADD3.X R130, P4, PT, R87, R90, RZ, P4, !PT ;  /* 0x0000005a57827210 */ /* 0x000fe4000279e4ff */
[----:B------:R-:W-:Y:S01]  /*7d510*/  IADD3.X R23, P3, PT, R111, R188, RZ, P3, !PT ;  /* 0x000000bc6f177210 */ /* 0x000fe20001f7e4ff */
[----:B------:R-:W-:-:S03]  /*7d520*/  IMAD.WIDE.U32 R24, R22, 0xf5138f, RZ ;  /* 0x00f5138f16187825 */ /* 0x000fc600078e00ff */
[----:B------:R-:W-:Y:S01]  /*7d530*/  IADD3.X R188, P3, PT, R119, R189, RZ, P3, !PT ;  /* 0x000000bd77bc7210 */ /* 0x000fe20001f7e4ff */
[----:B------:R-:W-:-:S04]  /*7d540*/  IMAD.WIDE.U32 R84, P5, R22, 0x1a22d9f3, R84 ;  /* 0x1a22d9f316547825 */ /* 0x000fc800078a0054 */
[----:B------:R-:W-:Y:S02]  /*7d550*/  IMAD.IADD R173, R91, 0x1, R172 ;  /* 0x000000015bad7824 */ /* 0x000fe400078e02ac */
[----:B------:R-:W-:Y:S01]  /*7d560*/  IMAD.WIDE.U32 R116, R26, -0x45f6b800, R80 ;  /* 0xba0948001a747825 */ /* 0x000fe200078e0050 */
[----:B------:R-:W-:Y:S02]  /*7d570*/  MOV R80, R85 ;  /* 0x0000005500507202 */ /* 0x000fe40000000f00 */
[----:B------:R-:W-:Y:S01]  /*7d580*/  IADD3.X R83, P4, PT, R42, R173, RZ, P4, !PT ;  /* 0x000000ad2a537210 */ /* 0x000fe2000279e4ff */
[----:B------:R-:W-:Y:S01]  /*7d590*/  IMAD.X R81, RZ, RZ, RZ, P5 ;  /* 0x000000ffff517224 */ /* 0x000fe200028e06ff */
[----:B------:R-:W-:Y:S01]  /*7d5a0*/  IADD3 R6, P5, PT, R84, R25, RZ ;  /* 0x0000001954067210 */ /* 0x000fe20007fbe0ff */
[----:B------:R-:W-:Y:S01]  /*7d5b0*/  IMAD.WIDE.U32 R90, R54, 0x6ca1493b, RZ ;  /* 0x6ca1493b365a7825 */ /* 0x000fe200078e00ff */
[----:B------:R-:W-:-:S03]  /*7d5c0*/  IADD3.X R118, P4, PT, RZ, RZ, RZ, P4, !PT ;  /* 0x000000ffff767210 */ /* 0x000fc6000279e4ff */
[----:B------:R-:W-:Y:S01]  /*7d5d0*/  IMAD.IADD R102, R117, 0x1, R86 ;  /* 0x0000000175667824 */ /* 0x000fe200078e0256 */
[----:B------:R-:W-:Y:S01]  /*7d5e0*/  IADD3.X R117, P2, PT, RZ, R44, RZ, P2, !PT ;  /* 0x0000002cff757210 */ /* 0x000fe2000175e4ff */
        /* <DEDUP_REMOVED lines=9> */
[----:B------:R-:W-:Y:S02]  /*7d680*/  IMAD.MOV.U32 R92, RZ, RZ, R87 ;  /* 0x000000ffff5c7224 */ /* 0x000fe400078e0057 */
        /* <DEDUP_REMOVED lines=8> */
[----:B------:R-:W-:Y:S01]  /*7d710*/  IMAD.WIDE.U32 R78, R46, 0x6ca1493b, R78 ;  /* 0x6ca1493b2e4e7825 */ /* 0x000fe200078e004e */
[----:B------:R-:W-:Y:S02]  /*7d720*/  IADD3.X R53, P5, PT, R99, R106, RZ, P5, !PT ;  /* 0x0000006a63357210 */ /* 0x000fe40002fbe4ff */
[----:B------:R-:W-:Y:S01]  /*7d730*/  IADD3.X R109, P3, PT, R188, R145, RZ, P3, !PT ;  /* 0x00000091bc6d7210 */ /* 0x000fe20001f7e4ff */
[----:B------:R-:W-:Y:S01]  /*7d740*/  IMAD.MOV.U32 R114, RZ, RZ, R43 ;  /* 0x000000ffff727224 */ /* 0x000fe200078e002b */
[----:B------:R-:W-:Y:S01]  /*7d750*/  IADD3.X R43, P2, PT, RZ, R45, RZ, P2, !PT ;  /* 0x0000002dff2b7210 */ /* 0x000fe2000175e4ff */
[----:B------:R-:W-:Y:S01]  /*7d760*/  IMAD.IADD R60, R79, 0x1, R60 ;  /* 0x000000014f3c7824 */ /* 0x000fe200078e023c */
[----:B------:R-:W-:Y:S01]  /*7d770*/  IADD3.X R44, P1, PT, R49, R78, RZ, P1, !PT ;  /* 0x0000004e312c7210 */ /* 0x000fe20000f3e4ff */
[----:B------:R-:W-:Y:S01]  /*7d780*/  IMAD.WIDE.U32.X R50, R54, 0x1ae3a46, R114, P4 ;  /* 0x01ae3a4636327825 */ /* 0x000fe200020e0472 */
[----:B------:R-:W-:-:S02]  /*7d790*/  IADD3.X R106, P5, PT, R105, R107, RZ, P5, !PT ;  /* 0x0000006b696a7210 */ /* 0x000fc40002fbe4ff */
[----:B------:R-:W-:Y:S01]  /*7d7a0*/  IADD3.X R85, P3, PT, RZ, RZ, RZ, P3, !PT ;  /* 0x000000ffff557210 */ /* 0x000fe20001f7e4ff */
[----:B------:R-:W-:Y:S01]  /*7d7b0*/  IMAD.IADD R149, R29, 0x1, R148 ;  /* 0x000000011d957824 */ /* 0x000fe200078e0294 */
[----:B------:R-:W-:Y:S02]  /*7d7c0*/  IADD3.X R116, P2, PT, R117, R116, RZ, P2, !PT ;  /* 0x0000007475747210 */ /* 0x000fe4000175e4ff */
[----:B------:R-:W-:Y:S01]  /*7d7d0*/  IADD3.X R45, P1, PT, R57, R60, RZ, P1, !PT ;  /* 0x0000003c392d7210 */ /* 0x000fe20000f3e4ff */
[----:B------:R-:W-:Y:S01]  /*7d7e0*/  IMAD.X R87, RZ, RZ, RZ, P3 ;  /* 0x000000ffff577224 */ /* 0x000fe200018e06ff */
[----:B------:R-:W-:Y:S02]  /*7d7f0*/  IADD3.X R78, P5, PT, R53, R130, RZ, P5, !PT ;  /* 0x00000082354e7210 */ /* 0x000fe40002fbe4ff */
[----:B------:R-:W-:Y:S02]  /*7d800*/  IADD3.X R117, P2, PT, R43, R102, RZ, P2, !PT ;  /* 0x000000662b757210 */ /* 0x000fe4000175e4ff */
[----:B------:R-:W-:-:S02]  /*7d810*/  IADD3.X R57, P3, PT, RZ, RZ, RZ, P1, !PT ;  /* 0x000000ffff397210 */ /* 0x000fc40000f7e4ff */
[----:B------:R-:W-:Y:S02]  /*7d820*/  IADD3.X R79, P5, PT, R106, R83, RZ, P5, !PT ;  /* 0x000000536a4f7210 */ /* 0x000fe40002fbe4ff */
[----:B------:R-:W-:Y:S02]  /*7d830*/  IADD3 RZ, P1, PT, R108, R182, RZ ;  /* 0x000000b66cff7210 */ /* 0x000fe40007f3e0ff */
[----:B------:R-:W-:Y:S02]  /*7d840*/  IADD3.X R43, P2, PT, RZ, RZ, RZ, P2, !PT ;  /* 0x000000ffff2b7210 */ /* 0x000fe4000175e4ff */
[----:B------:R-:W-:Y:S02]  /*7d850*/  IADD3.X R53, PT, PT, RZ, RZ, RZ, P3, !PT ;  /* 0x000000ffff357210 */ /* 0x000fe40001ffe4ff */
[----:B------:R-:W-:Y:S01]  /*7d860*/  IADD3.X R111, P5, PT, RZ, RZ, RZ, P5, !PT ;  /* 0x000000ffff6f7210 */ /* 0x000fe20002fbe4ff */
[----:B------:R-:W-:Y:S01]  /*7d870*/  IMAD.X R49, RZ, RZ, RZ, P2 ;  /* 0x000000ffff317224 */ /* 0x000fe200010e06ff */
[----:B------:R-:W-:-:S02]  /*7d880*/  IADD3 RZ, P3, PT, R44, R88, RZ ;  /* 0x000000582cff7210 */ /* 0x000fc40007f7e0ff */
[----:B------:R-:W-:Y:S01]  /*7d890*/  IADD3.X RZ, P1, PT, R109, R103, RZ, P1, !PT ;  /* 0x000000676dff7210 */ /* 0x000fe20000f3e4ff */
[----:B------:R-:W-:Y:S01]  /*7d8a0*/  IMAD.X R83, RZ, RZ, RZ, P5 ;  /* 0x000000ffff537224 */ /* 0x000fe200028e06ff */
[----:B------:R-:W-:Y:S01]  /*7d8b0*/  IADD3 RZ, P2, PT, R116, R58, RZ ;  /* 0x0000003a74ff7210 */ /* 0x000fe20007f5e0ff */
[----:B------:R-:W-:Y:S01]  /*7d8c0*/  IMAD.WIDE.U32 R108, R10, R64, R108 ;  /* 0x000000400a6c7225 */ /* 0x000fe200078e006c */
[----:B------:R-:W-:Y:S02]  /*7d8d0*/  IADD3.X RZ, P3, PT, R45, R55, RZ, P3, !PT ;  /* 0x000000372dff7210 */ /* 0x000fe40001f7e4ff */
[----:B------:R-:W-:Y:S01]  /*7d8e0*/  IADD3.X R55, P5, PT, R85, R198, RZ, P1, !PT ;  /* 0x000000c655377210 */ /* 0x000fe20000fbe4ff */
[----:B------:R-:W-:Y:S01]  /*7d8f0*/  IMAD.IADD R190, R109, 0x1, R190 ;  /* 0x000000016dbe7824 */ /* 0x000fe200078e02be */
[----:B------:R-:W-:Y:S01]  /*7d900*/  IADD3 RZ, P4, PT, R78, R110, RZ ;  /* 0x0000006e4eff7210 */ /* 0x000fe20007f9e0ff */
[----:B------:R-:W-:Y:S01]  /*7d910*/  IMAD.WIDE.U32 R44, R26, 0xf5138f, R44 ;  /* 0x00f5138f1a2c7825 */ /* 0x000fe200078e002c */
[----:B------:R-:W-:-:S02]  /*7d920*/  IADD3.X RZ, P1, PT, R117, R59, RZ, P2, !PT ;  /* 0x0000003b75ff7210 */ /* 0x000fc4000173e4ff */
        /* <DEDUP_REMOVED lines=14> */
[----:B------:R-:W-:-:S02]  /*7da10*/  IADD3.X R100, P1, PT, R83, R101, RZ, P5, !PT ;  /* 0x0000006553647210 */ /* 0x000fc40002f3e4ff */
[----:B------:R-:W-:Y:S02]  /*7da20*/  IADD3.X R56, P3, PT, R57, R78, RZ, P3, !PT ;  /* 0x0000004e39387210 */ /* 0x000fe40001f7e4ff */
[----:B------:R-:W-:Y:S02]  /*7da30*/  IADD3.X R111, P1, PT, R111, R118, RZ, P1, !PT ;  /* 0x000000766f6f7210 */ /* 0x000fe40000f3e4ff */
[----:B------:R-:W-:Y:S02]  /*7da40*/  IADD3.X R57, P3, PT, R124, R105, RZ, P3, !PT ;  /* 0x000000697c397210 */ /* 0x000fe40001f7e4ff */
[----:B------:R-:W-:Y:S02]  /*7da50*/  IADD3.X R25, P1, PT, R100, R25, RZ, P1, !PT ;  /* 0x0000001964197210 */ /* 0x000fe40000f3e4ff */
[----:B------:R-:W-:Y:S01]  /*7da60*/  IADD3.X R54, P4, PT, R55, R44, RZ, P4, !PT ;  /* 0x0000002c37367210 */ /* 0x000fe2000279e4ff */
[----:B------:R-:W-:Y:S01]  /*7da70*/  IMAD.WIDE.U32 R44, R116, -0x1, RZ ;  /* 0xffffffff742c7825 */ /* 0x000fe200078e00ff */
[----:B------:R-:W-:-:S02]  /*7da80*/  IADD3.X R53, P5, PT, RZ, RZ, RZ, P3, !PT ;  /* 0x000000ffff357210 */ /* 0x000fc40001fbe4ff */
[----:B------:R-:W-:Y:S01]  /*7da90*/  IADD3.X R111, P3, PT, R111, R108, RZ, P1, !PT ;  /* 0x0000006c6f6f7210 */ /* 0x000fe20000f7e4ff */
[----:B------:R-:W-:Y:S01]  /*7daa0*/  IMAD.IADD R91, R45, 0x1, R91 ;  /* 0x000000012d5b7824 */ /* 0x000fe200078e025b */
[----:B------:R-:W-:Y:S01]  /*7dab0*/  IADD3.X R55, P4, PT, R112, R99, RZ, P4, !PT ;  /* 0x0000006370377210 */ /* 0x000fe2000279e4ff */
[----:B------:R-:W-:Y:S01]  /*7dac0*/  IMAD.WIDE.U32 R60, R44, 0x1, RZ ;  /* 0x000000012c3c7825 */ /* 0x000fe200078e00ff */
[----:B------:R-:W-:Y:S02]  /*7dad0*/  IADD3.X R113, P3, PT, R25, R190, RZ, P3, !PT ;  /* 0x000000be19717210 */ /* 0x000fe40001f7e4ff */
[----:B------:R-:W-:Y:S01]  /*7dae0*/  IADD3.X R25, P4, PT, RZ, RZ, RZ, P4, !PT ;  /* 0x000000ffff197210 */ /* 0x000fe2000279e4ff */
[C---:B------:R-:W-:Y:S01]  /*7daf0*/  IMAD.WIDE.U32 R88, R91.reuse, 0x30000000, RZ ;  /* 0x300000005b587825 */ /* 0x040fe200078e00ff */
[----:B------:R-:W-:Y:S02]  /*7db00*/  IADD3.X R87, P1, PT, RZ, RZ, RZ, P1, !PT ;  /* 0x000000ffff577210 */ /* 0x000fe40000f3e4ff */
[----:B------:R-:W-:Y:S01]  /*7db10*/  IADD3.X R79, PT, PT, RZ, RZ, RZ, P5, !PT ;  /* 0x000000ffff4f7210 */ /* 0x000fe20002ffe4ff */
[----:B------:R-:W-:Y:S01]  /*7db20*/  IMAD.X R43, RZ, RZ, RZ, P4 ;  /* 0x000000ffff2b7224 */ /* 0x000fe200020e06ff */
[----:B------:R-:W-:Y:S01]  /*7db30*/  IADD3 RZ, P4, PT, R54, R48, RZ ;  /* 0x0000003036ff7210 */ /* 0x000fe20007f9e0ff */
[----:B------:R-:W-:Y:S01]  /*7db40*/  IMAD.WIDE.U32 R48, R91, 0x1, RZ ;  /* 0x000000015b307825 */ /* 0x000fe200078e00ff */
[----:B------:R-:W-:-:S02]  /*7db50*/  IADD3.X R87, P5, PT, RZ, R87, RZ, P3, !PT ;  /* 0x00000057ff577210 */ /* 0x000fc40001fbe4ff */
[----:B------:R-:W-:Y:S01]  /*7db60*/  IADD3.X R59, P2, PT, R198, R155, RZ, P2, !PT ;  /* 0x0000009bc63b7210 */ /* 0x000fe2000175e4ff */
[C---:B------:R-:W-:Y:S01]  /*7db70*/  IMAD.WIDE.U32 R96, R44.reuse, 0x30000000, RZ ;  /* 0x300000002c607825 */ /* 0x040fe200078e00ff */
[----:B------:R-:W-:Y:S02]  /*7db80*/  IADD3.X R85, PT, PT, RZ, RZ, RZ, P5, P1 ;  /* 0x000000ffff557210 */ /* 0x000fe40002fe24ff */
[----:B------:R-:W-:Y:S01]  /*7db90*/  IADD3.X R101, P2, PT, RZ, RZ, RZ, P2, !PT ;  /* 0x000000ffff657210 */ /* 0x000fe2000175e4ff */
[----:B------:R-:W-:Y:S01]  /*7dba0*/  IMAD.WIDE.U32 R48, P5, R44, -0x7af74000, R48 ;  /* 0x8508c0002c307825 */ /* 0x000fe200078a0030 */
[----:B------:R-:W-:Y:S02]  /*7dbb0*/  IADD3 RZ, P1, PT, R116, R60, RZ ;  /* 0x0000003c74ff7210 */ /* 0x000fe40007f3e0ff */
[----:B------:R-:W-:Y:S01]  /*7dbc0*/  IADD3 RZ, P3, PT, R56, R122, RZ ;  /* 0x0000007a38ff7210 */ /* 0x000fe20007f7e0ff */
[----:B------:R-:W-:Y:S01]  /*7dbd0*/  IMAD.X R105, RZ, RZ, RZ, P5 ;  /* 0x000000ffff697224 */ /* 0x000fe200028e06ff */
[----:B------:R-:W-:Y:S01]  /*7dbe0*/  IADD3 R60, P5, PT, R61, R48, RZ ;  /* 0x000000303d3c7210 */ /* 0x000fe20007fbe0ff */
[----:B------:R-:W-:Y:S01]  /*7dbf0*/  IMAD.MOV.U32 R104, RZ, RZ, R49 ;  /* 0x000000ffff687224 */ /* 0x000fe200078e0031 */
[----:B------:R-:W-:Y:S01]  /*7dc00*/  IADD3.X RZ, P3, PT, R57, R63, RZ, P3, !PT ;  /* 0x0000003f39ff7210 */ /* 0x000fe20001f7e4ff */
[----:B------:R-:W-:Y:S01]  /*7dc10*/  IMAD.X R83, RZ, RZ, RZ, P2 ;  /* 0x000000ffff537224 */ /* 0x000fe200010e06ff */
[----:B------:R-:W-:Y:S01]  /*7dc20*/  IADD3 RZ, P2, PT, R58, R176, RZ ;  /* 0x000000b03aff7210 */ /* 0x000fe20007f5e0ff */
[----:B------:R-:W-:Y:S01]  /*7dc30*/  IMAD.WIDE.U32.X R104, R91, -0x7af74000, R104, P5 ;  /* 0x8508c0005b687825 */ /* 0x000fe200028e0468 */
[----:B------:R-:W-:-:S02]  /*7dc40*/  IADD3.X R108, P3, PT, R53, R136, RZ, P3, !PT ;  /* 0x00000088356c7210 */ /* 0x000fc40001f7e4ff */
[----:B------:R-:W-:Y:S01]  /*7dc50*/  IADD3.X RZ, P2, PT, R59, R131, RZ, P2, !PT ;  /* 0x000000833bff7210 */ /* 0x000fe2000175e4ff */
[----:B------:R-:W-:Y:S01]  /*7dc60*/  IMAD.WIDE.U32 R88, P5, R44, 0x170b5d44, R88 ;  /* 0x170b5d442c587825 */ /* 0x000fe200078a0058 */
[----:B------:R-:W-:Y:S02]  /*7dc70*/  IADD3.X RZ, P4, PT, R55, R47, RZ, P4, !PT ;  /* 0x0000002f37ff7210 */ /* 0x000fe4000279e4ff */
[----:B------:R-:W-:Y:S01]  /*7dc80*/  IADD3.X R101, P2, PT, R101, R202, RZ, P2, !PT ;  /* 0x000000ca65657210 */ /* 0x000fe2000175e4ff */
[----:B------:R-:W-:Y:S01]  /*7dc90*/  IMAD.WIDE.U32 R10, R11, R64, R58 ;  /* 0x000000400b0a7225 */ /* 0x000fe200078e003a */
[----:B------:R-:W-:Y:S02]  /*7dca0*/  MOV R98, R89 ;  /* 0x0000005900627202 */ /* 0x000fe40000000f00 */
[----:B------:R-:W-:Y:S01]  /*7dcb0*/  IADD3.X R202, P2, PT, R83, R203, RZ, P2, !PT ;  /* 0x000000cb53ca7210 */ /* 0x000fe2000175e4ff */
[----:B------:R-:W-:Y:S01]  /*7dcc0*/  IMAD.X R99, RZ, RZ, RZ, P5 ;  /* 0x000000ffff637224 */ /* 0x000fe200028e06ff */
[----:B------:R-:W-:Y:S01]  /*7dcd0*/  IADD3 R117, P5, PT, R88, R97, RZ ;  /* 0x0000006158757210 */ /* 0x000fe20007fbe0ff */
[----:B------:R-:W-:Y:S01]  /*7dce0*/  IMAD.WIDE.U32 R58, R91, -0x45f6b800, RZ ;  /* 0xba0948005b3a7825 */ /* 0x000fe200078e00ff */
[----:B------:R-:W-:-:S02]  /*7dcf0*/  IADD3.X R136, P3, PT, R79, R137, RZ, P3, !PT ;  /* 0x000000894f887210 */ /* 0x000fc40001f7e4ff */
[----:B------:R-:W-:Y:S01]  /*7dd00*/  IADD3.X R100, P2, PT, R101, R28, RZ, P2, !PT ;  /* 0x0000001c65647210 */ /* 0x000fe2000175e4ff */
[----:B------:R-:W-:Y:S01]  /*7dd10*/  IMAD.WIDE.U32 R106, R22, -0x45f6b800, R54 ;  /* 0xba094800166a7825 */ /* 0x000fe200078e0036 */
[----:B------:R-:W-:Y:S02]  /*7dd20*/  IADD3.X R108, P3, PT, R108, R111, RZ, P3, !PT ;  /* 0x0000006f6c6c7210 */ /* 0x000fe40001f7e4ff */
[----:B------:R-:W-:Y:S01]  /*7dd30*/  IADD3.X R101, P2, PT, R202, R149, RZ, P2, !PT ;  /* 0x00000095ca657210 */ /* 0x000fe2000175e4ff */
[----:B------:R-:W-:Y:S01]  /*7dd40*/  IMAD.WIDE.U32.X R98, R91, 0x170b5d44, R98, P5 ;  /* 0x170b5d445b627825 */ /* 0x000fe200028e0462 */
[----:B------:R-:W-:Y:S02]  /*7dd50*/  IADD3.X RZ, P1, PT, R109, R60, RZ, P1, !PT ;  /* 0x0000003c6dff7210 */ /* 0x000fe40000f3e4ff */
[----:B------:R-:W-:Y:S01]  /*7dd60*/  IADD3.X R109, P3, PT, R136, R113, RZ, P3, !PT ;  /* 0x00000071886d7210 */ /* 0x000fe20001f7e4ff */
[----:B------:R-:W-:Y:S01]  /*7dd70*/  IMAD.WIDE.U32 R54, R91, 0xf5138f, RZ ;  /* 0x00f5138f5b367825 */ /* 0x000fe200078e00ff */
[----:B------:R-:W-:-:S03]  /*7dd80*/  IADD3.X R97, P2, PT, RZ, RZ, RZ, P2, !PT ;  /* 0x000000ffff617210 */ /* 0x000fc6000175e4ff */
[----:B------:R-:W-:-:S04]  /*7dd90*/  IMAD.WIDE.U32 R58, P5, R44, 0x1ef3622f, R58 ;  /* 0x1ef3622f2c3a7825 */ /* 0x000fc800078a003a */
[----:B------:R-:W-:Y:S01]  /*7dda0*/  IMAD.IADD R180, R11, 0x1, R180 ;  /* 0x000000010bb47824 */ /* 0x000fe200078e02b4 */
[----:B------:R-:W-:Y:S01]  /*7ddb0*/  IADD3.X R11, P4, PT, R25, R94, RZ, P4, !PT ;  /* 0x0000005e190b7210 */ /* 0x000fe2000279e4ff */
[----:B------:R-:W-:-:S03]  /*7ddc0*/  IMAD.WIDE.U32 R102, R26, 0x6ca1493b, R56 ;  /* 0x6ca1493b1a667825 */ /* 0x000fc600078e0038 */
[----:B------:R-:W-:Y:S01]  /*7ddd0*/  IADD3.X R25, P4, PT, R43, R95, RZ, P4, !PT ;  /* 0x0000005f2b197210 */ /* 0x000fe2000279e4ff */
[----:B------:R-:W-:Y:S02]  /*7dde0*/  IMAD.X R83, RZ, RZ, RZ, P5 ;  /* 0x000000ffff537224 */ /* 0x000fe400028e06ff */
[----:B------:R-:W-:Y:S01]  /*7ddf0*/  IMAD.WIDE.U32 R56, R44, 0xf5138f, RZ ;  /* 0x00f5138f2c387825 */ /* 0x000fe200078e00ff */
[----:B------:R-:W-:-:S03]  /*7de00*/  IADD3.X R102, P4, PT, R11, R102, RZ, P4, !PT ;  /* 0x000000660b667210 */ /* 0x000fc6000279e4ff */
        /* <DEDUP_REMOVED lines=8> */
[----:B------:R-:W-:Y:S01]  /*7de90*/  IMAD.WIDE.U32 R94, R44, -0x45f6b800, RZ ;  /* 0xba0948002c5e7825 */ /* 0x000fe200078e00ff */
[----:B------:R-:W-:-:S03]  /*7dea0*/  IADD3.X R11, P4, PT, RZ, RZ, RZ, P4, !PT ;  /* 0x000000ffff0b7210 */ /* 0x000fc6000279e4ff */
[----:B------:R-:W-:-:S04]  /*7deb0*/  IMAD.WIDE.U32 R28, R91, 0x17c510ea, RZ ;  /* 0x17c510ea5b1c7825 */ /* 0x000fc800078e00ff */
[----:B------:R-:W-:-:S04]  /*7dec0*/  IMAD.WIDE.U32.X R78, R91, 0x1a22d9f3, R78, P5 ;  /* 0x1a22d9f35b4e7825 */ /* 0x000fc800028e044e */
[----:B------:R-:W-:Y:S01]  /*7ded0*/  IMAD.X R115, RZ, RZ, RZ, P2 ;  /* 0x000000ffff737224 */ /* 0x000fe200010e06ff */
[----:B------:R-:W-:Y:S01]  /*7dee0*/  IADD3 R95, P2, PT, R58, R95, RZ ;  /* 0x0000005f3a5f7210 */ /* 0x000fe20007f5e0ff */
[----:B------:R-:W-:-:S04]  /*7def0*/  IMAD.WIDE.U32 R46, P5, R44, -0x39c4fa40, R46 ;  /* 0xc63b05c02c2e7825 */ /* 0x000fc800078a002e */
[----:B------:R-:W-:Y:S01]  /*7df00*/  IMAD.WIDE.U32 R60, R44, 0x6ca1493b, RZ ;  /* 0x6ca1493b2c3c7825 */ /* 0x000fe200078e00ff */
[----:B------:R-:W-:-:S03]  /*7df10*/  MOV R62, R47 ;  /* 0x0000002f003e7202 */ /* 0x000fc60000000f00 */
[----:B------:R-:W-:Y:S01]  /*7df20*/  IMAD.IADD R89, R107, 0x1, R82 ;  /* 0x000000016b597824 */ /* 0x000fe200078e0252 */
[----:B------:R-:W-:Y:S01]  /*7df30*/  IADD3.X R107, P1, PT, RZ, R104, RZ, P1, !PT ;  /* 0x00000068ff6b7210 */ /* 0x000fe20000f3e4ff */
[----:B------:R-:W-:Y:S02]  /*7df40*/  IMAD.MOV.U32 R82, RZ, RZ, R59 ;  /* 0x000000ffff527224 */ /* 0x000fe400078e003b */
[----:B------:R-:W-:Y:S01]  /*7df50*/  IMAD.X R57, RZ, RZ, RZ, P3 ;  /* 0x000000ffff397224 */ /* 0x000fe200018e06ff */
[----:B------:R-:W-:Y:S01]  /*7df60*/  IADD3.X R104, P1, PT, RZ, R105, RZ, P1, !PT ;  /* 0x00000069ff687210 */ /* 0x000fe20000f3e4ff */
[----:B------:R-:W-:-:S03]  /*7df70*/  IMAD.WIDE.U32 R48, R44, 0x17c510ea, RZ ;  /* 0x17c510ea2c307825 */ /* 0x000fc600078e00ff */
[----:B------:R-:W-:Y:S01]  /*7df80*/  IADD3.X R106, P1, PT, R107, R106, RZ, P1, !PT ;  /* 0x0000006a6b6a7210 */ /* 0x000fe20000f3e4ff */
[----:B------:R-:W-:-:S03]  /*7df90*/  IMAD.WIDE.U32 R28, P3, R44, 0x1ae3a46, R28 ;  /* 0x01ae3a462c1c7825 */ /* 0x000fc6000786001c */
[----:B------:R-:W-:Y:S01]  /*7dfa0*/  IADD3.X R107, P1, PT, R104, R89, RZ, P1, !PT ;  /* 0x00000059686b7210 */ /* 0x000fe20000f3e4ff */
[----:B------:R-:W-:Y:S01]  /*7dfb0*/  IMAD.X R63, RZ, RZ, RZ, P5 ;  /* 0x000000ffff3f7224 */ /* 0x000fe200028e06ff */
[----:B------:R-:W-:Y:S01]  /*7dfc0*/  IADD3 R45, P5, PT, R46, R61, RZ ;  /* 0x0000003d2e2d7210 */ /* 0x000fe20007fbe0ff */
[----:B------:R-:W-:Y:S01]  /*7dfd0*/  IMAD.WIDE.U32.X R82, R91, 0x1ef3622f, R82, P2 ;  /* 0x1ef3622f5b527825 */ /* 0x000fe200010e0452 */
[----:B------:R-:W-:-:S03]  /*7dfe0*/  IADD3 RZ, P2, PT, R100, R14, RZ ;  /* 0x0000000e64ff7210 */ /* 0x000fc60007f5e0ff */
[----:B------:R-:W-:Y:S01]  /*7dff0*/  IMAD.X R25, RZ, RZ, RZ, P3 ;  /* 0x000000ffff197224 */ /* 0x000fe200018e06ff */
[----:B------:R-:W-:Y:S01]  /*7e000*/  IADD3 RZ, P3, PT, R102, R24, RZ ;  /* 0x0000001866ff7210 */ /* 0x000fe20007f7e0ff */
[----:B------:R-:W-:Y:S01]  /*7e010*/  IMAD.X R47, RZ, RZ, RZ, P4 ;  /* 0x000000ffff2f7224 */ /* 0x000fe200020e06ff */
[----:B------:R-:W-:Y:S01]  /*7e020*/  IADD3 R43, P4, PT, R28, R49, RZ ;  /* 0x000000311c2b7210 */ /* 0x000fe20007f9e0ff */
[----:B------:R-:W-:Y:S01]  /*7e030*/  IMAD.MOV.U32 R24, RZ, RZ, R29 ;  /* 0x000000ffff187224 */ /* 0x000fe200078e001d */
[----:B------:R-:W-:Y:S01]  /*7e040*/  IADD3.X RZ, P2, PT, R101, R15, RZ, P2, !PT ;  /* 0x0000000f65ff7210 */ /* 0x000fe2000175e4ff */
[----:B------:R-:W-:Y:S01]  /*7e050*/  IMAD.WIDE.U32.X R62, R91, -0x39c4fa40, R62, P5 ;  /* 0xc63b05c05b3e7825 */ /* 0x000fe200028e043e */
[----:B------:R-:W-:Y:S02]  /*7e060*/  IADD3 RZ, P5, PT, R108, R128, RZ ;  /* 0x000000806cff7210 */ /* 0x000fe40007fbe0ff */
[----:B------:R-:W-:Y:S01]  /*7e070*/  IADD3.X RZ, P3, PT, R103, R6, RZ, P3, !PT ;  /* 0x0000000667ff7210 */ /* 0x000fe20001f7e4ff */
[----:B------:R-:W-:Y:S01]  /*7e080*/  IMAD.WIDE.U32.X R14, R91, 0x1ae3a46, R24, P4 ;  /* 0x01ae3a465b0e7825 */ /* 0x000fe200020e0418 */
[----:B------:R-:W-:-:S03]  /*7e090*/  IADD3.X RZ, P5, PT, R109, R65, RZ, P5, !PT ;  /* 0x000000416dff7210 */ /* 0x000fc60002fbe4ff */
[----:B------:R-:W-:Y:S01]  /*7e0a0*/  IMAD.WIDE.U32 R24, R8, R64, R100 ;  /* 0x0000004008187225 */ /* 0x000fe200078e0064 */
[----:B------:R-:W-:Y:S02]  /*7e0b0*/  IADD3.X R100, P4, PT, R97, R204, RZ, P2, !PT ;  /* 0x000000cc61647210 */ /* 0x000fe4000179e4ff */
[----:B------:R-:W-:Y:S01]  /*7e0c0*/  IADD3.X R29, P2, PT, R11, R80, RZ, P3, !PT ;  /* 0x000000500b1d7210 */ /* 0x000fe20001f5e4ff */
[----:B------:R-:W-:Y:S01]  /*7e0d0*/  IMAD.WIDE.U32 R108, R26, 0x17c510ea, R108 ;  /* 0x17c510ea1a6c7825 */ /* 0x000fe200078e006c */
[----:B------:R-:W-:Y:S02]  /*7e0e0*/  IADD3.X R6, P5, PT, R55, R142, RZ, P5, !PT ;  /* 0x0000008e37067210 */ /* 0x000fe40002fbe4ff */
        /* <DEDUP_REMOVED lines=12> */
[----:B------:R-:W-:Y:S02]  /*7e1b0*/  IADD3.X R109, P2, PT, R80, R127, RZ, P2, !PT ;  /* 0x0000007f506d7210 */ /* 0x000fe4000175e4ff */
[----:B------:R-:W-:-:S02]  /*7e1c0*/  IADD3.X RZ, P5, PT, R107, R117, RZ, P1, !PT ;  /* 0x000000756bff7210 */ /* 0x000fc40000fbe4ff */
[----:B------:R-:W-:Y:S01]  /*7e1d0*/  IADD3.X R57, P1, PT, R142, R85, RZ, P4, !PT ;  /* 0x000000558e397210 */ /* 0x000fe2000273e4ff */
[----:B------:R-:W-:Y:S01]  /*7e1e0*/  IMAD.WIDE.U32 R84, R44, 0x30000000, R106 ;  /* 0x300000002c547825 */ /* 0x000fe200078e006a */
[----:B------:R-:W-:Y:S02]  /*7e1f0*/  IADD3.X R47, P2, PT, RZ, RZ, RZ, P2, !PT ;  /* 0x000000ffff2f7210 */ /* 0x000fe4000175e4ff */
[----:B------:R-:W-:Y:S02]  /*7e200*/  IADD3 RZ, P4, PT, R108, R90, RZ ;  /* 0x0000005a6cff7210 */ /* 0x000fe40007f9e0ff */
[----:B------:R-:W-:Y:S01]  /*7e210*/  IADD3.X R25, P5, PT, R11, R98, RZ, P5, !PT ;  /* 0x000000620b197210 */ /* 0x000fe20002fbe4ff */
[----:B------:R-:W-:Y:S01]  /*7e220*/  IMAD.X R49, RZ, RZ, RZ, P2 ;  /* 0x000000ffff317224 */ /* 0x000fe200010e06ff */
[----:B------:R-:W-:Y:S01]  /*7e230*/  IADD3.X RZ, P4, PT, R109, R9, RZ, P4, !PT ;  /* 0x000000096dff7210 */ /* 0x000fe2000279e4ff */
[----:B------:R-:W-:Y:S01]  /*7e240*/  IMAD.WIDE.U32 R8, R84, -0x1, RZ ;  /* 0xffffffff54087825 */ /* 0x000fe200078e00ff */
[----:B------:R-:W-:-:S02]  /*7e250*/  IADD3.X R81, P2, PT, R81, R10, RZ, P1, !PT ;  /* 0x0000000a51517210 */ /* 0x000fc40000f5e4ff */
[----:B------:R-:W-:Y:S01]  /*7e260*/  IADD3.X R98, P5, PT, R29, R99, RZ, P5, !PT ;  /* 0x000000631d627210 */ /* 0x000fe20002fbe4ff */
[----:B------:R-:W-:Y:S01]  /*7e270*/  IMAD.WIDE.U32 R10, R22, 0x6ca1493b, R108 ;  /* 0x6ca1493b160a7825 */ /* 0x000fe200078e006c */
[----:B------:R-:W-:Y:S02]  /*7e280*/  IADD3 R29, PT, PT, R85, R88, RZ ;  /* 0x00000058551d7210 */ /* 0x000fe40007ffe0ff */
[----:B------:R-:W-:Y:S02]  /*7e290*/  IADD3.X R80, P4, PT, R47, R92, RZ, P4, !PT ;  /* 0x0000005c2f507210 */ /* 0x000fe4000279e4ff */
[----:B------:R-:W-:Y:S01]  /*7e2a0*/  IADD3.X R102, P5, PT, R25, R102, RZ, P5, !PT ;  /* 0x0000006619667210 */ /* 0x000fe20002fbe4ff */
[----:B------:R-:W-:Y:S01]  /*7e2b0*/  IMAD.IADD R25, R11, 0x1, R86 ;  /* 0x000000010b197824 */ /* 0x000fe200078e0256 */
[----:B------:R-:W-:Y:S01]  /*7e2c0*/  IADD3.X R92, P4, PT, R49, R93, RZ, P4, !PT ;  /* 0x0000005d315c7210 */ /* 0x000fe2000279e4ff */
[----:B------:R-:W-:Y:S01]  /*7e2d0*/  IMAD R11, R84, -0x7af74001, -R29 ;  /* 0x8508bfff540b7824 */ /* 0x000fe200078e0a1d */
[----:B------:R-:W-:Y:S01]  /*7e2e0*/  IADD3.X R57, P2, PT, R57, R180, RZ, P2, !PT ;  /* 0x000000b439397210 */ /* 0x000fe2000175e4ff */
[----:B------:R-:W-:Y:S01]  /*7e2f0*/  IMAD.WIDE.U32 R86, R8, 0x1, RZ ;  /* 0x0000000108567825 */ /* 0x000fe200078e00ff */
[----:B------:R-:W-:-:S02]  /*7e300*/  IADD3.X R90, P1, PT, RZ, RZ, RZ, P1, !PT ;  /* 0x000000ffff5a7210 */ /* 0x000fc40000f3e4ff */
[----:B------:R-:W-:Y:S01]  /*7e310*/  IADD3.X R80, P4, PT, R80, R81, RZ, P4, !PT ;  /* 0x0000005150507210 */ /* 0x000fe2000279e4ff */
[----:B------:R-:W-:Y:S01]  /*7e320*/  IMAD.IADD R6, R9, 0x1, R11 ;  /* 0x0000000109067824 */ /* 0x000fe200078e020b */
[----:B------:R-:W-:Y:S02]  /*7e330*/  IADD3.X R103, P5, PT, R98, R55, RZ, P5, !PT ;  /* 0x0000003762677210 */ /* 0x000fe40002fbe4ff */
[----:B------:R-:W-:Y:S01]  /*7e340*/  IADD3.X R90, P2, PT, RZ, R90, RZ, P2, !PT ;  /* 0x0000005aff5a7210 */ /* 0x000fe2000175e4ff */
[----:B------:R-:W-:Y:S01]  /*7e350*/  IMAD.WIDE.U32 R88, R6, 0x1, RZ ;  /* 0x0000000106587825 */ /* 0x000fe200078e00ff */
[----:B------:R-:W-:Y:S02]  /*7e360*/  IADD3.X R81, P4, PT, R92, R57, RZ, P4, !PT ;  /* 0x000000395c517210 */ /* 0x000fe4000279e4ff */
[----:B------:R-:W-:Y:S02]  /*7e370*/  IADD3.X R59, P5, PT, RZ, RZ, RZ, P5, !PT ;  /* 0x000000ffff3b7210 */ /* 0x000fe40002fbe4ff */
[----:B------:R-:W-:-:S02]  /*7e380*/  IADD3.X R92, PT, PT, RZ, RZ, RZ, P2, P1 ;  /* 0x000000ffff5c7210 */ /* 0x000fc400017e24ff */
[----:B------:R-:W-:Y:S01]  /*7e390*/  IADD3.X R47, P4, PT, RZ, RZ, RZ, P4, !PT ;  /* 0x000000ffff2f7210 */ /* 0x000fe2000279e4ff */
[----:B------:R-:W-:Y:S01]  /*7e3a0*/  IMAD.X R9, RZ, RZ, RZ, P5 ;  /* 0x000000ffff097224 */ /* 0x000fe200028e06ff */
[----:B------:R-:W-:Y:S01]  /*7e3b0*/  IADD3 RZ, P1, PT, R102, R94, RZ ;  /* 0x0000005e66ff7210 */ /* 0x000fe20007f3e0ff */
[----:B------:R-:W-:Y:S01]  /*7e3c0*/  IMAD.WIDE.U32 R88, P5, R8, -0x7af74000, R88 ;  /* 0x8508c00008587825 */ /* 0x000fe200078a0058 */
[----:B------:R-:W-:Y:S02]  /*7e3d0*/  IADD3 RZ, P2, PT, R80, R52, RZ ;  /* 0x0000003450ff7210 */ /* 0x000fe40007f5e0ff */
[----:B------:R-:W-:Y:S01]  /*7e3e0*/  IADD3.X RZ, P1, PT, R103, R95, RZ, P1, !PT ;  /* 0x0000005f67ff7210 */ /* 0x000fe20000f3e4ff */
[----:B------:R-:W-:Y:S01]  /*7e3f0*/  IMAD.X R49, RZ, RZ, RZ, P4 ;  /* 0x000000ffff317224 */ /* 0x000fe200020e06ff */
[----:B------:R-:W-:Y:S01]  /*7e400*/  IADD3.X RZ, P2, PT, R81, R23, RZ, P2, !PT ;  /* 0x0000001751ff7210 */ /* 0x000fe2000175e4ff */
[----:B------:R-:W-:Y:S01]  /*7e410*/  IMAD.X R23, RZ, RZ, RZ, P5 ;  /* 0x000000ffff177224 */ /* 0x000fe200028e06ff */
[----:B------:R-:W-:Y:S01]  /*7e420*/  IADD3 RZ, P4, PT, R84, R86, RZ ;  /* 0x0000005654ff7210 */ /* 0x000fe20007f9e0ff */
[----:B------:R-:W-:Y:S01]  /*7e430*/  IMAD.WIDE.U32 R80, R22, 0x17c510ea, R80 ;  /* 0x17c510ea16507825 */ /* 0x000fe200078e0050 */
[----:B------:R-:W-:-:S02]  /*7e440*/  IADD3 R86, P5, PT, R87, R88, RZ ;  /* 0x0000005857567210 */ /* 0x000fc40007fbe0ff */
[----:B------:R-:W-:Y:S01]  /*7e450*/  IADD3.X R59, P1, PT, R59, R82, RZ, P1, !PT ;  /* 0x000000523b3b7210 */ /* 0x000fe20000f3e4ff */
[----:B------:R-:W-:Y:S01]  /*7e460*/  IMAD.MOV.U32 R22, RZ, RZ, R89 ;  /* 0x000000ffff167224 */ /* 0x000fe200078e0059 */
[----:B------:R-:W-:Y:S01]  /*7e470*/  IADD3.X RZ, P4, PT, R29, R86, RZ, P4, !PT ;  /* 0x000000561dff7210 */ /* 0x000fe2000279e4ff */
[----:B------:R-:W-:Y:S01]  /*7e480*/  IMAD.WIDE.U32 R84, R44, -0x45f6b800, R102 ;  /* 0xba0948002c547825 */ /* 0x000fe200078e0066 */
[----:B------:R-:W-:Y:S02]  /*7e490*/  IADD3.X R82, P1, PT, R9, R83, RZ, P1, !PT ;  /* 0x0000005309527210 */ /* 0x000fe40000f3e4ff */
[----:B------:R-:W-:Y:S01]  /*7e4a0*/  IADD3.X R47, P2, PT, R47, R50, RZ, P2, !PT ;  /* 0x000000322f2f7210 */ /* 0x000fe2000175e4ff */
[----:B------:R-:W-:Y:S01]  /*7e4b0*/  IMAD.WIDE.U32.X R22, R6, -0x7af74000, R22, P5 ;  /* 0x8508c00006167825 */ /* 0x000fe200028e0416 */
[----:B------:R-:W-:Y:S02]  /*7e4c0*/  IADD3.X R100, P3, PT, R100, R27, RZ, P3, !PT ;  /* 0x0000001b64647210 */ /* 0x000fe40001f7e4ff */
[----:B------:R-:W-:Y:S01]  /*7e4d0*/  IADD3.X R49, P2, PT, R49, R51, RZ, P2, !PT ;  /* 0x0000003331317210 */ /* 0x000fe2000175e4ff */
[----:B------:R-:W-:Y:S01]  /*7e4e0*/  IMAD.IADD R26, R85, 0x1, R58 ;  /* 0x00000001551a7824 */ /* 0x000fe200078e023a */
[----:B------:R-:W-:Y:S01]  /*7e4f0*/  IADD3.X R58, P1, PT, R59, R10, RZ, P1, !PT ;  /* 0x0000000a3b3a7210 */ /* 0x000fe20000f3e4ff */
[----:B------:R-:W-:Y:S01]  /*7e500*/  IMAD.WIDE.U32 R10, R6, 0x30000000, RZ ;  /* 0x30000000060a7825 */ /* 0x000fe200078e00ff */
[----:B------:R-:W-:-:S02]  /*7e510*/  IADD3.X R9, P4, PT, RZ, R22, RZ, P4, !PT ;  /* 0x00000016ff097210 */ /* 0x000fc4000279e4ff */
[----:B------:R-:W-:Y:S01]  /*7e520*/  IADD3.X R59, P1, PT, R82, R25, RZ, P1, !PT ;  /* 0x00000019523b7210 */ /* 0x000fe20000f3e4ff */
[C---:B------:R-:W-:Y:S01]  /*7e530*/  IMAD.WIDE.U32 R82, R8.reuse, 0x30000000, RZ ;  /* 0x3000000008527825 */ /* 0x040fe200078e00ff */
[----:B------:R-:W-:Y:S02]  /*7e540*/  IADD3.X R23, P4, PT, RZ, R23, RZ, P4, !PT ;  /* 0x00000017ff177210 */ /* 0x000fe4000279e4ff */
[----:B------:R-:W-:Y:S01]  /*7e550*/  IADD3.X R25, P1, PT, RZ, RZ, RZ, P1, !PT ;  /* 0x000000ffff197210 */ /* 0x000fe20000f3e4ff */
[----:B------:R-:W-:Y:S01]  /*7e560*/  IMAD.WIDE.U32 R10, P5, R8, 0x170b5d44, R10 ;  /* 0x170b5d44080a7825 */ /* 0x000fe200078a000a */
[----:B------:R-:W-:Y:S02]  /*7e570*/  IADD3.X R22, P4, PT, R9, R84, RZ, P4, !PT ;  /* 0x0000005409167210 */ /* 0x000fe4000279e4ff */
[----:B------:R-:W-:Y:S01]  /*7e580*/  IADD3.X R29, PT, PT, RZ, RZ, RZ, P1, !PT ;  /* 0x000000ffff1d7210 */ /* 0x000fe20000ffe4ff */
[----:B------:R-:W-:Y:S01]  /*7e590*/  IMAD.X R57, RZ, RZ, RZ, P5 ;  /* 0x000000ffff397224 */ /* 0x000fe200028e06ff */
[----:B------:R-:W-:Y:S01]  /*7e5a0*/  IADD3.X R23, P4, PT, R23, R26, RZ, P4, !PT ;  /* 0x0000001a17177210 */ /* 0x000fe2000279e4ff */
[----:B------:R-:W-:Y:S01]  /*7e5b0*/  IMAD.WIDE.U32 R50, R44, 0xf5138f, R58 ;  /* 0x00f5138f2c327825 */ /* 0x000fe200078e003a */
[----:B------:R-:W-:-:S02]  /*7e5c0*/  IADD3 RZ, P1, PT, R58, R56, RZ ;  /* 0x000000383aff7210 */ /* 0x000fc40007f3e0ff */
[----:B------:R-:W-:Y:S01]  /*7e5d0*/  IADD3.X R47, P2, PT, R47, R90, RZ, P2, !PT ;  /* 0x0000005a2f2f7210 */ /* 0x000fe2000175e4ff */
[----:B------:R-:W-:Y:S01]  /*7e5e0*/  IMAD.MOV.U32 R56, RZ, RZ, R11 ;  /* 0x000000ffff387224 */ /* 0x000fe200078e000b */
[----:B------:R-:W-:Y:S01]  /*7e5f0*/  IADD3.X R9, P4, PT, RZ, RZ, RZ, P4, !PT ;  /* 0x000000ffff097210 */ /* 0x000fe2000279e4ff */
[----:B------:R-:W-:Y:S01]  /*7e600*/  IMAD.IADD R55, R81, 0x1, R42 ;  /* 0x0000000151377824 */ /* 0x000fe200078e022a */
[----:B------:R-:W-:Y:S02]  /*7e610*/  IADD3 R61, P5, PT, R10, R83, RZ ;  /* 0x000000530a3d7210 */ /* 0x000fe40007fbe0ff */
[----:B------:R-:W-:Y:S01]  /*7e620*/  IADD3.X RZ, P1, PT, R59, R53, RZ, P1, !PT ;  /* 0x000000353bff7210 */ /* 0x000fe20000f3e4ff */
[----:B------:R-:W-:Y:S01]  /*7e630*/  IMAD.X R11, RZ, RZ, RZ, P4 ;  /* 0x000000ffff0b7224 */ /* 0x000fe200020e06ff */
[----:B------:R-:W-:Y:S01]  /*7e640*/  IADD3.X R49, P2, PT, R49, R92, RZ, P2, !PT ;  /* 0x0000005c31317210 */ /* 0x000fe2000175e4ff */
[----:B------:R-:W-:Y:S01]  /*7e650*/  IMAD.WIDE.U32.X R56, R6, 0x170b5d44, R56, P5 ;  /* 0x170b5d4406387825 */ /* 0x000fe200028e0438 */
[----:B------:R-:W-:-:S02]  /*7e660*/  IADD3.X R53, P1, PT, R25, R78, RZ, P1, !PT ;  /* 0x0000004e19357210 */ /* 0x000fc40000f3e4ff */
[----:B------:R-:W-:Y:S02]  /*7e670*/  IADD3 RZ, P4, PT, R22, R82, RZ ;  /* 0x0000005216ff7210 */ /* 0x000fe40007f9e0ff */
[----:B------:R-:W-:Y:S01]  /*7e680*/  IADD3.X R47, P5, PT, R47, R24, RZ, P2, !PT ;  /* 0x000000182f2f7210 */ /* 0x000fe200017be4ff */
[----:B------:R-:W-:Y:S01]  /*7e690*/  IMAD.WIDE.U32 R24, R6, -0x45f6b800, RZ ;  /* 0xba09480006187825 */ /* 0x000fe200078e00ff */
[----:B------:R-:W-:Y:S02]  /*7e6a0*/  IADD3.X R78, P1, PT, R29, R79, RZ, P1, !PT ;  /* 0x0000004f1d4e7210 */ /* 0x000fe40000f3e4ff */
[----:B------:R-:W-:Y:S01]  /*7e6b0*/  IADD3.X RZ, P4, PT, R23, R61, RZ, P4, !PT ;  /* 0x0000003d17ff7210 */ /* 0x000fe2000279e4ff */
[----:B------:R-:W-:Y:S01]  /*7e6c0*/  IMAD.IADD R29, R51, 0x1, R54 ;  /* 0x00000001331d7824 */ /* 0x000fe200078e0236 */
[----:B------:R-:W-:Y:S01]  /*7e6d0*/  IADD3.X R49, P5, PT, R49, R200, RZ, P5, !PT ;  /* 0x000000c831317210 */ /* 0x000fe20002fbe4ff */
[----:B------:R-:W-:Y:S01]  /*7e6e0*/  IMAD.WIDE.U32 R22, R8, 0x30000000, R22 ;  /* 0x3000000008167825 */ /* 0x000fe200078e0016 */
[----:B------:R-:W-:-:S02]  /*7e6f0*/  IADD3.X R58, P2, PT, RZ, RZ, RZ, P2, !PT ;  /* 0x000000ffff3a7210 */ /* 0x000fc4000175e4ff */
[----:B------:R-:W-:Y:S02]  /*7e700*/  IADD3.X R52, P1, PT, R53, R80, RZ, P1, !PT ;  /* 0x0000005035347210 */ /* 0x000fe40000f3e4ff */
[----:B------:R-:W-:Y:S02]  /*7e710*/  IADD3.X R51, P4, PT, R9, R56, RZ, P4, !PT ;  /* 0x0000003809337210 */ /* 0x000fe4000279e4ff */
[----:B------:R-:W-:Y:S02]  /*7e720*/  IADD3.X R58, P5, PT, RZ, R58, RZ, P5, !PT ;  /* 0x0000003aff3a7210 */ /* 0x000fe40002fbe4ff */
[----:B------:R-:W-:Y:S01]  /*7e730*/  IADD3.X R53, P1, PT, R78, R55, RZ, P1, !PT ;  /* 0x000000374e357210 */ /* 0x000fe20000f3e4ff */
[C---:B------:R-:W-:Y:S01]  /*7e740*/  IMAD.WIDE.U32 R54, R8.reuse, -0x45f6b800, RZ ;  /* 0xba09480008367825 */ /* 0x040fe200078e00ff */
[----:B------:R-:W-:Y:S02]  /*7e750*/  IADD3.X R56, P4, PT, R11, R57, RZ, P4, !PT ;  /* 0x000000390b387210 */ /* 0x000fe4000279e4ff */
[----:B------:R-:W-:Y:S01]  /*7e760*/  IADD3.X R80, PT, PT, RZ, RZ, RZ, P5, P2 ;  /* 0x000000ffff507210 */ /* 0x000fe20002fe44ff */
[----:B------:R-:W-:Y:S01]  /*7e770*/  IMAD.WIDE.U32 R24, P5, R8, 0x1ef3622f, R24 ;  /* 0x1ef3622f08187825 */ /* 0x000fe200078a0018 */
[----:B------:R-:W-:-:S02]  /*7e780*/  IADD3 RZ, P2, PT, R52, R60, RZ ;  /* 0x0000003c34ff7210 */ /* 0x000fc40007f5e0ff */
[----:B------:R-:W-:Y:S01]  /*7e790*/  IADD3.X R9, P1, PT, RZ, RZ, RZ, P1, !PT ;  /* 0x000000ffff097210 */ /* 0x000fe20000f3e4ff */
[----:B------:R-:W-:Y:S01]  /*7e7a0*/  IMAD.X R57, RZ, RZ, RZ, P5 ;  /* 0x000000ffff397224 */ /* 0x000fe200028e06ff */
[----:B------:R-:W-:Y:S02]  /*7e7b0*/  IADD3.X R50, P4, PT, R51, R50, RZ, P4, !PT ;  /* 0x0000003233327210 */ /* 0x000fe4000279e4ff */
[----:B------:R-:W-:Y:S01]  /*7e7c0*/  IADD3.X RZ, P2, PT, R53, R45, RZ, P2, !PT ;  /* 0x0000002d35ff7210 */ /* 0x000fe2000175e4ff */
[----:B------:R-:W-:Y:S01]  /*7e7d0*/  IMAD.X R11, RZ, RZ, RZ, P1 ;  /* 0x000000ffff0b7224 */ /* 0x000fe200008e06ff */
[----:B------:R-:W-:Y:S01]  /*7e7e0*/  IADD3 R45, P5, PT, R24, R55, RZ ;  /* 0x00000037182d7210 */ /* 0x000fe20007fbe0ff */
[----:B------:R-:W-:Y:S01]  /*7e7f0*/  IMAD.WIDE.U32 R52, R44, 0x6ca1493b, R52 ;  /* 0x6ca1493b2c347825 */ /* 0x000fe200078e0034 */
[----:B------:R-:W-:Y:S02]  /*7e800*/  IADD3.X R51, P4, PT, R56, R29, RZ, P4, !PT ;  /* 0x0000001d38337210 */ /* 0x000fe4000279e4ff */
[----:B------:R-:W-:Y:S01]  /*7e810*/  IADD3 RZ, P1, PT, R50, R54, RZ ;  /* 0x0000003632ff7210 */ /* 0x000fe20007f3e0ff */
[----:B------:R-:W-:Y:S01]  /*7e820*/  IMAD.MOV.U32 R56, RZ, RZ, R25 ;  /* 0x000000ffff387224 */ /* 0x000fe200078e0019 */
[----:B------:R-:W-:-:S02]  /*7e830*/  IADD3.X R54, P2, PT, R9, R62, RZ, P2, !PT ;  /* 0x0000003e09367210 */ /* 0x000fc4000175e4ff */
[----:B------:R-:W-:Y:S01]  /*7e840*/  IADD3.X RZ, P1, PT, R51, R45, RZ, P1, !PT ;  /* 0x0000002d33ff7210 */ /* 0x000fe20000f3e4ff */
[C---:B------:R-:W-:Y:S01]  /*7e850*/  IMAD.WIDE.U32.X R26, R6.reuse, 0x1ef3622f, R56, P5 ;  /* 0x1ef3622f061a7825 */ /* 0x040fe200028e0438 */
[----:B------:R-:W-:Y:S02]  /*7e860*/  IADD3.X R62, P2, PT, R11, R63, RZ, P2, !PT ;  /* 0x0000003f0b3e7210 */ /* 0x000fe4000175e4ff */
[----:B------:R-:W-:Y:S01]  /*7e870*/  IADD3.X R9, P5, PT, RZ, RZ, RZ, P4, !PT ;  /* 0x000000ffff097210 */ /* 0x000fe200027be4ff */
[----:B------:R-:W-:Y:S01]  /*7e880*/  IMAD.WIDE.U32 R56, R6, 0xf5138f, RZ ;  /* 0x00f5138f06387825 */ /* 0x000fe200078e00ff */
[----:B------:R-:W-:Y:S02]  /*7e890*/  IADD3.X R54, P2, PT, R54, R47, RZ, P2, !PT ;  /* 0x0000002f36367210 */ /* 0x000fe4000175e4ff */
[----:B------:R-:W-:Y:S01]  /*7e8a0*/  IADD3.X R9, P1, PT, R9, R26, RZ, P1, !PT ;  /* 0x0000001a09097210 */ /* 0x000fe20000f3e4ff */
[----:B------:R-:W-:Y:S01]  /*7e8b0*/  IMAD.X R11, RZ, RZ, RZ, P5 ;  /* 0x000000ffff0b7224 */ /* 0x000fe200028e06ff */
[----:B------:R-:W-:Y:S01]  /*7e8c0*/  IADD3.X R55, P2, PT, R62, R49, RZ, P2, !PT ;  /* 0x000000313e377210 */ /* 0x000fe2000175e4ff */
[----:B------:R-:W-:Y:S01]  /*7e8d0*/  IMAD.WIDE.U32 R50, R8, -0x45f6b800, R50 ;  /* 0xba09480008327825 */ /* 0x000fe200078e0032 */
[----:B------:R-:W-:-:S02]  /*7e8e0*/  IADD3 R46, PT, PT, R53, R46, RZ ;  /* 0x0000002e352e7210 */ /* 0x000fc40007ffe0ff */
        /* <DEDUP_REMOVED lines=8> */
[----:B------:R-:W-:Y:S01]  /*7e970*/  IADD3 R29, P2, PT, R26, R57, RZ ;  /* 0x000000391a1d7210 */ /* 0x000fe20007f5e0ff */
[----:B------:R-:W-:Y:S01]  /*7e980*/  IMAD.X R47, RZ, RZ, RZ, P5 ;  /* 0x000000ffff2f7224 */ /* 0x000fe200028e06ff */
[----:B------:R-:W-:Y:S01]  /*7e990*/  IADD3 RZ, P5, PT, R54, R48, RZ ;  /* 0x0000003036ff7210 */ /* 0x000fe20007fbe0ff */
[----:B------:R-:W-:Y:S01]  /*7e9a0*/  IMAD.MOV.U32 R46, RZ, RZ, R27 ;  /* 0x000000ffff2e7224 */ /* 0x000fe200078e001b */
[----:B------:R-:W-:Y:S01]  /*7e9b0*/  IADD3.X R9, P1, PT, RZ, RZ, RZ, P1, !PT ;  /* 0x000000ffff097210 */ /* 0x000fe20000f3e4ff */
[----:B------:R-:W-:Y:S01]  /*7e9c0*/  IMAD.WIDE.U32 R48, R6, 0x6ca1493b, RZ ;  /* 0x6ca1493b06307825 */ /* 0x000fe200078e00ff */
[----:B------:R-:W-:-:S02]  /*7e9d0*/  IADD3.X RZ, P5, PT, R55, R43, RZ, P5, !PT ;  /* 0x0000002b37ff7210 */ /* 0x000fc40002fbe4ff */
[----:B------:R-:W-:Y:S01]  /*7e9e0*/  IADD3 RZ, P4, PT, R100, R208, RZ ;  /* 0x000000d064ff7210 */ /* 0x000fe20007f9e0ff */
[----:B------:R-:W-:Y:S01]  /*7e9f0*/  IMAD.WIDE.U32.X R46, R6, 0x1a22d9f3, R46, P2 ;  /* 0x1a22d9f3062e7825 */ /* 0x000fe200010e042e */
[----:B------:R-:W-:Y:S02]  /*7ea00*/  IADD3 RZ, P2, PT, R52, R56, RZ ;  /* 0x0000003834ff7210 */ /* 0x000fe40007f5e0ff */
[----:B------:R-:W-:Y:S01]  /*7ea10*/  IADD3.X RZ, P4, PT, R101, R135, RZ, P4, !PT ;  /* 0x0000008765ff7210 */ /* 0x000fe2000279e4ff */
[----:B------:R-:W-:Y:S01]  /*7ea20*/  IMAD.X R11, RZ, RZ, RZ, P1 ;  /* 0x000000ffff0b7224 */ /* 0x000fe200008e06ff */
[----:B------:R-:W-:Y:S01]  /*7ea30*/  IADD3.X RZ, P2, PT, R53, R29, RZ, P2, !PT ;  /* 0x0000001d35ff7210 */ /* 0x000fe2000175e4ff */
[----:B------:R-:W-:-:S03]  /*7ea40*/  IMAD.WIDE.U32 R48, P1, R8, -0x39c4fa40, R48 ;  /* 0xc63b05c008307825 */ /* 0x000fc60007820030 */
[----:B------:R-:W-:Y:S01]  /*7ea50*/  IADD3.X R9, P2, PT, R9, R46, RZ, P2, !PT ;  /* 0x0000002e09097210 */ /* 0x000fe2000175e4ff */
[----:B------:R-:W-:-:S03]  /*7ea60*/  IMAD.WIDE.U32 R42, R8, 0x6ca1493b, RZ ;  /* 0x6ca1493b082a7825 */ /* 0x000fc600078e00ff */
        /* <DEDUP_REMOVED lines=18> */
[----:B------:R-:W-:Y:S01]  /*7eb90*/  IMAD.IADD R47, R23, 0x1, R10 ;  /* 0x00000001172f7824 */ /* 0x000fe200078e020a */
[----:B------:R-:W-:Y:S01]  /*7eba0*/  IADD3.X R11, P4, PT, R11, R12, RZ, P4, !PT ;  /* 0x0000000c0b0b7210 */ /* 0x000fe2000279e4ff */
[C---:B------:R-:W-:Y:S01]  /*7ebb0*/  IMAD.WIDE.U32 R44, R8.reuse, 0x6ca1493b, R44 ;  /* 0x6ca1493b082c7825 */ /* 0x040fe200078e002c */
[----:B------:R-:W-:Y:S02]  /*7ebc0*/  IADD3.X R12, P1, PT, R7, R14, RZ, P1, !PT ;  /* 0x0000000e070c7210 */ /* 0x000fe40000f3e4ff */
[----:B------:R-:W-:Y:S01]  /*7ebd0*/  IADD3.X R42, P5, PT, R25, R80, RZ, P5, !PT ;  /* 0x00000050192a7210 */ /* 0x000fe20002fbe4ff */
[----:B------:R-:W-:Y:S01]  /*7ebe0*/  IMAD.X R7, RZ, RZ, RZ, P2 ;  /* 0x000000ffff077224 */ /* 0x000fe200010e06ff */
[----:B------:R-:W-:Y:S01]  /*7ebf0*/  IADD3.X R54, PT, PT, R13, RZ, RZ, P4, P3 ;  /* 0x000000ff0d367210 */ /* 0x000fe200027e64ff */
[----:B------:R-:W-:Y:S01]  /*7ec00*/  IMAD.WIDE.U32 R28, P4, R8, 0x1ae3a46, R28 ;  /* 0x01ae3a46081c7825 */ /* 0x000fe2000788001c */
[----:B------:R-:W-:-:S02]  /*7ec10*/  IADD3.X R13, P2, PT, R9, R64, RZ, P5, !PT ;  /* 0x00000040090d7210 */ /* 0x000fc40002f5e4ff */
[----:B------:R-:W-:Y:S01]  /*7ec20*/  IADD3.X R7, P1, PT, R7, R15, RZ, P1, !PT ;  /* 0x0000000f07077210 */ /* 0x000fe20000f3e4ff */
[----:B------:R-:W-:Y:S01]  /*7ec30*/  IMAD.WIDE.U32 R14, R8, 0x17c510ea, RZ ;  /* 0x17c510ea080e7825 */ /* 0x000fe200078e00ff */
[----:B------:R-:W-:Y:S02]  /*7ec40*/  IADD3 R207, PT, PT, R65, R206, RZ ;  /* 0x000000ce41cf7210 */ /* 0x000fe40007ffe0ff */
[----:B------:R-:W-:Y:S01]  /*7ec50*/  IADD3.X R12, P3, PT, R12, R13, RZ, P1, !PT ;  /* 0x0000000d0c0c7210 */ /* 0x000fe20000f7e4ff */
[----:B------:R-:W-:Y:S01]  /*7ec60*/  IMAD.X R43, RZ, RZ, RZ, P4 ;  /* 0x000000ffff2b7224 */ /* 0x000fe200020e06ff */
[----:B------:R-:W-:Y:S01]  /*7ec70*/  IADD3.X R42, P1, PT, R42, R207, RZ, P2, !PT ;  /* 0x000000cf2a2a7210 */ /* 0x000fe2000173e4ff */
[----:B------:R-:W-:Y:S01]  /*7ec80*/  IMAD.WIDE.U32 R52, R8, 0xf5138f, R52 ;  /* 0x00f5138f08347825 */ /* 0x000fe200078e0034 */
[----:B------:R-:W-:Y:S02]  /*7ec90*/  IADD3 R9, P4, PT, R28, R15, RZ ;  /* 0x0000000f1c097210 */ /* 0x000fe40007f9e0ff */
[----:B------:R-:W-:Y:S01]  /*7eca0*/  IADD3.X R13, P3, PT, R7, R42, RZ, P3, !PT ;  /* 0x0000002a070d7210 */ /* 0x000fe20001f7e4ff */
[----:B------:R-:W-:Y:S01]  /*7ecb0*/  IMAD.MOV.U32 R42, RZ, RZ, R29 ;  /* 0x000000ffff2a7224 */ /* 0x000fe200078e001d */
[----:B------:R-:W-:Y:S01]  /*7ecc0*/  IADD3 RZ, P2, PT, R12, R14, RZ ;  /* 0x0000000e0cff7210 */ /* 0x000fe20007f5e0ff */
[----:B------:R-:W-:Y:S01]  /*7ecd0*/  IMAD.IADD R14, R51, 0x1, R24 ;  /* 0x00000001330e7824 */ /* 0x000fe200078e0218 */
[----:B------:R-:W-:Y:S01]  /*7ece0*/  IADD3 R48, PT, PT, R45, R48, RZ ;  /* 0x000000302d307210 */ /* 0x000fe20007ffe0ff */
[----:B------:R-:W-:Y:S01]  /*7ecf0*/  IMAD.WIDE.U32.X R6, R6, 0x1ae3a46, R42, P4 ;  /* 0x01ae3a4606067825 */ /* 0x000fe200020e042a */
[----:B------:R-:W-:-:S02]  /*7ed00*/  IADD3.X RZ, P2, PT, R13, R9, RZ, P2, !PT ;  /* 0x000000090dff7210 */ /* 0x000fc4000175e4ff */
[----:B------:R-:W-:Y:S01]  /*7ed10*/  IADD3.X R9, P3, PT, RZ, RZ, RZ, P3, !PT ;  /* 0x000000ffff097210 */ /* 0x000fe20001f7e4ff */
[----:B------:R-:W-:Y:S02]  /*7ed20*/  IMAD.MOV.U32 R46, RZ, RZ, R22 ;  /* 0x000000ffff2e7224 */ /* 0x000fe400078e0016 */
[----:B------:R-:W-:Y:S01]  /*7ed30*/  IMAD.MOV.U32 R23, RZ, RZ, R50 ;  /* 0x000000ffff177224 */ /* 0x000fe200078e0032 */
[----:B------:R-:W-:Y:S01]  /*7ed40*/  IADD3.X R6, P2, PT, R9, R6, RZ, P2, !PT ;  /* 0x0000000609067210 */ /* 0x000fe2000175e4ff */
[----:B------:R-:W-:Y:S02]  /*7ed50*/  IMAD.X R9, RZ, RZ, RZ, P3 ;  /* 0x000000ffff097224 */ /* 0x000fe400018e06ff */
[----:B------:R-:W-:Y:S02]  /*7ed60*/  IMAD.MOV.U32 R22, RZ, RZ, R14 ;  /* 0x000000ffff167224 */ /* 0x000fe400078e000e */
[----:B------:R-:W-:Y:S01]  /*7ed70*/  IMAD.MOV.U32 R24, RZ, RZ, R52 ;  /* 0x000000ffff187224 */ /* 0x000fe200078e0034 */
[----:B------:R-:W-:Y:S01]  /*7ed80*/  IADD3.X R7, P2, PT, R9, R7, RZ, P2, !PT ;  /* 0x0000000709077210 */ /* 0x000fe2000175e4ff */
[----:B------:R-:W-:Y:S01]  /*7ed90*/  IMAD.MOV.U32 R27, RZ, RZ, R48 ;  /* 0x000000ffff1b7224 */ /* 0x000fe200078e0030 */
[----:B------:R-:W-:-:S04]  /*7eda0*/  IADD3.X R9, P5, PT, RZ, RZ, RZ, P5, !PT ;  /* 0x000000ffff097210 */ /* 0x000fc80002fbe4ff */
[----:B------:R-:W-:Y:S01]  /*7edb0*/  IADD3.X R6, P1, P2, R6, RZ, R9, P2, P1 ;  /* 0x000000ff06067210 */ /* 0x000fe20001222409 */
[----:B------:R-:W-:Y:S02]  /*7edc0*/  IMAD.X R10, RZ, RZ, RZ, P5 ;  /* 0x000000ffff0a7224 */ /* 0x000fe400028e06ff */
[----:B------:R-:W-:-:S03]  /*7edd0*/  IMAD.WIDE.U32 R8, R8, 0x17c510ea, R12 ;  /* 0x17c510ea08087825 */ /* 0x000fc600078e000c */
[----:B------:R-:W-:Y:S01]  /*7ede0*/  IADD3.X R7, PT, PT, R7, RZ, R10, P1, P2 ;  /* 0x000000ff07077210 */ /* 0x000fe20000fe440a */
[----:B------:R-:W-:Y:S01]  /*7edf0*/  IMAD.IADD R10, R9, 0x1, R28 ;  /* 0x00000001090a7824 */ /* 0x000fe200078e021c */
[----:B------:R-:W-:Y:S01]  /*7ee00*/  IADD3 R11, P1, PT, R6, R11, RZ ;  /* 0x0000000b060b7210 */ /* 0x000fe20007f3e0ff */
[----:B------:R-:W-:Y:S01]  /*7ee10*/  IMAD.IADD R6, R53, 0x1, R26 ;  /* 0x0000000135067824 */ /* 0x000fe200078e021a */
[----:B------:R-:W-:Y:S01]  /*7ee20*/  MOV R28, R8 ;  /* 0x00000008001c7202 */ /* 0x000fe20000000f00 */
        /* <DEDUP_REMOVED lines=74> */
.L_x_954:
[----:B------:R-:W-:Y:S05]  /*7f2d0*/  BSYNC.RELIABLE B3 ;  /* 0x0000000000037941 */ /* 0x000fea0003800100 */
.L_x_953:
        /* <DEDUP_REMOVED lines=12> */
.L_x_952:
[----:B------:R-:W-:Y:S05]  /*7f3a0*/  BSYNC.RECONVERGENT B2 ;  /* 0x0000000000027941 */ /* 0x000fea0003800200 */
.L_x_951:
        /* <DEDUP_REMOVED lines=37> */
.L_x_958:
[----:B------:R-:W-:Y:S05]  /*7f600*/  BSYNC.RELIABLE B3 ;  /* 0x0000000000037941 */ /* 0x000fea0003800100 */
.L_x_957:
        /* <DEDUP_REMOVED lines=12> */
.L_x_956:
[----:B------:R-:W-:Y:S05]  /*7f6d0*/  BSYNC.RECONVERGENT B2 ;  /* 0x0000000000027941 */ /* 0x000fea0003800200 */
.L_x_955:
        /* <DEDUP_REMOVED lines=49> */
.L_x_962:
[----:B------:R-:W-:Y:S05]  /*7f9f0*/  BSYNC.RELIABLE B3 ;  /* 0x0000000000037941 */ /* 0x000fea0003800100 */
.L_x_961:
        /* <DEDUP_REMOVED lines=12> */
.L_x_960:
[----:B------:R-:W-:Y:S05]  /*7fac0*/  BSYNC.RECONVERGENT B2 ;  /* 0x0000000000027941 */ /* 0x000fea0003800200 */
.L_x_959:
[----:B------:R-:W-:Y:S01]  /*7fad0*/  IADD3 R6, P1, PT, -R46, R6, RZ ;  /* 0x000000062e067210 */ /* 0x000fe20007f3e1ff */
[----:B------:R-:W-:Y:S01]  /*7fae0*/  IMAD.MOV.U32 R20, RZ, RZ, R66 ;  /* 0x000000ffff147224 */ /* 0x000fe200078e0042 */
[----:B------:R-:W-:Y:S02]  /*7faf0*/  MOV R21, R67 ;  /* 0x0000004300157202 */ /* 0x000fe40000000f00 */
[----:B------:R-:W-:-:S04]  /*7fb00*/  IADD3.X R7, P1, PT, ~R47, R7, RZ, P1, !PT ;  /* 0x000000072f077210 */ /* 0x000fc80000f3e5ff */
        /* <DEDUP_REMOVED lines=84> */
.L_x_964:
[----:B------:R-:W-:Y:S05]  /*80050*/  BSYNC.RELIABLE B2 ;  /* 0x0000000000027941 */ /* 0x000fea0003800100 */
.L_x_963:
        /* <DEDUP_REMOVED lines=13> */
.L_x_818:
        /* <DEDUP_REMOVED lines=73> */
[----:B------:R-:W-:Y:S02]  /*805c0*/  IADD3 R9, P5, PT, R9, R12, RZ ;  /* 0x0000000c09097210 */ /* 0x000fe40007fbe0ff */
[----:B------:R-:W-:Y:S01]  /*805d0*/  IADD3.X R8, P0, PT, R11, R8, RZ, P0, !PT ;  /* 0x000000080b087210 */ /* 0x000fe2000071e4ff */
[----:B------:R-:W-:-:S03]  /*805e0*/  IMAD.WIDE.U32 R6, P4, R77, R76, R16 ;  /* 0x0000004c4d067225 */ /* 0x000fc60007880010 */
[----:B------:R-:W-:Y:S01]  /*805f0*/  IADD3.X R9, P2, PT, R20, R9, RZ, P0, !PT ;  /* 0x0000000914097210 */ /* 0x000fe2000075e4ff */
[----:B------:R-:W-:Y:S01]  /*80600*/  IMAD.X R15, RZ, RZ, RZ, P1 ;  /* 0x000000ffff0f7224 */ /* 0x000fe200008e06ff */
        /* <DEDUP_REMOVED lines=37> */
[----:B------:R-:W-:Y:S01]  /*80860*/  IMAD.WIDE.U32 R12, R179, R82, RZ ;  /* 0x00000052b30c7225 */ /* 0x000fe200078e00ff */
[----:B------:R-:W-:-:S03]  /*80870*/  MOV R16, R15 ;  /* 0x0000000f00107202 */ /* 0x000fc60000000f00 */
[----:B------:R-:W-:Y:S01]  /*80880*/  IMAD.X R18, RZ, RZ, RZ, P1 ;  /* 0x000000ffff127224 */ /* 0x000fe200008e06ff */
[----:B------:R-:W-:Y:S01]  /*80890*/  IADD3 R26, P3, PT, R13, R14, RZ ;  /* 0x0000000e0d1a7210 */ /* 0x000fe20007f7e0ff */
[----:B------:R-:W-:Y:S01]  /*808a0*/  IMAD.WIDE.U32 R20, R79, R80, RZ ;  /* 0x000000504f147225 */ /* 0x000fe200078e00ff */
[----:B------:R-:W-:Y:S02]  /*808b0*/  IADD3.X R13, P1, PT, R11, R12, RZ, P2, !PT ;  /* 0x0000000c0b0d7210 */ /* 0x000fe4000173e4ff */
[----:B------:R-:W-:Y:S01]  /*808c0*/  IADD3.X R18, P0, PT, R18, R19, RZ, P0, !PT ;  /* 0x0000001312127210 */ /* 0x000fe2000071e4ff */
[----:B------:R-:W-:Y:S01]  /*808d0*/  IMAD.X R17, RZ, RZ, RZ, P4 ;  /* 0x000000ffff117224 */ /* 0x000fe200020e06ff */
        /* <DEDUP_REMOVED lines=27> */
[C---:B------:R-:W-:Y:S01]  /*80a90*/  IMAD.WIDE.U32 R40, R76.reuse, R80, RZ ;  /* 0x000000504c287225 */ /* 0x040fe200078e00ff */
        /* <DEDUP_REMOVED lines=44> */
[----:B------:R-:W-:-:S04]  /*80d60*/  IMAD.WIDE.U32 R20, R81, R82, R14 ;  /* 0x0000005251147225 */ /* 0x000fc800078e000e */
[----:B------:R-:W-:Y:S01]  /*80d70*/  IMAD.WIDE.U32 R18, P2, R83, R85, R18 ;  /* 0x0000005553127225 */ /* 0x000fe20007840012 */
[----:B------:R-:W-:-:S03]  /*80d80*/  IADD3 R21, PT, PT, R21, R12, RZ ;  /* 0x0000000c15157210 */ /* 0x000fc60007ffe0ff */
[----:B------:R-:W-:Y:S01]  /*80d90*/  IMAD.WIDE.U32 R30, R70, -0x1, RZ ;  /* 0xffffffff461e7825 */ /* 0x000fe200078e00ff */
[----:B------:R-:W-:-:S03]  /*80da0*/  IADD3 R11, P5, PT, R18, R29, RZ ;  /* 0x0000001d120b7210 */ /* 0x000fc60007fbe0ff */
[----:B------:R-:W-:Y:S02]  /*80db0*/  IMAD R25, R70, -0x7af74001, -R7 ;  /* 0x8508bfff46197824 */ /* 0x000fe400078e0a07 */
        /* <DEDUP_REMOVED lines=8> */
[----:B------:R-:W-:-:S04]  /*80e40*/  IMAD.WIDE.U32 R86, R30, 0x1, RZ ;  /* 0x000000011e567825 */ /* 0x000fc800078e00ff */
        /* <DEDUP_REMOVED lines=34> */
[----:B------:R-:W-:Y:S01]  /*81070*/  IMAD.WIDE.U32 R26, R28, 0x30000000, RZ ;  /* 0x300000001c1a7825 */ /* 0x000fe200078e00ff */
[----:B------:R-:W-:-:S02]  /*81080*/  IADD3.X R17, P3, PT, R25, R12, RZ, P3, !PT ;  /* 0x0000000c19117210 */ /* 0x000fc40001f7e4ff */
[----:B------:R-:W-:Y:S01]  /*81090*/  IADD3.X R7, P5, PT, RZ, R71, RZ, P1, !PT ;  /* 0x00000047ff077210 */ /* 0x000fe20000fbe4ff */
[----:B------:R-:W-:Y:S01]  /*810a0*/  IMAD.WIDE.U32.X R10, R78, R84, R10, P4 ;  /* 0x000000544e0a7225 */ /* 0x000fe200020e040a */
[----:B------:R-:W-:Y:S02]  /*810b0*/  IADD3.X RZ, P1, PT, R17, R13, RZ, P0, !PT ;  /* 0x0000000d11ff7210 */ /* 0x000fe4000073e4ff */
[----:B------:R-:W-:Y:S01]  /*810c0*/  IADD3.X R15, P3, PT, RZ, RZ, RZ, P3, !PT ;  /* 0x000000ffff0f7210 */ /* 0x000fe20001f7e4ff */
[----:B------:R-:W-:Y:S01]  /*810d0*/  IMAD.WIDE.U32 R12, R79, R77, RZ ;  /* 0x0000004d4f0c7225 */ /* 0x000fe200078e00ff */
[----:B------:R-:W-:Y:S02]  /*810e0*/  IADD3.X R72, P2, PT, R19, R69, RZ, P2, !PT ;  /* 0x0000004513487210 */ /* 0x000fe4000175e4ff */
[----:B------:R-:W-:Y:S01]  /*810f0*/  IADD3.X R88, P0, PT, R88, R89, RZ, P5, !PT ;  /* 0x0000005958587210 */ /* 0x000fe20002f1e4ff */
[----:B------:R-:W-:Y:S01]  /*81100*/  IMAD.WIDE.U32 R68, R76, R81, RZ ;  /* 0x000000514c447225 */ /* 0x000fe200078e00ff */
[----:B------:R-:W-:-:S02]  /*81110*/  IADD3.X R10, P5, PT, R15, R10, RZ, P1, !PT ;  /* 0x0000000a0f0a7210 */ /* 0x000fc40000fbe4ff */
[----:B------:R-:W-:Y:S01]  /*81120*/  IADD3.X R89, P0, PT, R7, R72, RZ, P0, !PT ;  /* 0x0000004807597210 */ /* 0x000fe2000071e4ff */
[C---:B------:R-:W-:Y:S01]  /*81130*/  IMAD.WIDE.U32 R70, R30.reuse, 0x30000000, RZ ;  /* 0x300000001e467825 */ /* 0x040fe200078e00ff */
[----:B------:R-:W-:Y:S02]  /*81140*/  IADD3.X R11, PT, PT, R11, RZ, RZ, P5, P3 ;  /* 0x000000ff0b0b7210 */ /* 0x000fe40002fe64ff */
[----:B------:R-:W-:Y:S01]  /*81150*/  SHF.L.W.U32.HI R23, R23, 0x1, R24 ;  /* 0x0000000117177819 */ /* 0x000fe20000010e18 */
[----:B------:R-:W-:Y:S01]  /*81160*/  IMAD.WIDE.U32 R26, P1, R30, 0x170b5d44, R26 ;  /* 0x170b5d441e1a7825 */ /* 0x000fe2000782001a */
[----:B------:R-:W-:-:S03]  /*81170*/  SHF.L.W.U32.HI R7, R24, 0x1, R22 ;  /* 0x0000000118077819 */ /* 0x000fc60000010e16 */
[----:B------:R-:W-:Y:S01]  /*81180*/  IMAD.WIDE.U32 R86, P3, R81, R76, R68 ;  /* 0x0000004c51567225 */ /* 0x000fe20007860044 */
[----:B------:R-:W-:-:S03]  /*81190*/  IADD3 R15, P5, PT, R26, R71, RZ ;  /* 0x000000471a0f7210 */ /* 0x000fc60007fbe0ff */
[----:B------:R-:W-:Y:S01]  /*811a0*/  IMAD.WIDE.U32 R12, P4, R77, R79, R12 ;  /* 0x0000004f4d0c7225 */ /* 0x000fe2000788000c */
[----:B------:R-:W-:-:S03]  /*811b0*/  IADD3.X R71, PT, PT, RZ, RZ, RZ, P3, !PT ;  /* 0x000000ffff477210 */ /* 0x000fc60001ffe4ff */
[----:B------:R-:W-:-:S04]  /*811c0*/  IMAD.WIDE.U32 R74, R77, R77, RZ ;  /* 0x0000004d4d4a7225 */ /* 0x000fc800078e00ff */
[----:B------:R-:W-:Y:S01]  /*811d0*/  IMAD.X R95, RZ, RZ, RZ, P4 ;  /* 0x000000ffff5f7224 */ /* 0x000fe200020e06ff */
[----:B------:R-:W-:Y:S01]  /*811e0*/  IADD3 RZ, P4, PT, R88, R70, RZ ;  /* 0x0000004658ff7210 */ /* 0x000fe20007f9e0ff */
[----:B------:R-:W-:Y:S01]  /*811f0*/  IMAD.MOV.U32 R94, RZ, RZ, R13 ;  /* 0x000000ffff5e7224 */ /* 0x000fe200078e000d */
[----:B------:R-:W-:Y:S01]  /*81200*/  IADD3 R96, P3, PT, R75, R12, RZ ;  /* 0x0000000c4b607210 */ /* 0x000fe20007f7e0ff */
[----:B------:R-:W-:Y:S01]  /*81210*/  IMAD.WIDE.U32 R12, R85, R82, RZ ;  /* 0x00000052550c7225 */ /* 0x000fe200078e00ff */
[----:B------:R-:W-:Y:S02]  /*81220*/  IADD3.X RZ, P4, PT, R89, R15, RZ, P4, !PT ;  /* 0x0000000f59ff7210 */ /* 0x000fe4000279e4ff */
[----:B------:R-:W-:Y:S01]  /*81230*/  IADD3.X R15, P0, PT, RZ, RZ, RZ, P0, !PT ;  /* 0x000000ffff0f7210 */ /* 0x000fe2000071e4ff */
[----:B------:R-:W-:Y:S02]  /*81240*/  IMAD.X R91, RZ, RZ, RZ, P1 ;  /* 0x000000ffff5b7224 */ /* 0x000fe400008e06ff */
[----:B------:R-:W-:-:S02]  /*81250*/  IMAD.MOV.U32 R90, RZ, RZ, R27 ;  /* 0x000000ffff5a7224 */ /* 0x000fc400078e001b */
[----:B------:R-:W-:-:S04]  /*81260*/  IMAD.WIDE.U32 R68, R81, R81, RZ ;  /* 0x0000005151447225 */ /* 0x000fc800078e00ff */
[----:B------:R-:W-:Y:S01]  /*81270*/  IMAD.WIDE.U32.X R90, R28, 0x170b5d44, R90, P5 ;  /* 0x170b5d441c5a7825 */ /* 0x000fe200028e045a */
[----:B------:R-:W-:-:S03]  /*81280*/  IADD3 R35, P1, PT, R69, R86, RZ ;  /* 0x0000005645237210 */ /* 0x000fc60007f3e0ff */
[----:B------:R-:W-:Y:S01]  /*81290*/  IMAD.WIDE.U32 R12, P5, R80, R84, R12 ;  /* 0x00000054500c7225 */ /* 0x000fe200078a000c */
[----:B------:R-:W-:-:S03]  /*812a0*/  IADD3.X R15, P4, PT, R15, R90, RZ, P4, !PT ;  /* 0x0000005a0f0f7210 */ /* 0x000fc6000279e4ff */
[----:B------:R-:W-:-:S04]  /*812b0*/  IMAD.WIDE.U32 R92, R80, R82, RZ ;  /* 0x00000052505c7225 */ /* 0x000fc800078e00ff */
[----:B------:R-:W-:Y:S01]  /*812c0*/  IMAD.X R19, RZ, RZ, RZ, P0 ;  /* 0x000000ffff137224 */ /* 0x000fe200000e06ff */
[----:B------:R-:W-:Y:S01]  /*812d0*/  IADD3.X R72, P0, PT, R23, R74, RZ, P2, !PT ;  /* 0x0000004a17487210 */ /* 0x000fe2000171e4ff */
[----:B------:R-:W-:Y:S02]  /*812e0*/  IMAD.MOV.U32 R70, RZ, RZ, R87 ;  /* 0x000000ffff467224 */ /* 0x000fe400078e0057 */
[----:B------:R-:W-:Y:S01]  /*812f0*/  IMAD.X R25, RZ, RZ, RZ, P5 ;  /* 0x000000ffff197224 */ /* 0x000fe200028e06ff */
[----:B------:R-:W-:Y:S01]  /*81300*/  IADD3 R23, P5, PT, R12, R93, RZ ;  /* 0x0000005d0c177210 */ /* 0x000fe20007fbe0ff */
[----:B------:R-:W-:Y:S01]  /*81310*/  IMAD.WIDE.U32 R86, R78, R83, RZ ;  /* 0x000000534e567225 */ /* 0x000fe200078e00ff */
[----:B------:R-:W-:Y:S02]  /*81320*/  IADD3.X R19, P4, PT, R19, R91, RZ, P4, !PT ;  /* 0x0000005b13137210 */ /* 0x000fe4000279e4ff */
[----:B------:R-:W-:Y:S01]  /*81330*/  IADD3.X R96, P0, PT, R7, R96, RZ, P0, !PT ;  /* 0x0000006007607210 */ /* 0x000fe2000071e4ff */
[----:B------:R-:W-:-:S04]  /*81340*/  IMAD.WIDE.U32 R74, R28, -0x45f6b800, RZ ;  /* 0xba0948001c4a7825 */ /* 0x000fc800078e00ff */
[----:B------:R-:W-:Y:S02]  /*81350*/  IMAD.MOV.U32 R24, RZ, RZ, R13 ;  /* 0x000000ffff187224 */ /* 0x000fe400078e000d */
[----:B------:R-:W-:Y:S01]  /*81360*/  IMAD.WIDE.U32 R110, P2, R83, R78, R86 ;  /* 0x0000004e536e7225 */ /* 0x000fe20007840056 */
[----:B------:R-:W-:-:S03]  /*81370*/  IADD3.X R86, P4, PT, R15, R72, RZ, P4, !PT ;  /* 0x000000480f567210 */ /* 0x000fc6000279e4ff */
[----:B------:R-:W-:Y:S01]  /*81380*/  IMAD.WIDE.U32.X R24, R85, R84, R24, P5 ;  /* 0x0000005455187225 */ /* 0x000fe200028e0418 */
[----:B------:R-:W-:-:S03]  /*81390*/  IADD3.X R87, P4, PT, R19, R96, RZ, P4, !PT ;  /* 0x0000006013577210 */ /* 0x000fc6000279e4ff */
[----:B------:R-:W-:-:S04]  /*813a0*/  IMAD.WIDE.U32 R90, R30, -0x45f6b800, RZ ;  /* 0xba0948001e5a7825 */ /* 0x000fc800078e00ff */
[----:B------:R-:W-:-:S04]  /*813b0*/  IMAD.WIDE.U32 R74, P5, R30, 0x1ef3622f, R74 ;  /* 0x1ef3622f1e4a7825 */ /* 0x000fc800078a004a */
[----:B------:R-:W-:Y:S01]  /*813c0*/  IMAD.X R97, RZ, RZ, RZ, P2 ;  /* 0x000000ffff617224 */ /* 0x000fe200010e06ff */
[----:B------:R-:W-:Y:S01]  /*813d0*/  IADD3 RZ, P2, PT, R86, R90, RZ ;  /* 0x0000005a56ff7210 */ /* 0x000fe20007f5e0ff */
[----:B------:R-:W-:Y:S01]  /*813e0*/  IMAD.WIDE.U32.X R94, R79, R79, R94, P3 ;  /* 0x0000004f4f5e7225 */ /* 0x000fe200018e045e */
[----:B------:R-:W-:Y:S02]  /*813f0*/  IADD3 R13, P3, PT, R74, R91, RZ ;  /* 0x0000005b4a0d7210 */ /* 0x000fe40007f7e0ff */
[----:B------:R-:W-:Y:S01]  /*81400*/  IADD3.X R7, PT, PT, RZ, RZ, RZ, P5, !PT ;  /* 0x000000ffff077210 */ /* 0x000fe20002ffe4ff */
[----:B------:R-:W-:Y:S01]  /*81410*/  IMAD.WIDE.U32 R90, R83, R83, RZ ;  /* 0x00000053535a7225 */ /* 0x000fe200078e00ff */
[----:B------:R-:W-:Y:S02]  /*81420*/  IADD3.X RZ, P2, PT, R87, R13, RZ, P2, !PT ;  /* 0x0000000d57ff7210 */ /* 0x000fe4000175e4ff */
[----:B------:R-:W-:Y:S01]  /*81430*/  IADD3.X R13, P4, PT, RZ, RZ, RZ, P4, !PT ;  /* 0x000000ffff0d7210 */ /* 0x000fe2000279e4ff */
[----:B------:R-:W-:Y:S01]  /*81440*/  IMAD.WIDE.U32 R8, R77, R81, R8 ;  /* 0x000000514d087225 */ /* 0x000fe200078e0008 */
[----:B------:R-:W-:-:S03]  /*81450*/  IADD3 R19, P5, PT, R91, R110, RZ ;  /* 0x0000006e5b137210 */ /* 0x000fc60007fbe0ff */
[----:B------:R-:W-:Y:S01]  /*81460*/  IMAD.IADD R91, R9, 0x1, R6 ;  /* 0x00000001095b7824 */ /* 0x000fe200078e0206 */
[----:B------:R-:W-:Y:S01]  /*81470*/  SHF.L.W.U32.HI R9, R22, 0x1, R8 ;  /* 0x0000000116097819 */ /* 0x000fe20000010e08 */
[----:B------:R-:W-:Y:S02]  /*81480*/  IMAD.MOV.U32 R6, RZ, RZ, R75 ;  /* 0x000000ffff067224 */ /* 0x000fe400078e004b */
[----:B------:R-:W-:Y:S01]  /*81490*/  IMAD.MOV.U32 R96, RZ, RZ, R111 ;  /* 0x000000ffff607224 */ /* 0x000fe200078e006f */
[----:B------:R-:W-:Y:S01]  /*814a0*/  IADD3.X R9, P0, PT, R9, R94, RZ, P0, !PT ;  /* 0x0000005e09097210 */ /* 0x000fe2000071e4ff */
[----:B------:R-:W-:Y:S01]  /*814b0*/  IMAD.WIDE.U32.X R110, R28, 0x1ef3622f, R6, P3 ;  /* 0x1ef3622f1c6e7825 */ /* 0x000fe200018e0406 */
[----:B------:R-:W-:-:S03]  /*814c0*/  IADD3 RZ, P3, PT, R10, R92, RZ ;  /* 0x0000005c0aff7210 */ /* 0x000fc60007f7e0ff */
[----:B------:R-:W-:Y:S01]  /*814d0*/  IMAD.X R15, RZ, RZ, RZ, P4 ;  /* 0x000000ffff0f7224 */ /* 0x000fe200020e06ff */
[----:B------:R-:W-:Y:S01]  /*814e0*/  IADD3.X R116, P2, PT, R13, R110, RZ, P2, !PT ;  /* 0x0000006e0d747210 */ /* 0x000fe2000175e4ff */
[----:B------:R-:W-:Y:S01]  /*814f0*/  IMAD.WIDE.U32 R114, R85, R80, RZ ;  /* 0x0000005055727225 */ /* 0x000fe200078e00ff */
[----:B------:R-:W-:Y:S02]  /*81500*/  SHF.L.W.U32.HI R13, R8, 0x1, R91 ;  /* 0x00000001080d7819 */ /* 0x000fe40000010e5b */
[----:B------:R-:W-:Y:S01]  /*81510*/  IADD3.X RZ, P3, PT, R11, R23, RZ, P3, !PT ;  /* 0x000000170bff7210 */ /* 0x000fe20001f7e4ff */
[----:B------:R-:W-:Y:S01]  /*81520*/  IMAD.WIDE.U32 R6, R30, 0x30000000, R88 ;  /* 0x300000001e067825 */ /* 0x000fe200078e0058 */
[----:B------:R-:W-:Y:S02]  /*81530*/  IADD3.X R15, P2, PT, R15, R111, RZ, P2, !PT ;  /* 0x0000006f0f0f7210 */ /* 0x000fe4000175e4ff */
[----:B------:R-:W-:Y:S01]  /*81540*/  IADD3.X R124, P0, PT, R13, R95, RZ, P0, !PT ;  /* 0x0000005f0d7c7210 */ /* 0x000fe2000071e4ff */
[----:B------:R-:W-:Y:S01]  /*81550*/  IMAD.WIDE.U32 R110, R28, 0xf5138f, RZ ;  /* 0x00f5138f1c6e7825 */ /* 0x000fe200078e00ff */
[----:B------:R-:W-:-:S02]  /*81560*/  IADD3.X R72, P3, PT, RZ, R24, RZ, P3, !PT ;  /* 0x00000018ff487210 */ /* 0x000fc40001f7e4ff */
[----:B------:R-:W-:Y:S01]  /*81570*/  IADD3.X R116, P2, PT, R116, R9, RZ, P2, !PT ;  /* 0x0000000974747210 */ /* 0x000fe2000175e4ff */
[----:B------:R-:W-:-:S03]  /*81580*/  IMAD.WIDE.U32 R114, P4, R80, R85, R114 ;  /* 0x0000005550727225 */ /* 0x000fc60007880072 */
[----:B------:R-:W-:Y:S01]  /*81590*/  IADD3.X R117, P2, PT, R15, R124, RZ, P2, !PT ;  /* 0x0000007c0f757210 */ /* 0x000fe2000175e4ff */
[----:B------:R-:W-:-:S04]  /*815a0*/  IMAD.WIDE.U32 R94, R28, 0x6ca1493b, RZ ;  /* 0x6ca1493b1c5e7825 */ /* 0x000fc800078e00ff */
[----:B------:R-:W-:Y:S02]  /*815b0*/  IMAD.IADD R69, R7, 0x1, R26 ;  /* 0x0000000107457824 */ /* 0x000fe400078e021a */
[----:B------:R-:W-:Y:S02]  /*815c0*/  IMAD.X R7, RZ, RZ, RZ, P4 ;  /* 0x000000ffff077224 */ /* 0x000fe400020e06ff */
[----:B------:R-:W-:-:S04]  /*815d0*/  IMAD.WIDE.U32 R26, R28, 0x17c510ea, RZ ;  /* 0x17c510ea1c1a7825 */ /* 0x000fc800078e00ff */
[----:B------:R-:W-:-:S04]  /*815e0*/  IMAD.WIDE.U32 R110, P4, R30, 0x1a22d9f3, R110 ;  /* 0x1a22d9f31e6e7825 */ /* 0x000fc8000788006e */
[----:B------:R-:W-:Y:S02]  /*815f0*/  IMAD.X R13, RZ, RZ, R25, P3 ;  /* 0x000000ffff0d7224 */ /* 0x000fe400018e0619 */
[----:B------:R-:W-:-:S04]  /*81600*/  IMAD.WIDE.U32 R22, R6, -0x1, RZ ;  /* 0xffffffff06167825 */ /* 0x000fc800078e00ff */
[----:B------:R-:W-:Y:S02]  /*81610*/  IMAD R41, R6, -0x7af74001, -R69 ;  /* 0x8508bfff06297824 */ /* 0x000fe400078e0a45 */
[----:B------:R-:W-:-:S04]  /*81620*/  IMAD.WIDE.U32 R94, P3, R30, -0x39c4fa40, R94 ;  /* 0xc63b05c01e5e7825 */ /* 0x000fc8000786005e */
[----:B------:R-:W-:Y:S01]  /*81630*/  IMAD.WIDE.U32 R118, R30, 0xf5138f, RZ ;  /* 0x00f5138f1e767825 */ /* 0x000fe200078e00ff */
[----:B------:R-:W-:-:S03]  /*81640*/  IADD3.X R9, PT, PT, RZ, RZ, RZ, P3, !PT ;  /* 0x000000ffff097210 */ /* 0x000fc60001ffe4ff */
[----:B------:R-:W-:Y:S01]  /*81650*/  IMAD.X R113, RZ, RZ, RZ, P4 ;  /* 0x000000ffff717224 */ /* 0x000fe200020e06ff */
[----:B------:R-:W-:Y:S01]  /*81660*/  IADD3 R75, P3, PT, R110, R119, RZ ;  /* 0x000000776e4b7210 */ /* 0x000fe20007f7e0ff */
[----:B------:R-:W-:-:S04]  /*81670*/  IMAD.WIDE.U32 R88, R30, 0x6ca1493b, RZ ;  /* 0x6ca1493b1e587825 */ /* 0x000fc800078e00ff */
[----:B------:R-:W-:-:S04]  /*81680*/  IMAD.WIDE.U32 R26, P4, R30, 0x1ae3a46, R26 ;  /* 0x01ae3a461e1a7825 */ /* 0x000fc8000788001a */
[----:B------:R-:W-:Y:S02]  /*81690*/  IMAD.IADD R41, R23, 0x1, R41 ;  /* 0x0000000117297824 */ /* 0x000fe400078e0229 */
        /* <DEDUP_REMOVED lines=10> */
[----:B------:R-:W-:Y:S01]  /*81740*/  IMAD.MOV.U32 R24, RZ, RZ, R27 ;  /* 0x000000ffff187224 */ /* 0x000fe200078e001b */
[----:B------:R-:W-:Y:S01]  /*81750*/  IADD3.X R27, P2, PT, RZ, RZ, RZ, P2, !PT ;  /* 0x000000ffff1b7210 */ /* 0x000fe2000175e4ff */
[----:B------:R-:W-:-:S04]  /*81760*/  IMAD.WIDE.U32 R120, P4, R22, -0x7af74000, R120 ;  /* 0x8508c00016787825 */ /* 0x000fc80007880078 */
[----:B------:R-:W-:Y:S01]  /*81770*/  IMAD.WIDE.U32.X R70, R76, R76, R70, P1 ;  /* 0x0000004c4c467225 */ /* 0x000fe200008e0446 */
[----:B------:R-:W-:-:S03]  /*81780*/  IADD3 RZ, P1, PT, R6, R122, RZ ;  /* 0x0000007a06ff7210 */ /* 0x000fc60007f3e0ff */
[----:B------:R-:W-:Y:S01]  /*81790*/  IMAD.WIDE.U32.X R28, R28, 0x1ae3a46, R24, P3 ;  /* 0x01ae3a461c1c7825 */ /* 0x000fe200018e0418 */
[----:B------:R-:W-:-:S03]  /*817a0*/  IADD3 R122, P3, PT, R123, R120, RZ ;  /* 0x000000787b7a7210 */ /* 0x000fc60007f7e0ff */
[----:B------:R-:W-:-:S04]  /*817b0*/  IMAD.WIDE.U32 R24, R80, R80, RZ ;  /* 0x0000005050187225 */ /* 0x000fc800078e00ff */
[----:B------:R-:W-:Y:S01]  /*817c0*/  IMAD.X R67, RZ, RZ, RZ, P2 ;  /* 0x000000ffff437224 */ /* 0x000fe200010e06ff */
[----:B------:R-:W-:Y:S01]  /*817d0*/  IADD3.X RZ, P2, PT, R69, R122, RZ, P1, !PT ;  /* 0x0000007a45ff7210 */ /* 0x000fe20000f5e4ff */
[----:B------:R-:W-:Y:S01]  /*817e0*/  IMAD.WIDE.U32 R32, R77, R83, R32 ;  /* 0x000000534d207225 */ /* 0x000fe200078e0020 */
[----:B------:R-:W-:-:S03]  /*817f0*/  IADD3 RZ, P1, PT, R116, R118, RZ ;  /* 0x0000007674ff7210 */ /* 0x000fc60007f3e0ff */
[----:B------:R-:W-:Y:S01]  /*81800*/  IMAD.X R123, RZ, RZ, RZ, P4 ;  /* 0x000000ffff7b7224 */ /* 0x000fe200020e06ff */
[----:B------:R-:W-:Y:S01]  /*81810*/  IADD3 R15, P4, PT, R25, R114, RZ ;  /* 0x00000072190f7210 */ /* 0x000fe20007f9e0ff */
[----:B------:R-:W-:Y:S01]  /*81820*/  IMAD.MOV.U32 R122, RZ, RZ, R121 ;  /* 0x000000ffff7a7224 */ /* 0x000fe200078e0079 */
[----:B------:R-:W-:Y:S01]  /*81830*/  SHF.L.W.U32.HI R23, R91, 0x1, R32 ;  /* 0x000000015b177819 */ /* 0x000fe20000010e20 */
[----:B------:R-:W-:Y:S01]  /*81840*/  IMAD.MOV.U32 R6, RZ, RZ, R115 ;  /* 0x000000ffff067224 */ /* 0x000fe200078e0073 */
[----:B------:R-:W-:Y:S01]  /*81850*/  IADD3 R95, PT, PT, R33, R38, RZ ;  /* 0x00000026215f7210 */ /* 0x000fe20007ffe0ff */
[----:B------:R-:W-:Y:S01]  /*81860*/  IMAD.WIDE.U32.X R114, R41, -0x7af74000, R122, P3 ;  /* 0x8508c00029727825 */ /* 0x000fe200018e047a */
[----:B------:R-:W-:Y:S02]  /*81870*/  IADD3.X R69, P0, PT, R23, R68, RZ, P0, !PT ;  /* 0x0000004417457210 */ /* 0x000fe4000071e4ff */
[----:B------:R-:W-:Y:S01]  /*81880*/  SHF.L.W.U32.HI R32, R32, 0x1, R95 ;  /* 0x0000000120207819 */ /* 0x000fe20000010e5f */
[----:B------:R-:W-:Y:S01]  /*81890*/  IMAD.WIDE.U32 R86, R30, -0x45f6b800, R86 ;  /* 0xba0948001e567825 */ /* 0x000fe200078e0056 */
[----:B------:R-:W-:-:S02]  /*818a0*/  IADD3.X R23, P2, PT, RZ, R114, RZ, P2, !PT ;  /* 0x00000072ff177210 */ /* 0x000fc4000175e4ff */
[----:B------:R-:W-:Y:S01]  /*818b0*/  IADD3.X RZ, P1, PT, R117, R75, RZ, P1, !PT ;  /* 0x0000004b75ff7210 */ /* 0x000fe20000f3e4ff */
[----:B------:R-:W-:Y:S01]  /*818c0*/  IMAD.IADD R75, R87, 0x1, R74 ;  /* 0x00000001574b7824 */ /* 0x000fe200078e024a */
[----:B------:R-:W-:Y:S01]  /*818d0*/  IADD3.X R114, P2, PT, RZ, R115, RZ, P2, !PT ;  /* 0x00000073ff727210 */ /* 0x000fe2000175e4ff */
[----:B------:R-:W-:Y:S01]  /*818e0*/  IMAD.WIDE.U32 R120, R41, 0x30000000, RZ ;  /* 0x3000000029787825 */ /* 0x000fe200078e00ff */
        /* <DEDUP_REMOVED lines=9> */
[----:B------:R-:W-:Y:S01]  /*81980*/  IADD3.X R127, P1, PT, RZ, RZ, RZ, P1, !PT ;  /* 0x000000ffff7f7210 */ /* 0x000fe20000f3e4ff */
[----:B------:R-:W-:Y:S01]  /*81990*/  IMAD.WIDE.U32 R112, R41, -0x45f6b800, RZ ;  /* 0xba09480029707825 */ /* 0x000fe200078e00ff */
[----:B------:R-:W-:Y:S02]  /*819a0*/  IADD3 R23, P2, PT, R120, R33, RZ ;  /* 0x0000002178177210 */ /* 0x000fe40007f5e0ff */
[----:B------:R-:W-:Y:S01]  /*819b0*/  IADD3.X R119, P0, PT, R25, R68, RZ, P0, !PT ;  /* 0x0000004419777210 */ /* 0x000fe2000071e4ff */
[----:B------:R-:W-:Y:S02]  /*819c0*/  IMAD.MOV.U32 R122, RZ, RZ, R121 ;  /* 0x000000ffff7a7224 */ /* 0x000fe400078e0079 */
[----:B------:R-:W-:Y:S01]  /*819d0*/  IMAD.X R89, RZ, RZ, RZ, P1 ;  /* 0x000000ffff597224 */ /* 0x000fe200008e06ff */
[----:B------:R-:W-:Y:S01]  /*819e0*/  IADD3 RZ, P1, PT, R86, R32, RZ ;  /* 0x0000002056ff7210 */ /* 0x000fe20007f3e0ff */
[----:B------:R-:W-:Y:S01]  /*819f0*/  IMAD.WIDE.U32.X R122, R41, 0x170b5d44, R122, P2 ;  /* 0x170b5d44297a7825 */ /* 0x000fe200010e047a */
[----:B------:R-:W-:-:S02]  /*81a00*/  IADD3.X R91, P0, PT, RZ, RZ, RZ, P0, !PT ;  /* 0x000000ffff5b7210 */ /* 0x000fc4000071e4ff */
[----:B------:R-:W-:Y:S01]  /*81a10*/  IADD3.X RZ, P1, PT, R87, R23, RZ, P1, !PT ;  /* 0x0000001757ff7210 */ /* 0x000fe20000f3e4ff */
[----:B------:R-:W-:Y:S01]  /*81a20*/  IMAD.WIDE.U32 R32, R41, 0xf5138f, RZ ;  /* 0x00f5138f29207825 */ /* 0x000fe200078e00ff */
[----:B------:R-:W-:Y:S02]  /*81a30*/  IADD3.X R93, PT, PT, RZ, RZ, RZ, P0, !PT ;  /* 0x000000ffff5d7210 */ /* 0x000fe400007fe4ff */
[----:B------:R-:W-:Y:S01]  /*81a40*/  IADD3.X R127, P1, PT, R127, R122, RZ, P1, !PT ;  /* 0x0000007a7f7f7210 */ /* 0x000fe20000f3e4ff */
[----:B------:R-:W-:-:S03]  /*81a50*/  IMAD.WIDE.U32 R112, P2, R22, 0x1ef3622f, R112 ;  /* 0x1ef3622f16707825 */ /* 0x000fc60007840070 */
[----:B------:R-:W-:Y:S01]  /*81a60*/  IADD3.X R123, P1, PT, R89, R123, RZ, P1, !PT ;  /* 0x0000007b597b7210 */ /* 0x000fe20000f3e4ff */
[----:B------:R-:W-:Y:S02]  /*81a70*/  IMAD.MOV.U32 R38, RZ, RZ, R66 ;  /* 0x000000ffff267224 */ /* 0x000fe400078e0042 */
[----:B------:R-:W-:-:S04]  /*81a80*/  IMAD.WIDE.U32 R116, R30, 0xf5138f, R116 ;  /* 0x00f5138f1e747825 */ /* 0x000fc800078e0074 */
[----:B------:R-:W-:Y:S01]  /*81a90*/  IMAD.X R111, RZ, RZ, RZ, P2 ;  /* 0x000000ffff6f7224 */ /* 0x000fe200010e06ff */
[----:B------:R-:W-:Y:S01]  /*81aa0*/  IADD3.X R126, P1, PT, R127, R116, RZ, P1, !PT ;  /* 0x000000747f7e7210 */ /* 0x000fe20000f3e4ff */
[----:B------:R-:W-:-:S04]  /*81ab0*/  IMAD.WIDE.U32 R114, R22, -0x45f6b800, RZ ;  /* 0xba09480016727825 */ /* 0x000fc800078e00ff */
[----:B------:R-:W-:-:S04]  /*81ac0*/  IMAD.WIDE.U32 R74, R22, 0xf5138f, RZ ;  /* 0x00f5138f164a7825 */ /* 0x000fc800078e00ff */
[----:B------:R-:W-:-:S04]  /*81ad0*/  IMAD.WIDE.U32 R38, R81, R83, R38 ;  /* 0x0000005351267225 */ /* 0x000fc800078e0026 */
[----:B------:R-:W-:Y:S01]  /*81ae0*/  IMAD.WIDE.U32 R32, P2, R22, 0x1a22d9f3, R32 ;  /* 0x1a22d9f316207825 */ /* 0x000fe20007840020 */
[----:B------:R-:W-:-:S03]  /*81af0*/  SHF.L.W.U32.HI R23, R95, 0x1, R38 ;  /* 0x000000015f177819 */ /* 0x000fc60000010e26 */
[----:B------:R-:W-:Y:S01]  /*81b00*/  IMAD.IADD R130, R117, 0x1, R110 ;  /* 0x0000000175827824 */ /* 0x000fe200078e026e */
[----:B------:R-:W-:Y:S01]  /*81b10*/  IADD3 R117, P0, PT, R112, R115, RZ ;  /* 0x0000007370757210 */ /* 0x000fe20007f1e0ff */
[----:B------:R-:W-:Y:S01]  /*81b20*/  IMAD.MOV.U32 R110, RZ, RZ, R113 ;  /* 0x000000ffff6e7224 */ /* 0x000fe200078e0071 */
[----:B------:R-:W-:Y:S01]  /*81b30*/  IADD3.X R23, P3, PT, R23, R70, RZ, P3, !PT ;  /* 0x0000004617177210 */ /* 0x000fe20001f7e4ff */
        /* <DEDUP_REMOVED lines=51> */
[----:B------:R-:W-:Y:S01]  /*81e70*/  IADD3.X RZ, P0, PT, R123, R31, RZ, P0, !PT ;  /* 0x0000001f7bff7210 */ /* 0x000fe2000071e4ff */
[----:B------:R-:W-:Y:S01]  /*81e80*/  IMAD.WIDE.U32 R92, R33, 0x30000000, RZ ;  /* 0x30000000215c7825 */ /* 0x000fe200078e00ff */
[----:B------:R-:W-:-:S03]  /*81e90*/  SHF.L.W.U32.HI R9, R113, 0x1, R36 ;  /* 0x0000000171097819 */ /* 0x000fc60000010e24 */
[----:B------:R-:W-:Y:S01]  /*81ea0*/  IMAD.MOV.U32 R40, RZ, RZ, R115 ;  /* 0x000000ffff287224 */ /* 0x000fe200078e0073 */
[----:B------:R-:W-:Y:S01]  /*81eb0*/  IADD3.X R134, P3, PT, R9, R90, RZ, P3, !PT ;  /* 0x0000005a09867210 */ /* 0x000fe20001f7e4ff */
[----:B------:R-:W-:-:S04]  /*81ec0*/  IMAD.WIDE.U32 R118, R8, 0x30000000, RZ ;  /* 0x3000000008767825 */ /* 0x000fc800078e00ff */
[----:B------:R-:W-:-:S04]  /*81ed0*/  IMAD.WIDE.U32.X R40, R33, -0x7af74000, R40, P5 ;  /* 0x8508c00021287825 */ /* 0x000fc800028e0428 */
[----:B------:R-:W-:-:S04]  /*81ee0*/  IMAD.WIDE.U32 R114, P5, R8, 0x170b5d44, R92 ;  /* 0x170b5d4408727825 */ /* 0x000fc800078a005c */
[----:B------:R-:W-:Y:S01]  /*81ef0*/  IMAD.X R35, RZ, RZ, RZ, P1 ;  /* 0x000000ffff237224 */ /* 0x000fe200008e06ff */
[----:B------:R-:W-:Y:S01]  /*81f00*/  MOV R120, R115 ;  /* 0x0000007300787202 */ /* 0x000fe20000000f00 */
[----:B------:R-:W-:Y:S01]  /*81f10*/  IMAD.WIDE.U32 R122, R30, 0x17c510ea, R122 ;  /* 0x17c510ea1e7a7825 */ /* 0x000fe200078e007a */
[----:B------:R-:W-:Y:S02]  /*81f20*/  IADD3.X R115, P0, PT, R67, R28, RZ, P0, !PT ;  /* 0x0000001c43737210 */ /* 0x000fe4000071e4ff */
[----:B------:R-:W-:Y:S01]  /*81f30*/  IADD3.X R9, P2, PT, R35, R111, RZ, P2, !PT ;  /* 0x0000006f23097210 */ /* 0x000fe2000175e4ff */
[----:B------:R-:W-:Y:S01]  /*81f40*/  IMAD.X R121, RZ, RZ, RZ, P5 ;  /* 0x000000ffff797224 */ /* 0x000fe200028e06ff */
[----:B------:R-:W-:Y:S01]  /*81f50*/  IADD3 R119, P5, PT, R114, R119, RZ ;  /* 0x0000007772777210 */ /* 0x000fe20007fbe0ff */
[----:B------:R-:W-:Y:S01]  /*81f60*/  IMAD.WIDE.U32 R30, R33, -0x45f6b800, RZ ;  /* 0xba094800211e7825 */ /* 0x000fe200078e00ff */
[----:B------:R-:W-:Y:S02]  /*81f70*/  IADD3.X R124, P2, PT, R125, R124, RZ, P2, !PT ;  /* 0x0000007c7d7c7210 */ /* 0x000fe4000175e4ff */
[----:B------:R-:W-:Y:S01]  /*81f80*/  IADD3 RZ, P1, PT, R128, R94, RZ ;  /* 0x0000005e80ff7210 */ /* 0x000fe20007f3e0ff */
[----:B------:R-:W-:Y:S01]  /*81f90*/  IMAD.WIDE.U32.X R120, R33, 0x170b5d44, R120, P5 ;  /* 0x170b5d4421787825 */ /* 0x000fe200028e0478 */
[----:B------:R-:W-:-:S02]  /*81fa0*/  IADD3.X R125, P2, PT, R9, R132, RZ, P2, !PT ;  /* 0x00000084097d7210 */ /* 0x000fc4000175e4ff */
[----:B------:R-:W-:Y:S01]  /*81fb0*/  IADD3.X RZ, P1, PT, R75, R136, RZ, P1, !PT ;  /* 0x000000884bff7210 */ /* 0x000fe20000f3e4ff */
[----:B------:R-:W-:Y:S01]  /*81fc0*/  IMAD.WIDE.U32 R116, R8, -0x45f6b800, RZ ;  /* 0xba09480008747825 */ /* 0x000fe200078e00ff */
[----:B------:R-:W-:Y:S02]  /*81fd0*/  IADD3.X R67, P2, PT, RZ, RZ, RZ, P2, !PT ;  /* 0x000000ffff437210 */ /* 0x000fe4000175e4ff */
[----:B------:R-:W-:Y:S01]  /*81fe0*/  SHF.L.W.U32.HI R128, R36, 0x1, R129 ;  /* 0x0000000124807819 */ /* 0x000fe20000010e81 */
[----:B------:R-:W-:-:S03]  /*81ff0*/  IMAD.WIDE.U32 R110, P5, R8, 0x1ef3622f, R30 ;  /* 0x1ef3622f086e7825 */ /* 0x000fc600078a001e */
[----:B------:R-:W-:Y:S01]  /*82000*/  IADD3.X R128, P3, PT, R128, R19, RZ, P3, !PT ;  /* 0x0000001380807210 */ /* 0x000fe20001f7e4ff */
        /* <DEDUP_REMOVED lines=17> */
[----:B------:R-:W-:Y:S01]  /*82120*/  IMAD.MOV.U32 R90, RZ, RZ, R31 ;  /* 0x000000ffff5a7224 */ /* 0x000fe200078e001f */
[----:B------:R-:W-:Y:S01]  /*82130*/  IADD3 R31, PT, PT, R123, R26, RZ ;  /* 0x0000001a7b1f7210 */ /* 0x000fe20007ffe0ff */
        /* <DEDUP_REMOVED lines=15> */
[----:B------:R-:W-:Y:S02]  /*82230*/  IADD3.X R122, P2, PT, R123, R122, RZ, P2, !PT ;  /* 0x0000007a7b7a7210 */ /* 0x000fe4000175e4ff */
[----:B------:R-:W-:Y:S01]  /*82240*/  IADD3.X R67, P0, PT, R111, R128, RZ, P0, !PT ;  /* 0x000000806f437210 */ /* 0x000fe2000071e4ff */
[----:B------:R-:W-:Y:S01]  /*82250*/  IMAD.WIDE.U32.X R74, R33, -0x39c4fa40, R74, P5 ;  /* 0xc63b05c0214a7825 */ /* 0x000fe200028e044a */
[----:B------:R-:W-:-:S03]  /*82260*/  IADD3.X R123, P2, PT, R68, R31, RZ, P2, !PT ;  /* 0x0000001f447b7210 */ /* 0x000fc6000175e4ff */
[----:B------:R-:W-:-:S04]  /*82270*/  IMAD.WIDE.U32 R92, P5, R8, 0x1ae3a46, R92 ;  /* 0x01ae3a46085c7825 */ /* 0x000fc800078a005c */
[----:B------:R-:W-:Y:S01]  /*82280*/  IMAD.X R27, RZ, RZ, RZ, P5 ;  /* 0x000000ffff1b7224 */ /* 0x000fe200028e06ff */
[----:B------:R-:W-:Y:S01]  /*82290*/  IADD3 R29, P5, PT, R92, R41, RZ ;  /* 0x000000295c1d7210 */ /* 0x000fe20007fbe0ff */
[----:B------:R-:W-:Y:S01]  /*822a0*/  IMAD.X R19, RZ, RZ, RZ, P1 ;  /* 0x000000ffff137224 */ /* 0x000fe200008e06ff */
[----:B------:R-:W-:Y:S01]  /*822b0*/  IADD3 RZ, P1, PT, R126, R118, RZ ;  /* 0x000000767eff7210 */ /* 0x000fe20007f3e0ff */
[----:B------:R-:W-:Y:S02]  /*822c0*/  IMAD.MOV.U32 R26, RZ, RZ, R93 ;  /* 0x000000ffff1a7224 */ /* 0x000fe400078e005d */
[----:B------:R-:W-:Y:S01]  /*822d0*/  IMAD.WIDE.U32 R20, R83, R80, R20 ;  /* 0x0000005053147225 */ /* 0x000fe200078e0014 */
[----:B------:R-:W-:-:S03]  /*822e0*/  IADD3.X RZ, P1, PT, R127, R119, RZ, P1, !PT ;  /* 0x000000777fff7210 */ /* 0x000fc60000f3e4ff */
[----:B------:R-:W-:Y:S01]  /*822f0*/  IMAD.WIDE.U32.X R26, R33, 0x1ae3a46, R26, P5 ;  /* 0x01ae3a46211a7825 */ /* 0x000fe200028e041a */
[----:B------:R-:W-:Y:S02]  /*82300*/  IADD3 RZ, P5, PT, R122, R66, RZ ;  /* 0x000000427aff7210 */ /* 0x000fe40007fbe0ff */
[----:B------:R-:W-:Y:S01]  /*82310*/  SHF.L.W.U32.HI R41, R129, 0x1, R20 ;  /* 0x0000000181297819 */ /* 0x000fe20000010e14 */
[----:B------:R-:W-:Y:S01]  /*82320*/  IMAD.IADD R87, R21, 0x1, R18 ;  /* 0x0000000115577824 */ /* 0x000fe200078e0212 */
[----:B------:R-:W-:Y:S01]  /*82330*/  IADD3.X R21, P2, PT, RZ, RZ, RZ, P2, !PT ;  /* 0x000000ffff157210 */ /* 0x000fe2000175e4ff */
[----:B------:R-:W-:Y:S01]  /*82340*/  IMAD.WIDE.U32 R126, R8, 0x30000000, R126 ;  /* 0x30000000087e7825 */ /* 0x000fe200078e007e */
[----:B------:R-:W-:Y:S02]  /*82350*/  IADD3.X R115, P1, PT, R115, R120, RZ, P1, !PT ;  /* 0x0000007873737210 */ /* 0x000fe40000f3e4ff */
[----:B------:R-:W-:Y:S01]  /*82360*/  IADD3.X RZ, P5, PT, R123, R25, RZ, P5, !PT ;  /* 0x000000197bff7210 */ /* 0x000fe20002fbe4ff */
[----:B------:R-:W-:Y:S01]  /*82370*/  IMAD.WIDE.U32 R124, R22, 0xf5138f, R124 ;  /* 0x00f5138f167c7825 */ /* 0x000fe200078e007c */
[----:B------:R-:W-:-:S03]  /*82380*/  SHF.L.W.U32.HI R93, R20, 0x1, R87 ;  /* 0x00000001145d7819 */ /* 0x000fc60000010e57 */
[----:B------:R-:W-:Y:S02]  /*82390*/  IMAD.IADD R119, R127, 0x1, R114 ;  /* 0x000000017f777824 */ /* 0x000fe400078e0272 */
[----:B------:R-:W-:Y:S01]  /*823a0*/  IMAD.X R31, RZ, RZ, RZ, P2 ;  /* 0x000000ffff1f7224 */ /* 0x000fe200010e06ff */
[----:B------:R-:W-:Y:S01]  /*823b0*/  IADD3.X R41, P2, PT, R41, R96, RZ, P3, !PT ;  /* 0x0000006029297210 */ /* 0x000fe20001f5e4ff */
[----:B------:R-:W-:Y:S01]  /*823c0*/  IMAD.IADD R33, R125, 0x1, R32 ;  /* 0x000000017d217824 */ /* 0x000fe200078e0220 */
[----:B------:R-:W-:Y:S01]  /*823d0*/  IADD3.X R120, P3, PT, R19, R121, RZ, P1, !PT ;  /* 0x0000007913787210 */ /* 0x000fe20000f7e4ff */
[C---:B------:R-:W-:Y:S01]  /*823e0*/  IMAD.WIDE.U32 R18, R126.reuse, -0x1, RZ ;  /* 0xffffffff7e127825 */ /* 0x040fe200078e00ff */
[----:B------:R-:W-:Y:S02]  /*823f0*/  IADD3.X R32, P1, PT, R21, R70, RZ, P5, !PT ;  /* 0x0000004615207210 */ /* 0x000fe40002f3e4ff */
[----:B------:R-:W-:Y:S01]  /*82400*/  IADD3.X R125, P5, PT, RZ, RZ, RZ, P0, !PT ;  /* 0x000000ffff7d7210 */ /* 0x000fe200007be4ff */
[----:B------:R-:W-:Y:S01]  /*82410*/  IMAD R95, R126, -0x7af74001, -R119 ;  /* 0x8508bfff7e5f7824 */ /* 0x000fe200078e0a77 */
[----:B------:R-:W-:Y:S01]  /*82420*/  IADD3.X R70, P1, PT, R31, R71, RZ, P1, !PT ;  /* 0x000000471f467210 */ /* 0x000fe20000f3e4ff */
[----:B------:R-:W-:Y:S01]  /*82430*/  IMAD.WIDE.U32 R20, R22, 0x6ca1493b, R122 ;  /* 0x6ca1493b16147825 */ /* 0x000fe200078e007a */
[----:B------:R-:W-:-:S02]  /*82440*/  IADD3.X R114, P0, PT, R115, R124, RZ, P3, !PT ;  /* 0x0000007c73727210 */ /* 0x000fc40001f1e4ff */
[----:B------:R-:W-:Y:S01]  /*82450*/  IADD3.X R32, P1, PT, R32, R37, RZ, P1, !PT ;  /* 0x0000002520207210 */ /* 0x000fe20000f3e4ff */
[----:B------:R-:W-:Y:S01]  /*82460*/  IMAD.IADD R95, R19, 0x1, R95 ;  /* 0x00000001135f7824 */ /* 0x000fe200078e025f */
[----:B------:R-:W-:Y:S01]  /*82470*/  IADD3.X R122, PT, PT, RZ, RZ, RZ, P5, !PT ;  /* 0x000000ffff7a7210 */ /* 0x000fe20002ffe4ff */
[----:B------:R-:W-:Y:S01]  /*82480*/  IMAD.WIDE.U32 R16, R83, R82, R16 ;  /* 0x0000005253107225 */ /* 0x000fe200078e0010 */
[----:B------:R-:W-:Y:S02]  /*82490*/  IADD3.X R115, P5, PT, R120, R33, RZ, P0, !PT ;  /* 0x0000002178737210 */ /* 0x000fe400007be4ff */
[----:B------:R-:W-:Y:S01]  /*824a0*/  IADD3.X R33, P0, PT, R70, R67, RZ, P1, !PT ;  /* 0x0000004346217210 */ /* 0x000fe20000f1e4ff */
[----:B------:R-:W-:Y:S01]  /*824b0*/  IMAD.WIDE.U32 R68, R95, 0x1, RZ ;  /* 0x000000015f447825 */ /* 0x000fe200078e00ff */
[----:B------:R-:W-:Y:S02]  /*824c0*/  IADD3.X R111, P1, PT, RZ, RZ, RZ, P5, !PT ;  /* 0x000000ffff6f7210 */ /* 0x000fe40002f3e4ff */
[----:B------:R-:W-:Y:S01]  /*824d0*/  IADD3.X R93, P2, PT, R93, R97, RZ, P2, !PT ;  /* 0x000000615d5d7210 */ /* 0x000fe2000175e4ff */
[----:B------:R-:W-:Y:S01]  /*824e0*/  IMAD.WIDE.U32 R66, R18, 0x1, RZ ;  /* 0x0000000112427825 */ /* 0x000fe200078e00ff */
[----:B------:R-:W-:-:S02]  /*824f0*/  SHF.L.W.U32.HI R31, R87, 0x1, R16 ;  /* 0x00000001571f7819 */ /* 0x000fc40000010e10 */
[----:B------:R-:W-:Y:S01]  /*82500*/  IADD3 RZ, P3, PT, R114, R116, RZ ;  /* 0x0000007472ff7210 */ /* 0x000fe20007f7e0ff */
[----:B------:R-:W-:Y:S01]  /*82510*/  IMAD.WIDE.U32 R68, P5, R18, -0x7af74000, R68 ;  /* 0x8508c00012447825 */ /* 0x000fe200078a0044 */
[----:B------:R-:W-:Y:S02]  /*82520*/  IADD3.X R31, P2, PT, R31, R24, RZ, P2, !PT ;  /* 0x000000181f1f7210 */ /* 0x000fe4000175e4ff */
[----:B------:R-:W-:Y:S01]  /*82530*/  IADD3.X RZ, P3, PT, R115, R39, RZ, P3, !PT ;  /* 0x0000002773ff7210 */ /* 0x000fe20001f7e4ff */
[----:B------:R-:W-:Y:S01]  /*82540*/  IMAD.IADD R123, R21, 0x1, R38 ;  /* 0x00000001157b7824 */ /* 0x000fe200078e0226 */
[----:B------:R-:W-:Y:S01]  /*82550*/  IADD3.X R21, P0, PT, RZ, RZ, RZ, P0, !PT ;  /* 0x000000ffff157210 */ /* 0x000fe2000071e4ff */
[----:B------:R-:W-:Y:S01]  /*82560*/  IMAD.X R117, RZ, RZ, RZ, P5 ;  /* 0x000000ffff757224 */ /* 0x000fe200028e06ff */
[----:B------:R-:W-:Y:S01]  /*82570*/  IADD3 R38, P5, PT, R67, R68, RZ ;  /* 0x0000004443267210 */ /* 0x000fe20007fbe0ff */
[----:B------:R-:W-:Y:S01]  /*82580*/  IMAD.WIDE.U32 R24, R95, 0x30000000, RZ ;  /* 0x300000005f187825 */ /* 0x000fe200078e00ff */
[----:B------:R-:W-:-:S03]  /*82590*/  IADD3.X R111, P3, PT, R111, R112, RZ, P3, !PT ;  /* 0x000000706f6f7210 */ /* 0x000fc60001f7e4ff */
[----:B------:R-:W-:Y:S02]  /*825a0*/  IMAD.MOV.U32 R116, RZ, RZ, R69 ;  /* 0x000000ffff747224 */ /* 0x000fe400078e0045 */
[----:B------:R-:W-:Y:S01]  /*825b0*/  IMAD.X R19, RZ, RZ, RZ, P1 ;  /* 0x000000ffff137224 */ /* 0x000fe200008e06ff */
[----:B------:R-:W-:Y:S01]  /*825c0*/  IADD3 RZ, P1, PT, R126, R66, RZ ;  /* 0x000000427eff7210 */ /* 0x000fe20007f3e0ff */
[----:B------:R-:W-:Y:S02]  /*825d0*/  IMAD.IADD R127, R17, 0x1, R14 ;  /* 0x00000001117f7824 */ /* 0x000fe400078e020e */
[----:B------:R-:W-:Y:S01]  /*825e0*/  IMAD.X R121, RZ, RZ, RZ, P0 ;  /* 0x000000ffff797224 */ /* 0x000fe200000e06ff */
[----:B------:R-:W-:Y:S01]  /*825f0*/  IADD3 RZ, P0, PT, R32, R86, RZ ;  /* 0x0000005620ff7210 */ /* 0x000fe20007f1e0ff */
[----:B------:R-:W-:Y:S01]  /*82600*/  IMAD.WIDE.U32.X R116, R95, -0x7af74000, R116, P5 ;  /* 0x8508c0005f747825 */ /* 0x000fe200028e0474 */
[----:B------:R-:W-:Y:S02]  /*82610*/  SHF.L.W.U32.HI R14, R16, 0x1, R127 ;  /* 0x00000001100e7819 */ /* 0x000fe40000010e7f */
[----:B------:R-:W-:Y:S01]  /*82620*/  IADD3.X RZ, P0, PT, R33, R23, RZ, P0, !PT ;  /* 0x0000001721ff7210 */ /* 0x000fe2000071e4ff */
[----:B------:R-:W-:Y:S01]  /*82630*/  IMAD.WIDE.U32 R66, R18, 0x30000000, RZ ;  /* 0x3000000012427825 */ /* 0x000fe200078e00ff */
[----:B------:R-:W-:-:S02]  /*82640*/  IADD3.X R112, P3, PT, R19, R113, RZ, P3, !PT ;  /* 0x0000007113707210 */ /* 0x000fc40001f7e4ff */
[----:B------:R-:W-:Y:S01]  /*82650*/  IADD3.X R118, P0, PT, R21, R88, RZ, P0, !PT ;  /* 0x0000005815767210 */ /* 0x000fe2000071e4ff */
[----:B------:R-:W-:Y:S01]  /*82660*/  IMAD.WIDE.U32 R24, P5, R18, 0x170b5d44, R24 ;  /* 0x170b5d4412187825 */ /* 0x000fe200078a0018 */
[----:B------:R-:W-:Y:S02]  /*82670*/  IADD3.X RZ, P1, PT, R119, R38, RZ, P1, !PT ;  /* 0x0000002677ff7210 */ /* 0x000fe40000f3e4ff */
[----:B------:R-:W-:Y:S01]  /*82680*/  IADD3.X R37, P2, PT, R14, R15, RZ, P2, !PT ;  /* 0x0000000f0e257210 */ /* 0x000fe2000175e4ff */
[----:B------:R-:W-:Y:S01]  /*82690*/  IMAD.WIDE.U32 R16, R22, 0x17c510ea, R32 ;  /* 0x17c510ea16107825 */ /* 0x000fe200078e0020 */
[----:B------:R-:W-:-:S03]  /*826a0*/  MOV R96, R25 ;  /* 0x0000001900607202 */ /* 0x000fc60000000f00 */
[----:B------:R-:W-:Y:S01]  /*826b0*/  IMAD.X R97, RZ, RZ, RZ, P5 ;  /* 0x000000ffff617224 */ /* 0x000fe200028e06ff */
[----:B------:R-:W-:Y:S01]  /*826c0*/  IADD3 R129, P5, PT, R24, R67, RZ ;  /* 0x0000004318817210 */ /* 0x000fe20007fbe0ff */
[----:B------:R-:W-:-:S04]  /*826d0*/  IMAD.WIDE.U32 R32, R95, -0x45f6b800, RZ ;  /* 0xba0948005f207825 */ /* 0x000fc800078e00ff */
[----:B------:R-:W-:-:S04]  /*826e0*/  IMAD.WIDE.U32 R114, R8, -0x45f6b800, R114 ;  /* 0xba09480008727825 */ /* 0x000fc800078e0072 */
        /* <DEDUP_REMOVED lines=25> */
[----:B------:R-:W-:Y:S01]  /*82880*/  IMAD.IADD R69, R17, 0x1, R34 ;  /* 0x0000000111457824 */ /* 0x000fe200078e0222 */
[----:B------:R-:W-:Y:S01]  /*82890*/  MOV R34, R21 ;  /* 0x0000001500227202 */ /* 0x000fe20000000f00 */
[----:B------:R-:W-:Y:S01]  /*828a0*/  IMAD.X R35, RZ, RZ, RZ, P3 ;  /* 0x000000ffff237224 */ /* 0x000fe200018e06ff */
[----:B------:R-:W-:Y:S01]  /*828b0*/  IADD3 R33, P3, PT, R20, R39, RZ ;  /* 0x0000002714217210 */ /* 0x000fe20007f7e0ff */
[----:B------:R-:W-:Y:S01]  /*828c0*/  IMAD.WIDE.U32 R14, R95, 0x17c510ea, RZ ;  /* 0x17c510ea5f0e7825 */ /* 0x000fe200078e00ff */
[----:B------:R-:W-:-:S03]  /*828d0*/  IADD3.X R17, P1, PT, RZ, R116, RZ, P1, !PT ;  /* 0x00000074ff117210 */ /* 0x000fc60000f3e4ff */
[----:B------:R-:W-:Y:S01]  /*828e0*/  IMAD.WIDE.U32 R112, R80, R82, R10 ;  /* 0x0000005250707225 */ /* 0x000fe200078e000a */
[----:B------:R-:W-:-:S03]  /*828f0*/  IADD3.X R116, P1, PT, RZ, R117, RZ, P1, !PT ;  /* 0x00000075ff747210 */ /* 0x000fc60000f3e4ff */
[----:B------:R-:W-:Y:S01]  /*82900*/  IMAD.WIDE.U32.X R34, R95, -0x39c4fa40, R34, P3 ;  /* 0xc63b05c05f227825 */ /* 0x000fe200018e0422 */
[----:B------:R-:W-:Y:S02]  /*82910*/  IADD3.X R25, P3, PT, R25, R90, RZ, P5, !PT ;  /* 0x0000005a19197210 */ /* 0x000fe40002f7e4ff */
[----:B------:R-:W-:Y:S01]  /*82920*/  IADD3.X R90, P1, PT, R17, R114, RZ, P1, !PT ;  /* 0x00000072115a7210 */ /* 0x000fe20000f3e4ff */
[----:B------:R-:W-:Y:S01]  /*82930*/  IMAD.IADD R19, R113, 0x1, R12 ;  /* 0x0000000171137824 */ /* 0x000fe200078e020c */
[----:B------:R-:W-:Y:S01]  /*82940*/  IADD3.X R12, P3, PT, R67, R91, RZ, P3, !PT ;  /* 0x0000005b430c7210 */ /* 0x000fe20001f7e4ff */
[C---:B------:R-:W-:Y:S01]  /*82950*/  IMAD.WIDE.U32 R10, R18.reuse, 0x17c510ea, RZ ;  /* 0x17c510ea120a7825 */ /* 0x040fe200078e00ff */
[----:B------:R-:W-:Y:S02]  /*82960*/  SHF.L.W.U32.HI R21, R127, 0x1, R112 ;  /* 0x000000017f157819 */ /* 0x000fe40000010e70 */
        /* <DEDUP_REMOVED lines=12> */
[----:B------:R-:W-:-:S02]  /*82a30*/  IADD3.X R95, P3, PT, R12, R69, RZ, P3, !PT ;  /* 0x000000450c5f7210 */ /* 0x000fc40001f7e4ff */
[----:B------:R-:W-:Y:S01]  /*82a40*/  IADD3.X R12, P5, PT, R112, R41, RZ, P0, !PT ;  /* 0x00000029700c7210 */ /* 0x000fe200007be4ff */
[----:B------:R-:W-:Y:S01]  /*82a50*/  IMAD.X R25, RZ, RZ, RZ, P1 ;  /* 0x000000ffff197224 */ /* 0x000fe200008e06ff */
[----:B------:R-:W-:Y:S01]  /*82a60*/  IADD3.X R71, P4, PT, RZ, RZ, RZ, P3, !PT ;  /* 0x000000ffff477210 */ /* 0x000fe20001f9e4ff */
[----:B------:R-:W-:Y:S01]  /*82a70*/  IMAD.WIDE.U32 R110, R8, 0xf5138f, R110 ;  /* 0x00f5138f086e7825 */ /* 0x000fe200078e006e */
[----:B------:R-:W-:Y:S02]  /*82a80*/  IADD3 RZ, P3, PT, R90, R66, RZ ;  /* 0x000000425aff7210 */ /* 0x000fe40007f7e0ff */
[----:B------:R-:W-:Y:S01]  /*82a90*/  IADD3 RZ, P1, PT, R94, R36, RZ ;  /* 0x000000245eff7210 */ /* 0x000fe20007f3e0ff */
[----:B------:R-:W-:Y:S01]  /*82aa0*/  IMAD.X R39, RZ, RZ, RZ, P4 ;  /* 0x000000ffff277224 */ /* 0x000fe200020e06ff */
[----:B------:R-:W-:Y:S01]  /*82ab0*/  IADD3.X RZ, P3, PT, R91, R129, RZ, P3, !PT ;  /* 0x000000815bff7210 */ /* 0x000fe20001f7e4ff */
[----:B------:R-:W-:Y:S01]  /*82ac0*/  IMAD.WIDE.U32 R90, R18, 0x30000000, R90 ;  /* 0x30000000125a7825 */ /* 0x000fe200078e005a */
[----:B------:R-:W-:-:S02]  /*82ad0*/  IADD3.X RZ, P1, PT, R95, R9, RZ, P1, !PT ;  /* 0x000000095fff7210 */ /* 0x000fc40000f3e4ff */
[----:B------:R-:W-:Y:S01]  /*82ae0*/  IADD3.X R15, P3, PT, R15, R96, RZ, P3, !PT ;  /* 0x000000600f0f7210 */ /* 0x000fe20001f7e4ff */
[----:B------:R-:W-:Y:S01]  /*82af0*/  IMAD.IADD R69, R91, 0x1, R24 ;  /* 0x000000015b457824 */ /* 0x000fe200078e0218 */
[----:B------:R-:W-:Y:S01]  /*82b00*/  IADD3.X R71, P1, PT, R71, R74, RZ, P1, !PT ;  /* 0x0000004a47477210 */ /* 0x000fe20000f3e4ff */
[----:B------:R-:W-:Y:S01]  /*82b10*/  IMAD.WIDE.U32 R66, R8, 0x6ca1493b, R94 ;  /* 0x6ca1493b08427825 */ /* 0x000fe200078e005e */
[----:B------:R-:W-:Y:S02]  /*82b20*/  IADD3.X R96, P3, PT, R25, R97, RZ, P3, !PT ;  /* 0x0000006119607210 */ /* 0x000fe40001f7e4ff */
[----:B------:R-:W-:Y:S01]  /*82b30*/  IADD3.X R9, P1, PT, R39, R75, RZ, P1, !PT ;  /* 0x0000004b27097210 */ /* 0x000fe20000f3e4ff */
[----:B------:R-:W-:Y:S01]  /*82b40*/  IMAD.WIDE.U32 R24, R90, -0x1, RZ ;  /* 0xffffffff5a187825 */ /* 0x000fe200078e00ff */
[----:B------:R-:W-:Y:S02]  /*82b50*/  IADD3.X R110, P4, PT, R15, R110, RZ, P3, !PT ;  /* 0x0000006e0f6e7210 */ /* 0x000fe40001f9e4ff */
[----:B------:R-:W-:Y:S01]  /*82b60*/  IADD3.X R36, P5, PT, R114, R93, RZ, P5, !PT ;  /* 0x0000005d72247210 */ /* 0x000fe20002fbe4ff */
[----:B------:R-:W-:Y:S01]  /*82b70*/  IMAD.IADD R41, R111, 0x1, R30 ;  /* 0x000000016f297824 */ /* 0x000fe200078e021e */
        /* <DEDUP_REMOVED lines=14> */
[----:B------:R-:W-:Y:S02]  /*82c60*/  IADD3.X RZ, P0, PT, R111, R131, RZ, P0, !PT ;  /* 0x000000836fff7210 */ /* 0x000fe4000071e4ff */
[----:B------:R-:W-:Y:S02]  /*82c70*/  IADD3.X R15, P1, PT, RZ, RZ, RZ, P1, !PT ;  /* 0x000000ffff0f7210 */ /* 0x000fe40000f3e4ff */
[----:B------:R-:W-:Y:S02]  /*82c80*/  IADD3.X R9, PT, PT, RZ, RZ, RZ, P4, !PT ;  /* 0x000000ffff097210 */ /* 0x000fe400027fe4ff */
[----:B------:R-:W-:Y:S01]  /*82c90*/  IADD3.X R67, P0, PT, R67, R86, RZ, P0, !PT ;  /* 0x0000005643437210 */ /* 0x000fe2000071e4ff */
[----:B------:R-:W-:Y:S01]  /*82ca0*/  IMAD.X R25, RZ, RZ, RZ, P1 ;  /* 0x000000ffff197224 */ /* 0x000fe200008e06ff */
[----:B------:R-:W-:Y:S01]  /*82cb0*/  IADD3 RZ, P4, PT, R70, R40, RZ ;  /* 0x0000002846ff7210 */ /* 0x000fe20007f9e0ff */
[----:B------:R-:W-:Y:S01]  /*82cc0*/  IMAD.WIDE.U32 R90, P1, R24, -0x7af74000, R90 ;  /* 0x8508c000185a7825 */ /* 0x000fe2000782005a */
[----:B------:R-:W-:-:S02]  /*82cd0*/  IADD3.X R86, P5, PT, R9, R87, RZ, P0, !PT ;  /* 0x0000005709567210 */ /* 0x000fc400007be4ff */
[----:B------:R-:W-:Y:S01]  /*82ce0*/  IADD3.X RZ, P4, PT, R71, R29, RZ, P4, !PT ;  /* 0x0000001d47ff7210 */ /* 0x000fe2000279e4ff */
[----:B------:R-:W-:Y:S01]  /*82cf0*/  IMAD.X R9, RZ, RZ, RZ, P1 ;  /* 0x000000ffff097224 */ /* 0x000fe200008e06ff */
[----:B------:R-:W-:Y:S01]  /*82d00*/  IADD3 R74, P0, PT, R75, R90, RZ ;  /* 0x0000005a4b4a7210 */ /* 0x000fe20007f1e0ff */
[----:B------:R-:W-:Y:S01]  /*82d10*/  IMAD.WIDE.U32 R40, R8, 0x17c510ea, R70 ;  /* 0x17c510ea08287825 */ /* 0x000fe200078e0046 */
[----:B------:R-:W-:Y:S02]  /*82d20*/  IADD3.X R66, P1, PT, R67, R66, RZ, P5, !PT ;  /* 0x0000004243427210 */ /* 0x000fe40002f3e4ff */
[----:B------:R-:W-:Y:S01]  /*82d30*/  IADD3.X RZ, P3, PT, R69, R74, RZ, P3, !PT ;  /* 0x0000004a45ff7210 */ /* 0x000fe20001f7e4ff */
[----:B------:R-:W-:Y:S01]  /*82d40*/  IMAD.MOV.U32 R8, RZ, RZ, R91 ;  /* 0x000000ffff087224 */ /* 0x000fe200078e005b */
[----:B------:R-:W-:Y:S01]  /*82d50*/  IADD3.X R67, P1, PT, R86, R93, RZ, P1, !PT ;  /* 0x0000005d56437210 */ /* 0x000fe20000f3e4ff */
[----:B------:R-:W-:-:S04]  /*82d60*/  IMAD.WIDE.U32 R28, R18, -0x45f6b800, R110 ;  /* 0xba094800121c7825 */ /* 0x000fc800078e006e */
[----:B------:R-:W-:Y:S01]  /*82d70*/  IMAD.WIDE.U32.X R8, R30, -0x7af74000, R8, P0 ;  /* 0x8508c0001e087825 */ /* 0x000fe200000e0408 */
[----:B------:R-:W-:-:S03]  /*82d80*/  IADD3 RZ, P0, PT, R66, R68, RZ ;  /* 0x0000004442ff7210 */ /* 0x000fc60007f1e0ff */
[----:B------:R-:W-:Y:S01]  /*82d90*/  IMAD.IADD R39, R29, 0x1, R32 ;  /* 0x000000011d277824 */ /* 0x000fe200078e0220 */
[----:B------:R-:W-:Y:S01]  /*82da0*/  IADD3.X R32, P4, PT, R15, R26, RZ, P4, !PT ;  /* 0x0000001a0f207210 */ /* 0x000fe2000279e4ff */
[----:B------:R-:W-:Y:S01]  /*82db0*/  IMAD.WIDE.U32 R68, R30, 0x30000000, RZ ;  /* 0x300000001e447825 */ /* 0x000fe200078e00ff */
[----:B------:R-:W-:Y:S02]  /*82dc0*/  IADD3.X R15, P1, PT, RZ, RZ, RZ, P1, !PT ;  /* 0x000000ffff0f7210 */ /* 0x000fe40000f3e4ff */
[----:B------:R-:W-:Y:S01]  /*82dd0*/  IADD3.X R29, P3, PT, RZ, R8, RZ, P3, !PT ;  /* 0x00000008ff1d7210 */ /* 0x000fe20001f7e4ff */
[----:B------:R-:W-:Y:S01]  /*82de0*/  IMAD.IADD R93, R41, 0x1, R92 ;  /* 0x00000001295d7824 */ /* 0x000fe200078e025c */
[----:B------:R-:W-:Y:S01]  /*82df0*/  IADD3.X RZ, P0, PT, R67, R121, RZ, P0, !PT ;  /* 0x0000007943ff7210 */ /* 0x000fe2000071e4ff */
[----:B------:R-:W-:Y:S01]  /*82e00*/  IMAD.WIDE.U32 R74, R18, 0xf5138f, R66 ;  /* 0x00f5138f124a7825 */ /* 0x000fe200078e0042 */
        /* <DEDUP_REMOVED lines=16> */
[----:B------:R-:W-:Y:S01]  /*82f10*/  IADD3.X RZ, P1, PT, R29, R25, RZ, P1, !PT ;  /* 0x000000191dff7210 */ /* 0x000fe20000f3e4ff */
[----:B------:R-:W-:Y:S01]  /*82f20*/  IMAD.WIDE.U32.X R40, R30, 0x170b5d44, R68, P5 ;  /* 0x170b5d441e287825 */ /* 0x000fe200028e0444 */
[----:B------:R-:W-:Y:S02]  /*82f30*/  IADD3.X R9, P3, PT, RZ, RZ, RZ, P3, !PT ;  /* 0x000000ffff097210 */ /* 0x000fe40001f7e4ff */
[----:B------:R-:W-:Y:S01]  /*82f40*/  IADD3.X R27, P0, PT, R88, R93, RZ, P0, !PT ;  /* 0x0000005d581b7210 */ /* 0x000fe2000071e4ff */
[C---:B------:R-:W-:Y:S01]  /*82f50*/  IMAD.WIDE.U32 R70, R24.reuse, 0xf5138f, RZ ;  /* 0x00f5138f18467825 */ /* 0x040fe200078e00ff */
[----:B------:R-:W-:Y:S02]  /*82f60*/  IADD3.X R9, P1, PT, R9, R40, RZ, P1, !PT ;  /* 0x0000002809097210 */ /* 0x000fe40000f3e4ff */
[----:B------:R-:W-:Y:S01]  /*82f70*/  IADD3.X R15, PT, PT, RZ, RZ, RZ, P3, !PT ;  /* 0x000000ffff0f7210 */ /* 0x000fe20001ffe4ff */
[----:B------:R-:W-:Y:S01]  /*82f80*/  IMAD.WIDE.U32 R86, R24, 0x30000000, R28 ;  /* 0x3000000018567825 */ /* 0x000fe200078e001c */
[----:B------:R-:W-:-:S02]  /*82f90*/  IADD3.X R36, P4, PT, R36, R97, RZ, P4, !PT ;  /* 0x0000006124247210 */ /* 0x000fc4000279e4ff */
[----:B------:R-:W-:Y:S01]  /*82fa0*/  IADD3.X R25, P0, PT, RZ, RZ, RZ, P0, !PT ;  /* 0x000000ffff197210 */ /* 0x000fe2000071e4ff */
        /* <DEDUP_REMOVED lines=9> */
[----:B------:R-:W-:Y:S01]  /*83040*/  IADD3 RZ, P1, PT, R26, R38, RZ ;  /* 0x000000261aff7210 */ /* 0x000fe20007f3e0ff */
[----:B------:R-:W-:Y:S01]  /*83050*/  IMAD.WIDE.U32 R66, R24, -0x45f6b800, RZ ;  /* 0xba09480018427825 */ /* 0x000fe200078e00ff */
[----:B------:R-:W-:Y:S02]  /*83060*/  IADD3.X R15, P3, PT, RZ, RZ, RZ, P3, !PT ;  /* 0x000000ffff0f7210 */ /* 0x000fe40001f7e4ff */
[----:B------:R-:W-:Y:S01]  /*83070*/  IADD3.X RZ, P1, PT, R27, R33, RZ, P1, !PT ;  /* 0x000000211bff7210 */ /* 0x000fe20000f3e4ff */
[----:B------:R-:W-:Y:S01]  /*83080*/  IMAD.X R37, RZ, RZ, RZ, P0 ;  /* 0x000000ffff257224 */ /* 0x000fe200000e06ff */
[----:B------:R-:W-:Y:S01]  /*83090*/  IADD3 R67, P0, PT, R40, R67, RZ ;  /* 0x0000004328437210 */ /* 0x000fe20007f1e0ff */
[----:B------:R-:W-:Y:S01]  /*830a0*/  IMAD.WIDE.U32 R38, R30, 0xf5138f, RZ ;  /* 0x00f5138f1e267825 */ /* 0x000fe200078e00ff */
[----:B------:R-:W-:-:S03]  /*830b0*/  IADD3.X R88, P1, PT, R25, R34, RZ, P1, !PT ;  /* 0x0000002219587210 */ /* 0x000fc60000f3e4ff */
[----:B------:R-:W-:Y:S01]  /*830c0*/  IMAD.MOV.U32 R36, RZ, RZ, R41 ;  /* 0x000000ffff247224 */ /* 0x000fe200078e0029 */
[----:B------:R-:W-:Y:S01]  /*830d0*/  IADD3.X R22, P1, PT, R31, R35, RZ, P1, !PT ;  /* 0x000000231f167210 */ /* 0x000fe20000f3e4ff */
[----:B------:R-:W-:Y:S02]  /*830e0*/  IMAD.X R9, RZ, RZ, RZ, P3 ;  /* 0x000000ffff097224 */ /* 0x000fe400018e06ff */
[----:B------:R-:W-:Y:S01]  /*830f0*/  IMAD.WIDE.U32.X R32, R30, 0x1ef3622f, R36, P0 ;  /* 0x1ef3622f1e207825 */ /* 0x000fe200000e0424 */
[----:B------:R-:W-:Y:S02]  /*83100*/  IADD3 RZ, P0, PT, R74, R66, RZ ;  /* 0x000000424aff7210 */ /* 0x000fe40007f1e0ff */
[----:B------:R-:W-:Y:S01]  /*83110*/  IADD3.X R88, P1, PT, R88, R89, RZ, P1, !PT ;  /* 0x0000005958587210 */ /* 0x000fe20000f3e4ff */
[----:B------:R-:W-:Y:S01]  /*83120*/  IMAD.WIDE.U32 R36, P3, R24, 0x1a22d9f3, R38 ;  /* 0x1a22d9f318247825 */ /* 0x000fe20007860026 */
[----:B------:R-:W-:Y:S02]  /*83130*/  IADD3.X RZ, P0, PT, R75, R67, RZ, P0, !PT ;  /* 0x000000434bff7210 */ /* 0x000fe4000071e4ff */
[----:B------:R-:W-:Y:S01]  /*83140*/  IADD3.X R89, P1, PT, R22, R93, RZ, P1, !PT ;  /* 0x0000005d16597210 */ /* 0x000fe20000f3e4ff */
[----:B------:R-:W-:Y:S01]  /*83150*/  IMAD.X R69, RZ, RZ, RZ, P3 ;  /* 0x000000ffff457224 */ /* 0x000fe200018e06ff */
[----:B------:R-:W-:Y:S01]  /*83160*/  IADD3 R95, P3, PT, R36, R71, RZ ;  /* 0x00000047245f7210 */ /* 0x000fe20007f7e0ff */
        /* <DEDUP_REMOVED lines=9> */
[----:B------:R-:W-:Y:S01]  /*83200*/  IMAD.IADD R71, R87, 0x1, R8 ;  /* 0x0000000157477824 */ /* 0x000fe200078e0208 */
[----:B------:R-:W-:Y:S01]  /*83210*/  IADD3.X R66, P0, PT, R15, R66, RZ, P0, !PT ;  /* 0x000000420f427210 */ /* 0x000fe2000071e4ff */
[----:B------:R-:W-:Y:S01]  /*83220*/  IMAD.WIDE.U32 R26, R30, 0x17c510ea, RZ ;  /* 0x17c510ea1e1a7825 */ /* 0x000fe200078e00ff */
[----:B------:R-:W-:-:S03]  /*83230*/  IADD3.X R15, P1, PT, RZ, RZ, RZ, P1, !PT ;  /* 0x000000ffff0f7210 */ /* 0x000fc60000f3e4ff */
        /* <DEDUP_REMOVED lines=12> */
[----:B------:R-:W-:Y:S01]  /*83300*/  IMAD.WIDE.U32 R92, R9, 0x1, RZ ;  /* 0x00000001095c7825 */ /* 0x000fe200078e00ff */
[----:B------:R-:W-:Y:S02]  /*83310*/  IADD3.X R33, P4, PT, RZ, RZ, RZ, P4, !PT ;  /* 0x000000ffff217210 */ /* 0x000fe4000279e4ff */
[----:B------:R-:W-:Y:S01]  /*83320*/  IADD3.X R41, P0, PT, RZ, RZ, RZ, P0, !PT ;  /* 0x000000ffff297210 */ /* 0x000fe2000071e4ff */
[----:B------:R-:W-:Y:S01]  /*83330*/  IMAD.WIDE.U32.X R30, R30, 0x1ae3a46, R90, P3 ;  /* 0x01ae3a461e1e7825 */ /* 0x000fe200018e045a */
[----:B------:R-:W-:-:S02]  /*83340*/  IADD3 RZ, P3, PT, R88, R10, RZ ;  /* 0x0000000a58ff7210 */ /* 0x000fc40007f7e0ff */
[----:B------:R-:W-:Y:S01]  /*83350*/  IADD3.X R33, P5, PT, RZ, R33, RZ, P5, !PT ;  /* 0x00000021ff217210 */ /* 0x000fe20002fbe4ff */
        /* <DEDUP_REMOVED lines=13> */
[----:B------:R-:W-:Y:S01]  /*83430*/  IADD3 R27, PT, PT, R87, R40, RZ ;  /* 0x00000028571b7210 */ /* 0x000fe20007ffe0ff */
[----:B------:R-:W-:Y:S01]  /*83440*/  IMAD.WIDE.U32 R74, R18, 0x17c510ea, R88 ;  /* 0x17c510ea124a7825 */ /* 0x000fe200078e0058 */
[----:B------:R-:W-:Y:S02]  /*83450*/  IADD3.X R18, P3, PT, R15, R16, RZ, P3, !PT ;  /* 0x000000100f127210 */ /* 0x000fe40001f7e4ff */
[----:B------:R-:W-:Y:S02]  /*83460*/  IADD3.X RZ, P1, PT, R67, R95, RZ, P1, !PT ;  /* 0x0000005f43ff7210 */ /* 0x000fe40000f3e4ff */
[----:B------:R-:W-:Y:S01]  /*83470*/  IADD3.X R22, P3, PT, R29, R17, RZ, P3, !PT ;  /* 0x000000111d167210 */ /* 0x000fe20001f7e4ff */
[----:B------:R-:W-:Y:S01]  /*83480*/  IMAD.WIDE.U32 R16, R9, 0x30000000, RZ ;  /* 0x3000000009107825 */ /* 0x000fe200078e00ff */
[----:B------:R-:W-:-:S02]  /*83490*/  IADD3.X R41, P1, PT, R41, R68, RZ, P1, !PT ;  /* 0x0000004429297210 */ /* 0x000fc40000f3e4ff */
[----:B------:R-:W-:Y:S01]  /*834a0*/  IADD3.X R15, P0, PT, RZ, R10, RZ, P0, !PT ;  /* 0x0000000aff0f7210 */ /* 0x000fe2000071e4ff */
[----:B------:R-:W-:Y:S01]  /*834b0*/  IMAD.IADD R29, R75, 0x1, R14 ;  /* 0x000000014b1d7824 */ /* 0x000fe200078e020e */
[----:B------:R-:W-:Y:S02]  /*834c0*/  IADD3.X R68, P1, PT, R25, R69, RZ, P1, !PT ;  /* 0x0000004519447210 */ /* 0x000fe40000f3e4ff */
[----:B------:R-:W-:Y:S02]  /*834d0*/  IADD3.X R12, P0, PT, RZ, R11, RZ, P0, !PT ;  /* 0x0000000bff0c7210 */ /* 0x000fe4000071e4ff */
[----:B------:R-:W-:Y:S01]  /*834e0*/  IADD3.X R25, PT, PT, RZ, RZ, RZ, P5, P4 ;  /* 0x000000ffff197210 */ /* 0x000fe20002fe84ff */
[----:B------:R-:W-:Y:S01]  /*834f0*/  IMAD.WIDE.U32 R10, P4, R8, 0x170b5d44, R16 ;  /* 0x170b5d44080a7825 */ /* 0x000fe20007880010 */
[----:B------:R-:W-:Y:S02]  /*83500*/  IADD3.X R40, P1, PT, R41, R74, RZ, P1, !PT ;  /* 0x0000004a29287210 */ /* 0x000fe40000f3e4ff */
[----:B------:R-:W-:Y:S01]  /*83510*/  IADD3.X R18, P3, PT, R18, R33, RZ, P3, !PT ;  /* 0x0000002112127210 */ /* 0x000fe20001f7e4ff */
[----:B------:R-:W-:Y:S01]  /*83520*/  IMAD.WIDE.U32 R16, R8, 0x30000000, RZ ;  /* 0x3000000008107825 */ /* 0x000fe200078e00ff */
[----:B------:R-:W-:-:S02]  /*83530*/  IADD3.X R14, P0, PT, R15, R86, RZ, P0, !PT ;  /* 0x000000560f0e7210 */ /* 0x000fc4000071e4ff */
[----:B------:R-:W-:Y:S01]  /*83540*/  IADD3.X R33, P2, PT, R21, R6, RZ, P2, !PT ;  /* 0x0000000615217210 */ /* 0x000fe2000175e4ff */
[----:B------:R-:W-:Y:S01]  /*83550*/  IMAD.X R21, RZ, RZ, RZ, P4 ;  /* 0x000000ffff157224 */ /* 0x000fe200020e06ff */
[----:B------:R-:W-:Y:S01]  /*83560*/  IADD3.X R41, P1, PT, R68, R29, RZ, P1, !PT ;  /* 0x0000001d44297210 */ /* 0x000fe20000f3e4ff */
[----:B------:R-:W-:Y:S01]  /*83570*/  IMAD.MOV.U32 R20, RZ, RZ, R11 ;  /* 0x000000ffff147224 */ /* 0x000fe200078e000b */
[----:B------:R-:W-:Y:S02]  /*83580*/  IADD3 R17, P5, PT, R10, R17, RZ ;  /* 0x000000110a117210 */ /* 0x000fe40007fbe0ff */
[----:B------:R-:W-:Y:S02]  /*83590*/  IADD3 RZ, P4, PT, R14, R16, RZ ;  /* 0x000000100eff7210 */ /* 0x000fe40007f9e0ff */
[----:B------:R-:W-:Y:S02]  /*835a0*/  IADD3.X R15, P0, PT, R12, R27, RZ, P0, !PT ;  /* 0x0000001b0c0f7210 */ /* 0x000fe4000071e4ff */
[----:B------:R-:W-:Y:S01]  /*835b0*/  IADD3.X R29, P2, PT, R23, R7, RZ, P2, !PT ;  /* 0x00000007171d7210 */ /* 0x000fe2000175e4ff */
[----:B------:R-:W-:Y:S01]  /*835c0*/  IMAD.WIDE.U32.X R6, R9, 0x170b5d44, R20, P5 ;  /* 0x170b5d4409067825 */ /* 0x000fe200028e0414 */
[----:B------:R-:W-:-:S02]  /*835d0*/  IADD3.X R23, P1, PT, RZ, RZ, RZ, P1, !PT ;  /* 0x000000ffff177210 */ /* 0x000fc40000f3e4ff */
[----:B------:R-:W-:Y:S01]  /*835e0*/  IADD3.X RZ, P4, PT, R15, R17, RZ, P4, !PT ;  /* 0x000000110fff7210 */ /* 0x000fe2000279e4ff */
[----:B------:R-:W-:Y:S01]  /*835f0*/  IMAD.WIDE.U32 R16, R9, -0x45f6b800, RZ ;  /* 0xba09480009107825 */ /* 0x000fe200078e00ff */
        /* <DEDUP_REMOVED lines=9> */
[----:B------:R-:W-:Y:S01]  /*83690*/  IMAD.IADD R21, R21, 0x1, R36 ;  /* 0x0000000115157824 */ /* 0x000fe200078e0224 */
[----:B------:R-:W-:Y:S01]  /*836a0*/  IADD3.X R18, P0, PT, R22, R29, RZ, P0, !PT ;  /* 0x0000001d16127210 */ /* 0x000fe2000071e4ff */
[----:B------:R-:W-:Y:S01]  /*836b0*/  IMAD.WIDE.U32 R38, R8, 0xf5138f, RZ ;  /* 0x00f5138f08267825 */ /* 0x000fe200078e00ff */
        /* <DEDUP_REMOVED lines=27> */
[----:B------:R-:W-:Y:S01]  /*83870*/  IMAD.IADD R28, R23, 0x1, R28 ;  /* 0x00000001171c7824 */ /* 0x000fe200078e021c */
[----:B------:R-:W-:Y:S01]  /*83880*/  IADD3 RZ, P1, PT, R34, R32, RZ ;  /* 0x0000002022ff7210 */ /* 0x000fe20007f3e0ff */
[----:B------:R-:W-:Y:S02]  /*83890*/  IMAD.MOV.U32 R36, RZ, RZ, R17 ;  /* 0x000000ffff247224 */ /* 0x000fe400078e0011 */
[----:B------:R-:W-:Y:S01]  /*838a0*/  IMAD.WIDE.U32 R32, R24, 0x17c510ea, R34 ;  /* 0x17c510ea18207825 */ /* 0x000fe200078e0022 */
[----:B------:R-:W-:-:S02]  /*838b0*/  IADD3.X R23, P5, PT, R11, R28, RZ, P5, !PT ;  /* 0x0000001c0b177210 */ /* 0x000fc40002fbe4ff */
[----:B------:R-:W-:Y:S01]  /*838c0*/  IADD3.X RZ, P1, PT, R35, R97, RZ, P1, !PT ;  /* 0x0000006123ff7210 */ /* 0x000fe20000f3e4ff */
[----:B------:R-:W-:Y:S01]  /*838d0*/  IMAD.WIDE.U32.X R36, R9, 0x1a22d9f3, R36, P4 ;  /* 0x1a22d9f309247825 */ /* 0x000fe200020e0424 */
[----:B------:R-:W-:Y:S02]  /*838e0*/  IADD3 RZ, P4, PT, R22, R38, RZ ;  /* 0x0000002616ff7210 */ /* 0x000fe40007f9e0ff */
[----:B------:R-:W-:Y:S01]  /*838f0*/  IADD3.X R7, P5, PT, RZ, RZ, RZ, P5, !PT ;  /* 0x000000ffff077210 */ /* 0x000fe20002fbe4ff */
[----:B------:R-:W-:Y:S01]  /*83900*/  IMAD.WIDE.U32 R34, R8, 0x6ca1493b, RZ ;  /* 0x6ca1493b08227825 */ /* 0x000fe200078e00ff */
[----:B------:R-:W-:Y:S02]  /*83910*/  IADD3.X RZ, P4, PT, R23, R29, RZ, P4, !PT ;  /* 0x0000001d17ff7210 */ /* 0x000fe4000279e4ff */
[----:B------:R-:W-:Y:S01]  /*83920*/  IADD3.X R11, P1, PT, R25, R30, RZ, P1, !PT ;  /* 0x0000001e190b7210 */ /* 0x000fe20000f3e4ff */
[----:B------:R-:W-:Y:S01]  /*83930*/  IMAD.WIDE.U32 R28, R84, R82, RZ ;  /* 0x00000052541c7225 */ /* 0x000fe200078e00ff */
[----:B------:R-:W-:-:S02]  /*83940*/  IADD3.X R7, P4, PT, R7, R36, RZ, P4, !PT ;  /* 0x0000002407077210 */ /* 0x000fc4000279e4ff */
[----:B------:R-:W-:Y:S01]  /*83950*/  IADD3.X R30, P3, PT, RZ, RZ, RZ, P3, !PT ;  /* 0x000000ffff1e7210 */ /* 0x000fe20001f7e4ff */
[----:B------:R-:W-:Y:S01]  /*83960*/  IMAD.X R36, RZ, RZ, RZ, P5 ;  /* 0x000000ffff247224 */ /* 0x000fe200028e06ff */
[----:B------:R-:W-:Y:S01]  /*83970*/  IADD3.X R12, P1, PT, R27, R31, RZ, P1, !PT ;  /* 0x0000001f1b0c7210 */ /* 0x000fe20000f3e4ff */
[----:B------:R-:W-:Y:S01]  /*83980*/  IMAD.WIDE.U32 R24, R9, 0x6ca1493b, RZ ;  /* 0x6ca1493b09187825 */ /* 0x000fe200078e00ff */
[----:B------:R-:W-:Y:S02]  /*83990*/  IADD3.X R30, P0, PT, RZ, R30, RZ, P0, !PT ;  /* 0x0000001eff1e7210 */ /* 0x000fe4000071e4ff */
[----:B------:R-:W-:Y:S01]  /*839a0*/  IADD3.X R36, P4, PT, R36, R37, RZ, P4, !PT ;  /* 0x0000002524247210 */ /* 0x000fe2000279e4ff */
[----:B------:R-:W-:Y:S01]  /*839b0*/  IMAD.WIDE.U32 R28, P5, R82, R84, R28 ;  /* 0x00000054521c7225 */ /* 0x000fe200078a001c */
[----:B------:R-:W-:Y:S02]  /*839c0*/  IADD3.X R37, PT, PT, RZ, RZ, RZ, P0, P3 ;  /* 0x000000ffff257210 */ /* 0x000fe400007e64ff */
[----:B------:R-:W-:Y:S01]  /*839d0*/  IADD3.X R18, P4, PT, R7, R32, RZ, P4, !PT ;  /* 0x0000002007127210 */ /* 0x000fe2000279e4ff */
[----:B------:R-:W-:Y:S01]  /*839e0*/  IMAD.X R31, RZ, RZ, RZ, P5 ;  /* 0x000000ffff1f7224 */ /* 0x000fe200028e06ff */
[----:B------:R-:W-:Y:S01]  /*839f0*/  SHF.L.W.U32.HI R7, R19, 0x1, R72 ;  /* 0x0000000113077819 */ /* 0x000fe20000010e48 */
[----:B------:R-:W-:Y:S01]  /*83a00*/  IMAD.WIDE.U32 R24, P5, R8, -0x39c4fa40, R24 ;  /* 0xc63b05c008187825 */ /* 0x000fe200078a0018 */
[----:B------:R-:W-:-:S02]  /*83a10*/  IADD3 RZ, P0, PT, R18, R34, RZ ;  /* 0x0000002212ff7210 */ /* 0x000fc40007f1e0ff */
[----:B------:R-:W-:Y:S01]  /*83a20*/  IADD3.X R11, P1, PT, R11, R30, RZ, P1, !PT ;  /* 0x0000001e0b0b7210 */ /* 0x000fe20000f3e4ff */
[----:B------:R-:W-:Y:S01]  /*83a30*/  IMAD.IADD R17, R33, 0x1, R26 ;  /* 0x0000000121117824 */ /* 0x000fe200078e021a */
[----:B------:R-:W-:Y:S01]  /*83a40*/  IADD3 R35, P3, PT, R24, R35, RZ ;  /* 0x0000002318237210 */ /* 0x000fe20007f7e0ff */
[----:B------:R-:W-:Y:S01]  /*83a50*/  IMAD.WIDE.U32 R26, R82, R82, RZ ;  /* 0x00000052521a7225 */ /* 0x000fe200078e00ff */
[----:B------:R-:W-:Y:S02]  /*83a60*/  IADD3.X R33, PT, PT, RZ, RZ, RZ, P5, !PT ;  /* 0x000000ffff217210 */ /* 0x000fe40002ffe4ff */
[----:B------:R-:W-:Y:S01]  /*83a70*/  IADD3.X R19, P4, PT, R36, R17, RZ, P4, !PT ;  /* 0x0000001124137210 */ /* 0x000fe2000279e4ff */
[----:B------:R-:W-:Y:S01]  /*83a80*/  IMAD.MOV.U32 R32, RZ, RZ, R25 ;  /* 0x000000ffff207224 */ /* 0x000fe200078e0019 */
[----:B------:R-:W-:Y:S01]  /*83a90*/  IADD3 R17, P5, PT, R27, R28, RZ ;  /* 0x0000001c1b117210 */ /* 0x000fe20007fbe0ff */
[----:B------:R-:W-:Y:S01]  /*83aa0*/  IMAD.MOV.U32 R30, RZ, RZ, R29 ;  /* 0x000000ffff1e7224 */ /* 0x000fe200078e001d */
[----:B------:R-:W-:Y:S01]  /*83ab0*/  IADD3.X R28, P2, PT, R7, R26, RZ, P2, !PT ;  /* 0x0000001a071c7210 */ /* 0x000fe2000175e4ff */
[----:B------:R-:W-:Y:S01]  /*83ac0*/  IMAD.WIDE.U32.X R26, R9, -0x39c4fa40, R32, P3 ;  /* 0xc63b05c0091a7825 */ /* 0x000fe200018e0420 */
[----:B------:R-:W-:-:S02]  /*83ad0*/  IADD3.X RZ, P0, PT, R19, R35, RZ, P0, !PT ;  /* 0x0000002313ff7210 */ /* 0x000fc4000071e4ff */
[----:B------:R-:W-:Y:S01]  /*83ae0*/  IADD3.X R7, P4, PT, RZ, RZ, RZ, P4, !PT ;  /* 0x000000ffff077210 */ /* 0x000fe2000279e4ff */
[----:B------:R-:W-:Y:S01]  /*83af0*/  IMAD.WIDE.U32 R34, R9, 0x17c510ea, RZ ;  /* 0x17c510ea09227825 */ /* 0x000fe200078e00ff */
[----:B------:R-:W-:Y:S02]  /*83b00*/  IADD3.X R12, P1, PT, R12, R37, RZ, P1, !PT ;  /* 0x000000250c0c7210 */ /* 0x000fe40000f3e4ff */
[----:B------:R-:W-:Y:S01]  /*83b10*/  IADD3.X R26, P0, PT, R7, R26, RZ, P0, !PT ;  /* 0x0000001a071a7210 */ /* 0x000fe2000071e4ff */
[----:B------:R-:W-:Y:S01]  /*83b20*/  IMAD.X R7, RZ, RZ, RZ, P4 ;  /* 0x000000ffff077224 */ /* 0x000fe200020e06ff */
[----:B------:R-:W-:Y:S01]  /*83b30*/  SHF.L.W.U32.HI R72, R72, 0x1, R13 ;  /* 0x0000000148487819 */ /* 0x000fe20000010e0d */
        /* <DEDUP_REMOVED lines=10> */
[----:B------:R-:W-:-:S03]  /*83be0*/  IMAD.WIDE.U32 R28, R8, 0x30000000, R14 ;  /* 0x30000000081c7825 */ /* 0x000fc600078e000e */
[----:B------:R-:W-:Y:S01]  /*83bf0*/  IADD3.X R27, P0, PT, R27, R12, RZ, P0, !PT ;  /* 0x0000000c1b1b7210 */ /* 0x000fe2000071e4ff */
[----:B------:R-:W-:Y:S01]  /*83c00*/  IMAD.WIDE.U32.X R36, R9, 0x1ae3a46, R36, P3 ;  /* 0x01ae3a4609247825 */ /* 0x000fe200018e0424 */
[----:B------:R-:W-:-:S03]  /*83c10*/  IADD3 RZ, P3, PT, R26, R32, RZ ;  /* 0x000000201aff7210 */ /* 0x000fc60007f7e0ff */
[----:B------:R-:W-:Y:S01]  /*83c20*/  IMAD.WIDE.U32.X R14, R84, R84, R30, P5 ;  /* 0x00000054540e7225 */ /* 0x000fe200028e041e */
[----:B------:R-:W-:Y:S02]  /*83c30*/  IADD3.X RZ, P3, PT, R27, R7, RZ, P3, !PT ;  /* 0x000000071bff7210 */ /* 0x000fe40001f7e4ff */
[----:B------:R-:W-:Y:S01]  /*83c40*/  IADD3.X R7, P0, PT, RZ, RZ, RZ, P0, !PT ;  /* 0x000000ffff077210 */ /* 0x000fe2000071e4ff */
[----:B------:R-:W-:Y:S01]  /*83c50*/  IMAD.WIDE.U32 R32, R8, -0x45f6b800, R20 ;  /* 0xba09480008207825 */ /* 0x000fe200078e0014 */
[----:B------:R-:W-:Y:S02]  /*83c60*/  LEA.HI.X R17, P2, R13, R14, RZ, 0x1, P2 ;  /* 0x0000000e0d117211 */ /* 0x000fe40001050cff */
[----:B------:R-:W-:Y:S01]  /*83c70*/  IADD3.X R12, P3, PT, R7, R36, RZ, P3, !PT ;  /* 0x00000024070c7210 */ /* 0x000fe20001f7e4ff */
[----:B------:R-:W-:Y:S01]  /*83c80*/  IMAD.X R36, RZ, RZ, RZ, P0 ;  /* 0x000000ffff247224 */ /* 0x000fe200000e06ff */
[----:B------:R-:W-:Y:S01]  /*83c90*/  IADD3.X R7, P1, PT, RZ, RZ, RZ, P1, !PT ;  /* 0x000000ffff077210 */ /* 0x000fe20000f3e4ff */
[----:B------:R-:W-:-:S02]  /*83ca0*/  IMAD.IADD R29, R29, 0x1, R10 ;  /* 0x000000011d1d7824 */ /* 0x000fc400078e020a */
[----:B------:R-:W-:Y:S01]  /*83cb0*/  IMAD.IADD R30, R33, 0x1, R6 ;  /* 0x00000001211e7824 */ /* 0x000fe200078e0206 */
[----:B------:R-:W-:Y:S01]  /*83cc0*/  IADD3.X R36, P0, PT, R36, R37, RZ, P3, !PT ;  /* 0x0000002524247210 */ /* 0x000fe20001f1e4ff */
[----:B------:R-:W-:Y:S01]  /*83cd0*/  IMAD.WIDE.U32 R10, R8, 0x6ca1493b, R18 ;  /* 0x6ca1493b080a7825 */ /* 0x000fe200078e0012 */
[----:B------:R-:W-:Y:S02]  /*83ce0*/  IADD3.X R13, PT, PT, RZ, RZ, RZ, P1, !PT ;  /* 0x000000ffff0d7210 */ /* 0x000fe40000ffe4ff */
        /* <DEDUP_REMOVED lines=87> */
.L_x_969:
[----:B------:R-:W-:Y:S05]  /*84260*/  BSYNC.RELIABLE B3 ;  /* 0x0000000000037941 */ /* 0x000fea0003800100 */
.L_x_968:
        /* <DEDUP_REMOVED lines=12> */
.L_x_967:
[----:B------:R-:W-:Y:S05]  /*84330*/  BSYNC.RECONVERGENT B2 ;  /* 0x0000000000027941 */ /* 0x000fea0003800200 */
.L_x_966:
[C---:B------:R-:W-:Y:S01]  /*84340*/  IMAD.WIDE.U32 R6, R43.reuse, R28, RZ ;  /* 0x0000001c2b067225 */ /* 0x040fe200078e00ff */
[----:B------:R-:W-:Y:S03]  /*84350*/  BSSY.RECONVERGENT B2, `(.L_x_970) ;  /* 0x000051b000027945 */ /* 0x000fe60003800200 */
[----:B------:R-:W-:-:S04]  /*84360*/  IMAD.WIDE.U32 R10, R43, R27, RZ ;  /* 0x0000001b2b0a7225 */ /* 0x000fc800078e00ff */
[----:B------:R-:W-:-:S04]  /*84370*/  IMAD.WIDE.U32 R8, P0, R29, R42, R6 ;  /* 0x0000002a1d087225 */ /* 0x000fc80007800006 */
[----:B------:R-:W-:-:S04]  /*84380*/  IMAD.WIDE.U32 R10, P1, R26, R42, R10 ;  /* 0x0000002a1a0a7225 */ /* 0x000fc8000782000a */
[----:B------:R-:W-:Y:S01]  /*84390*/  IMAD.WIDE.U32 R6, R42, R28, RZ ;  /* 0x0000001c2a067225 */ /* 0x000fe200078e00ff */
[----:B------:R-:W-:-:S03]  /*843a0*/  IADD3.X R125, PT, PT, RZ, RZ, RZ, P1, !PT ;  /* 0x000000ffff7d7210 */ /* 0x000fc60000ffe4ff */
[----:B------:R-:W-:Y:S01]  /*843b0*/  IMAD.WIDE.U32 R14, R43, R25, RZ ;  /* 0x000000192b0e7225 */ /* 0x000fe200078e00ff */
[----:B------:R-:W-:-:S03]  /*843c0*/  IADD3 R132, P1, PT, R7, R8, RZ ;  /* 0x0000000807847210 */ /* 0x000fc60007f3e0ff */
[----:B------:R-:W-:-:S04]  /*843d0*/  IMAD.WIDE.U32 R16, R43, R23, RZ ;  /* 0x000000172b107225 */ /* 0x000fc800078e00ff */
[----:B------:R-:W-:Y:S02]  /*843e0*/  IMAD.MOV.U32 R12, RZ, RZ, R9 ;  /* 0x000000ffff0c7224 */ /* 0x000fe400078e0009 */
[----:B------:R-:W-:-:S04]  /*843f0*/  IMAD.WIDE.U32 R14, P2, R24, R42, R14 ;  /* 0x0000002a180e7225 */ /* 0x000fc8000784000e */
[----:B------:R-:W-:-:S04]  /*84400*/  IMAD.WIDE.U32 R122, R42, R25, RZ ;  /* 0x000000192a7a7225 */ /* 0x000fc800078e00ff */
[----:B------:R-:W-:-:S04]  /*84410*/  IMAD.WIDE.U32 R8, R43, R21, RZ ;  /* 0x000000152b087225 */ /* 0x000fc800078e00ff */
[----:B------:R-:W-:-:S04]  /*84420*/  IMAD.WIDE.U32 R16, P3, R22, R42, R16 ;  /* 0x0000002a16107225 */ /* 0x000fc80007860010 */
[----:B------:R-:W-:-:S04]  /*84430*/  IMAD.WIDE.U32 R168, R42, R23, RZ ;  /* 0x000000172aa87225 */ /* 0x000fc800078e00ff */
[----:B------:R-:W-:Y:S01]  /*84440*/  IMAD.X R177, RZ, RZ, RZ, P2 ;  /* 0x000000ffffb17224 */ /* 0x000fe200010e06ff */
[----:B------:R-:W-:Y:S01]  /*84450*/  IADD3 R123, P2, PT, R123, R14, RZ ;  /* 0x0000000e7b7b7210 */ /* 0x000fe20007f5e0ff */
[----:B------:R-:W-:Y:S02]  /*84460*/  IMAD.MOV.U32 R176, RZ, RZ, R15 ;  /* 0x000000ffffb07224 */ /* 0x000fe400078e000f */
[----:B------:R-:W-:Y:S02]  /*84470*/  IMAD.X R13, RZ, RZ, RZ, P0 ;  /* 0x000000ffff0d7224 */ /* 0x000fe400000e06ff */
[----:B------:R-:W-:-:S04]  /*84480*/  IMAD.WIDE.U32 R14, P4, R20, R42, R8 ;  /* 0x0000002a140e7225 */ /* 0x000fc80007880008 */
[----:B------:R-:W-:-:S04]  /*84490*/  IMAD.WIDE.U32 R154, R42, R27, RZ ;  /* 0x0000001b2a9a7225 */ /* 0x000fc800078e00ff */
[----:B------:R-:W-:Y:S01]  /*844a0*/  IMAD.WIDE.U32 R8, R6, -0x1, RZ ;  /* 0xffffffff06087825 */ /* 0x000fe200078e00ff */
[----:B------:R-:W-:-:S03]  /*844b0*/  IADD3 R67, P0, PT, R155, R10, RZ ;  /* 0x0000000a9b437210 */ /* 0x000fc60007f1e0ff */
[----:B------:R-:W-:Y:S01]  /*844c0*/  IMAD.X R167, RZ, RZ, RZ, P3 ;  /* 0x000000ffffa77224 */ /* 0x000fe200018e06ff */
[----:B------:R-:W-:Y:S01]  /*844d0*/  IADD3 R204, P3, PT, R169, R16, RZ ;  /* 0x00000010a9cc7210 */ /* 0x000fe20007f7e0ff */
[----:B------:R-:W-:Y:S01]  /*844e0*/  IMAD.WIDE.U32 R210, R42, R21, RZ ;  /* 0x000000152ad27225 */ /* 0x000fe200078e00ff */
[----:B------:R-:W-:-:S03]  /*844f0*/  MOV R16, R15 ;  /* 0x0000000f00107202 */ /* 0x000fc60000000f00 */
[----:B------:R-:W-:-:S04]  /*84500*/  IMAD.WIDE.U32 R156, R45, R28, RZ ;  /* 0x0000001c2d9c7225 */ /* 0x000fc800078e00ff */
[----:B------:R-:W-:-:S04]  /*84510*/  IMAD.WIDE.U32 R174, R45, R27, RZ ;  /* 0x0000001b2dae7225 */ /* 0x000fc800078e00ff */
[----:B------:R-:W-:Y:S02]  /*84520*/  IMAD.MOV.U32 R166, RZ, RZ, R17 ;  /* 0x000000ffffa67224 */ /* 0x000fe400078e0011 */
[----:B------:R-:W-:Y:S01]  /*84530*/  IMAD.WIDE.U32.X R12, R29, R43, R12, P1 ;  /* 0x0000002b1d0c7225 */ /* 0x000fe200008e040c */
[----:B------:R-:W-:-:S03]  /*84540*/  IADD3 RZ, P1, PT, RZ, R6, RZ ;  /* 0x00000006ffff7210 */ /* 0x000fc60007f3e0ff */
[----:B------:R-:W-:Y:S01]  /*84550*/  IMAD.MOV.U32 R124, RZ, RZ, R11 ;  /* 0x000000ffff7c7224 */ /* 0x000fe200078e000b */
[----:B------:R-:W-:Y:S01]  /*84560*/  IADD3.X RZ, P1, PT, RZ, R132, RZ, P1, !PT ;  /* 0x00000084ffff7210 */ /* 0x000fe20000f3e4ff */
[----:B------:R-:W-:Y:S01]  /*84570*/  IMAD.X R17, RZ, RZ, RZ, P4 ;  /* 0x000000ffff117224 */ /* 0x000fe200020e06ff */
[----:B------:R-:W-:Y:S01]  /*84580*/  IADD3 R72, P4, PT, R211, R14, RZ ;  /* 0x0000000ed3487210 */ /* 0x000fe20007f9e0ff */
[----:B------:R-:W-:Y:S01]  /*84590*/  IMAD.WIDE.U32 R126, R8, 0x1, RZ ;  /* 0x00000001087e7825 */ /* 0x000fe200078e00ff */
[----:B------:R-:W-:-:S03]  /*845a0*/  IADD3.X R155, P1, PT, RZ, R12, RZ, P1, !PT ;  /* 0x0000000cff9b7210 */ /* 0x000fc60000f3e4ff */
[----:B------:R-:W-:-:S04]  /*845b0*/  IMAD.WIDE.U32.X R176, R24, R43, R176, P2 ;  /* 0x0000002b18b07225 */ /* 0x000fc800010e04b0 */
[----:B------:R-:W-:-:S04]  /*845c0*/  IMAD.WIDE.U32.X R166, R22, R43, R166, P3 ;  /* 0x0000002b16a67225 */ /* 0x000fc800018e04a6 */
[----:B------:R-:W-:-:S04]  /*845d0*/  IMAD.WIDE.U32 R10, R43, R19, RZ ;  /* 0x000000132b0a7225 */ /* 0x000fc800078e00ff */
[----:B------:R-:W-:-:S04]  /*845e0*/  IMAD.WIDE.U32 R130, R44, R28, RZ ;  /* 0x0000001c2c827225 */ /* 0x000fc800078e00ff */
[----:B------:R-:W-:-:S04]  /*845f0*/  IMAD.WIDE.U32 R196, R44, R27, RZ ;  /* 0x0000001b2cc47225 */ /* 0x000fc800078e00ff */
[----:B------:R-:W-:-:S04]  /*84600*/  IMAD.WIDE.U32 R156, P2, R29, R44, R156 ;  /* 0x0000002c1d9c7225 */ /* 0x000fc8000784009c */
[----:B------:R-:W-:-:S04]  /*84610*/  IMAD.WIDE.U32 R174, P3, R26, R44, R174 ;  /* 0x0000002c1aae7225 */ /* 0x000fc800078600ae */
[----:B------:R-:W-:Y:S01]  /*84620*/  IMAD.WIDE.U32.X R124, R26, R43, R124, P0 ;  /* 0x0000002b1a7c7225 */ /* 0x000fe200000e047c */
[----:B------:R-:W-:-:S03]  /*84630*/  IADD3 RZ, P0, PT, R6, R126, RZ ;  /* 0x0000007e06ff7210 */ /* 0x000fc60007f1e0ff */
[----:B------:R-:W-:Y:S02]  /*84640*/  IMAD R89, R6, -0x7af74001, -R132 ;  /* 0x8508bfff06597824 */ /* 0x000fe400078e0a84 */
[----:B------:R-:W-:Y:S01]  /*84650*/  IMAD.WIDE.U32.X R6, R20, R43, R16, P4 ;  /* 0x0000002b14067225 */ /* 0x000fe200020e0410 */
[----:B------:R-:W-:-:S03]  /*84660*/  IADD3 R169, P4, PT, R174, R197, RZ ;  /* 0x000000c5aea97210 */ /* 0x000fc60007f9e0ff */
[----:B------:R-:W-:Y:S01]  /*84670*/  IMAD.X R119, RZ, RZ, RZ, P2 ;  /* 0x000000ffff777224 */ /* 0x000fe200010e06ff */
[----:B------:R-:W-:Y:S01]  /*84680*/  IADD3 R131, P2, PT, R156, R131, RZ ;  /* 0x000000839c837210 */ /* 0x000fe20007f5e0ff */
[----:B------:R-:W-:-:S04]  /*84690*/  IMAD.WIDE.U32 R38, R45, R23, RZ ;  /* 0x000000172d267225 */ /* 0x000fc800078e00ff */
[----:B------:R-:W-:-:S04]  /*846a0*/  IMAD.WIDE.U32 R34, R45, R19, RZ ;  /* 0x000000132d227225 */ /* 0x000fc800078e00ff */
[----:B------:R-:W-:-:S04]  /*846b0*/  IMAD.WIDE.U32 R30, P5, R18, R42, R10 ;  /* 0x0000002a121e7225 */ /* 0x000fc800078a000a */
[----:B------:R-:W-:Y:S02]  /*846c0*/  IMAD.X R173, RZ, RZ, RZ, P3 ;  /* 0x000000ffffad7224 */ /* 0x000fe400018e06ff */
[----:B------:R-:W-:Y:S02]  /*846d0*/  IMAD.MOV.U32 R118, RZ, RZ, R157 ;  /* 0x000000ffff767224 */ /* 0x000fe400078e009d */
[----:B------:R-:W-:Y:S02]  /*846e0*/  IMAD.MOV.U32 R172, RZ, RZ, R175 ;  /* 0x000000ffffac7224 */ /* 0x000fe400078e00af */
[----:B------:R-:W-:Y:S01]  /*846f0*/  IMAD.WIDE.U32 R10, R42, R19, RZ ;  /* 0x000000132a0a7225 */ /* 0x000fe200078e00ff */
[----:B------:R-:W-:-:S03]  /*84700*/  IADD3.X R42, P1, PT, RZ, R13, RZ, P1, !PT ;  /* 0x0000000dff2a7210 */ /* 0x000fc60000f3e4ff */
[----:B------:R-:W-:Y:S01]  /*84710*/  IMAD.WIDE.U32 R32, R45, R21, RZ ;  /* 0x000000152d207225 */ /* 0x000fe200078e00ff */
[----:B------:R-:W-:-:S03]  /*84720*/  IADD3.X R154, P1, PT, R155, R154, RZ, P1, !PT ;  /* 0x0000009a9b9a7210 */ /* 0x000fc60000f3e4ff */
[----:B------:R-:W-:Y:S01]  /*84730*/  IMAD.WIDE.U32.X R118, R29, R45, R118, P2 ;  /* 0x0000002d1d767225 */ /* 0x000fe200010e0476 */
[----:B------:R-:W-:-:S03]  /*84740*/  IADD3.X R155, P1, PT, R42, R67, RZ, P1, !PT ;  /* 0x000000432a9b7210 */ /* 0x000fc60000f3e4ff */
[----:B------:R-:W-:Y:S01]  /*84750*/  IMAD.WIDE.U32.X R172, R26, R45, R172, P4 ;  /* 0x0000002d1aac7225 */ /* 0x000fe200020e04ac */
[----:B------:R-:W-:-:S03]  /*84760*/  IADD3.X R213, P1, PT, RZ, R124, RZ, P1, !PT ;  /* 0x0000007cffd57210 */ /* 0x000fc60000f3e4ff */
[----:B------:R-:W-:Y:S01]  /*84770*/  IMAD.X R37, RZ, RZ, RZ, P5 ;  /* 0x000000ffff257224 */ /* 0x000fe200028e06ff */
[----:B------:R-:W-:Y:S01]  /*84780*/  IADD3 R11, P5, PT, R11, R30, RZ ;  /* 0x0000001e0b0b7210 */ /* 0x000fe20007fbe0ff */
[----:B------:R-:W-:Y:S01]  /*84790*/  IMAD.WIDE.U32 R16, R44, R23, RZ ;  /* 0x000000172c107225 */ /* 0x000fe200078e00ff */
[----:B------:R-:W-:-:S03]  /*847a0*/  IADD3.X R202, P1, PT, RZ, R125, RZ, P1, !PT ;  /* 0x0000007dffca7210 */ /* 0x000fc60000f3e4ff */
[----:B------:R-:W-:Y:S01]  /*847b0*/  IMAD.WIDE.U32 R38, P2, R22, R44, R38 ;  /* 0x0000002c16267225 */ /* 0x000fe20007840026 */
[----:B------:R-:W-:-:S03]  /*847c0*/  IADD3.X R213, P1, PT, R213, R122, RZ, P1, !PT ;  /* 0x0000007ad5d57210 */ /* 0x000fc60000f3e4ff */
[----:B------:R-:W-:Y:S01]  /*847d0*/  IMAD.WIDE.U32 R34, P4, R18, R44, R34 ;  /* 0x0000002c12227225 */ /* 0x000fe20007880022 */
[----:B------:R-:W-:-:S03]  /*847e0*/  IADD3.X R202, P1, PT, R202, R123, RZ, P1, !PT ;  /* 0x0000007bcaca7210 */ /* 0x000fc60000f3e4ff */
[----:B------:R-:W-:Y:S01]  /*847f0*/  IMAD.MOV.U32 R36, RZ, RZ, R31 ;  /* 0x000000ffff247224 */ /* 0x000fe200078e001f */
[----:B------:R-:W-:Y:S01]  /*84800*/  IADD3.X R93, PT, PT, RZ, RZ, RZ, P4, !PT ;  /* 0x000000ffff5d7210 */ /* 0x000fe200027fe4ff */
[----:B------:R-:W-:Y:S01]  /*84810*/  IMAD.WIDE.U32 R160, R45, R25, RZ ;  /* 0x000000192da07225 */ /* 0x000fe200078e00ff */
[----:B------:R-:W-:-:S03]  /*84820*/  IADD3.X R209, P1, PT, RZ, R176, RZ, P1, !PT ;  /* 0x000000b0ffd17210 */ /* 0x000fc60000f3e4ff */
[----:B------:R-:W-:Y:S01]  /*84830*/  IMAD.WIDE.U32 R14, R44, R19, RZ ;  /* 0x000000132c0e7225 */ /* 0x000fe200078e00ff */
[----:B------:R-:W-:-:S03]  /*84840*/  IADD3.X R177, P1, PT, RZ, R177, RZ, P1, !PT ;  /* 0x000000b1ffb17210 */ /* 0x000fc60000f3e4ff */
[----:B------:R-:W-:Y:S01]  /*84850*/  IMAD.WIDE.U32 R30, R44, R21, RZ ;  /* 0x000000152c1e7225 */ /* 0x000fe200078e00ff */
[----:B------:R-:W-:Y:S02]  /*84860*/  IADD3 R15, P4, PT, R34, R15, RZ ;  /* 0x0000000f220f7210 */ /* 0x000fe40007f9e0ff */
[----:B------:R-:W-:Y:S01]  /*84870*/  IADD3.X R209, P1, PT, R209, R168, RZ, P1, !PT ;  /* 0x000000a8d1d17210 */ /* 0x000fe20000f3e4ff */
[----:B------:R-:W-:-:S04]  /*84880*/  IMAD.WIDE.U32 R32, P3, R20, R44, R32 ;  /* 0x0000002c14207225 */ /* 0x000fc80007860020 */
[----:B------:R-:W-:Y:S01]  /*84890*/  IMAD.X R41, RZ, RZ, RZ, P2 ;  /* 0x000000ffff297224 */ /* 0x000fe200010e06ff */
[----:B------:R-:W-:Y:S01]  /*848a0*/  IADD3 R178, P2, PT, R38, R17, RZ ;  /* 0x0000001126b27210 */ /* 0x000fe20007f5e0ff */
[----:B------:R-:W-:-:S04]  /*848b0*/  IMAD.WIDE.U32 R86, R47, R28, RZ ;  /* 0x0000001c2f567225 */ /* 0x000fc800078e00ff */
        /* <DEDUP_REMOVED lines=8> */
[----:B------:R-:W-:-:S04]  /*84940*/  IMAD.WIDE.U32 R42, R47, R27, RZ ;  /* 0x0000001b2f2a7225 */ /* 0x000fc800078e00ff */
[----:B------:R-:W-:Y:S02]  /*84950*/  IMAD.MOV.U32 R12, RZ, RZ, R33 ;  /* 0x000000ffff0c7224 */ /* 0x000fe400078e0021 */
[----:B------:R-:W-:-:S04]  /*84960*/  IMAD.WIDE.U32.X R40, R22, R45, R40, P2 ;  /* 0x0000002d16287225 */ /* 0x000fc800010e0428 */
[----:B------:R-:W-:Y:S01]  /*84970*/  IMAD.X R159, RZ, RZ, RZ, P5 ;  /* 0x000000ffff9f7224 */ /* 0x000fe200028e06ff */
[----:B------:R-:W-:Y:S01]  /*84980*/  IADD3 R171, P5, PT, R160, R171, RZ ;  /* 0x000000aba0ab7210 */ /* 0x000fe20007fbe0ff */
[----:B------:R-:W-:-:S04]  /*84990*/  IMAD.WIDE.U32.X R92, R18, R45, R92, P4 ;  /* 0x0000002d125c7225 */ /* 0x000fc800020e045c */
[----:B------:R-:W-:-:S04]  /*849a0*/  IMAD.WIDE.U32 R194, R46, R28, RZ ;  /* 0x0000001c2ec27225 */ /* 0x000fc800078e00ff */
[----:B------:R-:W-:-:S04]  /*849b0*/  IMAD.WIDE.U32 R86, P2, R29, R46, R86 ;  /* 0x0000002e1d567225 */ /* 0x000fc80007840056 */
[----:B------:R-:W-:-:S04]  /*849c0*/  IMAD.WIDE.U32.X R12, R20, R45, R12, P3 ;  /* 0x0000002d140c7225 */ /* 0x000fc800018e040c */
[----:B------:R-:W-:-:S04]  /*849d0*/  IMAD.WIDE.U32 R66, P4, R24, R46, R66 ;  /* 0x0000002e18427225 */ /* 0x000fc80007880042 */
[----:B------:R-:W-:Y:S01]  /*849e0*/  IMAD.MOV.U32 R158, RZ, RZ, R161 ;  /* 0x000000ffff9e7224 */ /* 0x000fe200078e00a1 */
[----:B------:R-:W-:Y:S01]  /*849f0*/  IADD3.X R71, PT, PT, RZ, RZ, RZ, P4, !PT ;  /* 0x000000ffff477210 */ /* 0x000fe200027fe4ff */
[----:B------:R-:W-:-:S04]  /*84a00*/  IMAD.WIDE.U32 R164, R46, R27, RZ ;  /* 0x0000001b2ea47225 */ /* 0x000fc800078e00ff */
[----:B------:R-:W-:-:S04]  /*84a10*/  IMAD.WIDE.U32 R96, R46, R25, RZ ;  /* 0x000000192e607225 */ /* 0x000fc800078e00ff */
[----:B------:R-:W-:Y:S01]  /*84a20*/  IMAD.WIDE.U32 R42, P3, R26, R46, R42 ;  /* 0x0000002e1a2a7225 */ /* 0x000fe2000786002a */
[----:B------:R-:W-:-:S03]  /*84a30*/  IADD3 R97, P4, PT, R66, R97, RZ ;  /* 0x0000006142617210 */ /* 0x000fc60007f9e0ff */
[----:B------:R-:W-:Y:S02]  /*84a40*/  IMAD.IADD R9, R9, 0x1, R89 ;  /* 0x0000000109097824 */ /* 0x000fe400078e0259 */
[----:B------:R-:W-:Y:S01]  /*84a50*/  IMAD.X R163, RZ, RZ, RZ, P2 ;  /* 0x000000ffffa37224 */ /* 0x000fe200010e06ff */
[----:B------:R-:W-:Y:S01]  /*84a60*/  IADD3 R17, P2, PT, R86, R195, RZ ;  /* 0x000000c356117210 */ /* 0x000fe20007f5e0ff */
[----:B------:R-:W-:-:S04]  /*84a70*/  IMAD.WIDE.U32 R90, R47, R23, RZ ;  /* 0x000000172f5a7225 */ /* 0x000fc800078e00ff */
[----:B------:R-:W-:Y:S01]  /*84a80*/  IMAD.WIDE.U32.X R158, R24, R45, R158, P5 ;  /* 0x0000002d189e7225 */ /* 0x000fe200028e049e */
[----:B------:R-:W-:-:S03]  /*84a90*/  IADD3 R193, P5, PT, R42, R165, RZ ;  /* 0x000000a52ac17210 */ /* 0x000fc60007fbe0ff */
[----:B------:R-:W-:Y:S02]  /*84aa0*/  IMAD.MOV.U32 R162, RZ, RZ, R87 ;  /* 0x000000ffffa27224 */ /* 0x000fe400078e0057 */
[----:B------:R-:W-:-:S04]  /*84ab0*/  IMAD.WIDE.U32 R74, R47, R19, RZ ;  /* 0x000000132f4a7225 */ /* 0x000fc800078e00ff */
[----:B------:R-:W-:-:S04]  /*84ac0*/  IMAD.WIDE.U32 R128, R9, 0x1, RZ ;  /* 0x0000000109807825 */ /* 0x000fc800078e00ff */
[----:B------:R-:W-:Y:S02]  /*84ad0*/  IMAD.X R113, RZ, RZ, RZ, P3 ;  /* 0x000000ffff717224 */ /* 0x000fe400018e06ff */
[----:B------:R-:W-:Y:S02]  /*84ae0*/  IMAD.MOV.U32 R112, RZ, RZ, R43 ;  /* 0x000000ffff707224 */ /* 0x000fe400078e002b */
[----:B------:R-:W-:Y:S02]  /*84af0*/  IMAD.MOV.U32 R70, RZ, RZ, R67 ;  /* 0x000000ffff467224 */ /* 0x000fe400078e0043 */
[----:B------:R-:W-:-:S04]  /*84b00*/  IMAD.WIDE.U32.X R162, R29, R47, R162, P2 ;  /* 0x0000002f1da27225 */ /* 0x000fc800010e04a2 */
[----:B------:R-:W-:-:S04]  /*84b10*/  IMAD.WIDE.U32 R110, R46, R23, RZ ;  /* 0x000000172e6e7225 */ /* 0x000fc800078e00ff */
[----:B------:R-:W-:-:S04]  /*84b20*/  IMAD.WIDE.U32 R90, P2, R22, R46, R90 ;  /* 0x0000002e165a7225 */ /* 0x000fc8000784005a */
[----:B------:R-:W-:-:S04]  /*84b30*/  IMAD.WIDE.U32.X R112, R26, R47, R112, P5 ;  /* 0x0000002f1a707225 */ /* 0x000fc800028e0470 */
[----:B------:R-:W-:-:S04]  /*84b40*/  IMAD.WIDE.U32.X R70, R24, R47, R70, P4 ;  /* 0x0000002f18467225 */ /* 0x000fc800020e0446 */
[----:B------:R-:W-:-:S04]  /*84b50*/  IMAD.WIDE.U32 R114, R47, R21, RZ ;  /* 0x000000152f727225 */ /* 0x000fc800078e00ff */
[----:B------:R-:W-:-:S04]  /*84b60*/  IMAD.WIDE.U32 R68, R46, R19, RZ ;  /* 0x000000132e447225 */ /* 0x000fc800078e00ff */
[----:B------:R-:W-:-:S04]  /*84b70*/  IMAD.WIDE.U32 R74, P5, R18, R46, R74 ;  /* 0x0000002e124a7225 */ /* 0x000fc800078a004a */
[----:B------:R-:W-:-:S04]  /*84b80*/  IMAD.WIDE.U32 R128, P4, R8, -0x7af74000, R128 ;  /* 0x8508c00008807825 */ /* 0x000fc80007880080 */
[----:B------:R-:W-:Y:S01]  /*84b90*/  IMAD.WIDE.U32 R124, R49, R28, RZ ;  /* 0x0000001c317c7225 */ /* 0x000fe200078e00ff */
[----:B------:R-:W-:-:S03]  /*84ba0*/  IADD3.X R199, PT, PT, RZ, RZ, RZ, P4, !PT ;  /* 0x000000ffffc77210 */ /* 0x000fc600027fe4ff */
[----:B------:R-:W-:Y:S01]  /*84bb0*/  IMAD.X R117, RZ, RZ, RZ, P2 ;  /* 0x000000ffff757224 */ /* 0x000fe200010e06ff */
[----:B------:R-:W-:Y:S01]  /*84bc0*/  IADD3 R35, P2, PT, R90, R111, RZ ;  /* 0x0000006f5a237210 */ /* 0x000fe20007f5e0ff */
[----:B------:R-:W-:Y:S01]  /*84bd0*/  IMAD.X R121, RZ, RZ, RZ, P5 ;  /* 0x000000ffff797224 */ /* 0x000fe200028e06ff */
[----:B------:R-:W-:Y:S01]  /*84be0*/  IADD3 R33, P5, PT, R74, R69, RZ ;  /* 0x000000454a217210 */ /* 0x000fe20007fbe0ff */
[----:B------:R-:W-:Y:S02]  /*84bf0*/  IMAD.MOV.U32 R116, RZ, RZ, R91 ;  /* 0x000000ffff747224 */ /* 0x000fe400078e005b */
[----:B------:R-:W-:-:S04]  /*84c00*/  IMAD.WIDE.U32 R148, R49, R27, RZ ;  /* 0x0000001b31947225 */ /* 0x000fc800078e00ff */
[----:B------:R-:W-:-:S04]  /*84c10*/  IMAD.WIDE.U32 R114, P3, R20, R46, R114 ;  /* 0x0000002e14727225 */ /* 0x000fc80007860072 */
[----:B------:R-:W-:Y:S02]  /*84c20*/  IMAD.MOV.U32 R120, RZ, RZ, R75 ;  /* 0x000000ffff787224 */ /* 0x000fe400078e004b */
[----:B------:R-:W-:-:S04]  /*84c30*/  IMAD.WIDE.U32 R124, P4, R29, R48, R124 ;  /* 0x000000301d7c7225 */ /* 0x000fc8000788007c */
[----:B------:R-:W-:-:S04]  /*84c40*/  IMAD.WIDE.U32 R152, R48, R28, RZ ;  /* 0x0000001c30987225 */ /* 0x000fc800078e00ff */
[----:B------:R-:W-:Y:S01]  /*84c50*/  IMAD.WIDE.U32.X R116, R22, R47, R116, P2 ;  /* 0x0000002f16747225 */ /* 0x000fe200010e0474 */
[----:B------:R-:W-:-:S03]  /*84c60*/  IADD3 RZ, P2, PT, R154, R130, RZ ;  /* 0x000000829aff7210 */ /* 0x000fc60007f5e0ff */
[----:B------:R-:W-:Y:S01]  /*84c70*/  IMAD.MOV.U32 R88, RZ, RZ, R115 ;  /* 0x000000ffff587224 */ /* 0x000fe200078e0073 */
[----:B------:R-:W-:Y:S01]  /*84c80*/  IADD3.X RZ, P2, PT, R155, R131, RZ, P2, !PT ;  /* 0x000000839bff7210 */ /* 0x000fe2000175e4ff */
[----:B------:R-:W-:Y:S01]  /*84c90*/  IMAD.WIDE.U32.X R120, R18, R47, R120, P5 ;  /* 0x0000002f12787225 */ /* 0x000fe200028e0478 */
[----:B------:R-:W-:Y:S02]  /*84ca0*/  IADD3 R115, P5, PT, R124, R153, RZ ;  /* 0x000000997c737210 */ /* 0x000fe40007fbe0ff */
[----:B------:R-:W-:Y:S01]  /*84cb0*/  IADD3.X R212, P2, PT, RZ, R118, RZ, P2, !PT ;  /* 0x00000076ffd47210 */ /* 0x000fe2000175e4ff */
[----:B------:R-:W-:Y:S02]  /*84cc0*/  IMAD.X R151, RZ, RZ, RZ, P4 ;  /* 0x000000ffff977224 */ /* 0x000fe400020e06ff */
[----:B------:R-:W-:Y:S01]  /*84cd0*/  IMAD.WIDE.U32 R138, R49, R25, RZ ;  /* 0x00000019318a7225 */ /* 0x000fe200078e00ff */
[----:B------:R-:W-:-:S03]  /*84ce0*/  IADD3.X R75, P2, PT, RZ, R119, RZ, P2, !PT ;  /* 0x00000077ff4b7210 */ /* 0x000fc6000175e4ff */
[----:B------:R-:W-:Y:S01]  /*84cf0*/  IMAD.WIDE.U32 R146, R48, R27, RZ ;  /* 0x0000001b30927225 */ /* 0x000fe200078e00ff */
[----:B------:R-:W-:-:S03]  /*84d00*/  IADD3.X R212, P2, PT, R212, R213, RZ, P2, !PT ;  /* 0x000000d5d4d47210 */ /* 0x000fc6000175e4ff */
[----:B------:R-:W-:Y:S01]  /*84d10*/  IMAD.WIDE.U32 R148, P4, R26, R48, R148 ;  /* 0x000000301a947225 */ /* 0x000fe20007880094 */
[----:B------:R-:W-:-:S03]  /*84d20*/  IADD3.X R213, P2, PT, R75, R202, RZ, P2, !PT ;  /* 0x000000ca4bd57210 */ /* 0x000fc6000175e4ff */
        /* <DEDUP_REMOVED lines=11> */
[----:B------:R-:W-:Y:S01]  /*84de0*/  IMAD.X R89, RZ, RZ, RZ, P3 ;  /* 0x000000ffff597224 */ /* 0x000fe200018e06ff */
[----:B------:R-:W-:Y:S01]  /*84df0*/  IADD3 R39, P3, PT, R114, R95, RZ ;  /* 0x0000005f72277210 */ /* 0x000fe20007f7e0ff */
[----:B------:R-:W-:-:S04]  /*84e00*/  IMAD.WIDE.U32 R118, R49, R21, RZ ;  /* 0x0000001531767225 */ /* 0x000fc800078e00ff */
[----:B------:R-:W-:-:S04]  /*84e10*/  IMAD.WIDE.U32 R136, R49, R23, RZ ;  /* 0x0000001731887225 */ /* 0x000fc800078e00ff */
[----:B------:R-:W-:Y:S02]  /*84e20*/  IMAD.X R145, RZ, RZ, RZ, P5 ;  /* 0x000000ffff917224 */ /* 0x000fe400028e06ff */
[----:B------:R-:W-:Y:S02]  /*84e30*/  IMAD.MOV.U32 R144, RZ, RZ, R139 ;  /* 0x000000ffff907224 */ /* 0x000fe400078e008b */
[----:B------:R-:W-:Y:S01]  /*84e40*/  IMAD.WIDE.U32.X R88, R20, R47, R88, P3 ;  /* 0x0000002f14587225 */ /* 0x000fe200018e0458 */
[----:B------:R-:W-:-:S03]  /*84e50*/  IADD3 R127, P3, PT, R127, R128, RZ ;  /* 0x000000807f7f7210 */ /* 0x000fc60007f7e0ff */
[----:B------:R-:W-:Y:S01]  /*84e60*/  IMAD.WIDE.U32.X R144, R24, R49, R144, P4 ;  /* 0x0000003118907225 */ /* 0x000fe200020e0490 */
[----:B------:R-:W-:-:S03]  /*84e70*/  IADD3.X RZ, P0, PT, R132, R127, RZ, P0, !PT ;  /* 0x0000007f84ff7210 */ /* 0x000fc6000071e4ff */
[----:B------:R-:W-:-:S04]  /*84e80*/  IMAD.WIDE.U32 R118, P4, R20, R48, R118 ;  /* 0x0000003014767225 */ /* 0x000fc80007880076 */
[----:B------:R-:W-:Y:S01]  /*84e90*/  IMAD.WIDE.U32 R136, P5, R22, R48, R136 ;  /* 0x0000003016887225 */ /* 0x000fe200078a0088 */
[----:B------:R-:W-:-:S03]  /*84ea0*/  IADD3.X R133, PT, PT, RZ, RZ, RZ, P4, !PT ;  /* 0x000000ffff857210 */ /* 0x000fc600027fe4ff */
[----:B------:R-:W-:-:S04]  /*84eb0*/  IMAD.WIDE.U32 R140, R48, R23, RZ ;  /* 0x00000017308c7225 */ /* 0x000fc800078e00ff */
[----:B------:R-:W-:Y:S01]  /*84ec0*/  IMAD.MOV.U32 R198, RZ, RZ, R129 ;  /* 0x000000ffffc67224 */ /* 0x000fe200078e0081 */
[----:B------:R-:W-:Y:S01]  /*84ed0*/  IADD3 R45, P4, PT, R136, R141, RZ ;  /* 0x0000008d882d7210 */ /* 0x000fe20007f9e0ff */
[----:B------:R-:W-:-:S04]  /*84ee0*/  IMAD.WIDE.U32 R126, R49, R19, RZ ;  /* 0x00000013317e7225 */ /* 0x000fc800078e00ff */
[----:B------:R-:W-:Y:S02]  /*84ef0*/  IMAD.X R129, RZ, RZ, RZ, P5 ;  /* 0x000000ffff817224 */ /* 0x000fe400028e06ff */
[----:B------:R-:W-:-:S04]  /*84f00*/  IMAD.WIDE.U32 R134, R48, R21, RZ ;  /* 0x0000001530867225 */ /* 0x000fc800078e00ff */
[----:B------:R-:W-:Y:S02]  /*84f10*/  IMAD.MOV.U32 R128, RZ, RZ, R137 ;  /* 0x000000ffff807224 */ /* 0x000fe400078e0089 */
[----:B------:R-:W-:-:S04]  /*84f20*/  IMAD.WIDE.U32 R126, P5, R18, R48, R126 ;  /* 0x00000030127e7225 */ /* 0x000fc800078a007e */
[----:B------:R-:W-:Y:S01]  /*84f30*/  IMAD.WIDE.U32.X R128, R22, R49, R128, P4 ;  /* 0x0000003116807225 */ /* 0x000fe200020e0480 */
[----:B------:R-:W-:-:S03]  /*84f40*/  IADD3 R47, P4, PT, R118, R135, RZ ;  /* 0x00000087762f7210 */ /* 0x000fc60007f9e0ff */
[----:B------:R-:W-:-:S04]  /*84f50*/  IMAD.WIDE.U32 R122, R48, R19, RZ ;  /* 0x00000013307a7225 */ /* 0x000fc800078e00ff */
[----:B------:R-:W-:Y:S02]  /*84f60*/  IMAD.MOV.U32 R132, RZ, RZ, R119 ;  /* 0x000000ffff847224 */ /* 0x000fe400078e0077 */
[----:B------:R-:W-:-:S04]  /*84f70*/  IMAD.WIDE.U32.X R198, R9, -0x7af74000, R198, P3 ;  /* 0x8508c00009c67825 */ /* 0x000fc800018e04c6 */
[----:B------:R-:W-:Y:S01]  /*84f80*/  IMAD.X R207, RZ, RZ, RZ, P5 ;  /* 0x000000ffffcf7224 */ /* 0x000fe200028e06ff */
[----:B------:R-:W-:Y:S01]  /*84f90*/  IADD3 R43, P5, PT, R126, R123, RZ ;  /* 0x0000007b7e2b7210 */ /* 0x000fe20007fbe0ff */
[----:B------:R-:W-:Y:S01]  /*84fa0*/  IMAD.WIDE.U32.X R132, R20, R49, R132, P4 ;  /* 0x0000003114847225 */ /* 0x000fe200020e0484 */
[----:B------:R-:W-:Y:S02]  /*84fb0*/  IADD3 RZ, P4, PT, R212, R196, RZ ;  /* 0x000000c4d4ff7210 */ /* 0x000fe40007f9e0ff */
[----:B------:R-:W-:Y:S01]  /*84fc0*/  IADD3.X R157, P0, PT, RZ, R198, RZ, P0, !PT ;  /* 0x000000c6ff9d7210 */ /* 0x000fe2000071e4ff */
[----:B------:R-:W-:Y:S01]  /*84fd0*/  IMAD.MOV.U32 R206, RZ, RZ, R127 ;  /* 0x000000ffffce7224 */ /* 0x000fe200078e007f */
[----:B------:R-:W-:Y:S01]  /*84fe0*/  IADD3.X RZ, P4, PT, R213, R169, RZ, P4, !PT ;  /* 0x000000a9d5ff7210 */ /* 0x000fe2000279e4ff */
[----:B------:R-:W-:-:S03]  /*84ff0*/  IMAD.WIDE.U32 R200, R9, 0x30000000, RZ ;  /* 0x3000000009c87825 */ /* 0x000fc600078e00ff */
[----:B------:R-:W-:Y:S01]  /*85000*/  IADD3.X R208, P4, PT, R75, R172, RZ, P4, !PT ;  /* 0x000000ac4bd07210 */ /* 0x000fe2000279e4ff */
[----:B------:R-:W-:Y:S01]  /*85010*/  IMAD.WIDE.U32.X R206, R18, R49, R206, P5 ;  /* 0x0000003112ce7225 */ /* 0x000fe200028e04ce */
[----:B------:R-:W-:-:S03]  /*85020*/  IADD3.X R49, P0, PT, RZ, R199, RZ, P0, !PT ;  /* 0x000000c7ff317210 */ /* 0x000fc6000071e4ff */
[----:B------:R-:W-:-:S04]  /*85030*/  IMAD.WIDE.U32 R202, R28, R44, R154 ;  /* 0x0000002c1cca7225 */ /* 0x000fc800078e009a */
[----:B------:R-:W-:-:S04]  /*85040*/  IMAD.WIDE.U32 R198, R8, 0x30000000, RZ ;  /* 0x3000000008c67825 */ /* 0x000fc800078e00ff */
[----:B------:R-:W-:-:S04]  /*85050*/  IMAD.WIDE.U32 R154, P3, R8, 0x170b5d44, R200 ;  /* 0x170b5d44089a7825 */ /* 0x000fc800078600c8 */
[----:B------:R-:W-:Y:S01]  /*85060*/  IMAD.X R87, RZ, RZ, RZ, P2 ;  /* 0x000000ffff577224 */ /* 0x000fe200010e06ff */
[----:B------:R-:W-:Y:S01]  /*85070*/  IADD3 R91, P5, PT, R154, R199, RZ ;  /* 0x000000c79a5b7210 */ /* 0x000fe20007fbe0ff */
[----:B------:R-:W-:Y:S01]  /*85080*/  IMAD.IADD R200, R203, 0x1, R156 ;  /* 0x00000001cbc87824 */ /* 0x000fe200078e029c */
[----:B------:R-:W-:Y:S01]  /*85090*/  IADD3.X R156, P0, PT, R157, R202, RZ, P0, !PT ;  /* 0x000000ca9d9c7210 */ /* 0x000fe2000071e4ff */
[----:B------:R-:W-:Y:S01]  /*850a0*/  IMAD.X R169, RZ, RZ, RZ, P3 ;  /* 0x000000ffffa97224 */ /* 0x000fe200018e06ff */
[----:B------:R-:W-:Y:S01]  /*850b0*/  IADD3.X R172, P4, PT, R87, R173, RZ, P4, !PT ;  /* 0x000000ad57ac7210 */ /* 0x000fe2000279e4ff */
[----:B------:R-:W-:Y:S01]  /*850c0*/  IMAD.MOV.U32 R168, RZ, RZ, R155 ;  /* 0x000000ffffa87224 */ /* 0x000fe200078e009b */
[----:B------:R-:W-:Y:S01]  /*850d0*/  IADD3 RZ, P2, PT, R156, R198, RZ ;  /* 0x000000c69cff7210 */ /* 0x000fe20007f5e0ff */
[----:B------:R-:W-:Y:S01]  /*850e0*/  IMAD.WIDE.U32 R212, R27, R44, R212 ;  /* 0x0000002c1bd47225 */ /* 0x000fe200078e00d4 */
[----:B------:R-:W-:Y:S02]  /*850f0*/  IADD3.X R157, P0, PT, R49, R200, RZ, P0, !PT ;  /* 0x000000c8319d7210 */ /* 0x000fe4000071e4ff */
[----:B------:R-:W-:Y:S01]  /*85100*/  IADD3.X R87, P1, PT, R177, R204, RZ, P1, !PT ;  /* 0x000000ccb1577210 */ /* 0x000fe20000f3e4ff */
[----:B------:R-:W-:Y:S01]  /*85110*/  IMAD.WIDE.U32.X R168, R9, 0x170b5d44, R168, P5 ;  /* 0x170b5d4409a87825 */ /* 0x000fe200028e04a8 */
[----:B------:R-:W-:-:S02]  /*85120*/  IADD3.X R208, P4, PT, R208, R209, RZ, P4, !PT ;  /* 0x000000d1d0d07210 */ /* 0x000fc4000279e4ff */
[----:B------:R-:W-:Y:S01]  /*85130*/  IADD3.X RZ, P2, PT, R157, R91, RZ, P2, !PT ;  /* 0x0000005b9dff7210 */ /* 0x000fe2000175e4ff */
[C---:B------:R-:W-:Y:S01]  /*85140*/  IMAD.WIDE.U32 R204, R51.reuse, R28, RZ ;  /* 0x0000001c33cc7225 */ /* 0x040fe200078e00ff */
[----:B------:R-:W-:Y:S02]  /*85150*/  IADD3.X R75, P0, PT, RZ, RZ, RZ, P0, !PT ;  /* 0x000000ffff4b7210 */ /* 0x000fe4000071e4ff */
[----:B------:R-:W-:Y:S01]  /*85160*/  IADD3.X R209, P4, PT, R172, R87, RZ, P4, !PT ;  /* 0x00000057acd17210 */ /* 0x000fe2000279e4ff */
[----:B------:R-:W-:Y:S01]  /*85170*/  IMAD.WIDE.U32 R198, R51, R27, RZ ;  /* 0x0000001b33c67225 */ /* 0x000fe200078e00ff */
[----:B------:R-:W-:Y:S02]  /*85180*/  IADD3 RZ, P3, PT, R212, R194, RZ ;  /* 0x000000c2d4ff7210 */ /* 0x000fe40007f7e0ff */
[----:B------:R-:W-:Y:S01]  /*85190*/  IADD3 R213, PT, PT, R213, R174, RZ ;  /* 0x000000aed5d57210 */ /* 0x000fe20007ffe0ff */
[----:B------:R-:W-:Y:S01]  /*851a0*/  IMAD.X R95, RZ, RZ, RZ, P0 ;  /* 0x000000ffff5f7224 */ /* 0x000fe200000e06ff */
[----:B------:R-:W-:Y:S01]  /*851b0*/  IADD3.X R49, P1, PT, RZ, R166, RZ, P1, !PT ;  /* 0x000000a6ff317210 */ /* 0x000fe20000f3e4ff */
[----:B------:R-:W-:Y:S01]  /*851c0*/  IMAD.WIDE.U32 R202, R50, R28, RZ ;  /* 0x0000001c32ca7225 */ /* 0x000fe200078e00ff */
[----:B------:R-:W-:-:S02]  /*851d0*/  IADD3.X R75, P5, PT, R75, R168, RZ, P2, !PT ;  /* 0x000000a84b4b7210 */ /* 0x000fc400017be4ff */
[----:B------:R-:W-:Y:S01]  /*851e0*/  IADD3 RZ, P2, PT, R208, R170, RZ ;  /* 0x000000aad0ff7210 */ /* 0x000fe20007f5e0ff */
[----:B------:R-:W-:Y:S01]  /*851f0*/  IMAD.WIDE.U32 R196, R50, R27, RZ ;  /* 0x0000001b32c47225 */ /* 0x000fe200078e00ff */
[----:B------:R-:W-:Y:S02]  /*85200*/  IADD3.X R211, P4, PT, RZ, RZ, RZ, P4, !PT ;  /* 0x000000ffffd37210 */ /* 0x000fe4000279e4ff */
[----:B------:R-:W-:Y:S01]  /*85210*/  IADD3.X R125, P1, PT, RZ, R167, RZ, P1, !PT ;  /* 0x000000a7ff7d7210 */ /* 0x000fe20000f3e4ff */
[----:B------:R-:W-:Y:S01]  /*85220*/  IMAD.WIDE.U32 R176, R51, R25, RZ ;  /* 0x0000001933b07225 */ /* 0x000fe200078e00ff */
[----:B------:R-:W-:Y:S02]  /*85230*/  IADD3.X RZ, P3, PT, R213, R17, RZ, P3, !PT ;  /* 0x00000011d5ff7210 */ /* 0x000fe40001f7e4ff */
[----:B------:R-:W-:Y:S01]  /*85240*/  IADD3.X RZ, P2, PT, R209, R171, RZ, P2, !PT ;  /* 0x000000abd1ff7210 */ /* 0x000fe2000175e4ff */
[----:B------:R-:W-:Y:S01]  /*85250*/  IMAD.X R127, RZ, RZ, RZ, P4 ;  /* 0x000000ffff7f7224 */ /* 0x000fe200020e06ff */
[----:B------:R-:W-:Y:S01]  /*85260*/  IADD3.X R95, P0, PT, R95, R169, RZ, P5, !PT ;  /* 0x000000a95f5f7210 */ /* 0x000fe20002f1e4ff */
[----:B------:R-:W-:Y:S01]  /*85270*/  IMAD.WIDE.U32 R208, R25, R44, R208 ;  /* 0x0000002c19d07225 */ /* 0x000fe200078e00d0 */
[----:B------:R-:W-:-:S02]  /*85280*/  IADD3.X R210, P1, PT, R49, R210, RZ, P1, !PT ;  /* 0x000000d231d27210 */ /* 0x000fc40000f3e4ff */
[----:B------:R-:W-:Y:S01]  /*85290*/  IADD3.X R17, P5, PT, RZ, R162, RZ, P3, !PT ;  /* 0x000000a2ff117210 */ /* 0x000fe20001fbe4ff */
[----:B------:R-:W-:Y:S01]  /*852a0*/  IMAD.WIDE.U32 R170, R51, R23, RZ ;  /* 0x0000001733aa7225 */ /* 0x000fe200078e00ff */
[----:B------:R-:W-:Y:S02]  /*852b0*/  IADD3.X R211, P3, PT, R211, R158, RZ, P2, !PT ;  /* 0x0000009ed3d37210 */ /* 0x000fe4000177e4ff */
[----:B------:R-:W-:Y:S01]  /*852c0*/  IADD3.X R125, P2, PT, R125, R72, RZ, P1, !PT ;  /* 0x000000487d7d7210 */ /* 0x000fe20000f5e4ff */
[----:B------:R-:W-:Y:S01]  /*852d0*/  IMAD.IADD R161, R209, 0x1, R160 ;  /* 0x00000001d1a17824 */ /* 0x000fe200078e02a0 */
[----:B------:R-:W-:Y:S01]  /*852e0*/  IADD3.X R127, P1, PT, R127, R159, RZ, P3, !PT ;  /* 0x0000009f7f7f7210 */ /* 0x000fe20001f3e4ff */
[----:B------:R-:W-:Y:S01]  /*852f0*/  IMAD.WIDE.U32 R204, P3, R29, R50, R204 ;  /* 0x000000321dcc7225 */ /* 0x000fe200078600cc */
[----:B------:R-:W-:Y:S02]  /*85300*/  IADD3.X R162, P4, PT, RZ, R163, RZ, P5, !PT ;  /* 0x000000a3ffa27210 */ /* 0x000fe40002f9e4ff */
[----:B------:R-:W-:Y:S01]  /*85310*/  IADD3.X R210, P1, PT, R211, R210, RZ, P1, !PT ;  /* 0x000000d2d3d27210 */ /* 0x000fe20000f3e4ff */
[----:B------:R-:W-:Y:S01]  /*85320*/  IMAD.X R201, RZ, RZ, RZ, P3 ;  /* 0x000000ffffc97224 */ /* 0x000fe200018e06ff */
[----:B------:R-:W-:Y:S01]  /*85330*/  IADD3 R91, P3, PT, R204, R203, RZ ;  /* 0x000000cbcc5b7210 */ /* 0x000fe20007f7e0ff */
[----:B------:R-:W-:Y:S01]  /*85340*/  IMAD.WIDE.U32 R198, P5, R26, R50, R198 ;  /* 0x000000321ac67225 */ /* 0x000fe200078a00c6 */
[----:B------:R-:W-:-:S02]  /*85350*/  IADD3.X R208, P4, PT, R17, R208, RZ, P4, !PT ;  /* 0x000000d011d07210 */ /* 0x000fc4000279e4ff */
[----:B------:R-:W-:Y:S01]  /*85360*/  IADD3.X R211, P1, PT, R127, R125, RZ, P1, !PT ;  /* 0x0000007d7fd37210 */ /* 0x000fe20000f3e4ff */
[----:B------:R-:W-:Y:S01]  /*85370*/  IMAD.MOV.U32 R200, RZ, RZ, R205 ;  /* 0x000000ffffc87224 */ /* 0x000fe200078e00cd */
[----:B------:R-:W-:Y:S01]  /*85380*/  IADD3.X R209, P4, PT, R162, R161, RZ, P4, !PT ;  /* 0x000000a1a2d17210 */ /* 0x000fe2000279e4ff */
[----:B------:R-:W-:Y:S01]  /*85390*/  IMAD.X R195, RZ, RZ, RZ, P5 ;  /* 0x000000ffffc37224 */ /* 0x000fe200028e06ff */
[----:B------:R-:W-:Y:S01]  /*853a0*/  IADD3.X R125, P2, PT, RZ, R6, RZ, P2, !PT ;  /* 0x00000006ff7d7210 */ /* 0x000fe2000175e4ff */
[----:B------:R-:W-:Y:S01]  /*853b0*/  IMAD.WIDE.U32.X R200, R29, R51, R200, P3 ;  /* 0x000000331dc87225 */ /* 0x000fe200018e04c8 */
[----:B------:R-:W-:Y:S02]  /*853c0*/  IADD3 R49, P3, PT, R198, R197, RZ ;  /* 0x000000c5c6317210 */ /* 0x000fe40007f7e0ff */
[----:B------:R-:W-:Y:S01]  /*853d0*/  IADD3.X R123, P4, PT, RZ, RZ, RZ, P4, !PT ;  /* 0x000000ffff7b7210 */ /* 0x000fe2000279e4ff */
[----:B------:R-:W-:Y:S01]  /*853e0*/  IMAD.MOV.U32 R194, RZ, RZ, R199 ;  /* 0x000000ffffc27224 */ /* 0x000fe200078e00c7 */
[----:B------:R-:W-:Y:S01]  /*853f0*/  IADD3.X R6, P2, PT, RZ, R7, RZ, P2, !PT ;  /* 0x00000007ff067210 */ /* 0x000fe2000175e4ff */
[----:B------:R-:W-:Y:S01]  /*85400*/  IMAD.WIDE.U32 R176, P5, R24, R50, R176 ;  /* 0x0000003218b07225 */ /* 0x000fe200078a00b0 */
[----:B------:R-:W-:-:S02]  /*85410*/  IADD3.X R7, P1, PT, RZ, RZ, RZ, P1, !PT ;  /* 0x000000ffff077210 */ /* 0x000fc40000f3e4ff */
[----:B------:R-:W-:Y:S01]  /*85420*/  IADD3.X R125, P2, PT, R125, R10, RZ, P2, !PT ;  /* 0x0000000a7d7d7210 */ /* 0x000fe2000175e4ff */
[----:B------:R-:W-:-:S04]  /*85430*/  IMAD.WIDE.U32 R174, R50, R25, RZ ;  /* 0x0000001932ae7225 */ /* 0x000fc800078e00ff */
[----:B------:R-:W-:-:S04]  /*85440*/  IMAD.WIDE.U32.X R194, R26, R51, R194, P3 ;  /* 0x000000331ac27225 */ /* 0x000fc800018e04c2 */
[----:B------:R-:W-:-:S04]  /*85450*/  IMAD.WIDE.U32 R170, P3, R22, R50, R170 ;  /* 0x0000003216aa7225 */ /* 0x000fc800078600aa */
[----:B------:R-:W-:Y:S01]  /*85460*/  IMAD.X R173, RZ, RZ, RZ, P5 ;  /* 0x000000ffffad7224 */ /* 0x000fe200028e06ff */
[----:B------:R-:W-:Y:S01]  /*85470*/  IADD3 R87, P5, PT, R176, R175, RZ ;  /* 0x000000afb0577210 */ /* 0x000fe20007fbe0ff */
        /* <DEDUP_REMOVED lines=8> */
[----:B------:R-:W-:Y:S02]  /*85500*/  IMAD.MOV.U32 R162, RZ, RZ, R171 ;  /* 0x000000ffffa27224 */ /* 0x000fe400078e00ab */
[----:B------:R-:W-:Y:S01]  /*85510*/  IMAD.X R135, RZ, RZ, RZ, P4 ;  /* 0x000000ffff877224 */ /* 0x000fe200020e06ff */
[----:B------:R-:W-:Y:S01]  /*85520*/  IADD3 R111, P4, PT, R160, R159, RZ ;  /* 0x0000009fa06f7210 */ /* 0x000fe20007f9e0ff */
[----:B------:R-:W-:Y:S01]  /*85530*/  IMAD.WIDE.U32.X R162, R22, R51, R162, P3 ;  /* 0x0000003316a27225 */ /* 0x000fe200018e04a2 */
[----:B------:R-:W-:-:S03]  /*85540*/  IADD3 RZ, P3, PT, R208, R164, RZ ;  /* 0x000000a4d0ff7210 */ /* 0x000fc60007f7e0ff */
[----:B------:R-:W-:Y:S01]  /*85550*/  IMAD.WIDE.U32 R166, R51, R19, RZ ;  /* 0x0000001333a67225 */ /* 0x000fe200078e00ff */
[----:B------:R-:W-:-:S03]  /*85560*/  IADD3.X RZ, P3, PT, R209, R193, RZ, P3, !PT ;  /* 0x000000c1d1ff7210 */ /* 0x000fc60001f7e4ff */
[----:B------:R-:W-:Y:S02]  /*85570*/  IMAD.X R165, RZ, RZ, RZ, P5 ;  /* 0x000000ffffa57224 */ /* 0x000fe400028e06ff */
[----:B------:R-:W-:Y:S02]  /*85580*/  IMAD.MOV.U32 R164, RZ, RZ, R161 ;  /* 0x000000ffffa47224 */ /* 0x000fe400078e00a1 */
[----:B------:R-:W-:-:S04]  /*85590*/  IMAD.WIDE.U32 R166, P5, R18, R50, R166 ;  /* 0x0000003212a67225 */ /* 0x000fc800078a00a6 */
[----:B------:R-:W-:Y:S01]  /*855a0*/  IMAD.WIDE.U32.X R164, R20, R51, R164, P4 ;  /* 0x0000003314a47225 */ /* 0x000fe200020e04a4 */
[----:B------:R-:W-:-:S03]  /*855b0*/  IADD3 RZ, P4, PT, R210, R16, RZ ;  /* 0x00000010d2ff7210 */ /* 0x000fc60007f9e0ff */
[----:B------:R-:W-:Y:S01]  /*855c0*/  IMAD.WIDE.U32 R16, R50, R19, RZ ;  /* 0x0000001332107225 */ /* 0x000fe200078e00ff */
[----:B------:R-:W-:-:S03]  /*855d0*/  IADD3.X RZ, P4, PT, R211, R178, RZ, P4, !PT ;  /* 0x000000b2d3ff7210 */ /* 0x000fc6000279e4ff */
[----:B------:R-:W-:-:S04]  /*855e0*/  IMAD.WIDE.U32 R156, R8, 0x30000000, R156 ;  /* 0x30000000089c7825 */ /* 0x000fc800078e009c */
        /* <DEDUP_REMOVED lines=8> */
[----:B------:R-:W-:Y:S01]  /*85670*/  IMAD.IADD R38, R211, 0x1, R38 ;  /* 0x00000001d3267824 */ /* 0x000fe200078e0226 */
[----:B------:R-:W-:Y:S01]  /*85680*/  IADD3.X R135, P5, PT, R135, R113, RZ, P5, !PT ;  /* 0x0000007187877210 */ /* 0x000fe20002fbe4ff */
[----:B------:R-:W-:Y:S01]  /*85690*/  IMAD.WIDE.U32 R208, R27, R46, R208 ;  /* 0x0000002e1bd07225 */ /* 0x000fe200078e00d0 */
[----:B------:R-:W-:Y:S02]  /*856a0*/  IADD3.X R51, PT, PT, RZ, RZ, RZ, P1, !PT ;  /* 0x000000ffff337210 */ /* 0x000fe40000ffe4ff */
[----:B------:R-:W-:Y:S01]  /*856b0*/  IADD3.X R10, P1, PT, R123, R210, RZ, P5, !PT ;  /* 0x000000d27b0a7210 */ /* 0x000fe20002f3e4ff */
[----:B------:R-:W-:Y:S01]  /*856c0*/  IMAD.IADD R209, R209, 0x1, R42 ;  /* 0x00000001d1d17824 */ /* 0x000fe200078e022a */
[----:B------:R-:W-:Y:S01]  /*856d0*/  IADD3.X R6, P5, PT, R7, R40, RZ, P4, !PT ;  /* 0x0000002807067210 */ /* 0x000fe200027be4ff */
[----:B------:R-:W-:Y:S01]  /*856e0*/  IMAD.WIDE.U32 R210, R9, 0xf5138f, RZ ;  /* 0x00f5138f09d27825 */ /* 0x000fe200078e00ff */
[----:B------:R-:W-:-:S02]  /*856f0*/  IADD3.X R216, P3, PT, RZ, R36, RZ, P3, !PT ;  /* 0x00000024ffd87210 */ /* 0x000fc40001f7e4ff */
[----:B------:R-:W-:Y:S01]  /*85700*/  IADD3.X R11, P4, PT, R135, R38, RZ, P1, !PT ;  /* 0x00000026870b7210 */ /* 0x000fe20000f9e4ff */
[----:B------:R-:W-:Y:S01]  /*85710*/  IMAD.WIDE.U32 R112, R9, 0x6ca1493b, RZ ;  /* 0x6ca1493b09707825 */ /* 0x000fe200078e00ff */
[----:B------:R-:W-:Y:S02]  /*85720*/  IADD3.X R40, P1, PT, R51, R41, RZ, P5, !PT ;  /* 0x0000002933287210 */ /* 0x000fe40002f3e4ff */
[----:B------:R-:W-:Y:S01]  /*85730*/  IADD3.X R51, P4, PT, RZ, RZ, RZ, P4, !PT ;  /* 0x000000ffff337210 */ /* 0x000fe2000279e4ff */
[----:B------:R-:W-:Y:S01]  /*85740*/  IMAD.X R38, RZ, RZ, R37, P3 ;  /* 0x000000ffff267224 */ /* 0x000fe200018e0625 */
[----:B------:R-:W-:Y:S01]  /*85750*/  IADD3.X R6, P3, PT, R6, R125, RZ, P1, !PT ;  /* 0x0000007d06067210 */ /* 0x000fe20000f7e4ff */
[----:B------:R-:W-:Y:S01]  /*85760*/  IMAD.WIDE.U32 R36, R9, -0x45f6b800, RZ ;  /* 0xba09480009247825 */ /* 0x000fe200078e00ff */
[----:B------:R-:W-:Y:S02]  /*85770*/  IADD3 RZ, P2, PT, R208, R152, RZ ;  /* 0x00000098d0ff7210 */ /* 0x000fe40007f5e0ff */
[----:B------:R-:W-:Y:S01]  /*85780*/  IADD3 RZ, P1, PT, R10, R96, RZ ;  /* 0x000000600aff7210 */ /* 0x000fe20007f3e0ff */
[----:B------:R-:W-:Y:S01]  /*85790*/  IMAD.X R123, RZ, RZ, RZ, P4 ;  /* 0x000000ffff7b7224 */ /* 0x000fe200020e06ff */
[----:B------:R-:W-:Y:S01]  /*857a0*/  IADD3.X R7, P3, PT, R40, R127, RZ, P3, !PT ;  /* 0x0000007f28077210 */ /* 0x000fe20001f7e4ff */
[----:B------:R-:W-:Y:S01]  /*857b0*/  IMAD.WIDE.U32 R152, R8, 0xf5138f, RZ ;  /* 0x00f5138f08987825 */ /* 0x000fe200078e00ff */
[----:B------:R-:W-:-:S02]  /*857c0*/  IADD3.X RZ, P2, PT, R209, R115, RZ, P2, !PT ;  /* 0x00000073d1ff7210 */ /* 0x000fc4000175e4ff */
[----:B------:R-:W-:Y:S01]  /*857d0*/  IADD3 RZ, P4, PT, R6, R30, RZ ;  /* 0x0000001e06ff7210 */ /* 0x000fe20007f9e0ff */
[----:B------:R-:W-:Y:S01]  /*857e0*/  IMAD.WIDE.U32 R40, R9, 0x17c510ea, RZ ;  /* 0x17c510ea09287825 */ /* 0x000fe200078e00ff */
[----:B------:R-:W-:Y:S02]  /*857f0*/  IADD3.X RZ, P5, PT, R11, R97, RZ, P1, !PT ;  /* 0x000000610bff7210 */ /* 0x000fe40000fbe4ff */
[----:B------:R-:W-:Y:S01]  /*85800*/  IADD3.X R217, P3, PT, RZ, RZ, RZ, P3, !PT ;  /* 0x000000ffffd97210 */ /* 0x000fe20001f7e4ff */
[----:B------:R-:W-:Y:S01]  /*85810*/  IMAD.WIDE.U32 R10, R25, R46, R10 ;  /* 0x0000002e190a7225 */ /* 0x000fe200078e000a */
[----:B------:R-:W-:Y:S02]  /*85820*/  IADD3.X R115, P2, PT, RZ, R150, RZ, P2, !PT ;  /* 0x00000096ff737210 */ /* 0x000fe4000175e4ff */
        /* <DEDUP_REMOVED lines=8> */
[C---:B------:R-:W-:Y:S01]  /*858b0*/  IMAD.WIDE.U32 R30, R8.reuse, -0x45f6b800, RZ ;  /* 0xba094800081e7825 */ /* 0x040fe200078e00ff */
[----:B------:R-:W-:Y:S02]  /*858c0*/  IADD3.X R123, P5, PT, R123, R71, RZ, P5, !PT ;  /* 0x000000477b7b7210 */ /* 0x000fe40002fbe4ff */
[----:B------:R-:W-:Y:S01]  /*858d0*/  IADD3.X R216, P2, PT, R217, R216, RZ, P2, !PT ;  /* 0x000000d8d9d87210 */ /* 0x000fe2000175e4ff */
[----:B------:R-:W-:-:S03]  /*858e0*/  IMAD.WIDE.U32 R210, P4, R8, 0x1a22d9f3, R210 ;  /* 0x1a22d9f308d27825 */ /* 0x000fc600078800d2 */
[----:B------:R-:W-:Y:S01]  /*858f0*/  IADD3.X R217, P2, PT, R11, R38, RZ, P2, !PT ;  /* 0x000000260bd97210 */ /* 0x000fe2000175e4ff */
[----:B------:R-:W-:Y:S01]  /*85900*/  IMAD.X R215, RZ, RZ, RZ, P3 ;  /* 0x000000ffffd77224 */ /* 0x000fe200018e06ff */
[----:B------:R-:W-:Y:S01]  /*85910*/  IADD3 R31, P3, PT, R36, R31, RZ ;  /* 0x0000001f241f7210 */ /* 0x000fe20007f7e0ff */
[----:B------:R-:W-:Y:S01]  /*85920*/  IMAD.MOV.U32 R214, RZ, RZ, R37 ;  /* 0x000000ffffd67224 */ /* 0x000fe200078e0025 */
[----:B------:R-:W-:Y:S01]  /*85930*/  IADD3.X R151, PT, PT, RZ, RZ, RZ, P4, !PT ;  /* 0x000000ffff977210 */ /* 0x000fe200027fe4ff */
[----:B------:R-:W-:Y:S01]  /*85940*/  IMAD.MOV.U32 R150, RZ, RZ, R211 ;  /* 0x000000ffff967224 */ /* 0x000fe200078e00d3 */
[----:B------:R-:W-:Y:S01]  /*85950*/  IADD3 R37, P4, PT, R210, R153, RZ ;  /* 0x00000099d2257210 */ /* 0x000fe20007f9e0ff */
[----:B------:R-:W-:-:S04]  /*85960*/  IMAD.WIDE.U32.X R214, R9, 0x1ef3622f, R214, P3 ;  /* 0x1ef3622f09d67825 */ /* 0x000fc800018e04d6 */
[----:B------:R-:W-:-:S04]  /*85970*/  IMAD.WIDE.U32 R112, P3, R8, -0x39c4fa40, R112 ;  /* 0xc63b05c008707825 */ /* 0x000fc80007860070 */
[----:B------:R-:W-:-:S04]  /*85980*/  IMAD.WIDE.U32 R96, R8, 0x6ca1493b, RZ ;  /* 0x6ca1493b08607825 */ /* 0x000fc800078e00ff */
[----:B------:R-:W-:-:S04]  /*85990*/  IMAD.WIDE.U32.X R150, R9, 0x1a22d9f3, R150, P4 ;  /* 0x1a22d9f309967825 */ /* 0x000fc800020e0496 */
[----:B------:R-:W-:-:S04]  /*859a0*/  IMAD.WIDE.U32 R40, P4, R8, 0x1ae3a46, R40 ;  /* 0x01ae3a4608287825 */ /* 0x000fc80007880028 */
[----:B------:R-:W-:-:S04]  /*859b0*/  IMAD.WIDE.U32 R12, R8, 0x17c510ea, RZ ;  /* 0x17c510ea080c7825 */ /* 0x000fc800078e00ff */
[----:B------:R-:W-:Y:S01]  /*859c0*/  IMAD.X R71, RZ, RZ, RZ, P3 ;  /* 0x000000ffff477224 */ /* 0x000fe200018e06ff */
[----:B------:R-:W-:Y:S01]  /*859d0*/  IADD3 R97, P3, PT, R112, R97, RZ ;  /* 0x0000006170617210 */ /* 0x000fe20007f7e0ff */
[----:B------:R-:W-:Y:S02]  /*859e0*/  IMAD.MOV.U32 R70, RZ, RZ, R113 ;  /* 0x000000ffff467224 */ /* 0x000fe400078e0071 */
[----:B------:R-:W-:Y:S01]  /*859f0*/  IMAD.X R221, RZ, RZ, RZ, P4 ;  /* 0x000000ffffdd7224 */ /* 0x000fe200020e06ff */
[----:B------:R-:W-:Y:S01]  /*85a00*/  IADD3 R13, P4, PT, R40, R13, RZ ;  /* 0x0000000d280d7210 */ /* 0x000fe20007f9e0ff */
[----:B------:R-:W-:Y:S02]  /*85a10*/  IMAD.MOV.U32 R220, RZ, RZ, R41 ;  /* 0x000000ffffdc7224 */ /* 0x000fe400078e0029 */
[----:B------:R-:W-:Y:S01]  /*85a20*/  IMAD.WIDE.U32.X R70, R9, -0x39c4fa40, R70, P3 ;  /* 0xc63b05c009467825 */ /* 0x000fe200018e0446 */
[----:B------:R-:W-:-:S03]  /*85a30*/  IADD3 RZ, P3, PT, R216, R14, RZ ;  /* 0x0000000ed8ff7210 */ /* 0x000fc60007f7e0ff */
[----:B------:R-:W-:Y:S01]  /*85a40*/  IMAD.WIDE.U32.X R220, R9, 0x1ae3a46, R220, P4 ;  /* 0x01ae3a4609dc7825 */ /* 0x000fe200020e04dc */
        /* <DEDUP_REMOVED lines=8> */
[----:B------:R-:W-:-:S02]  /*85ad0*/  IADD3.X R41, P4, PT, RZ, RZ, RZ, P4, !PT ;  /* 0x000000ffff297210 */ /* 0x000fc4000279e4ff */
[----:B------:R-:W-:Y:S01]  /*85ae0*/  IADD3.X R6, P5, PT, R51, R6, RZ, P5, !PT ;  /* 0x0000000633067210 */ /* 0x000fe20002fbe4ff */
[----:B------:R-:W-:Y:S01]  /*85af0*/  IMAD.WIDE.U32 R212, R28, R46, R212 ;  /* 0x0000002e1cd47225 */ /* 0x000fe200078e00d4 */
[----:B------:R-:W-:Y:S02]  /*85b00*/  IADD3.X R92, PT, PT, R93, RZ, RZ, P3, P2 ;  /* 0x000000ff5d5c7210 */ /* 0x000fe40001fe44ff */
[----:B------:R-:W-:Y:S01]  /*85b10*/  IADD3 RZ, P2, PT, R14, R146, RZ ;  /* 0x000000920eff7210 */ /* 0x000fe20007f5e0ff */
[----:B------:R-:W-:Y:S01]  /*85b20*/  IMAD.X R51, RZ, RZ, RZ, P4 ;  /* 0x000000ffff337224 */ /* 0x000fe200020e06ff */
[----:B------:R-:W-:Y:S01]  /*85b30*/  IADD3 RZ, P3, PT, R6, R110, RZ ;  /* 0x0000006e06ff7210 */ /* 0x000fe20007f7e0ff */
[----:B------:R-:W-:Y:S01]  /*85b40*/  IMAD.IADD R86, R213, 0x1, R86 ;  /* 0x00000001d5567824 */ /* 0x000fe200078e0256 */
[----:B------:R-:W-:Y:S01]  /*85b50*/  IADD3.X R7, P5, PT, R123, R32, RZ, P5, !PT ;  /* 0x000000207b077210 */ /* 0x000fe20002fbe4ff */
[----:B------:R-:W-:Y:S01]  /*85b60*/  IMAD.WIDE.U32 R10, R218, 0x1, RZ ;  /* 0x00000001da0a7825 */ /* 0x000fe200078e00ff */
[----:B------:R-:W-:-:S02]  /*85b70*/  IADD3.X RZ, P4, PT, R15, R67, RZ, P2, !PT ;  /* 0x000000430fff7210 */ /* 0x000fc4000179e4ff */
[----:B------:R-:W-:Y:S01]  /*85b80*/  IADD3.X RZ, P2, PT, R7, R35, RZ, P3, !PT ;  /* 0x0000002307ff7210 */ /* 0x000fe20001f5e4ff */
[----:B------:R-:W-:Y:S01]  /*85b90*/  IMAD.WIDE.U32 R14, R27, R48, R14 ;  /* 0x000000301b0e7225 */ /* 0x000fe200078e000e */
[----:B------:R-:W-:Y:S02]  /*85ba0*/  IADD3.X R35, P4, PT, R41, R130, RZ, P4, !PT ;  /* 0x0000008229237210 */ /* 0x000fe4000279e4ff */
[----:B------:R-:W-:Y:S01]  /*85bb0*/  IADD3.X R41, P5, PT, RZ, RZ, RZ, P5, !PT ;  /* 0x000000ffff297210 */ /* 0x000fe20002fbe4ff */
[----:B------:R-:W-:Y:S01]  /*85bc0*/  IMAD.WIDE.U32 R6, R23, R46, R6 ;  /* 0x0000002e17067225 */ /* 0x000fe200078e0006 */
[----:B------:R-:W-:Y:S02]  /*85bd0*/  IADD3.X R130, P4, PT, R51, R131, RZ, P4, !PT ;  /* 0x0000008333827210 */ /* 0x000fe4000279e4ff */
[----:B------:R-:W-:Y:S01]  /*85be0*/  IADD3 RZ, P3, PT, R14, R202, RZ ;  /* 0x000000ca0eff7210 */ /* 0x000fe20007f7e0ff */
[----:B------:R-:W-:Y:S01]  /*85bf0*/  IMAD.IADD R15, R15, 0x1, R148 ;  /* 0x000000010f0f7824 */ /* 0x000fe200078e0294 */
[----:B------:R-:W-:Y:S01]  /*85c00*/  IADD3.X R51, PT, PT, RZ, RZ, RZ, P5, !PT ;  /* 0x000000ffff337210 */ /* 0x000fe20002ffe4ff */
[----:B------:R-:W-:Y:S01]  /*85c10*/  IMAD.IADD R7, R7, 0x1, R90 ;  /* 0x0000000107077824 */ /* 0x000fe200078e025a */
[----:B------:R-:W-:Y:S01]  /*85c20*/  IADD3.X R41, P2, PT, R41, R116, RZ, P2, !PT ;  /* 0x0000007429297210 */ /* 0x000fe2000175e4ff */
[----:B------:R-:W-:Y:S01]  /*85c30*/  IMAD.WIDE.U32 R216, R19, R44, R216 ;  /* 0x0000002c13d87225 */ /* 0x000fe200078e00d8 */
[----:B------:R-:W-:-:S02]  /*85c40*/  IADD3.X R6, P5, PT, R35, R6, RZ, P4, !PT ;  /* 0x0000000623067210 */ /* 0x000fc400027be4ff */
[----:B------:R-:W-:Y:S01]  /*85c50*/  IADD3.X R212, P0, PT, R75, R212, RZ, P0, !PT ;  /* 0x000000d44bd47210 */ /* 0x000fe2000071e4ff */
[----:B------:R-:W-:Y:S01]  /*85c60*/  IMAD.WIDE.U32 R208, R28, R48, R208 ;  /* 0x000000301cd07225 */ /* 0x000fe200078e00d0 */
[----:B------:R-:W-:Y:S02]  /*85c70*/  IADD3.X RZ, P4, PT, R15, R91, RZ, P3, !PT ;  /* 0x0000005b0fff7210 */ /* 0x000fe40001f9e4ff */
[----:B------:R-:W-:Y:S01]  /*85c80*/  IADD3.X R116, P2, PT, R51, R117, RZ, P2, !PT ;  /* 0x0000007533747210 */ /* 0x000fe2000175e4ff */
[----:B------:R-:W-:Y:S01]  /*85c90*/  IMAD.IADD R51, R217, 0x1, R34 ;  /* 0x00000001d9337824 */ /* 0x000fe200078e0222 */
[----:B------:R-:W-:Y:S01]  /*85ca0*/  IADD3.X R7, P3, PT, R130, R7, RZ, P5, !PT ;  /* 0x0000000782077210 */ /* 0x000fe20002f7e4ff */
[----:B------:R-:W-:Y:S01]  /*85cb0*/  IMAD.IADD R125, R209, 0x1, R124 ;  /* 0x00000001d17d7824 */ /* 0x000fe200078e027c */
[----:B------:R-:W-:Y:S01]  /*85cc0*/  IADD3.X R213, P5, PT, R95, R86, RZ, P0, !PT ;  /* 0x000000565fd57210 */ /* 0x000fe200007be4ff */
[----:B------:R-:W-:Y:S01]  /*85cd0*/  IMAD.WIDE.U32 R14, R28, R50, R14 ;  /* 0x000000321c0e7225 */ /* 0x000fe200078e000e */
[----:B------:R-:W-:-:S02]  /*85ce0*/  IADD3 RZ, P1, PT, R156, R10, RZ ;  /* 0x0000000a9cff7210 */ /* 0x000fc40007f3e0ff */
[----:B------:R-:W-:Y:S01]  /*85cf0*/  IADD3.X R67, P4, PT, RZ, R200, RZ, P4, !PT ;  /* 0x000000c8ff437210 */ /* 0x000fe2000279e4ff */
[----:B------:R-:W-:Y:S01]  /*85d00*/  IMAD R156, R156, -0x7af74001, -R119 ;  /* 0x8508bfff9c9c7824 */ /* 0x000fe200078e0a77 */
[----:B------:R-:W-:Y:S01]  /*85d10*/  IADD3.X R216, P0, PT, R41, R216, RZ, P2, !PT ;  /* 0x000000d829d87210 */ /* 0x000fe2000171e4ff */
[----:B------:R-:W-:Y:S01]  /*85d20*/  IMAD.WIDE.U32 R34, R25, R48, R6 ;  /* 0x0000003019227225 */ /* 0x000fe200078e0006 */
[----:B------:R-:W-:Y:S02]  /*85d30*/  IADD3.X R41, P5, PT, RZ, RZ, RZ, P5, !PT ;  /* 0x000000ffff297210 */ /* 0x000fe40002fbe4ff */
[----:B------:R-:W-:Y:S01]  /*85d40*/  IADD3.X R200, P2, PT, RZ, R201, RZ, P4, !PT ;  /* 0x000000c9ffc87210 */ /* 0x000fe2000275e4ff */
[----:B------:R-:W-:Y:S01]  /*85d50*/  IMAD.IADD R156, R219, 0x1, R156 ;  /* 0x00000001db9c7824 */ /* 0x000fe200078e029c */
[----:B------:R-:W-:Y:S01]  /*85d60*/  IADD3.X R217, P0, PT, R116, R51, RZ, P0, !PT ;  /* 0x0000003374d97210 */ /* 0x000fe2000071e4ff */
[----:B------:R-:W-:Y:S01]  /*85d70*/  IMAD.IADD R139, R35, 0x1, R138 ;  /* 0x00000001238b7824 */ /* 0x000fe200078e028a */
[----:B------:R-:W-:Y:S01]  /*85d80*/  IADD3.X R66, P4, PT, R67, R34, RZ, P2, !PT ;  /* 0x0000002243427210 */ /* 0x000fe2000179e4ff */
[----:B------:R-:W-:Y:S01]  /*85d90*/  IMAD.X R51, RZ, RZ, RZ, P5 ;  /* 0x000000ffff337224 */ /* 0x000fe200028e06ff */
[----:B------:R-:W-:Y:S01]  /*85da0*/  IADD3.X R91, P5, PT, RZ, RZ, RZ, P3, !PT ;  /* 0x000000ffff5b7210 */ /* 0x000fe20001fbe4ff */
[----:B------:R-:W-:Y:S01]  /*85db0*/  IMAD.WIDE.U32 R34, R156, 0x1, RZ ;  /* 0x000000019c227825 */ /* 0x000fe200078e00ff */
[----:B------:R-:W-:-:S02]  /*85dc0*/  IADD3 RZ, P2, PT, R6, R142, RZ ;  /* 0x0000008e06ff7210 */ /* 0x000fc40007f5e0ff */
[----:B------:R-:W-:Y:S01]  /*85dd0*/  IADD3.X R67, P3, PT, R200, R139, RZ, P4, !PT ;  /* 0x0000008bc8437210 */ /* 0x000fe2000277e4ff */
[----:B------:R-:W-:Y:S01]  /*85de0*/  IMAD.X R93, RZ, RZ, RZ, P5 ;  /* 0x000000ffff5d7224 */ /* 0x000fe200028e06ff */
[----:B------:R-:W-:Y:S01]  /*85df0*/  IADD3.X R95, P4, PT, RZ, RZ, RZ, P0, !PT ;  /* 0x000000ffff5f7210 */ /* 0x000fe2000079e4ff */
[----:B------:R-:W-:Y:S01]  /*85e00*/  IMAD.WIDE.U32 R34, P5, R218, -0x7af74000, R34 ;  /* 0x8508c000da227825 */ /* 0x000fe200078a0022 */
[----:B------:R-:W-:Y:S02]  /*85e10*/  IADD3.X RZ, P2, PT, R7, R69, RZ, P2, !PT ;  /* 0x0000004507ff7210 */ /* 0x000fe4000175e4ff */
[----:B------:R-:W-:Y:S01]  /*85e20*/  IADD3.X R75, P0, PT, RZ, RZ, RZ, P3, !PT ;  /* 0x000000ffff4b7210 */ /* 0x000fe20001f1e4ff */
[----:B------:R-:W-:Y:S01]  /*85e30*/  IMAD.X R113, RZ, RZ, RZ, P4 ;  /* 0x000000ffff717224 */ /* 0x000fe200020e06ff */
[----:B------:R-:W-:Y:S01]  /*85e40*/  IADD3 R10, P4, PT, R11, R34, RZ ;  /* 0x000000220b0a7210 */ /* 0x000fe20007f9e0ff */
[----:B------:R-:W-:Y:S01]  /*85e50*/  IMAD.WIDE.U32 R6, R21, R46, R216 ;  /* 0x0000002e15067225 */ /* 0x000fe200078e00d8 */
[----:B------:R-:W-:-:S02]  /*85e60*/  IADD3.X R11, P2, PT, R91, R144, RZ, P2, !PT ;  /* 0x000000905b0b7210 */ /* 0x000fc4000175e4ff */
[----:B------:R-:W-:Y:S01]  /*85e70*/  IADD3.X R69, PT, PT, RZ, RZ, RZ, P0, !PT ;  /* 0x000000ffff457210 */ /* 0x000fe200007fe4ff */
[----:B------:R-:W-:Y:S01]  /*85e80*/  IMAD.IADD R115, R7, 0x1, R114 ;  /* 0x0000000107737824 */ /* 0x000fe200078e0272 */
[----:B------:R-:W-:Y:S01]  /*85e90*/  IADD3.X R144, P2, PT, R93, R145, RZ, P2, !PT ;  /* 0x000000915d907210 */ /* 0x000fe2000175e4ff */
[----:B------:R-:W-:Y:S01]  /*85ea0*/  IMAD.X R7, RZ, RZ, RZ, P5 ;  /* 0x000000ffff077224 */ /* 0x000fe200028e06ff */
[----:B------:R-:W-:Y:S01]  /*85eb0*/  IADD3 RZ, P0, PT, R216, R94, RZ ;  /* 0x0000005ed8ff7210 */ /* 0x000fe20007f1e0ff */
[----:B------:R-:W-:Y:S01]  /*85ec0*/  IMAD.IADD R205, R15, 0x1, R204 ;  /* 0x000000010fcd7824 */ /* 0x000fe200078e02cc */
[----:B------:R-:W-:Y:S01]  /*85ed0*/  IADD3.X RZ, P1, PT, R119, R10, RZ, P1, !PT ;  /* 0x0000000a77ff7210 */ /* 0x000fe20000f3e4ff */
[----:B------:R-:W-:Y:S01]  /*85ee0*/  IMAD.WIDE.U32 R142, R53, R21, RZ ;  /* 0x00000015358e7225 */ /* 0x000fe200078e00ff */
[----:B------:R-:W-:Y:S02]  /*85ef0*/  IADD3.X R10, P2, PT, R11, R6, RZ, P2, !PT ;  /* 0x000000060b0a7210 */ /* 0x000fe4000175e4ff */
[----:B------:R-:W-:Y:S01]  /*85f00*/  IADD3.X RZ, P0, PT, R217, R39, RZ, P0, !PT ;  /* 0x00000027d9ff7210 */ /* 0x000fe2000071e4ff */
[----:B------:R-:W-:Y:S01]  /*85f10*/  IMAD.MOV.U32 R6, RZ, RZ, R35 ;  /* 0x000000ffff067224 */ /* 0x000fe200078e0023 */
[----:B------:R-:W-:-:S02]  /*85f20*/  IADD3 RZ, P3, PT, R212, R30, RZ ;  /* 0x0000001ed4ff7210 */ /* 0x000fc40007f7e0ff */
[----:B------:R-:W-:Y:S01]  /*85f30*/  IADD3.X R11, P5, PT, R144, R115, RZ, P2, !PT ;  /* 0x00000073900b7210 */ /* 0x000fe200017be4ff */
[----:B------:R-:W-:Y:S01]  /*85f40*/  IMAD.WIDE.U32.X R6, R156, -0x7af74000, R6, P4 ;  /* 0x8508c0009c067825 */ /* 0x000fe200020e0406 */
[----:B------:R-:W-:Y:S02]  /*85f50*/  IADD3.X R30, P0, PT, R95, R88, RZ, P0, !PT ;  /* 0x000000585f1e7210 */ /* 0x000fe4000071e4ff */
[----:B------:R-:W-:Y:S01]  /*85f60*/  IADD3 RZ, P2, PT, R66, R196, RZ ;  /* 0x000000c442ff7210 */ /* 0x000fe20007f5e0ff */
[----:B------:R-:W-:Y:S01]  /*85f70*/  IMAD.WIDE.U32 R114, R156, 0x17c510ea, RZ ;  /* 0x17c510ea9c727825 */ /* 0x000fe200078e00ff */
[----:B------:R-:W-:Y:S02]  /*85f80*/  IADD3.X R39, P5, PT, RZ, RZ, RZ, P5, !PT ;  /* 0x000000ffff277210 */ /* 0x000fe40002fbe4ff */
[----:B------:R-:W-:Y:S01]  /*85f90*/  IADD3.X R89, P0, PT, R113, R89, RZ, P0, !PT ;  /* 0x0000005971597210 */ /* 0x000fe2000071e4ff */
[----:B------:R-:W-:Y:S01]  /*85fa0*/  IMAD.WIDE.U32 R94, R218, 0x17c510ea, RZ ;  /* 0x17c510eada5e7825 */ /* 0x000fe200078e00ff */
[----:B------:R-:W-:-:S02]  /*85fb0*/  IADD3.X RZ, P2, PT, R67, R49, RZ, P2, !PT ;  /* 0x0000003143ff7210 */ /* 0x000fc4000175e4ff */
[----:B------:R-:W-:Y:S01]  /*85fc0*/  IADD3.X R30, P0, PT, R30, R9, RZ, P0, !PT ;  /* 0x000000091e1e7210 */ /* 0x000fe2000071e4ff */
[----:B------:R-:W-:Y:S01]  /*85fd0*/  IMAD.X R49, RZ, RZ, RZ, P5 ;  /* 0x000000ffff317224 */ /* 0x000fe200028e06ff */
[----:B------:R-:W-:Y:S01]  /*85fe0*/  IADD3.X RZ, P3, PT, R213, R31, RZ, P3, !PT ;  /* 0x0000001fd5ff7210 */ /* 0x000fe20001f7e4ff */
[----:B------:R-:W-:Y:S01]  /*85ff0*/  IMAD.WIDE.U32 R212, R8, -0x45f6b800, R212 ;  /* 0xba09480008d47825 */ /* 0x000fe200078e00d4 */
[----:B------:R-:W-:Y:S02]  /*86000*/  IADD3 RZ, P5, PT, R10, R140, RZ ;  /* 0x0000008c0aff7210 */ /* 0x000fe40007fbe0ff */
[----:B------:R-:W-:Y:S01]  /*86010*/  IADD3 RZ, P4, PT, R30, R68, RZ ;  /* 0x000000441eff7210 */ /* 0x000fe20007f9e0ff */
[----:B------:R-:W-:Y:S01]  /*86020*/  IMAD.IADD R36, R213, 0x1, R36 ;  /* 0x00000001d5247824 */ /* 0x000fe200078e0224 */
[----:B------:R-:W-:Y:S01]  /*86030*/  IADD3.X R31, P0, PT, R89, R92, RZ, P0, !PT ;  /* 0x0000005c591f7210 */ /* 0x000fe2000071e4ff */
[----:B------:R-:W-:Y:S01]  /*86040*/  IMAD.WIDE.U32 R92, R156, 0x6ca1493b, RZ ;  /* 0x6ca1493b9c5c7825 */ /* 0x000fe200078e00ff */
[----:B------:R-:W-:-:S02]  /*86050*/  IADD3.X RZ, P5, PT, R11, R45, RZ, P5, !PT ;  /* 0x0000002d0bff7210 */ /* 0x000fc40002fbe4ff */
[----:B------:R-:W-:Y:S01]  /*86060*/  IADD3.X R213, P1, PT, RZ, R6, RZ, P1, !PT ;  /* 0x00000006ffd57210 */ /* 0x000fe20000f3e4ff */
[----:B------:R-:W-:Y:S01]  /*86070*/  IMAD.WIDE.U32 R10, R23, R48, R10 ;  /* 0x00000030170a7225 */ /* 0x000fe200078e000a */
[----:B------:R-:W-:Y:S02]  /*86080*/  IADD3.X RZ, P4, PT, R31, R33, RZ, P4, !PT ;  /* 0x000000211fff7210 */ /* 0x000fe4000279e4ff */
[----:B------:R-:W-:Y:S01]  /*86090*/  IADD3.X R33, P5, PT, R39, R128, RZ, P5, !PT ;  /* 0x0000008027217210 */ /* 0x000fe20002fbe4ff */
[----:B------:R-:W-:Y:S01]  /*860a0*/  IMAD.IADD R137, R11, 0x1, R136 ;  /* 0x000000010b897824 */ /* 0x000fe200078e0288 */
[----:B------:R-:W-:Y:S01]  /*860b0*/  IADD3.X R9, P1, PT, RZ, R7, RZ, P1, !PT ;  /* 0x00000007ff097210 */ /* 0x000fe20000f3e4ff */
[----:B------:R-:W-:Y:S01]  /*860c0*/  IMAD.WIDE.U32 R6, R19, R46, R30 ;  /* 0x0000002e13067225 */ /* 0x000fe200078e001e */
[----:B------:R-:W-:Y:S02]  /*860d0*/  IADD3.X R117, P0, PT, RZ, RZ, RZ, P0, !PT ;  /* 0x000000ffff757210 */ /* 0x000fe4000071e4ff */
[----:B------:R-:W-:Y:S01]  /*860e0*/  IADD3.X R128, P5, PT, R49, R129, RZ, P5, !PT ;  /* 0x0000008131807210 */ /* 0x000fe20002fbe4ff */
[----:B------:R-:W-:Y:S01]  /*860f0*/  IMAD.WIDE.U32 R30, R156, 0x30000000, RZ ;  /* 0x300000009c1e7825 */ /* 0x000fe200078e00ff */
[----:B------:R-:W-:-:S02]  /*86100*/  IADD3.X R35, P2, PT, R75, R194, RZ, P2, !PT ;  /* 0x000000c24b237210 */ /* 0x000fc4000175e4ff */
[----:B------:R-:W-:Y:S01]  /*86110*/  IADD3.X R117, P4, PT, R117, R120, RZ, P4, !PT ;  /* 0x0000007875757210 */ /* 0x000fe2000279e4ff */
[----:B------:R-:W-:Y:S01]  /*86120*/  IMAD.IADD R75, R7, 0x1, R74 ;  /* 0x00000001074b7824 */ /* 0x000fe200078e024a */
[----:B------:R-:W-:Y:S01]  /*86130*/  IADD3.X R6, P5, PT, R33, R6, RZ, P5, !PT ;  /* 0x0000000621067210 */ /* 0x000fe20002fbe4ff */
[----:B------:R-:W-:Y:S01]  /*86140*/  IMAD.WIDE.U32 R32, R218, 0x30000000, RZ ;  /* 0x30000000da207825 */ /* 0x000fe200078e00ff */
[----:B------:R-:W-:Y:S02]  /*86150*/  IADD3.X R194, P2, PT, R69, R195, RZ, P2, !PT ;  /* 0x000000c345c27210 */ /* 0x000fe4000175e4ff */
[----:B------:R-:W-:Y:S01]  /*86160*/  IADD3.X R121, PT, PT, R121, RZ, RZ, P4, P0 ;  /* 0x000000ff79797210 */ /* 0x000fe200027e04ff */
[----:B------:R-:W-:Y:S01]  /*86170*/  IMAD.WIDE.U32 R68, R156, 0xf5138f, RZ ;  /* 0x00f5138f9c447825 */ /* 0x000fe200078e00ff */
[----:B------:R-:W-:Y:S02]  /*86180*/  IADD3.X R7, P0, PT, R128, R75, RZ, P5, !PT ;  /* 0x0000004b80077210 */ /* 0x000fe40002f1e4ff */
[----:B------:R-:W-:Y:S01]  /*86190*/  IADD3.X R10, P2, PT, R35, R10, RZ, P2, !PT ;  /* 0x0000000a230a7210 */ /* 0x000fe2000175e4ff */
[----:B------:R-:W-:Y:S01]  /*861a0*/  IMAD.WIDE.U32 R30, P5, R218, 0x170b5d44, R30 ;  /* 0x170b5d44da1e7825 */ /* 0x000fe200078a001e */
[----:B------:R-:W-:-:S02]  /*861b0*/  IADD3.X R89, P0, PT, RZ, RZ, RZ, P0, !PT ;  /* 0x000000ffff597210 */ /* 0x000fc4000071e4ff */
[----:B------:R-:W-:Y:S01]  /*861c0*/  IADD3.X R11, P2, PT, R194, R137, RZ, P2, !PT ;  /* 0x00000089c20b7210 */ /* 0x000fe2000175e4ff */
[----:B------:R-:W-:Y:S01]  /*861d0*/  IMAD.WIDE.U32 R34, R156, -0x45f6b800, RZ ;  /* 0xba0948009c227825 */ /* 0x000fe200078e00ff */
[----:B------:R-:W-:Y:S02]  /*861e0*/  IADD3.X R91, PT, PT, RZ, RZ, RZ, P0, !PT ;  /* 0x000000ffff5b7210 */ /* 0x000fe400007fe4ff */
[----:B------:R-:W-:Y:S01]  /*861f0*/  IADD3 RZ, P0, PT, R10, R174, RZ ;  /* 0x000000ae0aff7210 */ /* 0x000fe20007f1e0ff */
[----:B------:R-:W-:Y:S01]  /*86200*/  IMAD.X R39, RZ, RZ, RZ, P5 ;  /* 0x000000ffff277224 */ /* 0x000fe200028e06ff */
[----:B------:R-:W-:Y:S01]  /*86210*/  IADD3.X R45, P2, PT, RZ, RZ, RZ, P2, !PT ;  /* 0x000000ffff2d7210 */ /* 0x000fe2000175e4ff */
[----:B------:R-:W-:Y:S01]  /*86220*/  IMAD.MOV.U32 R38, RZ, RZ, R31 ;  /* 0x000000ffff267224 */ /* 0x000fe200078e001f */
[----:B------:R-:W-:Y:S01]  /*86230*/  IADD3.X R212, P1, PT, R213, R212, RZ, P1, !PT ;  /* 0x000000d4d5d47210 */ /* 0x000fe20000f3e4ff */
[----:B------:R-:W-:Y:S01]  /*86240*/  IMAD.WIDE.U32 R144, R53, R23, RZ ;  /* 0x0000001735907225 */ /* 0x000fe200078e00ff */
[----:B------:R-:W-:-:S02]  /*86250*/  IADD3 R113, P4, PT, R30, R33, RZ ;  /* 0x000000211e717210 */ /* 0x000fc40007f9e0ff */
[----:B------:R-:W-:Y:S01]  /*86260*/  IADD3.X RZ, P0, PT, R11, R87, RZ, P0, !PT ;  /* 0x000000570bff7210 */ /* 0x000fe2000071e4ff */
[----:B------:R-:W-:Y:S01]  /*86270*/  IMAD.X R49, RZ, RZ, RZ, P2 ;  /* 0x000000ffff317224 */ /* 0x000fe200010e06ff */
[----:B------:R-:W-:Y:S01]  /*86280*/  IADD3.X R213, P1, PT, R9, R36, RZ, P1, !PT ;  /* 0x0000002409d57210 */ /* 0x000fe20000f3e4ff */
[----:B------:R-:W-:Y:S01]  /*86290*/  IMAD.WIDE.U32.X R38, R156, 0x170b5d44, R38, P4 ;  /* 0x170b5d449c267825 */ /* 0x000fe200020e0426 */
[----:B------:R-:W-:Y:S02]  /*862a0*/  IADD3 RZ, P2, PT, R212, R32, RZ ;  /* 0x00000020d4ff7210 */ /* 0x000fe40007f5e0ff */
[----:B------:R-:W-:Y:S01]  /*862b0*/  IADD3.X R9, P0, PT, R45, R172, RZ, P0, !PT ;  /* 0x000000ac2d097210 */ /* 0x000fe2000071e4ff */
[C---:B------:R-:W-:Y:S01]  /*862c0*/  IMAD.WIDE.U32 R32, R218.reuse, -0x45f6b800, RZ ;  /* 0xba094800da207825 */ /* 0x040fe200078e00ff */
[----:B------:R-:W-:Y:S02]  /*862d0*/  IADD3.X R41, P3, PT, R41, R214, RZ, P3, !PT ;  /* 0x000000d629297210 */ /* 0x000fe40001f7e4ff */
[----:B------:R-:W-:Y:S01]  /*862e0*/  IADD3.X R172, P0, PT, R49, R173, RZ, P0, !PT ;  /* 0x000000ad31ac7210 */ /* 0x000fe2000071e4ff */
[----:B------:R-:W-:Y:S01]  /*862f0*/  IMAD.WIDE.U32 R34, P4, R218, 0x1ef3622f, R34 ;  /* 0x1ef3622fda227825 */ /* 0x000fe20007880022 */
[----:B------:R-:W-:-:S02]  /*86300*/  IADD3.X R214, P3, PT, R51, R215, RZ, P3, !PT ;  /* 0x000000d733d67210 */ /* 0x000fc40001f7e4ff */
[----:B------:R-:W-:Y:S01]  /*86310*/  IADD3 RZ, P5, PT, R6, R134, RZ ;  /* 0x0000008606ff7210 */ /* 0x000fe20007fbe0ff */
[----:B------:R-:W-:Y:S01]  /*86320*/  IMAD.WIDE.U32 R44, R21, R48, R6 ;  /* 0x00000030152c7225 */ /* 0x000fe200078e0006 */
[----:B------:R-:W-:Y:S02]  /*86330*/  IADD3.X R86, P3, PT, R41, R208, RZ, P3, !PT ;  /* 0x000000d029567210 */ /* 0x000fe40001f7e4ff */
[----:B------:R-:W-:Y:S01]  /*86340*/  IADD3.X RZ, P5, PT, R7, R47, RZ, P5, !PT ;  /* 0x0000002f07ff7210 */ /* 0x000fe20002fbe4ff */
[----:B------:R-:W-:Y:S01]  /*86350*/  IMAD.X R75, RZ, RZ, RZ, P4 ;  /* 0x000000ffff4b7224 */ /* 0x000fe200020e06ff */
[----:B------:R-:W-:Y:S01]  /*86360*/  IADD3 R51, P4, PT, R34, R33, RZ ;  /* 0x0000002122337210 */ /* 0x000fe20007f9e0ff */
[----:B------:R-:W-:Y:S01]  /*86370*/  IMAD.IADD R119, R45, 0x1, R118 ;  /* 0x000000012d777824 */ /* 0x000fe200078e0276 */
[----:B------:R-:W-:Y:S01]  /*86380*/  IADD3.X R44, P0, PT, R9, R44, RZ, P0, !PT ;  /* 0x0000002c092c7210 */ /* 0x000fe2000071e4ff */
[----:B------:R-:W-:Y:S01]  /*86390*/  IMAD.MOV.U32 R74, RZ, RZ, R35 ;  /* 0x000000ffff4a7224 */ /* 0x000fe200078e0023 */
[----:B------:R-:W-:Y:S01]  /*863a0*/  IADD3.X R116, P5, PT, R89, R132, RZ, P5, !PT ;  /* 0x0000008459747210 */ /* 0x000fe20002fbe4ff */
[----:B------:R-:W-:Y:S01]  /*863b0*/  IMAD.WIDE.U32 R46, R218, 0xf5138f, RZ ;  /* 0x00f5138fda2e7825 */ /* 0x000fe200078e00ff */
[----:B------:R-:W-:-:S02]  /*863c0*/  IADD3.X R45, P0, PT, R172, R119, RZ, P0, !PT ;  /* 0x00000077ac2d7210 */ /* 0x000fc4000071e4ff */
[----:B------:R-:W-:Y:S01]  /*863d0*/  IADD3.X R132, P5, PT, R91, R133, RZ, P5, !PT ;  /* 0x000000855b847210 */ /* 0x000fe20002fbe4ff */
[----:B------:R-:W-:Y:S01]  /*863e0*/  IMAD.WIDE.U32.X R74, R156, 0x1ef3622f, R74, P4 ;  /* 0x1ef3622f9c4a7825 */ /* 0x000fe200020e044a */
[----:B------:R-:W-:Y:S02]  /*863f0*/  IADD3.X R35, P0, PT, RZ, RZ, RZ, P0, !PT ;  /* 0x000000ffff237210 */ /* 0x000fe4000071e4ff */
[----:B------:R-:W-:Y:S01]  /*86400*/  IADD3.X R31, P1, PT, RZ, RZ, RZ, P1, !PT ;  /* 0x000000ffff1f7210 */ /* 0x000fe20000f3e4ff */
[----:B------:R-:W-:Y:S01]  /*86410*/  IMAD.WIDE.U32 R68, P4, R218, 0x1a22d9f3, R68 ;  /* 0x1a22d9f3da447825 */ /* 0x000fe20007880044 */
        /* <DEDUP_REMOVED lines=8> */
[----:B------:R-:W-:Y:S01]  /*864a0*/  IMAD.WIDE.U32.X R88, R156, 0x1a22d9f3, R88, P4 ;  /* 0x1a22d9f39c587825 */ /* 0x000fe200020e0458 */
[----:B------:R-:W-:-:S02]  /*864b0*/  IADD3.X RZ, P2, PT, R213, R113, RZ, P2, !PT ;  /* 0x00000071d5ff7210 */ /* 0x000fc4000175e4ff */
[----:B------:R-:W-:Y:S01]  /*864c0*/  IADD3.X RZ, P0, PT, R45, R72, RZ, P0, !PT ;  /* 0x000000482dff7210 */ /* 0x000fe2000071e4ff */
[C---:B------:R-:W-:Y:S01]  /*864d0*/  IMAD.WIDE.U32 R92, P4, R218.reuse, -0x39c4fa40, R92 ;  /* 0xc63b05c0da5c7825 */ /* 0x040fe2000788005c */
[----:B------:R-:W-:Y:S02]  /*864e0*/  IADD3.X R137, P3, PT, RZ, RZ, RZ, P3, !PT ;  /* 0x000000ffff897210 */ /* 0x000fe40001f7e4ff */
[----:B------:R-:W-:Y:S01]  /*864f0*/  IADD3.X R35, P0, PT, R35, R162, RZ, P0, !PT ;  /* 0x000000a223237210 */ /* 0x000fe2000071e4ff */
[----:B------:R-:W-:Y:S01]  /*86500*/  IMAD.WIDE.U32 R90, R218, 0x6ca1493b, RZ ;  /* 0x6ca1493bda5a7825 */ /* 0x000fe200078e00ff */
[----:B------:R-:W-:Y:S02]  /*86510*/  IADD3.X R119, PT, PT, RZ, RZ, RZ, P4, !PT ;  /* 0x000000ffff777210 */ /* 0x000fe400027fe4ff */
[----:B------:R-:W-:Y:S01]  /*86520*/  IADD3.X R162, P0, PT, R41, R163, RZ, P0, !PT ;  /* 0x000000a329a27210 */ /* 0x000fe2000071e4ff */
[----:B------:R-:W-:Y:S01]  /*86530*/  IMAD.X R33, RZ, RZ, RZ, P1 ;  /* 0x000000ffff217224 */ /* 0x000fe200008e06ff */
[----:B------:R-:W-:Y:S01]  /*86540*/  IADD3 R7, P4, PT, R92, R91, RZ ;  /* 0x0000005b5c077210 */ /* 0x000fe20007f9e0ff */
[----:B------:R-:W-:Y:S01]  /*86550*/  IMAD.MOV.U32 R118, RZ, RZ, R93 ;  /* 0x000000ffff767224 */ /* 0x000fe200078e005d */
[----:B------:R-:W-:Y:S01]  /*86560*/  IADD3 RZ, P1, PT, R86, R152, RZ ;  /* 0x0000009856ff7210 */ /* 0x000fe20007f3e0ff */
[----:B------:R-:W-:Y:S01]  /*86570*/  IMAD.WIDE.U32 R120, R19, R48, R116 ;  /* 0x0000003013787225 */ /* 0x000fe200078e0074 */
[----:B------:R-:W-:-:S02]  /*86580*/  IADD3.X R31, P2, PT, R31, R38, RZ, P2, !PT ;  /* 0x000000261f1f7210 */ /* 0x000fc4000175e4ff */
[----:B------:R-:W-:Y:S01]  /*86590*/  IADD3.X RZ, P1, PT, R87, R37, RZ, P1, !PT ;  /* 0x0000002557ff7210 */ /* 0x000fe20000f3e4ff */
[----:B------:R-:W-:Y:S01]  /*865a0*/  IMAD.WIDE.U32.X R118, R156, -0x39c4fa40, R118, P4 ;  /* 0xc63b05c09c767825 */ /* 0x000fe200020e0476 */
[----:B------:R-:W-:Y:S02]  /*865b0*/  IADD3.X R36, P0, PT, R35, R120, RZ, P0, !PT ;  /* 0x0000007823247210 */ /* 0x000fe4000071e4ff */
[----:B------:R-:W-:Y:S01]  /*865c0*/  IADD3.X R137, P1, PT, R137, R150, RZ, P1, !PT ;  /* 0x0000009689897210 */ /* 0x000fe20000f3e4ff */
[----:B------:R-:W-:-:S04]  /*865d0*/  IMAD.WIDE.U32 R114, P4, R218, 0x1ae3a46, R114 ;  /* 0x01ae3a46da727825 */ /* 0x000fc80007880072 */
[----:B------:R-:W-:Y:S02]  /*865e0*/  IMAD.IADD R127, R121, 0x1, R126 ;  /* 0x00000001797f7824 */ /* 0x000fe400078e027e */
[----:B------:R-:W-:-:S04]  /*865f0*/  IMAD.WIDE.U32 R212, R218, 0x30000000, R212 ;  /* 0x30000000dad47825 */ /* 0x000fc800078e00d4 */
[----:B------:R-:W-:Y:S01]  /*86600*/  IMAD.X R150, RZ, RZ, RZ, P3 ;  /* 0x000000ffff967224 */ /* 0x000fe200018e06ff */
        /* <DEDUP_REMOVED lines=8> */
[----:B------:R-:W-:Y:S01]  /*86690*/  IMAD.IADD R35, R213, 0x1, R30 ;  /* 0x00000001d5237824 */ /* 0x000fe200078e021e */
[----:B------:R-:W-:Y:S01]  /*866a0*/  IADD3 RZ, P3, PT, R36, R158, RZ ;  /* 0x0000009e24ff7210 */ /* 0x000fe20007f7e0ff */
[----:B------:R-:W-:Y:S01]  /*866b0*/  IMAD.WIDE.U32.X R156, R156, 0x1ae3a46, R48, P4 ;  /* 0x01ae3a469c9c7825 */ /* 0x000fe200020e0430 */
[----:B------:R-:W-:-:S02]  /*866c0*/  IADD3 RZ, P4, PT, R116, R122, RZ ;  /* 0x0000007a74ff7210 */ /* 0x000fc40007f9e0ff */
[----:B------:R-:W-:Y:S01]  /*866d0*/  IADD3 R210, PT, PT, R87, R210, RZ ;  /* 0x000000d257d27210 */ /* 0x000fe20007ffe0ff */
[C---:B------:R-:W-:Y:S01]  /*866e0*/  IMAD.WIDE.U32 R30, R212.reuse, -0x1, RZ ;  /* 0xffffffffd41e7825 */ /* 0x040fe200078e00ff */
[----:B------:R-:W-:Y:S02]  /*866f0*/  IADD3.X R33, P2, PT, RZ, RZ, RZ, P2, !PT ;  /* 0x000000ffff217210 */ /* 0x000fe4000175e4ff */
[----:B------:R-:W-:Y:S01]  /*86700*/  IADD3.X RZ, P4, PT, R117, R43, RZ, P4, !PT ;  /* 0x0000002b75ff7210 */ /* 0x000fe2000279e4ff */
[----:B------:R-:W-:Y:S01]  /*86710*/  IMAD R47, R212, -0x7af74001, -R35 ;  /* 0x8508bfffd42f7824 */ /* 0x000fe200078e0a23 */
[----:B------:R-:W-:Y:S01]  /*86720*/  IADD3.X RZ, P3, PT, R37, R111, RZ, P3, !PT ;  /* 0x0000006f25ff7210 */ /* 0x000fe20001f7e4ff */
[----:B------:R-:W-:Y:S01]  /*86730*/  IMAD.X R41, RZ, RZ, RZ, P2 ;  /* 0x000000ffff297224 */ /* 0x000fe200010e06ff */
[----:B------:R-:W-:Y:S01]  /*86740*/  IADD3.X R39, P1, PT, R39, R210, RZ, P1, !PT ;  /* 0x000000d227277210 */ /* 0x000fe20000f3e4ff */
[----:B------:R-:W-:Y:S01]  /*86750*/  IMAD.IADD R47, R31, 0x1, R47 ;  /* 0x000000011f2f7824 */ /* 0x000fe200078e022f */
[----:B------:R-:W-:Y:S01]  /*86760*/  IADD3.X R31, P5, PT, RZ, RZ, RZ, P5, !PT ;  /* 0x000000ffff1f7210 */ /* 0x000fe20002fbe4ff */
[----:B------:R-:W-:Y:S01]  /*86770*/  IMAD.WIDE.U32 R132, R30, 0xf5138f, RZ ;  /* 0x00f5138f1e847825 */ /* 0x000fe200078e00ff */
[----:B------:R-:W-:-:S02]  /*86780*/  IADD3 RZ, P2, PT, R38, R32, RZ ;  /* 0x0000002026ff7210 */ /* 0x000fc40007f5e0ff */
[----:B------:R-:W-:Y:S01]  /*86790*/  IADD3.X R48, P4, PT, R31, R206, RZ, P4, !PT ;  /* 0x000000ce1f307210 */ /* 0x000fe2000279e4ff */
[----:B------:R-:W-:Y:S01]  /*867a0*/  IMAD.WIDE.U32 R42, R47, 0x1, RZ ;  /* 0x000000012f2a7825 */ /* 0x000fe200078e00ff */
[----:B------:R-:W-:Y:S02]  /*867b0*/  IADD3.X R31, P3, PT, R33, R164, RZ, P3, !PT ;  /* 0x000000a4211f7210 */ /* 0x000fe40001f7e4ff */
[----:B------:R-:W-:Y:S01]  /*867c0*/  IADD3.X R93, P1, PT, RZ, RZ, RZ, P1, !PT ;  /* 0x000000ffff5d7210 */ /* 0x000fe20000f3e4ff */
[C---:B------:R-:W-:Y:S01]  /*867d0*/  IMAD.WIDE.U32 R32, R30.reuse, 0x1, RZ ;  /* 0x000000011e207825 */ /* 0x040fe200078e00ff */
[----:B------:R-:W-:Y:S02]  /*867e0*/  IADD3.X R164, P3, PT, R41, R165, RZ, P3, !PT ;  /* 0x000000a529a47210 */ /* 0x000fe40001f7e4ff */
[----:B------:R-:W-:Y:S01]  /*867f0*/  IADD3.X R207, PT, PT, R207, RZ, RZ, P4, P5 ;  /* 0x000000ffcfcf7210 */ /* 0x000fe200027ea4ff */
[----:B------:R-:W-:Y:S01]  /*86800*/  IMAD.WIDE.U32 R42, P4, R30, -0x7af74000, R42 ;  /* 0x8508c0001e2a7825 */ /* 0x000fe2000788002a */
[----:B------:R-:W-:-:S02]  /*86810*/  IADD3.X RZ, P2, PT, R39, R51, RZ, P2, !PT ;  /* 0x0000003327ff7210 */ /* 0x000fc4000175e4ff */
[----:B------:R-:W-:Y:S01]  /*86820*/  IADD3.X R136, P0, PT, R137, R14, RZ, P0, !PT ;  /* 0x0000000e89887210 */ /* 0x000fe2000071e4ff */
[----:B------:R-:W-:Y:S01]  /*86830*/  IMAD.X R91, RZ, RZ, RZ, P1 ;  /* 0x000000ffff5b7224 */ /* 0x000fe200008e06ff */
[----:B------:R-:W-:Y:S01]  /*86840*/  IADD3 RZ, P1, PT, R212, R32, RZ ;  /* 0x00000020d4ff7210 */ /* 0x000fe20007f3e0ff */
[----:B------:R-:W-:Y:S01]  /*86850*/  IMAD.X R139, RZ, RZ, RZ, P4 ;  /* 0x000000ffff8b7224 */ /* 0x000fe200020e06ff */
[----:B------:R-:W-:Y:S01]  /*86860*/  IADD3.X R32, P3, PT, R31, R48, RZ, P3, !PT ;  /* 0x000000301f207210 */ /* 0x000fe20001f7e4ff */
[----:B------:R-:W-:Y:S01]  /*86870*/  IMAD.WIDE.U32 R38, R218, -0x45f6b800, R38 ;  /* 0xba094800da267825 */ /* 0x000fe200078e0026 */
[----:B------:R-:W-:Y:S02]  /*86880*/  IADD3 R42, P5, PT, R33, R42, RZ ;  /* 0x0000002a212a7210 */ /* 0x000fe40007fbe0ff */
[----:B------:R-:W-:Y:S01]  /*86890*/  IADD3 RZ, P4, PT, R32, R16, RZ ;  /* 0x0000001020ff7210 */ /* 0x000fe20007f9e0ff */
[----:B------:R-:W-:Y:S01]  /*868a0*/  IMAD.IADD R95, R39, 0x1, R34 ;  /* 0x00000001275f7824 */ /* 0x000fe200078e0222 */
[----:B------:R-:W-:Y:S01]  /*868b0*/  IADD3.X R33, P3, PT, R164, R207, RZ, P3, !PT ;  /* 0x000000cfa4217210 */ /* 0x000fe20001f7e4ff */
[----:B------:R-:W-:Y:S01]  /*868c0*/  IMAD.WIDE.U32 R86, R47, -0x45f6b800, RZ ;  /* 0xba0948002f567825 */ /* 0x000fe200078e00ff */
[----:B------:R-:W-:-:S02]  /*868d0*/  IADD3.X RZ, P1, PT, R35, R42, RZ, P1, !PT ;  /* 0x0000002a23ff7210 */ /* 0x000fc40000f3e4ff */
[----:B------:R-:W-:Y:S01]  /*868e0*/  IADD3.X RZ, P4, PT, R33, R17, RZ, P4, !PT ;  /* 0x0000001121ff7210 */ /* 0x000fe2000279e4ff */
[----:B------:R-:W-:Y:S01]  /*868f0*/  IMAD.WIDE.U32 R34, R47, 0x30000000, RZ ;  /* 0x300000002f227825 */ /* 0x000fe200078e00ff */
[----:B------:R-:W-:Y:S02]  /*86900*/  IADD3.X R31, P3, PT, RZ, RZ, RZ, P3, !PT ;  /* 0x000000ffff1f7210 */ /* 0x000fe40001f7e4ff */
[----:B------:R-:W-:Y:S01]  /*86910*/  IADD3.X R93, P2, PT, R93, R74, RZ, P2, !PT ;  /* 0x0000004a5d5d7210 */ /* 0x000fe2000175e4ff */
[----:B------:R-:W-:Y:S01]  /*86920*/  IMAD.MOV.U32 R138, RZ, RZ, R43 ;  /* 0x000000ffff8a7224 */ /* 0x000fe200078e002b */
[----:B------:R-:W-:Y:S01]  /*86930*/  IADD3.X R31, P4, PT, R31, R154, RZ, P4, !PT ;  /* 0x0000009a1f1f7210 */ /* 0x000fe2000279e4ff */
[C---:B------:R-:W-:Y:S01]  /*86940*/  IMAD.WIDE.U32 R42, R30.reuse, 0x30000000, RZ ;  /* 0x300000001e2a7825 */ /* 0x040fe200078e00ff */
[----:B------:R-:W-:Y:S02]  /*86950*/  IADD3.X R91, P2, PT, R91, R75, RZ, P2, !PT ;  /* 0x0000004b5b5b7210 */ /* 0x000fe4000175e4ff */
[----:B------:R-:W-:Y:S01]  /*86960*/  IADD3.X R154, PT, PT, R155, RZ, RZ, P4, P3 ;  /* 0x000000ff9b9a7210 */ /* 0x000fe200027e64ff */
[----:B------:R-:W-:-:S04]  /*86970*/  IMAD.WIDE.U32 R34, P4, R30, 0x170b5d44, R34 ;  /* 0x170b5d441e227825 */ /* 0x000fc80007880022 */
[----:B------:R-:W-:-:S04]  /*86980*/  IMAD.WIDE.U32 R130, R47, 0xf5138f, RZ ;  /* 0x00f5138f2f827825 */ /* 0x000fc800078e00ff */
[----:B------:R-:W-:-:S04]  /*86990*/  IMAD.WIDE.U32 R86, P3, R30, 0x1ef3622f, R86 ;  /* 0x1ef3622f1e567825 */ /* 0x000fc80007860056 */
[----:B------:R-:W-:Y:S01]  /*869a0*/  IMAD.WIDE.U32 R74, R30, -0x45f6b800, RZ ;  /* 0xba0948001e4a7825 */ /* 0x000fe200078e00ff */
[----:B------:R-:W-:-:S03]  /*869b0*/  IADD3.X R111, PT, PT, RZ, RZ, RZ, P3, !PT ;  /* 0x000000ffff6f7210 */ /* 0x000fc60001ffe4ff */
[----:B------:R-:W-:Y:S01]  /*869c0*/  IMAD.X R135, RZ, RZ, RZ, P4 ;  /* 0x000000ffff877224 */ /* 0x000fe200020e06ff */
[----:B------:R-:W-:Y:S01]  /*869d0*/  IADD3 R113, P4, PT, R34, R43, RZ ;  /* 0x0000002b22717210 */ /* 0x000fe20007f9e0ff */
[----:B------:R-:W-:Y:S01]  /*869e0*/  IMAD.WIDE.U32 R14, R47, 0x6ca1493b, RZ ;  /* 0x6ca1493b2f0e7825 */ /* 0x000fe200078e00ff */
[----:B------:R-:W-:-:S03]  /*869f0*/  IADD3 R75, P3, PT, R86, R75, RZ ;  /* 0x0000004b564b7210 */ /* 0x000fc60007f7e0ff */
[----:B------:R-:W-:Y:S02]  /*86a00*/  IMAD.MOV.U32 R134, RZ, RZ, R35 ;  /* 0x000000ffff867224 */ /* 0x000fe400078e0023 */
[----:B------:R-:W-:-:S04]  /*86a10*/  IMAD.WIDE.U32.X R138, R47, -0x7af74000, R138, P5 ;  /* 0x8508c0002f8a7825 */ /* 0x000fc800028e048a */
[----:B------:R-:W-:-:S04]  /*86a20*/  IMAD.WIDE.U32 R116, R47, 0x17c510ea, RZ ;  /* 0x17c510ea2f747825 */ /* 0x000fc800078e00ff */
[----:B------:R-:W-:-:S04]  /*86a30*/  IMAD.WIDE.U32 R130, P5, R30, 0x1a22d9f3, R130 ;  /* 0x1a22d9f31e827825 */ /* 0x000fc800078a0082 */
[----:B------:R-:W-:Y:S02]  /*86a40*/  IMAD.MOV.U32 R110, RZ, RZ, R87 ;  /* 0x000000ffff6e7224 */ /* 0x000fe400078e0057 */
[----:B------:R-:W-:-:S04]  /*86a50*/  IMAD.WIDE.U32.X R134, R47, 0x170b5d44, R134, P4 ;  /* 0x170b5d442f867825 */ /* 0x000fc800020e0486 */
[----:B------:R-:W-:-:S04]  /*86a60*/  IMAD.WIDE.U32 R128, R30, 0x6ca1493b, RZ ;  /* 0x6ca1493b1e807825 */ /* 0x000fc800078e00ff */
[----:B------:R-:W-:-:S04]  /*86a70*/  IMAD.WIDE.U32 R14, P4, R30, -0x39c4fa40, R14 ;  /* 0xc63b05c01e0e7825 */ /* 0x000fc8000788000e */
[----:B------:R-:W-:Y:S01]  /*86a80*/  IMAD.X R121, RZ, RZ, RZ, P5 ;  /* 0x000000ffff797224 */ /* 0x000fe200028e06ff */
[----:B------:R-:W-:Y:S01]  /*86a90*/  IADD3 R72, P5, PT, R130, R133, RZ ;  /* 0x0000008582487210 */ /* 0x000fe20007fbe0ff */
[----:B------:R-:W-:-:S04]  /*86aa0*/  IMAD.WIDE.U32 R122, R53, R27, RZ ;  /* 0x0000001b357a7225 */ /* 0x000fc800078e00ff */
[----:B------:R-:W-:-:S04]  /*86ab0*/  IMAD.WIDE.U32.X R110, R47, 0x1ef3622f, R110, P3 ;  /* 0x1ef3622f2f6e7825 */ /* 0x000fc800018e046e */
[----:B------:R-:W-:-:S04]  /*86ac0*/  IMAD.WIDE.U32 R48, R30, 0x17c510ea, RZ ;  /* 0x17c510ea1e307825 */ /* 0x000fc800078e00ff */
[----:B------:R-:W-:-:S04]  /*86ad0*/  IMAD.WIDE.U32 R116, P3, R30, 0x1ae3a46, R116 ;  /* 0x01ae3a461e747825 */ /* 0x000fc80007860074 */
[----:B------:R-:W-:Y:S02]  /*86ae0*/  IMAD.MOV.U32 R120, RZ, RZ, R131 ;  /* 0x000000ffff787224 */ /* 0x000fe400078e0083 */
[----:B------:R-:W-:Y:S01]  /*86af0*/  IMAD.X R125, RZ, RZ, RZ, P4 ;  /* 0x000000ffff7d7224 */ /* 0x000fe200020e06ff */
[----:B------:R-:W-:Y:S01]  /*86b00*/  IADD3 R51, P4, PT, R14, R129, RZ ;  /* 0x000000810e337210 */ /* 0x000fe20007f9e0ff */
[----:B------:R-:W-:-:S04]  /*86b10*/  IMAD.WIDE.U32 R16, R53, R28, RZ ;  /* 0x0000001c35107225 */ /* 0x000fc800078e00ff */
[----:B------:R-:W-:Y:S02]  /*86b20*/  IMAD.MOV.U32 R124, RZ, RZ, R15 ;  /* 0x000000ffff7c7224 */ /* 0x000fe400078e000f */
[----:B------:R-:W-:Y:S01]  /*86b30*/  IMAD.X R127, RZ, RZ, RZ, P3 ;  /* 0x000000ffff7f7224 */ /* 0x000fe200018e06ff */
[----:B------:R-:W-:Y:S01]  /*86b40*/  IADD3 R41, P3, PT, R116, R49, RZ ;  /* 0x0000003174297210 */ /* 0x000fe20007f7e0ff */
[----:B------:R-:W-:-:S04]  /*86b50*/  IMAD.WIDE.U32.X R120, R47, 0x1a22d9f3, R120, P5 ;  /* 0x1a22d9f32f787825 */ /* 0x000fc800028e0478 */
[----:B------:R-:W-:-:S04]  /*86b60*/  IMAD.WIDE.U32 R122, P5, R26, R52, R122 ;  /* 0x000000341a7a7225 */ /* 0x000fc800078a007a */
[----:B------:R-:W-:Y:S02]  /*86b70*/  IMAD.MOV.U32 R126, RZ, RZ, R117 ;  /* 0x000000ffff7e7224 */ /* 0x000fe400078e0075 */
[----:B------:R-:W-:-:S04]  /*86b80*/  IMAD.WIDE.U32.X R124, R47, -0x39c4fa40, R124, P4 ;  /* 0xc63b05c02f7c7825 */ /* 0x000fc800020e047c */
[----:B------:R-:W-:-:S04]  /*86b90*/  IMAD.WIDE.U32 R140, R53, R25, RZ ;  /* 0x00000019358c7225 */ /* 0x000fc800078e00ff */
[----:B------:R-:W-:-:S04]  /*86ba0*/  IMAD.WIDE.U32 R16, P4, R29, R52, R16 ;  /* 0x000000341d107225 */ /* 0x000fc80007880010 */
[----:B------:R-:W-:Y:S01]  /*86bb0*/  IMAD.X R35, RZ, RZ, RZ, P5 ;  /* 0x000000ffff237224 */ /* 0x000fe200028e06ff */
[----:B------:R-:W-:Y:S01]  /*86bc0*/  IADD3.X R15, P5, PT, RZ, R138, RZ, P1, !PT ;  /* 0x0000008aff0f7210 */ /* 0x000fe20000fbe4ff */
[----:B------:R-:W-:Y:S01]  /*86bd0*/  IMAD.WIDE.U32.X R126, R47, 0x1ae3a46, R126, P3 ;  /* 0x01ae3a462f7e7825 */ /* 0x000fe200018e047e */
[----:B------:R-:W-:Y:S02]  /*86be0*/  IADD3.X R137, P1, PT, R150, R205, RZ, P0, !PT ;  /* 0x000000cd96897210 */ /* 0x000fe4000073e4ff */
[----:B------:R-:W-:Y:S01]  /*86bf0*/  IADD3.X R39, PT, PT, RZ, RZ, RZ, P4, !PT ;  /* 0x000000ffff277210 */ /* 0x000fe200027fe4ff */
[-C--:B------:R-:W-:Y:S01]  /*86c00*/  IMAD.WIDE.U32 R144, P3, R22, R52.reuse, R144 ;  /* 0x0000003416907225 */ /* 0x080fe20007860090 */
[----:B------:R-:W-:Y:S02]  /*86c10*/  IADD3.X R148, P0, PT, RZ, R139, RZ, P5, !PT ;  /* 0x0000008bff947210 */ /* 0x000fe40002f1e4ff */
[----:B------:R-:W-:Y:S01]  /*86c20*/  IADD3.X R115, P5, PT, RZ, RZ, RZ, P1, !PT ;  /* 0x000000ffff737210 */ /* 0x000fe20000fbe4ff */
[----:B------:R-:W-:-:S04]  /*86c30*/  IMAD.WIDE.U32 R140, P4, R24, R52, R140 ;  /* 0x00000034188c7225 */ /* 0x000fc8000788008c */
[----:B------:R-:W-:Y:S02]  /*86c40*/  IMAD.X R47, RZ, RZ, RZ, P3 ;  /* 0x000000ffff2f7224 */ /* 0x000fe400018e06ff */
[----:B------:R-:W-:-:S04]  /*86c50*/  IMAD.WIDE.U32 R138, R52, R28, RZ ;  /* 0x0000001c348a7225 */ /* 0x000fc800078e00ff */
[----:B------:R-:W-:-:S04]  /*86c60*/  IMAD.WIDE.U32 R142, P3, R20, R52, R142 ;  /* 0x00000034148e7225 */ /* 0x000fc8000786008e */
[----:B------:R-:W-:-:S04]  /*86c70*/  IMAD.WIDE.U32 R146, R8, 0x6ca1493b, R136 ;  /* 0x6ca1493b08927825 */ /* 0x000fc800078e0088 */
[----:B------:R-:W-:Y:S01]  /*86c80*/  IMAD.X R43, RZ, RZ, RZ, P4 ;  /* 0x000000ffff2b7224 */ /* 0x000fe200020e06ff */
[----:B------:R-:W-:Y:S01]  /*86c90*/  IADD3 RZ, P4, PT, R136, R96, RZ ;  /* 0x0000006088ff7210 */ /* 0x000fe20007f9e0ff */
[----:B------:R-:W-:Y:S01]  /*86ca0*/  IMAD.X R69, RZ, RZ, RZ, P3 ;  /* 0x000000ffff457224 */ /* 0x000fe200018e06ff */
[----:B------:R-:W-:Y:S01]  /*86cb0*/  IADD3.X R96, P0, PT, R15, R38, RZ, P0, !PT ;  /* 0x000000260f607210 */ /* 0x000fe2000071e4ff */
[----:B------:R-:W-:Y:S01]  /*86cc0*/  IMAD.IADD R112, R147, 0x1, R112 ;  /* 0x0000000193707824 */ /* 0x000fe200078e0270 */
        /* <DEDUP_REMOVED lines=8> */
[----:B------:R-:W-:Y:S01]  /*86d50*/  IADD3 RZ, P3, PT, R146, R46, RZ ;  /* 0x0000002e92ff7210 */ /* 0x000fe20007f7e0ff */
[----:B------:R-:W-:Y:S01]  /*86d60*/  IMAD.X R117, RZ, RZ, RZ, P5 ;  /* 0x000000ffff757224 */ /* 0x000fe200028e06ff */
[----:B------:R-:W-:Y:S01]  /*86d70*/  IADD3 RZ, P1, PT, R96, R42, RZ ;  /* 0x0000002a60ff7210 */ /* 0x000fe20007f3e0ff */
[----:B------:R-:W-:Y:S01]  /*86d80*/  IMAD.MOV.U32 R42, RZ, RZ, R141 ;  /* 0x000000ffff2a7224 */ /* 0x000fe200078e008d */
[----:B------:R-:W-:Y:S01]  /*86d90*/  IADD3.X R17, P0, PT, RZ, RZ, RZ, P0, !PT ;  /* 0x000000ffff117210 */ /* 0x000fe2000071e4ff */
[----:B------:R-:W-:Y:S01]  /*86da0*/  IMAD.MOV.U32 R46, RZ, RZ, R145 ;  /* 0x000000ffff2e7224 */ /* 0x000fe200078e0091 */
[----:B------:R-:W-:Y:S01]  /*86db0*/  IADD3.X R91, P2, PT, RZ, RZ, RZ, P2, !PT ;  /* 0x000000ffff5b7210 */ /* 0x000fe2000175e4ff */
[----:B------:R-:W-:Y:S01]  /*86dc0*/  IMAD.WIDE.U32 R10, R25, R50, R10 ;  /* 0x00000032190a7225 */ /* 0x000fe200078e000a */
[----:B------:R-:W-:Y:S02]  /*86dd0*/  IADD3.X RZ, P3, PT, R147, R6, RZ, P3, !PT ;  /* 0x0000000693ff7210 */ /* 0x000fe40001f7e4ff */
[----:B------:R-:W-:Y:S01]  /*86de0*/  IADD3.X RZ, P1, PT, R97, R113, RZ, P1, !PT ;  /* 0x0000007161ff7210 */ /* 0x000fe20000f3e4ff */
[----:B------:R-:W-:Y:S01]  /*86df0*/  IMAD.X R95, RZ, RZ, RZ, P0 ;  /* 0x000000ffff5f7224 */ /* 0x000fe200000e06ff */
[----:B------:R-:W-:Y:S01]  /*86e00*/  IADD3.X R115, P4, PT, R115, R70, RZ, P4, !PT ;  /* 0x0000004673737210 */ /* 0x000fe2000279e4ff */
[----:B------:R-:W-:Y:S01]  /*86e10*/  IMAD.WIDE.U32 R112, R30, 0x30000000, R96 ;  /* 0x300000001e707825 */ /* 0x000fe200078e0060 */
[----:B------:R-:W-:-:S02]  /*86e20*/  IADD3 RZ, P0, PT, R66, R138, RZ ;  /* 0x0000008a42ff7210 */ /* 0x000fc40007f1e0ff */
[----:B------:R-:W-:Y:S01]  /*86e30*/  IADD3 R67, PT, PT, R67, R198, RZ ;  /* 0x000000c643437210 */ /* 0x000fe20007ffe0ff */
[----:B------:R-:W-:Y:S01]  /*86e40*/  IMAD.X R93, RZ, RZ, RZ, P2 ;  /* 0x000000ffff5d7224 */ /* 0x000fe200010e06ff */
[----:B------:R-:W-:Y:S01]  /*86e50*/  IADD3.X R91, P3, PT, R91, R88, RZ, P3, !PT ;  /* 0x000000585b5b7210 */ /* 0x000fe20001f7e4ff */
[C---:B------:R-:W-:Y:S01]  /*86e60*/  IMAD.WIDE.U32 R96, R52.reuse, R25, RZ ;  /* 0x0000001934607225 */ /* 0x040fe200078e00ff */
[----:B------:R-:W-:Y:S02]  /*86e70*/  IADD3.X R117, P4, PT, R117, R71, RZ, P4, !PT ;  /* 0x0000004775757210 */ /* 0x000fe4000279e4ff */
[----:B------:R-:W-:Y:S01]  /*86e80*/  IADD3.X RZ, P0, PT, R67, R15, RZ, P0, !PT ;  /* 0x0000000f43ff7210 */ /* 0x000fe2000071e4ff */
[----:B------:R-:W-:Y:S01]  /*86e90*/  IMAD.WIDE.U32 R70, R52, R27, RZ ;  /* 0x0000001b34467225 */ /* 0x000fe200078e00ff */
[----:B------:R-:W-:Y:S02]  /*86ea0*/  IADD3.X R93, P2, PT, R93, R89, RZ, P3, !PT ;  /* 0x000000595d5d7210 */ /* 0x000fe40001f5e4ff */
[----:B------:R-:W-:Y:S01]  /*86eb0*/  IADD3 R15, P3, PT, R140, R97, RZ ;  /* 0x000000618c0f7210 */ /* 0x000fe20007f7e0ff */
[----:B------:R-:W-:Y:S01]  /*86ec0*/  IMAD.WIDE.U32 R88, R52, R23, RZ ;  /* 0x0000001734587225 */ /* 0x000fe200078e00ff */
[----:B------:R-:W-:-:S02]  /*86ed0*/  IADD3.X R17, P1, PT, R17, R134, RZ, P1, !PT ;  /* 0x0000008611117210 */ /* 0x000fc40000f3e4ff */
[----:B------:R-:W-:Y:S01]  /*86ee0*/  IADD3 R6, P5, PT, R122, R71, RZ ;  /* 0x000000477a067210 */ /* 0x000fe20007fbe0ff */
[----:B------:R-:W-:Y:S01]  /*86ef0*/  IMAD.IADD R87, R113, 0x1, R34 ;  /* 0x0000000171577824 */ /* 0x000fe200078e0222 */
[----:B------:R-:W-:Y:S01]  /*86f00*/  IADD3.X R95, P1, PT, R95, R135, RZ, P1, !PT ;  /* 0x000000875f5f7210 */ /* 0x000fe20000f3e4ff */
[----:B------:R-:W-:Y:S01]  /*86f10*/  IMAD.WIDE.U32.X R42, R24, R53, R42, P3 ;  /* 0x00000035182a7225 */ /* 0x000fe200018e042a */
[----:B------:R-:W-:Y:S02]  /*86f20*/  IADD3 R49, P3, PT, R144, R89, RZ ;  /* 0x0000005990317210 */ /* 0x000fe40007f7e0ff */
[----:B------:R-:W-:Y:S01]  /*86f30*/  IADD3.X R71, P0, PT, RZ, R38, RZ, P0, !PT ;  /* 0x00000026ff477210 */ /* 0x000fe2000071e4ff */
[----:B------:R-:W-:Y:S01]  /*86f40*/  IMAD.MOV.U32 R34, RZ, RZ, R123 ;  /* 0x000000ffff227224 */ /* 0x000fe200078e007b */
[----:B------:R-:W-:Y:S01]  /*86f50*/  IADD3 R177, PT, PT, R11, R176, RZ ;  /* 0x000000b00bb17210 */ /* 0x000fe20007ffe0ff */
[----:B------:R-:W-:-:S04]  /*86f60*/  IMAD.WIDE.U32 R134, R52, R21, RZ ;  /* 0x0000001534867225 */ /* 0x000fc800078e00ff */
[----:B------:R-:W-:-:S04]  /*86f70*/  IMAD.WIDE.U32 R146, R218, 0xf5138f, R146 ;  /* 0x00f5138fda927825 */ /* 0x000fc800078e0092 */
[----:B------:R-:W-:-:S04]  /*86f80*/  IMAD.WIDE.U32 R66, R28, R52, R66 ;  /* 0x000000341c427225 */ /* 0x000fc800078e0042 */
[----:B------:R-:W-:Y:S01]  /*86f90*/  IMAD.WIDE.U32.X R34, R26, R53, R34, P5 ;  /* 0x000000351a227225 */ /* 0x000fe200028e0422 */
[----:B------:R-:W-:Y:S02]  /*86fa0*/  IADD3 R89, P5, PT, R142, R135, RZ ;  /* 0x000000878e597210 */ /* 0x000fe40007fbe0ff */
[----:B------:R-:W-:Y:S01]  /*86fb0*/  IADD3.X R66, P4, PT, R115, R66, RZ, P4, !PT ;  /* 0x0000004273427210 */ /* 0x000fe2000279e4ff */
[----:B------:R-:W-:Y:S02]  /*86fc0*/  IMAD.IADD R136, R147, 0x1, R68 ;  /* 0x0000000193887824 */ /* 0x000fe400078e0244 */
[----:B------:R-:W-:Y:S01]  /*86fd0*/  IMAD.WIDE.U32.X R46, R22, R53, R46, P3 ;  /* 0x00000035162e7225 */ /* 0x000fe200018e042e */
[----:B------:R-:W-:-:S03]  /*86fe0*/  IADD3.X R146, P3, PT, R17, R146, RZ, P1, !PT ;  /* 0x0000009211927210 */ /* 0x000fc60000f7e4ff */
[----:B------:R-:W-:Y:S01]  /*86ff0*/  IMAD.IADD R138, R67, 0x1, R16 ;  /* 0x00000001438a7824 */ /* 0x000fe200078e0210 */
[----:B------:R-:W-:Y:S01]  /*87000*/  IADD3.X R147, P3, PT, R95, R136, RZ, P3, !PT ;  /* 0x000000885f937210 */ /* 0x000fe20001f7e4ff */
[----:B------:R-:W-:Y:S01]  /*87010*/  IMAD.MOV.U32 R68, RZ, RZ, R143 ;  /* 0x000000ffff447224 */ /* 0x000fe200078e008f */
[----:B------:R-:W-:Y:S01]  /*87020*/  IADD3 RZ, P1, PT, R146, R74, RZ ;  /* 0x0000004a92ff7210 */ /* 0x000fe20007f3e0ff */
[C---:B------:R-:W-:Y:S01]  /*87030*/  IMAD.WIDE.U32 R16, R112.reuse, -0x1, RZ ;  /* 0xffffffff70107825 */ /* 0x040fe200078e00ff */
[----:B------:R-:W-:Y:S02]  /*87040*/  IADD3.X R74, P0, PT, RZ, R39, RZ, P0, !PT ;  /* 0x00000027ff4a7210 */ /* 0x000fe4000071e4ff */
[----:B------:R-:W-:Y:S01]  /*87050*/  IADD3.X RZ, P1, PT, R147, R75, RZ, P1, !PT ;  /* 0x0000004b93ff7210 */ /* 0x000fe20000f3e4ff */
[----:B------:R-:W-:Y:S02]  /*87060*/  IMAD R115, R112, -0x7af74001, -R87 ;  /* 0x8508bfff70737824 */ /* 0x000fe400078e0a57 */
[----:B------:R-:W-:Y:S01]  /*87070*/  IMAD.WIDE.U32.X R68, R20, R53, R68, P5 ;  /* 0x0000003514447225 */ /* 0x000fe200028e0444 */
[----:B------:R-:W-:-:S02]  /*87080*/  IADD3.X R67, P5, PT, R117, R138, RZ, P4, !PT ;  /* 0x0000008a75437210 */ /* 0x000fc400027be4ff */
[----:B------:R-:W-:Y:S01]  /*87090*/  IADD3.X R117, P4, PT, RZ, RZ, RZ, P3, !PT ;  /* 0x000000ffff757210 */ /* 0x000fe20001f9e4ff */
[----:B------:R-:W-:Y:S01]  /*870a0*/  IMAD.IADD R115, R17, 0x1, R115 ;  /* 0x0000000111737824 */ /* 0x000fe200078e0273 */
[----:B------:R-:W-:Y:S01]  /*870b0*/  IADD3.X R141, P5, PT, RZ, RZ, RZ, P5, !PT ;  /* 0x000000ffff8d7210 */ /* 0x000fe20002fbe4ff */
[----:B------:R-:W-:Y:S01]  /*870c0*/  IMAD.WIDE.U32 R136, R16, 0x1, RZ ;  /* 0x0000000110887825 */ /* 0x000fe200078e00ff */
[----:B------:R-:W-:Y:S02]  /*870d0*/  IADD3.X R10, P3, PT, R71, R10, RZ, P0, !PT ;  /* 0x0000000a470a7210 */ /* 0x000fe4000077e4ff */
[----:B------:R-:W-:Y:S01]  /*870e0*/  IADD3.X R117, P1, PT, R117, R110, RZ, P1, !PT ;  /* 0x0000006e75757210 */ /* 0x000fe20000f3e4ff */
[----:B------:R-:W-:Y:S01]  /*870f0*/  IMAD.WIDE.U32 R38, R115, 0x1, RZ ;  /* 0x0000000173267825 */ /* 0x000fe200078e00ff */
[----:B------:R-:W-:Y:S02]  /*87100*/  IADD3 RZ, P0, PT, R112, R136, RZ ;  /* 0x0000008870ff7210 */ /* 0x000fe40007f1e0ff */
[----:B------:R-:W-:Y:S01]  /*87110*/  IADD3.X R11, P3, PT, R74, R177, RZ, P3, !PT ;  /* 0x000000b14a0b7210 */ /* 0x000fe20001f7e4ff */
[----:B------:R-:W-:Y:S01]  /*87120*/  IMAD.X R95, RZ, RZ, RZ, P4 ;  /* 0x000000ffff5f7224 */ /* 0x000fe200020e06ff */
[----:B------:R-:W-:Y:S01]  /*87130*/  IADD3 RZ, P4, PT, R66, R12, RZ ;  /* 0x0000000c42ff7210 */ /* 0x000fe20007f9e0ff */
[----:B------:R-:W-:Y:S01]  /*87140*/  IMAD.X R97, RZ, RZ, RZ, P5 ;  /* 0x000000ffff617224 */ /* 0x000fe200028e06ff */
[----:B------:R-:W-:Y:S01]  /*87150*/  IADD3.X R123, P3, PT, RZ, RZ, RZ, P3, !PT ;  /* 0x000000ffff7b7210 */ /* 0x000fe20001f7e4ff */
[----:B------:R-:W-:Y:S01]  /*87160*/  IMAD.WIDE.U32 R112, P5, R16, -0x7af74000, R38 ;  /* 0x8508c00010707825 */ /* 0x000fe200078a0026 */
[----:B------:R-:W-:-:S03]  /*87170*/  IADD3.X RZ, P4, PT, R67, R13, RZ, P4, !PT ;  /* 0x0000000d43ff7210 */ /* 0x000fc6000279e4ff */
[----:B------:R-:W-:Y:S01]  /*87180*/  IMAD R131, R16, -0x7af74000, R38 ;  /* 0x8508c00010837824 */ /* 0x000fe200078e0226 */
[----:B------:R-:W-:Y:S01]  /*87190*/  IADD3.X R141, P4, PT, R141, R220, RZ, P4, !PT ;  /* 0x000000dc8d8d7210 */ /* 0x000fe2000279e4ff */
[----:B------:R-:W-:Y:S01]  /*871a0*/  IMAD.X R13, RZ, RZ, RZ, P5 ;  /* 0x000000ffff0d7224 */ /* 0x000fe200028e06ff */
[----:B------:R-:W-:Y:S01]  /*871b0*/  IADD3 RZ, P5, PT, R137, R112, RZ ;  /* 0x0000007089ff7210 */ /* 0x000fe20007fbe0ff */
[----:B------:R-:W-:Y:S01]  /*871c0*/  IMAD.WIDE.U32 R38, R115, 0x30000000, RZ ;  /* 0x3000000073267825 */ /* 0x000fe200078e00ff */
[----:B------:R-:W-:-:S03]  /*871d0*/  IADD3.X R220, P4, PT, R97, R221, RZ, P4, !PT ;  /* 0x000000dd61dc7210 */ /* 0x000fc6000279e4ff */
[----:B------:R-:W-:Y:S02]  /*871e0*/  IMAD.MOV.U32 R12, RZ, RZ, R113 ;  /* 0x000000ffff0c7224 */ /* 0x000fe400078e0071 */
[----:B------:R-:W-:Y:S01]  /*871f0*/  IMAD.X R129, RZ, RZ, RZ, P3 ;  /* 0x000000ffff817224 */ /* 0x000fe200018e06ff */
[----:B------:R-:W-:Y:S01]  /*87200*/  IADD3 RZ, P3, PT, R10, R70, RZ ;  /* 0x000000460aff7210 */ /* 0x000fe20007f7e0ff */
[----:B------:R-:W-:-:S03]  /*87210*/  IMAD.WIDE.U32.X R12, R115, -0x7af74000, R12, P5 ;  /* 0x8508c000730c7825 */ /* 0x000fc600028e040c */
[----:B------:R-:W-:Y:S01]  /*87220*/  IADD3.X RZ, P3, PT, R11, R6, RZ, P3, !PT ;  /* 0x000000060bff7210 */ /* 0x000fe20001f7e4ff */
[C-C-:B------:R-:W-:Y:S02]  /*87230*/  IMAD R17, R16.reuse, 0x170b5d44, R38.reuse ;  /* 0x170b5d4410117824 */ /* 0x140fe400078e0226 */
[----:B------:R-:W-:-:S04]  /*87240*/  IMAD.WIDE.U32 R70, P5, R16, 0x170b5d44, R38 ;  /* 0x170b5d4410467825 */ /* 0x000fc800078a0026 */
[----:B------:R-:W-:-:S04]  /*87250*/  IMAD.WIDE.U32 R38, R16, 0x30000000, RZ ;  /* 0x3000000010267825 */ /* 0x000fc800078e00ff */
[----:B------:R-:W-:Y:S01]  /*87260*/  IMAD.WIDE.U32 R66, R8, 0x17c510ea, R66 ;  /* 0x17c510ea08427825 */ /* 0x000fe200078e0042 */
[----:B------:R-:W-:-:S03]  /*87270*/  IADD3.X R8, P1, PT, R95, R111, RZ, P1, !PT ;  /* 0x0000006f5f087210 */ /* 0x000fc60000f3e4ff */
[----:B------:R-:W-:Y:S01]  /*87280*/  IMAD.X R75, RZ, RZ, RZ, P5 ;  /* 0x000000ffff4b7224 */ /* 0x000fe200028e06ff */
[----:B------:R-:W-:Y:S01]  /*87290*/  IADD3 RZ, P5, PT, R70, R39, RZ ;  /* 0x0000002746ff7210 */ /* 0x000fe20007fbe0ff */
[----:B------:R-:W-:Y:S01]  /*872a0*/  IMAD.WIDE.U32 R110, R115, -0x45f6b800, RZ ;  /* 0xba094800736e7825 */ /* 0x000fe200078e00ff */
[----:B------:R-:W-:Y:S02]  /*872b0*/  IADD3 R40, PT, PT, R67, R40, RZ ;  /* 0x0000002843287210 */ /* 0x000fe40007ffe0ff */
[----:B------:R-:W-:Y:S01]  /*872c0*/  IADD3.X R66, P2, PT, R91, R66, RZ, P2, !PT ;  /* 0x000000425b427210 */ /* 0x000fe2000175e4ff */
[----:B------:R-:W-:Y:S02]  /*872d0*/  IMAD.MOV.U32 R74, RZ, RZ, R71 ;  /* 0x000000ffff4a7224 */ /* 0x000fe400078e0047 */
[----:B------:R-:W-:Y:S01]  /*872e0*/  IMAD.IADD R112, R137, 0x1, R131 ;  /* 0x0000000189707824 */ /* 0x000fe200078e0283 */
[----:B------:R-:W-:Y:S01]  /*872f0*/  IADD3.X R67, P2, PT, R93, R40, RZ, P2, !PT ;  /* 0x000000285d437210 */ /* 0x000fe2000175e4ff */
[----:B------:R-:W-:-:S03]  /*87300*/  IMAD.WIDE.U32 R136, R115, 0xf5138f, RZ ;  /* 0x00f5138f73887825 */ /* 0x000fc600078e00ff */
[----:B------:R-:W-:Y:S01]  /*87310*/  IADD3.X R133, P2, PT, RZ, RZ, RZ, P2, !PT ;  /* 0x000000ffff857210 */ /* 0x000fe2000175e4ff */
[----:B------:R-:W-:Y:S01]  /*87320*/  IMAD R91, R16, 0x1ef3622f, R110 ;  /* 0x1ef3622f105b7824 */ /* 0x000fe200078e026e */
[----:B------:R-:W-:Y:S01]  /*87330*/  IADD3.X RZ, P0, PT, R87, R112, RZ, P0, !PT ;  /* 0x0000007057ff7210 */ /* 0x000fe2000071e4ff */
        /* <DEDUP_REMOVED lines=9> */
[----:B------:R-:W-:-:S04]  /*873d0*/  IMAD.WIDE.U32 R136, R115, 0x17c510ea, RZ ;  /* 0x17c510ea73887825 */ /* 0x000fc800078e00ff */
[----:B------:R-:W-:-:S04]  /*873e0*/  IMAD.WIDE.U32 R146, R30, -0x45f6b800, R146 ;  /* 0xba0948001e927825 */ /* 0x000fc800078e0092 */
[----:B------:R-:W-:-:S04]  /*873f0*/  IMAD.WIDE.U32 R158, R16, -0x45f6b800, RZ ;  /* 0xba094800109e7825 */ /* 0x000fc800078e00ff */
[----:B------:R-:W-:Y:S01]  /*87400*/  IMAD.X R113, RZ, RZ, RZ, P5 ;  /* 0x000000ffff717224 */ /* 0x000fe200028e06ff */
[----:B------:R-:W-:Y:S01]  /*87410*/  IADD3 RZ, P5, PT, R110, R159, RZ ;  /* 0x0000009f6eff7210 */ /* 0x000fe20007fbe0ff */
[----:B------:R-:W-:Y:S01]  /*87420*/  IMAD.IADD R131, R147, 0x1, R86 ;  /* 0x0000000193837824 */ /* 0x000fe200078e0256 */
[----:B------:R-:W-:Y:S01]  /*87430*/  IADD3.X R147, P0, PT, RZ, R12, RZ, P0, !PT ;  /* 0x0000000cff937210 */ /* 0x000fe2000071e4ff */
[----:B------:R-:W-:Y:S02]  /*87440*/  IMAD R97, R16, 0x1ae3a46, R136 ;  /* 0x01ae3a4610617824 */ /* 0x000fe400078e0288 */
[----:B------:R-:W-:-:S04]  /*87450*/  IMAD.WIDE.U32.X R112, R115, 0x1a22d9f3, R112, P2 ;  /* 0x1a22d9f373707825 */ /* 0x000fc800010e0470 */
[----:B------:R-:W-:-:S04]  /*87460*/  IMAD.WIDE.U32 R86, R115, 0x6ca1493b, RZ ;  /* 0x6ca1493b73567825 */ /* 0x000fc800078e00ff */
[----:B------:R-:W-:-:S04]  /*87470*/  IMAD.WIDE.U32 R136, P2, R16, 0x1ae3a46, R136 ;  /* 0x01ae3a4610887825 */ /* 0x000fc80007840088 */
[----:B------:R-:W-:Y:S01]  /*87480*/  IMAD.MOV.U32 R152, RZ, RZ, R111 ;  /* 0x000000ffff987224 */ /* 0x000fe200078e006f */
[----:B------:R-:W-:Y:S01]  /*87490*/  IADD3.X R151, PT, PT, RZ, RZ, RZ, P2, !PT ;  /* 0x000000ffff977210 */ /* 0x000fe200017fe4ff */
[----:B------:R-:W-:-:S04]  /*874a0*/  IMAD.WIDE.U32 R148, R16, 0x17c510ea, RZ ;  /* 0x17c510ea10947825 */ /* 0x000fc800078e00ff */
[----:B------:R-:W-:Y:S01]  /*874b0*/  IMAD R95, R16, -0x39c4fa40, R86 ;  /* 0xc63b05c0105f7824 */ /* 0x000fe200078e0256 */
[----:B------:R-:W-:Y:S01]  /*874c0*/  IADD3 RZ, P2, PT, R136, R149, RZ ;  /* 0x0000009588ff7210 */ /* 0x000fe20007f5e0ff */
[----:B------:R-:W-:-:S04]  /*874d0*/  IMAD.WIDE.U32.X R152, R115, 0x1ef3622f, R152, P5 ;  /* 0x1ef3622f73987825 */ /* 0x000fc800028e0498 */
[----:B------:R-:W-:-:S04]  /*874e0*/  IMAD.WIDE.U32 R86, P5, R16, -0x39c4fa40, R86 ;  /* 0xc63b05c010567825 */ /* 0x000fc800078a0056 */
[----:B------:R-:W-:-:S04]  /*874f0*/  IMAD.WIDE.U32 R110, R16, 0x6ca1493b, RZ ;  /* 0x6ca1493b106e7825 */ /* 0x000fc800078e00ff */
[----:B------:R-:W-:Y:S02]  /*87500*/  IMAD.MOV.U32 R150, RZ, RZ, R137 ;  /* 0x000000ffff967224 */ /* 0x000fe400078e0089 */
[----:B------:R-:W-:-:S04]  /*87510*/  IMAD.WIDE.U32 R10, R27, R52, R10 ;  /* 0x000000341b0a7225 */ /* 0x000fc800078e000a */
[----:B------:R-:W-:Y:S01]  /*87520*/  IMAD.X R139, RZ, RZ, RZ, P5 ;  /* 0x000000ffff8b7224 */ /* 0x000fe200028e06ff */
[----:B------:R-:W-:Y:S01]  /*87530*/  IADD3 RZ, P5, PT, R86, R111, RZ ;  /* 0x0000006f56ff7210 */ /* 0x000fe20007fbe0ff */
[----:B------:R-:W-:Y:S02]  /*87540*/  IMAD.MOV.U32 R138, RZ, RZ, R87 ;  /* 0x000000ffff8a7224 */ /* 0x000fe400078e0057 */
[----:B------:R-:W-:Y:S01]  /*87550*/  IMAD.WIDE.U32.X R150, R115, 0x1ae3a46, R150, P2 ;  /* 0x01ae3a4673967825 */ /* 0x000fe200010e0496 */
[----:B------:R-:W-:-:S03]  /*87560*/  IADD3.X R123, P2, PT, R123, R34, RZ, P3, !PT ;  /* 0x000000227b7b7210 */ /* 0x000fc60001f5e4ff */
[----:B------:R-:W-:Y:S01]  /*87570*/  IMAD.IADD R87, R11, 0x1, R122 ;  /* 0x000000010b577824 */ /* 0x000fe200078e027a */
[----:B------:R-:W-:Y:S01]  /*87580*/  IADD3.X R11, P3, PT, R141, R10, RZ, P4, !PT ;  /* 0x0000000a8d0b7210 */ /* 0x000fe2000277e4ff */
[----:B------:R-:W-:Y:S01]  /*87590*/  IMAD.WIDE.U32.X R138, R115, -0x39c4fa40, R138, P5 ;  /* 0xc63b05c0738a7825 */ /* 0x000fe200028e048a */
[----:B------:R-:W-:Y:S02]  /*875a0*/  IADD3 RZ, P5, PT, R66, R90, RZ ;  /* 0x0000005a42ff7210 */ /* 0x000fe40007fbe0ff */
[----:B------:R-:W-:Y:S01]  /*875b0*/  IADD3.X R87, P3, PT, R220, R87, RZ, P3, !PT ;  /* 0x00000057dc577210 */ /* 0x000fe20001f7e4ff */
[----:B------:R-:W-:Y:S01]  /*875c0*/  IMAD.WIDE.U32 R44, R23, R50, R44 ;  /* 0x00000032172c7225 */ /* 0x000fe200078e002c */
[----:B------:R-:W-:Y:S02]  /*875d0*/  IADD3.X R129, P2, PT, R129, R35, RZ, P2, !PT ;  /* 0x0000002381817210 */ /* 0x000fe4000175e4ff */
[----:B------:R-:W-:Y:S01]  /*875e0*/  IADD3.X RZ, P5, PT, R67, R7, RZ, P5, !PT ;  /* 0x0000000743ff7210 */ /* 0x000fe20002fbe4ff */
[----:B------:R-:W-:Y:S01]  /*875f0*/  IMAD.IADD R170, R45, 0x1, R170 ;  /* 0x000000012daa7824 */ /* 0x000fe200078e02aa */
[----:B------:R-:W-:Y:S01]  /*87600*/  IADD3.X R86, P3, PT, RZ, RZ, RZ, P3, !PT ;  /* 0x000000ffff567210 */ /* 0x000fe20001f7e4ff */
[----:B------:R-:W-:Y:S01]  /*87610*/  IMAD.WIDE.U32 R66, R218, 0x6ca1493b, R66 ;  /* 0x6ca1493bda427825 */ /* 0x000fe200078e0042 */
[----:B------:R-:W-:-:S02]  /*87620*/  IADD3.X R44, P2, PT, R123, R44, RZ, P2, !PT ;  /* 0x0000002c7b2c7210 */ /* 0x000fc4000175e4ff */
[----:B------:R-:W-:Y:S01]  /*87630*/  IADD3.X R6, P5, PT, R133, R118, RZ, P5, !PT ;  /* 0x0000007685067210 */ /* 0x000fe20002fbe4ff */
[----:B------:R-:W-:Y:S01]  /*87640*/  IMAD.X R40, RZ, RZ, RZ, P3 ;  /* 0x000000ffff287224 */ /* 0x000fe200018e06ff */
[----:B------:R-:W-:Y:S01]  /*87650*/  IADD3.X R12, P4, PT, RZ, R13, RZ, P0, !PT ;  /* 0x0000000dff0c7210 */ /* 0x000fe2000079e4ff */
[----:B------:R-:W-:Y:S01]  /*87660*/  IMAD.IADD R7, R67, 0x1, R92 ;  /* 0x0000000143077824 */ /* 0x000fe200078e025c */
[----:B------:R-:W-:Y:S01]  /*87670*/  IADD3.X R45, P3, PT, R129, R170, RZ, P2, !PT ;  /* 0x000000aa812d7210 */ /* 0x000fe2000177e4ff */
[----:B------:R-:W-:Y:S01]  /*87680*/  IMAD.IADD R75, R93, 0x1, R75 ;  /* 0x000000015d4b7824 */ /* 0x000fe200078e024b */
[----:B------:R-:W-:Y:S01]  /*87690*/  IADD3.X R66, P2, PT, R117, R66, RZ, P1, !PT ;  /* 0x0000004275427210 */ /* 0x000fe20000f5e4ff */
[----:B------:R-:W-:Y:S01]  /*876a0*/  IMAD.IADD R117, R17, 0x1, R39 ;  /* 0x0000000111757824 */ /* 0x000fe200078e0227 */
[----:B------:R-:W-:Y:S02]  /*876b0*/  IADD3.X R118, P1, PT, R135, R119, RZ, P5, !PT ;  /* 0x0000007787767210 */ /* 0x000fe40002f3e4ff */
[----:B------:R-:W-:-:S02]  /*876c0*/  IADD3 RZ, P0, PT, R44, R96, RZ ;  /* 0x000000602cff7210 */ /* 0x000fc40007f1e0ff */
[----:B------:R-:W-:Y:S02]  /*876d0*/  IADD3.X R146, P4, PT, R147, R146, RZ, P4, !PT ;  /* 0x0000009293927210 */ /* 0x000fe4000279e4ff */
[----:B------:R-:W-:Y:S02]  /*876e0*/  IADD3.X R13, P3, PT, RZ, RZ, RZ, P3, !PT ;  /* 0x000000ffff0d7210 */ /* 0x000fe40001f7e4ff */
[----:B------:R-:W-:Y:S02]  /*876f0*/  IADD3.X R67, P2, PT, R8, R7, RZ, P2, !PT ;  /* 0x0000000708437210 */ /* 0x000fe4000175e4ff */
[----:B------:R-:W-:Y:S01]  /*87700*/  IADD3.X R6, P1, PT, R6, R11, RZ, P1, !PT ;  /* 0x0000000b06067210 */ /* 0x000fe20000f3e4ff */
[----:B------:R-:W-:Y:S01]  /*87710*/  IMAD.X R115, RZ, RZ, RZ, P3 ;  /* 0x000000ffff737224 */ /* 0x000fe200018e06ff */
[----:B------:R-:W-:Y:S02]  /*87720*/  IADD3.X R147, P4, PT, R12, R131, RZ, P4, !PT ;  /* 0x000000830c937210 */ /* 0x000fe4000279e4ff */
[----:B------:R-:W-:Y:S01]  /*87730*/  IADD3.X RZ, P0, PT, R45, R15, RZ, P0, !PT ;  /* 0x0000000f2dff7210 */ /* 0x000fe2000071e4ff */
[----:B------:R-:W-:Y:S01]  /*87740*/  IMAD.WIDE.U32 R44, R25, R52, R44 ;  /* 0x00000034192c7225 */ /* 0x000fe200078e002c */
[----:B------:R-:W-:-:S02]  /*87750*/  IADD3.X R35, P2, PT, RZ, RZ, RZ, P2, !PT ;  /* 0x000000ffff237210 */ /* 0x000fc4000175e4ff */
[----:B------:R-:W-:Y:S01]  /*87760*/  IADD3.X R7, P1, PT, R118, R87, RZ, P1, !PT ;  /* 0x0000005776077210 */ /* 0x000fe20000f3e4ff */
[----:B------:R-:W-:Y:S01]  /*87770*/  IMAD.IADD R119, R45, 0x1, R140 ;  /* 0x000000012d777824 */ /* 0x000fe200078e028c */
[----:B------:R-:W-:Y:S02]  /*87780*/  IADD3.X R11, P4, PT, RZ, RZ, RZ, P4, !PT ;  /* 0x000000ffff0b7210 */ /* 0x000fe4000279e4ff */
[----:B------:R-:W-:Y:S01]  /*87790*/  IADD3.X R87, P0, PT, R13, R42, RZ, P0, !PT ;  /* 0x0000002a0d577210 */ /* 0x000fe2000071e4ff */
[----:B------:R-:W-:Y:S01]  /*877a0*/  IMAD.WIDE.U32 R12, R21, R50, R36 ;  /* 0x00000032150c7225 */ /* 0x000fe200078e0024 */
[----:B------:R-:W-:Y:S02]  /*877b0*/  IADD3 RZ, P3, PT, R66, R132, RZ ;  /* 0x0000008442ff7210 */ /* 0x000fe40007f7e0ff */
[----:B------:R-:W-:Y:S01]  /*877c0*/  IADD3.X R39, PT, PT, RZ, RZ, RZ, P2, !PT ;  /* 0x000000ffff277210 */ /* 0x000fe200017fe4ff */
[----:B------:R-:W-:Y:S01]  /*877d0*/  IMAD.X R15, RZ, RZ, RZ, P4 ;  /* 0x000000ffff0f7224 */ /* 0x000fe200020e06ff */
[----:B------:R-:W-:Y:S01]  /*877e0*/  IADD3 RZ, P2, PT, R146, R38, RZ ;  /* 0x0000002692ff7210 */ /* 0x000fe20007f5e0ff */
[----:B------:R-:W-:Y:S01]  /*877f0*/  IMAD.IADD R161, R13, 0x1, R160 ;  /* 0x000000010da17824 */ /* 0x000fe200078e02a0 */
[----:B------:R-:W-:-:S02]  /*87800*/  IADD3.X R42, P0, PT, R115, R43, RZ, P0, !PT ;  /* 0x0000002b732a7210 */ /* 0x000fc4000071e4ff */
[----:B------:R-:W-:Y:S02]  /*87810*/  IADD3 RZ, P4, PT, R6, R94, RZ ;  /* 0x0000005e06ff7210 */ /* 0x000fe40007f9e0ff */
[----:B------:R-:W-:Y:S01]  /*87820*/  IADD3.X RZ, P3, PT, R67, R72, RZ, P3, !PT ;  /* 0x0000004843ff7210 */ /* 0x000fe20001f7e4ff */
[----:B------:R-:W-:Y:S01]  /*87830*/  IMAD.WIDE.U32 R66, R30, 0xf5138f, R66 ;  /* 0x00f5138f1e427825 */ /* 0x000fe200078e0042 */
[----:B------:R-:W-:Y:S02]  /*87840*/  IADD3.X RZ, P2, PT, R147, R117, RZ, P2, !PT ;  /* 0x0000007593ff7210 */ /* 0x000fe4000175e4ff */
[----:B------:R-:W-:Y:S01]  /*87850*/  IADD3.X R12, P0, PT, R87, R12, RZ, P0, !PT ;  /* 0x0000000c570c7210 */ /* 0x000fe2000071e4ff */
[----:B------:R-:W-:Y:S01]  /*87860*/  IMAD.IADD R131, R67, 0x1, R130 ;  /* 0x0000000143837824 */ /* 0x000fe200078e0282 */
[----:B------:R-:W-:Y:S01]  /*87870*/  IADD3.X R87, P1, PT, RZ, RZ, RZ, P1, !PT ;  /* 0x000000ffff577210 */ /* 0x000fe20000f3e4ff */
[----:B------:R-:W-:Y:S01]  /*87880*/  IMAD.WIDE.U32 R146, R16, 0x30000000, R146 ;  /* 0x3000000010927825 */ /* 0x000fe200078e0092 */
[----:B------:R-:W-:-:S02]  /*87890*/  IADD3.X RZ, P4, PT, R7, R9, RZ, P4, !PT ;  /* 0x0000000907ff7210 */ /* 0x000fc4000279e4ff */
[----:B------:R-:W-:Y:S01]  /*878a0*/  IADD3.X R35, P3, PT, R35, R120, RZ, P3, !PT ;  /* 0x0000007823237210 */ /* 0x000fe20001f7e4ff */
[----:B------:R-:W-:Y:S01]  /*878b0*/  IMAD.WIDE.U32 R6, R218, 0x17c510ea, R6 ;  /* 0x17c510eada067825 */ /* 0x000fe200078e0006 */
[----:B------:R-:W-:Y:S02]  /*878c0*/  IADD3.X R9, P2, PT, R11, R70, RZ, P2, !PT ;  /* 0x000000460b097210 */ /* 0x000fe4000175e4ff */
[----:B------:R-:W-:Y:S01]  /*878d0*/  IADD3.X R13, P5, PT, R42, R161, RZ, P0, !PT ;  /* 0x000000a12a0d7210 */ /* 0x000fe200007be4ff */
[----:B------:R-:W-:Y:S01]  /*878e0*/  IMAD.X R11, RZ, RZ, RZ, P1 ;  /* 0x000000ffff0b7224 */ /* 0x000fe200008e06ff */
[----:B------:R-:W-:Y:S01]  /*878f0*/  IADD3 RZ, P0, PT, R12, R88, RZ ;  /* 0x000000580cff7210 */ /* 0x000fe20007f1e0ff */
[----:B------:R-:W-:Y:S01]  /*87900*/  IMAD.IADD R115, R7, 0x1, R114 ;  /* 0x0000000107737824 */ /* 0x000fe200078e0272 */
[----:B------:R-:W-:Y:S02]  /*87910*/  IADD3.X R120, P3, PT, R39, R121, RZ, P3, !PT ;  /* 0x0000007927787210 */ /* 0x000fe40001f7e4ff */
[----:B------:R-:W-:-:S02]  /*87920*/  IADD3.X R87, P1, PT, R87, R156, RZ, P4, !PT ;  /* 0x0000009c57577210 */ /* 0x000fc4000273e4ff */
[----:B------:R-:W-:Y:S02]  /*87930*/  IADD3.X R70, P2, PT, R15, R71, RZ, P2, !PT ;  /* 0x000000470f467210 */ /* 0x000fe4000175e4ff */
[----:B------:R-:W-:Y:S02]  /*87940*/  IADD3.X R7, P4, PT, RZ, RZ, RZ, P5, !PT ;  /* 0x000000ffff077210 */ /* 0x000fe40002f9e4ff */
[----:B------:R-:W-:Y:S02]  /*87950*/  IADD3.X RZ, P0, PT, R13, R49, RZ, P0, !PT ;  /* 0x000000310dff7210 */ /* 0x000fe4000071e4ff */
[----:B------:R-:W-:Y:S02]  /*87960*/  IADD3.X R34, P5, PT, R35, R6, RZ, P3, !PT ;  /* 0x0000000623227210 */ /* 0x000fe40001fbe4ff */
[----:B------:R-:W-:Y:S01]  /*87970*/  IADD3.X R157, P1, PT, R11, R157, RZ, P1, !PT ;  /* 0x0000009d0b9d7210 */ /* 0x000fe20000f3e4ff */
[----:B------:R-:W-:Y:S01]  /*87980*/  IMAD.WIDE.U32 R10, R19, R50, R32 ;  /* 0x00000032130a7225 */ /* 0x000fe200078e0020 */
[----:B------:R-:W-:-:S02]  /*87990*/  IADD3.X R6, P2, PT, R9, R66, RZ, P2, !PT ;  /* 0x0000004209067210 */ /* 0x000fc4000175e4ff */
[----:B------:R-:W-:Y:S01]  /*879a0*/  IADD3.X R33, P0, PT, R7, R46, RZ, P0, !PT ;  /* 0x0000002e07217210 */ /* 0x000fe2000071e4ff */
[----:B------:R-:W-:Y:S01]  /*879b0*/  IMAD.X R9, RZ, RZ, RZ, P4 ;  /* 0x000000ffff097224 */ /* 0x000fe200020e06ff */
[----:B------:R-:W-:Y:S02]  /*879c0*/  IADD3.X R35, P5, PT, R120, R115, RZ, P5, !PT ;  /* 0x0000007378237210 */ /* 0x000fe40002fbe4ff */
[----:B------:R-:W-:Y:S01]  /*879d0*/  IADD3.X R7, P2, PT, R70, R131, RZ, P2, !PT ;  /* 0x0000008346077210 */ /* 0x000fe2000175e4ff */
[----:B------:R-:W-:Y:S01]  /*879e0*/  IMAD.IADD R131, R147, 0x1, R17 ;  /* 0x0000000193837824 */ /* 0x000fe200078e0211 */
[----:B------:R-:W-:Y:S01]  /*879f0*/  IADD3.X R46, P4, PT, R9, R47, RZ, P0, !PT ;  /* 0x0000002f092e7210 */ /* 0x000fe2000079e4ff */
[C---:B------:R-:W-:Y:S01]  /*87a00*/  IMAD.WIDE.U32 R8, R146.reuse, -0x1, RZ ;  /* 0xffffffff92087825 */ /* 0x040fe200078e00ff */
[----:B------:R-:W-:Y:S02]  /*87a10*/  IADD3.X R15, P0, PT, RZ, RZ, RZ, P5, !PT ;  /* 0x000000ffff0f7210 */ /* 0x000fe40002f1e4ff */
[----:B------:R-:W-:Y:S01]  /*87a20*/  IADD3 R167, PT, PT, R11, R166, RZ ;  /* 0x000000a60ba77210 */ /* 0x000fe20007ffe0ff */
[----:B------:R-:W-:Y:S01]  /*87a30*/  IMAD R123, R146, -0x7af74001, -R131 ;  /* 0x8508bfff927b7824 */ /* 0x000fe200078e0a83 */
        /* <DEDUP_REMOVED lines=8> */
[----:B------:R-:W-:-:S02]  /*87ac0*/  IADD3.X R137, P5, PT, RZ, RZ, RZ, P5, !PT ;  /* 0x000000ffff897210 */ /* 0x000fc40002fbe4ff */
[----:B------:R-:W-:Y:S01]  /*87ad0*/  IADD3.X RZ, P0, PT, R7, R33, RZ, P0, !PT ;  /* 0x0000002107ff7210 */ /* 0x000fe2000071e4ff */
[----:B------:R-:W-:Y:S01]  /*87ae0*/  IMAD.WIDE.U32 R36, R8, 0x1, RZ ;  /* 0x0000000108247825 */ /* 0x000fe200078e00ff */
[----:B------:R-:W-:Y:S02]  /*87af0*/  IADD3 RZ, P3, PT, R34, R128, RZ ;  /* 0x0000008022ff7210 */ /* 0x000fe40007f7e0ff */
[----:B------:R-:W-:Y:S01]  /*87b00*/  IADD3.X R40, P4, PT, R157, R40, RZ, P1, !PT ;  /* 0x000000289d287210 */ /* 0x000fe20000f9e4ff */
[----:B------:R-:W-:Y:S01]  /*87b10*/  IMAD.X R141, RZ, RZ, RZ, P5 ;  /* 0x000000ffff8d7224 */ /* 0x000fe200028e06ff */
[----:B------:R-:W-:Y:S01]  /*87b20*/  IADD3.X RZ, P1, PT, R35, R51, RZ, P3, !PT ;  /* 0x0000003323ff7210 */ /* 0x000fe20001f3e4ff */
[----:B------:R-:W-:Y:S01]  /*87b30*/  IMAD.WIDE.U32 R42, P5, R8, -0x7af74000, R38 ;  /* 0x8508c000082a7825 */ /* 0x000fe200078a0026 */
[----:B------:R-:W-:Y:S02]  /*87b40*/  IADD3.X R87, P3, PT, R87, R44, RZ, P4, !PT ;  /* 0x0000002c57577210 */ /* 0x000fe4000277e4ff */
[----:B------:R-:W-:Y:S01]  /*87b50*/  IADD3.X R86, P1, PT, R15, R124, RZ, P1, !PT ;  /* 0x0000007c0f567210 */ /* 0x000fe20000f3e4ff */
[----:B------:R-:W-:Y:S01]  /*87b60*/  IMAD.WIDE.U32 R32, R23, R52, R12 ;  /* 0x0000003417207225 */ /* 0x000fe200078e000c */
[----:B------:R-:W-:-:S02]  /*87b70*/  IADD3.X R115, P2, PT, RZ, RZ, RZ, P2, !PT ;  /* 0x000000ffff737210 */ /* 0x000fc4000175e4ff */
[----:B------:R-:W-:Y:S01]  /*87b80*/  IADD3.X R124, P1, PT, R17, R125, RZ, P1, !PT ;  /* 0x0000007d117c7210 */ /* 0x000fe20000f3e4ff */
[----:B------:R-:W-:Y:S01]  /*87b90*/  IMAD.X R47, RZ, RZ, RZ, P5 ;  /* 0x000000ffff2f7224 */ /* 0x000fe200028e06ff */
[----:B------:R-:W-:Y:S01]  /*87ba0*/  IADD3 RZ, P5, PT, R37, R42, RZ ;  /* 0x0000002a25ff7210 */ /* 0x000fe20007fbe0ff */
[----:B------:R-:W-:Y:S01]  /*87bb0*/  IMAD.WIDE.U32 R12, R123, 0x30000000, RZ ;  /* 0x300000007b0c7825 */ /* 0x000fe200078e00ff */
[----:B------:R-:W-:Y:S02]  /*87bc0*/  IADD3.X R115, P0, PT, R115, R152, RZ, P0, !PT ;  /* 0x0000009873737210 */ /* 0x000fe4000071e4ff */
[----:B------:R-:W-:Y:S01]  /*87bd0*/  IADD3.X R15, P3, PT, R40, R119, RZ, P3, !PT ;  /* 0x00000077280f7210 */ /* 0x000fe20001f7e4ff */
[----:B------:R-:W-:Y:S01]  /*87be0*/  IMAD.MOV.U32 R46, RZ, RZ, R43 ;  /* 0x000000ffff2e7224 */ /* 0x000fe200078e002b */
[----:B------:R-:W-:Y:S01]  /*87bf0*/  IADD3.X R86, P1, PT, R86, R87, RZ, P1, !PT ;  /* 0x0000005756567210 */ /* 0x000fe20000f3e4ff */
[----:B------:R-:W-:Y:S02]  /*87c00*/  IMAD.IADD R144, R33, 0x1, R144 ;  /* 0x0000000121907824 */ /* 0x000fe400078e0290 */
[----:B------:R-:W-:Y:S01]  /*87c10*/  IMAD R33, R8, -0x7af74000, R38 ;  /* 0x8508c00008217824 */ /* 0x000fe200078e0226 */
[----:B------:R-:W-:Y:S01]  /*87c20*/  IADD3.X R87, P1, PT, R124, R15, RZ, P1, !PT ;  /* 0x0000000f7c577210 */ /* 0x000fe20000f3e4ff */
[----:B------:R-:W-:-:S03]  /*87c30*/  IMAD.WIDE.U32.X R46, R123, -0x7af74000, R46, P5 ;  /* 0x8508c0007b2e7825 */ /* 0x000fc600028e042e */
[----:B------:R-:W-:Y:S01]  /*87c40*/  IADD3.X R133, P1, PT, RZ, RZ, RZ, P1, !PT ;  /* 0x000000ffff857210 */ /* 0x000fe20000f3e4ff */
[----:B------:R-:W-:-:S04]  /*87c50*/  IMAD.WIDE.U32 R38, P5, R8, 0x170b5d44, R12 ;  /* 0x170b5d4408267825 */ /* 0x000fc800078a000c */
[----:B------:R-:W-:Y:S01]  /*87c60*/  IMAD.WIDE.U32 R44, R8, 0x30000000, RZ ;  /* 0x30000000082c7825 */ /* 0x000fe200078e00ff */
[----:B------:R-:W-:-:S03]  /*87c70*/  IADD3.X R67, PT, PT, RZ, RZ, RZ, P5, !PT ;  /* 0x000000ffff437210 */ /* 0x000fc60002ffe4ff */
[----:B------:R-:W-:Y:S01]  /*87c80*/  IMAD R117, R8, 0x170b5d44, R12 ;  /* 0x170b5d4408757824 */ /* 0x000fe200078e020c */
[----:B------:R-:W-:Y:S01]  /*87c90*/  IADD3 RZ, P5, PT, R38, R45, RZ ;  /* 0x0000002d26ff7210 */ /* 0x000fe20007fbe0ff */
[----:B------:R-:W-:-:S04]  /*87ca0*/  IMAD.WIDE.U32 R12, R123, -0x45f6b800, RZ ;  /* 0xba0948007b0c7825 */ /* 0x000fc800078e00ff */
[----:B------:R-:W-:Y:S02]  /*87cb0*/  IMAD.MOV.U32 R66, RZ, RZ, R39 ;  /* 0x000000ffff427224 */ /* 0x000fe400078e0027 */
[----:B------:R-:W-:Y:S01]  /*87cc0*/  IMAD.X R9, RZ, RZ, RZ, P2 ;  /* 0x000000ffff097224 */ /* 0x000fe200010e06ff */
[----:B------:R-:W-:Y:S01]  /*87cd0*/  IADD3 RZ, P2, PT, R146, R36, RZ ;  /* 0x0000002492ff7210 */ /* 0x000fe20007f5e0ff */
[----:B------:R-:W-:-:S03]  /*87ce0*/  IMAD.WIDE.U32 R38, R123, 0xf5138f, RZ ;  /* 0x00f5138f7b267825 */ /* 0x000fc600078e00ff */
[----:B------:R-:W-:Y:S01]  /*87cf0*/  IADD3.X R152, P0, PT, R9, R153, RZ, P0, !PT ;  /* 0x0000009909987210 */ /* 0x000fe2000071e4ff */
[----:B------:R-:W-:Y:S02]  /*87d00*/  IMAD R17, R8, 0x1ef3622f, R12 ;  /* 0x1ef3622f08117824 */ /* 0x000fe400078e020c */
[----:B------:R-:W-:-:S04]  /*87d10*/  IMAD.WIDE.U32.X R66, R123, 0x170b5d44, R66, P5 ;  /* 0x170b5d447b427825 */ /* 0x000fc800028e0442 */
[----:B------:R-:W-:-:S04]  /*87d20*/  IMAD.WIDE.U32 R34, R30, 0x6ca1493b, R34 ;  /* 0x6ca1493b1e227825 */ /* 0x000fc800078e0022 */
[----:B------:R-:W-:Y:S01]  /*87d30*/  IMAD.WIDE.U32 R12, P5, R8, 0x1ef3622f, R12 ;  /* 0x1ef3622f080c7825 */ /* 0x000fe200078a000c */
[----:B------:R-:W-:-:S03]  /*87d40*/  IADD3.X R114, P0, PT, R115, R34, RZ, P0, !PT ;  /* 0x0000002273727210 */ /* 0x000fc6000071e4ff */
[----:B------:R-:W-:Y:S02]  /*87d50*/  IMAD.IADD R9, R35, 0x1, R14 ;  /* 0x0000000123097824 */ /* 0x000fe400078e020e */
[----:B------:R-:W-:Y:S02]  /*87d60*/  IMAD.X R51, RZ, RZ, RZ, P5 ;  /* 0x000000ffff337224 */ /* 0x000fe400028e06ff */
[----:B------:R-:W-:Y:S01]  /*87d70*/  IMAD.WIDE.U32 R14, P5, R8, 0x1a22d9f3, R38 ;  /* 0x1a22d9f3080e7825 */ /* 0x000fe200078a0026 */
[----:B------:R-:W-:-:S03]  /*87d80*/  IADD3.X R115, P0, PT, R152, R9, RZ, P0, !PT ;  /* 0x0000000998737210 */ /* 0x000fc6000071e4ff */
[----:B------:R-:W-:-:S04]  /*87d90*/  IMAD.WIDE.U32 R70, R8, -0x45f6b800, RZ ;  /* 0xba09480008467825 */ /* 0x000fc800078e00ff */
[----:B------:R-:W-:Y:S01]  /*87da0*/  IMAD.X R39, RZ, RZ, RZ, P5 ;  /* 0x000000ffff277224 */ /* 0x000fe200028e06ff */
[----:B------:R-:W-:Y:S01]  /*87db0*/  IADD3 RZ, P5, PT, R12, R71, RZ ;  /* 0x000000470cff7210 */ /* 0x000fe20007fbe0ff */
[----:B------:R-:W-:Y:S02]  /*87dc0*/  IMAD.IADD R40, R37, 0x1, R33 ;  /* 0x0000000125287824 */ /* 0x000fe400078e0221 */
[----:B------:R-:W-:-:S03]  /*87dd0*/  IMAD.WIDE.U32 R34, R123, 0x6ca1493b, RZ ;  /* 0x6ca1493b7b227825 */ /* 0x000fc600078e00ff */
[----:B------:R-:W-:Y:S01]  /*87de0*/  IADD3.X RZ, P2, PT, R131, R40, RZ, P2, !PT ;  /* 0x0000002883ff7210 */ /* 0x000fe2000175e4ff */
[----:B------:R-:W-:-:S04]  /*87df0*/  IMAD.WIDE.U32 R36, R8, 0xf5138f, RZ ;  /* 0x00f5138f08247825 */ /* 0x000fc800078e00ff */
[----:B------:R-:W-:Y:S02]  /*87e00*/  IMAD.MOV.U32 R50, RZ, RZ, R13 ;  /* 0x000000ffff327224 */ /* 0x000fe400078e000d */
[----:B------:R-:W-:Y:S01]  /*87e10*/  IMAD.X R135, RZ, RZ, RZ, P1 ;  /* 0x000000ffff877224 */ /* 0x000fe200008e06ff */
[----:B------:R-:W-:Y:S01]  /*87e20*/  IADD3 RZ, P1, PT, R14, R37, RZ ;  /* 0x000000250eff7210 */ /* 0x000fe20007f3e0ff */
[----:B------:R-:W-:Y:S02]  /*87e30*/  IMAD R33, R8, -0x39c4fa40, R34 ;  /* 0xc63b05c008217824 */ /* 0x000fe400078e0222 */
[----:B------:R-:W-:-:S04]  /*87e40*/  IMAD.WIDE.U32.X R50, R123, 0x1ef3622f, R50, P5 ;  /* 0x1ef3622f7b327825 */ /* 0x000fc800028e0432 */
[----:B------:R-:W-:Y:S02]  /*87e50*/  IMAD R49, R8, 0x1a22d9f3, R38 ;  /* 0x1a22d9f308317824 */ /* 0x000fe400078e0226 */
[----:B------:R-:W-:-:S04]  /*87e60*/  IMAD.WIDE.U32 R12, R123, 0x17c510ea, RZ ;  /* 0x17c510ea7b0c7825 */ /* 0x000fc800078e00ff */
[----:B------:R-:W-:-:S04]  /*87e70*/  IMAD.WIDE.U32 R34, P5, R8, -0x39c4fa40, R34 ;  /* 0xc63b05c008227825 */ /* 0x000fc800078a0022 */
[----:B------:R-:W-:Y:S01]  /*87e80*/  IMAD.MOV.U32 R38, RZ, RZ, R15 ;  /* 0x000000ffff267224 */ /* 0x000fe200078e000f */
[----:B------:R-:W-:Y:S01]  /*87e90*/  IADD3.X R43, PT, PT, RZ, RZ, RZ, P5, !PT ;  /* 0x000000ffff2b7210 */ /* 0x000fe20002ffe4ff */
[----:B------:R-:W-:Y:S01]  /*87ea0*/  IMAD R9, R8, 0x1ae3a46, R12 ;  /* 0x01ae3a4608097824 */ /* 0x000fe200078e020c */
[----:B------:R-:W-:Y:S01]  /*87eb0*/  IADD3.X R125, P5, PT, RZ, RZ, RZ, P0, !PT ;  /* 0x000000ffff7d7210 */ /* 0x000fe200007be4ff */
[----:B------:R-:W-:Y:S01]  /*87ec0*/  IMAD.WIDE.U32.X R38, R123, 0x1a22d9f3, R38, P1 ;  /* 0x1a22d9f37b267825 */ /* 0x000fe200008e0426 */
[----:B------:R-:W-:-:S03]  /*87ed0*/  IADD3 RZ, P0, PT, R10, R134, RZ ;  /* 0x000000860aff7210 */ /* 0x000fc60007f1e0ff */
[----:B------:R-:W-:Y:S01]  /*87ee0*/  IMAD.WIDE.U32 R120, P1, R8, 0x1ae3a46, R12 ;  /* 0x01ae3a4608787825 */ /* 0x000fe2000782000c */
[----:B------:R-:W-:-:S03]  /*87ef0*/  IADD3.X RZ, P0, PT, R11, R89, RZ, P0, !PT ;  /* 0x000000590bff7210 */ /* 0x000fc6000071e4ff */
[----:B------:R-:W-:-:S04]  /*87f00*/  IMAD.WIDE.U32 R12, R8, 0x17c510ea, RZ ;  /* 0x17c510ea080c7825 */ /* 0x000fc800078e00ff */
[----:B------:R-:W-:-:S04]  /*87f10*/  IMAD.WIDE.U32 R14, R8, 0x6ca1493b, RZ ;  /* 0x6ca1493b080e7825 */ /* 0x000fc800078e00ff */
[----:B------:R-:W-:Y:S01]  /*87f20*/  IMAD.X R129, RZ, RZ, RZ, P5 ;  /* 0x000000ffff817224 */ /* 0x000fe200028e06ff */
[----:B------:R-:W-:Y:S01]  /*87f30*/  IADD3 RZ, P5, PT, R120, R13, RZ ;  /* 0x0000000d78ff7210 */ /* 0x000fe20007fbe0ff */
[----:B------:R-:W-:Y:S01]  /*87f40*/  IMAD.X R119, RZ, RZ, RZ, P1 ;  /* 0x000000ffff777224 */ /* 0x000fe200008e06ff */
[----:B------:R-:W-:Y:S01]  /*87f50*/  IADD3 RZ, P1, PT, R34, R15, RZ ;  /* 0x0000000f22ff7210 */ /* 0x000fe20007f3e0ff */
[----:B------:R-:W-:Y:S02]  /*87f60*/  IMAD.MOV.U32 R118, RZ, RZ, R121 ;  /* 0x000000ffff767224 */ /* 0x000fe400078e0079 */
[----:B------:R-:W-:Y:S02]  /*87f70*/  IMAD.MOV.U32 R42, RZ, RZ, R35 ;  /* 0x000000ffff2a7224 */ /* 0x000fe400078e0023 */
[----:B------:R-:W-:Y:S01]  /*87f80*/  IMAD.WIDE.U32.X R34, R123, 0x1ae3a46, R118, P5 ;  /* 0x01ae3a467b227825 */ /* 0x000fe200028e0476 */
[----:B------:R-:W-:-:S03]  /*87f90*/  IADD3 RZ, P5, PT, R114, R74, RZ ;  /* 0x0000004a72ff7210 */ /* 0x000fc60007fbe0ff */
[----:B------:R-:W-:Y:S01]  /*87fa0*/  IMAD.WIDE.U32 R10, R21, R52, R10 ;  /* 0x00000034150a7225 */ /* 0x000fe200078e000a */
[----:B------:R-:W-:-:S03]  /*87fb0*/  IADD3.X RZ, P5, PT, R115, R75, RZ, P5, !PT ;  /* 0x0000004b73ff7210 */ /* 0x000fc60002fbe4ff */
[----:B------:R-:W-:Y:S01]  /*87fc0*/  IMAD.IADD R142, R11, 0x1, R142 ;  /* 0x000000010b8e7824 */ /* 0x000fe200078e028e */
[----:B------:R-:W-:Y:S01]  /*87fd0*/  IADD3.X R11, P2, PT, RZ, R46, RZ, P2, !PT ;  /* 0x0000002eff0b7210 */ /* 0x000fe2000175e4ff */
[----:B------:R-:W-:Y:S01]  /*87fe0*/  IMAD.WIDE.U32.X R42, R123, -0x39c4fa40, R42, P1 ;  /* 0xc63b05c07b2a7825 */ /* 0x000fe200008e042a */
[----:B------:R-:W-:Y:S02]  /*87ff0*/  IADD3 RZ, P1, PT, R86, R48, RZ ;  /* 0x0000003056ff7210 */ /* 0x000fe40007f3e0ff */
[----:B------:R-:W-:Y:S01]  /*88000*/  IADD3.X R75, P5, PT, R125, R112, RZ, P5, !PT ;  /* 0x000000707d4b7210 */ /* 0x000fe20002fbe4ff */
[----:B------:R-:W-:Y:S01]  /*88010*/  IMAD.WIDE.U32 R6, R16, -0x45f6b800, R6 ;  /* 0xba09480010067825 */ /* 0x000fe200078e0006 */
[----:B------:R-:W-:Y:S02]  /*88020*/  IADD3.X R46, P2, PT, RZ, R47, RZ, P2, !PT ;  /* 0x0000002fff2e7210 */ /* 0x000fe4000175e4ff */
        /* <DEDUP_REMOVED lines=8> */
[----:B------:R-:W-:Y:S01]  /*880b0*/  IMAD.IADD R71, R17, 0x1, R71 ;  /* 0x0000000111477824 */ /* 0x000fe200078e0247 */
[----:B------:R-:W-:Y:S01]  /*880c0*/  IADD3.X R7, P2, PT, R46, R91, RZ, P2, !PT ;  /* 0x0000005b2e077210 */ /* 0x000fe2000175e4ff */
[----:B------:R-:W-:Y:S01]  /*880d0*/  IMAD.IADD R15, R33, 0x1, R15 ;  /* 0x00000001210f7824 */ /* 0x000fe200078e020f */
[----:B------:R-:W-:Y:S02]  /*880e0*/  IADD3.X R89, P1, PT, R133, R126, RZ, P1, !PT ;  /* 0x0000007e85597210 */ /* 0x000fe40000f3e4ff */
[----:B------:R-:W-:-:S02]  /*880f0*/  IADD3.X R30, P3, PT, RZ, R30, RZ, P3, !PT ;  /* 0x0000001eff1e7210 */ /* 0x000fc40001f7e4ff */
[----:B------:R-:W-:Y:S02]  /*88100*/  IADD3.X R41, P5, PT, R112, R11, RZ, P5, !PT ;  /* 0x0000000b70297210 */ /* 0x000fe40002fbe4ff */
[----:B------:R-:W-:Y:S02]  /*88110*/  IADD3.X R11, P2, PT, RZ, RZ, RZ, P2, !PT ;  /* 0x000000ffff0b7210 */ /* 0x000fe4000175e4ff */
[----:B------:R-:W-:Y:S02]  /*88120*/  IADD3.X R126, P1, PT, R135, R127, RZ, P1, !PT ;  /* 0x0000007f877e7210 */ /* 0x000fe40000f3e4ff */
[----:B------:R-:W-:Y:S01]  /*88130*/  IADD3.X R91, PT, PT, RZ, RZ, RZ, P3, P4 ;  /* 0x000000ffff5b7210 */ /* 0x000fe20001fe84ff */
[----:B------:R-:W-:Y:S01]  /*88140*/  IMAD.X R47, RZ, RZ, RZ, P2 ;  /* 0x000000ffff2f7224 */ /* 0x000fe200010e06ff */
[----:B------:R-:W-:Y:S01]  /*88150*/  IADD3 R87, PT, PT, R117, R45, RZ ;  /* 0x0000002d75577210 */ /* 0x000fe20007ffe0ff */
[----:B------:R-:W-:Y:S01]  /*88160*/  IMAD.IADD R45, R95, 0x1, R111 ;  /* 0x000000015f2d7824 */ /* 0x000fe200078e026f */
[----:B------:R-:W-:-:S02]  /*88170*/  IADD3 RZ, P3, PT, R6, R44, RZ ;  /* 0x0000002c06ff7210 */ /* 0x000fc40007f7e0ff */
[----:B------:R-:W-:Y:S02]  /*88180*/  IADD3.X R89, P1, PT, R89, R30, RZ, P1, !PT ;  /* 0x0000001e59597210 */ /* 0x000fe40000f3e4ff */
[----:B------:R-:W-:Y:S02]  /*88190*/  IADD3 RZ, P2, PT, R40, R110, RZ ;  /* 0x0000006e28ff7210 */ /* 0x000fe40007f5e0ff */
[----:B------:R-:W-:Y:S02]  /*881a0*/  IADD3.X R75, P5, PT, RZ, RZ, RZ, P5, !PT ;  /* 0x000000ffff4b7210 */ /* 0x000fe40002fbe4ff */
[----:B------:R-:W-:Y:S02]  /*881b0*/  IADD3.X RZ, P3, PT, R7, R87, RZ, P3, !PT ;  /* 0x0000005707ff7210 */ /* 0x000fe40001f7e4ff */
        /* <DEDUP_REMOVED lines=11> */
[----:B------:R-:W-:Y:S01]  /*88270*/  IMAD.IADD R117, R75, 0x1, R117 ;  /* 0x000000014b757824 */ /* 0x000fe200078e0275 */
[----:B------:R-:W-:Y:S01]  /*88280*/  IADD3.X R91, P2, PT, RZ, RZ, RZ, P1, !PT ;  /* 0x000000ffff5b7210 */ /* 0x000fe20000f5e4ff */
[----:B------:R-:W-:Y:S01]  /*88290*/  IMAD.WIDE.U32 R6, R74, -0x1, RZ ;  /* 0xffffffff4a067825 */ /* 0x000fe200078e00ff */
[----:B------:R-:W-:-:S02]  /*882a0*/  IADD3.X R44, P4, PT, R11, R44, RZ, P4, !PT ;  /* 0x0000002c0b2c7210 */ /* 0x000fc4000279e4ff */
[----:B------:R-:W-:Y:S01]  /*882b0*/  IADD3.X R138, P3, PT, R87, R139, RZ, P3, !PT ;  /* 0x0000008b578a7210 */ /* 0x000fe20001f7e4ff */
[----:B------:R-:W-:Y:S01]  /*882c0*/  IMAD R75, R74, -0x7af74001, -R117 ;  /* 0x8508bfff4a4b7824 */ /* 0x000fe200078e0a75 */
        /* <DEDUP_REMOVED lines=9> */
[----:B------:R-:W-:-:S02]  /*88360*/  IADD3.X R11, P5, PT, RZ, RZ, RZ, P4, !PT ;  /* 0x000000ffff0b7210 */ /* 0x000fc400027be4ff */
[----:B------:R-:W-:Y:S01]  /*88370*/  IADD3.X R47, P4, PT, R138, R47, RZ, P3, !PT ;  /* 0x0000002f8a2f7210 */ /* 0x000fe20001f9e4ff */
[----:B------:R-:W-:Y:S01]  /*88380*/  IMAD.IADD R95, R41, 0x1, R95 ;  /* 0x00000001295f7824 */ /* 0x000fe200078e025f */
[----:B------:R-:W-:Y:S01]  /*88390*/  IADD3.X RZ, P1, PT, R45, R71, RZ, P1, !PT ;  /* 0x000000472dff7210 */ /* 0x000fe20000f3e4ff */
[----:B------:R-:W-:Y:S01]  /*883a0*/  IMAD.WIDE.U32 R70, R7, 0x1, RZ ;  /* 0x0000000107467825 */ /* 0x000fe200078e00ff */
[----:B------:R-:W-:Y:S02]  /*883b0*/  IADD3 RZ, P3, PT, R46, R148, RZ ;  /* 0x000000942eff7210 */ /* 0x000fe40007f7e0ff */
[----:B------:R-:W-:Y:S01]  /*883c0*/  IADD3.X R87, P4, PT, RZ, RZ, RZ, P4, !PT ;  /* 0x000000ffff577210 */ /* 0x000fe2000279e4ff */
[----:B------:R-:W-:Y:S01]  /*883d0*/  IMAD.WIDE.U32 R44, R8, -0x45f6b800, R44 ;  /* 0xba094800082c7825 */ /* 0x000fe200078e002c */
[----:B------:R-:W-:Y:S02]  /*883e0*/  IADD3.X R75, PT, PT, RZ, RZ, RZ, P5, !PT ;  /* 0x000000ffff4b7210 */ /* 0x000fe40002ffe4ff */
[----:B------:R-:W-:Y:S01]  /*883f0*/  IADD3.X R11, P1, PT, R11, R50, RZ, P1, !PT ;  /* 0x000000320b0b7210 */ /* 0x000fe20000f3e4ff */
[----:B------:R-:W-:Y:S01]  /*88400*/  IMAD.IADD R17, R45, 0x1, R17 ;  /* 0x000000012d117824 */ /* 0x000fe200078e0211 */
[----:B------:R-:W-:Y:S01]  /*88410*/  IADD3 RZ, P2, PT, R74, R66, RZ ;  /* 0x000000424aff7210 */ /* 0x000fe20007f5e0ff */
[C-C-:B------:R-:W-:Y:S01]  /*88420*/  IMAD R66, R6.reuse, -0x7af74000, R70.reuse ;  /* 0x8508c00006427824 */ /* 0x140fe200078e0246 */
[----:B------:R-:W-:Y:S01]  /*88430*/  IADD3.X RZ, P3, PT, R47, R89, RZ, P3, !PT ;  /* 0x000000592fff7210 */ /* 0x000fe20001f7e4ff */
[----:B------:R-:W-:Y:S01]  /*88440*/  IMAD.X R89, RZ, RZ, RZ, P4 ;  /* 0x000000ffff597224 */ /* 0x000fe200020e06ff */
[----:B------:R-:W-:Y:S01]  /*88450*/  IADD3.X R30, P4, PT, R75, R51, RZ, P1, !PT ;  /* 0x000000334b1e7210 */ /* 0x000fe20000f9e4ff */
[----:B------:R-:W-:Y:S01]  /*88460*/  IMAD.WIDE.U32 R70, P5, R6, -0x7af74000, R70 ;  /* 0x8508c00006467825 */ /* 0x000fe200078a0046 */
[----:B------:R-:W-:-:S02]  /*88470*/  IADD3.X R48, P0, PT, R137, R68, RZ, P0, !PT ;  /* 0x0000004489307210 */ /* 0x000fc4000071e4ff */
[----:B------:R-:W-:Y:S01]  /*88480*/  IADD3.X R40, P4, PT, R11, R40, RZ, P4, !PT ;  /* 0x000000280b287210 */ /* 0x000fe2000279e4ff */
[----:B------:R-:W-:Y:S01]  /*88490*/  IMAD.X R51, RZ, RZ, RZ, P5 ;  /* 0x000000ffff337224 */ /* 0x000fe200028e06ff */
[C---:B------:R-:W-:Y:S01]  /*884a0*/  IADD3 RZ, P5, PT, R67.reuse, R70, RZ ;  /* 0x0000004643ff7210 */ /* 0x040fe20007fbe0ff */
[----:B------:R-:W-:Y:S01]  /*884b0*/  IMAD.IADD R32, R67, 0x1, R66 ;  /* 0x0000000143207824 */ /* 0x000fe200078e0242 */
[----:B------:R-:W-:Y:S01]  /*884c0*/  IADD3 RZ, P1, PT, R40, R36, RZ ;  /* 0x0000002428ff7210 */ /* 0x000fe20007f3e0ff */
[----:B------:R-:W-:Y:S01]  /*884d0*/  IMAD.MOV.U32 R50, RZ, RZ, R71 ;  /* 0x000000ffff327224 */ /* 0x000fe200078e0047 */
[----:B------:R-:W-:Y:S01]  /*884e0*/  IADD3.X R41, P4, PT, R30, R95, RZ, P4, !PT ;  /* 0x0000005f1e297210 */ /* 0x000fe2000279e4ff */
[----:B------:R-:W-:Y:S01]  /*884f0*/  IMAD.IADD R67, R49, 0x1, R37 ;  /* 0x0000000131437824 */ /* 0x000fe200078e0225 */
[----:B------:R-:W-:Y:S01]  /*88500*/  IADD3.X RZ, P2, PT, R117, R32, RZ, P2, !PT ;  /* 0x0000002075ff7210 */ /* 0x000fe2000175e4ff */
[----:B------:R-:W-:Y:S01]  /*88510*/  IMAD.WIDE.U32.X R36, R7, -0x7af74000, R50, P5 ;  /* 0x8508c00007247825 */ /* 0x000fe200028e0432 */
[----:B------:R-:W-:-:S02]  /*88520*/  IADD3.X R71, P4, PT, RZ, RZ, RZ, P4, !PT ;  /* 0x000000ffff477210 */ /* 0x000fc4000279e4ff */
[----:B------:R-:W-:Y:S01]  /*88530*/  IADD3.X RZ, P1, PT, R41, R67, RZ, P1, !PT ;  /* 0x0000004329ff7210 */ /* 0x000fe20000f3e4ff */
[----:B------:R-:W-:Y:S01]  /*88540*/  IMAD.WIDE.U32 R50, R7, 0x30000000, RZ ;  /* 0x3000000007327825 */ /* 0x000fe200078e00ff */
[----:B------:R-:W-:Y:S02]  /*88550*/  IADD3.X R11, P2, PT, RZ, R36, RZ, P2, !PT ;  /* 0x00000024ff0b7210 */ /* 0x000fe4000175e4ff */
[----:B------:R-:W-:Y:S01]  /*88560*/  IADD3.X R71, P1, PT, R71, R38, RZ, P1, !PT ;  /* 0x0000002647477210 */ /* 0x000fe20000f3e4ff */
[----:B------:R-:W-:Y:S01]  /*88570*/  IMAD.WIDE.U32 R46, R16, 0x17c510ea, R46 ;  /* 0x17c510ea102e7825 */ /* 0x000fe200078e002e */
[----:B------:R-:W-:Y:S02]  /*88580*/  IADD3.X R30, P2, PT, RZ, R37, RZ, P2, !PT ;  /* 0x00000025ff1e7210 */ /* 0x000fe4000175e4ff */
[----:B------:R-:W-:Y:S01]  /*88590*/  IADD3.X R68, P3, PT, R87, R150, RZ, P3, !PT ;  /* 0x0000009657447210 */ /* 0x000fe20001f7e4ff */
[----:B------:R-:W-:Y:S01]  /*885a0*/  IMAD.WIDE.U32 R66, P5, R6, 0x170b5d44, R50 ;  /* 0x170b5d4406427825 */ /* 0x000fe200078a0032 */
[----:B------:R-:W-:-:S02]  /*885b0*/  IADD3.X R69, P0, PT, R141, R69, RZ, P0, !PT ;  /* 0x000000458d457210 */ /* 0x000fc4000071e4ff */
[----:B------:R-:W-:Y:S01]  /*885c0*/  IADD3.X R150, P3, PT, R89, R151, RZ, P3, !PT ;  /* 0x0000009759967210 */ /* 0x000fe20001f7e4ff */
[----:B------:R-:W-:-:S04]  /*885d0*/  IMAD.WIDE.U32 R36, R6, 0x30000000, RZ ;  /* 0x3000000006247825 */ /* 0x000fc800078e00ff */
[----:B------:R-:W-:Y:S01]  /*885e0*/  IMAD R223, R6, 0x170b5d44, R50 ;  /* 0x170b5d4406df7824 */ /* 0x000fe200078e0232 */
[----:B------:R-:W-:Y:S01]  /*885f0*/  MOV R50, R67 ;  /* 0x0000004300327202 */ /* 0x000fe20000000f00 */
[----:B------:R-:W-:Y:S01]  /*88600*/  IMAD.X R75, RZ, RZ, RZ, P4 ;  /* 0x000000ffff4b7224 */ /* 0x000fe200020e06ff */
        /* <DEDUP_REMOVED lines=8> */
[----:B------:R-:W-:Y:S01]  /*88690*/  IMAD.IADD R97, R47, 0x1, R97 ;  /* 0x000000012f617824 */ /* 0x000fe200078e0261 */
[----:B------:R-:W-:Y:S01]  /*886a0*/  IADD3.X R46, P1, PT, R71, R46, RZ, P1, !PT ;  /* 0x0000002e472e7210 */ /* 0x000fe20000f3e4ff */
[----:B------:R-:W-:Y:S01]  /*886b0*/  IMAD.WIDE.U32.X R36, R7, 0x170b5d44, R50, P5 ;  /* 0x170b5d4407247825 */ /* 0x000fe200028e0432 */
[----:B------:R-:W-:-:S02]  /*886c0*/  IADD3.X RZ, P2, PT, R17, R11, RZ, P2, !PT ;  /* 0x0000000b11ff7210 */ /* 0x000fc4000175e4ff */
[----:B------:R-:W-:Y:S01]  /*886d0*/  IADD3.X R11, P4, PT, RZ, RZ, RZ, P4, !PT ;  /* 0x000000ffff0b7210 */ /* 0x000fe2000279e4ff */
[----:B------:R-:W-:Y:S01]  /*886e0*/  IMAD.WIDE.U32 R50, P5, R6, 0x1ef3622f, R38 ;  /* 0x1ef3622f06327825 */ /* 0x000fe200078a0026 */
[----:B------:R-:W-:Y:S02]  /*886f0*/  IADD3.X R47, P1, PT, R44, R97, RZ, P1, !PT ;  /* 0x000000612c2f7210 */ /* 0x000fe40000f3e4ff */
[----:B------:R-:W-:Y:S01]  /*88700*/  IADD3.X R11, P2, PT, R11, R36, RZ, P2, !PT ;  /* 0x000000240b0b7210 */ /* 0x000fe2000175e4ff */
[----:B------:R-:W-:Y:S01]  /*88710*/  IMAD.X R36, RZ, RZ, RZ, P4 ;  /* 0x000000ffff247224 */ /* 0x000fe200020e06ff */
[----:B------:R-:W-:Y:S01]  /*88720*/  IADD3.X R71, P3, PT, R68, R91, RZ, P3, !PT ;  /* 0x0000005b44477210 */ /* 0x000fe20001f7e4ff */
[----:B------:R-:W-:Y:S01]  /*88730*/  IMAD.MOV.U32 R44, RZ, RZ, R51 ;  /* 0x000000ffff2c7224 */ /* 0x000fe200078e0033 */
[----:B------:R-:W-:Y:S01]  /*88740*/  IADD3.X R51, P1, PT, RZ, RZ, RZ, P1, !PT ;  /* 0x000000ffff337210 */ /* 0x000fe20000f3e4ff */
[----:B------:R-:W-:Y:S01]  /*88750*/  IMAD.WIDE.U32 R40, R8, 0xf5138f, R40 ;  /* 0x00f5138f08287825 */ /* 0x000fe200078e0028 */
[----:B------:R-:W-:-:S02]  /*88760*/  IADD3.X R36, P2, PT, R36, R37, RZ, P2, !PT ;  /* 0x0000002524247210 */ /* 0x000fc4000175e4ff */
[----:B------:R-:W-:Y:S01]  /*88770*/  IADD3.X R75, P3, PT, R150, R93, RZ, P3, !PT ;  /* 0x0000005d964b7210 */ /* 0x000fe20001f7e4ff */
[----:B------:R-:W-:Y:S01]  /*88780*/  IMAD R32, R6, 0x1ef3622f, R38 ;  /* 0x1ef3622f06207824 */ /* 0x000fe200078e0226 */
[----:B------:R-:W-:Y:S01]  /*88790*/  IADD3 R41, PT, PT, R41, R49, RZ ;  /* 0x0000003129297210 */ /* 0x000fe20007ffe0ff */
[----:B------:R-:W-:Y:S01]  /*887a0*/  IMAD.X R67, RZ, RZ, RZ, P1 ;  /* 0x000000ffff437224 */ /* 0x000fe200008e06ff */
[----:B------:R-:W-:Y:S01]  /*887b0*/  IADD3 RZ, P1, PT, R46, R14, RZ ;  /* 0x0000000e2eff7210 */ /* 0x000fe20007f3e0ff */
[----:B------:R-:W-:Y:S01]  /*887c0*/  IMAD.WIDE.U32 R38, R6, -0x45f6b800, RZ ;  /* 0xba09480006267825 */ /* 0x000fe200078e00ff */
[----:B------:R-:W-:-:S03]  /*887d0*/  IADD3.X R14, P2, PT, R11, R40, RZ, P2, !PT ;  /* 0x000000280b0e7210 */ /* 0x000fc6000175e4ff */
[----:B------:R-:W-:Y:S01]  /*887e0*/  IMAD.X R45, RZ, RZ, RZ, P5 ;  /* 0x000000ffff2d7224 */ /* 0x000fe200028e06ff */
[----:B------:R-:W-:Y:S01]  /*887f0*/  IADD3.X RZ, P5, PT, R47, R15, RZ, P1, !PT ;  /* 0x0000000f2fff7210 */ /* 0x000fe20000fbe4ff */
[----:B------:R-:W-:Y:S01]  /*88800*/  IMAD.IADD R11, R32, 0x1, R39 ;  /* 0x00000001200b7824 */ /* 0x000fe200078e0227 */
[----:B------:R-:W-:Y:S01]  /*88810*/  IADD3 RZ, P4, PT, R50, R39, RZ ;  /* 0x0000002732ff7210 */ /* 0x000fe20007f9e0ff */
[----:B------:R-:W-:Y:S01]  /*88820*/  IMAD.WIDE.U32 R224, R6, 0x30000000, R16 ;  /* 0x3000000006e07825 */ /* 0x000fe200078e0010 */
[----:B------:R-:W-:Y:S02]  /*88830*/  IADD3.X R15, P2, PT, R36, R41, RZ, P2, !PT ;  /* 0x00000029240f7210 */ /* 0x000fe4000175e4ff */
[----:B------:R-:W-:Y:S01]  /*88840*/  IADD3 RZ, P1, PT, R14, R38, RZ ;  /* 0x000000260eff7210 */ /* 0x000fe20007f3e0ff */
[----:B------:R-:W-:Y:S01]  /*88850*/  IMAD.WIDE.U32.X R36, R7, 0x1ef3622f, R44, P4 ;  /* 0x1ef3622f07247825 */ /* 0x000fe200020e042c */
[----:B------:R-:W-:Y:S02]  /*88860*/  IADD3.X R30, P5, PT, R51, R42, RZ, P5, !PT ;  /* 0x0000002a331e7210 */ /* 0x000fe40002fbe4ff */
[----:B------:R-:W-:Y:S01]  /*88870*/  IADD3.X R41, P2, PT, RZ, RZ, RZ, P2, !PT ;  /* 0x000000ffff297210 */ /* 0x000fe2000175e4ff */
[----:B------:R-:W-:Y:S01]  /*88880*/  IMAD.IADD R223, R225, 0x1, R223 ;  /* 0x00000001e1df7824 */ /* 0x000fe200078e02df */
[----:B------:R-:W-:Y:S01]  /*88890*/  IADD3.X RZ, P1, PT, R15, R11, RZ, P1, !PT ;  /* 0x0000000b0fff7210 */ /* 0x000fe20000f3e4ff */
[----:B------:R-:W-:Y:S01]  /*888a0*/  IMAD.WIDE.U32 R14, R6, -0x45f6b800, R14 ;  /* 0xba094800060e7825 */ /* 0x000fe200078e000e */
[----:B------:R-:W-:-:S02]  /*888b0*/  IADD3.X R39, P4, PT, R71, R10, RZ, P3, !PT ;  /* 0x0000000a47277210 */ /* 0x000fc40001f9e4ff */
        /* <DEDUP_REMOVED lines=14> */
[----:B------:R-:W-:Y:S01]  /*889a0*/  IADD3.X R47, P2, PT, RZ, RZ, RZ, P1, !PT ;  /* 0x000000ffff2f7210 */ /* 0x000fe20000f5e4ff */
[----:B------:R-:W-:Y:S01]  /*889b0*/  IMAD.WIDE.U32 R44, P1, R6, 0x1a22d9f3, R38 ;  /* 0x1a22d9f3062c7825 */ /* 0x000fe20007820026 */
[----:B------:R-:W-:-:S03]  /*889c0*/  IADD3.X R30, P5, PT, R41, R30, RZ, P5, !PT ;  /* 0x0000001e291e7210 */ /* 0x000fc60002fbe4ff */
[----:B------:R-:W-:-:S04]  /*889d0*/  IMAD.WIDE.U32 R40, R6, 0xf5138f, RZ ;  /* 0x00f5138f06287825 */ /* 0x000fc800078e00ff */
[----:B------:R-:W-:Y:S02]  /*889e0*/  IMAD.IADD R39, R9, 0x1, R13 ;  /* 0x0000000109277824 */ /* 0x000fe400078e020d */
        /* <DEDUP_REMOVED lines=9> */
[----:B------:R-:W-:-:S02]  /*88a80*/  IMAD R51, R6, 0x1a22d9f3, R38 ;  /* 0x1a22d9f306337824 */ /* 0x000fc400078e0226 */
[----:B------:R-:W-:-:S04]  /*88a90*/  IMAD.WIDE.U32.X R12, R7, 0x1a22d9f3, R12, P5 ;  /* 0x1a22d9f3070c7825 */ /* 0x000fc800028e040c */
[----:B------:R-:W-:Y:S01]  /*88aa0*/  IMAD.WIDE.U32 R44, P5, R6, -0x39c4fa40, R42 ;  /* 0xc63b05c0062c7825 */ /* 0x000fe200078a002a */
[----:B------:R-:W-:Y:S02]  /*88ab0*/  IADD3.X R43, PT, PT, RZ, RZ, RZ, P1, !PT ;  /* 0x000000ffff2b7210 */ /* 0x000fe40000ffe4ff */
[----:B------:R-:W-:Y:S01]  /*88ac0*/  IADD3 RZ, P1, PT, R30, R40, RZ ;  /* 0x000000281eff7210 */ /* 0x000fe20007f3e0ff */
[----:B------:R-:W-:Y:S02]  /*88ad0*/  IMAD.IADD R67, R51, 0x1, R41 ;  /* 0x0000000133437824 */ /* 0x000fe400078e0229 */
[C---:B------:R-:W-:Y:S01]  /*88ae0*/  IMAD R69, R6.reuse, -0x39c4fa40, R42 ;  /* 0xc63b05c006457824 */ /* 0x040fe200078e022a */
[----:B------:R-:W-:Y:S01]  /*88af0*/  IADD3.X R42, P2, PT, R47, R34, RZ, P2, !PT ;  /* 0x000000222f2a7210 */ /* 0x000fe2000175e4ff */
[----:B------:R-:W-:Y:S01]  /*88b00*/  IMAD.MOV.U32 R40, RZ, RZ, R45 ;  /* 0x000000ffff287224 */ /* 0x000fe200078e002d */
[----:B------:R-:W-:Y:S01]  /*88b10*/  IADD3.X RZ, P1, PT, R31, R67, RZ, P1, !PT ;  /* 0x000000431fff7210 */ /* 0x000fe20000f3e4ff */
[----:B------:R-:W-:Y:S01]  /*88b20*/  IMAD.WIDE.U32 R38, R6, 0x6ca1493b, RZ ;  /* 0x6ca1493b06267825 */ /* 0x000fe200078e00ff */
[----:B------:R-:W-:-:S02]  /*88b30*/  IADD3.X R34, P3, PT, RZ, RZ, RZ, P3, !PT ;  /* 0x000000ffff227210 */ /* 0x000fc40001f7e4ff */
[----:B------:R-:W-:Y:S01]  /*88b40*/  IADD3.X R33, P1, PT, R33, R12, RZ, P1, !PT ;  /* 0x0000000c21217210 */ /* 0x000fe20000f3e4ff */
[----:B------:R-:W-:Y:S01]  /*88b50*/  IMAD.X R41, RZ, RZ, RZ, P5 ;  /* 0x000000ffff297224 */ /* 0x000fe200028e06ff */
[----:B------:R-:W-:Y:S01]  /*88b60*/  IADD3.X R46, P2, PT, R49, R35, RZ, P2, !PT ;  /* 0x00000023312e7210 */ /* 0x000fe2000175e4ff */
[----:B------:R-:W-:Y:S01]  /*88b70*/  IMAD.WIDE.U32 R30, R6, 0xf5138f, R30 ;  /* 0x00f5138f061e7825 */ /* 0x000fe200078e001e */
[----:B------:R-:W-:Y:S02]  /*88b80*/  IADD3.X R45, P4, PT, RZ, R34, RZ, P4, !PT ;  /* 0x00000022ff2d7210 */ /* 0x000fe4000279e4ff */
[----:B------:R-:W-:Y:S01]  /*88b90*/  IADD3 RZ, P5, PT, R44, R39, RZ ;  /* 0x000000272cff7210 */ /* 0x000fe20007fbe0ff */
[----:B------:R-:W-:Y:S01]  /*88ba0*/  IMAD.WIDE.U32 R34, R8, 0x17c510ea, R36 ;  /* 0x17c510ea08227825 */ /* 0x000fe200078e0024 */
[----:B------:R-:W-:Y:S02]  /*88bb0*/  IADD3.X R36, P1, PT, R43, R13, RZ, P1, !PT ;  /* 0x0000000d2b247210 */ /* 0x000fe40000f3e4ff */
[----:B------:R-:W-:Y:S01]  /*88bc0*/  IADD3.X R45, P2, PT, R42, R45, RZ, P2, !PT ;  /* 0x0000002d2a2d7210 */ /* 0x000fe2000175e4ff */
[----:B------:R-:W-:Y:S01]  /*88bd0*/  IMAD.IADD R9, R35, 0x1, R9 ;  /* 0x0000000123097824 */ /* 0x000fe200078e0209 */
[----:B------:R-:W-:Y:S01]  /*88be0*/  IADD3.X R37, PT, PT, RZ, RZ, RZ, P4, P3 ;  /* 0x000000ffff257210 */ /* 0x000fe200027e64ff */
[----:B------:R-:W-:Y:S01]  /*88bf0*/  IMAD.WIDE.U32 R12, R53, R19, RZ ;  /* 0x00000013350c7225 */ /* 0x000fe200078e00ff */
[----:B------:R-:W-:-:S02]  /*88c00*/  IADD3.X R8, P3, PT, R33, R34, RZ, P1, !PT ;  /* 0x0000002221087210 */ /* 0x000fc40000f7e4ff */
[----:B------:R-:W-:Y:S01]  /*88c10*/  IADD3.X R46, P1, PT, R46, R37, RZ, P2, !PT ;  /* 0x000000252e2e7210 */ /* 0x000fe2000173e4ff */
[----:B------:R-:W-:Y:S01]  /*88c20*/  IMAD.IADD R33, R69, 0x1, R39 ;  /* 0x0000000145217824 */ /* 0x000fe200078e0227 */
[----:B------:R-:W-:Y:S01]  /*88c30*/  IADD3 RZ, P2, PT, R8, R38, RZ ;  /* 0x0000002608ff7210 */ /* 0x000fe20007f5e0ff */
[----:B------:R-:W-:Y:S01]  /*88c40*/  IMAD.WIDE.U32 R34, P4, R18, R52, R12 ;  /* 0x0000003412227225 */ /* 0x000fe2000788000c */
[----:B------:R-:W-:Y:S02]  /*88c50*/  IADD3.X R9, P3, PT, R36, R9, RZ, P3, !PT ;  /* 0x0000000924097210 */ /* 0x000fe40001f7e4ff */
[----:B------:R-:W-:Y:S01]  /*88c60*/  IADD3 R51, PT, PT, R31, R51, RZ ;  /* 0x000000331f337210 */ /* 0x000fe20007ffe0ff */
[----:B------:R-:W-:Y:S01]  /*88c70*/  IMAD.WIDE.U32.X R40, R7, -0x39c4fa40, R40, P5 ;  /* 0xc63b05c007287825 */ /* 0x000fe200028e0428 */
[----:B------:R-:W-:Y:S02]  /*88c80*/  IADD3.X RZ, P2, PT, R9, R33, RZ, P2, !PT ;  /* 0x0000002109ff7210 */ /* 0x000fe4000175e4ff */
[----:B------:R-:W-:Y:S01]  /*88c90*/  IADD3.X R33, P3, PT, RZ, RZ, RZ, P3, !PT ;  /* 0x000000ffff217210 */ /* 0x000fe20001f7e4ff */
[----:B------:R-:W-:-:S02]  /*88ca0*/  IMAD.X R39, RZ, RZ, RZ, P4 ;  /* 0x000000ffff277224 */ /* 0x000fc400020e06ff */
[----:B------:R-:W-:Y:S01]  /*88cb0*/  IMAD.WIDE.U32 R12, R19, R52, R10 ;  /* 0x00000034130c7225 */ /* 0x000fe200078e000a */
[----:B------:R-:W-:-:S03]  /*88cc0*/  IADD3.X R33, P4, PT, R33, R40, RZ, P2, !PT ;  /* 0x0000002821217210 */ /* 0x000fc6000179e4ff */
[----:B------:R-:W-:Y:S01]  /*88cd0*/  IMAD.X R40, RZ, RZ, RZ, P3 ;  /* 0x000000ffff287224 */ /* 0x000fe200018e06ff */
[----:B------:R-:W-:Y:S01]  /*88ce0*/  IADD3.X R12, P2, PT, R45, R12, RZ, P1, !PT ;  /* 0x0000000c2d0c7210 */ /* 0x000fe20000f5e4ff */
[----:B------:R-:W-:-:S03]  /*88cf0*/  IMAD.WIDE.U32 R36, R52, R19, RZ ;  /* 0x0000001334247225 */ /* 0x000fc600078e00ff */
[----:B------:R-:W-:Y:S01]  /*88d00*/  IADD3.X R40, P4, PT, R40, R41, RZ, P4, !PT ;  /* 0x0000002928287210 */ /* 0x000fe2000279e4ff */
[----:B------:R-:W-:Y:S01]  /*88d10*/  IMAD.WIDE.U32 R42, R7, 0x17c510ea, RZ ;  /* 0x17c510ea072a7825 */ /* 0x000fe200078e00ff */
[----:B------:R-:W-:Y:S02]  /*88d20*/  IADD3 R37, P5, PT, R34, R37, RZ ;  /* 0x0000002522257210 */ /* 0x000fe40007fbe0ff */
[----:B------:R-:W-:Y:S01]  /*88d30*/  IADD3.X R12, P4, PT, R33, R12, RZ, P4, !PT ;  /* 0x0000000c210c7210 */ /* 0x000fe2000279e4ff */
[----:B------:R-:W-:Y:S02]  /*88d40*/  IMAD.IADD R13, R13, 0x1, R34 ;  /* 0x000000010d0d7824 */ /* 0x000fe400078e0222 */
[----:B------:R-:W-:Y:S02]  /*88d50*/  IMAD.MOV.U32 R38, RZ, RZ, R35 ;  /* 0x000000ffff267224 */ /* 0x000fe400078e0023 */
[----:B------:R-:W-:Y:S01]  /*88d60*/  IMAD.WIDE.U32 R44, P3, R6, 0x1ae3a46, R42 ;  /* 0x01ae3a46062c7825 */ /* 0x000fe2000786002a */
[----:B------:R-:W-:-:S03]  /*88d70*/  IADD3.X R13, P2, PT, R46, R13, RZ, P2, !PT ;  /* 0x0000000d2e0d7210 */ /* 0x000fc6000175e4ff */
[----:B------:R-:W-:Y:S01]  /*88d80*/  IMAD.WIDE.U32 R34, R6, 0x17c510ea, RZ ;  /* 0x17c510ea06227825 */ /* 0x000fe200078e00ff */
[----:B------:R-:W-:Y:S02]  /*88d90*/  IADD3.X R41, PT, PT, RZ, RZ, RZ, P3, !PT ;  /* 0x000000ffff297210 */ /* 0x000fe40001ffe4ff */
[----:B------:R-:W-:Y:S01]  /*88da0*/  IADD3.X R13, P4, PT, R40, R13, RZ, P4, !PT ;  /* 0x0000000d280d7210 */ /* 0x000fe2000279e4ff */
[----:B------:R-:W-:Y:S01]  /*88db0*/  IMAD.WIDE.U32.X R38, R18, R53, R38, P5 ;  /* 0x0000003512267225 */ /* 0x000fe200028e0426 */
[----:B------:R-:W-:Y:S02]  /*88dc0*/  IADD3 RZ, P5, PT, R44, R35, RZ ;  /* 0x000000232cff7210 */ /* 0x000fe40007fbe0ff */
[----:B------:R-:W-:Y:S01]  /*88dd0*/  IADD3 RZ, P3, PT, R12, R34, RZ ;  /* 0x000000220cff7210 */ /* 0x000fe20007f7e0ff */
[----:B------:R-:W-:Y:S02]  /*88de0*/  IMAD R43, R6, 0x1ae3a46, R42 ;  /* 0x01ae3a46062b7824 */ /* 0x000fe400078e022a */
[----:B------:R-:W-:-:S02]  /*88df0*/  IMAD.MOV.U32 R40, RZ, RZ, R45 ;  /* 0x000000ffff287224 */ /* 0x000fc400078e002d */
[----:B------:R-:W-:Y:S02]  /*88e00*/  IMAD.IADD R33, R43, 0x1, R35 ;  /* 0x000000012b217824 */ /* 0x000fe400078e0223 */
[----:B------:R-:W-:Y:S01]  /*88e10*/  IMAD.WIDE.U32.X R34, R7, 0x1ae3a46, R40, P5 ;  /* 0x01ae3a4607227825 */ /* 0x000fe200028e0428 */
[----:B------:R-:W-:Y:S02]  /*88e20*/  IADD3 RZ, P5, PT, R10, R36, RZ ;  /* 0x000000240aff7210 */ /* 0x000fe40007fbe0ff */
[----:B------:R-:W-:Y:S01]  /*88e30*/  IADD3.X R7, P4, PT, RZ, RZ, RZ, P4, !PT ;  /* 0x000000ffff077210 */ /* 0x000fe2000279e4ff */
[----:B------:R-:W-:Y:S01]  /*88e40*/  IMAD.WIDE.U32 R8, R6, 0x6ca1493b, R8 ;  /* 0x6ca1493b06087825 */ /* 0x000fe200078e0008 */
[----:B------:R-:W-:Y:S02]  /*88e50*/  IADD3.X RZ, P3, PT, R13, R33, RZ, P3, !PT ;  /* 0x000000210dff7210 */ /* 0x000fe40001f7e4ff */
[----:B------:R-:W-:Y:S01]  /*88e60*/  IADD3.X RZ, P5, PT, R11, R37, RZ, P5, !PT ;  /* 0x000000250bff7210 */ /* 0x000fe20002fbe4ff */
[----:B------:R-:W-:Y:S01]  /*88e70*/  IMAD.X R11, RZ, RZ, RZ, P4 ;  /* 0x000000ffff0b7224 */ /* 0x000fe200020e06ff */
[----:B------:R-:W-:Y:S01]  /*88e80*/  IADD3.X R7, P3, PT, R7, R34, RZ, P3, !PT ;  /* 0x0000002207077210 */ /* 0x000fe20001f7e4ff */
[----:B------:R-:W-:Y:S01]  /*88e90*/  IMAD.IADD R69, R9, 0x1, R69 ;  /* 0x0000000109457824 */ /* 0x000fe200078e0245 */
[----:B------:R-:W-:Y:S01]  /*88ea0*/  IADD3.X R34, P1, PT, RZ, RZ, RZ, P1, !PT ;  /* 0x000000ffff227210 */ /* 0x000fe20000f3e4ff */
[----:B------:R-:W-:Y:S01]  /*88eb0*/  IMAD.MOV.U32 R221, RZ, RZ, R32 ;  /* 0x000000ffffdd7224 */ /* 0x000fe200078e0020 */
[----:B------:R-:W-:Y:S01]  /*88ec0*/  IADD3.X R33, P0, PT, RZ, RZ, RZ, P0, !PT ;  /* 0x000000ffff217210 */ /* 0x000fe2000071e4ff */
[----:B------:R-:W-:Y:S01]  /*88ed0*/  IMAD.MOV.U32 R220, RZ, RZ, R30 ;  /* 0x000000ffffdc7224 */ /* 0x000fe200078e001e */
[----:B------:R-:W-:Y:S01]  /*88ee0*/  IADD3.X R10, P3, PT, R11, R35, RZ, P3, !PT ;  /* 0x000000230b0a7210 */ /* 0x000fe20001f7e4ff */
[----:B------:R-:W-:Y:S01]  /*88ef0*/  IMAD.X R11, RZ, RZ, RZ, P1 ;  /* 0x000000ffff0b7224 */ /* 0x000fe200008e06ff */
[----:B------:R-:W-:Y:S01]  /*88f00*/  IADD3.X R36, P5, PT, R33, R38, RZ, P5, !PT ;  /* 0x0000002621247210 */ /* 0x000fe20002fbe4ff */
[----:B------:R-:W-:Y:S01]  /*88f10*/  IMAD.MOV.U32 R219, RZ, RZ, R51 ;  /* 0x000000ffffdb7224 */ /* 0x000fe200078e0033 */
[----:B------:R-:W-:Y:S01]  /*88f20*/  IADD3.X R7, P2, P3, R7, RZ, R34, P3, P2 ;  /* 0x000000ff07077210 */ /* 0x000fe20001b44422 */
[----:B------:R-:W-:Y:S01]  /*88f30*/  IMAD.MOV.U32 R178, RZ, RZ, R8 ;  /* 0x000000ffffb27224 */ /* 0x000fe200078e0008 */
[----:B------:R-:W-:Y:S01]  /*88f40*/  IADD3.X R39, PT, PT, R39, RZ, RZ, P5, P0 ;  /* 0x000000ff27277210 */ /* 0x000fe20002fe04ff */
[----:B------:R-:W-:Y:S01]  /*88f50*/  IMAD.MOV.U32 R72, RZ, RZ, R69 ;  /* 0x000000ffff487224 */ /* 0x000fe200078e0045 */
[----:B------:R-:W-:-:S02]  /*88f60*/  IADD3.X R10, PT, PT, R10, RZ, R11, P2, P3 ;  /* 0x000000ff0a0a7210 */ /* 0x000fc400017e640b */
[----:B------:R-:W-:Y:S01]  /*88f70*/  IADD3 R36, P0, PT, R7, R36, RZ ;  /* 0x0000002407247210 */ /* 0x000fe20007f1e0ff */
[----:B------:R-:W-:-:S04]  /*88f80*/  IMAD.WIDE.U32 R6, R6, 0x17c510ea, R12 ;  /* 0x17c510ea06067825 */ /* 0x000fc800078e000c */
[----:B------:R-:W-:Y:S01]  /*88f90*/  IMAD.X R10, R10, 0x1, R39, P0 ;  /* 0x000000010a0a7824 */ /* 0x000fe200000e0627 */
[----:B------:R-:W-:Y:S01]  /*88fa0*/  ISETP.GE.U32.AND P0, PT, R36, 0x17c510ea, PT ;  /* 0x17c510ea2400780c */ /* 0x000fe20003f06070 */
[----:B------:R-:W-:Y:S02]  /*88fb0*/  IMAD.IADD R43, R7, 0x1, R43 ;  /* 0x00000001072b7824 */ /* 0x000fe400078e022b */
        /* <DEDUP_REMOVED lines=71> */
.L_x_973:
[----:B------:R-:W-:Y:S05]  /*89430*/  BSYNC.RELIABLE B3 ;  /* 0x0000000000037941 */ /* 0x000fea0003800100 */
.L_x_972:
        /* <DEDUP_REMOVED lines=12> */
.L_x_971:
[----:B------:R-:W-:Y:S05]  /*89500*/  BSYNC.RECONVERGENT B2 ;  /* 0x0000000000027941 */ /* 0x000fea0003800200 */
.L_x_970:
[C---:B------:R-:W-:Y:S01]  /*89510*/  IMAD.WIDE.U32 R6, R55.reuse, R179, RZ ;  /* 0x000000b337067225 */ /* 0x040fe200078e00ff */
[----:B------:R-:W-:Y:S03]  /*89520*/  BSSY.RECONVERGENT B2, `(.L_x_974) ;  /* 0x000051c000027945 */ /* 0x000fe60003800200 */
[----:B------:R-:W-:-:S04]  /*89530*/  IMAD.WIDE.U32 R10, R55, R77, RZ ;  /* 0x0000004d370a7225 */ /* 0x000fc800078e00ff */
[----:B------:R-:W-:-:S04]  /*89540*/  IMAD.WIDE.U32 R8, P0, R180, R54, R6 ;  /* 0x00000036b4087225 */ /* 0x000fc80007800006 */
[----:B------:R-:W-:-:S04]  /*89550*/  IMAD.WIDE.U32 R6, R54, R179, RZ ;  /* 0x000000b336067225 */ /* 0x000fc800078e00ff */
[----:B------:R-:W-:-:S04]  /*89560*/  IMAD.WIDE.U32 R10, P1, R79, R54, R10 ;  /* 0x000000364f0a7225 */ /* 0x000fc8000782000a */
[----:B------:R-:W-:Y:S01]  /*89570*/  IMAD.WIDE.U32 R14, R55, R81, RZ ;  /* 0x00000051370e7225 */ /* 0x000fe200078e00ff */
[----:B------:R-:W-:-:S03]  /*89580*/  MOV R112, R11 ;  /* 0x0000000b00707202 */ /* 0x000fc60000000f00 */
[----:B------:R-:W-:-:S04]  /*89590*/  IMAD.WIDE.U32 R16, R55, R83, RZ ;  /* 0x0000005337107225 */ /* 0x000fc800078e00ff */
[----:B------:R-:W-:Y:S01]  /*895a0*/  IMAD.X R113, RZ, RZ, RZ, P1 ;  /* 0x000000ffff717224 */ /* 0x000fe200008e06ff */
[----:B------:R-:W-:Y:S01]  /*895b0*/  IADD3 R120, P1, PT, R7, R8, RZ ;  /* 0x0000000807787210 */ /* 0x000fe20007f3e0ff */
        /* <DEDUP_REMOVED lines=8> */
[----:B------:R-:W-:Y:S02]  /*89640*/  IMAD.X R13, RZ, RZ, RZ, P0 ;  /* 0x000000ffff0d7224 */ /* 0x000fe400000e06ff */
[----:B------:R-:W-:Y:S02]  /*89650*/  IMAD.MOV.U32 R164, RZ, RZ, R15 ;  /* 0x000000ffffa47224 */ /* 0x000fe400078e000f */
[----:B------:R-:W-:-:S04]  /*89660*/  IMAD.WIDE.U32 R14, P4, R85, R54, R8 ;  /* 0x00000036550e7225 */ /* 0x000fc80007880008 */
[----:B------:R-:W-:-:S04]  /*89670*/  IMAD.WIDE.U32 R144, R57, R179, RZ ;  /* 0x000000b339907225 */ /* 0x000fc800078e00ff */
[----:B------:R-:W-:-:S04]  /*89680*/  IMAD.WIDE.U32 R142, R54, R77, RZ ;  /* 0x0000004d368e7225 */ /* 0x000fc800078e00ff */
[----:B------:R-:W-:Y:S01]  /*89690*/  IMAD.WIDE.U32 R8, R6, -0x1, RZ ;  /* 0xffffffff06087825 */ /* 0x000fe200078e00ff */
[----:B------:R-:W-:-:S03]  /*896a0*/  IADD3 R43, P0, PT, R143, R10, RZ ;  /* 0x0000000a8f2b7210 */ /* 0x000fc60007f1e0ff */
[----:B------:R-:W-:Y:S01]  /*896b0*/  IMAD.X R155, RZ, RZ, RZ, P3 ;  /* 0x000000ffff9b7224 */ /* 0x000fe200018e06ff */
[----:B------:R-:W-:Y:S01]  /*896c0*/  IADD3 R176, P3, PT, R157, R16, RZ ;  /* 0x000000109db07210 */ /* 0x000fe20007f7e0ff */
[----:B------:R-:W-:-:S04]  /*896d0*/  IMAD.WIDE.U32 R198, R54, R80, RZ ;  /* 0x0000005036c67225 */ /* 0x000fc800078e00ff */
[----:B------:R-:W-:Y:S01]  /*896e0*/  IMAD.WIDE.U32.X R12, R180, R55, R12, P1 ;  /* 0x00000037b40c7225 */ /* 0x000fe200008e040c */
[----:B------:R-:W-:-:S03]  /*896f0*/  IADD3 RZ, P1, PT, RZ, R6, RZ ;  /* 0x00000006ffff7210 */ /* 0x000fc60007f3e0ff */
[----:B------:R-:W-:Y:S01]  /*89700*/  IMAD.WIDE.U32 R162, R57, R77, RZ ;  /* 0x0000004d39a27225 */ /* 0x000fe200078e00ff */
[----:B------:R-:W-:-:S03]  /*89710*/  IADD3.X RZ, P1, PT, RZ, R120, RZ, P1, !PT ;  /* 0x00000078ffff7210 */ /* 0x000fc60000f3e4ff */
[----:B------:R-:W-:Y:S01]  /*89720*/  IMAD.MOV.U32 R154, RZ, RZ, R17 ;  /* 0x000000ffff9a7224 */ /* 0x000fe200078e0011 */
[----:B------:R-:W-:Y:S01]  /*89730*/  IADD3.X R143, P1, PT, RZ, R12, RZ, P1, !PT ;  /* 0x0000000cff8f7210 */ /* 0x000fe20000f3e4ff */
[----:B------:R-:W-:-:S03]  /*89740*/  IMAD.WIDE.U32.X R164, R76, R55, R164, P2 ;  /* 0x000000374ca47225 */ /* 0x000fc600010e04a4 */
[----:B------:R-:W-:Y:S01]  /*89750*/  IADD3.X R42, P1, PT, RZ, R13, RZ, P1, !PT ;  /* 0x0000000dff2a7210 */ /* 0x000fe20000f3e4ff */
[----:B------:R-:W-:-:S03]  /*89760*/  IMAD.WIDE.U32 R144, P2, R180, R56, R144 ;  /* 0x00000038b4907225 */ /* 0x000fc60007840090 */
[----:B------:R-:W-:Y:S01]  /*89770*/  IADD3.X R142, P1, PT, R143, R142, RZ, P1, !PT ;  /* 0x0000008e8f8e7210 */ /* 0x000fe20000f3e4ff */
[----:B------:R-:W-:Y:S01]  /*89780*/  IMAD.WIDE.U32 R10, R55, R82, RZ ;  /* 0x00000052370a7225 */ /* 0x000fe200078e00ff */
[----:B------:R-:W-:Y:S02]  /*89790*/  IADD3.X R95, PT, PT, RZ, RZ, RZ, P2, !PT ;  /* 0x000000ffff5f7210 */ /* 0x000fe400017fe4ff */
[----:B------:R-:W-:Y:S01]  /*897a0*/  IADD3.X R143, P1, PT, R42, R43, RZ, P1, !PT ;  /* 0x0000002b2a8f7210 */ /* 0x000fe20000f3e4ff */
[----:B------:R-:W-:Y:S01]  /*897b0*/  IMAD.X R17, RZ, RZ, RZ, P4 ;  /* 0x000000ffff117224 */ /* 0x000fe200020e06ff */
[----:B------:R-:W-:Y:S01]  /*897c0*/  IADD3 R157, P4, PT, R199, R14, RZ ;  /* 0x0000000ec79d7210 */ /* 0x000fe20007f9e0ff */
[----:B------:R-:W-:-:S04]  /*897d0*/  IMAD.WIDE.U32 R114, R8, 0x1, RZ ;  /* 0x0000000108727825 */ /* 0x000fc800078e00ff */
[----:B------:R-:W-:-:S04]  /*897e0*/  IMAD.WIDE.U32 R118, R56, R179, RZ ;  /* 0x000000b338767225 */ /* 0x000fc800078e00ff */
[----:B------:R-:W-:Y:S01]  /*897f0*/  IMAD.WIDE.U32.X R154, R78, R55, R154, P3 ;  /* 0x000000374e9a7225 */ /* 0x000fe200018e049a */
[----:B------:R-:W-:-:S03]  /*89800*/  IADD3 R119, P2, PT, R144, R119, RZ ;  /* 0x0000007790777210 */ /* 0x000fc60007f5e0ff */
[----:B------:R-:W-:Y:S02]  /*89810*/  IMAD.MOV.U32 R16, RZ, RZ, R15 ;  /* 0x000000ffff107224 */ /* 0x000fe400078e000f */
[----:B------:R-:W-:-:S04]  /*89820*/  IMAD.WIDE.U32 R168, R56, R77, RZ ;  /* 0x0000004d38a87225 */ /* 0x000fc800078e00ff */
[----:B------:R-:W-:-:S04]  /*89830*/  IMAD.WIDE.U32 R162, P3, R79, R56, R162 ;  /* 0x000000384fa27225 */ /* 0x000fc800078600a2 */
[----:B------:R-:W-:Y:S01]  /*89840*/  IMAD.WIDE.U32.X R112, R79, R55, R112, P0 ;  /* 0x000000374f707225 */ /* 0x000fe200000e0470 */
[----:B------:R-:W-:-:S03]  /*89850*/  IADD3 RZ, P0, PT, R6, R114, RZ ;  /* 0x0000007206ff7210 */ /* 0x000fc60007f1e0ff */
[----:B------:R-:W-:Y:S01]  /*89860*/  IMAD R97, R6, -0x7af74001, -R120 ;  /* 0x8508bfff06617824 */ /* 0x000fe200078e0a78 */
[----:B------:R-:W-:Y:S01]  /*89870*/  IADD3.X R201, P1, PT, RZ, R112, RZ, P1, !PT ;  /* 0x00000070ffc97210 */ /* 0x000fe20000f3e4ff */
[----:B------:R-:W-:-:S03]  /*89880*/  IMAD.WIDE.U32 R38, R57, R83, RZ ;  /* 0x0000005339267225 */ /* 0x000fc600078e00ff */
[----:B------:R-:W-:Y:S01]  /*89890*/  IADD3 R9, PT, PT, R9, R97, RZ ;  /* 0x0000006109097210 */ /* 0x000fe20007ffe0ff */
[----:B------:R-:W-:Y:S01]  /*898a0*/  IMAD.WIDE.U32 R30, P5, R84, R54, R10 ;  /* 0x00000036541e7225 */ /* 0x000fe200078a000a */
[----:B------:R-:W-:-:S03]  /*898b0*/  IADD3.X R174, P1, PT, RZ, R113, RZ, P1, !PT ;  /* 0x00000071ffae7210 */ /* 0x000fc60000f3e4ff */
[----:B------:R-:W-:Y:S01]  /*898c0*/  IMAD.WIDE.U32.X R6, R85, R55, R16, P4 ;  /* 0x0000003755067225 */ /* 0x000fe200020e0410 */
[----:B------:R-:W-:Y:S02]  /*898d0*/  IADD3 R169, P4, PT, R162, R169, RZ ;  /* 0x000000a9a2a97210 */ /* 0x000fe40007f9e0ff */
[----:B------:R-:W-:Y:S01]  /*898e0*/  IADD3.X R201, P1, PT, R201, R110, RZ, P1, !PT ;  /* 0x0000006ec9c97210 */ /* 0x000fe20000f3e4ff */
[----:B------:R-:W-:Y:S02]  /*898f0*/  IMAD.MOV.U32 R94, RZ, RZ, R145 ;  /* 0x000000ffff5e7224 */ /* 0x000fe400078e0091 */
[----:B------:R-:W-:Y:S01]  /*89900*/  IMAD.WIDE.U32 R10, R54, R82, RZ ;  /* 0x00000052360a7225 */ /* 0x000fe200078e00ff */
[----:B------:R-:W-:-:S03]  /*89910*/  IADD3.X R174, P1, PT, R174, R111, RZ, P1, !PT ;  /* 0x0000006faeae7210 */ /* 0x000fc60000f3e4ff */
[----:B------:R-:W-:Y:S01]  /*89920*/  IMAD.WIDE.U32 R32, R57, R80, RZ ;  /* 0x0000005039207225 */ /* 0x000fe200078e00ff */
[----:B------:R-:W-:-:S03]  /*89930*/  IADD3.X R197, P1, PT, RZ, R164, RZ, P1, !PT ;  /* 0x000000a4ffc57210 */ /* 0x000fc60000f3e4ff */
[----:B------:R-:W-:-:S04]  /*89940*/  IMAD.WIDE.U32 R34, R57, R82, RZ ;  /* 0x0000005239227225 */ /* 0x000fc800078e00ff */
[----:B------:R-:W-:Y:S02]  /*89950*/  IMAD.X R161, RZ, RZ, RZ, P3 ;  /* 0x000000ffffa17224 */ /* 0x000fe400018e06ff */
[----:B------:R-:W-:Y:S02]  /*89960*/  IMAD.MOV.U32 R160, RZ, RZ, R163 ;  /* 0x000000ffffa07224 */ /* 0x000fe400078e00a3 */
[----:B------:R-:W-:-:S04]  /*89970*/  IMAD.WIDE.U32.X R94, R180, R57, R94, P2 ;  /* 0x00000039b45e7225 */ /* 0x000fc800010e045e */
[----:B------:R-:W-:Y:S01]  /*89980*/  IMAD.X R37, RZ, RZ, RZ, P5 ;  /* 0x000000ffff257224 */ /* 0x000fe200028e06ff */
[----:B------:R-:W-:Y:S01]  /*89990*/  IADD3 R11, P5, PT, R11, R30, RZ ;  /* 0x0000001e0b0b7210 */ /* 0x000fe20007fbe0ff */
[----:B------:R-:W-:-:S04]  /*899a0*/  IMAD.WIDE.U32 R16, R56, R83, RZ ;  /* 0x0000005338107225 */ /* 0x000fc800078e00ff */
[----:B------:R-:W-:-:S04]  /*899b0*/  IMAD.WIDE.U32 R38, P2, R78, R56, R38 ;  /* 0x000000384e267225 */ /* 0x000fc80007840026 */
[----:B------:R-:W-:Y:S01]  /*899c0*/  IMAD.MOV.U32 R36, RZ, RZ, R31 ;  /* 0x000000ffff247224 */ /* 0x000fe200078e001f */
[----:B------:R-:W-:Y:S01]  /*899d0*/  MOV R40, R39 ;  /* 0x0000002700287202 */ /* 0x000fe20000000f00 */
[----:B------:R-:W-:-:S04]  /*899e0*/  IMAD.WIDE.U32 R148, R57, R81, RZ ;  /* 0x0000005139947225 */ /* 0x000fc800078e00ff */
[----:B------:R-:W-:-:S04]  /*899f0*/  IMAD.WIDE.U32.X R160, R79, R57, R160, P4 ;  /* 0x000000394fa07225 */ /* 0x000fc800020e04a0 */
[----:B------:R-:W-:-:S04]  /*89a00*/  IMAD.WIDE.U32 R30, R56, R80, RZ ;  /* 0x00000050381e7225 */ /* 0x000fc800078e00ff */
[----:B------:R-:W-:-:S04]  /*89a10*/  IMAD.WIDE.U32 R14, R56, R82, RZ ;  /* 0x00000052380e7225 */ /* 0x000fc800078e00ff */
[----:B------:R-:W-:-:S04]  /*89a20*/  IMAD.WIDE.U32 R32, P3, R85, R56, R32 ;  /* 0x0000003855207225 */ /* 0x000fc80007860020 */
[----:B------:R-:W-:-:S04]  /*89a30*/  IMAD.WIDE.U32 R34, P4, R84, R56, R34 ;  /* 0x0000003854227225 */ /* 0x000fc80007880022 */
[----:B------:R-:W-:Y:S01]  /*89a40*/  IMAD.X R41, RZ, RZ, RZ, P2 ;  /* 0x000000ffff297224 */ /* 0x000fe200010e06ff */
[----:B------:R-:W-:Y:S01]  /*89a50*/  IADD3 R203, P2, PT, R38, R17, RZ ;  /* 0x0000001126cb7210 */ /* 0x000fe20007f5e0ff */
[----:B------:R-:W-:-:S04]  /*89a60*/  IMAD.WIDE.U32 R52, R59, R179, RZ ;  /* 0x000000b33b347225 */ /* 0x000fc800078e00ff */
[----:B------:R-:W-:-:S04]  /*89a70*/  IMAD.WIDE.U32.X R36, R84, R55, R36, P5 ;  /* 0x0000003754247225 */ /* 0x000fc800028e0424 */
[----:B------:R-:W-:Y:S01]  /*89a80*/  IMAD.X R13, RZ, RZ, RZ, P3 ;  /* 0x000000ffff0d7224 */ /* 0x000fe200018e06ff */
[----:B------:R-:W-:Y:S01]  /*89a90*/  IADD3 R31, P3, PT, R32, R31, RZ ;  /* 0x0000001f201f7210 */ /* 0x000fe20007f7e0ff */
[----:B------:R-:W-:Y:S01]  /*89aa0*/  IMAD.X R69, RZ, RZ, RZ, P4 ;  /* 0x000000ffff457224 */ /* 0x000fe200020e06ff */
[----:B------:R-:W-:Y:S01]  /*89ab0*/  IADD3 R15, P4, PT, R34, R15, RZ ;  /* 0x0000000f220f7210 */ /* 0x000fe20007f9e0ff */
[----:B------:R-:W-:-:S04]  /*89ac0*/  IMAD.WIDE.U32 R158, R56, R81, RZ ;  /* 0x00000051389e7225 */ /* 0x000fc800078e00ff */
[----:B------:R-:W-:-:S04]  /*89ad0*/  IMAD.WIDE.U32 R148, P5, R76, R56, R148 ;  /* 0x000000384c947225 */ /* 0x000fc800078a0094 */
[----:B------:R-:W-:-:S04]  /*89ae0*/  IMAD.WIDE.U32 R42, R59, R77, RZ ;  /* 0x0000004d3b2a7225 */ /* 0x000fc800078e00ff */
[----:B------:R-:W-:-:S04]  /*89af0*/  IMAD.WIDE.U32 R44, R59, R81, RZ ;  /* 0x000000513b2c7225 */ /* 0x000fc800078e00ff */
[----:B------:R-:W-:Y:S02]  /*89b00*/  IMAD.MOV.U32 R12, RZ, RZ, R33 ;  /* 0x000000ffff0c7224 */ /* 0x000fe400078e0021 */
[----:B------:R-:W-:Y:S02]  /*89b10*/  IMAD.MOV.U32 R68, RZ, RZ, R35 ;  /* 0x000000ffff447224 */ /* 0x000fe400078e0023 */
[----:B------:R-:W-:-:S04]  /*89b20*/  IMAD.WIDE.U32.X R40, R78, R57, R40, P2 ;  /* 0x000000394e287225 */ /* 0x000fc800010e0428 */
[----:B------:R-:W-:Y:S01]  /*89b30*/  IMAD.X R147, RZ, RZ, RZ, P5 ;  /* 0x000000ffff937224 */ /* 0x000fe200028e06ff */
[----:B------:R-:W-:Y:S01]  /*89b40*/  IADD3 R159, P5, PT, R148, R159, RZ ;  /* 0x0000009f949f7210 */ /* 0x000fe20007fbe0ff */
[----:B------:R-:W-:-:S04]  /*89b50*/  IMAD.WIDE.U32 R166, R58, R179, RZ ;  /* 0x000000b33aa67225 */ /* 0x000fc800078e00ff */
[----:B------:R-:W-:-:S04]  /*89b60*/  IMAD.WIDE.U32 R52, P2, R180, R58, R52 ;  /* 0x0000003ab4347225 */ /* 0x000fc80007840034 */
[----:B------:R-:W-:-:S04]  /*89b70*/  IMAD.WIDE.U32.X R12, R85, R57, R12, P3 ;  /* 0x00000039550c7225 */ /* 0x000fc800018e040c */
[----:B------:R-:W-:-:S04]  /*89b80*/  IMAD.WIDE.U32.X R68, R84, R57, R68, P4 ;  /* 0x0000003954447225 */ /* 0x000fc800020e0444 */
[----:B------:R-:W-:Y:S02]  /*89b90*/  IMAD.MOV.U32 R146, RZ, RZ, R149 ;  /* 0x000000ffff927224 */ /* 0x000fe400078e0095 */
[----:B------:R-:W-:-:S04]  /*89ba0*/  IMAD.WIDE.U32 R152, R58, R77, RZ ;  /* 0x0000004d3a987225 */ /* 0x000fc800078e00ff */
[----:B------:R-:W-:-:S04]  /*89bb0*/  IMAD.WIDE.U32 R74, R58, R81, RZ ;  /* 0x000000513a4a7225 */ /* 0x000fc800078e00ff */
[----:B------:R-:W-:-:S04]  /*89bc0*/  IMAD.WIDE.U32 R42, P3, R79, R58, R42 ;  /* 0x0000003a4f2a7225 */ /* 0x000fc8000786002a */
[----:B------:R-:W-:-:S04]  /*89bd0*/  IMAD.WIDE.U32 R44, P4, R76, R58, R44 ;  /* 0x0000003a4c2c7225 */ /* 0x000fc8000788002c */
[----:B------:R-:W-:Y:S01]  /*89be0*/  IMAD.X R151, RZ, RZ, RZ, P2 ;  /* 0x000000ffff977224 */ /* 0x000fe200010e06ff */
[----:B------:R-:W-:Y:S01]  /*89bf0*/  IADD3 R17, P2, PT, R52, R167, RZ ;  /* 0x000000a734117210 */ /* 0x000fe20007f5e0ff */
[----:B------:R-:W-:-:S04]  /*89c00*/  IMAD.WIDE.U32 R66, R59, R83, RZ ;  /* 0x000000533b427225 */ /* 0x000fc800078e00ff */
[----:B------:R-:W-:Y:S01]  /*89c10*/  IMAD.WIDE.U32.X R146, R76, R57, R146, P5 ;  /* 0x000000394c927225 */ /* 0x000fe200028e0492 */
[----:B------:R-:W-:-:S03]  /*89c20*/  IADD3 R204, P5, PT, R42, R153, RZ ;  /* 0x000000992acc7210 */ /* 0x000fc60007fbe0ff */
[----:B------:R-:W-:Y:S02]  /*89c30*/  IMAD.MOV.U32 R150, RZ, RZ, R53 ;  /* 0x000000ffff967224 */ /* 0x000fe400078e0035 */
[----:B------:R-:W-:Y:S01]  /*89c40*/  IMAD.X R49, RZ, RZ, RZ, P4 ;  /* 0x000000ffff317224 */ /* 0x000fe200020e06ff */
[----:B------:R-:W-:Y:S01]  /*89c50*/  IADD3 R202, P4, PT, R44, R75, RZ ;  /* 0x0000004b2cca7210 */ /* 0x000fe20007f9e0ff */
        /* <DEDUP_REMOVED lines=12> */
[----:B------:R-:W-:-:S04]  /*89d20*/  IMAD.WIDE.U32 R46, R58, R82, RZ ;  /* 0x000000523a2e7225 */ /* 0x000fc800078e00ff */
[----:B------:R-:W-:-:S04]  /*89d30*/  IMAD.WIDE.U32 R50, P5, R84, R58, R50 ;  /* 0x0000003a54327225 */ /* 0x000fc800078a0032 */
[----:B------:R-:W-:-:S04]  /*89d40*/  IMAD.WIDE.U32 R116, P4, R8, -0x7af74000, R116 ;  /* 0x8508c00008747825 */ /* 0x000fc80007880074 */
[----:B------:R-:W-:Y:S01]  /*89d50*/  IMAD.X R93, RZ, RZ, RZ, P2 ;  /* 0x000000ffff5d7224 */ /* 0x000fe200010e06ff */
[----:B------:R-:W-:Y:S01]  /*89d60*/  IADD3 R35, P2, PT, R66, R87, RZ ;  /* 0x0000005742237210 */ /* 0x000fe20007f5e0ff */
[----:B------:R-:W-:Y:S01]  /*89d70*/  IMAD.X R97, RZ, RZ, RZ, P5 ;  /* 0x000000ffff617224 */ /* 0x000fe200028e06ff */
[----:B------:R-:W-:Y:S01]  /*89d80*/  IADD3 R33, P5, PT, R50, R47, RZ ;  /* 0x0000002f32217210 */ /* 0x000fe20007fbe0ff */
[----:B------:R-:W-:Y:S01]  /*89d90*/  IMAD.MOV.U32 R92, RZ, RZ, R67 ;  /* 0x000000ffff5c7224 */ /* 0x000fe200078e0043 */
[----:B------:R-:W-:Y:S01]  /*89da0*/  IADD3.X R67, P1, PT, RZ, R165, RZ, P1, !PT ;  /* 0x000000a5ff437210 */ /* 0x000fe20000f3e4ff */
[----:B------:R-:W-:Y:S02]  /*89db0*/  IMAD.X R171, RZ, RZ, RZ, P4 ;  /* 0x000000ffffab7224 */ /* 0x000fe400020e06ff */
[----:B------:R-:W-:Y:S01]  /*89dc0*/  IMAD.WIDE.U32 R112, P4, R180, R60, R112 ;  /* 0x0000003cb4707225 */ /* 0x000fe20007880070 */
[----:B------:R-:W-:-:S03]  /*89dd0*/  IADD3.X R197, P1, PT, R197, R156, RZ, P1, !PT ;  /* 0x0000009cc5c57210 */ /* 0x000fc60000f3e4ff */
[----:B------:R-:W-:Y:S01]  /*89de0*/  IMAD.WIDE.U32 R136, R61, R77, RZ ;  /* 0x0000004d3d887225 */ /* 0x000fe200078e00ff */
[----:B------:R-:W-:Y:S02]  /*89df0*/  IADD3.X R139, PT, PT, RZ, RZ, RZ, P4, !PT ;  /* 0x000000ffff8b7210 */ /* 0x000fe400027fe4ff */
[----:B------:R-:W-:Y:S01]  /*89e00*/  IADD3.X R176, P1, PT, R67, R176, RZ, P1, !PT ;  /* 0x000000b043b07210 */ /* 0x000fe20000f3e4ff */
[----:B------:R-:W-:-:S04]  /*89e10*/  IMAD.WIDE.U32 R90, P3, R85, R58, R90 ;  /* 0x0000003a555a7225 */ /* 0x000fc8000786005a */
[----:B------:R-:W-:Y:S02]  /*89e20*/  IMAD.MOV.U32 R96, RZ, RZ, R51 ;  /* 0x000000ffff607224 */ /* 0x000fe400078e0033 */
        /* <DEDUP_REMOVED lines=8> */
[----:B------:R-:W-:-:S03]  /*89eb0*/  IMAD.WIDE.U32 R126, R61, R81, RZ ;  /* 0x000000513d7e7225 */ /* 0x000fc600078e00ff */
[----:B------:R-:W-:Y:S01]  /*89ec0*/  IADD3.X R57, P2, PT, RZ, R95, RZ, P2, !PT ;  /* 0x0000005fff397210 */ /* 0x000fe2000175e4ff */
[----:B------:R-:W-:-:S03]  /*89ed0*/  IMAD.WIDE.U32 R134, R60, R77, RZ ;  /* 0x0000004d3c867225 */ /* 0x000fc600078e00ff */
[----:B------:R-:W-:Y:S01]  /*89ee0*/  IADD3.X R200, P2, PT, R200, R201, RZ, P2, !PT ;  /* 0x000000c9c8c87210 */ /* 0x000fe2000175e4ff */
[----:B------:R-:W-:-:S03]  /*89ef0*/  IMAD.WIDE.U32 R136, P4, R79, R60, R136 ;  /* 0x0000003c4f887225 */ /* 0x000fc60007880088 */
        /* <DEDUP_REMOVED lines=12> */
[----:B------:R-:W-:-:S04]  /*89fc0*/  IMAD.WIDE.U32 R94, R61, R80, RZ ;  /* 0x000000503d5e7225 */ /* 0x000fc800078e00ff */
[----:B------:R-:W-:Y:S01]  /*89fd0*/  IMAD.X R55, RZ, RZ, RZ, P3 ;  /* 0x000000ffff377224 */ /* 0x000fe200018e06ff */
[----:B------:R-:W-:Y:S01]  /*89fe0*/  IADD3 R39, P3, PT, R90, R71, RZ ;  /* 0x000000475a277210 */ /* 0x000fe20007f7e0ff */
[----:B------:R-:W-:Y:S02]  /*89ff0*/  IMAD.X R133, RZ, RZ, RZ, P5 ;  /* 0x000000ffff857224 */ /* 0x000fe400028e06ff */
[----:B------:R-:W-:Y:S02]  /*8a000*/  IMAD.MOV.U32 R132, RZ, RZ, R127 ;  /* 0x000000ffff847224 */ /* 0x000fe400078e007f */
[----:B------:R-:W-:-:S04]  /*8a010*/  IMAD.WIDE.U32 R124, P5, R78, R60, R124 ;  /* 0x0000003c4e7c7225 */ /* 0x000fc800078a007c */
[----:B------:R-:W-:-:S04]  /*8a020*/  IMAD.WIDE.U32.X R132, R76, R61, R132, P4 ;  /* 0x0000003d4c847225 */ /* 0x000fc800020e0484 */
[----:B------:R-:W-:-:S04]  /*8a030*/  IMAD.WIDE.U32 R94, P4, R85, R60, R94 ;  /* 0x0000003c555e7225 */ /* 0x000fc8000788005e */
[----:B------:R-:W-:-:S04]  /*8a040*/  IMAD.WIDE.U32 R128, R60, R83, RZ ;  /* 0x000000533c807225 */ /* 0x000fc800078e00ff */
[----:B------:R-:W-:Y:S01]  /*8a050*/  IMAD.WIDE.U32.X R54, R85, R59, R54, P3 ;  /* 0x0000003b55367225 */ /* 0x000fe200018e0436 */
[----:B------:R-:W-:Y:S02]  /*8a060*/  IADD3 R115, P3, PT, R115, R116, RZ ;  /* 0x0000007473737210 */ /* 0x000fe40007f7e0ff */
[----:B------:R-:W-:Y:S01]  /*8a070*/  MOV R116, R125 ;  /* 0x0000007d00747202 */ /* 0x000fe20000000f00 */
[----:B------:R-:W-:Y:S01]  /*8a080*/  IMAD.X R121, RZ, RZ, RZ, P4 ;  /* 0x000000ffff797224 */ /* 0x000fe200020e06ff */
[----:B------:R-:W-:Y:S01]  /*8a090*/  IADD3 R45, P4, PT, R124, R129, RZ ;  /* 0x000000817c2d7210 */ /* 0x000fe20007f9e0ff */
[----:B------:R-:W-:Y:S01]  /*8a0a0*/  IMAD.MOV.U32 R170, RZ, RZ, R117 ;  /* 0x000000ffffaa7224 */ /* 0x000fe200078e0075 */
[----:B------:R-:W-:Y:S01]  /*8a0b0*/  IADD3.X RZ, P0, PT, R120, R115, RZ, P0, !PT ;  /* 0x0000007378ff7210 */ /* 0x000fe2000071e4ff */
[----:B------:R-:W-:Y:S01]  /*8a0c0*/  IMAD.X R117, RZ, RZ, RZ, P5 ;  /* 0x000000ffff757224 */ /* 0x000fe200028e06ff */
[----:B------:R-:W-:Y:S01]  /*8a0d0*/  IADD3.X R59, P2, PT, RZ, RZ, RZ, P2, !PT ;  /* 0x000000ffff3b7210 */ /* 0x000fe2000175e4ff */
[----:B------:R-:W-:-:S04]  /*8a0e0*/  IMAD.WIDE.U32 R122, R60, R80, RZ ;  /* 0x000000503c7a7225 */ /* 0x000fc800078e00ff */
[----:B------:R-:W-:-:S04]  /*8a0f0*/  IMAD.WIDE.U32 R114, R61, R82, RZ ;  /* 0x000000523d727225 */ /* 0x000fc800078e00ff */
[----:B------:R-:W-:Y:S01]  /*8a100*/  IMAD.WIDE.U32.X R116, R78, R61, R116, P4 ;  /* 0x0000003d4e747225 */ /* 0x000fe200020e0474 */
[----:B------:R-:W-:-:S03]  /*8a110*/  IADD3 R47, P4, PT, R94, R123, RZ ;  /* 0x0000007b5e2f7210 */ /* 0x000fc60007f9e0ff */
[----:B------:R-:W-:-:S04]  /*8a120*/  IMAD.WIDE.U32.X R170, R9, -0x7af74000, R170, P3 ;  /* 0x8508c00009aa7825 */ /* 0x000fc800018e04aa */
[----:B------:R-:W-:Y:S01]  /*8a130*/  IMAD.MOV.U32 R120, RZ, RZ, R95 ;  /* 0x000000ffff787224 */ /* 0x000fe200078e005f */
[----:B------:R-:W-:Y:S01]  /*8a140*/  IADD3.X R145, P0, PT, RZ, R170, RZ, P0, !PT ;  /* 0x000000aaff917210 */ /* 0x000fe2000071e4ff */
[----:B------:R-:W-:-:S03]  /*8a150*/  IMAD.WIDE.U32 R114, P5, R84, R60, R114 ;  /* 0x0000003c54727225 */ /* 0x000fc600078a0072 */
[----:B------:R-:W-:Y:S01]  /*8a160*/  IADD3.X R57, P0, PT, RZ, R171, RZ, P0, !PT ;  /* 0x000000abff397210 */ /* 0x000fe2000071e4ff */
[----:B------:R-:W-:-:S04]  /*8a170*/  IMAD.WIDE.U32 R110, R60, R82, RZ ;  /* 0x000000523c6e7225 */ /* 0x000fc800078e00ff */
[----:B------:R-:W-:-:S04]  /*8a180*/  IMAD.WIDE.U32 R172, R9, 0x30000000, RZ ;  /* 0x3000000009ac7825 */ /* 0x000fc800078e00ff */
[----:B------:R-:W-:Y:S01]  /*8a190*/  IMAD.WIDE.U32.X R120, R85, R61, R120, P4 ;  /* 0x0000003d55787225 */ /* 0x000fe200020e0478 */
[----:B------:R-:W-:-:S03]  /*8a1a0*/  IADD3 RZ, P4, PT, R200, R168, RZ ;  /* 0x000000a8c8ff7210 */ /* 0x000fc60007f9e0ff */
[----:B------:R-:W-:Y:S01]  /*8a1b0*/  IMAD.X R195, RZ, RZ, RZ, P5 ;  /* 0x000000ffffc37224 */ /* 0x000fe200028e06ff */
[----:B------:R-:W-:Y:S01]  /*8a1c0*/  IADD3 R43, P5, PT, R114, R111, RZ ;  /* 0x0000006f722b7210 */ /* 0x000fe20007fbe0ff */
[----:B------:R-:W-:Y:S01]  /*8a1d0*/  IMAD.MOV.U32 R194, RZ, RZ, R115 ;  /* 0x000000ffffc27224 */ /* 0x000fe200078e0073 */
[----:B------:R-:W-:Y:S01]  /*8a1e0*/  IADD3.X RZ, P4, PT, R201, R169, RZ, P4, !PT ;  /* 0x000000a9c9ff7210 */ /* 0x000fe2000279e4ff */
[----:B------:R-:W-:-:S03]  /*8a1f0*/  IMAD.WIDE.U32 R174, R179, R56, R142 ;  /* 0x00000038b3ae7225 */ /* 0x000fc600078e008e */
[----:B------:R-:W-:Y:S01]  /*8a200*/  IADD3.X R196, P4, PT, R59, R160, RZ, P4, !PT ;  /* 0x000000a03bc47210 */ /* 0x000fe2000279e4ff */
[----:B------:R-:W-:Y:S01]  /*8a210*/  IMAD.WIDE.U32 R170, R8, 0x30000000, RZ ;  /* 0x3000000008aa7825 */ /* 0x000fe200078e00ff */
[----:B------:R-:W-:-:S03]  /*8a220*/  IADD3.X R59, P1, PT, RZ, R154, RZ, P1, !PT ;  /* 0x0000009aff3b7210 */ /* 0x000fc60000f3e4ff */
[----:B------:R-:W-:Y:S01]  /*8a230*/  IMAD.WIDE.U32 R142, P3, R8, 0x170b5d44, R172 ;  /* 0x170b5d44088e7825 */ /* 0x000fe200078600ac */
[----:B------:R-:W-:-:S03]  /*8a240*/  IADD3.X R154, P1, PT, RZ, R155, RZ, P1, !PT ;  /* 0x0000009bff9a7210 */ /* 0x000fc60000f3e4ff */
[----:B------:R-:W-:Y:S01]  /*8a250*/  IMAD.WIDE.U32.X R194, R84, R61, R194, P5 ;  /* 0x0000003d54c27225 */ /* 0x000fe200028e04c2 */
[----:B------:R-:W-:Y:S02]  /*8a260*/  IADD3 R71, P5, PT, R142, R171, RZ ;  /* 0x000000ab8e477210 */ /* 0x000fe40007fbe0ff */
[----:B------:R-:W-:Y:S01]  /*8a270*/  IADD3.X R198, P1, PT, R59, R198, RZ, P1, !PT ;  /* 0x000000c63bc67210 */ /* 0x000fe20000f3e4ff */
[----:B------:R-:W-:Y:S01]  /*8a280*/  IMAD.IADD R172, R175, 0x1, R144 ;  /* 0x00000001afac7824 */ /* 0x000fe200078e0290 */
[----:B------:R-:W-:Y:S01]  /*8a290*/  IADD3.X R144, P0, PT, R145, R174, RZ, P0, !PT ;  /* 0x000000ae91907210 */ /* 0x000fe2000071e4ff */
[----:B------:R-:W-:Y:S02]  /*8a2a0*/  IMAD.X R61, RZ, RZ, RZ, P2 ;  /* 0x000000ffff3d7224 */ /* 0x000fe400010e06ff */
[----:B------:R-:W-:Y:S01]  /*8a2b0*/  IMAD.X R165, RZ, RZ, RZ, P3 ;  /* 0x000000ffffa57224 */ /* 0x000fe200018e06ff */
[----:B------:R-:W-:Y:S01]  /*8a2c0*/  IADD3 RZ, P2, PT, R144, R170, RZ ;  /* 0x000000aa90ff7210 */ /* 0x000fe20007f5e0ff */
[----:B------:R-:W-:Y:S01]  /*8a2d0*/  IMAD.MOV.U32 R164, RZ, RZ, R143 ;  /* 0x000000ffffa47224 */ /* 0x000fe200078e008f */
[----:B------:R-:W-:Y:S01]  /*8a2e0*/  IADD3.X R145, P0, PT, R57, R172, RZ, P0, !PT ;  /* 0x000000ac39917210 */ /* 0x000fe2000071e4ff */
[----:B------:R-:W-:Y:S01]  /*8a2f0*/  IMAD.WIDE.U32 R200, R77, R56, R200 ;  /* 0x000000384dc87225 */ /* 0x000fe200078e00c8 */
[----:B------:R-:W-:-:S02]  /*8a300*/  IADD3.X R57, P4, PT, R61, R161, RZ, P4, !PT ;  /* 0x000000a13d397210 */ /* 0x000fc4000279e4ff */
[----:B------:R-:W-:Y:S01]  /*8a310*/  IADD3.X RZ, P2, PT, R145, R71, RZ, P2, !PT ;  /* 0x0000004791ff7210 */ /* 0x000fe2000175e4ff */
[----:B------:R-:W-:Y:S01]  /*8a320*/  IMAD.WIDE.U32.X R160, R9, 0x170b5d44, R164, P5 ;  /* 0x170b5d4409a07825 */ /* 0x000fe200028e04a4 */
[----:B------:R-:W-:Y:S02]  /*8a330*/  IADD3.X R61, P0, PT, RZ, RZ, RZ, P0, !PT ;  /* 0x000000ffff3d7210 */ /* 0x000fe4000071e4ff */
[----:B------:R-:W-:Y:S01]  /*8a340*/  IADD3.X R196, P4, PT, R196, R197, RZ, P4, !PT ;  /* 0x000000c5c4c47210 */ /* 0x000fe2000279e4ff */
[----:B------:R-:W-:Y:S01]  /*8a350*/  IMAD.IADD R201, R201, 0x1, R162 ;  /* 0x00000001c9c97824 */ /* 0x000fe200078e02a2 */
[----:B------:R-:W-:Y:S01]  /*8a360*/  IADD3 RZ, P3, PT, R200, R166, RZ ;  /* 0x000000a6c8ff7210 */ /* 0x000fe20007f7e0ff */
[----:B------:R-:W-:Y:S01]  /*8a370*/  IMAD.X R75, RZ, RZ, RZ, P0 ;  /* 0x000000ffff4b7224 */ /* 0x000fe200000e06ff */
[----:B------:R-:W-:Y:S01]  /*8a380*/  IADD3.X R61, P5, PT, R61, R160, RZ, P2, !PT ;  /* 0x000000a03d3d7210 */ /* 0x000fe200017be4ff */
[----:B------:R-:W-:Y:S01]  /*8a390*/  IMAD.WIDE.U32 R170, R63, R77, RZ ;  /* 0x0000004d3faa7225 */ /* 0x000fe200078e00ff */
[----:B------:R-:W-:-:S02]  /*8a3a0*/  IADD3 RZ, P2, PT, R196, R158, RZ ;  /* 0x0000009ec4ff7210 */ /* 0x000fc40007f5e0ff */
[----:B------:R-:W-:Y:S01]  /*8a3b0*/  IADD3.X R197, P4, PT, R57, R176, RZ, P4, !PT ;  /* 0x000000b039c57210 */ /* 0x000fe2000279e4ff */
[----:B------:R-:W-:Y:S01]  /*8a3c0*/  IMAD.WIDE.U32 R176, R63, R179, RZ ;  /* 0x000000b33fb07225 */ /* 0x000fe200078e00ff */
[----:B------:R-:W-:Y:S02]  /*8a3d0*/  IADD3.X RZ, P3, PT, R201, R17, RZ, P3, !PT ;  /* 0x00000011c9ff7210 */ /* 0x000fe40001f7e4ff */
[----:B------:R-:W-:Y:S01]  /*8a3e0*/  IADD3.X RZ, P2, PT, R197, R159, RZ, P2, !PT ;  /* 0x0000009fc5ff7210 */ /* 0x000fe2000175e4ff */
[C---:B------:R-:W-:Y:S01]  /*8a3f0*/  IMAD.WIDE.U32 R174, R62.reuse, R179, RZ ;  /* 0x000000b33eae7225 */ /* 0x040fe200078e00ff */
[----:B------:R-:W-:Y:S02]  /*8a400*/  IADD3.X R199, P4, PT, RZ, RZ, RZ, P4, !PT ;  /* 0x000000ffffc77210 */ /* 0x000fe4000279e4ff */
[----:B------:R-:W-:Y:S01]  /*8a410*/  IADD3.X R75, P0, PT, R75, R161, RZ, P5, !PT ;  /* 0x000000a14b4b7210 */ /* 0x000fe20002f1e4ff */
[----:B------:R-:W-:Y:S01]  /*8a420*/  IMAD.WIDE.U32 R168, R62, R77, RZ ;  /* 0x0000004d3ea87225 */ /* 0x000fe200078e00ff */
[----:B------:R-:W-:-:S02]  /*8a430*/  IADD3.X R17, P5, PT, RZ, R150, RZ, P3, !PT ;  /* 0x00000096ff117210 */ /* 0x000fc40001fbe4ff */
[----:B------:R-:W-:Y:S01]  /*8a440*/  IADD3.X R199, P3, PT, R199, R146, RZ, P2, !PT ;  /* 0x00000092c7c77210 */ /* 0x000fe2000177e4ff */
[----:B------:R-:W-:Y:S01]  /*8a450*/  IMAD.WIDE.U32 R164, R63, R81, RZ ;  /* 0x000000513fa47225 */ /* 0x000fe200078e00ff */
[----:B------:R-:W-:Y:S02]  /*8a460*/  IADD3.X R115, PT, PT, RZ, RZ, RZ, P4, !PT ;  /* 0x000000ffff737210 */ /* 0x000fe400027fe4ff */
[----:B------:R-:W-:Y:S01]  /*8a470*/  IADD3.X R113, P2, PT, R154, R157, RZ, P1, !PT ;  /* 0x0000009d9a717210 */ /* 0x000fe20000f5e4ff */
[----:B------:R-:W-:Y:S01]  /*8a480*/  IMAD.WIDE.U32 R196, R81, R56, R196 ;  /* 0x0000003851c47225 */ /* 0x000fe200078e00c4 */
[----:B------:R-:W-:Y:S02]  /*8a490*/  IADD3.X R115, P1, PT, R115, R147, RZ, P3, !PT ;  /* 0x0000009373737210 */ /* 0x000fe40001f3e4ff */
[----:B------:R-:W-:Y:S01]  /*8a4a0*/  IADD3.X R150, P4, PT, RZ, R151, RZ, P5, !PT ;  /* 0x00000097ff967210 */ /* 0x000fe20002f9e4ff */
[----:B------:R-:W-:Y:S01]  /*8a4b0*/  IMAD.WIDE.U32 R176, P3, R180, R62, R176 ;  /* 0x0000003eb4b07225 */ /* 0x000fe200078600b0 */
[----:B------:R-:W-:-:S02]  /*8a4c0*/  IADD3.X R198, P1, PT, R199, R198, RZ, P1, !PT ;  /* 0x000000c6c7c67210 */ /* 0x000fc40000f3e4ff */
[----:B------:R-:W-:Y:S01]  /*8a4d0*/  IADD3.X R196, P4, PT, R17, R196, RZ, P4, !PT ;  /* 0x000000c411c47210 */ /* 0x000fe2000279e4ff */
[----:B------:R-:W-:Y:S01]  /*8a4e0*/  IMAD.X R173, RZ, RZ, RZ, P3 ;  /* 0x000000ffffad7224 */ /* 0x000fe200018e06ff */
[----:B------:R-:W-:Y:S01]  /*8a4f0*/  IADD3 R71, P3, PT, R176, R175, RZ ;  /* 0x000000afb0477210 */ /* 0x000fe20007f7e0ff */
[----:B------:R-:W-:Y:S01]  /*8a500*/  IMAD.WIDE.U32 R170, P5, R79, R62, R170 ;  /* 0x0000003e4faa7225 */ /* 0x000fe200078a00aa */
[----:B------:R-:W-:Y:S02]  /*8a510*/  IADD3.X R199, P1, PT, R115, R113, RZ, P1, !PT ;  /* 0x0000007173c77210 */ /* 0x000fe40000f3e4ff */
[----:B------:R-:W-:Y:S01]  /*8a520*/  IADD3.X R113, P2, PT, RZ, R6, RZ, P2, !PT ;  /* 0x00000006ff717210 */ /* 0x000fe2000175e4ff */
[----:B------:R-:W-:Y:S02]  /*8a530*/  IMAD.MOV.U32 R172, RZ, RZ, R177 ;  /* 0x000000ffffac7224 */ /* 0x000fe400078e00b1 */
[----:B------:R-:W-:Y:S01]  /*8a540*/  IMAD.IADD R149, R197, 0x1, R148 ;  /* 0x00000001c5957824 */ /* 0x000fe200078e0294 */
[----:B------:R-:W-:Y:S01]  /*8a550*/  IADD3.X R6, P2, PT, RZ, R7, RZ, P2, !PT ;  /* 0x00000007ff067210 */ /* 0x000fe2000175e4ff */
[----:B------:R-:W-:Y:S01]  /*8a560*/  IMAD.WIDE.U32.X R172, R180, R63, R172, P3 ;  /* 0x0000003fb4ac7225 */ /* 0x000fe200018e04ac */
[----:B------:R-:W-:-:S02]  /*8a570*/  IADD3 R57, P3, PT, R170, R169, RZ ;  /* 0x000000a9aa397210 */ /* 0x000fc40007f7e0ff */
[----:B------:R-:W-:Y:S01]  /*8a580*/  IADD3.X R197, P4, PT, R150, R149, RZ, P4, !PT ;  /* 0x0000009596c57210 */ /* 0x000fe2000279e4ff */
[----:B------:R-:W-:Y:S01]  /*8a590*/  IMAD.WIDE.U32 R158, R63, R83, RZ ;  /* 0x000000533f9e7225 */ /* 0x000fe200078e00ff */
[----:B------:R-:W-:Y:S02]  /*8a5a0*/  IADD3.X R7, P1, PT, RZ, RZ, RZ, P1, !PT ;  /* 0x000000ffff077210 */ /* 0x000fe40000f3e4ff */
[----:B------:R-:W-:Y:S01]  /*8a5b0*/  IADD3.X R111, P4, PT, RZ, RZ, RZ, P4, !PT ;  /* 0x000000ffff6f7210 */ /* 0x000fe2000279e4ff */
[----:B------:R-:W-:Y:S01]  /*8a5c0*/  IMAD.X R167, RZ, RZ, RZ, P5 ;  /* 0x000000ffffa77224 */ /* 0x000fe200028e06ff */
[----:B------:R-:W-:Y:S01]  /*8a5d0*/  IADD3.X R113, P2, PT, R113, R10, RZ, P2, !PT ;  /* 0x0000000a71717210 */ /* 0x000fe2000175e4ff */
        /* <DEDUP_REMOVED lines=8> */
[----:B------:R-:W-:-:S03]  /*8a660*/  MOV R150, R159 ;  /* 0x0000009f00967202 */ /* 0x000fc60000000f00 */
[----:B------:R-:W-:-:S04]  /*8a670*/  IMAD.WIDE.U32 R148, R63, R80, RZ ;  /* 0x000000503f947225 */ /* 0x000fc800078e00ff */
[----:B------:R-:W-:Y:S02]  /*8a680*/  IMAD.MOV.U32 R160, RZ, RZ, R165 ;  /* 0x000000ffffa07224 */ /* 0x000fe400078e00a5 */
[----:B------:R-:W-:Y:S01]  /*8a690*/  IMAD.X R151, RZ, RZ, RZ, P3 ;  /* 0x000000ffff977224 */ /* 0x000fe200018e06ff */
[----:B------:R-:W-:Y:S01]  /*8a6a0*/  IADD3 R59, P3, PT, R158, R157, RZ ;  /* 0x0000009d9e3b7210 */ /* 0x000fe20007f7e0ff */
[----:B------:R-:W-:-:S04]  /*8a6b0*/  IMAD.WIDE.U32.X R160, R76, R63, R160, P5 ;  /* 0x0000003f4ca07225 */ /* 0x000fc800028e04a0 */
[----:B------:R-:W-:-:S04]  /*8a6c0*/  IMAD.WIDE.U32 R146, R62, R80, RZ ;  /* 0x000000503e927225 */ /* 0x000fc800078e00ff */
[----:B------:R-:W-:-:S04]  /*8a6d0*/  IMAD.WIDE.U32 R148, P5, R85, R62, R148 ;  /* 0x0000003e55947225 */ /* 0x000fc800078a0094 */
[----:B------:R-:W-:Y:S01]  /*8a6e0*/  IMAD.WIDE.U32.X R150, R78, R63, R150, P3 ;  /* 0x0000003f4e967225 */ /* 0x000fe200018e0496 */
[----:B------:R-:W-:-:S03]  /*8a6f0*/  IADD3 RZ, P3, PT, R196, R152, RZ ;  /* 0x00000098c4ff7210 */ /* 0x000fc60007f7e0ff */
[----:B------:R-:W-:Y:S01]  /*8a700*/  IMAD.X R123, RZ, RZ, RZ, P4 ;  /* 0x000000ffff7b7224 */ /* 0x000fe200020e06ff */
[----:B------:R-:W-:Y:S01]  /*8a710*/  IADD3 R87, P4, PT, R148, R147, RZ ;  /* 0x0000009394577210 */ /* 0x000fe20007f9e0ff */
        /* <DEDUP_REMOVED lines=18> */
[----:B------:R-:W-:Y:S01]  /*8a840*/  IMAD.X R63, RZ, RZ, RZ, P1 ;  /* 0x000000ffff3f7224 */ /* 0x000fe200008e06ff */
[----:B------:R-:W-:Y:S01]  /*8a850*/  IADD3.X R123, P5, PT, R123, R89, RZ, P5, !PT ;  /* 0x000000597b7b7210 */ /* 0x000fe20002fbe4ff */
[----:B------:R-:W-:Y:S01]  /*8a860*/  IMAD.IADD R38, R199, 0x1, R38 ;  /* 0x00000001c7267824 */ /* 0x000fe200078e0226 */
[----:B------:R-:W-:Y:S01]  /*8a870*/  IADD3.X R206, P3, PT, RZ, R36, RZ, P3, !PT ;  /* 0x00000024ffce7210 */ /* 0x000fe20001f7e4ff */
[----:B------:R-:W-:Y:S01]  /*8a880*/  IMAD.WIDE.U32 R196, R77, R58, R196 ;  /* 0x0000003a4dc47225 */ /* 0x000fe200078e00c4 */
[----:B------:R-:W-:Y:S02]  /*8a890*/  IADD3.X R10, P1, PT, R111, R198, RZ, P5, !PT ;  /* 0x000000c66f0a7210 */ /* 0x000fe40002f3e4ff */
[----:B------:R-:W-:Y:S01]  /*8a8a0*/  IADD3.X R6, P5, PT, R7, R40, RZ, P4, !PT ;  /* 0x0000002807067210 */ /* 0x000fe200027be4ff */
[----:B------:R-:W-:Y:S01]  /*8a8b0*/  IMAD.WIDE.U32 R198, R8, 0xf5138f, RZ ;  /* 0x00f5138f08c67825 */ /* 0x000fe200078e00ff */
[----:B------:R-:W-:-:S02]  /*8a8c0*/  IADD3.X R11, P4, PT, R123, R38, RZ, P1, !PT ;  /* 0x000000267b0b7210 */ /* 0x000fc40000f9e4ff */
[----:B------:R-:W-:Y:S01]  /*8a8d0*/  IADD3.X R40, P1, PT, R63, R41, RZ, P5, !PT ;  /* 0x000000293f287210 */ /* 0x000fe20002f3e4ff */
[----:B------:R-:W-:Y:S01]  /*8a8e0*/  IMAD.X R38, RZ, RZ, R37, P3 ;  /* 0x000000ffff267224 */ /* 0x000fe200018e0625 */
[----:B------:R-:W-:Y:S01]  /*8a8f0*/  IADD3 RZ, P2, PT, R196, R140, RZ ;  /* 0x0000008cc4ff7210 */ /* 0x000fe20007f5e0ff */
[----:B------:R-:W-:Y:S01]  /*8a900*/  IMAD.WIDE.U32 R36, R9, -0x45f6b800, RZ ;  /* 0xba09480009247825 */ /* 0x000fe200078e00ff */
[----:B------:R-:W-:Y:S02]  /*8a910*/  IADD3.X R6, P3, PT, R6, R113, RZ, P1, !PT ;  /* 0x0000007106067210 */ /* 0x000fe40000f7e4ff */
[----:B------:R-:W-:Y:S01]  /*8a920*/  IADD3 R197, PT, PT, R197, R42, RZ ;  /* 0x0000002ac5c57210 */ /* 0x000fe20007ffe0ff */
[----:B------:R-:W-:Y:S01]  /*8a930*/  IMAD.WIDE.U32 R88, R8, 0x6ca1493b, RZ ;  /* 0x6ca1493b08587825 */ /* 0x000fe200078e00ff */
[----:B------:R-:W-:Y:S02]  /*8a940*/  IADD3.X R63, P4, PT, RZ, RZ, RZ, P4, !PT ;  /* 0x000000ffff3f7210 */ /* 0x000fe4000279e4ff */
[----:B------:R-:W-:Y:S01]  /*8a950*/  IADD3 RZ, P1, PT, R10, R74, RZ ;  /* 0x0000004a0aff7210 */ /* 0x000fe20007f3e0ff */
[----:B------:R-:W-:Y:S01]  /*8a960*/  IMAD.WIDE.U32 R208, R144, -0x1, RZ ;  /* 0xffffffff90d07825 */ /* 0x000fe200078e00ff */
[----:B------:R-:W-:-:S02]  /*8a970*/  IADD3.X R7, P3, PT, R40, R115, RZ, P3, !PT ;  /* 0x0000007328077210 */ /* 0x000fc40001f7e4ff */
[----:B------:R-:W-:Y:S01]  /*8a980*/  IADD3.X RZ, P2, PT, R197, R91, RZ, P2, !PT ;  /* 0x0000005bc5ff7210 */ /* 0x000fe2000175e4ff */
[----:B------:R-:W-:Y:S01]  /*8a990*/  IMAD.X R91, RZ, RZ, RZ, P4 ;  /* 0x000000ffff5b7224 */ /* 0x000fe200020e06ff */
[----:B------:R-:W-:Y:S01]  /*8a9a0*/  IADD3.X RZ, P5, PT, R11, R202, RZ, P1, !PT ;  /* 0x000000ca0bff7210 */ /* 0x000fe20000fbe4ff */
[----:B------:R-:W-:Y:S01]  /*8a9b0*/  IMAD.WIDE.U32 R10, R81, R58, R10 ;  /* 0x0000003a510a7225 */ /* 0x000fe200078e000a */
[----:B------:R-:W-:Y:S02]  /*8a9c0*/  IADD3 RZ, P4, PT, R6, R30, RZ ;  /* 0x0000001e06ff7210 */ /* 0x000fe40007f9e0ff */
[----:B------:R-:W-:Y:S01]  /*8a9d0*/  IADD3.X R207, P3, PT, RZ, RZ, RZ, P3, !PT ;  /* 0x000000ffffcf7210 */ /* 0x000fe20001f7e4ff */
[----:B------:R-:W-:Y:S01]  /*8a9e0*/  IMAD.WIDE.U32 R202, R9, 0xf5138f, RZ ;  /* 0x00f5138f09ca7825 */ /* 0x000fe200078e00ff */
        /* <DEDUP_REMOVED lines=16> */
[----:B------:R-:W-:Y:S01]  /*8aaf0*/  IMAD.WIDE.U32 R138, R9, 0x6ca1493b, RZ ;  /* 0x6ca1493b098a7825 */ /* 0x000fe200078e00ff */
[----:B------:R-:W-:-:S03]  /*8ab00*/  MOV R140, R203 ;  /* 0x000000cb008c7202 */ /* 0x000fc60000000f00 */
[----:B------:R-:W-:Y:S02]  /*8ab10*/  IMAD.MOV.U32 R204, RZ, RZ, R37 ;  /* 0x000000ffffcc7224 */ /* 0x000fe400078e0025 */
[----:B------:R-:W-:Y:S01]  /*8ab20*/  IMAD.X R141, RZ, RZ, RZ, P4 ;  /* 0x000000ffff8d7224 */ /* 0x000fe200020e06ff */
[----:B------:R-:W-:Y:S01]  /*8ab30*/  IADD3 R37, P4, PT, R202, R199, RZ ;  /* 0x000000c7ca257210 */ /* 0x000fe20007f9e0ff */
[----:B------:R-:W-:-:S04]  /*8ab40*/  IMAD.WIDE.U32 R40, R9, 0x17c510ea, RZ ;  /* 0x17c510ea09287825 */ /* 0x000fc800078e00ff */
[----:B------:R-:W-:-:S04]  /*8ab50*/  IMAD.WIDE.U32.X R204, R9, 0x1ef3622f, R204, P3 ;  /* 0x1ef3622f09cc7825 */ /* 0x000fc800018e04cc */
[----:B------:R-:W-:-:S04]  /*8ab60*/  IMAD.WIDE.U32 R138, P3, R8, -0x39c4fa40, R138 ;  /* 0xc63b05c0088a7825 */ /* 0x000fc8000786008a */
        /* <DEDUP_REMOVED lines=14> */
[----:B------:R-:W-:Y:S01]  /*8ac50*/  IMAD.WIDE.U32 R10, R208, 0x1, RZ ;  /* 0x00000001d00a7825 */ /* 0x000fe200078e00ff */
[----:B------:R-:W-:Y:S02]  /*8ac60*/  IADD3.X R9, P2, PT, RZ, RZ, RZ, P2, !PT ;  /* 0x000000ffff097210 */ /* 0x000fe4000175e4ff */
[----:B------:R-:W-:Y:S01]  /*8ac70*/  IADD3.X R15, P4, PT, R42, R44, RZ, P4, !PT ;  /* 0x0000002c2a0f7210 */ /* 0x000fe2000279e4ff */
[----:B------:R-:W-:Y:S01]  /*8ac80*/  IMAD.WIDE.U32 R6, R80, R56, R6 ;  /* 0x0000003850067225 */ /* 0x000fe200078e0006 */
[----:B------:R-:W-:Y:S02]  /*8ac90*/  IADD3.X R9, P3, PT, R9, R68, RZ, P3, !PT ;  /* 0x0000004409097210 */ /* 0x000fe40001f7e4ff */
[----:B------:R-:W-:Y:S01]  /*8aca0*/  IADD3 RZ, P1, PT, R144, R10, RZ ;  /* 0x0000000a90ff7210 */ /* 0x000fe20007f3e0ff */
[----:B------:R-:W-:Y:S01]  /*8acb0*/  IMAD.IADD R32, R7, 0x1, R32 ;  /* 0x0000000107207824 */ /* 0x000fe200078e0220 */
[----:B------:R-:W-:Y:S01]  /*8acc0*/  IADD3.X R41, P4, PT, RZ, RZ, RZ, P4, !PT ;  /* 0x000000ffff297210 */ /* 0x000fe2000279e4ff */
[----:B------:R-:W-:Y:S01]  /*8acd0*/  IMAD.WIDE.U32 R200, R179, R58, R200 ;  /* 0x0000003ab3c87225 */ /* 0x000fe200078e00c8 */
[----:B------:R-:W-:-:S02]  /*8ace0*/  IADD3.X R6, P5, PT, R63, R6, RZ, P5, !PT ;  /* 0x000000063f067210 */ /* 0x000fc40002fbe4ff */
[----:B------:R-:W-:Y:S01]  /*8acf0*/  IADD3.X R10, PT, PT, R69, RZ, RZ, P3, P2 ;  /* 0x000000ff450a7210 */ /* 0x000fe20001fe44ff */
[----:B------:R-:W-:Y:S01]  /*8ad00*/  IMAD.X R63, RZ, RZ, RZ, P4 ;  /* 0x000000ffff3f7224 */ /* 0x000fe200020e06ff */
[----:B------:R-:W-:Y:S01]  /*8ad10*/  IADD3 RZ, P2, PT, R14, R134, RZ ;  /* 0x000000860eff7210 */ /* 0x000fe20007f5e0ff */
[----:B------:R-:W-:Y:S01]  /*8ad20*/  IMAD.IADD R52, R201, 0x1, R52 ;  /* 0x00000001c9347824 */ /* 0x000fe200078e0234 */
[----:B------:R-:W-:Y:S01]  /*8ad30*/  IADD3 RZ, P3, PT, R6, R86, RZ ;  /* 0x0000005606ff7210 */ /* 0x000fe20007f7e0ff */
[----:B------:R-:W-:Y:S01]  /*8ad40*/  IMAD.WIDE.U32 R206, R82, R56, R206 ;  /* 0x0000003852ce7225 */ /* 0x000fe200078e00ce */
[----:B------:R-:W-:Y:S02]  /*8ad50*/  IADD3.X R7, P5, PT, R91, R32, RZ, P5, !PT ;  /* 0x000000205b077210 */ /* 0x000fe40002fbe4ff */
[----:B------:R-:W-:Y:S01]  /*8ad60*/  IADD3.X RZ, P4, PT, R15, R51, RZ, P2, !PT ;  /* 0x000000330fff7210 */ /* 0x000fe2000179e4ff */
[----:B------:R-:W-:Y:S01]  /*8ad70*/  IMAD.WIDE.U32 R14, R77, R60, R14 ;  /* 0x0000003c4d0e7225 */ /* 0x000fe200078e000e */
[----:B------:R-:W-:-:S02]  /*8ad80*/  IADD3.X RZ, P2, PT, R7, R35, RZ, P3, !PT ;  /* 0x0000002307ff7210 */ /* 0x000fc40001f5e4ff */
[----:B------:R-:W-:Y:S01]  /*8ad90*/  IADD3.X R35, P4, PT, R41, R118, RZ, P4, !PT ;  /* 0x0000007629237210 */ /* 0x000fe2000279e4ff */
[----:B------:R-:W-:Y:S01]  /*8ada0*/  IMAD.WIDE.U32 R6, R83, R58, R6 ;  /* 0x0000003a53067225 */ /* 0x000fe200078e0006 */
[----:B------:R-:W-:Y:S02]  /*8adb0*/  IADD3.X R41, P5, PT, RZ, RZ, RZ, P5, !PT ;  /* 0x000000ffff297210 */ /* 0x000fe40002fbe4ff */
[----:B------:R-:W-:Y:S01]  /*8adc0*/  IADD3.X R118, P4, PT, R63, R119, RZ, P4, !PT ;  /* 0x000000773f767210 */ /* 0x000fe2000279e4ff */
[----:B------:R-:W-:Y:S01]  /*8add0*/  IMAD.IADD R15, R15, 0x1, R136 ;  /* 0x000000010f0f7824 */ /* 0x000fe200078e0288 */
[----:B------:R-:W-:Y:S01]  /*8ade0*/  IADD3 RZ, P3, PT, R14, R174, RZ ;  /* 0x000000ae0eff7210 */ /* 0x000fe20007f7e0ff */
[----:B------:R-:W-:Y:S01]  /*8adf0*/  IMAD.X R51, RZ, RZ, RZ, P5 ;  /* 0x000000ffff337224 */ /* 0x000fe200028e06ff */
[----:B------:R-:W-:Y:S01]  /*8ae00*/  IADD3 R7, PT, PT, R7, R66, RZ ;  /* 0x0000004207077210 */ /* 0x000fe20007ffe0ff */
[----:B------:R-:W-:Y:S01]  /*8ae10*/  IMAD R144, R144, -0x7af74001, -R95 ;  /* 0x8508bfff90907824 */ /* 0x000fe200078e0a5f */
[----:B------:R-:W-:-:S02]  /*8ae20*/  IADD3.X R41, P2, PT, R41, R92, RZ, P2, !PT ;  /* 0x0000005c29297210 */ /* 0x000fc4000175e4ff */
[----:B------:R-:W-:Y:S01]  /*8ae30*/  IADD3.X R6, P5, PT, R35, R6, RZ, P4, !PT ;  /* 0x0000000623067210 */ /* 0x000fe200027be4ff */
[----:B------:R-:W-:Y:S01]  /*8ae40*/  IMAD.IADD R144, R209, 0x1, R144 ;  /* 0x00000001d1907824 */ /* 0x000fe200078e0290 */
[----:B------:R-:W-:Y:S02]  /*8ae50*/  IADD3.X R200, P0, PT, R61, R200, RZ, P0, !PT ;  /* 0x000000c83dc87210 */ /* 0x000fe4000071e4ff */
[----:B------:R-:W-:Y:S01]  /*8ae60*/  IADD3.X RZ, P4, PT, R15, R71, RZ, P3, !PT ;  /* 0x000000470fff7210 */ /* 0x000fe20001f9e4ff */
[----:B------:R-:W-:Y:S01]  /*8ae70*/  IMAD.WIDE.U32 R14, R179, R62, R14 ;  /* 0x0000003eb30e7225 */ /* 0x000fe200078e000e */
[----:B------:R-:W-:Y:S02]  /*8ae80*/  IADD3.X R92, P2, PT, R51, R93, RZ, P2, !PT ;  /* 0x0000005d335c7210 */ /* 0x000fe4000175e4ff */
[----:B------:R-:W-:Y:S01]  /*8ae90*/  IADD3.X R7, P3, PT, R118, R7, RZ, P5, !PT ;  /* 0x0000000776077210 */ /* 0x000fe20002f7e4ff */
[----:B------:R-:W-:Y:S01]  /*8aea0*/  IMAD.IADD R51, R207, 0x1, R34 ;  /* 0x00000001cf337824 */ /* 0x000fe200078e0222 */
[----:B------:R-:W-:Y:S01]  /*8aeb0*/  IADD3.X R201, P5, PT, R75, R52, RZ, P0, !PT ;  /* 0x000000344bc97210 */ /* 0x000fe200007be4ff */
[----:B------:R-:W-:Y:S01]  /*8aec0*/  IMAD.IADD R177, R15, 0x1, R176 ;  /* 0x000000010fb17824 */ /* 0x000fe200078e02b0 */
[----:B------:R-:W-:Y:S01]  /*8aed0*/  IADD3.X R69, P4, PT, RZ, R172, RZ, P4, !PT ;  /* 0x000000acff457210 */ /* 0x000fe2000279e4ff */
[----:B------:R-:W-:Y:S01]  /*8aee0*/  IMAD.WIDE.U32 R34, R81, R60, R6 ;  /* 0x0000003c51227225 */ /* 0x000fe200078e0006 */
[----:B------:R-:W-:-:S02]  /*8aef0*/  IADD3.X R206, P0, PT, R41, R206, RZ, P2, !PT ;  /* 0x000000ce29ce7210 */ /* 0x000fc4000171e4ff */
[----:B------:R-:W-:Y:S01]  /*8af00*/  IADD3.X R41, P5, PT, RZ, RZ, RZ, P5, !PT ;  /* 0x000000ffff297210 */ /* 0x000fe20002fbe4ff */
[----:B------:R-:W-:Y:S01]  /*8af10*/  IMAD.IADD R127, R35, 0x1, R126 ;  /* 0x00000001237f7824 */ /* 0x000fe200078e027e */
[----:B------:R-:W-:Y:S02]  /*8af20*/  IADD3.X R172, P2, PT, RZ, R173, RZ, P4, !PT ;  /* 0x000000adffac7210 */ /* 0x000fe4000275e4ff */
[----:B------:R-:W-:Y:S01]  /*8af30*/  IADD3.X R207, P0, PT, R92, R51, RZ, P0, !PT ;  /* 0x000000335ccf7210 */ /* 0x000fe2000071e4ff */
[----:B------:R-:W-:Y:S01]  /*8af40*/  IMAD.X R51, RZ, RZ, RZ, P5 ;  /* 0x000000ffff337224 */ /* 0x000fe200028e06ff */
[----:B------:R-:W-:Y:S01]  /*8af50*/  IADD3.X R68, P4, PT, R69, R34, RZ, P2, !PT ;  /* 0x0000002245447210 */ /* 0x000fe2000179e4ff */
[----:B------:R-:W-:Y:S01]  /*8af60*/  IMAD.WIDE.U32 R34, R144, 0x1, RZ ;  /* 0x0000000190227825 */ /* 0x000fe200078e00ff */
[----:B------:R-:W-:Y:S02]  /*8af70*/  IADD3.X R63, P5, PT, RZ, RZ, RZ, P3, !PT ;  /* 0x000000ffff3f7210 */ /* 0x000fe40001fbe4ff */
[----:B------:R-:W-:Y:S01]  /*8af80*/  IADD3 RZ, P2, PT, R6, R130, RZ ;  /* 0x0000008206ff7210 */ /* 0x000fe20007f5e0ff */
[----:B------:R-:W-:Y:S01]  /*8af90*/  IMAD.WIDE.U32 R130, R65, R83, RZ ;  /* 0x0000005341827225 */ /* 0x000fe200078e00ff */
[----:B------:R-:W-:-:S02]  /*8afa0*/  IADD3.X R69, P3, PT, R172, R127, RZ, P4, !PT ;  /* 0x0000007fac457210 */ /* 0x000fc4000277e4ff */
[----:B------:R-:W-:Y:S01]  /*8afb0*/  IADD3.X R75, P4, PT, RZ, RZ, RZ, P0, !PT ;  /* 0x000000ffff4b7210 */ /* 0x000fe2000079e4ff */
[----:B------:R-:W-:Y:S01]  /*8afc0*/  IMAD.X R71, RZ, RZ, RZ, P5 ;  /* 0x000000ffff477224 */ /* 0x000fe200028e06ff */
[----:B------:R-:W-:Y:S01]  /*8afd0*/  IADD3.X RZ, P2, PT, R7, R53, RZ, P2, !PT ;  /* 0x0000003507ff7210 */ /* 0x000fe2000175e4ff */
[----:B------:R-:W-:Y:S01]  /*8afe0*/  IMAD.WIDE.U32 R34, P5, R208, -0x7af74000, R34 ;  /* 0x8508c000d0227825 */ /* 0x000fe200078a0022 */
[----:B------:R-:W-:Y:S02]  /*8aff0*/  IADD3.X R61, P0, PT, RZ, RZ, RZ, P3, !PT ;  /* 0x000000ffff3d7210 */ /* 0x000fe40001f1e4ff */
[----:B------:R-:W-:Y:S01]  /*8b000*/  IADD3 RZ, P3, PT, R200, R30, RZ ;  /* 0x0000001ec8ff7210 */ /* 0x000fe20007f7e0ff */
[----:B------:R-:W-:Y:S01]  /*8b010*/  IMAD.X R93, RZ, RZ, RZ, P4 ;  /* 0x000000ffff5d7224 */ /* 0x000fe200020e06ff */
[----:B------:R-:W-:Y:S01]  /*8b020*/  IADD3 R30, P4, PT, R11, R34, RZ ;  /* 0x000000220b1e7210 */ /* 0x000fe20007f9e0ff */
[----:B------:R-:W-:Y:S01]  /*8b030*/  IMAD.WIDE.U32 R6, R80, R58, R206 ;  /* 0x0000003a50067225 */ /* 0x000fe200078e00ce */
[----:B------:R-:W-:-:S02]  /*8b040*/  IADD3.X R11, P2, PT, R63, R132, RZ, P2, !PT ;  /* 0x000000843f0b7210 */ /* 0x000fc4000175e4ff */
[----:B------:R-:W-:Y:S01]  /*8b050*/  IADD3.X RZ, P1, PT, R95, R30, RZ, P1, !PT ;  /* 0x0000001e5fff7210 */ /* 0x000fe20000f3e4ff */
[----:B------:R-:W-:Y:S01]  /*8b060*/  IMAD.X R53, RZ, RZ, RZ, P0 ;  /* 0x000000ffff357224 */ /* 0x000fe200000e06ff */
[----:B------:R-:W-:Y:S01]  /*8b070*/  IADD3.X R132, P2, PT, R71, R133, RZ, P2, !PT ;  /* 0x0000008547847210 */ /* 0x000fe2000175e4ff */
[----:B------:R-:W-:Y:S01]  /*8b080*/  IMAD.IADD R91, R7, 0x1, R90 ;  /* 0x00000001075b7824 */ /* 0x000fe200078e025a */
[----:B------:R-:W-:Y:S01]  /*8b090*/  IADD3 RZ, P0, PT, R206, R70, RZ ;  /* 0x00000046ceff7210 */ /* 0x000fe20007f1e0ff */
[----:B------:R-:W-:Y:S01]  /*8b0a0*/  IMAD.WIDE.U32 R70, R144, 0x6ca1493b, RZ ;  /* 0x6ca1493b90467825 */ /* 0x000fe200078e00ff */
[----:B------:R-:W-:Y:S02]  /*8b0b0*/  IADD3.X R30, P2, PT, R11, R6, RZ, P2, !PT ;  /* 0x000000060b1e7210 */ /* 0x000fe4000175e4ff */
[----:B------:R-:W-:Y:S01]  /*8b0c0*/  IADD3.X RZ, P0, PT, R207, R39, RZ, P0, !PT ;  /* 0x00000027cfff7210 */ /* 0x000fe2000071e4ff */
[----:B------:R-:W-:Y:S01]  /*8b0d0*/  IMAD.MOV.U32 R6, RZ, RZ, R35 ;  /* 0x000000ffff067224 */ /* 0x000fe200078e0023 */
[----:B------:R-:W-:Y:S01]  /*8b0e0*/  IADD3.X RZ, P3, PT, R201, R31, RZ, P3, !PT ;  /* 0x0000001fc9ff7210 */ /* 0x000fe20001f7e4ff */
[----:B------:R-:W-:Y:S01]  /*8b0f0*/  IMAD.WIDE.U32 R200, R8, -0x45f6b800, R200 ;  /* 0xba09480008c87825 */ /* 0x000fe200078e00c8 */
[----:B------:R-:W-:-:S02]  /*8b100*/  IADD3.X R7, PT, PT, RZ, RZ, RZ, P5, !PT ;  /* 0x000000ffff077210 */ /* 0x000fc40002ffe4ff */
[----:B------:R-:W-:Y:S01]  /*8b110*/  IADD3.X R31, P5, PT, R132, R91, RZ, P2, !PT ;  /* 0x0000005b841f7210 */ /* 0x000fe200017be4ff */
[----:B------:R-:W-:Y:S01]  /*8b120*/  IMAD.IADD R36, R201, 0x1, R36 ;  /* 0x00000001c9247824 */ /* 0x000fe200078e0224 */
[----:B------:R-:W-:Y:S01]  /*8b130*/  IADD3.X R34, P0, PT, R75, R54, RZ, P0, !PT ;  /* 0x000000364b227210 */ /* 0x000fe2000071e4ff */
[C---:B------:R-:W-:Y:S01]  /*8b140*/  IMAD.WIDE.U32.X R6, R144.reuse, -0x7af74000, R6, P4 ;  /* 0x8508c00090067825 */ /* 0x040fe200020e0406 */
[----:B------:R-:W-:Y:S02]  /*8b150*/  IADD3.X R41, P3, PT, R41, R204, RZ, P3, !PT ;  /* 0x000000cc29297210 */ /* 0x000fe40001f7e4ff */
[----:B------:R-:W-:Y:S01]  /*8b160*/  IADD3.X R11, P5, PT, RZ, RZ, RZ, P5, !PT ;  /* 0x000000ffff0b7210 */ /* 0x000fe20002fbe4ff */
[----:B------:R-:W-:Y:S01]  /*8b170*/  IMAD.WIDE.U32 R90, R144, 0x17c510ea, RZ ;  /* 0x17c510ea905a7825 */ /* 0x000fe200078e00ff */
[----:B------:R-:W-:Y:S02]  /*8b180*/  IADD3.X R55, P0, PT, R93, R55, RZ, P0, !PT ;  /* 0x000000375d377210 */ /* 0x000fe4000071e4ff */
[----:B------:R-:W-:Y:S01]  /*8b190*/  IADD3.X R204, P3, PT, R51, R205, RZ, P3, !PT ;  /* 0x000000cd33cc7210 */ /* 0x000fe20001f7e4ff */
[----:B------:R-:W-:Y:S01]  /*8b1a0*/  IMAD.X R51, RZ, RZ, RZ, P5 ;  /* 0x000000ffff337224 */ /* 0x000fe200028e06ff */
[----:B------:R-:W-:Y:S01]  /*8b1b0*/  IADD3.X R34, P0, PT, R34, R9, RZ, P0, !PT ;  /* 0x0000000922227210 */ /* 0x000fe2000071e4ff */
[----:B------:R-:W-:Y:S01]  /*8b1c0*/  IMAD.WIDE.U32 R126, R65, R81, RZ ;  /* 0x00000051417e7225 */ /* 0x000fe200078e00ff */
[----:B------:R-:W-:-:S02]  /*8b1d0*/  IADD3 RZ, P5, PT, R30, R128, RZ ;  /* 0x000000801eff7210 */ /* 0x000fc40007fbe0ff */
[----:B------:R-:W-:Y:S01]  /*8b1e0*/  IADD3 RZ, P4, PT, R34, R46, RZ ;  /* 0x0000002e22ff7210 */ /* 0x000fe20007f9e0ff */
[----:B------:R-:W-:Y:S01]  /*8b1f0*/  IMAD.WIDE.U32 R128, R65, R80, RZ ;  /* 0x0000005041807225 */ /* 0x000fe200078e00ff */
[----:B------:R-:W-:Y:S02]  /*8b200*/  IADD3.X R35, P0, PT, R55, R10, RZ, P0, !PT ;  /* 0x0000000a37237210 */ /* 0x000fe4000071e4ff */
[----:B------:R-:W-:Y:S01]  /*8b210*/  IADD3.X RZ, P5, PT, R31, R45, RZ, P5, !PT ;  /* 0x0000002d1fff7210 */ /* 0x000fe20002fbe4ff */
[----:B------:R-:W-:Y:S01]  /*8b220*/  IMAD.WIDE.U32 R54, R179, R60, R196 ;  /* 0x0000003cb3367225 */ /* 0x000fe200078e00c4 */
[----:B------:R-:W-:Y:S02]  /*8b230*/  IADD3.X R201, P1, PT, RZ, R6, RZ, P1, !PT ;  /* 0x00000006ffc97210 */ /* 0x000fe40000f3e4ff */
[----:B------:R-:W-:Y:S01]  /*8b240*/  IADD3.X RZ, P4, PT, R35, R33, RZ, P4, !PT ;  /* 0x0000002123ff7210 */ /* 0x000fe2000279e4ff */
[----:B------:R-:W-:Y:S01]  /*8b250*/  IMAD.IADD R113, R55, 0x1, R112 ;  /* 0x0000000137717824 */ /* 0x000fe200078e0270 */
[----:B------:R-:W-:-:S02]  /*8b260*/  IADD3 RZ, P2, PT, R68, R168, RZ ;  /* 0x000000a844ff7210 */ /* 0x000fc40007f5e0ff */
[----:B------:R-:W-:Y:S01]  /*8b270*/  IADD3.X R33, P5, PT, R11, R116, RZ, P5, !PT ;  /* 0x000000740b217210 */ /* 0x000fe20002fbe4ff */
[----:B------:R-:W-:Y:S01]  /*8b280*/  IMAD.WIDE.U32 R10, R83, R60, R30 ;  /* 0x0000003c530a7225 */ /* 0x000fe200078e001e */
[----:B------:R-:W-:Y:S02]  /*8b290*/  IADD3.X R9, P1, PT, RZ, R7, RZ, P1, !PT ;  /* 0x00000007ff097210 */ /* 0x000fe40000f3e4ff */
        /* <DEDUP_REMOVED lines=10> */
[----:B------:R-:W-:Y:S01]  /*8b340*/  IADD3.X R97, PT, PT, R97, RZ, RZ, P4, P0 ;  /* 0x000000ff61617210 */ /* 0x000fe200027e04ff */
[----:B------:R-:W-:Y:S01]  /*8b350*/  IMAD.WIDE.U32 R32, R208, 0x30000000, RZ ;  /* 0x30000000d0207825 */ /* 0x000fe200078e00ff */
[----:B------:R-:W-:Y:S02]  /*8b360*/  IADD3.X R166, P2, PT, R53, R167, RZ, P2, !PT ;  /* 0x000000a735a67210 */ /* 0x000fe4000175e4ff */
[----:B------:R-:W-:Y:S01]  /*8b370*/  IADD3.X R7, P0, PT, R116, R51, RZ, P5, !PT ;  /* 0x0000003374077210 */ /* 0x000fe20002f1e4ff */
[----:B------:R-:W-:Y:S01]  /*8b380*/  IMAD.WIDE.U32 R30, P5, R208, 0x170b5d44, R30 ;  /* 0x170b5d44d01e7825 */ /* 0x000fe200078a001e */
[----:B------:R-:W-:Y:S02]  /*8b390*/  IADD3.X R10, P2, PT, R39, R10, RZ, P2, !PT ;  /* 0x0000000a270a7210 */ /* 0x000fe4000175e4ff */
[----:B------:R-:W-:Y:S01]  /*8b3a0*/  IADD3.X R61, P0, PT, RZ, RZ, RZ, P0, !PT ;  /* 0x000000ffff3d7210 */ /* 0x000fe2000071e4ff */
[----:B------:R-:W-:Y:S01]  /*8b3b0*/  IMAD.WIDE.U32 R34, R144, -0x45f6b800, RZ ;  /* 0xba09480090227825 */ /* 0x000fe200078e00ff */
[----:B------:R-:W-:-:S02]  /*8b3c0*/  IADD3.X R11, P2, PT, R166, R125, RZ, P2, !PT ;  /* 0x0000007da60b7210 */ /* 0x000fc4000175e4ff */
[----:B------:R-:W-:Y:S01]  /*8b3d0*/  IADD3.X R200, P1, PT, R201, R200, RZ, P1, !PT ;  /* 0x000000c8c9c87210 */ /* 0x000fe20000f3e4ff */
[----:B------:R-:W-:Y:S01]  /*8b3e0*/  IMAD.X R75, RZ, RZ, RZ, P0 ;  /* 0x000000ffff4b7224 */ /* 0x000fe200000e06ff */
[----:B------:R-:W-:Y:S01]  /*8b3f0*/  IADD3 RZ, P0, PT, R10, R162, RZ ;  /* 0x000000a20aff7210 */ /* 0x000fe20007f1e0ff */
[----:B------:R-:W-:Y:S01]  /*8b400*/  IMAD.MOV.U32 R38, RZ, RZ, R31 ;  /* 0x000000ffff267224 */ /* 0x000fe200078e001f */
[----:B------:R-:W-:Y:S01]  /*8b410*/  IADD3.X R45, P2, PT, RZ, RZ, RZ, P2, !PT ;  /* 0x000000ffff2d7210 */ /* 0x000fe2000175e4ff */
[----:B------:R-:W-:Y:S01]  /*8b420*/  IMAD.WIDE.U32 R50, R144, 0xf5138f, RZ ;  /* 0x00f5138f90327825 */ /* 0x000fe200078e00ff */
[----:B------:R-:W-:Y:S02]  /*8b430*/  IADD3 R111, P4, PT, R30, R33, RZ ;  /* 0x000000211e6f7210 */ /* 0x000fe40007f9e0ff */
[----:B------:R-:W-:Y:S01]  /*8b440*/  IADD3.X R39, PT, PT, RZ, RZ, RZ, P5, !PT ;  /* 0x000000ffff277210 */ /* 0x000fe20002ffe4ff */
[----:B------:R-:W-:Y:S01]  /*8b450*/  IMAD.X R57, RZ, RZ, RZ, P2 ;  /* 0x000000ffff397224 */ /* 0x000fe200010e06ff */
[----:B------:R-:W-:Y:S01]  /*8b460*/  IADD3.X RZ, P0, PT, R11, R67, RZ, P0, !PT ;  /* 0x000000430bff7210 */ /* 0x000fe2000071e4ff */
[----:B------:R-:W-:Y:S01]  /*8b470*/  IMAD.WIDE.U32 R66, R208, 0x6ca1493b, RZ ;  /* 0x6ca1493bd0427825 */ /* 0x000fe200078e00ff */
[----:B------:R-:W-:-:S02]  /*8b480*/  IADD3.X R201, P1, PT, R9, R36, RZ, P1, !PT ;  /* 0x0000002409c97210 */ /* 0x000fc40000f3e4ff */
[----:B------:R-:W-:Y:S01]  /*8b490*/  IADD3.X R9, P0, PT, R45, R160, RZ, P0, !PT ;  /* 0x000000a02d097210 */ /* 0x000fe2000071e4ff */
[----:B------:R-:W-:Y:S01]  /*8b4a0*/  IMAD.WIDE.U32.X R38, R144, 0x170b5d44, R38, P4 ;  /* 0x170b5d4490267825 */ /* 0x000fe200020e0426 */
[----:B------:R-:W-:Y:S02]  /*8b4b0*/  IADD3 RZ, P2, PT, R200, R32, RZ ;  /* 0x00000020c8ff7210 */ /* 0x000fe40007f5e0ff */
[----:B------:R-:W-:Y:S01]  /*8b4c0*/  IADD3.X R160, P0, PT, R57, R161, RZ, P0, !PT ;  /* 0x000000a139a07210 */ /* 0x000fe2000071e4ff */
[----:B------:R-:W-:Y:S01]  /*8b4d0*/  IMAD.WIDE.U32 R32, R208, -0x45f6b800, RZ ;  /* 0xba094800d0207825 */ /* 0x000fe200078e00ff */
[----:B------:R-:W-:Y:S02]  /*8b4e0*/  IADD3 RZ, P5, PT, R6, R122, RZ ;  /* 0x0000007a06ff7210 */ /* 0x000fe40007fbe0ff */
[----:B------:R-:W-:Y:S01]  /*8b4f0*/  IADD3.X R54, P3, PT, R41, R54, RZ, P3, !PT ;  /* 0x0000003629367210 */ /* 0x000fe20001f7e4ff */
[----:B------:R-:W-:Y:S01]  /*8b500*/  IMAD.WIDE.U32 R34, P4, R208, 0x1ef3622f, R34 ;  /* 0x1ef3622fd0227825 */ /* 0x000fe20007880022 */
[----:B------:R-:W-:-:S02]  /*8b510*/  IADD3.X RZ, P5, PT, R7, R47, RZ, P5, !PT ;  /* 0x0000002f07ff7210 */ /* 0x000fc40002fbe4ff */
        /* <DEDUP_REMOVED lines=15> */
[----:B------:R-:W-:Y:S01]  /*8b610*/  IADD3.X R93, P5, PT, R120, R97, RZ, P5, !PT ;  /* 0x00000061785d7210 */ /* 0x000fe20002fbe4ff */
[----:B------:R-:W-:Y:S01]  /*8b620*/  IMAD.WIDE.U32 R50, P4, R208, 0x1a22d9f3, R50 ;  /* 0x1a22d9f3d0327825 */ /* 0x000fe20007880032 */
[----:B------:R-:W-:Y:S02]  /*8b630*/  IADD3.X R41, PT, PT, RZ, RZ, RZ, P0, !PT ;  /* 0x000000ffff297210 */ /* 0x000fe400007fe4ff */
[----:B------:R-:W-:Y:S01]  /*8b640*/  IADD3 RZ, P0, PT, R44, R156, RZ ;  /* 0x0000009c2cff7210 */ /* 0x000fe20007f1e0ff */
[----:B------:R-:W-:Y:S01]  /*8b650*/  IMAD.X R57, RZ, RZ, RZ, P4 ;  /* 0x000000ffff397224 */ /* 0x000fe200020e06ff */
[----:B------:R-:W-:Y:S01]  /*8b660*/  IADD3 R6, P4, PT, R50, R47, RZ ;  /* 0x0000002f32067210 */ /* 0x000fe20007f9e0ff */
[----:B------:R-:W-:Y:S01]  /*8b670*/  IMAD.MOV.U32 R56, RZ, RZ, R51 ;  /* 0x000000ffff387224 */ /* 0x000fe200078e0033 */
[----:B------:R-:W-:Y:S01]  /*8b680*/  IADD3.X RZ, P0, PT, R45, R59, RZ, P0, !PT ;  /* 0x0000003b2dff7210 */ /* 0x000fe2000071e4ff */
[----:B------:R-:W-:Y:S01]  /*8b690*/  IMAD.X R33, RZ, RZ, RZ, P1 ;  /* 0x000000ffff217224 */ /* 0x000fe200008e06ff */
[----:B------:R-:W-:Y:S01]  /*8b6a0*/  IADD3 RZ, P1, PT, R54, R198, RZ ;  /* 0x000000c636ff7210 */ /* 0x000fe20007f3e0ff */
[----:B------:R-:W-:Y:S01]  /*8b6b0*/  IMAD.WIDE.U32.X R56, R144, 0x1a22d9f3, R56, P4 ;  /* 0x1a22d9f390387825 */ /* 0x000fe200020e0438 */
[----:B------:R-:W-:-:S02]  /*8b6c0*/  IADD3.X R35, P0, PT, R35, R150, RZ, P0, !PT ;  /* 0x0000009623237210 */ /* 0x000fc4000071e4ff */
[----:B------:R-:W-:Y:S01]  /*8b6d0*/  IADD3.X RZ, P2, PT, R201, R111, RZ, P2, !PT ;  /* 0x0000006fc9ff7210 */ /* 0x000fe2000175e4ff */
[----:B------:R-:W-:Y:S01]  /*8b6e0*/  IMAD.WIDE.U32 R70, P4, R208, -0x39c4fa40, R70 ;  /* 0xc63b05c0d0467825 */ /* 0x000fe20007880046 */
[----:B------:R-:W-:Y:S02]  /*8b6f0*/  IADD3.X RZ, P1, PT, R55, R37, RZ, P1, !PT ;  /* 0x0000002537ff7210 */ /* 0x000fe40000f3e4ff */
[----:B------:R-:W-:Y:S01]  /*8b700*/  IADD3.X R123, P3, PT, RZ, RZ, RZ, P3, !PT ;  /* 0x000000ffff7b7210 */ /* 0x000fe20001f7e4ff */
[----:B------:R-:W-:Y:S01]  /*8b710*/  IMAD.X R95, RZ, RZ, RZ, P4 ;  /* 0x000000ffff5f7224 */ /* 0x000fe200020e06ff */
[----:B------:R-:W-:Y:S01]  /*8b720*/  IADD3 R7, P4, PT, R70, R67, RZ ;  /* 0x0000004346077210 */ /* 0x000fe20007f9e0ff */
[----:B------:R-:W-:Y:S01]  /*8b730*/  IMAD.MOV.U32 R94, RZ, RZ, R71 ;  /* 0x000000ffff5e7224 */ /* 0x000fe200078e0047 */
[----:B------:R-:W-:Y:S01]  /*8b740*/  IADD3.X R150, P0, PT, R41, R151, RZ, P0, !PT ;  /* 0x0000009729967210 */ /* 0x000fe2000071e4ff */
[----:B------:R-:W-:Y:S01]  /*8b750*/  IMAD.WIDE.U32 R60, R82, R60, R92 ;  /* 0x0000003c523c7225 */ /* 0x000fe200078e005c */
[----:B------:R-:W-:-:S02]  /*8b760*/  IADD3.X R31, P2, PT, R31, R38, RZ, P2, !PT ;  /* 0x000000261f1f7210 */ /* 0x000fc4000175e4ff */
[----:B------:R-:W-:Y:S01]  /*8b770*/  IADD3.X R123, P1, PT, R123, R140, RZ, P1, !PT ;  /* 0x0000008c7b7b7210 */ /* 0x000fe20000f3e4ff */
[----:B------:R-:W-:Y:S01]  /*8b780*/  IMAD.WIDE.U32.X R94, R144, -0x39c4fa40, R94, P4 ;  /* 0xc63b05c0905e7825 */ /* 0x000fe200020e045e */
[----:B------:R-:W-:-:S03]  /*8b790*/  IADD3.X R36, P0, PT, R35, R60, RZ, P0, !PT ;  /* 0x0000003c23247210 */ /* 0x000fc6000071e4ff */
[----:B------:R-:W-:-:S04]  /*8b7a0*/  IMAD.WIDE.U32 R90, P4, R208, 0x1ae3a46, R90 ;  /* 0x01ae3a46d05a7825 */ /* 0x000fc8000788005a */
[----:B------:R-:W-:-:S04]  /*8b7b0*/  IMAD.WIDE.U32 R74, R208, 0x17c510ea, RZ ;  /* 0x17c510ead04a7825 */ /* 0x000fc800078e00ff */
[----:B------:R-:W-:Y:S02]  /*8b7c0*/  IMAD.IADD R115, R61, 0x1, R114 ;  /* 0x000000013d737824 */ /* 0x000fe400078e0272 */
[----:B------:R-:W-:-:S04]  /*8b7d0*/  IMAD.WIDE.U32 R200, R208, 0x30000000, R200 ;  /* 0x30000000d0c87825 */ /* 0x000fc800078e00c8 */
[----:B------:R-:W-:Y:S01]  /*8b7e0*/  IMAD.X R140, RZ, RZ, RZ, P3 ;  /* 0x000000ffff8c7224 */ /* 0x000fe200018e06ff */
[----:B------:R-:W-:Y:S01]  /*8b7f0*/  IADD3.X R39, P3, PT, R33, R39, RZ, P2, !PT ;  /* 0x0000002721277210 */ /* 0x000fe2000177e4ff */
[----:B------:R-:W-:Y:S01]  /*8b800*/  IMAD.WIDE.U32 R54, R8, 0xf5138f, R54 ;  /* 0x00f5138f08367825 */ /* 0x000fe200078e0036 */
[----:B------:R-:W-:Y:S02]  /*8b810*/  IADD3.X R37, P2, PT, R150, R115, RZ, P0, !PT ;  /* 0x0000007396257210 */ /* 0x000fe4000075e4ff */
[----:B------:R-:W-:Y:S01]  /*8b820*/  IADD3.X R140, P0, PT, R140, R141, RZ, P1, !PT ;  /* 0x0000008d8c8c7210 */ /* 0x000fe20000f1e4ff */
[----:B------:R-:W-:Y:S01]  /*8b830*/  IMAD.X R59, RZ, RZ, RZ, P4 ;  /* 0x000000ffff3b7224 */ /* 0x000fe200020e06ff */
[----:B------:R-:W-:Y:S01]  /*8b840*/  IADD3 R9, P4, PT, R90, R75, RZ ;  /* 0x0000004b5a097210 */ /* 0x000fe20007f9e0ff */
[----:B------:R-:W-:Y:S01]  /*8b850*/  IMAD.IADD R35, R201, 0x1, R30 ;  /* 0x00000001c9237824 */ /* 0x000fe200078e021e */
[----:B------:R-:W-:Y:S01]  /*8b860*/  IADD3.X R38, P1, PT, R31, R54, RZ, P3, !PT ;  /* 0x000000361f267210 */ /* 0x000fe20001f3e4ff */
[----:B------:R-:W-:Y:S01]  /*8b870*/  IMAD.MOV.U32 R58, RZ, RZ, R91 ;  /* 0x000000ffff3a7224 */ /* 0x000fe200078e005b */
[----:B------:R-:W-:Y:S01]  /*8b880*/  IADD3 RZ, P3, PT, R36, R146, RZ ;  /* 0x0000009224ff7210 */ /* 0x000fe20007f7e0ff */
[----:B------:R-:W-:Y:S01]  /*8b890*/  IMAD.WIDE.U32 R30, R200, -0x1, RZ ;  /* 0xffffffffc81e7825 */ /* 0x000fe200078e00ff */
[----:B------:R-:W-:-:S02]  /*8b8a0*/  IADD3.X R33, P2, PT, RZ, RZ, RZ, P2, !PT ;  /* 0x000000ffff217210 */ /* 0x000fc4000175e4ff */
[----:B------:R-:W-:Y:S01]  /*8b8b0*/  IADD3.X RZ, P3, PT, R37, R87, RZ, P3, !PT ;  /* 0x0000005725ff7210 */ /* 0x000fe20001f7e4ff */
[----:B------:R-:W-:Y:S01]  /*8b8c0*/  IMAD R47, R200, -0x7af74001, -R35 ;  /* 0x8508bfffc82f7824 */ /* 0x000fe200078e0a23 */
[----:B------:R-:W-:Y:S01]  /*8b8d0*/  IADD3.X R122, P0, PT, R123, R14, RZ, P0, !PT ;  /* 0x0000000e7b7a7210 */ /* 0x000fe2000071e4ff */
[----:B------:R-:W-:Y:S01]  /*8b8e0*/  IMAD.WIDE.U32.X R144, R144, 0x1ae3a46, R58, P4 ;  /* 0x01ae3a4690907825 */ /* 0x000fe200020e043a */
[----:B------:R-:W-:Y:S02]  /*8b8f0*/  IADD3 RZ, P4, PT, R92, R110, RZ ;  /* 0x0000006e5cff7210 */ /* 0x000fe40007f9e0ff */
[----:B------:R-:W-:Y:S01]  /*8b900*/  IADD3 R47, PT, PT, R31, R47, RZ ;  /* 0x0000002f1f2f7210 */ /* 0x000fe20007ffe0ff */
[----:B------:R-:W-:Y:S01]  /*8b910*/  IMAD.IADD R202, R55, 0x1, R202 ;  /* 0x0000000137ca7824 */ /* 0x000fe200078e02ca */
[----:B------:R-:W-:Y:S01]  /*8b920*/  IADD3.X RZ, P4, PT, R93, R43, RZ, P4, !PT ;  /* 0x0000002b5dff7210 */ /* 0x000fe2000279e4ff */
[----:B------:R-:W-:Y:S01]  /*8b930*/  IMAD.X R41, RZ, RZ, RZ, P2 ;  /* 0x000000ffff297224 */ /* 0x000fe200010e06ff */
[----:B------:R-:W-:Y:S01]  /*8b940*/  IADD3.X R31, P5, PT, RZ, RZ, RZ, P5, !PT ;  /* 0x000000ffff1f7210 */ /* 0x000fe20002fbe4ff */
[----:B------:R-:W-:Y:S01]  /*8b950*/  IMAD.WIDE.U32 R42, R47, 0x1, RZ ;  /* 0x000000012f2a7825 */ /* 0x000fe200078e00ff */
[----:B------:R-:W-:-:S02]  /*8b960*/  IADD3.X R39, P1, PT, R39, R202, RZ, P1, !PT ;  /* 0x000000ca27277210 */ /* 0x000fc40000f3e4ff */
[----:B------:R-:W-:Y:S01]  /*8b970*/  IADD3.X R54, P4, PT, R31, R194, RZ, P4, !PT ;  /* 0x000000c21f367210 */ /* 0x000fe2000279e4ff */
[----:B------:R-:W-:Y:S01]  /*8b980*/  IMAD.WIDE.U32 R58, R47, -0x45f6b800, RZ ;  /* 0xba0948002f3a7825 */ /* 0x000fe200078e00ff */
[----:B------:R-:W-:Y:S02]  /*8b990*/  IADD3.X R31, P3, PT, R33, R152, RZ, P3, !PT ;  /* 0x00000098211f7210 */ /* 0x000fe40001f7e4ff */
[----:B------:R-:W-:Y:S01]  /*8b9a0*/  IADD3 RZ, P2, PT, R38, R32, RZ ;  /* 0x0000002026ff7210 */ /* 0x000fe20007f5e0ff */
[----:B------:R-:W-:Y:S01]  /*8b9b0*/  IMAD.WIDE.U32 R32, R30, 0x1, RZ ;  /* 0x000000011e207825 */ /* 0x000fe200078e00ff */
[----:B------:R-:W-:Y:S02]  /*8b9c0*/  IADD3.X R71, P1, PT, RZ, RZ, RZ, P1, !PT ;  /* 0x000000ffff477210 */ /* 0x000fe40000f3e4ff */
[----:B------:R-:W-:Y:S01]  /*8b9d0*/  IADD3.X R152, P3, PT, R41, R153, RZ, P3, !PT ;  /* 0x0000009929987210 */ /* 0x000fe20001f7e4ff */
[----:B------:R-:W-:Y:S01]  /*8b9e0*/  IMAD.WIDE.U32 R116, R47, 0xf5138f, RZ ;  /* 0x00f5138f2f747825 */ /* 0x000fe200078e00ff */
[----:B------:R-:W-:-:S02]  /*8b9f0*/  IADD3.X R195, PT, PT, R195, RZ, RZ, P4, P5 ;  /* 0x000000ffc3c37210 */ /* 0x000fc400027ea4ff */
[----:B------:R-:W-:Y:S01]  /*8ba00*/  IADD3.X RZ, P2, PT, R39, R63, RZ, P2, !PT ;  /* 0x0000003f27ff7210 */ /* 0x000fe2000175e4ff */
[----:B------:R-:W-:-:S03]  /*8ba10*/  IMAD.WIDE.U32 R42, P4, R30, -0x7af74000, R42 ;  /* 0x8508c0001e2a7825 */ /* 0x000fc6000788002a */
        /* <DEDUP_REMOVED lines=10> */
[----:B------:R-:W-:Y:S01]  /*8bac0*/  IMAD.MOV.U32 R124, RZ, RZ, R43 ;  /* 0x000000ffff7c7224 */ /* 0x000fe200078e002b */
[----:B------:R-:W-:Y:S01]  /*8bad0*/  IADD3.X RZ, P1, PT, R35, R42, RZ, P1, !PT ;  /* 0x0000002a23ff7210 */ /* 0x000fe20000f3e4ff */
[----:B------:R-:W-:Y:S01]  /*8bae0*/  IMAD.WIDE.U32 R34, R47, 0x30000000, RZ ;  /* 0x300000002f227825 */ /* 0x000fe200078e00ff */
[----:B------:R-:W-:-:S02]  /*8baf0*/  IADD3.X RZ, P4, PT, R33, R17, RZ, P4, !PT ;  /* 0x0000001121ff7210 */ /* 0x000fc4000279e4ff */
[----:B------:R-:W-:Y:S01]  /*8bb00*/  IADD3.X R31, P3, PT, RZ, RZ, RZ, P3, !PT ;  /* 0x000000ffff1f7210 */ /* 0x000fe20001f7e4ff */
[----:B------:R-:W-:Y:S01]  /*8bb10*/  IMAD.WIDE.U32 R42, R30, 0x30000000, RZ ;  /* 0x300000001e2a7825 */ /* 0x000fe200078e00ff */
[----:B------:R-:W-:Y:S02]  /*8bb20*/  IADD3.X R67, P2, PT, R67, R53, RZ, P2, !PT ;  /* 0x0000003543437210 */ /* 0x000fe4000175e4ff */
[----:B------:R-:W-:Y:S01]  /*8bb30*/  IADD3.X R31, P4, PT, R31, R142, RZ, P4, !PT ;  /* 0x0000008e1f1f7210 */ /* 0x000fe2000279e4ff */
[----:B------:R-:W-:-:S03]  /*8bb40*/  IMAD.WIDE.U32 R14, R47, 0x6ca1493b, RZ ;  /* 0x6ca1493b2f0e7825 */ /* 0x000fc600078e00ff */
[----:B------:R-:W-:Y:S01]  /*8bb50*/  IADD3.X R142, PT, PT, R143, RZ, RZ, P4, P3 ;  /* 0x000000ff8f8e7210 */ /* 0x000fe200027e64ff */
[----:B------:R-:W-:-:S04]  /*8bb60*/  IMAD.WIDE.U32 R34, P4, R30, 0x170b5d44, R34 ;  /* 0x170b5d441e227825 */ /* 0x000fc80007880022 */
[----:B------:R-:W-:Y:S01]  /*8bb70*/  IMAD.X R121, RZ, RZ, RZ, P4 ;  /* 0x000000ffff797224 */ /* 0x000fe200020e06ff */
[----:B------:R-:W-:Y:S01]  /*8bb80*/  IADD3 R135, P4, PT, R34, R43, RZ ;  /* 0x0000002b22877210 */ /* 0x000fe20007f9e0ff */
[----:B------:R-:W-:Y:S02]  /*8bb90*/  IMAD.MOV.U32 R120, RZ, RZ, R35 ;  /* 0x000000ffff787224 */ /* 0x000fe400078e0023 */
[----:B------:R-:W-:-:S04]  /*8bba0*/  IMAD.WIDE.U32 R54, R30, -0x45f6b800, RZ ;  /* 0xba0948001e367825 */ /* 0x000fc800078e00ff */
[----:B------:R-:W-:-:S04]  /*8bbb0*/  IMAD.WIDE.U32 R58, P3, R30, 0x1ef3622f, R58 ;  /* 0x1ef3622f1e3a7825 */ /* 0x000fc8000786003a */
[----:B------:R-:W-:Y:S01]  /*8bbc0*/  IMAD.WIDE.U32.X R124, R47, -0x7af74000, R124, P5 ;  /* 0x8508c0002f7c7825 */ /* 0x000fe200028e047c */
[----:B------:R-:W-:-:S03]  /*8bbd0*/  MOV R60, R59 ;  /* 0x0000003b003c7202 */ /* 0x000fc60000000f00 */
[----:B------:R-:W-:-:S04]  /*8bbe0*/  IMAD.WIDE.U32 R118, R30, 0xf5138f, RZ ;  /* 0x00f5138f1e767825 */ /* 0x000fc800078e00ff */
[----:B------:R-:W-:-:S04]  /*8bbf0*/  IMAD.WIDE.U32.X R120, R47, 0x170b5d44, R120, P4 ;  /* 0x170b5d442f787825 */ /* 0x000fc800020e0478 */
[----:B------:R-:W-:-:S04]  /*8bc00*/  IMAD.WIDE.U32 R116, P5, R30, 0x1a22d9f3, R116 ;  /* 0x1a22d9f31e747825 */ /* 0x000fc800078a0074 */
[----:B------:R-:W-:-:S04]  /*8bc10*/  IMAD.WIDE.U32 R114, R30, 0x6ca1493b, RZ ;  /* 0x6ca1493b1e727825 */ /* 0x000fc800078e00ff */
[----:B------:R-:W-:-:S04]  /*8bc20*/  IMAD.WIDE.U32 R14, P4, R30, -0x39c4fa40, R14 ;  /* 0xc63b05c01e0e7825 */ /* 0x000fc8000788000e */
[----:B------:R-:W-:Y:S01]  /*8bc30*/  IMAD.X R61, RZ, RZ, RZ, P3 ;  /* 0x000000ffff3d7224 */ /* 0x000fe200018e06ff */
[----:B------:R-:W-:Y:S01]  /*8bc40*/  IADD3 R63, P3, PT, R58, R55, RZ ;  /* 0x000000373a3f7210 */ /* 0x000fe20007f7e0ff */
[----:B------:R-:W-:-:S04]  /*8bc50*/  IMAD.WIDE.U32 R86, R47, 0x17c510ea, RZ ;  /* 0x17c510ea2f567825 */ /* 0x000fc800078e00ff */
[----:B------:R-:W-:Y:S01]  /*8bc60*/  IMAD.X R93, RZ, RZ, RZ, P5 ;  /* 0x000000ffff5d7224 */ /* 0x000fe200028e06ff */
[----:B------:R-:W-:Y:S01]  /*8bc70*/  IADD3 R59, P5, PT, R116, R119, RZ ;  /* 0x00000077743b7210 */ /* 0x000fe20007fbe0ff */
[----:B------:R-:W-:-:S04]  /*8bc80*/  IMAD.WIDE.U32 R96, R65, R77, RZ ;  /* 0x0000004d41607225 */ /* 0x000fc800078e00ff */
[----:B------:R-:W-:Y:S01]  /*8bc90*/  IMAD.X R111, RZ, RZ, RZ, P4 ;  /* 0x000000ffff6f7224 */ /* 0x000fe200020e06ff */
[----:B------:R-:W-:Y:S01]  /*8bca0*/  IADD3 R55, P4, PT, R14, R115, RZ ;  /* 0x000000730e377210 */ /* 0x000fe20007f9e0ff */
[----:B------:R-:W-:-:S04]  /*8bcb0*/  IMAD.WIDE.U32 R16, R65, R179, RZ ;  /* 0x000000b341107225 */ /* 0x000fc800078e00ff */
[----:B------:R-:W-:Y:S02]  /*8bcc0*/  IMAD.MOV.U32 R92, RZ, RZ, R117 ;  /* 0x000000ffff5c7224 */ /* 0x000fe400078e0075 */
[----:B------:R-:W-:Y:S02]  /*8bcd0*/  IMAD.MOV.U32 R110, RZ, RZ, R15 ;  /* 0x000000ffff6e7224 */ /* 0x000fe400078e000f */
[----:B------:R-:W-:-:S04]  /*8bce0*/  IMAD.WIDE.U32.X R60, R47, 0x1ef3622f, R60, P3 ;  /* 0x1ef3622f2f3c7825 */ /* 0x000fc800018e043c */
[----:B------:R-:W-:-:S04]  /*8bcf0*/  IMAD.WIDE.U32 R52, R30, 0x17c510ea, RZ ;  /* 0x17c510ea1e347825 */ /* 0x000fc800078e00ff */
[----:B------:R-:W-:-:S04]  /*8bd00*/  IMAD.WIDE.U32 R86, P3, R30, 0x1ae3a46, R86 ;  /* 0x01ae3a461e567825 */ /* 0x000fc80007860056 */
[----:B------:R-:W-:-:S04]  /*8bd10*/  IMAD.WIDE.U32.X R92, R47, 0x1a22d9f3, R92, P5 ;  /* 0x1a22d9f32f5c7825 */ /* 0x000fc800028e045c */
[----:B------:R-:W-:-:S04]  /*8bd20*/  IMAD.WIDE.U32.X R110, R47, -0x39c4fa40, R110, P4 ;  /* 0xc63b05c02f6e7825 */ /* 0x000fc800020e046e */
[----:B------:R-:W-:-:S04]  /*8bd30*/  IMAD.WIDE.U32 R96, P5, R79, R64, R96 ;  /* 0x000000404f607225 */ /* 0x000fc800078a0060 */
[----:B------:R-:W-:-:S04]  /*8bd40*/  IMAD.WIDE.U32 R16, P4, R180, R64, R16 ;  /* 0x00000040b4107225 */ /* 0x000fc80007880010 */
[----:B------:R-:W-:Y:S01]  /*8bd50*/  IMAD.X R113, RZ, RZ, RZ, P3 ;  /* 0x000000ffff717224 */ /* 0x000fe200018e06ff */
[----:B------:R-:W-:Y:S01]  /*8bd60*/  IADD3 R41, P3, PT, R86, R53, RZ ;  /* 0x0000003556297210 */ /* 0x000fe20007f7e0ff */
[----:B------:R-:W-:Y:S02]  /*8bd70*/  IMAD.MOV.U32 R112, RZ, RZ, R87 ;  /* 0x000000ffff707224 */ /* 0x000fe400078e0057 */
[----:B------:R-:W-:Y:S01]  /*8bd80*/  IMAD.X R35, RZ, RZ, RZ, P5 ;  /* 0x000000ffff237224 */ /* 0x000fe200028e06ff */
[----:B------:R-:W-:Y:S01]  /*8bd90*/  IADD3.X R15, P5, PT, RZ, R124, RZ, P1, !PT ;  /* 0x0000007cff0f7210 */ /* 0x000fe20000fbe4ff */
[----:B------:R-:W-:Y:S01]  /*8bda0*/  IMAD.X R39, RZ, RZ, RZ, P4 ;  /* 0x000000ffff277224 */ /* 0x000fe200020e06ff */
[----:B------:R-:W-:Y:S01]  /*8bdb0*/  IADD3.X R123, P1, PT, R140, R177, RZ, P0, !PT ;  /* 0x000000b18c7b7210 */ /* 0x000fe2000073e4ff */
[----:B------:R-:W-:Y:S01]  /*8bdc0*/  IMAD.WIDE.U32 R126, P4, R76, R64, R126 ;  /* 0x000000404c7e7225 */ /* 0x000fe2000788007e */
[----:B------:R-:W-:Y:S02]  /*8bdd0*/  IADD3.X R134, P0, PT, RZ, R125, RZ, P5, !PT ;  /* 0x0000007dff867210 */ /* 0x000fe40002f1e4ff */
[----:B------:R-:W-:Y:S01]  /*8bde0*/  IADD3.X R91, P5, PT, RZ, RZ, RZ, P1, !PT ;  /* 0x000000ffff5b7210 */ /* 0x000fe20000fbe4ff */
[----:B------:R-:W-:Y:S01]  /*8bdf0*/  IMAD.WIDE.U32.X R112, R47, 0x1ae3a46, R112, P3 ;  /* 0x01ae3a462f707825 */ /* 0x000fe200018e0470 */
[----:B------:R-:W-:-:S02]  /*8be00*/  IADD3.X R43, PT, PT, RZ, RZ, RZ, P4, !PT ;  /* 0x000000ffff2b7210 */ /* 0x000fc400027fe4ff */
[----:B------:R-:W-:Y:S01]  /*8be10*/  IADD3 RZ, P4, PT, R122, R88, RZ ;  /* 0x000000587aff7210 */ /* 0x000fe20007f9e0ff */
[----:B------:R-:W-:Y:S01]  /*8be20*/  IMAD.WIDE.U32 R130, P3, R78, R64, R130 ;  /* 0x000000404e827225 */ /* 0x000fe20007860082 */
[----:B------:R-:W-:Y:S02]  /*8be30*/  IADD3.X R88, P0, PT, R15, R38, RZ, P0, !PT ;  /* 0x000000260f587210 */ /* 0x000fe4000071e4ff */
[----:B------:R-:W-:Y:S01]  /*8be40*/  IADD3.X RZ, P4, PT, R123, R89, RZ, P4, !PT ;  /* 0x000000597bff7210 */ /* 0x000fe2000279e4ff */
[----:B------:R-:W-:Y:S01]  /*8be50*/  IMAD.X R47, RZ, RZ, RZ, P3 ;  /* 0x000000ffff2f7224 */ /* 0x000fe200018e06ff */
[----:B------:R-:W-:Y:S01]  /*8be60*/  IADD3.X R89, P0, PT, R134, R75, RZ, P0, !PT ;  /* 0x0000004b86597210 */ /* 0x000fe2000071e4ff */
[----:B------:R-:W-:Y:S01]  /*8be70*/  IMAD.WIDE.U32 R124, R64, R179, RZ ;  /* 0x000000b3407c7225 */ /* 0x000fe200078e00ff */
[----:B------:R-:W-:Y:S02]  /*8be80*/  IADD3 RZ, P1, PT, R88, R42, RZ ;  /* 0x0000002a58ff7210 */ /* 0x000fe40007f3e0ff */
[----:B------:R-:W-:Y:S01]  /*8be90*/  IADD3.X R91, P4, PT, R91, R48, RZ, P4, !PT ;  /* 0x000000305b5b7210 */ /* 0x000fe2000279e4ff */
[----:B------:R-:W-:Y:S01]  /*8bea0*/  IMAD.WIDE.U32 R128, P3, R85, R64, R128 ;  /* 0x0000004055807225 */ /* 0x000fe20007860080 */
[----:B------:R-:W-:-:S03]  /*8beb0*/  IADD3.X RZ, P1, PT, R89, R135, RZ, P1, !PT ;  /* 0x0000008759ff7210 */ /* 0x000fc60000f3e4ff */
[----:B------:R-:W-:-:S04]  /*8bec0*/  IMAD.WIDE.U32 R132, R8, 0x6ca1493b, R122 ;  /* 0x6ca1493b08847825 */ /* 0x000fc800078e007a */
[----:B------:R-:W-:Y:S01]  /*8bed0*/  IMAD.X R51, RZ, RZ, RZ, P3 ;  /* 0x000000ffff337224 */ /* 0x000fe200018e06ff */
[----:B------:R-:W-:Y:S01]  /*8bee0*/  IADD3 R15, P3, PT, R16, R125, RZ ;  /* 0x0000007d100f7210 */ /* 0x000fe20007f7e0ff */
[----:B------:R-:W-:Y:S01]  /*8bef0*/  IMAD.IADD R138, R133, 0x1, R138 ;  /* 0x00000001858a7824 */ /* 0x000fe200078e028a */
[----:B------:R-:W-:Y:S01]  /*8bf00*/  IADD3.X R132, P2, PT, R71, R132, RZ, P2, !PT ;  /* 0x0000008447847210 */ /* 0x000fe2000175e4ff */
[----:B------:R-:W-:Y:S01]  /*8bf10*/  IMAD.MOV.U32 R38, RZ, RZ, R17 ;  /* 0x000000ffff267224 */ /* 0x000fe200078e0011 */
[----:B------:R-:W-:Y:S01]  /*8bf20*/  IADD3.X R17, P0, PT, RZ, RZ, RZ, P0, !PT ;  /* 0x000000ffff117210 */ /* 0x000fe2000071e4ff */
[----:B------:R-:W-:Y:S01]  /*8bf30*/  IMAD.WIDE.U32 R68, R77, R62, R68 ;  /* 0x0000003e4d447225 */ /* 0x000fe200078e0044 */
[----:B------:R-:W-:Y:S02]  /*8bf40*/  IADD3.X R133, P2, PT, R67, R138, RZ, P2, !PT ;  /* 0x0000008a43857210 */ /* 0x000fe4000175e4ff */
[----:B------:R-:W-:Y:S01]  /*8bf50*/  IADD3.X R17, P1, PT, R17, R120, RZ, P1, !PT ;  /* 0x0000007811117210 */ /* 0x000fe20000f3e4ff */
[----:B------:R-:W-:Y:S01]  /*8bf60*/  IMAD.WIDE.U32.X R38, R180, R65, R38, P3 ;  /* 0x00000041b4267225 */ /* 0x000fe200018e0426 */
[----:B------:R-:W-:-:S02]  /*8bf70*/  IADD3 RZ, P3, PT, R132, R46, RZ ;  /* 0x0000002e84ff7210 */ /* 0x000fc40007f7e0ff */
[----:B------:R-:W-:Y:S01]  /*8bf80*/  IADD3.X R75, P2, PT, RZ, RZ, RZ, P2, !PT ;  /* 0x000000ffff4b7210 */ /* 0x000fe2000175e4ff */
[----:B------:R-:W-:Y:S01]  /*8bf90*/  IMAD.X R87, RZ, RZ, RZ, P0 ;  /* 0x000000ffff577224 */ /* 0x000fe200000e06ff */
[----:B------:R-:W-:Y:S01]  /*8bfa0*/  IADD3.X RZ, P3, PT, R133, R6, RZ, P3, !PT ;  /* 0x0000000685ff7210 */ /* 0x000fe20001f7e4ff */
[----:B------:R-:W-:Y:S01]  /*8bfb0*/  IMAD.X R115, RZ, RZ, RZ, P5 ;  /* 0x000000ffff737224 */ /* 0x000fe200028e06ff */
[----:B------:R-:W-:Y:S01]  /*8bfc0*/  IADD3 RZ, P0, PT, R68, R124, RZ ;  /* 0x0000007c44ff7210 */ /* 0x000fe20007f1e0ff */
[----:B------:R-:W-:Y:S01]  /*8bfd0*/  IMAD.IADD R69, R69, 0x1, R170 ;  /* 0x0000000145457824 */ /* 0x000fe200078e02aa */
[----:B------:R-:W-:Y:S01]  /*8bfe0*/  IADD3.X R87, P1, PT, R87, R121, RZ, P1, !PT ;  /* 0x0000007957577210 */ /* 0x000fe20000f3e4ff */
[----:B------:R-:W-:Y:S01]  /*8bff0*/  IMAD.WIDE.U32 R120, R30, 0x30000000, R88 ;  /* 0x300000001e787825 */ /* 0x000fe200078e0058 */
[----:B------:R-:W-:Y:S02]  /*8c000*/  IADD3.X R75, P3, PT, R75, R56, RZ, P3, !PT ;  /* 0x000000384b4b7210 */ /* 0x000fe40001f7e4ff */
[----:B------:R-:W-:Y:S01]  /*8c010*/  IADD3.X R115, P4, PT, R115, R49, RZ, P4, !PT ;  /* 0x0000003173737210 */ /* 0x000fe2000279e4ff */
[----:B------:R-:W-:Y:S01]  /*8c020*/  IMAD.X R67, RZ, RZ, RZ, P2 ;  /* 0x000000ffff437224 */ /* 0x000fe200010e06ff */
[----:B------:R-:W-:Y:S01]  /*8c030*/  IADD3.X RZ, P0, PT, R69, R15, RZ, P0, !PT ;  /* 0x0000000f45ff7210 */ /* 0x000fe2000071e4ff */
[----:B------:R-:W-:Y:S01]  /*8c040*/  IMAD.WIDE.U32 R88, R64, R81, RZ ;  /* 0x0000005140587225 */ /* 0x000fe200078e00ff */
[----:B------:R-:W-:-:S02]  /*8c050*/  IADD3 R71, PT, PT, R121, R34, RZ ;  /* 0x0000002279477210 */ /* 0x000fc40007ffe0ff */
[----:B------:R-:W-:Y:S01]  /*8c060*/  IADD3.X R67, P2, PT, R67, R57, RZ, P3, !PT ;  /* 0x0000003943437210 */ /* 0x000fe20001f5e4ff */
[----:B------:R-:W-:Y:S01]  /*8c070*/  IMAD.WIDE.U32 R48, R64, R77, RZ ;  /* 0x0000004d40307225 */ /* 0x000fe200078e00ff */
[----:B------:R-:W-:-:S03]  /*8c080*/  IADD3 R15, P3, PT, R126, R89, RZ ;  /* 0x000000597e0f7210 */ /* 0x000fc60007f7e0ff */
[----:B------:R-:W-:Y:S01]  /*8c090*/  IMAD.WIDE.U32 R56, R64, R83, RZ ;  /* 0x0000005340387225 */ /* 0x000fe200078e00ff */
[----:B------:R-:W-:Y:S02]  /*8c0a0*/  IADD3 R6, P5, PT, R96, R49, RZ ;  /* 0x0000003160067210 */ /* 0x000fe40007fbe0ff */
[----:B------:R-:W-:Y:S01]  /*8c0b0*/  IADD3.X R49, P0, PT, RZ, R38, RZ, P0, !PT ;  /* 0x00000026ff317210 */ /* 0x000fe2000071e4ff */
[----:B------:R-:W-:Y:S02]  /*8c0c0*/  IMAD.MOV.U32 R42, RZ, RZ, R127 ;  /* 0x000000ffff2a7224 */ /* 0x000fe400078e007f */
[----:B------:R-:W-:Y:S02]  /*8c0d0*/  IMAD.MOV.U32 R34, RZ, RZ, R97 ;  /* 0x000000ffff227224 */ /* 0x000fe400078e0061 */
[----:B------:R-:W-:Y:S01]  /*8c0e0*/  IMAD.WIDE.U32.X R42, R76, R65, R42, P3 ;  /* 0x000000414c2a7225 */ /* 0x000fe200018e042a */
[----:B------:R-:W-:-:S03]  /*8c0f0*/  IADD3 R53, P3, PT, R130, R57, RZ ;  /* 0x0000003982357210 */ /* 0x000fc60007f7e0ff */
[----:B------:R-:W-:-:S04]  /*8c100*/  IMAD.WIDE.U32 R122, R64, R80, RZ ;  /* 0x00000050407a7225 */ /* 0x000fc800078e00ff */
[----:B------:R-:W-:-:S04]  /*8c110*/  IMAD.WIDE.U32 R132, R208, 0xf5138f, R132 ;  /* 0x00f5138fd0847825 */ /* 0x000fc800078e0084 */
[----:B------:R-:W-:Y:S02]  /*8c120*/  IMAD.MOV.U32 R46, RZ, RZ, R131 ;  /* 0x000000ffff2e7224 */ /* 0x000fe400078e0083 */
        /* <DEDUP_REMOVED lines=16> */
[----:B------:R-:W-:-:S03]  /*8c230*/  IADD3.X R69, P5, PT, R115, R134, RZ, P4, !PT ;  /* 0x0000008673457210 */ /* 0x000fc600027be4ff */
[----:B------:R-:W-:Y:S01]  /*8c240*/  IMAD.IADD R87, R17, 0x1, R89 ;  /* 0x0000000111577824 */ /* 0x000fe200078e0259 */
[----:B------:R-:W-:Y:S01]  /*8c250*/  IADD3.X R89, P4, PT, RZ, RZ, RZ, P3, !PT ;  /* 0x000000ffff597210 */ /* 0x000fe20001f9e4ff */
[----:B------:R-:W-:Y:S01]  /*8c260*/  IMAD.WIDE.U32 R10, R81, R62, R10 ;  /* 0x0000003e510a7225 */ /* 0x000fe200078e000a */
[----:B------:R-:W-:Y:S02]  /*8c270*/  IADD3.X R123, P5, PT, RZ, RZ, RZ, P5, !PT ;  /* 0x000000ffff7b7210 */ /* 0x000fe40002fbe4ff */
[----:B------:R-:W-:Y:S01]  /*8c280*/  IADD3.X R115, PT, PT, RZ, RZ, RZ, P4, !PT ;  /* 0x000000ffff737210 */ /* 0x000fe200027fe4ff */
[----:B------:R-:W-:Y:S01]  /*8c290*/  IMAD.WIDE.U32 R124, R16, 0x1, RZ ;  /* 0x00000001107c7825 */ /* 0x000fe200078e00ff */
[----:B------:R-:W-:Y:S02]  /*8c2a0*/  IADD3.X R10, P3, PT, R49, R10, RZ, P0, !PT ;  /* 0x0000000a310a7210 */ /* 0x000fe4000077e4ff */
[----:B------:R-:W-:Y:S01]  /*8c2b0*/  IADD3 RZ, P4, PT, R68, R12, RZ ;  /* 0x0000000c44ff7210 */ /* 0x000fe20007f9e0ff */
[----:B------:R-:W-:Y:S01]  /*8c2c0*/  IMAD.WIDE.U32 R38, R87, 0x1, RZ ;  /* 0x0000000157267825 */ /* 0x000fe200078e00ff */
[----:B------:R-:W-:-:S02]  /*8c2d0*/  IADD3 RZ, P0, PT, R120, R124, RZ ;  /* 0x0000007c78ff7210 */ /* 0x000fc40007f1e0ff */
[----:B------:R-:W-:Y:S01]  /*8c2e0*/  IADD3.X RZ, P4, PT, R69, R13, RZ, P4, !PT ;  /* 0x0000000d45ff7210 */ /* 0x000fe2000279e4ff */
[----:B------:R-:W-:Y:S01]  /*8c2f0*/  IMAD.IADD R165, R11, 0x1, R164 ;  /* 0x000000010ba57824 */ /* 0x000fe200078e02a4 */
[----:B------:R-:W-:Y:S01]  /*8c300*/  IADD3.X R89, P1, PT, R89, R60, RZ, P1, !PT ;  /* 0x0000003c59597210 */ /* 0x000fe20000f3e4ff */
[----:B------:R-:W-:Y:S01]  /*8c310*/  IMAD.X R117, RZ, RZ, RZ, P5 ;  /* 0x000000ffff757224 */ /* 0x000fe200028e06ff */
[----:B------:R-:W-:Y:S01]  /*8c320*/  IADD3.X R123, P4, PT, R123, R210, RZ, P4, !PT ;  /* 0x000000d27b7b7210 */ /* 0x000fe2000279e4ff */
[----:B------:R-:W-:Y:S01]  /*8c330*/  IMAD.WIDE.U32 R120, P5, R16, -0x7af74000, R38 ;  /* 0x8508c00010787825 */ /* 0x000fe200078a0026 */
[----:B------:R-:W-:Y:S02]  /*8c340*/  IADD3.X R11, P3, PT, R54, R165, RZ, P3, !PT ;  /* 0x000000a5360b7210 */ /* 0x000fe40001f7e4ff */
[----:B------:R-:W-:Y:S01]  /*8c350*/  IADD3.X R210, P4, PT, R117, R211, RZ, P4, !PT ;  /* 0x000000d375d27210 */ /* 0x000fe2000279e4ff */
[----:B------:R-:W-:Y:S01]  /*8c360*/  IMAD R63, R16, -0x7af74000, R38 ;  /* 0x8508c000103f7824 */ /* 0x000fe200078e0226 */
[----:B------:R-:W-:Y:S01]  /*8c370*/  IADD3.X R91, P3, PT, RZ, RZ, RZ, P3, !PT ;  /* 0x000000ffff5b7210 */ /* 0x000fe20001f7e4ff */
        /* <DEDUP_REMOVED lines=9> */
[----:B------:R-:W-:-:S03]  /*8c410*/  IMAD.WIDE.U32 R38, R16, 0x30000000, RZ ;  /* 0x3000000010267825 */ /* 0x000fc600078e00ff */
[----:B------:R-:W-:Y:S01]  /*8c420*/  IADD3.X RZ, P3, PT, R11, R6, RZ, P3, !PT ;  /* 0x000000060bff7210 */ /* 0x000fe20001f7e4ff */
[----:B------:R-:W-:Y:S01]  /*8c430*/  IMAD.WIDE.U32 R48, R8, 0x17c510ea, R68 ;  /* 0x17c510ea08307825 */ /* 0x000fe200078e0044 */
[----:B------:R-:W-:-:S03]  /*8c440*/  IADD3.X R8, P1, PT, R115, R61, RZ, P1, !PT ;  /* 0x0000003d73087210 */ /* 0x000fc60000f3e4ff */
[----:B------:R-:W-:Y:S01]  /*8c450*/  IMAD.X R61, RZ, RZ, RZ, P5 ;  /* 0x000000ffff3d7224 */ /* 0x000fe200028e06ff */
[----:B------:R-:W-:Y:S01]  /*8c460*/  IADD3 RZ, P5, PT, R120, R39, RZ ;  /* 0x0000002778ff7210 */ /* 0x000fe20007fbe0ff */
[----:B------:R-:W-:Y:S01]  /*8c470*/  IMAD.MOV.U32 R60, RZ, RZ, R121 ;  /* 0x000000ffff3c7224 */ /* 0x000fe200078e0079 */
[----:B------:R-:W-:Y:S01]  /*8c480*/  IADD3.X R48, P2, PT, R75, R48, RZ, P2, !PT ;  /* 0x000000304b307210 */ /* 0x000fe2000175e4ff */
[----:B------:R-:W-:-:S04]  /*8c490*/  IMAD.WIDE.U32 R120, R87, -0x45f6b800, RZ ;  /* 0xba09480057787825 */ /* 0x000fc800078e00ff */
[----:B------:R-:W-:Y:S02]  /*8c4a0*/  IMAD.IADD R40, R49, 0x1, R40 ;  /* 0x0000000131287824 */ /* 0x000fe400078e0228 */
[----:B------:R-:W-:Y:S02]  /*8c4b0*/  IMAD.IADD R54, R125, 0x1, R63 ;  /* 0x000000017d367824 */ /* 0x000fe400078e023f */
[----:B------:R-:W-:Y:S01]  /*8c4c0*/  IMAD.WIDE.U32 R124, R87, 0xf5138f, RZ ;  /* 0x00f5138f577c7825 */ /* 0x000fe200078e00ff */
[----:B------:R-:W-:Y:S02]  /*8c4d0*/  IADD3.X R49, P2, PT, R67, R40, RZ, P2, !PT ;  /* 0x0000002843317210 */ /* 0x000fe4000175e4ff */
[----:B------:R-:W-:Y:S01]  /*8c4e0*/  IADD3.X RZ, P0, PT, R71, R54, RZ, P0, !PT ;  /* 0x0000003647ff7210 */ /* 0x000fe2000071e4ff */
[----:B------:R-:W-:Y:S01]  /*8c4f0*/  IMAD R63, R16, 0x1ef3622f, R120 ;  /* 0x1ef3622f103f7824 */ /* 0x000fe200078e0278 */
[----:B------:R-:W-:Y:S01]  /*8c500*/  IADD3.X R117, P2, PT, RZ, RZ, RZ, P2, !PT ;  /* 0x000000ffff757210 */ /* 0x000fe2000175e4ff */
[----:B------:R-:W-:-:S04]  /*8c510*/  IMAD.WIDE.U32.X R60, R87, 0x170b5d44, R60, P5 ;  /* 0x170b5d44573c7825 */ /* 0x000fc800028e043c */
[----:B------:R-:W-:-:S04]  /*8c520*/  IMAD.WIDE.U32 R120, P5, R16, 0x1ef3622f, R120 ;  /* 0x1ef3622f10787825 */ /* 0x000fc800078a0078 */
[C-C-:B------:R-:W-:Y:S02]  /*8c530*/  IMAD R67, R16.reuse, 0x1a22d9f3, R124.reuse ;  /* 0x1a22d9f310437824 */ /* 0x140fe400078e027c */
[----:B------:R-:W-:Y:S02]  /*8c540*/  IMAD.X R151, RZ, RZ, RZ, P5 ;  /* 0x000000ffff977224 */ /* 0x000fe400028e06ff */
[----:B------:R-:W-:-:S04]  /*8c550*/  IMAD.WIDE.U32 R124, P5, R16, 0x1a22d9f3, R124 ;  /* 0x1a22d9f3107c7825 */ /* 0x000fc800078a007c */
[----:B------:R-:W-:-:S04]  /*8c560*/  IMAD.WIDE.U32 R152, R16, -0x45f6b800, RZ ;  /* 0xba09480010987825 */ /* 0x000fc800078e00ff */
[----:B------:R-:W-:-:S04]  /*8c570*/  IMAD.WIDE.U32 R68, R16, 0xf5138f, RZ ;  /* 0x00f5138f10447825 */ /* 0x000fc800078e00ff */
[----:B------:R-:W-:Y:S01]  /*8c580*/  IMAD.X R135, RZ, RZ, RZ, P5 ;  /* 0x000000ffff877224 */ /* 0x000fe200028e06ff */
[----:B------:R-:W-:Y:S01]  /*8c590*/  IADD3 RZ, P5, PT, R120, R153, RZ ;  /* 0x0000009978ff7210 */ /* 0x000fe20007fbe0ff */
[----:B------:R-:W-:Y:S01]  /*8c5a0*/  IMAD.X R119, RZ, RZ, RZ, P2 ;  /* 0x000000ffff777224 */ /* 0x000fe200010e06ff */
[----:B------:R-:W-:Y:S01]  /*8c5b0*/  IADD3 RZ, P2, PT, R124, R69, RZ ;  /* 0x000000457cff7210 */ /* 0x000fe20007f5e0ff */
[----:B------:R-:W-:Y:S02]  /*8c5c0*/  IMAD.MOV.U32 R150, RZ, RZ, R121 ;  /* 0x000000ffff967224 */ /* 0x000fe400078e0079 */
[----:B------:R-:W-:-:S04]  /*8c5d0*/  IMAD.WIDE.U32 R120, R87, 0x6ca1493b, RZ ;  /* 0x6ca1493b57787825 */ /* 0x000fc800078e00ff */
[----:B------:R-:W-:-:S04]  /*8c5e0*/  IMAD.WIDE.U32 R136, R87, 0x17c510ea, RZ ;  /* 0x17c510ea57887825 */ /* 0x000fc800078e00ff */
[----:B------:R-:W-:Y:S02]  /*8c5f0*/  IMAD.MOV.U32 R134, RZ, RZ, R125 ;  /* 0x000000ffff867224 */ /* 0x000fe400078e007d */
[----:B------:R-:W-:Y:S02]  /*8c600*/  IMAD R71, R16, -0x39c4fa40, R120 ;  /* 0xc63b05c010477824 */ /* 0x000fe400078e0278 */
[----:B------:R-:W-:-:S04]  /*8c610*/  IMAD.WIDE.U32.X R150, R87, 0x1ef3622f, R150, P5 ;  /* 0x1ef3622f57967825 */ /* 0x000fc800028e0496 */
[----:B------:R-:W-:Y:S02]  /*8c620*/  IMAD R75, R16, 0x1ae3a46, R136 ;  /* 0x01ae3a46104b7824 */ /* 0x000fe400078e0288 */
[----:B------:R-:W-:-:S04]  /*8c630*/  IMAD.WIDE.U32.X R134, R87, 0x1a22d9f3, R134, P2 ;  /* 0x1a22d9f357867825 */ /* 0x000fc800010e0486 */
[----:B------:R-:W-:-:S04]  /*8c640*/  IMAD.WIDE.U32 R120, P5, R16, -0x39c4fa40, R120 ;  /* 0xc63b05c010787825 */ /* 0x000fc800078a0078 */
[----:B------:R-:W-:-:S04]  /*8c650*/  IMAD.WIDE.U32 R124, R16, 0x6ca1493b, RZ ;  /* 0x6ca1493b107c7825 */ /* 0x000fc800078e00ff */
[----:B------:R-:W-:-:S04]  /*8c660*/  IMAD.WIDE.U32 R136, P2, R16, 0x1ae3a46, R136 ;  /* 0x01ae3a4610887825 */ /* 0x000fc80007840088 */
[----:B------:R-:W-:Y:S01]  /*8c670*/  IMAD.WIDE.U32 R140, R16, 0x17c510ea, RZ ;  /* 0x17c510ea108c7825 */ /* 0x000fe200078e00ff */
[----:B------:R-:W-:-:S03]  /*8c680*/  MOV R146, R137 ;  /* 0x0000008900927202 */ /* 0x000fc60000000f00 */
[----:B------:R-:W-:Y:S01]  /*8c690*/  IMAD.X R139, RZ, RZ, RZ, P5 ;  /* 0x000000ffff8b7224 */ /* 0x000fe200028e06ff */
[----:B------:R-:W-:Y:S01]  /*8c6a0*/  IADD3 RZ, P5, PT, R120, R125, RZ ;  /* 0x0000007d78ff7210 */ /* 0x000fe20007fbe0ff */
[----:B------:R-:W-:Y:S01]  /*8c6b0*/  IMAD.X R147, RZ, RZ, RZ, P2 ;  /* 0x000000ffff937224 */ /* 0x000fe200010e06ff */
[----:B------:R-:W-:Y:S01]  /*8c6c0*/  IADD3 RZ, P2, PT, R136, R141, RZ ;  /* 0x0000008d88ff7210 */ /* 0x000fe20007f5e0ff */
[----:B------:R-:W-:Y:S02]  /*8c6d0*/  IMAD.MOV.U32 R138, RZ, RZ, R121 ;  /* 0x000000ffff8a7224 */ /* 0x000fe400078e0079 */
[----:B------:R-:W-:-:S04]  /*8c6e0*/  IMAD.WIDE.U32 R10, R77, R64, R10 ;  /* 0x000000404d0a7225 */ /* 0x000fc800078e000a */
[----:B------:R-:W-:Y:S01]  /*8c6f0*/  IMAD.WIDE.U32.X R138, R87, -0x39c4fa40, R138, P5 ;  /* 0xc63b05c0578a7825 */ /* 0x000fe200028e048a */
[----:B------:R-:W-:-:S03]  /*8c700*/  IADD3 RZ, P5, PT, R48, R66, RZ ;  /* 0x0000004230ff7210 */ /* 0x000fc60007fbe0ff */
[----:B------:R-:W-:Y:S01]  /*8c710*/  IMAD.WIDE.U32.X R146, R87, 0x1ae3a46, R146, P2 ;  /* 0x01ae3a4657927825 */ /* 0x000fe200010e0492 */
[----:B------:R-:W-:Y:S02]  /*8c720*/  IADD3.X R91, P2, PT, R91, R34, RZ, P3, !PT ;  /* 0x000000225b5b7210 */ /* 0x000fe40001f5e4ff */
[----:B------:R-:W-:Y:S01]  /*8c730*/  IADD3.X RZ, P5, PT, R49, R7, RZ, P5, !PT ;  /* 0x0000000731ff7210 */ /* 0x000fe20002fbe4ff */
[----:B------:R-:W-:Y:S01]  /*8c740*/  IMAD.IADD R87, R11, 0x1, R96 ;  /* 0x000000010b577824 */ /* 0x000fe200078e0260 */
[----:B------:R-:W-:Y:S01]  /*8c750*/  IADD3.X R11, P3, PT, R123, R10, RZ, P4, !PT ;  /* 0x0000000a7b0b7210 */ /* 0x000fe2000277e4ff */
[----:B------:R-:W-:Y:S01]  /*8c760*/  IMAD.WIDE.U32 R132, R30, -0x45f6b800, R132 ;  /* 0xba0948001e847825 */ /* 0x000fe200078e0084 */
[----:B------:R-:W-:Y:S02]  /*8c770*/  IADD3.X R97, P2, PT, R97, R35, RZ, P2, !PT ;  /* 0x0000002361617210 */ /* 0x000fe4000175e4ff */
[----:B------:R-:W-:Y:S01]  /*8c780*/  IADD3.X R87, P3, PT, R210, R87, RZ, P3, !PT ;  /* 0x00000057d2577210 */ /* 0x000fe20001f7e4ff */
[----:B------:R-:W-:Y:S01]  /*8c790*/  IMAD.WIDE.U32 R44, R83, R62, R44 ;  /* 0x0000003e532c7225 */ /* 0x000fe200078e002c */
[----:B------:R-:W-:-:S02]  /*8c7a0*/  IADD3 R115, PT, PT, R133, R58, RZ ;  /* 0x0000003a85737210 */ /* 0x000fc40007ffe0ff */
[----:B------:R-:W-:Y:S01]  /*8c7b0*/  IADD3.X R54, P3, PT, RZ, RZ, RZ, P3, !PT ;  /* 0x000000ffff367210 */ /* 0x000fe20001f7e4ff */
[----:B------:R-:W-:Y:S01]  /*8c7c0*/  IMAD.IADD R158, R45, 0x1, R158 ;  /* 0x000000012d9e7824 */ /* 0x000fe200078e029e */
[----:B------:R-:W-:Y:S01]  /*8c7d0*/  IADD3.X R133, P0, PT, RZ, R12, RZ, P0, !PT ;  /* 0x0000000cff857210 */ /* 0x000fe2000071e4ff */
[----:B------:R-:W-:Y:S01]  /*8c7e0*/  IMAD.WIDE.U32 R48, R208, 0x6ca1493b, R48 ;  /* 0x6ca1493bd0307825 */ /* 0x000fe200078e0030 */
[----:B------:R-:W-:Y:S02]  /*8c7f0*/  IADD3.X R44, P2, PT, R91, R44, RZ, P2, !PT ;  /* 0x0000002c5b2c7210 */ /* 0x000fe4000175e4ff */
[----:B------:R-:W-:Y:S01]  /*8c800*/  IADD3.X R12, P4, PT, RZ, R13, RZ, P0, !PT ;  /* 0x0000000dff0c7210 */ /* 0x000fe2000079e4ff */
[----:B------:R-:W-:Y:S01]  /*8c810*/  IMAD.X R40, RZ, RZ, RZ, P3 ;  /* 0x000000ffff287224 */ /* 0x000fe200018e06ff */
[----:B------:R-:W-:Y:S01]  /*8c820*/  IADD3.X R45, P3, PT, R97, R158, RZ, P2, !PT ;  /* 0x0000009e612d7210 */ /* 0x000fe2000177e4ff */
[----:B------:R-:W-:Y:S01]  /*8c830*/  IMAD.IADD R7, R49, 0x1, R70 ;  /* 0x0000000131077824 */ /* 0x000fe200078e0246 */
[----:B------:R-:W-:Y:S01]  /*8c840*/  IADD3.X R48, P2, PT, R89, R48, RZ, P1, !PT ;  /* 0x0000003059307210 */ /* 0x000fe20000f5e4ff */
        /* <DEDUP_REMOVED lines=8> */
[----:B------:R-:W-:-:S02]  /*8c8d0*/  IADD3.X R133, P4, PT, R12, R115, RZ, P4, !PT ;  /* 0x000000730c857210 */ /* 0x000fc4000279e4ff */
[----:B------:R-:W-:Y:S02]  /*8c8e0*/  IADD3.X R35, P2, PT, RZ, RZ, RZ, P2, !PT ;  /* 0x000000ffff237210 */ /* 0x000fe4000175e4ff */
[----:B------:R-:W-:Y:S02]  /*8c8f0*/  IADD3 RZ, P3, PT, R48, R118, RZ ;  /* 0x0000007630ff7210 */ /* 0x000fe40007f7e0ff */
[----:B------:R-:W-:Y:S01]  /*8c900*/  IADD3.X R6, P1, PT, R6, R11, RZ, P1, !PT ;  /* 0x0000000b06067210 */ /* 0x000fe20000f3e4ff */
[----:B------:R-:W-:Y:S01]  /*8c910*/  IMAD.X R39, RZ, RZ, RZ, P2 ;  /* 0x000000ffff277224 */ /* 0x000fe200010e06ff */
[----:B------:R-:W-:Y:S01]  /*8c920*/  IADD3.X RZ, P0, PT, R45, R15, RZ, P0, !PT ;  /* 0x0000000f2dff7210 */ /* 0x000fe2000071e4ff */
[----:B------:R-:W-:Y:S01]  /*8c930*/  IMAD.WIDE.U32 R44, R81, R64, R44 ;  /* 0x00000040512c7225 */ /* 0x000fe200078e002c */
[----:B------:R-:W-:Y:S02]  /*8c940*/  IADD3.X R11, P4, PT, RZ, RZ, RZ, P4, !PT ;  /* 0x000000ffff0b7210 */ /* 0x000fe4000279e4ff */
[----:B------:R-:W-:Y:S01]  /*8c950*/  IADD3.X RZ, P3, PT, R49, R59, RZ, P3, !PT ;  /* 0x0000003b31ff7210 */ /* 0x000fe20001f7e4ff */
[----:B------:R-:W-:Y:S01]  /*8c960*/  IMAD.WIDE.U32 R48, R30, 0xf5138f, R48 ;  /* 0x00f5138f1e307825 */ /* 0x000fe200078e0030 */
[----:B------:R-:W-:-:S02]  /*8c970*/  IADD3 RZ, P2, PT, R132, R38, RZ ;  /* 0x0000002684ff7210 */ /* 0x000fc40007f5e0ff */
[----:B------:R-:W-:Y:S01]  /*8c980*/  IADD3.X R59, P0, PT, R13, R42, RZ, P0, !PT ;  /* 0x0000002a0d3b7210 */ /* 0x000fe2000071e4ff */
[----:B------:R-:W-:Y:S01]  /*8c990*/  IMAD.X R15, RZ, RZ, RZ, P4 ;  /* 0x000000ffff0f7224 */ /* 0x000fe200020e06ff */
[----:B------:R-:W-:Y:S01]  /*8c9a0*/  IADD3 RZ, P4, PT, R6, R74, RZ ;  /* 0x0000004a06ff7210 */ /* 0x000fe20007f9e0ff */
[----:B------:R-:W-:Y:S01]  /*8c9b0*/  IMAD.WIDE.U32 R12, R80, R62, R36 ;  /* 0x0000003e500c7225 */ /* 0x000fe200078e0024 */
[----:B------:R-:W-:Y:S02]  /*8c9c0*/  IADD3.X R7, P1, PT, R94, R87, RZ, P1, !PT ;  /* 0x000000575e077210 */ /* 0x000fe40000f3e4ff */
[----:B------:R-:W-:Y:S01]  /*8c9d0*/  IADD3.X RZ, P2, PT, R133, R91, RZ, P2, !PT ;  /* 0x0000005b85ff7210 */ /* 0x000fe2000175e4ff */
[----:B------:R-:W-:Y:S01]  /*8c9e0*/  IMAD.IADD R149, R13, 0x1, R148 ;  /* 0x000000010d957824 */ /* 0x000fe200078e0294 */
[----:B------:R-:W-:Y:S01]  /*8c9f0*/  IADD3.X R42, P0, PT, R89, R43, RZ, P0, !PT ;  /* 0x0000002b592a7210 */ /* 0x000fe2000071e4ff */
[----:B------:R-:W-:Y:S01]  /*8ca00*/  IMAD.WIDE.U32 R132, R16, 0x30000000, R132 ;  /* 0x3000000010847825 */ /* 0x000fe200078e0084 */
[----:B------:R-:W-:-:S02]  /*8ca10*/  IADD3.X RZ, P4, PT, R7, R9, RZ, P4, !PT ;  /* 0x0000000907ff7210 */ /* 0x000fc4000279e4ff */
        /* <DEDUP_REMOVED lines=10> */
[----:B------:R-:W-:Y:S01]  /*8cac0*/  IMAD.X R15, RZ, RZ, RZ, P1 ;  /* 0x000000ffff0f7224 */ /* 0x000fe200008e06ff */
[----:B------:R-:W-:Y:S01]  /*8cad0*/  IADD3 RZ, P0, PT, R12, R56, RZ ;  /* 0x000000380cff7210 */ /* 0x000fe20007f1e0ff */
[----:B------:R-:W-:Y:S01]  /*8cae0*/  IMAD R95, R132, -0x7af74001, -R115 ;  /* 0x8508bfff845f7824 */ /* 0x000fe200078e0a73 */
[----:B------:R-:W-:-:S02]  /*8caf0*/  IADD3.X R92, P3, PT, R39, R93, RZ, P3, !PT ;  /* 0x0000005d275c7210 */ /* 0x000fc40001f7e4ff */
[----:B------:R-:W-:Y:S01]  /*8cb00*/  IADD3.X R61, P1, PT, R11, R144, RZ, P4, !PT ;  /* 0x000000900b3d7210 */ /* 0x000fe2000273e4ff */
[----:B------:R-:W-:Y:S01]  /*8cb10*/  IMAD.WIDE.U32 R10, R82, R62, R32 ;  /* 0x0000003e520a7225 */ /* 0x000fe200078e0020 */
[----:B------:R-:W-:Y:S02]  /*8cb20*/  IADD3.X R7, P4, PT, RZ, RZ, RZ, P5, !PT ;  /* 0x000000ffff077210 */ /* 0x000fe40002f9e4ff */
[----:B------:R-:W-:Y:S01]  /*8cb30*/  IADD3.X RZ, P0, PT, R13, R53, RZ, P0, !PT ;  /* 0x000000350dff7210 */ /* 0x000fe2000071e4ff */
[----:B------:R-:W-:Y:S01]  /*8cb40*/  IMAD.IADD R155, R11, 0x1, R154 ;  /* 0x000000010b9b7824 */ /* 0x000fe200078e029a */
[----:B------:R-:W-:Y:S02]  /*8cb50*/  IADD3.X R34, P5, PT, R35, R6, RZ, P3, !PT ;  /* 0x0000000623227210 */ /* 0x000fe40001fbe4ff */
[----:B------:R-:W-:Y:S01]  /*8cb60*/  IADD3.X R6, P2, PT, R9, R48, RZ, P2, !PT ;  /* 0x0000003009067210 */ /* 0x000fe2000175e4ff */
[----:B------:R-:W-:Y:S01]  /*8cb70*/  IMAD.X R9, RZ, RZ, RZ, P4 ;  /* 0x000000ffff097224 */ /* 0x000fe200020e06ff */
[----:B------:R-:W-:-:S02]  /*8cb80*/  IADD3.X R33, P0, PT, R7, R46, RZ, P0, !PT ;  /* 0x0000002e07217210 */ /* 0x000fc4000071e4ff */
[----:B------:R-:W-:Y:S02]  /*8cb90*/  IADD3.X R35, P5, PT, R92, R91, RZ, P5, !PT ;  /* 0x0000005b5c237210 */ /* 0x000fe40002fbe4ff */
[----:B------:R-:W-:Y:S01]  /*8cba0*/  IADD3.X R46, P4, PT, R9, R47, RZ, P0, !PT ;  /* 0x0000002f092e7210 */ /* 0x000fe2000079e4ff */
[----:B------:R-:W-:Y:S01]  /*8cbb0*/  IMAD.WIDE.U32 R8, R132, -0x1, RZ ;  /* 0xffffffff84087825 */ /* 0x000fe200078e00ff */
[----:B------:R-:W-:Y:S02]  /*8cbc0*/  IADD3.X R145, P1, PT, R15, R145, RZ, P1, !PT ;  /* 0x000000910f917210 */ /* 0x000fe40000f3e4ff */
[----:B------:R-:W-:Y:S01]  /*8cbd0*/  IADD3.X R15, P0, PT, RZ, RZ, RZ, P5, !PT ;  /* 0x000000ffff0f7210 */ /* 0x000fe20002f1e4ff */
[----:B------:R-:W-:Y:S01]  /*8cbe0*/  IMAD.IADD R95, R9, 0x1, R95 ;  /* 0x00000001095f7824 */ /* 0x000fe200078e025f */
[----:B------:R-:W-:Y:S01]  /*8cbf0*/  IADD3.X R10, P5, PT, R33, R10, RZ, P4, !PT ;  /* 0x0000000a210a7210 */ /* 0x000fe200027be4ff */
[----:B------:R-:W-:Y:S01]  /*8cc00*/  IMAD.IADD R33, R63, 0x1, R153 ;  /* 0x000000013f217824 */ /* 0x000fe200078e0299 */
[----:B------:R-:W-:Y:S01]  /*8cc10*/  IADD3.X R17, PT, PT, RZ, RZ, RZ, P0, !PT ;  /* 0x000000ffff117210 */ /* 0x000fe200007fe4ff */
[----:B------:R-:W-:Y:S01]  /*8cc20*/  IMAD.WIDE.U32 R38, R95, 0x1, RZ ;  /* 0x000000015f267825 */ /* 0x000fe200078e00ff */
[----:B------:R-:W-:-:S02]  /*8cc30*/  IADD3.X R11, P5, PT, R46, R155, RZ, P5, !PT ;  /* 0x0000009b2e0b7210 */ /* 0x000fc40002fbe4ff */
[----:B------:R-:W-:Y:S01]  /*8cc40*/  IADD3.X R7, P2, PT, R60, R117, RZ, P2, !PT ;  /* 0x000000753c077210 */ /* 0x000fe2000175e4ff */
[----:B------:R-:W-:Y:S01]  /*8cc50*/  IMAD.WIDE.U32 R36, R8, 0x1, RZ ;  /* 0x0000000108247825 */ /* 0x000fe200078e00ff */
[----:B------:R-:W-:Y:S02]  /*8cc60*/  IADD3.X R121, P5, PT, RZ, RZ, RZ, P5, !PT ;  /* 0x000000ffff797210 */ /* 0x000fe40002fbe4ff */
[----:B------:R-:W-:Y:S01]  /*8cc70*/  IADD3 RZ, P0, PT, R6, R152, RZ ;  /* 0x0000009806ff7210 */ /* 0x000fe20007f1e0ff */
[----:B------:R-:W-:Y:S01]  /*8cc80*/  IMAD.WIDE.U32 R58, R8, -0x45f6b800, RZ ;  /* 0xba094800083a7825 */ /* 0x000fe200078e00ff */
[----:B------:R-:W-:Y:S02]  /*8cc90*/  IADD3.X R61, P1, PT, R61, R54, RZ, P1, !PT ;  /* 0x000000363d3d7210 */ /* 0x000fe40000f3e4ff */
[----:B------:R-:W-:Y:S01]  /*8cca0*/  IADD3.X RZ, P0, PT, R7, R33, RZ, P0, !PT ;  /* 0x0000002107ff7210 */ /* 0x000fe2000071e4ff */
[----:B------:R-:W-:Y:S01]  /*8ccb0*/  IMAD.X R123, RZ, RZ, RZ, P5 ;  /* 0x000000ffff7b7224 */ /* 0x000fe200028e06ff */
[----:B------:R-:W-:Y:S01]  /*8ccc0*/  IADD3 RZ, P3, PT, R34, R114, RZ ;  /* 0x0000007222ff7210 */ /* 0x000fe20007f7e0ff */
[----:B------:R-:W-:Y:S01]  /*8ccd0*/  IMAD.WIDE.U32 R42, P5, R8, -0x7af74000, R38 ;  /* 0x8508c000082a7825 */ /* 0x000fe200078a0026 */
[----:B------:R-:W-:-:S02]  /*8cce0*/  IADD3.X R40, P4, PT, R145, R40, RZ, P1, !PT ;  /* 0x0000002891287210 */ /* 0x000fc40000f9e4ff */
[----:B------:R-:W-:Y:S01]  /*8ccf0*/  IADD3.X RZ, P1, PT, R35, R55, RZ, P3, !PT ;  /* 0x0000003723ff7210 */ /* 0x000fe20001f3e4ff */
[----:B------:R-:W-:Y:S01]  /*8cd00*/  IMAD.WIDE.U32 R32, R83, R64, R12 ;  /* 0x0000004053207225 */ /* 0x000fe200078e000c */
[----:B------:R-:W-:Y:S02]  /*8cd10*/  IADD3 R127, PT, PT, R45, R126, RZ ;  /* 0x0000007e2d7f7210 */ /* 0x000fe40007ffe0ff */
[----:B------:R-:W-:Y:S01]  /*8cd20*/  IADD3.X R61, P3, PT, R61, R44, RZ, P4, !PT ;  /* 0x0000002c3d3d7210 */ /* 0x000fe2000277e4ff */
[----:B------:R-:W-:Y:S01]  /*8cd30*/  IMAD.X R47, RZ, RZ, RZ, P5 ;  /* 0x000000ffff2f7224 */ /* 0x000fe200028e06ff */
[----:B------:R-:W-:Y:S01]  /*8cd40*/  IADD3 RZ, P5, PT, R37, R42, RZ ;  /* 0x0000002a25ff7210 */ /* 0x000fe20007fbe0ff */
[----:B------:R-:W-:Y:S01]  /*8cd50*/  IMAD.WIDE.U32 R12, R95, 0x30000000, RZ ;  /* 0x300000005f0c7825 */ /* 0x000fe200078e00ff */
[----:B------:R-:W-:Y:S02]  /*8cd60*/  IADD3.X R60, P1, PT, R15, R110, RZ, P1, !PT ;  /* 0x0000006e0f3c7210 */ /* 0x000fe40000f3e4ff */
[----:B------:R-:W-:Y:S01]  /*8cd70*/  IADD3.X R89, P2, PT, RZ, RZ, RZ, P2, !PT ;  /* 0x000000ffff597210 */ /* 0x000fe2000175e4ff */
[----:B------:R-:W-:Y:S01]  /*8cd80*/  IMAD.MOV.U32 R46, RZ, RZ, R43 ;  /* 0x000000ffff2e7224 */ /* 0x000fe200078e002b */
[----:B------:R-:W-:Y:S01]  /*8cd90*/  IADD3.X R110, P1, PT, R17, R111, RZ, P1, !PT ;  /* 0x0000006f116e7210 */ /* 0x000fe20000f3e4ff */
[----:B------:R-:W-:Y:S01]  /*8cda0*/  IMAD.IADD R130, R33, 0x1, R130 ;  /* 0x0000000121827824 */ /* 0x000fe200078e0282 */
[----:B------:R-:W-:Y:S01]  /*8cdb0*/  IADD3.X R89, P0, PT, R89, R150, RZ, P0, !PT ;  /* 0x0000009659597210 */ /* 0x000fe2000071e4ff */
[----:B------:R-:W-:Y:S01]  /*8cdc0*/  IMAD R33, R8, -0x7af74000, R38 ;  /* 0x8508c00008217824 */ /* 0x000fe200078e0226 */
[----:B------:R-:W-:Y:S01]  /*8cdd0*/  IADD3.X R15, P3, PT, R40, R127, RZ, P3, !PT ;  /* 0x0000007f280f7210 */ /* 0x000fe20001f7e4ff */
[----:B------:R-:W-:Y:S01]  /*8cde0*/  IMAD.WIDE.U32.X R46, R95, -0x7af74000, R46, P5 ;  /* 0x8508c0005f2e7825 */ /* 0x000fe200028e042e */
[----:B------:R-:W-:-:S02]  /*8cdf0*/  IADD3.X R60, P1, PT, R60, R61, RZ, P1, !PT ;  /* 0x0000003d3c3c7210 */ /* 0x000fc40000f3e4ff */
[----:B------:R-:W-:Y:S01]  /*8ce00*/  IADD3 R40, PT, PT, R37, R33, RZ ;  /* 0x0000002125287210 */ /* 0x000fe20007ffe0ff */
[----:B------:R-:W-:Y:S01]  /*8ce10*/  IMAD.WIDE.U32 R38, P5, R8, 0x170b5d44, R12 ;  /* 0x170b5d4408267825 */ /* 0x000fe200078a000c */
[----:B------:R-:W-:-:S03]  /*8ce20*/  IADD3.X R61, P1, PT, R110, R15, RZ, P1, !PT ;  /* 0x0000000f6e3d7210 */ /* 0x000fc60000f3e4ff */
[----:B------:R-:W-:Y:S01]  /*8ce30*/  IMAD.WIDE.U32 R44, R8, 0x30000000, RZ ;  /* 0x30000000082c7825 */ /* 0x000fe200078e00ff */
[----:B------:R-:W-:-:S03]  /*8ce40*/  IADD3.X R117, P1, PT, RZ, RZ, RZ, P1, !PT ;  /* 0x000000ffff757210 */ /* 0x000fc60000f3e4ff */
[----:B------:R-:W-:Y:S02]  /*8ce50*/  IMAD R87, R8, 0x170b5d44, R12 ;  /* 0x170b5d4408577824 */ /* 0x000fe400078e020c */
[----:B------:R-:W-:Y:S01]  /*8ce60*/  IMAD.X R55, RZ, RZ, RZ, P5 ;  /* 0x000000ffff377224 */ /* 0x000fe200028e06ff */
[----:B------:R-:W-:Y:S01]  /*8ce70*/  IADD3 RZ, P5, PT, R38, R45, RZ ;  /* 0x0000002d26ff7210 */ /* 0x000fe20007fbe0ff */
[----:B------:R-:W-:-:S04]  /*8ce80*/  IMAD.WIDE.U32 R12, R95, -0x45f6b800, RZ ;  /* 0xba0948005f0c7825 */ /* 0x000fc800078e00ff */
[----:B------:R-:W-:Y:S02]  /*8ce90*/  IMAD.MOV.U32 R54, RZ, RZ, R39 ;  /* 0x000000ffff367224 */ /* 0x000fe400078e0027 */
[----:B------:R-:W-:Y:S01]  /*8cea0*/  IMAD.X R9, RZ, RZ, RZ, P2 ;  /* 0x000000ffff097224 */ /* 0x000fe200010e06ff */
[----:B------:R-:W-:Y:S01]  /*8ceb0*/  IADD3 RZ, P2, PT, R132, R36, RZ ;  /* 0x0000002484ff7210 */ /* 0x000fe20007f5e0ff */
[----:B------:R-:W-:-:S03]  /*8cec0*/  IMAD.WIDE.U32 R38, R95, 0xf5138f, RZ ;  /* 0x00f5138f5f267825 */ /* 0x000fc600078e00ff */
[----:B------:R-:W-:Y:S01]  /*8ced0*/  IADD3.X R150, P0, PT, R9, R151, RZ, P0, !PT ;  /* 0x0000009709967210 */ /* 0x000fe2000071e4ff */
[----:B------:R-:W-:Y:S01]  /*8cee0*/  IMAD R17, R8, 0x1ef3622f, R12 ;  /* 0x1ef3622f08117824 */ /* 0x000fe200078e020c */
[----:B------:R-:W-:Y:S01]  /*8cef0*/  IADD3.X RZ, P2, PT, R115, R40, RZ, P2, !PT ;  /* 0x0000002873ff7210 */ /* 0x000fe2000175e4ff */
        /* <DEDUP_REMOVED lines=8> */
[----:B------:R-:W-:-:S04]  /*8cf80*/  IMAD.WIDE.U32 R36, R8, 0xf5138f, RZ ;  /* 0x00f5138f08247825 */ /* 0x000fc800078e00ff */
[----:B------:R-:W-:Y:S01]  /*8cf90*/  IMAD.X R39, RZ, RZ, RZ, P5 ;  /* 0x000000ffff277224 */ /* 0x000fe200028e06ff */
[----:B------:R-:W-:Y:S01]  /*8cfa0*/  IADD3 RZ, P5, PT, R12, R59, RZ ;  /* 0x0000003b0cff7210 */ /* 0x000fe20007fbe0ff */
[----:B------:R-:W-:-:S04]  /*8cfb0*/  IMAD.WIDE.U32 R34, R95, 0x6ca1493b, RZ ;  /* 0x6ca1493b5f227825 */ /* 0x000fc800078e00ff */
[----:B------:R-:W-:Y:S02]  /*8cfc0*/  IMAD.MOV.U32 R48, RZ, RZ, R13 ;  /* 0x000000ffff307224 */ /* 0x000fe400078e000d */
[----:B------:R-:W-:Y:S01]  /*8cfd0*/  IMAD.X R119, RZ, RZ, RZ, P1 ;  /* 0x000000ffff777224 */ /* 0x000fe200008e06ff */
[----:B------:R-:W-:Y:S01]  /*8cfe0*/  IADD3 RZ, P1, PT, R14, R37, RZ ;  /* 0x000000250eff7210 */ /* 0x000fe20007f3e0ff */
[----:B------:R-:W-:Y:S02]  /*8cff0*/  IMAD R53, R8, 0x1a22d9f3, R38 ;  /* 0x1a22d9f308357824 */ /* 0x000fe400078e0226 */
[----:B------:R-:W-:-:S04]  /*8d000*/  IMAD.WIDE.U32 R12, R95, 0x17c510ea, RZ ;  /* 0x17c510ea5f0c7825 */ /* 0x000fc800078e00ff */
[----:B------:R-:W-:Y:S02]  /*8d010*/  IMAD.MOV.U32 R38, RZ, RZ, R15 ;  /* 0x000000ffff267224 */ /* 0x000fe400078e000f */
[----:B------:R-:W-:Y:S02]  /*8d020*/  IMAD R33, R8, -0x39c4fa40, R34 ;  /* 0xc63b05c008217824 */ /* 0x000fe400078e0222 */
[----:B------:R-:W-:-:S04]  /*8d030*/  IMAD.WIDE.U32.X R48, R95, 0x1ef3622f, R48, P5 ;  /* 0x1ef3622f5f307825 */ /* 0x000fc800028e0430 */
[----:B------:R-:W-:-:S04]  /*8d040*/  IMAD.WIDE.U32 R34, P5, R8, -0x39c4fa40, R34 ;  /* 0xc63b05c008227825 */ /* 0x000fc800078a0022 */
[----:B------:R-:W-:-:S04]  /*8d050*/  IMAD.WIDE.U32.X R38, R95, 0x1a22d9f3, R38, P1 ;  /* 0x1a22d9f35f267825 */ /* 0x000fc800008e0426 */
[C-C-:B------:R-:W-:Y:S02]  /*8d060*/  IMAD R9, R8.reuse, 0x1ae3a46, R12.reuse ;  /* 0x01ae3a4608097824 */ /* 0x140fe400078e020c */
[----:B------:R-:W-:-:S04]  /*8d070*/  IMAD.WIDE.U32 R92, P1, R8, 0x1ae3a46, R12 ;  /* 0x01ae3a46085c7825 */ /* 0x000fc8000782000c */
[----:B------:R-:W-:Y:S01]  /*8d080*/  IMAD.X R43, RZ, RZ, RZ, P5 ;  /* 0x000000ffff2b7224 */ /* 0x000fe200028e06ff */
[----:B------:R-:W-:Y:S01]  /*8d090*/  IADD3.X R97, P5, PT, RZ, RZ, RZ, P0, !PT ;  /* 0x000000ffff617210 */ /* 0x000fe200007be4ff */
[----:B------:R-:W-:Y:S01]  /*8d0a0*/  IMAD.WIDE.U32 R12, R8, 0x17c510ea, RZ ;  /* 0x17c510ea080c7825 */ /* 0x000fe200078e00ff */
[----:B------:R-:W-:Y:S02]  /*8d0b0*/  IADD3 RZ, P0, PT, R10, R122, RZ ;  /* 0x0000007a0aff7210 */ /* 0x000fe40007f1e0ff */
[----:B------:R-:W-:Y:S01]  /*8d0c0*/  IADD3.X R111, PT, PT, RZ, RZ, RZ, P5, !PT ;  /* 0x000000ffff6f7210 */ /* 0x000fe20002ffe4ff */
[----:B------:R-:W-:Y:S01]  /*8d0d0*/  IMAD.WIDE.U32 R14, R8, 0x6ca1493b, RZ ;  /* 0x6ca1493b080e7825 */ /* 0x000fe200078e00ff */
[----:B------:R-:W-:Y:S02]  /*8d0e0*/  IADD3 RZ, P5, PT, R92, R13, RZ ;  /* 0x0000000d5cff7210 */ /* 0x000fe40007fbe0ff */
[----:B------:R-:W-:Y:S01]  /*8d0f0*/  IADD3.X RZ, P0, PT, R11, R57, RZ, P0, !PT ;  /* 0x000000390bff7210 */ /* 0x000fe2000071e4ff */
[----:B------:R-:W-:Y:S01]  /*8d100*/  IMAD.X R91, RZ, RZ, RZ, P1 ;  /* 0x000000ffff5b7224 */ /* 0x000fe200008e06ff */
[----:B------:R-:W-:Y:S01]  /*8d110*/  IADD3 RZ, P1, PT, R34, R15, RZ ;  /* 0x0000000f22ff7210 */ /* 0x000fe20007f3e0ff */
[----:B------:R-:W-:Y:S01]  /*8d120*/  IMAD.MOV.U32 R90, RZ, RZ, R93 ;  /* 0x000000ffff5a7224 */ /* 0x000fe200078e005d */
[----:B------:R-:W-:Y:S01]  /*8d130*/  IADD3.X R50, P0, PT, R121, R50, RZ, P0, !PT ;  /* 0x0000003279327210 */ /* 0x000fe2000071e4ff */
[----:B------:R-:W-:-:S02]  /*8d140*/  IMAD.MOV.U32 R42, RZ, RZ, R35 ;  /* 0x000000ffff2a7224 */ /* 0x000fc400078e0023 */
[----:B------:R-:W-:Y:S01]  /*8d150*/  IMAD.WIDE.U32.X R34, R95, 0x1ae3a46, R90, P5 ;  /* 0x01ae3a465f227825 */ /* 0x000fe200028e045a */
[----:B------:R-:W-:Y:S02]  /*8d160*/  IADD3 RZ, P5, PT, R88, R68, RZ ;  /* 0x0000004458ff7210 */ /* 0x000fe40007fbe0ff */
[----:B------:R-:W-:Y:S01]  /*8d170*/  IADD3.X R51, P0, PT, R123, R51, RZ, P0, !PT ;  /* 0x000000337b337210 */ /* 0x000fe2000071e4ff */
[----:B------:R-:W-:Y:S02]  /*8d180*/  IMAD.IADD R57, R67, 0x1, R69 ;  /* 0x0000000143397824 */ /* 0x000fe400078e0245 */
[----:B------:R-:W-:-:S03]  /*8d190*/  IMAD.WIDE.U32 R10, R80, R64, R10 ;  /* 0x00000040500a7225 */ /* 0x000fc600078e000a */
[----:B------:R-:W-:Y:S01]  /*8d1a0*/  IADD3.X RZ, P5, PT, R89, R57, RZ, P5, !PT ;  /* 0x0000003959ff7210 */ /* 0x000fe20002fbe4ff */
        /* <DEDUP_REMOVED lines=20> */
[----:B------:R-:W-:-:S02]  /*8d2f0*/  IADD3.X R91, P1, PT, R119, R113, RZ, P1, !PT ;  /* 0x00000071775b7210 */ /* 0x000fc40000f3e4ff */
[----:B------:R-:W-:Y:S02]  /*8d300*/  IADD3.X R30, P3, PT, RZ, R30, RZ, P3, !PT ;  /* 0x0000001eff1e7210 */ /* 0x000fe40001f7e4ff */
[----:B------:R-:W-:Y:S02]  /*8d310*/  IADD3.X R41, P5, PT, R134, R11, RZ, P5, !PT ;  /* 0x0000000b86297210 */ /* 0x000fe40002fbe4ff */
[----:B------:R-:W-:Y:S02]  /*8d320*/  IADD3.X R11, P2, PT, RZ, RZ, RZ, P2, !PT ;  /* 0x000000ffff0b7210 */ /* 0x000fe4000175e4ff */
[----:B------:R-:W-:Y:S02]  /*8d330*/  IADD3.X R69, P1, PT, R69, R30, RZ, P1, !PT ;  /* 0x0000001e45457210 */ /* 0x000fe40000f3e4ff */
[----:B------:R-:W-:Y:S02]  /*8d340*/  IADD3.X R30, PT, PT, RZ, RZ, RZ, P3, P4 ;  /* 0x000000ffff1e7210 */ /* 0x000fe40001fe84ff */
[----:B------:R-:W-:-:S02]  /*8d350*/  IADD3 RZ, P3, PT, R6, R44, RZ ;  /* 0x0000002c06ff7210 */ /* 0x000fc40007f7e0ff */
[----:B------:R-:W-:Y:S02]  /*8d360*/  IADD3.X R47, PT, PT, RZ, RZ, RZ, P2, !PT ;  /* 0x000000ffff2f7210 */ /* 0x000fe400017fe4ff */
[----:B------:R-:W-:Y:S02]  /*8d370*/  IADD3 RZ, P2, PT, R40, R124, RZ ;  /* 0x0000007c28ff7210 */ /* 0x000fe40007f5e0ff */
[----:B------:R-:W-:Y:S02]  /*8d380*/  IADD3.X RZ, P3, PT, R7, R61, RZ, P3, !PT ;  /* 0x0000003d07ff7210 */ /* 0x000fe40001f7e4ff */
[----:B------:R-:W-:Y:S02]  /*8d390*/  IADD3.X R57, P5, PT, RZ, RZ, RZ, P5, !PT ;  /* 0x000000ffff397210 */ /* 0x000fe40002fbe4ff */
[----:B------:R-:W-:Y:S01]  /*8d3a0*/  IADD3.X RZ, P2, PT, R41, R45, RZ, P2, !PT ;  /* 0x0000002d29ff7210 */ /* 0x000fe2000175e4ff */
        /* <DEDUP_REMOVED lines=14> */
[----:B------:R-:W-:Y:S01]  /*8d490*/  IADD3.X R138, P3, PT, R61, R139, RZ, P3, !PT ;  /* 0x0000008b3d8a7210 */ /* 0x000fe20001f7e4ff */
[----:B------:R-:W-:Y:S01]  /*8d4a0*/  IMAD.IADD R61, R17, 0x1, R59 ;  /* 0x00000001113d7824 */ /* 0x000fe200078e023b */
[----:B------:R-:W-:Y:S01]  /*8d4b0*/  IADD3.X R69, P5, PT, RZ, R69, RZ, P5, !PT ;  /* 0x00000045ff457210 */ /* 0x000fe20002fbe4ff */
[----:B------:R-:W-:Y:S01]  /*8d4c0*/  IMAD R57, R56, -0x7af74001, -R87 ;  /* 0x8508bfff38397824 */ /* 0x000fe200078e0a57 */
[----:B------:R-:W-:Y:S01]  /*8d4d0*/  IADD3.X R45, P4, PT, R30, R67, RZ, P4, !PT ;  /* 0x000000431e2d7210 */ /* 0x000fe2000279e4ff */
[----:B------:R-:W-:Y:S01]  /*8d4e0*/  IMAD.WIDE.U32 R54, R6, 0x1, RZ ;  /* 0x0000000106367825 */ /* 0x000fe200078e00ff */
[----:B------:R-:W-:Y:S02]  /*8d4f0*/  IADD3.X R46, P3, PT, R46, R63, RZ, P3, !PT ;  /* 0x0000003f2e2e7210 */ /* 0x000fe40001f7e4ff */
[----:B------:R-:W-:Y:S01]  /*8d500*/  IADD3 RZ, P1, PT, R44, R58, RZ ;  /* 0x0000003a2cff7210 */ /* 0x000fe20007f3e0ff */
[----:B------:R-:W-:Y:S01]  /*8d510*/  IMAD.IADD R7, R7, 0x1, R57 ;  /* 0x0000000107077824 */ /* 0x000fe200078e0239 */
[----:B------:R-:W-:Y:S01]  /*8d520*/  IADD3.X R67, PT, PT, RZ, RZ, RZ, P5, P2 ;  /* 0x000000ffff437210 */ /* 0x000fe20002fe44ff */
[----:B------:R-:W-:Y:S01]  /*8d530*/  IMAD.IADD R63, R75, 0x1, R141 ;  /* 0x000000014b3f7824 */ /* 0x000fe200078e028d */
[----:B------:R-:W-:Y:S01]  /*8d540*/  IADD3.X R11, P5, PT, RZ, RZ, RZ, P4, !PT ;  /* 0x000000ffff0b7210 */ /* 0x000fe200027be4ff */
[----:B------:R-:W-:Y:S01]  /*8d550*/  IMAD.WIDE.U32 R40, R16, 0x6ca1493b, R40 ;  /* 0x6ca1493b10287825 */ /* 0x000fe200078e0028 */
[----:B------:R-:W-:-:S02]  /*8d560*/  IADD3.X R47, P4, PT, R138, R47, RZ, P3, !PT ;  /* 0x0000002f8a2f7210 */ /* 0x000fc40001f9e4ff */
[----:B------:R-:W-:Y:S01]  /*8d570*/  IADD3 RZ, P2, PT, R56, R54, RZ ;  /* 0x0000003638ff7210 */ /* 0x000fe20007f5e0ff */
[----:B------:R-:W-:Y:S01]  /*8d580*/  IMAD.WIDE.U32 R56, R7, 0x1, RZ ;  /* 0x0000000107387825 */ /* 0x000fe200078e00ff */
[----:B------:R-:W-:Y:S02]  /*8d590*/  IADD3.X RZ, P1, PT, R45, R61, RZ, P1, !PT ;  /* 0x0000003d2dff7210 */ /* 0x000fe40000f3e4ff */
[----:B------:R-:W-:Y:S01]  /*8d5a0*/  IADD3 RZ, P3, PT, R46, R140, RZ ;  /* 0x0000008c2eff7210 */ /* 0x000fe20007f7e0ff */
[----:B------:R-:W-:Y:S01]  /*8d5b0*/  IMAD.X R59, RZ, RZ, RZ, P5 ;  /* 0x000000ffff3b7224 */ /* 0x000fe200028e06ff */
[----:B------:R-:W-:Y:S01]  /*8d5c0*/  IADD3.X R61, P4, PT, RZ, RZ, RZ, P4, !PT ;  /* 0x000000ffff3d7210 */ /* 0x000fe2000279e4ff */
[C-C-:B------:R-:W-:Y:S01]  /*8d5d0*/  IMAD R54, R6.reuse, -0x7af74000, R56.reuse ;  /* 0x8508c00006367824 */ /* 0x140fe200078e0238 */
[----:B------:R-:W-:Y:S01]  /*8d5e0*/  IADD3.X R11, P1, PT, R11, R48, RZ, P1, !PT ;  /* 0x000000300b0b7210 */ /* 0x000fe20000f3e4ff */
[----:B------:R-:W-:Y:S01]  /*8d5f0*/  IMAD.WIDE.U32 R56, P5, R6, -0x7af74000, R56 ;  /* 0x8508c00006387825 */ /* 0x000fe200078a0038 */
[----:B------:R-:W-:-:S02]  /*8d600*/  IADD3.X RZ, P3, PT, R47, R63, RZ, P3, !PT ;  /* 0x0000003f2fff7210 */ /* 0x000fc40001f7e4ff */
[----:B------:R-:W-:Y:S01]  /*8d610*/  IADD3 R32, PT, PT, R55, R54, RZ ;  /* 0x0000003637207210 */ /* 0x000fe20007ffe0ff */
        /* <DEDUP_REMOVED lines=8> */
[----:B------:R-:W-:Y:S01]  /*8d6a0*/  IMAD.IADD R55, R53, 0x1, R37 ;  /* 0x0000000135377824 */ /* 0x000fe200078e0225 */
[----:B------:R-:W-:Y:S01]  /*8d6b0*/  IADD3 RZ, P1, PT, R40, R36, RZ ;  /* 0x0000002428ff7210 */ /* 0x000fe20007f3e0ff */
[----:B------:R-:W-:Y:S01]  /*8d6c0*/  IMAD.WIDE.U32.X R36, R7, -0x7af74000, R48, P5 ;  /* 0x8508c00007247825 */ /* 0x000fe200028e0430 */
[----:B------:R-:W-:-:S02]  /*8d6d0*/  IADD3.X R41, P4, PT, R30, R71, RZ, P4, !PT ;  /* 0x000000471e297210 */ /* 0x000fc4000279e4ff */
[----:B------:R-:W-:Y:S01]  /*8d6e0*/  IADD3.X R56, P3, PT, R61, R146, RZ, P3, !PT ;  /* 0x000000923d387210 */ /* 0x000fe20001f7e4ff */
[----:B------:R-:W-:Y:S01]  /*8d6f0*/  IMAD.WIDE.U32 R48, R7, 0x30000000, RZ ;  /* 0x3000000007307825 */ /* 0x000fe200078e00ff */
[----:B------:R-:W-:Y:S02]  /*8d700*/  IADD3.X R11, P2, PT, RZ, R36, RZ, P2, !PT ;  /* 0x00000024ff0b7210 */ /* 0x000fe4000175e4ff */
[----:B------:R-:W-:Y:S01]  /*8d710*/  IADD3.X R57, P4, PT, RZ, RZ, RZ, P4, !PT ;  /* 0x000000ffff397210 */ /* 0x000fe2000279e4ff */
[----:B------:R-:W-:Y:S01]  /*8d720*/  IMAD.WIDE.U32 R44, R8, -0x45f6b800, R44 ;  /* 0xba094800082c7825 */ /* 0x000fe200078e002c */
[----:B------:R-:W-:Y:S02]  /*8d730*/  IADD3.X RZ, P1, PT, R41, R55, RZ, P1, !PT ;  /* 0x0000003729ff7210 */ /* 0x000fe40000f3e4ff */
[----:B------:R-:W-:Y:S01]  /*8d740*/  IADD3.X R30, P2, PT, RZ, R37, RZ, P2, !PT ;  /* 0x00000025ff1e7210 */ /* 0x000fe2000175e4ff */
[----:B------:R-:W-:Y:S01]  /*8d750*/  IMAD.X R59, RZ, RZ, RZ, P4 ;  /* 0x000000ffff3b7224 */ /* 0x000fe200020e06ff */
[----:B------:R-:W-:Y:S01]  /*8d760*/  IADD3.X R57, P1, PT, R57, R38, RZ, P1, !PT ;  /* 0x0000002639397210 */ /* 0x000fe20000f3e4ff */
[----:B------:R-:W-:Y:S01]  /*8d770*/  IMAD.WIDE.U32 R54, P5, R6, 0x170b5d44, R48 ;  /* 0x170b5d4406367825 */ /* 0x000fe200078a0030 */
[----:B------:R-:W-:-:S02]  /*8d780*/  IADD3.X R146, P3, PT, R63, R147, RZ, P3, !PT ;  /* 0x000000933f927210 */ /* 0x000fc40001f7e4ff */
[----:B------:R-:W-:Y:S01]  /*8d790*/  IADD3.X R52, P1, PT, R59, R39, RZ, P1, !PT ;  /* 0x000000273b347210 */ /* 0x000fe20000f3e4ff */
[----:B------:R-:W-:-:S04]  /*8d7a0*/  IMAD.WIDE.U32 R36, R6, 0x30000000, RZ ;  /* 0x3000000006247825 */ /* 0x000fc800078e00ff */
[----:B------:R-:W-:Y:S01]  /*8d7b0*/  IMAD.WIDE.U32 R46, R16, 0x17c510ea, R46 ;  /* 0x17c510ea102e7825 */ /* 0x000fe200078e002e */
[----:B------:R-:W-:-:S03]  /*8d7c0*/  IADD3.X R16, P4, PT, R11, R44, RZ, P2, !PT ;  /* 0x0000002c0b107210 */ /* 0x000fc6000179e4ff */
[----:B------:R-:W-:Y:S01]  /*8d7d0*/  IMAD R32, R6, 0x170b5d44, R48 ;  /* 0x170b5d4406207824 */ /* 0x000fe200078e0230 */
[----:B------:R-:W-:Y:S01]  /*8d7e0*/  IADD3 RZ, P2, PT, R16, R36, RZ ;  /* 0x0000002410ff7210 */ /* 0x000fe20007f5e0ff */
[----:B------:R-:W-:Y:S01]  /*8d7f0*/  IMAD.IADD R17, R45, 0x1, R17 ;  /* 0x000000012d117824 */ /* 0x000fe200078e0211 */
[----:B------:R-:W-:Y:S01]  /*8d800*/  IADD3.X R46, P1, PT, R57, R46, RZ, P1, !PT ;  /* 0x0000002e392e7210 */ /* 0x000fe20000f3e4ff */
[----:B------:R-:W-:Y:S01]  /*8d810*/  IMAD.X R49, RZ, RZ, RZ, P5 ;  /* 0x000000ffff317224 */ /* 0x000fe200028e06ff */
[-C--:B------:R-:W-:Y:S01]  /*8d820*/  IADD3 RZ, P5, PT, R54, R37.reuse, RZ ;  /* 0x0000002536ff7210 */ /* 0x080fe20007fbe0ff */
[----:B------:R-:W-:Y:S01]  /*8d830*/  IMAD.MOV.U32 R48, RZ, RZ, R55 ;  /* 0x000000ffff307224 */ /* 0x000fe200078e0037 */
[----:B------:R-:W-:Y:S01]  /*8d840*/  IADD3 R11, PT, PT, R32, R37, RZ ;  /* 0x00000025200b7210 */ /* 0x000fe20007ffe0ff */
[----:B------:R-:W-:Y:S01]  /*8d850*/  IMAD.IADD R75, R47, 0x1, R75 ;  /* 0x000000012f4b7824 */ /* 0x000fe200078e024b */
[----:B------:R-:W-:Y:S01]  /*8d860*/  IADD3.X R17, P4, PT, R30, R17, RZ, P4, !PT ;  /* 0x000000111e117210 */ /* 0x000fe2000279e4ff */
[----:B------:R-:W-:Y:S01]  /*8d870*/  IMAD.WIDE.U32 R44, R7, -0x45f6b800, RZ ;  /* 0xba094800072c7825 */ /* 0x000fe200078e00ff */
[----:B------:R-:W-:-:S02]  /*8d880*/  IADD3.X R57, P3, PT, R56, R69, RZ, P3, !PT ;  /* 0x0000004538397210 */ /* 0x000fc40001f7e4ff */
[----:B------:R-:W-:Y:S01]  /*8d890*/  IADD3.X RZ, P2, PT, R17, R11, RZ, P2, !PT ;  /* 0x0000000b11ff7210 */ /* 0x000fe2000175e4ff */
[----:B------:R-:W-:Y:S01]  /*8d8a0*/  IMAD.WIDE.U32.X R38, R7, 0x170b5d44, R48, P5 ;  /* 0x170b5d4407267825 */ /* 0x000fe200028e0430 */
[----:B------:R-:W-:Y:S02]  /*8d8b0*/  IADD3.X R11, P4, PT, RZ, RZ, RZ, P4, !PT ;  /* 0x000000ffff0b7210 */ /* 0x000fe4000279e4ff */
[----:B------:R-:W-:Y:S01]  /*8d8c0*/  IADD3.X R47, P1, PT, R52, R75, RZ, P1, !PT ;  /* 0x0000004b342f7210 */ /* 0x000fe20000f3e4ff */
[----:B------:R-:W-:Y:S01]  /*8d8d0*/  IMAD.WIDE.U32 R54, P5, R6, 0x1ef3622f, R44 ;  /* 0x1ef3622f06367825 */ /* 0x000fe200078a002c */
[----:B------:R-:W-:Y:S02]  /*8d8e0*/  IADD3.X R11, P2, PT, R11, R38, RZ, P2, !PT ;  /* 0x000000260b0b7210 */ /* 0x000fe4000175e4ff */
[----:B------:R-:W-:Y:S01]  /*8d8f0*/  IADD3.X R37, P1, PT, RZ, RZ, RZ, P1, !PT ;  /* 0x000000ffff257210 */ /* 0x000fe20000f3e4ff */
[----:B------:R-:W-:Y:S01]  /*8d900*/  IMAD.X R38, RZ, RZ, RZ, P4 ;  /* 0x000000ffff267224 */ /* 0x000fe200020e06ff */
[----:B------:R-:W-:Y:S01]  /*8d910*/  IADD3.X R59, P3, PT, R146, R67, RZ, P3, !PT ;  /* 0x00000043923b7210 */ /* 0x000fe20001f7e4ff */
[----:B------:R-:W-:-:S02]  /*8d920*/  IMAD.MOV.U32 R48, RZ, RZ, R55 ;  /* 0x000000ffff307224 */ /* 0x000fc400078e0037 */
[----:B------:R-:W-:Y:S01]  /*8d930*/  IMAD.WIDE.U32 R40, R8, 0xf5138f, R40 ;  /* 0x00f5138f08287825 */ /* 0x000fe200078e0028 */
[----:B------:R-:W-:-:S03]  /*8d940*/  IADD3.X R38, P2, PT, R38, R39, RZ, P2, !PT ;  /* 0x0000002726267210 */ /* 0x000fc6000175e4ff */
[----:B------:R-:W-:Y:S02]  /*8d950*/  IMAD R36, R6, 0x1ef3622f, R44 ;  /* 0x1ef3622f06247824 */ /* 0x000fe400078e022c */
        /* <DEDUP_REMOVED lines=10> */
[----:B------:R-:W-:Y:S01]  /*8da00*/  IMAD.WIDE.U32 R16, R6, 0x30000000, R16 ;  /* 0x3000000006107825 */ /* 0x000fe200078e0010 */
[----:B------:R-:W-:Y:S02]  /*8da10*/  IADD3.X R15, P2, PT, R38, R41, RZ, P2, !PT ;  /* 0x00000029260f7210 */ /* 0x000fe4000175e4ff */
[----:B------:R-:W-:Y:S01]  /*8da20*/  IADD3.X R30, P5, PT, R37, R42, RZ, P5, !PT ;  /* 0x0000002a251e7210 */ /* 0x000fe20002fbe4ff */
[----:B------:R-:W-:Y:S01]  /*8da30*/  IMAD.WIDE.U32.X R38, R7, 0x1ef3622f, R48, P4 ;  /* 0x1ef3622f07267825 */ /* 0x000fe200020e0430 */
[----:B------:R-:W-:-:S02]  /*8da40*/  IADD3.X RZ, P1, PT, R15, R11, RZ, P1, !PT ;  /* 0x0000000b0fff7210 */ /* 0x000fc40000f3e4ff */
[----:B------:R-:W-:Y:S01]  /*8da50*/  IADD3.X R37, P2, PT, RZ, RZ, RZ, P2, !PT ;  /* 0x000000ffff257210 */ /* 0x000fe2000175e4ff */
[----:B------:R-:W-:Y:S01]  /*8da60*/  IMAD.WIDE.U32 R14, R6, -0x45f6b800, R14 ;  /* 0xba094800060e7825 */ /* 0x000fe200078e000e */
[----:B------:R-:W-:Y:S02]  /*8da70*/  IADD3.X R41, P4, PT, R57, R10, RZ, P3, !PT ;  /* 0x0000000a39297210 */ /* 0x000fe40001f9e4ff */
[----:B------:R-:W-:Y:S01]  /*8da80*/  IADD3.X R42, P5, PT, R55, R43, RZ, P5, !PT ;  /* 0x0000002b372a7210 */ /* 0x000fe20002fbe4ff */
[----:B------:R-:W-:Y:S01]  /*8da90*/  IMAD.IADD R36, R15, 0x1, R36 ;  /* 0x000000010f247824 */ /* 0x000fe200078e0224 */
[----:B------:R-:W-:Y:S01]  /*8daa0*/  IADD3.X R37, P1, PT, R37, R38, RZ, P1, !PT ;  /* 0x0000002625257210 */ /* 0x000fe20000f3e4ff */
[----:B------:R-:W-:Y:S01]  /*8dab0*/  IMAD.IADD R17, R17, 0x1, R32 ;  /* 0x0000000111117824 */ /* 0x000fe200078e0220 */
[----:B------:R-:W-:Y:S01]  /*8dac0*/  IADD3.X R11, PT, PT, RZ, RZ, RZ, P2, !PT ;  /* 0x000000ffff0b7210 */ /* 0x000fe200017fe4ff */
[----:B------:R-:W-:Y:S01]  /*8dad0*/  IMAD.MOV.U32 R173, RZ, RZ, R16 ;  /* 0x000000ffffad7224 */ /* 0x000fe200078e0010 */
[----:B------:R-:W-:Y:S01]  /*8dae0*/  IADD3.X R43, P4, PT, R59, R128, RZ, P4, !PT ;  /* 0x000000803b2b7210 */ /* 0x000fe2000279e4ff */
[----:B------:R-:W-:Y:S01]  /*8daf0*/  IMAD.MOV.U32 R226, RZ, RZ, R14 ;  /* 0x000000ffffe27224 */ /* 0x000fe200078e000e */
[----:B------:R-:W-:Y:S01]  /*8db00*/  IADD3.X R38, P2, PT, R30, R41, RZ, P5, !PT ;  /* 0x000000291e267210 */ /* 0x000fe20002f5e4ff */
[----:B------:R-:W-:Y:S01]  /*8db10*/  IMAD.WIDE.U32 R40, R7, 0xf5138f, RZ ;  /* 0x00f5138f07287825 */ /* 0x000fe200078e00ff */
[----:B------:R-:W-:-:S02]  /*8db20*/  IADD3.X R44, P5, PT, R11, R39, RZ, P1, !PT ;  /* 0x000000270b2c7210 */ /* 0x000fc40000fbe4ff */
[----:B------:R-:W-:Y:S01]  /*8db30*/  IADD3.X R10, P0, PT, R50, R31, RZ, P0, !PT ;  /* 0x0000001f320a7210 */ /* 0x000fe2000071e4ff */
[----:B------:R-:W-:Y:S01]  /*8db40*/  IMAD.WIDE.U32 R30, R8, 0x6ca1493b, R46 ;  /* 0x6ca1493b081e7825 */ /* 0x000fe200078e002e */
[----:B------:R-:W-:Y:S02]  /*8db50*/  IADD3.X R39, P1, PT, R42, R43, RZ, P2, !PT ;  /* 0x0000002b2a277210 */ /* 0x000fe4000173e4ff */
[----:B------:R-:W-:Y:S01]  /*8db60*/  IADD3.X R11, P0, PT, R51, R142, RZ, P0, !PT ;  /* 0x0000008e330b7210 */ /* 0x000fe2000071e4ff */
[----:B------:R-:W-:Y:S01]  /*8db70*/  IMAD.IADD R33, R31, 0x1, R33 ;  /* 0x000000011f217824 */ /* 0x000fe200078e0221 */
[----:B------:R-:W-:Y:S01]  /*8db80*/  IADD3.X R49, P2, PT, RZ, RZ, RZ, P1, !PT ;  /* 0x000000ffff317210 */ /* 0x000fe20000f5e4ff */
[C---:B------:R-:W-:Y:S01]  /*8db90*/  IMAD.WIDE.U32 R46, P1, R6.reuse, 0x1a22d9f3, R40 ;  /* 0x1a22d9f3062e7825 */ /* 0x040fe20007820028 */
[----:B------:R-:W-:Y:S02]  /*8dba0*/  IADD3.X R30, P5, PT, R37, R30, RZ, P5, !PT ;  /* 0x0000001e251e7210 */ /* 0x000fe40002fbe4ff */
[----:B------:R-:W-:Y:S01]  /*8dbb0*/  MOV R177, R36 ;  /* 0x0000002400b17202 */ /* 0x000fe20000000f00 */
        /* <DEDUP_REMOVED lines=13> */
[----:B------:R-:W-:-:S04]  /*8dc90*/  IMAD.WIDE.U32 R46, P5, R6, -0x39c4fa40, R44 ;  /* 0xc63b05c0062e7825 */ /* 0x000fc800078a002c */
[----:B------:R-:W-:Y:S02]  /*8dca0*/  IMAD.IADD R45, R53, 0x1, R43 ;  /* 0x00000001352d7824 */ /* 0x000fe400078e022b */
[----:B------:R-:W-:Y:S01]  /*8dcb0*/  IMAD.X R37, RZ, RZ, RZ, P1 ;  /* 0x000000ffff257224 */ /* 0x000fe200008e06ff */
[----:B------:R-:W-:Y:S01]  /*8dcc0*/  IADD3 RZ, P1, PT, R30, R42, RZ ;  /* 0x0000002a1eff7210 */ /* 0x000fe20007f3e0ff */
[C---:B------:R-:W-:Y:S01]  /*8dcd0*/  IMAD R55, R6.reuse, -0x39c4fa40, R44 ;  /* 0xc63b05c006377824 */ /* 0x040fe200078e022c */
[----:B------:R-:W-:Y:S01]  /*8dce0*/  IADD3.X R44, P2, PT, R49, R34, RZ, P2, !PT ;  /* 0x00000022312c7210 */ /* 0x000fe2000175e4ff */
[C---:B------:R-:W-:Y:S01]  /*8dcf0*/  IMAD.WIDE.U32 R40, R6.reuse, 0x6ca1493b, RZ ;  /* 0x6ca1493b06287825 */ /* 0x040fe200078e00ff */
[----:B------:R-:W-:Y:S02]  /*8dd00*/  IADD3.X RZ, P1, PT, R31, R45, RZ, P1, !PT ;  /* 0x0000002d1fff7210 */ /* 0x000fe40000f3e4ff */
[----:B------:R-:W-:Y:S01]  /*8dd10*/  IADD3.X R34, P3, PT, RZ, RZ, RZ, P3, !PT ;  /* 0x000000ffff227210 */ /* 0x000fe20001f7e4ff */
[----:B------:R-:W-:Y:S01]  /*8dd20*/  IMAD.X R43, RZ, RZ, RZ, P5 ;  /* 0x000000ffff2b7224 */ /* 0x000fe200028e06ff */
[----:B------:R-:W-:Y:S01]  /*8dd30*/  IADD3.X R33, P1, PT, R33, R12, RZ, P1, !PT ;  /* 0x0000000c21217210 */ /* 0x000fe20000f3e4ff */
[----:B------:R-:W-:Y:S01]  /*8dd40*/  IMAD.WIDE.U32 R30, R6, 0xf5138f, R30 ;  /* 0x00f5138f061e7825 */ /* 0x000fe200078e001e */
[----:B------:R-:W-:-:S02]  /*8dd50*/  MOV R42, R47 ;  /* 0x0000002f002a7202 */ /* 0x000fc40000000f00 */
[----:B------:R-:W-:Y:S01]  /*8dd60*/  IADD3.X R48, P2, PT, R51, R35, RZ, P2, !PT ;  /* 0x0000002333307210 */ /* 0x000fe2000175e4ff */
[----:B------:R-:W-:Y:S01]  /*8dd70*/  IMAD.IADD R53, R31, 0x1, R53 ;  /* 0x000000011f357824 */ /* 0x000fe200078e0235 */
[----:B------:R-:W-:Y:S01]  /*8dd80*/  IADD3.X R47, P4, PT, RZ, R34, RZ, P4, !PT ;  /* 0x00000022ff2f7210 */ /* 0x000fe2000279e4ff */
[----:B------:R-:W-:Y:S01]  /*8dd90*/  IMAD.WIDE.U32 R34, R8, 0x17c510ea, R38 ;  /* 0x17c510ea08227825 */ /* 0x000fe200078e0026 */
[----:B------:R-:W-:Y:S02]  /*8dda0*/  IADD3.X R37, P1, PT, R37, R13, RZ, P1, !PT ;  /* 0x0000000d25257210 */ /* 0x000fe40000f3e4ff */
[----:B------:R-:W-:Y:S01]  /*8ddb0*/  IADD3.X R47, P2, PT, R44, R47, RZ, P2, !PT ;  /* 0x0000002f2c2f7210 */ /* 0x000fe2000175e4ff */
[----:B------:R-:W-:Y:S01]  /*8ddc0*/  IMAD.IADD R38, R35, 0x1, R9 ;  /* 0x0000000123267824 */ /* 0x000fe200078e0209 */
[----:B------:R-:W-:Y:S01]  /*8ddd0*/  IADD3.X R39, PT, PT, RZ, RZ, RZ, P4, P3 ;  /* 0x000000ffff277210 */ /* 0x000fe200027e64ff */
[----:B------:R-:W-:Y:S01]  /*8dde0*/  IMAD.WIDE.U32 R12, R65, R82, RZ ;  /* 0x00000052410c7225 */ /* 0x000fe200078e00ff */
[----:B------:R-:W-:-:S02]  /*8ddf0*/  IADD3.X R8, P3, PT, R33, R34, RZ, P1, !PT ;  /* 0x0000002221087210 */ /* 0x000fc40000f7e4ff */
[----:B------:R-:W-:Y:S01]  /*8de00*/  IADD3 RZ, P5, PT, R46, R41, RZ ;  /* 0x000000292eff7210 */ /* 0x000fe20007fbe0ff */
[----:B------:R-:W-:Y:S01]  /*8de10*/  IMAD.IADD R33, R55, 0x1, R41 ;  /* 0x0000000137217824 */ /* 0x000fe200078e0229 */
[----:B------:R-:W-:Y:S01]  /*8de20*/  IADD3.X R48, P1, PT, R48, R39, RZ, P2, !PT ;  /* 0x0000002730307210 */ /* 0x000fe2000173e4ff */
[----:B------:R-:W-:Y:S01]  /*8de30*/  IMAD.WIDE.U32 R34, P4, R84, R64, R12 ;  /* 0x0000004054227225 */ /* 0x000fe2000788000c */
[----:B------:R-:W-:Y:S02]  /*8de40*/  IADD3 RZ, P2, PT, R8, R40, RZ ;  /* 0x0000002808ff7210 */ /* 0x000fe40007f5e0ff */
[----:B------:R-:W-:Y:S01]  /*8de50*/  IADD3.X R9, P3, PT, R37, R38, RZ, P3, !PT ;  /* 0x0000002625097210 */ /* 0x000fe20001f7e4ff */
[----:B------:R-:W-:-:S03]  /*8de60*/  IMAD.WIDE.U32.X R42, R7, -0x39c4fa40, R42, P5 ;  /* 0xc63b05c0072a7825 */ /* 0x000fc600028e042a */
[----:B------:R-:W-:Y:S01]  /*8de70*/  IADD3.X RZ, P2, PT, R9, R33, RZ, P2, !PT ;  /* 0x0000002109ff7210 */ /* 0x000fe2000175e4ff */
[----:B------:R-:W-:Y:S01]  /*8de80*/  IMAD.X R41, RZ, RZ, RZ, P4 ;  /* 0x000000ffff297224 */ /* 0x000fe200020e06ff */
[----:B------:R-:W-:Y:S01]  /*8de90*/  IADD3.X R33, P3, PT, RZ, RZ, RZ, P3, !PT ;  /* 0x000000ffff217210 */ /* 0x000fe20001f7e4ff */
[----:B------:R-:W-:-:S03]  /*8dea0*/  IMAD.WIDE.U32 R12, R82, R64, R10 ;  /* 0x00000040520c7225 */ /* 0x000fc600078e000a */
[----:B------:R-:W-:Y:S01]  /*8deb0*/  IADD3.X R33, P4, PT, R33, R42, RZ, P2, !PT ;  /* 0x0000002a21217210 */ /* 0x000fe2000179e4ff */
        /* <DEDUP_REMOVED lines=12> */
[----:B------:R-:W-:Y:S02]  /*8df80*/  IADD3.X R13, P4, PT, R42, R13, RZ, P4, !PT ;  /* 0x0000000d2a0d7210 */ /* 0x000fe4000279e4ff */
[----:B------:R-:W-:Y:S01]  /*8df90*/  MOV R42, R47 ;  /* 0x0000002f002a7202 */ /* 0x000fe20000000f00 */
[----:B------:R-:W-:Y:S01]  /*8dfa0*/  IMAD.WIDE.U32.X R40, R84, R65, R40, P5 ;  /* 0x0000004154287225 */ /* 0x000fe200028e0428 */
[----:B------:R-:W-:-:S03]  /*8dfb0*/  IADD3 RZ, P5, PT, R46, R35, RZ ;  /* 0x000000232eff7210 */ /* 0x000fc60007fbe0ff */
[----:B------:R-:W-:Y:S02]  /*8dfc0*/  IMAD R45, R6, 0x1ae3a46, R44 ;  /* 0x01ae3a46062d7824 */ /* 0x000fe400078e022c */
[----:B------:R-:W-:Y:S01]  /*8dfd0*/  IMAD.X R43, RZ, RZ, RZ, P3 ;  /* 0x000000ffff2b7224 */ /* 0x000fe200018e06ff */
[----:B------:R-:W-:Y:S01]  /*8dfe0*/  IADD3 RZ, P3, PT, R12, R34, RZ ;  /* 0x000000220cff7210 */ /* 0x000fe20007f7e0ff */
        /* <DEDUP_REMOVED lines=20> */
[----:B------:R-:W-:-:S02]  /*8e130*/  IADD3.X R41, PT, PT, R41, RZ, RZ, P5, P0 ;  /* 0x000000ff29297210 */ /* 0x000fc40002fe04ff */
[----:B------:R-:W-:Y:S02]  /*8e140*/  IADD3.X R10, PT, PT, R10, RZ, R11, P2, P3 ;  /* 0x000000ff0a0a7210 */ /* 0x000fe400017e640b */
[----:B------:R-:W-:Y:S01]  /*8e150*/  IADD3 R38, P0, PT, R7, R38, RZ ;  /* 0x0000002607267210 */ /* 0x000fe20007f1e0ff */
[----:B------:R-:W-:-:S03]  /*8e160*/  IMAD.WIDE.U32 R6, R6, 0x17c510ea, R12 ;  /* 0x17c510ea06067825 */ /* 0x000fc600078e000c */
[----:B------:R-:W-:Y:S01]  /*8e170*/  MOV R227, R38 ;  /* 0x0000002600e37202 */ /* 0x000fe20000000f00 */
[----:B------:R-:W-:Y:S01]  /*8e180*/  IMAD.X R10, R10, 0x1, R41, P0 ;  /* 0x000000010a0a7824 */ /* 0x000fe200000e0629 */
[----:B------:R-:W-:Y:S01]  /*8e190*/  ISETP.GE.U32.AND P0, PT, R38, 0x17c510ea, PT ;  /* 0x17c510ea2600780c */ /* 0x000fe20003f06070 */
[----:B------:R-:W-:Y:S02]  /*8e1a0*/  IMAD.IADD R45, R7, 0x1, R45 ;  /* 0x00000001072d7824 */ /* 0x000fe400078e022d */
        /* <DEDUP_REMOVED lines=70> */
.L_x_977:
[----:B------:R-:W-:Y:S05]  /*8e610*/  BSYNC.RELIABLE B3 ;  /* 0x0000000000037941 */ /* 0x000fea0003800100 */
.L_x_976:
        /* <DEDUP_REMOVED lines=12> */
.L_x_975:
[----:B------:R-:W-:Y:S05]  /*8e6e0*/  BSYNC.RECONVERGENT B2 ;  /* 0x0000000000027941 */ /* 0x000fea0003800200 */
.L_x_974:
        /* <DEDUP_REMOVED lines=9> */
[----:B------:R-:W-:Y:S01]  /*8e780*/  IMAD.X R199, RZ, RZ, RZ, P1 ;  /* 0x000000ffffc77224 */ /* 0x000fe200008e06ff */
[----:B------:R-:W-:Y:S01]  /*8e790*/  IADD3 R196, P1, PT, R11, R6, RZ ;  /* 0x000000060bc47210 */ /* 0x000fe20007f3e0ff */
[----:B------:R-:W-:-:S04]  /*8e7a0*/  IMAD.WIDE.U32 R168, R173, R27, RZ ;  /* 0x0000001bada87225 */ /* 0x000fc800078e00ff */
[----:B------:R-:W-:Y:S01]  /*8e7b0*/  IMAD.MOV.U32 R50, RZ, RZ, R7 ;  /* 0x000000ffff327224 */ /* 0x000fe200078e0007 */
[----:B------:R-:W-:Y:S01]  /*8e7c0*/  IADD3 R11, P5, PT, R169, R8, RZ ;  /* 0x00000008a90b7210 */ /* 0x000fe20007fbe0ff */
[----:B------:R-:W-:-:S04]  /*8e7d0*/  IMAD.WIDE.U32 R12, P0, R24, R173, R12 ;  /* 0x000000ad180c7225 */ /* 0x000fc8000780000c */
[----:B------:R-:W-:Y:S01]  /*8e7e0*/  IMAD.WIDE.U32 R14, P2, R22, R173, R14 ;  /* 0x000000ad160e7225 */ /* 0x000fe2000784000e */
[----:B------:R-:W-:-:S03]  /*8e7f0*/  IADD3.X R41, PT, PT, RZ, RZ, RZ, P0, !PT ;  /* 0x000000ffff297210 */ /* 0x000fc600007fe4ff */
[----:B------:R-:W-:-:S04]  /*8e800*/  IMAD.WIDE.U32 R32, R173, R25, RZ ;  /* 0x00000019ad207225 */ /* 0x000fc800078e00ff */
[----:B------:R-:W-:-:S04]  /*8e810*/  IMAD.WIDE.U32 R6, R17, R21, RZ ;  /* 0x0000001511067225 */ /* 0x000fc800078e00ff */
[----:B------:R-:W-:Y:S01]  /*8e820*/  IMAD.X R165, RZ, RZ, RZ, P2 ;  /* 0x000000ffffa57224 */ /* 0x000fe200010e06ff */
[----:B------:R-:W-:Y:S01]  /*8e830*/  IADD3 R197, P2, PT, R33, R12, RZ ;  /* 0x0000000c21c57210 */ /* 0x000fe20007f5e0ff */
[----:B------:R-:W-:Y:S02]  /*8e840*/  IMAD.MOV.U32 R198, RZ, RZ, R9 ;  /* 0x000000ffffc67224 */ /* 0x000fe400078e0009 */
[----:B------:R-:W-:Y:S02]  /*8e850*/  IMAD.MOV.U32 R40, RZ, RZ, R13 ;  /* 0x000000ffff287224 */ /* 0x000fe400078e000d */
[----:B------:R-:W-:-:S04]  /*8e860*/  IMAD.WIDE.U32 R8, R17, R19, RZ ;  /* 0x0000001311087225 */ /* 0x000fc800078e00ff */
[----:B------:R-:W-:-:S04]  /*8e870*/  IMAD.WIDE.U32 R12, R37, R28, RZ ;  /* 0x0000001c250c7225 */ /* 0x000fc800078e00ff */
[----:B------:R-:W-:-:S04]  /*8e880*/  IMAD.WIDE.U32 R6, P4, R20, R173, R6 ;  /* 0x000000ad14067225 */ /* 0x000fc80007880006 */
[----:B------:R-:W-:Y:S02]  /*8e890*/  IMAD.X R175, RZ, RZ, RZ, P4 ;  /* 0x000000ffffaf7224 */ /* 0x000fe400020e06ff */
[----:B------:R-:W-:Y:S02]  /*8e8a0*/  IMAD R231, R29, R234, R12 ;  /* 0x000000ea1de77224 */ /* 0x000fe400078e020c */
[----:B------:R-:W-:-:S04]  /*8e8b0*/  IMAD.WIDE.U32 R160, R173, R21, RZ ;  /* 0x00000015ada07225 */ /* 0x000fc800078e00ff */
[----:B------:R-:W-:-:S04]  /*8e8c0*/  IMAD.WIDE.U32 R8, P0, R18, R173, R8 ;  /* 0x000000ad12087225 */ /* 0x000fc80007800008 */
[----:B------:R-:W-:-:S04]  /*8e8d0*/  IMAD.WIDE.U32 R12, P4, R29, R234, R12 ;  /* 0x000000ea1d0c7225 */ /* 0x000fc8000788000c */
[----:B------:R-:W-:Y:S01]  /*8e8e0*/  IMAD.WIDE.U32 R52, R234, R28, RZ ;  /* 0x0000001cea347225 */ /* 0x000fe200078e00ff */
[----:B------:R-:W-:-:S03]  /*8e8f0*/  MOV R90, R13 ;  /* 0x0000000d005a7202 */ /* 0x000fc60000000f00 */
[----:B------:R-:W-:Y:S01]  /*8e900*/  IMAD.X R145, RZ, RZ, RZ, P0 ;  /* 0x000000ffff917224 */ /* 0x000fe200000e06ff */
[----:B------:R-:W-:Y:S01]  /*8e910*/  IADD3 R176, P0, PT, R161, R6, RZ ;  /* 0x00000006a1b07210 */ /* 0x000fe20007f1e0ff */
[----:B------:R-:W-:Y:S01]  /*8e920*/  IMAD.WIDE.U32.X R50, R29, R17, R50, P1 ;  /* 0x000000111d327225 */ /* 0x000fe200008e0432 */
[----:B------:R-:W-:-:S03]  /*8e930*/  IADD3 RZ, P1, PT, R12, R53, RZ ;  /* 0x000000350cff7210 */ /* 0x000fc60007f3e0ff */
[----:B------:R-:W-:-:S04]  /*8e940*/  IMAD.WIDE.U32 R30, R173, R23, RZ ;  /* 0x00000017ad1e7225 */ /* 0x000fc800078e00ff */
[----:B------:R-:W-:Y:S01]  /*8e950*/  IMAD.MOV.U32 R174, RZ, RZ, R7 ;  /* 0x000000ffffae7224 */ /* 0x000fe200078e0007 */
[----:B------:R-:W-:Y:S01]  /*8e960*/  IADD3 R31, P3, PT, R31, R14, RZ ;  /* 0x0000000e1f1f7210 */ /* 0x000fe20007f7e0ff */
[----:B------:R-:W-:-:S04]  /*8e970*/  IMAD.WIDE.U32 R172, R173, R19, RZ ;  /* 0x00000013adac7225 */ /* 0x000fc800078e00ff */
[----:B------:R-:W-:-:S04]  /*8e980*/  IMAD.WIDE.U32 R6, R37, R27, RZ ;  /* 0x0000001b25067225 */ /* 0x000fc800078e00ff */
[----:B------:R-:W-:-:S04]  /*8e990*/  IMAD.WIDE.U32 R12, R37, R25, RZ ;  /* 0x00000019250c7225 */ /* 0x000fc800078e00ff */
[----:B------:R-:W-:Y:S01]  /*8e9a0*/  IMAD.X R91, RZ, RZ, RZ, P4 ;  /* 0x000000ffff5b7224 */ /* 0x000fe200020e06ff */
[----:B------:R-:W-:Y:S01]  /*8e9b0*/  IADD3 R173, P4, PT, R173, R8, RZ ;  /* 0x00000008adad7210 */ /* 0x000fe20007f9e0ff */
[----:B------:R-:W-:Y:S02]  /*8e9c0*/  IMAD.MOV.U32 R144, RZ, RZ, R9 ;  /* 0x000000ffff907224 */ /* 0x000fe400078e0009 */
[C---:B------:R-:W-:Y:S02]  /*8e9d0*/  IMAD R228, R26.reuse, R234, R6 ;  /* 0x000000ea1ae47224 */ /* 0x040fe400078e0206 */
[----:B------:R-:W-:-:S04]  /*8e9e0*/  IMAD.WIDE.U32.X R198, R26, R17, R198, P5 ;  /* 0x000000111ac67225 */ /* 0x000fc800028e04c6 */
[C---:B------:R-:W-:Y:S02]  /*8e9f0*/  IMAD R235, R24.reuse, R234, R12 ;  /* 0x000000ea18eb7224 */ /* 0x040fe400078e020c */
[----:B------:R-:W-:-:S04]  /*8ea00*/  IMAD.WIDE.U32.X R40, R24, R17, R40, P2 ;  /* 0x0000001118287225 */ /* 0x000fc800010e0428 */
[----:B------:R-:W-:-:S04]  /*8ea10*/  IMAD.WIDE.U32 R8, R234, R27, RZ ;  /* 0x0000001bea087225 */ /* 0x000fc800078e00ff */
[----:B------:R-:W-:-:S04]  /*8ea20*/  IMAD.WIDE.U32 R6, P5, R26, R234, R6 ;  /* 0x000000ea1a067225 */ /* 0x000fc800078a0006 */
[----:B------:R-:W-:-:S04]  /*8ea30*/  IMAD.WIDE.U32 R12, P2, R24, R234, R12 ;  /* 0x000000ea180c7225 */ /* 0x000fc8000784000c */
[----:B------:R-:W-:-:S04]  /*8ea40*/  IMAD.WIDE.U32 R170, R177, R28, RZ ;  /* 0x0000001cb1aa7225 */ /* 0x000fc800078e00ff */
[----:B------:R-:W-:Y:S01]  /*8ea50*/  IMAD.X R125, RZ, RZ, RZ, P2 ;  /* 0x000000ffff7d7224 */ /* 0x000fe200010e06ff */
[----:B------:R-:W-:Y:S01]  /*8ea60*/  IADD3 RZ, P2, PT, R6, R9, RZ ;  /* 0x0000000906ff7210 */ /* 0x000fe20007f5e0ff */
[----:B------:R-:W-:Y:S02]  /*8ea70*/  IMAD.MOV.U32 R34, RZ, RZ, R7 ;  /* 0x000000ffff227224 */ /* 0x000fe400078e0007 */
[----:B------:R-:W-:-:S04]  /*8ea80*/  IMAD.WIDE.U32.X R174, R20, R17, R174, P0 ;  /* 0x0000001114ae7225 */ /* 0x000fc800000e04ae */
[----:B------:R-:W-:-:S04]  /*8ea90*/  IMAD.WIDE.U32 R6, R226, R28, RZ ;  /* 0x0000001ce2067225 */ /* 0x000fc800078e00ff */
[----:B------:R-:W-:-:S04]  /*8eaa0*/  IMAD.WIDE.U32 R170, P0, R29, R226, R170 ;  /* 0x000000e21daa7225 */ /* 0x000fc800078000aa */
[----:B------:R-:W-:Y:S01]  /*8eab0*/  IMAD.WIDE.U32.X R144, R18, R17, R144, P4 ;  /* 0x0000001112907225 */ /* 0x000fe200020e0490 */
[----:B------:R-:W-:-:S03]  /*8eac0*/  IADD3 R161, P4, PT, R170, R7, RZ ;  /* 0x00000007aaa17210 */ /* 0x000fc60007f9e0ff */
[----:B------:R-:W-:-:S04]  /*8ead0*/  IMAD.WIDE.U32 R146, R177, R25, RZ ;  /* 0x00000019b1927225 */ /* 0x000fc800078e00ff */
[----:B------:R-:W-:Y:S02]  /*8eae0*/  IMAD.X R159, RZ, RZ, RZ, P0 ;  /* 0x000000ffff9f7224 */ /* 0x000fe400000e06ff */
[----:B------:R-:W-:Y:S02]  /*8eaf0*/  IMAD.MOV.U32 R158, RZ, RZ, R171 ;  /* 0x000000ffff9e7224 */ /* 0x000fe400078e00ab */
[----:B------:R-:W-:-:S04]  /*8eb00*/  IMAD.WIDE.U32 R154, R177, R27, RZ ;  /* 0x0000001bb19a7225 */ /* 0x000fc800078e00ff */
[----:B------:R-:W-:-:S04]  /*8eb10*/  IMAD.WIDE.U32 R214, R177, R23, RZ ;  /* 0x00000017b1d67225 */ /* 0x000fc800078e00ff */
[----:B------:R-:W-:-:S04]  /*8eb20*/  IMAD.WIDE.U32.X R158, R29, R177, R158, P4 ;  /* 0x000000b11d9e7225 */ /* 0x000fc800020e049e */
[----:B------:R-:W-:-:S04]  /*8eb30*/  IMAD.WIDE.U32 R146, P4, R24, R226, R146 ;  /* 0x000000e218927225 */ /* 0x000fc80007880092 */
[----:B------:R-:W-:Y:S02]  /*8eb40*/  IMAD.MOV.U32 R164, RZ, RZ, R15 ;  /* 0x000000ffffa47224 */ /* 0x000fe400078e000f */
[----:B------:R-:W-:-:S04]  /*8eb50*/  IMAD.WIDE.U32 R14, R37, R23, RZ ;  /* 0x00000017250e7225 */ /* 0x000fc800078e00ff */
[----:B------:R-:W-:-:S04]  /*8eb60*/  IMAD.WIDE.U32 R154, P0, R26, R226, R154 ;  /* 0x000000e21a9a7225 */ /* 0x000fc8000780009a */
[----:B------:R-:W-:Y:S01]  /*8eb70*/  IMAD.WIDE.U32 R136, R226, R27, RZ ;  /* 0x0000001be2887225 */ /* 0x000fe200078e00ff */
[----:B------:R-:W-:-:S03]  /*8eb80*/  IADD3.X R167, PT, PT, RZ, RZ, RZ, P0, !PT ;  /* 0x000000ffffa77210 */ /* 0x000fc600007fe4ff */
[----:B------:R-:W-:Y:S01]  /*8eb90*/  IMAD.WIDE.U32 R206, R177, R19, RZ ;  /* 0x00000013b1ce7225 */ /* 0x000fe200078e00ff */
[----:B------:R-:W-:-:S03]  /*8eba0*/  IADD3 R171, P0, PT, R154, R137, RZ ;  /* 0x000000899aab7210 */ /* 0x000fc60007f1e0ff */
[----:B------:R-:W-:Y:S02]  /*8ebb0*/  IMAD.X R139, RZ, RZ, RZ, P4 ;  /* 0x000000ffff8b7224 */ /* 0x000fe400020e06ff */
[----:B------:R-:W-:-:S04]  /*8ebc0*/  IMAD.WIDE.U32 R214, P4, R22, R226, R214 ;  /* 0x000000e216d67225 */ /* 0x000fc800078800d6 */
[----:B------:R-:W-:Y:S02]  /*8ebd0*/  IMAD.X R35, RZ, RZ, RZ, P5 ;  /* 0x000000ffff237224 */ /* 0x000fe400028e06ff */
[----:B------:R-:W-:Y:S02]  /*8ebe0*/  IMAD R233, R22, R234, R14 ;  /* 0x000000ea16e97224 */ /* 0x000fe400078e020e */
[----:B------:R-:W-:-:S04]  /*8ebf0*/  IMAD.WIDE.U32 R134, R234, R25, RZ ;  /* 0x00000019ea867225 */ /* 0x000fc800078e00ff */
[----:B------:R-:W-:-:S04]  /*8ec00*/  IMAD.WIDE.U32 R14, P5, R22, R234, R14 ;  /* 0x000000ea160e7225 */ /* 0x000fc800078a000e */
[----:B------:R-:W-:Y:S02]  /*8ec10*/  IMAD.X R149, RZ, RZ, RZ, P4 ;  /* 0x000000ffff957224 */ /* 0x000fe400020e06ff */
[----:B------:R-:W-:-:S04]  /*8ec20*/  IMAD.WIDE.U32 R140, R226, R25, RZ ;  /* 0x00000019e28c7225 */ /* 0x000fc800078e00ff */
[----:B------:R-:W-:-:S04]  /*8ec30*/  IMAD.WIDE.U32 R142, R226, R23, RZ ;  /* 0x00000017e28e7225 */ /* 0x000fc800078e00ff */
[----:B------:R-:W-:Y:S02]  /*8ec40*/  IMAD.MOV.U32 R166, RZ, RZ, R155 ;  /* 0x000000ffffa67224 */ /* 0x000fe400078e009b */
[----:B------:R-:W-:-:S04]  /*8ec50*/  IMAD.WIDE.U32 R206, P4, R18, R226, R206 ;  /* 0x000000e212ce7225 */ /* 0x000fc800078800ce */
[----:B------:R-:W-:Y:S01]  /*8ec60*/  IMAD.X R89, RZ, RZ, RZ, P5 ;  /* 0x000000ffff597224 */ /* 0x000fe200028e06ff */
[----:B------:R-:W-:Y:S01]  /*8ec70*/  IADD3 RZ, P5, PT, R12, R135, RZ ;  /* 0x000000870cff7210 */ /* 0x000fe20007fbe0ff */
[----:B------:R-:W-:-:S04]  /*8ec80*/  IMAD.WIDE.U32 R74, R234, R23, RZ ;  /* 0x00000017ea4a7225 */ /* 0x000fc800078e00ff */
[----:B------:R-:W-:Y:S02]  /*8ec90*/  IMAD.MOV.U32 R124, RZ, RZ, R13 ;  /* 0x000000ffff7c7224 */ /* 0x000fe400078e000d */
[----:B------:R-:W-:Y:S01]  /*8eca0*/  IMAD.WIDE.U32.X R166, R26, R177, R166, P0 ;  /* 0x000000b11aa67225 */ /* 0x000fe200000e04a6 */
[----:B------:R-:W-:-:S03]  /*8ecb0*/  IADD3 R141, P0, PT, R146, R141, RZ ;  /* 0x0000008d928d7210 */ /* 0x000fc60007f1e0ff */
[----:B------:R-:W-:Y:S02]  /*8ecc0*/  IMAD.MOV.U32 R138, RZ, RZ, R147 ;  /* 0x000000ffff8a7224 */ /* 0x000fe400078e0093 */
[----:B------:R-:W-:Y:S01]  /*8ecd0*/  IMAD.X R203, RZ, RZ, RZ, P4 ;  /* 0x000000ffffcb7224 */ /* 0x000fe200020e06ff */
[----:B------:R-:W-:Y:S01]  /*8ece0*/  IADD3 R147, P4, PT, R214, R143, RZ ;  /* 0x0000008fd6937210 */ /* 0x000fe20007f9e0ff */
[----:B------:R-:W-:-:S04]  /*8ecf0*/  IMAD.WIDE.U32 R210, R177, R21, RZ ;  /* 0x00000015b1d27225 */ /* 0x000fc800078e00ff */
[----:B------:R-:W-:-:S04]  /*8ed00*/  IMAD.WIDE.U32 R12, R37, R19, RZ ;  /* 0x00000013250c7225 */ /* 0x000fc800078e00ff */
[----:B------:R-:W-:Y:S02]  /*8ed10*/  IMAD.MOV.U32 R148, RZ, RZ, R215 ;  /* 0x000000ffff947224 */ /* 0x000fe400078e00d7 */
[----:B------:R-:W-:Y:S01]  /*8ed20*/  IMAD.WIDE.U32.X R164, R22, R17, R164, P3 ;  /* 0x0000001116a47225 */ /* 0x000fe200018e04a4 */
[----:B------:R-:W-:-:S03]  /*8ed30*/  IADD3 RZ, P3, PT, R14, R75, RZ ;  /* 0x0000004b0eff7210 */ /* 0x000fc60007f7e0ff */
[----:B------:R-:W-:Y:S02]  /*8ed40*/  IMAD.MOV.U32 R88, RZ, RZ, R15 ;  /* 0x000000ffff587224 */ /* 0x000fe400078e000f */
[----:B------:R-:W-:-:S04]  /*8ed50*/  IMAD.WIDE.U32 R16, R37, R21, RZ ;  /* 0x0000001525107225 */ /* 0x000fc800078e00ff */
[----:B------:R-:W-:-:S04]  /*8ed60*/  IMAD.WIDE.U32.X R138, R24, R177, R138, P0 ;  /* 0x000000b1188a7225 */ /* 0x000fc800000e048a */
[----:B------:R-:W-:-:S04]  /*8ed70*/  IMAD.WIDE.U32 R14, R110, R28, RZ ;  /* 0x0000001c6e0e7225 */ /* 0x000fc800078e00ff */
[----:B------:R-:W-:Y:S02]  /*8ed80*/  IMAD R230, R18, R234, R12 ;  /* 0x000000ea12e67224 */ /* 0x000fe400078e020c */
[----:B------:R-:W-:-:S04]  /*8ed90*/  IMAD.WIDE.U32.X R148, R22, R177, R148, P4 ;  /* 0x000000b116947225 */ /* 0x000fc800020e0494 */
[----:B------:R-:W-:-:S04]  /*8eda0*/  IMAD.WIDE.U32 R210, P0, R20, R226, R210 ;  /* 0x000000e214d27225 */ /* 0x000fc800078000d2 */
[----:B------:R-:W-:-:S04]  /*8edb0*/  IMAD.WIDE.U32 R12, P4, R18, R234, R12 ;  /* 0x000000ea120c7225 */ /* 0x000fc8000788000c */
[----:B------:R-:W-:-:S04]  /*8edc0*/  IMAD.WIDE.U32 R46, R234, R19, RZ ;  /* 0x00000013ea2e7225 */ /* 0x000fc800078e00ff */
[----:B------:R-:W-:-:S04]  /*8edd0*/  IMAD.WIDE.U32 R64, R110, R27, RZ ;  /* 0x0000001b6e407225 */ /* 0x000fc800078e00ff */
[----:B------:R-:W-:Y:S02]  /*8ede0*/  IMAD R232, R20, R234, R16 ;  /* 0x000000ea14e87224 */ /* 0x000fe400078e0210 */
[----:B------:R-:W-:Y:S02]  /*8edf0*/  IMAD.X R157, RZ, RZ, RZ, P0 ;  /* 0x000000ffff9d7224 */ /* 0x000fe400000e06ff */
[C---:B------:R-:W-:Y:S02]  /*8ee00*/  IMAD R215, R29.reuse, R225, R14 ;  /* 0x000000e11dd77224 */ /* 0x040fe400078e020e */
[----:B------:R-:W-:Y:S02]  /*8ee10*/  IMAD.X R121, RZ, RZ, RZ, P4 ;  /* 0x000000ffff797224 */ /* 0x000fe400020e06ff */
[----:B------:R-:W-:Y:S01]  /*8ee20*/  IMAD.WIDE.U32.X R90, R29, R37, R90, P1 ;  /* 0x000000251d5a7225 */ /* 0x000fe200008e045a */
[----:B------:R-:W-:-:S03]  /*8ee30*/  IADD3 RZ, P1, PT, R12, R47, RZ ;  /* 0x0000002f0cff7210 */ /* 0x000fc60007f3e0ff */
[----:B------:R-:W-:-:S04]  /*8ee40*/  IMAD.WIDE.U32 R38, R234, R21, RZ ;  /* 0x00000015ea267225 */ /* 0x000fc800078e00ff */
[----:B------:R-:W-:-:S04]  /*8ee50*/  IMAD.WIDE.U32 R16, P0, R20, R234, R16 ;  /* 0x000000ea14107225 */ /* 0x000fc80007800010 */
[----:B------:R-:W-:Y:S01]  /*8ee60*/  IMAD.WIDE.U32 R14, P4, R29, R225, R14 ;  /* 0x000000e11d0e7225 */ /* 0x000fe2000788000e */
[----:B------:R-:W-:-:S03]  /*8ee70*/  MOV R122, R17 ;  /* 0x00000011007a7202 */ /* 0x000fc60000000f00 */
[----:B------:R-:W-:Y:S02]  /*8ee80*/  IMAD.MOV.U32 R120, RZ, RZ, R13 ;  /* 0x000000ffff787224 */ /* 0x000fe400078e000d */
[----:B------:R-:W-:-:S04]  /*8ee90*/  IMAD.WIDE.U32 R130, R225, R28, RZ ;  /* 0x0000001ce1827225 */ /* 0x000fc800078e00ff */
[----:B------:R-:W-:-:S04]  /*8eea0*/  IMAD.WIDE.U32 R56, R110, R25, RZ ;  /* 0x000000196e387225 */ /* 0x000fc800078e00ff */
[----:B------:R-:W-:-:S04]  /*8eeb0*/  IMAD.WIDE.U32.X R34, R26, R37, R34, P2 ;  /* 0x000000251a227225 */ /* 0x000fc800010e0422 */
[----:B------:R-:W-:-:S04]  /*8eec0*/  IMAD.WIDE.U32 R12, P2, R26, R225, R64 ;  /* 0x000000e11a0c7225 */ /* 0x000fc80007840040 */
[----:B------:R-:W-:-:S04]  /*8eed0*/  IMAD.WIDE.U32 R132, R225, R27, RZ ;  /* 0x0000001be1847225 */ /* 0x000fc800078e00ff */
[----:B------:R-:W-:Y:S01]  /*8eee0*/  IMAD.X R123, RZ, RZ, RZ, P0 ;  /* 0x000000ffff7b7224 */ /* 0x000fe200000e06ff */
[----:B------:R-:W-:Y:S01]  /*8eef0*/  IADD3 RZ, P0, PT, R16, R39, RZ ;  /* 0x0000002710ff7210 */ /* 0x000fe20007f1e0ff */
[----:B------:R-:W-:Y:S01]  /*8ef00*/  IMAD.X R45, RZ, RZ, RZ, P4 ;  /* 0x000000ffff2d7224 */ /* 0x000fe200020e06ff */
[----:B------:R-:W-:Y:S01]  /*8ef10*/  IADD3 RZ, P4, PT, R14, R131, RZ ;  /* 0x000000830eff7210 */ /* 0x000fe20007f9e0ff */
[----:B------:R-:W-:Y:S02]  /*8ef20*/  IMAD.MOV.U32 R44, RZ, RZ, R15 ;  /* 0x000000ffff2c7224 */ /* 0x000fe400078e000f */
[----:B------:R-:W-:-:S04]  /*8ef30*/  IMAD.WIDE.U32.X R124, R24, R37, R124, P5 ;  /* 0x00000025187c7225 */ /* 0x000fc800028e047c */
[----:B------:R-:W-:Y:S01]  /*8ef40*/  IMAD.X R115, RZ, RZ, RZ, P2 ;  /* 0x000000ffff737224 */ /* 0x000fe200010e06ff */
[----:B------:R-:W-:Y:S01]  /*8ef50*/  IADD3 RZ, P2, PT, R12, R133, RZ ;  /* 0x000000850cff7210 */ /* 0x000fe20007f5e0ff */
[----:B------:R-:W-:-:S04]  /*8ef60*/  IMAD.WIDE.U32 R16, P5, R24, R225, R56 ;  /* 0x000000e118107225 */ /* 0x000fc800078a0038 */
[----:B------:R-:W-:-:S04]  /*8ef70*/  IMAD.WIDE.U32 R96, R110, R23, RZ ;  /* 0x000000176e607225 */ /* 0x000fc800078e00ff */
[----:B------:R-:W-:-:S04]  /*8ef80*/  IMAD.WIDE.U32 R14, R225, R25, RZ ;  /* 0x00000019e10e7225 */ /* 0x000fc800078e00ff */
[----:B------:R-:W-:Y:S02]  /*8ef90*/  IMAD.MOV.U32 R114, RZ, RZ, R13 ;  /* 0x000000ffff727224 */ /* 0x000fe400078e000d */
[----:B------:R-:W-:Y:S01]  /*8efa0*/  IMAD.WIDE.U32.X R88, R22, R37, R88, P3 ;  /* 0x0000002516587225 */ /* 0x000fe200018e0458 */
[----:B------:R-:W-:-:S03]  /*8efb0*/  IADD3 RZ, P3, PT, R16, R15, RZ ;  /* 0x0000000f10ff7210 */ /* 0x000fc60007f7e0ff */
[----:B------:R-:W-:Y:S02]  /*8efc0*/  IMAD.X R61, RZ, RZ, RZ, P5 ;  /* 0x000000ffff3d7224 */ /* 0x000fe400028e06ff */
[----:B------:R-:W-:Y:S02]  /*8efd0*/  IMAD.MOV.U32 R60, RZ, RZ, R17 ;  /* 0x000000ffff3c7224 */ /* 0x000fe400078e0011 */
[----:B------:R-:W-:Y:S01]  /*8efe0*/  IMAD.WIDE.U32.X R114, R26, R110, R114, P2 ;  /* 0x0000006e1a727225 */ /* 0x000fe200010e0472 */
[----:B------:R-:W-:-:S03]  /*8eff0*/  IADD3 RZ, P2, PT, RZ, R10, RZ ;  /* 0x0000000affff7210 */ /* 0x000fc60007f5e0ff */
[----:B------:R-:W-:Y:S01]  /*8f000*/  IMAD.WIDE.U32 R12, P5, R22, R225, R96 ;  /* 0x000000e1160c7225 */ /* 0x000fe200078a0060 */
[----:B------:R-:W-:-:S03]  /*8f010*/  IADD3.X RZ, P2, PT, RZ, R196, RZ, P2, !PT ;  /* 0x000000c4ffff7210 */ /* 0x000fc6000175e4ff */
[C---:B------:R-:W-:Y:S01]  /*8f020*/  IMAD.WIDE.U32 R16, R110.reuse, R21, RZ ;  /* 0x000000156e107225 */ /* 0x040fe200078e00ff */
[----:B------:R-:W-:Y:S02]  /*8f030*/  IADD3.X R129, PT, PT, RZ, RZ, RZ, P5, !PT ;  /* 0x000000ffff817210 */ /* 0x000fe40002ffe4ff */
[----:B------:R-:W-:Y:S01]  /*8f040*/  IADD3.X R169, P2, PT, RZ, R50, RZ, P2, !PT ;  /* 0x00000032ffa97210 */ /* 0x000fe2000175e4ff */
[----:B------:R-:W-:-:S03]  /*8f050*/  IMAD.WIDE.U32 R92, R110, R19, RZ ;  /* 0x000000136e5c7225 */ /* 0x000fc600078e00ff */
[----:B------:R-:W-:Y:S01]  /*8f060*/  IADD3.X R50, P2, PT, RZ, R51, RZ, P2, !PT ;  /* 0x00000033ff327210 */ /* 0x000fe2000175e4ff */
[----:B------:R-:W-:-:S03]  /*8f070*/  IMAD.WIDE.U32 R150, R226, R21, RZ ;  /* 0x00000015e2967225 */ /* 0x000fc600078e00ff */
[----:B------:R-:W-:Y:S01]  /*8f080*/  IADD3.X R168, P2, PT, R169, R168, RZ, P2, !PT ;  /* 0x000000a8a9a87210 */ /* 0x000fe2000175e4ff */
[----:B------:R-:W-:-:S03]  /*8f090*/  IMAD.WIDE.U32 R42, P5, R20, R225, R16 ;  /* 0x000000e1142a7225 */ /* 0x000fc600078a0010 */
[----:B------:R-:W-:Y:S01]  /*8f0a0*/  IADD3.X R169, P2, PT, R50, R11, RZ, P2, !PT ;  /* 0x0000000b32a97210 */ /* 0x000fe2000175e4ff */
[----:B------:R-:W-:-:S03]  /*8f0b0*/  IMAD.WIDE.U32.X R122, R20, R37, R122, P0 ;  /* 0x00000025147a7225 */ /* 0x000fc600000e047a */
[----:B------:R-:W-:Y:S01]  /*8f0c0*/  IADD3.X R57, P2, PT, RZ, R198, RZ, P2, !PT ;  /* 0x000000c6ff397210 */ /* 0x000fe2000175e4ff */
[----:B------:R-:W-:Y:S02]  /*8f0d0*/  IMAD.MOV.U32 R128, RZ, RZ, R13 ;  /* 0x000000ffff807224 */ /* 0x000fe400078e000d */
[----:B------:R-:W-:Y:S01]  /*8f0e0*/  IMAD.WIDE.U32.X R120, R18, R37, R120, P1 ;  /* 0x0000002512787225 */ /* 0x000fe200008e0478 */
[----:B------:R-:W-:-:S03]  /*8f0f0*/  IADD3.X R198, P2, PT, RZ, R199, RZ, P2, !PT ;  /* 0x000000c7ffc67210 */ /* 0x000fc6000175e4ff */
[----:B------:R-:W-:Y:S01]  /*8f100*/  IMAD.WIDE.U32 R36, P1, R18, R225, R92 ;  /* 0x000000e112247225 */ /* 0x000fe2000782005c */
[----:B------:R-:W-:-:S03]  /*8f110*/  IADD3.X R57, P2, PT, R57, R32, RZ, P2, !PT ;  /* 0x0000002039397210 */ /* 0x000fc6000175e4ff */
[----:B------:R-:W-:Y:S01]  /*8f120*/  IMAD.X R13, RZ, RZ, RZ, P5 ;  /* 0x000000ffff0d7224 */ /* 0x000fe200028e06ff */
[----:B------:R-:W-:Y:S01]  /*8f130*/  IADD3 R93, P5, PT, R210, R151, RZ ;  /* 0x00000097d25d7210 */ /* 0x000fe20007fbe0ff */
[----:B------:R-:W-:-:S04]  /*8f140*/  IMAD.WIDE.U32 R126, R225, R23, RZ ;  /* 0x00000017e17e7225 */ /* 0x000fc800078e00ff */
[----:B------:R-:W-:Y:S01]  /*8f150*/  IMAD.WIDE.U32 R118, R225, R21, RZ ;  /* 0x00000015e1767225 */ /* 0x000fe200078e00ff */
[----:B------:R-:W-:-:S03]  /*8f160*/  IADD3 RZ, P0, PT, R12, R127, RZ ;  /* 0x0000007f0cff7210 */ /* 0x000fc60007f1e0ff */
[----:B------:R-:W-:-:S04]  /*8f170*/  IMAD.WIDE.U32 R94, R10, -0x1, RZ ;  /* 0xffffffff0a5e7825 */ /* 0x000fc800078e00ff */
[----:B------:R-:W-:-:S04]  /*8f180*/  IMAD.WIDE.U32 R70, R225, R19, RZ ;  /* 0x00000013e1467225 */ /* 0x000fc800078e00ff */
[----:B------:R-:W-:Y:S02]  /*8f190*/  IMAD.MOV.U32 R156, RZ, RZ, R211 ;  /* 0x000000ffff9c7224 */ /* 0x000fe400078e00d3 */
[----:B------:R-:W-:Y:S01]  /*8f1a0*/  IMAD.X R113, RZ, RZ, RZ, P1 ;  /* 0x000000ffff717224 */ /* 0x000fe200008e06ff */
[----:B------:R-:W-:Y:S01]  /*8f1b0*/  IADD3 RZ, P1, PT, R42, R119, RZ ;  /* 0x000000772aff7210 */ /* 0x000fe20007f3e0ff */
[----:B------:R-:W-:-:S04]  /*8f1c0*/  IMAD.WIDE.U32 R58, R195, R27, RZ ;  /* 0x0000001bc33a7225 */ /* 0x000fc800078e00ff */
[----:B------:R-:W-:Y:S01]  /*8f1d0*/  IMAD.WIDE.U32.X R156, R20, R177, R156, P5 ;  /* 0x000000b1149c7225 */ /* 0x000fe200028e049c */
[----:B------:R-:W-:-:S03]  /*8f1e0*/  IADD3 RZ, P5, PT, R36, R71, RZ ;  /* 0x0000004724ff7210 */ /* 0x000fc60007fbe0ff */
[----:B------:R-:W-:-:S04]  /*8f1f0*/  IMAD.WIDE.U32 R86, R195, R25, RZ ;  /* 0x00000019c3567225 */ /* 0x000fc800078e00ff */
[----:B------:R-:W-:Y:S02]  /*8f200*/  IMAD.MOV.U32 R12, RZ, RZ, R43 ;  /* 0x000000ffff0c7224 */ /* 0x000fe400078e002b */
[----:B------:R-:W-:-:S04]  /*8f210*/  IMAD.WIDE.U32 R68, R195, R28, RZ ;  /* 0x0000001cc3447225 */ /* 0x000fc800078e00ff */
[----:B------:R-:W-:-:S04]  /*8f220*/  IMAD.WIDE.U32 R62, R94, 0x1, RZ ;  /* 0x000000015e3e7825 */ /* 0x000fc800078e00ff */
[----:B------:R-:W-:-:S04]  /*8f230*/  IMAD.WIDE.U32 R66, R195, R23, RZ ;  /* 0x00000017c3427225 */ /* 0x000fc800078e00ff */
[----:B------:R-:W-:Y:S02]  /*8f240*/  IMAD.MOV.U32 R112, RZ, RZ, R37 ;  /* 0x000000ffff707224 */ /* 0x000fe400078e0025 */
[----:B------:R-:W-:-:S04]  /*8f250*/  IMAD.WIDE.U32.X R60, R24, R110, R60, P3 ;  /* 0x0000006e183c7225 */ /* 0x000fc800018e043c */
[----:B------:R-:W-:Y:S02]  /*8f260*/  IMAD R7, R10, -0x7af74001, -R196 ;  /* 0x8508bfff0a077824 */ /* 0x000fe400078e0ac4 */
[----:B------:R-:W-:-:S04]  /*8f270*/  IMAD.WIDE.U32 R48, R227, R27, RZ ;  /* 0x0000001be3307225 */ /* 0x000fc800078e00ff */
[----:B------:R-:W-:-:S04]  /*8f280*/  IMAD.WIDE.U32 R36, P3, R26, R227, R58 ;  /* 0x000000e31a247225 */ /* 0x000fc8000786003a */
[----:B------:R-:W-:Y:S01]  /*8f290*/  IMAD.WIDE.U32.X R128, R22, R110, R128, P0 ;  /* 0x0000006e16807225 */ /* 0x000fe200000e0480 */
[----:B------:R-:W-:-:S03]  /*8f2a0*/  IADD3 RZ, P0, PT, R10, R62, RZ ;  /* 0x0000003e0aff7210 */ /* 0x000fc60007f1e0ff */
[----:B------:R-:W-:-:S04]  /*8f2b0*/  IMAD.WIDE.U32.X R12, R20, R110, R12, P1 ;  /* 0x0000006e140c7225 */ /* 0x000fc800008e040c */
[----:B------:R-:W-:-:S04]  /*8f2c0*/  IMAD.WIDE.U32.X R44, R29, R110, R44, P4 ;  /* 0x0000006e1d2c7225 */ /* 0x000fc800020e042c */
[----:B------:R-:W-:-:S04]  /*8f2d0*/  IMAD.WIDE.U32 R152, P1, R24, R227, R86 ;  /* 0x000000e318987225 */ /* 0x000fc80007820056 */
[----:B------:R-:W-:-:S04]  /*8f2e0*/  IMAD.WIDE.U32.X R112, R18, R110, R112, P5 ;  /* 0x0000006e12707225 */ /* 0x000fc800028e0470 */
[----:B------:R-:W-:-:S04]  /*8f2f0*/  IMAD.WIDE.U32 R50, R227, R25, RZ ;  /* 0x00000019e3327225 */ /* 0x000fc800078e00ff */
[----:B------:R-:W-:-:S04]  /*8f300*/  IMAD.WIDE.U32 R116, R227, R28, RZ ;  /* 0x0000001ce3747225 */ /* 0x000fc800078e00ff */
[----:B------:R-:W-:-:S04]  /*8f310*/  IMAD.WIDE.U32 R54, P4, R29, R227, R68 ;  /* 0x000000e31d367225 */ /* 0x000fc80007880044 */
[----:B------:R-:W-:Y:S01]  /*8f320*/  IMAD.WIDE.U32 R10, P5, R22, R227, R66 ;  /* 0x000000e3160a7225 */ /* 0x000fe200078a0042 */
[----:B------:R-:W-:-:S03]  /*8f330*/  MOV R162, R55 ;  /* 0x0000003700a27202 */ /* 0x000fc60000000f00 */
[----:B------:R-:W-:Y:S01]  /*8f340*/  IMAD.IADD R67, R95, 0x1, R7 ;  /* 0x000000015f437824 */ /* 0x000fe200078e0207 */
[----:B------:R-:W-:Y:S01]  /*8f350*/  IADD3.X R95, P2, PT, R198, R197, RZ, P2, !PT ;  /* 0x000000c5c65f7210 */ /* 0x000fe2000175e4ff */
[----:B------:R-:W-:Y:S01]  /*8f360*/  IMAD.X R43, RZ, RZ, RZ, P3 ;  /* 0x000000ffff2b7224 */ /* 0x000fe200018e06ff */
[----:B------:R-:W-:Y:S01]  /*8f370*/  IADD3 RZ, P3, PT, R36, R49, RZ ;  /* 0x0000003124ff7210 */ /* 0x000fe20007f7e0ff */
[----:B------:R-:W-:Y:S02]  /*8f380*/  IMAD.MOV.U32 R42, RZ, RZ, R37 ;  /* 0x000000ffff2a7224 */ /* 0x000fe400078e0025 */
[----:B------:R-:W-:Y:S01]  /*8f390*/  IMAD.X R111, RZ, RZ, RZ, P1 ;  /* 0x000000ffff6f7224 */ /* 0x000fe200008e06ff */
[----:B------:R-:W-:Y:S01]  /*8f3a0*/  IADD3 RZ, P1, PT, R152, R51, RZ ;  /* 0x0000003398ff7210 */ /* 0x000fe20007f3e0ff */
[----:B------:R-:W-:Y:S01]  /*8f3b0*/  IMAD.X R163, RZ, RZ, RZ, P4 ;  /* 0x000000ffffa37224 */ /* 0x000fe200020e06ff */
[----:B------:R-:W-:Y:S01]  /*8f3c0*/  IADD3 RZ, P4, PT, R54, R117, RZ ;  /* 0x0000007536ff7210 */ /* 0x000fe20007f9e0ff */
[----:B------:R-:W-:-:S04]  /*8f3d0*/  IMAD.WIDE.U32 R36, R227, R23, RZ ;  /* 0x00000017e3247225 */ /* 0x000fc800078e00ff */
[----:B------:R-:W-:Y:S02]  /*8f3e0*/  IMAD.MOV.U32 R110, RZ, RZ, R153 ;  /* 0x000000ffff6e7224 */ /* 0x000fe400078e0099 */
[----:B------:R-:W-:-:S04]  /*8f3f0*/  IMAD.WIDE.U32 R152, R67, 0x1, RZ ;  /* 0x0000000143987825 */ /* 0x000fc800078e00ff */
[----:B------:R-:W-:Y:S01]  /*8f400*/  IMAD.X R55, RZ, RZ, RZ, P5 ;  /* 0x000000ffff377224 */ /* 0x000fe200028e06ff */
[----:B------:R-:W-:Y:S01]  /*8f410*/  IADD3 RZ, P5, PT, R10, R37, RZ ;  /* 0x000000250aff7210 */ /* 0x000fe20007fbe0ff */
[----:B------:R-:W-:Y:S02]  /*8f420*/  IMAD.MOV.U32 R54, RZ, RZ, R11 ;  /* 0x000000ffff367224 */ /* 0x000fe400078e000b */
[----:B------:R-:W-:-:S04]  /*8f430*/  IMAD.WIDE.U32.X R10, R29, R195, R162, P4 ;  /* 0x000000c31d0a7225 */ /* 0x000fc800020e04a2 */
[----:B------:R-:W-:Y:S02]  /*8f440*/  IMAD R17, R94, -0x7af74000, R152 ;  /* 0x8508c0005e117824 */ /* 0x000fe400078e0298 */
[----:B------:R-:W-:-:S04]  /*8f450*/  IMAD.WIDE.U32 R32, R195, R21, RZ ;  /* 0x00000015c3207225 */ /* 0x000fc800078e00ff */
[----:B------:R-:W-:-:S04]  /*8f460*/  IMAD.WIDE.U32 R152, P4, R94, -0x7af74000, R152 ;  /* 0x8508c0005e987825 */ /* 0x000fc80007880098 */
[----:B------:R-:W-:Y:S01]  /*8f470*/  IMAD.WIDE.U32.X R110, R24, R195, R110, P1 ;  /* 0x000000c3186e7225 */ /* 0x000fe200008e046e */
[----:B------:R-:W-:-:S03]  /*8f480*/  IADD3 RZ, P1, PT, R168, R6, RZ ;  /* 0x00000006a8ff7210 */ /* 0x000fc60007f3e0ff */
[----:B------:R-:W-:Y:S01]  /*8f490*/  IMAD.WIDE.U32.X R42, R26, R195, R42, P3 ;  /* 0x000000c31a2a7225 */ /* 0x000fe200018e042a */
[----:B------:R-:W-:Y:S02]  /*8f4a0*/  IADD3 RZ, P3, PT, R63, R152, RZ ;  /* 0x000000983fff7210 */ /* 0x000fe40007f7e0ff */
[----:B------:R-:W-:Y:S01]  /*8f4b0*/  IADD3.X RZ, P1, PT, R169, R161, RZ, P1, !PT ;  /* 0x000000a1a9ff7210 */ /* 0x000fe20000f3e4ff */
[----:B------:R-:W-:-:S04]  /*8f4c0*/  IMAD.WIDE.U32.X R54, R22, R195, R54, P5 ;  /* 0x000000c316367225 */ /* 0x000fc800028e0436 */
[----:B------:R-:W-:Y:S02]  /*8f4d0*/  IMAD.IADD R17, R63, 0x1, R17 ;  /* 0x000000013f117824 */ /* 0x000fe400078e0211 */
[----:B------:R-:W-:Y:S01]  /*8f4e0*/  IMAD.WIDE.U32 R6, P5, R20, R227, R32 ;  /* 0x000000e314067225 */ /* 0x000fe200078a0020 */
[----:B------:R-:W-:Y:S02]  /*8f4f0*/  IADD3.X R33, P2, PT, RZ, R40, RZ, P2, !PT ;  /* 0x00000028ff217210 */ /* 0x000fe4000175e4ff */
[----:B------:R-:W-:Y:S01]  /*8f500*/  IADD3.X RZ, P0, PT, R196, R17, RZ, P0, !PT ;  /* 0x00000011c4ff7210 */ /* 0x000fe2000071e4ff */
[----:B------:R-:W-:Y:S01]  /*8f510*/  IMAD.WIDE.U32 R62, R227, R21, RZ ;  /* 0x00000015e33e7225 */ /* 0x000fe200078e00ff */
[----:B------:R-:W-:-:S03]  /*8f520*/  IADD3.X R152, P2, PT, RZ, R41, RZ, P2, !PT ;  /* 0x00000029ff987210 */ /* 0x000fc6000175e4ff */
[----:B------:R-:W-:Y:S01]  /*8f530*/  IMAD R69, R26, R225, R64 ;  /* 0x000000e11a457224 */ /* 0x000fe200078e0240 */
[----:B------:R-:W-:Y:S01]  /*8f540*/  MOV R64, R7 ;  /* 0x0000000700407202 */ /* 0x000fe20000000f00 */
[----:B------:R-:W-:Y:S01]  /*8f550*/  IMAD.X R65, RZ, RZ, RZ, P5 ;  /* 0x000000ffff417224 */ /* 0x000fe200028e06ff */
[----:B------:R-:W-:Y:S01]  /*8f560*/  IADD3 RZ, P5, PT, R6, R63, RZ ;  /* 0x0000003f06ff7210 */ /* 0x000fe20007fbe0ff */
[----:B------:R-:W-:Y:S01]  /*8f570*/  IMAD.WIDE.U32 R40, R195, R19, RZ ;  /* 0x00000013c3287225 */ /* 0x000fe200078e00ff */
[----:B------:R-:W-:-:S03]  /*8f580*/  IADD3.X R33, P2, PT, R33, R30, RZ, P2, !PT ;  /* 0x0000001e21217210 */ /* 0x000fc6000175e4ff */
[----:B------:R-:W-:Y:S01]  /*8f590*/  IMAD.WIDE.U32.X R64, R20, R195, R64, P5 ;  /* 0x000000c314407225 */ /* 0x000fe200028e0440 */
[----:B------:R-:W-:Y:S02]  /*8f5a0*/  IADD3.X R17, P2, PT, R152, R31, RZ, P2, !PT ;  /* 0x0000001f98117210 */ /* 0x000fe4000175e4ff */
[----:B------:R-:W-:Y:S01]  /*8f5b0*/  IADD3.X R152, P1, PT, RZ, R158, RZ, P1, !PT ;  /* 0x0000009eff987210 */ /* 0x000fe20000f3e4ff */
[----:B------:R-:W-:-:S04]  /*8f5c0*/  IMAD.WIDE.U32 R162, P5, R18, R227, R40 ;  /* 0x000000e312a27225 */ /* 0x000fc800078a0028 */
[----:B------:R-:W-:-:S04]  /*8f5d0*/  IMAD.WIDE.U32 R30, R227, R19, RZ ;  /* 0x00000013e31e7225 */ /* 0x000fc800078e00ff */
[----:B------:R-:W-:Y:S01]  /*8f5e0*/  IMAD.X R7, RZ, RZ, RZ, P5 ;  /* 0x000000ffff077224 */ /* 0x000fe200028e06ff */
[----:B------:R-:W-:Y:S01]  /*8f5f0*/  IADD3.X R41, P5, PT, RZ, R164, RZ, P2, !PT ;  /* 0x000000a4ff297210 */ /* 0x000fe200017be4ff */
[----:B------:R-:W-:Y:S01]  /*8f600*/  IMAD.MOV.U32 R6, RZ, RZ, R163 ;  /* 0x000000ffff067224 */ /* 0x000fe200078e00a3 */
[----:B------:R-:W-:Y:S01]  /*8f610*/  IADD3 RZ, P2, PT, R162, R31, RZ ;  /* 0x0000001fa2ff7210 */ /* 0x000fe20007f5e0ff */
[----:B------:R-:W-:Y:S01]  /*8f620*/  IMAD.MOV.U32 R202, RZ, RZ, R207 ;  /* 0x000000ffffca7224 */ /* 0x000fe200078e00cf */
[----:B------:R-:W-:Y:S01]  /*8f630*/  IADD3.X R97, P5, PT, RZ, R165, RZ, P5, !PT ;  /* 0x000000a5ff617210 */ /* 0x000fe20002fbe4ff */
[----:B------:R-:W-:-:S04]  /*8f640*/  IMAD.WIDE.U32 R164, R226, R19, RZ ;  /* 0x00000013e2a47225 */ /* 0x000fc800078e00ff */
[----:B------:R-:W-:Y:S01]  /*8f650*/  IMAD.WIDE.U32.X R6, R18, R195, R6, P2 ;  /* 0x000000c312067225 */ /* 0x000fe200010e0406 */
[----:B------:R-:W-:Y:S02]  /*8f660*/  IADD3.X R196, P2, PT, RZ, R159, RZ, P1, !PT ;  /* 0x0000009fffc47210 */ /* 0x000fe40000f5e4ff */
[----:B------:R-:W-:Y:S01]  /*8f670*/  IADD3.X R212, P1, PT, R41, R160, RZ, P5, !PT ;  /* 0x000000a029d47210 */ /* 0x000fe20002f3e4ff */
[----:B------:R-:W-:Y:S01]  /*8f680*/  IMAD.WIDE.U32 R160, R67, 0x30000000, RZ ;  /* 0x3000000043a07825 */ /* 0x000fe200078e00ff */
[----:B------:R-:W-:Y:S02]  /*8f690*/  IADD3 R87, P5, PT, R206, R165, RZ ;  /* 0x000000a5ce577210 */ /* 0x000fe40007fbe0ff */
[----:B------:R-:W-:Y:S01]  /*8f6a0*/  IADD3.X R152, P2, PT, R152, R57, RZ, P2, !PT ;  /* 0x0000003998987210 */ /* 0x000fe2000175e4ff */
[----:B------:R-:W-:Y:S01]  /*8f6b0*/  IMAD R59, R94, 0x170b5d44, R160 ;  /* 0x170b5d445e3b7824 */ /* 0x000fe200078e02a0 */
[----:B------:R-:W-:Y:S01]  /*8f6c0*/  IADD3.X R57, P1, PT, R97, R176, RZ, P1, !PT ;  /* 0x000000b061397210 */ /* 0x000fe20000f3e4ff */
[----:B------:R-:W-:-:S04]  /*8f6d0*/  IMAD.WIDE.U32.X R202, R18, R177, R202, P5 ;  /* 0x000000b112ca7225 */ /* 0x000fc800028e04ca */
[----:B------:R-:W-:-:S04]  /*8f6e0*/  IMAD.WIDE.U32 R160, P5, R94, 0x170b5d44, R160 ;  /* 0x170b5d445ea07825 */ /* 0x000fc800078a00a0 */
[----:B------:R-:W-:Y:S02]  /*8f6f0*/  IMAD.MOV.U32 R162, RZ, RZ, R153 ;  /* 0x000000ffffa27224 */ /* 0x000fe400078e0099 */
[----:B------:R-:W-:Y:S01]  /*8f700*/  IMAD.X R137, RZ, RZ, RZ, P5 ;  /* 0x000000ffff897224 */ /* 0x000fe200028e06ff */
[----:B------:R-:W-:Y:S01]  /*8f710*/  IADD3.X R153, P5, PT, R196, R95, RZ, P2, !PT ;  /* 0x0000005fc4997210 */ /* 0x000fe200017be4ff */
[----:B------:R-:W-:Y:S01]  /*8f720*/  IMAD.X R163, RZ, RZ, RZ, P4 ;  /* 0x000000ffffa37224 */ /* 0x000fe200020e06ff */
[----:B------:R-:W-:Y:S01]  /*8f730*/  IADD3 RZ, P4, PT, R152, R136, RZ ;  /* 0x0000008898ff7210 */ /* 0x000fe20007f9e0ff */
[----:B------:R-:W-:Y:S01]  /*8f740*/  IMAD.WIDE.U32 R158, R94, 0x30000000, RZ ;  /* 0x300000005e9e7825 */ /* 0x000fe200078e00ff */
[----:B------:R-:W-:Y:S02]  /*8f750*/  IADD3.X R95, P1, PT, RZ, R174, RZ, P1, !PT ;  /* 0x000000aeff5f7210 */ /* 0x000fe40000f3e4ff */
[----:B------:R-:W-:Y:S01]  /*8f760*/  IADD3.X RZ, P4, PT, R153, R171, RZ, P4, !PT ;  /* 0x000000ab99ff7210 */ /* 0x000fe2000279e4ff */
[----:B------:R-:W-:Y:S01]  /*8f770*/  IMAD.WIDE.U32.X R162, R67, -0x7af74000, R162, P3 ;  /* 0x8508c00043a27825 */ /* 0x000fe200018e04a2 */
[----:B------:R-:W-:-:S02]  /*8f780*/  IADD3.X R174, P1, PT, RZ, R175, RZ, P1, !PT ;  /* 0x000000afffae7210 */ /* 0x000fc40000f3e4ff */
[----:B------:R-:W-:Y:S01]  /*8f790*/  IADD3.X R41, P5, PT, RZ, RZ, RZ, P5, !PT ;  /* 0x000000ffff297210 */ /* 0x000fe20002fbe4ff */
[----:B------:R-:W-:Y:S01]  /*8f7a0*/  IMAD.WIDE.U32 R168, R28, R226, R168 ;  /* 0x000000e21ca87225 */ /* 0x000fe200078e00a8 */
[----:B------:R-:W-:Y:S02]  /*8f7b0*/  IADD3 RZ, P2, PT, R160, R159, RZ ;  /* 0x0000009fa0ff7210 */ /* 0x000fe40007f5e0ff */
[----:B------:R-:W-:Y:S01]  /*8f7c0*/  IADD3.X R160, P4, PT, R41, R166, RZ, P4, !PT ;  /* 0x000000a629a07210 */ /* 0x000fe2000279e4ff */
[----:B------:R-:W-:Y:S01]  /*8f7d0*/  IMAD.X R166, RZ, RZ, RZ, P5 ;  /* 0x000000ffffa67224 */ /* 0x000fe200028e06ff */
[----:B------:R-:W-:Y:S01]  /*8f7e0*/  IADD3.X R172, P1, PT, R95, R172, RZ, P1, !PT ;  /* 0x000000ac5fac7210 */ /* 0x000fe20000f3e4ff */
[----:B------:R-:W-:Y:S01]  /*8f7f0*/  IMAD.IADD R95, R59, 0x1, R159 ;  /* 0x000000013b5f7824 */ /* 0x000fe200078e029f */
[----:B------:R-:W-:Y:S01]  /*8f800*/  IADD3.X R199, P0, PT, RZ, R162, RZ, P0, !PT ;  /* 0x000000a2ffc77210 */ /* 0x000fe2000071e4ff */
[----:B------:R-:W-:Y:S01]  /*8f810*/  IMAD.MOV.U32 R136, RZ, RZ, R161 ;  /* 0x000000ffff887224 */ /* 0x000fe200078e00a1 */
[----:B------:R-:W-:Y:S01]  /*8f820*/  IADD3.X R41, P1, PT, R174, R173, RZ, P1, !PT ;  /* 0x000000adae297210 */ /* 0x000fe20000f3e4ff */
[----:B------:R-:W-:Y:S01]  /*8f830*/  IMAD.WIDE.U32 R152, R27, R226, R152 ;  /* 0x000000e21b987225 */ /* 0x000fe200078e0098 */
[----:B------:R-:W-:-:S02]  /*8f840*/  IADD3.X R166, P3, PT, R166, R167, RZ, P4, !PT ;  /* 0x000000a7a6a67210 */ /* 0x000fc4000277e4ff */
[----:B------:R-:W-:Y:S01]  /*8f850*/  IADD3.X R162, P0, PT, RZ, R163, RZ, P0, !PT ;  /* 0x000000a3ffa27210 */ /* 0x000fe2000071e4ff */
[----:B------:R-:W-:Y:S01]  /*8f860*/  IMAD.WIDE.U32.X R136, R67, 0x170b5d44, R136, P2 ;  /* 0x170b5d4443887825 */ /* 0x000fe200010e0488 */
[----:B------:R-:W-:Y:S02]  /*8f870*/  IADD3.X R204, P1, PT, RZ, R144, RZ, P1, !PT ;  /* 0x00000090ffcc7210 */ /* 0x000fe40000f3e4ff */
[----:B------:R-:W-:Y:S01]  /*8f880*/  IADD3.X R144, P3, PT, R160, R33, RZ, P3, !PT ;  /* 0x00000021a0907210 */ /* 0x000fe20001f7e4ff */
[----:B------:R-:W-:Y:S01]  /*8f890*/  IMAD.WIDE.U32 R160, R229, R28, RZ ;  /* 0x0000001ce5a07225 */ /* 0x000fe200078e00ff */
[----:B------:R-:W-:Y:S02]  /*8f8a0*/  IADD3.X R198, P5, PT, R199, R168, RZ, P0, !PT ;  /* 0x000000a8c7c67210 */ /* 0x000fe400007be4ff */
[----:B------:R-:W-:Y:S01]  /*8f8b0*/  IADD3 R171, PT, PT, R169, R170, RZ ;  /* 0x000000aaa9ab7210 */ /* 0x000fe20007ffe0ff */
[----:B------:R-:W-:Y:S01]  /*8f8c0*/  IMAD.X R97, RZ, RZ, R145, P1 ;  /* 0x000000ffff617224 */ /* 0x000fe200008e0691 */
[----:B------:R-:W-:Y:S01]  /*8f8d0*/  IADD3.X R145, P3, PT, R166, R17, RZ, P3, !PT ;  /* 0x00000011a6917210 */ /* 0x000fe20001f7e4ff */
[----:B------:R-:W-:Y:S01]  /*8f8e0*/  IMAD.WIDE.U32 R200, R194, R27, RZ ;  /* 0x0000001bc2c87225 */ /* 0x000fe200078e00ff */
[----:B------:R-:W-:-:S02]  /*8f8f0*/  IADD3 RZ, P0, PT, R198, R158, RZ ;  /* 0x0000009ec6ff7210 */ /* 0x000fc40007f1e0ff */
[----:B------:R-:W-:Y:S01]  /*8f900*/  IADD3 RZ, P1, PT, R144, R140, RZ ;  /* 0x0000008c90ff7210 */ /* 0x000fe20007f3e0ff */
[----:B------:R-:W-:Y:S01]  /*8f910*/  IMAD.WIDE.U32 R158, R194, R28, RZ ;  /* 0x0000001cc29e7225 */ /* 0x000fe200078e00ff */
[----:B------:R-:W-:Y:S02]  /*8f920*/  IADD3.X R199, P5, PT, R162, R171, RZ, P5, !PT ;  /* 0x000000aba2c77210 */ /* 0x000fe40002fbe4ff */
[----:B------:R-:W-:Y:S01]  /*8f930*/  IADD3.X R213, P3, PT, RZ, RZ, RZ, P3, !PT ;  /* 0x000000ffffd57210 */ /* 0x000fe20001f7e4ff */
[----:B------:R-:W-:Y:S01]  /*8f940*/  IMAD.IADD R153, R153, 0x1, R154 ;  /* 0x0000000199997824 */ /* 0x000fe200078e029a */
[----:B------:R-:W-:Y:S01]  /*8f950*/  IADD3.X RZ, P1, PT, R145, R141, RZ, P1, !PT ;  /* 0x0000008d91ff7210 */ /* 0x000fe20000f3e4ff */
[----:B------:R-:W-:Y:S01]  /*8f960*/  IMAD.WIDE.U32 R158, P4, R29, R229, R158 ;  /* 0x000000e51d9e7225 */ /* 0x000fe2000788009e */
[----:B------:R-:W-:Y:S02]  /*8f970*/  IADD3.X R33, P2, PT, RZ, RZ, RZ, P5, !PT ;  /* 0x000000ffff217210 */ /* 0x000fe40002f5e4ff */
[----:B------:R-:W-:Y:S01]  /*8f980*/  IADD3.X RZ, P0, PT, R199, R95, RZ, P0, !PT ;  /* 0x0000005fc7ff7210 */ /* 0x000fe2000071e4ff */
[----:B------:R-:W-:Y:S01]  /*8f990*/  IMAD.X R95, RZ, RZ, RZ, P3 ;  /* 0x000000ffff5f7224 */ /* 0x000fe200018e06ff */
[----:B------:R-:W-:Y:S01]  /*8f9a0*/  IADD3.X R213, P1, PT, R213, R138, RZ, P1, !PT ;  /* 0x0000008ad5d57210 */ /* 0x000fe20000f3e4ff */
[----:B------:R-:W-:Y:S01]  /*8f9b0*/  IMAD.X R17, RZ, RZ, RZ, P2 ;  /* 0x000000ffff117224 */ /* 0x000fe200010e06ff */
[----:B------:R-:W-:Y:S01]  /*8f9c0*/  IADD3 R143, P3, PT, R158, R161, RZ ;  /* 0x000000a19e8f7210 */ /* 0x000fe20007f7e0ff */
[----:B------:R-:W-:Y:S01]  /*8f9d0*/  IMAD.X R167, RZ, RZ, RZ, P4 ;  /* 0x000000ffffa77224 */ /* 0x000fe200020e06ff */
[----:B------:R-:W-:Y:S01]  /*8f9e0*/  IADD3 RZ, P5, PT, R152, R160, RZ ;  /* 0x000000a098ff7210 */ /* 0x000fe20007fbe0ff */
[----:B------:R-:W-:Y:S01]  /*8f9f0*/  IMAD.WIDE.U32 R200, P4, R26, R229, R200 ;  /* 0x000000e51ac87225 */ /* 0x000fe200078800c8 */
[----:B------:R-:W-:-:S02]  /*8fa00*/  IADD3.X R33, P0, PT, R33, R136, RZ, P0, !PT ;  /* 0x0000008821217210 */ /* 0x000fc4000071e4ff */
[----:B------:R-:W-:Y:S01]  /*8fa10*/  IADD3.X R140, P1, PT, R95, R139, RZ, P1, !PT ;  /* 0x0000008b5f8c7210 */ /* 0x000fe20000f3e4ff */
[----:B------:R-:W-:Y:S01]  /*8fa20*/  IMAD.WIDE.U32 R138, R28, R229, R152 ;  /* 0x000000e51c8a7225 */ /* 0x000fe200078e0098 */
[----:B------:R-:W-:Y:S02]  /*8fa30*/  IADD3.X R17, P0, PT, R17, R137, RZ, P0, !PT ;  /* 0x0000008911117210 */ /* 0x000fe4000071e4ff */
[----:B------:R-:W-:Y:S01]  /*8fa40*/  IADD3.X RZ, P2, PT, R153, R143, RZ, P5, !PT ;  /* 0x0000008f99ff7210 */ /* 0x000fe20002f5e4ff */
[----:B------:R-:W-:Y:S01]  /*8fa50*/  IMAD.WIDE.U32 R152, R229, R27, RZ ;  /* 0x0000001be5987225 */ /* 0x000fe200078e00ff */
[----:B------:R-:W-:Y:S02]  /*8fa60*/  IADD3.X R212, P1, PT, R213, R212, RZ, P1, !PT ;  /* 0x000000d4d5d47210 */ /* 0x000fe40000f3e4ff */
[----:B------:R-:W-:Y:S01]  /*8fa70*/  IADD3 R158, PT, PT, R139, R158, RZ ;  /* 0x0000009e8b9e7210 */ /* 0x000fe20007ffe0ff */
[----:B------:R-:W-:Y:S02]  /*8fa80*/  IMAD.MOV.U32 R166, RZ, RZ, R159 ;  /* 0x000000ffffa67224 */ /* 0x000fe400078e009f */
[----:B------:R-:W-:Y:S01]  /*8fa90*/  IMAD.X R155, RZ, RZ, RZ, P4 ;  /* 0x000000ffff9b7224 */ /* 0x000fe200020e06ff */
[----:B------:R-:W-:Y:S01]  /*8faa0*/  IADD3.X R138, P4, PT, R33, R138, RZ, P0, !PT ;  /* 0x0000008a218a7210 */ /* 0x000fe2000079e4ff */
[----:B------:R-:W-:Y:S01]  /*8fab0*/  IMAD.WIDE.U32.X R166, R29, R194, R166, P3 ;  /* 0x000000c21da67225 */ /* 0x000fe200018e04a6 */
[----:B------:R-:W-:-:S02]  /*8fac0*/  IADD3.X R213, P0, PT, R140, R57, RZ, P1, !PT ;  /* 0x000000398cd57210 */ /* 0x000fc40000f1e4ff */
[----:B------:R-:W-:Y:S01]  /*8fad0*/  IADD3 R95, P1, PT, R200, R153, RZ ;  /* 0x00000099c85f7210 */ /* 0x000fe20007f3e0ff */
[----:B------:R-:W-:Y:S01]  /*8fae0*/  IMAD.MOV.U32 R154, RZ, RZ, R201 ;  /* 0x000000ffff9a7224 */ /* 0x000fe200078e00c9 */
[----:B------:R-:W-:Y:S01]  /*8faf0*/  IADD3.X R57, P2, PT, RZ, R166, RZ, P2, !PT ;  /* 0x000000a6ff397210 */ /* 0x000fe2000175e4ff */
[----:B------:R-:W-:Y:S01]  /*8fb00*/  IMAD.WIDE.U32 R136, R194, R25, RZ ;  /* 0x00000019c2887225 */ /* 0x000fe200078e00ff */
[----:B------:R-:W-:Y:S02]  /*8fb10*/  IADD3.X R33, P3, PT, RZ, RZ, RZ, P0, !PT ;  /* 0x000000ffff217210 */ /* 0x000fe4000077e4ff */
[----:B------:R-:W-:Y:S01]  /*8fb20*/  IADD3.X R166, P2, PT, RZ, R167, RZ, P2, !PT ;  /* 0x000000a7ffa67210 */ /* 0x000fe2000175e4ff */
[----:B------:R-:W-:Y:S01]  /*8fb30*/  IMAD.WIDE.U32.X R154, R26, R194, R154, P1 ;  /* 0x000000c21a9a7225 */ /* 0x000fe200008e049a */
[----:B------:R-:W-:Y:S02]  /*8fb40*/  IADD3 RZ, P1, PT, R212, R142, RZ ;  /* 0x0000008ed4ff7210 */ /* 0x000fe40007f3e0ff */
[----:B------:R-:W-:Y:S01]  /*8fb50*/  IADD3.X R139, P4, PT, R17, R158, RZ, P4, !PT ;  /* 0x0000009e118b7210 */ /* 0x000fe2000279e4ff */
[----:B------:R-:W-:Y:S01]  /*8fb60*/  IMAD.WIDE.U32 R162, R67, -0x45f6b800, RZ ;  /* 0xba09480043a27825 */ /* 0x000fe200078e00ff */
[----:B------:R-:W-:-:S03]  /*8fb70*/  IADD3.X RZ, P1, PT, R213, R147, RZ, P1, !PT ;  /* 0x00000093d5ff7210 */ /* 0x000fc60000f3e4ff */
[----:B------:R-:W-:Y:S01]  /*8fb80*/  IMAD.WIDE.U32 R144, R25, R226, R144 ;  /* 0x000000e219907225 */ /* 0x000fe200078e0090 */
[----:B------:R-:W-:-:S03]  /*8fb90*/  IADD3.X R209, P1, PT, R33, R148, RZ, P1, !PT ;  /* 0x0000009421d17210 */ /* 0x000fc60000f3e4ff */
[----:B------:R-:W-:Y:S01]  /*8fba0*/  IMAD.WIDE.U32 R140, R67, 0xf5138f, RZ ;  /* 0x00f5138f438c7825 */ /* 0x000fe200078e00ff */
[----:B------:R-:W-:Y:S02]  /*8fbb0*/  IADD3 R17, PT, PT, R145, R146, RZ ;  /* 0x0000009291117210 */ /* 0x000fe40007ffe0ff */
[----:B------:R-:W-:Y:S01]  /*8fbc0*/  IADD3.X R144, P2, PT, R57, R144, RZ, P2, !PT ;  /* 0x0000009039907210 */ /* 0x000fe2000175e4ff */
[----:B------:R-:W-:Y:S02]  /*8fbd0*/  IMAD R201, R94, 0x1ef3622f, R162 ;  /* 0x1ef3622f5ec97824 */ /* 0x000fe400078e02a2 */
[----:B------:R-:W-:Y:S01]  /*8fbe0*/  IMAD.WIDE.U32 R136, P5, R24, R229, R136 ;  /* 0x000000e518887225 */ /* 0x000fe200078a0088 */
[----:B------:R-:W-:Y:S02]  /*8fbf0*/  IADD3.X R145, P2, PT, R166, R17, RZ, P2, !PT ;  /* 0x00000011a6917210 */ /* 0x000fe4000175e4ff */
[----:B------:R-:W-:Y:S01]  /*8fc00*/  IADD3.X R17, P4, PT, RZ, RZ, RZ, P4, !PT ;  /* 0x000000ffff117210 */ /* 0x000fe2000279e4ff */
[----:B------:R-:W-:-:S04]  /*8fc10*/  IMAD.WIDE.U32 R168, R94, -0x45f6b800, RZ ;  /* 0xba0948005ea87825 */ /* 0x000fc800078e00ff */
[----:B------:R-:W-:-:S04]  /*8fc20*/  IMAD.WIDE.U32 R162, P0, R94, 0x1ef3622f, R162 ;  /* 0x1ef3622f5ea27825 */ /* 0x000fc800078000a2 */
[----:B------:R-:W-:Y:S02]  /*8fc30*/  IMAD.X R151, RZ, RZ, RZ, P3 ;  /* 0x000000ffff977224 */ /* 0x000fe400018e06ff */
[----:B------:R-:W-:Y:S01]  /*8fc40*/  IMAD.X R159, RZ, RZ, RZ, P5 ;  /* 0x000000ffff9f7224 */ /* 0x000fe200028e06ff */
[----:B------:R-:W-:Y:S01]  /*8fc50*/  IADD3 RZ, P5, PT, R162, R169, RZ ;  /* 0x000000a9a2ff7210 */ /* 0x000fe20007fbe0ff */
[----:B------:R-:W-:Y:S01]  /*8fc60*/  IMAD.WIDE.U32 R170, P3, R94, 0x1a22d9f3, R140 ;  /* 0x1a22d9f35eaa7825 */ /* 0x000fe2000786008c */
[----:B------:R-:W-:-:S03]  /*8fc70*/  IADD3.X R162, P1, PT, R151, R149, RZ, P1, !PT ;  /* 0x0000009597a27210 */ /* 0x000fc60000f3e4ff */
[----:B------:R-:W-:Y:S01]  /*8fc80*/  IMAD.X R161, RZ, RZ, RZ, P0 ;  /* 0x000000ffffa17224 */ /* 0x000fe200000e06ff */
[----:B------:R-:W-:Y:S01]  /*8fc90*/  IADD3 RZ, P0, PT, R138, R168, RZ ;  /* 0x000000a88aff7210 */ /* 0x000fe20007f1e0ff */
[----:B------:R-:W-:Y:S01]  /*8fca0*/  IMAD.IADD R141, R201, 0x1, R169 ;  /* 0x00000001c98d7824 */ /* 0x000fe200078e02a9 */
[----:B------:R-:W-:Y:S01]  /*8fcb0*/  IADD3.X R208, P1, PT, R209, R172, RZ, P1, !PT ;  /* 0x000000acd1d07210 */ /* 0x000fe20000f3e4ff */
[----:B------:R-:W-:Y:S02]  /*8fcc0*/  IMAD.MOV.U32 R160, RZ, RZ, R163 ;  /* 0x000000ffffa07224 */ /* 0x000fe400078e00a3 */
[----:B------:R-:W-:Y:S01]  /*8fcd0*/  IMAD.WIDE.U32 R146, R229, R25, RZ ;  /* 0x00000019e5927225 */ /* 0x000fe200078e00ff */
[----:B------:R-:W-:Y:S02]  /*8fce0*/  IADD3.X RZ, P0, PT, R139, R141, RZ, P0, !PT ;  /* 0x0000008d8bff7210 */ /* 0x000fe4000071e4ff */
[----:B------:R-:W-:Y:S01]  /*8fcf0*/  IADD3.X R209, P1, PT, R162, R41, RZ, P1, !PT ;  /* 0x00000029a2d17210 */ /* 0x000fe20000f3e4ff */
[----:B------:R-:W-:Y:S01]  /*8fd00*/  IMAD.X R57, RZ, RZ, RZ, P4 ;  /* 0x000000ffff397224 */ /* 0x000fe200020e06ff */
[----:B------:R-:W-:Y:S01]  /*8fd10*/  IADD3.X R141, P4, PT, RZ, RZ, RZ, P2, !PT ;  /* 0x000000ffff8d7210 */ /* 0x000fe2000179e4ff */
[----:B------:R-:W-:Y:S01]  /*8fd20*/  IMAD.WIDE.U32.X R160, R67, 0x1ef3622f, R160, P5 ;  /* 0x1ef3622f43a07825 */ /* 0x000fe200028e04a0 */
[----:B------:R-:W-:-:S02]  /*8fd30*/  IADD3 RZ, P2, PT, R144, R152, RZ ;  /* 0x0000009890ff7210 */ /* 0x000fc40007f5e0ff */
[----:B------:R-:W-:Y:S01]  /*8fd40*/  IADD3 R33, P5, PT, R136, R147, RZ ;  /* 0x0000009388217210 */ /* 0x000fe20007fbe0ff */
[----:B------:R-:W-:Y:S01]  /*8fd50*/  IMAD.MOV.U32 R158, RZ, RZ, R137 ;  /* 0x000000ffff9e7224 */ /* 0x000fe200078e0089 */
[----:B------:R-:W-:Y:S01]  /*8fd60*/  IADD3.X RZ, P2, PT, R145, R95, RZ, P2, !PT ;  /* 0x0000005f91ff7210 */ /* 0x000fe2000175e4ff */
[----:B------:R-:W-:Y:S01]  /*8fd70*/  IMAD.X R137, RZ, RZ, RZ, P4 ;  /* 0x000000ffff897224 */ /* 0x000fe200020e06ff */
[----:B------:R-:W-:Y:S01]  /*8fd80*/  IADD3 RZ, P4, PT, R208, R150, RZ ;  /* 0x00000096d0ff7210 */ /* 0x000fe20007f9e0ff */
[----:B------:R-:W-:Y:S01]  /*8fd90*/  IMAD.WIDE.U32 R150, R67, 0x6ca1493b, RZ ;  /* 0x6ca1493b43967825 */ /* 0x000fe200078e00ff */
[----:B------:R-:W-:Y:S02]  /*8fda0*/  IADD3.X R205, P1, PT, RZ, RZ, RZ, P1, !PT ;  /* 0x000000ffffcd7210 */ /* 0x000fe40000f3e4ff */
[----:B------:R-:W-:Y:S01]  /*8fdb0*/  IADD3.X RZ, P4, PT, R209, R93, RZ, P4, !PT ;  /* 0x0000005dd1ff7210 */ /* 0x000fe2000279e4ff */
[----:B------:R-:W-:Y:S01]  /*8fdc0*/  IMAD.WIDE.U32.X R148, R24, R194, R158, P5 ;  /* 0x000000c218947225 */ /* 0x000fe200028e049e */
[----:B------:R-:W-:-:S02]  /*8fdd0*/  IADD3.X R141, P5, PT, R141, R154, RZ, P2, !PT ;  /* 0x0000009a8d8d7210 */ /* 0x000fc400017be4ff */
[----:B------:R-:W-:Y:S01]  /*8fde0*/  IADD3.X R17, P0, PT, R17, R160, RZ, P0, !PT ;  /* 0x000000a011117210 */ /* 0x000fe2000071e4ff */
[----:B------:R-:W-:Y:S01]  /*8fdf0*/  IMAD.X R93, RZ, RZ, RZ, P1 ;  /* 0x000000ffff5d7224 */ /* 0x000fe200008e06ff */
[----:B------:R-:W-:Y:S01]  /*8fe00*/  IADD3.X R137, P1, PT, R137, R155, RZ, P5, !PT ;  /* 0x0000009b89897210 */ /* 0x000fe20002f3e4ff */
[C---:B------:R-:W-:Y:S01]  /*8fe10*/  IMAD.WIDE.U32 R166, P2, R94.reuse, -0x39c4fa40, R150 ;  /* 0xc63b05c05ea67825 */ /* 0x040fe20007840096 */
[----:B------:R-:W-:Y:S02]  /*8fe20*/  IADD3.X R205, P4, PT, R205, R156, RZ, P4, !PT ;  /* 0x0000009ccdcd7210 */ /* 0x000fe4000279e4ff */
[----:B------:R-:W-:Y:S01]  /*8fe30*/  IADD3.X R57, P0, PT, R57, R161, RZ, P0, !PT ;  /* 0x000000a139397210 */ /* 0x000fe2000071e4ff */
[----:B------:R-:W-:-:S04]  /*8fe40*/  IMAD.WIDE.U32 R154, R94, 0x6ca1493b, RZ ;  /* 0x6ca1493b5e9a7825 */ /* 0x000fc800078e00ff */
[----:B------:R-:W-:Y:S01]  /*8fe50*/  IMAD.X R161, RZ, RZ, RZ, P2 ;  /* 0x000000ffffa17224 */ /* 0x000fe200010e06ff */
[----:B------:R-:W-:Y:S01]  /*8fe60*/  IADD3.X R93, P2, PT, R93, R157, RZ, P4, !PT ;  /* 0x0000009d5d5d7210 */ /* 0x000fe2000275e4ff */
[----:B------:R-:W-:Y:S01]  /*8fe70*/  IMAD.WIDE.U32 R152, R67, 0x17c510ea, RZ ;  /* 0x17c510ea43987825 */ /* 0x000fe200078e00ff */
[----:B------:R-:W-:Y:S02]  /*8fe80*/  IADD3 RZ, P4, PT, R166, R155, RZ ;  /* 0x0000009ba6ff7210 */ /* 0x000fe40007f9e0ff */
[----:B------:R-:W-:Y:S01]  /*8fe90*/  IADD3.X R204, P2, PT, R205, R204, RZ, P2, !PT ;  /* 0x000000cccdcc7210 */ /* 0x000fe2000175e4ff */
[----:B------:R-:W-:Y:S02]  /*8fea0*/  IMAD.MOV.U32 R160, RZ, RZ, R167 ;  /* 0x000000ffffa07224 */ /* 0x000fe400078e00a7 */
[----:B------:R-:W-:Y:S01]  /*8feb0*/  IMAD.WIDE.U32 R142, R94, 0xf5138f, RZ ;  /* 0x00f5138f5e8e7825 */ /* 0x000fe200078e00ff */
[----:B------:R-:W-:-:S03]  /*8fec0*/  IADD3.X R205, P2, PT, R93, R97, RZ, P2, !PT ;  /* 0x000000615dcd7210 */ /* 0x000fc6000175e4ff */
[----:B------:R-:W-:-:S04]  /*8fed0*/  IMAD.WIDE.U32 R166, R194, R21, RZ ;  /* 0x00000015c2a67225 */ /* 0x000fc800078e00ff */
[----:B------:R-:W-:Y:S01]  /*8fee0*/  IMAD.X R169, RZ, RZ, RZ, P3 ;  /* 0x000000ffffa97224 */ /* 0x000fe200018e06ff */
[----:B------:R-:W-:Y:S01]  /*8fef0*/  IADD3 RZ, P3, PT, R170, R143, RZ ;  /* 0x0000008faaff7210 */ /* 0x000fe20007f7e0ff */
[----:B------:R-:W-:-:S04]  /*8ff00*/  IMAD.WIDE.U32 R158, P5, R94, 0x1ae3a46, R152 ;  /* 0x01ae3a465e9e7825 */ /* 0x000fc800078a0098 */
[----:B------:R-:W-:-:S04]  /*8ff10*/  IMAD.WIDE.U32 R156, R94, 0x17c510ea, RZ ;  /* 0x17c510ea5e9c7825 */ /* 0x000fc800078e00ff */
[----:B------:R-:W-:Y:S02]  /*8ff20*/  IMAD R95, R20, R229, R166 ;  /* 0x000000e5145f7224 */ /* 0x000fe400078e02a6 */
[----:B------:R-:W-:-:S04]  /*8ff30*/  IMAD.WIDE.U32.X R160, R67, -0x39c4fa40, R160, P4 ;  /* 0xc63b05c043a07825 */ /* 0x000fc800020e04a0 */
[----:B------:R-:W-:Y:S02]  /*8ff40*/  IMAD.MOV.U32 R168, RZ, RZ, R171 ;  /* 0x000000ffffa87224 */ /* 0x000fe400078e00ab */
[----:B------:R-:W-:-:S04]  /*8ff50*/  IMAD.WIDE.U32 R166, P4, R20, R229, R166 ;  /* 0x000000e514a67225 */ /* 0x000fc800078800a6 */
[----:B------:R-:W-:-:S04]  /*8ff60*/  IMAD.WIDE.U32 R172, R194, R19, RZ ;  /* 0x00000013c2ac7225 */ /* 0x000fc800078e00ff */
[----:B------:R-:W-:Y:S01]  /*8ff70*/  IMAD.X R163, RZ, RZ, RZ, P5 ;  /* 0x000000ffffa37224 */ /* 0x000fe200028e06ff */
[----:B------:R-:W-:Y:S01]  /*8ff80*/  IADD3 RZ, P5, PT, R158, R157, RZ ;  /* 0x0000009d9eff7210 */ /* 0x000fe20007fbe0ff */
[----:B------:R-:W-:Y:S02]  /*8ff90*/  IMAD.MOV.U32 R162, RZ, RZ, R159 ;  /* 0x000000ffffa27224 */ /* 0x000fe400078e009f */
[----:B------:R-:W-:Y:S01]  /*8ffa0*/  IMAD.WIDE.U32.X R158, R67, 0x1a22d9f3, R168, P3 ;  /* 0x1a22d9f3439e7825 */ /* 0x000fe200018e04a8 */
[----:B------:R-:W-:Y:S02]  /*8ffb0*/  IADD3 RZ, P3, PT, R204, R164, RZ ;  /* 0x000000a4ccff7210 */ /* 0x000fe40007f7e0ff */
[----:B------:R-:W-:Y:S01]  /*8ffc0*/  IADD3.X R169, PT, PT, RZ, RZ, RZ, P4, !PT ;  /* 0x000000ffffa97210 */ /* 0x000fe200027fe4ff */
[C-C-:B------:R-:W-:Y:S01]  /*8ffd0*/  IMAD R41, R18.reuse, R229, R172.reuse ;  /* 0x000000e512297224 */ /* 0x140fe200078e02ac */
[----:B------:R-:W-:Y:S01]  /*8ffe0*/  IADD3.X RZ, P3, PT, R205, R87, RZ, P3, !PT ;  /* 0x00000057cdff7210 */ /* 0x000fe20001f7e4ff */
[----:B------:R-:W-:Y:S01]  /*8fff0*/  IMAD.WIDE.U32 R172, P4, R18, R229, R172 ;  /* 0x000000e512ac7225 */ /* 0x000fe200078800ac */
[----:B------:R-:W-:-:S03]  /*90000*/  IADD3.X R87, P2, PT, RZ, RZ, RZ, P2, !PT ;  /* 0x000000ffff577210 */ /* 0x000fc6000175e4ff */
[----:B------:R-:W-:Y:S01]  /*90010*/  IMAD.WIDE.U32 R164, R229, R21, RZ ;  /* 0x00000015e5a47225 */ /* 0x000fe200078e00ff */
[----:B------:R-:W-:-:S03]  /*90020*/  IADD3.X R87, P3, PT, R87, R202, RZ, P3, !PT ;  /* 0x000000ca57577210 */ /* 0x000fc60001f7e4ff */
[----:B------:R-:W-:Y:S01]  /*90030*/  IMAD.X R171, RZ, RZ, RZ, P4 ;  /* 0x000000ffffab7224 */ /* 0x000fe200020e06ff */
[----:B------:R-:W-:Y:S01]  /*90040*/  IADD3 RZ, P4, PT, R166, R165, RZ ;  /* 0x000000a5a6ff7210 */ /* 0x000fe20007f9e0ff */
[----:B------:R-:W-:Y:S01]  /*90050*/  IMAD.MOV.U32 R168, RZ, RZ, R167 ;  /* 0x000000ffffa87224 */ /* 0x000fe200078e00a7 */
[----:B------:R-:W-:Y:S01]  /*90060*/  IADD3.X R202, PT, PT, R203, RZ, RZ, P3, P2 ;  /* 0x000000ffcbca7210 */ /* 0x000fe20001fe44ff */
[----:B------:R-:W-:-:S04]  /*90070*/  IMAD.WIDE.U32 R166, R229, R19, RZ ;  /* 0x00000013e5a67225 */ /* 0x000fc800078e00ff */
[----:B------:R-:W-:Y:S01]  /*90080*/  IMAD.WIDE.U32.X R168, R20, R194, R168, P4 ;  /* 0x000000c214a87225 */ /* 0x000fe200020e04a8 */
[----:B------:R-:W-:-:S03]  /*90090*/  IADD3 RZ, P4, PT, R172, R167, RZ ;  /* 0x000000a7acff7210 */ /* 0x000fc60007f9e0ff */
[----:B------:R-:W-:Y:S02]  /*900a0*/  IMAD.MOV.U32 R170, RZ, RZ, R173 ;  /* 0x000000ffffaa7224 */ /* 0x000fe400078e00ad */
[----:B------:R-:W-:-:S04]  /*900b0*/  IMAD.WIDE.U32 R172, R194, R23, RZ ;  /* 0x00000017c2ac7225 */ /* 0x000fc800078e00ff */
[----:B------:R-:W-:-:S04]  /*900c0*/  IMAD.WIDE.U32.X R170, R18, R194, R170, P4 ;  /* 0x000000c212aa7225 */ /* 0x000fc800020e04aa */
[----:B------:R-:W-:-:S04]  /*900d0*/  IMAD.WIDE.U32 R198, R94, 0x30000000, R198 ;  /* 0x300000005ec67825 */ /* 0x000fc800078e00c6 */
[----:B------:R-:W-:-:S04]  /*900e0*/  IMAD.WIDE.U32 R172, P4, R22, R229, R172 ;  /* 0x000000e516ac7225 */ /* 0x000fc800078800ac */
[----:B------:R-:W-:-:S04]  /*900f0*/  IMAD.WIDE.U32 R174, R229, R23, RZ ;  /* 0x00000017e5ae7225 */ /* 0x000fc800078e00ff */
[----:B------:R-:W-:Y:S02]  /*90100*/  IMAD.IADD R147, R199, 0x1, R59 ;  /* 0x00000001c7937824 */ /* 0x000fe400078e023b */
[----:B------:R-:W-:Y:S01]  /*90110*/  IMAD.X R177, RZ, RZ, RZ, P4 ;  /* 0x000000ffffb17224 */ /* 0x000fe200020e06ff */
[----:B------:R-:W-:Y:S01]  /*90120*/  IADD3 R59, P4, PT, R172, R175, RZ ;  /* 0x000000afac3b7210 */ /* 0x000fe20007f9e0ff */
[----:B------:R-:W-:Y:S02]  /*90130*/  IMAD.MOV.U32 R176, RZ, RZ, R173 ;  /* 0x000000ffffb07224 */ /* 0x000fe400078e00ad */
[----:B------:R-:W-:-:S04]  /*90140*/  IMAD.WIDE.U32.X R162, R67, 0x1ae3a46, R162, P5 ;  /* 0x01ae3a4643a27825 */ /* 0x000fc800028e04a2 */
[----:B------:R-:W-:-:S04]  /*90150*/  IMAD.WIDE.U32.X R176, R22, R194, R176, P4 ;  /* 0x000000c216b07225 */ /* 0x000fc800020e04b0 */
[----:B------:R-:W-:-:S04]  /*90160*/  IMAD.WIDE.U32 R194, R198, -0x1, RZ ;  /* 0xffffffffc6c27825 */ /* 0x000fc800078e00ff */
[----:B------:R-:W-:Y:S02]  /*90170*/  IMAD R67, R198, -0x7af74001, -R147 ;  /* 0x8508bfffc6437824 */ /* 0x000fe400078e0a93 */
[----:B------:R-:W-:-:S04]  /*90180*/  IMAD.WIDE.U32 R196, R194, 0x1, RZ ;  /* 0x00000001c2c47825 */ /* 0x000fc800078e00ff */
[----:B------:R-:W-:Y:S01]  /*90190*/  IMAD.IADD R67, R195, 0x1, R67 ;  /* 0x00000001c3437824 */ /* 0x000fe200078e0243 */
[----:B------:R-:W-:Y:S01]  /*901a0*/  IADD3 RZ, P4, PT, R198, R196, RZ ;  /* 0x000000c4c6ff7210 */ /* 0x000fe20007f9e0ff */
[----:B------:R-:W-:-:S04]  /*901b0*/  IMAD.WIDE.U32 R144, R27, R229, R144 ;  /* 0x000000e51b907225 */ /* 0x000fc800078e0090 */
[----:B------:R-:W-:-:S04]  /*901c0*/  IMAD.WIDE.U32 R198, R67, 0x1, RZ ;  /* 0x0000000143c67825 */ /* 0x000fc800078e00ff */
[C-C-:B------:R-:W-:Y:S02]  /*901d0*/  IMAD R151, R194.reuse, -0x7af74000, R198.reuse ;  /* 0x8508c000c2977824 */ /* 0x140fe400078e02c6 */
[----:B------:R-:W-:-:S04]  /*901e0*/  IMAD.WIDE.U32 R198, P5, R194, -0x7af74000, R198 ;  /* 0x8508c000c2c67825 */ /* 0x000fc800078a00c6 */
[C---:B------:R-:W-:Y:S01]  /*901f0*/  IMAD.IADD R151, R197.reuse, 0x1, R151 ;  /* 0x00000001c5977824 */ /* 0x040fe200078e0297 */
[----:B------:R-:W-:Y:S01]  /*90200*/  IADD3 RZ, P6, PT, R197, R198, RZ ;  /* 0x000000c6c5ff7210 */ /* 0x000fe20007fde0ff */
[----:B------:R-:W-:Y:S01]  /*90210*/  IMAD.MOV.U32 R196, RZ, RZ, R199 ;  /* 0x000000ffffc47224 */ /* 0x000fe200078e00c7 */
[----:B------:R-:W-:Y:S01]  /*90220*/  IADD3.X R197, PT, PT, RZ, RZ, RZ, P5, !PT ;  /* 0x000000ffffc57210 */ /* 0x000fe20002ffe4ff */
[----:B------:R-:W-:Y:S01]  /*90230*/  IMAD.IADD R145, R145, 0x1, R200 ;  /* 0x0000000191917824 */ /* 0x000fe200078e02c8 */
[----:B------:R-:W-:Y:S01]  /*90240*/  IADD3.X RZ, P4, PT, R147, R151, RZ, P4, !PT ;  /* 0x0000009793ff7210 */ /* 0x000fe2000279e4ff */
[----:B------:R-:W-:Y:S01]  /*90250*/  IMAD.IADD R151, R231, 0x1, R53 ;  /* 0x00000001e7977824 */ /* 0x000fe200078e0235 */
[----:B------:R-:W-:Y:S01]  /*90260*/  IADD3 RZ, P5, PT, R144, R52, RZ ;  /* 0x0000003490ff7210 */ /* 0x000fe20007fbe0ff */
[----:B------:R-:W-:-:S03]  /*90270*/  IMAD.WIDE.U32.X R196, R67, -0x7af74000, R196, P6 ;  /* 0x8508c00043c47825 */ /* 0x000fc600030e04c4 */
[----:B------:R-:W-:Y:S01]  /*90280*/  IADD3.X RZ, P5, PT, R145, R151, RZ, P5, !PT ;  /* 0x0000009791ff7210 */ /* 0x000fe20002fbe4ff */
[----:B------:R-:W-:Y:S01]  /*90290*/  IMAD.WIDE.U32 R52, R23, R226, R212 ;  /* 0x000000e217347225 */ /* 0x000fe200078e00d4 */
[----:B------:R-:W-:-:S03]  /*902a0*/  IADD3.X R153, P4, PT, RZ, R196, RZ, P4, !PT ;  /* 0x000000c4ff997210 */ /* 0x000fc6000279e4ff */
[----:B------:R-:W-:Y:S01]  /*902b0*/  IMAD.WIDE.U32 R138, R94, -0x45f6b800, R138 ;  /* 0xba0948005e8a7825 */ /* 0x000fe200078e008a */
[----:B------:R-:W-:Y:S02]  /*902c0*/  IADD3.X R200, P4, PT, RZ, R197, RZ, P4, !PT ;  /* 0x000000c5ffc87210 */ /* 0x000fe4000279e4ff */
[----:B------:R-:W-:Y:S01]  /*902d0*/  IADD3.X R52, P1, PT, R141, R52, RZ, P1, !PT ;  /* 0x000000348d347210 */ /* 0x000fe20000f3e4ff */
[----:B------:R-:W-:Y:S02]  /*902e0*/  IMAD.IADD R214, R53, 0x1, R214 ;  /* 0x0000000135d67824 */ /* 0x000fe400078e02d6 */
[----:B------:R-:W-:Y:S01]  /*902f0*/  IMAD R147, R20, R227, R32 ;  /* 0x000000e314937224 */ /* 0x000fe200078e0220 */
[----:B------:R-:W-:Y:S01]  /*90300*/  IADD3.X R32, P4, PT, R153, R138, RZ, P4, !PT ;  /* 0x0000008a99207210 */ /* 0x000fe2000279e4ff */
[----:B------:R-:W-:Y:S01]  /*90310*/  IMAD.IADD R201, R139, 0x1, R201 ;  /* 0x000000018bc97824 */ /* 0x000fe200078e02c9 */
[----:B------:R-:W-:Y:S01]  /*90320*/  IADD3.X R53, P1, PT, R137, R214, RZ, P1, !PT ;  /* 0x000000d689357210 */ /* 0x000fe20000f3e4ff */
[----:B------:R-:W-:-:S03]  /*90330*/  IMAD.WIDE.U32 R138, R67, 0x30000000, RZ ;  /* 0x30000000438a7825 */ /* 0x000fc600078e00ff */
[----:B------:R-:W-:Y:S01]  /*90340*/  IADD3.X R203, P1, PT, RZ, RZ, RZ, P1, !PT ;  /* 0x000000ffffcb7210 */ /* 0x000fe20000f3e4ff */
[C-C-:B------:R-:W-:Y:S02]  /*90350*/  IMAD R93, R194.reuse, 0x170b5d44, R138.reuse ;  /* 0x170b5d44c25d7824 */ /* 0x140fe400078e028a */
[----:B------:R-:W-:-:S04]  /*90360*/  IMAD.WIDE.U32 R138, P3, R194, 0x170b5d44, R138 ;  /* 0x170b5d44c28a7825 */ /* 0x000fc8000786008a */
[----:B------:R-:W-:Y:S01]  /*90370*/  IMAD.X R137, RZ, RZ, RZ, P1 ;  /* 0x000000ffff897224 */ /* 0x000fe200008e06ff */
[----:B------:R-:W-:Y:S01]  /*90380*/  IADD3 RZ, P1, PT, R52, R146, RZ ;  /* 0x0000009234ff7210 */ /* 0x000fe20007f3e0ff */
[----:B------:R-:W-:Y:S01]  /*90390*/  IMAD R173, R94, 0x1a22d9f3, R140 ;  /* 0x1a22d9f35ead7824 */ /* 0x000fe200078e028c */
[----:B------:R-:W-:Y:S01]  /*903a0*/  MOV R196, R139 ;  /* 0x0000008b00c47202 */ /* 0x000fe20000000f00 */
[----:B------:R-:W-:Y:S01]  /*903b0*/  IMAD.WIDE.U32 R140, R67, -0x45f6b800, RZ ;  /* 0xba094800438c7825 */ /* 0x000fe200078e00ff */
[----:B------:R-:W-:Y:S02]  /*903c0*/  IADD3.X R139, P5, PT, RZ, R90, RZ, P5, !PT ;  /* 0x0000005aff8b7210 */ /* 0x000fe40002fbe4ff */
[----:B------:R-:W-:Y:S01]  /*903d0*/  IADD3.X RZ, P1, PT, R53, R33, RZ, P1, !PT ;  /* 0x0000002135ff7210 */ /* 0x000fe20000f3e4ff */
[----:B------:R-:W-:Y:S01]  /*903e0*/  IMAD.WIDE.U32 R198, R194, 0x30000000, RZ ;  /* 0x30000000c2c67825 */ /* 0x000fe200078e00ff */
[----:B------:R-:W-:-:S03]  /*903f0*/  IADD3.X R33, P5, PT, RZ, R91, RZ, P5, !PT ;  /* 0x0000005bff217210 */ /* 0x000fc60002fbe4ff */
[----:B------:R-:W-:Y:S02]  /*90400*/  IMAD R195, R94, 0x1ae3a46, R152 ;  /* 0x01ae3a465ec37824 */ /* 0x000fe400078e0298 */
[----:B------:R-:W-:Y:S02]  /*90410*/  IMAD R97, R194, 0x1ef3622f, R140 ;  /* 0x1ef3622fc2617824 */ /* 0x000fe400078e028c */
[----:B------:R-:W-:Y:S01]  /*90420*/  IMAD.WIDE.U32 R90, R25, R229, R52 ;  /* 0x000000e5195a7225 */ /* 0x000fe200078e0034 */
[----:B------:R-:W-:-:S03]  /*90430*/  IADD3.X R53, P1, PT, R203, R148, RZ, P1, !PT ;  /* 0x00000094cb357210 */ /* 0x000fc60000f3e4ff */
[C---:B------:R-:W-:Y:S01]  /*90440*/  IMAD.WIDE.U32 R140, P2, R194.reuse, 0x1ef3622f, R140 ;  /* 0x1ef3622fc28c7825 */ /* 0x040fe2000784008c */
[----:B------:R-:W-:Y:S02]  /*90450*/  IADD3.X R90, P5, PT, R139, R90, RZ, P5, !PT ;  /* 0x0000005a8b5a7210 */ /* 0x000fe40002fbe4ff */
[----:B------:R-:W-:Y:S01]  /*90460*/  IADD3.X R137, P1, PT, R137, R149, RZ, P1, !PT ;  /* 0x0000009589897210 */ /* 0x000fe20000f3e4ff */
[----:B------:R-:W-:-:S04]  /*90470*/  IMAD.WIDE.U32 R152, R194, -0x45f6b800, RZ ;  /* 0xba094800c2987825 */ /* 0x000fc800078e00ff */
[----:B------:R-:W-:Y:S01]  /*90480*/  IMAD.X R197, RZ, RZ, RZ, P3 ;  /* 0x000000ffffc57224 */ /* 0x000fe200018e06ff */
[----:B------:R-:W-:Y:S01]  /*90490*/  IADD3 RZ, P3, PT, R138, R199, RZ ;  /* 0x000000c78aff7210 */ /* 0x000fe20007f7e0ff */
[----:B------:R-:W-:Y:S02]  /*904a0*/  IMAD.IADD R138, R91, 0x1, R136 ;  /* 0x000000015b8a7824 */ /* 0x000fe400078e0288 */
[----:B------:R-:W-:Y:S02]  /*904b0*/  IMAD R175, R94, -0x39c4fa40, R150 ;  /* 0xc63b05c05eaf7824 */ /* 0x000fe400078e0296 */
[----:B------:R-:W-:Y:S01]  /*904c0*/  IMAD.X R151, RZ, RZ, RZ, P2 ;  /* 0x000000ffff977224 */ /* 0x000fe200010e06ff */
[----:B------:R-:W-:Y:S01]  /*904d0*/  IADD3 RZ, P2, PT, R140, R153, RZ ;  /* 0x000000998cff7210 */ /* 0x000fe20007f5e0ff */
[----:B------:R-:W-:Y:S01]  /*904e0*/  IMAD.WIDE.U32 R144, R28, R234, R144 ;  /* 0x000000ea1c907225 */ /* 0x000fe200078e0090 */
[----:B------:R-:W-:-:S03]  /*904f0*/  IADD3.X R91, P5, PT, R33, R138, RZ, P5, !PT ;  /* 0x0000008a215b7210 */ /* 0x000fc60002fbe4ff */
[----:B------:R-:W-:Y:S01]  /*90500*/  IMAD.MOV.U32 R150, RZ, RZ, R141 ;  /* 0x000000ffff967224 */ /* 0x000fe200078e008d */
[----:B------:R-:W-:Y:S01]  /*90510*/  IADD3.X R52, P0, PT, R17, R144, RZ, P0, !PT ;  /* 0x0000009011347210 */ /* 0x000fe2000071e4ff */
[----:B------:R-:W-:-:S04]  /*90520*/  IMAD.WIDE.U32 R208, R21, R226, R208 ;  /* 0x000000e215d07225 */ /* 0x000fc800078e00d0 */
[----:B------:R-:W-:Y:S01]  /*90530*/  IMAD.WIDE.U32 R140, R67, 0xf5138f, RZ ;  /* 0x00f5138f438c7825 */ /* 0x000fe200078e00ff */
[----:B------:R-:W-:Y:S02]  /*90540*/  IADD3.X R136, P1, PT, R53, R208, RZ, P1, !PT ;  /* 0x000000d035887210 */ /* 0x000fe40000f3e4ff */
[----:B------:R-:W-:Y:S01]  /*90550*/  IADD3.X R53, P5, PT, RZ, RZ, RZ, P5, !PT ;  /* 0x000000ffff357210 */ /* 0x000fe20002fbe4ff */
[----:B------:R-:W-:Y:S02]  /*90560*/  IMAD.IADD R231, R145, 0x1, R231 ;  /* 0x0000000191e77824 */ /* 0x000fe400078e02e7 */
[----:B------:R-:W-:Y:S02]  /*90570*/  IMAD R17, R194, 0x1a22d9f3, R140 ;  /* 0x1a22d9f3c2117824 */ /* 0x000fe400078e028c */
[----:B------:R-:W-:-:S04]  /*90580*/  IMAD.WIDE.U32.X R196, R67, 0x170b5d44, R196, P3 ;  /* 0x170b5d4443c47825 */ /* 0x000fc800018e04c4 */
[----:B------:R-:W-:-:S04]  /*90590*/  IMAD.WIDE.U32 R144, R67, 0x6ca1493b, RZ ;  /* 0x6ca1493b43907825 */ /* 0x000fc800078e00ff */
[----:B------:R-:W-:-:S04]  /*905a0*/  IMAD.WIDE.U32 R140, P3, R194, 0x1a22d9f3, R140 ;  /* 0x1a22d9f3c28c7825 */ /* 0x000fc8000786008c */
[----:B------:R-:W-:-:S04]  /*905b0*/  IMAD.WIDE.U32 R138, R194, 0xf5138f, RZ ;  /* 0x00f5138fc28a7825 */ /* 0x000fc800078e00ff */
[----:B------:R-:W-:Y:S01]  /*905c0*/  IMAD.X R211, RZ, RZ, RZ, P3 ;  /* 0x000000ffffd37224 */ /* 0x000fe200018e06ff */
[----:B------:R-:W-:Y:S01]  /*905d0*/  IADD3 RZ, P3, PT, R90, R8, RZ ;  /* 0x000000085aff7210 */ /* 0x000fe20007f7e0ff */
[----:B------:R-:W-:Y:S01]  /*905e0*/  IMAD.IADD R207, R209, 0x1, R210 ;  /* 0x00000001d1cf7824 */ /* 0x000fe200078e02d2 */
[----:B------:R-:W-:Y:S01]  /*905f0*/  MOV R210, R141 ;  /* 0x0000008d00d27202 */ /* 0x000fe20000000f00 */
[----:B------:R-:W-:Y:S02]  /*90600*/  IMAD.IADD R33, R228, 0x1, R9 ;  /* 0x00000001e4217824 */ /* 0x000fe400078e0209 */
[----:B------:R-:W-:Y:S01]  /*90610*/  IMAD R146, R194, -0x39c4fa40, R144 ;  /* 0xc63b05c0c2927824 */ /* 0x000fe200078e0290 */
[----:B------:R-:W-:Y:S01]  /*90620*/  IADD3.X R137, P1, PT, R137, R207, RZ, P1, !PT ;  /* 0x000000cf89897210 */ /* 0x000fe20000f3e4ff */
[----:B------:R-:W-:Y:S01]  /*90630*/  IMAD.WIDE.U32.X R150, R67, 0x1ef3622f, R150, P2 ;  /* 0x1ef3622f43967825 */ /* 0x000fe200010e0496 */
[----:B------:R-:W-:Y:S02]  /*90640*/  IADD3.X RZ, P3, PT, R91, R33, RZ, P3, !PT ;  /* 0x000000215bff7210 */ /* 0x000fe40001f7e4ff */
[----:B------:R-:W-:Y:S01]  /*90650*/  IADD3.X R33, P4, PT, R200, R201, RZ, P4, !PT ;  /* 0x000000c9c8217210 */ /* 0x000fe2000279e4ff */
[----:B------:R-:W-:Y:S01]  /*90660*/  IMAD.X R203, RZ, RZ, RZ, P5 ;  /* 0x000000ffffcb7224 */ /* 0x000fe200028e06ff */
[----:B------:R-:W-:Y:S01]  /*90670*/  IADD3 RZ, P5, PT, R140, R139, RZ ;  /* 0x0000008b8cff7210 */ /* 0x000fe20007fbe0ff */
[----:B------:R-:W-:-:S04]  /*90680*/  IMAD.WIDE.U32 R144, P2, R194, -0x39c4fa40, R144 ;  /* 0xc63b05c0c2907825 */ /* 0x000fc80007840090 */
[----:B------:R-:W-:-:S04]  /*90690*/  IMAD.WIDE.U32 R208, R194, 0x6ca1493b, RZ ;  /* 0x6ca1493bc2d07825 */ /* 0x000fc800078e00ff */
[----:B------:R-:W-:-:S04]  /*906a0*/  IMAD.WIDE.U32 R8, R67, 0x17c510ea, RZ ;  /* 0x17c510ea43087825 */ /* 0x000fc800078e00ff */
[----:B------:R-:W-:Y:S01]  /*906b0*/  IMAD.X R149, RZ, RZ, RZ, P2 ;  /* 0x000000ffff957224 */ /* 0x000fe200010e06ff */
[----:B------:R-:W-:Y:S01]  /*906c0*/  IADD3 RZ, P2, PT, R144, R209, RZ ;  /* 0x000000d190ff7210 */ /* 0x000fe20007f5e0ff */
[----:B------:R-:W-:Y:S02]  /*906d0*/  IMAD.MOV.U32 R148, RZ, RZ, R145 ;  /* 0x000000ffff947224 */ /* 0x000fe400078e0091 */
[----:B------:R-:W-:Y:S02]  /*906e0*/  IMAD R207, R194, 0x1ae3a46, R8 ;  /* 0x01ae3a46c2cf7824 */ /* 0x000fe400078e0208 */
[----:B------:R-:W-:-:S04]  /*906f0*/  IMAD.WIDE.U32.X R210, R67, 0x1a22d9f3, R210, P5 ;  /* 0x1a22d9f343d27825 */ /* 0x000fc800028e04d2 */
[----:B------:R-:W-:-:S04]  /*90700*/  IMAD.WIDE.U32 R8, P5, R194, 0x1ae3a46, R8 ;  /* 0x01ae3a46c2087825 */ /* 0x000fc800078a0008 */
[----:B------:R-:W-:-:S04]  /*90710*/  IMAD.WIDE.U32 R144, R194, 0x17c510ea, RZ ;  /* 0x17c510eac2907825 */ /* 0x000fc800078e00ff */
[----:B------:R-:W-:Y:S01]  /*90720*/  IMAD.WIDE.U32.X R148, R67, -0x39c4fa40, R148, P2 ;  /* 0xc63b05c043947825 */ /* 0x000fe200010e0494 */
[----:B------:R-:W-:-:S03]  /*90730*/  IADD3 RZ, P2, PT, R8, R145, RZ ;  /* 0x0000009108ff7210 */ /* 0x000fc60007f5e0ff */
[----:B------:R-:W-:Y:S01]  /*90740*/  IMAD.X R141, RZ, RZ, RZ, P5 ;  /* 0x000000ffff8d7224 */ /* 0x000fe200028e06ff */
[----:B------:R-:W-:Y:S01]  /*90750*/  IADD3 RZ, P5, PT, R32, R198, RZ ;  /* 0x000000c620ff7210 */ /* 0x000fe20007fbe0ff */
[----:B------:R-:W-:Y:S01]  /*90760*/  IMAD.MOV.U32 R140, RZ, RZ, R9 ;  /* 0x000000ffff8c7224 */ /* 0x000fe200078e0009 */
[----:B------:R-:W-:Y:S01]  /*90770*/  IADD3.X R9, P3, PT, R53, R34, RZ, P3, !PT ;  /* 0x0000002235097210 */ /* 0x000fe20001f7e4ff */
[----:B------:R-:W-:Y:S01]  /*90780*/  IMAD.IADD R213, R93, 0x1, R199 ;  /* 0x000000015dd57824 */ /* 0x000fe200078e02c7 */
[----:B------:R-:W-:Y:S01]  /*90790*/  IADD3.X R53, P0, PT, R57, R231, RZ, P0, !PT ;  /* 0x000000e739357210 */ /* 0x000fe2000071e4ff */
[----:B------:R-:W-:Y:S01]  /*907a0*/  IMAD.WIDE.U32.X R140, R67, 0x1ae3a46, R140, P2 ;  /* 0x01ae3a46438c7825 */ /* 0x000fe200010e048c */
[----:B------:R-:W-:Y:S02]  /*907b0*/  IADD3.X R67, P1, PT, RZ, RZ, RZ, P1, !PT ;  /* 0x000000ffff437210 */ /* 0x000fe40000f3e4ff */
[----:B------:R-:W-:Y:S01]  /*907c0*/  IADD3.X R203, P3, PT, R203, R35, RZ, P3, !PT ;  /* 0x00000023cbcb7210 */ /* 0x000fe20001f7e4ff */
[----:B------:R-:W-:Y:S01]  /*907d0*/  IMAD.WIDE.U32 R204, R19, R226, R204 ;  /* 0x000000e213cc7225 */ /* 0x000fe200078e00cc */
[----:B------:R-:W-:-:S02]  /*907e0*/  IADD3.X RZ, P5, PT, R33, R213, RZ, P5, !PT ;  /* 0x000000d521ff7210 */ /* 0x000fc40002fbe4ff */
[----:B------:R-:W-:Y:S01]  /*907f0*/  IADD3.X R57, P0, PT, RZ, RZ, RZ, P0, !PT ;  /* 0x000000ffff397210 */ /* 0x000fe2000071e4ff */
[----:B------:R-:W-:Y:S01]  /*90800*/  IMAD.X R199, RZ, RZ, RZ, P1 ;  /* 0x000000ffffc77224 */ /* 0x000fe200008e06ff */
[----:B------:R-:W-:Y:S01]  /*90810*/  IADD3 RZ, P1, PT, R136, R174, RZ ;  /* 0x000000ae88ff7210 */ /* 0x000fe20007f3e0ff */
[----:B------:R-:W-:-:S03]  /*90820*/  IMAD.WIDE.U32 R90, R27, R234, R90 ;  /* 0x000000ea1b5a7225 */ /* 0x000fc600078e005a */
        /* <DEDUP_REMOVED lines=9> */
[----:B------:R-:W-:Y:S01]  /*908c0*/  IADD3 R9, PT, PT, R205, R206, RZ ;  /* 0x000000cecd097210 */ /* 0x000fe20007ffe0ff */
[----:B------:R-:W-:Y:S01]  /*908d0*/  IMAD.X R35, RZ, RZ, RZ, P4 ;  /* 0x000000ffff237224 */ /* 0x000fe200020e06ff */
        /* <DEDUP_REMOVED lines=9> */
[----:B------:R-:W-:Y:S01]  /*90970*/  IADD3.X R177, P4, PT, RZ, RZ, RZ, P2, !PT ;  /* 0x000000ffffb17210 */ /* 0x000fe2000179e4ff */
[----:B------:R-:W-:Y:S01]  /*90980*/  IMAD.IADD R203, R173, 0x1, R143 ;  /* 0x00000001adcb7824 */ /* 0x000fe200078e028f */
[----:B------:R-:W-:Y:S01]  /*90990*/  IADD3.X R131, P1, PT, RZ, R44, RZ, P1, !PT ;  /* 0x0000002cff837210 */ /* 0x000fe20000f3e4ff */
[----:B------:R-:W-:Y:S01]  /*909a0*/  IMAD.WIDE.U32 R8, R25, R234, R136 ;  /* 0x000000ea19087225 */ /* 0x000fe200078e0088 */
[----:B------:R-:W-:Y:S02]  /*909b0*/  IADD3.X R143, P3, PT, RZ, RZ, RZ, P3, !PT ;  /* 0x000000ffff8f7210 */ /* 0x000fe40001f7e4ff */
[----:B------:R-:W-:Y:S01]  /*909c0*/  IADD3 RZ, P2, PT, R136, R134, RZ ;  /* 0x0000008688ff7210 */ /* 0x000fe20007f5e0ff */
[----:B------:R-:W-:Y:S01]  /*909d0*/  IMAD.X R165, RZ, RZ, RZ, P4 ;  /* 0x000000ffffa57224 */ /* 0x000fe200020e06ff */
[----:B------:R-:W-:Y:S01]  /*909e0*/  IADD3.X R44, P1, PT, RZ, R45, RZ, P1, !PT ;  /* 0x0000002dff2c7210 */ /* 0x000fe20000f3e4ff */
[----:B------:R-:W-:Y:S01]  /*909f0*/  IMAD.X R135, RZ, RZ, RZ, P3 ;  /* 0x000000ffff877224 */ /* 0x000fe200018e06ff */
[----:B------:R-:W-:Y:S01]  /*90a00*/  IADD3 RZ, P4, PT, R204, R164, RZ ;  /* 0x000000a4ccff7210 */ /* 0x000fe20007f9e0ff */
[----:B------:R-:W-:Y:S01]  /*90a10*/  IMAD.IADD R235, R9, 0x1, R235 ;  /* 0x0000000109eb7824 */ /* 0x000fe200078e02eb */
[----:B------:R-:W-:Y:S01]  /*90a20*/  IADD3.X R59, P3, PT, R59, R196, RZ, P5, !PT ;  /* 0x000000c43b3b7210 */ /* 0x000fe20002f7e4ff */
[----:B------:R-:W-:Y:S01]  /*90a30*/  IMAD R56, R24, R225, R56 ;  /* 0x000000e118387224 */ /* 0x000fe200078e0238 */
[----:B------:R-:W-:Y:S01]  /*90a40*/  IADD3.X RZ, P2, PT, R137, R201, RZ, P2, !PT ;  /* 0x000000c989ff7210 */ /* 0x000fe2000175e4ff */
[----:B------:R-:W-:Y:S01]  /*90a50*/  IMAD.IADD R39, R232, 0x1, R39 ;  /* 0x00000001e8277824 */ /* 0x000fe200078e0227 */
[----:B------:R-:W-:Y:S01]  /*90a60*/  IADD3.X R8, P1, PT, R131, R8, RZ, P1, !PT ;  /* 0x0000000883087210 */ /* 0x000fe20000f3e4ff */
[----:B------:R-:W-:Y:S01]  /*90a70*/  IMAD.IADD R131, R41, 0x1, R167 ;  /* 0x0000000129837824 */ /* 0x000fe200078e02a7 */
[----:B------:R-:W-:Y:S01]  /*90a80*/  IADD3.X RZ, P4, PT, R205, R199, RZ, P4, !PT ;  /* 0x000000c7cdff7210 */ /* 0x000fe2000279e4ff */
[----:B------:R-:W-:Y:S01]  /*90a90*/  IMAD.WIDE.U32 R204, R21, R229, R204 ;  /* 0x000000e515cc7225 */ /* 0x000fe200078e00cc */
[----:B------:R-:W-:-:S02]  /*90aa0*/  IADD3.X R196, P3, PT, R35, R197, RZ, P3, !PT ;  /* 0x000000c523c47210 */ /* 0x000fc40001f7e4ff */
[----:B------:R-:W-:Y:S01]  /*90ab0*/  IADD3 RZ, P0, PT, R52, R142, RZ ;  /* 0x0000008e34ff7210 */ /* 0x000fe20007f1e0ff */
[----:B------:R-:W-:Y:S01]  /*90ac0*/  IMAD.WIDE.U32 R90, R28, R225, R90 ;  /* 0x000000e11c5a7225 */ /* 0x000fe200078e005a */
[----:B------:R-:W-:Y:S02]  /*90ad0*/  IADD3.X R35, P2, PT, R143, R124, RZ, P2, !PT ;  /* 0x0000007c8f237210 */ /* 0x000fe4000175e4ff */
[----:B------:R-:W-:Y:S01]  /*90ae0*/  IADD3.X R9, P5, PT, R44, R235, RZ, P1, !PT ;  /* 0x000000eb2c097210 */ /* 0x000fe20000fbe4ff */
[----:B------:R-:W-:Y:S01]  /*90af0*/  IMAD.IADD R215, R91, 0x1, R215 ;  /* 0x000000015bd77824 */ /* 0x000fe200078e02d7 */
[----:B------:R-:W-:Y:S01]  /*90b00*/  IADD3.X R34, P4, PT, R177, R168, RZ, P4, !PT ;  /* 0x000000a8b1227210 */ /* 0x000fe2000279e4ff */
[----:B------:R-:W-:Y:S01]  /*90b10*/  IMAD R96, R22, R225, R96 ;  /* 0x000000e116607224 */ /* 0x000fe200078e0260 */
[----:B------:R-:W-:Y:S01]  /*90b20*/  IADD3 R45, PT, PT, R205, R95, RZ ;  /* 0x0000005fcd2d7210 */ /* 0x000fe20007ffe0ff */
[----:B------:R-:W-:Y:S01]  /*90b30*/  IMAD R16, R20, R225, R16 ;  /* 0x000000e114107224 */ /* 0x000fe200078e0210 */
[----:B------:R-:W-:Y:S01]  /*90b40*/  IADD3.X RZ, P0, PT, R53, R203, RZ, P0, !PT ;  /* 0x000000cb35ff7210 */ /* 0x000fe2000071e4ff */
[----:B------:R-:W-:Y:S01]  /*90b50*/  IMAD R68, R29, R227, R68 ;  /* 0x000000e31d447224 */ /* 0x000fe200078e0244 */
[----:B------:R-:W-:Y:S01]  /*90b60*/  IADD3.X R124, P2, PT, R135, R125, RZ, P2, !PT ;  /* 0x0000007d877c7210 */ /* 0x000fe2000175e4ff */
[----:B------:R-:W-:Y:S01]  /*90b70*/  IMAD R92, R18, R225, R92 ;  /* 0x000000e1125c7224 */ /* 0x000fe200078e025c */
[----:B------:R-:W-:Y:S01]  /*90b80*/  IADD3.X R95, P5, PT, RZ, RZ, RZ, P5, !PT ;  /* 0x000000ffff5f7210 */ /* 0x000fe20002fbe4ff */
[----:B------:R-:W-:Y:S01]  /*90b90*/  IMAD R58, R26, R227, R58 ;  /* 0x000000e31a3a7224 */ /* 0x000fe200078e023a */
[----:B------:R-:W-:Y:S01]  /*90ba0*/  IADD3.X R169, P1, PT, R165, R169, RZ, P4, !PT ;  /* 0x000000a9a5a97210 */ /* 0x000fe2000273e4ff */
[----:B------:R-:W-:Y:S01]  /*90bb0*/  IMAD R86, R24, R227, R86 ;  /* 0x000000e318567224 */ /* 0x000fe200078e0256 */
[----:B------:R-:W-:Y:S01]  /*90bc0*/  IADD3.X R204, P4, PT, R35, R204, RZ, P2, !PT ;  /* 0x000000cc23cc7210 */ /* 0x000fe2000179e4ff */
[----:B------:R-:W-:Y:S01]  /*90bd0*/  IMAD.IADD R35, R69, 0x1, R133 ;  /* 0x0000000145237824 */ /* 0x000fe200078e0285 */
[----:B------:R-:W-:Y:S01]  /*90be0*/  IADD3.X R57, P0, PT, R57, R158, RZ, P0, !PT ;  /* 0x0000009e39397210 */ /* 0x000fe2000071e4ff */
[----:B------:R-:W-:Y:S01]  /*90bf0*/  IMAD.X R125, RZ, RZ, RZ, P5 ;  /* 0x000000ffff7d7224 */ /* 0x000fe200028e06ff */
[----:B------:R-:W-:Y:S01]  /*90c00*/  IADD3 RZ, P5, PT, R8, R132, RZ ;  /* 0x0000008408ff7210 */ /* 0x000fe20007fbe0ff */
[----:B------:R-:W-:Y:S01]  /*90c10*/  IMAD.IADD R133, R33, 0x1, R93 ;  /* 0x0000000121857824 */ /* 0x000fe200078e025d */
[----:B------:R-:W-:Y:S01]  /*90c20*/  IADD3.X R158, P2, PT, R67, R159, RZ, P0, !PT ;  /* 0x0000009f439e7210 */ /* 0x000fe2000075e4ff */
[----:B------:R-:W-:Y:S01]  /*90c30*/  IMAD R66, R22, R227, R66 ;  /* 0x000000e316427224 */ /* 0x000fe200078e0242 */
[----:B------:R-:W-:Y:S01]  /*90c40*/  IADD3.X R205, P0, PT, R124, R45, RZ, P4, !PT ;  /* 0x0000002d7ccd7210 */ /* 0x000fe2000271e4ff */
[----:B------:R-:W-:Y:S01]  /*90c50*/  IMAD.WIDE.U32 R44, R94, 0xf5138f, R52 ;  /* 0x00f5138f5e2c7825 */ /* 0x000fe200078e0034 */
[----:B------:R-:W-:-:S02]  /*90c60*/  IADD3.X RZ, P4, PT, R9, R35, RZ, P5, !PT ;  /* 0x0000002309ff7210 */ /* 0x000fc40002f9e4ff */
        /* <DEDUP_REMOVED lines=8> */
[----:B------:R-:W-:Y:S01]  /*90cf0*/  IMAD.WIDE.U32 R114, R23, R234, R204 ;  /* 0x000000ea17727225 */ /* 0x000fe200078e00cc */
[----:B------:R-:W-:-:S02]  /*90d00*/  IADD3.X R44, P3, PT, R59, R44, RZ, P3, !PT ;  /* 0x0000002c3b2c7210 */ /* 0x000fc40001f7e4ff */
[----:B------:R-:W-:Y:S01]  /*90d10*/  IADD3.X RZ, P5, PT, R35, R131, RZ, P5, !PT ;  /* 0x0000008323ff7210 */ /* 0x000fe20002fbe4ff */
[----:B------:R-:W-:Y:S01]  /*90d20*/  IMAD.IADD R124, R115, 0x1, R233 ;  /* 0x00000001737c7824 */ /* 0x000fe200078e02e9 */
[----:B------:R-:W-:Y:S01]  /*90d30*/  IADD3.X R59, P1, PT, RZ, RZ, RZ, P1, !PT ;  /* 0x000000ffff3b7210 */ /* 0x000fe20000f3e4ff */
[----:B------:R-:W-:Y:S01]  /*90d40*/  IMAD.IADD R53, R53, 0x1, R33 ;  /* 0x0000000135357824 */ /* 0x000fe200078e0221 */
[----:B------:R-:W-:Y:S01]  /*90d50*/  IADD3.X R114, P4, PT, R67, R114, RZ, P4, !PT ;  /* 0x0000007243727210 */ /* 0x000fe2000279e4ff */
[----:B------:R-:W-:Y:S01]  /*90d60*/  IMAD.IADD R33, R97, 0x1, R153 ;  /* 0x0000000161217824 */ /* 0x000fe200078e0299 */
[----:B------:R-:W-:Y:S01]  /*90d70*/  IADD3.X R59, P5, PT, R59, R170, RZ, P5, !PT ;  /* 0x000000aa3b3b7210 */ /* 0x000fe20002fbe4ff */
[----:B------:R-:W-:Y:S01]  /*90d80*/  IMAD.WIDE.U32 R130, R52, 0x1, RZ ;  /* 0x0000000134827825 */ /* 0x000fe200078e00ff */
[----:B------:R-:W-:Y:S02]  /*90d90*/  IADD3.X R45, P3, PT, R196, R173, RZ, P3, !PT ;  /* 0x000000adc42d7210 */ /* 0x000fe40001f7e4ff */
[----:B------:R-:W-:Y:S01]  /*90da0*/  IADD3.X R137, P0, PT, RZ, RZ, RZ, P0, !PT ;  /* 0x000000ffff897210 */ /* 0x000fe2000071e4ff */
[----:B------:R-:W-:Y:S01]  /*90db0*/  IMAD.IADD R233, R233, 0x1, R75 ;  /* 0x00000001e9e97824 */ /* 0x000fe200078e024b */
[----:B------:R-:W-:Y:S01]  /*90dc0*/  IADD3.X R170, PT, PT, R171, RZ, RZ, P5, P1 ;  /* 0x000000ffabaa7210 */ /* 0x000fe20002fe24ff */
[----:B------:R-:W-:Y:S01]  /*90dd0*/  IMAD.IADD R173, R56, 0x1, R15 ;  /* 0x0000000138ad7824 */ /* 0x000fe200078e020f */
[----:B------:R-:W-:Y:S01]  /*90de0*/  IADD3.X R115, P4, PT, R87, R124, RZ, P4, !PT ;  /* 0x0000007c57737210 */ /* 0x000fe2000279e4ff */
[----:B------:R-:W-:Y:S01]  /*90df0*/  IMAD.WIDE.U32 R124, R53, 0x1, RZ ;  /* 0x00000001357c7825 */ /* 0x000fe200078e00ff */
[----:B------:R-:W-:-:S02]  /*90e00*/  IADD3 RZ, P1, PT, R44, R152, RZ ;  /* 0x000000982cff7210 */ /* 0x000fc40007f3e0ff */
[----:B------:R-:W-:Y:S01]  /*90e10*/  IADD3.X R95, P3, PT, RZ, RZ, RZ, P3, !PT ;  /* 0x000000ffff5f7210 */ /* 0x000fe20001f7e4ff */
[----:B------:R-:W-:Y:S01]  /*90e20*/  IMAD.X R143, RZ, RZ, RZ, P0 ;  /* 0x000000ffff8f7224 */ /* 0x000fe200000e06ff */
[----:B------:R-:W-:Y:S01]  /*90e30*/  IADD3.X R67, P5, PT, RZ, RZ, RZ, P4, !PT ;  /* 0x000000ffff437210 */ /* 0x000fe200027be4ff */
[----:B------:R-:W-:Y:S01]  /*90e40*/  IMAD R87, R52, -0x7af74000, R124 ;  /* 0x8508c00034577824 */ /* 0x000fe200078e027c */
[----:B------:R-:W-:Y:S01]  /*90e50*/  IADD3 RZ, P0, PT, R32, R130, RZ ;  /* 0x0000008220ff7210 */ /* 0x000fe20007f1e0ff */
[----:B------:R-:W-:Y:S01]  /*90e60*/  IMAD.WIDE.U32 R8, R27, R225, R8 ;  /* 0x000000e11b087225 */ /* 0x000fe200078e0008 */
[----:B------:R-:W-:Y:S02]  /*90e70*/  IADD3.X RZ, P4, PT, R45, R33, RZ, P1, !PT ;  /* 0x000000212dff7210 */ /* 0x000fe40000f9e4ff */
[----:B------:R-:W-:Y:S01]  /*90e80*/  IADD3.X R159, PT, PT, RZ, RZ, RZ, P3, !PT ;  /* 0x000000ffff9f7210 */ /* 0x000fe20001ffe4ff */
[----:B------:R-:W-:Y:S01]  /*90e90*/  IMAD.WIDE.U32 R32, R53, 0x30000000, RZ ;  /* 0x3000000035207825 */ /* 0x000fe200078e00ff */
[----:B------:R-:W-:-:S02]  /*90ea0*/  IADD3 RZ, P1, PT, R204, R74, RZ ;  /* 0x0000004accff7210 */ /* 0x000fc40007f3e0ff */
[----:B------:R-:W-:Y:S01]  /*90eb0*/  IADD3.X R95, P4, PT, R95, R150, RZ, P4, !PT ;  /* 0x000000965f5f7210 */ /* 0x000fe2000279e4ff */
[C---:B------:R-:W-:Y:S01]  /*90ec0*/  IMAD.WIDE.U32 R124, P3, R52.reuse, -0x7af74000, R124 ;  /* 0x8508c000347c7825 */ /* 0x040fe2000786007c */
[----:B------:R-:W-:Y:S02]  /*90ed0*/  IADD3.X RZ, P1, PT, R205, R233, RZ, P1, !PT ;  /* 0x000000e9cdff7210 */ /* 0x000fe40000f3e4ff */
[----:B------:R-:W-:Y:S01]  /*90ee0*/  IADD3.X R159, P4, PT, R159, R151, RZ, P4, !PT ;  /* 0x000000979f9f7210 */ /* 0x000fe2000279e4ff */
[----:B------:R-:W-:Y:S01]  /*90ef0*/  IMAD.IADD R130, R131, 0x1, R87 ;  /* 0x0000000183827824 */ /* 0x000fe200078e0257 */
[----:B------:R-:W-:Y:S01]  /*90f00*/  IADD3.X R151, P1, PT, R137, R88, RZ, P1, !PT ;  /* 0x0000005889977210 */ /* 0x000fe20000f3e4ff */
[----:B------:R-:W-:Y:S01]  /*90f10*/  IMAD.X R135, RZ, RZ, RZ, P3 ;  /* 0x000000ffff877224 */ /* 0x000fe200018e06ff */
[----:B------:R-:W-:Y:S01]  /*90f20*/  IADD3.X R90, P2, PT, R57, R90, RZ, P2, !PT ;  /* 0x0000005a395a7210 */ /* 0x000fe2000175e4ff */
[C-C-:B------:R-:W-:Y:S01]  /*90f30*/  IMAD R93, R52.reuse, 0x170b5d44, R32.reuse ;  /* 0x170b5d44345d7824 */ /* 0x140fe200078e0220 */
[----:B------:R-:W-:Y:S01]  /*90f40*/  IADD3.X RZ, P0, PT, R133, R130, RZ, P0, !PT ;  /* 0x0000008285ff7210 */ /* 0x000fe2000071e4ff */
[----:B------:R-:W-:Y:S01]  /*90f50*/  IMAD.WIDE.U32 R74, P3, R52, 0x170b5d44, R32 ;  /* 0x170b5d44344a7825 */ /* 0x000fe20007860020 */
[----:B------:R-:W-:-:S02]  /*90f60*/  IADD3.X R152, P1, PT, R143, R89, RZ, P1, !PT ;  /* 0x000000598f987210 */ /* 0x000fc40000f3e4ff */
[----:B------:R-:W-:Y:S01]  /*90f70*/  IADD3.X R91, P2, PT, R158, R215, RZ, P2, !PT ;  /* 0x000000d79e5b7210 */ /* 0x000fe2000175e4ff */
[----:B------:R-:W-:-:S03]  /*90f80*/  IMAD.WIDE.U32 R32, R52, 0x30000000, RZ ;  /* 0x3000000034207825 */ /* 0x000fc600078e00ff */
[----:B------:R-:W-:Y:S01]  /*90f90*/  IADD3.X R57, P2, PT, RZ, RZ, RZ, P2, !PT ;  /* 0x000000ffff397210 */ /* 0x000fe2000175e4ff */
[----:B------:R-:W-:Y:S01]  /*90fa0*/  IMAD.X R87, RZ, RZ, RZ, P5 ;  /* 0x000000ffff577224 */ /* 0x000fe200028e06ff */
[----:B------:R-:W-:Y:S01]  /*90fb0*/  IADD3 RZ, P5, PT, R131, R124, RZ ;  /* 0x0000007c83ff7210 */ /* 0x000fe20007fbe0ff */
[----:B------:R-:W-:Y:S02]  /*90fc0*/  IMAD.MOV.U32 R134, RZ, RZ, R125 ;  /* 0x000000ffff867224 */ /* 0x000fe400078e007d */
[----:B------:R-:W-:Y:S01]  /*90fd0*/  IMAD.X R133, RZ, RZ, RZ, P3 ;  /* 0x000000ffff857224 */ /* 0x000fe200018e06ff */
[----:B------:R-:W-:Y:S01]  /*90fe0*/  IADD3 RZ, P3, PT, R74, R33, RZ ;  /* 0x000000214aff7210 */ /* 0x000fe20007f7e0ff */
[----:B------:R-:W-:-:S04]  /*90ff0*/  IMAD.WIDE.U32 R124, R53, -0x45f6b800, RZ ;  /* 0xba094800357c7825 */ /* 0x000fc800078e00ff */
[----:B------:R-:W-:Y:S02]  /*91000*/  IMAD.MOV.U32 R132, RZ, RZ, R75 ;  /* 0x000000ffff847224 */ /* 0x000fe400078e004b */
[----:B------:R-:W-:-:S04]  /*91010*/  IMAD.WIDE.U32 R74, R53, 0xf5138f, RZ ;  /* 0x00f5138f354a7825 */ /* 0x000fc800078e00ff */
[----:B------:R-:W-:-:S04]  /*91020*/  IMAD.WIDE.U32.X R134, R53, -0x7af74000, R134, P5 ;  /* 0x8508c00035867825 */ /* 0x000fc800028e0486 */
[----:B------:R-:W-:-:S04]  /*91030*/  IMAD.WIDE.U32 R88, P5, R52, 0x1ef3622f, R124 ;  /* 0x1ef3622f34587825 */ /* 0x000fc800078a007c */
[----:B------:R-:W-:Y:S01]  /*91040*/  IMAD.WIDE.U32 R130, R52, -0x45f6b800, RZ ;  /* 0xba09480034827825 */ /* 0x000fe200078e00ff */
[----:B------:R-:W-:-:S03]  /*91050*/  IADD3.X R125, PT, PT, RZ, RZ, RZ, P5, !PT ;  /* 0x000000ffff7d7210 */ /* 0x000fc60002ffe4ff */
[----:B------:R-:W-:Y:S01]  /*91060*/  IMAD R165, R52, 0x1a22d9f3, R74 ;  /* 0x1a22d9f334a57824 */ /* 0x000fe200078e024a */
[----:B------:R-:W-:Y:S01]  /*91070*/  IADD3 RZ, P5, PT, R88, R131, RZ ;  /* 0x0000008358ff7210 */ /* 0x000fe20007fbe0ff */
[----:B------:R-:W-:-:S04]  /*91080*/  IMAD.WIDE.U32.X R132, R53, 0x170b5d44, R132, P3 ;  /* 0x170b5d4435847825 */ /* 0x000fc800018e0484 */
[----:B------:R-:W-:-:S04]  /*91090*/  IMAD.WIDE.U32 R74, P3, R52, 0x1a22d9f3, R74 ;  /* 0x1a22d9f3344a7825 */ /* 0x000fc8000786004a */
[----:B------:R-:W-:-:S04]  /*910a0*/  IMAD.WIDE.U32 R142, R19, R229, R34 ;  /* 0x000000e5138e7225 */ /* 0x000fc800078e0022 */
[----:B------:R-:W-:-:S04]  /*910b0*/  IMAD.WIDE.U32 R136, R52, 0xf5138f, RZ ;  /* 0x00f5138f34887825 */ /* 0x000fc800078e00ff */
[----:B------:R-:W-:Y:S01]  /*910c0*/  IMAD.X R35, RZ, RZ, RZ, P3 ;  /* 0x000000ffff237224 */ /* 0x000fe200018e06ff */
[----:B------:R-:W-:Y:S01]  /*910d0*/  IADD3.X R88, P3, PT, R151, R142, RZ, P1, !PT ;  /* 0x0000008e97587210 */ /* 0x000fe20000f7e4ff */
[----:B------:R-:W-:Y:S01]  /*910e0*/  IMAD.IADD R41, R143, 0x1, R41 ;  /* 0x000000018f297824 */ /* 0x000fe200078e0229 */
[----:B------:R-:W-:Y:S01]  /*910f0*/  IADD3 RZ, P1, PT, R74, R137, RZ ;  /* 0x000000894aff7210 */ /* 0x000fe20007f3e0ff */
[----:B------:R-:W-:Y:S02]  /*91100*/  IMAD R164, R52, 0x1ef3622f, R124 ;  /* 0x1ef3622f34a47824 */ /* 0x000fe400078e027c */
[----:B------:R-:W-:Y:S01]  /*91110*/  IMAD.MOV.U32 R124, RZ, RZ, R89 ;  /* 0x000000ffff7c7224 */ /* 0x000fe200078e0059 */
[----:B------:R-:W-:Y:S01]  /*91120*/  IADD3.X R89, P3, PT, R152, R41, RZ, P3, !PT ;  /* 0x0000002998597210 */ /* 0x000fe20001f7e4ff */
[----:B------:R-:W-:Y:S02]  /*91130*/  IMAD.MOV.U32 R34, RZ, RZ, R75 ;  /* 0x000000ffff227224 */ /* 0x000fe400078e004b */
[----:B------:R-:W-:Y:S01]  /*91140*/  IMAD.WIDE.U32 R150, R53, 0x6ca1493b, RZ ;  /* 0x6ca1493b35967825 */ /* 0x000fe200078e00ff */
[----:B------:R-:W-:-:S03]  /*91150*/  IADD3.X R169, P3, PT, RZ, RZ, RZ, P3, !PT ;  /* 0x000000ffffa97210 */ /* 0x000fc60001f7e4ff */
[----:B------:R-:W-:-:S04]  /*91160*/  IMAD.WIDE.U32 R74, R53, 0x17c510ea, RZ ;  /* 0x17c510ea354a7825 */ /* 0x000fc800078e00ff */
[----:B------:R-:W-:Y:S01]  /*91170*/  IMAD.WIDE.U32.X R34, R53, 0x1a22d9f3, R34, P1 ;  /* 0x1a22d9f335227825 */ /* 0x000fe200008e0422 */
[----:B------:R-:W-:-:S03]  /*91180*/  IADD3 RZ, P1, PT, R114, R14, RZ ;  /* 0x0000000e72ff7210 */ /* 0x000fc60007f3e0ff */
[----:B------:R-:W-:Y:S01]  /*91190*/  IMAD.WIDE.U32.X R142, R53, 0x1ef3622f, R124, P5 ;  /* 0x1ef3622f358e7825 */ /* 0x000fe200028e047c */
[----:B------:R-:W-:-:S03]  /*911a0*/  IADD3.X RZ, P1, PT, R115, R173, RZ, P1, !PT ;  /* 0x000000ad73ff7210 */ /* 0x000fc60000f3e4ff */
[C-C-:B------:R-:W-:Y:S01]  /*911b0*/  IMAD R41, R52.reuse, -0x39c4fa40, R150.reuse ;  /* 0xc63b05c034297824 */ /* 0x140fe200078e0296 */
[----:B------:R-:W-:Y:S01]  /*911c0*/  IADD3.X R67, P1, PT, R67, R60, RZ, P1, !PT ;  /* 0x0000003c43437210 */ /* 0x000fe20000f3e4ff */
[----:B------:R-:W-:-:S03]  /*911d0*/  IMAD.WIDE.U32 R124, P5, R52, -0x39c4fa40, R150 ;  /* 0xc63b05c0347c7825 */ /* 0x000fc600078a0096 */
[----:B------:R-:W-:Y:S01]  /*911e0*/  IADD3.X R87, P1, PT, R87, R61, RZ, P1, !PT ;  /* 0x0000003d57577210 */ /* 0x000fe20000f3e4ff */
[C---:B------:R-:W-:Y:S02]  /*911f0*/  IMAD R167, R52.reuse, 0x1ae3a46, R74 ;  /* 0x01ae3a4634a77824 */ /* 0x040fe400078e024a */
[----:B------:R-:W-:Y:S02]  /*91200*/  IMAD.X R171, RZ, RZ, RZ, P3 ;  /* 0x000000ffffab7224 */ /* 0x000fe400018e06ff */
[----:B------:R-:W-:-:S04]  /*91210*/  IMAD.WIDE.U32 R150, R52, 0x6ca1493b, RZ ;  /* 0x6ca1493b34967825 */ /* 0x000fc800078e00ff */
[----:B------:R-:W-:-:S04]  /*91220*/  IMAD.WIDE.U32 R74, P3, R52, 0x1ae3a46, R74 ;  /* 0x01ae3a46344a7825 */ /* 0x000fc8000786004a */
[----:B------:R-:W-:-:S04]  /*91230*/  IMAD.WIDE.U32 R152, R52, 0x17c510ea, RZ ;  /* 0x17c510ea34987825 */ /* 0x000fc800078e00ff */
[----:B------:R-:W-:Y:S01]  /*91240*/  IMAD.X R15, RZ, RZ, RZ, P5 ;  /* 0x000000ffff0f7224 */ /* 0x000fe200028e06ff */
[----:B------:R-:W-:Y:S01]  /*91250*/  IADD3 RZ, P5, PT, R124, R151, RZ ;  /* 0x000000977cff7210 */ /* 0x000fe20007fbe0ff */
[----:B------:R-:W-:Y:S01]  /*91260*/  IMAD.MOV.U32 R14, RZ, RZ, R125 ;  /* 0x000000ffff0e7224 */ /* 0x000fe200078e007d */
[----:B------:R-:W-:Y:S01]  /*91270*/  IADD3.X R125, PT, PT, RZ, RZ, RZ, P3, !PT ;  /* 0x000000ffff7d7210 */ /* 0x000fe20001ffe4ff */
[----:B------:R-:W-:Y:S01]  /*91280*/  IMAD.MOV.U32 R124, RZ, RZ, R75 ;  /* 0x000000ffff7c7224 */ /* 0x000fe200078e004b */
[----:B------:R-:W-:Y:S01]  /*91290*/  IADD3 RZ, P3, PT, R74, R153, RZ ;  /* 0x000000994aff7210 */ /* 0x000fe20007f7e0ff */
[----:B------:R-:W-:-:S04]  /*912a0*/  IMAD.WIDE.U32 R74, R21, R234, R88 ;  /* 0x000000ea154a7225 */ /* 0x000fc800078e0058 */
[----:B------:R-:W-:Y:S01]  /*912b0*/  IMAD.WIDE.U32.X R14, R53, -0x39c4fa40, R14, P5 ;  /* 0xc63b05c0350e7825 */ /* 0x000fe200028e040e */
[----:B------:R-:W-:Y:S02]  /*912c0*/  IADD3 RZ, P5, PT, R88, R38, RZ ;  /* 0x0000002658ff7210 */ /* 0x000fe40007fbe0ff */
[----:B------:R-:W-:Y:S01]  /*912d0*/  IADD3.X R74, P1, PT, R67, R74, RZ, P1, !PT ;  /* 0x0000004a434a7210 */ /* 0x000fe20000f3e4ff */
[----:B------:R-:W-:Y:S01]  /*912e0*/  IMAD.IADD R232, R75, 0x1, R232 ;  /* 0x000000014be87824 */ /* 0x000fe200078e02e8 */
[----:B------:R-:W-:Y:S01]  /*912f0*/  IADD3.X RZ, P5, PT, R89, R39, RZ, P5, !PT ;  /* 0x0000002759ff7210 */ /* 0x000fe20002fbe4ff */
[----:B------:R-:W-:Y:S02]  /*91300*/  IMAD.IADD R39, R96, 0x1, R127 ;  /* 0x0000000160277824 */ /* 0x000fe400078e027f */
[----:B------:R-:W-:Y:S01]  /*91310*/  IMAD.WIDE.U32.X R124, R53, 0x1ae3a46, R124, P3 ;  /* 0x01ae3a46357c7825 */ /* 0x000fe200018e047c */
[----:B------:R-:W-:Y:S02]  /*91320*/  IADD3.X R75, P1, PT, R87, R232, RZ, P1, !PT ;  /* 0x000000e8574b7210 */ /* 0x000fe40000f3e4ff */
[----:B------:R-:W-:Y:S01]  /*91330*/  IADD3.X R38, P5, PT, R169, R122, RZ, P5, !PT ;  /* 0x0000007aa9267210 */ /* 0x000fe20002fbe4ff */
[----:B------:R-:W-:Y:S01]  /*91340*/  IMAD.IADD R89, R175, 0x1, R155 ;  /* 0x00000001af597824 */ /* 0x000fe200078e029b */
[----:B------:R-:W-:Y:S01]  /*91350*/  IADD3.X R67, P1, PT, RZ, RZ, RZ, P1, !PT ;  /* 0x000000ffff437210 */ /* 0x000fe20000f3e4ff */
[----:B------:R-:W-:Y:S01]  /*91360*/  IMAD.X R61, RZ, RZ, RZ, P2 ;  /* 0x000000ffff3d7224 */ /* 0x000fe200010e06ff */
[----:B------:R-:W-:Y:S01]  /*91370*/  IADD3.X R123, P5, PT, R171, R123, RZ, P5, !PT ;  /* 0x0000007bab7b7210 */ /* 0x000fe20002fbe4ff */
[----:B------:R-:W-:Y:S01]  /*91380*/  IMAD.WIDE.U32 R44, R194, -0x45f6b800, R44 ;  /* 0xba094800c22c7825 */ /* 0x000fe200078e002c */
[----:B------:R-:W-:-:S02]  /*91390*/  IADD3 RZ, P3, PT, R90, R154, RZ ;  /* 0x0000009a5aff7210 */ /* 0x000fc40007f7e0ff */
[----:B------:R-:W-:Y:S01]  /*913a0*/  IADD3.X R38, P5, PT, R38, R59, RZ, P5, !PT ;  /* 0x0000003b26267210 */ /* 0x000fe20002fbe4ff */
[----:B------:R-:W-:Y:S01]  /*913b0*/  IMAD.X R87, RZ, RZ, RZ, P1 ;  /* 0x000000ffff577224 */ /* 0x000fe200008e06ff */
[----:B------:R-:W-:Y:S01]  /*913c0*/  IADD3 RZ, P1, PT, R74, R126, RZ ;  /* 0x0000007e4aff7210 */ /* 0x000fe20007f3e0ff */
[----:B------:R-:W-:Y:S01]  /*913d0*/  IMAD.IADD R97, R45, 0x1, R97 ;  /* 0x000000012d617824 */ /* 0x000fe200078e0261 */
[----:B------:R-:W-:Y:S01]  /*913e0*/  IADD3.X R53, P0, PT, RZ, R134, RZ, P0, !PT ;  /* 0x00000086ff357210 */ /* 0x000fe2000071e4ff */
[----:B------:R-:W-:Y:S01]  /*913f0*/  IMAD.IADD R9, R9, 0x1, R69 ;  /* 0x0000000109097824 */ /* 0x000fe200078e0245 */
[----:B------:R-:W-:Y:S01]  /*91400*/  IADD3.X RZ, P1, PT, R75, R39, RZ, P1, !PT ;  /* 0x000000274bff7210 */ /* 0x000fe20000f3e4ff */
[----:B------:R-:W-:Y:S01]  /*91410*/  IMAD.WIDE.U32 R114, R25, R225, R114 ;  /* 0x000000e119727225 */ /* 0x000fe200078e0072 */
[----:B------:R-:W-:Y:S02]  /*91420*/  IADD3.X RZ, P3, PT, R91, R89, RZ, P3, !PT ;  /* 0x000000595bff7210 */ /* 0x000fe40001f7e4ff */
[----:B------:R-:W-:Y:S01]  /*91430*/  IADD3 R59, PT, PT, R230, R47, RZ ;  /* 0x0000002fe63b7210 */ /* 0x000fe20007ffe0ff */
[----:B------:R-:W-:Y:S01]  /*91440*/  IMAD.WIDE.U32 R90, R94, 0x6ca1493b, R90 ;  /* 0x6ca1493b5e5a7825 */ /* 0x000fe200078e005a */
[----:B------:R-:W-:-:S02]  /*91450*/  IADD3 RZ, P2, PT, R38, R46, RZ ;  /* 0x0000002e26ff7210 */ /* 0x000fc40007f5e0ff */
[----:B------:R-:W-:Y:S01]  /*91460*/  IADD3.X R39, P5, PT, R123, R170, RZ, P5, !PT ;  /* 0x000000aa7b277210 */ /* 0x000fe20002fbe4ff */
[----:B------:R-:W-:Y:S01]  /*91470*/  IMAD.IADD R46, R91, 0x1, R175 ;  /* 0x000000015b2e7824 */ /* 0x000fe200078e02af */
[----:B------:R-:W-:Y:S01]  /*91480*/  IADD3.X R47, P1, PT, R67, R128, RZ, P1, !PT ;  /* 0x00000080432f7210 */ /* 0x000fe20000f3e4ff */
[----:B------:R-:W-:Y:S01]  /*91490*/  IMAD.IADD R67, R16, 0x1, R119 ;  /* 0x0000000110437824 */ /* 0x000fe200078e0277 */
[----:B------:R-:W-:Y:S01]  /*914a0*/  IADD3.X R134, P0, PT, RZ, R135, RZ, P0, !PT ;  /* 0x00000087ff867210 */ /* 0x000fe2000071e4ff */
[----:B------:R-:W-:Y:S01]  /*914b0*/  IMAD.IADD R89, R17, 0x1, R139 ;  /* 0x0000000111597824 */ /* 0x000fe200078e028b */
        /* <DEDUP_REMOVED lines=10> */
[----:B------:R-:W-:Y:S01]  /*91560*/  IMAD.IADD R135, R146, 0x1, R209 ;  /* 0x0000000192877824 */ /* 0x000fe200078e02d1 */
[----:B------:R-:W-:-:S02]  /*91570*/  IADD3.X R61, P2, PT, R45, R120, RZ, P2, !PT ;  /* 0x000000782d3d7210 */ /* 0x000fc4000175e4ff */
[----:B------:R-:W-:Y:S02]  /*91580*/  IADD3.X R38, P1, PT, R47, R38, RZ, P1, !PT ;  /* 0x000000262f267210 */ /* 0x000fe40000f3e4ff */
[----:B------:R-:W-:Y:S02]  /*91590*/  IADD3.X R45, P0, PT, R134, R97, RZ, P0, !PT ;  /* 0x00000061862d7210 */ /* 0x000fe4000071e4ff */
[----:B------:R-:W-:Y:S02]  /*915a0*/  IADD3.X R120, PT, PT, R121, RZ, RZ, P2, P5 ;  /* 0x000000ff79787210 */ /* 0x000fe400017ea4ff */
[----:B------:R-:W-:Y:S02]  /*915b0*/  IADD3.X R39, P2, PT, R128, R39, RZ, P1, !PT ;  /* 0x0000002780277210 */ /* 0x000fe40000f5e4ff */
[----:B------:R-:W-:Y:S02]  /*915c0*/  IADD3.X R33, P1, PT, RZ, RZ, RZ, P0, !PT ;  /* 0x000000ffff217210 */ /* 0x000fe4000073e4ff */
[----:B------:R-:W-:-:S02]  /*915d0*/  IADD3.X R90, P4, PT, R95, R90, RZ, P4, !PT ;  /* 0x0000005a5f5a7210 */ /* 0x000fc4000279e4ff */
[----:B------:R-:W-:Y:S01]  /*915e0*/  IADD3.X R53, P2, PT, RZ, RZ, RZ, P2, !PT ;  /* 0x000000ffff357210 */ /* 0x000fe2000175e4ff */
[----:B------:R-:W-:Y:S01]  /*915f0*/  IMAD.X R47, RZ, RZ, RZ, P1 ;  /* 0x000000ffff2f7224 */ /* 0x000fe200008e06ff */
[----:B------:R-:W-:Y:S02]  /*91600*/  IADD3 RZ, P1, PT, R38, R118, RZ ;  /* 0x0000007626ff7210 */ /* 0x000fe40007f3e0ff */
[----:B------:R-:W-:Y:S01]  /*91610*/  IADD3.X R91, P4, PT, R159, R46, RZ, P4, !PT ;  /* 0x0000002e9f5b7210 */ /* 0x000fe2000279e4ff */
[----:B------:R-:W-:Y:S01]  /*91620*/  IMAD.X R59, RZ, RZ, RZ, P2 ;  /* 0x000000ffff3b7224 */ /* 0x000fe200010e06ff */
[----:B------:R-:W-:Y:S02]  /*91630*/  IADD3.X RZ, P1, PT, R39, R67, RZ, P1, !PT ;  /* 0x0000004327ff7210 */ /* 0x000fe40000f3e4ff */
[----:B------:R-:W-:Y:S02]  /*91640*/  IADD3 RZ, P0, PT, R44, R32, RZ ;  /* 0x000000202cff7210 */ /* 0x000fe40007f1e0ff */
[----:B------:R-:W-:-:S02]  /*91650*/  IADD3.X R67, P4, PT, RZ, RZ, RZ, P4, !PT ;  /* 0x000000ffff437210 */ /* 0x000fc4000279e4ff */
[----:B------:R-:W-:Y:S02]  /*91660*/  IADD3.X R12, P1, PT, R53, R12, RZ, P1, !PT ;  /* 0x0000000c350c7210 */ /* 0x000fe40000f3e4ff */
[----:B------:R-:W-:Y:S01]  /*91670*/  IADD3.X RZ, P5, PT, R45, R87, RZ, P0, !PT ;  /* 0x000000572dff7210 */ /* 0x000fe200007be4ff */
[----:B------:R-:W-:Y:S01]  /*91680*/  IMAD.X R53, RZ, RZ, RZ, P4 ;  /* 0x000000ffff357224 */ /* 0x000fe200020e06ff */
[----:B------:R-:W-:Y:S01]  /*91690*/  IADD3.X R13, P1, PT, R59, R13, RZ, P1, !PT ;  /* 0x0000000d3b0d7210 */ /* 0x000fe20000f3e4ff */
[----:B------:R-:W-:Y:S01]  /*916a0*/  IMAD.WIDE.U32 R44, R52, 0x30000000, R44 ;  /* 0x30000000342c7825 */ /* 0x000fe200078e002c */
[----:B------:R-:W-:Y:S02]  /*916b0*/  IADD3.X R33, P4, PT, R33, R132, RZ, P5, !PT ;  /* 0x0000008421217210 */ /* 0x000fe40002f9e4ff */
[----:B------:R-:W-:Y:S01]  /*916c0*/  IADD3 RZ, P2, PT, R90, R138, RZ ;  /* 0x0000008a5aff7210 */ /* 0x000fe20007f5e0ff */
[----:B------:R-:W-:Y:S01]  /*916d0*/  IMAD.IADD R59, R195, 0x1, R157 ;  /* 0x00000001c33b7824 */ /* 0x000fe200078e029d */
[----:B------:R-:W-:-:S02]  /*916e0*/  IADD3.X R12, P1, PT, R12, R61, RZ, P1, !PT ;  /* 0x0000003d0c0c7210 */ /* 0x000fc40000f3e4ff */
[----:B------:R-:W-:Y:S02]  /*916f0*/  IADD3 R87, PT, PT, R68, R117, RZ ;  /* 0x0000007544577210 */ /* 0x000fe40007ffe0ff */
[----:B------:R-:W-:Y:S02]  /*91700*/  IADD3 RZ, P0, PT, R8, R116, RZ ;  /* 0x0000007408ff7210 */ /* 0x000fe40007f1e0ff */
[----:B------:R-:W-:Y:S01]  /*91710*/  IADD3.X R132, P4, PT, R47, R133, RZ, P4, !PT ;  /* 0x000000852f847210 */ /* 0x000fe2000279e4ff */
[----:B------:R-:W-:Y:S01]  /*91720*/  IMAD.IADD R47, R92, 0x1, R71 ;  /* 0x000000015c2f7824 */ /* 0x000fe200078e0247 */
[----:B------:R-:W-:Y:S01]  /*91730*/  IADD3.X RZ, P2, PT, R91, R89, RZ, P2, !PT ;  /* 0x000000595bff7210 */ /* 0x000fe2000175e4ff */
[----:B------:R-:W-:Y:S01]  /*91740*/  IMAD.WIDE.U32 R90, R194, 0xf5138f, R90 ;  /* 0x00f5138fc25a7825 */ /* 0x000fe200078e005a */
[----:B------:R-:W-:Y:S02]  /*91750*/  IADD3 RZ, P5, PT, R12, R70, RZ ;  /* 0x000000460cff7210 */ /* 0x000fe40007fbe0ff */
[----:B------:R-:W-:Y:S01]  /*91760*/  IADD3.X R13, P1, PT, R13, R120, RZ, P1, !PT ;  /* 0x000000780d0d7210 */ /* 0x000fe20000f3e4ff */
[----:B------:R-:W-:Y:S01]  /*91770*/  IMAD.IADD R71, R164, 0x1, R131 ;  /* 0x00000001a4477824 */ /* 0x000fe200078e0283 */
[----:B------:R-:W-:Y:S01]  /*91780*/  IADD3.X RZ, P0, PT, R9, R87, RZ, P0, !PT ;  /* 0x0000005709ff7210 */ /* 0x000fe2000071e4ff */
[----:B------:R-:W-:Y:S01]  /*91790*/  IMAD.IADD R87, R45, 0x1, R93 ;  /* 0x000000012d577824 */ /* 0x000fe200078e025d */
[----:B------:R-:W-:Y:S01]  /*917a0*/  IADD3.X RZ, P5, PT, R13, R47, RZ, P5, !PT ;  /* 0x0000002f0dff7210 */ /* 0x000fe20002fbe4ff */
[----:B------:R-:W-:Y:S01]  /*917b0*/  IMAD.WIDE.U32 R46, R28, R227, R8 ;  /* 0x000000e31c2e7225 */ /* 0x000fe200078e0008 */
[----:B------:R-:W-:-:S02]  /*917c0*/  IADD3.X R8, P4, PT, R33, R90, RZ, P4, !PT ;  /* 0x0000005a21087210 */ /* 0x000fc4000279e4ff */
        /* <DEDUP_REMOVED lines=13> */
[----:B------:R-:W-:-:S02]  /*918a0*/  IADD3.X R53, PT, PT, R113, RZ, RZ, P5, P1 ;  /* 0x000000ff71357210 */ /* 0x000fc40002fe24ff */
[----:B------:R-:W-:Y:S01]  /*918b0*/  IADD3.X R113, PT, PT, RZ, RZ, RZ, P4, !PT ;  /* 0x000000ffff717210 */ /* 0x000fe200027fe4ff */
[----:B------:R-:W-:Y:S01]  /*918c0*/  IMAD.WIDE.U32 R68, R97, 0x1, RZ ;  /* 0x0000000161447825 */ /* 0x000fe200078e00ff */
[----:B------:R-:W-:Y:S02]  /*918d0*/  IADD3.X R47, P3, PT, R160, R45, RZ, P3, !PT ;  /* 0x0000002da02f7210 */ /* 0x000fe40001f7e4ff */
[----:B------:R-:W-:Y:S01]  /*918e0*/  IADD3 RZ, P4, PT, R44, R60, RZ ;  /* 0x0000003c2cff7210 */ /* 0x000fe20007f9e0ff */
[----:B------:R-:W-:Y:S01]  /*918f0*/  IMAD.IADD R60, R115, 0x1, R56 ;  /* 0x00000001733c7824 */ /* 0x000fe200078e0238 */
[----:B------:R-:W-:Y:S01]  /*91900*/  IADD3 RZ, P1, PT, R8, R130, RZ ;  /* 0x0000008208ff7210 */ /* 0x000fe20007f3e0ff */
[----:B------:R-:W-:Y:S01]  /*91910*/  IMAD.WIDE.U32 R44, P5, R32, -0x7af74000, R68 ;  /* 0x8508c000202c7825 */ /* 0x000fe200078a0044 */
[----:B------:R-:W-:Y:S02]  /*91920*/  IADD3.X R57, P0, PT, RZ, R10, RZ, P0, !PT ;  /* 0x0000000aff397210 */ /* 0x000fe4000071e4ff */
[----:B------:R-:W-:Y:S01]  /*91930*/  IADD3.X RZ, P1, PT, R9, R71, RZ, P1, !PT ;  /* 0x0000004709ff7210 */ /* 0x000fe20000f3e4ff */
[----:B------:R-:W-:Y:S01]  /*91940*/  IMAD.X R89, RZ, RZ, RZ, P5 ;  /* 0x000000ffff597224 */ /* 0x000fe200028e06ff */
[----:B------:R-:W-:Y:S01]  /*91950*/  IADD3 RZ, P5, PT, R61, R44, RZ ;  /* 0x0000002c3dff7210 */ /* 0x000fe20007fbe0ff */
[----:B------:R-:W-:Y:S01]  /*91960*/  IMAD.WIDE.U32 R70, R97, 0x30000000, RZ ;  /* 0x3000000061467825 */ /* 0x000fe200078e00ff */
[----:B------:R-:W-:-:S02]  /*91970*/  IADD3.X R33, P0, PT, RZ, R11, RZ, P0, !PT ;  /* 0x0000000bff217210 */ /* 0x000fc4000071e4ff */
[----:B------:R-:W-:Y:S01]  /*91980*/  IADD3.X R129, P3, PT, RZ, RZ, RZ, P3, !PT ;  /* 0x000000ffff817210 */ /* 0x000fe20001f7e4ff */
[----:B------:R-:W-:Y:S01]  /*91990*/  IMAD.MOV.U32 R88, RZ, RZ, R45 ;  /* 0x000000ffff587224 */ /* 0x000fe200078e002d */
[----:B------:R-:W-:Y:S01]  /*919a0*/  IADD3.X R56, P0, PT, R57, R114, RZ, P0, !PT ;  /* 0x0000007239387210 */ /* 0x000fe2000071e4ff */
[C---:B------:R-:W-:Y:S01]  /*919b0*/  IMAD.WIDE.U32 R10, R32.reuse, 0x30000000, RZ ;  /* 0x30000000200a7825 */ /* 0x040fe200078e00ff */
[----:B------:R-:W-:Y:S02]  /*919c0*/  IADD3.X R121, P1, PT, R121, R142, RZ, P1, !PT ;  /* 0x0000008e79797210 */ /* 0x000fe40000f3e4ff */
[----:B------:R-:W-:Y:S01]  /*919d0*/  IADD3.X R57, P0, PT, R33, R60, RZ, P0, !PT ;  /* 0x0000003c21397210 */ /* 0x000fe2000071e4ff */
[----:B------:R-:W-:Y:S01]  /*919e0*/  IMAD.WIDE.U32.X R44, R97, -0x7af74000, R88, P5 ;  /* 0x8508c000612c7825 */ /* 0x000fe200028e0458 */
[----:B------:R-:W-:Y:S02]  /*919f0*/  IADD3.X R142, P1, PT, R113, R143, RZ, P1, !PT ;  /* 0x0000008f718e7210 */ /* 0x000fe40000f3e4ff */
[----:B------:R-:W-:Y:S01]  /*91a00*/  IADD3.X R131, P0, PT, RZ, RZ, RZ, P0, !PT ;  /* 0x000000ffff837210 */ /* 0x000fe2000071e4ff */
[----:B------:R-:W-:-:S04]  /*91a10*/  IMAD.WIDE.U32 R88, P5, R32, 0x170b5d44, R70 ;  /* 0x170b5d4420587825 */ /* 0x000fc800078a0046 */
[----:B------:R-:W-:Y:S01]  /*91a20*/  IMAD.X R71, RZ, RZ, RZ, P5 ;  /* 0x000000ffff477224 */ /* 0x000fe200028e06ff */
[----:B------:R-:W-:Y:S01]  /*91a30*/  IADD3 RZ, P5, PT, R88, R11, RZ ;  /* 0x0000000b58ff7210 */ /* 0x000fe20007fbe0ff */
[----:B------:R-:W-:-:S04]  /*91a40*/  IMAD.WIDE.U32 R90, R97, -0x45f6b800, RZ ;  /* 0xba094800615a7825 */ /* 0x000fc800078e00ff */
[----:B------:R-:W-:Y:S02]  /*91a50*/  IMAD R93, R32, 0x170b5d44, R70 ;  /* 0x170b5d44205d7824 */ /* 0x000fe400078e0246 */
[----:B------:R-:W-:Y:S02]  /*91a60*/  IMAD.MOV.U32 R70, RZ, RZ, R89 ;  /* 0x000000ffff467224 */ /* 0x000fe400078e0059 */
[----:B------:R-:W-:Y:S01]  /*91a70*/  IMAD.X R117, RZ, RZ, RZ, P3 ;  /* 0x000000ffff757224 */ /* 0x000fe200018e06ff */
[----:B------:R-:W-:Y:S01]  /*91a80*/  IADD3 RZ, P3, PT, R46, R156, RZ ;  /* 0x0000009c2eff7210 */ /* 0x000fe20007f7e0ff */
[----:B------:R-:W-:-:S03]  /*91a90*/  IMAD.WIDE.U32.X R70, R97, 0x170b5d44, R70, P5 ;  /* 0x170b5d4461467825 */ /* 0x000fc600028e0446 */
[----:B------:R-:W-:Y:S01]  /*91aa0*/  IADD3.X RZ, P3, PT, R47, R59, RZ, P3, !PT ;  /* 0x0000003b2fff7210 */ /* 0x000fe20001f7e4ff */
[C---:B------:R-:W-:Y:S02]  /*91ab0*/  IMAD R115, R32.reuse, -0x7af74000, R68 ;  /* 0x8508c00020737824 */ /* 0x040fe400078e0244 */
[----:B------:R-:W-:Y:S01]  /*91ac0*/  IMAD.WIDE.U32 R88, P5, R32, 0x1ef3622f, R90 ;  /* 0x1ef3622f20587825 */ /* 0x000fe200078a005a */
[----:B------:R-:W-:-:S03]  /*91ad0*/  IADD3.X R129, P3, PT, R129, R162, RZ, P3, !PT ;  /* 0x000000a281817210 */ /* 0x000fc60001f7e4ff */
[C---:B------:R-:W-:Y:S01]  /*91ae0*/  IMAD.WIDE.U32 R68, R32.reuse, -0x45f6b800, RZ ;  /* 0xba09480020447825 */ /* 0x040fe200078e00ff */
[----:B------:R-:W-:Y:S02]  /*91af0*/  IADD3.X R49, PT, PT, RZ, RZ, RZ, P5, !PT ;  /* 0x000000ffff317210 */ /* 0x000fe40002ffe4ff */
[----:B------:R-:W-:Y:S01]  /*91b00*/  IADD3.X R162, P3, PT, R117, R163, RZ, P3, !PT ;  /* 0x000000a375a27210 */ /* 0x000fe20001f7e4ff */
[----:B------:R-:W-:Y:S01]  /*91b10*/  IMAD R59, R32, 0x1ef3622f, R90 ;  /* 0x1ef3622f203b7824 */ /* 0x000fe200078e025a */
[----:B------:R-:W-:Y:S01]  /*91b20*/  IADD3 RZ, P5, PT, R88, R69, RZ ;  /* 0x0000004558ff7210 */ /* 0x000fe20007fbe0ff */
[----:B------:R-:W-:Y:S01]  /*91b30*/  IMAD.X R133, RZ, RZ, RZ, P0 ;  /* 0x000000ffff857224 */ /* 0x000fe200000e06ff */
[----:B------:R-:W-:Y:S01]  /*91b40*/  IADD3 RZ, P0, PT, R56, R48, RZ ;  /* 0x0000003038ff7210 */ /* 0x000fe20007f1e0ff */
[----:B------:R-:W-:-:S03]  /*91b50*/  IMAD.WIDE.U32 R90, R97, 0xf5138f, RZ ;  /* 0x00f5138f615a7825 */ /* 0x000fc600078e00ff */
[----:B------:R-:W-:Y:S01]  /*91b60*/  IADD3.X RZ, P0, PT, R57, R127, RZ, P0, !PT ;  /* 0x0000007f39ff7210 */ /* 0x000fe2000071e4ff */
[----:B------:R-:W-:Y:S02]  /*91b70*/  IMAD.MOV.U32 R48, RZ, RZ, R89 ;  /* 0x000000ffff307224 */ /* 0x000fe400078e0059 */
[----:B------:R-:W-:-:S04]  /*91b80*/  IMAD.WIDE.U32 R94, R94, 0x17c510ea, R46 ;  /* 0x17c510ea5e5e7825 */ /* 0x000fc800078e002e */
[----:B------:R-:W-:Y:S01]  /*91b90*/  IMAD.WIDE.U32.X R48, R97, 0x1ef3622f, R48, P5 ;  /* 0x1ef3622f61307825 */ /* 0x000fe200028e0430 */
[----:B------:R-:W-:-:S03]  /*91ba0*/  IADD3.X R60, P2, PT, R67, R94, RZ, P2, !PT ;  /* 0x0000005e433c7210 */ /* 0x000fc6000175e4ff */
[----:B------:R-:W-:-:S04]  /*91bb0*/  IMAD.WIDE.U32 R88, P5, R32, 0x1a22d9f3, R90 ;  /* 0x1a22d9f320587825 */ /* 0x000fc800078a005a */
[----:B------:R-:W-:-:S04]  /*91bc0*/  IMAD.WIDE.U32 R46, R32, 0xf5138f, RZ ;  /* 0x00f5138f202e7825 */ /* 0x000fc800078e00ff */
[----:B------:R-:W-:Y:S01]  /*91bd0*/  IMAD.X R91, RZ, RZ, RZ, P5 ;  /* 0x000000ffff5b7224 */ /* 0x000fe200028e06ff */
[----:B------:R-:W-:Y:S01]  /*91be0*/  IADD3 RZ, P5, PT, R88, R47, RZ ;  /* 0x0000002f58ff7210 */ /* 0x000fe20007fbe0ff */
[----:B------:R-:W-:Y:S02]  /*91bf0*/  IMAD R33, R32, 0x1a22d9f3, R90 ;  /* 0x1a22d9f320217824 */ /* 0x000fe400078e025a */
[----:B------:R-:W-:-:S04]  /*91c00*/  IMAD.WIDE.U32 R112, R97, 0x6ca1493b, RZ ;  /* 0x6ca1493b61707825 */ /* 0x000fc800078e00ff */
[----:B------:R-:W-:Y:S02]  /*91c10*/  IMAD.MOV.U32 R90, RZ, RZ, R89 ;  /* 0x000000ffff5a7224 */ /* 0x000fe400078e0059 */
[----:B------:R-:W-:Y:S02]  /*91c20*/  IMAD.IADD R195, R95, 0x1, R195 ;  /* 0x000000015fc37824 */ /* 0x000fe400078e02c3 */
[----:B------:R-:W-:Y:S02]  /*91c30*/  IMAD.IADD R114, R61, 0x1, R115 ;  /* 0x000000013d727824 */ /* 0x000fe400078e0273 */
[----:B------:R-:W-:Y:S01]  /*91c40*/  IMAD.WIDE.U32 R94, R97, 0x17c510ea, RZ ;  /* 0x17c510ea615e7825 */ /* 0x000fe200078e00ff */
[----:B------:R-:W-:Y:S02]  /*91c50*/  IADD3.X R61, P2, PT, R210, R195, RZ, P2, !PT ;  /* 0x000000c3d23d7210 */ /* 0x000fe4000175e4ff */
[----:B------:R-:W-:Y:S01]  /*91c60*/  IADD3.X RZ, P4, PT, R87, R114, RZ, P4, !PT ;  /* 0x0000007257ff7210 */ /* 0x000fe2000279e4ff */
[----:B------:R-:W-:Y:S01]  /*91c70*/  IMAD R67, R32, -0x39c4fa40, R112 ;  /* 0xc63b05c020437824 */ /* 0x000fe200078e0270 */
[----:B------:R-:W-:Y:S01]  /*91c80*/  IADD3.X R123, P2, PT, RZ, RZ, RZ, P2, !PT ;  /* 0x000000ffff7b7210 */ /* 0x000fe2000175e4ff */
[----:B------:R-:W-:-:S03]  /*91c90*/  IMAD.WIDE.U32.X R88, R97, 0x1a22d9f3, R90, P5 ;  /* 0x1a22d9f361587825 */ /* 0x000fc600028e045a */
[----:B------:R-:W-:Y:S01]  /*91ca0*/  IADD3.X R127, PT, PT, RZ, RZ, RZ, P2, !PT ;  /* 0x000000ffff7f7210 */ /* 0x000fe200017fe4ff */
[----:B------:R-:W-:-:S04]  /*91cb0*/  IMAD.WIDE.U32 R112, P5, R32, -0x39c4fa40, R112 ;  /* 0xc63b05c020707825 */ /* 0x000fc800078a0070 */
[----:B------:R-:W-:Y:S02]  /*91cc0*/  IMAD.X R115, RZ, RZ, RZ, P5 ;  /* 0x000000ffff737224 */ /* 0x000fe400028e06ff */
[C-C-:B------:R-:W-:Y:S02]  /*91cd0*/  IMAD R87, R32.reuse, 0x1ae3a46, R94.reuse ;  /* 0x01ae3a4620577824 */ /* 0x140fe400078e025e */
[----:B------:R-:W-:-:S04]  /*91ce0*/  IMAD.WIDE.U32 R118, P5, R32, 0x1ae3a46, R94 ;  /* 0x01ae3a4620767825 */ /* 0x000fc800078a005e */
[----:B------:R-:W-:-:S04]  /*91cf0*/  IMAD.WIDE.U32 R94, R32, 0x6ca1493b, RZ ;  /* 0x6ca1493b205e7825 */ /* 0x000fc800078e00ff */
[----:B------:R-:W-:-:S04]  /*91d00*/  IMAD.WIDE.U32 R90, R32, 0x17c510ea, RZ ;  /* 0x17c510ea205a7825 */ /* 0x000fc800078e00ff */
[----:B------:R-:W-:Y:S01]  /*91d10*/  IMAD.X R117, RZ, RZ, RZ, P5 ;  /* 0x000000ffff757224 */ /* 0x000fe200028e06ff */
[----:B------:R-:W-:Y:S01]  /*91d20*/  IADD3 RZ, P5, PT, R112, R95, RZ ;  /* 0x0000005f70ff7210 */ /* 0x000fe20007fbe0ff */
[----:B------:R-:W-:Y:S01]  /*91d30*/  IMAD.MOV.U32 R114, RZ, RZ, R113 ;  /* 0x000000ffff727224 */ /* 0x000fe200078e0071 */
[----:B------:R-:W-:Y:S01]  /*91d40*/  IADD3 RZ, P2, PT, R118, R91, RZ ;  /* 0x0000005b76ff7210 */ /* 0x000fe20007f5e0ff */
[----:B------:R-:W-:Y:S01]  /*91d50*/  IMAD.MOV.U32 R116, RZ, RZ, R119 ;  /* 0x000000ffff747224 */ /* 0x000fe200078e0077 */
[----:B------:R-:W-:Y:S01]  /*91d60*/  IADD3.X R113, P0, PT, R131, R42, RZ, P0, !PT ;  /* 0x0000002a83717210 */ /* 0x000fe2000071e4ff */
[----:B------:R-:W-:-:S04]  /*91d70*/  IMAD.WIDE.U32 R56, R27, R227, R56 ;  /* 0x000000e31b387225 */ /* 0x000fc800078e0038 */
[----:B------:R-:W-:Y:S01]  /*91d80*/  IMAD.WIDE.U32.X R114, R97, -0x39c4fa40, R114, P5 ;  /* 0xc63b05c061727825 */ /* 0x000fe200028e0472 */
[----:B------:R-:W-:Y:S02]  /*91d90*/  IADD3 RZ, P5, PT, R60, R208, RZ ;  /* 0x000000d03cff7210 */ /* 0x000fe40007fbe0ff */
[----:B------:R-:W-:Y:S01]  /*91da0*/  IADD3.X R119, P3, PT, R129, R56, RZ, P3, !PT ;  /* 0x0000003881777210 */ /* 0x000fe20001f7e4ff */
[----:B------:R-:W-:Y:S01]  /*91db0*/  IMAD.WIDE.U32.X R116, R97, 0x1ae3a46, R116, P2 ;  /* 0x01ae3a4661747825 */ /* 0x000fe200010e0474 */
[----:B------:R-:W-:Y:S02]  /*91dc0*/  IADD3.X R97, P0, PT, R133, R43, RZ, P0, !PT ;  /* 0x0000002b85617210 */ /* 0x000fe4000071e4ff */
[----:B------:R-:W-:Y:S01]  /*91dd0*/  IADD3.X RZ, P5, PT, R61, R135, RZ, P5, !PT ;  /* 0x000000873dff7210 */ /* 0x000fe20002fbe4ff */
[----:B------:R-:W-:Y:S01]  /*91de0*/  IMAD.IADD R131, R57, 0x1, R58 ;  /* 0x0000000139837824 */ /* 0x000fe200078e023a */
[----:B------:R-:W-:Y:S01]  /*91df0*/  IADD3.X R57, P4, PT, RZ, R44, RZ, P4, !PT ;  /* 0x0000002cff397210 */ /* 0x000fe2000279e4ff */
[----:B------:R-:W-:Y:S01]  /*91e00*/  IMAD.WIDE.U32 R42, R23, R225, R74 ;  /* 0x000000e1172a7225 */ /* 0x000fe200078e004a */
[----:B------:R-:W-:-:S02]  /*91e10*/  IADD3.X R58, P5, PT, R123, R148, RZ, P5, !PT ;  /* 0x000000947b3a7210 */ /* 0x000fc40002fbe4ff */
[----:B------:R-:W-:Y:S01]  /*91e20*/  IADD3.X R56, P4, PT, RZ, R45, RZ, P4, !PT ;  /* 0x0000002dff387210 */ /* 0x000fe2000279e4ff */
[----:B------:R-:W-:Y:S01]  /*91e30*/  IMAD.WIDE.U32 R60, R194, 0x6ca1493b, R60 ;  /* 0x6ca1493bc23c7825 */ /* 0x000fe200078e003c */
[----:B------:R-:W-:Y:S02]  /*91e40*/  IADD3.X R42, P0, PT, R113, R42, RZ, P0, !PT ;  /* 0x0000002a712a7210 */ /* 0x000fe4000071e4ff */
[----:B------:R-:W-:Y:S01]  /*91e50*/  IADD3.X R129, P3, PT, R162, R131, RZ, P3, !PT ;  /* 0x00000083a2817210 */ /* 0x000fe20001f7e4ff */
[----:B------:R-:W-:Y:S01]  /*91e60*/  IMAD.IADD R45, R61, 0x1, R146 ;  /* 0x000000013d2d7824 */ /* 0x000fe200078e0292 */
[----:B------:R-:W-:Y:S01]  /*91e70*/  IADD3.X R44, P1, PT, R121, R60, RZ, P1, !PT ;  /* 0x0000003c792c7210 */ /* 0x000fe20000f3e4ff */
[----:B------:R-:W-:Y:S01]  /*91e80*/  IMAD.WIDE.U32 R8, R52, -0x45f6b800, R8 ;  /* 0xba09480034087825 */ /* 0x000fe200078e0008 */
[----:B------:R-:W-:Y:S02]  /*91e90*/  IADD3 RZ, P2, PT, R42, R50, RZ ;  /* 0x000000322aff7210 */ /* 0x000fe40007f5e0ff */
[----:B------:R-:W-:Y:S01]  /*91ea0*/  IADD3.X R45, P1, PT, R142, R45, RZ, P1, !PT ;  /* 0x0000002d8e2d7210 */ /* 0x000fe20000f3e4ff */
[----:B------:R-:W-:Y:S01]  /*91eb0*/  IMAD.IADD R96, R43, 0x1, R96 ;  /* 0x000000012b607824 */ /* 0x000fe200078e0260 */
[----:B------:R-:W-:Y:S01]  /*91ec0*/  IADD3.X R60, P3, PT, RZ, RZ, RZ, P3, !PT ;  /* 0x000000ffff3c7210 */ /* 0x000fe20001f7e4ff */
[----:B------:R-:W-:Y:S01]  /*91ed0*/  IMAD.IADD R61, R86, 0x1, R51 ;  /* 0x00000001563d7824 */ /* 0x000fe200078e0233 */
[----:B------:R-:W-:Y:S01]  /*91ee0*/  IADD3 R9, PT, PT, R9, R164, RZ ;  /* 0x000000a409097210 */ /* 0x000fe20007ffe0ff */
[----:B------:R-:W-:Y:S01]  /*91ef0*/  IMAD.IADD R133, R93, 0x1, R11 ;  /* 0x000000015d857824 */ /* 0x000fe200078e020b */
[----:B------:R-:W-:Y:S01]  /*91f00*/  IADD3.X R50, P4, PT, R57, R8, RZ, P4, !PT ;  /* 0x0000000839327210 */ /* 0x000fe2000279e4ff */
[----:B------:R-:W-:Y:S01]  /*91f10*/  IMAD.X R113, RZ, RZ, RZ, P3 ;  /* 0x000000ffff717224 */ /* 0x000fe200018e06ff */
[----:B------:R-:W-:Y:S01]  /*91f20*/  IADD3.X R43, P0, PT, R97, R96, RZ, P0, !PT ;  /* 0x00000060612b7210 */ /* 0x000fe2000071e4ff */
[----:B------:R-:W-:Y:S01]  /*91f30*/  IMAD.IADD R131, R165, 0x1, R137 ;  /* 0x00000001a5837824 */ /* 0x000fe200078e0289 */
[----:B------:R-:W-:Y:S01]  /*91f40*/  IADD3.X R75, P1, PT, RZ, RZ, RZ, P1, !PT ;  /* 0x000000ffff4b7210 */ /* 0x000fe20000f3e4ff */
[----:B------:R-:W-:Y:S01]  /*91f50*/  IMAD.WIDE.U32 R12, R19, R225, R12 ;  /* 0x000000e1130c7225 */ /* 0x000fe200078e000c */
[----:B------:R-:W-:-:S02]  /*91f60*/  IADD3.X R51, P4, PT, R56, R9, RZ, P4, !PT ;  /* 0x0000000938337210 */ /* 0x000fc4000279e4ff */
[----:B------:R-:W-:Y:S01]  /*91f70*/  IADD3.X R121, P0, PT, RZ, RZ, RZ, P0, !PT ;  /* 0x000000ffff797210 */ /* 0x000fe2000071e4ff */
[----:B------:R-:W-:Y:S01]  /*91f80*/  IMAD.X R97, RZ, RZ, RZ, P1 ;  /* 0x000000ffff617224 */ /* 0x000fe200008e06ff */
[----:B------:R-:W-:Y:S01]  /*91f90*/  IADD3.X R148, P3, PT, R127, R149, RZ, P5, !PT ;  /* 0x000000957f947210 */ /* 0x000fe20002f7e4ff */
[----:B------:R-:W-:Y:S01]  /*91fa0*/  IMAD.IADD R127, R207, 0x1, R145 ;  /* 0x00000001cf7f7824 */ /* 0x000fe200078e0291 */
[----:B------:R-:W-:Y:S01]  /*91fb0*/  IADD3.X R57, P4, PT, RZ, RZ, RZ, P4, !PT ;  /* 0x000000ffff397210 */ /* 0x000fe2000279e4ff */
[----:B------:R-:W-:Y:S01]  /*91fc0*/  IMAD.X R123, RZ, RZ, RZ, P0 ;  /* 0x000000ffff7b7224 */ /* 0x000fe200000e06ff */
[----:B------:R-:W-:Y:S01]  /*91fd0*/  IADD3 RZ, P1, PT, R50, R10, RZ ;  /* 0x0000000a32ff7210 */ /* 0x000fe20007f3e0ff */
[----:B------:R-:W-:Y:S01]  /*91fe0*/  IMAD.WIDE.U32 R8, R21, R225, R38 ;  /* 0x000000e115087225 */ /* 0x000fe200078e0026 */
[----:B------:R-:W-:Y:S02]  /*91ff0*/  IADD3.X RZ, P2, PT, R43, R61, RZ, P2, !PT ;  /* 0x0000003d2bff7210 */ /* 0x000fe4000175e4ff */
[----:B------:R-:W-:Y:S01]  /*92000*/  IADD3.X R10, P3, PT, R58, R119, RZ, P3, !PT ;  /* 0x000000773a0a7210 */ /* 0x000fe20001f7e4ff */
[----:B------:R-:W-:Y:S01]  /*92010*/  IMAD.X R61, RZ, RZ, RZ, P4 ;  /* 0x000000ffff3d7224 */ /* 0x000fe200020e06ff */
[----:B------:R-:W-:Y:S01]  /*92020*/  IADD3 RZ, P0, PT, R44, R136, RZ ;  /* 0x000000882cff7210 */ /* 0x000fe20007f1e0ff */
[----:B------:R-:W-:Y:S01]  /*92030*/  IMAD.WIDE.U32 R42, R25, R227, R42 ;  /* 0x000000e3192a7225 */ /* 0x000fe200078e002a */
[----:B------:R-:W-:-:S02]  /*92040*/  IADD3.X R119, P2, PT, R121, R110, RZ, P2, !PT ;  /* 0x0000006e79777210 */ /* 0x000fc4000175e4ff */
[----:B------:R-:W-:Y:S01]  /*92050*/  IADD3.X RZ, P1, PT, R51, R133, RZ, P1, !PT ;  /* 0x0000008533ff7210 */ /* 0x000fe20000f3e4ff */
[----:B------:R-:W-:Y:S01]  /*92060*/  IMAD.WIDE.U32 R50, R32, 0x30000000, R50 ;  /* 0x3000000020327825 */ /* 0x000fe200078e0032 */
[----:B------:R-:W-:Y:S02]  /*92070*/  IADD3 RZ, P4, PT, R10, R144, RZ ;  /* 0x000000900aff7210 */ /* 0x000fe40007f9e0ff */
[----:B------:R-:W-:Y:S01]  /*92080*/  IADD3.X R11, P3, PT, R148, R129, RZ, P3, !PT ;  /* 0x00000081940b7210 */ /* 0x000fe20001f7e4ff */
[----:B------:R-:W-:Y:S01]  /*92090*/  IMAD.IADD R137, R147, 0x1, R63 ;  /* 0x0000000193897824 */ /* 0x000fe200078e023f */
[----:B------:R-:W-:Y:S01]  /*920a0*/  IADD3.X RZ, P0, PT, R45, R131, RZ, P0, !PT ;  /* 0x000000832dff7210 */ /* 0x000fe2000071e4ff */
[----:B------:R-:W-:Y:S01]  /*920b0*/  IMAD.IADD R47, R33, 0x1, R47 ;  /* 0x00000001212f7824 */ /* 0x000fe200078e022f */
[----:B------:R-:W-:Y:S01]  /*920c0*/  IADD3.X R110, P2, PT, R123, R111, RZ, P2, !PT ;  /* 0x0000006f7b6e7210 */ /* 0x000fe2000175e4ff */
[----:B------:R-:W-:Y:S01]  /*920d0*/  IMAD.IADD R111, R9, 0x1, R16 ;  /* 0x00000001096f7824 */ /* 0x000fe200078e0210 */
[----:B------:R-:W-:-:S02]  /*920e0*/  IADD3.X R39, P1, PT, R57, R70, RZ, P1, !PT ;  /* 0x0000004639277210 */ /* 0x000fc40000f3e4ff */
        /* <DEDUP_REMOVED lines=8> */
[----:B------:R-:W-:Y:S01]  /*92170*/  IMAD.IADD R127, R51, 0x1, R93 ;  /* 0x00000001337f7824 */ /* 0x000fe200078e025d */
[----:B------:R-:W-:-:S02]  /*92180*/  IADD3.X R71, P5, PT, R57, R140, RZ, P4, !PT ;  /* 0x0000008c39477210 */ /* 0x000fc400027be4ff */
[----:B------:R-:W-:Y:S01]  /*92190*/  IADD3.X R16, P0, PT, R97, R35, RZ, P0, !PT ;  /* 0x0000002361107210 */ /* 0x000fe2000071e4ff */
[----:B------:R-:W-:Y:S01]  /*921a0*/  IMAD.WIDE.U32 R34, R52, 0xf5138f, R44 ;  /* 0x00f5138f34227825 */ /* 0x000fe200078e002c */
[----:B------:R-:W-:Y:S02]  /*921b0*/  IADD3.X R140, PT, PT, RZ, RZ, RZ, P3, !PT ;  /* 0x000000ffff8c7210 */ /* 0x000fe40001ffe4ff */
[----:B------:R-:W-:Y:S01]  /*921c0*/  IADD3 RZ, P4, PT, R8, R36, RZ ;  /* 0x0000002408ff7210 */ /* 0x000fe20007f9e0ff */
[----:B------:R-:W-:Y:S01]  /*921d0*/  IMAD.IADD R165, R35, 0x1, R165 ;  /* 0x0000000123a57824 */ /* 0x000fe200078e02a5 */
[----:B------:R-:W-:Y:S01]  /*921e0*/  IADD3.X R140, P3, PT, R140, R141, RZ, P5, !PT ;  /* 0x0000008d8c8c7210 */ /* 0x000fe20002f7e4ff */
[C---:B------:R-:W-:Y:S01]  /*921f0*/  IMAD R119, R50.reuse, -0x7af74001, -R127 ;  /* 0x8508bfff32777824 */ /* 0x040fe200078e0a7f */
[----:B------:R-:W-:Y:S01]  /*92200*/  IADD3.X R36, P0, PT, R9, R10, RZ, P0, !PT ;  /* 0x0000000a09247210 */ /* 0x000fe2000071e4ff */
[----:B------:R-:W-:Y:S01]  /*92210*/  IMAD.WIDE.U32 R10, R50, -0x1, RZ ;  /* 0xffffffff320a7825 */ /* 0x000fe200078e00ff */
[----:B------:R-:W-:-:S02]  /*92220*/  IADD3.X R9, P5, PT, R110, R111, RZ, P2, !PT ;  /* 0x0000006f6e097210 */ /* 0x000fc400017be4ff */
[----:B------:R-:W-:Y:S01]  /*92230*/  IADD3.X R34, P2, PT, R39, R34, RZ, P1, !PT ;  /* 0x0000002227227210 */ /* 0x000fe20000f5e4ff */
[----:B------:R-:W-:Y:S01]  /*92240*/  IMAD.IADD R119, R11, 0x1, R119 ;  /* 0x000000010b777824 */ /* 0x000fe200078e0277 */
[----:B------:R-:W-:Y:S01]  /*92250*/  IADD3.X R45, P5, PT, RZ, RZ, RZ, P5, !PT ;  /* 0x000000ffff2d7210 */ /* 0x000fe20002fbe4ff */
[----:B------:R-:W-:Y:S01]  /*92260*/  IMAD.IADD R97, R41, 0x1, R151 ;  /* 0x0000000129617824 */ /* 0x000fe200078e0297 */
[----:B------:R-:W-:Y:S01]  /*92270*/  IADD3.X R35, P2, PT, R70, R165, RZ, P2, !PT ;  /* 0x000000a546237210 */ /* 0x000fe2000175e4ff */
[----:B------:R-:W-:Y:S01]  /*92280*/  IMAD.IADD R111, R59, 0x1, R69 ;  /* 0x000000013b6f7824 */ /* 0x000fe200078e0245 */
[----:B------:R-:W-:Y:S01]  /*92290*/  IADD3 R13, PT, PT, R13, R92, RZ ;  /* 0x0000005c0d0d7210 */ /* 0x000fe20007ffe0ff */
[----:B------:R-:W-:Y:S01]  /*922a0*/  IMAD.X R39, RZ, RZ, RZ, P5 ;  /* 0x000000ffff277224 */ /* 0x000fe200028e06ff */
[----:B------:R-:W-:Y:S01]  /*922b0*/  IADD3.X RZ, P5, PT, R9, R61, RZ, P4, !PT ;  /* 0x0000003d09ff7210 */ /* 0x000fe200027be4ff */
[----:B------:R-:W-:Y:S01]  /*922c0*/  IMAD.WIDE.U32 R8, R23, R227, R8 ;  /* 0x000000e317087225 */ /* 0x000fe200078e0008 */
[----:B------:R-:W-:-:S02]  /*922d0*/  IADD3.X R75, P2, PT, RZ, RZ, RZ, P2, !PT ;  /* 0x000000ffff4b7210 */ /* 0x000fc4000175e4ff */
[----:B------:R-:W-:Y:S02]  /*922e0*/  IADD3.X R45, P5, PT, R45, R54, RZ, P5, !PT ;  /* 0x000000362d2d7210 */ /* 0x000fe40002fbe4ff */
[----:B------:R-:W-:Y:S01]  /*922f0*/  IADD3.X R71, P4, PT, R71, R60, RZ, P3, !PT ;  /* 0x0000003c47477210 */ /* 0x000fe20001f9e4ff */
[----:B------:R-:W-:Y:S01]  /*92300*/  IMAD.X R11, RZ, RZ, RZ, P2 ;  /* 0x000000ffff0b7224 */ /* 0x000fe200010e06ff */
[----:B------:R-:W-:Y:S01]  /*92310*/  IADD3.X R54, P5, PT, R39, R55, RZ, P5, !PT ;  /* 0x0000003727367210 */ /* 0x000fe20002fbe4ff */
[----:B------:R-:W-:Y:S01]  /*92320*/  IMAD.WIDE.U32 R38, R10, 0x1, RZ ;  /* 0x000000010a267825 */ /* 0x000fe200078e00ff */
[----:B------:R-:W-:Y:S02]  /*92330*/  IADD3.X R37, P0, PT, R16, R207, RZ, P0, !PT ;  /* 0x000000cf10257210 */ /* 0x000fe4000071e4ff */
[----:B------:R-:W-:Y:S01]  /*92340*/  IADD3.X R12, P5, PT, R45, R12, RZ, P5, !PT ;  /* 0x0000000c2d0c7210 */ /* 0x000fe20002fbe4ff */
[----:B------:R-:W-:Y:S01]  /*92350*/  IMAD.WIDE.U32 R44, R119, 0x1, RZ ;  /* 0x00000001772c7825 */ /* 0x000fe200078e00ff */
[----:B------:R-:W-:-:S02]  /*92360*/  IADD3 RZ, P3, PT, R50, R38, RZ ;  /* 0x0000002632ff7210 */ /* 0x000fc40007f7e0ff */
[----:B------:R-:W-:Y:S01]  /*92370*/  IADD3.X R38, P2, PT, R140, R113, RZ, P4, !PT ;  /* 0x000000718c267210 */ /* 0x000fe2000275e4ff */
[--C-:B------:R-:W-:Y:S01]  /*92380*/  IMAD R55, R10, -0x7af74000, R44.reuse ;  /* 0x8508c0000a377824 */ /* 0x100fe200078e022c */
[----:B------:R-:W-:Y:S01]  /*92390*/  IADD3.X R13, P4, PT, R54, R13, RZ, P5, !PT ;  /* 0x0000000d360d7210 */ /* 0x000fe20002f9e4ff */
[----:B------:R-:W-:Y:S01]  /*923a0*/  IMAD.WIDE.U32 R50, P5, R10, -0x7af74000, R44 ;  /* 0x8508c0000a327825 */ /* 0x000fe200078a002c */
[----:B------:R-:W-:Y:S02]  /*923b0*/  IADD3.X R57, P1, PT, RZ, RZ, RZ, P0, !PT ;  /* 0x000000ffff397210 */ /* 0x000fe4000073e4ff */
[----:B------:R-:W-:Y:S01]  /*923c0*/  IADD3 RZ, P0, PT, R36, R150, RZ ;  /* 0x0000009624ff7210 */ /* 0x000fe20007f1e0ff */
[----:B------:R-:W-:Y:S01]  /*923d0*/  IMAD.IADD R45, R43, 0x1, R86 ;  /* 0x000000012b2d7824 */ /* 0x000fe200078e0256 */
[----:B------:R-:W-:Y:S01]  /*923e0*/  IADD3.X R133, P4, PT, RZ, RZ, RZ, P4, !PT ;  /* 0x000000ffff857210 */ /* 0x000fe2000279e4ff */
[----:B------:R-:W-:Y:S01]  /*923f0*/  IMAD.X R69, RZ, RZ, RZ, P1 ;  /* 0x000000ffff457224 */ /* 0x000fe200008e06ff */
[----:B------:R-:W-:Y:S01]  /*92400*/  IADD3.X RZ, P0, PT, R37, R97, RZ, P0, !PT ;  /* 0x0000006125ff7210 */ /* 0x000fe2000071e4ff */
[----:B------:R-:W-:Y:S01]  /*92410*/  IMAD.X R61, RZ, RZ, RZ, P5 ;  /* 0x000000ffff3d7224 */ /* 0x000fe200028e06ff */
[----:B------:R-:W-:Y:S01]  /*92420*/  IADD3 RZ, P1, PT, R34, R68, RZ ;  /* 0x0000004422ff7210 */ /* 0x000fe20007f3e0ff */
[----:B------:R-:W-:Y:S01]  /*92430*/  IMAD.X R135, RZ, RZ, RZ, P4 ;  /* 0x000000ffff877224 */ /* 0x000fe200020e06ff */
[----:B------:R-:W-:Y:S01]  /*92440*/  IADD3.X R71, P4, PT, R71, R42, RZ, P2, !PT ;  /* 0x0000002a47477210 */ /* 0x000fe2000179e4ff */
[----:B------:R-:W-:Y:S01]  /*92450*/  IMAD.WIDE.U32 R42, R119, 0x30000000, RZ ;  /* 0x30000000772a7825 */ /* 0x000fe200078e00ff */
[----:B------:R-:W-:-:S02]  /*92460*/  IADD3 RZ, P5, PT, R39, R50, RZ ;  /* 0x0000003227ff7210 */ /* 0x000fc40007fbe0ff */
[----:B------:R-:W-:Y:S01]  /*92470*/  IADD3.X R70, P0, PT, R57, R14, RZ, P0, !PT ;  /* 0x0000000e39467210 */ /* 0x000fe2000071e4ff */
[----:B------:R-:W-:Y:S01]  /*92480*/  IMAD.MOV.U32 R60, RZ, RZ, R51 ;  /* 0x000000ffff3c7224 */ /* 0x000fe200078e0033 */
[----:B------:R-:W-:Y:S01]  /*92490*/  IADD3.X RZ, P1, PT, R35, R111, RZ, P1, !PT ;  /* 0x0000006f23ff7210 */ /* 0x000fe20000f3e4ff */
[----:B------:R-:W-:Y:S01]  /*924a0*/  IMAD R111, R10, 0x170b5d44, R42 ;  /* 0x170b5d440a6f7824 */ /* 0x000fe200078e022a */
[----:B------:R-:W-:Y:S01]  /*924b0*/  IADD3.X R16, P0, PT, R69, R15, RZ, P0, !PT ;  /* 0x0000000f45107210 */ /* 0x000fe2000071e4ff */
[----:B------:R-:W-:Y:S01]  /*924c0*/  IMAD.WIDE.U32.X R60, R119, -0x7af74000, R60, P5 ;  /* 0x8508c000773c7825 */ /* 0x000fe200028e043c */
[----:B------:R-:W-:Y:S02]  /*924d0*/  IADD3.X R75, P1, PT, R75, R48, RZ, P1, !PT ;  /* 0x000000304b4b7210 */ /* 0x000fe40000f3e4ff */
[----:B------:R-:W-:Y:S01]  /*924e0*/  IADD3.X R70, P0, PT, R70, R71, RZ, P0, !PT ;  /* 0x0000004746467210 */ /* 0x000fe2000071e4ff */
[----:B------:R-:W-:Y:S01]  /*924f0*/  IMAD.WIDE.U32 R42, P5, R10, 0x170b5d44, R42 ;  /* 0x170b5d440a2a7825 */ /* 0x000fe200078a002a */
[----:B------:R-:W-:-:S03]  /*92500*/  IADD3.X R11, P1, PT, R11, R49, RZ, P1, !PT ;  /* 0x000000310b0b7210 */ /* 0x000fc60000f3e4ff */
[----:B------:R-:W-:-:S04]  /*92510*/  IMAD.WIDE.U32 R68, R10, 0x30000000, RZ ;  /* 0x300000000a447825 */ /* 0x000fc800078e00ff */
[----:B------:R-:W-:Y:S01]  /*92520*/  IMAD.X R57, RZ, RZ, RZ, P5 ;  /* 0x000000ffff397224 */ /* 0x000fe200028e06ff */
[----:B------:R-:W-:Y:S01]  /*92530*/  IADD3 RZ, P5, PT, R42, R69, RZ ;  /* 0x000000452aff7210 */ /* 0x000fe20007fbe0ff */
[----:B------:R-:W-:Y:S01]  /*92540*/  IMAD.IADD R58, R39, 0x1, R55 ;  /* 0x00000001273a7824 */ /* 0x000fe200078e0237 */
[----:B------:R-:W-:Y:S01]  /*92550*/  IADD3.X R39, P4, PT, R38, R45, RZ, P4, !PT ;  /* 0x0000002d26277210 */ /* 0x000fe2000279e4ff */
[----:B------:R-:W-:-:S03]  /*92560*/  IMAD.WIDE.U32 R14, R119, -0x45f6b800, RZ ;  /* 0xba094800770e7825 */ /* 0x000fc600078e00ff */
[----:B------:R-:W-:Y:S01]  /*92570*/  IADD3.X R71, P0, PT, R16, R39, RZ, P0, !PT ;  /* 0x0000002710477210 */ /* 0x000fe2000071e4ff */
[----:B------:R-:W-:Y:S01]  /*92580*/  IMAD.MOV.U32 R56, RZ, RZ, R43 ;  /* 0x000000ffff387224 */ /* 0x000fe200078e002b */
[----:B------:R-:W-:Y:S01]  /*92590*/  IADD3.X RZ, P3, PT, R127, R58, RZ, P3, !PT ;  /* 0x0000003a7fff7210 */ /* 0x000fe20001f7e4ff */
[----:B------:R-:W-:Y:S01]  /*925a0*/  IMAD R97, R10, 0x1ef3622f, R14 ;  /* 0x1ef3622f0a617824 */ /* 0x000fe200078e020e */
[----:B------:R-:W-:Y:S01]  /*925b0*/  IADD3.X R129, P0, PT, RZ, RZ, RZ, P0, !PT ;  /* 0x000000ffff817210 */ /* 0x000fe2000071e4ff */
[----:B------:R-:W-:-:S04]  /*925c0*/  IMAD.WIDE.U32.X R56, R119, 0x170b5d44, R56, P5 ;  /* 0x170b5d4477387825 */ /* 0x000fc800028e0438 */
[----:B------:R-:W-:-:S04]  /*925d0*/  IMAD.WIDE.U32 R38, R119, 0xf5138f, RZ ;  /* 0x00f5138f77267825 */ /* 0x000fc800078e00ff */
[----:B------:R-:W-:-:S04]  /*925e0*/  IMAD.WIDE.U32 R14, P5, R10, 0x1ef3622f, R14 ;  /* 0x1ef3622f0a0e7825 */ /* 0x000fc800078a000e */
[C-C-:B------:R-:W-:Y:S01]  /*925f0*/  IMAD R93, R10.reuse, 0x1a22d9f3, R38.reuse ;  /* 0x1a22d9f30a5d7824 */ /* 0x140fe200078e0226 */
[----:B------:R-:W-:Y:S01]  /*92600*/  IADD3.X R51, PT, PT, RZ, RZ, RZ, P5, !PT ;  /* 0x000000ffff337210 */ /* 0x000fe20002ffe4ff */
[----:B------:R-:W-:-:S04]  /*92610*/  IMAD.WIDE.U32 R38, P5, R10, 0x1a22d9f3, R38 ;  /* 0x1a22d9f30a267825 */ /* 0x000fc800078a0026 */
[----:B------:R-:W-:-:S04]  /*92620*/  IMAD.WIDE.U32 R44, R10, 0xf5138f, RZ ;  /* 0x00f5138f0a2c7825 */ /* 0x000fc800078e00ff */
[----:B------:R-:W-:-:S04]  /*92630*/  IMAD.WIDE.U32 R54, R10, -0x45f6b800, RZ ;  /* 0xba0948000a367825 */ /* 0x000fc800078e00ff */
[----:B------:R-:W-:-:S04]  /*92640*/  IMAD.WIDE.U32 R36, R52, 0x6ca1493b, R36 ;  /* 0x6ca1493b34247825 */ /* 0x000fc800078e0024 */
[----:B------:R-:W-:Y:S01]  /*92650*/  IMAD.X R131, RZ, RZ, RZ, P0 ;  /* 0x000000ffff837224 */ /* 0x000fe200000e06ff */
[----:B------:R-:W-:Y:S01]  /*92660*/  IADD3 RZ, P0, PT, R38, R45, RZ ;  /* 0x0000002d26ff7210 */ /* 0x000fe20007f1e0ff */
[----:B------:R-:W-:Y:S01]  /*92670*/  IMAD.X R49, RZ, RZ, RZ, P5 ;  /* 0x000000ffff317224 */ /* 0x000fe200028e06ff */
[----:B------:R-:W-:Y:S01]  /*92680*/  IADD3 RZ, P5, PT, R14, R55, RZ ;  /* 0x000000370eff7210 */ /* 0x000fe20007fbe0ff */
[----:B------:R-:W-:Y:S01]  /*92690*/  IMAD.MOV.U32 R48, RZ, RZ, R39 ;  /* 0x000000ffff307224 */ /* 0x000fe200078e0027 */
[----:B------:R-:W-:Y:S01]  /*926a0*/  IADD3.X R74, P1, PT, R75, R36, RZ, P1, !PT ;  /* 0x000000244b4a7210 */ /* 0x000fe20000f3e4ff */
[----:B------:R-:W-:-:S04]  /*926b0*/  IMAD.WIDE.U32 R38, R119, 0x6ca1493b, RZ ;  /* 0x6ca1493b77267825 */ /* 0x000fc800078e00ff */
[----:B------:R-:W-:Y:S02]  /*926c0*/  IMAD.MOV.U32 R50, RZ, RZ, R15 ;  /* 0x000000ffff327224 */ /* 0x000fe400078e000f */
[----:B------:R-:W-:Y:S02]  /*926d0*/  IMAD.IADD R16, R37, 0x1, R41 ;  /* 0x0000000125107824 */ /* 0x000fe400078e0229 */
[----:B------:R-:W-:-:S03]  /*926e0*/  IMAD.WIDE.U32 R14, R119, 0x17c510ea, RZ ;  /* 0x17c510ea770e7825 */ /* 0x000fc600078e00ff */
[----:B------:R-:W-:Y:S01]  /*926f0*/  IADD3.X R75, P1, PT, R11, R16, RZ, P1, !PT ;  /* 0x000000100b4b7210 */ /* 0x000fe20000f3e4ff */
        /* <DEDUP_REMOVED lines=16> */
[----:B------:R-:W-:-:S02]  /*92800*/  IMAD.MOV.U32 R62, RZ, RZ, R113 ;  /* 0x000000ffff3e7224 */ /* 0x000fc400078e0071 */
[----:B------:R-:W-:Y:S02]  /*92810*/  IMAD.MOV.U32 R42, RZ, RZ, R39 ;  /* 0x000000ffff2a7224 */ /* 0x000fe400078e0027 */
[----:B------:R-:W-:Y:S01]  /*92820*/  IMAD.WIDE.U32.X R38, R119, 0x1ae3a46, R62, P5 ;  /* 0x01ae3a4677267825 */ /* 0x000fe200028e043e */
[----:B------:R-:W-:Y:S02]  /*92830*/  IADD3 RZ, P5, PT, R74, R46, RZ ;  /* 0x0000002e4aff7210 */ /* 0x000fe40007fbe0ff */
[----:B------:R-:W-:Y:S01]  /*92840*/  IADD3.X R46, P2, PT, RZ, RZ, RZ, P2, !PT ;  /* 0x000000ffff2e7210 */ /* 0x000fe2000175e4ff */
[----:B------:R-:W-:Y:S01]  /*92850*/  IMAD.IADD R113, R167, 0x1, R153 ;  /* 0x00000001a7717824 */ /* 0x000fe200078e0299 */
[----:B------:R-:W-:Y:S01]  /*92860*/  IADD3.X RZ, P5, PT, R75, R47, RZ, P5, !PT ;  /* 0x0000002f4bff7210 */ /* 0x000fe20002fbe4ff */
[----:B------:R-:W-:Y:S01]  /*92870*/  IMAD.WIDE.U32.X R42, R119, -0x39c4fa40, R42, P0 ;  /* 0xc63b05c0772a7825 */ /* 0x000fe200000e042a */
[----:B------:R-:W-:Y:S02]  /*92880*/  IADD3.X R47, P3, PT, RZ, R60, RZ, P3, !PT ;  /* 0x0000003cff2f7210 */ /* 0x000fe40001f7e4ff */
[----:B------:R-:W-:Y:S01]  /*92890*/  IADD3 RZ, P0, PT, R70, R152, RZ ;  /* 0x0000009846ff7210 */ /* 0x000fe20007f1e0ff */
[----:B------:R-:W-:Y:S01]  /*928a0*/  IMAD.WIDE.U32 R34, R32, -0x45f6b800, R34 ;  /* 0xba09480020227825 */ /* 0x000fe200078e0022 */
[----:B------:R-:W-:-:S02]  /*928b0*/  IADD3.X R60, P3, PT, RZ, R61, RZ, P3, !PT ;  /* 0x0000003dff3c7210 */ /* 0x000fc40001f7e4ff */
        /* <DEDUP_REMOVED lines=12> */
[----:B------:R-:W-:Y:S01]  /*92980*/  IADD3.X R59, P3, PT, R60, R59, RZ, P3, !PT ;  /* 0x0000003b3c3b7210 */ /* 0x000fe20001f7e4ff */
[----:B------:R-:W-:Y:S01]  /*92990*/  IMAD.IADD R89, R67, 0x1, R95 ;  /* 0x0000000143597824 */ /* 0x000fe200078e025f */
[----:B------:R-:W-:Y:S01]  /*929a0*/  IADD3.X R64, P1, PT, R135, R65, RZ, P1, !PT ;  /* 0x0000004187407210 */ /* 0x000fe20000f3e4ff */
[----:B------:R-:W-:Y:S01]  /*929b0*/  IMAD.IADD R147, R13, 0x1, R147 ;  /* 0x000000010d937824 */ /* 0x000fe200078e0293 */
[----:B------:R-:W-:Y:S02]  /*929c0*/  IADD3.X R124, P0, PT, R131, R125, RZ, P0, !PT ;  /* 0x0000007d837c7210 */ /* 0x000fe4000071e4ff */
[----:B------:R-:W-:Y:S02]  /*929d0*/  IADD3.X R65, PT, PT, RZ, RZ, RZ, P4, P2 ;  /* 0x000000ffff417210 */ /* 0x000fe400027e44ff */
[----:B------:R-:W-:Y:S02]  /*929e0*/  IADD3.X R34, P5, PT, R63, R70, RZ, P5, !PT ;  /* 0x000000463f227210 */ /* 0x000fe40002fbe4ff */
[----:B------:R-:W-:-:S02]  /*929f0*/  IADD3 RZ, P2, PT, R58, R68, RZ ;  /* 0x000000443aff7210 */ /* 0x000fc40007f5e0ff */
[----:B------:R-:W-:Y:S02]  /*92a00*/  IADD3.X R47, P3, PT, RZ, RZ, RZ, P3, !PT ;  /* 0x000000ffff2f7210 */ /* 0x000fe40001f7e4ff */
[----:B------:R-:W-:Y:S02]  /*92a10*/  IADD3.X R69, P0, PT, R16, R35, RZ, P0, !PT ;  /* 0x0000002310457210 */ /* 0x000fe4000071e4ff */
[----:B------:R-:W-:Y:S02]  /*92a20*/  IADD3.X R35, P4, PT, R88, R167, RZ, P5, !PT ;  /* 0x000000a758237210 */ /* 0x000fe40002f9e4ff */
[----:B------:R-:W-:Y:S01]  /*92a30*/  IADD3.X RZ, P2, PT, R59, R71, RZ, P2, !PT ;  /* 0x000000473bff7210 */ /* 0x000fe2000175e4ff */
[----:B------:R-:W-:Y:S01]  /*92a40*/  IMAD.IADD R71, R9, 0x1, R66 ;  /* 0x0000000109477824 */ /* 0x000fe200078e0242 */
[----:B------:R-:W-:Y:S01]  /*92a50*/  IADD3.X R61, PT, PT, RZ, RZ, RZ, P3, !PT ;  /* 0x000000ffff3d7210 */ /* 0x000fe20001ffe4ff */
[----:B------:R-:W-:Y:S01]  /*92a60*/  IMAD.WIDE.U32 R58, R10, 0x30000000, R58 ;  /* 0x300000000a3a7825 */ /* 0x000fe200078e003a */
[----:B------:R-:W-:-:S02]  /*92a70*/  IADD3 RZ, P3, PT, R34, R94, RZ ;  /* 0x0000005e22ff7210 */ /* 0x000fc40007f7e0ff */
[----:B------:R-:W-:Y:S01]  /*92a80*/  IADD3.X R63, P4, PT, RZ, RZ, RZ, P4, !PT ;  /* 0x000000ffff3f7210 */ /* 0x000fe2000279e4ff */
[----:B------:R-:W-:Y:S01]  /*92a90*/  IMAD.IADD R111, R59, 0x1, R111 ;  /* 0x000000013b6f7824 */ /* 0x000fe200078e026f */
        /* <DEDUP_REMOVED lines=10> */
[----:B------:R-:W-:Y:S01]  /*92b40*/  IMAD R69, R58, -0x7af74001, -R111 ;  /* 0x8508bfff3a457824 */ /* 0x000fe200078e0a6f */
[----:B------:R-:W-:Y:S01]  /*92b50*/  IADD3.X R46, P3, PT, R9, R46, RZ, P2, !PT ;  /* 0x0000002e092e7210 */ /* 0x000fe2000177e4ff */
[----:B------:R-:W-:Y:S01]  /*92b60*/  IMAD.IADD R59, R87, 0x1, R91 ;  /* 0x00000001573b7824 */ /* 0x000fe200078e025b */
[----:B------:R-:W-:Y:S01]  /*92b70*/  IADD3.X R114, P5, PT, R65, R115, RZ, P5, !PT ;  /* 0x0000007341727210 */ /* 0x000fe20002fbe4ff */
[----:B------:R-:W-:Y:S01]  /*92b80*/  IMAD.WIDE.U32 R34, R32, 0x6ca1493b, R34 ;  /* 0x6ca1493b20227825 */ /* 0x000fe200078e0022 */
[----:B------:R-:W-:-:S02]  /*92b90*/  IADD3.X R61, P4, PT, R16, R71, RZ, P4, !PT ;  /* 0x00000047103d7210 */ /* 0x000fc4000279e4ff */
[----:B------:R-:W-:Y:S01]  /*92ba0*/  IADD3.X R9, P0, PT, RZ, RZ, RZ, P0, !PT ;  /* 0x000000ffff097210 */ /* 0x000fe2000071e4ff */
[----:B------:R-:W-:Y:S01]  /*92bb0*/  IMAD.IADD R67, R35, 0x1, R67 ;  /* 0x0000000123437824 */ /* 0x000fe200078e0243 */
[----:B------:R-:W-:Y:S01]  /*92bc0*/  IADD3.X R8, P1, PT, R62, R17, RZ, P1, !PT ;  /* 0x000000113e087210 */ /* 0x000fe20000f3e4ff */
[----:B------:R-:W-:Y:S01]  /*92bd0*/  IMAD.WIDE.U32 R16, R58, -0x1, RZ ;  /* 0xffffffff3a107825 */ /* 0x000fe200078e00ff */
[----:B------:R-:W-:Y:S02]  /*92be0*/  IADD3 RZ, P2, PT, R46, R54, RZ ;  /* 0x000000362eff7210 */ /* 0x000fe40007f5e0ff */
[----:B------:R-:W-:Y:S01]  /*92bf0*/  IADD3.X R54, P5, PT, R33, R52, RZ, P5, !PT ;  /* 0x0000003421367210 */ /* 0x000fe20002fbe4ff */
[----:B------:R-:W-:Y:S01]  /*92c00*/  IMAD.IADD R17, R17, 0x1, R69 ;  /* 0x0000000111117824 */ /* 0x000fe200078e0245 */
[----:B------:R-:W-:Y:S01]  /*92c10*/  IADD3.X R47, P3, PT, R56, R47, RZ, P3, !PT ;  /* 0x0000002f382f7210 */ /* 0x000fe20001f7e4ff */
[----:B------:R-:W-:Y:S01]  /*92c20*/  IMAD.WIDE.U32 R56, R16, 0x1, RZ ;  /* 0x0000000110387825 */ /* 0x000fe200078e00ff */
[----:B------:R-:W-:-:S02]  /*92c30*/  IADD3.X R52, P4, PT, RZ, R9, RZ, P4, !PT ;  /* 0x00000009ff347210 */ /* 0x000fc4000279e4ff */
[----:B------:R-:W-:Y:S02]  /*92c40*/  IADD3.X R9, P3, PT, RZ, RZ, RZ, P3, !PT ;  /* 0x000000ffff097210 */ /* 0x000fe40001f7e4ff */
[----:B------:R-:W-:Y:S02]  /*92c50*/  IADD3.X R65, PT, PT, RZ, RZ, RZ, P4, P0 ;  /* 0x000000ffff417210 */ /* 0x000fe400027e04ff */
[----:B------:R-:W-:Y:S01]  /*92c60*/  IADD3 RZ, P0, PT, R54, R90, RZ ;  /* 0x0000005a36ff7210 */ /* 0x000fe20007f1e0ff */
[----:B------:R-:W-:Y:S01]  /*92c70*/  IMAD.X R33, RZ, RZ, RZ, P3 ;  /* 0x000000ffff217224 */ /* 0x000fe200018e06ff */
[----:B------:R-:W-:Y:S02]  /*92c80*/  IADD3.X R55, P5, PT, R114, R61, RZ, P5, !PT ;  /* 0x0000003d72377210 */ /* 0x000fe40002fbe4ff */
[----:B------:R-:W-:Y:S02]  /*92c90*/  IADD3.X RZ, P2, PT, R47, R63, RZ, P2, !PT ;  /* 0x0000003f2fff7210 */ /* 0x000fe4000175e4ff */
[----:B------:R-:W-:-:S02]  /*92ca0*/  IADD3 RZ, P4, PT, R58, R56, RZ ;  /* 0x000000383aff7210 */ /* 0x000fc40007f9e0ff */
[----:B------:R-:W-:Y:S01]  /*92cb0*/  IADD3.X RZ, P0, PT, R55, R59, RZ, P0, !PT ;  /* 0x0000003b37ff7210 */ /* 0x000fe2000071e4ff */
[----:B------:R-:W-:Y:S01]  /*92cc0*/  IMAD.WIDE.U32 R58, R17, 0x1, RZ ;  /* 0x00000001113a7825 */ /* 0x000fe200078e00ff */
[----:B------:R-:W-:Y:S02]  /*92cd0*/  IADD3.X R9, P3, PT, R9, R50, RZ, P2, !PT ;  /* 0x0000003209097210 */ /* 0x000fe4000177e4ff */
[----:B------:R-:W-:Y:S01]  /*92ce0*/  IADD3.X R63, P5, PT, RZ, RZ, RZ, P5, !PT ;  /* 0x000000ffff3f7210 */ /* 0x000fe20002fbe4ff */
[C-C-:B------:R-:W-:Y:S01]  /*92cf0*/  IMAD R56, R16.reuse, -0x7af74000, R58.reuse ;  /* 0x8508c00010387824 */ /* 0x140fe200078e023a */
[----:B------:R-:W-:Y:S01]  /*92d00*/  IADD3.X R50, P3, PT, R33, R51, RZ, P3, !PT ;  /* 0x0000003321327210 */ /* 0x000fe20001f7e4ff */
[----:B------:R-:W-:Y:S01]  /*92d10*/  IMAD.WIDE.U32 R58, P2, R16, -0x7af74000, R58 ;  /* 0x8508c000103a7825 */ /* 0x000fe2000784003a */
[----:B------:R-:W-:Y:S02]  /*92d20*/  IADD3.X R61, PT, PT, RZ, RZ, RZ, P5, !PT ;  /* 0x000000ffff3d7210 */ /* 0x000fe40002ffe4ff */
[----:B------:R-:W-:Y:S01]  /*92d30*/  IADD3.X R34, P3, PT, R9, R34, RZ, P3, !PT ;  /* 0x0000002209227210 */ /* 0x000fe20001f7e4ff */
[----:B------:R-:W-:Y:S01]  /*92d40*/  IMAD.IADD R9, R93, 0x1, R45 ;  /* 0x000000015d097824 */ /* 0x000fe200078e022d */
[C---:B------:R-:W-:Y:S01]  /*92d50*/  IADD3 RZ, P5, PT, R57.reuse, R58, RZ ;  /* 0x0000003a39ff7210 */ /* 0x040fe20007fbe0ff */
        /* <DEDUP_REMOVED lines=9> */
[----:B------:R-:W-:Y:S01]  /*92df0*/  IMAD.WIDE.U32.X R44, R17, -0x7af74000, R44, P5 ;  /* 0x8508c000112c7825 */ /* 0x000fe200028e042c */
[----:B------:R-:W-:Y:S02]  /*92e00*/  IADD3.X RZ, P2, PT, R35, R9, RZ, P2, !PT ;  /* 0x0000000923ff7210 */ /* 0x000fe4000175e4ff */
[----:B------:R-:W-:Y:S01]  /*92e10*/  IADD3.X R116, P0, PT, R61, R117, RZ, P0, !PT ;  /* 0x000000753d747210 */ /* 0x000fe2000071e4ff */
[----:B------:R-:W-:Y:S01]  /*92e20*/  IMAD.WIDE.U32 R32, R17, 0x30000000, RZ ;  /* 0x3000000011207825 */ /* 0x000fe200078e00ff */
[----:B------:R-:W-:Y:S02]  /*92e30*/  IADD3.X R9, P4, PT, RZ, R44, RZ, P4, !PT ;  /* 0x0000002cff097210 */ /* 0x000fe4000279e4ff */
[----:B------:R-:W-:Y:S01]  /*92e40*/  IADD3.X R59, P2, PT, R59, R48, RZ, P2, !PT ;  /* 0x000000303b3b7210 */ /* 0x000fe2000175e4ff */
[C-C-:B------:R-:W-:Y:S01]  /*92e50*/  IMAD R156, R16.reuse, 0x170b5d44, R32.reuse ;  /* 0x170b5d44109c7824 */ /* 0x140fe200078e0220 */
[----:B------:R-:W-:Y:S01]  /*92e60*/  IADD3.X R44, P4, PT, RZ, R45, RZ, P4, !PT ;  /* 0x0000002dff2c7210 */ /* 0x000fe2000279e4ff */
[----:B------:R-:W-:Y:S01]  /*92e70*/  IMAD.WIDE.U32 R56, P5, R16, 0x170b5d44, R32 ;  /* 0x170b5d4410387825 */ /* 0x000fe200078a0020 */
[----:B------:R-:W-:-:S03]  /*92e80*/  IADD3.X R63, P0, PT, R63, R52, RZ, P0, !PT ;  /* 0x000000343f3f7210 */ /* 0x000fc6000071e4ff */
[----:B------:R-:W-:Y:S02]  /*92e90*/  IMAD.X R61, RZ, RZ, RZ, P3 ;  /* 0x000000ffff3d7224 */ /* 0x000fe400018e06ff */
[----:B------:R-:W-:-:S03]  /*92ea0*/  IMAD.WIDE.U32 R32, R10, -0x45f6b800, R46 ;  /* 0xba0948000a207825 */ /* 0x000fc600078e002e */
[----:B------:R-:W-:Y:S01]  /*92eb0*/  IADD3.X R45, P3, PT, R61, R49, RZ, P2, !PT ;  /* 0x000000313d2d7210 */ /* 0x000fe2000177e4ff */
[----:B------:R-:W-:Y:S01]  /*92ec0*/  IMAD.WIDE.U32 R50, R16, 0x30000000, RZ ;  /* 0x3000000010327825 */ /* 0x000fe200078e00ff */
[----:B------:R-:W-:Y:S02]  /*92ed0*/  IADD3 R97, PT, PT, R33, R97, RZ ;  /* 0x0000006121617210 */ /* 0x000fe40007ffe0ff */
[----:B------:R-:W-:Y:S01]  /*92ee0*/  IADD3.X R32, P2, PT, R9, R32, RZ, P4, !PT ;  /* 0x0000002009207210 */ /* 0x000fe2000275e4ff */
[----:B------:R-:W-:Y:S01]  /*92ef0*/  IMAD.X R47, RZ, RZ, RZ, P5 ;  /* 0x000000ffff2f7224 */ /* 0x000fe200028e06ff */
[----:B------:R-:W-:Y:S01]  /*92f00*/  IADD3 RZ, P5, PT, R56, R51, RZ ;  /* 0x0000003338ff7210 */ /* 0x000fe20007fbe0ff */
[----:B------:R-:W-:Y:S01]  /*92f10*/  IMAD.IADD R52, R55, 0x1, R87 ;  /* 0x0000000137347824 */ /* 0x000fe200078e0257 */
[----:B------:R-:W-:Y:S01]  /*92f20*/  IADD3.X R54, P4, PT, R59, R54, RZ, P3, !PT ;  /* 0x000000363b367210 */ /* 0x000fe20001f9e4ff */
[----:B------:R-:W-:Y:S01]  /*92f30*/  IMAD.MOV.U32 R46, RZ, RZ, R57 ;  /* 0x000000ffff2e7224 */ /* 0x000fe200078e0039 */
[----:B------:R-:W-:Y:S01]  /*92f40*/  IADD3.X R33, P2, PT, R44, R97, RZ, P2, !PT ;  /* 0x000000612c217210 */ /* 0x000fe2000175e4ff */
[----:B------:R-:W-:Y:S01]  /*92f50*/  IMAD.IADD R59, R156, 0x1, R51 ;  /* 0x000000019c3b7824 */ /* 0x000fe200078e0233 */
[----:B------:R-:W-:Y:S01]  /*92f60*/  IADD3 RZ, P3, PT, R32, R50, RZ ;  /* 0x0000003220ff7210 */ /* 0x000fe20007f7e0ff */
[----:B------:R-:W-:Y:S01]  /*92f70*/  IMAD.WIDE.U32 R48, R17, -0x45f6b800, RZ ;  /* 0xba09480011307825 */ /* 0x000fe200078e00ff */
[----:B------:R-:W-:-:S02]  /*92f80*/  IADD3.X R55, P4, PT, R45, R52, RZ, P4, !PT ;  /* 0x000000342d377210 */ /* 0x000fc4000279e4ff */
[----:B------:R-:W-:Y:S01]  /*92f90*/  IADD3.X R9, P2, PT, RZ, RZ, RZ, P2, !PT ;  /* 0x000000ffff097210 */ /* 0x000fe2000175e4ff */
[----:B------:R-:W-:Y:S01]  /*92fa0*/  IMAD.WIDE.U32.X R44, R17, 0x170b5d44, R46, P5 ;  /* 0x170b5d44112c7825 */ /* 0x000fe200028e042e */
[----:B------:R-:W-:Y:S02]  /*92fb0*/  IADD3.X RZ, P3, PT, R33, R59, RZ, P3, !PT ;  /* 0x0000003b21ff7210 */ /* 0x000fe40001f7e4ff */
[----:B------:R-:W-:Y:S01]  /*92fc0*/  IADD3.X R57, P4, PT, RZ, RZ, RZ, P4, !PT ;  /* 0x000000ffff397210 */ /* 0x000fe2000279e4ff */
[----:B------:R-:W-:Y:S01]  /*92fd0*/  IMAD.X R47, RZ, RZ, RZ, P2 ;  /* 0x000000ffff2f7224 */ /* 0x000fe200010e06ff */
[----:B------:R-:W-:Y:S01]  /*92fe0*/  IADD3.X R9, P3, PT, R9, R44, RZ, P3, !PT ;  /* 0x0000002c09097210 */ /* 0x000fe20001f7e4ff */
[--C-:B------:R-:W-:Y:S01]  /*92ff0*/  IMAD R67, R16, 0x1ef3622f, R48.reuse ;  /* 0x1ef3622f10437824 */ /* 0x100fe200078e0230 */
[----:B------:R-:W-:Y:S01]  /*93000*/  IADD3 RZ, P2, PT, R54, R36, RZ ;  /* 0x0000002436ff7210 */ /* 0x000fe20007f5e0ff */
[----:B------:R-:W-:Y:S01]  /*93010*/  IMAD.WIDE.U32 R48, P5, R16, 0x1ef3622f, R48 ;  /* 0x1ef3622f10307825 */ /* 0x000fe200078a0030 */
[----:B------:R-:W-:-:S02]  /*93020*/  IADD3.X R44, P3, PT, R47, R45, RZ, P3, !PT ;  /* 0x0000002d2f2c7210 */ /* 0x000fc40001f7e4ff */
[----:B------:R-:W-:Y:S01]  /*93030*/  IADD3.X R46, P0, PT, R116, R65, RZ, P0, !PT ;  /* 0x00000041742e7210 */ /* 0x000fe2000071e4ff */
[----:B------:R-:W-:-:S04]  /*93040*/  IMAD.WIDE.U32 R34, R10, 0xf5138f, R34 ;  /* 0x00f5138f0a227825 */ /* 0x000fc800078e0022 */
[----:B------:R-:W-:Y:S02]  /*93050*/  IMAD.IADD R61, R41, 0x1, R37 ;  /* 0x00000001293d7824 */ /* 0x000fe400078e0225 */
[----:B------:R-:W-:-:S03]  /*93060*/  IMAD.WIDE.U32 R50, R16, -0x45f6b800, RZ ;  /* 0xba09480010327825 */ /* 0x000fc600078e00ff */
[----:B------:R-:W-:Y:S01]  /*93070*/  IADD3.X RZ, P2, PT, R55, R61, RZ, P2, !PT ;  /* 0x0000003d37ff7210 */ /* 0x000fe2000175e4ff */
[----:B------:R-:W-:Y:S01]  /*93080*/  IMAD.X R37, RZ, RZ, RZ, P5 ;  /* 0x000000ffff257224 */ /* 0x000fe200028e06ff */
[----:B------:R-:W-:Y:S01]  /*93090*/  IADD3.X R34, P5, PT, R9, R34, RZ, P3, !PT ;  /* 0x0000002209227210 */ /* 0x000fe20001fbe4ff */
[----:B------:R-:W-:Y:S01]  /*930a0*/  IMAD.IADD R93, R35, 0x1, R93 ;  /* 0x00000001235d7824 */ /* 0x000fe200078e025d */
[-C--:B------:R-:W-:Y:S01]  /*930b0*/  IADD3 R9, PT, PT, R67, R51.reuse, RZ ;  /* 0x0000003343097210 */ /* 0x080fe20007ffe0ff */
[----:B------:R-:W-:Y:S01]  /*930c0*/  IMAD.X R59, RZ, RZ, RZ, P4 ;  /* 0x000000ffff3b7224 */ /* 0x000fe200020e06ff */
[----:B------:R-:W-:Y:S01]  /*930d0*/  IADD3 RZ, P4, PT, R48, R51, RZ ;  /* 0x0000003330ff7210 */ /* 0x000fe20007f9e0ff */
[----:B------:R-:W-:Y:S01]  /*930e0*/  IMAD.MOV.U32 R36, RZ, RZ, R49 ;  /* 0x000000ffff247224 */ /* 0x000fe200078e0031 */
[----:B------:R-:W-:Y:S01]  /*930f0*/  IADD3 RZ, P3, PT, R34, R50, RZ ;  /* 0x0000003222ff7210 */ /* 0x000fe20007f7e0ff */
[----:B------:R-:W-:Y:S01]  /*93100*/  IMAD.WIDE.U32 R32, R16, 0x30000000, R32 ;  /* 0x3000000010207825 */ /* 0x000fe200078e0020 */
[----:B------:R-:W-:-:S02]  /*93110*/  IADD3.X R35, P5, PT, R44, R93, RZ, P5, !PT ;  /* 0x0000005d2c237210 */ /* 0x000fc40002fbe4ff */
[----:B------:R-:W-:Y:S01]  /*93120*/  IADD3.X R42, P2, PT, R57, R42, RZ, P2, !PT ;  /* 0x0000002a392a7210 */ /* 0x000fe2000175e4ff */
[----:B------:R-:W-:Y:S01]  /*93130*/  IMAD.WIDE.U32.X R44, R17, 0x1ef3622f, R36, P4 ;  /* 0x1ef3622f112c7825 */ /* 0x000fe200020e0424 */
[----:B------:R-:W-:Y:S02]  /*93140*/  IADD3.X RZ, P3, PT, R35, R9, RZ, P3, !PT ;  /* 0x0000000923ff7210 */ /* 0x000fe40001f7e4ff */
[----:B------:R-:W-:Y:S01]  /*93150*/  IADD3.X R37, P4, PT, R63, R12, RZ, P0, !PT ;  /* 0x0000000c3f257210 */ /* 0x000fe2000079e4ff */
[----:B------:R-:W-:Y:S01]  /*93160*/  IMAD.WIDE.U32 R12, R17, 0xf5138f, RZ ;  /* 0x00f5138f110c7825 */ /* 0x000fe200078e00ff */
[----:B------:R-:W-:Y:S02]  /*93170*/  IADD3.X R49, P2, PT, R59, R43, RZ, P2, !PT ;  /* 0x0000002b3b317210 */ /* 0x000fe4000175e4ff */
[----:B------:R-:W-:Y:S01]  /*93180*/  IADD3.X R9, P5, PT, RZ, RZ, RZ, P5, !PT ;  /* 0x000000ffff097210 */ /* 0x000fe20002fbe4ff */
[----:B------:R-:W-:Y:S01]  /*93190*/  IMAD R57, R16, 0x1a22d9f3, R12 ;  /* 0x1a22d9f310397824 */ /* 0x000fe200078e020c */
[----:B------:R-:W-:Y:S01]  /*931a0*/  IADD3.X R36, P2, PT, R42, R37, RZ, P2, !PT ;  /* 0x000000252a247210 */ /* 0x000fe2000175e4ff */
[----:B------:R-:W-:Y:S01]  /*931b0*/  IMAD.WIDE.U32 R42, R16, 0xf5138f, RZ ;  /* 0x00f5138f102a7825 */ /* 0x000fe200078e00ff */
[----:B------:R-:W-:-:S02]  /*931c0*/  IADD3.X R9, P3, PT, R9, R44, RZ, P3, !PT ;  /* 0x0000002c09097210 */ /* 0x000fc40001f7e4ff */
[----:B------:R-:W-:Y:S01]  /*931d0*/  IADD3.X R50, P4, PT, R46, R147, RZ, P4, !PT ;  /* 0x000000932e327210 */ /* 0x000fe2000279e4ff */
[----:B------:R-:W-:Y:S02]  /*931e0*/  IMAD.X R37, RZ, RZ, RZ, P5 ;  /* 0x000000ffff257224 */ /* 0x000fe400028e06ff */
[----:B------:R-:W-:-:S03]  /*931f0*/  IMAD.WIDE.U32 R46, P5, R16, 0x1a22d9f3, R12 ;  /* 0x1a22d9f3102e7825 */ /* 0x000fc600078a000c */
[----:B------:R-:W-:Y:S01]  /*93200*/  IADD3.X R48, P3, PT, R37, R45, RZ, P3, !PT ;  /* 0x0000002d25307210 */ /* 0x000fe20001f7e4ff */
[----:B------:R-:W-:Y:S01]  /*93210*/  IMAD.WIDE.U32 R12, R10, 0x6ca1493b, R54 ;  /* 0x6ca1493b0a0c7825 */ /* 0x000fe200078e0036 */
[----:B------:R-:W-:-:S03]  /*93220*/  IADD3.X R37, P2, PT, R49, R50, RZ, P2, !PT ;  /* 0x0000003231257210 */ /* 0x000fc6000175e4ff */
[----:B------:R-:W-:Y:S01]  /*93230*/  IMAD.IADD R41, R13, 0x1, R41 ;  /* 0x000000010d297824 */ /* 0x000fe200078e0229 */
[----:B------:R-:W-:Y:S01]  /*93240*/  IADD3.X R12, P3, PT, R9, R12, RZ, P3, !PT ;  /* 0x0000000c090c7210 */ /* 0x000fe20001f7e4ff */
[----:B------:R-:W-:Y:S01]  /*93250*/  IMAD.X R45, RZ, RZ, RZ, P5 ;  /* 0x000000ffff2d7224 */ /* 0x000fe200028e06ff */
[----:B------:R-:W-:Y:S01]  /*93260*/  IADD3.X R51, P2, PT, RZ, RZ, RZ, P2, !PT ;  /* 0x000000ffff337210 */ /* 0x000fe2000175e4ff */
[----:B------:R-:W-:Y:S01]  /*93270*/  IMAD.MOV.U32 R44, RZ, RZ, R47 ;  /* 0x000000ffff2c7224 */ /* 0x000fe200078e002f */
[----:B------:R-:W-:Y:S01]  /*93280*/  IADD3 RZ, P5, PT, R46, R43, RZ ;  /* 0x0000002b2eff7210 */ /* 0x000fe20007fbe0ff */
[----:B------:R-:W-:Y:S01]  /*93290*/  IMAD.IADD R47, R11, 0x1, R15 ;  /* 0x000000010b2f7824 */ /* 0x000fe200078e020f */
[----:B------:R-:W-:Y:S01]  /*932a0*/  IADD3.X R13, P3, PT, R48, R41, RZ, P3, !PT ;  /* 0x00000029300d7210 */ /* 0x000fe20001f7e4ff */
[----:B------:R-:W-:Y:S01]  /*932b0*/  IMAD.X R55, RZ, RZ, RZ, P2 ;  /* 0x000000ffff377224 */ /* 0x000fe200010e06ff */
[----:B------:R-:W-:Y:S01]  /*932c0*/  IADD3 RZ, P2, PT, R36, R14, RZ ;  /* 0x0000000e24ff7210 */ /* 0x000fe20007f5e0ff */
[----:B------:R-:W-:Y:S01]  /*932d0*/  IMAD.WIDE.U32 R14, R17, 0x6ca1493b, RZ ;  /* 0x6ca1493b110e7825 */ /* 0x000fe200078e00ff */
[----:B------:R-:W-:-:S02]  /*932e0*/  IADD3.X R9, P3, PT, RZ, RZ, RZ, P3, !PT ;  /* 0x000000ffff097210 */ /* 0x000fc40001f7e4ff */
[----:B------:R-:W-:Y:S01]  /*932f0*/  IADD3.X RZ, P2, PT, R37, R47, RZ, P2, !PT ;  /* 0x0000002f25ff7210 */ /* 0x000fe2000175e4ff */
[----:B------:R-:W-:Y:S01]  /*93300*/  IMAD.IADD R43, R57, 0x1, R43 ;  /* 0x00000001392b7824 */ /* 0x000fe200078e022b */
[----:B------:R-:W-:Y:S01]  /*93310*/  IADD3.X R41, PT, PT, RZ, RZ, RZ, P3, !PT ;  /* 0x000000ffff297210 */ /* 0x000fe20001ffe4ff */
[----:B------:R-:W-:Y:S01]  /*93320*/  IMAD.WIDE.U32.X R44, R17, 0x1a22d9f3, R44, P5 ;  /* 0x1a22d9f3112c7825 */ /* 0x000fe200028e042c */
[----:B------:R-:W-:Y:S02]  /*93330*/  IADD3 RZ, P5, PT, R12, R42, RZ ;  /* 0x0000002a0cff7210 */ /* 0x000fe40007fbe0ff */
[----:B------:R-:W-:Y:S01]  /*93340*/  IADD3.X R38, P2, PT, R51, R38, RZ, P2, !PT ;  /* 0x0000002633267210 */ /* 0x000fe2000175e4ff */
[----:B------:R-:W-:Y:S01]  /*93350*/  IMAD.WIDE.U32 R48, P3, R16, -0x39c4fa40, R14 ;  /* 0xc63b05c010307825 */ /* 0x000fe2000786000e */
[----:B------:R-:W-:-:S03]  /*93360*/  IADD3.X RZ, P5, PT, R13, R43, RZ, P5, !PT ;  /* 0x0000002b0dff7210 */ /* 0x000fc60002fbe4ff */
[----:B------:R-:W-:Y:S01]  /*93370*/  IMAD.X R47, RZ, RZ, RZ, P3 ;  /* 0x000000ffff2f7224 */ /* 0x000fe200018e06ff */
[----:B------:R-:W-:Y:S01]  /*93380*/  IADD3.X R9, P3, PT, R9, R44, RZ, P5, !PT ;  /* 0x0000002c09097210 */ /* 0x000fe20002f7e4ff */
[----:B------:R-:W-:-:S03]  /*93390*/  IMAD.WIDE.U32 R42, R16, 0x6ca1493b, RZ ;  /* 0x6ca1493b102a7825 */ /* 0x000fc600078e00ff */
[----:B------:R-:W-:Y:S01]  /*933a0*/  IADD3.X R44, P3, PT, R41, R45, RZ, P3, !PT ;  /* 0x0000002d292c7210 */ /* 0x000fe20001f7e4ff */
[----:B------:R-:W-:Y:S01]  /*933b0*/  IMAD R59, R16, -0x39c4fa40, R14 ;  /* 0xc63b05c0103b7824 */ /* 0x000fe200078e020e */
[----:B------:R-:W-:Y:S01]  /*933c0*/  IADD3 RZ, P5, PT, R48, R43, RZ ;  /* 0x0000002b30ff7210 */ /* 0x000fe20007fbe0ff */
[----:B------:R-:W-:Y:S01]  /*933d0*/  IMAD.WIDE.U32 R14, R10, 0x17c510ea, R36 ;  /* 0x17c510ea0a0e7825 */ /* 0x000fe200078e0024 */
[----:B------:R-:W-:-:S03]  /*933e0*/  IADD3.X R45, P2, PT, R55, R39, RZ, P2, !PT ;  /* 0x00000027372d7210 */ /* 0x000fc6000175e4ff */
[----:B------:R-:W-:Y:S01]  /*933f0*/  IMAD.MOV.U32 R46, RZ, RZ, R49 ;  /* 0x000000ffff2e7224 */ /* 0x000fe200078e0031 */
[----:B------:R-:W-:Y:S01]  /*93400*/  IADD3.X R10, P3, PT, R9, R14, RZ, P3, !PT ;  /* 0x0000000e090a7210 */ /* 0x000fe20001f7e4ff */
[----:B------:R-:W-:Y:S01]  /*93410*/  IMAD.IADD R11, R15, 0x1, R11 ;  /* 0x000000010f0b7824 */ /* 0x000fe200078e020b */
[----:B------:R-:W-:Y:S01]  /*93420*/  IADD3.X R9, P0, PT, RZ, RZ, RZ, P0, !PT ;  /* 0x000000ffff097210 */ /* 0x000fe2000071e4ff */
[----:B------:R-:W-:Y:S02]  /*93430*/  IMAD.IADD R15, R59, 0x1, R43 ;  /* 0x000000013b0f7824 */ /* 0x000fe400078e022b */
[----:B------:R-:W-:Y:S01]  /*93440*/  IMAD.WIDE.U32.X R36, R17, -0x39c4fa40, R46, P5 ;  /* 0xc63b05c011247825 */ /* 0x000fe200028e042e */
[----:B------:R-:W-:Y:S02]  /*93450*/  IADD3 RZ, P5, PT, R10, R42, RZ ;  /* 0x0000002a0aff7210 */ /* 0x000fe40007fbe0ff */
[----:B------:R-:W-:Y:S01]  /*93460*/  IADD3.X R11, P3, PT, R44, R11, RZ, P3, !PT ;  /* 0x0000000b2c0b7210 */ /* 0x000fe20001f7e4ff */
[----:B------:R-:W-:Y:S01]  /*93470*/  IMAD R47, R18, R227, R40 ;  /* 0x000000e3122f7224 */ /* 0x000fe200078e0228 */
[----:B------:R-:W-:Y:S01]  /*93480*/  IADD3.X R43, P4, PT, RZ, R9, RZ, P4, !PT ;  /* 0x00000009ff2b7210 */ /* 0x000fe2000279e4ff */
[----:B------:R-:W-:Y:S01]  /*93490*/  IMAD.WIDE.U32 R12, R16, 0xf5138f, R12 ;  /* 0x00f5138f100c7825 */ /* 0x000fe200078e000c */
[----:B------:R-:W-:-:S02]  /*934a0*/  IADD3.X R9, P1, PT, R64, R53, RZ, P1, !PT ;  /* 0x0000003540097210 */ /* 0x000fc40000f3e4ff */
[----:B------:R-:W-:Y:S01]  /*934b0*/  IADD3.X RZ, P5, PT, R11, R15, RZ, P5, !PT ;  /* 0x0000000f0bff7210 */ /* 0x000fe20002fbe4ff */
[----:B------:R-:W-:Y:S01]  /*934c0*/  IMAD.WIDE.U32 R34, R16, -0x45f6b800, R34 ;  /* 0xba09480010227825 */ /* 0x000fe200078e0022 */
[----:B------:R-:W-:Y:S02]  /*934d0*/  IADD3.X R41, P3, PT, RZ, RZ, RZ, P3, !PT ;  /* 0x000000ffff297210 */ /* 0x000fe40001f7e4ff */
[----:B------:R-:W-:Y:S01]  /*934e0*/  IADD3.X R43, P2, PT, R38, R43, RZ, P2, !PT ;  /* 0x0000002b262b7210 */ /* 0x000fe2000175e4ff */
[----:B------:R-:W-:Y:S01]  /*934f0*/  IMAD.WIDE.U32 R38, R17, 0x17c510ea, RZ ;  /* 0x17c510ea11267825 */ /* 0x000fe200078e00ff */
[----:B------:R-:W-:Y:S02]  /*93500*/  IADD3.X R44, PT, PT, RZ, RZ, RZ, P4, P0 ;  /* 0x000000ffff2c7210 */ /* 0x000fe400027e04ff */
[----:B------:R-:W-:Y:S01]  /*93510*/  IADD3.X R42, P0, PT, R41, R36, RZ, P5, !PT ;  /* 0x00000024292a7210 */ /* 0x000fe20002f1e4ff */
[----:B------:R-:W-:Y:S01]  /*93520*/  IMAD.WIDE.U32 R14, R19, R227, R8 ;  /* 0x000000e3130e7225 */ /* 0x000fe200078e0008 */
[----:B------:R-:W-:-:S02]  /*93530*/  IADD3.X R44, P2, PT, R45, R44, RZ, P2, !PT ;  /* 0x0000002c2d2c7210 */ /* 0x000fc4000175e4ff */
[----:B------:R-:W-:Y:S01]  /*93540*/  IADD3 R57, PT, PT, R13, R57, RZ ;  /* 0x000000390d397210 */ /* 0x000fe20007ffe0ff */
[----:B------:R-:W-:Y:S01]  /*93550*/  IMAD.X R36, RZ, RZ, RZ, P3 ;  /* 0x000000ffff247224 */ /* 0x000fe200018e06ff */
[----:B------:R-:W-:Y:S01]  /*93560*/  IADD3.X R43, P3, PT, R43, R14, RZ, P2, !PT ;  /* 0x0000000e2b2b7210 */ /* 0x000fe2000177e4ff */
[----:B------:R-:W-:Y:S02]  /*93570*/  IMAD.IADD R45, R15, 0x1, R47 ;  /* 0x000000010f2d7824 */ /* 0x000fe400078e022f */
[----:B------:R-:W-:Y:S01]  /*93580*/  IMAD.WIDE.U32 R40, P4, R16, 0x1ae3a46, R38 ;  /* 0x01ae3a4610287825 */ /* 0x000fe20007880026 */
[----:B------:R-:W-:Y:S02]  /*93590*/  IADD3.X R15, P0, PT, R36, R37, RZ, P0, !PT ;  /* 0x00000025240f7210 */ /* 0x000fe4000071e4ff */
[----:B------:R-:W-:Y:S01]  /*935a0*/  IADD3.X R44, P3, PT, R44, R45, RZ, P3, !PT ;  /* 0x0000002d2c2c7210 */ /* 0x000fe20001f7e4ff */
[----:B------:R-:W-:Y:S01]  /*935b0*/  IMAD.WIDE.U32 R36, R16, 0x17c510ea, RZ ;  /* 0x17c510ea10247825 */ /* 0x000fe200078e00ff */
[----:B------:R-:W-:-:S03]  /*935c0*/  IADD3.X R14, P0, PT, R42, R43, RZ, P0, !PT ;  /* 0x0000002b2a0e7210 */ /* 0x000fc6000071e4ff */
[----:B------:R-:W-:Y:S01]  /*935d0*/  IMAD R49, R16, 0x1ae3a46, R38 ;  /* 0x01ae3a4610317824 */ /* 0x000fe200078e0226 */
[----:B------:R-:W-:Y:S01]  /*935e0*/  IADD3 RZ, P5, PT, R14, R36, RZ ;  /* 0x000000240eff7210 */ /* 0x000fe20007fbe0ff */
[----:B------:R-:W-:Y:S01]  /*935f0*/  IMAD.X R39, RZ, RZ, RZ, P4 ;  /* 0x000000ffff277224 */ /* 0x000fe200020e06ff */
[-C--:B------:R-:W-:Y:S01]  /*93600*/  IADD3 RZ, P4, PT, R40, R37.reuse, RZ ;  /* 0x0000002528ff7210 */ /* 0x080fe20007f9e0ff */
[----:B------:R-:W-:Y:S01]  /*93610*/  IMAD.MOV.U32 R38, RZ, RZ, R41 ;  /* 0x000000ffff267224 */ /* 0x000fe200078e0029 */
[----:B------:R-:W-:Y:S01]  /*93620*/  IADD3 R41, PT, PT, R49, R37, RZ ;  /* 0x0000002531297210 */ /* 0x000fe20007ffe0ff */
[----:B------:R-:W-:Y:S01]  /*93630*/  IMAD.IADD R47, R47, 0x1, R31 ;  /* 0x000000012f2f7824 */ /* 0x000fe200078e021f */
[----:B------:R-:W-:Y:S01]  /*93640*/  IADD3.X R15, P0, PT, R15, R44, RZ, P0, !PT ;  /* 0x0000002c0f0f7210 */ /* 0x000fe2000071e4ff */
[----:B------:R-:W-:Y:S01]  /*93650*/  IMAD.WIDE.U32.X R36, R17, 0x1ae3a46, R38, P4 ;  /* 0x01ae3a4611247825 */ /* 0x000fe200020e0426 */
[----:B------:R-:W-:Y:S02]  /*93660*/  IADD3 RZ, P4, PT, R8, R30, RZ ;  /* 0x0000001e08ff7210 */ /* 0x000fe40007f9e0ff */
[----:B------:R-:W-:Y:S01]  /*93670*/  IADD3.X RZ, P5, PT, R15, R41, RZ, P5, !PT ;  /* 0x000000290fff7210 */ /* 0x000fe20002fbe4ff */
[----:B------:R-:W-:Y:S01]  /*93680*/  IMAD.WIDE.U32 R14, R16, 0x17c510ea, R14 ;  /* 0x17c510ea100e7825 */ /* 0x000fe200078e000e */
[----:B------:R-:W-:-:S02]  /*93690*/  IADD3.X R17, P0, PT, RZ, RZ, RZ, P0, !PT ;  /* 0x000000ffff117210 */ /* 0x000fc4000071e4ff */
[----:B------:R-:W-:Y:S01]  /*936a0*/  IADD3.X RZ, P4, PT, R9, R47, RZ, P4, !PT ;  /* 0x0000002f09ff7210 */ /* 0x000fe2000279e4ff */
[----:B------:R-:W-:Y:S01]  /*936b0*/  IMAD.WIDE.U32 R10, R16, 0x6ca1493b, R10 ;  /* 0x6ca1493b100a7825 */ /* 0x000fe200078e000a */
[----:B------:R-:W-:Y:S02]  /*936c0*/  IADD3.X R8, P5, PT, R17, R36, RZ, P5, !PT ;  /* 0x0000002411087210 */ /* 0x000fe40002fbe4ff */
[----:B------:R-:W-:Y:S01]  /*936d0*/  IADD3.X R9, P1, PT, RZ, RZ, RZ, P1, !PT ;  /* 0x000000ffff097210 */ /* 0x000fe20000f3e4ff */
[----:B------:R-:W-:Y:S02]  /*936e0*/  IMAD.X R36, RZ, RZ, RZ, P0 ;  /* 0x000000ffff247224 */ /* 0x000fe400000e06ff */
[----:B------:R-:W-:Y:S01]  /*936f0*/  IMAD.IADD R49, R15, 0x1, R49 ;  /* 0x000000010f317824 */ /* 0x000fe200078e0231 */
[----:B------:R-:W-:Y:S01]  /*93700*/  IADD3.X R17, P4, PT, R9, R6, RZ, P4, !PT ;  /* 0x0000000609117210 */ /* 0x000fe2000279e4ff */
[----:B------:R-:W-:Y:S01]  /*93710*/  IMAD.IADD R67, R35, 0x1, R67 ;  /* 0x0000000123437824 */ /* 0x000fe200078e0243 */
[----:B------:R-:W-:Y:S01]  /*93720*/  IADD3.X R9, P2, PT, RZ, RZ, RZ, P2, !PT ;  /* 0x000000ffff097210 */ /* 0x000fe2000175e4ff */
[----:B------:R-:W-:Y:S01]  /*93730*/  IMAD.IADD R59, R11, 0x1, R59 ;  /* 0x000000010b3b7824 */ /* 0x000fe200078e023b */
[----:B------:R-:W-:Y:S01]  /*93740*/  IADD3.X R36, P0, PT, R36, R37, RZ, P5, !PT ;  /* 0x0000002524247210 */ /* 0x000fe20002f1e4ff */
[----:B------:R-:W-:Y:S01]  /*93750*/  IMAD.IADD R156, R33, 0x1, R156 ;  /* 0x00000001219c7824 */ /* 0x000fe200078e029c */
[----:B------:R-:W-:Y:S01]  /*93760*/  MOV R152, R49 ;  /* 0x0000003100987202 */ /* 0x000fe20000000f00 */
[----:B------:R-:W-:Y:S01]  /*93770*/  IMAD.MOV.U32 R157, RZ, RZ, R32 ;  /* 0x000000ffff9d7224 */ /* 0x000fe200078e0020 */
[----:B------:R-:W-:Y:S01]  /*93780*/  IADD3.X R6, P3, P0, R8, RZ, R9, P0, P3 ;  /* 0x000000ff08067210 */ /* 0x000fe20000066409 */
[----:B------:R-:W-:Y:S01]  /*93790*/  IMAD.X R9, RZ, RZ, RZ, P2 ;  /* 0x000000ffff097224 */ /* 0x000fe200010e06ff */
[----:B------:R-:W-:Y:S01]  /*937a0*/  IADD3.X R8, PT, PT, R7, RZ, RZ, P4, P1 ;  /* 0x000000ff07087210 */ /* 0x000fe200027e24ff */
        /* <DEDUP_REMOVED lines=80> */
.L_x_981:
[----:B------:R-:W-:Y:S05]  /*93cb0*/  BSYNC.RELIABLE B3 ;  /* 0x0000000000037941 */ /* 0x000fea0003800100 */
.L_x_980:
        /* <DEDUP_REMOVED lines=12> */
.L_x_979:
[----:B------:R-:W-:Y:S05]  /*93d80*/  BSYNC.RECONVERGENT B2 ;  /* 0x0000000000027941 */ /* 0x000fea0003800200 */
.L_x_978:
        /* <DEDUP_REMOVED lines=70> */
[----:B------:R-:W-:Y:S01]  /*941f0*/  IMAD.WIDE.U32.X R6, R76, R100, R6, P4 ;  /* 0x000000644c067225 */ /* 0x000fe200020e0406 */
[----:B------:R-:W-:Y:S02]  /*94200*/  IADD3.X R11, P4, PT, R16, R17, RZ, P0, !PT ;  /* 0x00000011100b7210 */ /* 0x000fe4000079e4ff */
[----:B------:R-:W-:Y:S01]  /*94210*/  IADD3 R17, P2, PT, R14, R9, RZ ;  /* 0x000000090e117210 */ /* 0x000fe20007f5e0ff */
[----:B------:R-:W-:Y:S01]  /*94220*/  IMAD.X R13, RZ, RZ, RZ, P3 ;  /* 0x000000ffff0d7224 */ /* 0x000fe200018e06ff */
[----:B------:R-:W-:Y:S01]  /*94230*/  IADD3 RZ, P0, PT, R64, R8, RZ ;  /* 0x0000000840ff7210 */ /* 0x000fe20007f1e0ff */
[----:B------:R-:W-:Y:S01]  /*94240*/  IMAD.WIDE.U32 R8, R100, R83, RZ ;  /* 0x0000005364087225 */ /* 0x000fe200078e00ff */
[----:B------:R-:W-:Y:S02]  /*94250*/  IADD3.X R37, P4, PT, RZ, R6, RZ, P4, !PT ;  /* 0x00000006ff257210 */ /* 0x000fe4000279e4ff */
[----:B------:R-:W-:Y:S01]  /*94260*/  IADD3.X R65, P1, PT, R12, R11, RZ, P1, !PT ;  /* 0x0000000b0c417210 */ /* 0x000fe20000f3e4ff */
[----:B------:R-:W-:Y:S01]  /*94270*/  IMAD.MOV.U32 R12, RZ, RZ, R15 ;  /* 0x000000ffff0c7224 */ /* 0x000fe200078e000f */
[----:B------:R-:W-:Y:S01]  /*94280*/  IADD3.X R23, P4, PT, RZ, R7, RZ, P4, !PT ;  /* 0x00000007ff177210 */ /* 0x000fe2000279e4ff */
[----:B------:R-:W-:Y:S01]  /*94290*/  IMAD.WIDE.U32 R8, P3, R78, R99, R8 ;  /* 0x000000634e087225 */ /* 0x000fe20007860008 */
[----:B------:R-:W-:-:S02]  /*942a0*/  IADD3.X RZ, P0, PT, R65, R17, RZ, P0, !PT ;  /* 0x0000001141ff7210 */ /* 0x000fc4000071e4ff */
[----:B------:R-:W-:Y:S01]  /*942b0*/  IADD3.X R15, P1, PT, RZ, RZ, RZ, P1, !PT ;  /* 0x000000ffff0f7210 */ /* 0x000fe20000f3e4ff */
[----:B------:R-:W-:Y:S01]  /*942c0*/  IMAD.WIDE.U32.X R12, R79, R102, R12, P2 ;  /* 0x000000664f0c7225 */ /* 0x000fe200010e040c */
[----:B------:R-:W-:-:S03]  /*942d0*/  MOV R10, R9 ;  /* 0x00000009000a7202 */ /* 0x000fc60000000f00 */
[----:B------:R-:W-:Y:S01]  /*942e0*/  IMAD.WIDE.U32 R6, R99, R83, RZ ;  /* 0x0000005363067225 */ /* 0x000fe200078e00ff */
[----:B------:R-:W-:-:S03]  /*942f0*/  IADD3.X R36, P0, PT, R15, R12, RZ, P0, !PT ;  /* 0x0000000c0f247210 */ /* 0x000fc6000071e4ff */
[----:B------:R-:W-:Y:S01]  /*94300*/  IMAD.WIDE.U32 R50, R104, R179, RZ ;  /* 0x000000b368327225 */ /* 0x000fe200078e00ff */
[----:B------:R-:W-:Y:S02]  /*94310*/  IADD3 R20, P2, PT, R7, R8, RZ ;  /* 0x0000000807147210 */ /* 0x000fe40007f5e0ff */
[----:B------:R-:W-:Y:S01]  /*94320*/  IADD3.X R37, P4, PT, R37, R6, RZ, P4, !PT ;  /* 0x0000000625257210 */ /* 0x000fe2000279e4ff */
[----:B------:R-:W-:Y:S02]  /*94330*/  IMAD.X R12, RZ, RZ, RZ, P1 ;  /* 0x000000ffff0c7224 */ /* 0x000fe400008e06ff */
[----:B------:R-:W-:Y:S01]  /*94340*/  IMAD.WIDE.U32 R6, R100, R80, RZ ;  /* 0x0000005064067225 */ /* 0x000fe200078e00ff */
[----:B------:R-:W-:-:S03]  /*94350*/  IADD3.X R23, P4, PT, R23, R20, RZ, P4, !PT ;  /* 0x0000001417177210 */ /* 0x000fc6000279e4ff */
[----:B------:R-:W-:Y:S01]  /*94360*/  IMAD.X R11, RZ, RZ, RZ, P3 ;  /* 0x000000ffff0b7224 */ /* 0x000fe200018e06ff */
[----:B------:R-:W-:Y:S01]  /*94370*/  IADD3.X R18, P3, PT, R12, R13, RZ, P0, !PT ;  /* 0x0000000d0c127210 */ /* 0x000fe2000077e4ff */
[----:B------:R-:W-:-:S03]  /*94380*/  IMAD.WIDE.U32 R8, R102, R81, RZ ;  /* 0x0000005166087225 */ /* 0x000fc600078e00ff */
[----:B------:R-:W-:Y:S01]  /*94390*/  IADD3.X R36, P3, PT, R36, R37, RZ, P3, !PT ;  /* 0x0000002524247210 */ /* 0x000fe20001f7e4ff */
[----:B------:R-:W-:-:S03]  /*943a0*/  IMAD.WIDE.U32 R16, R103, R179, RZ ;  /* 0x000000b367107225 */ /* 0x000fc600078e00ff */
[----:B------:R-:W-:Y:S01]  /*943b0*/  IADD3.X R37, P3, PT, R18, R23, RZ, P3, !PT ;  /* 0x0000001712257210 */ /* 0x000fe20001f7e4ff */
[----:B------:R-:W-:-:S03]  /*943c0*/  IMAD.WIDE.U32 R50, P1, R180, R103, R50 ;  /* 0x00000067b4327225 */ /* 0x000fc60007820032 */
[----:B------:R-:W-:Y:S01]  /*943d0*/  IADD3.X R27, P3, PT, RZ, RZ, RZ, P3, !PT ;  /* 0x000000ffff1b7210 */ /* 0x000fe20001f7e4ff */
[----:B------:R-:W-:Y:S01]  /*943e0*/  IMAD.WIDE.U32 R64, R77, R101, R64 ;  /* 0x000000654d407225 */ /* 0x000fe200078e0040 */
[----:B------:R-:W-:-:S03]  /*943f0*/  IADD3 R17, P0, PT, R50, R17, RZ ;  /* 0x0000001132117210 */ /* 0x000fc60007f1e0ff */
[----:B------:R-:W-:-:S04]  /*94400*/  IMAD.WIDE.U32 R12, P5, R85, R99, R6 ;  /* 0x00000063550c7225 */ /* 0x000fc800078a0006 */
[----:B------:R-:W-:Y:S01]  /*94410*/  IMAD.WIDE.U32.X R6, R78, R100, R10, P2 ;  /* 0x000000644e067225 */ /* 0x000fe200010e040a */
[----:B------:R-:W-:-:S03]  /*94420*/  IADD3 RZ, P2, PT, R64, R16, RZ ;  /* 0x0000001040ff7210 */ /* 0x000fc60007f5e0ff */
[----:B------:R-:W-:Y:S01]  /*94430*/  IMAD.IADD R65, R65, 0x1, R14 ;  /* 0x0000000141417824 */ /* 0x000fe200078e020e */
[----:B------:R-:W-:Y:S01]  /*94440*/  IADD3.X R21, P4, PT, RZ, R6, RZ, P4, !PT ;  /* 0x00000006ff157210 */ /* 0x000fe2000279e4ff */
[----:B------:R-:W-:Y:S02]  /*94450*/  IMAD.X R11, RZ, RZ, RZ, P5 ;  /* 0x000000ffff0b7224 */ /* 0x000fe400028e06ff */
[----:B------:R-:W-:Y:S01]  /*94460*/  IMAD.WIDE.U32 R14, P5, R76, R101, R8 ;  /* 0x000000654c0e7225 */ /* 0x000fe200078a0008 */
[----:B------:R-:W-:Y:S02]  /*94470*/  IADD3.X RZ, P2, PT, R65, R17, RZ, P2, !PT ;  /* 0x0000001141ff7210 */ /* 0x000fe4000175e4ff */
[----:B------:R-:W-:Y:S01]  /*94480*/  IADD3.X R31, P4, PT, RZ, R7, RZ, P4, !PT ;  /* 0x00000007ff1f7210 */ /* 0x000fe2000279e4ff */
[----:B------:R-:W-:-:S04]  /*94490*/  IMAD.WIDE.U32 R8, R101, R81, RZ ;  /* 0x0000005165087225 */ /* 0x000fc800078e00ff */
[----:B------:R-:W-:Y:S01]  /*944a0*/  IMAD.X R17, RZ, RZ, RZ, P5 ;  /* 0x000000ffff117224 */ /* 0x000fe200028e06ff */
[----:B------:R-:W-:Y:S01]  /*944b0*/  IADD3 R25, P5, PT, R14, R9, RZ ;  /* 0x000000090e197210 */ /* 0x000fe20007fbe0ff */
[----:B------:R-:W-:Y:S01]  /*944c0*/  IMAD.X R19, RZ, RZ, RZ, P1 ;  /* 0x000000ffff137224 */ /* 0x000fe200008e06ff */
[----:B------:R-:W-:Y:S01]  /*944d0*/  IADD3 RZ, P1, PT, R36, R8, RZ ;  /* 0x0000000824ff7210 */ /* 0x000fe20007f3e0ff */
[----:B------:R-:W-:Y:S02]  /*944e0*/  IMAD.MOV.U32 R18, RZ, RZ, R51 ;  /* 0x000000ffff127224 */ /* 0x000fe400078e0033 */
[----:B------:R-:W-:Y:S01]  /*944f0*/  IMAD.WIDE.U32 R8, R99, R80, RZ ;  /* 0x0000005063087225 */ /* 0x000fe200078e00ff */
[----:B------:R-:W-:-:S03]  /*94500*/  IADD3.X RZ, P1, PT, R37, R25, RZ, P1, !PT ;  /* 0x0000001925ff7210 */ /* 0x000fc60000f3e4ff */
[----:B------:R-:W-:Y:S01]  /*94510*/  IMAD.MOV.U32 R16, RZ, RZ, R15 ;  /* 0x000000ffff107224 */ /* 0x000fe200078e000f */
[----:B------:R-:W-:Y:S01]  /*94520*/  IADD3.X R30, P4, PT, R21, R8, RZ, P4, !PT ;  /* 0x00000008151e7210 */ /* 0x000fe2000279e4ff */
[----:B------:R-:W-:Y:S01]  /*94530*/  IMAD.WIDE.U32.X R6, R180, R104, R18, P0 ;  /* 0x00000068b4067225 */ /* 0x000fe200000e0412 */
[----:B------:R-:W-:-:S03]  /*94540*/  IADD3 R12, P0, PT, R9, R12, RZ ;  /* 0x0000000c090c7210 */ /* 0x000fc60007f1e0ff */
[----:B------:R-:W-:Y:S01]  /*94550*/  IMAD.WIDE.U32.X R8, R76, R102, R16, P5 ;  /* 0x000000664c087225 */ /* 0x000fe200028e0410 */
[----:B------:R-:W-:Y:S02]  /*94560*/  IADD3.X R23, P2, PT, RZ, R6, RZ, P2, !PT ;  /* 0x00000006ff177210 */ /* 0x000fe4000175e4ff */
[----:B------:R-:W-:Y:S01]  /*94570*/  IADD3.X R31, P4, PT, R31, R12, RZ, P4, !PT ;  /* 0x0000000c1f1f7210 */ /* 0x000fe2000279e4ff */
[----:B------:R-:W-:Y:S01]  /*94580*/  IMAD.WIDE.U32 R16, R102, R83, RZ ;  /* 0x0000005366107225 */ /* 0x000fe200078e00ff */
[----:B------:R-:W-:Y:S02]  /*94590*/  IADD3.X R27, P1, PT, R27, R8, RZ, P1, !PT ;  /* 0x000000081b1b7210 */ /* 0x000fe40000f3e4ff */
[----:B------:R-:W-:Y:S01]  /*945a0*/  IADD3.X R26, P2, PT, RZ, R7, RZ, P2, !PT ;  /* 0x00000007ff1a7210 */ /* 0x000fe2000175e4ff */
[----:B------:R-:W-:Y:S02]  /*945b0*/  IMAD.X R8, RZ, RZ, RZ, P3 ;  /* 0x000000ffff087224 */ /* 0x000fe400018e06ff */
[----:B------:R-:W-:-:S03]  /*945c0*/  IMAD.WIDE.U32 R6, R100, R82, RZ ;  /* 0x0000005264067225 */ /* 0x000fc600078e00ff */
[----:B------:R-:W-:Y:S01]  /*945d0*/  IADD3.X R28, P1, PT, R8, R9, RZ, P1, !PT ;  /* 0x00000009081c7210 */ /* 0x000fe20000f3e4ff */
[----:B------:R-:W-:Y:S02]  /*945e0*/  IMAD.MOV.U32 R10, RZ, RZ, R13 ;  /* 0x000000ffff0a7224 */ /* 0x000fe400078e000d */
[----:B------:R-:W-:-:S04]  /*945f0*/  IMAD.WIDE.U32 R36, R81, R101, R36 ;  /* 0x0000006551247225 */ /* 0x000fc800078e0024 */
[----:B------:R-:W-:Y:S01]  /*94600*/  IMAD.WIDE.U32 R8, R104, R77, RZ ;  /* 0x0000004d68087225 */ /* 0x000fe200078e00ff */
[----:B------:R-:W-:Y:S02]  /*94610*/  IADD3 R29, PT, PT, R37, R14, RZ ;  /* 0x0000000e251d7210 */ /* 0x000fe40007ffe0ff */
[----:B------:R-:W-:Y:S01]  /*94620*/  IADD3.X R36, P2, PT, R23, R36, RZ, P2, !PT ;  /* 0x0000002417247210 */ /* 0x000fe2000175e4ff */
[----:B------:R-:W-:-:S03]  /*94630*/  IMAD.WIDE.U32 R12, P5, R84, R99, R6 ;  /* 0x00000063540c7225 */ /* 0x000fc600078a0006 */
[----:B------:R-:W-:Y:S01]  /*94640*/  IADD3.X R37, P2, PT, R26, R29, RZ, P2, !PT ;  /* 0x0000001d1a257210 */ /* 0x000fe2000175e4ff */
[----:B------:R-:W-:-:S04]  /*94650*/  IMAD.WIDE.U32 R18, P3, R78, R101, R16 ;  /* 0x000000654e127225 */ /* 0x000fc80007860010 */
[----:B------:R-:W-:-:S04]  /*94660*/  IMAD.WIDE.U32 R20, R101, R83, RZ ;  /* 0x0000005365147225 */ /* 0x000fc800078e00ff */
[----:B------:R-:W-:Y:S02]  /*94670*/  IMAD.X R17, RZ, RZ, RZ, P5 ;  /* 0x000000ffff117224 */ /* 0x000fe400028e06ff */
[----:B------:R-:W-:-:S04]  /*94680*/  IMAD.WIDE.U32 R14, R103, R77, RZ ;  /* 0x0000004d670e7225 */ /* 0x000fc800078e00ff */
[----:B------:R-:W-:-:S04]  /*94690*/  IMAD.WIDE.U32 R6, P5, R79, R103, R8 ;  /* 0x000000674f067225 */ /* 0x000fc800078a0008 */
[----:B------:R-:W-:Y:S01]  /*946a0*/  IMAD.WIDE.U32.X R8, R85, R100, R10, P0 ;  /* 0x0000006455087225 */ /* 0x000fe200000e040a */
[----:B------:R-:W-:-:S03]  /*946b0*/  IADD3 R21, P0, PT, R18, R21, RZ ;  /* 0x0000001512157210 */ /* 0x000fc60007f1e0ff */
[----:B------:R-:W-:Y:S01]  /*946c0*/  IMAD.X R25, RZ, RZ, RZ, P3 ;  /* 0x000000ffff197224 */ /* 0x000fe200018e06ff */
[----:B------:R-:W-:Y:S01]  /*946d0*/  IADD3 R23, P3, PT, R6, R15, RZ ;  /* 0x0000000f06177210 */ /* 0x000fe20007f7e0ff */
[----:B------:R-:W-:Y:S01]  /*946e0*/  IMAD.MOV.U32 R24, RZ, RZ, R19 ;  /* 0x000000ffff187224 */ /* 0x000fe200078e0013 */
[----:B------:R-:W-:Y:S01]  /*946f0*/  IADD3.X R15, P4, PT, RZ, R8, RZ, P4, !PT ;  /* 0x00000008ff0f7210 */ /* 0x000fe2000279e4ff */
[----:B------:R-:W-:-:S03]  /*94700*/  IMAD.WIDE.U32 R10, R99, R82, RZ ;  /* 0x00000052630a7225 */ /* 0x000fc600078e00ff */
[----:B------:R-:W-:Y:S01]  /*94710*/  IADD3.X R19, P4, PT, RZ, R9, RZ, P4, !PT ;  /* 0x00000009ff137210 */ /* 0x000fe2000279e4ff */
[----:B------:R-:W-:Y:S01]  /*94720*/  IMAD.WIDE.U32.X R24, R78, R102, R24, P0 ;  /* 0x000000664e187225 */ /* 0x000fe200000e0418 */
[----:B------:R-:W-:Y:S02]  /*94730*/  IADD3 RZ, P0, PT, R36, R14, RZ ;  /* 0x0000000e24ff7210 */ /* 0x000fe40007f1e0ff */
[----:B------:R-:W-:Y:S01]  /*94740*/  IADD3.X R14, P1, PT, R27, R30, RZ, P1, !PT ;  /* 0x0000001e1b0e7210 */ /* 0x000fe20000f3e4ff */
[----:B------:R-:W-:Y:S01]  /*94750*/  IMAD.X R9, RZ, RZ, RZ, P5 ;  /* 0x000000ffff097224 */ /* 0x000fe200028e06ff */
[----:B------:R-:W-:Y:S01]  /*94760*/  IADD3 R12, P5, PT, R11, R12, RZ ;  /* 0x0000000c0b0c7210 */ /* 0x000fe20007fbe0ff */
[----:B------:R-:W-:Y:S01]  /*94770*/  IMAD.MOV.U32 R8, RZ, RZ, R7 ;  /* 0x000000ffff087224 */ /* 0x000fe200078e0007 */
[----:B------:R-:W-:Y:S01]  /*94780*/  IADD3.X R30, P4, PT, R15, R10, RZ, P4, !PT ;  /* 0x0000000a0f1e7210 */ /* 0x000fe2000279e4ff */
[----:B------:R-:W-:Y:S01]  /*94790*/  IMAD.MOV.U32 R16, RZ, RZ, R13 ;  /* 0x000000ffff107224 */ /* 0x000fe200078e000d */
[----:B------:R-:W-:Y:S01]  /*947a0*/  IADD3.X R7, P2, PT, RZ, RZ, RZ, P2, !PT ;  /* 0x000000ffff077210 */ /* 0x000fe2000175e4ff */
[----:B------:R-:W-:Y:S01]  /*947b0*/  IMAD.WIDE.U32.X R8, R79, R104, R8, P3 ;  /* 0x000000684f087225 */ /* 0x000fe200018e0408 */
[----:B------:R-:W-:-:S02]  /*947c0*/  IADD3.X R15, P1, PT, R28, R31, RZ, P1, !PT ;  /* 0x0000001f1c0f7210 */ /* 0x000fc40000f3e4ff */
[----:B------:R-:W-:Y:S01]  /*947d0*/  IADD3.X RZ, P0, PT, R37, R23, RZ, P0, !PT ;  /* 0x0000001725ff7210 */ /* 0x000fe2000071e4ff */
[----:B------:R-:W-:Y:S01]  /*947e0*/  IMAD.WIDE.U32 R130, R105, R83, RZ ;  /* 0x0000005369827225 */ /* 0x000fe200078e00ff */
[----:B------:R-:W-:Y:S02]  /*947f0*/  IADD3 RZ, P3, PT, R14, R20, RZ ;  /* 0x000000140eff7210 */ /* 0x000fe40007f7e0ff */
[----:B------:R-:W-:Y:S01]  /*94800*/  IADD3.X R29, P4, PT, R19, R12, RZ, P4, !PT ;  /* 0x0000000c131d7210 */ /* 0x000fe2000279e4ff */
[----:B------:R-:W-:Y:S01]  /*94810*/  IMAD.X R19, RZ, RZ, RZ, P2 ;  /* 0x000000ffff137224 */ /* 0x000fe200010e06ff */
[----:B------:R-:W-:Y:S01]  /*94820*/  IADD3.X R23, P1, PT, RZ, RZ, RZ, P1, !PT ;  /* 0x000000ffff177210 */ /* 0x000fe20000f3e4ff */
[----:B------:R-:W-:Y:S01]  /*94830*/  IMAD.WIDE.U32 R12, R104, R81, RZ ;  /* 0x00000051680c7225 */ /* 0x000fe200078e00ff */
[----:B------:R-:W-:Y:S02]  /*94840*/  IADD3.X R7, P0, PT, R7, R8, RZ, P0, !PT ;  /* 0x0000000807077210 */ /* 0x000fe4000071e4ff */
[----:B------:R-:W-:Y:S01]  /*94850*/  IADD3.X RZ, P3, PT, R15, R21, RZ, P3, !PT ;  /* 0x000000150fff7210 */ /* 0x000fe20001f7e4ff */
[----:B------:R-:W-:Y:S01]  /*94860*/  IMAD.WIDE.U32 R14, R83, R101, R14 ;  /* 0x00000065530e7225 */ /* 0x000fe200078e000e */
[----:B------:R-:W-:-:S02]  /*94870*/  IADD3.X R19, P0, PT, R19, R9, RZ, P0, !PT ;  /* 0x0000000913137210 */ /* 0x000fc4000071e4ff */
[----:B------:R-:W-:Y:S01]  /*94880*/  IADD3.X R23, P2, PT, R23, R24, RZ, P3, !PT ;  /* 0x0000001817177210 */ /* 0x000fe20001f5e4ff */
[----:B------:R-:W-:Y:S01]  /*94890*/  IMAD.X R11, RZ, RZ, RZ, P1 ;  /* 0x000000ffff0b7224 */ /* 0x000fe200008e06ff */
[----:B------:R-:W-:Y:S01]  /*948a0*/  IADD3 R24, PT, PT, R15, R18, RZ ;  /* 0x000000120f187210 */ /* 0x000fe20007ffe0ff */
[----:B------:R-:W-:Y:S01]  /*948b0*/  IMAD.WIDE.U32 R20, R103, R81, RZ ;  /* 0x0000005167147225 */ /* 0x000fe200078e00ff */
[----:B------:R-:W-:Y:S02]  /*948c0*/  IADD3.X R14, P0, PT, R7, R14, RZ, P0, !PT ;  /* 0x0000000e070e7210 */ /* 0x000fe4000071e4ff */
[----:B------:R-:W-:Y:S01]  /*948d0*/  IADD3.X R26, P1, PT, R11, R25, RZ, P2, !PT ;  /* 0x000000190b1a7210 */ /* 0x000fe2000173e4ff */
[----:B------:R-:W-:Y:S01]  /*948e0*/  IMAD.WIDE.U32 R12, P3, R76, R103, R12 ;  /* 0x000000674c0c7225 */ /* 0x000fe2000786000c */
[----:B------:R-:W-:Y:S02]  /*948f0*/  IADD3.X R15, P0, PT, R19, R24, RZ, P0, !PT ;  /* 0x00000018130f7210 */ /* 0x000fe4000071e4ff */
[----:B------:R-:W-:Y:S01]  /*94900*/  IADD3.X R18, P1, PT, R23, R30, RZ, P1, !PT ;  /* 0x0000001e17127210 */ /* 0x000fe20000f3e4ff */
[----:B------:R-:W-:Y:S01]  /*94910*/  IMAD.WIDE.U32 R10, R102, R80, RZ ;  /* 0x00000050660a7225 */ /* 0x000fe200078e00ff */
[----:B------:R-:W-:-:S02]  /*94920*/  IADD3 R7, P2, PT, R12, R21, RZ ;  /* 0x000000150c077210 */ /* 0x000fc40007f5e0ff */
[----:B------:R-:W-:Y:S01]  /*94930*/  IADD3.X R27, P0, PT, RZ, RZ, RZ, P0, !PT ;  /* 0x000000ffff1b7210 */ /* 0x000fe2000071e4ff */
[----:B------:R-:W-:Y:S01]  /*94940*/  IMAD.WIDE.U32.X R8, R84, R100, R16, P5 ;  /* 0x0000006454087225 */ /* 0x000fe200028e0410 */
[----:B------:R-:W-:Y:S02]  /*94950*/  IADD3 RZ, P5, PT, R14, R20, RZ ;  /* 0x000000140eff7210 */ /* 0x000fe40007fbe0ff */
[----:B------:R-:W-:Y:S01]  /*94960*/  IADD3.X R19, P1, PT, R26, R29, RZ, P1, !PT ;  /* 0x0000001d1a137210 */ /* 0x000fe20000f3e4ff */
[----:B------:R-:W-:Y:S01]  /*94970*/  IMAD.X R25, RZ, RZ, RZ, P3 ;  /* 0x000000ffff197224 */ /* 0x000fe200018e06ff */
[----:B------:R-:W-:Y:S01]  /*94980*/  IADD3.X RZ, P5, PT, R15, R7, RZ, P5, !PT ;  /* 0x000000070fff7210 */ /* 0x000fe20002fbe4ff */
[----:B------:R-:W-:Y:S02]  /*94990*/  IMAD.MOV.U32 R24, RZ, RZ, R13 ;  /* 0x000000ffff187224 */ /* 0x000fe400078e000d */
[----:B------:R-:W-:-:S04]  /*949a0*/  IMAD.WIDE.U32 R16, P3, R85, R101, R10 ;  /* 0x0000006555107225 */ /* 0x000fc8000786000a */
[----:B------:R-:W-:-:S04]  /*949b0*/  IMAD.WIDE.U32.X R10, R76, R104, R24, P2 ;  /* 0x000000684c0a7225 */ /* 0x000fc800010e0418 */
[----:B------:R-:W-:Y:S01]  /*949c0*/  IMAD.WIDE.U32 R20, R101, R80, RZ ;  /* 0x0000005065147225 */ /* 0x000fe200078e00ff */
[----:B------:R-:W-:-:S03]  /*949d0*/  IADD3.X R27, P5, PT, R27, R10, RZ, P5, !PT ;  /* 0x0000000a1b1b7210 */ /* 0x000fc60002fbe4ff */
[----:B------:R-:W-:Y:S01]  /*949e0*/  IMAD.X R7, RZ, RZ, RZ, P0 ;  /* 0x000000ffff077224 */ /* 0x000fe200000e06ff */
[----:B------:R-:W-:Y:S01]  /*949f0*/  IADD3 R13, P2, PT, R16, R21, RZ ;  /* 0x00000015100d7210 */ /* 0x000fe20007f5e0ff */
[----:B------:R-:W-:Y:S01]  /*94a00*/  IMAD.X R21, RZ, RZ, RZ, P3 ;  /* 0x000000ffff157224 */ /* 0x000fe200018e06ff */
[----:B------:R-:W-:Y:S01]  /*94a10*/  IADD3 RZ, P0, PT, R18, R20, RZ ;  /* 0x0000001412ff7210 */ /* 0x000fe20007f1e0ff */
[----:B------:R-:W-:Y:S01]  /*94a20*/  IMAD.MOV.U32 R20, RZ, RZ, R17 ;  /* 0x000000ffff147224 */ /* 0x000fe200078e0011 */
[----:B------:R-:W-:Y:S01]  /*94a30*/  IADD3.X R7, P5, PT, R7, R11, RZ, P5, !PT ;  /* 0x0000000b07077210 */ /* 0x000fe20002fbe4ff */
[----:B------:R-:W-:Y:S01]  /*94a40*/  IMAD.WIDE.U32 R24, R104, R83, RZ ;  /* 0x0000005368187225 */ /* 0x000fe200078e00ff */
[----:B------:R-:W-:Y:S02]  /*94a50*/  IADD3.X RZ, P0, PT, R19, R13, RZ, P0, !PT ;  /* 0x0000000d13ff7210 */ /* 0x000fe4000071e4ff */
[----:B------:R-:W-:Y:S01]  /*94a60*/  IADD3.X R13, P1, PT, RZ, RZ, RZ, P1, !PT ;  /* 0x000000ffff0d7210 */ /* 0x000fe20000f3e4ff */
[----:B------:R-:W-:-:S04]  /*94a70*/  IMAD.WIDE.U32 R10, R80, R101, R18 ;  /* 0x00000065500a7225 */ /* 0x000fc800078e0012 */
[----:B------:R-:W-:Y:S01]  /*94a80*/  IMAD.WIDE.U32.X R18, R85, R102, R20, P2 ;  /* 0x0000006655127225 */ /* 0x000fe200010e0414 */
[----:B------:R-:W-:-:S03]  /*94a90*/  IADD3.X R26, P5, PT, R27, R10, RZ, P5, !PT ;  /* 0x0000000a1b1a7210 */ /* 0x000fc60002fbe4ff */
[----:B------:R-:W-:Y:S01]  /*94aa0*/  IMAD.IADD R16, R11, 0x1, R16 ;  /* 0x000000010b107824 */ /* 0x000fe200078e0210 */
[----:B------:R-:W-:Y:S01]  /*94ab0*/  IADD3.X R10, P0, PT, R13, R18, RZ, P0, !PT ;  /* 0x000000120d0a7210 */ /* 0x000fe2000071e4ff */
[----:B------:R-:W-:Y:S01]  /*94ac0*/  IMAD.WIDE.U32 R28, R103, R83, RZ ;  /* 0x00000053671c7225 */ /* 0x000fe200078e00ff */
[----:B------:R-:W-:Y:S02]  /*94ad0*/  IADD3.X R13, P4, PT, RZ, R8, RZ, P4, !PT ;  /* 0x00000008ff0d7210 */ /* 0x000fe4000279e4ff */
[----:B------:R-:W-:Y:S01]  /*94ae0*/  IADD3.X R27, P5, PT, R7, R16, RZ, P5, !PT ;  /* 0x00000010071b7210 */ /* 0x000fe20002fbe4ff */
[----:B------:R-:W-:-:S03]  /*94af0*/  IMAD.WIDE.U32 R24, P3, R78, R103, R24 ;  /* 0x000000674e187225 */ /* 0x000fc60007860018 */
[----:B------:R-:W-:Y:S01]  /*94b00*/  IADD3.X R7, P5, PT, RZ, RZ, RZ, P5, !PT ;  /* 0x000000ffff077210 */ /* 0x000fe20002fbe4ff */
[----:B------:R-:W-:Y:S01]  /*94b10*/  IMAD.X R11, RZ, RZ, RZ, P1 ;  /* 0x000000ffff0b7224 */ /* 0x000fe200008e06ff */
[----:B------:R-:W-:Y:S01]  /*94b20*/  IADD3 R21, P2, PT, R24, R29, RZ ;  /* 0x0000001d18157210 */ /* 0x000fe20007f5e0ff */
[----:B------:R-:W-:Y:S01]  /*94b30*/  IMAD.X R17, RZ, RZ, RZ, P3 ;  /* 0x000000ffff117224 */ /* 0x000fe200018e06ff */
[----:B------:R-:W-:Y:S01]  /*94b40*/  MOV R16, R25 ;  /* 0x0000001900107202 */ /* 0x000fe20000000f00 */
[----:B------:R-:W-:Y:S01]  /*94b50*/  IMAD.X R20, RZ, RZ, R9, P4 ;  /* 0x000000ffff147224 */ /* 0x000fe200020e0609 */
[----:B------:R-:W-:Y:S01]  /*94b60*/  IADD3.X R11, P0, PT, R11, R19, RZ, P0, !PT ;  /* 0x000000130b0b7210 */ /* 0x000fe2000071e4ff */
[----:B------:R-:W-:Y:S01]  /*94b70*/  IMAD.WIDE.U32 R8, R102, R82, RZ ;  /* 0x0000005266087225 */ /* 0x000fe200078e00ff */
[----:B------:R-:W-:Y:S02]  /*94b80*/  IADD3 RZ, P1, PT, R26, R28, RZ ;  /* 0x0000001c1aff7210 */ /* 0x000fe40007f3e0ff */
[----:B------:R-:W-:Y:S01]  /*94b90*/  IADD3.X R10, P0, PT, R10, R13, RZ, P0, !PT ;  /* 0x0000000d0a0a7210 */ /* 0x000fe2000071e4ff */
[----:B------:R-:W-:Y:S01]  /*94ba0*/  IMAD.WIDE.U32.X R16, R78, R104, R16, P2 ;  /* 0x000000684e107225 */ /* 0x000fe200010e0410 */
[----:B------:R-:W-:-:S02]  /*94bb0*/  IADD3.X RZ, P1, PT, R27, R21, RZ, P1, !PT ;  /* 0x000000151bff7210 */ /* 0x000fc40000f3e4ff */
[----:B------:R-:W-:Y:S01]  /*94bc0*/  IADD3.X R11, P0, PT, R11, R20, RZ, P0, !PT ;  /* 0x000000140b0b7210 */ /* 0x000fe2000071e4ff */
[----:B------:R-:W-:Y:S01]  /*94bd0*/  IMAD.WIDE.U32 R18, R104, R80, RZ ;  /* 0x0000005068127225 */ /* 0x000fe200078e00ff */
[----:B------:R-:W-:Y:S02]  /*94be0*/  IADD3.X R7, P1, PT, R7, R16, RZ, P1, !PT ;  /* 0x0000001007077210 */ /* 0x000fe40000f3e4ff */
[----:B------:R-:W-:Y:S01]  /*94bf0*/  IADD3.X R59, P0, PT, RZ, RZ, RZ, P0, !PT ;  /* 0x000000ffff3b7210 */ /* 0x000fe2000071e4ff */
[----:B------:R-:W-:Y:S02]  /*94c00*/  IMAD.X R13, RZ, RZ, RZ, P5 ;  /* 0x000000ffff0d7224 */ /* 0x000fe400028e06ff */
[----:B------:R-:W-:-:S03]  /*94c10*/  IMAD.WIDE.U32 R8, P2, R84, R101, R8 ;  /* 0x0000006554087225 */ /* 0x000fc60007840008 */
[----:B------:R-:W-:Y:S01]  /*94c20*/  IADD3.X R13, P1, PT, R13, R17, RZ, P1, !PT ;  /* 0x000000110d0d7210 */ /* 0x000fe20000f3e4ff */
[----:B------:R-:W-:-:S04]  /*94c30*/  IMAD.WIDE.U32 R30, P4, R85, R103, R18 ;  /* 0x00000067551e7225 */ /* 0x000fc80007880012 */
[----:B------:R-:W-:-:S04]  /*94c40*/  IMAD.WIDE.U32 R126, R82, R101, R10 ;  /* 0x00000065527e7225 */ /* 0x000fc800078e000a */
[----:B------:R-:W-:-:S04]  /*94c50*/  IMAD.WIDE.U32 R16, R101, R82, RZ ;  /* 0x0000005265107225 */ /* 0x000fc800078e00ff */
[----:B------:R-:W-:Y:S01]  /*94c60*/  IMAD.WIDE.U32 R20, R103, R80, RZ ;  /* 0x0000005067147225 */ /* 0x000fe200078e00ff */
[----:B------:R-:W-:-:S03]  /*94c70*/  IADD3 R23, P3, PT, R8, R17, RZ ;  /* 0x0000001108177210 */ /* 0x000fc60007f7e0ff */
[----:B------:R-:W-:Y:S01]  /*94c80*/  IMAD.X R29, RZ, RZ, RZ, P4 ;  /* 0x000000ffff1d7224 */ /* 0x000fe200020e06ff */
[----:B------:R-:W-:Y:S01]  /*94c90*/  IADD3.X R126, P4, PT, R7, R126, RZ, P1, !PT ;  /* 0x0000007e077e7210 */ /* 0x000fe20000f9e4ff */
[----:B------:R-:W-:Y:S02]  /*94ca0*/  IMAD.IADD R32, R127, 0x1, R8 ;  /* 0x000000017f207824 */ /* 0x000fe400078e0208 */
[----:B------:R-:W-:Y:S01]  /*94cb0*/  IMAD R92, R85, R103, R18 ;  /* 0x00000067555c7224 */ /* 0x000fe200078e0212 */
[----:B------:R-:W-:Y:S01]  /*94cc0*/  IADD3 RZ, P1, PT, R126, R20, RZ ;  /* 0x000000147eff7210 */ /* 0x000fe20007f3e0ff */
[----:B------:R-:W-:Y:S01]  /*94cd0*/  IMAD.MOV.U32 R18, RZ, RZ, R9 ;  /* 0x000000ffff127224 */ /* 0x000fe200078e0009 */
[----:B------:R-:W-:Y:S01]  /*94ce0*/  IADD3.X R127, P4, PT, R13, R32, RZ, P4, !PT ;  /* 0x000000200d7f7210 */ /* 0x000fe2000279e4ff */
[----:B------:R-:W-:-:S03]  /*94cf0*/  IMAD.WIDE.U32 R8, R104, R82, RZ ;  /* 0x0000005268087225 */ /* 0x000fc600078e00ff */
[----:B------:R-:W-:Y:S01]  /*94d00*/  IADD3.X R7, P4, PT, RZ, RZ, RZ, P4, !PT ;  /* 0x000000ffff077210 */ /* 0x000fe2000279e4ff */
[----:B------:R-:W-:Y:S01]  /*94d10*/  IMAD.X R19, RZ, RZ, RZ, P2 ;  /* 0x000000ffff137224 */ /* 0x000fe200010e06ff */
[----:B------:R-:W-:Y:S01]  /*94d20*/  IADD3 RZ, P2, PT, R30, R21, RZ ;  /* 0x000000151eff7210 */ /* 0x000fe20007f5e0ff */
[----:B------:R-:W-:Y:S02]  /*94d30*/  IMAD.MOV.U32 R28, RZ, RZ, R31 ;  /* 0x000000ffff1c7224 */ /* 0x000fe400078e001f */
[----:B------:R-:W-:Y:S02]  /*94d40*/  IMAD.IADD R21, R92, 0x1, R21 ;  /* 0x000000015c157824 */ /* 0x000fe400078e0215 */
[CCC-:B------:R-:W-:Y:S02]  /*94d50*/  IMAD R90, R84.reuse, R103.reuse, R8.reuse ;  /* 0x00000067545a7224 */ /* 0x1c0fe400078e0208 */
[----:B------:R-:W-:Y:S01]  /*94d60*/  IMAD.WIDE.U32 R30, P5, R84, R103, R8 ;  /* 0x00000067541e7225 */ /* 0x000fe200078a0008 */
[----:B------:R-:W-:-:S03]  /*94d70*/  IADD3.X RZ, P1, PT, R127, R21, RZ, P1, !PT ;  /* 0x000000157fff7210 */ /* 0x000fc60000f3e4ff */
[----:B------:R-:W-:Y:S01]  /*94d80*/  IMAD.WIDE.U32.X R8, R85, R104, R28, P2 ;  /* 0x0000006855087225 */ /* 0x000fe200010e041c */
[----:B------:R-:W-:Y:S02]  /*94d90*/  IADD3 RZ, P2, PT, R10, R16, RZ ;  /* 0x000000100aff7210 */ /* 0x000fe40007f5e0ff */
[----:B------:R-:W-:Y:S01]  /*94da0*/  IADD3.X R89, PT, PT, RZ, RZ, RZ, P5, !PT ;  /* 0x000000ffff597210 */ /* 0x000fe20002ffe4ff */
[----:B------:R-:W-:Y:S01]  /*94db0*/  IMAD.X R13, RZ, RZ, RZ, P4 ;  /* 0x000000ffff0d7224 */ /* 0x000fe200020e06ff */
[----:B------:R-:W-:Y:S01]  /*94dc0*/  IADD3.X R58, P1, PT, R7, R8, RZ, P1, !PT ;  /* 0x00000008073a7210 */ /* 0x000fe20000f3e4ff */
[C---:B------:R-:W-:Y:S01]  /*94dd0*/  IMAD.WIDE.U32 R20, R106.reuse, R179, RZ ;  /* 0x000000b36a147225 */ /* 0x040fe200078e00ff */
[----:B------:R-:W-:Y:S02]  /*94de0*/  IADD3.X RZ, P2, PT, R11, R23, RZ, P2, !PT ;  /* 0x000000170bff7210 */ /* 0x000fe4000175e4ff */
[----:B------:R-:W-:Y:S01]  /*94df0*/  IADD3.X R7, P1, PT, R13, R9, RZ, P1, !PT ;  /* 0x000000090d077210 */ /* 0x000fe20000f3e4ff */
[----:B------:R-:W-:-:S04]  /*94e00*/  IMAD.WIDE.U32 R10, R106, R77, RZ ;  /* 0x0000004d6a0a7225 */ /* 0x000fc800078e00ff */
[----:B------:R-:W-:-:S04]  /*94e10*/  IMAD.WIDE.U32.X R8, R84, R102, R18, P3 ;  /* 0x0000006654087225 */ /* 0x000fc800018e0412 */
[-CC-:B------:R-:W-:Y:S01]  /*94e20*/  IMAD R141, R79, R105.reuse, R10.reuse ;  /* 0x000000694f8d7224 */ /* 0x180fe200078e020a */
[----:B------:R-:W-:Y:S01]  /*94e30*/  IADD3.X R59, P2, PT, R59, R8, RZ, P2, !PT ;  /* 0x000000083b3b7210 */ /* 0x000fe2000175e4ff */
[----:B------:R-:W-:-:S03]  /*94e40*/  IMAD.WIDE.U32 R32, P3, R79, R105, R10 ;  /* 0x000000694f207225 */ /* 0x000fc6000786000a */
[----:B------:R-:W-:Y:S01]  /*94e50*/  IADD3.X R58, P1, PT, R58, R59, RZ, P1, !PT ;  /* 0x0000003b3a3a7210 */ /* 0x000fe20000f3e4ff */
[----:B------:R-:W-:-:S04]  /*94e60*/  IMAD.WIDE.U32 R28, P5, R180, R105, R20 ;  /* 0x00000069b41c7225 */ /* 0x000fc800078a0014 */
[----:B------:R-:W-:-:S04]  /*94e70*/  IMAD.WIDE.U32 R10, R105, R179, RZ ;  /* 0x000000b3690a7225 */ /* 0x000fc800078e00ff */
[----:B------:R-:W-:Y:S01]  /*94e80*/  IMAD.X R21, RZ, RZ, RZ, P5 ;  /* 0x000000ffff157224 */ /* 0x000fe200028e06ff */
[----:B------:R-:W-:Y:S01]  /*94e90*/  IADD3 RZ, P5, PT, R28, R11, RZ ;  /* 0x0000000b1cff7210 */ /* 0x000fe20007fbe0ff */
[----:B------:R-:W-:Y:S01]  /*94ea0*/  IMAD.WIDE.U32 R16, R103, R82, RZ ;  /* 0x0000005267107225 */ /* 0x000fe200078e00ff */
[----:B------:R-:W-:-:S03]  /*94eb0*/  IADD3.X R28, PT, PT, R9, RZ, RZ, P2, P0 ;  /* 0x000000ff091c7210 */ /* 0x000fc600017e04ff */
[----:B------:R-:W-:Y:S01]  /*94ec0*/  IMAD.WIDE.U32 R18, R105, R77, RZ ;  /* 0x0000004d69127225 */ /* 0x000fe200078e00ff */
[----:B------:R-:W-:Y:S02]  /*94ed0*/  IADD3 RZ, P4, PT, R30, R17, RZ ;  /* 0x000000111eff7210 */ /* 0x000fe40007f9e0ff */
[----:B------:R-:W-:Y:S01]  /*94ee0*/  IADD3 RZ, P2, PT, R58, R16, RZ ;  /* 0x000000103aff7210 */ /* 0x000fe20007f5e0ff */
[----:B------:R-:W-:Y:S01]  /*94ef0*/  IMAD.WIDE.U32 R8, R106, R81, RZ ;  /* 0x000000516a087225 */ /* 0x000fe200078e00ff */
[----:B------:R-:W-:-:S03]  /*94f00*/  IADD3.X R59, P1, PT, R7, R28, RZ, P1, !PT ;  /* 0x0000001c073b7210 */ /* 0x000fc60000f3e4ff */
[----:B------:R-:W-:Y:S01]  /*94f10*/  IMAD.MOV.U32 R88, RZ, RZ, R31 ;  /* 0x000000ffff587224 */ /* 0x000fe200078e001f */
[----:B------:R-:W-:Y:S01]  /*94f20*/  IADD3.X R7, P1, PT, RZ, RZ, RZ, P1, !PT ;  /* 0x000000ffff077210 */ /* 0x000fe20000f3e4ff */
[----:B------:R-:W-:Y:S01]  /*94f30*/  IMAD.X R31, RZ, RZ, RZ, P3 ;  /* 0x000000ffff1f7224 */ /* 0x000fe200018e06ff */
[----:B------:R-:W-:Y:S01]  /*94f40*/  IADD3 RZ, P3, PT, R32, R19, RZ ;  /* 0x0000001320ff7210 */ /* 0x000fe20007f7e0ff */
[----:B------:R-:W-:Y:S02]  /*94f50*/  IMAD.MOV.U32 R30, RZ, RZ, R33 ;  /* 0x000000ffff1e7224 */ /* 0x000fe400078e0021 */
[----:B------:R-:W-:-:S04]  /*94f60*/  IMAD.WIDE.U32 R32, R106, R80, RZ ;  /* 0x000000506a207225 */ /* 0x000fc800078e00ff */
[----:B------:R-:W-:-:S04]  /*94f70*/  IMAD.WIDE.U32 R34, P0, R76, R105, R8 ;  /* 0x000000694c227225 */ /* 0x000fc80007800008 */
[----:B------:R-:W-:Y:S02]  /*94f80*/  IMAD.IADD R13, R90, 0x1, R17 ;  /* 0x000000015a0d7824 */ /* 0x000fe400078e0211 */
[----:B------:R-:W-:Y:S02]  /*94f90*/  IMAD R143, R76, R105, R8 ;  /* 0x000000694c8f7224 */ /* 0x000fe400078e0208 */
[----:B------:R-:W-:Y:S01]  /*94fa0*/  IMAD.WIDE.U32 R16, R106, R83, RZ ;  /* 0x000000536a107225 */ /* 0x000fe200078e00ff */
[----:B------:R-:W-:-:S03]  /*94fb0*/  IADD3.X RZ, P2, PT, R59, R13, RZ, P2, !PT ;  /* 0x0000000d3bff7210 */ /* 0x000fc6000175e4ff */
[----:B------:R-:W-:-:S04]  /*94fc0*/  IMAD.WIDE.U32 R8, R106, R82, RZ ;  /* 0x000000526a087225 */ /* 0x000fc800078e00ff */
[----:B------:R-:W-:Y:S02]  /*94fd0*/  IMAD.X R129, RZ, RZ, RZ, P0 ;  /* 0x000000ffff817224 */ /* 0x000fe400000e06ff */
[CCC-:B------:R-:W-:Y:S02]  /*94fe0*/  IMAD R137, R85.reuse, R105.reuse, R32.reuse ;  /* 0x0000006955897224 */ /* 0x1c0fe400078e0220 */
[----:B------:R-:W-:-:S04]  /*94ff0*/  IMAD.WIDE.U32 R32, P0, R85, R105, R32 ;  /* 0x0000006955207225 */ /* 0x000fc80007800020 */
[----:B------:R-:W-:Y:S02]  /*95000*/  IMAD R139, R78, R105, R16 ;  /* 0x000000694e8b7224 */ /* 0x000fe400078e0210 */
[----:B------:R-:W-:-:S04]  /*95010*/  IMAD.WIDE.U32.X R88, R84, R104, R88, P4 ;  /* 0x0000006854587225 */ /* 0x000fc800020e0458 */
[-C--:B------:R-:W-:Y:S01]  /*95020*/  IMAD R135, R84, R105.reuse, R8 ;  /* 0x0000006954877224 */ /* 0x080fe200078e0208 */
[----:B------:R-:W-:Y:S01]  /*95030*/  IADD3.X R86, P2, PT, R7, R88, RZ, P2, !PT ;  /* 0x0000005807567210 */ /* 0x000fe2000175e4ff */
[----:B------:R-:W-:Y:S02]  /*95040*/  IMAD.X R55, RZ, RZ, RZ, P0 ;  /* 0x000000ffff377224 */ /* 0x000fe400000e06ff */
[----:B------:R-:W-:Y:S01]  /*95050*/  IMAD.WIDE.U32 R16, P4, R78, R105, R16 ;  /* 0x000000694e107225 */ /* 0x000fe20007880010 */
[----:B------:R-:W-:-:S03]  /*95060*/  IADD3.X R88, PT, PT, R89, RZ, RZ, P2, P1 ;  /* 0x000000ff59587210 */ /* 0x000fc600017e24ff */
[----:B------:R-:W-:Y:S01]  /*95070*/  IMAD.WIDE.U32 R8, P0, R84, R105, R8 ;  /* 0x0000006954087225 */ /* 0x000fe20007800008 */
[----:B------:R-:W-:-:S03]  /*95080*/  IADD3.X R71, PT, PT, RZ, RZ, RZ, P4, !PT ;  /* 0x000000ffff477210 */ /* 0x000fc600027fe4ff */
[----:B------:R-:W-:Y:S01]  /*95090*/  IMAD.X R115, RZ, RZ, RZ, P0 ;  /* 0x000000ffff737224 */ /* 0x000fe200000e06ff */
[----:B------:R-:W-:Y:S01]  /*950a0*/  IADD3 RZ, P0, PT, R16, R131, RZ ;  /* 0x0000008310ff7210 */ /* 0x000fe20007f1e0ff */
[----:B------:R-:W-:-:S04]  /*950b0*/  IMAD.WIDE.U32 R52, R105, R80, RZ ;  /* 0x0000005069347225 */ /* 0x000fc800078e00ff */
[----:B------:R-:W-:Y:S01]  /*950c0*/  IMAD.WIDE.U32 R42, R105, R82, RZ ;  /* 0x00000052692a7225 */ /* 0x000fe200078e00ff */
[----:B------:R-:W-:-:S03]  /*950d0*/  IADD3 RZ, P1, PT, R32, R53, RZ ;  /* 0x0000003520ff7210 */ /* 0x000fc60007f3e0ff */
[----:B------:R-:W-:Y:S01]  /*950e0*/  IMAD.MOV.U32 R70, RZ, RZ, R17 ;  /* 0x000000ffff467224 */ /* 0x000fe200078e0011 */
[----:B------:R-:W-:Y:S01]  /*950f0*/  IADD3 RZ, P2, PT, R8, R43, RZ ;  /* 0x0000002b08ff7210 */ /* 0x000fe20007f5e0ff */
[----:B------:R-:W-:Y:S02]  /*95100*/  IMAD R72, R180, R105, R20 ;  /* 0x00000069b4487224 */ /* 0x000fe400078e0214 */
[----:B------:R-:W-:-:S04]  /*95110*/  IMAD.WIDE.U32 R16, R108, R179, RZ ;  /* 0x000000b36c107225 */ /* 0x000fc800078e00ff */
[----:B------:R-:W-:Y:S02]  /*95120*/  IMAD.MOV.U32 R20, RZ, RZ, R29 ;  /* 0x000000ffff147224 */ /* 0x000fe400078e001d */
[----:B------:R-:W-:-:S04]  /*95130*/  IMAD.WIDE.U32 R28, R105, R81, RZ ;  /* 0x00000051691c7225 */ /* 0x000fc800078e00ff */
[----:B------:R-:W-:Y:S01]  /*95140*/  IMAD.MOV.U32 R54, RZ, RZ, R33 ;  /* 0x000000ffff367224 */ /* 0x000fe200078e0021 */
[----:B------:R-:W-:Y:S01]  /*95150*/  IADD3 RZ, P4, PT, R34, R29, RZ ;  /* 0x0000001d22ff7210 */ /* 0x000fe20007f9e0ff */
[----:B------:R-:W-:Y:S02]  /*95160*/  IMAD.MOV.U32 R114, RZ, RZ, R9 ;  /* 0x000000ffff727224 */ /* 0x000fe400078e0009 */
[----:B------:R-:W-:-:S04]  /*95170*/  IMAD.WIDE.U32 R32, R108, R77, RZ ;  /* 0x0000004d6c207225 */ /* 0x000fc800078e00ff */
[C---:B------:R-:W-:Y:S02]  /*95180*/  IMAD R117, R180.reuse, R107, R16 ;  /* 0x0000006bb4757224 */ /* 0x040fe400078e0210 */
[----:B------:R-:W-:-:S04]  /*95190*/  IMAD.WIDE.U32.X R8, R180, R106, R20, P5 ;  /* 0x0000006ab4087225 */ /* 0x000fc800028e0414 */
[----:B------:R-:W-:-:S04]  /*951a0*/  IMAD.WIDE.U32 R36, R77, R103, R36 ;  /* 0x000000674d247225 */ /* 0x000fc800078e0024 */
[----:B------:R-:W-:-:S04]  /*951b0*/  IMAD.WIDE.U32 R68, R107, R179, RZ ;  /* 0x000000b36b447225 */ /* 0x000fc800078e00ff */
[----:B------:R-:W-:-:S04]  /*951c0*/  IMAD.WIDE.U32 R16, P5, R180, R107, R16 ;  /* 0x0000006bb4107225 */ /* 0x000fc800078a0010 */
[----:B------:R-:W-:Y:S01]  /*951d0*/  IMAD.MOV.U32 R128, RZ, RZ, R35 ;  /* 0x000000ffff807224 */ /* 0x000fe200078e0023 */
[----:B------:R-:W-:Y:S01]  /*951e0*/  MOV R66, R17 ;  /* 0x0000001100427202 */ /* 0x000fe20000000f00 */
[----:B------:R-:W-:Y:S01]  /*951f0*/  IMAD.WIDE.U32.X R70, R78, R106, R70, P0 ;  /* 0x0000006a4e467225 */ /* 0x000fe200000e0446 */
[----:B------:R-:W-:-:S03]  /*95200*/  IADD3 RZ, P0, PT, R36, R10, RZ ;  /* 0x0000000a24ff7210 */ /* 0x000fc60007f1e0ff */
[----:B------:R-:W-:-:S04]  /*95210*/  IMAD.WIDE.U32 R34, R108, R81, RZ ;  /* 0x000000516c227225 */ /* 0x000fc800078e00ff */
[C---:B------:R-:W-:Y:S02]  /*95220*/  IMAD R97, R79.reuse, R107, R32 ;  /* 0x0000006b4f617224 */ /* 0x040fe400078e0220 */
[----:B------:R-:W-:-:S04]  /*95230*/  IMAD.WIDE.U32.X R30, R79, R106, R30, P3 ;  /* 0x0000006a4f1e7225 */ /* 0x000fc800018e041e */
[----:B------:R-:W-:Y:S01]  /*95240*/  IMAD.X R67, RZ, RZ, RZ, P5 ;  /* 0x000000ffff437224 */ /* 0x000fe200028e06ff */
[----:B------:R-:W-:Y:S01]  /*95250*/  IADD3 RZ, P5, PT, R16, R69, RZ ;  /* 0x0000004510ff7210 */ /* 0x000fe20007fbe0ff */
[----:B------:R-:W-:Y:S02]  /*95260*/  IMAD.IADD R13, R72, 0x1, R11 ;  /* 0x00000001480d7824 */ /* 0x000fe400078e020b */
[----:B------:R-:W-:Y:S02]  /*95270*/  IMAD.IADD R37, R37, 0x1, R6 ;  /* 0x0000000125257824 */ /* 0x000fe400078e0206 */
[----:B------:R-:W-:-:S03]  /*95280*/  IMAD.WIDE.U32 R44, R107, R77, RZ ;  /* 0x0000004d6b2c7225 */ /* 0x000fc600078e00ff */
[----:B------:R-:W-:Y:S01]  /*95290*/  IADD3.X RZ, P0, PT, R37, R13, RZ, P0, !PT ;  /* 0x0000000d25ff7210 */ /* 0x000fe2000071e4ff */
[----:B------:R-:W-:-:S03]  /*952a0*/  IMAD.WIDE.U32 R32, P3, R79, R107, R32 ;  /* 0x0000006b4f207225 */ /* 0x000fc60007860020 */
[----:B------:R-:W-:Y:S01]  /*952b0*/  IADD3.X R23, P0, PT, RZ, R8, RZ, P0, !PT ;  /* 0x00000008ff177210 */ /* 0x000fe2000071e4ff */
[----:B------:R-:W-:-:S04]  /*952c0*/  IMAD.WIDE.U32 R6, R108, R83, RZ ;  /* 0x000000536c067225 */ /* 0x000fc800078e00ff */
[----:B------:R-:W-:-:S04]  /*952d0*/  IMAD.WIDE.U32 R10, R108, R80, RZ ;  /* 0x000000506c0a7225 */ /* 0x000fc800078e00ff */
[C---:B------:R-:W-:Y:S02]  /*952e0*/  IMAD R95, R76.reuse, R107, R34 ;  /* 0x0000006b4c5f7224 */ /* 0x040fe400078e0222 */
[----:B------:R-:W-:-:S04]  /*952f0*/  IMAD.WIDE.U32.X R128, R76, R106, R128, P4 ;  /* 0x0000006a4c807225 */ /* 0x000fc800020e0480 */
[----:B------:R-:W-:Y:S01]  /*95300*/  IMAD.X R57, RZ, RZ, RZ, P3 ;  /* 0x000000ffff397224 */ /* 0x000fe200018e06ff */
[----:B------:R-:W-:Y:S01]  /*95310*/  IADD3 RZ, P3, PT, R32, R45, RZ ;  /* 0x0000002d20ff7210 */ /* 0x000fe20007f7e0ff */
[----:B------:R-:W-:-:S04]  /*95320*/  IMAD.WIDE.U32 R34, P4, R76, R107, R34 ;  /* 0x0000006b4c227225 */ /* 0x000fc80007880022 */
[----:B------:R-:W-:-:S04]  /*95330*/  IMAD.WIDE.U32 R38, R107, R81, RZ ;  /* 0x000000516b267225 */ /* 0x000fc800078e00ff */
[----:B------:R-:W-:Y:S02]  /*95340*/  IMAD.MOV.U32 R56, RZ, RZ, R33 ;  /* 0x000000ffff387224 */ /* 0x000fe400078e0021 */
[----:B------:R-:W-:-:S04]  /*95350*/  IMAD.WIDE.U32 R16, R108, R82, RZ ;  /* 0x000000526c107225 */ /* 0x000fc800078e00ff */
[----:B------:R-:W-:-:S04]  /*95360*/  IMAD.WIDE.U32 R20, R98, R179, RZ ;  /* 0x000000b362147225 */ /* 0x000fc800078e00ff */
[----:B------:R-:W-:Y:S02]  /*95370*/  IMAD R87, R78, R107, R6 ;  /* 0x0000006b4e577224 */ /* 0x000fe400078e0206 */
[----:B------:R-:W-:-:S04]  /*95380*/  IMAD.WIDE.U32.X R54, R85, R106, R54, P1 ;  /* 0x0000006a55367225 */ /* 0x000fc800008e0436 */
[----:B------:R-:W-:-:S04]  /*95390*/  IMAD.WIDE.U32.X R66, R180, R108, R66, P5 ;  /* 0x0000006cb4427225 */ /* 0x000fc800028e0442 */
[----:B------:R-:W-:-:S04]  /*953a0*/  IMAD.WIDE.U32 R6, P1, R78, R107, R6 ;  /* 0x0000006b4e067225 */ /* 0x000fc80007820006 */
[----:B------:R-:W-:Y:S01]  /*953b0*/  IMAD.WIDE.U32 R32, P5, R85, R107, R10 ;  /* 0x0000006b55207225 */ /* 0x000fe200078a000a */
[----:B------:R-:W-:-:S03]  /*953c0*/  MOV R60, R7 ;  /* 0x00000007003c7202 */ /* 0x000fc60000000f00 */
[----:B------:R-:W-:Y:S01]  /*953d0*/  IMAD.X R49, RZ, RZ, RZ, P4 ;  /* 0x000000ffff317224 */ /* 0x000fe200020e06ff */
[----:B------:R-:W-:Y:S01]  /*953e0*/  IADD3 RZ, P4, PT, R34, R39, RZ ;  /* 0x0000002722ff7210 */ /* 0x000fe20007f9e0ff */
[----:B------:R-:W-:Y:S02]  /*953f0*/  IMAD.MOV.U32 R48, RZ, RZ, R35 ;  /* 0x000000ffff307224 */ /* 0x000fe400078e0023 */
[----:B------:R-:W-:Y:S02]  /*95400*/  IMAD R75, R85, R107, R10 ;  /* 0x0000006b554b7224 */ /* 0x000fe400078e020a */
[----:B------:R-:W-:Y:S02]  /*95410*/  IMAD.X R61, RZ, RZ, RZ, P1 ;  /* 0x000000ffff3d7224 */ /* 0x000fe400008e06ff */
[----:B------:R-:W-:Y:S02]  /*95420*/  IMAD R113, R180, R109, R20 ;  /* 0x0000006db4717224 */ /* 0x000fe400078e0214 */
[----:B------:R-:W-:-:S02]  /*95430*/  IMAD.X R63, RZ, RZ, RZ, P5 ;  /* 0x000000ffff3f7224 */ /* 0x000fc400028e06ff */
[CCC-:B------:R-:W-:Y:S02]  /*95440*/  IMAD R51, R84.reuse, R107.reuse, R16.reuse ;  /* 0x0000006b54337224 */ /* 0x1c0fe400078e0210 */
[----:B------:R-:W-:-:S04]  /*95450*/  IMAD.WIDE.U32 R110, P1, R84, R107, R16 ;  /* 0x0000006b546e7225 */ /* 0x000fc80007820010 */
[----:B------:R-:W-:-:S04]  /*95460*/  IMAD.WIDE.U32 R40, R107, R83, RZ ;  /* 0x000000536b287225 */ /* 0x000fc800078e00ff */
[----:B------:R-:W-:-:S04]  /*95470*/  IMAD.WIDE.U32 R20, P5, R180, R109, R20 ;  /* 0x0000006db4147225 */ /* 0x000fc800078a0014 */
[----:B------:R-:W-:-:S04]  /*95480*/  IMAD.WIDE.U32 R34, R107, R80, RZ ;  /* 0x000000506b227225 */ /* 0x000fc800078e00ff */
[----:B------:R-:W-:-:S04]  /*95490*/  IMAD.WIDE.U32 R10, R109, R179, RZ ;  /* 0x000000b36d0a7225 */ /* 0x000fc800078e00ff */
[----:B------:R-:W-:-:S04]  /*954a0*/  IMAD.WIDE.U32 R16, R98, R77, RZ ;  /* 0x0000004d62107225 */ /* 0x000fc800078e00ff */
[----:B------:R-:W-:Y:S01]  /*954b0*/  IMAD.X R47, RZ, RZ, RZ, P1 ;  /* 0x000000ffff2f7224 */ /* 0x000fe200008e06ff */
[----:B------:R-:W-:Y:S01]  /*954c0*/  IADD3 RZ, P1, PT, R6, R41, RZ ;  /* 0x0000002906ff7210 */ /* 0x000fe20007f3e0ff */
[----:B------:R-:W-:Y:S01]  /*954d0*/  IMAD.X R7, RZ, RZ, RZ, P5 ;  /* 0x000000ffff077224 */ /* 0x000fe200028e06ff */
[----:B------:R-:W-:Y:S01]  /*954e0*/  IADD3 RZ, P5, PT, R20, R11, RZ ;  /* 0x0000000b14ff7210 */ /* 0x000fe20007fbe0ff */
[----:B------:R-:W-:Y:S01]  /*954f0*/  IMAD.WIDE.U32.X R56, R79, R108, R56, P3 ;  /* 0x0000006c4f387225 */ /* 0x000fe200018e0438 */
[----:B------:R-:W-:Y:S02]  /*95500*/  IADD3 RZ, P3, PT, R32, R35, RZ ;  /* 0x0000002320ff7210 */ /* 0x000fe40007f7e0ff */
[----:B------:R-:W-:Y:S01]  /*95510*/  IADD3.X R20, P0, PT, RZ, R9, RZ, P0, !PT ;  /* 0x00000009ff147210 */ /* 0x000fe2000071e4ff */
[----:B------:R-:W-:Y:S02]  /*95520*/  IMAD.MOV.U32 R62, RZ, RZ, R33 ;  /* 0x000000ffff3e7224 */ /* 0x000fe400078e0021 */
[----:B------:R-:W-:-:S02]  /*95530*/  IMAD.MOV.U32 R6, RZ, RZ, R21 ;  /* 0x000000ffff067224 */ /* 0x000fc400078e0015 */
[----:B------:R-:W-:-:S04]  /*95540*/  IMAD.WIDE.U32 R32, R107, R82, RZ ;  /* 0x000000526b207225 */ /* 0x000fc800078e00ff */
[----:B------:R-:W-:Y:S02]  /*95550*/  IMAD R89, R79, R109, R16 ;  /* 0x0000006d4f597224 */ /* 0x000fe400078e0210 */
[----:B------:R-:W-:-:S04]  /*95560*/  IMAD.WIDE.U32.X R48, R76, R108, R48, P4 ;  /* 0x0000006c4c307225 */ /* 0x000fc800020e0430 */
[----:B------:R-:W-:-:S04]  /*95570*/  IMAD.WIDE.U32 R16, P4, R79, R109, R16 ;  /* 0x0000006d4f107225 */ /* 0x000fc80007880010 */
[----:B------:R-:W-:-:S04]  /*95580*/  IMAD.WIDE.U32 R8, R109, R77, RZ ;  /* 0x0000004d6d087225 */ /* 0x000fc800078e00ff */
[----:B------:R-:W-:-:S04]  /*95590*/  IMAD.WIDE.U32 R14, R81, R103, R14 ;  /* 0x00000067510e7225 */ /* 0x000fc800078e000e */
[----:B------:R-:W-:Y:S01]  /*955a0*/  IMAD.WIDE.U32.X R6, R180, R98, R6, P5 ;  /* 0x00000062b4067225 */ /* 0x000fe200028e0406 */
[----:B------:R-:W-:Y:S02]  /*955b0*/  IADD3 RZ, P5, PT, R110, R33, RZ ;  /* 0x000000216eff7210 */ /* 0x000fe40007fbe0ff */
[----:B------:R-:W-:Y:S01]  /*955c0*/  IADD3.X R110, P0, PT, R23, R14, RZ, P0, !PT ;  /* 0x0000000e176e7210 */ /* 0x000fe2000071e4ff */
[----:B------:R-:W-:Y:S01]  /*955d0*/  IMAD.X R13, RZ, RZ, RZ, P4 ;  /* 0x000000ffff0d7224 */ /* 0x000fe200020e06ff */
[----:B------:R-:W-:Y:S01]  /*955e0*/  IADD3 RZ, P4, PT, R16, R9, RZ ;  /* 0x0000000910ff7210 */ /* 0x000fe20007f9e0ff */
[----:B------:R-:W-:Y:S02]  /*955f0*/  IMAD.IADD R15, R15, 0x1, R12 ;  /* 0x000000010f0f7824 */ /* 0x000fe400078e020c */
[----:B------:R-:W-:Y:S02]  /*95600*/  IMAD.MOV.U32 R12, RZ, RZ, R17 ;  /* 0x000000ffff0c7224 */ /* 0x000fe400078e0011 */
[----:B------:R-:W-:-:S04]  /*95610*/  IMAD.WIDE.U32 R16, R98, R81, RZ ;  /* 0x0000005162107225 */ /* 0x000fc800078e00ff */
[----:B------:R-:W-:Y:S01]  /*95620*/  IMAD.MOV.U32 R46, RZ, RZ, R111 ;  /* 0x000000ffff2e7224 */ /* 0x000fe200078e006f */
[----:B------:R-:W-:Y:S01]  /*95630*/  IADD3.X R111, P0, PT, R20, R15, RZ, P0, !PT ;  /* 0x0000000f146f7210 */ /* 0x000fe2000071e4ff */
[----:B------:R-:W-:-:S03]  /*95640*/  IMAD.WIDE.U32 R20, R98, R83, RZ ;  /* 0x0000005362147225 */ /* 0x000fc600078e00ff */
[----:B------:R-:W-:Y:S01]  /*95650*/  IADD3.X R23, P0, PT, RZ, RZ, RZ, P0, !PT ;  /* 0x000000ffff177210 */ /* 0x000fe2000071e4ff */
[----:B------:R-:W-:-:S04]  /*95660*/  IMAD.WIDE.U32.X R12, R79, R98, R12, P4 ;  /* 0x000000624f0c7225 */ /* 0x000fc800020e040c */
[----:B------:R-:W-:-:S04]  /*95670*/  IMAD.WIDE.U32 R124, P4, R76, R109, R16 ;  /* 0x0000006d4c7c7225 */ /* 0x000fc80007880010 */
[----:B------:R-:W-:-:S04]  /*95680*/  IMAD.WIDE.U32.X R60, R78, R108, R60, P1 ;  /* 0x0000006c4e3c7225 */ /* 0x000fc800008e043c */
[-C--:B------:R-:W-:Y:S01]  /*95690*/  IMAD.WIDE.U32 R144, P1, R78, R109.reuse, R20 ;  /* 0x0000006d4e907225 */ /* 0x080fe20007820014 */
[----:B------:R-:W-:Y:S02]  /*956a0*/  IADD3.X R21, PT, PT, RZ, RZ, RZ, P4, !PT ;  /* 0x000000ffff157210 */ /* 0x000fe400027fe4ff */
[----:B------:R-:W-:Y:S01]  /*956b0*/  IADD3 RZ, P4, PT, R110, R18, RZ ;  /* 0x000000126eff7210 */ /* 0x000fe20007f9e0ff */
[----:B------:R-:W-:Y:S02]  /*956c0*/  IMAD.IADD R79, R141, 0x1, R19 ;  /* 0x000000018d4f7824 */ /* 0x000fe400078e0213 */
[----:B------:R-:W-:Y:S02]  /*956d0*/  IMAD.X R119, RZ, RZ, RZ, P1 ;  /* 0x000000ffff777224 */ /* 0x000fe400008e06ff */
[----:B------:R-:W-:Y:S01]  /*956e0*/  IMAD R91, R76, R109, R16 ;  /* 0x0000006d4c5b7224 */ /* 0x000fe200078e0210 */
[----:B------:R-:W-:Y:S01]  /*956f0*/  IADD3.X RZ, P1, PT, R111, R79, RZ, P4, !PT ;  /* 0x0000004f6fff7210 */ /* 0x000fe2000273e4ff */
[----:B------:R-:W-:-:S04]  /*95700*/  IMAD.WIDE.U32 R14, R109, R81, RZ ;  /* 0x000000516d0e7225 */ /* 0x000fc800078e00ff */
[----:B------:R-:W-:Y:S02]  /*95710*/  IMAD R93, R78, R109, R20 ;  /* 0x0000006d4e5d7224 */ /* 0x000fe400078e0214 */
[----:B------:R-:W-:-:S04]  /*95720*/  IMAD.WIDE.U32 R16, R22, -0x1, RZ ;  /* 0xffffffff16107825 */ /* 0x000fc800078e00ff */
[----:B------:R-:W-:Y:S01]  /*95730*/  IMAD.X R25, RZ, RZ, RZ, P0 ;  /* 0x000000ffff197224 */ /* 0x000fe200000e06ff */
[----:B------:R-:W-:Y:S01]  /*95740*/  IADD3 RZ, P0, PT, R124, R15, RZ ;  /* 0x0000000f7cff7210 */ /* 0x000fe20007f1e0ff */
[----:B------:R-:W-:Y:S01]  /*95750*/  IMAD.MOV.U32 R20, RZ, RZ, R125 ;  /* 0x000000ffff147224 */ /* 0x000fe200078e007d */
[----:B------:R-:W-:Y:S01]  /*95760*/  IADD3.X R125, P1, PT, R23, R30, RZ, P1, !PT ;  /* 0x0000001e177d7210 */ /* 0x000fe20000f3e4ff */
[----:B------:R-:W-:-:S03]  /*95770*/  IMAD.WIDE.U32 R18, R109, R83, RZ ;  /* 0x000000536d127225 */ /* 0x000fc600078e00ff */
[----:B------:R-:W-:Y:S01]  /*95780*/  IADD3.X R25, P1, PT, R25, R31, RZ, P1, !PT ;  /* 0x0000001f19197210 */ /* 0x000fe20000f3e4ff */
[----:B------:R-:W-:Y:S01]  /*95790*/  IMAD.WIDE.U32 R132, R16, 0x1, RZ ;  /* 0x0000000110847825 */ /* 0x000fe200078e00ff */
[----:B------:R-:W-:-:S03]  /*957a0*/  IADD3 RZ, P4, PT, R144, R19, RZ ;  /* 0x0000001390ff7210 */ /* 0x000fc60007f9e0ff */
[----:B------:R-:W-:-:S04]  /*957b0*/  IMAD.WIDE.U32 R26, R83, R103, R26 ;  /* 0x00000067531a7225 */ /* 0x000fc800078e001a */
[----:B------:R-:W-:Y:S01]  /*957c0*/  IMAD.WIDE.U32 R30, R98, R80, RZ ;  /* 0x00000050621e7225 */ /* 0x000fe200078e00ff */
[----:B------:R-:W-:-:S03]  /*957d0*/  IADD3.X R124, P1, PT, R125, R26, RZ, P1, !PT ;  /* 0x0000001a7d7c7210 */ /* 0x000fc60000f3e4ff */
[----:B------:R-:W-:Y:S02]  /*957e0*/  IMAD.MOV.U32 R118, RZ, RZ, R145 ;  /* 0x000000ffff767224 */ /* 0x000fe400078e0091 */
[----:B------:R-:W-:Y:S01]  /*957f0*/  IMAD.WIDE.U32.X R20, R76, R98, R20, P0 ;  /* 0x000000624c147225 */ /* 0x000fe200000e0414 */
[----:B------:R-:W-:-:S03]  /*95800*/  IADD3 RZ, P0, PT, R22, R132, RZ ;  /* 0x0000008416ff7210 */ /* 0x000fc60007f1e0ff */
[----:B------:R-:W-:Y:S02]  /*95810*/  IMAD.IADD R24, R27, 0x1, R24 ;  /* 0x000000011b187824 */ /* 0x000fe400078e0218 */
[----:B------:R-:W-:Y:S02]  /*95820*/  IMAD R151, R22, -0x7af74001, -R123 ;  /* 0x8508bfff16977824 */ /* 0x000fe400078e0a7b */
[----:B------:R-:W-:Y:S01]  /*95830*/  IMAD.WIDE.U32.X R78, R78, R98, R118, P4 ;  /* 0x000000624e4e7225 */ /* 0x000fe200020e0476 */
[----:B------:R-:W-:-:S03]  /*95840*/  IADD3.X R125, P1, PT, R25, R24, RZ, P1, !PT ;  /* 0x00000018197d7210 */ /* 0x000fc60000f3e4ff */
[----:B------:R-:W-:-:S04]  /*95850*/  IMAD.WIDE.U32 R22, R98, R82, RZ ;  /* 0x0000005262167225 */ /* 0x000fc800078e00ff */
[----:B------:R-:W-:-:S04]  /*95860*/  IMAD.WIDE.U32 R144, P4, R85, R109, R30 ;  /* 0x0000006d55907225 */ /* 0x000fc8000788001e */
[----:B------:R-:W-:-:S04]  /*95870*/  IMAD.WIDE.U32 R24, R109, R80, RZ ;  /* 0x000000506d187225 */ /* 0x000fc800078e00ff */
[----:B------:R-:W-:Y:S02]  /*95880*/  IMAD.X R31, RZ, RZ, RZ, P4 ;  /* 0x000000ffff1f7224 */ /* 0x000fe400020e06ff */
[----:B------:R-:W-:-:S04]  /*95890*/  IMAD.WIDE.U32 R146, P4, R84, R109, R22 ;  /* 0x0000006d54927225 */ /* 0x000fc80007880016 */
[----:B------:R-:W-:Y:S01]  /*958a0*/  IMAD.WIDE.U32.X R114, R84, R106, R114, P2 ;  /* 0x0000006a54727225 */ /* 0x000fe200010e0472 */
[----:B------:R-:W-:-:S03]  /*958b0*/  IADD3 RZ, P2, PT, R124, R28, RZ ;  /* 0x0000001c7cff7210 */ /* 0x000fc60007f5e0ff */
[----:B------:R-:W-:Y:S02]  /*958c0*/  IMAD.IADD R149, R143, 0x1, R29 ;  /* 0x000000018f957824 */ /* 0x000fe400078e021d */
[----:B------:R-:W-:Y:S01]  /*958d0*/  IMAD.IADD R23, R17, 0x1, R151 ;  /* 0x0000000111177824 */ /* 0x000fe200078e0297 */
[----:B------:R-:W-:Y:S01]  /*958e0*/  IADD3.X R17, P1, PT, RZ, RZ, RZ, P1, !PT ;  /* 0x000000ffff117210 */ /* 0x000fe20000f3e4ff */
[C---:B------:R-:W-:Y:S01]  /*958f0*/  IMAD R119, R85.reuse, R109, R30 ;  /* 0x0000006d55777224 */ /* 0x040fe200078e021e */
[----:B------:R-:W-:Y:S01]  /*95900*/  MOV R30, R145 ;  /* 0x00000091001e7202 */ /* 0x000fe20000000f00 */
[----:B------:R-:W-:Y:S01]  /*95910*/  IMAD.WIDE.U32.X R62, R85, R108, R62, P3 ;  /* 0x0000006c553e7225 */ /* 0x000fe200018e043e */
[----:B------:R-:W-:Y:S02]  /*95920*/  IADD3 RZ, P3, PT, R144, R25, RZ ;  /* 0x0000001990ff7210 */ /* 0x000fe40007f7e0ff */
[----:B------:R-:W-:Y:S01]  /*95930*/  IADD3.X RZ, P2, PT, R125, R149, RZ, P2, !PT ;  /* 0x000000957dff7210 */ /* 0x000fe2000175e4ff */
[----:B------:R-:W-:-:S03]  /*95940*/  IMAD.WIDE.U32 R144, R23, 0x1, RZ ;  /* 0x0000000117907825 */ /* 0x000fc600078e00ff */
[----:B------:R-:W-:Y:S01]  /*95950*/  IADD3.X R17, P2, PT, R17, R128, RZ, P2, !PT ;  /* 0x0000008011117210 */ /* 0x000fe2000175e4ff */
[----:B------:R-:W-:-:S04]  /*95960*/  IMAD.WIDE.U32.X R30, R85, R98, R30, P3 ;  /* 0x00000062551e7225 */ /* 0x000fc800018e041e */
[----:B------:R-:W-:Y:S02]  /*95970*/  IMAD.X R85, RZ, RZ, RZ, P1 ;  /* 0x000000ffff557224 */ /* 0x000fe400008e06ff */
[C-C-:B------:R-:W-:Y:S02]  /*95980*/  IMAD R132, R16.reuse, -0x7af74000, R144.reuse ;  /* 0x8508c00010847824 */ /* 0x140fe400078e0290 */
[----:B------:R-:W-:Y:S01]  /*95990*/  IMAD.WIDE.U32 R144, P3, R16, -0x7af74000, R144 ;  /* 0x8508c00010907825 */ /* 0x000fe20007860090 */
[----:B------:R-:W-:-:S03]  /*959a0*/  IADD3.X R129, P2, PT, R85, R129, RZ, P2, !PT ;  /* 0x0000008155817210 */ /* 0x000fc6000175e4ff */
[----:B------:R-:W-:Y:S01]  /*959b0*/  IMAD.WIDE.U32 R126, R80, R103, R126 ;  /* 0x00000067507e7225 */ /* 0x000fe200078e007e */
[----:B------:R-:W-:-:S03]  /*959c0*/  IADD3 RZ, P1, PT, R133, R144, RZ ;  /* 0x0000009085ff7210 */ /* 0x000fc60007f3e0ff */
[----:B------:R-:W-:Y:S01]  /*959d0*/  IMAD.IADD R76, R133, 0x1, R132 ;  /* 0x00000001854c7824 */ /* 0x000fe200078e0284 */
[----:B------:R-:W-:Y:S01]  /*959e0*/  IADD3.X R128, P2, PT, R17, R126, RZ, P2, !PT ;  /* 0x0000007e11807210 */ /* 0x000fe2000175e4ff */
[----:B------:R-:W-:Y:S02]  /*959f0*/  IMAD.X R133, RZ, RZ, RZ, P3 ;  /* 0x000000ffff857224 */ /* 0x000fe400018e06ff */
[----:B------:R-:W-:Y:S01]  /*95a00*/  IMAD.MOV.U32 R132, RZ, RZ, R145 ;  /* 0x000000ffff847224 */ /* 0x000fe200078e0091 */
[----:B------:R-:W-:Y:S01]  /*95a10*/  IADD3.X RZ, P0, PT, R123, R76, RZ, P0, !PT ;  /* 0x0000004c7bff7210 */ /* 0x000fe2000071e4ff */
[----:B------:R-:W-:Y:S02]  /*95a20*/  IMAD.IADD R92, R127, 0x1, R92 ;  /* 0x000000017f5c7824 */ /* 0x000fe400078e025c */
[----:B------:R-:W-:-:S03]  /*95a30*/  IMAD.WIDE.U32 R126, R23, 0x30000000, RZ ;  /* 0x30000000177e7825 */ /* 0x000fc600078e00ff */
[----:B------:R-:W-:Y:S01]  /*95a40*/  IADD3.X R129, P2, PT, R129, R92, RZ, P2, !PT ;  /* 0x0000005c81817210 */ /* 0x000fe2000175e4ff */
[----:B------:R-:W-:Y:S01]  /*95a50*/  IMAD.WIDE.U32.X R122, R23, -0x7af74000, R132, P1 ;  /* 0x8508c000177a7825 */ /* 0x000fe200008e0484 */
[----:B------:R-:W-:Y:S02]  /*95a60*/  IADD3 RZ, P1, PT, R128, R130, RZ ;  /* 0x0000008280ff7210 */ /* 0x000fe40007f3e0ff */
[----:B------:R-:W-:Y:S01]  /*95a70*/  IADD3.X R85, P2, PT, RZ, RZ, RZ, P2, !PT ;  /* 0x000000ffff557210 */ /* 0x000fe2000175e4ff */
[----:B------:R-:W-:Y:S02]  /*95a80*/  IMAD.IADD R17, R139, 0x1, R131 ;  /* 0x000000018b117824 */ /* 0x000fe400078e0283 */
[C-C-:B------:R-:W-:Y:S02]  /*95a90*/  IMAD R157, R16.reuse, 0x170b5d44, R126.reuse ;  /* 0x170b5d44109d7824 */ /* 0x140fe400078e027e */
[----:B------:R-:W-:Y:S01]  /*95aa0*/  IMAD.MOV.U32 R28, RZ, RZ, R147 ;  /* 0x000000ffff1c7224 */ /* 0x000fe200078e0093 */
[----:B------:R-:W-:Y:S01]  /*95ab0*/  IADD3.X R147, P0, PT, RZ, R122, RZ, P0, !PT ;  /* 0x0000007aff937210 */ /* 0x000fe2000071e4ff */
[----:B------:R-:W-:Y:S01]  /*95ac0*/  IMAD.WIDE.U32 R126, P3, R16, 0x170b5d44, R126 ;  /* 0x170b5d44107e7825 */ /* 0x000fe2000786007e */
[----:B------:R-:W-:-:S02]  /*95ad0*/  IADD3.X RZ, P1, PT, R129, R17, RZ, P1, !PT ;  /* 0x0000001181ff7210 */ /* 0x000fc40000f3e4ff */
[----:B------:R-:W-:Y:S01]  /*95ae0*/  IADD3.X R17, P0, PT, RZ, R123, RZ, P0, !PT ;  /* 0x0000007bff117210 */ /* 0x000fe2000071e4ff */
[----:B------:R-:W-:Y:S01]  /*95af0*/  IMAD.WIDE.U32 R144, R16, 0x30000000, RZ ;  /* 0x3000000010907825 */ /* 0x000fe200078e00ff */
[----:B------:R-:W-:Y:S02]  /*95b00*/  IADD3.X R153, PT, PT, RZ, RZ, RZ, P3, !PT ;  /* 0x000000ffff997210 */ /* 0x000fe40001ffe4ff */
[----:B------:R-:W-:Y:S01]  /*95b10*/  IADD3.X R133, P1, PT, R85, R70, RZ, P1, !PT ;  /* 0x0000004655857210 */ /* 0x000fe20000f3e4ff */
[----:B------:R-:W-:Y:S01]  /*95b20*/  IMAD.WIDE.U32 R26, R109, R82, RZ ;  /* 0x000000526d1a7225 */ /* 0x000fe200078e00ff */
[----:B------:R-:W-:-:S03]  /*95b30*/  IADD3 RZ, P3, PT, R126, R145, RZ ;  /* 0x000000917eff7210 */ /* 0x000fc60007f7e0ff */
[----:B------:R-:W-:-:S04]  /*95b40*/  IMAD.WIDE.U32 R120, R179, R101, R120 ;  /* 0x00000065b3787225 */ /* 0x000fc800078e0078 */
[----:B------:R-:W-:Y:S02]  /*95b50*/  IMAD.MOV.U32 R152, RZ, RZ, R127 ;  /* 0x000000ffff987224 */ /* 0x000fe400078e007f */
[----:B------:R-:W-:Y:S01]  /*95b60*/  IMAD.X R29, RZ, RZ, RZ, P4 ;  /* 0x000000ffff1d7224 */ /* 0x000fe200020e06ff */
[----:B------:R-:W-:Y:S01]  /*95b70*/  IADD3 RZ, P4, PT, R146, R27, RZ ;  /* 0x0000001b92ff7210 */ /* 0x000fe20007f9e0ff */
[----:B------:R-:W-:Y:S01]  /*95b80*/  IMAD.X R131, RZ, RZ, RZ, P2 ;  /* 0x000000ffff837224 */ /* 0x000fe200010e06ff */
[----:B------:R-:W-:Y:S01]  /*95b90*/  IADD3.X R146, P0, PT, R147, R120, RZ, P0, !PT ;  /* 0x0000007893927210 */ /* 0x000fe2000071e4ff */
[----:B------:R-:W-:-:S03]  /*95ba0*/  IMAD.WIDE.U32 R126, R23, -0x45f6b800, RZ ;  /* 0xba094800177e7825 */ /* 0x000fc600078e00ff */
[----:B------:R-:W-:Y:S01]  /*95bb0*/  IADD3.X R70, P1, PT, R131, R71, RZ, P1, !PT ;  /* 0x0000004783467210 */ /* 0x000fe20000f3e4ff */
[----:B------:R-:W-:Y:S02]  /*95bc0*/  IMAD.IADD R74, R121, 0x1, R74 ;  /* 0x00000001794a7824 */ /* 0x000fe400078e024a */
[----:B------:R-:W-:-:S03]  /*95bd0*/  IMAD.WIDE.U32 R58, R82, R103, R58 ;  /* 0x00000067523a7225 */ /* 0x000fc600078e003a */
[----:B------:R-:W-:Y:S01]  /*95be0*/  IADD3.X R147, P0, PT, R17, R74, RZ, P0, !PT ;  /* 0x0000004a11937210 */ /* 0x000fe2000071e4ff */
[C---:B------:R-:W-:Y:S01]  /*95bf0*/  IMAD.WIDE.U32 R122, P2, R16.reuse, 0x1ef3622f, R126 ;  /* 0x1ef3622f107a7825 */ /* 0x040fe2000784007e */
[----:B------:R-:W-:Y:S02]  /*95c00*/  IADD3.X R132, P1, PT, R133, R58, RZ, P1, !PT ;  /* 0x0000003a85847210 */ /* 0x000fe40000f3e4ff */
[----:B------:R-:W-:Y:S01]  /*95c10*/  IADD3.X R165, P0, PT, RZ, RZ, RZ, P0, !PT ;  /* 0x000000ffffa57210 */ /* 0x000fe2000071e4ff */
[----:B------:R-:W-:-:S04]  /*95c20*/  IMAD.WIDE.U32 R130, R16, -0x45f6b800, RZ ;  /* 0xba09480010827825 */ /* 0x000fc800078e00ff */
[----:B------:R-:W-:Y:S02]  /*95c30*/  IMAD.IADD R59, R59, 0x1, R90 ;  /* 0x000000013b3b7824 */ /* 0x000fe400078e025a */
[----:B------:R-:W-:Y:S01]  /*95c40*/  IMAD.X R127, RZ, RZ, RZ, P2 ;  /* 0x000000ffff7f7224 */ /* 0x000fe200010e06ff */
[----:B------:R-:W-:Y:S01]  /*95c50*/  IADD3 RZ, P2, PT, R122, R131, RZ ;  /* 0x000000837aff7210 */ /* 0x000fe20007f5e0ff */
[----:B------:R-:W-:Y:S01]  /*95c60*/  IMAD.WIDE.U32 R120, R23, 0x6ca1493b, RZ ;  /* 0x6ca1493b17787825 */ /* 0x000fe200078e00ff */
[----:B------:R-:W-:-:S03]  /*95c70*/  IADD3.X R133, P1, PT, R70, R59, RZ, P1, !PT ;  /* 0x0000003b46857210 */ /* 0x000fc60000f3e4ff */
[----:B------:R-:W-:Y:S01]  /*95c80*/  IMAD R151, R16, 0x1ef3622f, R126 ;  /* 0x1ef3622f10977824 */ /* 0x000fe200078e027e */
[----:B------:R-:W-:Y:S01]  /*95c90*/  IADD3.X R169, P1, PT, RZ, RZ, RZ, P1, !PT ;  /* 0x000000ffffa97210 */ /* 0x000fe20000f3e4ff */
[----:B------:R-:W-:Y:S02]  /*95ca0*/  IMAD.MOV.U32 R126, RZ, RZ, R123 ;  /* 0x000000ffff7e7224 */ /* 0x000fe400078e007b */
[----:B------:R-:W-:Y:S01]  /*95cb0*/  IMAD.WIDE.U32 R110, R77, R105, R110 ;  /* 0x000000694d6e7225 */ /* 0x000fe200078e006e */
[----:B------:R-:W-:-:S03]  /*95cc0*/  IADD3.X R171, PT, PT, RZ, RZ, RZ, P1, !PT ;  /* 0x000000ffffab7210 */ /* 0x000fc60000ffe4ff */
[----:B------:R-:W-:-:S04]  /*95cd0*/  IMAD.WIDE.U32 R58, R23, 0xf5138f, RZ ;  /* 0x00f5138f173a7825 */ /* 0x000fc800078e00ff */
[----:B------:R-:W-:Y:S02]  /*95ce0*/  IMAD.X R167, RZ, RZ, RZ, P0 ;  /* 0x000000ffffa77224 */ /* 0x000fe400000e06ff */
[----:B------:R-:W-:-:S04]  /*95cf0*/  IMAD.WIDE.U32 R70, R16, 0x6ca1493b, RZ ;  /* 0x6ca1493b10467825 */ /* 0x000fc800078e00ff */
[----:B------:R-:W-:-:S04]  /*95d00*/  IMAD.WIDE.U32 R160, P0, R16, -0x39c4fa40, R120 ;  /* 0xc63b05c010a07825 */ /* 0x000fc80007800078 */
[----:B------:R-:W-:Y:S02]  /*95d10*/  IMAD.IADD R69, R117, 0x1, R69 ;  /* 0x0000000175457824 */ /* 0x000fe400078e0245 */
[----:B------:R-:W-:Y:S01]  /*95d20*/  IMAD.WIDE.U32.X R126, R23, 0x1ef3622f, R126, P2 ;  /* 0x1ef3622f177e7825 */ /* 0x000fe200010e047e */
[----:B------:R-:W-:-:S03]  /*95d30*/  IADD3 RZ, P2, PT, R110, R68, RZ ;  /* 0x000000446eff7210 */ /* 0x000fc60007f5e0ff */
[----:B------:R-:W-:Y:S01]  /*95d40*/  IMAD.IADD R111, R111, 0x1, R141 ;  /* 0x000000016f6f7824 */ /* 0x000fe200078e028d */
[----:B------:R-:W-:Y:S01]  /*95d50*/  IADD3 R141, PT, PT, R137, R53, RZ ;  /* 0x00000035898d7210 */ /* 0x000fe20007ffe0ff */
[----:B------:R-:W-:Y:S02]  /*95d60*/  IMAD R85, R16, 0x1a22d9f3, R58 ;  /* 0x1a22d9f310557824 */ /* 0x000fe400078e023a */
[----:B------:R-:W-:Y:S01]  /*95d70*/  IMAD.WIDE.U32.X R152, R23, 0x170b5d44, R152, P3 ;  /* 0x170b5d4417987825 */ /* 0x000fe200018e0498 */
[----:B------:R-:W-:-:S03]  /*95d80*/  IADD3.X RZ, P2, PT, R111, R69, RZ, P2, !PT ;  /* 0x000000456fff7210 */ /* 0x000fc6000175e4ff */
[----:B------:R-:W-:Y:S01]  /*95d90*/  IMAD.WIDE.U32 R122, R16, 0xf5138f, RZ ;  /* 0x00f5138f107a7825 */ /* 0x000fe200078e00ff */
[----:B------:R-:W-:-:S03]  /*95da0*/  IADD3.X R53, P2, PT, RZ, R66, RZ, P2, !PT ;  /* 0x00000042ff357210 */ /* 0x000fc6000175e4ff */
[----:B------:R-:W-:Y:S01]  /*95db0*/  IMAD.WIDE.U32 R58, P3, R16, 0x1a22d9f3, R58 ;  /* 0x1a22d9f3103a7825 */ /* 0x000fe2000786003a */
[----:B------:R-:W-:-:S03]  /*95dc0*/  IADD3.X R67, P2, PT, RZ, R67, RZ, P2, !PT ;  /* 0x00000043ff437210 */ /* 0x000fc6000175e4ff */
[----:B------:R-:W-:Y:S01]  /*95dd0*/  IMAD.X R159, RZ, RZ, RZ, P0 ;  /* 0x000000ffff9f7224 */ /* 0x000fe200000e06ff */
[----:B------:R-:W-:Y:S01]  /*95de0*/  IADD3 RZ, P0, PT, R160, R71, RZ ;  /* 0x00000047a0ff7210 */ /* 0x000fe20007f1e0ff */
[----:B------:R-:W-:Y:S01]  /*95df0*/  IMAD.WIDE.U32 R148, R23, 0x17c510ea, RZ ;  /* 0x17c510ea17947825 */ /* 0x000fe200078e00ff */
[-C--:B------:R-:W-:Y:S02]  /*95e00*/  IADD3 RZ, P1, PT, R58, R123.reuse, RZ ;  /* 0x0000007b3aff7210 */ /* 0x080fe40007f3e0ff */
[----:B------:R-:W-:Y:S01]  /*95e10*/  IADD3 R123, PT, PT, R85, R123, RZ ;  /* 0x0000007b557b7210 */ /* 0x000fe20007ffe0ff */
[----:B------:R-:W-:Y:S02]  /*95e20*/  IMAD.MOV.U32 R158, RZ, RZ, R161 ;  /* 0x000000ffff9e7224 */ /* 0x000fe400078e00a1 */
[----:B------:R-:W-:Y:S02]  /*95e30*/  IMAD R17, R16, -0x39c4fa40, R120 ;  /* 0xc63b05c010117824 */ /* 0x000fe400078e0278 */
[----:B------:R-:W-:-:S02]  /*95e40*/  IMAD.X R121, RZ, RZ, RZ, P3 ;  /* 0x000000ffff797224 */ /* 0x000fc400018e06ff */
[----:B------:R-:W-:Y:S02]  /*95e50*/  IMAD.MOV.U32 R120, RZ, RZ, R59 ;  /* 0x000000ffff787224 */ /* 0x000fe400078e003b */
[----:B------:R-:W-:Y:S01]  /*95e60*/  IMAD.WIDE.U32.X R68, R23, -0x39c4fa40, R158, P0 ;  /* 0xc63b05c017447825 */ /* 0x000fe200000e049e */
[----:B------:R-:W-:-:S03]  /*95e70*/  IADD3 RZ, P0, PT, R132, R52, RZ ;  /* 0x0000003484ff7210 */ /* 0x000fc60007f1e0ff */
[----:B------:R-:W-:Y:S01]  /*95e80*/  IMAD.WIDE.U32 R162, P3, R16, 0x1ae3a46, R148 ;  /* 0x01ae3a4610a27825 */ /* 0x000fe20007860094 */
[----:B------:R-:W-:-:S03]  /*95e90*/  IADD3.X RZ, P0, PT, R133, R141, RZ, P0, !PT ;  /* 0x0000008d85ff7210 */ /* 0x000fc6000071e4ff */
[----:B------:R-:W-:-:S04]  /*95ea0*/  IMAD.WIDE.U32 R58, R16, 0x17c510ea, RZ ;  /* 0x17c510ea103a7825 */ /* 0x000fc800078e00ff */
[----:B------:R-:W-:-:S04]  /*95eb0*/  IMAD.WIDE.U32 R124, R81, R105, R124 ;  /* 0x00000069517c7225 */ /* 0x000fc800078e007c */
[----:B------:R-:W-:Y:S01]  /*95ec0*/  IMAD.IADD R145, R157, 0x1, R145 ;  /* 0x000000019d917824 */ /* 0x000fe200078e0291 */
[----:B------:R-:W-:Y:S01]  /*95ed0*/  IADD3.X R66, P2, PT, R53, R124, RZ, P2, !PT ;  /* 0x0000007c35427210 */ /* 0x000fe2000175e4ff */
[----:B------:R-:W-:Y:S01]  /*95ee0*/  IMAD.WIDE.U32.X R120, R23, 0x1a22d9f3, R120, P1 ;  /* 0x1a22d9f317787825 */ /* 0x000fe200008e0478 */
[----:B------:R-:W-:-:S03]  /*95ef0*/  IADD3 RZ, P1, PT, R146, R144, RZ ;  /* 0x0000009092ff7210 */ /* 0x000fc60007f3e0ff */
        /* <DEDUP_REMOVED lines=8> */
[----:B------:R-:W-:Y:S01]  /*95f80*/  IMAD.WIDE.U32.X R52, R23, 0x1ae3a46, R154, P3 ;  /* 0x01ae3a4617347825 */ /* 0x000fe200018e049a */
[----:B------:R-:W-:Y:S02]  /*95f90*/  IADD3.X R141, P1, PT, R165, R152, RZ, P1, !PT ;  /* 0x00000098a58d7210 */ /* 0x000fe40000f3e4ff */
[----:B------:R-:W-:Y:S01]  /*95fa0*/  IADD3.X R23, P0, PT, R171, R55, RZ, P0, !PT ;  /* 0x00000037ab177210 */ /* 0x000fe2000071e4ff */
[----:B------:R-:W-:Y:S01]  /*95fb0*/  IMAD.WIDE.U32 R64, R179, R103, R64 ;  /* 0x00000067b3407225 */ /* 0x000fe200078e0040 */
[----:B------:R-:W-:-:S02]  /*95fc0*/  IADD3 RZ, P3, PT, R66, R44, RZ ;  /* 0x0000002c42ff7210 */ /* 0x000fc40007f7e0ff */
[----:B------:R-:W-:Y:S01]  /*95fd0*/  IADD3.X R55, P2, PT, RZ, RZ, RZ, P2, !PT ;  /* 0x000000ffff377210 */ /* 0x000fe2000175e4ff */
[----:B------:R-:W-:Y:S01]  /*95fe0*/  IMAD.WIDE.U32 R146, R16, 0x30000000, R146 ;  /* 0x3000000010927825 */ /* 0x000fe200078e0092 */
[----:B------:R-:W-:Y:S02]  /*95ff0*/  IADD3.X R152, P1, PT, R167, R153, RZ, P1, !PT ;  /* 0x00000099a7987210 */ /* 0x000fe40000f3e4ff */
[----:B------:R-:W-:Y:S01]  /*96000*/  IADD3.X R124, P0, PT, R125, R86, RZ, P0, !PT ;  /* 0x000000567d7c7210 */ /* 0x000fe2000071e4ff */
[----:B------:R-:W-:Y:S01]  /*96010*/  IMAD.IADD R143, R65, 0x1, R50 ;  /* 0x00000001418f7824 */ /* 0x000fe200078e0232 */
[----:B------:R-:W-:Y:S01]  /*96020*/  IADD3.X RZ, P3, PT, R67, R45, RZ, P3, !PT ;  /* 0x0000002d43ff7210 */ /* 0x000fe20001f7e4ff */
[----:B------:R-:W-:Y:S01]  /*96030*/  IMAD.X R65, RZ, RZ, RZ, P2 ;  /* 0x000000ffff417224 */ /* 0x000fe200010e06ff */
        /* <DEDUP_REMOVED lines=21> */
[----:B------:R-:W-:-:S02]  /*96190*/  IADD3.X R74, PT, PT, R115, RZ, RZ, P2, P0 ;  /* 0x000000ff734a7210 */ /* 0x000fc400017e04ff */
[----:B------:R-:W-:Y:S01]  /*961a0*/  IADD3 RZ, P0, PT, R54, R38, RZ ;  /* 0x0000002636ff7210 */ /* 0x000fe20007f1e0ff */
[----:B------:R-:W-:Y:S01]  /*961b0*/  IMAD.WIDE.U32 R38, R43, 0x1, RZ ;  /* 0x000000012b267825 */ /* 0x000fe200078e00ff */
[----:B------:R-:W-:Y:S02]  /*961c0*/  IADD3.X R55, P3, PT, R56, R139, RZ, P3, !PT ;  /* 0x0000008b38377210 */ /* 0x000fe40001f7e4ff */
[----:B------:R-:W-:Y:S01]  /*961d0*/  IADD3 RZ, P2, PT, R146, R44, RZ ;  /* 0x0000002c92ff7210 */ /* 0x000fe20007f5e0ff */
[----:B------:R-:W-:Y:S01]  /*961e0*/  IMAD.WIDE.U32.X R64, R84, R108, R46, P5 ;  /* 0x0000006c54407225 */ /* 0x000fe200028e042e */
[----:B------:R-:W-:Y:S02]  /*961f0*/  IADD3.X R47, P5, PT, RZ, RZ, RZ, P3, !PT ;  /* 0x000000ffff2f7210 */ /* 0x000fe40001fbe4ff */
[----:B------:R-:W-:Y:S01]  /*96200*/  IADD3.X RZ, P0, PT, R55, R57, RZ, P0, !PT ;  /* 0x0000003937ff7210 */ /* 0x000fe2000071e4ff */
[C-C-:B------:R-:W-:Y:S02]  /*96210*/  IMAD R44, R42.reuse, -0x7af74000, R38.reuse ;  /* 0x8508c0002a2c7824 */ /* 0x140fe400078e0226 */
[----:B------:R-:W-:Y:S01]  /*96220*/  IMAD.WIDE.U32 R38, P3, R42, -0x7af74000, R38 ;  /* 0x8508c0002a267825 */ /* 0x000fe20007860026 */
[----:B------:R-:W-:-:S03]  /*96230*/  IADD3.X R47, P0, PT, R47, R48, RZ, P0, !PT ;  /* 0x000000302f2f7210 */ /* 0x000fc6000071e4ff */
[----:B------:R-:W-:Y:S01]  /*96240*/  IMAD.X R57, RZ, RZ, RZ, P5 ;  /* 0x000000ffff397224 */ /* 0x000fe200028e06ff */
[C---:B------:R-:W-:Y:S01]  /*96250*/  IADD3 RZ, P5, PT, R45.reuse, R38, RZ ;  /* 0x000000262dff7210 */ /* 0x040fe20007fbe0ff */
[----:B------:R-:W-:Y:S02]  /*96260*/  IMAD.IADD R44, R45, 0x1, R44 ;  /* 0x000000012d2c7824 */ /* 0x000fe400078e022c */
[----:B------:R-:W-:Y:S01]  /*96270*/  IMAD.X R45, RZ, RZ, RZ, P3 ;  /* 0x000000ffff2d7224 */ /* 0x000fe200018e06ff */
[----:B------:R-:W-:Y:S01]  /*96280*/  IADD3.X R48, P3, PT, R57, R49, RZ, P0, !PT ;  /* 0x0000003139307210 */ /* 0x000fe2000077e4ff */
[----:B------:R-:W-:Y:S01]  /*96290*/  IMAD.IADD R133, R133, 0x1, R137 ;  /* 0x0000000185857824 */ /* 0x000fe200078e0289 */
[----:B------:R-:W-:Y:S01]  /*962a0*/  IADD3.X RZ, P0, PT, R157, R44, RZ, P2, !PT ;  /* 0x0000002c9dff7210 */ /* 0x000fe2000171e4ff */
[----:B------:R-:W-:Y:S01]  /*962b0*/  IMAD.MOV.U32 R44, RZ, RZ, R39 ;  /* 0x000000ffff2c7224 */ /* 0x000fe200078e0027 */
[----:B------:R-:W-:Y:S01]  /*962c0*/  IADD3.X R38, P2, PT, R47, R132, RZ, P3, !PT ;  /* 0x000000842f267210 */ /* 0x000fe20001f5e4ff */
[----:B------:R-:W-:-:S03]  /*962d0*/  IMAD.WIDE.U32 R46, R43, 0x30000000, RZ ;  /* 0x300000002b2e7825 */ /* 0x000fc600078e00ff */
[----:B------:R-:W-:Y:S01]  /*962e0*/  IADD3.X R39, P2, PT, R48, R133, RZ, P2, !PT ;  /* 0x0000008530277210 */ /* 0x000fe2000175e4ff */
[----:B------:R-:W-:Y:S01]  /*962f0*/  IMAD.IADD R49, R87, 0x1, R41 ;  /* 0x0000000157317824 */ /* 0x000fe200078e0229 */
[----:B------:R-:W-:Y:S01]  /*96300*/  IADD3 RZ, P3, PT, R38, R40, RZ ;  /* 0x0000002826ff7210 */ /* 0x000fe20007f7e0ff */
[----:B------:R-:W-:Y:S01]  /*96310*/  IMAD.IADD R115, R151, 0x1, R131 ;  /* 0x0000000197737824 */ /* 0x000fe200078e0283 */
[----:B------:R-:W-:Y:S01]  /*96320*/  IADD3.X R131, P2, PT, RZ, RZ, RZ, P2, !PT ;  /* 0x000000ffff837210 */ /* 0x000fe2000175e4ff */
[----:B------:R-:W-:Y:S01]  /*96330*/  IMAD.WIDE.U32.X R40, R43, -0x7af74000, R44, P5 ;  /* 0x8508c0002b287825 */ /* 0x000fe200028e042c */
[----:B------:R-:W-:-:S03]  /*96340*/  IADD3.X RZ, P3, PT, R39, R49, RZ, P3, !PT ;  /* 0x0000003127ff7210 */ /* 0x000fc60001f7e4ff */
[C-C-:B------:R-:W-:Y:S01]  /*96350*/  IMAD R161, R42.reuse, 0x170b5d44, R46.reuse ;  /* 0x170b5d442aa17824 */ /* 0x140fe200078e022e */
[----:B------:R-:W-:Y:S01]  /*96360*/  IADD3.X R129, P0, PT, RZ, R40, RZ, P0, !PT ;  /* 0x00000028ff817210 */ /* 0x000fe2000071e4ff */
[----:B------:R-:W-:Y:S01]  /*96370*/  IMAD.WIDE.U32 R46, P5, R42, 0x170b5d44, R46 ;  /* 0x170b5d442a2e7825 */ /* 0x000fe200078a002e */
[----:B------:R-:W-:-:S03]  /*96380*/  IADD3.X R131, P3, PT, R131, R60, RZ, P3, !PT ;  /* 0x0000003c83837210 */ /* 0x000fc60001f7e4ff */
[----:B------:R-:W-:Y:S01]  /*96390*/  IMAD.WIDE.U32 R48, R42, 0x30000000, RZ ;  /* 0x300000002a307825 */ /* 0x000fe200078e00ff */
[----:B------:R-:W-:-:S03]  /*963a0*/  IADD3.X R133, PT, PT, RZ, RZ, RZ, P5, !PT ;  /* 0x000000ffff857210 */ /* 0x000fc60002ffe4ff */
[----:B------:R-:W-:Y:S01]  /*963b0*/  IMAD.WIDE.U32 R44, R43, -0x45f6b800, RZ ;  /* 0xba0948002b2c7825 */ /* 0x000fe200078e00ff */
[----:B------:R-:W-:Y:S02]  /*963c0*/  IADD3 RZ, P5, PT, R46, R49, RZ ;  /* 0x000000312eff7210 */ /* 0x000fe40007fbe0ff */
[----:B------:R-:W-:Y:S01]  /*963d0*/  IADD3.X R46, P0, PT, RZ, R41, RZ, P0, !PT ;  /* 0x00000029ff2e7210 */ /* 0x000fe2000071e4ff */
[----:B------:R-:W-:Y:S02]  /*963e0*/  IMAD.X R57, RZ, RZ, RZ, P2 ;  /* 0x000000ffff397224 */ /* 0x000fe400010e06ff */
[----:B------:R-:W-:Y:S02]  /*963f0*/  IMAD.MOV.U32 R132, RZ, RZ, R47 ;  /* 0x000000ffff847224 */ /* 0x000fe400078e002f */
[----:B------:R-:W-:Y:S01]  /*96400*/  IMAD.X R155, RZ, RZ, RZ, P1 ;  /* 0x000000ffff9b7224 */ /* 0x000fe200008e06ff */
[----:B------:R-:W-:Y:S01]  /*96410*/  IADD3.X R47, P2, PT, R57, R61, RZ, P3, !PT ;  /* 0x0000003d392f7210 */ /* 0x000fe20001f5e4ff */
[----:B------:R-:W-:Y:S01]  /*96420*/  IMAD.WIDE.U32 R40, P3, R42, 0x1ef3622f, R44 ;  /* 0x1ef3622f2a287825 */ /* 0x000fe2000786002c */
[----:B------:R-:W-:-:S03]  /*96430*/  IADD3 RZ, P1, PT, R140, R130, RZ ;  /* 0x000000828cff7210 */ /* 0x000fc60007f3e0ff */
[----:B------:R-:W-:Y:S01]  /*96440*/  IMAD.WIDE.U32 R60, R16, -0x45f6b800, R140 ;  /* 0xba094800103c7825 */ /* 0x000fe200078e008c */
[----:B------:R-:W-:-:S03]  /*96450*/  IADD3.X RZ, P1, PT, R141, R115, RZ, P1, !PT ;  /* 0x000000738dff7210 */ /* 0x000fc60000f3e4ff */
[----:B------:R-:W-:Y:S02]  /*96460*/  IMAD R50, R42, 0x1ef3622f, R44 ;  /* 0x1ef3622f2a327824 */ /* 0x000fe400078e022c */
[----:B------:R-:W-:-:S04]  /*96470*/  IMAD.WIDE.U32 R44, R82, R105, R124 ;  /* 0x00000069522c7225 */ /* 0x000fc800078e007c */
[----:B------:R-:W-:Y:S01]  /*96480*/  IMAD.X R57, RZ, RZ, RZ, P3 ;  /* 0x000000ffff397224 */ /* 0x000fe200018e06ff */
[----:B------:R-:W-:Y:S01]  /*96490*/  IADD3.X R60, P3, PT, R129, R60, RZ, P0, !PT ;  /* 0x0000003c813c7210 */ /* 0x000fe2000077e4ff */
[----:B------:R-:W-:Y:S01]  /*964a0*/  IMAD.IADD R151, R61, 0x1, R151 ;  /* 0x000000013d977824 */ /* 0x000fe200078e0297 */
[----:B------:R-:W-:Y:S01]  /*964b0*/  IADD3.X R44, P2, PT, R131, R44, RZ, P2, !PT ;  /* 0x0000002c832c7210 */ /* 0x000fe2000175e4ff */
[----:B------:R-:W-:Y:S02]  /*964c0*/  IMAD.IADD R86, R45, 0x1, R135 ;  /* 0x000000012d567824 */ /* 0x000fe400078e0287 */
[----:B------:R-:W-:Y:S01]  /*964d0*/  IMAD.WIDE.U32 R114, R42, -0x45f6b800, RZ ;  /* 0xba0948002a727825 */ /* 0x000fe200078e00ff */
[----:B------:R-:W-:Y:S02]  /*964e0*/  IADD3.X R61, P3, PT, R46, R151, RZ, P3, !PT ;  /* 0x000000972e3d7210 */ /* 0x000fe40001f7e4ff */
[----:B------:R-:W-:Y:S01]  /*964f0*/  IADD3.X R45, P2, PT, R47, R86, RZ, P2, !PT ;  /* 0x000000562f2d7210 */ /* 0x000fe2000175e4ff */
[----:B------:R-:W-:Y:S01]  /*96500*/  IMAD.MOV.U32 R56, RZ, RZ, R41 ;  /* 0x000000ffff387224 */ /* 0x000fe200078e0029 */
[----:B------:R-:W-:Y:S01]  /*96510*/  IADD3 RZ, P0, PT, R40, R115, RZ ;  /* 0x0000007328ff7210 */ /* 0x000fe20007f1e0ff */
[----:B------:R-:W-:Y:S01]  /*96520*/  IMAD.WIDE.U32 R46, R43, 0x6ca1493b, RZ ;  /* 0x6ca1493b2b2e7825 */ /* 0x000fe200078e00ff */
[----:B------:R-:W-:-:S02]  /*96530*/  IADD3.X R147, P3, PT, RZ, RZ, RZ, P3, !PT ;  /* 0x000000ffff937210 */ /* 0x000fc40001f7e4ff */
[----:B------:R-:W-:Y:S01]  /*96540*/  IADD3.X R151, P2, PT, RZ, RZ, RZ, P2, !PT ;  /* 0x000000ffff977210 */ /* 0x000fe2000175e4ff */
[----:B------:R-:W-:-:S04]  /*96550*/  IMAD.WIDE.U32 R40, R43, 0xf5138f, RZ ;  /* 0x00f5138f2b287825 */ /* 0x000fc800078e00ff */
[----:B------:R-:W-:Y:S02]  /*96560*/  IMAD.X R149, RZ, RZ, RZ, P3 ;  /* 0x000000ffff957224 */ /* 0x000fe400018e06ff */
[----:B------:R-:W-:Y:S02]  /*96570*/  IMAD R137, R42, 0x1a22d9f3, R40 ;  /* 0x1a22d9f32a897824 */ /* 0x000fe400078e0228 */
[----:B------:R-:W-:-:S04]  /*96580*/  IMAD.WIDE.U32.X R132, R43, 0x170b5d44, R132, P5 ;  /* 0x170b5d442b847825 */ /* 0x000fc800028e0484 */
[----:B------:R-:W-:-:S04]  /*96590*/  IMAD.WIDE.U32 R144, P3, R42, -0x39c4fa40, R46 ;  /* 0xc63b05c02a907825 */ /* 0x000fc8000786002e */
[----:B------:R-:W-:Y:S01]  /*965a0*/  IMAD.WIDE.U32 R124, R42, 0xf5138f, RZ ;  /* 0x00f5138f2a7c7825 */ /* 0x000fe200078e00ff */
[----:B------:R-:W-:-:S03]  /*965b0*/  IADD3.X R141, PT, PT, RZ, RZ, RZ, P3, !PT ;  /* 0x000000ffff8d7210 */ /* 0x000fc60001ffe4ff */
[----:B------:R-:W-:-:S04]  /*965c0*/  IMAD.WIDE.U32 R134, R43, 0x17c510ea, RZ ;  /* 0x17c510ea2b867825 */ /* 0x000fc800078e00ff */
[----:B------:R-:W-:-:S04]  /*965d0*/  IMAD.WIDE.U32 R40, P5, R42, 0x1a22d9f3, R40 ;  /* 0x1a22d9f32a287825 */ /* 0x000fc800078a0028 */
[--C-:B------:R-:W-:Y:S01]  /*965e0*/  IMAD R129, R42, 0x1ae3a46, R134.reuse ;  /* 0x01ae3a462a817824 */ /* 0x100fe200078e0286 */
[----:B------:R-:W-:Y:S01]  /*965f0*/  IADD3 RZ, P3, PT, R40, R125, RZ ;  /* 0x0000007d28ff7210 */ /* 0x000fe20007f7e0ff */
[----:B------:R-:W-:Y:S02]  /*96600*/  IMAD.X R139, RZ, RZ, RZ, P5 ;  /* 0x000000ffff8b7224 */ /* 0x000fe400028e06ff */
[----:B------:R-:W-:Y:S02]  /*96610*/  IMAD.MOV.U32 R138, RZ, RZ, R41 ;  /* 0x000000ffff8a7224 */ /* 0x000fe400078e0029 */
[----:B------:R-:W-:-:S04]  /*96620*/  IMAD.WIDE.U32 R134, P5, R42, 0x1ae3a46, R134 ;  /* 0x01ae3a462a867825 */ /* 0x000fc800078a0086 */
[----:B------:R-:W-:-:S04]  /*96630*/  IMAD.WIDE.U32 R40, R42, 0x17c510ea, RZ ;  /* 0x17c510ea2a287825 */ /* 0x000fc800078e00ff */
[----:B------:R-:W-:Y:S01]  /*96640*/  IMAD.MOV.U32 R140, RZ, RZ, R145 ;  /* 0x000000ffff8c7224 */ /* 0x000fe200078e0091 */
[----:B------:R-:W-:Y:S01]  /*96650*/  IADD3.X R145, P1, PT, R153, R126, RZ, P1, !PT ;  /* 0x0000007e99917210 */ /* 0x000fe20000f3e4ff */
[C---:B------:R-:W-:Y:S02]  /*96660*/  IMAD R131, R42.reuse, -0x39c4fa40, R46 ;  /* 0xc63b05c02a837824 */ /* 0x040fe400078e022e */
[----:B------:R-:W-:Y:S01]  /*96670*/  IMAD.WIDE.U32 R46, R42, 0x6ca1493b, RZ ;  /* 0x6ca1493b2a2e7825 */ /* 0x000fe200078e00ff */
[----:B------:R-:W-:-:S03]  /*96680*/  IADD3.X R86, P1, PT, R155, R127, RZ, P1, !PT ;  /* 0x0000007f9b567210 */ /* 0x000fc60000f3e4ff */
[----:B------:R-:W-:Y:S01]  /*96690*/  IMAD.X R143, RZ, RZ, RZ, P5 ;  /* 0x000000ffff8f7224 */ /* 0x000fe200028e06ff */
[----:B------:R-:W-:Y:S01]  /*966a0*/  IADD3 RZ, P5, PT, R134, R41, RZ ;  /* 0x0000002986ff7210 */ /* 0x000fe20007fbe0ff */
[----:B------:R-:W-:Y:S02]  /*966b0*/  IMAD.MOV.U32 R142, RZ, RZ, R135 ;  /* 0x000000ffff8e7224 */ /* 0x000fe400078e0087 */
[----:B------:R-:W-:-:S04]  /*966c0*/  IMAD.WIDE.U32 R134, R179, R105, R36 ;  /* 0x00000069b3867225 */ /* 0x000fc800078e0024 */
[----:B------:R-:W-:Y:S01]  /*966d0*/  IMAD.X R157, RZ, RZ, RZ, P2 ;  /* 0x000000ffff9d7224 */ /* 0x000fe200010e06ff */
[----:B------:R-:W-:Y:S01]  /*966e0*/  IADD3 RZ, P2, PT, R144, R47, RZ ;  /* 0x0000002f90ff7210 */ /* 0x000fe20007f5e0ff */
[----:B------:R-:W-:Y:S02]  /*966f0*/  IMAD.IADD R153, R161, 0x1, R49 ;  /* 0x00000001a1997824 */ /* 0x000fe400078e0231 */
[----:B------:R-:W-:Y:S01]  /*96700*/  IMAD.WIDE.U32.X R36, R43, 0x1ef3622f, R56, P0 ;  /* 0x1ef3622f2b247825 */ /* 0x000fe200000e0438 */
[----:B------:R-:W-:Y:S02]  /*96710*/  IADD3 RZ, P0, PT, R60, R48, RZ ;  /* 0x000000303cff7210 */ /* 0x000fe40007f1e0ff */
[----:B------:R-:W-:Y:S01]  /*96720*/  IADD3.X R48, P1, PT, R145, R134, RZ, P1, !PT ;  /* 0x0000008691307210 */ /* 0x000fe20000f3e4ff */
[----:B------:R-:W-:Y:S01]  /*96730*/  IMAD.IADD R49, R135, 0x1, R72 ;  /* 0x0000000187317824 */ /* 0x000fe200078e0248 */
[----:B------:R-:W-:Y:S01]  /*96740*/  IADD3.X RZ, P0, PT, R61, R153, RZ, P0, !PT ;  /* 0x000000993dff7210 */ /* 0x000fe2000071e4ff */
[----:B------:R-:W-:-:S02]  /*96750*/  IMAD.IADD R57, R75, 0x1, R35 ;  /* 0x000000014b397824 */ /* 0x000fc400078e0223 */
[C---:B------:R-:W-:Y:S01]  /*96760*/  IMAD.WIDE.U32.X R126, R43.reuse, 0x1a22d9f3, R138, P3 ;  /* 0x1a22d9f32b7e7825 */ /* 0x040fe200018e048a */
[----:B------:R-:W-:Y:S02]  /*96770*/  IADD3 RZ, P3, PT, R44, R34, RZ ;  /* 0x000000222cff7210 */ /* 0x000fe40007f7e0ff */
[----:B------:R-:W-:Y:S01]  /*96780*/  IADD3.X R49, P1, PT, R86, R49, RZ, P1, !PT ;  /* 0x0000003156317210 */ /* 0x000fe20000f3e4ff */
[----:B------:R-:W-:Y:S01]  /*96790*/  IMAD.WIDE.U32.X R34, R43, -0x39c4fa40, R140, P2 ;  /* 0xc63b05c02b227825 */ /* 0x000fe200010e048c */
[----:B------:R-:W-:Y:S02]  /*967a0*/  IADD3 RZ, P2, PT, R48, R122, RZ ;  /* 0x0000007a30ff7210 */ /* 0x000fe40007f5e0ff */
[----:B------:R-:W-:Y:S01]  /*967b0*/  IADD3.X RZ, P3, PT, R45, R57, RZ, P3, !PT ;  /* 0x000000392dff7210 */ /* 0x000fe20001f7e4ff */
[----:B------:R-:W-:Y:S01]  /*967c0*/  IMAD.WIDE.U32.X R56, R43, 0x1ae3a46, R142, P5 ;  /* 0x01ae3a462b387825 */ /* 0x000fe200028e048e */
        /* <DEDUP_REMOVED lines=8> */
[----:B------:R-:W-:Y:S02]  /*96850*/  IADD3.X R159, P1, PT, RZ, RZ, RZ, P1, !PT ;  /* 0x000000ffff9f7210 */ /* 0x000fe40000f3e4ff */
[----:B------:R-:W-:Y:S01]  /*96860*/  IADD3.X R60, P5, PT, R123, R76, RZ, P3, !PT ;  /* 0x0000004c7b3c7210 */ /* 0x000fe20001fbe4ff */
[----:B------:R-:W-:Y:S01]  /*96870*/  IMAD.IADD R85, R63, 0x1, R161 ;  /* 0x000000013f557824 */ /* 0x000fe200078e02a1 */
[----:B------:R-:W-:Y:S01]  /*96880*/  IADD3.X R48, P0, PT, R43, R48, RZ, P0, !PT ;  /* 0x000000302b307210 */ /* 0x000fe2000071e4ff */
[----:B------:R-:W-:Y:S01]  /*96890*/  IMAD.IADD R63, R51, 0x1, R33 ;  /* 0x00000001333f7824 */ /* 0x000fe200078e0221 */
[----:B------:R-:W-:Y:S01]  /*968a0*/  IADD3 RZ, P3, PT, R60, R32, RZ ;  /* 0x000000203cff7210 */ /* 0x000fe20007f7e0ff */
[----:B------:R-:W-:Y:S01]  /*968b0*/  IMAD.WIDE.U32 R32, R62, -0x1, RZ ;  /* 0xffffffff3e207825 */ /* 0x000fe200078e00ff */
[----:B------:R-:W-:-:S02]  /*968c0*/  IADD3.X R61, P5, PT, R133, R74, RZ, P5, !PT ;  /* 0x0000004a853d7210 */ /* 0x000fc40002fbe4ff */
[----:B------:R-:W-:Y:S01]  /*968d0*/  IADD3.X R159, P2, PT, R159, R120, RZ, P2, !PT ;  /* 0x000000789f9f7210 */ /* 0x000fe2000175e4ff */
[----:B------:R-:W-:Y:S01]  /*968e0*/  IMAD R155, R62, -0x7af74001, -R85 ;  /* 0x8508bfff3e9b7824 */ /* 0x000fe200078e0a55 */
[----:B------:R-:W-:Y:S01]  /*968f0*/  IADD3.X RZ, P3, PT, R61, R63, RZ, P3, !PT ;  /* 0x0000003f3dff7210 */ /* 0x000fe20001f7e4ff */
[----:B------:R-:W-:Y:S01]  /*96900*/  IMAD.X R43, RZ, RZ, RZ, P1 ;  /* 0x000000ffff2b7224 */ /* 0x000fe200008e06ff */
[----:B------:R-:W-:Y:S01]  /*96910*/  IADD3.X R49, P0, PT, R132, R49, RZ, P0, !PT ;  /* 0x0000003184317210 */ /* 0x000fe2000071e4ff */
[----:B------:R-:W-:Y:S01]  /*96920*/  IMAD.IADD R155, R33, 0x1, R155 ;  /* 0x00000001219b7824 */ /* 0x000fe200078e029b */
[----:B------:R-:W-:Y:S01]  /*96930*/  IADD3.X R33, P5, PT, RZ, RZ, RZ, P5, !PT ;  /* 0x000000ffff217210 */ /* 0x000fe20002fbe4ff */
[----:B------:R-:W-:Y:S01]  /*96940*/  IMAD.IADD R115, R50, 0x1, R115 ;  /* 0x0000000132737824 */ /* 0x000fe200078e0273 */
[----:B------:R-:W-:Y:S01]  /*96950*/  IADD3 RZ, P1, PT, R48, R114, RZ ;  /* 0x0000007230ff7210 */ /* 0x000fe20007f3e0ff */
[----:B------:R-:W-:Y:S01]  /*96960*/  IMAD.WIDE.U32 R144, R32, 0x30000000, RZ ;  /* 0x3000000020907825 */ /* 0x000fe200078e00ff */
[----:B------:R-:W-:-:S02]  /*96970*/  IADD3.X R72, P2, PT, R43, R121, RZ, P2, !PT ;  /* 0x000000792b487210 */ /* 0x000fc4000175e4ff */
[----:B------:R-:W-:Y:S01]  /*96980*/  IADD3.X R43, P3, PT, R33, R64, RZ, P3, !PT ;  /* 0x00000040212b7210 */ /* 0x000fe20001f7e4ff */
[----:B------:R-:W-:Y:S01]  /*96990*/  IMAD.WIDE.U32 R120, R155, 0x1, RZ ;  /* 0x000000019b787825 */ /* 0x000fe200078e00ff */
[----:B------:R-:W-:Y:S02]  /*969a0*/  IADD3.X R157, P0, PT, RZ, RZ, RZ, P0, !PT ;  /* 0x000000ffff9d7210 */ /* 0x000fe4000071e4ff */
[----:B------:R-:W-:Y:S01]  /*969b0*/  IADD3.X RZ, P1, PT, R49, R115, RZ, P1, !PT ;  /* 0x0000007331ff7210 */ /* 0x000fe20000f3e4ff */
[C---:B------:R-:W-:Y:S01]  /*969c0*/  IMAD.WIDE.U32 R114, R32.reuse, 0x1, RZ ;  /* 0x0000000120727825 */ /* 0x040fe200078e00ff */
[----:B------:R-:W-:Y:S02]  /*969d0*/  IADD3.X R33, PT, PT, R65, RZ, RZ, P3, P5 ;  /* 0x000000ff41217210 */ /* 0x000fe40001fea4ff */
[----:B------:R-:W-:Y:S01]  /*969e0*/  IADD3.X R157, P1, PT, R157, R36, RZ, P1, !PT ;  /* 0x000000249d9d7210 */ /* 0x000fe20000f3e4ff */
[--C-:B------:R-:W-:Y:S02]  /*969f0*/  IMAD R63, R32, -0x7af74000, R120.reuse ;  /* 0x8508c000203f7824 */ /* 0x100fe400078e0278 */
[----:B------:R-:W-:Y:S01]  /*96a00*/  IMAD.X R65, RZ, RZ, RZ, P0 ;  /* 0x000000ffff417224 */ /* 0x000fe200000e06ff */
[----:B------:R-:W-:Y:S01]  /*96a10*/  IADD3 RZ, P0, PT, R62, R114, RZ ;  /* 0x000000723eff7210 */ /* 0x000fe20007f1e0ff */
[----:B------:R-:W-:-:S03]  /*96a20*/  IMAD.WIDE.U32 R120, P3, R32, -0x7af74000, R120 ;  /* 0x8508c00020787825 */ /* 0x000fc60007860078 */
[----:B------:R-:W-:Y:S01]  /*96a30*/  IADD3.X R74, P1, PT, R65, R37, RZ, P1, !PT ;  /* 0x00000025414a7210 */ /* 0x000fe20000f3e4ff */
[C---:B------:R-:W-:Y:S01]  /*96a40*/  IMAD.IADD R62, R115.reuse, 0x1, R63 ;  /* 0x00000001733e7824 */ /* 0x040fe200078e023f */
[----:B------:R-:W-:Y:S01]  /*96a50*/  IADD3 RZ, P5, PT, R115, R120, RZ ;  /* 0x0000007873ff7210 */ /* 0x000fe20007fbe0ff */
[----:B------:R-:W-:Y:S01]  /*96a60*/  IMAD.WIDE.U32 R36, R155, 0x30000000, RZ ;  /* 0x300000009b247825 */ /* 0x000fe200078e00ff */
[----:B------:R-:W-:Y:S02]  /*96a70*/  IADD3.X R63, PT, PT, RZ, RZ, RZ, P3, !PT ;  /* 0x000000ffff3f7210 */ /* 0x000fe40001ffe4ff */
[----:B------:R-:W-:Y:S01]  /*96a80*/  IADD3.X RZ, P0, PT, R85, R62, RZ, P0, !PT ;  /* 0x0000003e55ff7210 */ /* 0x000fe2000071e4ff */
[----:B------:R-:W-:-:S04]  /*96a90*/  IMAD.WIDE.U32 R64, R155, -0x45f6b800, RZ ;  /* 0xba0948009b407825 */ /* 0x000fc800078e00ff */
[----:B------:R-:W-:Y:S02]  /*96aa0*/  IMAD.MOV.U32 R62, RZ, RZ, R121 ;  /* 0x000000ffff3e7224 */ /* 0x000fe400078e0079 */
[----:B------:R-:W-:-:S04]  /*96ab0*/  IMAD.WIDE.U32 R114, R155, 0xf5138f, RZ ;  /* 0x00f5138f9b727825 */ /* 0x000fc800078e00ff */
[C-C-:B------:R-:W-:Y:S02]  /*96ac0*/  IMAD R161, R32.reuse, 0x170b5d44, R36.reuse ;  /* 0x170b5d4420a17824 */ /* 0x140fe400078e0224 */
[----:B------:R-:W-:-:S04]  /*96ad0*/  IMAD.WIDE.U32 R36, P3, R32, 0x170b5d44, R36 ;  /* 0x170b5d4420247825 */ /* 0x000fc80007860024 */
[----:B------:R-:W-:Y:S02]  /*96ae0*/  IMAD R141, R32, 0x1ef3622f, R64 ;  /* 0x1ef3622f208d7824 */ /* 0x000fe400078e0240 */
[----:B------:R-:W-:-:S04]  /*96af0*/  IMAD.WIDE.U32.X R62, R155, -0x7af74000, R62, P5 ;  /* 0x8508c0009b3e7825 */ /* 0x000fc800028e043e */
[----:B------:R-:W-:-:S04]  /*96b00*/  IMAD.WIDE.U32 R64, P5, R32, 0x1ef3622f, R64 ;  /* 0x1ef3622f20407825 */ /* 0x000fc800078a0040 */
[----:B------:R-:W-:Y:S02]  /*96b10*/  IMAD.X R143, RZ, RZ, RZ, P3 ;  /* 0x000000ffff8f7224 */ /* 0x000fe400018e06ff */
[----:B------:R-:W-:-:S04]  /*96b20*/  IMAD.WIDE.U32 R132, P3, R32, 0x1a22d9f3, R114 ;  /* 0x1a22d9f320847825 */ /* 0x000fc80007860072 */
[----:B------:R-:W-:-:S04]  /*96b30*/  IMAD.WIDE.U32 R138, R32, -0x45f6b800, RZ ;  /* 0xba094800208a7825 */ /* 0x000fc800078e00ff */
[----:B------:R-:W-:Y:S01]  /*96b40*/  IMAD.X R123, RZ, RZ, RZ, P5 ;  /* 0x000000ffff7b7224 */ /* 0x000fe200028e06ff */
[----:B------:R-:W-:Y:S01]  /*96b50*/  IADD3 RZ, P5, PT, R36, R145, RZ ;  /* 0x0000009124ff7210 */ /* 0x000fe20007fbe0ff */
        /* <DEDUP_REMOVED lines=8> */
[----:B------:R-:W-:Y:S02]  /*96be0*/  IMAD R135, R32, 0x1a22d9f3, R114 ;  /* 0x1a22d9f320877824 */ /* 0x000fe400078e0272 */
[----:B------:R-:W-:-:S04]  /*96bf0*/  IMAD.WIDE.U32 R146, R155, 0x17c510ea, RZ ;  /* 0x17c510ea9b927825 */ /* 0x000fc800078e00ff */
[----:B------:R-:W-:Y:S02]  /*96c00*/  IMAD.MOV.U32 R114, RZ, RZ, R133 ;  /* 0x000000ffff727224 */ /* 0x000fe400078e0085 */
[----:B------:R-:W-:-:S04]  /*96c10*/  IMAD.WIDE.U32 R110, R179, R107, R110 ;  /* 0x0000006bb36e7225 */ /* 0x000fc800078e006e */
[----:B------:R-:W-:Y:S01]  /*96c20*/  IMAD.WIDE.U32.X R122, R155, 0x1ef3622f, R122, P3 ;  /* 0x1ef3622f9b7a7825 */ /* 0x000fe200018e047a */
[----:B------:R-:W-:Y:S02]  /*96c30*/  IADD3.X R116, P2, PT, R159, R110, RZ, P2, !PT ;  /* 0x0000006e9f747210 */ /* 0x000fe4000175e4ff */
[----:B------:R-:W-:Y:S01]  /*96c40*/  IADD3 R159, PT, PT, R89, R9, RZ ;  /* 0x00000009599f7210 */ /* 0x000fe20007ffe0ff */
[----:B------:R-:W-:-:S04]  /*96c50*/  IMAD.WIDE.U32 R150, P3, R32, -0x39c4fa40, R36 ;  /* 0xc63b05c020967825 */ /* 0x000fc80007860024 */
[----:B------:R-:W-:-:S04]  /*96c60*/  IMAD.WIDE.U32 R64, R32, 0x6ca1493b, RZ ;  /* 0x6ca1493b20407825 */ /* 0x000fc800078e00ff */
[----:B------:R-:W-:-:S04]  /*96c70*/  IMAD.WIDE.U32.X R114, R155, 0x1a22d9f3, R114, P5 ;  /* 0x1a22d9f39b727825 */ /* 0x000fc800028e0472 */
[----:B------:R-:W-:Y:S01]  /*96c80*/  IMAD.IADD R117, R111, 0x1, R117 ;  /* 0x000000016f757824 */ /* 0x000fe200078e0275 */
[----:B------:R-:W-:Y:S01]  /*96c90*/  IADD3.X R111, P0, PT, RZ, R62, RZ, P0, !PT ;  /* 0x0000003eff6f7210 */ /* 0x000fe2000071e4ff */
[----:B------:R-:W-:-:S03]  /*96ca0*/  IMAD.WIDE.U32 R152, P5, R32, 0x1ae3a46, R146 ;  /* 0x01ae3a4620987825 */ /* 0x000fc600078a0092 */
[----:B------:R-:W-:Y:S01]  /*96cb0*/  IADD3.X R117, P2, PT, R72, R117, RZ, P2, !PT ;  /* 0x0000007548757210 */ /* 0x000fe2000175e4ff */
[----:B------:R-:W-:Y:S01]  /*96cc0*/  IMAD.X R147, RZ, RZ, RZ, P3 ;  /* 0x000000ffff937224 */ /* 0x000fe200018e06ff */
[----:B------:R-:W-:Y:S01]  /*96cd0*/  IADD3 RZ, P3, PT, R150, R65, RZ ;  /* 0x0000004196ff7210 */ /* 0x000fe20007f7e0ff */
[----:B------:R-:W-:Y:S01]  /*96ce0*/  IMAD R85, R32, 0x1ae3a46, R146 ;  /* 0x01ae3a4620557824 */ /* 0x000fe200078e0292 */
[----:B------:R-:W-:Y:S01]  /*96cf0*/  IADD3.X R72, P0, PT, RZ, R63, RZ, P0, !PT ;  /* 0x0000003fff487210 */ /* 0x000fe2000071e4ff */
[----:B------:R-:W-:Y:S01]  /*96d00*/  IMAD.MOV.U32 R146, RZ, RZ, R151 ;  /* 0x000000ffff927224 */ /* 0x000fe200078e0097 */
[----:B------:R-:W-:Y:S01]  /*96d10*/  IADD3.X R149, PT, PT, RZ, RZ, RZ, P5, !PT ;  /* 0x000000ffff957210 */ /* 0x000fe20002ffe4ff */
[----:B------:R-:W-:-:S04]  /*96d20*/  IMAD.WIDE.U32 R48, R42, -0x45f6b800, R48 ;  /* 0xba0948002a307825 */ /* 0x000fc800078e0030 */
[----:B------:R-:W-:Y:S02]  /*96d30*/  IMAD R133, R32, -0x39c4fa40, R36 ;  /* 0xc63b05c020857824 */ /* 0x000fe400078e0224 */
[----:B------:R-:W-:Y:S01]  /*96d40*/  IMAD.WIDE.U32.X R62, R155, -0x39c4fa40, R146, P3 ;  /* 0xc63b05c09b3e7825 */ /* 0x000fe200018e0492 */
[----:B------:R-:W-:Y:S02]  /*96d50*/  IADD3 RZ, P3, PT, R116, R70, RZ ;  /* 0x0000004674ff7210 */ /* 0x000fe40007f7e0ff */
[----:B------:R-:W-:Y:S01]  /*96d60*/  IADD3.X R70, P0, PT, R111, R48, RZ, P0, !PT ;  /* 0x000000306f467210 */ /* 0x000fe2000071e4ff */
[----:B------:R-:W-:Y:S01]  /*96d70*/  IMAD.WIDE.U32 R36, R32, 0x17c510ea, RZ ;  /* 0x17c510ea20247825 */ /* 0x000fe200078e00ff */
[----:B------:R-:W-:-:S03]  /*96d80*/  IADD3.X R147, P2, PT, RZ, RZ, RZ, P2, !PT ;  /* 0x000000ffff937210 */ /* 0x000fc6000175e4ff */
[----:B------:R-:W-:Y:S01]  /*96d90*/  IMAD.WIDE.U32 R110, R16, 0x6ca1493b, R116 ;  /* 0x6ca1493b106e7825 */ /* 0x000fe200078e0074 */
[----:B------:R-:W-:-:S03]  /*96da0*/  IADD3 RZ, P5, PT, R152, R37, RZ ;  /* 0x0000002598ff7210 */ /* 0x000fc60007fbe0ff */
[----:B------:R-:W-:Y:S01]  /*96db0*/  IMAD R23, R16, 0x1ae3a46, R148 ;  /* 0x01ae3a4610177824 */ /* 0x000fe200078e0294 */
[----:B------:R-:W-:Y:S01]  /*96dc0*/  IADD3.X R110, P1, PT, R157, R110, RZ, P1, !PT ;  /* 0x0000006e9d6e7210 */ /* 0x000fe20000f3e4ff */
[----:B------:R-:W-:Y:S01]  /*96dd0*/  IMAD.MOV.U32 R148, RZ, RZ, R153 ;  /* 0x000000ffff947224 */ /* 0x000fe200078e0099 */
[----:B------:R-:W-:Y:S01]  /*96de0*/  IADD3 R153, PT, PT, R137, R125, RZ ;  /* 0x0000007d89997210 */ /* 0x000fe20007ffe0ff */
[----:B------:R-:W-:Y:S02]  /*96df0*/  IMAD.IADD R111, R111, 0x1, R17 ;  /* 0x000000016f6f7824 */ /* 0x000fe400078e0211 */
[----:B------:R-:W-:Y:S02]  /*96e00*/  IMAD.IADD R151, R17, 0x1, R71 ;  /* 0x0000000111977824 */ /* 0x000fe400078e0247 */
[----:B------:R-:W-:Y:S02]  /*96e10*/  IMAD.IADD R71, R49, 0x1, R50 ;  /* 0x0000000131477824 */ /* 0x000fe400078e0232 */
[----:B------:R-:W-:Y:S01]  /*96e20*/  IMAD.WIDE.U32.X R48, R155, 0x1ae3a46, R148, P5 ;  /* 0x01ae3a469b307825 */ /* 0x000fe200028e0494 */
[----:B------:R-:W-:-:S02]  /*96e30*/  IADD3.X R111, P5, PT, R74, R111, RZ, P1, !PT ;  /* 0x0000006f4a6f7210 */ /* 0x000fc40000fbe4ff */
[----:B------:R-:W-:Y:S01]  /*96e40*/  IADD3.X RZ, P3, PT, R117, R151, RZ, P3, !PT ;  /* 0x0000009775ff7210 */ /* 0x000fe20001f7e4ff */
[----:B------:R-:W-:Y:S01]  /*96e50*/  IMAD.IADD R145, R161, 0x1, R145 ;  /* 0x00000001a1917824 */ /* 0x000fe200078e0291 */
[----:B------:R-:W-:Y:S01]  /*96e60*/  IADD3.X R71, P0, PT, R72, R71, RZ, P0, !PT ;  /* 0x0000004748477210 */ /* 0x000fe2000071e4ff */
[----:B------:R-:W-:Y:S01]  /*96e70*/  IMAD.X R151, RZ, RZ, RZ, P2 ;  /* 0x000000ffff977224 */ /* 0x000fe200010e06ff */
[----:B------:R-:W-:Y:S01]  /*96e80*/  IADD3 RZ, P2, PT, R70, R144, RZ ;  /* 0x0000009046ff7210 */ /* 0x000fe20007f5e0ff */
[----:B------:R-:W-:Y:S01]  /*96e90*/  IMAD.WIDE.U32 R66, R77, R107, R66 ;  /* 0x0000006b4d427225 */ /* 0x000fe200078e0042 */
[----:B------:R-:W-:Y:S02]  /*96ea0*/  IADD3.X R149, P5, PT, RZ, RZ, RZ, P5, !PT ;  /* 0x000000ffff957210 */ /* 0x000fe40002fbe4ff */
[----:B------:R-:W-:Y:S01]  /*96eb0*/  IADD3.X R17, P0, PT, RZ, RZ, RZ, P0, !PT ;  /* 0x000000ffff117210 */ /* 0x000fe2000071e4ff */
[----:B------:R-:W-:Y:S01]  /*96ec0*/  IMAD.IADD R11, R113, 0x1, R11 ;  /* 0x00000001710b7824 */ /* 0x000fe200078e020b */
[----:B------:R-:W-:Y:S01]  /*96ed0*/  IADD3 RZ, P1, PT, R110, R124, RZ ;  /* 0x0000007c6eff7210 */ /* 0x000fe20007f3e0ff */
[----:B------:R-:W-:Y:S01]  /*96ee0*/  IMAD.X R125, RZ, RZ, RZ, P5 ;  /* 0x000000ffff7d7224 */ /* 0x000fe200028e06ff */
[----:B------:R-:W-:Y:S01]  /*96ef0*/  IADD3.X RZ, P2, PT, R71, R145, RZ, P2, !PT ;  /* 0x0000009147ff7210 */ /* 0x000fe2000175e4ff */
[----:B------:R-:W-:Y:S01]  /*96f00*/  IMAD.IADD R67, R67, 0x1, R97 ;  /* 0x0000000143437824 */ /* 0x000fe200078e0261 */
[----:B------:R-:W-:Y:S01]  /*96f10*/  IADD3 RZ, P5, PT, R66, R10, RZ ;  /* 0x0000000a42ff7210 */ /* 0x000fe20007fbe0ff */
[----:B------:R-:W-:Y:S01]  /*96f20*/  IMAD.X R117, RZ, RZ, RZ, P0 ;  /* 0x000000ffff757224 */ /* 0x000fe200000e06ff */
[----:B------:R-:W-:Y:S01]  /*96f30*/  IADD3.X RZ, P1, PT, R111, R153, RZ, P1, !PT ;  /* 0x000000996fff7210 */ /* 0x000fe20000f3e4ff */
        /* <DEDUP_REMOVED lines=10> */
[----:B------:R-:W-:Y:S01]  /*96fe0*/  IMAD.WIDE.U32 R126, R179, R109, R66 ;  /* 0x0000006db37e7225 */ /* 0x000fe200078e0042 */
[----:B------:R-:W-:-:S02]  /*96ff0*/  IADD3.X R66, P3, PT, R17, R10, RZ, P2, !PT ;  /* 0x0000000a11427210 */ /* 0x000fc4000177e4ff */
[----:B------:R-:W-:Y:S01]  /*97000*/  IADD3.X R68, P0, PT, R151, R69, RZ, P0, !PT ;  /* 0x0000004597447210 */ /* 0x000fe2000071e4ff */
[----:B------:R-:W-:-:S03]  /*97010*/  IMAD.WIDE.U32 R10, R70, -0x1, RZ ;  /* 0xffffffff460a7825 */ /* 0x000fc600078e00ff */
[----:B------:R-:W-:Y:S01]  /*97020*/  IADD3.X R126, P2, PT, R145, R126, RZ, P0, !PT ;  /* 0x0000007e917e7210 */ /* 0x000fe2000075e4ff */
[----:B------:R-:W-:Y:S01]  /*97030*/  IMAD R143, R70, -0x7af74001, -R147 ;  /* 0x8508bfff468f7824 */ /* 0x000fe200078e0a93 */
[----:B------:R-:W-:Y:S01]  /*97040*/  IADD3.X R67, P0, PT, R142, R137, RZ, P3, !PT ;  /* 0x000000898e437210 */ /* 0x000fe20001f1e4ff */
[----:B------:R-:W-:Y:S01]  /*97050*/  IMAD.IADD R113, R127, 0x1, R113 ;  /* 0x000000017f717824 */ /* 0x000fe200078e0271 */
[----:B------:R-:W-:Y:S01]  /*97060*/  IADD3 RZ, P3, PT, R66, R138, RZ ;  /* 0x0000008a42ff7210 */ /* 0x000fe20007f7e0ff */
[----:B------:R-:W-:Y:S01]  /*97070*/  IMAD.WIDE.U32 R136, R10, 0x1, RZ ;  /* 0x000000010a887825 */ /* 0x000fe200078e00ff */
[----:B------:R-:W-:Y:S02]  /*97080*/  IADD3 R143, PT, PT, R11, R143, RZ ;  /* 0x0000008f0b8f7210 */ /* 0x000fe40007ffe0ff */
[----:B------:R-:W-:Y:S01]  /*97090*/  IADD3.X R127, P2, PT, R68, R113, RZ, P2, !PT ;  /* 0x00000071447f7210 */ /* 0x000fe2000175e4ff */
[----:B------:R-:W-:Y:S01]  /*970a0*/  IMAD.IADD R97, R141, 0x1, R139 ;  /* 0x000000018d617824 */ /* 0x000fe200078e028b */
[----:B------:R-:W-:Y:S01]  /*970b0*/  IADD3.X R145, P0, PT, RZ, RZ, RZ, P0, !PT ;  /* 0x000000ffff917210 */ /* 0x000fe2000071e4ff */
[----:B------:R-:W-:Y:S01]  /*970c0*/  IMAD.WIDE.U32 R68, R143, 0x1, RZ ;  /* 0x000000018f447825 */ /* 0x000fe200078e00ff */
[----:B------:R-:W-:-:S02]  /*970d0*/  IADD3.X R151, P2, PT, RZ, RZ, RZ, P2, !PT ;  /* 0x000000ffff977210 */ /* 0x000fc4000175e4ff */
[----:B------:R-:W-:Y:S01]  /*970e0*/  IADD3.X RZ, P3, PT, R67, R97, RZ, P3, !PT ;  /* 0x0000006143ff7210 */ /* 0x000fe20001f7e4ff */
[----:B------:R-:W-:Y:S01]  /*970f0*/  IMAD.WIDE.U32.X R28, R84, R98, R28, P4 ;  /* 0x00000062541c7225 */ /* 0x000fe200020e041c */
[----:B------:R-:W-:Y:S02]  /*97100*/  IADD3.X R117, P4, PT, RZ, R6, RZ, P5, !PT ;  /* 0x00000006ff757210 */ /* 0x000fe40002f9e4ff */
[----:B------:R-:W-:Y:S01]  /*97110*/  IADD3.X R145, P3, PT, R145, R122, RZ, P3, !PT ;  /* 0x0000007a91917210 */ /* 0x000fe20001f7e4ff */
[----:B------:R-:W-:Y:S01]  /*97120*/  IMAD.X R139, RZ, RZ, RZ, P0 ;  /* 0x000000ffff8b7224 */ /* 0x000fe200000e06ff */
[----:B------:R-:W-:Y:S01]  /*97130*/  IADD3 RZ, P0, PT, R70, R136, RZ ;  /* 0x0000008846ff7210 */ /* 0x000fe20007f1e0ff */
[----:B------:R-:W-:Y:S01]  /*97140*/  IMAD.WIDE.U32 R70, P5, R10, -0x7af74000, R68 ;  /* 0x8508c0000a467825 */ /* 0x000fe200078a0044 */
[----:B------:R-:W-:-:S03]  /*97150*/  IADD3.X R11, P4, PT, RZ, R7, RZ, P4, !PT ;  /* 0x00000007ff0b7210 */ /* 0x000fc6000279e4ff */
[----:B------:R-:W-:Y:S01]  /*97160*/  IMAD.X R113, RZ, RZ, RZ, P5 ;  /* 0x000000ffff717224 */ /* 0x000fe200028e06ff */
[----:B------:R-:W-:Y:S01]  /*97170*/  IADD3 RZ, P5, PT, R137, R70, RZ ;  /* 0x0000004689ff7210 */ /* 0x000fe20007fbe0ff */
[----:B------:R-:W-:-:S04]  /*97180*/  IMAD.WIDE.U32 R6, R143, 0x30000000, RZ ;  /* 0x300000008f067825 */ /* 0x000fc800078e00ff */
[----:B------:R-:W-:Y:S02]  /*97190*/  IMAD.MOV.U32 R112, RZ, RZ, R71 ;  /* 0x000000ffff707224 */ /* 0x000fe400078e0047 */
[----:B------:R-:W-:Y:S01]  /*971a0*/  IMAD.X R153, RZ, RZ, RZ, P2 ;  /* 0x000000ffff997224 */ /* 0x000fe200010e06ff */
[----:B------:R-:W-:Y:S01]  /*971b0*/  IADD3 RZ, P2, PT, R126, R58, RZ ;  /* 0x0000003a7eff7210 */ /* 0x000fe20007f5e0ff */
[----:B------:R-:W-:Y:S02]  /*971c0*/  IMAD.IADD R17, R23, 0x1, R59 ;  /* 0x0000000117117824 */ /* 0x000fe400078e023b */
[----:B------:R-:W-:-:S03]  /*971d0*/  IMAD.WIDE.U32 R54, R81, R107, R54 ;  /* 0x0000006b51367225 */ /* 0x000fc600078e0036 */
[----:B------:R-:W-:Y:S01]  /*971e0*/  IADD3.X RZ, P2, PT, R127, R17, RZ, P2, !PT ;  /* 0x000000117fff7210 */ /* 0x000fe2000175e4ff */
[----:B------:R-:W-:Y:S01]  /*971f0*/  IMAD.WIDE.U32.X R112, R143, -0x7af74000, R112, P5 ;  /* 0x8508c0008f707825 */ /* 0x000fe200028e0470 */
[----:B------:R-:W-:Y:S02]  /*97200*/  IADD3.X R116, P4, PT, R117, R54, RZ, P4, !PT ;  /* 0x0000003675747210 */ /* 0x000fe4000279e4ff */
[----:B------:R-:W-:Y:S01]  /*97210*/  IADD3.X R151, P2, PT, R151, R52, RZ, P2, !PT ;  /* 0x0000003497977210 */ /* 0x000fe2000175e4ff */
[----:B------:R-:W-:-:S03]  /*97220*/  IMAD.WIDE.U32 R96, R10, 0x30000000, RZ ;  /* 0x300000000a607825 */ /* 0x000fc600078e00ff */
[----:B------:R-:W-:Y:S01]  /*97230*/  IADD3.X R70, P2, PT, R153, R53, RZ, P2, !PT ;  /* 0x0000003599467210 */ /* 0x000fe2000175e4ff */
[----:B------:R-:W-:-:S04]  /*97240*/  IMAD.WIDE.U32 R58, P5, R10, 0x170b5d44, R6 ;  /* 0x170b5d440a3a7825 */ /* 0x000fc800078a0006 */
[----:B------:R-:W-:Y:S02]  /*97250*/  IMAD.IADD R50, R55, 0x1, R95 ;  /* 0x0000000137327824 */ /* 0x000fe400078e025f */
[----:B------:R-:W-:Y:S01]  /*97260*/  IMAD.X R111, RZ, RZ, RZ, P5 ;  /* 0x000000ffff6f7224 */ /* 0x000fe200028e06ff */
[----:B------:R-:W-:Y:S01]  /*97270*/  IADD3 RZ, P5, PT, R58, R97, RZ ;  /* 0x000000613aff7210 */ /* 0x000fe20007fbe0ff */
[----:B------:R-:W-:Y:S01]  /*97280*/  IMAD.WIDE.U32 R54, R143, -0x45f6b800, RZ ;  /* 0xba0948008f367825 */ /* 0x000fe200078e00ff */
[----:B------:R-:W-:Y:S02]  /*97290*/  IADD3.X R117, P4, PT, R11, R50, RZ, P4, !PT ;  /* 0x000000320b757210 */ /* 0x000fe4000279e4ff */
[----:B------:R-:W-:Y:S01]  /*972a0*/  IADD3.X R50, P3, PT, R139, R123, RZ, P3, !PT ;  /* 0x0000007b8b327210 */ /* 0x000fe20001f7e4ff */
[----:B------:R-:W-:Y:S01]  /*972b0*/  IMAD.MOV.U32 R110, RZ, RZ, R59 ;  /* 0x000000ffff6e7224 */ /* 0x000fe200078e003b */
[----:B------:R-:W-:Y:S01]  /*972c0*/  IADD3.X R155, P4, PT, RZ, RZ, RZ, P4, !PT ;  /* 0x000000ffff9b7210 */ /* 0x000fe2000279e4ff */
[----:B------:R-:W-:-:S02]  /*972d0*/  IMAD R136, R10, -0x7af74000, R68 ;  /* 0x8508c0000a887824 */ /* 0x000fc400078e0244 */
[----:B------:R-:W-:-:S04]  /*972e0*/  IMAD.WIDE.U32.X R110, R143, 0x170b5d44, R110, P5 ;  /* 0x170b5d448f6e7825 */ /* 0x000fc800028e046e */
[----:B------:R-:W-:-:S04]  /*972f0*/  IMAD.WIDE.U32 R94, P5, R10, 0x1ef3622f, R54 ;  /* 0x1ef3622f0a5e7825 */ /* 0x000fc800078a0036 */
[----:B------:R-:W-:-:S04]  /*97300*/  IMAD.WIDE.U32 R68, R10, -0x45f6b800, RZ ;  /* 0xba0948000a447825 */ /* 0x000fc800078e00ff */
[----:B------:R-:W-:Y:S02]  /*97310*/  IMAD R125, R10, 0x170b5d44, R6 ;  /* 0x170b5d440a7d7824 */ /* 0x000fe400078e0206 */
[----:B------:R-:W-:Y:S01]  /*97320*/  IMAD.X R59, RZ, RZ, RZ, P5 ;  /* 0x000000ffff3b7224 */ /* 0x000fe200028e06ff */
[----:B------:R-:W-:Y:S01]  /*97330*/  IADD3 RZ, P5, PT, R94, R69, RZ ;  /* 0x000000455eff7210 */ /* 0x000fe20007fbe0ff */
[----:B------:R-:W-:-:S04]  /*97340*/  IMAD.WIDE.U32 R6, R143, 0xf5138f, RZ ;  /* 0x00f5138f8f067825 */ /* 0x000fc800078e00ff */
[----:B------:R-:W-:Y:S02]  /*97350*/  IMAD.MOV.U32 R58, RZ, RZ, R95 ;  /* 0x000000ffff3a7224 */ /* 0x000fe400078e005f */
[----:B------:R-:W-:Y:S02]  /*97360*/  IMAD R71, R10, 0x1ef3622f, R54 ;  /* 0x1ef3622f0a477824 */ /* 0x000fe400078e0236 */
[----:B------:R-:W-:-:S04]  /*97370*/  IMAD.WIDE.U32.X R58, R143, 0x1ef3622f, R58, P5 ;  /* 0x1ef3622f8f3a7825 */ /* 0x000fc800028e043a */
[----:B------:R-:W-:-:S04]  /*97380*/  IMAD.WIDE.U32 R94, P5, R10, 0x1a22d9f3, R6 ;  /* 0x1a22d9f30a5e7825 */ /* 0x000fc800078a0006 */
[----:B------:R-:W-:-:S04]  /*97390*/  IMAD.WIDE.U32 R54, R10, 0xf5138f, RZ ;  /* 0x00f5138f0a367825 */ /* 0x000fc800078e00ff */
[----:B------:R-:W-:-:S04]  /*973a0*/  IMAD.WIDE.U32 R16, R16, 0x17c510ea, R126 ;  /* 0x17c510ea10107825 */ /* 0x000fc800078e007e */
[----:B------:R-:W-:Y:S01]  /*973b0*/  IMAD.X R157, RZ, RZ, RZ, P4 ;  /* 0x000000ffff9d7224 */ /* 0x000fe200020e06ff */
[----:B------:R-:W-:Y:S01]  /*973c0*/  IADD3 RZ, P4, PT, R116, R8, RZ ;  /* 0x0000000874ff7210 */ /* 0x000fe20007f9e0ff */
[----:B------:R-:W-:Y:S01]  /*973d0*/  IMAD R11, R10, 0x1a22d9f3, R6 ;  /* 0x1a22d9f30a0b7824 */ /* 0x000fe200078e0206 */
[----:B------:R-:W-:Y:S01]  /*973e0*/  IADD3.X R122, P1, PT, R149, R16, RZ, P1, !PT ;  /* 0x00000010957a7210 */ /* 0x000fe20000f3e4ff */
[----:B------:R-:W-:Y:S01]  /*973f0*/  IMAD.X R9, RZ, RZ, RZ, P5 ;  /* 0x000000ffff097224 */ /* 0x000fe200028e06ff */
[----:B------:R-:W-:Y:S01]  /*97400*/  IADD3 RZ, P5, PT, R94, R55, RZ ;  /* 0x000000375eff7210 */ /* 0x000fe20007fbe0ff */
[----:B------:R-:W-:Y:S01]  /*97410*/  IMAD.WIDE.U32 R6, R143, 0x6ca1493b, RZ ;  /* 0x6ca1493b8f067825 */ /* 0x000fe200078e00ff */
[----:B------:R-:W-:-:S03]  /*97420*/  IADD3.X RZ, P4, PT, R117, R159, RZ, P4, !PT ;  /* 0x0000009f75ff7210 */ /* 0x000fc6000279e4ff */
[----:B------:R-:W-:Y:S02]  /*97430*/  IMAD.MOV.U32 R8, RZ, RZ, R95 ;  /* 0x000000ffff087224 */ /* 0x000fe400078e005f */
[----:B------:R-:W-:Y:S02]  /*97440*/  IMAD.IADD R123, R17, 0x1, R23 ;  /* 0x00000001117b7824 */ /* 0x000fe400078e0217 */
[----:B------:R-:W-:Y:S02]  /*97450*/  IMAD.IADD R74, R137, 0x1, R136 ;  /* 0x00000001894a7824 */ /* 0x000fe400078e0288 */
[----:B------:R-:W-:Y:S01]  /*97460*/  IMAD.WIDE.U32 R16, R143, 0x17c510ea, RZ ;  /* 0x17c510ea8f107825 */ /* 0x000fe200078e00ff */
[----:B------:R-:W-:Y:S02]  /*97470*/  IADD3.X R123, P1, PT, R72, R123, RZ, P1, !PT ;  /* 0x0000007b487b7210 */ /* 0x000fe40000f3e4ff */
[----:B------:R-:W-:Y:S01]  /*97480*/  IADD3.X RZ, P0, PT, R147, R74, RZ, P0, !PT ;  /* 0x0000004a93ff7210 */ /* 0x000fe2000071e4ff */
[----:B------:R-:W-:Y:S01]  /*97490*/  IMAD.WIDE.U32.X R8, R143, 0x1a22d9f3, R8, P5 ;  /* 0x1a22d9f38f087825 */ /* 0x000fe200028e0408 */
[----:B------:R-:W-:-:S03]  /*974a0*/  IADD3.X R147, P1, PT, RZ, RZ, RZ, P1, !PT ;  /* 0x000000ffff937210 */ /* 0x000fc60000f3e4ff */
[----:B------:R-:W-:-:S04]  /*974b0*/  IMAD.WIDE.U32 R136, P5, R10, -0x39c4fa40, R6 ;  /* 0xc63b05c00a887825 */ /* 0x000fc800078a0006 */
[----:B------:R-:W-:Y:S02]  /*974c0*/  IMAD.X R53, RZ, RZ, RZ, P5 ;  /* 0x000000ffff357224 */ /* 0x000fe400028e06ff */
[C-C-:B------:R-:W-:Y:S02]  /*974d0*/  IMAD R95, R10.reuse, 0x1ae3a46, R16.reuse ;  /* 0x01ae3a460a5f7824 */ /* 0x140fe400078e0210 */
[----:B------:R-:W-:-:S04]  /*974e0*/  IMAD.WIDE.U32 R138, P5, R10, 0x1ae3a46, R16 ;  /* 0x01ae3a460a8a7825 */ /* 0x000fc800078a0010 */
[----:B------:R-:W-:Y:S01]  /*974f0*/  IMAD.WIDE.U32 R16, R10, 0x6ca1493b, RZ ;  /* 0x6ca1493b0a107825 */ /* 0x000fe200078e00ff */
[----:B------:R-:W-:-:S03]  /*97500*/  IADD3.X R127, PT, PT, RZ, RZ, RZ, P5, !PT ;  /* 0x000000ffff7f7210 */ /* 0x000fc60002ffe4ff */
[----:B------:R-:W-:Y:S01]  /*97510*/  IMAD.X R149, RZ, RZ, RZ, P1 ;  /* 0x000000ffff957224 */ /* 0x000fe200008e06ff */
[----:B------:R-:W-:Y:S01]  /*97520*/  IADD3 RZ, P1, PT, R136, R17, RZ ;  /* 0x0000001188ff7210 */ /* 0x000fe20007f3e0ff */
[----:B------:R-:W-:Y:S01]  /*97530*/  IMAD.MOV.U32 R52, RZ, RZ, R137 ;  /* 0x000000ffff347224 */ /* 0x000fe200078e0089 */
[----:B------:R-:W-:Y:S01]  /*97540*/  IADD3.X R137, P4, PT, R155, R12, RZ, P4, !PT ;  /* 0x0000000c9b897210 */ /* 0x000fe2000279e4ff */
[----:B------:R-:W-:-:S03]  /*97550*/  IMAD.WIDE.U32 R116, R77, R109, R116 ;  /* 0x0000006d4d747225 */ /* 0x000fc600078e0074 */
[----:B------:R-:W-:Y:S01]  /*97560*/  IADD3.X R72, P4, PT, R157, R13, RZ, P4, !PT ;  /* 0x0000000d9d487210 */ /* 0x000fe2000279e4ff */
[----:B------:R-:W-:Y:S01]  /*97570*/  IMAD.IADD R77, R131, 0x1, R47 ;  /* 0x00000001834d7824 */ /* 0x000fe200078e022f */
[----:B------:R-:W-:Y:S01]  /*97580*/  IADD3.X R116, P2, PT, R151, R116, RZ, P2, !PT ;  /* 0x0000007497747210 */ /* 0x000fe2000175e4ff */
[----:B------:R-:W-:Y:S01]  /*97590*/  IMAD.WIDE.U32.X R52, R143, -0x39c4fa40, R52, P1 ;  /* 0xc63b05c08f347825 */ /* 0x000fe200008e0434 */
[----:B------:R-:W-:-:S03]  /*975a0*/  IADD3 RZ, P1, PT, R122, R46, RZ ;  /* 0x0000002e7aff7210 */ /* 0x000fc60007f3e0ff */
[----:B------:R-:W-:Y:S01]  /*975b0*/  IMAD.WIDE.U32 R38, R83, R107, R38 ;  /* 0x0000006b53267225 */ /* 0x000fe200078e0026 */
[----:B------:R-:W-:Y:S02]  /*975c0*/  IADD3.X RZ, P1, PT, R123, R77, RZ, P1, !PT ;  /* 0x0000004d7bff7210 */ /* 0x000fe40000f3e4ff */
[----:B------:R-:W-:Y:S01]  /*975d0*/  IADD3.X R77, P0, PT, RZ, R112, RZ, P0, !PT ;  /* 0x00000070ff4d7210 */ /* 0x000fe2000071e4ff */
[C---:B------:R-:W-:Y:S01]  /*975e0*/  IMAD R23, R10.reuse, -0x39c4fa40, R6 ;  /* 0xc63b05c00a177824 */ /* 0x040fe200078e0206 */
[----:B------:R-:W-:Y:S01]  /*975f0*/  IADD3.X R38, P4, PT, R137, R38, RZ, P4, !PT ;  /* 0x0000002689267210 */ /* 0x000fe2000279e4ff */
[----:B------:R-:W-:Y:S01]  /*97600*/  IMAD.WIDE.U32 R6, R10, 0x17c510ea, RZ ;  /* 0x17c510ea0a067825 */ /* 0x000fe200078e00ff */
[----:B------:R-:W-:-:S03]  /*97610*/  IADD3.X R112, P0, PT, RZ, R113, RZ, P0, !PT ;  /* 0x00000071ff707210 */ /* 0x000fc6000071e4ff */
[----:B------:R-:W-:Y:S01]  /*97620*/  IMAD.IADD R89, R117, 0x1, R89 ;  /* 0x0000000175597824 */ /* 0x000fe200078e0259 */
[----:B------:R-:W-:Y:S01]  /*97630*/  IADD3 RZ, P5, PT, R138, R7, RZ ;  /* 0x000000078aff7210 */ /* 0x000fe20007fbe0ff */
[----:B------:R-:W-:Y:S02]  /*97640*/  IMAD.IADD R87, R39, 0x1, R87 ;  /* 0x0000000127577824 */ /* 0x000fe400078e0257 */
[----:B------:R-:W-:Y:S01]  /*97650*/  IMAD.WIDE.U32 R12, R42, 0x6ca1493b, R122 ;  /* 0x6ca1493b2a0c7825 */ /* 0x000fe200078e007a */
[----:B------:R-:W-:Y:S02]  /*97660*/  IADD3.X R123, P2, PT, R70, R89, RZ, P2, !PT ;  /* 0x00000059467b7210 */ /* 0x000fe4000175e4ff */
[----:B------:R-:W-:Y:S01]  /*97670*/  IADD3.X R39, P4, PT, R72, R87, RZ, P4, !PT ;  /* 0x0000005748277210 */ /* 0x000fe2000279e4ff */
[----:B------:R-:W-:Y:S01]  /*97680*/  IMAD.WIDE.U32 R66, R32, -0x45f6b800, R66 ;  /* 0xba09480020427825 */ /* 0x000fe200078e0042 */
[----:B------:R-:W-:Y:S02]  /*97690*/  IADD3.X R12, P3, PT, R145, R12, RZ, P3, !PT ;  /* 0x0000000c910c7210 */ /* 0x000fe40001f7e4ff */
[----:B------:R-:W-:Y:S01]  /*976a0*/  IADD3.X R113, P2, PT, RZ, RZ, RZ, P2, !PT ;  /* 0x000000ffff717210 */ /* 0x000fe2000175e4ff */
[----:B------:R-:W-:-:S02]  /*976b0*/  IMAD.MOV.U32 R126, RZ, RZ, R139 ;  /* 0x000000ffff7e7224 */ /* 0x000fc400078e008b */
[----:B------:R-:W-:Y:S01]  /*976c0*/  IMAD.IADD R137, R91, 0x1, R15 ;  /* 0x000000015b897824 */ /* 0x000fe200078e020f */
[----:B------:R-:W-:Y:S01]  /*976d0*/  IADD3.X R15, P1, PT, R147, R34, RZ, P1, !PT ;  /* 0x00000022930f7210 */ /* 0x000fe20000f3e4ff */
[----:B------:R-:W-:Y:S01]  /*976e0*/  IMAD.IADD R131, R13, 0x1, R131 ;  /* 0x000000010d837824 */ /* 0x000fe200078e0283 */
[----:B------:R-:W-:Y:S01]  /*976f0*/  IADD3.X R34, P0, PT, R77, R66, RZ, P0, !PT ;  /* 0x000000424d227210 */ /* 0x000fe2000071e4ff */
[----:B------:R-:W-:Y:S01]  /*97700*/  IMAD.IADD R141, R67, 0x1, R141 ;  /* 0x00000001438d7824 */ /* 0x000fe200078e028d */
[----:B------:R-:W-:Y:S01]  /*97710*/  IADD3.X R70, P1, PT, R149, R35, RZ, P1, !PT ;  /* 0x0000002395467210 */ /* 0x000fe20000f3e4ff */
[----:B------:R-:W-:Y:S01]  /*97720*/  IMAD.WIDE.U32.X R46, R143, 0x1ae3a46, R126, P5 ;  /* 0x01ae3a468f2e7825 */ /* 0x000fe200028e047e */
[----:B------:R-:W-:Y:S02]  /*97730*/  IADD3.X R127, P4, PT, RZ, RZ, RZ, P4, !PT ;  /* 0x000000ffff7f7210 */ /* 0x000fe4000279e4ff */
[----:B------:R-:W-:Y:S01]  /*97740*/  IADD3.X R117, PT, PT, RZ, RZ, RZ, P2, !PT ;  /* 0x000000ffff757210 */ /* 0x000fe200017fe4ff */
        /* <DEDUP_REMOVED lines=8> */
[----:B------:R-:W-:Y:S01]  /*977d0*/  IMAD.WIDE.U32 R44, R80, R107, R44 ;  /* 0x0000006b502c7225 */ /* 0x000fe200078e002c */
[----:B------:R-:W-:-:S02]  /*977e0*/  IADD3.X R77, P0, PT, RZ, RZ, RZ, P0, !PT ;  /* 0x000000ffff4d7210 */ /* 0x000fc4000071e4ff */
[----:B------:R-:W-:Y:S01]  /*977f0*/  IADD3.X R66, P1, PT, R15, R116, RZ, P1, !PT ;  /* 0x000000740f427210 */ /* 0x000fe20000f3e4ff */
[----:B------:R-:W-:Y:S01]  /*97800*/  IMAD.WIDE.U32 R14, R81, R109, R38 ;  /* 0x0000006d510e7225 */ /* 0x000fe200078e0026 */
[----:B------:R-:W-:Y:S02]  /*97810*/  IADD3.X RZ, P2, PT, R39, R137, RZ, P2, !PT ;  /* 0x0000008927ff7210 */ /* 0x000fe4000175e4ff */
[----:B------:R-:W-:Y:S01]  /*97820*/  IADD3 RZ, P3, PT, R12, R120, RZ ;  /* 0x000000780cff7210 */ /* 0x000fe20007f7e0ff */
[----:B------:R-:W-:Y:S01]  /*97830*/  IMAD.X R89, RZ, RZ, RZ, P4 ;  /* 0x000000ffff597224 */ /* 0x000fe200020e06ff */
[----:B------:R-:W-:Y:S01]  /*97840*/  IADD3.X R67, P1, PT, R70, R123, RZ, P1, !PT ;  /* 0x0000007b46437210 */ /* 0x000fe20000f3e4ff */
[----:B------:R-:W-:Y:S01]  /*97850*/  IMAD.X R41, RZ, RZ, RZ, P0 ;  /* 0x000000ffff297224 */ /* 0x000fe200000e06ff */
[----:B------:R-:W-:Y:S01]  /*97860*/  IADD3.X R39, P2, PT, R127, R20, RZ, P2, !PT ;  /* 0x000000147f277210 */ /* 0x000fe2000175e4ff */
[----:B------:R-:W-:Y:S01]  /*97870*/  IMAD.IADD R75, R45, 0x1, R75 ;  /* 0x000000012d4b7824 */ /* 0x000fe200078e024b */
[----:B------:R-:W-:Y:S01]  /*97880*/  IADD3 RZ, P4, PT, R34, R96, RZ ;  /* 0x0000006022ff7210 */ /* 0x000fe20007f9e0ff */
[----:B------:R-:W-:Y:S01]  /*97890*/  IMAD.WIDE.U32 R60, R82, R107, R60 ;  /* 0x0000006b523c7225 */ /* 0x000fe200078e003c */
[----:B------:R-:W-:-:S02]  /*978a0*/  IADD3 RZ, P0, PT, R66, R40, RZ ;  /* 0x0000002842ff7210 */ /* 0x000fc40007f1e0ff */
[----:B------:R-:W-:Y:S01]  /*978b0*/  IADD3.X RZ, P3, PT, R13, R131, RZ, P3, !PT ;  /* 0x000000830dff7210 */ /* 0x000fe20001f7e4ff */
[----:B------:R-:W-:Y:S01]  /*978c0*/  IMAD.WIDE.U32 R12, R32, 0xf5138f, R12 ;  /* 0x00f5138f200c7825 */ /* 0x000fe200078e000c */
[----:B------:R-:W-:Y:S02]  /*978d0*/  IADD3.X R50, P2, PT, R121, R21, RZ, P2, !PT ;  /* 0x0000001579327210 */ /* 0x000fe4000175e4ff */
[----:B------:R-:W-:Y:S01]  /*978e0*/  IADD3.X RZ, P4, PT, R35, R139, RZ, P4, !PT ;  /* 0x0000008b23ff7210 */ /* 0x000fe2000279e4ff */
[----:B------:R-:W-:Y:S01]  /*978f0*/  IMAD.WIDE.U32 R20, R42, 0x17c510ea, R66 ;  /* 0x17c510ea2a147825 */ /* 0x000fe200078e0042 */
[----:B------:R-:W-:Y:S02]  /*97900*/  IADD3.X RZ, P0, PT, R67, R97, RZ, P0, !PT ;  /* 0x0000006143ff7210 */ /* 0x000fe4000071e4ff */
[----:B------:R-:W-:Y:S01]  /*97910*/  IADD3.X R45, P3, PT, R87, R114, RZ, P3, !PT ;  /* 0x00000072572d7210 */ /* 0x000fe20001f7e4ff */
[----:B------:R-:W-:Y:S01]  /*97920*/  IMAD.IADD R135, R13, 0x1, R135 ;  /* 0x000000010d877824 */ /* 0x000fe200078e0287 */
[----:B------:R-:W-:Y:S01]  /*97930*/  IADD3.X R67, P1, PT, RZ, RZ, RZ, P1, !PT ;  /* 0x000000ffff437210 */ /* 0x000fe20000f3e4ff */
[----:B------:R-:W-:Y:S01]  /*97940*/  IMAD.WIDE.U32 R34, R10, 0x30000000, R34 ;  /* 0x300000000a227825 */ /* 0x000fe200078e0022 */
[----:B------:R-:W-:-:S02]  /*97950*/  IADD3.X R44, P2, PT, R39, R44, RZ, P2, !PT ;  /* 0x0000002c272c7210 */ /* 0x000fc4000175e4ff */
[----:B------:R-:W-:Y:S01]  /*97960*/  IADD3.X R39, P4, PT, R77, R110, RZ, P4, !PT ;  /* 0x0000006e4d277210 */ /* 0x000fe2000279e4ff */
[----:B------:R-:W-:Y:S01]  /*97970*/  IMAD.IADD R125, R35, 0x1, R125 ;  /* 0x00000001237d7824 */ /* 0x000fe200078e027d */
[----:B------:R-:W-:Y:S01]  /*97980*/  IADD3.X R114, P3, PT, R89, R115, RZ, P3, !PT ;  /* 0x0000007359727210 */ /* 0x000fe20001f7e4ff */
[----:B------:R-:W-:Y:S01]  /*97990*/  IMAD.IADD R129, R21, 0x1, R129 ;  /* 0x0000000115817824 */ /* 0x000fe200078e0281 */
[----:B------:R-:W-:Y:S01]  /*979a0*/  IADD3 R77, PT, PT, R93, R19, RZ ;  /* 0x000000135d4d7210 */ /* 0x000fe20007ffe0ff */
[----:B------:R-:W-:Y:S01]  /*979b0*/  IMAD.X R19, RZ, RZ, RZ, P1 ;  /* 0x000000ffff137224 */ /* 0x000fe200008e06ff */
[----:B------:R-:W-:Y:S01]  /*979c0*/  IADD3 RZ, P1, PT, R44, R18, RZ ;  /* 0x000000122cff7210 */ /* 0x000fe20007f3e0ff */
        /* <DEDUP_REMOVED lines=18> */
[----:B------:R-:W-:Y:S02]  /*97af0*/  IADD3.X R67, P5, PT, R67, R78, RZ, P1, !PT ;  /* 0x0000004e43437210 */ /* 0x000fe40000fbe4ff */
[----:B------:R-:W-:Y:S02]  /*97b00*/  IADD3.X R75, P1, PT, RZ, RZ, RZ, P2, !PT ;  /* 0x000000ffff4b7210 */ /* 0x000fe4000173e4ff */
[----:B------:R-:W-:Y:S01]  /*97b10*/  IADD3.X R78, P2, PT, R39, R79, RZ, P5, !PT ;  /* 0x0000004f274e7210 */ /* 0x000fe20002f5e4ff */
[----:B------:R-:W-:Y:S01]  /*97b20*/  IMAD.IADD R39, R61, 0x1, R51 ;  /* 0x000000013d277824 */ /* 0x000fe200078e0233 */
[----:B------:R-:W-:Y:S01]  /*97b30*/  IADD3.X R19, P4, PT, R114, R129, RZ, P3, !PT ;  /* 0x0000008172137210 */ /* 0x000fe20001f9e4ff */
[----:B------:R-:W-:Y:S01]  /*97b40*/  IMAD.WIDE.U32 R50, R83, R109, R44 ;  /* 0x0000006d53327225 */ /* 0x000fe200078e002c */
[----:B------:R-:W-:-:S02]  /*97b50*/  IADD3 R81, PT, PT, R13, R81, RZ ;  /* 0x000000510d517210 */ /* 0x000fc40007ffe0ff */
[----:B------:R-:W-:Y:S01]  /*97b60*/  IADD3.X R66, P2, PT, R67, R60, RZ, P2, !PT ;  /* 0x0000003c43427210 */ /* 0x000fe2000175e4ff */
[----:B------:R-:W-:Y:S01]  /*97b70*/  IMAD.X R13, RZ, RZ, RZ, P1 ;  /* 0x000000ffff0d7224 */ /* 0x000fe200008e06ff */
[----:B------:R-:W-:Y:S01]  /*97b80*/  IADD3.X R41, P4, PT, RZ, RZ, RZ, P4, !PT ;  /* 0x000000ffff297210 */ /* 0x000fe2000279e4ff */
[----:B------:R-:W-:Y:S01]  /*97b90*/  IMAD.WIDE.U32 R60, R12, -0x45f6b800, RZ ;  /* 0xba0948000c3c7825 */ /* 0x000fe200078e00ff */
[----:B------:R-:W-:Y:S02]  /*97ba0*/  IADD3 RZ, P1, PT, R34, R20, RZ ;  /* 0x0000001422ff7210 */ /* 0x000fe40007f3e0ff */
[----:B------:R-:W-:Y:S01]  /*97bb0*/  IADD3.X R67, P2, PT, R78, R39, RZ, P2, !PT ;  /* 0x000000274e437210 */ /* 0x000fe2000175e4ff */
[----:B------:R-:W-:Y:S01]  /*97bc0*/  IMAD.WIDE.U32 R34, R81, 0x1, RZ ;  /* 0x0000000151227825 */ /* 0x000fe200078e00ff */
[----:B------:R-:W-:Y:S02]  /*97bd0*/  IADD3.X R79, P0, PT, R38, R113, RZ, P0, !PT ;  /* 0x00000071264f7210 */ /* 0x000fe4000071e4ff */
[----:B------:R-:W-:Y:S01]  /*97be0*/  IADD3 RZ, P3, PT, R18, R64, RZ ;  /* 0x0000004012ff7210 */ /* 0x000fe20007f7e0ff */
[----:B------:R-:W-:Y:S01]  /*97bf0*/  IMAD.X R65, RZ, RZ, RZ, P4 ;  /* 0x000000ffff417224 */ /* 0x000fe200020e06ff */
[----:B------:R-:W-:Y:S01]  /*97c00*/  IADD3.X R113, P2, PT, RZ, RZ, RZ, P2, !PT ;  /* 0x000000ffff717210 */ /* 0x000fe2000175e4ff */
[----:B------:R-:W-:Y:S01]  /*97c10*/  IMAD.WIDE.U32 R38, P5, R12, -0x7af74000, R34 ;  /* 0x8508c0000c267825 */ /* 0x000fe200078a0022 */
[----:B------:R-:W-:-:S02]  /*97c20*/  IADD3 RZ, P4, PT, R56, R68, RZ ;  /* 0x0000004438ff7210 */ /* 0x000fc40007f9e0ff */
[----:B------:R-:W-:Y:S01]  /*97c30*/  IADD3.X R40, P0, PT, R40, R117, RZ, P0, !PT ;  /* 0x0000007528287210 */ /* 0x000fe2000071e4ff */
[----:B------:R-:W-:Y:S01]  /*97c40*/  IMAD.X R115, RZ, RZ, RZ, P2 ;  /* 0x000000ffff737224 */ /* 0x000fe200010e06ff */
[----:B------:R-:W-:Y:S01]  /*97c50*/  IADD3.X RZ, P3, PT, R19, R87, RZ, P3, !PT ;  /* 0x0000005713ff7210 */ /* 0x000fe20001f7e4ff */
[----:B------:R-:W-:Y:S01]  /*97c60*/  IMAD.MOV.U32 R68, RZ, RZ, R39 ;  /* 0x000000ffff447224 */ /* 0x000fe200078e0027 */
[----:B------:R-:W-:Y:S01]  /*97c70*/  IADD3.X RZ, P4, PT, R57, R69, RZ, P4, !PT ;  /* 0x0000004539ff7210 */ /* 0x000fe2000279e4ff */
[----:B------:R-:W-:Y:S01]  /*97c80*/  IMAD.X R69, RZ, RZ, RZ, P5 ;  /* 0x000000ffff457224 */ /* 0x000fe200028e06ff */
[----:B------:R-:W-:Y:S01]  /*97c90*/  IADD3.X R79, P2, PT, R79, R14, RZ, P0, !PT ;  /* 0x0000000e4f4f7210 */ /* 0x000fe2000075e4ff */
[----:B------:R-:W-:Y:S01]  /*97ca0*/  IMAD.WIDE.U32 R14, R81, 0x30000000, RZ ;  /* 0x30000000510e7825 */ /* 0x000fe200078e00ff */
[----:B------:R-:W-:Y:S02]  /*97cb0*/  IADD3 RZ, P5, PT, R21, R38, RZ ;  /* 0x0000002615ff7210 */ /* 0x000fe40007fbe0ff */
[----:B------:R-:W-:Y:S01]  /*97cc0*/  IADD3.X R78, P3, PT, R41, R62, RZ, P3, !PT ;  /* 0x0000003e294e7210 */ /* 0x000fe20001f7e4ff */
[----:B------:R-:W-:Y:S01]  /*97cd0*/  IMAD R45, R12, -0x7af74000, R34 ;  /* 0x8508c0000c2d7824 */ /* 0x000fe200078e0222 */
[----:B------:R-:W-:Y:S01]  /*97ce0*/  IADD3.X R75, P4, PT, R75, R58, RZ, P4, !PT ;  /* 0x0000003a4b4b7210 */ /* 0x000fe2000279e4ff */
[----:B------:R-:W-:Y:S01]  /*97cf0*/  IMAD.WIDE.U32.X R68, R81, -0x7af74000, R68, P5 ;  /* 0x8508c00051447825 */ /* 0x000fe200028e0444 */
        /* <DEDUP_REMOVED lines=8> */
[----:B------:R-:W-:Y:S02]  /*97d80*/  IMAD R121, R12, 0x170b5d44, R14 ;  /* 0x170b5d440c797824 */ /* 0x000fe400078e020e */
[----:B------:R-:W-:Y:S01]  /*97d90*/  IMAD.X R63, RZ, RZ, RZ, P5 ;  /* 0x000000ffff3f7224 */ /* 0x000fe200028e06ff */
[----:B------:R-:W-:Y:S01]  /*97da0*/  IADD3 RZ, P5, PT, R34, R65, RZ ;  /* 0x0000004122ff7210 */ /* 0x000fe20007fbe0ff */
[----:B------:R-:W-:Y:S01]  /*97db0*/  IMAD.WIDE.U32 R14, R81, -0x45f6b800, RZ ;  /* 0xba094800510e7825 */ /* 0x000fe200078e00ff */
[----:B------:R-:W-:-:S03]  /*97dc0*/  IADD3.X R97, P3, PT, RZ, RZ, RZ, P3, !PT ;  /* 0x000000ffff617210 */ /* 0x000fc60001f7e4ff */
[----:B------:R-:W-:Y:S02]  /*97dd0*/  IMAD.IADD R38, R21, 0x1, R45 ;  /* 0x0000000115267824 */ /* 0x000fe400078e022d */
[----:B------:R-:W-:-:S03]  /*97de0*/  IMAD.WIDE.U32 R20, R81, 0xf5138f, RZ ;  /* 0x00f5138f51147825 */ /* 0x000fc600078e00ff */
[----:B------:R-:W-:Y:S01]  /*97df0*/  IADD3.X RZ, P1, PT, R125, R38, RZ, P1, !PT ;  /* 0x000000267dff7210 */ /* 0x000fe20000f3e4ff */
[----:B------:R-:W-:Y:S02]  /*97e00*/  IMAD R77, R12, 0x1ef3622f, R14 ;  /* 0x1ef3622f0c4d7824 */ /* 0x000fe400078e020e */
[----:B------:R-:W-:-:S04]  /*97e10*/  IMAD.WIDE.U32.X R62, R81, 0x170b5d44, R62, P5 ;  /* 0x170b5d44513e7825 */ /* 0x000fc800028e043e */
[----:B------:R-:W-:-:S04]  /*97e20*/  IMAD.WIDE.U32 R14, P5, R12, 0x1ef3622f, R14 ;  /* 0x1ef3622f0c0e7825 */ /* 0x000fc800078a000e */
[C-C-:B------:R-:W-:Y:S02]  /*97e30*/  IMAD R59, R12.reuse, 0x1a22d9f3, R20.reuse ;  /* 0x1a22d9f30c3b7824 */ /* 0x140fe400078e0214 */
[----:B------:R-:W-:Y:S02]  /*97e40*/  IMAD.X R45, RZ, RZ, RZ, P5 ;  /* 0x000000ffff2d7224 */ /* 0x000fe400028e06ff */
[----:B------:R-:W-:-:S04]  /*97e50*/  IMAD.WIDE.U32 R20, P5, R12, 0x1a22d9f3, R20 ;  /* 0x1a22d9f30c147825 */ /* 0x000fc800078a0014 */
[----:B------:R-:W-:Y:S01]  /*97e60*/  IMAD.X R35, RZ, RZ, RZ, P5 ;  /* 0x000000ffff237224 */ /* 0x000fe200028e06ff */
[----:B------:R-:W-:Y:S01]  /*97e70*/  IADD3 RZ, P5, PT, R14, R61, RZ ;  /* 0x0000003d0eff7210 */ /* 0x000fe20007fbe0ff */
[----:B------:R-:W-:-:S04]  /*97e80*/  IMAD.WIDE.U32 R18, R32, 0x6ca1493b, R18 ;  /* 0x6ca1493b20127825 */ /* 0x000fc800078e0012 */
[----:B------:R-:W-:Y:S01]  /*97e90*/  IMAD.MOV.U32 R44, RZ, RZ, R15 ;  /* 0x000000ffff2c7224 */ /* 0x000fe200078e000f */
[----:B------:R-:W-:Y:S01]  /*97ea0*/  IADD3.X R74, P4, PT, R75, R18, RZ, P4, !PT ;  /* 0x000000124b4a7210 */ /* 0x000fe2000279e4ff */
[----:B------:R-:W-:-:S04]  /*97eb0*/  IMAD.WIDE.U32 R14, R81, 0x6ca1493b, RZ ;  /* 0x6ca1493b510e7825 */ /* 0x000fc800078e00ff */
[----:B------:R-:W-:Y:S02]  /*97ec0*/  IMAD.IADD R133, R19, 0x1, R133 ;  /* 0x0000000113857824 */ /* 0x000fe400078e0285 */
[----:B------:R-:W-:-:S03]  /*97ed0*/  IMAD.WIDE.U32 R40, R12, 0xf5138f, RZ ;  /* 0x00f5138f0c287825 */ /* 0x000fc600078e00ff */
[----:B------:R-:W-:Y:S01]  /*97ee0*/  IADD3.X R75, P4, PT, R58, R133, RZ, P4, !PT ;  /* 0x000000853a4b7210 */ /* 0x000fe2000279e4ff */
[----:B------:R-:W-:-:S03]  /*97ef0*/  IMAD.WIDE.U32 R18, R81, 0x17c510ea, RZ ;  /* 0x17c510ea51127825 */ /* 0x000fc600078e00ff */
[----:B------:R-:W-:Y:S01]  /*97f00*/  IADD3.X R83, P4, PT, RZ, RZ, RZ, P4, !PT ;  /* 0x000000ffff537210 */ /* 0x000fe2000279e4ff */
[----:B------:R-:W-:-:S04]  /*97f10*/  IMAD.WIDE.U32.X R44, R81, 0x1ef3622f, R44, P5 ;  /* 0x1ef3622f512c7825 */ /* 0x000fc800028e042c */
[----:B------:R-:W-:-:S04]  /*97f20*/  IMAD.WIDE.U32 R86, P5, R12, -0x39c4fa40, R14 ;  /* 0xc63b05c00c567825 */ /* 0x000fc800078a000e */
[----:B------:R-:W-:Y:S01]  /*97f30*/  IMAD.X R111, RZ, RZ, RZ, P3 ;  /* 0x000000ffff6f7224 */ /* 0x000fe200018e06ff */
[----:B------:R-:W-:Y:S01]  /*97f40*/  IADD3 RZ, P3, PT, R20, R41, RZ ;  /* 0x0000002914ff7210 */ /* 0x000fe20007f7e0ff */
[----:B------:R-:W-:Y:S02]  /*97f50*/  IMAD.MOV.U32 R34, RZ, RZ, R21 ;  /* 0x000000ffff227224 */ /* 0x000fe400078e0015 */
[----:B------:R-:W-:Y:S02]  /*97f60*/  IMAD.X R21, RZ, RZ, RZ, P5 ;  /* 0x000000ffff157224 */ /* 0x000fe400028e06ff */
[C-C-:B------:R-:W-:Y:S02]  /*97f70*/  IMAD R13, R12.reuse, 0x1ae3a46, R18.reuse ;  /* 0x01ae3a460c0d7824 */ /* 0x140fe400078e0212 */
[----:B------:R-:W-:-:S04]  /*97f80*/  IMAD.WIDE.U32 R88, P5, R12, 0x1ae3a46, R18 ;  /* 0x01ae3a460c587825 */ /* 0x000fc800078a0012 */
        /* <DEDUP_REMOVED lines=8> */
[----:B------:R-:W-:-:S04]  /*98010*/  IMAD.WIDE.U32 R24, R12, 0x6ca1493b, RZ ;  /* 0x6ca1493b0c187825 */ /* 0x000fc800078e00ff */
[----:B------:R-:W-:Y:S02]  /*98020*/  IMAD.MOV.U32 R14, RZ, RZ, R89 ;  /* 0x000000ffff0e7224 */ /* 0x000fe400078e0059 */
[----:B------:R-:W-:Y:S01]  /*98030*/  IMAD.X R91, RZ, RZ, RZ, P4 ;  /* 0x000000ffff5b7224 */ /* 0x000fe200020e06ff */
[----:B------:R-:W-:Y:S01]  /*98040*/  IADD3 RZ, P4, PT, R86, R25, RZ ;  /* 0x0000001956ff7210 */ /* 0x000fe20007f9e0ff */
[----:B------:R-:W-:Y:S01]  /*98050*/  IMAD.WIDE.U32.X R14, R81, 0x1ae3a46, R14, P5 ;  /* 0x01ae3a46510e7825 */ /* 0x000fe200028e040e */
[----:B------:R-:W-:Y:S02]  /*98060*/  IADD3 RZ, P5, PT, R74, R54, RZ ;  /* 0x000000364aff7210 */ /* 0x000fe40007fbe0ff */
[----:B------:R-:W-:Y:S01]  /*98070*/  IADD3.X R54, P3, PT, R113, R30, RZ, P3, !PT ;  /* 0x0000001e71367210 */ /* 0x000fe20001f7e4ff */
[----:B------:R-:W-:Y:S01]  /*98080*/  IMAD.MOV.U32 R20, RZ, RZ, R87 ;  /* 0x000000ffff147224 */ /* 0x000fe200078e0057 */
[----:B------:R-:W-:Y:S01]  /*98090*/  IADD3.X RZ, P5, PT, R75, R55, RZ, P5, !PT ;  /* 0x000000374bff7210 */ /* 0x000fe20002fbe4ff */
[----:B------:R-:W-:Y:S01]  /*980a0*/  IMAD.WIDE.U32 R56, R10, -0x45f6b800, R56 ;  /* 0xba0948000a387825 */ /* 0x000fe200078e0038 */
[----:B------:R-:W-:-:S02]  /*980b0*/  IADD3.X R30, P3, PT, R115, R31, RZ, P3, !PT ;  /* 0x0000001f731e7210 */ /* 0x000fc40001f7e4ff */
[----:B------:R-:W-:Y:S01]  /*980c0*/  IADD3.X R31, P1, PT, RZ, R68, RZ, P1, !PT ;  /* 0x00000044ff1f7210 */ /* 0x000fe20000f3e4ff */
[----:B------:R-:W-:Y:S01]  /*980d0*/  IMAD.WIDE.U32.X R20, R81, -0x39c4fa40, R20, P4 ;  /* 0xc63b05c051147825 */ /* 0x000fe200020e0414 */
[----:B------:R-:W-:Y:S02]  /*980e0*/  IADD3 RZ, P4, PT, R78, R36, RZ ;  /* 0x000000244eff7210 */ /* 0x000fe40007f9e0ff */
[----:B------:R-:W-:Y:S01]  /*980f0*/  IADD3.X R55, P5, PT, R83, R8, RZ, P5, !PT ;  /* 0x0000000853377210 */ /* 0x000fe20002fbe4ff */
[----:B------:R-:W-:Y:S01]  /*98100*/  IMAD.IADD R71, R57, 0x1, R71 ;  /* 0x0000000139477824 */ /* 0x000fe200078e0247 */
[----:B------:R-:W-:Y:S01]  /*98110*/  IADD3.X RZ, P4, PT, R79, R37, RZ, P4, !PT ;  /* 0x000000254fff7210 */ /* 0x000fe2000279e4ff */
[----:B------:R-:W-:Y:S01]  /*98120*/  IMAD.WIDE.U32 R36, R32, 0x17c510ea, R78 ;  /* 0x17c510ea20247825 */ /* 0x000fe200078e004e */
[----:B------:R-:W-:Y:S02]  /*98130*/  IADD3.X R68, P1, PT, RZ, R69, RZ, P1, !PT ;  /* 0x00000045ff447210 */ /* 0x000fe40000f3e4ff */
        /* <DEDUP_REMOVED lines=8> */
[----:B------:R-:W-:-:S02]  /*981c0*/  IADD3.X R42, P4, PT, R111, R49, RZ, P4, !PT ;  /* 0x000000316f2a7210 */ /* 0x000fc4000279e4ff */
[----:B------:R-:W-:Y:S01]  /*981d0*/  IADD3.X R31, P2, PT, RZ, R9, RZ, P2, !PT ;  /* 0x00000009ff1f7210 */ /* 0x000fe2000175e4ff */
[----:B------:R-:W-:Y:S01]  /*981e0*/  IMAD.IADD R11, R75, 0x1, R11 ;  /* 0x000000014b0b7824 */ /* 0x000fe200078e020b */
[----:B------:R-:W-:Y:S01]  /*981f0*/  IADD3.X R49, P1, PT, R68, R71, RZ, P1, !PT ;  /* 0x0000004744317210 */ /* 0x000fe20000f3e4ff */
[----:B------:R-:W-:Y:S01]  /*98200*/  IMAD.IADD R61, R77, 0x1, R61 ;  /* 0x000000014d3d7824 */ /* 0x000fe200078e023d */
[----:B------:R-:W-:Y:S01]  /*98210*/  IADD3.X R8, P3, PT, R54, R43, RZ, P3, !PT ;  /* 0x0000002b36087210 */ /* 0x000fe20001f7e4ff */
[----:B------:R-:W-:Y:S01]  /*98220*/  IMAD.IADD R25, R39, 0x1, R25 ;  /* 0x0000000127197824 */ /* 0x000fe200078e0219 */
[----:B------:R-:W-:Y:S01]  /*98230*/  IADD3.X R36, P5, PT, R55, R36, RZ, P5, !PT ;  /* 0x0000002437247210 */ /* 0x000fe20002fbe4ff */
[----:B------:R-:W-:Y:S01]  /*98240*/  IMAD.WIDE.U32 R80, R80, R109, R66 ;  /* 0x0000006d50507225 */ /* 0x000fe200078e0042 */
[----:B------:R-:W-:Y:S02]  /*98250*/  IADD3.X R43, PT, PT, RZ, RZ, RZ, P2, P0 ;  /* 0x000000ffff2b7210 */ /* 0x000fe400017e04ff */
[----:B------:R-:W-:Y:S01]  /*98260*/  IADD3.X R9, P1, PT, RZ, RZ, RZ, P1, !PT ;  /* 0x000000ffff097210 */ /* 0x000fe20000f3e4ff */
[----:B------:R-:W-:Y:S01]  /*98270*/  IMAD.IADD R119, R81, 0x1, R119 ;  /* 0x0000000151777824 */ /* 0x000fe200078e0277 */
[----:B------:R-:W-:-:S02]  /*98280*/  IADD3 RZ, P0, PT, R48, R64, RZ ;  /* 0x0000004030ff7210 */ /* 0x000fc40007f1e0ff */
[----:B------:R-:W-:Y:S02]  /*98290*/  IADD3.X R55, P2, PT, R38, R31, RZ, P4, !PT ;  /* 0x0000001f26377210 */ /* 0x000fe4000275e4ff */
[----:B------:R-:W-:Y:S02]  /*982a0*/  IADD3.X R37, P4, PT, R32, R85, RZ, P5, !PT ;  /* 0x0000005520257210 */ /* 0x000fe40002f9e4ff */
[----:B------:R-:W-:Y:S01]  /*982b0*/  IADD3 R57, PT, PT, R23, R17, RZ ;  /* 0x0000001117397210 */ /* 0x000fe20007ffe0ff */
[----:B------:R-:W-:Y:S01]  /*982c0*/  IMAD.X R17, RZ, RZ, RZ, P1 ;  /* 0x000000ffff117224 */ /* 0x000fe200008e06ff */
[----:B------:R-:W-:Y:S01]  /*982d0*/  IADD3.X RZ, P0, PT, R49, R65, RZ, P0, !PT ;  /* 0x0000004131ff7210 */ /* 0x000fe2000071e4ff */
[----:B------:R-:W-:Y:S01]  /*982e0*/  IMAD.WIDE.U32 R48, R12, 0x30000000, R48 ;  /* 0x300000000c307825 */ /* 0x000fe200078e0030 */
[----:B------:R-:W-:Y:S02]  /*982f0*/  IADD3 RZ, P1, PT, R36, R16, RZ ;  /* 0x0000001024ff7210 */ /* 0x000fe40007f3e0ff */
[----:B------:R-:W-:-:S02]  /*98300*/  IADD3.X R31, P4, PT, RZ, RZ, RZ, P4, !PT ;  /* 0x000000ffff1f7210 */ /* 0x000fc4000279e4ff */
[----:B------:R-:W-:Y:S02]  /*98310*/  IADD3.X R16, P2, PT, R42, R43, RZ, P2, !PT ;  /* 0x0000002b2a107210 */ /* 0x000fe4000175e4ff */
[----:B------:R-:W-:Y:S01]  /*98320*/  IADD3.X R9, P0, PT, R9, R62, RZ, P0, !PT ;  /* 0x0000003e09097210 */ /* 0x000fe2000071e4ff */
[----:B------:R-:W-:Y:S01]  /*98330*/  IMAD.X R43, RZ, RZ, RZ, P4 ;  /* 0x000000ffff2b7224 */ /* 0x000fe200020e06ff */
[----:B------:R-:W-:Y:S02]  /*98340*/  IADD3.X RZ, P1, PT, R37, R57, RZ, P1, !PT ;  /* 0x0000003925ff7210 */ /* 0x000fe40000f3e4ff */
[----:B------:R-:W-:Y:S02]  /*98350*/  IADD3.X R55, P5, PT, R55, R50, RZ, P2, !PT ;  /* 0x0000003237377210 */ /* 0x000fe400017be4ff */
[----:B------:R-:W-:Y:S02]  /*98360*/  IADD3.X R62, P4, PT, R17, R63, RZ, P0, !PT ;  /* 0x0000003f113e7210 */ /* 0x000fe4000079e4ff */
[----:B------:R-:W-:-:S02]  /*98370*/  IADD3.X R42, P1, PT, R31, R52, RZ, P1, !PT ;  /* 0x000000341f2a7210 */ /* 0x000fc40000f3e4ff */
[----:B------:R-:W-:Y:S01]  /*98380*/  IADD3.X R31, P5, PT, R16, R93, RZ, P5, !PT ;  /* 0x0000005d101f7210 */ /* 0x000fe20002fbe4ff */
[----:B------:R-:W-:Y:S01]  /*98390*/  IMAD.WIDE.U32 R16, R48, -0x1, RZ ;  /* 0xffffffff30107825 */ /* 0x000fe200078e00ff */
[----:B------:R-:W-:Y:S02]  /*983a0*/  IADD3.X R57, P2, PT, RZ, RZ, RZ, P2, !PT ;  /* 0x000000ffff397210 */ /* 0x000fe4000175e4ff */
[----:B------:R-:W-:Y:S02]  /*983b0*/  IADD3.X R74, P4, PT, R9, R74, RZ, P4, !PT ;  /* 0x0000004a094a7210 */ /* 0x000fe4000279e4ff */
[----:B------:R-:W-:Y:S01]  /*983c0*/  IADD3.X R52, P1, PT, R43, R53, RZ, P1, !PT ;  /* 0x000000352b347210 */ /* 0x000fe20000f3e4ff */
[----:B------:R-:W-:Y:S01]  /*983d0*/  IMAD.IADD R53, R49, 0x1, R121 ;  /* 0x0000000131357824 */ /* 0x000fe200078e0279 */
[----:B------:R-:W-:Y:S01]  /*983e0*/  IADD3.X R57, P5, PT, RZ, R57, RZ, P5, !PT ;  /* 0x00000039ff397210 */ /* 0x000fe20002fbe4ff */
[----:B------:R-:W-:Y:S01]  /*983f0*/  IMAD.IADD R49, R95, 0x1, R7 ;  /* 0x000000015f317824 */ /* 0x000fe200078e0207 */
[----:B------:R-:W-:Y:S01]  /*98400*/  IADD3.X R75, P4, PT, R62, R11, RZ, P4, !PT ;  /* 0x0000000b3e4b7210 */ /* 0x000fe2000279e4ff */
[----:B------:R-:W-:Y:S01]  /*98410*/  IMAD R11, R48, -0x7af74001, -R53 ;  /* 0x8508bfff300b7824 */ /* 0x000fe200078e0a35 */
[----:B------:R-:W-:Y:S01]  /*98420*/  IADD3.X R42, P1, PT, R42, R55, RZ, P1, !PT ;  /* 0x000000372a2a7210 */ /* 0x000fe20000f3e4ff */
[----:B------:R-:W-:Y:S01]  /*98430*/  IMAD.WIDE.U32 R50, R16, 0x1, RZ ;  /* 0x0000000110327825 */ /* 0x000fe200078e00ff */
[----:B------:R-:W-:-:S02]  /*98440*/  IADD3.X R54, PT, PT, RZ, RZ, RZ, P5, P2 ;  /* 0x000000ffff367210 */ /* 0x000fc40002fe44ff */
[----:B------:R-:W-:Y:S02]  /*98450*/  IADD3.X R9, P5, PT, RZ, RZ, RZ, P4, !PT ;  /* 0x000000ffff097210 */ /* 0x000fe400027be4ff */
[----:B------:R-:W-:Y:S01]  /*98460*/  IADD3.X R43, P4, PT, R52, R31, RZ, P1, !PT ;  /* 0x0000001f342b7210 */ /* 0x000fe20000f9e4ff */
[----:B------:R-:W-:Y:S01]  /*98470*/  IMAD.IADD R31, R17, 0x1, R11 ;  /* 0x00000001111f7824 */ /* 0x000fe200078e020b */
[----:B------:R-:W-:Y:S02]  /*98480*/  IADD3 RZ, P0, PT, R74, R60, RZ ;  /* 0x0000003c4aff7210 */ /* 0x000fe40007f1e0ff */
[----:B------:R-:W-:Y:S01]  /*98490*/  IADD3 RZ, P1, PT, R42, R6, RZ ;  /* 0x000000062aff7210 */ /* 0x000fe20007f3e0ff */
[----:B------:R-:W-:Y:S01]  /*984a0*/  IMAD.WIDE.U32 R6, R31, 0x1, RZ ;  /* 0x000000011f067825 */ /* 0x000fe200078e00ff */
[----:B------:R-:W-:Y:S02]  /*984b0*/  IADD3.X RZ, P0, PT, R75, R61, RZ, P0, !PT ;  /* 0x0000003d4bff7210 */ /* 0x000fe4000071e4ff */
[----:B------:R-:W-:-:S02]  /*984c0*/  IADD3.X R17, P4, PT, RZ, RZ, RZ, P4, !PT ;  /* 0x000000ffff117210 */ /* 0x000fc4000279e4ff */
[----:B------:R-:W-:Y:S02]  /*984d0*/  IADD3.X R11, PT, PT, RZ, RZ, RZ, P5, !PT ;  /* 0x000000ffff0b7210 */ /* 0x000fe40002ffe4ff */
[----:B------:R-:W-:Y:S01]  /*984e0*/  IADD3.X R9, P0, PT, R9, R44, RZ, P0, !PT ;  /* 0x0000002c09097210 */ /* 0x000fe2000071e4ff */
[----:B------:R-:W-:Y:S01]  /*984f0*/  IMAD.X R55, RZ, RZ, RZ, P4 ;  /* 0x000000ffff377224 */ /* 0x000fe200020e06ff */
[----:B------:R-:W-:Y:S01]  /*98500*/  IADD3 RZ, P2, PT, R48, R50, RZ ;  /* 0x0000003230ff7210 */ /* 0x000fe20007f5e0ff */
[C-C-:B------:R-:W-:Y:S01]  /*98510*/  IMAD R50, R16.reuse, -0x7af74000, R6.reuse ;  /* 0x8508c00010327824 */ /* 0x140fe200078e0206 */
[----:B------:R-:W-:Y:S01]  /*98520*/  IADD3.X RZ, P1, PT, R43, R49, RZ, P1, !PT ;  /* 0x000000312bff7210 */ /* 0x000fe20000f3e4ff */
[----:B------:R-:W-:Y:S01]  /*98530*/  IMAD.WIDE.U32 R48, P5, R16, -0x7af74000, R6 ;  /* 0x8508c00010307825 */ /* 0x000fe200078a0006 */
[----:B------:R-:W-:-:S03]  /*98540*/  IADD3.X R11, P4, PT, R11, R45, RZ, P0, !PT ;  /* 0x0000002d0b0b7210 */ /* 0x000fc6000079e4ff */
[----:B------:R-:W-:-:S04]  /*98550*/  IMAD.WIDE.U32 R6, R10, 0x6ca1493b, R36 ;  /* 0x6ca1493b0a067825 */ /* 0x000fc800078e0024 */
[----:B------:R-:W-:Y:S01]  /*98560*/  IMAD.X R45, RZ, RZ, RZ, P5 ;  /* 0x000000ffff2d7224 */ /* 0x000fe200028e06ff */
[----:B------:R-:W-:Y:S01]  /*98570*/  IADD3 RZ, P5, PT, R51, R48, RZ ;  /* 0x0000003033ff7210 */ /* 0x000fe20007fbe0ff */
[----:B------:R-:W-:Y:S01]  /*98580*/  IMAD.IADD R32, R7, 0x1, R23 ;  /* 0x0000000107207824 */ /* 0x000fe200078e0217 */
[----:B------:R-:W-:Y:S01]  /*98590*/  IADD3.X R36, P4, PT, R9, R6, RZ, P4, !PT ;  /* 0x0000000609247210 */ /* 0x000fe2000279e4ff */
[----:B------:R-:W-:Y:S01]  /*985a0*/  IMAD.IADD R38, R51, 0x1, R50 ;  /* 0x0000000133267824 */ /* 0x000fe200078e0232 */
[----:B------:R-:W-:Y:S01]  /*985b0*/  IADD3.X R48, P1, PT, R17, R46, RZ, P1, !PT ;  /* 0x0000002e11307210 */ /* 0x000fe20000f3e4ff */
[----:B------:R-:W-:Y:S01]  /*985c0*/  IMAD.MOV.U32 R44, RZ, RZ, R49 ;  /* 0x000000ffff2c7224 */ /* 0x000fe200078e0031 */
[----:B------:R-:W-:Y:S01]  /*985d0*/  IADD3 RZ, P0, PT, R36, R40, RZ ;  /* 0x0000002824ff7210 */ /* 0x000fe20007f1e0ff */
[----:B------:R-:W-:Y:S01]  /*985e0*/  IMAD.IADD R23, R59, 0x1, R41 ;  /* 0x000000013b177824 */ /* 0x000fe200078e0229 */
[----:B------:R-:W-:Y:S01]  /*985f0*/  IADD3.X R37, P4, PT, R11, R32, RZ, P4, !PT ;  /* 0x000000200b257210 */ /* 0x000fe2000279e4ff */
[----:B------:R-:W-:Y:S01]  /*98600*/  IMAD.WIDE.U32.X R6, R31, -0x7af74000, R44, P5 ;  /* 0x8508c0001f067825 */ /* 0x000fe200028e042c */
[----:B------:R-:W-:-:S02]  /*98610*/  IADD3.X RZ, P2, PT, R53, R38, RZ, P2, !PT ;  /* 0x0000002635ff7210 */ /* 0x000fc4000175e4ff */
[----:B------:R-:W-:Y:S01]  /*98620*/  IADD3.X RZ, P0, PT, R37, R23, RZ, P0, !PT ;  /* 0x0000001725ff7210 */ /* 0x000fe2000071e4ff */
[----:B------:R-:W-:Y:S01]  /*98630*/  IMAD.WIDE.U32 R40, R31, 0x30000000, RZ ;  /* 0x300000001f287825 */ /* 0x000fe200078e00ff */
[----:B------:R-:W-:Y:S02]  /*98640*/  IADD3.X R23, P4, PT, RZ, RZ, RZ, P4, !PT ;  /* 0x000000ffff177210 */ /* 0x000fe4000279e4ff */
[----:B------:R-:W-:Y:S01]  /*98650*/  IADD3.X R9, P2, PT, RZ, R6, RZ, P2, !PT ;  /* 0x00000006ff097210 */ /* 0x000fe2000175e4ff */
[C-C-:B------:R-:W-:Y:S01]  /*98660*/  IMAD R51, R16.reuse, 0x170b5d44, R40.reuse ;  /* 0x170b5d4410337824 */ /* 0x140fe200078e0228 */
[----:B------:R-:W-:Y:S01]  /*98670*/  IADD3.X R49, P1, PT, R55, R47, RZ, P1, !PT ;  /* 0x0000002f37317210 */ /* 0x000fe20000f3e4ff */
[----:B------:R-:W-:Y:S01]  /*98680*/  IMAD.WIDE.U32 R44, P5, R16, 0x170b5d44, R40 ;  /* 0x170b5d44102c7825 */ /* 0x000fe200078a0028 */
[----:B------:R-:W-:Y:S02]  /*98690*/  IADD3.X R17, P2, PT, RZ, R7, RZ, P2, !PT ;  /* 0x00000007ff117210 */ /* 0x000fe4000175e4ff */
[----:B------:R-:W-:Y:S01]  /*986a0*/  IADD3.X R23, P0, PT, R23, R34, RZ, P0, !PT ;  /* 0x0000002217177210 */ /* 0x000fe2000071e4ff */
[----:B------:R-:W-:-:S02]  /*986b0*/  IMAD.X R47, RZ, RZ, RZ, P4 ;  /* 0x000000ffff2f7224 */ /* 0x000fc400020e06ff */
[----:B------:R-:W-:-:S03]  /*986c0*/  IMAD.WIDE.U32 R40, R16, 0x30000000, RZ ;  /* 0x3000000010287825 */ /* 0x000fc600078e00ff */
[----:B------:R-:W-:Y:S01]  /*986d0*/  IADD3.X R32, P0, PT, R47, R35, RZ, P0, !PT ;  /* 0x000000232f207210 */ /* 0x000fe2000071e4ff */
[----:B------:R-:W-:-:S04]  /*986e0*/  IMAD.WIDE.U32 R6, R12, -0x45f6b800, R74 ;  /* 0xba0948000c067825 */ /* 0x000fc800078e004a */
[----:B------:R-:W-:Y:S01]  /*986f0*/  IMAD.WIDE.U32 R10, R10, 0x17c510ea, R42 ;  /* 0x17c510ea0a0a7825 */ /* 0x000fe200078e002a */
[----:B------:R-:W-:Y:S02]  /*98700*/  MOV R42, R45 ;  /* 0x0000002d002a7202 */ /* 0x000fe40000000f00 */
[----:B------:R-:W-:Y:S01]  /*98710*/  IADD3.X R6, P4, PT, R9, R6, RZ, P2, !PT ;  /* 0x0000000609067210 */ /* 0x000fe2000179e4ff */
[----:B------:R-:W-:Y:S01]  /*98720*/  IMAD.X R43, RZ, RZ, RZ, P5 ;  /* 0x000000ffff2b7224 */ /* 0x000fe200028e06ff */
[----:B------:R-:W-:Y:S01]  /*98730*/  IADD3 RZ, P5, PT, R44, R41, RZ ;  /* 0x000000292cff7210 */ /* 0x000fe20007fbe0ff */
[----:B------:R-:W-:Y:S01]  /*98740*/  IMAD.IADD R38, R7, 0x1, R77 ;  /* 0x0000000107267824 */ /* 0x000fe200078e024d */
[----:B------:R-:W-:Y:S01]  /*98750*/  IADD3 RZ, P2, PT, R6, R40, RZ ;  /* 0x0000002806ff7210 */ /* 0x000fe20007f5e0ff */
[----:B------:R-:W-:-:S03]  /*98760*/  IMAD.WIDE.U32 R34, R31, -0x45f6b800, RZ ;  /* 0xba0948001f227825 */ /* 0x000fc600078e00ff */
[----:B------:R-:W-:Y:S01]  /*98770*/  IADD3.X R7, P4, PT, R17, R38, RZ, P4, !PT ;  /* 0x0000002611077210 */ /* 0x000fe2000279e4ff */
        /* <DEDUP_REMOVED lines=13> */
[----:B------:R-:W-:Y:S01]  /*98850*/  IMAD.WIDE.U32 R42, R16, -0x45f6b800, RZ ;  /* 0xba094800102a7825 */ /* 0x000fe200078e00ff */
[----:B------:R-:W-:Y:S02]  /*98860*/  IADD3.X R17, P0, PT, RZ, RZ, RZ, P0, !PT ;  /* 0x000000ffff117210 */ /* 0x000fe4000071e4ff */
[----:B------:R-:W-:Y:S01]  /*98870*/  IADD3.X R10, P2, PT, R9, R10, RZ, P2, !PT ;  /* 0x0000000a090a7210 */ /* 0x000fe2000175e4ff */
[----:B------:R-:W-:Y:S01]  /*98880*/  IMAD.X R45, RZ, RZ, RZ, P5 ;  /* 0x000000ffff2d7224 */ /* 0x000fe200028e06ff */
[----:B------:R-:W-:Y:S01]  /*98890*/  IADD3 R11, PT, PT, R11, R59, RZ ;  /* 0x0000003b0b0b7210 */ /* 0x000fe20007ffe0ff */
[----:B------:R-:W-:Y:S01]  /*988a0*/  IMAD.X R23, RZ, RZ, RZ, P0 ;  /* 0x000000ffff177224 */ /* 0x000fe200000e06ff */
[----:B------:R-:W-:Y:S01]  /*988b0*/  IADD3 RZ, P0, PT, R34, R24, RZ ;  /* 0x0000001822ff7210 */ /* 0x000fe20007f1e0ff */
[----:B------:R-:W-:Y:S01]  /*988c0*/  IMAD.MOV.U32 R44, RZ, RZ, R47 ;  /* 0x000000ffff2c7224 */ /* 0x000fe200078e002f */
[----:B------:R-:W-:Y:S01]  /*988d0*/  IADD3.X R47, P1, PT, R48, R57, RZ, P1, !PT ;  /* 0x00000039302f7210 */ /* 0x000fe20000f3e4ff */
[----:B------:R-:W-:Y:S01]  /*988e0*/  IMAD.IADD R9, R53, 0x1, R43 ;  /* 0x0000000135097824 */ /* 0x000fe200078e022b */
[----:B------:R-:W-:Y:S01]  /*988f0*/  IADD3.X RZ, P5, PT, R35, R25, RZ, P0, !PT ;  /* 0x0000001923ff7210 */ /* 0x000fe200007be4ff */
[----:B------:R-:W-:Y:S01]  /*98900*/  IMAD.WIDE.U32 R6, R16, 0x30000000, R6 ;  /* 0x3000000010067825 */ /* 0x000fe200078e0006 */
[----:B------:R-:W-:-:S02]  /*98910*/  IADD3 RZ, P0, PT, R10, R42, RZ ;  /* 0x0000002a0aff7210 */ /* 0x000fc40007f1e0ff */
[----:B------:R-:W-:Y:S02]  /*98920*/  IADD3.X R11, P2, PT, R40, R11, RZ, P2, !PT ;  /* 0x0000000b280b7210 */ /* 0x000fe4000175e4ff */
[----:B------:R-:W-:Y:S02]  /*98930*/  IADD3 RZ, P4, PT, R46, R43, RZ ;  /* 0x0000002b2eff7210 */ /* 0x000fe40007f9e0ff */
[----:B------:R-:W-:Y:S02]  /*98940*/  IADD3.X R24, P5, PT, R17, R20, RZ, P5, !PT ;  /* 0x0000001411187210 */ /* 0x000fe40002fbe4ff */
[----:B------:R-:W-:Y:S01]  /*98950*/  IADD3.X R32, P1, PT, R49, R54, RZ, P1, !PT ;  /* 0x0000003631207210 */ /* 0x000fe20000f3e4ff */
[----:B------:R-:W-:Y:S01]  /*98960*/  IMAD.WIDE.U32.X R36, R31, 0x1ef3622f, R44, P4 ;  /* 0x1ef3622f1f247825 */ /* 0x000fe200020e042c */
[----:B------:R-:W-:Y:S02]  /*98970*/  IADD3.X RZ, P0, PT, R11, R9, RZ, P0, !PT ;  /* 0x000000090bff7210 */ /* 0x000fe4000071e4ff */
[----:B------:R-:W-:Y:S01]  /*98980*/  IADD3.X R9, P2, PT, RZ, RZ, RZ, P2, !PT ;  /* 0x000000ffff097210 */ /* 0x000fe2000175e4ff */
[----:B------:R-:W-:Y:S01]  /*98990*/  IMAD.WIDE.U32 R10, R16, -0x45f6b800, R10 ;  /* 0xba094800100a7825 */ /* 0x000fe200078e000a */
[----:B------:R-:W-:-:S02]  /*989a0*/  IADD3.X R23, P5, PT, R23, R21, RZ, P5, !PT ;  /* 0x0000001517177210 */ /* 0x000fc40002fbe4ff */
[----:B------:R-:W-:Y:S01]  /*989b0*/  IADD3.X R25, P4, PT, R47, R80, RZ, P1, !PT ;  /* 0x000000502f197210 */ /* 0x000fe20000f9e4ff */
[----:B------:R-:W-:Y:S01]  /*989c0*/  IMAD.WIDE.U32 R20, R31, 0xf5138f, RZ ;  /* 0x00f5138f1f147825 */ /* 0x000fe200078e00ff */
        /* <DEDUP_REMOVED lines=14> */
[-C--:B------:R-:W-:Y:S01]  /*98ab0*/  IADD3 RZ, P2, PT, R40, R35.reuse, RZ ;  /* 0x0000002328ff7210 */ /* 0x080fe20007f5e0ff */
[----:B------:R-:W-:Y:S01]  /*98ac0*/  IMAD.MOV.U32 R36, RZ, RZ, R41 ;  /* 0x000000ffff247224 */ /* 0x000fe200078e0029 */
[----:B------:R-:W-:Y:S01]  /*98ad0*/  IADD3.X R21, P0, PT, R17, R32, RZ, P0, !PT ;  /* 0x0000002011157210 */ /* 0x000fe2000071e4ff */
[----:B------:R-:W-:Y:S01]  /*98ae0*/  IMAD.X R43, RZ, RZ, RZ, P5 ;  /* 0x000000ffff2b7224 */ /* 0x000fe200028e06ff */
[----:B------:R-:W-:Y:S01]  /*98af0*/  IADD3 RZ, P5, PT, R24, R18, RZ ;  /* 0x0000001218ff7210 */ /* 0x000fe20007fbe0ff */
[----:B------:R-:W-:Y:S01]  /*98b00*/  IMAD.IADD R39, R13, 0x1, R19 ;  /* 0x000000010d277824 */ /* 0x000fe200078e0213 */
[----:B------:R-:W-:Y:S01]  /*98b10*/  IADD3.X R9, P0, PT, RZ, RZ, RZ, P0, !PT ;  /* 0x000000ffff097210 */ /* 0x000fe2000071e4ff */
[----:B------:R-:W-:Y:S01]  /*98b20*/  IMAD.WIDE.U32 R18, R31, 0x6ca1493b, RZ ;  /* 0x6ca1493b1f127825 */ /* 0x000fe200078e00ff */
[----:B------:R-:W-:-:S02]  /*98b30*/  IADD3 R35, PT, PT, R45, R35, RZ ;  /* 0x000000232d237210 */ /* 0x000fc40007ffe0ff */
[----:B------:R-:W-:Y:S01]  /*98b40*/  IADD3.X RZ, P5, PT, R25, R39, RZ, P5, !PT ;  /* 0x0000002719ff7210 */ /* 0x000fe20002fbe4ff */
[----:B------:R-:W-:Y:S01]  /*98b50*/  IMAD.WIDE.U32.X R36, R31, 0x1a22d9f3, R36, P2 ;  /* 0x1a22d9f31f247825 */ /* 0x000fe200010e0424 */
[----:B------:R-:W-:-:S03]  /*98b60*/  IADD3 RZ, P2, PT, R20, R34, RZ ;  /* 0x0000002214ff7210 */ /* 0x000fc60007f5e0ff */
[----:B------:R-:W-:Y:S01]  /*98b70*/  IMAD.X R17, RZ, RZ, RZ, P0 ;  /* 0x000000ffff117224 */ /* 0x000fe200000e06ff */
[----:B------:R-:W-:Y:S01]  /*98b80*/  IADD3.X RZ, P2, PT, R21, R35, RZ, P2, !PT ;  /* 0x0000002315ff7210 */ /* 0x000fe2000175e4ff */
[----:B------:R-:W-:-:S03]  /*98b90*/  IMAD.WIDE.U32 R40, P0, R16, -0x39c4fa40, R18 ;  /* 0xc63b05c010287825 */ /* 0x000fc60007800012 */
[----:B------:R-:W-:Y:S01]  /*98ba0*/  IADD3.X R9, P2, PT, R9, R36, RZ, P2, !PT ;  /* 0x0000002409097210 */ /* 0x000fe2000175e4ff */
[----:B------:R-:W-:-:S03]  /*98bb0*/  IMAD.WIDE.U32 R34, R16, 0x6ca1493b, RZ ;  /* 0x6ca1493b10227825 */ /* 0x000fc600078e00ff */
[----:B------:R-:W-:Y:S01]  /*98bc0*/  IADD3.X R36, P2, PT, R17, R37, RZ, P2, !PT ;  /* 0x0000002511247210 */ /* 0x000fe2000175e4ff */
[----:B------:R-:W-:Y:S01]  /*98bd0*/  IMAD.X R39, RZ, RZ, RZ, P0 ;  /* 0x000000ffff277224 */ /* 0x000fe200000e06ff */
[----:B------:R-:W-:Y:S01]  /*98be0*/  IADD3.X R23, P0, PT, R23, R14, RZ, P5, !PT ;  /* 0x0000000e17177210 */ /* 0x000fe20002f1e4ff */
[----:B------:R-:W-:Y:S01]  /*98bf0*/  IMAD R47, R16, -0x39c4fa40, R18 ;  /* 0xc63b05c0102f7824 */ /* 0x000fe200078e0212 */
[----:B------:R-:W-:Y:S01]  /*98c00*/  IADD3 RZ, P5, PT, R40, R35, RZ ;  /* 0x0000002328ff7210 */ /* 0x000fe20007fbe0ff */
[----:B------:R-:W-:Y:S01]  /*98c10*/  IMAD.WIDE.U32 R18, R12, 0x17c510ea, R24 ;  /* 0x17c510ea0c127825 */ /* 0x000fe200078e0018 */
[----:B------:R-:W-:Y:S02]  /*98c20*/  IADD3.X R24, P0, PT, R43, R15, RZ, P0, !PT ;  /* 0x0000000f2b187210 */ /* 0x000fe4000071e4ff */
[----:B------:R-:W-:Y:S01]  /*98c30*/  IADD3.X R14, P1, PT, RZ, RZ, RZ, P1, !PT ;  /* 0x000000ffff0e7210 */ /* 0x000fe20000f3e4ff */
[----:B------:R-:W-:Y:S01]  /*98c40*/  IMAD.MOV.U32 R38, RZ, RZ, R41 ;  /* 0x000000ffff267224 */ /* 0x000fe200078e0029 */
[----:B------:R-:W-:Y:S01]  /*98c50*/  IADD3.X R18, P2, PT, R9, R18, RZ, P2, !PT ;  /* 0x0000001209127210 */ /* 0x000fe2000175e4ff */
[----:B------:R-:W-:Y:S01]  /*98c60*/  IMAD.IADD R15, R19, 0x1, R13 ;  /* 0x00000001130f7824 */ /* 0x000fe200078e020d */
[----:B------:R-:W-:Y:S01]  /*98c70*/  IADD3.X R14, P4, PT, RZ, R14, RZ, P4, !PT ;  /* 0x0000000eff0e7210 */ /* 0x000fe2000279e4ff */
[----:B------:R-:W-:Y:S01]  /*98c80*/  IMAD.IADD R17, R47, 0x1, R35 ;  /* 0x000000012f117824 */ /* 0x000fe200078e0223 */
[----:B------:R-:W-:Y:S01]  /*98c90*/  IADD3.X R9, P3, PT, R30, R33, RZ, P3, !PT ;  /* 0x000000211e097210 */ /* 0x000fe20001f7e4ff */
[----:B------:R-:W-:Y:S01]  /*98ca0*/  IMAD.WIDE.U32.X R12, R31, -0x39c4fa40, R38, P5 ;  /* 0xc63b05c01f0c7825 */ /* 0x000fe200028e0426 */
[----:B------:R-:W-:-:S02]  /*98cb0*/  IADD3 RZ, P5, PT, R18, R34, RZ ;  /* 0x0000002212ff7210 */ /* 0x000fc40007fbe0ff */
[----:B------:R-:W-:Y:S01]  /*98cc0*/  IADD3.X R19, P2, PT, R36, R15, RZ, P2, !PT ;  /* 0x0000000f24137210 */ /* 0x000fe2000175e4ff */
[-C--:B------:R-:W-:Y:S01]  /*98cd0*/  IMAD R35, R84, R109.reuse, R22 ;  /* 0x0000006d54237224 */ /* 0x080fe200078e0216 */
[----:B------:R-:W-:Y:S01]  /*98ce0*/  IADD3.X R23, P0, PT, R23, R14, RZ, P0, !PT ;  /* 0x0000000e17177210 */ /* 0x000fe2000071e4ff */
[----:B------:R-:W-:Y:S01]  /*98cf0*/  IMAD.WIDE.U32 R82, R82, R109, R8 ;  /* 0x0000006d52527225 */ /* 0x000fe200078e0008 */
[----:B------:R-:W-:Y:S02]  /*98d00*/  IADD3.X RZ, P5, PT, R19, R17, RZ, P5, !PT ;  /* 0x0000001113ff7210 */ /* 0x000fe40002fbe4ff */
[----:B------:R-:W-:Y:S01]  /*98d10*/  IADD3.X R17, P2, PT, RZ, RZ, RZ, P2, !PT ;  /* 0x000000ffff117210 */ /* 0x000fe2000175e4ff */
[----:B------:R-:W-:Y:S01]  /*98d20*/  IMAD.WIDE.U32 R14, R31, 0x17c510ea, RZ ;  /* 0x17c510ea1f0e7825 */ /* 0x000fe200078e00ff */
[----:B------:R-:W-:Y:S02]  /*98d30*/  IADD3.X R25, PT, PT, RZ, RZ, RZ, P4, P1 ;  /* 0x000000ffff197210 */ /* 0x000fe400027e24ff */
[----:B------:R-:W-:Y:S01]  /*98d40*/  IADD3.X R12, P1, PT, R17, R12, RZ, P5, !PT ;  /* 0x0000000c110c7210 */ /* 0x000fe20002f3e4ff */
[----:B------:R-:W-:Y:S01]  /*98d50*/  IMAD.X R17, RZ, RZ, RZ, P2 ;  /* 0x000000ffff117224 */ /* 0x000fe200010e06ff */
[----:B------:R-:W-:Y:S01]  /*98d60*/  IADD3.X R30, P0, PT, R24, R25, RZ, P0, !PT ;  /* 0x00000019181e7210 */ /* 0x000fe2000071e4ff */
[----:B------:R-:W-:-:S02]  /*98d70*/  IMAD.IADD R33, R83, 0x1, R35 ;  /* 0x0000000153217824 */ /* 0x000fc400078e0223 */
[C---:B------:R-:W-:Y:S01]  /*98d80*/  IMAD.WIDE.U32 R24, P4, R16.reuse, 0x1ae3a46, R14 ;  /* 0x01ae3a4610187825 */ /* 0x040fe2000788000e */
[----:B------:R-:W-:Y:S02]  /*98d90*/  IADD3.X R83, P2, PT, R23, R82, RZ, P0, !PT ;  /* 0x0000005217537210 */ /* 0x000fe4000075e4ff */
[----:B------:R-:W-:Y:S01]  /*98da0*/  IADD3.X R13, P1, PT, R17, R13, RZ, P1, !PT ;  /* 0x0000000d110d7210 */ /* 0x000fe20000f3e4ff */
[----:B------:R-:W-:Y:S01]  /*98db0*/  IMAD.WIDE.U32 R22, R16, 0x17c510ea, RZ ;  /* 0x17c510ea10167825 */ /* 0x000fe200078e00ff */
[----:B------:R-:W-:Y:S02]  /*98dc0*/  IADD3.X R30, P2, PT, R30, R33, RZ, P2, !PT ;  /* 0x000000211e1e7210 */ /* 0x000fe4000175e4ff */
[----:B------:R-:W-:Y:S01]  /*98dd0*/  IADD3.X R12, P1, PT, R12, R83, RZ, P1, !PT ;  /* 0x000000530c0c7210 */ /* 0x000fe20000f3e4ff */
[----:B------:R-:W-:Y:S01]  /*98de0*/  IMAD R37, R16, 0x1ae3a46, R14 ;  /* 0x01ae3a4610257824 */ /* 0x000fe200078e020e */
[----:B------:R-:W-:Y:S01]  /*98df0*/  MOV R14, R25 ;  /* 0x00000019000e7202 */ /* 0x000fe20000000f00 */
[----:B------:R-:W-:Y:S01]  /*98e00*/  IMAD.X R15, RZ, RZ, RZ, P4 ;  /* 0x000000ffff0f7224 */ /* 0x000fe200020e06ff */
[----:B------:R-:W-:Y:S01]  /*98e10*/  IADD3 RZ, P4, PT, R24, R23, RZ ;  /* 0x0000001718ff7210 */ /* 0x000fe20007f9e0ff */
[----:B------:R-:W-:Y:S01]  /*98e20*/  IMAD.IADD R17, R37, 0x1, R23 ;  /* 0x0000000125117824 */ /* 0x000fe200078e0217 */
[----:B------:R-:W-:Y:S01]  /*98e30*/  IADD3 RZ, P5, PT, R12, R22, RZ ;  /* 0x000000160cff7210 */ /* 0x000fe20007fbe0ff */
[----:B------:R-:W-:Y:S01]  /*98e40*/  IMAD.IADD R35, R35, 0x1, R27 ;  /* 0x0000000123237824 */ /* 0x000fe200078e021b */
[----:B------:R-:W-:Y:S01]  /*98e50*/  IADD3.X R13, P1, PT, R13, R30, RZ, P1, !PT ;  /* 0x0000001e0d0d7210 */ /* 0x000fe20000f3e4ff */
[----:B------:R-:W-:Y:S01]  /*98e60*/  IMAD.WIDE.U32.X R14, R31, 0x1ae3a46, R14, P4 ;  /* 0x01ae3a461f0e7825 */ /* 0x000fe200020e040e */
[----:B------:R-:W-:-:S02]  /*98e70*/  IADD3 RZ, P4, PT, R8, R26, RZ ;  /* 0x0000001a08ff7210 */ /* 0x000fc40007f9e0ff */
[----:B------:R-:W-:Y:S01]  /*98e80*/  IADD3.X RZ, P5, PT, R13, R17, RZ, P5, !PT ;  /* 0x000000110dff7210 */ /* 0x000fe20002fbe4ff */
[----:B------:R-:W-:Y:S01]  /*98e90*/  IMAD.MOV.U32 R24, RZ, RZ, R6 ;  /* 0x000000ffff187224 */ /* 0x000fe200078e0006 */
[----:B------:R-:W-:Y:S01]  /*98ea0*/  IADD3.X R17, P1, PT, RZ, RZ, RZ, P1, !PT ;  /* 0x000000ffff117210 */ /* 0x000fe20000f3e4ff */
[C---:B------:R-:W-:Y:S01]  /*98eb0*/  IMAD.WIDE.U32 R20, R16.reuse, 0xf5138f, R20 ;  /* 0x00f5138f10147825 */ /* 0x040fe200078e0014 */
[----:B------:R-:W-:Y:S02]  /*98ec0*/  IADD3.X RZ, P4, PT, R9, R35, RZ, P4, !PT ;  /* 0x0000002309ff7210 */ /* 0x000fe4000279e4ff */
[----:B------:R-:W-:Y:S01]  /*98ed0*/  IADD3.X R8, P5, PT, R17, R14, RZ, P5, !PT ;  /* 0x0000000e11087210 */ /* 0x000fe20002fbe4ff */
[----:B------:R-:W-:Y:S01]  /*98ee0*/  IMAD.X R14, RZ, RZ, RZ, P1 ;  /* 0x000000ffff0e7224 */ /* 0x000fe200008e06ff */
[----:B------:R-:W-:Y:S01]  /*98ef0*/  IADD3.X R9, P3, PT, RZ, RZ, RZ, P3, !PT ;  /* 0x000000ffff097210 */ /* 0x000fe20001f7e4ff */
[----:B------:R-:W-:Y:S01]  /*98f00*/  IMAD.WIDE.U32 R18, R16, 0x6ca1493b, R18 ;  /* 0x6ca1493b10127825 */ /* 0x000fe200078e0012 */
[----:B------:R-:W-:-:S02]  /*98f10*/  MOV R22, R10 ;  /* 0x0000000a00167202 */ /* 0x000fc40000000f00 */
[----:B------:R-:W-:Y:S01]  /*98f20*/  IADD3.X R17, P4, PT, R9, R28, RZ, P4, !PT ;  /* 0x0000001c09117210 */ /* 0x000fe2000279e4ff */
[----:B------:R-:W-:Y:S01]  /*98f30*/  IMAD.WIDE.U32 R12, R16, 0x17c510ea, R12 ;  /* 0x17c510ea100c7825 */ /* 0x000fe200078e000c */
[----:B------:R-:W-:Y:S02]  /*98f40*/  IADD3.X R9, P0, PT, RZ, RZ, RZ, P0, !PT ;  /* 0x000000ffff097210 */ /* 0x000fe4000071e4ff */
[----:B------:R-:W-:Y:S01]  /*98f50*/  IADD3.X R14, P1, PT, R14, R15, RZ, P5, !PT ;  /* 0x0000000f0e0e7210 */ /* 0x000fe20002f3e4ff */
[----:B------:R-:W-:Y:S01]  /*98f60*/  IMAD.IADD R53, R11, 0x1, R53 ;  /* 0x000000010b357824 */ /* 0x000fe200078e0235 */
[----:B------:R-:W-:Y:S01]  /*98f70*/  IADD3.X R29, PT, PT, R29, RZ, RZ, P4, P3 ;  /* 0x000000ff1d1d7210 */ /* 0x000fe200027e64ff */
[----:B------:R-:W-:Y:S01]  /*98f80*/  IMAD.IADD R45, R21, 0x1, R45 ;  /* 0x00000001152d7824 */ /* 0x000fe200078e022d */
        /* <DEDUP_REMOVED lines=85> */
.L_x_986:
[----:B------:R-:W-:Y:S05]  /*994e0*/  BSYNC.RELIABLE B3 ;  /* 0x0000000000037941 */ /* 0x000fea0003800100 */
.L_x_985:
        /* <DEDUP_REMOVED lines=12> */
.L_x_984:
[----:B------:R-:W-:Y:S05]  /*995b0*/  BSYNC.RECONVERGENT B2 ;  /* 0x0000000000027941 */ /* 0x000fea0003800200 */
.L_x_983:
        /* <DEDUP_REMOVED lines=91> */
.L_x_990:
[----:B------:R-:W-:Y:S05]  /*99b70*/  BSYNC.RELIABLE B3 ;  /* 0x0000000000037941 */ /* 0x000fea0003800100 */
.L_x_989:
        /* <DEDUP_REMOVED lines=12> */
.L_x_988:
[----:B------:R-:W-:Y:S05]  /*99c40*/  BSYNC.RECONVERGENT B2 ;  /* 0x0000000000027941 */ /* 0x000fea0003800200 */
.L_x_987:
        /* <DEDUP_REMOVED lines=36> */
[----:B------:R-:W-:Y:S02]  /*99e90*/  IADD3 RZ, P1, PT, R14, R34, RZ ;  /* 0x000000220eff7210 */ /* 0x000fe40007f3e0ff */
[----:B------:R-:W-:Y:S01]  /*99ea0*/  IADD3.X R35, PT, PT, RZ, RZ, RZ, P4, !PT ;  /* 0x000000ffff237210 */ /* 0x000fe200027fe4ff */
        /* <DEDUP_REMOVED lines=28> */
[----:B------:R-:W-:-:S02]  /*9a070*/  IADD3.X R7, P1, PT, RZ, RZ, RZ, P1, !PT ;  /* 0x000000ffff077210 */ /* 0x000fc40000f3e4ff */
        /* <DEDUP_REMOVED lines=16> */
[----:B------:R-:W-:Y:S01]  /*9a180*/  IMAD.WIDE.U32 R36, P4, R189, R184, R36 ;  /* 0x000000b8bd247225 */ /* 0x000fe20007880024 */
[----:B------:R-:W-:Y:S02]  /*9a190*/  IADD3 RZ, P2, PT, R50, R12, RZ ;  /* 0x0000000c32ff7210 */ /* 0x000fe40007f5e0ff */
[----:B------:R-:W-:Y:S01]  /*9a1a0*/  IADD3.X R7, P0, PT, RZ, RZ, RZ, P0, !PT ;  /* 0x000000ffff077210 */ /* 0x000fe2000071e4ff */
[----:B------:R-:W-:Y:S01]  /*9a1b0*/  IMAD.WIDE.U32.X R10, R192, R182, R32, P3 ;  /* 0x000000b6c00a7225 */ /* 0x000fe200018e0420 */
[----:B------:R-:W-:Y:S02]  /*9a1c0*/  IADD3 R17, P3, PT, R36, R13, RZ ;  /* 0x0000000d24117210 */ /* 0x000fe40007f7e0ff */
[----:B------:R-:W-:Y:S01]  /*9a1d0*/  IADD3.X R13, PT, PT, RZ, RZ, RZ, P4, !PT ;  /* 0x000000ffff0d7210 */ /* 0x000fe200027fe4ff */
[----:B------:R-:W-:Y:S01]  /*9a1e0*/  IMAD.WIDE.U32 R44, R188, R185, RZ ;  /* 0x000000b9bc2c7225 */ /* 0x000fe200078e00ff */
[----:B------:R-:W-:-:S02]  /*9a1f0*/  IADD3.X R30, P1, PT, RZ, R10, RZ, P1, !PT ;  /* 0x0000000aff1e7210 */ /* 0x000fc40000f3e4ff */
        /* <DEDUP_REMOVED lines=39> */
[----:B------:R-:W-:Y:S01]  /*9a470*/  IADD3.X R7, P3, PT, RZ, RZ, RZ, P3, !PT ;  /* 0x000000ffff077210 */ /* 0x000fe20001f7e4ff */
[----:B------:R-:W-:Y:S01]  /*9a480*/  IMAD.WIDE.U32.X R12, R188, R184, R36, P5 ;  /* 0x000000b8bc0c7225 */ /* 0x000fe200028e0424 */
[----:B------:R-:W-:-:S02]  /*9a490*/  IADD3.X RZ, P2, PT, R49, R17, RZ, P2, !PT ;  /* 0x0000001131ff7210 */ /* 0x000fc4000175e4ff */
        /* <DEDUP_REMOVED lines=8> */
[-C--:B------:R-:W-:Y:S01]  /*9a520*/  IMAD.WIDE.U32 R12, R188, R181.reuse, RZ ;  /* 0x000000b5bc0c7225 */ /* 0x080fe200078e00ff */
[----:B------:R-:W-:Y:S02]  /*9a530*/  IADD3.X R30, PT, PT, R11, RZ, RZ, P1, P0 ;  /* 0x000000ff0b1e7210 */ /* 0x000fe40000fe04ff */
[----:B------:R-:W-:Y:S01]  /*9a540*/  IADD3.X R10, P1, PT, R7, R10, RZ, P2, !PT ;  /* 0x0000000a070a7210 */ /* 0x000fe2000173e4ff */
[----:B------:R-:W-:-:S03]  /*9a550*/  IMAD.WIDE.U32 R32, R187, R181, RZ ;  /* 0x000000b5bb207225 */ /* 0x000fc600078e00ff */
[----:B------:R-:W-:Y:S01]  /*9a560*/  IADD3.X R11, P1, PT, R17, R30, RZ, P1, !PT ;  /* 0x0000001e110b7210 */ /* 0x000fe20000f3e4ff */
[----:B------:R-:W-:-:S04]  /*9a570*/  IMAD.WIDE.U32 R12, P0, R187, R182, R12 ;  /* 0x000000b6bb0c7225 */ /* 0x000fc8000780000c */
        /* <DEDUP_REMOVED lines=8> */
[----:B------:R-:W-:Y:S01]  /*9a600*/  IADD3 RZ, P2, PT, R38, R52, RZ ;  /* 0x0000003426ff7210 */ /* 0x000fe20007f5e0ff */
[----:B------:R-:W-:Y:S01]  /*9a610*/  IMAD.MOV.U32 R34, RZ, RZ, R13 ;  /* 0x000000ffff227224 */ /* 0x000fe200078e000d */
[----:B------:R-:W-:Y:S01]  /*9a620*/  IADD3.X RZ, P0, PT, R11, R7, RZ, P0, !PT ;  /* 0x000000070bff7210 */ /* 0x000fe2000071e4ff */
[----:B------:R-:W-:Y:S02]  /*9a630*/  IMAD.IADD R39, R39, 0x1, R12 ;  /* 0x0000000127277824 */ /* 0x000fe400078e020c */
[----:B------:R-:W-:Y:S02]  /*9a640*/  IMAD.MOV.U32 R32, RZ, RZ, R37 ;  /* 0x000000ffff207224 */ /* 0x000fe400078e0025 */
[----:B------:R-:W-:Y:S01]  /*9a650*/  IMAD.WIDE.U32.X R10, R188, R182, R34, P3 ;  /* 0x000000b6bc0a7225 */ /* 0x000fe200018e0422 */
[----:B------:R-:W-:-:S03]  /*9a660*/  IADD3.X RZ, P2, PT, R39, R17, RZ, P2, !PT ;  /* 0x0000001127ff7210 */ /* 0x000fc6000175e4ff */
[----:B------:R-:W-:Y:S01]  /*9a670*/  IMAD.WIDE.U32.X R12, R186, R184, R32, P4 ;  /* 0x000000b8ba0c7225 */ /* 0x000fe200020e0420 */
[----:B------:R-:W-:-:S03]  /*9a680*/  IADD3.X R33, P1, PT, RZ, RZ, RZ, P1, !PT ;  /* 0x000000ffff217210 */ /* 0x000fc60000f3e4ff */
[----:B------:R-:W-:Y:S01]  /*9a690*/  IMAD.WIDE.U32 R34, R186, R181, RZ ;  /* 0x000000b5ba227225 */ /* 0x000fe200078e00ff */
[----:B------:R-:W-:Y:S02]  /*9a6a0*/  IADD3.X R32, P2, PT, RZ, R12, RZ, P2, !PT ;  /* 0x0000000cff207210 */ /* 0x000fe4000175e4ff */
[----:B------:R-:W-:Y:S01]  /*9a6b0*/  IADD3.X R33, P0, PT, R33, R10, RZ, P0, !PT ;  /* 0x0000000a21217210 */ /* 0x000fe2000071e4ff */
[----:B------:R-:W-:Y:S01]  /*9a6c0*/  IMAD.WIDE.U32 R54, R192, R191, RZ ;  /* 0x000000bfc0367225 */ /* 0x000fe200078e00ff */
[----:B------:R-:W-:Y:S02]  /*9a6d0*/  IADD3.X R7, P2, PT, RZ, R13, RZ, P2, !PT ;  /* 0x0000000dff077210 */ /* 0x000fe4000175e4ff */
[----:B------:R-:W-:Y:S01]  /*9a6e0*/  IADD3.X R30, PT, PT, R11, RZ, RZ, P0, P1 ;  /* 0x000000ff0b1e7210 */ /* 0x000fe200007e24ff */
[----:B------:R-:W-:Y:S01]  /*9a6f0*/  IMAD.WIDE.U32 R56, R191, R191, RZ ;  /* 0x000000bfbf387225 */ /* 0x000fe200078e00ff */
[----:B------:R-:W-:-:S03]  /*9a700*/  IADD3.X R32, P0, PT, R32, R33, RZ, P2, !PT ;  /* 0x0000002120207210 */ /* 0x000fc6000171e4ff */
[----:B------:R-:W-:Y:S01]  /*9a710*/  IMAD.WIDE.U32 R12, P1, R185, R182, R34 ;  /* 0x000000b6b90c7225 */ /* 0x000fe20007820022 */
[----:B------:R-:W-:Y:S02]  /*9a720*/  IADD3 RZ, P2, PT, RZ, R56, RZ ;  /* 0x00000038ffff7210 */ /* 0x000fe40007f5e0ff */
[----:B------:R-:W-:Y:S01]  /*9a730*/  IADD3.X R33, P0, PT, R7, R30, RZ, P0, !PT ;  /* 0x0000001e07217210 */ /* 0x000fe2000071e4ff */
[----:B------:R-:W-:Y:S01]  /*9a740*/  IMAD.WIDE.U32 R58, P5, R191, R192, R54 ;  /* 0x000000c0bf3a7225 */ /* 0x000fe200078a0036 */
[----:B------:R-:W-:Y:S02]  /*9a750*/  IADD3.X R55, PT, PT, RZ, RZ, RZ, P1, !PT ;  /* 0x000000ffff377210 */ /* 0x000fe40000ffe4ff */
[----:B------:R-:W-:Y:S01]  /*9a760*/  IADD3.X R37, P0, PT, RZ, RZ, RZ, P0, !PT ;  /* 0x000000ffff257210 */ /* 0x000fe2000071e4ff */
[----:B------:R-:W-:Y:S01]  /*9a770*/  IMAD.WIDE.U32 R10, R185, R181, RZ ;  /* 0x000000b5b90a7225 */ /* 0x000fe200078e00ff */
[----:B------:R-:W-:-:S03]  /*9a780*/  IADD3 R17, P1, PT, R57, R58, RZ ;  /* 0x0000003a39117210 */ /* 0x000fc60007f3e0ff */
[----:B------:R-:W-:Y:S01]  /*9a790*/  IMAD.WIDE.U32 R52, R56, -0x1, RZ ;  /* 0xffffffff38347825 */ /* 0x000fe200078e00ff */
[----:B------:R-:W-:Y:S02]  /*9a7a0*/  IADD3 R11, P3, PT, R12, R11, RZ ;  /* 0x0000000b0c0b7210 */ /* 0x000fe40007f7e0ff */
[----:B------:R-:W-:Y:S01]  /*9a7b0*/  IADD3.X RZ, P2, PT, RZ, R17, RZ, P2, !PT ;  /* 0x00000011ffff7210 */ /* 0x000fe2000175e4ff */
[----:B------:R-:W-:Y:S01]  /*9a7c0*/  IMAD.MOV.U32 R54, RZ, RZ, R13 ;  /* 0x000000ffff367224 */ /* 0x000fe200078e000d */
[----:B------:R-:W-:Y:S01]  /*9a7d0*/  SHF.L.U64.HI R13, R6, 0x1, R9 ;  /* 0x00000001060d7819 */ /* 0x000fe20000010209 */
[----:B------:R-:W-:Y:S01]  /*9a7e0*/  IMAD.WIDE.U32 R64, R52, 0x1, RZ ;  /* 0x0000000134407825 */ /* 0x000fe200078e00ff */
[----:B------:R-:W-:Y:S02]  /*9a7f0*/  SHF.L.W.U32.HI R9, R9, 0x1, R8 ;  /* 0x0000000109097819 */ /* 0x000fe40000010e08 */
[----:B------:R-:W-:Y:S01]  /*9a800*/  SHF.L.W.U32.HI R8, R8, 0x1, R31 ;  /* 0x0000000108087819 */ /* 0x000fe20000010e1f */
[----:B------:R-:W-:-:S02]  /*9a810*/  IMAD R89, R56, -0x7af74001, -R17 ;  /* 0x8508bfff38597824 */ /* 0x000fc400078e0a11 */
[----:B------:R-:W-:-:S04]  /*9a820*/  IMAD.WIDE.U32 R34, R190, R189, RZ ;  /* 0x000000bdbe227225 */ /* 0x000fc800078e00ff */
[----:B------:R-:W-:Y:S01]  /*9a830*/  IMAD.WIDE.U32.X R54, R186, R182, R54, P3 ;  /* 0x000000b6ba367225 */ /* 0x000fe200018e0436 */
[----:B------:R-:W-:-:S03]  /*9a840*/  IADD3 RZ, P3, PT, R56, R64, RZ ;  /* 0x0000004038ff7210 */ /* 0x000fc60007f7e0ff */
[----:B------:R-:W-:Y:S01]  /*9a850*/  IMAD.X R57, RZ, RZ, RZ, P5 ;  /* 0x000000ffff397224 */ /* 0x000fe200028e06ff */
[----:B------:R-:W-:Y:S01]  /*9a860*/  IADD3 RZ, P5, PT, R32, R10, RZ ;  /* 0x0000000a20ff7210 */ /* 0x000fe20007fbe0ff */
[----:B------:R-:W-:Y:S02]  /*9a870*/  IMAD.IADD R89, R53, 0x1, R89 ;  /* 0x0000000135597824 */ /* 0x000fe400078e0259 */
[----:B------:R-:W-:Y:S01]  /*9a880*/  IMAD.MOV.U32 R56, RZ, RZ, R59 ;  /* 0x000000ffff387224 */ /* 0x000fe200078e003b */
[----:B------:R-:W-:Y:S01]  /*9a890*/  IADD3.X RZ, P5, PT, R33, R11, RZ, P5, !PT ;  /* 0x0000000b21ff7210 */ /* 0x000fe20002fbe4ff */
[----:B------:R-:W-:-:S04]  /*9a8a0*/  IMAD.WIDE.U32 R62, P4, R189, R190, R34 ;  /* 0x000000bebd3e7225 */ /* 0x000fc80007880022 */
[----:B------:R-:W-:-:S04]  /*9a8b0*/  IMAD.WIDE.U32 R60, R189, R189, RZ ;  /* 0x000000bdbd3c7225 */ /* 0x000fc800078e00ff */
[----:B------:R-:W-:-:S04]  /*9a8c0*/  IMAD.WIDE.U32 R10, R89, 0x1, RZ ;  /* 0x00000001590a7825 */ /* 0x000fc800078e00ff */
[----:B------:R-:W-:-:S04]  /*9a8d0*/  IMAD.WIDE.U32.X R56, R192, R192, R56, P1 ;  /* 0x000000c0c0387225 */ /* 0x000fc800008e0438 */
[----:B------:R-:W-:Y:S01]  /*9a8e0*/  IMAD.X R35, RZ, RZ, RZ, P4 ;  /* 0x000000ffff237224 */ /* 0x000fe200020e06ff */
[----:B------:R-:W-:Y:S01]  /*9a8f0*/  IADD3 R41, P4, PT, R61, R62, RZ ;  /* 0x0000003e3d297210 */ /* 0x000fe20007f9e0ff */
[----:B------:R-:W-:Y:S01]  /*9a900*/  IMAD.MOV.U32 R34, RZ, RZ, R63 ;  /* 0x000000ffff227224 */ /* 0x000fe200078e003f */
[----:B------:R-:W-:Y:S01]  /*9a910*/  LEA.X R30, P2, R6, R56, 0x1, P2 ;  /* 0x00000038061e7211 */ /* 0x000fe20001040cff */
[C-C-:B------:R-:W-:Y:S02]  /*9a920*/  IMAD R45, R52.reuse, -0x7af74000, R10.reuse ;  /* 0x8508c000342d7824 */ /* 0x140fe400078e020a */
[----:B------:R-:W-:Y:S01]  /*9a930*/  IMAD.WIDE.U32 R62, P1, R52, -0x7af74000, R10 ;  /* 0x8508c000343e7825 */ /* 0x000fe2000782000a */
[----:B------:R-:W-:Y:S02]  /*9a940*/  IADD3.X R10, P5, PT, R37, R54, RZ, P5, !PT ;  /* 0x00000036250a7210 */ /* 0x000fe40002fbe4ff */
[----:B------:R-:W-:Y:S01]  /*9a950*/  IADD3.X R72, P2, PT, R13, R57, RZ, P2, !PT ;  /* 0x000000390d487210 */ /* 0x000fe2000175e4ff */
[----:B------:R-:W-:Y:S01]  /*9a960*/  IMAD.WIDE.U32 R6, R188, R187, RZ ;  /* 0x000000bbbc067225 */ /* 0x000fe200078e00ff */
[----:B------:R-:W-:-:S02]  /*9a970*/  IADD3.X R11, PT, PT, R55, RZ, RZ, P5, P0 ;  /* 0x000000ff370b7210 */ /* 0x000fc40002fe04ff */
[----:B------:R-:W-:Y:S01]  /*9a980*/  MOV R66, R63 ;  /* 0x0000003f00427202 */ /* 0x000fe20000000f00 */
[----:B------:R-:W-:Y:S01]  /*9a990*/  IMAD.IADD R54, R65, 0x1, R45 ;  /* 0x0000000141367824 */ /* 0x000fe200078e022d */
[----:B------:R-:W-:Y:S01]  /*9a9a0*/  IADD3.X R9, P2, PT, R9, R60, RZ, P2, !PT ;  /* 0x0000003c09097210 */ /* 0x000fe2000175e4ff */
[----:B------:R-:W-:-:S03]  /*9a9b0*/  IMAD.WIDE.U32 R58, P5, R187, R188, R6 ;  /* 0x000000bcbb3a7225 */ /* 0x000fc600078a0006 */
[----:B------:R-:W-:Y:S01]  /*9a9c0*/  IADD3.X RZ, P0, PT, R17, R54, RZ, P3, !PT ;  /* 0x0000003611ff7210 */ /* 0x000fe20001f1e4ff */
[----:B------:R-:W-:-:S04]  /*9a9d0*/  IMAD.WIDE.U32 R6, R184, R181, RZ ;  /* 0x000000b5b8067225 */ /* 0x000fc800078e00ff */
[----:B------:R-:W-:Y:S01]  /*9a9e0*/  IMAD.X R67, RZ, RZ, RZ, P1 ;  /* 0x000000ffff437224 */ /* 0x000fe200008e06ff */
[----:B------:R-:W-:Y:S01]  /*9a9f0*/  IADD3 RZ, P1, PT, R65, R62, RZ ;  /* 0x0000003e41ff7210 */ /* 0x000fe20007f3e0ff */
[----:B------:R-:W-:-:S04]  /*9aa00*/  IMAD.WIDE.U32 R54, R183, R181, RZ ;  /* 0x000000b5b7367225 */ /* 0x000fc800078e00ff */
[----:B------:R-:W-:-:S04]  /*9aa10*/  IMAD.WIDE.U32 R6, P3, R183, R182, R6 ;  /* 0x000000b6b7067225 */ /* 0x000fc80007860006 */
[----:B------:R-:W-:Y:S01]  /*9aa20*/  IMAD.X R65, RZ, RZ, RZ, P5 ;  /* 0x000000ffff417224 */ /* 0x000fe200028e06ff */
[----:B------:R-:W-:Y:S01]  /*9aa30*/  IADD3 R37, P5, PT, R6, R55, RZ ;  /* 0x0000003706257210 */ /* 0x000fe20007fbe0ff */
[----:B------:R-:W-:-:S04]  /*9aa40*/  IMAD.WIDE.U32 R62, R187, R187, RZ ;  /* 0x000000bbbb3e7225 */ /* 0x000fc800078e00ff */
[----:B------:R-:W-:Y:S01]  /*9aa50*/  IMAD.WIDE.U32.X R66, R89, -0x7af74000, R66, P1 ;  /* 0x8508c00059427825 */ /* 0x000fe200008e0442 */
[----:B------:R-:W-:-:S03]  /*9aa60*/  IADD3 R86, P1, PT, R63, R58, RZ ;  /* 0x0000003a3f567210 */ /* 0x000fc60007f3e0ff */
[----:B------:R-:W-:Y:S01]  /*9aa70*/  IMAD.X R57, RZ, RZ, RZ, P3 ;  /* 0x000000ffff397224 */ /* 0x000fe200018e06ff */
[----:B------:R-:W-:Y:S01]  /*9aa80*/  IADD3 RZ, P3, PT, R10, R54, RZ ;  /* 0x000000360aff7210 */ /* 0x000fe20007f7e0ff */
[----:B------:R-:W-:Y:S01]  /*9aa90*/  IMAD.MOV.U32 R56, RZ, RZ, R7 ;  /* 0x000000ffff387224 */ /* 0x000fe200078e0007 */
[----:B------:R-:W-:Y:S01]  /*9aaa0*/  IADD3.X R13, P0, PT, RZ, R66, RZ, P0, !PT ;  /* 0x00000042ff0d7210 */ /* 0x000fe2000071e4ff */
[----:B------:R-:W-:Y:S01]  /*9aab0*/  IMAD.MOV.U32 R64, RZ, RZ, R59 ;  /* 0x000000ffff407224 */ /* 0x000fe200078e003b */
[----:B------:R-:W-:Y:S01]  /*9aac0*/  IADD3.X RZ, P3, PT, R11, R37, RZ, P3, !PT ;  /* 0x000000250bff7210 */ /* 0x000fe20001f7e4ff */
[----:B------:R-:W-:Y:S01]  /*9aad0*/  IMAD.WIDE.U32.X R54, R184, R182, R56, P5 ;  /* 0x000000b6b8367225 */ /* 0x000fe200028e0438 */
[----:B------:R-:W-:-:S03]  /*9aae0*/  IADD3.X R17, P0, PT, RZ, R67, RZ, P0, !PT ;  /* 0x00000043ff117210 */ /* 0x000fc6000071e4ff */
[----:B------:R-:W-:Y:S01]  /*9aaf0*/  IMAD.WIDE.U32 R58, R89, 0x30000000, RZ ;  /* 0x30000000593a7825 */ /* 0x000fe200078e00ff */
[----:B------:R-:W-:-:S03]  /*9ab00*/  IADD3.X R7, P3, PT, RZ, R54, RZ, P3, !PT ;  /* 0x00000036ff077210 */ /* 0x000fc60001f7e4ff */
[----:B------:R-:W-:-:S04]  /*9ab10*/  IMAD.WIDE.U32 R56, R186, R185, RZ ;  /* 0x000000b9ba387225 */ /* 0x000fc800078e00ff */
[C-C-:B------:R-:W-:Y:S02]  /*9ab20*/  IMAD R93, R52.reuse, 0x170b5d44, R58.reuse ;  /* 0x170b5d44345d7824 */ /* 0x140fe400078e023a */
[----:B------:R-:W-:Y:S01]  /*9ab30*/  IMAD.WIDE.U32 R74, P5, R52, 0x170b5d44, R58 ;  /* 0x170b5d44344a7825 */ /* 0x000fe200078a003a */
[----:B------:R-:W-:-:S03]  /*9ab40*/  IADD3.X R58, P0, PT, R13, R30, RZ, P0, !PT ;  /* 0x0000001e0d3a7210 */ /* 0x000fc6000071e4ff */
[----:B------:R-:W-:Y:S01]  /*9ab50*/  IMAD.WIDE.U32 R66, R52, 0x30000000, RZ ;  /* 0x3000000034427825 */ /* 0x000fe200078e00ff */
[----:B------:R-:W-:Y:S02]  /*9ab60*/  IADD3.X R59, P0, PT, R17, R72, RZ, P0, !PT ;  /* 0x00000048113b7210 */ /* 0x000fe4000071e4ff */
[----:B------:R-:W-:Y:S01]  /*9ab70*/  IADD3.X R72, P2, PT, R8, R41, RZ, P2, !PT ;  /* 0x0000002908487210 */ /* 0x000fe2000175e4ff */
[----:B------:R-:W-:Y:S01]  /*9ab80*/  IMAD.X R30, RZ, RZ, R55, P3 ;  /* 0x000000ffff1e7224 */ /* 0x000fe200018e0637 */
[----:B------:R-:W-:Y:S01]  /*9ab90*/  IADD3 R37, PT, PT, R93, R67, RZ ;  /* 0x000000435d257210 */ /* 0x000fe20007ffe0ff */
[----:B------:R-:W-:-:S04]  /*9aba0*/  IMAD.WIDE.U32 R70, P3, R185, R186, R56 ;  /* 0x000000bab9467225 */ /* 0x000fc80007860038 */
[----:B------:R-:W-:Y:S01]  /*9abb0*/  IMAD.X R69, RZ, RZ, RZ, P5 ;  /* 0x000000ffff457224 */ /* 0x000fe200028e06ff */
[----:B------:R-:W-:Y:S01]  /*9abc0*/  IADD3 RZ, P5, PT, R74, R67, RZ ;  /* 0x000000434aff7210 */ /* 0x000fe20007fbe0ff */
[----:B------:R-:W-:Y:S01]  /*9abd0*/  IMAD.X R57, RZ, RZ, RZ, P3 ;  /* 0x000000ffff397224 */ /* 0x000fe200018e06ff */
[----:B------:R-:W-:Y:S01]  /*9abe0*/  IADD3.X R13, P3, PT, RZ, RZ, RZ, P0, !PT ;  /* 0x000000ffff0d7210 */ /* 0x000fe2000077e4ff */
[----:B------:R-:W-:Y:S01]  /*9abf0*/  IMAD.MOV.U32 R68, RZ, RZ, R75 ;  /* 0x000000ffff447224 */ /* 0x000fe200078e004b */
[----:B------:R-:W-:Y:S01]  /*9ac00*/  IADD3 RZ, P0, PT, R58, R66, RZ ;  /* 0x000000423aff7210 */ /* 0x000fe20007f1e0ff */
[----:B------:R-:W-:-:S03]  /*9ac10*/  IMAD.WIDE.U32 R74, R89, -0x45f6b800, RZ ;  /* 0xba094800594a7825 */ /* 0x000fc600078e00ff */
[----:B------:R-:W-:Y:S01]  /*9ac20*/  IADD3.X RZ, P0, PT, R59, R37, RZ, P0, !PT ;  /* 0x000000253bff7210 */ /* 0x000fe2000071e4ff */
[----:B------:R-:W-:-:S04]  /*9ac30*/  IMAD.WIDE.U32.X R68, R89, 0x170b5d44, R68, P5 ;  /* 0x170b5d4459447825 */ /* 0x000fc800028e0444 */
[----:B------:R-:W-:Y:S01]  /*9ac40*/  IMAD.WIDE.U32 R78, P5, R52, 0x1ef3622f, R74 ;  /* 0x1ef3622f344e7825 */ /* 0x000fe200078a004a */
[----:B------:R-:W-:-:S03]  /*9ac50*/  IADD3.X R68, P0, PT, R13, R68, RZ, P0, !PT ;  /* 0x000000440d447210 */ /* 0x000fc6000071e4ff */
[----:B------:R-:W-:-:S04]  /*9ac60*/  IMAD.WIDE.U32 R76, R52, -0x45f6b800, RZ ;  /* 0xba094800344c7825 */ /* 0x000fc800078e00ff */
[----:B------:R-:W-:Y:S02]  /*9ac70*/  IMAD.X R17, RZ, RZ, RZ, P3 ;  /* 0x000000ffff117224 */ /* 0x000fe400018e06ff */
[----:B------:R-:W-:-:S03]  /*9ac80*/  IMAD.WIDE.U32 R54, R185, R185, RZ ;  /* 0x000000b9b9367225 */ /* 0x000fc600078e00ff */
[----:B------:R-:W-:Y:S01]  /*9ac90*/  IADD3.X R69, P0, PT, R17, R69, RZ, P0, !PT ;  /* 0x0000004511457210 */ /* 0x000fe2000071e4ff */
[----:B------:R-:W-:Y:S01]  /*9aca0*/  IMAD.WIDE.U32 R66, R184, R183, RZ ;  /* 0x000000b7b8427225 */ /* 0x000fe200078e00ff */
[----:B------:R-:W-:Y:S02]  /*9acb0*/  IADD3 RZ, P3, PT, R55, R70, RZ ;  /* 0x0000004637ff7210 */ /* 0x000fe40007f7e0ff */
[----:B------:R-:W-:Y:S01]  /*9acc0*/  IADD3.X R68, P0, PT, R68, R9, RZ, P0, !PT ;  /* 0x0000000944447210 */ /* 0x000fe2000071e4ff */
[----:B------:R-:W-:Y:S01]  /*9acd0*/  IMAD.X R83, RZ, RZ, RZ, P5 ;  /* 0x000000ffff537224 */ /* 0x000fe200028e06ff */
[----:B------:R-:W-:Y:S01]  /*9ace0*/  IADD3 RZ, P5, PT, R78, R77, RZ ;  /* 0x0000004d4eff7210 */ /* 0x000fe20007fbe0ff */
[----:B------:R-:W-:Y:S01]  /*9acf0*/  IMAD.WIDE.U32 R60, R89, 0xf5138f, RZ ;  /* 0x00f5138f593c7825 */ /* 0x000fe200078e00ff */
[----:B------:R-:W-:-:S03]  /*9ad00*/  IADD3.X R69, P0, PT, R69, R72, RZ, P0, !PT ;  /* 0x0000004845457210 */ /* 0x000fc6000071e4ff */
[----:B------:R-:W-:Y:S01]  /*9ad10*/  IMAD R45, R185, R186, R56 ;  /* 0x000000bab92d7224 */ /* 0x000fe200078e0238 */
[----:B------:R-:W-:Y:S01]  /*9ad20*/  IADD3.X R63, P0, PT, RZ, RZ, RZ, P0, !PT ;  /* 0x000000ffff3f7210 */ /* 0x000fe2000071e4ff */
[----:B------:R-:W-:Y:S02]  /*9ad30*/  IMAD.MOV.U32 R82, RZ, RZ, R79 ;  /* 0x000000ffff527224 */ /* 0x000fe400078e004f */
[----:B------:R-:W-:Y:S01]  /*9ad40*/  IMAD.MOV.U32 R56, RZ, RZ, R71 ;  /* 0x000000ffff387224 */ /* 0x000fe200078e0047 */
[----:B------:R-:W-:Y:S01]  /*9ad50*/  IADD3.X R87, PT, PT, RZ, RZ, RZ, P0, !PT ;  /* 0x000000ffff577210 */ /* 0x000fe200007fe4ff */
[----:B------:R-:W-:-:S04]  /*9ad60*/  IMAD.WIDE.U32.X R70, R190, R190, R34, P4 ;  /* 0x000000bebe467225 */ /* 0x000fc800020e0422 */
[CCC-:B------:R-:W-:Y:S02]  /*9ad70*/  IMAD R13, R183.reuse, R184.reuse, R66.reuse ;  /* 0x000000b8b70d7224 */ /* 0x1c0fe400078e0242 */
[----:B------:R-:W-:-:S04]  /*9ad80*/  IMAD.WIDE.U32 R78, P4, R183, R184, R66 ;  /* 0x000000b8b74e7225 */ /* 0x000fc80007880042 */
[----:B------:R-:W-:-:S04]  /*9ad90*/  IMAD.WIDE.U32 R66, R89, 0x6ca1493b, RZ ;  /* 0x6ca1493b59427825 */ /* 0x000fc800078e00ff */
[----:B------:R-:W-:-:S04]  /*9ada0*/  IMAD.WIDE.U32.X R82, R89, 0x1ef3622f, R82, P5 ;  /* 0x1ef3622f59527825 */ /* 0x000fc800028e0452 */
[----:B------:R-:W-:-:S04]  /*9adb0*/  IMAD.WIDE.U32 R84, P5, R52, 0x1a22d9f3, R60 ;  /* 0x1a22d9f334547825 */ /* 0x000fc800078a003c */
[----:B------:R-:W-:-:S04]  /*9adc0*/  IMAD.WIDE.U32 R34, R183, R183, RZ ;  /* 0x000000b7b7227225 */ /* 0x000fc800078e00ff */
[C---:B------:R-:W-:Y:S02]  /*9add0*/  IMAD R41, R52.reuse, 0x1a22d9f3, R60 ;  /* 0x1a22d9f334297824 */ /* 0x040fe400078e023c */
[----:B------:R-:W-:Y:S02]  /*9ade0*/  IMAD.X R75, RZ, RZ, RZ, P5 ;  /* 0x000000ffff4b7224 */ /* 0x000fe400028e06ff */
[----:B------:R-:W-:Y:S01]  /*9adf0*/  IMAD.X R9, RZ, RZ, RZ, P4 ;  /* 0x000000ffff097224 */ /* 0x000fe200020e06ff */
[----:B------:R-:W-:Y:S01]  /*9ae00*/  IADD3 RZ, P4, PT, R35, R78, RZ ;  /* 0x0000004e23ff7210 */ /* 0x000fe20007f9e0ff */
[----:B------:R-:W-:-:S04]  /*9ae10*/  IMAD.WIDE.U32 R60, P5, R52, -0x39c4fa40, R66 ;  /* 0xc63b05c0343c7825 */ /* 0x000fc800078a0042 */
[C---:B------:R-:W-:Y:S02]  /*9ae20*/  IMAD R47, R52.reuse, -0x39c4fa40, R66 ;  /* 0xc63b05c0342f7824 */ /* 0x040fe400078e0242 */
[----:B------:R-:W-:Y:S02]  /*9ae30*/  IMAD.MOV.U32 R8, RZ, RZ, R79 ;  /* 0x000000ffff087224 */ /* 0x000fe400078e004f */
[----:B------:R-:W-:-:S04]  /*9ae40*/  IMAD.WIDE.U32 R66, R52, 0x6ca1493b, RZ ;  /* 0x6ca1493b34427825 */ /* 0x000fc800078e00ff */
[----:B------:R-:W-:-:S04]  /*9ae50*/  IMAD.WIDE.U32 R78, R52, 0xf5138f, RZ ;  /* 0x00f5138f344e7825 */ /* 0x000fc800078e00ff */
[----:B------:R-:W-:Y:S01]  /*9ae60*/  IMAD.X R81, RZ, RZ, RZ, P5 ;  /* 0x000000ffff517224 */ /* 0x000fe200028e06ff */
[----:B------:R-:W-:Y:S01]  /*9ae70*/  IADD3 RZ, P5, PT, R60, R67, RZ ;  /* 0x000000433cff7210 */ /* 0x000fe20007fbe0ff */
[----:B------:R-:W-:Y:S01]  /*9ae80*/  IMAD.WIDE.U32 R14, R189, R187, R14 ;  /* 0x000000bbbd0e7225 */ /* 0x000fe200078e000e */
[----:B------:R-:W-:Y:S02]  /*9ae90*/  IADD3 RZ, P0, PT, R84, R79, RZ ;  /* 0x0000004f54ff7210 */ /* 0x000fe40007f1e0ff */
[----:B------:R-:W-:Y:S01]  /*9aea0*/  IADD3 R67, PT, PT, R47, R67, RZ ;  /* 0x000000432f437210 */ /* 0x000fe20007ffe0ff */
[----:B------:R-:W-:Y:S01]  /*9aeb0*/  IMAD R95, R52, 0x1ef3622f, R74 ;  /* 0x1ef3622f345f7824 */ /* 0x000fe200078e024a */
[----:B------:R-:W-:Y:S01]  /*9aec0*/  SHF.L.W.U32.HI R31, R31, 0x1, R14 ;  /* 0x000000011f1f7819 */ /* 0x000fe20000010e0e */
[----:B------:R-:W-:Y:S02]  /*9aed0*/  IMAD.MOV.U32 R80, RZ, RZ, R61 ;  /* 0x000000ffff507224 */ /* 0x000fe400078e003d */
[----:B------:R-:W-:-:S02]  /*9aee0*/  IMAD.MOV.U32 R74, RZ, RZ, R85 ;  /* 0x000000ffff4a7224 */ /* 0x000fc400078e0055 */
[----:B------:R-:W-:Y:S02]  /*9aef0*/  IMAD.IADD R91, R15, 0x1, R16 ;  /* 0x000000010f5b7824 */ /* 0x000fe400078e0210 */
[----:B------:R-:W-:-:S03]  /*9af00*/  IMAD.WIDE.U32.X R16, R89, -0x39c4fa40, R80, P5 ;  /* 0xc63b05c059107825 */ /* 0x000fc600028e0450 */
[----:B------:R-:W-:Y:S01]  /*9af10*/  SHF.L.W.U32.HI R53, R14, 0x1, R91 ;  /* 0x000000010e357819 */ /* 0x000fe20000010e5b */
[----:B------:R-:W-:-:S04]  /*9af20*/  IMAD.WIDE.U32 R84, R89, 0x17c510ea, RZ ;  /* 0x17c510ea59547825 */ /* 0x000fc800078e00ff */
[----:B------:R-:W-:Y:S01]  /*9af30*/  IMAD.IADD R15, R95, 0x1, R77 ;  /* 0x000000015f0f7824 */ /* 0x000fe200078e024d */
[----:B------:R-:W-:Y:S01]  /*9af40*/  IADD3.X R77, P2, PT, R31, R70, RZ, P2, !PT ;  /* 0x000000461f4d7210 */ /* 0x000fe2000175e4ff */
[----:B------:R-:W-:Y:S01]  /*9af50*/  IMAD.WIDE.U32.X R74, R89, 0x1a22d9f3, R74, P0 ;  /* 0x1a22d9f3594a7825 */ /* 0x000fe200000e044a */
[----:B------:R-:W-:Y:S02]  /*9af60*/  IADD3 RZ, P0, PT, R68, R76, RZ ;  /* 0x0000004c44ff7210 */ /* 0x000fe40007f1e0ff */
[----:B------:R-:W-:Y:S01]  /*9af70*/  IADD3.X R72, P2, PT, R53, R71, RZ, P2, !PT ;  /* 0x0000004735487210 */ /* 0x000fe2000175e4ff */
[----:B------:R-:W-:Y:S01]  /*9af80*/  IMAD.WIDE.U32 R80, R52, 0x30000000, R58 ;  /* 0x3000000034507825 */ /* 0x000fe200078e003a */
[----:B------:R-:W-:-:S03]  /*9af90*/  IADD3.X RZ, P0, PT, R69, R15, RZ, P0, !PT ;  /* 0x0000000f45ff7210 */ /* 0x000fc6000071e4ff */
[----:B------:R-:W-:Y:S01]  /*9afa0*/  IMAD.IADD R81, R81, 0x1, R93 ;  /* 0x0000000151517824 */ /* 0x000fe200078e025d */
[----:B------:R-:W-:Y:S01]  /*9afb0*/  IADD3.X R70, P0, PT, R63, R82, RZ, P0, !PT ;  /* 0x000000523f467210 */ /* 0x000fe2000071e4ff */
[C---:B------:R-:W-:Y:S02]  /*9afc0*/  IMAD R37, R52.reuse, 0x1ae3a46, R84 ;  /* 0x01ae3a4634257824 */ /* 0x040fe400078e0254 */
[----:B------:R-:W-:Y:S01]  /*9afd0*/  IMAD.WIDE.U32 R60, R52, 0x17c510ea, RZ ;  /* 0x17c510ea343c7825 */ /* 0x000fe200078e00ff */
[----:B------:R-:W-:-:S03]  /*9afe0*/  IADD3.X R31, P0, PT, R87, R83, RZ, P0, !PT ;  /* 0x00000053571f7210 */ /* 0x000fc6000071e4ff */
[----:B------:R-:W-:-:S04]  /*9aff0*/  IMAD.WIDE.U32 R84, P5, R52, 0x1ae3a46, R84 ;  /* 0x01ae3a4634547825 */ /* 0x000fc800078a0054 */
[----:B------:R-:W-:-:S04]  /*9b000*/  IMAD.WIDE.U32 R14, R80, -0x1, RZ ;  /* 0xffffffff500e7825 */ /* 0x000fc800078e00ff */
[----:B------:R-:W-:Y:S02]  /*9b010*/  IMAD R113, R80, -0x7af74001, -R81 ;  /* 0x8508bfff50717824 */ /* 0x000fe400078e0a51 */
[----:B------:R-:W-:Y:S01]  /*9b020*/  IMAD.X R59, RZ, RZ, RZ, P5 ;  /* 0x000000ffff3b7224 */ /* 0x000fe200028e06ff */
[----:B------:R-:W-:Y:S01]  /*9b030*/  IADD3 RZ, P5, PT, R84, R61, RZ ;  /* 0x0000003d54ff7210 */ /* 0x000fe20007fbe0ff */
[----:B------:R-:W-:Y:S02]  /*9b040*/  IMAD.MOV.U32 R58, RZ, RZ, R85 ;  /* 0x000000ffff3a7224 */ /* 0x000fe400078e0055 */
[----:B------:R-:W-:Y:S02]  /*9b050*/  IMAD.IADD R113, R15, 0x1, R113 ;  /* 0x000000010f717824 */ /* 0x000fe400078e0271 */
[----:B------:R-:W-:Y:S01]  /*9b060*/  IMAD.WIDE.U32.X R58, R89, 0x1ae3a46, R58, P5 ;  /* 0x01ae3a46593a7825 */ /* 0x000fe200028e043a */
[----:B------:R-:W-:-:S03]  /*9b070*/  IADD3.X R70, P5, PT, R70, R77, RZ, P0, !PT ;  /* 0x0000004d46467210 */ /* 0x000fc600007be4ff */
[----:B------:R-:W-:-:S04]  /*9b080*/  IMAD.WIDE.U32 R84, R113, 0x1, RZ ;  /* 0x0000000171547825 */ /* 0x000fc800078e00ff */
[----:B------:R-:W-:-:S04]  /*9b090*/  IMAD.WIDE.U32 R42, R189, R185, R42 ;  /* 0x000000b9bd2a7225 */ /* 0x000fc800078e002a */
[----:B------:R-:W-:Y:S01]  /*9b0a0*/  IMAD.WIDE.U32.X R76, R188, R188, R64, P1 ;  /* 0x000000bcbc4c7225 */ /* 0x000fe200008e0440 */
[----:B------:R-:W-:Y:S02]  /*9b0b0*/  IADD3.X R71, P1, PT, R31, R72, RZ, P5, !PT ;  /* 0x000000481f477210 */ /* 0x000fe40002f3e4ff */
[----:B------:R-:W-:Y:S01]  /*9b0c0*/  SHF.L.W.U32.HI R15, R91, 0x1, R42 ;  /* 0x000000015b0f7819 */ /* 0x000fe20000010e2a */
[C-C-:B------:R-:W-:Y:S01]  /*9b0d0*/  IMAD R53, R14.reuse, -0x7af74000, R84.reuse ;  /* 0x8508c0000e357824 */ /* 0x140fe200078e0254 */
[----:B------:R-:W-:Y:S01]  /*9b0e0*/  IADD3 R119, PT, PT, R43, R40, RZ ;  /* 0x000000282b777210 */ /* 0x000fe20007ffe0ff */
[----:B------:R-:W-:Y:S01]  /*9b0f0*/  IMAD.WIDE.U32 R82, R14, 0x1, RZ ;  /* 0x000000010e527825 */ /* 0x000fe200078e00ff */
[----:B------:R-:W-:Y:S02]  /*9b100*/  IADD3.X R40, P2, PT, R15, R62, RZ, P2, !PT ;  /* 0x0000003e0f287210 */ /* 0x000fe4000175e4ff */
[----:B------:R-:W-:Y:S01]  /*9b110*/  SHF.L.W.U32.HI R15, R42, 0x1, R119 ;  /* 0x000000012a0f7819 */ /* 0x000fe20000010e77 */
[----:B------:R-:W-:Y:S01]  /*9b120*/  IMAD.WIDE.U32 R84, P5, R14, -0x7af74000, R84 ;  /* 0x8508c0000e547825 */ /* 0x000fe200078a0054 */
[----:B------:R-:W-:-:S02]  /*9b130*/  IADD3 RZ, P0, PT, R80, R82, RZ ;  /* 0x0000005250ff7210 */ /* 0x000fc40007f1e0ff */
[----:B------:R-:W-:Y:S01]  /*9b140*/  IADD3.X R31, P1, PT, RZ, RZ, RZ, P1, !PT ;  /* 0x000000ffff1f7210 */ /* 0x000fe20000f3e4ff */
[----:B------:R-:W-:Y:S01]  /*9b150*/  IMAD.X R43, RZ, RZ, RZ, P5 ;  /* 0x000000ffff2b7224 */ /* 0x000fe200028e06ff */
[C---:B------:R-:W-:Y:S01]  /*9b160*/  IADD3 RZ, P5, PT, R83.reuse, R84, RZ ;  /* 0x0000005453ff7210 */ /* 0x040fe20007fbe0ff */
[----:B------:R-:W-:Y:S02]  /*9b170*/  IMAD.IADD R62, R83, 0x1, R53 ;  /* 0x00000001533e7824 */ /* 0x000fe400078e0235 */
[----:B------:R-:W-:Y:S02]  /*9b180*/  IMAD.MOV.U32 R42, RZ, RZ, R85 ;  /* 0x000000ffff2a7224 */ /* 0x000fe400078e0055 */
[----:B------:R-:W-:Y:S01]  /*9b190*/  IMAD.X R53, RZ, RZ, RZ, P1 ;  /* 0x000000ffff357224 */ /* 0x000fe200008e06ff */
[----:B------:R-:W-:Y:S01]  /*9b1a0*/  IADD3.X RZ, P0, PT, R81, R62, RZ, P0, !PT ;  /* 0x0000003e51ff7210 */ /* 0x000fe2000071e4ff */
[----:B------:R-:W-:Y:S01]  /*9b1b0*/  IMAD.WIDE.U32.X R42, R113, -0x7af74000, R42, P5 ;  /* 0x8508c000712a7825 */ /* 0x000fe200028e042a */
[----:B------:R-:W-:-:S03]  /*9b1c0*/  IADD3 RZ, P1, PT, R70, R78, RZ ;  /* 0x0000004e46ff7210 */ /* 0x000fc60007f3e0ff */
[----:B------:R-:W-:Y:S01]  /*9b1d0*/  IMAD.IADD R65, R41, 0x1, R79 ;  /* 0x0000000129417824 */ /* 0x000fe200078e024f */
[----:B------:R-:W-:Y:S01]  /*9b1e0*/  IADD3.X R83, P0, PT, RZ, R42, RZ, P0, !PT ;  /* 0x0000002aff537210 */ /* 0x000fe2000071e4ff */
[----:B------:R-:W-:Y:S01]  /*9b1f0*/  IMAD.WIDE.U32 R62, R113, 0x30000000, RZ ;  /* 0x30000000713e7825 */ /* 0x000fe200078e00ff */
[----:B------:R-:W-:Y:S02]  /*9b200*/  IADD3.X R79, P2, PT, R15, R86, RZ, P2, !PT ;  /* 0x000000560f4f7210 */ /* 0x000fe4000175e4ff */
[----:B------:R-:W-:Y:S01]  /*9b210*/  IADD3.X RZ, P1, PT, R71, R65, RZ, P1, !PT ;  /* 0x0000004147ff7210 */ /* 0x000fe20000f3e4ff */
[----:B------:R-:W-:Y:S01]  /*9b220*/  IMAD.WIDE.U32 R68, R52, -0x45f6b800, R68 ;  /* 0xba09480034447825 */ /* 0x000fe200078e0044 */
[----:B------:R-:W-:Y:S02]  /*9b230*/  IADD3.X R42, P0, PT, RZ, R43, RZ, P0, !PT ;  /* 0x0000002bff2a7210 */ /* 0x000fe4000071e4ff */
[----:B------:R-:W-:Y:S01]  /*9b240*/  IADD3.X R15, P1, PT, R31, R74, RZ, P1, !PT ;  /* 0x0000004a1f0f7210 */ /* 0x000fe20000f3e4ff */
[C-C-:B------:R-:W-:Y:S01]  /*9b250*/  IMAD R121, R14.reuse, 0x170b5d44, R62.reuse ;  /* 0x170b5d440e797824 */ /* 0x140fe200078e023e */
[----:B------:R-:W-:Y:S01]  /*9b260*/  IADD3.X R82, P0, PT, R83, R68, RZ, P0, !PT ;  /* 0x0000004453527210 */ /* 0x000fe2000071e4ff */
[----:B------:R-:W-:Y:S01]  /*9b270*/  IMAD.IADD R31, R69, 0x1, R95 ;  /* 0x00000001451f7824 */ /* 0x000fe200078e025f */
        /* <DEDUP_REMOVED lines=8> */
[C---:B------:R-:W-:Y:S01]  /*9b300*/  IMAD.WIDE.U32 R42, R113.reuse, -0x45f6b800, RZ ;  /* 0xba094800712a7825 */ /* 0x040fe200078e00ff */
[----:B------:R-:W-:Y:S02]  /*9b310*/  IADD3.X R69, P1, PT, R74, R79, RZ, P1, !PT ;  /* 0x0000004f4a457210 */ /* 0x000fe40000f3e4ff */
[----:B------:R-:W-:Y:S01]  /*9b320*/  IADD3.X R97, PT, PT, RZ, RZ, RZ, P0, !PT ;  /* 0x000000ffff617210 */ /* 0x000fe200007fe4ff */
[----:B------:R-:W-:Y:S01]  /*9b330*/  IMAD.MOV.U32 R84, RZ, RZ, R63 ;  /* 0x000000ffff547224 */ /* 0x000fe200078e003f */
[----:B------:R-:W-:Y:S01]  /*9b340*/  IADD3.X R111, P1, PT, RZ, RZ, RZ, P1, !PT ;  /* 0x000000ffff6f7210 */ /* 0x000fe20000f3e4ff */
[----:B------:R-:W-:-:S04]  /*9b350*/  IMAD.WIDE.U32 R62, R113, 0xf5138f, RZ ;  /* 0x00f5138f713e7825 */ /* 0x000fc800078e00ff */
[----:B------:R-:W-:-:S04]  /*9b360*/  IMAD.WIDE.U32 R86, R113, 0x6ca1493b, RZ ;  /* 0x6ca1493b71567825 */ /* 0x000fc800078e00ff */
[----:B------:R-:W-:Y:S02]  /*9b370*/  IMAD R53, R14, 0x1ef3622f, R42 ;  /* 0x1ef3622f0e357824 */ /* 0x000fe400078e022a */
[----:B------:R-:W-:-:S04]  /*9b380*/  IMAD.WIDE.U32.X R84, R113, 0x170b5d44, R84, P5 ;  /* 0x170b5d4471547825 */ /* 0x000fc800028e0454 */
[----:B------:R-:W-:-:S04]  /*9b390*/  IMAD.WIDE.U32 R42, P5, R14, 0x1ef3622f, R42 ;  /* 0x1ef3622f0e2a7825 */ /* 0x000fc800078a002a */
[----:B------:R-:W-:-:S04]  /*9b3a0*/  IMAD.WIDE.U32 R80, R14, -0x45f6b800, RZ ;  /* 0xba0948000e507825 */ /* 0x000fc800078e00ff */
[----:B------:R-:W-:-:S04]  /*9b3b0*/  IMAD.WIDE.U32 R90, P0, R14, 0x1a22d9f3, R62 ;  /* 0x1a22d9f30e5a7825 */ /* 0x000fc8000780003e */
[C---:B------:R-:W-:Y:S02]  /*9b3c0*/  IMAD R75, R14.reuse, 0x1a22d9f3, R62 ;  /* 0x1a22d9f30e4b7824 */ /* 0x040fe400078e023e */
[----:B------:R-:W-:-:S04]  /*9b3d0*/  IMAD.WIDE.U32 R62, R14, 0xf5138f, RZ ;  /* 0x00f5138f0e3e7825 */ /* 0x000fc800078e00ff */
[----:B------:R-:W-:Y:S02]  /*9b3e0*/  IMAD.X R79, RZ, RZ, RZ, P5 ;  /* 0x000000ffff4f7224 */ /* 0x000fe400028e06ff */
[----:B------:R-:W-:-:S04]  /*9b3f0*/  IMAD.WIDE.U32 R92, P5, R14, -0x39c4fa40, R86 ;  /* 0xc63b05c00e5c7825 */ /* 0x000fc800078a0056 */
[----:B------:R-:W-:Y:S01]  /*9b400*/  IMAD.X R87, RZ, RZ, RZ, P0 ;  /* 0x000000ffff577224 */ /* 0x000fe200000e06ff */
[----:B------:R-:W-:Y:S01]  /*9b410*/  IADD3 RZ, P0, PT, R42, R81, RZ ;  /* 0x000000512aff7210 */ /* 0x000fe20007f1e0ff */
[----:B------:R-:W-:Y:S02]  /*9b420*/  IMAD.MOV.U32 R78, RZ, RZ, R43 ;  /* 0x000000ffff4e7224 */ /* 0x000fe400078e002b */
[----:B------:R-:W-:Y:S01]  /*9b430*/  IMAD.X R115, RZ, RZ, RZ, P1 ;  /* 0x000000ffff737224 */ /* 0x000fe200008e06ff */
[----:B------:R-:W-:Y:S01]  /*9b440*/  IADD3 RZ, P1, PT, R90, R63, RZ ;  /* 0x0000003f5aff7210 */ /* 0x000fe20007f3e0ff */
[----:B------:R-:W-:Y:S02]  /*9b450*/  IMAD R15, R14, -0x39c4fa40, R86 ;  /* 0xc63b05c00e0f7824 */ /* 0x000fe400078e0256 */
[----:B------:R-:W-:Y:S02]  /*9b460*/  IMAD.MOV.U32 R86, RZ, RZ, R91 ;  /* 0x000000ffff567224 */ /* 0x000fe400078e005b */
[----:B------:R-:W-:Y:S01]  /*9b470*/  IMAD.WIDE.U32.X R78, R113, 0x1ef3622f, R78, P0 ;  /* 0x1ef3622f714e7825 */ /* 0x000fe200000e044e */
[----:B------:R-:W-:-:S03]  /*9b480*/  IADD3 RZ, P0, PT, R82, R64, RZ ;  /* 0x0000004052ff7210 */ /* 0x000fc60007f1e0ff */
[----:B------:R-:W-:Y:S02]  /*9b490*/  IMAD.IADD R91, R121, 0x1, R65 ;  /* 0x00000001795b7824 */ /* 0x000fe400078e0241 */
[----:B------:R-:W-:Y:S01]  /*9b4a0*/  IMAD.WIDE.U32.X R64, R113, 0x1a22d9f3, R86, P1 ;  /* 0x1a22d9f371407825 */ /* 0x000fe200008e0456 */
[----:B------:R-:W-:Y:S02]  /*9b4b0*/  IADD3 RZ, P1, PT, R68, R66, RZ ;  /* 0x0000004244ff7210 */ /* 0x000fe40007f3e0ff */
[----:B------:R-:W-:Y:S01]  /*9b4c0*/  IADD3.X RZ, P0, PT, R83, R91, RZ, P0, !PT ;  /* 0x0000005b53ff7210 */ /* 0x000fe2000071e4ff */
[----:B------:R-:W-:Y:S01]  /*9b4d0*/  IMAD.WIDE.U32 R50, R187, R185, R50 ;  /* 0x000000b9bb327225 */ /* 0x000fe200078e0032 */
[----:B------:R-:W-:Y:S02]  /*9b4e0*/  IADD3.X RZ, P1, PT, R69, R67, RZ, P1, !PT ;  /* 0x0000004345ff7210 */ /* 0x000fe40000f3e4ff */
[----:B------:R-:W-:Y:S01]  /*9b4f0*/  IADD3.X R87, P0, PT, R95, R84, RZ, P0, !PT ;  /* 0x000000545f577210 */ /* 0x000fe2000071e4ff */
[----:B------:R-:W-:Y:S01]  /*9b500*/  IMAD.WIDE.U32 R42, R14, 0x6ca1493b, RZ ;  /* 0x6ca1493b0e2a7825 */ /* 0x000fe200078e00ff */
[----:B------:R-:W-:-:S02]  /*9b510*/  SHF.L.W.U32.HI R31, R119, 0x1, R50 ;  /* 0x00000001771f7819 */ /* 0x000fc40000010e32 */
[----:B------:R-:W-:Y:S01]  /*9b520*/  IADD3.X R16, P1, PT, R111, R16, RZ, P1, !PT ;  /* 0x000000106f107210 */ /* 0x000fe20000f3e4ff */
[----:B------:R-:W-:Y:S01]  /*9b530*/  IMAD.IADD R117, R51, 0x1, R44 ;  /* 0x0000000133757824 */ /* 0x000fe200078e022c */
[----:B------:R-:W-:Y:S01]  /*9b540*/  IADD3.X R91, P2, PT, R31, R76, RZ, P2, !PT ;  /* 0x0000004c1f5b7210 */ /* 0x000fe2000175e4ff */
[----:B------:R-:W-:Y:S01]  /*9b550*/  IMAD.X R89, RZ, RZ, RZ, P5 ;  /* 0x000000ffff597224 */ /* 0x000fe200028e06ff */
[----:B------:R-:W-:Y:S01]  /*9b560*/  IADD3 RZ, P5, PT, R92, R43, RZ ;  /* 0x0000002b5cff7210 */ /* 0x000fe20007fbe0ff */
[----:B------:R-:W-:Y:S01]  /*9b570*/  IMAD.WIDE.U32 R82, R14, 0x30000000, R82 ;  /* 0x300000000e527825 */ /* 0x000fe200078e0052 */
[----:B------:R-:W-:Y:S02]  /*9b580*/  SHF.L.W.U32.HI R51, R50, 0x1, R117 ;  /* 0x0000000132337819 */ /* 0x000fe40000010e75 */
[----:B------:R-:W-:Y:S01]  /*9b590*/  IADD3.X R44, P0, PT, R97, R85, RZ, P0, !PT ;  /* 0x00000055612c7210 */ /* 0x000fe2000071e4ff */
[----:B------:R-:W-:Y:S01]  /*9b5a0*/  IMAD.MOV.U32 R88, RZ, RZ, R93 ;  /* 0x000000ffff587224 */ /* 0x000fe200078e005d */
[----:B------:R-:W-:Y:S01]  /*9b5b0*/  IADD3.X R72, P1, PT, R115, R17, RZ, P1, !PT ;  /* 0x0000001173487210 */ /* 0x000fe20000f3e4ff */
[----:B------:R-:W-:Y:S01]  /*9b5c0*/  IMAD.WIDE.U32 R70, R52, 0xf5138f, R70 ;  /* 0x00f5138f34467825 */ /* 0x000fe200078e0046 */
[----:B------:R-:W-:-:S03]  /*9b5d0*/  IADD3.X R93, P2, PT, R51, R77, RZ, P2, !PT ;  /* 0x0000004d335d7210 */ /* 0x000fc6000175e4ff */
[----:B------:R-:W-:Y:S01]  /*9b5e0*/  IMAD.WIDE.U32 R66, R113, 0x17c510ea, RZ ;  /* 0x17c510ea71427825 */ /* 0x000fe200078e00ff */
[----:B------:R-:W-:-:S03]  /*9b5f0*/  IADD3.X R76, P0, PT, R87, R70, RZ, P0, !PT ;  /* 0x00000046574c7210 */ /* 0x000fc6000071e4ff */
[----:B------:R-:W-:Y:S02]  /*9b600*/  IMAD.IADD R111, R83, 0x1, R121 ;  /* 0x00000001536f7824 */ /* 0x000fe400078e0279 */
[----:B------:R-:W-:Y:S01]  /*9b610*/  IMAD.WIDE.U32.X R50, R113, -0x39c4fa40, R88, P5 ;  /* 0xc63b05c071327825 */ /* 0x000fe200028e0458 */
[----:B------:R-:W-:-:S03]  /*9b620*/  IADD3.X R88, P1, PT, R16, R91, RZ, P1, !PT ;  /* 0x0000005b10587210 */ /* 0x000fc60000f3e4ff */
[----:B------:R-:W-:Y:S01]  /*9b630*/  IMAD.IADD R71, R71, 0x1, R41 ;  /* 0x0000000147477824 */ /* 0x000fe200078e0229 */
[----:B------:R-:W-:Y:S01]  /*9b640*/  IADD3.X R89, P1, PT, R72, R93, RZ, P1, !PT ;  /* 0x0000005d48597210 */ /* 0x000fe20000f3e4ff */
[----:B------:R-:W-:-:S03]  /*9b650*/  IMAD.WIDE.U32 R16, R82, -0x1, RZ ;  /* 0xffffffff52107825 */ /* 0x000fc600078e00ff */
[----:B------:R-:W-:Y:S01]  /*9b660*/  IADD3.X R77, P0, PT, R44, R71, RZ, P0, !PT ;  /* 0x000000472c4d7210 */ /* 0x000fe2000071e4ff */
[----:B------:R-:W-:Y:S01]  /*9b670*/  IMAD R95, R82, -0x7af74001, -R111 ;  /* 0x8508bfff525f7824 */ /* 0x000fe200078e0a6f */
[----:B------:R-:W-:Y:S01]  /*9b680*/  IADD3.X R97, P1, PT, RZ, RZ, RZ, P1, !PT ;  /* 0x000000ffff617210 */ /* 0x000fe20000f3e4ff */
[C-C-:B------:R-:W-:Y:S01]  /*9b690*/  IMAD R31, R14.reuse, 0x1ae3a46, R66.reuse ;  /* 0x01ae3a460e1f7824 */ /* 0x140fe200078e0242 */
[----:B------:R-:W-:Y:S01]  /*9b6a0*/  IADD3.X R91, P0, PT, RZ, RZ, RZ, P0, !PT ;  /* 0x000000ffff5b7210 */ /* 0x000fe2000071e4ff */
[----:B------:R-:W-:-:S04]  /*9b6b0*/  IMAD.WIDE.U32 R84, P5, R14, 0x1ae3a46, R66 ;  /* 0x01ae3a460e547825 */ /* 0x000fc800078a0042 */
[----:B------:R-:W-:-:S04]  /*9b6c0*/  IMAD.WIDE.U32 R66, R14, 0x17c510ea, RZ ;  /* 0x17c510ea0e427825 */ /* 0x000fc800078e00ff */
[----:B------:R-:W-:Y:S02]  /*9b6d0*/  IMAD.IADD R95, R17, 0x1, R95 ;  /* 0x00000001115f7824 */ /* 0x000fe400078e025f */
[----:B------:R-:W-:Y:S01]  /*9b6e0*/  IMAD.X R41, RZ, RZ, RZ, P5 ;  /* 0x000000ffff297224 */ /* 0x000fe200028e06ff */
[----:B------:R-:W-:Y:S01]  /*9b6f0*/  IADD3 RZ, P5, PT, R84, R67, RZ ;  /* 0x0000004354ff7210 */ /* 0x000fe20007fbe0ff */
[----:B------:R-:W-:Y:S02]  /*9b700*/  IMAD.MOV.U32 R40, RZ, RZ, R85 ;  /* 0x000000ffff287224 */ /* 0x000fe400078e0055 */
[----:B------:R-:W-:-:S04]  /*9b710*/  IMAD.WIDE.U32.X R70, R186, R186, R56, P3 ;  /* 0x000000baba467225 */ /* 0x000fc800018e0438 */
[----:B------:R-:W-:-:S04]  /*9b720*/  IMAD.WIDE.U32 R56, R16, 0x1, RZ ;  /* 0x0000000110387825 */ /* 0x000fc800078e00ff */
[----:B------:R-:W-:-:S04]  /*9b730*/  IMAD.WIDE.U32 R84, R95, 0x1, RZ ;  /* 0x000000015f547825 */ /* 0x000fc800078e00ff */
[----:B------:R-:W-:Y:S01]  /*9b740*/  IMAD.WIDE.U32.X R40, R113, 0x1ae3a46, R40, P5 ;  /* 0x01ae3a4671287825 */ /* 0x000fe200028e0428 */
[----:B------:R-:W-:Y:S02]  /*9b750*/  IADD3.X R113, PT, PT, RZ, RZ, RZ, P1, !PT ;  /* 0x000000ffff717210 */ /* 0x000fe40000ffe4ff */
[----:B------:R-:W-:Y:S01]  /*9b760*/  IADD3 RZ, P5, PT, R76, R80, RZ ;  /* 0x000000504cff7210 */ /* 0x000fe20007fbe0ff */
[----:B------:R-:W-:Y:S01]  /*9b770*/  IMAD.X R93, RZ, RZ, RZ, P0 ;  /* 0x000000ffff5d7224 */ /* 0x000fe200000e06ff */
[----:B------:R-:W-:Y:S01]  /*9b780*/  IADD3 RZ, P0, PT, R82, R56, RZ ;  /* 0x0000003852ff7210 */ /* 0x000fe20007f1e0ff */
[----:B------:R-:W-:-:S04]  /*9b790*/  IMAD.WIDE.U32 R82, P1, R16, -0x7af74000, R84 ;  /* 0x8508c00010527825 */ /* 0x000fc80007820054 */
[----:B------:R-:W-:Y:S01]  /*9b7a0*/  IMAD.IADD R115, R53, 0x1, R81 ;  /* 0x0000000135737824 */ /* 0x000fe200078e0251 */
[----:B------:R-:W-:Y:S01]  /*9b7b0*/  IADD3 RZ, P3, PT, R57, R82, RZ ;  /* 0x0000005239ff7210 */ /* 0x000fe20007f7e0ff */
[----:B------:R-:W-:-:S03]  /*9b7c0*/  IMAD.WIDE.U32 R80, R95, 0x30000000, RZ ;  /* 0x300000005f507825 */ /* 0x000fc600078e00ff */
[----:B------:R-:W-:Y:S01]  /*9b7d0*/  IADD3.X RZ, P5, PT, R77, R115, RZ, P5, !PT ;  /* 0x000000734dff7210 */ /* 0x000fe20002fbe4ff */
[----:B------:R-:W-:Y:S02]  /*9b7e0*/  IMAD.IADD R17, R37, 0x1, R61 ;  /* 0x0000000125117824 */ /* 0x000fe400078e023d */
[----:B------:R-:W-:Y:S01]  /*9b7f0*/  IMAD.X R87, RZ, RZ, RZ, P1 ;  /* 0x000000ffff577224 */ /* 0x000fe200008e06ff */
[----:B------:R-:W-:Y:S01]  /*9b800*/  IADD3 RZ, P1, PT, R88, R60, RZ ;  /* 0x0000003c58ff7210 */ /* 0x000fe20007f3e0ff */
[----:B------:R-:W-:Y:S02]  /*9b810*/  IMAD.MOV.U32 R86, RZ, RZ, R83 ;  /* 0x000000ffff567224 */ /* 0x000fe400078e0053 */
[----:B------:R-:W-:Y:S01]  /*9b820*/  IMAD.WIDE.U32 R48, R187, R183, R48 ;  /* 0x000000b7bb307225 */ /* 0x000fe200078e0030 */
[----:B------:R-:W-:-:S03]  /*9b830*/  IADD3.X RZ, P1, PT, R89, R17, RZ, P1, !PT ;  /* 0x0000001159ff7210 */ /* 0x000fc60000f3e4ff */
[----:B------:R-:W-:Y:S01]  /*9b840*/  IMAD.WIDE.U32.X R86, R95, -0x7af74000, R86, P3 ;  /* 0x8508c0005f567825 */ /* 0x000fe200018e0456 */
[----:B------:R-:W-:Y:S02]  /*9b850*/  SHF.L.W.U32.HI R17, R117, 0x1, R48 ;  /* 0x0000000175117819 */ /* 0x000fe40000010e30 */
[----:B------:R-:W-:Y:S01]  /*9b860*/  IADD3.X R58, P1, PT, R97, R58, RZ, P1, !PT ;  /* 0x0000003a613a7210 */ /* 0x000fe20000f3e4ff */
[----:B------:R-:W-:-:S03]  /*9b870*/  IMAD.WIDE.U32 R60, P3, R16, 0x170b5d44, R80 ;  /* 0x170b5d44103c7825 */ /* 0x000fc60007860050 */
[----:B------:R-:W-:Y:S01]  /*9b880*/  IADD3.X R72, P1, PT, R113, R59, RZ, P1, !PT ;  /* 0x0000003b71487210 */ /* 0x000fe20000f3e4ff */
[----:B------:R-:W-:-:S04]  /*9b890*/  IMAD.WIDE.U32 R82, R16, 0x30000000, RZ ;  /* 0x3000000010527825 */ /* 0x000fc800078e00ff */
[----:B------:R-:W-:Y:S01]  /*9b8a0*/  IMAD.X R81, RZ, RZ, RZ, P3 ;  /* 0x000000ffff517224 */ /* 0x000fe200018e06ff */
[----:B------:R-:W-:Y:S01]  /*9b8b0*/  IADD3.X R115, P3, PT, R17, R54, RZ, P2, !PT ;  /* 0x0000003611737210 */ /* 0x000fe2000177e4ff */
[----:B------:R-:W-:Y:S01]  /*9b8c0*/  IMAD.IADD R117, R55, 0x1, R45 ;  /* 0x0000000137757824 */ /* 0x000fe200078e022d */
[----:B------:R-:W-:Y:S01]  /*9b8d0*/  IADD3 RZ, P2, PT, R60, R83, RZ ;  /* 0x000000533cff7210 */ /* 0x000fe20007f5e0ff */
[----:B------:R-:W-:Y:S01]  /*9b8e0*/  IMAD R121, R16, 0x170b5d44, R80 ;  /* 0x170b5d4410797824 */ /* 0x000fe200078e0250 */
[----:B------:R-:W-:Y:S01]  /*9b8f0*/  IADD3.X R17, P5, PT, R91, R78, RZ, P5, !PT ;  /* 0x0000004e5b117210 */ /* 0x000fe20002fbe4ff */
[----:B------:R-:W-:-:S04]  /*9b900*/  IMAD.WIDE.U32 R44, R95, -0x45f6b800, RZ ;  /* 0xba0948005f2c7825 */ /* 0x000fc800078e00ff */
[----:B------:R-:W-:Y:S02]  /*9b910*/  IMAD.MOV.U32 R80, RZ, RZ, R61 ;  /* 0x000000ffff507224 */ /* 0x000fe400078e003d */
[----:B------:R-:W-:Y:S02]  /*9b920*/  IMAD R56, R16, -0x7af74000, R84 ;  /* 0x8508c00010387824 */ /* 0x000fe400078e0254 */
[----:B------:R-:W-:-:S04]  /*9b930*/  IMAD.WIDE.U32.X R80, R95, 0x170b5d44, R80, P2 ;  /* 0x170b5d445f507825 */ /* 0x000fc800010e0450 */
[----:B------:R-:W-:-:S04]  /*9b940*/  IMAD.WIDE.U32 R54, P2, R16, 0x1ef3622f, R44 ;  /* 0x1ef3622f10367825 */ /* 0x000fc8000784002c */
[----:B------:R-:W-:Y:S01]  /*9b950*/  IMAD.IADD R119, R49, 0x1, R46 ;  /* 0x0000000131777824 */ /* 0x000fe200078e022e */
[----:B------:R-:W-:Y:S01]  /*9b960*/  IADD3.X R49, P5, PT, R93, R79, RZ, P5, !PT ;  /* 0x0000004f5d317210 */ /* 0x000fe20002fbe4ff */
[----:B------:R-:W-:Y:S01]  /*9b970*/  IMAD.WIDE.U32 R84, R52, 0x6ca1493b, R68 ;  /* 0x6ca1493b34547825 */ /* 0x000fe200078e0044 */
[----:B------:R-:W-:-:S03]  /*9b980*/  IADD3.X R61, PT, PT, RZ, RZ, RZ, P2, !PT ;  /* 0x000000ffff3d7210 */ /* 0x000fc600017fe4ff */
[----:B------:R-:W-:Y:S01]  /*9b990*/  IMAD.WIDE.U32 R78, R16, -0x45f6b800, RZ ;  /* 0xba094800104e7825 */ /* 0x000fe200078e00ff */
[----:B------:R-:W-:-:S03]  /*9b9a0*/  IADD3.X R84, P2, PT, R17, R84, RZ, P5, !PT ;  /* 0x0000005411547210 */ /* 0x000fc60002f5e4ff */
[----:B------:R-:W-:Y:S01]  /*9b9b0*/  IMAD.IADD R74, R57, 0x1, R56 ;  /* 0x00000001394a7824 */ /* 0x000fe200078e0238 */
[----:B------:R-:W-:Y:S01]  /*9b9c0*/  IADD3 RZ, P5, PT, R54, R79, RZ ;  /* 0x0000004f36ff7210 */ /* 0x000fe20007fbe0ff */
[----:B------:R-:W-:Y:S02]  /*9b9d0*/  IMAD.IADD R56, R85, 0x1, R47 ;  /* 0x0000000155387824 */ /* 0x000fe400078e022f */
[----:B------:R-:W-:Y:S01]  /*9b9e0*/  IMAD R68, R16, 0x1ef3622f, R44 ;  /* 0x1ef3622f10447824 */ /* 0x000fe200078e022c */
[----:B------:R-:W-:Y:S01]  /*9b9f0*/  IADD3.X RZ, P0, PT, R111, R74, RZ, P0, !PT ;  /* 0x0000004a6fff7210 */ /* 0x000fe2000071e4ff */
[----:B------:R-:W-:Y:S01]  /*9ba00*/  IMAD.WIDE.U32 R44, R95, 0xf5138f, RZ ;  /* 0x00f5138f5f2c7825 */ /* 0x000fe200078e00ff */
[----:B------:R-:W-:Y:S02]  /*9ba10*/  IADD3.X R85, P2, PT, R49, R56, RZ, P2, !PT ;  /* 0x0000003831557210 */ /* 0x000fe4000175e4ff */
[----:B------:R-:W-:Y:S01]  /*9ba20*/  IADD3.X R93, P0, PT, RZ, R86, RZ, P0, !PT ;  /* 0x00000056ff5d7210 */ /* 0x000fe2000071e4ff */
[----:B------:R-:W-:Y:S01]  /*9ba30*/  IMAD.MOV.U32 R60, RZ, RZ, R55 ;  /* 0x000000ffff3c7224 */ /* 0x000fe200078e0037 */
[----:B------:R-:W-:Y:S01]  /*9ba40*/  IADD3.X R97, P2, PT, RZ, RZ, RZ, P2, !PT ;  /* 0x000000ffff617210 */ /* 0x000fe2000175e4ff */
[----:B------:R-:W-:Y:S01]  /*9ba50*/  IMAD.WIDE.U32 R46, R95, 0x6ca1493b, RZ ;  /* 0x6ca1493b5f2e7825 */ /* 0x000fe200078e00ff */
[----:B------:R-:W-:-:S03]  /*9ba60*/  IADD3.X R86, P0, PT, RZ, R87, RZ, P0, !PT ;  /* 0x00000057ff567210 */ /* 0x000fc6000071e4ff */
[----:B------:R-:W-:Y:S02]  /*9ba70*/  IMAD R69, R16, 0x1a22d9f3, R44 ;  /* 0x1a22d9f310457824 */ /* 0x000fe400078e022c */
[----:B------:R-:W-:-:S04]  /*9ba80*/  IMAD.WIDE.U32.X R60, R95, 0x1ef3622f, R60, P5 ;  /* 0x1ef3622f5f3c7825 */ /* 0x000fc800028e043c */
[----:B------:R-:W-:-:S04]  /*9ba90*/  IMAD.WIDE.U32 R44, P5, R16, 0x1a22d9f3, R44 ;  /* 0x1a22d9f3102c7825 */ /* 0x000fc800078a002c */
[----:B------:R-:W-:-:S04]  /*9baa0*/  IMAD.WIDE.U32 R56, R16, 0xf5138f, RZ ;  /* 0x00f5138f10387825 */ /* 0x000fc800078e00ff */
[----:B------:R-:W-:Y:S01]  /*9bab0*/  IMAD.WIDE.U32 R88, R52, 0x17c510ea, R88 ;  /* 0x17c510ea34587825 */ /* 0x000fe200078e0058 */
[----:B------:R-:W-:-:S03]  /*9bac0*/  SHF.L.W.U32.HI R52, R48, 0x1, R119 ;  /* 0x0000000130347819 */ /* 0x000fc60000010e77 */
[----:B------:R-:W-:Y:S01]  /*9bad0*/  IMAD.X R55, RZ, RZ, RZ, P5 ;  /* 0x000000ffff377224 */ /* 0x000fe200028e06ff */
[----:B------:R-:W-:Y:S01]  /*9bae0*/  IADD3.X R113, P3, PT, R52, R117, RZ, P3, !PT ;  /* 0x0000007534717210 */ /* 0x000fe20001f7e4ff */
[----:B------:R-:W-:-:S04]  /*9baf0*/  IMAD.WIDE.U32 R90, P5, R16, -0x39c4fa40, R46 ;  /* 0xc63b05c0105a7825 */ /* 0x000fc800078a002e */
[----:B------:R-:W-:-:S04]  /*9bb00*/  IMAD.WIDE.U32 R48, R16, 0x6ca1493b, RZ ;  /* 0x6ca1493b10307825 */ /* 0x000fc800078e00ff */
[----:B------:R-:W-:Y:S01]  /*9bb10*/  IMAD.X R111, RZ, RZ, RZ, P2 ;  /* 0x000000ffff6f7224 */ /* 0x000fe200010e06ff */
[----:B------:R-:W-:Y:S01]  /*9bb20*/  IADD3 RZ, P2, PT, R44, R57, RZ ;  /* 0x000000392cff7210 */ /* 0x000fe20007f5e0ff */
[----:B------:R-:W-:Y:S02]  /*9bb30*/  IMAD.MOV.U32 R54, RZ, RZ, R45 ;  /* 0x000000ffff367224 */ /* 0x000fe400078e002d */
[----:B------:R-:W-:Y:S01]  /*9bb40*/  IMAD.X R47, RZ, RZ, RZ, P5 ;  /* 0x000000ffff2f7224 */ /* 0x000fe200028e06ff */
[----:B------:R-:W-:Y:S01]  /*9bb50*/  IADD3 RZ, P5, PT, R90, R49, RZ ;  /* 0x000000315aff7210 */ /* 0x000fe20007fbe0ff */
[----:B------:R-:W-:Y:S02]  /*9bb60*/  IMAD R59, R16, -0x39c4fa40, R46 ;  /* 0xc63b05c0103b7824 */ /* 0x000fe400078e022e */
[----:B------:R-:W-:-:S04]  /*9bb70*/  IMAD.WIDE.U32 R44, R95, 0x17c510ea, RZ ;  /* 0x17c510ea5f2c7825 */ /* 0x000fc800078e00ff */
[----:B------:R-:W-:Y:S02]  /*9bb80*/  IMAD.MOV.U32 R46, RZ, RZ, R91 ;  /* 0x000000ffff2e7224 */ /* 0x000fe400078e005b */
[----:B------:R-:W-:Y:S02]  /*9bb90*/  IMAD.IADD R63, R75, 0x1, R63 ;  /* 0x000000014b3f7824 */ /* 0x000fe400078e023f */
[----:B------:R-:W-:Y:S01]  /*9bba0*/  IMAD.WIDE.U32.X R54, R95, 0x1a22d9f3, R54, P2 ;  /* 0x1a22d9f35f367825 */ /* 0x000fe200010e0436 */
[----:B------:R-:W-:-:S03]  /*9bbb0*/  IADD3 RZ, P2, PT, R84, R62, RZ ;  /* 0x0000003e54ff7210 */ /* 0x000fc60007f5e0ff */
[----:B------:R-:W-:Y:S01]  /*9bbc0*/  IMAD.WIDE.U32.X R46, R95, -0x39c4fa40, R46, P5 ;  /* 0xc63b05c05f2e7825 */ /* 0x000fe200028e042e */
[----:B------:R-:W-:-:S03]  /*9bbd0*/  IADD3.X RZ, P2, PT, R85, R63, RZ, P2, !PT ;  /* 0x0000003f55ff7210 */ /* 0x000fc6000175e4ff */
[C-C-:B------:R-:W-:Y:S01]  /*9bbe0*/  IMAD R17, R16.reuse, 0x1ae3a46, R44.reuse ;  /* 0x01ae3a4610117824 */ /* 0x140fe200078e022c */
[----:B------:R-:W-:Y:S01]  /*9bbf0*/  IADD3.X R87, P2, PT, R97, R64, RZ, P2, !PT ;  /* 0x0000004061577210 */ /* 0x000fe2000175e4ff */
[----:B------:R-:W-:-:S03]  /*9bc00*/  IMAD.WIDE.U32 R90, P5, R16, 0x1ae3a46, R44 ;  /* 0x01ae3a46105a7825 */ /* 0x000fc600078a002c */
[----:B------:R-:W-:Y:S01]  /*9bc10*/  IADD3.X R64, P2, PT, R111, R65, RZ, P2, !PT ;  /* 0x000000416f407210 */ /* 0x000fe2000175e4ff */
[----:B------:R-:W-:Y:S01]  /*9bc20*/  IMAD.WIDE.U32 R44, R16, 0x17c510ea, RZ ;  /* 0x17c510ea102c7825 */ /* 0x000fe200078e00ff */
[----:B------:R-:W-:-:S03]  /*9bc30*/  IADD3.X R63, PT, PT, RZ, RZ, RZ, P5, !PT ;  /* 0x000000ffff3f7210 */ /* 0x000fc60002ffe4ff */
[----:B------:R-:W-:Y:S01]  /*9bc40*/  IMAD.WIDE.U32 R76, R14, -0x45f6b800, R76 ;  /* 0xba0948000e4c7825 */ /* 0x000fe200078e004c */
[-C--:B------:R-:W-:Y:S02]  /*9bc50*/  IADD3 RZ, P5, PT, R90, R45.reuse, RZ ;  /* 0x0000002d5aff7210 */ /* 0x080fe40007fbe0ff */
[----:B------:R-:W-:Y:S01]  /*9bc60*/  IADD3 R45, PT, PT, R17, R45, RZ ;  /* 0x0000002d112d7210 */ /* 0x000fe20007ffe0ff */
[----:B------:R-:W-:Y:S01]  /*9bc70*/  IMAD.IADD R77, R77, 0x1, R53 ;  /* 0x000000014d4d7824 */ /* 0x000fe200078e0235 */
[----:B------:R-:W-:Y:S01]  /*9bc80*/  IADD3.X R76, P0, PT, R93, R76, RZ, P0, !PT ;  /* 0x0000004c5d4c7210 */ /* 0x000fe2000071e4ff */
[----:B------:R-:W-:Y:S01]  /*9bc90*/  IMAD.MOV.U32 R62, RZ, RZ, R91 ;  /* 0x000000ffff3e7224 */ /* 0x000fe200078e005b */
[----:B------:R-:W-:Y:S01]  /*9bca0*/  IADD3.X R93, P1, PT, R58, R115, RZ, P1, !PT ;  /* 0x000000733a5d7210 */ /* 0x000fe20000f3e4ff */
[----:B------:R-:W-:Y:S01]  /*9bcb0*/  IMAD.IADD R37, R89, 0x1, R37 ;  /* 0x0000000159257824 */ /* 0x000fe200078e0225 */
[----:B------:R-:W-:Y:S01]  /*9bcc0*/  IADD3.X R77, P0, PT, R86, R77, RZ, P0, !PT ;  /* 0x0000004d564d7210 */ /* 0x000fe2000071e4ff */
[----:B------:R-:W-:Y:S01]  /*9bcd0*/  IMAD.WIDE.U32.X R52, R95, 0x1ae3a46, R62, P5 ;  /* 0x01ae3a465f347825 */ /* 0x000fe200028e043e */
[----:B------:R-:W-:-:S02]  /*9bce0*/  IADD3.X R62, P2, PT, R87, R88, RZ, P2, !PT ;  /* 0x00000058573e7210 */ /* 0x000fc4000175e4ff */
[----:B------:R-:W-:Y:S01]  /*9bcf0*/  IADD3.X R65, P0, PT, RZ, RZ, RZ, P0, !PT ;  /* 0x000000ffff417210 */ /* 0x000fe2000071e4ff */
[----:B------:R-:W-:Y:S01]  /*9bd00*/  IMAD.IADD R91, R121, 0x1, R83 ;  /* 0x00000001795b7824 */ /* 0x000fe200078e0253 */
[----:B------:R-:W-:Y:S01]  /*9bd10*/  IADD3.X R63, P5, PT, R64, R37, RZ, P2, !PT ;  /* 0x00000025403f7210 */ /* 0x000fe200017be4ff */
[----:B------:R-:W-:Y:S01]  /*9bd20*/  IMAD.WIDE.U32 R38, R185, R183, R38 ;  /* 0x000000b7b9267225 */ /* 0x000fe200078e0026 */
[----:B------:R-:W-:Y:S02]  /*9bd30*/  IADD3 RZ, P2, PT, R76, R82, RZ ;  /* 0x000000524cff7210 */ /* 0x000fe40007f5e0ff */
[----:B------:R-:W-:Y:S01]  /*9bd40*/  IADD3.X R95, P1, PT, R72, R113, RZ, P1, !PT ;  /* 0x00000071485f7210 */ /* 0x000fe20000f3e4ff */
[----:B------:R-:W-:Y:S01]  /*9bd50*/  IMAD.X R83, RZ, RZ, RZ, P0 ;  /* 0x000000ffff537224 */ /* 0x000fe200000e06ff */
[----:B------:R-:W-:Y:S01]  /*9bd60*/  IADD3.X R87, P0, PT, RZ, RZ, RZ, P5, !PT ;  /* 0x000000ffff577210 */ /* 0x000fe20002f1e4ff */
[----:B------:R-:W-:Y:S01]  /*9bd70*/  IMAD.IADD R117, R39, 0x1, R36 ;  /* 0x0000000127757824 */ /* 0x000fe200078e0224 */
[----:B------:R-:W-:Y:S01]  /*9bd80*/  SHF.L.W.U32.HI R37, R119, 0x1, R38 ;  /* 0x0000000177257819 */ /* 0x000fe20000010e26 */
[----:B------:R-:W-:Y:S01]  /*9bd90*/  IMAD.IADD R39, R15, 0x1, R43 ;  /* 0x000000010f277824 */ /* 0x000fe200078e022b */
[----:B------:R-:W-:Y:S01]  /*9bda0*/  IADD3.X RZ, P2, PT, R77, R91, RZ, P2, !PT ;  /* 0x0000005b4dff7210 */ /* 0x000fe2000175e4ff */
[----:B------:R-:W-:Y:S01]  /*9bdb0*/  IMAD.X R89, RZ, RZ, RZ, P0 ;  /* 0x000000ffff597224 */ /* 0x000fe200000e06ff */
[----:B------:R-:W-:Y:S01]  /*9bdc0*/  IADD3 RZ, P0, PT, R62, R42, RZ ;  /* 0x0000002a3eff7210 */ /* 0x000fe20007f1e0ff */
[----:B------:R-:W-:Y:S01]  /*9bdd0*/  IMAD.WIDE.U32 R84, R14, 0xf5138f, R84 ;  /* 0x00f5138f0e547825 */ /* 0x000fe200078e0054 */
[----:B------:R-:W-:-:S02]  /*9bde0*/  SHF.L.W.U32.HI R43, R38, 0x1, R117 ;  /* 0x00000001262b7819 */ /* 0x000fc40000010e75 */
[----:B------:R-:W-:Y:S01]  /*9bdf0*/  IADD3.X R113, P5, PT, R37, R70, RZ, P3, !PT ;  /* 0x0000004625717210 */ /* 0x000fe20001fbe4ff */
[----:B------:R-:W-:Y:S01]  /*9be00*/  IMAD.IADD R42, R85, 0x1, R75 ;  /* 0x00000001552a7824 */ /* 0x000fe200078e024b */
[----:B------:R-:W-:Y:S01]  /*9be10*/  IADD3.X RZ, P3, PT, R63, R39, RZ, P0, !PT ;  /* 0x000000273fff7210 */ /* 0x000fe2000077e4ff */
[----:B------:R-:W-:Y:S01]  /*9be20*/  IMAD.WIDE.U32 R38, R16, 0x30000000, R76 ;  /* 0x3000000010267825 */ /* 0x000fe200078e004c */
[----:B------:R-:W-:Y:S02]  /*9be30*/  IADD3.X R58, P0, PT, R43, R71, RZ, P5, !PT ;  /* 0x000000472b3a7210 */ /* 0x000fe40002f1e4ff */
[----:B------:R-:W-:Y:S01]  /*9be40*/  IADD3.X R43, P2, PT, R65, R80, RZ, P2, !PT ;  /* 0x00000050412b7210 */ /* 0x000fe2000175e4ff */
[----:B------:R-:W-:Y:S01]  /*9be50*/  IMAD.WIDE.U32.X R8, R184, R184, R8, P4 ;  /* 0x000000b8b8087225 */ /* 0x000fe200020e0408 */
[----:B------:R-:W-:Y:S02]  /*9be60*/  IADD3.X R80, P3, PT, R87, R50, RZ, P3, !PT ;  /* 0x0000003257507210 */ /* 0x000fe40001f7e4ff */
[----:B------:R-:W-:Y:S01]  /*9be70*/  IADD3 R91, PT, PT, R39, R121, RZ ;  /* 0x00000079275b7210 */ /* 0x000fe20007ffe0ff */
        /* <DEDUP_REMOVED lines=9> */
[----:B------:R-:W-:Y:S01]  /*9bf10*/  IMAD.WIDE.U32 R42, R36, 0x1, RZ ;  /* 0x00000001242a7825 */ /* 0x000fe200078e00ff */
[----:B------:R-:W-:Y:S02]  /*9bf20*/  IADD3.X R81, P2, PT, R50, R95, RZ, P3, !PT ;  /* 0x0000005f32517210 */ /* 0x000fe40001f5e4ff */
[----:B------:R-:W-:Y:S01]  /*9bf30*/  IADD3.X R87, P3, PT, RZ, RZ, RZ, P5, !PT ;  /* 0x000000ffff577210 */ /* 0x000fe20002f7e4ff */
[----:B------:R-:W-:Y:S01]  /*9bf40*/  IMAD.WIDE.U32 R50, R85, 0x1, RZ ;  /* 0x0000000155327825 */ /* 0x000fe200078e00ff */
[----:B------:R-:W-:-:S03]  /*9bf50*/  IADD3.X R97, P1, PT, RZ, RZ, RZ, P1, !PT ;  /* 0x000000ffff617210 */ /* 0x000fc60000f3e4ff */
[----:B------:R-:W-:Y:S02]  /*9bf60*/  IMAD.X R89, RZ, RZ, RZ, P3 ;  /* 0x000000ffff597224 */ /* 0x000fe400018e06ff */
[----:B------:R-:W-:-:S04]  /*9bf70*/  IMAD.WIDE.U32 R70, P3, R36, -0x7af74000, R50 ;  /* 0x8508c00024467825 */ /* 0x000fc80007860032 */
[----:B------:R-:W-:Y:S01]  /*9bf80*/  IMAD.X R111, RZ, RZ, RZ, P1 ;  /* 0x000000ffff6f7224 */ /* 0x000fe200008e06ff */
[----:B------:R-:W-:Y:S01]  /*9bf90*/  IADD3.X R93, P1, PT, RZ, RZ, RZ, P2, !PT ;  /* 0x000000ffff5d7210 */ /* 0x000fe2000173e4ff */
[----:B------:R-:W-:Y:S01]  /*9bfa0*/  IMAD.WIDE.U32 R76, R85, 0x30000000, RZ ;  /* 0x30000000554c7825 */ /* 0x000fe200078e00ff */
[----:B------:R-:W-:Y:S02]  /*9bfb0*/  IADD3 RZ, P5, PT, R43, R70, RZ ;  /* 0x000000462bff7210 */ /* 0x000fe40007fbe0ff */
[----:B------:R-:W-:Y:S01]  /*9bfc0*/  MOV R64, R71 ;  /* 0x0000004700407202 */ /* 0x000fe20000000f00 */
[----:B------:R-:W-:Y:S01]  /*9bfd0*/  IMAD.X R65, RZ, RZ, RZ, P3 ;  /* 0x000000ffff417224 */ /* 0x000fe200018e06ff */
[----:B------:R-:W-:Y:S01]  /*9bfe0*/  IADD3 RZ, P2, PT, R74, R78, RZ ;  /* 0x0000004e4aff7210 */ /* 0x000fe20007f5e0ff */
[----:B------:R-:W-:Y:S01]  /*9bff0*/  IMAD.X R95, RZ, RZ, RZ, P1 ;  /* 0x000000ffff5f7224 */ /* 0x000fe200008e06ff */
[----:B------:R-:W-:Y:S01]  /*9c000*/  IADD3 RZ, P1, PT, R38, R42, RZ ;  /* 0x0000002a26ff7210 */ /* 0x000fe20007f3e0ff */
[----:B------:R-:W-:Y:S01]  /*9c010*/  IMAD.WIDE.U32 R38, R185, R181, R32 ;  /* 0x000000b5b9267225 */ /* 0x000fe200078e0020 */
[----:B------:R-:W-:-:S02]  /*9c020*/  IADD3 RZ, P3, PT, R80, R66, RZ ;  /* 0x0000004250ff7210 */ /* 0x000fc40007f7e0ff */
[----:B------:R-:W-:Y:S01]  /*9c030*/  IADD3.X RZ, P2, PT, R75, R83, RZ, P2, !PT ;  /* 0x000000534bff7210 */ /* 0x000fe2000175e4ff */
[----:B------:R-:W-:Y:S01]  /*9c040*/  IMAD.WIDE.U32.X R32, R85, -0x7af74000, R64, P5 ;  /* 0x8508c00055207825 */ /* 0x000fe200028e0440 */
[----:B------:R-:W-:Y:S02]  /*9c050*/  SHF.L.W.U32.HI R37, R117, 0x1, R38 ;  /* 0x0000000175257819 */ /* 0x000fe40000010e26 */
        /* <DEDUP_REMOVED lines=8> */
[----:B------:R-:W-:Y:S01]  /*9c0e0*/  IMAD.WIDE.U32 R78, R85, -0x45f6b800, RZ ;  /* 0xba094800554e7825 */ /* 0x000fe200078e00ff */
[----:B------:R-:W-:-:S03]  /*9c0f0*/  IADD3.X RZ, P3, PT, R81, R51, RZ, P3, !PT ;  /* 0x0000003351ff7210 */ /* 0x000fc60001f7e4ff */
[----:B------:R-:W-:Y:S02]  /*9c100*/  IMAD.MOV.U32 R66, RZ, RZ, R65 ;  /* 0x000000ffff427224 */ /* 0x000fe400078e0041 */
[----:B------:R-:W-:Y:S02]  /*9c110*/  IMAD.IADD R115, R39, 0x1, R12 ;  /* 0x0000000127737824 */ /* 0x000fe400078e020c */
[----:B------:R-:W-:Y:S02]  /*9c120*/  IMAD.IADD R84, R35, 0x1, R13 ;  /* 0x0000000123547824 */ /* 0x000fe400078e020d */
[----:B------:R-:W-:Y:S01]  /*9c130*/  IMAD.WIDE.U32.X R66, R85, 0x170b5d44, R66, P5 ;  /* 0x170b5d4455427825 */ /* 0x000fe200028e0442 */
[----:B------:R-:W-:-:S03]  /*9c140*/  SHF.L.W.U32.HI R37, R38, 0x1, R115 ;  /* 0x0000000126257819 */ /* 0x000fc60000010e73 */
[----:B------:R-:W-:-:S04]  /*9c150*/  IMAD.WIDE.U32 R12, P5, R36, 0x1ef3622f, R78 ;  /* 0x1ef3622f240c7825 */ /* 0x000fc800078a004e */
[----:B------:R-:W-:-:S04]  /*9c160*/  IMAD.WIDE.U32 R64, R36, -0x45f6b800, RZ ;  /* 0xba09480024407825 */ /* 0x000fc800078e00ff */
[----:B------:R-:W-:Y:S01]  /*9c170*/  IMAD.X R35, RZ, RZ, RZ, P5 ;  /* 0x000000ffff237224 */ /* 0x000fe200028e06ff */
[----:B------:R-:W-:Y:S01]  /*9c180*/  IADD3 RZ, P5, PT, R12, R65, RZ ;  /* 0x000000410cff7210 */ /* 0x000fe20007fbe0ff */
[----:B------:R-:W-:-:S04]  /*9c190*/  IMAD.WIDE.U32 R38, R85, 0xf5138f, RZ ;  /* 0x00f5138f55267825 */ /* 0x000fc800078e00ff */
[----:B------:R-:W-:Y:S02]  /*9c1a0*/  IMAD.MOV.U32 R34, RZ, RZ, R13 ;  /* 0x000000ffff227224 */ /* 0x000fe400078e000d */
[----:B------:R-:W-:-:S04]  /*9c1b0*/  IMAD.WIDE.U32 R12, R14, 0x6ca1493b, R62 ;  /* 0x6ca1493b0e0c7825 */ /* 0x000fc800078e003e */
[----:B------:R-:W-:-:S04]  /*9c1c0*/  IMAD.WIDE.U32.X R62, R85, 0x1ef3622f, R34, P5 ;  /* 0x1ef3622f553e7825 */ /* 0x000fc800028e0422 */
[C-C-:B------:R-:W-:Y:S02]  /*9c1d0*/  IMAD R51, R36.reuse, 0x1a22d9f3, R38.reuse ;  /* 0x1a22d9f324337824 */ /* 0x140fe400078e0226 */
[----:B------:R-:W-:-:S04]  /*9c1e0*/  IMAD.WIDE.U32 R82, P5, R36, 0x1a22d9f3, R38 ;  /* 0x1a22d9f324527825 */ /* 0x000fc800078a0026 */
[----:B------:R-:W-:Y:S01]  /*9c1f0*/  IMAD.WIDE.U32 R38, R36, 0xf5138f, RZ ;  /* 0x00f5138f24267825 */ /* 0x000fe200078e00ff */
[----:B------:R-:W-:-:S03]  /*9c200*/  MOV R34, R83 ;  /* 0x0000005300227202 */ /* 0x000fc60000000f00 */
[----:B------:R-:W-:Y:S01]  /*9c210*/  IMAD.X R35, RZ, RZ, RZ, P5 ;  /* 0x000000ffff237224 */ /* 0x000fe200028e06ff */
[----:B------:R-:W-:Y:S01]  /*9c220*/  IADD3 RZ, P5, PT, R82, R39, RZ ;  /* 0x0000002752ff7210 */ /* 0x000fe20007fbe0ff */
[----:B------:R-:W-:-:S04]  /*9c230*/  IMAD.WIDE.U32 R60, R85, 0x6ca1493b, RZ ;  /* 0x6ca1493b553c7825 */ /* 0x000fc800078e00ff */
[C---:B------:R-:W-:Y:S01]  /*9c240*/  IMAD R117, R36.reuse, -0x7af74000, R50 ;  /* 0x8508c00024757824 */ /* 0x040fe200078e0232 */
[----:B------:R-:W-:Y:S01]  /*9c250*/  IADD3.X R50, P0, PT, R37, R84, RZ, P0, !PT ;  /* 0x0000005425327210 */ /* 0x000fe2000071e4ff */
[----:B------:R-:W-:Y:S02]  /*9c260*/  IMAD R77, R36, 0x1ef3622f, R78 ;  /* 0x1ef3622f244d7824 */ /* 0x000fe400078e024e */
[----:B------:R-:W-:-:S04]  /*9c270*/  IMAD.WIDE.U32 R78, R14, 0x17c510ea, R80 ;  /* 0x17c510ea0e4e7825 */ /* 0x000fc800078e0050 */
[----:B------:R-:W-:Y:S02]  /*9c280*/  IMAD.IADD R86, R43, 0x1, R117 ;  /* 0x000000012b567824 */ /* 0x000fe400078e0275 */
[----:B------:R-:W-:-:S03]  /*9c290*/  IMAD.WIDE.U32.X R34, R85, 0x1a22d9f3, R34, P5 ;  /* 0x1a22d9f355227825 */ /* 0x000fc600028e0422 */
[----:B------:R-:W-:Y:S01]  /*9c2a0*/  IADD3.X RZ, P1, PT, R91, R86, RZ, P1, !PT ;  /* 0x000000565bff7210 */ /* 0x000fe20000f3e4ff */
[C-C-:B------:R-:W-:Y:S02]  /*9c2b0*/  IMAD R43, R36.reuse, -0x39c4fa40, R60.reuse ;  /* 0xc63b05c0242b7824 */ /* 0x140fe400078e023c */
[----:B------:R-:W-:Y:S01]  /*9c2c0*/  IMAD.WIDE.U32 R80, P5, R36, -0x39c4fa40, R60 ;  /* 0xc63b05c024507825 */ /* 0x000fe200078a003c */
[----:B------:R-:W-:-:S03]  /*9c2d0*/  IADD3.X R60, P2, PT, R87, R12, RZ, P2, !PT ;  /* 0x0000000c573c7210 */ /* 0x000fc6000175e4ff */
[----:B------:R-:W-:Y:S02]  /*9c2e0*/  IMAD.IADD R37, R13, 0x1, R15 ;  /* 0x000000010d257824 */ /* 0x000fe400078e020f */
[C---:B------:R-:W-:Y:S01]  /*9c2f0*/  IMAD R119, R36.reuse, 0x170b5d44, R76 ;  /* 0x170b5d4424777824 */ /* 0x040fe200078e024c */
[----:B------:R-:W-:Y:S01]  /*9c300*/  IADD3.X R76, P3, PT, R93, R40, RZ, P3, !PT ;  /* 0x000000285d4c7210 */ /* 0x000fe20001f7e4ff */
[----:B------:R-:W-:Y:S01]  /*9c310*/  IMAD.WIDE.U32 R14, R36, 0x6ca1493b, RZ ;  /* 0x6ca1493b240e7825 */ /* 0x000fe200078e00ff */
        /* <DEDUP_REMOVED lines=8> */
[----:B------:R-:W-:Y:S02]  /*9c3a0*/  IMAD.IADD R83, R69, 0x1, R57 ;  /* 0x0000000145537824 */ /* 0x000fe400078e0239 */
[----:B------:R-:W-:-:S04]  /*9c3b0*/  IMAD.WIDE.U32.X R12, R85, -0x39c4fa40, R12, P5 ;  /* 0xc63b05c0550c7825 */ /* 0x000fc800028e040c */
[----:B------:R-:W-:Y:S01]  /*9c3c0*/  IMAD.X R89, RZ, RZ, RZ, P2 ;  /* 0x000000ffff597224 */ /* 0x000fe200010e06ff */
[----:B------:R-:W-:Y:S01]  /*9c3d0*/  IADD3 RZ, P2, PT, R60, R56, RZ ;  /* 0x000000383cff7210 */ /* 0x000fe20007f5e0ff */
[C-C-:B------:R-:W-:Y:S02]  /*9c3e0*/  IMAD R37, R36.reuse, 0x1ae3a46, R40.reuse ;  /* 0x01ae3a4624257824 */ /* 0x140fe400078e0228 */
[----:B------:R-:W-:Y:S01]  /*9c3f0*/  IMAD.WIDE.U32 R80, P5, R36, 0x1ae3a46, R40 ;  /* 0x01ae3a4624507825 */ /* 0x000fe200078a0028 */
[----:B------:R-:W-:Y:S02]  /*9c400*/  IADD3.X RZ, P2, PT, R61, R83, RZ, P2, !PT ;  /* 0x000000533dff7210 */ /* 0x000fe4000175e4ff */
[----:B------:R-:W-:Y:S01]  /*9c410*/  IADD3.X R83, P1, PT, RZ, R32, RZ, P1, !PT ;  /* 0x00000020ff537210 */ /* 0x000fe20000f3e4ff */
[----:B------:R-:W-:Y:S01]  /*9c420*/  IMAD.WIDE.U32 R40, R183, R181, R10 ;  /* 0x000000b5b7287225 */ /* 0x000fe200078e000a */
[----:B------:R-:W-:-:S03]  /*9c430*/  IADD3.X R87, P2, PT, R87, R54, RZ, P2, !PT ;  /* 0x0000003657577210 */ /* 0x000fc6000175e4ff */
[----:B------:R-:W-:Y:S01]  /*9c440*/  IMAD.IADD R6, R41, 0x1, R6 ;  /* 0x0000000129067824 */ /* 0x000fe200078e0206 */
[----:B------:R-:W-:Y:S01]  /*9c450*/  SHF.L.W.U32.HI R41, R115, 0x1, R40 ;  /* 0x0000000173297819 */ /* 0x000fe20000010e28 */
[----:B------:R-:W-:Y:S01]  /*9c460*/  IMAD.MOV.U32 R56, RZ, RZ, R81 ;  /* 0x000000ffff387224 */ /* 0x000fe200078e0051 */
[----:B------:R-:W-:Y:S01]  /*9c470*/  IADD3.X R54, P2, PT, R89, R55, RZ, P2, !PT ;  /* 0x0000003759367210 */ /* 0x000fe2000175e4ff */
[----:B------:R-:W-:Y:S01]  /*9c480*/  IMAD.WIDE.U32 R74, R16, -0x45f6b800, R74 ;  /* 0xba094800104a7825 */ /* 0x000fe200078e004a */
[----:B------:R-:W-:Y:S02]  /*9c490*/  SHF.L.W.U32.HI R81, R40, 0x1, R6 ;  /* 0x0000000128517819 */ /* 0x000fe40000010e06 */
[----:B------:R-:W-:Y:S01]  /*9c4a0*/  IADD3.X R40, P1, PT, RZ, R33, RZ, P1, !PT ;  /* 0x00000021ff287210 */ /* 0x000fe20000f3e4ff */
[----:B------:R-:W-:Y:S01]  /*9c4b0*/  IMAD.WIDE.U32 R10, R36, 0x17c510ea, RZ ;  /* 0x17c510ea240a7825 */ /* 0x000fe200078e00ff */
[----:B------:R-:W-:Y:S02]  /*9c4c0*/  IADD3 R55, PT, PT, R75, R68, RZ ;  /* 0x000000444b377210 */ /* 0x000fe40007ffe0ff */
[----:B------:R-:W-:Y:S01]  /*9c4d0*/  IADD3.X R74, P1, PT, R83, R74, RZ, P1, !PT ;  /* 0x0000004a534a7210 */ /* 0x000fe20000f3e4ff */
[----:B------:R-:W-:Y:S01]  /*9c4e0*/  IMAD.IADD R31, R79, 0x1, R31 ;  /* 0x000000014f1f7824 */ /* 0x000fe200078e021f */
[----:B------:R-:W-:Y:S01]  /*9c4f0*/  IADD3.X R78, P2, PT, R87, R78, RZ, P2, !PT ;  /* 0x0000004e574e7210 */ /* 0x000fe2000175e4ff */
[----:B------:R-:W-:Y:S01]  /*9c500*/  IMAD.X R57, RZ, RZ, RZ, P5 ;  /* 0x000000ffff397224 */ /* 0x000fe200028e06ff */
[----:B------:R-:W-:Y:S01]  /*9c510*/  IADD3 RZ, P5, PT, R80, R11, RZ ;  /* 0x0000000b50ff7210 */ /* 0x000fe20007fbe0ff */
[----:B------:R-:W-:Y:S01]  /*9c520*/  IMAD.IADD R71, R119, 0x1, R71 ;  /* 0x0000000177477824 */ /* 0x000fe200078e0247 */
[----:B------:R-:W-:Y:S01]  /*9c530*/  IADD3.X R75, P1, PT, R40, R55, RZ, P1, !PT ;  /* 0x00000037284b7210 */ /* 0x000fe20000f3e4ff */
[----:B------:R-:W-:Y:S01]  /*9c540*/  IMAD.IADD R49, R59, 0x1, R49 ;  /* 0x000000013b317824 */ /* 0x000fe200078e0231 */
[----:B------:R-:W-:Y:S01]  /*9c550*/  IADD3.X R79, P2, PT, R54, R31, RZ, P2, !PT ;  /* 0x0000001f364f7210 */ /* 0x000fe2000175e4ff */
[----:B------:R-:W-:Y:S01]  /*9c560*/  IMAD.WIDE.U32.X R32, R85, 0x1ae3a46, R56, P5 ;  /* 0x01ae3a4655207825 */ /* 0x000fe200028e0438 */
[----:B------:R-:W-:-:S02]  /*9c570*/  IADD3.X R31, P5, PT, RZ, RZ, RZ, P1, !PT ;  /* 0x000000ffff1f7210 */ /* 0x000fc40000fbe4ff */
[----:B------:R-:W-:Y:S01]  /*9c580*/  IADD3 RZ, P1, PT, R74, R70, RZ ;  /* 0x000000464aff7210 */ /* 0x000fe20007f3e0ff */
[----:B------:R-:W-:Y:S01]  /*9c590*/  IMAD.WIDE.U32 R60, R16, 0xf5138f, R60 ;  /* 0x00f5138f103c7825 */ /* 0x000fe200078e003c */
[----:B------:R-:W-:Y:S02]  /*9c5a0*/  IADD3.X R57, P4, PT, RZ, RZ, RZ, P2, !PT ;  /* 0x000000ffff397210 */ /* 0x000fe4000179e4ff */
[----:B------:R-:W-:Y:S01]  /*9c5b0*/  IADD3.X RZ, P1, PT, R75, R71, RZ, P1, !PT ;  /* 0x000000474bff7210 */ /* 0x000fe20000f3e4ff */
[----:B------:R-:W-:Y:S01]  /*9c5c0*/  IMAD.X R55, RZ, RZ, RZ, P5 ;  /* 0x000000ffff377224 */ /* 0x000fe200028e06ff */
[----:B------:R-:W-:Y:S01]  /*9c5d0*/  IADD3.X R40, P5, PT, R41, R8, RZ, P0, !PT ;  /* 0x0000000829287210 */ /* 0x000fe200007be4ff */
[----:B------:R-:W-:Y:S01]  /*9c5e0*/  IMAD.X R71, RZ, RZ, RZ, P4 ;  /* 0x000000ffff477224 */ /* 0x000fe200020e06ff */
[----:B------:R-:W-:Y:S01]  /*9c5f0*/  IADD3 RZ, P4, PT, R78, R48, RZ ;  /* 0x000000304eff7210 */ /* 0x000fe20007f9e0ff */
[----:B------:R-:W-:Y:S01]  /*9c600*/  IMAD.IADD R69, R61, 0x1, R69 ;  /* 0x000000013d457824 */ /* 0x000fe200078e0245 */
        /* <DEDUP_REMOVED lines=15> */
[----:B------:R-:W-:Y:S01]  /*9c700*/  IADD3.X R58, P2, PT, R85, R58, RZ, P2, !PT ;  /* 0x0000003a553a7210 */ /* 0x000fe2000175e4ff */
[----:B------:R-:W-:Y:S01]  /*9c710*/  IMAD R75, R48, -0x7af74001, -R67 ;  /* 0x8508bfff304b7824 */ /* 0x000fe200078e0a43 */
[----:B------:R-:W-:Y:S02]  /*9c720*/  IADD3.X R68, P5, PT, RZ, RZ, RZ, P3, !PT ;  /* 0x000000ffff447210 */ /* 0x000fe40001fbe4ff */
[----:B------:R-:W-:Y:S01]  /*9c730*/  IADD3.X R47, P4, PT, R66, R69, RZ, P4, !PT ;  /* 0x00000045422f7210 */ /* 0x000fe2000279e4ff */
[----:B------:R-:W-:Y:S01]  /*9c740*/  IMAD.IADD R75, R9, 0x1, R75 ;  /* 0x00000001094b7824 */ /* 0x000fe200078e024b */
[----:B------:R-:W-:Y:S02]  /*9c750*/  IADD3.X R68, P2, PT, RZ, R68, RZ, P2, !PT ;  /* 0x00000044ff447210 */ /* 0x000fe4000175e4ff */
[----:B------:R-:W-:Y:S02]  /*9c760*/  IADD3.X R54, P0, PT, R54, R83, RZ, P0, !PT ;  /* 0x0000005336367210 */ /* 0x000fe4000071e4ff */
[----:B------:R-:W-:-:S02]  /*9c770*/  IADD3.X R70, PT, PT, RZ, RZ, RZ, P2, P5 ;  /* 0x000000ffff467210 */ /* 0x000fc400017ea4ff */
[----:B------:R-:W-:Y:S02]  /*9c780*/  IADD3 RZ, P3, PT, R46, R64, RZ ;  /* 0x000000402eff7210 */ /* 0x000fe40007f7e0ff */
[----:B------:R-:W-:Y:S02]  /*9c790*/  IADD3.X R41, P2, PT, RZ, RZ, RZ, P4, !PT ;  /* 0x000000ffff297210 */ /* 0x000fe4000275e4ff */
[----:B------:R-:W-:Y:S02]  /*9c7a0*/  IADD3 RZ, P4, PT, R54, R44, RZ ;  /* 0x0000002c36ff7210 */ /* 0x000fe40007f9e0ff */
[----:B------:R-:W-:Y:S01]  /*9c7b0*/  IADD3.X R55, P0, PT, R55, R58, RZ, P0, !PT ;  /* 0x0000003a37377210 */ /* 0x000fe2000071e4ff */
[----:B------:R-:W-:Y:S01]  /*9c7c0*/  IMAD.X R61, RZ, RZ, RZ, P2 ;  /* 0x000000ffff3d7224 */ /* 0x000fe200010e06ff */
[----:B------:R-:W-:Y:S01]  /*9c7d0*/  IADD3.X RZ, P5, PT, R47, R65, RZ, P3, !PT ;  /* 0x000000412fff7210 */ /* 0x000fe20001fbe4ff */
[----:B------:R-:W-:Y:S01]  /*9c7e0*/  IMAD.WIDE.U32 R46, R36, -0x45f6b800, R46 ;  /* 0xba094800242e7825 */ /* 0x000fe200078e002e */
[----:B------:R-:W-:-:S02]  /*9c7f0*/  IADD3.X RZ, P3, PT, R55, R45, RZ, P4, !PT ;  /* 0x0000002d37ff7210 */ /* 0x000fc4000277e4ff */
[----:B------:R-:W-:Y:S01]  /*9c800*/  IADD3 RZ, P2, PT, R48, R56, RZ ;  /* 0x0000003830ff7210 */ /* 0x000fe20007f5e0ff */
[----:B------:R-:W-:Y:S01]  /*9c810*/  IMAD.WIDE.U32 R44, R16, 0x6ca1493b, R78 ;  /* 0x6ca1493b102c7825 */ /* 0x000fe200078e004e */
[----:B------:R-:W-:Y:S02]  /*9c820*/  IADD3.X R79, P0, PT, RZ, RZ, RZ, P0, !PT ;  /* 0x000000ffff4f7210 */ /* 0x000fe4000071e4ff */
[----:B------:R-:W-:Y:S01]  /*9c830*/  IADD3.X R9, P4, PT, R41, R62, RZ, P5, !PT ;  /* 0x0000003e29097210 */ /* 0x000fe20002f9e4ff */
[----:B------:R-:W-:Y:S01]  /*9c840*/  IMAD.WIDE.U32 R48, R75, 0x1, RZ ;  /* 0x000000014b307825 */ /* 0x000fe200078e00ff */
[----:B------:R-:W-:-:S03]  /*9c850*/  IADD3.X R79, P3, PT, R79, R52, RZ, P3, !PT ;  /* 0x000000344f4f7210 */ /* 0x000fc60001f7e4ff */
[----:B------:R-:W-:Y:S02]  /*9c860*/  IMAD.X R81, RZ, RZ, RZ, P0 ;  /* 0x000000ffff517224 */ /* 0x000fe400000e06ff */
[C-C-:B------:R-:W-:Y:S02]  /*9c870*/  IMAD R56, R8.reuse, -0x7af74000, R48.reuse ;  /* 0x8508c00008387824 */ /* 0x140fe400078e0230 */
[----:B------:R-:W-:Y:S01]  /*9c880*/  IMAD.WIDE.U32 R64, P0, R8, -0x7af74000, R48 ;  /* 0x8508c00008407825 */ /* 0x000fe20007800030 */
[----:B------:R-:W-:-:S03]  /*9c890*/  IADD3.X R81, P3, PT, R81, R53, RZ, P3, !PT ;  /* 0x0000003551517210 */ /* 0x000fc60001f7e4ff */
[----:B------:R-:W-:Y:S01]  /*9c8a0*/  IMAD.WIDE.U32 R48, R75, 0x30000000, RZ ;  /* 0x300000004b307825 */ /* 0x000fe200078e00ff */
[----:B------:R-:W-:Y:S02]  /*9c8b0*/  IADD3 RZ, P5, PT, R57, R64, RZ ;  /* 0x0000004039ff7210 */ /* 0x000fe40007fbe0ff */
[----:B------:R-:W-:Y:S01]  /*9c8c0*/  IADD3.X R79, P3, PT, R79, R68, RZ, P3, !PT ;  /* 0x000000444f4f7210 */ /* 0x000fe20001f7e4ff */
[----:B------:R-:W-:Y:S01]  /*9c8d0*/  IMAD.WIDE.U32 R54, R16, 0x17c510ea, R54 ;  /* 0x17c510ea10367825 */ /* 0x000fe200078e0036 */
[----:B------:R-:W-:Y:S02]  /*9c8e0*/  IADD3.X R16, P4, PT, R61, R63, RZ, P4, !PT ;  /* 0x0000003f3d107210 */ /* 0x000fe4000279e4ff */
[----:B------:R-:W-:Y:S01]  /*9c8f0*/  IADD3.X R81, P3, PT, R81, R70, RZ, P3, !PT ;  /* 0x0000004651517210 */ /* 0x000fe20001f7e4ff */
[----:B------:R-:W-:Y:S01]  /*9c900*/  IMAD.IADD R56, R57, 0x1, R56 ;  /* 0x0000000139387824 */ /* 0x000fe200078e0238 */
[----:B------:R-:W-:Y:S01]  /*9c910*/  IADD3.X R52, P4, PT, R9, R44, RZ, P4, !PT ;  /* 0x0000002c09347210 */ /* 0x000fe2000279e4ff */
[----:B------:R-:W-:-:S02]  /*9c920*/  IMAD R83, R8, 0x170b5d44, R48 ;  /* 0x170b5d4408537824 */ /* 0x000fc400078e0230 */
[----:B------:R-:W-:Y:S01]  /*9c930*/  IMAD.X R57, RZ, RZ, RZ, P0 ;  /* 0x000000ffff397224 */ /* 0x000fe200000e06ff */
[----:B------:R-:W-:Y:S01]  /*9c940*/  IADD3.X RZ, P2, PT, R67, R56, RZ, P2, !PT ;  /* 0x0000003843ff7210 */ /* 0x000fe2000175e4ff */
[----:B------:R-:W-:-:S04]  /*9c950*/  IMAD.WIDE.U32 R48, P0, R8, 0x170b5d44, R48 ;  /* 0x170b5d4408307825 */ /* 0x000fc80007800030 */
[----:B------:R-:W-:Y:S01]  /*9c960*/  IMAD.WIDE.U32 R60, R8, 0x30000000, RZ ;  /* 0x30000000083c7825 */ /* 0x000fe200078e00ff */
[----:B------:R-:W-:-:S03]  /*9c970*/  MOV R62, R49 ;  /* 0x00000031003e7202 */ /* 0x000fc60000000f00 */
[----:B------:R-:W-:Y:S02]  /*9c980*/  IMAD.IADD R59, R45, 0x1, R59 ;  /* 0x000000012d3b7824 */ /* 0x000fe400078e023b */
[----:B------:R-:W-:Y:S01]  /*9c990*/  IMAD.X R63, RZ, RZ, RZ, P0 ;  /* 0x000000ffff3f7224 */ /* 0x000fe200000e06ff */
[----:B------:R-:W-:Y:S01]  /*9c9a0*/  IADD3 RZ, P0, PT, R48, R61, RZ ;  /* 0x0000003d30ff7210 */ /* 0x000fe20007f1e0ff */
[----:B------:R-:W-:Y:S01]  /*9c9b0*/  IMAD.WIDE.U32 R44, R75, -0x45f6b800, RZ ;  /* 0xba0948004b2c7825 */ /* 0x000fe200078e00ff */
[----:B------:R-:W-:-:S03]  /*9c9c0*/  IADD3.X R53, P4, PT, R16, R59, RZ, P4, !PT ;  /* 0x0000003b10357210 */ /* 0x000fc6000279e4ff */
[----:B------:R-:W-:Y:S01]  /*9c9d0*/  IMAD.MOV.U32 R56, RZ, RZ, R65 ;  /* 0x000000ffff387224 */ /* 0x000fe200078e0041 */
[----:B------:R-:W-:Y:S01]  /*9c9e0*/  IADD3.X R9, P4, PT, RZ, RZ, RZ, P4, !PT ;  /* 0x000000ffff097210 */ /* 0x000fe2000279e4ff */
[----:B------:R-:W-:Y:S02]  /*9c9f0*/  IMAD.IADD R65, R51, 0x1, R39 ;  /* 0x0000000133417824 */ /* 0x000fe400078e0227 */
[----:B------:R-:W-:-:S04]  /*9ca00*/  IMAD.WIDE.U32.X R56, R75, -0x7af74000, R56, P5 ;  /* 0x8508c0004b387825 */ /* 0x000fc800028e0438 */
[----:B------:R-:W-:Y:S01]  /*9ca10*/  IMAD.WIDE.U32.X R62, R75, 0x170b5d44, R62, P0 ;  /* 0x170b5d444b3e7825 */ /* 0x000fe200000e043e */
[----:B------:R-:W-:-:S03]  /*9ca20*/  IADD3 RZ, P0, PT, R52, R38, RZ ;  /* 0x0000002634ff7210 */ /* 0x000fc60007f1e0ff */
[C-C-:B------:R-:W-:Y:S01]  /*9ca30*/  IMAD R87, R8.reuse, 0x1ef3622f, R44.reuse ;  /* 0x1ef3622f08577824 */ /* 0x140fe200078e022c */
[----:B------:R-:W-:Y:S01]  /*9ca40*/  IADD3.X RZ, P0, PT, R53, R65, RZ, P0, !PT ;  /* 0x0000004135ff7210 */ /* 0x000fe2000071e4ff */
[----:B------:R-:W-:-:S03]  /*9ca50*/  IMAD.WIDE.U32 R58, P5, R8, 0x1ef3622f, R44 ;  /* 0x1ef3622f083a7825 */ /* 0x000fc600078a002c */
[----:B------:R-:W-:Y:S01]  /*9ca60*/  IADD3.X R9, P0, PT, R9, R34, RZ, P0, !PT ;  /* 0x0000002209097210 */ /* 0x000fe2000071e4ff */
[----:B------:R-:W-:-:S04]  /*9ca70*/  IMAD.WIDE.U32 R44, R75, 0xf5138f, RZ ;  /* 0x00f5138f4b2c7825 */ /* 0x000fc800078e00ff */
[----:B------:R-:W-:Y:S02]  /*9ca80*/  IMAD.X R39, RZ, RZ, RZ, P5 ;  /* 0x000000ffff277224 */ /* 0x000fe400028e06ff */
[----:B------:R-:W-:Y:S01]  /*9ca90*/  IMAD.MOV.U32 R38, RZ, RZ, R59 ;  /* 0x000000ffff267224 */ /* 0x000fe200078e003b */
[----:B------:R-:W-:Y:S01]  /*9caa0*/  IADD3.X R59, P2, PT, RZ, R56, RZ, P2, !PT ;  /* 0x00000038ff3b7210 */ /* 0x000fe2000175e4ff */
[C-C-:B------:R-:W-:Y:S02]  /*9cab0*/  IMAD R89, R8.reuse, 0x1a22d9f3, R44.reuse ;  /* 0x1a22d9f308597824 */ /* 0x140fe400078e022c */
[----:B------:R-:W-:Y:S01]  /*9cac0*/  IMAD.X R41, RZ, RZ, RZ, P4 ;  /* 0x000000ffff297224 */ /* 0x000fe200020e06ff */
[----:B------:R-:W-:Y:S01]  /*9cad0*/  IADD3.X R57, P2, PT, RZ, R57, RZ, P2, !PT ;  /* 0x00000039ff397210 */ /* 0x000fe2000175e4ff */
[----:B------:R-:W-:-:S03]  /*9cae0*/  IMAD.WIDE.U32 R66, P5, R8, 0x1a22d9f3, R44 ;  /* 0x1a22d9f308427825 */ /* 0x000fc600078a002c */
[----:B------:R-:W-:Y:S01]  /*9caf0*/  IADD3.X R16, P0, PT, R41, R35, RZ, P0, !PT ;  /* 0x0000002329107210 */ /* 0x000fe2000071e4ff */
[----:B------:R-:W-:-:S03]  /*9cb00*/  IMAD.WIDE.U32 R44, R8, 0xf5138f, RZ ;  /* 0x00f5138f082c7825 */ /* 0x000fc600078e00ff */
[----:B------:R-:W-:Y:S01]  /*9cb10*/  IADD3.X R56, P0, PT, R9, R54, RZ, P0, !PT ;  /* 0x0000003609387210 */ /* 0x000fe2000071e4ff */
[----:B------:R-:W-:-:S04]  /*9cb20*/  IMAD.WIDE.U32 R48, R8, -0x45f6b800, RZ ;  /* 0xba09480008307825 */ /* 0x000fc800078e00ff */
[----:B------:R-:W-:Y:S01]  /*9cb30*/  IMAD.X R65, RZ, RZ, RZ, P5 ;  /* 0x000000ffff417224 */ /* 0x000fe200028e06ff */
[----:B------:R-:W-:Y:S01]  /*9cb40*/  IADD3 RZ, P5, PT, R66, R45, RZ ;  /* 0x0000002d42ff7210 */ /* 0x000fe20007fbe0ff */
[----:B------:R-:W-:Y:S01]  /*9cb50*/  IMAD.IADD R66, R47, 0x1, R77 ;  /* 0x000000012f427824 */ /* 0x000fe200078e024d */
[----:B------:R-:W-:Y:S01]  /*9cb60*/  IADD3 RZ, P4, PT, R58, R49, RZ ;  /* 0x000000313aff7210 */ /* 0x000fe20007f9e0ff */
[----:B------:R-:W-:Y:S01]  /*9cb70*/  IMAD.IADD R17, R55, 0x1, R17 ;  /* 0x0000000137117824 */ /* 0x000fe200078e0211 */
[----:B------:R-:W-:Y:S01]  /*9cb80*/  IADD3.X R58, P2, PT, R59, R46, RZ, P2, !PT ;  /* 0x0000002e3b3a7210 */ /* 0x000fe2000175e4ff */
[----:B------:R-:W-:-:S03]  /*9cb90*/  IMAD.WIDE.U32 R34, R75, 0x6ca1493b, RZ ;  /* 0x6ca1493b4b227825 */ /* 0x000fc600078e00ff */
[----:B------:R-:W-:Y:S01]  /*9cba0*/  IADD3.X R59, P2, PT, R57, R66, RZ, P2, !PT ;  /* 0x00000042393b7210 */ /* 0x000fe2000175e4ff */
[----:B------:R-:W-:Y:S01]  /*9cbb0*/  IMAD.WIDE.U32.X R54, R75, 0x1ef3622f, R38, P4 ;  /* 0x1ef3622f4b367825 */ /* 0x000fe200020e0426 */
[----:B------:R-:W-:Y:S02]  /*9cbc0*/  IADD3.X R57, P0, PT, R16, R17, RZ, P0, !PT ;  /* 0x0000001110397210 */ /* 0x000fe4000071e4ff */
[----:B------:R-:W-:Y:S01]  /*9cbd0*/  IADD3.X R41, P2, PT, RZ, RZ, RZ, P2, !PT ;  /* 0x000000ffff297210 */ /* 0x000fe2000175e4ff */
[----:B------:R-:W-:Y:S01]  /*9cbe0*/  IMAD.WIDE.U32 R46, P4, R8, -0x39c4fa40, R34 ;  /* 0xc63b05c0082e7825 */ /* 0x000fe20007880022 */
[----:B------:R-:W-:-:S03]  /*9cbf0*/  IADD3.X R77, P0, PT, RZ, RZ, RZ, P0, !PT ;  /* 0x000000ffff4d7210 */ /* 0x000fc6000071e4ff */
[----:B------:R-:W-:Y:S01]  /*9cc00*/  IMAD.WIDE.U32 R16, R75, 0x17c510ea, RZ ;  /* 0x17c510ea4b107825 */ /* 0x000fe200078e00ff */
[----:B------:R-:W-:-:S03]  /*9cc10*/  IADD3.X R35, PT, PT, RZ, RZ, RZ, P4, !PT ;  /* 0x000000ffff237210 */ /* 0x000fc600027fe4ff */
[----:B------:R-:W-:-:S04]  /*9cc20*/  IMAD.WIDE.U32 R38, R8, 0x6ca1493b, RZ ;  /* 0x6ca1493b08267825 */ /* 0x000fc800078e00ff */
[----:B------:R-:W-:Y:S01]  /*9cc30*/  IMAD.X R71, RZ, RZ, RZ, P2 ;  /* 0x000000ffff477224 */ /* 0x000fe200010e06ff */
[----:B------:R-:W-:Y:S01]  /*9cc40*/  IADD3 RZ, P2, PT, R46, R39, RZ ;  /* 0x000000272eff7210 */ /* 0x000fe20007f5e0ff */
[----:B------:R-:W-:Y:S02]  /*9cc50*/  IMAD.IADD R85, R83, 0x1, R61 ;  /* 0x0000000153557824 */ /* 0x000fe400078e023d */
[C---:B------:R-:W-:Y:S02]  /*9cc60*/  IMAD R91, R8.reuse, -0x39c4fa40, R34 ;  /* 0xc63b05c0085b7824 */ /* 0x040fe400078e0222 */
[----:B------:R-:W-:-:S04]  /*9cc70*/  IMAD.WIDE.U32 R68, P4, R8, 0x1ae3a46, R16 ;  /* 0x01ae3a4608447825 */ /* 0x000fc80007880010 */
[----:B------:R-:W-:Y:S01]  /*9cc80*/  IMAD.X R61, RZ, RZ, RZ, P0 ;  /* 0x000000ffff3d7224 */ /* 0x000fe200000e06ff */
[----:B------:R-:W-:Y:S01]  /*9cc90*/  IADD3 RZ, P0, PT, R58, R60, RZ ;  /* 0x0000003c3aff7210 */ /* 0x000fe20007f1e0ff */
[----:B------:R-:W-:Y:S02]  /*9cca0*/  IMAD.MOV.U32 R34, RZ, RZ, R47 ;  /* 0x000000ffff227224 */ /* 0x000fe400078e002f */
[C---:B------:R-:W-:Y:S01]  /*9ccb0*/  IMAD R9, R8.reuse, 0x1ae3a46, R16 ;  /* 0x01ae3a4608097824 */ /* 0x040fe200078e0210 */
[----:B------:R-:W-:Y:S01]  /*9ccc0*/  IADD3.X RZ, P0, PT, R59, R85, RZ, P0, !PT ;  /* 0x000000553bff7210 */ /* 0x000fe2000071e4ff */
[----:B------:R-:W-:-:S03]  /*9ccd0*/  IMAD.WIDE.U32 R16, R8, 0x17c510ea, RZ ;  /* 0x17c510ea08107825 */ /* 0x000fc600078e00ff */
[----:B------:R-:W-:Y:S01]  /*9cce0*/  IADD3.X R41, P0, PT, R41, R62, RZ, P0, !PT ;  /* 0x0000003e29297210 */ /* 0x000fe2000071e4ff */
[----:B------:R-:W-:Y:S02]  /*9ccf0*/  IMAD.MOV.U32 R66, RZ, RZ, R69 ;  /* 0x000000ffff427224 */ /* 0x000fe400078e0045 */
[----:B------:R-:W-:Y:S01]  /*9cd00*/  IMAD.IADD R69, R43, 0x1, R15 ;  /* 0x000000012b457824 */ /* 0x000fe200078e020f */
[----:B------:R-:W-:Y:S01]  /*9cd10*/  IADD3.X R62, P0, PT, R71, R63, RZ, P0, !PT ;  /* 0x0000003f473e7210 */ /* 0x000fe2000071e4ff */
[----:B------:R-:W-:Y:S01]  /*9cd20*/  IMAD.WIDE.U32.X R34, R75, -0x39c4fa40, R34, P2 ;  /* 0xc63b05c04b227825 */ /* 0x000fe200010e0422 */
[----:B------:R-:W-:-:S03]  /*9cd30*/  IADD3 RZ, P2, PT, R56, R14, RZ ;  /* 0x0000000e38ff7210 */ /* 0x000fc60007f5e0ff */
[----:B------:R-:W-:Y:S01]  /*9cd40*/  IMAD.MOV.U32 R64, RZ, RZ, R67 ;  /* 0x000000ffff407224 */ /* 0x000fe200078e0043 */
[----:B------:R-:W-:Y:S01]  /*9cd50*/  IADD3.X RZ, P2, PT, R57, R69, RZ, P2, !PT ;  /* 0x0000004539ff7210 */ /* 0x000fe2000175e4ff */
[----:B------:R-:W-:Y:S01]  /*9cd60*/  IMAD.X R67, RZ, RZ, RZ, P4 ;  /* 0x000000ffff437224 */ /* 0x000fe200020e06ff */
[----:B------:R-:W-:Y:S01]  /*9cd70*/  IADD3 RZ, P4, PT, R68, R17, RZ ;  /* 0x0000001144ff7210 */ /* 0x000fe20007f9e0ff */
[----:B------:R-:W-:Y:S01]  /*9cd80*/  IMAD.WIDE.U32.X R46, R75, 0x1a22d9f3, R64, P5 ;  /* 0x1a22d9f34b2e7825 */ /* 0x000fe200028e0440 */
[----:B------:R-:W-:-:S03]  /*9cd90*/  IADD3.X R65, P5, PT, R79, R42, RZ, P3, !PT ;  /* 0x0000002a4f417210 */ /* 0x000fc60001fbe4ff */
[----:B------:R-:W-:Y:S01]  /*9cda0*/  IMAD.WIDE.U32 R52, R36, 0xf5138f, R52 ;  /* 0x00f5138f24347825 */ /* 0x000fe200078e0034 */
[----:B------:R-:W-:-:S03]  /*9cdb0*/  IADD3.X R71, P5, PT, R81, R50, RZ, P5, !PT ;  /* 0x0000003251477210 */ /* 0x000fc60002fbe4ff */
[----:B------:R-:W-:Y:S01]  /*9cdc0*/  IMAD.WIDE.U32.X R14, R75, 0x1ae3a46, R66, P4 ;  /* 0x01ae3a464b0e7825 */ /* 0x000fe200020e0442 */
[----:B------:R-:W-:Y:S02]  /*9cdd0*/  IADD3.X R12, P4, PT, R77, R12, RZ, P2, !PT ;  /* 0x0000000c4d0c7210 */ /* 0x000fe4000179e4ff */
[----:B------:R-:W-:Y:S01]  /*9cde0*/  IADD3.X R52, P2, PT, R41, R52, RZ, P0, !PT ;  /* 0x0000003429347210 */ /* 0x000fe2000075e4ff */
[----:B------:R-:W-:Y:S01]  /*9cdf0*/  IMAD.IADD R53, R53, 0x1, R51 ;  /* 0x0000000135357824 */ /* 0x000fe200078e0233 */
[----:B------:R-:W-:Y:S01]  /*9ce00*/  IADD3.X R42, P0, PT, R61, R13, RZ, P4, !PT ;  /* 0x0000000d3d2a7210 */ /* 0x000fe2000271e4ff */
[----:B------:R-:W-:Y:S01]  /*9ce10*/  IMAD.WIDE.U32 R50, R8, 0x30000000, R58 ;  /* 0x3000000008327825 */ /* 0x000fe200078e003a */
[----:B------:R-:W-:Y:S02]  /*9ce20*/  IADD3.X R67, P4, PT, RZ, RZ, RZ, P3, !PT ;  /* 0x000000ffff437210 */ /* 0x000fe40001f9e4ff */
[----:B------:R-:W-:Y:S01]  /*9ce30*/  IADD3 RZ, P3, PT, R52, R48, RZ ;  /* 0x0000003034ff7210 */ /* 0x000fe20007f7e0ff */
[----:B------:R-:W-:Y:S01]  /*9ce40*/  IMAD.IADD R63, R51, 0x1, R83 ;  /* 0x00000001333f7824 */ /* 0x000fe200078e0253 */
[----:B------:R-:W-:Y:S01]  /*9ce50*/  IADD3.X R48, P0, PT, R12, R65, RZ, P0, !PT ;  /* 0x000000410c307210 */ /* 0x000fe2000071e4ff */
[----:B------:R-:W-:Y:S01]  /*9ce60*/  IMAD.WIDE.U32 R12, R50, -0x1, RZ ;  /* 0xffffffff320c7825 */ /* 0x000fe200078e00ff */
[----:B------:R-:W-:-:S02]  /*9ce70*/  IADD3.X R67, P5, PT, RZ, R67, RZ, P5, !PT ;  /* 0x00000043ff437210 */ /* 0x000fc40002fbe4ff */
[----:B------:R-:W-:Y:S01]  /*9ce80*/  IADD3.X R53, P2, PT, R62, R53, RZ, P2, !PT ;  /* 0x000000353e357210 */ /* 0x000fe2000175e4ff */
[----:B------:R-:W-:Y:S01]  /*9ce90*/  IMAD R51, R50, -0x7af74001, -R63 ;  /* 0x8508bfff32337824 */ /* 0x000fe200078e0a3f */
[----:B------:R-:W-:Y:S01]  /*9cea0*/  IADD3 R75, PT, PT, R87, R49, RZ ;  /* 0x00000031574b7210 */ /* 0x000fe20007ffe0ff */
[----:B------:R-:W-:Y:S01]  /*9ceb0*/  IMAD.WIDE.U32 R58, R12, 0x1, RZ ;  /* 0x000000010c3a7825 */ /* 0x000fe200078e00ff */
[----:B------:R-:W-:Y:S02]  /*9cec0*/  IADD3.X R69, PT, PT, RZ, RZ, RZ, P5, P4 ;  /* 0x000000ffff457210 */ /* 0x000fe40002fe84ff */
[----:B------:R-:W-:Y:S01]  /*9ced0*/  IADD3.X R41, P4, PT, RZ, RZ, RZ, P2, !PT ;  /* 0x000000ffff297210 */ /* 0x000fe2000179e4ff */
[----:B------:R-:W-:Y:S01]  /*9cee0*/  IMAD.IADD R13, R13, 0x1, R51 ;  /* 0x000000010d0d7824 */ /* 0x000fe200078e0233 */
[----:B------:R-:W-:Y:S02]  /*9cef0*/  IADD3 RZ, P2, PT, R48, R10, RZ ;  /* 0x0000000a30ff7210 */ /* 0x000fe40007f5e0ff */
[----:B------:R-:W-:Y:S01]  /*9cf00*/  IADD3.X R49, P0, PT, R42, R71, RZ, P0, !PT ;  /* 0x000000472a317210 */ /* 0x000fe2000071e4ff */
[----:B------:R-:W-:Y:S01]  /*9cf10*/  IMAD.X R61, RZ, RZ, RZ, P4 ;  /* 0x000000ffff3d7224 */ /* 0x000fe200020e06ff */
[----:B------:R-:W-:-:S02]  /*9cf20*/  IADD3.X RZ, P3, PT, R53, R75, RZ, P3, !PT ;  /* 0x0000004b35ff7210 */ /* 0x000fc40001f7e4ff */
[----:B------:R-:W-:Y:S01]  /*9cf30*/  IADD3 RZ, P4, PT, R50, R58, RZ ;  /* 0x0000003a32ff7210 */ /* 0x000fe20007f9e0ff */
[----:B------:R-:W-:Y:S01]  /*9cf40*/  IMAD.WIDE.U32 R50, R13, 0x1, RZ ;  /* 0x000000010d327825 */ /* 0x000fe200078e00ff */
[----:B------:R-:W-:Y:S02]  /*9cf50*/  IADD3.X RZ, P2, PT, R49, R11, RZ, P2, !PT ;  /* 0x0000000b31ff7210 */ /* 0x000fe4000175e4ff */
[----:B------:R-:W-:Y:S01]  /*9cf60*/  IADD3.X R41, P3, PT, R41, R54, RZ, P3, !PT ;  /* 0x0000003629297210 */ /* 0x000fe20001f7e4ff */
[----:B------:R-:W-:Y:S01]  /*9cf70*/  IMAD.WIDE.U32 R10, R36, 0x6ca1493b, R56 ;  /* 0x6ca1493b240a7825 */ /* 0x000fe200078e0038 */
[----:B------:R-:W-:Y:S02]  /*9cf80*/  IADD3.X R57, P0, PT, RZ, RZ, RZ, P0, !PT ;  /* 0x000000ffff397210 */ /* 0x000fe4000071e4ff */
[----:B------:R-:W-:Y:S01]  /*9cf90*/  IADD3.X R54, P3, PT, R61, R55, RZ, P3, !PT ;  /* 0x000000373d367210 */ /* 0x000fe20001f7e4ff */
[----:B------:R-:W-:Y:S02]  /*9cfa0*/  IMAD R58, R12, -0x7af74000, R50 ;  /* 0x8508c0000c3a7824 */ /* 0x000fe400078e0232 */
[----:B------:R-:W-:-:S02]  /*9cfb0*/  IMAD.X R65, RZ, RZ, RZ, P0 ;  /* 0x000000ffff417224 */ /* 0x000fc400000e06ff */
[----:B------:R-:W-:Y:S01]  /*9cfc0*/  IMAD.WIDE.U32 R48, R36, 0x17c510ea, R48 ;  /* 0x17c510ea24307825 */ /* 0x000fe200078e0030 */
[----:B------:R-:W-:Y:S02]  /*9cfd0*/  IADD3.X R36, P2, PT, R57, R32, RZ, P2, !PT ;  /* 0x0000002039247210 */ /* 0x000fe4000175e4ff */
[----:B------:R-:W-:Y:S01]  /*9cfe0*/  IADD3.X R32, P3, PT, R41, R10, RZ, P3, !PT ;  /* 0x0000000a29207210 */ /* 0x000fe20001f7e4ff */
[----:B------:R-:W-:Y:S01]  /*9cff0*/  IMAD.IADD R11, R11, 0x1, R43 ;  /* 0x000000010b0b7824 */ /* 0x000fe200078e022b */
[----:B------:R-:W-:Y:S01]  /*9d000*/  IADD3.X R56, P2, PT, R65, R33, RZ, P2, !PT ;  /* 0x0000002141387210 */ /* 0x000fe2000175e4ff */
[----:B------:R-:W-:-:S03]  /*9d010*/  IMAD.WIDE.U32 R50, P0, R12, -0x7af74000, R50 ;  /* 0x8508c0000c327825 */ /* 0x000fc60007800032 */
[----:B------:R-:W-:Y:S01]  /*9d020*/  IADD3.X R33, P3, PT, R54, R11, RZ, P3, !PT ;  /* 0x0000000b36217210 */ /* 0x000fe20001f7e4ff */
[C---:B------:R-:W-:Y:S01]  /*9d030*/  IMAD.IADD R42, R59.reuse, 0x1, R58 ;  /* 0x000000013b2a7824 */ /* 0x040fe200078e023a */
[----:B------:R-:W-:Y:S01]  /*9d040*/  IADD3 RZ, P5, PT, R59, R50, RZ ;  /* 0x000000323bff7210 */ /* 0x000fe20007fbe0ff */
[----:B------:R-:W-:Y:S01]  /*9d050*/  IMAD.WIDE.U32 R10, R13, 0x30000000, RZ ;  /* 0x300000000d0a7825 */ /* 0x000fe200078e00ff */
[----:B------:R-:W-:Y:S02]  /*9d060*/  IADD3.X R43, PT, PT, RZ, RZ, RZ, P0, !PT ;  /* 0x000000ffff2b7210 */ /* 0x000fe400007fe4ff */
[----:B------:R-:W-:Y:S01]  /*9d070*/  IADD3.X RZ, P4, PT, R63, R42, RZ, P4, !PT ;  /* 0x0000002a3fff7210 */ /* 0x000fe2000279e4ff */
[----:B------:R-:W-:Y:S01]  /*9d080*/  IMAD.MOV.U32 R42, RZ, RZ, R51 ;  /* 0x000000ffff2a7224 */ /* 0x000fe200078e0033 */
[----:B------:R-:W-:Y:S01]  /*9d090*/  IADD3 RZ, P0, PT, R32, R44, RZ ;  /* 0x0000002c20ff7210 */ /* 0x000fe20007f1e0ff */
[----:B------:R-:W-:Y:S01]  /*9d0a0*/  IMAD.IADD R41, R89, 0x1, R45 ;  /* 0x0000000159297824 */ /* 0x000fe200078e022d */
[----:B------:R-:W-:Y:S01]  /*9d0b0*/  IADD3.X R57, P3, PT, RZ, RZ, RZ, P3, !PT ;  /* 0x000000ffff397210 */ /* 0x000fe20001f7e4ff */
[----:B------:R-:W-:-:S03]  /*9d0c0*/  IMAD.WIDE.U32.X R42, R13, -0x7af74000, R42, P5 ;  /* 0x8508c0000d2a7825 */ /* 0x000fc600028e042a */
[----:B------:R-:W-:Y:S01]  /*9d0d0*/  IADD3.X RZ, P0, PT, R33, R41, RZ, P0, !PT ;  /* 0x0000002921ff7210 */ /* 0x000fe2000071e4ff */
[----:B------:R-:W-:-:S04]  /*9d0e0*/  IMAD.WIDE.U32 R54, P5, R12, 0x170b5d44, R10 ;  /* 0x170b5d440c367825 */ /* 0x000fc800078a000a */
[----:B------:R-:W-:Y:S01]  /*9d0f0*/  IMAD.X R51, RZ, RZ, RZ, P5 ;  /* 0x000000ffff337224 */ /* 0x000fe200028e06ff */
[----:B------:R-:W-:Y:S01]  /*9d100*/  IADD3.X R41, P5, PT, RZ, R42, RZ, P4, !PT ;  /* 0x0000002aff297210 */ /* 0x000fe200027be4ff */
[----:B------:R-:W-:Y:S02]  /*9d110*/  IMAD R83, R12, 0x170b5d44, R10 ;  /* 0x170b5d440c537824 */ /* 0x000fe400078e020a */
[----:B------:R-:W-:Y:S01]  /*9d120*/  IMAD.WIDE.U32 R10, R8, -0x45f6b800, R52 ;  /* 0xba094800080a7825 */ /* 0x000fe200078e0034 */
[----:B------:R-:W-:Y:S02]  /*9d130*/  IADD3.X R53, P0, PT, R57, R46, RZ, P0, !PT ;  /* 0x0000002e39357210 */ /* 0x000fe4000071e4ff */
[----:B------:R-:W-:Y:S01]  /*9d140*/  IADD3.X R42, P5, PT, RZ, R43, RZ, P5, !PT ;  /* 0x0000002bff2a7210 */ /* 0x000fe20002fbe4ff */
[----:B------:R-:W-:Y:S02]  /*9d150*/  IMAD.X R59, RZ, RZ, RZ, P3 ;  /* 0x000000ffff3b7224 */ /* 0x000fe400018e06ff */
[----:B------:R-:W-:Y:S01]  /*9d160*/  IMAD.WIDE.U32 R44, R12, 0x30000000, RZ ;  /* 0x300000000c2c7825 */ /* 0x000fe200078e00ff */
[----:B------:R-:W-:-:S02]  /*9d170*/  IADD3.X R10, P5, PT, R41, R10, RZ, P5, !PT ;  /* 0x0000000a290a7210 */ /* 0x000fc40002fbe4ff */
[----:B------:R-:W-:Y:S01]  /*9d180*/  IADD3.X R46, P0, PT, R59, R47, RZ, P0, !PT ;  /* 0x0000002f3b2e7210 */ /* 0x000fe2000071e4ff */
[----:B------:R-:W-:Y:S01]  /*9d190*/  IMAD.IADD R11, R11, 0x1, R87 ;  /* 0x000000010b0b7824 */ /* 0x000fe200078e0257 */
[----:B------:R-:W-:Y:S01]  /*9d1a0*/  IADD3 RZ, P4, PT, R54, R45, RZ ;  /* 0x0000002d36ff7210 */ /* 0x000fe20007f9e0ff */
[----:B------:R-:W-:Y:S01]  /*9d1b0*/  IMAD.IADD R41, R49, 0x1, R37 ;  /* 0x0000000131297824 */ /* 0x000fe200078e0225 */
        /* <DEDUP_REMOVED lines=9> */
[----:B------:R-:W-:Y:S01]  /*9d250*/  IADD3.X RZ, P0, PT, R11, R45, RZ, P0, !PT ;  /* 0x0000002d0bff7210 */ /* 0x000fe2000071e4ff */
[----:B------:R-:W-:Y:S01]  /*9d260*/  IMAD.WIDE.U32 R32, R8, 0xf5138f, R32 ;  /* 0x00f5138f08207825 */ /* 0x000fe200078e0020 */
[----:B------:R-:W-:Y:S02]  /*9d270*/  IADD3.X R41, P5, PT, RZ, RZ, RZ, P5, !PT ;  /* 0x000000ffff297210 */ /* 0x000fe40002fbe4ff */
[----:B------:R-:W-:Y:S01]  /*9d280*/  IADD3 RZ, P4, PT, R48, R38, RZ ;  /* 0x0000002630ff7210 */ /* 0x000fe20007f9e0ff */
[----:B------:R-:W-:Y:S01]  /*9d290*/  IMAD.WIDE.U32 R38, R13, -0x45f6b800, RZ ;  /* 0xba0948000d267825 */ /* 0x000fe200078e00ff */
[----:B------:R-:W-:Y:S02]  /*9d2a0*/  IADD3.X R41, P0, PT, R41, R36, RZ, P0, !PT ;  /* 0x0000002429297210 */ /* 0x000fe4000071e4ff */
[----:B------:R-:W-:Y:S01]  /*9d2b0*/  IADD3.X R36, PT, PT, RZ, RZ, RZ, P5, !PT ;  /* 0x000000ffff247210 */ /* 0x000fe20002ffe4ff */
[----:B------:R-:W-:Y:S01]  /*9d2c0*/  IMAD.IADD R47, R33, 0x1, R89 ;  /* 0x00000001212f7824 */ /* 0x000fe200078e0259 */
[----:B------:R-:W-:Y:S01]  /*9d2d0*/  IADD3.X R45, P3, PT, RZ, RZ, RZ, P3, !PT ;  /* 0x000000ffff2d7210 */ /* 0x000fe20001f7e4ff */
[----:B------:R-:W-:Y:S01]  /*9d2e0*/  IMAD R51, R12, 0x1ef3622f, R38 ;  /* 0x1ef3622f0c337824 */ /* 0x000fe200078e0226 */
[----:B------:R-:W-:Y:S01]  /*9d2f0*/  IADD3.X R44, P0, PT, R36, R37, RZ, P0, !PT ;  /* 0x00000025242c7210 */ /* 0x000fe2000071e4ff */
[----:B------:R-:W-:Y:S01]  /*9d300*/  IMAD.WIDE.U32 R36, R12, -0x45f6b800, RZ ;  /* 0xba0948000c247825 */ /* 0x000fe200078e00ff */
[----:B------:R-:W-:-:S02]  /*9d310*/  IADD3.X RZ, P4, PT, R49, R43, RZ, P4, !PT ;  /* 0x0000002b31ff7210 */ /* 0x000fc4000279e4ff */
[----:B------:R-:W-:Y:S01]  /*9d320*/  IADD3.X R46, P2, PT, R56, R69, RZ, P2, !PT ;  /* 0x00000045382e7210 */ /* 0x000fe2000175e4ff */
[----:B------:R-:W-:Y:S01]  /*9d330*/  IMAD.WIDE.U32 R42, P5, R12, 0x1ef3622f, R38 ;  /* 0x1ef3622f0c2a7825 */ /* 0x000fe200078a0026 */
[----:B------:R-:W-:Y:S02]  /*9d340*/  IADD3.X R32, P0, PT, R41, R32, RZ, P0, !PT ;  /* 0x0000002029207210 */ /* 0x000fe4000071e4ff */
[----:B------:R-:W-:Y:S01]  /*9d350*/  IADD3.X R41, P4, PT, R45, R34, RZ, P4, !PT ;  /* 0x000000222d297210 */ /* 0x000fe2000279e4ff */
[----:B------:R-:W-:Y:S01]  /*9d360*/  IMAD.X R33, RZ, RZ, RZ, P3 ;  /* 0x000000ffff217224 */ /* 0x000fe200018e06ff */
[----:B------:R-:W-:Y:S01]  /*9d370*/  IADD3 RZ, P3, PT, R42, R37, RZ ;  /* 0x000000252aff7210 */ /* 0x000fe20007f7e0ff */
[----:B------:R-:W-:Y:S01]  /*9d380*/  IMAD.X R39, RZ, RZ, RZ, P5 ;  /* 0x000000ffff277224 */ /* 0x000fe200028e06ff */
        /* <DEDUP_REMOVED lines=10> */
[----:B------:R-:W-:Y:S01]  /*9d430*/  IADD3.X R36, P4, PT, R41, R42, RZ, P4, !PT ;  /* 0x0000002a29247210 */ /* 0x000fe2000279e4ff */
[----:B------:R-:W-:Y:S01]  /*9d440*/  IMAD.X R47, RZ, RZ, RZ, P0 ;  /* 0x000000ffff2f7224 */ /* 0x000fe200000e06ff */
[----:B------:R-:W-:Y:S01]  /*9d450*/  IADD3.X RZ, P3, PT, R33, R37, RZ, P3, !PT ;  /* 0x0000002521ff7210 */ /* 0x000fe20001f7e4ff */
[----:B------:R-:W-:Y:S01]  /*9d460*/  IMAD.WIDE.U32 R44, P0, R12, 0x1a22d9f3, R34 ;  /* 0x1a22d9f30c2c7825 */ /* 0x000fe20007800022 */
[----:B------:R-:W-:Y:S02]  /*9d470*/  IADD3.X R37, P4, PT, R40, R31, RZ, P4, !PT ;  /* 0x0000001f28257210 */ /* 0x000fe4000279e4ff */
[----:B------:R-:W-:Y:S01]  /*9d480*/  IADD3.X R31, P3, PT, R43, R38, RZ, P3, !PT ;  /* 0x000000262b1f7210 */ /* 0x000fe20001f7e4ff */
[----:B------:R-:W-:-:S02]  /*9d490*/  IMAD R53, R12, 0x1a22d9f3, R34 ;  /* 0x1a22d9f30c357824 */ /* 0x000fc400078e0222 */
[----:B------:R-:W-:-:S04]  /*9d4a0*/  IMAD.WIDE.U32 R40, R12, 0xf5138f, RZ ;  /* 0x00f5138f0c287825 */ /* 0x000fc800078e00ff */
[----:B------:R-:W-:Y:S01]  /*9d4b0*/  IMAD.X R43, RZ, RZ, RZ, P0 ;  /* 0x000000ffff2b7224 */ /* 0x000fe200000e06ff */
[----:B------:R-:W-:Y:S01]  /*9d4c0*/  IADD3.X R38, P0, PT, R47, R39, RZ, P3, !PT ;  /* 0x000000272f267210 */ /* 0x000fe20001f1e4ff */
[----:B------:R-:W-:Y:S01]  /*9d4d0*/  IMAD.WIDE.U32 R34, R8, 0x6ca1493b, R48 ;  /* 0x6ca1493b08227825 */ /* 0x000fe200078e0030 */
[----:B------:R-:W-:Y:S02]  /*9d4e0*/  IADD3 RZ, P3, PT, R44, R41, RZ ;  /* 0x000000292cff7210 */ /* 0x000fe40007f7e0ff */
[----:B------:R-:W-:Y:S01]  /*9d4f0*/  IADD3.X R47, P4, PT, RZ, RZ, RZ, P4, !PT ;  /* 0x000000ffff2f7210 */ /* 0x000fe2000279e4ff */
[----:B------:R-:W-:Y:S01]  /*9d500*/  IMAD.MOV.U32 R42, RZ, RZ, R45 ;  /* 0x000000ffff2a7224 */ /* 0x000fe200078e002d */
[----:B------:R-:W-:Y:S01]  /*9d510*/  IADD3 R35, PT, PT, R35, R91, RZ ;  /* 0x0000005b23237210 */ /* 0x000fe20007ffe0ff */
[----:B------:R-:W-:Y:S01]  /*9d520*/  IMAD.IADD R41, R53, 0x1, R41 ;  /* 0x0000000135297824 */ /* 0x000fe200078e0229 */
[----:B------:R-:W-:Y:S01]  /*9d530*/  IADD3.X R34, P0, PT, R31, R34, RZ, P0, !PT ;  /* 0x000000221f227210 */ /* 0x000fe2000071e4ff */
[----:B------:R-:W-:Y:S01]  /*9d540*/  IMAD.X R49, RZ, RZ, RZ, P4 ;  /* 0x000000ffff317224 */ /* 0x000fe200020e06ff */
        /* <DEDUP_REMOVED lines=9> */
[----:B------:R-:W-:Y:S01]  /*9d5e0*/  IMAD.X R45, RZ, RZ, RZ, P0 ;  /* 0x000000ffff2d7224 */ /* 0x000fe200000e06ff */
[----:B------:R-:W-:Y:S01]  /*9d5f0*/  IADD3.X R31, P3, PT, R31, R38, RZ, P3, !PT ;  /* 0x000000261f1f7210 */ /* 0x000fe20001f7e4ff */
[C-C-:B------:R-:W-:Y:S02]  /*9d600*/  IMAD R55, R12.reuse, -0x39c4fa40, R16.reuse ;  /* 0xc63b05c00c377824 */ /* 0x140fe400078e0210 */
[----:B------:R-:W-:Y:S01]  /*9d610*/  IMAD.WIDE.U32 R42, P0, R12, -0x39c4fa40, R16 ;  /* 0xc63b05c00c2a7825 */ /* 0x000fe20007800010 */
[----:B------:R-:W-:-:S03]  /*9d620*/  IADD3.X R38, P3, PT, R45, R39, RZ, P3, !PT ;  /* 0x000000272d267210 */ /* 0x000fc60001f7e4ff */
[----:B------:R-:W-:Y:S01]  /*9d630*/  IMAD.WIDE.U32 R16, R8, 0x17c510ea, R36 ;  /* 0x17c510ea08107825 */ /* 0x000fe200078e0024 */
[----:B------:R-:W-:Y:S02]  /*9d640*/  IADD3.X R8, P4, PT, R47, R14, RZ, P4, !PT ;  /* 0x0000000e2f087210 */ /* 0x000fe4000279e4ff */
[----:B------:R-:W-:Y:S01]  /*9d650*/  IADD3.X R14, P2, PT, RZ, RZ, RZ, P2, !PT ;  /* 0x000000ffff0e7210 */ /* 0x000fe2000175e4ff */
[----:B------:R-:W-:Y:S01]  /*9d660*/  IMAD.WIDE.U32 R36, R12, 0x6ca1493b, RZ ;  /* 0x6ca1493b0c247825 */ /* 0x000fe200078e00ff */
[----:B------:R-:W-:Y:S02]  /*9d670*/  IADD3.X R44, P4, PT, R49, R15, RZ, P4, !PT ;  /* 0x0000000f312c7210 */ /* 0x000fe4000279e4ff */
[----:B------:R-:W-:Y:S01]  /*9d680*/  IADD3.X R15, P5, PT, RZ, R14, RZ, P5, !PT ;  /* 0x0000000eff0f7210 */ /* 0x000fe20002fbe4ff */
[----:B------:R-:W-:Y:S01]  /*9d690*/  IMAD.IADD R9, R17, 0x1, R9 ;  /* 0x0000000111097824 */ /* 0x000fe200078e0209 */
[----:B------:R-:W-:Y:S01]  /*9d6a0*/  IADD3.X R16, P3, PT, R31, R16, RZ, P3, !PT ;  /* 0x000000101f107210 */ /* 0x000fe20001f7e4ff */
[----:B------:R-:W-:Y:S01]  /*9d6b0*/  IMAD.X R41, RZ, RZ, RZ, P0 ;  /* 0x000000ffff297224 */ /* 0x000fe200000e06ff */
[----:B------:R-:W-:Y:S01]  /*9d6c0*/  IADD3 RZ, P0, PT, R42, R37, RZ ;  /* 0x000000252aff7210 */ /* 0x000fe20007f1e0ff */
[----:B------:R-:W-:Y:S01]  /*9d6d0*/  IMAD.IADD R37, R55, 0x1, R37 ;  /* 0x0000000137257824 */ /* 0x000fe200078e0225 */
[----:B------:R-:W-:Y:S01]  /*9d6e0*/  IADD3.X R42, P4, PT, R8, R15, RZ, P4, !PT ;  /* 0x0000000f082a7210 */ /* 0x000fe2000279e4ff */
[----:B------:R-:W-:Y:S01]  /*9d6f0*/  IMAD.MOV.U32 R40, RZ, RZ, R43 ;  /* 0x000000ffff287224 */ /* 0x000fe200078e002b */
[----:B------:R-:W-:Y:S01]  /*9d700*/  IADD3.X R31, PT, PT, RZ, RZ, RZ, P5, P2 ;  /* 0x000000ffff1f7210 */ /* 0x000fe20002fe44ff */
[----:B------:R-:W-:Y:S01]  /*9d710*/  IMAD.WIDE.U32 R14, R182, R181, RZ ;  /* 0x000000b5b60e7225 */ /* 0x000fe200078e00ff */
[----:B------:R-:W-:-:S02]  /*9d720*/  IADD3 RZ, P5, PT, R16, R36, RZ ;  /* 0x0000002410ff7210 */ /* 0x000fc40007fbe0ff */
[----:B------:R-:W-:Y:S01]  /*9d730*/  IADD3.X R17, P3, PT, R38, R9, RZ, P3, !PT ;  /* 0x0000000926117210 */ /* 0x000fe20001f7e4ff */
[----:B------:R-:W-:Y:S01]  /*9d740*/  IMAD.WIDE.U32 R8, R181, R181, RZ ;  /* 0x000000b5b5087225 */ /* 0x000fe200078e00ff */
[----:B------:R-:W-:Y:S02]  /*9d750*/  IADD3.X R44, P2, PT, R44, R31, RZ, P4, !PT ;  /* 0x0000001f2c2c7210 */ /* 0x000fe4000275e4ff */
[----:B------:R-:W-:Y:S01]  /*9d760*/  IADD3.X RZ, P5, PT, R17, R37, RZ, P5, !PT ;  /* 0x0000002511ff7210 */ /* 0x000fe20002fbe4ff */
[----:B------:R-:W-:Y:S01]  /*9d770*/  IMAD R45, R181, R182, R14 ;  /* 0x000000b6b52d7224 */ /* 0x000fe200078e020e */
[----:B------:R-:W-:Y:S01]  /*9d780*/  SHF.L.W.U32.HI R31, R6, 0x1, R7 ;  /* 0x00000001061f7819 */ /* 0x000fe20000010e07 */
[----:B------:R-:W-:Y:S01]  /*9d790*/  IMAD.WIDE.U32.X R36, R13, -0x39c4fa40, R40, P0 ;  /* 0xc63b05c00d247825 */ /* 0x000fe200000e0428 */
[----:B------:R-:W-:Y:S02]  /*9d7a0*/  IADD3.X R39, P3, PT, RZ, RZ, RZ, P3, !PT ;  /* 0x000000ffff277210 */ /* 0x000fe40001f7e4ff */
[----:B------:R-:W-:Y:S01]  /*9d7b0*/  SHF.L.W.U32.HI R38, R7, 0x1, R30 ;  /* 0x0000000107267819 */ /* 0x000fe20000010e1e */
[----:B------:R-:W-:Y:S01]  /*9d7c0*/  IMAD.WIDE.U32 R6, R13, 0x17c510ea, RZ ;  /* 0x17c510ea0d067825 */ /* 0x000fe200078e00ff */
[----:B------:R-:W-:-:S02]  /*9d7d0*/  IADD3.X R41, P0, PT, R31, R8, RZ, P1, !PT ;  /* 0x000000081f297210 */ /* 0x000fc40000f1e4ff */
[----:B------:R-:W-:Y:S01]  /*9d7e0*/  IADD3 R45, PT, PT, R9, R45, RZ ;  /* 0x0000002d092d7210 */ /* 0x000fe20007ffe0ff */
[----:B------:R-:W-:Y:S01]  /*9d7f0*/  IMAD.X R31, RZ, RZ, RZ, P3 ;  /* 0x000000ffff1f7224 */ /* 0x000fe200018e06ff */
[----:B------:R-:W-:Y:S01]  /*9d800*/  IADD3.X R8, P5, PT, R39, R36, RZ, P5, !PT ;  /* 0x0000002427087210 */ /* 0x000fe20002fbe4ff */
[----:B------:R-:W-:Y:S01]  /*9d810*/  IMAD R47, R12, 0x1ae3a46, R6 ;  /* 0x01ae3a460c2f7824 */ /* 0x000fe200078e0206 */
[----:B------:R-:W-:Y:S01]  /*9d820*/  IADD3.X R45, P0, PT, R38, R45, RZ, P0, !PT ;  /* 0x0000002d262d7210 */ /* 0x000fe2000071e4ff */
[----:B------:R-:W-:Y:S01]  /*9d830*/  IMAD.WIDE.U32 R206, R12, 0x30000000, R10 ;  /* 0x300000000cce7825 */ /* 0x000fe200078e000a */
[----:B------:R-:W-:Y:S02]  /*9d840*/  IADD3.X R39, P1, PT, R42, R41, RZ, P2, !PT ;  /* 0x000000292a277210 */ /* 0x000fe4000173e4ff */
[----:B------:R-:W-:Y:S01]  /*9d850*/  IADD3.X R31, P3, PT, R31, R37, RZ, P5, !PT ;  /* 0x000000251f1f7210 */ /* 0x000fe20002f7e4ff */
[----:B------:R-:W-:Y:S01]  /*9d860*/  IMAD.WIDE.U32 R40, P5, R181, R182, R14 ;  /* 0x000000b6b5287225 */ /* 0x000fe200078a000e */
[----:B------:R-:W-:-:S02]  /*9d870*/  IADD3 R83, PT, PT, R207, R83, RZ ;  /* 0x00000053cf537210 */ /* 0x000fc40007ffe0ff */
[----:B------:R-:W-:Y:S01]  /*9d880*/  IADD3.X R14, P3, PT, R8, R39, RZ, P3, !PT ;  /* 0x00000027080e7210 */ /* 0x000fe20001f7e4ff */
[----:B------:R-:W-:-:S04]  /*9d890*/  IMAD.WIDE.U32 R36, R12, 0x17c510ea, RZ ;  /* 0x17c510ea0c247825 */ /* 0x000fc800078e00ff */
[----:B------:R-:W-:Y:S01]  /*9d8a0*/  IMAD.WIDE.U32 R42, P4, R12, 0x1ae3a46, R6 ;  /* 0x01ae3a460c2a7825 */ /* 0x000fe20007880006 */
[----:B------:R-:W-:-:S03]  /*9d8b0*/  IADD3.X R6, P1, PT, R44, R45, RZ, P1, !PT ;  /* 0x0000002d2c067210 */ /* 0x000fc60000f3e4ff */
[----:B------:R-:W-:Y:S01]  /*9d8c0*/  IMAD.X R7, RZ, RZ, RZ, P5 ;  /* 0x000000ffff077224 */ /* 0x000fe200028e06ff */
[----:B------:R-:W-:Y:S01]  /*9d8d0*/  IADD3 RZ, P5, PT, R42, R37, RZ ;  /* 0x000000252aff7210 */ /* 0x000fe20007fbe0ff */
[----:B------:R-:W-:Y:S01]  /*9d8e0*/  IMAD.X R39, RZ, RZ, RZ, P4 ;  /* 0x000000ffff277224 */ /* 0x000fe200020e06ff */
[----:B------:R-:W-:Y:S01]  /*9d8f0*/  IADD3 RZ, P4, PT, R14, R36, RZ ;  /* 0x000000240eff7210 */ /* 0x000fe20007f9e0ff */
[----:B------:R-:W-:Y:S01]  /*9d900*/  IMAD.IADD R45, R47, 0x1, R37 ;  /* 0x000000012f2d7824 */ /* 0x000fe200078e0225 */
[----:B------:R-:W-:Y:S01]  /*9d910*/  IADD3.X R15, P3, PT, R31, R6, RZ, P3, !PT ;  /* 0x000000061f0f7210 */ /* 0x000fe20001f7e4ff */
[----:B------:R-:W-:Y:S02]  /*9d920*/  IMAD.MOV.U32 R38, RZ, RZ, R43 ;  /* 0x000000ffff267224 */ /* 0x000fe400078e002b */
[----:B------:R-:W-:Y:S01]  /*9d930*/  IMAD.MOV.U32 R6, RZ, RZ, R41 ;  /* 0x000000ffff067224 */ /* 0x000fe200078e0029 */
[----:B------:R-:W-:Y:S01]  /*9d940*/  IADD3.X RZ, P4, PT, R15, R45, RZ, P4, !PT ;  /* 0x0000002d0fff7210 */ /* 0x000fe2000279e4ff */
[----:B------:R-:W-:Y:S01]  /*9d950*/  IMAD.WIDE.U32.X R36, R13, 0x1ae3a46, R38, P5 ;  /* 0x01ae3a460d247825 */ /* 0x000fe200028e0426 */
[----:B------:R-:W-:-:S02]  /*9d960*/  IADD3.X R13, P3, PT, RZ, RZ, RZ, P3, !PT ;  /* 0x000000ffff0d7210 */ /* 0x000fc40001f7e4ff */
[----:B------:R-:W-:Y:S01]  /*9d970*/  IADD3 RZ, P5, PT, R9, R40, RZ ;  /* 0x0000002809ff7210 */ /* 0x000fe20007fbe0ff */
[----:B------:R-:W-:Y:S01]  /*9d980*/  IMAD.WIDE.U32 R16, R12, 0x6ca1493b, R16 ;  /* 0x6ca1493b0c107825 */ /* 0x000fe200078e0010 */
[----:B------:R-:W-:Y:S02]  /*9d990*/  IADD3.X R8, P4, PT, R13, R36, RZ, P4, !PT ;  /* 0x000000240d087210 */ /* 0x000fe4000279e4ff */
[----:B------:R-:W-:Y:S01]  /*9d9a0*/  IADD3.X R9, P2, PT, RZ, RZ, RZ, P2, !PT ;  /* 0x000000ffff097210 */ /* 0x000fe2000175e4ff */
[----:B------:R-:W-:Y:S02]  /*9d9b0*/  IMAD.X R36, RZ, RZ, RZ, P3 ;  /* 0x000000ffff247224 */ /* 0x000fe400018e06ff */
[----:B------:R-:W-:-:S03]  /*9d9c0*/  IMAD.WIDE.U32.X R6, R182, R182, R6, P5 ;  /* 0x000000b6b6067225 */ /* 0x000fc600028e0406 */
[----:B------:R-:W-:Y:S01]  /*9d9d0*/  IADD3.X R36, P3, PT, R36, R37, RZ, P4, !PT ;  /* 0x0000002524247210 */ /* 0x000fe2000277e4ff */
[----:B------:R-:W-:Y:S01]  /*9d9e0*/  IMAD.IADD R55, R17, 0x1, R55 ;  /* 0x0000000111377824 */ /* 0x000fe200078e0237 */
[----:B------:R-:W-:Y:S02]  /*9d9f0*/  LEA.HI.X R11, P0, R30, R6, RZ, 0x1, P0 ;  /* 0x000000061e0b7211 */ /* 0x000fe40000010cff */
[----:B------:R-:W-:Y:S01]  /*9da00*/  IADD3.X R8, P1, P3, R8, RZ, R9, P3, P1 ;  /* 0x000000ff08087210 */ /* 0x000fe20001b22409 */
[----:B------:R-:W-:-:S05]  /*9da10*/  IMAD.X R9, RZ, RZ, RZ, P2 ;  /* 0x000000ffff097224 */ /* 0x000fca00010e06ff */
[----:B------:R-:W-:Y:S02]  /*9da20*/  IADD3.X R6, PT, PT, R36, RZ, R9, P1, P3 ;  /* 0x000000ff24067210 */ /* 0x000fe40000fe6409 */
[----:B------:R-:W-:Y:S01]  /*9da30*/  IADD3 R40, P1, PT, R8, R11, RZ ;  /* 0x0000000b08287210 */ /* 0x000fe20007f3e0ff */
[----:B------:R-:W-:Y:S01]  /*9da40*/  IMAD.WIDE.U32 R8, R12, -0x45f6b800, R32 ;  /* 0xba0948000c087825 */ /* 0x000fe200078e0020 */
[----:B------:R-:W-:Y:S02]  /*9da50*/  MOV R36, R16 ;  /* 0x0000001000247202 */ /* 0x000fe40000000f00 */
[----:B------:R-:W-:Y:S01]  /*9da60*/  IADD3.X R6, PT, PT, R6, RZ, R7, P1, P0 ;  /* 0x000000ff06067210 */ /* 0x000fe20000fe0407 */
[----:B------:R-:W-:Y:S01]  /*9da70*/  IMAD.WIDE.U32 R10, R12, 0xf5138f, R34 ;  /* 0x00f5138f0c0a7825 */ /* 0x000fe200078e0022 */
[----:B------:R-:W-:-:S03]  /*9da80*/  ISETP.GE.U32.AND P0, PT, R40, 0x17c510ea, PT ;  /* 0x17c510ea2800780c */ /* 0x000fc60003f06070 */
[----:B------:R-:W-:Y:S01]  /*9da90*/  IMAD.WIDE.U32 R12, R12, 0x17c510ea, R14 ;  /* 0x17c510ea0c0c7825 */ /* 0x000fe200078e000e */
[----:B------:R-:W-:-:S03]  /*9daa0*/  ISETP.GE.U32.AND.EX P0, PT, R6, 0x1ae3a46, PT, P0 ;  /* 0x01ae3a460600780c */ /* 0x000fc60003f06100 */
[----:B------:R-:W-:Y:S02]  /*9dab0*/  IMAD.IADD R51, R9, 0x1, R51 ;  /* 0x0000000109337824 */ /* 0x000fe400078e0233 */
[----:B------:R-:W-:Y:S02]  /*9dac0*/  IMAD.IADD R53, R11, 0x1, R53 ;  /* 0x000000010b357824 */ /* 0x000fe400078e0235 */
[----:B------:R-:W-:Y:S02]  /*9dad0*/  IMAD.IADD R47, R13, 0x1, R47 ;  /* 0x000000010d2f7824 */ /* 0x000fe400078e022f */
        /* <DEDUP_REMOVED lines=75> */
.L_x_994:
[----:B------:R-:W-:Y:S05]  /*9df90*/  BSYNC.RELIABLE B3 ;  /* 0x0000000000037941 */ /* 0x000fea0003800100 */
.L_x_993:
        /* <DEDUP_REMOVED lines=12> */
.L_x_992:
[----:B------:R-:W-:Y:S05]  /*9e060*/  BSYNC.RECONVERGENT B2 ;  /* 0x0000000000027941 */ /* 0x000fea0003800200 */
.L_x_991:
        /* <DEDUP_REMOVED lines=8> */
[----:B------:R-:W-:Y:S02]  /*9e0f0*/  IMAD.MOV.U32 R136, RZ, RZ, R7 ;  /* 0x000000ffff887224 */ /* 0x000fe400078e0007 */
[----:B------:R-:W-:-:S04]  /*9e100*/  IMAD.WIDE.U32 R8, P1, R104, R99, R8 ;  /* 0x0000006368087225 */ /* 0x000fc80007820008 */
[----:B------:R-:W-:-:S04]  /*9e110*/  IMAD.WIDE.U32 R132, R99, R103, RZ ;  /* 0x0000006763847225 */ /* 0x000fc800078e00ff */
[----:B------:R-:W-:-:S04]  /*9e120*/  IMAD.WIDE.U32 R6, R100, R107, RZ ;  /* 0x0000006b64067225 */ /* 0x000fc800078e00ff */
[----:B------:R-:W-:-:S04]  /*9e130*/  IMAD.WIDE.U32 R10, P2, R106, R99, R10 ;  /* 0x000000636a0a7225 */ /* 0x000fc8000784000a */
[----:B------:R-:W-:Y:S01]  /*9e140*/  IMAD.X R135, RZ, RZ, RZ, P1 ;  /* 0x000000ffff877224 */ /* 0x000fe200008e06ff */
[----:B------:R-:W-:Y:S01]  /*9e150*/  IADD3 R133, P1, PT, R133, R8, RZ ;  /* 0x0000000885857210 */ /* 0x000fe20007f3e0ff */
        /* <DEDUP_REMOVED lines=8> */
[----:B------:R-:W-:Y:S01]  /*9e1e0*/  IMAD.X R63, RZ, RZ, RZ, P2 ;  /* 0x000000ffff3f7224 */ /* 0x000fe200010e06ff */
[----:B------:R-:W-:Y:S01]  /*9e1f0*/  IADD3 R159, P2, PT, R9, R12, RZ ;  /* 0x0000000c099f7210 */ /* 0x000fe20007f5e0ff */
[----:B------:R-:W-:Y:S01]  /*9e200*/  IMAD.WIDE.U32 R6, R99, R109, RZ ;  /* 0x0000006d63067225 */ /* 0x000fe200078e00ff */
[----:B------:R-:W-:-:S03]  /*9e210*/  MOV R90, R15 ;  /* 0x0000000f005a7202 */ /* 0x000fc60000000f00 */
[----:B------:R-:W-:-:S04]  /*9e220*/  IMAD.WIDE.U32 R86, R102, R103, RZ ;  /* 0x0000006766567225 */ /* 0x000fc800078e00ff */
[----:B------:R-:W-:Y:S02]  /*9e230*/  IMAD.MOV.U32 R128, RZ, RZ, R11 ;  /* 0x000000ffff807224 */ /* 0x000fe400078e000b */
[----:B------:R-:W-:-:S04]  /*9e240*/  IMAD.WIDE.U32 R68, R102, R105, RZ ;  /* 0x0000006966447225 */ /* 0x000fc800078e00ff */
[----:B------:R-:W-:Y:S02]  /*9e250*/  IMAD.MOV.U32 R62, RZ, RZ, R13 ;  /* 0x000000ffff3e7224 */ /* 0x000fe400078e000d */
[----:B------:R-:W-:-:S04]  /*9e260*/  IMAD.WIDE.U32 R10, R100, R99, RZ ;  /* 0x00000063640a7225 */ /* 0x000fc800078e00ff */
[----:B------:R-:W-:Y:S01]  /*9e270*/  IMAD.X R91, RZ, RZ, RZ, P3 ;  /* 0x000000ffff5b7224 */ /* 0x000fe200018e06ff */
[----:B------:R-:W-:Y:S01]  /*9e280*/  IADD3 R158, P3, PT, R7, R14, RZ ;  /* 0x0000000e079e7210 */ /* 0x000fe20007f7e0ff */
[----:B------:R-:W-:-:S04]  /*9e290*/  IMAD.WIDE.U32 R50, R102, R107, RZ ;  /* 0x0000006b66327225 */ /* 0x000fc800078e00ff */
[----:B------:R-:W-:-:S04]  /*9e2a0*/  IMAD.WIDE.U32.X R128, R106, R100, R128, P5 ;  /* 0x000000646a807225 */ /* 0x000fc800028e0480 */
[----:B------:R-:W-:-:S04]  /*9e2b0*/  IMAD.WIDE.U32 R110, R101, R103, RZ ;  /* 0x00000067656e7225 */ /* 0x000fc800078e00ff */
[----:B------:R-:W-:-:S04]  /*9e2c0*/  IMAD.WIDE.U32 R86, P5, R104, R101, R86 ;  /* 0x0000006568567225 */ /* 0x000fc800078a0056 */
[----:B------:R-:W-:-:S04]  /*9e2d0*/  IMAD.WIDE.U32.X R62, R108, R100, R62, P2 ;  /* 0x000000646c3e7225 */ /* 0x000fc800010e043e */
[----:B------:R-:W-:-:S04]  /*9e2e0*/  IMAD.WIDE.U32 R54, R101, R105, RZ ;  /* 0x0000006965367225 */ /* 0x000fc800078e00ff */
[----:B------:R-:W-:-:S04]  /*9e2f0*/  IMAD.WIDE.U32 R68, P2, R106, R101, R68 ;  /* 0x000000656a447225 */ /* 0x000fc80007840044 */
[----:B------:R-:W-:-:S04]  /*9e300*/  IMAD.WIDE.U32 R10, P4, R99, R100, R10 ;  /* 0x00000064630a7225 */ /* 0x000fc8000788000a */
[----:B------:R-:W-:-:S04]  /*9e310*/  IMAD.WIDE.U32 R114, R99, R99, RZ ;  /* 0x0000006363727225 */ /* 0x000fc800078e00ff */
[----:B------:R-:W-:-:S04]  /*9e320*/  IMAD.WIDE.U32.X R90, R98, R100, R90, P3 ;  /* 0x00000064625a7225 */ /* 0x000fc800018e045a */
[----:B------:R-:W-:Y:S01]  /*9e330*/  IMAD.X R17, RZ, RZ, RZ, P5 ;  /* 0x000000ffff117224 */ /* 0x000fe200028e06ff */
[----:B------:R-:W-:Y:S01]  /*9e340*/  IADD3 R99, P5, PT, R86, R111, RZ ;  /* 0x0000006f56637210 */ /* 0x000fe20007fbe0ff */
[----:B------:R-:W-:-:S04]  /*9e350*/  IMAD.WIDE.U32 R94, R102, R109, RZ ;  /* 0x0000006d665e7225 */ /* 0x000fc800078e00ff */
        /* <DEDUP_REMOVED lines=8> */
[----:B------:R-:W-:Y:S02]  /*9e3e0*/  IMAD.MOV.U32 R96, RZ, RZ, R69 ;  /* 0x000000ffff607224 */ /* 0x000fe400078e0045 */
[----:B------:R-:W-:-:S04]  /*9e3f0*/  IMAD.WIDE.U32 R12, R102, R101, RZ ;  /* 0x00000065660c7225 */ /* 0x000fc800078e00ff */
[----:B------:R-:W-:-:S04]  /*9e400*/  IMAD.WIDE.U32 R14, R104, R103, RZ ;  /* 0x00000067680e7225 */ /* 0x000fc800078e00ff */
[----:B------:R-:W-:-:S04]  /*9e410*/  IMAD.WIDE.U32.X R16, R104, R102, R16, P5 ;  /* 0x0000006668107225 */ /* 0x000fc800028e0410 */
[----:B------:R-:W-:-:S04]  /*9e420*/  IMAD.WIDE.U32 R92, R101, R109, RZ ;  /* 0x0000006d655c7225 */ /* 0x000fc800078e00ff */
[----:B------:R-:W-:-:S04]  /*9e430*/  IMAD.WIDE.U32 R74, R104, R107, RZ ;  /* 0x0000006b684a7225 */ /* 0x000fc800078e00ff */
[----:B------:R-:W-:-:S04]  /*9e440*/  IMAD.WIDE.U32.X R96, R106, R102, R96, P2 ;  /* 0x000000666a607225 */ /* 0x000fc800010e0460 */
[----:B------:R-:W-:-:S04]  /*9e450*/  IMAD.WIDE.U32 R94, P5, R98, R101, R94 ;  /* 0x00000065625e7225 */ /* 0x000fc800078a005e */
[----:B------:R-:W-:-:S04]  /*9e460*/  IMAD.WIDE.U32 R64, R103, R105, RZ ;  /* 0x0000006967407225 */ /* 0x000fc800078e00ff */
[----:B------:R-:W-:-:S04]  /*9e470*/  IMAD.WIDE.U32 R88, P2, R106, R103, R88 ;  /* 0x000000676a587225 */ /* 0x000fc80007840058 */
[----:B------:R-:W-:Y:S02]  /*9e480*/  IMAD.MOV.U32 R84, RZ, RZ, R51 ;  /* 0x000000ffff547224 */ /* 0x000fe400078e0033 */
[----:B------:R-:W-:-:S04]  /*9e490*/  IMAD.WIDE.U32.X R136, R102, R100, R136, P0 ;  /* 0x0000006466887225 */ /* 0x000fc800000e0488 */
[----:B------:R-:W-:Y:S02]  /*9e4a0*/  IMAD.X R141, RZ, RZ, RZ, P4 ;  /* 0x000000ffff8d7224 */ /* 0x000fe400020e06ff */
[----:B------:R-:W-:Y:S01]  /*9e4b0*/  IMAD.X R81, RZ, RZ, RZ, P5 ;  /* 0x000000ffff517224 */ /* 0x000fe200028e06ff */
[----:B------:R-:W-:Y:S01]  /*9e4c0*/  IADD3 R51, P5, PT, R94, R93, RZ ;  /* 0x0000005d5e337210 */ /* 0x000fe20007fbe0ff */
[----:B------:R-:W-:-:S04]  /*9e4d0*/  IMAD.WIDE.U32 R12, P0, R101, R102, R12 ;  /* 0x00000066650c7225 */ /* 0x000fc8000780000c */
[----:B------:R-:W-:-:S04]  /*9e4e0*/  IMAD.WIDE.U32 R14, P4, R103, R104, R14 ;  /* 0x00000068670e7225 */ /* 0x000fc8000788000e */
[----:B------:R-:W-:-:S04]  /*9e4f0*/  IMAD.WIDE.U32 R44, R103, R103, RZ ;  /* 0x00000067672c7225 */ /* 0x000fc800078e00ff */
[----:B------:R-:W-:-:S04]  /*9e500*/  IMAD.WIDE.U32 R58, R104, R109, RZ ;  /* 0x0000006d683a7225 */ /* 0x000fc800078e00ff */
[----:B------:R-:W-:-:S04]  /*9e510*/  IMAD.WIDE.U32.X R84, R108, R102, R84, P3 ;  /* 0x000000666c547225 */ /* 0x000fc800018e0454 */
[----:B------:R-:W-:Y:S01]  /*9e520*/  IMAD.X R77, RZ, RZ, RZ, P2 ;  /* 0x000000ffff4d7224 */ /* 0x000fe200010e06ff */
[----:B------:R-:W-:Y:S01]  /*9e530*/  IADD3 R55, P2, PT, R88, R65, RZ ;  /* 0x0000004158377210 */ /* 0x000fe20007f5e0ff */
[----:B------:R-:W-:-:S04]  /*9e540*/  IMAD.WIDE.U32 R48, R103, R107, RZ ;  /* 0x0000006b67307225 */ /* 0x000fc800078e00ff */
[----:B------:R-:W-:-:S04]  /*9e550*/  IMAD.WIDE.U32 R40, R106, R107, RZ ;  /* 0x0000006b6a287225 */ /* 0x000fc800078e00ff */
[----:B------:R-:W-:-:S04]  /*9e560*/  IMAD.WIDE.U32 R74, P3, R108, R103, R74 ;  /* 0x000000676c4a7225 */ /* 0x000fc8000786004a */
[----:B------:R-:W-:Y:S01]  /*9e570*/  IMAD.MOV.U32 R80, RZ, RZ, R95 ;  /* 0x000000ffff507224 */ /* 0x000fe200078e005f */
[----:B------:R-:W-:Y:S01]  /*9e580*/  MOV R70, R75 ;  /* 0x0000004b00467202 */ /* 0x000fe20000000f00 */
[----:B------:R-:W-:Y:S02]  /*9e590*/  IMAD.MOV.U32 R76, RZ, RZ, R89 ;  /* 0x000000ffff4c7224 */ /* 0x000fe400078e0059 */
[----:B------:R-:W-:Y:S01]  /*9e5a0*/  IMAD.X R117, RZ, RZ, RZ, P0 ;  /* 0x000000ffff757224 */ /* 0x000fe200000e06ff */
[----:B------:R-:W-:Y:S01]  /*9e5b0*/  IADD3 R139, P0, PT, R115, R10, RZ ;  /* 0x0000000a738b7210 */ /* 0x000fe20007f1e0ff */
[----:B------:R-:W-:Y:S01]  /*9e5c0*/  IMAD.WIDE.U32.X R134, R104, R100, R134, P1 ;  /* 0x0000006468867225 */ /* 0x000fe200008e0486 */
[----:B------:R-:W-:-:S03]  /*9e5d0*/  IADD3 R72, P1, PT, R45, R14, RZ ;  /* 0x0000000e2d487210 */ /* 0x000fc60007f3e0ff */
[----:B------:R-:W-:Y:S02]  /*9e5e0*/  IMAD.MOV.U32 R140, RZ, RZ, R11 ;  /* 0x000000ffff8c7224 */ /* 0x000fe400078e000b */
[----:B------:R-:W-:Y:S02]  /*9e5f0*/  IMAD.MOV.U32 R118, RZ, RZ, R15 ;  /* 0x000000ffff767224 */ /* 0x000fe400078e000f */
[----:B------:R-:W-:Y:S01]  /*9e600*/  IMAD.X R71, RZ, RZ, RZ, P3 ;  /* 0x000000ffff477224 */ /* 0x000fe200018e06ff */
[----:B------:R-:W-:Y:S01]  /*9e610*/  IADD3 R49, P3, PT, R74, R49, RZ ;  /* 0x000000314a317210 */ /* 0x000fe20007f7e0ff */
[----:B------:R-:W-:-:S04]  /*9e620*/  IMAD.WIDE.U32.X R80, R98, R102, R80, P5 ;  /* 0x0000006662507225 */ /* 0x000fc800028e0450 */
[----:B------:R-:W-:-:S04]  /*9e630*/  IMAD.WIDE.U32 R126, R101, R101, RZ ;  /* 0x00000065657e7225 */ /* 0x000fc800078e00ff */
[----:B------:R-:W-:-:S04]  /*9e640*/  IMAD.WIDE.U32 R78, R103, R109, RZ ;  /* 0x0000006d674e7225 */ /* 0x000fc800078e00ff */
[----:B------:R-:W-:-:S04]  /*9e650*/  IMAD.WIDE.U32 R14, R106, R105, RZ ;  /* 0x000000696a0e7225 */ /* 0x000fc800078e00ff */
[----:B------:R-:W-:-:S04]  /*9e660*/  IMAD.WIDE.U32 R10, R108, R107, RZ ;  /* 0x0000006b6c0a7225 */ /* 0x000fc800078e00ff */
[----:B------:R-:W-:-:S04]  /*9e670*/  IMAD.WIDE.U32.X R76, R106, R104, R76, P2 ;  /* 0x000000686a4c7225 */ /* 0x000fc800010e044c */
[----:B------:R-:W-:-:S04]  /*9e680*/  IMAD.WIDE.U32 R58, P5, R98, R103, R58 ;  /* 0x00000067623a7225 */ /* 0x000fc800078a003a */
[----:B------:R-:W-:-:S04]  /*9e690*/  IMAD.WIDE.U32 R40, P2, R108, R105, R40 ;  /* 0x000000696c287225 */ /* 0x000fc80007840028 */
[----:B------:R-:W-:Y:S01]  /*9e6a0*/  IMAD.X R119, RZ, RZ, RZ, P4 ;  /* 0x000000ffff777224 */ /* 0x000fe200020e06ff */
[----:B------:R-:W-:Y:S01]  /*9e6b0*/  IADD3 R160, P4, PT, R127, R12, RZ ;  /* 0x0000000c7fa07210 */ /* 0x000fe20007f9e0ff */
[----:B------:R-:W-:Y:S01]  /*9e6c0*/  IMAD.X R53, RZ, RZ, RZ, P5 ;  /* 0x000000ffff357224 */ /* 0x000fe200028e06ff */
[----:B------:R-:W-:Y:S01]  /*9e6d0*/  IADD3 R65, P5, PT, R58, R79, RZ ;  /* 0x0000004f3a417210 */ /* 0x000fe20007fbe0ff */
[----:B------:R-:W-:Y:S02]  /*9e6e0*/  IMAD.MOV.U32 R116, RZ, RZ, R13 ;  /* 0x000000ffff747224 */ /* 0x000fe400078e000d */
[----:B------:R-:W-:-:S04]  /*9e6f0*/  IMAD.WIDE.U32 R60, R106, R109, RZ ;  /* 0x0000006d6a3c7225 */ /* 0x000fc800078e00ff */
[----:B------:R-:W-:Y:S02]  /*9e700*/  IMAD R7, R105, R106, R14 ;  /* 0x0000006a69077224 */ /* 0x000fe400078e020e */
[----:B------:R-:W-:-:S04]  /*9e710*/  IMAD.WIDE.U32.X R70, R108, R104, R70, P3 ;  /* 0x000000686c467225 */ /* 0x000fc800018e0446 */
[----:B------:R-:W-:Y:S02]  /*9e720*/  IMAD.X R43, RZ, RZ, RZ, P2 ;  /* 0x000000ffff2b7224 */ /* 0x000fe400010e06ff */
[----:B------:R-:W-:-:S04]  /*9e730*/  IMAD.WIDE.U32 R46, R105, R107, RZ ;  /* 0x0000006b692e7225 */ /* 0x000fc800078e00ff */
[----:B------:R-:W-:-:S04]  /*9e740*/  IMAD.WIDE.U32 R12, R105, R105, RZ ;  /* 0x00000069690c7225 */ /* 0x000fc800078e00ff */
[----:B------:R-:W-:-:S04]  /*9e750*/  IMAD.WIDE.U32 R14, P3, R105, R106, R14 ;  /* 0x0000006a690e7225 */ /* 0x000fc8000786000e */
[----:B------:R-:W-:-:S04]  /*9e760*/  IMAD.WIDE.U32 R112, P2, R107, R108, R10 ;  /* 0x0000006c6b707225 */ /* 0x000fc8000784000a */
[----:B------:R-:W-:Y:S02]  /*9e770*/  IMAD.MOV.U32 R52, RZ, RZ, R59 ;  /* 0x000000ffff347224 */ /* 0x000fe400078e003b */
        /* <DEDUP_REMOVED lines=8> */
[----:B------:R-:W-:Y:S01]  /*9e800*/  IMAD.MOV.U32 R42, RZ, RZ, R41 ;  /* 0x000000ffff2a7224 */ /* 0x000fe200078e0029 */
[----:B------:R-:W-:Y:S01]  /*9e810*/  SHF.L.U64.HI R41, R120, 0x1, R161 ;  /* 0x0000000178297819 */ /* 0x000fe200000102a1 */
[----:B------:R-:W-:-:S04]  /*9e820*/  IMAD.WIDE.U32 R14, R105, R109, RZ ;  /* 0x0000006d690e7225 */ /* 0x000fc800078e00ff */
[----:B------:R-:W-:Y:S01]  /*9e830*/  IMAD.MOV.U32 R130, RZ, RZ, R113 ;  /* 0x000000ffff827224 */ /* 0x000fe200078e0071 */
[----:B------:R-:W-:Y:S01]  /*9e840*/  IADD3.X R113, PT, PT, RZ, RZ, RZ, P2, !PT ;  /* 0x000000ffff717210 */ /* 0x000fe200017fe4ff */
[----:B------:R-:W-:Y:S01]  /*9e850*/  IMAD.WIDE.U32.X R42, R108, R106, R42, P3 ;  /* 0x0000006a6c2a7225 */ /* 0x000fe200018e042a */
[----:B------:R-:W-:Y:S02]  /*9e860*/  IADD3 RZ, P3, PT, R57, R112, RZ ;  /* 0x0000007039ff7210 */ /* 0x000fe40007f7e0ff */
[----:B------:R-:W-:Y:S01]  /*9e870*/  IADD3 R15, P2, PT, R60, R15, RZ ;  /* 0x0000000f3c0f7210 */ /* 0x000fe20007f5e0ff */
[----:B------:R-:W-:Y:S02]  /*9e880*/  IMAD.MOV.U32 R112, RZ, RZ, R61 ;  /* 0x000000ffff707224 */ /* 0x000fe400078e003d */
[----:B------:R-:W-:Y:S02]  /*9e890*/  IMAD R9, R107, R108, R10 ;  /* 0x0000006c6b097224 */ /* 0x000fe400078e020a */
[----:B------:R-:W-:-:S04]  /*9e8a0*/  IMAD.WIDE.U32 R10, R114, -0x1, RZ ;  /* 0xffffffff720a7825 */ /* 0x000fc800078e00ff */
[----:B------:R-:W-:Y:S01]  /*9e8b0*/  IMAD.WIDE.U32.X R112, R98, R106, R112, P2 ;  /* 0x0000006a62707225 */ /* 0x000fe200010e0470 */
[----:B------:R-:W-:-:S03]  /*9e8c0*/  IADD3 RZ, P2, PT, RZ, R114, RZ ;  /* 0x00000072ffff7210 */ /* 0x000fc60007f5e0ff */
[----:B------:R-:W-:Y:S01]  /*9e8d0*/  IMAD.WIDE.U32.X R118, R104, R104, R118, P1 ;  /* 0x0000006868767225 */ /* 0x000fe200008e0476 */
[----:B------:R-:W-:-:S03]  /*9e8e0*/  IADD3 RZ, P1, PT, RZ, R120, RZ ;  /* 0x00000078ffff7210 */ /* 0x000fc60007f3e0ff */
[----:B------:R-:W-:Y:S02]  /*9e8f0*/  IMAD R79, R114, -0x7af74001, -R139 ;  /* 0x8508bfff724f7824 */ /* 0x000fe400078e0a8b */
[----:B------:R-:W-:Y:S01]  /*9e900*/  IMAD.WIDE.U32.X R122, R106, R106, R122, P5 ;  /* 0x0000006a6a7a7225 */ /* 0x000fe200028e047a */
[----:B------:R-:W-:Y:S02]  /*9e910*/  IADD3.X RZ, P5, PT, RZ, R139, RZ, P2, !PT ;  /* 0x0000008bffff7210 */ /* 0x000fe400017be4ff */
[----:B------:R-:W-:Y:S01]  /*9e920*/  IADD3.X RZ, P2, PT, RZ, R161, RZ, P1, !PT ;  /* 0x000000a1ffff7210 */ /* 0x000fe20000f5e4ff */
[----:B------:R-:W-:-:S03]  /*9e930*/  IMAD.WIDE.U32 R142, R10, 0x1, RZ ;  /* 0x000000010a8e7825 */ /* 0x000fc600078e00ff */
[----:B------:R-:W-:Y:S01]  /*9e940*/  IADD3.X R47, P2, PT, RZ, R136, RZ, P2, !PT ;  /* 0x00000088ff2f7210 */ /* 0x000fe2000175e4ff */
[----:B------:R-:W-:-:S03]  /*9e950*/  IMAD.WIDE.U32 R124, R108, R109, RZ ;  /* 0x0000006d6c7c7225 */ /* 0x000fc600078e00ff */
[----:B------:R-:W-:Y:S01]  /*9e960*/  IADD3.X R136, P2, PT, RZ, R137, RZ, P2, !PT ;  /* 0x00000089ff887210 */ /* 0x000fe2000175e4ff */
[----:B------:R-:W-:Y:S02]  /*9e970*/  IMAD.IADD R79, R11, 0x1, R79 ;  /* 0x000000010b4f7824 */ /* 0x000fe400078e024f */
[----:B------:R-:W-:Y:S01]  /*9e980*/  IMAD.WIDE.U32.X R140, R100, R100, R140, P0 ;  /* 0x00000064648c7225 */ /* 0x000fe200000e048c */
[----:B------:R-:W-:Y:S02]  /*9e990*/  IADD3 RZ, P0, PT, R114, R142, RZ ;  /* 0x0000008e72ff7210 */ /* 0x000fe40007f1e0ff */
[----:B------:R-:W-:Y:S01]  /*9e9a0*/  IADD3.X R104, P2, PT, R47, R132, RZ, P2, !PT ;  /* 0x000000842f687210 */ /* 0x000fe2000175e4ff */
[----:B------:R-:W-:Y:S01]  /*9e9b0*/  IMAD.WIDE.U32.X R116, R102, R102, R116, P4 ;  /* 0x0000006666747225 */ /* 0x000fe200020e0474 */
[----:B------:R-:W-:Y:S02]  /*9e9c0*/  LEA.X R75, P1, R120, R140, 0x1, P5 ;  /* 0x0000008c784b7211 */ /* 0x000fe40002820cff */
[----:B------:R-:W-:Y:S01]  /*9e9d0*/  IADD3.X R95, P2, PT, R136, R133, RZ, P2, !PT ;  /* 0x00000085885f7210 */ /* 0x000fe2000175e4ff */
[----:B------:R-:W-:Y:S01]  /*9e9e0*/  IMAD.WIDE.U32 R114, P4, R98, R107, R124 ;  /* 0x0000006b62727225 */ /* 0x000fe2000788007c */
[----:B------:R-:W-:-:S02]  /*9e9f0*/  IADD3.X R100, P1, PT, R41, R141, RZ, P1, !PT ;  /* 0x0000008d29647210 */ /* 0x000fc40000f3e4ff */
[----:B------:R-:W-:Y:S01]  /*9ea00*/  IADD3.X R41, P2, PT, RZ, R134, RZ, P2, !PT ;  /* 0x00000086ff297210 */ /* 0x000fe2000175e4ff */
[----:B------:R-:W-:Y:S01]  /*9ea10*/  IMAD.WIDE.U32 R144, R79, 0x1, RZ ;  /* 0x000000014f907825 */ /* 0x000fe200078e00ff */
[----:B------:R-:W-:Y:S02]  /*9ea20*/  SHF.L.W.U32.HI R161, R161, 0x1, R104 ;  /* 0x00000001a1a17819 */ /* 0x000fe40000010e68 */
[----:B------:R-:W-:Y:S01]  /*9ea30*/  IADD3.X R87, P2, PT, RZ, R135, RZ, P2, !PT ;  /* 0x00000087ff577210 */ /* 0x000fe2000175e4ff */
[----:B------:R-:W-:Y:S01]  /*9ea40*/  IMAD.WIDE.U32 R124, R107, R109, RZ ;  /* 0x0000006d6b7c7225 */ /* 0x000fe200078e00ff */
[----:B------:R-:W-:-:S03]  /*9ea50*/  IADD3.X R161, P1, PT, R161, R126, RZ, P1, !PT ;  /* 0x0000007ea1a17210 */ /* 0x000fc60000f3e4ff */
[----:B------:R-:W-:Y:S01]  /*9ea60*/  IMAD.X R121, RZ, RZ, RZ, P4 ;  /* 0x000000ffff797224 */ /* 0x000fe200020e06ff */
[----:B------:R-:W-:Y:S01]  /*9ea70*/  IADD3 R11, P4, PT, R114, R125, RZ ;  /* 0x0000007d720b7210 */ /* 0x000fe20007f9e0ff */
[----:B------:R-:W-:Y:S02]  /*9ea80*/  IMAD R59, R10, -0x7af74000, R144 ;  /* 0x8508c0000a3b7824 */ /* 0x000fe400078e0290 */
[----:B------:R-:W-:-:S04]  /*9ea90*/  IMAD.WIDE.U32.X R130, R108, R108, R130, P3 ;  /* 0x0000006c6c827225 */ /* 0x000fc800018e0482 */
[----:B------:R-:W-:-:S04]  /*9eaa0*/  IMAD.WIDE.U32 R150, R79, -0x45f6b800, RZ ;  /* 0xba0948004f967825 */ /* 0x000fc800078e00ff */
[----:B------:R-:W-:-:S04]  /*9eab0*/  IMAD.WIDE.U32 R144, P3, R10, -0x7af74000, R144 ;  /* 0x8508c0000a907825 */ /* 0x000fc80007860090 */
[----:B------:R-:W-:Y:S01]  /*9eac0*/  IMAD.WIDE.U32 R148, R79, 0x30000000, RZ ;  /* 0x300000004f947825 */ /* 0x000fe200078e00ff */
[----:B------:R-:W-:-:S03]  /*9ead0*/  IADD3 RZ, P5, PT, R143, R144, RZ ;  /* 0x000000908fff7210 */ /* 0x000fc60007fbe0ff */
[----:B------:R-:W-:Y:S02]  /*9eae0*/  IMAD.MOV.U32 R120, RZ, RZ, R115 ;  /* 0x000000ffff787224 */ /* 0x000fe400078e0073 */
[----:B------:R-:W-:Y:S02]  /*9eaf0*/  IMAD.X R141, RZ, RZ, RZ, P3 ;  /* 0x000000ffff8d7224 */ /* 0x000fe400018e06ff */
[----:B------:R-:W-:Y:S02]  /*9eb00*/  IMAD R61, R10, 0x1ef3622f, R150 ;  /* 0x1ef3622f0a3d7824 */ /* 0x000fe400078e0296 */
[----:B------:R-:W-:-:S04]  /*9eb10*/  IMAD.WIDE.U32.X R120, R98, R108, R120, P4 ;  /* 0x0000006c62787225 */ /* 0x000fc800020e0478 */
[C---:B------:R-:W-:Y:S02]  /*9eb20*/  IMAD R69, R10.reuse, 0x170b5d44, R148 ;  /* 0x170b5d440a457824 */ /* 0x040fe400078e0294 */
[----:B------:R-:W-:-:S04]  /*9eb30*/  IMAD.WIDE.U32 R150, P3, R10, 0x1ef3622f, R150 ;  /* 0x1ef3622f0a967825 */ /* 0x000fc80007860096 */
[----:B------:R-:W-:Y:S01]  /*9eb40*/  IMAD.WIDE.U32 R148, P4, R10, 0x170b5d44, R148 ;  /* 0x170b5d440a947825 */ /* 0x000fe20007880094 */
[----:B------:R-:W-:-:S03]  /*9eb50*/  IADD3.X R147, PT, PT, RZ, RZ, RZ, P3, !PT ;  /* 0x000000ffff937210 */ /* 0x000fc60001ffe4ff */
[----:B------:R-:W-:-:S04]  /*9eb60*/  IMAD.WIDE.U32 R136, R10, 0x30000000, RZ ;  /* 0x300000000a887825 */ /* 0x000fc800078e00ff */
[----:B------:R-:W-:Y:S01]  /*9eb70*/  IMAD.MOV.U32 R142, RZ, RZ, R149 ;  /* 0x000000ffff8e7224 */ /* 0x000fe200078e0095 */
[-C--:B------:R-:W-:Y:S01]  /*9eb80*/  IADD3 RZ, P3, PT, R148, R137.reuse, RZ ;  /* 0x0000008994ff7210 */ /* 0x080fe20007f7e0ff */
[----:B------:R-:W-:Y:S01]  /*9eb90*/  IMAD.WIDE.U32 R132, R10, -0x45f6b800, RZ ;  /* 0xba0948000a847825 */ /* 0x000fe200078e00ff */
[----:B------:R-:W-:-:S03]  /*9eba0*/  IADD3 R89, PT, PT, R69, R137, RZ ;  /* 0x0000008945597210 */ /* 0x000fc60007ffe0ff */
[----:B------:R-:W-:-:S04]  /*9ebb0*/  IMAD.WIDE.U32 R148, R79, 0xf5138f, RZ ;  /* 0x00f5138f4f947825 */ /* 0x000fc800078e00ff */
[----:B------:R-:W-:Y:S02]  /*9ebc0*/  IMAD.MOV.U32 R140, RZ, RZ, R145 ;  /* 0x000000ffff8c7224 */ /* 0x000fe400078e0091 */
[----:B------:R-:W-:Y:S02]  /*9ebd0*/  IMAD.IADD R102, R143, 0x1, R59 ;  /* 0x000000018f667824 */ /* 0x000fe400078e023b */
[----:B------:R-:W-:Y:S01]  /*9ebe0*/  IMAD.X R143, RZ, RZ, RZ, P4 ;  /* 0x000000ffff8f7224 */ /* 0x000fe200020e06ff */
[----:B------:R-:W-:Y:S01]  /*9ebf0*/  IADD3 RZ, P4, PT, R150, R133, RZ ;  /* 0x0000008596ff7210 */ /* 0x000fe20007f9e0ff */
[----:B------:R-:W-:Y:S01]  /*9ec00*/  IMAD.MOV.U32 R146, RZ, RZ, R151 ;  /* 0x000000ffff927224 */ /* 0x000fe200078e0097 */
[----:B------:R-:W-:Y:S01]  /*9ec10*/  IADD3.X RZ, P0, PT, R139, R102, RZ, P0, !PT ;  /* 0x000000668bff7210 */ /* 0x000fe2000071e4ff */
[----:B------:R-:W-:-:S04]  /*9ec20*/  IMAD.WIDE.U32.X R144, R79, -0x7af74000, R140, P5 ;  /* 0x8508c0004f907825 */ /* 0x000fc800028e048c */
[----:B------:R-:W-:Y:S01]  /*9ec30*/  IMAD.WIDE.U32 R150, P5, R10, 0x1a22d9f3, R148 ;  /* 0x1a22d9f30a967825 */ /* 0x000fe200078a0094 */
[----:B------:R-:W-:-:S03]  /*9ec40*/  IADD3.X R144, P0, PT, RZ, R144, RZ, P0, !PT ;  /* 0x00000090ff907210 */ /* 0x000fc6000071e4ff */
[----:B------:R-:W-:Y:S01]  /*9ec50*/  IMAD.WIDE.U32 R134, R10, 0xf5138f, RZ ;  /* 0x00f5138f0a867825 */ /* 0x000fe200078e00ff */
[----:B------:R-:W-:-:S03]  /*9ec60*/  IADD3.X R145, P0, PT, RZ, R145, RZ, P0, !PT ;  /* 0x00000091ff917210 */ /* 0x000fc6000071e4ff */
[----:B------:R-:W-:Y:S01]  /*9ec70*/  IMAD.WIDE.U32.X R142, R79, 0x170b5d44, R142, P3 ;  /* 0x170b5d444f8e7825 */ /* 0x000fe200018e048e */
[----:B------:R-:W-:Y:S02]  /*9ec80*/  IADD3 RZ, P3, PT, R150, R135, RZ ;  /* 0x0000008796ff7210 */ /* 0x000fe40007f7e0ff */
[----:B------:R-:W-:Y:S01]  /*9ec90*/  IADD3.X R150, P2, PT, R41, R138, RZ, P2, !PT ;  /* 0x0000008a29967210 */ /* 0x000fe2000175e4ff */
[C---:B------:R-:W-:Y:S01]  /*9eca0*/  IMAD.WIDE.U32 R152, R79.reuse, 0x6ca1493b, RZ ;  /* 0x6ca1493b4f987825 */ /* 0x040fe200078e00ff */
[----:B------:R-:W-:Y:S02]  /*9ecb0*/  IADD3.X R144, P0, PT, R144, R75, RZ, P0, !PT ;  /* 0x0000004b90907210 */ /* 0x000fe4000071e4ff */
[----:B------:R-:W-:Y:S01]  /*9ecc0*/  SHF.L.W.U32.HI R75, R104, 0x1, R95 ;  /* 0x00000001684b7819 */ /* 0x000fe20000010e5f */
[----:B------:R-:W-:Y:S01]  /*9ecd0*/  IMAD.WIDE.U32 R140, R79, 0x17c510ea, RZ ;  /* 0x17c510ea4f8c7825 */ /* 0x000fe200078e00ff */
[----:B------:R-:W-:Y:S02]  /*9ece0*/  IADD3.X R145, P0, PT, R145, R100, RZ, P0, !PT ;  /* 0x0000006491917210 */ /* 0x000fe4000071e4ff */
[----:B------:R-:W-:Y:S01]  /*9ecf0*/  IADD3.X R75, P1, PT, R75, R160, RZ, P1, !PT ;  /* 0x000000a04b4b7210 */ /* 0x000fe20000f3e4ff */
[----:B------:R-:W-:-:S02]  /*9ed00*/  IMAD R59, R10, 0x1a22d9f3, R148 ;  /* 0x1a22d9f30a3b7824 */ /* 0x000fc400078e0294 */
[----:B------:R-:W-:Y:S01]  /*9ed10*/  IMAD.MOV.U32 R148, RZ, RZ, R151 ;  /* 0x000000ffff947224 */ /* 0x000fe200078e0097 */
[----:B------:R-:W-:Y:S01]  /*9ed20*/  IADD3.X R151, P2, PT, R87, R162, RZ, P2, !PT ;  /* 0x000000a257977210 */ /* 0x000fe2000175e4ff */
[----:B------:R-:W-:Y:S02]  /*9ed30*/  IMAD.X R149, RZ, RZ, RZ, P5 ;  /* 0x000000ffff957224 */ /* 0x000fe400028e06ff */
[----:B------:R-:W-:Y:S01]  /*9ed40*/  IMAD R47, R10, -0x39c4fa40, R152 ;  /* 0xc63b05c00a2f7824 */ /* 0x000fe200078e0298 */
[----:B------:R-:W-:Y:S01]  /*9ed50*/  IADD3.X R87, P2, PT, RZ, R128, RZ, P2, !PT ;  /* 0x00000080ff577210 */ /* 0x000fe2000175e4ff */
[----:B------:R-:W-:-:S03]  /*9ed60*/  IMAD.WIDE.U32.X R146, R79, 0x1ef3622f, R146, P4 ;  /* 0x1ef3622f4f927825 */ /* 0x000fc600020e0492 */
[----:B------:R-:W-:Y:S01]  /*9ed70*/  IADD3.X R102, P2, PT, RZ, R129, RZ, P2, !PT ;  /* 0x00000081ff667210 */ /* 0x000fe2000175e4ff */
[----:B------:R-:W-:-:S04]  /*9ed80*/  IMAD.WIDE.U32 R152, P5, R10, -0x39c4fa40, R152 ;  /* 0xc63b05c00a987825 */ /* 0x000fc800078a0098 */
[C-C-:B------:R-:W-:Y:S02]  /*9ed90*/  IMAD R41, R10.reuse, 0x1ae3a46, R140.reuse ;  /* 0x01ae3a460a297824 */ /* 0x140fe400078e028c */
[----:B------:R-:W-:-:S04]  /*9eda0*/  IMAD.WIDE.U32 R156, P4, R10, 0x1ae3a46, R140 ;  /* 0x01ae3a460a9c7825 */ /* 0x000fc8000788008c */
[----:B------:R-:W-:-:S04]  /*9edb0*/  IMAD.WIDE.U32 R138, R10, 0x6ca1493b, RZ ;  /* 0x6ca1493b0a8a7825 */ /* 0x000fc800078e00ff */
[----:B------:R-:W-:-:S04]  /*9edc0*/  IMAD.WIDE.U32 R140, R10, 0x17c510ea, RZ ;  /* 0x17c510ea0a8c7825 */ /* 0x000fc800078e00ff */
[----:B------:R-:W-:Y:S02]  /*9edd0*/  IMAD.MOV.U32 R154, RZ, RZ, R153 ;  /* 0x000000ffff9a7224 */ /* 0x000fe400078e0099 */
[----:B------:R-:W-:Y:S01]  /*9ede0*/  IMAD.X R155, RZ, RZ, RZ, P5 ;  /* 0x000000ffff9b7224 */ /* 0x000fe200028e06ff */
[----:B------:R-:W-:Y:S01]  /*9edf0*/  IADD3 RZ, P5, PT, R152, R139, RZ ;  /* 0x0000008b98ff7210 */ /* 0x000fe20007fbe0ff */
[----:B------:R-:W-:Y:S01]  /*9ee00*/  IMAD.X R153, RZ, RZ, RZ, P4 ;  /* 0x000000ffff997224 */ /* 0x000fe200020e06ff */
[----:B------:R-:W-:Y:S01]  /*9ee10*/  IADD3 RZ, P4, PT, R156, R141, RZ ;  /* 0x0000008d9cff7210 */ /* 0x000fe20007f9e0ff */
[----:B------:R-:W-:Y:S02]  /*9ee20*/  IMAD.MOV.U32 R152, RZ, RZ, R157 ;  /* 0x000000ffff987224 */ /* 0x000fe400078e009d */
[----:B------:R-:W-:Y:S01]  /*9ee30*/  IMAD.WIDE.U32.X R148, R79, 0x1a22d9f3, R148, P3 ;  /* 0x1a22d9f34f947825 */ /* 0x000fe200018e0494 */
[----:B------:R-:W-:Y:S02]  /*9ee40*/  IADD3.X R8, P3, PT, R87, R8, RZ, P2, !PT ;  /* 0x0000000857087210 */ /* 0x000fe4000177e4ff */
[----:B------:R-:W-:Y:S01]  /*9ee50*/  IADD3 RZ, P2, PT, R144, R136, RZ ;  /* 0x0000008890ff7210 */ /* 0x000fe20007f5e0ff */
[----:B------:R-:W-:Y:S01]  /*9ee60*/  IMAD.WIDE.U32.X R128, R79, 0x1ae3a46, R152, P4 ;  /* 0x01ae3a464f807825 */ /* 0x000fe200020e0498 */
[----:B------:R-:W-:-:S02]  /*9ee70*/  IADD3 RZ, P4, PT, R150, R110, RZ ;  /* 0x0000006e96ff7210 */ /* 0x000fc40007f9e0ff */
[----:B------:R-:W-:Y:S01]  /*9ee80*/  IADD3.X R100, P3, PT, R102, R159, RZ, P3, !PT ;  /* 0x0000009f66647210 */ /* 0x000fe20001f7e4ff */
[----:B------:R-:W-:Y:S01]  /*9ee90*/  IMAD.WIDE.U32.X R126, R79, -0x39c4fa40, R154, P5 ;  /* 0xc63b05c04f7e7825 */ /* 0x000fe200028e049a */
[----:B------:R-:W-:Y:S02]  /*9eea0*/  IADD3.X RZ, P4, PT, R151, R99, RZ, P4, !PT ;  /* 0x0000006397ff7210 */ /* 0x000fe4000279e4ff */
[----:B------:R-:W-:Y:S01]  /*9eeb0*/  IADD3.X R93, P3, PT, RZ, R62, RZ, P3, !PT ;  /* 0x0000003eff5d7210 */ /* 0x000fe20001f7e4ff */
[----:B------:R-:W-:Y:S01]  /*9eec0*/  IMAD.WIDE.U32 R150, R103, R101, R150 ;  /* 0x0000006567967225 */ /* 0x000fe200078e0096 */
[----:B------:R-:W-:Y:S02]  /*9eed0*/  IADD3.X R87, P4, PT, RZ, R16, RZ, P4, !PT ;  /* 0x00000010ff577210 */ /* 0x000fe4000279e4ff */
[----:B------:R-:W-:Y:S01]  /*9eee0*/  IADD3.X R153, P3, PT, RZ, R63, RZ, P3, !PT ;  /* 0x0000003fff997210 */ /* 0x000fe20001f7e4ff */
[----:B------:R-:W-:Y:S01]  /*9eef0*/  IMAD.IADD R135, R59, 0x1, R135 ;  /* 0x000000013b877824 */ /* 0x000fe200078e0287 */
[----:B------:R-:W-:Y:S01]  /*9ef00*/  IADD3.X RZ, P2, PT, R145, R89, RZ, P2, !PT ;  /* 0x0000005991ff7210 */ /* 0x000fe2000175e4ff */
[----:B------:R-:W-:Y:S01]  /*9ef10*/  IMAD.IADD R89, R151, 0x1, R86 ;  /* 0x0000000197597824 */ /* 0x000fe200078e0256 */
[----:B------:R-:W-:Y:S01]  /*9ef20*/  IADD3.X R63, P0, PT, RZ, RZ, RZ, P0, !PT ;  /* 0x000000ffff3f7210 */ /* 0x000fe2000071e4ff */
[----:B------:R-:W-:Y:S01]  /*9ef30*/  IMAD.WIDE.U32 R144, R10, 0x30000000, R144 ;  /* 0x300000000a907825 */ /* 0x000fe200078e0090 */
[----:B------:R-:W-:-:S02]  /*9ef40*/  IADD3.X R79, P4, PT, RZ, R17, RZ, P4, !PT ;  /* 0x00000011ff4f7210 */ /* 0x000fc4000279e4ff */
[----:B------:R-:W-:Y:S01]  /*9ef50*/  SHF.L.W.U32.HI R17, R95, 0x1, R150 ;  /* 0x000000015f117819 */ /* 0x000fe20000010e96 */
[----:B------:R-:W-:Y:S01]  /*9ef60*/  IMAD.IADD R151, R145, 0x1, R69 ;  /* 0x0000000191977824 */ /* 0x000fe200078e0245 */
[----:B------:R-:W-:Y:S01]  /*9ef70*/  IADD3.X R93, P3, PT, R93, R6, RZ, P3, !PT ;  /* 0x000000065d5d7210 */ /* 0x000fe20001f7e4ff */
[----:B------:R-:W-:Y:S01]  /*9ef80*/  IMAD.IADD R95, R61, 0x1, R133 ;  /* 0x000000013d5f7824 */ /* 0x000fe200078e0285 */
[----:B------:R-:W-:Y:S01]  /*9ef90*/  IADD3.X R62, P2, PT, R63, R142, RZ, P2, !PT ;  /* 0x0000008e3f3e7210 */ /* 0x000fe2000175e4ff */
[----:B------:R-:W-:Y:S01]  /*9efa0*/  IMAD.X R142, RZ, RZ, RZ, P0 ;  /* 0x000000ffff8e7224 */ /* 0x000fe200000e06ff */
[----:B------:R-:W-:Y:S01]  /*9efb0*/  IADD3.X R86, P4, PT, R87, R8, RZ, P4, !PT ;  /* 0x0000000857567210 */ /* 0x000fe2000279e4ff */
[C---:B------:R-:W-:Y:S01]  /*9efc0*/  IMAD R115, R144.reuse, -0x7af74001, -R151 ;  /* 0x8508bfff90737824 */ /* 0x040fe200078e0a97 */
[----:B------:R-:W-:Y:S01]  /*9efd0*/  IADD3.X R8, P0, PT, R17, R116, RZ, P1, !PT ;  /* 0x0000007411087210 */ /* 0x000fe20000f1e4ff */
[----:B------:R-:W-:Y:S01]  /*9efe0*/  IMAD.WIDE.U32 R16, R144, -0x1, RZ ;  /* 0xffffffff90107825 */ /* 0x000fe200078e00ff */
[----:B------:R-:W-:-:S02]  /*9eff0*/  IADD3.X R153, P1, PT, R153, R158, RZ, P3, !PT ;  /* 0x0000009e99997210 */ /* 0x000fc40001f3e4ff */
[----:B------:R-:W-:Y:S01]  /*9f000*/  IADD3.X R142, P3, PT, R142, R143, RZ, P2, !PT ;  /* 0x0000008f8e8e7210 */ /* 0x000fe2000177e4ff */
[----:B------:R-:W-:Y:S01]  /*9f010*/  IMAD.IADD R115, R17, 0x1, R115 ;  /* 0x0000000111737824 */ /* 0x000fe200078e0273 */
[----:B------:R-:W-:Y:S02]  /*9f020*/  IADD3 RZ, P2, PT, R86, R54, RZ ;  /* 0x0000003656ff7210 */ /* 0x000fe40007f5e0ff */
[----:B------:R-:W-:Y:S01]  /*9f030*/  IADD3.X R54, P1, PT, RZ, R90, RZ, P1, !PT ;  /* 0x0000005aff367210 */ /* 0x000fe20000f3e4ff */
[----:B------:R-:W-:Y:S01]  /*9f040*/  IMAD.WIDE.U32 R110, R115, 0x6ca1493b, RZ ;  /* 0x6ca1493b736e7825 */ /* 0x000fe200078e00ff */
[----:B------:R-:W-:Y:S02]  /*9f050*/  IADD3.X R87, P5, PT, R79, R100, RZ, P4, !PT ;  /* 0x000000644f577210 */ /* 0x000fe400027be4ff */
[----:B------:R-:W-:Y:S01]  /*9f060*/  IADD3.X R62, P4, PT, R62, R161, RZ, P3, !PT ;  /* 0x000000a13e3e7210 */ /* 0x000fe20001f9e4ff */
[----:B------:R-:W-:Y:S01]  /*9f070*/  IMAD.X R6, RZ, RZ, R91, P1 ;  /* 0x000000ffff067224 */ /* 0x000fe200008e065b */
[----:B------:R-:W-:Y:S01]  /*9f080*/  IADD3.X R69, P1, PT, RZ, RZ, RZ, P5, !PT ;  /* 0x000000ffff457210 */ /* 0x000fe20002f3e4ff */
[----:B------:R-:W-:Y:S01]  /*9f090*/  IMAD.WIDE.U32 R90, R16, 0x1, RZ ;  /* 0x00000001105a7825 */ /* 0x000fe200078e00ff */
[----:B------:R-:W-:-:S02]  /*9f0a0*/  IADD3.X RZ, P5, PT, R87, R82, RZ, P2, !PT ;  /* 0x0000005257ff7210 */ /* 0x000fc400017be4ff */
[----:B------:R-:W-:Y:S01]  /*9f0b0*/  SHF.L.W.U32.HI R99, R150, 0x1, R89 ;  /* 0x0000000196637819 */ /* 0x000fe20000010e59 */
[----:B------:R-:W-:Y:S01]  /*9f0c0*/  IMAD.X R79, RZ, RZ, RZ, P1 ;  /* 0x000000ffff4f7224 */ /* 0x000fe200008e06ff */
[----:B------:R-:W-:Y:S01]  /*9f0d0*/  IADD3 RZ, P3, PT, R62, R132, RZ ;  /* 0x000000843eff7210 */ /* 0x000fe20007f7e0ff */
[----:B------:R-:W-:Y:S01]  /*9f0e0*/  IMAD.WIDE.U32 R86, R105, R101, R86 ;  /* 0x0000006569567225 */ /* 0x000fe200078e0056 */
[----:B------:R-:W-:Y:S02]  /*9f0f0*/  IADD3.X R63, P2, PT, R142, R75, RZ, P4, !PT ;  /* 0x0000004b8e3f7210 */ /* 0x000fe4000275e4ff */
[----:B------:R-:W-:Y:S01]  /*9f100*/  IADD3.X R150, P5, PT, R69, R96, RZ, P5, !PT ;  /* 0x0000006045967210 */ /* 0x000fe20002fbe4ff */
[----:B------:R-:W-:Y:S01]  /*9f110*/  IMAD.WIDE.U32 R142, R16, 0x30000000, RZ ;  /* 0x30000000108e7825 */ /* 0x000fe200078e00ff */
[----:B------:R-:W-:Y:S02]  /*9f120*/  IADD3.X RZ, P4, PT, R63, R95, RZ, P3, !PT ;  /* 0x0000005f3fff7210 */ /* 0x000fe40001f9e4ff */
[----:B------:R-:W-:Y:S01]  /*9f130*/  IADD3.X R100, P3, PT, R79, R97, RZ, P5, !PT ;  /* 0x000000614f647210 */ /* 0x000fe20002f7e4ff */
[----:B------:R-:W-:Y:S01]  /*9f140*/  IMAD.WIDE.U32 R96, R115, 0x1, RZ ;  /* 0x0000000173607825 */ /* 0x000fe200078e00ff */
[----:B------:R-:W-:-:S02]  /*9f150*/  IADD3.X R125, P2, PT, RZ, RZ, RZ, P2, !PT ;  /* 0x000000ffff7d7210 */ /* 0x000fc4000175e4ff */
[----:B------:R-:W-:Y:S01]  /*9f160*/  IADD3 RZ, P1, PT, R144, R90, RZ ;  /* 0x0000005a90ff7210 */ /* 0x000fe20007f3e0ff */
[----:B------:R-:W-:Y:S01]  /*9f170*/  IMAD.IADD R95, R87, 0x1, R68 ;  /* 0x00000001575f7824 */ /* 0x000fe200078e0244 */
[----:B------:R-:W-:Y:S01]  /*9f180*/  IADD3.X R75, PT, PT, RZ, RZ, RZ, P2, !PT ;  /* 0x000000ffff4b7210 */ /* 0x000fe200017fe4ff */
[C---:B------:R-:W-:Y:S01]  /*9f190*/  IMAD.WIDE.U32 R68, P2, R16.reuse, -0x7af74000, R96 ;  /* 0x8508c00010447825 */ /* 0x040fe20007840060 */
[----:B------:R-:W-:Y:S02]  /*9f1a0*/  IADD3.X R99, P0, PT, R99, R117, RZ, P0, !PT ;  /* 0x0000007563637210 */ /* 0x000fe4000071e4ff */
[----:B------:R-:W-:Y:S01]  /*9f1b0*/  SHF.L.W.U32.HI R17, R89, 0x1, R86 ;  /* 0x0000000159117819 */ /* 0x000fe20000010e56 */
[----:B------:R-:W-:Y:S01]  /*9f1c0*/  IMAD R79, R16, -0x7af74000, R96 ;  /* 0x8508c000104f7824 */ /* 0x000fe200078e0260 */
[----:B------:R-:W-:Y:S01]  /*9f1d0*/  IADD3 RZ, P5, PT, R91, R68, RZ ;  /* 0x000000445bff7210 */ /* 0x000fe20007fbe0ff */
[----:B------:R-:W-:Y:S01]  /*9f1e0*/  IMAD.WIDE.U32 R96, R115, 0x30000000, RZ ;  /* 0x3000000073607825 */ /* 0x000fe200078e00ff */
[----:B------:R-:W-:-:S02]  /*9f1f0*/  IADD3.X R125, P4, PT, R125, R146, RZ, P4, !PT ;  /* 0x000000927d7d7210 */ /* 0x000fc4000279e4ff */
[----:B------:R-:W-:Y:S01]  /*9f200*/  IADD3.X R44, P0, PT, R17, R44, RZ, P0, !PT ;  /* 0x0000002c112c7210 */ /* 0x000fe2000071e4ff */
[----:B------:R-:W-:Y:S01]  /*9f210*/  IMAD.MOV.U32 R144, RZ, RZ, R69 ;  /* 0x000000ffff907224 */ /* 0x000fe200078e0045 */
[----:B------:R-:W-:Y:S01]  /*9f220*/  IADD3.X R82, P4, PT, R75, R147, RZ, P4, !PT ;  /* 0x000000934b527210 */ /* 0x000fe2000279e4ff */
[----:B------:R-:W-:Y:S01]  /*9f230*/  IMAD.WIDE.U32 R68, R115, -0x45f6b800, RZ ;  /* 0xba09480073447825 */ /* 0x000fe200078e00ff */
[----:B------:R-:W-:Y:S02]  /*9f240*/  SHF.L.W.U32.HI R17, R86, 0x1, R95 ;  /* 0x0000000156117819 */ /* 0x000fe40000010e5f */
[----:B------:R-:W-:Y:S01]  /*9f250*/  IADD3.X R146, P4, PT, R125, R8, RZ, P4, !PT ;  /* 0x000000087d927210 */ /* 0x000fe2000279e4ff */
[----:B------:R-:W-:Y:S01]  /*9f260*/  IMAD.X R145, RZ, RZ, RZ, P2 ;  /* 0x000000ffff917224 */ /* 0x000fe200010e06ff */
[----:B------:R-:W-:Y:S01]  /*9f270*/  IADD3.X R150, P2, PT, R150, R93, RZ, P3, !PT ;  /* 0x0000005d96967210 */ /* 0x000fe20001f5e4ff */
[--C-:B------:R-:W-:Y:S01]  /*9f280*/  IMAD R93, R16, 0x170b5d44, R96.reuse ;  /* 0x170b5d44105d7824 */ /* 0x100fe200078e0260 */
[----:B------:R-:W-:Y:S01]  /*9f290*/  IADD3.X R147, P4, PT, R82, R99, RZ, P4, !PT ;  /* 0x0000006352937210 */ /* 0x000fe2000279e4ff */
[----:B------:R-:W-:Y:S01]  /*9f2a0*/  IMAD.IADD R102, R91, 0x1, R79 ;  /* 0x000000015b667824 */ /* 0x000fe200078e024f */
[----:B------:R-:W-:Y:S01]  /*9f2b0*/  IADD3.X R159, P0, PT, R17, R72, RZ, P0, !PT ;  /* 0x00000048119f7210 */ /* 0x000fe2000071e4ff */
[----:B------:R-:W-:Y:S01]  /*9f2c0*/  IMAD.WIDE.U32 R96, P3, R16, 0x170b5d44, R96 ;  /* 0x170b5d4410607825 */ /* 0x000fe20007860060 */
[----:B------:R-:W-:-:S02]  /*9f2d0*/  IADD3.X R125, P4, PT, RZ, RZ, RZ, P4, !PT ;  /* 0x000000ffff7d7210 */ /* 0x000fc4000279e4ff */
[----:B------:R-:W-:Y:S01]  /*9f2e0*/  IADD3.X RZ, P1, PT, R151, R102, RZ, P1, !PT ;  /* 0x0000006697ff7210 */ /* 0x000fe20000f3e4ff */
[----:B------:R-:W-:Y:S01]  /*9f2f0*/  IMAD.WIDE.U32 R90, R115, 0xf5138f, RZ ;  /* 0x00f5138f735a7825 */ /* 0x000fe200078e00ff */
[----:B------:R-:W-:-:S03]  /*9f300*/  IADD3.X R151, P2, PT, R100, R153, RZ, P2, !PT ;  /* 0x0000009964977210 */ /* 0x000fc6000175e4ff */
[----:B------:R-:W-:Y:S01]  /*9f310*/  IMAD R79, R16, 0x1ef3622f, R68 ;  /* 0x1ef3622f104f7824 */ /* 0x000fe200078e0244 */
[----:B------:R-:W-:Y:S01]  /*9f320*/  IADD3.X R161, P2, PT, RZ, RZ, RZ, P2, !PT ;  /* 0x000000ffffa17210 */ /* 0x000fe2000175e4ff */
[----:B------:R-:W-:-:S04]  /*9f330*/  IMAD.WIDE.U32.X R144, R115, -0x7af74000, R144, P5 ;  /* 0x8508c00073907825 */ /* 0x000fc800028e0490 */
[----:B------:R-:W-:-:S04]  /*9f340*/  IMAD.WIDE.U32 R68, P5, R16, 0x1ef3622f, R68 ;  /* 0x1ef3622f10447825 */ /* 0x000fc800078a0044 */
[----:B------:R-:W-:Y:S01]  /*9f350*/  IMAD.X R137, RZ, RZ, RZ, P3 ;  /* 0x000000ffff897224 */ /* 0x000fe200018e06ff */
[----:B------:R-:W-:Y:S01]  /*9f360*/  IADD3 RZ, P3, PT, R96, R143, RZ ;  /* 0x0000008f60ff7210 */ /* 0x000fe20007f7e0ff */
[----:B------:R-:W-:Y:S02]  /*9f370*/  IMAD.MOV.U32 R136, RZ, RZ, R97 ;  /* 0x000000ffff887224 */ /* 0x000fe400078e0061 */
[----:B------:R-:W-:-:S04]  /*9f380*/  IMAD.WIDE.U32 R116, R16, -0x45f6b800, RZ ;  /* 0xba09480010747825 */ /* 0x000fc800078e00ff */
[C-C-:B------:R-:W-:Y:S02]  /*9f390*/  IMAD R75, R16.reuse, 0x1a22d9f3, R90.reuse ;  /* 0x1a22d9f3104b7824 */ /* 0x140fe400078e025a */
[----:B------:R-:W-:Y:S02]  /*9f3a0*/  IMAD.X R133, RZ, RZ, RZ, P5 ;  /* 0x000000ffff857224 */ /* 0x000fe400028e06ff */
[----:B------:R-:W-:-:S04]  /*9f3b0*/  IMAD.WIDE.U32 R90, P5, R16, 0x1a22d9f3, R90 ;  /* 0x1a22d9f3105a7825 */ /* 0x000fc800078a005a */
[----:B------:R-:W-:-:S04]  /*9f3c0*/  IMAD.WIDE.U32 R86, R16, 0xf5138f, RZ ;  /* 0x00f5138f10567825 */ /* 0x000fc800078e00ff */
[----:B------:R-:W-:Y:S01]  /*9f3d0*/  IMAD.WIDE.U32.X R136, R115, 0x170b5d44, R136, P3 ;  /* 0x170b5d4473887825 */ /* 0x000fe200018e0488 */
[----:B------:R-:W-:Y:S02]  /*9f3e0*/  IADD3 RZ, P3, PT, R68, R117, RZ ;  /* 0x0000007544ff7210 */ /* 0x000fe40007f7e0ff */
[----:B------:R-:W-:Y:S01]  /*9f3f0*/  MOV R68, R91 ;  /* 0x0000005b00447202 */ /* 0x000fe20000000f00 */
[----:B------:R-:W-:Y:S02]  /*9f400*/  IMAD.MOV.U32 R132, RZ, RZ, R69 ;  /* 0x000000ffff847224 */ /* 0x000fe400078e0045 */
[----:B------:R-:W-:Y:S01]  /*9f410*/  IMAD.X R69, RZ, RZ, RZ, P5 ;  /* 0x000000ffff457224 */ /* 0x000fe200028e06ff */
[----:B------:R-:W-:Y:S01]  /*9f420*/  IADD3 RZ, P5, PT, R90, R87, RZ ;  /* 0x000000575aff7210 */ /* 0x000fe20007fbe0ff */
[C---:B------:R-:W-:Y:S02]  /*9f430*/  IMAD R89, R16.reuse, -0x39c4fa40, R110 ;  /* 0xc63b05c010597824 */ /* 0x040fe400078e026e */
[----:B------:R-:W-:-:S04]  /*9f440*/  IMAD.WIDE.U32 R96, R16, 0x6ca1493b, RZ ;  /* 0x6ca1493b10607825 */ /* 0x000fc800078e00ff */
[----:B------:R-:W-:-:S04]  /*9f450*/  IMAD.WIDE.U32.X R68, R115, 0x1a22d9f3, R68, P5 ;  /* 0x1a22d9f373447825 */ /* 0x000fc800028e0444 */
[----:B------:R-:W-:-:S04]  /*9f460*/  IMAD.WIDE.U32 R110, P5, R16, -0x39c4fa40, R110 ;  /* 0xc63b05c0106e7825 */ /* 0x000fc800078a006e */
[----:B------:R-:W-:Y:S01]  /*9f470*/  IMAD.WIDE.U32.X R132, R115, 0x1ef3622f, R132, P3 ;  /* 0x1ef3622f73847825 */ /* 0x000fe200018e0484 */
[----:B------:R-:W-:-:S03]  /*9f480*/  IADD3 RZ, P3, PT, R150, R66, RZ ;  /* 0x0000004296ff7210 */ /* 0x000fc60007f7e0ff */
[----:B------:R-:W-:Y:S01]  /*9f490*/  IMAD.X R163, RZ, RZ, RZ, P2 ;  /* 0x000000ffffa37224 */ /* 0x000fe200010e06ff */
[----:B------:R-:W-:Y:S01]  /*9f4a0*/  IADD3 RZ, P2, PT, R110, R97, RZ ;  /* 0x000000616eff7210 */ /* 0x000fe20007f5e0ff */
[----:B------:R-:W-:Y:S01]  /*9f4b0*/  IMAD.WIDE.U32 R90, R115, 0x17c510ea, RZ ;  /* 0x17c510ea735a7825 */ /* 0x000fe200078e00ff */
[----:B------:R-:W-:-:S03]  /*9f4c0*/  IADD3.X RZ, P3, PT, R151, R67, RZ, P3, !PT ;  /* 0x0000004397ff7210 */ /* 0x000fc60001f7e4ff */
[----:B------:R-:W-:Y:S01]  /*9f4d0*/  IMAD.X R153, RZ, RZ, RZ, P5 ;  /* 0x000000ffff997224 */ /* 0x000fe200028e06ff */
[----:B------:R-:W-:Y:S01]  /*9f4e0*/  IADD3.X R99, P3, PT, R161, R84, RZ, P3, !PT ;  /* 0x00000054a1637210 */ /* 0x000fe20001f7e4ff */
[----:B------:R-:W-:Y:S02]  /*9f4f0*/  IMAD.MOV.U32 R152, RZ, RZ, R111 ;  /* 0x000000ffff987224 */ /* 0x000fe400078e006f */
[----:B------:R-:W-:Y:S02]  /*9f500*/  IMAD R17, R16, 0x1ae3a46, R90 ;  /* 0x01ae3a4610117824 */ /* 0x000fe400078e025a */
[----:B------:R-:W-:Y:S01]  /*9f510*/  IMAD.WIDE.U32.X R110, R115, -0x39c4fa40, R152, P2 ;  /* 0xc63b05c0736e7825 */ /* 0x000fe200010e0498 */
[----:B------:R-:W-:-:S03]  /*9f520*/  IADD3 RZ, P2, PT, R146, R134, RZ ;  /* 0x0000008692ff7210 */ /* 0x000fc60007f5e0ff */
[C---:B------:R-:W-:Y:S01]  /*9f530*/  IMAD.WIDE.U32 R156, P5, R16.reuse, 0x1ae3a46, R90 ;  /* 0x01ae3a46109c7825 */ /* 0x040fe200078a005a */
[----:B------:R-:W-:Y:S02]  /*9f540*/  IADD3.X RZ, P2, PT, R147, R135, RZ, P2, !PT ;  /* 0x0000008793ff7210 */ /* 0x000fe4000175e4ff */
[----:B------:R-:W-:Y:S01]  /*9f550*/  IADD3.X R135, P3, PT, R163, R85, RZ, P3, !PT ;  /* 0x00000055a3877210 */ /* 0x000fe20001f7e4ff */
[----:B------:R-:W-:-:S03]  /*9f560*/  IMAD.WIDE.U32 R90, R16, 0x17c510ea, RZ ;  /* 0x17c510ea105a7825 */ /* 0x000fc600078e00ff */
[----:B------:R-:W-:Y:S01]  /*9f570*/  IADD3.X R54, P3, PT, R99, R54, RZ, P3, !PT ;  /* 0x0000003663367210 */ /* 0x000fe20001f7e4ff */
[----:B------:R-:W-:Y:S01]  /*9f580*/  IMAD.WIDE.U32 R150, R107, R101, R150 ;  /* 0x000000656b967225 */ /* 0x000fe200078e0096 */
[----:B------:R-:W-:-:S03]  /*9f590*/  IADD3.X R99, P1, PT, RZ, R144, RZ, P1, !PT ;  /* 0x00000090ff637210 */ /* 0x000fc60000f3e4ff */
[----:B------:R-:W-:Y:S01]  /*9f5a0*/  IMAD.X R155, RZ, RZ, RZ, P5 ;  /* 0x000000ffff9b7224 */ /* 0x000fe200028e06ff */
[----:B------:R-:W-:Y:S01]  /*9f5b0*/  IADD3 RZ, P5, PT, R156, R91, RZ ;  /* 0x0000005b9cff7210 */ /* 0x000fe20007fbe0ff */
[----:B------:R-:W-:Y:S01]  /*9f5c0*/  IMAD.X R85, RZ, RZ, RZ, P4 ;  /* 0x000000ffff557224 */ /* 0x000fe200020e06ff */
[----:B------:R-:W-:Y:S01]  /*9f5d0*/  IADD3 RZ, P4, PT, R150, R64, RZ ;  /* 0x0000004096ff7210 */ /* 0x000fe20007f9e0ff */
[----:B------:R-:W-:Y:S01]  /*9f5e0*/  IMAD.IADD R151, R151, 0x1, R50 ;  /* 0x0000000197977824 */ /* 0x000fe200078e0232 */
[----:B------:R-:W-:Y:S01]  /*9f5f0*/  IADD3.X R144, P1, PT, RZ, R145, RZ, P1, !PT ;  /* 0x00000091ff907210 */ /* 0x000fe20000f3e4ff */
[----:B------:R-:W-:Y:S02]  /*9f600*/  IMAD.MOV.U32 R154, RZ, RZ, R157 ;  /* 0x000000ffff9a7224 */ /* 0x000fe400078e009d */
[----:B------:R-:W-:Y:S01]  /*9f610*/  IMAD.WIDE.U32 R62, R10, -0x45f6b800, R62 ;  /* 0xba0948000a3e7825 */ /* 0x000fe200078e003e */
[----:B------:R-:W-:Y:S02]  /*9f620*/  IADD3.X RZ, P4, PT, R151, R55, RZ, P4, !PT ;  /* 0x0000003797ff7210 */ /* 0x000fe4000279e4ff */
[----:B------:R-:W-:Y:S01]  /*9f630*/  IADD3.X R55, P3, PT, R135, R6, RZ, P3, !PT ;  /* 0x0000000687377210 */ /* 0x000fe20001f7e4ff */
[----:B------:R-:W-:Y:S01]  /*9f640*/  IMAD.WIDE.U32.X R66, R115, 0x1ae3a46, R154, P5 ;  /* 0x01ae3a4673427825 */ /* 0x000fe200028e049a */
[----:B------:R-:W-:-:S02]  /*9f650*/  IADD3.X R115, P2, PT, R125, R148, RZ, P2, !PT ;  /* 0x000000947d737210 */ /* 0x000fc4000175e4ff */
[----:B------:R-:W-:Y:S01]  /*9f660*/  IADD3.X R125, P5, PT, RZ, R76, RZ, P4, !PT ;  /* 0x0000004cff7d7210 */ /* 0x000fe200027be4ff */
[----:B------:R-:W-:Y:S01]  /*9f670*/  IMAD.IADD R61, R63, 0x1, R61 ;  /* 0x000000013f3d7824 */ /* 0x000fe200078e023d */
[----:B------:R-:W-:Y:S01]  /*9f680*/  IADD3.X R148, P2, PT, R85, R149, RZ, P2, !PT ;  /* 0x0000009555947210 */ /* 0x000fe2000175e4ff */
[----:B------:R-:W-:Y:S01]  /*9f690*/  IMAD.WIDE.U32 R84, R109, R101, R54 ;  /* 0x000000656d547225 */ /* 0x000fe200078e0036 */
[----:B------:R-:W-:Y:S02]  /*9f6a0*/  IADD3 RZ, P4, PT, R54, R92, RZ ;  /* 0x0000005c36ff7210 */ /* 0x000fe40007f9e0ff */
[----:B------:R-:W-:Y:S01]  /*9f6b0*/  IADD3.X R76, P5, PT, RZ, R77, RZ, P5, !PT ;  /* 0x0000004dff4c7210 */ /* 0x000fe20002fbe4ff */
[----:B------:R-:W-:Y:S01]  /*9f6c0*/  IMAD.WIDE.U32 R150, R105, R103, R150 ;  /* 0x0000006769967225 */ /* 0x000fe200078e0096 */
[----:B------:R-:W-:Y:S02]  /*9f6d0*/  IADD3.X RZ, P4, PT, R55, R51, RZ, P4, !PT ;  /* 0x0000003337ff7210 */ /* 0x000fe4000279e4ff */
[----:B------:R-:W-:Y:S01]  /*9f6e0*/  IADD3 R51, PT, PT, R85, R94, RZ ;  /* 0x0000005e55337210 */ /* 0x000fe20007ffe0ff */
        /* <DEDUP_REMOVED lines=8> */
[----:B------:R-:W-:Y:S02]  /*9f770*/  IADD3.X R81, PT, PT, R81, RZ, RZ, P4, P3 ;  /* 0x000000ff51517210 */ /* 0x000fe400027e64ff */
[----:B------:R-:W-:Y:S01]  /*9f780*/  IADD3.X R54, P1, PT, R99, R62, RZ, P1, !PT ;  /* 0x0000003e63367210 */ /* 0x000fe20000f3e4ff */
[----:B------:R-:W-:Y:S01]  /*9f790*/  IMAD.IADD R99, R151, 0x1, R88 ;  /* 0x0000000197637824 */ /* 0x000fe200078e0258 */
[----:B------:R-:W-:Y:S02]  /*9f7a0*/  IADD3 RZ, P3, PT, R50, R48, RZ ;  /* 0x0000003032ff7210 */ /* 0x000fe40007f7e0ff */
[----:B------:R-:W-:-:S02]  /*9f7b0*/  IADD3.X R63, P5, PT, RZ, RZ, RZ, P5, !PT ;  /* 0x000000ffff3f7210 */ /* 0x000fc40002fbe4ff */
[----:B------:R-:W-:Y:S02]  /*9f7c0*/  IADD3.X R55, P1, PT, R144, R61, RZ, P1, !PT ;  /* 0x0000003d90377210 */ /* 0x000fe40000f3e4ff */
[----:B------:R-:W-:Y:S01]  /*9f7d0*/  IADD3.X RZ, P3, PT, R51, R49, RZ, P3, !PT ;  /* 0x0000003133ff7210 */ /* 0x000fe20001f7e4ff */
[----:B------:R-:W-:Y:S01]  /*9f7e0*/  IMAD.X R77, RZ, RZ, RZ, P5 ;  /* 0x000000ffff4d7224 */ /* 0x000fe200028e06ff */
[----:B------:R-:W-:Y:S01]  /*9f7f0*/  IADD3 RZ, P4, PT, R54, R142, RZ ;  /* 0x0000008e36ff7210 */ /* 0x000fe20007f9e0ff */
[----:B------:R-:W-:Y:S01]  /*9f800*/  IMAD.WIDE.U32 R50, R107, R103, R50 ;  /* 0x000000676b327225 */ /* 0x000fe200078e0032 */
[----:B------:R-:W-:Y:S02]  /*9f810*/  IADD3.X R61, P1, PT, RZ, RZ, RZ, P1, !PT ;  /* 0x000000ffff3d7210 */ /* 0x000fe40000f3e4ff */
[----:B------:R-:W-:Y:S01]  /*9f820*/  IADD3.X R62, P3, PT, R63, R70, RZ, P3, !PT ;  /* 0x000000463f3e7210 */ /* 0x000fe20001f7e4ff */
[----:B------:R-:W-:Y:S01]  /*9f830*/  IMAD.IADD R139, R51, 0x1, R74 ;  /* 0x00000001338b7824 */ /* 0x000fe200078e024a */
[----:B------:R-:W-:Y:S01]  /*9f840*/  IADD3.X R76, P5, PT, R115, R44, RZ, P2, !PT ;  /* 0x0000002c734c7210 */ /* 0x000fe200017be4ff */
[----:B------:R-:W-:Y:S01]  /*9f850*/  IMAD.X R49, RZ, RZ, RZ, P1 ;  /* 0x000000ffff317224 */ /* 0x000fe200008e06ff */
[----:B------:R-:W-:-:S02]  /*9f860*/  IADD3.X R70, P3, PT, R77, R71, RZ, P3, !PT ;  /* 0x000000474d467210 */ /* 0x000fc40001f7e4ff */
[----:B------:R-:W-:Y:S02]  /*9f870*/  IADD3.X RZ, P4, PT, R55, R125, RZ, P4, !PT ;  /* 0x0000007d37ff7210 */ /* 0x000fe4000279e4ff */
[----:B------:R-:W-:Y:S02]  /*9f880*/  IADD3.X R77, P1, PT, R148, R159, RZ, P5, !PT ;  /* 0x0000009f944d7210 */ /* 0x000fe40002f3e4ff */
[----:B------:R-:W-:Y:S02]  /*9f890*/  IADD3.X R62, P3, PT, R62, R85, RZ, P3, !PT ;  /* 0x000000553e3e7210 */ /* 0x000fe40001f7e4ff */
[----:B------:R-:W-:Y:S02]  /*9f8a0*/  SHF.L.W.U32.HI R95, R95, 0x1, R150 ;  /* 0x000000015f5f7819 */ /* 0x000fe40000010e96 */
[----:B------:R-:W-:Y:S02]  /*9f8b0*/  IADD3.X R61, P4, PT, R61, R136, RZ, P4, !PT ;  /* 0x000000883d3d7210 */ /* 0x000fe4000279e4ff */
[----:B------:R-:W-:-:S02]  /*9f8c0*/  IADD3.X R71, P1, PT, RZ, RZ, RZ, P1, !PT ;  /* 0x000000ffff477210 */ /* 0x000fc40000f3e4ff */
[----:B------:R-:W-:Y:S02]  /*9f8d0*/  IADD3 RZ, P2, PT, R76, R138, RZ ;  /* 0x0000008a4cff7210 */ /* 0x000fe40007f5e0ff */
[----:B------:R-:W-:Y:S01]  /*9f8e0*/  SHF.L.W.U32.HI R151, R150, 0x1, R99 ;  /* 0x0000000196977819 */ /* 0x000fe20000010e63 */
[----:B------:R-:W-:Y:S01]  /*9f8f0*/  IMAD.X R85, RZ, RZ, RZ, P1 ;  /* 0x000000ffff557224 */ /* 0x000fe200008e06ff */
[----:B------:R-:W-:Y:S01]  /*9f900*/  IADD3.X R63, P3, PT, R70, R81, RZ, P3, !PT ;  /* 0x00000051463f7210 */ /* 0x000fe20001f7e4ff */
[----:B------:R-:W-:Y:S01]  /*9f910*/  IMAD.WIDE.U32 R80, R16, 0x30000000, R54 ;  /* 0x3000000010507825 */ /* 0x000fe200078e0036 */
[----:B------:R-:W-:Y:S02]  /*9f920*/  IADD3.X R95, P0, PT, R95, R118, RZ, P0, !PT ;  /* 0x000000765f5f7210 */ /* 0x000fe4000071e4ff */
[----:B------:R-:W-:Y:S02]  /*9f930*/  IADD3.X R136, P4, PT, R49, R137, RZ, P4, !PT ;  /* 0x0000008931887210 */ /* 0x000fe4000279e4ff */
[----:B------:R-:W-:Y:S01]  /*9f940*/  IADD3 RZ, P5, PT, R62, R78, RZ ;  /* 0x0000004e3eff7210 */ /* 0x000fe20007fbe0ff */
[----:B------:R-:W-:Y:S01]  /*9f950*/  IMAD.WIDE.U32 R48, R80, -0x1, RZ ;  /* 0xffffffff50307825 */ /* 0x000fe200078e00ff */
[----:B------:R-:W-:-:S02]  /*9f960*/  IADD3.X RZ, P2, PT, R77, R101, RZ, P2, !PT ;  /* 0x000000654dff7210 */ /* 0x000fc4000175e4ff */
[----:B------:R-:W-:Y:S01]  /*9f970*/  IADD3.X R151, P1, PT, R151, R119, RZ, P0, !PT ;  /* 0x0000007797977210 */ /* 0x000fe2000073e4ff */
[----:B------:R-:W-:Y:S01]  /*9f980*/  IMAD.WIDE.U32 R76, R10, 0x6ca1493b, R76 ;  /* 0x6ca1493b0a4c7825 */ /* 0x000fe200078e004c */
[----:B------:R-:W-:Y:S02]  /*9f990*/  IADD3.X R54, P4, PT, R61, R146, RZ, P4, !PT ;  /* 0x000000923d367210 */ /* 0x000fe4000279e4ff */
[----:B------:R-:W-:Y:S01]  /*9f9a0*/  IADD3.X RZ, P5, PT, R63, R65, RZ, P5, !PT ;  /* 0x000000413fff7210 */ /* 0x000fe20002fbe4ff */
[----:B------:R-:W-:Y:S01]  /*9f9b0*/  IMAD.IADD R61, R81, 0x1, R93 ;  /* 0x00000001513d7824 */ /* 0x000fe200078e025d */
[----:B------:R-:W-:Y:S01]  /*9f9c0*/  IADD3.X R135, P0, PT, RZ, RZ, RZ, P3, !PT ;  /* 0x000000ffff877210 */ /* 0x000fe20001f1e4ff */
[----:B------:R-:W-:Y:S01]  /*9f9d0*/  IMAD.IADD R81, R41, 0x1, R141 ;  /* 0x0000000129517824 */ /* 0x000fe200078e028d */
[----:B------:R-:W-:Y:S01]  /*9f9e0*/  IADD3.X R64, P2, PT, R71, R126, RZ, P2, !PT ;  /* 0x0000007e47407210 */ /* 0x000fe2000175e4ff */
[----:B------:R-:W-:Y:S01]  /*9f9f0*/  IMAD R93, R80, -0x7af74001, -R61 ;  /* 0x8508bfff505d7824 */ /* 0x000fe200078e0a3d */
[----:B------:R-:W-:Y:S01]  /*9fa00*/  IADD3.X R135, P5, PT, R135, R52, RZ, P5, !PT ;  /* 0x0000003487877210 */ /* 0x000fe20002fbe4ff */
[----:B------:R-:W-:Y:S01]  /*9fa10*/  IMAD.WIDE.U32 R70, R48, 0x1, RZ ;  /* 0x0000000130467825 */ /* 0x000fe200078e00ff */
[----:B------:R-:W-:-:S02]  /*9fa20*/  IADD3.X R55, P4, PT, R136, R59, RZ, P4, !PT ;  /* 0x0000003b88377210 */ /* 0x000fc4000279e4ff */
[----:B------:R-:W-:Y:S01]  /*9fa30*/  IADD3.X R126, P2, PT, R85, R127, RZ, P2, !PT ;  /* 0x0000007f557e7210 */ /* 0x000fe2000175e4ff */
[----:B------:R-:W-:Y:S01]  /*9fa40*/  IMAD.IADD R127, R13, 0x1, R7 ;  /* 0x000000010d7f7824 */ /* 0x000fe200078e0207 */
[----:B------:R-:W-:Y:S01]  /*9fa50*/  SHF.L.W.U32.HI R51, R99, 0x1, R50 ;  /* 0x0000000163337819 */ /* 0x000fe20000010e32 */
[----:B------:R-:W-:Y:S01]  /*9fa60*/  IMAD.IADD R99, R49, 0x1, R93 ;  /* 0x0000000131637824 */ /* 0x000fe200078e025d */
[----:B------:R-:W-:Y:S02]  /*9fa70*/  IADD3.X R137, PT, PT, R53, RZ, RZ, P5, P0 ;  /* 0x000000ff35897210 */ /* 0x000fe40002fe04ff */
[----:B------:R-:W-:Y:S01]  /*9fa80*/  IADD3.X R53, P4, PT, RZ, RZ, RZ, P4, !PT ;  /* 0x000000ffff357210 */ /* 0x000fe2000279e4ff */
[----:B------:R-:W-:Y:S01]  /*9fa90*/  IMAD.WIDE.U32 R6, R99, 0x1, RZ ;  /* 0x0000000163067825 */ /* 0x000fe200078e00ff */
[----:B------:R-:W-:Y:S02]  /*9faa0*/  IADD3.X R64, P5, PT, R64, R95, RZ, P2, !PT ;  /* 0x0000005f40407210 */ /* 0x000fe400017be4ff */
[----:B------:R-:W-:Y:S01]  /*9fab0*/  IADD3 R85, PT, PT, R79, R117, RZ ;  /* 0x000000754f557210 */ /* 0x000fe20007ffe0ff */
[----:B------:R-:W-:Y:S01]  /*9fac0*/  IMAD.X R59, RZ, RZ, RZ, P4 ;  /* 0x000000ffff3b7224 */ /* 0x000fe200020e06ff */
[----:B------:R-:W-:Y:S01]  /*9fad0*/  IADD3 RZ, P3, PT, R54, R116, RZ ;  /* 0x0000007436ff7210 */ /* 0x000fe20007f7e0ff */
[----:B------:R-:W-:Y:S01]  /*9fae0*/  IMAD.WIDE.U32 R100, R99, 0x17c510ea, RZ ;  /* 0x17c510ea63647825 */ /* 0x000fe200078e00ff */
[----:B------:R-:W-:-:S02]  /*9faf0*/  IADD3 RZ, P0, PT, R80, R70, RZ ;  /* 0x0000004650ff7210 */ /* 0x000fc40007f1e0ff */
[----:B------:R-:W-:Y:S01]  /*9fb00*/  IADD3.X R65, P4, PT, R126, R151, RZ, P5, !PT ;  /* 0x000000977e417210 */ /* 0x000fe20002f9e4ff */
[C-C-:B------:R-:W-:Y:S01]  /*9fb10*/  IMAD R70, R48.reuse, -0x7af74000, R6.reuse ;  /* 0x8508c00030467824 */ /* 0x140fe200078e0206 */
[----:B------:R-:W-:Y:S01]  /*9fb20*/  IADD3.X R125, P1, PT, R51, R12, RZ, P1, !PT ;  /* 0x0000000c337d7210 */ /* 0x000fe20000f3e4ff */
[----:B------:R-:W-:Y:S01]  /*9fb30*/  IMAD.WIDE.U32 R12, P5, R48, -0x7af74000, R6 ;  /* 0x8508c000300c7825 */ /* 0x000fe200078a0006 */
[----:B------:R-:W-:Y:S02]  /*9fb40*/  IADD3 RZ, P2, PT, R64, R140, RZ ;  /* 0x0000008c40ff7210 */ /* 0x000fe40007f5e0ff */
[----:B------:R-:W-:Y:S01]  /*9fb50*/  IADD3.X RZ, P3, PT, R55, R85, RZ, P3, !PT ;  /* 0x0000005537ff7210 */ /* 0x000fe20001f7e4ff */
[----:B------:R-:W-:Y:S01]  /*9fb60*/  IMAD.IADD R6, R71, 0x1, R70 ;  /* 0x0000000147067824 */ /* 0x000fe200078e0246 */
[----:B------:R-:W-:Y:S01]  /*9fb70*/  IADD3.X R51, P4, PT, RZ, RZ, RZ, P4, !PT ;  /* 0x000000ffff337210 */ /* 0x000fe2000279e4ff */
[----:B------:R-:W-:Y:S01]  /*9fb80*/  IMAD.MOV.U32 R92, RZ, RZ, R13 ;  /* 0x000000ffff5c7224 */ /* 0x000fe200078e000d */
[----:B------:R-:W-:Y:S01]  /*9fb90*/  IADD3.X RZ, P2, PT, R65, R81, RZ, P2, !PT ;  /* 0x0000005141ff7210 */ /* 0x000fe2000175e4ff */
[----:B------:R-:W-:Y:S01]  /*9fba0*/  IMAD.X R93, RZ, RZ, RZ, P5 ;  /* 0x000000ffff5d7224 */ /* 0x000fe200028e06ff */
[----:B------:R-:W-:Y:S01]  /*9fbb0*/  IADD3.X R49, P3, PT, R53, R132, RZ, P3, !PT ;  /* 0x0000008435317210 */ /* 0x000fe20001f7e4ff */
[----:B------:R-:W-:Y:S01]  /*9fbc0*/  IMAD.X R53, RZ, RZ, RZ, P4 ;  /* 0x000000ffff357224 */ /* 0x000fe200020e06ff */
[----:B------:R-:W-:Y:S01]  /*9fbd0*/  IADD3 RZ, P4, PT, R71, R12, RZ ;  /* 0x0000000c47ff7210 */ /* 0x000fe20007f9e0ff */
[----:B------:R-:W-:Y:S01]  /*9fbe0*/  IMAD.WIDE.U32 R12, R99, -0x45f6b800, RZ ;  /* 0xba094800630c7825 */ /* 0x000fe200078e00ff */
[----:B------:R-:W-:-:S02]  /*9fbf0*/  IADD3.X RZ, P0, PT, R61, R6, RZ, P0, !PT ;  /* 0x000000063dff7210 */ /* 0x000fc4000071e4ff */
[----:B------:R-:W-:Y:S01]  /*9fc00*/  SHF.L.W.U32.HI R50, R50, 0x1, R139 ;  /* 0x0000000132327819 */ /* 0x000fe20000010e8b */
[----:B------:R-:W-:Y:S01]  /*9fc10*/  IMAD.WIDE.U32 R6, R99, 0x30000000, RZ ;  /* 0x3000000063067825 */ /* 0x000fe200078e00ff */
[----:B------:R-:W-:Y:S02]  /*9fc20*/  IADD3.X R8, P2, PT, R51, R128, RZ, P2, !PT ;  /* 0x0000008033087210 */ /* 0x000fe4000175e4ff */
[----:B------:R-:W-:Y:S01]  /*9fc30*/  IADD3.X R127, P1, PT, R50, R127, RZ, P1, !PT ;  /* 0x0000007f327f7210 */ /* 0x000fe20000f3e4ff */
[----:B------:R-:W-:Y:S01]  /*9fc40*/  IMAD.WIDE.U32 R50, R99, 0xf5138f, RZ ;  /* 0x00f5138f63327825 */ /* 0x000fe200078e00ff */
[----:B------:R-:W-:Y:S02]  /*9fc50*/  IADD3.X R128, P2, PT, R53, R129, RZ, P2, !PT ;  /* 0x0000008135807210 */ /* 0x000fe4000175e4ff */
[----:B------:R-:W-:Y:S01]  /*9fc60*/  IADD3.X R132, P3, PT, R59, R133, RZ, P3, !PT ;  /* 0x000000853b847210 */ /* 0x000fe20001f7e4ff */
[----:B------:R-:W-:Y:S01]  /*9fc70*/  IMAD R44, R48, 0x1ef3622f, R12 ;  /* 0x1ef3622f302c7824 */ /* 0x000fe200078e020c */
[----:B------:R-:W-:Y:S01]  /*9fc80*/  IADD3 R47, PT, PT, R77, R47, RZ ;  /* 0x0000002f4d2f7210 */ /* 0x000fe20007ffe0ff */
[----:B------:R-:W-:Y:S01]  /*9fc90*/  IMAD.WIDE.U32.X R92, R99, -0x7af74000, R92, P4 ;  /* 0x8508c000635c7825 */ /* 0x000fe200020e045c */
[----:B------:R-:W-:-:S03]  /*9fca0*/  IADD3.X R76, P3, PT, R49, R76, RZ, P3, !PT ;  /* 0x0000004c314c7210 */ /* 0x000fc60001f7e4ff */
[----:B------:R-:W-:Y:S01]  /*9fcb0*/  IMAD.WIDE.U32 R52, P5, R48, 0x170b5d44, R6 ;  /* 0x170b5d4430347825 */ /* 0x000fe200078a0006 */
[----:B------:R-:W-:-:S03]  /*9fcc0*/  IADD3.X R77, P3, PT, R132, R47, RZ, P3, !PT ;  /* 0x0000002f844d7210 */ /* 0x000fc60001f7e4ff */
[----:B------:R-:W-:Y:S01]  /*9fcd0*/  IMAD.WIDE.U32 R12, P4, R48, 0x1ef3622f, R12 ;  /* 0x1ef3622f300c7825 */ /* 0x000fe2000788000c */
[----:B------:R-:W-:-:S03]  /*9fce0*/  IADD3.X R115, P3, PT, RZ, RZ, RZ, P3, !PT ;  /* 0x000000ffff737210 */ /* 0x000fc60001f7e4ff */
[----:B------:R-:W-:-:S04]  /*9fcf0*/  IMAD.WIDE.U32 R84, R48, 0x30000000, RZ ;  /* 0x3000000030547825 */ /* 0x000fc800078e00ff */
[----:B------:R-:W-:Y:S02]  /*9fd00*/  IMAD.X R81, RZ, RZ, RZ, P5 ;  /* 0x000000ffff517224 */ /* 0x000fe400028e06ff */
[----:B------:R-:W-:Y:S01]  /*9fd10*/  IMAD.X R7, RZ, RZ, RZ, P4 ;  /* 0x000000ffff077224 */ /* 0x000fe200020e06ff */
[----:B------:R-:W-:Y:S01]  /*9fd20*/  IADD3 RZ, P4, PT, R52, R85, RZ ;  /* 0x0000005534ff7210 */ /* 0x000fe20007f9e0ff */
[C-C-:B------:R-:W-:Y:S02]  /*9fd30*/  IMAD R61, R48.reuse, 0x1a22d9f3, R50.reuse ;  /* 0x1a22d9f3303d7824 */ /* 0x140fe400078e0232 */
[----:B------:R-:W-:-:S04]  /*9fd40*/  IMAD.WIDE.U32 R94, P5, R48, 0x1a22d9f3, R50 ;  /* 0x1a22d9f3305e7825 */ /* 0x000fc800078a0032 */
[----:B------:R-:W-:Y:S02]  /*9fd50*/  IMAD.MOV.U32 R80, RZ, RZ, R53 ;  /* 0x000000ffff507224 */ /* 0x000fe400078e0035 */
[----:B------:R-:W-:-:S04]  /*9fd60*/  IMAD.WIDE.U32 R50, R48, 0xf5138f, RZ ;  /* 0x00f5138f30327825 */ /* 0x000fc800078e00ff */
[----:B------:R-:W-:-:S04]  /*9fd70*/  IMAD.WIDE.U32 R70, R48, -0x45f6b800, RZ ;  /* 0xba09480030467825 */ /* 0x000fc800078e00ff */
[----:B------:R-:W-:Y:S01]  /*9fd80*/  IMAD.WIDE.U32.X R80, R99, 0x170b5d44, R80, P4 ;  /* 0x170b5d4463507825 */ /* 0x000fe200020e0450 */
[----:B------:R-:W-:-:S03]  /*9fd90*/  IADD3 RZ, P4, PT, R94, R51, RZ ;  /* 0x000000335eff7210 */ /* 0x000fc60007f9e0ff */
[----:B------:R-:W-:Y:S02]  /*9fda0*/  IMAD.MOV.U32 R52, RZ, RZ, R95 ;  /* 0x000000ffff347224 */ /* 0x000fe400078e005f */
[----:B------:R-:W-:Y:S02]  /*9fdb0*/  IMAD R129, R48, 0x170b5d44, R6 ;  /* 0x170b5d4430817824 */ /* 0x000fe400078e0206 */
[----:B------:R-:W-:Y:S01]  /*9fdc0*/  IMAD.X R53, RZ, RZ, RZ, P5 ;  /* 0x000000ffff357224 */ /* 0x000fe200028e06ff */
[----:B------:R-:W-:Y:S01]  /*9fdd0*/  IADD3 RZ, P5, PT, R12, R71, RZ ;  /* 0x000000470cff7210 */ /* 0x000fe20007fbe0ff */
[----:B------:R-:W-:-:S04]  /*9fde0*/  IMAD.WIDE.U32 R94, R109, R103, R62 ;  /* 0x000000676d5e7225 */ /* 0x000fc800078e003e */
[----:B------:R-:W-:Y:S01]  /*9fdf0*/  IMAD.MOV.U32 R6, RZ, RZ, R13 ;  /* 0x000000ffff067224 */ /* 0x000fe200078e000d */
[----:B------:R-:W-:Y:S01]  /*9fe00*/  IADD3 R95, PT, PT, R95, R58, RZ ;  /* 0x0000003a5f5f7210 */ /* 0x000fe20007ffe0ff */
[----:B------:R-:W-:-:S04]  /*9fe10*/  IMAD.WIDE.U32 R12, R99, 0x6ca1493b, RZ ;  /* 0x6ca1493b630c7825 */ /* 0x000fc800078e00ff */
[----:B------:R-:W-:Y:S01]  /*9fe20*/  IMAD.WIDE.U32.X R52, R99, 0x1a22d9f3, R52, P4 ;  /* 0x1a22d9f363347825 */ /* 0x000fe200020e0434 */
[----:B------:R-:W-:-:S03]  /*9fe30*/  IADD3 RZ, P4, PT, R94, R46, RZ ;  /* 0x0000002e5eff7210 */ /* 0x000fc60007f9e0ff */
[----:B------:R-:W-:Y:S01]  /*9fe40*/  IMAD.WIDE.U32.X R62, R99, 0x1ef3622f, R6, P5 ;  /* 0x1ef3622f633e7825 */ /* 0x000fe200028e0406 */
[----:B------:R-:W-:-:S03]  /*9fe50*/  IADD3.X RZ, P4, PT, R95, R45, RZ, P4, !PT ;  /* 0x0000002d5fff7210 */ /* 0x000fc6000279e4ff */
[----:B------:R-:W-:-:S04]  /*9fe60*/  IMAD.WIDE.U32 R102, P5, R48, -0x39c4fa40, R12 ;  /* 0xc63b05c030667825 */ /* 0x000fc800078a000c */
[----:B------:R-:W-:-:S04]  /*9fe70*/  IMAD.WIDE.U32 R46, R48, 0x6ca1493b, RZ ;  /* 0x6ca1493b302e7825 */ /* 0x000fc800078e00ff */
[----:B------:R-:W-:Y:S01]  /*9fe80*/  IMAD.WIDE.U32 R64, R10, 0x17c510ea, R64 ;  /* 0x17c510ea0a407825 */ /* 0x000fe200078e0040 */
[----:B------:R-:W-:-:S03]  /*9fe90*/  IADD3.X R10, P4, PT, RZ, R42, RZ, P4, !PT ;  /* 0x0000002aff0a7210 */ /* 0x000fc6000279e4ff */
[----:B------:R-:W-:Y:S01]  /*9fea0*/  IMAD.X R119, RZ, RZ, RZ, P3 ;  /* 0x000000ffff777224 */ /* 0x000fe200018e06ff */
[----:B------:R-:W-:Y:S01]  /*9feb0*/  IADD3 RZ, P3, PT, R102, R47, RZ ;  /* 0x0000002f66ff7210 */ /* 0x000fe20007f7e0ff */
[----:B------:R-:W-:Y:S02]  /*9fec0*/  IMAD R49, R48, -0x39c4fa40, R12 ;  /* 0xc63b05c030317824 */ /* 0x000fe400078e020c */
[----:B------:R-:W-:Y:S02]  /*9fed0*/  IMAD.X R13, RZ, RZ, RZ, P5 ;  /* 0x000000ffff0d7224 */ /* 0x000fe400028e06ff */
[----:B------:R-:W-:Y:S01]  /*9fee0*/  IMAD.MOV.U32 R12, RZ, RZ, R103 ;  /* 0x000000ffff0c7224 */ /* 0x000fe200078e0067 */
[----:B------:R-:W-:Y:S01]  /*9fef0*/  IADD3.X R103, P2, PT, R8, R125, RZ, P2, !PT ;  /* 0x0000007d08677210 */ /* 0x000fe2000175e4ff */
[----:B------:R-:W-:Y:S01]  /*9ff00*/  IMAD.WIDE.U32 R116, P5, R48, 0x1ae3a46, R100 ;  /* 0x01ae3a4630747825 */ /* 0x000fe200078a0064 */
[----:B------:R-:W-:-:S03]  /*9ff10*/  IADD3.X R8, P4, PT, RZ, R43, RZ, P4, !PT ;  /* 0x0000002bff087210 */ /* 0x000fc6000279e4ff */
[----:B------:R-:W-:-:S04]  /*9ff20*/  IMAD.WIDE.U32 R6, R48, 0x17c510ea, RZ ;  /* 0x17c510ea30067825 */ /* 0x000fc800078e00ff */
[----:B------:R-:W-:Y:S02]  /*9ff30*/  IMAD.IADD R45, R75, 0x1, R87 ;  /* 0x000000014b2d7824 */ /* 0x000fe400078e0257 */
[----:B------:R-:W-:Y:S01]  /*9ff40*/  IMAD.WIDE.U32.X R42, R99, -0x39c4fa40, R12, P3 ;  /* 0xc63b05c0632a7825 */ /* 0x000fe200018e040c */
[----:B------:R-:W-:Y:S02]  /*9ff50*/  IADD3 RZ, P3, PT, R76, R86, RZ ;  /* 0x000000564cff7210 */ /* 0x000fe40007f7e0ff */
[----:B------:R-:W-:Y:S01]  /*9ff60*/  IADD3.X R86, P4, PT, R10, R135, RZ, P4, !PT ;  /* 0x000000870a567210 */ /* 0x000fe2000279e4ff */
[----:B------:R-:W-:Y:S01]  /*9ff70*/  IMAD.X R101, RZ, RZ, RZ, P5 ;  /* 0x000000ffff657224 */ /* 0x000fe200028e06ff */
[----:B------:R-:W-:Y:S01]  /*9ff80*/  IADD3 RZ, P5, PT, R116, R7, RZ ;  /* 0x0000000774ff7210 */ /* 0x000fe20007fbe0ff */
[----:B------:R-:W-:Y:S01]  /*9ff90*/  IMAD R59, R48, 0x1ae3a46, R100 ;  /* 0x01ae3a46303b7824 */ /* 0x000fe200078e0264 */
[----:B------:R-:W-:Y:S01]  /*9ffa0*/  IADD3.X RZ, P3, PT, R77, R45, RZ, P3, !PT ;  /* 0x0000002d4dff7210 */ /* 0x000fe20001f7e4ff */
[----:B------:R-:W-:Y:S01]  /*9ffb0*/  IMAD.MOV.U32 R100, RZ, RZ, R117 ;  /* 0x000000ffff647224 */ /* 0x000fe200078e0075 */
[----:B------:R-:W-:Y:S01]  /*9ffc0*/  IADD3.X R45, P0, PT, RZ, R92, RZ, P0, !PT ;  /* 0x0000005cff2d7210 */ /* 0x000fe2000071e4ff */
[----:B------:R-:W-:Y:S01]  /*9ffd0*/  IMAD.WIDE.U32 R54, R16, -0x45f6b800, R54 ;  /* 0xba09480010367825 */ /* 0x000fe200078e0036 */
[----:B------:R-:W-:-:S02]  /*9ffe0*/  IADD3.X R87, P4, PT, R8, R137, RZ, P4, !PT ;  /* 0x0000008908577210 */ /* 0x000fc4000279e4ff */
[----:B------:R-:W-:Y:S01]  /*9fff0*/  IADD3.X R92, P0, PT, RZ, R93, RZ, P0, !PT ;  /* 0x0000005dff5c7210 */ /* 0x000fe2000071e4ff */
[----:B------:R-:W-:Y:S01]  /*a0000*/  IMAD.WIDE.U32.X R12, R99, 0x1ae3a46, R100, P5 ;  /* 0x01ae3a46630c7825 */ /* 0x000fe200028e0464 */
[----:B------:R-:W-:Y:S02]  /*a0010*/  IADD3 RZ, P5, PT, R86, R14, RZ ;  /* 0x0000000e56ff7210 */ /* 0x000fe40007fbe0ff */
[----:B------:R-:W-:Y:S01]  /*a0020*/  IADD3.X R99, P3, PT, R115, R68, RZ, P3, !PT ;  /* 0x0000004473637210 */ /* 0x000fe20001f7e4ff */
[----:B------:R-:W-:Y:S01]  /*a0030*/  IMAD.IADD R79, R55, 0x1, R79 ;  /* 0x00000001374f7824 */ /* 0x000fe200078e024f */
[----:B------:R-:W-:Y:S01]  /*a0040*/  IADD3.X R54, P0, PT, R45, R54, RZ, P0, !PT ;  /* 0x000000362d367210 */ /* 0x000fe2000071e4ff */
[----:B------:R-:W-:Y:S01]  /*a0050*/  IMAD.IADD R41, R65, 0x1, R41 ;  /* 0x0000000141297824 */ /* 0x000fe200078e0229 */
[----:B------:R-:W-:Y:S01]  /*a0060*/  IADD3.X RZ, P5, PT, R87, R15, RZ, P5, !PT ;  /* 0x0000000f57ff7210 */ /* 0x000fe20002fbe4ff */
[----:B------:R-:W-:Y:S01]  /*a0070*/  IMAD.WIDE.U32 R94, R107, R105, R94 ;  /* 0x000000696b5e7225 */ /* 0x000fe200078e005e */
[----:B------:R-:W-:-:S02]  /*a0080*/  IADD3.X R68, P3, PT, R119, R69, RZ, P3, !PT ;  /* 0x0000004577447210 */ /* 0x000fc40001f7e4ff */
[----:B------:R-:W-:Y:S01]  /*a0090*/  IADD3.X R15, P4, PT, RZ, RZ, RZ, P4, !PT ;  /* 0x000000ffff0f7210 */ /* 0x000fe2000279e4ff */
[----:B------:R-:W-:Y:S01]  /*a00a0*/  IMAD.WIDE.U32 R86, R109, R105, R86 ;  /* 0x000000696d567225 */ /* 0x000fe200078e0056 */
[----:B------:R-:W-:Y:S02]  /*a00b0*/  IADD3.X R55, P0, PT, R92, R79, RZ, P0, !PT ;  /* 0x0000004f5c377210 */ /* 0x000fe4000071e4ff */
[----:B------:R-:W-:Y:S01]  /*a00c0*/  IADD3.X R14, P5, PT, R15, R112, RZ, P5, !PT ;  /* 0x000000700f0e7210 */ /* 0x000fe20002fbe4ff */
[----:B------:R-:W-:Y:S01]  /*a00d0*/  IMAD.IADD R105, R87, 0x1, R60 ;  /* 0x0000000157697824 */ /* 0x000fe200078e023c */
[----:B------:R-:W-:Y:S01]  /*a00e0*/  IADD3.X R64, P3, PT, R99, R64, RZ, P3, !PT ;  /* 0x0000004063407210 */ /* 0x000fe20001f7e4ff */
[----:B------:R-:W-:Y:S01]  /*a00f0*/  IMAD.IADD R99, R89, 0x1, R97 ;  /* 0x0000000159637824 */ /* 0x000fe200078e0261 */
[----:B------:R-:W-:Y:S01]  /*a0100*/  IADD3.X R45, P0, PT, RZ, RZ, RZ, P0, !PT ;  /* 0x000000ffff2d7210 */ /* 0x000fe2000071e4ff */
[----:B------:R-:W-:Y:S01]  /*a0110*/  IMAD.IADD R97, R95, 0x1, R40 ;  /* 0x000000015f617824 */ /* 0x000fe200078e0228 */
[----:B------:R-:W-:Y:S01]  /*a0120*/  IADD3.X R15, PT, PT, R113, RZ, RZ, P5, P4 ;  /* 0x000000ff710f7210 */ /* 0x000fe20002fe84ff */
[----:B------:R-:W-:Y:S01]  /*a0130*/  IMAD.IADD R7, R59, 0x1, R7 ;  /* 0x000000013b077824 */ /* 0x000fe200078e0207 */
[----:B------:R-:W-:Y:S01]  /*a0140*/  IADD3.X R65, P3, PT, R68, R41, RZ, P3, !PT ;  /* 0x0000002944417210 */ /* 0x000fe20001f7e4ff */
[----:B------:R-:W-:Y:S01]  /*a0150*/  IMAD.X R79, RZ, RZ, RZ, P0 ;  /* 0x000000ffff4f7224 */ /* 0x000fe200000e06ff */
[----:B------:R-:W-:-:S02]  /*a0160*/  IADD3 R69, PT, PT, R129, R85, RZ ;  /* 0x0000005581457210 */ /* 0x000fc40007ffe0ff */
[----:B------:R-:W-:Y:S02]  /*a0170*/  IADD3 RZ, P5, PT, R54, R84, RZ ;  /* 0x0000005436ff7210 */ /* 0x000fe40007fbe0ff */
[----:B------:R-:W-:Y:S02]  /*a0180*/  IADD3.X R85, P0, PT, RZ, RZ, RZ, P3, !PT ;  /* 0x000000ffff557210 */ /* 0x000fe40001f1e4ff */
[----:B------:R-:W-:Y:S01]  /*a0190*/  IADD3.X RZ, P3, PT, R55, R69, RZ, P5, !PT ;  /* 0x0000004537ff7210 */ /* 0x000fe20002f7e4ff */
[----:B------:R-:W-:Y:S01]  /*a01a0*/  IMAD.WIDE.U32 R68, R16, 0xf5138f, R76 ;  /* 0x00f5138f10447825 */ /* 0x000fe200078e004c */
[----:B------:R-:W-:Y:S02]  /*a01b0*/  SHF.L.W.U32.HI R41, R139, 0x1, R94 ;  /* 0x000000018b297819 */ /* 0x000fe40000010e5e */
[----:B------:R-:W-:Y:S01]  /*a01c0*/  IADD3.X R45, P3, PT, R45, R80, RZ, P3, !PT ;  /* 0x000000502d2d7210 */ /* 0x000fe20001f7e4ff */
[----:B------:R-:W-:Y:S01]  /*a01d0*/  IMAD.X R93, RZ, RZ, RZ, P0 ;  /* 0x000000ffff5d7224 */ /* 0x000fe200000e06ff */
[----:B------:R-:W-:Y:S01]  /*a01e0*/  IADD3 RZ, P4, PT, R64, R96, RZ ;  /* 0x0000006040ff7210 */ /* 0x000fe20007f9e0ff */
[----:B------:R-:W-:Y:S01]  /*a01f0*/  IMAD.IADD R75, R69, 0x1, R75 ;  /* 0x00000001454b7824 */ /* 0x000fe200078e024b */
[----:B------:R-:W-:Y:S01]  /*a0200*/  IADD3.X R80, P3, PT, R79, R81, RZ, P3, !PT ;  /* 0x000000514f507210 */ /* 0x000fe20001f7e4ff */
[----:B------:R-:W-:Y:S01]  /*a0210*/  IMAD.IADD R81, R44, 0x1, R71 ;  /* 0x000000012c517824 */ /* 0x000fe200078e0247 */
[----:B------:R-:W-:Y:S01]  /*a0220*/  IADD3.X R58, P1, PT, R41, R122, RZ, P1, !PT ;  /* 0x0000007a293a7210 */ /* 0x000fe20000f3e4ff */
[----:B------:R-:W-:Y:S01]  /*a0230*/  IMAD.WIDE.U32 R40, R48, 0x30000000, R54 ;  /* 0x3000000030287825 */ /* 0x000fe200078e0036 */
[----:B------:R-:W-:-:S02]  /*a0240*/  IADD3.X RZ, P4, PT, R65, R99, RZ, P4, !PT ;  /* 0x0000006341ff7210 */ /* 0x000fc4000279e4ff */
[----:B------:R-:W-:Y:S01]  /*a0250*/  IADD3 RZ, P0, PT, R14, R124, RZ ;  /* 0x0000007c0eff7210 */ /* 0x000fe20007f1e0ff */
[----:B------:R-:W-:Y:S01]  /*a0260*/  IMAD.IADD R79, R41, 0x1, R129 ;  /* 0x00000001294f7824 */ /* 0x000fe200078e0281 */
[----:B------:R-:W-:Y:S01]  /*a0270*/  IADD3.X R68, P3, PT, R45, R68, RZ, P3, !PT ;  /* 0x000000442d447210 */ /* 0x000fe20001f7e4ff */
[----:B------:R-:W-:Y:S01]  /*a0280*/  IMAD.IADD R77, R17, 0x1, R91 ;  /* 0x00000001114d7824 */ /* 0x000fe200078e025b */
[----:B------:R-:W-:Y:S02]  /*a0290*/  IADD3.X R74, P4, PT, R85, R110, RZ, P4, !PT ;  /* 0x0000006e554a7210 */ /* 0x000fe4000279e4ff */
[----:B------:R-:W-:Y:S02]  /*a02a0*/  SHF.L.W.U32.HI R95, R94, 0x1, R97 ;  /* 0x000000015e5f7819 */ /* 0x000fe40000010e61 */
[----:B------:R-:W-:Y:S01]  /*a02b0*/  IADD3.X RZ, P0, PT, R15, R11, RZ, P0, !PT ;  /* 0x0000000b0fff7210 */ /* 0x000fe2000071e4ff */
[----:B------:R-:W-:Y:S01]  /*a02c0*/  IMAD.WIDE.U32 R10, R40, -0x1, RZ ;  /* 0xffffffff280a7825 */ /* 0x000fe200078e00ff */
[----:B------:R-:W-:-:S02]  /*a02d0*/  IADD3.X R69, P3, PT, R80, R75, RZ, P3, !PT ;  /* 0x0000004b50457210 */ /* 0x000fc40001f7e4ff */
[----:B------:R-:W-:Y:S02]  /*a02e0*/  IADD3.X R117, P2, PT, R128, R127, RZ, P2, !PT ;  /* 0x0000007f80757210 */ /* 0x000fe4000175e4ff */
[----:B------:R-:W-:Y:S01]  /*a02f0*/  IADD3.X R110, P5, PT, R93, R111, RZ, P4, !PT ;  /* 0x0000006f5d6e7210 */ /* 0x000fe200027be4ff */
[----:B------:R-:W-:Y:S01]  /*a0300*/  IMAD.WIDE.U32 R54, R10, 0x1, RZ ;  /* 0x000000010a367825 */ /* 0x000fe200078e00ff */
[----:B------:R-:W-:Y:S02]  /*a0310*/  IADD3.X R122, P1, PT, R95, R123, RZ, P1, !PT ;  /* 0x0000007b5f7a7210 */ /* 0x000fe40000f3e4ff */
[----:B------:R-:W-:Y:S01]  /*a0320*/  IADD3.X R8, P0, PT, RZ, R120, RZ, P0, !PT ;  /* 0x00000078ff087210 */ /* 0x000fe2000071e4ff */
[----:B------:R-:W-:Y:S01]  /*a0330*/  IMAD R95, R40, -0x7af74001, -R79 ;  /* 0x8508bfff285f7824 */ /* 0x000fe200078e0a4f */
[----:B------:R-:W-:Y:S02]  /*a0340*/  IADD3.X R45, P3, PT, RZ, RZ, RZ, P3, !PT ;  /* 0x000000ffff2d7210 */ /* 0x000fe40001f7e4ff */
[----:B------:R-:W-:Y:S01]  /*a0350*/  IADD3.X R101, P2, PT, RZ, RZ, RZ, P2, !PT ;  /* 0x000000ffff657210 */ /* 0x000fe2000175e4ff */
[----:B------:R-:W-:Y:S01]  /*a0360*/  IMAD.IADD R95, R11, 0x1, R95 ;  /* 0x000000010b5f7824 */ /* 0x000fe200078e025f */
[----:B------:R-:W-:Y:S01]  /*a0370*/  IADD3.X R74, P5, PT, R74, R103, RZ, P5, !PT ;  /* 0x000000674a4a7210 */ /* 0x000fe20002fbe4ff */
[----:B------:R-:W-:Y:S01]  /*a0380*/  IMAD.X R121, RZ, RZ, R121, P0 ;  /* 0x000000ffff797224 */ /* 0x000fe200000e0679 */
[----:B------:R-:W-:Y:S01]  /*a0390*/  SHF.L.W.U32.HI R41, R97, 0x1, R86 ;  /* 0x0000000161297819 */ /* 0x000fe20000010e56 */
[----:B------:R-:W-:Y:S01]  /*a03a0*/  IMAD.X R71, RZ, RZ, RZ, P3 ;  /* 0x000000ffff477224 */ /* 0x000fe200018e06ff */
[----:B------:R-:W-:-:S02]  /*a03b0*/  IADD3.X R103, PT, PT, RZ, RZ, RZ, P2, !PT ;  /* 0x000000ffff677210 */ /* 0x000fc400017fe4ff */
[----:B------:R-:W-:Y:S02]  /*a03c0*/  IADD3 RZ, P0, PT, R74, R90, RZ ;  /* 0x0000005a4aff7210 */ /* 0x000fe40007f1e0ff */
[----:B------:R-:W-:Y:S02]  /*a03d0*/  IADD3.X R75, P3, PT, R110, R117, RZ, P5, !PT ;  /* 0x000000756e4b7210 */ /* 0x000fe40002f7e4ff */
[----:B------:R-:W-:Y:S02]  /*a03e0*/  IADD3 RZ, P4, PT, R68, R70, RZ ;  /* 0x0000004644ff7210 */ /* 0x000fe40007f9e0ff */
[----:B------:R-:W-:Y:S01]  /*a03f0*/  IADD3 RZ, P2, PT, R40, R54, RZ ;  /* 0x0000003628ff7210 */ /* 0x000fe20007f5e0ff */
[----:B------:R-:W-:Y:S01]  /*a0400*/  IMAD.IADD R54, R57, 0x1, R9 ;  /* 0x0000000139367824 */ /* 0x000fe200078e0209 */
[----:B------:R-:W-:Y:S01]  /*a0410*/  IADD3.X R56, P1, PT, R41, R56, RZ, P1, !PT ;  /* 0x0000003829387210 */ /* 0x000fe20000f3e4ff */
[----:B------:R-:W-:Y:S01]  /*a0420*/  IMAD.WIDE.U32 R40, R95, 0x1, RZ ;  /* 0x000000015f287825 */ /* 0x000fe200078e00ff */
[----:B------:R-:W-:-:S02]  /*a0430*/  IADD3.X RZ, P0, PT, R75, R77, RZ, P0, !PT ;  /* 0x0000004d4bff7210 */ /* 0x000fc4000071e4ff */
[----:B------:R-:W-:Y:S01]  /*a0440*/  IADD3.X RZ, P4, PT, R69, R81, RZ, P4, !PT ;  /* 0x0000005145ff7210 */ /* 0x000fe2000279e4ff */
[----:B------:R-:W-:Y:S01]  /*a0450*/  IMAD.WIDE.U32 R76, R16, 0x6ca1493b, R64 ;  /* 0x6ca1493b104c7825 */ /* 0x000fe200078e0040 */
[----:B------:R-:W-:Y:S02]  /*a0460*/  IADD3.X R81, P3, PT, RZ, RZ, RZ, P3, !PT ;  /* 0x000000ffff517210 */ /* 0x000fe40001f7e4ff */
[----:B------:R-:W-:Y:S01]  /*a0470*/  IADD3.X R9, P4, PT, R45, R62, RZ, P4, !PT ;  /* 0x0000003e2d097210 */ /* 0x000fe2000279e4ff */
[--C-:B------:R-:W-:Y:S01]  /*a0480*/  IMAD R65, R10, -0x7af74000, R40.reuse ;  /* 0x8508c0000a417824 */ /* 0x100fe200078e0228 */
[----:B------:R-:W-:Y:S01]  /*a0490*/  SHF.L.W.U32.HI R57, R86, 0x1, R105 ;  /* 0x0000000156397819 */ /* 0x000fe20000010e69 */
[----:B------:R-:W-:-:S03]  /*a04a0*/  IMAD.WIDE.U32 R40, P5, R10, -0x7af74000, R40 ;  /* 0x8508c0000a287825 */ /* 0x000fc600078a0028 */
[----:B------:R-:W-:Y:S01]  /*a04b0*/  IADD3.X R57, P1, PT, R57, R54, RZ, P1, !PT ;  /* 0x0000003639397210 */ /* 0x000fe20000f3e4ff */
[----:B------:R-:W-:Y:S01]  /*a04c0*/  IMAD.IADD R62, R55, 0x1, R65 ;  /* 0x00000001373e7824 */ /* 0x000fe200078e0241 */
[----:B------:R-:W-:Y:S01]  /*a04d0*/  IADD3.X R85, PT, PT, RZ, RZ, RZ, P5, !PT ;  /* 0x000000ffff557210 */ /* 0x000fe20002ffe4ff */
[----:B------:R-:W-:-:S03]  /*a04e0*/  IMAD.WIDE.U32 R64, R109, R107, R14 ;  /* 0x0000006b6d407225 */ /* 0x000fc600078e000e */
[----:B------:R-:W-:Y:S01]  /*a04f0*/  IADD3.X RZ, P2, PT, R79, R62, RZ, P2, !PT ;  /* 0x0000003e4fff7210 */ /* 0x000fe2000175e4ff */
[----:B------:R-:W-:-:S04]  /*a0500*/  IMAD.WIDE.U32 R14, R95, 0x30000000, RZ ;  /* 0x300000005f0e7825 */ /* 0x000fc800078e00ff */
[----:B------:R-:W-:Y:S01]  /*a0510*/  IMAD.X R45, RZ, RZ, RZ, P3 ;  /* 0x000000ffff2d7224 */ /* 0x000fe200018e06ff */
[----:B------:R-:W-:Y:S01]  /*a0520*/  IADD3.X R11, P3, PT, R71, R63, RZ, P4, !PT ;  /* 0x0000003f470b7210 */ /* 0x000fe2000277e4ff */
[----:B------:R-:W-:Y:S01]  /*a0530*/  IMAD.MOV.U32 R84, RZ, RZ, R41 ;  /* 0x000000ffff547224 */ /* 0x000fe200078e0029 */
[----:B------:R-:W-:Y:S01]  /*a0540*/  IADD3 RZ, P4, PT, R55, R40, RZ ;  /* 0x0000002837ff7210 */ /* 0x000fe20007f9e0ff */
[----:B------:R-:W-:Y:S01]  /*a0550*/  IMAD.WIDE.U32 R40, R95, -0x45f6b800, RZ ;  /* 0xba0948005f287825 */ /* 0x000fe200078e00ff */
[----:B------:R-:W-:-:S03]  /*a0560*/  IADD3.X R76, P3, PT, R9, R76, RZ, P3, !PT ;  /* 0x0000004c094c7210 */ /* 0x000fc60001f7e4ff */
[----:B------:R-:W-:-:S04]  /*a0570*/  IMAD.WIDE.U32 R54, R95, 0xf5138f, RZ ;  /* 0x00f5138f5f367825 */ /* 0x000fc800078e00ff */
[C-C-:B------:R-:W-:Y:S02]  /*a0580*/  IMAD R107, R10.reuse, 0x170b5d44, R14.reuse ;  /* 0x170b5d440a6b7824 */ /* 0x140fe400078e020e */
[----:B------:R-:W-:-:S04]  /*a0590*/  IMAD.WIDE.U32 R14, P5, R10, 0x170b5d44, R14 ;  /* 0x170b5d440a0e7825 */ /* 0x000fc800078a000e */
[----:B------:R-:W-:Y:S01]  /*a05a0*/  IMAD.WIDE.U32 R74, R16, 0x17c510ea, R74 ;  /* 0x17c510ea104a7825 */ /* 0x000fe200078e004a */
[----:B------:R-:W-:-:S03]  /*a05b0*/  IADD3.X R16, P0, PT, R81, R66, RZ, P0, !PT ;  /* 0x0000004251107210 */ /* 0x000fc6000071e4ff */
[----:B------:R-:W-:Y:S01]  /*a05c0*/  IMAD R81, R10, 0x1ef3622f, R40 ;  /* 0x1ef3622f0a517824 */ /* 0x000fe200078e0228 */
[----:B------:R-:W-:Y:S01]  /*a05d0*/  IADD3.X R72, P0, PT, R45, R67, RZ, P0, !PT ;  /* 0x000000432d487210 */ /* 0x000fe2000071e4ff */
[----:B------:R-:W-:Y:S01]  /*a05e0*/  IMAD.WIDE.U32.X R84, R95, -0x7af74000, R84, P4 ;  /* 0x8508c0005f547825 */ /* 0x000fe200020e0454 */
[----:B------:R-:W-:-:S03]  /*a05f0*/  IADD3 R45, PT, PT, R61, R51, RZ ;  /* 0x000000333d2d7210 */ /* 0x000fc60007ffe0ff */
[----:B------:R-:W-:Y:S02]  /*a0600*/  IMAD.IADD R60, R77, 0x1, R89 ;  /* 0x000000014d3c7824 */ /* 0x000fe400078e0259 */
[----:B------:R-:W-:-:S03]  /*a0610*/  IMAD.WIDE.U32 R40, P4, R10, 0x1ef3622f, R40 ;  /* 0x1ef3622f0a287825 */ /* 0x000fc60007880028 */
[----:B------:R-:W-:Y:S01]  /*a0620*/  IADD3.X R77, P3, PT, R11, R60, RZ, P3, !PT ;  /* 0x0000003c0b4d7210 */ /* 0x000fe20001f7e4ff */
[----:B------:R-:W-:-:S04]  /*a0630*/  IMAD.WIDE.U32 R86, R10, 0x30000000, RZ ;  /* 0x300000000a567825 */ /* 0x000fc800078e00ff */
[----:B------:R-:W-:Y:S02]  /*a0640*/  IMAD.X R79, RZ, RZ, RZ, P5 ;  /* 0x000000ffff4f7224 */ /* 0x000fe400028e06ff */
[----:B------:R-:W-:-:S04]  /*a0650*/  IMAD.WIDE.U32 R88, P5, R10, 0x1a22d9f3, R54 ;  /* 0x1a22d9f30a587825 */ /* 0x000fc800078a0036 */
[----:B------:R-:W-:-:S04]  /*a0660*/  IMAD.WIDE.U32 R70, R10, -0x45f6b800, RZ ;  /* 0xba0948000a467825 */ /* 0x000fc800078e00ff */
[----:B------:R-:W-:Y:S01]  /*a0670*/  IMAD.X R67, RZ, RZ, RZ, P4 ;  /* 0x000000ffff437224 */ /* 0x000fe200020e06ff */
[----:B------:R-:W-:Y:S01]  /*a0680*/  IADD3 RZ, P4, PT, R14, R87, RZ ;  /* 0x000000570eff7210 */ /* 0x000fe20007f9e0ff */
[----:B------:R-:W-:Y:S02]  /*a0690*/  IMAD.MOV.U32 R78, RZ, RZ, R15 ;  /* 0x000000ffff4e7224 */ /* 0x000fe400078e000f */
[----:B------:R-:W-:Y:S01]  /*a06a0*/  IMAD.X R55, RZ, RZ, RZ, P5 ;  /* 0x000000ffff377224 */ /* 0x000fe200028e06ff */
[----:B------:R-:W-:Y:S01]  /*a06b0*/  IADD3 RZ, P5, PT, R40, R71, RZ ;  /* 0x0000004728ff7210 */ /* 0x000fe20007fbe0ff */
[----:B------:R-:W-:-:S04]  /*a06c0*/  IMAD.WIDE.U32 R14, R95, 0x6ca1493b, RZ ;  /* 0x6ca1493b5f0e7825 */ /* 0x000fc800078e00ff */
[----:B------:R-:W-:Y:S02]  /*a06d0*/  IMAD.MOV.U32 R66, RZ, RZ, R41 ;  /* 0x000000ffff427224 */ /* 0x000fe400078e0029 */
[----:B------:R-:W-:-:S04]  /*a06e0*/  IMAD.WIDE.U32 R62, R10, 0xf5138f, RZ ;  /* 0x00f5138f0a3e7825 */ /* 0x000fc800078e00ff */
[----:B------:R-:W-:-:S04]  /*a06f0*/  IMAD.WIDE.U32.X R66, R95, 0x1ef3622f, R66, P5 ;  /* 0x1ef3622f5f427825 */ /* 0x000fc800028e0442 */
[----:B------:R-:W-:Y:S02]  /*a0700*/  IMAD.IADD R115, R65, 0x1, R114 ;  /* 0x0000000141737824 */ /* 0x000fe400078e0272 */
[----:B------:R-:W-:-:S04]  /*a0710*/  IMAD.WIDE.U32 R90, P5, R10, -0x39c4fa40, R14 ;  /* 0xc63b05c00a5a7825 */ /* 0x000fc800078a000e */
[----:B------:R-:W-:Y:S02]  /*a0720*/  IMAD R65, R10, 0x1a22d9f3, R54 ;  /* 0x1a22d9f30a417824 */ /* 0x000fe400078e0236 */
[----:B------:R-:W-:Y:S01]  /*a0730*/  IMAD.WIDE.U32.X R78, R95, 0x170b5d44, R78, P4 ;  /* 0x170b5d445f4e7825 */ /* 0x000fe200020e044e */
[----:B------:R-:W-:-:S03]  /*a0740*/  IADD3 RZ, P4, PT, R88, R63, RZ ;  /* 0x0000003f58ff7210 */ /* 0x000fc60007f9e0ff */
[----:B------:R-:W-:Y:S02]  /*a0750*/  IMAD.MOV.U32 R54, RZ, RZ, R89 ;  /* 0x000000ffff367224 */ /* 0x000fe400078e0059 */
[----:B------:R-:W-:-:S04]  /*a0760*/  IMAD.WIDE.U32 R88, R95, 0x17c510ea, RZ ;  /* 0x17c510ea5f587825 */ /* 0x000fc800078e00ff */
[----:B------:R-:W-:Y:S01]  /*a0770*/  IMAD.X R51, RZ, RZ, RZ, P5 ;  /* 0x000000ffff337224 */ /* 0x000fe200028e06ff */
[----:B------:R-:W-:Y:S01]  /*a0780*/  IADD3.X R97, P5, PT, RZ, RZ, RZ, P3, !PT ;  /* 0x000000ffff617210 */ /* 0x000fe20001fbe4ff */
[----:B------:R-:W-:Y:S01]  /*a0790*/  IMAD.WIDE.U32.X R54, R95, 0x1a22d9f3, R54, P4 ;  /* 0x1a22d9f35f367825 */ /* 0x000fe200020e0436 */
[----:B------:R-:W-:-:S03]  /*a07a0*/  IADD3 RZ, P3, PT, R76, R50, RZ ;  /* 0x000000324cff7210 */ /* 0x000fc60007f7e0ff */
[C---:B------:R-:W-:Y:S01]  /*a07b0*/  IMAD.WIDE.U32 R92, P4, R10.reuse, 0x1ae3a46, R88 ;  /* 0x01ae3a460a5c7825 */ /* 0x040fe20007880058 */
[----:B------:R-:W-:Y:S02]  /*a07c0*/  IADD3.X RZ, P3, PT, R77, R45, RZ, P3, !PT ;  /* 0x0000002d4dff7210 */ /* 0x000fe40001f7e4ff */
[----:B------:R-:W-:Y:S01]  /*a07d0*/  IADD3.X R45, P2, PT, RZ, R84, RZ, P2, !PT ;  /* 0x00000054ff2d7210 */ /* 0x000fe2000175e4ff */
[C---:B------:R-:W-:Y:S02]  /*a07e0*/  IMAD R9, R10.reuse, 0x1ae3a46, R88 ;  /* 0x01ae3a460a097824 */ /* 0x040fe400078e0258 */
[----:B------:R-:W-:Y:S01]  /*a07f0*/  IMAD.X R99, RZ, RZ, RZ, P5 ;  /* 0x000000ffff637224 */ /* 0x000fe200028e06ff */
[----:B------:R-:W-:Y:S01]  /*a0800*/  IADD3.X R84, P2, PT, RZ, R85, RZ, P2, !PT ;  /* 0x00000055ff547210 */ /* 0x000fe2000175e4ff */
[----:B------:R-:W-:Y:S01]  /*a0810*/  IMAD.MOV.U32 R88, RZ, RZ, R93 ;  /* 0x000000ffff587224 */ /* 0x000fe200078e005d */
[----:B------:R-:W-:Y:S01]  /*a0820*/  IADD3.X R93, P3, PT, R97, R52, RZ, P3, !PT ;  /* 0x00000034615d7210 */ /* 0x000fe20001f7e4ff */
[----:B------:R-:W-:Y:S01]  /*a0830*/  IMAD R11, R10, -0x39c4fa40, R14 ;  /* 0xc63b05c00a0b7824 */ /* 0x000fe200078e020e */
[----:B------:R-:W-:Y:S01]  /*a0840*/  IADD3.X R97, P0, PT, R16, R101, RZ, P0, !PT ;  /* 0x0000006510617210 */ /* 0x000fe2000071e4ff */
[----:B------:R-:W-:Y:S01]  /*a0850*/  IMAD.WIDE.U32 R14, R10, 0x17c510ea, RZ ;  /* 0x17c510ea0a0e7825 */ /* 0x000fe200078e00ff */
[----:B------:R-:W-:-:S02]  /*a0860*/  IADD3.X R60, P3, PT, R99, R53, RZ, P3, !PT ;  /* 0x00000035633c7210 */ /* 0x000fc40001f7e4ff */
[----:B------:R-:W-:Y:S01]  /*a0870*/  SHF.L.W.U32.HI R85, R105, 0x1, R64 ;  /* 0x0000000169557819 */ /* 0x000fe20000010e40 */
[----:B------:R-:W-:Y:S01]  /*a0880*/  IMAD.WIDE.U32 R68, R48, -0x45f6b800, R68 ;  /* 0xba09480030447825 */ /* 0x000fe200078e0044 */
[----:B------:R-:W-:Y:S02]  /*a0890*/  IADD3 RZ, P5, PT, R92, R15, RZ ;  /* 0x0000000f5cff7210 */ /* 0x000fe40007fbe0ff */
[----:B------:R-:W-:Y:S01]  /*a08a0*/  IADD3.X R74, P3, PT, R93, R74, RZ, P3, !PT ;  /* 0x0000004a5d4a7210 */ /* 0x000fe20001f7e4ff */
[----:B------:R-:W-:Y:S01]  /*a08b0*/  IMAD.WIDE.U32 R40, R10, 0x6ca1493b, RZ ;  /* 0x6ca1493b0a287825 */ /* 0x000fe200078e00ff */
[----:B------:R-:W-:-:S03]  /*a08c0*/  IADD3.X R52, P2, PT, R45, R68, RZ, P2, !PT ;  /* 0x000000442d347210 */ /* 0x000fc6000175e4ff */
[----:B------:R-:W-:Y:S02]  /*a08d0*/  IMAD.IADD R53, R69, 0x1, R44 ;  /* 0x0000000145357824 */ /* 0x000fe400078e022c */
[----:B------:R-:W-:Y:S01]  /*a08e0*/  IMAD.X R89, RZ, RZ, RZ, P4 ;  /* 0x000000ffff597224 */ /* 0x000fe200020e06ff */
[----:B------:R-:W-:Y:S01]  /*a08f0*/  IADD3 RZ, P4, PT, R90, R41, RZ ;  /* 0x000000295aff7210 */ /* 0x000fe20007f9e0ff */
[----:B------:R-:W-:Y:S01]  /*a0900*/  IMAD.IADD R69, R75, 0x1, R17 ;  /* 0x000000014b457824 */ /* 0x000fe200078e0211 */
[----:B------:R-:W-:Y:S01]  /*a0910*/  IADD3.X R53, P2, PT, R84, R53, RZ, P2, !PT ;  /* 0x0000003554357210 */ /* 0x000fe2000175e4ff */
[----:B------:R-:W-:Y:S01]  /*a0920*/  IMAD.MOV.U32 R50, RZ, RZ, R91 ;  /* 0x000000ffff327224 */ /* 0x000fe200078e005b */
[----:B------:R-:W-:Y:S01]  /*a0930*/  SHF.L.W.U32.HI R91, R64, 0x1, R115 ;  /* 0x00000001405b7819 */ /* 0x000fe20000010e73 */
[----:B------:R-:W-:Y:S01]  /*a0940*/  IMAD.WIDE.U32.X R16, R95, 0x1ae3a46, R88, P5 ;  /* 0x01ae3a465f107825 */ /* 0x000fe200028e0458 */
[----:B------:R-:W-:Y:S02]  /*a0950*/  IADD3.X R75, P5, PT, R60, R69, RZ, P3, !PT ;  /* 0x000000453c4b7210 */ /* 0x000fe40001fbe4ff */
[----:B------:R-:W-:Y:S01]  /*a0960*/  SHF.L.W.U32.HI R115, R115, 0x1, R8 ;  /* 0x0000000173737819 */ /* 0x000fe20000010e08 */
[----:B------:R-:W-:Y:S01]  /*a0970*/  IMAD.WIDE.U32.X R44, R95, -0x39c4fa40, R50, P4 ;  /* 0xc63b05c05f2c7825 */ /* 0x000fe200020e0432 */
[----:B------:R-:W-:-:S02]  /*a0980*/  IADD3.X R51, P3, PT, RZ, RZ, RZ, P2, !PT ;  /* 0x000000ffff337210 */ /* 0x000fc4000177e4ff */
[----:B------:R-:W-:Y:S01]  /*a0990*/  IADD3.X R95, P0, PT, R72, R103, RZ, P0, !PT ;  /* 0x00000067485f7210 */ /* 0x000fe2000071e4ff */
[----:B------:R-:W-:Y:S01]  /*a09a0*/  IMAD.IADD R89, R107, 0x1, R87 ;  /* 0x000000016b597824 */ /* 0x000fe200078e0257 */
[----:B------:R-:W-:Y:S01]  /*a09b0*/  IADD3 RZ, P4, PT, R52, R86, RZ ;  /* 0x0000005634ff7210 */ /* 0x000fe20007f9e0ff */
[----:B------:R-:W-:Y:S01]  /*a09c0*/  IMAD.IADD R15, R9, 0x1, R15 ;  /* 0x00000001090f7824 */ /* 0x000fe200078e020f */
[----:B------:R-:W-:Y:S02]  /*a09d0*/  IADD3.X R87, P2, PT, RZ, RZ, RZ, P5, !PT ;  /* 0x000000ffff577210 */ /* 0x000fe40002f5e4ff */
[----:B------:R-:W-:Y:S02]  /*a09e0*/  IADD3.X R69, PT, PT, RZ, RZ, RZ, P3, !PT ;  /* 0x000000ffff457210 */ /* 0x000fe40001ffe4ff */
        /* <DEDUP_REMOVED lines=14> */
[----:B------:R-:W-:Y:S01]  /*a0ad0*/  IADD3.X R64, P5, PT, RZ, RZ, RZ, P0, !PT ;  /* 0x000000ffff407210 */ /* 0x000fe200007be4ff */
[----:B------:R-:W-:Y:S01]  /*a0ae0*/  IMAD.IADD R79, R81, 0x1, R71 ;  /* 0x00000001514f7824 */ /* 0x000fe200078e0247 */
        /* <DEDUP_REMOVED lines=8> */
[----:B------:R-:W-:Y:S01]  /*a0b70*/  IMAD.WIDE.U32 R60, R48, 0x6ca1493b, R74 ;  /* 0x6ca1493b303c7825 */ /* 0x000fe200078e004a */
[----:B------:R-:W-:Y:S02]  /*a0b80*/  IADD3 RZ, P0, PT, R50, R70, RZ ;  /* 0x0000004632ff7210 */ /* 0x000fe40007f1e0ff */
[----:B------:R-:W-:Y:S01]  /*a0b90*/  IADD3.X R89, PT, PT, RZ, RZ, RZ, P3, P5 ;  /* 0x000000ffff597210 */ /* 0x000fe20001fea4ff */
[----:B------:R-:W-:Y:S01]  /*a0ba0*/  IMAD.WIDE.U32 R70, R42, 0x1, RZ ;  /* 0x000000012a467825 */ /* 0x000fe200078e00ff */
[----:B------:R-:W-:Y:S02]  /*a0bb0*/  IADD3.X R47, P5, PT, RZ, RZ, RZ, P4, !PT ;  /* 0x000000ffff2f7210 */ /* 0x000fe400027be4ff */
[----:B------:R-:W-:-:S02]  /*a0bc0*/  IADD3 RZ, P3, PT, R68, R6, RZ ;  /* 0x0000000644ff7210 */ /* 0x000fc40007f7e0ff */
[----:B------:R-:W-:Y:S01]  /*a0bd0*/  IADD3.X R69, P4, PT, R58, R69, RZ, P2, !PT ;  /* 0x000000453a457210 */ /* 0x000fe2000179e4ff */
[----:B------:R-:W-:Y:S01]  /*a0be0*/  IMAD.X R53, RZ, RZ, RZ, P5 ;  /* 0x000000ffff357224 */ /* 0x000fe200028e06ff */
[----:B------:R-:W-:Y:S01]  /*a0bf0*/  IADD3.X RZ, P0, PT, R51, R79, RZ, P0, !PT ;  /* 0x0000004f33ff7210 */ /* 0x000fe2000071e4ff */
[----:B------:R-:W-:Y:S01]  /*a0c00*/  IMAD.WIDE.U32 R50, R10, -0x45f6b800, R50 ;  /* 0xba0948000a327825 */ /* 0x000fe200078e0032 */
[----:B------:R-:W-:Y:S02]  /*a0c10*/  IADD3.X RZ, P3, PT, R69, R7, RZ, P3, !PT ;  /* 0x0000000745ff7210 */ /* 0x000fe40001f7e4ff */
[----:B------:R-:W-:Y:S01]  /*a0c20*/  IADD3.X R93, P4, PT, RZ, RZ, RZ, P4, !PT ;  /* 0x000000ffff5d7210 */ /* 0x000fe2000279e4ff */
[----:B------:R-:W-:Y:S01]  /*a0c30*/  IMAD.WIDE.U32 R6, R87, 0x1, RZ ;  /* 0x0000000157067825 */ /* 0x000fe200078e00ff */
[----:B------:R-:W-:Y:S02]  /*a0c40*/  IADD3.X R43, P5, PT, R47, R66, RZ, P0, !PT ;  /* 0x000000422f2b7210 */ /* 0x000fe400007be4ff */
[----:B------:R-:W-:Y:S01]  /*a0c50*/  IADD3.X R79, PT, PT, RZ, RZ, RZ, P4, !PT ;  /* 0x000000ffff4f7210 */ /* 0x000fe200027fe4ff */
[----:B------:R-:W-:Y:S01]  /*a0c60*/  IMAD.WIDE.U32 R68, R48, 0x17c510ea, R68 ;  /* 0x17c510ea30447825 */ /* 0x000fe200078e0044 */
[----:B------:R-:W-:-:S02]  /*a0c70*/  IADD3 RZ, P2, PT, R52, R70, RZ ;  /* 0x0000004634ff7210 */ /* 0x000fc40007f5e0ff */
[----:B------:R-:W-:Y:S01]  /*a0c80*/  IADD3.X R47, P4, PT, R53, R67, RZ, P5, !PT ;  /* 0x00000043352f7210 */ /* 0x000fe20002f9e4ff */
[C---:B------:R-:W-:Y:S01]  /*a0c90*/  IMAD.WIDE.U32 R74, P0, R42.reuse, -0x7af74000, R6 ;  /* 0x8508c0002a4a7825 */ /* 0x040fe20007800006 */
[----:B------:R-:W-:Y:S02]  /*a0ca0*/  IADD3.X R93, P3, PT, R93, R12, RZ, P3, !PT ;  /* 0x0000000c5d5d7210 */ /* 0x000fe40001f7e4ff */
[----:B------:R-:W-:Y:S01]  /*a0cb0*/  IADD3.X R60, P4, PT, R43, R60, RZ, P4, !PT ;  /* 0x0000003c2b3c7210 */ /* 0x000fe2000279e4ff */
[----:B------:R-:W-:Y:S01]  /*a0cc0*/  IMAD.WIDE.U32 R52, R87, 0x30000000, RZ ;  /* 0x3000000057347825 */ /* 0x000fe200078e00ff */
[----:B------:R-:W-:Y:S02]  /*a0cd0*/  IADD3 RZ, P5, PT, R71, R74, RZ ;  /* 0x0000004a47ff7210 */ /* 0x000fe40007fbe0ff */
[----:B------:R-:W-:Y:S01]  /*a0ce0*/  IADD3.X R72, P3, PT, R79, R13, RZ, P3, !PT ;  /* 0x0000000d4f487210 */ /* 0x000fe20001f7e4ff */
[----:B------:R-:W-:Y:S01]  /*a0cf0*/  IMAD R70, R42, -0x7af74000, R6 ;  /* 0x8508c0002a467824 */ /* 0x000fe200078e0206 */
[----:B------:R-:W-:Y:S01]  /*a0d00*/  IADD3.X R46, P1, PT, R85, R130, RZ, P1, !PT ;  /* 0x00000082552e7210 */ /* 0x000fe20000f3e4ff */
[----:B------:R-:W-:Y:S01]  /*a0d10*/  IMAD.X R7, RZ, RZ, RZ, P0 ;  /* 0x000000ffff077224 */ /* 0x000fe200000e06ff */
[----:B------:R-:W-:Y:S01]  /*a0d20*/  IADD3.X R93, P3, PT, R93, R64, RZ, P3, !PT ;  /* 0x000000405d5d7210 */ /* 0x000fe20001f7e4ff */
[----:B------:R-:W-:Y:S01]  /*a0d30*/  IMAD.IADD R6, R71, 0x1, R70 ;  /* 0x0000000147067824 */ /* 0x000fe200078e0246 */
[----:B------:R-:W-:Y:S01]  /*a0d40*/  IADD3.X R130, P1, PT, R91, R131, RZ, P1, !PT ;  /* 0x000000835b827210 */ /* 0x000fe20000f3e4ff */
[----:B------:R-:W-:-:S02]  /*a0d50*/  IMAD.IADD R12, R61, 0x1, R49 ;  /* 0x000000013d0c7824 */ /* 0x000fc400078e0231 */
[C---:B------:R-:W-:Y:S01]  /*a0d60*/  IMAD.WIDE.U32 R70, P0, R42.reuse, 0x170b5d44, R52 ;  /* 0x170b5d442a467825 */ /* 0x040fe20007800034 */
[----:B------:R-:W-:Y:S02]  /*a0d70*/  IADD3.X RZ, P2, PT, R77, R6, RZ, P2, !PT ;  /* 0x000000064dff7210 */ /* 0x000fe4000175e4ff */
[----:B------:R-:W-:Y:S01]  /*a0d80*/  IADD3.X R61, P4, PT, R47, R12, RZ, P4, !PT ;  /* 0x0000000c2f3d7210 */ /* 0x000fe2000279e4ff */
[----:B------:R-:W-:-:S03]  /*a0d90*/  IMAD.WIDE.U32 R48, R42, 0x30000000, RZ ;  /* 0x300000002a307825 */ /* 0x000fc600078e00ff */
[----:B------:R-:W-:Y:S01]  /*a0da0*/  IADD3.X R77, P4, PT, RZ, RZ, RZ, P4, !PT ;  /* 0x000000ffff4d7210 */ /* 0x000fe2000279e4ff */
[----:B------:R-:W-:Y:S02]  /*a0db0*/  IMAD R95, R42, 0x170b5d44, R52 ;  /* 0x170b5d442a5f7824 */ /* 0x000fe400078e0234 */
[----:B------:R-:W-:Y:S01]  /*a0dc0*/  IMAD.X R67, RZ, RZ, RZ, P0 ;  /* 0x000000ffff437224 */ /* 0x000fe200000e06ff */
[----:B------:R-:W-:Y:S01]  /*a0dd0*/  IADD3 RZ, P0, PT, R70, R49, RZ ;  /* 0x0000003146ff7210 */ /* 0x000fe20007f1e0ff */
[----:B------:R-:W-:Y:S01]  /*a0de0*/  IMAD.WIDE.U32 R52, R87, -0x45f6b800, RZ ;  /* 0xba09480057347825 */ /* 0x000fe200078e00ff */
[----:B------:R-:W-:-:S03]  /*a0df0*/  IADD3.X R79, PT, PT, RZ, RZ, RZ, P4, !PT ;  /* 0x000000ffff4f7210 */ /* 0x000fc600027fe4ff */
[----:B------:R-:W-:Y:S02]  /*a0e00*/  IMAD.MOV.U32 R6, RZ, RZ, R75 ;  /* 0x000000ffff067224 */ /* 0x000fe400078e004b */
[----:B------:R-:W-:Y:S02]  /*a0e10*/  IMAD.MOV.U32 R66, RZ, RZ, R71 ;  /* 0x000000ffff427224 */ /* 0x000fe400078e0047 */
[----:B------:R-:W-:Y:S02]  /*a0e20*/  IMAD.IADD R43, R65, 0x1, R63 ;  /* 0x00000001412b7824 */ /* 0x000fe400078e023f */
[----:B------:R-:W-:-:S04]  /*a0e30*/  IMAD.WIDE.U32.X R12, R87, -0x7af74000, R6, P5 ;  /* 0x8508c000570c7825 */ /* 0x000fc800028e0406 */
[----:B------:R-:W-:Y:S01]  /*a0e40*/  IMAD.WIDE.U32.X R66, R87, 0x170b5d44, R66, P0 ;  /* 0x170b5d4457427825 */ /* 0x000fe200000e0442 */
[----:B------:R-:W-:-:S03]  /*a0e50*/  IADD3 RZ, P0, PT, R60, R62, RZ ;  /* 0x0000003e3cff7210 */ /* 0x000fc60007f1e0ff */
[C-C-:B------:R-:W-:Y:S01]  /*a0e60*/  IMAD R97, R42.reuse, 0x1ef3622f, R52.reuse ;  /* 0x1ef3622f2a617824 */ /* 0x140fe200078e0234 */
[----:B------:R-:W-:Y:S01]  /*a0e70*/  IADD3.X RZ, P0, PT, R61, R43, RZ, P0, !PT ;  /* 0x0000002b3dff7210 */ /* 0x000fe2000071e4ff */
[----:B------:R-:W-:Y:S01]  /*a0e80*/  IMAD.WIDE.U32 R74, P5, R42, 0x1ef3622f, R52 ;  /* 0x1ef3622f2a4a7825 */ /* 0x000fe200078a0034 */
[----:B------:R-:W-:Y:S02]  /*a0e90*/  IADD3.X R43, P2, PT, RZ, R12, RZ, P2, !PT ;  /* 0x0000000cff2b7210 */ /* 0x000fe4000175e4ff */
[----:B------:R-:W-:Y:S01]  /*a0ea0*/  IADD3.X R77, P0, PT, R77, R54, RZ, P0, !PT ;  /* 0x000000364d4d7210 */ /* 0x000fe2000071e4ff */
[----:B------:R-:W-:Y:S01]  /*a0eb0*/  IMAD.WIDE.U32 R52, R87, 0xf5138f, RZ ;  /* 0x00f5138f57347825 */ /* 0x000fe200078e00ff */
[----:B------:R-:W-:Y:S02]  /*a0ec0*/  IADD3.X R47, P2, PT, RZ, R13, RZ, P2, !PT ;  /* 0x0000000dff2f7210 */ /* 0x000fe4000175e4ff */
[----:B------:R-:W-:Y:S01]  /*a0ed0*/  IADD3.X R64, P0, PT, R79, R55, RZ, P0, !PT ;  /* 0x000000374f407210 */ /* 0x000fe2000071e4ff */
[----:B------:R-:W-:-:S02]  /*a0ee0*/  IMAD.X R71, RZ, RZ, RZ, P5 ;  /* 0x000000ffff477224 */ /* 0x000fc400028e06ff */
[C-C-:B------:R-:W-:Y:S01]  /*a0ef0*/  IMAD R99, R42.reuse, 0x1a22d9f3, R52.reuse ;  /* 0x1a22d9f32a637824 */ /* 0x140fe200078e0234 */
[----:B------:R-:W-:Y:S01]  /*a0f00*/  IADD3.X R68, P0, PT, R77, R68, RZ, P0, !PT ;  /* 0x000000444d447210 */ /* 0x000fe2000071e4ff */
[----:B------:R-:W-:-:S04]  /*a0f10*/  IMAD.WIDE.U32 R62, P5, R42, 0x1a22d9f3, R52 ;  /* 0x1a22d9f32a3e7825 */ /* 0x000fc800078a0034 */
[----:B------:R-:W-:-:S04]  /*a0f20*/  IMAD.WIDE.U32 R52, R42, 0xf5138f, RZ ;  /* 0x00f5138f2a347825 */ /* 0x000fc800078e00ff */
[----:B------:R-:W-:Y:S02]  /*a0f30*/  IMAD.MOV.U32 R70, RZ, RZ, R75 ;  /* 0x000000ffff467224 */ /* 0x000fe400078e004b */
[----:B------:R-:W-:-:S04]  /*a0f40*/  IMAD.WIDE.U32 R6, R42, -0x45f6b800, RZ ;  /* 0xba0948002a067825 */ /* 0x000fc800078e00ff */
[----:B------:R-:W-:Y:S01]  /*a0f50*/  IMAD.X R75, RZ, RZ, RZ, P5 ;  /* 0x000000ffff4b7224 */ /* 0x000fe200028e06ff */
[----:B------:R-:W-:Y:S01]  /*a0f60*/  IADD3 RZ, P5, PT, R62, R53, RZ ;  /* 0x000000353eff7210 */ /* 0x000fe20007fbe0ff */
[----:B------:R-:W-:Y:S01]  /*a0f70*/  IMAD.IADD R54, R51, 0x1, R81 ;  /* 0x0000000133367824 */ /* 0x000fe200078e0251 */
[----:B------:R-:W-:Y:S01]  /*a0f80*/  IADD3.X R62, P2, PT, R43, R50, RZ, P2, !PT ;  /* 0x000000322b3e7210 */ /* 0x000fe2000175e4ff */
[----:B------:R-:W-:Y:S01]  /*a0f90*/  IMAD.IADD R43, R69, 0x1, R59 ;  /* 0x00000001452b7824 */ /* 0x000fe200078e023b */
[----:B------:R-:W-:Y:S01]  /*a0fa0*/  IADD3 RZ, P4, PT, R74, R7, RZ ;  /* 0x000000074aff7210 */ /* 0x000fe20007f9e0ff */
[----:B------:R-:W-:-:S03]  /*a0fb0*/  IMAD.WIDE.U32 R12, R87, 0x6ca1493b, RZ ;  /* 0x6ca1493b570c7825 */ /* 0x000fc600078e00ff */
[----:B------:R-:W-:Y:S01]  /*a0fc0*/  IADD3.X R69, P0, PT, R64, R43, RZ, P0, !PT ;  /* 0x0000002b40457210 */ /* 0x000fe2000071e4ff */
[----:B------:R-:W-:Y:S01]  /*a0fd0*/  IMAD.MOV.U32 R74, RZ, RZ, R63 ;  /* 0x000000ffff4a7224 */ /* 0x000fe200078e003f */
[----:B------:R-:W-:Y:S01]  /*a0fe0*/  IADD3.X R63, P2, PT, R47, R54, RZ, P2, !PT ;  /* 0x000000362f3f7210 */ /* 0x000fe2000175e4ff */
[----:B------:R-:W-:Y:S01]  /*a0ff0*/  IMAD.WIDE.U32.X R58, R87, 0x1ef3622f, R70, P4 ;  /* 0x1ef3622f573a7825 */ /* 0x000fe200020e0446 */
[----:B------:R-:W-:Y:S02]  /*a1000*/  IADD3.X R64, P3, PT, R72, R89, RZ, P3, !PT ;  /* 0x0000005948407210 */ /* 0x000fe40001f7e4ff */
[----:B------:R-:W-:Y:S01]  /*a1010*/  IADD3.X R81, P2, PT, RZ, RZ, RZ, P2, !PT ;  /* 0x000000ffff517210 */ /* 0x000fe2000175e4ff */
[C-C-:B------:R-:W-:Y:S01]  /*a1020*/  IMAD R47, R42.reuse, -0x39c4fa40, R12.reuse ;  /* 0xc63b05c02a2f7824 */ /* 0x140fe200078e020c */
[----:B------:R-:W-:Y:S01]  /*a1030*/  IADD3.X R89, P0, PT, RZ, RZ, RZ, P0, !PT ;  /* 0x000000ffff597210 */ /* 0x000fe2000071e4ff */
[----:B------:R-:W-:-:S04]  /*a1040*/  IMAD.WIDE.U32 R54, P4, R42, -0x39c4fa40, R12 ;  /* 0xc63b05c02a367825 */ /* 0x000fc8000788000c */
[----:B------:R-:W-:-:S04]  /*a1050*/  IMAD.WIDE.U32 R12, R87, 0x17c510ea, RZ ;  /* 0x17c510ea570c7825 */ /* 0x000fc800078e00ff */
[----:B------:R-:W-:-:S04]  /*a1060*/  IMAD.WIDE.U32 R50, R42, 0x6ca1493b, RZ ;  /* 0x6ca1493b2a327825 */ /* 0x000fc800078e00ff */
[----:B------:R-:W-:Y:S02]  /*a1070*/  IMAD.X R71, RZ, RZ, RZ, P4 ;  /* 0x000000ffff477224 */ /* 0x000fe400020e06ff */
[----:B------:R-:W-:Y:S01]  /*a1080*/  IMAD.X R85, RZ, RZ, RZ, P2 ;  /* 0x000000ffff557224 */ /* 0x000fe200010e06ff */
[----:B------:R-:W-:Y:S01]  /*a1090*/  IADD3 RZ, P2, PT, R54, R51, RZ ;  /* 0x0000003336ff7210 */ /* 0x000fe20007f5e0ff */
[----:B------:R-:W-:Y:S02]  /*a10a0*/  IMAD.IADD R49, R95, 0x1, R49 ;  /* 0x000000015f317824 */ /* 0x000fe400078e0231 */
[----:B------:R-:W-:Y:S01]  /*a10b0*/  IMAD.X R91, RZ, RZ, RZ, P0 ;  /* 0x000000ffff5b7224 */ /* 0x000fe200000e06ff */
[----:B------:R-:W-:Y:S01]  /*a10c0*/  IADD3 RZ, P0, PT, R62, R48, RZ ;  /* 0x000000303eff7210 */ /* 0x000fe20007f1e0ff */
[----:B------:R-:W-:-:S03]  /*a10d0*/  IMAD.WIDE.U32 R78, P4, R42, 0x1ae3a46, R12 ;  /* 0x01ae3a462a4e7825 */ /* 0x000fc6000788000c */
[----:B------:R-:W-:Y:S01]  /*a10e0*/  IADD3.X RZ, P0, PT, R63, R49, RZ, P0, !PT ;  /* 0x000000313fff7210 */ /* 0x000fe2000071e4ff */
[----:B------:R-:W-:Y:S01]  /*a10f0*/  IMAD.MOV.U32 R70, RZ, RZ, R55 ;  /* 0x000000ffff467224 */ /* 0x000fe200078e0037 */
[----:B------:R-:W-:Y:S01]  /*a1100*/  IADD3.X R77, PT, PT, RZ, RZ, RZ, P4, !PT ;  /* 0x000000ffff4d7210 */ /* 0x000fe200027fe4ff */
[C---:B------:R-:W-:Y:S02]  /*a1110*/  IMAD R43, R42.reuse, 0x1ae3a46, R12 ;  /* 0x01ae3a462a2b7824 */ /* 0x040fe400078e020c */
[----:B------:R-:W-:-:S04]  /*a1120*/  IMAD.WIDE.U32 R12, R42, 0x17c510ea, RZ ;  /* 0x17c510ea2a0c7825 */ /* 0x000fc800078e00ff */
[----:B------:R-:W-:Y:S01]  /*a1130*/  IMAD.MOV.U32 R76, RZ, RZ, R79 ;  /* 0x000000ffff4c7224 */ /* 0x000fe200078e004f */
[----:B------:R-:W-:Y:S01]  /*a1140*/  IADD3 RZ, P4, PT, R78, R13, RZ ;  /* 0x0000000d4eff7210 */ /* 0x000fe20007f9e0ff */
[----:B------:R-:W-:Y:S02]  /*a1150*/  IMAD.IADD R79, R11, 0x1, R41 ;  /* 0x000000010b4f7824 */ /* 0x000fe400078e0229 */
[----:B------:R-:W-:Y:S01]  /*a1160*/  IMAD.WIDE.U32.X R48, R87, -0x39c4fa40, R70, P2 ;  /* 0xc63b05c057307825 */ /* 0x000fe200010e0446 */
[----:B------:R-:W-:Y:S02]  /*a1170*/  IADD3 RZ, P2, PT, R68, R40, RZ ;  /* 0x0000002844ff7210 */ /* 0x000fe40007f5e0ff */
[----:B------:R-:W-:Y:S01]  /*a1180*/  IADD3.X R71, P0, PT, R81, R66, RZ, P0, !PT ;  /* 0x0000004251477210 */ /* 0x000fe2000071e4ff */
[----:B------:R-:W-:Y:S01]  /*a1190*/  IMAD.WIDE.U32.X R54, R87, 0x1a22d9f3, R74, P5 ;  /* 0x1a22d9f357367825 */ /* 0x000fe200028e044a */
[----:B------:R-:W-:Y:S02]  /*a11a0*/  IADD3.X RZ, P2, PT, R69, R79, RZ, P2, !PT ;  /* 0x0000004f45ff7210 */ /* 0x000fe4000175e4ff */
[----:B------:R-:W-:Y:S01]  /*a11b0*/  IADD3.X R75, P5, PT, R93, R56, RZ, P3, !PT ;  /* 0x000000385d4b7210 */ /* 0x000fe20001fbe4ff */
[----:B------:R-:W-:Y:S01]  /*a11c0*/  IMAD.WIDE.U32 R60, R10, 0xf5138f, R60 ;  /* 0x00f5138f0a3c7825 */ /* 0x000fe200078e003c */
[----:B------:R-:W-:-:S02]  /*a11d0*/  IADD3.X R66, P0, PT, R85, R67, RZ, P0, !PT ;  /* 0x0000004355427210 */ /* 0x000fc4000071e4ff */
        /* <DEDUP_REMOVED lines=8> */
[----:B------:R-:W-:Y:S01]  /*a1260*/  IADD3 RZ, P3, PT, R60, R6, RZ ;  /* 0x000000063cff7210 */ /* 0x000fe20007f7e0ff */
[----:B------:R-:W-:Y:S01]  /*a1270*/  IMAD.IADD R81, R97, 0x1, R7 ;  /* 0x0000000161517824 */ /* 0x000fe200078e0207 */
[----:B------:R-:W-:Y:S01]  /*a1280*/  IADD3.X R77, P5, PT, RZ, R77, RZ, P5, !PT ;  /* 0x0000004dff4d7210 */ /* 0x000fe20002fbe4ff */
[----:B------:R-:W-:Y:S01]  /*a1290*/  IMAD.WIDE.U32 R6, R56, -0x1, RZ ;  /* 0xffffffff38067825 */ /* 0x000fe200078e00ff */
[----:B------:R-:W-:-:S02]  /*a12a0*/  IADD3.X R61, P2, PT, R66, R65, RZ, P2, !PT ;  /* 0x00000041423d7210 */ /* 0x000fc4000175e4ff */
[----:B------:R-:W-:Y:S01]  /*a12b0*/  IADD3.X R44, P0, PT, R44, R75, RZ, P0, !PT ;  /* 0x0000004b2c2c7210 */ /* 0x000fe2000071e4ff */
[----:B------:R-:W-:Y:S01]  /*a12c0*/  IMAD.IADD R71, R57, 0x1, R95 ;  /* 0x0000000139477824 */ /* 0x000fe200078e025f */
[----:B------:R-:W-:Y:S01]  /*a12d0*/  IADD3.X R79, PT, PT, RZ, RZ, RZ, P5, P4 ;  /* 0x000000ffff4f7210 */ /* 0x000fe20002fe84ff */
[----:B------:R-:W-:Y:S01]  /*a12e0*/  IMAD.WIDE.U32 R62, R6, 0x1, RZ ;  /* 0x00000001063e7825 */ /* 0x000fe200078e00ff */
[----:B------:R-:W-:Y:S02]  /*a12f0*/  IADD3.X R65, P4, PT, RZ, RZ, RZ, P2, !PT ;  /* 0x000000ffff417210 */ /* 0x000fe4000179e4ff */
[----:B------:R-:W-:Y:S01]  /*a1300*/  IADD3 RZ, P2, PT, R44, R14, RZ ;  /* 0x0000000e2cff7210 */ /* 0x000fe20007f5e0ff */
[----:B------:R-:W-:Y:S01]  /*a1310*/  IMAD R57, R56, -0x7af74001, -R71 ;  /* 0x8508bfff38397824 */ /* 0x000fe200078e0a47 */
[----:B------:R-:W-:Y:S01]  /*a1320*/  IADD3.X R45, P0, PT, R45, R64, RZ, P0, !PT ;  /* 0x000000402d2d7210 */ /* 0x000fe2000071e4ff */
[----:B------:R-:W-:Y:S01]  /*a1330*/  IMAD.IADD R53, R99, 0x1, R53 ;  /* 0x0000000163357824 */ /* 0x000fe200078e0235 */
[----:B------:R-:W-:Y:S01]  /*a1340*/  IADD3.X R67, PT, PT, RZ, RZ, RZ, P4, !PT ;  /* 0x000000ffff437210 */ /* 0x000fe200027fe4ff */
[----:B------:R-:W-:Y:S01]  /*a1350*/  IMAD.IADD R7, R7, 0x1, R57 ;  /* 0x0000000107077824 */ /* 0x000fe200078e0239 */
        /* <DEDUP_REMOVED lines=8> */
[C-C-:B------:R-:W-:Y:S01]  /*a13e0*/  IMAD R81, R6.reuse, -0x7af74000, R56.reuse ;  /* 0x8508c00006517824 */ /* 0x140fe200078e0238 */
[----:B------:R-:W-:Y:S01]  /*a13f0*/  IADD3.X R62, P3, PT, R69, R16, RZ, P3, !PT ;  /* 0x00000010453e7210 */ /* 0x000fe20001f7e4ff */
[----:B------:R-:W-:Y:S01]  /*a1400*/  IMAD.X R75, RZ, RZ, RZ, P0 ;  /* 0x000000ffff4b7224 */ /* 0x000fe200000e06ff */
[----:B------:R-:W-:Y:S01]  /*a1410*/  IADD3.X R14, P2, PT, R65, R14, RZ, P2, !PT ;  /* 0x0000000e410e7210 */ /* 0x000fe2000175e4ff */
[----:B------:R-:W-:-:S03]  /*a1420*/  IMAD.WIDE.U32 R56, P0, R6, -0x7af74000, R56 ;  /* 0x8508c00006387825 */ /* 0x000fc60007800038 */
[----:B------:R-:W-:Y:S01]  /*a1430*/  IADD3.X R64, P3, PT, R75, R17, RZ, P3, !PT ;  /* 0x000000114b407210 */ /* 0x000fe20001f7e4ff */
[C---:B------:R-:W-:Y:S01]  /*a1440*/  IMAD.IADD R16, R63.reuse, 0x1, R81 ;  /* 0x000000013f107824 */ /* 0x040fe200078e0251 */
[----:B------:R-:W-:Y:S01]  /*a1450*/  IADD3 RZ, P5, PT, R63, R56, RZ ;  /* 0x000000383fff7210 */ /* 0x000fe20007fbe0ff */
[----:B------:R-:W-:Y:S02]  /*a1460*/  IMAD.IADD R11, R15, 0x1, R11 ;  /* 0x000000010f0b7824 */ /* 0x000fe400078e020b */
[----:B------:R-:W-:Y:S01]  /*a1470*/  IMAD.WIDE.U32 R44, R10, 0x17c510ea, R44 ;  /* 0x17c510ea0a2c7825 */ /* 0x000fe200078e002c */
[----:B------:R-:W-:Y:S02]  /*a1480*/  IADD3.X RZ, P4, PT, R71, R16, RZ, P4, !PT ;  /* 0x0000001047ff7210 */ /* 0x000fe4000279e4ff */
[----:B------:R-:W-:Y:S01]  /*a1490*/  IADD3.X R15, P2, PT, R58, R11, RZ, P2, !PT ;  /* 0x0000000b3a0f7210 */ /* 0x000fe2000175e4ff */
[----:B------:R-:W-:Y:S01]  /*a14a0*/  IMAD.X R17, RZ, RZ, RZ, P0 ;  /* 0x000000ffff117224 */ /* 0x000fe200000e06ff */
[----:B------:R-:W-:Y:S01]  /*a14b0*/  IADD3 RZ, P0, PT, R14, R52, RZ ;  /* 0x000000340eff7210 */ /* 0x000fe20007f1e0ff */
[----:B------:R-:W-:Y:S01]  /*a14c0*/  IMAD.MOV.U32 R16, RZ, RZ, R57 ;  /* 0x000000ffff107224 */ /* 0x000fe200078e0039 */
[----:B------:R-:W-:Y:S01]  /*a14d0*/  IADD3.X R63, P2, PT, RZ, RZ, RZ, P2, !PT ;  /* 0x000000ffff3f7210 */ /* 0x000fe2000175e4ff */
[----:B------:R-:W-:Y:S01]  /*a14e0*/  IMAD.WIDE.U32 R10, R7, 0x30000000, RZ ;  /* 0x30000000070a7825 */ /* 0x000fe200078e00ff */
[----:B------:R-:W-:-:S02]  /*a14f0*/  IADD3.X RZ, P0, PT, R15, R53, RZ, P0, !PT ;  /* 0x000000350fff7210 */ /* 0x000fc4000071e4ff */
[----:B------:R-:W-:Y:S01]  /*a1500*/  IADD3.X R65, PT, PT, RZ, RZ, RZ, P2, !PT ;  /* 0x000000ffff417210 */ /* 0x000fe200017fe4ff */
[----:B------:R-:W-:Y:S01]  /*a1510*/  IMAD.WIDE.U32.X R16, R7, -0x7af74000, R16, P5 ;  /* 0x8508c00007107825 */ /* 0x000fe200028e0410 */
[----:B------:R-:W-:-:S03]  /*a1520*/  IADD3.X R63, P0, PT, R63, R54, RZ, P0, !PT ;  /* 0x000000363f3f7210 */ /* 0x000fc6000071e4ff */
[C-C-:B------:R-:W-:Y:S01]  /*a1530*/  IMAD R67, R6.reuse, 0x170b5d44, R10.reuse ;  /* 0x170b5d4406437824 */ /* 0x140fe200078e020a */
[----:B------:R-:W-:Y:S01]  /*a1540*/  IADD3.X R54, P0, PT, R65, R55, RZ, P0, !PT ;  /* 0x0000003741367210 */ /* 0x000fe2000071e4ff */
[----:B------:R-:W-:-:S04]  /*a1550*/  IMAD.WIDE.U32 R58, P5, R6, 0x170b5d44, R10 ;  /* 0x170b5d44063a7825 */ /* 0x000fc800078a000a */
[----:B------:R-:W-:Y:S01]  /*a1560*/  IMAD.WIDE.U32 R10, R42, -0x45f6b800, R60 ;  /* 0xba0948002a0a7825 */ /* 0x000fe200078e003c */
[----:B------:R-:W-:Y:S02]  /*a1570*/  IADD3.X R61, P4, PT, RZ, R16, RZ, P4, !PT ;  /* 0x00000010ff3d7210 */ /* 0x000fe4000279e4ff */
[----:B------:R-:W-:Y:S01]  /*a1580*/  IADD3.X R16, P0, PT, R63, R44, RZ, P0, !PT ;  /* 0x0000002c3f107210 */ /* 0x000fe2000071e4ff */
[----:B------:R-:W-:Y:S01]  /*a1590*/  IMAD.WIDE.U32 R52, R6, 0x30000000, RZ ;  /* 0x3000000006347825 */ /* 0x000fe200078e00ff */
[----:B------:R-:W-:-:S03]  /*a15a0*/  IADD3.X R17, P4, PT, RZ, R17, RZ, P4, !PT ;  /* 0x00000011ff117210 */ /* 0x000fc6000279e4ff */
[----:B------:R-:W-:Y:S01]  /*a15b0*/  IMAD.X R57, RZ, RZ, RZ, P5 ;  /* 0x000000ffff397224 */ /* 0x000fe200028e06ff */
[----:B------:R-:W-:Y:S01]  /*a15c0*/  IADD3 RZ, P2, PT, R58, R53, RZ ;  /* 0x000000353aff7210 */ /* 0x000fe20007f5e0ff */
[----:B------:R-:W-:Y:S01]  /*a15d0*/  IMAD.IADD R58, R11, 0x1, R97 ;  /* 0x000000010b3a7824 */ /* 0x000fe200078e0261 */
[----:B------:R-:W-:Y:S01]  /*a15e0*/  IADD3.X R10, P5, PT, R61, R10, RZ, P4, !PT ;  /* 0x0000000a3d0a7210 */ /* 0x000fe200027be4ff */
[----:B------:R-:W-:Y:S02]  /*a15f0*/  IMAD.IADD R9, R45, 0x1, R9 ;  /* 0x000000012d097824 */ /* 0x000fe400078e0209 */
[----:B------:R-:W-:Y:S01]  /*a1600*/  IMAD.MOV.U32 R56, RZ, RZ, R59 ;  /* 0x000000ffff387224 */ /* 0x000fe200078e003b */
[----:B------:R-:W-:Y:S01]  /*a1610*/  IADD3 RZ, P4, PT, R10, R52, RZ ;  /* 0x000000340aff7210 */ /* 0x000fe20007f9e0ff */
[----:B------:R-:W-:Y:S01]  /*a1620*/  IMAD.IADD R55, R67, 0x1, R53 ;  /* 0x0000000143377824 */ /* 0x000fe200078e0235 */
[----:B------:R-:W-:Y:S01]  /*a1630*/  IADD3.X R11, P5, PT, R17, R58, RZ, P5, !PT ;  /* 0x0000003a110b7210 */ /* 0x000fe20002fbe4ff */
[----:B------:R-:W-:Y:S01]  /*a1640*/  IMAD.WIDE.U32.X R44, R7, 0x170b5d44, R56, P2 ;  /* 0x170b5d44072c7825 */ /* 0x000fe200010e0438 */
[----:B------:R-:W-:-:S02]  /*a1650*/  IADD3.X R17, P0, PT, R54, R9, RZ, P0, !PT ;  /* 0x0000000936117210 */ /* 0x000fc4000071e4ff */
[----:B------:R-:W-:Y:S01]  /*a1660*/  IADD3.X RZ, P4, PT, R11, R55, RZ, P4, !PT ;  /* 0x000000370bff7210 */ /* 0x000fe2000279e4ff */
[----:B------:R-:W-:Y:S01]  /*a1670*/  IMAD.IADD R53, R47, 0x1, R51 ;  /* 0x000000012f357824 */ /* 0x000fe200078e0233 */
[----:B------:R-:W-:Y:S01]  /*a1680*/  IADD3.X R9, P5, PT, RZ, RZ, RZ, P5, !PT ;  /* 0x000000ffff097210 */ /* 0x000fe20002fbe4ff */
[----:B------:R-:W-:Y:S01]  /*a1690*/  IMAD.WIDE.U32 R14, R42, 0xf5138f, R14 ;  /* 0x00f5138f2a0e7825 */ /* 0x000fe200078e000e */
[----:B------:R-:W-:Y:S02]  /*a16a0*/  IADD3 RZ, P2, PT, R16, R50, RZ ;  /* 0x0000003210ff7210 */ /* 0x000fe40007f5e0ff */
[----:B------:R-:W-:Y:S01]  /*a16b0*/  IADD3.X R9, P4, PT, R9, R44, RZ, P4, !PT ;  /* 0x0000002c09097210 */ /* 0x000fe2000279e4ff */
[----:B------:R-:W-:Y:S01]  /*a16c0*/  IMAD.WIDE.U32 R50, R7, -0x45f6b800, RZ ;  /* 0xba09480007327825 */ /* 0x000fe200078e00ff */
[----:B------:R-:W-:Y:S02]  /*a16d0*/  IADD3.X RZ, P2, PT, R17, R53, RZ, P2, !PT ;  /* 0x0000003511ff7210 */ /* 0x000fe4000175e4ff */
[----:B------:R-:W-:Y:S01]  /*a16e0*/  IADD3.X R59, P3, PT, R62, R77, RZ, P3, !PT ;  /* 0x0000004d3e3b7210 */ /* 0x000fe20001f7e4ff */
[----:B------:R-:W-:Y:S01]  /*a16f0*/  IMAD.X R44, RZ, RZ, RZ, P5 ;  /* 0x000000ffff2c7224 */ /* 0x000fe200028e06ff */
[----:B------:R-:W-:Y:S01]  /*a1700*/  IADD3.X R55, P0, PT, RZ, RZ, RZ, P0, !PT ;  /* 0x000000ffff377210 */ /* 0x000fe2000071e4ff */
[----:B------:R-:W-:Y:S01]  /*a1710*/  IMAD.WIDE.U32 R52, P5, R6, 0x1ef3622f, R50 ;  /* 0x1ef3622f06347825 */ /* 0x000fe200078a0032 */
[----:B------:R-:W-:-:S02]  /*a1720*/  IADD3.X R57, P3, PT, R64, R79, RZ, P3, !PT ;  /* 0x0000004f40397210 */ /* 0x000fc40001f7e4ff */
[----:B------:R-:W-:Y:S01]  /*a1730*/  IADD3.X R54, P4, PT, R44, R45, RZ, P4, !PT ;  /* 0x0000002d2c367210 */ /* 0x000fe2000279e4ff */
[----:B------:R-:W-:Y:S01]  /*a1740*/  IMAD.WIDE.U32 R44, R6, -0x45f6b800, RZ ;  /* 0xba094800062c7825 */ /* 0x000fe200078e00ff */
[----:B------:R-:W-:Y:S02]  /*a1750*/  IADD3.X R55, P2, PT, R55, R48, RZ, P2, !PT ;  /* 0x0000003037377210 */ /* 0x000fe4000175e4ff */
[----:B------:R-:W-:Y:S01]  /*a1760*/  IADD3.X R14, P4, PT, R9, R14, RZ, P4, !PT ;  /* 0x0000000e090e7210 */ /* 0x000fe2000279e4ff */
[----:B------:R-:W-:Y:S01]  /*a1770*/  IMAD.IADD R15, R15, 0x1, R99 ;  /* 0x000000010f0f7824 */ /* 0x000fe200078e0263 */
[----:B------:R-:W-:Y:S01]  /*a1780*/  IADD3.X R9, PT, PT, RZ, RZ, RZ, P0, !PT ;  /* 0x000000ffff097210 */ /* 0x000fe200007fe4ff */
[----:B------:R-:W-:Y:S01]  /*a1790*/  IMAD.X R51, RZ, RZ, RZ, P5 ;  /* 0x000000ffff337224 */ /* 0x000fe200028e06ff */
        /* <DEDUP_REMOVED lines=23> */
[----:B------:R-:W-:Y:S02]  /*a1910*/  IADD3.X R49, P2, PT, RZ, RZ, RZ, P2, !PT ;  /* 0x000000ffff317210 */ /* 0x000fe4000175e4ff */
[-C--:B------:R-:W-:Y:S01]  /*a1920*/  IADD3 RZ, P5, PT, R54, R51.reuse, RZ ;  /* 0x0000003336ff7210 */ /* 0x080fe20007fbe0ff */
[----:B------:R-:W-:Y:S01]  /*a1930*/  IMAD.MOV.U32 R52, RZ, RZ, R55 ;  /* 0x000000ffff347224 */ /* 0x000fe200078e0037 */
[----:B------:R-:W-:Y:S01]  /*a1940*/  IADD3.X R16, P4, PT, R9, R16, RZ, P4, !PT ;  /* 0x0000001009107210 */ /* 0x000fe2000279e4ff */
[----:B------:R-:W-:Y:S02]  /*a1950*/  IMAD.IADD R17, R17, 0x1, R47 ;  /* 0x0000000111117824 */ /* 0x000fe400078e022f */
[----:B------:R-:W-:Y:S01]  /*a1960*/  IMAD.IADD R9, R43, 0x1, R13 ;  /* 0x000000012b097824 */ /* 0x000fe200078e020d */
[----:B------:R-:W-:Y:S01]  /*a1970*/  IADD3 R13, PT, PT, R59, R51, RZ ;  /* 0x000000333b0d7210 */ /* 0x000fe20007ffe0ff */
[----:B------:R-:W-:Y:S01]  /*a1980*/  IMAD.X R55, RZ, RZ, RZ, P2 ;  /* 0x000000ffff377224 */ /* 0x000fe200010e06ff */
[----:B------:R-:W-:Y:S01]  /*a1990*/  IADD3 RZ, P2, PT, R44, R12, RZ ;  /* 0x0000000c2cff7210 */ /* 0x000fe20007f5e0ff */
[----:B------:R-:W-:Y:S01]  /*a19a0*/  IMAD.WIDE.U32.X R46, R7, 0x1a22d9f3, R52, P5 ;  /* 0x1a22d9f3072e7825 */ /* 0x000fe200028e0434 */
[----:B------:R-:W-:-:S02]  /*a19b0*/  IADD3 RZ, P5, PT, R16, R50, RZ ;  /* 0x0000003210ff7210 */ /* 0x000fc40007fbe0ff */
[----:B------:R-:W-:Y:S01]  /*a19c0*/  IADD3.X R17, P4, PT, R48, R17, RZ, P4, !PT ;  /* 0x0000001130117210 */ /* 0x000fe2000279e4ff */
[----:B------:R-:W-:Y:S01]  /*a19d0*/  IMAD.WIDE.U32 R14, R6, -0x45f6b800, R14 ;  /* 0xba094800060e7825 */ /* 0x000fe200078e000e */
[----:B------:R-:W-:Y:S02]  /*a19e0*/  IADD3.X RZ, P2, PT, R45, R9, RZ, P2, !PT ;  /* 0x000000092dff7210 */ /* 0x000fe4000175e4ff */
[----:B------:R-:W-:Y:S01]  /*a19f0*/  IADD3.X RZ, P5, PT, R17, R13, RZ, P5, !PT ;  /* 0x0000000d11ff7210 */ /* 0x000fe20002fbe4ff */
[----:B------:R-:W-:Y:S01]  /*a1a00*/  IMAD.WIDE.U32 R12, R42, 0x17c510ea, R44 ;  /* 0x17c510ea2a0c7825 */ /* 0x000fe200078e002c */
[----:B------:R-:W-:Y:S02]  /*a1a10*/  IADD3.X R9, P4, PT, RZ, RZ, RZ, P4, !PT ;  /* 0x000000ffff097210 */ /* 0x000fe4000279e4ff */
[----:B------:R-:W-:Y:S01]  /*a1a20*/  IADD3.X R50, P2, PT, R49, R40, RZ, P2, !PT ;  /* 0x0000002831327210 */ /* 0x000fe2000175e4ff */
[----:B------:R-:W-:Y:S01]  /*a1a30*/  IMAD.WIDE.U32 R44, R7, 0x6ca1493b, RZ ;  /* 0x6ca1493b072c7825 */ /* 0x000fe200078e00ff */
[----:B------:R-:W-:-:S02]  /*a1a40*/  IADD3.X R9, P5, PT, R9, R46, RZ, P5, !PT ;  /* 0x0000002e09097210 */ /* 0x000fc40002fbe4ff */
[----:B------:R-:W-:Y:S01]  /*a1a50*/  IADD3.X R40, P3, PT, RZ, RZ, RZ, P3, !PT ;  /* 0x000000ffff287210 */ /* 0x000fe20001f7e4ff */
[----:B------:R-:W-:Y:S01]  /*a1a60*/  IMAD.X R46, RZ, RZ, RZ, P4 ;  /* 0x000000ffff2e7224 */ /* 0x000fe200020e06ff */
[----:B------:R-:W-:Y:S01]  /*a1a70*/  IADD3.X R52, P2, PT, R55, R41, RZ, P2, !PT ;  /* 0x0000002937347210 */ /* 0x000fe2000175e4ff */
[----:B------:R-:W-:Y:S01]  /*a1a80*/  IMAD R55, R6, -0x39c4fa40, R44 ;  /* 0xc63b05c006377824 */ /* 0x000fe200078e022c */
[----:B------:R-:W-:Y:S01]  /*a1a90*/  IADD3.X R41, P0, PT, RZ, R40, RZ, P0, !PT ;  /* 0x00000028ff297210 */ /* 0x000fe2000071e4ff */
[----:B------:R-:W-:Y:S01]  /*a1aa0*/  IMAD.IADD R43, R13, 0x1, R43 ;  /* 0x000000010d2b7824 */ /* 0x000fe200078e022b */
[----:B------:R-:W-:Y:S01]  /*a1ab0*/  IADD3.X R46, P5, PT, R46, R47, RZ, P5, !PT ;  /* 0x0000002f2e2e7210 */ /* 0x000fe20002fbe4ff */
[----:B------:R-:W-:Y:S01]  /*a1ac0*/  IMAD.WIDE.U32 R16, R6, 0xf5138f, R16 ;  /* 0x00f5138f06107825 */ /* 0x000fe200078e0010 */
[----:B------:R-:W-:Y:S02]  /*a1ad0*/  IADD3.X R50, P4, PT, R50, R41, RZ, P2, !PT ;  /* 0x0000002932327210 */ /* 0x000fe4000179e4ff */
[----:B------:R-:W-:Y:S01]  /*a1ae0*/  IADD3.X R42, P2, PT, R9, R12, RZ, P5, !PT ;  /* 0x0000000c092a7210 */ /* 0x000fe20002f5e4ff */
[----:B------:R-:W-:Y:S01]  /*a1af0*/  IMAD.WIDE.U32 R48, P5, R6, -0x39c4fa40, R44 ;  /* 0xc63b05c006307825 */ /* 0x000fe200078a002c */
[----:B------:R-:W-:-:S02]  /*a1b00*/  IADD3.X R9, PT, PT, RZ, RZ, RZ, P0, P3 ;  /* 0x000000ffff097210 */ /* 0x000fc400007e64ff */
[----:B------:R-:W-:Y:S01]  /*a1b10*/  IADD3.X R43, P2, PT, R46, R43, RZ, P2, !PT ;  /* 0x0000002b2e2b7210 */ /* 0x000fe2000175e4ff */
[----:B------:R-:W-:Y:S01]  /*a1b20*/  IMAD.WIDE.U32 R44, R6, 0x6ca1493b, RZ ;  /* 0x6ca1493b062c7825 */ /* 0x000fe200078e00ff */
[----:B------:R-:W-:Y:S02]  /*a1b30*/  IADD3.X R52, P0, PT, R52, R9, RZ, P4, !PT ;  /* 0x0000000934347210 */ /* 0x000fe4000271e4ff */
[----:B------:R-:W-:Y:S01]  /*a1b40*/  IADD3 R59, PT, PT, R17, R59, RZ ;  /* 0x0000003b113b7210 */ /* 0x000fe20007ffe0ff */
[----:B------:R-:W-:Y:S01]  /*a1b50*/  IMAD.X R47, RZ, RZ, RZ, P5 ;  /* 0x000000ffff2f7224 */ /* 0x000fe200028e06ff */
[----:B------:R-:W-:Y:S01]  /*a1b60*/  IADD3 RZ, P5, PT, R48, R45, RZ ;  /* 0x0000002d30ff7210 */ /* 0x000fe20007fbe0ff */
[----:B------:R-:W-:Y:S01]  /*a1b70*/  IMAD.IADD R51, R55, 0x1, R45 ;  /* 0x0000000137337824 */ /* 0x000fe200078e022d */
[----:B------:R-:W-:Y:S01]  /*a1b80*/  IADD3 RZ, P3, PT, R42, R44, RZ ;  /* 0x0000002c2aff7210 */ /* 0x000fe20007f7e0ff */
[----:B------:R-:W-:Y:S02]  /*a1b90*/  IMAD.MOV.U32 R46, RZ, RZ, R49 ;  /* 0x000000ffff2e7224 */ /* 0x000fe400078e0031 */
[----:B------:R-:W-:Y:S01]  /*a1ba0*/  IMAD.WIDE.U32 R40, R98, R109, RZ ;  /* 0x0000006d62287225 */ /* 0x000fe200078e00ff */
[----:B------:R-:W-:-:S03]  /*a1bb0*/  IADD3.X RZ, P3, PT, R43, R51, RZ, P3, !PT ;  /* 0x000000332bff7210 */ /* 0x000fc60001f7e4ff */
[----:B------:R-:W-:-:S04]  /*a1bc0*/  IMAD.WIDE.U32 R12, R109, R109, RZ ;  /* 0x0000006d6d0c7225 */ /* 0x000fc800078e00ff */
[----:B------:R-:W-:Y:S01]  /*a1bd0*/  IMAD.WIDE.U32.X R44, R7, -0x39c4fa40, R46, P5 ;  /* 0xc63b05c0072c7825 */ /* 0x000fe200028e042e */
[----:B------:R-:W-:Y:S02]  /*a1be0*/  IADD3.X R47, P2, PT, RZ, RZ, RZ, P2, !PT ;  /* 0x000000ffff2f7210 */ /* 0x000fe4000175e4ff */
[----:B------:R-:W-:Y:S01]  /*a1bf0*/  IADD3.X R115, P1, PT, R115, R12, RZ, P1, !PT ;  /* 0x0000000c73737210 */ /* 0x000fe20000f3e4ff */
[----:B------:R-:W-:Y:S01]  /*a1c00*/  IMAD R53, R109, R98, R40 ;  /* 0x000000626d357224 */ /* 0x000fe200078e0228 */
[----:B------:R-:W-:Y:S01]  /*a1c10*/  SHF.L.W.U32.HI R46, R8, 0x1, R121 ;  /* 0x00000001082e7819 */ /* 0x000fe20000010e79 */
[----:B------:R-:W-:Y:S01]  /*a1c20*/  IMAD.WIDE.U32 R8, R7, 0x17c510ea, RZ ;  /* 0x17c510ea07087825 */ /* 0x000fe200078e00ff */
[----:B------:R-:W-:-:S03]  /*a1c30*/  IADD3.X R12, P3, PT, R47, R44, RZ, P3, !PT ;  /* 0x0000002c2f0c7210 */ /* 0x000fc60001f7e4ff */
[----:B------:R-:W-:Y:S02]  /*a1c40*/  IMAD.IADD R53, R13, 0x1, R53 ;  /* 0x000000010d357824 */ /* 0x000fe400078e0235 */
[----:B------:R-:W-:Y:S01]  /*a1c50*/  IMAD.X R44, RZ, RZ, RZ, P2 ;  /* 0x000000ffff2c7224 */ /* 0x000fe200010e06ff */
[----:B------:R-:W-:Y:S01]  /*a1c60*/  IADD3.X R47, P2, PT, R50, R115, RZ, P0, !PT ;  /* 0x00000073322f7210 */ /* 0x000fe2000075e4ff */
[----:B------:R-:W-:Y:S01]  /*a1c70*/  IMAD.WIDE.U32 R48, P5, R109, R98, R40 ;  /* 0x000000626d307225 */ /* 0x000fe200078a0028 */
[----:B------:R-:W-:Y:S02]  /*a1c80*/  IADD3.X R53, P1, PT, R46, R53, RZ, P1, !PT ;  /* 0x000000352e357210 */ /* 0x000fe40000f3e4ff */
[----:B------:R-:W-:Y:S01]  /*a1c90*/  IADD3.X R41, P4, PT, R44, R45, RZ, P3, !PT ;  /* 0x0000002d2c297210 */ /* 0x000fe20001f9e4ff */
[----:B------:R-:W-:-:S03]  /*a1ca0*/  IMAD.WIDE.U32 R44, R6, 0x17c510ea, RZ ;  /* 0x17c510ea062c7825 */ /* 0x000fc600078e00ff */
[----:B------:R-:W-:Y:S01]  /*a1cb0*/  IADD3.X R40, P4, PT, R12, R47, RZ, P4, !PT ;  /* 0x0000002f0c287210 */ /* 0x000fe2000279e4ff */
[----:B------:R-:W-:-:S04]  /*a1cc0*/  IMAD.WIDE.U32 R50, P3, R6, 0x1ae3a46, R8 ;  /* 0x01ae3a4606327825 */ /* 0x000fc80007860008 */
[----:B------:R-:W-:Y:S01]  /*a1cd0*/  IMAD R57, R6, 0x1ae3a46, R8 ;  /* 0x01ae3a4606397824 */ /* 0x000fe200078e0208 */
[----:B------:R-:W-:Y:S01]  /*a1ce0*/  IADD3.X R8, P2, PT, R52, R53, RZ, P2, !PT ;  /* 0x0000003534087210 */ /* 0x000fe2000175e4ff */
[----:B------:R-:W-:Y:S01]  /*a1cf0*/  IMAD.X R9, RZ, RZ, RZ, P5 ;  /* 0x000000ffff097224 */ /* 0x000fe200028e06ff */
[----:B------:R-:W-:Y:S01]  /*a1d00*/  IADD3 RZ, P5, PT, R50, R45, RZ ;  /* 0x0000002d32ff7210 */ /* 0x000fe20007fbe0ff */
[----:B------:R-:W-:Y:S01]  /*a1d10*/  IMAD.MOV.U32 R46, RZ, RZ, R51 ;  /* 0x000000ffff2e7224 */ /* 0x000fe200078e0033 */
[----:B------:R-:W-:Y:S01]  /*a1d20*/  IADD3.X R47, PT, PT, RZ, RZ, RZ, P3, !PT ;  /* 0x000000ffff2f7210 */ /* 0x000fe20001ffe4ff */
[----:B------:R-:W-:Y:S01]  /*a1d30*/  IMAD.IADD R53, R57, 0x1, R45 ;  /* 0x0000000139357824 */ /* 0x000fe200078e022d */
[----:B------:R-:W-:Y:S01]  /*a1d40*/  IADD3.X R41, P4, PT, R41, R8, RZ, P4, !PT ;  /* 0x0000000829297210 */ /* 0x000fe2000279e4ff */
[----:B------:R-:W-:Y:S01]  /*a1d50*/  IMAD.MOV.U32 R8, RZ, RZ, R49 ;  /* 0x000000ffff087224 */ /* 0x000fe200078e0031 */
[----:B------:R-:W-:Y:S01]  /*a1d60*/  IADD3 RZ, P3, PT, R40, R44, RZ ;  /* 0x0000002c28ff7210 */ /* 0x000fe20007f7e0ff */
[----:B------:R-:W-:Y:S01]  /*a1d70*/  IMAD.WIDE.U32.X R44, R7, 0x1ae3a46, R46, P5 ;  /* 0x01ae3a46072c7825 */ /* 0x000fe200028e042e */
[----:B------:R-:W-:-:S02]  /*a1d80*/  IADD3.X R7, P4, PT, RZ, RZ, RZ, P4, !PT ;  /* 0x000000ffff077210 */ /* 0x000fc4000279e4ff */
[----:B------:R-:W-:Y:S01]  /*a1d90*/  IADD3.X RZ, P3, PT, R41, R53, RZ, P3, !PT ;  /* 0x0000003529ff7210 */ /* 0x000fe20001f7e4ff */
[----:B------:R-:W-:Y:S01]  /*a1da0*/  IMAD.WIDE.U32 R42, R6, 0x6ca1493b, R42 ;  /* 0x6ca1493b062a7825 */ /* 0x000fe200078e002a */
[----:B------:R-:W-:Y:S02]  /*a1db0*/  IADD3 RZ, P5, PT, R13, R48, RZ ;  /* 0x000000300dff7210 */ /* 0x000fe40007fbe0ff */
[----:B------:R-:W-:Y:S01]  /*a1dc0*/  IADD3.X R7, P3, PT, R7, R44, RZ, P3, !PT ;  /* 0x0000002c07077210 */ /* 0x000fe20001f7e4ff */
[----:B------:R-:W-:Y:S02]  /*a1dd0*/  IMAD.X R13, RZ, RZ, RZ, P4 ;  /* 0x000000ffff0d7224 */ /* 0x000fe400020e06ff */
[----:B------:R-:W-:Y:S01]  /*a1de0*/  IMAD.WIDE.U32.X R98, R98, R98, R8, P5 ;  /* 0x0000006262627225 */ /* 0x000fe200028e0408 */
[----:B------:R-:W-:Y:S02]  /*a1df0*/  IADD3.X R8, P0, PT, RZ, RZ, RZ, P0, !PT ;  /* 0x000000ffff087210 */ /* 0x000fe4000071e4ff */
[----:B------:R-:W-:Y:S01]  /*a1e00*/  IADD3.X R9, P3, PT, R13, R45, RZ, P3, !PT ;  /* 0x0000002d0d097210 */ /* 0x000fe20001f7e4ff */
[----:B------:R-:W-:Y:S01]  /*a1e10*/  IMAD.WIDE.U32 R44, R6, 0x30000000, R10 ;  /* 0x30000000062c7825 */ /* 0x000fe200078e000a */
[----:B------:R-:W-:-:S02]  /*a1e20*/  LEA.HI.X R10, P1, R121, R98, RZ, 0x1, P1 ;  /* 0x00000062790a7211 */ /* 0x000fc40000830cff */
[----:B------:R-:W-:Y:S01]  /*a1e30*/  IADD3.X R7, P2, P3, R7, RZ, R8, P3, P2 ;  /* 0x000000ff07077210 */ /* 0x000fe20001b44408 */
[----:B------:R-:W-:Y:S02]  /*a1e40*/  IMAD.X R8, RZ, RZ, RZ, P0 ;  /* 0x000000ffff087224 */ /* 0x000fe400000e06ff */
[----:B------:R-:W-:Y:S01]  /*a1e50*/  IMAD.IADD R61, R15, 0x1, R61 ;  /* 0x000000010f3d7824 */ /* 0x000fe200078e023d */
[----:B------:R-:W-:Y:S01]  /*a1e60*/  IADD3 R10, P0, PT, R7, R10, RZ ;  /* 0x0000000a070a7210 */ /* 0x000fe20007f1e0ff */
[----:B------:R-:W-:Y:S01]  /*a1e70*/  IMAD.WIDE.U32 R6, R6, 0x17c510ea, R40 ;  /* 0x17c510ea06067825 */ /* 0x000fe200078e0028 */
[----:B------:R-:W-:-:S03]  /*a1e80*/  IADD3.X R9, PT, PT, R9, RZ, R8, P2, P3 ;  /* 0x000000ff09097210 */ /* 0x000fc600017e6408 */
        /* <DEDUP_REMOVED lines=82> */
.L_x_998:
[----:B------:R-:W-:Y:S05]  /*a23b0*/  BSYNC.RELIABLE B3 ;  /* 0x0000000000037941 */ /* 0x000fea0003800100 */
.L_x_997:
        /* <DEDUP_REMOVED lines=12> */
.L_x_996:
[----:B------:R-:W-:Y:S05]  /*a2480*/  BSYNC.RECONVERGENT B2 ;  /* 0x0000000000027941 */ /* 0x000fea0003800200 */
.L_x_995:
        /* <DEDUP_REMOVED lines=25> */
[----:B------:R-:W-:-:S04]  /*a2620*/  IMAD.WIDE.U32 R40, P4, R49, R46, R40 ;  /* 0x0000002e31287225 */ /* 0x000fc80007880028 */
[----:B------:R-:W-:Y:S01]  /*a2630*/  IMAD.WIDE.U32 R14, P1, R44, R51, R12 ;  /* 0x000000332c0e7225 */ /* 0x000fe2000782000c */
[----:B------:R-:W-:-:S03]  /*a2640*/  IADD3.X R13, P0, PT, RZ, R11, RZ, P0, !PT ;  /* 0x0000000bff0d7210 */ /* 0x000fc6000071e4ff */
        /* <DEDUP_REMOVED lines=71> */
[----:B------:R-:W-:Y:S02]  /*a2ac0*/  IADD3 R41, P3, PT, R76, R17, RZ ;  /* 0x000000114c297210 */ /* 0x000fe40007f7e0ff */
[----:B------:R-:W-:Y:S01]  /*a2ad0*/  MOV R14, R77 ;  /* 0x0000004d000e7202 */ /* 0x000fe20000000f00 */
[----:B------:R-:W-:Y:S01]  /*a2ae0*/  IMAD.X R10, RZ, RZ, RZ, P0 ;  /* 0x000000ffff0a7224 */ /* 0x000fe200000e06ff */
[----:B------:R-:W-:Y:S01]  /*a2af0*/  IADD3 RZ, P0, PT, R78, R16, RZ ;  /* 0x000000104eff7210 */ /* 0x000fe20007f1e0ff */
[----:B------:R-:W-:Y:S02]  /*a2b00*/  IMAD.X R15, RZ, RZ, RZ, P1 ;  /* 0x000000ffff0f7224 */ /* 0x000fe400008e06ff */
[----:B------:R-:W-:Y:S01]  /*a2b10*/  IMAD.IADD R79, R79, 0x1, R56 ;  /* 0x000000014f4f7824 */ /* 0x000fe200078e0238 */
[----:B------:R-:W-:Y:S01]  /*a2b20*/  IADD3.X R17, P1, PT, R10, R11, RZ, P2, !PT ;  /* 0x0000000b0a117210 */ /* 0x000fe2000173e4ff */
[----:B------:R-:W-:-:S03]  /*a2b30*/  IMAD.WIDE.U32.X R10, R51, R49, R14, P3 ;  /* 0x00000031330a7225 */ /* 0x000fc600018e040e */
[----:B------:R-:W-:Y:S01]  /*a2b40*/  IADD3.X RZ, P0, PT, R79, R41, RZ, P0, !PT ;  /* 0x000000294fff7210 */ /* 0x000fe2000071e4ff */
[----:B------:R-:W-:Y:S01]  /*a2b50*/  IMAD.WIDE.U32 R14, R47, R55, RZ ;  /* 0x000000372f0e7225 */ /* 0x000fe200078e00ff */
[----:B------:R-:W-:Y:S02]  /*a2b60*/  IADD3.X R16, P1, PT, R7, R42, RZ, P1, !PT ;  /* 0x0000002a07107210 */ /* 0x000fe40000f3e4ff */
[----:B------:R-:W-:Y:S01]  /*a2b70*/  IADD3.X R71, P2, PT, RZ, R10, RZ, P0, !PT ;  /* 0x0000000aff477210 */ /* 0x000fe2000075e4ff */
[----:B------:R-:W-:Y:S01]  /*a2b80*/  IMAD.WIDE.U32 R68, R49, R53, RZ ;  /* 0x0000003531447225 */ /* 0x000fe200078e00ff */
[----:B------:R-:W-:Y:S02]  /*a2b90*/  IADD3.X R17, P0, PT, R17, R58, RZ, P1, !PT ;  /* 0x0000003a11117210 */ /* 0x000fe40000f1e4ff */
[----:B------:R-:W-:Y:S01]  /*a2ba0*/  IADD3.X R7, P2, PT, RZ, R11, RZ, P2, !PT ;  /* 0x0000000bff077210 */ /* 0x000fe2000175e4ff */
[----:B------:R-:W-:-:S04]  /*a2bb0*/  IMAD.WIDE.U32 R14, P4, R54, R46, R14 ;  /* 0x0000002e360e7225 */ /* 0x000fc8000788000e */
        /* <DEDUP_REMOVED lines=33> */
[----:B------:R-:W-:-:S03]  /*a2dd0*/  MOV R42, R15 ;  /* 0x0000000f002a7202 */ /* 0x000fc60000000f00 */
        /* <DEDUP_REMOVED lines=18> */
[-C--:B------:R-:W-:Y:S01]  /*a2f00*/  IMAD.WIDE.U32 R66, R45, R44.reuse, RZ ;  /* 0x0000002c2d427225 */ /* 0x080fe200078e00ff */
[----:B------:R-:W-:Y:S02]  /*a2f10*/  IADD3.X R7, P2, PT, RZ, R15, RZ, P2, !PT ;  /* 0x0000000fff077210 */ /* 0x000fe4000175e4ff */
[----:B------:R-:W-:Y:S01]  /*a2f20*/  IADD3.X R60, PT, PT, R11, RZ, RZ, P0, P1 ;  /* 0x000000ff0b3c7210 */ /* 0x000fe200007e24ff */
[----:B------:R-:W-:Y:S01]  /*a2f30*/  IMAD.WIDE.U32 R80, R44, R44, RZ ;  /* 0x0000002c2c507225 */ /* 0x000fe200078e00ff */
[----:B------:R-:W-:-:S03]  /*a2f40*/  IADD3.X R16, P0, PT, R16, R17, RZ, P2, !PT ;  /* 0x0000001110107210 */ /* 0x000fc6000171e4ff */
[----:B------:R-:W-:Y:S01]  /*a2f50*/  IMAD.WIDE.U32 R14, P1, R54, R50, R42 ;  /* 0x00000032360e7225 */ /* 0x000fe2000782002a */
[----:B------:R-:W-:Y:S02]  /*a2f60*/  IADD3 RZ, P2, PT, RZ, R80, RZ ;  /* 0x00000050ffff7210 */ /* 0x000fe40007f5e0ff */
[----:B------:R-:W-:Y:S01]  /*a2f70*/  IADD3.X R17, P0, PT, R7, R60, RZ, P0, !PT ;  /* 0x0000003c07117210 */ /* 0x000fe2000071e4ff */
[----:B------:R-:W-:-:S04]  /*a2f80*/  IMAD.WIDE.U32 R84, P5, R44, R45, R66 ;  /* 0x0000002d2c547225 */ /* 0x000fc800078a0042 */
[----:B------:R-:W-:-:S04]  /*a2f90*/  IMAD.WIDE.U32 R10, R50, R55, RZ ;  /* 0x00000037320a7225 */ /* 0x000fc800078e00ff */
[----:B------:R-:W-:Y:S01]  /*a2fa0*/  IMAD.WIDE.U32 R64, R80, -0x1, RZ ;  /* 0xffffffff50407825 */ /* 0x000fe200078e00ff */
[----:B------:R-:W-:-:S03]  /*a2fb0*/  IADD3 R11, P3, PT, R14, R11, RZ ;  /* 0x0000000b0e0b7210 */ /* 0x000fc60007f7e0ff */
[----:B------:R-:W-:Y:S01]  /*a2fc0*/  IMAD.X R67, RZ, RZ, RZ, P1 ;  /* 0x000000ffff437224 */ /* 0x000fe200008e06ff */
[----:B------:R-:W-:Y:S01]  /*a2fd0*/  IADD3 R41, P1, PT, R81, R84, RZ ;  /* 0x0000005451297210 */ /* 0x000fe20007f3e0ff */
[----:B------:R-:W-:-:S03]  /*a2fe0*/  IMAD.WIDE.U32 R42, R47, R46, RZ ;  /* 0x0000002e2f2a7225 */ /* 0x000fc600078e00ff */
[----:B------:R-:W-:Y:S01]  /*a2ff0*/  IADD3.X RZ, P2, PT, RZ, R41, RZ, P2, !PT ;  /* 0x00000029ffff7210 */ /* 0x000fe2000175e4ff */
[----:B------:R-:W-:-:S04]  /*a3000*/  IMAD.WIDE.U32 R88, R64, 0x1, RZ ;  /* 0x0000000140587825 */ /* 0x000fc800078e00ff */
[----:B------:R-:W-:Y:S01]  /*a3010*/  IMAD.MOV.U32 R66, RZ, RZ, R15 ;  /* 0x000000ffff427224 */ /* 0x000fe200078e000f */
[----:B------:R-:W-:Y:S01]  /*a3020*/  SHF.L.U64.HI R15, R6, 0x1, R9 ;  /* 0x00000001060f7819 */ /* 0x000fe20000010209 */
[----:B------:R-:W-:Y:S01]  /*a3030*/  IMAD R113, R80, -0x7af74001, -R41 ;  /* 0x8508bfff50717824 */ /* 0x000fe200078e0a29 */
[----:B------:R-:W-:Y:S01]  /*a3040*/  SHF.L.W.U32.HI R9, R9, 0x1, R8 ;  /* 0x0000000109097819 */ /* 0x000fe20000010e08 */
[----:B------:R-:W-:Y:S01]  /*a3050*/  IMAD.WIDE.U32.X R66, R54, R51, R66, P3 ;  /* 0x0000003336427225 */ /* 0x000fe200018e0442 */
[----:B------:R-:W-:Y:S02]  /*a3060*/  IADD3 RZ, P3, PT, R80, R88, RZ ;  /* 0x0000005850ff7210 */ /* 0x000fe40007f7e0ff */
[----:B------:R-:W-:Y:S01]  /*a3070*/  SHF.L.W.U32.HI R8, R8, 0x1, R61 ;  /* 0x0000000108087819 */ /* 0x000fe20000010e3d */
[----:B------:R-:W-:Y:S01]  /*a3080*/  IMAD.X R81, RZ, RZ, RZ, P5 ;  /* 0x000000ffff517224 */ /* 0x000fe200028e06ff */
[----:B------:R-:W-:Y:S01]  /*a3090*/  IADD3 RZ, P5, PT, R16, R10, RZ ;  /* 0x0000000a10ff7210 */ /* 0x000fe20007fbe0ff */
[----:B------:R-:W-:-:S03]  /*a30a0*/  IMAD.WIDE.U32 R86, P4, R46, R47, R42 ;  /* 0x0000002f2e567225 */ /* 0x000fc6000788002a */
[----:B------:R-:W-:Y:S01]  /*a30b0*/  IADD3.X RZ, P5, PT, R17, R11, RZ, P5, !PT ;  /* 0x0000000b11ff7210 */ /* 0x000fe20002fbe4ff */
[----:B------:R-:W-:Y:S01]  /*a30c0*/  IMAD.IADD R113, R65, 0x1, R113 ;  /* 0x0000000141717824 */ /* 0x000fe200078e0271 */
[----:B------:R-:W-:Y:S01]  /*a30d0*/  MOV R98, R87 ;  /* 0x0000005700627202 */ /* 0x000fe20000000f00 */
[----:B------:R-:W-:Y:S02]  /*a30e0*/  IMAD.MOV.U32 R80, RZ, RZ, R85 ;  /* 0x000000ffff507224 */ /* 0x000fe400078e0055 */
[----:B------:R-:W-:-:S04]  /*a30f0*/  IMAD.WIDE.U32 R42, R46, R46, RZ ;  /* 0x0000002e2e2a7225 */ /* 0x000fc800078e00ff */
[----:B------:R-:W-:-:S04]  /*a3100*/  IMAD.WIDE.U32 R10, R113, 0x1, RZ ;  /* 0x00000001710a7825 */ /* 0x000fc800078e00ff */
[----:B------:R-:W-:-:S04]  /*a3110*/  IMAD.WIDE.U32.X R80, R45, R45, R80, P1 ;  /* 0x0000002d2d507225 */ /* 0x000fc800008e0450 */
[----:B------:R-:W-:Y:S01]  /*a3120*/  IMAD.X R99, RZ, RZ, RZ, P4 ;  /* 0x000000ffff637224 */ /* 0x000fe200020e06ff */
[----:B------:R-:W-:Y:S01]  /*a3130*/  IADD3 R65, P4, PT, R43, R86, RZ ;  /* 0x000000562b417210 */ /* 0x000fe20007f9e0ff */
[C-C-:B------:R-:W-:Y:S01]  /*a3140*/  IMAD R57, R64.reuse, -0x7af74000, R10.reuse ;  /* 0x8508c00040397824 */ /* 0x140fe200078e020a */
[----:B------:R-:W-:Y:S01]  /*a3150*/  IADD3.X R43, P0, PT, RZ, RZ, RZ, P0, !PT ;  /* 0x000000ffff2b7210 */ /* 0x000fe2000071e4ff */
[----:B------:R-:W-:Y:S01]  /*a3160*/  IMAD.WIDE.U32 R86, P1, R64, -0x7af74000, R10 ;  /* 0x8508c00040567825 */ /* 0x000fe2000782000a */
[----:B------:R-:W-:Y:S02]  /*a3170*/  LEA.X R60, P2, R6, R80, 0x1, P2 ;  /* 0x00000050063c7211 */ /* 0x000fe40001040cff */
[----:B------:R-:W-:Y:S01]  /*a3180*/  IADD3.X R10, P5, PT, R43, R66, RZ, P5, !PT ;  /* 0x000000422b0a7210 */ /* 0x000fe20002fbe4ff */
[----:B------:R-:W-:Y:S01]  /*a3190*/  IMAD.WIDE.U32 R6, R49, R48, RZ ;  /* 0x0000003031067225 */ /* 0x000fe200078e00ff */
[----:B------:R-:W-:Y:S02]  /*a31a0*/  IADD3.X R72, P2, PT, R15, R81, RZ, P2, !PT ;  /* 0x000000510f487210 */ /* 0x000fe4000175e4ff */
[----:B------:R-:W-:Y:S01]  /*a31b0*/  IADD3.X R11, PT, PT, R67, RZ, RZ, P5, P0 ;  /* 0x000000ff430b7210 */ /* 0x000fe20002fe04ff */
[----:B------:R-:W-:Y:S01]  /*a31c0*/  IMAD.IADD R66, R89, 0x1, R57 ;  /* 0x0000000159427824 */ /* 0x000fe200078e0239 */
[----:B------:R-:W-:Y:S01]  /*a31d0*/  IADD3.X R9, P2, PT, R9, R42, RZ, P2, !PT ;  /* 0x0000002a09097210 */ /* 0x000fe2000175e4ff */
[----:B------:R-:W-:-:S03]  /*a31e0*/  IMAD.WIDE.U32 R84, P5, R48, R49, R6 ;  /* 0x0000003130547225 */ /* 0x000fc600078a0006 */
[----:B------:R-:W-:Y:S01]  /*a31f0*/  IADD3.X RZ, P0, PT, R41, R66, RZ, P3, !PT ;  /* 0x0000004229ff7210 */ /* 0x000fe20001f1e4ff */
[----:B------:R-:W-:-:S04]  /*a3200*/  IMAD.WIDE.U32 R6, R52, R55, RZ ;  /* 0x0000003734067225 */ /* 0x000fc800078e00ff */
[----:B------:R-:W-:Y:S01]  /*a3210*/  IMAD.X R91, RZ, RZ, RZ, P1 ;  /* 0x000000ffff5b7224 */ /* 0x000fe200008e06ff */
[----:B------:R-:W-:Y:S01]  /*a3220*/  IADD3 RZ, P1, PT, R89, R86, RZ ;  /* 0x0000005659ff7210 */ /* 0x000fe20007f3e0ff */
[----:B------:R-:W-:Y:S02]  /*a3230*/  IMAD.MOV.U32 R90, RZ, RZ, R87 ;  /* 0x000000ffff5a7224 */ /* 0x000fe400078e0057 */
[----:B------:R-:W-:-:S04]  /*a3240*/  IMAD.WIDE.U32 R66, R53, R55, RZ ;  /* 0x0000003735427225 */ /* 0x000fc800078e00ff */
[----:B------:R-:W-:-:S04]  /*a3250*/  IMAD.WIDE.U32 R6, P3, R54, R53, R6 ;  /* 0x0000003536067225 */ /* 0x000fc80007860006 */
[----:B------:R-:W-:-:S04]  /*a3260*/  IMAD.WIDE.U32 R86, R48, R48, RZ ;  /* 0x0000003030567225 */ /* 0x000fc800078e00ff */
[----:B------:R-:W-:Y:S01]  /*a3270*/  IMAD.X R89, RZ, RZ, RZ, P5 ;  /* 0x000000ffff597224 */ /* 0x000fe200028e06ff */
[----:B------:R-:W-:Y:S01]  /*a3280*/  IADD3 R43, P5, PT, R6, R67, RZ ;  /* 0x00000043062b7210 */ /* 0x000fe20007fbe0ff */
[----:B------:R-:W-:Y:S01]  /*a3290*/  IMAD.WIDE.U32.X R90, R113, -0x7af74000, R90, P1 ;  /* 0x8508c000715a7825 */ /* 0x000fe200008e045a */
[----:B------:R-:W-:-:S03]  /*a32a0*/  IADD3 R63, P1, PT, R87, R84, RZ ;  /* 0x00000054573f7210 */ /* 0x000fc60007f3e0ff */
[----:B------:R-:W-:Y:S01]  /*a32b0*/  IMAD.MOV.U32 R88, RZ, RZ, R85 ;  /* 0x000000ffff587224 */ /* 0x000fe200078e0055 */
[----:B------:R-:W-:Y:S01]  /*a32c0*/  IADD3.X R15, P0, PT, RZ, R90, RZ, P0, !PT ;  /* 0x0000005aff0f7210 */ /* 0x000fe2000071e4ff */
[----:B------:R-:W-:Y:S01]  /*a32d0*/  IMAD.X R81, RZ, RZ, RZ, P3 ;  /* 0x000000ffff517224 */ /* 0x000fe200018e06ff */
[----:B------:R-:W-:Y:S01]  /*a32e0*/  IADD3 RZ, P3, PT, R10, R66, RZ ;  /* 0x000000420aff7210 */ /* 0x000fe20007f7e0ff */
[----:B------:R-:W-:Y:S01]  /*a32f0*/  IMAD.MOV.U32 R80, RZ, RZ, R7 ;  /* 0x000000ffff507224 */ /* 0x000fe200078e0007 */
[----:B------:R-:W-:Y:S01]  /*a3300*/  IADD3.X R41, P0, PT, RZ, R91, RZ, P0, !PT ;  /* 0x0000005bff297210 */ /* 0x000fe2000071e4ff */
[----:B------:R-:W-:Y:S01]  /*a3310*/  IMAD.WIDE.U32 R84, R113, 0x30000000, RZ ;  /* 0x3000000071547825 */ /* 0x000fe200078e00ff */
[----:B------:R-:W-:-:S03]  /*a3320*/  IADD3.X RZ, P3, PT, R11, R43, RZ, P3, !PT ;  /* 0x0000002b0bff7210 */ /* 0x000fc60001f7e4ff */
[----:B------:R-:W-:Y:S01]  /*a3330*/  IMAD.WIDE.U32.X R66, R54, R52, R80, P5 ;  /* 0x0000003436427225 */ /* 0x000fe200028e0450 */
[----:B------:R-:W-:-:S03]  /*a3340*/  IADD3.X R80, P0, PT, R15, R60, RZ, P0, !PT ;  /* 0x0000003c0f507210 */ /* 0x000fc6000071e4ff */
[C-C-:B------:R-:W-:Y:S01]  /*a3350*/  IMAD R115, R64.reuse, 0x170b5d44, R84.reuse ;  /* 0x170b5d4440737824 */ /* 0x140fe200078e0254 */
[----:B------:R-:W-:Y:S01]  /*a3360*/  IADD3.X R7, P3, PT, RZ, R66, RZ, P3, !PT ;  /* 0x00000042ff077210 */ /* 0x000fe20001f7e4ff */
[----:B------:R-:W-:Y:S01]  /*a3370*/  IMAD.WIDE.U32 R96, P5, R64, 0x170b5d44, R84 ;  /* 0x170b5d4440607825 */ /* 0x000fe200078a0054 */
[----:B------:R-:W-:Y:S02]  /*a3380*/  IADD3.X R81, P0, PT, R41, R72, RZ, P0, !PT ;  /* 0x0000004829517210 */ /* 0x000fe4000071e4ff */
[----:B------:R-:W-:Y:S01]  /*a3390*/  IADD3.X R60, PT, PT, RZ, R67, RZ, P3, !PT ;  /* 0x00000043ff3c7210 */ /* 0x000fe20001ffe4ff */
[----:B------:R-:W-:Y:S01]  /*a33a0*/  IMAD.WIDE.U32 R84, R51, R50, RZ ;  /* 0x0000003233547225 */ /* 0x000fe200078e00ff */
[----:B------:R-:W-:-:S03]  /*a33b0*/  IADD3.X R72, P2, PT, R8, R65, RZ, P2, !PT ;  /* 0x0000004108487210 */ /* 0x000fc6000175e4ff */
[----:B------:R-:W-:-:S04]  /*a33c0*/  IMAD.WIDE.U32 R90, R64, 0x30000000, RZ ;  /* 0x30000000405a7825 */ /* 0x000fc800078e00ff */
[----:B------:R-:W-:-:S04]  /*a33d0*/  IMAD.WIDE.U32 R92, P3, R50, R51, R84 ;  /* 0x00000033325c7225 */ /* 0x000fc80007860054 */
[----:B------:R-:W-:Y:S01]  /*a33e0*/  IMAD.X R95, RZ, RZ, RZ, P5 ;  /* 0x000000ffff5f7224 */ /* 0x000fe200028e06ff */
[----:B------:R-:W-:Y:S01]  /*a33f0*/  IADD3 RZ, P5, PT, R96, R91, RZ ;  /* 0x0000005b60ff7210 */ /* 0x000fe20007fbe0ff */
[----:B------:R-:W-:Y:S01]  /*a3400*/  IMAD.X R85, RZ, RZ, RZ, P3 ;  /* 0x000000ffff557224 */ /* 0x000fe200018e06ff */
[----:B------:R-:W-:Y:S01]  /*a3410*/  IADD3.X R15, P3, PT, RZ, RZ, RZ, P0, !PT ;  /* 0x000000ffff0f7210 */ /* 0x000fe2000077e4ff */
[----:B------:R-:W-:Y:S01]  /*a3420*/  IMAD.MOV.U32 R94, RZ, RZ, R97 ;  /* 0x000000ffff5e7224 */ /* 0x000fe200078e0061 */
[----:B------:R-:W-:Y:S01]  /*a3430*/  IADD3 RZ, P0, PT, R80, R90, RZ ;  /* 0x0000005a50ff7210 */ /* 0x000fe20007f1e0ff */
[----:B------:R-:W-:-:S04]  /*a3440*/  IMAD.WIDE.U32 R66, R50, R50, RZ ;  /* 0x0000003232427225 */ /* 0x000fc800078e00ff */
[----:B------:R-:W-:-:S04]  /*a3450*/  IMAD.WIDE.U32 R96, R113, -0x45f6b800, RZ ;  /* 0xba09480071607825 */ /* 0x000fc800078e00ff */
[----:B------:R-:W-:Y:S02]  /*a3460*/  IMAD.IADD R43, R115, 0x1, R91 ;  /* 0x00000001732b7824 */ /* 0x000fe400078e025b */
[----:B------:R-:W-:Y:S02]  /*a3470*/  IMAD R57, R50, R51, R84 ;  /* 0x0000003332397224 */ /* 0x000fe400078e0254 */
[----:B------:R-:W-:Y:S01]  /*a3480*/  IMAD.X R41, RZ, RZ, RZ, P3 ;  /* 0x000000ffff297224 */ /* 0x000fe200018e06ff */
[----:B------:R-:W-:Y:S01]  /*a3490*/  IADD3 RZ, P3, PT, R67, R92, RZ ;  /* 0x0000005c43ff7210 */ /* 0x000fe20007f7e0ff */
[----:B------:R-:W-:Y:S01]  /*a34a0*/  IMAD.WIDE.U32.X R94, R113, 0x170b5d44, R94, P5 ;  /* 0x170b5d44715e7825 */ /* 0x000fe200028e045e */
[----:B------:R-:W-:-:S03]  /*a34b0*/  IADD3.X RZ, P0, PT, R81, R43, RZ, P0, !PT ;  /* 0x0000002b51ff7210 */ /* 0x000fc6000071e4ff */
[----:B------:R-:W-:Y:S01]  /*a34c0*/  IMAD.MOV.U32 R84, RZ, RZ, R93 ;  /* 0x000000ffff547224 */ /* 0x000fe200078e005d */
[----:B------:R-:W-:Y:S01]  /*a34d0*/  IADD3.X R94, P0, PT, R15, R94, RZ, P0, !PT ;  /* 0x0000005e0f5e7210 */ /* 0x000fe2000071e4ff */
[----:B------:R-:W-:-:S03]  /*a34e0*/  IMAD.WIDE.U32 R100, P5, R64, 0x1ef3622f, R96 ;  /* 0x1ef3622f40647825 */ /* 0x000fc600078a0060 */
[----:B------:R-:W-:Y:S01]  /*a34f0*/  IADD3.X R95, P0, PT, R41, R95, RZ, P0, !PT ;  /* 0x0000005f295f7210 */ /* 0x000fe2000071e4ff */
[----:B------:R-:W-:-:S03]  /*a3500*/  IMAD.WIDE.U32 R90, R64, -0x45f6b800, RZ ;  /* 0xba094800405a7825 */ /* 0x000fc600078e00ff */
[----:B------:R-:W-:Y:S01]  /*a3510*/  IADD3.X R94, P0, PT, R94, R9, RZ, P0, !PT ;  /* 0x000000095e5e7210 */ /* 0x000fe2000071e4ff */
[----:B------:R-:W-:-:S03]  /*a3520*/  IMAD.WIDE.U32 R92, R52, R53, RZ ;  /* 0x00000035345c7225 */ /* 0x000fc600078e00ff */
[----:B------:R-:W-:Y:S01]  /*a3530*/  IADD3.X R95, P0, PT, R95, R72, RZ, P0, !PT ;  /* 0x000000485f5f7210 */ /* 0x000fe2000071e4ff */
[----:B------:R-:W-:Y:S01]  /*a3540*/  IMAD.X R105, RZ, RZ, RZ, P5 ;  /* 0x000000ffff697224 */ /* 0x000fe200028e06ff */
[----:B------:R-:W-:Y:S01]  /*a3550*/  IADD3 RZ, P5, PT, R100, R91, RZ ;  /* 0x0000005b64ff7210 */ /* 0x000fe20007fbe0ff */
[----:B------:R-:W-:Y:S01]  /*a3560*/  IMAD.MOV.U32 R104, RZ, RZ, R101 ;  /* 0x000000ffff687224 */ /* 0x000fe200078e0065 */
[----:B------:R-:W-:Y:S01]  /*a3570*/  IADD3.X R87, P0, PT, RZ, RZ, RZ, P0, !PT ;  /* 0x000000ffff577210 */ /* 0x000fe2000071e4ff */
[----:B------:R-:W-:-:S04]  /*a3580*/  IMAD.WIDE.U32.X R98, R47, R47, R98, P4 ;  /* 0x0000002f2f627225 */ /* 0x000fc800020e0462 */
[CCC-:B------:R-:W-:Y:S02]  /*a3590*/  IMAD R15, R53.reuse, R52.reuse, R92.reuse ;  /* 0x00000034350f7224 */ /* 0x1c0fe400078e025c */
[----:B------:R-:W-:-:S04]  /*a35a0*/  IMAD.WIDE.U32 R100, P4, R53, R52, R92 ;  /* 0x0000003435647225 */ /* 0x000fc8000788005c */
[----:B------:R-:W-:Y:S01]  /*a35b0*/  IMAD.WIDE.U32 R92, R113, 0xf5138f, RZ ;  /* 0x00f5138f715c7825 */ /* 0x000fe200078e00ff */
[----:B------:R-:W-:-:S03]  /*a35c0*/  MOV R8, R101 ;  /* 0x0000006500087202 */ /* 0x000fc60000000f00 */
[----:B------:R-:W-:-:S04]  /*a35d0*/  IMAD.WIDE.U32 R102, R113, 0x6ca1493b, RZ ;  /* 0x6ca1493b71667825 */ /* 0x000fc800078e00ff */
[----:B------:R-:W-:-:S04]  /*a35e0*/  IMAD.WIDE.U32.X R104, R113, 0x1ef3622f, R104, P5 ;  /* 0x1ef3622f71687825 */ /* 0x000fc800028e0468 */
[----:B------:R-:W-:-:S04]  /*a35f0*/  IMAD.WIDE.U32 R108, P5, R64, 0x1a22d9f3, R92 ;  /* 0x1a22d9f3406c7825 */ /* 0x000fc800078a005c */
[C---:B------:R-:W-:Y:S02]  /*a3600*/  IMAD R119, R64.reuse, 0x1ef3622f, R96 ;  /* 0x1ef3622f40777824 */ /* 0x040fe400078e0260 */
[C---:B------:R-:W-:Y:S02]  /*a3610*/  IMAD R69, R64.reuse, 0x1a22d9f3, R92 ;  /* 0x1a22d9f340457824 */ /* 0x040fe400078e025c */
[----:B------:R-:W-:Y:S02]  /*a3620*/  IMAD.X R101, RZ, RZ, RZ, P5 ;  /* 0x000000ffff657224 */ /* 0x000fe400028e06ff */
[----:B------:R-:W-:-:S04]  /*a3630*/  IMAD.WIDE.U32 R96, P5, R64, -0x39c4fa40, R102 ;  /* 0xc63b05c040607825 */ /* 0x000fc800078a0066 */
[----:B------:R-:W-:-:S04]  /*a3640*/  IMAD.WIDE.U32 R92, R64, 0x6ca1493b, RZ ;  /* 0x6ca1493b405c7825 */ /* 0x000fc800078e00ff */
[----:B------:R-:W-:Y:S02]  /*a3650*/  IMAD R65, R64, -0x39c4fa40, R102 ;  /* 0xc63b05c040417824 */ /* 0x000fe400078e0266 */
[----:B------:R-:W-:-:S04]  /*a3660*/  IMAD.WIDE.U32 R42, R53, R53, RZ ;  /* 0x00000035352a7225 */ /* 0x000fc800078e00ff */
[----:B------:R-:W-:-:S04]  /*a3670*/  IMAD.WIDE.U32 R102, R64, 0xf5138f, RZ ;  /* 0x00f5138f40667825 */ /* 0x000fc800078e00ff */
[----:B------:R-:W-:Y:S01]  /*a3680*/  IMAD.X R107, RZ, RZ, RZ, P5 ;  /* 0x000000ffff6b7224 */ /* 0x000fe200028e06ff */
[----:B------:R-:W-:Y:S01]  /*a3690*/  IADD3 RZ, P5, PT, R96, R93, RZ ;  /* 0x0000005d60ff7210 */ /* 0x000fe20007fbe0ff */
[----:B------:R-:W-:-:S04]  /*a36a0*/  IMAD.WIDE.U32 R12, R48, R46, R12 ;  /* 0x0000002e300c7225 */ /* 0x000fc800078e000c */
[----:B------:R-:W-:Y:S01]  /*a36b0*/  IMAD.MOV.U32 R106, RZ, RZ, R97 ;  /* 0x000000ffff6a7224 */ /* 0x000fe200078e0061 */
[----:B------:R-:W-:Y:S01]  /*a36c0*/  SHF.L.W.U32.HI R61, R61, 0x1, R12 ;  /* 0x000000013d3d7819 */ /* 0x000fe20000010e0c */
[----:B------:R-:W-:Y:S01]  /*a36d0*/  IMAD.X R9, RZ, RZ, RZ, P4 ;  /* 0x000000ffff097224 */ /* 0x000fe200020e06ff */
[----:B------:R-:W-:Y:S01]  /*a36e0*/  IADD3 RZ, P4, PT, R43, R100, RZ ;  /* 0x000000642bff7210 */ /* 0x000fe20007f9e0ff */
[----:B------:R-:W-:Y:S01]  /*a36f0*/  IMAD.X R111, RZ, RZ, RZ, P0 ;  /* 0x000000ffff6f7224 */ /* 0x000fe200000e06ff */
[----:B------:R-:W-:Y:S01]  /*a3700*/  IADD3 RZ, P0, PT, R108, R103, RZ ;  /* 0x000000676cff7210 */ /* 0x000fe20007f1e0ff */
[----:B------:R-:W-:Y:S02]  /*a3710*/  IMAD.MOV.U32 R100, RZ, RZ, R109 ;  /* 0x000000ffff647224 */ /* 0x000fe400078e006d */
[----:B------:R-:W-:Y:S02]  /*a3720*/  IMAD.IADD R117, R13, 0x1, R40 ;  /* 0x000000010d757824 */ /* 0x000fe400078e0228 */
[----:B------:R-:W-:-:S03]  /*a3730*/  IMAD.WIDE.U32.X R40, R113, -0x39c4fa40, R106, P5 ;  /* 0xc63b05c071287825 */ /* 0x000fc600028e046a */
[----:B------:R-:W-:Y:S01]  /*a3740*/  SHF.L.W.U32.HI R77, R12, 0x1, R117 ;  /* 0x000000010c4d7819 */ /* 0x000fe20000010e75 */
[----:B------:R-:W-:-:S04]  /*a3750*/  IMAD.WIDE.U32 R106, R64, 0x30000000, R80 ;  /* 0x30000000406a7825 */ /* 0x000fc800078e0050 */
[----:B------:R-:W-:Y:S01]  /*a3760*/  IMAD.WIDE.U32 R108, R113, 0x17c510ea, RZ ;  /* 0x17c510ea716c7825 */ /* 0x000fe200078e00ff */
[----:B------:R-:W-:Y:S02]  /*a3770*/  IADD3 R107, PT, PT, R107, R115, RZ ;  /* 0x000000736b6b7210 */ /* 0x000fe40007ffe0ff */
[----:B------:R-:W-:Y:S01]  /*a3780*/  IADD3.X R115, P2, PT, R61, R98, RZ, P2, !PT ;  /* 0x000000623d737210 */ /* 0x000fe2000175e4ff */
[----:B------:R-:W-:Y:S02]  /*a3790*/  IMAD.IADD R13, R119, 0x1, R91 ;  /* 0x00000001770d7824 */ /* 0x000fe400078e025b */
[----:B------:R-:W-:Y:S01]  /*a37a0*/  IMAD.WIDE.U32.X R100, R113, 0x1a22d9f3, R100, P0 ;  /* 0x1a22d9f371647825 */ /* 0x000fe200000e0464 */
[----:B------:R-:W-:Y:S02]  /*a37b0*/  IADD3 RZ, P0, PT, R94, R90, RZ ;  /* 0x0000005a5eff7210 */ /* 0x000fe40007f1e0ff */
[----:B------:R-:W-:Y:S01]  /*a37c0*/  IADD3.X R72, P2, PT, R77, R99, RZ, P2, !PT ;  /* 0x000000634d487210 */ /* 0x000fe2000175e4ff */
[C---:B------:R-:W-:Y:S01]  /*a37d0*/  IMAD R97, R64.reuse, 0x1ae3a46, R108 ;  /* 0x01ae3a4640617824 */ /* 0x040fe200078e026c */
[----:B------:R-:W-:Y:S01]  /*a37e0*/  IADD3.X RZ, P0, PT, R95, R13, RZ, P0, !PT ;  /* 0x0000000d5fff7210 */ /* 0x000fe2000071e4ff */
[----:B------:R-:W-:-:S03]  /*a37f0*/  IMAD.WIDE.U32 R90, R64, 0x17c510ea, RZ ;  /* 0x17c510ea405a7825 */ /* 0x000fc600078e00ff */
[----:B------:R-:W-:Y:S01]  /*a3800*/  IADD3.X R98, P0, PT, R87, R104, RZ, P0, !PT ;  /* 0x0000006857627210 */ /* 0x000fe2000071e4ff */
[----:B------:R-:W-:-:S03]  /*a3810*/  IMAD.WIDE.U32 R108, P5, R64, 0x1ae3a46, R108 ;  /* 0x01ae3a46406c7825 */ /* 0x000fc600078a006c */
[----:B------:R-:W-:Y:S01]  /*a3820*/  IADD3.X R61, P0, PT, R111, R105, RZ, P0, !PT ;  /* 0x000000696f3d7210 */ /* 0x000fe2000071e4ff */
        /* <DEDUP_REMOVED lines=13> */
[C---:B------:R-:W-:Y:S01]  /*a3900*/  IMAD R77, R12.reuse, -0x7af74000, R110 ;  /* 0x8508c0000c4d7824 */ /* 0x040fe200078e026e */
[----:B------:R-:W-:Y:S01]  /*a3910*/  IADD3.X R61, P1, PT, RZ, RZ, RZ, P1, !PT ;  /* 0x000000ffff3d7210 */ /* 0x000fe20000f3e4ff */
[----:B------:R-:W-:Y:S01]  /*a3920*/  IMAD.WIDE.U32 R108, R12, 0x1, RZ ;  /* 0x000000010c6c7825 */ /* 0x000fe200078e00ff */
[----:B------:R-:W-:-:S03]  /*a3930*/  IADD3.X R89, P2, PT, R13, R86, RZ, P2, !PT ;  /* 0x000000560d597210 */ /* 0x000fc6000175e4ff */
[----:B------:R-:W-:Y:S01]  /*a3940*/  IMAD.WIDE.U32 R110, P5, R12, -0x7af74000, R110 ;  /* 0x8508c0000c6e7825 */ /* 0x000fe200078a006e */
[----:B------:R-:W-:-:S03]  /*a3950*/  IADD3 RZ, P0, PT, R106, R108, RZ ;  /* 0x0000006c6aff7210 */ /* 0x000fc60007f1e0ff */
[----:B------:R-:W-:Y:S02]  /*a3960*/  IMAD.IADD R131, R75, 0x1, R62 ;  /* 0x000000014b837824 */ /* 0x000fe400078e023e */
[----:B------:R-:W-:Y:S01]  /*a3970*/  IMAD.X R75, RZ, RZ, RZ, P5 ;  /* 0x000000ffff4b7224 */ /* 0x000fe200028e06ff */
[C---:B------:R-:W-:Y:S01]  /*a3980*/  IADD3 RZ, P5, PT, R109.reuse, R110, RZ ;  /* 0x0000006e6dff7210 */ /* 0x040fe20007fbe0ff */
[----:B------:R-:W-:Y:S01]  /*a3990*/  IMAD.IADD R72, R109, 0x1, R77 ;  /* 0x000000016d487824 */ /* 0x000fe200078e024d */
[----:B------:R-:W-:Y:S01]  /*a39a0*/  SHF.L.W.U32.HI R62, R74, 0x1, R131 ;  /* 0x000000014a3e7819 */ /* 0x000fe20000010e83 */
[----:B------:R-:W-:Y:S02]  /*a39b0*/  IMAD.MOV.U32 R74, RZ, RZ, R111 ;  /* 0x000000ffff4a7224 */ /* 0x000fe400078e006f */
[----:B------:R-:W-:Y:S01]  /*a39c0*/  IMAD.X R77, RZ, RZ, RZ, P1 ;  /* 0x000000ffff4d7224 */ /* 0x000fe200008e06ff */
[----:B------:R-:W-:Y:S01]  /*a39d0*/  IADD3 RZ, P1, PT, R98, R102, RZ ;  /* 0x0000006662ff7210 */ /* 0x000fe20007f3e0ff */
[----:B------:R-:W-:Y:S01]  /*a39e0*/  IMAD.IADD R13, R69, 0x1, R103 ;  /* 0x00000001450d7824 */ /* 0x000fe200078e0267 */
[----:B------:R-:W-:Y:S01]  /*a39f0*/  IADD3.X RZ, P0, PT, R107, R72, RZ, P0, !PT ;  /* 0x000000486bff7210 */ /* 0x000fe2000071e4ff */
[----:B------:R-:W-:Y:S01]  /*a3a00*/  IMAD.WIDE.U32.X R74, R123, -0x7af74000, R74, P5 ;  /* 0x8508c0007b4a7825 */ /* 0x000fe200028e044a */
[----:B------:R-:W-:-:S02]  /*a3a10*/  IADD3.X R103, P2, PT, R62, R63, RZ, P2, !PT ;  /* 0x0000003f3e677210 */ /* 0x000fc4000175e4ff */
[----:B------:R-:W-:Y:S01]  /*a3a20*/  IADD3.X RZ, P1, PT, R99, R13, RZ, P1, !PT ;  /* 0x0000000d63ff7210 */ /* 0x000fe20000f3e4ff */
[----:B------:R-:W-:Y:S01]  /*a3a30*/  IMAD.WIDE.U32 R86, R123, 0x30000000, RZ ;  /* 0x300000007b567825 */ /* 0x000fe200078e00ff */
[----:B------:R-:W-:Y:S02]  /*a3a40*/  IADD3.X R13, P0, PT, RZ, R74, RZ, P0, !PT ;  /* 0x0000004aff0d7210 */ /* 0x000fe4000071e4ff */
[----:B------:R-:W-:Y:S01]  /*a3a50*/  IADD3.X R74, P1, PT, R61, R100, RZ, P1, !PT ;  /* 0x000000643d4a7210 */ /* 0x000fe20000f3e4ff */
[----:B------:R-:W-:Y:S01]  /*a3a60*/  IMAD.WIDE.U32 R62, R64, -0x45f6b800, R94 ;  /* 0xba094800403e7825 */ /* 0x000fe200078e005e */
[----:B------:R-:W-:Y:S02]  /*a3a70*/  IADD3.X R75, P0, PT, RZ, R75, RZ, P0, !PT ;  /* 0x0000004bff4b7210 */ /* 0x000fe4000071e4ff */
[----:B------:R-:W-:Y:S01]  /*a3a80*/  IADD3.X R100, P1, PT, R77, R101, RZ, P1, !PT ;  /* 0x000000654d647210 */ /* 0x000fe20000f3e4ff */
[C-C-:B------:R-:W-:Y:S01]  /*a3a90*/  IMAD R133, R12.reuse, 0x170b5d44, R86.reuse ;  /* 0x170b5d440c857824 */ /* 0x140fe200078e0256 */
[----:B------:R-:W-:Y:S01]  /*a3aa0*/  IADD3.X R62, P0, PT, R13, R62, RZ, P0, !PT ;  /* 0x0000003e0d3e7210 */ /* 0x000fe2000071e4ff */
[----:B------:R-:W-:Y:S01]  /*a3ab0*/  IMAD.WIDE.U32 R86, P5, R12, 0x170b5d44, R86 ;  /* 0x170b5d440c567825 */ /* 0x000fe200078a0056 */
[----:B------:R-:W-:-:S03]  /*a3ac0*/  IADD3.X R74, P1, PT, R74, R89, RZ, P1, !PT ;  /* 0x000000594a4a7210 */ /* 0x000fc60000f3e4ff */
[----:B------:R-:W-:Y:S01]  /*a3ad0*/  IMAD.IADD R72, R63, 0x1, R119 ;  /* 0x000000013f487824 */ /* 0x000fe200078e0277 */
[----:B------:R-:W-:Y:S01]  /*a3ae0*/  IADD3.X R109, PT, PT, RZ, RZ, RZ, P5, !PT ;  /* 0x000000ffff6d7210 */ /* 0x000fe20002ffe4ff */
[----:B------:R-:W-:-:S03]  /*a3af0*/  IMAD.WIDE.U32 R94, R12, 0x30000000, RZ ;  /* 0x300000000c5e7825 */ /* 0x000fc600078e00ff */
[----:B------:R-:W-:Y:S01]  /*a3b00*/  IADD3.X R63, P0, PT, R75, R72, RZ, P0, !PT ;  /* 0x000000484b3f7210 */ /* 0x000fe2000071e4ff */
[----:B------:R-:W-:Y:S01]  /*a3b10*/  IMAD.MOV.U32 R108, RZ, RZ, R87 ;  /* 0x000000ffff6c7224 */ /* 0x000fe200078e0057 */
[----:B------:R-:W-:Y:S01]  /*a3b20*/  IADD3 RZ, P5, PT, R86, R95, RZ ;  /* 0x0000005f56ff7210 */ /* 0x000fe20007fbe0ff */
[C---:B------:R-:W-:Y:S01]  /*a3b30*/  IMAD.WIDE.U32 R86, R123.reuse, -0x45f6b800, RZ ;  /* 0xba0948007b567825 */ /* 0x040fe200078e00ff */
[----:B------:R-:W-:Y:S02]  /*a3b40*/  IADD3.X R119, P0, PT, RZ, RZ, RZ, P0, !PT ;  /* 0x000000ffff777210 */ /* 0x000fe4000071e4ff */
[----:B------:R-:W-:Y:S01]  /*a3b50*/  IADD3.X R75, P1, PT, R100, R103, RZ, P1, !PT ;  /* 0x00000067644b7210 */ /* 0x000fe20000f3e4ff */
[----:B------:R-:W-:-:S03]  /*a3b60*/  IMAD.WIDE.U32 R88, R123, 0xf5138f, RZ ;  /* 0x00f5138f7b587825 */ /* 0x000fc600078e00ff */
[----:B------:R-:W-:Y:S01]  /*a3b70*/  IADD3.X R125, P1, PT, RZ, RZ, RZ, P1, !PT ;  /* 0x000000ffff7d7210 */ /* 0x000fe20000f3e4ff */
[----:B------:R-:W-:-:S04]  /*a3b80*/  IMAD.WIDE.U32 R110, R123, 0x6ca1493b, RZ ;  /* 0x6ca1493b7b6e7825 */ /* 0x000fc800078e00ff */
[----:B------:R-:W-:Y:S02]  /*a3b90*/  IMAD R82, R12, 0x1ef3622f, R86 ;  /* 0x1ef3622f0c527824 */ /* 0x000fe400078e0256 */
[----:B------:R-:W-:-:S04]  /*a3ba0*/  IMAD.WIDE.U32.X R108, R123, 0x170b5d44, R108, P5 ;  /* 0x170b5d447b6c7825 */ /* 0x000fc800028e046c */
[----:B------:R-:W-:-:S04]  /*a3bb0*/  IMAD.WIDE.U32 R86, P5, R12, 0x1ef3622f, R86 ;  /* 0x1ef3622f0c567825 */ /* 0x000fc800078a0056 */
[----:B------:R-:W-:Y:S02]  /*a3bc0*/  IMAD.X R121, RZ, RZ, RZ, P0 ;  /* 0x000000ffff797224 */ /* 0x000fe400000e06ff */
        /* <DEDUP_REMOVED lines=8> */
[----:B------:R-:W-:Y:S01]  /*a3c50*/  IMAD R13, R12, -0x39c4fa40, R110 ;  /* 0xc63b05c00c0d7824 */ /* 0x000fe200078e026e */
[----:B------:R-:W-:Y:S01]  /*a3c60*/  MOV R110, R115 ;  /* 0x00000073006e7202 */ /* 0x000fe20000000f00 */
[----:B------:R-:W-:Y:S02]  /*a3c70*/  IMAD.MOV.U32 R100, RZ, RZ, R87 ;  /* 0x000000ffff647224 */ /* 0x000fe400078e0057 */
[----:B------:R-:W-:Y:S01]  /*a3c80*/  IMAD.X R127, RZ, RZ, RZ, P1 ;  /* 0x000000ffff7f7224 */ /* 0x000fe200008e06ff */
[----:B------:R-:W-:Y:S01]  /*a3c90*/  IADD3 RZ, P1, PT, R114, R89, RZ ;  /* 0x0000005972ff7210 */ /* 0x000fe20007f3e0ff */
[----:B------:R-:W-:-:S04]  /*a3ca0*/  IMAD.WIDE.U32 R78, R50, R48, R78 ;  /* 0x00000030324e7225 */ /* 0x000fc800078e004e */
[----:B------:R-:W-:Y:S01]  /*a3cb0*/  IMAD.WIDE.U32.X R100, R123, 0x1ef3622f, R100, P0 ;  /* 0x1ef3622f7b647825 */ /* 0x000fe200000e0464 */
[----:B------:R-:W-:Y:S02]  /*a3cc0*/  IADD3 RZ, P0, PT, R62, R94, RZ ;  /* 0x0000005e3eff7210 */ /* 0x000fe40007f1e0ff */
[----:B------:R-:W-:Y:S01]  /*a3cd0*/  SHF.L.W.U32.HI R61, R131, 0x1, R78 ;  /* 0x00000001833d7819 */ /* 0x000fe20000010e4e */
[----:B------:R-:W-:Y:S02]  /*a3ce0*/  IMAD.IADD R115, R133, 0x1, R95 ;  /* 0x0000000185737824 */ /* 0x000fe400078e025f */
[----:B------:R-:W-:Y:S02]  /*a3cf0*/  IMAD.IADD R77, R65, 0x1, R93 ;  /* 0x00000001414d7824 */ /* 0x000fe400078e025d */
[----:B------:R-:W-:Y:S01]  /*a3d00*/  IMAD.WIDE.U32.X R94, R123, 0x1a22d9f3, R110, P1 ;  /* 0x1a22d9f37b5e7825 */ /* 0x000fe200008e046e */
[----:B------:R-:W-:Y:S02]  /*a3d10*/  IADD3 RZ, P1, PT, R74, R92, RZ ;  /* 0x0000005c4aff7210 */ /* 0x000fe40007f3e0ff */
[----:B------:R-:W-:Y:S01]  /*a3d20*/  IADD3.X RZ, P0, PT, R63, R115, RZ, P0, !PT ;  /* 0x000000733fff7210 */ /* 0x000fe2000071e4ff */
[----:B------:R-:W-:Y:S01]  /*a3d30*/  IMAD.IADD R129, R79, 0x1, R76 ;  /* 0x000000014f817824 */ /* 0x000fe200078e024c */
[----:B------:R-:W-:Y:S01]  /*a3d40*/  IADD3.X RZ, P1, PT, R75, R77, RZ, P1, !PT ;  /* 0x0000004d4bff7210 */ /* 0x000fe20000f3e4ff */
[----:B------:R-:W-:Y:S01]  /*a3d50*/  IMAD.WIDE.U32 R86, R12, 0x6ca1493b, RZ ;  /* 0x6ca1493b0c567825 */ /* 0x000fe200078e00ff */
[----:B------:R-:W-:-:S02]  /*a3d60*/  IADD3.X R115, P2, PT, R61, R104, RZ, P2, !PT ;  /* 0x000000683d737210 */ /* 0x000fc4000175e4ff */
[----:B------:R-:W-:Y:S01]  /*a3d70*/  SHF.L.W.U32.HI R77, R78, 0x1, R129 ;  /* 0x000000014e4d7819 */ /* 0x000fe20000010e81 */
[----:B------:R-:W-:Y:S01]  /*a3d80*/  IMAD.MOV.U32 R112, RZ, RZ, R117 ;  /* 0x000000ffff707224 */ /* 0x000fe200078e0075 */
[----:B------:R-:W-:Y:S01]  /*a3d90*/  IADD3.X R111, P0, PT, R119, R108, RZ, P0, !PT ;  /* 0x0000006c776f7210 */ /* 0x000fe2000071e4ff */
[----:B------:R-:W-:Y:S01]  /*a3da0*/  IMAD.X R113, RZ, RZ, RZ, P5 ;  /* 0x000000ffff717224 */ /* 0x000fe200028e06ff */
[----:B------:R-:W-:Y:S01]  /*a3db0*/  IADD3.X R40, P1, PT, R125, R40, RZ, P1, !PT ;  /* 0x000000287d287210 */ /* 0x000fe20000f3e4ff */
[----:B------:R-:W-:Y:S01]  /*a3dc0*/  IMAD.WIDE.U32 R78, R123, 0x17c510ea, RZ ;  /* 0x17c510ea7b4e7825 */ /* 0x000fe200078e00ff */
[----:B------:R-:W-:Y:S02]  /*a3dd0*/  IADD3.X R117, P2, PT, R77, R105, RZ, P2, !PT ;  /* 0x000000694d757210 */ /* 0x000fe4000175e4ff */
[----:B------:R-:W-:Y:S01]  /*a3de0*/  IADD3 RZ, P5, PT, R116, R87, RZ ;  /* 0x0000005774ff7210 */ /* 0x000fe20007fbe0ff */
[----:B------:R-:W-:Y:S01]  /*a3df0*/  IMAD.WIDE.U32 R76, R12, 0x30000000, R62 ;  /* 0x300000000c4c7825 */ /* 0x000fe200078e003e */
[----:B------:R-:W-:-:S02]  /*a3e00*/  IADD3.X R108, P0, PT, R121, R109, RZ, P0, !PT ;  /* 0x0000006d796c7210 */ /* 0x000fc4000071e4ff */
[----:B------:R-:W-:Y:S01]  /*a3e10*/  IADD3.X R72, P1, PT, R127, R41, RZ, P1, !PT ;  /* 0x000000297f487210 */ /* 0x000fe20000f3e4ff */
[----:B------:R-:W-:Y:S02]  /*a3e20*/  IMAD.IADD R121, R77, 0x1, R133 ;  /* 0x000000014d797824 */ /* 0x000fe400078e0285 */
[----:B------:R-:W-:Y:S01]  /*a3e30*/  IMAD.WIDE.U32.X R92, R123, -0x39c4fa40, R112, P5 ;  /* 0xc63b05c07b5c7825 */ /* 0x000fe200028e0470 */
[----:B------:R-:W-:-:S03]  /*a3e40*/  IADD3.X R112, P1, PT, R40, R115, RZ, P1, !PT ;  /* 0x0000007328707210 */ /* 0x000fc60000f3e4ff */
[--C-:B------:R-:W-:Y:S01]  /*a3e50*/  IMAD R61, R12, 0x1ae3a46, R78.reuse ;  /* 0x01ae3a460c3d7824 */ /* 0x100fe200078e024e */
[----:B------:R-:W-:Y:S01]  /*a3e60*/  IADD3.X R113, P1, PT, R72, R117, RZ, P1, !PT ;  /* 0x0000007548717210 */ /* 0x000fe20000f3e4ff */
[----:B------:R-:W-:-:S04]  /*a3e70*/  IMAD.WIDE.U32 R104, P5, R12, 0x1ae3a46, R78 ;  /* 0x01ae3a460c687825 */ /* 0x000fc800078a004e */
[----:B------:R-:W-:-:S04]  /*a3e80*/  IMAD.WIDE.U32 R78, R12, 0x17c510ea, RZ ;  /* 0x17c510ea0c4e7825 */ /* 0x000fc800078e00ff */
[----:B------:R-:W-:-:S04]  /*a3e90*/  IMAD.WIDE.U32 R40, R76, -0x1, RZ ;  /* 0xffffffff4c287825 */ /* 0x000fc800078e00ff */
[----:B------:R-:W-:Y:S02]  /*a3ea0*/  IMAD R77, R76, -0x7af74001, -R121 ;  /* 0x8508bfff4c4d7824 */ /* 0x000fe400078e0a79 */
[----:B------:R-:W-:-:S03]  /*a3eb0*/  IMAD.WIDE.U32 R98, R64, 0xf5138f, R98 ;  /* 0x00f5138f40627825 */ /* 0x000fc600078e0062 */
[----:B------:R-:W-:Y:S01]  /*a3ec0*/  IADD3 R117, PT, PT, R41, R77, RZ ;  /* 0x0000004d29757210 */ /* 0x000fe20007ffe0ff */
[----:B------:R-:W-:Y:S01]  /*a3ed0*/  IMAD.X R63, RZ, RZ, RZ, P5 ;  /* 0x000000ffff3f7224 */ /* 0x000fe200028e06ff */
[----:B------:R-:W-:Y:S01]  /*a3ee0*/  IADD3 RZ, P5, PT, R104, R79, RZ ;  /* 0x0000004f68ff7210 */ /* 0x000fe20007fbe0ff */
[----:B------:R-:W-:Y:S01]  /*a3ef0*/  IMAD.IADD R69, R99, 0x1, R69 ;  /* 0x0000000163457824 */ /* 0x000fe200078e0245 */
[----:B------:R-:W-:Y:S01]  /*a3f00*/  IADD3.X R98, P0, PT, R111, R98, RZ, P0, !PT ;  /* 0x000000626f627210 */ /* 0x000fe2000071e4ff */
[----:B------:R-:W-:Y:S02]  /*a3f10*/  IMAD.MOV.U32 R62, RZ, RZ, R105 ;  /* 0x000000ffff3e7224 */ /* 0x000fe400078e0069 */
[----:B------:R-:W-:Y:S01]  /*a3f20*/  IMAD.WIDE.U32 R104, R117, 0x1, RZ ;  /* 0x0000000175687825 */ /* 0x000fe200078e00ff */
[----:B------:R-:W-:-:S03]  /*a3f30*/  IADD3.X R99, P0, PT, R108, R69, RZ, P0, !PT ;  /* 0x000000456c637210 */ /* 0x000fc6000071e4ff */
[----:B------:R-:W-:Y:S01]  /*a3f40*/  IMAD.WIDE.U32.X R62, R123, 0x1ae3a46, R62, P5 ;  /* 0x01ae3a467b3e7825 */ /* 0x000fe200028e043e */
[----:B------:R-:W-:Y:S02]  /*a3f50*/  IADD3.X R123, P1, PT, RZ, RZ, RZ, P1, !PT ;  /* 0x000000ffff7b7210 */ /* 0x000fe40000f3e4ff */
[----:B------:R-:W-:Y:S01]  /*a3f60*/  IADD3.X R115, P0, PT, RZ, RZ, RZ, P0, !PT ;  /* 0x000000ffff737210 */ /* 0x000fe2000071e4ff */
[----:B------:R-:W-:Y:S01]  /*a3f70*/  IMAD.WIDE.U32 R108, R40, 0x1, RZ ;  /* 0x00000001286c7825 */ /* 0x000fe200078e00ff */
[----:B------:R-:W-:-:S03]  /*a3f80*/  IADD3 RZ, P5, PT, R98, R106, RZ ;  /* 0x0000006a62ff7210 */ /* 0x000fc60007fbe0ff */
[----:B------:R-:W-:Y:S02]  /*a3f90*/  IMAD.X R125, RZ, RZ, RZ, P1 ;  /* 0x000000ffff7d7224 */ /* 0x000fe400008e06ff */
[----:B------:R-:W-:-:S04]  /*a3fa0*/  IMAD.WIDE.U32 R110, P1, R40, -0x7af74000, R104 ;  /* 0x8508c000286e7825 */ /* 0x000fc80007820068 */
[----:B------:R-:W-:Y:S01]  /*a3fb0*/  IMAD.X R119, RZ, RZ, RZ, P0 ;  /* 0x000000ffff777224 */ /* 0x000fe200000e06ff */
[----:B------:R-:W-:Y:S01]  /*a3fc0*/  IADD3 RZ, P0, PT, R76, R108, RZ ;  /* 0x0000006c4cff7210 */ /* 0x000fe20007f1e0ff */
[----:B------:R-:W-:Y:S01]  /*a3fd0*/  IMAD.WIDE.U32.X R84, R51, R51, R84, P3 ;  /* 0x0000003333547225 */ /* 0x000fe200018e0454 */
[----:B------:R-:W-:Y:S02]  /*a3fe0*/  IADD3 RZ, P3, PT, R109, R110, RZ ;  /* 0x0000006e6dff7210 */ /* 0x000fe40007f7e0ff */
[----:B------:R-:W-:Y:S01]  /*a3ff0*/  IADD3 R108, PT, PT, R67, R57, RZ ;  /* 0x00000039436c7210 */ /* 0x000fe20007ffe0ff */
[----:B------:R-:W-:Y:S02]  /*a4000*/  IMAD.IADD R69, R82, 0x1, R107 ;  /* 0x0000000152457824 */ /* 0x000fe400078e026b */
[----:B------:R-:W-:-:S03]  /*a4010*/  IMAD.WIDE.U32 R76, R53, R48, R70 ;  /* 0x00000030354c7225 */ /* 0x000fc600078e0046 */
[----:B------:R-:W-:Y:S01]  /*a4020*/  IADD3.X RZ, P5, PT, R99, R69, RZ, P5, !PT ;  /* 0x0000004563ff7210 */ /* 0x000fe20002fbe4ff */
[----:B------:R-:W-:-:S04]  /*a4030*/  IMAD.WIDE.U32 R106, R117, 0x30000000, RZ ;  /* 0x30000000756a7825 */ /* 0x000fc800078e00ff */
[----:B------:R-:W-:Y:S02]  /*a4040*/  IMAD.IADD R41, R97, 0x1, R91 ;  /* 0x0000000161297824 */ /* 0x000fe400078e025b */
[----:B------:R-:W-:Y:S01]  /*a4050*/  IMAD.X R71, RZ, RZ, RZ, P1 ;  /* 0x000000ffff477224 */ /* 0x000fe200008e06ff */
[----:B------:R-:W-:Y:S01]  /*a4060*/  IADD3 RZ, P1, PT, R112, R90, RZ ;  /* 0x0000005a70ff7210 */ /* 0x000fe20007f3e0ff */
[----:B------:R-:W-:Y:S01]  /*a4070*/  IMAD.MOV.U32 R70, RZ, RZ, R111 ;  /* 0x000000ffff467224 */ /* 0x000fe200078e006f */
[----:B------:R-:W-:Y:S01]  /*a4080*/  IADD3.X R111, P5, PT, R115, R100, RZ, P5, !PT ;  /* 0x00000064736f7210 */ /* 0x000fe20002fbe4ff */
[----:B------:R-:W-:Y:S01]  /*a4090*/  IMAD.IADD R127, R77, 0x1, R68 ;  /* 0x000000014d7f7824 */ /* 0x000fe200078e0244 */
[----:B------:R-:W-:Y:S01]  /*a40a0*/  IADD3.X RZ, P1, PT, R113, R41, RZ, P1, !PT ;  /* 0x0000002971ff7210 */ /* 0x000fe20000f3e4ff */
[----:B------:R-:W-:Y:S01]  /*a40b0*/  IMAD.WIDE.U32.X R70, R117, -0x7af74000, R70, P3 ;  /* 0x8508c00075467825 */ /* 0x000fe200018e0446 */
[----:B------:R-:W-:Y:S02]  /*a40c0*/  SHF.L.W.U32.HI R41, R129, 0x1, R76 ;  /* 0x0000000181297819 */ /* 0x000fe40000010e4c */
[----:B------:R-:W-:Y:S01]  /*a40d0*/  SHF.L.W.U32.HI R57, R76, 0x1, R127 ;  /* 0x000000014c397819 */ /* 0x000fe20000010e7f */
[----:B------:R-:W-:Y:S01]  /*a40e0*/  IMAD.WIDE.U32 R68, P3, R40, 0x170b5d44, R106 ;  /* 0x170b5d4428447825 */ /* 0x000fe2000786006a */
[----:B------:R-:W-:-:S03]  /*a40f0*/  IADD3.X R123, P1, PT, R123, R80, RZ, P1, !PT ;  /* 0x000000507b7b7210 */ /* 0x000fc60000f3e4ff */
[C---:B------:R-:W-:Y:S01]  /*a4100*/  IMAD R77, R40.reuse, -0x7af74000, R104 ;  /* 0x8508c000284d7824 */ /* 0x040fe200078e0268 */
[----:B------:R-:W-:Y:S01]  /*a4110*/  IADD3.X R96, P1, PT, R125, R81, RZ, P1, !PT ;  /* 0x000000517d607210 */ /* 0x000fe20000f3e4ff */
[----:B------:R-:W-:-:S04]  /*a4120*/  IMAD.WIDE.U32 R104, R40, 0x30000000, RZ ;  /* 0x3000000028687825 */ /* 0x000fc800078e00ff */
[----:B------:R-:W-:Y:S01]  /*a4130*/  IMAD.X R107, RZ, RZ, RZ, P3 ;  /* 0x000000ffff6b7224 */ /* 0x000fe200018e06ff */
[----:B------:R-:W-:Y:S01]  /*a4140*/  IADD3.X R102, P3, PT, R41, R66, RZ, P2, !PT ;  /* 0x0000004229667210 */ /* 0x000fe2000177e4ff */
[----:B------:R-:W-:Y:S01]  /*a4150*/  IMAD R131, R40, 0x170b5d44, R106 ;  /* 0x170b5d4428837824 */ /* 0x000fe200078e026a */
[----:B------:R-:W-:Y:S01]  /*a4160*/  IADD3 RZ, P2, PT, R68, R105, RZ ;  /* 0x0000006944ff7210 */ /* 0x000fe20007f5e0ff */
[----:B------:R-:W-:Y:S01]  /*a4170*/  IMAD.WIDE.U32 R66, R117, -0x45f6b800, RZ ;  /* 0xba09480075427825 */ /* 0x000fe200078e00ff */
[----:B------:R-:W-:Y:S02]  /*a4180*/  IADD3.X R41, P5, PT, R119, R101, RZ, P5, !PT ;  /* 0x0000006577297210 */ /* 0x000fe40002fbe4ff */
[----:B------:R-:W-:Y:S01]  /*a4190*/  IADD3.X R125, P3, PT, R57, R108, RZ, P3, !PT ;  /* 0x0000006c397d7210 */ /* 0x000fe20001f7e4ff */
[----:B------:R-:W-:Y:S01]  /*a41a0*/  IMAD.MOV.U32 R106, RZ, RZ, R69 ;  /* 0x000000ffff6a7224 */ /* 0x000fe200078e0045 */
[----:B------:R-:W-:Y:S01]  /*a41b0*/  IADD3.X R123, P1, PT, R123, R102, RZ, P1, !PT ;  /* 0x000000667b7b7210 */ /* 0x000fe20000f3e4ff */
[----:B------:R-:W-:-:S02]  /*a41c0*/  IMAD R72, R40, 0x1ef3622f, R66 ;  /* 0x1ef3622f28487824 */ /* 0x000fc400078e0242 */
[----:B------:R-:W-:-:S04]  /*a41d0*/  IMAD.WIDE.U32.X R106, R117, 0x170b5d44, R106, P2 ;  /* 0x170b5d44756a7825 */ /* 0x000fc800010e046a */
[----:B------:R-:W-:-:S04]  /*a41e0*/  IMAD.WIDE.U32 R74, R64, 0x6ca1493b, R74 ;  /* 0x6ca1493b404a7825 */ /* 0x000fc800078e004a */
[----:B------:R-:W-:-:S04]  /*a41f0*/  IMAD.WIDE.U32 R66, P2, R40, 0x1ef3622f, R66 ;  /* 0x1ef3622f28427825 */ /* 0x000fc80007840042 */
[----:B------:R-:W-:-:S04]  /*a4200*/  IMAD.WIDE.U32 R100, R40, -0x45f6b800, RZ ;  /* 0xba09480028647825 */ /* 0x000fc800078e00ff */
[----:B------:R-:W-:Y:S01]  /*a4210*/  IMAD.X R91, RZ, RZ, RZ, P2 ;  /* 0x000000ffff5b7224 */ /* 0x000fe200010e06ff */
[----:B------:R-:W-:Y:S01]  /*a4220*/  IADD3.X R110, P2, PT, R111, R74, RZ, P5, !PT ;  /* 0x0000004a6f6e7210 */ /* 0x000fe20002f5e4ff */
[----:B------:R-:W-:Y:S01]  /*a4230*/  IMAD.IADD R68, R75, 0x1, R65 ;  /* 0x000000014b447824 */ /* 0x000fe200078e0241 */
[----:B------:R-:W-:Y:S01]  /*a4240*/  IADD3 RZ, P5, PT, R66, R101, RZ ;  /* 0x0000006542ff7210 */ /* 0x000fe20007fbe0ff */
[----:B------:R-:W-:-:S03]  /*a4250*/  IMAD.WIDE.U32 R112, R64, 0x17c510ea, R112 ;  /* 0x17c510ea40707825 */ /* 0x000fc600078e0070 */
[----:B------:R-:W-:Y:S01]  /*a4260*/  IADD3.X R111, P2, PT, R41, R68, RZ, P2, !PT ;  /* 0x00000044296f7210 */ /* 0x000fe2000175e4ff */
[----:B------:R-:W-:-:S03]  /*a4270*/  IMAD.WIDE.U32 R64, R117, 0xf5138f, RZ ;  /* 0x00f5138f75407825 */ /* 0x000fc600078e00ff */
[----:B------:R-:W-:Y:S01]  /*a4280*/  IADD3.X R119, P2, PT, RZ, RZ, RZ, P2, !PT ;  /* 0x000000ffff777210 */ /* 0x000fe2000175e4ff */
[----:B------:R-:W-:Y:S02]  /*a4290*/  IMAD.MOV.U32 R90, RZ, RZ, R67 ;  /* 0x000000ffff5a7224 */ /* 0x000fe400078e0043 */
[----:B------:R-:W-:Y:S02]  /*a42a0*/  IMAD.IADD R116, R109, 0x1, R77 ;  /* 0x000000016d747824 */ /* 0x000fe400078e024d */
[----:B------:R-:W-:-:S03]  /*a42b0*/  IMAD.WIDE.U32 R66, R117, 0x6ca1493b, RZ ;  /* 0x6ca1493b75427825 */ /* 0x000fc600078e00ff */
[----:B------:R-:W-:Y:S01]  /*a42c0*/  IADD3.X RZ, P0, PT, R121, R116, RZ, P0, !PT ;  /* 0x0000007479ff7210 */ /* 0x000fe2000071e4ff */
[----:B------:R-:W-:Y:S02]  /*a42d0*/  IMAD R109, R40, 0x1a22d9f3, R64 ;  /* 0x1a22d9f3286d7824 */ /* 0x000fe400078e0240 */
[----:B------:R-:W-:Y:S01]  /*a42e0*/  IMAD.WIDE.U32.X R90, R117, 0x1ef3622f, R90, P5 ;  /* 0x1ef3622f755a7825 */ /* 0x000fe200028e045a */
[----:B------:R-:W-:-:S03]  /*a42f0*/  IADD3.X R57, P0, PT, RZ, R70, RZ, P0, !PT ;  /* 0x00000046ff397210 */ /* 0x000fc6000071e4ff */
[----:B------:R-:W-:Y:S01]  /*a4300*/  IMAD.WIDE.U32 R64, P5, R40, 0x1a22d9f3, R64 ;  /* 0x1a22d9f328407825 */ /* 0x000fe200078a0040 */
[----:B------:R-:W-:-:S03]  /*a4310*/  IADD3.X R80, P0, PT, RZ, R71, RZ, P0, !PT ;  /* 0x00000047ff507210 */ /* 0x000fc6000071e4ff */
[----:B------:R-:W-:Y:S01]  /*a4320*/  IMAD.WIDE.U32 R76, R40, 0xf5138f, RZ ;  /* 0x00f5138f284c7825 */ /* 0x000fe200078e00ff */
[----:B------:R-:W-:-:S03]  /*a4330*/  MOV R74, R65 ;  /* 0x00000041004a7202 */ /* 0x000fc60000000f00 */
[----:B------:R-:W-:Y:S02]  /*a4340*/  IMAD.X R75, RZ, RZ, RZ, P5 ;  /* 0x000000ffff4b7224 */ /* 0x000fe400028e06ff */
[----:B------:R-:W-:-:S04]  /*a4350*/  IMAD.WIDE.U32 R114, P5, R40, -0x39c4fa40, R66 ;  /* 0xc63b05c028727825 */ /* 0x000fc800078a0042 */
[----:B------:R-:W-:-:S04]  /*a4360*/  IMAD.WIDE.U32 R68, R40, 0x6ca1493b, RZ ;  /* 0x6ca1493b28447825 */ /* 0x000fc800078e00ff */
[----:B------:R-:W-:Y:S01]  /*a4370*/  IMAD.X R121, RZ, RZ, RZ, P2 ;  /* 0x000000ffff797224 */ /* 0x000fe200010e06ff */
[----:B------:R-:W-:Y:S01]  /*a4380*/  IADD3 RZ, P2, PT, R64, R77, RZ ;  /* 0x0000004d40ff7210 */ /* 0x000fe20007f5e0ff */
        /* <DEDUP_REMOVED lines=14> */
[----:B------:R-:W-:-:S04]  /*a4470*/  IMAD.WIDE.U32 R64, R40, 0x17c510ea, RZ ;  /* 0x17c510ea28407825 */ /* 0x000fc800078e00ff */
[----:B------:R-:W-:-:S04]  /*a4480*/  IMAD.WIDE.U32 R98, R12, -0x45f6b800, R98 ;  /* 0xba0948000c627825 */ /* 0x000fc800078e0062 */
[----:B------:R-:W-:Y:S01]  /*a4490*/  IMAD.X R115, RZ, RZ, RZ, P5 ;  /* 0x000000ffff737224 */ /* 0x000fe200028e06ff */
[----:B------:R-:W-:Y:S01]  /*a44a0*/  IADD3 RZ, P5, PT, R88, R65, RZ ;  /* 0x0000004158ff7210 */ /* 0x000fe20007fbe0ff */
[----:B------:R-:W-:Y:S01]  /*a44b0*/  IMAD.MOV.U32 R114, RZ, RZ, R89 ;  /* 0x000000ffff727224 */ /* 0x000fe200078e0059 */
[----:B------:R-:W-:Y:S01]  /*a44c0*/  IADD3.X R88, P0, PT, R57, R98, RZ, P0, !PT ;  /* 0x0000006239587210 */ /* 0x000fe2000071e4ff */
[----:B------:R-:W-:Y:S01]  /*a44d0*/  IMAD.IADD R89, R99, 0x1, R82 ;  /* 0x0000000163597824 */ /* 0x000fe200078e0252 */
[----:B------:R-:W-:Y:S01]  /*a44e0*/  IADD3.X R98, P2, PT, R119, R112, RZ, P2, !PT ;  /* 0x0000007077627210 */ /* 0x000fe2000175e4ff */
[----:B------:R-:W-:Y:S02]  /*a44f0*/  IMAD.IADD R97, R113, 0x1, R97 ;  /* 0x0000000171617824 */ /* 0x000fe400078e0261 */
[----:B------:R-:W-:Y:S01]  /*a4500*/  IMAD.WIDE.U32.X R70, R117, 0x1ae3a46, R114, P5 ;  /* 0x01ae3a4675467825 */ /* 0x000fe200028e0472 */
[----:B------:R-:W-:Y:S02]  /*a4510*/  IADD3.X R89, P0, PT, R80, R89, RZ, P0, !PT ;  /* 0x0000005950597210 */ /* 0x000fe4000071e4ff */
[----:B------:R-:W-:Y:S01]  /*a4520*/  IADD3.X R99, P5, PT, R94, R97, RZ, P2, !PT ;  /* 0x000000615e637210 */ /* 0x000fe200017be4ff */
[----:B------:R-:W-:Y:S01]  /*a4530*/  IMAD.WIDE.U32 R58, R53, R50, R58 ;  /* 0x00000032353a7225 */ /* 0x000fe200078e003a */
[----:B------:R-:W-:-:S02]  /*a4540*/  IADD3.X R95, P0, PT, RZ, RZ, RZ, P0, !PT ;  /* 0x000000ffff5f7210 */ /* 0x000fc4000071e4ff */
[----:B------:R-:W-:Y:S01]  /*a4550*/  IADD3 RZ, P2, PT, R88, R104, RZ ;  /* 0x0000006858ff7210 */ /* 0x000fe20007f5e0ff */
[----:B------:R-:W-:Y:S01]  /*a4560*/  IMAD.IADD R117, R131, 0x1, R105 ;  /* 0x0000000183757824 */ /* 0x000fe200078e0269 */
[----:B------:R-:W-:Y:S01]  /*a4570*/  IADD3 R129, PT, PT, R59, R56, RZ ;  /* 0x000000383b817210 */ /* 0x000fe20007ffe0ff */
[----:B------:R-:W-:Y:S01]  /*a4580*/  IMAD.X R97, RZ, RZ, RZ, P0 ;  /* 0x000000ffff617224 */ /* 0x000fe200000e06ff */
[----:B------:R-:W-:Y:S01]  /*a4590*/  IADD3.X R105, P0, PT, RZ, RZ, RZ, P5, !PT ;  /* 0x000000ffff697210 */ /* 0x000fe20002f1e4ff */
[----:B------:R-:W-:Y:S01]  /*a45a0*/  IMAD.IADD R87, R13, 0x1, R87 ;  /* 0x000000010d577824 */ /* 0x000fe200078e0257 */
[----:B------:R-:W-:Y:S01]  /*a45b0*/  SHF.L.W.U32.HI R57, R127, 0x1, R58 ;  /* 0x000000017f397819 */ /* 0x000fe20000010e3a */
[----:B------:R-:W-:Y:S01]  /*a45c0*/  IMAD.WIDE.U32 R16, R55, R50, R16 ;  /* 0x0000003237107225 */ /* 0x000fe200078e0010 */
[----:B------:R-:W-:Y:S02]  /*a45d0*/  IADD3.X R115, P1, PT, R96, R125, RZ, P1, !PT ;  /* 0x0000007d60737210 */ /* 0x000fe40000f3e4ff */
[----:B------:R-:W-:Y:S01]  /*a45e0*/  SHF.L.W.U32.HI R59, R58, 0x1, R129 ;  /* 0x000000013a3b7819 */ /* 0x000fe20000010e81 */
[----:B------:R-:W-:Y:S01]  /*a45f0*/  IMAD.X R113, RZ, RZ, RZ, P0 ;  /* 0x000000ffff717224 */ /* 0x000fe200000e06ff */
[----:B------:R-:W-:Y:S01]  /*a4600*/  IADD3 RZ, P0, PT, R98, R86, RZ ;  /* 0x0000005662ff7210 */ /* 0x000fe20007f1e0ff */
[----:B------:R-:W-:Y:S01]  /*a4610*/  IMAD.IADD R127, R17, 0x1, R14 ;  /* 0x00000001117f7824 */ /* 0x000fe200078e020e */
[----:B------:R-:W-:Y:S01]  /*a4620*/  IADD3.X R96, P5, PT, R57, R84, RZ, P3, !PT ;  /* 0x0000005439607210 */ /* 0x000fe20001fbe4ff */
[----:B------:R-:W-:Y:S01]  /*a4630*/  IMAD.WIDE.U32.X R8, R52, R52, R8, P4 ;  /* 0x0000003434087225 */ /* 0x000fe200020e0408 */
[----:B------:R-:W-:-:S02]  /*a4640*/  IADD3.X RZ, P2, PT, R89, R117, RZ, P2, !PT ;  /* 0x0000007559ff7210 */ /* 0x000fc4000175e4ff */
        /* <DEDUP_REMOVED lines=18> */
[----:B------:R-:W-:Y:S01]  /*a4770*/  IADD3.X R123, P1, PT, RZ, RZ, RZ, P1, !PT ;  /* 0x000000ffff7b7210 */ /* 0x000fe20000f3e4ff */
[----:B------:R-:W-:Y:S01]  /*a4780*/  IMAD.IADD R111, R57, 0x1, R111 ;  /* 0x00000001396f7824 */ /* 0x000fe200078e026f */
[----:B------:R-:W-:Y:S01]  /*a4790*/  SHF.L.W.U32.HI R57, R129, 0x1, R16 ;  /* 0x0000000181397819 */ /* 0x000fe20000010e10 */
[----:B------:R-:W-:Y:S01]  /*a47a0*/  IMAD.X R115, RZ, RZ, RZ, P3 ;  /* 0x000000ffff737224 */ /* 0x000fe200018e06ff */
[----:B------:R-:W-:Y:S01]  /*a47b0*/  SHF.L.W.U32.HI R80, R16, 0x1, R127 ;  /* 0x0000000110507819 */ /* 0x000fe20000010e7f */
[----:B------:R-:W-:Y:S01]  /*a47c0*/  IMAD.WIDE.U32 R84, R111, 0x1, RZ ;  /* 0x000000016f547825 */ /* 0x000fe200078e00ff */
[----:B------:R-:W-:-:S03]  /*a47d0*/  IADD3.X R57, P0, PT, R57, R42, RZ, P0, !PT ;  /* 0x0000002a39397210 */ /* 0x000fc6000071e4ff */
[----:B------:R-:W-:Y:S01]  /*a47e0*/  IMAD.X R125, RZ, RZ, RZ, P1 ;  /* 0x000000ffff7d7224 */ /* 0x000fe200008e06ff */
[----:B------:R-:W-:Y:S01]  /*a47f0*/  IADD3.X R119, P1, PT, RZ, RZ, RZ, P2, !PT ;  /* 0x000000ffff777210 */ /* 0x000fe2000173e4ff */
[----:B------:R-:W-:Y:S01]  /*a4800*/  IMAD.WIDE.U32 R88, P3, R56, -0x7af74000, R84 ;  /* 0x8508c00038587825 */ /* 0x000fe20007860054 */
[----:B------:R-:W-:Y:S02]  /*a4810*/  IADD3 RZ, P2, PT, R58, R100, RZ ;  /* 0x000000643aff7210 */ /* 0x000fe40007f5e0ff */
[----:B------:R-:W-:Y:S01]  /*a4820*/  IADD3.X R121, PT, PT, RZ, RZ, RZ, P1, !PT ;  /* 0x000000ffff797210 */ /* 0x000fe20000ffe4ff */
[----:B------:R-:W-:Y:S01]  /*a4830*/  IMAD.WIDE.U32 R92, R111, 0x30000000, RZ ;  /* 0x300000006f5c7825 */ /* 0x000fe200078e00ff */
[----:B------:R-:W-:Y:S02]  /*a4840*/  IADD3 RZ, P5, PT, R103, R88, RZ ;  /* 0x0000005867ff7210 */ /* 0x000fe40007fbe0ff */
[----:B------:R-:W-:Y:S01]  /*a4850*/  IADD3 RZ, P1, PT, R86, R102, RZ ;  /* 0x0000006656ff7210 */ /* 0x000fe20007f3e0ff */
[----:B------:R-:W-:Y:S01]  /*a4860*/  IMAD.X R95, RZ, RZ, RZ, P3 ;  /* 0x000000ffff5f7224 */ /* 0x000fe200018e06ff */
[----:B------:R-:W-:Y:S01]  /*a4870*/  IADD3 RZ, P3, PT, R104, R78, RZ ;  /* 0x0000004e68ff7210 */ /* 0x000fe20007f7e0ff */
[----:B------:R-:W-:-:S02]  /*a4880*/  IMAD.MOV.U32 R94, RZ, RZ, R89 ;  /* 0x000000ffff5e7224 */ /* 0x000fc400078e0059 */
[----:B------:R-:W-:Y:S02]  /*a4890*/  IMAD.IADD R85, R61, 0x1, R79 ;  /* 0x000000013d557824 */ /* 0x000fe400078e024f */
[----:B------:R-:W-:-:S03]  /*a48a0*/  IMAD.WIDE.U32.X R94, R111, -0x7af74000, R94, P5 ;  /* 0x8508c0006f5e7825 */ /* 0x000fc600028e045e */
[----:B------:R-:W-:Y:S01]  /*a48b0*/  IADD3.X RZ, P3, PT, R105, R85, RZ, P3, !PT ;  /* 0x0000005569ff7210 */ /* 0x000fe20001f7e4ff */
[----:B------:R-:W-:-:S03]  /*a48c0*/  IMAD.WIDE.U32 R86, P5, R56, 0x170b5d44, R92 ;  /* 0x170b5d4438567825 */ /* 0x000fc600078a005c */
[----:B------:R-:W-:Y:S01]  /*a48d0*/  IADD3.X R62, P3, PT, R119, R62, RZ, P3, !PT ;  /* 0x0000003e773e7210 */ /* 0x000fe20001f7e4ff */
[----:B------:R-:W-:-:S04]  /*a48e0*/  IMAD.WIDE.U32 R78, R56, 0x30000000, RZ ;  /* 0x30000000384e7825 */ /* 0x000fc800078e00ff */
[----:B------:R-:W-:Y:S02]  /*a48f0*/  IMAD.IADD R97, R72, 0x1, R101 ;  /* 0x0000000148617824 */ /* 0x000fe400078e0265 */
[----:B------:R-:W-:Y:S01]  /*a4900*/  IMAD.X R89, RZ, RZ, RZ, P5 ;  /* 0x000000ffff597224 */ /* 0x000fe200028e06ff */
[----:B------:R-:W-:Y:S01]  /*a4910*/  IADD3 RZ, P5, PT, R86, R79, RZ ;  /* 0x0000004f56ff7210 */ /* 0x000fe20007fbe0ff */
[----:B------:R-:W-:Y:S01]  /*a4920*/  IMAD.WIDE.U32 R100, R111, -0x45f6b800, RZ ;  /* 0xba0948006f647825 */ /* 0x000fe200078e00ff */
[----:B------:R-:W-:-:S03]  /*a4930*/  IADD3.X RZ, P2, PT, R59, R97, RZ, P2, !PT ;  /* 0x000000613bff7210 */ /* 0x000fc6000175e4ff */
[----:B------:R-:W-:Y:S01]  /*a4940*/  IMAD.MOV.U32 R88, RZ, RZ, R87 ;  /* 0x000000ffff587224 */ /* 0x000fe200078e0057 */
[----:B------:R-:W-:Y:S01]  /*a4950*/  IADD3.X R113, P2, PT, R113, R90, RZ, P2, !PT ;  /* 0x0000005a71717210 */ /* 0x000fe2000175e4ff */
[----:B------:R-:W-:Y:S02]  /*a4960*/  IMAD.IADD R129, R43, 0x1, R15 ;  /* 0x000000012b817824 */ /* 0x000fe400078e020f */
[----:B------:R-:W-:Y:S01]  /*a4970*/  IMAD.WIDE.U32.X R88, R111, 0x170b5d44, R88, P5 ;  /* 0x170b5d446f587825 */ /* 0x000fe200028e0458 */
[----:B------:R-:W-:Y:S02]  /*a4980*/  IADD3.X R90, P2, PT, R115, R91, RZ, P2, !PT ;  /* 0x0000005b735a7210 */ /* 0x000fe4000175e4ff */
[----:B------:R-:W-:Y:S01]  /*a4990*/  IADD3.X R80, P0, PT, R80, R129, RZ, P0, !PT ;  /* 0x0000008150507210 */ /* 0x000fe2000071e4ff */
[----:B------:R-:W-:-:S04]  /*a49a0*/  IMAD.WIDE.U32 R42, P5, R56, 0x1ef3622f, R100 ;  /* 0x1ef3622f382a7825 */ /* 0x000fc800078a0064 */
[----:B------:R-:W-:-:S04]  /*a49b0*/  IMAD.WIDE.U32 R86, R56, -0x45f6b800, RZ ;  /* 0xba09480038567825 */ /* 0x000fc800078e00ff */
[----:B------:R-:W-:Y:S01]  /*a49c0*/  IMAD R102, R56, -0x7af74000, R84 ;  /* 0x8508c00038667824 */ /* 0x000fe200078e0254 */
[----:B------:R-:W-:Y:S01]  /*a49d0*/  MOV R84, R43 ;  /* 0x0000002b00547202 */ /* 0x000fe20000000f00 */
[----:B------:R-:W-:Y:S01]  /*a49e0*/  IMAD.X R85, RZ, RZ, RZ, P5 ;  /* 0x000000ffff557224 */ /* 0x000fe200028e06ff */
[----:B------:R-:W-:Y:S01]  /*a49f0*/  IADD3 RZ, P5, PT, R42, R87, RZ ;  /* 0x000000572aff7210 */ /* 0x000fe20007fbe0ff */
[----:B------:R-:W-:Y:S02]  /*a4a00*/  IMAD R97, R56, 0x1ef3622f, R100 ;  /* 0x1ef3622f38617824 */ /* 0x000fe400078e0264 */
[----:B------:R-:W-:-:S04]  /*a4a10*/  IMAD.WIDE.U32 R14, R111, 0xf5138f, RZ ;  /* 0x00f5138f6f0e7825 */ /* 0x000fc800078e00ff */
[----:B------:R-:W-:-:S04]  /*a4a20*/  IMAD.WIDE.U32 R100, R12, 0x6ca1493b, R98 ;  /* 0x6ca1493b0c647825 */ /* 0x000fc800078e0062 */
[----:B------:R-:W-:Y:S01]  /*a4a30*/  IMAD R131, R56, 0x170b5d44, R92 ;  /* 0x170b5d4438837824 */ /* 0x000fe200078e025c */
[----:B------:R-:W-:Y:S01]  /*a4a40*/  IADD3.X R92, P3, PT, R121, R63, RZ, P3, !PT ;  /* 0x0000003f795c7210 */ /* 0x000fe20001f7e4ff */
[----:B------:R-:W-:Y:S01]  /*a4a50*/  IMAD.IADD R63, R101, 0x1, R13 ;  /* 0x00000001653f7824 */ /* 0x000fe200078e020d */
[----:B------:R-:W-:Y:S01]  /*a4a60*/  IADD3.X R100, P2, PT, R113, R100, RZ, P2, !PT ;  /* 0x0000006471647210 */ /* 0x000fe2000175e4ff */
[----:B------:R-:W-:-:S03]  /*a4a70*/  IMAD.WIDE.U32.X R84, R111, 0x1ef3622f, R84, P5 ;  /* 0x1ef3622f6f547825 */ /* 0x000fc600028e0454 */
[----:B------:R-:W-:Y:S01]  /*a4a80*/  IADD3.X R101, P2, PT, R90, R63, RZ, P2, !PT ;  /* 0x0000003f5a657210 */ /* 0x000fe2000175e4ff */
[----:B------:R-:W-:-:S03]  /*a4a90*/  IMAD.WIDE.U32 R106, P5, R56, 0x1a22d9f3, R14 ;  /* 0x1a22d9f3386a7825 */ /* 0x000fc600078a000e */
[----:B------:R-:W-:Y:S01]  /*a4aa0*/  IADD3.X R113, P2, PT, RZ, RZ, RZ, P2, !PT ;  /* 0x000000ffff717210 */ /* 0x000fe2000175e4ff */
[----:B------:R-:W-:-:S03]  /*a4ab0*/  IMAD.WIDE.U32 R16, R56, 0xf5138f, RZ ;  /* 0x00f5138f38107825 */ /* 0x000fc600078e00ff */
[----:B------:R-:W-:Y:S01]  /*a4ac0*/  IADD3.X R115, PT, PT, RZ, RZ, RZ, P2, !PT ;  /* 0x000000ffff737210 */ /* 0x000fe200017fe4ff */
[----:B------:R-:W-:Y:S01]  /*a4ad0*/  IMAD R93, R56, 0x1a22d9f3, R14 ;  /* 0x1a22d9f3385d7824 */ /* 0x000fe200078e020e */
[----:B------:R-:W-:Y:S01]  /*a4ae0*/  IADD3 RZ, P2, PT, R100, R76, RZ ;  /* 0x0000004c64ff7210 */ /* 0x000fe20007f5e0ff */
[----:B------:R-:W-:Y:S01]  /*a4af0*/  IMAD.X R43, RZ, RZ, RZ, P5 ;  /* 0x000000ffff2b7224 */ /* 0x000fe200028e06ff */
[----:B------:R-:W-:Y:S01]  /*a4b00*/  IADD3 RZ, P5, PT, R106, R17, RZ ;  /* 0x000000116aff7210 */ /* 0x000fe20007fbe0ff */
[----:B------:R-:W-:-:S04]  /*a4b10*/  IMAD.WIDE.U32 R14, R111, 0x6ca1493b, RZ ;  /* 0x6ca1493b6f0e7825 */ /* 0x000fc800078e00ff */
[----:B------:R-:W-:Y:S02]  /*a4b20*/  IMAD.MOV.U32 R42, RZ, RZ, R107 ;  /* 0x000000ffff2a7224 */ /* 0x000fe400078e006b */
[----:B------:R-:W-:-:S04]  /*a4b30*/  IMAD.WIDE.U32 R98, R12, 0x17c510ea, R104 ;  /* 0x17c510ea0c627825 */ /* 0x000fc800078e0068 */
[----:B------:R-:W-:-:S04]  /*a4b40*/  IMAD.WIDE.U32.X R42, R111, 0x1a22d9f3, R42, P5 ;  /* 0x1a22d9f36f2a7825 */ /* 0x000fc800028e042a */
[----:B------:R-:W-:Y:S02]  /*a4b50*/  IMAD.IADD R102, R103, 0x1, R102 ;  /* 0x0000000167667824 */ /* 0x000fe400078e0266 */
[C-C-:B------:R-:W-:Y:S02]  /*a4b60*/  IMAD R91, R56.reuse, -0x39c4fa40, R14.reuse ;  /* 0xc63b05c0385b7824 */ /* 0x140fe400078e020e */
[----:B------:R-:W-:Y:S01]  /*a4b70*/  IMAD.WIDE.U32 R104, P5, R56, -0x39c4fa40, R14 ;  /* 0xc63b05c038687825 */ /* 0x000fe200078a000e */
[----:B------:R-:W-:Y:S02]  /*a4b80*/  IADD3.X RZ, P1, PT, R117, R102, RZ, P1, !PT ;  /* 0x0000006675ff7210 */ /* 0x000fe40000f3e4ff */
[----:B------:R-:W-:Y:S01]  /*a4b90*/  IADD3.X R117, P3, PT, R62, R123, RZ, P3, !PT ;  /* 0x0000007b3e757210 */ /* 0x000fe20001f7e4ff */
[----:B------:R-:W-:Y:S02]  /*a4ba0*/  IMAD.IADD R107, R109, 0x1, R77 ;  /* 0x000000016d6b7824 */ /* 0x000fe400078e024d */
[----:B------:R-:W-:-:S03]  /*a4bb0*/  IMAD.WIDE.U32 R14, R56, 0x6ca1493b, RZ ;  /* 0x6ca1493b380e7825 */ /* 0x000fc600078e00ff */
[----:B------:R-:W-:Y:S01]  /*a4bc0*/  IADD3.X RZ, P2, PT, R101, R107, RZ, P2, !PT ;  /* 0x0000006b65ff7210 */ /* 0x000fe2000175e4ff */
[----:B------:R-:W-:Y:S01]  /*a4bd0*/  IMAD.X R13, RZ, RZ, RZ, P5 ;  /* 0x000000ffff0d7224 */ /* 0x000fe200028e06ff */
[----:B------:R-:W-:Y:S01]  /*a4be0*/  IADD3 RZ, P5, PT, R104, R15, RZ ;  /* 0x0000000f68ff7210 */ /* 0x000fe20007fbe0ff */
[----:B------:R-:W-:Y:S01]  /*a4bf0*/  IMAD.WIDE.U32 R102, R111, 0x17c510ea, RZ ;  /* 0x17c510ea6f667825 */ /* 0x000fe200078e00ff */
[----:B------:R-:W-:Y:S02]  /*a4c00*/  IADD3.X R107, P1, PT, RZ, R94, RZ, P1, !PT ;  /* 0x0000005eff6b7210 */ /* 0x000fe40000f3e4ff */
[----:B------:R-:W-:Y:S01]  /*a4c10*/  IADD3.X R113, P2, PT, R113, R74, RZ, P2, !PT ;  /* 0x0000004a71717210 */ /* 0x000fe2000175e4ff */
[----:B------:R-:W-:Y:S01]  /*a4c20*/  IMAD.MOV.U32 R12, RZ, RZ, R105 ;  /* 0x000000ffff0c7224 */ /* 0x000fe200078e0069 */
[----:B------:R-:W-:Y:S01]  /*a4c30*/  IADD3.X R94, P1, PT, RZ, R95, RZ, P1, !PT ;  /* 0x0000005fff5e7210 */ /* 0x000fe20000f3e4ff */
[----:B------:R-:W-:Y:S01]  /*a4c40*/  IMAD R63, R56, 0x1ae3a46, R102 ;  /* 0x01ae3a46383f7824 */ /* 0x000fe200078e0266 */
[----:B------:R-:W-:Y:S01]  /*a4c50*/  IADD3.X R62, P2, PT, R115, R75, RZ, P2, !PT ;  /* 0x0000004b733e7210 */ /* 0x000fe2000175e4ff */
[----:B------:R-:W-:-:S03]  /*a4c60*/  IMAD.WIDE.U32.X R12, R111, -0x39c4fa40, R12, P5 ;  /* 0xc63b05c06f0c7825 */ /* 0x000fc600028e040c */
[----:B------:R-:W-:Y:S01]  /*a4c70*/  IADD3.X R98, P2, PT, R113, R98, RZ, P2, !PT ;  /* 0x0000006271627210 */ /* 0x000fe2000175e4ff */
[----:B------:R-:W-:Y:S01]  /*a4c80*/  IMAD.WIDE.U32 R104, P5, R56, 0x1ae3a46, R102 ;  /* 0x01ae3a4638687825 */ /* 0x000fe200078a0066 */
[----:B------:R-:W-:-:S03]  /*a4c90*/  IADD3.X R113, P3, PT, R92, R125, RZ, P3, !PT ;  /* 0x0000007d5c717210 */ /* 0x000fc60001f7e4ff */
        /* <DEDUP_REMOVED lines=13> */
[----:B------:R-:W-:-:S02]  /*a4d70*/  IADD3.X R77, P5, PT, RZ, RZ, RZ, P1, !PT ;  /* 0x000000ffff4d7210 */ /* 0x000fc40000fbe4ff */
[----:B------:R-:W-:Y:S01]  /*a4d80*/  IADD3.X R95, P4, PT, RZ, RZ, RZ, P2, !PT ;  /* 0x000000ffff5f7210 */ /* 0x000fe2000179e4ff */
[----:B------:R-:W-:Y:S01]  /*a4d90*/  IMAD.IADD R61, R131, 0x1, R79 ;  /* 0x00000001833d7824 */ /* 0x000fe200078e024f */
[----:B------:R-:W-:Y:S01]  /*a4da0*/  IADD3 RZ, P1, PT, R74, R78, RZ ;  /* 0x0000004e4aff7210 */ /* 0x000fe20007f3e0ff */
[----:B------:R-:W-:Y:S01]  /*a4db0*/  IMAD.IADD R115, R81, 0x1, R69 ;  /* 0x0000000151737824 */ /* 0x000fe200078e0245 */
[----:B------:R-:W-:Y:S01]  /*a4dc0*/  SHF.L.W.U32.HI R103, R127, 0x1, R102 ;  /* 0x000000017f677819 */ /* 0x000fe20000010e66 */
[----:B------:R-:W-:Y:S01]  /*a4dd0*/  IMAD.X R107, RZ, RZ, RZ, P4 ;  /* 0x000000ffff6b7224 */ /* 0x000fe200020e06ff */
[----:B------:R-:W-:Y:S01]  /*a4de0*/  IADD3.X RZ, P1, PT, R75, R61, RZ, P1, !PT ;  /* 0x0000003d4bff7210 */ /* 0x000fe20000f3e4ff */
[----:B------:R-:W-:Y:S01]  /*a4df0*/  IMAD.X R79, RZ, RZ, RZ, P5 ;  /* 0x000000ffff4f7224 */ /* 0x000fe200028e06ff */
[----:B------:R-:W-:Y:S01]  /*a4e00*/  IADD3 RZ, P4, PT, R98, R68, RZ ;  /* 0x0000004462ff7210 */ /* 0x000fe20007f9e0ff */
[----:B------:R-:W-:Y:S01]  /*a4e10*/  IMAD.IADD R65, R41, 0x1, R65 ;  /* 0x0000000129417824 */ /* 0x000fe200078e0241 */
[----:B------:R-:W-:Y:S01]  /*a4e20*/  IADD3.X R61, P5, PT, R103, R8, RZ, P0, !PT ;  /* 0x00000008673d7210 */ /* 0x000fe200007be4ff */
[----:B------:R-:W-:Y:S01]  /*a4e30*/  IMAD.IADD R11, R63, 0x1, R11 ;  /* 0x000000013f0b7824 */ /* 0x000fe200078e020b */
[----:B------:R-:W-:-:S02]  /*a4e40*/  SHF.L.W.U32.HI R105, R102, 0x1, R6 ;  /* 0x0000000166697819 */ /* 0x000fc40000010e06 */
[----:B------:R-:W-:Y:S01]  /*a4e50*/  IADD3.X R69, P0, PT, R77, R88, RZ, P1, !PT ;  /* 0x000000584d457210 */ /* 0x000fe20000f1e4ff */
[----:B------:R-:W-:Y:S01]  /*a4e60*/  IMAD.WIDE.U32 R76, R40, 0xf5138f, R100 ;  /* 0x00f5138f284c7825 */ /* 0x000fe200078e0064 */
[----:B------:R-:W-:Y:S02]  /*a4e70*/  IADD3.X RZ, P4, PT, R99, R115, RZ, P4, !PT ;  /* 0x0000007363ff7210 */ /* 0x000fe4000279e4ff */
[----:B------:R-:W-:Y:S02]  /*a4e80*/  IADD3.X R62, P1, PT, R105, R9, RZ, P5, !PT ;  /* 0x00000009693e7210 */ /* 0x000fe40002f3e4ff */
[----:B------:R-:W-:Y:S02]  /*a4e90*/  IADD3.X R88, P0, PT, R79, R89, RZ, P0, !PT ;  /* 0x000000594f587210 */ /* 0x000fe4000071e4ff */
[----:B------:R-:W-:Y:S02]  /*a4ea0*/  IADD3.X R8, P5, PT, R95, R66, RZ, P4, !PT ;  /* 0x000000425f087210 */ /* 0x000fe400027be4ff */
[----:B------:R-:W-:-:S02]  /*a4eb0*/  IADD3.X R111, P2, PT, R117, R96, RZ, P3, !PT ;  /* 0x00000060756f7210 */ /* 0x000fc40001f5e4ff */
[----:B------:R-:W-:Y:S01]  /*a4ec0*/  IADD3.X R76, P4, PT, R69, R76, RZ, P0, !PT ;  /* 0x0000004c454c7210 */ /* 0x000fe2000079e4ff */
[----:B------:R-:W-:Y:S01]  /*a4ed0*/  IMAD.WIDE.U32 R68, R56, 0x30000000, R74 ;  /* 0x3000000038447825 */ /* 0x000fe200078e004a */
[----:B------:R-:W-:Y:S02]  /*a4ee0*/  IADD3.X R72, P0, PT, R107, R67, RZ, P5, !PT ;  /* 0x000000436b487210 */ /* 0x000fe40002f1e4ff */
[----:B------:R-:W-:Y:S01]  /*a4ef0*/  IADD3.X R79, P2, PT, R113, R82, RZ, P2, !PT ;  /* 0x00000052714f7210 */ /* 0x000fe2000175e4ff */
[----:B------:R-:W-:Y:S01]  /*a4f00*/  IMAD.IADD R95, R69, 0x1, R131 ;  /* 0x00000001455f7824 */ /* 0x000fe200078e0283 */
[----:B------:R-:W-:Y:S01]  /*a4f10*/  IADD3.X R101, P5, PT, RZ, RZ, RZ, P3, !PT ;  /* 0x000000ffff657210 */ /* 0x000fe20001fbe4ff */
[----:B------:R-:W-:Y:S01]  /*a4f20*/  IMAD.IADD R75, R97, 0x1, R87 ;  /* 0x00000001614b7824 */ /* 0x000fe200078e0257 */
[----:B------:R-:W-:Y:S01]  /*a4f30*/  IADD3 R109, PT, PT, R77, R109, RZ ;  /* 0x0000006d4d6d7210 */ /* 0x000fe20007ffe0ff */
[----:B------:R-:W-:Y:S01]  /*a4f40*/  IMAD R103, R68, -0x7af74001, -R95 ;  /* 0x8508bfff44677824 */ /* 0x000fe200078e0a5f */
[----:B------:R-:W-:-:S02]  /*a4f50*/  IADD3.X R101, P2, PT, RZ, R101, RZ, P2, !PT ;  /* 0x00000065ff657210 */ /* 0x000fc4000175e4ff */
[----:B------:R-:W-:Y:S02]  /*a4f60*/  IADD3 RZ, P3, PT, R76, R86, RZ ;  /* 0x000000564cff7210 */ /* 0x000fe40007f7e0ff */
[----:B------:R-:W-:Y:S02]  /*a4f70*/  IADD3.X R77, P4, PT, R88, R109, RZ, P4, !PT ;  /* 0x0000006d584d7210 */ /* 0x000fe4000279e4ff */
[----:B------:R-:W-:Y:S01]  /*a4f80*/  IADD3.X R86, P0, PT, R8, R111, RZ, P0, !PT ;  /* 0x0000006f08567210 */ /* 0x000fe2000071e4ff */
[----:B------:R-:W-:Y:S01]  /*a4f90*/  IMAD.WIDE.U32 R8, R68, -0x1, RZ ;  /* 0xffffffff44087825 */ /* 0x000fe200078e00ff */
[----:B------:R-:W-:Y:S02]  /*a4fa0*/  IADD3.X R82, PT, PT, RZ, RZ, RZ, P2, P5 ;  /* 0x000000ffff527210 */ /* 0x000fe400017ea4ff */
[----:B------:R-:W-:Y:S01]  /*a4fb0*/  IADD3.X R69, P2, PT, RZ, RZ, RZ, P4, !PT ;  /* 0x000000ffff457210 */ /* 0x000fe2000275e4ff */
[----:B------:R-:W-:Y:S01]  /*a4fc0*/  IMAD.IADD R103, R9, 0x1, R103 ;  /* 0x0000000109677824 */ /* 0x000fe200078e0267 */
[----:B------:R-:W-:Y:S01]  /*a4fd0*/  IADD3 RZ, P4, PT, R86, R64, RZ ;  /* 0x0000004056ff7210 */ /* 0x000fe20007f9e0ff */
[----:B------:R-:W-:Y:S01]  /*a4fe0*/  IMAD.WIDE.U32 R66, R8, 0x1, RZ ;  /* 0x0000000108427825 */ /* 0x000fe200078e00ff */
[----:B------:R-:W-:-:S02]  /*a4ff0*/  IADD3.X R87, P0, PT, R72, R79, RZ, P0, !PT ;  /* 0x0000004f48577210 */ /* 0x000fc4000071e4ff */
[----:B------:R-:W-:Y:S01]  /*a5000*/  IADD3.X RZ, P5, PT, R77, R75, RZ, P3, !PT ;  /* 0x0000004b4dff7210 */ /* 0x000fe20001fbe4ff */
[----:B------:R-:W-:Y:S01]  /*a5010*/  IMAD.WIDE.U32 R74, R40, 0x6ca1493b, R98 ;  /* 0x6ca1493b284a7825 */ /* 0x000fe200078e0062 */
[----:B------:R-:W-:Y:S02]  /*a5020*/  IADD3.X RZ, P3, PT, R87, R65, RZ, P4, !PT ;  /* 0x0000004157ff7210 */ /* 0x000fe4000277e4ff */
[----:B------:R-:W-:Y:S01]  /*a5030*/  IADD3.X R99, P0, PT, RZ, RZ, RZ, P0, !PT ;  /* 0x000000ffff637210 */ /* 0x000fe2000071e4ff */
[----:B------:R-:W-:Y:S01]  /*a5040*/  IMAD.WIDE.U32 R64, R103, 0x1, RZ ;  /* 0x0000000167407825 */ /* 0x000fe200078e00ff */
[----:B------:R-:W-:Y:S02]  /*a5050*/  IADD3.X R9, P4, PT, R69, R84, RZ, P5, !PT ;  /* 0x0000005445097210 */ /* 0x000fe40002f9e4ff */
[----:B------:R-:W-:Y:S01]  /*a5060*/  IADD3 R81, PT, PT, R75, R81, RZ ;  /* 0x000000514b517210 */ /* 0x000fe20007ffe0ff */
[----:B------:R-:W-:Y:S01]  /*a5070*/  IMAD.X R79, RZ, RZ, RZ, P2 ;  /* 0x000000ffff4f7224 */ /* 0x000fe200010e06ff */
[----:B------:R-:W-:Y:S01]  /*a5080*/  IADD3 RZ, P2, PT, R68, R66, RZ ;  /* 0x0000004244ff7210 */ /* 0x000fe20007f5e0ff */
[----:B------:R-:W-:Y:S01]  /*a5090*/  IMAD.X R109, RZ, RZ, RZ, P0 ;  /* 0x000000ffff6d7224 */ /* 0x000fe200000e06ff */
[----:B------:R-:W-:Y:S01]  /*a50a0*/  IADD3.X R72, P3, PT, R99, R70, RZ, P3, !PT ;  /* 0x0000004663487210 */ /* 0x000fe20001f7e4ff */
[----:B------:R-:W-:-:S03]  /*a50b0*/  IMAD.WIDE.U32 R88, P0, R8, -0x7af74000, R64 ;  /* 0x8508c00008587825 */ /* 0x000fc60007800040 */
[----:B------:R-:W-:Y:S01]  /*a50c0*/  IADD3.X R109, P3, PT, R109, R71, RZ, P3, !PT ;  /* 0x000000476d6d7210 */ /* 0x000fe20001f7e4ff */
[----:B------:R-:W-:Y:S01]  /*a50d0*/  IMAD.WIDE.U32 R68, R103, 0x30000000, RZ ;  /* 0x3000000067447825 */ /* 0x000fe200078e00ff */
[----:B------:R-:W-:Y:S02]  /*a50e0*/  IADD3 RZ, P5, PT, R67, R88, RZ ;  /* 0x0000005843ff7210 */ /* 0x000fe40007fbe0ff */
[----:B------:R-:W-:Y:S01]  /*a50f0*/  IADD3.X R72, P3, PT, R72, R101, RZ, P3, !PT ;  /* 0x0000006548487210 */ /* 0x000fe20001f7e4ff */
[----:B------:R-:W-:Y:S02]  /*a5100*/  IMAD R66, R8, -0x7af74000, R64 ;  /* 0x8508c00008427824 */ /* 0x000fe400078e0240 */
[----:B------:R-:W-:Y:S01]  /*a5110*/  IMAD.WIDE.U32 R86, R40, 0x17c510ea, R86 ;  /* 0x17c510ea28567825 */ /* 0x000fe200078e0056 */
[----:B------:R-:W-:Y:S02]  /*a5120*/  IADD3.X R40, P4, PT, R79, R85, RZ, P4, !PT ;  /* 0x000000554f287210 */ /* 0x000fe4000279e4ff */
[----:B------:R-:W-:Y:S01]  /*a5130*/  IADD3.X R109, P3, PT, R109, R82, RZ, P3, !PT ;  /* 0x000000526d6d7210 */ /* 0x000fe20001f7e4ff */
[----:B------:R-:W-:Y:S01]  /*a5140*/  IMAD.IADD R64, R67, 0x1, R66 ;  /* 0x0000000143407824 */ /* 0x000fe200078e0242 */
[----:B------:R-:W-:Y:S01]  /*a5150*/  IADD3.X R74, P4, PT, R9, R74, RZ, P4, !PT ;  /* 0x0000004a094a7210 */ /* 0x000fe2000279e4ff */
[----:B------:R-:W-:-:S02]  /*a5160*/  IMAD.X R65, RZ, RZ, RZ, P0 ;  /* 0x000000ffff417224 */ /* 0x000fc400000e06ff */
[----:B------:R-:W-:Y:S01]  /*a5170*/  IMAD.WIDE.U32 R84, P0, R8, 0x170b5d44, R68 ;  /* 0x170b5d4408547825 */ /* 0x000fe20007800044 */
[----:B------:R-:W-:Y:S02]  /*a5180*/  IADD3.X RZ, P2, PT, R95, R64, RZ, P2, !PT ;  /* 0x000000405fff7210 */ /* 0x000fe4000175e4ff */
[----:B------:R-:W-:Y:S01]  /*a5190*/  IADD3.X R75, P4, PT, R40, R81, RZ, P4, !PT ;  /* 0x00000051284b7210 */ /* 0x000fe2000279e4ff */
[----:B------:R-:W-:-:S03]  /*a51a0*/  IMAD.WIDE.U32 R66, R8, 0x30000000, RZ ;  /* 0x3000000008427825 */ /* 0x000fc600078e00ff */
[----:B------:R-:W-:Y:S01]  /*a51b0*/  IADD3.X R9, P4, PT, RZ, RZ, RZ, P4, !PT ;  /* 0x000000ffff097210 */ /* 0x000fe2000279e4ff */
[----:B------:R-:W-:Y:S01]  /*a51c0*/  IMAD.X R79, RZ, RZ, RZ, P0 ;  /* 0x000000ffff4f7224 */ /* 0x000fe200000e06ff */
[----:B------:R-:W-:Y:S01]  /*a51d0*/  IADD3 RZ, P0, PT, R84, R67, RZ ;  /* 0x0000004354ff7210 */ /* 0x000fe20007f1e0ff */
[----:B------:R-:W-:Y:S02]  /*a51e0*/  IMAD R111, R8, 0x170b5d44, R68 ;  /* 0x170b5d44086f7824 */ /* 0x000fe400078e0244 */
[----:B------:R-:W-:Y:S02]  /*a51f0*/  IMAD.MOV.U32 R78, RZ, RZ, R85 ;  /* 0x000000ffff4e7224 */ /* 0x000fe400078e0055 */
[----:B------:R-:W-:-:S04]  /*a5200*/  IMAD.WIDE.U32 R68, R103, -0x45f6b800, RZ ;  /* 0xba09480067447825 */ /* 0x000fc800078e00ff */
[----:B------:R-:W-:Y:S02]  /*a5210*/  IMAD.MOV.U32 R64, RZ, RZ, R89 ;  /* 0x000000ffff407224 */ /* 0x000fe400078e0059 */
[----:B------:R-:W-:Y:S02]  /*a5220*/  IMAD.IADD R95, R93, 0x1, R17 ;  /* 0x000000015d5f7824 */ /* 0x000fe400078e0211 */
[----:B------:R-:W-:Y:S01]  /*a5230*/  IMAD.WIDE.U32.X R78, R103, 0x170b5d44, R78, P0 ;  /* 0x170b5d44674e7825 */ /* 0x000fe200000e044e */
[----:B------:R-:W-:-:S03]  /*a5240*/  IADD3 RZ, P0, PT, R74, R16, RZ ;  /* 0x000000104aff7210 */ /* 0x000fc60007f1e0ff */
[----:B------:R-:W-:Y:S01]  /*a5250*/  IMAD.WIDE.U32.X R70, R103, -0x7af74000, R64, P5 ;  /* 0x8508c00067467825 */ /* 0x000fe200028e0440 */
[----:B------:R-:W-:-:S03]  /*a5260*/  IADD3.X RZ, P0, PT, R75, R95, RZ, P0, !PT ;  /* 0x0000005f4bff7210 */ /* 0x000fc6000071e4ff */
[----:B------:R-:W-:Y:S01]  /*a5270*/  IMAD.WIDE.U32 R88, P5, R8, 0x1ef3622f, R68 ;  /* 0x1ef3622f08587825 */ /* 0x000fe200078a0044 */
[----:B------:R-:W-:-:S03]  /*a5280*/  IADD3.X R9, P0, PT, R9, R42, RZ, P0, !PT ;  /* 0x0000002a09097210 */ /* 0x000fc6000071e4ff */
[----:B------:R-:W-:Y:S01]  /*a5290*/  IMAD.MOV.U32 R16, RZ, RZ, R89 ;  /* 0x000000ffff107224 */ /* 0x000fe200078e0059 */
[----:B------:R-:W-:Y:S01]  /*a52a0*/  IADD3.X R89, P2, PT, RZ, R70, RZ, P2, !PT ;  /* 0x00000046ff597210 */ /* 0x000fe2000175e4ff */
[----:B------:R-:W-:Y:S02]  /*a52b0*/  IMAD.X R81, RZ, RZ, RZ, P4 ;  /* 0x000000ffff517224 */ /* 0x000fe400020e06ff */
[C---:B------:R-:W-:Y:S01]  /*a52c0*/  IMAD R115, R8.reuse, 0x1ef3622f, R68 ;  /* 0x1ef3622f08737824 */ /* 0x040fe200078e0244 */
[----:B------:R-:W-:Y:S01]  /*a52d0*/  IADD3.X R70, P2, PT, RZ, R71, RZ, P2, !PT ;  /* 0x00000047ff467210 */ /* 0x000fe2000175e4ff */
[----:B------:R-:W-:Y:S01]  /*a52e0*/  IMAD.WIDE.U32 R68, R8, -0x45f6b800, RZ ;  /* 0xba09480008447825 */ /* 0x000fe200078e00ff */
[----:B------:R-:W-:-:S03]  /*a52f0*/  IADD3.X R40, P0, PT, R81, R43, RZ, P0, !PT ;  /* 0x0000002b51287210 */ /* 0x000fc6000071e4ff */
[----:B------:R-:W-:Y:S01]  /*a5300*/  IMAD.WIDE.U32 R76, R56, -0x45f6b800, R76 ;  /* 0xba094800384c7825 */ /* 0x000fe200078e004c */
[----:B------:R-:W-:-:S03]  /*a5310*/  IADD3 RZ, P4, PT, R88, R69, RZ ;  /* 0x0000004558ff7210 */ /* 0x000fc60007f9e0ff */
[----:B------:R-:W-:Y:S01]  /*a5320*/  IMAD.WIDE.U32 R64, R103, 0xf5138f, RZ ;  /* 0x00f5138f67407825 */ /* 0x000fe200078e00ff */
[----:B------:R-:W-:Y:S02]  /*a5330*/  IADD3.X R88, P2, PT, R89, R76, RZ, P2, !PT ;  /* 0x0000004c59587210 */ /* 0x000fe4000175e4ff */
[----:B------:R-:W-:Y:S01]  /*a5340*/  IADD3.X R76, P0, PT, R9, R86, RZ, P0, !PT ;  /* 0x00000056094c7210 */ /* 0x000fe2000071e4ff */
[----:B------:R-:W-:Y:S02]  /*a5350*/  IMAD.IADD R97, R77, 0x1, R97 ;  /* 0x000000014d617824 */ /* 0x000fe400078e0261 */
[----:B------:R-:W-:Y:S02]  /*a5360*/  IMAD.IADD R41, R87, 0x1, R41 ;  /* 0x0000000157297824 */ /* 0x000fe400078e0229 */
[----:B------:R-:W-:Y:S01]  /*a5370*/  IMAD.X R17, RZ, RZ, RZ, P5 ;  /* 0x000000ffff117224 */ /* 0x000fe200028e06ff */
[----:B------:R-:W-:Y:S01]  /*a5380*/  IADD3.X R89, P2, PT, R70, R97, RZ, P2, !PT ;  /* 0x0000006146597210 */ /* 0x000fe2000175e4ff */
[----:B------:R-:W-:Y:S01]  /*a5390*/  IMAD.WIDE.U32 R98, P5, R8, 0x1a22d9f3, R64 ;  /* 0x1a22d9f308627825 */ /* 0x000fe200078a0040 */
[----:B------:R-:W-:-:S03]  /*a53a0*/  IADD3.X R77, P0, PT, R40, R41, RZ, P0, !PT ;  /* 0x00000029284d7210 */ /* 0x000fc6000071e4ff */
[C---:B------:R-:W-:Y:S01]  /*a53b0*/  IMAD.WIDE.U32 R42, R103.reuse, 0x6ca1493b, RZ ;  /* 0x6ca1493b672a7825 */ /* 0x040fe200078e00ff */
[----:B------:R-:W-:Y:S02]  /*a53c0*/  MOV R94, R99 ;  /* 0x00000063005e7202 */ /* 0x000fe40000000f00 */
[----:B------:R-:W-:Y:S01]  /*a53d0*/  IADD3.X R99, P2, PT, RZ, RZ, RZ, P2, !PT ;  /* 0x000000ffff637210 */ /* 0x000fe2000175e4ff */
[----:B------:R-:W-:Y:S01]  /*a53e0*/  IMAD.WIDE.U32.X R70, R103, 0x1ef3622f, R16, P4 ;  /* 0x1ef3622f67467825 */ /* 0x000fe200020e0410 */
[----:B------:R-:W-:-:S03]  /*a53f0*/  IADD3.X R105, P0, PT, RZ, RZ, RZ, P0, !PT ;  /* 0x000000ffff697210 */ /* 0x000fc6000071e4ff */
[----:B------:R-:W-:-:S04]  /*a5400*/  IMAD.WIDE.U32 R16, R103, 0x17c510ea, RZ ;  /* 0x17c510ea67107825 */ /* 0x000fc800078e00ff */
[----:B------:R-:W-:-:S04]  /*a5410*/  IMAD.WIDE.U32 R86, P4, R8, -0x39c4fa40, R42 ;  /* 0xc63b05c008567825 */ /* 0x000fc8000788002a */
[----:B------:R-:W-:-:S04]  /*a5420*/  IMAD.WIDE.U32 R40, R8, 0x6ca1493b, RZ ;  /* 0x6ca1493b08287825 */ /* 0x000fc800078e00ff */
[C---:B------:R-:W-:Y:S02]  /*a5430*/  IMAD R85, R8.reuse, 0x1a22d9f3, R64 ;  /* 0x1a22d9f308557824 */ /* 0x040fe400078e0240 */
[----:B------:R-:W-:-:S04]  /*a5440*/  IMAD.WIDE.U32 R64, R8, 0xf5138f, RZ ;  /* 0x00f5138f08407825 */ /* 0x000fc800078e00ff */
[----:B------:R-:W-:Y:S02]  /*a5450*/  IMAD.X R43, RZ, RZ, RZ, P4 ;  /* 0x000000ffff2b7224 */ /* 0x000fe400020e06ff */
[----:B------:R-:W-:Y:S01]  /*a5460*/  IMAD.X R101, RZ, RZ, RZ, P2 ;  /* 0x000000ffff657224 */ /* 0x000fe200010e06ff */
[----:B------:R-:W-:Y:S01]  /*a5470*/  IADD3 RZ, P2, PT, R86, R41, RZ ;  /* 0x0000002956ff7210 */ /* 0x000fe20007f5e0ff */
[----:B------:R-:W-:-:S04]  /*a5480*/  IMAD.WIDE.U32 R96, P4, R8, 0x1ae3a46, R16 ;  /* 0x01ae3a4608607825 */ /* 0x000fc80007880010 */
[----:B------:R-:W-:Y:S01]  /*a5490*/  IMAD R81, R8, -0x39c4fa40, R42 ;  /* 0xc63b05c008517824 */ /* 0x000fe200078e022a */
[----:B------:R-:W-:Y:S01]  /*a54a0*/  MOV R86, R97 ;  /* 0x0000006100567202 */ /* 0x000fe20000000f00 */
[----:B------:R-:W-:Y:S02]  /*a54b0*/  IMAD.IADD R113, R111, 0x1, R67 ;  /* 0x000000016f717824 */ /* 0x000fe400078e0243 */
[----:B------:R-:W-:Y:S01]  /*a54c0*/  IMAD.X R107, RZ, RZ, RZ, P0 ;  /* 0x000000ffff6b7224 */ /* 0x000fe200000e06ff */
[----:B------:R-:W-:Y:S01]  /*a54d0*/  IADD3 RZ, P0, PT, R88, R66, RZ ;  /* 0x0000004258ff7210 */ /* 0x000fe20007f1e0ff */
[----:B------:R-:W-:Y:S01]  /*a54e0*/  IMAD.X R95, RZ, RZ, RZ, P5 ;  /* 0x000000ffff5f7224 */ /* 0x000fe200028e06ff */
[----:B------:R-:W-:Y:S01]  /*a54f0*/  IADD3 RZ, P5, PT, R98, R65, RZ ;  /* 0x0000004162ff7210 */ /* 0x000fe20007fbe0ff */
[----:B------:R-:W-:Y:S01]  /*a5500*/  IMAD.MOV.U32 R42, RZ, RZ, R87 ;  /* 0x000000ffff2a7224 */ /* 0x000fe200078e0057 */
[----:B------:R-:W-:Y:S01]  /*a5510*/  IADD3.X RZ, P0, PT, R89, R113, RZ, P0, !PT ;  /* 0x0000007159ff7210 */ /* 0x000fe2000071e4ff */
[----:B------:R-:W-:-:S02]  /*a5520*/  IMAD R9, R8, 0x1ae3a46, R16 ;  /* 0x01ae3a4608097824 */ /* 0x000fc400078e0210 */
[----:B------:R-:W-:-:S04]  /*a5530*/  IMAD.WIDE.U32 R16, R8, 0x17c510ea, RZ ;  /* 0x17c510ea08107825 */ /* 0x000fc800078e00ff */
[----:B------:R-:W-:Y:S02]  /*a5540*/  IMAD.IADD R97, R91, 0x1, R15 ;  /* 0x000000015b617824 */ /* 0x000fe400078e020f */
[----:B------:R-:W-:Y:S01]  /*a5550*/  IMAD.WIDE.U32.X R42, R103, -0x39c4fa40, R42, P2 ;  /* 0xc63b05c0672a7825 */ /* 0x000fe200010e042a */
[----:B------:R-:W-:-:S03]  /*a5560*/  IADD3 RZ, P2, PT, R76, R14, RZ ;  /* 0x0000000e4cff7210 */ /* 0x000fc60007f5e0ff */
[----:B------:R-:W-:Y:S01]  /*a5570*/  IMAD.X R87, RZ, RZ, RZ, P4 ;  /* 0x000000ffff577224 */ /* 0x000fe200020e06ff */
[----:B------:R-:W-:Y:S01]  /*a5580*/  IADD3 RZ, P4, PT, R96, R17, RZ ;  /* 0x0000001160ff7210 */ /* 0x000fe20007f9e0ff */
[----:B------:R-:W-:Y:S01]  /*a5590*/  IMAD.WIDE.U32.X R66, R103, 0x1a22d9f3, R94, P5 ;  /* 0x1a22d9f367427825 */ /* 0x000fe200028e045e */
[----:B------:R-:W-:Y:S02]  /*a55a0*/  IADD3.X R95, P5, PT, R72, R57, RZ, P3, !PT ;  /* 0x00000039485f7210 */ /* 0x000fe40001fbe4ff */
[----:B------:R-:W-:Y:S01]  /*a55b0*/  IADD3.X R57, P0, PT, R99, R78, RZ, P0, !PT ;  /* 0x0000004e63397210 */ /* 0x000fe2000071e4ff */
[----:B------:R-:W-:Y:S01]  /*a55c0*/  IMAD.WIDE.U32 R74, R56, 0xf5138f, R74 ;  /* 0x00f5138f384a7825 */ /* 0x000fe200078e004a */
[----:B------:R-:W-:Y:S02]  /*a55d0*/  IADD3.X RZ, P2, PT, R77, R97, RZ, P2, !PT ;  /* 0x000000614dff7210 */ /* 0x000fe4000175e4ff */
[----:B------:R-:W-:Y:S01]  /*a55e0*/  IADD3.X R79, P0, PT, R101, R79, RZ, P0, !PT ;  /* 0x0000004f654f7210 */ /* 0x000fe2000071e4ff */
[----:B------:R-:W-:Y:S01]  /*a55f0*/  IMAD.WIDE.U32.X R14, R103, 0x1ae3a46, R86, P4 ;  /* 0x01ae3a46670e7825 */ /* 0x000fe200020e0456 */
[----:B------:R-:W-:-:S02]  /*a5600*/  IADD3.X R12, P4, PT, R105, R12, RZ, P2, !PT ;  /* 0x0000000c690c7210 */ /* 0x000fc4000179e4ff */
        /* <DEDUP_REMOVED lines=24> */
[----:B------:R-:W-:Y:S01]  /*a5790*/  IADD3.X R97, P0, PT, RZ, RZ, RZ, P0, !PT ;  /* 0x000000ffff617210 */ /* 0x000fe2000071e4ff */
[----:B------:R-:W-:Y:S01]  /*a57a0*/  IMAD.WIDE.U32 R10, R13, 0x1, RZ ;  /* 0x000000010d0a7825 */ /* 0x000fe200078e00ff */
[----:B------:R-:W-:Y:S02]  /*a57b0*/  IADD3 RZ, P4, PT, R74, R86, RZ ;  /* 0x000000564aff7210 */ /* 0x000fe40007f9e0ff */
[----:B------:R-:W-:Y:S01]  /*a57c0*/  IADD3.X R89, P3, PT, R89, R70, RZ, P3, !PT ;  /* 0x0000004659597210 */ /* 0x000fe20001f7e4ff */
[C-C-:B------:R-:W-:Y:S01]  /*a57d0*/  IMAD R86, R12.reuse, -0x7af74000, R10.reuse ;  /* 0x8508c0000c567824 */ /* 0x140fe200078e020a */
[----:B------:R-:W-:Y:S01]  /*a57e0*/  IADD3.X R72, P2, PT, R97, R58, RZ, P2, !PT ;  /* 0x0000003a61487210 */ /* 0x000fe2000175e4ff */
[----:B------:R-:W-:Y:S01]  /*a57f0*/  IMAD.X R99, RZ, RZ, RZ, P0 ;  /* 0x000000ffff637224 */ /* 0x000fe200000e06ff */
[----:B------:R-:W-:Y:S01]  /*a5800*/  IADD3.X R70, P3, PT, R93, R71, RZ, P3, !PT ;  /* 0x000000475d467210 */ /* 0x000fe20001f7e4ff */
[----:B------:R-:W-:Y:S01]  /*a5810*/  IMAD.WIDE.U32 R74, P0, R12, -0x7af74000, R10 ;  /* 0x8508c0000c4a7825 */ /* 0x000fe2000780000a */
[----:B------:R-:W-:-:S02]  /*a5820*/  IADD3 R58, PT, PT, R87, R86, RZ ;  /* 0x00000056573a7210 */ /* 0x000fc40007ffe0ff */
[----:B------:R-:W-:Y:S01]  /*a5830*/  IADD3.X R76, P3, PT, R89, R76, RZ, P3, !PT ;  /* 0x0000004c594c7210 */ /* 0x000fe20001f7e4ff */
[----:B------:R-:W-:Y:S01]  /*a5840*/  IMAD.IADD R91, R77, 0x1, R91 ;  /* 0x000000014d5b7824 */ /* 0x000fe200078e025b */
[----:B------:R-:W-:Y:S01]  /*a5850*/  IADD3 RZ, P5, PT, R87, R74, RZ ;  /* 0x0000004a57ff7210 */ /* 0x000fe20007fbe0ff */
[----:B------:R-:W-:Y:S01]  /*a5860*/  IMAD.WIDE.U32 R10, R13, 0x30000000, RZ ;  /* 0x300000000d0a7825 */ /* 0x000fe200078e00ff */
[----:B------:R-:W-:Y:S02]  /*a5870*/  IADD3.X R74, P2, PT, R99, R59, RZ, P2, !PT ;  /* 0x0000003b634a7210 */ /* 0x000fe4000175e4ff */
[----:B------:R-:W-:Y:S01]  /*a5880*/  IADD3.X RZ, P4, PT, R95, R58, RZ, P4, !PT ;  /* 0x0000003a5fff7210 */ /* 0x000fe2000279e4ff */
[----:B------:R-:W-:Y:S01]  /*a5890*/  IMAD.X R59, RZ, RZ, RZ, P0 ;  /* 0x000000ffff3b7224 */ /* 0x000fe200000e06ff */
[----:B------:R-:W-:Y:S01]  /*a58a0*/  IADD3.X R77, P3, PT, R70, R91, RZ, P3, !PT ;  /* 0x0000005b464d7210 */ /* 0x000fe20001f7e4ff */
[----:B------:R-:W-:Y:S01]  /*a58b0*/  IMAD.MOV.U32 R58, RZ, RZ, R75 ;  /* 0x000000ffff3a7224 */ /* 0x000fe200078e004b */
[----:B------:R-:W-:Y:S01]  /*a58c0*/  IADD3 RZ, P0, PT, R76, R64, RZ ;  /* 0x000000404cff7210 */ /* 0x000fe20007f1e0ff */
[----:B------:R-:W-:Y:S01]  /*a58d0*/  IMAD.IADD R65, R85, 0x1, R65 ;  /* 0x0000000155417824 */ /* 0x000fe200078e0241 */
[----:B------:R-:W-:Y:S01]  /*a58e0*/  IADD3.X R87, P3, PT, RZ, RZ, RZ, P3, !PT ;  /* 0x000000ffff577210 */ /* 0x000fe20001f7e4ff */
[----:B------:R-:W-:-:S03]  /*a58f0*/  IMAD.WIDE.U32.X R58, R13, -0x7af74000, R58, P5 ;  /* 0x8508c0000d3a7825 */ /* 0x000fc600028e043a */
[----:B------:R-:W-:Y:S01]  /*a5900*/  IADD3.X RZ, P0, PT, R77, R65, RZ, P0, !PT ;  /* 0x000000414dff7210 */ /* 0x000fe2000071e4ff */
[----:B------:R-:W-:-:S04]  /*a5910*/  IMAD.WIDE.U32 R70, P5, R12, 0x170b5d44, R10 ;  /* 0x170b5d440c467825 */ /* 0x000fc800078a000a */
[----:B------:R-:W-:-:S04]  /*a5920*/  IMAD.WIDE.U32 R56, R56, 0x17c510ea, R68 ;  /* 0x17c510ea38387825 */ /* 0x000fc800078e0044 */
[----:B------:R-:W-:Y:S01]  /*a5930*/  IMAD.X R69, RZ, RZ, RZ, P5 ;  /* 0x000000ffff457224 */ /* 0x000fe200028e06ff */
[----:B------:R-:W-:Y:S01]  /*a5940*/  IADD3.X R75, P5, PT, RZ, R58, RZ, P4, !PT ;  /* 0x0000003aff4b7210 */ /* 0x000fe200027be4ff */
[----:B------:R-:W-:Y:S01]  /*a5950*/  IMAD R91, R12, 0x170b5d44, R10 ;  /* 0x170b5d440c5b7824 */ /* 0x000fe200078e020a */
[----:B------:R-:W-:Y:S01]  /*a5960*/  IADD3 R63, PT, PT, R57, R63, RZ ;  /* 0x0000003f393f7210 */ /* 0x000fe20007ffe0ff */
        /* <DEDUP_REMOVED lines=23> */
[----:B------:R-:W-:Y:S01]  /*a5ae0*/  IADD3.X R69, P3, PT, RZ, RZ, RZ, P3, !PT ;  /* 0x000000ffff457210 */ /* 0x000fe20001f7e4ff */
[----:B------:R-:W-:Y:S01]  /*a5af0*/  IMAD.X R58, RZ, RZ, RZ, P5 ;  /* 0x000000ffff3a7224 */ /* 0x000fe200028e06ff */
[----:B------:R-:W-:Y:S01]  /*a5b00*/  IADD3.X RZ, P4, PT, R57, R65, RZ, P4, !PT ;  /* 0x0000004139ff7210 */ /* 0x000fe2000279e4ff */
[--C-:B------:R-:W-:Y:S01]  /*a5b10*/  IMAD R75, R12, 0x1ef3622f, R40.reuse ;  /* 0x1ef3622f0c4b7824 */ /* 0x100fe200078e0228 */
[----:B------:R-:W-:Y:S01]  /*a5b20*/  IADD3.X R70, P2, PT, R72, R101, RZ, P2, !PT ;  /* 0x0000006548467210 */ /* 0x000fe2000175e4ff */
[----:B------:R-:W-:Y:S01]  /*a5b30*/  IMAD.WIDE.U32 R66, P5, R12, 0x1ef3622f, R40 ;  /* 0x1ef3622f0c427825 */ /* 0x000fe200078a0028 */
[----:B------:R-:W-:-:S02]  /*a5b40*/  IADD3.X R68, P0, PT, R58, R59, RZ, P0, !PT ;  /* 0x0000003b3a447210 */ /* 0x000fc4000071e4ff */
[----:B------:R-:W-:Y:S01]  /*a5b50*/  IADD3.X R71, P2, PT, R74, R103, RZ, P2, !PT ;  /* 0x000000674a477210 */ /* 0x000fe2000175e4ff */
[----:B------:R-:W-:-:S04]  /*a5b60*/  IMAD.WIDE.U32 R40, R8, 0xf5138f, R76 ;  /* 0x00f5138f08287825 */ /* 0x000fc800078e004c */
        /* <DEDUP_REMOVED lines=18> */
[C-C-:B------:R-:W-:Y:S01]  /*a5c90*/  IMAD R77, R12.reuse, 0x1a22d9f3, R42.reuse ;  /* 0x1a22d9f30c4d7824 */ /* 0x140fe200078e022a */
[----:B------:R-:W-:Y:S01]  /*a5ca0*/  IADD3.X R71, PT, PT, RZ, RZ, RZ, P0, !PT ;  /* 0x000000ffff477210 */ /* 0x000fe200007fe4ff */
[C---:B------:R-:W-:Y:S01]  /*a5cb0*/  IMAD.WIDE.U32 R68, P0, R12.reuse, 0x1a22d9f3, R42 ;  /* 0x1a22d9f30c447825 */ /* 0x040fe2000780002a */
[----:B------:R-:W-:Y:S02]  /*a5cc0*/  IADD3.X R61, P3, PT, R61, R64, RZ, P3, !PT ;  /* 0x000000403d3d7210 */ /* 0x000fe40001f7e4ff */
[----:B------:R-:W-:Y:S01]  /*a5cd0*/  IADD3.X R58, P4, PT, R63, R70, RZ, P4, !PT ;  /* 0x000000463f3a7210 */ /* 0x000fe2000279e4ff */
[----:B------:R-:W-:-:S03]  /*a5ce0*/  IMAD.WIDE.U32 R62, R12, 0xf5138f, RZ ;  /* 0x00f5138f0c3e7825 */ /* 0x000fc600078e00ff */
[----:B------:R-:W-:Y:S01]  /*a5cf0*/  IADD3.X R59, P4, PT, R66, R59, RZ, P4, !PT ;  /* 0x0000003b423b7210 */ /* 0x000fe2000279e4ff */
[----:B------:R-:W-:Y:S01]  /*a5d00*/  IMAD.X R67, RZ, RZ, RZ, P0 ;  /* 0x000000ffff437224 */ /* 0x000fe200000e06ff */
[----:B------:R-:W-:Y:S01]  /*a5d10*/  IADD3.X R64, P0, PT, R71, R65, RZ, P3, !PT ;  /* 0x0000004147407210 */ /* 0x000fe20001f1e4ff */
[----:B------:R-:W-:Y:S01]  /*a5d20*/  IMAD.WIDE.U32 R42, R8, 0x6ca1493b, R56 ;  /* 0x6ca1493b082a7825 */ /* 0x000fe200078e0038 */
[----:B------:R-:W-:-:S03]  /*a5d30*/  IADD3 RZ, P3, PT, R68, R63, RZ ;  /* 0x0000003f44ff7210 */ /* 0x000fc60007f7e0ff */
[----:B------:R-:W-:Y:S01]  /*a5d40*/  IMAD.IADD R81, R43, 0x1, R81 ;  /* 0x000000012b517824 */ /* 0x000fe200078e0251 */
[----:B------:R-:W-:Y:S01]  /*a5d50*/  IADD3.X R42, P0, PT, R61, R42, RZ, P0, !PT ;  /* 0x0000002a3d2a7210 */ /* 0x000fe2000071e4ff */
        /* <DEDUP_REMOVED lines=8> */
[----:B------:R-:W-:Y:S01]  /*a5de0*/  IADD3 RZ, P4, PT, R58, R16, RZ ;  /* 0x000000103aff7210 */ /* 0x000fe20007f9e0ff */
[----:B------:R-:W-:Y:S01]  /*a5df0*/  IMAD.IADD R65, R9, 0x1, R17 ;  /* 0x0000000109417824 */ /* 0x000fe200078e0211 */
[----:B------:R-:W-:Y:S01]  /*a5e00*/  IADD3.X RZ, P3, PT, R43, R63, RZ, P3, !PT ;  /* 0x0000003f2bff7210 */ /* 0x000fe20001f7e4ff */
[----:B------:R-:W-:-:S03]  /*a5e10*/  IMAD.WIDE.U32 R16, R13, 0x6ca1493b, RZ ;  /* 0x6ca1493b0d107825 */ /* 0x000fc600078e00ff */
        /* <DEDUP_REMOVED lines=17> */
[----:B------:R-:W-:Y:S01]  /*a5f30*/  IADD3.X R57, PT, PT, RZ, RZ, RZ, P5, P2 ;  /* 0x000000ffff397210 */ /* 0x000fe20002fe44ff */
[----:B------:R-:W-:Y:S01]  /*a5f40*/  IMAD.WIDE.U32 R40, R12, -0x45f6b800, R40 ;  /* 0xba0948000c287825 */ /* 0x000fe200078e0028 */
[----:B------:R-:W-:-:S02]  /*a5f50*/  MOV R62, R65 ;  /* 0x00000041003e7202 */ /* 0x000fc40000000f00 */
[----:B------:R-:W-:Y:S01]  /*a5f60*/  IADD3.X R64, P4, PT, R8, R15, RZ, P4, !PT ;  /* 0x0000000f08407210 */ /* 0x000fe2000279e4ff */
[----:B------:R-:W-:Y:S01]  /*a5f70*/  IMAD.WIDE.U32 R14, R54, R55, RZ ;  /* 0x00000037360e7225 */ /* 0x000fe200078e00ff */
[----:B------:R-:W-:Y:S02]  /*a5f80*/  IADD3 RZ, P5, PT, R16, R58, RZ ;  /* 0x0000003a10ff7210 */ /* 0x000fe40007fbe0ff */
[----:B------:R-:W-:Y:S01]  /*a5f90*/  IADD3.X R17, P3, PT, R56, R9, RZ, P3, !PT ;  /* 0x0000000938117210 */ /* 0x000fe20001f7e4ff */
[----:B------:R-:W-:Y:S01]  /*a5fa0*/  IMAD.WIDE.U32 R8, R55, R55, RZ ;  /* 0x0000003737087225 */ /* 0x000fe200078e00ff */
[----:B------:R-:W-:Y:S02]  /*a5fb0*/  IADD3.X R66, P2, PT, R66, R57, RZ, P4, !PT ;  /* 0x0000003942427210 */ /* 0x000fe4000275e4ff */
[----:B------:R-:W-:Y:S01]  /*a5fc0*/  IADD3.X RZ, P5, PT, R17, R59, RZ, P5, !PT ;  /* 0x0000003b11ff7210 */ /* 0x000fe20002fbe4ff */
[----:B------:R-:W-:Y:S01]  /*a5fd0*/  IMAD.WIDE.U32.X R56, R13, -0x39c4fa40, R62, P0 ;  /* 0xc63b05c00d387825 */ /* 0x000fe200000e043e */
[----:B------:R-:W-:-:S02]  /*a5fe0*/  SHF.L.W.U32.HI R59, R6, 0x1, R7 ;  /* 0x00000001063b7819 */ /* 0x000fc40000010e07 */
[----:B------:R-:W-:Y:S01]  /*a5ff0*/  IADD3.X R61, P3, PT, RZ, RZ, RZ, P3, !PT ;  /* 0x000000ffff3d7210 */ /* 0x000fe20001f7e4ff */
[----:B------:R-:W-:Y:S01]  /*a6000*/  IMAD R65, R55, R54, R14 ;  /* 0x0000003637417224 */ /* 0x000fe200078e020e */
[----:B------:R-:W-:Y:S01]  /*a6010*/  IADD3.X R59, P0, PT, R59, R8, RZ, P1, !PT ;  /* 0x000000083b3b7210 */ /* 0x000fe20000f1e4ff */
[----:B------:R-:W-:Y:S01]  /*a6020*/  IMAD.WIDE.U32 R42, R12, 0xf5138f, R42 ;  /* 0x00f5138f0c2a7825 */ /* 0x000fe200078e002a */
[----:B------:R-:W-:Y:S02]  /*a6030*/  IADD3.X R8, P5, PT, R61, R56, RZ, P5, !PT ;  /* 0x000000383d087210 */ /* 0x000fe40002fbe4ff */
[----:B------:R-:W-:Y:S01]  /*a6040*/  SHF.L.W.U32.HI R58, R7, 0x1, R60 ;  /* 0x00000001073a7819 */ /* 0x000fe20000010e3c */
[----:B------:R-:W-:Y:S01]  /*a6050*/  IMAD.IADD R63, R9, 0x1, R65 ;  /* 0x00000001093f7824 */ /* 0x000fe200078e0241 */
[----:B------:R-:W-:Y:S01]  /*a6060*/  IADD3.X R59, P1, PT, R64, R59, RZ, P2, !PT ;  /* 0x0000003b403b7210 */ /* 0x000fe2000173e4ff */
[----:B------:R-:W-:Y:S02]  /*a6070*/  IMAD.X R56, RZ, RZ, RZ, P3 ;  /* 0x000000ffff387224 */ /* 0x000fe400018e06ff */
[----:B------:R-:W-:Y:S01]  /*a6080*/  IMAD.WIDE.U32 R6, R13, 0x17c510ea, RZ ;  /* 0x17c510ea0d067825 */ /* 0x000fe200078e00ff */
[----:B------:R-:W-:-:S02]  /*a6090*/  IADD3.X R61, P0, PT, R58, R63, RZ, P0, !PT ;  /* 0x0000003f3a3d7210 */ /* 0x000fc4000071e4ff */
[----:B------:R-:W-:Y:S01]  /*a60a0*/  IADD3.X R58, P3, PT, R56, R57, RZ, P5, !PT ;  /* 0x00000039383a7210 */ /* 0x000fe20002f7e4ff */
[----:B------:R-:W-:Y:S01]  /*a60b0*/  IMAD.WIDE.U32 R62, P5, R55, R54, R14 ;  /* 0x00000036373e7225 */ /* 0x000fe200078a000e */
[----:B------:R-:W-:Y:S02]  /*a60c0*/  IADD3.X R15, P1, PT, R66, R61, RZ, P1, !PT ;  /* 0x0000003d420f7210 */ /* 0x000fe40000f3e4ff */
[----:B------:R-:W-:Y:S01]  /*a60d0*/  IADD3.X R14, P3, PT, R8, R59, RZ, P3, !PT ;  /* 0x0000003b080e7210 */ /* 0x000fe20001f7e4ff */
[----:B------:R-:W-:-:S03]  /*a60e0*/  IMAD.WIDE.U32 R56, R12, 0x17c510ea, RZ ;  /* 0x17c510ea0c387825 */ /* 0x000fc600078e00ff */
[----:B------:R-:W-:Y:S01]  /*a60f0*/  IADD3.X R15, P3, PT, R58, R15, RZ, P3, !PT ;  /* 0x0000000f3a0f7210 */ /* 0x000fe20001f7e4ff */
[----:B------:R-:W-:-:S04]  /*a6100*/  IMAD.WIDE.U32 R64, P4, R12, 0x1ae3a46, R6 ;  /* 0x01ae3a460c407825 */ /* 0x000fc80007880006 */
[----:B------:R-:W-:Y:S02]  /*a6110*/  IMAD R67, R12, 0x1ae3a46, R6 ;  /* 0x01ae3a460c437824 */ /* 0x000fe400078e0206 */
[----:B------:R-:W-:Y:S01]  /*a6120*/  IMAD.X R7, RZ, RZ, RZ, P5 ;  /* 0x000000ffff077224 */ /* 0x000fe200028e06ff */
[----:B------:R-:W-:Y:S01]  /*a6130*/  IADD3 RZ, P5, PT, R64, R57, RZ ;  /* 0x0000003940ff7210 */ /* 0x000fe20007fbe0ff */
[----:B------:R-:W-:Y:S01]  /*a6140*/  IMAD.X R59, RZ, RZ, RZ, P4 ;  /* 0x000000ffff3b7224 */ /* 0x000fe200020e06ff */
[----:B------:R-:W-:Y:S01]  /*a6150*/  IADD3 RZ, P4, PT, R14, R56, RZ ;  /* 0x000000380eff7210 */ /* 0x000fe20007f9e0ff */
[----:B------:R-:W-:Y:S02]  /*a6160*/  IMAD.IADD R61, R67, 0x1, R57 ;  /* 0x00000001433d7824 */ /* 0x000fe400078e0239 */
        /* <DEDUP_REMOVED lines=8> */
[----:B------:R-:W-:Y:S01]  /*a61f0*/  IADD3.X R56, PT, PT, RZ, RZ, RZ, P3, !PT ;  /* 0x000000ffff387210 */ /* 0x000fe20001ffe4ff */
[----:B------:R-:W-:Y:S01]  /*a6200*/  IMAD.WIDE.U32.X R8, R54, R54, R6, P5 ;  /* 0x0000003636087225 */ /* 0x000fe200028e0406 */
[----:B------:R-:W-:Y:S02]  /*a6210*/  IADD3.X R6, P2, PT, RZ, RZ, RZ, P2, !PT ;  /* 0x000000ffff067210 */ /* 0x000fe4000175e4ff */
[----:B------:R-:W-:Y:S01]  /*a6220*/  IADD3.X R56, P3, PT, R56, R57, RZ, P4, !PT ;  /* 0x0000003938387210 */ /* 0x000fe2000277e4ff */
[----:B------:R-:W-:Y:S01]  /*a6230*/  IMAD.IADD R75, R41, 0x1, R75 ;  /* 0x00000001294b7824 */ /* 0x000fe200078e024b */
[----:B------:R-:W-:Y:S01]  /*a6240*/  LEA.HI.X R60, P0, R60, R8, RZ, 0x1, P0 ;  /* 0x000000083c3c7211 */ /* 0x000fe20000010cff */
[----:B------:R-:W-:Y:S01]  /*a6250*/  IMAD.X R57, RZ, RZ, RZ, P2 ;  /* 0x000000ffff397224 */ /* 0x000fe200010e06ff */
[----:B------:R-:W-:Y:S01]  /*a6260*/  IADD3.X R13, P1, P3, R13, RZ, R6, P3, P1 ;  /* 0x000000ff0d0d7210 */ /* 0x000fe20001b22406 */
[----:B------:R-:W-:-:S02]  /*a6270*/  IMAD.IADD R77, R43, 0x1, R77 ;  /* 0x000000012b4d7824 */ /* 0x000fc400078e024d */
[----:B------:R-:W-:Y:S01]  /*a6280*/  IMAD.IADD R67, R59, 0x1, R67 ;  /* 0x000000013b437824 */ /* 0x000fe200078e0243 */
[----:B------:R-:W-:Y:S01]  /*a6290*/  IADD3.X R8, PT, PT, R56, RZ, R57, P1, P3 ;  /* 0x000000ff38087210 */ /* 0x000fe20000fe6439 */
[----:B------:R-:W-:Y:S01]  /*a62a0*/  IMAD.WIDE.U32 R56, R12, 0x6ca1493b, R16 ;  /* 0x6ca1493b0c387825 */ /* 0x000fe200078e0010 */
[----:B------:R-:W-:-:S03]  /*a62b0*/  IADD3 R60, P1, PT, R13, R60, RZ ;  /* 0x0000003c0d3c7210 */ /* 0x000fc60007f3e0ff */
        /* <DEDUP_REMOVED lines=82> */
.L_x_1002:
[----:B------:R-:W-:Y:S05]  /*a67e0*/  BSYNC.RELIABLE B3 ;  /* 0x0000000000037941 */ /* 0x000fea0003800100 */
.L_x_1001:
        /* <DEDUP_REMOVED lines=12> */
.L_x_1000:
[----:B------:R-:W-:Y:S05]  /*a68b0*/  BSYNC.RECONVERGENT B2 ;  /* 0x0000000000027941 */ /* 0x000fea0003800200 */
.L_x_999:
        /* <DEDUP_REMOVED lines=91> */
.L_x_1006:
[----:B------:R-:W-:Y:S05]  /*a6e70*/  BSYNC.RELIABLE B3 ;  /* 0x0000000000037941 */ /* 0x000fea0003800100 */
.L_x_1005:
        /* <DEDUP_REMOVED lines=12> */
.L_x_1004:
[----:B------:R-:W-:Y:S05]  /*a6f40*/  BSYNC.RECONVERGENT B2 ;  /* 0x0000000000027941 */ /* 0x000fea0003800200 */
.L_x_1003:
[-C--:B------:R-:W-:Y:S01]  /*a6f50*/  IMAD.WIDE.U32 R40, R192, R163.reuse, RZ ;  /* 0x000000a3c0287225 */ /* 0x080fe200078e00ff */
[----:B------:R-:W-:Y:S03]  /*a6f60*/  BSSY.RECONVERGENT B2, `(.L_x_1007) ;  /* 0x0000441000027945 */ /* 0x000fe60003800200 */
[----:B------:R-:W-:-:S04]  /*a6f70*/  IMAD.WIDE.U32 R52, R69, R163, RZ ;  /* 0x000000a345347225 */ /* 0x000fc800078e00ff */
[----:B------:R-:W-:-:S04]  /*a6f80*/  IMAD.WIDE.U32 R40, P0, R69, R144, R40 ;  /* 0x0000009045287225 */ /* 0x000fc80007800028 */
[C---:B------:R-:W-:Y:S01]  /*a6f90*/  IMAD.WIDE.U32 R44, R192.reuse, R72, RZ ;  /* 0x00000048c02c7225 */ /* 0x040fe200078e00ff */
[----:B------:R-:W-:Y:S02]  /*a6fa0*/  IADD3.X R133, PT, PT, RZ, RZ, RZ, P0, !PT ;  /* 0x000000ffff857210 */ /* 0x000fe400007fe4ff */
[----:B------:R-:W-:Y:S01]  /*a6fb0*/  IADD3 R167, P0, PT, R53, R40, RZ ;  /* 0x0000002835a77210 */ /* 0x000fe20007f1e0ff */
[----:B------:R-:W-:Y:S02]  /*a6fc0*/  IMAD.MOV.U32 R132, RZ, RZ, R41 ;  /* 0x000000ffff847224 */ /* 0x000fe400078e0029 */
[----:B------:R-:W-:-:S04]  /*a6fd0*/  IMAD.WIDE.U32 R40, R192, R158, RZ ;  /* 0x0000009ec0287225 */ /* 0x000fc800078e00ff */
[----:B------:R-:W-:-:S04]  /*a6fe0*/  IMAD.WIDE.U32 R44, P2, R69, R75, R44 ;  /* 0x0000004b452c7225 */ /* 0x000fc8000784002c */
[----:B------:R-:W-:-:S04]  /*a6ff0*/  IMAD.WIDE.U32 R46, R192, R159, RZ ;  /* 0x0000009fc02e7225 */ /* 0x000fc800078e00ff */
[----:B------:R-:W-:-:S04]  /*a7000*/  IMAD.WIDE.U32 R138, R69, R72, RZ ;  /* 0x00000048458a7225 */ /* 0x000fc800078e00ff */
[----:B------:R-:W-:Y:S01]  /*a7010*/  IMAD.X R137, RZ, RZ, RZ, P2 ;  /* 0x000000ffff897224 */ /* 0x000fe200010e06ff */
[----:B------:R-:W-:Y:S01]  /*a7020*/  IADD3 R166, P5, PT, R139, R44, RZ ;  /* 0x0000002c8ba67210 */ /* 0x000fe20007fbe0ff */
[----:B------:R-:W-:-:S04]  /*a7030*/  IMAD.WIDE.U32 R40, P2, R69, R145, R40 ;  /* 0x0000009145287225 */ /* 0x000fc80007840028 */
[----:B------:R-:W-:-:S04]  /*a7040*/  IMAD.WIDE.U32 R116, R69, R158, RZ ;  /* 0x0000009e45747225 */ /* 0x000fc800078e00ff */
        /* <DEDUP_REMOVED lines=10> */
[----:B------:R-:W-:Y:S01]  /*a70f0*/  IMAD.X R113, RZ, RZ, RZ, P3 ;  /* 0x000000ffff717224 */ /* 0x000fe200018e06ff */
[----:B------:R-:W-:Y:S01]  /*a7100*/  IADD3 R117, P3, PT, R119, R46, RZ ;  /* 0x0000002e77757210 */ /* 0x000fe20007f7e0ff */
[----:B------:R-:W-:-:S04]  /*a7110*/  IMAD.WIDE.U32 R42, P1, R69, R74, R42 ;  /* 0x0000004a452a7225 */ /* 0x000fc8000782002a */
[----:B------:R-:W-:-:S04]  /*a7120*/  IMAD.WIDE.U32 R110, R69, R161, RZ ;  /* 0x000000a1456e7225 */ /* 0x000fc800078e00ff */
[----:B------:R-:W-:-:S04]  /*a7130*/  IMAD.WIDE.U32 R58, R144, R158, RZ ;  /* 0x0000009e903a7225 */ /* 0x000fc800078e00ff */
        /* <DEDUP_REMOVED lines=9> */
[----:B------:R-:W-:-:S04]  /*a71d0*/  IMAD.WIDE.U32.X R112, R192, R82, R112, P3 ;  /* 0x00000052c0707225 */ /* 0x000fc800018e0470 */
[----:B------:R-:W-:Y:S01]  /*a71e0*/  IMAD.X R129, RZ, RZ, RZ, P5 ;  /* 0x000000ffff817224 */ /* 0x000fe200028e06ff */
[----:B------:R-:W-:Y:S01]  /*a71f0*/  IADD3 R165, P5, PT, R124, R121, RZ ;  /* 0x000000797ca57210 */ /* 0x000fe20007fbe0ff */
[----:B------:R-:W-:-:S04]  /*a7200*/  IMAD.WIDE.U32 R42, R192, R69, RZ ;  /* 0x00000045c02a7225 */ /* 0x000fc800078e00ff */
        /* <DEDUP_REMOVED lines=13> */
[----:B------:R-:W-:-:S04]  /*a72e0*/  IMAD.WIDE.U32 R42, P4, R69, R192, R42 ;  /* 0x000000c0452a7225 */ /* 0x000fc8000788002a */
        /* <DEDUP_REMOVED lines=12> */
[----:B------:R-:W-:-:S04]  /*a73b0*/  IMAD.WIDE.U32 R134, R163, R163, RZ ;  /* 0x000000a3a3867225 */ /* 0x000fc800078e00ff */
        /* <DEDUP_REMOVED lines=53> */
[----:B------:R-:W-:Y:S02]  /*a7710*/  IMAD R57, R158, R145, R40 ;  /* 0x000000919e397224 */ /* 0x000fe400078e0228 */
[----:B------:R-:W-:Y:S01]  /*a7720*/  IMAD.MOV.U32 R62, RZ, RZ, R85 ;  /* 0x000000ffff3e7224 */ /* 0x000fe200078e0055 */
[----:B------:R-:W-:Y:S01]  /*a7730*/  IADD3.X R85, PT, PT, RZ, RZ, RZ, P2, !PT ;  /* 0x000000ffff557210 */ /* 0x000fe200017fe4ff */
[----:B------:R-:W-:Y:S01]  /*a7740*/  IMAD.WIDE.U32.X R48, R145, R75, R48, P3 ;  /* 0x0000004b91307225 */ /* 0x000fe200018e0430 */
[----:B------:R-:W-:Y:S02]  /*a7750*/  IADD3 RZ, P3, PT, R65, R84, RZ ;  /* 0x0000005441ff7210 */ /* 0x000fe40007f7e0ff */
[----:B------:R-:W-:Y:S01]  /*a7760*/  IADD3 R45, P2, PT, R70, R45, RZ ;  /* 0x0000002d462d7210 */ /* 0x000fe20007f5e0ff */
[----:B------:R-:W-:-:S04]  /*a7770*/  IMAD.WIDE.U32 R40, R68, -0x1, RZ ;  /* 0xffffffff44287825 */ /* 0x000fc800078e00ff */
[----:B------:R-:W-:Y:S02]  /*a7780*/  IMAD.MOV.U32 R84, RZ, RZ, R71 ;  /* 0x000000ffff547224 */ /* 0x000fe400078e0047 */
[----:B------:R-:W-:-:S04]  /*a7790*/  IMAD.WIDE.U32 R142, R40, 0x1, RZ ;  /* 0x00000001288e7825 */ /* 0x000fc800078e00ff */
[----:B------:R-:W-:-:S04]  /*a77a0*/  IMAD.WIDE.U32 R146, R145, R159, RZ ;  /* 0x0000009f91927225 */ /* 0x000fc800078e00ff */
[----:B------:R-:W-:Y:S01]  /*a77b0*/  IMAD.WIDE.U32.X R84, R82, R75, R84, P2 ;  /* 0x0000004b52547225 */ /* 0x000fe200010e0454 */
[----:B------:R-:W-:-:S03]  /*a77c0*/  IADD3 RZ, P2, PT, RZ, R68, RZ ;  /* 0x00000044ffff7210 */ /* 0x000fc60007f5e0ff */
[----:B------:R-:W-:Y:S01]  /*a77d0*/  IMAD.WIDE.U32.X R90, R74, R74, R90, P1 ;  /* 0x0000004a4a5a7225 */ /* 0x000fe200008e045a */
[----:B------:R-:W-:-:S03]  /*a77e0*/  IADD3 RZ, P1, PT, RZ, R52, RZ ;  /* 0x00000034ffff7210 */ /* 0x000fc60007f3e0ff */
[----:B------:R-:W-:Y:S02]  /*a77f0*/  IMAD R97, R68, -0x7af74001, -R139 ;  /* 0x8508bfff44617824 */ /* 0x000fe400078e0a8b */
[----:B------:R-:W-:Y:S01]  /*a7800*/  IMAD.WIDE.U32.X R140, R192, R192, R140, P0 ;  /* 0x000000c0c08c7225 */ /* 0x000fe200000e048c */
[----:B------:R-:W-:-:S03]  /*a7810*/  IADD3 RZ, P0, PT, R68, R142, RZ ;  /* 0x0000008e44ff7210 */ /* 0x000fc60007f1e0ff */
[----:B------:R-:W-:Y:S01]  /*a7820*/  IMAD.WIDE.U32.X R80, R75, R75, R80, P5 ;  /* 0x0000004b4b507225 */ /* 0x000fe200028e0450 */
[----:B------:R-:W-:Y:S02]  /*a7830*/  IADD3.X RZ, P5, PT, RZ, R139, RZ, P2, !PT ;  /* 0x0000008bffff7210 */ /* 0x000fe400017be4ff */
[----:B------:R-:W-:Y:S01]  /*a7840*/  IADD3.X RZ, P2, PT, RZ, R167, RZ, P1, !PT ;  /* 0x000000a7ffff7210 */ /* 0x000fe20000f5e4ff */
[----:B------:R-:W-:Y:S01]  /*a7850*/  IMAD.WIDE.U32.X R130, R144, R144, R130, P4 ;  /* 0x0000009090827225 */ /* 0x000fe200020e0482 */
[----:B------:R-:W-:Y:S02]  /*a7860*/  LEA.X R93, P1, R52, R140, 0x1, P5 ;  /* 0x0000008c345d7211 */ /* 0x000fe40002820cff */
[----:B------:R-:W-:Y:S01]  /*a7870*/  IADD3.X R67, P2, PT, RZ, R132, RZ, P2, !PT ;  /* 0x00000084ff437210 */ /* 0x000fe2000175e4ff */
[----:B------:R-:W-:Y:S01]  /*a7880*/  IMAD.WIDE.U32 R68, P4, R82, R158, R146 ;  /* 0x0000009e52447225 */ /* 0x000fe20007880092 */
[----:B------:R-:W-:Y:S02]  /*a7890*/  IADD3.X R168, P1, PT, R47, R141, RZ, P1, !PT ;  /* 0x0000008d2fa87210 */ /* 0x000fe40000f3e4ff */
[----:B------:R-:W-:Y:S01]  /*a78a0*/  IADD3.X R132, P2, PT, RZ, R133, RZ, P2, !PT ;  /* 0x00000085ff847210 */ /* 0x000fe2000175e4ff */
[----:B------:R-:W-:-:S03]  /*a78b0*/  IMAD.WIDE.U32 R74, R158, R159, RZ ;  /* 0x0000009f9e4a7225 */ /* 0x000fc600078e00ff */
[----:B------:R-:W-:Y:S01]  /*a78c0*/  IADD3.X R170, P2, PT, R67, R110, RZ, P2, !PT ;  /* 0x0000006e43aa7210 */ /* 0x000fe2000175e4ff */
[----:B------:R-:W-:Y:S02]  /*a78d0*/  IMAD.IADD R97, R41, 0x1, R97 ;  /* 0x0000000129617824 */ /* 0x000fe400078e0261 */
[----:B------:R-:W-:Y:S01]  /*a78e0*/  IMAD.X R53, RZ, RZ, RZ, P4 ;  /* 0x000000ffff357224 */ /* 0x000fe200020e06ff */
[----:B------:R-:W-:Y:S01]  /*a78f0*/  IADD3 R41, P4, PT, R68, R75, RZ ;  /* 0x0000004b44297210 */ /* 0x000fe20007f9e0ff */
[----:B------:R-:W-:Y:S01]  /*a7900*/  IMAD.WIDE.U32 R146, R97, 0x1, RZ ;  /* 0x0000000161927825 */ /* 0x000fe200078e00ff */
[----:B------:R-:W-:Y:S02]  /*a7910*/  IADD3.X R169, P2, PT, R132, R111, RZ, P2, !PT ;  /* 0x0000006f84a97210 */ /* 0x000fe4000175e4ff */
[----:B------:R-:W-:Y:S01]  /*a7920*/  SHF.L.W.U32.HI R167, R167, 0x1, R170 ;  /* 0x00000001a7a77819 */ /* 0x000fe20000010eaa */
[----:B------:R-:W-:Y:S01]  /*a7930*/  IMAD.MOV.U32 R52, RZ, RZ, R69 ;  /* 0x000000ffff347224 */ /* 0x000fe200078e0045 */
[----:B------:R-:W-:Y:S01]  /*a7940*/  IADD3.X R47, P2, PT, RZ, R114, RZ, P2, !PT ;  /* 0x00000072ff2f7210 */ /* 0x000fe2000175e4ff */
[----:B------:R-:W-:-:S03]  /*a7950*/  IMAD.WIDE.U32.X R62, R145, R145, R62, P3 ;  /* 0x00000091913e7225 */ /* 0x000fc600018e043e */
[----:B------:R-:W-:Y:S01]  /*a7960*/  IADD3.X R103, P2, PT, RZ, R115, RZ, P2, !PT ;  /* 0x00000073ff677210 */ /* 0x000fe2000175e4ff */
[----:B------:R-:W-:-:S04]  /*a7970*/  IMAD.WIDE.U32.X R52, R82, R145, R52, P4 ;  /* 0x0000009152347225 */ /* 0x000fc800020e0434 */
[----:B------:R-:W-:-:S04]  /*a7980*/  IMAD.WIDE.U32 R150, R97, -0x45f6b800, RZ ;  /* 0xba09480061967825 */ /* 0x000fc800078e00ff */
[----:B------:R-:W-:-:S04]  /*a7990*/  IMAD.WIDE.U32 R144, P3, R40, -0x7af74000, R146 ;  /* 0x8508c00028907825 */ /* 0x000fc80007860092 */
[----:B------:R-:W-:Y:S01]  /*a79a0*/  IMAD.WIDE.U32 R148, R97, 0x30000000, RZ ;  /* 0x3000000061947825 */ /* 0x000fe200078e00ff */
[----:B------:R-:W-:-:S03]  /*a79b0*/  IADD3 RZ, P5, PT, R143, R144, RZ ;  /* 0x000000908fff7210 */ /* 0x000fc60007fbe0ff */
[C---:B------:R-:W-:Y:S02]  /*a79c0*/  IMAD R69, R40.reuse, -0x7af74000, R146 ;  /* 0x8508c00028457824 */ /* 0x040fe400078e0292 */
[----:B------:R-:W-:Y:S02]  /*a79d0*/  IMAD.X R141, RZ, RZ, RZ, P3 ;  /* 0x000000ffff8d7224 */ /* 0x000fe400018e06ff */
[C---:B------:R-:W-:Y:S02]  /*a79e0*/  IMAD R71, R40.reuse, 0x1ef3622f, R150 ;  /* 0x1ef3622f28477824 */ /* 0x040fe400078e0296 */
[C---:B------:R-:W-:Y:S02]  /*a79f0*/  IMAD R75, R40.reuse, 0x170b5d44, R148 ;  /* 0x170b5d44284b7824 */ /* 0x040fe400078e0294 */
[----:B------:R-:W-:-:S04]  /*a7a00*/  IMAD.WIDE.U32 R150, P3, R40, 0x1ef3622f, R150 ;  /* 0x1ef3622f28967825 */ /* 0x000fc80007860096 */
[----:B------:R-:W-:Y:S01]  /*a7a10*/  IMAD.WIDE.U32 R148, P4, R40, 0x170b5d44, R148 ;  /* 0x170b5d4428947825 */ /* 0x000fe20007880094 */
[----:B------:R-:W-:-:S03]  /*a7a20*/  IADD3.X R147, PT, PT, RZ, RZ, RZ, P3, !PT ;  /* 0x000000ffff937210 */ /* 0x000fc60001ffe4ff */
[----:B------:R-:W-:-:S04]  /*a7a30*/  IMAD.WIDE.U32 R132, R40, 0x30000000, RZ ;  /* 0x3000000028847825 */ /* 0x000fc800078e00ff */
[----:B------:R-:W-:Y:S01]  /*a7a40*/  IMAD.IADD R140, R143, 0x1, R69 ;  /* 0x000000018f8c7824 */ /* 0x000fe200078e0245 */
[----:B------:R-:W-:Y:S01]  /*a7a50*/  IADD3 RZ, P3, PT, R148, R133, RZ ;  /* 0x0000008594ff7210 */ /* 0x000fe20007f7e0ff */
[----:B------:R-:W-:Y:S02]  /*a7a60*/  IMAD.MOV.U32 R142, RZ, RZ, R149 ;  /* 0x000000ffff8e7224 */ /* 0x000fe400078e0095 */
[----:B------:R-:W-:Y:S01]  /*a7a70*/  IMAD.WIDE.U32 R110, R40, -0x45f6b800, RZ ;  /* 0xba094800286e7825 */ /* 0x000fe200078e00ff */
[----:B------:R-:W-:-:S03]  /*a7a80*/  IADD3.X RZ, P0, PT, R139, R140, RZ, P0, !PT ;  /* 0x0000008c8bff7210 */ /* 0x000fc6000071e4ff */
[----:B------:R-:W-:-:S04]  /*a7a90*/  IMAD.WIDE.U32 R148, R97, 0xf5138f, RZ ;  /* 0x00f5138f61947825 */ /* 0x000fc800078e00ff */
[----:B------:R-:W-:Y:S02]  /*a7aa0*/  IMAD.MOV.U32 R140, RZ, RZ, R145 ;  /* 0x000000ffff8c7224 */ /* 0x000fe400078e0091 */
[----:B------:R-:W-:Y:S01]  /*a7ab0*/  IMAD.X R143, RZ, RZ, RZ, P4 ;  /* 0x000000ffff8f7224 */ /* 0x000fe200020e06ff */
[----:B------:R-:W-:Y:S01]  /*a7ac0*/  IADD3 RZ, P4, PT, R150, R111, RZ ;  /* 0x0000006f96ff7210 */ /* 0x000fe20007f9e0ff */
[----:B------:R-:W-:Y:S02]  /*a7ad0*/  IMAD.MOV.U32 R146, RZ, RZ, R151 ;  /* 0x000000ffff927224 */ /* 0x000fe400078e0097 */
        /* <DEDUP_REMOVED lines=8> */
[----:B------:R-:W-:Y:S01]  /*a7b60*/  IMAD R69, R40, 0x1a22d9f3, R148 ;  /* 0x1a22d9f328457824 */ /* 0x000fe200078e0294 */
[----:B------:R-:W-:Y:S01]  /*a7b70*/  IADD3.X R144, P0, PT, R144, R93, RZ, P0, !PT ;  /* 0x0000005d90907210 */ /* 0x000fe2000071e4ff */
[----:B------:R-:W-:Y:S01]  /*a7b80*/  IMAD.WIDE.U32 R152, R97, 0x6ca1493b, RZ ;  /* 0x6ca1493b61987825 */ /* 0x000fe200078e00ff */
[----:B------:R-:W-:Y:S02]  /*a7b90*/  SHF.L.W.U32.HI R93, R170, 0x1, R169 ;  /* 0x00000001aa5d7819 */ /* 0x000fe40000010ea9 */
[----:B------:R-:W-:Y:S01]  /*a7ba0*/  IADD3.X R145, P0, PT, R145, R168, RZ, P0, !PT ;  /* 0x000000a891917210 */ /* 0x000fe2000071e4ff */
[----:B------:R-:W-:-:S04]  /*a7bb0*/  IMAD.WIDE.U32 R140, R97, 0x17c510ea, RZ ;  /* 0x17c510ea618c7825 */ /* 0x000fc800078e00ff */
[----:B------:R-:W-:Y:S01]  /*a7bc0*/  IMAD.MOV.U32 R148, RZ, RZ, R151 ;  /* 0x000000ffff947224 */ /* 0x000fe200078e0097 */
[----:B------:R-:W-:Y:S01]  /*a7bd0*/  IADD3.X R151, P2, PT, R103, R166, RZ, P2, !PT ;  /* 0x000000a667977210 */ /* 0x000fe2000175e4ff */
[----:B------:R-:W-:Y:S01]  /*a7be0*/  IMAD.X R149, RZ, RZ, RZ, P5 ;  /* 0x000000ffff957224 */ /* 0x000fe200028e06ff */
[----:B------:R-:W-:Y:S01]  /*a7bf0*/  IADD3.X R166, P1, PT, R167, R134, RZ, P1, !PT ;  /* 0x00000086a7a67210 */ /* 0x000fe20000f3e4ff */
        /* <DEDUP_REMOVED lines=14> */
[----:B------:R-:W-:Y:S01]  /*a7ce0*/  IMAD.WIDE.U32.X R148, R97, 0x1a22d9f3, R148, P3 ;  /* 0x1a22d9f361947825 */ /* 0x000fe200018e0494 */
[----:B------:R-:W-:Y:S02]  /*a7cf0*/  IADD3.X R116, P3, PT, R103, R116, RZ, P2, !PT ;  /* 0x0000007467747210 */ /* 0x000fe4000177e4ff */
[----:B------:R-:W-:Y:S01]  /*a7d00*/  IADD3 RZ, P2, PT, R144, R132, RZ ;  /* 0x0000008490ff7210 */ /* 0x000fe20007f5e0ff */
[----:B------:R-:W-:Y:S01]  /*a7d10*/  IMAD.MOV.U32 R152, RZ, RZ, R157 ;  /* 0x000000ffff987224 */ /* 0x000fe200078e009d */
[----:B------:R-:W-:Y:S01]  /*a7d20*/  IADD3.X R123, P3, PT, R123, R162, RZ, P3, !PT ;  /* 0x000000a27b7b7210 */ /* 0x000fe20001f7e4ff */
[----:B------:R-:W-:Y:S01]  /*a7d30*/  IMAD.WIDE.U32.X R134, R97, -0x39c4fa40, R154, P5 ;  /* 0xc63b05c061867825 */ /* 0x000fe200028e049a */
[----:B------:R-:W-:-:S02]  /*a7d40*/  IADD3.X R103, P1, PT, R93, R164, RZ, P1, !PT ;  /* 0x000000a45d677210 */ /* 0x000fc40000f3e4ff */
[----:B------:R-:W-:Y:S01]  /*a7d50*/  IADD3.X R107, P3, PT, RZ, R126, RZ, P3, !PT ;  /* 0x0000007eff6b7210 */ /* 0x000fe20001f7e4ff */
[----:B------:R-:W-:Y:S01]  /*a7d60*/  IMAD.WIDE.U32.X R136, R97, 0x1ae3a46, R152, P4 ;  /* 0x01ae3a4661887825 */ /* 0x000fe200020e0498 */
[----:B------:R-:W-:Y:S02]  /*a7d70*/  IADD3 RZ, P4, PT, R150, R120, RZ ;  /* 0x0000007896ff7210 */ /* 0x000fe40007f9e0ff */
[----:B------:R-:W-:Y:S01]  /*a7d80*/  IADD3 R97, PT, PT, R75, R133, RZ ;  /* 0x000000854b617210 */ /* 0x000fe20007ffe0ff */
[----:B------:R-:W-:Y:S01]  /*a7d90*/  IMAD.IADD R171, R69, 0x1, R115 ;  /* 0x0000000145ab7824 */ /* 0x000fe200078e0273 */
[----:B------:R-:W-:Y:S01]  /*a7da0*/  IADD3.X RZ, P4, PT, R151, R165, RZ, P4, !PT ;  /* 0x000000a597ff7210 */ /* 0x000fe2000279e4ff */
[----:B------:R-:W-:Y:S01]  /*a7db0*/  IMAD.WIDE.U32 R150, R161, R163, R150 ;  /* 0x000000a3a1967225 */ /* 0x000fe200078e0096 */
[----:B------:R-:W-:Y:S02]  /*a7dc0*/  IADD3.X RZ, P2, PT, R145, R97, RZ, P2, !PT ;  /* 0x0000006191ff7210 */ /* 0x000fe4000175e4ff */
[----:B------:R-:W-:Y:S01]  /*a7dd0*/  IADD3.X R126, P3, PT, RZ, R127, RZ, P3, !PT ;  /* 0x0000007fff7e7210 */ /* 0x000fe20001f7e4ff */
[----:B------:R-:W-:Y:S01]  /*a7de0*/  IMAD.WIDE.U32 R144, R40, 0x30000000, R144 ;  /* 0x3000000028907825 */ /* 0x000fe200078e0090 */
[----:B------:R-:W-:-:S02]  /*a7df0*/  IADD3.X R97, P0, PT, RZ, RZ, RZ, P0, !PT ;  /* 0x000000ffff617210 */ /* 0x000fc4000071e4ff */
[----:B------:R-:W-:Y:S01]  /*a7e00*/  IADD3.X R125, P4, PT, RZ, R128, RZ, P4, !PT ;  /* 0x00000080ff7d7210 */ /* 0x000fe2000279e4ff */
[----:B------:R-:W-:Y:S01]  /*a7e10*/  IMAD.IADD R105, R151, 0x1, R124 ;  /* 0x0000000197697824 */ /* 0x000fe200078e027c */
[----:B------:R-:W-:Y:S01]  /*a7e20*/  SHF.L.W.U32.HI R93, R169, 0x1, R150 ;  /* 0x00000001a95d7819 */ /* 0x000fe20000010e96 */
[----:B------:R-:W-:Y:S01]  /*a7e30*/  IMAD.IADD R145, R145, 0x1, R75 ;  /* 0x0000000191917824 */ /* 0x000fe200078e024b */
[----:B------:R-:W-:Y:S02]  /*a7e40*/  IADD3.X R127, P3, PT, R107, R118, RZ, P3, !PT ;  /* 0x000000766b7f7210 */ /* 0x000fe40001f7e4ff */
[----:B------:R-:W-:Y:S01]  /*a7e50*/  IADD3.X R97, P2, PT, R97, R142, RZ, P2, !PT ;  /* 0x0000008e61617210 */ /* 0x000fe2000175e4ff */
[----:B------:R-:W-:Y:S01]  /*a7e60*/  IMAD.X R142, RZ, RZ, RZ, P0 ;  /* 0x000000ffff8e7224 */ /* 0x000fe200000e06ff */
[----:B------:R-:W-:Y:S01]  /*a7e70*/  IADD3.X R128, P4, PT, RZ, R129, RZ, P4, !PT ;  /* 0x00000081ff807210 */ /* 0x000fe2000279e4ff */
[----:B------:R-:W-:Y:S01]  /*a7e80*/  IMAD R107, R144, -0x7af74001, -R145 ;  /* 0x8508bfff906b7824 */ /* 0x000fe200078e0a91 */
[----:B------:R-:W-:-:S02]  /*a7e90*/  IADD3.X R118, P0, PT, R93, R130, RZ, P1, !PT ;  /* 0x000000825d767210 */ /* 0x000fc40000f1e4ff */
[----:B------:R-:W-:Y:S02]  /*a7ea0*/  IADD3.X R153, P1, PT, R126, R117, RZ, P3, !PT ;  /* 0x000000757e997210 */ /* 0x000fe40001f3e4ff */
[----:B------:R-:W-:Y:S01]  /*a7eb0*/  IADD3.X R124, P4, PT, R125, R116, RZ, P4, !PT ;  /* 0x000000747d7c7210 */ /* 0x000fe2000279e4ff */
[----:B------:R-:W-:Y:S01]  /*a7ec0*/  IMAD.WIDE.U32 R116, R144, -0x1, RZ ;  /* 0xffffffff90747825 */ /* 0x000fe200078e00ff */
[----:B------:R-:W-:Y:S02]  /*a7ed0*/  IADD3.X R154, P1, PT, RZ, R112, RZ, P1, !PT ;  /* 0x00000070ff9a7210 */ /* 0x000fe40000f3e4ff */
[----:B------:R-:W-:Y:S01]  /*a7ee0*/  IADD3.X R125, P5, PT, R128, R123, RZ, P4, !PT ;  /* 0x0000007b807d7210 */ /* 0x000fe200027be4ff */
[----:B------:R-:W-:Y:S01]  /*a7ef0*/  IMAD.IADD R117, R117, 0x1, R107 ;  /* 0x0000000175757824 */ /* 0x000fe200078e026b */
[----:B------:R-:W-:Y:S01]  /*a7f00*/  IADD3.X R142, P3, PT, R142, R143, RZ, P2, !PT ;  /* 0x0000008f8e8e7210 */ /* 0x000fe2000177e4ff */
[----:B------:R-:W-:Y:S01]  /*a7f10*/  IMAD.X R155, RZ, RZ, R113, P1 ;  /* 0x000000ffff9b7224 */ /* 0x000fe200008e0671 */
[----:B------:R-:W-:Y:S01]  /*a7f20*/  IADD3 RZ, P2, PT, R124, R122, RZ ;  /* 0x0000007a7cff7210 */ /* 0x000fe20007f5e0ff */
[----:B------:R-:W-:Y:S01]  /*a7f30*/  IMAD.WIDE.U32 R122, R116, 0x1, RZ ;  /* 0x00000001747a7825 */ /* 0x000fe200078e00ff */
[----:B------:R-:W-:-:S02]  /*a7f40*/  IADD3.X R75, P1, PT, RZ, RZ, RZ, P5, !PT ;  /* 0x000000ffff4b7210 */ /* 0x000fc40002f3e4ff */
[----:B------:R-:W-:Y:S01]  /*a7f50*/  IADD3.X R112, P4, PT, R97, R166, RZ, P3, !PT ;  /* 0x000000a661707210 */ /* 0x000fe20001f9e4ff */
[----:B------:R-:W-:Y:S01]  /*a7f60*/  IMAD.IADD R97, R71, 0x1, R111 ;  /* 0x0000000147617824 */ /* 0x000fe200078e026f */
[----:B------:R-:W-:Y:S01]  /*a7f70*/  IADD3.X RZ, P5, PT, R125, R121, RZ, P2, !PT ;  /* 0x000000797dff7210 */ /* 0x000fe200017be4ff */
[----:B------:R-:W-:Y:S01]  /*a7f80*/  IMAD.X R93, RZ, RZ, RZ, P1 ;  /* 0x000000ffff5d7224 */ /* 0x000fe200008e06ff */
[----:B------:R-:W-:Y:S01]  /*a7f90*/  IADD3 RZ, P3, PT, R112, R110, RZ ;  /* 0x0000006e70ff7210 */ /* 0x000fe20007f7e0ff */
[----:B------:R-:W-:Y:S01]  /*a7fa0*/  IMAD.WIDE.U32 R110, R72, R163, R124 ;  /* 0x000000a3486e7225 */ /* 0x000fe200078e007c */
[----:B------:R-:W-:Y:S02]  /*a7fb0*/  IADD3 RZ, P1, PT, R144, R122, RZ ;  /* 0x0000007a90ff7210 */ /* 0x000fe40007f3e0ff */
[----:B------:R-:W-:Y:S01]  /*a7fc0*/  IADD3.X R113, P2, PT, R142, R103, RZ, P4, !PT ;  /* 0x000000678e717210 */ /* 0x000fe2000275e4ff */
[----:B------:R-:W-:Y:S01]  /*a7fd0*/  IMAD.WIDE.U32 R120, R117, 0x30000000, RZ ;  /* 0x3000000075787825 */ /* 0x000fe200078e00ff */
[----:B------:R-:W-:-:S02]  /*a7fe0*/  IADD3.X R144, P5, PT, R75, R108, RZ, P5, !PT ;  /* 0x0000006c4b907210 */ /* 0x000fc40002fbe4ff */
[----:B------:R-:W-:Y:S01]  /*a7ff0*/  SHF.L.W.U32.HI R151, R150, 0x1, R105 ;  /* 0x0000000196977819 */ /* 0x000fe20000010e69 */
[----:B------:R-:W-:Y:S01]  /*a8000*/  IMAD.IADD R107, R111, 0x1, R86 ;  /* 0x000000016f6b7824 */ /* 0x000fe200078e0256 */
[----:B------:R-:W-:Y:S01]  /*a8010*/  IADD3.X RZ, P4, PT, R113, R97, RZ, P3, !PT ;  /* 0x0000006171ff7210 */ /* 0x000fe20001f9e4ff */
[C---:B------:R-:W-:Y:S01]  /*a8020*/  IMAD.WIDE.U32 R132, R116.reuse, 0x30000000, RZ ;  /* 0x3000000074847825 */ /* 0x040fe200078e00ff */
[----:B------:R-:W-:Y:S02]  /*a8030*/  IADD3.X R150, P3, PT, R93, R109, RZ, P5, !PT ;  /* 0x0000006d5d967210 */ /* 0x000fe40002f7e4ff */
[----:B------:R-:W-:Y:S01]  /*a8040*/  IADD3.X R156, P0, PT, R151, R131, RZ, P0, !PT ;  /* 0x00000083979c7210 */ /* 0x000fe2000071e4ff */
[----:B------:R-:W-:Y:S01]  /*a8050*/  IMAD.WIDE.U32 R108, R117, 0x1, RZ ;  /* 0x00000001756c7825 */ /* 0x000fe200078e00ff */
[----:B------:R-:W-:Y:S02]  /*a8060*/  IADD3.X R151, P2, PT, RZ, RZ, RZ, P2, !PT ;  /* 0x000000ffff977210 */ /* 0x000fe4000175e4ff */
[----:B------:R-:W-:Y:S01]  /*a8070*/  SHF.L.W.U32.HI R75, R105, 0x1, R110 ;  /* 0x00000001694b7819 */ /* 0x000fe20000010e6e */
[C-C-:B------:R-:W-:Y:S01]  /*a8080*/  IMAD R93, R116.reuse, -0x7af74000, R108.reuse ;  /* 0x8508c000745d7824 */ /* 0x140fe200078e026c */
[----:B------:R-:W-:Y:S01]  /*a8090*/  IADD3.X R157, PT, PT, RZ, RZ, RZ, P2, !PT ;  /* 0x000000ffff9d7210 */ /* 0x000fe200017fe4ff */
[----:B------:R-:W-:Y:S01]  /*a80a0*/  IMAD.WIDE.U32 R108, P2, R116, -0x7af74000, R108 ;  /* 0x8508c000746c7825 */ /* 0x000fe2000784006c */
[----:B------:R-:W-:-:S02]  /*a80b0*/  IADD3.X R50, P0, PT, R75, R50, RZ, P0, !PT ;  /* 0x000000324b327210 */ /* 0x000fc4000071e4ff */
[----:B------:R-:W-:Y:S01]  /*a80c0*/  SHF.L.W.U32.HI R75, R110, 0x1, R107 ;  /* 0x000000016e4b7819 */ /* 0x000fe20000010e6b */
[----:B------:R-:W-:Y:S01]  /*a80d0*/  IMAD.MOV.U32 R142, RZ, RZ, R109 ;  /* 0x000000ffff8e7224 */ /* 0x000fe200078e006d */
[----:B------:R-:W-:Y:S01]  /*a80e0*/  IADD3 RZ, P5, PT, R123, R108, RZ ;  /* 0x0000006c7bff7210 */ /* 0x000fe20007fbe0ff */
[----:B------:R-:W-:Y:S01]  /*a80f0*/  IMAD.WIDE.U32 R108, R117, -0x45f6b800, RZ ;  /* 0xba094800756c7825 */ /* 0x000fe200078e00ff */
[----:B------:R-:W-:Y:S02]  /*a8100*/  IADD3.X R151, P4, PT, R151, R146, RZ, P4, !PT ;  /* 0x0000009297977210 */ /* 0x000fe4000279e4ff */
[----:B------:R-:W-:Y:S01]  /*a8110*/  IADD3.X R165, P0, PT, R75, R160, RZ, P0, !PT ;  /* 0x000000a04ba57210 */ /* 0x000fe2000071e4ff */
[----:B------:R-:W-:Y:S01]  /*a8120*/  IMAD.X R143, RZ, RZ, RZ, P2 ;  /* 0x000000ffff8f7224 */ /* 0x000fe200010e06ff */
[----:B------:R-:W-:Y:S01]  /*a8130*/  IADD3.X R144, P2, PT, R144, R127, RZ, P3, !PT ;  /* 0x0000007f90907210 */ /* 0x000fe20001f5e4ff */
[----:B------:R-:W-:Y:S01]  /*a8140*/  IMAD.IADD R86, R123, 0x1, R93 ;  /* 0x000000017b567824 */ /* 0x000fe200078e025d */
[----:B------:R-:W-:Y:S01]  /*a8150*/  IADD3.X R157, P4, PT, R157, R147, RZ, P4, !PT ;  /* 0x000000939d9d7210 */ /* 0x000fe2000279e4ff */
[----:B------:R-:W-:-:S02]  /*a8160*/  IMAD R105, R116, 0x170b5d44, R120 ;  /* 0x170b5d4474697824 */ /* 0x000fc400078e0278 */
[----:B------:R-:W-:Y:S01]  /*a8170*/  IMAD.WIDE.U32 R122, P3, R116, 0x170b5d44, R120 ;  /* 0x170b5d44747a7825 */ /* 0x000fe20007860078 */
[----:B------:R-:W-:Y:S02]  /*a8180*/  IADD3.X RZ, P1, PT, R145, R86, RZ, P1, !PT ;  /* 0x0000005691ff7210 */ /* 0x000fe40000f3e4ff */
[----:B------:R-:W-:Y:S01]  /*a8190*/  IADD3.X R145, P2, PT, R150, R153, RZ, P2, !PT ;  /* 0x0000009996917210 */ /* 0x000fe2000175e4ff */
[----:B------:R-:W-:Y:S01]  /*a81a0*/  IMAD.WIDE.U32 R120, R117, 0xf5138f, RZ ;  /* 0x00f5138f75787825 */ /* 0x000fe200078e00ff */
[----:B------:R-:W-:Y:S02]  /*a81b0*/  IADD3.X R118, P4, PT, R151, R118, RZ, P4, !PT ;  /* 0x0000007697767210 */ /* 0x000fe4000279e4ff */
[----:B------:R-:W-:Y:S01]  /*a81c0*/  IADD3.X R167, P2, PT, RZ, RZ, RZ, P2, !PT ;  /* 0x000000ffffa77210 */ /* 0x000fe2000175e4ff */
[----:B------:R-:W-:Y:S02]  /*a81d0*/  IMAD R97, R116, 0x1ef3622f, R108 ;  /* 0x1ef3622f74617824 */ /* 0x000fe400078e026c */
        /* <DEDUP_REMOVED lines=10> */
[C---:B------:R-:W-:Y:S01]  /*a8280*/  IMAD.WIDE.U32.X R130, R117.reuse, 0x170b5d44, R130, P3 ;  /* 0x170b5d4475827825 */ /* 0x040fe200018e0482 */
[----:B------:R-:W-:Y:S02]  /*a8290*/  IADD3 RZ, P3, PT, R108, R127, RZ ;  /* 0x0000007f6cff7210 */ /* 0x000fe40007f7e0ff */
[----:B------:R-:W-:Y:S01]  /*a82a0*/  MOV R108, R121 ;  /* 0x00000079006c7202 */ /* 0x000fe20000000f00 */
[----:B------:R-:W-:Y:S02]  /*a82b0*/  IMAD.MOV.U32 R128, RZ, RZ, R109 ;  /* 0x000000ffff807224 */ /* 0x000fe400078e006d */
[----:B------:R-:W-:Y:S01]  /*a82c0*/  IMAD.X R109, RZ, RZ, RZ, P5 ;  /* 0x000000ffff6d7224 */ /* 0x000fe200028e06ff */
[----:B------:R-:W-:Y:S01]  /*a82d0*/  IADD3 RZ, P5, PT, R120, R111, RZ ;  /* 0x0000006f78ff7210 */ /* 0x000fe20007fbe0ff */
[----:B------:R-:W-:-:S04]  /*a82e0*/  IMAD.WIDE.U32 R124, R117, 0x6ca1493b, RZ ;  /* 0x6ca1493b757c7825 */ /* 0x000fc800078e00ff */
[----:B------:R-:W-:Y:S02]  /*a82f0*/  IMAD R103, R116, -0x39c4fa40, R124 ;  /* 0xc63b05c074677824 */ /* 0x000fe400078e027c */
[----:B------:R-:W-:-:S04]  /*a8300*/  IMAD.WIDE.U32.X R108, R117, 0x1a22d9f3, R108, P5 ;  /* 0x1a22d9f3756c7825 */ /* 0x000fc800028e046c */
[----:B------:R-:W-:-:S04]  /*a8310*/  IMAD.WIDE.U32 R120, R117, 0x17c510ea, RZ ;  /* 0x17c510ea75787825 */ /* 0x000fc800078e00ff */
[----:B------:R-:W-:-:S04]  /*a8320*/  IMAD.WIDE.U32 R124, P5, R116, -0x39c4fa40, R124 ;  /* 0xc63b05c0747c7825 */ /* 0x000fc800078a007c */
[----:B------:R-:W-:-:S04]  /*a8330*/  IMAD.WIDE.U32 R122, R116, 0x6ca1493b, RZ ;  /* 0x6ca1493b747a7825 */ /* 0x000fc800078e00ff */
[----:B------:R-:W-:Y:S01]  /*a8340*/  IMAD.WIDE.U32.X R128, R117, 0x1ef3622f, R128, P3 ;  /* 0x1ef3622f75807825 */ /* 0x000fe200018e0480 */
[----:B------:R-:W-:-:S03]  /*a8350*/  IADD3 RZ, P3, PT, R144, R78, RZ ;  /* 0x0000004e90ff7210 */ /* 0x000fc60007f7e0ff */
[----:B------:R-:W-:Y:S01]  /*a8360*/  IMAD.X R169, RZ, RZ, RZ, P2 ;  /* 0x000000ffffa97224 */ /* 0x000fe200010e06ff */
[----:B------:R-:W-:Y:S01]  /*a8370*/  IADD3 RZ, P2, PT, R124, R123, RZ ;  /* 0x0000007b7cff7210 */ /* 0x000fe20007f5e0ff */
[----:B------:R-:W-:Y:S01]  /*a8380*/  IMAD.X R147, RZ, RZ, RZ, P5 ;  /* 0x000000ffff937224 */ /* 0x000fe200028e06ff */
[----:B------:R-:W-:Y:S01]  /*a8390*/  IADD3.X RZ, P3, PT, R145, R119, RZ, P3, !PT ;  /* 0x0000007791ff7210 */ /* 0x000fe20001f7e4ff */
[----:B------:R-:W-:Y:S01]  /*a83a0*/  IMAD.WIDE.U32 R152, P5, R116, 0x1ae3a46, R120 ;  /* 0x01ae3a4674987825 */ /* 0x000fe200078a0078 */
[----:B------:R-:W-:-:S03]  /*a83b0*/  IADD3.X R119, P4, PT, R157, R156, RZ, P4, !PT ;  /* 0x0000009c9d777210 */ /* 0x000fc6000279e4ff */
[----:B------:R-:W-:Y:S02]  /*a83c0*/  IMAD.MOV.U32 R146, RZ, RZ, R125 ;  /* 0x000000ffff927224 */ /* 0x000fe400078e007d */
[C---:B------:R-:W-:Y:S02]  /*a83d0*/  IMAD R75, R116.reuse, 0x1ae3a46, R120 ;  /* 0x01ae3a46744b7824 */ /* 0x040fe400078e0278 */
[----:B------:R-:W-:-:S04]  /*a83e0*/  IMAD.WIDE.U32 R120, R116, 0x17c510ea, RZ ;  /* 0x17c510ea74787825 */ /* 0x000fc800078e00ff */
[----:B------:R-:W-:Y:S01]  /*a83f0*/  IMAD.MOV.U32 R150, RZ, RZ, R153 ;  /* 0x000000ffff967224 */ /* 0x000fe200078e0099 */
[----:B------:R-:W-:Y:S01]  /*a8400*/  IADD3.X R153, P3, PT, R167, R100, RZ, P3, !PT ;  /* 0x00000064a7997210 */ /* 0x000fe20001f7e4ff */
[----:B------:R-:W-:Y:S01]  /*a8410*/  IMAD.WIDE.U32.X R124, R117, -0x39c4fa40, R146, P2 ;  /* 0xc63b05c0757c7825 */ /* 0x000fe200010e0492 */
[----:B------:R-:W-:Y:S02]  /*a8420*/  IADD3.X R147, P4, PT, RZ, RZ, RZ, P4, !PT ;  /* 0x000000ffff937210 */ /* 0x000fe4000279e4ff */
[----:B------:R-:W-:Y:S01]  /*a8430*/  IADD3 RZ, P2, PT, R118, R114, RZ ;  /* 0x0000007276ff7210 */ /* 0x000fe20007f5e0ff */
[----:B------:R-:W-:Y:S01]  /*a8440*/  IMAD.WIDE.U32 R144, R158, R163, R144 ;  /* 0x000000a39e907225 */ /* 0x000fe200078e0090 */
[----:B------:R-:W-:Y:S02]  /*a8450*/  IADD3.X R100, P3, PT, R169, R101, RZ, P3, !PT ;  /* 0x00000065a9647210 */ /* 0x000fe40001f7e4ff */
[----:B------:R-:W-:Y:S01]  /*a8460*/  IADD3.X RZ, P2, PT, R119, R171, RZ, P2, !PT ;  /* 0x000000ab77ff7210 */ /* 0x000fe2000175e4ff */
[----:B------:R-:W-:Y:S01]  /*a8470*/  IMAD.X R151, RZ, RZ, RZ, P5 ;  /* 0x000000ffff977224 */ /* 0x000fe200028e06ff */
[----:B------:R-:W-:Y:S01]  /*a8480*/  IADD3 RZ, P5, PT, R152, R121, RZ ;  /* 0x0000007998ff7210 */ /* 0x000fe20007fbe0ff */
[----:B------:R-:W-:Y:S01]  /*a8490*/  IMAD.X R101, RZ, RZ, RZ, P4 ;  /* 0x000000ffff657224 */ /* 0x000fe200020e06ff */
[----:B------:R-:W-:Y:S01]  /*a84a0*/  IADD3 RZ, P4, PT, R144, R76, RZ ;  /* 0x0000004c90ff7210 */ /* 0x000fe20007f9e0ff */
[----:B------:R-:W-:Y:S01]  /*a84b0*/  IMAD.IADD R145, R145, 0x1, R58 ;  /* 0x0000000191917824 */ /* 0x000fe200078e023a */
[----:B------:R-:W-:Y:S01]  /*a84c0*/  IADD3.X R86, P3, PT, R153, R154, RZ, P3, !PT ;  /* 0x0000009a99567210 */ /* 0x000fe20001f7e4ff */
[----:B------:R-:W-:Y:S01]  /*a84d0*/  IMAD.WIDE.U32.X R114, R117, 0x1ae3a46, R150, P5 ;  /* 0x01ae3a4675727825 */ /* 0x000fe200028e0496 */
[----:B------:R-:W-:-:S02]  /*a84e0*/  IADD3.X R117, P1, PT, RZ, R142, RZ, P1, !PT ;  /* 0x0000008eff757210 */ /* 0x000fc40000f3e4ff */
[----:B------:R-:W-:Y:S01]  /*a84f0*/  IADD3.X RZ, P4, PT, R145, R87, RZ, P4, !PT ;  /* 0x0000005791ff7210 */ /* 0x000fe2000279e4ff */
[----:B------:R-:W-:Y:S01]  /*a8500*/  IMAD.WIDE.U32 R112, R40, -0x45f6b800, R112 ;  /* 0xba09480028707825 */ /* 0x000fe200078e0070 */
[----:B------:R-:W-:Y:S02]  /*a8510*/  IADD3.X R147, P2, PT, R147, R148, RZ, P2, !PT ;  /* 0x0000009493937210 */ /* 0x000fe4000175e4ff */
[----:B------:R-:W-:Y:S01]  /*a8520*/  IADD3.X R87, P3, PT, R100, R155, RZ, P3, !PT ;  /* 0x0000009b64577210 */ /* 0x000fe20001f7e4ff */
[----:B------:R-:W-:Y:S01]  /*a8530*/  IMAD.IADD R71, R113, 0x1, R71 ;  /* 0x0000000171477824 */ /* 0x000fe200078e0247 */
[----:B------:R-:W-:Y:S01]  /*a8540*/  IADD3.X R142, P1, PT, RZ, R143, RZ, P1, !PT ;  /* 0x0000008fff8e7210 */ /* 0x000fe20000f3e4ff */
[----:B------:R-:W-:Y:S01]  /*a8550*/  IMAD.IADD R133, R105, 0x1, R133 ;  /* 0x0000000169857824 */ /* 0x000fe200078e0285 */
[----:B------:R-:W-:Y:S01]  /*a8560*/  IADD3.X R143, P5, PT, RZ, R94, RZ, P4, !PT ;  /* 0x0000005eff8f7210 */ /* 0x000fe200027be4ff */
[----:B------:R-:W-:Y:S01]  /*a8570*/  IMAD.WIDE.U32 R144, R72, R161, R144 ;  /* 0x000000a148907225 */ /* 0x000fe200078e0090 */
[----:B------:R-:W-:-:S02]  /*a8580*/  IADD3 RZ, P4, PT, R86, R104, RZ ;  /* 0x0000006856ff7210 */ /* 0x000fc40007f9e0ff */
[----:B------:R-:W-:Y:S01]  /*a8590*/  IADD3.X R148, P2, PT, R101, R149, RZ, P2, !PT ;  /* 0x0000009565947210 */ /* 0x000fe2000175e4ff */
[----:B------:R-:W-:Y:S01]  /*a85a0*/  IMAD.WIDE.U32 R100, R159, R163, R86 ;  /* 0x000000a39f647225 */ /* 0x000fe200078e0056 */
[----:B------:R-:W-:Y:S02]  /*a85b0*/  IADD3.X R94, P5, PT, RZ, R95, RZ, P5, !PT ;  /* 0x0000005fff5e7210 */ /* 0x000fe40002fbe4ff */
[----:B------:R-:W-:Y:S01]  /*a85c0*/  IADD3.X RZ, P4, PT, R87, R79, RZ, P4, !PT ;  /* 0x0000004f57ff7210 */ /* 0x000fe2000279e4ff */
[----:B------:R-:W-:Y:S01]  /*a85d0*/  IMAD.IADD R111, R93, 0x1, R111 ;  /* 0x000000015d6f7824 */ /* 0x000fe200078e026f */
[----:B------:R-:W-:Y:S02]  /*a85e0*/  IADD3.X R95, P3, PT, RZ, RZ, RZ, P3, !PT ;  /* 0x000000ffff5f7210 */ /* 0x000fe40001f7e4ff */
[----:B------:R-:W-:Y:S02]  /*a85f0*/  IADD3 R79, PT, PT, R101, R106, RZ ;  /* 0x0000006a654f7210 */ /* 0x000fe40007ffe0ff */
[----:B------:R-:W-:-:S02]  /*a8600*/  IADD3.X R86, P5, PT, R143, R100, RZ, P5, !PT ;  /* 0x000000648f567210 */ /* 0x000fc40002fbe4ff */
[----:B------:R-:W-:Y:S02]  /*a8610*/  IADD3.X R113, P4, PT, R95, R98, RZ, P4, !PT ;  /* 0x000000625f717210 */ /* 0x000fe4000279e4ff */
[----:B------:R-:W-:Y:S02]  /*a8620*/  IADD3.X R87, P5, PT, R94, R79, RZ, P5, !PT ;  /* 0x0000004f5e577210 */ /* 0x000fe40002fbe4ff */
[----:B------:R-:W-:Y:S01]  /*a8630*/  IADD3.X R100, P1, PT, R117, R112, RZ, P1, !PT ;  /* 0x0000007075647210 */ /* 0x000fe20000f3e4ff */
[----:B------:R-:W-:Y:S01]  /*a8640*/  IMAD.IADD R117, R145, 0x1, R102 ;  /* 0x0000000191757824 */ /* 0x000fe200078e0266 */
[----:B------:R-:W-:Y:S02]  /*a8650*/  IADD3.X R143, PT, PT, R99, RZ, RZ, P4, P3 ;  /* 0x000000ff638f7210 */ /* 0x000fe400027e64ff */
[----:B------:R-:W-:Y:S02]  /*a8660*/  IADD3 RZ, P3, PT, R86, R56, RZ ;  /* 0x0000003856ff7210 */ /* 0x000fe40007f7e0ff */
[----:B------:R-:W-:-:S02]  /*a8670*/  IADD3.X R79, P5, PT, RZ, RZ, RZ, P5, !PT ;  /* 0x000000ffff4f7210 */ /* 0x000fc40002fbe4ff */
[----:B------:R-:W-:Y:S02]  /*a8680*/  IADD3.X R101, P1, PT, R142, R71, RZ, P1, !PT ;  /* 0x000000478e657210 */ /* 0x000fe40000f3e4ff */
[----:B------:R-:W-:Y:S01]  /*a8690*/  IADD3.X RZ, P3, PT, R87, R77, RZ, P3, !PT ;  /* 0x0000004d57ff7210 */ /* 0x000fe20001f7e4ff */
[----:B------:R-:W-:Y:S01]  /*a86a0*/  IMAD.X R95, RZ, RZ, RZ, P5 ;  /* 0x000000ffff5f7224 */ /* 0x000fe200028e06ff */
[----:B------:R-:W-:Y:S01]  /*a86b0*/  IADD3.X R71, P1, PT, RZ, RZ, RZ, P1, !PT ;  /* 0x000000ffff477210 */ /* 0x000fe20000f3e4ff */
[----:B------:R-:W-:Y:S01]  /*a86c0*/  IMAD.IADD R77, R67, 0x1, R139 ;  /* 0x00000001434d7824 */ /* 0x000fe200078e028b */
[----:B------:R-:W-:Y:S01]  /*a86d0*/  IADD3.X R78, P3, PT, R79, R88, RZ, P3, !PT ;  /* 0x000000584f4e7210 */ /* 0x000fe20001f7e4ff */
[----:B------:R-:W-:Y:S01]  /*a86e0*/  IMAD.WIDE.U32 R86, R158, R161, R86 ;  /* 0x000000a19e567225 */ /* 0x000fe200078e0056 */
[----:B------:R-:W-:Y:S02]  /*a86f0*/  IADD3.X R94, P5, PT, R147, R50, RZ, P2, !PT ;  /* 0x00000032935e7210 */ /* 0x000fe400017be4ff */
[----:B------:R-:W-:Y:S01]  /*a8700*/  IADD3 RZ, P4, PT, R100, R132, RZ ;  /* 0x0000008464ff7210 */ /* 0x000fe20007f9e0ff */
[----:B------:R-:W-:Y:S01]  /*a8710*/  IMAD.X R99, RZ, RZ, RZ, P1 ;  /* 0x000000ffff637224 */ /* 0x000fe200008e06ff */
[----:B------:R-:W-:-:S02]  /*a8720*/  IADD3.X R88, P3, PT, R95, R89, RZ, P3, !PT ;  /* 0x000000595f587210 */ /* 0x000fc40001f7e4ff */
[----:B------:R-:W-:Y:S02]  /*a8730*/  IADD3.X R95, P1, PT, R148, R165, RZ, P5, !PT ;  /* 0x000000a5945f7210 */ /* 0x000fe40002f3e4ff */
[----:B------:R-:W-:Y:S01]  /*a8740*/  IADD3.X RZ, P4, PT, R101, R133, RZ, P4, !PT ;  /* 0x0000008565ff7210 */ /* 0x000fe2000279e4ff */
[----:B------:R-:W-:Y:S01]  /*a8750*/  IMAD.WIDE.U32 R100, R116, 0x30000000, R100 ;  /* 0x3000000074647825 */ /* 0x000fe200078e0064 */
[----:B------:R-:W-:Y:S02]  /*a8760*/  SHF.L.W.U32.HI R107, R107, 0x1, R144 ;  /* 0x000000016b6b7819 */ /* 0x000fe40000010e90 */
[----:B------:R-:W-:Y:S01]  /*a8770*/  IADD3.X R78, P3, PT, R78, R113, RZ, P3, !PT ;  /* 0x000000714e4e7210 */ /* 0x000fe20001f7e4ff */
[----:B------:R-:W-:Y:S01]  /*a8780*/  IMAD.IADD R105, R101, 0x1, R105 ;  /* 0x0000000165697824 */ /* 0x000fe200078e0269 */
[----:B------:R-:W-:Y:S02]  /*a8790*/  IADD3 RZ, P2, PT, R94, R138, RZ ;  /* 0x0000008a5eff7210 */ /* 0x000fe40007f5e0ff */
[----:B------:R-:W-:Y:S01]  /*a87a0*/  IADD3.X R89, P1, PT, RZ, RZ, RZ, P1, !PT ;  /* 0x000000ffff597210 */ /* 0x000fe20000f3e4ff */
[----:B------:R-:W-:Y:S01]  /*a87b0*/  IMAD R101, R100, -0x7af74001, -R105 ;  /* 0x8508bfff64657824 */ /* 0x000fe200078e0a69 */
[----:B------:R-:W-:-:S02]  /*a87c0*/  SHF.L.W.U32.HI R145, R144, 0x1, R117 ;  /* 0x0000000190917819 */ /* 0x000fc40000010e75 */
[----:B------:R-:W-:Y:S01]  /*a87d0*/  IADD3.X R107, P0, PT, R107, R90, RZ, P0, !PT ;  /* 0x0000005a6b6b7210 */ /* 0x000fe2000071e4ff */
[----:B------:R-:W-:Y:S01]  /*a87e0*/  IMAD.X R113, RZ, RZ, RZ, P1 ;  /* 0x000000ffff717224 */ /* 0x000fe200008e06ff */
[----:B------:R-:W-:Y:S02]  /*a87f0*/  IADD3.X R71, P4, PT, R71, R130, RZ, P4, !PT ;  /* 0x0000008247477210 */ /* 0x000fe4000279e4ff */
[----:B------:R-:W-:Y:S02]  /*a8800*/  IADD3 RZ, P5, PT, R78, R96, RZ ;  /* 0x000000604eff7210 */ /* 0x000fe40007fbe0ff */
[----:B------:R-:W-:Y:S02]  /*a8810*/  IADD3.X R79, P3, PT, R88, R143, RZ, P3, !PT ;  /* 0x0000008f584f7210 */ /* 0x000fe40001f7e4ff */
[----:B------:R-:W-:Y:S01]  /*a8820*/  IADD3.X RZ, P2, PT, R95, R77, RZ, P2, !PT ;  /* 0x0000004d5fff7210 */ /* 0x000fe2000175e4ff */
[----:B------:R-:W-:Y:S01]  /*a8830*/  IMAD.WIDE.U32 R76, R40, 0xf5138f, R118 ;  /* 0x00f5138f284c7825 */ /* 0x000fe200078e0076 */
[----:B------:R-:W-:-:S02]  /*a8840*/  IADD3.X R145, P1, PT, R145, R91, RZ, P0, !PT ;  /* 0x0000005b91917210 */ /* 0x000fc4000073e4ff */
[----:B------:R-:W-:Y:S01]  /*a8850*/  IADD3.X R130, P4, PT, R99, R131, RZ, P4, !PT ;  /* 0x0000008363827210 */ /* 0x000fe2000279e4ff */
[----:B------:R-:W-:Y:S01]  /*a8860*/  IMAD.IADD R69, R77, 0x1, R69 ;  /* 0x000000014d457824 */ /* 0x000fe200078e0245 */
[----:B------:R-:W-:Y:S01]  /*a8870*/  IADD3.X RZ, P5, PT, R79, R59, RZ, P5, !PT ;  /* 0x0000003b4fff7210 */ /* 0x000fe20002fbe4ff */
[----:B------:R-:W-:Y:S01]  /*a8880*/  IMAD.WIDE.U32 R58, R100, -0x1, RZ ;  /* 0xffffffff643a7825 */ /* 0x000fe200078e00ff */
[----:B------:R-:W-:Y:S02]  /*a8890*/  IADD3.X R139, P0, PT, RZ, RZ, RZ, P3, !PT ;  /* 0x000000ffff8b7210 */ /* 0x000fe40001f1e4ff */
        /* <DEDUP_REMOVED lines=8> */
[----:B------:R-:W-:-:S02]  /*a8920*/  IADD3.X R143, PT, PT, R61, RZ, RZ, P5, P0 ;  /* 0x000000ff3d8f7210 */ /* 0x000fc40002fe04ff */
[----:B------:R-:W-:Y:S01]  /*a8930*/  IADD3.X R134, P2, PT, R113, R135, RZ, P2, !PT ;  /* 0x0000008771867210 */ /* 0x000fe2000175e4ff */
[----:B------:R-:W-:Y:S01]  /*a8940*/  IMAD.IADD R135, R43, 0x1, R51 ;  /* 0x000000012b877824 */ /* 0x000fe200078e0233 */
[----:B------:R-:W-:Y:S01]  /*a8950*/  SHF.L.W.U32.HI R61, R117, 0x1, R86 ;  /* 0x00000001753d7819 */ /* 0x000fe20000010e56 */
[----:B------:R-:W-:Y:S01]  /*a8960*/  IMAD.WIDE.U32 R94, R40, 0x6ca1493b, R94 ;  /* 0x6ca1493b285e7825 */ /* 0x000fe200078e005e */
[----:B------:R-:W-:Y:S02]  /*a8970*/  IADD3.X R69, P4, PT, RZ, RZ, RZ, P4, !PT ;  /* 0x000000ffff457210 */ /* 0x000fe4000279e4ff */
[----:B------:R-:W-:Y:S02]  /*a8980*/  IADD3.X R88, P5, PT, R88, R107, RZ, P2, !PT ;  /* 0x0000006b58587210 */ /* 0x000fe400017be4ff */
[----:B------:R-:W-:Y:S01]  /*a8990*/  IADD3.X R133, P1, PT, R61, R42, RZ, P1, !PT ;  /* 0x0000002a3d857210 */ /* 0x000fe20000f3e4ff */
[----:B------:R-:W-:Y:S01]  /*a89a0*/  IMAD.WIDE.U32 R42, R87, 0x1, RZ ;  /* 0x00000001572a7825 */ /* 0x000fe200078e00ff */
[----:B------:R-:W-:-:S02]  /*a89b0*/  IADD3 R113, PT, PT, R97, R127, RZ ;  /* 0x0000007f61717210 */ /* 0x000fc40007ffe0ff */
[----:B------:R-:W-:Y:S01]  /*a89c0*/  IADD3 RZ, P3, PT, R76, R126, RZ ;  /* 0x0000007e4cff7210 */ /* 0x000fe20007f7e0ff */
[----:B------:R-:W-:Y:S01]  /*a89d0*/  IMAD.X R71, RZ, RZ, RZ, P4 ;  /* 0x000000ffff477224 */ /* 0x000fe200020e06ff */
[----:B------:R-:W-:Y:S01]  /*a89e0*/  IADD3 RZ, P0, PT, R100, R90, RZ ;  /* 0x0000005a64ff7210 */ /* 0x000fe20007f1e0ff */
[--C-:B------:R-:W-:Y:S01]  /*a89f0*/  IMAD R90, R58, -0x7af74000, R42.reuse ;  /* 0x8508c0003a5a7824 */ /* 0x100fe200078e022a */
[----:B------:R-:W-:Y:S01]  /*a8a00*/  IADD3.X R89, P4, PT, R134, R145, RZ, P5, !PT ;  /* 0x0000009186597210 */ /* 0x000fe20002f9e4ff */
[----:B------:R-:W-:Y:S01]  /*a8a10*/  IMAD.WIDE.U32 R50, P5, R58, -0x7af74000, R42 ;  /* 0x8508c0003a327825 */ /* 0x000fe200078a002a */
[----:B------:R-:W-:Y:S02]  /*a8a20*/  IADD3.X RZ, P3, PT, R77, R113, RZ, P3, !PT ;  /* 0x000000714dff7210 */ /* 0x000fe40001f7e4ff */
[----:B------:R-:W-:Y:S01]  /*a8a30*/  IADD3.X R61, P4, PT, RZ, RZ, RZ, P4, !PT ;  /* 0x000000ffff3d7210 */ /* 0x000fe2000279e4ff */
[----:B------:R-:W-:Y:S01]  /*a8a40*/  IMAD.IADD R42, R91, 0x1, R90 ;  /* 0x000000015b2a7824 */ /* 0x000fe200078e025a */
[----:B------:R-:W-:Y:S01]  /*a8a50*/  IADD3 RZ, P2, PT, R88, R140, RZ ;  /* 0x0000008c58ff7210 */ /* 0x000fe20007f5e0ff */
[----:B------:R-:W-:Y:S01]  /*a8a60*/  IMAD.MOV.U32 R106, RZ, RZ, R51 ;  /* 0x000000ffff6a7224 */ /* 0x000fe200078e0033 */
[----:B------:R-:W-:Y:S01]  /*a8a70*/  IADD3.X R59, P3, PT, R69, R128, RZ, P3, !PT ;  /* 0x00000080453b7210 */ /* 0x000fe20001f7e4ff */
[----:B------:R-:W-:Y:S01]  /*a8a80*/  IMAD.X R69, RZ, RZ, RZ, P4 ;  /* 0x000000ffff457224 */ /* 0x000fe200020e06ff */
[----:B------:R-:W-:Y:S01]  /*a8a90*/  IADD3 RZ, P4, PT, R91, R50, RZ ;  /* 0x000000325bff7210 */ /* 0x000fe20007f9e0ff */
[----:B------:R-:W-:Y:S01]  /*a8aa0*/  IMAD.WIDE.U32 R50, R87, -0x45f6b800, RZ ;  /* 0xba09480057327825 */ /* 0x000fe200078e00ff */
[----:B------:R-:W-:-:S02]  /*a8ab0*/  IADD3.X RZ, P0, PT, R105, R42, RZ, P0, !PT ;  /* 0x0000002a69ff7210 */ /* 0x000fc4000071e4ff */
[----:B------:R-:W-:Y:S01]  /*a8ac0*/  IADD3.X RZ, P2, PT, R89, R99, RZ, P2, !PT ;  /* 0x0000006359ff7210 */ /* 0x000fe2000175e4ff */
[----:B------:R-:W-:Y:S01]  /*a8ad0*/  IMAD.WIDE.U32 R42, R87, 0x30000000, RZ ;  /* 0x30000000572a7825 */ /* 0x000fe200078e00ff */
[----:B------:R-:W-:Y:S02]  /*a8ae0*/  SHF.L.W.U32.HI R86, R86, 0x1, R141 ;  /* 0x0000000156567819 */ /* 0x000fe40000010e8d */
[----:B------:R-:W-:Y:S01]  /*a8af0*/  IADD3.X R128, P3, PT, R71, R129, RZ, P3, !PT ;  /* 0x0000008147807210 */ /* 0x000fe20001f7e4ff */
[----:B------:R-:W-:Y:S01]  /*a8b00*/  IMAD.X R107, RZ, RZ, RZ, P5 ;  /* 0x000000ffff6b7224 */ /* 0x000fe200028e06ff */
[----:B------:R-:W-:Y:S01]  /*a8b10*/  IADD3.X R135, P1, PT, R86, R135, RZ, P1, !PT ;  /* 0x0000008756877210 */ /* 0x000fe20000f3e4ff */
[----:B------:R-:W-:Y:S01]  /*a8b20*/  IMAD.WIDE.U32 R88, R40, 0x17c510ea, R88 ;  /* 0x17c510ea28587825 */ /* 0x000fe200078e0058 */
[----:B------:R-:W-:Y:S02]  /*a8b30*/  IADD3.X R40, P2, PT, R61, R136, RZ, P2, !PT ;  /* 0x000000883d287210 */ /* 0x000fe4000175e4ff */
[----:B------:R-:W-:Y:S01]  /*a8b40*/  IADD3 R67, PT, PT, R95, R67, RZ ;  /* 0x000000435f437210 */ /* 0x000fe20007ffe0ff */
[----:B------:R-:W-:Y:S01]  /*a8b50*/  IMAD.WIDE.U32.X R106, R87, -0x7af74000, R106, P4 ;  /* 0x8508c000576a7825 */ /* 0x000fe200020e046a */
[----:B------:R-:W-:-:S02]  /*a8b60*/  IADD3.X R136, P2, PT, R69, R137, RZ, P2, !PT ;  /* 0x0000008945887210 */ /* 0x000fc4000175e4ff */
[----:B------:R-:W-:Y:S01]  /*a8b70*/  IADD3.X R94, P3, PT, R59, R94, RZ, P3, !PT ;  /* 0x0000005e3b5e7210 */ /* 0x000fe20001f7e4ff */
[----:B------:R-:W-:-:S03]  /*a8b80*/  IMAD.WIDE.U32 R60, R87, 0xf5138f, RZ ;  /* 0x00f5138f573c7825 */ /* 0x000fc600078e00ff */
[----:B------:R-:W-:Y:S01]  /*a8b90*/  IADD3.X R95, P3, PT, R128, R67, RZ, P3, !PT ;  /* 0x00000043805f7210 */ /* 0x000fe20001f7e4ff */
[----:B------:R-:W-:-:S03]  /*a8ba0*/  IMAD.WIDE.U32 R104, P5, R58, 0x170b5d44, R42 ;  /* 0x170b5d443a687825 */ /* 0x000fc600078a002a */
[----:B------:R-:W-:Y:S01]  /*a8bb0*/  IADD3.X R117, P3, PT, RZ, RZ, RZ, P3, !PT ;  /* 0x000000ffff757210 */ /* 0x000fe20001f7e4ff */
[----:B------:R-:W-:-:S04]  /*a8bc0*/  IMAD.WIDE.U32 R112, P4, R58, 0x1ef3622f, R50 ;  /* 0x1ef3622f3a707825 */ /* 0x000fc80007880032 */
[----:B------:R-:W-:-:S04]  /*a8bd0*/  IMAD.WIDE.U32 R100, R58, 0x30000000, RZ ;  /* 0x300000003a647825 */ /* 0x000fc800078e00ff */
[----:B------:R-:W-:Y:S01]  /*a8be0*/  IMAD.X R43, RZ, RZ, RZ, P4 ;  /* 0x000000ffff2b7224 */ /* 0x000fe200020e06ff */
[----:B------:R-:W-:Y:S01]  /*a8bf0*/  IADD3 RZ, P4, PT, R104, R101, RZ ;  /* 0x0000006568ff7210 */ /* 0x000fe20007f9e0ff */
[C---:B------:R-:W-:Y:S02]  /*a8c00*/  IMAD R86, R58.reuse, 0x1ef3622f, R50 ;  /* 0x1ef3622f3a567824 */ /* 0x040fe400078e0232 */
[----:B------:R-:W-:Y:S02]  /*a8c10*/  IMAD.X R99, RZ, RZ, RZ, P5 ;  /* 0x000000ffff637224 */ /* 0x000fe400028e06ff */
[----:B------:R-:W-:-:S04]  /*a8c20*/  IMAD.WIDE.U32 R118, P5, R58, 0x1a22d9f3, R60 ;  /* 0x1a22d9f33a767825 */ /* 0x000fc800078a003c */
[----:B------:R-:W-:-:S04]  /*a8c30*/  IMAD.WIDE.U32 R90, R58, -0x45f6b800, RZ ;  /* 0xba0948003a5a7825 */ /* 0x000fc800078e00ff */
[----:B------:R-:W-:Y:S02]  /*a8c40*/  IMAD.MOV.U32 R98, RZ, RZ, R105 ;  /* 0x000000ffff627224 */ /* 0x000fe400078e0069 */
[----:B------:R-:W-:-:S04]  /*a8c50*/  IMAD.WIDE.U32 R50, R58, 0xf5138f, RZ ;  /* 0x00f5138f3a327825 */ /* 0x000fc800078e00ff */
[----:B------:R-:W-:Y:S02]  /*a8c60*/  IMAD R137, R58, 0x170b5d44, R42 ;  /* 0x170b5d443a897824 */ /* 0x000fe400078e022a */
[----:B------:R-:W-:Y:S01]  /*a8c70*/  IMAD.X R61, RZ, RZ, RZ, P5 ;  /* 0x000000ffff3d7224 */ /* 0x000fe200028e06ff */
[----:B------:R-:W-:Y:S01]  /*a8c80*/  IADD3 RZ, P5, PT, R112, R91, RZ ;  /* 0x0000005b70ff7210 */ /* 0x000fe20007fbe0ff */
[----:B------:R-:W-:Y:S01]  /*a8c90*/  IMAD.WIDE.U32.X R98, R87, 0x170b5d44, R98, P4 ;  /* 0x170b5d4457627825 */ /* 0x000fe200020e0462 */
[----:B------:R-:W-:-:S03]  /*a8ca0*/  IADD3 RZ, P4, PT, R118, R51, RZ ;  /* 0x0000003376ff7210 */ /* 0x000fc60007f9e0ff */
[----:B------:R-:W-:Y:S02]  /*a8cb0*/  IMAD R71, R58, 0x1a22d9f3, R60 ;  /* 0x1a22d9f33a477824 */ /* 0x000fe400078e023c */
[----:B------:R-:W-:Y:S02]  /*a8cc0*/  IMAD.MOV.U32 R42, RZ, RZ, R113 ;  /* 0x000000ffff2a7224 */ /* 0x000fe400078e0071 */
[----:B------:R-:W-:Y:S02]  /*a8cd0*/  IMAD.MOV.U32 R60, RZ, RZ, R119 ;  /* 0x000000ffff3c7224 */ /* 0x000fe400078e0077 */
[----:B------:R-:W-:-:S04]  /*a8ce0*/  IMAD.WIDE.U32 R112, R159, R161, R78 ;  /* 0x000000a19f707225 */ /* 0x000fc800078e004e */
[----:B------:R-:W-:Y:S01]  /*a8cf0*/  IMAD.WIDE.U32 R104, R87, 0x6ca1493b, RZ ;  /* 0x6ca1493b57687825 */ /* 0x000fe200078e00ff */
[----:B------:R-:W-:-:S03]  /*a8d00*/  IADD3 R113, PT, PT, R113, R66, RZ ;  /* 0x0000004271717210 */ /* 0x000fc60007ffe0ff */
[----:B------:R-:W-:Y:S01]  /*a8d10*/  IMAD.WIDE.U32.X R60, R87, 0x1a22d9f3, R60, P4 ;  /* 0x1a22d9f3573c7825 */ /* 0x000fe200020e043c */
[----:B------:R-:W-:-:S03]  /*a8d20*/  IADD3 RZ, P4, PT, R112, R54, RZ ;  /* 0x0000003670ff7210 */ /* 0x000fc60007f9e0ff */
[----:B------:R-:W-:Y:S01]  /*a8d30*/  IMAD.WIDE.U32 R118, R87, 0x17c510ea, RZ ;  /* 0x17c510ea57767825 */ /* 0x000fe200078e00ff */
[----:B------:R-:W-:-:S03]  /*a8d40*/  IADD3.X RZ, P4, PT, R113, R55, RZ, P4, !PT ;  /* 0x0000003771ff7210 */ /* 0x000fc6000279e4ff */
[----:B------:R-:W-:Y:S01]  /*a8d50*/  IMAD.WIDE.U32.X R78, R87, 0x1ef3622f, R42, P5 ;  /* 0x1ef3622f574e7825 */ /* 0x000fe200028e042a */
[----:B------:R-:W-:-:S03]  /*a8d60*/  IADD3.X R48, P4, PT, RZ, R48, RZ, P4, !PT ;  /* 0x00000030ff307210 */ /* 0x000fc6000279e4ff */
[----:B------:R-:W-:-:S04]  /*a8d70*/  IMAD.WIDE.U32 R126, P5, R58, -0x39c4fa40, R104 ;  /* 0xc63b05c03a7e7825 */ /* 0x000fc800078a0068 */
[----:B------:R-:W-:-:S04]  /*a8d80*/  IMAD.WIDE.U32 R66, R58, 0x6ca1493b, RZ ;  /* 0x6ca1493b3a427825 */ /* 0x000fc800078e00ff */
[----:B------:R-:W-:Y:S02]  /*a8d90*/  IMAD.X R105, RZ, RZ, RZ, P5 ;  /* 0x000000ffff697224 */ /* 0x000fe400028e06ff */
[----:B------:R-:W-:-:S04]  /*a8da0*/  IMAD.WIDE.U32 R128, P5, R58, 0x1ae3a46, R118 ;  /* 0x01ae3a463a807825 */ /* 0x000fc800078a0076 */
[----:B------:R-:W-:-:S04]  /*a8db0*/  IMAD.WIDE.U32 R42, R58, 0x17c510ea, RZ ;  /* 0x17c510ea3a2a7825 */ /* 0x000fc800078e00ff */
[----:B------:R-:W-:Y:S02]  /*a8dc0*/  IMAD R59, R58, -0x39c4fa40, R104 ;  /* 0xc63b05c03a3b7824 */ /* 0x000fe400078e0268 */
[----:B------:R-:W-:Y:S01]  /*a8dd0*/  IMAD.X R131, RZ, RZ, RZ, P3 ;  /* 0x000000ffff837224 */ /* 0x000fe200018e06ff */
[----:B------:R-:W-:Y:S01]  /*a8de0*/  IADD3 RZ, P3, PT, R126, R67, RZ ;  /* 0x000000437eff7210 */ /* 0x000fe20007f7e0ff */
[----:B------:R-:W-:Y:S01]  /*a8df0*/  IMAD.MOV.U32 R104, RZ, RZ, R127 ;  /* 0x000000ffff687224 */ /* 0x000fe200078e007f */
[----:B------:R-:W-:Y:S01]  /*a8e00*/  IADD3.X R127, P2, PT, R40, R133, RZ, P2, !PT ;  /* 0x00000085287f7210 */ /* 0x000fe2000175e4ff */
[----:B------:R-:W-:Y:S01]  /*a8e10*/  IMAD.X R119, RZ, RZ, RZ, P5 ;  /* 0x000000ffff777224 */ /* 0x000fe200028e06ff */
[----:B------:R-:W-:Y:S01]  /*a8e20*/  IADD3 RZ, P5, PT, R128, R43, RZ ;  /* 0x0000002b80ff7210 */ /* 0x000fe20007fbe0ff */
[----:B------:R-:W-:Y:S01]  /*a8e30*/  IMAD R69, R58, 0x1ae3a46, R118 ;  /* 0x01ae3a463a457824 */ /* 0x000fe200078e0276 */
[----:B------:R-:W-:Y:S01]  /*a8e40*/  IADD3.X R40, P4, PT, RZ, R49, RZ, P4, !PT ;  /* 0x00000031ff287210 */ /* 0x000fe2000279e4ff */
[----:B------:R-:W-:Y:S01]  /*a8e50*/  IMAD.MOV.U32 R118, RZ, RZ, R129 ;  /* 0x000000ffff767224 */ /* 0x000fe200078e0081 */
[----:B------:R-:W-:Y:S01]  /*a8e60*/  IADD3.X R129, P2, PT, R136, R135, RZ, P2, !PT ;  /* 0x0000008788817210 */ /* 0x000fe2000175e4ff */
[----:B------:R-:W-:Y:S01]  /*a8e70*/  IMAD.WIDE.U32.X R54, R87, -0x39c4fa40, R104, P3 ;  /* 0xc63b05c057367825 */ /* 0x000fe200018e0468 */
[----:B------:R-:W-:-:S02]  /*a8e80*/  IADD3 RZ, P3, PT, R94, R110, RZ ;  /* 0x0000006e5eff7210 */ /* 0x000fc40007f7e0ff */
[----:B------:R-:W-:Y:S01]  /*a8e90*/  IADD3.X R104, P4, PT, R48, R139, RZ, P4, !PT ;  /* 0x0000008b30687210 */ /* 0x000fe2000279e4ff */
[----:B------:R-:W-:Y:S01]  /*a8ea0*/  IMAD.WIDE.U32.X R48, R87, 0x1ae3a46, R118, P5 ;  /* 0x01ae3a4657307825 */ /* 0x000fe200028e0476 */
[----:B------:R-:W-:Y:S02]  /*a8eb0*/  IADD3.X R87, P0, PT, RZ, R106, RZ, P0, !PT ;  /* 0x0000006aff577210 */ /* 0x000fe4000071e4ff */
[----:B------:R-:W-:Y:S01]  /*a8ec0*/  IADD3.X RZ, P3, PT, R95, R111, RZ, P3, !PT ;  /* 0x0000006f5fff7210 */ /* 0x000fe20001f7e4ff */
[----:B------:R-:W-:Y:S01]  /*a8ed0*/  IMAD.WIDE.U32 R76, R116, -0x45f6b800, R76 ;  /* 0xba094800744c7825 */ /* 0x000fe200078e004c */
[----:B------:R-:W-:Y:S02]  /*a8ee0*/  IADD3 RZ, P5, PT, R104, R44, RZ ;  /* 0x0000002c68ff7210 */ /* 0x000fe40007fbe0ff */
[----:B------:R-:W-:Y:S01]  /*a8ef0*/  IADD3.X R105, P4, PT, R40, R143, RZ, P4, !PT ;  /* 0x0000008f28697210 */ /* 0x000fe2000279e4ff */
[----:B------:R-:W-:Y:S01]  /*a8f00*/  IMAD.IADD R97, R77, 0x1, R97 ;  /* 0x000000014d617824 */ /* 0x000fe200078e0261 */
[----:B------:R-:W-:Y:S01]  /*a8f10*/  IADD3.X R106, P0, PT, RZ, R107, RZ, P0, !PT ;  /* 0x0000006bff6a7210 */ /* 0x000fe2000071e4ff */
        /* <DEDUP_REMOVED lines=13> */
[----:B------:R-:W-:Y:S01]  /*a8ff0*/  IMAD.IADD R111, R103, 0x1, R123 ;  /* 0x00000001676f7824 */ /* 0x000fe200078e027b */
[----:B------:R-:W-:Y:S02]  /*a9000*/  IADD3.X R47, P0, PT, RZ, RZ, RZ, P0, !PT ;  /* 0x000000ffff2f7210 */ /* 0x000fe4000071e4ff */
[----:B------:R-:W-:Y:S02]  /*a9010*/  IADD3.X R77, PT, PT, R85, RZ, RZ, P5, P4 ;  /* 0x000000ff554d7210 */ /* 0x000fe40002fe84ff */
[----:B------:R-:W-:Y:S01]  /*a9020*/  IADD3.X R85, P3, PT, R108, R45, RZ, P3, !PT ;  /* 0x0000002d6c557210 */ /* 0x000fe20001f7e4ff */
[----:B------:R-:W-:Y:S01]  /*a9030*/  IMAD.X R87, RZ, RZ, RZ, P0 ;  /* 0x000000ffff577224 */ /* 0x000fe200000e06ff */
[----:B------:R-:W-:Y:S02]  /*a9040*/  IADD3 R89, PT, PT, R137, R101, RZ ;  /* 0x0000006589597210 */ /* 0x000fe40007ffe0ff */
[----:B------:R-:W-:-:S02]  /*a9050*/  IADD3 RZ, P5, PT, R96, R100, RZ ;  /* 0x0000006460ff7210 */ /* 0x000fc40007fbe0ff */
[----:B------:R-:W-:Y:S02]  /*a9060*/  IADD3.X R101, P0, PT, RZ, RZ, RZ, P3, !PT ;  /* 0x000000ffff657210 */ /* 0x000fe40001f1e4ff */
[----:B------:R-:W-:Y:S02]  /*a9070*/  SHF.L.W.U32.HI R45, R141, 0x1, R112 ;  /* 0x000000018d2d7819 */ /* 0x000fe40000010e70 */
[----:B------:R-:W-:Y:S01]  /*a9080*/  IADD3.X RZ, P3, PT, R97, R89, RZ, P5, !PT ;  /* 0x0000005961ff7210 */ /* 0x000fe20002f7e4ff */
[----:B------:R-:W-:Y:S01]  /*a9090*/  IMAD.X R107, RZ, RZ, RZ, P0 ;  /* 0x000000ffff6b7224 */ /* 0x000fe200000e06ff */
[----:B------:R-:W-:Y:S01]  /*a90a0*/  IADD3 RZ, P0, PT, R76, R74, RZ ;  /* 0x0000004a4cff7210 */ /* 0x000fe20007f1e0ff */
[----:B------:R-:W-:Y:S01]  /*a90b0*/  IMAD.WIDE.U32 R88, R116, 0xf5138f, R94 ;  /* 0x00f5138f74587825 */ /* 0x000fe200078e005e */
[----:B------:R-:W-:Y:S02]  /*a90c0*/  IADD3.X R74, P1, PT, R45, R80, RZ, P1, !PT ;  /* 0x000000502d4a7210 */ /* 0x000fe40000f3e4ff */
[----:B------:R-:W-:Y:S01]  /*a90d0*/  IADD3.X R45, P3, PT, R47, R98, RZ, P3, !PT ;  /* 0x000000622f2d7210 */ /* 0x000fe20001f7e4ff */
[----:B------:R-:W-:Y:S01]  /*a90e0*/  IMAD.IADD R47, R89, 0x1, R93 ;  /* 0x00000001592f7824 */ /* 0x000fe200078e025d */
        /* <DEDUP_REMOVED lines=8> */
[C---:B------:R-:W-:Y:S01]  /*a9170*/  IMAD R99, R92.reuse, -0x7af74001, -R87 ;  /* 0x8508bfff5c637824 */ /* 0x040fe200078e0a57 */
[----:B------:R-:W-:Y:S01]  /*a9180*/  IADD3.X RZ, P0, PT, R77, R41, RZ, P0, !PT ;  /* 0x000000294dff7210 */ /* 0x000fe2000071e4ff */
[----:B------:R-:W-:Y:S01]  /*a9190*/  IMAD.WIDE.U32 R40, R92, -0x1, RZ ;  /* 0xffffffff5c287825 */ /* 0x000fe200078e00ff */
[----:B------:R-:W-:Y:S02]  /*a91a0*/  IADD3.X R89, P3, PT, R98, R47, RZ, P3, !PT ;  /* 0x0000002f62597210 */ /* 0x000fe40001f7e4ff */
[----:B------:R-:W-:Y:S01]  /*a91b0*/  SHF.L.W.U32.HI R113, R112, 0x1, R109 ;  /* 0x0000000170717819 */ /* 0x000fe20000010e6d */
[----:B------:R-:W-:Y:S01]  /*a91c0*/  IMAD.WIDE.U32 R84, R116, 0x6ca1493b, R84 ;  /* 0x6ca1493b74547825 */ /* 0x000fe200078e0054 */
[----:B------:R-:W-:-:S02]  /*a91d0*/  IADD3.X R124, P5, PT, R107, R125, RZ, P4, !PT ;  /* 0x0000007d6b7c7210 */ /* 0x000fc400027be4ff */
[----:B------:R-:W-:Y:S01]  /*a91e0*/  IADD3 RZ, P4, PT, R88, R90, RZ ;  /* 0x0000005a58ff7210 */ /* 0x000fe20007f9e0ff */
[----:B------:R-:W-:Y:S01]  /*a91f0*/  IMAD.WIDE.U32 R90, R40, 0x1, RZ ;  /* 0x00000001285a7825 */ /* 0x000fe200078e00ff */
[----:B------:R-:W-:Y:S02]  /*a9200*/  SHF.L.W.U32.HI R45, R109, 0x1, R104 ;  /* 0x000000016d2d7819 */ /* 0x000fe40000010e68 */
[----:B------:R-:W-:Y:S01]  /*a9210*/  IADD3.X R93, P3, PT, RZ, RZ, RZ, P3, !PT ;  /* 0x000000ffff5d7210 */ /* 0x000fe20001f7e4ff */
[----:B------:R-:W-:Y:S01]  /*a9220*/  IMAD.IADD R109, R41, 0x1, R99 ;  /* 0x00000001296d7824 */ /* 0x000fe200078e0263 */
[----:B------:R-:W-:Y:S01]  /*a9230*/  IADD3.X R80, P1, PT, R113, R81, RZ, P1, !PT ;  /* 0x0000005171507210 */ /* 0x000fe20000f3e4ff */
[----:B------:R-:W-:Y:S01]  /*a9240*/  IMAD.IADD R97, R75, 0x1, R121 ;  /* 0x000000014b617824 */ /* 0x000fe200078e0279 */
[----:B------:R-:W-:Y:S01]  /*a9250*/  IADD3.X R113, P2, PT, RZ, RZ, RZ, P2, !PT ;  /* 0x000000ffff717210 */ /* 0x000fe2000175e4ff */
[----:B------:R-:W-:Y:S01]  /*a9260*/  IMAD.X R81, RZ, RZ, RZ, P3 ;  /* 0x000000ffff517224 */ /* 0x000fe200018e06ff */
[----:B------:R-:W-:Y:S01]  /*a9270*/  IADD3.X R46, P5, PT, R46, R127, RZ, P5, !PT ;  /* 0x0000007f2e2e7210 */ /* 0x000fe20002fbe4ff */
[----:B------:R-:W-:Y:S01]  /*a9280*/  IMAD.IADD R121, R105, 0x1, R70 ;  /* 0x0000000169797824 */ /* 0x000fe200078e0246 */
[----:B------:R-:W-:Y:S01]  /*a9290*/  IADD3.X RZ, P4, PT, R89, R95, RZ, P4, !PT ;  /* 0x0000005f59ff7210 */ /* 0x000fe2000279e4ff */
[----:B------:R-:W-:Y:S01]  /*a92a0*/  IMAD.IADD R95, R65, 0x1, R57 ;  /* 0x00000001415f7824 */ /* 0x000fe200078e0239 */
[----:B------:R-:W-:Y:S01]  /*a92b0*/  IADD3.X R44, P0, PT, RZ, R52, RZ, P0, !PT ;  /* 0x00000034ff2c7210 */ /* 0x000fe2000071e4ff */
[----:B------:R-:W-:Y:S01]  /*a92c0*/  IMAD.WIDE.U32 R56, R109, 0x1, RZ ;  /* 0x000000016d387825 */ /* 0x000fe200078e00ff */
[----:B------:R-:W-:-:S02]  /*a92d0*/  IADD3.X R119, PT, PT, RZ, RZ, RZ, P2, !PT ;  /* 0x000000ffff777210 */ /* 0x000fc400017fe4ff */
[----:B------:R-:W-:Y:S01]  /*a92e0*/  IADD3.X R47, P3, PT, R124, R129, RZ, P5, !PT ;  /* 0x000000817c2f7210 */ /* 0x000fe20002f7e4ff */
[----:B------:R-:W-:Y:S01]  /*a92f0*/  IMAD.X R53, RZ, RZ, R53, P0 ;  /* 0x000000ffff357224 */ /* 0x000fe200000e0635 */
[----:B------:R-:W-:Y:S01]  /*a9300*/  IADD3 RZ, P2, PT, R92, R90, RZ ;  /* 0x0000005a5cff7210 */ /* 0x000fe20007f5e0ff */
[----:B------:R-:W-:Y:S01]  /*a9310*/  IMAD R90, R40, -0x7af74000, R56 ;  /* 0x8508c000285a7824 */ /* 0x000fe200078e0238 */
[----:B------:R-:W-:Y:S01]  /*a9320*/  IADD3 RZ, P0, PT, R46, R120, RZ ;  /* 0x000000782eff7210 */ /* 0x000fe20007f1e0ff */
[----:B------:R-:W-:Y:S01]  /*a9330*/  IMAD.WIDE.U32 R116, R116, 0x17c510ea, R46 ;  /* 0x17c510ea74747825 */ /* 0x000fe200078e002e */
[----:B------:R-:W-:Y:S02]  /*a9340*/  IADD3.X R41, P3, PT, RZ, RZ, RZ, P3, !PT ;  /* 0x000000ffff297210 */ /* 0x000fe40001f7e4ff */
[----:B------:R-:W-:Y:S01]  /*a9350*/  IADD3.X R93, P4, PT, R93, R78, RZ, P4, !PT ;  /* 0x0000004e5d5d7210 */ /* 0x000fe2000279e4ff */
[----:B------:R-:W-:Y:S01]  /*a9360*/  IMAD.IADD R46, R91, 0x1, R90 ;  /* 0x000000015b2e7824 */ /* 0x000fe200078e025a */
[----:B------:R-:W-:Y:S01]  /*a9370*/  IADD3.X RZ, P0, PT, R47, R97, RZ, P0, !PT ;  /* 0x000000612fff7210 */ /* 0x000fe2000071e4ff */
[----:B------:R-:W-:Y:S01]  /*a9380*/  IMAD.WIDE.U32 R56, P5, R40, -0x7af74000, R56 ;  /* 0x8508c00028387825 */ /* 0x000fe200078a0038 */
[----:B------:R-:W-:-:S02]  /*a9390*/  IADD3.X R64, P1, PT, R45, R64, RZ, P1, !PT ;  /* 0x000000402d407210 */ /* 0x000fc40000f3e4ff */
[----:B------:R-:W-:Y:S01]  /*a93a0*/  IADD3.X RZ, P2, PT, R87, R46, RZ, P2, !PT ;  /* 0x0000002e57ff7210 */ /* 0x000fe2000175e4ff */
[----:B------:R-:W-:Y:S01]  /*a93b0*/  IMAD.WIDE.U32 R46, R109, 0x30000000, RZ ;  /* 0x300000006d2e7825 */ /* 0x000fe200078e00ff */
[----:B------:R-:W-:Y:S02]  /*a93c0*/  IADD3.X R99, PT, PT, RZ, RZ, RZ, P5, !PT ;  /* 0x000000ffff637210 */ /* 0x000fe40002ffe4ff */
[----:B------:R-:W-:Y:S01]  /*a93d0*/  SHF.L.W.U32.HI R70, R104, 0x1, R121 ;  /* 0x0000000168467819 */ /* 0x000fe20000010e79 */
[----:B------:R-:W-:Y:S01]  /*a93e0*/  IMAD.X R65, RZ, RZ, RZ, P3 ;  /* 0x000000ffff417224 */ /* 0x000fe200018e06ff */
[----:B------:R-:W-:Y:S01]  /*a93f0*/  IADD3.X R45, P3, PT, R81, R79, RZ, P4, !PT ;  /* 0x0000004f512d7210 */ /* 0x000fe2000277e4ff */
[----:B------:R-:W-:Y:S01]  /*a9400*/  IMAD.MOV.U32 R98, RZ, RZ, R57 ;  /* 0x000000ffff627224 */ /* 0x000fe200078e0039 */
[----:B------:R-:W-:Y:S01]  /*a9410*/  IADD3 RZ, P4, PT, R91, R56, RZ ;  /* 0x000000385bff7210 */ /* 0x000fe20007f9e0ff */
[----:B------:R-:W-:Y:S01]  /*a9420*/  IMAD.WIDE.U32 R96, R159, R158, R76 ;  /* 0x0000009e9f607225 */ /* 0x000fe200078e004c */
[----:B------:R-:W-:-:S02]  /*a9430*/  IADD3.X R70, P1, PT, R70, R95, RZ, P1, !PT ;  /* 0x0000005f46467210 */ /* 0x000fc40000f3e4ff */
[----:B------:R-:W-:Y:S01]  /*a9440*/  IADD3.X R92, P3, PT, R93, R84, RZ, P3, !PT ;  /* 0x000000545d5c7210 */ /* 0x000fe20001f7e4ff */
[----:B------:R-:W-:Y:S01]  /*a9450*/  IMAD.WIDE.U32 R56, R109, -0x45f6b800, RZ ;  /* 0xba0948006d387825 */ /* 0x000fe200078e00ff */
[----:B------:R-:W-:-:S03]  /*a9460*/  IADD3.X R72, P0, PT, R41, R114, RZ, P0, !PT ;  /* 0x0000007229487210 */ /* 0x000fc6000071e4ff */
[----:B------:R-:W-:Y:S01]  /*a9470*/  IMAD.WIDE.U32 R76, R109, 0xf5138f, RZ ;  /* 0x00f5138f6d4c7825 */ /* 0x000fe200078e00ff */
[----:B------:R-:W-:Y:S02]  /*a9480*/  IADD3.X R114, P0, PT, R65, R115, RZ, P0, !PT ;  /* 0x0000007341727210 */ /* 0x000fe4000071e4ff */
[----:B------:R-:W-:Y:S01]  /*a9490*/  IADD3 R115, PT, PT, R71, R51, RZ ;  /* 0x0000003347737210 */ /* 0x000fe20007ffe0ff */
[C-C-:B------:R-:W-:Y:S02]  /*a94a0*/  IMAD R123, R40.reuse, 0x170b5d44, R46.reuse ;  /* 0x170b5d44287b7824 */ /* 0x140fe400078e022e */
[----:B------:R-:W-:-:S04]  /*a94b0*/  IMAD.WIDE.U32 R46, P5, R40, 0x170b5d44, R46 ;  /* 0x170b5d44282e7825 */ /* 0x000fc800078a002e */
[----:B------:R-:W-:Y:S02]  /*a94c0*/  IMAD R87, R40, 0x1ef3622f, R56 ;  /* 0x1ef3622f28577824 */ /* 0x000fe400078e0238 */
[----:B------:R-:W-:-:S04]  /*a94d0*/  IMAD.WIDE.U32.X R98, R109, -0x7af74000, R98, P4 ;  /* 0x8508c0006d627825 */ /* 0x000fc800020e0462 */
        /* <DEDUP_REMOVED lines=18> */
[----:B------:R-:W-:Y:S01]  /*a9600*/  IMAD.WIDE.U32.X R94, R109, 0x170b5d44, R94, P4 ;  /* 0x170b5d446d5e7825 */ /* 0x000fe200020e045e */
[----:B------:R-:W-:-:S03]  /*a9610*/  IADD3 RZ, P4, PT, R102, R79, RZ ;  /* 0x0000004f66ff7210 */ /* 0x000fc60007f9e0ff */
[----:B------:R-:W-:Y:S02]  /*a9620*/  IMAD.MOV.U32 R76, RZ, RZ, R103 ;  /* 0x000000ffff4c7224 */ /* 0x000fe400078e0067 */
[----:B------:R-:W-:-:S04]  /*a9630*/  IMAD.WIDE.U32 R102, R109, 0x17c510ea, RZ ;  /* 0x17c510ea6d667825 */ /* 0x000fc800078e00ff */
[----:B------:R-:W-:Y:S02]  /*a9640*/  IMAD.IADD R41, R97, 0x1, R68 ;  /* 0x0000000161297824 */ /* 0x000fe400078e0244 */
[----:B------:R-:W-:Y:S01]  /*a9650*/  IMAD.X R51, RZ, RZ, RZ, P5 ;  /* 0x000000ffff337224 */ /* 0x000fe200028e06ff */
[----:B------:R-:W-:Y:S01]  /*a9660*/  IADD3.X R97, P5, PT, RZ, RZ, RZ, P3, !PT ;  /* 0x000000ffff617210 */ /* 0x000fe20001fbe4ff */
[----:B------:R-:W-:Y:S01]  /*a9670*/  IMAD.WIDE.U32.X R76, R109, 0x1a22d9f3, R76, P4 ;  /* 0x1a22d9f36d4c7825 */ /* 0x000fe200020e044c */
[----:B------:R-:W-:-:S03]  /*a9680*/  IADD3 RZ, P3, PT, R92, R50, RZ ;  /* 0x000000325cff7210 */ /* 0x000fc60007f7e0ff */
[----:B------:R-:W-:Y:S01]  /*a9690*/  IMAD.WIDE.U32 R106, P4, R40, 0x1ae3a46, R102 ;  /* 0x01ae3a46286a7825 */ /* 0x000fe20007880066 */
[----:B------:R-:W-:-:S03]  /*a96a0*/  IADD3.X RZ, P3, PT, R93, R115, RZ, P3, !PT ;  /* 0x000000735dff7210 */ /* 0x000fc60001f7e4ff */
[----:B------:R-:W-:Y:S01]  /*a96b0*/  IMAD.MOV.U32 R50, RZ, RZ, R105 ;  /* 0x000000ffff327224 */ /* 0x000fe200078e0069 */
[----:B------:R-:W-:Y:S01]  /*a96c0*/  IADD3.X R105, P2, PT, RZ, R98, RZ, P2, !PT ;  /* 0x00000062ff697210 */ /* 0x000fe2000175e4ff */
[C---:B------:R-:W-:Y:S02]  /*a96d0*/  IMAD R45, R40.reuse, 0x1ae3a46, R102 ;  /* 0x01ae3a46282d7824 */ /* 0x040fe400078e0266 */
[----:B------:R-:W-:Y:S01]  /*a96e0*/  IMAD.X R111, RZ, RZ, RZ, P5 ;  /* 0x000000ffff6f7224 */ /* 0x000fe200028e06ff */
[----:B------:R-:W-:Y:S01]  /*a96f0*/  IADD3.X R98, P2, PT, RZ, R99, RZ, P2, !PT ;  /* 0x00000063ff627210 */ /* 0x000fe2000175e4ff */
[----:B------:R-:W-:Y:S01]  /*a9700*/  IMAD.MOV.U32 R102, RZ, RZ, R107 ;  /* 0x000000ffff667224 */ /* 0x000fe200078e006b */
[----:B------:R-:W-:Y:S01]  /*a9710*/  IADD3.X R107, P3, PT, R97, R60, RZ, P3, !PT ;  /* 0x0000003c616b7210 */ /* 0x000fe20001f7e4ff */
[C---:B------:R-:W-:Y:S01]  /*a9720*/  IMAD R65, R40.reuse, -0x39c4fa40, R46 ;  /* 0xc63b05c028417824 */ /* 0x040fe200078e022e */
[----:B------:R-:W-:Y:S01]  /*a9730*/  SHF.L.W.U32.HI R97, R121, 0x1, R96 ;  /* 0x0000000179617819 */ /* 0x000fe20000010e60 */
[----:B------:R-:W-:Y:S01]  /*a9740*/  IMAD.WIDE.U32 R56, R40, 0x6ca1493b, RZ ;  /* 0x6ca1493b28387825 */ /* 0x000fe200078e00ff */
[----:B------:R-:W-:-:S02]  /*a9750*/  IADD3.X R52, P3, PT, R111, R61, RZ, P3, !PT ;  /* 0x0000003d6f347210 */ /* 0x000fc40001f7e4ff */
[----:B------:R-:W-:Y:S01]  /*a9760*/  SHF.L.W.U32.HI R99, R96, 0x1, R41 ;  /* 0x0000000160637819 */ /* 0x000fe20000010e29 */
[----:B------:R-:W-:Y:S01]  /*a9770*/  IMAD.WIDE.U32 R88, R58, -0x45f6b800, R88 ;  /* 0xba0948003a587825 */ /* 0x000fe200078e0058 */
[----:B------:R-:W-:-:S03]  /*a9780*/  IADD3.X R116, P3, PT, R107, R116, RZ, P3, !PT ;  /* 0x000000746b747210 */ /* 0x000fc60001f7e4ff */
[----:B------:R-:W-:Y:S01]  /*a9790*/  IMAD.WIDE.U32 R46, R40, 0x17c510ea, RZ ;  /* 0x17c510ea282e7825 */ /* 0x000fe200078e00ff */
[----:B------:R-:W-:Y:S02]  /*a97a0*/  IADD3.X R88, P2, PT, R105, R88, RZ, P2, !PT ;  /* 0x0000005869587210 */ /* 0x000fe4000175e4ff */
[----:B------:R-:W-:Y:S01]  /*a97b0*/  IADD3.X R105, P0, PT, R72, R113, RZ, P0, !PT ;  /* 0x0000007148697210 */ /* 0x000fe2000071e4ff */
[----:B------:R-:W-:Y:S01]  /*a97c0*/  IMAD.X R103, RZ, RZ, RZ, P4 ;  /* 0x000000ffff677224 */ /* 0x000fe200020e06ff */
[----:B------:R-:W-:Y:S01]  /*a97d0*/  IADD3 RZ, P4, PT, R104, R57, RZ ;  /* 0x0000003968ff7210 */ /* 0x000fe20007f9e0ff */
[----:B------:R-:W-:Y:S01]  /*a97e0*/  IMAD.IADD R61, R89, 0x1, R86 ;  /* 0x00000001593d7824 */ /* 0x000fe200078e0256 */
[----:B------:R-:W-:Y:S01]  /*a97f0*/  IADD3 RZ, P5, PT, R106, R47, RZ ;  /* 0x0000002f6aff7210 */ /* 0x000fe20007fbe0ff */
[----:B------:R-:W-:Y:S02]  /*a9800*/  IMAD.IADD R75, R117, 0x1, R75 ;  /* 0x00000001754b7824 */ /* 0x000fe400078e024b */
[----:B------:R-:W-:Y:S01]  /*a9810*/  IMAD.IADD R111, R123, 0x1, R101 ;  /* 0x000000017b6f7824 */ /* 0x000fe200078e0265 */
[----:B------:R-:W-:Y:S01]  /*a9820*/  IADD3.X R89, P2, PT, R98, R61, RZ, P2, !PT ;  /* 0x0000003d62597210 */ /* 0x000fe2000175e4ff */
[----:B------:R-:W-:Y:S01]  /*a9830*/  IMAD.WIDE.U32.X R60, R109, -0x39c4fa40, R50, P4 ;  /* 0xc63b05c06d3c7825 */ /* 0x000fe200020e0432 */
[----:B------:R-:W-:-:S03]  /*a9840*/  IADD3 RZ, P4, PT, R88, R100, RZ ;  /* 0x0000006458ff7210 */ /* 0x000fc60007f9e0ff */
[----:B------:R-:W-:Y:S01]  /*a9850*/  IMAD.WIDE.U32.X R50, R109, 0x1ae3a46, R102, P5 ;  /* 0x01ae3a466d327825 */ /* 0x000fe200028e0466 */
[----:B------:R-:W-:Y:S02]  /*a9860*/  IADD3.X R117, P5, PT, R52, R75, RZ, P3, !PT ;  /* 0x0000004b34757210 */ /* 0x000fe40001fbe4ff */
[----:B------:R-:W-:Y:S01]  /*a9870*/  IADD3.X R75, P3, PT, RZ, RZ, RZ, P2, !PT ;  /* 0x000000ffff4b7210 */ /* 0x000fe2000177e4ff */
[----:B------:R-:W-:Y:S01]  /*a9880*/  IMAD.IADD R47, R45, 0x1, R47 ;  /* 0x000000012d2f7824 */ /* 0x000fe200078e022f */
[----:B------:R-:W-:Y:S02]  /*a9890*/  IADD3.X R109, P0, PT, R114, R119, RZ, P0, !PT ;  /* 0x00000077726d7210 */ /* 0x000fe4000071e4ff */
[----:B------:R-:W-:Y:S02]  /*a98a0*/  IADD3.X R103, P2, PT, RZ, RZ, RZ, P5, !PT ;  /* 0x000000ffff677210 */ /* 0x000fe40002f5e4ff */
[----:B------:R-:W-:Y:S02]  /*a98b0*/  IADD3.X R101, PT, PT, RZ, RZ, RZ, P3, !PT ;  /* 0x000000ffff657210 */ /* 0x000fe40001ffe4ff */
[----:B------:R-:W-:Y:S01]  /*a98c0*/  IADD3.X R107, P3, PT, R105, R74, RZ, P0, !PT ;  /* 0x0000004a696b7210 */ /* 0x000fe2000077e4ff */
[----:B------:R-:W-:Y:S01]  /*a98d0*/  IMAD.X R105, RZ, RZ, RZ, P2 ;  /* 0x000000ffff697224 */ /* 0x000fe200010e06ff */
[----:B------:R-:W-:Y:S01]  /*a98e0*/  IADD3.X RZ, P4, PT, R89, R111, RZ, P4, !PT ;  /* 0x0000006f59ff7210 */ /* 0x000fe2000279e4ff */
        /* <DEDUP_REMOVED lines=8> */
[----:B------:R-:W-:Y:S02]  /*a9970*/  IADD3.X R54, P2, PT, R103, R54, RZ, P2, !PT ;  /* 0x0000003667367210 */ /* 0x000fe4000175e4ff */
[----:B------:R-:W-:Y:S01]  /*a9980*/  IADD3.X R66, P4, PT, R75, R66, RZ, P4, !PT ;  /* 0x000000424b427210 */ /* 0x000fe2000279e4ff */
[----:B------:R-:W-:Y:S01]  /*a9990*/  IMAD.WIDE.U32 R74, R40, 0x30000000, R88 ;  /* 0x30000000284a7825 */ /* 0x000fe200078e0058 */
[----:B------:R-:W-:Y:S02]  /*a99a0*/  IADD3.X R68, P2, PT, R105, R55, RZ, P2, !PT ;  /* 0x0000003769447210 */ /* 0x000fe4000175e4ff */
[----:B------:R-:W-:-:S02]  /*a99b0*/  IADD3.X R93, P3, PT, R109, R80, RZ, P3, !PT ;  /* 0x000000506d5d7210 */ /* 0x000fc40001f7e4ff */
[----:B------:R-:W-:Y:S02]  /*a99c0*/  IADD3.X R72, P5, PT, RZ, RZ, RZ, P0, !PT ;  /* 0x000000ffff487210 */ /* 0x000fe400007be4ff */
[----:B------:R-:W-:Y:S01]  /*a99d0*/  IADD3.X R52, P1, PT, R97, R62, RZ, P1, !PT ;  /* 0x0000003e61347210 */ /* 0x000fe20000f3e4ff */
[----:B------:R-:W-:Y:S01]  /*a99e0*/  IMAD.IADD R97, R75, 0x1, R123 ;  /* 0x000000014b617824 */ /* 0x000fe200078e027b */
[----:B------:R-:W-:Y:S01]  /*a99f0*/  IADD3.X R88, P2, PT, R54, R107, RZ, P2, !PT ;  /* 0x0000006b36587210 */ /* 0x000fe2000175e4ff */
[----:B------:R-:W-:Y:S01]  /*a9a00*/  IMAD.WIDE.U32 R54, R74, -0x1, RZ ;  /* 0xffffffff4a367825 */ /* 0x000fe200078e00ff */
[----:B------:R-:W-:Y:S02]  /*a9a10*/  IADD3.X R72, P3, PT, RZ, R72, RZ, P3, !PT ;  /* 0x00000048ff487210 */ /* 0x000fe40001f7e4ff */
[----:B------:R-:W-:Y:S01]  /*a9a20*/  IADD3.X R67, P4, PT, R94, R71, RZ, P4, !PT ;  /* 0x000000475e437210 */ /* 0x000fe2000279e4ff */
[----:B------:R-:W-:Y:S01]  /*a9a30*/  IMAD R101, R74, -0x7af74001, -R97 ;  /* 0x8508bfff4a657824 */ /* 0x000fe200078e0a61 */
[----:B------:R-:W-:Y:S01]  /*a9a40*/  IADD3 RZ, P0, PT, R66, R90, RZ ;  /* 0x0000005a42ff7210 */ /* 0x000fe20007f1e0ff */
[----:B------:R-:W-:Y:S01]  /*a9a50*/  IMAD.WIDE.U32 R90, R54, 0x1, RZ ;  /* 0x00000001365a7825 */ /* 0x000fe200078e00ff */
[----:B------:R-:W-:-:S02]  /*a9a60*/  IADD3.X R62, P1, PT, R99, R63, RZ, P1, !PT ;  /* 0x0000003f633e7210 */ /* 0x000fc40000f3e4ff */
[----:B------:R-:W-:Y:S01]  /*a9a70*/  IADD3.X R80, PT, PT, RZ, RZ, RZ, P3, P5 ;  /* 0x000000ffff507210 */ /* 0x000fe20001fea4ff */
[----:B------:R-:W-:Y:S01]  /*a9a80*/  IMAD.IADD R101, R55, 0x1, R101 ;  /* 0x0000000137657824 */ /* 0x000fe200078e0265 */
[----:B------:R-:W-:Y:S02]  /*a9a90*/  IADD3.X R63, P5, PT, RZ, RZ, RZ, P4, !PT ;  /* 0x000000ffff3f7210 */ /* 0x000fe400027be4ff */
[----:B------:R-:W-:Y:S02]  /*a9aa0*/  IADD3.X R89, P4, PT, R68, R93, RZ, P2, !PT ;  /* 0x0000005d44597210 */ /* 0x000fe4000179e4ff */
[----:B------:R-:W-:Y:S01]  /*a9ab0*/  IADD3.X RZ, P0, PT, R67, R95, RZ, P0, !PT ;  /* 0x0000005f43ff7210 */ /* 0x000fe2000071e4ff */
[----:B------:R-:W-:Y:S01]  /*a9ac0*/  IMAD.X R71, RZ, RZ, RZ, P5 ;  /* 0x000000ffff477224 */ /* 0x000fe200028e06ff */
[----:B------:R-:W-:Y:S01]  /*a9ad0*/  IADD3 RZ, P2, PT, R74, R90, RZ ;  /* 0x0000005a4aff7210 */ /* 0x000fe20007f5e0ff */
[----:B------:R-:W-:Y:S01]  /*a9ae0*/  IMAD.WIDE.U32 R74, R101, 0x1, RZ ;  /* 0x00000001654a7825 */ /* 0x000fe200078e00ff */
[----:B------:R-:W-:-:S02]  /*a9af0*/  IADD3.X R107, P4, PT, RZ, RZ, RZ, P4, !PT ;  /* 0x000000ffff6b7210 */ /* 0x000fc4000279e4ff */
[----:B------:R-:W-:Y:S01]  /*a9b00*/  IADD3.X R55, P5, PT, R63, R84, RZ, P0, !PT ;  /* 0x000000543f377210 */ /* 0x000fe200007be4ff */
[--C-:B------:R-:W-:Y:S01]  /*a9b10*/  IMAD R90, R54, -0x7af74000, R74.reuse ;  /* 0x8508c000365a7824 */ /* 0x100fe200078e024a */
[----:B------:R-:W-:Y:S01]  /*a9b20*/  IADD3 RZ, P3, PT, R88, R42, RZ ;  /* 0x0000002a58ff7210 */ /* 0x000fe20007f7e0ff */
[----:B------:R-:W-:Y:S01]  /*a9b30*/  IMAD.WIDE.U32 R92, P0, R54, -0x7af74000, R74 ;  /* 0x8508c000365c7825 */ /* 0x000fe2000780004a */
[----:B------:R-:W-:Y:S02]  /*a9b40*/  IADD3.X R109, PT, PT, RZ, RZ, RZ, P4, !PT ;  /* 0x000000ffff6d7210 */ /* 0x000fe400027fe4ff */
[----:B------:R-:W-:Y:S01]  /*a9b50*/  IADD3.X R63, P4, PT, R71, R85, RZ, P5, !PT ;  /* 0x00000055473f7210 */ /* 0x000fe20002f9e4ff */
[----:B------:R-:W-:Y:S01]  /*a9b60*/  IMAD.WIDE.U32 R84, R101, 0x30000000, RZ ;  /* 0x3000000065547825 */ /* 0x000fe200078e00ff */
[----:B------:R-:W-:Y:S02]  /*a9b70*/  IADD3.X RZ, P3, PT, R89, R43, RZ, P3, !PT ;  /* 0x0000002b59ff7210 */ /* 0x000fe40001f7e4ff */
[----:B------:R-:W-:Y:S01]  /*a9b80*/  IADD3 RZ, P5, PT, R91, R92, RZ ;  /* 0x0000005c5bff7210 */ /* 0x000fe20007fbe0ff */
[----:B------:R-:W-:Y:S01]  /*a9b90*/  IMAD.WIDE.U32 R42, R58, 0x6ca1493b, R116 ;  /* 0x6ca1493b3a2a7825 */ /* 0x000fe200078e0074 */
[----:B------:R-:W-:-:S03]  /*a9ba0*/  IADD3.X R107, P3, PT, R107, R48, RZ, P3, !PT ;  /* 0x000000306b6b7210 */ /* 0x000fc60001f7e4ff */
[----:B------:R-:W-:Y:S01]  /*a9bb0*/  IMAD.WIDE.U32 R88, R58, 0x17c510ea, R88 ;  /* 0x17c510ea3a587825 */ /* 0x000fe200078e0058 */
[----:B------:R-:W-:-:S03]  /*a9bc0*/  IADD3.X R109, P3, PT, R109, R49, RZ, P3, !PT ;  /* 0x000000316d6d7210 */ /* 0x000fc60001f7e4ff */
[----:B------:R-:W-:Y:S01]  /*a9bd0*/  IMAD.X R75, RZ, RZ, RZ, P0 ;  /* 0x000000ffff4b7224 */ /* 0x000fe200000e06ff */
[----:B------:R-:W-:Y:S01]  /*a9be0*/  IADD3.X R107, P3, PT, R107, R72, RZ, P3, !PT ;  /* 0x000000486b6b7210 */ /* 0x000fe20001f7e4ff */
[----:B------:R-:W-:Y:S02]  /*a9bf0*/  IMAD.IADD R48, R43, 0x1, R59 ;  /* 0x000000012b307824 */ /* 0x000fe400078e023b */
[----:B------:R-:W-:Y:S01]  /*a9c00*/  IMAD.WIDE.U32 R94, P0, R54, 0x170b5d44, R84 ;  /* 0x170b5d44365e7825 */ /* 0x000fe20007800054 */
[----:B------:R-:W-:-:S03]  /*a9c10*/  IADD3.X R109, P3, PT, R109, R80, RZ, P3, !PT ;  /* 0x000000506d6d7210 */ /* 0x000fc60001f7e4ff */
[----:B------:R-:W-:-:S04]  /*a9c20*/  IMAD.WIDE.U32 R58, R54, 0x30000000, RZ ;  /* 0x30000000363a7825 */ /* 0x000fc800078e00ff */
[----:B------:R-:W-:Y:S02]  /*a9c30*/  IMAD.IADD R68, R91, 0x1, R90 ;  /* 0x000000015b447824 */ /* 0x000fe400078e025a */
[----:B------:R-:W-:Y:S01]  /*a9c40*/  IMAD.X R91, RZ, RZ, RZ, P0 ;  /* 0x000000ffff5b7224 */ /* 0x000fe200000e06ff */
[----:B------:R-:W-:Y:S01]  /*a9c50*/  IADD3 RZ, P0, PT, R94, R59, RZ ;  /* 0x0000003b5eff7210 */ /* 0x000fe20007f1e0ff */
[----:B------:R-:W-:Y:S01]  /*a9c60*/  IMAD R111, R54, 0x170b5d44, R84 ;  /* 0x170b5d44366f7824 */ /* 0x000fe200078e0254 */
[----:B------:R-:W-:Y:S01]  /*a9c70*/  IADD3.X R84, P4, PT, R55, R42, RZ, P4, !PT ;  /* 0x0000002a37547210 */ /* 0x000fe2000279e4ff */
[----:B------:R-:W-:Y:S01]  /*a9c80*/  IMAD.MOV.U32 R90, RZ, RZ, R95 ;  /* 0x000000ffff5a7224 */ /* 0x000fe200078e005f */
[----:B------:R-:W-:Y:S01]  /*a9c90*/  IADD3.X RZ, P2, PT, R97, R68, RZ, P2, !PT ;  /* 0x0000004461ff7210 */ /* 0x000fe2000175e4ff */
[----:B------:R-:W-:Y:S01]  /*a9ca0*/  IMAD.MOV.U32 R74, RZ, RZ, R93 ;  /* 0x000000ffff4a7224 */ /* 0x000fe200078e005d */
[----:B------:R-:W-:Y:S01]  /*a9cb0*/  IADD3.X R85, P4, PT, R63, R48, RZ, P4, !PT ;  /* 0x000000303f557210 */ /* 0x000fe2000279e4ff */
[----:B------:R-:W-:-:S03]  /*a9cc0*/  IMAD.WIDE.U32 R42, R101, -0x45f6b800, RZ ;  /* 0xba094800652a7825 */ /* 0x000fc600078e00ff */
[----:B------:R-:W-:Y:S01]  /*a9cd0*/  IADD3.X R71, P4, PT, RZ, RZ, RZ, P4, !PT ;  /* 0x000000ffff477210 */ /* 0x000fe2000279e4ff */
[----:B------:R-:W-:Y:S02]  /*a9ce0*/  IMAD.IADD R55, R81, 0x1, R79 ;  /* 0x0000000151377824 */ /* 0x000fe400078e024f */
[C---:B------:R-:W-:Y:S01]  /*a9cf0*/  IMAD.WIDE.U32.X R90, R101.reuse, 0x170b5d44, R90, P0 ;  /* 0x170b5d44655a7825 */ /* 0x040fe200000e045a */
[----:B------:R-:W-:Y:S02]  /*a9d00*/  IADD3 RZ, P0, PT, R84, R78, RZ ;  /* 0x0000004e54ff7210 */ /* 0x000fe40007f1e0ff */
[----:B------:R-:W-:Y:S01]  /*a9d10*/  IADD3.X R97, PT, PT, RZ, RZ, RZ, P4, !PT ;  /* 0x000000ffff617210 */ /* 0x000fe200027fe4ff */
[----:B------:R-:W-:Y:S01]  /*a9d20*/  IMAD.WIDE.U32.X R48, R101, -0x7af74000, R74, P5 ;  /* 0x8508c00065307825 */ /* 0x000fe200028e044a */
[----:B------:R-:W-:-:S03]  /*a9d30*/  IADD3.X RZ, P0, PT, R85, R55, RZ, P0, !PT ;  /* 0x0000003755ff7210 */ /* 0x000fc6000071e4ff */
[----:B------:R-:W-:Y:S01]  /*a9d40*/  IMAD.WIDE.U32 R74, R101, 0xf5138f, RZ ;  /* 0x00f5138f654a7825 */ /* 0x000fe200078e00ff */
[----:B------:R-:W-:Y:S02]  /*a9d50*/  IADD3.X R55, P2, PT, RZ, R48, RZ, P2, !PT ;  /* 0x00000030ff377210 */ /* 0x000fe4000175e4ff */
[----:B------:R-:W-:Y:S01]  /*a9d60*/  IADD3.X R71, P0, PT, R71, R76, RZ, P0, !PT ;  /* 0x0000004c47477210 */ /* 0x000fe2000071e4ff */
[C---:B------:R-:W-:Y:S01]  /*a9d70*/  IMAD.WIDE.U32 R94, P5, R54.reuse, 0x1ef3622f, R42 ;  /* 0x1ef3622f365e7825 */ /* 0x040fe200078a002a */
[----:B------:R-:W-:Y:S02]  /*a9d80*/  IADD3.X R63, P2, PT, RZ, R49, RZ, P2, !PT ;  /* 0x00000031ff3f7210 */ /* 0x000fe4000175e4ff */
[----:B------:R-:W-:Y:S01]  /*a9d90*/  IADD3.X R72, P0, PT, R97, R77, RZ, P0, !PT ;  /* 0x0000004d61487210 */ /* 0x000fe2000071e4ff */
[----:B------:R-:W-:Y:S02]  /*a9da0*/  IMAD.X R93, RZ, RZ, RZ, P5 ;  /* 0x000000ffff5d7224 */ /* 0x000fe400028e06ff */
[C-C-:B------:R-:W-:Y:S01]  /*a9db0*/  IMAD R115, R54.reuse, 0x1a22d9f3, R74.reuse ;  /* 0x1a22d9f336737824 */ /* 0x140fe200078e024a */
[----:B------:R-:W-:Y:S01]  /*a9dc0*/  IADD3.X R88, P0, PT, R71, R88, RZ, P0, !PT ;  /* 0x0000005847587210 */ /* 0x000fe2000071e4ff */
[----:B------:R-:W-:-:S04]  /*a9dd0*/  IMAD.WIDE.U32 R78, P5, R54, 0x1a22d9f3, R74 ;  /* 0x1a22d9f3364e7825 */ /* 0x000fc800078a004a */
[----:B------:R-:W-:-:S04]  /*a9de0*/  IMAD.WIDE.U32 R74, R54, 0xf5138f, RZ ;  /* 0x00f5138f364a7825 */ /* 0x000fc800078e00ff */
[----:B------:R-:W-:-:S04]  /*a9df0*/  IMAD.WIDE.U32 R66, R40, -0x45f6b800, R66 ;  /* 0xba09480028427825 */ /* 0x000fc800078e0042 */
[----:B------:R-:W-:Y:S02]  /*a9e00*/  IMAD.MOV.U32 R92, RZ, RZ, R95 ;  /* 0x000000ffff5c7224 */ /* 0x000fe400078e005f */
[----:B------:R-:W-:Y:S02]  /*a9e10*/  IMAD R113, R54, 0x1ef3622f, R42 ;  /* 0x1ef3622f36717824 */ /* 0x000fe400078e022a */
[----:B------:R-:W-:Y:S01]  /*a9e20*/  IMAD.X R95, RZ, RZ, RZ, P5 ;  /* 0x000000ffff5f7224 */ /* 0x000fe200028e06ff */
[----:B------:R-:W-:Y:S01]  /*a9e30*/  IADD3 RZ, P5, PT, R78, R75, RZ ;  /* 0x0000004b4eff7210 */ /* 0x000fe20007fbe0ff */
[----:B------:R-:W-:Y:S01]  /*a9e40*/  IMAD.WIDE.U32 R42, R54, -0x45f6b800, RZ ;  /* 0xba094800362a7825 */ /* 0x000fe200078e00ff */
[----:B------:R-:W-:-:S03]  /*a9e50*/  IADD3.X R78, P2, PT, R55, R66, RZ, P2, !PT ;  /* 0x00000042374e7210 */ /* 0x000fc6000175e4ff */
[----:B------:R-:W-:Y:S01]  /*a9e60*/  IMAD.IADD R55, R89, 0x1, R69 ;  /* 0x0000000159377824 */ /* 0x000fe200078e0245 */
[----:B------:R-:W-:Y:S01]  /*a9e70*/  IADD3 RZ, P4, PT, R94, R43, RZ ;  /* 0x0000002b5eff7210 */ /* 0x000fe20007f9e0ff */
[----:B------:R-:W-:Y:S02]  /*a9e80*/  IMAD.IADD R68, R67, 0x1, R87 ;  /* 0x0000000143447824 */ /* 0x000fe400078e0257 */
[----:B------:R-:W-:Y:S01]  /*a9e90*/  IMAD.WIDE.U32 R48, R101, 0x6ca1493b, RZ ;  /* 0x6ca1493b65307825 */ /* 0x000fe200078e00ff */
[----:B------:R-:W-:-:S03]  /*a9ea0*/  IADD3.X R89, P0, PT, R72, R55, RZ, P0, !PT ;  /* 0x0000003748597210 */ /* 0x000fc6000071e4ff */
[----:B------:R-:W-:Y:S01]  /*a9eb0*/  IMAD.MOV.U32 R94, RZ, RZ, R79 ;  /* 0x000000ffff5e7224 */ /* 0x000fe200078e004f */
[----:B------:R-:W-:Y:S01]  /*a9ec0*/  IADD3.X R79, P2, PT, R63, R68, RZ, P2, !PT ;  /* 0x000000443f4f7210 */ /* 0x000fe2000175e4ff */
[----:B------:R-:W-:Y:S01]  /*a9ed0*/  IMAD.WIDE.U32.X R76, R101, 0x1ef3622f, R92, P4 ;  /* 0x1ef3622f654c7825 */ /* 0x000fe200020e045c */
[----:B------:R-:W-:Y:S02]  /*a9ee0*/  IADD3.X R103, P0, PT, RZ, RZ, RZ, P0, !PT ;  /* 0x000000ffff677210 */ /* 0x000fe4000071e4ff */
[----:B------:R-:W-:Y:S01]  /*a9ef0*/  IADD3.X R71, P2, PT, RZ, RZ, RZ, P2, !PT ;  /* 0x000000ffff477210 */ /* 0x000fe2000175e4ff */
[C-C-:B------:R-:W-:Y:S02]  /*a9f00*/  IMAD R63, R54.reuse, -0x39c4fa40, R48.reuse ;  /* 0xc63b05c0363f7824 */ /* 0x140fe400078e0230 */
[----:B------:R-:W-:-:S04]  /*a9f10*/  IMAD.WIDE.U32 R68, P4, R54, -0x39c4fa40, R48 ;  /* 0xc63b05c036447825 */ /* 0x000fc80007880030 */
[----:B------:R-:W-:-:S04]  /*a9f20*/  IMAD.WIDE.U32 R48, R101, 0x17c510ea, RZ ;  /* 0x17c510ea65307825 */ /* 0x000fc800078e00ff */
[----:B------:R-:W-:-:S04]  /*a9f30*/  IMAD.WIDE.U32 R66, R54, 0x6ca1493b, RZ ;  /* 0x6ca1493b36427825 */ /* 0x000fc800078e00ff */
[----:B------:R-:W-:Y:S02]  /*a9f40*/  IMAD.IADD R59, R111, 0x1, R59 ;  /* 0x000000016f3b7824 */ /* 0x000fe400078e023b */
[----:B------:R-:W-:Y:S01]  /*a9f50*/  IMAD.X R105, RZ, RZ, RZ, P0 ;  /* 0x000000ffff697224 */ /* 0x000fe200000e06ff */
[----:B------:R-:W-:Y:S01]  /*a9f60*/  IADD3 RZ, P0, PT, R78, R58, RZ ;  /* 0x0000003a4eff7210 */ /* 0x000fe20007f1e0ff */
[----:B------:R-:W-:Y:S02]  /*a9f70*/  IMAD.X R87, RZ, RZ, RZ, P4 ;  /* 0x000000ffff577224 */ /* 0x000fe400020e06ff */
[----:B------:R-:W-:Y:S01]  /*a9f80*/  IMAD.X R99, RZ, RZ, RZ, P2 ;  /* 0x000000ffff637224 */ /* 0x000fe200010e06ff */
[----:B------:R-:W-:Y:S01]  /*a9f90*/  IADD3 RZ, P2, PT, R68, R67, RZ ;  /* 0x0000004344ff7210 */ /* 0x000fe20007f5e0ff */
[----:B------:R-:W-:Y:S01]  /*a9fa0*/  IMAD.WIDE.U32 R96, P4, R54, 0x1ae3a46, R48 ;  /* 0x01ae3a4636607825 */ /* 0x000fe20007880030 */
[----:B------:R-:W-:-:S03]  /*a9fb0*/  IADD3.X RZ, P0, PT, R79, R59, RZ, P0, !PT ;  /* 0x0000003b4fff7210 */ /* 0x000fc6000071e4ff */
[----:B------:R-:W-:Y:S01]  /*a9fc0*/  IMAD.MOV.U32 R86, RZ, RZ, R69 ;  /* 0x000000ffff567224 */ /* 0x000fe200078e0045 */
[----:B------:R-:W-:Y:S01]  /*a9fd0*/  IADD3.X R93, PT, PT, RZ, RZ, RZ, P4, !PT ;  /* 0x000000ffff5d7210 */ /* 0x000fe200027fe4ff */
[C---:B------:R-:W-:Y:S01]  /*a9fe0*/  IMAD R55, R54.reuse, 0x1ae3a46, R48 ;  /* 0x01ae3a4636377824 */ /* 0x040fe200078e0230 */
[----:B------:R-:W-:Y:S01]  /*a9ff0*/  IADD3.X R71, P0, PT, R71, R90, RZ, P0, !PT ;  /* 0x0000005a47477210 */ /* 0x000fe2000071e4ff */
[----:B------:R-:W-:-:S03]  /*aa000*/  IMAD.WIDE.U32 R48, R54, 0x17c510ea, RZ ;  /* 0x17c510ea36307825 */ /* 0x000fc600078e00ff */
[----:B------:R-:W-:Y:S01]  /*aa010*/  IADD3.X R90, P0, PT, R99, R91, RZ, P0, !PT ;  /* 0x0000005b635a7210 */ /* 0x000fe2000071e4ff */
[----:B------:R-:W-:Y:S01]  /*aa020*/  IMAD.MOV.U32 R92, RZ, RZ, R97 ;  /* 0x000000ffff5c7224 */ /* 0x000fe200078e0061 */
[----:B------:R-:W-:Y:S01]  /*aa030*/  IADD3 RZ, P4, PT, R96, R49, RZ ;  /* 0x0000003160ff7210 */ /* 0x000fe20007f9e0ff */
[----:B------:R-:W-:Y:S02]  /*aa040*/  IMAD.IADD R97, R65, 0x1, R57 ;  /* 0x0000000141617824 */ /* 0x000fe400078e0239 */
[----:B------:R-:W-:Y:S01]  /*aa050*/  IMAD.WIDE.U32.X R58, R101, -0x39c4fa40, R86, P2 ;  /* 0xc63b05c0653a7825 */ /* 0x000fe200010e0456 */
[----:B------:R-:W-:-:S03]  /*aa060*/  IADD3 RZ, P2, PT, R88, R56, RZ ;  /* 0x0000003858ff7210 */ /* 0x000fc60007f5e0ff */
[----:B------:R-:W-:Y:S01]  /*aa070*/  IMAD.WIDE.U32.X R68, R101, 0x1a22d9f3, R94, P5 ;  /* 0x1a22d9f365447825 */ /* 0x000fe200028e045e */
[----:B------:R-:W-:Y:S02]  /*aa080*/  IADD3.X RZ, P2, PT, R89, R97, RZ, P2, !PT ;  /* 0x0000006159ff7210 */ /* 0x000fe4000175e4ff */
[----:B------:R-:W-:Y:S01]  /*aa090*/  IADD3.X R95, P5, PT, R107, R64, RZ, P3, !PT ;  /* 0x000000406b5f7210 */ /* 0x000fe20001fbe4ff */
[----:B------:R-:W-:-:S03]  /*aa0a0*/  IMAD.WIDE.U32 R84, R40, 0xf5138f, R84 ;  /* 0x00f5138f28547825 */ /* 0x000fc600078e0054 */
        /* <DEDUP_REMOVED lines=11> */
[----:B------:R-:W-:Y:S01]  /*aa160*/  IMAD.WIDE.U32 R42, R70, -0x1, RZ ;  /* 0xffffffff462a7825 */ /* 0x000fe200078e00ff */
[----:B------:R-:W-:-:S02]  /*aa170*/  IADD3.X R95, P5, PT, RZ, R72, RZ, P5, !PT ;  /* 0x00000048ff5f7210 */ /* 0x000fc40002fbe4ff */
[----:B------:R-:W-:Y:S01]  /*aa180*/  IADD3.X R85, P2, PT, R90, R81, RZ, P2, !PT ;  /* 0x000000515a557210 */ /* 0x000fe2000175e4ff */
[----:B------:R-:W-:Y:S01]  /*aa190*/  IMAD.IADD R91, R71, 0x1, R111 ;  /* 0x00000001475b7824 */ /* 0x000fe200078e026f */
[----:B------:R-:W-:Y:S01]  /*aa1a0*/  IADD3.X R97, PT, PT, RZ, RZ, RZ, P5, P4 ;  /* 0x000000ffff617210 */ /* 0x000fe20002fe84ff */
[----:B------:R-:W-:Y:S01]  /*aa1b0*/  IMAD.WIDE.U32 R78, R42, 0x1, RZ ;  /* 0x000000012a4e7825 */ /* 0x000fe200078e00ff */
[----:B------:R-:W-:Y:S02]  /*aa1c0*/  IADD3.X R81, P4, PT, RZ, RZ, RZ, P2, !PT ;  /* 0x000000ffff517210 */ /* 0x000fe4000179e4ff */
[----:B------:R-:W-:Y:S01]  /*aa1d0*/  IADD3 RZ, P2, PT, R60, R46, RZ ;  /* 0x0000002e3cff7210 */ /* 0x000fe20007f5e0ff */
[C---:B------:R-:W-:Y:S01]  /*aa1e0*/  IMAD R71, R70.reuse, -0x7af74001, -R91 ;  /* 0x8508bfff46477824 */ /* 0x040fe200078e0a5b */
[----:B------:R-:W-:Y:S01]  /*aa1f0*/  IADD3.X R61, P0, PT, R61, R64, RZ, P0, !PT ;  /* 0x000000403d3d7210 */ /* 0x000fe2000071e4ff */
[----:B------:R-:W-:Y:S01]  /*aa200*/  IMAD.IADD R75, R115, 0x1, R75 ;  /* 0x00000001734b7824 */ /* 0x000fe200078e024b */
[----:B------:R-:W-:Y:S01]  /*aa210*/  IADD3.X R87, PT, PT, RZ, RZ, RZ, P4, !PT ;  /* 0x000000ffff577210 */ /* 0x000fe200027fe4ff */
[----:B------:R-:W-:Y:S01]  /*aa220*/  IMAD.IADD R43, R43, 0x1, R71 ;  /* 0x000000012b2b7824 */ /* 0x000fe200078e0247 */
[----:B------:R-:W-:-:S02]  /*aa230*/  IADD3 RZ, P4, PT, R70, R78, RZ ;  /* 0x0000004e46ff7210 */ /* 0x000fc40007f9e0ff */
[----:B------:R-:W-:Y:S01]  /*aa240*/  IADD3.X RZ, P5, PT, R85, R93, RZ, P3, !PT ;  /* 0x0000005d55ff7210 */ /* 0x000fe20001fbe4ff */
        /* <DEDUP_REMOVED lines=8> */
[----:B------:R-:W-:-:S04]  /*aa2d0*/  IMAD.WIDE.U32 R70, P0, R42, -0x7af74000, R70 ;  /* 0x8508c0002a467825 */ /* 0x000fc80007800046 */
[C---:B------:R-:W-:Y:S01]  /*aa2e0*/  IMAD.IADD R64, R79.reuse, 0x1, R78 ;  /* 0x000000014f407824 */ /* 0x040fe200078e024e */
[----:B------:R-:W-:Y:S01]  /*aa2f0*/  IADD3 RZ, P5, PT, R79, R70, RZ ;  /* 0x000000464fff7210 */ /* 0x000fe20007fbe0ff */
[----:B------:R-:W-:Y:S01]  /*aa300*/  IMAD.WIDE.U32 R60, R40, 0x17c510ea, R60 ;  /* 0x17c510ea283c7825 */ /* 0x000fe200078e003c */
[----:B------:R-:W-:Y:S02]  /*aa310*/  IADD3.X R40, P3, PT, R89, R50, RZ, P3, !PT ;  /* 0x0000003259287210 */ /* 0x000fe40001f7e4ff */
[----:B------:R-:W-:Y:S01]  /*aa320*/  IADD3.X R50, P2, PT, R81, R46, RZ, P2, !PT ;  /* 0x0000002e51327210 */ /* 0x000fe2000175e4ff */
[----:B------:R-:W-:Y:S01]  /*aa330*/  IMAD.IADD R47, R47, 0x1, R65 ;  /* 0x000000012f2f7824 */ /* 0x000fe200078e0241 */
[----:B------:R-:W-:Y:S01]  /*aa340*/  IADD3.X RZ, P4, PT, R91, R64, RZ, P4, !PT ;  /* 0x000000405bff7210 */ /* 0x000fe2000279e4ff */
[----:B------:R-:W-:Y:S01]  /*aa350*/  IMAD.X R65, RZ, RZ, RZ, P0 ;  /* 0x000000ffff417224 */ /* 0x000fe200000e06ff */
[----:B------:R-:W-:Y:S01]  /*aa360*/  IADD3.X R72, P3, PT, R93, R51, RZ, P3, !PT ;  /* 0x000000335d487210 */ /* 0x000fe20001f7e4ff */
[----:B------:R-:W-:Y:S01]  /*aa370*/  IMAD.MOV.U32 R64, RZ, RZ, R71 ;  /* 0x000000ffff407224 */ /* 0x000fe200078e0047 */
[----:B------:R-:W-:Y:S01]  /*aa380*/  IADD3.X R51, P2, PT, R76, R47, RZ, P2, !PT ;  /* 0x0000002f4c337210 */ /* 0x000fe2000175e4ff */
[----:B------:R-:W-:Y:S01]  /*aa390*/  IMAD.WIDE.U32 R46, R43, 0x30000000, RZ ;  /* 0x300000002b2e7825 */ /* 0x000fe200078e00ff */
[----:B------:R-:W-:-:S02]  /*aa3a0*/  IADD3 RZ, P0, PT, R50, R74, RZ ;  /* 0x0000004a32ff7210 */ /* 0x000fc40007f1e0ff */
[----:B------:R-:W-:Y:S01]  /*aa3b0*/  IADD3.X R81, P2, PT, RZ, RZ, RZ, P2, !PT ;  /* 0x000000ffff517210 */ /* 0x000fe2000175e4ff */
[----:B------:R-:W-:Y:S01]  /*aa3c0*/  IMAD.WIDE.U32.X R64, R43, -0x7af74000, R64, P5 ;  /* 0x8508c0002b407825 */ /* 0x000fe200028e0440 */
[----:B------:R-:W-:-:S03]  /*aa3d0*/  IADD3.X RZ, P0, PT, R51, R75, RZ, P0, !PT ;  /* 0x0000004b33ff7210 */ /* 0x000fc6000071e4ff */
[C-C-:B------:R-:W-:Y:S01]  /*aa3e0*/  IMAD R87, R42.reuse, 0x170b5d44, R46.reuse ;  /* 0x170b5d442a577824 */ /* 0x140fe200078e022e */
[----:B------:R-:W-:Y:S01]  /*aa3f0*/  IADD3.X R79, P4, PT, RZ, R64, RZ, P4, !PT ;  /* 0x00000040ff4f7210 */ /* 0x000fe2000279e4ff */
[----:B------:R-:W-:Y:S01]  /*aa400*/  IMAD.WIDE.U32 R76, P5, R42, 0x170b5d44, R46 ;  /* 0x170b5d442a4c7825 */ /* 0x000fe200078a002e */
[----:B------:R-:W-:Y:S02]  /*aa410*/  IADD3.X R81, P0, PT, R81, R68, RZ, P0, !PT ;  /* 0x0000004451517210 */ /* 0x000fe4000071e4ff */
[----:B------:R-:W-:Y:S01]  /*aa420*/  IADD3.X R64, P4, PT, RZ, R65, RZ, P4, !PT ;  /* 0x00000041ff407210 */ /* 0x000fe2000279e4ff */
[----:B------:R-:W-:Y:S01]  /*aa430*/  IMAD.WIDE.U32 R46, R54, -0x45f6b800, R84 ;  /* 0xba094800362e7825 */ /* 0x000fe200078e0054 */
[----:B------:R-:W-:-:S03]  /*aa440*/  IADD3.X R85, PT, PT, RZ, RZ, RZ, P2, !PT ;  /* 0x000000ffff557210 */ /* 0x000fc600017fe4ff */
[----:B------:R-:W-:Y:S01]  /*aa450*/  IMAD.WIDE.U32 R70, R42, 0x30000000, RZ ;  /* 0x300000002a467825 */ /* 0x000fe200078e00ff */
[----:B------:R-:W-:-:S03]  /*aa460*/  IADD3.X R68, P0, PT, R85, R69, RZ, P0, !PT ;  /* 0x0000004555447210 */ /* 0x000fc6000071e4ff */
[----:B------:R-:W-:Y:S01]  /*aa470*/  IMAD.X R75, RZ, RZ, RZ, P5 ;  /* 0x000000ffff4b7224 */ /* 0x000fe200028e06ff */
        /* <DEDUP_REMOVED lines=18> */
[----:B------:R-:W-:Y:S02]  /*aa5a0*/  IADD3.X R77, P3, PT, R40, R95, RZ, P3, !PT ;  /* 0x0000005f284d7210 */ /* 0x000fe40001f7e4ff */
[----:B------:R-:W-:Y:S01]  /*aa5b0*/  IADD3.X RZ, P2, PT, R61, R69, RZ, P2, !PT ;  /* 0x000000453dff7210 */ /* 0x000fe2000175e4ff */
        /* <DEDUP_REMOVED lines=29> */
[----:B------:R-:W-:Y:S01]  /*aa790*/  IMAD.WIDE.U32 R68, R42, 0xf5138f, RZ ;  /* 0x00f5138f2a447825 */ /* 0x000fe200078e00ff */
[----:B------:R-:W-:-:S03]  /*aa7a0*/  IADD3.X R52, P3, PT, RZ, RZ, RZ, P3, !PT ;  /* 0x000000ffff347210 */ /* 0x000fc60001f7e4ff */
[----:B------:R-:W-:Y:S01]  /*aa7b0*/  IMAD R81, R42, 0x1a22d9f3, R58 ;  /* 0x1a22d9f32a517824 */ /* 0x000fe200078e023a */
[----:B------:R-:W-:Y:S01]  /*aa7c0*/  IADD3.X R52, P0, PT, RZ, R52, RZ, P0, !PT ;  /* 0x00000034ff347210 */ /* 0x000fe2000071e4ff */
[----:B------:R-:W-:Y:S01]  /*aa7d0*/  IMAD.X R71, RZ, RZ, RZ, P4 ;  /* 0x000000ffff477224 */ /* 0x000fe200020e06ff */
[----:B------:R-:W-:Y:S01]  /*aa7e0*/  IADD3.X R66, P4, PT, R77, R67, RZ, P5, !PT ;  /* 0x000000434d427210 */ /* 0x000fe20002f9e4ff */
[----:B------:R-:W-:Y:S01]  /*aa7f0*/  IMAD.WIDE.U32 R58, R54, 0x6ca1493b, R60 ;  /* 0x6ca1493b363a7825 */ /* 0x000fe200078e003c */
[----:B------:R-:W-:Y:S02]  /*aa800*/  IADD3.X R67, P2, PT, RZ, RZ, RZ, P2, !PT ;  /* 0x000000ffff437210 */ /* 0x000fe4000175e4ff */
[----:B------:R-:W-:Y:S01]  /*aa810*/  IADD3 RZ, P5, PT, R74, R69, RZ ;  /* 0x000000454aff7210 */ /* 0x000fe20007fbe0ff */
[----:B------:R-:W-:Y:S01]  /*aa820*/  IMAD.MOV.U32 R70, RZ, RZ, R75 ;  /* 0x000000ffff467224 */ /* 0x000fe200078e004b */
[----:B------:R-:W-:Y:S01]  /*aa830*/  IADD3.X R58, P4, PT, R45, R58, RZ, P4, !PT ;  /* 0x0000003a2d3a7210 */ /* 0x000fe2000279e4ff */
[----:B------:R-:W-:-:S02]  /*aa840*/  IMAD.IADD R59, R59, 0x1, R63 ;  /* 0x000000013b3b7824 */ /* 0x000fc400078e023f */
[----:B------:R-:W-:Y:S01]  /*aa850*/  IMAD.IADD R45, R55, 0x1, R49 ;  /* 0x00000001372d7824 */ /* 0x000fe200078e0231 */
[----:B------:R-:W-:Y:S01]  /*aa860*/  IADD3 R49, PT, PT, R81, R69, RZ ;  /* 0x0000004551317210 */ /* 0x000fe20007ffe0ff */
[----:B------:R-:W-:Y:S01]  /*aa870*/  IMAD.X R63, RZ, RZ, RZ, P2 ;  /* 0x000000ffff3f7224 */ /* 0x000fe200010e06ff */
[----:B------:R-:W-:Y:S01]  /*aa880*/  IADD3 RZ, P2, PT, R64, R48, RZ ;  /* 0x0000003040ff7210 */ /* 0x000fe20007f5e0ff */
[----:B------:R-:W-:Y:S01]  /*aa890*/  IMAD.WIDE.U32.X R60, R43, 0x1a22d9f3, R70, P5 ;  /* 0x1a22d9f32b3c7825 */ /* 0x000fe200028e0446 */
[----:B------:R-:W-:Y:S02]  /*aa8a0*/  IADD3 RZ, P5, PT, R58, R68, RZ ;  /* 0x000000443aff7210 */ /* 0x000fe40007fbe0ff */
[----:B------:R-:W-:Y:S01]  /*aa8b0*/  IADD3.X R59, P4, PT, R66, R59, RZ, P4, !PT ;  /* 0x0000003b423b7210 */ /* 0x000fe2000279e4ff */
[----:B------:R-:W-:Y:S01]  /*aa8c0*/  IMAD.WIDE.U32 R46, R42, 0x30000000, R46 ;  /* 0x300000002a2e7825 */ /* 0x000fe200078e002e */
[----:B------:R-:W-:Y:S02]  /*aa8d0*/  IADD3.X RZ, P2, PT, R65, R45, RZ, P2, !PT ;  /* 0x0000002d41ff7210 */ /* 0x000fe4000175e4ff */
[----:B------:R-:W-:Y:S01]  /*aa8e0*/  IADD3.X RZ, P5, PT, R59, R49, RZ, P5, !PT ;  /* 0x000000313bff7210 */ /* 0x000fe20002fbe4ff */
[----:B------:R-:W-:Y:S01]  /*aa8f0*/  IMAD.WIDE.U32 R48, R54, 0x17c510ea, R64 ;  /* 0x17c510ea36307825 */ /* 0x000fe200078e0040 */
[----:B------:R-:W-:-:S02]  /*aa900*/  IADD3.X R45, P4, PT, RZ, RZ, RZ, P4, !PT ;  /* 0x000000ffff2d7210 */ /* 0x000fc4000279e4ff */
[----:B------:R-:W-:Y:S01]  /*aa910*/  IADD3.X R67, P2, PT, R67, R56, RZ, P2, !PT ;  /* 0x0000003843437210 */ /* 0x000fe2000175e4ff */
[----:B------:R-:W-:Y:S01]  /*aa920*/  IMAD.WIDE.U32 R50, R42, -0x45f6b800, R50 ;  /* 0xba0948002a327825 */ /* 0x000fe200078e0032 */
[----:B------:R-:W-:Y:S02]  /*aa930*/  IADD3.X R45, P5, PT, R45, R60, RZ, P5, !PT ;  /* 0x0000003c2d2d7210 */ /* 0x000fe40002fbe4ff */
[----:B------:R-:W-:Y:S01]  /*aa940*/  IADD3.X R40, P2, PT, R63, R57, RZ, P2, !PT ;  /* 0x000000393f287210 */ /* 0x000fe2000175e4ff */
[----:B------:R-:W-:Y:S02]  /*aa950*/  IMAD.X R60, RZ, RZ, RZ, P4 ;  /* 0x000000ffff3c7224 */ /* 0x000fe400020e06ff */
[----:B------:R-:W-:Y:S01]  /*aa960*/  IMAD.WIDE.U32 R56, R43, 0x6ca1493b, RZ ;  /* 0x6ca1493b2b387825 */ /* 0x000fe200078e00ff */
[----:B------:R-:W-:Y:S02]  /*aa970*/  IADD3.X R67, P4, PT, R67, R52, RZ, P2, !PT ;  /* 0x0000003443437210 */ /* 0x000fe4000179e4ff */
[----:B------:R-:W-:Y:S01]  /*aa980*/  IADD3.X R61, P5, PT, R60, R61, RZ, P5, !PT ;  /* 0x0000003d3c3d7210 */ /* 0x000fe20002fbe4ff */
[----:B------:R-:W-:-:S02]  /*aa990*/  IMAD R71, R42, -0x39c4fa40, R56 ;  /* 0xc63b05c02a477824 */ /* 0x000fc400078e0238 */
[----:B------:R-:W-:Y:S01]  /*aa9a0*/  IMAD.IADD R52, R49, 0x1, R55 ;  /* 0x0000000131347824 */ /* 0x000fe200078e0237 */
[----:B------:R-:W-:Y:S01]  /*aa9b0*/  IADD3.X R60, P2, PT, R45, R48, RZ, P5, !PT ;  /* 0x000000302d3c7210 */ /* 0x000fe20002f5e4ff */
[C---:B------:R-:W-:Y:S01]  /*aa9c0*/  IMAD.WIDE.U32 R64, P5, R42.reuse, -0x39c4fa40, R56 ;  /* 0xc63b05c02a407825 */ /* 0x040fe200078a0038 */
[----:B------:R-:W-:Y:S02]  /*aa9d0*/  IADD3.X R45, PT, PT, RZ, RZ, RZ, P0, P3 ;  /* 0x000000ffff2d7210 */ /* 0x000fe400007e64ff */
[----:B------:R-:W-:Y:S01]  /*aa9e0*/  IADD3.X R61, P2, PT, R61, R52, RZ, P2, !PT ;  /* 0x000000343d3d7210 */ /* 0x000fe2000175e4ff */
[----:B------:R-:W-:Y:S01]  /*aa9f0*/  IMAD.WIDE.U32 R56, R42, 0x6ca1493b, RZ ;  /* 0x6ca1493b2a387825 */ /* 0x000fe200078e00ff */
[----:B------:R-:W-:-:S03]  /*aaa00*/  SHF.L.W.U32.HI R52, R44, 0x1, R53 ;  /* 0x000000012c347819 */ /* 0x000fc60000010e35 */
[----:B------:R-:W-:Y:S01]  /*aaa10*/  IMAD.X R63, RZ, RZ, RZ, P5 ;  /* 0x000000ffff3f7224 */ /* 0x000fe200028e06ff */
[----:B------:R-:W-:Y:S01]  /*aaa20*/  IADD3 RZ, P5, PT, R64, R57, RZ ;  /* 0x0000003940ff7210 */ /* 0x000fe20007fbe0ff */
[----:B------:R-:W-:Y:S01]  /*aaa30*/  IMAD.IADD R75, R71, 0x1, R57 ;  /* 0x00000001474b7824 */ /* 0x000fe200078e0239 */
[----:B------:R-:W-:Y:S01]  /*aaa40*/  IADD3 RZ, P3, PT, R60, R56, RZ ;  /* 0x000000383cff7210 */ /* 0x000fe20007f7e0ff */
[----:B------:R-:W-:Y:S01]  /*aaa50*/  IMAD.MOV.U32 R62, RZ, RZ, R65 ;  /* 0x000000ffff3e7224 */ /* 0x000fe200078e0041 */
[----:B------:R-:W-:Y:S01]  /*aaa60*/  IADD3.X R56, P0, PT, R40, R45, RZ, P4, !PT ;  /* 0x0000002d28387210 */ /* 0x000fe2000271e4ff */
[----:B------:R-:W-:Y:S01]  /*aaa70*/  IMAD.WIDE.U32 R54, R82, R159, RZ ;  /* 0x0000009f52367225 */ /* 0x000fe200078e00ff */
[----:B------:R-:W-:Y:S02]  /*aaa80*/  SHF.L.W.U32.HI R45, R41, 0x1, R44 ;  /* 0x00000001292d7819 */ /* 0x000fe40000010e2c */
[----:B------:R-:W-:Y:S01]  /*aaa90*/  IADD3.X RZ, P3, PT, R61, R75, RZ, P3, !PT ;  /* 0x0000004b3dff7210 */ /* 0x000fe20001f7e4ff */
[----:B------:R-:W-:Y:S01]  /*aaaa0*/  IMAD.WIDE.U32 R48, R159, R159, RZ ;  /* 0x0000009f9f307225 */ /* 0x000fe200078e00ff */
[----:B------:R-:W-:-:S03]  /*aaab0*/  IADD3.X R57, P2, PT, RZ, RZ, RZ, P2, !PT ;  /* 0x000000ffff397210 */ /* 0x000fc6000175e4ff */
[----:B------:R-:W-:Y:S01]  /*aaac0*/  IMAD.WIDE.U32.X R40, R43, -0x39c4fa40, R62, P5 ;  /* 0xc63b05c02b287825 */ /* 0x000fe200028e043e */
[----:B------:R-:W-:-:S03]  /*aaad0*/  IADD3.X R48, P1, PT, R45, R48, RZ, P1, !PT ;  /* 0x000000302d307210 */ /* 0x000fc60000f3e4ff */
[----:B------:R-:W-:Y:S01]  /*aaae0*/  IMAD R69, R159, R82, R54 ;  /* 0x000000529f457224 */ /* 0x000fe200078e0236 */
[----:B------:R-:W-:Y:S01]  /*aaaf0*/  IADD3.X R40, P3, PT, R57, R40, RZ, P3, !PT ;  /* 0x0000002839287210 */ /* 0x000fe20001f7e4ff */
[----:B------:R-:W-:-:S04]  /*aab00*/  IMAD.WIDE.U32 R44, R43, 0x17c510ea, RZ ;  /* 0x17c510ea2b2c7825 */ /* 0x000fc800078e00ff */
[----:B------:R-:W-:Y:S02]  /*aab10*/  IMAD.IADD R69, R49, 0x1, R69 ;  /* 0x0000000131457824 */ /* 0x000fe400078e0245 */
[----:B------:R-:W-:Y:S01]  /*aab20*/  IMAD.X R57, RZ, RZ, RZ, P2 ;  /* 0x000000ffff397224 */ /* 0x000fe200010e06ff */
[----:B------:R-:W-:Y:S01]  /*aab30*/  IADD3.X R67, P2, PT, R67, R48, RZ, P0, !PT ;  /* 0x0000003043437210 */ /* 0x000fe2000075e4ff */
[----:B------:R-:W-:Y:S01]  /*aab40*/  IMAD.WIDE.U32 R62, P5, R159, R82, R54 ;  /* 0x000000529f3e7225 */ /* 0x000fe200078a0036 */
[----:B------:R-:W-:Y:S02]  /*aab50*/  IADD3.X R69, P1, PT, R52, R69, RZ, P1, !PT ;  /* 0x0000004534457210 */ /* 0x000fe40000f3e4ff */
[----:B------:R-:W-:Y:S01]  /*aab60*/  IADD3.X R48, P4, PT, R57, R41, RZ, P3, !PT ;  /* 0x0000002939307210 */ /* 0x000fe20001f9e4ff */
[----:B------:R-:W-:-:S04]  /*aab70*/  IMAD.WIDE.U32 R54, R42, 0x17c510ea, RZ ;  /* 0x17c510ea2a367825 */ /* 0x000fc800078e00ff */
[----:B------:R-:W-:Y:S01]  /*aab80*/  IMAD.WIDE.U32 R64, P3, R42, 0x1ae3a46, R44 ;  /* 0x01ae3a462a407825 */ /* 0x000fe2000786002c */
[----:B------:R-:W-:-:S03]  /*aab90*/  IADD3.X R45, P2, PT, R56, R69, RZ, P2, !PT ;  /* 0x00000045382d7210 */ /* 0x000fc6000175e4ff */
[----:B------:R-:W-:Y:S01]  /*aaba0*/  IMAD R75, R42, 0x1ae3a46, R44 ;  /* 0x01ae3a462a4b7824 */ /* 0x000fe200078e022c */
[----:B------:R-:W-:Y:S01]  /*aabb0*/  IADD3.X R44, P4, PT, R40, R67, RZ, P4, !PT ;  /* 0x00000043282c7210 */ /* 0x000fe2000279e4ff */
[----:B------:R-:W-:Y:S01]  /*aabc0*/  IMAD.X R41, RZ, RZ, RZ, P5 ;  /* 0x000000ffff297224 */ /* 0x000fe200028e06ff */
[----:B------:R-:W-:Y:S01]  /*aabd0*/  IADD3 RZ, P5, PT, R64, R55, RZ ;  /* 0x0000003740ff7210 */ /* 0x000fe20007fbe0ff */
[----:B------:R-:W-:Y:S01]  /*aabe0*/  IMAD.IADD R67, R75, 0x1, R55 ;  /* 0x000000014b437824 */ /* 0x000fe200078e0237 */
[----:B------:R-:W-:Y:S01]  /*aabf0*/  IADD3.X R57, PT, PT, RZ, RZ, RZ, P3, !PT ;  /* 0x000000ffff397210 */ /* 0x000fe20001ffe4ff */
[----:B------:R-:W-:Y:S01]  /*aac00*/  IMAD.MOV.U32 R56, RZ, RZ, R65 ;  /* 0x000000ffff387224 */ /* 0x000fe200078e0041 */
[----:B------:R-:W-:Y:S01]  /*aac10*/  IADD3 RZ, P3, PT, R44, R54, RZ ;  /* 0x000000362cff7210 */ /* 0x000fe20007f7e0ff */
[----:B------:R-:W-:Y:S01]  /*aac20*/  IMAD.MOV.U32 R40, RZ, RZ, R63 ;  /* 0x000000ffff287224 */ /* 0x000fe200078e003f */
[----:B------:R-:W-:Y:S01]  /*aac30*/  IADD3.X R45, P4, PT, R48, R45, RZ, P4, !PT ;  /* 0x0000002d302d7210 */ /* 0x000fe2000279e4ff */
[----:B------:R-:W-:Y:S01]  /*aac40*/  IMAD.WIDE.U32.X R54, R43, 0x1ae3a46, R56, P5 ;  /* 0x01ae3a462b367825 */ /* 0x000fe200028e0438 */
[----:B------:R-:W-:-:S02]  /*aac50*/  IADD3 RZ, P5, PT, R49, R62, RZ ;  /* 0x0000003e31ff7210 */ /* 0x000fc40007fbe0ff */
[----:B------:R-:W-:Y:S01]  /*aac60*/  IADD3.X RZ, P3, PT, R45, R67, RZ, P3, !PT ;  /* 0x000000432dff7210 */ /* 0x000fe20001f7e4ff */
[----:B------:R-:W-:Y:S01]  /*aac70*/  IMAD.WIDE.U32 R58, R42, 0xf5138f, R58 ;  /* 0x00f5138f2a3a7825 */ /* 0x000fe200078e003a */
[----:B------:R-:W-:Y:S02]  /*aac80*/  IADD3.X R43, P4, PT, RZ, RZ, RZ, P4, !PT ;  /* 0x000000ffff2b7210 */ /* 0x000fe4000279e4ff */
[----:B------:R-:W-:Y:S01]  /*aac90*/  IADD3.X R48, P0, PT, RZ, RZ, RZ, P0, !PT ;  /* 0x000000ffff307210 */ /* 0x000fe2000071e4ff */
[----:B------:R-:W-:Y:S01]  /*aaca0*/  IMAD.WIDE.U32.X R40, R82, R82, R40, P5 ;  /* 0x0000005252287225 */ /* 0x000fe200028e0428 */
[----:B------:R-:W-:-:S03]  /*aacb0*/  IADD3.X R43, P3, PT, R43, R54, RZ, P3, !PT ;  /* 0x000000362b2b7210 */ /* 0x000fc60001f7e4ff */
[----:B------:R-:W-:Y:S02]  /*aacc0*/  IMAD.X R54, RZ, RZ, RZ, P4 ;  /* 0x000000ffff367224 */ /* 0x000fe400020e06ff */
[----:B------:R-:W-:Y:S02]  /*aacd0*/  IMAD.X R49, RZ, RZ, RZ, P0 ;  /* 0x000000ffff317224 */ /* 0x000fe400000e06ff */
[----:B------:R-:W-:Y:S01]  /*aace0*/  IMAD.WIDE.U32 R60, R42, 0x6ca1493b, R60 ;  /* 0x6ca1493b2a3c7825 */ /* 0x000fe200078e003c */
[----:B------:R-:W-:-:S03]  /*aacf0*/  IADD3.X R54, P3, PT, R54, R55, RZ, P3, !PT ;  /* 0x0000003736367210 */ /* 0x000fc60001f7e4ff */
[----:B------:R-:W-:Y:S01]  /*aad00*/  IMAD.IADD R79, R51, 0x1, R79 ;  /* 0x00000001334f7824 */ /* 0x000fe200078e024f */
[----:B------:R-:W-:Y:S01]  /*aad10*/  IADD3.X R43, P2, P3, R43, RZ, R48, P3, P2 ;  /* 0x000000ff2b2b7210 */ /* 0x000fe20001b44430 */
[----:B------:R-:W-:Y:S01]  /*aad20*/  IMAD.IADD R81, R59, 0x1, R81 ;  /* 0x000000013b517824 */ /* 0x000fe200078e0251 */
[----:B------:R-:W-:Y:S01]  /*aad30*/  LEA.HI.X R48, P1, R53, R40, RZ, 0x1, P1 ;  /* 0x0000002835307211 */ /* 0x000fe20000830cff */
[----:B------:R-:W-:Y:S01]  /*aad40*/  IMAD.IADD R71, R61, 0x1, R71 ;  /* 0x000000013d477824 */ /* 0x000fe200078e0247 */
[----:B------:R-:W-:Y:S01]  /*aad50*/  IADD3.X R40, PT, PT, R54, RZ, R49, P2, P3 ;  /* 0x000000ff36287210 */ /* 0x000fe200017e6431 */
[----:B------:R-:W-:Y:S01]  /*aad60*/  IMAD.IADD R56, R47, 0x1, R87 ;  /* 0x000000012f387824 */ /* 0x000fe200078e0257 */
[----:B------:R-:W-:Y:S01]  /*aad70*/  IADD3 R57, P0, PT, R43, R48, RZ ;  /* 0x000000302b397210 */ /* 0x000fe20007f1e0ff */
[----:B------:R-:W-:-:S03]  /*aad80*/  IMAD.WIDE.U32 R42, R42, 0x17c510ea, R44 ;  /* 0x17c510ea2a2a7825 */ /* 0x000fc600078e002c */
        /* <DEDUP_REMOVED lines=81> */
.L_x_1010:
[----:B------:R-:W-:Y:S05]  /*ab2a0*/  BSYNC.RELIABLE B3 ;  /* 0x0000000000037941 */ /* 0x000fea0003800100 */
.L_x_1009:
        /* <DEDUP_REMOVED lines=12> */
.L_x_1008:
[----:B------:R-:W-:Y:S05]  /*ab370*/  BSYNC.RECONVERGENT B2 ;  /* 0x0000000000027941 */ /* 0x000fea0003800200 */
.L_x_1007:
        /* <DEDUP_REMOVED lines=37> */
.L_x_1014:
[----:B------:R-:W-:Y:S05]  /*ab5d0*/  BSYNC.RELIABLE B3 ;  /* 0x0000000000037941 */ /* 0x000fea0003800100 */
.L_x_1013:
        /* <DEDUP_REMOVED lines=12> */
.L_x_1012:
[----:B------:R-:W-:Y:S05]  /*ab6a0*/  BSYNC.RECONVERGENT B2 ;  /* 0x0000000000027941 */ /* 0x000fea0003800200 */
.L_x_1011:
        /* <DEDUP_REMOVED lines=49> */
.L_x_1018:
[----:B------:R-:W-:Y:S05]  /*ab9c0*/  BSYNC.RELIABLE B3 ;  /* 0x0000000000037941 */ /* 0x000fea0003800100 */
.L_x_1017:
        /* <DEDUP_REMOVED lines=12> */
.L_x_1016:
[----:B------:R-:W-:Y:S05]  /*aba90*/  BSYNC.RECONVERGENT B2 ;  /* 0x0000000000027941 */ /* 0x000fea0003800200 */
.L_x_1015:
        /* <DEDUP_REMOVED lines=103> */
.L_x_1022:
[----:B------:R-:W-:Y:S05]  /*ac110*/  BSYNC.RELIABLE B3 ;  /* 0x0000000000037941 */ /* 0x000fea0003800100 */
.L_x_1021:
        /* <DEDUP_REMOVED lines=12> */
.L_x_1020:
[----:B------:R-:W-:Y:S05]  /*ac1e0*/  BSYNC.RECONVERGENT B2 ;  /* 0x0000000000027941 */ /* 0x000fea0003800200 */
.L_x_1019:
        /* <DEDUP_REMOVED lines=91> */
.L_x_1026:
[----:B------:R-:W-:Y:S05]  /*ac7a0*/  BSYNC.RELIABLE B3 ;  /* 0x0000000000037941 */ /* 0x000fea0003800100 */
.L_x_1025:
        /* <DEDUP_REMOVED lines=12> */
.L_x_1024:
[----:B------:R-:W-:Y:S05]  /*ac870*/  BSYNC.RECONVERGENT B2 ;  /* 0x0000000000027941 */ /* 0x000fea0003800200 */
.L_x_1023:
        /* <DEDUP_REMOVED lines=91> */
.L_x_1030:
[----:B------:R-:W-:Y:S05]  /*ace30*/  BSYNC.RELIABLE B3 ;  /* 0x0000000000037941 */ /* 0x000fea0003800100 */
.L_x_1029:
        /* <DEDUP_REMOVED lines=12> */
.L_x_1028:
[----:B------:R-:W-:Y:S05]  /*acf00*/  BSYNC.RECONVERGENT B2 ;  /* 0x0000000000027941 */ /* 0x000fea0003800200 */
.L_x_1027:
        /* <DEDUP_REMOVED lines=175> */
[----:B------:R-:W-:-:S03]  /*ada00*/  IMAD.WIDE.U32 R90, P5, R206, R83, R64 ;  /* 0x00000053ce5a7225 */ /* 0x000fc600078a0040 */
[----:B------:R-:W-:Y:S01]  /*ada10*/  IADD3.X R57, P0, PT, RZ, RZ, RZ, P0, !PT ;  /* 0x000000ffff397210 */ /* 0x000fe2000071e4ff */
[----:B------:R-:W-:-:S04]  /*ada20*/  IMAD.WIDE.U32 R34, R202, R46, RZ ;  /* 0x0000002eca227225 */ /* 0x000fc800078e00ff */
[----:B------:R-:W-:Y:S01]  /*ada30*/  IMAD.WIDE.U32 R68, R76, -0x1, RZ ;  /* 0xffffffff4c447825 */ /* 0x000fe200078e00ff */
[----:B------:R-:W-:-:S03]  /*ada40*/  IADD3 R35, P3, PT, R38, R35, RZ ;  /* 0x0000002326237210 */ /* 0x000fc60007f7e0ff */
[----:B------:R-:W-:Y:S01]  /*ada50*/  IMAD.X R65, RZ, RZ, RZ, P1 ;  /* 0x000000ffff417224 */ /* 0x000fe200008e06ff */
[----:B------:R-:W-:Y:S01]  /*ada60*/  IADD3 R49, P1, PT, R77, R90, RZ ;  /* 0x0000005a4d317210 */ /* 0x000fe20007f3e0ff */
[----:B------:R-:W-:-:S03]  /*ada70*/  IMAD.WIDE.U32 R94, R68, 0x1, RZ ;  /* 0x00000001445e7825 */ /* 0x000fc600078e00ff */
[----:B------:R-:W-:Y:S01]  /*ada80*/  IADD3.X RZ, P2, PT, RZ, R49, RZ, P2, !PT ;  /* 0x00000031ffff7210 */ /* 0x000fe2000175e4ff */
[----:B------:R-:W-:Y:S01]  /*ada90*/  IMAD.MOV.U32 R64, RZ, RZ, R39 ;  /* 0x000000ffff407224 */ /* 0x000fe200078e0027 */
[----:B------:R-:W-:Y:S01]  /*adaa0*/  SHF.L.U64.HI R39, R30, 0x1, R33 ;  /* 0x000000011e277819 */ /* 0x000fe20000010221 */
[----:B------:R-:W-:Y:S01]  /*adab0*/  IMAD R119, R76, -0x7af74001, -R49 ;  /* 0x8508bfff4c777824 */ /* 0x000fe200078e0a31 */
[----:B------:R-:W-:Y:S01]  /*adac0*/  SHF.L.W.U32.HI R33, R33, 0x1, R32 ;  /* 0x0000000121217819 */ /* 0x000fe20000010e20 */
[----:B------:R-:W-:Y:S01]  /*adad0*/  IMAD.WIDE.U32 R58, R82, R199, RZ ;  /* 0x000000c7523a7225 */ /* 0x000fe200078e00ff */
[----:B------:R-:W-:-:S03]  /*adae0*/  SHF.L.W.U32.HI R32, R32, 0x1, R55 ;  /* 0x0000000120207819 */ /* 0x000fc60000010e37 */
        /* <DEDUP_REMOVED lines=8> */
[----:B------:R-:W-:Y:S01]  /*adb70*/  IMAD.WIDE.U32 R58, R199, R199, RZ ;  /* 0x000000c7c73a7225 */ /* 0x000fe200078e00ff */
[----:B------:R-:W-:-:S03]  /*adb80*/  MOV R104, R93 ;  /* 0x0000005d00687202 */ /* 0x000fc60000000f00 */
[----:B------:R-:W-:-:S04]  /*adb90*/  IMAD.WIDE.U32 R34, R119, 0x1, RZ ;  /* 0x0000000177227825 */ /* 0x000fc800078e00ff */
[----:B------:R-:W-:-:S04]  /*adba0*/  IMAD.WIDE.U32.X R76, R83, R83, R76, P1 ;  /* 0x00000053534c7225 */ /* 0x000fc800008e044c */
[----:B------:R-:W-:Y:S01]  /*adbb0*/  IMAD.X R105, RZ, RZ, RZ, P4 ;  /* 0x000000ffff697224 */ /* 0x000fe200020e06ff */
[----:B------:R-:W-:Y:S01]  /*adbc0*/  IADD3 R61, P4, PT, R59, R92, RZ ;  /* 0x0000005c3b3d7210 */ /* 0x000fe20007f9e0ff */
[--C-:B------:R-:W-:Y:S01]  /*adbd0*/  IMAD R59, R68, -0x7af74000, R34.reuse ;  /* 0x8508c000443b7824 */ /* 0x100fe200078e0222 */
[----:B------:R-:W-:Y:S01]  /*adbe0*/  LEA.X R72, P2, R30, R76, 0x1, P2 ;  /* 0x0000004c1e487211 */ /* 0x000fe20001040cff */
[----:B------:R-:W-:Y:S01]  /*adbf0*/  IMAD.WIDE.U32 R96, P1, R68, -0x7af74000, R34 ;  /* 0x8508c00044607825 */ /* 0x000fe20007820022 */
[----:B------:R-:W-:Y:S02]  /*adc00*/  IADD3.X R34, P5, PT, R57, R64, RZ, P5, !PT ;  /* 0x0000004039227210 */ /* 0x000fe40002fbe4ff */
[----:B------:R-:W-:Y:S01]  /*adc10*/  IADD3.X R106, P2, PT, R39, R77, RZ, P2, !PT ;  /* 0x0000004d276a7210 */ /* 0x000fe2000175e4ff */
[----:B------:R-:W-:Y:S01]  /*adc20*/  IMAD.WIDE.U32 R30, R150, R42, RZ ;  /* 0x0000002a961e7225 */ /* 0x000fe200078e00ff */
[----:B------:R-:W-:Y:S02]  /*adc30*/  IADD3.X R35, PT, PT, R65, RZ, RZ, P5, P0 ;  /* 0x000000ff41237210 */ /* 0x000fe40002fe04ff */
[----:B------:R-:W-:Y:S01]  /*adc40*/  IADD3.X R33, P2, PT, R33, R58, RZ, P2, !PT ;  /* 0x0000003a21217210 */ /* 0x000fe2000175e4ff */
[----:B------:R-:W-:-:S02]  /*adc50*/  IMAD.IADD R64, R95, 0x1, R59 ;  /* 0x000000015f407824 */ /* 0x000fc400078e023b */
        /* <DEDUP_REMOVED lines=19> */
[----:B------:R-:W-:Y:S01]  /*add90*/  IMAD.WIDE.U32 R90, R119, 0x30000000, RZ ;  /* 0x30000000775a7825 */ /* 0x000fe200078e00ff */
[----:B------:R-:W-:-:S03]  /*adda0*/  IADD3.X R49, P0, PT, RZ, R93, RZ, P0, !PT ;  /* 0x0000005dff317210 */ /* 0x000fc6000071e4ff */
[----:B------:R-:W-:-:S04]  /*addb0*/  IMAD.WIDE.U32.X R64, R51, R188, R76, P5 ;  /* 0x000000bc33407225 */ /* 0x000fc800028e044c */
[----:B------:R-:W-:Y:S01]  /*addc0*/  IMAD.WIDE.U32 R76, R189, R202, RZ ;  /* 0x000000cabd4c7225 */ /* 0x000fe200078e00ff */
[----:B------:R-:W-:-:S03]  /*addd0*/  IADD3.X R31, P3, PT, RZ, R64, RZ, P3, !PT ;  /* 0x00000040ff1f7210 */ /* 0x000fc60001f7e4ff */
[C-C-:B------:R-:W-:Y:S01]  /*adde0*/  IMAD R95, R68.reuse, 0x170b5d44, R90.reuse ;  /* 0x170b5d44445f7824 */ /* 0x140fe200078e025a */
[----:B------:R-:W-:Y:S01]  /*addf0*/  IADD3.X R64, PT, PT, RZ, R65, RZ, P3, !PT ;  /* 0x00000041ff407210 */ /* 0x000fe20001ffe4ff */
[----:B------:R-:W-:Y:S01]  /*ade00*/  IMAD.WIDE.U32 R92, P5, R68, 0x170b5d44, R90 ;  /* 0x170b5d44445c7825 */ /* 0x000fe200078a005a */
[----:B------:R-:W-:Y:S02]  /*ade10*/  IADD3.X R90, P0, PT, R39, R72, RZ, P0, !PT ;  /* 0x00000048275a7210 */ /* 0x000fe4000071e4ff */
[----:B------:R-:W-:Y:S01]  /*ade20*/  IADD3.X R72, P2, PT, R32, R61, RZ, P2, !PT ;  /* 0x0000003d20487210 */ /* 0x000fe2000175e4ff */
[----:B------:R-:W-:Y:S01]  /*ade30*/  IMAD.WIDE.U32 R100, P3, R202, R189, R76 ;  /* 0x000000bdca647225 */ /* 0x000fe2000786004c */
[----:B------:R-:W-:-:S03]  /*ade40*/  IADD3.X R91, P0, PT, R49, R106, RZ, P0, !PT ;  /* 0x0000006a315b7210 */ /* 0x000fc6000071e4ff */
[----:B------:R-:W-:-:S04]  /*ade50*/  IMAD.WIDE.U32 R98, R68, 0x30000000, RZ ;  /* 0x3000000044627825 */ /* 0x000fc800078e00ff */
[----:B------:R-:W-:Y:S02]  /*ade60*/  IMAD.MOV.U32 R102, RZ, RZ, R93 ;  /* 0x000000ffff667224 */ /* 0x000fe400078e005d */
[----:B------:R-:W-:Y:S01]  /*ade70*/  IMAD.X R93, RZ, RZ, RZ, P3 ;  /* 0x000000ffff5d7224 */ /* 0x000fe200018e06ff */
[----:B------:R-:W-:Y:S01]  /*ade80*/  IADD3.X R39, P3, PT, RZ, RZ, RZ, P0, !PT ;  /* 0x000000ffff277210 */ /* 0x000fe2000077e4ff */
[----:B------:R-:W-:Y:S01]  /*ade90*/  IMAD.X R103, RZ, RZ, RZ, P5 ;  /* 0x000000ffff677224 */ /* 0x000fe200028e06ff */
[----:B------:R-:W-:Y:S01]  /*adea0*/  IADD3 RZ, P5, PT, R92, R99, RZ ;  /* 0x000000635cff7210 */ /* 0x000fe20007fbe0ff */
[----:B------:R-:W-:Y:S01]  /*adeb0*/  IMAD R57, R202, R189, R76 ;  /* 0x000000bdca397224 */ /* 0x000fe200078e024c */
[----:B------:R-:W-:Y:S01]  /*adec0*/  IADD3 RZ, P0, PT, R90, R98, RZ ;  /* 0x000000625aff7210 */ /* 0x000fe20007f1e0ff */
[----:B------:R-:W-:-:S04]  /*aded0*/  IMAD.WIDE.U32 R76, R202, R202, RZ ;  /* 0x000000caca4c7225 */ /* 0x000fc800078e00ff */
[----:B------:R-:W-:Y:S02]  /*adee0*/  IMAD.IADD R59, R95, 0x1, R99 ;  /* 0x000000015f3b7824 */ /* 0x000fe400078e0263 */
[----:B------:R-:W-:-:S03]  /*adef0*/  IMAD.WIDE.U32 R106, R119, -0x45f6b800, RZ ;  /* 0xba094800776a7825 */ /* 0x000fc600078e00ff */
[----:B------:R-:W-:Y:S01]  /*adf00*/  IADD3.X RZ, P0, PT, R91, R59, RZ, P0, !PT ;  /* 0x0000003b5bff7210 */ /* 0x000fe2000071e4ff */
[----:B------:R-:W-:Y:S01]  /*adf10*/  IMAD.X R49, RZ, RZ, RZ, P3 ;  /* 0x000000ffff317224 */ /* 0x000fe200018e06ff */
[----:B------:R-:W-:Y:S01]  /*adf20*/  IADD3 RZ, P3, PT, R77, R100, RZ ;  /* 0x000000644dff7210 */ /* 0x000fe20007f7e0ff */
[----:B------:R-:W-:-:S04]  /*adf30*/  IMAD.WIDE.U32.X R102, R119, 0x170b5d44, R102, P5 ;  /* 0x170b5d4477667825 */ /* 0x000fc800028e0466 */
[----:B------:R-:W-:Y:S01]  /*adf40*/  IMAD.MOV.U32 R92, RZ, RZ, R101 ;  /* 0x000000ffff5c7224 */ /* 0x000fe200078e0065 */
[----:B------:R-:W-:Y:S01]  /*adf50*/  IADD3.X R102, P0, PT, R39, R102, RZ, P0, !PT ;  /* 0x0000006627667210 */ /* 0x000fe2000071e4ff */
[----:B------:R-:W-:-:S03]  /*adf60*/  IMAD.WIDE.U32 R100, R188, R44, RZ ;  /* 0x0000002cbc647225 */ /* 0x000fc600078e00ff */
[----:B------:R-:W-:Y:S01]  /*adf70*/  IADD3.X R103, P0, PT, R49, R103, RZ, P0, !PT ;  /* 0x0000006731677210 */ /* 0x000fe2000071e4ff */
[----:B------:R-:W-:-:S03]  /*adf80*/  IMAD.WIDE.U32 R110, P5, R68, 0x1ef3622f, R106 ;  /* 0x1ef3622f446e7825 */ /* 0x000fc600078a006a */
[----:B------:R-:W-:Y:S01]  /*adf90*/  IADD3.X R102, P0, PT, R102, R33, RZ, P0, !PT ;  /* 0x0000002166667210 */ /* 0x000fe2000071e4ff */
[----:B------:R-:W-:-:S03]  /*adfa0*/  IMAD.WIDE.U32 R98, R68, -0x45f6b800, RZ ;  /* 0xba09480044627825 */ /* 0x000fc600078e00ff */
[----:B------:R-:W-:Y:S01]  /*adfb0*/  IADD3.X R103, P0, PT, R103, R72, RZ, P0, !PT ;  /* 0x0000004867677210 */ /* 0x000fe2000071e4ff */
[----:B------:R-:W-:-:S03]  /*adfc0*/  IMAD.WIDE.U32.X R104, R82, R82, R104, P4 ;  /* 0x0000005252687225 */ /* 0x000fc600020e0468 */
[----:B------:R-:W-:Y:S01]  /*adfd0*/  IADD3.X R79, P0, PT, RZ, RZ, RZ, P0, !PT ;  /* 0x000000ffff4f7210 */ /* 0x000fe2000071e4ff */
[----:B------:R-:W-:Y:S01]  /*adfe0*/  IMAD.X R109, RZ, RZ, RZ, P5 ;  /* 0x000000ffff6d7224 */ /* 0x000fe200028e06ff */
[----:B------:R-:W-:Y:S01]  /*adff0*/  IADD3 RZ, P5, PT, R110, R99, RZ ;  /* 0x000000636eff7210 */ /* 0x000fe20007fbe0ff */
[CCC-:B------:R-:W-:Y:S02]  /*ae000*/  IMAD R39, R44.reuse, R188.reuse, R100.reuse ;  /* 0x000000bc2c277224 */ /* 0x1c0fe400078e0264 */
[----:B------:R-:W-:-:S04]  /*ae010*/  IMAD.WIDE.U32 R112, P4, R44, R188, R100 ;  /* 0x000000bc2c707225 */ /* 0x000fc80007880064 */
[----:B------:R-:W-:Y:S01]  /*ae020*/  IMAD.WIDE.U32 R100, R119, 0xf5138f, RZ ;  /* 0x00f5138f77647825 */ /* 0x000fe200078e00ff */
[----:B------:R-:W-:-:S03]  /*ae030*/  MOV R32, R113 ;  /* 0x0000007100207202 */ /* 0x000fc60000000f00 */
[----:B------:R-:W-:Y:S02]  /*ae040*/  IMAD.MOV.U32 R108, RZ, RZ, R111 ;  /* 0x000000ffff6c7224 */ /* 0x000fe400078e006f */
[----:B------:R-:W-:-:S04]  /*ae050*/  IMAD.WIDE.U32 R110, R119, 0x6ca1493b, RZ ;  /* 0x6ca1493b776e7825 */ /* 0x000fc800078e00ff */
[----:B------:R-:W-:-:S04]  /*ae060*/  IMAD.WIDE.U32.X R108, R119, 0x1ef3622f, R108, P5 ;  /* 0x1ef3622f776c7825 */ /* 0x000fc800028e046c */
[----:B------:R-:W-:-:S04]  /*ae070*/  IMAD.WIDE.U32 R114, P5, R68, 0x1a22d9f3, R100 ;  /* 0x1a22d9f344727825 */ /* 0x000fc800078a0064 */
[----:B------:R-:W-:Y:S02]  /*ae080*/  IMAD R69, R68, 0x1a22d9f3, R100 ;  /* 0x1a22d9f344457824 */ /* 0x000fe400078e0264 */
[----:B------:R-:W-:Y:S02]  /*ae090*/  IMAD.X R107, RZ, RZ, RZ, P5 ;  /* 0x000000ffff6b7224 */ /* 0x000fe400028e06ff */
[----:B------:R-:W-:-:S04]  /*ae0a0*/  IMAD.WIDE.U32 R58, R44, R44, RZ ;  /* 0x0000002c2c3a7225 */ /* 0x000fc800078e00ff */
[----:B------:R-:W-:-:S04]  /*ae0b0*/  IMAD.WIDE.U32 R116, P5, R68, -0x39c4fa40, R110 ;  /* 0xc63b05c044747825 */ /* 0x000fc800078a006e */
[----:B------:R-:W-:-:S04]  /*ae0c0*/  IMAD.WIDE.U32 R100, R68, 0x6ca1493b, RZ ;  /* 0x6ca1493b44647825 */ /* 0x000fc800078e00ff */
[C---:B------:R-:W-:Y:S02]  /*ae0d0*/  IMAD R65, R68.reuse, -0x39c4fa40, R110 ;  /* 0xc63b05c044417824 */ /* 0x040fe400078e026e */
[----:B------:R-:W-:-:S04]  /*ae0e0*/  IMAD.WIDE.U32 R110, R68, 0xf5138f, RZ ;  /* 0x00f5138f446e7825 */ /* 0x000fc800078e00ff */
[----:B------:R-:W-:Y:S01]  /*ae0f0*/  IMAD.X R33, RZ, RZ, RZ, P4 ;  /* 0x000000ffff217224 */ /* 0x000fe200020e06ff */
[----:B------:R-:W-:Y:S01]  /*ae100*/  IADD3 RZ, P4, PT, R59, R112, RZ ;  /* 0x000000703bff7210 */ /* 0x000fe20007f9e0ff */
[----:B------:R-:W-:Y:S01]  /*ae110*/  IMAD.X R113, RZ, RZ, RZ, P5 ;  /* 0x000000ffff717224 */ /* 0x000fe200028e06ff */
[----:B------:R-:W-:Y:S01]  /*ae120*/  IADD3 RZ, P5, PT, R116, R101, RZ ;  /* 0x0000006574ff7210 */ /* 0x000fe20007fbe0ff */
[----:B------:R-:W-:-:S04]  /*ae130*/  IMAD.WIDE.U32 R36, R42, R199, R36 ;  /* 0x000000c72a247225 */ /* 0x000fc800078e0024 */
[----:B------:R-:W-:Y:S01]  /*ae140*/  IMAD.MOV.U32 R112, RZ, RZ, R117 ;  /* 0x000000ffff707224 */ /* 0x000fe200078e0075 */
[----:B------:R-:W-:Y:S01]  /*ae150*/  SHF.L.W.U32.HI R55, R55, 0x1, R36 ;  /* 0x0000000137377819 */ /* 0x000fe20000010e24 */
[----:B------:R-:W-:Y:S01]  /*ae160*/  IMAD.X R87, RZ, RZ, RZ, P0 ;  /* 0x000000ffff577224 */ /* 0x000fe200000e06ff */
[----:B------:R-:W-:Y:S01]  /*ae170*/  IADD3 RZ, P0, PT, R114, R111, RZ ;  /* 0x0000006f72ff7210 */ /* 0x000fe20007f1e0ff */
[----:B------:R-:W-:Y:S02]  /*ae180*/  IMAD R123, R68, 0x1ef3622f, R106 ;  /* 0x1ef3622f447b7824 */ /* 0x000fe400078e026a */
        /* <DEDUP_REMOVED lines=78> */
[----:B------:R-:W-:Y:S02]  /*ae670*/  IMAD.X R107, RZ, RZ, RZ, P5 ;  /* 0x000000ffff6b7224 */ /* 0x000fe400028e06ff */
[----:B------:R-:W-:-:S04]  /*ae680*/  IMAD.WIDE.U32 R122, P5, R36, -0x39c4fa40, R116 ;  /* 0xc63b05c0247a7825 */ /* 0x000fc800078a0074 */
[----:B------:R-:W-:Y:S01]  /*ae690*/  IMAD.X R117, RZ, RZ, RZ, P0 ;  /* 0x000000ffff757224 */ /* 0x000fe200000e06ff */
[----:B------:R-:W-:Y:S01]  /*ae6a0*/  IADD3 RZ, P0, PT, R94, R111, RZ ;  /* 0x0000006f5eff7210 */ /* 0x000fe20007f1e0ff */
[C---:B------:R-:W-:Y:S02]  /*ae6b0*/  IMAD R75, R36.reuse, 0x1a22d9f3, R96 ;  /* 0x1a22d9f3244b7824 */ /* 0x040fe400078e0260 */
[----:B------:R-:W-:Y:S02]  /*ae6c0*/  IMAD.MOV.U32 R106, RZ, RZ, R95 ;  /* 0x000000ffff6a7224 */ /* 0x000fe400078e005f */
[----:B------:R-:W-:-:S04]  /*ae6d0*/  IMAD.WIDE.U32 R96, R36, 0xf5138f, RZ ;  /* 0x00f5138f24607825 */ /* 0x000fc800078e00ff */
[----:B------:R-:W-:Y:S01]  /*ae6e0*/  IMAD R37, R36, -0x39c4fa40, R116 ;  /* 0xc63b05c024257824 */ /* 0x000fe200078e0274 */
[----:B------:R-:W-:Y:S01]  /*ae6f0*/  MOV R116, R121 ;  /* 0x0000007900747202 */ /* 0x000fe20000000f00 */
[----:B------:R-:W-:Y:S02]  /*ae700*/  IMAD.IADD R121, R135, 0x1, R103 ;  /* 0x0000000187797824 */ /* 0x000fe400078e0267 */
[----:B------:R-:W-:Y:S01]  /*ae710*/  IMAD.WIDE.U32.X R106, R125, 0x1ef3622f, R106, P0 ;  /* 0x1ef3622f7d6a7825 */ /* 0x000fe200000e046a */
[----:B------:R-:W-:-:S03]  /*ae720*/  IADD3 RZ, P0, PT, R66, R102, RZ ;  /* 0x0000006642ff7210 */ /* 0x000fc60007f1e0ff */
[----:B------:R-:W-:Y:S01]  /*ae730*/  IMAD.X R129, RZ, RZ, RZ, P1 ;  /* 0x000000ffff817224 */ /* 0x000fe200008e06ff */
[----:B------:R-:W-:Y:S01]  /*ae740*/  IADD3 RZ, P1, PT, R120, R97, RZ ;  /* 0x0000006178ff7210 */ /* 0x000fe20007f3e0ff */
[----:B------:R-:W-:Y:S01]  /*ae750*/  IMAD.WIDE.U32 R88, R202, R42, R88 ;  /* 0x0000002aca587225 */ /* 0x000fe200078e0058 */
[----:B------:R-:W-:-:S03]  /*ae760*/  IADD3.X RZ, P0, PT, R67, R121, RZ, P0, !PT ;  /* 0x0000007943ff7210 */ /* 0x000fc6000071e4ff */
[----:B------:R-:W-:Y:S01]  /*ae770*/  IMAD.IADD R79, R65, 0x1, R101 ;  /* 0x00000001414f7824 */ /* 0x000fe200078e0265 */
[----:B------:R-:W-:Y:S01]  /*ae780*/  IADD3.X R113, P0, PT, R113, R114, RZ, P0, !PT ;  /* 0x0000007271717210 */ /* 0x000fe2000071e4ff */
[----:B------:R-:W-:Y:S01]  /*ae790*/  IMAD.WIDE.U32.X R102, R125, 0x1a22d9f3, R116, P1 ;  /* 0x1a22d9f37d667825 */ /* 0x000fe200008e0474 */
[----:B------:R-:W-:Y:S02]  /*ae7a0*/  IADD3 RZ, P1, PT, R84, R100, RZ ;  /* 0x0000006454ff7210 */ /* 0x000fe40007f3e0ff */
[----:B------:R-:W-:Y:S01]  /*ae7b0*/  SHF.L.W.U32.HI R55, R133, 0x1, R88 ;  /* 0x0000000185377819 */ /* 0x000fe20000010e58 */
[----:B------:R-:W-:Y:S01]  /*ae7c0*/  IMAD.IADD R131, R89, 0x1, R86 ;  /* 0x0000000159837824 */ /* 0x000fe200078e0256 */
[----:B------:R-:W-:Y:S01]  /*ae7d0*/  IADD3.X RZ, P1, PT, R85, R79, RZ, P1, !PT ;  /* 0x0000004f55ff7210 */ /* 0x000fe20000f3e4ff */
[----:B------:R-:W-:Y:S01]  /*ae7e0*/  IMAD.WIDE.U32 R94, R36, 0x6ca1493b, RZ ;  /* 0x6ca1493b245e7825 */ /* 0x000fe200078e00ff */
[----:B------:R-:W-:Y:S02]  /*ae7f0*/  IADD3.X R114, P0, PT, R87, R115, RZ, P0, !PT ;  /* 0x0000007357727210 */ /* 0x000fe4000071e4ff */
[----:B------:R-:W-:Y:S01]  /*ae800*/  SHF.L.W.U32.HI R79, R88, 0x1, R131 ;  /* 0x00000001584f7819 */ /* 0x000fe20000010e83 */
[----:B------:R-:W-:Y:S01]  /*ae810*/  IMAD.X R119, RZ, RZ, RZ, P5 ;  /* 0x000000ffff777224 */ /* 0x000fe200028e06ff */
[----:B------:R-:W-:Y:S01]  /*ae820*/  IADD3 RZ, P5, PT, R122, R95, RZ ;  /* 0x0000005f7aff7210 */ /* 0x000fe20007fbe0ff */
[----:B------:R-:W-:Y:S01]  /*ae830*/  IMAD.WIDE.U32 R88, R125, 0x17c510ea, RZ ;  /* 0x17c510ea7d587825 */ /* 0x000fe200078e00ff */
[----:B------:R-:W-:-:S02]  /*ae840*/  IADD3.X R117, P2, PT, R55, R108, RZ, P2, !PT ;  /* 0x0000006c37757210 */ /* 0x000fc4000175e4ff */
[----:B------:R-:W-:Y:S01]  /*ae850*/  IADD3.X R116, P1, PT, R127, R48, RZ, P1, !PT ;  /* 0x000000307f747210 */ /* 0x000fe20000f3e4ff */
[----:B------:R-:W-:Y:S01]  /*ae860*/  IMAD.WIDE.U32 R86, R36, 0x30000000, R66 ;  /* 0x3000000024567825 */ /* 0x000fe200078e0042 */
[----:B------:R-:W-:Y:S02]  /*ae870*/  IADD3.X R79, P2, PT, R79, R109, RZ, P2, !PT ;  /* 0x0000006d4f4f7210 */ /* 0x000fe4000175e4ff */
[----:B------:R-:W-:Y:S01]  /*ae880*/  IADD3.X R72, P1, PT, R129, R49, RZ, P1, !PT ;  /* 0x0000003181487210 */ /* 0x000fe20000f3e4ff */
[----:B------:R-:W-:Y:S02]  /*ae890*/  IMAD.MOV.U32 R118, RZ, RZ, R123 ;  /* 0x000000ffff767224 */ /* 0x000fe400078e007b */
[----:B------:R-:W-:Y:S01]  /*ae8a0*/  IMAD.IADD R123, R87, 0x1, R135 ;  /* 0x00000001577b7824 */ /* 0x000fe200078e0287 */
[----:B------:R-:W-:Y:S01]  /*ae8b0*/  IADD3.X R116, P1, PT, R116, R117, RZ, P1, !PT ;  /* 0x0000007574747210 */ /* 0x000fe20000f3e4ff */
[----:B------:R-:W-:-:S03]  /*ae8c0*/  IMAD.WIDE.U32.X R100, R125, -0x39c4fa40, R118, P5 ;  /* 0xc63b05c07d647825 */ /* 0x000fc600028e0476 */
[----:B------:R-:W-:Y:S01]  /*ae8d0*/  IADD3.X R117, P1, PT, R72, R79, RZ, P1, !PT ;  /* 0x0000004f48757210 */ /* 0x000fe20000f3e4ff */
[C-C-:B------:R-:W-:Y:S02]  /*ae8e0*/  IMAD R55, R36.reuse, 0x1ae3a46, R88.reuse ;  /* 0x01ae3a4624377824 */ /* 0x140fe400078e0258 */
        /* <DEDUP_REMOVED lines=32> */
[----:B------:R-:W-:Y:S02]  /*aeaf0*/  IMAD.MOV.U32 R80, RZ, RZ, R119 ;  /* 0x000000ffff507224 */ /* 0x000fe400078e0077 */
[----:B------:R-:W-:Y:S01]  /*aeb00*/  IMAD.IADD R129, R87, 0x1, R78 ;  /* 0x0000000157817824 */ /* 0x000fe200078e024e */
[----:B------:R-:W-:Y:S01]  /*aeb10*/  IADD3.X RZ, P1, PT, R117, R49, RZ, P1, !PT ;  /* 0x0000003175ff7210 */ /* 0x000fe20000f3e4ff */
[----:B------:R-:W-:Y:S01]  /*aeb20*/  IMAD.WIDE.U32.X R80, R121, -0x7af74000, R80, P3 ;  /* 0x8508c00079507825 */ /* 0x000fe200018e0450 */
[----:B------:R-:W-:Y:S02]  /*aeb30*/  SHF.L.W.U32.HI R49, R131, 0x1, R86 ;  /* 0x0000000183317819 */ /* 0x000fe40000010e56 */
[----:B------:R-:W-:Y:S01]  /*aeb40*/  IADD3.X R125, P1, PT, R125, R90, RZ, P1, !PT ;  /* 0x0000005a7d7d7210 */ /* 0x000fe20000f3e4ff */
[----:B------:R-:W-:-:S03]  /*aeb50*/  IMAD.WIDE.U32 R78, P3, R48, 0x170b5d44, R110 ;  /* 0x170b5d44304e7825 */ /* 0x000fc6000786006e */
[----:B------:R-:W-:Y:S01]  /*aeb60*/  IADD3.X R120, P1, PT, R127, R91, RZ, P1, !PT ;  /* 0x0000005b7f787210 */ /* 0x000fe20000f3e4ff */
[C---:B------:R-:W-:Y:S02]  /*aeb70*/  IMAD R87, R48.reuse, -0x7af74000, R108 ;  /* 0x8508c00030577824 */ /* 0x040fe400078e026c */
        /* <DEDUP_REMOVED lines=10> */
[----:B------:R-:W-:Y:S01]  /*aec20*/  IMAD R72, R48, 0x1ef3622f, R76 ;  /* 0x1ef3622f30487824 */ /* 0x000fe200078e024c */
[----:B------:R-:W-:Y:S01]  /*aec30*/  SHF.L.W.U32.HI R113, R86, 0x1, R129 ;  /* 0x0000000156717819 */ /* 0x000fe20000010e81 */
[----:B------:R-:W-:-:S03]  /*aec40*/  IMAD.WIDE.U32.X R110, R121, 0x170b5d44, R110, P2 ;  /* 0x170b5d44796e7825 */ /* 0x000fc600010e046e */
[----:B------:R-:W-:Y:S01]  /*aec50*/  IADD3.X R127, P3, PT, R113, R118, RZ, P3, !PT ;  /* 0x00000076717f7210 */ /* 0x000fe20001f7e4ff */
[----:B------:R-:W-:-:S04]  /*aec60*/  IMAD.WIDE.U32 R84, R68, 0x6ca1493b, R84 ;  /* 0x6ca1493b44547825 */ /* 0x000fc800078e0054 */
[----:B------:R-:W-:-:S04]  /*aec70*/  IMAD.WIDE.U32 R76, P2, R48, 0x1ef3622f, R76 ;  /* 0x1ef3622f304c7825 */ /* 0x000fc8000784004c */
[----:B------:R-:W-:-:S04]  /*aec80*/  IMAD.WIDE.U32 R106, R48, -0x45f6b800, RZ ;  /* 0xba094800306a7825 */ /* 0x000fc800078e00ff */
[----:B------:R-:W-:Y:S01]  /*aec90*/  IMAD.X R99, RZ, RZ, RZ, P2 ;  /* 0x000000ffff637224 */ /* 0x000fe200010e06ff */
[----:B------:R-:W-:Y:S01]  /*aeca0*/  IADD3.X R114, P2, PT, R49, R84, RZ, P5, !PT ;  /* 0x0000005431727210 */ /* 0x000fe20002f5e4ff */
[----:B------:R-:W-:Y:S01]  /*aecb0*/  IMAD.IADD R78, R85, 0x1, R65 ;  /* 0x00000001554e7824 */ /* 0x000fe200078e0241 */
[----:B------:R-:W-:Y:S01]  /*aecc0*/  IADD3 RZ, P5, PT, R76, R107, RZ ;  /* 0x0000006b4cff7210 */ /* 0x000fe20007fbe0ff */
[----:B------:R-:W-:-:S04]  /*aecd0*/  IMAD.WIDE.U32 R116, R68, 0x17c510ea, R116 ;  /* 0x17c510ea44747825 */ /* 0x000fc800078e0074 */
[----:B------:R-:W-:-:S04]  /*aece0*/  IMAD.WIDE.U32 R68, R121, 0xf5138f, RZ ;  /* 0x00f5138f79447825 */ /* 0x000fc800078e00ff */
[----:B------:R-:W-:Y:S02]  /*aecf0*/  IMAD.MOV.U32 R98, RZ, RZ, R77 ;  /* 0x000000ffff627224 */ /* 0x000fe400078e004d */
[----:B------:R-:W-:Y:S01]  /*aed00*/  IMAD.IADD R124, R115, 0x1, R87 ;  /* 0x00000001737c7824 */ /* 0x000fe200078e0257 */
[----:B------:R-:W-:Y:S01]  /*aed10*/  IADD3.X R115, P2, PT, R57, R78, RZ, P2, !PT ;  /* 0x0000004e39737210 */ /* 0x000fe2000175e4ff */
[----:B------:R-:W-:-:S03]  /*aed20*/  IMAD.WIDE.U32 R76, R121, 0x6ca1493b, RZ ;  /* 0x6ca1493b794c7825 */ /* 0x000fc600078e00ff */
[----:B------:R-:W-:Y:S01]  /*aed30*/  IADD3.X R119, P2, PT, RZ, RZ, RZ, P2, !PT ;  /* 0x000000ffff777210 */ /* 0x000fe2000175e4ff */
[----:B------:R-:W-:Y:S01]  /*aed40*/  IMAD R65, R48, 0x1a22d9f3, R68 ;  /* 0x1a22d9f330417824 */ /* 0x000fe200078e0244 */
[----:B------:R-:W-:Y:S01]  /*aed50*/  IADD3.X RZ, P0, PT, R123, R124, RZ, P0, !PT ;  /* 0x0000007c7bff7210 */ /* 0x000fe2000071e4ff */
[----:B------:R-:W-:-:S03]  /*aed60*/  IMAD.WIDE.U32.X R98, R121, 0x1ef3622f, R98, P5 ;  /* 0x1ef3622f79627825 */ /* 0x000fc600028e0462 */
[----:B------:R-:W-:Y:S01]  /*aed70*/  IADD3.X R113, P0, PT, RZ, R80, RZ, P0, !PT ;  /* 0x00000050ff717210 */ /* 0x000fe2000071e4ff */
[----:B------:R-:W-:-:S03]  /*aed80*/  IMAD.WIDE.U32 R68, P5, R48, 0x1a22d9f3, R68 ;  /* 0x1a22d9f330447825 */ /* 0x000fc600078a0044 */
[----:B------:R-:W-:Y:S01]  /*aed90*/  IADD3.X R118, P0, PT, RZ, R81, RZ, P0, !PT ;  /* 0x00000051ff767210 */ /* 0x000fe2000071e4ff */
        /* <DEDUP_REMOVED lines=17> */
[----:B------:R-:W-:-:S04]  /*aeeb0*/  IMAD.WIDE.U32 R96, P5, R48, 0x1ae3a46, R68 ;  /* 0x01ae3a4630607825 */ /* 0x000fc800078a0044 */
[C---:B------:R-:W-:Y:S02]  /*aeec0*/  IMAD R49, R48.reuse, 0x1ae3a46, R68 ;  /* 0x01ae3a4630317824 */ /* 0x040fe400078e0244 */
        /* <DEDUP_REMOVED lines=11> */
[----:B------:R-:W-:Y:S02]  /*aef80*/  IADD3.X R105, P0, PT, R118, R105, RZ, P0, !PT ;  /* 0x0000006976697210 */ /* 0x000fe4000071e4ff */
[----:B------:R-:W-:Y:S01]  /*aef90*/  IADD3.X R90, P2, PT, R97, R116, RZ, P2, !PT ;  /* 0x00000074615a7210 */ /* 0x000fe2000175e4ff */
[----:B------:R-:W-:Y:S01]  /*aefa0*/  IMAD.WIDE.U32 R62, R44, R202, R62 ;  /* 0x000000ca2c3e7225 */ /* 0x000fe200078e003e */
[----:B------:R-:W-:-:S02]  /*aefb0*/  IADD3.X R97, P0, PT, RZ, RZ, RZ, P0, !PT ;  /* 0x000000ffff617210 */ /* 0x000fc4000071e4ff */
[----:B------:R-:W-:Y:S01]  /*aefc0*/  IADD3.X R91, P5, PT, R102, R61, RZ, P2, !PT ;  /* 0x0000003d665b7210 */ /* 0x000fe200017be4ff */
[----:B------:R-:W-:Y:S01]  /*aefd0*/  IMAD.IADD R119, R133, 0x1, R109 ;  /* 0x0000000185777824 */ /* 0x000fe200078e026d */
[----:B------:R-:W-:Y:S01]  /*aefe0*/  IADD3 R131, PT, PT, R63, R60, RZ ;  /* 0x0000003c3f837210 */ /* 0x000fe20007ffe0ff */
[----:B------:R-:W-:Y:S01]  /*aeff0*/  IMAD.X R103, RZ, RZ, RZ, P0 ;  /* 0x000000ffff677224 */ /* 0x000fe200000e06ff */
[----:B------:R-:W-:Y:S01]  /*af000*/  IADD3.X R109, P0, PT, RZ, RZ, RZ, P5, !PT ;  /* 0x000000ffff6d7210 */ /* 0x000fe20002f1e4ff */
[----:B------:R-:W-:Y:S01]  /*af010*/  IMAD.IADD R95, R37, 0x1, R95 ;  /* 0x00000001255f7824 */ /* 0x000fe200078e025f */
[----:B------:R-:W-:Y:S01]  /*af020*/  SHF.L.W.U32.HI R61, R129, 0x1, R62 ;  /* 0x00000001813d7819 */ /* 0x000fe20000010e3e */
[----:B------:R-:W-:Y:S01]  /*af030*/  IMAD.WIDE.U32 R40, R46, R202, R40 ;  /* 0x000000ca2e287225 */ /* 0x000fe200078e0028 */
[----:B------:R-:W-:Y:S02]  /*af040*/  IADD3 RZ, P2, PT, R104, R108, RZ ;  /* 0x0000006c68ff7210 */ /* 0x000fe40007f5e0ff */
        /* <DEDUP_REMOVED lines=28> */
[----:B------:R-:W-:Y:S02]  /*af210*/  IADD3.X R117, P3, PT, RZ, RZ, RZ, P5, !PT ;  /* 0x000000ffff757210 */ /* 0x000fe40002f7e4ff */
[----:B------:R-:W-:Y:S01]  /*af220*/  SHF.L.W.U32.HI R61, R131, 0x1, R40 ;  /* 0x00000001833d7819 */ /* 0x000fe20000010e28 */
[----:B------:R-:W-:Y:S01]  /*af230*/  IMAD.WIDE.U32 R92, R115, 0x1, RZ ;  /* 0x00000001735c7825 */ /* 0x000fe200078e00ff */
[----:B------:R-:W-:-:S02]  /*af240*/  SHF.L.W.U32.HI R113, R40, 0x1, R129 ;  /* 0x0000000128717819 */ /* 0x000fc40000010e81 */
[----:B------:R-:W-:Y:S01]  /*af250*/  IADD3.X R61, P0, PT, R61, R58, RZ, P0, !PT ;  /* 0x0000003a3d3d7210 */ /* 0x000fe2000071e4ff */
[----:B------:R-:W-:Y:S01]  /*af260*/  IMAD.X R127, RZ, RZ, RZ, P1 ;  /* 0x000000ffff7f7224 */ /* 0x000fe200008e06ff */
[----:B------:R-:W-:Y:S01]  /*af270*/  IADD3.X R121, P1, PT, RZ, RZ, RZ, P2, !PT ;  /* 0x000000ffff797210 */ /* 0x000fe2000173e4ff */
[----:B------:R-:W-:Y:S01]  /*af280*/  IMAD.X R75, RZ, RZ, RZ, P3 ;  /* 0x000000ffff4b7224 */ /* 0x000fe200018e06ff */
[----:B------:R-:W-:Y:S01]  /*af290*/  IADD3 RZ, P2, PT, R62, R106, RZ ;  /* 0x0000006a3eff7210 */ /* 0x000fe20007f5e0ff */
[----:B------:R-:W-:Y:S01]  /*af2a0*/  IMAD.WIDE.U32 R106, P3, R60, -0x7af74000, R92 ;  /* 0x8508c0003c6a7825 */ /* 0x000fe2000786005c */
[----:B------:R-:W-:Y:S02]  /*af2b0*/  IADD3.X R123, PT, PT, RZ, RZ, RZ, P1, !PT ;  /* 0x000000ffff7b7210 */ /* 0x000fe40000ffe4ff */
[----:B------:R-:W-:Y:S01]  /*af2c0*/  IADD3 RZ, P1, PT, R94, R108, RZ ;  /* 0x0000006c5eff7210 */ /* 0x000fe20007f3e0ff */
[----:B------:R-:W-:Y:S01]  /*af2d0*/  IMAD.WIDE.U32 R96, R115, 0x30000000, RZ ;  /* 0x3000000073607825 */ /* 0x000fe200078e00ff */
[----:B------:R-:W-:-:S02]  /*af2e0*/  IADD3 RZ, P5, PT, R109, R106, RZ ;  /* 0x0000006a6dff7210 */ /* 0x000fc40007fbe0ff */
[----:B------:R-:W-:Y:S01]  /*af2f0*/  IADD3.X RZ, P2, PT, R63, R103, RZ, P2, !PT ;  /* 0x000000673fff7210 */ /* 0x000fe2000175e4ff */
[----:B------:R-:W-:Y:S01]  /*af300*/  IMAD.X R101, RZ, RZ, RZ, P3 ;  /* 0x000000ffff657224 */ /* 0x000fe200018e06ff */
[----:B------:R-:W-:Y:S01]  /*af310*/  IADD3 RZ, P3, PT, R104, R88, RZ ;  /* 0x0000005868ff7210 */ /* 0x000fe20007f7e0ff */
[----:B------:R-:W-:Y:S01]  /*af320*/  IMAD.MOV.U32 R100, RZ, RZ, R107 ;  /* 0x000000ffff647224 */ /* 0x000fe200078e006b */
[----:B------:R-:W-:Y:S01]  /*af330*/  IADD3.X R117, P2, PT, R117, R98, RZ, P2, !PT ;  /* 0x0000006275757210 */ /* 0x000fe2000175e4ff */
[----:B------:R-:W-:Y:S02]  /*af340*/  IMAD.IADD R93, R55, 0x1, R89 ;  /* 0x00000001375d7824 */ /* 0x000fe400078e0259 */
[----:B------:R-:W-:Y:S01]  /*af350*/  IMAD.WIDE.U32.X R100, R115, -0x7af74000, R100, P5 ;  /* 0x8508c00073647825 */ /* 0x000fe200028e0464 */
[----:B------:R-:W-:Y:S02]  /*af360*/  IADD3.X R99, P2, PT, R75, R99, RZ, P2, !PT ;  /* 0x000000634b637210 */ /* 0x000fe4000175e4ff */
[----:B------:R-:W-:Y:S01]  /*af370*/  IADD3.X RZ, P3, PT, R105, R93, RZ, P3, !PT ;  /* 0x0000005d69ff7210 */ /* 0x000fe20001f7e4ff */
[----:B------:R-:W-:-:S03]  /*af380*/  IMAD.WIDE.U32 R110, P5, R60, 0x170b5d44, R96 ;  /* 0x170b5d443c6e7825 */ /* 0x000fc600078a0060 */
[----:B------:R-:W-:Y:S01]  /*af390*/  IADD3.X R66, P3, PT, R121, R66, RZ, P3, !PT ;  /* 0x0000004279427210 */ /* 0x000fe20001f7e4ff */
[----:B------:R-:W-:-:S04]  /*af3a0*/  IMAD.WIDE.U32 R88, R60, 0x30000000, RZ ;  /* 0x300000003c587825 */ /* 0x000fc800078e00ff */
[----:B------:R-:W-:Y:S01]  /*af3b0*/  IMAD.X R95, RZ, RZ, RZ, P5 ;  /* 0x000000ffff5f7224 */ /* 0x000fe200028e06ff */
[----:B------:R-:W-:Y:S01]  /*af3c0*/  IADD3 RZ, P5, PT, R110, R89, RZ ;  /* 0x000000596eff7210 */ /* 0x000fe20007fbe0ff */
[----:B------:R-:W-:-:S04]  /*af3d0*/  IMAD.WIDE.U32 R106, R115, -0x45f6b800, RZ ;  /* 0xba094800736a7825 */ /* 0x000fc800078e00ff */
[----:B------:R-:W-:Y:S02]  /*af3e0*/  IMAD.MOV.U32 R94, RZ, RZ, R111 ;  /* 0x000000ffff5e7224 */ /* 0x000fe400078e006f */
[----:B------:R-:W-:Y:S02]  /*af3f0*/  IMAD.IADD R114, R59, 0x1, R39 ;  /* 0x000000013b727824 */ /* 0x000fe400078e0227 */
[----:B------:R-:W-:-:S04]  /*af400*/  IMAD.WIDE.U32.X R94, R115, 0x170b5d44, R94, P5 ;  /* 0x170b5d44735e7825 */ /* 0x000fc800028e045e */
[C---:B------:R-:W-:Y:S02]  /*af410*/  IMAD R108, R60.reuse, -0x7af74000, R92 ;  /* 0x8508c0003c6c7824 */ /* 0x040fe400078e025c */
[----:B------:R-:W-:-:S04]  /*af420*/  IMAD.WIDE.U32 R58, P5, R60, 0x1ef3622f, R106 ;  /* 0x1ef3622f3c3a7825 */ /* 0x000fc800078a006a */
[----:B------:R-:W-:Y:S01]  /*af430*/  IMAD.WIDE.U32 R92, R60, -0x45f6b800, RZ ;  /* 0xba0948003c5c7825 */ /* 0x000fe200078e00ff */
[----:B------:R-:W-:-:S03]  /*af440*/  MOV R38, R59 ;  /* 0x0000003b00267202 */ /* 0x000fc60000000f00 */
[----:B------:R-:W-:Y:S01]  /*af450*/  IMAD.X R39, RZ, RZ, RZ, P5 ;  /* 0x000000ffff277224 */ /* 0x000fe200028e06ff */
[----:B------:R-:W-:Y:S01]  /*af460*/  IADD3 RZ, P5, PT, R58, R93, RZ ;  /* 0x0000005d3aff7210 */ /* 0x000fe20007fbe0ff */
[----:B------:R-:W-:Y:S02]  /*af470*/  IMAD R103, R60, 0x1ef3622f, R106 ;  /* 0x1ef3622f3c677824 */ /* 0x000fe400078e026a */
[----:B------:R-:W-:-:S04]  /*af480*/  IMAD.WIDE.U32 R40, R115, 0xf5138f, RZ ;  /* 0x00f5138f73287825 */ /* 0x000fc800078e00ff */
[----:B------:R-:W-:-:S04]  /*af490*/  IMAD.WIDE.U32 R106, R36, 0x6ca1493b, R90 ;  /* 0x6ca1493b246a7825 */ /* 0x000fc800078e005a */
[----:B------:R-:W-:Y:S01]  /*af4a0*/  IMAD R131, R60, 0x170b5d44, R96 ;  /* 0x170b5d443c837824 */ /* 0x000fe200078e0260 */
[----:B------:R-:W-:Y:S01]  /*af4b0*/  IADD3.X R96, P0, PT, R113, R114, RZ, P0, !PT ;  /* 0x0000007271607210 */ /* 0x000fe2000071e4ff */
[----:B------:R-:W-:Y:S01]  /*af4c0*/  IMAD.WIDE.U32.X R90, R115, 0x1ef3622f, R38, P5 ;  /* 0x1ef3622f735a7825 */ /* 0x000fe200028e0426 */
[----:B------:R-:W-:-:S03]  /*af4d0*/  IADD3.X R98, P2, PT, R117, R106, RZ, P2, !PT ;  /* 0x0000006a75627210 */ /* 0x000fc6000175e4ff */
[----:B------:R-:W-:Y:S02]  /*af4e0*/  IMAD.IADD R114, R107, 0x1, R37 ;  /* 0x000000016b727824 */ /* 0x000fe400078e0225 */
[C-C-:B------:R-:W-:Y:S02]  /*af4f0*/  IMAD R97, R60.reuse, 0x1a22d9f3, R40.reuse ;  /* 0x1a22d9f33c617824 */ /* 0x140fe400078e0228 */
[----:B------:R-:W-:Y:S01]  /*af500*/  IMAD.WIDE.U32 R110, P5, R60, 0x1a22d9f3, R40 ;  /* 0x1a22d9f33c6e7825 */ /* 0x000fe200078a0028 */
[----:B------:R-:W-:-:S03]  /*af510*/  IADD3.X R99, P2, PT, R99, R114, RZ, P2, !PT ;  /* 0x0000007263637210 */ /* 0x000fc6000175e4ff */
[----:B------:R-:W-:Y:S01]  /*af520*/  IMAD.WIDE.U32 R40, R60, 0xf5138f, RZ ;  /* 0x00f5138f3c287825 */ /* 0x000fe200078e00ff */
[----:B------:R-:W-:-:S03]  /*af530*/  IADD3.X R113, P2, PT, RZ, RZ, RZ, P2, !PT ;  /* 0x000000ffff717210 */ /* 0x000fc6000175e4ff */
[----:B------:R-:W-:Y:S01]  /*af540*/  IMAD.X R59, RZ, RZ, RZ, P5 ;  /* 0x000000ffff3b7224 */ /* 0x000fe200028e06ff */
[----:B------:R-:W-:Y:S01]  /*af550*/  IADD3 RZ, P5, PT, R110, R41, RZ ;  /* 0x000000296eff7210 */ /* 0x000fe20007fbe0ff */
[----:B------:R-:W-:Y:S01]  /*af560*/  IMAD.WIDE.U32 R38, R115, 0x6ca1493b, RZ ;  /* 0x6ca1493b73267825 */ /* 0x000fe200078e00ff */
[----:B------:R-:W-:Y:S02]  /*af570*/  IADD3.X R117, PT, PT, RZ, RZ, RZ, P2, !PT ;  /* 0x000000ffff757210 */ /* 0x000fe400017fe4ff */
[----:B------:R-:W-:Y:S01]  /*af580*/  IADD3 RZ, P2, PT, R98, R86, RZ ;  /* 0x0000005662ff7210 */ /* 0x000fe20007f5e0ff */
[----:B------:R-:W-:Y:S01]  /*af590*/  IMAD.MOV.U32 R58, RZ, RZ, R111 ;  /* 0x000000ffff3a7224 */ /* 0x000fe200078e006f */
[----:B------:R-:W-:Y:S01]  /*af5a0*/  IADD3.X R110, P3, PT, R123, R67, RZ, P3, !PT ;  /* 0x000000437b6e7210 */ /* 0x000fe20001f7e4ff */
[----:B------:R-:W-:-:S04]  /*af5b0*/  IMAD.WIDE.U32 R104, R36, 0x17c510ea, R104 ;  /* 0x17c510ea24687825 */ /* 0x000fc800078e0068 */
[----:B------:R-:W-:Y:S02]  /*af5c0*/  IMAD.IADD R36, R109, 0x1, R108 ;  /* 0x000000016d247824 */ /* 0x000fe400078e026c */
[----:B------:R-:W-:-:S03]  /*af5d0*/  IMAD.WIDE.U32.X R58, R115, 0x1a22d9f3, R58, P5 ;  /* 0x1a22d9f3733a7825 */ /* 0x000fc600028e043a */
[----:B------:R-:W-:Y:S01]  /*af5e0*/  IADD3.X RZ, P1, PT, R119, R36, RZ, P1, !PT ;  /* 0x0000002477ff7210 */ /* 0x000fe20000f3e4ff */
[--C-:B------:R-:W-:Y:S01]  /*af5f0*/  IMAD R75, R60, -0x39c4fa40, R38.reuse ;  /* 0xc63b05c03c4b7824 */ /* 0x100fe200078e0226 */
[----:B------:R-:W-:Y:S01]  /*af600*/  IADD3.X R119, P3, PT, R66, R125, RZ, P3, !PT ;  /* 0x0000007d42777210 */ /* 0x000fe20001f7e4ff */
[----:B------:R-:W-:-:S04]  /*af610*/  IMAD.WIDE.U32 R108, P5, R60, -0x39c4fa40, R38 ;  /* 0xc63b05c03c6c7825 */ /* 0x000fc800078a0026 */
        /* <DEDUP_REMOVED lines=49> */
[----:B------:R-:W-:Y:S02]  /*af930*/  IADD3.X R113, P2, PT, R119, R112, RZ, P3, !PT ;  /* 0x0000007077717210 */ /* 0x000fe40001f5e4ff */
        /* <DEDUP_REMOVED lines=21> */
[----:B------:R-:W-:Y:S01]  /*afa90*/  IMAD.X R79, RZ, RZ, RZ, P2 ;  /* 0x000000ffff4f7224 */ /* 0x000fe200010e06ff */
[----:B------:R-:W-:Y:S01]  /*afaa0*/  IADD3.X RZ, P3, PT, R93, R69, RZ, P4, !PT ;  /* 0x000000455dff7210 */ /* 0x000fe2000277e4ff */
[----:B------:R-:W-:Y:S01]  /*afab0*/  IMAD.WIDE.U32 R68, R107, 0x1, RZ ;  /* 0x000000016b447825 */ /* 0x000fe200078e00ff */
[----:B------:R-:W-:Y:S02]  /*afac0*/  IADD3.X R89, P0, PT, RZ, RZ, RZ, P0, !PT ;  /* 0x000000ffff597210 */ /* 0x000fe4000071e4ff */
[----:B------:R-:W-:Y:S01]  /*afad0*/  IADD3.X R33, P4, PT, R65, R90, RZ, P5, !PT ;  /* 0x0000005a41217210 */ /* 0x000fe20002f9e4ff */
[----:B------:R-:W-:Y:S01]  /*afae0*/  IMAD.WIDE.U32 R84, R48, 0x6ca1493b, R104 ;  /* 0x6ca1493b30547825 */ /* 0x000fe200078e0068 */
[----:B------:R-:W-:Y:S02]  /*afaf0*/  IADD3 RZ, P2, PT, R78, R76, RZ ;  /* 0x0000004c4eff7210 */ /* 0x000fe40007f5e0ff */
[----:B------:R-:W-:Y:S01]  /*afb00*/  IADD3.X R72, P3, PT, R89, R80, RZ, P3, !PT ;  /* 0x0000005059487210 */ /* 0x000fe20001f7e4ff */
[----:B------:R-:W-:Y:S01]  /*afb10*/  IMAD.WIDE.U32 R92, R48, 0x17c510ea, R92 ;  /* 0x17c510ea305c7825 */ /* 0x000fe200078e005c */
[----:B------:R-:W-:-:S02]  /*afb20*/  IADD3.X R48, P4, PT, R79, R91, RZ, P4, !PT ;  /* 0x0000005b4f307210 */ /* 0x000fc4000279e4ff */
[----:B------:R-:W-:Y:S01]  /*afb30*/  IADD3 R57, PT, PT, R85, R57, RZ ;  /* 0x0000003955397210 */ /* 0x000fe20007ffe0ff */
[----:B------:R-:W-:Y:S01]  /*afb40*/  IMAD.X R111, RZ, RZ, RZ, P0 ;  /* 0x000000ffff6f7224 */ /* 0x000fe200000e06ff */
[----:B------:R-:W-:Y:S01]  /*afb50*/  IADD3.X R84, P4, PT, R33, R84, RZ, P4, !PT ;  /* 0x0000005421547210 */ /* 0x000fe2000279e4ff */
[----:B------:R-:W-:-:S03]  /*afb60*/  IMAD.WIDE.U32 R94, P0, R32, -0x7af74000, R68 ;  /* 0x8508c000205e7825 */ /* 0x000fc60007800044 */
[----:B------:R-:W-:Y:S01]  /*afb70*/  IADD3.X R85, P4, PT, R48, R57, RZ, P4, !PT ;  /* 0x0000003930557210 */ /* 0x000fe2000279e4ff */
[----:B------:R-:W-:Y:S01]  /*afb80*/  IMAD.WIDE.U32 R78, R107, 0x30000000, RZ ;  /* 0x300000006b4e7825 */ /* 0x000fe200078e00ff */
[----:B------:R-:W-:Y:S02]  /*afb90*/  IADD3 RZ, P5, PT, R77, R94, RZ ;  /* 0x0000005e4dff7210 */ /* 0x000fe40007fbe0ff */
[----:B------:R-:W-:Y:S01]  /*afba0*/  IADD3.X R111, P3, PT, R111, R81, RZ, P3, !PT ;  /* 0x000000516f6f7210 */ /* 0x000fe20001f7e4ff */
[----:B------:R-:W-:Y:S01]  /*afbb0*/  IMAD R65, R32, -0x7af74000, R68 ;  /* 0x8508c00020417824 */ /* 0x000fe200078e0244 */
[----:B------:R-:W-:Y:S01]  /*afbc0*/  IADD3.X R33, P4, PT, RZ, RZ, RZ, P4, !PT ;  /* 0x000000ffff217210 */ /* 0x000fe2000279e4ff */
[----:B------:R-:W-:Y:S01]  /*afbd0*/  IMAD.X R69, RZ, RZ, RZ, P0 ;  /* 0x000000ffff457224 */ /* 0x000fe200000e06ff */
[----:B------:R-:W-:Y:S01]  /*afbe0*/  IADD3.X R72, P3, PT, R72, R101, RZ, P3, !PT ;  /* 0x0000006548487210 */ /* 0x000fe20001f7e4ff */
[----:B------:R-:W-:Y:S02]  /*afbf0*/  IMAD.IADD R68, R77, 0x1, R65 ;  /* 0x000000014d447824 */ /* 0x000fe400078e0241 */
[----:B------:R-:W-:Y:S01]  /*afc00*/  IMAD.WIDE.U32 R90, P0, R32, 0x170b5d44, R78 ;  /* 0x170b5d44205a7825 */ /* 0x000fe2000780004e */
[----:B------:R-:W-:-:S02]  /*afc10*/  IADD3.X R111, P3, PT, R111, R100, RZ, P3, !PT ;  /* 0x000000646f6f7210 */ /* 0x000fc40001f7e4ff */
[----:B------:R-:W-:Y:S01]  /*afc20*/  IADD3.X RZ, P2, PT, R99, R68, RZ, P2, !PT ;  /* 0x0000004463ff7210 */ /* 0x000fe2000175e4ff */
[----:B------:R-:W-:-:S04]  /*afc30*/  IMAD.WIDE.U32 R76, R32, 0x30000000, RZ ;  /* 0x30000000204c7825 */ /* 0x000fc800078e00ff */
        /* <DEDUP_REMOVED lines=22> */
[----:B------:R-:W-:Y:S01]  /*afda0*/  IMAD.IADD R103, R87, 0x1, R103 ;  /* 0x0000000157677824 */ /* 0x000fe200078e0267 */
[----:B------:R-:W-:Y:S01]  /*afdb0*/  IADD3.X R90, P2, PT, R91, R86, RZ, P2, !PT ;  /* 0x000000565b5a7210 */ /* 0x000fe2000175e4ff */
[----:B------:R-:W-:Y:S01]  /*afdc0*/  IMAD.WIDE.U32 R68, R107, 0xf5138f, RZ ;  /* 0x00f5138f6b447825 */ /* 0x000fe200078e00ff */
[----:B------:R-:W-:Y:S02]  /*afdd0*/  IADD3.X R86, P0, PT, R33, R92, RZ, P0, !PT ;  /* 0x0000005c21567210 */ /* 0x000fe4000071e4ff */
[----:B------:R-:W-:Y:S01]  /*afde0*/  IADD3.X R91, P2, PT, R80, R103, RZ, P2, !PT ;  /* 0x00000067505b7210 */ /* 0x000fe2000175e4ff */
[----:B------:R-:W-:Y:S02]  /*afdf0*/  IMAD.IADD R49, R93, 0x1, R49 ;  /* 0x000000015d317824 */ /* 0x000fe400078e0231 */
[----:B------:R-:W-:Y:S01]  /*afe00*/  IMAD.X R41, RZ, RZ, RZ, P5 ;  /* 0x000000ffff297224 */ /* 0x000fe200028e06ff */
[----:B------:R-:W-:Y:S01]  /*afe10*/  IADD3.X R101, P2, PT, RZ, RZ, RZ, P2, !PT ;  /* 0x000000ffff657210 */ /* 0x000fe2000175e4ff */
[----:B------:R-:W-:Y:S01]  /*afe20*/  IMAD.WIDE.U32 R58, R107, 0x6ca1493b, RZ ;  /* 0x6ca1493b6b3a7825 */ /* 0x000fe200078e00ff */
[----:B------:R-:W-:-:S03]  /*afe30*/  IADD3.X R87, P0, PT, R48, R49, RZ, P0, !PT ;  /* 0x0000003130577210 */ /* 0x000fc6000071e4ff */
[C-C-:B------:R-:W-:Y:S01]  /*afe40*/  IMAD R65, R32.reuse, 0x1a22d9f3, R68.reuse ;  /* 0x1a22d9f320417824 */ /* 0x140fe200078e0244 */
[----:B------:R-:W-:Y:S01]  /*afe50*/  IADD3.X R105, P0, PT, RZ, RZ, RZ, P0, !PT ;  /* 0x000000ffff697210 */ /* 0x000fe2000071e4ff */
[----:B------:R-:W-:-:S04]  /*afe60*/  IMAD.WIDE.U32 R98, P5, R32, 0x1a22d9f3, R68 ;  /* 0x1a22d9f320627825 */ /* 0x000fc800078a0044 */
[----:B------:R-:W-:Y:S01]  /*afe70*/  IMAD.WIDE.U32.X R80, R107, 0x1ef3622f, R40, P4 ;  /* 0x1ef3622f6b507825 */ /* 0x000fe200020e0428 */
[----:B------:R-:W-:-:S03]  /*afe80*/  MOV R94, R99 ;  /* 0x00000063005e7202 */ /* 0x000fc60000000f00 */
[----:B------:R-:W-:-:S04]  /*afe90*/  IMAD.WIDE.U32 R68, R32, 0xf5138f, RZ ;  /* 0x00f5138f20447825 */ /* 0x000fc800078e00ff */
[----:B------:R-:W-:-:S04]  /*afea0*/  IMAD.WIDE.U32 R40, R107, 0x17c510ea, RZ ;  /* 0x17c510ea6b287825 */ /* 0x000fc800078e00ff */
[----:B------:R-:W-:-:S04]  /*afeb0*/  IMAD.WIDE.U32 R92, P4, R32, -0x39c4fa40, R58 ;  /* 0xc63b05c0205c7825 */ /* 0x000fc8000788003a */
[----:B------:R-:W-:-:S04]  /*afec0*/  IMAD.WIDE.U32 R48, R32, 0x6ca1493b, RZ ;  /* 0x6ca1493b20307825 */ /* 0x000fc800078e00ff */
[----:B------:R-:W-:Y:S01]  /*afed0*/  IMAD.X R95, RZ, RZ, RZ, P5 ;  /* 0x000000ffff5f7224 */ /* 0x000fe200028e06ff */
[----:B------:R-:W-:Y:S01]  /*afee0*/  IADD3 RZ, P5, PT, R98, R69, RZ ;  /* 0x0000004562ff7210 */ /* 0x000fe20007fbe0ff */
        /* <DEDUP_REMOVED lines=9> */
[----:B------:R-:W-:Y:S02]  /*aff80*/  IMAD.MOV.U32 R58, RZ, RZ, R93 ;  /* 0x000000ffff3a7224 */ /* 0x000fe400078e005d */
[C---:B------:R-:W-:Y:S01]  /*aff90*/  IMAD R33, R32.reuse, 0x1ae3a46, R40 ;  /* 0x01ae3a4620217824 */ /* 0x040fe200078e0228 */
[----:B------:R-:W-:Y:S01]  /*affa0*/  IADD3.X RZ, P0, PT, R91, R115, RZ, P0, !PT ;  /* 0x000000735bff7210 */ /* 0x000fe2000071e4ff */
        /* <DEDUP_REMOVED lines=24> */
[----:B------:R-:W-:Y:S01]  /*b0130*/  IMAD R85, R84, -0x7af74001, -R97 ;  /* 0x8508bfff54557824 */ /* 0x000fe200078e0a61 */
[----:B------:R-:W-:Y:S01]  /*b0140*/  IADD3.X R89, P2, PT, R89, R72, RZ, P2, !PT ;  /* 0x0000004859597210 */ /* 0x000fe2000175e4ff */
[----:B------:R-:W-:Y:S01]  /*b0150*/  IMAD.WIDE.U32 R86, R60, 0x6ca1493b, R86 ;  /* 0x6ca1493b3c567825 */ /* 0x000fe200078e0056 */
[----:B------:R-:W-:-:S02]  /*b0160*/  IADD3.X R78, P0, PT, R36, R95, RZ, P0, !PT ;  /* 0x0000005f244e7210 */ /* 0x000fc4000071e4ff */
[----:B------:R-:W-:Y:S01]  /*b0170*/  IADD3.X R105, PT, PT, RZ, RZ, RZ, P5, P4 ;  /* 0x000000ffff697210 */ /* 0x000fe20002fe84ff */
[----:B------:R-:W-:Y:S01]  /*b0180*/  IMAD.WIDE.U32 R36, R84, -0x1, RZ ;  /* 0xffffffff54247825 */ /* 0x000fe200078e00ff */
[----:B------:R-:W-:Y:S02]  /*b0190*/  IADD3.X R93, P4, PT, RZ, RZ, RZ, P2, !PT ;  /* 0x000000ffff5d7210 */ /* 0x000fe4000179e4ff */
[----:B------:R-:W-:Y:S01]  /*b01a0*/  IADD3 RZ, P2, PT, R78, R34, RZ ;  /* 0x000000224eff7210 */ /* 0x000fe20007f5e0ff */
[----:B------:R-:W-:Y:S01]  /*b01b0*/  IMAD.IADD R37, R37, 0x1, R85 ;  /* 0x0000000125257824 */ /* 0x000fe200078e0255 */
[----:B------:R-:W-:Y:S01]  /*b01c0*/  IADD3.X R79, P0, PT, R61, R96, RZ, P0, !PT ;  /* 0x000000603d4f7210 */ /* 0x000fe2000071e4ff */
[----:B------:R-:W-:Y:S01]  /*b01d0*/  IMAD.WIDE.U32 R90, R36, 0x1, RZ ;  /* 0x00000001245a7825 */ /* 0x000fe200078e00ff */
[----:B------:R-:W-:Y:S02]  /*b01e0*/  IADD3.X RZ, P3, PT, R89, R99, RZ, P3, !PT ;  /* 0x0000006359ff7210 */ /* 0x000fe40001f7e4ff */
[----:B------:R-:W-:Y:S01]  /*b01f0*/  IADD3.X RZ, P2, PT, R79, R35, RZ, P2, !PT ;  /* 0x000000234fff7210 */ /* 0x000fe2000175e4ff */
[----:B------:R-:W-:Y:S01]  /*b0200*/  IMAD.WIDE.U32 R34, R37, 0x1, RZ ;  /* 0x0000000125227825 */ /* 0x000fe200078e00ff */
[----:B------:R-:W-:-:S02]  /*b0210*/  IADD3.X R99, P0, PT, RZ, RZ, RZ, P0, !PT ;  /* 0x000000ffff637210 */ /* 0x000fc4000071e4ff */
[----:B------:R-:W-:Y:S01]  /*b0220*/  IADD3.X R93, P3, PT, R93, R80, RZ, P3, !PT ;  /* 0x000000505d5d7210 */ /* 0x000fe20001f7e4ff */
[----:B------:R-:W-:Y:S01]  /*b0230*/  IMAD.X R95, RZ, RZ, RZ, P4 ;  /* 0x000000ffff5f7224 */ /* 0x000fe200020e06ff */
[----:B------:R-:W-:Y:S01]  /*b0240*/  IADD3 RZ, P4, PT, R84, R90, RZ ;  /* 0x0000005a54ff7210 */ /* 0x000fe20007f9e0ff */
[C-C-:B------:R-:W-:Y:S01]  /*b0250*/  IMAD R90, R36.reuse, -0x7af74000, R34.reuse ;  /* 0x8508c000245a7824 */ /* 0x140fe200078e0222 */
[----:B------:R-:W-:Y:S01]  /*b0260*/  IADD3.X R72, P2, PT, R99, R62, RZ, P2, !PT ;  /* 0x0000003e63487210 */ /* 0x000fe2000175e4ff */
[----:B------:R-:W-:Y:S01]  /*b0270*/  IMAD.X R101, RZ, RZ, RZ, P0 ;  /* 0x000000ffff657224 */ /* 0x000fe200000e06ff */
[----:B------:R-:W-:Y:S01]  /*b0280*/  IADD3.X R80, P3, PT, R95, R81, RZ, P3, !PT ;  /* 0x000000515f507210 */ /* 0x000fe20001f7e4ff */
[----:B------:R-:W-:Y:S01]  /*b0290*/  IMAD.WIDE.U32 R84, P0, R36, -0x7af74000, R34 ;  /* 0x8508c00024547825 */ /* 0x000fe20007800022 */
[----:B------:R-:W-:Y:S02]  /*b02a0*/  IADD3 R62, PT, PT, R91, R90, RZ ;  /* 0x0000005a5b3e7210 */ /* 0x000fe40007ffe0ff */
[----:B------:R-:W-:Y:S01]  /*b02b0*/  IADD3.X R86, P3, PT, R93, R86, RZ, P3, !PT ;  /* 0x000000565d567210 */ /* 0x000fe20001f7e4ff */
[----:B------:R-:W-:Y:S01]  /*b02c0*/  IMAD.IADD R75, R87, 0x1, R75 ;  /* 0x00000001574b7824 */ /* 0x000fe200078e024b */
[----:B------:R-:W-:Y:S01]  /*b02d0*/  IADD3 RZ, P5, PT, R91, R84, RZ ;  /* 0x000000545bff7210 */ /* 0x000fe20007fbe0ff */
[----:B------:R-:W-:Y:S01]  /*b02e0*/  IMAD.WIDE.U32 R34, R37, 0x30000000, RZ ;  /* 0x3000000025227825 */ /* 0x000fe200078e00ff */
[----:B------:R-:W-:-:S02]  /*b02f0*/  IADD3.X R84, P2, PT, R101, R63, RZ, P2, !PT ;  /* 0x0000003f65547210 */ /* 0x000fc4000175e4ff */
        /* <DEDUP_REMOVED lines=9> */
[----:B------:R-:W-:-:S03]  /*b0390*/  IMAD.WIDE.U32 R80, P5, R36, 0x170b5d44, R34 ;  /* 0x170b5d4424507825 */ /* 0x000fc600078a0022 */
[----:B------:R-:W-:Y:S01]  /*b03a0*/  IADD3.X R85, P0, PT, R85, R76, RZ, P0, !PT ;  /* 0x0000004c55557210 */ /* 0x000fe2000071e4ff */
[----:B------:R-:W-:-:S04]  /*b03b0*/  IMAD.WIDE.U32 R60, R60, 0x17c510ea, R78 ;  /* 0x17c510ea3c3c7825 */ /* 0x000fc800078e004e */
[----:B------:R-:W-:Y:S01]  /*b03c0*/  IMAD.X R79, RZ, RZ, RZ, P5 ;  /* 0x000000ffff4f7224 */ /* 0x000fe200028e06ff */
[----:B------:R-:W-:Y:S01]  /*b03d0*/  IADD3.X R75, P5, PT, RZ, R62, RZ, P4, !PT ;  /* 0x0000003eff4b7210 */ /* 0x000fe200027be4ff */
[----:B------:R-:W-:Y:S01]  /*b03e0*/  IMAD R91, R36, 0x170b5d44, R34 ;  /* 0x170b5d44245b7824 */ /* 0x000fe200078e0222 */
[----:B------:R-:W-:Y:S01]  /*b03f0*/  IADD3 R67, PT, PT, R61, R67, RZ ;  /* 0x000000433d437210 */ /* 0x000fe20007ffe0ff */
[----:B------:R-:W-:Y:S01]  /*b0400*/  IMAD.WIDE.U32 R34, R32, -0x45f6b800, R88 ;  /* 0xba09480020227825 */ /* 0x000fe200078e0058 */
[----:B------:R-:W-:-:S03]  /*b0410*/  IADD3.X R62, P5, PT, RZ, R63, RZ, P5, !PT ;  /* 0x0000003fff3e7210 */ /* 0x000fc60002fbe4ff */
[----:B------:R-:W-:Y:S01]  /*b0420*/  IMAD.X R89, RZ, RZ, RZ, P3 ;  /* 0x000000ffff597224 */ /* 0x000fe200018e06ff */
[----:B------:R-:W-:Y:S01]  /*b0430*/  IADD3.X R34, P5, PT, R75, R34, RZ, P5, !PT ;  /* 0x000000224b227210 */ /* 0x000fe20002fbe4ff */
[----:B------:R-:W-:-:S03]  /*b0440*/  IMAD.WIDE.U32 R68, R36, 0x30000000, RZ ;  /* 0x3000000024447825 */ /* 0x000fc600078e00ff */
        /* <DEDUP_REMOVED lines=17> */
[----:B------:R-:W-:Y:S01]  /*b0560*/  IADD3.X R80, P2, PT, R72, R103, RZ, P2, !PT ;  /* 0x0000006748507210 */ /* 0x000fe2000175e4ff */
[----:B------:R-:W-:Y:S01]  /*b0570*/  IMAD.X R62, RZ, RZ, RZ, P5 ;  /* 0x000000ffff3e7224 */ /* 0x000fe200028e06ff */
[----:B------:R-:W-:Y:S01]  /*b0580*/  IADD3.X R75, P3, PT, RZ, RZ, RZ, P3, !PT ;  /* 0x000000ffff4b7210 */ /* 0x000fe20001f7e4ff */
[C-C-:B------:R-:W-:Y:S01]  /*b0590*/  IMAD R81, R36.reuse, 0x1ef3622f, R48.reuse ;  /* 0x1ef3622f24517824 */ /* 0x140fe200078e0230 */
[----:B------:R-:W-:Y:S01]  /*b05a0*/  IADD3.X RZ, P4, PT, R61, R69, RZ, P4, !PT ;  /* 0x000000453dff7210 */ /* 0x000fe2000279e4ff */
[----:B------:R-:W-:Y:S01]  /*b05b0*/  IMAD.WIDE.U32 R76, P5, R36, 0x1ef3622f, R48 ;  /* 0x1ef3622f244c7825 */ /* 0x000fe200078a0030 */
[----:B------:R-:W-:-:S02]  /*b05c0*/  IADD3.X R72, P0, PT, R62, R63, RZ, P0, !PT ;  /* 0x0000003f3e487210 */ /* 0x000fc4000071e4ff */
[----:B------:R-:W-:Y:S01]  /*b05d0*/  IADD3.X R79, P2, PT, R84, R105, RZ, P2, !PT ;  /* 0x00000069544f7210 */ /* 0x000fe2000175e4ff */
[----:B------:R-:W-:-:S04]  /*b05e0*/  IMAD.WIDE.U32 R48, R32, 0xf5138f, R86 ;  /* 0x00f5138f20307825 */ /* 0x000fc800078e0056 */
[----:B------:R-:W-:Y:S01]  /*b05f0*/  IMAD.WIDE.U32 R62, R36, -0x45f6b800, RZ ;  /* 0xba094800243e7825 */ /* 0x000fe200078e00ff */
[----:B------:R-:W-:-:S03]  /*b0600*/  IADD3.X R48, P0, PT, R67, R48, RZ, P0, !PT ;  /* 0x0000003043307210 */ /* 0x000fc6000071e4ff */
[----:B------:R-:W-:Y:S01]  /*b0610*/  IMAD.IADD R49, R49, 0x1, R65 ;  /* 0x0000000131317824 */ /* 0x000fe200078e0241 */
        /* <DEDUP_REMOVED lines=15> */
[C---:B------:R-:W-:Y:S01]  /*b0710*/  IMAD R85, R36.reuse, 0x1a22d9f3, R58 ;  /* 0x1a22d9f324557824 */ /* 0x040fe200078e023a */
[----:B------:R-:W-:Y:S01]  /*b0720*/  IADD3.X R66, P5, PT, R79, R66, RZ, P5, !PT ;  /* 0x000000424f427210 */ /* 0x000fe20002fbe4ff */
[C---:B------:R-:W-:Y:S01]  /*b0730*/  IMAD.WIDE.U32 R48, R36.reuse, -0x45f6b800, R48 ;  /* 0xba09480024307825 */ /* 0x040fe200078e0030 */
[----:B------:R-:W-:Y:S02]  /*b0740*/  IADD3.X R65, PT, PT, RZ, RZ, RZ, P0, !PT ;  /* 0x000000ffff417210 */ /* 0x000fe400007fe4ff */
[----:B------:R-:W-:Y:S01]  /*b0750*/  IADD3.X R55, P3, PT, R55, R68, RZ, P3, !PT ;  /* 0x0000004437377210 */ /* 0x000fe20001f7e4ff */
[----:B------:R-:W-:Y:S01]  /*b0760*/  IMAD.WIDE.U32 R78, P0, R36, 0x1a22d9f3, R58 ;  /* 0x1a22d9f3244e7825 */ /* 0x000fe2000780003a */
[----:B------:R-:W-:-:S03]  /*b0770*/  IADD3.X R63, P4, PT, R67, R66, RZ, P4, !PT ;  /* 0x00000042433f7210 */ /* 0x000fc6000279e4ff */
[----:B------:R-:W-:-:S04]  /*b0780*/  IMAD.WIDE.U32 R66, R36, 0xf5138f, RZ ;  /* 0x00f5138f24427825 */ /* 0x000fc800078e00ff */
        /* <DEDUP_REMOVED lines=10> */
[----:B------:R-:W-:-:S02]  /*b0830*/  IMAD.IADD R57, R85, 0x1, R67 ;  /* 0x0000000155397824 */ /* 0x000fc400078e0243 */
        /* <DEDUP_REMOVED lines=10> */
[C-C-:B------:R-:W-:Y:S01]  /*b08e0*/  IMAD R77, R36.reuse, -0x39c4fa40, R40.reuse ;  /* 0xc63b05c0244d7824 */ /* 0x140fe200078e0228 */
[----:B------:R-:W-:Y:S01]  /*b08f0*/  IADD3.X R65, P4, PT, R65, R38, RZ, P4, !PT ;  /* 0x0000002641417210 */ /* 0x000fe2000279e4ff */
[----:B------:R-:W-:Y:S01]  /*b0900*/  IMAD.WIDE.U32 R68, P0, R36, -0x39c4fa40, R40 ;  /* 0xc63b05c024447825 */ /* 0x000fe20007800028 */
[----:B------:R-:W-:-:S02]  /*b0910*/  IADD3.X R38, P2, PT, RZ, RZ, RZ, P2, !PT ;  /* 0x000000ffff267210 */ /* 0x000fc4000175e4ff */
[----:B------:R-:W-:Y:S01]  /*b0920*/  IADD3.X R60, P3, PT, R57, R61, RZ, P3, !PT ;  /* 0x0000003d393c7210 */ /* 0x000fe20001f7e4ff */
[----:B------:R-:W-:Y:S01]  /*b0930*/  IMAD.WIDE.U32 R40, R32, 0x17c510ea, R62 ;  /* 0x17c510ea20287825 */ /* 0x000fe200078e003e */
[----:B------:R-:W-:Y:S02]  /*b0940*/  IADD3.X R32, P4, PT, R75, R39, RZ, P4, !PT ;  /* 0x000000274b207210 */ /* 0x000fe4000279e4ff */
[----:B------:R-:W-:Y:S01]  /*b0950*/  IADD3.X R38, P5, PT, RZ, R38, RZ, P5, !PT ;  /* 0x00000026ff267210 */ /* 0x000fe20002fbe4ff */
[----:B------:R-:W-:Y:S01]  /*b0960*/  IMAD.WIDE.U32 R62, R36, 0x6ca1493b, RZ ;  /* 0x6ca1493b243e7825 */ /* 0x000fe200078e00ff */
[----:B------:R-:W-:Y:S02]  /*b0970*/  IADD3.X R40, P3, PT, R55, R40, RZ, P3, !PT ;  /* 0x0000002837287210 */ /* 0x000fe40001f7e4ff */
[----:B------:R-:W-:Y:S01]  /*b0980*/  IADD3.X R65, P4, PT, R65, R38, RZ, P4, !PT ;  /* 0x0000002641417210 */ /* 0x000fe2000279e4ff */
[----:B------:R-:W-:Y:S01]  /*b0990*/  IMAD.IADD R33, R41, 0x1, R33 ;  /* 0x0000000129217824 */ /* 0x000fe200078e0221 */
[----:B------:R-:W-:Y:S01]  /*b09a0*/  IADD3.X R55, PT, PT, RZ, RZ, RZ, P5, P2 ;  /* 0x000000ffff377210 */ /* 0x000fe20002fe44ff */
[----:B------:R-:W-:Y:S01]  /*b09b0*/  IMAD.X R67, RZ, RZ, RZ, P0 ;  /* 0x000000ffff437224 */ /* 0x000fe200000e06ff */
[----:B------:R-:W-:Y:S01]  /*b09c0*/  IADD3 RZ, P0, PT, R68, R63, RZ ;  /* 0x0000003f44ff7210 */ /* 0x000fe20007f1e0ff */
[----:B------:R-:W-:Y:S01]  /*b09d0*/  IMAD.IADD R61, R77, 0x1, R63 ;  /* 0x000000014d3d7824 */ /* 0x000fe200078e023f */
[----:B------:R-:W-:Y:S01]  /*b09e0*/  MOV R66, R69 ;  /* 0x0000004500427202 */ /* 0x000fe20000000f00 */
[----:B------:R-:W-:Y:S01]  /*b09f0*/  IMAD.WIDE.U32 R38, R51, R46, RZ ;  /* 0x0000002e33267225 */ /* 0x000fe200078e00ff */
[----:B------:R-:W-:-:S02]  /*b0a00*/  IADD3 RZ, P5, PT, R40, R62, RZ ;  /* 0x0000003e28ff7210 */ /* 0x000fc40007fbe0ff */
[----:B------:R-:W-:Y:S01]  /*b0a10*/  IADD3.X R41, P3, PT, R60, R33, RZ, P3, !PT ;  /* 0x000000213c297210 */ /* 0x000fe20001f7e4ff */
[----:B------:R-:W-:Y:S01]  /*b0a20*/  IMAD R57, R46, R51, R38 ;  /* 0x000000332e397224 */ /* 0x000fe200078e0226 */
[----:B------:R-:W-:Y:S01]  /*b0a30*/  IADD3.X R62, P2, PT, R32, R55, RZ, P4, !PT ;  /* 0x00000037203e7210 */ /* 0x000fe2000275e4ff */
[----:B------:R-:W-:Y:S01]  /*b0a40*/  IMAD.WIDE.U32 R32, R46, R46, RZ ;  /* 0x0000002e2e207225 */ /* 0x000fe200078e00ff */
[----:B------:R-:W-:Y:S02]  /*b0a50*/  IADD3.X RZ, P5, PT, R41, R61, RZ, P5, !PT ;  /* 0x0000003d29ff7210 */ /* 0x000fe40002fbe4ff */
[----:B------:R-:W-:Y:S01]  /*b0a60*/  SHF.L.W.U32.HI R55, R30, 0x1, R31 ;  /* 0x000000011e377819 */ /* 0x000fe20000010e1f */
[----:B------:R-:W-:Y:S01]  /*b0a70*/  IMAD.WIDE.U32.X R60, R37, -0x39c4fa40, R66, P0 ;  /* 0xc63b05c0253c7825 */ /* 0x000fe200000e0442 */
[----:B------:R-:W-:Y:S02]  /*b0a80*/  IADD3.X R63, P3, PT, RZ, RZ, RZ, P3, !PT ;  /* 0x000000ffff3f7210 */ /* 0x000fe40001f7e4ff */
[----:B------:R-:W-:Y:S01]  /*b0a90*/  IADD3.X R66, P0, PT, R55, R32, RZ, P1, !PT ;  /* 0x0000002037427210 */ /* 0x000fe20000f1e4ff */
[----:B------:R-:W-:Y:S01]  /*b0aa0*/  IMAD.IADD R68, R33, 0x1, R57 ;  /* 0x0000000121447824 */ /* 0x000fe200078e0239 */
[----:B------:R-:W-:Y:S01]  /*b0ab0*/  SHF.L.W.U32.HI R57, R31, 0x1, R64 ;  /* 0x000000011f397819 */ /* 0x000fe20000010e40 */
[----:B------:R-:W-:Y:S01]  /*b0ac0*/  IMAD.X R55, RZ, RZ, RZ, P3 ;  /* 0x000000ffff377224 */ /* 0x000fe200018e06ff */
[----:B------:R-:W-:Y:S01]  /*b0ad0*/  IADD3.X R32, P5, PT, R63, R60, RZ, P5, !PT ;  /* 0x0000003c3f207210 */ /* 0x000fe20002fbe4ff */
[----:B------:R-:W-:Y:S01]  /*b0ae0*/  IMAD.WIDE.U32 R30, R37, 0x17c510ea, RZ ;  /* 0x17c510ea251e7825 */ /* 0x000fe200078e00ff */
[----:B------:R-:W-:-:S02]  /*b0af0*/  IADD3.X R63, P0, PT, R57, R68, RZ, P0, !PT ;  /* 0x00000044393f7210 */ /* 0x000fc4000071e4ff */
[----:B------:R-:W-:Y:S01]  /*b0b00*/  IADD3.X R57, P1, PT, R65, R66, RZ, P2, !PT ;  /* 0x0000004241397210 */ /* 0x000fe2000173e4ff */
[----:B------:R-:W-:Y:S01]  /*b0b10*/  IMAD R65, R36, 0x1ae3a46, R30 ;  /* 0x01ae3a4624417824 */ /* 0x000fe200078e021e */
[----:B------:R-:W-:Y:S01]  /*b0b20*/  IADD3.X R55, P3, PT, R55, R61, RZ, P5, !PT ;  /* 0x0000003d37377210 */ /* 0x000fe20002f7e4ff */
[----:B------:R-:W-:-:S03]  /*b0b30*/  IMAD.WIDE.U32 R66, P5, R46, R51, R38 ;  /* 0x000000332e427225 */ /* 0x000fc600078a0026 */
        /* <DEDUP_REMOVED lines=22> */
[----:B------:R-:W-:Y:S01]  /*b0ca0*/  IMAD.WIDE.U32 R40, R36, 0x6ca1493b, R40 ;  /* 0x6ca1493b24287825 */ /* 0x000fe200078e0028 */
[----:B------:R-:W-:-:S02]  /*b0cb0*/  LEA.HI.X R37, P0, R64, R30, RZ, 0x1, P0 ;  /* 0x0000001e40257211 */ /* 0x000fc40000010cff */
[----:B------:R-:W-:Y:S01]  /*b0cc0*/  IADD3.X R32, P1, P3, R32, RZ, R33, P3, P1 ;  /* 0x000000ff20207210 */ /* 0x000fe20001b22421 */
[----:B------:R-:W-:Y:S01]  /*b0cd0*/  IMAD.X R33, RZ, RZ, RZ, P2 ;  /* 0x000000ffff217224 */ /* 0x000fe200010e06ff */
[----:B------:R-:W-:Y:S01]  /*b0ce0*/  MOV R57, R58 ;  /* 0x0000003a00397202 */ /* 0x000fe20000000f00 */
[----:B------:R-:W-:Y:S02]  /*b0cf0*/  IMAD.IADD R81, R49, 0x1, R81 ;  /* 0x0000000131517824 */ /* 0x000fe400078e0251 */
        /* <DEDUP_REMOVED lines=86> */
.L_x_1034:
[----:B------:R-:W-:Y:S05]  /*b1260*/  BSYNC.RELIABLE B3 ;  /* 0x0000000000037941 */ /* 0x000fea0003800100 */
.L_x_1033:
        /* <DEDUP_REMOVED lines=12> */
.L_x_1032:
[----:B------:R-:W-:Y:S05]  /*b1330*/  BSYNC.RECONVERGENT B2 ;  /* 0x0000000000027941 */ /* 0x000fea0003800200 */
.L_x_1031:
        /* <DEDUP_REMOVED lines=91> */
.L_x_1038:
[----:B------:R-:W-:Y:S05]  /*b18f0*/  BSYNC.RELIABLE B3 ;  /* 0x0000000000037941 */ /* 0x000fea0003800100 */
.L_x_1037:
        /* <DEDUP_REMOVED lines=12> */
.L_x_1036:
[----:B------:R-:W-:Y:S05]  /*b19c0*/  BSYNC.RECONVERGENT B2 ;  /* 0x0000000000027941 */ /* 0x000fea0003800200 */
.L_x_1035:
        /* <DEDUP_REMOVED lines=37> */
.L_x_1042:
[----:B------:R-:W-:Y:S05]  /*b1c20*/  BSYNC.RELIABLE B3 ;  /* 0x0000000000037941 */ /* 0x000fea0003800100 */
.L_x_1041:
        /* <DEDUP_REMOVED lines=12> */
.L_x_1040:
[----:B------:R-:W-:Y:S05]  /*b1cf0*/  BSYNC.RECONVERGENT B2 ;  /* 0x0000000000027941 */ /* 0x000fea0003800200 */
.L_x_1039:
        /* <DEDUP_REMOVED lines=49> */
.L_x_1046:
[----:B------:R-:W-:Y:S05]  /*b2010*/  BSYNC.RELIABLE B3 ;  /* 0x0000000000037941 */ /* 0x000fea0003800100 */
.L_x_1045:
        /* <DEDUP_REMOVED lines=12> */
.L_x_1044:
[----:B------:R-:W-:Y:S05]  /*b20e0*/  BSYNC.RECONVERGENT B2 ;  /* 0x0000000000027941 */ /* 0x000fea0003800200 */
.L_x_1043:
        /* <DEDUP_REMOVED lines=8> */
[----:B------:R-:W-:-:S04]  /*b2170*/  IMAD.WIDE.U32 R48, P1, R83, R195, R48 ;  /* 0x000000c353307225 */ /* 0x000fc80007820030 */
[----:B------:R-:W-:-:S04]  /*b2180*/  IMAD.WIDE.U32 R60, R195, R206, RZ ;  /* 0x000000cec33c7225 */ /* 0x000fc800078e00ff */
[----:B------:R-:W-:Y:S01]  /*b2190*/  IMAD.WIDE.U32 R64, R55, R42, RZ ;  /* 0x0000002a37407225 */ /* 0x000fe200078e00ff */
[----:B------:R-:W-:-:S03]  /*b21a0*/  IADD3 R84, P4, PT, R61, R48, RZ ;  /* 0x000000303d547210 */ /* 0x000fc60007f9e0ff */
[----:B------:R-:W-:Y:S01]  /*b21b0*/  IMAD.X R67, RZ, RZ, RZ, P2 ;  /* 0x000000ffff437224 */ /* 0x000fe200010e06ff */
[----:B------:R-:W-:Y:S01]  /*b21c0*/  IADD3 R75, P2, PT, R223, R58, RZ ;  /* 0x0000003adf4b7210 */ /* 0x000fe20007f5e0ff */
[----:B------:R-:W-:Y:S02]  /*b21d0*/  IMAD.MOV.U32 R66, RZ, RZ, R59 ;  /* 0x000000ffff427224 */ /* 0x000fe400078e003b */
[----:B------:R-:W-:-:S04]  /*b21e0*/  IMAD.WIDE.U32 R68, R55, R202, RZ ;  /* 0x000000ca37447225 */ /* 0x000fc800078e00ff */
[----:B------:R-:W-:-:S04]  /*b21f0*/  IMAD.WIDE.U32 R58, R55, R44, RZ ;  /* 0x0000002c373a7225 */ /* 0x000fc800078e00ff */
[----:B------:R-:W-:Y:S02]  /*b2200*/  IMAD.X R63, RZ, RZ, RZ, P1 ;  /* 0x000000ffff3f7224 */ /* 0x000fe400008e06ff */
[----:B------:R-:W-:Y:S02]  /*b2210*/  IMAD.MOV.U32 R62, RZ, RZ, R49 ;  /* 0x000000ffff3e7224 */ /* 0x000fe400078e0031 */
[----:B------:R-:W-:-:S04]  /*b2220*/  IMAD.WIDE.U32 R48, P1, R150, R195, R64 ;  /* 0x000000c396307225 */ /* 0x000fc80007820040 */
[----:B------:R-:W-:-:S04]  /*b2230*/  IMAD.WIDE.U32 R64, R195, R42, RZ ;  /* 0x0000002ac3407225 */ /* 0x000fc800078e00ff */
[----:B------:R-:W-:-:S04]  /*b2240*/  IMAD.WIDE.U32 R78, R55, R46, RZ ;  /* 0x0000002e374e7225 */ /* 0x000fc800078e00ff */
[----:B------:R-:W-:-:S04]  /*b2250*/  IMAD.WIDE.U32 R68, P5, R189, R195, R68 ;  /* 0x000000c3bd447225 */ /* 0x000fc800078a0044 */
[----:B------:R-:W-:Y:S01]  /*b2260*/  IMAD.WIDE.U32 R184, R195, R202, RZ ;  /* 0x000000cac3b87225 */ /* 0x000fe200078e00ff */
[----:B------:R-:W-:-:S03]  /*b2270*/  MOV R104, R69 ;  /* 0x0000004500687202 */ /* 0x000fc60000000f00 */
[----:B------:R-:W-:-:S04]  /*b2280*/  IMAD.WIDE.U32 R76, P3, R188, R195, R58 ;  /* 0x000000c3bc4c7225 */ /* 0x000fc8000786003a */
[----:B------:R-:W-:Y:S01]  /*b2290*/  IMAD.X R101, RZ, RZ, RZ, P1 ;  /* 0x000000ffff657224 */ /* 0x000fe200008e06ff */
[----:B------:R-:W-:Y:S01]  /*b22a0*/  IADD3 R45, P1, PT, R65, R48, RZ ;  /* 0x00000030412d7210 */ /* 0x000fe20007f3e0ff */
[----:B------:R-:W-:Y:S02]  /*b22b0*/  IMAD.MOV.U32 R100, RZ, RZ, R49 ;  /* 0x000000ffff647224 */ /* 0x000fe400078e0031 */
[----:B------:R-:W-:Y:S01]  /*b22c0*/  IMAD.X R121, RZ, RZ, RZ, P3 ;  /* 0x000000ffff797224 */ /* 0x000fe200018e06ff */
[----:B------:R-:W-:Y:S01]  /*b22d0*/  IADD3 R50, P3, PT, R185, R68, RZ ;  /* 0x00000044b9327210 */ /* 0x000fe20007f7e0ff */
[----:B------:R-:W-:Y:S01]  /*b22e0*/  IMAD.X R105, RZ, RZ, RZ, P5 ;  /* 0x000000ffff697224 */ /* 0x000fe200028e06ff */
[----:B------:R-:W-:Y:S01]  /*b22f0*/  IADD3.X R185, P0, PT, R56, ~R39, RZ, P0, !PT ;  /* 0x8000002738b97210 */ /* 0x000fe2000071e4ff */
[----:B------:R-:W-:Y:S01]  /*b2300*/  IMAD.WIDE.U32.X R48, R82, R55, R66, P2 ;  /* 0x0000003752307225 */ /* 0x000fe200010e0442 */
[----:B------:R-:W-:Y:S02]  /*b2310*/  IADD3 RZ, P2, PT, RZ, R60, RZ ;  /* 0x0000003cffff7210 */ /* 0x000fe40007f5e0ff */
[----:B------:R-:W-:Y:S01]  /*b2320*/  IADD3.X R198, P0, PT, R53, ~R36, RZ, P0, !PT ;  /* 0x8000002435c67210 */ /* 0x000fe2000071e4ff */
[----:B------:R-:W-:Y:S01]  /*b2330*/  IMAD.WIDE.U32 R78, P5, R51, R195, R78 ;  /* 0x000000c3334e7225 */ /* 0x000fe200078a004e */
[----:B------:R-:W-:-:S03]  /*b2340*/  IADD3.X RZ, P2, PT, RZ, R84, RZ, P2, !PT ;  /* 0x00000054ffff7210 */ /* 0x000fc6000175e4ff */
[----:B------:R-:W-:-:S04]  /*b2350*/  IMAD.WIDE.U32 R58, R195, R44, RZ ;  /* 0x0000002cc33a7225 */ /* 0x000fc800078e00ff */
[----:B------:R-:W-:-:S04]  /*b2360*/  IMAD.WIDE.U32 R194, R195, R46, RZ ;  /* 0x0000002ec3c27225 */ /* 0x000fc800078e00ff */
[----:B------:R-:W-:Y:S01]  /*b2370*/  IMAD.WIDE.U32.X R62, R83, R55, R62, P4 ;  /* 0x00000037533e7225 */ /* 0x000fe200020e043e */
[----:B------:R-:W-:-:S03]  /*b2380*/  IADD3 R72, P4, PT, R195, R78, RZ ;  /* 0x0000004ec3487210 */ /* 0x000fc60007f9e0ff */
[----:B------:R-:W-:Y:S01]  /*b2390*/  IMAD.X R227, RZ, RZ, RZ, P5 ;  /* 0x000000ffffe37224 */ /* 0x000fe200028e06ff */
[----:B------:R-:W-:Y:S01]  /*b23a0*/  IADD3 R205, P5, PT, R59, R76, RZ ;  /* 0x0000004c3bcd7210 */ /* 0x000fe20007fbe0ff */
[----:B------:R-:W-:Y:S01]  /*b23b0*/  IMAD.MOV.U32 R226, RZ, RZ, R79 ;  /* 0x000000ffffe27224 */ /* 0x000fe200078e004f */
[----:B------:R-:W-:Y:S01]  /*b23c0*/  IADD3.X R223, P2, PT, RZ, R62, RZ, P2, !PT ;  /* 0x0000003effdf7210 */ /* 0x000fe2000175e4ff */
[----:B------:R-:W-:Y:S01]  /*b23d0*/  IMAD.WIDE.U32 R68, R185, R206, RZ ;  /* 0x000000ceb9447225 */ /* 0x000fe200078e00ff */
[----:B------:R-:W-:-:S03]  /*b23e0*/  IADD3.X R59, P0, PT, R52, ~R37, RZ, P0, !PT ;  /* 0x80000025343b7210 */ /* 0x000fc6000071e4ff */
[----:B------:R-:W-:Y:S01]  /*b23f0*/  IMAD.WIDE.U32.X R226, R51, R55, R226, P4 ;  /* 0x0000003733e27225 */ /* 0x000fe200020e04e2 */
[----:B------:R-:W-:Y:S02]  /*b2400*/  IADD3.X R90, P4, PT, RZ, R63, RZ, P2, !PT ;  /* 0x0000003fff5a7210 */ /* 0x000fe4000179e4ff */
[----:B------:R-:W-:Y:S01]  /*b2410*/  IADD3.X R212, P0, PT, R43, ~R34, RZ, P0, !PT ;  /* 0x800000222bd47210 */ /* 0x000fe2000071e4ff */
[----:B------:R-:W-:Y:S01]  /*b2420*/  IMAD.WIDE.U32 R114, R60, -0x1, RZ ;  /* 0xffffffff3c727825 */ /* 0x000fe200078e00ff */
[----:B------:R-:W-:-:S03]  /*b2430*/  IADD3.X R222, P4, PT, R223, R222, RZ, P4, !PT ;  /* 0x000000dedfde7210 */ /* 0x000fc6000279e4ff */
[----:B------:R-:W-:Y:S01]  /*b2440*/  IMAD.WIDE.U32 R56, R219, R206, RZ ;  /* 0x000000cedb387225 */ /* 0x000fe200078e00ff */
[----:B------:R-:W-:-:S03]  /*b2450*/  IADD3.X R223, P4, PT, R90, R75, RZ, P4, !PT ;  /* 0x0000004b5adf7210 */ /* 0x000fc6000279e4ff */
[----:B------:R-:W-:-:S04]  /*b2460*/  IMAD.WIDE.U32 R68, P2, R83, R219, R68 ;  /* 0x000000db53447225 */ /* 0x000fc80007840044 */
[----:B------:R-:W-:-:S04]  /*b2470*/  IMAD.WIDE.U32 R168, R59, R206, RZ ;  /* 0x000000ce3ba87225 */ /* 0x000fc800078e00ff */
[----:B------:R-:W-:-:S04]  /*b2480*/  IMAD.WIDE.U32 R186, R59, R199, RZ ;  /* 0x000000c73bba7225 */ /* 0x000fc800078e00ff */
[----:B------:R-:W-:Y:S02]  /*b2490*/  IMAD.MOV.U32 R120, RZ, RZ, R77 ;  /* 0x000000ffff787224 */ /* 0x000fe400078e004d */
[----:B------:R-:W-:Y:S01]  /*b24a0*/  IMAD.X R67, RZ, RZ, RZ, P2 ;  /* 0x000000ffff437224 */ /* 0x000fe200010e06ff */
[----:B------:R-:W-:Y:S01]  /*b24b0*/  IADD3 R65, P2, PT, R68, R57, RZ ;  /* 0x0000003944417210 */ /* 0x000fe20007f5e0ff */
[----:B------:R-:W-:-:S04]  /*b24c0*/  IMAD.WIDE.U32 R76, R114, 0x1, RZ ;  /* 0x00000001724c7825 */ /* 0x000fc800078e00ff */
[----:B------:R-:W-:-:S04]  /*b24d0*/  IMAD.WIDE.U32.X R104, R189, R55, R104, P3 ;  /* 0x00000037bd687225 */ /* 0x000fc800018e0468 */
[----:B------:R-:W-:-:S04]  /*b24e0*/  IMAD.WIDE.U32.X R120, R188, R55, R120, P5 ;  /* 0x00000037bc787225 */ /* 0x000fc800028e0478 */
[----:B------:R-:W-:-:S04]  /*b24f0*/  IMAD.WIDE.U32 R52, R198, R206, RZ ;  /* 0x000000cec6347225 */ /* 0x000fc800078e00ff */
[----:B------:R-:W-:-:S04]  /*b2500*/  IMAD.WIDE.U32 R112, R198, R199, RZ ;  /* 0x000000c7c6707225 */ /* 0x000fc800078e00ff */
[----:B------:R-:W-:-:S04]  /*b2510*/  IMAD.WIDE.U32 R178, R59, R42, RZ ;  /* 0x0000002a3bb27225 */ /* 0x000fc800078e00ff */
[----:B------:R-:W-:-:S04]  /*b2520*/  IMAD.WIDE.U32 R168, P5, R83, R198, R168 ;  /* 0x000000c653a87225 */ /* 0x000fc800078a00a8 */
[----:B------:R-:W-:-:S04]  /*b2530*/  IMAD.WIDE.U32 R186, P3, R82, R198, R186 ;  /* 0x000000c652ba7225 */ /* 0x000fc800078600ba */
[----:B------:R-:W-:Y:S02]  /*b2540*/  IMAD.MOV.U32 R66, RZ, RZ, R69 ;  /* 0x000000ffff427224 */ /* 0x000fe400078e0045 */
[----:B------:R-:W-:Y:S01]  /*b2550*/  IMAD.WIDE.U32.X R100, R150, R55, R100, P1 ;  /* 0x0000003796647225 */ /* 0x000fe200008e0464 */
[----:B------:R-:W-:-:S03]  /*b2560*/  IADD3 RZ, P1, PT, R60, R76, RZ ;  /* 0x0000004c3cff7210 */ /* 0x000fc60007f3e0ff */
[----:B------:R-:W-:Y:S02]  /*b2570*/  IMAD R85, R60, -0x7af74001, -R84 ;  /* 0x8508bfff3c557824 */ /* 0x000fe400078e0a54 */
[----:B------:R-:W-:Y:S01]  /*b2580*/  IMAD.WIDE.U32.X R66, R83, R185, R66, P2 ;  /* 0x000000b953427225 */ /* 0x000fe200010e0442 */
[----:B------:R-:W-:Y:S02]  /*b2590*/  IADD3 R195, P2, PT, R168, R53, RZ ;  /* 0x00000035a8c37210 */ /* 0x000fe40007f5e0ff */
[----:B------:R-:W-:Y:S01]  /*b25a0*/  IADD3.X R53, P0, PT, R54, ~R35, RZ, P0, !PT ;  /* 0x8000002336357210 */ /* 0x000fe2000071e4ff */
[----:B------:R-:W-:Y:S01]  /*b25b0*/  IMAD.X R173, RZ, RZ, RZ, P3 ;  /* 0x000000ffffad7224 */ /* 0x000fe200018e06ff */
[----:B------:R-:W-:Y:S01]  /*b25c0*/  IADD3 R218, P3, PT, R186, R113, RZ ;  /* 0x00000071bada7210 */ /* 0x000fe20007f7e0ff */
[----:B------:R-:W-:-:S04]  /*b25d0*/  IMAD.WIDE.U32 R60, R59, R202, RZ ;  /* 0x000000ca3b3c7225 */ /* 0x000fc800078e00ff */
[----:B------:R-:W-:Y:S02]  /*b25e0*/  IMAD.X R109, RZ, RZ, RZ, P5 ;  /* 0x000000ffff6d7224 */ /* 0x000fe400028e06ff */
[----:B------:R-:W-:-:S04]  /*b25f0*/  IMAD.WIDE.U32 R192, R198, R42, RZ ;  /* 0x0000002ac6c07225 */ /* 0x000fc800078e00ff */
[----:B------:R-:W-:-:S04]  /*b2600*/  IMAD.WIDE.U32 R178, P5, R150, R198, R178 ;  /* 0x000000c696b27225 */ /* 0x000fc800078a00b2 */
[----:B------:R-:W-:Y:S01]  /*b2610*/  IMAD.MOV.U32 R108, RZ, RZ, R169 ;  /* 0x000000ffff6c7224 */ /* 0x000fe200078e00a9 */
[----:B------:R-:W-:Y:S01]  /*b2620*/  IADD3.X R183, PT, PT, RZ, RZ, RZ, P5, !PT ;  /* 0x000000ffffb77210 */ /* 0x000fe20002ffe4ff */
[----:B------:R-:W-:Y:S02]  /*b2630*/  IMAD.MOV.U32 R172, RZ, RZ, R187 ;  /* 0x000000ffffac7224 */ /* 0x000fe400078e00bb */
[----:B------:R-:W-:-:S04]  /*b2640*/  IMAD.WIDE.U32 R62, R59, R44, RZ ;  /* 0x0000002c3b3e7225 */ /* 0x000fc800078e00ff */
[----:B------:R-:W-:-:S04]  /*b2650*/  IMAD.WIDE.U32.X R108, R83, R59, R108, P2 ;  /* 0x0000003b536c7225 */ /* 0x000fc800010e046c */
[----:B------:R-:W-:Y:S02]  /*b2660*/  IMAD R214, R189, R198, R60 ;  /* 0x000000c6bdd67224 */ /* 0x000fe400078e023c */
[----:B------:R-:W-:Y:S01]  /*b2670*/  IMAD.WIDE.U32.X R172, R82, R59, R172, P3 ;  /* 0x0000003b52ac7225 */ /* 0x000fe200018e04ac */
[----:B------:R-:W-:-:S03]  /*b2680*/  IADD3 R220, P3, PT, R178, R193, RZ ;  /* 0x000000c1b2dc7210 */ /* 0x000fc60007f7e0ff */
[----:B------:R-:W-:-:S04]  /*b2690*/  IMAD.WIDE.U32 R160, R198, R202, RZ ;  /* 0x000000cac6a07225 */ /* 0x000fc800078e00ff */
[----:B------:R-:W-:-:S04]  /*b26a0*/  IMAD.WIDE.U32 R60, P2, R189, R198, R60 ;  /* 0x000000c6bd3c7225 */ /* 0x000fc8000784003c */
[----:B------:R-:W-:-:S04]  /*b26b0*/  IMAD.WIDE.U32 R216, R53, R206, RZ ;  /* 0x000000ce35d87225 */ /* 0x000fc800078e00ff */
[----:B------:R-:W-:Y:S02]  /*b26c0*/  IMAD R215, R188, R198, R62 ;  /* 0x000000c6bcd77224 */ /* 0x000fe400078e023e */
[----:B------:R-:W-:-:S04]  /*b26d0*/  IMAD.WIDE.U32 R200, R53, R199, RZ ;  /* 0x000000c735c87225 */ /* 0x000fc800078e00ff */
[----:B------:R-:W-:Y:S02]  /*b26e0*/  IMAD.MOV.U32 R182, RZ, RZ, R179 ;  /* 0x000000ffffb67224 */ /* 0x000fe400078e00b3 */
[----:B------:R-:W-:-:S04]  /*b26f0*/  IMAD.WIDE.U32 R62, P5, R188, R198, R62 ;  /* 0x000000c6bc3e7225 */ /* 0x000fc800078a003e */
[----:B------:R-:W-:Y:S01]  /*b2700*/  IMAD.X R135, RZ, RZ, RZ, P2 ;  /* 0x000000ffff877224 */ /* 0x000fe200010e06ff */
[----:B------:R-:W-:Y:S01]  /*b2710*/  IADD3 RZ, P2, PT, R60, R161, RZ ;  /* 0x000000a13cff7210 */ /* 0x000fe20007f5e0ff */
[----:B------:R-:W-:-:S04]  /*b2720*/  IMAD.WIDE.U32.X R182, R150, R59, R182, P3 ;  /* 0x0000003b96b67225 */ /* 0x000fc800018e04b6 */
[----:B------:R-:W-:-:S04]  /*b2730*/  IMAD.WIDE.U32 R80, P3, R83, R212, R216 ;  /* 0x000000d453507225 */ /* 0x000fc800078600d8 */
[----:B------:R-:W-:Y:S01]  /*b2740*/  IMAD.X R159, RZ, RZ, RZ, P5 ;  /* 0x000000ffff9f7224 */ /* 0x000fe200028e06ff */
[----:B------:R-:W-:Y:S01]  /*b2750*/  MOV R106, R81 ;  /* 0x00000051006a7202 */ /* 0x000fe20000000f00 */
[----:B------:R-:W-:-:S04]  /*b2760*/  IMAD.WIDE.U32 R78, R53, R42, RZ ;  /* 0x0000002a354e7225 */ /* 0x000fc800078e00ff */
[----:B------:R-:W-:Y:S02]  /*b2770*/  IMAD.MOV.U32 R134, RZ, RZ, R61 ;  /* 0x000000ffff867224 */ /* 0x000fe400078e003d */
[----:B------:R-:W-:-:S04]  /*b2780*/  IMAD.WIDE.U32 R54, R212, R206, RZ ;  /* 0x000000ced4367225 */ /* 0x000fc800078e00ff */
[----:B------:R-:W-:-:S04]  /*b2790*/  IMAD.WIDE.U32 R162, R198, R44, RZ ;  /* 0x0000002cc6a27225 */ /* 0x000fc800078e00ff */
[----:B------:R-:W-:-:S04]  /*b27a0*/  IMAD.WIDE.U32 R86, P5, R82, R212, R200 ;  /* 0x000000d452567225 */ /* 0x000fc800078a00c8 */
[----:B------:R-:W-:Y:S01]  /*b27b0*/  IMAD.WIDE.U32.X R134, R189, R59, R134, P2 ;  /* 0x0000003bbd867225 */ /* 0x000fe200010e0486 */
[----:B------:R-:W-:-:S03]  /*b27c0*/  IADD3 RZ, P2, PT, R80, R55, RZ ;  /* 0x0000003750ff7210 */ /* 0x000fc60007f5e0ff */
[----:B------:R-:W-:Y:S01]  /*b27d0*/  IMAD.X R107, RZ, RZ, RZ, P3 ;  /* 0x000000ffff6b7224 */ /* 0x000fe200018e06ff */
[----:B------:R-:W-:Y:S01]  /*b27e0*/  IADD3 RZ, P3, PT, R62, R163, RZ ;  /* 0x000000a33eff7210 */ /* 0x000fe20007f7e0ff */
[----:B------:R-:W-:Y:S02]  /*b27f0*/  IMAD.X R177, RZ, RZ, RZ, P5 ;  /* 0x000000ffffb17224 */ /* 0x000fe400028e06ff */
[----:B------:R-:W-:-:S04]  /*b2800*/  IMAD.WIDE.U32 R60, P5, R150, R212, R78 ;  /* 0x000000d4963c7225 */ /* 0x000fc800078a004e */
[----:B------:R-:W-:-:S04]  /*b2810*/  IMAD.WIDE.U32 R174, R212, R199, RZ ;  /* 0x000000c7d4ae7225 */ /* 0x000fc800078e00ff */
        /* <DEDUP_REMOVED lines=8> */
[----:B------:R-:W-:-:S04]  /*b28a0*/  IMAD.WIDE.U32.X R158, R188, R59, R158, P3 ;  /* 0x0000003bbc9e7225 */ /* 0x000fc800018e049e */
[----:B------:R-:W-:Y:S02]  /*b28b0*/  IMAD.MOV.U32 R176, RZ, RZ, R87 ;  /* 0x000000ffffb07224 */ /* 0x000fe400078e0057 */
[----:B------:R-:W-:-:S04]  /*b28c0*/  IMAD.WIDE.U32 R60, P3, R189, R212, R210 ;  /* 0x000000d4bd3c7225 */ /* 0x000fc800078600d2 */
[----:B------:R-:W-:-:S04]  /*b28d0*/  IMAD.WIDE.U32 R138, R59, R46, RZ ;  /* 0x0000002e3b8a7225 */ /* 0x000fc800078e00ff */
[----:B------:R-:W-:-:S04]  /*b28e0*/  IMAD.WIDE.U32 R126, R212, R202, RZ ;  /* 0x000000cad47e7225 */ /* 0x000fc800078e00ff */
[----:B------:R-:W-:Y:S01]  /*b28f0*/  IMAD.IADD R43, R115, 0x1, R85 ;  /* 0x00000001732b7824 */ /* 0x000fe200078e0255 */
[----:B------:R-:W-:Y:S01]  /*b2900*/  IADD3.X R115, P0, PT, R47, ~R32, RZ, P0, !PT ;  /* 0x800000202f737210 */ /* 0x000fe2000071e4ff */
[----:B------:R-:W-:Y:S01]  /*b2910*/  IMAD.WIDE.U32.X R176, R82, R53, R176, P5 ;  /* 0x0000003552b07225 */ /* 0x000fe200028e04b0 */
[----:B------:R-:W-:Y:S02]  /*b2920*/  IADD3 RZ, P5, PT, R60, R127, RZ ;  /* 0x0000007f3cff7210 */ /* 0x000fe40007fbe0ff */
[----:B------:R-:W-:Y:S01]  /*b2930*/  IADD3.X R79, P0, PT, R74, ~R33, RZ, P0, !PT ;  /* 0x800000214a4f7210 */ /* 0x000fe2000071e4ff */
[----:B------:R-:W-:Y:S01]  /*b2940*/  IMAD.X R117, RZ, RZ, RZ, P3 ;  /* 0x000000ffff757224 */ /* 0x000fe200018e06ff */
[----:B------:R-:W-:Y:S01]  /*b2950*/  IADD3.X R47, P4, PT, RZ, R48, RZ, P4, !PT ;  /* 0x00000030ff2f7210 */ /* 0x000fe2000279e4ff */
[----:B------:R-:W-:Y:S01]  /*b2960*/  IMAD.WIDE.U32 R62, R43, 0x1, RZ ;  /* 0x000000012b3e7825 */ /* 0x000fe200078e00ff */
[----:B------:R-:W-:-:S03]  /*b2970*/  IADD3.X R48, P0, PT, R71, ~R30, RZ, P0, !PT ;  /* 0x8000001e47307210 */ /* 0x000fc6000071e4ff */
[----:B------:R-:W-:-:S04]  /*b2980*/  IMAD.WIDE.U32 R86, R198, R46, RZ ;  /* 0x0000002ec6567225 */ /* 0x000fc800078e00ff */
[----:B------:R-:W-:-:S04]  /*b2990*/  IMAD.WIDE.U32 R80, P3, R51, R198, R138 ;  /* 0x000000c633507225 */ /* 0x000fc8000786008a */
[----:B------:R-:W-:Y:S01]  /*b29a0*/  IMAD.MOV.U32 R116, RZ, RZ, R61 ;  /* 0x000000ffff747224 */ /* 0x000fe200078e003d */
[----:B------:R-:W-:Y:S01]  /*b29b0*/  MOV R88, R81 ;  /* 0x0000005100587202 */ /* 0x000fe20000000f00 */
[----:B------:R-:W-:Y:S01]  /*b29c0*/  IMAD.WIDE.U32.X R166, R150, R53, R166, P2 ;  /* 0x0000003596a67225 */ /* 0x000fe200010e04a6 */
[----:B------:R-:W-:-:S03]  /*b29d0*/  IADD3 RZ, P2, PT, R80, R87, RZ ;  /* 0x0000005750ff7210 */ /* 0x000fc60007f5e0ff */
[----:B------:R-:W-:Y:S02]  /*b29e0*/  IMAD R57, R114, -0x7af74000, R62 ;  /* 0x8508c00072397824 */ /* 0x000fe400078e023e */
[----:B------:R-:W-:-:S04]  /*b29f0*/  IMAD.WIDE.U32.X R116, R189, R53, R116, P5 ;  /* 0x00000035bd747225 */ /* 0x000fc800028e0474 */
[----:B------:R-:W-:-:S04]  /*b2a00*/  IMAD.WIDE.U32 R62, P5, R114, -0x7af74000, R62 ;  /* 0x8508c000723e7825 */ /* 0x000fc800078a003e */
[----:B------:R-:W-:-:S04]  /*b2a10*/  IMAD.WIDE.U32 R60, R53, R44, RZ ;  /* 0x0000002c353c7225 */ /* 0x000fc800078e00ff */
[----:B------:R-:W-:Y:S01]  /*b2a20*/  IMAD.X R89, RZ, RZ, RZ, P3 ;  /* 0x000000ffff597224 */ /* 0x000fe200018e06ff */
[C---:B------:R-:W-:Y:S01]  /*b2a30*/  IADD3 RZ, P3, PT, R77.reuse, R62, RZ ;  /* 0x0000003e4dff7210 */ /* 0x040fe20007f7e0ff */
[----:B------:R-:W-:Y:S02]  /*b2a40*/  IMAD.IADD R57, R77, 0x1, R57 ;  /* 0x000000014d397824 */ /* 0x000fe400078e0239 */
[----:B------:R-:W-:-:S03]  /*b2a50*/  IMAD.WIDE.U32.X R88, R51, R59, R88, P2 ;  /* 0x0000003b33587225 */ /* 0x000fc600010e0458 */
[----:B------:R-:W-:Y:S01]  /*b2a60*/  IADD3.X RZ, P1, PT, R84, R57, RZ, P1, !PT ;  /* 0x0000003954ff7210 */ /* 0x000fe20000f3e4ff */
[----:B------:R-:W-:Y:S01]  /*b2a70*/  IMAD.WIDE.U32 R76, P2, R188, R212, R60 ;  /* 0x000000d4bc4c7225 */ /* 0x000fe2000784003c */
[----:B------:R-:W-:-:S03]  /*b2a80*/  IADD3.X R84, P4, PT, RZ, R49, RZ, P4, !PT ;  /* 0x00000031ff547210 */ /* 0x000fc6000279e4ff */
[----:B------:R-:W-:-:S04]  /*b2a90*/  IMAD.WIDE.U32 R80, R212, R44, RZ ;  /* 0x0000002cd4507225 */ /* 0x000fc800078e00ff */
[----:B------:R-:W-:Y:S01]  /*b2aa0*/  IMAD.X R145, RZ, RZ, RZ, P2 ;  /* 0x000000ffff917224 */ /* 0x000fe200010e06ff */
[----:B------:R-:W-:Y:S01]  /*b2ab0*/  IADD3 RZ, P2, PT, R76, R81, RZ ;  /* 0x000000514cff7210 */ /* 0x000fe20007f5e0ff */
[----:B------:R-:W-:-:S04]  /*b2ac0*/  IMAD.WIDE.U32 R190, R53, R46, RZ ;  /* 0x0000002e35be7225 */ /* 0x000fc800078e00ff */
[----:B------:R-:W-:Y:S02]  /*b2ad0*/  IMAD.MOV.U32 R144, RZ, RZ, R77 ;  /* 0x000000ffff907224 */ /* 0x000fe400078e004d */
[----:B------:R-:W-:Y:S02]  /*b2ae0*/  IMAD.X R57, RZ, RZ, RZ, P5 ;  /* 0x000000ffff397224 */ /* 0x000fe400028e06ff */
[C---:B------:R-:W-:Y:S02]  /*b2af0*/  IMAD R209, R188.reuse, R212, R60 ;  /* 0x000000d4bcd17224 */ /* 0x040fe400078e023c */
[----:B------:R-:W-:Y:S01]  /*b2b00*/  IMAD.WIDE.U32.X R144, R188, R53, R144, P2 ;  /* 0x00000035bc907225 */ /* 0x000fe200010e0490 */
[----:B------:R-:W-:-:S03]  /*b2b10*/  IADD3 RZ, P2, PT, R222, R56, RZ ;  /* 0x00000038deff7210 */ /* 0x000fc60007f5e0ff */
[----:B------:R-:W-:-:S04]  /*b2b20*/  IMAD.WIDE.U32 R76, P5, R51, R212, R190 ;  /* 0x000000d4334c7225 */ /* 0x000fc800078a00be */
[----:B------:R-:W-:-:S04]  /*b2b30*/  IMAD.WIDE.U32 R60, R212, R46, RZ ;  /* 0x0000002ed43c7225 */ /* 0x000fc800078e00ff */
[----:B------:R-:W-:Y:S02]  /*b2b40*/  IMAD.MOV.U32 R56, RZ, RZ, R63 ;  /* 0x000000ffff387224 */ /* 0x000fe400078e003f */
[----:B------:R-:W-:-:S04]  /*b2b50*/  IMAD.WIDE.U32 R62, R79, R206, RZ ;  /* 0x000000ce4f3e7225 */ /* 0x000fc800078e00ff */
[----:B------:R-:W-:Y:S01]  /*b2b60*/  IMAD.X R143, RZ, RZ, RZ, P5 ;  /* 0x000000ffff8f7224 */ /* 0x000fe200028e06ff */
[----:B------:R-:W-:Y:S01]  /*b2b70*/  IADD3.X RZ, P5, PT, R223, R65, RZ, P2, !PT ;  /* 0x00000041dfff7210 */ /* 0x000fe200017be4ff */
[----:B------:R-:W-:Y:S01]  /*b2b80*/  IMAD.MOV.U32 R142, RZ, RZ, R77 ;  /* 0x000000ffff8e7224 */ /* 0x000fe200078e004d */
[----:B------:R-:W-:Y:S01]  /*b2b90*/  IADD3 RZ, P2, PT, R76, R61, RZ ;  /* 0x0000003d4cff7210 */ /* 0x000fe20007f5e0ff */
[----:B------:R-:W-:-:S04]  /*b2ba0*/  IMAD.WIDE.U32 R74, R79, R199, RZ ;  /* 0x000000c74f4a7225 */ /* 0x000fc800078e00ff */
[----:B------:R-:W-:Y:S02]  /*b2bb0*/  IMAD.X R169, R70, 0x1, ~R31, P0 ;  /* 0x0000000146a97824 */ /* 0x000fe400000e0e1f */
[CCC-:B------:R-:W-:Y:S02]  /*b2bc0*/  IMAD R49, R83.reuse, R115.reuse, R62.reuse ;  /* 0x0000007353317224 */ /* 0x1c0fe400078e023e */
[----:B------:R-:W-:-:S04]  /*b2bd0*/  IMAD.WIDE.U32 R62, P0, R83, R115, R62 ;  /* 0x00000073533e7225 */ /* 0x000fc8000780003e */
[----:B------:R-:W-:Y:S02]  /*b2be0*/  IMAD R217, R150, R212, R78 ;  /* 0x000000d496d97224 */ /* 0x000fe400078e024e */
[----:B------:R-:W-:Y:S01]  /*b2bf0*/  IMAD.WIDE.U32.X R142, R51, R53, R142, P2 ;  /* 0x00000035338e7225 */ /* 0x000fe200010e048e */
[----:B------:R-:W-:-:S03]  /*b2c00*/  IADD3.X R78, P2, PT, R47, R64, RZ, P4, !PT ;  /* 0x000000402f4e7210 */ /* 0x000fc6000275e4ff */
[----:B------:R-:W-:Y:S02]  /*b2c10*/  IMAD R207, R82, R115, R74 ;  /* 0x0000007352cf7224 */ /* 0x000fe400078e024a */
[----:B------:R-:W-:-:S04]  /*b2c20*/  IMAD.WIDE.U32 R64, R79, R42, RZ ;  /* 0x0000002a4f407225 */ /* 0x000fc800078e00ff */
[----:B------:R-:W-:Y:S01]  /*b2c30*/  IMAD.X R97, RZ, RZ, RZ, P0 ;  /* 0x000000ffff617224 */ /* 0x000fe200000e06ff */
[----:B------:R-:W-:Y:S01]  /*b2c40*/  IADD3.X R53, P0, PT, RZ, R66, RZ, P5, !PT ;  /* 0x00000042ff357210 */ /* 0x000fe20002f1e4ff */
[----:B------:R-:W-:-:S03]  /*b2c50*/  IMAD.WIDE.U32 R74, P4, R82, R115, R74 ;  /* 0x00000073524a7225 */ /* 0x000fc6000788004a */
[----:B------:R-:W-:Y:S01]  /*b2c60*/  IADD3.X R59, P0, PT, RZ, R67, RZ, P0, !PT ;  /* 0x00000043ff3b7210 */ /* 0x000fe2000071e4ff */
[----:B------:R-:W-:Y:S01]  /*b2c70*/  IMAD.WIDE.U32 R70, R79, R202, RZ ;  /* 0x000000ca4f467225 */ /* 0x000fe200078e00ff */
[----:B------:R-:W-:-:S03]  /*b2c80*/  IADD3.X R131, PT, PT, RZ, RZ, RZ, P4, !PT ;  /* 0x000000ffff837210 */ /* 0x000fc600027fe4ff */
[CCC-:B------:R-:W-:Y:S02]  /*b2c90*/  IMAD R47, R150.reuse, R115.reuse, R64.reuse ;  /* 0x00000073962f7224 */ /* 0x1c0fe400078e0240 */
[----:B------:R-:W-:-:S04]  /*b2ca0*/  IMAD.WIDE.U32 R64, P4, R150, R115, R64 ;  /* 0x0000007396407225 */ /* 0x000fc80007880040 */
[----:B------:R-:W-:-:S04]  /*b2cb0*/  IMAD.WIDE.U32 R66, R79, R44, RZ ;  /* 0x0000002c4f427225 */ /* 0x000fc800078e00ff */
[CCC-:B------:R-:W-:Y:S02]  /*b2cc0*/  IMAD R204, R189.reuse, R115.reuse, R70.reuse ;  /* 0x00000073bdcc7224 */ /* 0x1c0fe400078e0246 */
[----:B------:R-:W-:Y:S02]  /*b2cd0*/  IMAD.X R69, RZ, RZ, RZ, P4 ;  /* 0x000000ffff457224 */ /* 0x000fe400020e06ff */
[----:B------:R-:W-:-:S04]  /*b2ce0*/  IMAD.WIDE.U32 R70, P4, R189, R115, R70 ;  /* 0x00000073bd467225 */ /* 0x000fc80007880046 */
[----:B------:R-:W-:-:S04]  /*b2cf0*/  IMAD.WIDE.U32 R170, R115, R206, RZ ;  /* 0x000000ce73aa7225 */ /* 0x000fc800078e00ff */
[CCC-:B------:R-:W-:Y:S02]  /*b2d00*/  IMAD R203, R188.reuse, R115.reuse, R66.reuse ;  /* 0x00000073bccb7224 */ /* 0x1c0fe400078e0242 */
[----:B------:R-:W-:-:S04]  /*b2d10*/  IMAD.WIDE.U32 R66, P5, R188, R115, R66 ;  /* 0x00000073bc427225 */ /* 0x000fc800078a0042 */
[----:B------:R-:W-:-:S04]  /*b2d20*/  IMAD.WIDE.U32 R152, R115, R199, RZ ;  /* 0x000000c773987225 */ /* 0x000fc800078e00ff */
[----:B------:R-:W-:-:S04]  /*b2d30*/  IMAD.WIDE.U32 R222, R206, R219, R222 ;  /* 0x000000dbcede7225 */ /* 0x000fc800078e00de */
[----:B------:R-:W-:-:S04]  /*b2d40*/  IMAD.WIDE.U32.X R56, R43, -0x7af74000, R56, P3 ;  /* 0x8508c0002b387825 */ /* 0x000fc800018e0438 */
[----:B------:R-:W-:Y:S01]  /*b2d50*/  IMAD.X R149, RZ, RZ, RZ, P4 ;  /* 0x000000ffff957224 */ /* 0x000fe200020e06ff */
[----:B------:R-:W-:Y:S01]  /*b2d60*/  IADD3 RZ, P4, PT, R62, R171, RZ ;  /* 0x000000ab3eff7210 */ /* 0x000fe20007f9e0ff */
[----:B------:R-:W-:Y:S02]  /*b2d70*/  IMAD.MOV.U32 R96, RZ, RZ, R63 ;  /* 0x000000ffff607224 */ /* 0x000fe400078e003f */
[----:B------:R-:W-:Y:S01]  /*b2d80*/  IMAD.X R63, RZ, RZ, RZ, P5 ;  /* 0x000000ffff3f7224 */ /* 0x000fe200028e06ff */
[----:B------:R-:W-:Y:S01]  /*b2d90*/  IADD3 RZ, P5, PT, R74, R153, RZ ;  /* 0x000000994aff7210 */ /* 0x000fe20007fbe0ff */
[----:B------:R-:W-:Y:S01]  /*b2da0*/  IMAD.WIDE.U32 R76, R115, R42, RZ ;  /* 0x0000002a734c7225 */ /* 0x000fe200078e00ff */
[----:B------:R-:W-:-:S03]  /*b2db0*/  IADD3.X R74, P2, PT, R84, R45, RZ, P2, !PT ;  /* 0x0000002d544a7210 */ /* 0x000fc6000175e4ff */
[----:B------:R-:W-:-:S04]  /*b2dc0*/  IMAD.WIDE.U32 R94, R79, R46, RZ ;  /* 0x0000002e4f5e7225 */ /* 0x000fc800078e00ff */
[----:B------:R-:W-:Y:S01]  /*b2dd0*/  IMAD.IADD R113, R223, 0x1, R68 ;  /* 0x00000001df717824 */ /* 0x000fe200078e0244 */
[----:B------:R-:W-:Y:S01]  /*b2de0*/  IADD3.X R223, P1, PT, RZ, R56, RZ, P1, !PT ;  /* 0x00000038ffdf7210 */ /* 0x000fe20000f3e4ff */
[----:B------:R-:W-:Y:S02]  /*b2df0*/  IMAD.MOV.U32 R130, RZ, RZ, R75 ;  /* 0x000000ffff827224 */ /* 0x000fe400078e004b */
[----:B------:R-:W-:Y:S01]  /*b2e00*/  IMAD.WIDE.U32 R146, R115, R202, RZ ;  /* 0x000000ca73927225 */ /* 0x000fe200078e00ff */
[----:B------:R-:W-:-:S03]  /*b2e10*/  IADD3.X R139, P1, PT, RZ, R57, RZ, P1, !PT ;  /* 0x00000039ff8b7210 */ /* 0x000fc60000f3e4ff */
[----:B------:R-:W-:Y:S01]  /*b2e20*/  IMAD.WIDE.U32.X R96, R83, R79, R96, P4 ;  /* 0x0000004f53607225 */ /* 0x000fe200020e0460 */
[----:B------:R-:W-:Y:S02]  /*b2e30*/  IADD3 RZ, P4, PT, R64, R77, RZ ;  /* 0x0000004d40ff7210 */ /* 0x000fe40007f9e0ff */
[----:B------:R-:W-:Y:S01]  /*b2e40*/  IADD3 RZ, P3, PT, R70, R147, RZ ;  /* 0x0000009346ff7210 */ /* 0x000fe20007f7e0ff */
[----:B------:R-:W-:Y:S01]  /*b2e50*/  IMAD.MOV.U32 R68, RZ, RZ, R65 ;  /* 0x000000ffff447224 */ /* 0x000fe200078e0041 */
[----:B------:R-:W-:Y:S01]  /*b2e60*/  IADD3.X R222, P1, PT, R223, R222, RZ, P1, !PT ;  /* 0x000000dedfde7210 */ /* 0x000fe20000f3e4ff */
[----:B------:R-:W-:-:S03]  /*b2e70*/  IMAD.WIDE.U32.X R130, R82, R79, R130, P5 ;  /* 0x0000004f52827225 */ /* 0x000fc600028e0482 */
[----:B------:R-:W-:Y:S01]  /*b2e80*/  IADD3.X R223, P1, PT, R139, R113, RZ, P1, !PT ;  /* 0x000000718bdf7210 */ /* 0x000fe20000f3e4ff */
[----:B------:R-:W-:-:S04]  /*b2e90*/  IMAD.WIDE.U32 R64, P5, R51, R115, R94 ;  /* 0x0000007333407225 */ /* 0x000fc800078a005e */
[----:B------:R-:W-:Y:S01]  /*b2ea0*/  IMAD.MOV.U32 R148, RZ, RZ, R71 ;  /* 0x000000ffff947224 */ /* 0x000fe200078e0047 */
[----:B------:R-:W-:Y:S01]  /*b2eb0*/  IADD3.X R129, PT, PT, RZ, RZ, RZ, P5, !PT ;  /* 0x000000ffff817210 */ /* 0x000fe20002ffe4ff */
[----:B------:R-:W-:-:S04]  /*b2ec0*/  IMAD.WIDE.U32 R140, R115, R44, RZ ;  /* 0x0000002c738c7225 */ /* 0x000fc800078e00ff */
[----:B------:R-:W-:-:S04]  /*b2ed0*/  IMAD.WIDE.U32 R56, R115, R46, RZ ;  /* 0x0000002e73387225 */ /* 0x000fc800078e00ff */
[----:B------:R-:W-:Y:S01]  /*b2ee0*/  IMAD.WIDE.U32 R70, R169, R206, RZ ;  /* 0x000000cea9467225 */ /* 0x000fe200078e00ff */
[----:B------:R-:W-:Y:S02]  /*b2ef0*/  IADD3 RZ, P5, PT, R64, R57, RZ ;  /* 0x0000003940ff7210 */ /* 0x000fe40007fbe0ff */
[----:B------:R-:W-:Y:S01]  /*b2f00*/  IADD3.X R64, P0, PT, R53, R78, RZ, P0, !PT ;  /* 0x0000004e35407210 */ /* 0x000fe2000071e4ff */
[----:B------:R-:W-:Y:S01]  /*b2f10*/  IMAD.WIDE.U32.X R68, R150, R79, R68, P4 ;  /* 0x0000004f96447225 */ /* 0x000fe200020e0444 */
[----:B------:R-:W-:-:S03]  /*b2f20*/  IADD3 RZ, P4, PT, R66, R141, RZ ;  /* 0x0000008d42ff7210 */ /* 0x000fc60007f9e0ff */
[----:B------:R-:W-:Y:S02]  /*b2f30*/  IMAD.MOV.U32 R62, RZ, RZ, R67 ;  /* 0x000000ffff3e7224 */ /* 0x000fe400078e0043 */
[----:B------:R-:W-:Y:S01]  /*b2f40*/  IMAD.MOV.U32 R128, RZ, RZ, R65 ;  /* 0x000000ffff807224 */ /* 0x000fe200078e0041 */
[----:B------:R-:W-:Y:S01]  /*b2f50*/  IADD3.X R65, P0, PT, R59, R74, RZ, P0, !PT ;  /* 0x0000004a3b417210 */ /* 0x000fe2000071e4ff */
[----:B------:R-:W-:-:S04]  /*b2f60*/  IMAD.WIDE.U32.X R148, R189, R79, R148, P3 ;  /* 0x0000004fbd947225 */ /* 0x000fc800018e0494 */
[CCC-:B------:R-:W-:Y:S02]  /*b2f70*/  IMAD R45, R83.reuse, R48.reuse, R70.reuse ;  /* 0x00000030532d7224 */ /* 0x1c0fe400078e0246 */
[----:B------:R-:W-:-:S04]  /*b2f80*/  IMAD.WIDE.U32 R70, P3, R83, R48, R70 ;  /* 0x0000003053467225 */ /* 0x000fc80007860046 */
[----:B------:R-:W-:-:S04]  /*b2f90*/  IMAD.WIDE.U32 R132, R48, R206, RZ ;  /* 0x000000ce30847225 */ /* 0x000fc800078e00ff */
[----:B------:R-:W-:-:S04]  /*b2fa0*/  IMAD.WIDE.U32 R228, R185, R199, RZ ;  /* 0x000000c7b9e47225 */ /* 0x000fc800078e00ff */
[----:B------:R-:W-:-:S04]  /*b2fb0*/  IMAD.WIDE.U32 R66, R169, R199, RZ ;  /* 0x000000c7a9427225 */ /* 0x000fc800078e00ff */
[----:B------:R-:W-:-:S04]  /*b2fc0*/  IMAD.WIDE.U32.X R62, R188, R79, R62, P4 ;  /* 0x0000004fbc3e7225 */ /* 0x000fc800020e043e */
[----:B------:R-:W-:-:S04]  /*b2fd0*/  IMAD.WIDE.U32.X R128, R51, R79, R128, P5 ;  /* 0x0000004f33807225 */ /* 0x000fc800028e0480 */
[----:B------:R-:W-:Y:S01]  /*b2fe0*/  IMAD.X R79, RZ, RZ, RZ, P3 ;  /* 0x000000ffff4f7224 */ /* 0x000fe200018e06ff */
[----:B------:R-:W-:Y:S01]  /*b2ff0*/  IADD3 RZ, P3, PT, R70, R133, RZ ;  /* 0x0000008546ff7210 */ /* 0x000fe20007f7e0ff */
[----:B------:R-:W-:-:S04]  /*b3000*/  IMAD.WIDE.U32 R102, R185, R42, RZ ;  /* 0x0000002ab9667225 */ /* 0x000fc800078e00ff */
[CCC-:B------:R-:W-:Y:S02]  /*b3010*/  IMAD R201, R82.reuse, R48.reuse, R66.reuse ;  /* 0x0000003052c97224 */ /* 0x1c0fe400078e0242 */
[----:B------:R-:W-:Y:S02]  /*b3020*/  IMAD.MOV.U32 R78, RZ, RZ, R71 ;  /* 0x000000ffff4e7224 */ /* 0x000fe400078e0047 */
[----:B------:R-:W-:-:S04]  /*b3030*/  IMAD.WIDE.U32 R66, P4, R82, R48, R66 ;  /* 0x0000003052427225 */ /* 0x000fc80007880042 */
[----:B------:R-:W-:-:S04]  /*b3040*/  IMAD.WIDE.U32 R228, P5, R82, R219, R228 ;  /* 0x000000db52e47225 */ /* 0x000fc800078a00e4 */
[----:B------:R-:W-:-:S04]  /*b3050*/  IMAD.WIDE.U32 R84, R48, R199, RZ ;  /* 0x000000c730547225 */ /* 0x000fc800078e00ff */
[----:B------:R-:W-:-:S04]  /*b3060*/  IMAD.WIDE.U32 R98, R219, R199, RZ ;  /* 0x000000c7db627225 */ /* 0x000fc800078e00ff */
[----:B------:R-:W-:-:S04]  /*b3070*/  IMAD.WIDE.U32.X R78, R83, R169, R78, P3 ;  /* 0x000000a9534e7225 */ /* 0x000fc800018e044e */
[----:B------:R-:W-:Y:S01]  /*b3080*/  IMAD.X R93, RZ, RZ, RZ, P4 ;  /* 0x000000ffff5d7224 */ /* 0x000fe200020e06ff */
[----:B------:R-:W-:Y:S01]  /*b3090*/  IADD3 RZ, P4, PT, R66, R85, RZ ;  /* 0x0000005542ff7210 */ /* 0x000fe20007f9e0ff */
[----:B------:R-:W-:Y:S01]  /*b30a0*/  IMAD.X R71, RZ, RZ, RZ, P5 ;  /* 0x000000ffff477224 */ /* 0x000fe200028e06ff */
[----:B------:R-:W-:Y:S01]  /*b30b0*/  IADD3 R59, P5, PT, R228, R99, RZ ;  /* 0x00000063e43b7210 */ /* 0x000fe20007fbe0ff */
[----:B------:R-:W-:-:S04]  /*b30c0*/  IMAD.WIDE.U32 R102, P3, R150, R219, R102 ;  /* 0x000000db96667225 */ /* 0x000fc80007860066 */
[----:B------:R-:W-:Y:S01]  /*b30d0*/  IMAD.WIDE.U32 R196, R185, R202, RZ ;  /* 0x000000cab9c47225 */ /* 0x000fe200078e00ff */
[----:B------:R-:W-:-:S03]  /*b30e0*/  IADD3.X R119, PT, PT, RZ, RZ, RZ, P3, !PT ;  /* 0x000000ffff777210 */ /* 0x000fc60001ffe4ff */
[----:B------:R-:W-:-:S04]  /*b30f0*/  IMAD.WIDE.U32 R180, R185, R44, RZ ;  /* 0x0000002cb9b47225 */ /* 0x000fc800078e00ff */
[----:B------:R-:W-:-:S04]  /*b3100*/  IMAD.WIDE.U32 R122, R219, R42, RZ ;  /* 0x0000002adb7a7225 */ /* 0x000fc800078e00ff */
[----:B------:R-:W-:Y:S01]  /*b3110*/  IMAD.MOV.U32 R92, RZ, RZ, R67 ;  /* 0x000000ffff5c7224 */ /* 0x000fe200078e0043 */
[----:B------:R-:W-:Y:S01]  /*b3120*/  IADD3 R53, P3, PT, R102, R123, RZ ;  /* 0x0000007b66357210 */ /* 0x000fe20007f7e0ff */
[----:B------:R-:W-:Y:S02]  /*b3130*/  IMAD.MOV.U32 R70, RZ, RZ, R229 ;  /* 0x000000ffff467224 */ /* 0x000fe400078e00e5 */
[----:B------:R-:W-:-:S04]  /*b3140*/  IMAD.WIDE.U32.X R92, R82, R169, R92, P4 ;  /* 0x000000a9525c7225 */ /* 0x000fc800020e045c */
[----:B------:R-:W-:-:S04]  /*b3150*/  IMAD.WIDE.U32.X R70, R82, R185, R70, P5 ;  /* 0x000000b952467225 */ /* 0x000fc800028e0446 */
[----:B------:R-:W-:-:S04]  /*b3160*/  IMAD.WIDE.U32 R196, P4, R189, R219, R196 ;  /* 0x000000dbbdc47225 */ /* 0x000fc800078800c4 */
[----:B------:R-:W-:-:S04]  /*b3170*/  IMAD.WIDE.U32 R156, R219, R202, RZ ;  /* 0x000000cadb9c7225 */ /* 0x000fc800078e00ff */
[----:B------:R-:W-:-:S04]  /*b3180*/  IMAD.WIDE.U32 R180, P5, R188, R219, R180 ;  /* 0x000000dbbcb47225 */ /* 0x000fc800078a00b4 */
[----:B------:R-:W-:-:S04]  /*b3190*/  IMAD.WIDE.U32 R136, R219, R44, RZ ;  /* 0x0000002cdb887225 */ /* 0x000fc800078e00ff */
[----:B------:R-:W-:Y:S02]  /*b31a0*/  IMAD.MOV.U32 R118, RZ, RZ, R103 ;  /* 0x000000ffff767224 */ /* 0x000fe400078e0067 */
[-C--:B------:R-:W-:Y:S02]  /*b31b0*/  IMAD R216, R83, R212.reuse, R216 ;  /* 0x000000d453d87224 */ /* 0x080fe400078e02d8 */
[----:B------:R-:W-:Y:S02]  /*b31c0*/  IMAD R200, R82, R212, R200 ;  /* 0x000000d452c87224 */ /* 0x000fe400078e02c8 */
[----:B------:R-:W-:Y:S01]  /*b31d0*/  IMAD.X R155, RZ, RZ, RZ, P4 ;  /* 0x000000ffff9b7224 */ /* 0x000fe200020e06ff */
[----:B------:R-:W-:Y:S01]  /*b31e0*/  IADD3 R191, P4, PT, R196, R157, RZ ;  /* 0x0000009dc4bf7210 */ /* 0x000fe20007f9e0ff */
[----:B------:R-:W-:Y:S01]  /*b31f0*/  IMAD.WIDE.U32.X R118, R150, R185, R118, P3 ;  /* 0x000000b996767225 */ /* 0x000fe200018e0476 */
[----:B------:R-:W-:Y:S02]  /*b3200*/  IADD3 R187, P3, PT, R180, R137, RZ ;  /* 0x00000089b4bb7210 */ /* 0x000fe40007f7e0ff */
[----:B------:R-:W-:Y:S01]  /*b3210*/  IADD3.X R157, P0, PT, RZ, RZ, RZ, P0, !PT ;  /* 0x000000ffff9d7210 */ /* 0x000fe2000071e4ff */
[----:B------:R-:W-:-:S04]  /*b3220*/  IMAD.WIDE.U32 R66, R169, R42, RZ ;  /* 0x0000002aa9427225 */ /* 0x000fc800078e00ff */
[----:B------:R-:W-:-:S04]  /*b3230*/  IMAD.WIDE.U32 R82, R43, 0x30000000, RZ ;  /* 0x300000002b527825 */ /* 0x000fc800078e00ff */
[----:B------:R-:W-:Y:S02]  /*b3240*/  IMAD.X R91, RZ, RZ, RZ, P5 ;  /* 0x000000ffff5b7224 */ /* 0x000fe400028e06ff */
[----:B------:R-:W-:Y:S02]  /*b3250*/  IMAD.MOV.U32 R154, RZ, RZ, R197 ;  /* 0x000000ffff9a7224 */ /* 0x000fe400078e00c5 */
[----:B------:R-:W-:Y:S02]  /*b3260*/  IMAD.MOV.U32 R90, RZ, RZ, R181 ;  /* 0x000000ffff5a7224 */ /* 0x000fe400078e00b5 */
[----:B------:R-:W-:-:S04]  /*b3270*/  IMAD.WIDE.U32.X R154, R189, R185, R154, P4 ;  /* 0x000000b9bd9a7225 */ /* 0x000fc800020e049a */
[----:B------:R-:W-:Y:S02]  /*b3280*/  IMAD R179, R150, R48, R66 ;  /* 0x0000003096b37224 */ /* 0x000fe400078e0242 */
[----:B------:R-:W-:-:S04]  /*b3290*/  IMAD.WIDE.U32.X R90, R188, R185, R90, P3 ;  /* 0x000000b9bc5a7225 */ /* 0x000fc800018e045a */
[----:B------:R-:W-:Y:S02]  /*b32a0*/  IMAD R95, R114, 0x170b5d44, R82 ;  /* 0x170b5d44725f7824 */ /* 0x000fe400078e0252 */
[----:B------:R-:W-:-:S04]  /*b32b0*/  IMAD.WIDE.U32 R66, P4, R150, R48, R66 ;  /* 0x0000003096427225 */ /* 0x000fc80007880042 */
[----:B------:R-:W-:-:S04]  /*b32c0*/  IMAD.WIDE.U32 R110, R48, R42, RZ ;  /* 0x0000002a306e7225 */ /* 0x000fc800078e00ff */
[----:B------:R-:W-:Y:S01]  /*b32d0*/  IMAD.WIDE.U32 R82, P3, R114, 0x170b5d44, R82 ;  /* 0x170b5d4472527825 */ /* 0x000fe20007860052 */
[----:B------:R-:W-:-:S03]  /*b32e0*/  IADD3 RZ, P5, PT, R66, R111, RZ ;  /* 0x0000006f42ff7210 */ /* 0x000fc60007fbe0ff */
[----:B------:R-:W-:Y:S01]  /*b32f0*/  IMAD.X R99, RZ, RZ, RZ, P3 ;  /* 0x000000ffff637224 */ /* 0x000fe200018e06ff */
[----:B------:R-:W-:Y:S01]  /*b3300*/  IADD3.X R113, P3, PT, RZ, R100, RZ, P2, !PT ;  /* 0x00000064ff717210 */ /* 0x000fe2000177e4ff */
[----:B------:R-:W-:-:S03]  /*b3310*/  IMAD.WIDE.U32 R74, R114, 0x30000000, RZ ;  /* 0x30000000724a7825 */ /* 0x000fc600078e00ff */
[----:B------:R-:W-:Y:S01]  /*b3320*/  IADD3.X R137, P3, PT, RZ, R101, RZ, P3, !PT ;  /* 0x00000065ff897210 */ /* 0x000fe20001f7e4ff */
[----:B------:R-:W-:Y:S01]  /*b3330*/  IMAD.X R125, RZ, RZ, RZ, P4 ;  /* 0x000000ffff7d7224 */ /* 0x000fe200020e06ff */
[----:B------:R-:W-:Y:S01]  /*b3340*/  IADD3 RZ, P4, PT, R64, R98, RZ ;  /* 0x0000006240ff7210 */ /* 0x000fe20007f9e0ff */
[----:B------:R-:W-:Y:S01]  /*b3350*/  IMAD.MOV.U32 R124, RZ, RZ, R67 ;  /* 0x000000ffff7c7224 */ /* 0x000fe200078e0043 */
[----:B------:R-:W-:Y:S01]  /*b3360*/  IADD3.X R184, P3, PT, R113, R184, RZ, P3, !PT ;  /* 0x000000b871b87210 */ /* 0x000fe20001f7e4ff */
[----:B------:R-:W-:Y:S01]  /*b3370*/  IMAD.WIDE.U32 R66, R169, R202, RZ ;  /* 0x000000caa9427225 */ /* 0x000fe200078e00ff */
[----:B------:R-:W-:Y:S02]  /*b3380*/  IADD3.X RZ, P4, PT, R65, R59, RZ, P4, !PT ;  /* 0x0000003b41ff7210 */ /* 0x000fe4000279e4ff */
[----:B------:R-:W-:Y:S01]  /*b3390*/  IADD3.X R137, P3, PT, R137, R50, RZ, P3, !PT ;  /* 0x0000003289897210 */ /* 0x000fe20001f7e4ff */
[----:B------:R-:W-:Y:S01]  /*b33a0*/  IMAD.WIDE.U32.X R124, R150, R169, R124, P5 ;  /* 0x000000a9967c7225 */ /* 0x000fe200028e047c */
[----:B------:R-:W-:-:S02]  /*b33b0*/  IADD3 RZ, P5, PT, R82, R75, RZ ;  /* 0x0000004b52ff7210 */ /* 0x000fc40007fbe0ff */
[----:B------:R-:W-:Y:S01]  /*b33c0*/  IADD3 R82, PT, PT, R95, R75, RZ ;  /* 0x0000004b5f527210 */ /* 0x000fe20007ffe0ff */
[----:B------:R-:W-:Y:S01]  /*b33d0*/  IMAD.X R103, RZ, RZ, RZ, P0 ;  /* 0x000000ffff677224 */ /* 0x000fe200000e06ff */
[----:B------:R-:W-:Y:S01]  /*b33e0*/  IADD3 RZ, P0, PT, R222, R74, RZ ;  /* 0x0000004adeff7210 */ /* 0x000fe20007f1e0ff */
[--C-:B------:R-:W-:Y:S01]  /*b33f0*/  IMAD R181, R189, R48, R66.reuse ;  /* 0x00000030bdb57224 */ /* 0x100fe200078e0242 */
[----:B------:R-:W-:Y:S01]  /*b3400*/  IADD3.X R157, P4, PT, R157, R70, RZ, P4, !PT ;  /* 0x000000469d9d7210 */ /* 0x000fe2000279e4ff */
[----:B------:R-:W-:Y:S01]  /*b3410*/  IMAD.WIDE.U32 R66, P2, R189, R48, R66 ;  /* 0x00000030bd427225 */ /* 0x000fe20007840042 */
[----:B------:R-:W-:Y:S02]  /*b3420*/  IADD3.X RZ, P0, PT, R223, R82, RZ, P0, !PT ;  /* 0x00000052dfff7210 */ /* 0x000fe4000071e4ff */
[----:B------:R-:W-:Y:S01]  /*b3430*/  IADD3.X R103, P4, PT, R103, R71, RZ, P4, !PT ;  /* 0x0000004767677210 */ /* 0x000fe2000279e4ff */
[----:B------:R-:W-:-:S03]  /*b3440*/  IMAD.WIDE.U32 R74, R48, R202, RZ ;  /* 0x000000ca304a7225 */ /* 0x000fc600078e00ff */
[----:B------:R-:W-:Y:S01]  /*b3450*/  IADD3.X R184, P4, PT, R157, R184, RZ, P4, !PT ;  /* 0x000000b89db87210 */ /* 0x000fe2000279e4ff */
[----:B------:R-:W-:Y:S02]  /*b3460*/  IMAD.MOV.U32 R98, RZ, RZ, R83 ;  /* 0x000000ffff627224 */ /* 0x000fe400078e0053 */
[----:B------:R-:W-:Y:S01]  /*b3470*/  IMAD.X R101, RZ, RZ, RZ, P2 ;  /* 0x000000ffff657224 */ /* 0x000fe200010e06ff */
[----:B------:R-:W-:Y:S01]  /*b3480*/  IADD3 RZ, P2, PT, R66, R75, RZ ;  /* 0x0000004b42ff7210 */ /* 0x000fe20007f5e0ff */
[----:B------:R-:W-:-:S04]  /*b3490*/  IMAD.WIDE.U32 R150, R169, R44, RZ ;  /* 0x0000002ca9967225 */ /* 0x000fc800078e00ff */
[----:B------:R-:W-:Y:S02]  /*b34a0*/  IMAD.MOV.U32 R100, RZ, RZ, R67 ;  /* 0x000000ffff647224 */ /* 0x000fe400078e0043 */
[----:B------:R-:W-:Y:S01]  /*b34b0*/  IMAD.WIDE.U32.X R98, R43, 0x170b5d44, R98, P5 ;  /* 0x170b5d442b627825 */ /* 0x000fe200028e0462 */
[----:B------:R-:W-:Y:S02]  /*b34c0*/  IADD3.X R139, P5, PT, RZ, R104, RZ, P3, !PT ;  /* 0x00000068ff8b7210 */ /* 0x000fe40001fbe4ff */
[----:B------:R-:W-:Y:S01]  /*b34d0*/  IADD3.X R113, P3, PT, RZ, RZ, RZ, P1, !PT ;  /* 0x000000ffff717210 */ /* 0x000fe20000f7e4ff */
[----:B------:R-:W-:Y:S01]  /*b34e0*/  IMAD.WIDE.U32.X R100, R189, R169, R100, P2 ;  /* 0x000000a9bd647225 */ /* 0x000fe200010e0464 */
[----:B------:R-:W-:Y:S02]  /*b34f0*/  IADD3.X R123, P1, PT, RZ, R105, RZ, P5, !PT ;  /* 0x00000069ff7b7210 */ /* 0x000fe40002f3e4ff */
[----:B------:R-:W-:Y:S01]  /*b3500*/  IADD3.X R113, P0, PT, R113, R98, RZ, P0, !PT ;  /* 0x0000006271717210 */ /* 0x000fe2000071e4ff */
[----:B------:R-:W-:Y:S01]  /*b3510*/  IMAD.WIDE.U32 R66, P2, R188, R48, R150 ;  /* 0x00000030bc427225 */ /* 0x000fe20007840096 */
[----:B------:R-:W-:-:S03]  /*b3520*/  IADD3.X R139, P1, PT, R139, R58, RZ, P1, !PT ;  /* 0x0000003a8b8b7210 */ /* 0x000fc60000f3e4ff */
[----:B------:R-:W-:-:S04]  /*b3530*/  IMAD.WIDE.U32 R64, R199, R219, R64 ;  /* 0x000000dbc7407225 */ /* 0x000fc800078e0040 */
[----:B------:R-:W-:-:S04]  /*b3540*/  IMAD.WIDE.U32 R70, R48, R44, RZ ;  /* 0x0000002c30467225 */ /* 0x000fc800078e00ff */
[----:B------:R-:W-:-:S04]  /*b3550*/  IMAD.WIDE.U32 R82, R169, R46, RZ ;  /* 0x0000002ea9527225 */ /* 0x000fc800078e00ff */
[----:B------:R-:W-:Y:S01]  /*b3560*/  IMAD.X R59, RZ, RZ, RZ, P3 ;  /* 0x000000ffff3b7224 */ /* 0x000fe200018e06ff */
[----:B------:R-:W-:Y:S01]  /*b3570*/  IADD3 RZ, P3, PT, R66, R71, RZ ;  /* 0x0000004742ff7210 */ /* 0x000fe20007f7e0ff */
[----:B------:R-:W-:Y:S01]  /*b3580*/  IMAD.X R151, RZ, RZ, RZ, P2 ;  /* 0x000000ffff977224 */ /* 0x000fe200010e06ff */
[----:B------:R-:W-:Y:S01]  /*b3590*/  IADD3 RZ, P2, PT, R64, R52, RZ ;  /* 0x0000003440ff7210 */ /* 0x000fe20007f5e0ff */
[-C--:B------:R-:W-:Y:S01]  /*b35a0*/  IMAD R52, R188, R48.reuse, R150 ;  /* 0x00000030bc347224 */ /* 0x080fe200078e0296 */
[----:B------:R-:W-:Y:S01]  /*b35b0*/  IADD3.X R50, P0, PT, R59, R99, RZ, P0, !PT ;  /* 0x000000633b327210 */ /* 0x000fe2000071e4ff */
[----:B------:R-:W-:Y:S02]  /*b35c0*/  IMAD.MOV.U32 R150, RZ, RZ, R67 ;  /* 0x000000ffff967224 */ /* 0x000fe400078e0043 */
[----:B------:R-:W-:-:S04]  /*b35d0*/  IMAD.WIDE.U32 R104, P5, R51, R48, R82 ;  /* 0x0000003033687225 */ /* 0x000fc800078a0052 */
[----:B------:R-:W-:Y:S01]  /*b35e0*/  IMAD.WIDE.U32 R66, R48, R46, RZ ;  /* 0x0000002e30427225 */ /* 0x000fe200078e00ff */
[----:B------:R-:W-:-:S03]  /*b35f0*/  MOV R58, R105 ;  /* 0x00000069003a7202 */ /* 0x000fc60000000f00 */
[----:B------:R-:W-:-:S04]  /*b3600*/  IMAD.WIDE.U32 R98, R185, R46, RZ ;  /* 0x0000002eb9627225 */ /* 0x000fc800078e00ff */
[----:B------:R-:W-:Y:S01]  /*b3610*/  IMAD.X R59, RZ, RZ, RZ, P5 ;  /* 0x000000ffff3b7224 */ /* 0x000fe200028e06ff */
[----:B------:R-:W-:Y:S01]  /*b3620*/  IADD3 RZ, P5, PT, R104, R67, RZ ;  /* 0x0000004368ff7210 */ /* 0x000fe20007fbe0ff */
[----:B------:R-:W-:Y:S02]  /*b3630*/  IMAD R210, R189, R212, R210 ;  /* 0x000000d4bdd27224 */ /* 0x000fe400078e02d2 */
[----:B------:R-:W-:-:S04]  /*b3640*/  IMAD.WIDE.U32.X R104, R188, R169, R150, P3 ;  /* 0x000000a9bc687225 */ /* 0x000fc800018e0496 */
[----:B------:R-:W-:-:S04]  /*b3650*/  IMAD.WIDE.U32 R98, P3, R51, R219, R98 ;  /* 0x000000db33627225 */ /* 0x000fc80007860062 */
[----:B------:R-:W-:-:S04]  /*b3660*/  IMAD.WIDE.U32 R188, R219, R46, RZ ;  /* 0x0000002edbbc7225 */ /* 0x000fc800078e00ff */
[----:B------:R-:W-:Y:S01]  /*b3670*/  IMAD.WIDE.U32.X R58, R51, R169, R58, P5 ;  /* 0x000000a9333a7225 */ /* 0x000fe200028e043a */
[----:B------:R-:W-:-:S03]  /*b3680*/  IADD3 R224, P5, PT, R98, R189, RZ ;  /* 0x000000bd62e07210 */ /* 0x000fc60007fbe0ff */
[----:B------:R-:W-:Y:S01]  /*b3690*/  IMAD.X R151, RZ, RZ, RZ, P3 ;  /* 0x000000ffff977224 */ /* 0x000fe200018e06ff */
[----:B------:R-:W-:Y:S01]  /*b36a0*/  IADD3.X R83, P3, PT, R123, R205, RZ, P1, !PT ;  /* 0x000000cd7b537210 */ /* 0x000fe20000f7e4ff */
[----:B------:R-:W-:Y:S01]  /*b36b0*/  IMAD.MOV.U32 R150, RZ, RZ, R99 ;  /* 0x000000ffff967224 */ /* 0x000fe200078e0063 */
[----:B------:R-:W-:Y:S01]  /*b36c0*/  IADD3 RZ, P1, PT, R184, R122, RZ ;  /* 0x0000007ab8ff7210 */ /* 0x000fe20007f3e0ff */
[----:B------:R-:W-:Y:S01]  /*b36d0*/  IMAD.WIDE.U32 R122, R43, -0x45f6b800, RZ ;  /* 0xba0948002b7a7825 */ /* 0x000fe200078e00ff */
[----:B------:R-:W-:-:S03]  /*b36e0*/  IADD3.X R157, P3, PT, RZ, R120, RZ, P3, !PT ;  /* 0x00000078ff9d7210 */ /* 0x000fc60001f7e4ff */
[----:B------:R-:W-:Y:S01]  /*b36f0*/  IMAD.WIDE.U32.X R150, R51, R185, R150, P5 ;  /* 0x000000b933967225 */ /* 0x000fe200028e0496 */
[----:B------:R-:W-:Y:S02]  /*b3700*/  IADD3.X R185, P4, PT, R103, R137, RZ, P4, !PT ;  /* 0x0000008967b97210 */ /* 0x000fe4000279e4ff */
[----:B------:R-:W-:Y:S01]  /*b3710*/  IADD3.X R99, P3, PT, RZ, R121, RZ, P3, !PT ;  /* 0x00000079ff637210 */ /* 0x000fe20001f7e4ff */
[----:B------:R-:W-:Y:S01]  /*b3720*/  IMAD.IADD R65, R65, 0x1, R228 ;  /* 0x0000000141417824 */ /* 0x000fe200078e02e4 */
[----:B------:R-:W-:Y:S01]  /*b3730*/  IADD3.X R103, P4, PT, RZ, RZ, RZ, P4, !PT ;  /* 0x000000ffff677210 */ /* 0x000fe2000279e4ff */
[C---:B------:R-:W-:Y:S01]  /*b3740*/  IMAD.WIDE.U32 R120, P5, R114.reuse, 0x1ef3622f, R122 ;  /* 0x1ef3622f72787825 */ /* 0x040fe200078a007a */
[----:B------:R-:W-:Y:S02]  /*b3750*/  IADD3.X R137, P3, PT, R157, R194, RZ, P3, !PT ;  /* 0x000000c29d897210 */ /* 0x000fe40001f7e4ff */
[----:B------:R-:W-:Y:S01]  /*b3760*/  IADD3.X RZ, P2, PT, R65, R195, RZ, P2, !PT ;  /* 0x000000c341ff7210 */ /* 0x000fe2000175e4ff */
[----:B------:R-:W-:Y:S01]  /*b3770*/  IMAD.WIDE.U32 R228, R114, -0x45f6b800, RZ ;  /* 0xba09480072e47825 */ /* 0x000fe200078e00ff */
[----:B------:R-:W-:-:S03]  /*b3780*/  IADD3.X R72, P3, PT, R99, R72, RZ, P3, !PT ;  /* 0x0000004863487210 */ /* 0x000fc60001f7e4ff */
[----:B------:R-:W-:Y:S01]  /*b3790*/  IMAD.X R195, RZ, RZ, RZ, P5 ;  /* 0x000000ffffc37224 */ /* 0x000fe200028e06ff */
[----:B------:R-:W-:Y:S01]  /*b37a0*/  IADD3.X RZ, P5, PT, R185, R53, RZ, P1, !PT ;  /* 0x00000035b9ff7210 */ /* 0x000fe20000fbe4ff */
[----:B------:R-:W-:Y:S01]  /*b37b0*/  IMAD.X R157, RZ, RZ, RZ, P4 ;  /* 0x000000ffff9d7224 */ /* 0x000fe200020e06ff */
[----:B------:R-:W-:Y:S01]  /*b37c0*/  IADD3.X R53, P4, PT, RZ, R108, RZ, P2, !PT ;  /* 0x0000006cff357210 */ /* 0x000fe2000179e4ff */
[----:B------:R-:W-:Y:S01]  /*b37d0*/  IMAD.MOV.U32 R194, RZ, RZ, R121 ;  /* 0x000000ffffc27224 */ /* 0x000fe200078e0079 */
[----:B------:R-:W-:Y:S01]  /*b37e0*/  IADD3 RZ, P1, PT, R120, R229, RZ ;  /* 0x000000e578ff7210 */ /* 0x000fe20007f3e0ff */
[----:B------:R-:W-:Y:S01]  /*b37f0*/  IMAD.WIDE.U32 R120, R114, 0x30000000, R222 ;  /* 0x3000000072787825 */ /* 0x000fe200078e00de */
[----:B------:R-:W-:Y:S02]  /*b3800*/  IADD3.X R123, P4, PT, RZ, R109, RZ, P4, !PT ;  /* 0x0000006dff7b7210 */ /* 0x000fe4000279e4ff */
[----:B------:R-:W-:Y:S01]  /*b3810*/  IADD3.X R222, P2, PT, R103, R118, RZ, P5, !PT ;  /* 0x0000007667de7210 */ /* 0x000fe20002f5e4ff */
[----:B------:R-:W-:-:S03]  /*b3820*/  IMAD.WIDE.U32 R108, R42, R219, R184 ;  /* 0x000000db2a6c7225 */ /* 0x000fc600078e00b8 */
[----:B------:R-:W-:Y:S01]  /*b3830*/  IADD3.X R208, P2, PT, R157, R119, RZ, P2, !PT ;  /* 0x000000779dd07210 */ /* 0x000fe2000175e4ff */
[----:B------:R-:W-:Y:S01]  /*b3840*/  IMAD.IADD R95, R121, 0x1, R95 ;  /* 0x00000001795f7824 */ /* 0x000fe200078e025f */
[----:B------:R-:W-:Y:S01]  /*b3850*/  IADD3.X R108, P4, PT, R53, R108, RZ, P4, !PT ;  /* 0x0000006c356c7210 */ /* 0x000fe2000279e4ff */
[----:B------:R-:W-:Y:S01]  /*b3860*/  IMAD.IADD R184, R109, 0x1, R102 ;  /* 0x000000016db87824 */ /* 0x000fe200078e0266 */
[----:B------:R-:W-:Y:S01]  /*b3870*/  IADD3.X R53, P3, PT, RZ, R226, RZ, P3, !PT ;  /* 0x000000e2ff357210 */ /* 0x000fe20001f7e4ff */
[----:B------:R-:W-:-:S03]  /*b3880*/  IMAD.WIDE.U32 R118, R120, -0x1, RZ ;  /* 0xffffffff78767825 */ /* 0x000fc600078e00ff */
[----:B------:R-:W-:Y:S01]  /*b3890*/  IADD3.X R109, P5, PT, R123, R184, RZ, P4, !PT ;  /* 0x000000b87b6d7210 */ /* 0x000fe200027be4ff */
[----:B------:R-:W-:Y:S01]  /*b38a0*/  IMAD R189, R120, -0x7af74001, -R95 ;  /* 0x8508bfff78bd7824 */ /* 0x000fe200078e0a5f */
[----:B------:R-:W-:Y:S01]  /*b38b0*/  IADD3.X R184, P4, PT, R222, R139, RZ, P2, !PT ;  /* 0x0000008bdeb87210 */ /* 0x000fe2000179e4ff */
[----:B------:R-:W-:Y:S01]  /*b38c0*/  IMAD.WIDE.U32 R64, R206, R198, R64 ;  /* 0x000000c6ce407225 */ /* 0x000fe200078e0040 */
[----:B------:R-:W-:Y:S02]  /*b38d0*/  IADD3.X R213, P2, PT, RZ, RZ, RZ, P5, !PT ;  /* 0x000000ffffd57210 */ /* 0x000fe40002f5e4ff */
[----:B------:R-:W-:Y:S01]  /*b38e0*/  IADD3.X R185, P5, PT, R208, R83, RZ, P4, !PT ;  /* 0x00000053d0b97210 */ /* 0x000fe200027be4ff */
[----:B------:R-:W-:Y:S01]  /*b38f0*/  IMAD.IADD R189, R119, 0x1, R189 ;  /* 0x0000000177bd7824 */ /* 0x000fe200078e02bd */
[----:B------:R-:W-:Y:S01]  /*b3900*/  IADD3.X R64, P0, PT, R113, R64, RZ, P0, !PT ;  /* 0x0000004071407210 */ /* 0x000fe2000071e4ff */
[----:B------:R-:W-:Y:S01]  /*b3910*/  IMAD.IADD R65, R65, 0x1, R168 ;  /* 0x0000000141417824 */ /* 0x000fe200078e02a8 */
[----:B------:R-:W-:Y:S01]  /*b3920*/  IADD3.X R226, PT, PT, RZ, R227, RZ, P3, !PT ;  /* 0x000000e3ffe27210 */ /* 0x000fe20001ffe4ff */
[----:B------:R-:W-:-:S03]  /*b3930*/  IMAD.WIDE.U32 R168, R189, 0x1, RZ ;  /* 0x00000001bda87825 */ /* 0x000fc600078e00ff */
[----:B------:R-:W-:Y:S01]  /*b3940*/  IADD3.X R65, P0, PT, R50, R65, RZ, P0, !PT ;  /* 0x0000004132417210 */ /* 0x000fe2000071e4ff */
[----:B------:R-:W-:-:S04]  /*b3950*/  IMAD.WIDE.U32 R102, R118, 0x1, RZ ;  /* 0x0000000176667825 */ /* 0x000fc800078e00ff */
[--C-:B------:R-:W-:Y:S01]  /*b3960*/  IMAD R225, R118, -0x7af74000, R168.reuse ;  /* 0x8508c00076e17824 */ /* 0x100fe200078e02a8 */
[----:B------:R-:W-:Y:S01]  /*b3970*/  IADD3 RZ, P3, PT, R120, R102, RZ ;  /* 0x0000006678ff7210 */ /* 0x000fe20007f7e0ff */
[----:B------:R-:W-:Y:S01]  /*b3980*/  IMAD.X R211, RZ, RZ, RZ, P2 ;  /* 0x000000ffffd37224 */ /* 0x000fe200010e06ff */
[----:B------:R-:W-:Y:S01]  /*b3990*/  IADD3.X R197, P2, PT, RZ, RZ, RZ, P5, !PT ;  /* 0x000000ffffc57210 */ /* 0x000fe20002f5e4ff */
[----:B------:R-:W-:-:S04]  /*b39a0*/  IMAD.WIDE.U32 R168, P4, R118, -0x7af74000, R168 ;  /* 0x8508c00076a87825 */ /* 0x000fc800078800a8 */
[----:B------:R-:W-:Y:S01]  /*b39b0*/  IMAD.WIDE.U32 R120, R43, 0xf5138f, RZ ;  /* 0x00f5138f2b787825 */ /* 0x000fe200078e00ff */
[----:B------:R-:W-:-:S03]  /*b39c0*/  IADD3 RZ, P5, PT, R103, R168, RZ ;  /* 0x000000a867ff7210 */ /* 0x000fc60007fbe0ff */
[----:B------:R-:W-:Y:S01]  /*b39d0*/  IMAD.X R193, RZ, RZ, RZ, P2 ;  /* 0x000000ffffc17224 */ /* 0x000fe200010e06ff */
[----:B------:R-:W-:Y:S01]  /*b39e0*/  IADD3 RZ, P2, PT, R108, R112, RZ ;  /* 0x000000706cff7210 */ /* 0x000fe20007f5e0ff */
[----:B------:R-:W-:Y:S01]  /*b39f0*/  IMAD.WIDE.U32.X R194, R43, 0x1ef3622f, R194, P1 ;  /* 0x1ef3622f2bc27825 */ /* 0x000fe200008e04c2 */
[----:B------:R-:W-:Y:S02]  /*b3a00*/  IADD3.X R168, P1, PT, RZ, RZ, RZ, P0, !PT ;  /* 0x000000ffffa87210 */ /* 0x000fe4000073e4ff */
[----:B------:R-:W-:Y:S01]  /*b3a10*/  IADD3.X RZ, P2, PT, R109, R218, RZ, P2, !PT ;  /* 0x000000da6dff7210 */ /* 0x000fe2000175e4ff */
[----:B------:R-:W-:Y:S02]  /*b3a20*/  IMAD.IADD R225, R103, 0x1, R225 ;  /* 0x0000000167e17824 */ /* 0x000fe400078e02e1 */
[----:B------:R-:W-:-:S03]  /*b3a30*/  IMAD.WIDE.U32 R112, P0, R114, 0x1a22d9f3, R120 ;  /* 0x1a22d9f372707825 */ /* 0x000fc60007800078 */
[----:B------:R-:W-:Y:S01]  /*b3a40*/  IADD3.X RZ, P3, PT, R95, R225, RZ, P3, !PT ;  /* 0x000000e15fff7210 */ /* 0x000fe20001f7e4ff */
        /* <DEDUP_REMOVED lines=9> */
[----:B------:R-:W-:Y:S02]  /*b3ae0*/  IMAD R50, R51, R198, R138 ;  /* 0x000000c633327224 */ /* 0x000fe400078e028a */
[----:B------:R-:W-:Y:S01]  /*b3af0*/  IMAD.WIDE.U32.X R156, R43, 0x1a22d9f3, R156, P0 ;  /* 0x1a22d9f32b9c7825 */ /* 0x000fe200000e049c */
[----:B------:R-:W-:-:S03]  /*b3b00*/  IADD3.X R193, P1, PT, R193, R155, RZ, P1, !PT ;  /* 0x0000009bc1c17210 */ /* 0x000fc60000f3e4ff */
[----:B------:R-:W-:-:S04]  /*b3b10*/  IMAD.WIDE.U32 R112, P0, R114, -0x39c4fa40, R230 ;  /* 0xc63b05c072707825 */ /* 0x000fc800078000e6 */
[----:B------:R-:W-:Y:S01]  /*b3b20*/  IMAD.WIDE.U32 R138, R114, 0x6ca1493b, RZ ;  /* 0x6ca1493b728a7825 */ /* 0x000fe200078e00ff */
[----:B------:R-:W-:-:S03]  /*b3b30*/  IADD3.X R121, PT, PT, RZ, RZ, RZ, P0, !PT ;  /* 0x000000ffff797210 */ /* 0x000fc600007fe4ff */
[----:B------:R-:W-:Y:S01]  /*b3b40*/  IMAD R119, R114, 0x1a22d9f3, R120 ;  /* 0x1a22d9f372777824 */ /* 0x000fe200078e0278 */
[----:B------:R-:W-:Y:S01]  /*b3b50*/  IADD3 RZ, P0, PT, R112, R139, RZ ;  /* 0x0000008b70ff7210 */ /* 0x000fe20007f1e0ff */
[----:B------:R-:W-:-:S04]  /*b3b60*/  IMAD.WIDE.U32 R222, R43, 0x17c510ea, RZ ;  /* 0x17c510ea2bde7825 */ /* 0x000fc800078e00ff */
[----:B------:R-:W-:Y:S02]  /*b3b70*/  IMAD.MOV.U32 R120, RZ, RZ, R113 ;  /* 0x000000ffff787224 */ /* 0x000fe400078e0071 */
[----:B------:R-:W-:Y:S02]  /*b3b80*/  IMAD R208, R114, 0x1ef3622f, R122 ;  /* 0x1ef3622f72d07824 */ /* 0x000fe400078e027a */
[----:B------:R-:W-:-:S04]  /*b3b90*/  IMAD.WIDE.U32.X R120, R43, -0x39c4fa40, R120, P0 ;  /* 0xc63b05c02b787825 */ /* 0x000fc800000e0478 */
[----:B------:R-:W-:Y:S01]  /*b3ba0*/  IMAD.WIDE.U32 R112, P0, R114, 0x1ae3a46, R222 ;  /* 0x01ae3a4672707825 */ /* 0x000fe200078000de */
[----:B------:R-:W-:-:S03]  /*b3bb0*/  IADD3.X R223, P2, PT, R213, R172, RZ, P2, !PT ;  /* 0x000000acd5df7210 */ /* 0x000fc6000175e4ff */
[----:B------:R-:W-:Y:S01]  /*b3bc0*/  IMAD.WIDE.U32 R122, R114, 0x17c510ea, RZ ;  /* 0x17c510ea727a7825 */ /* 0x000fe200078e00ff */
[----:B------:R-:W-:-:S03]  /*b3bd0*/  IADD3.X R211, P2, PT, R211, R173, RZ, P2, !PT ;  /* 0x000000add3d37210 */ /* 0x000fc6000175e4ff */
[----:B------:R-:W-:Y:S01]  /*b3be0*/  IMAD.X R231, RZ, RZ, RZ, P0 ;  /* 0x000000ffffe77224 */ /* 0x000fe200000e06ff */
[----:B------:R-:W-:Y:S01]  /*b3bf0*/  IADD3 RZ, P0, PT, R112, R123, RZ ;  /* 0x0000007b70ff7210 */ /* 0x000fe20007f1e0ff */
[----:B------:R-:W-:Y:S02]  /*b3c00*/  IMAD R99, R114, -0x39c4fa40, R230 ;  /* 0xc63b05c072637824 */ /* 0x000fe400078e02e6 */
[----:B------:R-:W-:Y:S02]  /*b3c10*/  IMAD.MOV.U32 R230, RZ, RZ, R113 ;  /* 0x000000ffffe67224 */ /* 0x000fe400078e0071 */
[----:B------:R-:W-:-:S04]  /*b3c20*/  IMAD.WIDE.U32 R184, R202, R219, R184 ;  /* 0x000000dbcab87225 */ /* 0x000fc800078e00b8 */
[----:B------:R-:W-:Y:S01]  /*b3c30*/  IMAD.WIDE.U32.X R112, R43, 0x1ae3a46, R230, P0 ;  /* 0x01ae3a462b707825 */ /* 0x000fe200000e04e6 */
[----:B------:R-:W-:Y:S02]  /*b3c40*/  IADD3.X R184, P2, PT, R223, R184, RZ, P2, !PT ;  /* 0x000000b8dfb87210 */ /* 0x000fe4000175e4ff */
[----:B------:R-:W-:Y:S01]  /*b3c50*/  IADD3 RZ, P0, PT, R64, R228, RZ ;  /* 0x000000e440ff7210 */ /* 0x000fe20007f1e0ff */
[----:B------:R-:W-:Y:S02]  /*b3c60*/  IMAD R43, R51, R115, R94 ;  /* 0x00000073332b7224 */ /* 0x000fe400078e025e */
[----:B------:R-:W-:Y:S02]  /*b3c70*/  IMAD.X R95, RZ, RZ, RZ, P4 ;  /* 0x000000ffff5f7224 */ /* 0x000fe400020e06ff */
[----:B------:R-:W-:Y:S02]  /*b3c80*/  IMAD.MOV.U32 R94, RZ, RZ, R169 ;  /* 0x000000ffff5e7224 */ /* 0x000fe400078e00a9 */
[----:B------:R-:W-:-:S02]  /*b3c90*/  IMAD.IADD R196, R185, 0x1, R196 ;  /* 0x00000001b9c47824 */ /* 0x000fc400078e02c4 */
[----:B------:R-:W-:-:S03]  /*b3ca0*/  IMAD.WIDE.U32.X R94, R189, -0x7af74000, R94, P5 ;  /* 0x8508c000bd5e7825 */ /* 0x000fc600028e045e */
[----:B------:R-:W-:Y:S01]  /*b3cb0*/  IADD3.X R185, P2, PT, R211, R196, RZ, P2, !PT ;  /* 0x000000c4d3b97210 */ /* 0x000fe2000175e4ff */
[----:B------:R-:W-:Y:S01]  /*b3cc0*/  IMAD.IADD R229, R208, 0x1, R229 ;  /* 0x00000001d0e57824 */ /* 0x000fe200078e02e5 */
[----:B------:R-:W-:Y:S01]  /*b3cd0*/  IADD3.X R155, P3, PT, RZ, R94, RZ, P3, !PT ;  /* 0x0000005eff9b7210 */ /* 0x000fe20001f7e4ff */
[----:B------:R-:W-:Y:S02]  /*b3ce0*/  IMAD R205, R51, R212, R190 ;  /* 0x000000d433cd7224 */ /* 0x000fe400078e02be */
[----:B------:R-:W-:Y:S01]  /*b3cf0*/  IMAD.WIDE.U32 R190, R189, 0x30000000, RZ ;  /* 0x30000000bdbe7825 */ /* 0x000fe200078e00ff */
[----:B------:R-:W-:Y:S02]  /*b3d00*/  IADD3.X RZ, P0, PT, R65, R229, RZ, P0, !PT ;  /* 0x000000e541ff7210 */ /* 0x000fe4000071e4ff */
[----:B------:R-:W-:Y:S01]  /*b3d10*/  IADD3.X R223, P5, PT, RZ, R95, RZ, P3, !PT ;  /* 0x0000005fffdf7210 */ /* 0x000fe20001fbe4ff */
[----:B------:R-:W-:Y:S01]  /*b3d20*/  IMAD.IADD R218, R216, 0x1, R55 ;  /* 0x00000001d8da7824 */ /* 0x000fe200078e0237 */
[----:B------:R-:W-:Y:S01]  /*b3d30*/  IADD3.X R55, P2, PT, RZ, RZ, RZ, P2, !PT ;  /* 0x000000ffff377210 */ /* 0x000fe2000175e4ff */
[----:B------:R-:W-:Y:S01]  /*b3d40*/  IMAD.WIDE.U32 R108, R199, R198, R108 ;  /* 0x000000c6c76c7225 */ /* 0x000fe200078e006c */
[----:B------:R-:W-:-:S03]  /*b3d50*/  IADD3.X R154, P3, PT, R154, R137, RZ, P1, !PT ;  /* 0x000000899a9a7210 */ /* 0x000fc60000f7e4ff */
[----:B------:R-:W-:-:S04]  /*b3d60*/  IMAD.WIDE.U32 R64, R114, -0x45f6b800, R64 ;  /* 0xba09480072407825 */ /* 0x000fc800078e0040 */
[----:B------:R-:W-:-:S04]  /*b3d70*/  IMAD.WIDE.U32 R94, R189, -0x45f6b800, RZ ;  /* 0xba094800bd5e7825 */ /* 0x000fc800078e00ff */
[----:B------:R-:W-:Y:S01]  /*b3d80*/  IMAD R83, R114, 0x1ae3a46, R222 ;  /* 0x01ae3a4672537824 */ /* 0x000fe200078e02de */
[----:B------:R-:W-:Y:S01]  /*b3d90*/  IADD3.X R222, P0, PT, R168, R194, RZ, P0, !PT ;  /* 0x000000c2a8de7210 */ /* 0x000fe2000071e4ff */
[C-C-:B------:R-:W-:Y:S02]  /*b3da0*/  IMAD R213, R118.reuse, 0x170b5d44, R190.reuse ;  /* 0x170b5d4476d57824 */ /* 0x140fe400078e02be */
[----:B------:R-:W-:Y:S01]  /*b3db0*/  IMAD.WIDE.U32 R190, P4, R118, 0x170b5d44, R190 ;  /* 0x170b5d4476be7825 */ /* 0x000fe200078800be */
[----:B------:R-:W-:-:S03]  /*b3dc0*/  IADD3.X R221, P0, PT, R221, R195, RZ, P0, !PT ;  /* 0x000000c3dddd7210 */ /* 0x000fc6000071e4ff */
[----:B------:R-:W-:Y:S01]  /*b3dd0*/  IMAD.WIDE.U32 R172, R118, 0x30000000, RZ ;  /* 0x3000000076ac7825 */ /* 0x000fe200078e00ff */
[----:B------:R-:W-:-:S03]  /*b3de0*/  MOV R168, R191 ;  /* 0x000000bf00a87202 */ /* 0x000fc60000000f00 */
[----:B------:R-:W-:Y:S01]  /*b3df0*/  IMAD.X R225, RZ, RZ, RZ, P2 ;  /* 0x000000ffffe17224 */ /* 0x000fe200010e06ff */
[----:B------:R-:W-:Y:S01]  /*b3e00*/  IADD3 RZ, P2, PT, R108, R54, RZ ;  /* 0x000000366cff7210 */ /* 0x000fe20007f5e0ff */
[C-C-:B------:R-:W-:Y:S01]  /*b3e10*/  IMAD R211, R118.reuse, 0x1ef3622f, R94.reuse ;  /* 0x1ef3622f76d37824 */ /* 0x140fe200078e025e */
[----:B------:R-:W-:Y:S01]  /*b3e20*/  IADD3.X R54, P1, PT, R155, R64, RZ, P5, !PT ;  /* 0x000000409b367210 */ /* 0x000fe20002f3e4ff */
[----:B------:R-:W-:Y:S01]  /*b3e30*/  IMAD.WIDE.U32 R94, P5, R118, 0x1ef3622f, R94 ;  /* 0x1ef3622f765e7825 */ /* 0x000fe200078a005e */
[----:B------:R-:W-:-:S03]  /*b3e40*/  IADD3.X R155, P3, PT, R193, R72, RZ, P3, !PT ;  /* 0x00000048c19b7210 */ /* 0x000fc60001f7e4ff */
[----:B------:R-:W-:Y:S01]  /*b3e50*/  IMAD.X R169, RZ, RZ, RZ, P4 ;  /* 0x000000ffffa97224 */ /* 0x000fe200020e06ff */
[----:B------:R-:W-:Y:S01]  /*b3e60*/  IADD3 RZ, P4, PT, R190, R173, RZ ;  /* 0x000000adbeff7210 */ /* 0x000fe20007f9e0ff */
[----:B------:R-:W-:-:S04]  /*b3e70*/  IMAD.WIDE.U32 R194, R189, 0xf5138f, RZ ;  /* 0x00f5138fbdc27825 */ /* 0x000fc800078e00ff */
[----:B------:R-:W-:Y:S01]  /*b3e80*/  IMAD.X R197, RZ, RZ, RZ, P5 ;  /* 0x000000ffffc57224 */ /* 0x000fe200028e06ff */
[----:B------:R-:W-:Y:S01]  /*b3e90*/  IADD3.X R227, P5, PT, RZ, RZ, RZ, P3, !PT ;  /* 0x000000ffffe37210 */ /* 0x000fe20001fbe4ff */
[----:B------:R-:W-:Y:S01]  /*b3ea0*/  IMAD.IADD R208, R65, 0x1, R208 ;  /* 0x0000000141d07824 */ /* 0x000fe200078e02d0 */
[----:B------:R-:W-:Y:S01]  /*b3eb0*/  IADD3 RZ, P3, PT, R154, R136, RZ ;  /* 0x000000889aff7210 */ /* 0x000fe20007f7e0ff */
[----:B------:R-:W-:-:S03]  /*b3ec0*/  IMAD.WIDE.U32 R64, R118, -0x45f6b800, RZ ;  /* 0xba09480076407825 */ /* 0x000fc600078e00ff */
[----:B------:R-:W-:Y:S01]  /*b3ed0*/  IADD3.X RZ, P3, PT, R155, R187, RZ, P3, !PT ;  /* 0x000000bb9bff7210 */ /* 0x000fe20001f7e4ff */
[----:B------:R-:W-:Y:S02]  /*b3ee0*/  IMAD R72, R118, 0x1a22d9f3, R194 ;  /* 0x1a22d9f376487824 */ /* 0x000fe400078e02c2 */
[----:B------:R-:W-:Y:S01]  /*b3ef0*/  IMAD.WIDE.U32.X R168, R189, 0x170b5d44, R168, P4 ;  /* 0x170b5d44bda87825 */ /* 0x000fe200020e04a8 */
[----:B------:R-:W-:-:S03]  /*b3f00*/  IADD3.X R228, P3, PT, R227, R90, RZ, P3, !PT ;  /* 0x0000005ae3e47210 */ /* 0x000fc60001f7e4ff */
[----:B------:R-:W-:-:S04]  /*b3f10*/  IMAD.WIDE.U32 R194, P4, R118, 0x1a22d9f3, R194 ;  /* 0x1a22d9f376c27825 */ /* 0x000fc800078800c2 */
[----:B------:R-:W-:-:S04]  /*b3f20*/  IMAD.WIDE.U32 R136, R118, 0xf5138f, RZ ;  /* 0x00f5138f76887825 */ /* 0x000fc800078e00ff */
        /* <DEDUP_REMOVED lines=8> */
[----:B------:R-:W-:Y:S01]  /*b3fb0*/  IMAD.WIDE.U32.X R196, R189, 0x1ef3622f, R196, P5 ;  /* 0x1ef3622fbdc47825 */ /* 0x000fe200028e04c4 */
[----:B------:R-:W-:-:S03]  /*b3fc0*/  IADD3 RZ, P5, PT, R184, R192, RZ ;  /* 0x000000c0b8ff7210 */ /* 0x000fc60007fbe0ff */
[----:B------:R-:W-:Y:S01]  /*b3fd0*/  IMAD.WIDE.U32.X R192, R189, 0x1a22d9f3, R190, P4 ;  /* 0x1a22d9f3bdc07825 */ /* 0x000fe200020e04be */
[----:B------:R-:W-:-:S03]  /*b3fe0*/  IADD3.X RZ, P5, PT, R185, R220, RZ, P5, !PT ;  /* 0x000000dcb9ff7210 */ /* 0x000fc60002fbe4ff */
[----:B------:R-:W-:Y:S01]  /*b3ff0*/  IMAD.WIDE.U32 R194, P4, R118, -0x39c4fa40, R94 ;  /* 0xc63b05c076c27825 */ /* 0x000fe2000788005e */
[----:B------:R-:W-:-:S03]  /*b4000*/  IADD3.X R55, P5, PT, R55, R182, RZ, P5, !PT ;  /* 0x000000b637377210 */ /* 0x000fc60002fbe4ff */
[C---:B------:R-:W-:Y:S01]  /*b4010*/  IMAD.WIDE.U32 R190, R118.reuse, 0x6ca1493b, RZ ;  /* 0x6ca1493b76be7825 */ /* 0x040fe200078e00ff */
[----:B------:R-:W-:Y:S02]  /*b4020*/  IADD3.X R95, PT, PT, RZ, RZ, RZ, P4, !PT ;  /* 0x000000ffff5f7210 */ /* 0x000fe400027fe4ff */
[----:B------:R-:W-:Y:S01]  /*b4030*/  IADD3.X R225, P5, PT, R225, R183, RZ, P5, !PT ;  /* 0x000000b7e1e17210 */ /* 0x000fe20002fbe4ff */
[----:B------:R-:W-:Y:S01]  /*b4040*/  IMAD R227, R118, -0x39c4fa40, R94 ;  /* 0xc63b05c076e37824 */ /* 0x000fe200078e025e */
[----:B------:R-:W-:Y:S01]  /*b4050*/  IADD3 RZ, P4, PT, R194, R191, RZ ;  /* 0x000000bfc2ff7210 */ /* 0x000fe20007f9e0ff */
[----:B------:R-:W-:-:S04]  /*b4060*/  IMAD.WIDE.U32 R90, R189, 0x17c510ea, RZ ;  /* 0x17c510eabd5a7825 */ /* 0x000fc800078e00ff */
[----:B------:R-:W-:Y:S02]  /*b4070*/  IMAD.MOV.U32 R94, RZ, RZ, R195 ;  /* 0x000000ffff5e7224 */ /* 0x000fe400078e00c3 */
[----:B------:R-:W-:Y:S02]  /*b4080*/  IMAD R229, R118, 0x1ae3a46, R90 ;  /* 0x01ae3a4676e57824 */ /* 0x000fe400078e025a */
[----:B------:R-:W-:-:S04]  /*b4090*/  IMAD.WIDE.U32.X R94, R189, -0x39c4fa40, R94, P4 ;  /* 0xc63b05c0bd5e7825 */ /* 0x000fc800020e045e */
[----:B------:R-:W-:-:S04]  /*b40a0*/  IMAD.WIDE.U32 R194, P4, R118, 0x1ae3a46, R90 ;  /* 0x01ae3a4676c27825 */ /* 0x000fc8000788005a */
[----:B------:R-:W-:-:S04]  /*b40b0*/  IMAD.WIDE.U32 R90, R118, 0x17c510ea, RZ ;  /* 0x17c510ea765a7825 */ /* 0x000fc800078e00ff */
[----:B------:R-:W-:Y:S02]  /*b40c0*/  IMAD.IADD R109, R109, 0x1, R186 ;  /* 0x000000016d6d7824 */ /* 0x000fe400078e02ba */
[----:B------:R-:W-:Y:S01]  /*b40d0*/  IMAD.X R187, RZ, RZ, RZ, P4 ;  /* 0x000000ffffbb7224 */ /* 0x000fe200020e06ff */
[----:B------:R-:W-:Y:S01]  /*b40e0*/  IADD3 RZ, P4, PT, R194, R91, RZ ;  /* 0x0000005bc2ff7210 */ /* 0x000fe20007f9e0ff */
[----:B------:R-:W-:Y:S01]  /*b40f0*/  IMAD.MOV.U32 R186, RZ, RZ, R195 ;  /* 0x000000ffffba7224 */ /* 0x000fe200078e00c3 */
[----:B------:R-:W-:Y:S01]  /*b4100*/  IADD3.X R194, P3, PT, R228, R53, RZ, P3, !PT ;  /* 0x00000035e4c27210 */ /* 0x000fe20001f7e4ff */
[----:B------:R-:W-:Y:S01]  /*b4110*/  IMAD.WIDE.U32 R184, R42, R198, R184 ;  /* 0x000000c62ab87225 */ /* 0x000fe200078e00b8 */
[----:B------:R-:W-:Y:S02]  /*b4120*/  IADD3.X RZ, P2, PT, R109, R218, RZ, P2, !PT ;  /* 0x000000da6dff7210 */ /* 0x000fe4000175e4ff */
[----:B------:R-:W-:Y:S01]  /*b4130*/  IADD3.X R195, P3, PT, R231, R226, RZ, P3, !PT ;  /* 0x000000e2e7c37210 */ /* 0x000fe20001f7e4ff */
[----:B------:R-:W-:Y:S01]  /*b4140*/  IMAD.WIDE.U32.X R186, R189, 0x1ae3a46, R186, P4 ;  /* 0x01ae3a46bdba7825 */ /* 0x000fe200020e04ba */
[----:B------:R-:W-:-:S02]  /*b4150*/  IADD3 RZ, P4, PT, R194, R188, RZ ;  /* 0x000000bcc2ff7210 */ /* 0x000fc40007f9e0ff */
[----:B------:R-:W-:Y:S01]  /*b4160*/  IADD3.X R189, P2, PT, RZ, R106, RZ, P2, !PT ;  /* 0x0000006affbd7210 */ /* 0x000fe2000175e4ff */
[----:B------:R-:W-:Y:S01]  /*b4170*/  IMAD.WIDE.U32 R154, R44, R219, R154 ;  /* 0x000000db2c9a7225 */ /* 0x000fe200078e009a */
[----:B------:R-:W-:Y:S02]  /*b4180*/  IADD3.X RZ, P4, PT, R195, R224, RZ, P4, !PT ;  /* 0x000000e0c3ff7210 */ /* 0x000fe4000279e4ff */
[----:B------:R-:W-:Y:S01]  /*b4190*/  IADD3.X R53, P3, PT, RZ, RZ, RZ, P3, !PT ;  /* 0x000000ffff357210 */ /* 0x000fe20001f7e4ff */
[----:B------:R-:W-:Y:S01]  /*b41a0*/  IMAD.IADD R180, R155, 0x1, R180 ;  /* 0x000000019bb47824 */ /* 0x000fe200078e02b4 */
[----:B------:R-:W-:Y:S01]  /*b41b0*/  IADD3.X R106, P2, PT, RZ, R107, RZ, P2, !PT ;  /* 0x0000006bff6a7210 */ /* 0x000fe2000175e4ff */
[----:B------:R-:W-:Y:S01]  /*b41c0*/  IMAD.IADD R107, R185, 0x1, R178 ;  /* 0x00000001b96b7824 */ /* 0x000fe200078e02b2 */
[----:B------:R-:W-:Y:S01]  /*b41d0*/  IADD3.X R53, P4, PT, R53, R150, RZ, P4, !PT ;  /* 0x0000009635357210 */ /* 0x000fe2000279e4ff */
[----:B------:R-:W-:Y:S01]  /*b41e0*/  IMAD.IADD R175, R200, 0x1, R175 ;  /* 0x00000001c8af7824 */ /* 0x000fe200078e02af */
[----:B------:R-:W-:Y:S01]  /*b41f0*/  IADD3.X R184, P2, PT, R189, R184, RZ, P2, !PT ;  /* 0x000000b8bdb87210 */ /* 0x000fe2000175e4ff */
[----:B------:R-:W-:Y:S01]  /*b4200*/  IMAD.IADD R183, R213, 0x1, R173 ;  /* 0x00000001d5b77824 */ /* 0x000fe200078e02ad */
[----:B------:R-:W-:Y:S01]  /*b4210*/  IADD3.X R150, PT, PT, R151, RZ, RZ, P4, P3 ;  /* 0x000000ff97967210 */ /* 0x000fe200027e64ff */
[----:B------:R-:W-:Y:S01]  /*b4220*/  IMAD.IADD R161, R214, 0x1, R161 ;  /* 0x00000001d6a17824 */ /* 0x000fe200078e02a1 */
[----:B------:R-:W-:Y:S01]  /*b4230*/  IADD3.X R185, P4, PT, R106, R107, RZ, P2, !PT ;  /* 0x0000006b6ab97210 */ /* 0x000fe2000179e4ff */
[----:B------:R-:W-:Y:S01]  /*b4240*/  IMAD.WIDE.U32 R194, R46, R219, R194 ;  /* 0x000000db2ec27225 */ /* 0x000fe200078e00c2 */
[----:B------:R-:W-:-:S02]  /*b4250*/  IADD3.X R154, P5, PT, R55, R154, RZ, P5, !PT ;  /* 0x0000009a379a7210 */ /* 0x000fc40002fbe4ff */
[----:B------:R-:W-:Y:S01]  /*b4260*/  IADD3.X R107, P4, PT, RZ, RZ, RZ, P4, !PT ;  /* 0x000000ffff6b7210 */ /* 0x000fe2000279e4ff */
[----:B------:R-:W-:Y:S01]  /*b4270*/  IMAD.WIDE.U32 R108, R206, R212, R108 ;  /* 0x000000d4ce6c7225 */ /* 0x000fe200078e006c */
[----:B------:R-:W-:Y:S02]  /*b4280*/  IADD3.X R55, P2, PT, R223, R208, RZ, P1, !PT ;  /* 0x000000d0df377210 */ /* 0x000fe40000f5e4ff */
[----:B------:R-:W-:Y:S01]  /*b4290*/  IADD3.X R155, P1, PT, R225, R180, RZ, P5, !PT ;  /* 0x000000b4e19b7210 */ /* 0x000fe20002f3e4ff */
[----:B------:R-:W-:Y:S01]  /*b42a0*/  IMAD.IADD R216, R109, 0x1, R216 ;  /* 0x000000016dd87824 */ /* 0x000fe200078e02d8 */
[----:B------:R-:W-:Y:S01]  /*b42b0*/  IADD3.X R151, PT, PT, RZ, RZ, RZ, P4, !PT ;  /* 0x000000ffff977210 */ /* 0x000fe200027fe4ff */
[----:B------:R-:W-:Y:S01]  /*b42c0*/  IMAD.IADD R189, R119, 0x1, R103 ;  /* 0x0000000177bd7824 */ /* 0x000fe200078e0267 */
[----:B------:R-:W-:Y:S01]  /*b42d0*/  IADD3 RZ, P4, PT, R184, R174, RZ ;  /* 0x000000aeb8ff7210 */ /* 0x000fe20007f9e0ff */
[----:B------:R-:W-:Y:S01]  /*b42e0*/  IMAD.IADD R61, R205, 0x1, R61 ;  /* 0x00000001cd3d7824 */ /* 0x000fe200078e023d */
[----:B------:R-:W-:-:S02]  /*b42f0*/  IADD3.X R173, P1, PT, RZ, RZ, RZ, P1, !PT ;  /* 0x000000ffffad7210 */ /* 0x000fc40000f3e4ff */
[----:B------:R-:W-:Y:S02]  /*b4300*/  IADD3 RZ, P3, PT, R54, R172, RZ ;  /* 0x000000ac36ff7210 */ /* 0x000fe40007f7e0ff */
[----:B------:R-:W-:Y:S01]  /*b4310*/  IADD3.X RZ, P5, PT, R185, R175, RZ, P4, !PT ;  /* 0x000000afb9ff7210 */ /* 0x000fe200027be4ff */
[----:B------:R-:W-:Y:S01]  /*b4320*/  IMAD.X R175, RZ, RZ, RZ, P1 ;  /* 0x000000ffffaf7224 */ /* 0x000fe200008e06ff */
[----:B------:R-:W-:Y:S01]  /*b4330*/  IADD3 RZ, P4, PT, R154, R160, RZ ;  /* 0x000000a09aff7210 */ /* 0x000fe20007f9e0ff */
[----:B------:R-:W-:Y:S01]  /*b4340*/  IMAD.WIDE.U32 R184, R199, R212, R184 ;  /* 0x000000d4c7b87225 */ /* 0x000fe200078e00b8 */
[----:B------:R-:W-:Y:S02]  /*b4350*/  IADD3.X RZ, P1, PT, R55, R183, RZ, P3, !PT ;  /* 0x000000b737ff7210 */ /* 0x000fe40001f3e4ff */
        /* <DEDUP_REMOVED lines=14> */
[----:B------:R-:W-:Y:S01]  /*b4440*/  IADD3.X R108, P0, PT, R222, R108, RZ, P0, !PT ;  /* 0x0000006cde6c7210 */ /* 0x000fe2000071e4ff */
[----:B------:R-:W-:Y:S01]  /*b4450*/  IMAD.IADD R107, R155, 0x1, R214 ;  /* 0x000000019b6b7824 */ /* 0x000fe200078e02d6 */
[----:B------:R-:W-:Y:S01]  /*b4460*/  IADD3.X R195, P3, PT, R134, R135, RZ, P3, !PT ;  /* 0x0000008786c37210 */ /* 0x000fe20001f7e4ff */
[----:B------:R-:W-:Y:S01]  /*b4470*/  IMAD.X R161, RZ, RZ, RZ, P2 ;  /* 0x000000ffffa17224 */ /* 0x000fe200010e06ff */
[----:B------:R-:W-:Y:S01]  /*b4480*/  IADD3 RZ, P2, PT, R184, R170, RZ ;  /* 0x000000aab8ff7210 */ /* 0x000fe20007f5e0ff */
[----:B------:R-:W-:Y:S01]  /*b4490*/  IMAD.IADD R213, R55, 0x1, R213 ;  /* 0x0000000137d57824 */ /* 0x000fe200078e02d5 */
[----:B------:R-:W-:Y:S02]  /*b44a0*/  IADD3.X R109, P0, PT, R221, R216, RZ, P0, !PT ;  /* 0x000000d8dd6d7210 */ /* 0x000fe4000071e4ff */
[----:B------:R-:W-:Y:S01]  /*b44b0*/  IADD3.X R107, P4, PT, R176, R107, RZ, P4, !PT ;  /* 0x0000006bb06b7210 */ /* 0x000fe2000279e4ff */
[----:B------:R-:W-:Y:S01]  /*b44c0*/  IMAD R55, R54, -0x7af74001, -R213 ;  /* 0x8508bfff36377824 */ /* 0x000fe200078e0ad5 */
[----:B------:R-:W-:-:S02]  /*b44d0*/  IADD3.X R175, P3, PT, RZ, RZ, RZ, P3, !PT ;  /* 0x000000ffffaf7210 */ /* 0x000fc40001f7e4ff */
[----:B------:R-:W-:Y:S01]  /*b44e0*/  IADD3.X RZ, P5, PT, R185, R177, RZ, P2, !PT ;  /* 0x000000b1b9ff7210 */ /* 0x000fe200017be4ff */
[----:B------:R-:W-:Y:S01]  /*b44f0*/  IMAD.IADD R177, R215, 0x1, R163 ;  /* 0x00000001d7b17824 */ /* 0x000fe200078e02a3 */
[----:B------:R-:W-:Y:S01]  /*b4500*/  IADD3.X R155, P0, PT, RZ, RZ, RZ, P0, !PT ;  /* 0x000000ffff9b7210 */ /* 0x000fe2000071e4ff */
[----:B------:R-:W-:Y:S01]  /*b4510*/  IMAD.X R163, RZ, RZ, RZ, P3 ;  /* 0x000000ffffa37224 */ /* 0x000fe200018e06ff */
[----:B------:R-:W-:Y:S01]  /*b4520*/  IADD3.X R173, P4, PT, RZ, RZ, RZ, P4, !PT ;  /* 0x000000ffffad7210 */ /* 0x000fe2000279e4ff */
[----:B------:R-:W-:Y:S01]  /*b4530*/  IMAD.WIDE.U32 R184, R206, R115, R184 ;  /* 0x00000073ceb87225 */ /* 0x000fe200078e00b8 */
[----:B------:R-:W-:Y:S02]  /*b4540*/  IADD3.X R135, P3, PT, R151, R168, RZ, P1, !PT ;  /* 0x000000a897877210 */ /* 0x000fe40000f7e4ff */
[----:B------:R-:W-:Y:S01]  /*b4550*/  IADD3.X R151, P1, PT, RZ, R96, RZ, P5, !PT ;  /* 0x00000060ff977210 */ /* 0x000fe20002f3e4ff */
[----:B------:R-:W-:Y:S01]  /*b4560*/  IMAD.X R165, RZ, RZ, RZ, P4 ;  /* 0x000000ffffa57224 */ /* 0x000fe200020e06ff */
[----:B------:R-:W-:Y:S01]  /*b4570*/  IADD3.X R171, PT, PT, RZ, RZ, RZ, P0, !PT ;  /* 0x000000ffffab7210 */ /* 0x000fe200007fe4ff */
[----:B------:R-:W-:Y:S01]  /*b4580*/  IMAD.IADD R49, R185, 0x1, R49 ;  /* 0x00000001b9317824 */ /* 0x000fe200078e0231 */
[----:B------:R-:W-:Y:S01]  /*b4590*/  IADD3 RZ, P0, PT, R108, R102, RZ ;  /* 0x000000666cff7210 */ /* 0x000fe20007f1e0ff */
[----:B------:R-:W-:Y:S01]  /*b45a0*/  IMAD.WIDE.U32 R102, R42, R212, R106 ;  /* 0x000000d42a667225 */ /* 0x000fe200078e006a */
[----:B------:R-:W-:-:S02]  /*b45b0*/  IADD3 RZ, P2, PT, R106, R164, RZ ;  /* 0x000000a46aff7210 */ /* 0x000fc40007f5e0ff */
[----:B------:R-:W-:Y:S01]  /*b45c0*/  IADD3 RZ, P4, PT, R194, R162, RZ ;  /* 0x000000a2c2ff7210 */ /* 0x000fe20007f9e0ff */
[----:B------:R-:W-:Y:S01]  /*b45d0*/  IMAD.IADD R217, R103, 0x1, R217 ;  /* 0x0000000167d97824 */ /* 0x000fe200078e02d9 */
[----:B------:R-:W-:Y:S02]  /*b45e0*/  IADD3.X R96, P1, PT, RZ, R97, RZ, P1, !PT ;  /* 0x00000061ff607210 */ /* 0x000fe40000f3e4ff */
[----:B------:R-:W-:Y:S02]  /*b45f0*/  IADD3.X RZ, P2, PT, R107, R183, RZ, P2, !PT ;  /* 0x000000b76bff7210 */ /* 0x000fe4000175e4ff */
[----:B------:R-:W-:Y:S01]  /*b4600*/  IADD3.X RZ, P4, PT, R195, R177, RZ, P4, !PT ;  /* 0x000000b1c3ff7210 */ /* 0x000fe2000279e4ff */
[----:B------:R-:W-:Y:S01]  /*b4610*/  IMAD.WIDE.U32 R194, R44, R198, R194 ;  /* 0x000000c62cc27225 */ /* 0x000fe200078e00c2 */
[----:B------:R-:W-:Y:S02]  /*b4620*/  IADD3.X R102, P1, PT, R151, R102, RZ, P1, !PT ;  /* 0x0000006697667210 */ /* 0x000fe40000f3e4ff */
[----:B------:R-:W-:Y:S01]  /*b4630*/  IADD3.X R97, P2, PT, R173, R166, RZ, P2, !PT ;  /* 0x000000a6ad617210 */ /* 0x000fe2000175e4ff */
[----:B------:R-:W-:Y:S01]  /*b4640*/  IMAD.IADD R215, R195, 0x1, R215 ;  /* 0x00000001c3d77824 */ /* 0x000fe200078e02d7 */
[----:B------:R-:W-:Y:S01]  /*b4650*/  IADD3.X R106, P4, PT, R175, R158, RZ, P4, !PT ;  /* 0x0000009eaf6a7210 */ /* 0x000fe2000279e4ff */
[----:B------:R-:W-:Y:S01]  /*b4660*/  IMAD.IADD R177, R47, 0x1, R77 ;  /* 0x000000012fb17824 */ /* 0x000fe200078e024d */
[----:B------:R-:W-:-:S02]  /*b4670*/  IADD3.X R103, P1, PT, R96, R217, RZ, P1, !PT ;  /* 0x000000d960677210 */ /* 0x000fc40000f3e4ff */
[----:B------:R-:W-:Y:S02]  /*b4680*/  IADD3.X R166, P2, PT, R165, R167, RZ, P2, !PT ;  /* 0x000000a7a5a67210 */ /* 0x000fe4000175e4ff */
[----:B------:R-:W-:Y:S02]  /*b4690*/  IADD3.X R159, P5, PT, R163, R159, RZ, P4, !PT ;  /* 0x0000009fa39f7210 */ /* 0x000fe400027be4ff */
[----:B------:R-:W-:Y:S01]  /*b46a0*/  IADD3.X RZ, P0, PT, R109, R189, RZ, P0, !PT ;  /* 0x000000bd6dff7210 */ /* 0x000fe2000071e4ff */
[----:B------:R-:W-:Y:S01]  /*b46b0*/  IMAD.WIDE.U32 R108, R114, 0xf5138f, R108 ;  /* 0x00f5138f726c7825 */ /* 0x000fe200078e006c */
[----:B------:R-:W-:Y:S02]  /*b46c0*/  IADD3.X R151, P4, PT, RZ, RZ, RZ, P1, !PT ;  /* 0x000000ffff977210 */ /* 0x000fe40000f9e4ff */
[----:B------:R-:W-:Y:S01]  /*b46d0*/  IADD3.X R194, P1, PT, R97, R194, RZ, P2, !PT ;  /* 0x000000c261c27210 */ /* 0x000fe2000173e4ff */
[----:B------:R-:W-:Y:S01]  /*b46e0*/  IMAD.IADD R97, R207, 0x1, R153 ;  /* 0x00000001cf617824 */ /* 0x000fe200078e0299 */
[----:B------:R-:W-:Y:S01]  /*b46f0*/  IADD3.X R98, P0, PT, R155, R156, RZ, P0, !PT ;  /* 0x0000009c9b627210 */ /* 0x000fe2000071e4ff */
[----:B------:R-:W-:Y:S01]  /*b4700*/  IMAD.IADD R119, R109, 0x1, R119 ;  /* 0x000000016d777824 */ /* 0x000fe200078e0277 */
[----:B------:R-:W-:-:S02]  /*b4710*/  IADD3.X R107, PT, PT, RZ, RZ, RZ, P4, !PT ;  /* 0x000000ffff6b7210 */ /* 0x000fc400027fe4ff */
[----:B------:R-:W-:Y:S02]  /*b4720*/  IADD3 RZ, P4, PT, R102, R152, RZ ;  /* 0x0000009866ff7210 */ /* 0x000fe40007f9e0ff */
[----:B------:R-:W-:Y:S02]  /*b4730*/  IADD3.X R158, P2, PT, R171, R157, RZ, P0, !PT ;  /* 0x0000009dab9e7210 */ /* 0x000fe4000075e4ff */
[----:B------:R-:W-:Y:S01]  /*b4740*/  IADD3.X R96, P0, PT, R106, R53, RZ, P5, !PT ;  /* 0x000000356a607210 */ /* 0x000fe20002f1e4ff */
[----:B------:R-:W-:Y:S01]  /*b4750*/  IMAD.IADD R53, R50, 0x1, R87 ;  /* 0x0000000132357824 */ /* 0x000fe200078e0257 */
[----:B------:R-:W-:Y:S01]  /*b4760*/  IADD3.X RZ, P4, PT, R103, R97, RZ, P4, !PT ;  /* 0x0000006167ff7210 */ /* 0x000fe2000279e4ff */
[----:B------:R-:W-:Y:S01]  /*b4770*/  IMAD.WIDE.U32 R102, R199, R115, R102 ;  /* 0x00000073c7667225 */ /* 0x000fe200078e0066 */
[----:B------:R-:W-:Y:S02]  /*b4780*/  IADD3.X R195, P1, PT, R166, R215, RZ, P1, !PT ;  /* 0x000000d7a6c37210 */ /* 0x000fe40000f3e4ff */
[----:B------:R-:W-:Y:S01]  /*b4790*/  IADD3 RZ, P5, PT, R96, R86, RZ ;  /* 0x0000005660ff7210 */ /* 0x000fe20007fbe0ff */
[----:B------:R-:W-:Y:S01]  /*b47a0*/  IMAD.WIDE.U32 R86, R54, -0x1, RZ ;  /* 0xffffffff36567825 */ /* 0x000fe200078e00ff */
[----:B------:R-:W-:-:S02]  /*b47b0*/  IADD3.X R97, P0, PT, R159, R150, RZ, P0, !PT ;  /* 0x000000969f617210 */ /* 0x000fc4000071e4ff */
[----:B------:R-:W-:Y:S01]  /*b47c0*/  IADD3.X R151, P4, PT, R151, R130, RZ, P4, !PT ;  /* 0x0000008297977210 */ /* 0x000fe2000279e4ff */
[----:B------:R-:W-:Y:S01]  /*b47d0*/  IMAD.IADD R87, R87, 0x1, R55 ;  /* 0x0000000157577824 */ /* 0x000fe200078e0237 */
[----:B------:R-:W-:Y:S02]  /*b47e0*/  IADD3.X R168, P3, PT, R161, R169, RZ, P3, !PT ;  /* 0x000000a9a1a87210 */ /* 0x000fe40001f7e4ff */
[----:B------:R-:W-:Y:S01]  /*b47f0*/  IADD3.X R130, P4, PT, R107, R131, RZ, P4, !PT ;  /* 0x000000836b827210 */ /* 0x000fe2000279e4ff */
[----:B------:R-:W-:Y:S01]  /*b4800*/  IMAD.WIDE.U32 R106, R202, R212, R194 ;  /* 0x000000d4ca6a7225 */ /* 0x000fe200078e00c2 */
[----:B------:R-:W-:Y:S02]  /*b4810*/  IADD3.X RZ, P5, PT, R97, R53, RZ, P5, !PT ;  /* 0x0000003561ff7210 */ /* 0x000fe40002fbe4ff */
[----:B------:R-:W-:Y:S01]  /*b4820*/  IADD3.X R53, P0, PT, RZ, RZ, RZ, P0, !PT ;  /* 0x000000ffff357210 */ /* 0x000fe2000071e4ff */
[----:B------:R-:W-:Y:S01]  /*b4830*/  IMAD.IADD R107, R107, 0x1, R210 ;  /* 0x000000016b6b7824 */ /* 0x000fe200078e02d2 */
[----:B------:R-:W-:Y:S01]  /*b4840*/  IADD3.X R108, P3, PT, R135, R108, RZ, P3, !PT ;  /* 0x0000006c876c7210 */ /* 0x000fe20001f7e4ff */
[----:B------:R-:W-:Y:S01]  /*b4850*/  IMAD.IADD R131, R211, 0x1, R65 ;  /* 0x00000001d3837824 */ /* 0x000fe200078e0241 */
[----:B------:R-:W-:-:S02]  /*b4860*/  IADD3.X R53, P5, PT, R53, R88, RZ, P5, !PT ;  /* 0x0000005835357210 */ /* 0x000fc40002fbe4ff */
[----:B------:R-:W-:Y:S02]  /*b4870*/  IADD3.X R88, P4, PT, R151, R106, RZ, P4, !PT ;  /* 0x0000006a97587210 */ /* 0x000fe4000279e4ff */
[----:B------:R-:W-:Y:S02]  /*b4880*/  IADD3.X R109, P3, PT, R168, R119, RZ, P3, !PT ;  /* 0x00000077a86d7210 */ /* 0x000fe40001f7e4ff */
[----:B------:R-:W-:Y:S02]  /*b4890*/  IADD3.X R119, PT, PT, R89, RZ, RZ, P5, P0 ;  /* 0x000000ff59777210 */ /* 0x000fe40002fe04ff */
[----:B------:R-:W-:Y:S01]  /*b48a0*/  IADD3.X R89, P4, PT, R130, R107, RZ, P4, !PT ;  /* 0x0000006b82597210 */ /* 0x000fe2000279e4ff */
[----:B------:R-:W-:Y:S01]  /*b48b0*/  IMAD.WIDE.U32 R106, R87, 0x1, RZ ;  /* 0x00000001576a7825 */ /* 0x000fe200078e00ff */
[----:B------:R-:W-:Y:S02]  /*b48c0*/  IADD3.X R55, P3, PT, RZ, RZ, RZ, P3, !PT ;  /* 0x000000ffff377210 */ /* 0x000fe40001f7e4ff */
[----:B------:R-:W-:Y:S01]  /*b48d0*/  IADD3 RZ, P0, PT, R108, R64, RZ ;  /* 0x000000406cff7210 */ /* 0x000fe20007f1e0ff */
[----:B------:R-:W-:Y:S01]  /*b48e0*/  IMAD.WIDE.U32 R64, R86, 0x1, RZ ;  /* 0x0000000156407825 */ /* 0x000fe200078e00ff */
[----:B------:R-:W-:-:S02]  /*b48f0*/  IADD3.X R155, P1, PT, RZ, RZ, RZ, P1, !PT ;  /* 0x000000ffff9b7210 */ /* 0x000fc40000f3e4ff */
[----:B------:R-:W-:Y:S01]  /*b4900*/  IADD3.X R171, P5, PT, RZ, RZ, RZ, P4, !PT ;  /* 0x000000ffffab7210 */ /* 0x000fe200027be4ff */
[--C-:B------:R-:W-:Y:S01]  /*b4910*/  IMAD R153, R86, -0x7af74000, R106.reuse ;  /* 0x8508c00056997824 */ /* 0x100fe200078e026a */
[----:B------:R-:W-:Y:S01]  /*b4920*/  IADD3.X RZ, P4, PT, R109, R131, RZ, P0, !PT ;  /* 0x000000836dff7210 */ /* 0x000fe2000079e4ff */
[----:B------:R-:W-:Y:S01]  /*b4930*/  IMAD.X R135, RZ, RZ, RZ, P3 ;  /* 0x000000ffff877224 */ /* 0x000fe200018e06ff */
[----:B------:R-:W-:Y:S01]  /*b4940*/  IADD3 RZ, P0, PT, R194, R126, RZ ;  /* 0x0000007ec2ff7210 */ /* 0x000fe20007f1e0ff */
[----:B------:R-:W-:Y:S01]  /*b4950*/  IMAD.WIDE.U32 R106, P3, R86, -0x7af74000, R106 ;  /* 0x8508c000566a7825 */ /* 0x000fe2000786006a */
[----:B------:R-:W-:Y:S02]  /*b4960*/  IADD3.X R160, P4, PT, R55, R196, RZ, P4, !PT ;  /* 0x000000c437a07210 */ /* 0x000fe4000279e4ff */
[----:B------:R-:W-:Y:S01]  /*b4970*/  IADD3.X R184, P2, PT, R98, R184, RZ, P2, !PT ;  /* 0x000000b862b87210 */ /* 0x000fe2000175e4ff */
[----:B------:R-:W-:Y:S01]  /*b4980*/  IMAD.X R151, RZ, RZ, RZ, P1 ;  /* 0x000000ffff977224 */ /* 0x000fe200008e06ff */
[----:B------:R-:W-:Y:S01]  /*b4990*/  IADD3 RZ, P1, PT, R54, R64, RZ ;  /* 0x0000004036ff7210 */ /* 0x000fe20007f3e0ff */
[----:B------:R-:W-:Y:S01]  /*b49a0*/  IMAD.WIDE.U32 R130, R87, 0x30000000, RZ ;  /* 0x3000000057827825 */ /* 0x000fe200078e00ff */
[----:B------:R-:W-:-:S02]  /*b49b0*/  IADD3 R54, PT, PT, R65, R153, RZ ;  /* 0x0000009941367210 */ /* 0x000fc40007ffe0ff */
[----:B------:R-:W-:Y:S01]  /*b49c0*/  IADD3.X R196, P4, PT, R135, R197, RZ, P4, !PT ;  /* 0x000000c587c47210 */ /* 0x000fe2000279e4ff */
[----:B------:R-:W-:Y:S01]  /*b49d0*/  IMAD.X R169, RZ, RZ, RZ, P5 ;  /* 0x000000ffffa97224 */ /* 0x000fe200028e06ff */
[----:B------:R-:W-:Y:S01]  /*b49e0*/  IADD3 RZ, P5, PT, R65, R106, RZ ;  /* 0x0000006a41ff7210 */ /* 0x000fe20007fbe0ff */
[----:B------:R-:W-:Y:S01]  /*b49f0*/  IMAD.IADD R65, R210, 0x1, R127 ;  /* 0x00000001d2417824 */ /* 0x000fe200078e027f */
[----:B------:R-:W-:Y:S01]  /*b4a00*/  IADD3.X RZ, P1, PT, R213, R54, RZ, P1, !PT ;  /* 0x00000036d5ff7210 */ /* 0x000fe20000f3e4ff */
[--C-:B------:R-:W-:Y:S01]  /*b4a10*/  IMAD R163, R86, 0x170b5d44, R130.reuse ;  /* 0x170b5d4456a37824 */ /* 0x100fe200078e0282 */
[----:B------:R-:W-:Y:S01]  /*b4a20*/  IADD3.X R185, P2, PT, R158, R49, RZ, P2, !PT ;  /* 0x000000319eb97210 */ /* 0x000fe2000175e4ff */
[----:B------:R-:W-:Y:S01]  /*b4a30*/  IMAD.X R127, RZ, RZ, RZ, P3 ;  /* 0x000000ffff7f7224 */ /* 0x000fe200018e06ff */
[----:B------:R-:W-:Y:S01]  /*b4a40*/  IADD3.X RZ, P0, PT, R195, R65, RZ, P0, !PT ;  /* 0x00000041c3ff7210 */ /* 0x000fe2000071e4ff */
[----:B------:R-:W-:Y:S01]  /*b4a50*/  IMAD.WIDE.U32 R130, P3, R86, 0x170b5d44, R130 ;  /* 0x170b5d4456827825 */ /* 0x000fe20007860082 */
[----:B------:R-:W-:-:S02]  /*b4a60*/  IADD3 R103, PT, PT, R103, R207, RZ ;  /* 0x000000cf67677210 */ /* 0x000fc40007ffe0ff */
[----:B------:R-:W-:Y:S01]  /*b4a70*/  IADD3.X R155, P0, PT, R155, R116, RZ, P0, !PT ;  /* 0x000000749b9b7210 */ /* 0x000fe2000071e4ff */
[----:B------:R-:W-:-:S03]  /*b4a80*/  IMAD.WIDE.U32 R54, R86, 0x30000000, RZ ;  /* 0x3000000056367825 */ /* 0x000fc600078e00ff */
[----:B------:R-:W-:Y:S01]  /*b4a90*/  IADD3.X R154, P0, PT, R151, R117, RZ, P0, !PT ;  /* 0x00000075979a7210 */ /* 0x000fe2000071e4ff */
[----:B------:R-:W-:Y:S01]  /*b4aa0*/  IMAD.X R65, RZ, RZ, RZ, P3 ;  /* 0x000000ffff417224 */ /* 0x000fe200018e06ff */
[----:B------:R-:W-:Y:S01]  /*b4ab0*/  IADD3 RZ, P3, PT, R130, R55, RZ ;  /* 0x0000003782ff7210 */ /* 0x000fe20007f7e0ff */
[----:B------:R-:W-:-:S04]  /*b4ac0*/  IMAD.WIDE.U32 R134, R87, -0x45f6b800, RZ ;  /* 0xba09480057867825 */ /* 0x000fc800078e00ff */
[----:B------:R-:W-:Y:S02]  /*b4ad0*/  IMAD.MOV.U32 R126, RZ, RZ, R107 ;  /* 0x000000ffff7e7224 */ /* 0x000fe400078e006b */
[----:B------:R-:W-:Y:S02]  /*b4ae0*/  IMAD.MOV.U32 R64, RZ, RZ, R131 ;  /* 0x000000ffff407224 */ /* 0x000fe400078e0083 */
[----:B------:R-:W-:-:S04]  /*b4af0*/  IMAD.WIDE.U32 R130, R87, 0xf5138f, RZ ;  /* 0x00f5138f57827825 */ /* 0x000fc800078e00ff */
[----:B------:R-:W-:Y:S02]  /*b4b00*/  IMAD R159, R86, 0x1ef3622f, R134 ;  /* 0x1ef3622f569f7824 */ /* 0x000fe400078e0286 */
[----:B------:R-:W-:-:S04]  /*b4b10*/  IMAD.WIDE.U32.X R126, R87, -0x7af74000, R126, P5 ;  /* 0x8508c000577e7825 */ /* 0x000fc800028e047e */
[----:B------:R-:W-:-:S04]  /*b4b20*/  IMAD.WIDE.U32 R134, P5, R86, 0x1ef3622f, R134 ;  /* 0x1ef3622f56867825 */ /* 0x000fc800078a0086 */
[----:B------:R-:W-:-:S04]  /*b4b30*/  IMAD.WIDE.U32 R106, R86, -0x45f6b800, RZ ;  /* 0xba094800566a7825 */ /* 0x000fc800078e00ff */
[----:B------:R-:W-:Y:S02]  /*b4b40*/  IMAD R161, R86, 0x1a22d9f3, R130 ;  /* 0x1a22d9f356a17824 */ /* 0x000fe400078e0282 */
[----:B------:R-:W-:Y:S01]  /*b4b50*/  IMAD.WIDE.U32.X R116, R87, 0x170b5d44, R64, P3 ;  /* 0x170b5d4457747825 */ /* 0x000fe200018e0440 */
[----:B------:R-:W-:-:S03]  /*b4b60*/  MOV R64, R135 ;  /* 0x0000008700407202 */ /* 0x000fc60000000f00 */
[----:B------:R-:W-:-:S04]  /*b4b70*/  IMAD.WIDE.U32 R130, P3, R86, 0x1a22d9f3, R130 ;  /* 0x1a22d9f356827825 */ /* 0x000fc80007860082 */
[----:B------:R-:W-:-:S04]  /*b4b80*/  IMAD.WIDE.U32 R152, R46, R198, R96 ;  /* 0x000000c62e987225 */ /* 0x000fc800078e0060 */
[----:B------:R-:W-:Y:S01]  /*b4b90*/  IMAD.X R65, RZ, RZ, RZ, P5 ;  /* 0x000000ffff417224 */ /* 0x000fe200028e06ff */
[----:B------:R-:W-:Y:S01]  /*b4ba0*/  IADD3 RZ, P5, PT, R134, R107, RZ ;  /* 0x0000006b86ff7210 */ /* 0x000fe20007fbe0ff */
[----:B------:R-:W-:-:S04]  /*b4bb0*/  IMAD.WIDE.U32 R96, R86, 0xf5138f, RZ ;  /* 0x00f5138f56607825 */ /* 0x000fc800078e00ff */
[----:B------:R-:W-:Y:S01]  /*b4bc0*/  IMAD.X R151, RZ, RZ, RZ, P3 ;  /* 0x000000ffff977224 */ /* 0x000fe200018e06ff */
[----:B------:R-:W-:Y:S01]  /*b4bd0*/  IADD3.X R134, P3, PT, R155, R152, RZ, P0, !PT ;  /* 0x000000989b867210 */ /* 0x000fe2000077e4ff */
[----:B------:R-:W-:Y:S01]  /*b4be0*/  IMAD.IADD R135, R153, 0x1, R50 ;  /* 0x0000000199877824 */ /* 0x000fe200078e0232 */
[----:B------:R-:W-:Y:S01]  /*b4bf0*/  IADD3 RZ, P0, PT, R130, R97, RZ ;  /* 0x0000006182ff7210 */ /* 0x000fe20007f1e0ff */
[----:B------:R-:W-:-:S03]  /*b4c00*/  IMAD.WIDE.U32 R152, R87, 0x6ca1493b, RZ ;  /* 0x6ca1493b57987825 */ /* 0x000fc600078e00ff */
        /* <DEDUP_REMOVED lines=10> */
[----:B------:R-:W-:-:S03]  /*b4cb0*/  IADD3.X RZ, P0, PT, R89, R177, RZ, P0, !PT ;  /* 0x000000b159ff7210 */ /* 0x000fc6000071e4ff */
        /* <DEDUP_REMOVED lines=8> */
[----:B------:R-:W-:Y:S01]  /*b4d40*/  IMAD.WIDE.U32 R152, R86, 0x17c510ea, RZ ;  /* 0x17c510ea56987825 */ /* 0x000fe200078e00ff */
[----:B------:R-:W-:-:S03]  /*b4d50*/  MOV R156, R131 ;  /* 0x00000083009c7202 */ /* 0x000fc60000000f00 */
[----:B------:R-:W-:Y:S01]  /*b4d60*/  IMAD.X R157, RZ, RZ, RZ, P3 ;  /* 0x000000ffff9d7224 */ /* 0x000fe200018e06ff */
[----:B------:R-:W-:Y:S01]  /*b4d70*/  IADD3 RZ, P3, PT, R130, R153, RZ ;  /* 0x0000009982ff7210 */ /* 0x000fe20007f7e0ff */
[----:B------:R-:W-:-:S04]  /*b4d80*/  IMAD.WIDE.U32 R130, R44, R212, R134 ;  /* 0x000000d42c827225 */ /* 0x000fc800078e0086 */
[----:B------:R-:W-:Y:S01]  /*b4d90*/  IMAD.IADD R49, R209, 0x1, R81 ;  /* 0x00000001d1317824 */ /* 0x000fe200078e0251 */
[----:B------:R-:W-:Y:S01]  /*b4da0*/  IADD3.X R130, P0, PT, R171, R130, RZ, P0, !PT ;  /* 0x00000082ab827210 */ /* 0x000fe2000071e4ff */
[----:B------:R-:W-:Y:S01]  /*b4db0*/  IMAD.WIDE.U32.X R76, R87, -0x39c4fa40, R76, P5 ;  /* 0xc63b05c0574c7825 */ /* 0x000fe200028e044c */
[----:B------:R-:W-:-:S03]  /*b4dc0*/  IADD3 RZ, P5, PT, R134, R80, RZ ;  /* 0x0000005086ff7210 */ /* 0x000fc60007fbe0ff */
[----:B------:R-:W-:Y:S01]  /*b4dd0*/  IMAD.IADD R50, R131, 0x1, R209 ;  /* 0x0000000183327824 */ /* 0x000fe200078e02d1 */
[----:B------:R-:W-:Y:S01]  /*b4de0*/  IADD3.X RZ, P5, PT, R135, R49, RZ, P5, !PT ;  /* 0x0000003187ff7210 */ /* 0x000fe20002fbe4ff */
[----:B------:R-:W-:Y:S01]  /*b4df0*/  IMAD.WIDE.U32.X R156, R87, 0x1ae3a46, R156, P3 ;  /* 0x01ae3a46579c7825 */ /* 0x000fe200018e049c */
[----:B------:R-:W-:Y:S02]  /*b4e00*/  IADD3.X R87, P2, PT, RZ, RZ, RZ, P2, !PT ;  /* 0x000000ffff577210 */ /* 0x000fe4000175e4ff */
[----:B------:R-:W-:Y:S01]  /*b4e10*/  IADD3.X R131, P0, PT, R169, R50, RZ, P0, !PT ;  /* 0x00000032a9837210 */ /* 0x000fe2000071e4ff */
[----:B------:R-:W-:Y:S01]  /*b4e20*/  IMAD.IADD R81, R99, 0x1, R139 ;  /* 0x0000000163517824 */ /* 0x000fe200078e028b */
[----:B------:R-:W-:Y:S01]  /*b4e30*/  IADD3.X R68, P5, PT, R173, R144, RZ, P5, !PT ;  /* 0x00000090ad447210 */ /* 0x000fe20002fbe4ff */
[----:B------:R-:W-:Y:S01]  /*b4e40*/  IMAD.X R135, RZ, RZ, RZ, P2 ;  /* 0x000000ffff877224 */ /* 0x000fe200010e06ff */
[----:B------:R-:W-:Y:S01]  /*b4e50*/  IADD3.X R139, P0, PT, RZ, RZ, RZ, P0, !PT ;  /* 0x000000ffff8b7210 */ /* 0x000fe2000071e4ff */
[----:B------:R-:W-:Y:S01]  /*b4e60*/  IMAD.IADD R69, R204, 0x1, R147 ;  /* 0x00000001cc457824 */ /* 0x000fe200078e0293 */
[----:B------:R-:W-:-:S02]  /*b4e70*/  IADD3.X R144, P5, PT, R175, R145, RZ, P5, !PT ;  /* 0x00000091af907210 */ /* 0x000fc40002fbe4ff */
[----:B------:R-:W-:Y:S01]  /*b4e80*/  IADD3 RZ, P2, PT, R184, R138, RZ ;  /* 0x0000008ab8ff7210 */ /* 0x000fe20007f5e0ff */
[----:B------:R-:W-:Y:S01]  /*b4e90*/  IMAD.X R145, RZ, RZ, RZ, P0 ;  /* 0x000000ffff917224 */ /* 0x000fe200000e06ff */
[----:B------:R-:W-:Y:S02]  /*b4ea0*/  IADD3.X R49, P1, PT, RZ, R126, RZ, P1, !PT ;  /* 0x0000007eff317210 */ /* 0x000fe40000f3e4ff */
[----:B------:R-:W-:Y:S02]  /*b4eb0*/  IADD3 RZ, P0, PT, R130, R146, RZ ;  /* 0x0000009282ff7210 */ /* 0x000fe40007f1e0ff */
[----:B------:R-:W-:Y:S02]  /*b4ec0*/  IADD3.X R68, P5, PT, R68, R53, RZ, P5, !PT ;  /* 0x0000003544447210 */ /* 0x000fe40002fbe4ff */
[----:B------:R-:W-:Y:S01]  /*b4ed0*/  IADD3.X RZ, P2, PT, R185, R81, RZ, P2, !PT ;  /* 0x00000051b9ff7210 */ /* 0x000fe2000175e4ff */
[----:B------:R-:W-:Y:S01]  /*b4ee0*/  IMAD.WIDE.U32 R80, R118, -0x45f6b800, R108 ;  /* 0xba09480076507825 */ /* 0x000fe200078e006c */
[----:B------:R-:W-:-:S02]  /*b4ef0*/  IADD3.X R126, P1, PT, RZ, R127, RZ, P1, !PT ;  /* 0x0000007fff7e7210 */ /* 0x000fc40000f3e4ff */
[----:B------:R-:W-:Y:S01]  /*b4f00*/  IADD3.X RZ, P0, PT, R131, R69, RZ, P0, !PT ;  /* 0x0000004583ff7210 */ /* 0x000fe2000071e4ff */
[----:B------:R-:W-:Y:S01]  /*b4f10*/  IMAD.IADD R211, R81, 0x1, R211 ;  /* 0x0000000151d37824 */ /* 0x000fe200078e02d3 */
[----:B------:R-:W-:Y:S02]  /*b4f20*/  IADD3 RZ, P3, PT, R68, R60, RZ ;  /* 0x0000003c44ff7210 */ /* 0x000fe40007f7e0ff */
[----:B------:R-:W-:Y:S02]  /*b4f30*/  IADD3.X R69, P5, PT, R144, R119, RZ, P5, !PT ;  /* 0x0000007790457210 */ /* 0x000fe40002fbe4ff */
[----:B------:R-:W-:Y:S02]  /*b4f40*/  IADD3.X R80, P1, PT, R49, R80, RZ, P1, !PT ;  /* 0x0000005031507210 */ /* 0x000fe40000f3e4ff */
[----:B------:R-:W-:Y:S01]  /*b4f50*/  IADD3.X R109, P2, PT, R87, R120, RZ, P2, !PT ;  /* 0x00000078576d7210 */ /* 0x000fe2000175e4ff */
[----:B------:R-:W-:Y:S01]  /*b4f60*/  IMAD.IADD R87, R203, 0x1, R141 ;  /* 0x00000001cb577824 */ /* 0x000fe200078e028d */
[----:B------:R-:W-:Y:S01]  /*b4f70*/  IADD3.X RZ, P3, PT, R69, R61, RZ, P3, !PT ;  /* 0x0000003d45ff7210 */ /* 0x000fe20001f7e4ff */
[----:B------:R-:W-:Y:S01]  /*b4f80*/  IMAD.WIDE.U32 R60, R46, R212, R68 ;  /* 0x000000d42e3c7225 */ /* 0x000fe200078e0044 */
        /* <DEDUP_REMOVED lines=10> */
[----:B------:R-:W-:Y:S01]  /*b5030*/  IADD3.X R143, PT, PT, R143, RZ, RZ, P3, P5 ;  /* 0x000000ff8f8f7210 */ /* 0x000fe20001fea4ff */
[----:B------:R-:W-:Y:S01]  /*b5040*/  IMAD.IADD R141, R201, 0x1, R85 ;  /* 0x00000001c98d7824 */ /* 0x000fe200078e0255 */
[----:B------:R-:W-:-:S02]  /*b5050*/  IADD3 R205, PT, PT, R61, R205, RZ ;  /* 0x000000cd3dcd7210 */ /* 0x000fc40007ffe0ff */
[----:B------:R-:W-:Y:S02]  /*b5060*/  IADD3.X R60, P0, PT, R53, R60, RZ, P0, !PT ;  /* 0x0000003c353c7210 */ /* 0x000fe4000071e4ff */
[----:B------:R-:W-:Y:S02]  /*b5070*/  IADD3.X R49, P3, PT, RZ, RZ, RZ, P1, !PT ;  /* 0x000000ffff317210 */ /* 0x000fe40000f7e4ff */
[----:B------:R-:W-:Y:S02]  /*b5080*/  IADD3.X R61, P0, PT, R148, R205, RZ, P0, !PT ;  /* 0x000000cd943d7210 */ /* 0x000fe4000071e4ff */
[----:B------:R-:W-:Y:S01]  /*b5090*/  IADD3.X R68, P4, PT, R160, R68, RZ, P4, !PT ;  /* 0x00000044a0447210 */ /* 0x000fe2000279e4ff */
[----:B------:R-:W-:Y:S01]  /*b50a0*/  IMAD.X R53, RZ, RZ, RZ, P3 ;  /* 0x000000ffff357224 */ /* 0x000fe200018e06ff */
[----:B------:R-:W-:Y:S02]  /*b50b0*/  IADD3 RZ, P3, PT, R60, R140, RZ ;  /* 0x0000008c3cff7210 */ /* 0x000fe40007f7e0ff */
[----:B------:R-:W-:-:S02]  /*b50c0*/  IADD3.X R55, P0, PT, RZ, RZ, RZ, P0, !PT ;  /* 0x000000ffff377210 */ /* 0x000fc4000071e4ff */
[----:B------:R-:W-:Y:S01]  /*b50d0*/  IADD3.X R69, P5, PT, R196, R99, RZ, P4, !PT ;  /* 0x00000063c4457210 */ /* 0x000fe200027be4ff */
[----:B------:R-:W-:Y:S01]  /*b50e0*/  IMAD.IADD R99, R45, 0x1, R133 ;  /* 0x000000012d637824 */ /* 0x000fe200078e0285 */
[----:B------:R-:W-:Y:S01]  /*b50f0*/  IADD3.X RZ, P4, PT, R61, R87, RZ, P3, !PT ;  /* 0x000000573dff7210 */ /* 0x000fe20001f9e4ff */
[----:B------:R-:W-:Y:S01]  /*b5100*/  IMAD.X R119, RZ, RZ, RZ, P0 ;  /* 0x000000ffff777224 */ /* 0x000fe200000e06ff */
[----:B------:R-:W-:Y:S01]  /*b5110*/  IADD3 RZ, P1, PT, R80, R54, RZ ;  /* 0x0000003650ff7210 */ /* 0x000fe20007f3e0ff */
[----:B------:R-:W-:Y:S01]  /*b5120*/  IMAD.WIDE.U32 R60, R44, R115, R60 ;  /* 0x000000732c3c7225 */ /* 0x000fe200078e003c */
[----:B------:R-:W-:Y:S02]  /*b5130*/  IADD3.X R54, P4, PT, R55, R62, RZ, P4, !PT ;  /* 0x0000003e37367210 */ /* 0x000fe4000279e4ff */
[----:B------:R-:W-:Y:S01]  /*b5140*/  IADD3.X R127, P3, PT, RZ, RZ, RZ, P5, !PT ;  /* 0x000000ffff7f7210 */ /* 0x000fe20002f7e4ff */
[----:B------:R-:W-:Y:S01]  /*b5150*/  IMAD.IADD R203, R61, 0x1, R203 ;  /* 0x000000013dcb7824 */ /* 0x000fe200078e02cb */
[----:B------:R-:W-:Y:S01]  /*b5160*/  IADD3.X RZ, P5, PT, R81, R139, RZ, P1, !PT ;  /* 0x0000008b51ff7210 */ /* 0x000fe20000fbe4ff */
[----:B------:R-:W-:Y:S01]  /*b5170*/  IMAD.WIDE.U32 R80, R86, 0x30000000, R80 ;  /* 0x3000000056507825 */ /* 0x000fe200078e0050 */
[----:B------:R-:W-:-:S02]  /*b5180*/  IADD3.X R62, P4, PT, R119, R63, RZ, P4, !PT ;  /* 0x0000003f773e7210 */ /* 0x000fc4000279e4ff */
[----:B------:R-:W-:Y:S01]  /*b5190*/  IADD3 RZ, P1, PT, R102, R132, RZ ;  /* 0x0000008466ff7210 */ /* 0x000fe20007f3e0ff */
[----:B------:R-:W-:Y:S01]  /*b51a0*/  IMAD.X R87, RZ, RZ, RZ, P3 ;  /* 0x000000ffff577224 */ /* 0x000fe200018e06ff */
[----:B------:R-:W-:Y:S01]  /*b51b0*/  IADD3 RZ, P0, PT, R68, R136, RZ ;  /* 0x0000008844ff7210 */ /* 0x000fe20007f1e0ff */
[----:B------:R-:W-:Y:S01]  /*b51c0*/  IMAD.IADD R163, R81, 0x1, R163 ;  /* 0x0000000151a37824 */ /* 0x000fe200078e02a3 */
[----:B------:R-:W-:Y:S01]  /*b51d0*/  IADD3.X R49, P3, PT, R49, R116, RZ, P5, !PT ;  /* 0x0000007431317210 */ /* 0x000fe20002f7e4ff */
[----:B------:R-:W-:Y:S01]  /*b51e0*/  IMAD.IADD R81, R159, 0x1, R107 ;  /* 0x000000019f517824 */ /* 0x000fe200078e026b */
[----:B------:R-:W-:Y:S01]  /*b51f0*/  IADD3.X R54, P4, PT, R54, R121, RZ, P4, !PT ;  /* 0x0000007936367210 */ /* 0x000fe2000279e4ff */
[----:B------:R-:W-:Y:S01]  /*b5200*/  IMAD R119, R80, -0x7af74001, -R163 ;  /* 0x8508bfff50777824 */ /* 0x000fe200078e0aa3 */
[----:B------:R-:W-:Y:S01]  /*b5210*/  IADD3.X RZ, P1, PT, R103, R99, RZ, P1, !PT ;  /* 0x0000006367ff7210 */ /* 0x000fe20000f3e4ff */
[----:B------:R-:W-:Y:S01]  /*b5220*/  IMAD.WIDE.U32 R98, R118, 0xf5138f, R68 ;  /* 0x00f5138f76627825 */ /* 0x000fe200078e0044 */
[----:B------:R-:W-:-:S02]  /*b5230*/  IADD3.X RZ, P0, PT, R69, R135, RZ, P0, !PT ;  /* 0x0000008745ff7210 */ /* 0x000fc4000071e4ff */
[----:B------:R-:W-:Y:S01]  /*b5240*/  IADD3.X R116, P3, PT, R53, R117, RZ, P3, !PT ;  /* 0x0000007535747210 */ /* 0x000fe20001f7e4ff */
[----:B------:R-:W-:Y:S01]  /*b5250*/  IMAD.IADD R53, R43, 0x1, R57 ;  /* 0x000000012b357824 */ /* 0x000fe200078e0239 */
[----:B------:R-:W-:Y:S01]  /*b5260*/  IADD3 RZ, P5, PT, R54, R56, RZ ;  /* 0x0000003836ff7210 */ /* 0x000fe20007fbe0ff */
[----:B------:R-:W-:Y:S01]  /*b5270*/  IMAD.WIDE.U32 R68, R206, R48, R102 ;  /* 0x00000030ce447225 */ /* 0x000fe200078e0066 */
[----:B------:R-:W-:Y:S02]  /*b5280*/  IADD3.X R55, P4, PT, R62, R143, RZ, P4, !PT ;  /* 0x0000008f3e377210 */ /* 0x000fe4000279e4ff */
[----:B------:R-:W-:Y:S01]  /*b5290*/  IADD3.X R98, P3, PT, R49, R98, RZ, P3, !PT ;  /* 0x0000006231627210 */ /* 0x000fe20001f7e4ff */
[----:B------:R-:W-:Y:S01]  /*b52a0*/  IMAD.WIDE.U32 R56, R80, -0x1, RZ ;  /* 0xffffffff50387825 */ /* 0x000fe200078e00ff */
[----:B------:R-:W-:Y:S02]  /*b52b0*/  IADD3.X RZ, P5, PT, R55, R53, RZ, P5, !PT ;  /* 0x0000003537ff7210 */ /* 0x000fe40002fbe4ff */
[----:B------:R-:W-:Y:S01]  /*b52c0*/  IADD3.X R63, P4, PT, RZ, RZ, RZ, P4, !PT ;  /* 0x000000ffff3f7210 */ /* 0x000fe2000279e4ff */
        /* <DEDUP_REMOVED lines=9> */
[----:B------:R-:W-:Y:S01]  /*b5360*/  IMAD.WIDE.U32 R62, R56, 0x1, RZ ;  /* 0x00000001383e7825 */ /* 0x000fe200078e00ff */
[----:B------:R-:W-:Y:S02]  /*b5370*/  IADD3.X R133, P2, PT, RZ, RZ, RZ, P2, !PT ;  /* 0x000000ffff857210 */ /* 0x000fe4000175e4ff */
[----:B------:R-:W-:Y:S01]  /*b5380*/  IADD3 RZ, P4, PT, R98, R106, RZ ;  /* 0x0000006a62ff7210 */ /* 0x000fe20007f9e0ff */
[----:B------:R-:W-:Y:S01]  /*b5390*/  IMAD.WIDE.U32 R106, P5, R56, -0x7af74000, R102 ;  /* 0x8508c000386a7825 */ /* 0x000fe200078a0066 */
[----:B------:R-:W-:Y:S02]  /*b53a0*/  IADD3.X R129, P3, PT, RZ, RZ, RZ, P3, !PT ;  /* 0x000000ffff817210 */ /* 0x000fe40001f7e4ff */
[----:B------:R-:W-:Y:S01]  /*b53b0*/  IADD3.X R45, P1, PT, RZ, R78, RZ, P1, !PT ;  /* 0x0000004eff2d7210 */ /* 0x000fe20000f3e4ff */
[----:B------:R-:W-:Y:S01]  /*b53c0*/  IMAD.X R135, RZ, RZ, RZ, P2 ;  /* 0x000000ffff877224 */ /* 0x000fe200010e06ff */
[----:B------:R-:W-:Y:S01]  /*b53d0*/  IADD3.X RZ, P4, PT, R99, R81, RZ, P4, !PT ;  /* 0x0000005163ff7210 */ /* 0x000fe2000279e4ff */
[----:B------:R-:W-:Y:S01]  /*b53e0*/  IMAD.X R117, RZ, RZ, RZ, P5 ;  /* 0x000000ffff757224 */ /* 0x000fe200028e06ff */
[----:B------:R-:W-:Y:S01]  /*b53f0*/  IADD3.X R50, P2, PT, RZ, R79, RZ, P1, !PT ;  /* 0x0000004fff327210 */ /* 0x000fe20000f5e4ff */
[----:B------:R-:W-:Y:S01]  /*b5400*/  IMAD.X R53, RZ, RZ, RZ, P3 ;  /* 0x000000ffff357224 */ /* 0x000fe200018e06ff */
[----:B------:R-:W-:Y:S01]  /*b5410*/  IADD3 RZ, P5, PT, R63, R106, RZ ;  /* 0x0000006a3fff7210 */ /* 0x000fe20007fbe0ff */
[----:B------:R-:W-:Y:S01]  /*b5420*/  IMAD.WIDE.U32 R78, R119, 0x30000000, RZ ;  /* 0x30000000774e7825 */ /* 0x000fe200078e00ff */
[----:B------:R-:W-:-:S02]  /*b5430*/  IADD3 RZ, P3, PT, R80, R62, RZ ;  /* 0x0000003e50ff7210 */ /* 0x000fc40007f7e0ff */
[----:B------:R-:W-:Y:S01]  /*b5440*/  IADD3.X R127, P0, PT, R127, R192, RZ, P0, !PT ;  /* 0x000000c07f7f7210 */ /* 0x000fe2000071e4ff */
[----:B------:R-:W-:Y:S01]  /*b5450*/  IMAD.MOV.U32 R116, RZ, RZ, R107 ;  /* 0x000000ffff747224 */ /* 0x000fe200078e006b */
[----:B------:R-:W-:Y:S01]  /*b5460*/  IADD3 R57, PT, PT, R83, R123, RZ ;  /* 0x0000007b53397210 */ /* 0x000fe20007ffe0ff */
[----:B------:R-:W-:Y:S01]  /*b5470*/  IMAD.WIDE.U32 R80, R42, R115, R88 ;  /* 0x000000732a507225 */ /* 0x000fe200078e0058 */
[----:B------:R-:W-:Y:S02]  /*b5480*/  IADD3 RZ, P1, PT, R68, R122, RZ ;  /* 0x0000007a44ff7210 */ /* 0x000fe40007f3e0ff */
[----:B------:R-:W-:Y:S01]  /*b5490*/  IADD3.X R192, P0, PT, R87, R193, RZ, P0, !PT ;  /* 0x000000c157c07210 */ /* 0x000fe2000071e4ff */
[----:B------:R-:W-:Y:S01]  /*b54a0*/  IMAD.WIDE.U32.X R116, R119, -0x7af74000, R116, P5 ;  /* 0x8508c00077747825 */ /* 0x000fe200028e0474 */
[----:B------:R-:W-:Y:S02]  /*b54b0*/  IADD3.X R80, P2, PT, R45, R80, RZ, P2, !PT ;  /* 0x000000502d507210 */ /* 0x000fe4000175e4ff */
[----:B------:R-:W-:Y:S01]  /*b54c0*/  IADD3.X RZ, P1, PT, R69, R57, RZ, P1, !PT ;  /* 0x0000003945ff7210 */ /* 0x000fe20000f3e4ff */
[----:B------:R-:W-:Y:S01]  /*b54d0*/  IMAD.WIDE.U32 R106, R56, 0x30000000, RZ ;  /* 0x30000000386a7825 */ /* 0x000fe200078e00ff */
[----:B------:R-:W-:-:S03]  /*b54e0*/  IADD3.X R129, P4, PT, R129, R64, RZ, P4, !PT ;  /* 0x0000004081817210 */ /* 0x000fc6000279e4ff */
        /* <DEDUP_REMOVED lines=10> */
[----:B------:R-:W-:Y:S02]  /*b5590*/  IMAD R87, R56, 0x170b5d44, R78 ;  /* 0x170b5d4438577824 */ /* 0x000fe400078e024e */
[----:B------:R-:W-:-:S04]  /*b55a0*/  IMAD.WIDE.U32.X R108, R119, 0x170b5d44, R108, P5 ;  /* 0x170b5d44776c7825 */ /* 0x000fc800028e046c */
[----:B------:R-:W-:-:S04]  /*b55b0*/  IMAD.WIDE.U32 R78, P5, R56, 0x1ef3622f, R88 ;  /* 0x1ef3622f384e7825 */ /* 0x000fc800078a0058 */
[----:B------:R-:W-:-:S04]  /*b55c0*/  IMAD.WIDE.U32 R102, R56, -0x45f6b800, RZ ;  /* 0xba09480038667825 */ /* 0x000fc800078e00ff */
[----:B------:R-:W-:Y:S01]  /*b55d0*/  IMAD.X R139, RZ, RZ, RZ, P2 ;  /* 0x000000ffff8b7224 */ /* 0x000fe200010e06ff */
[----:B------:R-:W-:Y:S01]  /*b55e0*/  IADD3 RZ, P2, PT, R80, R84, RZ ;  /* 0x0000005450ff7210 */ /* 0x000fe20007f5e0ff */
[----:B------:R-:W-:Y:S01]  /*b55f0*/  IMAD R47, R56, 0x1ef3622f, R88 ;  /* 0x1ef3622f382f7824 */ /* 0x000fe200078e0258 */
[----:B------:R-:W-:Y:S01]  /*b5600*/  MOV R88, R79 ;  /* 0x0000004f00587202 */ /* 0x000fe20000000f00 */
[----:B------:R-:W-:Y:S01]  /*b5610*/  IMAD.X R89, RZ, RZ, RZ, P5 ;  /* 0x000000ffff597224 */ /* 0x000fe200028e06ff */
[----:B------:R-:W-:Y:S01]  /*b5620*/  IADD3 RZ, P5, PT, R78, R103, RZ ;  /* 0x000000674eff7210 */ /* 0x000fe20007fbe0ff */
[----:B------:R-:W-:Y:S01]  /*b5630*/  IMAD.WIDE.U32 R84, R119, 0xf5138f, RZ ;  /* 0x00f5138f77547825 */ /* 0x000fe200078e00ff */
[----:B------:R-:W-:-:S03]  /*b5640*/  IADD3.X RZ, P2, PT, R81, R141, RZ, P2, !PT ;  /* 0x0000008d51ff7210 */ /* 0x000fc6000175e4ff */
[----:B------:R-:W-:Y:S01]  /*b5650*/  IMAD R45, R56, 0x1a22d9f3, R84 ;  /* 0x1a22d9f3382d7824 */ /* 0x000fe200078e0254 */
[----:B------:R-:W-:Y:S01]  /*b5660*/  IADD3.X R137, P2, PT, R137, R92, RZ, P2, !PT ;  /* 0x0000005c89897210 */ /* 0x000fe2000175e4ff */
[----:B------:R-:W-:-:S04]  /*b5670*/  IMAD.WIDE.U32.X R88, R119, 0x1ef3622f, R88, P5 ;  /* 0x1ef3622f77587825 */ /* 0x000fc800028e0458 */
[----:B------:R-:W-:-:S04]  /*b5680*/  IMAD.WIDE.U32 R68, R114, 0x17c510ea, R68 ;  /* 0x17c510ea72447825 */ /* 0x000fc800078e0044 */
        /* <DEDUP_REMOVED lines=9> */
[----:B------:R-:W-:Y:S02]  /*b5720*/  IADD3.X RZ, P3, PT, R163, R114, RZ, P3, !PT ;  /* 0x00000072a3ff7210 */ /* 0x000fe40001f7e4ff */
[----:B------:R-:W-:Y:S01]  /*b5730*/  IADD3.X R121, P0, PT, R192, R57, RZ, P0, !PT ;  /* 0x00000039c0797210 */ /* 0x000fe2000071e4ff */
[----:B------:R-:W-:Y:S01]  /*b5740*/  IMAD.MOV.U32 R64, RZ, RZ, R85 ;  /* 0x000000ffff407224 */ /* 0x000fe200078e0055 */
[----:B------:R-:W-:Y:S01]  /*b5750*/  IADD3.X R72, P1, PT, R135, R113, RZ, P1, !PT ;  /* 0x0000007187487210 */ /* 0x000fe20000f3e4ff */
[----:B------:R-:W-:Y:S01]  /*b5760*/  IMAD.WIDE.U32 R62, R119, 0x17c510ea, RZ ;  /* 0x17c510ea773e7825 */ /* 0x000fe200078e00ff */
[----:B------:R-:W-:-:S02]  /*b5770*/  IADD3.X R133, P0, PT, RZ, RZ, RZ, P0, !PT ;  /* 0x000000ffff857210 */ /* 0x000fc4000071e4ff */
[----:B------:R-:W-:Y:S01]  /*b5780*/  IADD3.X R114, P2, PT, R139, R93, RZ, P2, !PT ;  /* 0x0000005d8b727210 */ /* 0x000fe2000175e4ff */
[----:B------:R-:W-:-:S04]  /*b5790*/  IMAD.WIDE.U32.X R64, R119, 0x1a22d9f3, R64, P5 ;  /* 0x1a22d9f377407825 */ /* 0x000fc800028e0440 */
[----:B------:R-:W-:-:S04]  /*b57a0*/  IMAD.WIDE.U32 R84, P5, R56, -0x39c4fa40, R68 ;  /* 0xc63b05c038547825 */ /* 0x000fc800078a0044 */
[C---:B------:R-:W-:Y:S02]  /*b57b0*/  IMAD R53, R56.reuse, -0x39c4fa40, R68 ;  /* 0xc63b05c038357824 */ /* 0x040fe400078e0244 */
[----:B------:R-:W-:Y:S02]  /*b57c0*/  IMAD.X R113, RZ, RZ, RZ, P5 ;  /* 0x000000ffff717224 */ /* 0x000fe400028e06ff */
[C-C-:B------:R-:W-:Y:S02]  /*b57d0*/  IMAD R57, R56.reuse, 0x1ae3a46, R62.reuse ;  /* 0x01ae3a4638397824 */ /* 0x140fe400078e023e */
[----:B------:R-:W-:-:S04]  /*b57e0*/  IMAD.WIDE.U32 R122, P5, R56, 0x1ae3a46, R62 ;  /* 0x01ae3a46387a7825 */ /* 0x000fc800078a003e */
[----:B------:R-:W-:Y:S01]  /*b57f0*/  IMAD.WIDE.U32 R68, R56, 0x6ca1493b, RZ ;  /* 0x6ca1493b38447825 */ /* 0x000fe200078e00ff */
[----:B------:R-:W-:-:S03]  /*b5800*/  MOV R126, R123 ;  /* 0x0000007b007e7202 */ /* 0x000fc60000000f00 */
[----:B------:R-:W-:-:S04]  /*b5810*/  IMAD.WIDE.U32 R62, R56, 0x17c510ea, RZ ;  /* 0x17c510ea383e7825 */ /* 0x000fc800078e00ff */
[----:B------:R-:W-:Y:S01]  /*b5820*/  IMAD.X R135, RZ, RZ, RZ, P0 ;  /* 0x000000ffff877224 */ /* 0x000fe200000e06ff */
[----:B------:R-:W-:Y:S01]  /*b5830*/  IADD3 RZ, P0, PT, R84, R69, RZ ;  /* 0x0000004554ff7210 */ /* 0x000fe20007f1e0ff */
[----:B------:R-:W-:Y:S01]  /*b5840*/  IMAD.X R127, RZ, RZ, RZ, P5 ;  /* 0x000000ffff7f7224 */ /* 0x000fe200028e06ff */
[----:B------:R-:W-:Y:S01]  /*b5850*/  IADD3 RZ, P5, PT, R122, R63, RZ ;  /* 0x0000003f7aff7210 */ /* 0x000fe20007fbe0ff */
[----:B------:R-:W-:Y:S02]  /*b5860*/  IMAD.MOV.U32 R112, RZ, RZ, R85 ;  /* 0x000000ffff707224 */ /* 0x000fe400078e0055 */
[----:B------:R-:W-:-:S04]  /*b5870*/  IMAD.WIDE.U32 R122, R199, R48, R80 ;  /* 0x00000030c77a7225 */ /* 0x000fc800078e0050 */
[----:B------:R-:W-:Y:S02]  /*b5880*/  IMAD.IADD R141, R227, 0x1, R191 ;  /* 0x00000001e38d7824 */ /* 0x000fe400078e02bf */
[----:B------:R-:W-:Y:S01]  /*b5890*/  IMAD.WIDE.U32.X R84, R119, -0x39c4fa40, R112, P0 ;  /* 0xc63b05c077547825 */ /* 0x000fe200000e0470 */
[----:B------:R-:W-:-:S03]  /*b58a0*/  IADD3 RZ, P0, PT, R120, R190, RZ ;  /* 0x000000be78ff7210 */ /* 0x000fc60007f1e0ff */
[----:B------:R-:W-:Y:S01]  /*b58b0*/  IMAD.WIDE.U32.X R80, R119, 0x1ae3a46, R126, P5 ;  /* 0x01ae3a4677507825 */ /* 0x000fe200028e047e */
[----:B------:R-:W-:Y:S02]  /*b58c0*/  IADD3.X R119, P1, PT, R83, R122, RZ, P1, !PT ;  /* 0x0000007a53777210 */ /* 0x000fe40000f3e4ff */
[----:B------:R-:W-:Y:S01]  /*b58d0*/  IADD3.X RZ, P0, PT, R121, R141, RZ, P0, !PT ;  /* 0x0000008d79ff7210 */ /* 0x000fe2000071e4ff */
[----:B------:R-:W-:Y:S01]  /*b58e0*/  IMAD.IADD R201, R123, 0x1, R201 ;  /* 0x000000017bc97824 */ /* 0x000fe200078e02c9 */
[----:B------:R-:W-:Y:S01]  /*b58f0*/  IADD3.X R83, P3, PT, RZ, R116, RZ, P3, !PT ;  /* 0x00000074ff537210 */ /* 0x000fe20001f7e4ff */
[----:B------:R-:W-:-:S03]  /*b5900*/  IMAD.WIDE.U32 R112, R202, R115, R130 ;  /* 0x00000073ca707225 */ /* 0x000fc600078e0082 */
[----:B------:R-:W-:Y:S01]  /*b5910*/  IADD3.X R116, P3, PT, RZ, R117, RZ, P3, !PT ;  /* 0x00000075ff747210 */ /* 0x000fe20001f7e4ff */
[----:B------:R-:W-:Y:S01]  /*b5920*/  IMAD.WIDE.U32 R92, R118, 0x6ca1493b, R120 ;  /* 0x6ca1493b765c7825 */ /* 0x000fe200078e0078 */
[----:B------:R-:W-:Y:S02]  /*b5930*/  IADD3.X R121, P1, PT, R72, R201, RZ, P1, !PT ;  /* 0x000000c948797210 */ /* 0x000fe40000f3e4ff */
[----:B------:R-:W-:Y:S01]  /*b5940*/  IADD3.X R112, P2, PT, R137, R112, RZ, P2, !PT ;  /* 0x0000007089707210 */ /* 0x000fe2000175e4ff */
[----:B------:R-:W-:Y:S01]  /*b5950*/  IMAD.IADD R113, R113, 0x1, R204 ;  /* 0x0000000171717824 */ /* 0x000fe200078e02cc */
[----:B------:R-:W-:Y:S01]  /*b5960*/  IADD3.X R123, P1, PT, RZ, RZ, RZ, P1, !PT ;  /* 0x000000ffff7b7210 */ /* 0x000fe20000f3e4ff */
[----:B------:R-:W-:Y:S01]  /*b5970*/  IMAD.IADD R227, R93, 0x1, R227 ;  /* 0x000000015de37824 */ /* 0x000fe200078e02e3 */
[----:B------:R-:W-:Y:S01]  /*b5980*/  IADD3.X R92, P4, PT, R129, R92, RZ, P4, !PT ;  /* 0x0000005c815c7210 */ /* 0x000fe2000279e4ff */
[----:B------:R-:W-:Y:S01]  /*b5990*/  IMAD.WIDE.U32 R98, R86, -0x45f6b800, R98 ;  /* 0xba09480056627825 */ /* 0x000fe200078e0062 */
[----:B------:R-:W-:-:S02]  /*b59a0*/  IADD3.X R72, P5, PT, R133, R94, RZ, P0, !PT ;  /* 0x0000005e85487210 */ /* 0x000fc400007be4ff */
[----:B------:R-:W-:Y:S01]  /*b59b0*/  IADD3.X R113, P2, PT, R114, R113, RZ, P2, !PT ;  /* 0x0000007172717210 */ /* 0x000fe2000175e4ff */
[----:B------:R-:W-:Y:S01]  /*b59c0*/  IMAD.X R127, RZ, RZ, RZ, P1 ;  /* 0x000000ffff7f7224 */ /* 0x000fe200008e06ff */
        /* <DEDUP_REMOVED lines=9> */
[----:B------:R-:W-:Y:S01]  /*b5a60*/  IMAD.WIDE.U32 R54, R46, R115, R54 ;  /* 0x000000732e367225 */ /* 0x000fe200078e0036 */
[----:B------:R-:W-:-:S02]  /*b5a70*/  IADD3.X R111, P4, PT, RZ, RZ, RZ, P4, !PT ;  /* 0x000000ffff6f7210 */ /* 0x000fc4000279e4ff */
[----:B------:R-:W-:Y:S01]  /*b5a80*/  IADD3.X R131, PT, PT, RZ, RZ, RZ, P5, !PT ;  /* 0x000000ffff837210 */ /* 0x000fe20002ffe4ff */
[----:B------:R-:W-:Y:S01]  /*b5a90*/  IMAD.IADD R55, R55, 0x1, R43 ;  /* 0x0000000137377824 */ /* 0x000fe200078e022b */
[----:B------:R-:W-:Y:S01]  /*b5aa0*/  IADD3.X R95, P5, PT, R116, R159, RZ, P2, !PT ;  /* 0x0000009f745f7210 */ /* 0x000fe200017be4ff */
[----:B------:R-:W-:Y:S01]  /*b5ab0*/  IMAD.X R117, RZ, RZ, RZ, P4 ;  /* 0x000000ffff757224 */ /* 0x000fe200020e06ff */
[----:B------:R-:W-:Y:S01]  /*b5ac0*/  IADD3.X RZ, P0, PT, R113, R137, RZ, P0, !PT ;  /* 0x0000008971ff7210 */ /* 0x000fe2000071e4ff */
[----:B------:R-:W-:Y:S01]  /*b5ad0*/  IMAD.IADD R103, R47, 0x1, R103 ;  /* 0x000000012f677824 */ /* 0x000fe200078e0267 */
[----:B------:R-:W-:Y:S02]  /*b5ae0*/  IADD3 RZ, P2, PT, R94, R106, RZ ;  /* 0x0000006a5eff7210 */ /* 0x000fe40007f5e0ff */
[----:B------:R-:W-:Y:S02]  /*b5af0*/  IADD3.X R83, P4, PT, RZ, RZ, RZ, P5, !PT ;  /* 0x000000ffff537210 */ /* 0x000fe40002f9e4ff */
[----:B------:R-:W-:-:S02]  /*b5b00*/  IADD3.X R107, P0, PT, R129, R124, RZ, P0, !PT ;  /* 0x0000007c816b7210 */ /* 0x000fc4000071e4ff */
[----:B------:R-:W-:Y:S01]  /*b5b10*/  IADD3.X R98, P1, PT, R72, R119, RZ, P1, !PT ;  /* 0x0000007748627210 */ /* 0x000fe20000f3e4ff */
[----:B------:R-:W-:Y:S01]  /*b5b20*/  IMAD.IADD R119, R229, 0x1, R91 ;  /* 0x00000001e5777824 */ /* 0x000fe200078e025b */
[----:B------:R-:W-:Y:S01]  /*b5b30*/  IADD3.X RZ, P2, PT, R95, R135, RZ, P2, !PT ;  /* 0x000000875fff7210 */ /* 0x000fe2000175e4ff */
[----:B------:R-:W-:Y:S01]  /*b5b40*/  IMAD.X R97, RZ, RZ, RZ, P4 ;  /* 0x000000ffff617224 */ /* 0x000fe200020e06ff */
[----:B------:R-:W-:Y:S01]  /*b5b50*/  IADD3 RZ, P3, PT, R92, R96, RZ ;  /* 0x000000605cff7210 */ /* 0x000fe20007f7e0ff */
[----:B------:R-:W-:Y:S01]  /*b5b60*/  IMAD.WIDE.U32 R94, R56, 0x30000000, R94 ;  /* 0x30000000385e7825 */ /* 0x000fe200078e005e */
[----:B------:R-:W-:Y:S02]  /*b5b70*/  IADD3.X R124, P0, PT, R131, R125, RZ, P0, !PT ;  /* 0x0000007d837c7210 */ /* 0x000fe4000071e4ff */
[----:B------:R-:W-:Y:S01]  /*b5b80*/  IADD3 RZ, P4, PT, R98, R90, RZ ;  /* 0x0000005a62ff7210 */ /* 0x000fe20007f9e0ff */
[----:B------:R-:W-:Y:S01]  /*b5b90*/  IMAD.WIDE.U32 R90, R42, R48, R112 ;  /* 0x000000302a5a7225 */ /* 0x000fe200078e0070 */
[----:B------:R-:W-:-:S02]  /*b5ba0*/  IADD3.X R99, P1, PT, R110, R121, RZ, P1, !PT ;  /* 0x000000796e637210 */ /* 0x000fc40000f3e4ff */
[----:B------:R-:W-:Y:S01]  /*b5bb0*/  IADD3.X R61, P2, PT, R83, R108, RZ, P2, !PT ;  /* 0x0000006c533d7210 */ /* 0x000fe2000175e4ff */
[----:B------:R-:W-:Y:S01]  /*b5bc0*/  IMAD.IADD R113, R181, 0x1, R75 ;  /* 0x00000001b5717824 */ /* 0x000fe200078e024b */
[----:B------:R-:W-:Y:S01]  /*b5bd0*/  IADD3.X RZ, P3, PT, R93, R133, RZ, P3, !PT ;  /* 0x000000855dff7210 */ /* 0x000fe20001f7e4ff */
[----:B------:R-:W-:Y:S01]  /*b5be0*/  IMAD.IADD R121, R95, 0x1, R87 ;  /* 0x000000015f797824 */ /* 0x000fe200078e0257 */
[----:B------:R-:W-:Y:S01]  /*b5bf0*/  IADD3.X R96, P0, PT, R107, R60, RZ, P0, !PT ;  /* 0x0000003c6b607210 */ /* 0x000fe2000071e4ff */
[----:B------:R-:W-:Y:S01]  /*b5c00*/  IMAD.IADD R131, R52, 0x1, R71 ;  /* 0x0000000134837824 */ /* 0x000fe200078e0247 */
[----:B------:R-:W-:Y:S01]  /*b5c10*/  IADD3.X RZ, P4, PT, R99, R119, RZ, P4, !PT ;  /* 0x0000007763ff7210 */ /* 0x000fe2000279e4ff */
[----:B------:R-:W-:Y:S01]  /*b5c20*/  IMAD.WIDE.U32 R118, R118, 0x17c510ea, R98 ;  /* 0x17c510ea76767825 */ /* 0x000fe200078e0062 */
[----:B------:R-:W-:Y:S02]  /*b5c30*/  IADD3.X R83, P1, PT, RZ, RZ, RZ, P1, !PT ;  /* 0x000000ffff537210 */ /* 0x000fe40000f3e4ff */
[----:B------:R-:W-:Y:S01]  /*b5c40*/  IADD3.X R108, P2, PT, R97, R109, RZ, P2, !PT ;  /* 0x0000006d616c7210 */ /* 0x000fe2000175e4ff */
[----:B------:R-:W-:Y:S01]  /*b5c50*/  IMAD.IADD R229, R119, 0x1, R229 ;  /* 0x0000000177e57824 */ /* 0x000fe200078e02e5 */
[----:B------:R-:W-:Y:S01]  /*b5c60*/  IADD3.X R107, P3, PT, R111, R150, RZ, P3, !PT ;  /* 0x000000966f6b7210 */ /* 0x000fe20001f7e4ff */
[----:B------:R-:W-:Y:S01]  /*b5c70*/  IMAD.IADD R119, R165, 0x1, R155 ;  /* 0x00000001a5777824 */ /* 0x000fe200078e029b */
[----:B------:R-:W-:-:S02]  /*b5c80*/  IADD3.X R97, P0, PT, R124, R203, RZ, P0, !PT ;  /* 0x000000cb7c617210 */ /* 0x000fc4000071e4ff */
[----:B------:R-:W-:Y:S01]  /*b5c90*/  IADD3.X R50, P5, PT, R83, R186, RZ, P4, !PT ;  /* 0x000000ba53327210 */ /* 0x000fe200027be4ff */
[----:B------:R-:W-:Y:S01]  /*b5ca0*/  IMAD.X R83, RZ, RZ, RZ, P1 ;  /* 0x000000ffff537224 */ /* 0x000fe200008e06ff */
[----:B------:R-:W-:Y:S01]  /*b5cb0*/  IADD3 RZ, P4, PT, R96, R74, RZ ;  /* 0x0000004a60ff7210 */ /* 0x000fe20007f9e0ff */
[----:B------:R-:W-:Y:S01]  /*b5cc0*/  IMAD.WIDE.U32 R74, R86, 0xf5138f, R92 ;  /* 0x00f5138f564a7825 */ /* 0x000fe200078e005c */
[----:B------:R-:W-:Y:S02]  /*b5cd0*/  IADD3.X R150, P3, PT, R117, R151, RZ, P3, !PT ;  /* 0x0000009775967210 */ /* 0x000fe40001f7e4ff */
[----:B------:R-:W-:Y:S01]  /*b5ce0*/  IADD3.X R99, P0, PT, RZ, RZ, RZ, P0, !PT ;  /* 0x000000ffff637210 */ /* 0x000fe2000071e4ff */
[----:B------:R-:W-:Y:S01]  /*b5cf0*/  IMAD R117, R94, -0x7af74001, -R121 ;  /* 0x8508bfff5e757824 */ /* 0x000fe200078e0a79 */
[----:B------:R-:W-:Y:S01]  /*b5d00*/  IADD3.X RZ, P4, PT, R97, R113, RZ, P4, !PT ;  /* 0x0000007161ff7210 */ /* 0x000fe2000279e4ff */
[----:B------:R-:W-:Y:S01]  /*b5d10*/  IMAD.WIDE.U32 R202, R202, R48, R96 ;  /* 0x00000030caca7225 */ /* 0x000fe200078e0060 */
[----:B------:R-:W-:-:S02]  /*b5d20*/  IADD3.X R72, P1, PT, R83, R187, RZ, P5, !PT ;  /* 0x000000bb53487210 */ /* 0x000fc40002f3e4ff */
[----:B------:R-:W-:Y:S01]  /*b5d30*/  IADD3.X R92, P3, PT, R107, R118, RZ, P3, !PT ;  /* 0x000000766b5c7210 */ /* 0x000fe20001f7e4ff */
[----:B------:R-:W-:Y:S01]  /*b5d40*/  IMAD.X R111, RZ, RZ, RZ, P0 ;  /* 0x000000ffff6f7224 */ /* 0x000fe200000e06ff */
[----:B------:R-:W-:Y:S01]  /*b5d50*/  IADD3.X R74, P5, PT, R61, R74, RZ, P2, !PT ;  /* 0x0000004a3d4a7210 */ /* 0x000fe200017be4ff */
[----:B------:R-:W-:Y:S01]  /*b5d60*/  IMAD.WIDE.U32 R60, R94, -0x1, RZ ;  /* 0xffffffff5e3c7825 */ /* 0x000fe200078e00ff */
[----:B------:R-:W-:Y:S02]  /*b5d70*/  IADD3.X R99, P4, PT, R99, R100, RZ, P4, !PT ;  /* 0x0000006463637210 */ /* 0x000fe4000279e4ff */
[----:B------:R-:W-:Y:S01]  /*b5d80*/  IADD3.X R93, P3, PT, R150, R229, RZ, P3, !PT ;  /* 0x000000e5965d7210 */ /* 0x000fe20001f7e4ff */
[----:B------:R-:W-:Y:S01]  /*b5d90*/  IMAD.IADD R117, R61, 0x1, R117 ;  /* 0x000000013d757824 */ /* 0x000fe200078e0275 */
[----:B------:R-:W-:Y:S01]  /*b5da0*/  IADD3.X R100, P4, PT, R111, R101, RZ, P4, !PT ;  /* 0x000000656f647210 */ /* 0x000fe2000279e4ff */
[----:B------:R-:W-:Y:S01]  /*b5db0*/  IMAD.WIDE.U32 R106, R60, 0x1, RZ ;  /* 0x000000013c6a7825 */ /* 0x000fe200078e00ff */
[----:B------:R-:W-:-:S02]  /*b5dc0*/  IADD3.X R109, P3, PT, RZ, RZ, RZ, P3, !PT ;  /* 0x000000ffff6d7210 */ /* 0x000fc40001f7e4ff */
[----:B------:R-:W-:Y:S01]  /*b5dd0*/  IADD3 R161, PT, PT, R75, R161, RZ ;  /* 0x000000a14ba17210 */ /* 0x000fe20007ffe0ff */
[----:B------:R-:W-:Y:S01]  /*b5de0*/  IMAD.WIDE.U32 R42, R117, 0x1, RZ ;  /* 0x00000001752a7825 */ /* 0x000fe200078e00ff */
[----:B------:R-:W-:Y:S02]  /*b5df0*/  IADD3.X R98, P4, PT, R99, R54, RZ, P4, !PT ;  /* 0x0000003663627210 */ /* 0x000fe4000279e4ff */
[----:B------:R-:W-:Y:S01]  /*b5e00*/  IADD3 RZ, P2, PT, R74, R102, RZ ;  /* 0x000000664aff7210 */ /* 0x000fe20007f5e0ff */
[----:B------:R-:W-:Y:S01]  /*b5e10*/  IMAD.X R95, RZ, RZ, RZ, P3 ;  /* 0x000000ffff5f7224 */ /* 0x000fe200018e06ff */
[----:B------:R-:W-:Y:S01]  /*b5e20*/  IADD3.X R75, P3, PT, R108, R161, RZ, P5, !PT ;  /* 0x000000a16c4b7210 */ /* 0x000fe20002f7e4ff */
[--C-:B------:R-:W-:Y:S01]  /*b5e30*/  IMAD R97, R60, -0x7af74000, R42.reuse ;  /* 0x8508c0003c617824 */ /* 0x100fe200078e022a */
[----:B------:R-:W-:Y:S01]  /*b5e40*/  IADD3.X R99, P4, PT, R100, R55, RZ, P4, !PT ;  /* 0x0000003764637210 */ /* 0x000fe2000279e4ff */
[----:B------:R-:W-:Y:S01]  /*b5e50*/  IMAD.WIDE.U32 R54, P5, R60, -0x7af74000, R42 ;  /* 0x8508c0003c367825 */ /* 0x000fe200078a002a */
[----:B------:R-:W-:-:S02]  /*b5e60*/  IADD3 RZ, P0, PT, R92, R154, RZ ;  /* 0x0000009a5cff7210 */ /* 0x000fc40007f1e0ff */
[----:B------:R-:W-:Y:S01]  /*b5e70*/  IADD3.X R61, P1, PT, R50, R123, RZ, P1, !PT ;  /* 0x0000007b323d7210 */ /* 0x000fe20000f3e4ff */
[----:B------:R-:W-:Y:S01]  /*b5e80*/  IMAD.WIDE.U32 R42, R117, 0x30000000, RZ ;  /* 0x30000000752a7825 */ /* 0x000fe200078e00ff */
[----:B------:R-:W-:Y:S02]  /*b5e90*/  IADD3.X RZ, P2, PT, R75, R103, RZ, P2, !PT ;  /* 0x000000674bff7210 */ /* 0x000fe4000175e4ff */
[----:B------:R-:W-:Y:S01]  /*b5ea0*/  IADD3.X RZ, P0, PT, R93, R119, RZ, P0, !PT ;  /* 0x000000775dff7210 */ /* 0x000fe2000071e4ff */
[----:B------:R-:W-:Y:S01]  /*b5eb0*/  IMAD.X R103, RZ, RZ, RZ, P5 ;  /* 0x000000ffff677224 */ /* 0x000fe200028e06ff */
[----:B------:R-:W-:Y:S01]  /*b5ec0*/  IADD3 RZ, P5, PT, R107, R54, RZ ;  /* 0x000000366bff7210 */ /* 0x000fe20007fbe0ff */
[----:B------:R-:W-:Y:S01]  /*b5ed0*/  IMAD.MOV.U32 R102, RZ, RZ, R55 ;  /* 0x000000ffff667224 */ /* 0x000fe200078e0037 */
[----:B------:R-:W-:Y:S01]  /*b5ee0*/  IADD3.X R72, P1, PT, R72, R127, RZ, P1, !PT ;  /* 0x0000007f48487210 */ /* 0x000fe20000f3e4ff */
[----:B------:R-:W-:Y:S01]  /*b5ef0*/  IMAD.WIDE.U32 R100, R60, 0x30000000, RZ ;  /* 0x300000003c647825 */ /* 0x000fe200078e00ff */
[----:B------:R-:W-:-:S02]  /*b5f00*/  IADD3.X R127, P4, PT, RZ, RZ, RZ, P4, !PT ;  /* 0x000000ffff7f7210 */ /* 0x000fc4000279e4ff */
[----:B------:R-:W-:Y:S01]  /*b5f10*/  IADD3.X R110, P0, PT, R109, R76, RZ, P0, !PT ;  /* 0x0000004c6d6e7210 */ /* 0x000fe2000071e4ff */
[----:B------:R-:W-:Y:S01]  /*b5f20*/  IMAD.WIDE.U32.X R102, R117, -0x7af74000, R102, P5 ;  /* 0x8508c00075667825 */ /* 0x000fe200028e0466 */
[----:B------:R-:W-:Y:S02]  /*b5f30*/  IADD3 R179, PT, PT, R91, R179, RZ ;  /* 0x000000b35bb37210 */ /* 0x000fe40007ffe0ff */
[----:B------:R-:W-:Y:S01]  /*b5f40*/  IADD3.X R76, P0, PT, R95, R77, RZ, P0, !PT ;  /* 0x0000004d5f4c7210 */ /* 0x000fe2000071e4ff */
[----:B------:R-:W-:Y:S01]  /*b5f50*/  IMAD.WIDE.U32 R54, P5, R60, 0x170b5d44, R42 ;  /* 0x170b5d443c367825 */ /* 0x000fe200078a002a */
[----:B------:R-:W-:-:S03]  /*b5f60*/  IADD3.X R83, P3, PT, RZ, RZ, RZ, P3, !PT ;  /* 0x000000ffff537210 */ /* 0x000fc60001f7e4ff */
[----:B------:R-:W-:Y:S01]  /*b5f70*/  IMAD.X R129, RZ, RZ, RZ, P4 ;  /* 0x000000ffff817224 */ /* 0x000fe200020e06ff */
[----:B------:R-:W-:Y:S01]  /*b5f80*/  IADD3.X R91, P4, PT, R61, R90, RZ, P1, !PT ;  /* 0x0000005a3d5b7210 */ /* 0x000fe20000f9e4ff */
[----:B------:R-:W-:Y:S01]  /*b5f90*/  IMAD.IADD R108, R107, 0x1, R97 ;  /* 0x000000016b6c7824 */ /* 0x000fe200078e0261 */
[----:B------:R-:W-:Y:S01]  /*b5fa0*/  IADD3.X R61, P2, PT, R83, R88, RZ, P2, !PT ;  /* 0x00000058533d7210 */ /* 0x000fe2000175e4ff */
[----:B------:R-:W-:Y:S01]  /*b5fb0*/  IMAD R133, R60, 0x170b5d44, R42 ;  /* 0x170b5d443c857824 */ /* 0x000fe200078e022a */
[----:B------:R-:W-:Y:S01]  /*b5fc0*/  IADD3.X R77, P4, PT, R72, R179, RZ, P4, !PT ;  /* 0x000000b3484d7210 */ /* 0x000fe2000279e4ff */
[----:B------:R-:W-:Y:S01]  /*b5fd0*/  IMAD.X R97, RZ, RZ, RZ, P5 ;  /* 0x000000ffff617224 */ /* 0x000fe200028e06ff */
[----:B------:R-:W-:Y:S01]  /*b5fe0*/  IADD3 RZ, P5, PT, R54, R101, RZ ;  /* 0x0000006536ff7210 */ /* 0x000fe20007fbe0ff */
[----:B------:R-:W-:Y:S01]  /*b5ff0*/  IMAD.WIDE.U32 R42, R117, -0x45f6b800, RZ ;  /* 0xba094800752a7825 */ /* 0x000fe200078e00ff */
[----:B------:R-:W-:-:S03]  /*b6000*/  IADD3.X R110, P0, PT, R110, R91, RZ, P0, !PT ;  /* 0x0000005b6e6e7210 */ /* 0x000fc6000071e4ff */
[----:B------:R-:W-:Y:S01]  /*b6010*/  IMAD.MOV.U32 R96, RZ, RZ, R55 ;  /* 0x000000ffff607224 */ /* 0x000fe200078e0037 */
[----:B------:R-:W-:Y:S01]  /*b6020*/  IADD3.X R111, P0, PT, R76, R77, RZ, P0, !PT ;  /* 0x0000004d4c6f7210 */ /* 0x000fe2000071e4ff */
[----:B------:R-:W-:-:S03]  /*b6030*/  IMAD.WIDE.U32 R54, R117, 0xf5138f, RZ ;  /* 0x00f5138f75367825 */ /* 0x000fc600078e00ff */
[----:B------:R-:W-:Y:S01]  /*b6040*/  IADD3.X R123, P0, PT, RZ, RZ, RZ, P0, !PT ;  /* 0x000000ffff7b7210 */ /* 0x000fe2000071e4ff */
[----:B------:R-:W-:-:S04]  /*b6050*/  IMAD.WIDE.U32.X R96, R117, 0x170b5d44, R96, P5 ;  /* 0x170b5d4475607825 */ /* 0x000fc800028e0460 */
[----:B------:R-:W-:-:S04]  /*b6060*/  IMAD.WIDE.U32 R76, P5, R60, 0x1ef3622f, R42 ;  /* 0x1ef3622f3c4c7825 */ /* 0x000fc800078a002a */
[----:B------:R-:W-:Y:S01]  /*b6070*/  IMAD.X R87, RZ, RZ, RZ, P3 ;  /* 0x000000ffff577224 */ /* 0x000fe200018e06ff */
[----:B------:R-:W-:Y:S01]  /*b6080*/  IADD3 RZ, P3, PT, R94, R106, RZ ;  /* 0x0000006a5eff7210 */ /* 0x000fe20007f7e0ff */
[----:B------:R-:W-:Y:S02]  /*b6090*/  IMAD.X R43, RZ, RZ, RZ, P5 ;  /* 0x000000ffff2b7224 */ /* 0x000fe400028e06ff */
[C---:B------:R-:W-:Y:S01]  /*b60a0*/  IMAD.WIDE.U32 R112, P5, R60.reuse, 0x1a22d9f3, R54 ;  /* 0x1a22d9f33c707825 */ /* 0x040fe200078a0036 */
[----:B------:R-:W-:Y:S02]  /*b60b0*/  IADD3.X R50, P2, PT, R87, R89, RZ, P2, !PT ;  /* 0x0000005957327210 */ /* 0x000fe4000175e4ff */
[----:B------:R-:W-:Y:S01]  /*b60c0*/  IADD3.X RZ, P3, PT, R121, R108, RZ, P3, !PT ;  /* 0x0000006c79ff7210 */ /* 0x000fe20001f7e4ff */
[----:B------:R-:W-:Y:S01]  /*b60d0*/  IMAD.WIDE.U32 R94, R60, -0x45f6b800, RZ ;  /* 0xba0948003c5e7825 */ /* 0x000fe200078e00ff */
[----:B------:R-:W-:-:S03]  /*b60e0*/  IADD3.X R89, PT, PT, RZ, RZ, RZ, P5, !PT ;  /* 0x000000ffff597210 */ /* 0x000fc60002ffe4ff */
[----:B------:R-:W-:Y:S01]  /*b60f0*/  IMAD.WIDE.U32 R92, R86, 0x6ca1493b, R92 ;  /* 0x6ca1493b565c7825 */ /* 0x000fe200078e005c */
[----:B------:R-:W-:-:S03]  /*b6100*/  IADD3 RZ, P5, PT, R76, R95, RZ ;  /* 0x0000005f4cff7210 */ /* 0x000fc60007fbe0ff */
[C---:B------:R-:W-:Y:S01]  /*b6110*/  IMAD R87, R60.reuse, 0x1a22d9f3, R54 ;  /* 0x1a22d9f33c577824 */ /* 0x040fe200078e0236 */
[----:B------:R-:W-:Y:S01]  /*b6120*/  IADD3.X R106, P2, PT, R61, R92, RZ, P2, !PT ;  /* 0x0000005c3d6a7210 */ /* 0x000fe2000175e4ff */
[----:B------:R-:W-:-:S04]  /*b6130*/  IMAD.WIDE.U32 R90, R60, 0xf5138f, RZ ;  /* 0x00f5138f3c5a7825 */ /* 0x000fc800078e00ff */
[----:B------:R-:W-:Y:S02]  /*b6140*/  IMAD R109, R60, 0x1ef3622f, R42 ;  /* 0x1ef3622f3c6d7824 */ /* 0x000fe400078e022a */
[----:B------:R-:W-:-:S04]  /*b6150*/  IMAD.WIDE.U32 R54, R117, 0x6ca1493b, RZ ;  /* 0x6ca1493b75367825 */ /* 0x000fc800078e00ff */
[----:B------:R-:W-:Y:S02]  /*b6160*/  IMAD.MOV.U32 R42, RZ, RZ, R77 ;  /* 0x000000ffff2a7224 */ /* 0x000fe400078e004d */
[----:B------:R-:W-:Y:S01]  /*b6170*/  IMAD.X R125, RZ, RZ, RZ, P0 ;  /* 0x000000ffff7d7224 */ /* 0x000fe200000e06ff */
[----:B------:R-:W-:Y:S01]  /*b6180*/  IADD3 RZ, P0, PT, R112, R91, RZ ;  /* 0x0000005b70ff7210 */ /* 0x000fe20007f1e0ff */
[----:B------:R-:W-:Y:S02]  /*b6190*/  IMAD.IADD R165, R93, 0x1, R165 ;  /* 0x000000015da57824 */ /* 0x000fe400078e02a5 */
[----:B------:R-:W-:Y:S02]  /*b61a0*/  IMAD.MOV.U32 R88, RZ, RZ, R113 ;  /* 0x000000ffff587224 */ /* 0x000fe400078e0071 */
[----:B------:R-:W-:Y:S01]  /*b61b0*/  IMAD.WIDE.U32 R112, R117, 0x17c510ea, RZ ;  /* 0x17c510ea75707825 */ /* 0x000fe200078e00ff */
[----:B------:R-:W-:-:S03]  /*b61c0*/  IADD3.X R107, P2, PT, R50, R165, RZ, P2, !PT ;  /* 0x000000a5326b7210 */ /* 0x000fc6000175e4ff */
[----:B------:R-:W-:Y:S01]  /*b61d0*/  IMAD.WIDE.U32.X R92, R117, 0x1ef3622f, R42, P5 ;  /* 0x1ef3622f755c7825 */ /* 0x000fe200028e042a */
[----:B------:R-:W-:-:S03]  /*b61e0*/  IADD3.X R119, P2, PT, RZ, RZ, RZ, P2, !PT ;  /* 0x000000ffff777210 */ /* 0x000fc6000175e4ff */
[----:B------:R-:W-:-:S04]  /*b61f0*/  IMAD.WIDE.U32 R114, P5, R60, -0x39c4fa40, R54 ;  /* 0xc63b05c03c727825 */ /* 0x000fc800078a0036 */
[C-C-:B------:R-:W-:Y:S02]  /*b6200*/  IMAD R61, R60.reuse, 0x1ae3a46, R112.reuse ;  /* 0x01ae3a463c3d7824 */ /* 0x140fe400078e0270 */
[----:B------:R-:W-:Y:S02]  /*b6210*/  IMAD.X R77, RZ, RZ, RZ, P5 ;  /* 0x000000ffff4d7224 */ /* 0x000fe400028e06ff */
[----:B------:R-:W-:-:S04]  /*b6220*/  IMAD.WIDE.U32 R112, P5, R60, 0x1ae3a46, R112 ;  /* 0x01ae3a463c707825 */ /* 0x000fc800078a0070 */
[----:B------:R-:W-:-:S04]  /*b6230*/  IMAD.WIDE.U32 R42, R60, 0x17c510ea, RZ ;  /* 0x17c510ea3c2a7825 */ /* 0x000fc800078e00ff */
[----:B------:R-:W-:Y:S01]  /*b6240*/  IMAD.WIDE.U32.X R88, R117, 0x1a22d9f3, R88, P0 ;  /* 0x1a22d9f375587825 */ /* 0x000fe200000e0458 */
[----:B------:R-:W-:-:S03]  /*b6250*/  IADD3 RZ, P0, PT, R98, R70, RZ ;  /* 0x0000004662ff7210 */ /* 0x000fc60007f1e0ff */
[----:B------:R-:W-:Y:S01]  /*b6260*/  IMAD.WIDE.U32 R70, R60, 0x6ca1493b, RZ ;  /* 0x6ca1493b3c467825 */ /* 0x000fe200078e00ff */
[----:B------:R-:W-:-:S03]  /*b6270*/  IADD3.X RZ, P0, PT, R99, R131, RZ, P0, !PT ;  /* 0x0000008363ff7210 */ /* 0x000fc6000071e4ff */
[----:B------:R-:W-:Y:S01]  /*b6280*/  IMAD R83, R60, -0x39c4fa40, R54 ;  /* 0xc63b05c03c537824 */ /* 0x000fe200078e0236 */
[----:B------:R-:W-:Y:S01]  /*b6290*/  MOV R54, R113 ;  /* 0x0000007100367202 */ /* 0x000fe20000000f00 */
[----:B------:R-:W-:Y:S01]  /*b62a0*/  IMAD.X R55, RZ, RZ, RZ, P5 ;  /* 0x000000ffff377224 */ /* 0x000fe200028e06ff */
[----:B------:R-:W-:Y:S01]  /*b62b0*/  IADD3 RZ, P5, PT, R112, R43, RZ ;  /* 0x0000002b70ff7210 */ /* 0x000fe20007fbe0ff */
[----:B------:R-:W-:Y:S01]  /*b62c0*/  IMAD.X R121, RZ, RZ, RZ, P2 ;  /* 0x000000ffff797224 */ /* 0x000fe200010e06ff */
[----:B------:R-:W-:Y:S01]  /*b62d0*/  IADD3 RZ, P2, PT, R114, R71, RZ ;  /* 0x0000004772ff7210 */ /* 0x000fe20007f5e0ff */
[----:B------:R-:W-:Y:S01]  /*b62e0*/  IMAD.MOV.U32 R76, RZ, RZ, R115 ;  /* 0x000000ffff4c7224 */ /* 0x000fe200078e0073 */
[----:B------:R-:W-:Y:S01]  /*b62f0*/  IADD3.X R72, P0, PT, R127, R104, RZ, P0, !PT ;  /* 0x000000687f487210 */ /* 0x000fe2000071e4ff */
[----:B------:R-:W-:Y:S01]  /*b6300*/  IMAD.WIDE.U32.X R54, R117, 0x1ae3a46, R54, P5 ;  /* 0x01ae3a4675367825 */ /* 0x000fe200028e0436 */
[----:B------:R-:W-:Y:S02]  /*b6310*/  IADD3 RZ, P5, PT, R106, R78, RZ ;  /* 0x0000004e6aff7210 */ /* 0x000fe40007fbe0ff */
[----:B------:R-:W-:Y:S01]  /*b6320*/  IADD3.X R105, P0, PT, R129, R105, RZ, P0, !PT ;  /* 0x0000006981697210 */ /* 0x000fe2000071e4ff */
[----:B------:R-:W-:-:S02]  /*b6330*/  IMAD.IADD R115, R45, 0x1, R79 ;  /* 0x000000012d737824 */ /* 0x000fc400078e024f */
[----:B------:R-:W-:Y:S02]  /*b6340*/  IMAD.IADD R113, R167, 0x1, R153 ;  /* 0x00000001a7717824 */ /* 0x000fe400078e0299 */
[----:B------:R-:W-:Y:S01]  /*b6350*/  IMAD.WIDE.U32.X R76, R117, -0x39c4fa40, R76, P2 ;  /* 0xc63b05c0754c7825 */ /* 0x000fe200010e044c */
[----:B------:R-:W-:Y:S02]  /*b6360*/  IADD3 RZ, P2, PT, R110, R152, RZ ;  /* 0x000000986eff7210 */ /* 0x000fe40007f5e0ff */
[----:B------:R-:W-:Y:S01]  /*b6370*/  IADD3.X RZ, P5, PT, R107, R115, RZ, P5, !PT ;  /* 0x000000736bff7210 */ /* 0x000fe20002fbe4ff */
[----:B------:R-:W-:Y:S01]  /*b6380*/  IMAD.WIDE.U32 R78, R44, R48, R98 ;  /* 0x000000302c4e7225 */ /* 0x000fe200078e0062 */
[----:B------:R-:W-:Y:S02]  /*b6390*/  IADD3.X RZ, P2, PT, R111, R113, RZ, P2, !PT ;  /* 0x000000716fff7210 */ /* 0x000fe4000175e4ff */
[----:B------:R-:W-:Y:S01]  /*b63a0*/  IADD3.X R99, P3, PT, RZ, R102, RZ, P3, !PT ;  /* 0x00000066ff637210 */ /* 0x000fe20001f7e4ff */
[----:B------:R-:W-:Y:S01]  /*b63b0*/  IMAD.WIDE.U32 R74, R56, -0x45f6b800, R74 ;  /* 0xba094800384a7825 */ /* 0x000fe200078e004a */
[----:B------:R-:W-:-:S02]  /*b63c0*/  IADD3.X R113, P5, PT, R119, R64, RZ, P5, !PT ;  /* 0x0000004077717210 */ /* 0x000fc40002fbe4ff */
[----:B------:R-:W-:Y:S01]  /*b63d0*/  IADD3.X R102, P3, PT, RZ, R103, RZ, P3, !PT ;  /* 0x00000067ff667210 */ /* 0x000fe20001f7e4ff */
        /* <DEDUP_REMOVED lines=10> */
[----:B------:R-:W-:Y:S01]  /*b6480*/  IADD3.X R49, P4, PT, RZ, R65, RZ, P4, !PT ;  /* 0x00000041ff317210 */ /* 0x000fe2000279e4ff */
[----:B------:R-:W-:Y:S01]  /*b6490*/  IMAD.WIDE.U32 R106, R56, 0xf5138f, R106 ;  /* 0x00f5138f386a7825 */ /* 0x000fe200078e006a */
[----:B------:R-:W-:-:S02]  /*b64a0*/  IADD3.X R99, P3, PT, R102, R47, RZ, P3, !PT ;  /* 0x0000002f66637210 */ /* 0x000fc40001f7e4ff */
[----:B------:R-:W-:Y:S01]  /*b64b0*/  IADD3.X R74, P5, PT, R113, R110, RZ, P5, !PT ;  /* 0x0000006e714a7210 */ /* 0x000fe20002fbe4ff */
[----:B------:R-:W-:Y:S01]  /*b64c0*/  IMAD.IADD R113, R133, 0x1, R101 ;  /* 0x0000000185717824 */ /* 0x000fe200078e0265 */
[----:B------:R-:W-:Y:S01]  /*b64d0*/  IADD3.X R156, P2, PT, R125, R157, RZ, P2, !PT ;  /* 0x0000009d7d9c7210 */ /* 0x000fe2000175e4ff */
[----:B------:R-:W-:Y:S01]  /*b64e0*/  IMAD.IADD R45, R107, 0x1, R45 ;  /* 0x000000016b2d7824 */ /* 0x000fe200078e022d */
[----:B------:R-:W-:Y:S01]  /*b64f0*/  IADD3.X R103, PT, PT, RZ, RZ, RZ, P4, P1 ;  /* 0x000000ffff677210 */ /* 0x000fe200027e24ff */
[----:B------:R-:W-:Y:S01]  /*b6500*/  IMAD.IADD R71, R83, 0x1, R71 ;  /* 0x0000000153477824 */ /* 0x000fe200078e0247 */
[----:B------:R-:W-:Y:S02]  /*b6510*/  IADD3 RZ, P1, PT, R98, R100, RZ ;  /* 0x0000006462ff7210 */ /* 0x000fe40007f3e0ff */
[----:B------:R-:W-:Y:S02]  /*b6520*/  IADD3.X R47, P4, PT, RZ, RZ, RZ, P3, !PT ;  /* 0x000000ffff2f7210 */ /* 0x000fe40001f9e4ff */
[----:B------:R-:W-:-:S02]  /*b6530*/  IADD3.X R101, P3, PT, R50, R49, RZ, P2, !PT ;  /* 0x0000003132657210 */ /* 0x000fc4000177e4ff */
[----:B------:R-:W-:Y:S01]  /*b6540*/  IADD3.X R75, P5, PT, R64, R167, RZ, P5, !PT ;  /* 0x000000a7404b7210 */ /* 0x000fe20002fbe4ff */
[----:B------:R-:W-:Y:S01]  /*b6550*/  IMAD.X R49, RZ, RZ, RZ, P4 ;  /* 0x000000ffff317224 */ /* 0x000fe200020e06ff */
[----:B------:R-:W-:Y:S01]  /*b6560*/  IADD3.X RZ, P1, PT, R99, R113, RZ, P1, !PT ;  /* 0x0000007163ff7210 */ /* 0x000fe20000f3e4ff */
[----:B------:R-:W-:Y:S01]  /*b6570*/  IMAD.WIDE.U32 R98, R60, 0x30000000, R98 ;  /* 0x300000003c627825 */ /* 0x000fe200078e0062 */
[----:B------:R-:W-:Y:S02]  /*b6580*/  IADD3 RZ, P2, PT, R74, R68, RZ ;  /* 0x000000444aff7210 */ /* 0x000fe40007f5e0ff */
[----:B------:R-:W-:Y:S02]  /*b6590*/  IADD3.X R65, P4, PT, RZ, RZ, RZ, P5, !PT ;  /* 0x000000ffff417210 */ /* 0x000fe40002f9e4ff */
[----:B------:R-:W-:Y:S02]  /*b65a0*/  IADD3.X R50, P3, PT, R156, R103, RZ, P3, !PT ;  /* 0x000000679c327210 */ /* 0x000fe40001f7e4ff */
[----:B------:R-:W-:-:S02]  /*b65b0*/  IADD3.X R47, P1, PT, R47, R96, RZ, P1, !PT ;  /* 0x000000602f2f7210 */ /* 0x000fc40000f3e4ff */
[----:B------:R-:W-:Y:S01]  /*b65c0*/  IADD3.X RZ, P2, PT, R75, R111, RZ, P2, !PT ;  /* 0x0000006f4bff7210 */ /* 0x000fe2000175e4ff */
[----:B------:R-:W-:Y:S01]  /*b65d0*/  IMAD.IADD R111, R109, 0x1, R95 ;  /* 0x000000016d6f7824 */ /* 0x000fe200078e025f */
[----:B------:R-:W-:Y:S01]  /*b65e0*/  IADD3.X R69, PT, PT, RZ, RZ, RZ, P4, !PT ;  /* 0x000000ffff457210 */ /* 0x000fe200027fe4ff */
        /* <DEDUP_REMOVED lines=12> */
[----:B------:R-:W-:Y:S01]  /*b66b0*/  IMAD.WIDE.U32 R84, R64, 0x1, RZ ;  /* 0x0000000140547825 */ /* 0x000fe200078e00ff */
[----:B------:R-:W-:Y:S02]  /*b66c0*/  IADD3.X R101, P5, PT, RZ, R101, RZ, P5, !PT ;  /* 0x00000065ff657210 */ /* 0x000fe40002fbe4ff */
[----:B------:R-:W-:Y:S01]  /*b66d0*/  IADD3.X R107, P4, PT, R96, R45, RZ, P4, !PT ;  /* 0x0000002d606b7210 */ /* 0x000fe2000279e4ff */
[----:B------:R-:W-:Y:S01]  /*b66e0*/  IMAD.IADD R47, R65, 0x1, R47 ;  /* 0x00000001412f7824 */ /* 0x000fe200078e022f */
[----:B------:R-:W-:Y:S01]  /*b66f0*/  IADD3.X R68, P2, PT, R68, R203, RZ, P2, !PT ;  /* 0x000000cb44447210 */ /* 0x000fe2000175e4ff */
[----:B------:R-:W-:Y:S01]  /*b6700*/  IMAD.IADD R53, R75, 0x1, R53 ;  /* 0x000000014b357824 */ /* 0x000fe200078e0235 */
[----:B------:R-:W-:-:S02]  /*b6710*/  IADD3.X R103, PT, PT, RZ, RZ, RZ, P5, P3 ;  /* 0x000000ffff677210 */ /* 0x000fc40002fe64ff */
[----:B------:R-:W-:Y:S02]  /*b6720*/  IADD3.X R45, P5, PT, RZ, RZ, RZ, P4, !PT ;  /* 0x000000ffff2d7210 */ /* 0x000fe400027be4ff */
[----:B------:R-:W-:Y:S02]  /*b6730*/  IADD3 RZ, P1, PT, R106, R94, RZ ;  /* 0x0000005e6aff7210 */ /* 0x000fe40007f3e0ff */
[----:B------:R-:W-:Y:S01]  /*b6740*/  IADD3.X R69, P4, PT, R49, R50, RZ, P2, !PT ;  /* 0x0000003231457210 */ /* 0x000fe2000179e4ff */
[----:B------:R-:W-:Y:S01]  /*b6750*/  IMAD.X R49, RZ, RZ, RZ, P5 ;  /* 0x000000ffff317224 */ /* 0x000fe200028e06ff */
[----:B------:R-:W-:Y:S01]  /*b6760*/  IADD3 RZ, P2, PT, R68, R62, RZ ;  /* 0x0000003e44ff7210 */ /* 0x000fe20007f5e0ff */
[----:B------:R-:W-:Y:S01]  /*b6770*/  IMAD.WIDE.U32 R62, R47, 0x1, RZ ;  /* 0x000000012f3e7825 */ /* 0x000fe200078e00ff */
[----:B------:R-:W-:Y:S02]  /*b6780*/  IADD3.X RZ, P1, PT, R107, R111, RZ, P1, !PT ;  /* 0x0000006f6bff7210 */ /* 0x000fe40000f3e4ff */
[----:B------:R-:W-:-:S02]  /*b6790*/  IADD3.X R65, P4, PT, RZ, RZ, RZ, P4, !PT ;  /* 0x000000ffff417210 */ /* 0x000fc4000279e4ff */
[----:B------:R-:W-:Y:S01]  /*b67a0*/  IADD3.X RZ, P2, PT, R69, R95, RZ, P2, !PT ;  /* 0x0000005f45ff7210 */ /* 0x000fe2000175e4ff */
[----:B------:R-:W-:Y:S01]  /*b67b0*/  IMAD.WIDE.U32 R94, P5, R64, -0x7af74000, R62 ;  /* 0x8508c000405e7825 */ /* 0x000fe200078a003e */
[----:B------:R-:W-:Y:S02]  /*b67c0*/  IADD3.X R45, P1, PT, R45, R92, RZ, P1, !PT ;  /* 0x0000005c2d2d7210 */ /* 0x000fe40000f3e4ff */
[----:B------:R-:W-:Y:S01]  /*b67d0*/  IADD3 RZ, P3, PT, R98, R84, RZ ;  /* 0x0000005462ff7210 */ /* 0x000fe20007f7e0ff */
[----:B------:R-:W-:Y:S01]  /*b67e0*/  IMAD R84, R64, -0x7af74000, R62 ;  /* 0x8508c00040547824 */ /* 0x000fe200078e023e */
[----:B------:R-:W-:Y:S01]  /*b67f0*/  IADD3.X R63, PT, PT, RZ, RZ, RZ, P5, !PT ;  /* 0x000000ffff3f7210 */ /* 0x000fe20002ffe4ff */
[----:B------:R-:W-:Y:S01]  /*b6800*/  IMAD.X R99, RZ, RZ, RZ, P4 ;  /* 0x000000ffff637224 */ /* 0x000fe200020e06ff */
[----:B------:R-:W-:Y:S01]  /*b6810*/  IADD3.X R92, P4, PT, R49, R93, RZ, P1, !PT ;  /* 0x0000005d315c7210 */ /* 0x000fe20000f9e4ff */
[C---:B------:R-:W-:Y:S01]  /*b6820*/  IMAD.IADD R50, R85.reuse, 0x1, R84 ;  /* 0x0000000155327824 */ /* 0x040fe200078e0254 */
[----:B------:R-:W-:Y:S01]  /*b6830*/  IADD3 RZ, P5, PT, R85, R94, RZ ;  /* 0x0000005e55ff7210 */ /* 0x000fe20007fbe0ff */
        /* <DEDUP_REMOVED lines=12> */
[----:B------:R-:W-:Y:S01]  /*b6900*/  IADD3.X R72, P2, PT, R65, R80, RZ, P2, !PT ;  /* 0x0000005041487210 */ /* 0x000fe2000175e4ff */
[----:B------:R-:W-:Y:S01]  /*b6910*/  IMAD.X R65, RZ, RZ, RZ, P4 ;  /* 0x000000ffff417224 */ /* 0x000fe200020e06ff */
[----:B------:R-:W-:Y:S01]  /*b6920*/  IADD3.X R49, P3, PT, RZ, R63, RZ, P3, !PT ;  /* 0x0000003fff317210 */ /* 0x000fe20001f7e4ff */
[----:B------:R-:W-:Y:S01]  /*b6930*/  IMAD.WIDE.U32 R62, R60, -0x45f6b800, R106 ;  /* 0xba0948003c3e7825 */ /* 0x000fe200078e006a */
[----:B------:R-:W-:-:S02]  /*b6940*/  IADD3.X R53, P1, PT, R53, R88, RZ, P1, !PT ;  /* 0x0000005835357210 */ /* 0x000fc40000f3e4ff */
[----:B------:R-:W-:Y:S01]  /*b6950*/  IADD3.X R86, P2, PT, R99, R81, RZ, P2, !PT ;  /* 0x0000005163567210 */ /* 0x000fe2000175e4ff */
[C---:B------:R-:W-:Y:S01]  /*b6960*/  IMAD.WIDE.U32 R90, P5, R64.reuse, 0x170b5d44, R84 ;  /* 0x170b5d44405a7825 */ /* 0x040fe200078a0054 */
[----:B------:R-:W-:Y:S02]  /*b6970*/  IADD3.X R62, P4, PT, R45, R62, RZ, P3, !PT ;  /* 0x0000003e2d3e7210 */ /* 0x000fe40001f9e4ff */
[----:B------:R-:W-:Y:S01]  /*b6980*/  IADD3.X R50, P1, PT, R65, R89, RZ, P1, !PT ;  /* 0x0000005941327210 */ /* 0x000fe20000f3e4ff */
[C---:B------:R-:W-:Y:S01]  /*b6990*/  IMAD.WIDE.U32 R80, R64.reuse, 0x30000000, RZ ;  /* 0x3000000040507825 */ /* 0x040fe200078e00ff */
[----:B------:R-:W-:Y:S02]  /*b69a0*/  IADD3 R57, PT, PT, R69, R57, RZ ;  /* 0x0000003945397210 */ /* 0x000fe40007ffe0ff */
[----:B------:R-:W-:Y:S01]  /*b69b0*/  IADD3.X R68, P1, PT, R53, R68, RZ, P1, !PT ;  /* 0x0000004435447210 */ /* 0x000fe20000f3e4ff */
[----:B------:R-:W-:Y:S01]  /*b69c0*/  IMAD R93, R64, 0x170b5d44, R84 ;  /* 0x170b5d44405d7824 */ /* 0x000fe200078e0254 */
[----:B------:R-:W-:Y:S01]  /*b69d0*/  IADD3 RZ, P3, PT, R62, R80, RZ ;  /* 0x000000503eff7210 */ /* 0x000fe20007f7e0ff */
[----:B------:R-:W-:Y:S01]  /*b69e0*/  IMAD.IADD R56, R63, 0x1, R109 ;  /* 0x000000013f387824 */ /* 0x000fe200078e026d */
[----:B------:R-:W-:Y:S01]  /*b69f0*/  IADD3.X R69, P1, PT, R50, R57, RZ, P1, !PT ;  /* 0x0000003932457210 */ /* 0x000fe20000f3e4ff */
[----:B------:R-:W-:Y:S01]  /*b6a00*/  IMAD.X R85, RZ, RZ, RZ, P5 ;  /* 0x000000ffff557224 */ /* 0x000fe200028e06ff */
[----:B------:R-:W-:Y:S01]  /*b6a10*/  IADD3 RZ, P5, PT, R90, R81, RZ ;  /* 0x000000515aff7210 */ /* 0x000fe20007fbe0ff */
[----:B------:R-:W-:Y:S01]  /*b6a20*/  IMAD.IADD R45, R93, 0x1, R81 ;  /* 0x000000015d2d7824 */ /* 0x000fe200078e0251 */
[----:B------:R-:W-:Y:S01]  /*b6a30*/  IADD3.X R63, P4, PT, R49, R56, RZ, P4, !PT ;  /* 0x00000038313f7210 */ /* 0x000fe2000279e4ff */
[----:B------:R-:W-:Y:S01]  /*b6a40*/  IMAD.MOV.U32 R84, RZ, RZ, R91 ;  /* 0x000000ffff547224 */ /* 0x000fe200078e005b */
[----:B------:R-:W-:Y:S01]  /*b6a50*/  IADD3.X R49, P1, PT, RZ, RZ, RZ, P1, !PT ;  /* 0x000000ffff317210 */ /* 0x000fe20000f3e4ff */
[----:B------:R-:W-:Y:S01]  /*b6a60*/  IMAD.WIDE.U32 R88, R47, -0x45f6b800, RZ ;  /* 0xba0948002f587825 */ /* 0x000fe200078e00ff */
[----:B------:R-:W-:-:S02]  /*b6a70*/  IADD3.X RZ, P3, PT, R63, R45, RZ, P3, !PT ;  /* 0x0000002d3fff7210 */ /* 0x000fc40001f7e4ff */
[----:B------:R-:W-:Y:S01]  /*b6a80*/  IADD3.X R45, P4, PT, RZ, RZ, RZ, P4, !PT ;  /* 0x000000ffff2d7210 */ /* 0x000fe2000279e4ff */
[----:B------:R-:W-:Y:S01]  /*b6a90*/  IMAD.WIDE.U32.X R80, R47, 0x170b5d44, R84, P5 ;  /* 0x170b5d442f507825 */ /* 0x000fe200028e0454 */
[----:B------:R-:W-:-:S03]  /*b6aa0*/  IADD3.X R65, P2, PT, R72, R101, RZ, P2, !PT ;  /* 0x0000006548417210 */ /* 0x000fc6000175e4ff */
[----:B------:R-:W-:Y:S01]  /*b6ab0*/  IMAD.WIDE.U32 R90, P5, R64, 0x1ef3622f, R88 ;  /* 0x1ef3622f405a7825 */ /* 0x000fe200078a0058 */
[----:B------:R-:W-:Y:S02]  /*b6ac0*/  IADD3.X R45, P3, PT, R45, R80, RZ, P3, !PT ;  /* 0x000000502d2d7210 */ /* 0x000fe40001f7e4ff */
[----:B------:R-:W-:Y:S01]  /*b6ad0*/  IADD3.X R72, P2, PT, R86, R103, RZ, P2, !PT ;  /* 0x0000006756487210 */ /* 0x000fe2000175e4ff */
[----:B------:R-:W-:Y:S02]  /*b6ae0*/  IMAD.X R80, RZ, RZ, RZ, P4 ;  /* 0x000000ffff507224 */ /* 0x000fe400020e06ff */
[----:B------:R-:W-:Y:S01]  /*b6af0*/  IMAD.X R53, RZ, RZ, RZ, P1 ;  /* 0x000000ffff357224 */ /* 0x000fe200008e06ff */
[----:B------:R-:W-:Y:S01]  /*b6b00*/  IADD3 RZ, P1, PT, R68, R70, RZ ;  /* 0x0000004644ff7210 */ /* 0x000fe20007f3e0ff */
[----:B------:R-:W-:Y:S01]  /*b6b10*/  IMAD.WIDE.U32 R56, R60, 0xf5138f, R74 ;  /* 0x00f5138f3c387825 */ /* 0x000fe200078e004a */
[----:B------:R-:W-:-:S03]  /*b6b20*/  IADD3.X R80, P3, PT, R80, R81, RZ, P3, !PT ;  /* 0x0000005150507210 */ /* 0x000fc60001f7e4ff */
[----:B------:R-:W-:Y:S01]  /*b6b30*/  IMAD.WIDE.U32 R84, R64, -0x45f6b800, RZ ;  /* 0xba09480040547825 */ /* 0x000fe200078e00ff */
[----:B------:R-:W-:-:S03]  /*b6b40*/  IADD3.X R56, P3, PT, R45, R56, RZ, P3, !PT ;  /* 0x000000382d387210 */ /* 0x000fc60001f7e4ff */
[----:B------:R-:W-:Y:S01]  /*b6b50*/  IMAD.X R89, RZ, RZ, RZ, P5 ;  /* 0x000000ffff597224 */ /* 0x000fe200028e06ff */
[----:B------:R-:W-:Y:S01]  /*b6b60*/  IADD3.X RZ, P5, PT, R69, R71, RZ, P1, !PT ;  /* 0x0000004745ff7210 */ /* 0x000fe20000fbe4ff */
[----:B------:R-:W-:Y:S01]  /*b6b70*/  IMAD R95, R64, 0x1ef3622f, R88 ;  /* 0x1ef3622f405f7824 */ /* 0x000fe200078e0258 */
        /* <DEDUP_REMOVED lines=15> */
[C---:B------:R-:W-:Y:S01]  /*b6c70*/  IMAD R85, R64.reuse, 0x1a22d9f3, R52 ;  /* 0x1a22d9f340557824 */ /* 0x040fe200078e0234 */
[----:B------:R-:W-:Y:S01]  /*b6c80*/  IADD3.X R45, P1, PT, R45, R74, RZ, P1, !PT ;  /* 0x0000004a2d2d7210 */ /* 0x000fe20000f3e4ff */
[----:B------:R-:W-:Y:S01]  /*b6c90*/  IMAD.WIDE.U32 R62, R64, 0x30000000, R62 ;  /* 0x30000000403e7825 */ /* 0x000fe200078e003e */
[----:B------:R-:W-:Y:S02]  /*b6ca0*/  IADD3.X R49, PT, PT, RZ, RZ, RZ, P3, !PT ;  /* 0x000000ffff317210 */ /* 0x000fe40001ffe4ff */
        /* <DEDUP_REMOVED lines=8> */
[----:B------:R-:W-:Y:S01]  /*b6d30*/  IMAD.X R75, RZ, RZ, RZ, P3 ;  /* 0x000000ffff4b7224 */ /* 0x000fe200018e06ff */
[----:B------:R-:W-:Y:S01]  /*b6d40*/  IADD3 RZ, P3, PT, R76, R69, RZ ;  /* 0x000000454cff7210 */ /* 0x000fe20007f7e0ff */
[----:B------:R-:W-:Y:S02]  /*b6d50*/  IMAD.IADD R50, R53, 0x1, R83 ;  /* 0x0000000135327824 */ /* 0x000fe400078e0253 */
[----:B------:R-:W-:Y:S02]  /*b6d60*/  IMAD.MOV.U32 R74, RZ, RZ, R77 ;  /* 0x000000ffff4a7224 */ /* 0x000fe400078e004d */
        /* <DEDUP_REMOVED lines=9> */
[----:B------:R-:W-:Y:S01]  /*b6e00*/  IMAD.WIDE.U32 R42, R47, 0x6ca1493b, RZ ;  /* 0x6ca1493b2f2a7825 */ /* 0x000fe200078e00ff */
[----:B------:R-:W-:-:S02]  /*b6e10*/  IADD3.X R50, P2, PT, RZ, RZ, RZ, P2, !PT ;  /* 0x000000ffff327210 */ /* 0x000fc4000175e4ff */
[----:B------:R-:W-:Y:S01]  /*b6e20*/  IADD3.X R45, P3, PT, R45, R74, RZ, P3, !PT ;  /* 0x0000004a2d2d7210 */ /* 0x000fe20001f7e4ff */
[----:B------:R-:W-:Y:S01]  /*b6e30*/  IMAD.X R49, RZ, RZ, RZ, P1 ;  /* 0x000000ffff317224 */ /* 0x000fe200008e06ff */
[----:B------:R-:W-:Y:S01]  /*b6e40*/  IADD3.X RZ, P5, PT, R71, R77, RZ, P5, !PT ;  /* 0x0000004d47ff7210 */ /* 0x000fe20002fbe4ff */
[C---:B------:R-:W-:Y:S01]  /*b6e50*/  IMAD.WIDE.U32 R78, P1, R64.reuse, -0x39c4fa40, R42 ;  /* 0xc63b05c0404e7825 */ /* 0x040fe2000782002a */
[----:B------:R-:W-:Y:S02]  /*b6e60*/  IADD3.X R50, P4, PT, RZ, R50, RZ, P4, !PT ;  /* 0x00000032ff327210 */ /* 0x000fe4000279e4ff */
[----:B------:R-:W-:Y:S01]  /*b6e70*/  IADD3.X R74, P3, PT, R49, R75, RZ, P3, !PT ;  /* 0x0000004b314a7210 */ /* 0x000fe20001f7e4ff */
[----:B------:R-:W-:Y:S01]  /*b6e80*/  IMAD.WIDE.U32 R68, R64, 0x6ca1493b, RZ ;  /* 0x6ca1493b40447825 */ /* 0x000fe200078e00ff */
[----:B------:R-:W-:-:S03]  /*b6e90*/  MOV R76, R79 ;  /* 0x0000004f004c7202 */ /* 0x000fc60000000f00 */
[----:B------:R-:W-:Y:S02]  /*b6ea0*/  IMAD R87, R64, -0x39c4fa40, R42 ;  /* 0xc63b05c040577824 */ /* 0x000fe400078e022a */
[----:B------:R-:W-:-:S04]  /*b6eb0*/  IMAD.WIDE.U32 R42, R60, 0x17c510ea, R70 ;  /* 0x17c510ea3c2a7825 */ /* 0x000fc800078e0046 */
[----:B------:R-:W-:Y:S01]  /*b6ec0*/  IMAD.X R77, RZ, RZ, RZ, P1 ;  /* 0x000000ffff4d7224 */ /* 0x000fe200008e06ff */
[----:B------:R-:W-:Y:S01]  /*b6ed0*/  IADD3.X R65, P1, PT, R65, R54, RZ, P5, !PT ;  /* 0x0000003641417210 */ /* 0x000fe20002f3e4ff */
[----:B------:R-:W-:Y:S01]  /*b6ee0*/  IMAD.IADD R61, R43, 0x1, R61 ;  /* 0x000000012b3d7824 */ /* 0x000fe200078e023d */
[----:B------:R-:W-:Y:S01]  /*b6ef0*/  IADD3 RZ, P5, PT, R78, R69, RZ ;  /* 0x000000454eff7210 */ /* 0x000fe20007fbe0ff */
[----:B------:R-:W-:Y:S01]  /*b6f00*/  IMAD.IADD R49, R87, 0x1, R69 ;  /* 0x0000000157317824 */ /* 0x000fe200078e0245 */
[----:B------:R-:W-:Y:S01]  /*b6f10*/  IADD3.X R42, P3, PT, R45, R42, RZ, P3, !PT ;  /* 0x0000002a2d2a7210 */ /* 0x000fe20001f7e4ff */
[----:B------:R-:W-:Y:S01]  /*b6f20*/  IMAD R83, R51, R48, R82 ;  /* 0x0000003033537224 */ /* 0x000fe200078e0252 */
[----:B------:R-:W-:Y:S01]  /*b6f30*/  IADD3.X R60, P1, PT, R81, R55, RZ, P1, !PT ;  /* 0x00000037513c7210 */ /* 0x000fe20000f3e4ff */
[----:B------:R-:W-:Y:S01]  /*b6f40*/  IMAD.WIDE.U32.X R54, R47, -0x39c4fa40, R76, P5 ;  /* 0xc63b05c02f367825 */ /* 0x000fe200028e044c */
[----:B------:R-:W-:Y:S02]  /*b6f50*/  IADD3 RZ, P5, PT, R42, R68, RZ ;  /* 0x000000442aff7210 */ /* 0x000fe40007fbe0ff */
[----:B------:R-:W-:Y:S01]  /*b6f60*/  IADD3.X R43, P3, PT, R74, R61, RZ, P3, !PT ;  /* 0x0000003d4a2b7210 */ /* 0x000fe20001f7e4ff */
[----:B------:R-:W-:Y:S01]  /*b6f70*/  IMAD.WIDE.U32 R52, R64, 0xf5138f, R52 ;  /* 0x00f5138f40347825 */ /* 0x000fe200078e0034 */
[----:B------:R-:W-:-:S02]  /*b6f80*/  IADD3.X R45, P0, PT, R105, R128, RZ, P0, !PT ;  /* 0x00000080692d7210 */ /* 0x000fc4000071e4ff */
[----:B------:R-:W-:Y:S01]  /*b6f90*/  IADD3.X RZ, P5, PT, R43, R49, RZ, P5, !PT ;  /* 0x000000312bff7210 */ /* 0x000fe20002fbe4ff */
[----:B------:R-:W-:Y:S01]  /*b6fa0*/  IMAD.WIDE.U32 R56, R64, -0x45f6b800, R56 ;  /* 0xba09480040387825 */ /* 0x000fe200078e0038 */
[----:B------:R-:W-:Y:S02]  /*b6fb0*/  IADD3.X R61, P3, PT, RZ, RZ, RZ, P3, !PT ;  /* 0x000000ffff3d7210 */ /* 0x000fe40001f7e4ff */
[----:B------:R-:W-:Y:S01]  /*b6fc0*/  IADD3.X R65, P1, PT, R65, R50, RZ, P1, !PT ;  /* 0x0000003241417210 */ /* 0x000fe20000f3e4ff */
[----:B------:R-:W-:Y:S01]  /*b6fd0*/  IMAD.WIDE.U32 R48, R46, R48, R44 ;  /* 0x000000302e307225 */ /* 0x000fe200078e002c */
[----:B------:R-:W-:Y:S02]  /*b6fe0*/  IADD3.X R69, PT, PT, RZ, RZ, RZ, P4, P2 ;  /* 0x000000ffff457210 */ /* 0x000fe400027e44ff */
[----:B------:R-:W-:Y:S01]  /*b6ff0*/  IADD3.X R46, P2, PT, R61, R54, RZ, P5, !PT ;  /* 0x000000363d2e7210 */ /* 0x000fe20002f5e4ff */
[----:B------:R-:W-:Y:S01]  /*b7000*/  IMAD.WIDE.U32 R50, R47, 0x17c510ea, RZ ;  /* 0x17c510ea2f327825 */ /* 0x000fe200078e00ff */
[----:B------:R-:W-:-:S03]  /*b7010*/  IADD3.X R68, P1, PT, R60, R69, RZ, P1, !PT ;  /* 0x000000453c447210 */ /* 0x000fc60000f3e4ff */
        /* <DEDUP_REMOVED lines=11> */
[----:B------:R-:W-:Y:S01]  /*b70d0*/  IADD3 RZ, P4, PT, R60, R55, RZ ;  /* 0x000000373cff7210 */ /* 0x000fe20007f9e0ff */
[----:B------:R-:W-:Y:S01]  /*b70e0*/  IMAD.MOV.U32 R50, RZ, RZ, R61 ;  /* 0x000000ffff327224 */ /* 0x000fe200078e003d */
[----:B------:R-:W-:Y:S01]  /*b70f0*/  IADD3.X R49, P2, PT, R49, R68, RZ, P2, !PT ;  /* 0x0000004431317210 */ /* 0x000fe2000175e4ff */
[----:B------:R-:W-:Y:S02]  /*b7100*/  IMAD.IADD R55, R71, 0x1, R55 ;  /* 0x0000000147377824 */ /* 0x000fe400078e0237 */
[----:B------:R-:W-:Y:S01]  /*b7110*/  IMAD.WIDE.U32.X R46, R47, 0x1ae3a46, R50, P4 ;  /* 0x01ae3a462f2e7825 */ /* 0x000fe200020e0432 */
[----:B------:R-:W-:Y:S02]  /*b7120*/  IADD3 RZ, P4, PT, R44, R66, RZ ;  /* 0x000000422cff7210 */ /* 0x000fe40007f9e0ff */
[----:B------:R-:W-:Y:S01]  /*b7130*/  IADD3.X RZ, P5, PT, R49, R55, RZ, P5, !PT ;  /* 0x0000003731ff7210 */ /* 0x000fe20002fbe4ff */
[----:B------:R-:W-:Y:S01]  /*b7140*/  IMAD.IADD R83, R83, 0x1, R67 ;  /* 0x0000000153537824 */ /* 0x000fe200078e0243 */
[----:B------:R-:W-:Y:S01]  /*b7150*/  IADD3.X R51, P2, PT, RZ, RZ, RZ, P2, !PT ;  /* 0x000000ffff337210 */ /* 0x000fe2000175e4ff */
[----:B------:R-:W-:Y:S01]  /*b7160*/  IMAD.IADD R60, R63, 0x1, R93 ;  /* 0x000000013f3c7824 */ /* 0x000fe200078e025d */
[----:B------:R-:W-:Y:S01]  /*b7170*/  IADD3.X R55, P0, PT, RZ, RZ, RZ, P0, !PT ;  /* 0x000000ffff377210 */ /* 0x000fe2000071e4ff */
[----:B------:R-:W-:Y:S01]  /*b7180*/  IMAD.WIDE.U32 R42, R64, 0x6ca1493b, R42 ;  /* 0x6ca1493b402a7825 */ /* 0x000fe200078e002a */
[----:B------:R-:W-:-:S02]  /*b7190*/  IADD3.X RZ, P4, PT, R45, R83, RZ, P4, !PT ;  /* 0x000000532dff7210 */ /* 0x000fc4000279e4ff */
[----:B------:R-:W-:Y:S01]  /*b71a0*/  IADD3.X R44, P5, PT, R51, R46, RZ, P5, !PT ;  /* 0x0000002e332c7210 */ /* 0x000fe20002fbe4ff */
[----:B------:R-:W-:Y:S01]  /*b71b0*/  IMAD.WIDE.U32 R48, R64, 0x17c510ea, R48 ;  /* 0x17c510ea40307825 */ /* 0x000fe200078e0030 */
[----:B------:R-:W-:Y:S02]  /*b71c0*/  IADD3.X R45, PT, PT, RZ, RZ, RZ, P2, !PT ;  /* 0x000000ffff2d7210 */ /* 0x000fe400017fe4ff */
[----:B------:R-:W-:Y:S01]  /*b71d0*/  IADD3.X R51, P1, PT, RZ, RZ, RZ, P1, !PT ;  /* 0x000000ffff337210 */ /* 0x000fe20000f3e4ff */
[----:B------:R-:W-:Y:S01]  /*b71e0*/  IMAD.IADD R85, R53, 0x1, R85 ;  /* 0x0000000135557824 */ /* 0x000fe200078e0255 */
[----:B------:R-:W-:Y:S01]  /*b71f0*/  IADD3.X R45, P2, PT, R45, R47, RZ, P5, !PT ;  /* 0x0000002f2d2d7210 */ /* 0x000fe20002f5e4ff */
[----:B------:R-:W-:Y:S01]  /*b7200*/  IMAD.IADD R95, R57, 0x1, R95 ;  /* 0x00000001395f7824 */ /* 0x000fe200078e025f */
[----:B------:R-:W-:Y:S01]  /*b7210*/  IADD3.X R55, P4, PT, R55, R58, RZ, P4, !PT ;  /* 0x0000003a37377210 */ /* 0x000fe2000279e4ff */
[----:B------:R-:W-:Y:S01]  /*b7220*/  IMAD.X R46, RZ, RZ, RZ, P1 ;  /* 0x000000ffff2e7224 */ /* 0x000fe200008e06ff */
[----:B------:R-:W-:Y:S01]  /*b7230*/  IADD3.X R44, P3, P2, R44, RZ, R51, P2, P3 ;  /* 0x000000ff2c2c7210 */ /* 0x000fe20001266433 */
[----:B------:R-:W-:Y:S01]  /*b7240*/  IMAD.IADD R87, R43, 0x1, R87 ;  /* 0x000000012b577824 */ /* 0x000fe200078e0257 */
        /* <DEDUP_REMOVED lines=83> */
.L_x_1050:
[----:B------:R-:W-:Y:S05]  /*b7780*/  BSYNC.RELIABLE B3 ;  /* 0x0000000000037941 */ /* 0x000fea0003800100 */
.L_x_1049:
        /* <DEDUP_REMOVED lines=12> */
.L_x_1048:
[----:B------:R-:W-:Y:S05]  /*b7850*/  BSYNC.RECONVERGENT B2 ;  /* 0x0000000000027941 */ /* 0x000fea0003800200 */
.L_x_1047:
        /* <DEDUP_REMOVED lines=91> */
.L_x_1054:
[----:B------:R-:W-:Y:S05]  /*b7e10*/  BSYNC.RELIABLE B3 ;  /* 0x0000000000037941 */ /* 0x000fea0003800100 */
.L_x_1053:
        /* <DEDUP_REMOVED lines=12> */
.L_x_1052:
[----:B------:R-:W-:Y:S05]  /*b7ee0*/  BSYNC.RECONVERGENT B2 ;  /* 0x0000000000027941 */ /* 0x000fea0003800200 */
.L_x_1051:
        /* <DEDUP_REMOVED lines=20> */
[----:B------:R-:W-:Y:S01]  /*b8030*/  IADD3.X R63, PT, PT, R17, R17, RZ, P0, !PT ;  /* 0x00000011113f7210 */ /* 0x000fe200007fe4ff */
[----:B------:R-:W-:Y:S01]  /*b8040*/  IMAD.MOV.U32 R16, RZ, RZ, R61 ;  /* 0x000000ffff107224 */ /* 0x000fe200078e003d */
[----:B------:R-:W-:Y:S02]  /*b8050*/  ISETP.GE.U32.AND P0, PT, R61, 0x17c510ea, PT ;  /* 0x17c510ea3d00780c */ /* 0x000fe40003f06070 */
[----:B------:R-:W-:Y:S02]  /*b8060*/  MOV R17, R63 ;  /* 0x0000003f00117202 */ /* 0x000fe40000000f00 */
        /* <DEDUP_REMOVED lines=67> */
.L_x_1058:
[----:B------:R-:W-:Y:S05]  /*b84a0*/  BSYNC.RELIABLE B3 ;  /* 0x0000000000037941 */ /* 0x000fea0003800100 */
.L_x_1057:
        /* <DEDUP_REMOVED lines=12> */
.L_x_1056:
[----:B------:R-:W-:Y:S05]  /*b8570*/  BSYNC.RECONVERGENT B2 ;  /* 0x0000000000027941 */ /* 0x000fea0003800200 */
.L_x_1055:
        /* <DEDUP_REMOVED lines=91> */
.L_x_1062:
[----:B------:R-:W-:Y:S05]  /*b8b30*/  BSYNC.RELIABLE B3 ;  /* 0x0000000000037941 */ /* 0x000fea0003800100 */
.L_x_1061:
        /* <DEDUP_REMOVED lines=12> */
.L_x_1060:
[----:B------:R-:W-:Y:S05]  /*b8c00*/  BSYNC.RECONVERGENT B2 ;  /* 0x0000000000027941 */ /* 0x000fea0003800200 */
.L_x_1059:
        /* <DEDUP_REMOVED lines=37> */
.L_x_1066:
[----:B------:R-:W-:Y:S05]  /*b8e60*/  BSYNC.RELIABLE B3 ;  /* 0x0000000000037941 */ /* 0x000fea0003800100 */
.L_x_1065:
        /* <DEDUP_REMOVED lines=12> */
.L_x_1064:
[----:B------:R-:W-:Y:S05]  /*b8f30*/  BSYNC.RECONVERGENT B2 ;  /* 0x0000000000027941 */ /* 0x000fea0003800200 */
.L_x_1063:
        /* <DEDUP_REMOVED lines=13> */
.L_x_982:
        /* <DEDUP_REMOVED lines=37> */
.L_x_1070:
[----:B------:R-:W-:Y:S05]  /*b9260*/  BSYNC.RELIABLE B3 ;  /* 0x0000000000037941 */ /* 0x000fea0003800100 */
.L_x_1069:
        /* <DEDUP_REMOVED lines=12> */
.L_x_1068:
[----:B------:R-:W-:Y:S05]  /*b9330*/  BSYNC.RECONVERGENT B2 ;  /* 0x0000000000027941 */ /* 0x000fea0003800200 */
.L_x_1067:
[----:B------:R-:W-:Y:S01]  /*b9340*/  IADD3 R199, P0, PT, R224, -R191, RZ ;  /* 0x800000bfe0c77210 */ /* 0x000fe20007f1e0ff */
[----:B------:R-:W-:Y:S03]  /*b9350*/  BSSY.RECONVERGENT B2, `(.L_x_1071) ;  /* 0x000044f000027945 */ /* 0x000fe60003800200 */
[----:B------:R-:W-:-:S04]  /*b9360*/  IADD3.X R198, P0, PT, R223, ~R192, RZ, P0, !PT ;  /* 0x800000c0dfc67210 */ /* 0x000fc8000071e4ff */
[----:B------:R-:W-:-:S04]  /*b9370*/  IADD3.X R197, P0, PT, R222, ~R189, RZ, P0, !PT ;  /* 0x800000bddec57210 */ /* 0x000fc8000071e4ff */
        /* <DEDUP_REMOVED lines=14> */
[----:B------:R-:W-:Y:S01]  /*b9460*/  IMAD.WIDE.U32.X R6, R196, R198, R8, P2 ;  /* 0x000000c6c4067225 */ /* 0x000fe200010e0408 */
[----:B------:R-:W-:-:S03]  /*b9470*/  IADD3.X R55, P3, PT, R218, ~R183, RZ, P3, !PT ;  /* 0x800000b7da377210 */ /* 0x000fc60001f7e4ff */
[----:B------:R-:W-:Y:S01]  /*b9480*/  IMAD.WIDE.U32 R10, P2, R194, R199, R10 ;  /* 0x000000c7c20a7225 */ /* 0x000fe2000784000a */
[----:B------:R-:W-:Y:S02]  /*b9490*/  IADD3.X R13, P1, PT, RZ, R6, RZ, P1, !PT ;  /* 0x00000006ff0d7210 */ /* 0x000fe40000f3e4ff */
[----:B------:R-:W-:Y:S01]  /*b94a0*/  IADD3.X R16, P3, PT, R217, ~R184, RZ, P3, !PT ;  /* 0x800000b8d9107210 */ /* 0x000fe20001f7e4ff */
        /* <DEDUP_REMOVED lines=14> */
[----:B------:R-:W-:-:S04]  /*b9590*/  IMAD.WIDE.U32 R32, R199, R178, RZ ;  /* 0x000000b2c7207225 */ /* 0x000fc800078e00ff */
[----:B------:R-:W-:Y:S01]  /*b95a0*/  IMAD.WIDE.U32 R10, R197, R195, RZ ;  /* 0x000000c3c50a7225 */ /* 0x000fe200078e00ff */
[----:B------:R-:W-:-:S03]  /*b95b0*/  IADD3 R15, P4, PT, R33, R8, RZ ;  /* 0x00000008210f7210 */ /* 0x000fc60007f9e0ff */
[----:B------:R-:W-:Y:S01]  /*b95c0*/  IMAD.X R7, RZ, RZ, RZ, P1 ;  /* 0x000000ffff077224 */ /* 0x000fe200008e06ff */
[----:B------:R-:W-:Y:S01]  /*b95d0*/  IADD3.X R32, P1, PT, R13, R32, RZ, P0, !PT ;  /* 0x000000200d207210 */ /* 0x000fe2000073e4ff */
[----:B------:R-:W-:-:S03]  /*b95e0*/  IMAD.WIDE.U32 R36, P2, R194, R197, R36 ;  /* 0x000000c5c2247225 */ /* 0x000fc60007840024 */
[----:B------:R-:W-:Y:S01]  /*b95f0*/  IADD3 RZ, P0, PT, R32, R10, RZ ;  /* 0x0000000a20ff7210 */ /* 0x000fe20007f1e0ff */
[----:B------:R-:W-:Y:S01]  /*b9600*/  IMAD.MOV.U32 R6, RZ, RZ, R9 ;  /* 0x000000ffff067224 */ /* 0x000fe200078e0009 */
[----:B------:R-:W-:Y:S01]  /*b9610*/  IADD3 R11, P5, PT, R36, R11, RZ ;  /* 0x0000000b240b7210 */ /* 0x000fe20007fbe0ff */
[----:B------:R-:W-:Y:S01]  /*b9620*/  IMAD.WIDE.U32 R8, R198, R55, RZ ;  /* 0x00000037c6087225 */ /* 0x000fe200078e00ff */
[----:B------:R-:W-:-:S03]  /*b9630*/  IADD3.X R33, P1, PT, R14, R15, RZ, P1, !PT ;  /* 0x0000000f0e217210 */ /* 0x000fc60000f3e4ff */
[----:B------:R-:W-:Y:S01]  /*b9640*/  IMAD.WIDE.U32.X R6, R72, R198, R6, P4 ;  /* 0x000000c648067225 */ /* 0x000fe200020e0406 */
[----:B------:R-:W-:-:S03]  /*b9650*/  IADD3.X RZ, P0, PT, R33, R11, RZ, P0, !PT ;  /* 0x0000000b21ff7210 */ /* 0x000fc6000071e4ff */
[----:B------:R-:W-:Y:S01]  /*b9660*/  IMAD.X R31, RZ, RZ, RZ, P2 ;  /* 0x000000ffff1f7224 */ /* 0x000fe200010e06ff */
[----:B------:R-:W-:Y:S01]  /*b9670*/  IADD3.X R47, P1, PT, RZ, R6, RZ, P1, !PT ;  /* 0x00000006ff2f7210 */ /* 0x000fe20000f3e4ff */
[----:B------:R-:W-:Y:S02]  /*b9680*/  IMAD.MOV.U32 R30, RZ, RZ, R37 ;  /* 0x000000ffff1e7224 */ /* 0x000fe400078e0025 */
[----:B------:R-:W-:-:S04]  /*b9690*/  IMAD.WIDE.U32 R10, P2, R16, R199, R8 ;  /* 0x000000c7100a7225 */ /* 0x000fc80007840008 */
[----:B------:R-:W-:Y:S01]  /*b96a0*/  IMAD.WIDE.U32.X R30, R194, R196, R30, P5 ;  /* 0x000000c4c21e7225 */ /* 0x000fe200028e041e */
[----:B------:R-:W-:Y:S02]  /*b96b0*/  IADD3.X R15, PT, PT, RZ, RZ, RZ, P2, !PT ;  /* 0x000000ffff0f7210 */ /* 0x000fe400017fe4ff */
[----:B------:R-:W-:Y:S01]  /*b96c0*/  IADD3.X R6, P2, PT, RZ, R7, RZ, P1, !PT ;  /* 0x00000007ff067210 */ /* 0x000fe20000f5e4ff */
[----:B------:R-:W-:Y:S01]  /*b96d0*/  IMAD.WIDE.U32 R8, R199, R55, RZ ;  /* 0x00000037c7087225 */ /* 0x000fe200078e00ff */
[----:B------:R-:W-:-:S03]  /*b96e0*/  IADD3.X R46, P1, PT, RZ, R30, RZ, P0, !PT ;  /* 0x0000001eff2e7210 */ /* 0x000fc6000073e4ff */
[----:B------:R-:W-:Y:S01]  /*b96f0*/  IMAD.WIDE.U32 R62, R196, R178, RZ ;  /* 0x000000b2c43e7225 */ /* 0x000fe200078e00ff */
[----:B------:R-:W-:Y:S02]  /*b9700*/  IADD3 R7, P0, PT, R9, R10, RZ ;  /* 0x0000000a09077210 */ /* 0x000fe40007f1e0ff */
[----:B------:R-:W-:Y:S01]  /*b9710*/  IADD3.X R47, P2, PT, R47, R8, RZ, P2, !PT ;  /* 0x000000082f2f7210 */ /* 0x000fe2000175e4ff */
[----:B------:R-:W-:Y:S01]  /*b9720*/  IMAD.MOV.U32 R14, RZ, RZ, R11 ;  /* 0x000000ffff0e7224 */ /* 0x000fe200078e000b */
[----:B------:R-:W-:Y:S01]  /*b9730*/  IADD3.X R30, P1, PT, RZ, R31, RZ, P1, !PT ;  /* 0x0000001fff1e7210 */ /* 0x000fe20000f3e4ff */
[----:B------:R-:W-:Y:S01]  /*b9740*/  IMAD.WIDE.U32 R8, R197, R178, RZ ;  /* 0x000000b2c5087225 */ /* 0x000fe200078e00ff */
[----:B------:R-:W-:Y:S02]  /*b9750*/  IADD3.X R11, P2, PT, R6, R7, RZ, P2, !PT ;  /* 0x00000007060b7210 */ /* 0x000fe4000175e4ff */
[----:B------:R-:W-:Y:S01]  /*b9760*/  IADD3.X R46, P1, PT, R46, R47, RZ, P1, !PT ;  /* 0x0000002f2e2e7210 */ /* 0x000fe20000f3e4ff */
[----:B------:R-:W-:-:S03]  /*b9770*/  IMAD.WIDE.U32 R62, P5, R72, R197, R62 ;  /* 0x000000c5483e7225 */ /* 0x000fc600078a003e */
[----:B------:R-:W-:Y:S01]  /*b9780*/  IADD3.X R47, P1, PT, R30, R11, RZ, P1, !PT ;  /* 0x0000000b1e2f7210 */ /* 0x000fe20000f3e4ff */
        /* <DEDUP_REMOVED lines=11> */
[----:B------:R-:W-:Y:S01]  /*b9840*/  IMAD.X R54, R193, 0x1, ~R182, P3 ;  /* 0x00000001c1367824 */ /* 0x000fe200018e0eb6 */
[----:B------:R-:W-:Y:S01]  /*b9850*/  IADD3.X R74, P5, PT, R13, R10, RZ, P0, !PT ;  /* 0x0000000a0d4a7210 */ /* 0x000fe200007be4ff */
[----:B------:R-:W-:-:S04]  /*b9860*/  IMAD.WIDE.U32 R6, R199, R17, RZ ;  /* 0x00000011c7067225 */ /* 0x000fc800078e00ff */
        /* <DEDUP_REMOVED lines=15> */
[----:B------:R-:W-:Y:S01]  /*b9960*/  IMAD.MOV.U32 R10, RZ, RZ, R15 ;  /* 0x000000ffff0a7224 */ /* 0x000fe200078e000f */
[----:B------:R-:W-:Y:S01]  /*b9970*/  MOV R6, R9 ;  /* 0x0000000900067202 */ /* 0x000fe20000000f00 */
[----:B------:R-:W-:Y:S01]  /*b9980*/  IMAD.WIDE.U32 R70, R194, R178, RZ ;  /* 0x000000b2c2467225 */ /* 0x000fe200078e00ff */
[----:B------:R-:W-:Y:S02]  /*b9990*/  IADD3.X RZ, P4, PT, R75, R13, RZ, P4, !PT ;  /* 0x0000000d4bff7210 */ /* 0x000fe4000279e4ff */
[----:B------:R-:W-:Y:S01]  /*b99a0*/  IADD3.X R13, P1, PT, RZ, RZ, RZ, P1, !PT ;  /* 0x000000ffff0d7210 */ /* 0x000fe20000f3e4ff */
[----:B------:R-:W-:-:S04]  /*b99b0*/  IMAD.WIDE.U32.X R10, R16, R196, R10, P2 ;  /* 0x000000c4100a7225 */ /* 0x000fc800010e040a */
[----:B------:R-:W-:Y:S01]  /*b99c0*/  IMAD.WIDE.U32 R8, R195, R178, RZ ;  /* 0x000000b2c3087225 */ /* 0x000fe200078e00ff */
[----:B------:R-:W-:-:S03]  /*b99d0*/  IADD3.X R10, P4, PT, R13, R10, RZ, P4, !PT ;  /* 0x0000000a0d0a7210 */ /* 0x000fc6000279e4ff */
[----:B------:R-:W-:Y:S02]  /*b99e0*/  IMAD.X R13, RZ, RZ, RZ, P1 ;  /* 0x000000ffff0d7224 */ /* 0x000fe400008e06ff */
[----:B------:R-:W-:-:S03]  /*b99f0*/  IMAD.WIDE.U32 R70, P2, R72, R195, R70 ;  /* 0x000000c348467225 */ /* 0x000fc60007840046 */
[----:B------:R-:W-:Y:S01]  /*b9a00*/  IADD3.X R11, P1, PT, R13, R11, RZ, P4, !PT ;  /* 0x0000000b0d0b7210 */ /* 0x000fe2000273e4ff */
[----:B------:R-:W-:Y:S01]  /*b9a10*/  IMAD.WIDE.U32 R74, R55, R197, R74 ;  /* 0x000000c5374a7225 */ /* 0x000fe200078e004a */
[----:B------:R-:W-:-:S03]  /*b9a20*/  IADD3 R13, P4, PT, R70, R9, RZ ;  /* 0x00000009460d7210 */ /* 0x000fc60007f9e0ff */
[----:B------:R-:W-:Y:S01]  /*b9a30*/  IMAD.WIDE.U32.X R6, R54, R198, R6, P3 ;  /* 0x000000c636067225 */ /* 0x000fe200018e0406 */
[----:B------:R-:W-:-:S03]  /*b9a40*/  IADD3 RZ, P3, PT, R74, R8, RZ ;  /* 0x000000084aff7210 */ /* 0x000fc60007f7e0ff */
[----:B------:R-:W-:Y:S01]  /*b9a50*/  IMAD.X R15, RZ, RZ, RZ, P2 ;  /* 0x000000ffff0f7224 */ /* 0x000fe200010e06ff */
[----:B------:R-:W-:Y:S01]  /*b9a60*/  IADD3.X R9, P2, PT, RZ, R6, RZ, P0, !PT ;  /* 0x00000006ff097210 */ /* 0x000fe2000075e4ff */
[----:B------:R-:W-:Y:S02]  /*b9a70*/  IMAD.IADD R75, R75, 0x1, R14 ;  /* 0x000000014b4b7824 */ /* 0x000fe400078e020e */
[----:B------:R-:W-:Y:S01]  /*b9a80*/  IMAD.MOV.U32 R14, RZ, RZ, R71 ;  /* 0x000000ffff0e7224 */ /* 0x000fe200078e0047 */
[----:B------:R-:W-:Y:S01]  /*b9a90*/  IADD3.X R10, P1, PT, R10, R9, RZ, P1, !PT ;  /* 0x000000090a0a7210 */ /* 0x000fe20000f3e4ff */
[----:B------:R-:W-:Y:S01]  /*b9aa0*/  IMAD.X R6, RZ, RZ, R7, P2 ;  /* 0x000000ffff067224 */ /* 0x000fe200010e0607 */
[----:B------:R-:W-:Y:S01]  /*b9ab0*/  IADD3.X RZ, P0, PT, R75, R13, RZ, P3, !PT ;  /* 0x0000000d4bff7210 */ /* 0x000fe20001f1e4ff */
        /* <DEDUP_REMOVED lines=9> */
[----:B------:R-:W-:-:S04]  /*b9b50*/  IMAD.WIDE.U32 R14, R195, R55, RZ ;  /* 0x00000037c30e7225 */ /* 0x000fc800078e00ff */
[----:B------:R-:W-:Y:S01]  /*b9b60*/  IMAD.WIDE.U32 R42, P1, R16, R195, R42 ;  /* 0x000000c3102a7225 */ /* 0x000fe2000782002a */
[----:B------:R-:W-:Y:S02]  /*b9b70*/  IADD3 RZ, P2, PT, R44, R14, RZ ;  /* 0x0000000e2cff7210 */ /* 0x000fe40007f5e0ff */
[----:B------:R-:W-:Y:S01]  /*b9b80*/  MOV R14, R9 ;  /* 0x00000009000e7202 */ /* 0x000fe20000000f00 */
        /* <DEDUP_REMOVED lines=10> */
[----:B------:R-:W-:Y:S01]  /*b9c30*/  IMAD.WIDE.U32.X R8, R16, R194, R30, P5 ;  /* 0x000000c210087225 */ /* 0x000fe200028e041e */
[----:B------:R-:W-:Y:S02]  /*b9c40*/  IADD3.X RZ, P2, PT, R45, R35, RZ, P2, !PT ;  /* 0x000000232dff7210 */ /* 0x000fe4000175e4ff */
[----:B------:R-:W-:Y:S01]  /*b9c50*/  IADD3.X RZ, P1, PT, R11, R7, RZ, P1, !PT ;  /* 0x000000070bff7210 */ /* 0x000fe20000f3e4ff */
[----:B------:R-:W-:Y:S01]  /*b9c60*/  IMAD.WIDE.U32.X R6, R54, R196, R14, P4 ;  /* 0x000000c436067225 */ /* 0x000fe200020e040e */
[----:B------:R-:W-:-:S02]  /*b9c70*/  IADD3.X R15, P0, PT, RZ, RZ, RZ, P0, !PT ;  /* 0x000000ffff0f7210 */ /* 0x000fc4000071e4ff */
        /* <DEDUP_REMOVED lines=10> */
[----:B------:R-:W-:-:S04]  /*b9d20*/  IMAD.WIDE.U32 R14, R195, R17, RZ ;  /* 0x00000011c30e7225 */ /* 0x000fc800078e00ff */
[----:B------:R-:W-:Y:S01]  /*b9d30*/  IMAD.WIDE.U32 R8, P2, R54, R195, R8 ;  /* 0x000000c336087225 */ /* 0x000fe20007840008 */
[----:B------:R-:W-:-:S03]  /*b9d40*/  IADD3 RZ, P0, PT, R10, R14, RZ ;  /* 0x0000000e0aff7210 */ /* 0x000fc60007f1e0ff */
[----:B------:R-:W-:Y:S01]  /*b9d50*/  IMAD.WIDE.U32 R6, P4, R16, R178, R6 ;  /* 0x000000b210067225 */ /* 0x000fe20007880006 */
[----:B------:R-:W-:-:S03]  /*b9d60*/  IADD3 R13, P5, PT, R8, R15, RZ ;  /* 0x0000000f080d7210 */ /* 0x000fc60007fbe0ff */
[----:B------:R-:W-:Y:S01]  /*b9d70*/  IMAD.WIDE.U32 R40, R17, R195, R10 ;  /* 0x000000c311287225 */ /* 0x000fe200078e000a */
[----:B------:R-:W-:Y:S02]  /*b9d80*/  IADD3 R37, P3, PT, R6, R31, RZ ;  /* 0x0000001f06257210 */ /* 0x000fe40007f7e0ff */
[----:B------:R-:W-:Y:S01]  /*b9d90*/  IADD3.X RZ, P0, PT, R11, R13, RZ, P0, !PT ;  /* 0x0000000d0bff7210 */ /* 0x000fe2000071e4ff */
[----:B------:R-:W-:Y:S01]  /*b9da0*/  IMAD.X R15, RZ, RZ, RZ, P2 ;  /* 0x000000ffff0f7224 */ /* 0x000fe200010e06ff */
[----:B------:R-:W-:Y:S01]  /*b9db0*/  IADD3 RZ, P2, PT, R40, R30, RZ ;  /* 0x0000001e28ff7210 */ /* 0x000fe20007f5e0ff */
[----:B------:R-:W-:Y:S02]  /*b9dc0*/  IMAD.IADD R41, R41, 0x1, R8 ;  /* 0x0000000129297824 */ /* 0x000fe400078e0208 */
[----:B------:R-:W-:Y:S02]  /*b9dd0*/  IMAD.MOV.U32 R14, RZ, RZ, R9 ;  /* 0x000000ffff0e7224 */ /* 0x000fe400078e0009 */
[----:B------:R-:W-:Y:S01]  /*b9de0*/  IMAD.WIDE.U32 R30, R198, R199, RZ ;  /* 0x000000c7c61e7225 */ /* 0x000fe200078e00ff */
[----:B------:R-:W-:-:S02]  /*b9df0*/  IADD3.X RZ, P2, PT, R41, R37, RZ, P2, !PT ;  /* 0x0000002529ff7210 */ /* 0x000fc4000175e4ff */
[----:B------:R-:W-:Y:S01]  /*b9e00*/  SHF.L.U64.HI R37, R12, 0x1, R119 ;  /* 0x000000010c257819 */ /* 0x000fe20000010277 */
[----:B------:R-:W-:Y:S01]  /*b9e10*/  IMAD.X R9, RZ, RZ, RZ, P4 ;  /* 0x000000ffff097224 */ /* 0x000fe200020e06ff */
[----:B------:R-:W-:Y:S01]  /*b9e20*/  SHF.L.W.U32.HI R119, R119, 0x1, R118 ;  /* 0x0000000177777819 */ /* 0x000fe20000010e76 */
[----:B------:R-:W-:Y:S01]  /*b9e30*/  IMAD.MOV.U32 R8, RZ, RZ, R7 ;  /* 0x000000ffff087224 */ /* 0x000fe200078e0007 */
[----:B------:R-:W-:Y:S01]  /*b9e40*/  SHF.L.W.U32.HI R118, R118, 0x1, R116 ;  /* 0x0000000176767819 */ /* 0x000fe20000010e74 */
[----:B------:R-:W-:-:S04]  /*b9e50*/  IMAD.WIDE.U32 R34, R199, R199, RZ ;  /* 0x000000c7c7227225 */ /* 0x000fc800078e00ff */
[----:B------:R-:W-:Y:S01]  /*b9e60*/  IMAD.WIDE.U32.X R10, R16, R72, R8, P3 ;  /* 0x00000048100a7225 */ /* 0x000fe200018e0408 */
[----:B------:R-:W-:-:S03]  /*b9e70*/  IADD3.X R13, P3, PT, RZ, RZ, RZ, P1, !PT ;  /* 0x000000ffff0d7210 */ /* 0x000fc60000f7e4ff */
[----:B------:R-:W-:Y:S01]  /*b9e80*/  IMAD.WIDE.U32.X R8, R54, R194, R14, P5 ;  /* 0x000000c236087225 */ /* 0x000fe200028e040e */
[----:B------:R-:W-:Y:S02]  /*b9e90*/  IADD3.X R10, P2, PT, RZ, R10, RZ, P2, !PT ;  /* 0x0000000aff0a7210 */ /* 0x000fe4000175e4ff */
[----:B------:R-:W-:Y:S01]  /*b9ea0*/  IADD3 RZ, P5, PT, RZ, R34, RZ ;  /* 0x00000022ffff7210 */ /* 0x000fe20007fbe0ff */
[----:B------:R-:W-:Y:S01]  /*b9eb0*/  IMAD.WIDE.U32 R38, P4, R199, R198, R30 ;  /* 0x000000c6c7267225 */ /* 0x000fe2000788001e */
[----:B------:R-:W-:Y:S02]  /*b9ec0*/  IADD3.X R13, P0, PT, R13, R8, RZ, P0, !PT ;  /* 0x000000080d0d7210 */ /* 0x000fe4000071e4ff */
[----:B------:R-:W-:Y:S01]  /*b9ed0*/  IADD3.X R11, P2, PT, RZ, R11, RZ, P2, !PT ;  /* 0x0000000bff0b7210 */ /* 0x000fe2000175e4ff */
[----:B------:R-:W-:Y:S01]  /*b9ee0*/  IMAD.WIDE.U32 R52, R34, -0x1, RZ ;  /* 0xffffffff22347825 */ /* 0x000fe200078e00ff */
[----:B------:R-:W-:Y:S02]  /*b9ef0*/  IADD3 R7, P1, PT, R35, R38, RZ ;  /* 0x0000002623077210 */ /* 0x000fe40007f3e0ff */
[----:B------:R-:W-:Y:S01]  /*b9f00*/  MOV R48, R39 ;  /* 0x0000002700307202 */ /* 0x000fe20000000f00 */
[----:B------:R-:W-:Y:S01]  /*b9f10*/  IMAD.WIDE.U32 R14, R72, R17, RZ ;  /* 0x00000011480e7225 */ /* 0x000fe200078e00ff */
[----:B------:R-:W-:-:S02]  /*b9f20*/  IADD3.X R50, PT, PT, R9, RZ, RZ, P0, P3 ;  /* 0x000000ff09327210 */ /* 0x000fc400007e64ff */
[----:B------:R-:W-:Y:S01]  /*b9f30*/  IADD3.X R10, P3, PT, R10, R13, RZ, P2, !PT ;  /* 0x0000000d0a0a7210 */ /* 0x000fe2000177e4ff */
[----:B------:R-:W-:Y:S02]  /*b9f40*/  IMAD.X R49, RZ, RZ, RZ, P4 ;  /* 0x000000ffff317224 */ /* 0x000fe400020e06ff */
[----:B------:R-:W-:Y:S01]  /*b9f50*/  IMAD.WIDE.U32 R30, R52, 0x1, RZ ;  /* 0x00000001341e7825 */ /* 0x000fe200078e00ff */
[----:B------:R-:W-:-:S03]  /*b9f60*/  IADD3.X R11, P3, PT, R11, R50, RZ, P3, !PT ;  /* 0x000000320b0b7210 */ /* 0x000fc60001f7e4ff */
[----:B------:R-:W-:Y:S01]  /*b9f70*/  IMAD.WIDE.U32 R8, P4, R54, R178, R14 ;  /* 0x000000b236087225 */ /* 0x000fe2000788000e */
[----:B------:R-:W-:-:S03]  /*b9f80*/  IADD3 RZ, P0, PT, R34, R30, RZ ;  /* 0x0000001e22ff7210 */ /* 0x000fc60007f1e0ff */
[----:B------:R-:W-:-:S04]  /*b9f90*/  IMAD.WIDE.U32 R14, R178, R17, RZ ;  /* 0x00000011b20e7225 */ /* 0x000fc800078e00ff */
[----:B------:R-:W-:Y:S01]  /*b9fa0*/  IMAD.WIDE.U32.X R38, R198, R198, R48, P1 ;  /* 0x000000c6c6267225 */ /* 0x000fe200008e0430 */
[----:B------:R-:W-:Y:S02]  /*b9fb0*/  IADD3.X RZ, P1, PT, RZ, R7, RZ, P5, !PT ;  /* 0x00000007ffff7210 */ /* 0x000fe40002f3e4ff */
[----:B------:R-:W-:Y:S01]  /*b9fc0*/  IADD3 R15, P2, PT, R8, R15, RZ ;  /* 0x0000000f080f7210 */ /* 0x000fe20007f5e0ff */
[----:B------:R-:W-:Y:S01]  /*b9fd0*/  IMAD R63, R34, -0x7af74001, -R7 ;  /* 0x8508bfff223f7824 */ /* 0x000fe200078e0a07 */
[----:B------:R-:W-:Y:S01]  /*b9fe0*/  LEA.X R56, P1, R12, R38, 0x1, P1 ;  /* 0x000000260c387211 */ /* 0x000fe20000820cff */
[----:B------:R-:W-:-:S03]  /*b9ff0*/  IMAD.WIDE.U32 R34, R196, R197, RZ ;  /* 0x000000c5c4227225 */ /* 0x000fc600078e00ff */
[----:B------:R-:W-:Y:S01]  /*ba000*/  IADD3.X R58, P1, PT, R37, R39, RZ, P1, !PT ;  /* 0x00000027253a7210 */ /* 0x000fe20000f3e4ff */
[----:B------:R-:W-:Y:S01]  /*ba010*/  IMAD.X R13, RZ, RZ, RZ, P4 ;  /* 0x000000ffff0d7224 */ /* 0x000fe200020e06ff */
[----:B------:R-:W-:Y:S01]  /*ba020*/  IADD3 RZ, P4, PT, R10, R14, RZ ;  /* 0x0000000e0aff7210 */ /* 0x000fe20007f9e0ff */
[----:B------:R-:W-:Y:S01]  /*ba030*/  IMAD.MOV.U32 R12, RZ, RZ, R9 ;  /* 0x000000ffff0c7224 */ /* 0x000fe200078e0009 */
[----:B------:R-:W-:Y:S01]  /*ba040*/  IADD3.X R9, P3, PT, RZ, RZ, RZ, P3, !PT ;  /* 0x000000ffff097210 */ /* 0x000fe20001f7e4ff */
[----:B------:R-:W-:Y:S01]  /*ba050*/  IMAD.WIDE.U32 R34, P5, R197, R196, R34 ;  /* 0x000000c4c5227225 */ /* 0x000fe200078a0022 */
[----:B------:R-:W-:-:S03]  /*ba060*/  IADD3.X RZ, P4, PT, R11, R15, RZ, P4, !PT ;  /* 0x0000000f0bff7210 */ /* 0x000fc6000279e4ff */
[----:B------:R-:W-:-:S04]  /*ba070*/  IMAD.WIDE.U32 R92, R197, R197, RZ ;  /* 0x000000c5c55c7225 */ /* 0x000fc800078e00ff */
[----:B------:R-:W-:Y:S01]  /*ba080*/  IMAD.IADD R63, R53, 0x1, R63 ;  /* 0x00000001353f7824 */ /* 0x000fe200078e023f */
[----:B------:R-:W-:Y:S01]  /*ba090*/  IADD3.X R119, P1, PT, R119, R92, RZ, P1, !PT ;  /* 0x0000005c77777210 */ /* 0x000fe20000f3e4ff */
[----:B------:R-:W-:-:S04]  /*ba0a0*/  IMAD.WIDE.U32 R14, R194, R195, RZ ;  /* 0x000000c3c20e7225 */ /* 0x000fc800078e00ff */
[----:B------:R-:W-:Y:S01]  /*ba0b0*/  IMAD.WIDE.U32.X R12, R54, R72, R12, P2 ;  /* 0x00000048360c7225 */ /* 0x000fe200010e040c */
[----:B------:R-:W-:-:S03]  /*ba0c0*/  IADD3 R93, P2, PT, R93, R34, RZ ;  /* 0x000000225d5d7210 */ /* 0x000fc60007f5e0ff */
[----:B------:R-:W-:Y:S01]  /*ba0d0*/  IMAD.WIDE.U32 R48, R63, 0x1, RZ ;  /* 0x000000013f307825 */ /* 0x000fe200078e00ff */
[----:B------:R-:W-:Y:S02]  /*ba0e0*/  IADD3.X R12, P4, PT, R9, R12, RZ, P4, !PT ;  /* 0x0000000c090c7210 */ /* 0x000fe4000279e4ff */
[----:B------:R-:W-:Y:S01]  /*ba0f0*/  IADD3.X R118, P1, PT, R118, R93, RZ, P1, !PT ;  /* 0x0000005d76767210 */ /* 0x000fe20000f3e4ff */
[----:B------:R-:W-:Y:S01]  /*ba100*/  IMAD.X R89, RZ, RZ, RZ, P5 ;  /* 0x000000ffff597224 */ /* 0x000fe200028e06ff */
[----:B------:R-:W-:Y:S01]  /*ba110*/  IADD3.X R13, PT, PT, R13, RZ, RZ, P4, P3 ;  /* 0x000000ff0d0d7210 */ /* 0x000fe200027e64ff */
[----:B------:R-:W-:Y:S02]  /*ba120*/  IMAD.MOV.U32 R88, RZ, RZ, R35 ;  /* 0x000000ffff587224 */ /* 0x000fe400078e0023 */
[CCC-:B------:R-:W-:Y:S02]  /*ba130*/  IMAD R53, R195.reuse, R194.reuse, R14.reuse ;  /* 0x000000c2c3357224 */ /* 0x1c0fe400078e020e */
[----:B------:R-:W-:-:S04]  /*ba140*/  IMAD.WIDE.U32 R34, P5, R195, R194, R14 ;  /* 0x000000c2c3227225 */ /* 0x000fc800078a000e */
[----:B------:R-:W-:-:S04]  /*ba150*/  IMAD.WIDE.U32 R14, R16, R17, RZ ;  /* 0x00000011100e7225 */ /* 0x000fc800078e00ff */
[----:B------:R-:W-:-:S04]  /*ba160*/  IMAD.WIDE.U32 R50, P4, R52, -0x7af74000, R48 ;  /* 0x8508c00034327825 */ /* 0x000fc80007880030 */
[----:B------:R-:W-:Y:S02]  /*ba170*/  IMAD R9, R52, -0x7af74000, R48 ;  /* 0x8508c00034097824 */ /* 0x000fe400078e0230 */
[----:B------:R-:W-:-:S04]  /*ba180*/  IMAD.WIDE.U32 R14, P3, R54, R55, R14 ;  /* 0x00000037360e7225 */ /* 0x000fc8000786000e */
[----:B------:R-:W-:Y:S01]  /*ba190*/  IMAD.WIDE.U32 R38, R55, R17, RZ ;  /* 0x0000001137267225 */ /* 0x000fe200078e00ff */
[----:B------:R-:W-:-:S03]  /*ba1a0*/  IADD3.X R111, PT, PT, RZ, RZ, RZ, P3, !PT ;  /* 0x000000ffff6f7210 */ /* 0x000fc60001ffe4ff */
[----:B------:R-:W-:Y:S01]  /*ba1b0*/  IMAD.X R87, RZ, RZ, RZ, P5 ;  /* 0x000000ffff577224 */ /* 0x000fe200028e06ff */
[C---:B------:R-:W-:Y:S01]  /*ba1c0*/  IADD3 RZ, P5, PT, R31.reuse, R50, RZ ;  /* 0x000000321fff7210 */ /* 0x040fe20007fbe0ff */
[----:B------:R-:W-:Y:S01]  /*ba1d0*/  IMAD.IADD R60, R31, 0x1, R9 ;  /* 0x000000011f3c7824 */ /* 0x000fe200078e0209 */
[----:B------:R-:W-:Y:S01]  /*ba1e0*/  IADD3 RZ, P3, PT, R12, R38, RZ ;  /* 0x000000260cff7210 */ /* 0x000fe20007f7e0ff */
[----:B------:R-:W-:Y:S01]  /*ba1f0*/  IMAD.X R49, RZ, RZ, RZ, P4 ;  /* 0x000000ffff317224 */ /* 0x000fe200020e06ff */
[----:B------:R-:W-:Y:S01]  /*ba200*/  IADD3 R9, P4, PT, R14, R39, RZ ;  /* 0x000000270e097210 */ /* 0x000fe20007f9e0ff */
[----:B------:R-:W-:Y:S02]  /*ba210*/  IMAD.MOV.U32 R48, RZ, RZ, R51 ;  /* 0x000000ffff307224 */ /* 0x000fe400078e0033 */
[----:B------:R-:W-:Y:S02]  /*ba220*/  IMAD.MOV.U32 R110, RZ, RZ, R15 ;  /* 0x000000ffff6e7224 */ /* 0x000fe400078e000f */
[----:B------:R-:W-:Y:S01]  /*ba230*/  IMAD.WIDE.U32.X R30, R63, -0x7af74000, R48, P5 ;  /* 0x8508c0003f1e7825 */ /* 0x000fe200028e0430 */
[----:B------:R-:W-:-:S02]  /*ba240*/  IADD3.X RZ, P5, PT, R7, R60, RZ, P0, !PT ;  /* 0x0000003c07ff7210 */ /* 0x000fc400007be4ff */
[----:B------:R-:W-:Y:S01]  /*ba250*/  IADD3.X RZ, P0, PT, R13, R9, RZ, P3, !PT ;  /* 0x000000090dff7210 */ /* 0x000fe20001f1e4ff */
[----:B------:R-:W-:Y:S01]  /*ba260*/  IMAD.WIDE.U32 R50, R195, R195, RZ ;  /* 0x000000c3c3327225 */ /* 0x000fe200078e00ff */
[----:B------:R-:W-:-:S03]  /*ba270*/  IADD3.X R9, P3, PT, RZ, R30, RZ, P5, !PT ;  /* 0x0000001eff097210 */ /* 0x000fc60002f7e4ff */
[----:B------:R-:W-:Y:S01]  /*ba280*/  IMAD.WIDE.U32.X R110, R54, R16, R110, P4 ;  /* 0x00000010366e7225 */ /* 0x000fe200020e046e */
[----:B------:R-:W-:Y:S02]  /*ba290*/  IADD3 RZ, P4, PT, R51, R34, RZ ;  /* 0x0000002233ff7210 */ /* 0x000fe40007f9e0ff */
[----:B------:R-:W-:Y:S01]  /*ba2a0*/  IADD3.X R15, P3, PT, RZ, R31, RZ, P3, !PT ;  /* 0x0000001fff0f7210 */ /* 0x000fe20001f7e4ff */
[----:B------:R-:W-:Y:S01]  /*ba2b0*/  IMAD.WIDE.U32 R38, R63, 0x30000000, RZ ;  /* 0x300000003f267825 */ /* 0x000fe200078e00ff */
[----:B------:R-:W-:-:S03]  /*ba2c0*/  IADD3.X R7, P0, PT, RZ, R110, RZ, P0, !PT ;  /* 0x0000006eff077210 */ /* 0x000fc6000071e4ff */
[----:B------:R-:W-:Y:S02]  /*ba2d0*/  IMAD.MOV.U32 R86, RZ, RZ, R35 ;  /* 0x000000ffff567224 */ /* 0x000fe400078e0023 */
[----:B------:R-:W-:-:S04]  /*ba2e0*/  IMAD.WIDE.U32 R34, R63, -0x45f6b800, RZ ;  /* 0xba0948003f227825 */ /* 0x000fc800078e00ff */
[----:B------:R-:W-:-:S04]  /*ba2f0*/  IMAD.WIDE.U32 R94, R72, R178, RZ ;  /* 0x000000b2485e7225 */ /* 0x000fc800078e00ff */
[----:B------:R-:W-:-:S04]  /*ba300*/  IMAD.WIDE.U32 R30, P5, R52, 0x170b5d44, R38 ;  /* 0x170b5d44341e7825 */ /* 0x000fc800078a0026 */
[----:B------:R-:W-:Y:S02]  /*ba310*/  IMAD.X R110, RZ, RZ, R111, P0 ;  /* 0x000000ffff6e7224 */ /* 0x000fe400000e066f */
[----:B------:R-:W-:Y:S02]  /*ba320*/  IMAD R111, R178, R72, R94 ;  /* 0x00000048b26f7224 */ /* 0x000fe400078e025e */
[----:B------:R-:W-:Y:S02]  /*ba330*/  IMAD.X R91, RZ, RZ, RZ, P5 ;  /* 0x000000ffff5b7224 */ /* 0x000fe400028e06ff */
[C-C-:B------:R-:W-:Y:S02]  /*ba340*/  IMAD R71, R52.reuse, 0x1ef3622f, R34.reuse ;  /* 0x1ef3622f34477824 */ /* 0x140fe400078e0222 */
[----:B------:R-:W-:-:S04]  /*ba350*/  IMAD.WIDE.U32 R48, P0, R52, 0x1ef3622f, R34 ;  /* 0x1ef3622f34307825 */ /* 0x000fc80007800022 */
[----:B------:R-:W-:Y:S01]  /*ba360*/  IMAD.WIDE.U32 R94, P5, R178, R72, R94 ;  /* 0x00000048b25e7225 */ /* 0x000fe200078a005e */
[----:B------:R-:W-:-:S03]  /*ba370*/  MOV R64, R49 ;  /* 0x0000003100407202 */ /* 0x000fc60000000f00 */
[----:B------:R-:W-:-:S04]  /*ba380*/  IMAD.WIDE.U32 R68, R52, 0x30000000, RZ ;  /* 0x3000000034447825 */ /* 0x000fc800078e00ff */
[----:B------:R-:W-:-:S04]  /*ba390*/  IMAD.WIDE.U32 R34, R52, -0x45f6b800, RZ ;  /* 0xba09480034227825 */ /* 0x000fc800078e00ff */
[----:B------:R-:W-:Y:S01]  /*ba3a0*/  IMAD R121, R52, 0x170b5d44, R38 ;  /* 0x170b5d4434797824 */ /* 0x000fe200078e0226 */
[----:B------:R-:W-:Y:S01]  /*ba3b0*/  IADD3.X R38, P3, PT, R9, R56, RZ, P3, !PT ;  /* 0x0000003809267210 */ /* 0x000fe20001f7e4ff */
[----:B------:R-:W-:Y:S01]  /*ba3c0*/  IMAD.X R59, RZ, RZ, RZ, P5 ;  /* 0x000000ffff3b7224 */ /* 0x000fe200028e06ff */
[----:B------:R-:W-:Y:S01]  /*ba3d0*/  IADD3 RZ, P5, PT, R30, R69, RZ ;  /* 0x000000451eff7210 */ /* 0x000fe20007fbe0ff */
[----:B------:R-:W-:Y:S01]  /*ba3e0*/  IMAD.X R65, RZ, RZ, RZ, P0 ;  /* 0x000000ffff417224 */ /* 0x000fe200000e06ff */
[----:B------:R-:W-:Y:S01]  /*ba3f0*/  IADD3 RZ, P0, PT, R48, R35, RZ ;  /* 0x0000002330ff7210 */ /* 0x000fe20007f1e0ff */
[----:B------:R-:W-:Y:S01]  /*ba400*/  IMAD.MOV.U32 R90, RZ, RZ, R31 ;  /* 0x000000ffff5a7224 */ /* 0x000fe200078e001f */
[----:B------:R-:W-:Y:S01]  /*ba410*/  IADD3.X R39, P3, PT, R15, R58, RZ, P3, !PT ;  /* 0x0000003a0f277210 */ /* 0x000fe20001f7e4ff */
[C---:B------:R-:W-:Y:S01]  /*ba420*/  IMAD.WIDE.U32 R56, R63.reuse, 0xf5138f, RZ ;  /* 0x00f5138f3f387825 */ /* 0x040fe200078e00ff */
[----:B------:R-:W-:Y:S02]  /*ba430*/  MOV R58, R95 ;  /* 0x0000005f003a7202 */ /* 0x000fe40000000f00 */
[----:B------:R-:W-:Y:S01]  /*ba440*/  IADD3.X R15, P3, PT, RZ, RZ, RZ, P3, !PT ;  /* 0x000000ffff0f7210 */ /* 0x000fe20001f7e4ff */
[----:B------:R-:W-:-:S04]  /*ba450*/  IMAD.WIDE.U32 R30, R63, 0x6ca1493b, RZ ;  /* 0x6ca1493b3f1e7825 */ /* 0x000fc800078e00ff */
[----:B------:R-:W-:-:S04]  /*ba460*/  IMAD.WIDE.U32 R114, R63, 0x17c510ea, RZ ;  /* 0x17c510ea3f727825 */ /* 0x000fc800078e00ff */
[----:B------:R-:W-:Y:S02]  /*ba470*/  IMAD R43, R52, 0x1a22d9f3, R56 ;  /* 0x1a22d9f3342b7824 */ /* 0x000fe400078e0238 */
[----:B------:R-:W-:-:S04]  /*ba480*/  IMAD.WIDE.U32.X R90, R63, 0x170b5d44, R90, P5 ;  /* 0x170b5d443f5a7825 */ /* 0x000fc800028e045a */
[----:B------:R-:W-:Y:S02]  /*ba490*/  IMAD R117, R52, -0x39c4fa40, R30 ;  /* 0xc63b05c034757824 */ /* 0x000fe400078e021e */
[----:B------:R-:W-:-:S04]  /*ba4a0*/  IMAD.WIDE.U32.X R64, R63, 0x1ef3622f, R64, P0 ;  /* 0x1ef3622f3f407825 */ /* 0x000fc800000e0440 */
[----:B------:R-:W-:-:S04]  /*ba4b0*/  IMAD.WIDE.U32 R48, R52, 0xf5138f, RZ ;  /* 0x00f5138f34307825 */ /* 0x000fc800078e00ff */
[----:B------:R-:W-:-:S04]  /*ba4c0*/  IMAD.WIDE.U32 R56, P5, R52, 0x1a22d9f3, R56 ;  /* 0x1a22d9f334387825 */ /* 0x000fc800078a0038 */
[----:B------:R-:W-:-:S04]  /*ba4d0*/  IMAD.WIDE.U32 R30, P0, R52, -0x39c4fa40, R30 ;  /* 0xc63b05c0341e7825 */ /* 0x000fc8000780001e */
[--C-:B------:R-:W-:Y:S02]  /*ba4e0*/  IMAD R9, R52, 0x1ae3a46, R114.reuse ;  /* 0x01ae3a4634097824 */ /* 0x100fe400078e0272 */
[----:B------:R-:W-:Y:S02]  /*ba4f0*/  IMAD.X R61, RZ, RZ, RZ, P5 ;  /* 0x000000ffff3d7224 */ /* 0x000fe400028e06ff */
[----:B------:R-:W-:Y:S01]  /*ba500*/  IMAD.X R97, RZ, RZ, RZ, P0 ;  /* 0x000000ffff617224 */ /* 0x000fe200000e06ff */
[----:B------:R-:W-:Y:S01]  /*ba510*/  IADD3 RZ, P0, PT, R56, R49, RZ ;  /* 0x0000003138ff7210 */ /* 0x000fe20007f1e0ff */
[----:B------:R-:W-:-:S04]  /*ba520*/  IMAD.WIDE.U32 R114, P5, R52, 0x1ae3a46, R114 ;  /* 0x01ae3a4634727825 */ /* 0x000fc800078a0072 */
[----:B------:R-:W-:Y:S02]  /*ba530*/  IMAD.MOV.U32 R60, RZ, RZ, R57 ;  /* 0x000000ffff3c7224 */ /* 0x000fe400078e0039 */
[----:B------:R-:W-:Y:S02]  /*ba540*/  IMAD.MOV.U32 R112, RZ, RZ, R115 ;  /* 0x000000ffff707224 */ /* 0x000fe400078e0073 */
[----:B------:R-:W-:Y:S02]  /*ba550*/  IMAD.IADD R115, R121, 0x1, R69 ;  /* 0x0000000179737824 */ /* 0x000fe400078e0245 */
[----:B------:R-:W-:Y:S01]  /*ba560*/  IMAD.WIDE.U32.X R60, R63, 0x1a22d9f3, R60, P0 ;  /* 0x1a22d9f33f3c7825 */ /* 0x000fe200000e043c */
[----:B------:R-:W-:-:S03]  /*ba570*/  IADD3 RZ, P0, PT, R38, R68, RZ ;  /* 0x0000004426ff7210 */ /* 0x000fc60007f1e0ff */
[----:B------:R-:W-:Y:S01]  /*ba580*/  IMAD.WIDE.U32 R66, R52, 0x6ca1493b, RZ ;  /* 0x6ca1493b34427825 */ /* 0x000fe200078e00ff */
[----:B------:R-:W-:-:S03]  /*ba590*/  IADD3.X RZ, P0, PT, R39, R115, RZ, P0, !PT ;  /* 0x0000007327ff7210 */ /* 0x000fc6000071e4ff */
[----:B------:R-:W-:Y:S01]  /*ba5a0*/  IMAD.WIDE.U32 R56, R52, 0x17c510ea, RZ ;  /* 0x17c510ea34387825 */ /* 0x000fe200078e00ff */
[----:B------:R-:W-:-:S03]  /*ba5b0*/  IADD3.X R90, P0, PT, R15, R90, RZ, P0, !PT ;  /* 0x0000005a0f5a7210 */ /* 0x000fc6000071e4ff */
[----:B------:R-:W-:Y:S01]  /*ba5c0*/  IMAD.X R37, RZ, RZ, RZ, P3 ;  /* 0x000000ffff257224 */ /* 0x000fe200018e06ff */
[----:B------:R-:W-:Y:S01]  /*ba5d0*/  IADD3 RZ, P3, PT, R30, R67, RZ ;  /* 0x000000431eff7210 */ /* 0x000fe20007f7e0ff */
[----:B------:R-:W-:Y:S02]  /*ba5e0*/  IMAD.MOV.U32 R96, RZ, RZ, R31 ;  /* 0x000000ffff607224 */ /* 0x000fe400078e001f */
[----:B------:R-:W-:Y:S01]  /*ba5f0*/  IMAD.WIDE.U32 R30, R178, R178, RZ ;  /* 0x000000b2b21e7225 */ /* 0x000fe200078e00ff */
[----:B------:R-:W-:-:S03]  /*ba600*/  IADD3.X R91, P0, PT, R37, R91, RZ, P0, !PT ;  /* 0x0000005b255b7210 */ /* 0x000fc6000071e4ff */
[----:B------:R-:W-:Y:S01]  /*ba610*/  IMAD.X R113, RZ, RZ, RZ, P5 ;  /* 0x000000ffff717224 */ /* 0x000fe200028e06ff */
[----:B------:R-:W-:Y:S01]  /*ba620*/  IADD3 RZ, P5, PT, R114, R57, RZ ;  /* 0x0000003972ff7210 */ /* 0x000fe20007fbe0ff */
[----:B------:R-:W-:Y:S01]  /*ba630*/  IMAD.WIDE.U32.X R92, R196, R196, R88, P2 ;  /* 0x000000c4c45c7225 */ /* 0x000fe200010e0458 */
[----:B------:R-:W-:-:S03]  /*ba640*/  IADD3.X R90, P2, PT, R90, R119, RZ, P0, !PT ;  /* 0x000000775a5a7210 */ /* 0x000fc6000075e4ff */
[----:B------:R-:W-:Y:S01]  /*ba650*/  IMAD.WIDE.U32.X R68, R63, -0x39c4fa40, R96, P3 ;  /* 0xc63b05c03f447825 */ /* 0x000fe200018e0460 */
[----:B------:R-:W-:Y:S02]  /*ba660*/  IADD3 RZ, P3, PT, R31, R94, RZ ;  /* 0x0000005e1fff7210 */ /* 0x000fe40007f7e0ff */
[----:B------:R-:W-:Y:S01]  /*ba670*/  IADD3 RZ, P0, PT, R90, R34, RZ ;  /* 0x000000225aff7210 */ /* 0x000fe20007f1e0ff */
[----:B------:R-:W-:Y:S01]  /*ba680*/  IMAD.WIDE.U32 R88, R52, 0x30000000, R38 ;  /* 0x3000000034587825 */ /* 0x000fe200078e0026 */
[----:B------:R-:W-:-:S03]  /*ba690*/  IADD3.X R91, P2, PT, R91, R118, RZ, P2, !PT ;  /* 0x000000765b5b7210 */ /* 0x000fc6000175e4ff */
[----:B------:R-:W-:-:S04]  /*ba6a0*/  IMAD.WIDE.U32 R96, R195, R197, R32 ;  /* 0x000000c5c3607225 */ /* 0x000fc800078e0020 */
[----:B------:R-:W-:-:S04]  /*ba6b0*/  IMAD.WIDE.U32 R94, R16, R55, RZ ;  /* 0x00000037105e7225 */ /* 0x000fc800078e00ff */
[----:B------:R-:W-:Y:S01]  /*ba6c0*/  IMAD.WIDE.U32.X R32, R63, 0x1ae3a46, R112, P5 ;  /* 0x01ae3a463f207825 */ /* 0x000fe200028e0470 */
[----:B------:R-:W-:-:S03]  /*ba6d0*/  SHF.L.W.U32.HI R63, R116, 0x1, R96 ;  /* 0x00000001743f7819 */ /* 0x000fc60000010e60 */
[----:B------:R-:W-:Y:S01]  /*ba6e0*/  IMAD.IADD R113, R89, 0x1, R121 ;  /* 0x0000000159717824 */ /* 0x000fe200078e0279 */
[----:B------:R-:W-:Y:S01]  /*ba6f0*/  IADD3.X R89, P1, PT, R63, R92, RZ, P1, !PT ;  /* 0x0000005c3f597210 */ /* 0x000fe20000f3e4ff */
[CCC-:B------:R-:W-:Y:S02]  /*ba700*/  IMAD R15, R55.reuse, R16.reuse, R94.reuse ;  /* 0x00000010370f7224 */ /* 0x1c0fe400078e025e */
[----:B------:R-:W-:-:S04]  /*ba710*/  IMAD.WIDE.U32 R94, P5, R55, R16, R94 ;  /* 0x00000010375e7225 */ /* 0x000fc800078a005e */
[----:B------:R-:W-:Y:S02]  /*ba720*/  IMAD.IADD R119, R71, 0x1, R35 ;  /* 0x0000000147777824 */ /* 0x000fe400078e0223 */
[----:B------:R-:W-:-:S03]  /*ba730*/  IMAD.WIDE.U32 R38, R88, -0x1, RZ ;  /* 0xffffffff58267825 */ /* 0x000fc600078e00ff */
[----:B------:R-:W-:Y:S01]  /*ba740*/  IADD3.X RZ, P0, PT, R91, R119, RZ, P0, !PT ;  /* 0x000000775bff7210 */ /* 0x000fe2000071e4ff */
[----:B------:R-:W-:Y:S02]  /*ba750*/  IMAD R125, R88, -0x7af74001, -R113 ;  /* 0x8508bfff587d7824 */ /* 0x000fe400078e0a71 */
[----:B------:R-:W-:Y:S02]  /*ba760*/  IMAD.IADD R115, R97, 0x1, R36 ;  /* 0x0000000161737824 */ /* 0x000fe400078e0224 */
[----:B------:R-:W-:Y:S02]  /*ba770*/  IMAD.X R35, RZ, RZ, RZ, P5 ;  /* 0x000000ffff237224 */ /* 0x000fe400028e06ff */
[----:B------:R-:W-:Y:S01]  /*ba780*/  IMAD.WIDE.U32 R36, R55, R55, RZ ;  /* 0x0000003737247225 */ /* 0x000fe200078e00ff */
[----:B------:R-:W-:-:S03]  /*ba790*/  SHF.L.W.U32.HI R97, R96, 0x1, R115 ;  /* 0x0000000160617819 */ /* 0x000fc60000010e73 */
[----:B------:R-:W-:Y:S01]  /*ba7a0*/  IMAD.IADD R125, R39, 0x1, R125 ;  /* 0x00000001277d7824 */ /* 0x000fe200078e027d */
[----:B------:R-:W-:Y:S01]  /*ba7b0*/  IADD3.X R39, P5, PT, RZ, RZ, RZ, P2, !PT ;  /* 0x000000ffff277210 */ /* 0x000fe200017be4ff */
[----:B------:R-:W-:Y:S01]  /*ba7c0*/  IMAD.WIDE.U32.X R86, R194, R194, R86, P4 ;  /* 0x000000c2c2567225 */ /* 0x000fe200020e0456 */
[----:B------:R-:W-:Y:S02]  /*ba7d0*/  IADD3 RZ, P4, PT, R37, R94, RZ ;  /* 0x0000005e25ff7210 */ /* 0x000fe40007f9e0ff */
[----:B------:R-:W-:Y:S01]  /*ba7e0*/  IADD3.X R64, P2, PT, R39, R64, RZ, P0, !PT ;  /* 0x0000004027407210 */ /* 0x000fe2000075e4ff */
[----:B------:R-:W-:Y:S01]  /*ba7f0*/  IMAD.MOV.U32 R34, RZ, RZ, R95 ;  /* 0x000000ffff227224 */ /* 0x000fe200078e005f */
[----:B------:R-:W-:Y:S01]  /*ba800*/  IADD3.X R96, P1, PT, R97, R93, RZ, P1, !PT ;  /* 0x0000005d61607210 */ /* 0x000fe20000f3e4ff */
[----:B------:R-:W-:-:S04]  /*ba810*/  IMAD.WIDE.U32 R94, R125, 0x1, RZ ;  /* 0x000000017d5e7825 */ /* 0x000fc800078e00ff */
[----:B------:R-:W-:Y:S02]  /*ba820*/  IMAD.X R39, RZ, RZ, RZ, P5 ;  /* 0x000000ffff277224 */ /* 0x000fe400028e06ff */
[----:B------:R-:W-:-:S03]  /*ba830*/  IMAD.WIDE.U32 R92, R38, 0x1, RZ ;  /* 0x00000001265c7825 */ /* 0x000fc600078e00ff */
[----:B------:R-:W-:Y:S01]  /*ba840*/  IADD3.X R65, P2, PT, R39, R65, RZ, P2, !PT ;  /* 0x0000004127417210 */ /* 0x000fe2000175e4ff */
[--C-:B------:R-:W-:Y:S01]  /*ba850*/  IMAD R63, R38, -0x7af74000, R94.reuse ;  /* 0x8508c000263f7824 */ /* 0x100fe200078e025e */
[----:B------:R-:W-:Y:S01]  /*ba860*/  IADD3 RZ, P0, PT, R88, R92, RZ ;  /* 0x0000005c58ff7210 */ /* 0x000fe20007f1e0ff */
[----:B------:R-:W-:Y:S01]  /*ba870*/  IMAD.WIDE.U32 R94, P5, R38, -0x7af74000, R94 ;  /* 0x8508c000265e7825 */ /* 0x000fe200078a005e */
[----:B------:R-:W-:-:S03]  /*ba880*/  IADD3.X R92, P2, PT, R64, R89, RZ, P2, !PT ;  /* 0x00000059405c7210 */ /* 0x000fc6000175e4ff */
[----:B------:R-:W-:-:S04]  /*ba890*/  IMAD.WIDE.U32 R46, R178, R197, R46 ;  /* 0x000000c5b22e7225 */ /* 0x000fc800078e002e */
[----:B------:R-:W-:Y:S01]  /*ba8a0*/  IMAD.IADD R112, R93, 0x1, R63 ;  /* 0x000000015d707824 */ /* 0x000fe200078e023f */
[----:B------:R-:W-:Y:S01]  /*ba8b0*/  IADD3.X R63, PT, PT, RZ, RZ, RZ, P5, !PT ;  /* 0x000000ffff3f7210 */ /* 0x000fe20002ffe4ff */
[----:B------:R-:W-:Y:S01]  /*ba8c0*/  IMAD.IADD R135, R47, 0x1, R62 ;  /* 0x000000012f877824 */ /* 0x000fe200078e023e */
[----:B------:R-:W-:Y:S01]  /*ba8d0*/  SHF.L.W.U32.HI R39, R115, 0x1, R46 ;  /* 0x0000000173277819 */ /* 0x000fe20000010e2e */
[----:B------:R-:W-:Y:S01]  /*ba8e0*/  IMAD.WIDE.U32 R88, R125, 0x30000000, RZ ;  /* 0x300000007d587825 */ /* 0x000fe200078e00ff */
[----:B------:R-:W-:Y:S02]  /*ba8f0*/  IADD3 RZ, P5, PT, R93, R94, RZ ;  /* 0x0000005e5dff7210 */ /* 0x000fe40007fbe0ff */
[----:B------:R-:W-:Y:S01]  /*ba900*/  IADD3.X R93, P2, PT, R65, R96, RZ, P2, !PT ;  /* 0x00000060415d7210 */ /* 0x000fe2000175e4ff */
[----:B------:R-:W-:Y:S01]  /*ba910*/  IMAD.MOV.U32 R62, RZ, RZ, R95 ;  /* 0x000000ffff3e7224 */ /* 0x000fe200078e005f */
[----:B------:R-:W-:Y:S01]  /*ba920*/  IADD3.X R131, P1, PT, R39, R50, RZ, P1, !PT ;  /* 0x0000003227837210 */ /* 0x000fe20000f3e4ff */
[----:B------:R-:W-:Y:S01]  /*ba930*/  IMAD.IADD R116, R51, 0x1, R53 ;  /* 0x0000000133747824 */ /* 0x000fe200078e0235 */
[----:B------:R-:W-:Y:S01]  /*ba940*/  IADD3.X R123, P2, PT, RZ, RZ, RZ, P2, !PT ;  /* 0x000000ffff7b7210 */ /* 0x000fe2000175e4ff */
[----:B------:R-:W-:Y:S01]  /*ba950*/  IMAD R137, R38, 0x170b5d44, R88 ;  /* 0x170b5d4426897824 */ /* 0x000fe200078e0258 */
[----:B------:R-:W-:Y:S01]  /*ba960*/  IADD3.X RZ, P0, PT, R113, R112, RZ, P0, !PT ;  /* 0x0000007071ff7210 */ /* 0x000fe2000071e4ff */
[----:B------:R-:W-:Y:S01]  /*ba970*/  IMAD.WIDE.U32.X R50, R125, -0x7af74000, R62, P5 ;  /* 0x8508c0007d327825 */ /* 0x000fe200028e043e */
[----:B------:R-:W-:-:S03]  /*ba980*/  SHF.L.W.U32.HI R53, R46, 0x1, R135 ;  /* 0x000000012e357819 */ /* 0x000fc60000010e87 */
[----:B------:R-:W-:Y:S01]  /*ba990*/  IMAD.WIDE.U32 R88, P5, R38, 0x170b5d44, R88 ;  /* 0x170b5d4426587825 */ /* 0x000fe200078a0058 */
[----:B------:R-:W-:Y:S02]  /*ba9a0*/  IADD3.X R39, P0, PT, RZ, R50, RZ, P0, !PT ;  /* 0x00000032ff277210 */ /* 0x000fe4000071e4ff */
[----:B------:R-:W-:Y:S01]  /*ba9b0*/  IADD3.X R116, P1, PT, R53, R116, RZ, P1, !PT ;  /* 0x0000007435747210 */ /* 0x000fe20000f3e4ff */
[----:B------:R-:W-:Y:S01]  /*ba9c0*/  IMAD.WIDE.U32 R64, R125, -0x45f6b800, RZ ;  /* 0xba0948007d407825 */ /* 0x000fe200078e00ff */
[----:B------:R-:W-:-:S03]  /*ba9d0*/  IADD3.X R112, P0, PT, RZ, R51, RZ, P0, !PT ;  /* 0x00000033ff707210 */ /* 0x000fc6000071e4ff */
[----:B------:R-:W-:-:S04]  /*ba9e0*/  IMAD.WIDE.U32 R62, R38, 0x30000000, RZ ;  /* 0x30000000263e7825 */ /* 0x000fc800078e00ff */
[----:B------:R-:W-:Y:S01]  /*ba9f0*/  IMAD.X R129, RZ, RZ, RZ, P2 ;  /* 0x000000ffff817224 */ /* 0x000fe200010e06ff */
[----:B------:R-:W-:Y:S01]  /*baa00*/  IADD3 RZ, P2, PT, R88, R63, RZ ;  /* 0x0000003f58ff7210 */ /* 0x000fe20007f5e0ff */
[----:B------:R-:W-:Y:S02]  /*baa10*/  IMAD.X R97, RZ, RZ, RZ, P5 ;  /* 0x000000ffff617224 */ /* 0x000fe400028e06ff */
[C-C-:B------:R-:W-:Y:S02]  /*baa20*/  IMAD R121, R38.reuse, 0x1ef3622f, R64.reuse ;  /* 0x1ef3622f26797824 */ /* 0x140fe400078e0240 */
[----:B------:R-:W-:Y:S02]  /*baa30*/  IMAD.MOV.U32 R96, RZ, RZ, R89 ;  /* 0x000000ffff607224 */ /* 0x000fe400078e0059 */
[----:B------:R-:W-:-:S04]  /*baa40*/  IMAD.WIDE.U32 R64, P5, R38, 0x1ef3622f, R64 ;  /* 0x1ef3622f26407825 */ /* 0x000fc800078a0040 */
[----:B------:R-:W-:-:S04]  /*baa50*/  IMAD.WIDE.U32 R88, R38, -0x45f6b800, RZ ;  /* 0xba09480026587825 */ /* 0x000fc800078e00ff */
[----:B------:R-:W-:Y:S01]  /*baa60*/  IMAD.X R47, RZ, RZ, RZ, P5 ;  /* 0x000000ffff2f7224 */ /* 0x000fe200028e06ff */
[----:B------:R-:W-:Y:S01]  /*baa70*/  IADD3 RZ, P5, PT, R64, R89, RZ ;  /* 0x0000005940ff7210 */ /* 0x000fe20007fbe0ff */
[----:B------:R-:W-:-:S04]  /*baa80*/  IMAD.WIDE.U32 R94, R52, -0x45f6b800, R90 ;  /* 0xba094800345e7825 */ /* 0x000fc800078e005a */
[----:B------:R-:W-:Y:S01]  /*baa90*/  IMAD.MOV.U32 R46, RZ, RZ, R65 ;  /* 0x000000ffff2e7224 */ /* 0x000fe200078e0041 */
[----:B------:R-:W-:Y:S01]  /*baaa0*/  IADD3 R71, PT, PT, R95, R71, RZ ;  /* 0x000000475f477210 */ /* 0x000fe20007ffe0ff */
[----:B------:R-:W-:Y:S01]  /*baab0*/  IMAD.WIDE.U32 R90, R125, 0xf5138f, RZ ;  /* 0x00f5138f7d5a7825 */ /* 0x000fe200078e00ff */
[----:B------:R-:W-:-:S03]  /*baac0*/  IADD3.X R94, P0, PT, R39, R94, RZ, P0, !PT ;  /* 0x0000005e275e7210 */ /* 0x000fc6000071e4ff */
[----:B------:R-:W-:Y:S01]  /*baad0*/  IMAD.IADD R49, R43, 0x1, R49 ;  /* 0x000000012b317824 */ /* 0x000fe200078e0231 */
[----:B------:R-:W-:Y:S01]  /*baae0*/  IADD3.X R95, P0, PT, R112, R71, RZ, P0, !PT ;  /* 0x00000047705f7210 */ /* 0x000fe2000071e4ff */
[C---:B------:R-:W-:Y:S01]  /*baaf0*/  IMAD.WIDE.U32.X R46, R125.reuse, 0x1ef3622f, R46, P5 ;  /* 0x1ef3622f7d2e7825 */ /* 0x040fe200028e042e */
[----:B------:R-:W-:Y:S02]  /*bab00*/  IADD3 RZ, P5, PT, R92, R48, RZ ;  /* 0x000000305cff7210 */ /* 0x000fe40007fbe0ff */
[----:B------:R-:W-:Y:S01]  /*bab10*/  IADD3.X R127, P0, PT, RZ, RZ, RZ, P0, !PT ;  /* 0x000000ffff7f7210 */ /* 0x000fe2000071e4ff */
[----:B------:R-:W-:Y:S01]  /*bab20*/  IMAD.WIDE.U32 R50, R125, 0x6ca1493b, RZ ;  /* 0x6ca1493b7d327825 */ /* 0x000fe200078e00ff */
[----:B------:R-:W-:-:S03]  /*bab30*/  IADD3.X RZ, P5, PT, R93, R49, RZ, P5, !PT ;  /* 0x000000315dff7210 */ /* 0x000fc60002fbe4ff */
[----:B------:R-:W-:Y:S01]  /*bab40*/  IMAD R119, R38, 0x1a22d9f3, R90 ;  /* 0x1a22d9f326777824 */ /* 0x000fe200078e025a */
[----:B------:R-:W-:Y:S01]  /*bab50*/  IADD3.X R60, P5, PT, R123, R60, RZ, P5, !PT ;  /* 0x0000003c7b3c7210 */ /* 0x000fe20002fbe4ff */
[----:B------:R-:W-:-:S04]  /*bab60*/  IMAD.WIDE.U32.X R96, R125, 0x170b5d44, R96, P2 ;  /* 0x170b5d447d607825 */ /* 0x000fc800010e0460 */
[----:B------:R-:W-:-:S04]  /*bab70*/  IMAD.WIDE.U32 R90, P2, R38, 0x1a22d9f3, R90 ;  /* 0x1a22d9f3265a7825 */ /* 0x000fc8000784005a */
[----:B------:R-:W-:Y:S02]  /*bab80*/  IMAD.X R115, RZ, RZ, RZ, P2 ;  /* 0x000000ffff737224 */ /* 0x000fe400010e06ff */
[----:B------:R-:W-:-:S04]  /*bab90*/  IMAD.WIDE.U32 R112, P2, R38, -0x39c4fa40, R50 ;  /* 0xc63b05c026707825 */ /* 0x000fc80007840032 */
[----:B------:R-:W-:-:S04]  /*baba0*/  IMAD.WIDE.U32 R48, R38, 0xf5138f, RZ ;  /* 0x00f5138f26307825 */ /* 0x000fc800078e00ff */
[----:B------:R-:W-:Y:S01]  /*babb0*/  IMAD.X R65, RZ, RZ, RZ, P2 ;  /* 0x000000ffff417224 */ /* 0x000fe200010e06ff */
[----:B------:R-:W-:Y:S01]  /*babc0*/  IADD3 RZ, P2, PT, R90, R49, RZ ;  /* 0x000000315aff7210 */ /* 0x000fe20007f5e0ff */
[----:B------:R-:W-:Y:S02]  /*babd0*/  IMAD.X R71, RZ, RZ, RZ, P0 ;  /* 0x000000ffff477224 */ /* 0x000fe400000e06ff */
[----:B------:R-:W-:Y:S01]  /*babe0*/  IMAD.MOV.U32 R114, RZ, RZ, R91 ;  /* 0x000000ffff727224 */ /* 0x000fe200078e005b */
[----:B------:R-:W-:Y:S01]  /*babf0*/  IADD3.X R91, P0, PT, R129, R61, RZ, P5, !PT ;  /* 0x0000003d815b7210 */ /* 0x000fe20002f1e4ff */
[----:B------:R-:W-:Y:S02]  /*bac00*/  IMAD.IADD R53, R137, 0x1, R63 ;  /* 0x0000000189357824 */ /* 0x000fe400078e023f */
[----:B------:R-:W-:Y:S01]  /*bac10*/  IMAD R39, R38, -0x39c4fa40, R50 ;  /* 0xc63b05c026277824 */ /* 0x000fe200078e0232 */
[----:B------:R-:W-:Y:S01]  /*bac20*/  IADD3.X R90, P0, PT, R60, R131, RZ, P0, !PT ;  /* 0x000000833c5a7210 */ /* 0x000fe2000071e4ff */
[----:B------:R-:W-:Y:S01]  /*bac30*/  IMAD.WIDE.U32.X R60, R125, 0x1a22d9f3, R114, P2 ;  /* 0x1a22d9f37d3c7825 */ /* 0x000fe200010e0472 */
[----:B------:R-:W-:-:S02]  /*bac40*/  IADD3 RZ, P2, PT, R94, R62, RZ ;  /* 0x0000003e5eff7210 */ /* 0x000fc40007f5e0ff */
[----:B------:R-:W-:Y:S01]  /*bac50*/  IADD3.X R91, P0, PT, R91, R116, RZ, P0, !PT ;  /* 0x000000745b5b7210 */ /* 0x000fe2000071e4ff */
[----:B------:R-:W-:Y:S01]  /*bac60*/  IMAD.WIDE.U32 R50, R38, 0x6ca1493b, RZ ;  /* 0x6ca1493b26327825 */ /* 0x000fe200078e00ff */
[----:B------:R-:W-:-:S03]  /*bac70*/  IADD3.X RZ, P2, PT, R95, R53, RZ, P2, !PT ;  /* 0x000000355fff7210 */ /* 0x000fc6000175e4ff */
[----:B------:R-:W-:Y:S01]  /*bac80*/  IMAD.IADD R53, R117, 0x1, R67 ;  /* 0x0000000175357824 */ /* 0x000fe200078e0243 */
[----:B------:R-:W-:Y:S01]  /*bac90*/  IADD3.X R67, P0, PT, RZ, RZ, RZ, P0, !PT ;  /* 0x000000ffff437210 */ /* 0x000fe2000071e4ff */
[----:B------:R-:W-:Y:S01]  /*baca0*/  IMAD.MOV.U32 R64, RZ, RZ, R113 ;  /* 0x000000ffff407224 */ /* 0x000fe200078e0071 */
[----:B------:R-:W-:Y:S01]  /*bacb0*/  IADD3 RZ, P5, PT, R112, R51, RZ ;  /* 0x0000003370ff7210 */ /* 0x000fe20007fbe0ff */
[----:B------:R-:W-:Y:S01]  /*bacc0*/  IMAD.WIDE.U32 R112, R125, 0x17c510ea, RZ ;  /* 0x17c510ea7d707825 */ /* 0x000fe200078e00ff */
[----:B------:R-:W-:-:S03]  /*bacd0*/  IADD3.X R127, P2, PT, R127, R96, RZ, P2, !PT ;  /* 0x000000607f7f7210 */ /* 0x000fc6000175e4ff */
[----:B------:R-:W-:Y:S01]  /*bace0*/  IMAD.X R129, RZ, RZ, RZ, P0 ;  /* 0x000000ffff817224 */ /* 0x000fe200000e06ff */
[----:B------:R-:W-:Y:S01]  /*bacf0*/  IADD3 RZ, P0, PT, R90, R66, RZ ;  /* 0x000000425aff7210 */ /* 0x000fe20007f1e0ff */
[----:B------:R-:W-:Y:S01]  /*bad00*/  IMAD.WIDE.U32 R74, R178, R195, R74 ;  /* 0x000000c3b24a7225 */ /* 0x000fe200078e004a */
[----:B------:R-:W-:Y:S02]  /*bad10*/  IADD3.X R96, P2, PT, R71, R97, RZ, P2, !PT ;  /* 0x0000006147607210 */ /* 0x000fe4000175e4ff */
[----:B------:R-:W-:Y:S01]  /*bad20*/  IADD3.X RZ, P0, PT, R91, R53, RZ, P0, !PT ;  /* 0x000000355bff7210 */ /* 0x000fe2000071e4ff */
[----:B------:R-:W-:Y:S01]  /*bad30*/  IMAD.IADD R133, R75, 0x1, R70 ;  /* 0x000000014b857824 */ /* 0x000fe200078e0246 */
[----:B------:R-:W-:Y:S01]  /*bad40*/  SHF.L.W.U32.HI R53, R135, 0x1, R74 ;  /* 0x0000000187357819 */ /* 0x000fe20000010e4a */
[----:B------:R-:W-:-:S03]  /*bad50*/  IMAD.WIDE.U32.X R62, R125, -0x39c4fa40, R64, P5 ;  /* 0xc63b05c07d3e7825 */ /* 0x000fc600028e0440 */
[----:B------:R-:W-:Y:S01]  /*bad60*/  SHF.L.W.U32.HI R75, R74, 0x1, R133 ;  /* 0x000000014a4b7819 */ /* 0x000fe20000010e85 */
[C---:B------:R-:W-:Y:S01]  /*bad70*/  IMAD.WIDE.U32 R122, P5, R38.reuse, 0x1ae3a46, R112 ;  /* 0x01ae3a46267a7825 */ /* 0x040fe200078a0070 */
[----:B------:R-:W-:Y:S02]  /*bad80*/  IADD3.X R86, P1, PT, R53, R86, RZ, P1, !PT ;  /* 0x0000005635567210 */ /* 0x000fe40000f3e4ff */
[----:B------:R-:W-:Y:S01]  /*bad90*/  IADD3.X R53, P0, PT, R67, R68, RZ, P0, !PT ;  /* 0x0000004443357210 */ /* 0x000fe2000071e4ff */
[C---:B------:R-:W-:Y:S01]  /*bada0*/  IMAD.WIDE.U32 R94, R38.reuse, 0x30000000, R94 ;  /* 0x30000000265e7825 */ /* 0x040fe200078e005e */
[----:B------:R-:W-:Y:S02]  /*badb0*/  IADD3.X R113, PT, PT, RZ, RZ, RZ, P5, !PT ;  /* 0x000000ffff717210 */ /* 0x000fe40002ffe4ff */
[----:B------:R-:W-:Y:S01]  /*badc0*/  IADD3.X R75, P1, PT, R75, R87, RZ, P1, !PT ;  /* 0x000000574b4b7210 */ /* 0x000fe20000f3e4ff */
[----:B------:R-:W-:Y:S01]  /*badd0*/  IMAD.WIDE.U32 R64, R38, 0x17c510ea, RZ ;  /* 0x17c510ea26407825 */ /* 0x000fe200078e00ff */
[----:B------:R-:W-:-:S03]  /*bade0*/  IADD3.X R74, P0, PT, R129, R69, RZ, P0, !PT ;  /* 0x00000045814a7210 */ /* 0x000fc6000071e4ff */
[----:B------:R-:W-:Y:S01]  /*badf0*/  IMAD.IADD R131, R95, 0x1, R137 ;  /* 0x000000015f837824 */ /* 0x000fe200078e0289 */
[----:B------:R-:W-:Y:S01]  /*bae00*/  IADD3 RZ, P5, PT, R122, R65, RZ ;  /* 0x000000417aff7210 */ /* 0x000fe20007fbe0ff */
[----:B------:R-:W-:Y:S02]  /*bae10*/  IMAD R115, R38, 0x1ae3a46, R112 ;  /* 0x01ae3a4626737824 */ /* 0x000fe400078e0270 */
[----:B------:R-:W-:Y:S01]  /*bae20*/  IMAD.WIDE.U32 R70, R52, 0xf5138f, R92 ;  /* 0x00f5138f34467825 */ /* 0x000fe200078e005c */
[----:B------:R-:W-:-:S03]  /*bae30*/  IADD3.X R92, P0, PT, R53, R86, RZ, P0, !PT ;  /* 0x00000056355c7210 */ /* 0x000fc6000071e4ff */
[----:B------:R-:W-:Y:S01]  /*bae40*/  IMAD.MOV.U32 R112, RZ, RZ, R123 ;  /* 0x000000ffff707224 */ /* 0x000fe200078e007b */
[----:B------:R-:W-:Y:S01]  /*bae50*/  IADD3.X R70, P2, PT, R127, R70, RZ, P2, !PT ;  /* 0x000000467f467210 */ /* 0x000fe2000175e4ff */
[----:B------:R-:W-:-:S04]  /*bae60*/  IMAD.WIDE.U32 R66, R94, -0x1, RZ ;  /* 0xffffffff5e427825 */ /* 0x000fc800078e00ff */
[----:B------:R-:W-:Y:S02]  /*bae70*/  IMAD R87, R94, -0x7af74001, -R131 ;  /* 0x8508bfff5e577824 */ /* 0x000fe400078e0a83 */
[----:B------:R-:W-:Y:S02]  /*bae80*/  IMAD.IADD R43, R71, 0x1, R43 ;  /* 0x00000001472b7824 */ /* 0x000fe400078e022b */
[----:B------:R-:W-:-:S03]  /*bae90*/  IMAD.WIDE.U32.X R68, R125, 0x1ae3a46, R112, P5 ;  /* 0x01ae3a467d447825 */ /* 0x000fc600028e0470 */
[----:B------:R-:W-:Y:S01]  /*baea0*/  IADD3.X R71, P5, PT, R96, R43, RZ, P2, !PT ;  /* 0x0000002b60477210 */ /* 0x000fe200017be4ff */
[----:B------:R-:W-:Y:S01]  /*baeb0*/  IMAD.IADD R125, R67, 0x1, R87 ;  /* 0x00000001437d7824 */ /* 0x000fe200078e0257 */
[----:B------:R-:W-:Y:S01]  /*baec0*/  IADD3.X R93, P2, PT, R74, R75, RZ, P0, !PT ;  /* 0x0000004b4a5d7210 */ /* 0x000fe2000075e4ff */
[----:B------:R-:W-:Y:S01]  /*baed0*/  IMAD.WIDE.U32.X R58, R72, R72, R58, P3 ;  /* 0x00000048483a7225 */ /* 0x000fe200018e043a */
[----:B------:R-:W-:Y:S02]  /*baee0*/  IADD3.X R67, P3, PT, RZ, RZ, RZ, P5, !PT ;  /* 0x000000ffff437210 */ /* 0x000fe40002f7e4ff */
[----:B------:R-:W-:Y:S01]  /*baef0*/  IADD3 RZ, P0, PT, R70, R88, RZ ;  /* 0x0000005846ff7210 */ /* 0x000fe20007f1e0ff */
[----:B------:R-:W-:Y:S01]  /*baf00*/  IMAD.WIDE.U32 R96, R125, 0x1, RZ ;  /* 0x000000017d607825 */ /* 0x000fe200078e00ff */
[----:B------:R-:W-:Y:S02]  /*baf10*/  IADD3.X R43, PT, PT, RZ, RZ, RZ, P3, !PT ;  /* 0x000000ffff2b7210 */ /* 0x000fe40001ffe4ff */
[----:B------:R-:W-:Y:S01]  /*baf20*/  IADD3 RZ, P3, PT, R92, R56, RZ ;  /* 0x000000385cff7210 */ /* 0x000fe20007f7e0ff */
[----:B------:R-:W-:Y:S01]  /*baf30*/  IMAD.WIDE.U32 R86, R66, 0x1, RZ ;  /* 0x0000000142567825 */ /* 0x000fe200078e00ff */
[----:B------:R-:W-:-:S03]  /*baf40*/  IADD3.X R123, P2, PT, RZ, RZ, RZ, P2, !PT ;  /* 0x000000ffff7b7210 */ /* 0x000fc6000175e4ff */
[----:B------:R-:W-:-:S04]  /*baf50*/  IMAD.WIDE.U32 R74, P5, R66, -0x7af74000, R96 ;  /* 0x8508c000424a7825 */ /* 0x000fc800078a0060 */
[----:B------:R-:W-:Y:S02]  /*baf60*/  IMAD.IADD R95, R121, 0x1, R89 ;  /* 0x00000001795f7824 */ /* 0x000fe400078e0259 */
[----:B------:R-:W-:Y:S02]  /*baf70*/  IMAD.IADD R53, R9, 0x1, R57 ;  /* 0x0000000109357824 */ /* 0x000fe400078e0239 */
[----:B------:R-:W-:Y:S01]  /*baf80*/  IMAD.X R89, RZ, RZ, RZ, P5 ;  /* 0x000000ffff597224 */ /* 0x000fe200028e06ff */
[----:B------:R-:W-:Y:S01]  /*baf90*/  IADD3 RZ, P5, PT, R87, R74, RZ ;  /* 0x0000004a57ff7210 */ /* 0x000fe20007fbe0ff */
[----:B------:R-:W-:Y:S01]  /*bafa0*/  IMAD.WIDE.U32 R56, R125, 0x30000000, RZ ;  /* 0x300000007d387825 */ /* 0x000fe200078e00ff */
[----:B------:R-:W-:Y:S02]  /*bafb0*/  IADD3.X RZ, P0, PT, R71, R95, RZ, P0, !PT ;  /* 0x0000005f47ff7210 */ /* 0x000fe4000071e4ff */
[----:B------:R-:W-:Y:S01]  /*bafc0*/  IADD3.X RZ, P3, PT, R93, R53, RZ, P3, !PT ;  /* 0x000000355dff7210 */ /* 0x000fe20001f7e4ff */
[----:B------:R-:W-:Y:S01]  /*bafd0*/  IMAD.MOV.U32 R88, RZ, RZ, R75 ;  /* 0x000000ffff587224 */ /* 0x000fe200078e004b */
[----:B------:R-:W-:Y:S01]  /*bafe0*/  IADD3.X R67, P0, PT, R67, R46, RZ, P0, !PT ;  /* 0x0000002e43437210 */ /* 0x000fe2000071e4ff */
[----:B------:R-:W-:-:S02]  /*baff0*/  IMAD R127, R66, 0x170b5d44, R56 ;  /* 0x170b5d44427f7824 */ /* 0x000fc400078e0238 */
[----:B------:R-:W-:-:S04]  /*bb000*/  IMAD.WIDE.U32.X R74, R125, -0x7af74000, R88, P5 ;  /* 0x8508c0007d4a7825 */ /* 0x000fc800028e0458 */
[----:B------:R-:W-:-:S04]  /*bb010*/  IMAD.WIDE.U32 R88, P5, R66, 0x170b5d44, R56 ;  /* 0x170b5d4442587825 */ /* 0x000fc800078a0038 */
[----:B------:R-:W-:-:S04]  /*bb020*/  IMAD.WIDE.U32 R56, R66, 0x30000000, RZ ;  /* 0x3000000042387825 */ /* 0x000fc800078e00ff */
[----:B------:R-:W-:Y:S01]  /*bb030*/  IMAD.X R129, RZ, RZ, RZ, P2 ;  /* 0x000000ffff817224 */ /* 0x000fe200010e06ff */
[----:B------:R-:W-:Y:S01]  /*bb040*/  IADD3 RZ, P2, PT, R94, R86, RZ ;  /* 0x000000565eff7210 */ /* 0x000fe20007f5e0ff */
[----:B------:R-:W-:Y:S02]  /*bb050*/  IMAD R86, R66, -0x7af74000, R96 ;  /* 0x8508c00042567824 */ /* 0x000fe400078e0260 */
[----:B------:R-:W-:Y:S01]  /*bb060*/  IMAD.X R95, RZ, RZ, RZ, P5 ;  /* 0x000000ffff5f7224 */ /* 0x000fe200028e06ff */
[----:B------:R-:W-:Y:S01]  /*bb070*/  IADD3 RZ, P5, PT, R88, R57, RZ ;  /* 0x0000003958ff7210 */ /* 0x000fe20007fbe0ff */
[----:B------:R-:W-:Y:S02]  /*bb080*/  IMAD.MOV.U32 R94, RZ, RZ, R89 ;  /* 0x000000ffff5e7224 */ /* 0x000fe400078e0059 */
[----:B------:R-:W-:-:S04]  /*bb090*/  IMAD.WIDE.U32 R96, R125, -0x45f6b800, RZ ;  /* 0xba0948007d607825 */ /* 0x000fc800078e00ff */
[----:B------:R-:W-:-:S04]  /*bb0a0*/  IMAD.WIDE.U32 R88, R55, R195, R44 ;  /* 0x000000c337587225 */ /* 0x000fc800078e002c */
[----:B------:R-:W-:-:S04]  /*bb0b0*/  IMAD.WIDE.U32 R90, R52, 0x6ca1493b, R90 ;  /* 0x6ca1493b345a7825 */ /* 0x000fc800078e005a */
[----:B------:R-:W-:Y:S01]  /*bb0c0*/  IMAD.WIDE.U32 R52, R52, 0x17c510ea, R92 ;  /* 0x17c510ea34347825 */ /* 0x000fe200078e005c */
[----:B------:R-:W-:Y:S02]  /*bb0d0*/  IADD3.X R92, P0, PT, R43, R47, RZ, P0, !PT ;  /* 0x0000002f2b5c7210 */ /* 0x000fe4000071e4ff */
[----:B------:R-:W-:Y:S01]  /*bb0e0*/  IADD3 R117, PT, PT, R91, R117, RZ ;  /* 0x000000755b757210 */ /* 0x000fe20007ffe0ff */
[----:B------:R-:W-:Y:S01]  /*bb0f0*/  IMAD.WIDE.U32.X R44, R125, 0x170b5d44, R94, P5 ;  /* 0x170b5d447d2c7825 */ /* 0x000fe200028e045e */
[----:B------:R-:W-:-:S03]  /*bb100*/  IADD3.X R90, P0, PT, R67, R90, RZ, P0, !PT ;  /* 0x0000005a435a7210 */ /* 0x000fc6000071e4ff */
[----:B------:R-:W-:Y:S01]  /*bb110*/  IMAD.IADD R135, R89, 0x1, R42 ;  /* 0x0000000159877824 */ /* 0x000fe200078e022a */
[----:B------:R-:W-:Y:S01]  /*bb120*/  IADD3.X R91, P0, PT, R92, R117, RZ, P0, !PT ;  /* 0x000000755c5b7210 */ /* 0x000fe2000071e4ff */
[----:B------:R-:W-:-:S03]  /*bb130*/  IMAD.WIDE.U32 R94, P5, R66, 0x1ef3622f, R96 ;  /* 0x1ef3622f425e7825 */ /* 0x000fc600078a0060 */
[----:B------:R-:W-:Y:S01]  /*bb140*/  SHF.L.W.U32.HI R92, R88, 0x1, R135 ;  /* 0x00000001585c7819 */ /* 0x000fe20000010e87 */
[----:B------:R-:W-:-:S04]  /*bb150*/  IMAD.WIDE.U32 R42, R66, -0x45f6b800, RZ ;  /* 0xba094800422a7825 */ /* 0x000fc800078e00ff */
[----:B------:R-:W-:Y:S01]  /*bb160*/  IMAD.X R47, RZ, RZ, RZ, P5 ;  /* 0x000000ffff2f7224 */ /* 0x000fe200028e06ff */
[----:B------:R-:W-:Y:S01]  /*bb170*/  IADD3 RZ, P5, PT, R94, R43, RZ ;  /* 0x0000002b5eff7210 */ /* 0x000fe20007fbe0ff */
[----:B------:R-:W-:Y:S01]  /*bb180*/  IMAD.WIDE.U32 R112, R125, 0xf5138f, RZ ;  /* 0x00f5138f7d707825 */ /* 0x000fe200078e00ff */
[----:B------:R-:W-:-:S03]  /*bb190*/  IADD3.X R94, P3, PT, R123, R32, RZ, P3, !PT ;  /* 0x000000207b5e7210 */ /* 0x000fc60001f7e4ff */
[----:B------:R-:W-:Y:S01]  /*bb1a0*/  IMAD.IADD R137, R31, 0x1, R111 ;  /* 0x000000011f897824 */ /* 0x000fe200078e026f */
[----:B------:R-:W-:Y:S01]  /*bb1b0*/  SHF.L.W.U32.HI R31, R133, 0x1, R88 ;  /* 0x00000001851f7819 */ /* 0x000fe20000010e58 */
[----:B------:R-:W-:Y:S02]  /*bb1c0*/  IMAD.MOV.U32 R46, RZ, RZ, R95 ;  /* 0x000000ffff2e7224 */ /* 0x000fe400078e005f */
[C---:B------:R-:W-:Y:S01]  /*bb1d0*/  IMAD R93, R66.reuse, 0x1ef3622f, R96 ;  /* 0x1ef3622f425d7824 */ /* 0x040fe200078e0260 */
[----:B------:R-:W-:Y:S01]  /*bb1e0*/  IADD3.X R96, P3, PT, R129, R33, RZ, P3, !PT ;  /* 0x0000002181607210 */ /* 0x000fe20001f7e4ff */
[----:B------:R-:W-:Y:S01]  /*bb1f0*/  IMAD.IADD R114, R87, 0x1, R86 ;  /* 0x0000000157727824 */ /* 0x000fe200078e0256 */
[----:B------:R-:W-:Y:S01]  /*bb200*/  IADD3.X R133, P1, PT, R31, R30, RZ, P1, !PT ;  /* 0x0000001e1f857210 */ /* 0x000fe20000f3e4ff */
[----:B------:R-:W-:Y:S01]  /*bb210*/  IMAD R97, R66, 0x1a22d9f3, R112 ;  /* 0x1a22d9f342617824 */ /* 0x000fe200078e0270 */
[----:B------:R-:W-:Y:S01]  /*bb220*/  IADD3.X R129, P0, PT, RZ, RZ, RZ, P0, !PT ;  /* 0x000000ffff817210 */ /* 0x000fe2000071e4ff */
[----:B------:R-:W-:Y:S01]  /*bb230*/  IMAD.WIDE.U32.X R46, R125, 0x1ef3622f, R46, P5 ;  /* 0x1ef3622f7d2e7825 */ /* 0x000fe200028e042e */
[----:B------:R-:W-:-:S03]  /*bb240*/  IADD3.X RZ, P2, PT, R131, R114, RZ, P2, !PT ;  /* 0x0000007283ff7210 */ /* 0x000fc6000175e4ff */
[----:B------:R-:W-:Y:S01]  /*bb250*/  IMAD.WIDE.U32 R112, P5, R66, 0x1a22d9f3, R112 ;  /* 0x1a22d9f342707825 */ /* 0x000fe200078a0070 */
[----:B------:R-:W-:-:S03]  /*bb260*/  IADD3.X R111, P2, PT, RZ, R74, RZ, P2, !PT ;  /* 0x0000004aff6f7210 */ /* 0x000fc6000175e4ff */
[----:B------:R-:W-:Y:S01]  /*bb270*/  IMAD.WIDE.U32 R30, R66, 0xf5138f, RZ ;  /* 0x00f5138f421e7825 */ /* 0x000fe200078e00ff */
[----:B------:R-:W-:-:S03]  /*bb280*/  IADD3.X R74, P2, PT, RZ, R75, RZ, P2, !PT ;  /* 0x0000004bff4a7210 */ /* 0x000fc6000175e4ff */
[----:B------:R-:W-:-:S04]  /*bb290*/  IMAD.WIDE.U32 R86, R125, 0x6ca1493b, RZ ;  /* 0x6ca1493b7d567825 */ /* 0x000fc800078e00ff */
[----:B------:R-:W-:Y:S01]  /*bb2a0*/  IMAD.X R131, RZ, RZ, RZ, P0 ;  /* 0x000000ffff837224 */ /* 0x000fe200000e06ff */
[----:B------:R-:W-:Y:S01]  /*bb2b0*/  IADD3 RZ, P0, PT, R112, R31, RZ ;  /* 0x0000001f70ff7210 */ /* 0x000fe20007f1e0ff */
[----:B------:R-:W-:Y:S02]  /*bb2c0*/  IMAD.X R33, RZ, RZ, RZ, P5 ;  /* 0x000000ffff217224 */ /* 0x000fe400028e06ff */
        /* <DEDUP_REMOVED lines=9> */
[----:B------:R-:W-:Y:S01]  /*bb360*/  IMAD.WIDE.U32 R112, R125, 0x17c510ea, RZ ;  /* 0x17c510ea7d707825 */ /* 0x000fe200078e00ff */
[----:B------:R-:W-:-:S03]  /*bb370*/  IADD3.X RZ, P0, PT, R91, R89, RZ, P0, !PT ;  /* 0x000000595bff7210 */ /* 0x000fc6000071e4ff */
[----:B------:R-:W-:Y:S01]  /*bb380*/  IMAD.MOV.U32 R116, RZ, RZ, R123 ;  /* 0x000000ffff747224 */ /* 0x000fe200078e007b */
[----:B------:R-:W-:Y:S01]  /*bb390*/  IADD3.X R75, P0, PT, R129, R60, RZ, P0, !PT ;  /* 0x0000003c814b7210 */ /* 0x000fe2000071e4ff */
[----:B------:R-:W-:Y:S01]  /*bb3a0*/  IMAD.WIDE.U32 R70, R38, -0x45f6b800, R70 ;  /* 0xba09480026467825 */ /* 0x000fe200078e0046 */
[----:B------:R-:W-:Y:S02]  /*bb3b0*/  IADD3.X R123, P3, PT, R94, R133, RZ, P3, !PT ;  /* 0x000000855e7b7210 */ /* 0x000fe40001f7e4ff */
[----:B------:R-:W-:Y:S01]  /*bb3c0*/  IADD3.X R61, P0, PT, R131, R61, RZ, P0, !PT ;  /* 0x0000003d833d7210 */ /* 0x000fe2000071e4ff */
[----:B------:R-:W-:Y:S01]  /*bb3d0*/  IMAD.WIDE.U32.X R48, R125, -0x39c4fa40, R116, P5 ;  /* 0xc63b05c07d307825 */ /* 0x000fe200028e0474 */
[----:B------:R-:W-:Y:S02]  /*bb3e0*/  IADD3.X R70, P2, PT, R111, R70, RZ, P2, !PT ;  /* 0x000000466f467210 */ /* 0x000fe4000175e4ff */
[----:B------:R-:W-:Y:S01]  /*bb3f0*/  IADD3.X R111, P1, PT, R92, R137, RZ, P1, !PT ;  /* 0x000000895c6f7210 */ /* 0x000fe20000f3e4ff */
[----:B------:R-:W-:Y:S01]  /*bb400*/  IMAD.WIDE.U32 R116, P5, R66, 0x1ae3a46, R112 ;  /* 0x01ae3a4642747825 */ /* 0x000fe200078a0070 */
[----:B------:R-:W-:-:S03]  /*bb410*/  IADD3.X R60, P0, PT, R75, R52, RZ, P0, !PT ;  /* 0x000000344b3c7210 */ /* 0x000fc6000071e4ff */
[----:B------:R-:W-:Y:S01]  /*bb420*/  IMAD.WIDE.U32 R88, R66, 0x17c510ea, RZ ;  /* 0x17c510ea42587825 */ /* 0x000fe200078e00ff */
[----:B------:R-:W-:-:S03]  /*bb430*/  IADD3.X R113, PT, PT, RZ, RZ, RZ, P5, !PT ;  /* 0x000000ffff717210 */ /* 0x000fc60002ffe4ff */
[----:B------:R-:W-:Y:S01]  /*bb440*/  IMAD.IADD R121, R71, 0x1, R121 ;  /* 0x0000000147797824 */ /* 0x000fe200078e0279 */
[----:B------:R-:W-:Y:S01]  /*bb450*/  IADD3 RZ, P5, PT, R116, R89, RZ ;  /* 0x0000005974ff7210 */ /* 0x000fe20007fbe0ff */
[----:B------:R-:W-:Y:S02]  /*bb460*/  IMAD R67, R66, 0x1ae3a46, R112 ;  /* 0x01ae3a4642437824 */ /* 0x000fe400078e0270 */
[----:B------:R-:W-:Y:S01]  /*bb470*/  IMAD.MOV.U32 R112, RZ, RZ, R117 ;  /* 0x000000ffff707224 */ /* 0x000fe200078e0075 */
[----:B------:R-:W-:Y:S01]  /*bb480*/  IADD3.X R71, P2, PT, R74, R121, RZ, P2, !PT ;  /* 0x000000794a477210 */ /* 0x000fe2000175e4ff */
[----:B------:R-:W-:Y:S01]  /*bb490*/  IMAD.IADD R92, R53, 0x1, R9 ;  /* 0x00000001355c7824 */ /* 0x000fe200078e0209 */
[----:B------:R-:W-:Y:S01]  /*bb4a0*/  IADD3.X R74, P3, PT, R96, R111, RZ, P3, !PT ;  /* 0x0000006f604a7210 */ /* 0x000fe20001f7e4ff */
[----:B------:R-:W-:Y:S01]  /*bb4b0*/  IMAD.WIDE.U32.X R52, R125, 0x1ae3a46, R112, P5 ;  /* 0x01ae3a467d347825 */ /* 0x000fe200028e0470 */
[----:B------:R-:W-:Y:S02]  /*bb4c0*/  IADD3.X R75, P2, PT, RZ, RZ, RZ, P2, !PT ;  /* 0x000000ffff4b7210 */ /* 0x000fe4000175e4ff */
[----:B------:R-:W-:Y:S01]  /*bb4d0*/  IADD3.X R61, P5, PT, R61, R92, RZ, P0, !PT ;  /* 0x0000005c3d3d7210 */ /* 0x000fe200007be4ff */
[----:B------:R-:W-:Y:S01]  /*bb4e0*/  IMAD.IADD R57, R127, 0x1, R57 ;  /* 0x000000017f397824 */ /* 0x000fe200078e0239 */
[----:B------:R-:W-:Y:S01]  /*bb4f0*/  IADD3 RZ, P0, PT, R70, R56, RZ ;  /* 0x0000003846ff7210 */ /* 0x000fe20007f1e0ff */
[----:B------:R-:W-:Y:S01]  /*bb500*/  IMAD.X R9, RZ, RZ, RZ, P2 ;  /* 0x000000ffff097224 */ /* 0x000fe200010e06ff */
[----:B------:R-:W-:Y:S01]  /*bb510*/  IADD3.X R111, P2, PT, RZ, RZ, RZ, P5, !PT ;  /* 0x000000ffff6f7210 */ /* 0x000fe20002f5e4ff */
[----:B------:R-:W-:Y:S01]  /*bb520*/  IMAD.WIDE.U32 R40, R55, R178, R40 ;  /* 0x000000b237287225 */ /* 0x000fe200078e0028 */
[----:B------:R-:W-:-:S02]  /*bb530*/  IADD3.X RZ, P0, PT, R71, R57, RZ, P0, !PT ;  /* 0x0000003947ff7210 */ /* 0x000fc4000071e4ff */
[----:B------:R-:W-:Y:S01]  /*bb540*/  IADD3.X R129, P3, PT, RZ, RZ, RZ, P3, !PT ;  /* 0x000000ffff817210 */ /* 0x000fe20001f7e4ff */
[----:B------:R-:W-:Y:S01]  /*bb550*/  IMAD.IADD R57, R39, 0x1, R51 ;  /* 0x0000000127397824 */ /* 0x000fe200078e0233 */
[----:B------:R-:W-:Y:S01]  /*bb560*/  IADD3.X R75, P5, PT, R75, R44, RZ, P0, !PT ;  /* 0x0000002c4b4b7210 */ /* 0x000fe200007be4ff */
[----:B------:R-:W-:Y:S01]  /*bb570*/  IMAD.X R113, RZ, RZ, RZ, P2 ;  /* 0x000000ffff717224 */ /* 0x000fe200010e06ff */
[----:B------:R-:W-:Y:S01]  /*bb580*/  IADD3 RZ, P2, PT, R60, R50, RZ ;  /* 0x000000323cff7210 */ /* 0x000fe20007f5e0ff */
[----:B------:R-:W-:-:S03]  /*bb590*/  IMAD.WIDE.U32 R50, R66, 0x30000000, R70 ;  /* 0x3000000042327825 */ /* 0x000fc600078e0046 */
[----:B------:R-:W-:Y:S01]  /*bb5a0*/  IADD3.X RZ, P0, PT, R61, R57, RZ, P2, !PT ;  /* 0x000000393dff7210 */ /* 0x000fe2000171e4ff */
[----:B------:R-:W-:Y:S01]  /*bb5b0*/  IMAD.IADD R133, R41, 0x1, R6 ;  /* 0x0000000129857824 */ /* 0x000fe200078e0206 */
[----:B------:R-:W-:Y:S01]  /*bb5c0*/  IADD3 R127, PT, PT, R51, R127, RZ ;  /* 0x0000007f337f7210 */ /* 0x000fe20007ffe0ff */
[----:B------:R-:W-:Y:S01]  /*bb5d0*/  IMAD.X R94, RZ, RZ, RZ, P3 ;  /* 0x000000ffff5e7224 */ /* 0x000fe200018e06ff */
[----:B------:R-:W-:Y:S01]  /*bb5e0*/  IADD3.X R62, P0, PT, R111, R62, RZ, P0, !PT ;  /* 0x0000003e6f3e7210 */ /* 0x000fe2000071e4ff */
[C---:B------:R-:W-:Y:S01]  /*bb5f0*/  IMAD.WIDE.U32 R60, R38.reuse, 0x6ca1493b, R60 ;  /* 0x6ca1493b263c7825 */ /* 0x040fe200078e003c */
[----:B------:R-:W-:Y:S02]  /*bb600*/  IADD3.X R6, P2, PT, R9, R45, RZ, P5, !PT ;  /* 0x0000002d09067210 */ /* 0x000fe40002f5e4ff */
        /* <DEDUP_REMOVED lines=17> */
[----:B------:R-:W-:Y:S02]  /*bb720*/  IADD3.X R119, P5, PT, RZ, RZ, RZ, P0, !PT ;  /* 0x000000ffff777210 */ /* 0x000fe400007be4ff */
[----:B------:R-:W-:Y:S01]  /*bb730*/  IADD3 RZ, P3, PT, R44, R42, RZ ;  /* 0x0000002a2cff7210 */ /* 0x000fe20007f7e0ff */
[----:B------:R-:W-:Y:S01]  /*bb740*/  IMAD.X R125, RZ, RZ, RZ, P2 ;  /* 0x000000ffff7d7224 */ /* 0x000fe200010e06ff */
[----:B------:R-:W-:Y:S01]  /*bb750*/  IADD3 RZ, P2, PT, R50, R58, RZ ;  /* 0x0000003a32ff7210 */ /* 0x000fe20007f5e0ff */
[----:B------:R-:W-:-:S04]  /*bb760*/  IMAD.WIDE.U32 R74, P0, R40, -0x7af74000, R56 ;  /* 0x8508c000284a7825 */ /* 0x000fc80007800038 */
[----:B------:R-:W-:Y:S01]  /*bb770*/  IMAD.X R121, RZ, RZ, RZ, P5 ;  /* 0x000000ffff797224 */ /* 0x000fe200028e06ff */
[----:B------:R-:W-:Y:S01]  /*bb780*/  IADD3 RZ, P5, PT, R59, R74, RZ ;  /* 0x0000004a3bff7210 */ /* 0x000fe20007fbe0ff */
[----:B------:R-:W-:Y:S01]  /*bb790*/  IMAD.WIDE.U32 R70, R117, 0x30000000, RZ ;  /* 0x3000000075467825 */ /* 0x000fe200078e00ff */
[----:B------:R-:W-:-:S03]  /*bb7a0*/  MOV R50, R75 ;  /* 0x0000004b00327202 */ /* 0x000fc60000000f00 */
[----:B------:R-:W-:Y:S01]  /*bb7b0*/  IMAD.X R51, RZ, RZ, RZ, P0 ;  /* 0x000000ffff337224 */ /* 0x000fe200000e06ff */
[----:B------:R-:W-:Y:S01]  /*bb7c0*/  IADD3 RZ, P0, PT, R62, R64, RZ ;  /* 0x000000403eff7210 */ /* 0x000fe20007f1e0ff */
[----:B------:R-:W-:Y:S02]  /*bb7d0*/  IMAD.IADD R91, R93, 0x1, R43 ;  /* 0x000000015d5b7824 */ /* 0x000fe400078e022b */
[----:B------:R-:W-:-:S03]  /*bb7e0*/  IMAD.WIDE.U32.X R50, R117, -0x7af74000, R50, P5 ;  /* 0x8508c00075327825 */ /* 0x000fc600028e0432 */
[----:B------:R-:W-:Y:S01]  /*bb7f0*/  IADD3.X RZ, P3, PT, R45, R91, RZ, P3, !PT ;  /* 0x0000005b2dff7210 */ /* 0x000fe20001f7e4ff */
[----:B------:R-:W-:Y:S02]  /*bb800*/  IMAD.IADD R41, R115, 0x1, R65 ;  /* 0x0000000173297824 */ /* 0x000fe400078e0241 */
[----:B------:R-:W-:-:S03]  /*bb810*/  IMAD.WIDE.U32 R112, P5, R40, 0x170b5d44, R70 ;  /* 0x170b5d4428707825 */ /* 0x000fc600078a0046 */
[----:B------:R-:W-:Y:S01]  /*bb820*/  IADD3.X RZ, P0, PT, R63, R41, RZ, P0, !PT ;  /* 0x000000293fff7210 */ /* 0x000fe2000071e4ff */
[----:B------:R-:W-:-:S04]  /*bb830*/  IMAD.WIDE.U32 R42, R40, 0x30000000, RZ ;  /* 0x30000000282a7825 */ /* 0x000fc800078e00ff */
[----:B------:R-:W-:-:S04]  /*bb840*/  IMAD.WIDE.U32 R64, R17, R178, R10 ;  /* 0x000000b211407225 */ /* 0x000fc800078e000a */
[----:B------:R-:W-:Y:S01]  /*bb850*/  IMAD.X R9, RZ, RZ, RZ, P5 ;  /* 0x000000ffff097224 */ /* 0x000fe200028e06ff */
[----:B------:R-:W-:Y:S01]  /*bb860*/  IADD3 RZ, P5, PT, R112, R43, RZ ;  /* 0x0000002b70ff7210 */ /* 0x000fe20007fbe0ff */
[----:B------:R-:W-:Y:S01]  /*bb870*/  IMAD.WIDE.U32 R74, R117, -0x45f6b800, RZ ;  /* 0xba094800754a7825 */ /* 0x000fe200078e00ff */
[----:B------:R-:W-:-:S03]  /*bb880*/  SHF.L.W.U32.HI R41, R133, 0x1, R64 ;  /* 0x0000000185297819 */ /* 0x000fc60000010e40 */
[----:B------:R-:W-:Y:S01]  /*bb890*/  IMAD.IADD R131, R65, 0x1, R8 ;  /* 0x0000000141837824 */ /* 0x000fe200078e0208 */
[----:B------:R-:W-:Y:S01]  /*bb8a0*/  IADD3.X R6, P1, PT, R41, R36, RZ, P1, !PT ;  /* 0x0000002429067210 */ /* 0x000fe20000f3e4ff */
[----:B------:R-:W-:Y:S01]  /*bb8b0*/  IMAD.MOV.U32 R8, RZ, RZ, R113 ;  /* 0x000000ffff087224 */ /* 0x000fe200078e0071 */
[----:B------:R-:W-:Y:S01]  /*bb8c0*/  IADD3.X R65, P3, PT, R119, R46, RZ, P3, !PT ;  /* 0x0000002e77417210 */ /* 0x000fe20001f7e4ff */
[----:B------:R-:W-:-:S04]  /*bb8d0*/  IMAD.WIDE.U32 R10, R40, -0x45f6b800, RZ ;  /* 0xba094800280a7825 */ /* 0x000fc800078e00ff */
[----:B------:R-:W-:-:S04]  /*bb8e0*/  IMAD.WIDE.U32.X R8, R117, 0x170b5d44, R8, P5 ;  /* 0x170b5d4475087825 */ /* 0x000fc800028e0408 */
[----:B------:R-:W-:-:S04]  /*bb8f0*/  IMAD.WIDE.U32 R112, P5, R40, 0x1ef3622f, R74 ;  /* 0x1ef3622f28707825 */ /* 0x000fc800078a004a */
[----:B------:R-:W-:Y:S02]  /*bb900*/  IMAD R111, R40, 0x170b5d44, R70 ;  /* 0x170b5d44286f7824 */ /* 0x000fe400078e0246 */
[----:B------:R-:W-:Y:S01]  /*bb910*/  IMAD.X R57, RZ, RZ, RZ, P5 ;  /* 0x000000ffff397224 */ /* 0x000fe200028e06ff */
[----:B------:R-:W-:Y:S01]  /*bb920*/  IADD3 RZ, P5, PT, R112, R11, RZ ;  /* 0x0000000b70ff7210 */ /* 0x000fe20007fbe0ff */
[----:B------:R-:W-:Y:S02]  /*bb930*/  IMAD R58, R40, -0x7af74000, R56 ;  /* 0x8508c000283a7824 */ /* 0x000fe400078e0238 */
[----:B------:R-:W-:-:S04]  /*bb940*/  IMAD.WIDE.U32 R70, R117, 0xf5138f, RZ ;  /* 0x00f5138f75467825 */ /* 0x000fc800078e00ff */
[----:B------:R-:W-:Y:S02]  /*bb950*/  IMAD.MOV.U32 R56, RZ, RZ, R113 ;  /* 0x000000ffff387224 */ /* 0x000fe400078e0071 */
[----:B------:R-:W-:Y:S01]  /*bb960*/  IMAD.IADD R75, R37, 0x1, R15 ;  /* 0x00000001254b7824 */ /* 0x000fe200078e020f */
[----:B------:R-:W-:Y:S01]  /*bb970*/  IADD3.X R15, P3, PT, R121, R47, RZ, P3, !PT ;  /* 0x0000002f790f7210 */ /* 0x000fe20001f7e4ff */
[----:B------:R-:W-:Y:S02]  /*bb980*/  IMAD R41, R40, 0x1a22d9f3, R70 ;  /* 0x1a22d9f328297824 */ /* 0x000fe400078e0246 */
[----:B------:R-:W-:-:S04]  /*bb990*/  IMAD.WIDE.U32.X R36, R117, 0x1ef3622f, R56, P5 ;  /* 0x1ef3622f75247825 */ /* 0x000fc800028e0438 */
[----:B------:R-:W-:-:S04]  /*bb9a0*/  IMAD.WIDE.U32 R70, P5, R40, 0x1a22d9f3, R70 ;  /* 0x1a22d9f328467825 */ /* 0x000fc800078a0046 */
[----:B------:R-:W-:Y:S01]  /*bb9b0*/  IMAD.WIDE.U32 R56, R40, 0xf5138f, RZ ;  /* 0x00f5138f28387825 */ /* 0x000fe200078e00ff */
[----:B------:R-:W-:-:S03]  /*bb9c0*/  MOV R46, R71 ;  /* 0x00000047002e7202 */ /* 0x000fc60000000f00 */
[----:B------:R-:W-:Y:S01]  /*bb9d0*/  IMAD R91, R40, 0x1ef3622f, R74 ;  /* 0x1ef3622f285b7824 */ /* 0x000fe200078e024a */
[----:B------:R-:W-:Y:S01]  /*bb9e0*/  IADD3.X R74, P0, PT, R123, R68, RZ, P0, !PT ;  /* 0x000000447b4a7210 */ /* 0x000fe2000071e4ff */
[----:B------:R-:W-:Y:S01]  /*bb9f0*/  IMAD.X R47, RZ, RZ, RZ, P5 ;  /* 0x000000ffff2f7224 */ /* 0x000fe200028e06ff */
[----:B------:R-:W-:Y:S01]  /*bba00*/  IADD3 RZ, P5, PT, R70, R57, RZ ;  /* 0x0000003946ff7210 */ /* 0x000fe20007fbe0ff */
[----:B------:R-:W-:Y:S01]  /*bba10*/  IMAD.IADD R96, R59, 0x1, R58 ;  /* 0x000000013b607824 */ /* 0x000fe200078e023a */
[----:B------:R-:W-:Y:S01]  /*bba20*/  SHF.L.W.U32.HI R70, R64, 0x1, R131 ;  /* 0x0000000140467819 */ /* 0x000fe20000010e83 */
[----:B------:R-:W-:Y:S01]  /*bba30*/  IMAD.WIDE.U32 R58, R117, 0x6ca1493b, RZ ;  /* 0x6ca1493b753a7825 */ /* 0x000fe200078e00ff */
[----:B------:R-:W-:Y:S02]  /*bba40*/  IADD3.X R64, P3, PT, R65, R60, RZ, P3, !PT ;  /* 0x0000003c41407210 */ /* 0x000fe40001f7e4ff */
[----:B------:R-:W-:Y:S01]  /*bba50*/  IADD3.X R70, P1, PT, R70, R75, RZ, P1, !PT ;  /* 0x0000004b46467210 */ /* 0x000fe20000f3e4ff */
[----:B------:R-:W-:Y:S01]  /*bba60*/  IMAD.IADD R68, R61, 0x1, R39 ;  /* 0x000000013d447824 */ /* 0x000fe200078e0227 */
[----:B------:R-:W-:Y:S01]  /*bba70*/  IADD3.X RZ, P2, PT, R127, R96, RZ, P2, !PT ;  /* 0x000000607fff7210 */ /* 0x000fe2000175e4ff */
[----:B------:R-:W-:Y:S01]  /*bba80*/  IMAD.WIDE.U32 R62, R38, 0x17c510ea, R62 ;  /* 0x17c510ea263e7825 */ /* 0x000fe200078e003e */
[----:B------:R-:W-:-:S02]  /*bba90*/  IADD3.X R123, P0, PT, R125, R69, RZ, P0, !PT ;  /* 0x000000457d7b7210 */ /* 0x000fc4000071e4ff */
[----:B------:R-:W-:Y:S01]  /*bbaa0*/  IADD3.X R65, P3, PT, R15, R68, RZ, P3, !PT ;  /* 0x000000440f417210 */ /* 0x000fe20001f7e4ff */
[----:B------:R-:W-:Y:S02]  /*bbab0*/  IMAD R71, R40, -0x39c4fa40, R58 ;  /* 0xc63b05c028477824 */ /* 0x000fe400078e023a */
[----:B------:R-:W-:Y:S01]  /*bbac0*/  IMAD.WIDE.U32.X R46, R117, 0x1a22d9f3, R46, P5 ;  /* 0x1a22d9f3752e7825 */ /* 0x000fe200028e042e */
[----:B------:R-:W-:-:S03]  /*bbad0*/  IADD3.X R119, P3, PT, RZ, RZ, RZ, P3, !PT ;  /* 0x000000ffff777210 */ /* 0x000fc60001f7e4ff */
[----:B------:R-:W-:-:S04]  /*bbae0*/  IMAD.WIDE.U32 R58, P5, R40, -0x39c4fa40, R58 ;  /* 0xc63b05c0283a7825 */ /* 0x000fc800078a003a */
[----:B------:R-:W-:-:S04]  /*bbaf0*/  IMAD.WIDE.U32 R38, R40, 0x6ca1493b, RZ ;  /* 0x6ca1493b28267825 */ /* 0x000fc800078e00ff */
[----:B------:R-:W-:Y:S01]  /*bbb00*/  IMAD.X R61, RZ, RZ, RZ, P5 ;  /* 0x000000ffff3d7224 */ /* 0x000fe200028e06ff */
[----:B------:R-:W-:Y:S01]  /*bbb10*/  IADD3 RZ, P5, PT, R58, R39, RZ ;  /* 0x000000273aff7210 */ /* 0x000fe20007fbe0ff */
[----:B------:R-:W-:-:S04]  /*bbb20*/  IMAD.WIDE.U32 R112, R117, 0x17c510ea, RZ ;  /* 0x17c510ea75707825 */ /* 0x000fc800078e00ff */
        /* <DEDUP_REMOVED lines=10> */
[----:B------:R-:W-:-:S04]  /*bbbd0*/  IMAD.WIDE.U32 R58, R40, 0x17c510ea, RZ ;  /* 0x17c510ea283a7825 */ /* 0x000fc800078e00ff */
[----:B------:R-:W-:Y:S01]  /*bbbe0*/  IMAD.X R31, RZ, RZ, RZ, P5 ;  /* 0x000000ffff1f7224 */ /* 0x000fe200028e06ff */
[----:B------:R-:W-:Y:S01]  /*bbbf0*/  IADD3 RZ, P5, PT, R112, R59, RZ ;  /* 0x0000003b70ff7210 */ /* 0x000fe20007fbe0ff */
[----:B------:R-:W-:Y:S01]  /*bbc00*/  IMAD.MOV.U32 R30, RZ, RZ, R113 ;  /* 0x000000ffff1e7224 */ /* 0x000fe200078e0071 */
[----:B------:R-:W-:Y:S01]  /*bbc10*/  IADD3.X R113, P3, PT, R119, R32, RZ, P3, !PT ;  /* 0x0000002077717210 */ /* 0x000fe20001f7e4ff */
[----:B------:R-:W-:Y:S01]  /*bbc20*/  IMAD.WIDE.U32 R44, R66, -0x45f6b800, R44 ;  /* 0xba094800422c7825 */ /* 0x000fe200078e002c */
[----:B------:R-:W-:Y:S02]  /*bbc30*/  IADD3.X R119, P0, PT, R74, R129, RZ, P0, !PT ;  /* 0x000000814a777210 */ /* 0x000fe4000071e4ff */
[----:B------:R-:W-:Y:S01]  /*bbc40*/  IADD3.X R32, P3, PT, R121, R33, RZ, P3, !PT ;  /* 0x0000002179207210 */ /* 0x000fe20001f7e4ff */
[----:B------:R-:W-:Y:S01]  /*bbc50*/  IMAD.WIDE.U32 R68, R17, R55, R12 ;  /* 0x0000003711447225 */ /* 0x000fe200078e000c */
[----:B------:R-:W-:Y:S02]  /*bbc60*/  IADD3 R93, PT, PT, R45, R93, RZ ;  /* 0x0000005d2d5d7210 */ /* 0x000fe40007ffe0ff */
[----:B------:R-:W-:Y:S01]  /*bbc70*/  IADD3.X R62, P3, PT, R113, R62, RZ, P3, !PT ;  /* 0x0000003e713e7210 */ /* 0x000fe20001f7e4ff */
[----:B------:R-:W-:Y:S01]  /*bbc80*/  IMAD.WIDE.U32.X R12, R117, 0x1ae3a46, R30, P5 ;  /* 0x01ae3a46750c7825 */ /* 0x000fe200028e041e */
[----:B------:R-:W-:-:S02]  /*bbc90*/  IADD3.X R30, P2, PT, R15, R44, RZ, P2, !PT ;  /* 0x0000002c0f1e7210 */ /* 0x000fc4000175e4ff */
[----:B------:R-:W-:Y:S01]  /*bbca0*/  SHF.L.W.U32.HI R15, R131, 0x1, R68 ;  /* 0x00000001830f7819 */ /* 0x000fe20000010e44 */
[----:B------:R-:W-:Y:S01]  /*bbcb0*/  IMAD.IADD R115, R63, 0x1, R115 ;  /* 0x000000013f737824 */ /* 0x000fe200078e0273 */
[----:B------:R-:W-:Y:S01]  /*bbcc0*/  IADD3.X R31, P2, PT, R50, R93, RZ, P2, !PT ;  /* 0x0000005d321f7210 */ /* 0x000fe2000175e4ff */
[----:B------:R-:W-:Y:S01]  /*bbcd0*/  IMAD.WIDE.U32.X R34, R16, R16, R34, P4 ;  /* 0x0000001010227225 */ /* 0x000fe200020e0422 */
[----:B------:R-:W-:Y:S02]  /*bbce0*/  IADD3.X R113, P0, PT, R123, R94, RZ, P0, !PT ;  /* 0x0000005e7b717210 */ /* 0x000fe4000071e4ff */
[----:B------:R-:W-:Y:S01]  /*bbcf0*/  IADD3.X R63, P3, PT, R32, R115, RZ, P3, !PT ;  /* 0x00000073203f7210 */ /* 0x000fe20001f7e4ff */
[----:B------:R-:W-:Y:S01]  /*bbd00*/  IMAD.IADD R115, R111, 0x1, R43 ;  /* 0x000000016f737824 */ /* 0x000fe200078e022b */
[----:B------:R-:W-:Y:S01]  /*bbd10*/  IADD3.X R33, P5, PT, RZ, RZ, RZ, P2, !PT ;  /* 0x000000ffff217210 */ /* 0x000fe200017be4ff */
[----:B------:R-:W-:Y:S01]  /*bbd20*/  IMAD.IADD R69, R69, 0x1, R14 ;  /* 0x0000000145457824 */ /* 0x000fe200078e020e */
[----:B------:R-:W-:Y:S01]  /*bbd30*/  IADD3 RZ, P2, PT, R30, R42, RZ ;  /* 0x0000002a1eff7210 */ /* 0x000fe20007f5e0ff */
[----:B------:R-:W-:Y:S01]  /*bbd40*/  IMAD.IADD R57, R41, 0x1, R57 ;  /* 0x0000000129397824 */ /* 0x000fe200078e0239 */
[----:B------:R-:W-:Y:S01]  /*bbd50*/  IADD3.X R45, P4, PT, RZ, RZ, RZ, P3, !PT ;  /* 0x000000ffff2d7210 */ /* 0x000fe20001f9e4ff */
[----:B------:R-:W-:Y:S01]  /*bbd60*/  IMAD.X R43, RZ, RZ, RZ, P5 ;  /* 0x000000ffff2b7224 */ /* 0x000fe200028e06ff */
[----:B------:R-:W-:Y:S01]  /*bbd70*/  IADD3.X RZ, P5, PT, R31, R115, RZ, P2, !PT ;  /* 0x000000731fff7210 */ /* 0x000fe200017be4ff */
[----:B------:R-:W-:Y:S01]  /*bbd80*/  IMAD.IADD R115, R95, 0x1, R87 ;  /* 0x000000015f737824 */ /* 0x000fe200078e0257 */
        /* <DEDUP_REMOVED lines=8> */
[----:B------:R-:W-:Y:S02]  /*bbe10*/  SHF.L.W.U32.HI R51, R68, 0x1, R69 ;  /* 0x0000000144337819 */ /* 0x000fe40000010e45 */
[----:B------:R-:W-:Y:S02]  /*bbe20*/  IADD3.X R93, P3, PT, R119, R92, RZ, P0, !PT ;  /* 0x0000005c775d7210 */ /* 0x000fe4000077e4ff */
[----:B------:R-:W-:-:S02]  /*bbe30*/  IADD3.X R8, P2, PT, R45, R48, RZ, P2, !PT ;  /* 0x000000302d087210 */ /* 0x000fc4000175e4ff */
[----:B------:R-:W-:Y:S01]  /*bbe40*/  IADD3.X R14, P4, PT, R33, R14, RZ, P4, !PT ;  /* 0x0000000e210e7210 */ /* 0x000fe2000279e4ff */
[----:B------:R-:W-:Y:S01]  /*bbe50*/  IMAD.WIDE.U32 R32, R40, 0x30000000, R30 ;  /* 0x3000000028207825 */ /* 0x000fe200078e001e */
[----:B------:R-:W-:Y:S02]  /*bbe60*/  IADD3.X R51, P1, PT, R51, R35, RZ, P1, !PT ;  /* 0x0000002333337210 */ /* 0x000fe40000f3e4ff */
[----:B------:R-:W-:Y:S01]  /*bbe70*/  IADD3.X R35, P3, PT, R113, R90, RZ, P3, !PT ;  /* 0x0000005a71237210 */ /* 0x000fe20001f7e4ff */
[----:B------:R-:W-:Y:S01]  /*bbe80*/  IMAD.IADD R111, R33, 0x1, R111 ;  /* 0x00000001216f7824 */ /* 0x000fe200078e026f */
[----:B------:R-:W-:Y:S02]  /*bbe90*/  IADD3.X R64, P5, PT, RZ, RZ, RZ, P0, !PT ;  /* 0x000000ffff407210 */ /* 0x000fe400007be4ff */
[----:B------:R-:W-:Y:S01]  /*bbea0*/  IADD3.X R48, P2, PT, R87, R49, RZ, P2, !PT ;  /* 0x0000003157307210 */ /* 0x000fe2000175e4ff */
[----:B------:R-:W-:Y:S01]  /*bbeb0*/  IMAD.IADD R49, R91, 0x1, R11 ;  /* 0x000000015b317824 */ /* 0x000fe200078e020b */
[----:B------:R-:W-:-:S02]  /*bbec0*/  IADD3.X R64, P3, PT, RZ, R64, RZ, P3, !PT ;  /* 0x00000040ff407210 */ /* 0x000fc40001f7e4ff */
[----:B------:R-:W-:Y:S01]  /*bbed0*/  IADD3.X R15, P4, PT, R34, R97, RZ, P4, !PT ;  /* 0x00000061220f7210 */ /* 0x000fe2000279e4ff */
[----:B------:R-:W-:Y:S01]  /*bbee0*/  IMAD R97, R32, -0x7af74001, -R111 ;  /* 0x8508bfff20617824 */ /* 0x000fe200078e0a6f */
[----:B------:R-:W-:Y:S01]  /*bbef0*/  IADD3.X R30, P2, PT, R8, R93, RZ, P2, !PT ;  /* 0x0000005d081e7210 */ /* 0x000fe2000175e4ff */
[----:B------:R-:W-:Y:S01]  /*bbf00*/  IMAD.WIDE.U32 R8, R32, -0x1, RZ ;  /* 0xffffffff20087825 */ /* 0x000fe200078e00ff */
[----:B------:R-:W-:Y:S02]  /*bbf10*/  IADD3.X R68, PT, PT, RZ, RZ, RZ, P3, P5 ;  /* 0x000000ffff447210 */ /* 0x000fe40001fea4ff */
[----:B------:R-:W-:Y:S01]  /*bbf20*/  IADD3.X R33, P5, PT, RZ, RZ, RZ, P4, !PT ;  /* 0x000000ffff217210 */ /* 0x000fe200027be4ff */
[----:B------:R-:W-:Y:S01]  /*bbf30*/  IMAD.IADD R97, R9, 0x1, R97 ;  /* 0x0000000109617824 */ /* 0x000fe200078e0261 */
[----:B------:R-:W-:Y:S02]  /*bbf40*/  IADD3 R43, PT, PT, R67, R89, RZ ;  /* 0x00000059432b7210 */ /* 0x000fe40007ffe0ff */
[----:B------:R-:W-:Y:S01]  /*bbf50*/  IADD3 RZ, P3, PT, R30, R88, RZ ;  /* 0x000000581eff7210 */ /* 0x000fe20007f7e0ff */
[----:B------:R-:W-:Y:S01]  /*bbf60*/  IMAD.X R45, RZ, RZ, RZ, P5 ;  /* 0x000000ffff2d7224 */ /* 0x000fe200028e06ff */
[----:B------:R-:W-:Y:S01]  /*bbf70*/  IADD3.X R31, P4, PT, R48, R35, RZ, P2, !PT ;  /* 0x00000023301f7210 */ /* 0x000fe2000179e4ff */
[----:B------:R-:W-:Y:S01]  /*bbf80*/  IMAD.WIDE.U32 R34, R66, 0x6ca1493b, R62 ;  /* 0x6ca1493b42227825 */ /* 0x000fe200078e003e */
[----:B------:R-:W-:-:S02]  /*bbf90*/  IADD3 RZ, P0, PT, R14, R10, RZ ;  /* 0x0000000a0eff7210 */ /* 0x000fc40007f1e0ff */
[----:B------:R-:W-:Y:S01]  /*bbfa0*/  IADD3.X RZ, P3, PT, R31, R43, RZ, P3, !PT ;  /* 0x0000002b1fff7210 */ /* 0x000fe20001f7e4ff */
[----:B------:R-:W-:Y:S01]  /*bbfb0*/  IMAD.WIDE.U32 R10, R8, 0x1, RZ ;  /* 0x00000001080a7825 */ /* 0x000fe200078e00ff */
[----:B------:R-:W-:Y:S02]  /*bbfc0*/  IADD3.X RZ, P0, PT, R15, R49, RZ, P0, !PT ;  /* 0x000000310fff7210 */ /* 0x000fe4000071e4ff */
[----:B------:R-:W-:Y:S01]  /*bbfd0*/  IADD3.X R115, P4, PT, RZ, RZ, RZ, P4, !PT ;  /* 0x000000ffff737210 */ /* 0x000fe2000279e4ff */
[----:B------:R-:W-:Y:S01]  /*bbfe0*/  IMAD.WIDE.U32 R42, R97, 0x1, RZ ;  /* 0x00000001612a7825 */ /* 0x000fe200078e00ff */
[----:B------:R-:W-:Y:S02]  /*bbff0*/  IADD3 RZ, P2, PT, R32, R10, RZ ;  /* 0x0000000a20ff7210 */ /* 0x000fe40007f5e0ff */
[----:B------:R-:W-:Y:S01]  /*bc000*/  IADD3.X R9, P5, PT, R33, R36, RZ, P0, !PT ;  /* 0x0000002421097210 */ /* 0x000fe200007be4ff */
[----:B------:R-:W-:Y:S01]  /*bc010*/  IMAD R10, R8, -0x7af74000, R42 ;  /* 0x8508c000080a7824 */ /* 0x000fe200078e022a */
[----:B------:R-:W-:Y:S01]  /*bc020*/  IADD3.X R115, P3, PT, R115, R52, RZ, P3, !PT ;  /* 0x0000003473737210 */ /* 0x000fe20001f7e4ff */
[----:B------:R-:W-:Y:S01]  /*bc030*/  IMAD.WIDE.U32 R32, R97, 0x30000000, RZ ;  /* 0x3000000061207825 */ /* 0x000fe200078e00ff */
[----:B------:R-:W-:-:S02]  /*bc040*/  SHF.L.W.U32.HI R69, R69, 0x1, R7 ;  /* 0x0000000145457819 */ /* 0x000fc40000010e07 */
[----:B------:R-:W-:Y:S01]  /*bc050*/  SHF.L.W.U32.HI R7, R7, 0x1, R110 ;  /* 0x0000000107077819 */ /* 0x000fe20000010e6e */
[----:B------:R-:W-:-:S04]  /*bc060*/  IMAD.WIDE.U32 R42, P0, R8, -0x7af74000, R42 ;  /* 0x8508c000082a7825 */ /* 0x000fc8000780002a */
[----:B------:R-:W-:Y:S01]  /*bc070*/  IMAD.X R117, RZ, RZ, RZ, P4 ;  /* 0x000000ffff757224 */ /* 0x000fe200020e06ff */
[----:B------:R-:W-:Y:S01]  /*bc080*/  IADD3.X R62, P4, PT, R45, R37, RZ, P5, !PT ;  /* 0x000000252d3e7210 */ /* 0x000fe20002f9e4ff */
[----:B------:R-:W-:Y:S01]  /*bc090*/  IMAD.X R49, RZ, RZ, RZ, P0 ;  /* 0x000000ffff317224 */ /* 0x000fe200000e06ff */
[C---:B------:R-:W-:Y:S01]  /*bc0a0*/  IADD3 RZ, P5, PT, R11.reuse, R42, RZ ;  /* 0x0000002a0bff7210 */ /* 0x040fe20007fbe0ff */
[----:B------:R-:W-:Y:S01]  /*bc0b0*/  IMAD.IADD R10, R11, 0x1, R10 ;  /* 0x000000010b0a7824 */ /* 0x000fe200078e020a */
[----:B------:R-:W-:Y:S01]  /*bc0c0*/  IADD3.X R34, P4, PT, R9, R34, RZ, P4, !PT ;  /* 0x0000002209227210 */ /* 0x000fe2000279e4ff */
[C-C-:B------:R-:W-:Y:S01]  /*bc0d0*/  IMAD R119, R8.reuse, 0x170b5d44, R32.reuse ;  /* 0x170b5d4408777824 */ /* 0x140fe200078e0220 */
[----:B------:R-:W-:Y:S01]  /*bc0e0*/  IADD3.X R117, P3, PT, R117, R53, RZ, P3, !PT ;  /* 0x0000003575757210 */ /* 0x000fe20001f7e4ff */
[C---:B------:R-:W-:Y:S01]  /*bc0f0*/  IMAD.WIDE.U32 R44, P0, R8.reuse, 0x170b5d44, R32 ;  /* 0x170b5d44082c7825 */ /* 0x040fe20007800020 */
[----:B------:R-:W-:Y:S02]  /*bc100*/  IADD3.X RZ, P2, PT, R111, R10, RZ, P2, !PT ;  /* 0x0000000a6fff7210 */ /* 0x000fe4000175e4ff */
[----:B------:R-:W-:Y:S01]  /*bc110*/  IADD3.X R115, P3, PT, R115, R64, RZ, P3, !PT ;  /* 0x0000004073737210 */ /* 0x000fe20001f7e4ff */
[----:B------:R-:W-:Y:S01]  /*bc120*/  IMAD.WIDE.U32 R32, R8, 0x30000000, RZ ;  /* 0x3000000008207825 */ /* 0x000fe200078e00ff */
[----:B------:R-:W-:-:S02]  /*bc130*/  MOV R10, R45 ;  /* 0x0000002d000a7202 */ /* 0x000fc40000000f00 */
[----:B------:R-:W-:Y:S01]  /*bc140*/  IADD3.X R117, P3, PT, R117, R68, RZ, P3, !PT ;  /* 0x0000004475757210 */ /* 0x000fe20001f7e4ff */
[----:B------:R-:W-:Y:S01]  /*bc150*/  IMAD.X R11, RZ, RZ, RZ, P0 ;  /* 0x000000ffff0b7224 */ /* 0x000fe200000e06ff */
[----:B------:R-:W-:Y:S01]  /*bc160*/  IADD3 RZ, P0, PT, R44, R33, RZ ;  /* 0x000000212cff7210 */ /* 0x000fe20007f1e0ff */
[----:B------:R-:W-:Y:S02]  /*bc170*/  IMAD.IADD R95, R35, 0x1, R95 ;  /* 0x00000001235f7824 */ /* 0x000fe400078e025f */
[----:B------:R-:W-:-:S03]  /*bc180*/  IMAD.WIDE.U32 R36, R97, -0x45f6b800, RZ ;  /* 0xba09480061247825 */ /* 0x000fc600078e00ff */
[----:B------:R-:W-:Y:S01]  /*bc190*/  IADD3.X R35, P4, PT, R62, R95, RZ, P4, !PT ;  /* 0x0000005f3e237210 */ /* 0x000fe2000279e4ff */
[----:B------:R-:W-:Y:S02]  /*bc1a0*/  IMAD.MOV.U32 R48, RZ, RZ, R43 ;  /* 0x000000ffff307224 */ /* 0x000fe400078e002b */
[C---:B------:R-:W-:Y:S01]  /*bc1b0*/  IMAD.WIDE.U32.X R42, R97.reuse, 0x170b5d44, R10, P0 ;  /* 0x170b5d44612a7825 */ /* 0x040fe200000e040a */
[----:B------:R-:W-:Y:S02]  /*bc1c0*/  IADD3 RZ, P0, PT, R34, R56, RZ ;  /* 0x0000003822ff7210 */ /* 0x000fe40007f1e0ff */
[----:B------:R-:W-:Y:S01]  /*bc1d0*/  IADD3.X R9, P4, PT, RZ, RZ, RZ, P4, !PT ;  /* 0x000000ffff097210 */ /* 0x000fe2000279e4ff */
[----:B------:R-:W-:Y:S01]  /*bc1e0*/  IMAD.WIDE.U32.X R48, R97, -0x7af74000, R48, P5 ;  /* 0x8508c00061307825 */ /* 0x000fe200028e0430 */
[----:B------:R-:W-:-:S03]  /*bc1f0*/  IADD3.X RZ, P0, PT, R35, R57, RZ, P0, !PT ;  /* 0x0000003923ff7210 */ /* 0x000fc6000071e4ff */
[----:B------:R-:W-:Y:S01]  /*bc200*/  IMAD.WIDE.U32 R10, R97, 0xf5138f, RZ ;  /* 0x00f5138f610a7825 */ /* 0x000fe200078e00ff */
[----:B------:R-:W-:-:S03]  /*bc210*/  IADD3.X R9, P0, PT, R9, R46, RZ, P0, !PT ;  /* 0x0000002e09097210 */ /* 0x000fc6000071e4ff */
[----:B------:R-:W-:-:S04]  /*bc220*/  IMAD.WIDE.U32 R52, P5, R8, 0x1ef3622f, R36 ;  /* 0x1ef3622f08347825 */ /* 0x000fc800078a0024 */
[----:B------:R-:W-:Y:S02]  /*bc230*/  IMAD.X R45, RZ, RZ, RZ, P5 ;  /* 0x000000ffff2d7224 */ /* 0x000fe400028e06ff */
[C-C-:B------:R-:W-:Y:S02]  /*bc240*/  IMAD R65, R8.reuse, 0x1a22d9f3, R10.reuse ;  /* 0x1a22d9f308417824 */ /* 0x140fe400078e020a */
[----:B------:R-:W-:-:S04]  /*bc250*/  IMAD.WIDE.U32 R62, P5, R8, 0x1a22d9f3, R10 ;  /* 0x1a22d9f3083e7825 */ /* 0x000fc800078a000a */
[----:B------:R-:W-:Y:S01]  /*bc260*/  IMAD.MOV.U32 R44, RZ, RZ, R53 ;  /* 0x000000ffff2c7224 */ /* 0x000fe200078e0035 */
[----:B------:R-:W-:Y:S01]  /*bc270*/  IADD3.X R53, P2, PT, RZ, R48, RZ, P2, !PT ;  /* 0x00000030ff357210 */ /* 0x000fe2000175e4ff */
[----:B------:R-:W-:-:S03]  /*bc280*/  IMAD.WIDE.U32 R10, R8, 0xf5138f, RZ ;  /* 0x00f5138f080a7825 */ /* 0x000fc600078e00ff */
[----:B------:R-:W-:Y:S01]  /*bc290*/  IADD3.X R49, P2, PT, RZ, R49, RZ, P2, !PT ;  /* 0x00000031ff317210 */ /* 0x000fe2000175e4ff */
[----:B------:R-:W-:Y:S02]  /*bc2a0*/  IMAD.X R89, RZ, RZ, RZ, P4 ;  /* 0x000000ffff597224 */ /* 0x000fe400020e06ff */
[C---:B------:R-:W-:Y:S02]  /*bc2b0*/  IMAD R87, R8.reuse, 0x1ef3622f, R36 ;  /* 0x1ef3622f08577824 */ /* 0x040fe400078e0224 */
[----:B------:R-:W-:-:S04]  /*bc2c0*/  IMAD.WIDE.U32 R36, R8, -0x45f6b800, RZ ;  /* 0xba09480008247825 */ /* 0x000fc800078e00ff */
[----:B------:R-:W-:Y:S01]  /*bc2d0*/  IMAD.X R57, RZ, RZ, RZ, P5 ;  /* 0x000000ffff397224 */ /* 0x000fe200028e06ff */
[----:B------:R-:W-:Y:S01]  /*bc2e0*/  IADD3 RZ, P5, PT, R62, R11, RZ ;  /* 0x0000000b3eff7210 */ /* 0x000fe20007fbe0ff */
[----:B------:R-:W-:Y:S01]  /*bc2f0*/  IMAD.WIDE.U32 R14, R40, -0x45f6b800, R14 ;  /* 0xba094800280e7825 */ /* 0x000fe200078e000e */
[----:B------:R-:W-:Y:S02]  /*bc300*/  IADD3.X R62, P0, PT, R89, R47, RZ, P0, !PT ;  /* 0x0000002f593e7210 */ /* 0x000fe4000071e4ff */
[----:B------:R-:W-:Y:S01]  /*bc310*/  IADD3 RZ, P4, PT, R52, R37, RZ ;  /* 0x0000002534ff7210 */ /* 0x000fe20007f9e0ff */
[----:B------:R-:W-:Y:S01]  /*bc320*/  IMAD.WIDE.U32 R30, R66, 0x17c510ea, R30 ;  /* 0x17c510ea421e7825 */ /* 0x000fe200078e001e */
[----:B------:R-:W-:-:S03]  /*bc330*/  IADD3.X R52, P2, PT, R53, R14, RZ, P2, !PT ;  /* 0x0000000e35347210 */ /* 0x000fc6000175e4ff */
[----:B------:R-:W-:Y:S01]  /*bc340*/  IMAD.IADD R46, R15, 0x1, R91 ;  /* 0x000000010f2e7824 */ /* 0x000fe200078e025b */
[----:B------:R-:W-:Y:S01]  /*bc350*/  IADD3.X R48, P0, PT, R9, R30, RZ, P0, !PT ;  /* 0x0000001e09307210 */ /* 0x000fe2000071e4ff */
[----:B------:R-:W-:Y:S02]  /*bc360*/  IMAD.IADD R67, R31, 0x1, R67 ;  /* 0x000000011f437824 */ /* 0x000fe400078e0243 */
[----:B------:R-:W-:Y:S01]  /*bc370*/  IMAD.WIDE.U32 R14, R97, 0x6ca1493b, RZ ;  /* 0x6ca1493b610e7825 */ /* 0x000fe200078e00ff */
[----:B------:R-:W-:Y:S02]  /*bc380*/  IADD3.X R53, P2, PT, R49, R46, RZ, P2, !PT ;  /* 0x0000002e31357210 */ /* 0x000fe4000175e4ff */
[----:B------:R-:W-:Y:S01]  /*bc390*/  IADD3.X R49, P0, PT, R62, R67, RZ, P0, !PT ;  /* 0x000000433e317210 */ /* 0x000fe2000071e4ff */
[----:B------:R-:W-:Y:S01]  /*bc3a0*/  IMAD.MOV.U32 R56, RZ, RZ, R63 ;  /* 0x000000ffff387224 */ /* 0x000fe200078e003f */
[----:B------:R-:W-:Y:S01]  /*bc3b0*/  IADD3.X R93, P2, PT, RZ, RZ, RZ, P2, !PT ;  /* 0x000000ffff5d7210 */ /* 0x000fe2000175e4ff */
[----:B------:R-:W-:Y:S01]  /*bc3c0*/  IMAD.WIDE.U32.X R44, R97, 0x1ef3622f, R44, P4 ;  /* 0x1ef3622f612c7825 */ /* 0x000fe200020e042c */
[----:B------:R-:W-:-:S03]  /*bc3d0*/  IADD3.X R111, P0, PT, RZ, RZ, RZ, P0, !PT ;  /* 0x000000ffff6f7210 */ /* 0x000fc6000071e4ff */
[C-C-:B------:R-:W-:Y:S02]  /*bc3e0*/  IMAD R63, R8.reuse, -0x39c4fa40, R14.reuse ;  /* 0xc63b05c0083f7824 */ /* 0x140fe400078e020e */
[----:B------:R-:W-:-:S04]  /*bc3f0*/  IMAD.WIDE.U32 R46, P4, R8, -0x39c4fa40, R14 ;  /* 0xc63b05c0082e7825 */ /* 0x000fc8000788000e */
[----:B------:R-:W-:Y:S01]  /*bc400*/  IMAD.WIDE.U32 R14, R97, 0x17c510ea, RZ ;  /* 0x17c510ea610e7825 */ /* 0x000fe200078e00ff */
[----:B------:R-:W-:-:S03]  /*bc410*/  IADD3.X R67, PT, PT, RZ, RZ, RZ, P4, !PT ;  /* 0x000000ffff437210 */ /* 0x000fc600027fe4ff */
[----:B------:R-:W-:-:S04]  /*bc420*/  IMAD.WIDE.U32 R30, R8, 0x6ca1493b, RZ ;  /* 0x6ca1493b081e7825 */ /* 0x000fc800078e00ff */
[----:B------:R-:W-:Y:S01]  /*bc430*/  IMAD.X R95, RZ, RZ, RZ, P2 ;  /* 0x000000ffff5f7224 */ /* 0x000fe200010e06ff */
[----:B------:R-:W-:Y:S01]  /*bc440*/  IADD3 RZ, P2, PT, R46, R31, RZ ;  /* 0x0000001f2eff7210 */ /* 0x000fe20007f5e0ff */
[----:B------:R-:W-:-:S04]  /*bc450*/  IMAD.WIDE.U32 R90, P4, R8, 0x1ae3a46, R14 ;  /* 0x01ae3a46085a7825 */ /* 0x000fc8000788000e */
[----:B------:R-:W-:Y:S02]  /*bc460*/  IMAD.IADD R33, R119, 0x1, R33 ;  /* 0x0000000177217824 */ /* 0x000fe400078e0221 */
[----:B------:R-:W-:Y:S01]  /*bc470*/  IMAD.X R113, RZ, RZ, RZ, P0 ;  /* 0x000000ffff717224 */ /* 0x000fe200000e06ff */
[----:B------:R-:W-:Y:S01]  /*bc480*/  IADD3 RZ, P0, PT, R52, R32, RZ ;  /* 0x0000002034ff7210 */ /* 0x000fe20007f1e0ff */
[----:B------:R-:W-:Y:S02]  /*bc490*/  IMAD.MOV.U32 R66, RZ, RZ, R47 ;  /* 0x000000ffff427224 */ /* 0x000fe400078e002f */
[C---:B------:R-:W-:Y:S01]  /*bc4a0*/  IMAD R9, R8.reuse, 0x1ae3a46, R14 ;  /* 0x01ae3a4608097824 */ /* 0x040fe200078e020e */
[----:B------:R-:W-:Y:S01]  /*bc4b0*/  IADD3.X RZ, P0, PT, R53, R33, RZ, P0, !PT ;  /* 0x0000002135ff7210 */ /* 0x000fe2000071e4ff */
[----:B------:R-:W-:-:S04]  /*bc4c0*/  IMAD.WIDE.U32 R14, R8, 0x17c510ea, RZ ;  /* 0x17c510ea080e7825 */ /* 0x000fc800078e00ff */
[----:B------:R-:W-:Y:S02]  /*bc4d0*/  IMAD.MOV.U32 R88, RZ, RZ, R91 ;  /* 0x000000ffff587224 */ /* 0x000fe400078e005b */
[----:B------:R-:W-:Y:S01]  /*bc4e0*/  IMAD.WIDE.U32.X R46, R97, 0x1a22d9f3, R56, P5 ;  /* 0x1a22d9f3612e7825 */ /* 0x000fe200028e0438 */
[----:B------:R-:W-:Y:S02]  /*bc4f0*/  IADD3.X R91, P5, PT, R115, R6, RZ, P3, !PT ;  /* 0x00000006735b7210 */ /* 0x000fe40001fbe4ff */
[----:B------:R-:W-:Y:S01]  /*bc500*/  IADD3.X R57, P0, PT, R93, R42, RZ, P0, !PT ;  /* 0x0000002a5d397210 */ /* 0x000fe2000071e4ff */
[----:B------:R-:W-:Y:S02]  /*bc510*/  IMAD.IADD R115, R71, 0x1, R39 ;  /* 0x0000000147737824 */ /* 0x000fe400078e0227 */
[----:B------:R-:W-:Y:S01]  /*bc520*/  IMAD.WIDE.U32.X R32, R97, -0x39c4fa40, R66, P2 ;  /* 0xc63b05c061207825 */ /* 0x000fe200010e0442 */
[----:B------:R-:W-:Y:S02]  /*bc530*/  IADD3 RZ, P2, PT, R48, R38, RZ ;  /* 0x0000002630ff7210 */ /* 0x000fe40007f5e0ff */
[----:B------:R-:W-:Y:S01]  /*bc540*/  IADD3.X R43, P0, PT, R95, R43, RZ, P0, !PT ;  /* 0x0000002b5f2b7210 */ /* 0x000fe2000071e4ff */
[----:B------:R-:W-:Y:S01]  /*bc550*/  IMAD.X R89, RZ, RZ, RZ, P4 ;  /* 0x000000ffff597224 */ /* 0x000fe200020e06ff */
[----:B------:R-:W-:Y:S01]  /*bc560*/  IADD3 RZ, P4, PT, R90, R15, RZ ;  /* 0x0000000f5aff7210 */ /* 0x000fe20007f9e0ff */
[----:B------:R-:W-:Y:S01]  /*bc570*/  IMAD.WIDE.U32 R38, R40, 0xf5138f, R34 ;  /* 0x00f5138f28267825 */ /* 0x000fe200078e0022 */
[----:B------:R-:W-:-:S02]  /*bc580*/  IADD3.X RZ, P2, PT, R49, R115, RZ, P2, !PT ;  /* 0x0000007331ff7210 */ /* 0x000fc4000175e4ff */
[----:B------:R-:W-:Y:S01]  /*bc590*/  IADD3.X R67, P5, PT, R117, R70, RZ, P5, !PT ;  /* 0x0000004675437210 */ /* 0x000fe20002fbe4ff */
[----:B------:R-:W-:Y:S01]  /*bc5a0*/  IMAD.WIDE.U32.X R34, R97, 0x1ae3a46, R88, P4 ;  /* 0x01ae3a4661227825 */ /* 0x000fe200020e0458 */
[----:B------:R-:W-:Y:S02]  /*bc5b0*/  IADD3.X R42, P4, PT, R111, R60, RZ, P2, !PT ;  /* 0x0000003c6f2a7210 */ /* 0x000fe4000179e4ff */
[----:B------:R-:W-:Y:S01]  /*bc5c0*/  IADD3.X R38, P2, PT, R57, R38, RZ, P0, !PT ;  /* 0x0000002639267210 */ /* 0x000fe2000075e4ff */
[----:B------:R-:W-:Y:S01]  /*bc5d0*/  IMAD.WIDE.U32 R56, R8, 0x30000000, R52 ;  /* 0x3000000008387825 */ /* 0x000fe200078e0034 */
[----:B------:R-:W-:Y:S02]  /*bc5e0*/  IADD3.X R60, P0, PT, R113, R61, RZ, P4, !PT ;  /* 0x0000003d713c7210 */ /* 0x000fe4000271e4ff */
[----:B------:R-:W-:Y:S01]  /*bc5f0*/  IADD3 R89, PT, PT, R87, R37, RZ ;  /* 0x0000002557597210 */ /* 0x000fe20007ffe0ff */
[----:B------:R-:W-:Y:S01]  /*bc600*/  IMAD.IADD R6, R39, 0x1, R41 ;  /* 0x0000000127067824 */ /* 0x000fe200078e0229 */
[----:B------:R-:W-:Y:S01]  /*bc610*/  IADD3.X R39, P4, PT, RZ, RZ, RZ, P3, !PT ;  /* 0x000000ffff277210 */ /* 0x000fe20001f9e4ff */
[----:B------:R-:W-:Y:S01]  /*bc620*/  IMAD.IADD R61, R57, 0x1, R119 ;  /* 0x00000001393d7824 */ /* 0x000fe200078e0277 */
[----:B------:R-:W-:Y:S01]  /*bc630*/  IADD3 RZ, P3, PT, R38, R36, RZ ;  /* 0x0000002426ff7210 */ /* 0x000fe20007f7e0ff */
[----:B------:R-:W-:Y:S01]  /*bc640*/  IMAD.WIDE.U32 R36, R56, -0x1, RZ ;  /* 0xffffffff38247825 */ /* 0x000fe200078e00ff */
[----:B------:R-:W-:-:S02]  /*bc650*/  IADD3.X R42, P0, PT, R42, R91, RZ, P0, !PT ;  /* 0x0000005b2a2a7210 */ /* 0x000fc4000071e4ff */
[----:B------:R-:W-:Y:S01]  /*bc660*/  IADD3.X R91, P5, PT, RZ, R39, RZ, P5, !PT ;  /* 0x00000027ff5b7210 */ /* 0x000fe20002fbe4ff */
[----:B------:R-:W-:Y:S01]  /*bc670*/  IMAD R95, R56, -0x7af74001, -R61 ;  /* 0x8508bfff385f7824 */ /* 0x000fe200078e0a3d */
[----:B------:R-:W-:Y:S01]  /*bc680*/  IADD3.X R39, P2, PT, R43, R6, RZ, P2, !PT ;  /* 0x000000062b277210 */ /* 0x000fe2000175e4ff */
[----:B------:R-:W-:Y:S01]  /*bc690*/  IMAD.IADD R57, R75, 0x1, R59 ;  /* 0x000000014b397824 */ /* 0x000fe200078e023b */
[----:B------:R-:W-:Y:S01]  /*bc6a0*/  IADD3.X R93, PT, PT, RZ, RZ, RZ, P5, P4 ;  /* 0x000000ffff5d7210 */ /* 0x000fe20002fe84ff */
[----:B------:R-:W-:Y:S01]  /*bc6b0*/  IMAD.WIDE.U32 R52, R36, 0x1, RZ ;  /* 0x0000000124347825 */ /* 0x000fe200078e00ff */
[----:B------:R-:W-:Y:S02]  /*bc6c0*/  IADD3.X R41, P4, PT, RZ, RZ, RZ, P2, !PT ;  /* 0x000000ffff297210 */ /* 0x000fe4000179e4ff */
[----:B------:R-:W-:Y:S01]  /*bc6d0*/  IADD3 RZ, P2, PT, R42, R58, RZ ;  /* 0x0000003a2aff7210 */ /* 0x000fe20007f5e0ff */
[----:B------:R-:W-:Y:S01]  /*bc6e0*/  IMAD.IADD R6, R37, 0x1, R95 ;  /* 0x0000000125067824 */ /* 0x000fe200078e025f */
[----:B------:R-:W-:Y:S01]  /*bc6f0*/  IADD3.X R43, P0, PT, R60, R67, RZ, P0, !PT ;  /* 0x000000433c2b7210 */ /* 0x000fe2000071e4ff */
[----:B------:R-:W-:Y:S01]  /*bc700*/  IMAD.X R59, RZ, RZ, RZ, P4 ;  /* 0x000000ffff3b7224 */ /* 0x000fe200020e06ff */
[----:B------:R-:W-:Y:S01]  /*bc710*/  IADD3.X RZ, P3, PT, R39, R89, RZ, P3, !PT ;  /* 0x0000005927ff7210 */ /* 0x000fe20001f7e4ff */
[----:B------:R-:W-:Y:S01]  /*bc720*/  IMAD.WIDE.U32 R48, R40, 0x6ca1493b, R48 ;  /* 0x6ca1493b28307825 */ /* 0x000fe200078e0030 */
[----:B------:R-:W-:-:S02]  /*bc730*/  IADD3 RZ, P4, PT, R56, R52, RZ ;  /* 0x0000003438ff7210 */ /* 0x000fc40007f9e0ff */
[----:B------:R-:W-:Y:S01]  /*bc740*/  IADD3.X RZ, P2, PT, R43, R57, RZ, P2, !PT ;  /* 0x000000392bff7210 */ /* 0x000fe2000175e4ff */
[----:B------:R-:W-:Y:S01]  /*bc750*/  IMAD.WIDE.U32 R56, R6, 0x1, RZ ;  /* 0x0000000106387825 */ /* 0x000fe200078e00ff */
        /* <DEDUP_REMOVED lines=8> */
[----:B------:R-:W-:Y:S01]  /*bc7e0*/  IMAD.WIDE.U32 R40, R40, 0x17c510ea, R42 ;  /* 0x17c510ea28287825 */ /* 0x000fe200078e002a */
[----:B------:R-:W-:Y:S02]  /*bc7f0*/  IADD3.X R43, PT, PT, RZ, RZ, RZ, P0, !PT ;  /* 0x000000ffff2b7210 */ /* 0x000fe400007fe4ff */
[----:B------:R-:W-:Y:S01]  /*bc800*/  IADD3 RZ, P0, PT, R12, R10, RZ ;  /* 0x0000000a0cff7210 */ /* 0x000fe20007f1e0ff */
[C---:B------:R-:W-:Y:S01]  /*bc810*/  IMAD.IADD R42, R53.reuse, 0x1, R52 ;  /* 0x00000001352a7824 */ /* 0x040fe200078e0234 */
[----:B------:R-:W-:Y:S01]  /*bc820*/  IADD3 RZ, P5, PT, R53, R56, RZ ;  /* 0x0000003835ff7210 */ /* 0x000fe20007fbe0ff */
[----:B------:R-:W-:Y:S01]  /*bc830*/  IMAD.IADD R71, R49, 0x1, R71 ;  /* 0x0000000131477824 */ /* 0x000fe200078e0247 */
[----:B------:R-:W-:Y:S01]  /*bc840*/  IADD3.X R60, P2, PT, R89, R13, RZ, P2, !PT ;  /* 0x0000000d593c7210 */ /* 0x000fe2000175e4ff */
        /* <DEDUP_REMOVED lines=16> */
[----:B------:R-:W-:Y:S01]  /*bc950*/  IADD3.X R53, P2, PT, R58, R91, RZ, P2, !PT ;  /* 0x0000005b3a357210 */ /* 0x000fe2000175e4ff */
[----:B------:R-:W-:Y:S01]  /*bc960*/  IMAD.WIDE.U32 R44, R36, 0x30000000, RZ ;  /* 0x30000000242c7825 */ /* 0x000fe200078e00ff */
[----:B------:R-:W-:Y:S02]  /*bc970*/  IADD3.X R10, P5, PT, R37, R10, RZ, P5, !PT ;  /* 0x0000000a250a7210 */ /* 0x000fe40002fbe4ff */
        /* <DEDUP_REMOVED lines=17> */
[----:B------:R-:W-:Y:S01]  /*bca90*/  IMAD.WIDE.U32 R12, R8, 0xf5138f, R12 ;  /* 0x00f5138f080c7825 */ /* 0x000fe200078e000c */
[----:B------:R-:W-:Y:S02]  /*bcaa0*/  IADD3.X R40, PT, PT, RZ, RZ, RZ, P5, !PT ;  /* 0x000000ffff287210 */ /* 0x000fe40002ffe4ff */
[----:B------:R-:W-:Y:S01]  /*bcab0*/  IADD3.X R45, P3, PT, RZ, RZ, RZ, P3, !PT ;  /* 0x000000ffff2d7210 */ /* 0x000fe20001f7e4ff */
[C-C-:B------:R-:W-:Y:S01]  /*bcac0*/  IMAD R57, R36.reuse, 0x1ef3622f, R30.reuse ;  /* 0x1ef3622f24397824 */ /* 0x140fe200078e021e */
[----:B------:R-:W-:Y:S01]  /*bcad0*/  IADD3.X RZ, P4, PT, R39, R43, RZ, P4, !PT ;  /* 0x0000002b27ff7210 */ /* 0x000fe2000279e4ff */
        /* <DEDUP_REMOVED lines=9> */
[----:B------:R-:W-:Y:S02]  /*bcb70*/  IMAD.X R41, RZ, RZ, RZ, P5 ;  /* 0x000000ffff297224 */ /* 0x000fe400028e06ff */
        /* <DEDUP_REMOVED lines=11> */
[----:B------:R-:W-:Y:S01]  /*bcc30*/  IADD3.X R42, P5, PT, R46, R51, RZ, P5, !PT ;  /* 0x000000332e2a7210 */ /* 0x000fe20002fbe4ff */
[----:B------:R-:W-:Y:S01]  /*bcc40*/  IMAD.WIDE.U32 R46, P0, R36, 0x1a22d9f3, R30 ;  /* 0x1a22d9f3242e7825 */ /* 0x000fe2000780001e */
[----:B------:R-:W-:Y:S02]  /*bcc50*/  IADD3.X R32, P4, PT, R32, R43, RZ, P4, !PT ;  /* 0x0000002b20207210 */ /* 0x000fe4000279e4ff */
[----:B------:R-:W-:Y:S01]  /*bcc60*/  IADD3.X R37, P3, PT, R37, R40, RZ, P3, !PT ;  /* 0x0000002825257210 */ /* 0x000fe20001f7e4ff */
[C---:B------:R-:W-:Y:S01]  /*bcc70*/  IMAD R59, R36.reuse, 0x1a22d9f3, R30 ;  /* 0x1a22d9f3243b7824 */ /* 0x040fe200078e021e */
        /* <DEDUP_REMOVED lines=16> */
[----:B------:R-:W-:Y:S01]  /*bcd80*/  IADD3 RZ, P4, PT, R32, R14, RZ ;  /* 0x0000000e20ff7210 */ /* 0x000fe20007f9e0ff */
[----:B------:R-:W-:Y:S01]  /*bcd90*/  IMAD.WIDE.U32 R14, R6, 0x6ca1493b, RZ ;  /* 0x6ca1493b060e7825 */ /* 0x000fe200078e00ff */
[----:B------:R-:W-:Y:S02]  /*bcda0*/  IADD3.X R37, P0, PT, RZ, RZ, RZ, P0, !PT ;  /* 0x000000ffff257210 */ /* 0x000fe4000071e4ff */
[----:B------:R-:W-:Y:S01]  /*bcdb0*/  IADD3.X RZ, P3, PT, R31, R43, RZ, P3, !PT ;  /* 0x0000002b1fff7210 */ /* 0x000fe20001f7e4ff */
[C-C-:B------:R-:W-:Y:S01]  /*bcdc0*/  IMAD R61, R36.reuse, -0x39c4fa40, R14.reuse ;  /* 0xc63b05c0243d7824 */ /* 0x140fe200078e020e */
[----:B------:R-:W-:Y:S01]  /*bcdd0*/  IADD3.X RZ, P4, PT, R33, R49, RZ, P4, !PT ;  /* 0x0000003121ff7210 */ /* 0x000fe2000279e4ff */
[----:B------:R-:W-:Y:S01]  /*bcde0*/  IMAD.X R45, RZ, RZ, RZ, P0 ;  /* 0x000000ffff2d7224 */ /* 0x000fe200000e06ff */
[----:B------:R-:W-:Y:S01]  /*bcdf0*/  IADD3.X R37, P3, PT, R37, R38, RZ, P3, !PT ;  /* 0x0000002625257210 */ /* 0x000fe20001f7e4ff */
[----:B------:R-:W-:Y:S01]  /*bce00*/  IMAD.WIDE.U32 R42, P0, R36, -0x39c4fa40, R14 ;  /* 0xc63b05c0242a7825 */ /* 0x000fe2000780000e */
[----:B------:R-:W-:-:S02]  /*bce10*/  IADD3.X R34, P4, PT, R41, R34, RZ, P4, !PT ;  /* 0x0000002229227210 */ /* 0x000fc4000279e4ff */
[----:B------:R-:W-:Y:S01]  /*bce20*/  IADD3.X R38, P3, PT, R45, R39, RZ, P3, !PT ;  /* 0x000000272d267210 */ /* 0x000fe20001f7e4ff */
[----:B------:R-:W-:Y:S01]  /*bce30*/  IMAD.WIDE.U32 R14, R8, 0x17c510ea, R32 ;  /* 0x17c510ea080e7825 */ /* 0x000fe200078e0020 */
[----:B------:R-:W-:Y:S02]  /*bce40*/  IADD3.X R8, P2, PT, RZ, RZ, RZ, P2, !PT ;  /* 0x000000ffff087210 */ /* 0x000fe4000175e4ff */
        /* <DEDUP_REMOVED lines=8> */
[----:B------:R-:W-:Y:S01]  /*bced0*/  IMAD.MOV.U32 R40, RZ, RZ, R43 ;  /* 0x000000ffff287224 */ /* 0x000fe200078e002b */
[----:B------:R-:W-:Y:S01]  /*bcee0*/  IADD3.X R42, P4, PT, R34, R35, RZ, P4, !PT ;  /* 0x00000023222a7210 */ /* 0x000fe2000279e4ff */
[----:B------:R-:W-:Y:S01]  /*bcef0*/  IMAD.IADD R35, R61, 0x1, R33 ;  /* 0x000000013d237824 */ /* 0x000fe200078e0221 */
[----:B------:R-:W-:Y:S01]  /*bcf00*/  IADD3 RZ, P5, PT, R8, R32, RZ ;  /* 0x0000002008ff7210 */ /* 0x000fe20007fbe0ff */
[----:B------:R-:W-:Y:S01]  /*bcf10*/  IMAD.WIDE.U32 R32, R54, R17, RZ ;  /* 0x0000001136207225 */ /* 0x000fe200078e00ff */
[----:B------:R-:W-:-:S02]  /*bcf20*/  IADD3.X R9, P3, PT, R38, R9, RZ, P3, !PT ;  /* 0x0000000926097210 */ /* 0x000fc40001f7e4ff */
[----:B------:R-:W-:Y:S01]  /*bcf30*/  IADD3.X R44, P2, PT, R44, R15, RZ, P4, !PT ;  /* 0x0000000f2c2c7210 */ /* 0x000fe2000275e4ff */
[----:B------:R-:W-:Y:S01]  /*bcf40*/  IMAD.WIDE.U32 R14, R17, R17, RZ ;  /* 0x00000011110e7225 */ /* 0x000fe200078e00ff */
[----:B------:R-:W-:Y:S02]  /*bcf50*/  IADD3.X RZ, P5, PT, R9, R35, RZ, P5, !PT ;  /* 0x0000002309ff7210 */ /* 0x000fe40002fbe4ff */
[----:B------:R-:W-:Y:S01]  /*bcf60*/  IADD3.X R37, P3, PT, RZ, RZ, RZ, P3, !PT ;  /* 0x000000ffff257210 */ /* 0x000fe20001f7e4ff */
[----:B------:R-:W-:Y:S01]  /*bcf70*/  IMAD.WIDE.U32.X R34, R6, -0x39c4fa40, R40, P0 ;  /* 0xc63b05c006227825 */ /* 0x000fe200000e0428 */
[----:B------:R-:W-:-:S03]  /*bcf80*/  IADD3.X R69, P0, PT, R69, R14, RZ, P1, !PT ;  /* 0x0000000e45457210 */ /* 0x000fc60000f1e4ff */
[----:B------:R-:W-:Y:S01]  /*bcf90*/  IMAD R39, R17, R54, R32 ;  /* 0x0000003611277224 */ /* 0x000fe200078e0220 */
[----:B------:R-:W-:Y:S01]  /*bcfa0*/  IADD3.X R14, P5, PT, R37, R34, RZ, P5, !PT ;  /* 0x00000022250e7210 */ /* 0x000fe20002fbe4ff */
[----:B------:R-:W-:Y:S02]  /*bcfb0*/  IMAD.X R37, RZ, RZ, RZ, P3 ;  /* 0x000000ffff257224 */ /* 0x000fe400018e06ff */
[----:B------:R-:W-:Y:S01]  /*bcfc0*/  IMAD.WIDE.U32 R12, R36, -0x45f6b800, R12 ;  /* 0xba094800240c7825 */ /* 0x000fe200078e000c */
[----:B------:R-:W-:Y:S02]  /*bcfd0*/  IADD3 R40, PT, PT, R15, R39, RZ ;  /* 0x000000270f287210 */ /* 0x000fe40007ffe0ff */
[----:B------:R-:W-:Y:S01]  /*bcfe0*/  IADD3.X R37, P3, PT, R37, R35, RZ, P5, !PT ;  /* 0x0000002325257210 */ /* 0x000fe20002f7e4ff */
[----:B------:R-:W-:Y:S01]  /*bcff0*/  IMAD.WIDE.U32 R38, R6, 0x17c510ea, RZ ;  /* 0x17c510ea06267825 */ /* 0x000fe200078e00ff */
[----:B------:R-:W-:Y:S02]  /*bd000*/  IADD3.X R45, P0, PT, R7, R40, RZ, P0, !PT ;  /* 0x00000028072d7210 */ /* 0x000fe4000071e4ff */
[----:B------:R-:W-:Y:S01]  /*bd010*/  IADD3.X R7, P1, PT, R42, R69, RZ, P2, !PT ;  /* 0x000000452a077210 */ /* 0x000fe2000173e4ff */
[----:B------:R-:W-:-:S03]  /*bd020*/  IMAD.WIDE.U32 R40, P5, R17, R54, R32 ;  /* 0x0000003611287225 */ /* 0x000fc600078a0020 */
[----:B------:R-:W-:Y:S01]  /*bd030*/  IADD3.X R32, P3, PT, R14, R7, RZ, P3, !PT ;  /* 0x000000070e207210 */ /* 0x000fe20001f7e4ff */
[----:B------:R-:W-:-:S04]  /*bd040*/  IMAD.WIDE.U32 R34, R36, 0x17c510ea, RZ ;  /* 0x17c510ea24227825 */ /* 0x000fc800078e00ff */
[----:B------:R-:W-:-:S04]  /*bd050*/  IMAD.WIDE.U32 R42, P4, R36, 0x1ae3a46, R38 ;  /* 0x01ae3a46242a7825 */ /* 0x000fc80007880026 */
[----:B------:R-:W-:Y:S01]  /*bd060*/  IMAD R47, R36, 0x1ae3a46, R38 ;  /* 0x01ae3a46242f7824 */ /* 0x000fe200078e0226 */
[----:B------:R-:W-:Y:S01]  /*bd070*/  IADD3.X R38, P1, PT, R44, R45, RZ, P1, !PT ;  /* 0x0000002d2c267210 */ /* 0x000fe20000f3e4ff */
[----:B------:R-:W-:Y:S01]  /*bd080*/  IMAD.X R7, RZ, RZ, RZ, P5 ;  /* 0x000000ffff077224 */ /* 0x000fe200028e06ff */
[----:B------:R-:W-:Y:S01]  /*bd090*/  IADD3 RZ, P5, PT, R42, R35, RZ ;  /* 0x000000232aff7210 */ /* 0x000fe20007fbe0ff */
[----:B------:R-:W-:Y:S01]  /*bd0a0*/  IMAD.X R39, RZ, RZ, RZ, P4 ;  /* 0x000000ffff277224 */ /* 0x000fe200020e06ff */
[----:B------:R-:W-:Y:S01]  /*bd0b0*/  IADD3.X R33, P3, PT, R37, R38, RZ, P3, !PT ;  /* 0x0000002625217210 */ /* 0x000fe20001f7e4ff */
[----:B------:R-:W-:Y:S01]  /*bd0c0*/  IMAD.IADD R45, R47, 0x1, R35 ;  /* 0x000000012f2d7824 */ /* 0x000fe200078e0223 */
[----:B------:R-:W-:Y:S01]  /*bd0d0*/  IADD3 RZ, P4, PT, R32, R34, RZ ;  /* 0x0000002220ff7210 */ /* 0x000fe20007f9e0ff */
[----:B------:R-:W-:Y:S01]  /*bd0e0*/  IMAD.MOV.U32 R38, RZ, RZ, R43 ;  /* 0x000000ffff267224 */ /* 0x000fe200078e002b */
[----:B------:R-:W-:Y:S01]  /*bd0f0*/  IADD3.X R37, P3, PT, RZ, RZ, RZ, P3, !PT ;  /* 0x000000ffff257210 */ /* 0x000fe20001f7e4ff */
[----:B------:R-:W-:Y:S01]  /*bd100*/  IMAD.WIDE.U32 R30, R36, 0xf5138f, R30 ;  /* 0x00f5138f241e7825 */ /* 0x000fe200078e001e */
[----:B------:R-:W-:-:S03]  /*bd110*/  IADD3.X RZ, P4, PT, R33, R45, RZ, P4, !PT ;  /* 0x0000002d21ff7210 */ /* 0x000fc6000279e4ff */
[----:B------:R-:W-:Y:S01]  /*bd120*/  IMAD.WIDE.U32.X R34, R6, 0x1ae3a46, R38, P5 ;  /* 0x01ae3a4606227825 */ /* 0x000fe200028e0426 */
[----:B------:R-:W-:Y:S02]  /*bd130*/  IADD3 RZ, P5, PT, R15, R40, RZ ;  /* 0x000000280fff7210 */ /* 0x000fe40007fbe0ff */
[----:B------:R-:W-:Y:S01]  /*bd140*/  IADD3.X R15, P2, PT, RZ, RZ, RZ, P2, !PT ;  /* 0x000000ffff0f7210 */ /* 0x000fe2000175e4ff */
[----:B------:R-:W-:Y:S01]  /*bd150*/  IMAD.MOV.U32 R6, RZ, RZ, R41 ;  /* 0x000000ffff067224 */ /* 0x000fe200078e0029 */
[----:B------:R-:W-:Y:S01]  /*bd160*/  IADD3.X R14, P4, PT, R37, R34, RZ, P4, !PT ;  /* 0x00000022250e7210 */ /* 0x000fe2000279e4ff */
[----:B------:R-:W-:Y:S02]  /*bd170*/  IMAD.X R34, RZ, RZ, RZ, P3 ;  /* 0x000000ffff227224 */ /* 0x000fe400018e06ff */
[----:B------:R-:W-:-:S03]  /*bd180*/  IMAD.WIDE.U32.X R6, R54, R54, R6, P5 ;  /* 0x0000003636067225 */ /* 0x000fc600028e0406 */
[----:B------:R-:W-:Y:S01]  /*bd190*/  IADD3.X R34, P3, PT, R34, R35, RZ, P4, !PT ;  /* 0x0000002322227210 */ /* 0x000fe2000277e4ff */
[----:B------:R-:W-:Y:S01]  /*bd1a0*/  IMAD.WIDE.U32 R32, R36, 0x17c510ea, R32 ;  /* 0x17c510ea24207825 */ /* 0x000fe200078e0020 */
[----:B------:R-:W-:Y:S02]  /*bd1b0*/  LEA.HI.X R35, P0, R110, R6, RZ, 0x1, P0 ;  /* 0x000000066e237211 */ /* 0x000fe40000010cff */
[----:B------:R-:W-:Y:S01]  /*bd1c0*/  IADD3.X R14, P1, P3, R14, RZ, R15, P3, P1 ;  /* 0x000000ff0e0e7210 */ /* 0x000fe20001b2240f */
[----:B------:R-:W-:Y:S02]  /*bd1d0*/  IMAD.X R15, RZ, RZ, RZ, P2 ;  /* 0x000000ffff0f7224 */ /* 0x000fe400010e06ff */
        /* <DEDUP_REMOVED lines=9> */
[----:B------:R-:W-:Y:S01]  /*bd270*/  IADD3 R6, PT, PT, R33, R47, RZ ;  /* 0x0000002f21067210 */ /* 0x000fe20007ffe0ff */
[----:B------:R-:W-:Y:S01]  /*bd280*/  IMAD.MOV.U32 R53, RZ, RZ, R10 ;  /* 0x000000ffff357224 */ /* 0x000fe200078e000a */
[----:B------:R-:W-:Y:S01]  /*bd290*/  ISETP.GE.U32.AND.EX P0, PT, R7, 0x1ae3a46, PT, P0 ;  /* 0x01ae3a460700780c */ /* 0x000fe20003f06100 */
[----:B------:R-:W-:Y:S01]  /*bd2a0*/  IMAD.MOV.U32 R51, RZ, RZ, R12 ;  /* 0x000000ffff337224 */ /* 0x000fe200078e000c */
[----:B------:R-:W-:Y:S01]  /*bd2b0*/  IADD3 R52, PT, PT, R11, R52, RZ ;  /* 0x000000340b347210 */ /* 0x000fe20007ffe0ff */
        /* <DEDUP_REMOVED lines=75> */
.L_x_1074:
[----:B------:R-:W-:Y:S05]  /*bd770*/  BSYNC.RELIABLE B3 ;  /* 0x0000000000037941 */ /* 0x000fea0003800100 */
.L_x_1073:
        /* <DEDUP_REMOVED lines=12> */
.L_x_1072:
[----:B------:R-:W-:Y:S05]  /*bd840*/  BSYNC.RECONVERGENT B2 ;  /* 0x0000000000027941 */ /* 0x000fea0003800200 */
.L_x_1071:
        /* <DEDUP_REMOVED lines=91> */
.L_x_1078:
[----:B------:R-:W-:Y:S05]  /*bde00*/  BSYNC.RELIABLE B3 ;  /* 0x0000000000037941 */ /* 0x000fea0003800100 */
.L_x_1077:
        /* <DEDUP_REMOVED lines=12> */
.L_x_1076:
[----:B------:R-:W-:Y:S05]  /*bded0*/  BSYNC.RECONVERGENT B2 ;  /* 0x0000000000027941 */ /* 0x000fea0003800200 */
.L_x_1075:
        /* <DEDUP_REMOVED lines=91> */
.L_x_1082:
[----:B------:R-:W-:Y:S05]  /*be490*/  BSYNC.RELIABLE B3 ;  /* 0x0000000000037941 */ /* 0x000fea0003800100 */
.L_x_1081:
        /* <DEDUP_REMOVED lines=12> */
.L_x_1080:
[----:B------:R-:W-:Y:S05]  /*be560*/  BSYNC.RECONVERGENT B2 ;  /* 0x0000000000027941 */ /* 0x000fea0003800200 */
.L_x_1079:
        /* <DEDUP_REMOVED lines=28> */
[----:B------:R-:W-:Y:S01]  /*be730*/  IMAD.WIDE.U32 R10, R198, R224, RZ ;  /* 0x000000e0c60a7225 */ /* 0x000fe200078e00ff */
[----:B------:R-:W-:-:S03]  /*be740*/  IADD3.X R15, P2, PT, RZ, R6, RZ, P2, !PT ;  /* 0x00000006ff0f7210 */ /* 0x000fc6000175e4ff */
[----:B------:R-:W-:Y:S02]  /*be750*/  IMAD.MOV.U32 R12, RZ, RZ, R71 ;  /* 0x000000ffff0c7224 */ /* 0x000fe400078e0047 */
[----:B------:R-:W-:-:S04]  /*be760*/  IMAD.WIDE.U32 R8, R199, R224, RZ ;  /* 0x000000e0c7087225 */ /* 0x000fc800078e00ff */
[----:B------:R-:W-:Y:S01]  /*be770*/  IMAD.WIDE.U32.X R12, R234, R196, R12, P3 ;  /* 0x000000c4ea0c7225 */ /* 0x000fe200018e040c */
[----:B------:R-:W-:-:S03]  /*be780*/  IADD3.X R14, P3, PT, RZ, R7, RZ, P2, !PT ;  /* 0x00000007ff0e7210 */ /* 0x000fc6000177e4ff */
[----:B------:R-:W-:Y:S01]  /*be790*/  IMAD.WIDE.U32 R10, P1, R230, R199, R10 ;  /* 0x000000c7e60a7225 */ /* 0x000fe2000782000a */
[----:B------:R-:W-:-:S03]  /*be7a0*/  IADD3.X R114, P2, PT, RZ, R12, RZ, P0, !PT ;  /* 0x0000000cff727210 */ /* 0x000fc6000075e4ff */
[----:B------:R-:W-:Y:S01]  /*be7b0*/  IMAD.WIDE.U32 R6, R196, R232, RZ ;  /* 0x000000e8c4067225 */ /* 0x000fe200078e00ff */
[----:B------:R-:W-:Y:S02]  /*be7c0*/  IADD3 R31, P4, PT, R9, R10, RZ ;  /* 0x0000000a091f7210 */ /* 0x000fe40007f9e0ff */
[----:B------:R-:W-:Y:S01]  /*be7d0*/  IADD3.X R9, P0, PT, R15, R8, RZ, P3, !PT ;  /* 0x000000080f097210 */ /* 0x000fe20001f1e4ff */
[----:B------:R-:W-:Y:S01]  /*be7e0*/  IMAD.WIDE.U32 R40, R198, R225, RZ ;  /* 0x000000e1c6287225 */ /* 0x000fe200078e00ff */
[----:B------:R-:W-:Y:S02]  /*be7f0*/  IADD3.X R8, P2, PT, RZ, R13, RZ, P2, !PT ;  /* 0x0000000dff087210 */ /* 0x000fe4000175e4ff */
[----:B------:R-:W-:Y:S01]  /*be800*/  IADD3.X R15, P0, PT, R14, R31, RZ, P0, !PT ;  /* 0x0000001f0e0f7210 */ /* 0x000fe2000071e4ff */
[----:B------:R-:W-:Y:S01]  /*be810*/  IMAD.WIDE.U32 R12, R197, R232, RZ ;  /* 0x000000e8c50c7225 */ /* 0x000fe200078e00ff */
[----:B------:R-:W-:-:S03]  /*be820*/  IADD3.X R114, P2, PT, R114, R9, RZ, P2, !PT ;  /* 0x0000000972727210 */ /* 0x000fc6000175e4ff */
[----:B------:R-:W-:Y:S01]  /*be830*/  IMAD.WIDE.U32 R6, P3, R231, R197, R6 ;  /* 0x000000c5e7067225 */ /* 0x000fe20007860006 */
[----:B------:R-:W-:Y:S02]  /*be840*/  IADD3.X R115, P2, PT, R8, R15, RZ, P2, !PT ;  /* 0x0000000f08737210 */ /* 0x000fe4000175e4ff */
[----:B------:R-:W-:Y:S01]  /*be850*/  MOV R8, R11 ;  /* 0x0000000b00087202 */ /* 0x000fe20000000f00 */
[----:B------:R-:W-:Y:S01]  /*be860*/  IMAD.X R9, RZ, RZ, RZ, P1 ;  /* 0x000000ffff097224 */ /* 0x000fe200008e06ff */
[----:B------:R-:W-:Y:S01]  /*be870*/  IADD3 R13, P5, PT, R6, R13, RZ ;  /* 0x0000000d060d7210 */ /* 0x000fe20007fbe0ff */
[----:B------:R-:W-:Y:S01]  /*be880*/  IMAD.WIDE.U32 R14, R198, R233, RZ ;  /* 0x000000e9c60e7225 */ /* 0x000fe200078e00ff */
[----:B------:R-:W-:-:S03]  /*be890*/  IADD3 RZ, P1, PT, R114, R12, RZ ;  /* 0x0000000c72ff7210 */ /* 0x000fc60007f3e0ff */
[----:B------:R-:W-:Y:S01]  /*be8a0*/  IMAD.WIDE.U32.X R10, R230, R198, R8, P4 ;  /* 0x000000c6e60a7225 */ /* 0x000fe200020e0408 */
[----:B------:R-:W-:-:S03]  /*be8b0*/  IADD3.X RZ, P1, PT, R115, R13, RZ, P1, !PT ;  /* 0x0000000d73ff7210 */ /* 0x000fc60000f3e4ff */
[----:B------:R-:W-:Y:S01]  /*be8c0*/  IMAD.X R33, RZ, RZ, RZ, P3 ;  /* 0x000000ffff217224 */ /* 0x000fe200018e06ff */
[----:B------:R-:W-:Y:S01]  /*be8d0*/  IADD3.X R31, P4, PT, RZ, R10, RZ, P0, !PT ;  /* 0x0000000aff1f7210 */ /* 0x000fe2000079e4ff */
[----:B------:R-:W-:Y:S01]  /*be8e0*/  IMAD.MOV.U32 R32, RZ, RZ, R7 ;  /* 0x000000ffff207224 */ /* 0x000fe200078e0007 */
[----:B------:R-:W-:Y:S01]  /*be8f0*/  IADD3.X R7, P0, PT, RZ, RZ, RZ, P2, !PT ;  /* 0x000000ffff077210 */ /* 0x000fe2000171e4ff */
[----:B------:R-:W-:Y:S01]  /*be900*/  IMAD.WIDE.U32 R12, R199, R233, RZ ;  /* 0x000000e9c70c7225 */ /* 0x000fe200078e00ff */
[----:B------:R-:W-:-:S03]  /*be910*/  IADD3.X R34, P4, PT, RZ, R11, RZ, P4, !PT ;  /* 0x0000000bff227210 */ /* 0x000fc6000279e4ff */
[----:B------:R-:W-:-:S04]  /*be920*/  IMAD.WIDE.U32 R14, P3, R229, R199, R14 ;  /* 0x000000c7e50e7225 */ /* 0x000fc8000786000e */
[----:B------:R-:W-:Y:S01]  /*be930*/  IMAD.WIDE.U32.X R32, R231, R196, R32, P5 ;  /* 0x000000c4e7207225 */ /* 0x000fe200028e0420 */
[----:B------:R-:W-:-:S03]  /*be940*/  IADD3 R35, P2, PT, R13, R14, RZ ;  /* 0x0000000e0d237210 */ /* 0x000fc60007f5e0ff */
[----:B------:R-:W-:Y:S01]  /*be950*/  IMAD.WIDE.U32 R10, R196, R224, RZ ;  /* 0x000000e0c40a7225 */ /* 0x000fe200078e00ff */
[----:B------:R-:W-:-:S03]  /*be960*/  IADD3.X R13, P1, PT, R7, R32, RZ, P1, !PT ;  /* 0x00000020070d7210 */ /* 0x000fc60000f3e4ff */
[----:B------:R-:W-:Y:S01]  /*be970*/  IMAD.X R32, RZ, RZ, RZ, P0 ;  /* 0x000000ffff207224 */ /* 0x000fe200000e06ff */
[----:B------:R-:W-:Y:S01]  /*be980*/  IADD3.X R12, P0, PT, R31, R12, RZ, P4, !PT ;  /* 0x0000000c1f0c7210 */ /* 0x000fe2000271e4ff */
[----:B------:R-:W-:Y:S02]  /*be990*/  IMAD.MOV.U32 R8, RZ, RZ, R15 ;  /* 0x000000ffff087224 */ /* 0x000fe400078e000f */
[----:B------:R-:W-:Y:S01]  /*be9a0*/  IMAD.X R9, RZ, RZ, RZ, P3 ;  /* 0x000000ffff097224 */ /* 0x000fe200018e06ff */
[----:B------:R-:W-:Y:S01]  /*be9b0*/  IADD3.X R32, P1, PT, R32, R33, RZ, P1, !PT ;  /* 0x0000002120207210 */ /* 0x000fe20000f3e4ff */
[----:B------:R-:W-:Y:S01]  /*be9c0*/  IMAD.WIDE.U32 R14, R198, R226, RZ ;  /* 0x000000e2c60e7225 */ /* 0x000fe200078e00ff */
[----:B------:R-:W-:Y:S02]  /*be9d0*/  IADD3.X R7, P0, PT, R34, R35, RZ, P0, !PT ;  /* 0x0000002322077210 */ /* 0x000fe4000071e4ff */
[----:B------:R-:W-:Y:S01]  /*be9e0*/  IADD3.X R12, P3, PT, R13, R12, RZ, P1, !PT ;  /* 0x0000000c0d0c7210 */ /* 0x000fe20000f7e4ff */
[----:B------:R-:W-:-:S03]  /*be9f0*/  IMAD.WIDE.U32 R40, P1, R227, R199, R40 ;  /* 0x000000c7e3287225 */ /* 0x000fc60007820028 */
[----:B------:R-:W-:Y:S01]  /*bea00*/  IADD3.X R13, P3, PT, R32, R7, RZ, P3, !PT ;  /* 0x00000007200d7210 */ /* 0x000fe20001f7e4ff */
[----:B------:R-:W-:Y:S01]  /*bea10*/  IMAD.WIDE.U32 R56, R197, R224, RZ ;  /* 0x000000e0c5387225 */ /* 0x000fe200078e00ff */
[----:B------:R-:W-:Y:S02]  /*bea20*/  MOV R32, R41 ;  /* 0x0000002900207202 */ /* 0x000fe40000000f00 */
[----:B------:R-:W-:Y:S01]  /*bea30*/  IADD3.X R7, P3, PT, RZ, RZ, RZ, P3, !PT ;  /* 0x000000ffff077210 */ /* 0x000fe20001f7e4ff */
[----:B------:R-:W-:-:S04]  /*bea40*/  IMAD.WIDE.U32 R10, P4, R230, R197, R10 ;  /* 0x000000c5e60a7225 */ /* 0x000fc8000788000a */
[----:B------:R-:W-:-:S04]  /*bea50*/  IMAD.WIDE.U32 R34, R199, R225, RZ ;  /* 0x000000e1c7227225 */ /* 0x000fc800078e00ff */
[----:B------:R-:W-:-:S04]  /*bea60*/  IMAD.WIDE.U32 R14, P5, R228, R199, R14 ;  /* 0x000000c7e40e7225 */ /* 0x000fc800078a000e */
[----:B------:R-:W-:Y:S01]  /*bea70*/  IMAD.X R33, RZ, RZ, RZ, P1 ;  /* 0x000000ffff217224 */ /* 0x000fe200008e06ff */
[----:B------:R-:W-:Y:S01]  /*bea80*/  IADD3 R31, P1, PT, R10, R57, RZ ;  /* 0x000000390a1f7210 */ /* 0x000fe20007f3e0ff */
[----:B------:R-:W-:Y:S01]  /*bea90*/  IMAD.WIDE.U32.X R36, R229, R198, R8, P2 ;  /* 0x000000c6e5247225 */ /* 0x000fe200010e0408 */
[----:B------:R-:W-:-:S03]  /*beaa0*/  IADD3 RZ, P2, PT, R12, R56, RZ ;  /* 0x000000380cff7210 */ /* 0x000fc60007f5e0ff */
[----:B------:R-:W-:Y:S01]  /*beab0*/  IMAD.X R59, RZ, RZ, RZ, P4 ;  /* 0x000000ffff3b7224 */ /* 0x000fe200020e06ff */
[----:B------:R-:W-:Y:S01]  /*beac0*/  IADD3.X RZ, P2, PT, R13, R31, RZ, P2, !PT ;  /* 0x0000001f0dff7210 */ /* 0x000fe2000175e4ff */
[----:B------:R-:W-:Y:S02]  /*bead0*/  IMAD.MOV.U32 R58, RZ, RZ, R11 ;  /* 0x000000ffff3a7224 */ /* 0x000fe400078e000b */
[----:B------:R-:W-:Y:S01]  /*beae0*/  IMAD.X R9, RZ, RZ, RZ, P5 ;  /* 0x000000ffff097224 */ /* 0x000fe200028e06ff */
[----:B------:R-:W-:Y:S01]  /*beaf0*/  IADD3 R62, P5, PT, R35, R40, RZ ;  /* 0x00000028233e7210 */ /* 0x000fe20007fbe0ff */
[----:B------:R-:W-:Y:S01]  /*beb00*/  IMAD.WIDE.U32.X R40, R230, R196, R58, P1 ;  /* 0x000000c4e6287225 */ /* 0x000fe200008e043a */
[----:B------:R-:W-:-:S03]  /*beb10*/  IADD3.X R35, P0, PT, RZ, R36, RZ, P0, !PT ;  /* 0x00000024ff237210 */ /* 0x000fc6000071e4ff */
[----:B------:R-:W-:Y:S01]  /*beb20*/  IMAD.WIDE.U32 R68, R194, R235, RZ ;  /* 0x000000ebc2447225 */ /* 0x000fe200078e00ff */
[----:B------:R-:W-:Y:S02]  /*beb30*/  IADD3.X R60, P2, PT, R7, R40, RZ, P2, !PT ;  /* 0x00000028073c7210 */ /* 0x000fe4000175e4ff */
[----:B------:R-:W-:Y:S01]  /*beb40*/  IADD3.X R11, P0, PT, RZ, R37, RZ, P0, !PT ;  /* 0x00000025ff0b7210 */ /* 0x000fe2000071e4ff */
[----:B------:R-:W-:Y:S02]  /*beb50*/  IMAD.X R7, RZ, RZ, RZ, P3 ;  /* 0x000000ffff077224 */ /* 0x000fe400018e06ff */
[----:B------:R-:W-:Y:S01]  /*beb60*/  IMAD.WIDE.U32 R114, R232, R197, R114 ;  /* 0x000000c5e8727225 */ /* 0x000fe200078e0072 */
[----:B------:R-:W-:Y:S02]  /*beb70*/  IADD3.X R35, P0, PT, R35, R34, RZ, P0, !PT ;  /* 0x0000002223237210 */ /* 0x000fe4000071e4ff */
[----:B------:R-:W-:Y:S01]  /*beb80*/  IADD3.X R8, P2, PT, R7, R41, RZ, P2, !PT ;  /* 0x0000002907087210 */ /* 0x000fe2000175e4ff */
[----:B------:R-:W-:Y:S01]  /*beb90*/  IMAD.WIDE.U32 R56, R195, R235, RZ ;  /* 0x000000ebc3387225 */ /* 0x000fe200078e00ff */
[----:B------:R-:W-:-:S02]  /*beba0*/  IADD3.X R11, P0, PT, R11, R62, RZ, P0, !PT ;  /* 0x0000003e0b0b7210 */ /* 0x000fc4000071e4ff */
[----:B------:R-:W-:Y:S01]  /*bebb0*/  IADD3.X R60, P2, PT, R60, R35, RZ, P2, !PT ;  /* 0x000000233c3c7210 */ /* 0x000fe2000175e4ff */
[----:B------:R-:W-:Y:S01]  /*bebc0*/  IMAD.WIDE.U32 R68, P4, R234, R195, R68 ;  /* 0x000000c3ea447225 */ /* 0x000fe20007880044 */
[----:B------:R-:W-:Y:S02]  /*bebd0*/  IADD3 RZ, P3, PT, R114, R56, RZ ;  /* 0x0000003872ff7210 */ /* 0x000fe40007f7e0ff */
[----:B------:R-:W-:Y:S01]  /*bebe0*/  IADD3.X R61, P2, PT, R8, R11, RZ, P2, !PT ;  /* 0x0000000b083d7210 */ /* 0x000fe2000175e4ff */
[----:B------:R-:W-:Y:S01]  /*bebf0*/  IMAD.IADD R115, R115, 0x1, R6 ;  /* 0x0000000173737824 */ /* 0x000fe200078e0206 */
[----:B------:R-:W-:Y:S01]  /*bec00*/  IADD3 R31, P1, PT, R68, R57, RZ ;  /* 0x00000039441f7210 */ /* 0x000fe20007f3e0ff */
[----:B------:R-:W-:-:S03]  /*bec10*/  IMAD.WIDE.U32 R6, R196, R233, RZ ;  /* 0x000000e9c4067225 */ /* 0x000fc600078e00ff */
[----:B------:R-:W-:Y:S01]  /*bec20*/  IADD3.X RZ, P3, PT, R115, R31, RZ, P3, !PT ;  /* 0x0000001f73ff7210 */ /* 0x000fe20001f7e4ff */
[----:B------:R-:W-:Y:S02]  /*bec30*/  IMAD.X R37, RZ, RZ, RZ, P4 ;  /* 0x000000ffff257224 */ /* 0x000fe400020e06ff */
[----:B------:R-:W-:Y:S02]  /*bec40*/  IMAD.MOV.U32 R36, RZ, RZ, R69 ;  /* 0x000000ffff247224 */ /* 0x000fe400078e0045 */
[----:B------:R-:W-:-:S04]  /*bec50*/  IMAD.WIDE.U32 R40, R197, R233, RZ ;  /* 0x000000e9c5287225 */ /* 0x000fc800078e00ff */
[----:B------:R-:W-:-:S04]  /*bec60*/  IMAD.WIDE.U32 R6, P4, R229, R197, R6 ;  /* 0x000000c5e5067225 */ /* 0x000fc80007880006 */
[----:B------:R-:W-:Y:S01]  /*bec70*/  IMAD.WIDE.U32.X R36, R234, R194, R36, P1 ;  /* 0x000000c2ea247225 */ /* 0x000fe200008e0424 */
[----:B------:R-:W-:-:S03]  /*bec80*/  IADD3 RZ, P1, PT, R60, R40, RZ ;  /* 0x000000283cff7210 */ /* 0x000fc60007f3e0ff */
[----:B------:R-:W-:Y:S01]  /*bec90*/  IMAD.WIDE.U32 R34, R199, R226, RZ ;  /* 0x000000e2c7227225 */ /* 0x000fe200078e00ff */
[----:B------:R-:W-:-:S03]  /*beca0*/  IADD3.X R111, P3, PT, RZ, R36, RZ, P3, !PT ;  /* 0x00000024ff6f7210 */ /* 0x000fc60001f7e4ff */
[----:B------:R-:W-:Y:S01]  /*becb0*/  IMAD.WIDE.U32.X R32, R227, R198, R32, P5 ;  /* 0x000000c6e3207225 */ /* 0x000fe200028e0420 */
[----:B------:R-:W-:Y:S02]  /*becc0*/  IADD3 R57, P5, PT, R6, R41, RZ ;  /* 0x0000002906397210 */ /* 0x000fe40007fbe0ff */
[----:B------:R-:W-:Y:S01]  /*becd0*/  IADD3.X R31, P3, PT, RZ, R37, RZ, P3, !PT ;  /* 0x00000025ff1f7210 */ /* 0x000fe20001f7e4ff */
[----:B------:R-:W-:Y:S01]  /*bece0*/  IMAD.X R41, RZ, RZ, RZ, P4 ;  /* 0x000000ffff297224 */ /* 0x000fe200020e06ff */
[----:B------:R-:W-:Y:S01]  /*becf0*/  IADD3 R36, P4, PT, R35, R14, RZ ;  /* 0x0000000e23247210 */ /* 0x000fe20007f9e0ff */
[----:B------:R-:W-:Y:S01]  /*bed00*/  IMAD.MOV.U32 R40, RZ, RZ, R7 ;  /* 0x000000ffff287224 */ /* 0x000fe200078e0007 */
[----:B------:R-:W-:Y:S01]  /*bed10*/  IADD3.X RZ, P1, PT, R61, R57, RZ, P1, !PT ;  /* 0x000000393dff7210 */ /* 0x000fe20000f3e4ff */
[----:B------:R-:W-:Y:S01]  /*bed20*/  IMAD.MOV.U32 R8, RZ, RZ, R15 ;  /* 0x000000ffff087224 */ /* 0x000fe200078e000f */
[----:B------:R-:W-:Y:S01]  /*bed30*/  IADD3.X R7, P2, PT, RZ, RZ, RZ, P2, !PT ;  /* 0x000000ffff077210 */ /* 0x000fe2000175e4ff */
[----:B------:R-:W-:Y:S01]  /*bed40*/  IMAD.WIDE.U32.X R14, R229, R196, R40, P5 ;  /* 0x000000c4e50e7225 */ /* 0x000fe200028e0428 */
[----:B------:R-:W-:-:S03]  /*bed50*/  IADD3.X R35, P0, PT, RZ, R32, RZ, P0, !PT ;  /* 0x00000020ff237210 */ /* 0x000fc6000071e4ff */
[----:B------:R-:W-:Y:S01]  /*bed60*/  IMAD.WIDE.U32 R12, R224, R197, R12 ;  /* 0x000000c5e00c7225 */ /* 0x000fe200078e000c */
[----:B------:R-:W-:Y:S02]  /*bed70*/  IADD3.X R64, P1, PT, R7, R14, RZ, P1, !PT ;  /* 0x0000000e07407210 */ /* 0x000fe40000f3e4ff */
[----:B------:R-:W-:Y:S01]  /*bed80*/  IADD3.X R11, P0, PT, RZ, R33, RZ, P0, !PT ;  /* 0x00000021ff0b7210 */ /* 0x000fe2000071e4ff */
[----:B------:R-:W-:Y:S01]  /*bed90*/  IMAD.WIDE.U32 R32, R196, R225, RZ ;  /* 0x000000e1c4207225 */ /* 0x000fe200078e00ff */
[----:B------:R-:W-:Y:S02]  /*beda0*/  IADD3.X R14, PT, PT, RZ, RZ, RZ, P2, !PT ;  /* 0x000000ffff0e7210 */ /* 0x000fe400017fe4ff */
[----:B------:R-:W-:Y:S01]  /*bedb0*/  IADD3.X R35, P0, PT, R35, R34, RZ, P0, !PT ;  /* 0x0000002223237210 */ /* 0x000fe2000071e4ff */
[----:B------:R-:W-:Y:S01]  /*bedc0*/  IMAD.IADD R40, R13, 0x1, R10 ;  /* 0x000000010d287824 */ /* 0x000fe200078e020a */
[----:B------:R-:W-:Y:S01]  /*bedd0*/  IADD3.X R14, P1, PT, R14, R15, RZ, P1, !PT ;  /* 0x0000000f0e0e7210 */ /* 0x000fe20000f3e4ff */
[----:B------:R-:W-:Y:S01]  /*bede0*/  IMAD.WIDE.U32 R32, P2, R227, R197, R32 ;  /* 0x000000c5e3207225 */ /* 0x000fe20007840020 */
[----:B------:R-:W-:-:S02]  /*bedf0*/  IADD3.X R110, P3, PT, R111, R12, RZ, P3, !PT ;  /* 0x0000000c6f6e7210 */ /* 0x000fc40001f7e4ff */
[----:B------:R-:W-:Y:S01]  /*bee00*/  IADD3.X R7, P0, PT, R11, R36, RZ, P0, !PT ;  /* 0x000000240b077210 */ /* 0x000fe2000071e4ff */
[----:B------:R-:W-:Y:S01]  /*bee10*/  IMAD.WIDE.U32 R12, R197, R225, RZ ;  /* 0x000000e1c50c7225 */ /* 0x000fe200078e00ff */
[----:B------:R-:W-:Y:S02]  /*bee20*/  IADD3.X R64, P1, PT, R64, R35, RZ, P1, !PT ;  /* 0x0000002340407210 */ /* 0x000fe40000f3e4ff */
[----:B------:R-:W-:Y:S01]  /*bee30*/  IADD3.X R111, P3, PT, R31, R40, RZ, P3, !PT ;  /* 0x000000281f6f7210 */ /* 0x000fe20001f7e4ff */
[----:B------:R-:W-:Y:S01]  /*bee40*/  IMAD.WIDE.U32 R36, R194, R232, RZ ;  /* 0x000000e8c2247225 */ /* 0x000fe200078e00ff */
[----:B------:R-:W-:-:S03]  /*bee50*/  IADD3 R15, P5, PT, R32, R13, RZ ;  /* 0x0000000d200f7210 */ /* 0x000fc60007fbe0ff */
[----:B------:R-:W-:Y:S01]  /*bee60*/  IMAD.X R11, RZ, RZ, RZ, P2 ;  /* 0x000000ffff0b7224 */ /* 0x000fe200010e06ff */
[----:B------:R-:W-:Y:S01]  /*bee70*/  IADD3.X R65, P2, PT, R14, R7, RZ, P1, !PT ;  /* 0x000000070e417210 */ /* 0x000fe20000f5e4ff */
[----:B------:R-:W-:Y:S01]  /*bee80*/  IMAD.WIDE.U32.X R8, R228, R198, R8, P4 ;  /* 0x000000c6e4087225 */ /* 0x000fe200020e0408 */
[----:B------:R-:W-:Y:S02]  /*bee90*/  IADD3 RZ, P4, PT, R64, R12, RZ ;  /* 0x0000000c40ff7210 */ /* 0x000fe40007f9e0ff */
[----:B------:R-:W-:Y:S01]  /*beea0*/  IADD3.X R7, P2, PT, RZ, RZ, RZ, P2, !PT ;  /* 0x000000ffff077210 */ /* 0x000fe2000175e4ff */
[----:B------:R-:W-:Y:S02]  /*beeb0*/  IMAD.MOV.U32 R10, RZ, RZ, R33 ;  /* 0x000000ffff0a7224 */ /* 0x000fe400078e0021 */
[----:B------:R-:W-:-:S04]  /*beec0*/  IMAD.WIDE.U32 R12, R195, R232, RZ ;  /* 0x000000e8c30c7225 */ /* 0x000fc800078e00ff */
[----:B------:R-:W-:-:S04]  /*beed0*/  IMAD.WIDE.U32 R36, P1, R231, R195, R36 ;  /* 0x000000c3e7247225 */ /* 0x000fc80007820024 */
[----:B------:R-:W-:Y:S01]  /*beee0*/  IMAD.WIDE.U32.X R10, R227, R196, R10, P5 ;  /* 0x000000c4e30a7225 */ /* 0x000fe200028e040a */
[----:B------:R-:W-:Y:S02]  /*beef0*/  IADD3.X RZ, P5, PT, R65, R15, RZ, P4, !PT ;  /* 0x0000000f41ff7210 */ /* 0x000fe400027be4ff */
[----:B------:R-:W-:Y:S01]  /*bef00*/  IADD3 R33, P4, PT, R36, R13, RZ ;  /* 0x0000000d24217210 */ /* 0x000fe20007f9e0ff */
[----:B------:R-:W-:Y:S01]  /*bef10*/  IMAD.X R13, RZ, RZ, RZ, P2 ;  /* 0x000000ffff0d7224 */ /* 0x000fe200010e06ff */
[----:B------:R-:W-:Y:S01]  /*bef20*/  IADD3.X R14, P5, PT, R7, R10, RZ, P5, !PT ;  /* 0x0000000a070e7210 */ /* 0x000fe20002fbe4ff */
[----:B------:R-:W-:Y:S01]  /*bef30*/  IMAD.WIDE.U32 R56, R196, R226, RZ ;  /* 0x000000e2c4387225 */ /* 0x000fe200078e00ff */
[----:B------:R-:W-:Y:S02]  /*bef40*/  IADD3.X R15, P0, PT, RZ, R8, RZ, P0, !PT ;  /* 0x00000008ff0f7210 */ /* 0x000fe4000071e4ff */
[----:B------:R-:W-:Y:S01]  /*bef50*/  IADD3 RZ, P2, PT, R110, R12, RZ ;  /* 0x0000000c6eff7210 */ /* 0x000fe20007f5e0ff */
[----:B------:R-:W-:Y:S01]  /*bef60*/  IMAD.X R35, RZ, RZ, RZ, P1 ;  /* 0x000000ffff237224 */ /* 0x000fe200008e06ff */
[----:B------:R-:W-:Y:S01]  /*bef70*/  IADD3.X R7, P5, PT, R13, R11, RZ, P5, !PT ;  /* 0x0000000b0d077210 */ /* 0x000fe20002fbe4ff */
[----:B------:R-:W-:Y:S01]  /*bef80*/  IMAD.X R40, RZ, RZ, R9, P0 ;  /* 0x000000ffff287224 */ /* 0x000fe200000e0609 */
[----:B------:R-:W-:Y:S01]  /*bef90*/  IADD3.X RZ, P2, PT, R111, R33, RZ, P2, !PT ;  /* 0x000000216fff7210 */ /* 0x000fe2000175e4ff */
[----:B------:R-:W-:Y:S01]  /*befa0*/  IMAD.WIDE.U32 R8, R197, R226, RZ ;  /* 0x000000e2c5087225 */ /* 0x000fe200078e00ff */
[----:B------:R-:W-:-:S02]  /*befb0*/  IADD3.X R33, P3, PT, RZ, RZ, RZ, P3, !PT ;  /* 0x000000ffff217210 */ /* 0x000fc40001f7e4ff */
[----:B------:R-:W-:Y:S01]  /*befc0*/  IADD3.X R14, P0, PT, R14, R15, RZ, P5, !PT ;  /* 0x0000000f0e0e7210 */ /* 0x000fe20002f1e4ff */
[----:B------:R-:W-:-:S03]  /*befd0*/  IMAD.WIDE.U32 R56, P1, R228, R197, R56 ;  /* 0x000000c5e4387225 */ /* 0x000fc60007820038 */
[----:B------:R-:W-:Y:S01]  /*befe0*/  IADD3.X R15, P0, PT, R7, R40, RZ, P0, !PT ;  /* 0x00000028070f7210 */ /* 0x000fe2000071e4ff */
[----:B------:R-:W-:Y:S01]  /*beff0*/  IMAD.MOV.U32 R34, RZ, RZ, R37 ;  /* 0x000000ffff227224 */ /* 0x000fe200078e0025 */
[----:B------:R-:W-:Y:S01]  /*bf000*/  IADD3.X R37, PT, PT, RZ, RZ, RZ, P3, !PT ;  /* 0x000000ffff257210 */ /* 0x000fe20001ffe4ff */
[----:B------:R-:W-:Y:S01]  /*bf010*/  IMAD.WIDE.U32 R12, R194, R225, RZ ;  /* 0x000000e1c20c7225 */ /* 0x000fe200078e00ff */
[----:B------:R-:W-:Y:S02]  /*bf020*/  IADD3 RZ, P3, PT, R14, R8, RZ ;  /* 0x000000080eff7210 */ /* 0x000fe40007f7e0ff */
[----:B------:R-:W-:Y:S01]  /*bf030*/  IADD3.X R69, P0, PT, RZ, RZ, RZ, P0, !PT ;  /* 0x000000ffff457210 */ /* 0x000fe2000071e4ff */
[----:B------:R-:W-:Y:S01]  /*bf040*/  IMAD.WIDE.U32.X R34, R231, R194, R34, P4 ;  /* 0x000000c2e7227225 */ /* 0x000fe200020e0422 */
[----:B------:R-:W-:-:S03]  /*bf050*/  IADD3 R9, P4, PT, R56, R9, RZ ;  /* 0x0000000938097210 */ /* 0x000fc60007f9e0ff */
[----:B------:R-:W-:Y:S01]  /*bf060*/  IMAD.MOV.U32 R8, RZ, RZ, R57 ;  /* 0x000000ffff087224 */ /* 0x000fe200078e0039 */
[----:B------:R-:W-:Y:S01]  /*bf070*/  IADD3.X RZ, P3, PT, R15, R9, RZ, P3, !PT ;  /* 0x000000090fff7210 */ /* 0x000fe20001f7e4ff */
[----:B------:R-:W-:Y:S01]  /*bf080*/  IMAD.X R9, RZ, RZ, RZ, P1 ;  /* 0x000000ffff097224 */ /* 0x000fe200008e06ff */
[----:B------:R-:W-:Y:S01]  /*bf090*/  IADD3.X R33, P2, PT, R33, R34, RZ, P2, !PT ;  /* 0x0000002221217210 */ /* 0x000fe2000175e4ff */
[----:B------:R-:W-:-:S03]  /*bf0a0*/  IMAD.WIDE.U32 R66, R194, R224, RZ ;  /* 0x000000e0c2427225 */ /* 0x000fc600078e00ff */
[----:B------:R-:W-:Y:S01]  /*bf0b0*/  IADD3.X R37, P2, PT, R37, R35, RZ, P2, !PT ;  /* 0x0000002325257210 */ /* 0x000fe2000175e4ff */
[----:B------:R-:W-:Y:S02]  /*bf0c0*/  IMAD R75, R227, R195, R12 ;  /* 0x000000c3e34b7224 */ /* 0x000fe400078e020c */
[----:B------:R-:W-:-:S04]  /*bf0d0*/  IMAD.WIDE.U32 R60, R233, R197, R60 ;  /* 0x000000c5e93c7225 */ /* 0x000fc800078e003c */
[----:B------:R-:W-:Y:S01]  /*bf0e0*/  IMAD.WIDE.U32.X R8, R228, R196, R8, P4 ;  /* 0x000000c4e4087225 */ /* 0x000fe200020e0408 */
[----:B------:R-:W-:-:S03]  /*bf0f0*/  IADD3.X R60, P2, PT, R33, R60, RZ, P2, !PT ;  /* 0x0000003c213c7210 */ /* 0x000fc6000175e4ff */
[----:B------:R-:W-:Y:S01]  /*bf100*/  IMAD.WIDE.U32 R10, R195, R225, RZ ;  /* 0x000000e1c30a7225 */ /* 0x000fe200078e00ff */
[----:B------:R-:W-:-:S03]  /*bf110*/  IADD3.X R69, P3, PT, R69, R8, RZ, P3, !PT ;  /* 0x0000000845457210 */ /* 0x000fc60001f7e4ff */
[----:B------:R-:W-:Y:S01]  /*bf120*/  IMAD.WIDE.U32 R12, P5, R227, R195, R12 ;  /* 0x000000c3e30c7225 */ /* 0x000fe200078a000c */
[----:B------:R-:W-:-:S03]  /*bf130*/  IADD3.X R71, PT, PT, R9, RZ, RZ, P3, P0 ;  /* 0x000000ff09477210 */ /* 0x000fc60001fe04ff */
[----:B------:R-:W-:-:S04]  /*bf140*/  IMAD.WIDE.U32 R34, R194, R226, RZ ;  /* 0x000000e2c2227225 */ /* 0x000fc800078e00ff */
[----:B------:R-:W-:Y:S02]  /*bf150*/  IMAD.IADD R58, R61, 0x1, R6 ;  /* 0x000000013d3a7824 */ /* 0x000fe400078e0206 */
[----:B------:R-:W-:Y:S01]  /*bf160*/  IMAD.X R41, RZ, RZ, RZ, P5 ;  /* 0x000000ffff297224 */ /* 0x000fe200028e06ff */
[----:B------:R-:W-:Y:S01]  /*bf170*/  IADD3 RZ, P5, PT, R12, R11, RZ ;  /* 0x0000000b0cff7210 */ /* 0x000fe20007fbe0ff */
[----:B------:R-:W-:Y:S01]  /*bf180*/  IMAD.WIDE.U32 R6, R195, R224, RZ ;  /* 0x000000e0c3067225 */ /* 0x000fe200078e00ff */
[----:B------:R-:W-:-:S03]  /*bf190*/  IADD3.X R61, P2, PT, R37, R58, RZ, P2, !PT ;  /* 0x0000003a253d7210 */ /* 0x000fc6000175e4ff */
[----:B------:R-:W-:Y:S01]  /*bf1a0*/  IMAD.WIDE.U32 R66, P4, R230, R195, R66 ;  /* 0x000000c3e6427225 */ /* 0x000fe20007880042 */
[----:B------:R-:W-:-:S03]  /*bf1b0*/  IADD3 RZ, P0, PT, R60, R6, RZ ;  /* 0x000000063cff7210 */ /* 0x000fc60007f1e0ff */
[----:B------:R-:W-:Y:S01]  /*bf1c0*/  IMAD.MOV.U32 R40, RZ, RZ, R13 ;  /* 0x000000ffff287224 */ /* 0x000fe200078e000d */
[----:B------:R-:W-:Y:S01]  /*bf1d0*/  IADD3 R33, P3, PT, R66, R7, RZ ;  /* 0x0000000742217210 */ /* 0x000fe20007f7e0ff */
[CCC-:B------:R-:W-:Y:S02]  /*bf1e0*/  IMAD R31, R228.reuse, R195.reuse, R34.reuse ;  /* 0x000000c3e41f7224 */ /* 0x1c0fe400078e0222 */
[----:B------:R-:W-:Y:S01]  /*bf1f0*/  IMAD.WIDE.U32 R34, P1, R228, R195, R34 ;  /* 0x000000c3e4227225 */ /* 0x000fe20007820022 */
[----:B------:R-:W-:Y:S02]  /*bf200*/  IADD3.X RZ, P0, PT, R61, R33, RZ, P0, !PT ;  /* 0x000000213dff7210 */ /* 0x000fe4000071e4ff */
[----:B------:R-:W-:Y:S01]  /*bf210*/  IADD3.X R33, P2, PT, RZ, RZ, RZ, P2, !PT ;  /* 0x000000ffff217210 */ /* 0x000fe2000175e4ff */
[----:B------:R-:W-:-:S04]  /*bf220*/  IMAD.WIDE.U32 R12, R195, R226, RZ ;  /* 0x000000e2c30c7225 */ /* 0x000fc800078e00ff */
[----:B------:R-:W-:Y:S01]  /*bf230*/  IMAD.X R7, RZ, RZ, RZ, P1 ;  /* 0x000000ffff077224 */ /* 0x000fe200008e06ff */
[----:B------:R-:W-:Y:S01]  /*bf240*/  IADD3 RZ, P1, PT, R34, R13, RZ ;  /* 0x0000000d22ff7210 */ /* 0x000fe20007f3e0ff */
[----:B------:R-:W-:Y:S02]  /*bf250*/  IMAD.MOV.U32 R6, RZ, RZ, R35 ;  /* 0x000000ffff067224 */ /* 0x000fe400078e0023 */
[----:B------:R-:W-:Y:S02]  /*bf260*/  IMAD.X R35, RZ, RZ, RZ, P4 ;  /* 0x000000ffff237224 */ /* 0x000fe400020e06ff */
[----:B------:R-:W-:Y:S02]  /*bf270*/  IMAD.MOV.U32 R34, RZ, RZ, R67 ;  /* 0x000000ffff227224 */ /* 0x000fe400078e0043 */
[----:B------:R-:W-:-:S04]  /*bf280*/  IMAD.WIDE.U32 R8, R72, R235, RZ ;  /* 0x000000eb48087225 */ /* 0x000fc800078e00ff */
[----:B------:R-:W-:-:S04]  /*bf290*/  IMAD.WIDE.U32.X R34, R230, R194, R34, P3 ;  /* 0x000000c2e6227225 */ /* 0x000fc800018e0422 */
[----:B------:R-:W-:Y:S01]  /*bf2a0*/  IMAD.X R37, RZ, RZ, RZ, P2 ;  /* 0x000000ffff257224 */ /* 0x000fe200010e06ff */
[----:B------:R-:W-:Y:S01]  /*bf2b0*/  IADD3.X R33, P0, PT, R33, R34, RZ, P0, !PT ;  /* 0x0000002221217210 */ /* 0x000fe2000071e4ff */
[----:B------:R-:W-:Y:S02]  /*bf2c0*/  IMAD R86, R234, R178, R8 ;  /* 0x000000b2ea567224 */ /* 0x000fe400078e0208 */
[----:B------:R-:W-:Y:S01]  /*bf2d0*/  IMAD.WIDE.U32 R64, R225, R197, R64 ;  /* 0x000000c5e1407225 */ /* 0x000fe200078e0040 */
[----:B------:R-:W-:-:S03]  /*bf2e0*/  IADD3.X R34, P0, PT, R37, R35, RZ, P0, !PT ;  /* 0x0000002325227210 */ /* 0x000fc6000071e4ff */
[----:B------:R-:W-:Y:S01]  /*bf2f0*/  IMAD.WIDE.U32 R58, R178, R235, RZ ;  /* 0x000000ebb23a7225 */ /* 0x000fe200078e00ff */
[----:B------:R-:W-:-:S03]  /*bf300*/  IADD3.X R64, P0, PT, R33, R64, RZ, P0, !PT ;  /* 0x0000004021407210 */ /* 0x000fc6000071e4ff */
[----:B------:R-:W-:Y:S01]  /*bf310*/  IMAD.WIDE.U32 R8, P4, R234, R178, R8 ;  /* 0x000000b2ea087225 */ /* 0x000fe20007880008 */
[----:B------:R-:W-:-:S03]  /*bf320*/  IADD3 R57, PT, PT, R86, R59, RZ ;  /* 0x0000003b56397210 */ /* 0x000fc60007ffe0ff */
[----:B------:R-:W-:Y:S01]  /*bf330*/  IMAD.WIDE.U32 R110, R232, R195, R110 ;  /* 0x000000c3e86e7225 */ /* 0x000fe200078e006e */
[----:B------:R-:W-:-:S03]  /*bf340*/  IADD3 RZ, P3, PT, R8, R59, RZ ;  /* 0x0000003b08ff7210 */ /* 0x000fc60007f7e0ff */
[----:B------:R-:W-:Y:S01]  /*bf350*/  IMAD.IADD R35, R65, 0x1, R32 ;  /* 0x0000000141237824 */ /* 0x000fe200078e0220 */
[----:B------:R-:W-:Y:S01]  /*bf360*/  IADD3 RZ, P2, PT, R110, R58, RZ ;  /* 0x0000003a6eff7210 */ /* 0x000fe20007f5e0ff */
[----:B------:R-:W-:Y:S02]  /*bf370*/  IMAD.IADD R111, R111, 0x1, R36 ;  /* 0x000000016f6f7824 */ /* 0x000fe400078e0224 */
[----:B------:R-:W-:Y:S01]  /*bf380*/  IMAD.WIDE.U32 R36, R194, R233, RZ ;  /* 0x000000e9c2247225 */ /* 0x000fe200078e00ff */
[----:B------:R-:W-:Y:S02]  /*bf390*/  IADD3.X R65, P0, PT, R34, R35, RZ, P0, !PT ;  /* 0x0000002322417210 */ /* 0x000fe4000071e4ff */
[----:B------:R-:W-:Y:S01]  /*bf3a0*/  IADD3.X RZ, P2, PT, R111, R57, RZ, P2, !PT ;  /* 0x000000396fff7210 */ /* 0x000fe2000175e4ff */
[----:B------:R-:W-:Y:S01]  /*bf3b0*/  IMAD.X R91, RZ, RZ, RZ, P4 ;  /* 0x000000ffff5b7224 */ /* 0x000fe200020e06ff */
[----:B------:R-:W-:Y:S01]  /*bf3c0*/  IADD3.X R57, P0, PT, RZ, RZ, RZ, P0, !PT ;  /* 0x000000ffff397210 */ /* 0x000fe2000071e4ff */
[----:B------:R-:W-:-:S02]  /*bf3d0*/  IMAD.MOV.U32 R90, RZ, RZ, R9 ;  /* 0x000000ffff5a7224 */ /* 0x000fc400078e0009 */
[----:B------:R-:W-:-:S04]  /*bf3e0*/  IMAD.WIDE.U32 R36, P4, R229, R195, R36 ;  /* 0x000000c3e5247225 */ /* 0x000fc80007880024 */
[----:B------:R-:W-:-:S04]  /*bf3f0*/  IMAD.WIDE.U32.X R90, R234, R72, R90, P3 ;  /* 0x00000048ea5a7225 */ /* 0x000fc800018e045a */
[----:B------:R-:W-:Y:S01]  /*bf400*/  IMAD.WIDE.U32 R62, R195, R233, RZ ;  /* 0x000000e9c33e7225 */ /* 0x000fe200078e00ff */
[----:B------:R-:W-:-:S03]  /*bf410*/  IADD3.X R145, P2, PT, RZ, R90, RZ, P2, !PT ;  /* 0x0000005aff917210 */ /* 0x000fc6000175e4ff */
[----:B------:R-:W-:Y:S01]  /*bf420*/  IMAD.WIDE.U32 R8, R72, R232, RZ ;  /* 0x000000e848087225 */ /* 0x000fe200078e00ff */
[----:B------:R-:W-:Y:S02]  /*bf430*/  IADD3 R93, P3, PT, R36, R63, RZ ;  /* 0x0000003f245d7210 */ /* 0x000fe40007f7e0ff */
[----:B------:R-:W-:Y:S01]  /*bf440*/  IADD3.X R90, P2, PT, RZ, R91, RZ, P2, !PT ;  /* 0x0000005bff5a7210 */ /* 0x000fe2000175e4ff */
[----:B------:R-:W-:Y:S02]  /*bf450*/  IMAD.MOV.U32 R34, RZ, RZ, R37 ;  /* 0x000000ffff227224 */ /* 0x000fe400078e0025 */
[----:B------:R-:W-:Y:S02]  /*bf460*/  IMAD R113, R231, R178, R8 ;  /* 0x000000b2e7717224 */ /* 0x000fe400078e0208 */
[----:B------:R-:W-:Y:S02]  /*bf470*/  IMAD.X R35, RZ, RZ, RZ, P4 ;  /* 0x000000ffff237224 */ /* 0x000fe400020e06ff */
[----:B------:R-:W-:Y:S01]  /*bf480*/  IMAD.X R37, RZ, RZ, RZ, P0 ;  /* 0x000000ffff257224 */ /* 0x000fe200000e06ff */
[----:B------:R-:W-:Y:S01]  /*bf490*/  IADD3 RZ, P0, PT, R64, R62, RZ ;  /* 0x0000003e40ff7210 */ /* 0x000fe20007f1e0ff */
[----:B------:R-:W-:-:S03]  /*bf4a0*/  IMAD.WIDE.U32 R58, R72, R224, RZ ;  /* 0x000000e0483a7225 */ /* 0x000fc600078e00ff */
[----:B------:R-:W-:Y:S01]  /*bf4b0*/  IADD3.X RZ, P0, PT, R65, R93, RZ, P0, !PT ;  /* 0x0000005d41ff7210 */ /* 0x000fe2000071e4ff */
[----:B------:R-:W-:-:S04]  /*bf4c0*/  IMAD.WIDE.U32 R8, P4, R231, R178, R8 ;  /* 0x000000b2e7087225 */ /* 0x000fc80007880008 */
[----:B------:R-:W-:Y:S01]  /*bf4d0*/  IMAD.WIDE.U32 R32, R178, R232, RZ ;  /* 0x000000e8b2207225 */ /* 0x000fe200078e00ff */
[----:B------:R-:W-:-:S03]  /*bf4e0*/  MOV R88, R9 ;  /* 0x0000000900587202 */ /* 0x000fc60000000f00 */
[----:B------:R-:W-:-:S04]  /*bf4f0*/  IMAD.WIDE.U32 R60, R224, R195, R60 ;  /* 0x000000c3e03c7225 */ /* 0x000fc800078e003c */
[----:B------:R-:W-:Y:S01]  /*bf500*/  IMAD.WIDE.U32.X R34, R229, R194, R34, P3 ;  /* 0x000000c2e5227225 */ /* 0x000fe200018e0422 */
[----:B------:R-:W-:Y:S02]  /*bf510*/  IADD3 RZ, P3, PT, R8, R33, RZ ;  /* 0x0000002108ff7210 */ /* 0x000fe40007f7e0ff */
[----:B------:R-:W-:Y:S01]  /*bf520*/  IADD3.X R144, P2, PT, R145, R60, RZ, P2, !PT ;  /* 0x0000003c91907210 */ /* 0x000fe2000175e4ff */
[----:B------:R-:W-:Y:S02]  /*bf530*/  IMAD.IADD R67, R61, 0x1, R66 ;  /* 0x000000013d437824 */ /* 0x000fe400078e0242 */
[-CC-:B------:R-:W-:Y:S02]  /*bf540*/  IMAD R87, R230, R178.reuse, R58.reuse ;  /* 0x000000b2e6577224 */ /* 0x180fe400078e023a */
[----:B------:R-:W-:Y:S01]  /*bf550*/  IMAD.X R89, RZ, RZ, RZ, P4 ;  /* 0x000000ffff597224 */ /* 0x000fe200020e06ff */
[----:B------:R-:W-:Y:S01]  /*bf560*/  IADD3.X R145, P2, PT, R90, R67, RZ, P2, !PT ;  /* 0x000000435a917210 */ /* 0x000fe2000175e4ff */
[----:B------:R-:W-:-:S03]  /*bf570*/  IMAD.WIDE.U32 R58, P4, R230, R178, R58 ;  /* 0x000000b2e63a7225 */ /* 0x000fc6000788003a */
[----:B------:R-:W-:Y:S01]  /*bf580*/  IADD3.X R93, P2, PT, RZ, RZ, RZ, P2, !PT ;  /* 0x000000ffff5d7210 */ /* 0x000fe2000175e4ff */
[----:B------:R-:W-:-:S04]  /*bf590*/  IMAD.WIDE.U32 R8, R178, R224, RZ ;  /* 0x000000e0b2087225 */ /* 0x000fc800078e00ff */
[----:B------:R-:W-:Y:S01]  /*bf5a0*/  IMAD.WIDE.U32.X R40, R227, R194, R40, P5 ;  /* 0x000000c2e3287225 */ /* 0x000fe200028e0428 */
[----:B------:R-:W-:Y:S02]  /*bf5b0*/  IADD3.X R57, P5, PT, R57, R34, RZ, P0, !PT ;  /* 0x0000002239397210 */ /* 0x000fe400007be4ff */
[----:B------:R-:W-:Y:S01]  /*bf5c0*/  IADD3 RZ, P0, PT, R144, R32, RZ ;  /* 0x0000002090ff7210 */ /* 0x000fe20007f1e0ff */
[----:B------:R-:W-:Y:S01]  /*bf5d0*/  IMAD.X R63, RZ, RZ, RZ, P4 ;  /* 0x000000ffff3f7224 */ /* 0x000fe200020e06ff */
[----:B------:R-:W-:Y:S01]  /*bf5e0*/  IADD3 RZ, P4, PT, R58, R9, RZ ;  /* 0x000000093aff7210 */ /* 0x000fe20007f9e0ff */
[----:B------:R-:W-:Y:S01]  /*bf5f0*/  IMAD.IADD R61, R113, 0x1, R33 ;  /* 0x00000001713d7824 */ /* 0x000fe200078e0221 */
[----:B------:R-:W-:Y:S01]  /*bf600*/  IADD3.X R58, P5, PT, R37, R35, RZ, P5, !PT ;  /* 0x00000023253a7210 */ /* 0x000fe20002fbe4ff */
[----:B------:R-:W-:-:S03]  /*bf610*/  IMAD.WIDE.U32 R14, R226, R197, R14 ;  /* 0x000000c5e20e7225 */ /* 0x000fc600078e000e */
[----:B------:R-:W-:Y:S01]  /*bf620*/  IADD3.X RZ, P0, PT, R145, R61, RZ, P0, !PT ;  /* 0x0000003d91ff7210 */ /* 0x000fe2000071e4ff */
[----:B------:R-:W-:-:S04]  /*bf630*/  IMAD.WIDE.U32 R32, R72, R233, RZ ;  /* 0x000000e948207225 */ /* 0x000fc800078e00ff */
[----:B------:R-:W-:Y:S02]  /*bf640*/  IMAD.MOV.U32 R62, RZ, RZ, R59 ;  /* 0x000000ffff3e7224 */ /* 0x000fe400078e003b */
[----:B------:R-:W-:-:S04]  /*bf650*/  IMAD.WIDE.U32.X R88, R231, R72, R88, P3 ;  /* 0x00000048e7587225 */ /* 0x000fc800018e0458 */
[----:B------:R-:W-:Y:S01]  /*bf660*/  IMAD.IADD R59, R15, 0x1, R56 ;  /* 0x000000010f3b7824 */ /* 0x000fe200078e0238 */
[----:B------:R-:W-:Y:S01]  /*bf670*/  IADD3.X R56, P5, PT, R57, R14, RZ, P5, !PT ;  /* 0x0000000e39387210 */ /* 0x000fe20002fbe4ff */
[----:B------:R-:W-:Y:S01]  /*bf680*/  IMAD.WIDE.U32 R34, P3, R229, R178, R32 ;  /* 0x000000b2e5227225 */ /* 0x000fe20007860020 */
[----:B------:R-:W-:Y:S02]  /*bf690*/  IADD3.X R93, P0, PT, R93, R88, RZ, P0, !PT ;  /* 0x000000585d5d7210 */ /* 0x000fe4000071e4ff */
[----:B------:R-:W-:Y:S01]  /*bf6a0*/  IADD3.X R57, P5, PT, R58, R59, RZ, P5, !PT ;  /* 0x0000003b3a397210 */ /* 0x000fe20002fbe4ff */
[----:B------:R-:W-:-:S03]  /*bf6b0*/  IMAD.WIDE.U32 R66, R16, R235, RZ ;  /* 0x000000eb10427225 */ /* 0x000fc600078e00ff */
[----:B------:R-:W-:Y:S01]  /*bf6c0*/  IADD3.X R95, P5, PT, RZ, RZ, RZ, P5, !PT ;  /* 0x000000ffff5f7210 */ /* 0x000fe20002fbe4ff */
[----:B------:R-:W-:-:S04]  /*bf6d0*/  IMAD.WIDE.U32 R14, R178, R233, RZ ;  /* 0x000000e9b20e7225 */ /* 0x000fc800078e00ff */
[----:B------:R-:W-:Y:S01]  /*bf6e0*/  IMAD.X R37, RZ, RZ, RZ, P2 ;  /* 0x000000ffff257224 */ /* 0x000fe200010e06ff */
[----:B------:R-:W-:Y:S01]  /*bf6f0*/  IADD3 RZ, P2, PT, R34, R15, RZ ;  /* 0x0000000f22ff7210 */ /* 0x000fe20007f5e0ff */
[----:B------:R-:W-:Y:S01]  /*bf700*/  IMAD R91, R229, R178, R32 ;  /* 0x000000b2e55b7224 */ /* 0x000fe200078e0220 */
[----:B------:R-:W-:Y:S01]  /*bf710*/  MOV R32, R35 ;  /* 0x0000002300207202 */ /* 0x000fe20000000f00 */
[----:B------:R-:W-:Y:S01]  /*bf720*/  IMAD.X R33, RZ, RZ, RZ, P3 ;  /* 0x000000ffff217224 */ /* 0x000fe200018e06ff */
[----:B------:R-:W-:Y:S01]  /*bf730*/  IADD3.X R88, P0, PT, R37, R89, RZ, P0, !PT ;  /* 0x0000005925587210 */ /* 0x000fe2000071e4ff */
[----:B------:R-:W-:Y:S02]  /*bf740*/  IMAD R126, R234, R55, R66 ;  /* 0x00000037ea7e7224 */ /* 0x000fe400078e0242 */
[----:B------:R-:W-:-:S04]  /*bf750*/  IMAD.WIDE.U32 R64, R233, R195, R64 ;  /* 0x000000c3e9407225 */ /* 0x000fc800078e0040 */
[----:B------:R-:W-:Y:S01]  /*bf760*/  IMAD.WIDE.U32 R66, P3, R234, R55, R66 ;  /* 0x00000037ea427225 */ /* 0x000fe20007860042 */
[----:B------:R-:W-:-:S03]  /*bf770*/  IADD3.X R64, P0, PT, R93, R64, RZ, P0, !PT ;  /* 0x000000405d407210 */ /* 0x000fc6000071e4ff */
[----:B------:R-:W-:-:S04]  /*bf780*/  IMAD.WIDE.U32 R34, R55, R235, RZ ;  /* 0x000000eb37227225 */ /* 0x000fc800078e00ff */
[----:B------:R-:W-:-:S04]  /*bf790*/  IMAD.WIDE.U32 R144, R232, R178, R144 ;  /* 0x000000b2e8907225 */ /* 0x000fc800078e0090 */
[----:B------:R-:W-:Y:S02]  /*bf7a0*/  IMAD.IADD R65, R65, 0x1, R36 ;  /* 0x0000000141417824 */ /* 0x000fe400078e0224 */
[----:B------:R-:W-:Y:S01]  /*bf7b0*/  IMAD.X R61, RZ, RZ, RZ, P3 ;  /* 0x000000ffff3d7224 */ /* 0x000fe200018e06ff */
[----:B------:R-:W-:Y:S01]  /*bf7c0*/  IADD3 RZ, P3, PT, R66, R35, RZ ;  /* 0x0000002342ff7210 */ /* 0x000fe20007f7e0ff */
[----:B------:R-:W-:Y:S01]  /*bf7d0*/  IMAD.MOV.U32 R60, RZ, RZ, R67 ;  /* 0x000000ffff3c7224 */ /* 0x000fe200078e0043 */
[----:B------:R-:W-:Y:S01]  /*bf7e0*/  IADD3.X R65, P0, PT, R88, R65, RZ, P0, !PT ;  /* 0x0000004158417210 */ /* 0x000fe2000071e4ff */
[----:B------:R-:W-:Y:S02]  /*bf7f0*/  IMAD.IADD R67, R126, 0x1, R35 ;  /* 0x000000017e437824 */ /* 0x000fe400078e0223 */
[----:B------:R-:W-:Y:S01]  /*bf800*/  IMAD.WIDE.U32.X R6, R228, R194, R6, P1 ;  /* 0x000000c2e4067225 */ /* 0x000fe200008e0406 */
[----:B------:R-:W-:-:S03]  /*bf810*/  IADD3 RZ, P1, PT, R144, R34, RZ ;  /* 0x0000002290ff7210 */ /* 0x000fc60007f3e0ff */
[----:B------:R-:W-:Y:S01]  /*bf820*/  IMAD.IADD R145, R145, 0x1, R113 ;  /* 0x0000000191917824 */ /* 0x000fe200078e0271 */
[----:B------:R-:W-:Y:S01]  /*bf830*/  IADD3 R113, PT, PT, R87, R9, RZ ;  /* 0x0000000957717210 */ /* 0x000fe20007ffe0ff */
[----:B------:R-:W-:Y:S01]  /*bf840*/  IMAD.WIDE.U32.X R60, R234, R16, R60, P3 ;  /* 0x00000010ea3c7225 */ /* 0x000fe200018e043c */
[----:B------:R-:W-:Y:S02]  /*bf850*/  IADD3 RZ, P3, PT, R56, R10, RZ ;  /* 0x0000000a38ff7210 */ /* 0x000fe40007f7e0ff */
[----:B------:R-:W-:Y:S01]  /*bf860*/  IADD3.X RZ, P1, PT, R145, R67, RZ, P1, !PT ;  /* 0x0000004391ff7210 */ /* 0x000fe20000f3e4ff */
[----:B------:R-:W-:Y:S01]  /*bf870*/  IMAD.WIDE.U32.X R62, R230, R72, R62, P4 ;  /* 0x00000048e63e7225 */ /* 0x000fe200020e043e */
[----:B------:R-:W-:Y:S02]  /*bf880*/  IADD3.X R67, P4, PT, RZ, RZ, RZ, P0, !PT ;  /* 0x000000ffff437210 */ /* 0x000fe4000079e4ff */
[----:B------:R-:W-:Y:S01]  /*bf890*/  IADD3 RZ, P0, PT, R64, R8, RZ ;  /* 0x0000000840ff7210 */ /* 0x000fe20007f1e0ff */
[----:B------:R-:W-:Y:S01]  /*bf8a0*/  IMAD.WIDE.U32 R58, R16, R232, RZ ;  /* 0x000000e8103a7225 */ /* 0x000fe200078e00ff */
[----:B------:R-:W-:-:S02]  /*bf8b0*/  IADD3.X R143, P1, PT, RZ, R60, RZ, P1, !PT ;  /* 0x0000003cff8f7210 */ /* 0x000fc40000f3e4ff */
[----:B------:R-:W-:Y:S01]  /*bf8c0*/  IADD3.X RZ, P0, PT, R65, R113, RZ, P0, !PT ;  /* 0x0000007141ff7210 */ /* 0x000fe2000071e4ff */
[----:B------:R-:W-:Y:S01]  /*bf8d0*/  IMAD.WIDE.U32 R64, R224, R178, R64 ;  /* 0x000000b2e0407225 */ /* 0x000fe200078e0040 */
[----:B------:R-:W-:Y:S02]  /*bf8e0*/  IADD3.X R60, P1, PT, RZ, R61, RZ, P1, !PT ;  /* 0x0000003dff3c7210 */ /* 0x000fe40000f3e4ff */
[----:B------:R-:W-:Y:S01]  /*bf8f0*/  IADD3.X R67, P0, PT, R67, R62, RZ, P0, !PT ;  /* 0x0000003e43437210 */ /* 0x000fe2000071e4ff */
[-CC-:B------:R-:W-:Y:S01]  /*bf900*/  IMAD R167, R231, R55.reuse, R58.reuse ;  /* 0x00000037e7a77224 */ /* 0x180fe200078e023a */
[----:B------:R-:W-:Y:S01]  /*bf910*/  IADD3.X R142, P1, PT, R143, R64, RZ, P1, !PT ;  /* 0x000000408f8e7210 */ /* 0x000fe20000f3e4ff */
[----:B------:R-:W-:Y:S02]  /*bf920*/  IMAD.X R97, RZ, RZ, RZ, P5 ;  /* 0x000000ffff617224 */ /* 0x000fe400028e06ff */
[----:B------:R-:W-:-:S04]  /*bf930*/  IMAD.WIDE.U32 R58, P5, R231, R55, R58 ;  /* 0x00000037e73a7225 */ /* 0x000fc800078a003a */
[----:B------:R-:W-:-:S04]  /*bf940*/  IMAD.WIDE.U32 R34, R55, R232, RZ ;  /* 0x000000e837227225 */ /* 0x000fc800078e00ff */
[----:B------:R-:W-:Y:S02]  /*bf950*/  IMAD.IADD R93, R75, 0x1, R11 ;  /* 0x000000014b5d7824 */ /* 0x000fe400078e020b */
[----:B------:R-:W-:Y:S02]  /*bf960*/  IMAD.IADD R87, R65, 0x1, R87 ;  /* 0x0000000141577824 */ /* 0x000fe400078e0257 */
[----:B------:R-:W-:Y:S01]  /*bf970*/  IMAD.X R89, RZ, RZ, RZ, P4 ;  /* 0x000000ffff597224 */ /* 0x000fe200020e06ff */
[----:B------:R-:W-:Y:S01]  /*bf980*/  IADD3.X RZ, P3, PT, R57, R93, RZ, P3, !PT ;  /* 0x0000005d39ff7210 */ /* 0x000fe20001f7e4ff */
[----:B------:R-:W-:Y:S01]  /*bf990*/  IMAD.X R37, RZ, RZ, RZ, P5 ;  /* 0x000000ffff257224 */ /* 0x000fe200028e06ff */
[----:B------:R-:W-:Y:S01]  /*bf9a0*/  IADD3 RZ, P5, PT, R58, R35, RZ ;  /* 0x000000233aff7210 */ /* 0x000fe20007fbe0ff */
[----:B------:R-:W-:Y:S01]  /*bf9b0*/  IMAD.MOV.U32 R36, RZ, RZ, R59 ;  /* 0x000000ffff247224 */ /* 0x000fe200078e003b */
[----:B------:R-:W-:Y:S01]  /*bf9c0*/  IADD3.X R143, P1, PT, R60, R87, RZ, P1, !PT ;  /* 0x000000573c8f7210 */ /* 0x000fe20000f3e4ff */
[----:B------:R-:W-:Y:S01]  /*bf9d0*/  IMAD.IADD R35, R167, 0x1, R35 ;  /* 0x00000001a7237824 */ /* 0x000fe200078e0223 */
[----:B------:R-:W-:Y:S01]  /*bf9e0*/  IADD3.X R62, P0, PT, R89, R63, RZ, P0, !PT ;  /* 0x0000003f593e7210 */ /* 0x000fe2000071e4ff */
[----:B------:R-:W-:Y:S01]  /*bf9f0*/  IMAD.WIDE.U32.X R32, R229, R72, R32, P2 ;  /* 0x00000048e5207225 */ /* 0x000fe200010e0420 */
[----:B------:R-:W-:-:S02]  /*bfa00*/  IADD3 RZ, P2, PT, R142, R34, RZ ;  /* 0x000000228eff7210 */ /* 0x000fc40007f5e0ff */
[----:B------:R-:W-:Y:S01]  /*bfa10*/  IADD3.X R40, P3, PT, R95, R40, RZ, P3, !PT ;  /* 0x000000285f287210 */ /* 0x000fe20001f7e4ff */
[----:B------:R-:W-:Y:S01]  /*bfa20*/  IMAD.WIDE.U32 R56, R225, R195, R56 ;  /* 0x000000c3e1387225 */ /* 0x000fe200078e0038 */
[----:B------:R-:W-:Y:S02]  /*bfa30*/  IADD3.X RZ, P2, PT, R143, R35, RZ, P2, !PT ;  /* 0x000000238fff7210 */ /* 0x000fe4000175e4ff */
[----:B------:R-:W-:Y:S01]  /*bfa40*/  IADD3.X R34, P3, PT, R97, R41, RZ, P3, !PT ;  /* 0x0000002961227210 */ /* 0x000fe20001f7e4ff */
[----:B------:R-:W-:Y:S01]  /*bfa50*/  IMAD.WIDE.U32.X R36, R231, R16, R36, P5 ;  /* 0x00000010e7247225 */ /* 0x000fe200028e0424 */
[----:B------:R-:W-:Y:S02]  /*bfa60*/  IADD3.X R141, P5, PT, RZ, RZ, RZ, P1, !PT ;  /* 0x000000ffff8d7210 */ /* 0x000fe40000fbe4ff */
[----:B------:R-:W-:Y:S01]  /*bfa70*/  IADD3.X R56, P0, PT, R67, R56, RZ, P0, !PT ;  /* 0x0000003843387210 */ /* 0x000fe2000071e4ff */
[----:B------:R-:W-:Y:S01]  /*bfa80*/  IMAD.IADD R75, R57, 0x1, R75 ;  /* 0x00000001394b7824 */ /* 0x000fe200078e024b */
[----:B------:R-:W-:Y:S01]  /*bfa90*/  IADD3.X R141, P2, PT, R141, R36, RZ, P2, !PT ;  /* 0x000000248d8d7210 */ /* 0x000fe2000175e4ff */
[----:B------:R-:W-:Y:S01]  /*bfaa0*/  IMAD.WIDE.U32 R58, R16, R224, RZ ;  /* 0x000000e0103a7225 */ /* 0x000fe200078e00ff */
[----:B------:R-:W-:-:S02]  /*bfab0*/  IADD3 RZ, P1, PT, R56, R14, RZ ;  /* 0x0000000e38ff7210 */ /* 0x000fc40007f3e0ff */
[----:B------:R-:W-:Y:S01]  /*bfac0*/  IADD3.X R36, PT, PT, RZ, RZ, RZ, P5, !PT ;  /* 0x000000ffff247210 */ /* 0x000fe20002ffe4ff */
[----:B------:R-:W-:Y:S01]  /*bfad0*/  IMAD.IADD R15, R91, 0x1, R15 ;  /* 0x000000015b0f7824 */ /* 0x000fe200078e020f */
[----:B------:R-:W-:Y:S01]  /*bfae0*/  IADD3.X R14, P3, PT, R40, R69, RZ, P3, !PT ;  /* 0x00000045280e7210 */ /* 0x000fe20001f7e4ff */
[--C-:B------:R-:W-:Y:S01]  /*bfaf0*/  IMAD R160, R230, R55, R58.reuse ;  /* 0x00000037e6a07224 */ /* 0x100fe200078e023a */
[----:B------:R-:W-:Y:S01]  /*bfb00*/  IADD3.X R57, P0, PT, R62, R75, RZ, P0, !PT ;  /* 0x0000004b3e397210 */ /* 0x000fe2000071e4ff */
[----:B------:R-:W-:Y:S01]  /*bfb10*/  IMAD.IADD R41, R31, 0x1, R13 ;  /* 0x000000011f297824 */ /* 0x000fe200078e020d */
[----:B------:R-:W-:Y:S01]  /*bfb20*/  IADD3.X R36, P2, PT, R36, R37, RZ, P2, !PT ;  /* 0x0000002524247210 */ /* 0x000fe2000175e4ff */
[----:B------:R-:W-:Y:S01]  /*bfb30*/  IMAD.WIDE.U32 R58, P4, R230, R55, R58 ;  /* 0x00000037e63a7225 */ /* 0x000fe2000788003a */
[----:B------:R-:W-:Y:S02]  /*bfb40*/  IADD3 RZ, P5, PT, R14, R12, RZ ;  /* 0x0000000c0eff7210 */ /* 0x000fe40007fbe0ff */
[----:B------:R-:W-:Y:S01]  /*bfb50*/  IADD3.X RZ, P1, PT, R57, R15, RZ, P1, !PT ;  /* 0x0000000f39ff7210 */ /* 0x000fe20000f3e4ff */
[----:B------:R-:W-:Y:S01]  /*bfb60*/  IMAD.WIDE.U32 R12, R72, R225, RZ ;  /* 0x000000e1480c7225 */ /* 0x000fe200078e00ff */
[----:B------:R-:W-:-:S02]  /*bfb70*/  IADD3.X R37, P0, PT, RZ, RZ, RZ, P0, !PT ;  /* 0x000000ffff257210 */ /* 0x000fc4000071e4ff */
[----:B------:R-:W-:Y:S01]  /*bfb80*/  IADD3.X R15, P3, PT, R34, R71, RZ, P3, !PT ;  /* 0x00000047220f7210 */ /* 0x000fe20001f7e4ff */
[----:B------:R-:W-:Y:S01]  /*bfb90*/  IMAD.WIDE.U32 R56, R233, R178, R56 ;  /* 0x000000b2e9387225 */ /* 0x000fe200078e0038 */
[----:B------:R-:W-:Y:S02]  /*bfba0*/  IADD3.X R37, P1, PT, R37, R32, RZ, P1, !PT ;  /* 0x0000002025257210 */ /* 0x000fe40000f3e4ff */
[----:B------:R-:W-:Y:S01]  /*bfbb0*/  IADD3.X RZ, P5, PT, R15, R41, RZ, P5, !PT ;  /* 0x000000290fff7210 */ /* 0x000fe20002fbe4ff */
[----:B------:R-:W-:Y:S01]  /*bfbc0*/  IMAD.WIDE.U32 R8, R55, R224, RZ ;  /* 0x000000e037087225 */ /* 0x000fe200078e00ff */
[----:B------:R-:W-:-:S03]  /*bfbd0*/  IADD3.X R140, P2, PT, R141, R56, RZ, P2, !PT ;  /* 0x000000388d8c7210 */ /* 0x000fc6000175e4ff */
[----:B------:R-:W-:Y:S02]  /*bfbe0*/  IMAD.MOV.U32 R10, RZ, RZ, R59 ;  /* 0x000000ffff0a7224 */ /* 0x000fe400078e003b */
[----:B------:R-:W-:Y:S02]  /*bfbf0*/  IMAD.X R32, RZ, RZ, RZ, P0 ;  /* 0x000000ffff207224 */ /* 0x000fe400000e06ff */
[CCC-:B------:R-:W-:Y:S02]  /*bfc00*/  IMAD R59, R227.reuse, R178.reuse, R12.reuse ;  /* 0x000000b2e33b7224 */ /* 0x1c0fe400078e020c */
[----:B------:R-:W-:Y:S01]  /*bfc10*/  IMAD.WIDE.U32 R12, P0, R227, R178, R12 ;  /* 0x000000b2e30c7225 */ /* 0x000fe2000780000c */
[----:B------:R-:W-:-:S03]  /*bfc20*/  IADD3.X R40, P1, PT, R32, R33, RZ, P1, !PT ;  /* 0x0000002120287210 */ /* 0x000fc60000f3e4ff */
[----:B------:R-:W-:Y:S02]  /*bfc30*/  IMAD.IADD R91, R57, 0x1, R91 ;  /* 0x00000001395b7824 */ /* 0x000fe400078e025b */
[----:B------:R-:W-:Y:S01]  /*bfc40*/  IMAD.X R11, RZ, RZ, RZ, P4 ;  /* 0x000000ffff0b7224 */ /* 0x000fe200020e06ff */
[----:B------:R-:W-:Y:S01]  /*bfc50*/  IADD3 RZ, P4, PT, R58, R9, RZ ;  /* 0x000000093aff7210 */ /* 0x000fe20007f9e0ff */
[----:B------:R-:W-:Y:S01]  /*bfc60*/  IMAD.WIDE.U32 R34, R226, R195, R14 ;  /* 0x000000c3e2227225 */ /* 0x000fe200078e000e */
[----:B------:R-:W-:-:S03]  /*bfc70*/  IADD3.X R141, P2, PT, R36, R91, RZ, P2, !PT ;  /* 0x0000005b248d7210 */ /* 0x000fc6000175e4ff */
[----:B------:R-:W-:Y:S01]  /*bfc80*/  IMAD.X R33, RZ, RZ, RZ, P0 ;  /* 0x000000ffff217224 */ /* 0x000fe200000e06ff */
[----:B------:R-:W-:Y:S01]  /*bfc90*/  IADD3 RZ, P0, PT, R140, R8, RZ ;  /* 0x000000088cff7210 */ /* 0x000fe20007f1e0ff */
[----:B------:R-:W-:Y:S01]  /*bfca0*/  IMAD.IADD R57, R160, 0x1, R9 ;  /* 0x00000001a0397824 */ /* 0x000fe200078e0209 */
[----:B------:R-:W-:Y:S01]  /*bfcb0*/  IADD3.X R34, P1, PT, R37, R34, RZ, P1, !PT ;  /* 0x0000002225227210 */ /* 0x000fe20000f3e4ff */
[----:B------:R-:W-:Y:S02]  /*bfcc0*/  IMAD.IADD R31, R35, 0x1, R31 ;  /* 0x00000001231f7824 */ /* 0x000fe400078e021f */
[----:B------:R-:W-:Y:S01]  /*bfcd0*/  IMAD.WIDE.U32.X R36, R230, R16, R10, P4 ;  /* 0x00000010e6247225 */ /* 0x000fe200020e040a */
[----:B------:R-:W-:Y:S02]  /*bfce0*/  IADD3.X RZ, P0, PT, R141, R57, RZ, P0, !PT ;  /* 0x000000398dff7210 */ /* 0x000fe4000071e4ff */
[----:B------:R-:W-:Y:S01]  /*bfcf0*/  IADD3.X R11, P2, PT, RZ, RZ, RZ, P2, !PT ;  /* 0x000000ffff0b7210 */ /* 0x000fe2000175e4ff */
[----:B------:R-:W-:Y:S01]  /*bfd00*/  IMAD.WIDE.U32 R8, R178, R225, RZ ;  /* 0x000000e1b2087225 */ /* 0x000fe200078e00ff */
[----:B------:R-:W-:-:S03]  /*bfd10*/  IADD3.X R35, P1, PT, R40, R31, RZ, P1, !PT ;  /* 0x0000001f28237210 */ /* 0x000fc60000f3e4ff */
[----:B------:R-:W-:Y:S01]  /*bfd20*/  IMAD.MOV.U32 R32, RZ, RZ, R13 ;  /* 0x000000ffff207224 */ /* 0x000fe200078e000d */
[----:B------:R-:W-:Y:S01]  /*bfd30*/  IADD3.X R13, P0, PT, R11, R36, RZ, P0, !PT ;  /* 0x000000240b0d7210 */ /* 0x000fe2000071e4ff */
[----:B------:R-:W-:Y:S01]  /*bfd40*/  IMAD.X R36, RZ, RZ, RZ, P2 ;  /* 0x000000ffff247224 */ /* 0x000fe200010e06ff */
[----:B------:R-:W-:Y:S01]  /*bfd50*/  IADD3 RZ, P4, PT, R12, R9, RZ ;  /* 0x000000090cff7210 */ /* 0x000fe20007f9e0ff */
[----:B------:R-:W-:Y:S01]  /*bfd60*/  IMAD.WIDE.U32 R10, R16, R233, RZ ;  /* 0x000000e9100a7225 */ /* 0x000fe200078e00ff */
[----:B------:R-:W-:Y:S02]  /*bfd70*/  IADD3 R15, PT, PT, R59, R9, RZ ;  /* 0x000000093b0f7210 */ /* 0x000fe40007ffe0ff */
[----:B------:R-:W-:Y:S01]  /*bfd80*/  IADD3 RZ, P2, PT, R34, R8, RZ ;  /* 0x0000000822ff7210 */ /* 0x000fe20007f5e0ff */
[----:B------:R-:W-:Y:S01]  /*bfd90*/  IMAD.WIDE.U32 R138, R225, R178, R34 ;  /* 0x000000b2e18a7225 */ /* 0x000fe200078e0022 */
[----:B------:R-:W-:Y:S02]  /*bfda0*/  IADD3.X R36, P0, PT, R36, R37, RZ, P0, !PT ;  /* 0x0000002524247210 */ /* 0x000fe4000071e4ff */
[----:B------:R-:W-:Y:S01]  /*bfdb0*/  IADD3.X R31, P1, PT, RZ, RZ, RZ, P1, !PT ;  /* 0x000000ffff1f7210 */ /* 0x000fe20000f3e4ff */
[----:B------:R-:W-:Y:S01]  /*bfdc0*/  IMAD R173, R229, R55, R10 ;  /* 0x00000037e5ad7224 */ /* 0x000fe200078e020a */
[----:B------:R-:W-:Y:S01]  /*bfdd0*/  IADD3.X RZ, P2, PT, R35, R15, RZ, P2, !PT ;  /* 0x0000000f23ff7210 */ /* 0x000fe2000175e4ff */
[----:B------:R-:W-:Y:S01]  /*bfde0*/  IMAD.WIDE.U32.X R32, R227, R72, R32, P4 ;  /* 0x00000048e3207225 */ /* 0x000fe200020e0420 */
[----:B------:R-:W-:-:S03]  /*bfdf0*/  IADD3.X R138, P0, PT, R13, R138, RZ, P0, !PT ;  /* 0x0000008a0d8a7210 */ /* 0x000fc6000071e4ff */
[----:B------:R-:W-:Y:S01]  /*bfe00*/  IMAD.WIDE.U32 R8, R55, R233, RZ ;  /* 0x000000e937087225 */ /* 0x000fe200078e00ff */
[----:B------:R-:W-:-:S03]  /*bfe10*/  IADD3.X R12, P2, PT, R31, R32, RZ, P2, !PT ;  /* 0x000000201f0c7210 */ /* 0x000fc6000175e4ff */
[----:B------:R-:W-:-:S04]  /*bfe20*/  IMAD.WIDE.U32 R10, P4, R229, R55, R10 ;  /* 0x00000037e50a7225 */ /* 0x000fc8000788000a */
[----:B------:R-:W-:Y:S02]  /*bfe30*/  IMAD.IADD R15, R139, 0x1, R59 ;  /* 0x000000018b0f7824 */ /* 0x000fe400078e023b */
[----:B------:R-:W-:Y:S01]  /*bfe40*/  IMAD.X R13, RZ, RZ, RZ, P1 ;  /* 0x000000ffff0d7224 */ /* 0x000fe200008e06ff */
[----:B------:R-:W-:Y:S01]  /*bfe50*/  IADD3 RZ, P1, PT, R10, R9, RZ ;  /* 0x000000090aff7210 */ /* 0x000fe20007f3e0ff */
[----:B------:R-:W-:Y:S01]  /*bfe60*/  IMAD.IADD R35, R173, 0x1, R9 ;  /* 0x00000001ad237824 */ /* 0x000fe200078e0209 */
[----:B------:R-:W-:Y:S01]  /*bfe70*/  IADD3.X R139, P0, PT, R36, R15, RZ, P0, !PT ;  /* 0x0000000f248b7210 */ /* 0x000fe2000071e4ff */
[----:B------:R-:W-:Y:S01]  /*bfe80*/  IMAD.X R9, RZ, RZ, RZ, P4 ;  /* 0x000000ffff097224 */ /* 0x000fe200020e06ff */
[----:B------:R-:W-:Y:S01]  /*bfe90*/  IADD3 RZ, P4, PT, R138, R8, RZ ;  /* 0x000000088aff7210 */ /* 0x000fe20007f9e0ff */
[----:B------:R-:W-:Y:S01]  /*bfea0*/  IMAD.MOV.U32 R8, RZ, RZ, R11 ;  /* 0x000000ffff087224 */ /* 0x000fe200078e000b */
[----:B------:R-:W-:Y:S01]  /*bfeb0*/  IADD3.X R15, P3, PT, RZ, RZ, RZ, P3, !PT ;  /* 0x000000ffff0f7210 */ /* 0x000fe20001f7e4ff */
[----:B------:R-:W-:Y:S01]  /*bfec0*/  IMAD.WIDE.U32 R132, R17, R235, RZ ;  /* 0x000000eb11847225 */ /* 0x000fe200078e00ff */
[----:B------:R-:W-:-:S02]  /*bfed0*/  IADD3.X R32, P2, PT, R13, R33, RZ, P2, !PT ;  /* 0x000000210d207210 */ /* 0x000fc4000175e4ff */
[----:B------:R-:W-:Y:S01]  /*bfee0*/  IADD3.X R137, P0, PT, RZ, RZ, RZ, P0, !PT ;  /* 0x000000ffff897210 */ /* 0x000fe2000071e4ff */
[----:B------:R-:W-:Y:S01]  /*bfef0*/  IMAD.WIDE.U32.X R10, R229, R16, R8, P1 ;  /* 0x00000010e50a7225 */ /* 0x000fe200008e0408 */
[----:B------:R-:W-:Y:S02]  /*bff00*/  IADD3.X R13, P5, PT, R15, R6, RZ, P5, !PT ;  /* 0x000000060f0d7210 */ /* 0x000fe40002fbe4ff */
[----:B------:R-:W-:Y:S01]  /*bff10*/  IADD3.X RZ, P4, PT, R139, R35, RZ, P4, !PT ;  /* 0x000000238bff7210 */ /* 0x000fe2000279e4ff */
[----:B------:R-:W-:Y:S01]  /*bff20*/  IMAD.X R31, RZ, RZ, RZ, P0 ;  /* 0x000000ffff1f7224 */ /* 0x000fe200000e06ff */
[----:B------:R-:W-:Y:S01]  /*bff30*/  IADD3.X R7, PT, PT, R7, RZ, RZ, P5, P3 ;  /* 0x000000ff07077210 */ /* 0x000fe20002fe64ff */
[----:B------:R-:W-:Y:S01]  /*bff40*/  IMAD.WIDE.U32 R34, R16, R225, RZ ;  /* 0x000000e110227225 */ /* 0x000fe200078e00ff */
[----:B------:R-:W-:Y:S02]  /*bff50*/  IADD3.X R8, P2, PT, R12, R13, RZ, P2, !PT ;  /* 0x0000000d0c087210 */ /* 0x000fe4000175e4ff */
[----:B------:R-:W-:Y:S01]  /*bff60*/  IADD3.X R137, P1, PT, R137, R10, RZ, P4, !PT ;  /* 0x0000000a89897210 */ /* 0x000fe2000273e4ff */
[----:B------:R-:W-:Y:S01]  /*bff70*/  IMAD.WIDE.U32 R12, R55, R225, RZ ;  /* 0x000000e1370c7225 */ /* 0x000fe200078e00ff */
[----:B------:R-:W-:-:S02]  /*bff80*/  IADD3.X R9, P0, PT, R32, R7, RZ, P2, !PT ;  /* 0x0000000720097210 */ /* 0x000fc4000171e4ff */
[----:B------:R-:W-:Y:S01]  /*bff90*/  IADD3.X R31, P1, PT, R31, R11, RZ, P1, !PT ;  /* 0x0000000b1f1f7210 */ /* 0x000fe20000f3e4ff */
[----:B------:R-:W-:Y:S01]  /*bffa0*/  IMAD.WIDE.U32 R10, R72, R226, RZ ;  /* 0x000000e2480a7225 */ /* 0x000fe200078e00ff */
[----:B------:R-:W-:-:S03]  /*bffb0*/  IADD3.X R135, P0, PT, RZ, RZ, RZ, P0, !PT ;  /* 0x000000ffff877210 */ /* 0x000fc6000071e4ff */
[----:B------:R-:W-:-:S04]  /*bffc0*/  IMAD.WIDE.U32 R14, P3, R227, R55, R34 ;  /* 0x00000037e30e7225 */ /* 0x000fc80007860022 */
[----:B------:R-:W-:Y:S01]  /*bffd0*/  IMAD.WIDE.U32 R32, R226, R178, R8 ;  /* 0x000000b2e2207225 */ /* 0x000fe200078e0008 */
[----:B------:R-:W-:-:S03]  /*bffe0*/  IADD3 RZ, P5, PT, R14, R13, RZ ;  /* 0x0000000d0eff7210 */ /* 0x000fc60007fbe0ff */
[----:B------:R-:W-:Y:S01]  /*bfff0*/  IMAD R35, R228, R178, R10 ;  /* 0x000000b2e4237224 */ /* 0x000fe200078e020a */
[----:B------:R-:W-:Y:S01]  /*c0000*/  IADD3.X R136, P2, PT, R137, R32, RZ, P1, !PT ;  /* 0x0000002089887210 */ /* 0x000fe20000f5e4ff */
[----:B------:R-:W-:Y:S02]  /*c0010*/  IMAD.X R7, RZ, RZ, RZ, P3 ;  /* 0x000000ffff077224 */ /* 0x000fe400018e06ff */
[----:B------:R-:W-:Y:S01]  /*c0020*/  IMAD R171, R227, R55, R34 ;  /* 0x00000037e3ab7224 */ /* 0x000fe200078e0222 */
[----:B------:R-:W-:Y:S01]  /*c0030*/  IADD3 R32, PT, PT, R33, R35, RZ ;  /* 0x0000002321207210 */ /* 0x000fe20007ffe0ff */
[----:B------:R-:W-:Y:S01]  /*c0040*/  IMAD.MOV.U32 R6, RZ, RZ, R15 ;  /* 0x000000ffff067224 */ /* 0x000fe200078e000f */
[----:B------:R-:W-:Y:S01]  /*c0050*/  IADD3 RZ, P1, PT, R136, R12, RZ ;  /* 0x0000000c88ff7210 */ /* 0x000fe20007f3e0ff */
[----:B------:R-:W-:Y:S01]  /*c0060*/  IMAD.WIDE.U32 R14, R178, R226, RZ ;  /* 0x000000e2b20e7225 */ /* 0x000fe200078e00ff */
[----:B------:R-:W-:-:S03]  /*c0070*/  IADD3.X R137, P2, PT, R31, R32, RZ, P2, !PT ;  /* 0x000000201f897210 */ /* 0x000fc6000175e4ff */
[----:B------:R-:W-:Y:S01]  /*c0080*/  IMAD.WIDE.U32 R10, P3, R228, R178, R10 ;  /* 0x000000b2e40a7225 */ /* 0x000fe2000786000a */
[----:B------:R-:W-:-:S03]  /*c0090*/  IADD3.X R31, P2, PT, RZ, RZ, RZ, P2, !PT ;  /* 0x000000ffff1f7210 */ /* 0x000fc6000175e4ff */
[----:B------:R-:W-:Y:S01]  /*c00a0*/  IMAD.IADD R13, R171, 0x1, R13 ;  /* 0x00000001ab0d7824 */ /* 0x000fe200078e020d */
[----:B------:R-:W-:Y:S01]  /*c00b0*/  IADD3 RZ, P4, PT, R10, R15, RZ ;  /* 0x0000000f0aff7210 */ /* 0x000fe20007f9e0ff */
[----:B------:R-:W-:Y:S02]  /*c00c0*/  IMAD.IADD R35, R35, 0x1, R15 ;  /* 0x0000000123237824 */ /* 0x000fe400078e020f */
[----:B------:R-:W-:Y:S01]  /*c00d0*/  IMAD.X R15, RZ, RZ, RZ, P3 ;  /* 0x000000ffff0f7224 */ /* 0x000fe200018e06ff */
[----:B------:R-:W-:Y:S01]  /*c00e0*/  IADD3 RZ, P3, PT, R8, R14, RZ ;  /* 0x0000000e08ff7210 */ /* 0x000fe20007f7e0ff */
[----:B------:R-:W-:Y:S01]  /*c00f0*/  IMAD.WIDE.U32.X R6, R227, R16, R6, P5 ;  /* 0x00000010e3067225 */ /* 0x000fe200028e0406 */
[----:B------:R-:W-:Y:S02]  /*c0100*/  IADD3.X RZ, P1, PT, R137, R13, RZ, P1, !PT ;  /* 0x0000000d89ff7210 */ /* 0x000fe40000f3e4ff */
[----:B------:R-:W-:Y:S01]  /*c0110*/  IADD3.X RZ, P3, PT, R9, R35, RZ, P3, !PT ;  /* 0x0000002309ff7210 */ /* 0x000fe20001f7e4ff */
[----:B------:R-:W-:Y:S01]  /*c0120*/  IMAD.MOV.U32 R14, RZ, RZ, R11 ;  /* 0x000000ffff0e7224 */ /* 0x000fe200078e000b */
[----:B------:R-:W-:Y:S01]  /*c0130*/  IADD3.X R134, P1, PT, R31, R6, RZ, P1, !PT ;  /* 0x000000061f867210 */ /* 0x000fe20000f3e4ff */
[----:B------:R-:W-:-:S04]  /*c0140*/  IMAD.WIDE.U32 R8, R54, R235, RZ ;  /* 0x000000eb36087225 */ /* 0x000fc800078e00ff */
[----:B------:R-:W-:-:S04]  /*c0150*/  IMAD.WIDE.U32 R12, R16, R226, RZ ;  /* 0x000000e2100c7225 */ /* 0x000fc800078e00ff */
[----:B------:R-:W-:Y:S02]  /*c0160*/  IMAD.X R31, RZ, RZ, RZ, P2 ;  /* 0x000000ffff1f7224 */ /* 0x000fe400010e06ff */
[----:B------:R-:W-:-:S03]  /*c0170*/  IMAD.WIDE.U32.X R14, R228, R72, R14, P4 ;  /* 0x00000048e40e7225 */ /* 0x000fc600020e040e */
[----:B------:R-:W-:Y:S01]  /*c0180*/  IADD3.X R31, P1, PT, R31, R7, RZ, P1, !PT ;  /* 0x000000071f1f7210 */ /* 0x000fe20000f3e4ff */
[----:B------:R-:W-:Y:S01]  /*c0190*/  IMAD R169, R234, R17, R8 ;  /* 0x00000011eaa97224 */ /* 0x000fe200078e0208 */
[----:B------:R-:W-:Y:S01]  /*c01a0*/  IADD3.X R135, P4, PT, R135, R14, RZ, P3, !PT ;  /* 0x0000000e87877210 */ /* 0x000fe20001f9e4ff */
[----:B------:R-:W-:Y:S02]  /*c01b0*/  IMAD R166, R228, R55, R12 ;  /* 0x00000037e4a67224 */ /* 0x000fe400078e020c */
[----:B------:R-:W-:Y:S01]  /*c01c0*/  IMAD.WIDE.U32 R8, P2, R234, R17, R8 ;  /* 0x00000011ea087225 */ /* 0x000fe20007840008 */
[----:B------:R-:W-:-:S03]  /*c01d0*/  IADD3.X R134, P1, PT, R134, R135, RZ, P1, !PT ;  /* 0x0000008786867210 */ /* 0x000fc60000f3e4ff */
[----:B------:R-:W-:Y:S01]  /*c01e0*/  IMAD.WIDE.U32 R12, P5, R228, R55, R12 ;  /* 0x00000037e40c7225 */ /* 0x000fe200078a000c */
[----:B------:R-:W-:Y:S02]  /*c01f0*/  IADD3 RZ, P3, PT, R8, R133, RZ ;  /* 0x0000008508ff7210 */ /* 0x000fe40007f7e0ff */
[----:B------:R-:W-:Y:S01]  /*c0200*/  IADD3.X R8, PT, PT, R15, RZ, RZ, P4, P0 ;  /* 0x000000ff0f087210 */ /* 0x000fe200027e04ff */
[----:B------:R-:W-:Y:S01]  /*c0210*/  IMAD.WIDE.U32 R6, R55, R226, RZ ;  /* 0x000000e237067225 */ /* 0x000fe200078e00ff */
[----:B------:R-:W-:Y:S02]  /*c0220*/  MOV R130, R9 ;  /* 0x0000000900827202 */ /* 0x000fe40000000f00 */
[----:B------:R-:W-:Y:S01]  /*c0230*/  IADD3.X R135, P4, PT, R31, R8, RZ, P1, !PT ;  /* 0x000000081f877210 */ /* 0x000fe20000f9e4ff */
[----:B------:R-:W-:Y:S01]  /*c0240*/  IMAD.X R131, RZ, RZ, RZ, P2 ;  /* 0x000000ffff837224 */ /* 0x000fe200010e06ff */
[----:B------:R-:W-:Y:S01]  /*c0250*/  IADD3 RZ, P2, PT, R12, R7, RZ ;  /* 0x000000070cff7210 */ /* 0x000fe20007f5e0ff */
[----:B------:R-:W-:Y:S01]  /*c0260*/  IMAD.MOV.U32 R10, RZ, RZ, R13 ;  /* 0x000000ffff0a7224 */ /* 0x000fe200078e000d */
[----:B------:R-:W-:Y:S01]  /*c0270*/  IADD3 RZ, P0, PT, R134, R6, RZ ;  /* 0x0000000686ff7210 */ /* 0x000fe20007f1e0ff */
[----:B------:R-:W-:Y:S01]  /*c0280*/  IMAD.WIDE.U32 R12, R54, R224, RZ ;  /* 0x000000e0360c7225 */ /* 0x000fe200078e00ff */
[----:B------:R-:W-:-:S03]  /*c0290*/  IADD3.X R161, P4, PT, RZ, RZ, RZ, P4, !PT ;  /* 0x000000ffffa17210 */ /* 0x000fc6000279e4ff */
[----:B------:R-:W-:Y:S02]  /*c02a0*/  IMAD.X R11, RZ, RZ, RZ, P5 ;  /* 0x000000ffff0b7224 */ /* 0x000fe400028e06ff */
[----:B------:R-:W-:Y:S02]  /*c02b0*/  IMAD.IADD R9, R166, 0x1, R7 ;  /* 0x00000001a6097824 */ /* 0x000fe400078e0207 */
[----:B------:R-:W-:-:S03]  /*c02c0*/  IMAD.WIDE.U32 R6, R30, -0x1, RZ ;  /* 0xffffffff1e067825 */ /* 0x000fc600078e00ff */
[----:B------:R-:W-:Y:S01]  /*c02d0*/  IADD3.X RZ, P0, PT, R135, R9, RZ, P0, !PT ;  /* 0x0000000987ff7210 */ /* 0x000fe2000071e4ff */
[CCC-:B------:R-:W-:Y:S02]  /*c02e0*/  IMAD R170, R230.reuse, R17.reuse, R12.reuse ;  /* 0x00000011e6aa7224 */ /* 0x1c0fe400078e020c */
[----:B------:R-:W-:-:S04]  /*c02f0*/  IMAD.WIDE.U32 R12, P5, R230, R17, R12 ;  /* 0x00000011e60c7225 */ /* 0x000fc800078a000c */
[----:B------:R-:W-:-:S04]  /*c0300*/  IMAD.WIDE.U32.X R10, R228, R16, R10, P2 ;  /* 0x00000010e40a7225 */ /* 0x000fc800010e040a */
[----:B------:R-:W-:Y:S02]  /*c0310*/  IMAD R69, R30, -0x7af74001, -R74 ;  /* 0x8508bfff1e457824 */ /* 0x000fe400078e0a4a */
[----:B------:R-:W-:-:S04]  /*c0320*/  IMAD.WIDE.U32 R14, R54, R232, RZ ;  /* 0x000000e8360e7225 */ /* 0x000fc800078e00ff */
[----:B------:R-:W-:-:S04]  /*c0330*/  IMAD.WIDE.U32 R36, R6, 0x1, RZ ;  /* 0x0000000106247825 */ /* 0x000fc800078e00ff */
[----:B------:R-:W-:Y:S01]  /*c0340*/  IMAD.X R67, RZ, RZ, RZ, P5 ;  /* 0x000000ffff437224 */ /* 0x000fe200028e06ff */
[----:B------:R-:W-:Y:S01]  /*c0350*/  IADD3.X R161, P5, PT, R161, R10, RZ, P0, !PT ;  /* 0x0000000aa1a17210 */ /* 0x000fe200007be4ff */
[----:B------:R-:W-:Y:S01]  /*c0360*/  IMAD.WIDE.U32 R58, R54, R225, RZ ;  /* 0x000000e1363a7225 */ /* 0x000fe200078e00ff */
[----:B------:R-:W-:Y:S02]  /*c0370*/  IADD3 RZ, P0, PT, R30, R36, RZ ;  /* 0x000000241eff7210 */ /* 0x000fe40007f1e0ff */
[----:B------:R-:W-:Y:S01]  /*c0380*/  IADD3.X R159, PT, PT, R11, RZ, RZ, P5, P4 ;  /* 0x000000ff0b9f7210 */ /* 0x000fe20002fe84ff */
[----:B------:R-:W-:Y:S02]  /*c0390*/  IMAD.IADD R69, R7, 0x1, R69 ;  /* 0x0000000107457824 */ /* 0x000fe400078e0245 */
[----:B------:R-:W-:-:S04]  /*c03a0*/  IMAD.WIDE.U32 R8, R17, R224, RZ ;  /* 0x000000e011087225 */ /* 0x000fc800078e00ff */
[C-C-:B------:R-:W-:Y:S01]  /*c03b0*/  IMAD R172, R231.reuse, R17, R14.reuse ;  /* 0x00000011e7ac7224 */ /* 0x140fe200078e020e */
[----:B------:R-:W-:Y:S01]  /*c03c0*/  IADD3 RZ, P2, PT, R12, R9, RZ ;  /* 0x000000090cff7210 */ /* 0x000fe20007f5e0ff */
[----:B------:R-:W-:-:S04]  /*c03d0*/  IMAD.WIDE.U32 R14, P1, R231, R17, R14 ;  /* 0x00000011e70e7225 */ /* 0x000fc8000782000e */
[----:B------:R-:W-:Y:S02]  /*c03e0*/  IMAD R165, R227, R17, R58 ;  /* 0x00000011e3a57224 */ /* 0x000fe400078e023a */
[----:B------:R-:W-:-:S04]  /*c03f0*/  IMAD.WIDE.U32 R30, R69, 0x1, RZ ;  /* 0x00000001451e7825 */ /* 0x000fc800078e00ff */
[----:B------:R-:W-:-:S04]  /*c0400*/  IMAD.WIDE.U32 R58, P5, R227, R17, R58 ;  /* 0x00000011e33a7225 */ /* 0x000fc800078a003a */
[----:B------:R-:W-:Y:S02]  /*c0410*/  IMAD.MOV.U32 R66, RZ, RZ, R13 ;  /* 0x000000ffff427224 */ /* 0x000fe400078e000d */
[----:B------:R-:W-:-:S04]  /*c0420*/  IMAD.WIDE.U32 R32, R54, R233, RZ ;  /* 0x000000e936207225 */ /* 0x000fc800078e00ff */
[----:B------:R-:W-:-:S04]  /*c0430*/  IMAD.WIDE.U32 R12, R54, R226, RZ ;  /* 0x000000e2360c7225 */ /* 0x000fc800078e00ff */
[----:B------:R-:W-:Y:S02]  /*c0440*/  IMAD.MOV.U32 R56, RZ, RZ, R15 ;  /* 0x000000ffff387224 */ /* 0x000fe400078e000f */
[C-C-:B------:R-:W-:Y:S02]  /*c0450*/  IMAD R41, R6.reuse, -0x7af74000, R30.reuse ;  /* 0x8508c00006297824 */ /* 0x140fe400078e021e */
[----:B------:R-:W-:Y:S02]  /*c0460*/  IMAD.X R15, RZ, RZ, RZ, P5 ;  /* 0x000000ffff0f7224 */ /* 0x000fe400028e06ff */
[----:B------:R-:W-:-:S04]  /*c0470*/  IMAD.WIDE.U32 R30, P5, R6, -0x7af74000, R30 ;  /* 0x8508c000061e7825 */ /* 0x000fc800078a001e */
[----:B------:R-:W-:Y:S02]  /*c0480*/  IMAD R168, R229, R17, R32 ;  /* 0x00000011e5a87224 */ /* 0x000fe400078e0220 */
[----:B------:R-:W-:-:S04]  /*c0490*/  IMAD.WIDE.U32 R10, R17, R233, RZ ;  /* 0x000000e9110a7225 */ /* 0x000fc800078e00ff */
[----:B------:R-:W-:-:S04]  /*c04a0*/  IMAD.WIDE.U32 R32, P4, R229, R17, R32 ;  /* 0x00000011e5207225 */ /* 0x000fc80007880020 */
[----:B------:R-:W-:Y:S01]  /*c04b0*/  IMAD R158, R228, R17, R12 ;  /* 0x00000011e49e7224 */ /* 0x000fe200078e020c */
[----:B------:R-:W-:Y:S01]  /*c04c0*/  MOV R88, R33 ;  /* 0x0000002100587202 */ /* 0x000fe20000000f00 */
[----:B------:R-:W-:-:S04]  /*c04d0*/  IMAD.WIDE.U32.X R130, R234, R54, R130, P3 ;  /* 0x00000036ea827225 */ /* 0x000fc800018e0482 */
[----:B------:R-:W-:-:S04]  /*c04e0*/  IMAD.WIDE.U32 R64, R69, 0x30000000, RZ ;  /* 0x3000000045407825 */ /* 0x000fc800078e00ff */
[----:B------:R-:W-:Y:S02]  /*c04f0*/  IMAD.IADD R41, R37, 0x1, R41 ;  /* 0x0000000125297824 */ /* 0x000fe400078e0229 */
[----:B------:R-:W-:-:S03]  /*c0500*/  IMAD.WIDE.U32 R12, P3, R228, R17, R12 ;  /* 0x00000011e40c7225 */ /* 0x000fc6000786000c */
[----:B------:R-:W-:Y:S01]  /*c0510*/  IADD3.X RZ, P0, PT, R74, R41, RZ, P0, !PT ;  /* 0x000000294aff7210 */ /* 0x000fe2000071e4ff */
[----:B------:R-:W-:Y:S01]  /*c0520*/  IMAD.X R35, RZ, RZ, RZ, P5 ;  /* 0x000000ffff237224 */ /* 0x000fe200028e06ff */
[----:B------:R-:W-:Y:S01]  /*c0530*/  IADD3 RZ, P5, PT, R37, R30, RZ ;  /* 0x0000001e25ff7210 */ /* 0x000fe20007fbe0ff */
[----:B------:R-:W-:Y:S01]  /*c0540*/  IMAD.X R89, RZ, RZ, RZ, P4 ;  /* 0x000000ffff597224 */ /* 0x000fe200020e06ff */
[----:B------:R-:W-:Y:S01]  /*c0550*/  IADD3 RZ, P4, PT, R32, R11, RZ ;  /* 0x0000000b20ff7210 */ /* 0x000fe20007f9e0ff */
[----:B------:R-:W-:Y:S02]  /*c0560*/  IMAD.MOV.U32 R34, RZ, RZ, R31 ;  /* 0x000000ffff227224 */ /* 0x000fe400078e001f */
[----:B------:R-:W-:Y:S02]  /*c0570*/  IMAD.X R7, RZ, RZ, RZ, P3 ;  /* 0x000000ffff077224 */ /* 0x000fe400018e06ff */
[----:B------:R-:W-:-:S04]  /*c0580*/  IMAD.WIDE.U32 R32, P3, R6, 0x170b5d44, R64 ;  /* 0x170b5d4406207825 */ /* 0x000fc80007860040 */
[----:B------:R-:W-:-:S04]  /*c0590*/  IMAD.WIDE.U32 R36, R6, 0x30000000, RZ ;  /* 0x3000000006247825 */ /* 0x000fc800078e00ff */
[----:B------:R-:W-:-:S04]  /*c05a0*/  IMAD.WIDE.U32 R40, R69, -0x45f6b800, RZ ;  /* 0xba09480045287825 */ /* 0x000fc800078e00ff */
[----:B------:R-:W-:-:S04]  /*c05b0*/  IMAD.WIDE.U32.X R34, R69, -0x7af74000, R34, P5 ;  /* 0x8508c00045227825 */ /* 0x000fc800028e0422 */
[----:B------:R-:W-:Y:S01]  /*c05c0*/  IMAD.X R61, RZ, RZ, RZ, P3 ;  /* 0x000000ffff3d7224 */ /* 0x000fe200018e06ff */
[----:B------:R-:W-:Y:S01]  /*c05d0*/  IADD3 RZ, P3, PT, R32, R37, RZ ;  /* 0x0000002520ff7210 */ /* 0x000fe20007f7e0ff */
[----:B------:R-:W-:Y:S02]  /*c05e0*/  IMAD.MOV.U32 R60, RZ, RZ, R33 ;  /* 0x000000ffff3c7224 */ /* 0x000fe400078e0021 */
[----:B------:R-:W-:Y:S01]  /*c05f0*/  IMAD.WIDE.U32 R32, P5, R6, 0x1ef3622f, R40 ;  /* 0x1ef3622f06207825 */ /* 0x000fe200078a0028 */
[----:B------:R-:W-:-:S03]  /*c0600*/  IADD3.X R41, P0, PT, RZ, R34, RZ, P0, !PT ;  /* 0x00000022ff297210 */ /* 0x000fc6000071e4ff */
[----:B------:R-:W-:Y:S01]  /*c0610*/  IMAD.WIDE.U32 R38, R235, R197, R38 ;  /* 0x000000c5eb267225 */ /* 0x000fe200078e0026 */
[----:B------:R-:W-:Y:S02]  /*c0620*/  IADD3.X R65, P0, PT, RZ, R35, RZ, P0, !PT ;  /* 0x00000023ff417210 */ /* 0x000fe4000071e4ff */
[----:B------:R-:W-:Y:S01]  /*c0630*/  MOV R74, R33 ;  /* 0x00000021004a7202 */ /* 0x000fe20000000f00 */
[----:B------:R-:W-:Y:S01]  /*c0640*/  IMAD.WIDE.U32 R62, R6, -0x45f6b800, RZ ;  /* 0xba094800063e7825 */ /* 0x000fe200078e00ff */
[----:B------:R-:W-:-:S03]  /*c0650*/  IADD3.X R38, P0, PT, R41, R38, RZ, P0, !PT ;  /* 0x0000002629267210 */ /* 0x000fc6000071e4ff */
[----:B------:R-:W-:Y:S02]  /*c0660*/  IMAD.IADD R70, R39, 0x1, R70 ;  /* 0x0000000127467824 */ /* 0x000fe400078e0246 */
[----:B------:R-:W-:-:S03]  /*c0670*/  IMAD.WIDE.U32 R128, R17, R232, RZ ;  /* 0x000000e811807225 */ /* 0x000fc600078e00ff */
[----:B------:R-:W-:Y:S01]  /*c0680*/  IADD3.X R39, P0, PT, R65, R70, RZ, P0, !PT ;  /* 0x0000004641277210 */ /* 0x000fe2000071e4ff */
[----:B------:R-:W-:Y:S01]  /*c0690*/  IMAD.X R75, RZ, RZ, RZ, P5 ;  /* 0x000000ffff4b7224 */ /* 0x000fe200028e06ff */
[----:B------:R-:W-:Y:S01]  /*c06a0*/  IADD3 RZ, P5, PT, R32, R63, RZ ;  /* 0x0000003f20ff7210 */ /* 0x000fe20007fbe0ff */
[----:B------:R-:W-:Y:S01]  /*c06b0*/  IMAD.WIDE.U32 R30, R17, R225, RZ ;  /* 0x000000e1111e7225 */ /* 0x000fe200078e00ff */
[----:B------:R-:W-:-:S03]  /*c06c0*/  IADD3.X R95, P0, PT, RZ, RZ, RZ, P0, !PT ;  /* 0x000000ffff5f7210 */ /* 0x000fc6000071e4ff */
[----:B------:R-:W-:-:S04]  /*c06d0*/  IMAD.WIDE.U32 R34, R69, 0xf5138f, RZ ;  /* 0x00f5138f45227825 */ /* 0x000fc800078e00ff */
[----:B------:R-:W-:Y:S01]  /*c06e0*/  IMAD.X R57, RZ, RZ, RZ, P1 ;  /* 0x000000ffff397224 */ /* 0x000fe200008e06ff */
[----:B------:R-:W-:Y:S01]  /*c06f0*/  IADD3 RZ, P1, PT, R14, R129, RZ ;  /* 0x000000810eff7210 */ /* 0x000fe20007f3e0ff */
[----:B------:R-:W-:Y:S01]  /*c0700*/  IMAD.WIDE.U32.X R60, R69, 0x170b5d44, R60, P3 ;  /* 0x170b5d44453c7825 */ /* 0x000fe200018e043c */
[----:B------:R-:W-:-:S03]  /*c0710*/  IADD3 RZ, P3, PT, R58, R31, RZ ;  /* 0x0000001f3aff7210 */ /* 0x000fc60007f7e0ff */
[----:B------:R-:W-:Y:S02]  /*c0720*/  IMAD.MOV.U32 R14, RZ, RZ, R59 ;  /* 0x000000ffff0e7224 */ /* 0x000fe400078e003b */
[----:B------:R-:W-:-:S04]  /*c0730*/  IMAD.WIDE.U32.X R74, R69, 0x1ef3622f, R74, P5 ;  /* 0x1ef3622f454a7825 */ /* 0x000fc800028e044a */
[----:B------:R-:W-:-:S04]  /*c0740*/  IMAD.WIDE.U32 R58, P5, R6, 0x1a22d9f3, R34 ;  /* 0x1a22d9f3063a7825 */ /* 0x000fc800078a0022 */
[----:B------:R-:W-:-:S04]  /*c0750*/  IMAD.WIDE.U32 R70, R6, 0xf5138f, RZ ;  /* 0x00f5138f06467825 */ /* 0x000fc800078e00ff */
[----:B------:R-:W-:-:S04]  /*c0760*/  IMAD.WIDE.U32 R32, R69, 0x6ca1493b, RZ ;  /* 0x6ca1493b45207825 */ /* 0x000fc800078e00ff */
[----:B------:R-:W-:Y:S01]  /*c0770*/  IMAD.X R97, RZ, RZ, RZ, P0 ;  /* 0x000000ffff617224 */ /* 0x000fe200000e06ff */
[----:B------:R-:W-:Y:S01]  /*c0780*/  IADD3 RZ, P0, PT, R58, R71, RZ ;  /* 0x000000473aff7210 */ /* 0x000fe20007f1e0ff */
[C---:B------:R-:W-:Y:S02]  /*c0790*/  IMAD R93, R6.reuse, 0x170b5d44, R64 ;  /* 0x170b5d44065d7824 */ /* 0x040fe400078e0240 */
[C---:B------:R-:W-:Y:S02]  /*c07a0*/  IMAD R87, R6.reuse, 0x1ef3622f, R40 ;  /* 0x1ef3622f06577824 */ /* 0x040fe400078e0228 */
[----:B------:R-:W-:Y:S02]  /*c07b0*/  IMAD.X R91, RZ, RZ, RZ, P5 ;  /* 0x000000ffff5b7224 */ /* 0x000fe400028e06ff */
[----:B------:R-:W-:Y:S02]  /*c07c0*/  IMAD.MOV.U32 R90, RZ, RZ, R59 ;  /* 0x000000ffff5a7224 */ /* 0x000fe400078e003b */
[----:B------:R-:W-:-:S04]  /*c07d0*/  IMAD.WIDE.U32 R40, P5, R6, -0x39c4fa40, R32 ;  /* 0xc63b05c006287825 */ /* 0x000fc800078a0020 */
[C---:B------:R-:W-:Y:S02]  /*c07e0*/  IMAD R175, R6.reuse, -0x39c4fa40, R32 ;  /* 0xc63b05c006af7824 */ /* 0x040fe400078e0220 */
[----:B------:R-:W-:-:S04]  /*c07f0*/  IMAD.WIDE.U32 R32, R6, 0x6ca1493b, RZ ;  /* 0x6ca1493b06207825 */ /* 0x000fc800078e00ff */
[----:B------:R-:W-:Y:S02]  /*c0800*/  IMAD.IADD R113, R93, 0x1, R37 ;  /* 0x000000015d717824 */ /* 0x000fe400078e0225 */
[----:B------:R-:W-:Y:S01]  /*c0810*/  IMAD.WIDE.U32.X R90, R69, 0x1a22d9f3, R90, P0 ;  /* 0x1a22d9f3455a7825 */ /* 0x000fe200000e045a */
[----:B------:R-:W-:-:S03]  /*c0820*/  IADD3 RZ, P0, PT, R38, R36, RZ ;  /* 0x0000002426ff7210 */ /* 0x000fc60007f1e0ff */
[----:B------:R-:W-:Y:S01]  /*c0830*/  IMAD R117, R6, 0x1a22d9f3, R34 ;  /* 0x1a22d9f306757824 */ /* 0x000fe200078e0222 */
[----:B------:R-:W-:Y:S01]  /*c0840*/  IADD3.X RZ, P0, PT, R39, R113, RZ, P0, !PT ;  /* 0x0000007127ff7210 */ /* 0x000fe2000071e4ff */
[----:B------:R-:W-:Y:S01]  /*c0850*/  IMAD.X R35, RZ, RZ, RZ, P5 ;  /* 0x000000ffff237224 */ /* 0x000fe200028e06ff */
[----:B------:R-:W-:Y:S01]  /*c0860*/  IADD3 RZ, P5, PT, R40, R33, RZ ;  /* 0x0000002128ff7210 */ /* 0x000fe20007fbe0ff */
[----:B------:R-:W-:-:S04]  /*c0870*/  IMAD.WIDE.U32 R58, R6, 0x30000000, R38 ;  /* 0x30000000063a7825 */ /* 0x000fc800078e0026 */
[----:B------:R-:W-:Y:S02]  /*c0880*/  IMAD.MOV.U32 R34, RZ, RZ, R41 ;  /* 0x000000ffff227224 */ /* 0x000fe400078e0029 */
[----:B------:R-:W-:-:S04]  /*c0890*/  IMAD.WIDE.U32 R40, R69, 0x17c510ea, RZ ;  /* 0x17c510ea45287825 */ /* 0x000fc800078e00ff */
[----:B------:R-:W-:Y:S01]  /*c08a0*/  IMAD.IADD R93, R59, 0x1, R93 ;  /* 0x000000013b5d7824 */ /* 0x000fe200078e025d */
[----:B------:R-:W-:Y:S01]  /*c08b0*/  IADD3.X R59, P0, PT, R95, R60, RZ, P0, !PT ;  /* 0x0000003c5f3b7210 */ /* 0x000fe2000071e4ff */
[----:B------:R-:W-:-:S03]  /*c08c0*/  IMAD.WIDE.U32.X R34, R69, -0x39c4fa40, R34, P5 ;  /* 0xc63b05c045227825 */ /* 0x000fc600028e0422 */
[----:B------:R-:W-:Y:S01]  /*c08d0*/  IADD3.X R92, P0, PT, R97, R61, RZ, P0, !PT ;  /* 0x0000003d615c7210 */ /* 0x000fe2000071e4ff */
[----:B------:R-:W-:-:S04]  /*c08e0*/  IMAD.WIDE.U32 R64, P5, R6, 0x1ae3a46, R40 ;  /* 0x01ae3a4606407825 */ /* 0x000fc800078a0028 */
[----:B------:R-:W-:Y:S01]  /*c08f0*/  IMAD.WIDE.U32 R38, R58, -0x1, RZ ;  /* 0xffffffff3a267825 */ /* 0x000fe200078e00ff */
[----:B------:R-:W-:-:S03]  /*c0900*/  IADD3.X R41, PT, PT, RZ, RZ, RZ, P5, !PT ;  /* 0x000000ffff297210 */ /* 0x000fc60002ffe4ff */
[----:B------:R-:W-:Y:S02]  /*c0910*/  IMAD R95, R58, -0x7af74001, -R93 ;  /* 0x8508bfff3a5f7824 */ /* 0x000fe400078e0a5d */
[----:B------:R-:W-:-:S04]  /*c0920*/  IMAD.WIDE.U32 R36, R6, 0x17c510ea, RZ ;  /* 0x17c510ea06247825 */ /* 0x000fc800078e00ff */
[----:B------:R-:W-:Y:S01]  /*c0930*/  IMAD.IADD R116, R39, 0x1, R95 ;  /* 0x0000000127747824 */ /* 0x000fe200078e025f */
[----:B------:R-:W-:Y:S01]  /*c0940*/  IADD3 RZ, P5, PT, R64, R37, RZ ;  /* 0x0000002540ff7210 */ /* 0x000fe20007fbe0ff */
[----:B------:R-:W-:Y:S02]  /*c0950*/  IMAD R164, R6, 0x1ae3a46, R40 ;  /* 0x01ae3a4606a47824 */ /* 0x000fe400078e0228 */
[----:B------:R-:W-:Y:S02]  /*c0960*/  IMAD.MOV.U32 R40, RZ, RZ, R65 ;  /* 0x000000ffff287224 */ /* 0x000fe400078e0041 */
[----:B------:R-:W-:-:S04]  /*c0970*/  IMAD.WIDE.U32 R114, R235, R195, R114 ;  /* 0x000000c3eb727225 */ /* 0x000fc800078e0072 */
[----:B------:R-:W-:Y:S01]  /*c0980*/  IMAD.WIDE.U32 R64, R38, 0x1, RZ ;  /* 0x0000000126407825 */ /* 0x000fe200078e00ff */
[----:B------:R-:W-:-:S03]  /*c0990*/  IADD3.X R114, P0, PT, R59, R114, RZ, P0, !PT ;  /* 0x000000723b727210 */ /* 0x000fc6000071e4ff */
[----:B------:R-:W-:-:S04]  /*c09a0*/  IMAD.WIDE.U32 R60, R116, 0x1, RZ ;  /* 0x00000001743c7825 */ /* 0x000fc800078e00ff */
[----:B------:R-:W-:Y:S01]  /*c09b0*/  IMAD.WIDE.U32.X R40, R69, 0x1ae3a46, R40, P5 ;  /* 0x01ae3a4645287825 */ /* 0x000fe200028e0428 */
[----:B------:R-:W-:-:S03]  /*c09c0*/  IADD3 RZ, P5, PT, R58, R64, RZ ;  /* 0x000000403aff7210 */ /* 0x000fc60007fbe0ff */
[----:B------:R-:W-:-:S04]  /*c09d0*/  IMAD.WIDE.U32.X R58, R230, R54, R66, P2 ;  /* 0x00000036e63a7225 */ /* 0x000fc800010e0442 */
[C-C-:B------:R-:W-:Y:S02]  /*c09e0*/  IMAD R39, R38.reuse, -0x7af74000, R60.reuse ;  /* 0x8508c00026277824 */ /* 0x140fe400078e023c */
[----:B------:R-:W-:-:S04]  /*c09f0*/  IMAD.WIDE.U32 R60, P2, R38, -0x7af74000, R60 ;  /* 0x8508c000263c7825 */ /* 0x000fc8000784003c */
[----:B------:R-:W-:Y:S01]  /*c0a00*/  IMAD.X R67, RZ, RZ, RZ, P2 ;  /* 0x000000ffff437224 */ /* 0x000fe200010e06ff */
[----:B------:R-:W-:Y:S01]  /*c0a10*/  IADD3 RZ, P2, PT, R65, R60, RZ ;  /* 0x0000003c41ff7210 */ /* 0x000fe20007f5e0ff */
[----:B------:R-:W-:Y:S02]  /*c0a20*/  IMAD.IADD R69, R115, 0x1, R68 ;  /* 0x0000000173457824 */ /* 0x000fe400078e0244 */
[----:B------:R-:W-:Y:S02]  /*c0a30*/  IMAD.IADD R68, R65, 0x1, R39 ;  /* 0x0000000141447824 */ /* 0x000fe400078e0227 */
[----:B------:R-:W-:Y:S01]  /*c0a40*/  IMAD.MOV.U32 R66, RZ, RZ, R61 ;  /* 0x000000ffff427224 */ /* 0x000fe200078e003d */
[----:B------:R-:W-:Y:S01]  /*c0a50*/  IADD3.X R115, P0, PT, R92, R69, RZ, P0, !PT ;  /* 0x000000455c737210 */ /* 0x000fe2000071e4ff */
[----:B------:R-:W-:Y:S01]  /*c0a60*/  IMAD.WIDE.U32.X R56, R231, R54, R56, P1 ;  /* 0x00000036e7387225 */ /* 0x000fe200008e0438 */
[----:B------:R-:W-:Y:S02]  /*c0a70*/  IADD3.X RZ, P5, PT, R93, R68, RZ, P5, !PT ;  /* 0x000000445dff7210 */ /* 0x000fe40002fbe4ff */
[----:B------:R-:W-:Y:S01]  /*c0a80*/  IADD3 RZ, P1, PT, R114, R62, RZ ;  /* 0x0000003e72ff7210 */ /* 0x000fe20007f3e0ff */
[----:B------:R-:W-:Y:S01]  /*c0a90*/  IMAD.WIDE.U32.X R66, R116, -0x7af74000, R66, P2 ;  /* 0x8508c00074427825 */ /* 0x000fe200010e0442 */
[----:B------:R-:W-:-:S03]  /*c0aa0*/  IADD3.X R113, P0, PT, RZ, RZ, RZ, P0, !PT ;  /* 0x000000ffff717210 */ /* 0x000fc6000071e4ff */
[----:B------:R-:W-:Y:S01]  /*c0ab0*/  IMAD.IADD R69, R87, 0x1, R63 ;  /* 0x0000000157457824 */ /* 0x000fe200078e023f */
[----:B------:R-:W-:Y:S01]  /*c0ac0*/  IADD3.X R97, P5, PT, RZ, R66, RZ, P5, !PT ;  /* 0x00000042ff617210 */ /* 0x000fe20002fbe4ff */
[----:B------:R-:W-:Y:S02]  /*c0ad0*/  IMAD.X R39, RZ, RZ, RZ, P0 ;  /* 0x000000ffff277224 */ /* 0x000fe400000e06ff */
[----:B------:R-:W-:Y:S01]  /*c0ae0*/  IMAD.WIDE.U32 R62, R116, 0x30000000, RZ ;  /* 0x30000000743e7825 */ /* 0x000fe200078e00ff */
[----:B------:R-:W-:Y:S02]  /*c0af0*/  IADD3.X RZ, P1, PT, R115, R69, RZ, P1, !PT ;  /* 0x0000004573ff7210 */ /* 0x000fe40000f3e4ff */
[----:B------:R-:W-:Y:S01]  /*c0b00*/  IADD3.X R66, P5, PT, RZ, R67, RZ, P5, !PT ;  /* 0x00000043ff427210 */ /* 0x000fe20002fbe4ff */
[----:B------:R-:W-:Y:S01]  /*c0b10*/  IMAD.WIDE.U32 R114, R6, -0x45f6b800, R114 ;  /* 0xba09480006727825 */ /* 0x000fe200078e0072 */
[----:B------:R-:W-:-:S03]  /*c0b20*/  IADD3.X R113, P1, PT, R113, R74, RZ, P1, !PT ;  /* 0x0000004a71717210 */ /* 0x000fc60000f3e4ff */
[----:B------:R-:W-:Y:S01]  /*c0b30*/  IMAD.IADD R87, R115, 0x1, R87 ;  /* 0x0000000173577824 */ /* 0x000fe200078e0257 */
[----:B------:R-:W-:Y:S01]  /*c0b40*/  IADD3.X R114, P5, PT, R97, R114, RZ, P5, !PT ;  /* 0x0000007261727210 */ /* 0x000fe20002fbe4ff */
[----:B------:R-:W-:Y:S01]  /*c0b50*/  IMAD.WIDE.U32 R110, R235, R178, R110 ;  /* 0x000000b2eb6e7225 */ /* 0x000fe200078e006e */
[----:B------:R-:W-:Y:S02]  /*c0b60*/  IADD3.X R74, P1, PT, R39, R75, RZ, P1, !PT ;  /* 0x0000004b274a7210 */ /* 0x000fe40000f3e4ff */
[----:B------:R-:W-:Y:S01]  /*c0b70*/  IADD3.X R115, P5, PT, R66, R87, RZ, P5, !PT ;  /* 0x0000005742737210 */ /* 0x000fe20002fbe4ff */
[----:B------:R-:W-:Y:S01]  /*c0b80*/  IMAD.WIDE.U32 R60, R116, -0x45f6b800, RZ ;  /* 0xba094800743c7825 */ /* 0x000fe200078e00ff */
[----:B------:R-:W-:Y:S02]  /*c0b90*/  IADD3.X R110, P1, PT, R113, R110, RZ, P1, !PT ;  /* 0x0000006e716e7210 */ /* 0x000fe40000f3e4ff */
[----:B------:R-:W-:Y:S01]  /*c0ba0*/  IADD3.X R121, P5, PT, RZ, RZ, RZ, P5, !PT ;  /* 0x000000ffff797210 */ /* 0x000fe20002fbe4ff */
[----:B------:R-:W-:-:S02]  /*c0bb0*/  IMAD R119, R38, 0x170b5d44, R62 ;  /* 0x170b5d4426777824 */ /* 0x000fc400078e023e */
[----:B------:R-:W-:-:S04]  /*c0bc0*/  IMAD.WIDE.U32 R62, P0, R38, 0x170b5d44, R62 ;  /* 0x170b5d44263e7825 */ /* 0x000fc8000780003e */
[----:B------:R-:W-:Y:S01]  /*c0bd0*/  IMAD.WIDE.U32 R64, R38, 0x30000000, RZ ;  /* 0x3000000026407825 */ /* 0x000fe200078e00ff */
[----:B------:R-:W-:-:S03]  /*c0be0*/  IADD3.X R69, PT, PT, RZ, RZ, RZ, P0, !PT ;  /* 0x000000ffff457210 */ /* 0x000fc600007fe4ff */
[----:B------:R-:W-:Y:S01]  /*c0bf0*/  IMAD.WIDE.U32 R112, R116, 0x6ca1493b, RZ ;  /* 0x6ca1493b74707825 */ /* 0x000fe200078e00ff */
[-C--:B------:R-:W-:Y:S02]  /*c0c00*/  IADD3 RZ, P0, PT, R62, R65.reuse, RZ ;  /* 0x000000413eff7210 */ /* 0x080fe40007f1e0ff */
[----:B------:R-:W-:Y:S01]  /*c0c10*/  IADD3 R125, PT, PT, R119, R65, RZ ;  /* 0x00000041777d7210 */ /* 0x000fe20007ffe0ff */
[C-C-:B------:R-:W-:Y:S02]  /*c0c20*/  IMAD R200, R38.reuse, 0x1ef3622f, R60.reuse ;  /* 0x1ef3622f26c87824 */ /* 0x140fe400078e023c */
[----:B------:R-:W-:-:S04]  /*c0c30*/  IMAD.WIDE.U32 R60, P2, R38, 0x1ef3622f, R60 ;  /* 0x1ef3622f263c7825 */ /* 0x000fc8000784003c */
[----:B------:R-:W-:-:S04]  /*c0c40*/  IMAD.WIDE.U32 R92, R38, -0x45f6b800, RZ ;  /* 0xba094800265c7825 */ /* 0x000fc800078e00ff */
[----:B------:R-:W-:Y:S02]  /*c0c50*/  IMAD.IADD R75, R111, 0x1, R86 ;  /* 0x000000016f4b7824 */ /* 0x000fe400078e0256 */
[----:B------:R-:W-:Y:S02]  /*c0c60*/  IMAD.MOV.U32 R68, RZ, RZ, R63 ;  /* 0x000000ffff447224 */ /* 0x000fe400078e003f */
[----:B------:R-:W-:Y:S01]  /*c0c70*/  IMAD.WIDE.U32 R62, R116, 0xf5138f, RZ ;  /* 0x00f5138f743e7825 */ /* 0x000fe200078e00ff */
[----:B------:R-:W-:-:S03]  /*c0c80*/  IADD3.X R111, P1, PT, R74, R75, RZ, P1, !PT ;  /* 0x0000004b4a6f7210 */ /* 0x000fc60000f3e4ff */
[--C-:B------:R-:W-:Y:S02]  /*c0c90*/  IMAD R162, R38, -0x39c4fa40, R112.reuse ;  /* 0xc63b05c026a27824 */ /* 0x100fe400078e0270 */
[----:B------:R-:W-:Y:S02]  /*c0ca0*/  IMAD.X R123, RZ, RZ, RZ, P5 ;  /* 0x000000ffff7b7224 */ /* 0x000fe400028e06ff */
[----:B------:R-:W-:Y:S01]  /*c0cb0*/  IMAD.X R95, RZ, RZ, RZ, P2 ;  /* 0x000000ffff5f7224 */ /* 0x000fe200010e06ff */
[----:B------:R-:W-:Y:S01]  /*c0cc0*/  IADD3 RZ, P2, PT, R60, R93, RZ ;  /* 0x0000005d3cff7210 */ /* 0x000fe20007f5e0ff */
[----:B------:R-:W-:-:S04]  /*c0cd0*/  IMAD.WIDE.U32 R112, P5, R38, -0x39c4fa40, R112 ;  /* 0xc63b05c026707825 */ /* 0x000fc800078a0070 */
[----:B------:R-:W-:-:S04]  /*c0ce0*/  IMAD.WIDE.U32 R96, R116, 0x17c510ea, RZ ;  /* 0x17c510ea74607825 */ /* 0x000fc800078e00ff */
[----:B------:R-:W-:Y:S02]  /*c0cf0*/  IMAD.MOV.U32 R94, RZ, RZ, R61 ;  /* 0x000000ffff5e7224 */ /* 0x000fe400078e003d */
[----:B------:R-:W-:Y:S02]  /*c0d00*/  IMAD R39, R38, 0x1a22d9f3, R62 ;  /* 0x1a22d9f326277824 */ /* 0x000fe400078e023e */
[----:B------:R-:W-:-:S04]  /*c0d10*/  IMAD.WIDE.U32.X R68, R116, 0x170b5d44, R68, P0 ;  /* 0x170b5d4474447825 */ /* 0x000fc800000e0444 */
[----:B------:R-:W-:Y:S01]  /*c0d20*/  IMAD.X R75, RZ, RZ, RZ, P5 ;  /* 0x000000ffff4b7224 */ /* 0x000fe200028e06ff */
[----:B------:R-:W-:Y:S01]  /*c0d30*/  IADD3.X R203, P5, PT, RZ, RZ, RZ, P1, !PT ;  /* 0x000000ffffcb7210 */ /* 0x000fe20000fbe4ff */
[----:B------:R-:W-:Y:S01]  /*c0d40*/  IMAD.WIDE.U32 R62, P0, R38, 0x1a22d9f3, R62 ;  /* 0x1a22d9f3263e7825 */ /* 0x000fe2000780003e */
[----:B------:R-:W-:-:S03]  /*c0d50*/  IADD3 RZ, P1, PT, R114, R64, RZ ;  /* 0x0000004072ff7210 */ /* 0x000fc60007f3e0ff */
[----:B------:R-:W-:Y:S01]  /*c0d60*/  IMAD.WIDE.U32 R60, R38, 0xf5138f, RZ ;  /* 0x00f5138f263c7825 */ /* 0x000fe200078e00ff */
[----:B------:R-:W-:-:S03]  /*c0d70*/  IADD3.X RZ, P1, PT, R115, R125, RZ, P1, !PT ;  /* 0x0000007d73ff7210 */ /* 0x000fc60000f3e4ff */
[----:B------:R-:W-:Y:S02]  /*c0d80*/  IMAD R163, R38, 0x1ae3a46, R96 ;  /* 0x01ae3a4626a37824 */ /* 0x000fe400078e0260 */
[----:B------:R-:W-:-:S04]  /*c0d90*/  IMAD.WIDE.U32.X R94, R116, 0x1ef3622f, R94, P2 ;  /* 0x1ef3622f745e7825 */ /* 0x000fc800010e045e */
[----:B------:R-:W-:-:S04]  /*c0da0*/  IMAD.WIDE.U32 R96, P2, R38, 0x1ae3a46, R96 ;  /* 0x01ae3a4626607825 */ /* 0x000fc80007840060 */
[----:B------:R-:W-:-:S04]  /*c0db0*/  IMAD.WIDE.U32 R64, R38, 0x17c510ea, RZ ;  /* 0x17c510ea26407825 */ /* 0x000fc800078e00ff */
[----:B------:R-:W-:Y:S01]  /*c0dc0*/  IMAD.X R67, RZ, RZ, RZ, P0 ;  /* 0x000000ffff437224 */ /* 0x000fe200000e06ff */
[----:B------:R-:W-:Y:S01]  /*c0dd0*/  IADD3 RZ, P0, PT, R62, R61, RZ ;  /* 0x0000003d3eff7210 */ /* 0x000fe20007f1e0ff */
[----:B------:R-:W-:Y:S02]  /*c0de0*/  IMAD.MOV.U32 R66, RZ, RZ, R63 ;  /* 0x000000ffff427224 */ /* 0x000fe400078e003f */
[----:B------:R-:W-:Y:S01]  /*c0df0*/  IMAD.X R87, RZ, RZ, RZ, P2 ;  /* 0x000000ffff577224 */ /* 0x000fe200010e06ff */
[----:B------:R-:W-:Y:S01]  /*c0e00*/  IADD3 RZ, P2, PT, R96, R65, RZ ;  /* 0x0000004160ff7210 */ /* 0x000fe20007f5e0ff */
[----:B------:R-:W-:Y:S02]  /*c0e10*/  IMAD.MOV.U32 R86, RZ, RZ, R97 ;  /* 0x000000ffff567224 */ /* 0x000fe400078e0061 */
[----:B------:R-:W-:Y:S01]  /*c0e20*/  IMAD.MOV.U32 R74, RZ, RZ, R113 ;  /* 0x000000ffff4a7224 */ /* 0x000fe200078e0071 */
[----:B------:R-:W-:Y:S01]  /*c0e30*/  IADD3.X R113, P1, PT, R121, R68, RZ, P1, !PT ;  /* 0x0000004479717210 */ /* 0x000fe20000f3e4ff */
[----:B------:R-:W-:-:S04]  /*c0e40*/  IMAD.WIDE.U32 R96, R38, 0x30000000, R114 ;  /* 0x3000000026607825 */ /* 0x000fc800078e0072 */
[----:B------:R-:W-:-:S04]  /*c0e50*/  IMAD.WIDE.U32 R62, R38, 0x6ca1493b, RZ ;  /* 0x6ca1493b263e7825 */ /* 0x000fc800078e00ff */
[----:B------:R-:W-:Y:S01]  /*c0e60*/  IMAD.WIDE.U32.X R66, R116, 0x1a22d9f3, R66, P0 ;  /* 0x1a22d9f374427825 */ /* 0x000fe200000e0442 */
[----:B------:R-:W-:-:S03]  /*c0e70*/  IADD3 RZ, P0, PT, R110, R70, RZ ;  /* 0x000000466eff7210 */ /* 0x000fc60007f1e0ff */
[----:B------:R-:W-:Y:S02]  /*c0e80*/  IMAD.IADD R115, R117, 0x1, R71 ;  /* 0x0000000175737824 */ /* 0x000fe400078e0247 */
[----:B------:R-:W-:Y:S01]  /*c0e90*/  IMAD.IADD R119, R97, 0x1, R119 ;  /* 0x0000000161777824 */ /* 0x000fe200078e0277 */
[----:B------:R-:W-:Y:S01]  /*c0ea0*/  IADD3.X R97, P1, PT, R123, R69, RZ, P1, !PT ;  /* 0x000000457b617210 */ /* 0x000fe20000f3e4ff */
[----:B------:R-:W-:Y:S01]  /*c0eb0*/  IMAD.WIDE.U32 R70, R6, 0xf5138f, R110 ;  /* 0x00f5138f06467825 */ /* 0x000fe200078e006e */
[----:B------:R-:W-:Y:S02]  /*c0ec0*/  IADD3.X RZ, P0, PT, R111, R115, RZ, P0, !PT ;  /* 0x000000736fff7210 */ /* 0x000fe4000071e4ff */
[----:B------:R-:W-:Y:S01]  /*c0ed0*/  IADD3 R111, PT, PT, R200, R93, RZ ;  /* 0x0000005dc86f7210 */ /* 0x000fe20007ffe0ff */
[----:B------:R-:W-:Y:S01]  /*c0ee0*/  IMAD.X R201, RZ, RZ, RZ, P5 ;  /* 0x000000ffffc97224 */ /* 0x000fe200028e06ff */
[----:B------:R-:W-:Y:S01]  /*c0ef0*/  IADD3 RZ, P5, PT, R112, R63, RZ ;  /* 0x0000003f70ff7210 */ /* 0x000fe20007fbe0ff */
[----:B------:R-:W-:Y:S01]  /*c0f00*/  IMAD.WIDE.U32 R68, R96, -0x1, RZ ;  /* 0xffffffff60447825 */ /* 0x000fe200078e00ff */
[----:B------:R-:W-:-:S03]  /*c0f10*/  IADD3.X R70, P1, PT, R113, R70, RZ, P1, !PT ;  /* 0x0000004671467210 */ /* 0x000fc60000f3e4ff */
[----:B------:R-:W-:Y:S02]  /*c0f20*/  IMAD R193, R96, -0x7af74001, -R119 ;  /* 0x8508bfff60c17824 */ /* 0x000fe400078e0a77 */
[----:B------:R-:W-:Y:S02]  /*c0f30*/  IMAD.IADD R110, R71, 0x1, R117 ;  /* 0x00000001476e7824 */ /* 0x000fe400078e0275 */
[----:B------:R-:W-:Y:S01]  /*c0f40*/  IMAD.WIDE.U32.X R74, R116, -0x39c4fa40, R74, P5 ;  /* 0xc63b05c0744a7825 */ /* 0x000fe200028e044a */
[----:B------:R-:W-:Y:S02]  /*c0f50*/  IADD3.X R203, P5, PT, R203, R90, RZ, P0, !PT ;  /* 0x0000005acbcb7210 */ /* 0x000fe400007be4ff */
[----:B------:R-:W-:Y:S01]  /*c0f60*/  IADD3.X R71, P1, PT, R97, R110, RZ, P1, !PT ;  /* 0x0000006e61477210 */ /* 0x000fe20000f3e4ff */
[----:B------:R-:W-:Y:S01]  /*c0f70*/  IMAD.IADD R193, R69, 0x1, R193 ;  /* 0x0000000145c17824 */ /* 0x000fe200078e02c1 */
[----:B------:R-:W-:Y:S01]  /*c0f80*/  IADD3 RZ, P0, PT, R70, R92, RZ ;  /* 0x0000005c46ff7210 */ /* 0x000fe20007f1e0ff */
[----:B------:R-:W-:Y:S01]  /*c0f90*/  IMAD.WIDE.U32.X R88, R229, R54, R88, P4 ;  /* 0x00000036e5587225 */ /* 0x000fe200020e0458 */
[----:B------:R-:W-:-:S02]  /*c0fa0*/  IADD3.X R201, P5, PT, R201, R91, RZ, P5, !PT ;  /* 0x0000005bc9c97210 */ /* 0x000fc40002fbe4ff */
[----:B------:R-:W-:Y:S01]  /*c0fb0*/  IADD3.X R69, P1, PT, RZ, RZ, RZ, P1, !PT ;  /* 0x000000ffff457210 */ /* 0x000fe20000f3e4ff */
[----:B------:R-:W-:Y:S01]  /*c0fc0*/  IMAD.WIDE.U32 R92, R193, 0x1, RZ ;  /* 0x00000001c15c7825 */ /* 0x000fe200078e00ff */
[----:B------:R-:W-:-:S03]  /*c0fd0*/  IADD3.X RZ, P0, PT, R71, R111, RZ, P0, !PT ;  /* 0x0000006f47ff7210 */ /* 0x000fc6000071e4ff */
[----:B------:R-:W-:Y:S01]  /*c0fe0*/  IMAD.WIDE.U32 R90, R68, 0x1, RZ ;  /* 0x00000001445a7825 */ /* 0x000fe200078e00ff */
[----:B------:R-:W-:-:S03]  /*c0ff0*/  IADD3.X R176, P0, PT, R69, R94, RZ, P0, !PT ;  /* 0x0000005e45b07210 */ /* 0x000fc6000071e4ff */
[--C-:B------:R-:W-:Y:S02]  /*c1000*/  IMAD R111, R68, -0x7af74000, R92.reuse ;  /* 0x8508c000446f7824 */ /* 0x100fe400078e025c */
[----:B------:R-:W-:Y:S01]  /*c1010*/  IMAD.X R97, RZ, RZ, RZ, P1 ;  /* 0x000000ffff617224 */ /* 0x000fe200008e06ff */
[----:B------:R-:W-:Y:S01]  /*c1020*/  IADD3 RZ, P1, PT, R96, R90, RZ ;  /* 0x0000005a60ff7210 */ /* 0x000fe20007f3e0ff */
[----:B------:R-:W-:-:S03]  /*c1030*/  IMAD.WIDE.U32 R92, P4, R68, -0x7af74000, R92 ;  /* 0x8508c000445c7825 */ /* 0x000fc6000788005c */
[----:B------:R-:W-:Y:S01]  /*c1040*/  IADD3.X R69, P0, PT, R97, R95, RZ, P0, !PT ;  /* 0x0000005f61457210 */ /* 0x000fe2000071e4ff */
[C---:B------:R-:W-:Y:S02]  /*c1050*/  IMAD.IADD R90, R91.reuse, 0x1, R111 ;  /* 0x000000015b5a7824 */ /* 0x040fe400078e026f */
[----:B------:R-:W-:Y:S01]  /*c1060*/  IMAD.WIDE.U32.X R86, R116, 0x1ae3a46, R86, P2 ;  /* 0x01ae3a4674567825 */ /* 0x000fe200010e0456 */
[----:B------:R-:W-:Y:S02]  /*c1070*/  IADD3 RZ, P2, PT, R91, R92, RZ ;  /* 0x0000005c5bff7210 */ /* 0x000fe40007f5e0ff */
[----:B------:R-:W-:Y:S01]  /*c1080*/  IADD3.X RZ, P1, PT, R119, R90, RZ, P1, !PT ;  /* 0x0000005a77ff7210 */ /* 0x000fe20000f3e4ff */
[----:B------:R-:W-:-:S04]  /*c1090*/  IMAD.WIDE.U32 R96, R193, 0x30000000, RZ ;  /* 0x30000000c1607825 */ /* 0x000fc800078e00ff */
[----:B------:R-:W-:-:S04]  /*c10a0*/  IMAD.WIDE.U32 R114, R193, -0x45f6b800, RZ ;  /* 0xba094800c1727825 */ /* 0x000fc800078e00ff */
[----:B------:R-:W-:Y:S02]  /*c10b0*/  IMAD.X R91, RZ, RZ, RZ, P4 ;  /* 0x000000ffff5b7224 */ /* 0x000fe400020e06ff */
[----:B------:R-:W-:Y:S02]  /*c10c0*/  IMAD.MOV.U32 R90, RZ, RZ, R93 ;  /* 0x000000ffff5a7224 */ /* 0x000fe400078e005d */
[C---:B------:R-:W-:Y:S02]  /*c10d0*/  IMAD R174, R68.reuse, 0x170b5d44, R96 ;  /* 0x170b5d4444ae7824 */ /* 0x040fe400078e0260 */
[----:B------:R-:W-:Y:S02]  /*c10e0*/  IMAD R177, R68, 0x1ef3622f, R114 ;  /* 0x1ef3622f44b17824 */ /* 0x000fe400078e0272 */
[----:B------:R-:W-:-:S04]  /*c10f0*/  IMAD.WIDE.U32.X R90, R193, -0x7af74000, R90, P2 ;  /* 0x8508c000c15a7825 */ /* 0x000fc800010e045a */
[----:B------:R-:W-:-:S04]  /*c1100*/  IMAD.WIDE.U32 R96, P4, R68, 0x170b5d44, R96 ;  /* 0x170b5d4444607825 */ /* 0x000fc80007880060 */
[----:B------:R-:W-:-:S04]  /*c1110*/  IMAD.WIDE.U32 R114, P2, R68, 0x1ef3622f, R114 ;  /* 0x1ef3622f44727825 */ /* 0x000fc80007840072 */
[----:B------:R-:W-:-:S04]  /*c1120*/  IMAD.WIDE.U32 R92, R68, 0x30000000, RZ ;  /* 0x30000000445c7825 */ /* 0x000fc800078e00ff */
[----:B------:R-:W-:Y:S01]  /*c1130*/  IMAD.X R113, RZ, RZ, RZ, P2 ;  /* 0x000000ffff717224 */ /* 0x000fe200010e06ff */
[----:B------:R-:W-:Y:S01]  /*c1140*/  IADD3 RZ, P2, PT, R96, R93, RZ ;  /* 0x0000005d60ff7210 */ /* 0x000fe20007f5e0ff */
[----:B------:R-:W-:-:S04]  /*c1150*/  IMAD.WIDE.U32 R116, R193, 0xf5138f, RZ ;  /* 0x00f5138fc1747825 */ /* 0x000fc800078e00ff */
[----:B------:R-:W-:Y:S02]  /*c1160*/  IMAD.X R111, RZ, RZ, RZ, P4 ;  /* 0x000000ffff6f7224 */ /* 0x000fe400020e06ff */
[----:B------:R-:W-:-:S04]  /*c1170*/  IMAD.WIDE.U32 R94, R68, -0x45f6b800, RZ ;  /* 0xba094800445e7825 */ /* 0x000fc800078e00ff */
[----:B------:R-:W-:Y:S02]  /*c1180*/  IMAD.MOV.U32 R110, RZ, RZ, R97 ;  /* 0x000000ffff6e7224 */ /* 0x000fe400078e0061 */
[----:B------:R-:W-:Y:S02]  /*c1190*/  IMAD R202, R68, 0x1a22d9f3, R116 ;  /* 0x1a22d9f344ca7824 */ /* 0x000fe400078e0274 */
[----:B------:R-:W-:Y:S01]  /*c11a0*/  IMAD.WIDE.U32.X R110, R193, 0x170b5d44, R110, P2 ;  /* 0x170b5d44c16e7825 */ /* 0x000fe200010e046e */
[----:B------:R-:W-:-:S03]  /*c11b0*/  IADD3 RZ, P2, PT, R114, R95, RZ ;  /* 0x0000005f72ff7210 */ /* 0x000fc60007f5e0ff */
[----:B------:R-:W-:Y:S02]  /*c11c0*/  IMAD.MOV.U32 R112, RZ, RZ, R115 ;  /* 0x000000ffff707224 */ /* 0x000fe400078e0073 */
[----:B------:R-:W-:-:S04]  /*c11d0*/  IMAD.WIDE.U32 R116, P4, R68, 0x1a22d9f3, R116 ;  /* 0x1a22d9f344747825 */ /* 0x000fc80007880074 */
[----:B------:R-:W-:Y:S01]  /*c11e0*/  IMAD.WIDE.U32 R114, R193, 0x6ca1493b, RZ ;  /* 0x6ca1493bc1727825 */ /* 0x000fe200078e00ff */
[----:B------:R-:W-:-:S03]  /*c11f0*/  IADD3.X R119, PT, PT, RZ, RZ, RZ, P4, !PT ;  /* 0x000000ffff777210 */ /* 0x000fc600027fe4ff */
[----:B------:R-:W-:-:S04]  /*c1200*/  IMAD.WIDE.U32 R96, R68, 0xf5138f, RZ ;  /* 0x00f5138f44607825 */ /* 0x000fc800078e00ff */
[----:B------:R-:W-:Y:S01]  /*c1210*/  IMAD R204, R68, -0x39c4fa40, R114 ;  /* 0xc63b05c044cc7824 */ /* 0x000fe200078e0272 */
[----:B------:R-:W-:Y:S01]  /*c1220*/  IADD3 RZ, P4, PT, R116, R97, RZ ;  /* 0x0000006174ff7210 */ /* 0x000fe20007f9e0ff */
[----:B------:R-:W-:-:S04]  /*c1230*/  IMAD.WIDE.U32.X R112, R193, 0x1ef3622f, R112, P2 ;  /* 0x1ef3622fc1707825 */ /* 0x000fc800010e0470 */
[----:B------:R-:W-:Y:S02]  /*c1240*/  IMAD.MOV.U32 R118, RZ, RZ, R117 ;  /* 0x000000ffff767224 */ /* 0x000fe400078e0075 */
[----:B------:R-:W-:-:S04]  /*c1250*/  IMAD.WIDE.U32 R114, P2, R68, -0x39c4fa40, R114 ;  /* 0xc63b05c044727825 */ /* 0x000fc80007840072 */
[----:B------:R-:W-:-:S04]  /*c1260*/  IMAD.WIDE.U32 R116, R68, 0x6ca1493b, RZ ;  /* 0x6ca1493b44747825 */ /* 0x000fc800078e00ff */
[----:B------:R-:W-:-:S04]  /*c1270*/  IMAD.WIDE.U32 R120, R193, 0x17c510ea, RZ ;  /* 0x17c510eac1787825 */ /* 0x000fc800078e00ff */
[----:B------:R-:W-:-:S04]  /*c1280*/  IMAD.WIDE.U32 R144, R235, R55, R144 ;  /* 0x00000037eb907225 */ /* 0x000fc800078e0090 */
[----:B------:R-:W-:Y:S01]  /*c1290*/  IMAD.MOV.U32 R122, RZ, RZ, R115 ;  /* 0x000000ffff7a7224 */ /* 0x000fe200078e0073 */
[----:B------:R-:W-:Y:S01]  /*c12a0*/  IADD3.X R115, P1, PT, RZ, R90, RZ, P1, !PT ;  /* 0x0000005aff737210 */ /* 0x000fe20000f3e4ff */
[----:B------:R-:W-:Y:S01]  /*c12b0*/  IMAD.X R123, RZ, RZ, RZ, P2 ;  /* 0x000000ffff7b7224 */ /* 0x000fe200010e06ff */
[----:B------:R-:W-:Y:S01]  /*c12c0*/  IADD3 RZ, P2, PT, R114, R117, RZ ;  /* 0x0000007572ff7210 */ /* 0x000fe20007f5e0ff */
[----:B------:R-:W-:Y:S01]  /*c12d0*/  IMAD.IADD R114, R145, 0x1, R126 ;  /* 0x0000000191727824 */ /* 0x000fe200078e027e */
[----:B------:R-:W-:Y:S01]  /*c12e0*/  IADD3.X R144, P5, PT, R203, R144, RZ, P5, !PT ;  /* 0x00000090cb907210 */ /* 0x000fe20002fbe4ff */
[----:B------:R-:W-:Y:S01]  /*c12f0*/  IMAD R205, R68, 0x1ae3a46, R120 ;  /* 0x01ae3a4644cd7824 */ /* 0x000fe200078e0278 */
[----:B------:R-:W-:Y:S01]  /*c1300*/  IADD3.X R90, P1, PT, RZ, R91, RZ, P1, !PT ;  /* 0x0000005bff5a7210 */ /* 0x000fe20000f3e4ff */
[----:B------:R-:W-:Y:S01]  /*c1310*/  IMAD.WIDE.U32.X R118, R193, 0x1a22d9f3, R118, P4 ;  /* 0x1a22d9f3c1767825 */ /* 0x000fe200020e0476 */
[----:B------:R-:W-:-:S03]  /*c1320*/  IADD3.X R145, P5, PT, R201, R114, RZ, P5, !PT ;  /* 0x00000072c9917210 */ /* 0x000fc60002fbe4ff */
[----:B------:R-:W-:-:S04]  /*c1330*/  IMAD.WIDE.U32 R70, R38, -0x45f6b800, R70 ;  /* 0xba09480026467825 */ /* 0x000fc800078e0046 */
[C---:B------:R-:W-:Y:S01]  /*c1340*/  IMAD.WIDE.U32 R120, P4, R68.reuse, 0x1ae3a46, R120 ;  /* 0x01ae3a4644787825 */ /* 0x040fe20007880078 */
[----:B------:R-:W-:Y:S02]  /*c1350*/  IADD3 R71, PT, PT, R71, R200, RZ ;  /* 0x000000c847477210 */ /* 0x000fe40007ffe0ff */
[----:B------:R-:W-:Y:S01]  /*c1360*/  IADD3.X R70, P1, PT, R115, R70, RZ, P1, !PT ;  /* 0x0000004673467210 */ /* 0x000fe20000f3e4ff */
[----:B------:R-:W-:-:S03]  /*c1370*/  IMAD.WIDE.U32 R124, R68, 0x17c510ea, RZ ;  /* 0x17c510ea447c7825 */ /* 0x000fc600078e00ff */
[----:B------:R-:W-:Y:S01]  /*c1380*/  IADD3.X R71, P1, PT, R90, R71, RZ, P1, !PT ;  /* 0x000000475a477210 */ /* 0x000fe20000f3e4ff */
[----:B------:R-:W-:Y:S01]  /*c1390*/  IMAD.X R127, RZ, RZ, RZ, P4 ;  /* 0x000000ffff7f7224 */ /* 0x000fe200020e06ff */
[----:B------:R-:W-:Y:S01]  /*c13a0*/  IADD3 RZ, P4, PT, R120, R125, RZ ;  /* 0x0000007d78ff7210 */ /* 0x000fe20007f9e0ff */
[----:B------:R-:W-:Y:S01]  /*c13b0*/  IMAD.MOV.U32 R126, RZ, RZ, R121 ;  /* 0x000000ffff7e7224 */ /* 0x000fe200078e0079 */
[----:B------:R-:W-:Y:S01]  /*c13c0*/  IADD3.X R121, P5, PT, RZ, RZ, RZ, P5, !PT ;  /* 0x000000ffff797210 */ /* 0x000fe20002fbe4ff */
[----:B------:R-:W-:Y:S02]  /*c13d0*/  IMAD.IADD R91, R175, 0x1, R33 ;  /* 0x00000001af5b7824 */ /* 0x000fe400078e0221 */
[----:B------:R-:W-:Y:S01]  /*c13e0*/  IMAD.WIDE.U32.X R122, R193, -0x39c4fa40, R122, P2 ;  /* 0xc63b05c0c17a7825 */ /* 0x000fe200010e047a */
[----:B------:R-:W-:-:S03]  /*c13f0*/  IADD3 RZ, P2, PT, R144, R32, RZ ;  /* 0x0000002090ff7210 */ /* 0x000fc60007f5e0ff */
[----:B------:R-:W-:-:S04]  /*c1400*/  IMAD.WIDE.U32 R32, R6, 0x6ca1493b, R144 ;  /* 0x6ca1493b06207825 */ /* 0x000fc800078e0090 */
[----:B------:R-:W-:Y:S01]  /*c1410*/  IMAD.WIDE.U32.X R126, R193, 0x1ae3a46, R126, P4 ;  /* 0x01ae3a46c17e7825 */ /* 0x000fe200020e047e */
[----:B------:R-:W-:Y:S02]  /*c1420*/  IADD3.X RZ, P4, PT, R145, R91, RZ, P2, !PT ;  /* 0x0000005b91ff7210 */ /* 0x000fe4000179e4ff */
[----:B------:R-:W-:Y:S01]  /*c1430*/  IADD3.X R91, P2, PT, RZ, RZ, RZ, P1, !PT ;  /* 0x000000ffff5b7210 */ /* 0x000fe20000f5e4ff */
[----:B------:R-:W-:Y:S01]  /*c1440*/  IMAD.IADD R90, R33, 0x1, R175 ;  /* 0x00000001215a7824 */ /* 0x000fe200078e02af */
[----:B------:R-:W-:Y:S01]  /*c1450*/  IADD3.X R32, P0, PT, R176, R32, RZ, P0, !PT ;  /* 0x00000020b0207210 */ /* 0x000fe2000071e4ff */
[----:B------:R-:W-:Y:S01]  /*c1460*/  IMAD.IADD R115, R174, 0x1, R93 ;  /* 0x00000001ae737824 */ /* 0x000fe200078e025d */
[----:B------:R-:W-:Y:S01]  /*c1470*/  IADD3 RZ, P1, PT, R70, R92, RZ ;  /* 0x0000005c46ff7210 */ /* 0x000fe20007f3e0ff */
[----:B------:R-:W-:Y:S01]  /*c1480*/  IMAD.IADD R175, R39, 0x1, R61 ;  /* 0x0000000127af7824 */ /* 0x000fe200078e023d */
[----:B------:R-:W-:Y:S01]  /*c1490*/  IADD3.X R33, P0, PT, R69, R90, RZ, P0, !PT ;  /* 0x0000005a45217210 */ /* 0x000fe2000071e4ff */
[----:B------:R-:W-:Y:S01]  /*c14a0*/  IMAD.X R69, RZ, RZ, RZ, P2 ;  /* 0x000000ffff457224 */ /* 0x000fe200010e06ff */
[----:B------:R-:W-:Y:S01]  /*c14b0*/  IADD3.X RZ, P1, PT, R71, R115, RZ, P1, !PT ;  /* 0x0000007347ff7210 */ /* 0x000fe20000f3e4ff */
[----:B------:R-:W-:Y:S01]  /*c14c0*/  IMAD.WIDE.U32 R142, R232, R55, R142 ;  /* 0x00000037e88e7225 */ /* 0x000fe200078e008e */
[----:B------:R-:W-:-:S02]  /*c14d0*/  IADD3 RZ, P2, PT, R32, R60, RZ ;  /* 0x0000003c20ff7210 */ /* 0x000fc40007f5e0ff */
[----:B------:R-:W-:Y:S01]  /*c14e0*/  IADD3.X R61, P1, PT, R91, R110, RZ, P1, !PT ;  /* 0x0000006e5b3d7210 */ /* 0x000fe20000f3e4ff */
[----:B------:R-:W-:Y:S01]  /*c14f0*/  IMAD.X R145, RZ, RZ, RZ, P5 ;  /* 0x000000ffff917224 */ /* 0x000fe200028e06ff */
[----:B------:R-:W-:Y:S01]  /*c1500*/  IADD3.X R93, P5, PT, RZ, RZ, RZ, P0, !PT ;  /* 0x000000ffff5d7210 */ /* 0x000fe200007be4ff */
[----:B------:R-:W-:Y:S01]  /*c1510*/  IMAD.WIDE.U32 R70, R68, 0x30000000, R70 ;  /* 0x3000000044467825 */ /* 0x000fe200078e0046 */
[----:B------:R-:W-:Y:S02]  /*c1520*/  IADD3.X R121, P0, PT, R121, R34, RZ, P4, !PT ;  /* 0x0000002279797210 */ /* 0x000fe4000271e4ff */
[----:B------:R-:W-:Y:S01]  /*c1530*/  IADD3 RZ, P4, PT, R142, R132, RZ ;  /* 0x000000848eff7210 */ /* 0x000fe20007f9e0ff */
[----:B------:R-:W-:Y:S01]  /*c1540*/  IMAD.IADD R133, R169, 0x1, R133 ;  /* 0x00000001a9857824 */ /* 0x000fe200078e0285 */
[----:B------:R-:W-:Y:S01]  /*c1550*/  IADD3.X RZ, P2, PT, R33, R175, RZ, P2, !PT ;  /* 0x000000af21ff7210 */ /* 0x000fe2000175e4ff */
[----:B------:R-:W-:Y:S01]  /*c1560*/  IMAD.IADD R143, R143, 0x1, R167 ;  /* 0x000000018f8f7824 */ /* 0x000fe200078e02a7 */
[----:B------:R-:W-:Y:S01]  /*c1570*/  IADD3.X R110, P1, PT, R69, R111, RZ, P1, !PT ;  /* 0x0000006f456e7210 */ /* 0x000fe20000f3e4ff */
[----:B------:R-:W-:Y:S01]  /*c1580*/  IMAD.WIDE.U32 R32, R38, 0xf5138f, R32 ;  /* 0x00f5138f26207825 */ /* 0x000fe200078e0020 */
[----:B------:R-:W-:-:S02]  /*c1590*/  IADD3 R174, PT, PT, R71, R174, RZ ;  /* 0x000000ae47ae7210 */ /* 0x000fc40007ffe0ff */
[----:B------:R-:W-:Y:S01]  /*c15a0*/  IADD3.X RZ, P4, PT, R143, R133, RZ, P4, !PT ;  /* 0x000000858fff7210 */ /* 0x000fe2000279e4ff */
[----:B------:R-:W-:Y:S01]  /*c15b0*/  IMAD.WIDE.U32 R142, R235, R17, R142 ;  /* 0x00000011eb8e7225 */ /* 0x000fe200078e008e */
[----:B------:R-:W-:Y:S02]  /*c15c0*/  IADD3.X R60, P0, PT, R145, R35, RZ, P0, !PT ;  /* 0x00000023913c7210 */ /* 0x000fe4000071e4ff */
[----:B------:R-:W-:Y:S01]  /*c15d0*/  IADD3.X R34, P1, PT, R61, R32, RZ, P1, !PT ;  /* 0x000000203d227210 */ /* 0x000fe20000f3e4ff */
[----:B------:R-:W-:Y:S01]  /*c15e0*/  IMAD.IADD R39, R33, 0x1, R39 ;  /* 0x0000000121277824 */ /* 0x000fe200078e0227 */
[----:B------:R-:W-:Y:S01]  /*c15f0*/  IADD3.X R69, P2, PT, R93, R66, RZ, P2, !PT ;  /* 0x000000425d457210 */ /* 0x000fe2000175e4ff */
[----:B------:R-:W-:-:S04]  /*c1600*/  IMAD.WIDE.U32 R32, R70, -0x1, RZ ;  /* 0xffffffff46207825 */ /* 0x000fc800078e00ff */
[----:B------:R-:W-:Y:S02]  /*c1610*/  IMAD R61, R70, -0x7af74001, -R174 ;  /* 0x8508bfff463d7824 */ /* 0x000fe400078e0aae */
[----:B------:R-:W-:Y:S01]  /*c1620*/  IMAD.X R115, RZ, RZ, RZ, P5 ;  /* 0x000000ffff737224 */ /* 0x000fe200028e06ff */
[----:B------:R-:W-:Y:S01]  /*c1630*/  IADD3.X R142, P5, PT, R121, R142, RZ, P0, !PT ;  /* 0x0000008e798e7210 */ /* 0x000fe200007be4ff */
[----:B------:R-:W-:Y:S01]  /*c1640*/  IMAD.IADD R169, R143, 0x1, R169 ;  /* 0x000000018fa97824 */ /* 0x000fe200078e02a9 */
[----:B------:R-:W-:Y:S01]  /*c1650*/  IADD3.X R35, P0, PT, R110, R39, RZ, P1, !PT ;  /* 0x000000276e237210 */ /* 0x000fe20000f1e4ff */
[----:B------:R-:W-:Y:S01]  /*c1660*/  IMAD.IADD R33, R33, 0x1, R61 ;  /* 0x0000000121217824 */ /* 0x000fe200078e023d */
[----:B------:R-:W-:Y:S01]  /*c1670*/  IADD3.X R114, P2, PT, R115, R67, RZ, P2, !PT ;  /* 0x0000004373727210 */ /* 0x000fe2000175e4ff */
[----:B------:R-:W-:Y:S01]  /*c1680*/  IMAD.WIDE.U32.X R14, R227, R54, R14, P3 ;  /* 0x00000036e30e7225 */ /* 0x000fe200018e040e */
[----:B------:R-:W-:Y:S02]  /*c1690*/  IADD3.X R143, P3, PT, R60, R169, RZ, P5, !PT ;  /* 0x000000a93c8f7210 */ /* 0x000fe40002f7e4ff */
[----:B------:R-:W-:Y:S01]  /*c16a0*/  IADD3.X R133, P5, PT, RZ, RZ, RZ, P0, !PT ;  /* 0x000000ffff857210 */ /* 0x000fe200007be4ff */
[----:B------:R-:W-:Y:S01]  /*c16b0*/  IMAD.WIDE.U32 R66, R32, 0x1, RZ ;  /* 0x0000000120427825 */ /* 0x000fe200078e00ff */
[----:B------:R-:W-:-:S02]  /*c16c0*/  IADD3.X R121, P0, PT, RZ, RZ, RZ, P3, !PT ;  /* 0x000000ffff797210 */ /* 0x000fc40001f1e4ff */
[----:B------:R-:W-:Y:S01]  /*c16d0*/  IADD3.X R39, P3, PT, RZ, R130, RZ, P4, !PT ;  /* 0x00000082ff277210 */ /* 0x000fe2000277e4ff */
[----:B------:R-:W-:Y:S01]  /*c16e0*/  IMAD.WIDE.U32 R60, R33, 0x1, RZ ;  /* 0x00000001213c7825 */ /* 0x000fe200078e00ff */
[----:B------:R-:W-:Y:S02]  /*c16f0*/  IADD3 RZ, P1, PT, R34, R94, RZ ;  /* 0x0000005e22ff7210 */ /* 0x000fe40007f3e0ff */
[----:B------:R-:W-:Y:S01]  /*c1700*/  IADD3 RZ, P4, PT, R70, R66, RZ ;  /* 0x0000004246ff7210 */ /* 0x000fe20007f9e0ff */
[----:B------:R-:W-:Y:S02]  /*c1710*/  IMAD.IADD R91, R177, 0x1, R95 ;  /* 0x00000001b15b7824 */ /* 0x000fe400078e025f */
[----:B------:R-:W-:Y:S02]  /*c1720*/  IMAD.X R169, RZ, RZ, RZ, P5 ;  /* 0x000000ffffa97224 */ /* 0x000fe400028e06ff */
[----:B------:R-:W-:Y:S01]  /*c1730*/  IMAD.WIDE.U32 R70, P5, R32, -0x7af74000, R60 ;  /* 0x8508c00020467825 */ /* 0x000fe200078a003c */
[----:B------:R-:W-:-:S03]  /*c1740*/  IADD3.X RZ, P1, PT, R35, R91, RZ, P1, !PT ;  /* 0x0000005b23ff7210 */ /* 0x000fc60000f3e4ff */
[----:B------:R-:W-:Y:S01]  /*c1750*/  IMAD.X R115, RZ, RZ, RZ, P0 ;  /* 0x000000ffff737224 */ /* 0x000fe200000e06ff */
[----:B------:R-:W-:Y:S01]  /*c1760*/  IADD3.X R130, P0, PT, RZ, R131, RZ, P3, !PT ;  /* 0x00000083ff827210 */ /* 0x000fe20001f1e4ff */
[----:B------:R-:W-:Y:S01]  /*c1770*/  IMAD.IADD R61, R164, 0x1, R37 ;  /* 0x00000001a43d7824 */ /* 0x000fe200078e0225 */
[----:B------:R-:W-:Y:S01]  /*c1780*/  IADD3 RZ, P3, PT, R142, R36, RZ ;  /* 0x000000248eff7210 */ /* 0x000fe20007f7e0ff */
[----:B------:R-:W-:Y:S01]  /*c1790*/  IMAD.X R91, RZ, RZ, RZ, P5 ;  /* 0x000000ffff5b7224 */ /* 0x000fe200028e06ff */
[----:B------:R-:W-:Y:S01]  /*c17a0*/  IADD3 RZ, P5, PT, R67, R70, RZ ;  /* 0x0000004643ff7210 */ /* 0x000fe20007fbe0ff */
[----:B------:R-:W-:Y:S01]  /*c17b0*/  IMAD.WIDE.U32 R36, R33, 0x30000000, RZ ;  /* 0x3000000021247825 */ /* 0x000fe200078e00ff */
[----:B------:R-:W-:Y:S02]  /*c17c0*/  MOV R90, R71 ;  /* 0x00000047005a7202 */ /* 0x000fe40000000f00 */
[----:B------:R-:W-:Y:S01]  /*c17d0*/  IADD3.X RZ, P3, PT, R143, R61, RZ, P3, !PT ;  /* 0x0000003d8fff7210 */ /* 0x000fe20001f7e4ff */
[----:B------:R-:W-:Y:S01]  /*c17e0*/  IMAD.WIDE.U32 R70, R32, 0x30000000, RZ ;  /* 0x3000000020467825 */ /* 0x000fe200078e00ff */
[----:B------:R-:W-:-:S02]  /*c17f0*/  IADD3.X R133, P1, PT, R133, R112, RZ, P1, !PT ;  /* 0x0000007085857210 */ /* 0x000fc40000f3e4ff */
[----:B------:R-:W-:Y:S01]  /*c1800*/  IADD3.X R193, P3, PT, R121, R40, RZ, P3, !PT ;  /* 0x0000002879c17210 */ /* 0x000fe20001f7e4ff */
[----:B------:R-:W-:Y:S01]  /*c1810*/  IMAD.WIDE.U32.X R92, R33, -0x7af74000, R90, P5 ;  /* 0x8508c000215c7825 */ /* 0x000fe200028e045a */
[----:B------:R-:W-:Y:S02]  /*c1820*/  IADD3.X R132, P1, PT, R169, R113, RZ, P1, !PT ;  /* 0x00000071a9847210 */ /* 0x000fe40000f3e4ff */
[----:B------:R-:W-:Y:S01]  /*c1830*/  IADD3.X R144, P3, PT, R115, R41, RZ, P3, !PT ;  /* 0x0000002973907210 */ /* 0x000fe20001f7e4ff */
[----:B------:R-:W-:-:S04]  /*c1840*/  IMAD.WIDE.U32 R90, P5, R32, 0x170b5d44, R36 ;  /* 0x170b5d44205a7825 */ /* 0x000fc800078a0024 */
[----:B------:R-:W-:-:S04]  /*c1850*/  IMAD.WIDE.U32 R140, R224, R55, R140 ;  /* 0x00000037e08c7225 */ /* 0x000fc800078e008c */
[----:B------:R-:W-:Y:S01]  /*c1860*/  IMAD.X R61, RZ, RZ, RZ, P5 ;  /* 0x000000ffff3d7224 */ /* 0x000fe200028e06ff */
[----:B------:R-:W-:Y:S01]  /*c1870*/  IADD3 RZ, P5, PT, R90, R71, RZ ;  /* 0x000000475aff7210 */ /* 0x000fe20007fbe0ff */
[----:B------:R-:W-:Y:S01]  /*c1880*/  IMAD.IADD R37, R141, 0x1, R160 ;  /* 0x000000018d257824 */ /* 0x000fe200078e02a0 */
[----:B------:R-:W-:Y:S01]  /*c1890*/  IADD3.X R140, P0, PT, R39, R140, RZ, P0, !PT ;  /* 0x0000008c278c7210 */ /* 0x000fe2000071e4ff */
[----:B------:R-:W-:-:S03]  /*c18a0*/  IMAD.WIDE.U32 R94, R33, -0x45f6b800, RZ ;  /* 0xba094800215e7825 */ /* 0x000fc600078e00ff */
[----:B------:R-:W-:Y:S01]  /*c18b0*/  IADD3.X R141, P0, PT, R130, R37, RZ, P0, !PT ;  /* 0x00000025828d7210 */ /* 0x000fe2000071e4ff */
[C---:B------:R-:W-:Y:S02]  /*c18c0*/  IMAD R66, R32.reuse, -0x7af74000, R60 ;  /* 0x8508c00020427824 */ /* 0x040fe400078e023c */
[----:B------:R-:W-:Y:S01]  /*c18d0*/  IMAD.MOV.U32 R60, RZ, RZ, R91 ;  /* 0x000000ffff3c7224 */ /* 0x000fe200078e005b */
[----:B------:R-:W-:Y:S01]  /*c18e0*/  IADD3.X R167, P0, PT, RZ, RZ, RZ, P0, !PT ;  /* 0x000000ffffa77210 */ /* 0x000fe2000071e4ff */
        /* <DEDUP_REMOVED lines=14> */
[----:B------:R-:W-:Y:S01]  /*c19d0*/  IMAD.IADD R169, R67, 0x1, R66 ;  /* 0x0000000143a97824 */ /* 0x000fe200078e0242 */
[----:B------:R-:W-:Y:S01]  /*c19e0*/  IADD3.X R37, PT, PT, RZ, RZ, RZ, P5, !PT ;  /* 0x000000ffff257210 */ /* 0x000fe20002ffe4ff */
[----:B------:R-:W-:Y:S02]  /*c19f0*/  IMAD.IADD R175, R172, 0x1, R129 ;  /* 0x00000001acaf7824 */ /* 0x000fe400078e0281 */
[----:B------:R-:W-:Y:S01]  /*c1a00*/  IMAD.WIDE.U32 R66, R32, 0xf5138f, RZ ;  /* 0x00f5138f20427825 */ /* 0x000fe200078e00ff */
[----:B------:R-:W-:-:S03]  /*c1a10*/  IADD3.X RZ, P4, PT, R174, R169, RZ, P4, !PT ;  /* 0x000000a9aeff7210 */ /* 0x000fc6000279e4ff */
[----:B------:R-:W-:Y:S01]  /*c1a20*/  IMAD.IADD R129, R143, 0x1, R164 ;  /* 0x000000018f817824 */ /* 0x000fe200078e02a4 */
[----:B------:R-:W-:Y:S01]  /*c1a30*/  IADD3 RZ, P5, PT, R94, R67, RZ ;  /* 0x000000435eff7210 */ /* 0x000fe20007fbe0ff */
[----:B------:R-:W-:-:S03]  /*c1a40*/  IMAD.WIDE.U32 R112, R33, 0x6ca1493b, RZ ;  /* 0x6ca1493b21707825 */ /* 0x000fc600078e00ff */
[----:B------:R-:W-:Y:S01]  /*c1a50*/  IADD3.X R143, P2, PT, R114, R129, RZ, P2, !PT ;  /* 0x00000081728f7210 */ /* 0x000fe2000175e4ff */
[----:B------:R-:W-:Y:S02]  /*c1a60*/  IMAD.MOV.U32 R36, RZ, RZ, R95 ;  /* 0x000000ffff247224 */ /* 0x000fe400078e005f */
[----:B------:R-:W-:Y:S01]  /*c1a70*/  IMAD.X R145, RZ, RZ, RZ, P0 ;  /* 0x000000ffff917224 */ /* 0x000fe200000e06ff */
[----:B------:R-:W-:Y:S01]  /*c1a80*/  IADD3 RZ, P0, PT, R140, R128, RZ ;  /* 0x000000808cff7210 */ /* 0x000fe20007f1e0ff */
[----:B------:R-:W-:Y:S01]  /*c1a90*/  IMAD R6, R32, -0x39c4fa40, R112 ;  /* 0xc63b05c020067824 */ /* 0x000fe200078e0270 */
[----:B------:R-:W-:Y:S01]  /*c1aa0*/  IADD3.X R169, P2, PT, RZ, RZ, RZ, P2, !PT ;  /* 0x000000ffffa97210 */ /* 0x000fe2000175e4ff */
[----:B------:R-:W-:Y:S01]  /*c1ab0*/  IMAD.WIDE.U32.X R36, R33, 0x1a22d9f3, R36, P5 ;  /* 0x1a22d9f321247825 */ /* 0x000fe200028e0424 */
[----:B------:R-:W-:-:S03]  /*c1ac0*/  IADD3.X RZ, P0, PT, R141, R175, RZ, P0, !PT ;  /* 0x000000af8dff7210 */ /* 0x000fc6000071e4ff */
[----:B------:R-:W-:Y:S01]  /*c1ad0*/  IMAD.WIDE.U32 R112, P5, R32, -0x39c4fa40, R112 ;  /* 0xc63b05c020707825 */ /* 0x000fe200078a0070 */
[----:B------:R-:W-:-:S03]  /*c1ae0*/  IADD3.X R167, P0, PT, R167, R56, RZ, P0, !PT ;  /* 0x00000038a7a77210 */ /* 0x000fc6000071e4ff */
[----:B------:R-:W-:Y:S01]  /*c1af0*/  IMAD.WIDE.U32 R128, R32, 0x6ca1493b, RZ ;  /* 0x6ca1493b20807825 */ /* 0x000fe200078e00ff */
[----:B------:R-:W-:-:S03]  /*c1b00*/  IADD3.X R145, P0, PT, R145, R57, RZ, P0, !PT ;  /* 0x0000003991917210 */ /* 0x000fc6000071e4ff */
[----:B------:R-:W-:Y:S01]  /*c1b10*/  IMAD.X R175, RZ, RZ, RZ, P2 ;  /* 0x000000ffffaf7224 */ /* 0x000fe200010e06ff */
[----:B------:R-:W-:Y:S01]  /*c1b20*/  IADD3 RZ, P2, PT, R112, R129, RZ ;  /* 0x0000008170ff7210 */ /* 0x000fe20007f5e0ff */
[----:B------:R-:W-:-:S04]  /*c1b30*/  IMAD.WIDE.U32 R94, R33, 0x17c510ea, RZ ;  /* 0x17c510ea215e7825 */ /* 0x000fc800078e00ff */
[----:B------:R-:W-:Y:S02]  /*c1b40*/  IMAD.X R41, RZ, RZ, RZ, P5 ;  /* 0x000000ffff297224 */ /* 0x000fe400028e06ff */
[----:B------:R-:W-:Y:S02]  /*c1b50*/  IMAD.MOV.U32 R40, RZ, RZ, R113 ;  /* 0x000000ffff287224 */ /* 0x000fe400078e0071 */
[----:B------:R-:W-:Y:S02]  /*c1b60*/  IMAD R69, R32, 0x1ae3a46, R94 ;  /* 0x01ae3a4620457824 */ /* 0x000fe400078e025e */
[----:B------:R-:W-:Y:S02]  /*c1b70*/  IMAD.IADD R63, R162, 0x1, R63 ;  /* 0x00000001a23f7824 */ /* 0x000fe400078e023f */
[----:B------:R-:W-:Y:S01]  /*c1b80*/  IMAD.WIDE.U32.X R40, R33, -0x39c4fa40, R40, P2 ;  /* 0xc63b05c021287825 */ /* 0x000fe200010e0428 */
[----:B------:R-:W-:-:S03]  /*c1b90*/  IADD3 RZ, P2, PT, R142, R62, RZ ;  /* 0x0000003e8eff7210 */ /* 0x000fc60007f5e0ff */
[----:B------:R-:W-:Y:S01]  /*c1ba0*/  IMAD.WIDE.U32 R94, P5, R32, 0x1ae3a46, R94 ;  /* 0x01ae3a46205e7825 */ /* 0x000fe200078a005e */
[----:B------:R-:W-:-:S03]  /*c1bb0*/  IADD3.X RZ, P2, PT, R143, R63, RZ, P2, !PT ;  /* 0x0000003f8fff7210 */ /* 0x000fc6000175e4ff */
[----:B------:R-:W-:Y:S01]  /*c1bc0*/  IMAD.WIDE.U32 R120, R32, 0x17c510ea, RZ ;  /* 0x17c510ea20787825 */ /* 0x000fe200078e00ff */
[----:B------:R-:W-:-:S03]  /*c1bd0*/  IADD3.X R56, P2, PT, R169, R74, RZ, P2, !PT ;  /* 0x0000004aa9387210 */ /* 0x000fc6000175e4ff */
[----:B------:R-:W-:Y:S01]  /*c1be0*/  IMAD.WIDE.U32 R138, R233, R55, R138 ;  /* 0x00000037e98a7225 */ /* 0x000fe200078e008a */
[----:B------:R-:W-:-:S03]  /*c1bf0*/  IADD3.X R74, P2, PT, R175, R75, RZ, P2, !PT ;  /* 0x0000004baf4a7210 */ /* 0x000fc6000175e4ff */
[----:B------:R-:W-:Y:S01]  /*c1c00*/  IMAD.X R115, RZ, RZ, RZ, P5 ;  /* 0x000000ffff737224 */ /* 0x000fe200028e06ff */
[----:B------:R-:W-:Y:S01]  /*c1c10*/  IADD3 RZ, P5, PT, R94, R121, RZ ;  /* 0x000000795eff7210 */ /* 0x000fe20007fbe0ff */
[----:B------:R-:W-:Y:S01]  /*c1c20*/  IMAD.MOV.U32 R114, RZ, RZ, R95 ;  /* 0x000000ffff727224 */ /* 0x000fe200078e005f */
[----:B------:R-:W-:Y:S01]  /*c1c30*/  IADD3.X R138, P0, PT, R167, R138, RZ, P0, !PT ;  /* 0x0000008aa78a7210 */ /* 0x000fe2000071e4ff */
[----:B------:R-:W-:-:S04]  /*c1c40*/  IMAD.WIDE.U32 R140, R232, R17, R140 ;  /* 0x00000011e88c7225 */ /* 0x000fc800078e008c */
[----:B------:R-:W-:Y:S01]  /*c1c50*/  IMAD.IADD R62, R139, 0x1, R173 ;  /* 0x000000018b3e7824 */ /* 0x000fe200078e02ad */
[----:B------:R-:W-:Y:S01]  /*c1c60*/  IADD3 R95, PT, PT, R141, R172, RZ ;  /* 0x000000ac8d5f7210 */ /* 0x000fe20007ffe0ff */
[----:B------:R-:W-:Y:S01]  /*c1c70*/  IMAD.WIDE.U32 R142, R38, 0x6ca1493b, R142 ;  /* 0x6ca1493b268e7825 */ /* 0x000fe200078e008e */
[----:B------:R-:W-:Y:S02]  /*c1c80*/  IADD3.X R141, P3, PT, R193, R140, RZ, P3, !PT ;  /* 0x0000008cc18d7210 */ /* 0x000fe40001f7e4ff */
[----:B------:R-:W-:Y:S01]  /*c1c90*/  IADD3.X R139, P0, PT, R145, R62, RZ, P0, !PT ;  /* 0x0000003e918b7210 */ /* 0x000fe2000071e4ff */
[----:B------:R-:W-:Y:S01]  /*c1ca0*/  IMAD.WIDE.U32.X R114, R33, 0x1ae3a46, R114, P5 ;  /* 0x01ae3a4621727825 */ /* 0x000fe200028e0472 */
[----:B------:R-:W-:Y:S02]  /*c1cb0*/  IADD3.X R33, P4, PT, RZ, R92, RZ, P4, !PT ;  /* 0x0000005cff217210 */ /* 0x000fe4000279e4ff */
[----:B------:R-:W-:Y:S01]  /*c1cc0*/  IADD3.X R142, P1, PT, R133, R142, RZ, P1, !PT ;  /* 0x0000008e858e7210 */ /* 0x000fe20000f3e4ff */
[----:B------:R-:W-:Y:S01]  /*c1cd0*/  IMAD.IADD R57, R143, 0x1, R162 ;  /* 0x000000018f397824 */ /* 0x000fe200078e02a2 */
[----:B------:R-:W-:Y:S01]  /*c1ce0*/  IADD3.X R92, P4, PT, RZ, R93, RZ, P4, !PT ;  /* 0x0000005dff5c7210 */ /* 0x000fe2000279e4ff */
[----:B------:R-:W-:Y:S01]  /*c1cf0*/  IMAD.WIDE.U32 R34, R68, -0x45f6b800, R34 ;  /* 0xba09480044227825 */ /* 0x000fe200078e0022 */
        /* <DEDUP_REMOVED lines=11> */
[----:B------:R-:W-:Y:S01]  /*c1db0*/  IADD3 RZ, P0, PT, R138, R8, RZ ;  /* 0x000000088aff7210 */ /* 0x000fe20007f1e0ff */
[----:B------:R-:W-:Y:S01]  /*c1dc0*/  IMAD.IADD R95, R163, 0x1, R65 ;  /* 0x00000001a35f7824 */ /* 0x000fe200078e0241 */
[----:B------:R-:W-:Y:S01]  /*c1dd0*/  IADD3.X R63, P1, PT, RZ, RZ, RZ, P1, !PT ;  /* 0x000000ffff3f7210 */ /* 0x000fe20000f3e4ff */
[----:B------:R-:W-:Y:S01]  /*c1de0*/  IMAD.WIDE.U32 R136, R225, R55, R136 ;  /* 0x00000037e1887225 */ /* 0x000fe200078e0088 */
[----:B------:R-:W-:-:S02]  /*c1df0*/  IADD3.X R35, P4, PT, R92, R177, RZ, P4, !PT ;  /* 0x000000b15c237210 */ /* 0x000fc4000279e4ff */
[----:B------:R-:W-:Y:S01]  /*c1e00*/  IADD3.X R71, P2, PT, RZ, RZ, RZ, P2, !PT ;  /* 0x000000ffff477210 */ /* 0x000fe2000175e4ff */
[----:B------:R-:W-:Y:S01]  /*c1e10*/  IMAD.X R75, RZ, RZ, RZ, P1 ;  /* 0x000000ffff4b7224 */ /* 0x000fe200008e06ff */
[----:B------:R-:W-:Y:S01]  /*c1e20*/  IADD3.X RZ, P0, PT, R139, R133, RZ, P0, !PT ;  /* 0x000000858bff7210 */ /* 0x000fe2000071e4ff */
[----:B------:R-:W-:Y:S01]  /*c1e30*/  IMAD.IADD R171, R137, 0x1, R171 ;  /* 0x0000000189ab7824 */ /* 0x000fe200078e02ab */
[----:B------:R-:W-:Y:S01]  /*c1e40*/  IADD3 RZ, P5, PT, R142, R96, RZ ;  /* 0x000000608eff7210 */ /* 0x000fe20007fbe0ff */
[----:B------:R-:W-:Y:S01]  /*c1e50*/  IMAD.X R65, RZ, RZ, RZ, P2 ;  /* 0x000000ffff417224 */ /* 0x000fe200010e06ff */
[----:B------:R-:W-:Y:S01]  /*c1e60*/  IADD3.X R9, P4, PT, RZ, RZ, RZ, P4, !PT ;  /* 0x000000ffff097210 */ /* 0x000fe2000279e4ff */
[----:B------:R-:W-:Y:S01]  /*c1e70*/  IMAD.WIDE.U32 R138, R224, R17, R138 ;  /* 0x00000011e08a7225 */ /* 0x000fe200078e008a */
[----:B------:R-:W-:Y:S02]  /*c1e80*/  IADD3 RZ, P1, PT, R34, R70, RZ ;  /* 0x0000004622ff7210 */ /* 0x000fe40007f3e0ff */
[----:B------:R-:W-:Y:S01]  /*c1e90*/  IADD3.X R93, P2, PT, R93, R58, RZ, P0, !PT ;  /* 0x0000003a5d5d7210 */ /* 0x000fe2000075e4ff */
[----:B------:R-:W-:Y:S01]  /*c1ea0*/  IMAD.WIDE.U32 R134, R226, R55, R134 ;  /* 0x00000037e2867225 */ /* 0x000fe200078e0086 */
[----:B------:R-:W-:-:S02]  /*c1eb0*/  IADD3.X RZ, P0, PT, R143, R97, RZ, P5, !PT ;  /* 0x000000618fff7210 */ /* 0x000fc40002f1e4ff */
[----:B------:R-:W-:Y:S01]  /*c1ec0*/  IADD3.X R33, PT, PT, RZ, RZ, RZ, P4, !PT ;  /* 0x000000ffff217210 */ /* 0x000fe200027fe4ff */
[----:B------:R-:W-:Y:S01]  /*c1ed0*/  IMAD.WIDE.U32 R142, R68, 0xf5138f, R142 ;  /* 0x00f5138f448e7825 */ /* 0x000fe200078e008e */
[----:B------:R-:W-:Y:S02]  /*c1ee0*/  IADD3.X RZ, P1, PT, R35, R141, RZ, P1, !PT ;  /* 0x0000008d23ff7210 */ /* 0x000fe40000f3e4ff */
[----:B------:R-:W-:Y:S01]  /*c1ef0*/  IADD3 RZ, P4, PT, R56, R64, RZ ;  /* 0x0000004038ff7210 */ /* 0x000fe20007f9e0ff */
[----:B------:R-:W-:Y:S01]  /*c1f00*/  IMAD.WIDE.U32 R34, R32, 0x30000000, R34 ;  /* 0x3000000020227825 */ /* 0x000fe200078e0022 */
[----:B------:R-:W-:Y:S02]  /*c1f10*/  IADD3.X R8, P2, PT, R113, R59, RZ, P2, !PT ;  /* 0x0000003b71087210 */ /* 0x000fe4000175e4ff */
[----:B------:R-:W-:Y:S01]  /*c1f20*/  IADD3.X R59, P0, PT, R63, R118, RZ, P0, !PT ;  /* 0x000000763f3b7210 */ /* 0x000fe2000071e4ff */
        /* <DEDUP_REMOVED lines=20> */
[----:B------:R-:W-:-:S02]  /*c2070*/  IADD3 RZ, P1, PT, R136, R10, RZ ;  /* 0x0000000a88ff7210 */ /* 0x000fc40007f3e0ff */
[----:B------:R-:W-:Y:S01]  /*c2080*/  IADD3.X R71, P3, PT, R65, R87, RZ, P4, !PT ;  /* 0x0000005741477210 */ /* 0x000fe2000277e4ff */
[----:B------:R-:W-:Y:S01]  /*c2090*/  IMAD R97, R34, -0x7af74001, -R61 ;  /* 0x8508bfff22617824 */ /* 0x000fe200078e0a3d */
[----:B------:R-:W-:Y:S01]  /*c20a0*/  IADD3.X R75, P2, PT, RZ, RZ, RZ, P2, !PT ;  /* 0x000000ffff4b7210 */ /* 0x000fe2000175e4ff */
[----:B------:R-:W-:Y:S01]  /*c20b0*/  IMAD.IADD R141, R165, 0x1, R31 ;  /* 0x00000001a58d7824 */ /* 0x000fe200078e021f */
[----:B------:R-:W-:Y:S01]  /*c20c0*/  IADD3.X R57, P0, PT, R118, R163, RZ, P0, !PT ;  /* 0x000000a376397210 */ /* 0x000fe2000071e4ff */
[----:B------:R-:W-:Y:S01]  /*c20d0*/  IMAD.IADD R67, R131, 0x1, R67 ;  /* 0x0000000183437824 */ /* 0x000fe200078e0243 */
[----:B------:R-:W-:Y:S01]  /*c20e0*/  IADD3.X R143, P5, PT, R60, R11, RZ, P5, !PT ;  /* 0x0000000b3c8f7210 */ /* 0x000fe20002fbe4ff */
[----:B------:R-:W-:Y:S01]  /*c20f0*/  IMAD.WIDE.U32 R10, R8, 0x1, RZ ;  /* 0x00000001080a7825 */ /* 0x000fe200078e00ff */
[----:B------:R-:W-:Y:S02]  /*c2100*/  IADD3.X RZ, P1, PT, R137, R93, RZ, P1, !PT ;  /* 0x0000005d89ff7210 */ /* 0x000fe40000f3e4ff */
[----:B------:R-:W-:Y:S01]  /*c2110*/  IADD3.X R33, P3, PT, R33, R38, RZ, P3, !PT ;  /* 0x0000002621217210 */ /* 0x000fe20001f7e4ff */
[----:B------:R-:W-:Y:S01]  /*c2120*/  IMAD.WIDE.U32 R136, R233, R17, R136 ;  /* 0x00000011e9887225 */ /* 0x000fe200078e0088 */
[----:B------:R-:W-:-:S02]  /*c2130*/  IADD3.X R87, PT, PT, RZ, RZ, RZ, P2, !PT ;  /* 0x000000ffff577210 */ /* 0x000fc400017fe4ff */
[----:B------:R-:W-:Y:S02]  /*c2140*/  IADD3.X R63, P4, PT, RZ, RZ, RZ, P0, !PT ;  /* 0x000000ffff3f7210 */ /* 0x000fe4000079e4ff */
[----:B------:R-:W-:Y:S02]  /*c2150*/  IADD3 RZ, P2, PT, R56, R116, RZ ;  /* 0x0000007438ff7210 */ /* 0x000fe40007f5e0ff */
[----:B------:R-:W-:Y:S01]  /*c2160*/  IADD3.X R59, P0, PT, RZ, RZ, RZ, P5, !PT ;  /* 0x000000ffff3b7210 */ /* 0x000fe20002f1e4ff */
[----:B------:R-:W-:Y:S01]  /*c2170*/  IMAD.X R65, RZ, RZ, RZ, P4 ;  /* 0x000000ffff417224 */ /* 0x000fe200020e06ff */
[----:B------:R-:W-:Y:S01]  /*c2180*/  IADD3.X R35, P5, PT, R75, R88, RZ, P1, !PT ;  /* 0x000000584b237210 */ /* 0x000fe20000fbe4ff */
[----:B------:R-:W-:Y:S01]  /*c2190*/  IMAD.IADD R75, R135, 0x1, R166 ;  /* 0x00000001874b7824 */ /* 0x000fe200078e02a6 */
[----:B------:R-:W-:Y:S01]  /*c21a0*/  IADD3.X R71, P3, PT, R71, R58, RZ, P3, !PT ;  /* 0x0000003a47477210 */ /* 0x000fe20001f7e4ff */
[----:B------:R-:W-:Y:S01]  /*c21b0*/  IMAD.X R39, RZ, RZ, RZ, P0 ;  /* 0x000000ffff277224 */ /* 0x000fe200000e06ff */
[----:B------:R-:W-:Y:S01]  /*c21c0*/  IADD3.X RZ, P1, PT, R57, R95, RZ, P2, !PT ;  /* 0x0000005f39ff7210 */ /* 0x000fe2000173e4ff */
[----:B------:R-:W-:Y:S01]  /*c21d0*/  IMAD.WIDE.U32 R56, R68, 0x6ca1493b, R56 ;  /* 0x6ca1493b44387825 */ /* 0x000fe200078e0038 */
[----:B------:R-:W-:-:S02]  /*c21e0*/  IADD3.X R88, P2, PT, R87, R89, RZ, P5, !PT ;  /* 0x0000005957587210 */ /* 0x000fc40002f5e4ff */
[----:B------:R-:W-:Y:S01]  /*c21f0*/  IADD3.X R139, P5, PT, R33, R138, RZ, P3, !PT ;  /* 0x0000008a218b7210 */ /* 0x000fe20001fbe4ff */
[----:B------:R-:W-:Y:S01]  /*c2200*/  IMAD.IADD R33, R9, 0x1, R97 ;  /* 0x0000000109217824 */ /* 0x000fe200078e0261 */
[----:B------:R-:W-:Y:S01]  /*c2210*/  IADD3 RZ, P0, PT, R34, R10, RZ ;  /* 0x0000000a22ff7210 */ /* 0x000fe20007f1e0ff */
[----:B------:R-:W-:Y:S01]  /*c2220*/  IMAD.IADD R57, R57, 0x1, R204 ;  /* 0x0000000139397824 */ /* 0x000fe200078e02cc */
[----:B------:R-:W-:Y:S01]  /*c2230*/  IADD3.X R134, P2, PT, R35, R134, RZ, P2, !PT ;  /* 0x0000008623867210 */ /* 0x000fe2000175e4ff */
[----:B------:R-:W-:Y:S01]  /*c2240*/  IMAD.WIDE.U32 R34, R33, 0x1, RZ ;  /* 0x0000000121227825 */ /* 0x000fe200078e00ff */
[----:B------:R-:W-:Y:S02]  /*c2250*/  IADD3 RZ, P4, PT, R142, R90, RZ ;  /* 0x0000005a8eff7210 */ /* 0x000fe40007f9e0ff */
[----:B------:R-:W-:Y:S01]  /*c2260*/  IADD3.X R10, P1, PT, R63, R122, RZ, P1, !PT ;  /* 0x0000007a3f0a7210 */ /* 0x000fe20000f3e4ff */
[----:B------:R-:W-:Y:S01]  /*c2270*/  IMAD R63, R8, -0x7af74000, R34 ;  /* 0x8508c000083f7824 */ /* 0x000fe200078e0222 */
[----:B------:R-:W-:-:S02]  /*c2280*/  IADD3.X R71, P5, PT, R71, R170, RZ, P5, !PT ;  /* 0x000000aa47477210 */ /* 0x000fc40002fbe4ff */
[----:B------:R-:W-:Y:S01]  /*c2290*/  IADD3.X R92, P3, PT, RZ, RZ, RZ, P3, !PT ;  /* 0x000000ffff5c7210 */ /* 0x000fe20001f7e4ff */
[----:B------:R-:W-:Y:S01]  /*c22a0*/  IMAD.IADD R38, R11, 0x1, R63 ;  /* 0x000000010b267824 */ /* 0x000fe200078e023f */
[----:B------:R-:W-:Y:S01]  /*c22b0*/  IADD3.X RZ, P4, PT, R143, R91, RZ, P4, !PT ;  /* 0x0000005b8fff7210 */ /* 0x000fe2000279e4ff */
[----:B------:R-:W-:Y:S01]  /*c22c0*/  IMAD.WIDE.U32 R62, R8, -0x45f6b800, RZ ;  /* 0xba094800083e7825 */ /* 0x000fe200078e00ff */
[----:B------:R-:W-:Y:S02]  /*c22d0*/  IADD3.X R92, P5, PT, RZ, R92, RZ, P5, !PT ;  /* 0x0000005cff5c7210 */ /* 0x000fe40002fbe4ff */
[----:B------:R-:W-:Y:S01]  /*c22e0*/  IADD3.X R135, P2, PT, R88, R75, RZ, P2, !PT ;  /* 0x0000004b58877210 */ /* 0x000fe2000175e4ff */
[----:B------:R-:W-:Y:S01]  /*c22f0*/  IMAD.WIDE.U32 R142, R32, -0x45f6b800, R142 ;  /* 0xba094800208e7825 */ /* 0x000fe200078e008e */
[----:B------:R-:W-:Y:S02]  /*c2300*/  IADD3.X R59, P4, PT, R59, R110, RZ, P4, !PT ;  /* 0x0000006e3b3b7210 */ /* 0x000fe4000279e4ff */
[----:B------:R-:W-:Y:S01]  /*c2310*/  IADD3.X R90, PT, PT, RZ, RZ, RZ, P5, P3 ;  /* 0x000000ffff5a7210 */ /* 0x000fe20002fe64ff */
[----:B------:R-:W-:Y:S01]  /*c2320*/  IMAD.WIDE.U32 R34, P5, R8, -0x7af74000, R34 ;  /* 0x8508c00008227825 */ /* 0x000fe200078a0022 */
[----:B------:R-:W-:-:S02]  /*c2330*/  IADD3.X R9, P2, PT, RZ, RZ, RZ, P2, !PT ;  /* 0x000000ffff097210 */ /* 0x000fc4000175e4ff */
[----:B------:R-:W-:Y:S02]  /*c2340*/  IADD3.X R110, P4, PT, R39, R111, RZ, P4, !PT ;  /* 0x0000006f276e7210 */ /* 0x000fe4000279e4ff */
[----:B------:R-:W-:Y:S01]  /*c2350*/  IADD3.X RZ, P0, PT, R61, R38, RZ, P0, !PT ;  /* 0x000000263dff7210 */ /* 0x000fe2000071e4ff */
[----:B------:R-:W-:Y:S01]  /*c2360*/  IMAD.WIDE.U32 R38, R33, 0x30000000, RZ ;  /* 0x3000000021267825 */ /* 0x000fe200078e00ff */
[----:B------:R-:W-:Y:S02]  /*c2370*/  IADD3.X R122, P1, PT, R65, R123, RZ, P1, !PT ;  /* 0x0000007b417a7210 */ /* 0x000fe40000f3e4ff */
[----:B------:R-:W-:Y:S01]  /*c2380*/  IADD3.X R88, PT, PT, RZ, RZ, RZ, P2, !PT ;  /* 0x000000ffff587210 */ /* 0x000fe200017fe4ff */
[--C-:B------:R-:W-:Y:S01]  /*c2390*/  IMAD R97, R8, 0x170b5d44, R38.reuse ;  /* 0x170b5d4408617824 */ /* 0x100fe200078e0226 */
[----:B------:R-:W-:Y:S02]  /*c23a0*/  IADD3.X R58, P4, PT, R59, R56, RZ, P4, !PT ;  /* 0x000000383b3a7210 */ /* 0x000fe4000279e4ff */
[----:B------:R-:W-:Y:S01]  /*c23b0*/  IADD3 RZ, P3, PT, R11, R34, RZ ;  /* 0x000000220bff7210 */ /* 0x000fe20007f7e0ff */
[----:B------:R-:W-:Y:S01]  /*c23c0*/  IMAD.X R11, RZ, RZ, RZ, P5 ;  /* 0x000000ffff0b7224 */ /* 0x000fe200028e06ff */
[----:B------:R-:W-:Y:S01]  /*c23d0*/  IADD3 RZ, P2, PT, R134, R30, RZ ;  /* 0x0000001e86ff7210 */ /* 0x000fe20007f5e0ff */
[----:B------:R-:W-:Y:S01]  /*c23e0*/  IMAD.WIDE.U32 R38, P5, R8, 0x170b5d44, R38 ;  /* 0x170b5d4408267825 */ /* 0x000fe200078a0026 */
[----:B------:R-:W-:-:S02]  /*c23f0*/  IADD3.X R30, P1, PT, R10, R139, RZ, P1, !PT ;  /* 0x0000008b0a1e7210 */ /* 0x000fc40000f3e4ff */
[----:B------:R-:W-:Y:S01]  /*c2400*/  IADD3.X R59, P4, PT, R110, R57, RZ, P4, !PT ;  /* 0x000000396e3b7210 */ /* 0x000fe2000279e4ff */
[----:B------:R-:W-:Y:S01]  /*c2410*/  IMAD.MOV.U32 R10, RZ, RZ, R35 ;  /* 0x000000ffff0a7224 */ /* 0x000fe200078e0023 */
[----:B------:R-:W-:Y:S01]  /*c2420*/  IADD3.X R31, P1, PT, R122, R71, RZ, P1, !PT ;  /* 0x000000477a1f7210 */ /* 0x000fe20000f3e4ff */
[----:B------:R-:W-:Y:S01]  /*c2430*/  IMAD.X R65, RZ, RZ, RZ, P5 ;  /* 0x000000ffff417224 */ /* 0x000fe200028e06ff */
[----:B------:R-:W-:Y:S01]  /*c2440*/  IADD3.X R75, P5, PT, RZ, RZ, RZ, P4, !PT ;  /* 0x000000ffff4b7210 */ /* 0x000fe200027be4ff */
[C---:B------:R-:W-:Y:S01]  /*c2450*/  IMAD.WIDE.U32 R34, R33.reuse, -0x45f6b800, RZ ;  /* 0xba09480021227825 */ /* 0x040fe200078e00ff */
[----:B------:R-:W-:Y:S02]  /*c2460*/  IADD3 RZ, P4, PT, R58, R66, RZ ;  /* 0x000000423aff7210 */ /* 0x000fe40007f9e0ff */
[----:B------:R-:W-:Y:S01]  /*c2470*/  IADD3.X R123, P1, PT, RZ, RZ, RZ, P1, !PT ;  /* 0x000000ffff7b7210 */ /* 0x000fe20000f3e4ff */
[----:B------:R-:W-:Y:S01]  /*c2480*/  IMAD.WIDE.U32.X R10, R33, -0x7af74000, R10, P3 ;  /* 0x8508c000210a7825 */ /* 0x000fe200018e040a */
[----:B------:R-:W-:-:S02]  /*c2490*/  IADD3.X RZ, P4, PT, R59, R67, RZ, P4, !PT ;  /* 0x000000433bff7210 */ /* 0x000fc4000279e4ff */
[----:B------:R-:W-:Y:S01]  /*c24a0*/  IADD3.X R87, PT, PT, RZ, RZ, RZ, P5, !PT ;  /* 0x000000ffff577210 */ /* 0x000fe20002ffe4ff */
[----:B------:R-:W-:Y:S01]  /*c24b0*/  IMAD.WIDE.U32 R56, R8, 0x30000000, RZ ;  /* 0x3000000008387825 */ /* 0x000fe200078e00ff */
[----:B------:R-:W-:Y:S02]  /*c24c0*/  IADD3.X R71, P0, PT, RZ, R10, RZ, P0, !PT ;  /* 0x0000000aff477210 */ /* 0x000fe4000071e4ff */
[----:B------:R-:W-:Y:S01]  /*c24d0*/  IADD3.X R75, P4, PT, R75, R36, RZ, P4, !PT ;  /* 0x000000244b4b7210 */ /* 0x000fe2000279e4ff */
[----:B------:R-:W-:Y:S01]  /*c24e0*/  IMAD.X R133, RZ, RZ, RZ, P1 ;  /* 0x000000ffff857224 */ /* 0x000fe200008e06ff */
[----:B------:R-:W-:Y:S01]  /*c24f0*/  IADD3 RZ, P5, PT, R38, R57, RZ ;  /* 0x0000003926ff7210 */ /* 0x000fe20007fbe0ff */
[C-C-:B------:R-:W-:Y:S01]  /*c2500*/  IMAD R91, R8.reuse, 0x1ef3622f, R34.reuse ;  /* 0x1ef3622f085b7824 */ /* 0x140fe200078e0222 */
[----:B------:R-:W-:Y:S01]  /*c2510*/  IADD3.X R36, P0, PT, RZ, R11, RZ, P0, !PT ;  /* 0x0000000bff247210 */ /* 0x000fe2000071e4ff */
[----:B------:R-:W-:Y:S01]  /*c2520*/  IMAD.WIDE.U32 R34, P1, R8, 0x1ef3622f, R34 ;  /* 0x1ef3622f08227825 */ /* 0x000fe20007820022 */
[----:B------:R-:W-:-:S02]  /*c2530*/  IADD3.X RZ, P2, PT, R135, R141, RZ, P2, !PT ;  /* 0x0000008d87ff7210 */ /* 0x000fc4000175e4ff */
[----:B------:R-:W-:Y:S01]  /*c2540*/  IADD3.X R142, P0, PT, R71, R142, RZ, P0, !PT ;  /* 0x0000008e478e7210 */ /* 0x000fe2000071e4ff */
[----:B------:R-:W-:Y:S02]  /*c2550*/  IMAD.MOV.U32 R64, RZ, RZ, R39 ;  /* 0x000000ffff407224 */ /* 0x000fe400078e0027 */
[----:B------:R-:W-:Y:S01]  /*c2560*/  IMAD.X R61, RZ, RZ, RZ, P1 ;  /* 0x000000ffff3d7224 */ /* 0x000fe200008e06ff */
[----:B------:R-:W-:Y:S01]  /*c2570*/  IADD3 RZ, P1, PT, R34, R63, RZ ;  /* 0x0000003f22ff7210 */ /* 0x000fe20007f3e0ff */
[----:B------:R-:W-:Y:S01]  /*c2580*/  IMAD.WIDE.U32 R38, R68, 0x17c510ea, R30 ;  /* 0x17c510ea44267825 */ /* 0x000fe200078e001e */
[----:B------:R-:W-:-:S03]  /*c2590*/  IADD3.X R68, P4, PT, R87, R37, RZ, P4, !PT ;  /* 0x0000002557447210 */ /* 0x000fc6000279e4ff */
[----:B------:R-:W-:Y:S01]  /*c25a0*/  IMAD.MOV.U32 R60, RZ, RZ, R35 ;  /* 0x000000ffff3c7224 */ /* 0x000fe200078e0023 */
[----:B------:R-:W-:Y:S01]  /*c25b0*/  IADD3.X R38, P4, PT, R75, R38, RZ, P4, !PT ;  /* 0x000000264b267210 */ /* 0x000fe2000279e4ff */
[----:B------:R-:W-:-:S04]  /*c25c0*/  IMAD.WIDE.U32 R34, R33, 0xf5138f, RZ ;  /* 0x00f5138f21227825 */ /* 0x000fc800078e00ff */
        /* <DEDUP_REMOVED lines=14> */
[----:B------:R-:W-:Y:S01]  /*c26b0*/  IMAD R93, R8, -0x39c4fa40, R34 ;  /* 0xc63b05c0085d7824 */ /* 0x000fe200078e0222 */
[----:B------:R-:W-:Y:S01]  /*c26c0*/  IADD3.X R39, P4, PT, R68, R39, RZ, P4, !PT ;  /* 0x0000002744277210 */ /* 0x000fe2000279e4ff */
[----:B------:R-:W-:Y:S01]  /*c26d0*/  IMAD.WIDE.U32.X R64, R33, 0x170b5d44, R64, P5 ;  /* 0x170b5d4421407825 */ /* 0x000fe200028e0440 */
[----:B------:R-:W-:Y:S02]  /*c26e0*/  IADD3.X RZ, P0, PT, R31, R205, RZ, P0, !PT ;  /* 0x000000cd1fff7210 */ /* 0x000fe4000071e4ff */
[----:B------:R-:W-:Y:S01]  /*c26f0*/  IADD3.X R117, P4, PT, RZ, RZ, RZ, P4, !PT ;  /* 0x000000ffff757210 */ /* 0x000fe2000279e4ff */
[----:B------:R-:W-:-:S04]  /*c2700*/  IMAD.WIDE.U32 R34, P5, R8, -0x39c4fa40, R34 ;  /* 0xc63b05c008227825 */ /* 0x000fc800078a0022 */
[----:B------:R-:W-:Y:S01]  /*c2710*/  IMAD.WIDE.U32 R36, R33, 0x17c510ea, RZ ;  /* 0x17c510ea21247825 */ /* 0x000fe200078e00ff */
[----:B------:R-:W-:-:S03]  /*c2720*/  IADD3.X R71, PT, PT, RZ, RZ, RZ, P5, !PT ;  /* 0x000000ffff477210 */ /* 0x000fc60002ffe4ff */
[----:B------:R-:W-:Y:S01]  /*c2730*/  IMAD.MOV.U32 R70, RZ, RZ, R35 ;  /* 0x000000ffff467224 */ /* 0x000fe200078e0023 */
[----:B------:R-:W-:Y:S01]  /*c2740*/  IADD3.X R35, P0, PT, R123, R126, RZ, P0, !PT ;  /* 0x0000007e7b237210 */ /* 0x000fe2000071e4ff */
[C-C-:B------:R-:W-:Y:S02]  /*c2750*/  IMAD R95, R8.reuse, 0x1ae3a46, R36.reuse ;  /* 0x01ae3a46085f7824 */ /* 0x140fe400078e0224 */
[----:B------:R-:W-:Y:S01]  /*c2760*/  IMAD.WIDE.U32 R36, P5, R8, 0x1ae3a46, R36 ;  /* 0x01ae3a4608247825 */ /* 0x000fe200078a0024 */
[----:B------:R-:W-:-:S03]  /*c2770*/  IADD3.X R127, P0, PT, R133, R127, RZ, P0, !PT ;  /* 0x0000007f857f7210 */ /* 0x000fc6000071e4ff */
[----:B------:R-:W-:Y:S01]  /*c2780*/  IMAD.WIDE.U32 R74, R8, 0x6ca1493b, RZ ;  /* 0x6ca1493b084a7825 */ /* 0x000fe200078e00ff */
[----:B------:R-:W-:-:S03]  /*c2790*/  IADD3.X R35, P0, PT, R35, R92, RZ, P0, !PT ;  /* 0x0000005c23237210 */ /* 0x000fc6000071e4ff */
[----:B------:R-:W-:Y:S02]  /*c27a0*/  IMAD.MOV.U32 R30, RZ, RZ, R37 ;  /* 0x000000ffff1e7224 */ /* 0x000fe400078e0025 */
[----:B------:R-:W-:Y:S02]  /*c27b0*/  IMAD.IADD R37, R97, 0x1, R57 ;  /* 0x0000000161257824 */ /* 0x000fe400078e0239 */
[----:B------:R-:W-:Y:S01]  /*c27c0*/  IMAD.WIDE.U32.X R60, R33, 0x1ef3622f, R60, P1 ;  /* 0x1ef3622f213c7825 */ /* 0x000fe200008e043c */
[----:B------:R-:W-:Y:S02]  /*c27d0*/  IADD3 RZ, P1, PT, R142, R56, RZ ;  /* 0x000000388eff7210 */ /* 0x000fe40007f3e0ff */
[----:B------:R-:W-:Y:S01]  /*c27e0*/  IADD3.X R56, P0, PT, R127, R90, RZ, P0, !PT ;  /* 0x0000005a7f387210 */ /* 0x000fe2000071e4ff */
[----:B------:R-:W-:Y:S01]  /*c27f0*/  IMAD.X R119, RZ, RZ, RZ, P4 ;  /* 0x000000ffff777224 */ /* 0x000fe200020e06ff */
[----:B------:R-:W-:Y:S01]  /*c2800*/  IADD3 RZ, P4, PT, R34, R75, RZ ;  /* 0x0000004b22ff7210 */ /* 0x000fe20007f9e0ff */
[----:B------:R-:W-:Y:S01]  /*c2810*/  IMAD.WIDE.U32 R86, R8, 0x17c510ea, RZ ;  /* 0x17c510ea08567825 */ /* 0x000fe200078e00ff */
[----:B------:R-:W-:-:S03]  /*c2820*/  IADD3.X RZ, P1, PT, R143, R37, RZ, P1, !PT ;  /* 0x000000258fff7210 */ /* 0x000fc60000f3e4ff */
[----:B------:R-:W-:Y:S02]  /*c2830*/  IMAD.IADD R57, R6, 0x1, R129 ;  /* 0x0000000106397824 */ /* 0x000fe400078e0281 */
[----:B------:R-:W-:Y:S01]  /*c2840*/  IMAD.WIDE.U32.X R10, R33, 0x1a22d9f3, R10, P3 ;  /* 0x1a22d9f3210a7825 */ /* 0x000fe200018e040a */
[----:B------:R-:W-:-:S03]  /*c2850*/  IADD3 RZ, P3, PT, R38, R128, RZ ;  /* 0x0000008026ff7210 */ /* 0x000fc60007f7e0ff */
[----:B------:R-:W-:Y:S01]  /*c2860*/  IMAD.IADD R37, R137, 0x1, R168 ;  /* 0x0000000189257824 */ /* 0x000fe200078e02a8 */
[----:B------:R-:W-:Y:S01]  /*c2870*/  IADD3.X RZ, P3, PT, R39, R57, RZ, P3, !PT ;  /* 0x0000003927ff7210 */ /* 0x000fe20001f7e4ff */
[----:B------:R-:W-:Y:S01]  /*c2880*/  IMAD.WIDE.U32.X R70, R33, -0x39c4fa40, R70, P4 ;  /* 0xc63b05c021467825 */ /* 0x000fe200020e0446 */
[----:B------:R-:W-:Y:S02]  /*c2890*/  IADD3.X R137, P4, PT, R35, R136, RZ, P0, !PT ;  /* 0x0000008823897210 */ /* 0x000fe4000079e4ff */
[----:B------:R-:W-:Y:S01]  /*c28a0*/  IADD3.X R35, P1, PT, R111, R64, RZ, P1, !PT ;  /* 0x000000406f237210 */ /* 0x000fe20000f3e4ff */
[----:B------:R-:W-:Y:S01]  /*c28b0*/  IMAD.X R31, RZ, RZ, RZ, P5 ;  /* 0x000000ffff1f7224 */ /* 0x000fe200028e06ff */
[----:B------:R-:W-:Y:S01]  /*c28c0*/  IADD3 RZ, P5, PT, R36, R87, RZ ;  /* 0x0000005724ff7210 */ /* 0x000fe20007fbe0ff */
[----:B------:R-:W-:Y:S01]  /*c28d0*/  IMAD.WIDE.U32 R58, R32, 0xf5138f, R58 ;  /* 0x00f5138f203a7825 */ /* 0x000fe200078e003a */
[----:B------:R-:W-:Y:S02]  /*c28e0*/  IADD3.X R64, P1, PT, R113, R65, RZ, P1, !PT ;  /* 0x0000004171407210 */ /* 0x000fe40000f3e4ff */
[----:B------:R-:W-:Y:S01]  /*c28f0*/  IADD3 R57, PT, PT, R91, R63, RZ ;  /* 0x0000003f5b397210 */ /* 0x000fe20007ffe0ff */
[----:B------:R-:W-:Y:S01]  /*c2900*/  IMAD.WIDE.U32.X R30, R33, 0x1ae3a46, R30, P5 ;  /* 0x01ae3a46211e7825 */ /* 0x000fe200028e041e */
        /* <DEDUP_REMOVED lines=9> */
[----:B------:R-:W-:Y:S01]  /*c29a0*/  IMAD.WIDE.U32 R34, R142, -0x1, RZ ;  /* 0xffffffff8e227825 */ /* 0x000fe200078e00ff */
[----:B------:R-:W-:-:S02]  /*c29b0*/  IADD3.X R63, P3, PT, RZ, RZ, RZ, P3, !PT ;  /* 0x000000ffff3f7210 */ /* 0x000fc40001f7e4ff */
[----:B------:R-:W-:Y:S01]  /*c29c0*/  IADD3.X R62, P0, PT, RZ, RZ, RZ, P0, !PT ;  /* 0x000000ffff3e7210 */ /* 0x000fe2000071e4ff */
[----:B------:R-:W-:Y:S01]  /*c29d0*/  IMAD R111, R142, -0x7af74001, -R97 ;  /* 0x8508bfff8e6f7824 */ /* 0x000fe200078e0a61 */
[----:B------:R-:W-:Y:S01]  /*c29e0*/  IADD3.X R40, P5, PT, R40, R137, RZ, P5, !PT ;  /* 0x0000008928287210 */ /* 0x000fe20002fbe4ff */
[----:B------:R-:W-:Y:S01]  /*c29f0*/  IMAD.X R65, RZ, RZ, RZ, P3 ;  /* 0x000000ffff417224 */ /* 0x000fe200018e06ff */
[----:B------:R-:W-:Y:S01]  /*c2a00*/  IADD3.X R62, P4, PT, RZ, R62, RZ, P4, !PT ;  /* 0x0000003eff3e7210 */ /* 0x000fe2000279e4ff */
[----:B------:R-:W-:Y:S01]  /*c2a10*/  IMAD.IADD R35, R35, 0x1, R111 ;  /* 0x0000000123237824 */ /* 0x000fe200078e026f */
[----:B------:R-:W-:Y:S01]  /*c2a20*/  IADD3.X R41, P5, PT, R41, R56, RZ, P5, !PT ;  /* 0x0000003829297210 */ /* 0x000fe20002fbe4ff */
[----:B------:R-:W-:Y:S01]  /*c2a30*/  IMAD.WIDE.U32 R36, R34, 0x1, RZ ;  /* 0x0000000122247825 */ /* 0x000fe200078e00ff */
[----:B------:R-:W-:Y:S02]  /*c2a40*/  IADD3.X RZ, P3, PT, R59, R57, RZ, P1, !PT ;  /* 0x000000393bff7210 */ /* 0x000fe40000f7e4ff */
[----:B------:R-:W-:Y:S01]  /*c2a50*/  IADD3.X R117, PT, PT, RZ, RZ, RZ, P4, P0 ;  /* 0x000000ffff757210 */ /* 0x000fe200027e04ff */
[----:B------:R-:W-:Y:S01]  /*c2a60*/  IMAD.WIDE.U32 R56, R32, 0x6ca1493b, R38 ;  /* 0x6ca1493b20387825 */ /* 0x000fe200078e0026 */
[----:B------:R-:W-:-:S02]  /*c2a70*/  IADD3 RZ, P0, PT, R40, R120, RZ ;  /* 0x0000007828ff7210 */ /* 0x000fc40007f1e0ff */
[----:B------:R-:W-:Y:S01]  /*c2a80*/  IADD3 RZ, P4, PT, R142, R36, RZ ;  /* 0x000000248eff7210 */ /* 0x000fe20007f9e0ff */
[----:B------:R-:W-:Y:S01]  /*c2a90*/  IMAD.WIDE.U32 R38, R35, 0x1, RZ ;  /* 0x0000000123267825 */ /* 0x000fe200078e00ff */
[----:B------:R-:W-:Y:S02]  /*c2aa0*/  IADD3.X R111, P5, PT, RZ, RZ, RZ, P5, !PT ;  /* 0x000000ffff6f7210 */ /* 0x000fe40002fbe4ff */
[----:B------:R-:W-:Y:S01]  /*c2ab0*/  IADD3.X R63, P3, PT, R63, R60, RZ, P3, !PT ;  /* 0x0000003c3f3f7210 */ /* 0x000fe20001f7e4ff */
[----:B------:R-:W-:Y:S02]  /*c2ac0*/  IMAD.IADD R33, R69, 0x1, R121 ;  /* 0x0000000145217824 */ /* 0x000fe400078e0279 */
[----:B------:R-:W-:Y:S01]  /*c2ad0*/  IMAD R36, R34, -0x7af74000, R38 ;  /* 0x8508c00022247824 */ /* 0x000fe200078e0226 */
[----:B------:R-:W-:Y:S01]  /*c2ae0*/  IADD3.X R60, P3, PT, R65, R61, RZ, P3, !PT ;  /* 0x0000003d413c7210 */ /* 0x000fe20001f7e4ff */
[----:B------:R-:W-:Y:S01]  /*c2af0*/  IMAD.X R113, RZ, RZ, RZ, P5 ;  /* 0x000000ffff717224 */ /* 0x000fe200028e06ff */
[----:B------:R-:W-:Y:S01]  /*c2b00*/  IADD3.X RZ, P1, PT, R41, R33, RZ, P0, !PT ;  /* 0x0000002129ff7210 */ /* 0x000fe2000073e4ff */
[----:B------:R-:W-:Y:S01]  /*c2b10*/  IMAD.WIDE.U32 R32, R32, 0x17c510ea, R40 ;  /* 0x17c510ea20207825 */ /* 0x000fe200078e0028 */
[----:B------:R-:W-:-:S02]  /*c2b20*/  IADD3.X R56, P3, PT, R63, R56, RZ, P3, !PT ;  /* 0x000000383f387210 */ /* 0x000fc40001f7e4ff */
[----:B------:R-:W-:Y:S01]  /*c2b30*/  IADD3.X R111, P1, PT, R111, R114, RZ, P1, !PT ;  /* 0x000000726f6f7210 */ /* 0x000fe20000f3e4ff */
[----:B------:R-:W-:-:S03]  /*c2b40*/  IMAD.WIDE.U32 R38, P0, R34, -0x7af74000, R38 ;  /* 0x8508c00022267825 */ /* 0x000fc60007800026 */
[----:B------:R-:W-:Y:S01]  /*c2b50*/  IADD3.X R114, P1, PT, R113, R115, RZ, P1, !PT ;  /* 0x0000007371727210 */ /* 0x000fe20000f3e4ff */
[C---:B------:R-:W-:Y:S01]  /*c2b60*/  IMAD.IADD R40, R37.reuse, 0x1, R36 ;  /* 0x0000000125287824 */ /* 0x040fe200078e0224 */
[----:B------:R-:W-:Y:S01]  /*c2b70*/  IADD3 RZ, P5, PT, R37, R38, RZ ;  /* 0x0000002625ff7210 */ /* 0x000fe20007fbe0ff */
[----:B------:R-:W-:Y:S01]  /*c2b80*/  IMAD.IADD R37, R57, 0x1, R6 ;  /* 0x0000000139257824 */ /* 0x000fe200078e0206 */
[----:B------:R-:W-:Y:S01]  /*c2b90*/  IADD3.X R41, PT, PT, RZ, RZ, RZ, P0, !PT ;  /* 0x000000ffff297210 */ /* 0x000fe200007fe4ff */
[----:B------:R-:W-:Y:S01]  /*c2ba0*/  IMAD.IADD R61, R89, 0x1, R67 ;  /* 0x00000001593d7824 */ /* 0x000fe200078e0243 */
[----:B------:R-:W-:Y:S01]  /*c2bb0*/  IADD3.X RZ, P4, PT, R97, R40, RZ, P4, !PT ;  /* 0x0000002861ff7210 */ /* 0x000fe2000279e4ff */
[----:B------:R-:W-:Y:S01]  /*c2bc0*/  IMAD.MOV.U32 R40, RZ, RZ, R39 ;  /* 0x000000ffff287224 */ /* 0x000fe200078e0027 */
[----:B------:R-:W-:Y:S01]  /*c2bd0*/  IADD3 RZ, P0, PT, R56, R66, RZ ;  /* 0x0000004238ff7210 */ /* 0x000fe20007f1e0ff */
[----:B------:R-:W-:Y:S01]  /*c2be0*/  IMAD.WIDE.U32 R38, R34, 0x30000000, RZ ;  /* 0x3000000022267825 */ /* 0x000fe200078e00ff */
[----:B------:R-:W-:-:S02]  /*c2bf0*/  IADD3.X R57, P3, PT, R60, R37, RZ, P3, !PT ;  /* 0x000000253c397210 */ /* 0x000fc40001f7e4ff */
[----:B------:R-:W-:Y:S01]  /*c2c00*/  IADD3.X R111, P1, PT, R111, R62, RZ, P1, !PT ;  /* 0x0000003e6f6f7210 */ /* 0x000fe20000f3e4ff */
[----:B------:R-:W-:Y:S01]  /*c2c10*/  IMAD.WIDE.U32.X R40, R35, -0x7af74000, R40, P5 ;  /* 0x8508c00023287825 */ /* 0x000fe200028e0428 */
[----:B------:R-:W-:Y:S02]  /*c2c20*/  IADD3.X RZ, P0, PT, R57, R61, RZ, P0, !PT ;  /* 0x0000003d39ff7210 */ /* 0x000fe4000071e4ff */
[----:B------:R-:W-:Y:S01]  /*c2c30*/  IADD3.X R67, P3, PT, RZ, RZ, RZ, P3, !PT ;  /* 0x000000ffff437210 */ /* 0x000fe20001f7e4ff */
        /* <DEDUP_REMOVED lines=8> */
[----:B------:R-:W-:Y:S01]  /*c2cc0*/  IMAD.X R97, RZ, RZ, RZ, P3 ;  /* 0x000000ffff617224 */ /* 0x000fe200018e06ff */
[----:B------:R-:W-:Y:S01]  /*c2cd0*/  IADD3 RZ, P3, PT, R60, R38, RZ ;  /* 0x000000263cff7210 */ /* 0x000fe20007f7e0ff */
[----:B------:R-:W-:Y:S02]  /*c2ce0*/  IMAD.IADD R91, R61, 0x1, R91 ;  /* 0x000000013d5b7824 */ /* 0x000fe400078e025b */
        /* <DEDUP_REMOVED lines=9> */
[----:B------:R-:W-:-:S02]  /*c2d80*/  IADD3.X R41, P4, PT, RZ, RZ, RZ, P4, !PT ;  /* 0x000000ffff297210 */ /* 0x000fc4000279e4ff */
[----:B------:R-:W-:Y:S01]  /*c2d90*/  IADD3.X RZ, P3, PT, R61, R39, RZ, P3, !PT ;  /* 0x000000273dff7210 */ /* 0x000fe20001f7e4ff */
[----:B------:R-:W-:Y:S01]  /*c2da0*/  IMAD.WIDE.U32 R10, R35, -0x45f6b800, RZ ;  /* 0xba094800230a7825 */ /* 0x000fe200078e00ff */
[----:B------:R-:W-:Y:S02]  /*c2db0*/  IADD3.X R33, P0, PT, R6, R69, RZ, P0, !PT ;  /* 0x0000004506217210 */ /* 0x000fe4000071e4ff */
[----:B------:R-:W-:Y:S01]  /*c2dc0*/  IADD3.X R67, PT, PT, RZ, RZ, RZ, P4, !PT ;  /* 0x000000ffff437210 */ /* 0x000fe200027fe4ff */
[C-C-:B------:R-:W-:Y:S01]  /*c2dd0*/  IMAD R65, R34.reuse, 0x1ef3622f, R10.reuse ;  /* 0x1ef3622f22417824 */ /* 0x140fe200078e020a */
[----:B------:R-:W-:Y:S01]  /*c2de0*/  IADD3.X R41, P3, PT, R41, R58, RZ, P3, !PT ;  /* 0x0000003a29297210 */ /* 0x000fe20001f7e4ff */
[----:B------:R-:W-:Y:S01]  /*c2df0*/  IMAD.IADD R91, R93, 0x1, R75 ;  /* 0x000000015d5b7824 */ /* 0x000fe200078e024b */
[----:B------:R-:W-:Y:S01]  /*c2e00*/  IADD3.X R69, P0, PT, RZ, RZ, RZ, P0, !PT ;  /* 0x000000ffff457210 */ /* 0x000fe2000071e4ff */
[----:B------:R-:W-:Y:S01]  /*c2e10*/  IMAD.WIDE.U32 R10, P5, R34, 0x1ef3622f, R10 ;  /* 0x1ef3622f220a7825 */ /* 0x000fe200078a000a */
[----:B------:R-:W-:-:S02]  /*c2e20*/  IADD3 RZ, P4, PT, R32, R74, RZ ;  /* 0x0000004a20ff7210 */ /* 0x000fc40007f9e0ff */
[----:B------:R-:W-:Y:S01]  /*c2e30*/  IADD3.X R58, P3, PT, R67, R59, RZ, P3, !PT ;  /* 0x0000003b433a7210 */ /* 0x000fe20001f7e4ff */
[----:B------:R-:W-:Y:S01]  /*c2e40*/  IMAD.WIDE.U32 R56, R8, 0xf5138f, R56 ;  /* 0x00f5138f08387825 */ /* 0x000fe200078e0038 */
[----:B------:R-:W-:Y:S02]  /*c2e50*/  IADD3.X RZ, P4, PT, R33, R91, RZ, P4, !PT ;  /* 0x0000005b21ff7210 */ /* 0x000fe4000279e4ff */
[----:B------:R-:W-:Y:S01]  /*c2e60*/  IADD3.X R67, P1, PT, R114, R117, RZ, P1, !PT ;  /* 0x0000007572437210 */ /* 0x000fe20000f3e4ff */
[----:B------:R-:W-:-:S04]  /*c2e70*/  IMAD.WIDE.U32 R36, R34, -0x45f6b800, RZ ;  /* 0xba09480022247825 */ /* 0x000fc800078e00ff */
[----:B------:R-:W-:Y:S01]  /*c2e80*/  IMAD.X R39, RZ, RZ, RZ, P5 ;  /* 0x000000ffff277224 */ /* 0x000fe200028e06ff */
[----:B------:R-:W-:Y:S01]  /*c2e90*/  IADD3.X R56, P5, PT, R41, R56, RZ, P3, !PT ;  /* 0x0000003829387210 */ /* 0x000fe20001fbe4ff */
[----:B------:R-:W-:Y:S02]  /*c2ea0*/  IMAD.IADD R89, R57, 0x1, R89 ;  /* 0x0000000139597824 */ /* 0x000fe400078e0259 */
[----:B------:R-:W-:Y:S01]  /*c2eb0*/  IMAD.X R75, RZ, RZ, RZ, P0 ;  /* 0x000000ffff4b7224 */ /* 0x000fe200000e06ff */
[----:B------:R-:W-:Y:S01]  /*c2ec0*/  IADD3 RZ, P0, PT, R10, R37, RZ ;  /* 0x000000250aff7210 */ /* 0x000fe20007f1e0ff */
[----:B------:R-:W-:Y:S01]  /*c2ed0*/  IMAD.MOV.U32 R38, RZ, RZ, R11 ;  /* 0x000000ffff267224 */ /* 0x000fe200078e000b */
[----:B------:R-:W-:Y:S01]  /*c2ee0*/  IADD3.X R57, P5, PT, R58, R89, RZ, P5, !PT ;  /* 0x000000593a397210 */ /* 0x000fe20002fbe4ff */
[----:B------:R-:W-:Y:S01]  /*c2ef0*/  IMAD.WIDE.U32 R134, R225, R17, R134 ;  /* 0x00000011e1867225 */ /* 0x000fe200078e0086 */
[----:B------:R-:W-:Y:S02]  /*c2f00*/  IADD3.X R10, P4, PT, R69, R70, RZ, P4, !PT ;  /* 0x00000046450a7210 */ /* 0x000fe4000279e4ff */
[----:B------:R-:W-:Y:S01]  /*c2f10*/  IADD3 RZ, P3, PT, R56, R36, RZ ;  /* 0x0000002438ff7210 */ /* 0x000fe20007f7e0ff */
[----:B------:R-:W-:Y:S01]  /*c2f20*/  IMAD.IADD R37, R65, 0x1, R37 ;  /* 0x0000000141257824 */ /* 0x000fe200078e0225 */
[----:B------:R-:W-:Y:S01]  /*c2f30*/  IADD3.X R70, P4, PT, R75, R71, RZ, P4, !PT ;  /* 0x000000474b467210 */ /* 0x000fe2000279e4ff */
[----:B------:R-:W-:Y:S01]  /*c2f40*/  IMAD.WIDE.U32.X R38, R35, 0x1ef3622f, R38, P0 ;  /* 0x1ef3622f23267825 */ /* 0x000fe200000e0426 */
[----:B------:R-:W-:-:S02]  /*c2f50*/  IADD3.X R11, P0, PT, R111, R134, RZ, P1, !PT ;  /* 0x000000866f0b7210 */ /* 0x000fc40000f1e4ff */
[----:B------:R-:W-:Y:S01]  /*c2f60*/  IADD3.X R59, P5, PT, RZ, RZ, RZ, P5, !PT ;  /* 0x000000ffff3b7210 */ /* 0x000fe20002fbe4ff */
[----:B------:R-:W-:Y:S01]  /*c2f70*/  IMAD.IADD R6, R135, 0x1, R165 ;  /* 0x0000000187067824 */ /* 0x000fe200078e02a5 */
[----:B------:R-:W-:Y:S01]  /*c2f80*/  IADD3.X RZ, P3, PT, R57, R37, RZ, P3, !PT ;  /* 0x0000002539ff7210 */ /* 0x000fe20001f7e4ff */
[----:B------:R-:W-:Y:S01]  /*c2f90*/  IMAD.WIDE.U32 R32, R8, 0x6ca1493b, R32 ;  /* 0x6ca1493b08207825 */ /* 0x000fe200078e0020 */
[----:B------:R-:W-:Y:S02]  /*c2fa0*/  IADD3.X R10, P4, PT, R10, R11, RZ, P4, !PT ;  /* 0x0000000b0a0a7210 */ /* 0x000fe4000279e4ff */
[----:B------:R-:W-:Y:S01]  /*c2fb0*/  IADD3.X R59, P3, PT, R59, R38, RZ, P3, !PT ;  /* 0x000000263b3b7210 */ /* 0x000fe20001f7e4ff */
[----:B------:R-:W-:Y:S01]  /*c2fc0*/  IMAD.X R11, RZ, RZ, RZ, P5 ;  /* 0x000000ffff0b7224 */ /* 0x000fe200028e06ff */
[----:B------:R-:W-:Y:S01]  /*c2fd0*/  IADD3.X R67, P0, PT, R67, R6, RZ, P0, !PT ;  /* 0x0000000643437210 */ /* 0x000fe2000071e4ff */
[----:B------:R-:W-:Y:S01]  /*c2fe0*/  IMAD.WIDE.U32 R36, R35, 0xf5138f, RZ ;  /* 0x00f5138f23247825 */ /* 0x000fe200078e00ff */
[----:B------:R-:W-:-:S02]  /*c2ff0*/  IADD3 R93, PT, PT, R33, R93, RZ ;  /* 0x0000005d215d7210 */ /* 0x000fc40007ffe0ff */
[----:B------:R-:W-:Y:S01]  /*c3000*/  IADD3.X R6, P3, PT, R11, R39, RZ, P3, !PT ;  /* 0x000000270b067210 */ /* 0x000fe20001f7e4ff */
[--C-:B------:R-:W-:Y:S01]  /*c3010*/  IMAD R89, R34, 0x1a22d9f3, R36.reuse ;  /* 0x1a22d9f322597824 */ /* 0x100fe200078e0224 */
[----:B------:R-:W-:Y:S01]  /*c3020*/  IADD3.X R11, P4, PT, R70, R67, RZ, P4, !PT ;  /* 0x00000043460b7210 */ /* 0x000fe2000279e4ff */
[C---:B------:R-:W-:Y:S01]  /*c3030*/  IMAD.WIDE.U32 R36, P5, R34.reuse, 0x1a22d9f3, R36 ;  /* 0x1a22d9f322247825 */ /* 0x040fe200078a0024 */
[----:B------:R-:W-:Y:S02]  /*c3040*/  IADD3.X R32, P3, PT, R59, R32, RZ, P3, !PT ;  /* 0x000000203b207210 */ /* 0x000fe40001f7e4ff */
[----:B------:R-:W-:Y:S01]  /*c3050*/  IADD3.X R71, P4, PT, RZ, RZ, RZ, P4, !PT ;  /* 0x000000ffff477210 */ /* 0x000fe2000279e4ff */
[----:B------:R-:W-:Y:S01]  /*c3060*/  IMAD.WIDE.U32 R40, R34, 0xf5138f, RZ ;  /* 0x00f5138f22287825 */ /* 0x000fe200078e00ff */
[----:B------:R-:W-:-:S03]  /*c3070*/  IADD3.X R33, P3, PT, R6, R93, RZ, P3, !PT ;  /* 0x0000005d06217210 */ /* 0x000fc60001f7e4ff */
[----:B------:R-:W-:Y:S01]  /*c3080*/  IMAD.X R39, RZ, RZ, RZ, P5 ;  /* 0x000000ffff277224 */ /* 0x000fe200028e06ff */
[----:B------:R-:W-:Y:S01]  /*c3090*/  IADD3 RZ, P5, PT, R36, R41, RZ ;  /* 0x0000002924ff7210 */ /* 0x000fe20007fbe0ff */
[----:B------:R-:W-:Y:S01]  /*c30a0*/  IMAD.X R75, RZ, RZ, RZ, P4 ;  /* 0x000000ffff4b7224 */ /* 0x000fe200020e06ff */
[----:B------:R-:W-:Y:S01]  /*c30b0*/  IADD3 RZ, P4, PT, R32, R40, RZ ;  /* 0x0000002820ff7210 */ /* 0x000fe20007f9e0ff */
[----:B------:R-:W-:Y:S01]  /*c30c0*/  IMAD.IADD R91, R89, 0x1, R41 ;  /* 0x00000001595b7824 */ /* 0x000fe200078e0229 */
[----:B------:R-:W-:Y:S01]  /*c30d0*/  IADD3.X R67, P3, PT, RZ, RZ, RZ, P3, !PT ;  /* 0x000000ffff437210 */ /* 0x000fe20001f7e4ff */
[----:B------:R-:W-:-:S03]  /*c30e0*/  IMAD.WIDE.U32 R40, R35, 0x6ca1493b, RZ ;  /* 0x6ca1493b23287825 */ /* 0x000fc600078e00ff */
[----:B------:R-:W-:Y:S01]  /*c30f0*/  IADD3.X RZ, P4, PT, R33, R91, RZ, P4, !PT ;  /* 0x0000005b21ff7210 */ /* 0x000fe2000279e4ff */
[----:B------:R-:W-:Y:S02]  /*c3100*/  IMAD.MOV.U32 R38, RZ, RZ, R37 ;  /* 0x000000ffff267224 */ /* 0x000fe400078e0025 */
[----:B------:R-:W-:-:S04]  /*c3110*/  IMAD.WIDE.U32 R36, R17, R226, RZ ;  /* 0x000000e211247225 */ /* 0x000fc800078e00ff */
[----:B------:R-:W-:Y:S01]  /*c3120*/  IMAD.WIDE.U32.X R58, R35, 0x1a22d9f3, R38, P5 ;  /* 0x1a22d9f3233a7825 */ /* 0x000fe200028e0426 */
[----:B------:R-:W-:Y:S02]  /*c3130*/  IADD3 RZ, P5, PT, R12, R37, RZ ;  /* 0x000000250cff7210 */ /* 0x000fe40007fbe0ff */
[----:B------:R-:W-:Y:S01]  /*c3140*/  IADD3.X R12, P2, PT, R9, R14, RZ, P2, !PT ;  /* 0x0000000e090c7210 */ /* 0x000fe2000175e4ff */
[----:B------:R-:W-:Y:S01]  /*c3150*/  IMAD.X R69, RZ, RZ, RZ, P3 ;  /* 0x000000ffff457224 */ /* 0x000fe200018e06ff */
[----:B------:R-:W-:Y:S01]  /*c3160*/  IADD3.X R9, P4, PT, R67, R58, RZ, P4, !PT ;  /* 0x0000003a43097210 */ /* 0x000fe2000279e4ff */
[----:B------:R-:W-:Y:S01]  /*c3170*/  IMAD.WIDE.U32 R38, P3, R34, -0x39c4fa40, R40 ;  /* 0xc63b05c022267825 */ /* 0x000fe20007860028 */
[----:B------:R-:W-:Y:S02]  /*c3180*/  IADD3.X R88, P2, PT, R88, R15, RZ, P2, !PT ;  /* 0x0000000f58587210 */ /* 0x000fe4000175e4ff */
[----:B------:R-:W-:Y:S01]  /*c3190*/  IADD3.X R58, P4, PT, R69, R59, RZ, P4, !PT ;  /* 0x0000003b453a7210 */ /* 0x000fe2000279e4ff */
[----:B------:R-:W-:-:S02]  /*c31a0*/  IMAD.MOV.U32 R6, RZ, RZ, R13 ;  /* 0x000000ffff067224 */ /* 0x000fc400078e000d */
[----:B------:R-:W-:Y:S02]  /*c31b0*/  IMAD.IADD R41, R95, 0x1, R87 ;  /* 0x000000015f297824 */ /* 0x000fe400078e0257 */
[----:B------:R-:W-:Y:S01]  /*c31c0*/  IMAD.X R13, RZ, RZ, RZ, P3 ;  /* 0x000000ffff0d7224 */ /* 0x000fe200018e06ff */
[----:B------:R-:W-:Y:S01]  /*c31d0*/  IADD3 RZ, P3, PT, R10, R86, RZ ;  /* 0x000000560aff7210 */ /* 0x000fe20007f7e0ff */
[----:B------:R-:W-:Y:S01]  /*c31e0*/  IMAD.WIDE.U32 R14, R8, 0x17c510ea, R10 ;  /* 0x17c510ea080e7825 */ /* 0x000fe200078e000a */
[----:B------:R-:W-:Y:S02]  /*c31f0*/  IADD3.X R8, P2, PT, R12, R161, RZ, P2, !PT ;  /* 0x000000a10c087210 */ /* 0x000fe4000175e4ff */
[----:B------:R-:W-:Y:S01]  /*c3200*/  IADD3.X RZ, P3, PT, R11, R41, RZ, P3, !PT ;  /* 0x000000290bff7210 */ /* 0x000fe20001f7e4ff */
[----:B------:R-:W-:Y:S01]  /*c3210*/  IMAD.IADD R95, R15, 0x1, R95 ;  /* 0x000000010f5f7824 */ /* 0x000fe200078e025f */
[----:B------:R-:W-:Y:S01]  /*c3220*/  IADD3.X R11, P1, PT, RZ, RZ, RZ, P1, !PT ;  /* 0x000000ffff0b7210 */ /* 0x000fe20000f3e4ff */
[C---:B------:R-:W-:Y:S01]  /*c3230*/  IMAD R69, R34.reuse, -0x39c4fa40, R40 ;  /* 0xc63b05c022457824 */ /* 0x040fe200078e0228 */
[----:B------:R-:W-:Y:S01]  /*c3240*/  IADD3.X R10, P4, PT, R9, R14, RZ, P4, !PT ;  /* 0x0000000e090a7210 */ /* 0x000fe2000279e4ff */
[----:B------:R-:W-:Y:S01]  /*c3250*/  IMAD.WIDE.U32 R14, R34, 0x6ca1493b, RZ ;  /* 0x6ca1493b220e7825 */ /* 0x000fe200078e00ff */
[----:B------:R-:W-:-:S02]  /*c3260*/  IADD3.X R59, P3, PT, R71, R30, RZ, P3, !PT ;  /* 0x0000001e473b7210 */ /* 0x000fc40001f7e4ff */
[----:B------:R-:W-:Y:S01]  /*c3270*/  IADD3.X R30, P0, PT, RZ, R11, RZ, P0, !PT ;  /* 0x0000000bff1e7210 */ /* 0x000fe2000071e4ff */
[----:B------:R-:W-:Y:S01]  /*c3280*/  IMAD.MOV.U32 R12, RZ, RZ, R39 ;  /* 0x000000ffff0c7224 */ /* 0x000fe200078e0027 */
[----:B------:R-:W-:Y:S01]  /*c3290*/  IADD3.X R62, P3, PT, R75, R31, RZ, P3, !PT ;  /* 0x0000001f4b3e7210 */ /* 0x000fe20001f7e4ff */
[----:B------:R-:W-:Y:S01]  /*c32a0*/  IMAD.WIDE.U32.X R6, R228, R54, R6, P5 ;  /* 0x00000036e4067225 */ /* 0x000fe200028e0406 */
[----:B------:R-:W-:Y:S02]  /*c32b0*/  IADD3.X R67, PT, PT, RZ, RZ, RZ, P0, P1 ;  /* 0x000000ffff437210 */ /* 0x000fe400007e24ff */
[----:B------:R-:W-:Y:S01]  /*c32c0*/  IADD3.X R11, P4, PT, R58, R95, RZ, P4, !PT ;  /* 0x0000005f3a0b7210 */ /* 0x000fe2000279e4ff */
[----:B------:R-:W-:Y:S01]  /*c32d0*/  IMAD.WIDE.U32 R32, R34, 0xf5138f, R32 ;  /* 0x00f5138f22207825 */ /* 0x000fe200078e0020 */
[----:B------:R-:W-:Y:S02]  /*c32e0*/  IADD3 R31, PT, PT, R69, R15, RZ ;  /* 0x0000000f451f7210 */ /* 0x000fe40007ffe0ff */
[----:B------:R-:W-:Y:S01]  /*c32f0*/  IADD3 RZ, P0, PT, R10, R14, RZ ;  /* 0x0000000e0aff7210 */ /* 0x000fe20007f1e0ff */
[----:B------:R-:W-:Y:S01]  /*c3300*/  IMAD.WIDE.U32 R56, R34, -0x45f6b800, R56 ;  /* 0xba09480022387825 */ /* 0x000fe200078e0038 */
[----:B------:R-:W-:-:S02]  /*c3310*/  IADD3.X R9, P2, PT, R88, R159, RZ, P2, !PT ;  /* 0x0000009f58097210 */ /* 0x000fc4000175e4ff */
[----:B------:R-:W-:Y:S01]  /*c3320*/  IADD3 RZ, P1, PT, R38, R15, RZ ;  /* 0x0000000f26ff7210 */ /* 0x000fe20007f3e0ff */
[----:B------:R-:W-:Y:S01]  /*c3330*/  IMAD.IADD R89, R33, 0x1, R89 ;  /* 0x0000000121597824 */ /* 0x000fe200078e0259 */
[----:B------:R-:W-:Y:S01]  /*c3340*/  IADD3.X R59, P3, PT, R59, R30, RZ, P3, !PT ;  /* 0x0000001e3b3b7210 */ /* 0x000fe20001f7e4ff */
[----:B------:R-:W-:Y:S01]  /*c3350*/  IMAD.WIDE.U32 R40, R226, R17, R8 ;  /* 0x00000011e2287225 */ /* 0x000fe200078e0008 */
[----:B------:R-:W-:Y:S02]  /*c3360*/  IADD3.X RZ, P0, PT, R11, R31, RZ, P0, !PT ;  /* 0x0000001f0bff7210 */ /* 0x000fe4000071e4ff */
[----:B------:R-:W-:Y:S01]  /*c3370*/  IADD3.X R15, P4, PT, RZ, RZ, RZ, P4, !PT ;  /* 0x000000ffff0f7210 */ /* 0x000fe2000279e4ff */
[C---:B------:R-:W-:Y:S01]  /*c3380*/  IMAD.WIDE.U32 R30, R35.reuse, 0x17c510ea, RZ ;  /* 0x17c510ea231e7825 */ /* 0x040fe200078e00ff */
[----:B------:R-:W-:Y:S02]  /*c3390*/  IADD3.X R58, P3, PT, R62, R67, RZ, P3, !PT ;  /* 0x000000433e3a7210 */ /* 0x000fe40001f7e4ff */
[----:B------:R-:W-:Y:S01]  /*c33a0*/  MOV R217, R89 ;  /* 0x0000005900d97202 */ /* 0x000fe20000000f00 */
[----:B------:R-:W-:-:S04]  /*c33b0*/  IMAD.WIDE.U32.X R38, R35, -0x39c4fa40, R12, P1 ;  /* 0xc63b05c023267825 */ /* 0x000fc800008e040c */
[----:B------:R-:W-:Y:S01]  /*c33c0*/  IMAD.IADD R67, R41, 0x1, R158 ;  /* 0x0000000129437824 */ /* 0x000fe200078e029e */
[----:B------:R-:W-:Y:S01]  /*c33d0*/  IADD3.X R38, P0, PT, R15, R38, RZ, P0, !PT ;  /* 0x000000260f267210 */ /* 0x000fe2000071e4ff */
[----:B------:R-:W-:-:S04]  /*c33e0*/  IMAD.WIDE.U32 R12, P1, R34, 0x1ae3a46, R30 ;  /* 0x01ae3a46220c7825 */ /* 0x000fc8000782001e */
        /* <DEDUP_REMOVED lines=15> */
[----:B------:R-:W-:Y:S01]  /*c34e0*/  IADD3 RZ, P4, PT, R8, R36, RZ ;  /* 0x0000002408ff7210 */ /* 0x000fe20007f9e0ff */
[C---:B------:R-:W-:Y:S01]  /*c34f0*/  IMAD.WIDE.U32 R10, R34.reuse, 0x6ca1493b, R10 ;  /* 0x6ca1493b220a7825 */ /* 0x040fe200078e000a */
[----:B------:R-:W-:Y:S02]  /*c3500*/  IADD3.X RZ, P5, PT, R13, R15, RZ, P5, !PT ;  /* 0x0000000f0dff7210 */ /* 0x000fe40002fbe4ff */
[----:B------:R-:W-:Y:S01]  /*c3510*/  IADD3.X R15, P0, PT, RZ, RZ, RZ, P0, !PT ;  /* 0x000000ffff0f7210 */ /* 0x000fe2000071e4ff */
        /* <DEDUP_REMOVED lines=11> */
[----:B------:R-:W-:Y:S02]  /*c35d0*/  IMAD.IADD R41, R13, 0x1, R41 ;  /* 0x000000010d297824 */ /* 0x000fe400078e0229 */
[----:B------:R-:W-:Y:S01]  /*c35e0*/  IMAD.IADD R212, R61, 0x1, R63 ;  /* 0x000000013dd47824 */ /* 0x000fe200078e023f */
[----:B------:R-:W-:Y:S01]  /*c35f0*/  IADD3.X R6, P1, P0, R8, RZ, R9, P0, P1 ;  /* 0x000000ff08067210 */ /* 0x000fe20000022409 */
[----:B------:R-:W-:Y:S01]  /*c3600*/  IMAD.MOV.U32 R213, RZ, RZ, R60 ;  /* 0x000000ffffd57224 */ /* 0x000fe200078e003c */
[----:B------:R-:W-:Y:S01]  /*c3610*/  IADD3.X R9, PT, PT, RZ, RZ, RZ, P3, !PT ;  /* 0x000000ffff097210 */ /* 0x000fe20001ffe4ff */
[----:B------:R-:W-:Y:S01]  /*c3620*/  IMAD.MOV.U32 R214, RZ, RZ, R56 ;  /* 0x000000ffffd67224 */ /* 0x000fe200078e0038 */
[----:B------:R-:W-:Y:S01]  /*c3630*/  IADD3.X R8, PT, PT, R7, RZ, RZ, P4, P2 ;  /* 0x000000ff07087210 */ /* 0x000fe200027e44ff */
        /* <DEDUP_REMOVED lines=79> */
.L_x_1086:
[----:B------:R-:W-:Y:S05]  /*c3b30*/  BSYNC.RELIABLE B3 ;  /* 0x0000000000037941 */ /* 0x000fea0003800100 */
.L_x_1085:
        /* <DEDUP_REMOVED lines=12> */
.L_x_1084:
[----:B------:R-:W-:Y:S05]  /*c3c00*/  BSYNC.RECONVERGENT B2 ;  /* 0x0000000000027941 */ /* 0x000fea0003800200 */
.L_x_1083:
        /* <DEDUP_REMOVED lines=37> */
.L_x_1090:
[----:B------:R-:W-:Y:S05]  /*c3e60*/  BSYNC.RELIABLE B3 ;  /* 0x0000000000037941 */ /* 0x000fea0003800100 */
.L_x_1089:
        /* <DEDUP_REMOVED lines=12> */
.L_x_1088:
[----:B------:R-:W-:Y:S05]  /*c3f30*/  BSYNC.RECONVERGENT B2 ;  /* 0x0000000000027941 */ /* 0x000fea0003800200 */
.L_x_1087:
        /* <DEDUP_REMOVED lines=103> */
.L_x_1094:
[----:B------:R-:W-:Y:S05]  /*c45b0*/  BSYNC.RELIABLE B3 ;  /* 0x0000000000037941 */ /* 0x000fea0003800100 */
.L_x_1093:
        /* <DEDUP_REMOVED lines=12> */
.L_x_1092:
[----:B------:R-:W-:Y:S05]  /*c4680*/  BSYNC.RECONVERGENT B2 ;  /* 0x0000000000027941 */ /* 0x000fea0003800200 */
.L_x_1091:
        /* <DEDUP_REMOVED lines=10> */
[----:B------:R-:W-:-:S04]  /*c4730*/  IMAD.WIDE.U32 R12, R192, R233, RZ ;  /* 0x000000e9c00c7225 */ /* 0x000fc800078e00ff */
[----:B------:R-:W-:Y:S01]  /*c4740*/  IMAD.X R125, RZ, RZ, RZ, P1 ;  /* 0x000000ffff7d7224 */ /* 0x000fe200008e06ff */
[----:B------:R-:W-:Y:S01]  /*c4750*/  IADD3 R115, P1, PT, R169, R10, RZ ;  /* 0x0000000aa9737210 */ /* 0x000fe20007f3e0ff */
[----:B------:R-:W-:Y:S02]  /*c4760*/  IMAD.MOV.U32 R56, RZ, RZ, R7 ;  /* 0x000000ffff387224 */ /* 0x000fe400078e0007 */
[----:B------:R-:W-:Y:S02]  /*c4770*/  IMAD.MOV.U32 R124, RZ, RZ, R11 ;  /* 0x000000ffff7c7224 */ /* 0x000fe400078e000b */
        /* <DEDUP_REMOVED lines=13> */
[----:B------:R-:W-:-:S04]  /*c4850*/  IMAD.WIDE.U32 R10, P4, R227, R191, R10 ;  /* 0x000000bfe30a7225 */ /* 0x000fc8000788000a */
[----:B------:R-:W-:-:S04]  /*c4860*/  IMAD.WIDE.U32 R6, R188, R225, RZ ;  /* 0x000000e1bc067225 */ /* 0x000fc800078e00ff */
[----:B------:R-:W-:Y:S01]  /*c4870*/  IMAD.WIDE.U32.X R56, R234, R192, R56, P2 ;  /* 0x000000c0ea387225 */ /* 0x000fe200010e0438 */
[----:B------:R-:W-:-:S03]  /*c4880*/  IADD3 R166, P2, PT, R135, R10, RZ ;  /* 0x0000000a87a67210 */ /* 0x000fc60007f5e0ff */
[----:B------:R-:W-:Y:S02]  /*c4890*/  IMAD.X R147, RZ, RZ, RZ, P4 ;  /* 0x000000ffff937224 */ /* 0x000fe400020e06ff */
[----:B------:R-:W-:-:S04]  /*c48a0*/  IMAD.WIDE.U32 R122, R190, R235, RZ ;  /* 0x000000ebbe7a7225 */ /* 0x000fc800078e00ff */
[----:B------:R-:W-:-:S04]  /*c48b0*/  IMAD.WIDE.U32 R8, P5, R228, R191, R8 ;  /* 0x000000bfe4087225 */ /* 0x000fc800078a0008 */
[----:B------:R-:W-:Y:S01]  /*c48c0*/  IMAD.WIDE.U32 R150, R191, R226, RZ ;  /* 0x000000e2bf967225 */ /* 0x000fe200078e00ff */
[----:B------:R-:W-:-:S03]  /*c48d0*/  IADD3.X R31, PT, PT, RZ, RZ, RZ, P5, !PT ;  /* 0x000000ffff1f7210 */ /* 0x000fc60002ffe4ff */
        /* <DEDUP_REMOVED lines=9> */
[----:B------:R-:W-:-:S04]  /*c4970*/  IMAD.WIDE.U32.X R124, R231, R192, R124, P1 ;  /* 0x000000c0e77c7225 */ /* 0x000fc800008e047c */
[----:B------:R-:W-:Y:S01]  /*c4980*/  IMAD.WIDE.U32.X R110, R230, R192, R110, P0 ;  /* 0x000000c0e66e7225 */ /* 0x000fe200000e046e */
[----:B------:R-:W-:-:S03]  /*c4990*/  IADD3 RZ, P0, PT, RZ, R32, RZ ;  /* 0x00000020ffff7210 */ /* 0x000fc60007f1e0ff */
[----:B------:R-:W-:Y:S01]  /*c49a0*/  IMAD.WIDE.U32.X R136, R229, R192, R136, P3 ;  /* 0x000000c0e5887225 */ /* 0x000fe200018e0488 */
[----:B------:R-:W-:-:S03]  /*c49b0*/  IADD3.X RZ, P0, PT, RZ, R114, RZ, P0, !PT ;  /* 0x00000072ffff7210 */ /* 0x000fc6000071e4ff */
[----:B------:R-:W-:Y:S01]  /*c49c0*/  IMAD.X R127, RZ, RZ, RZ, P2 ;  /* 0x000000ffff7f7224 */ /* 0x000fe200010e06ff */
[----:B------:R-:W-:Y:S01]  /*c49d0*/  IADD3.X R169, P0, PT, RZ, R56, RZ, P0, !PT ;  /* 0x00000038ffa97210 */ /* 0x000fe2000071e4ff */
[----:B------:R-:W-:Y:S01]  /*c49e0*/  IMAD.WIDE.U32.X R192, R228, R192, R30, P4 ;  /* 0x000000c0e4c07225 */ /* 0x000fe200020e041e */
[----:B------:R-:W-:-:S03]  /*c49f0*/  IADD3 R112, P4, PT, R122, R71, RZ ;  /* 0x000000477a707210 */ /* 0x000fc60007f9e0ff */
[----:B------:R-:W-:-:S04]  /*c4a00*/  IMAD.WIDE.U32 R148, P2, R231, R189, R148 ;  /* 0x000000bde7947225 */ /* 0x000fc80007840094 */
[----:B------:R-:W-:Y:S01]  /*c4a10*/  IMAD.WIDE.U32 R14, R32, -0x1, RZ ;  /* 0xffffffff200e7825 */ /* 0x000fe200078e00ff */
[----:B------:R-:W-:-:S03]  /*c4a20*/  IADD3.X R119, PT, PT, RZ, RZ, RZ, P2, !PT ;  /* 0x000000ffff777210 */ /* 0x000fc600017fe4ff */
[----:B------:R-:W-:-:S04]  /*c4a30*/  IMAD.WIDE.U32 R142, R190, R224, RZ ;  /* 0x000000e0be8e7225 */ /* 0x000fc800078e00ff */
[----:B------:R-:W-:-:S04]  /*c4a40*/  IMAD.WIDE.U32 R120, R189, R232, RZ ;  /* 0x000000e8bd787225 */ /* 0x000fc800078e00ff */
[----:B------:R-:W-:Y:S01]  /*c4a50*/  IMAD.MOV.U32 R126, RZ, RZ, R123 ;  /* 0x000000ffff7e7224 */ /* 0x000fe200078e007b */
[----:B------:R-:W-:Y:S01]  /*c4a60*/  IADD3 R95, P2, PT, R148, R121, RZ ;  /* 0x00000079945f7210 */ /* 0x000fe20007f5e0ff */
[----:B------:R-:W-:-:S04]  /*c4a70*/  IMAD.WIDE.U32 R58, R14, 0x1, RZ ;  /* 0x000000010e3a7825 */ /* 0x000fc800078e00ff */
[----:B------:R-:W-:Y:S01]  /*c4a80*/  IMAD.WIDE.U32.X R126, R234, R190, R126, P4 ;  /* 0x000000beea7e7225 */ /* 0x000fe200020e047e */
[----:B------:R-:W-:-:S03]  /*c4a90*/  IADD3 RZ, P3, PT, R32, R58, RZ ;  /* 0x0000003a20ff7210 */ /* 0x000fc60007f7e0ff */
[----:B------:R-:W-:-:S04]  /*c4aa0*/  IMAD.WIDE.U32 R92, R189, R224, RZ ;  /* 0x000000e0bd5c7225 */ /* 0x000fc800078e00ff */
[----:B------:R-:W-:-:S04]  /*c4ab0*/  IMAD.WIDE.U32 R142, P4, R230, R189, R142 ;  /* 0x000000bde68e7225 */ /* 0x000fc8000788008e */
[----:B------:R-:W-:Y:S02]  /*c4ac0*/  IMAD.MOV.U32 R118, RZ, RZ, R149 ;  /* 0x000000ffff767224 */ /* 0x000fe400078e0095 */
[----:B------:R-:W-:-:S04]  /*c4ad0*/  IMAD.WIDE.U32 R12, R188, R226, RZ ;  /* 0x000000e2bc0c7225 */ /* 0x000fc800078e00ff */
[----:B------:R-:W-:-:S04]  /*c4ae0*/  IMAD.WIDE.U32 R130, R190, R233, RZ ;  /* 0x000000e9be827225 */ /* 0x000fc800078e00ff */
[----:B------:R-:W-:Y:S01]  /*c4af0*/  IMAD.WIDE.U32.X R118, R231, R190, R118, P2 ;  /* 0x000000bee7767225 */ /* 0x000fe200010e0476 */
[----:B------:R-:W-:-:S03]  /*c4b00*/  IADD3 R149, P2, PT, R142, R93, RZ ;  /* 0x0000005d8e957210 */ /* 0x000fc60007f5e0ff */
[----:B------:R-:W-:-:S04]  /*c4b10*/  IMAD.WIDE.U32 R38, R190, R225, RZ ;  /* 0x000000e1be267225 */ /* 0x000fc800078e00ff */
[----:B------:R-:W-:Y:S02]  /*c4b20*/  IMAD R58, R32, -0x7af74001, -R114 ;  /* 0x8508bfff203a7824 */ /* 0x000fe400078e0a72 */
[----:B------:R-:W-:Y:S02]  /*c4b30*/  IMAD.X R139, RZ, RZ, RZ, P4 ;  /* 0x000000ffff8b7224 */ /* 0x000fe400020e06ff */
[----:B------:R-:W-:Y:S02]  /*c4b40*/  IMAD.MOV.U32 R138, RZ, RZ, R143 ;  /* 0x000000ffff8a7224 */ /* 0x000fe400078e008f */
[----:B------:R-:W-:-:S04]  /*c4b50*/  IMAD.WIDE.U32 R34, P5, R228, R187, R12 ;  /* 0x000000bbe4227225 */ /* 0x000fc800078a000c */
[----:B------:R-:W-:-:S04]  /*c4b60*/  IMAD.WIDE.U32 R8, R187, R225, RZ ;  /* 0x000000e1bb087225 */ /* 0x000fc800078e00ff */
[----:B------:R-:W-:-:S04]  /*c4b70*/  IMAD.WIDE.U32 R32, R190, R226, RZ ;  /* 0x000000e2be207225 */ /* 0x000fc800078e00ff */
[----:B------:R-:W-:-:S04]  /*c4b80*/  IMAD.WIDE.U32 R130, P4, R229, R189, R130 ;  /* 0x000000bde5827225 */ /* 0x000fc80007880082 */
[----:B------:R-:W-:-:S04]  /*c4b90*/  IMAD.WIDE.U32.X R138, R230, R190, R138, P2 ;  /* 0x000000bee68a7225 */ /* 0x000fc800010e048a */
[----:B------:R-:W-:Y:S01]  /*c4ba0*/  IMAD.X R97, RZ, RZ, RZ, P5 ;  /* 0x000000ffff617224 */ /* 0x000fe200028e06ff */
[----:B------:R-:W-:Y:S01]  /*c4bb0*/  IADD3 RZ, P5, PT, R36, R9, RZ ;  /* 0x0000000924ff7210 */ /* 0x000fe20007fbe0ff */
[----:B------:R-:W-:-:S04]  /*c4bc0*/  IMAD.WIDE.U32 R152, R189, R233, RZ ;  /* 0x000000e9bd987225 */ /* 0x000fc800078e00ff */
[----:B------:R-:W-:-:S04]  /*c4bd0*/  IMAD.WIDE.U32 R38, P2, R227, R189, R38 ;  /* 0x000000bde3267225 */ /* 0x000fc80007840026 */
[----:B------:R-:W-:Y:S02]  /*c4be0*/  IMAD.MOV.U32 R86, RZ, RZ, R37 ;  /* 0x000000ffff567224 */ /* 0x000fe400078e0025 */
[----:B------:R-:W-:Y:S02]  /*c4bf0*/  IMAD.X R133, RZ, RZ, RZ, P4 ;  /* 0x000000ffff857224 */ /* 0x000fe400020e06ff */
[----:B------:R-:W-:-:S04]  /*c4c00*/  IMAD.WIDE.U32 R10, R187, R226, RZ ;  /* 0x000000e2bb0a7225 */ /* 0x000fc800078e00ff */
[----:B------:R-:W-:Y:S01]  /*c4c10*/  IMAD.WIDE.U32 R36, R189, R225, RZ ;  /* 0x000000e1bd247225 */ /* 0x000fe200078e00ff */
[----:B------:R-:W-:-:S03]  /*c4c20*/  IADD3 RZ, P1, PT, R34, R11, RZ ;  /* 0x0000000b22ff7210 */ /* 0x000fc60007f3e0ff */
[----:B------:R-:W-:-:S04]  /*c4c30*/  IMAD.WIDE.U32 R32, P4, R228, R189, R32 ;  /* 0x000000bde4207225 */ /* 0x000fc80007880020 */
[----:B------:R-:W-:Y:S01]  /*c4c40*/  IMAD.MOV.U32 R96, RZ, RZ, R35 ;  /* 0x000000ffff607224 */ /* 0x000fe200078e0023 */
[----:B------:R-:W-:Y:S01]  /*c4c50*/  MOV R40, R33 ;  /* 0x0000002100287202 */ /* 0x000fe20000000f00 */
[----:B------:R-:W-:Y:S01]  /*c4c60*/  IMAD.X R35, RZ, RZ, RZ, P2 ;  /* 0x000000ffff237224 */ /* 0x000fe200010e06ff */
[----:B------:R-:W-:Y:S01]  /*c4c70*/  IADD3 R161, P2, PT, R130, R153, RZ ;  /* 0x0000009982a17210 */ /* 0x000fe20007f5e0ff */
[----:B------:R-:W-:-:S04]  /*c4c80*/  IMAD.WIDE.U32 R30, R189, R226, RZ ;  /* 0x000000e2bd1e7225 */ /* 0x000fc800078e00ff */
[----:B------:R-:W-:Y:S01]  /*c4c90*/  IMAD.X R41, RZ, RZ, RZ, P4 ;  /* 0x000000ffff297224 */ /* 0x000fe200020e06ff */
[----:B------:R-:W-:Y:S01]  /*c4ca0*/  IADD3 R13, P4, PT, R38, R37, RZ ;  /* 0x00000025260d7210 */ /* 0x000fe20007f9e0ff */
[----:B------:R-:W-:Y:S01]  /*c4cb0*/  IMAD.MOV.U32 R132, RZ, RZ, R131 ;  /* 0x000000ffff847224 */ /* 0x000fe200078e0083 */
[----:B------:R-:W-:Y:S01]  /*c4cc0*/  IADD3.X R37, P0, PT, RZ, R57, RZ, P0, !PT ;  /* 0x00000039ff257210 */ /* 0x000fe2000071e4ff */
[----:B------:R-:W-:-:S04]  /*c4cd0*/  IMAD.WIDE.U32 R156, R188, R235, RZ ;  /* 0x000000ebbc9c7225 */ /* 0x000fc800078e00ff */
[----:B------:R-:W-:Y:S02]  /*c4ce0*/  IMAD.MOV.U32 R34, RZ, RZ, R39 ;  /* 0x000000ffff227224 */ /* 0x000fe400078e0027 */
[----:B------:R-:W-:Y:S01]  /*c4cf0*/  IMAD.WIDE.U32.X R132, R229, R190, R132, P2 ;  /* 0x000000bee5847225 */ /* 0x000fe200010e0484 */
[----:B------:R-:W-:-:S03]  /*c4d00*/  IADD3 R7, P2, PT, R32, R31, RZ ;  /* 0x0000001f20077210 */ /* 0x000fc60007f5e0ff */
[----:B------:R-:W-:-:S04]  /*c4d10*/  IMAD.WIDE.U32.X R34, R227, R190, R34, P4 ;  /* 0x000000bee3227225 */ /* 0x000fc800020e0422 */
[----:B------:R-:W-:-:S04]  /*c4d20*/  IMAD.WIDE.U32 R156, P4, R234, R187, R156 ;  /* 0x000000bbea9c7225 */ /* 0x000fc8000788009c */
[----:B------:R-:W-:-:S04]  /*c4d30*/  IMAD.WIDE.U32 R116, R187, R235, RZ ;  /* 0x000000ebbb747225 */ /* 0x000fc800078e00ff */
[----:B------:R-:W-:Y:S01]  /*c4d40*/  IMAD.WIDE.U32.X R190, R228, R190, R40, P2 ;  /* 0x000000bee4be7225 */ /* 0x000fe200010e0428 */
[----:B------:R-:W-:Y:S02]  /*c4d50*/  IADD3.X R168, P2, PT, R169, R168, RZ, P0, !PT ;  /* 0x000000a8a9a87210 */ /* 0x000fe4000075e4ff */
[----:B------:R-:W-:Y:S01]  /*c4d60*/  IADD3 R131, P0, PT, R156, R117, RZ ;  /* 0x000000759c837210 */ /* 0x000fe20007f1e0ff */
[----:B------:R-:W-:Y:S01]  /*c4d70*/  IMAD.WIDE.U32 R40, R188, R232, RZ ;  /* 0x000000e8bc287225 */ /* 0x000fe200078e00ff */
[----:B------:R-:W-:-:S03]  /*c4d80*/  IADD3.X R169, P2, PT, R37, R115, RZ, P2, !PT ;  /* 0x0000007325a97210 */ /* 0x000fc6000175e4ff */
[----:B------:R-:W-:Y:S01]  /*c4d90*/  IMAD.WIDE.U32 R56, R188, R224, RZ ;  /* 0x000000e0bc387225 */ /* 0x000fe200078e00ff */
[----:B------:R-:W-:-:S03]  /*c4da0*/  IADD3.X R37, P2, PT, RZ, R124, RZ, P2, !PT ;  /* 0x0000007cff257210 */ /* 0x000fc6000175e4ff */
[----:B------:R-:W-:Y:S01]  /*c4db0*/  IMAD.X R155, RZ, RZ, RZ, P4 ;  /* 0x000000ffff9b7224 */ /* 0x000fe200020e06ff */
        /* <DEDUP_REMOVED lines=9> */
[----:B------:R-:W-:Y:S02]  /*c4e50*/  IMAD.X R145, RZ, RZ, RZ, P4 ;  /* 0x000000ffff917224 */ /* 0x000fe400020e06ff */
[----:B------:R-:W-:Y:S02]  /*c4e60*/  IMAD.MOV.U32 R144, RZ, RZ, R41 ;  /* 0x000000ffff907224 */ /* 0x000fe400078e0029 */
[----:B------:R-:W-:-:S04]  /*c4e70*/  IMAD.WIDE.U32 R68, R188, R233, RZ ;  /* 0x000000e9bc447225 */ /* 0x000fc800078e00ff */
[----:B------:R-:W-:Y:S02]  /*c4e80*/  IMAD.IADD R33, R15, 0x1, R58 ;  /* 0x000000010f217824 */ /* 0x000fe400078e023a */
[----:B------:R-:W-:Y:S01]  /*c4e90*/  IMAD.WIDE.U32.X R144, R231, R188, R144, P0 ;  /* 0x000000bce7907225 */ /* 0x000fe200000e0490 */
[----:B------:R-:W-:-:S03]  /*c4ea0*/  IADD3 R15, P0, PT, R56, R65, RZ ;  /* 0x00000041380f7210 */ /* 0x000fc60007f1e0ff */
[----:B------:R-:W-:-:S04]  /*c4eb0*/  IMAD.WIDE.U32 R62, R33, 0x1, RZ ;  /* 0x00000001213e7825 */ /* 0x000fc800078e00ff */
[----:B------:R-:W-:Y:S02]  /*c4ec0*/  IMAD.MOV.U32 R88, RZ, RZ, R57 ;  /* 0x000000ffff587224 */ /* 0x000fe400078e0039 */
[----:B------:R-:W-:-:S04]  /*c4ed0*/  IMAD.WIDE.U32 R74, R187, R233, RZ ;  /* 0x000000e9bb4a7225 */ /* 0x000fc800078e00ff */
[----:B------:R-:W-:-:S04]  /*c4ee0*/  IMAD.WIDE.U32 R68, P4, R229, R187, R68 ;  /* 0x000000bbe5447225 */ /* 0x000fc80007880044 */
[----:B------:R-:W-:Y:S01]  /*c4ef0*/  IMAD.WIDE.U32.X R88, R230, R188, R88, P0 ;  /* 0x000000bce6587225 */ /* 0x000fe200000e0458 */
[----:B------:R-:W-:-:S03]  /*c4f00*/  MOV R66, R69 ;  /* 0x0000004500427202 */ /* 0x000fc60000000f00 */
[--C-:B------:R-:W-:Y:S02]  /*c4f10*/  IMAD R41, R14, -0x7af74000, R62.reuse ;  /* 0x8508c0000e297824 */ /* 0x100fe400078e023e */
[----:B------:R-:W-:Y:S01]  /*c4f20*/  IMAD.X R67, RZ, RZ, RZ, P4 ;  /* 0x000000ffff437224 */ /* 0x000fe200020e06ff */
[----:B------:R-:W-:Y:S01]  /*c4f30*/  IADD3 R31, P4, PT, R68, R75, RZ ;  /* 0x0000004b441f7210 */ /* 0x000fe20007f9e0ff */
[----:B------:R-:W-:-:S04]  /*c4f40*/  IMAD.WIDE.U32 R62, P0, R14, -0x7af74000, R62 ;  /* 0x8508c0000e3e7825 */ /* 0x000fc8000780003e */
[----:B------:R-:W-:-:S04]  /*c4f50*/  IMAD.WIDE.U32 R60, R186, R235, RZ ;  /* 0x000000ebba3c7225 */ /* 0x000fc800078e00ff */
[----:B------:R-:W-:Y:S01]  /*c4f60*/  IMAD.WIDE.U32.X R86, R227, R188, R86, P5 ;  /* 0x000000bce3567225 */ /* 0x000fe200028e0456 */
[----:B------:R-:W-:-:S03]  /*c4f70*/  IADD3 RZ, P5, PT, R59, R62, RZ ;  /* 0x0000003e3bff7210 */ /* 0x000fc60007fbe0ff */
[----:B------:R-:W-:Y:S02]  /*c4f80*/  IMAD.IADD R41, R59, 0x1, R41 ;  /* 0x000000013b297824 */ /* 0x000fe400078e0229 */
[----:B------:R-:W-:-:S03]  /*c4f90*/  IMAD.WIDE.U32.X R66, R229, R188, R66, P4 ;  /* 0x000000bce5427225 */ /* 0x000fc600020e0442 */
[----:B------:R-:W-:Y:S01]  /*c4fa0*/  IADD3.X RZ, P3, PT, R114, R41, RZ, P3, !PT ;  /* 0x0000002972ff7210 */ /* 0x000fe20001f7e4ff */
[----:B------:R-:W-:-:S04]  /*c4fb0*/  IMAD.WIDE.U32 R58, R186, R232, RZ ;  /* 0x000000e8ba3a7225 */ /* 0x000fc800078e00ff */
[----:B------:R-:W-:-:S04]  /*c4fc0*/  IMAD.WIDE.U32 R162, P4, R234, R185, R60 ;  /* 0x000000b9eaa27225 */ /* 0x000fc8000788003c */
[----:B------:R-:W-:Y:S01]  /*c4fd0*/  IMAD.X R165, RZ, RZ, RZ, P0 ;  /* 0x000000ffffa57224 */ /* 0x000fe200000e06ff */
[----:B------:R-:W-:Y:S01]  /*c4fe0*/  IADD3 RZ, P0, PT, R168, R70, RZ ;  /* 0x00000046a8ff7210 */ /* 0x000fe20007f1e0ff */
[----:B------:R-:W-:Y:S02]  /*c4ff0*/  IMAD.X R113, RZ, RZ, RZ, P4 ;  /* 0x000000ffff717224 */ /* 0x000fe400020e06ff */
[----:B------:R-:W-:Y:S01]  /*c5000*/  IMAD.WIDE.U32 R128, P4, R231, R185, R58 ;  /* 0x000000b9e7807225 */ /* 0x000fe2000788003a */
[----:B------:R-:W-:-:S03]  /*c5010*/  IADD3.X RZ, P0, PT, R169, R112, RZ, P0, !PT ;  /* 0x00000070a9ff7210 */ /* 0x000fc6000071e4ff */
[----:B------:R-:W-:-:S04]  /*c5020*/  IMAD.WIDE.U32 R70, R185, R235, RZ ;  /* 0x000000ebb9467225 */ /* 0x000fc800078e00ff */
[----:B------:R-:W-:Y:S02]  /*c5030*/  IMAD.MOV.U32 R164, RZ, RZ, R63 ;  /* 0x000000ffffa47224 */ /* 0x000fe400078e003f */
[----:B------:R-:W-:Y:S01]  /*c5040*/  IMAD.X R115, RZ, RZ, RZ, P4 ;  /* 0x000000ffff737224 */ /* 0x000fe200020e06ff */
[----:B------:R-:W-:Y:S01]  /*c5050*/  IADD3 RZ, P4, PT, R162, R71, RZ ;  /* 0x00000047a2ff7210 */ /* 0x000fe20007f9e0ff */
[----:B------:R-:W-:Y:S01]  /*c5060*/  IMAD.WIDE.U32.X R164, R33, -0x7af74000, R164, P5 ;  /* 0x8508c00021a47825 */ /* 0x000fe200028e04a4 */
[----:B------:R-:W-:-:S03]  /*c5070*/  IADD3.X R162, P0, PT, RZ, R126, RZ, P0, !PT ;  /* 0x0000007effa27210 */ /* 0x000fc6000071e4ff */
[----:B------:R-:W-:Y:S01]  /*c5080*/  IMAD.MOV.U32 R112, RZ, RZ, R163 ;  /* 0x000000ffff707224 */ /* 0x000fe200078e00a3 */
[----:B------:R-:W-:Y:S01]  /*c5090*/  IADD3.X R163, P2, PT, R37, R90, RZ, P2, !PT ;  /* 0x0000005a25a37210 */ /* 0x000fe2000175e4ff */
[----:B------:R-:W-:Y:S01]  /*c50a0*/  IMAD.WIDE.U32 R62, R185, R232, RZ ;  /* 0x000000e8b93e7225 */ /* 0x000fe200078e00ff */
[----:B------:R-:W-:Y:S02]  /*c50b0*/  IADD3.X R126, P0, PT, RZ, R127, RZ, P0, !PT ;  /* 0x0000007fff7e7210 */ /* 0x000fe4000071e4ff */
[----:B------:R-:W-:Y:S01]  /*c50c0*/  IADD3.X R177, P3, PT, RZ, R164, RZ, P3, !PT ;  /* 0x000000a4ffb17210 */ /* 0x000fe20001f7e4ff */
[----:B------:R-:W-:Y:S01]  /*c50d0*/  IMAD.WIDE.U32 R168, R235, R189, R168 ;  /* 0x000000bdeba87225 */ /* 0x000fe200078e00a8 */
[----:B------:R-:W-:Y:S02]  /*c50e0*/  IADD3.X R41, P2, PT, R124, R91, RZ, P2, !PT ;  /* 0x0000005b7c297210 */ /* 0x000fe4000175e4ff */
[----:B------:R-:W-:Y:S01]  /*c50f0*/  IADD3.X R162, P0, PT, R162, R163, RZ, P0, !PT ;  /* 0x000000a3a2a27210 */ /* 0x000fe2000071e4ff */
[----:B------:R-:W-:Y:S01]  /*c5100*/  IMAD.WIDE.U32 R90, R186, R224, RZ ;  /* 0x000000e0ba5a7225 */ /* 0x000fe200078e00ff */
[----:B------:R-:W-:-:S02]  /*c5110*/  IADD3 RZ, P5, PT, R128, R63, RZ ;  /* 0x0000003f80ff7210 */ /* 0x000fc40007fbe0ff */
[----:B------:R-:W-:Y:S01]  /*c5120*/  IADD3.X R164, P3, PT, RZ, R165, RZ, P3, !PT ;  /* 0x000000a5ffa47210 */ /* 0x000fe20001f7e4ff */
[----:B------:R-:W-:Y:S01]  /*c5130*/  IMAD.WIDE.U32 R124, R33, 0x30000000, RZ ;  /* 0x30000000217c7825 */ /* 0x000fe200078e00ff */
[----:B------:R-:W-:Y:S02]  /*c5140*/  IADD3.X R163, P0, PT, R126, R41, RZ, P0, !PT ;  /* 0x000000297ea37210 */ /* 0x000fe4000071e4ff */
[----:B------:R-:W-:Y:S01]  /*c5150*/  IADD3.X R176, P3, PT, R177, R168, RZ, P3, !PT ;  /* 0x000000a8b1b07210 */ /* 0x000fe20001f7e4ff */
[----:B------:R-:W-:Y:S01]  /*c5160*/  IMAD.MOV.U32 R114, RZ, RZ, R129 ;  /* 0x000000ffff727224 */ /* 0x000fe200078e0081 */
[----:B------:R-:W-:Y:S01]  /*c5170*/  IADD3.X R61, P2, PT, RZ, R110, RZ, P2, !PT ;  /* 0x0000006eff3d7210 */ /* 0x000fe2000175e4ff */
[----:B------:R-:W-:-:S03]  /*c5180*/  IMAD.WIDE.U32.X R96, R228, R188, R96, P1 ;  /* 0x000000bce4607225 */ /* 0x000fc600008e0460 */
[----:B------:R-:W-:Y:S01]  /*c5190*/  IADD3.X R57, P2, PT, RZ, R111, RZ, P2, !PT ;  /* 0x0000006fff397210 */ /* 0x000fe2000175e4ff */
[----:B------:R-:W-:Y:S02]  /*c51a0*/  IMAD.IADD R37, R169, 0x1, R122 ;  /* 0x00000001a9257824 */ /* 0x000fe400078e027a */
[----:B------:R-:W-:Y:S01]  /*c51b0*/  IMAD.WIDE.U32 R126, P1, R230, R185, R90 ;  /* 0x000000b9e67e7225 */ /* 0x000fe2000782005a */
[----:B------:R-:W-:Y:S02]  /*c51c0*/  IADD3.X R61, P2, PT, R61, R94, RZ, P2, !PT ;  /* 0x0000005e3d3d7210 */ /* 0x000fe4000175e4ff */
[----:B------:R-:W-:Y:S01]  /*c51d0*/  IADD3.X R177, P3, PT, R164, R37, RZ, P3, !PT ;  /* 0x00000025a4b17210 */ /* 0x000fe20001f7e4ff */
[----:B------:R-:W-:Y:S01]  /*c51e0*/  IMAD.WIDE.U32.X R112, R234, R186, R112, P4 ;  /* 0x000000baea707225 */ /* 0x000fe200020e0470 */
[----:B------:R-:W-:Y:S02]  /*c51f0*/  IADD3.X R41, P4, PT, RZ, RZ, RZ, P0, !PT ;  /* 0x000000ffff297210 */ /* 0x000fe4000079e4ff */
[----:B------:R-:W-:Y:S01]  /*c5200*/  IADD3 RZ, P0, PT, R162, R120, RZ ;  /* 0x00000078a2ff7210 */ /* 0x000fe20007f1e0ff */
[----:B------:R-:W-:Y:S01]  /*c5210*/  IMAD.WIDE.U32.X R114, R231, R186, R114, P5 ;  /* 0x000000bae7727225 */ /* 0x000fe200028e0472 */
[----:B------:R-:W-:-:S02]  /*c5220*/  IADD3.X R129, PT, PT, RZ, RZ, RZ, P1, !PT ;  /* 0x000000ffff817210 */ /* 0x000fc40000ffe4ff */
[----:B------:R-:W-:Y:S01]  /*c5230*/  IADD3.X RZ, P0, PT, R163, R95, RZ, P0, !PT ;  /* 0x0000005fa3ff7210 */ /* 0x000fe2000071e4ff */
[C---:B------:R-:W-:Y:S01]  /*c5240*/  IMAD R91, R14.reuse, 0x170b5d44, R124 ;  /* 0x170b5d440e5b7824 */ /* 0x040fe200078e027c */
[----:B------:R-:W-:Y:S01]  /*c5250*/  IADD3.X R135, P3, PT, RZ, RZ, RZ, P3, !PT ;  /* 0x000000ffff877210 */ /* 0x000fe20001f7e4ff */
[----:B------:R-:W-:Y:S01]  /*c5260*/  IMAD.WIDE.U32 R122, R14, 0x30000000, RZ ;  /* 0x300000000e7a7825 */ /* 0x000fe200078e00ff */
[----:B------:R-:W-:-:S03]  /*c5270*/  IADD3.X R158, P0, PT, R41, R118, RZ, P0, !PT ;  /* 0x00000076299e7210 */ /* 0x000fc6000071e4ff */
[----:B------:R-:W-:Y:S01]  /*c5280*/  IMAD.WIDE.U32 R124, P5, R14, 0x170b5d44, R124 ;  /* 0x170b5d440e7c7825 */ /* 0x000fe200078a007c */
[----:B------:R-:W-:-:S03]  /*c5290*/  IADD3 RZ, P1, PT, R176, R122, RZ ;  /* 0x0000007ab0ff7210 */ /* 0x000fc60007f3e0ff */
[----:B------:R-:W-:Y:S01]  /*c52a0*/  IMAD.X R59, RZ, RZ, RZ, P4 ;  /* 0x000000ffff3b7224 */ /* 0x000fe200020e06ff */
[----:B------:R-:W-:Y:S01]  /*c52b0*/  IADD3 RZ, P4, PT, R124, R123, RZ ;  /* 0x0000007b7cff7210 */ /* 0x000fe20007f9e0ff */
[----:B------:R-:W-:Y:S02]  /*c52c0*/  IMAD.IADD R65, R91, 0x1, R123 ;  /* 0x000000015b417824 */ /* 0x000fe400078e027b */
[----:B------:R-:W-:Y:S01]  /*c52d0*/  IMAD.X R123, RZ, RZ, RZ, P5 ;  /* 0x000000ffff7b7224 */ /* 0x000fe200028e06ff */
[----:B------:R-:W-:Y:S01]  /*c52e0*/  IADD3.X R41, P0, PT, R59, R119, RZ, P0, !PT ;  /* 0x000000773b297210 */ /* 0x000fe2000071e4ff */
[----:B------:R-:W-:Y:S01]  /*c52f0*/  IMAD.MOV.U32 R122, RZ, RZ, R125 ;  /* 0x000000ffff7a7224 */ /* 0x000fe200078e007d */
[----:B------:R-:W-:Y:S01]  /*c5300*/  IADD3.X RZ, P1, PT, R177, R65, RZ, P1, !PT ;  /* 0x00000041b1ff7210 */ /* 0x000fe20000f3e4ff */
[----:B------:R-:W-:Y:S01]  /*c5310*/  IMAD.WIDE.U32 R162, R232, R189, R162 ;  /* 0x000000bde8a27225 */ /* 0x000fe200078e00a2 */
[----:B------:R-:W-:-:S03]  /*c5320*/  IADD3.X R158, P0, PT, R158, R61, RZ, P0, !PT ;  /* 0x0000003d9e9e7210 */ /* 0x000fc6000071e4ff */
[----:B------:R-:W-:-:S04]  /*c5330*/  IMAD.WIDE.U32 R120, R185, R224, RZ ;  /* 0x000000e0b9787225 */ /* 0x000fc800078e00ff */
[----:B------:R-:W-:Y:S01]  /*c5340*/  IMAD.WIDE.U32 R110, R186, R233, RZ ;  /* 0x000000e9ba6e7225 */ /* 0x000fe200078e00ff */
[----:B------:R-:W-:-:S03]  /*c5350*/  IADD3 RZ, P5, PT, R126, R121, RZ ;  /* 0x000000797eff7210 */ /* 0x000fc60007fbe0ff */
[----:B------:R-:W-:-:S04]  /*c5360*/  IMAD.WIDE.U32.X R94, R33, 0x170b5d44, R122, P4 ;  /* 0x170b5d44215e7825 */ /* 0x000fc800020e047a */
[----:B------:R-:W-:Y:S01]  /*c5370*/  IMAD.X R37, RZ, RZ, RZ, P3 ;  /* 0x000000ffff257224 */ /* 0x000fe200018e06ff */
[----:B------:R-:W-:Y:S01]  /*c5380*/  IADD3 RZ, P3, PT, R162, R116, RZ ;  /* 0x00000074a2ff7210 */ /* 0x000fe20007f7e0ff */
[----:B------:R-:W-:Y:S01]  /*c5390*/  IMAD.MOV.U32 R128, RZ, RZ, R127 ;  /* 0x000000ffff807224 */ /* 0x000fe200078e007f */
[----:B------:R-:W-:Y:S01]  /*c53a0*/  IADD3.X R135, P1, PT, R135, R94, RZ, P1, !PT ;  /* 0x0000005e87877210 */ /* 0x000fe20000f3e4ff */
[----:B------:R-:W-:-:S03]  /*c53b0*/  IMAD.WIDE.U32 R116, R186, R225, RZ ;  /* 0x000000e1ba747225 */ /* 0x000fc600078e00ff */
[----:B------:R-:W-:Y:S01]  /*c53c0*/  IADD3.X R37, P1, PT, R37, R95, RZ, P1, !PT ;  /* 0x0000005f25257210 */ /* 0x000fe20000f3e4ff */
[----:B------:R-:W-:-:S04]  /*c53d0*/  IMAD.WIDE.U32 R118, P4, R229, R185, R110 ;  /* 0x000000b9e5767225 */ /* 0x000fc8000788006e */
[----:B------:R-:W-:-:S04]  /*c53e0*/  IMAD.WIDE.U32 R126, R185, R233, RZ ;  /* 0x000000e9b97e7225 */ /* 0x000fc800078e00ff */
[----:B------:R-:W-:Y:S01]  /*c53f0*/  IMAD.X R125, RZ, RZ, RZ, P4 ;  /* 0x000000ffff7d7224 */ /* 0x000fe200020e06ff */
[----:B------:R-:W-:Y:S01]  /*c5400*/  IADD3 RZ, P4, PT, R118, R127, RZ ;  /* 0x0000007f76ff7210 */ /* 0x000fe20007f9e0ff */
[----:B------:R-:W-:-:S04]  /*c5410*/  IMAD.WIDE.U32.X R128, R230, R186, R128, P5 ;  /* 0x000000bae6807225 */ /* 0x000fc800028e0480 */
[----:B------:R-:W-:-:S04]  /*c5420*/  IMAD.WIDE.U32 R122, P5, R227, R185, R116 ;  /* 0x000000b9e37a7225 */ /* 0x000fc800078a0074 */
[----:B------:R-:W-:Y:S01]  /*c5430*/  IMAD.WIDE.U32 R94, R185, R225, RZ ;  /* 0x000000e1b95e7225 */ /* 0x000fe200078e00ff */
[----:B------:R-:W-:-:S03]  /*c5440*/  IADD3.X R93, PT, PT, RZ, RZ, RZ, P5, !PT ;  /* 0x000000ffff5d7210 */ /* 0x000fc60002ffe4ff */
[----:B------:R-:W-:Y:S01]  /*c5450*/  IMAD.MOV.U32 R124, RZ, RZ, R119 ;  /* 0x000000ffff7c7224 */ /* 0x000fe200078e0077 */
[----:B------:R-:W-:Y:S01]  /*c5460*/  IADD3 RZ, P5, PT, R122, R95, RZ ;  /* 0x0000005f7aff7210 */ /* 0x000fe20007fbe0ff */
[----:B------:R-:W-:-:S04]  /*c5470*/  IMAD.WIDE.U32 R118, R186, R226, RZ ;  /* 0x000000e2ba767225 */ /* 0x000fc800078e00ff */
[----:B------:R-:W-:Y:S01]  /*c5480*/  IMAD.WIDE.U32.X R124, R229, R186, R124, P4 ;  /* 0x000000bae57c7225 */ /* 0x000fe200020e047c */
[----:B------:R-:W-:-:S03]  /*c5490*/  IADD3 RZ, P4, PT, R158, R92, RZ ;  /* 0x0000005c9eff7210 */ /* 0x000fc60007f9e0ff */
[----:B------:R-:W-:Y:S02]  /*c54a0*/  IMAD.MOV.U32 R92, RZ, RZ, R123 ;  /* 0x000000ffff5c7224 */ /* 0x000fe400078e007b */
[----:B------:R-:W-:Y:S02]  /*c54b0*/  IMAD.IADD R163, R163, 0x1, R148 ;  /* 0x00000001a3a37824 */ /* 0x000fe400078e0294 */
[----:B------:R-:W-:-:S03]  /*c54c0*/  IMAD.WIDE.U32.X R122, R227, R186, R92, P5 ;  /* 0x000000bae37a7225 */ /* 0x000fc600028e045c */
[----:B------:R-:W-:Y:S01]  /*c54d0*/  IADD3.X RZ, P3, PT, R163, R131, RZ, P3, !PT ;  /* 0x00000083a3ff7210 */ /* 0x000fe20001f7e4ff */
[----:B------:R-:W-:-:S04]  /*c54e0*/  IMAD.WIDE.U32 R164, P5, R228, R185, R118 ;  /* 0x000000b9e4a47225 */ /* 0x000fc800078a0076 */
[----:B------:R-:W-:-:S04]  /*c54f0*/  IMAD.WIDE.U32 R92, R185, R226, RZ ;  /* 0x000000e2b95c7225 */ /* 0x000fc800078e00ff */
[----:B------:R-:W-:Y:S01]  /*c5500*/  IMAD.X R169, RZ, RZ, RZ, P5 ;  /* 0x000000ffffa97224 */ /* 0x000fe200028e06ff */
[----:B------:R-:W-:Y:S01]  /*c5510*/  IADD3 RZ, P5, PT, R164, R93, RZ ;  /* 0x0000005da4ff7210 */ /* 0x000fe20007fbe0ff */
[----:B------:R-:W-:Y:S01]  /*c5520*/  IMAD.WIDE.U32 R162, R235, R187, R162 ;  /* 0x000000bbeba27225 */ /* 0x000fe200078e00a2 */
[----:B------:R-:W-:Y:S02]  /*c5530*/  IADD3.X R164, P2, PT, R57, R159, RZ, P2, !PT ;  /* 0x0000009f39a47210 */ /* 0x000fe4000175e4ff */
[----:B------:R-:W-:Y:S01]  /*c5540*/  IADD3.X R57, P3, PT, RZ, R154, RZ, P3, !PT ;  /* 0x0000009aff397210 */ /* 0x000fe20001f7e4ff */
[----:B------:R-:W-:Y:S01]  /*c5550*/  IMAD.MOV.U32 R168, RZ, RZ, R165 ;  /* 0x000000ffffa87224 */ /* 0x000fe200078e00a5 */
[----:B------:R-:W-:Y:S01]  /*c5560*/  IADD3.X R159, P0, PT, R41, R164, RZ, P0, !PT ;  /* 0x000000a4299f7210 */ /* 0x000fe2000071e4ff */
[----:B------:R-:W-:Y:S01]  /*c5570*/  IMAD.WIDE.U32 R164, R184, R224, RZ ;  /* 0x000000e0b8a47225 */ /* 0x000fe200078e00ff */
[----:B------:R-:W-:Y:S02]  /*c5580*/  IADD3.X R61, P2, PT, RZ, R136, RZ, P2, !PT ;  /* 0x00000088ff3d7210 */ /* 0x000fe4000175e4ff */
[----:B------:R-:W-:Y:S01]  /*c5590*/  IADD3.X R41, P0, PT, RZ, RZ, RZ, P0, !PT ;  /* 0x000000ffff297210 */ /* 0x000fe2000071e4ff */
[----:B------:R-:W-:Y:S01]  /*c55a0*/  IMAD.WIDE.U32.X R168, R228, R186, R168, P5 ;  /* 0x000000bae4a87225 */ /* 0x000fe200028e04a8 */
[----:B------:R-:W-:-:S02]  /*c55b0*/  IADD3.X RZ, P4, PT, R159, R149, RZ, P4, !PT ;  /* 0x000000959fff7210 */ /* 0x000fc4000279e4ff */
[----:B------:R-:W-:Y:S01]  /*c55c0*/  IADD3.X R65, P2, PT, RZ, R137, RZ, P2, !PT ;  /* 0x00000089ff417210 */ /* 0x000fe2000175e4ff */
[----:B------:R-:W-:Y:S01]  /*c55d0*/  IMAD.WIDE.U32 R158, R224, R189, R158 ;  /* 0x000000bde09e7225 */ /* 0x000fe200078e009e */
[----:B------:R-:W-:Y:S02]  /*c55e0*/  IADD3.X R136, P4, PT, R41, R138, RZ, P4, !PT ;  /* 0x0000008a29887210 */ /* 0x000fe4000279e4ff */
[----:B------:R-:W-:Y:S01]  /*c55f0*/  IADD3.X R154, P3, PT, RZ, R155, RZ, P3, !PT ;  /* 0x0000009bff9a7210 */ /* 0x000fe20001f7e4ff */
[----:B------:R-:W-:Y:S01]  /*c5600*/  IMAD.X R59, RZ, RZ, RZ, P0 ;  /* 0x000000ffff3b7224 */ /* 0x000fe200000e06ff */
        /* <DEDUP_REMOVED lines=8> */
[----:B------:R-:W-:Y:S01]  /*c5690*/  IMAD.WIDE.U32 R156, R14, -0x45f6b800, RZ ;  /* 0xba0948000e9c7825 */ /* 0x000fe200078e00ff */
[----:B------:R-:W-:Y:S02]  /*c56a0*/  IADD3.X R159, P3, PT, R154, R143, RZ, P3, !PT ;  /* 0x0000008f9a9f7210 */ /* 0x000fe40001f7e4ff */
[----:B------:R-:W-:Y:S01]  /*c56b0*/  IADD3.X R134, P4, PT, R135, R162, RZ, P1, !PT ;  /* 0x000000a287867210 */ /* 0x000fe20000f9e4ff */
[----:B------:R-:W-:Y:S01]  /*c56c0*/  IMAD.WIDE.U32 R154, R33, -0x45f6b800, RZ ;  /* 0xba094800219a7825 */ /* 0x000fe200078e00ff */
[----:B------:R-:W-:Y:S02]  /*c56d0*/  IADD3.X R137, P1, PT, R59, R166, RZ, P0, !PT ;  /* 0x000000a63b897210 */ /* 0x000fe4000073e4ff */
[----:B------:R-:W-:Y:S01]  /*c56e0*/  IADD3.X R75, P0, PT, RZ, RZ, RZ, P3, !PT ;  /* 0x000000ffff4b7210 */ /* 0x000fe20001f1e4ff */
[----:B------:R-:W-:Y:S01]  /*c56f0*/  IMAD.WIDE.U32 R148, P5, R234, R183, R138 ;  /* 0x000000b7ea947225 */ /* 0x000fe200078a008a */
[----:B------:R-:W-:-:S02]  /*c5700*/  IADD3.X R61, P2, PT, RZ, R146, RZ, P2, !PT ;  /* 0x00000092ff3d7210 */ /* 0x000fc4000175e4ff */
[----:B------:R-:W-:Y:S01]  /*c5710*/  IADD3.X R111, P1, PT, RZ, RZ, RZ, P1, !PT ;  /* 0x000000ffff6f7210 */ /* 0x000fe20000f3e4ff */
[C-C-:B------:R-:W-:Y:S01]  /*c5720*/  IMAD R65, R14.reuse, 0x1ef3622f, R154.reuse ;  /* 0x1ef3622f0e417824 */ /* 0x140fe200078e029a */
[----:B------:R-:W-:Y:S01]  /*c5730*/  IADD3.X R163, PT, PT, RZ, RZ, RZ, P5, !PT ;  /* 0x000000ffffa37210 */ /* 0x000fe20002ffe4ff */
[----:B------:R-:W-:Y:S01]  /*c5740*/  IMAD.WIDE.U32 R154, P3, R14, 0x1ef3622f, R154 ;  /* 0x1ef3622f0e9a7825 */ /* 0x000fe2000786009a */
[----:B------:R-:W-:Y:S02]  /*c5750*/  IADD3.X R57, P2, PT, RZ, R147, RZ, P2, !PT ;  /* 0x00000093ff397210 */ /* 0x000fe4000175e4ff */
[----:B------:R-:W-:Y:S01]  /*c5760*/  IADD3.X R135, P4, PT, R37, R41, RZ, P4, !PT ;  /* 0x0000002925877210 */ /* 0x000fe2000279e4ff */
[----:B------:R-:W-:Y:S01]  /*c5770*/  IMAD.WIDE.U32 R142, R184, R232, RZ ;  /* 0x000000e8b88e7225 */ /* 0x000fe200078e00ff */
[----:B------:R-:W-:Y:S02]  /*c5780*/  IADD3 RZ, P5, PT, R154, R157, RZ ;  /* 0x0000009d9aff7210 */ /* 0x000fe40007fbe0ff */
[----:B------:R-:W-:Y:S01]  /*c5790*/  IADD3.X R41, P2, PT, R61, R150, RZ, P2, !PT ;  /* 0x000000963d297210 */ /* 0x000fe2000175e4ff */
[----:B------:R-:W-:Y:S01]  /*c57a0*/  IMAD.X R59, RZ, RZ, RZ, P0 ;  /* 0x000000ffff3b7224 */ /* 0x000fe200000e06ff */
[----:B------:R-:W-:Y:S01]  /*c57b0*/  IADD3 RZ, P0, PT, R158, R140, RZ ;  /* 0x0000008c9eff7210 */ /* 0x000fe20007f1e0ff */
[----:B------:R-:W-:Y:S01]  /*c57c0*/  IMAD.X R141, RZ, RZ, RZ, P3 ;  /* 0x000000ffff8d7224 */ /* 0x000fe200018e06ff */
[----:B------:R-:W-:Y:S01]  /*c57d0*/  IADD3.X R37, P4, PT, RZ, RZ, RZ, P4, !PT ;  /* 0x000000ffff257210 */ /* 0x000fe2000279e4ff */
[----:B------:R-:W-:Y:S01]  /*c57e0*/  IMAD.X R69, RZ, RZ, RZ, P1 ;  /* 0x000000ffff457224 */ /* 0x000fe200008e06ff */
[----:B------:R-:W-:Y:S01]  /*c57f0*/  IADD3 RZ, P1, PT, R134, R156, RZ ;  /* 0x0000009c86ff7210 */ /* 0x000fe20007f3e0ff */
[----:B------:R-:W-:Y:S01]  /*c5800*/  IMAD.IADD R157, R65, 0x1, R157 ;  /* 0x00000001419d7824 */ /* 0x000fe200078e029d */
[----:B------:R-:W-:Y:S01]  /*c5810*/  IADD3.X RZ, P0, PT, R159, R39, RZ, P0, !PT ;  /* 0x000000279fff7210 */ /* 0x000fe2000071e4ff */
[----:B------:R-:W-:Y:S01]  /*c5820*/  IMAD.MOV.U32 R140, RZ, RZ, R155 ;  /* 0x000000ffff8c7224 */ /* 0x000fe200078e009b */
[----:B------:R-:W-:Y:S01]  /*c5830*/  IADD3.X R57, P2, PT, R57, R160, RZ, P2, !PT ;  /* 0x000000a039397210 */ /* 0x000fe2000175e4ff */
[----:B------:R-:W-:Y:S01]  /*c5840*/  IMAD.WIDE.U32 R146, P3, R231, R183, R142 ;  /* 0x000000b7e7927225 */ /* 0x000fe2000786008e */
[----:B------:R-:W-:-:S02]  /*c5850*/  IADD3.X RZ, P1, PT, R135, R157, RZ, P1, !PT ;  /* 0x0000009d87ff7210 */ /* 0x000fc40000f3e4ff */
[----:B------:R-:W-:Y:S01]  /*c5860*/  IADD3.X R131, P0, PT, R75, R144, RZ, P0, !PT ;  /* 0x000000904b837210 */ /* 0x000fe2000071e4ff */
[----:B------:R-:W-:-:S03]  /*c5870*/  IMAD.WIDE.U32 R150, R183, R235, RZ ;  /* 0x000000ebb7967225 */ /* 0x000fc600078e00ff */
[----:B------:R-:W-:Y:S01]  /*c5880*/  IADD3.X R59, P0, PT, R59, R145, RZ, P0, !PT ;  /* 0x000000913b3b7210 */ /* 0x000fe2000071e4ff */
[----:B------:R-:W-:Y:S01]  /*c5890*/  IMAD.WIDE.U32.X R140, R33, 0x1ef3622f, R140, P5 ;  /* 0x1ef3622f218c7825 */ /* 0x000fe200028e048c */
[----:B------:R-:W-:-:S03]  /*c58a0*/  IADD3 RZ, P5, PT, R148, R151, RZ ;  /* 0x0000009794ff7210 */ /* 0x000fc60007fbe0ff */
[----:B------:R-:W-:Y:S01]  /*c58b0*/  IMAD.X R175, RZ, RZ, RZ, P3 ;  /* 0x000000ffffaf7224 */ /* 0x000fe200018e06ff */
[----:B------:R-:W-:Y:S01]  /*c58c0*/  IADD3 RZ, P3, PT, R136, R152, RZ ;  /* 0x0000009888ff7210 */ /* 0x000fe20007f7e0ff */
[----:B------:R-:W-:Y:S01]  /*c58d0*/  IMAD.X R61, RZ, RZ, RZ, P4 ;  /* 0x000000ffff3d7224 */ /* 0x000fe200020e06ff */
[----:B------:R-:W-:Y:S01]  /*c58e0*/  IADD3.X R37, P1, PT, R37, R140, RZ, P1, !PT ;  /* 0x0000008c25257210 */ /* 0x000fe20000f3e4ff */
[----:B------:R-:W-:Y:S01]  /*c58f0*/  IMAD.WIDE.U32 R152, R183, R232, RZ ;  /* 0x000000e8b7987225 */ /* 0x000fe200078e00ff */
[----:B------:R-:W-:Y:S02]  /*c5900*/  IADD3.X RZ, P3, PT, R137, R161, RZ, P3, !PT ;  /* 0x000000a189ff7210 */ /* 0x000fe40001f7e4ff */
[----:B------:R-:W-:Y:S01]  /*c5910*/  IADD3.X R61, P1, PT, R61, R141, RZ, P1, !PT ;  /* 0x0000008d3d3d7210 */ /* 0x000fe20000f3e4ff */
[----:B------:R-:W-:Y:S01]  /*c5920*/  IMAD.MOV.U32 R162, RZ, RZ, R149 ;  /* 0x000000ffffa27224 */ /* 0x000fe200078e0095 */
[----:B------:R-:W-:Y:S01]  /*c5930*/  IADD3 RZ, P4, PT, R146, R153, RZ ;  /* 0x0000009992ff7210 */ /* 0x000fe20007f9e0ff */
[----:B------:R-:W-:Y:S01]  /*c5940*/  IMAD.MOV.U32 R174, RZ, RZ, R147 ;  /* 0x000000ffffae7224 */ /* 0x000fe200078e0093 */
[----:B------:R-:W-:Y:S01]  /*c5950*/  IADD3.X R75, P3, PT, R111, R132, RZ, P3, !PT ;  /* 0x000000846f4b7210 */ /* 0x000fe20001f7e4ff */
[----:B------:R-:W-:Y:S01]  /*c5960*/  IMAD.WIDE.U32.X R162, R234, R184, R162, P5 ;  /* 0x000000b8eaa27225 */ /* 0x000fe200028e04a2 */
[----:B------:R-:W-:-:S02]  /*c5970*/  IADD3.X R111, P2, PT, RZ, R192, RZ, P2, !PT ;  /* 0x000000c0ff6f7210 */ /* 0x000fc4000175e4ff */
[----:B------:R-:W-:Y:S01]  /*c5980*/  IADD3.X R69, P3, PT, R69, R133, RZ, P3, !PT ;  /* 0x0000008545457210 */ /* 0x000fe20001f7e4ff */
[----:B------:R-:W-:-:S04]  /*c5990*/  IMAD.WIDE.U32 R140, P5, R230, R183, R164 ;  /* 0x000000b7e68c7225 */ /* 0x000fc800078a00a4 */
[----:B------:R-:W-:Y:S01]  /*c59a0*/  IMAD.WIDE.U32 R144, R184, R233, RZ ;  /* 0x000000e9b8907225 */ /* 0x000fe200078e00ff */
[----:B------:R-:W-:-:S03]  /*c59b0*/  IADD3.X R149, PT, PT, RZ, RZ, RZ, P5, !PT ;  /* 0x000000ffff957210 */ /* 0x000fc60002ffe4ff */
[----:B------:R-:W-:-:S04]  /*c59c0*/  IMAD.WIDE.U32 R146, R183, R224, RZ ;  /* 0x000000e0b7927225 */ /* 0x000fc800078e00ff */
[----:B------:R-:W-:-:S04]  /*c59d0*/  IMAD.WIDE.U32 R176, R14, 0x30000000, R176 ;  /* 0x300000000eb07825 */ /* 0x000fc800078e00b0 */
[----:B------:R-:W-:Y:S01]  /*c59e0*/  IMAD.WIDE.U32.X R174, R231, R184, R174, P4 ;  /* 0x000000b8e7ae7225 */ /* 0x000fe200020e04ae */
[----:B------:R-:W-:Y:S02]  /*c59f0*/  IADD3 RZ, P4, PT, R140, R147, RZ ;  /* 0x000000938cff7210 */ /* 0x000fe40007f9e0ff */
[----:B------:R-:W-:Y:S01]  /*c5a00*/  IADD3 R91, PT, PT, R177, R91, RZ ;  /* 0x0000005bb15b7210 */ /* 0x000fe20007ffe0ff */
[----:B------:R-:W-:-:S04]  /*c5a10*/  IMAD.WIDE.U32 R132, P5, R229, R183, R144 ;  /* 0x000000b7e5847225 */ /* 0x000fc800078a0090 */
[----:B------:R-:W-:-:S04]  /*c5a20*/  IMAD.WIDE.U32 R170, R183, R233, RZ ;  /* 0x000000e9b7aa7225 */ /* 0x000fc800078e00ff */
[----:B------:R-:W-:-:S04]  /*c5a30*/  IMAD.WIDE.U32 R156, R184, R225, RZ ;  /* 0x000000e1b89c7225 */ /* 0x000fc800078e00ff */
[----:B------:R-:W-:Y:S02]  /*c5a40*/  IMAD.MOV.U32 R148, RZ, RZ, R141 ;  /* 0x000000ffff947224 */ /* 0x000fe400078e008d */
[----:B------:R-:W-:Y:S01]  /*c5a50*/  IMAD.X R173, RZ, RZ, RZ, P5 ;  /* 0x000000ffffad7224 */ /* 0x000fe200028e06ff */
[----:B------:R-:W-:Y:S01]  /*c5a60*/  IADD3 RZ, P5, PT, R132, R171, RZ ;  /* 0x000000ab84ff7210 */ /* 0x000fe20007fbe0ff */
[----:B------:R-:W-:-:S04]  /*c5a70*/  IMAD.WIDE.U32 R136, R233, R189, R136 ;  /* 0x000000bde9887225 */ /* 0x000fc800078e0088 */
[----:B------:R-:W-:Y:S02]  /*c5a80*/  IMAD.MOV.U32 R172, RZ, RZ, R133 ;  /* 0x000000ffffac7224 */ /* 0x000fe400078e0085 */
[----:B------:R-:W-:-:S04]  /*c5a90*/  IMAD.WIDE.U32.X R148, R230, R184, R148, P4 ;  /* 0x000000b8e6947225 */ /* 0x000fc800020e0494 */
[----:B------:R-:W-:-:S04]  /*c5aa0*/  IMAD.WIDE.U32 R132, P4, R227, R183, R156 ;  /* 0x000000b7e3847225 */ /* 0x000fc8000788009c */
[----:B------:R-:W-:-:S04]  /*c5ab0*/  IMAD.WIDE.U32 R166, R183, R225, RZ ;  /* 0x000000e1b7a67225 */ /* 0x000fc800078e00ff */
[----:B------:R-:W-:-:S04]  /*c5ac0*/  IMAD.WIDE.U32 R160, R184, R226, RZ ;  /* 0x000000e2b8a07225 */ /* 0x000fc800078e00ff */
[----:B------:R-:W-:-:S04]  /*c5ad0*/  IMAD.WIDE.U32 R154, R176, -0x1, RZ ;  /* 0xffffffffb09a7825 */ /* 0x000fc800078e00ff */
[----:B------:R-:W-:Y:S02]  /*c5ae0*/  IMAD R117, R176, -0x7af74001, -R91 ;  /* 0x8508bfffb0757824 */ /* 0x000fe400078e0a5b */
[----:B------:R-:W-:Y:S01]  /*c5af0*/  IMAD.IADD R39, R137, 0x1, R130 ;  /* 0x0000000189277824 */ /* 0x000fe200078e0282 */
[----:B------:R-:W-:Y:S01]  /*c5b00*/  IADD3.X R130, P0, PT, R131, R136, RZ, P0, !PT ;  /* 0x0000008883827210 */ /* 0x000fe2000071e4ff */
[----:B------:R-:W-:Y:S01]  /*c5b10*/  IMAD.X R137, RZ, RZ, RZ, P4 ;  /* 0x000000ffff897224 */ /* 0x000fe200020e06ff */
[----:B------:R-:W-:Y:S01]  /*c5b20*/  IADD3 RZ, P4, PT, R132, R167, RZ ;  /* 0x000000a784ff7210 */ /* 0x000fe20007f9e0ff */
[----:B------:R-:W-:Y:S02]  /*c5b30*/  IMAD.MOV.U32 R136, RZ, RZ, R133 ;  /* 0x000000ffff887224 */ /* 0x000fe400078e0085 */
[----:B------:R-:W-:-:S04]  /*c5b40*/  IMAD.WIDE.U32.X R172, R229, R184, R172, P5 ;  /* 0x000000b8e5ac7225 */ /* 0x000fc800028e04ac */
[----:B------:R-:W-:-:S04]  /*c5b50*/  IMAD.WIDE.U32 R140, P5, R228, R183, R160 ;  /* 0x000000b7e48c7225 */ /* 0x000fc800078a00a0 */
[----:B------:R-:W-:-:S04]  /*c5b60*/  IMAD.WIDE.U32 R132, R183, R226, RZ ;  /* 0x000000e2b7847225 */ /* 0x000fc800078e00ff */
[----:B------:R-:W-:Y:S02]  /*c5b70*/  IMAD.IADD R117, R155, 0x1, R117 ;  /* 0x000000019b757824 */ /* 0x000fe400078e0275 */
[----:B------:R-:W-:Y:S02]  /*c5b80*/  IMAD.X R119, RZ, RZ, R193, P2 ;  /* 0x000000ffff777224 */ /* 0x000fe400010e06c1 */
[----:B------:R-:W-:Y:S01]  /*c5b90*/  IMAD.X R237, RZ, RZ, RZ, P5 ;  /* 0x000000ffffed7224 */ /* 0x000fe200028e06ff */
[----:B------:R-:W-:Y:S01]  /*c5ba0*/  IADD3 RZ, P5, PT, R140, R133, RZ ;  /* 0x000000858cff7210 */ /* 0x000fe20007fbe0ff */
[----:B------:R-:W-:-:S04]  /*c5bb0*/  IMAD.WIDE.U32 R192, R117, 0x1, RZ ;  /* 0x0000000175c07825 */ /* 0x000fc800078e00ff */
[----:B------:R-:W-:Y:S02]  /*c5bc0*/  IMAD.MOV.U32 R236, RZ, RZ, R141 ;  /* 0x000000ffffec7224 */ /* 0x000fe400078e008d */
[----:B------:R-:W-:-:S04]  /*c5bd0*/  IMAD.WIDE.U32 R140, R154, 0x1, RZ ;  /* 0x000000019a8c7825 */ /* 0x000fc800078e00ff */
[----:B------:R-:W-:Y:S02]  /*c5be0*/  IMAD R131, R154, -0x7af74000, R192 ;  /* 0x8508c0009a837824 */ /* 0x000fe400078e02c0 */
[----:B------:R-:W-:Y:S01]  /*c5bf0*/  IMAD.WIDE.U32.X R136, R227, R184, R136, P4 ;  /* 0x000000b8e3887225 */ /* 0x000fe200020e0488 */
[----:B------:R-:W-:-:S03]  /*c5c00*/  IADD3 RZ, P4, PT, R176, R140, RZ ;  /* 0x0000008cb0ff7210 */ /* 0x000fc60007f9e0ff */
[----:B------:R-:W-:-:S04]  /*c5c10*/  IMAD.WIDE.U32 R192, P2, R154, -0x7af74000, R192 ;  /* 0x8508c0009ac07825 */ /* 0x000fc800078400c0 */
[----:B------:R-:W-:Y:S01]  /*c5c20*/  IMAD.IADD R140, R141, 0x1, R131 ;  /* 0x000000018d8c7824 */ /* 0x000fe200078e0283 */
[----:B------:R-:W-:Y:S01]  /*c5c30*/  IADD3.X R131, P0, PT, R59, R39, RZ, P0, !PT ;  /* 0x000000273b837210 */ /* 0x000fe2000071e4ff */
[----:B------:R-:W-:Y:S01]  /*c5c40*/  IMAD.WIDE.U32.X R176, R228, R184, R236, P5 ;  /* 0x000000b8e4b07225 */ /* 0x000fe200028e04ec */
[----:B------:R-:W-:Y:S02]  /*c5c50*/  IADD3 RZ, P5, PT, R141, R192, RZ ;  /* 0x000000c08dff7210 */ /* 0x000fe40007fbe0ff */
[----:B------:R-:W-:Y:S01]  /*c5c60*/  IADD3.X RZ, P4, PT, R91, R140, RZ, P4, !PT ;  /* 0x0000008c5bff7210 */ /* 0x000fe2000279e4ff */
[----:B------:R-:W-:Y:S01]  /*c5c70*/  IMAD.X R141, RZ, RZ, RZ, P2 ;  /* 0x000000ffff8d7224 */ /* 0x000fe200010e06ff */
[----:B------:R-:W-:Y:S01]  /*c5c80*/  IADD3.X R139, P0, PT, RZ, RZ, RZ, P0, !PT ;  /* 0x000000ffff8b7210 */ /* 0x000fe2000071e4ff */
[----:B------:R-:W-:Y:S02]  /*c5c90*/  IMAD.MOV.U32 R140, RZ, RZ, R193 ;  /* 0x000000ffff8c7224 */ /* 0x000fe400078e00c1 */
[----:B------:R-:W-:Y:S01]  /*c5ca0*/  IMAD.WIDE.U32 R158, R232, R187, R158 ;  /* 0x000000bbe89e7225 */ /* 0x000fe200078e009e */
[----:B------:R-:W-:-:S03]  /*c5cb0*/  IADD3.X R143, PT, PT, RZ, RZ, RZ, P0, !PT ;  /* 0x000000ffff8f7210 */ /* 0x000fc600007fe4ff */
[----:B------:R-:W-:Y:S01]  /*c5cc0*/  IMAD R60, R234, R185, R60 ;  /* 0x000000b9ea3c7224 */ /* 0x000fe200078e023c */
[----:B------:R-:W-:Y:S01]  /*c5cd0*/  IADD3 RZ, P2, PT, R158, R70, RZ ;  /* 0x000000469eff7210 */ /* 0x000fe20007f5e0ff */
[----:B------:R-:W-:-:S04]  /*c5ce0*/  IMAD.WIDE.U32.X R140, R117, -0x7af74000, R140, P5 ;  /* 0x8508c000758c7825 */ /* 0x000fc800028e048c */
[----:B------:R-:W-:Y:S01]  /*c5cf0*/  IMAD.IADD R70, R60, 0x1, R71 ;  /* 0x000000013c467824 */ /* 0x000fe200078e0247 */
[----:B------:R-:W-:Y:S01]  /*c5d00*/  IADD3.X R71, P4, PT, RZ, R140, RZ, P4, !PT ;  /* 0x0000008cff477210 */ /* 0x000fe2000279e4ff */
[----:B------:R-:W-:Y:S01]  /*c5d10*/  IMAD.IADD R159, R159, 0x1, R40 ;  /* 0x000000019f9f7824 */ /* 0x000fe200078e0228 */
[----:B------:R-:W-:Y:S01]  /*c5d20*/  IADD3.X R40, P3, PT, R75, R41, RZ, P3, !PT ;  /* 0x000000294b287210 */ /* 0x000fe20001f7e4ff */
[----:B------:R-:W-:Y:S01]  /*c5d30*/  IMAD.WIDE.U32 R134, R14, -0x45f6b800, R134 ;  /* 0xba0948000e867825 */ /* 0x000fe200078e0086 */
[----:B------:R-:W-:Y:S02]  /*c5d40*/  IADD3.X R59, P5, PT, RZ, R141, RZ, P4, !PT ;  /* 0x0000008dff3b7210 */ /* 0x000fe400027be4ff */
[----:B------:R-:W-:Y:S01]  /*c5d50*/  IADD3.X R41, P3, PT, R69, R57, RZ, P3, !PT ;  /* 0x0000003945297210 */ /* 0x000fe20001f7e4ff */
[----:B------:R-:W-:Y:S01]  /*c5d60*/  IMAD R91, R231, R185, R58 ;  /* 0x000000b9e75b7224 */ /* 0x000fe200078e023a */
[----:B------:R-:W-:Y:S01]  /*c5d70*/  IADD3.X R58, P5, PT, R71, R134, RZ, P5, !PT ;  /* 0x00000086473a7210 */ /* 0x000fe20002fbe4ff */
[----:B------:R-:W-:Y:S01]  /*c5d80*/  IMAD.IADD R57, R135, 0x1, R65 ;  /* 0x0000000187397824 */ /* 0x000fe200078e0241 */
[----:B------:R-:W-:Y:S01]  /*c5d90*/  IADD3.X R69, P4, PT, RZ, RZ, RZ, P3, !PT ;  /* 0x000000ffff457210 */ /* 0x000fe20001f9e4ff */
[----:B------:R-:W-:Y:S01]  /*c5da0*/  IMAD.WIDE.U32 R134, R182, R235, RZ ;  /* 0x000000ebb6867225 */ /* 0x000fe200078e00ff */
[----:B------:R-:W-:-:S02]  /*c5db0*/  IADD3 RZ, P3, PT, R130, R64, RZ ;  /* 0x0000004082ff7210 */ /* 0x000fc40007f7e0ff */
[----:B------:R-:W-:Y:S01]  /*c5dc0*/  IADD3.X RZ, P2, PT, R159, R70, RZ, P2, !PT ;  /* 0x000000469fff7210 */ /* 0x000fe2000175e4ff */
[C-C-:B------:R-:W-:Y:S01]  /*c5dd0*/  IMAD R39, R234.reuse, R181, R134.reuse ;  /* 0x000000b5ea277224 */ /* 0x140fe200078e0286 */
[----:B------:R-:W-:Y:S01]  /*c5de0*/  IADD3.X R59, P5, PT, R59, R57, RZ, P5, !PT ;  /* 0x000000393b3b7210 */ /* 0x000fe20002fbe4ff */
[----:B------:R-:W-:Y:S01]  /*c5df0*/  IMAD.WIDE.U32 R134, P0, R234, R181, R134 ;  /* 0x000000b5ea867225 */ /* 0x000fe20007800086 */
[----:B------:R-:W-:Y:S02]  /*c5e00*/  IADD3.X RZ, P3, PT, R131, R15, RZ, P3, !PT ;  /* 0x0000000f83ff7210 */ /* 0x000fe40001f7e4ff */
[----:B------:R-:W-:Y:S01]  /*c5e10*/  IADD3.X R57, P2, PT, RZ, R112, RZ, P2, !PT ;  /* 0x00000070ff397210 */ /* 0x000fe2000175e4ff */
[----:B------:R-:W-:Y:S01]  /*c5e20*/  IMAD.WIDE.U32 R64, R181, R235, RZ ;  /* 0x000000ebb5407225 */ /* 0x000fe200078e00ff */
[----:B------:R-:W-:Y:S02]  /*c5e30*/  IADD3.X R139, P3, PT, R139, R88, RZ, P3, !PT ;  /* 0x000000588b8b7210 */ /* 0x000fe40001f7e4ff */
[----:B------:R-:W-:Y:S01]  /*c5e40*/  IADD3.X R15, P2, PT, RZ, R113, RZ, P2, !PT ;  /* 0x00000071ff0f7210 */ /* 0x000fe2000175e4ff */
[----:B------:R-:W-:Y:S01]  /*c5e50*/  IMAD.X R71, RZ, RZ, RZ, P0 ;  /* 0x000000ffff477224 */ /* 0x000fe200000e06ff */
[----:B------:R-:W-:Y:S01]  /*c5e60*/  IADD3 RZ, P0, PT, R134, R65, RZ ;  /* 0x0000004186ff7210 */ /* 0x000fe20007f1e0ff */
[----:B------:R-:W-:Y:S01]  /*c5e70*/  IMAD.WIDE.U32 R140, R182, R232, RZ ;  /* 0x000000e8b68c7225 */ /* 0x000fe200078e00ff */
[----:B------:R-:W-:-:S02]  /*c5e80*/  IADD3.X R161, P5, PT, RZ, RZ, RZ, P5, !PT ;  /* 0x000000ffffa17210 */ /* 0x000fc40002fbe4ff */
[----:B------:R-:W-:Y:S01]  /*c5e90*/  IADD3.X R143, P3, PT, R143, R89, RZ, P3, !PT ;  /* 0x000000598f8f7210 */ /* 0x000fe20001f7e4ff */
        /* <DEDUP_REMOVED lines=8> */
[----:B------:R-:W-:-:S04]  /*c5f20*/  IMAD.WIDE.U32 R158, R235, R185, R158 ;  /* 0x000000b9eb9e7225 */ /* 0x000fc800078e009e */
[----:B------:R-:W-:-:S04]  /*c5f30*/  IMAD.WIDE.U32 R140, R117, 0x30000000, RZ ;  /* 0x30000000758c7825 */ /* 0x000fc800078e00ff */
[----:B------:R-:W-:Y:S01]  /*c5f40*/  IMAD.X R75, RZ, RZ, RZ, P4 ;  /* 0x000000ffff4b7224 */ /* 0x000fe200020e06ff */
[----:B------:R-:W-:Y:S01]  /*c5f50*/  IADD3 RZ, P4, PT, R40, R36, RZ ;  /* 0x0000002428ff7210 */ /* 0x000fe20007f9e0ff */
[----:B------:R-:W-:Y:S01]  /*c5f60*/  IMAD.IADD R60, R159, 0x1, R60 ;  /* 0x000000019f3c7824 */ /* 0x000fe200078e023c */
[----:B------:R-:W-:Y:S01]  /*c5f70*/  IADD3.X R36, P1, PT, R37, R158, RZ, P1, !PT ;  /* 0x0000009e25247210 */ /* 0x000fe20000f3e4ff */
[----:B------:R-:W-:Y:S01]  /*c5f80*/  IMAD.WIDE.U32.X R192, R231, R182, R192, P0 ;  /* 0x000000b6e7c07225 */ /* 0x000fe200000e04c0 */
[----:B------:R-:W-:-:S03]  /*c5f90*/  IADD3.X RZ, P4, PT, R41, R13, RZ, P4, !PT ;  /* 0x0000000d29ff7210 */ /* 0x000fc6000279e4ff */
[C-C-:B------:R-:W-:Y:S01]  /*c5fa0*/  IMAD R155, R154.reuse, 0x170b5d44, R140.reuse ;  /* 0x170b5d449a9b7824 */ /* 0x140fe200078e028c */
[----:B------:R-:W-:Y:S01]  /*c5fb0*/  IADD3.X R242, P4, PT, R69, R34, RZ, P4, !PT ;  /* 0x0000002245f27210 */ /* 0x000fe2000279e4ff */
[----:B------:R-:W-:-:S03]  /*c5fc0*/  IMAD.WIDE.U32 R140, P0, R154, 0x170b5d44, R140 ;  /* 0x170b5d449a8c7825 */ /* 0x000fc6000780008c */
[----:B------:R-:W-:Y:S01]  /*c5fd0*/  IADD3.X R75, P4, PT, R75, R35, RZ, P4, !PT ;  /* 0x000000234b4b7210 */ /* 0x000fe2000279e4ff */
[----:B------:R-:W-:-:S03]  /*c5fe0*/  IMAD.WIDE.U32 R158, R154, 0x30000000, RZ ;  /* 0x300000009a9e7825 */ /* 0x000fc600078e00ff */
[----:B------:R-:W-:Y:S01]  /*c5ff0*/  IADD3.X R242, P4, PT, R242, R111, RZ, P4, !PT ;  /* 0x0000006ff2f27210 */ /* 0x000fe2000279e4ff */
[----:B------:R-:W-:Y:S01]  /*c6000*/  IMAD.X R237, RZ, RZ, RZ, P0 ;  /* 0x000000ffffed7224 */ /* 0x000fe200000e06ff */
[-C--:B------:R-:W-:Y:S01]  /*c6010*/  IADD3 RZ, P0, PT, R140, R159.reuse, RZ ;  /* 0x0000009f8cff7210 */ /* 0x080fe20007f1e0ff */
[----:B------:R-:W-:Y:S01]  /*c6020*/  IMAD.MOV.U32 R236, RZ, RZ, R141 ;  /* 0x000000ffffec7224 */ /* 0x000fe200078e008d */
[----:B------:R-:W-:Y:S01]  /*c6030*/  IADD3 R159, PT, PT, R155, R159, RZ ;  /* 0x0000009f9b9f7210 */ /* 0x000fe20007ffe0ff */
[----:B------:R-:W-:Y:S01]  /*c6040*/  IMAD.WIDE.U32 R130, R224, R187, R130 ;  /* 0x000000bbe0827225 */ /* 0x000fe200078e0082 */
[----:B------:R-:W-:-:S03]  /*c6050*/  IADD3.X R243, P4, PT, R75, R119, RZ, P4, !PT ;  /* 0x000000774bf37210 */ /* 0x000fc6000279e4ff */
[----:B------:R-:W-:Y:S01]  /*c6060*/  IMAD.WIDE.U32.X R140, R117, 0x170b5d44, R236, P0 ;  /* 0x170b5d44758c7825 */ /* 0x000fe200000e04ec */
[----:B------:R-:W-:Y:S02]  /*c6070*/  IADD3 RZ, P0, PT, R58, R158, RZ ;  /* 0x0000009e3aff7210 */ /* 0x000fe40007f1e0ff */
[----:B------:R-:W-:Y:S01]  /*c6080*/  IADD3.X R88, P2, PT, R57, R130, RZ, P2, !PT ;  /* 0x0000008239587210 */ /* 0x000fe2000175e4ff */
[----:B------:R-:W-:Y:S01]  /*c6090*/  IMAD.WIDE.U32 R112, R182, R224, RZ ;  /* 0x000000e0b6707225 */ /* 0x000fe200078e00ff */
[----:B------:R-:W-:-:S03]  /*c60a0*/  IADD3.X RZ, P0, PT, R59, R159, RZ, P0, !PT ;  /* 0x0000009f3bff7210 */ /* 0x000fc6000071e4ff */
[----:B------:R-:W-:Y:S01]  /*c60b0*/  IMAD.X R89, RZ, RZ, RZ, P5 ;  /* 0x000000ffff597224 */ /* 0x000fe200028e06ff */
[----:B------:R-:W-:Y:S01]  /*c60c0*/  IADD3.X R161, P0, PT, R161, R140, RZ, P0, !PT ;  /* 0x0000008ca1a17210 */ /* 0x000fe2000071e4ff */
[----:B------:R-:W-:Y:S02]  /*c60d0*/  IMAD.IADD R37, R131, 0x1, R56 ;  /* 0x0000000183257824 */ /* 0x000fe400078e0238 */
[C-C-:B------:R-:W-:Y:S01]  /*c60e0*/  IMAD R157, R230.reuse, R181, R112.reuse ;  /* 0x000000b5e69d7224 */ /* 0x140fe200078e0270 */
[----:B------:R-:W-:Y:S01]  /*c60f0*/  IADD3.X R13, P0, PT, R89, R141, RZ, P0, !PT ;  /* 0x0000008d590d7210 */ /* 0x000fe2000071e4ff */
[----:B------:R-:W-:Y:S01]  /*c6100*/  IMAD.WIDE.U32 R112, P5, R230, R181, R112 ;  /* 0x000000b5e6707225 */ /* 0x000fe200078a0070 */
[----:B------:R-:W-:-:S03]  /*c6110*/  IADD3.X R89, P2, PT, R15, R37, RZ, P2, !PT ;  /* 0x000000250f597210 */ /* 0x000fc6000175e4ff */
[----:B------:R-:W-:-:S04]  /*c6120*/  IMAD.WIDE.U32 R56, R181, R224, RZ ;  /* 0x000000e0b5387225 */ /* 0x000fc800078e00ff */
[----:B------:R-:W-:Y:S01]  /*c6130*/  IMAD.X R141, RZ, RZ, RZ, P5 ;  /* 0x000000ffff8d7224 */ /* 0x000fe200028e06ff */
[----:B------:R-:W-:Y:S01]  /*c6140*/  IADD3 RZ, P5, PT, R112, R57, RZ ;  /* 0x0000003970ff7210 */ /* 0x000fe20007fbe0ff */
[----:B------:R-:W-:-:S04]  /*c6150*/  IMAD.WIDE.U32 R130, R182, R233, RZ ;  /* 0x000000e9b6827225 */ /* 0x000fc800078e00ff */
[----:B------:R-:W-:Y:S02]  /*c6160*/  IMAD.MOV.U32 R140, RZ, RZ, R113 ;  /* 0x000000ffff8c7224 */ /* 0x000fe400078e0071 */
[C---:B------:R-:W-:Y:S02]  /*c6170*/  IMAD R90, R230.reuse, R185, R90 ;  /* 0x000000b9e65a7224 */ /* 0x040fe400078e025a */
[-C--:B------:R-:W-:Y:S02]  /*c6180*/  IMAD R142, R231, R183.reuse, R142 ;  /* 0x000000b7e78e7224 */ /* 0x080fe400078e028e */
[C---:B------:R-:W-:Y:S02]  /*c6190*/  IMAD R164, R230.reuse, R183, R164 ;  /* 0x000000b7e6a47224 */ /* 0x040fe400078e02a4 */
[----:B------:R-:W-:-:S04]  /*c61a0*/  IMAD.WIDE.U32.X R230, R230, R182, R140, P5 ;  /* 0x000000b6e6e67225 */ /* 0x000fc800028e048c */
[----:B------:R-:W-:-:S04]  /*c61b0*/  IMAD.WIDE.U32 R112, P5, R229, R181, R130 ;  /* 0x000000b5e5707225 */ /* 0x000fc800078a0082 */
[----:B------:R-:W-:-:S04]  /*c61c0*/  IMAD.WIDE.U32 R34, R181, R233, RZ ;  /* 0x000000e9b5227225 */ /* 0x000fc800078e00ff */
[----:B------:R-:W-:Y:S01]  /*c61d0*/  IMAD.X R131, RZ, RZ, RZ, P5 ;  /* 0x000000ffff837224 */ /* 0x000fe200028e06ff */
[----:B------:R-:W-:Y:S01]  /*c61e0*/  IADD3 RZ, P5, PT, R112, R35, RZ ;  /* 0x0000002370ff7210 */ /* 0x000fe20007fbe0ff */
[----:B------:R-:W-:Y:S02]  /*c61f0*/  IMAD R69, R229, R181, R130 ;  /* 0x000000b5e5457224 */ /* 0x000fe400078e0282 */
[----:B------:R-:W-:-:S04]  /*c6200*/  IMAD.WIDE.U32 R158, R182, R225, RZ ;  /* 0x000000e1b69e7225 */ /* 0x000fc800078e00ff */
[----:B------:R-:W-:Y:S02]  /*c6210*/  IMAD.MOV.U32 R130, RZ, RZ, R113 ;  /* 0x000000ffff827224 */ /* 0x000fe400078e0071 */
[----:B------:R-:W-:-:S04]  /*c6220*/  IMAD.WIDE.U32 R112, R181, R225, RZ ;  /* 0x000000e1b5707225 */ /* 0x000fc800078e00ff */
[----:B------:R-:W-:-:S04]  /*c6230*/  IMAD.WIDE.U32.X R130, R229, R182, R130, P5 ;  /* 0x000000b6e5827225 */ /* 0x000fc800028e0482 */
[----:B------:R-:W-:-:S04]  /*c6240*/  IMAD.WIDE.U32 R140, P5, R227, R181, R158 ;  /* 0x000000b5e38c7225 */ /* 0x000fc800078a009e */
        /* <DEDUP_REMOVED lines=8> */
[----:B------:R-:W-:Y:S01]  /*c62d0*/  IMAD.MOV.U32 R236, RZ, RZ, R159 ;  /* 0x000000ffffec7224 */ /* 0x000fe200078e009f */
[----:B------:R-:W-:Y:S01]  /*c62e0*/  IADD3.X R237, PT, PT, RZ, RZ, RZ, P5, !PT ;  /* 0x000000ffffed7210 */ /* 0x000fe20002ffe4ff */
[----:B------:R-:W-:Y:S01]  /*c62f0*/  IMAD.WIDE.U32 R40, R225, R189, R40 ;  /* 0x000000bde1287225 */ /* 0x000fe200078e0028 */
[----:B------:R-:W-:-:S03]  /*c6300*/  IADD3 RZ, P5, PT, R158, R239, RZ ;  /* 0x000000ef9eff7210 */ /* 0x000fc60007fbe0ff */
[----:B------:R-:W-:Y:S01]  /*c6310*/  IMAD.IADD R38, R41, 0x1, R38 ;  /* 0x0000000129267824 */ /* 0x000fe200078e0226 */
[----:B------:R-:W-:Y:S01]  /*c6320*/  IADD3.X R40, P3, PT, R139, R40, RZ, P3, !PT ;  /* 0x000000288b287210 */ /* 0x000fe20001f7e4ff */
[----:B------:R-:W-:Y:S01]  /*c6330*/  IMAD.WIDE.U32.X R236, R228, R182, R236, P5 ;  /* 0x000000b6e4ec7225 */ /* 0x000fe200028e04ec */
[----:B------:R-:W-:-:S03]  /*c6340*/  IADD3 RZ, P5, PT, R242, R30, RZ ;  /* 0x0000001ef2ff7210 */ /* 0x000fc60007fbe0ff */
[----:B------:R-:W-:Y:S01]  /*c6350*/  IMAD R111, R228, R185, R118 ;  /* 0x000000b9e46f7224 */ /* 0x000fe200078e0276 */
[----:B------:R-:W-:Y:S01]  /*c6360*/  IADD3.X RZ, P5, PT, R243, R7, RZ, P5, !PT ;  /* 0x00000007f3ff7210 */ /* 0x000fe20002fbe4ff */
[----:B------:R-:W-:Y:S01]  /*c6370*/  IMAD.WIDE.U32 R118, R33, 0xf5138f, RZ ;  /* 0x00f5138f21767825 */ /* 0x000fe200078e00ff */
[----:B------:R-:W-:-:S03]  /*c6380*/  IADD3.X R7, P4, PT, RZ, RZ, RZ, P4, !PT ;  /* 0x000000ffff077210 */ /* 0x000fc6000279e4ff */
[----:B------:R-:W-:Y:S01]  /*c6390*/  IMAD.IADD R75, R91, 0x1, R63 ;  /* 0x000000015b4b7824 */ /* 0x000fe200078e023f */
[----:B------:R-:W-:Y:S01]  /*c63a0*/  IADD3.X R7, P5, PT, R7, R190, RZ, P5, !PT ;  /* 0x000000be07077210 */ /* 0x000fe20002fbe4ff */
[----:B------:R-:W-:Y:S02]  /*c63b0*/  IMAD R15, R14, 0x1a22d9f3, R118 ;  /* 0x1a22d9f30e0f7824 */ /* 0x000fe400078e0276 */
[----:B------:R-:W-:Y:S01]  /*c63c0*/  IMAD R138, R234, R183, R138 ;  /* 0x000000b7ea8a7224 */ /* 0x000fe200078e028a */
[----:B------:R-:W-:Y:S01]  /*c63d0*/  IADD3.X R190, PT, PT, R191, RZ, RZ, P5, P4 ;  /* 0x000000ffbfbe7210 */ /* 0x000fe20002fe84ff */
[----:B------:R-:W-:Y:S01]  /*c63e0*/  IMAD.WIDE.U32 R242, R226, R189, R242 ;  /* 0x000000bde2f27225 */ /* 0x000fe200078e00f2 */
[----:B------:R-:W-:Y:S02]  /*c63f0*/  IADD3.X R37, P5, PT, RZ, RZ, RZ, P2, !PT ;  /* 0x000000ffff257210 */ /* 0x000fe400017be4ff */
[----:B------:R-:W-:Y:S01]  /*c6400*/  IADD3.X R41, P4, PT, R143, R38, RZ, P3, !PT ;  /* 0x000000268f297210 */ /* 0x000fe20001f9e4ff */
[----:B------:R-:W-:Y:S01]  /*c6410*/  IMAD.IADD R32, R243, 0x1, R32 ;  /* 0x00000001f3207824 */ /* 0x000fe200078e0220 */
[----:B------:R-:W-:Y:S01]  /*c6420*/  IADD3 RZ, P2, PT, R88, R62, RZ ;  /* 0x0000003e58ff7210 */ /* 0x000fe20007f5e0ff */
[----:B------:R-:W-:Y:S01]  /*c6430*/  IMAD.X R143, RZ, RZ, RZ, P5 ;  /* 0x000000ffff8f7224 */ /* 0x000fe200028e06ff */
[----:B------:R-:W-:Y:S01]  /*c6440*/  IADD3.X R38, P4, PT, RZ, RZ, RZ, P4, !PT ;  /* 0x000000ffff267210 */ /* 0x000fe2000279e4ff */
[----:B------:R-:W-:Y:S01]  /*c6450*/  IMAD.WIDE.U32 R62, P5, R14, 0x1a22d9f3, R118 ;  /* 0x1a22d9f30e3e7825 */ /* 0x000fe200078a0076 */
[----:B------:R-:W-:-:S02]  /*c6460*/  IADD3 RZ, P3, PT, R40, R74, RZ ;  /* 0x0000004a28ff7210 */ /* 0x000fc40007f7e0ff */
[----:B------:R-:W-:Y:S01]  /*c6470*/  IADD3.X RZ, P2, PT, R89, R75, RZ, P2, !PT ;  /* 0x0000004b59ff7210 */ /* 0x000fe2000175e4ff */
[----:B------:R-:W-:Y:S01]  /*c6480*/  IMAD.WIDE.U32 R118, R14, 0xf5138f, RZ ;  /* 0x00f5138f0e767825 */ /* 0x000fe200078e00ff */
[----:B------:R-:W-:-:S03]  /*c6490*/  IADD3.X RZ, P3, PT, R41, R31, RZ, P3, !PT ;  /* 0x0000001f29ff7210 */ /* 0x000fc60001f7e4ff */
[----:B------:R-:W-:Y:S01]  /*c64a0*/  IMAD.X R139, RZ, RZ, RZ, P4 ;  /* 0x000000ffff8b7224 */ /* 0x000fe200020e06ff */
[----:B------:R-:W-:Y:S01]  /*c64b0*/  IADD3 RZ, P4, PT, R62, R119, RZ ;  /* 0x000000773eff7210 */ /* 0x000fe20007f9e0ff */
[----:B------:R-:W-:Y:S01]  /*c64c0*/  IMAD.WIDE.U32 R30, R33, 0x6ca1493b, RZ ;  /* 0x6ca1493b211e7825 */ /* 0x000fe200078e00ff */
[----:B------:R-:W-:Y:S02]  /*c64d0*/  IADD3.X R62, P2, PT, R37, R114, RZ, P2, !PT ;  /* 0x00000072253e7210 */ /* 0x000fe4000175e4ff */
[----:B------:R-:W-:Y:S01]  /*c64e0*/  IADD3.X R37, P1, PT, R61, R60, RZ, P1, !PT ;  /* 0x0000003c3d257210 */ /* 0x000fe20000f3e4ff */
[----:B------:R-:W-:Y:S01]  /*c64f0*/  IMAD.WIDE.U32 R40, R233, R187, R40 ;  /* 0x000000bbe9287225 */ /* 0x000fe200078e0028 */
[----:B------:R-:W-:Y:S02]  /*c6500*/  IADD3.X R143, P2, PT, R143, R115, RZ, P2, !PT ;  /* 0x000000738f8f7210 */ /* 0x000fe4000175e4ff */
[----:B------:R-:W-:Y:S01]  /*c6510*/  IADD3.X R159, P1, PT, RZ, RZ, RZ, P1, !PT ;  /* 0x000000ffff9f7210 */ /* 0x000fe20000f3e4ff */
[----:B------:R-:W-:Y:S01]  /*c6520*/  IMAD.X R75, RZ, RZ, RZ, P5 ;  /* 0x000000ffff4b7224 */ /* 0x000fe200028e06ff */
[----:B------:R-:W-:Y:S01]  /*c6530*/  IADD3 R68, PT, PT, R41, R68, RZ ;  /* 0x0000004429447210 */ /* 0x000fe20007ffe0ff */
[--C-:B------:R-:W-:Y:S01]  /*c6540*/  IMAD R158, R14, -0x39c4fa40, R30.reuse ;  /* 0xc63b05c00e9e7824 */ /* 0x100fe200078e021e */
[----:B------:R-:W-:Y:S01]  /*c6550*/  IADD3.X R62, P2, PT, R62, R40, RZ, P2, !PT ;  /* 0x000000283e3e7210 */ /* 0x000fe2000175e4ff */
[----:B------:R-:W-:-:S04]  /*c6560*/  IMAD.WIDE.U32 R30, P5, R14, -0x39c4fa40, R30 ;  /* 0xc63b05c00e1e7825 */ /* 0x000fc800078a001e */
[----:B------:R-:W-:-:S04]  /*c6570*/  IMAD.WIDE.U32 R60, R14, 0x6ca1493b, RZ ;  /* 0x6ca1493b0e3c7825 */ /* 0x000fc800078e00ff */
[----:B------:R-:W-:-:S04]  /*c6580*/  IMAD.WIDE.U32 R114, R33, 0x17c510ea, RZ ;  /* 0x17c510ea21727825 */ /* 0x000fc800078e00ff */
[----:B------:R-:W-:Y:S01]  /*c6590*/  IMAD.X R41, RZ, RZ, RZ, P5 ;  /* 0x000000ffff297224 */ /* 0x000fe200028e06ff */
[----:B------:R-:W-:Y:S01]  /*c65a0*/  IADD3 RZ, P5, PT, R30, R61, RZ ;  /* 0x0000003d1eff7210 */ /* 0x000fe20007fbe0ff */
[----:B------:R-:W-:Y:S02]  /*c65b0*/  IMAD.MOV.U32 R74, RZ, RZ, R63 ;  /* 0x000000ffff4a7224 */ /* 0x000fe400078e003f */
[----:B------:R-:W-:-:S04]  /*c65c0*/  IMAD.WIDE.U32 R88, R232, R185, R88 ;  /* 0x000000b9e8587225 */ /* 0x000fc800078e0058 */
[----:B------:R-:W-:Y:S02]  /*c65d0*/  IMAD.MOV.U32 R40, RZ, RZ, R31 ;  /* 0x000000ffff287224 */ /* 0x000fe400078e001f */
[----:B------:R-:W-:Y:S02]  /*c65e0*/  IMAD.X R184, RZ, RZ, RZ, P1 ;  /* 0x000000ffffb87224 */ /* 0x000fe400008e06ff */
[C-C-:B------:R-:W-:Y:S02]  /*c65f0*/  IMAD R182, R14.reuse, 0x1ae3a46, R114.reuse ;  /* 0x01ae3a460eb67824 */ /* 0x140fe400078e0272 */
[----:B------:R-:W-:-:S04]  /*c6600*/  IMAD.WIDE.U32 R30, P1, R14, 0x1ae3a46, R114 ;  /* 0x01ae3a460e1e7825 */ /* 0x000fc80007820072 */
[----:B------:R-:W-:-:S04]  /*c6610*/  IMAD.WIDE.U32 R114, R14, 0x17c510ea, RZ ;  /* 0x17c510ea0e727825 */ /* 0x000fc800078e00ff */
[----:B------:R-:W-:Y:S01]  /*c6620*/  IMAD.WIDE.U32.X R74, R33, 0x1a22d9f3, R74, P4 ;  /* 0x1a22d9f3214a7825 */ /* 0x000fe200020e044a */
[----:B------:R-:W-:-:S03]  /*c6630*/  IADD3 RZ, P4, PT, R88, R150, RZ ;  /* 0x0000009658ff7210 */ /* 0x000fc60007f9e0ff */
[----:B------:R-:W-:Y:S02]  /*c6640*/  IMAD.IADD R63, R138, 0x1, R151 ;  /* 0x000000018a3f7824 */ /* 0x000fe400078e0297 */
[----:B------:R-:W-:Y:S01]  /*c6650*/  IMAD.WIDE.U32.X R150, R33, -0x39c4fa40, R40, P5 ;  /* 0xc63b05c021967825 */ /* 0x000fe200028e0428 */
[----:B------:R-:W-:-:S03]  /*c6660*/  IADD3 RZ, P5, PT, R30, R115, RZ ;  /* 0x000000731eff7210 */ /* 0x000fc60007fbe0ff */
        /* <DEDUP_REMOVED lines=8> */
[----:B------:R-:W-:Y:S02]  /*c66f0*/  IADD3.X RZ, P5, PT, R89, R63, RZ, P4, !PT ;  /* 0x0000003f59ff7210 */ /* 0x000fe400027be4ff */
[----:B------:R-:W-:Y:S01]  /*c6700*/  IADD3.X RZ, P1, PT, R37, R119, RZ, P1, !PT ;  /* 0x0000007725ff7210 */ /* 0x000fe20000f3e4ff */
[----:B------:R-:W-:Y:S01]  /*c6710*/  IMAD R6, R227, R187, R6 ;  /* 0x000000bbe3067224 */ /* 0x000fe200078e0206 */
[----:B------:R-:W-:Y:S01]  /*c6720*/  IADD3.X R63, P4, PT, R143, R68, RZ, P2, !PT ;  /* 0x000000448f3f7210 */ /* 0x000fe2000179e4ff */
[----:B------:R-:W-:Y:S01]  /*c6730*/  IMAD.WIDE.U32 R66, R117, -0x45f6b800, RZ ;  /* 0xba09480075427825 */ /* 0x000fe200078e00ff */
[----:B------:R-:W-:-:S02]  /*c6740*/  IADD3.X R33, P5, PT, RZ, R162, RZ, P5, !PT ;  /* 0x000000a2ff217210 */ /* 0x000fc40002fbe4ff */
[----:B------:R-:W-:Y:S01]  /*c6750*/  IADD3.X R159, P1, PT, R159, R74, RZ, P1, !PT ;  /* 0x0000004a9f9f7210 */ /* 0x000fe20000f3e4ff */
[----:B------:R-:W-:Y:S01]  /*c6760*/  IMAD.IADD R189, R6, 0x1, R9 ;  /* 0x0000000106bd7824 */ /* 0x000fe200078e0209 */
[----:B------:R-:W-:Y:S01]  /*c6770*/  IADD3.X R242, P3, PT, R31, R242, RZ, P3, !PT ;  /* 0x000000f21ff27210 */ /* 0x000fe20001f7e4ff */
[----:B------:R-:W-:Y:S01]  /*c6780*/  IMAD.WIDE.U32 R30, R224, R185, R62 ;  /* 0x000000b9e01e7225 */ /* 0x000fe200078e003e */
[----:B------:R-:W-:Y:S02]  /*c6790*/  IADD3.X R162, P5, PT, RZ, R163, RZ, P5, !PT ;  /* 0x000000a3ffa27210 */ /* 0x000fe40002fbe4ff */
[----:B------:R-:W-:Y:S01]  /*c67a0*/  IADD3.X R119, P4, PT, RZ, RZ, RZ, P4, !PT ;  /* 0x000000ffff777210 */ /* 0x000fe2000279e4ff */
[----:B------:R-:W-:Y:S01]  /*c67b0*/  IMAD.IADD R163, R90, 0x1, R121 ;  /* 0x000000015aa37824 */ /* 0x000fe200078e0279 */
[----:B------:R-:W-:Y:S01]  /*c67c0*/  IADD3.X R184, P2, PT, R184, R75, RZ, P1, !PT ;  /* 0x0000004bb8b87210 */ /* 0x000fe20000f5e4ff */
[----:B------:R-:W-:Y:S01]  /*c67d0*/  IMAD R38, R154, 0x1ef3622f, R66 ;  /* 0x1ef3622f9a267824 */ /* 0x000fe200078e0242 */
[----:B------:R-:W-:Y:S01]  /*c67e0*/  IADD3.X R243, P1, PT, R139, R32, RZ, P3, !PT ;  /* 0x000000208bf37210 */ /* 0x000fe20001f3e4ff */
[----:B------:R-:W-:Y:S01]  /*c67f0*/  IMAD.X R118, RZ, RZ, RZ, P4 ;  /* 0x000000ffff767224 */ /* 0x000fe200020e06ff */
[----:B------:R-:W-:Y:S01]  /*c6800*/  IADD3.X R30, P5, PT, R33, R30, RZ, P5, !PT ;  /* 0x0000001e211e7210 */ /* 0x000fe20002fbe4ff */
[----:B------:R-:W-:Y:S01]  /*c6810*/  IMAD.WIDE.U32 R74, R117, 0xf5138f, RZ ;  /* 0x00f5138f754a7825 */ /* 0x000fe200078e00ff */
[----:B------:R-:W-:-:S02]  /*c6820*/  IADD3 R31, PT, PT, R31, R90, RZ ;  /* 0x0000005a1f1f7210 */ /* 0x000fc40007ffe0ff */
[----:B------:R-:W-:Y:S01]  /*c6830*/  IADD3.X R121, P4, PT, RZ, RZ, RZ, P1, !PT ;  /* 0x000000ffff797210 */ /* 0x000fe20000f9e4ff */
[----:B------:R-:W-:Y:S01]  /*c6840*/  IMAD.WIDE.U32 R32, R154, -0x45f6b800, RZ ;  /* 0xba0948009a207825 */ /* 0x000fe200078e00ff */
[----:B------:R-:W-:Y:S02]  /*c6850*/  IADD3.X R31, P1, PT, R162, R31, RZ, P5, !PT ;  /* 0x0000001fa21f7210 */ /* 0x000fe40002f3e4ff */
[----:B------:R-:W-:Y:S01]  /*c6860*/  IADD3 RZ, P3, PT, R62, R120, RZ ;  /* 0x000000783eff7210 */ /* 0x000fe20007f7e0ff */
[----:B------:R-:W-:Y:S01]  /*c6870*/  IMAD.X R120, RZ, RZ, RZ, P4 ;  /* 0x000000ffff787224 */ /* 0x000fe200020e06ff */
[----:B------:R-:W-:Y:S01]  /*c6880*/  IADD3 RZ, P5, PT, R242, R8, RZ ;  /* 0x00000008f2ff7210 */ /* 0x000fe20007fbe0ff */
[----:B------:R-:W-:Y:S01]  /*c6890*/  IMAD.WIDE.U32 R66, P4, R154, 0x1ef3622f, R66 ;  /* 0x1ef3622f9a427825 */ /* 0x000fe20007880042 */
[----:B------:R-:W-:Y:S02]  /*c68a0*/  IADD3.X R68, P1, PT, RZ, RZ, RZ, P1, !PT ;  /* 0x000000ffff447210 */ /* 0x000fe40000f3e4ff */
[----:B------:R-:W-:Y:S01]  /*c68b0*/  IADD3.X RZ, P5, PT, R243, R189, RZ, P5, !PT ;  /* 0x000000bdf3ff7210 */ /* 0x000fe20002fbe4ff */
[----:B------:R-:W-:Y:S01]  /*c68c0*/  IMAD.WIDE.U32 R90, R14, 0xf5138f, R36 ;  /* 0x00f5138f0e5a7825 */ /* 0x000fe200078e0024 */
[----:B------:R-:W-:-:S02]  /*c68d0*/  IADD3.X RZ, P3, PT, R63, R163, RZ, P3, !PT ;  /* 0x000000a33fff7210 */ /* 0x000fc40001f7e4ff */
[----:B------:R-:W-:Y:S01]  /*c68e0*/  IADD3 R189, PT, PT, R158, R61, RZ ;  /* 0x0000003d9ebd7210 */ /* 0x000fe20007ffe0ff */
[----:B------:R-:W-:Y:S01]  /*c68f0*/  IMAD.X R9, RZ, RZ, RZ, P4 ;  /* 0x000000ffff097224 */ /* 0x000fe200020e06ff */
[----:B------:R-:W-:Y:S01]  /*c6900*/  IADD3.X R90, P0, PT, R161, R90, RZ, P0, !PT ;  /* 0x0000005aa15a7210 */ /* 0x000fe2000071e4ff */
[----:B------:R-:W-:Y:S01]  /*c6910*/  IMAD.X R143, RZ, RZ, RZ, P1 ;  /* 0x000000ffff8f7224 */ /* 0x000fe200008e06ff */
[----:B------:R-:W-:Y:S01]  /*c6920*/  IADD3 RZ, P1, PT, R66, R33, RZ ;  /* 0x0000002142ff7210 */ /* 0x000fe20007f3e0ff */
[C-C-:B------:R-:W-:Y:S01]  /*c6930*/  IMAD R139, R154.reuse, 0x1a22d9f3, R74.reuse ;  /* 0x1a22d9f39a8b7824 */ /* 0x140fe200078e024a */
[----:B------:R-:W-:Y:S01]  /*c6940*/  IADD3.X R128, P3, PT, R119, R128, RZ, P3, !PT ;  /* 0x0000008077807210 */ /* 0x000fe20001f7e4ff */
[----:B------:R-:W-:-:S03]  /*c6950*/  IMAD.WIDE.U32 R36, P4, R154, 0x1a22d9f3, R74 ;  /* 0x1a22d9f39a247825 */ /* 0x000fc6000788004a */
[----:B------:R-:W-:Y:S01]  /*c6960*/  IADD3.X R129, P3, PT, R118, R129, RZ, P3, !PT ;  /* 0x0000008176817210 */ /* 0x000fe20001f7e4ff */
[----:B------:R-:W-:Y:S01]  /*c6970*/  IMAD.IADD R15, R91, 0x1, R15 ;  /* 0x000000015b0f7824 */ /* 0x000fe200078e020f */
[----:B------:R-:W-:Y:S01]  /*c6980*/  IADD3.X R91, P5, PT, R121, R86, RZ, P5, !PT ;  /* 0x00000056795b7210 */ /* 0x000fe20002fbe4ff */
[----:B------:R-:W-:-:S03]  /*c6990*/  IMAD.WIDE.U32 R74, R154, 0xf5138f, RZ ;  /* 0x00f5138f9a4a7825 */ /* 0x000fc600078e00ff */
[----:B------:R-:W-:Y:S01]  /*c69a0*/  IADD3.X R161, P5, PT, R120, R87, RZ, P5, !PT ;  /* 0x0000005778a17210 */ /* 0x000fe20002fbe4ff */
[----:B------:R-:W-:-:S04]  /*c69b0*/  IMAD.WIDE.U32 R62, R117, 0x6ca1493b, RZ ;  /* 0x6ca1493b753e7825 */ /* 0x000fc800078e00ff */
[----:B------:R-:W-:Y:S01]  /*c69c0*/  IMAD.MOV.U32 R8, RZ, RZ, R67 ;  /* 0x000000ffff087224 */ /* 0x000fe200078e0043 */
[----:B------:R-:W-:Y:S01]  /*c69d0*/  IADD3.X R67, PT, PT, RZ, RZ, RZ, P4, !PT ;  /* 0x000000ffff437210 */ /* 0x000fe200027fe4ff */
[----:B------:R-:W-:Y:S01]  /*c69e0*/  IMAD.MOV.U32 R66, RZ, RZ, R37 ;  /* 0x000000ffff427224 */ /* 0x000fe200078e0025 */
[----:B------:R-:W-:Y:S01]  /*c69f0*/  IADD3 RZ, P4, PT, R36, R75, RZ ;  /* 0x0000004b24ff7210 */ /* 0x000fe20007f9e0ff */
[----:B------:R-:W-:-:S04]  /*c6a00*/  IMAD.WIDE.U32.X R86, R117, 0x1ef3622f, R8, P1 ;  /* 0x1ef3622f75567825 */ /* 0x000fc800008e0408 */
        /* <DEDUP_REMOVED lines=10> */
[----:B------:R-:W-:Y:S01]  /*c6ab0*/  IMAD.WIDE.U32.X R66, R117, 0x1a22d9f3, R66, P4 ;  /* 0x1a22d9f375427825 */ /* 0x000fe200020e0442 */
[----:B------:R-:W-:-:S03]  /*c6ac0*/  IADD3 RZ, P4, PT, R30, R152, RZ ;  /* 0x000000981eff7210 */ /* 0x000fc60007f9e0ff */
[----:B------:R-:W-:Y:S01]  /*c6ad0*/  IMAD.X R63, RZ, RZ, RZ, P1 ;  /* 0x000000ffff3f7224 */ /* 0x000fe200008e06ff */
[----:B------:R-:W-:Y:S01]  /*c6ae0*/  IADD3 RZ, P1, PT, R8, R119, RZ ;  /* 0x0000007708ff7210 */ /* 0x000fe20007f3e0ff */
[----:B------:R-:W-:Y:S01]  /*c6af0*/  IMAD R152, R154, -0x39c4fa40, R62 ;  /* 0xc63b05c09a987824 */ /* 0x000fe200078e023e */
[----:B------:R-:W-:Y:S01]  /*c6b00*/  IADD3.X R8, P5, PT, R91, R7, RZ, P5, !PT ;  /* 0x000000075b087210 */ /* 0x000fe20002fbe4ff */
[----:B------:R-:W-:Y:S01]  /*c6b10*/  IMAD.MOV.U32 R62, RZ, RZ, R9 ;  /* 0x000000ffff3e7224 */ /* 0x000fe200078e0009 */
[----:B------:R-:W-:Y:S01]  /*c6b20*/  IADD3.X R91, P0, PT, R13, R15, RZ, P0, !PT ;  /* 0x0000000f0d5b7210 */ /* 0x000fe2000071e4ff */
[----:B------:R-:W-:Y:S01]  /*c6b30*/  IMAD.WIDE.U32 R242, R225, R187, R242 ;  /* 0x000000bbe1f27225 */ /* 0x000fe200078e00f2 */
[----:B------:R-:W-:Y:S02]  /*c6b40*/  IADD3.X R9, P5, PT, R161, R190, RZ, P5, !PT ;  /* 0x000000bea1097210 */ /* 0x000fe40002fbe4ff */
[----:B------:R-:W-:Y:S01]  /*c6b50*/  IADD3 R119, PT, PT, R162, R119, RZ ;  /* 0x00000077a2777210 */ /* 0x000fe20007ffe0ff */
[----:B------:R-:W-:Y:S01]  /*c6b60*/  IMAD R12, R228, R187, R12 ;  /* 0x000000bbe40c7224 */ /* 0x000fe200078e020c */
[----:B------:R-:W-:Y:S01]  /*c6b70*/  IADD3.X R128, P3, PT, R128, R242, RZ, P3, !PT ;  /* 0x000000f280807210 */ /* 0x000fe20001f7e4ff */
[----:B------:R-:W-:Y:S01]  /*c6b80*/  IMAD.IADD R153, R142, 0x1, R153 ;  /* 0x000000018e997824 */ /* 0x000fe200078e0299 */
[----:B------:R-:W-:Y:S01]  /*c6b90*/  IADD3.X R15, P5, PT, RZ, RZ, RZ, P5, !PT ;  /* 0x000000ffff0f7210 */ /* 0x000fe20002fbe4ff */
[----:B------:R-:W-:Y:S01]  /*c6ba0*/  IMAD.WIDE.U32.X R62, R117, 0x1ae3a46, R62, P1 ;  /* 0x01ae3a46753e7825 */ /* 0x000fe200008e043e */
[----:B------:R-:W-:-:S02]  /*c6bb0*/  IADD3 RZ, P1, PT, R8, R10, RZ ;  /* 0x0000000a08ff7210 */ /* 0x000fc40007f3e0ff */
[----:B------:R-:W-:Y:S01]  /*c6bc0*/  IADD3.X RZ, P4, PT, R31, R153, RZ, P4, !PT ;  /* 0x000000991fff7210 */ /* 0x000fe2000279e4ff */
[----:B------:R-:W-:-:S03]  /*c6bd0*/  IMAD.WIDE.U32 R58, R154, 0x30000000, R58 ;  /* 0x300000009a3a7825 */ /* 0x000fc600078e003a */
[----:B------:R-:W-:Y:S01]  /*c6be0*/  IADD3.X R117, P4, PT, R68, R174, RZ, P4, !PT ;  /* 0x000000ae44757210 */ /* 0x000fe2000279e4ff */
[----:B------:R-:W-:Y:S01]  /*c6bf0*/  IMAD.IADD R10, R243, 0x1, R6 ;  /* 0x00000001f30a7824 */ /* 0x000fe200078e0206 */
[----:B------:R-:W-:Y:S01]  /*c6c00*/  IADD3 R155, PT, PT, R59, R155, RZ ;  /* 0x0000009b3b9b7210 */ /* 0x000fe20007ffe0ff */
[----:B------:R-:W-:Y:S01]  /*c6c10*/  IMAD.IADD R7, R12, 0x1, R11 ;  /* 0x000000010c077824 */ /* 0x000fe200078e020b */
[----:B------:R-:W-:Y:S01]  /*c6c20*/  IADD3.X R143, P4, PT, R143, R175, RZ, P4, !PT ;  /* 0x000000af8f8f7210 */ /* 0x000fe2000279e4ff */
[----:B------:R-:W-:Y:S01]  /*c6c30*/  IMAD R110, R229, R185, R110 ;  /* 0x000000b9e56e7224 */ /* 0x000fe200078e026e */
[----:B------:R-:W-:Y:S01]  /*c6c40*/  IADD3.X R129, P3, PT, R129, R10, RZ, P3, !PT ;  /* 0x0000000a81817210 */ /* 0x000fe20001f7e4ff */
[C---:B------:R-:W-:Y:S01]  /*c6c50*/  IMAD R13, R58.reuse, -0x7af74001, -R155 ;  /* 0x8508bfff3a0d7824 */ /* 0x040fe200078e0a9b */
[----:B------:R-:W-:Y:S01]  /*c6c60*/  IADD3.X RZ, P1, PT, R9, R7, RZ, P1, !PT ;  /* 0x0000000709ff7210 */ /* 0x000fe20000f3e4ff */
[----:B------:R-:W-:Y:S01]  /*c6c70*/  IMAD.WIDE.U32 R6, R58, -0x1, RZ ;  /* 0xffffffff3a067825 */ /* 0x000fe200078e00ff */
[----:B------:R-:W-:-:S02]  /*c6c80*/  IADD3.X R161, P3, PT, RZ, RZ, RZ, P3, !PT ;  /* 0x000000ffffa17210 */ /* 0x000fc40001f7e4ff */
[----:B------:R-:W-:Y:S01]  /*c6c90*/  IADD3.X R15, P1, PT, R15, R96, RZ, P1, !PT ;  /* 0x000000600f0f7210 */ /* 0x000fe20000f3e4ff */
[----:B------:R-:W-:-:S03]  /*c6ca0*/  IMAD.WIDE.U32 R10, R233, R185, R128 ;  /* 0x000000b9e90a7225 */ /* 0x000fc600078e0080 */
[----:B------:R-:W-:Y:S01]  /*c6cb0*/  IADD3.X R68, PT, PT, R97, RZ, RZ, P1, P5 ;  /* 0x000000ff61447210 */ /* 0x000fe20000fea4ff */
[----:B------:R-:W-:Y:S01]  /*c6cc0*/  IMAD.WIDE.U32 R174, R6, 0x1, RZ ;  /* 0x0000000106ae7825 */ /* 0x000fe200078e00ff */
[----:B------:R-:W-:-:S03]  /*c6cd0*/  IADD3.X R10, P4, PT, R117, R10, RZ, P4, !PT ;  /* 0x0000000a750a7210 */ /* 0x000fc6000279e4ff */
[----:B------:R-:W-:Y:S01]  /*c6ce0*/  IMAD.IADD R7, R7, 0x1, R13 ;  /* 0x0000000107077824 */ /* 0x000fe200078e020d */
[----:B------:R-:W-:Y:S01]  /*c6cf0*/  IADD3.X R13, P0, PT, RZ, RZ, RZ, P0, !PT ;  /* 0x000000ffff0d7210 */ /* 0x000fe2000071e4ff */
[----:B------:R-:W-:Y:S01]  /*c6d00*/  IMAD.IADD R96, R11, 0x1, R110 ;  /* 0x000000010b607824 */ /* 0x000fe200078e026e */
[----:B------:R-:W-:Y:S01]  /*c6d10*/  IADD3 RZ, P1, PT, R58, R174, RZ ;  /* 0x000000ae3aff7210 */ /* 0x000fe20007f3e0ff */
[----:B------:R-:W-:-:S03]  /*c6d20*/  IMAD.WIDE.U32 R58, R7, 0x1, RZ ;  /* 0x00000001073a7825 */ /* 0x000fc600078e00ff */
[----:B------:R-:W-:Y:S01]  /*c6d30*/  IADD3.X R11, P4, PT, R143, R96, RZ, P4, !PT ;  /* 0x000000608f0b7210 */ /* 0x000fe2000279e4ff */
[----:B------:R-:W-:Y:S02]  /*c6d40*/  IMAD.IADD R97, R38, 0x1, R33 ;  /* 0x0000000126617824 */ /* 0x000fe400078e0221 */
[----:B------:R-:W-:Y:S01]  /*c6d50*/  IMAD.X R153, RZ, RZ, RZ, P0 ;  /* 0x000000ffff997224 */ /* 0x000fe200000e06ff */
[----:B------:R-:W-:Y:S01]  /*c6d60*/  IADD3 RZ, P0, PT, R90, R32, RZ ;  /* 0x000000205aff7210 */ /* 0x000fe20007f1e0ff */
[----:B------:R-:W-:Y:S01]  /*c6d70*/  IMAD R117, R6, -0x7af74000, R58 ;  /* 0x8508c00006757824 */ /* 0x000fe200078e023a */
[----:B------:R-:W-:Y:S01]  /*c6d80*/  IADD3.X R143, P4, PT, RZ, RZ, RZ, P4, !PT ;  /* 0x000000ffff8f7210 */ /* 0x000fe2000279e4ff */
[----:B------:R-:W-:Y:S01]  /*c6d90*/  IMAD.X R163, RZ, RZ, RZ, P3 ;  /* 0x000000ffffa37224 */ /* 0x000fe200018e06ff */
[----:B------:R-:W-:Y:S01]  /*c6da0*/  IADD3.X RZ, P0, PT, R91, R97, RZ, P0, !PT ;  /* 0x000000615bff7210 */ /* 0x000fe2000071e4ff */
[----:B------:R-:W-:Y:S02]  /*c6db0*/  IMAD.IADD R96, R175, 0x1, R117 ;  /* 0x00000001af607824 */ /* 0x000fe400078e0275 */
[----:B------:R-:W-:-:S02]  /*c6dc0*/  IMAD.X R117, RZ, RZ, RZ, P4 ;  /* 0x000000ffff757224 */ /* 0x000fc400020e06ff */
[----:B------:R-:W-:Y:S01]  /*c6dd0*/  IMAD.IADD R97, R110, 0x1, R127 ;  /* 0x000000016e617824 */ /* 0x000fe200078e027f */
[----:B------:R-:W-:Y:S01]  /*c6de0*/  IADD3.X R110, P4, PT, R13, R86, RZ, P0, !PT ;  /* 0x000000560d6e7210 */ /* 0x000fe2000079e4ff */
[----:B------:R-:W-:Y:S01]  /*c6df0*/  IMAD.WIDE.U32 R32, P3, R6, -0x7af74000, R58 ;  /* 0x8508c00006207825 */ /* 0x000fe2000786003a */
[----:B------:R-:W-:Y:S02]  /*c6e00*/  IADD3 RZ, P0, PT, R128, R126, RZ ;  /* 0x0000007e80ff7210 */ /* 0x000fe40007f1e0ff */
[----:B------:R-:W-:Y:S01]  /*c6e10*/  IADD3.X RZ, P1, PT, R155, R96, RZ, P1, !PT ;  /* 0x000000609bff7210 */ /* 0x000fe20000f3e4ff */
[----:B------:R-:W-:Y:S01]  /*c6e20*/  IMAD.WIDE.U32 R58, R7, 0x30000000, RZ ;  /* 0x30000000073a7825 */ /* 0x000fe200078e00ff */
[----:B------:R-:W-:Y:S02]  /*c6e30*/  IADD3.X RZ, P0, PT, R129, R97, RZ, P0, !PT ;  /* 0x0000006181ff7210 */ /* 0x000fe4000071e4ff */
[----:B------:R-:W-:Y:S01]  /*c6e40*/  IADD3 RZ, P5, PT, R175, R32, RZ ;  /* 0x00000020afff7210 */ /* 0x000fe20007fbe0ff */
[----:B------:R-:W-:Y:S01]  /*c6e50*/  IMAD.WIDE.U32 R126, R226, R187, R8 ;  /* 0x000000bbe27e7225 */ /* 0x000fe200078e0008 */
[----:B------:R-:W-:-:S02]  /*c6e60*/  IADD3.X R13, P0, PT, R161, R124, RZ, P0, !PT ;  /* 0x0000007ca10d7210 */ /* 0x000fc4000071e4ff */
[----:B------:R-:W-:Y:S01]  /*c6e70*/  IADD3.X R97, PT, PT, RZ, RZ, RZ, P3, !PT ;  /* 0x000000ffff617210 */ /* 0x000fe20001ffe4ff */
[----:B------:R-:W-:Y:S01]  /*c6e80*/  IMAD.MOV.U32 R96, RZ, RZ, R33 ;  /* 0x000000ffff607224 */ /* 0x000fe200078e0021 */
[----:B------:R-:W-:Y:S01]  /*c6e90*/  IADD3.X R125, P0, PT, R163, R125, RZ, P0, !PT ;  /* 0x0000007da37d7210 */ /* 0x000fe2000071e4ff */
[----:B------:R-:W-:Y:S01]  /*c6ea0*/  IMAD.WIDE.U32 R32, R7, -0x45f6b800, RZ ;  /* 0xba09480007207825 */ /* 0x000fe200078e00ff */
[----:B------:R-:W-:Y:S02]  /*c6eb0*/  IADD3.X R153, P4, PT, R153, R87, RZ, P4, !PT ;  /* 0x0000005799997210 */ /* 0x000fe4000279e4ff */
[----:B------:R-:W-:Y:S01]  /*c6ec0*/  IADD3.X R124, P0, PT, R13, R126, RZ, P0, !PT ;  /* 0x0000007e0d7c7210 */ /* 0x000fe2000071e4ff */
[----:B------:R-:W-:Y:S02]  /*c6ed0*/  IMAD.IADD R12, R127, 0x1, R12 ;  /* 0x000000017f0c7824 */ /* 0x000fe400078e020c */
[C-C-:B------:R-:W-:Y:S02]  /*c6ee0*/  IMAD R155, R6.reuse, 0x170b5d44, R58.reuse ;  /* 0x170b5d44069b7824 */ /* 0x140fe400078e023a */
[----:B------:R-:W-:Y:S01]  /*c6ef0*/  IMAD.WIDE.U32 R58, P3, R6, 0x170b5d44, R58 ;  /* 0x170b5d44063a7825 */ /* 0x000fe2000786003a */
[----:B------:R-:W-:-:S03]  /*c6f00*/  IADD3.X R125, P0, PT, R125, R12, RZ, P0, !PT ;  /* 0x0000000c7d7d7210 */ /* 0x000fc6000071e4ff */
[----:B------:R-:W-:-:S04]  /*c6f10*/  IMAD.WIDE.U32 R8, R6, 0x30000000, RZ ;  /* 0x3000000006087825 */ /* 0x000fc800078e00ff */
[----:B------:R-:W-:Y:S02]  /*c6f20*/  IMAD R163, R6, 0x1ef3622f, R32 ;  /* 0x1ef3622f06a37824 */ /* 0x000fe400078e0220 */
[----:B------:R-:W-:-:S04]  /*c6f30*/  IMAD.WIDE.U32.X R96, R7, -0x7af74000, R96, P5 ;  /* 0x8508c00007607825 */ /* 0x000fc800028e0460 */
[----:B------:R-:W-:Y:S01]  /*c6f40*/  IMAD.WIDE.U32 R32, P5, R6, 0x1ef3622f, R32 ;  /* 0x1ef3622f06207825 */ /* 0x000fe200078a0020 */
[----:B------:R-:W-:-:S03]  /*c6f50*/  IADD3.X R61, P1, PT, RZ, R96, RZ, P1, !PT ;  /* 0x00000060ff3d7210 */ /* 0x000fc60000f3e4ff */
[----:B------:R-:W-:Y:S01]  /*c6f60*/  IMAD.X R87, RZ, RZ, RZ, P3 ;  /* 0x000000ffff577224 */ /* 0x000fe200018e06ff */
[----:B------:R-:W-:Y:S01]  /*c6f70*/  IADD3 RZ, P3, PT, R58, R9, RZ ;  /* 0x000000093aff7210 */ /* 0x000fe20007f7e0ff */
[----:B------:R-:W-:Y:S01]  /*c6f80*/  IMAD.IADD R187, R164, 0x1, R147 ;  /* 0x00000001a4bb7824 */ /* 0x000fe200078e0293 */
[----:B------:R-:W-:Y:S01]  /*c6f90*/  IADD3.X R96, P1, PT, RZ, R97, RZ, P1, !PT ;  /* 0x00000061ff607210 */ /* 0x000fe20000f3e4ff */
[----:B------:R-:W-:-:S04]  /*c6fa0*/  IMAD.WIDE.U32 R12, R7, 0xf5138f, RZ ;  /* 0x00f5138f070c7825 */ /* 0x000fc800078e00ff */
[----:B------:R-:W-:Y:S02]  /*c6fb0*/  IMAD.MOV.U32 R86, RZ, RZ, R59 ;  /* 0x000000ffff567224 */ /* 0x000fe400078e003b */
[----:B------:R-:W-:Y:S01]  /*c6fc0*/  IMAD.X R147, RZ, RZ, RZ, P5 ;  /* 0x000000ffff937224 */ /* 0x000fe200028e06ff */
[----:B------:R-:W-:Y:S01]  /*c6fd0*/  IADD3.X R174, P5, PT, RZ, RZ, RZ, P0, !PT ;  /* 0x000000ffffae7210 */ /* 0x000fe200007be4ff */
[----:B------:R-:W-:Y:S01]  /*c6fe0*/  IMAD R161, R6, 0x1a22d9f3, R12 ;  /* 0x1a22d9f306a17824 */ /* 0x000fe200078e020c */
[----:B------:R-:W-:Y:S01]  /*c6ff0*/  IADD3 RZ, P0, PT, R10, R146, RZ ;  /* 0x000000920aff7210 */ /* 0x000fe20007f1e0ff */
[----:B------:R-:W-:Y:S01]  /*c7000*/  IMAD.WIDE.U32.X R86, R7, 0x170b5d44, R86, P3 ;  /* 0x170b5d4407567825 */ /* 0x000fe200018e0456 */
[----:B------:R-:W-:Y:S02]  /*c7010*/  MOV R146, R33 ;  /* 0x0000002100927202 */ /* 0x000fe40000000f00 */
[----:B------:R-:W-:Y:S01]  /*c7020*/  IADD3.X RZ, P0, PT, R11, R187, RZ, P0, !PT ;  /* 0x000000bb0bff7210 */ /* 0x000fe2000071e4ff */
[----:B------:R-:W-:-:S03]  /*c7030*/  IMAD.WIDE.U32 R12, P3, R6, 0x1a22d9f3, R12 ;  /* 0x1a22d9f3060c7825 */ /* 0x000fc6000786000c */
[----:B------:R-:W-:Y:S01]  /*c7040*/  IADD3.X R143, P0, PT, R143, R148, RZ, P0, !PT ;  /* 0x000000948f8f7210 */ /* 0x000fe2000071e4ff */
[----:B------:R-:W-:-:S03]  /*c7050*/  IMAD.WIDE.U32 R128, R6, 0xf5138f, RZ ;  /* 0x00f5138f06807825 */ /* 0x000fc600078e00ff */
[----:B------:R-:W-:Y:S01]  /*c7060*/  IADD3.X R188, P0, PT, R117, R149, RZ, P0, !PT ;  /* 0x0000009575bc7210 */ /* 0x000fe2000071e4ff */
[----:B------:R-:W-:-:S04]  /*c7070*/  IMAD.WIDE.U32 R58, R6, -0x45f6b800, RZ ;  /* 0xba094800063a7825 */ /* 0x000fc800078e00ff */
[----:B------:R-:W-:Y:S01]  /*c7080*/  IMAD.X R175, RZ, RZ, RZ, P5 ;  /* 0x000000ffffaf7224 */ /* 0x000fe200028e06ff */
[----:B------:R-:W-:Y:S01]  /*c7090*/  IADD3 RZ, P5, PT, R12, R129, RZ ;  /* 0x000000810cff7210 */ /* 0x000fe20007fbe0ff */
[----:B------:R-:W-:Y:S01]  /*c70a0*/  IMAD.X R127, RZ, RZ, RZ, P3 ;  /* 0x000000ffff7f7224 */ /* 0x000fe200018e06ff */
[----:B------:R-:W-:Y:S01]  /*c70b0*/  IADD3 RZ, P3, PT, R32, R59, RZ ;  /* 0x0000003b20ff7210 */ /* 0x000fe20007f7e0ff */
[----:B------:R-:W-:-:S04]  /*c70c0*/  IMAD.WIDE.U32 R88, R235, R183, R88 ;  /* 0x000000b7eb587225 */ /* 0x000fc800078e0058 */
[----:B------:R-:W-:Y:S01]  /*c70d0*/  IMAD.MOV.U32 R126, RZ, RZ, R13 ;  /* 0x000000ffff7e7224 */ /* 0x000fe200078e000d */
[----:B------:R-:W-:Y:S01]  /*c70e0*/  IADD3.X R88, P2, PT, R159, R88, RZ, P2, !PT ;  /* 0x000000589f587210 */ /* 0x000fe2000175e4ff */
[----:B------:R-:W-:-:S04]  /*c70f0*/  IMAD.WIDE.U32 R12, R7, 0x6ca1493b, RZ ;  /* 0x6ca1493b070c7825 */ /* 0x000fc800078e00ff */
[----:B------:R-:W-:Y:S02]  /*c7100*/  IMAD R116, R227, R185, R116 ;  /* 0x000000b9e3747224 */ /* 0x000fe400078e0274 */
[----:B------:R-:W-:Y:S01]  /*c7110*/  IMAD.WIDE.U32.X R126, R7, 0x1a22d9f3, R126, P5 ;  /* 0x1a22d9f3077e7825 */ /* 0x000fe200028e047e */
[----:B------:R-:W-:-:S03]  /*c7120*/  IADD3 RZ, P5, PT, R124, R94, RZ ;  /* 0x0000005e7cff7210 */ /* 0x000fc60007fbe0ff */
[----:B------:R-:W-:-:S04]  /*c7130*/  IMAD.WIDE.U32 R148, R225, R185, R124 ;  /* 0x000000b9e1947225 */ /* 0x000fc800078e007c */
[----:B------:R-:W-:Y:S01]  /*c7140*/  IMAD.IADD R159, R116, 0x1, R95 ;  /* 0x00000001749f7824 */ /* 0x000fe200078e025f */
[----:B------:R-:W-:Y:S01]  /*c7150*/  IADD3.X R148, P0, PT, R143, R148, RZ, P0, !PT ;  /* 0x000000948f947210 */ /* 0x000fe2000071e4ff */
[----:B------:R-:W-:-:S03]  /*c7160*/  IMAD.WIDE.U32.X R146, R7, 0x1ef3622f, R146, P3 ;  /* 0x1ef3622f07927825 */ /* 0x000fc600018e0492 */
[----:B------:R-:W-:Y:S01]  /*c7170*/  IADD3.X RZ, P5, PT, R125, R159, RZ, P5, !PT ;  /* 0x0000009f7dff7210 */ /* 0x000fe20002fbe4ff */
[----:B------:R-:W-:-:S03]  /*c7180*/  IMAD.WIDE.U32 R32, P3, R6, -0x39c4fa40, R12 ;  /* 0xc63b05c006207825 */ /* 0x000fc6000786000c */
[----:B------:R-:W-:Y:S01]  /*c7190*/  IADD3.X R174, P5, PT, R174, R122, RZ, P5, !PT ;  /* 0x0000007aaeae7210 */ /* 0x000fe20002fbe4ff */
[----:B------:R-:W-:-:S03]  /*c71a0*/  IMAD.WIDE.U32 R94, R6, 0x6ca1493b, RZ ;  /* 0x6ca1493b065e7825 */ /* 0x000fc600078e00ff */
[----:B------:R-:W-:Y:S01]  /*c71b0*/  IADD3.X R175, P5, PT, R175, R123, RZ, P5, !PT ;  /* 0x0000007bafaf7210 */ /* 0x000fe20002fbe4ff */
[----:B------:R-:W-:Y:S02]  /*c71c0*/  IMAD.IADD R149, R149, 0x1, R116 ;  /* 0x0000000195957824 */ /* 0x000fe400078e0274 */
[----:B------:R-:W-:Y:S01]  /*c71d0*/  IMAD.X R187, RZ, RZ, RZ, P3 ;  /* 0x000000ffffbb7224 */ /* 0x000fe200018e06ff */
[----:B------:R-:W-:Y:S01]  /*c71e0*/  IADD3 RZ, P3, PT, R32, R95, RZ ;  /* 0x0000005f20ff7210 */ /* 0x000fe20007f7e0ff */
[----:B------:R-:W-:Y:S01]  /*c71f0*/  IMAD R124, R6, -0x39c4fa40, R12 ;  /* 0xc63b05c0067c7824 */ /* 0x000fe200078e020c */
[----:B------:R-:W-:Y:S01]  /*c7200*/  IADD3.X R149, P0, PT, R188, R149, RZ, P0, !PT ;  /* 0x00000095bc957210 */ /* 0x000fe2000071e4ff */
[----:B------:R-:W-:-:S03]  /*c7210*/  IMAD.WIDE.U32 R12, R7, 0x17c510ea, RZ ;  /* 0x17c510ea070c7825 */ /* 0x000fc600078e00ff */
[----:B------:R-:W-:Y:S01]  /*c7220*/  IADD3.X R159, P0, PT, RZ, RZ, RZ, P0, !PT ;  /* 0x000000ffff9f7210 */ /* 0x000fe2000071e4ff */
[----:B------:R-:W-:Y:S02]  /*c7230*/  IMAD.MOV.U32 R186, RZ, RZ, R33 ;  /* 0x000000ffffba7224 */ /* 0x000fe400078e0021 */
[----:B------:R-:W-:Y:S02]  /*c7240*/  IMAD R143, R6, 0x1ae3a46, R12 ;  /* 0x01ae3a46068f7824 */ /* 0x000fe400078e020c */
[----:B------:R-:W-:-:S04]  /*c7250*/  IMAD.WIDE.U32.X R186, R7, -0x39c4fa40, R186, P3 ;  /* 0xc63b05c007ba7825 */ /* 0x000fc800018e04ba */
[----:B------:R-:W-:-:S04]  /*c7260*/  IMAD.WIDE.U32 R12, P3, R6, 0x1ae3a46, R12 ;  /* 0x01ae3a46060c7825 */ /* 0x000fc8000786000c */
[----:B------:R-:W-:-:S04]  /*c7270*/  IMAD.WIDE.U32 R116, R6, 0x17c510ea, RZ ;  /* 0x17c510ea06747825 */ /* 0x000fc800078e00ff */
[----:B------:R-:W-:Y:S02]  /*c7280*/  IMAD R144, R229, R183, R144 ;  /* 0x000000b7e5907224 */ /* 0x000fe400078e0290 */
[----:B------:R-:W-:Y:S02]  /*c7290*/  IMAD.IADD R138, R89, 0x1, R138 ;  /* 0x00000001598a7824 */ /* 0x000fe400078e028a */
[----:B------:R-:W-:Y:S01]  /*c72a0*/  IMAD.X R33, RZ, RZ, RZ, P3 ;  /* 0x000000ffff217224 */ /* 0x000fe200018e06ff */
[----:B------:R-:W-:Y:S01]  /*c72b0*/  IADD3 RZ, P3, PT, R12, R117, RZ ;  /* 0x000000750cff7210 */ /* 0x000fe20007f7e0ff */
[----:B------:R-:W-:Y:S01]  /*c72c0*/  IMAD.MOV.U32 R32, RZ, RZ, R13 ;  /* 0x000000ffff207224 */ /* 0x000fe200078e000d */
[----:B------:R-:W-:Y:S01]  /*c72d0*/  IADD3.X R89, P2, PT, R184, R138, RZ, P2, !PT ;  /* 0x0000008ab8597210 */ /* 0x000fe2000175e4ff */
[----:B------:R-:W-:Y:S01]  /*c72e0*/  IMAD.IADD R13, R144, 0x1, R171 ;  /* 0x00000001900d7824 */ /* 0x000fe200078e02ab */
[----:B------:R-:W-:Y:S01]  /*c72f0*/  IADD3.X R12, P5, PT, R174, R15, RZ, P5, !PT ;  /* 0x0000000fae0c7210 */ /* 0x000fe20002fbe4ff */
[----:B------:R-:W-:Y:S01]  /*c7300*/  IMAD.X R123, RZ, RZ, RZ, P0 ;  /* 0x000000ffff7b7224 */ /* 0x000fe200000e06ff */
[----:B------:R-:W-:Y:S01]  /*c7310*/  IADD3 RZ, P0, PT, R148, R170, RZ ;  /* 0x000000aa94ff7210 */ /* 0x000fe20007f1e0ff */
[----:B------:R-:W-:Y:S01]  /*c7320*/  IMAD.WIDE.U32.X R32, R7, 0x1ae3a46, R32, P3 ;  /* 0x01ae3a4607207825 */ /* 0x000fe200018e0420 */
[----:B------:R-:W-:-:S02]  /*c7330*/  IADD3.X R125, P2, PT, RZ, RZ, RZ, P2, !PT ;  /* 0x000000ffff7d7210 */ /* 0x000fc4000175e4ff */
[----:B------:R-:W-:Y:S01]  /*c7340*/  IADD3.X RZ, P0, PT, R149, R13, RZ, P0, !PT ;  /* 0x0000000d95ff7210 */ /* 0x000fe2000071e4ff */
[----:B------:R-:W-:Y:S01]  /*c7350*/  IMAD.IADD R15, R111, 0x1, R93 ;  /* 0x000000016f0f7824 */ /* 0x000fe200078e025d */
[----:B------:R-:W-:Y:S01]  /*c7360*/  IADD3 RZ, P3, PT, R12, R92, RZ ;  /* 0x0000005c0cff7210 */ /* 0x000fe20007f7e0ff */
[----:B------:R-:W-:Y:S01]  /*c7370*/  IMAD.WIDE.U32 R90, R154, -0x45f6b800, R90 ;  /* 0xba0948009a5a7825 */ /* 0x000fe200078e005a */
[----:B------:R-:W-:Y:S02]  /*c7380*/  IADD3.X R13, P5, PT, R175, R68, RZ, P5, !PT ;  /* 0x00000044af0d7210 */ /* 0x000fe40002fbe4ff */
[----:B------:R-:W-:Y:S01]  /*c7390*/  IADD3.X R93, P0, PT, R159, R172, RZ, P0, !PT ;  /* 0x000000ac9f5d7210 */ /* 0x000fe2000071e4ff */
[----:B------:R-:W-:Y:S01]  /*c73a0*/  IMAD.X R7, RZ, RZ, RZ, P2 ;  /* 0x000000ffff077224 */ /* 0x000fe200010e06ff */
[----:B------:R-:W-:Y:S01]  /*c73b0*/  IADD3.X RZ, P3, PT, R13, R15, RZ, P3, !PT ;  /* 0x0000000f0dff7210 */ /* 0x000fe20001f7e4ff */
[----:B------:R-:W-:Y:S01]  /*c73c0*/  IMAD.IADD R91, R91, 0x1, R38 ;  /* 0x000000015b5b7824 */ /* 0x000fe200078e0226 */
[----:B------:R-:W-:Y:S01]  /*c73d0*/  IADD3.X R97, P5, PT, RZ, RZ, RZ, P5, !PT ;  /* 0x000000ffff617210 */ /* 0x000fe20002fbe4ff */
[----:B------:R-:W-:Y:S01]  /*c73e0*/  IMAD.WIDE.U32 R12, R226, R185, R12 ;  /* 0x000000b9e20c7225 */ /* 0x000fe200078e000c */
[----:B------:R-:W-:-:S02]  /*c73f0*/  IADD3 RZ, P2, PT, R88, R60, RZ ;  /* 0x0000003c58ff7210 */ /* 0x000fc40007f5e0ff */
[----:B------:R-:W-:Y:S01]  /*c7400*/  IADD3.X R90, P1, PT, R61, R90, RZ, P1, !PT ;  /* 0x0000005a3d5a7210 */ /* 0x000fe20000f3e4ff */
[----:B------:R-:W-:Y:S01]  /*c7410*/  IMAD.IADD R111, R13, 0x1, R111 ;  /* 0x000000010d6f7824 */ /* 0x000fe200078e026f */
[----:B------:R-:W-:Y:S01]  /*c7420*/  IADD3.X R97, P3, PT, R97, R168, RZ, P3, !PT ;  /* 0x000000a861617210 */ /* 0x000fe20001f7e4ff */
[----:B------:R-:W-:Y:S01]  /*c7430*/  IMAD R156, R227, R183, R156 ;  /* 0x000000b7e39c7224 */ /* 0x000fe200078e029c */
[----:B------:R-:W-:Y:S01]  /*c7440*/  IADD3.X RZ, P2, PT, R89, R189, RZ, P2, !PT ;  /* 0x000000bd59ff7210 */ /* 0x000fe2000175e4ff */
[----:B------:R-:W-:Y:S01]  /*c7450*/  IMAD.WIDE.U32 R88, R14, 0x6ca1493b, R88 ;  /* 0x6ca1493b0e587825 */ /* 0x000fe200078e0058 */
[----:B------:R-:W-:Y:S02]  /*c7460*/  IADD3.X R172, P0, PT, R123, R173, RZ, P0, !PT ;  /* 0x000000ad7bac7210 */ /* 0x000fe4000071e4ff */
[----:B------:R-:W-:Y:S01]  /*c7470*/  IADD3.X R91, P1, PT, R96, R91, RZ, P1, !PT ;  /* 0x0000005b605b7210 */ /* 0x000fe20000f3e4ff */
[----:B------:R-:W-:Y:S01]  /*c7480*/  IMAD.IADD R158, R89, 0x1, R158 ;  /* 0x00000001599e7824 */ /* 0x000fe200078e029e */
[----:B------:R-:W-:Y:S01]  /*c7490*/  IADD3.X R169, PT, PT, R169, RZ, RZ, P3, P5 ;  /* 0x000000ffa9a97210 */ /* 0x000fe20001fea4ff */
[----:B------:R-:W-:Y:S01]  /*c74a0*/  IMAD.IADD R123, R139, 0x1, R75 ;  /* 0x000000018b7b7824 */ /* 0x000fe200078e024b */
[----:B------:R-:W-:Y:S01]  /*c74b0*/  IADD3.X R15, P2, PT, R125, R150, RZ, P2, !PT ;  /* 0x000000967d0f7210 */ /* 0x000fe2000175e4ff */
[----:B------:R-:W-:Y:S01]  /*c74c0*/  IMAD.IADD R125, R155, 0x1, R9 ;  /* 0x000000019b7d7824 */ /* 0x000fe200078e0209 */
[----:B------:R-:W-:Y:S01]  /*c74d0*/  IADD3.X R12, P0, PT, R93, R12, RZ, P0, !PT ;  /* 0x0000000c5d0c7210 */ /* 0x000fe2000071e4ff */
[----:B------:R-:W-:Y:S01]  /*c74e0*/  IMAD.WIDE.U32 R30, R232, R183, R30 ;  /* 0x000000b7e81e7225 */ /* 0x000fe200078e001e */
[----:B------:R-:W-:-:S02]  /*c74f0*/  IADD3.X R61, P3, PT, RZ, RZ, RZ, P1, !PT ;  /* 0x000000ffff3d7210 */ /* 0x000fc40000f7e4ff */
[----:B------:R-:W-:Y:S01]  /*c7500*/  IADD3.X R150, P2, PT, R7, R151, RZ, P2, !PT ;  /* 0x0000009707967210 */ /* 0x000fe2000175e4ff */
[----:B------:R-:W-:Y:S01]  /*c7510*/  IMAD R160, R228, R183, R160 ;  /* 0x000000b7e4a07224 */ /* 0x000fe200078e02a0 */
[----:B------:R-:W-:Y:S01]  /*c7520*/  IADD3.X R13, P0, PT, R172, R111, RZ, P0, !PT ;  /* 0x0000006fac0d7210 */ /* 0x000fe2000071e4ff */
[----:B------:R-:W-:Y:S01]  /*c7530*/  IMAD.X R7, RZ, RZ, RZ, P3 ;  /* 0x000000ffff077224 */ /* 0x000fe200018e06ff */
[----:B------:R-:W-:Y:S01]  /*c7540*/  IADD3.X R88, P4, PT, R110, R88, RZ, P4, !PT ;  /* 0x000000586e587210 */ /* 0x000fe2000279e4ff */
[----:B------:R-:W-:Y:S01]  /*c7550*/  IMAD.IADD R31, R31, 0x1, R142 ;  /* 0x000000011f1f7824 */ /* 0x000fe200078e028e */
[----:B------:R-:W-:Y:S01]  /*c7560*/  IADD3 R111, PT, PT, R156, R167, RZ ;  /* 0x000000a79c6f7210 */ /* 0x000fe20007ffe0ff */
[-C--:B------:R-:W-:Y:S01]  /*c7570*/  IMAD.WIDE.U32 R10, R224, R183.reuse, R10 ;  /* 0x000000b7e00a7225 */ /* 0x080fe200078e000a */
[----:B------:R-:W-:Y:S02]  /*c7580*/  IADD3 RZ, P3, PT, R12, R166, RZ ;  /* 0x000000a60cff7210 */ /* 0x000fe40007f7e0ff */
[----:B------:R-:W-:Y:S01]  /*c7590*/  IADD3.X R9, P0, PT, RZ, RZ, RZ, P0, !PT ;  /* 0x000000ffff097210 */ /* 0x000fe2000071e4ff */
[----:B------:R-:W-:Y:S01]  /*c75a0*/  IMAD.IADD R151, R145, 0x1, R135 ;  /* 0x0000000191977824 */ /* 0x000fe200078e0287 */
[----:B------:R-:W-:Y:S01]  /*c75b0*/  IADD3.X R89, P4, PT, R153, R158, RZ, P4, !PT ;  /* 0x0000009e99597210 */ /* 0x000fe2000279e4ff */
[----:B------:R-:W-:Y:S01]  /*c75c0*/  IMAD.WIDE.U32 R148, R233, R183, R148 ;  /* 0x000000b7e9947225 */ /* 0x000fe200078e0094 */
[----:B------:R-:W-:-:S02]  /*c75d0*/  IADD3.X RZ, P3, PT, R13, R111, RZ, P3, !PT ;  /* 0x0000006f0dff7210 */ /* 0x000fc40001f7e4ff */
[----:B------:R-:W-:Y:S01]  /*c75e0*/  IADD3 RZ, P1, PT, R90, R8, RZ ;  /* 0x000000085aff7210 */ /* 0x000fe20007f3e0ff */
[----:B------:R-:W-:Y:S01]  /*c75f0*/  IMAD.X R93, RZ, RZ, RZ, P0 ;  /* 0x000000ffff5d7224 */ /* 0x000fe200000e06ff */
[----:B------:R-:W-:Y:S01]  /*c7600*/  IADD3.X R75, P4, PT, RZ, RZ, RZ, P4, !PT ;  /* 0x000000ffff4b7210 */ /* 0x000fe2000279e4ff */
[----:B------:R-:W-:Y:S01]  /*c7610*/  IMAD.IADD R111, R39, 0x1, R65 ;  /* 0x00000001276f7824 */ /* 0x000fe200078e0241 */
[----:B------:R-:W-:Y:S01]  /*c7620*/  IADD3.X R8, P3, PT, R9, R136, RZ, P3, !PT ;  /* 0x0000008809087210 */ /* 0x000fe20001f7e4ff */
[----:B------:R-:W-:Y:S01]  /*c7630*/  IMAD.IADD R129, R161, 0x1, R129 ;  /* 0x00000001a1817824 */ /* 0x000fe200078e0281 */
[----:B------:R-:W-:Y:S01]  /*c7640*/  IADD3.X RZ, P5, PT, R91, R125, RZ, P1, !PT ;  /* 0x0000007d5bff7210 */ /* 0x000fe20000fbe4ff */
        /* <DEDUP_REMOVED lines=9> */
[----:B------:R-:W-:Y:S01]  /*c76e0*/  IADD3 RZ, P1, PT, R30, R64, RZ ;  /* 0x000000401eff7210 */ /* 0x000fe20007f3e0ff */
[----:B------:R-:W-:Y:S01]  /*c76f0*/  IMAD.WIDE.U32 R12, R225, R183, R12 ;  /* 0x000000b7e10c7225 */ /* 0x000fe200078e000c */
[----:B------:R-:W-:Y:S02]  /*c7700*/  IADD3.X R86, P4, PT, R7, R87, RZ, P4, !PT ;  /* 0x0000005707567210 */ /* 0x000fe4000279e4ff */
[----:B------:R-:W-:Y:S01]  /*c7710*/  IADD3.X R68, P0, PT, R75, R66, RZ, P0, !PT ;  /* 0x000000424b447210 */ /* 0x000fe2000071e4ff */
[----:B------:R-:W-:Y:S01]  /*c7720*/  IMAD.IADD R87, R160, 0x1, R133 ;  /* 0x00000001a0577824 */ /* 0x000fe200078e0285 */
[----:B------:R-:W-:Y:S01]  /*c7730*/  IADD3 RZ, P5, PT, R8, R132, RZ ;  /* 0x0000008408ff7210 */ /* 0x000fe20007fbe0ff */
[----:B------:R-:W-:Y:S01]  /*c7740*/  IMAD R75, R90, -0x7af74001, -R155 ;  /* 0x8508bfff5a4b7824 */ /* 0x000fe200078e0a9b */
[----:B------:R-:W-:Y:S01]  /*c7750*/  IADD3.X R9, P3, PT, R136, R169, RZ, P3, !PT ;  /* 0x000000a988097210 */ /* 0x000fe20001f7e4ff */
[----:B------:R-:W-:Y:S01]  /*c7760*/  IMAD R241, R228, R181, R240 ;  /* 0x000000b5e4f17224 */ /* 0x000fe200078e02f0 */
[----:B------:R-:W-:Y:S01]  /*c7770*/  IADD3.X RZ, P1, PT, R31, R111, RZ, P1, !PT ;  /* 0x0000006f1fff7210 */ /* 0x000fe20000f3e4ff */
[----:B------:R-:W-:Y:S01]  /*c7780*/  IMAD.WIDE.U32 R30, R235, R181, R30 ;  /* 0x000000b5eb1e7225 */ /* 0x000fe200078e001e */
[----:B------:R-:W-:-:S02]  /*c7790*/  IADD3.X R7, P0, PT, R65, R67, RZ, P0, !PT ;  /* 0x0000004341077210 */ /* 0x000fc4000071e4ff */
[----:B------:R-:W-:Y:S01]  /*c77a0*/  IADD3.X RZ, P5, PT, R9, R87, RZ, P5, !PT ;  /* 0x0000005709ff7210 */ /* 0x000fe20002fbe4ff */
[----:B------:R-:W-:Y:S01]  /*c77b0*/  IMAD.IADD R39, R31, 0x1, R39 ;  /* 0x000000011f277824 */ /* 0x000fe200078e0227 */
[----:B------:R-:W-:Y:S01]  /*c77c0*/  IADD3.X R65, P3, PT, RZ, RZ, RZ, P3, !PT ;  /* 0x000000ffff417210 */ /* 0x000fe20001f7e4ff */
[----:B------:R-:W-:Y:S01]  /*c77d0*/  IMAD.IADD R67, R163, 0x1, R59 ;  /* 0x00000001a3437824 */ /* 0x000fe200078e023b */
[----:B------:R-:W-:Y:S01]  /*c77e0*/  IADD3.X R88, P4, PT, R61, R88, RZ, P4, !PT ;  /* 0x000000583d587210 */ /* 0x000fe2000279e4ff */
[----:B------:R-:W-:Y:S01]  /*c77f0*/  IMAD.WIDE.U32 R60, R90, -0x1, RZ ;  /* 0xffffffff5a3c7825 */ /* 0x000fe200078e00ff */
[----:B------:R-:W-:Y:S02]  /*c7800*/  IADD3 R139, PT, PT, R89, R139, RZ ;  /* 0x0000008b598b7210 */ /* 0x000fe40007ffe0ff */
[----:B------:R-:W-:Y:S01]  /*c7810*/  IADD3.X R92, P5, PT, R65, R176, RZ, P5, !PT ;  /* 0x000000b0415c7210 */ /* 0x000fe20002fbe4ff */
[----:B------:R-:W-:Y:S01]  /*c7820*/  IMAD.IADD R61, R61, 0x1, R75 ;  /* 0x000000013d3d7824 */ /* 0x000fe200078e024b */
[----:B------:R-:W-:Y:S01]  /*c7830*/  IADD3.X R30, P2, PT, R15, R30, RZ, P2, !PT ;  /* 0x0000001e0f1e7210 */ /* 0x000fe2000175e4ff */
[----:B------:R-:W-:Y:S01]  /*c7840*/  IMAD.WIDE.U32 R8, R226, R183, R8 ;  /* 0x000000b7e2087225 */ /* 0x000fe200078e0008 */
[----:B------:R-:W-:-:S02]  /*c7850*/  IADD3.X R89, P4, PT, R86, R139, RZ, P4, !PT ;  /* 0x0000008b56597210 */ /* 0x000fc4000279e4ff */
[----:B------:R-:W-:Y:S01]  /*c7860*/  IADD3.X R176, PT, PT, R177, RZ, RZ, P5, P3 ;  /* 0x000000ffb1b07210 */ /* 0x000fe20002fe64ff */
[----:B------:R-:W-:Y:S01]  /*c7870*/  IMAD.IADD R9, R9, 0x1, R160 ;  /* 0x0000000109097824 */ /* 0x000fe200078e02a0 */
[----:B------:R-:W-:Y:S01]  /*c7880*/  IADD3.X R31, P2, PT, R150, R39, RZ, P2, !PT ;  /* 0x00000027961f7210 */ /* 0x000fe2000175e4ff */
[----:B------:R-:W-:Y:S01]  /*c7890*/  IMAD.WIDE.U32 R38, R61, 0x1, RZ ;  /* 0x000000013d267825 */ /* 0x000fe200078e00ff */
[----:B------:R-:W-:Y:S02]  /*c78a0*/  IADD3.X R125, P5, PT, RZ, RZ, RZ, P4, !PT ;  /* 0x000000ffff7d7210 */ /* 0x000fe400027be4ff */
[----:B------:R-:W-:Y:S01]  /*c78b0*/  IADD3 RZ, P3, PT, R88, R58, RZ ;  /* 0x0000003a58ff7210 */ /* 0x000fe20007f7e0ff */
[C---:B------:R-:W-:Y:S01]  /*c78c0*/  IMAD.WIDE.U32 R58, R60.reuse, 0x1, RZ ;  /* 0x000000013c3a7825 */ /* 0x040fe200078e00ff */
[----:B------:R-:W-:Y:S02]  /*c78d0*/  IADD3.X R87, P4, PT, RZ, R70, RZ, P1, !PT ;  /* 0x00000046ff577210 */ /* 0x000fe40000f9e4ff */
[----:B------:R-:W-:Y:S01]  /*c78e0*/  IADD3.X RZ, P3, PT, R89, R67, RZ, P3, !PT ;  /* 0x0000004359ff7210 */ /* 0x000fe20001f7e4ff */
[----:B------:R-:W-:Y:S01]  /*c78f0*/  IMAD.X R139, RZ, RZ, RZ, P5 ;  /* 0x000000ffff8b7224 */ /* 0x000fe200028e06ff */
[----:B------:R-:W-:Y:S01]  /*c7900*/  IADD3.X R15, P4, PT, RZ, R71, RZ, P4, !PT ;  /* 0x00000047ff0f7210 */ /* 0x000fe2000279e4ff */
[----:B------:R-:W-:Y:S01]  /*c7910*/  IMAD.WIDE.U32 R64, P5, R60, -0x7af74000, R38 ;  /* 0x8508c0003c407825 */ /* 0x000fe200078a0026 */
[----:B------:R-:W-:-:S02]  /*c7920*/  IADD3.X R111, P2, PT, RZ, RZ, RZ, P2, !PT ;  /* 0x000000ffff6f7210 */ /* 0x000fc4000175e4ff */
[----:B------:R-:W-:Y:S01]  /*c7930*/  IADD3 R164, PT, PT, R11, R164, RZ ;  /* 0x000000a40ba47210 */ /* 0x000fe20007ffe0ff */
[----:B------:R-:W-:Y:S01]  /*c7940*/  IMAD.X R71, RZ, RZ, RZ, P5 ;  /* 0x000000ffff477224 */ /* 0x000fe200028e06ff */
[----:B------:R-:W-:Y:S01]  /*c7950*/  IADD3 RZ, P5, PT, R59, R64, RZ ;  /* 0x000000403bff7210 */ /* 0x000fe20007fbe0ff */
[----:B------:R-:W-:Y:S01]  /*c7960*/  IMAD.WIDE.U32 R66, R61, 0x30000000, RZ ;  /* 0x300000003d427825 */ /* 0x000fe200078e00ff */
[----:B------:R-:W-:Y:S02]  /*c7970*/  IADD3.X R86, P4, PT, R87, R10, RZ, P4, !PT ;  /* 0x0000000a57567210 */ /* 0x000fe4000279e4ff */
[----:B------:R-:W-:Y:S01]  /*c7980*/  IADD3 RZ, P1, PT, R90, R58, RZ ;  /* 0x0000003a5aff7210 */ /* 0x000fe20007f3e0ff */
[----:B------:R-:W-:Y:S01]  /*c7990*/  IMAD.MOV.U32 R70, RZ, RZ, R65 ;  /* 0x000000ffff467224 */ /* 0x000fe200078e0041 */
[----:B------:R-:W-:Y:S01]  /*c79a0*/  IADD3.X R87, P4, PT, R15, R164, RZ, P4, !PT ;  /* 0x000000a40f577210 */ /* 0x000fe2000279e4ff */
[----:B------:R-:W-:Y:S01]  /*c79b0*/  IMAD.WIDE.U32 R64, R60, 0x30000000, RZ ;  /* 0x300000003c407825 */ /* 0x000fe200078e00ff */
[----:B------:R-:W-:-:S02]  /*c79c0*/  IADD3.X R125, P3, PT, R125, R146, RZ, P3, !PT ;  /* 0x000000927d7d7210 */ /* 0x000fc40001f7e4ff */
[----:B------:R-:W-:Y:S01]  /*c79d0*/  IADD3.X R137, P4, PT, RZ, RZ, RZ, P4, !PT ;  /* 0x000000ffff897210 */ /* 0x000fe2000279e4ff */
[----:B------:R-:W-:Y:S01]  /*c79e0*/  IMAD.WIDE.U32.X R74, R61, -0x7af74000, R70, P5 ;  /* 0x8508c0003d4a7825 */ /* 0x000fe200028e0446 */
[----:B------:R-:W-:-:S03]  /*c79f0*/  IADD3.X R146, P3, PT, R139, R147, RZ, P3, !PT ;  /* 0x000000938b927210 */ /* 0x000fc60001f7e4ff */
[----:B------:R-:W-:-:S04]  /*c7a00*/  IMAD.WIDE.U32 R70, P5, R60, 0x170b5d44, R66 ;  /* 0x170b5d443c467825 */ /* 0x000fc800078a0042 */
[----:B------:R-:W-:Y:S01]  /*c7a10*/  IMAD.X R67, RZ, RZ, RZ, P5 ;  /* 0x000000ffff437224 */ /* 0x000fe200028e06ff */
[----:B------:R-:W-:Y:S01]  /*c7a20*/  IADD3 RZ, P5, PT, R70, R65, RZ ;  /* 0x0000004146ff7210 */ /* 0x000fe20007fbe0ff */
[----:B------:R-:W-:Y:S01]  /*c7a30*/  IMAD.X R97, RZ, RZ, RZ, P2 ;  /* 0x000000ffff617224 */ /* 0x000fe200010e06ff */
[----:B------:R-:W-:Y:S01]  /*c7a40*/  IADD3 RZ, P2, PT, R30, R114, RZ ;  /* 0x000000721eff7210 */ /* 0x000fe20007f5e0ff */
[----:B------:R-:W-:Y:S02]  /*c7a50*/  IMAD.IADD R39, R182, 0x1, R115 ;  /* 0x00000001b6277824 */ /* 0x000fe400078e0273 */
[----:B------:R-:W-:-:S03]  /*c7a60*/  IMAD.WIDE.U32 R10, R61, -0x45f6b800, RZ ;  /* 0xba0948003d0a7825 */ /* 0x000fc600078e00ff */
[----:B------:R-:W-:Y:S01]  /*c7a70*/  IADD3.X RZ, P2, PT, R31, R39, RZ, P2, !PT ;  /* 0x000000271fff7210 */ /* 0x000fe2000175e4ff */
[C---:B------:R-:W-:Y:S02]  /*c7a80*/  IMAD R93, R60.reuse, 0x170b5d44, R66 ;  /* 0x170b5d443c5d7824 */ /* 0x040fe400078e0242 */
[----:B------:R-:W-:Y:S01]  /*c7a90*/  IMAD.MOV.U32 R66, RZ, RZ, R71 ;  /* 0x000000ffff427224 */ /* 0x000fe200078e0047 */
[----:B------:R-:W-:Y:S01]  /*c7aa0*/  IADD3.X R147, P2, PT, R111, R40, RZ, P2, !PT ;  /* 0x000000286f937210 */ /* 0x000fe2000175e4ff */
[----:B------:R-:W-:Y:S02]  /*c7ab0*/  IMAD R58, R60, -0x7af74000, R38 ;  /* 0x8508c0003c3a7824 */ /* 0x000fe400078e0226 */
[----:B------:R-:W-:Y:S01]  /*c7ac0*/  IMAD.WIDE.U32.X R66, R61, 0x170b5d44, R66, P5 ;  /* 0x170b5d443d427825 */ /* 0x000fe200028e0442 */
[----:B------:R-:W-:-:S03]  /*c7ad0*/  IADD3.X R132, P2, PT, R97, R41, RZ, P2, !PT ;  /* 0x0000002961847210 */ /* 0x000fc6000175e4ff */
[----:B------:R-:W-:-:S04]  /*c7ae0*/  IMAD.WIDE.U32 R38, P5, R60, 0x1ef3622f, R10 ;  /* 0x1ef3622f3c267825 */ /* 0x000fc800078a000a */
[C---:B------:R-:W-:Y:S02]  /*c7af0*/  IMAD R122, R60.reuse, 0x1ef3622f, R10 ;  /* 0x1ef3622f3c7a7824 */ /* 0x040fe400078e020a */
[----:B------:R-:W-:-:S04]  /*c7b00*/  IMAD.WIDE.U32 R10, R60, -0x45f6b800, RZ ;  /* 0xba0948003c0a7825 */ /* 0x000fc800078e00ff */
[----:B------:R-:W-:Y:S01]  /*c7b10*/  IMAD.X R91, RZ, RZ, RZ, P5 ;  /* 0x000000ffff5b7224 */ /* 0x000fe200028e06ff */
[----:B------:R-:W-:Y:S01]  /*c7b20*/  IADD3 RZ, P5, PT, R38, R11, RZ ;  /* 0x0000000b26ff7210 */ /* 0x000fe20007fbe0ff */
[----:B------:R-:W-:-:S04]  /*c7b30*/  IMAD.WIDE.U32 R70, R61, 0xf5138f, RZ ;  /* 0x00f5138f3d467825 */ /* 0x000fc800078e00ff */
[----:B------:R-:W-:Y:S02]  /*c7b40*/  IMAD.MOV.U32 R90, RZ, RZ, R39 ;  /* 0x000000ffff5a7224 */ /* 0x000fe400078e0027 */
[----:B------:R-:W-:Y:S02]  /*c7b50*/  IMAD R123, R60, 0x1a22d9f3, R70 ;  /* 0x1a22d9f33c7b7824 */ /* 0x000fe400078e0246 */
[----:B------:R-:W-:-:S04]  /*c7b60*/  IMAD.WIDE.U32.X R90, R61, 0x1ef3622f, R90, P5 ;  /* 0x1ef3622f3d5a7825 */ /* 0x000fc800028e045a */
[----:B------:R-:W-:-:S04]  /*c7b70*/  IMAD.WIDE.U32 R14, R14, 0x17c510ea, R30 ;  /* 0x17c510ea0e0e7825 */ /* 0x000fc800078e001e */
[----:B------:R-:W-:Y:S01]  /*c7b80*/  IMAD.WIDE.U32 R70, P5, R60, 0x1a22d9f3, R70 ;  /* 0x1a22d9f33c467825 */ /* 0x000fe200078a0046 */
[----:B------:R-:W-:-:S03]  /*c7b90*/  IADD3 R182, PT, PT, R15, R182, RZ ;  /* 0x000000b60fb67210 */ /* 0x000fc60007ffe0ff */
[----:B------:R-:W-:-:S04]  /*c7ba0*/  IMAD.WIDE.U32 R38, R60, 0xf5138f, RZ ;  /* 0x00f5138f3c267825 */ /* 0x000fc800078e00ff */
[----:B------:R-:W-:Y:S01]  /*c7bb0*/  IMAD.IADD R96, R59, 0x1, R58 ;  /* 0x000000013b607824 */ /* 0x000fe200078e023a */
[----:B------:R-:W-:Y:S01]  /*c7bc0*/  IADD3.X R58, P0, PT, R68, R14, RZ, P0, !PT ;  /* 0x0000000e443a7210 */ /* 0x000fe2000071e4ff */
[----:B------:R-:W-:Y:S01]  /*c7bd0*/  IMAD.X R31, RZ, RZ, RZ, P5 ;  /* 0x000000ffff1f7224 */ /* 0x000fe200028e06ff */
[----:B------:R-:W-:Y:S01]  /*c7be0*/  IADD3 RZ, P5, PT, R70, R39, RZ ;  /* 0x0000002746ff7210 */ /* 0x000fe20007fbe0ff */
[----:B------:R-:W-:Y:S01]  /*c7bf0*/  IMAD.WIDE.U32 R14, R61, 0x6ca1493b, RZ ;  /* 0x6ca1493b3d0e7825 */ /* 0x000fe200078e00ff */
[----:B------:R-:W-:Y:S02]  /*c7c00*/  IADD3.X R59, P0, PT, R7, R182, RZ, P0, !PT ;  /* 0x000000b6073b7210 */ /* 0x000fe4000071e4ff */
[----:B------:R-:W-:Y:S01]  /*c7c10*/  IADD3.X RZ, P1, PT, R155, R96, RZ, P1, !PT ;  /* 0x000000609bff7210 */ /* 0x000fe20000f3e4ff */
[----:B------:R-:W-:Y:S01]  /*c7c20*/  IMAD.MOV.U32 R30, RZ, RZ, R71 ;  /* 0x000000ffff1e7224 */ /* 0x000fe200078e0047 */
[----:B------:R-:W-:Y:S01]  /*c7c30*/  IADD3.X R135, P0, PT, RZ, RZ, RZ, P0, !PT ;  /* 0x000000ffff877210 */ /* 0x000fe2000071e4ff */
[----:B------:R-:W-:Y:S01]  /*c7c40*/  IMAD.X R133, RZ, RZ, RZ, P4 ;  /* 0x000000ffff857224 */ /* 0x000fe200020e06ff */
[----:B------:R-:W-:Y:S01]  /*c7c50*/  IADD3 RZ, P4, PT, R86, R134, RZ ;  /* 0x0000008656ff7210 */ /* 0x000fe20007f9e0ff */
[----:B------:R-:W-:-:S03]  /*c7c60*/  IMAD.WIDE.U32 R70, R61, 0x17c510ea, RZ ;  /* 0x17c510ea3d467825 */ /* 0x000fc600078e00ff */
[----:B------:R-:W-:Y:S01]  /*c7c70*/  IADD3.X RZ, P4, PT, R87, R151, RZ, P4, !PT ;  /* 0x0000009757ff7210 */ /* 0x000fe2000279e4ff */
[----:B------:R-:W-:Y:S02]  /*c7c80*/  IMAD R68, R60, -0x39c4fa40, R14 ;  /* 0xc63b05c03c447824 */ /* 0x000fe400078e020e */
[----:B------:R-:W-:Y:S01]  /*c7c90*/  IMAD.WIDE.U32.X R30, R61, 0x1a22d9f3, R30, P5 ;  /* 0x1a22d9f33d1e7825 */ /* 0x000fe200028e041e */
[----:B------:R-:W-:-:S03]  /*c7ca0*/  IADD3.X R137, P4, PT, R137, R192, RZ, P4, !PT ;  /* 0x000000c089897210 */ /* 0x000fc6000279e4ff */
[----:B------:R-:W-:Y:S01]  /*c7cb0*/  IMAD.WIDE.U32 R14, P5, R60, -0x39c4fa40, R14 ;  /* 0xc63b05c03c0e7825 */ /* 0x000fe200078a000e */
[----:B------:R-:W-:-:S03]  /*c7cc0*/  IADD3.X R192, P4, PT, R133, R193, RZ, P4, !PT ;  /* 0x000000c185c07210 */ /* 0x000fc6000279e4ff */
[C-C-:B------:R-:W-:Y:S01]  /*c7cd0*/  IMAD R7, R60.reuse, 0x1ae3a46, R70.reuse ;  /* 0x01ae3a463c077824 */ /* 0x140fe200078e0246 */
[----:B------:R-:W-:Y:S01]  /*c7ce0*/  IADD3.X R148, P4, PT, R137, R148, RZ, P4, !PT ;  /* 0x0000009489947210 */ /* 0x000fe2000279e4ff */
[----:B------:R-:W-:Y:S02]  /*c7cf0*/  IMAD.X R41, RZ, RZ, RZ, P5 ;  /* 0x000000ffff297224 */ /* 0x000fe400028e06ff */
[----:B------:R-:W-:-:S04]  /*c7d00*/  IMAD.WIDE.U32 R70, P5, R60, 0x1ae3a46, R70 ;  /* 0x01ae3a463c467825 */ /* 0x000fc800078a0046 */
[----:B------:R-:W-:-:S04]  /*c7d10*/  IMAD.WIDE.U32 R114, R60, 0x6ca1493b, RZ ;  /* 0x6ca1493b3c727825 */ /* 0x000fc800078e00ff */
[----:B------:R-:W-:Y:S01]  /*c7d20*/  IMAD.X R97, RZ, RZ, RZ, P5 ;  /* 0x000000ffff617224 */ /* 0x000fe200028e06ff */
[----:B------:R-:W-:Y:S01]  /*c7d30*/  IADD3 RZ, P5, PT, R14, R115, RZ ;  /* 0x000000730eff7210 */ /* 0x000fe20007fbe0ff */
[----:B------:R-:W-:-:S04]  /*c7d40*/  IMAD.WIDE.U32 R86, R232, R181, R86 ;  /* 0x000000b5e8567225 */ /* 0x000fc800078e0056 */
[----:B------:R-:W-:-:S04]  /*c7d50*/  IMAD.WIDE.U32 R110, R60, 0x17c510ea, RZ ;  /* 0x17c510ea3c6e7825 */ /* 0x000fc800078e00ff */
[----:B------:R-:W-:Y:S02]  /*c7d60*/  IMAD.MOV.U32 R40, RZ, RZ, R15 ;  /* 0x000000ffff287224 */ /* 0x000fe400078e000f */
[----:B------:R-:W-:Y:S01]  /*c7d70*/  IMAD.IADD R133, R87, 0x1, R145 ;  /* 0x0000000157857824 */ /* 0x000fe200078e0291 */
[----:B------:R-:W-:Y:S01]  /*c7d80*/  IADD3.X R87, P2, PT, R147, R86, RZ, P2, !PT ;  /* 0x0000005693577210 */ /* 0x000fe2000175e4ff */
[----:B------:R-:W-:Y:S01]  /*c7d90*/  IMAD.X R139, RZ, RZ, RZ, P0 ;  /* 0x000000ffff8b7224 */ /* 0x000fe200000e06ff */
[----:B------:R-:W-:Y:S01]  /*c7da0*/  IADD3 RZ, P0, PT, R70, R111, RZ ;  /* 0x0000006f46ff7210 */ /* 0x000fe20007f1e0ff */
[----:B------:R-:W-:Y:S01]  /*c7db0*/  IMAD.IADD R15, R152, 0x1, R37 ;  /* 0x00000001980f7824 */ /* 0x000fe200078e0225 */
[----:B------:R-:W-:Y:S01]  /*c7dc0*/  IADD3.X R133, P2, PT, R132, R133, RZ, P2, !PT ;  /* 0x0000008584857210 */ /* 0x000fe2000175e4ff */
[----:B------:R-:W-:Y:S01]  /*c7dd0*/  IMAD.WIDE.U32.X R40, R61, -0x39c4fa40, R40, P5 ;  /* 0xc63b05c03d287825 */ /* 0x000fe200028e0428 */
[----:B------:R-:W-:-:S03]  /*c7de0*/  IADD3 RZ, P5, PT, R58, R36, RZ ;  /* 0x000000243aff7210 */ /* 0x000fc60007fbe0ff */
[----:B------:R-:W-:Y:S01]  /*c7df0*/  IMAD.MOV.U32 R96, RZ, RZ, R71 ;  /* 0x000000ffff607224 */ /* 0x000fe200078e0047 */
[----:B------:R-:W-:Y:S01]  /*c7e00*/  IADD3.X RZ, P5, PT, R59, R15, RZ, P5, !PT ;  /* 0x0000000f3bff7210 */ /* 0x000fe20002fbe4ff */
[----:B------:R-:W-:Y:S01]  /*c7e10*/  IMAD.IADD R137, R157, 0x1, R57 ;  /* 0x000000019d897824 */ /* 0x000fe200078e0239 */
[----:B------:R-:W-:Y:S01]  /*c7e20*/  IADD3.X R57, P2, PT, RZ, RZ, RZ, P2, !PT ;  /* 0x000000ffff397210 */ /* 0x000fe2000175e4ff */
[----:B------:R-:W-:Y:S01]  /*c7e30*/  IMAD.WIDE.U32.X R96, R61, 0x1ae3a46, R96, P0 ;  /* 0x01ae3a463d607825 */ /* 0x000fe200000e0460 */
[----:B------:R-:W-:Y:S02]  /*c7e40*/  IADD3 R61, PT, PT, R149, R144, RZ ;  /* 0x00000090953d7210 */ /* 0x000fe40007ffe0ff */
[----:B------:R-:W-:Y:S01]  /*c7e50*/  IADD3.X R14, P5, PT, R135, R120, RZ, P5, !PT ;  /* 0x00000078870e7210 */ /* 0x000fe20002fbe4ff */
        /* <DEDUP_REMOVED lines=8> */
[----:B------:R-:W-:-:S02]  /*c7ee0*/  IADD3.X R74, P1, PT, RZ, R75, RZ, P1, !PT ;  /* 0x0000004bff4a7210 */ /* 0x000fc40000f3e4ff */
[----:B------:R-:W-:Y:S01]  /*c7ef0*/  IADD3.X R121, P4, PT, RZ, RZ, RZ, P4, !PT ;  /* 0x000000ffff797210 */ /* 0x000fe2000279e4ff */
[----:B------:R-:W-:Y:S01]  /*c7f00*/  IMAD.IADD R163, R89, 0x1, R163 ;  /* 0x0000000159a37824 */ /* 0x000fe200078e02a3 */
[----:B------:R-:W-:Y:S01]  /*c7f10*/  IADD3.X R59, P3, PT, R146, R37, RZ, P3, !PT ;  /* 0x00000025923b7210 */ /* 0x000fe20001f7e4ff */
[----:B------:R-:W-:Y:S01]  /*c7f20*/  IMAD.IADD R135, R93, 0x1, R65 ;  /* 0x000000015d877824 */ /* 0x000fe200078e0241 */
[----:B------:R-:W-:Y:S01]  /*c7f30*/  IADD3.X R88, P1, PT, R15, R88, RZ, P1, !PT ;  /* 0x000000580f587210 */ /* 0x000fe20000f3e4ff */
[----:B------:R-:W-:Y:S01]  /*c7f40*/  IMAD.X R125, RZ, RZ, RZ, P4 ;  /* 0x000000ffff7d7224 */ /* 0x000fe200020e06ff */
[----:B------:R-:W-:Y:S01]  /*c7f50*/  IADD3.X R71, P4, PT, RZ, RZ, RZ, P3, !PT ;  /* 0x000000ffff477210 */ /* 0x000fe20001f9e4ff */
[----:B------:R-:W-:Y:S01]  /*c7f60*/  IMAD.IADD R145, R165, 0x1, R113 ;  /* 0x00000001a5917824 */ /* 0x000fe200078e0271 */
[----:B------:R-:W-:Y:S01]  /*c7f70*/  IADD3.X R89, P5, PT, R74, R163, RZ, P1, !PT ;  /* 0x000000a34a597210 */ /* 0x000fe20000fbe4ff */
[----:B------:R-:W-:Y:S01]  /*c7f80*/  IMAD.IADD R39, R123, 0x1, R39 ;  /* 0x000000017b277824 */ /* 0x000fe200078e0227 */
[----:B------:R-:W-:Y:S01]  /*c7f90*/  IADD3 RZ, P0, PT, R148, R56, RZ ;  /* 0x0000003894ff7210 */ /* 0x000fe20007f1e0ff */
[----:B------:R-:W-:Y:S01]  /*c7fa0*/  IMAD.X R75, RZ, RZ, RZ, P4 ;  /* 0x000000ffff4b7224 */ /* 0x000fe200020e06ff */
[----:B------:R-:W-:-:S02]  /*c7fb0*/  IADD3.X R37, P4, PT, RZ, RZ, RZ, P5, !PT ;  /* 0x000000ffff257210 */ /* 0x000fc40002f9e4ff */
[----:B------:R-:W-:Y:S02]  /*c7fc0*/  IADD3.X R14, P2, PT, R14, R87, RZ, P2, !PT ;  /* 0x000000570e0e7210 */ /* 0x000fe4000175e4ff */
[----:B------:R-:W-:Y:S01]  /*c7fd0*/  IADD3 RZ, P3, PT, R58, R128, RZ ;  /* 0x000000803aff7210 */ /* 0x000fe20007f7e0ff */
[----:B------:R-:W-:Y:S01]  /*c7fe0*/  IMAD.X R65, RZ, RZ, RZ, P4 ;  /* 0x000000ffff417224 */ /* 0x000fe200020e06ff */
[----:B------:R-:W-:Y:S01]  /*c7ff0*/  IADD3.X RZ, P0, PT, R149, R137, RZ, P0, !PT ;  /* 0x0000008995ff7210 */ /* 0x000fe2000071e4ff */
[----:B------:R-:W-:Y:S01]  /*c8000*/  IMAD.WIDE.U32 R148, R224, R181, R148 ;  /* 0x000000b5e0947225 */ /* 0x000fe200078e0094 */
[----:B------:R-:W-:Y:S02]  /*c8010*/  IADD3 RZ, P4, PT, R14, R118, RZ ;  /* 0x000000760eff7210 */ /* 0x000fe40007f9e0ff */
[----:B------:R-:W-:Y:S01]  /*c8020*/  IADD3.X R15, P2, PT, R120, R133, RZ, P2, !PT ;  /* 0x00000085780f7210 */ /* 0x000fe2000175e4ff */
[----:B------:R-:W-:Y:S01]  /*c8030*/  IMAD.IADD R157, R149, 0x1, R157 ;  /* 0x00000001959d7824 */ /* 0x000fe200078e029d */
[----:B------:R-:W-:-:S02]  /*c8040*/  IADD3 RZ, P1, PT, R88, R64, RZ ;  /* 0x0000004058ff7210 */ /* 0x000fc40007f3e0ff */
[----:B------:R-:W-:Y:S01]  /*c8050*/  IADD3.X RZ, P3, PT, R59, R129, RZ, P3, !PT ;  /* 0x000000813bff7210 */ /* 0x000fe20001f7e4ff */
[----:B------:R-:W-:Y:S01]  /*c8060*/  IMAD.WIDE.U32 R58, R6, 0xf5138f, R58 ;  /* 0x00f5138f063a7825 */ /* 0x000fe200078e003a */
[----:B------:R-:W-:Y:S02]  /*c8070*/  IADD3.X R87, P0, PT, R121, R230, RZ, P0, !PT ;  /* 0x000000e679577210 */ /* 0x000fe4000071e4ff */
[----:B------:R-:W-:Y:S01]  /*c8080*/  IADD3.X RZ, P4, PT, R15, R119, RZ, P4, !PT ;  /* 0x000000770fff7210 */ /* 0x000fe2000279e4ff */
[----:B------:R-:W-:Y:S01]  /*c8090*/  IMAD.IADD R119, R13, 0x1, R156 ;  /* 0x000000010d777824 */ /* 0x000fe200078e029c */
[----:B------:R-:W-:Y:S01]  /*c80a0*/  IADD3.X RZ, P1, PT, R89, R135, RZ, P1, !PT ;  /* 0x0000008759ff7210 */ /* 0x000fe20000f3e4ff */
        /* <DEDUP_REMOVED lines=19> */
[----:B------:R-:W-:Y:S01]  /*c81e0*/  IADD3 RZ, P4, PT, R12, R34, RZ ;  /* 0x000000220cff7210 */ /* 0x000fe20007f9e0ff */
[----:B------:R-:W-:Y:S01]  /*c81f0*/  IMAD.WIDE.U32 R34, R88, -0x1, RZ ;  /* 0xffffffff58227825 */ /* 0x000fe200078e00ff */
[----:B------:R-:W-:-:S02]  /*c8200*/  IADD3.X R62, P2, PT, R62, R63, RZ, P5, !PT ;  /* 0x0000003f3e3e7210 */ /* 0x000fc40002f5e4ff */
[----:B------:R-:W-:Y:S01]  /*c8210*/  IADD3.X R58, P5, PT, R37, R58, RZ, P1, !PT ;  /* 0x0000003a253a7210 */ /* 0x000fe20000fbe4ff */
[----:B------:R-:W-:Y:S01]  /*c8220*/  IMAD.IADD R127, R35, 0x1, R127 ;  /* 0x00000001237f7824 */ /* 0x000fe200078e027f */
[----:B------:R-:W-:Y:S02]  /*c8230*/  IADD3.X R37, P0, PT, RZ, RZ, RZ, P0, !PT ;  /* 0x000000ffff257210 */ /* 0x000fe4000071e4ff */
[----:B------:R-:W-:Y:S01]  /*c8240*/  IADD3.X RZ, P4, PT, R13, R75, RZ, P4, !PT ;  /* 0x0000004b0dff7210 */ /* 0x000fe2000279e4ff */
[----:B------:R-:W-:Y:S01]  /*c8250*/  IMAD.WIDE.U32 R12, R233, R181, R12 ;  /* 0x000000b5e90c7225 */ /* 0x000fe200078e000c */
[----:B------:R-:W-:Y:S02]  /*c8260*/  IADD3.X R15, P3, PT, R126, R15, RZ, P3, !PT ;  /* 0x0000000f7e0f7210 */ /* 0x000fe40001f7e4ff */
[----:B------:R-:W-:Y:S01]  /*c8270*/  IADD3.X R37, P4, PT, R37, R130, RZ, P4, !PT ;  /* 0x0000008225257210 */ /* 0x000fe2000279e4ff */
[----:B------:R-:W-:Y:S01]  /*c8280*/  IMAD.X R65, RZ, RZ, RZ, P0 ;  /* 0x000000ffff417224 */ /* 0x000fe200000e06ff */
[----:B------:R-:W-:Y:S01]  /*c8290*/  IADD3.X R67, P3, PT, RZ, RZ, RZ, P3, !PT ;  /* 0x000000ffff437210 */ /* 0x000fe20001f7e4ff */
[----:B------:R-:W-:Y:S01]  /*c82a0*/  IMAD.IADD R69, R13, 0x1, R69 ;  /* 0x000000010d457824 */ /* 0x000fe200078e0245 */
[----:B------:R-:W-:-:S02]  /*c82b0*/  IADD3 R119, PT, PT, R122, R11, RZ ;  /* 0x0000000b7a777210 */ /* 0x000fc40007ffe0ff */
[----:B------:R-:W-:Y:S01]  /*c82c0*/  IADD3.X R130, P4, PT, R65, R131, RZ, P4, !PT ;  /* 0x0000008341827210 */ /* 0x000fe2000279e4ff */
[----:B------:R-:W-:Y:S01]  /*c82d0*/  IMAD.X R71, RZ, RZ, RZ, P3 ;  /* 0x000000ffff477224 */ /* 0x000fe200018e06ff */
[----:B------:R-:W-:Y:S02]  /*c82e0*/  IADD3.X R59, P3, PT, R66, R161, RZ, P5, !PT ;  /* 0x000000a1423b7210 */ /* 0x000fe40002f7e4ff */
[----:B------:R-:W-:Y:S01]  /*c82f0*/  IADD3.X R8, P4, PT, R37, R8, RZ, P4, !PT ;  /* 0x0000000825087210 */ /* 0x000fe2000279e4ff */
[----:B------:R-:W-:Y:S01]  /*c8300*/  IMAD.WIDE.U32 R36, R127, 0x1, RZ ;  /* 0x000000017f247825 */ /* 0x000fe200078e00ff */
[----:B------:R-:W-:Y:S02]  /*c8310*/  IADD3 RZ, P1, PT, R58, R10, RZ ;  /* 0x0000000a3aff7210 */ /* 0x000fe40007f3e0ff */
[----:B------:R-:W-:Y:S01]  /*c8320*/  IADD3.X R63, P3, PT, RZ, RZ, RZ, P3, !PT ;  /* 0x000000ffff3f7210 */ /* 0x000fe20001f7e4ff */
[----:B------:R-:W-:Y:S01]  /*c8330*/  IMAD.WIDE.U32 R10, R34, 0x1, RZ ;  /* 0x00000001220a7825 */ /* 0x000fe200078e00ff */
[----:B------:R-:W-:-:S02]  /*c8340*/  IADD3.X R9, P4, PT, R130, R9, RZ, P4, !PT ;  /* 0x0000000982097210 */ /* 0x000fc4000279e4ff */
[----:B------:R-:W-:Y:S01]  /*c8350*/  IADD3.X R65, P2, PT, R56, R57, RZ, P2, !PT ;  /* 0x0000003938417210 */ /* 0x000fe2000175e4ff */
[----:B------:R-:W-:Y:S01]  /*c8360*/  IMAD.X R35, RZ, RZ, RZ, P3 ;  /* 0x000000ffff237224 */ /* 0x000fe200018e06ff */
[----:B------:R-:W-:Y:S01]  /*c8370*/  IADD3.X R137, P4, PT, RZ, RZ, RZ, P4, !PT ;  /* 0x000000ffff897210 */ /* 0x000fe2000279e4ff */
[----:B------:R-:W-:Y:S01]  /*c8380*/  IMAD.WIDE.U32 R56, P5, R34, -0x7af74000, R36 ;  /* 0x8508c00022387825 */ /* 0x000fe200078a0024 */
[----:B------:R-:W-:Y:S02]  /*c8390*/  IADD3 RZ, P3, PT, R88, R10, RZ ;  /* 0x0000000a58ff7210 */ /* 0x000fe40007f7e0ff */
[----:B------:R-:W-:Y:S01]  /*c83a0*/  IADD3.X R10, P2, PT, R62, R61, RZ, P2, !PT ;  /* 0x0000003d3e0a7210 */ /* 0x000fe2000175e4ff */
[----:B------:R-:W-:Y:S01]  /*c83b0*/  IMAD.X R139, RZ, RZ, RZ, P4 ;  /* 0x000000ffff8b7224 */ /* 0x000fe200020e06ff */
[----:B------:R-:W-:Y:S01]  /*c83c0*/  IADD3 RZ, P0, PT, R14, R94, RZ ;  /* 0x0000005e0eff7210 */ /* 0x000fe20007f1e0ff */
[----:B------:R-:W-:Y:S01]  /*c83d0*/  IMAD.X R37, RZ, RZ, RZ, P5 ;  /* 0x000000ffff257224 */ /* 0x000fe200028e06ff */
[----:B------:R-:W-:Y:S01]  /*c83e0*/  IADD3.X R149, P4, PT, R65, R148, RZ, P2, !PT ;  /* 0x0000009441957210 */ /* 0x000fe2000179e4ff */
[----:B------:R-:W-:Y:S01]  /*c83f0*/  IMAD R75, R34, -0x7af74000, R36 ;  /* 0x8508c000224b7824 */ /* 0x000fe200078e0224 */
[----:B------:R-:W-:Y:S01]  /*c8400*/  IADD3 RZ, P5, PT, R11, R56, RZ ;  /* 0x000000380bff7210 */ /* 0x000fe20007fbe0ff */
[----:B------:R-:W-:Y:S01]  /*c8410*/  IMAD.WIDE.U32 R64, R127, 0x30000000, RZ ;  /* 0x300000007f407825 */ /* 0x000fe200078e00ff */
[----:B------:R-:W-:-:S02]  /*c8420*/  MOV R36, R57 ;  /* 0x0000003900247202 */ /* 0x000fc40000000f00 */
[----:B------:R-:W-:Y:S01]  /*c8430*/  IADD3.X RZ, P1, PT, R59, R119, RZ, P1, !PT ;  /* 0x000000773bff7210 */ /* 0x000fe20000f3e4ff */
[C---:B------:R-:W-:Y:S01]  /*c8440*/  IMAD R125, R34.reuse, 0x170b5d44, R64 ;  /* 0x170b5d44227d7824 */ /* 0x040fe200078e0240 */
[----:B------:R-:W-:Y:S01]  /*c8450*/  IADD3.X RZ, P0, PT, R15, R87, RZ, P0, !PT ;  /* 0x000000570fff7210 */ /* 0x000fe2000071e4ff */
[----:B------:R-:W-:Y:S01]  /*c8460*/  IMAD.WIDE.U32.X R36, R127, -0x7af74000, R36, P5 ;  /* 0x8508c0007f247825 */ /* 0x000fe200028e0424 */
[----:B------:R-:W-:Y:S02]  /*c8470*/  IADD3.X R61, P1, PT, R63, R90, RZ, P1, !PT ;  /* 0x0000005a3f3d7210 */ /* 0x000fe40000f3e4ff */
[----:B------:R-:W-:Y:S01]  /*c8480*/  IADD3.X R62, P0, PT, R67, R186, RZ, P0, !PT ;  /* 0x000000ba433e7210 */ /* 0x000fe2000071e4ff */
[----:B------:R-:W-:Y:S01]  /*c8490*/  IMAD.WIDE.U32 R64, P5, R34, 0x170b5d44, R64 ;  /* 0x170b5d4422407825 */ /* 0x000fe200078a0040 */
[----:B------:R-:W-:Y:S02]  /*c84a0*/  IADD3.X R90, P1, PT, R35, R91, RZ, P1, !PT ;  /* 0x0000005b235a7210 */ /* 0x000fe40000f3e4ff */
[----:B------:R-:W-:Y:S01]  /*c84b0*/  IADD3.X R35, P4, PT, R10, R157, RZ, P4, !PT ;  /* 0x0000009d0a237210 */ /* 0x000fe2000279e4ff */
[----:B------:R-:W-:Y:S01]  /*c84c0*/  IMAD.WIDE.U32 R56, R34, 0x30000000, RZ ;  /* 0x3000000022387825 */ /* 0x000fe200078e00ff */
[----:B------:R-:W-:-:S03]  /*c84d0*/  IADD3.X R186, P0, PT, R71, R187, RZ, P0, !PT ;  /* 0x000000bb47ba7210 */ /* 0x000fc6000071e4ff */
[----:B------:R-:W-:Y:S01]  /*c84e0*/  IMAD.IADD R94, R11, 0x1, R75 ;  /* 0x000000010b5e7824 */ /* 0x000fe200078e024b */
[----:B------:R-:W-:Y:S01]  /*c84f0*/  IADD3.X R62, P0, PT, R62, R149, RZ, P0, !PT ;  /* 0x000000953e3e7210 */ /* 0x000fe2000071e4ff */
[----:B------:R-:W-:Y:S01]  /*c8500*/  IMAD.X R11, RZ, RZ, RZ, P5 ;  /* 0x000000ffff0b7224 */ /* 0x000fe200028e06ff */
[----:B------:R-:W-:Y:S01]  /*c8510*/  IADD3 RZ, P5, PT, R64, R57, RZ ;  /* 0x0000003940ff7210 */ /* 0x000fe20007fbe0ff */
[----:B------:R-:W-:Y:S01]  /*c8520*/  IMAD.WIDE.U32 R66, R127, -0x45f6b800, RZ ;  /* 0xba0948007f427825 */ /* 0x000fe200078e00ff */
[----:B------:R-:W-:Y:S02]  /*c8530*/  IADD3.X R63, P0, PT, R186, R35, RZ, P0, !PT ;  /* 0x00000023ba3f7210 */ /* 0x000fe4000071e4ff */
[----:B------:R-:W-:Y:S01]  /*c8540*/  IADD3.X RZ, P3, PT, R95, R94, RZ, P3, !PT ;  /* 0x0000005e5fff7210 */ /* 0x000fe20001f7e4ff */
[----:B------:R-:W-:Y:S01]  /*c8550*/  IMAD.MOV.U32 R10, RZ, RZ, R65 ;  /* 0x000000ffff0a7224 */ /* 0x000fe200078e0041 */
[----:B------:R-:W-:Y:S01]  /*c8560*/  IADD3.X R133, P0, PT, RZ, RZ, RZ, P0, !PT ;  /* 0x000000ffff857210 */ /* 0x000fe2000071e4ff */
[----:B------:R-:W-:-:S04]  /*c8570*/  IMAD.WIDE.U32 R88, R127, 0xf5138f, RZ ;  /* 0x00f5138f7f587825 */ /* 0x000fc800078e00ff */
        /* <DEDUP_REMOVED lines=8> */
[----:B------:R-:W-:Y:S01]  /*c8600*/  IMAD.X R67, RZ, RZ, RZ, P5 ;  /* 0x000000ffff437224 */ /* 0x000fe200028e06ff */
[----:B------:R-:W-:Y:S01]  /*c8610*/  IADD3 RZ, P5, PT, R64, R15, RZ ;  /* 0x0000000f40ff7210 */ /* 0x000fe20007fbe0ff */
[----:B------:R-:W-:-:S04]  /*c8620*/  IMAD.WIDE.U32 R70, R34, 0xf5138f, RZ ;  /* 0x00f5138f22467825 */ /* 0x000fc800078e00ff */
[----:B------:R-:W-:Y:S02]  /*c8630*/  IMAD.MOV.U32 R74, RZ, RZ, R65 ;  /* 0x000000ffff4a7224 */ /* 0x000fe400078e0041 */
[----:B------:R-:W-:Y:S02]  /*c8640*/  IMAD.IADD R87, R87, 0x1, R124 ;  /* 0x0000000157577824 */ /* 0x000fe400078e027c */
[----:B------:R-:W-:-:S03]  /*c8650*/  IMAD.WIDE.U32 R64, R127, 0x6ca1493b, RZ ;  /* 0x6ca1493b7f407825 */ /* 0x000fc600078e00ff */
[----:B------:R-:W-:Y:S01]  /*c8660*/  IADD3.X R87, P1, PT, R90, R87, RZ, P1, !PT ;  /* 0x000000575a577210 */ /* 0x000fe20000f3e4ff */
[----:B------:R-:W-:Y:S01]  /*c8670*/  IMAD R121, R34, 0x1ef3622f, R66 ;  /* 0x1ef3622f22797824 */ /* 0x000fe200078e0242 */
[----:B------:R-:W-:Y:S01]  /*c8680*/  MOV R66, R89 ;  /* 0x0000005900427202 */ /* 0x000fe20000000f00 */
[----:B------:R-:W-:Y:S01]  /*c8690*/  IMAD.X R135, RZ, RZ, RZ, P0 ;  /* 0x000000ffff877224 */ /* 0x000fe200000e06ff */
[----:B------:R-:W-:Y:S01]  /*c86a0*/  IADD3 RZ, P0, PT, R88, R71, RZ ;  /* 0x0000004758ff7210 */ /* 0x000fe20007f1e0ff */
[----:B------:R-:W-:Y:S01]  /*c86b0*/  IMAD.WIDE.U32 R88, R127, 0x17c510ea, RZ ;  /* 0x17c510ea7f587825 */ /* 0x000fe200078e00ff */
[----:B------:R-:W-:-:S03]  /*c86c0*/  IADD3.X R129, P1, PT, RZ, RZ, RZ, P1, !PT ;  /* 0x000000ffff817210 */ /* 0x000fc60000f3e4ff */
[----:B------:R-:W-:Y:S02]  /*c86d0*/  IMAD R61, R34, -0x39c4fa40, R64 ;  /* 0xc63b05c0223d7824 */ /* 0x000fe400078e0240 */
[----:B------:R-:W-:-:S04]  /*c86e0*/  IMAD.WIDE.U32.X R74, R127, 0x1ef3622f, R74, P5 ;  /* 0x1ef3622f7f4a7825 */ /* 0x000fc800028e044a */
[----:B------:R-:W-:-:S04]  /*c86f0*/  IMAD.WIDE.U32 R64, P5, R34, -0x39c4fa40, R64 ;  /* 0xc63b05c022407825 */ /* 0x000fc800078a0040 */
[C---:B------:R-:W-:Y:S02]  /*c8700*/  IMAD R93, R34.reuse, 0x1ae3a46, R88 ;  /* 0x01ae3a46225d7824 */ /* 0x040fe400078e0258 */
[----:B------:R-:W-:Y:S02]  /*c8710*/  IMAD.X R113, RZ, RZ, RZ, P5 ;  /* 0x000000ffff717224 */ /* 0x000fe400028e06ff */
[----:B------:R-:W-:-:S04]  /*c8720*/  IMAD.WIDE.U32 R118, R34, 0x6ca1493b, RZ ;  /* 0x6ca1493b22767825 */ /* 0x000fc800078e00ff */
        /* <DEDUP_REMOVED lines=8> */
[----:B------:R-:W-:Y:S01]  /*c87b0*/  IMAD.MOV.U32 R112, RZ, RZ, R65 ;  /* 0x000000ffff707224 */ /* 0x000fe200078e0041 */
[----:B------:R-:W-:Y:S01]  /*c87c0*/  IADD3.X RZ, P0, PT, R9, R145, RZ, P0, !PT ;  /* 0x0000009109ff7210 */ /* 0x000fe2000071e4ff */
[----:B------:R-:W-:Y:S02]  /*c87d0*/  IMAD.MOV.U32 R90, RZ, RZ, R89 ;  /* 0x000000ffff5a7224 */ /* 0x000fe400078e0059 */
[----:B------:R-:W-:Y:S01]  /*c87e0*/  IMAD.IADD R65, R143, 0x1, R117 ;  /* 0x000000018f417824 */ /* 0x000fe200078e0275 */
[----:B------:R-:W-:Y:S01]  /*c87f0*/  IADD3.X R89, P0, PT, R137, R140, RZ, P0, !PT ;  /* 0x0000008c89597210 */ /* 0x000fe2000071e4ff */
[----:B------:R-:W-:Y:S01]  /*c8800*/  IMAD.WIDE.U32.X R112, R127, -0x39c4fa40, R112, P1 ;  /* 0xc63b05c07f707825 */ /* 0x000fe200008e0470 */
[----:B------:R-:W-:-:S02]  /*c8810*/  IADD3 RZ, P1, PT, R62, R116, RZ ;  /* 0x000000743eff7210 */ /* 0x000fc40007f3e0ff */
[----:B------:R-:W-:Y:S01]  /*c8820*/  IADD3.X R141, P0, PT, R139, R141, RZ, P0, !PT ;  /* 0x0000008d8b8d7210 */ /* 0x000fe2000071e4ff */
[----:B------:R-:W-:Y:S01]  /*c8830*/  IMAD.WIDE.U32.X R90, R127, 0x1ae3a46, R90, P5 ;  /* 0x01ae3a467f5a7825 */ /* 0x000fe200028e045a */
[----:B------:R-:W-:Y:S02]  /*c8840*/  IADD3 RZ, P5, PT, R86, R38, RZ ;  /* 0x0000002656ff7210 */ /* 0x000fe40007fbe0ff */
[----:B------:R-:W-:Y:S01]  /*c8850*/  IADD3.X RZ, P1, PT, R63, R65, RZ, P1, !PT ;  /* 0x000000413fff7210 */ /* 0x000fe20000f3e4ff */
[----:B------:R-:W-:Y:S01]  /*c8860*/  IMAD.WIDE.U32 R62, R6, 0x17c510ea, R62 ;  /* 0x17c510ea063e7825 */ /* 0x000fe200078e003e */
[----:B------:R-:W-:Y:S02]  /*c8870*/  IADD3.X RZ, P5, PT, R87, R39, RZ, P5, !PT ;  /* 0x0000002757ff7210 */ /* 0x000fe40002fbe4ff */
[----:B------:R-:W-:Y:S01]  /*c8880*/  IADD3.X R39, P3, PT, RZ, R36, RZ, P3, !PT ;  /* 0x00000024ff277210 */ /* 0x000fe20001f7e4ff */
[----:B------:R-:W-:Y:S01]  /*c8890*/  IMAD.WIDE.U32 R58, R60, -0x45f6b800, R58 ;  /* 0xba0948003c3a7825 */ /* 0x000fe200078e003a */
[----:B------:R-:W-:-:S02]  /*c88a0*/  IADD3.X R6, P1, PT, R133, R32, RZ, P1, !PT ;  /* 0x0000002085067210 */ /* 0x000fc40000f3e4ff */
[----:B------:R-:W-:Y:S01]  /*c88b0*/  IADD3.X R65, P5, PT, R129, R30, RZ, P5, !PT ;  /* 0x0000001e81417210 */ /* 0x000fe20002fbe4ff */
[----:B------:R-:W-:Y:S01]  /*c88c0*/  IMAD.IADD R143, R63, 0x1, R143 ;  /* 0x000000013f8f7824 */ /* 0x000fe200078e028f */
[----:B------:R-:W-:Y:S01]  /*c88d0*/  IADD3.X R36, P3, PT, RZ, R37, RZ, P3, !PT ;  /* 0x00000025ff247210 */ /* 0x000fe20001f7e4ff */
[----:B------:R-:W-:Y:S01]  /*c88e0*/  IMAD.WIDE.U32 R8, R225, R181, R8 ;  /* 0x000000b5e1087225 */ /* 0x000fe200078e0008 */
[----:B------:R-:W-:Y:S02]  /*c88f0*/  IADD3.X R32, P1, PT, R135, R33, RZ, P1, !PT ;  /* 0x0000002187207210 */ /* 0x000fe40000f3e4ff */
[----:B------:R-:W-:Y:S02]  /*c8900*/  IADD3.X R30, P5, PT, R131, R31, RZ, P5, !PT ;  /* 0x0000001f831e7210 */ /* 0x000fe40002fbe4ff */
[----:B------:R-:W-:Y:S02]  /*c8910*/  IADD3.X R33, P2, PT, RZ, RZ, RZ, P2, !PT ;  /* 0x000000ffff217210 */ /* 0x000fe4000175e4ff */
[----:B------:R-:W-:-:S02]  /*c8920*/  IADD3 R31, PT, PT, R59, R122, RZ ;  /* 0x0000007a3b1f7210 */ /* 0x000fc40007ffe0ff */
[----:B------:R-:W-:Y:S02]  /*c8930*/  IADD3.X R58, P3, PT, R39, R58, RZ, P3, !PT ;  /* 0x0000003a273a7210 */ /* 0x000fe40001f7e4ff */
[----:B------:R-:W-:Y:S02]  /*c8940*/  IADD3.X R33, P4, PT, RZ, R33, RZ, P4, !PT ;  /* 0x00000021ff217210 */ /* 0x000fe4000279e4ff */
[----:B------:R-:W-:Y:S02]  /*c8950*/  IADD3.X R59, P3, PT, R36, R31, RZ, P3, !PT ;  /* 0x0000001f243b7210 */ /* 0x000fe40001f7e4ff */
[----:B------:R-:W-:Y:S01]  /*c8960*/  IADD3.X R62, P5, PT, R65, R62, RZ, P5, !PT ;  /* 0x0000003e413e7210 */ /* 0x000fe20002fbe4ff */
[----:B------:R-:W-:Y:S01]  /*c8970*/  IMAD.IADD R65, R68, 0x1, R115 ;  /* 0x0000000144417824 */ /* 0x000fe200078e0273 */
[----:B------:R-:W-:Y:S02]  /*c8980*/  IADD3.X R39, PT, PT, RZ, RZ, RZ, P4, P2 ;  /* 0x000000ffff277210 */ /* 0x000fe400027e44ff */
[----:B------:R-:W-:-:S02]  /*c8990*/  IADD3.X R31, P4, PT, RZ, RZ, RZ, P3, !PT ;  /* 0x000000ffff1f7210 */ /* 0x000fc40001f9e4ff */
[----:B------:R-:W-:Y:S01]  /*c89a0*/  IADD3.X R92, P0, PT, R89, R92, RZ, P0, !PT ;  /* 0x0000005c595c7210 */ /* 0x000fe2000071e4ff */
[----:B------:R-:W-:Y:S01]  /*c89b0*/  IMAD.IADD R89, R125, 0x1, R57 ;  /* 0x000000017d597824 */ /* 0x000fe200078e0239 */
[----:B------:R-:W-:Y:S02]  /*c89c0*/  IADD3.X R63, P5, PT, R30, R143, RZ, P5, !PT ;  /* 0x0000008f1e3f7210 */ /* 0x000fe40002fbe4ff */
[----:B------:R-:W-:Y:S02]  /*c89d0*/  IADD3 RZ, P2, PT, R58, R56, RZ ;  /* 0x000000383aff7210 */ /* 0x000fe40007f5e0ff */
[----:B------:R-:W-:Y:S01]  /*c89e0*/  IADD3.X R57, P3, PT, R6, R33, RZ, P1, !PT ;  /* 0x0000002106397210 */ /* 0x000fe20000f7e4ff */
[----:B------:R-:W-:Y:S01]  /*c89f0*/  IMAD.X R33, RZ, RZ, RZ, P4 ;  /* 0x000000ffff217224 */ /* 0x000fe200020e06ff */
[----:B------:R-:W-:Y:S02]  /*c8a00*/  IADD3.X R37, P4, PT, RZ, RZ, RZ, P5, !PT ;  /* 0x000000ffff257210 */ /* 0x000fe40002f9e4ff */
[----:B------:R-:W-:Y:S01]  /*c8a10*/  IADD3.X RZ, P2, PT, R59, R89, RZ, P2, !PT ;  /* 0x000000593bff7210 */ /* 0x000fe2000175e4ff */
[----:B------:R-:W-:Y:S01]  /*c8a20*/  IMAD.WIDE.U32 R58, R34, 0x30000000, R58 ;  /* 0x30000000223a7825 */ /* 0x000fe200078e003a */
[----:B------:R-:W-:-:S02]  /*c8a30*/  IADD3 RZ, P1, PT, R62, R114, RZ ;  /* 0x000000723eff7210 */ /* 0x000fc40007f3e0ff */
[----:B------:R-:W-:Y:S01]  /*c8a40*/  IADD3.X R30, P3, PT, R32, R39, RZ, P3, !PT ;  /* 0x00000027201e7210 */ /* 0x000fe20001f7e4ff */
[----:B------:R-:W-:Y:S01]  /*c8a50*/  IMAD.X R39, RZ, RZ, RZ, P4 ;  /* 0x000000ffff277224 */ /* 0x000fe200020e06ff */
[----:B------:R-:W-:Y:S02]  /*c8a60*/  IADD3.X R31, P4, PT, R31, R10, RZ, P2, !PT ;  /* 0x0000000a1f1f7210 */ /* 0x000fe4000179e4ff */
[----:B------:R-:W-:Y:S01]  /*c8a70*/  IADD3.X RZ, P1, PT, R63, R65, RZ, P1, !PT ;  /* 0x000000413fff7210 */ /* 0x000fe20000f3e4ff */
[C---:B------:R-:W-:Y:S01]  /*c8a80*/  IMAD.WIDE.U32 R62, R60.reuse, 0x6ca1493b, R62 ;  /* 0x6ca1493b3c3e7825 */ /* 0x040fe200078e003e */
[----:B------:R-:W-:Y:S02]  /*c8a90*/  IADD3.X R57, P5, PT, R57, R12, RZ, P3, !PT ;  /* 0x0000000c39397210 */ /* 0x000fe40001fbe4ff */
[----:B------:R-:W-:Y:S01]  /*c8aa0*/  IADD3.X R6, P4, PT, R33, R11, RZ, P4, !PT ;  /* 0x0000000b21067210 */ /* 0x000fe2000279e4ff */
[----:B------:R-:W-:Y:S01]  /*c8ab0*/  IMAD.WIDE.U32 R12, R60, 0xf5138f, R86 ;  /* 0x00f5138f3c0c7825 */ /* 0x000fe200078e0056 */
[----:B------:R-:W-:-:S02]  /*c8ac0*/  IADD3.X R32, P2, PT, R37, R40, RZ, P1, !PT ;  /* 0x0000002825207210 */ /* 0x000fc40000f5e4ff */
[----:B------:R-:W-:Y:S01]  /*c8ad0*/  IADD3 R125, PT, PT, R59, R125, RZ ;  /* 0x0000007d3b7d7210 */ /* 0x000fe20007ffe0ff */
        /* <DEDUP_REMOVED lines=8> */
[----:B------:R-:W-:Y:S01]  /*c8b60*/  IADD3.X R65, P5, PT, RZ, R65, RZ, P5, !PT ;  /* 0x00000041ff417210 */ /* 0x000fe20002fbe4ff */
[----:B------:R-:W-:Y:S01]  /*c8b70*/  IMAD.IADD R11, R11, 0x1, R37 ;  /* 0x000000010b0b7824 */ /* 0x000fe200078e0225 */
[----:B------:R-:W-:Y:S01]  /*c8b80*/  IADD3 RZ, P1, PT, R12, R14, RZ ;  /* 0x0000000e0cff7210 */ /* 0x000fe20007f3e0ff */
[----:B------:R-:W-:Y:S01]  /*c8b90*/  IMAD.WIDE.U32 R30, R10, 0x1, RZ ;  /* 0x000000010a1e7825 */ /* 0x000fe200078e00ff */
[----:B------:R-:W-:-:S02]  /*c8ba0*/  IADD3.X R13, P4, PT, R6, R123, RZ, P4, !PT ;  /* 0x0000007b060d7210 */ /* 0x000fc4000279e4ff */
[----:B------:R-:W-:Y:S01]  /*c8bb0*/  IADD3.X R14, P2, PT, R32, R57, RZ, P2, !PT ;  /* 0x00000039200e7210 */ /* 0x000fe2000175e4ff */
[----:B------:R-:W-:Y:S01]  /*c8bc0*/  IMAD.IADD R57, R7, 0x1, R111 ;  /* 0x0000000107397824 */ /* 0x000fe200078e026f */
[----:B------:R-:W-:Y:S02]  /*c8bd0*/  IADD3.X R69, PT, PT, RZ, RZ, RZ, P5, P3 ;  /* 0x000000ffff457210 */ /* 0x000fe40002fe64ff */
[----:B------:R-:W-:Y:S02]  /*c8be0*/  IADD3.X R39, P5, PT, RZ, RZ, RZ, P4, !PT ;  /* 0x000000ffff277210 */ /* 0x000fe400027be4ff */
[----:B------:R-:W-:Y:S01]  /*c8bf0*/  IADD3.X R15, P4, PT, R40, R33, RZ, P2, !PT ;  /* 0x00000021280f7210 */ /* 0x000fe2000179e4ff */
[----:B------:R-:W-:Y:S01]  /*c8c00*/  IMAD.WIDE.U32 R32, R11, 0x1, RZ ;  /* 0x000000010b207825 */ /* 0x000fe200078e00ff */
[----:B------:R-:W-:Y:S02]  /*c8c10*/  IADD3.X RZ, P1, PT, R13, R41, RZ, P1, !PT ;  /* 0x000000290dff7210 */ /* 0x000fe40000f3e4ff */
[----:B------:R-:W-:Y:S01]  /*c8c20*/  IADD3 RZ, P2, PT, R14, R110, RZ ;  /* 0x0000006e0eff7210 */ /* 0x000fe20007f5e0ff */
[----:B------:R-:W-:Y:S01]  /*c8c30*/  IMAD.X R37, RZ, RZ, RZ, P5 ;  /* 0x000000ffff257224 */ /* 0x000fe200028e06ff */
[----:B------:R-:W-:Y:S01]  /*c8c40*/  IADD3.X R41, P4, PT, RZ, RZ, RZ, P4, !PT ;  /* 0x000000ffff297210 */ /* 0x000fe2000279e4ff */
[----:B------:R-:W-:Y:S01]  /*c8c50*/  IMAD.WIDE.U32 R12, R34, -0x45f6b800, R12 ;  /* 0xba094800220c7825 */ /* 0x000fe200078e000c */
[----:B------:R-:W-:-:S02]  /*c8c60*/  IADD3 RZ, P3, PT, R58, R30, RZ ;  /* 0x0000001e3aff7210 */ /* 0x000fc40007f7e0ff */
[----:B------:R-:W-:Y:S01]  /*c8c70*/  IADD3.X R39, P1, PT, R39, R74, RZ, P1, !PT ;  /* 0x0000004a27277210 */ /* 0x000fe20000f3e4ff */
[C-C-:B------:R-:W-:Y:S01]  /*c8c80*/  IMAD R30, R10.reuse, -0x7af74000, R32.reuse ;  /* 0x8508c0000a1e7824 */ /* 0x140fe200078e0220 */
[----:B------:R-:W-:Y:S01]  /*c8c90*/  IADD3.X RZ, P2, PT, R15, R57, RZ, P2, !PT ;  /* 0x000000390fff7210 */ /* 0x000fe2000175e4ff */
[----:B------:R-:W-:-:S03]  /*c8ca0*/  IMAD.WIDE.U32 R32, P5, R10, -0x7af74000, R32 ;  /* 0x8508c0000a207825 */ /* 0x000fc600078a0020 */
[----:B------:R-:W-:Y:S01]  /*c8cb0*/  IADD3.X R56, P2, PT, R41, R96, RZ, P2, !PT ;  /* 0x0000006029387210 */ /* 0x000fe2000175e4ff */
[----:B------:R-:W-:Y:S01]  /*c8cc0*/  IMAD.X R57, RZ, RZ, RZ, P4 ;  /* 0x000000ffff397224 */ /* 0x000fe200020e06ff */
[----:B------:R-:W-:Y:S01]  /*c8cd0*/  IADD3.X R74, P4, PT, R37, R75, RZ, P1, !PT ;  /* 0x0000004b254a7210 */ /* 0x000fe20000f9e4ff */
[----:B------:R-:W-:Y:S01]  /*c8ce0*/  IMAD.X R37, RZ, RZ, RZ, P5 ;  /* 0x000000ffff257224 */ /* 0x000fe200028e06ff */
[C---:B------:R-:W-:Y:S01]  /*c8cf0*/  IADD3 RZ, P5, PT, R31.reuse, R32, RZ ;  /* 0x000000201fff7210 */ /* 0x040fe20007fbe0ff */
[----:B------:R-:W-:Y:S01]  /*c8d00*/  IMAD.IADD R6, R31, 0x1, R30 ;  /* 0x000000011f067824 */ /* 0x000fe200078e021e */
[----:B------:R-:W-:Y:S01]  /*c8d10*/  IADD3.X R30, P4, PT, R39, R62, RZ, P4, !PT ;  /* 0x0000003e271e7210 */ /* 0x000fe2000279e4ff */
[----:B------:R-:W-:Y:S01]  /*c8d20*/  IMAD.MOV.U32 R36, RZ, RZ, R33 ;  /* 0x000000ffff247224 */ /* 0x000fe200078e0021 */
[----:B------:R-:W-:Y:S01]  /*c8d30*/  IADD3 R39, PT, PT, R35, R71, RZ ;  /* 0x0000004723277210 */ /* 0x000fe20007ffe0ff */
[----:B------:R-:W-:Y:S01]  /*c8d40*/  IMAD.IADD R31, R63, 0x1, R68 ;  /* 0x000000013f1f7824 */ /* 0x000fe200078e0244 */
[----:B------:R-:W-:Y:S01]  /*c8d50*/  IADD3.X RZ, P3, PT, R125, R6, RZ, P3, !PT ;  /* 0x000000067dff7210 */ /* 0x000fe20001f7e4ff */
[----:B------:R-:W-:Y:S01]  /*c8d60*/  IMAD.WIDE.U32.X R32, R11, -0x7af74000, R36, P5 ;  /* 0x8508c0000b207825 */ /* 0x000fe200028e0424 */
[----:B------:R-:W-:-:S02]  /*c8d70*/  IADD3 RZ, P1, PT, R30, R70, RZ ;  /* 0x000000461eff7210 */ /* 0x000fc40007f3e0ff */
[----:B------:R-:W-:Y:S01]  /*c8d80*/  IADD3.X R31, P4, PT, R74, R31, RZ, P4, !PT ;  /* 0x0000001f4a1f7210 */ /* 0x000fe2000279e4ff */
[----:B------:R-:W-:Y:S01]  /*c8d90*/  IMAD.WIDE.U32 R36, R11, 0x30000000, RZ ;  /* 0x300000000b247825 */ /* 0x000fe200078e00ff */
[----:B------:R-:W-:Y:S02]  /*c8da0*/  IADD3.X R41, P3, PT, RZ, R32, RZ, P3, !PT ;  /* 0x00000020ff297210 */ /* 0x000fe40001f7e4ff */
[----:B------:R-:W-:Y:S01]  /*c8db0*/  IADD3.X R63, P4, PT, RZ, RZ, RZ, P4, !PT ;  /* 0x000000ffff3f7210 */ /* 0x000fe2000279e4ff */
[----:B------:R-:W-:Y:S01]  /*c8dc0*/  IMAD.IADD R121, R13, 0x1, R121 ;  /* 0x000000010d797824 */ /* 0x000fe200078e0279 */
[----:B------:R-:W-:Y:S01]  /*c8dd0*/  IADD3.X R96, P2, PT, R57, R97, RZ, P2, !PT ;  /* 0x0000006139607210 */ /* 0x000fe2000175e4ff */
[C-C-:B------:R-:W-:Y:S01]  /*c8de0*/  IMAD R57, R10.reuse, 0x170b5d44, R36.reuse ;  /* 0x170b5d440a397824 */ /* 0x140fe200078e0224 */
[----:B------:R-:W-:Y:S01]  /*c8df0*/  IADD3.X R6, P3, PT, RZ, R33, RZ, P3, !PT ;  /* 0x00000021ff067210 */ /* 0x000fe20001f7e4ff */
[----:B------:R-:W-:Y:S01]  /*c8e00*/  IMAD.WIDE.U32 R36, P5, R10, 0x170b5d44, R36 ;  /* 0x170b5d440a247825 */ /* 0x000fe200078a0024 */
[----:B------:R-:W-:-:S03]  /*c8e10*/  IADD3.X RZ, P1, PT, R31, R39, RZ, P1, !PT ;  /* 0x000000271fff7210 */ /* 0x000fc60000f3e4ff */
[----:B------:R-:W-:Y:S01]  /*c8e20*/  IMAD.WIDE.U32 R32, R10, 0x30000000, RZ ;  /* 0x300000000a207825 */ /* 0x000fe200078e00ff */
[----:B------:R-:W-:-:S03]  /*c8e30*/  IADD3.X R63, P1, PT, R63, R66, RZ, P1, !PT ;  /* 0x000000423f3f7210 */ /* 0x000fc60000f3e4ff */
[----:B------:R-:W-:Y:S01]  /*c8e40*/  IMAD.X R59, RZ, RZ, RZ, P4 ;  /* 0x000000ffff3b7224 */ /* 0x000fe200020e06ff */
[----:B------:R-:W-:Y:S01]  /*c8e50*/  IADD3.X R12, P4, PT, R41, R12, RZ, P3, !PT ;  /* 0x0000000c290c7210 */ /* 0x000fe20001f9e4ff */
[----:B------:R-:W-:Y:S01]  /*c8e60*/  IMAD.X R39, RZ, RZ, RZ, P5 ;  /* 0x000000ffff277224 */ /* 0x000fe200028e06ff */
[----:B------:R-:W-:Y:S01]  /*c8e70*/  IADD3 RZ, P5, PT, R36, R33, RZ ;  /* 0x0000002124ff7210 */ /* 0x000fe20007fbe0ff */
[----:B------:R-:W-:Y:S01]  /*c8e80*/  IMAD.WIDE.U32 R14, R60, 0x17c510ea, R14 ;  /* 0x17c510ea3c0e7825 */ /* 0x000fe200078e000e */
[----:B------:R-:W-:Y:S02]  /*c8e90*/  IADD3 RZ, P3, PT, R12, R32, RZ ;  /* 0x000000200cff7210 */ /* 0x000fe40007f7e0ff */
[----:B------:R-:W-:Y:S01]  /*c8ea0*/  IADD3.X R13, P4, PT, R6, R121, RZ, P4, !PT ;  /* 0x00000079060d7210 */ /* 0x000fe2000279e4ff */
[----:B------:R-:W-:Y:S01]  /*c8eb0*/  IMAD.MOV.U32 R38, RZ, RZ, R37 ;  /* 0x000000ffff267224 */ /* 0x000fe200078e0025 */
[----:B------:R-:W-:Y:S01]  /*c8ec0*/  IADD3.X R66, P1, PT, R59, R67, RZ, P1, !PT ;  /* 0x000000433b427210 */ /* 0x000fe20000f3e4ff */
[----:B------:R-:W-:-:S02]  /*c8ed0*/  IMAD.IADD R33, R57, 0x1, R33 ;  /* 0x0000000139217824 */ /* 0x000fc400078e0221 */
[----:B------:R-:W-:Y:S01]  /*c8ee0*/  IMAD.WIDE.U32.X R38, R11, 0x170b5d44, R38, P5 ;  /* 0x170b5d440b267825 */ /* 0x000fe200028e0426 */
[----:B------:R-:W-:Y:S02]  /*c8ef0*/  IADD3.X R14, P1, PT, R63, R14, RZ, P1, !PT ;  /* 0x0000000e3f0e7210 */ /* 0x000fe40000f3e4ff */
        /* <DEDUP_REMOVED lines=8> */
[----:B------:R-:W-:-:S02]  /*c8f80*/  IMAD R59, R10, 0x1ef3622f, R40 ;  /* 0x1ef3622f0a3b7824 */ /* 0x000fc400078e0228 */
[----:B------:R-:W-:Y:S01]  /*c8f90*/  IMAD.WIDE.U32 R40, P5, R10, 0x1ef3622f, R40 ;  /* 0x1ef3622f0a287825 */ /* 0x000fe200078a0028 */
[----:B------:R-:W-:Y:S02]  /*c8fa0*/  IADD3.X R38, P3, PT, R38, R39, RZ, P3, !PT ;  /* 0x0000002726267210 */ /* 0x000fe40001f7e4ff */
[----:B------:R-:W-:Y:S01]  /*c8fb0*/  IADD3.X R39, P1, PT, RZ, RZ, RZ, P1, !PT ;  /* 0x000000ffff277210 */ /* 0x000fe20000f3e4ff */
[----:B------:R-:W-:Y:S01]  /*c8fc0*/  IMAD.WIDE.U32 R30, R34, 0xf5138f, R30 ;  /* 0x00f5138f221e7825 */ /* 0x000fe200078e001e */
[----:B------:R-:W-:-:S03]  /*c8fd0*/  MOV R32, R41 ;  /* 0x0000002900207202 */ /* 0x000fc60000000f00 */
[----:B------:R-:W-:Y:S01]  /*c8fe0*/  IMAD.IADD R65, R61, 0x1, R119 ;  /* 0x000000013d417824 */ /* 0x000fe200078e0277 */
[----:B------:R-:W-:Y:S01]  /*c8ff0*/  IADD3.X R6, P3, PT, R7, R30, RZ, P3, !PT ;  /* 0x0000001e07067210 */ /* 0x000fe20001f7e4ff */
[----:B------:R-:W-:Y:S01]  /*c9000*/  IMAD.X R41, RZ, RZ, RZ, P1 ;  /* 0x000000ffff297224 */ /* 0x000fe200008e06ff */
[----:B------:R-:W-:Y:S01]  /*c9010*/  IADD3 RZ, P1, PT, R14, R118, RZ ;  /* 0x000000760eff7210 */ /* 0x000fe20007f3e0ff */
[----:B------:R-:W-:-:S04]  /*c9020*/  IMAD.WIDE.U32 R36, R10, -0x45f6b800, RZ ;  /* 0xba0948000a247825 */ /* 0x000fc800078e00ff */
[----:B------:R-:W-:Y:S01]  /*c9030*/  IMAD.IADD R31, R31, 0x1, R35 ;  /* 0x000000011f1f7824 */ /* 0x000fe200078e0223 */
[----:B------:R-:W-:Y:S01]  /*c9040*/  IADD3 RZ, P4, PT, R40, R37, RZ ;  /* 0x0000002528ff7210 */ /* 0x000fe20007f9e0ff */
[----:B------:R-:W-:Y:S01]  /*c9050*/  IMAD.X R33, RZ, RZ, RZ, P5 ;  /* 0x000000ffff217224 */ /* 0x000fe200028e06ff */
[----:B------:R-:W-:Y:S01]  /*c9060*/  IADD3.X RZ, P5, PT, R15, R65, RZ, P1, !PT ;  /* 0x000000410fff7210 */ /* 0x000fe20000fbe4ff */
[----:B------:R-:W-:Y:S01]  /*c9070*/  IMAD.IADD R35, R59, 0x1, R37 ;  /* 0x000000013b237824 */ /* 0x000fe200078e0225 */
[----:B------:R-:W-:Y:S01]  /*c9080*/  IADD3 RZ, P1, PT, R6, R36, RZ ;  /* 0x0000002406ff7210 */ /* 0x000fe20007f3e0ff */
[C---:B------:R-:W-:Y:S01]  /*c9090*/  IMAD.WIDE.U32.X R32, R11.reuse, 0x1ef3622f, R32, P4 ;  /* 0x1ef3622f0b207825 */ /* 0x040fe200020e0420 */
[----:B------:R-:W-:Y:S02]  /*c90a0*/  IADD3.X R7, P3, PT, R38, R31, RZ, P3, !PT ;  /* 0x0000001f26077210 */ /* 0x000fe40001f7e4ff */
[----:B------:R-:W-:Y:S01]  /*c90b0*/  IADD3.X R40, P2, PT, R96, R69, RZ, P2, !PT ;  /* 0x0000004560287210 */ /* 0x000fe2000175e4ff */
[----:B------:R-:W-:Y:S01]  /*c90c0*/  IMAD.WIDE.U32 R36, R11, 0xf5138f, RZ ;  /* 0x00f5138f0b247825 */ /* 0x000fe200078e00ff */
[----:B------:R-:W-:-:S02]  /*c90d0*/  IADD3.X RZ, P1, PT, R7, R35, RZ, P1, !PT ;  /* 0x0000002307ff7210 */ /* 0x000fc40000f3e4ff */
[----:B------:R-:W-:Y:S01]  /*c90e0*/  IADD3.X R30, P5, PT, R39, R112, RZ, P5, !PT ;  /* 0x00000070271e7210 */ /* 0x000fe20002fbe4ff */
[----:B------:R-:W-:Y:S01]  /*c90f0*/  IMAD.IADD R39, R9, 0x1, R165 ;  /* 0x0000000109277824 */ /* 0x000fe200078e02a5 */
        /* <DEDUP_REMOVED lines=16> */
[----:B------:R-:W-:Y:S01]  /*c9200*/  IADD3.X R63, P5, PT, RZ, RZ, RZ, P5, !PT ;  /* 0x000000ffff3f7210 */ /* 0x000fe20002fbe4ff */
[----:B------:R-:W-:Y:S01]  /*c9210*/  IMAD.IADD R61, R9, 0x1, R61 ;  /* 0x00000001093d7824 */ /* 0x000fe200078e023d */
[----:B------:R-:W-:Y:S01]  /*c9220*/  MOV R167, R12 ;  /* 0x0000000c00a77202 */ /* 0x000fe20000000f00 */
[----:B------:R-:W-:Y:S01]  /*c9230*/  IMAD.X R33, RZ, RZ, RZ, P3 ;  /* 0x000000ffff217224 */ /* 0x000fe200018e06ff */
[----:B------:R-:W-:Y:S01]  /*c9240*/  IADD3 RZ, P3, PT, R36, R15, RZ ;  /* 0x0000000f24ff7210 */ /* 0x000fe20007f7e0ff */
[----:B------:R-:W-:Y:S01]  /*c9250*/  IMAD.IADD R69, R67, 0x1, R15 ;  /* 0x0000000143457824 */ /* 0x000fe200078e020f */
[----:B------:R-:W-:Y:S01]  /*c9260*/  IADD3.X R9, P1, PT, R38, R61, RZ, P1, !PT ;  /* 0x0000003d26097210 */ /* 0x000fe20000f3e4ff */
[----:B------:R-:W-:-:S03]  /*c9270*/  IMAD.WIDE.U32 R38, R11, 0x6ca1493b, RZ ;  /* 0x6ca1493b0b267825 */ /* 0x000fc600078e00ff */
[----:B------:R-:W-:Y:S01]  /*c9280*/  IADD3.X R41, P1, PT, RZ, RZ, RZ, P1, !PT ;  /* 0x000000ffff297210 */ /* 0x000fe20000f3e4ff */
[----:B------:R-:W-:Y:S01]  /*c9290*/  IMAD.WIDE.U32.X R36, R11, 0x1a22d9f3, R32, P3 ;  /* 0x1a22d9f30b247825 */ /* 0x000fe200018e0420 */
[----:B------:R-:W-:-:S03]  /*c92a0*/  IADD3 RZ, P3, PT, R8, R14, RZ ;  /* 0x0000000e08ff7210 */ /* 0x000fc60007f7e0ff */
[----:B------:R-:W-:Y:S01]  /*c92b0*/  IMAD.IADD R35, R93, 0x1, R95 ;  /* 0x000000015d237824 */ /* 0x000fe200078e025f */
[----:B------:R-:W-:Y:S01]  /*c92c0*/  IADD3.X RZ, P3, PT, R9, R69, RZ, P3, !PT ;  /* 0x0000004509ff7210 */ /* 0x000fe20001f7e4ff */
[----:B------:R-:W-:Y:S01]  /*c92d0*/  IMAD.X R65, RZ, RZ, RZ, P5 ;  /* 0x000000ffff417224 */ /* 0x000fe200028e06ff */
[----:B------:R-:W-:Y:S01]  /*c92e0*/  IADD3 RZ, P5, PT, R30, R94, RZ ;  /* 0x0000005e1eff7210 */ /* 0x000fe20007fbe0ff */
[----:B------:R-:W-:Y:S02]  /*c92f0*/  IMAD.X R61, RZ, RZ, RZ, P1 ;  /* 0x000000ffff3d7224 */ /* 0x000fe400008e06ff */
[C---:B------:R-:W-:Y:S01]  /*c9300*/  IMAD.WIDE.U32 R14, P1, R10.reuse, -0x39c4fa40, R38 ;  /* 0xc63b05c00a0e7825 */ /* 0x040fe20007820026 */
[----:B------:R-:W-:Y:S02]  /*c9310*/  IADD3.X R39, P3, PT, R41, R36, RZ, P3, !PT ;  /* 0x0000002429277210 */ /* 0x000fe40001f7e4ff */
[----:B------:R-:W-:Y:S01]  /*c9320*/  IADD3.X RZ, P5, PT, R31, R35, RZ, P5, !PT ;  /* 0x000000231fff7210 */ /* 0x000fe20002fbe4ff */
[----:B------:R-:W-:Y:S01]  /*c9330*/  IMAD.WIDE.U32 R32, R10, 0x6ca1493b, RZ ;  /* 0x6ca1493b0a207825 */ /* 0x000fe200078e00ff */
[----:B------:R-:W-:-:S03]  /*c9340*/  IADD3.X R36, P3, PT, R61, R37, RZ, P3, !PT ;  /* 0x000000253d247210 */ /* 0x000fc60001f7e4ff */
[----:B------:R-:W-:-:S04]  /*c9350*/  IMAD.WIDE.U32 R30, R34, 0x17c510ea, R30 ;  /* 0x17c510ea221e7825 */ /* 0x000fc800078e001e */
[----:B------:R-:W-:Y:S02]  /*c9360*/  IMAD R71, R10, -0x39c4fa40, R38 ;  /* 0xc63b05c00a477824 */ /* 0x000fe400078e0226 */
[----:B------:R-:W-:Y:S01]  /*c9370*/  IMAD.X R35, RZ, RZ, RZ, P1 ;  /* 0x000000ffff237224 */ /* 0x000fe200008e06ff */
[----:B------:R-:W-:Y:S01]  /*c9380*/  IADD3.X R38, P1, PT, R63, R90, RZ, P5, !PT ;  /* 0x0000005a3f267210 */ /* 0x000fe20002f3e4ff */
[----:B------:R-:W-:Y:S01]  /*c9390*/  IMAD.MOV.U32 R34, RZ, RZ, R15 ;  /* 0x000000ffff227224 */ /* 0x000fe200078e000f */
[----:B------:R-:W-:Y:S01]  /*c93a0*/  IADD3 RZ, P5, PT, R14, R33, RZ ;  /* 0x000000210eff7210 */ /* 0x000fe20007fbe0ff */
[----:B------:R-:W-:Y:S01]  /*c93b0*/  IMAD.IADD R93, R31, 0x1, R93 ;  /* 0x000000011f5d7824 */ /* 0x000fe200078e025d */
[----:B------:R-:W-:Y:S01]  /*c93c0*/  IADD3.X R14, P3, PT, R39, R30, RZ, P3, !PT ;  /* 0x0000001e270e7210 */ /* 0x000fe20001f7e4ff */
[----:B------:R-:W-:Y:S01]  /*c93d0*/  IMAD.IADD R33, R71, 0x1, R33 ;  /* 0x0000000147217824 */ /* 0x000fe200078e0221 */
[----:B------:R-:W-:Y:S01]  /*c93e0*/  IADD3.X R39, P2, PT, RZ, RZ, RZ, P2, !PT ;  /* 0x000000ffff277210 */ /* 0x000fe2000175e4ff */
[----:B------:R-:W-:Y:S01]  /*c93f0*/  IMAD.WIDE.U32.X R30, R11, -0x39c4fa40, R34, P5 ;  /* 0xc63b05c00b1e7825 */ /* 0x000fe200028e0422 */
[----:B------:R-:W-:-:S02]  /*c9400*/  IADD3 RZ, P5, PT, R14, R32, RZ ;  /* 0x000000200eff7210 */ /* 0x000fc40007fbe0ff */
[----:B------:R-:W-:Y:S01]  /*c9410*/  IADD3.X R15, P3, PT, R36, R93, RZ, P3, !PT ;  /* 0x0000005d240f7210 */ /* 0x000fe20001f7e4ff */
[C---:B------:R-:W-:Y:S01]  /*c9420*/  IMAD.WIDE.U32 R6, R10.reuse, -0x45f6b800, R6 ;  /* 0xba0948000a067825 */ /* 0x040fe200078e0006 */
[----:B------:R-:W-:Y:S02]  /*c9430*/  IADD3.X R90, P1, PT, R65, R91, RZ, P1, !PT ;  /* 0x0000005b415a7210 */ /* 0x000fe40000f3e4ff */
[----:B------:R-:W-:Y:S01]  /*c9440*/  IADD3.X R39, P4, PT, RZ, R39, RZ, P4, !PT ;  /* 0x00000027ff277210 */ /* 0x000fe2000279e4ff */
[----:B------:R-:W-:Y:S01]  /*c9450*/  IMAD.WIDE.U32 R8, R10, 0xf5138f, R8 ;  /* 0x00f5138f0a087825 */ /* 0x000fe200078e0008 */
[----:B------:R-:W-:Y:S02]  /*c9460*/  IADD3.X R93, P0, PT, R141, R176, RZ, P0, !PT ;  /* 0x000000b08d5d7210 */ /* 0x000fe4000071e4ff */
[----:B------:R-:W-:Y:S01]  /*c9470*/  IADD3.X RZ, P5, PT, R15, R33, RZ, P5, !PT ;  /* 0x000000210fff7210 */ /* 0x000fe20002fbe4ff */
[----:B------:R-:W-:Y:S01]  /*c9480*/  IMAD.WIDE.U32 R32, R11, 0x17c510ea, RZ ;  /* 0x17c510ea0b207825 */ /* 0x000fe200078e00ff */
[----:B------:R-:W-:-:S02]  /*c9490*/  IADD3.X R35, P3, PT, RZ, RZ, RZ, P3, !PT ;  /* 0x000000ffff237210 */ /* 0x000fc40001f7e4ff */
[----:B------:R-:W-:Y:S01]  /*c94a0*/  IADD3.X R39, P1, PT, R38, R39, RZ, P1, !PT ;  /* 0x0000002726277210 */ /* 0x000fe20000f3e4ff */
[----:B------:R-:W-:Y:S01]  /*c94b0*/  IMAD.WIDE.U32 R226, R226, R181, R92 ;  /* 0x000000b5e2e27225 */ /* 0x000fe200078e005c */
[----:B------:R-:W-:Y:S02]  /*c94c0*/  IADD3.X R37, PT, PT, RZ, RZ, RZ, P4, P2 ;  /* 0x000000ffff257210 */ /* 0x000fe400027e44ff */
[----:B------:R-:W-:Y:S01]  /*c94d0*/  IADD3.X R30, P2, PT, R35, R30, RZ, P5, !PT ;  /* 0x0000001e231e7210 */ /* 0x000fe20002f5e4ff */
[----:B------:R-:W-:Y:S01]  /*c94e0*/  IMAD.IADD R41, R227, 0x1, R241 ;  /* 0x00000001e3297824 */ /* 0x000fe200078e02f1 */
[----:B------:R-:W-:Y:S01]  /*c94f0*/  IADD3.X R38, P1, PT, R90, R37, RZ, P1, !PT ;  /* 0x000000255a267210 */ /* 0x000fe20000f3e4ff */
[C---:B------:R-:W-:Y:S01]  /*c9500*/  IMAD.WIDE.U32 R36, P4, R10.reuse, 0x1ae3a46, R32 ;  /* 0x01ae3a460a247825 */ /* 0x040fe20007880020 */
[----:B------:R-:W-:Y:S02]  /*c9510*/  IADD3.X R35, PT, PT, RZ, RZ, RZ, P3, !PT ;  /* 0x000000ffff237210 */ /* 0x000fe40001ffe4ff */
[----:B------:R-:W-:Y:S01]  /*c9520*/  IADD3.X R227, P3, PT, R39, R226, RZ, P1, !PT ;  /* 0x000000e227e37210 */ /* 0x000fe20000f7e4ff */
[C---:B------:R-:W-:Y:S01]  /*c9530*/  IMAD R39, R10.reuse, 0x1ae3a46, R32 ;  /* 0x01ae3a460a277824 */ /* 0x040fe200078e0220 */
[----:B------:R-:W-:Y:S01]  /*c9540*/  IADD3.X R31, P2, PT, R35, R31, RZ, P2, !PT ;  /* 0x0000001f231f7210 */ /* 0x000fe2000175e4ff */
[----:B------:R-:W-:Y:S01]  /*c9550*/  IMAD.WIDE.U32 R34, R10, 0x17c510ea, RZ ;  /* 0x17c510ea0a227825 */ /* 0x000fe200078e00ff */
[----:B------:R-:W-:-:S02]  /*c9560*/  IADD3.X R38, P3, PT, R38, R41, RZ, P3, !PT ;  /* 0x0000002926267210 */ /* 0x000fc40001f7e4ff */
[----:B------:R-:W-:Y:S01]  /*c9570*/  IADD3.X R30, P2, PT, R30, R227, RZ, P2, !PT ;  /* 0x000000e31e1e7210 */ /* 0x000fe2000175e4ff */
[----:B------:R-:W-:Y:S01]  /*c9580*/  IMAD.X R33, RZ, RZ, RZ, P4 ;  /* 0x000000ffff217224 */ /* 0x000fe200020e06ff */
[----:B------:R-:W-:Y:S01]  /*c9590*/  IADD3 RZ, P4, PT, R36, R35, RZ ;  /* 0x0000002324ff7210 */ /* 0x000fe20007f9e0ff */
[----:B------:R-:W-:Y:S01]  /*c95a0*/  IMAD.MOV.U32 R32, RZ, RZ, R37 ;  /* 0x000000ffff207224 */ /* 0x000fe200078e0025 */
[----:B------:R-:W-:Y:S01]  /*c95b0*/  IADD3 RZ, P5, PT, R30, R34, RZ ;  /* 0x000000221eff7210 */ /* 0x000fe20007fbe0ff */
[----:B------:R-:W-:Y:S01]  /*c95c0*/  IMAD.IADD R35, R39, 0x1, R35 ;  /* 0x0000000127237824 */ /* 0x000fe200078e0223 */
[----:B------:R-:W-:Y:S01]  /*c95d0*/  IADD3.X R31, P2, PT, R31, R38, RZ, P2, !PT ;  /* 0x000000261f1f7210 */ /* 0x000fe2000175e4ff */
[----:B------:R-:W-:Y:S01]  /*c95e0*/  IMAD.WIDE.U32.X R32, R11, 0x1ae3a46, R32, P4 ;  /* 0x01ae3a460b207825 */ /* 0x000fe200020e0420 */
[----:B------:R-:W-:Y:S02]  /*c95f0*/  IADD3 RZ, P4, PT, R92, R238, RZ ;  /* 0x000000ee5cff7210 */ /* 0x000fe40007f9e0ff */
[----:B------:R-:W-:Y:S01]  /*c9600*/  IADD3.X RZ, P5, PT, R31, R35, RZ, P5, !PT ;  /* 0x000000231fff7210 */ /* 0x000fe20002fbe4ff */
[----:B------:R-:W-:Y:S01]  /*c9610*/  IMAD.IADD R241, R241, 0x1, R239 ;  /* 0x00000001f1f17824 */ /* 0x000fe200078e02ef */
[----:B------:R-:W-:Y:S01]  /*c9620*/  IADD3.X R11, P2, PT, RZ, RZ, RZ, P2, !PT ;  /* 0x000000ffff0b7210 */ /* 0x000fe2000175e4ff */
[----:B------:R-:W-:Y:S01]  /*c9630*/  IMAD.WIDE.U32 R14, R10, 0x6ca1493b, R14 ;  /* 0x6ca1493b0a0e7825 */ /* 0x000fe200078e000e */
[----:B------:R-:W-:-:S02]  /*c9640*/  IADD3.X R34, P1, PT, RZ, RZ, RZ, P1, !PT ;  /* 0x000000ffff227210 */ /* 0x000fc40000f3e4ff */
[----:B------:R-:W-:Y:S01]  /*c9650*/  IADD3.X R11, P5, PT, R11, R32, RZ, P5, !PT ;  /* 0x000000200b0b7210 */ /* 0x000fe20002fbe4ff */
[----:B------:R-:W-:Y:S01]  /*c9660*/  IMAD.X R32, RZ, RZ, RZ, P2 ;  /* 0x000000ffff207224 */ /* 0x000fe200010e06ff */
[----:B------:R-:W-:Y:S01]  /*c9670*/  IADD3.X RZ, P4, PT, R93, R241, RZ, P4, !PT ;  /* 0x000000f15dff7210 */ /* 0x000fe2000279e4ff */
[----:B------:R-:W-:Y:S01]  /*c9680*/  IMAD.IADD R59, R7, 0x1, R59 ;  /* 0x00000001073b7824 */ /* 0x000fe200078e023b */
[----:B------:R-:W-:Y:S01]  /*c9690*/  IADD3.X R35, P0, PT, RZ, RZ, RZ, P0, !PT ;  /* 0x000000ffff237210 */ /* 0x000fe2000071e4ff */
[----:B------:R-:W-:Y:S01]  /*c96a0*/  IMAD.IADD R67, R9, 0x1, R67 ;  /* 0x0000000109437824 */ /* 0x000fe200078e0243 */
[----:B------:R-:W-:Y:S01]  /*c96b0*/  IADD3.X R32, P2, PT, R32, R33, RZ, P5, !PT ;  /* 0x0000002120207210 */ /* 0x000fe20002f5e4ff */
[----:B------:R-:W-:Y:S01]  /*c96c0*/  IMAD.X R33, RZ, RZ, RZ, P1 ;  /* 0x000000ffff217224 */ /* 0x000fe200008e06ff */
[----:B------:R-:W-:Y:S01]  /*c96d0*/  IADD3.X R36, P4, PT, R35, R236, RZ, P4, !PT ;  /* 0x000000ec23247210 */ /* 0x000fe2000279e4ff */
[----:B------:R-:W-:Y:S01]  /*c96e0*/  IMAD.IADD R71, R15, 0x1, R71 ;  /* 0x000000010f477824 */ /* 0x000fe200078e0247 */
[----:B------:R-:W-:Y:S01]  /*c96f0*/  IADD3.X R11, P3, P2, R11, RZ, R34, P2, P3 ;  /* 0x000000ff0b0b7210 */ /* 0x000fe20001266422 */
[----:B------:R-:W-:Y:S01]  /*c9700*/  IMAD.IADD R166, R13, 0x1, R57 ;  /* 0x000000010da67824 */ /* 0x000fe200078e0239 */
[----:B------:R-:W-:Y:S01]  /*c9710*/  IADD3.X R237, PT, PT, R237, RZ, RZ, P4, P0 ;  /* 0x000000ffeded7210 */ /* 0x000fe200027e04ff */
[----:B------:R-:W-:Y:S01]  /*c9720*/  IMAD.MOV.U32 R168, RZ, RZ, R6 ;  /* 0x000000ffffa87224 */ /* 0x000fe200078e0006 */
[----:B------:R-:W-:Y:S01]  /*c9730*/  IADD3.X R12, PT, PT, R32, RZ, R33, P3, P2 ;  /* 0x000000ff200c7210 */ /* 0x000fe20001fe4421 */
[----:B------:R-:W-:Y:S01]  /*c9740*/  IMAD.MOV.U32 R169, RZ, RZ, R59 ;  /* 0x000000ffffa97224 */ /* 0x000fe200078e003b */
[----:B------:R-:W-:Y:S01]  /*c9750*/  IADD3 R36, P0, PT, R11, R36, RZ ;  /* 0x000000240b247210 */ /* 0x000fe20007f1e0ff */
[----:B------:R-:W-:-:S04]  /*c9760*/  IMAD.WIDE.U32 R10, R10, 0x17c510ea, R30 ;  /* 0x17c510ea0a0a7825 */ /* 0x000fc800078e001e */
[----:B------:R-:W-:Y:S01]  /*c9770*/  IMAD.X R12, R12, 0x1, R237, P0 ;  /* 0x000000010c0c7824 */ /* 0x000fe200000e06ed */
[----:B------:R-:W-:Y:S01]  /*c9780*/  ISETP.GE.U32.AND P0, PT, R36, 0x17c510ea, PT ;  /* 0x17c510ea2400780c */ /* 0x000fe20003f06070 */
[----:B------:R-:W-:Y:S01]  /*c9790*/  IMAD.MOV.U32 R170, RZ, RZ, R8 ;  /* 0x000000ffffaa7224 */ /* 0x000fe200078e0008 */
[----:B------:R-:W-:Y:S01]  /*c97a0*/  IADD3 R39, PT, PT, R11, R39, RZ ;  /* 0x000000270b277210 */ /* 0x000fe20007ffe0ff */
        /* <DEDUP_REMOVED lines=74> */
.L_x_1098:
[----:B------:R-:W-:Y:S05]  /*c9c50*/  BSYNC.RELIABLE B3 ;  /* 0x0000000000037941 */ /* 0x000fea0003800100 */
.L_x_1097:
        /* <DEDUP_REMOVED lines=12> */
.L_x_1096:
[----:B------:R-:W-:Y:S05]  /*c9d20*/  BSYNC.RECONVERGENT B2 ;  /* 0x0000000000027941 */ /* 0x000fea0003800200 */
.L_x_1095:
        /* <DEDUP_REMOVED lines=84> */
[----:B------:R-:W-:-:S03]  /*ca270*/  IADD3 RZ, P2, PT, R122, R14, RZ ;  /* 0x0000000e7aff7210 */ /* 0x000fc60007f5e0ff */
[----:B------:R-:W-:Y:S01]  /*ca280*/  IMAD.WIDE.U32 R6, P4, R209, R202, R32 ;  /* 0x000000cad1067225 */ /* 0x000fe20007880020 */
[----:B------:R-:W-:-:S03]  /*ca290*/  IADD3.X R32, P1, PT, RZ, R10, RZ, P1, !PT ;  /* 0x0000000aff207210 */ /* 0x000fc60000f3e4ff */
[----:B------:R-:W-:Y:S01]  /*ca2a0*/  IMAD.WIDE.U32 R124, R205, R206, RZ ;  /* 0x000000cecd7c7225 */ /* 0x000fe200078e00ff */
[----:B------:R-:W-:Y:S02]  /*ca2b0*/  IADD3 R31, P3, PT, R6, R15, RZ ;  /* 0x0000000f061f7210 */ /* 0x000fe40007f7e0ff */
[----:B------:R-:W-:Y:S01]  /*ca2c0*/  MOV R14, R7 ;  /* 0x00000007000e7202 */ /* 0x000fe20000000f00 */
[----:B------:R-:W-:Y:S01]  /*ca2d0*/  IMAD.X R15, RZ, RZ, RZ, P4 ;  /* 0x000000ffff0f7224 */ /* 0x000fe200020e06ff */
[----:B------:R-:W-:Y:S01]  /*ca2e0*/  IADD3.X RZ, P2, PT, R123, R31, RZ, P2, !PT ;  /* 0x0000001f7bff7210 */ /* 0x000fe2000175e4ff */
[----:B------:R-:W-:Y:S01]  /*ca2f0*/  IMAD.X R9, RZ, RZ, R11, P1 ;  /* 0x000000ffff097224 */ /* 0x000fe200008e060b */
[----:B------:R-:W-:Y:S01]  /*ca300*/  IADD3.X R7, P0, PT, RZ, RZ, RZ, P0, !PT ;  /* 0x000000ffff077210 */ /* 0x000fe2000071e4ff */
        /* <DEDUP_REMOVED lines=57> */
[----:B------:R-:W-:Y:S01]  /*ca6a0*/  IMAD.X R15, RZ, RZ, RZ, P0 ;  /* 0x000000ffff0f7224 */ /* 0x000fe200000e06ff */
[----:B------:R-:W-:Y:S01]  /*ca6b0*/  IADD3 RZ, P0, PT, R6, R32, RZ ;  /* 0x0000002006ff7210 */ /* 0x000fe20007f1e0ff */
[----:B------:R-:W-:Y:S01]  /*ca6c0*/  IMAD.WIDE.U32 R116, R210, R204, R6 ;  /* 0x000000ccd2747225 */ /* 0x000fe200078e0006 */
[----:B------:R-:W-:Y:S02]  /*ca6d0*/  IADD3 R31, P4, PT, R114, R31, RZ ;  /* 0x0000001f721f7210 */ /* 0x000fe40007f9e0ff */
[----:B------:R-:W-:Y:S01]  /*ca6e0*/  IADD3.X RZ, P0, PT, R7, R9, RZ, P0, !PT ;  /* 0x0000000907ff7210 */ /* 0x000fe2000071e4ff */
[----:B------:R-:W-:Y:S02]  /*ca6f0*/  IMAD.MOV.U32 R14, RZ, RZ, R11 ;  /* 0x000000ffff0e7224 */ /* 0x000fe400078e000b */
[----:B------:R-:W-:Y:S01]  /*ca700*/  IMAD.X R33, RZ, RZ, RZ, P2 ;  /* 0x000000ffff217224 */ /* 0x000fe200010e06ff */
[----:B------:R-:W-:Y:S01]  /*ca710*/  IADD3 RZ, P2, PT, R116, R30, RZ ;  /* 0x0000001e74ff7210 */ /* 0x000fe20007f5e0ff */
[----:B------:R-:W-:-:S02]  /*ca720*/  IMAD.IADD R117, R117, 0x1, R10 ;  /* 0x0000000175757824 */ /* 0x000fc400078e020a */
[----:B------:R-:W-:-:S03]  /*ca730*/  IMAD.WIDE.U32.X R6, R211, R205, R14, P3 ;  /* 0x000000cdd3067225 */ /* 0x000fc600018e040e */
[----:B------:R-:W-:Y:S01]  /*ca740*/  IADD3.X RZ, P2, PT, R117, R31, RZ, P2, !PT ;  /* 0x0000001f75ff7210 */ /* 0x000fe2000175e4ff */
[----:B------:R-:W-:Y:S01]  /*ca750*/  IMAD.WIDE.U32 R112, R207, R210, RZ ;  /* 0x000000d2cf707225 */ /* 0x000fe200078e00ff */
[----:B------:R-:W-:-:S03]  /*ca760*/  IADD3.X R111, P0, PT, R111, R6, RZ, P0, !PT ;  /* 0x000000066f6f7210 */ /* 0x000fc6000071e4ff */
[----:B------:R-:W-:Y:S01]  /*ca770*/  IMAD.WIDE.U32 R30, R201, R200, RZ ;  /* 0x000000c8c91e7225 */ /* 0x000fe200078e00ff */
[----:B------:R-:W-:-:S03]  /*ca780*/  IADD3.X R40, PT, PT, R7, RZ, RZ, P0, P1 ;  /* 0x000000ff07287210 */ /* 0x000fc600007e24ff */
[----:B------:R-:W-:Y:S02]  /*ca790*/  IMAD.MOV.U32 R32, RZ, RZ, R115 ;  /* 0x000000ffff207224 */ /* 0x000fe400078e0073 */
[----:B------:R-:W-:-:S04]  /*ca7a0*/  IMAD.WIDE.U32 R14, R200, R200, RZ ;  /* 0x000000c8c80e7225 */ /* 0x000fc800078e00ff */
[----:B------:R-:W-:-:S04]  /*ca7b0*/  IMAD.WIDE.U32 R112, P1, R211, R206, R112 ;  /* 0x000000ced3707225 */ /* 0x000fc80007820070 */
[----:B------:R-:W-:-:S04]  /*ca7c0*/  IMAD.WIDE.U32 R30, P5, R200, R201, R30 ;  /* 0x000000c9c81e7225 */ /* 0x000fc800078a001e */
[----:B------:R-:W-:-:S04]  /*ca7d0*/  IMAD.WIDE.U32.X R10, R209, R207, R32, P4 ;  /* 0x000000cfd10a7225 */ /* 0x000fc800020e0420 */
[----:B------:R-:W-:Y:S01]  /*ca7e0*/  IMAD.WIDE.U32 R6, R206, R210, RZ ;  /* 0x000000d2ce067225 */ /* 0x000fe200078e00ff */
[----:B------:R-:W-:-:S03]  /*ca7f0*/  IADD3.X R110, P2, PT, RZ, R10, RZ, P2, !PT ;  /* 0x0000000aff6e7210 */ /* 0x000fc6000175e4ff */
[----:B------:R-:W-:Y:S01]  /*ca800*/  IMAD.WIDE.U32 R38, R14, -0x1, RZ ;  /* 0xffffffff0e267825 */ /* 0x000fe200078e00ff */
[----:B------:R-:W-:Y:S02]  /*ca810*/  IADD3 R59, P3, PT, R112, R7, RZ ;  /* 0x00000007703b7210 */ /* 0x000fe40007f7e0ff */
[----:B------:R-:W-:Y:S01]  /*ca820*/  IADD3.X R9, P2, PT, RZ, R11, RZ, P2, !PT ;  /* 0x0000000bff097210 */ /* 0x000fe2000175e4ff */
[----:B------:R-:W-:Y:S01]  /*ca830*/  IMAD.X R37, RZ, RZ, RZ, P1 ;  /* 0x000000ffff257224 */ /* 0x000fe200008e06ff */
[----:B------:R-:W-:Y:S01]  /*ca840*/  IADD3 R41, P1, PT, R15, R30, RZ ;  /* 0x0000001e0f297210 */ /* 0x000fe20007f3e0ff */
[----:B------:R-:W-:Y:S01]  /*ca850*/  IMAD.WIDE.U32 R34, R38, 0x1, RZ ;  /* 0x0000000126227825 */ /* 0x000fe200078e00ff */
[----:B------:R-:W-:Y:S02]  /*ca860*/  IADD3.X R110, P0, PT, R110, R111, RZ, P2, !PT ;  /* 0x0000006f6e6e7210 */ /* 0x000fe4000171e4ff */
[----:B------:R-:W-:Y:S01]  /*ca870*/  IADD3 RZ, P2, PT, RZ, R14, RZ ;  /* 0x0000000effff7210 */ /* 0x000fe20007f5e0ff */
[----:B------:R-:W-:Y:S01]  /*ca880*/  IMAD.MOV.U32 R36, RZ, RZ, R113 ;  /* 0x000000ffff247224 */ /* 0x000fe200078e0071 */
[----:B------:R-:W-:Y:S01]  /*ca890*/  IADD3.X R15, PT, PT, RZ, RZ, RZ, P5, !PT ;  /* 0x000000ffff0f7210 */ /* 0x000fe20002ffe4ff */
[----:B------:R-:W-:Y:S01]  /*ca8a0*/  IMAD R75, R14, -0x7af74001, -R41 ;  /* 0x8508bfff0e4b7824 */ /* 0x000fe200078e0a29 */
[----:B------:R-:W-:Y:S01]  /*ca8b0*/  IADD3 RZ, P5, PT, R110, R6, RZ ;  /* 0x000000066eff7210 */ /* 0x000fe20007fbe0ff */
[----:B------:R-:W-:Y:S01]  /*ca8c0*/  IMAD.WIDE.U32 R10, R203, R202, RZ ;  /* 0x000000cacb0a7225 */ /* 0x000fe200078e00ff */
[----:B------:R-:W-:-:S02]  /*ca8d0*/  IADD3.X R111, P0, PT, R9, R40, RZ, P0, !PT ;  /* 0x00000028096f7210 */ /* 0x000fc4000071e4ff */
[----:B------:R-:W-:Y:S01]  /*ca8e0*/  IADD3.X RZ, P2, PT, RZ, R41, RZ, P2, !PT ;  /* 0x00000029ffff7210 */ /* 0x000fe2000175e4ff */
[----:B------:R-:W-:Y:S01]  /*ca8f0*/  IMAD.WIDE.U32.X R36, R211, R207, R36, P3 ;  /* 0x000000cfd3247225 */ /* 0x000fe200018e0424 */
[----:B------:R-:W-:Y:S02]  /*ca900*/  IADD3 RZ, P3, PT, R14, R34, RZ ;  /* 0x000000220eff7210 */ /* 0x000fe40007f7e0ff */
[----:B------:R-:W-:Y:S01]  /*ca910*/  IADD3.X RZ, P5, PT, R111, R59, RZ, P5, !PT ;  /* 0x0000003b6fff7210 */ /* 0x000fe20002fbe4ff */
[----:B------:R-:W-:Y:S01]  /*ca920*/  IMAD.IADD R75, R39, 0x1, R75 ;  /* 0x00000001274b7824 */ /* 0x000fe200078e024b */
[----:B------:R-:W-:Y:S01]  /*ca930*/  IADD3.X R95, P0, PT, RZ, RZ, RZ, P0, !PT ;  /* 0x000000ffff5f7210 */ /* 0x000fe2000071e4ff */
[----:B------:R-:W-:Y:S02]  /*ca940*/  IMAD.MOV.U32 R14, RZ, RZ, R31 ;  /* 0x000000ffff0e7224 */ /* 0x000fe400078e001f */
[----:B------:R-:W-:Y:S01]  /*ca950*/  IMAD.WIDE.U32 R30, R75, 0x1, RZ ;  /* 0x000000014b1e7825 */ /* 0x000fe200078e00ff */
[----:B------:R-:W-:-:S03]  /*ca960*/  IADD3.X R94, P5, PT, R95, R36, RZ, P5, !PT ;  /* 0x000000245f5e7210 */ /* 0x000fc60002fbe4ff */
[----:B------:R-:W-:Y:S01]  /*ca970*/  IMAD.WIDE.U32 R10, P4, R202, R203, R10 ;  /* 0x000000cbca0a7225 */ /* 0x000fe2000788000a */
[----:B------:R-:W-:-:S03]  /*ca980*/  IADD3.X R95, PT, PT, R37, RZ, RZ, P5, P0 ;  /* 0x000000ff255f7210 */ /* 0x000fc60002fe04ff */
[----:B------:R-:W-:-:S04]  /*ca990*/  IMAD.WIDE.U32 R32, R202, R202, RZ ;  /* 0x000000caca207225 */ /* 0x000fc800078e00ff */
[----:B------:R-:W-:-:S04]  /*ca9a0*/  IMAD.WIDE.U32.X R14, R201, R201, R14, P1 ;  /* 0x000000c9c90e7225 */ /* 0x000fc800008e040e */
[----:B------:R-:W-:Y:S01]  /*ca9b0*/  IMAD R9, R38, -0x7af74000, R30 ;  /* 0x8508c00026097824 */ /* 0x000fe200078e021e */
[C---:B------:R-:W-:Y:S01]  /*ca9c0*/  LEA.X R67, P2, R8.reuse, R14, 0x1, P2 ;  /* 0x0000000e08437211 */ /* 0x040fe20001040cff */
[----:B------:R-:W-:Y:S01]  /*ca9d0*/  IMAD.X R7, RZ, RZ, RZ, P4 ;  /* 0x000000ffff077224 */ /* 0x000fe200020e06ff */
[----:B------:R-:W-:Y:S01]  /*ca9e0*/  IADD3 R60, P4, PT, R33, R10, RZ ;  /* 0x0000000a213c7210 */ /* 0x000fe20007f9e0ff */
[----:B------:R-:W-:Y:S01]  /*ca9f0*/  IMAD.MOV.U32 R6, RZ, RZ, R11 ;  /* 0x000000ffff067224 */ /* 0x000fe200078e000b */
[----:B------:R-:W-:Y:S01]  /*caa00*/  SHF.L.U64.HI R33, R8, 0x1, R56 ;  /* 0x0000000108217819 */ /* 0x000fe20000010238 */
[----:B------:R-:W-:Y:S02]  /*caa10*/  IMAD.IADD R8, R35, 0x1, R9 ;  /* 0x0000000123087824 */ /* 0x000fe400078e0209 */
[----:B------:R-:W-:Y:S01]  /*caa20*/  IMAD.WIDE.U32 R30, P1, R38, -0x7af74000, R30 ;  /* 0x8508c000261e7825 */ /* 0x000fe2000782001e */
[----:B------:R-:W-:Y:S02]  /*caa30*/  IADD3.X R36, P2, PT, R33, R15, RZ, P2, !PT ;  /* 0x0000000f21247210 */ /* 0x000fe4000175e4ff */
[----:B------:R-:W-:Y:S01]  /*caa40*/  IADD3.X RZ, P0, PT, R41, R8, RZ, P3, !PT ;  /* 0x0000000829ff7210 */ /* 0x000fe20001f1e4ff */
[----:B------:R-:W-:-:S04]  /*caa50*/  IMAD.WIDE.U32 R10, R205, R204, RZ ;  /* 0x000000cccd0a7225 */ /* 0x000fc800078e00ff */
[----:B------:R-:W-:-:S04]  /*caa60*/  IMAD.WIDE.U32 R96, R209, R210, RZ ;  /* 0x000000d2d1607225 */ /* 0x000fc800078e00ff */
[----:B------:R-:W-:Y:S01]  /*caa70*/  IMAD.X R9, RZ, RZ, RZ, P1 ;  /* 0x000000ffff097224 */ /* 0x000fe200008e06ff */
[----:B------:R-:W-:Y:S01]  /*caa80*/  IADD3 RZ, P1, PT, R35, R30, RZ ;  /* 0x0000001e23ff7210 */ /* 0x000fe20007f3e0ff */
[----:B------:R-:W-:Y:S02]  /*caa90*/  IMAD.MOV.U32 R8, RZ, RZ, R31 ;  /* 0x000000ffff087224 */ /* 0x000fe400078e001f */
[----:B------:R-:W-:-:S04]  /*caaa0*/  IMAD.WIDE.U32 R10, P5, R204, R205, R10 ;  /* 0x000000cdcc0a7225 */ /* 0x000fc800078a000a */
[----:B------:R-:W-:Y:S01]  /*caab0*/  IMAD.WIDE.U32 R30, R208, R210, RZ ;  /* 0x000000d2d01e7225 */ /* 0x000fe200078e00ff */
[----:B------:R-:W-:-:S03]  /*caac0*/  MOV R92, R11 ;  /* 0x0000000b005c7202 */ /* 0x000fc60000000f00 */
[----:B------:R-:W-:-:S04]  /*caad0*/  IMAD.WIDE.U32 R96, P3, R211, R208, R96 ;  /* 0x000000d0d3607225 */ /* 0x000fc80007860060 */
[----:B------:R-:W-:Y:S01]  /*caae0*/  IMAD.X R93, RZ, RZ, RZ, P5 ;  /* 0x000000ffff5d7224 */ /* 0x000fe200028e06ff */
[----:B------:R-:W-:Y:S01]  /*caaf0*/  IADD3 R35, P5, PT, R96, R31, RZ ;  /* 0x0000001f60237210 */ /* 0x000fe20007fbe0ff */
[----:B------:R-:W-:-:S04]  /*cab00*/  IMAD.WIDE.U32.X R8, R75, -0x7af74000, R8, P1 ;  /* 0x8508c0004b087825 */ /* 0x000fc800008e0408 */
        /* <DEDUP_REMOVED lines=8> */
[----:B------:R-:W-:Y:S02]  /*cab90*/  IADD3 R69, P1, PT, R69, R10, RZ ;  /* 0x0000000a45457210 */ /* 0x000fe40007f3e0ff */
[----:B------:R-:W-:Y:S01]  /*caba0*/  IADD3.X R66, P0, PT, R66, R67, RZ, P0, !PT ;  /* 0x0000004342427210 */ /* 0x000fe2000071e4ff */
[----:B------:R-:W-:Y:S01]  /*cabb0*/  IMAD.WIDE.U32 R10, R75, 0x30000000, RZ ;  /* 0x300000004b0a7825 */ /* 0x000fe200078e00ff */
[----:B------:R-:W-:-:S02]  /*cabc0*/  IADD3.X R97, P3, PT, RZ, R30, RZ, P3, !PT ;  /* 0x0000001eff617210 */ /* 0x000fc40001f7e4ff */
[----:B------:R-:W-:Y:S01]  /*cabd0*/  IADD3.X R67, P0, PT, R33, R36, RZ, P0, !PT ;  /* 0x0000002421437210 */ /* 0x000fe2000071e4ff */
[----:B------:R-:W-:-:S04]  /*cabe0*/  IMAD.WIDE.U32 R34, R207, R206, RZ ;  /* 0x000000cecf227225 */ /* 0x000fc800078e00ff */
[C-C-:B------:R-:W-:Y:S02]  /*cabf0*/  IMAD R89, R38.reuse, 0x170b5d44, R10.reuse ;  /* 0x170b5d4426597824 */ /* 0x140fe400078e020a */
[----:B------:R-:W-:-:S04]  /*cac00*/  IMAD.WIDE.U32 R10, P5, R38, 0x170b5d44, R10 ;  /* 0x170b5d44260a7825 */ /* 0x000fc800078a000a */
[----:B------:R-:W-:-:S04]  /*cac10*/  IMAD.WIDE.U32 R8, R38, 0x30000000, RZ ;  /* 0x3000000026087825 */ /* 0x000fc800078e00ff */
[----:B------:R-:W-:Y:S02]  /*cac20*/  IMAD.X R113, RZ, RZ, R31, P3 ;  /* 0x000000ffff717224 */ /* 0x000fe400018e061f */
[CCC-:B------:R-:W-:Y:S02]  /*cac30*/  IMAD R39, R206.reuse, R207.reuse, R34.reuse ;  /* 0x000000cfce277224 */ /* 0x1c0fe400078e0222 */
[----:B------:R-:W-:-:S04]  /*cac40*/  IMAD.WIDE.U32 R34, P3, R206, R207, R34 ;  /* 0x000000cfce227225 */ /* 0x000fc80007860022 */
[----:B------:R-:W-:Y:S01]  /*cac50*/  IMAD.X R15, RZ, RZ, RZ, P5 ;  /* 0x000000ffff0f7224 */ /* 0x000fe200028e06ff */
[----:B------:R-:W-:Y:S01]  /*cac60*/  IADD3 RZ, P5, PT, R10, R9, RZ ;  /* 0x000000090aff7210 */ /* 0x000fe20007fbe0ff */
[----:B------:R-:W-:Y:S01]  /*cac70*/  IMAD.X R31, RZ, RZ, RZ, P3 ;  /* 0x000000ffff1f7224 */ /* 0x000fe200018e06ff */
[----:B------:R-:W-:Y:S01]  /*cac80*/  IADD3.X R61, P3, PT, RZ, RZ, RZ, P0, !PT ;  /* 0x000000ffff3d7210 */ /* 0x000fe2000077e4ff */
[----:B------:R-:W-:Y:S01]  /*cac90*/  IMAD.MOV.U32 R14, RZ, RZ, R11 ;  /* 0x000000ffff0e7224 */ /* 0x000fe200078e000b */
[----:B------:R-:W-:Y:S01]  /*caca0*/  IADD3 RZ, P0, PT, R66, R8, RZ ;  /* 0x0000000842ff7210 */ /* 0x000fe20007f1e0ff */
[----:B------:R-:W-:Y:S01]  /*cacb0*/  IMAD.IADD R33, R89, 0x1, R9 ;  /* 0x0000000159217824 */ /* 0x000fe200078e0209 */
[----:B------:R-:W-:Y:S01]  /*cacc0*/  MOV R30, R35 ;  /* 0x00000023001e7202 */ /* 0x000fe20000000f00 */
[----:B------:R-:W-:-:S03]  /*cacd0*/  IMAD.WIDE.U32 R36, R75, -0x45f6b800, RZ ;  /* 0xba0948004b247825 */ /* 0x000fc600078e00ff */
[----:B------:R-:W-:Y:S01]  /*cace0*/  IADD3.X RZ, P0, PT, R67, R33, RZ, P0, !PT ;  /* 0x0000002143ff7210 */ /* 0x000fe2000071e4ff */
[----:B------:R-:W-:Y:S01]  /*cacf0*/  IMAD.WIDE.U32.X R14, R75, 0x170b5d44, R14, P5 ;  /* 0x170b5d444b0e7825 */ /* 0x000fe200028e040e */
[----:B------:R-:W-:Y:S02]  /*cad00*/  SHF.L.W.U32.HI R33, R56, 0x1, R57 ;  /* 0x0000000138217819 */ /* 0x000fe40000010e39 */
[----:B------:R-:W-:Y:S01]  /*cad10*/  SHF.L.W.U32.HI R57, R57, 0x1, R88 ;  /* 0x0000000139397819 */ /* 0x000fe20000010e58 */
[----:B------:R-:W-:Y:S01]  /*cad20*/  IMAD.WIDE.U32 R8, P5, R38, 0x1ef3622f, R36 ;  /* 0x1ef3622f26087825 */ /* 0x000fe200078a0024 */
[----:B------:R-:W-:Y:S02]  /*cad30*/  IADD3.X R64, P0, PT, R61, R14, RZ, P0, !PT ;  /* 0x0000000e3d407210 */ /* 0x000fe4000071e4ff */
[----:B------:R-:W-:Y:S01]  /*cad40*/  IADD3.X R33, P2, PT, R33, R32, RZ, P2, !PT ;  /* 0x0000002021217210 */ /* 0x000fe2000175e4ff */
[----:B------:R-:W-:Y:S02]  /*cad50*/  IMAD.X R37, RZ, RZ, RZ, P3 ;  /* 0x000000ffff257224 */ /* 0x000fe400018e06ff */
[----:B------:R-:W-:Y:S01]  /*cad60*/  IMAD.WIDE.U32 R10, R206, R206, RZ ;  /* 0x000000cece0a7225 */ /* 0x000fe200078e00ff */
[----:B------:R-:W-:-:S02]  /*cad70*/  IADD3.X R60, P2, PT, R57, R60, RZ, P2, !PT ;  /* 0x0000003c393c7210 */ /* 0x000fc4000175e4ff */
[----:B------:R-:W-:Y:S01]  /*cad80*/  IADD3.X R37, P0, PT, R37, R15, RZ, P0, !PT ;  /* 0x0000000f25257210 */ /* 0x000fe2000071e4ff */
[----:B------:R-:W-:Y:S01]  /*cad90*/  IMAD.WIDE.U32 R40, R38, -0x45f6b800, RZ ;  /* 0xba09480026287825 */ /* 0x000fe200078e00ff */
[----:B------:R-:W-:Y:S02]  /*cada0*/  IADD3 RZ, P3, PT, R11, R34, RZ ;  /* 0x000000220bff7210 */ /* 0x000fe40007f7e0ff */
[----:B------:R-:W-:Y:S01]  /*cadb0*/  IADD3.X R64, P0, PT, R64, R33, RZ, P0, !PT ;  /* 0x0000002140407210 */ /* 0x000fe2000071e4ff */
[----:B------:R-:W-:Y:S01]  /*cadc0*/  IMAD.X R59, RZ, RZ, RZ, P5 ;  /* 0x000000ffff3b7224 */ /* 0x000fe200028e06ff */
[----:B------:R-:W-:Y:S01]  /*cadd0*/  IADD3 RZ, P5, PT, R8, R41, RZ ;  /* 0x0000002908ff7210 */ /* 0x000fe20007fbe0ff */
[----:B------:R-:W-:Y:S01]  /*cade0*/  IMAD.WIDE.U32 R34, R209, R208, RZ ;  /* 0x000000d0d1227225 */ /* 0x000fe200078e00ff */
[----:B------:R-:W-:-:S03]  /*cadf0*/  IADD3.X R65, P0, PT, R37, R60, RZ, P0, !PT ;  /* 0x0000003c25417210 */ /* 0x000fc6000071e4ff */
[----:B------:R-:W-:Y:S01]  /*cae00*/  IMAD.WIDE.U32 R128, R75, 0xf5138f, RZ ;  /* 0x00f5138f4b807825 */ /* 0x000fe200078e00ff */
[----:B------:R-:W-:-:S03]  /*cae10*/  IADD3.X R115, P0, PT, RZ, RZ, RZ, P0, !PT ;  /* 0x000000ffff737210 */ /* 0x000fc6000071e4ff */
[----:B------:R-:W-:Y:S02]  /*cae20*/  IMAD.MOV.U32 R58, RZ, RZ, R9 ;  /* 0x000000ffff3a7224 */ /* 0x000fe400078e0009 */
[----:B------:R-:W-:Y:S02]  /*cae30*/  IMAD R121, R208, R209, R34 ;  /* 0x000000d1d0797224 */ /* 0x000fe400078e0222 */
[----:B------:R-:W-:-:S04]  /*cae40*/  IMAD.WIDE.U32.X R6, R203, R203, R6, P4 ;  /* 0x000000cbcb067225 */ /* 0x000fc800020e0406 */
[----:B------:R-:W-:-:S04]  /*cae50*/  IMAD.WIDE.U32 R34, P4, R208, R209, R34 ;  /* 0x000000d1d0227225 */ /* 0x000fc80007880022 */
[----:B------:R-:W-:-:S04]  /*cae60*/  IMAD.WIDE.U32 R8, R208, R208, RZ ;  /* 0x000000d0d0087225 */ /* 0x000fc800078e00ff */
[----:B------:R-:W-:-:S04]  /*cae70*/  IMAD.WIDE.U32 R14, R75, 0x6ca1493b, RZ ;  /* 0x6ca1493b4b0e7825 */ /* 0x000fc800078e00ff */
[----:B------:R-:W-:-:S04]  /*cae80*/  IMAD.WIDE.U32.X R58, R75, 0x1ef3622f, R58, P5 ;  /* 0x1ef3622f4b3a7825 */ /* 0x000fc800028e043a */
[----:B------:R-:W-:-:S04]  /*cae90*/  IMAD.WIDE.U32 R56, P5, R38, 0x1a22d9f3, R128 ;  /* 0x1a22d9f326387825 */ /* 0x000fc800078a0080 */
[----:B------:R-:W-:-:S04]  /*caea0*/  IMAD.WIDE.U32 R62, R38, 0xf5138f, RZ ;  /* 0x00f5138f263e7825 */ /* 0x000fc800078e00ff */
[----:B------:R-:W-:Y:S01]  /*caeb0*/  IMAD.X R33, RZ, RZ, RZ, P4 ;  /* 0x000000ffff217224 */ /* 0x000fe200020e06ff */
[----:B------:R-:W-:Y:S01]  /*caec0*/  IADD3 RZ, P4, PT, R9, R34, RZ ;  /* 0x0000002209ff7210 */ /* 0x000fe20007f9e0ff */
[----:B------:R-:W-:Y:S02]  /*caed0*/  IMAD.MOV.U32 R32, RZ, RZ, R35 ;  /* 0x000000ffff207224 */ /* 0x000fe400078e0023 */
[C---:B------:R-:W-:Y:S02]  /*caee0*/  IMAD R87, R38.reuse, 0x1ef3622f, R36 ;  /* 0x1ef3622f26577824 */ /* 0x040fe400078e0224 */
[----:B------:R-:W-:Y:S02]  /*caef0*/  IMAD.X R61, RZ, RZ, RZ, P5 ;  /* 0x000000ffff3d7224 */ /* 0x000fe400028e06ff */
[----:B------:R-:W-:-:S04]  /*caf00*/  IMAD.WIDE.U32 R36, P5, R38, -0x39c4fa40, R14 ;  /* 0xc63b05c026247825 */ /* 0x000fc800078a000e */
[----:B------:R-:W-:-:S04]  /*caf10*/  IMAD.WIDE.U32 R34, R38, 0x6ca1493b, RZ ;  /* 0x6ca1493b26227825 */ /* 0x000fc800078e00ff */
[----:B------:R-:W-:Y:S01]  /*caf20*/  IMAD.X R125, RZ, RZ, RZ, P0 ;  /* 0x000000ffff7d7224 */ /* 0x000fe200000e06ff */
[----:B------:R-:W-:Y:S01]  /*caf30*/  IADD3 RZ, P0, PT, R56, R63, RZ ;  /* 0x0000003f38ff7210 */ /* 0x000fe20007f1e0ff */
[----:B------:R-:W-:Y:S02]  /*caf40*/  IMAD.MOV.U32 R60, RZ, RZ, R57 ;  /* 0x000000ffff3c7224 */ /* 0x000fe400078e0039 */
[----:B------:R-:W-:Y:S01]  /*caf50*/  IMAD R127, R38, -0x39c4fa40, R14 ;  /* 0xc63b05c0267f7824 */ /* 0x000fe200078e020e */
[----:B------:R-:W-:Y:S01]  /*caf60*/  MOV R14, R37 ;  /* 0x00000025000e7202 */ /* 0x000fe20000000f00 */
[----:B------:R-:W-:Y:S01]  /*caf70*/  IMAD.X R15, RZ, RZ, RZ, P5 ;  /* 0x000000ffff0f7224 */ /* 0x000fe200028e06ff */
[----:B------:R-:W-:Y:S01]  /*caf80*/  IADD3 RZ, P5, PT, R36, R35, RZ ;  /* 0x0000002324ff7210 */ /* 0x000fe20007fbe0ff */
[----:B------:R-:W-:-:S04]  /*caf90*/  IMAD.WIDE.U32 R12, R204, R202, R12 ;  /* 0x000000cacc0c7225 */ /* 0x000fc800078e000c */
[----:B------:R-:W-:-:S04]  /*cafa0*/  IMAD.WIDE.U32 R36, R75, 0x17c510ea, RZ ;  /* 0x17c510ea4b247825 */ /* 0x000fc800078e00ff */
[----:B------:R-:W-:Y:S02]  /*cafb0*/  IMAD.IADD R57, R87, 0x1, R41 ;  /* 0x0000000157397824 */ /* 0x000fe400078e0229 */
[----:B------:R-:W-:Y:S01]  /*cafc0*/  IMAD.WIDE.U32.X R60, R75, 0x1a22d9f3, R60, P0 ;  /* 0x1a22d9f34b3c7825 */ /* 0x000fe200000e043c */
[----:B------:R-:W-:-:S03]  /*cafd0*/  IADD3 RZ, P0, PT, R64, R40, RZ ;  /* 0x0000002840ff7210 */ /* 0x000fc60007f1e0ff */
[----:B------:R-:W-:Y:S01]  /*cafe0*/  IMAD.WIDE.U32 R66, R38, 0x30000000, R66 ;  /* 0x3000000026427825 */ /* 0x000fe200078e0042 */
[----:B------:R-:W-:-:S03]  /*caff0*/  IADD3.X RZ, P0, PT, R65, R57, RZ, P0, !PT ;  /* 0x0000003941ff7210 */ /* 0x000fc6000071e4ff */
[----:B------:R-:W-:Y:S01]  /*cb000*/  IMAD.IADD R133, R13, 0x1, R86 ;  /* 0x000000010d857824 */ /* 0x000fe200078e0256 */
[----:B------:R-:W-:Y:S01]  /*cb010*/  SHF.L.W.U32.HI R13, R88, 0x1, R12 ;  /* 0x00000001580d7819 */ /* 0x000fe20000010e0c */
[----:B------:R-:W-:Y:S02]  /*cb020*/  IMAD R126, R38, 0x1ae3a46, R36 ;  /* 0x01ae3a46267e7824 */ /* 0x000fe400078e0224 */
[----:B------:R-:W-:Y:S01]  /*cb030*/  IMAD.WIDE.U32.X R14, R75, -0x39c4fa40, R14, P5 ;  /* 0xc63b05c04b0e7825 */ /* 0x000fe200028e040e */
[----:B------:R-:W-:Y:S02]  /*cb040*/  SHF.L.W.U32.HI R91, R12, 0x1, R133 ;  /* 0x000000010c5b7819 */ /* 0x000fe40000010e85 */
[----:B------:R-:W-:Y:S01]  /*cb050*/  IADD3.X R131, P2, PT, R13, R6, RZ, P2, !PT ;  /* 0x000000060d837210 */ /* 0x000fe2000175e4ff */
[----:B------:R-:W-:Y:S01]  /*cb060*/  IMAD.IADD R89, R67, 0x1, R89 ;  /* 0x0000000143597824 */ /* 0x000fe200078e0259 */
[----:B------:R-:W-:Y:S01]  /*cb070*/  IADD3.X R6, P0, PT, R115, R58, RZ, P0, !PT ;  /* 0x0000003a73067210 */ /* 0x000fe2000071e4ff */
[----:B------:R-:W-:Y:S01]  /*cb080*/  IMAD.WIDE.U32 R40, R38, 0x17c510ea, RZ ;  /* 0x17c510ea26287825 */ /* 0x000fe200078e00ff */
[----:B------:R-:W-:-:S02]  /*cb090*/  IADD3.X R86, P2, PT, R91, R7, RZ, P2, !PT ;  /* 0x000000075b567210 */ /* 0x000fc4000175e4ff */
[----:B------:R-:W-:Y:S01]  /*cb0a0*/  IADD3.X R67, P0, PT, R125, R59, RZ, P0, !PT ;  /* 0x0000003b7d437210 */ /* 0x000fe2000071e4ff */
        /* <DEDUP_REMOVED lines=10> */
[----:B------:R-:W-:Y:S01]  /*cb150*/  IMAD.WIDE.U32 R56, R129, 0x1, RZ ;  /* 0x0000000181387825 */ /* 0x000fe200078e00ff */
[----:B------:R-:W-:-:S03]  /*cb160*/  IADD3 RZ, P0, PT, R66, R58, RZ ;  /* 0x0000003a42ff7210 */ /* 0x000fc60007f1e0ff */
[----:B------:R-:W-:Y:S01]  /*cb170*/  IMAD.WIDE.U32.X R92, R205, R205, R92, P1 ;  /* 0x000000cdcd5c7225 */ /* 0x000fe200008e045c */
[----:B------:R-:W-:-:S03]  /*cb180*/  IADD3.X R7, P1, PT, R67, R86, RZ, P5, !PT ;  /* 0x0000005643077210 */ /* 0x000fc60002f3e4ff */
[----:B------:R-:W-:Y:S02]  /*cb190*/  IMAD R58, R12, -0x7af74000, R56 ;  /* 0x8508c0000c3a7824 */ /* 0x000fe400078e0238 */
[----:B------:R-:W-:-:S04]  /*cb1a0*/  IMAD.WIDE.U32 R70, R206, R202, R70 ;  /* 0x000000cace467225 */ /* 0x000fc800078e0046 */
[----:B------:R-:W-:Y:S01]  /*cb1b0*/  IMAD.WIDE.U32 R56, P5, R12, -0x7af74000, R56 ;  /* 0x8508c0000c387825 */ /* 0x000fe200078a0038 */
[----:B------:R-:W-:-:S03]  /*cb1c0*/  SHF.L.W.U32.HI R13, R133, 0x1, R70 ;  /* 0x00000001850d7819 */ /* 0x000fc60000010e46 */
[----:B------:R-:W-:Y:S01]  /*cb1d0*/  IMAD.IADD R141, R71, 0x1, R74 ;  /* 0x00000001478d7824 */ /* 0x000fe200078e024a */
[----:B------:R-:W-:Y:S01]  /*cb1e0*/  IADD3.X R71, P1, PT, RZ, RZ, RZ, P1, !PT ;  /* 0x000000ffff477210 */ /* 0x000fe20000f3e4ff */
[----:B------:R-:W-:Y:S01]  /*cb1f0*/  IMAD R128, R38, 0x1a22d9f3, R128 ;  /* 0x1a22d9f326807824 */ /* 0x000fe200078e0280 */
[----:B------:R-:W-:Y:S01]  /*cb200*/  IADD3.X R67, PT, PT, RZ, RZ, RZ, P5, !PT ;  /* 0x000000ffff437210 */ /* 0x000fe20002ffe4ff */
[C---:B------:R-:W-:Y:S01]  /*cb210*/  IMAD.IADD R58, R59.reuse, 0x1, R58 ;  /* 0x000000013b3a7824 */ /* 0x040fe200078e023a */
[----:B------:R-:W-:Y:S01]  /*cb220*/  IADD3 RZ, P5, PT, R59, R56, RZ ;  /* 0x000000383bff7210 */ /* 0x000fe20007fbe0ff */
[----:B------:R-:W-:Y:S01]  /*cb230*/  IMAD.MOV.U32 R66, RZ, RZ, R57 ;  /* 0x000000ffff427224 */ /* 0x000fe200078e0039 */
[----:B------:R-:W-:Y:S01]  /*cb240*/  IADD3.X R91, P2, PT, R13, R68, RZ, P2, !PT ;  /* 0x000000440d5b7210 */ /* 0x000fe2000175e4ff */
[----:B------:R-:W-:Y:S01]  /*cb250*/  IMAD.X R75, RZ, RZ, RZ, P1 ;  /* 0x000000ffff4b7224 */ /* 0x000fe200008e06ff */
[----:B------:R-:W-:Y:S01]  /*cb260*/  IADD3 RZ, P1, PT, R6, R62, RZ ;  /* 0x0000003e06ff7210 */ /* 0x000fe20007f3e0ff */
[----:B------:R-:W-:Y:S01]  /*cb270*/  IMAD.IADD R13, R128, 0x1, R63 ;  /* 0x00000001800d7824 */ /* 0x000fe200078e023f */
[----:B------:R-:W-:Y:S01]  /*cb280*/  IADD3.X RZ, P0, PT, R89, R58, RZ, P0, !PT ;  /* 0x0000003a59ff7210 */ /* 0x000fe2000071e4ff */
[----:B------:R-:W-:Y:S01]  /*cb290*/  IMAD.WIDE.U32.X R66, R129, -0x7af74000, R66, P5 ;  /* 0x8508c00081427825 */ /* 0x000fe200028e0442 */
[----:B------:R-:W-:-:S02]  /*cb2a0*/  SHF.L.W.U32.HI R70, R70, 0x1, R141 ;  /* 0x0000000146467819 */ /* 0x000fc40000010e8d */
[----:B------:R-:W-:Y:S01]  /*cb2b0*/  IADD3.X RZ, P1, PT, R7, R13, RZ, P1, !PT ;  /* 0x0000000d07ff7210 */ /* 0x000fe20000f3e4ff */
        /* <DEDUP_REMOVED lines=17> */
[----:B------:R-:W-:Y:S01]  /*cb3d0*/  IADD3 RZ, P5, PT, R62, R57, RZ ;  /* 0x000000393eff7210 */ /* 0x000fe20007fbe0ff */
[----:B------:R-:W-:Y:S01]  /*cb3e0*/  IMAD.WIDE.U32 R66, R129, 0xf5138f, RZ ;  /* 0x00f5138f81427825 */ /* 0x000fe200078e00ff */
[----:B------:R-:W-:-:S03]  /*cb3f0*/  IADD3.X R137, P1, PT, RZ, RZ, RZ, P1, !PT ;  /* 0x000000ffff897210 */ /* 0x000fc60000f3e4ff */
[----:B------:R-:W-:-:S04]  /*cb400*/  IMAD.WIDE.U32 R88, R129, -0x45f6b800, RZ ;  /* 0xba09480081587825 */ /* 0x000fc800078e00ff */
[----:B------:R-:W-:Y:S02]  /*cb410*/  IMAD.MOV.U32 R64, RZ, RZ, R63 ;  /* 0x000000ffff407224 */ /* 0x000fe400078e003f */
[C---:B------:R-:W-:Y:S02]  /*cb420*/  IMAD R13, R12.reuse, 0x1a22d9f3, R66 ;  /* 0x1a22d9f30c0d7824 */ /* 0x040fe400078e0242 */
[----:B------:R-:W-:Y:S02]  /*cb430*/  IMAD.X R133, RZ, RZ, RZ, P0 ;  /* 0x000000ffff857224 */ /* 0x000fe400000e06ff */
[----:B------:R-:W-:Y:S02]  /*cb440*/  IMAD R125, R12, 0x1ef3622f, R88 ;  /* 0x1ef3622f0c7d7824 */ /* 0x000fe400078e0258 */
[----:B------:R-:W-:-:S04]  /*cb450*/  IMAD.WIDE.U32.X R64, R129, 0x170b5d44, R64, P5 ;  /* 0x170b5d4481407825 */ /* 0x000fc800028e0440 */
[----:B------:R-:W-:-:S04]  /*cb460*/  IMAD.WIDE.U32 R66, P0, R12, 0x1a22d9f3, R66 ;  /* 0x1a22d9f30c427825 */ /* 0x000fc80007800042 */
[----:B------:R-:W-:Y:S01]  /*cb470*/  IMAD.WIDE.U32 R62, R12, -0x45f6b800, RZ ;  /* 0xba0948000c3e7825 */ /* 0x000fe200078e00ff */
[----:B------:R-:W-:-:S03]  /*cb480*/  IADD3.X R87, PT, PT, RZ, RZ, RZ, P0, !PT ;  /* 0x000000ffff577210 */ /* 0x000fc600007fe4ff */
[----:B------:R-:W-:-:S04]  /*cb490*/  IMAD.WIDE.U32 R88, P5, R12, 0x1ef3622f, R88 ;  /* 0x1ef3622f0c587825 */ /* 0x000fc800078a0058 */
[----:B------:R-:W-:Y:S01]  /*cb4a0*/  IMAD.WIDE.U32 R68, R12, 0xf5138f, RZ ;  /* 0x00f5138f0c447825 */ /* 0x000fe200078e00ff */
[----:B------:R-:W-:-:S03]  /*cb4b0*/  IADD3 RZ, P0, PT, R88, R63, RZ ;  /* 0x0000003f58ff7210 */ /* 0x000fc60007f1e0ff */
[----:B------:R-:W-:Y:S02]  /*cb4c0*/  IMAD.X R71, RZ, RZ, RZ, P5 ;  /* 0x000000ffff477224 */ /* 0x000fe400028e06ff */
[----:B------:R-:W-:Y:S02]  /*cb4d0*/  IMAD.MOV.U32 R70, RZ, RZ, R89 ;  /* 0x000000ffff467224 */ /* 0x000fe400078e0059 */
[----:B------:R-:W-:-:S04]  /*cb4e0*/  IMAD.WIDE.U32 R74, R129, 0x6ca1493b, RZ ;  /* 0x6ca1493b814a7825 */ /* 0x000fc800078e00ff */
[----:B------:R-:W-:Y:S01]  /*cb4f0*/  IMAD.X R139, RZ, RZ, RZ, P1 ;  /* 0x000000ffff8b7224 */ /* 0x000fe200008e06ff */
[----:B------:R-:W-:Y:S01]  /*cb500*/  IADD3 RZ, P1, PT, R66, R69, RZ ;  /* 0x0000004542ff7210 */ /* 0x000fe20007f3e0ff */
[----:B------:R-:W-:-:S04]  /*cb510*/  IMAD.WIDE.U32 R122, R206, R204, R122 ;  /* 0x000000ccce7a7225 */ /* 0x000fc800078e007a */
[----:B------:R-:W-:Y:S02]  /*cb520*/  IMAD.MOV.U32 R86, RZ, RZ, R67 ;  /* 0x000000ffff567224 */ /* 0x000fe400078e0043 */
[----:B------:R-:W-:Y:S02]  /*cb530*/  IMAD.IADD R67, R135, 0x1, R57 ;  /* 0x0000000187437824 */ /* 0x000fe400078e0239 */
[----:B------:R-:W-:Y:S01]  /*cb540*/  IMAD.WIDE.U32.X R70, R129, 0x1ef3622f, R70, P0 ;  /* 0x1ef3622f81467825 */ /* 0x000fe200000e0446 */
[----:B------:R-:W-:-:S03]  /*cb550*/  IADD3 RZ, P0, PT, R58, R56, RZ ;  /* 0x000000383aff7210 */ /* 0x000fc60007f1e0ff */
[C---:B------:R-:W-:Y:S01]  /*cb560*/  IMAD R115, R12.reuse, -0x39c4fa40, R74 ;  /* 0xc63b05c00c737824 */ /* 0x040fe200078e024a */
[----:B------:R-:W-:Y:S01]  /*cb570*/  IADD3.X RZ, P0, PT, R59, R67, RZ, P0, !PT ;  /* 0x000000433bff7210 */ /* 0x000fe2000071e4ff */
[----:B------:R-:W-:Y:S01]  /*cb580*/  IMAD.IADD R57, R127, 0x1, R35 ;  /* 0x000000017f397824 */ /* 0x000fe200078e0223 */
[----:B------:R-:W-:Y:S01]  /*cb590*/  SHF.L.W.U32.HI R35, R141, 0x1, R122 ;  /* 0x000000018d237819 */ /* 0x000fe20000010e7a */
[----:B------:R-:W-:-:S03]  /*cb5a0*/  IMAD.WIDE.U32 R74, P5, R12, -0x39c4fa40, R74 ;  /* 0xc63b05c00c4a7825 */ /* 0x000fc600078a004a */
[----:B------:R-:W-:Y:S01]  /*cb5b0*/  IADD3.X R141, P2, PT, R35, R92, RZ, P2, !PT ;  /* 0x0000005c238d7210 */ /* 0x000fe2000175e4ff */
[----:B------:R-:W-:-:S04]  /*cb5c0*/  IMAD.WIDE.U32 R88, R12, 0x6ca1493b, RZ ;  /* 0x6ca1493b0c587825 */ /* 0x000fc800078e00ff */
[----:B------:R-:W-:Y:S01]  /*cb5d0*/  IMAD.WIDE.U32.X R86, R129, 0x1a22d9f3, R86, P1 ;  /* 0x1a22d9f381567825 */ /* 0x000fe200008e0456 */
[----:B------:R-:W-:-:S03]  /*cb5e0*/  IADD3 RZ, P1, PT, R60, R34, RZ ;  /* 0x000000223cff7210 */ /* 0x000fc60007f3e0ff */
[----:B------:R-:W-:Y:S01]  /*cb5f0*/  IMAD.X R91, RZ, RZ, RZ, P5 ;  /* 0x000000ffff5b7224 */ /* 0x000fe200028e06ff */
[----:B------:R-:W-:Y:S01]  /*cb600*/  IADD3 RZ, P5, PT, R74, R89, RZ ;  /* 0x000000594aff7210 */ /* 0x000fe20007fbe0ff */
[----:B------:R-:W-:Y:S01]  /*cb610*/  IMAD.IADD R143, R123, 0x1, R124 ;  /* 0x000000017b8f7824 */ /* 0x000fe200078e027c */
[----:B------:R-:W-:Y:S01]  /*cb620*/  IADD3.X RZ, P1, PT, R61, R57, RZ, P1, !PT ;  /* 0x000000393dff7210 */ /* 0x000fe20000f3e4ff */
[----:B------:R-:W-:Y:S01]  /*cb630*/  IMAD.WIDE.U32 R34, R129, 0x17c510ea, RZ ;  /* 0x17c510ea81227825 */ /* 0x000fe200078e00ff */
[----:B------:R-:W-:Y:S02]  /*cb640*/  IADD3.X R57, P0, PT, R131, R64, RZ, P0, !PT ;  /* 0x0000004083397210 */ /* 0x000fe4000071e4ff */
[----:B------:R-:W-:Y:S01]  /*cb650*/  SHF.L.W.U32.HI R123, R122, 0x1, R143 ;  /* 0x000000017a7b7819 */ /* 0x000fe20000010e8f */
[----:B------:R-:W-:Y:S01]  /*cb660*/  IMAD.MOV.U32 R90, RZ, RZ, R75 ;  /* 0x000000ffff5a7224 */ /* 0x000fe200078e004b */
[----:B------:R-:W-:Y:S01]  /*cb670*/  IADD3.X R14, P1, PT, R137, R14, RZ, P1, !PT ;  /* 0x0000000e890e7210 */ /* 0x000fe20000f3e4ff */
[----:B------:R-:W-:Y:S01]  /*cb680*/  IMAD R122, R12, 0x1ae3a46, R34 ;  /* 0x01ae3a460c7a7824 */ /* 0x000fe200078e0222 */
[----:B------:R-:W-:Y:S01]  /*cb690*/  IADD3.X R66, P0, PT, R133, R65, RZ, P0, !PT ;  /* 0x0000004185427210 */ /* 0x000fe2000071e4ff */
[----:B------:R-:W-:Y:S01]  /*cb6a0*/  IMAD.WIDE.U32.X R90, R129, -0x39c4fa40, R90, P5 ;  /* 0xc63b05c0815a7825 */ /* 0x000fe200028e045a */
[----:B------:R-:W-:-:S02]  /*cb6b0*/  IADD3.X R67, P1, PT, R139, R15, RZ, P1, !PT ;  /* 0x0000000f8b437210 */ /* 0x000fc40000f3e4ff */
[----:B------:R-:W-:Y:S01]  /*cb6c0*/  IADD3.X R92, P2, PT, R123, R93, RZ, P2, !PT ;  /* 0x0000005d7b5c7210 */ /* 0x000fe2000175e4ff */
[----:B------:R-:W-:-:S04]  /*cb6d0*/  IMAD.WIDE.U32 R64, P5, R12, 0x1ae3a46, R34 ;  /* 0x01ae3a460c407825 */ /* 0x000fc800078a0022 */
[----:B------:R-:W-:-:S04]  /*cb6e0*/  IMAD.WIDE.U32 R58, R12, 0x30000000, R58 ;  /* 0x300000000c3a7825 */ /* 0x000fc800078e003a */
[----:B------:R-:W-:-:S04]  /*cb6f0*/  IMAD.WIDE.U32 R34, R12, 0x17c510ea, RZ ;  /* 0x17c510ea0c227825 */ /* 0x000fc800078e00ff */
[----:B------:R-:W-:-:S04]  /*cb700*/  IMAD.WIDE.U32 R6, R38, 0xf5138f, R6 ;  /* 0x00f5138f26067825 */ /* 0x000fc800078e0006 */
[----:B------:R-:W-:Y:S01]  /*cb710*/  IMAD.IADD R135, R59, 0x1, R135 ;  /* 0x000000013b877824 */ /* 0x000fe200078e0287 */
[----:B------:R-:W-:Y:S01]  /*cb720*/  IADD3 R75, PT, PT, R7, R128, RZ ;  /* 0x00000080074b7210 */ /* 0x000fe20007ffe0ff */
[----:B------:R-:W-:Y:S01]  /*cb730*/  IMAD.X R15, RZ, RZ, RZ, P5 ;  /* 0x000000ffff0f7224 */ /* 0x000fe200028e06ff */
[----:B------:R-:W-:Y:S01]  /*cb740*/  IADD3 RZ, P5, PT, R64, R35, RZ ;  /* 0x0000002340ff7210 */ /* 0x000fe20007fbe0ff */
[----:B------:R-:W-:Y:S01]  /*cb750*/  IMAD R59, R58, -0x7af74001, -R135 ;  /* 0x8508bfff3a3b7824 */ /* 0x000fe200078e0a87 */
[----:B------:R-:W-:Y:S01]  /*cb760*/  IADD3.X R64, P1, PT, R14, R141, RZ, P1, !PT ;  /* 0x0000008d0e407210 */ /* 0x000fe20000f3e4ff */
[----:B------:R-:W-:Y:S01]  /*cb770*/  IMAD.MOV.U32 R14, RZ, RZ, R65 ;  /* 0x000000ffff0e7224 */ /* 0x000fe200078e0041 */
[----:B------:R-:W-:Y:S01]  /*cb780*/  IADD3.X R56, P0, PT, R57, R6, RZ, P0, !PT ;  /* 0x0000000639387210 */ /* 0x000fe2000071e4ff */
[----:B------:R-:W-:Y:S01]  /*cb790*/  IMAD.WIDE.U32 R6, R58, -0x1, RZ ;  /* 0xffffffff3a067825 */ /* 0x000fe200078e00ff */
[----:B------:R-:W-:Y:S02]  /*cb7a0*/  IADD3.X R65, P1, PT, R67, R92, RZ, P1, !PT ;  /* 0x0000005c43417210 */ /* 0x000fe40000f3e4ff */
[----:B------:R-:W-:Y:S01]  /*cb7b0*/  IADD3.X R57, P0, PT, R66, R75, RZ, P0, !PT ;  /* 0x0000004b42397210 */ /* 0x000fe2000071e4ff */
[----:B------:R-:W-:Y:S01]  /*cb7c0*/  IMAD.WIDE.U32.X R14, R129, 0x1ae3a46, R14, P5 ;  /* 0x01ae3a46810e7825 */ /* 0x000fe200028e040e */
[----:B------:R-:W-:-:S02]  /*cb7d0*/  IADD3.X R139, P1, PT, RZ, RZ, RZ, P1, !PT ;  /* 0x000000ffff8b7210 */ /* 0x000fc40000f3e4ff */
[----:B------:R-:W-:Y:S01]  /*cb7e0*/  IADD3.X R123, P0, PT, RZ, RZ, RZ, P0, !PT ;  /* 0x000000ffff7b7210 */ /* 0x000fe2000071e4ff */
[----:B------:R-:W-:Y:S01]  /*cb7f0*/  IMAD.IADD R129, R7, 0x1, R59 ;  /* 0x0000000107817824 */ /* 0x000fe200078e023b */
[----:B------:R-:W-:Y:S01]  /*cb800*/  IADD3 RZ, P5, PT, R56, R62, RZ ;  /* 0x0000003e38ff7210 */ /* 0x000fe20007fbe0ff */
[----:B------:R-:W-:-:S04]  /*cb810*/  IMAD.WIDE.U32.X R74, R207, R207, R30, P3 ;  /* 0x000000cfcf4a7225 */ /* 0x000fc800018e041e */
[----:B------:R-:W-:-:S04]  /*cb820*/  IMAD.WIDE.U32 R66, R6, 0x1, RZ ;  /* 0x0000000106427825 */ /* 0x000fc800078e00ff */
[----:B------:R-:W-:-:S04]  /*cb830*/  IMAD.WIDE.U32 R30, R129, 0x1, RZ ;  /* 0x00000001811e7825 */ /* 0x000fc800078e00ff */
[----:B------:R-:W-:Y:S01]  /*cb840*/  IMAD.X R137, RZ, RZ, RZ, P0 ;  /* 0x000000ffff897224 */ /* 0x000fe200000e06ff */
[----:B------:R-:W-:Y:S01]  /*cb850*/  IADD3 RZ, P0, PT, R58, R66, RZ ;  /* 0x000000423aff7210 */ /* 0x000fe20007f1e0ff */
[----:B------:R-:W-:Y:S02]  /*cb860*/  IMAD.X R141, RZ, RZ, RZ, P1 ;  /* 0x000000ffff8d7224 */ /* 0x000fe400008e06ff */
[----:B------:R-:W-:-:S04]  /*cb870*/  IMAD.WIDE.U32 R58, P1, R6, -0x7af74000, R30 ;  /* 0x8508c000063a7825 */ /* 0x000fc8000782001e */
[----:B------:R-:W-:Y:S01]  /*cb880*/  IMAD.IADD R7, R126, 0x1, R41 ;  /* 0x000000017e077824 */ /* 0x000fe200078e0229 */
[----:B------:R-:W-:Y:S01]  /*cb890*/  IADD3.X R41, PT, PT, RZ, RZ, RZ, P1, !PT ;  /* 0x000000ffff297210 */ /* 0x000fe20000ffe4ff */
[----:B------:R-:W-:Y:S01]  /*cb8a0*/  IMAD.IADD R93, R125, 0x1, R63 ;  /* 0x000000017d5d7824 */ /* 0x000fe200078e023f */
[----:B------:R-:W-:Y:S01]  /*cb8b0*/  IADD3 RZ, P3, PT, R67, R58, RZ ;  /* 0x0000003a43ff7210 */ /* 0x000fe20007f7e0ff */
[----:B------:R-:W-:Y:S01]  /*cb8c0*/  IMAD.WIDE.U32 R62, R129, 0x30000000, RZ ;  /* 0x30000000813e7825 */ /* 0x000fe200078e00ff */
[----:B------:R-:W-:Y:S02]  /*cb8d0*/  IADD3 RZ, P1, PT, R64, R40, RZ ;  /* 0x0000002840ff7210 */ /* 0x000fe40007f3e0ff */
[----:B------:R-:W-:Y:S01]  /*cb8e0*/  IADD3.X RZ, P5, PT, R57, R93, RZ, P5, !PT ;  /* 0x0000005d39ff7210 */ /* 0x000fe20002fbe4ff */
[----:B------:R-:W-:Y:S01]  /*cb8f0*/  IMAD.MOV.U32 R40, RZ, RZ, R59 ;  /* 0x000000ffff287224 */ /* 0x000fe200078e003b */
[----:B------:R-:W-:Y:S01]  /*cb900*/  IADD3.X RZ, P1, PT, R65, R7, RZ, P1, !PT ;  /* 0x0000000741ff7210 */ /* 0x000fe20000f3e4ff */
[----:B------:R-:W-:-:S03]  /*cb910*/  IMAD.WIDE.U32 R118, R208, R204, R118 ;  /* 0x000000ccd0767225 */ /* 0x000fc600078e0076 */
[----:B------:R-:W-:Y:S01]  /*cb920*/  IADD3.X R128, P1, PT, R139, R36, RZ, P1, !PT ;  /* 0x000000248b807210 */ /* 0x000fe20000f3e4ff */
[----:B------:R-:W-:Y:S01]  /*cb930*/  IMAD.WIDE.U32.X R58, R129, -0x7af74000, R40, P3 ;  /* 0x8508c000813a7825 */ /* 0x000fe200018e0428 */
[----:B------:R-:W-:Y:S02]  /*cb940*/  SHF.L.W.U32.HI R7, R143, 0x1, R118 ;  /* 0x000000018f077819 */ /* 0x000fe40000010e76 */
[----:B------:R-:W-:Y:S01]  /*cb950*/  IADD3.X R130, P1, PT, R141, R37, RZ, P1, !PT ;  /* 0x000000258d827210 */ /* 0x000fe20000f3e4ff */
[----:B------:R-:W-:-:S04]  /*cb960*/  IMAD.WIDE.U32 R40, P3, R6, 0x170b5d44, R62 ;  /* 0x170b5d4406287825 */ /* 0x000fc8000786003e */
[C---:B------:R-:W-:Y:S02]  /*cb970*/  IMAD R66, R6.reuse, -0x7af74000, R30 ;  /* 0x8508c00006427824 */ /* 0x040fe400078e021e */
[----:B------:R-:W-:-:S04]  /*cb980*/  IMAD.WIDE.U32 R30, R6, 0x30000000, RZ ;  /* 0x30000000061e7825 */ /* 0x000fc800078e00ff */
[----:B------:R-:W-:Y:S01]  /*cb990*/  IMAD.X R93, RZ, RZ, RZ, P3 ;  /* 0x000000ffff5d7224 */ /* 0x000fe200018e06ff */
[----:B------:R-:W-:Y:S01]  /*cb9a0*/  IADD3.X R143, P3, PT, R7, R10, RZ, P2, !PT ;  /* 0x0000000a078f7210 */ /* 0x000fe2000177e4ff */
[----:B------:R-:W-:Y:S01]  /*cb9b0*/  IMAD.IADD R132, R11, 0x1, R39 ;  /* 0x000000010b847824 */ /* 0x000fe200078e0227 */
[----:B------:R-:W-:Y:S01]  /*cb9c0*/  IADD3 RZ, P2, PT, R40, R31, RZ ;  /* 0x0000001f28ff7210 */ /* 0x000fe20007f5e0ff */
[----:B------:R-:W-:-:S04]  /*cb9d0*/  IMAD.WIDE.U32 R10, R129, -0x45f6b800, RZ ;  /* 0xba094800810a7825 */ /* 0x000fc800078e00ff */
[----:B------:R-:W-:Y:S02]  /*cb9e0*/  IMAD.MOV.U32 R92, RZ, RZ, R41 ;  /* 0x000000ffff5c7224 */ /* 0x000fe400078e0029 */
[----:B------:R-:W-:Y:S01]  /*cb9f0*/  IMAD.IADD R131, R119, 0x1, R120 ;  /* 0x0000000177837824 */ /* 0x000fe200078e0278 */
[----:B------:R-:W-:Y:S01]  /*cba00*/  IADD3.X R119, P5, PT, R123, R70, RZ, P5, !PT ;  /* 0x000000467b777210 */ /* 0x000fe20002fbe4ff */
[C---:B------:R-:W-:Y:S02]  /*cba10*/  IMAD R133, R6.reuse, 0x170b5d44, R62 ;  /* 0x170b5d4406857824 */ /* 0x040fe400078e023e */
[----:B------:R-:W-:Y:S02]  /*cba20*/  IMAD R7, R6, 0x1ef3622f, R10 ;  /* 0x1ef3622f06077824 */ /* 0x000fe400078e020a */
[----:B------:R-:W-:Y:S01]  /*cba30*/  IMAD.WIDE.U32.X R40, R129, 0x170b5d44, R92, P2 ;  /* 0x170b5d4481287825 */ /* 0x000fe200010e045c */
[----:B------:R-:W-:-:S03]  /*cba40*/  IADD3.X R92, P5, PT, R137, R71, RZ, P5, !PT ;  /* 0x00000047895c7210 */ /* 0x000fc60002fbe4ff */
[----:B------:R-:W-:-:S04]  /*cba50*/  IMAD.WIDE.U32 R62, R38, 0x6ca1493b, R60 ;  /* 0x6ca1493b263e7825 */ /* 0x000fc800078e003c */
[----:B------:R-:W-:-:S04]  /*cba60*/  IMAD.WIDE.U32 R10, P2, R6, 0x1ef3622f, R10 ;  /* 0x1ef3622f060a7825 */ /* 0x000fc8000784000a */
[----:B------:R-:W-:-:S04]  /*cba70*/  IMAD.WIDE.U32 R60, R6, -0x45f6b800, RZ ;  /* 0xba094800063c7825 */ /* 0x000fc800078e00ff */
[----:B------:R-:W-:Y:S01]  /*cba80*/  IMAD.WIDE.U32 R38, R38, 0x17c510ea, R64 ;  /* 0x17c510ea26267825 */ /* 0x000fe200078e0040 */
[----:B------:R-:W-:-:S03]  /*cba90*/  MOV R64, R11 ;  /* 0x0000000b00407202 */ /* 0x000fc60000000f00 */
[----:B------:R-:W-:Y:S01]  /*cbaa0*/  IMAD.X R65, RZ, RZ, RZ, P2 ;  /* 0x000000ffff417224 */ /* 0x000fe200010e06ff */
[----:B------:R-:W-:Y:S01]  /*cbab0*/  IADD3.X R62, P2, PT, R119, R62, RZ, P5, !PT ;  /* 0x0000003e773e7210 */ /* 0x000fe20002f5e4ff */
[----:B------:R-:W-:Y:S01]  /*cbac0*/  IMAD.IADD R63, R63, 0x1, R127 ;  /* 0x000000013f3f7824 */ /* 0x000fe200078e027f */
[----:B------:R-:W-:Y:S01]  /*cbad0*/  IADD3 RZ, P5, PT, R10, R61, RZ ;  /* 0x0000003d0aff7210 */ /* 0x000fe20007fbe0ff */
[----:B------:R-:W-:Y:S01]  /*cbae0*/  IMAD.WIDE.U32 R70, R129, 0xf5138f, RZ ;  /* 0x00f5138f81467825 */ /* 0x000fe200078e00ff */
[----:B------:R-:W-:Y:S02]  /*cbaf0*/  SHF.L.W.U32.HI R127, R118, 0x1, R131 ;  /* 0x00000001767f7819 */ /* 0x000fe40000010e83 */
[----:B------:R-:W-:Y:S01]  /*cbb00*/  IADD3.X R63, P2, PT, R92, R63, RZ, P2, !PT ;  /* 0x0000003f5c3f7210 */ /* 0x000fe2000175e4ff */
[----:B------:R-:W-:Y:S01]  /*cbb10*/  IMAD.IADD R124, R67, 0x1, R66 ;  /* 0x00000001437c7824 */ /* 0x000fe200078e0242 */
[----:B------:R-:W-:Y:S01]  /*cbb20*/  IADD3.X R139, P3, PT, R127, R132, RZ, P3, !PT ;  /* 0x000000847f8b7210 */ /* 0x000fe20001f7e4ff */
[----:B------:R-:W-:Y:S01]  /*cbb30*/  IMAD.WIDE.U32 R66, R129, 0x6ca1493b, RZ ;  /* 0x6ca1493b81427825 */ /* 0x000fe200078e00ff */
[----:B------:R-:W-:-:S02]  /*cbb40*/  IADD3.X R137, P2, PT, RZ, RZ, RZ, P2, !PT ;  /* 0x000000ffff897210 */ /* 0x000fc4000175e4ff */
[----:B------:R-:W-:Y:S01]  /*cbb50*/  IADD3.X RZ, P0, PT, R135, R124, RZ, P0, !PT ;  /* 0x0000007c87ff7210 */ /* 0x000fe2000071e4ff */
[----:B------:R-:W-:-:S03]  /*cbb60*/  IMAD.WIDE.U32.X R64, R129, 0x1ef3622f, R64, P5 ;  /* 0x1ef3622f81407825 */ /* 0x000fc600028e0440 */
[----:B------:R-:W-:Y:S01]  /*cbb70*/  IADD3.X R127, P0, PT, RZ, R58, RZ, P0, !PT ;  /* 0x0000003aff7f7210 */ /* 0x000fe2000071e4ff */
[----:B------:R-:W-:-:S03]  /*cbb80*/  IMAD.WIDE.U32 R10, P5, R6, 0x1a22d9f3, R70 ;  /* 0x1a22d9f3060a7825 */ /* 0x000fc600078a0046 */
[----:B------:R-:W-:Y:S01]  /*cbb90*/  IADD3.X R58, P0, PT, RZ, R59, RZ, P0, !PT ;  /* 0x0000003bff3a7210 */ /* 0x000fe2000071e4ff */
[----:B------:R-:W-:-:S04]  /*cbba0*/  IMAD.WIDE.U32 R118, R6, 0xf5138f, RZ ;  /* 0x00f5138f06767825 */ /* 0x000fc800078e00ff */
[C---:B------:R-:W-:Y:S02]  /*cbbb0*/  IMAD R120, R6.reuse, 0x1a22d9f3, R70 ;  /* 0x1a22d9f306787824 */ /* 0x040fe400078e0246 */
[----:B------:R-:W-:Y:S02]  /*cbbc0*/  IMAD.X R93, RZ, RZ, RZ, P5 ;  /* 0x000000ffff5d7224 */ /* 0x000fe400028e06ff */
        /* <DEDUP_REMOVED lines=13> */
[----:B------:R-:W-:Y:S01]  /*cbca0*/  IMAD R124, R6, 0x1ae3a46, R10 ;  /* 0x01ae3a46067c7824 */ /* 0x000fe200078e020a */
[----:B------:R-:W-:Y:S01]  /*cbcb0*/  IADD3.X RZ, P2, PT, R63, R37, RZ, P2, !PT ;  /* 0x000000253fff7210 */ /* 0x000fe2000175e4ff */
[----:B------:R-:W-:-:S04]  /*cbcc0*/  IMAD.WIDE.U32.X R66, R129, -0x39c4fa40, R66, P5 ;  /* 0xc63b05c081427825 */ /* 0x000fc800028e0442 */
[----:B------:R-:W-:-:S04]  /*cbcd0*/  IMAD.WIDE.U32 R10, P5, R6, 0x1ae3a46, R10 ;  /* 0x01ae3a46060a7825 */ /* 0x000fc800078a000a */
[----:B------:R-:W-:-:S04]  /*cbce0*/  IMAD.WIDE.U32 R56, R12, -0x45f6b800, R56 ;  /* 0xba0948000c387825 */ /* 0x000fc800078e0038 */
[----:B------:R-:W-:Y:S01]  /*cbcf0*/  IMAD.MOV.U32 R36, RZ, RZ, R11 ;  /* 0x000000ffff247224 */ /* 0x000fe200078e000b */
[----:B------:R-:W-:Y:S01]  /*cbd00*/  IADD3.X R11, P2, PT, R137, R86, RZ, P2, !PT ;  /* 0x00000056890b7210 */ /* 0x000fe2000175e4ff */
[----:B------:R-:W-:Y:S01]  /*cbd10*/  IMAD.WIDE.U32 R68, R6, 0x17c510ea, RZ ;  /* 0x17c510ea06447825 */ /* 0x000fe200078e00ff */
[----:B------:R-:W-:Y:S02]  /*cbd20*/  IADD3 R125, PT, PT, R57, R125, RZ ;  /* 0x0000007d397d7210 */ /* 0x000fe40007ffe0ff */
[----:B------:R-:W-:Y:S01]  /*cbd30*/  IADD3.X R56, P0, PT, R127, R56, RZ, P0, !PT ;  /* 0x000000387f387210 */ /* 0x000fe2000071e4ff */
[----:B------:R-:W-:Y:S01]  /*cbd40*/  IMAD.X R37, RZ, RZ, RZ, P5 ;  /* 0x000000ffff257224 */ /* 0x000fe200028e06ff */
[----:B------:R-:W-:Y:S01]  /*cbd50*/  IADD3.X R86, P2, PT, R135, R87, RZ, P2, !PT ;  /* 0x0000005787567210 */ /* 0x000fe2000175e4ff */
[----:B------:R-:W-:Y:S01]  /*cbd60*/  IMAD.IADD R39, R39, 0x1, R126 ;  /* 0x0000000127277824 */ /* 0x000fe200078e027e */
[----:B------:R-:W-:Y:S01]  /*cbd70*/  IADD3 RZ, P5, PT, R10, R69, RZ ;  /* 0x000000450aff7210 */ /* 0x000fe20007fbe0ff */
[----:B------:R-:W-:Y:S01]  /*cbd80*/  IMAD.WIDE.U32 R116, R208, R206, R116 ;  /* 0x000000ced0747225 */ /* 0x000fe200078e0074 */
[----:B------:R-:W-:-:S02]  /*cbd90*/  IADD3.X R57, P0, PT, R58, R125, RZ, P0, !PT ;  /* 0x0000007d3a397210 */ /* 0x000fc4000071e4ff */
        /* <DEDUP_REMOVED lines=19> */
[----:B------:R-:W-:Y:S01]  /*cbed0*/  IMAD.WIDE.U32 R10, R56, -0x1, RZ ;  /* 0xffffffff380a7825 */ /* 0x000fe200078e00ff */
[----:B------:R-:W-:Y:S02]  /*cbee0*/  IADD3.X R30, P3, PT, R59, R90, RZ, P3, !PT ;  /* 0x0000005a3b1e7210 */ /* 0x000fe40001f7e4ff */
[----:B------:R-:W-:Y:S01]  /*cbef0*/  IADD3.X R40, P2, PT, R87, R41, RZ, P2, !PT ;  /* 0x0000002957287210 */ /* 0x000fe2000175e4ff */
[----:B------:R-:W-:Y:S01]  /*cbf00*/  IMAD.WIDE.U32 R58, R12, 0xf5138f, R62 ;  /* 0x00f5138f0c3a7825 */ /* 0x000fe200078e003e */
[----:B------:R-:W-:Y:S02]  /*cbf10*/  IADD3.X R127, P1, PT, R128, R143, RZ, P1, !PT ;  /* 0x0000008f807f7210 */ /* 0x000fe40000f3e4ff */
[----:B------:R-:W-:Y:S01]  /*cbf20*/  SHF.L.W.U32.HI R117, R116, 0x1, R137 ;  /* 0x0000000174757819 */ /* 0x000fe20000010e89 */
[----:B------:R-:W-:Y:S01]  /*cbf30*/  IMAD R125, R56, -0x7af74001, -R133 ;  /* 0x8508bfff387d7824 */ /* 0x000fe200078e0a85 */
        /* <DEDUP_REMOVED lines=10> */
[----:B------:R-:W-:Y:S01]  /*cbfe0*/  IMAD.WIDE.U32 R38, R12, 0x6ca1493b, R38 ;  /* 0x6ca1493b0c267825 */ /* 0x000fe200078e0026 */
[----:B------:R-:W-:Y:S02]  /*cbff0*/  IADD3.X R59, P5, PT, R40, R13, RZ, P2, !PT ;  /* 0x0000000d283b7210 */ /* 0x000fe400017be4ff */
[----:B------:R-:W-:Y:S01]  /*cc000*/  IADD3.X R126, P1, PT, RZ, RZ, RZ, P1, !PT ;  /* 0x000000ffff7e7210 */ /* 0x000fe20000f3e4ff */
[----:B------:R-:W-:Y:S01]  /*cc010*/  IMAD.WIDE.U32 R30, R125, 0x1, RZ ;  /* 0x000000017d1e7825 */ /* 0x000fe200078e00ff */
[----:B------:R-:W-:Y:S02]  /*cc020*/  IADD3.X R63, P2, PT, R90, R129, RZ, P3, !PT ;  /* 0x000000815a3f7210 */ /* 0x000fe40001f5e4ff */
[----:B------:R-:W-:Y:S01]  /*cc030*/  IADD3.X R13, P3, PT, RZ, RZ, RZ, P5, !PT ;  /* 0x000000ffff0d7210 */ /* 0x000fe20002f7e4ff */
[----:B------:R-:W-:Y:S01]  /*cc040*/  IMAD.X R117, RZ, RZ, RZ, P1 ;  /* 0x000000ffff757224 */ /* 0x000fe200008e06ff */
[----:B------:R-:W-:Y:S01]  /*cc050*/  IADD3.X R129, P1, PT, RZ, RZ, RZ, P2, !PT ;  /* 0x000000ffff817210 */ /* 0x000fe2000173e4ff */
[----:B------:R-:W-:Y:S01]  /*cc060*/  IMAD.WIDE.U32 R40, R10, 0x1, RZ ;  /* 0x000000010a287825 */ /* 0x000fe200078e00ff */
[----:B------:R-:W-:-:S02]  /*cc070*/  IADD3 RZ, P2, PT, R58, R60, RZ ;  /* 0x0000003c3aff7210 */ /* 0x000fc40007f5e0ff */
[----:B------:R-:W-:Y:S01]  /*cc080*/  SHF.L.W.U32.HI R11, R137, 0x1, R110 ;  /* 0x00000001890b7819 */ /* 0x000fe20000010e6e */
[----:B------:R-:W-:Y:S01]  /*cc090*/  IMAD.X R127, RZ, RZ, RZ, P3 ;  /* 0x000000ffff7f7224 */ /* 0x000fe200018e06ff */
[----:B------:R-:W-:Y:S01]  /*cc0a0*/  IADD3.X RZ, P2, PT, R59, R91, RZ, P2, !PT ;  /* 0x0000005b3bff7210 */ /* 0x000fe2000175e4ff */
[----:B------:R-:W-:Y:S01]  /*cc0b0*/  IMAD.WIDE.U32 R60, P3, R10, -0x7af74000, R30 ;  /* 0x8508c0000a3c7825 */ /* 0x000fe2000786001e */
[----:B------:R-:W-:Y:S02]  /*cc0c0*/  IADD3.X R11, P0, PT, R11, R8, RZ, P0, !PT ;  /* 0x000000080b0b7210 */ /* 0x000fe4000071e4ff */
[----:B------:R-:W-:Y:S01]  /*cc0d0*/  SHF.L.W.U32.HI R111, R110, 0x1, R135 ;  /* 0x000000016e6f7819 */ /* 0x000fe20000010e87 */
[----:B------:R-:W-:Y:S01]  /*cc0e0*/  IMAD.X R131, RZ, RZ, RZ, P1 ;  /* 0x000000ffff837224 */ /* 0x000fe200008e06ff */
[----:B------:R-:W-:Y:S01]  /*cc0f0*/  IADD3 RZ, P1, PT, R56, R40, RZ ;  /* 0x0000002838ff7210 */ /* 0x000fe20007f3e0ff */
[----:B------:R-:W-:Y:S01]  /*cc100*/  IMAD.WIDE.U32 R56, R125, 0x30000000, RZ ;  /* 0x300000007d387825 */ /* 0x000fe200078e00ff */
[----:B------:R-:W-:-:S03]  /*cc110*/  IADD3 RZ, P5, PT, R41, R60, RZ ;  /* 0x0000003c29ff7210 */ /* 0x000fc60007fbe0ff */
[----:B------:R-:W-:Y:S01]  /*cc120*/  IMAD.X R75, RZ, RZ, RZ, P3 ;  /* 0x000000ffff4b7224 */ /* 0x000fe200018e06ff */
[----:B------:R-:W-:Y:S01]  /*cc130*/  IADD3 RZ, P3, PT, R62, R34, RZ ;  /* 0x000000223eff7210 */ /* 0x000fe20007f7e0ff */
[----:B------:R-:W-:Y:S02]  /*cc140*/  IMAD.MOV.U32 R74, RZ, RZ, R61 ;  /* 0x000000ffff4a7224 */ /* 0x000fe400078e003d */
[----:B------:R-:W-:Y:S02]  /*cc150*/  IMAD.IADD R31, R122, 0x1, R35 ;  /* 0x000000017a1f7824 */ /* 0x000fe400078e0223 */
[----:B------:R-:W-:-:S03]  /*cc160*/  IMAD.WIDE.U32.X R74, R125, -0x7af74000, R74, P5 ;  /* 0x8508c0007d4a7825 */ /* 0x000fc600028e044a */
[----:B------:R-:W-:Y:S01]  /*cc170*/  IADD3.X RZ, P3, PT, R63, R31, RZ, P3, !PT ;  /* 0x0000001f3fff7210 */ /* 0x000fe20001f7e4ff */
[----:B------:R-:W-:-:S03]  /*cc180*/  IMAD.WIDE.U32 R34, P5, R10, 0x170b5d44, R56 ;  /* 0x170b5d440a227825 */ /* 0x000fc600078a0038 */
[----:B------:R-:W-:Y:S01]  /*cc190*/  IADD3.X R129, P3, PT, R129, R14, RZ, P3, !PT ;  /* 0x0000000e81817210 */ /* 0x000fe20001f7e4ff */
[----:B------:R-:W-:Y:S01]  /*cc1a0*/  IMAD.WIDE.U32 R60, R10, 0x30000000, RZ ;  /* 0x300000000a3c7825 */ /* 0x000fe200078e00ff */
[----:B------:R-:W-:Y:S02]  /*cc1b0*/  IADD3.X R89, PT, PT, RZ, RZ, RZ, P5, !PT ;  /* 0x000000ffff597210 */ /* 0x000fe40002ffe4ff */
[----:B------:R-:W-:Y:S01]  /*cc1c0*/  IADD3.X R128, P3, PT, R131, R15, RZ, P3, !PT ;  /* 0x0000000f83807210 */ /* 0x000fe20001f7e4ff */
[----:B------:R-:W-:Y:S01]  /*cc1d0*/  IMAD.WIDE.U32 R86, R125, -0x45f6b800, RZ ;  /* 0xba0948007d567825 */ /* 0x000fe200078e00ff */
[----:B------:R-:W-:-:S03]  /*cc1e0*/  IADD3 RZ, P5, PT, R34, R61, RZ ;  /* 0x0000003d22ff7210 */ /* 0x000fc60007fbe0ff */
[----:B------:R-:W-:Y:S02]  /*cc1f0*/  IMAD.MOV.U32 R88, RZ, RZ, R35 ;  /* 0x000000ffff587224 */ /* 0x000fe400078e0023 */
[----:B------:R-:W-:Y:S02]  /*cc200*/  IMAD.IADD R40, R9, 0x1, R121 ;  /* 0x0000000109287824 */ /* 0x000fe400078e0279 */
[----:B------:R-:W-:-:S03]  /*cc210*/  IMAD.WIDE.U32.X R88, R125, 0x170b5d44, R88, P5 ;  /* 0x170b5d447d587825 */ /* 0x000fc600028e0458 */
[----:B------:R-:W-:Y:S01]  /*cc220*/  IADD3.X R111, P0, PT, R111, R40, RZ, P0, !PT ;  /* 0x000000286f6f7210 */ /* 0x000fe2000071e4ff */
[C---:B------:R-:W-:Y:S02]  /*cc230*/  IMAD R137, R10.reuse, -0x7af74000, R30 ;  /* 0x8508c0000a897824 */ /* 0x040fe400078e021e */
[----:B------:R-:W-:Y:S01]  /*cc240*/  IMAD.WIDE.U32 R8, P5, R10, 0x1ef3622f, R86 ;  /* 0x1ef3622f0a087825 */ /* 0x000fe200078a0056 */
[----:B------:R-:W-:-:S03]  /*cc250*/  IADD3.X R87, P2, PT, R13, R64, RZ, P2, !PT ;  /* 0x000000400d577210 */ /* 0x000fc6000175e4ff */
[----:B------:R-:W-:-:S04]  /*cc260*/  IMAD.WIDE.U32 R30, R10, -0x45f6b800, RZ ;  /* 0xba0948000a1e7825 */ /* 0x000fc800078e00ff */
[----:B------:R-:W-:Y:S01]  /*cc270*/  IMAD.X R57, RZ, RZ, RZ, P5 ;  /* 0x000000ffff397224 */ /* 0x000fe200028e06ff */
[----:B------:R-:W-:Y:S01]  /*cc280*/  IADD3 RZ, P5, PT, R8, R31, RZ ;  /* 0x0000001f08ff7210 */ /* 0x000fe20007fbe0ff */
[----:B------:R-:W-:Y:S02]  /*cc290*/  IMAD R121, R10, 0x170b5d44, R56 ;  /* 0x170b5d440a797824 */ /* 0x000fe400078e0238 */
[----:B------:R-:W-:-:S04]  /*cc2a0*/  IMAD.WIDE.U32 R34, R125, 0xf5138f, RZ ;  /* 0x00f5138f7d227825 */ /* 0x000fc800078e00ff */
[----:B------:R-:W-:Y:S02]  /*cc2b0*/  IMAD.MOV.U32 R56, RZ, RZ, R9 ;  /* 0x000000ffff387224 */ /* 0x000fe400078e0009 */
[C---:B------:R-:W-:Y:S01]  /*cc2c0*/  IMAD R91, R10.reuse, 0x1ef3622f, R86 ;  /* 0x1ef3622f0a5b7824 */ /* 0x040fe200078e0256 */
[----:B------:R-:W-:Y:S01]  /*cc2d0*/  IADD3.X R86, P2, PT, R127, R65, RZ, P2, !PT ;  /* 0x000000417f567210 */ /* 0x000fe2000175e4ff */
[----:B------:R-:W-:Y:S02]  /*cc2e0*/  IMAD R90, R10, 0x1a22d9f3, R34 ;  /* 0x1a22d9f30a5a7824 */ /* 0x000fe400078e0222 */
[----:B------:R-:W-:Y:S01]  /*cc2f0*/  IMAD.WIDE.U32.X R56, R125, 0x1ef3622f, R56, P5 ;  /* 0x1ef3622f7d387825 */ /* 0x000fe200028e0438 */
[----:B------:R-:W-:-:S03]  /*cc300*/  IADD3.X R40, P2, PT, R87, R38, RZ, P2, !PT ;  /* 0x0000002657287210 */ /* 0x000fc6000175e4ff */
[----:B------:R-:W-:-:S04]  /*cc310*/  IMAD.WIDE.U32 R34, P5, R10, 0x1a22d9f3, R34 ;  /* 0x1a22d9f30a227825 */ /* 0x000fc800078a0022 */
[----:B------:R-:W-:-:S04]  /*cc320*/  IMAD.WIDE.U32 R8, R10, 0xf5138f, RZ ;  /* 0x00f5138f0a087825 */ /* 0x000fc800078e00ff */
[----:B------:R-:W-:Y:S02]  /*cc330*/  IMAD.IADD R115, R39, 0x1, R115 ;  /* 0x0000000127737824 */ /* 0x000fe400078e0273 */
[----:B------:R-:W-:Y:S01]  /*cc340*/  IMAD.X R13, RZ, RZ, RZ, P5 ;  /* 0x000000ffff0d7224 */ /* 0x000fe200028e06ff */
[----:B------:R-:W-:Y:S01]  /*cc350*/  IADD3 RZ, P5, PT, R34, R9, RZ ;  /* 0x0000000922ff7210 */ /* 0x000fe20007fbe0ff */
[----:B------:R-:W-:Y:S01]  /*cc360*/  IMAD.IADD R34, R41, 0x1, R137 ;  /* 0x0000000129227824 */ /* 0x000fe200078e0289 */
[----:B------:R-:W-:Y:S01]  /*cc370*/  IADD3.X R41, P2, PT, R86, R115, RZ, P2, !PT ;  /* 0x0000007356297210 */ /* 0x000fe2000175e4ff */
[----:B------:R-:W-:-:S03]  /*cc380*/  IMAD.WIDE.U32 R62, R12, 0x17c510ea, R62 ;  /* 0x17c510ea0c3e7825 */ /* 0x000fc600078e003e */
[----:B------:R-:W-:Y:S01]  /*cc390*/  IADD3.X RZ, P1, PT, R133, R34, RZ, P1, !PT ;  /* 0x0000002285ff7210 */ /* 0x000fe20000f3e4ff */
[----:B------:R-:W-:-:S04]  /*cc3a0*/  IMAD.WIDE.U32 R64, R125, 0x6ca1493b, RZ ;  /* 0x6ca1493b7d407825 */ /* 0x000fc800078e00ff */
[----:B------:R-:W-:Y:S01]  /*cc3b0*/  IMAD.IADD R115, R120, 0x1, R119 ;  /* 0x0000000178737824 */ /* 0x000fe200078e0277 */
[----:B------:R-:W-:Y:S01]  /*cc3c0*/  IADD3.X R119, P2, PT, RZ, RZ, RZ, P2, !PT ;  /* 0x000000ffff777210 */ /* 0x000fe2000175e4ff */
[----:B------:R-:W-:Y:S02]  /*cc3d0*/  IMAD.MOV.U32 R12, RZ, RZ, R35 ;  /* 0x000000ffff0c7224 */ /* 0x000fe400078e0023 */
[----:B------:R-:W-:Y:S02]  /*cc3e0*/  IMAD R110, R10, -0x39c4fa40, R64 ;  /* 0xc63b05c00a6e7824 */ /* 0x000fe400078e0240 */
[----:B------:R-:W-:-:S04]  /*cc3f0*/  IMAD.WIDE.U32.X R12, R125, 0x1a22d9f3, R12, P5 ;  /* 0x1a22d9f37d0c7825 */ /* 0x000fc800028e040c */
[----:B------:R-:W-:-:S04]  /*cc400*/  IMAD.WIDE.U32 R64, P5, R10, -0x39c4fa40, R64 ;  /* 0xc63b05c00a407825 */ /* 0x000fc800078a0040 */
[----:B------:R-:W-:Y:S01]  /*cc410*/  IMAD.X R127, RZ, RZ, RZ, P2 ;  /* 0x000000ffff7f7224 */ /* 0x000fe200010e06ff */
[----:B------:R-:W-:Y:S01]  /*cc420*/  IADD3 RZ, P2, PT, R40, R118, RZ ;  /* 0x0000007628ff7210 */ /* 0x000fe20007f5e0ff */
[----:B------:R-:W-:Y:S01]  /*cc430*/  IMAD.WIDE.U32 R14, R10, 0x6ca1493b, RZ ;  /* 0x6ca1493b0a0e7825 */ /* 0x000fe200078e00ff */
[----:B------:R-:W-:Y:S02]  /*cc440*/  IADD3.X R39, PT, PT, RZ, RZ, RZ, P5, !PT ;  /* 0x000000ffff277210 */ /* 0x000fe40002ffe4ff */
[----:B------:R-:W-:Y:S01]  /*cc450*/  IADD3.X RZ, P2, PT, R41, R115, RZ, P2, !PT ;  /* 0x0000007329ff7210 */ /* 0x000fe2000175e4ff */
[----:B------:R-:W-:Y:S01]  /*cc460*/  IMAD.WIDE.U32 R34, R125, 0x17c510ea, RZ ;  /* 0x17c510ea7d227825 */ /* 0x000fe200078e00ff */
[----:B------:R-:W-:Y:S02]  /*cc470*/  IADD3 RZ, P5, PT, R64, R15, RZ ;  /* 0x0000000f40ff7210 */ /* 0x000fe40007fbe0ff */
[----:B------:R-:W-:Y:S01]  /*cc480*/  IADD3.X R115, P1, PT, RZ, R74, RZ, P1, !PT ;  /* 0x0000004aff737210 */ /* 0x000fe20000f3e4ff */
[----:B------:R-:W-:Y:S01]  /*cc490*/  IMAD.MOV.U32 R38, RZ, RZ, R65 ;  /* 0x000000ffff267224 */ /* 0x000fe200078e0041 */
[----:B------:R-:W-:Y:S01]  /*cc4a0*/  IADD3.X R119, P2, PT, R119, R92, RZ, P2, !PT ;  /* 0x0000005c77777210 */ /* 0x000fe2000175e4ff */
[----:B------:R-:W-:Y:S01]  /*cc4b0*/  IMAD.WIDE.U32 R58, R6, -0x45f6b800, R58 ;  /* 0xba094800063a7825 */ /* 0x000fe200078e003a */
[----:B------:R-:W-:-:S02]  /*cc4c0*/  IADD3.X R74, P1, PT, RZ, R75, RZ, P1, !PT ;  /* 0x0000004bff4a7210 */ /* 0x000fc40000f3e4ff */
[----:B------:R-:W-:Y:S01]  /*cc4d0*/  IADD3.X R92, P2, PT, R127, R93, RZ, P2, !PT ;  /* 0x0000005d7f5c7210 */ /* 0x000fe2000175e4ff */
[C---:B------:R-:W-:Y:S01]  /*cc4e0*/  IMAD R112, R10.reuse, 0x1ae3a46, R34 ;  /* 0x01ae3a460a707824 */ /* 0x040fe200078e0222 */
[----:B------:R-:W-:Y:S01]  /*cc4f0*/  IADD3.X R58, P1, PT, R115, R58, RZ, P1, !PT ;  /* 0x0000003a733a7210 */ /* 0x000fe20000f3e4ff */
[----:B------:R-:W-:Y:S01]  /*cc500*/  IMAD.WIDE.U32.X R38, R125, -0x39c4fa40, R38, P5 ;  /* 0xc63b05c07d267825 */ /* 0x000fe200028e0426 */
[----:B------:R-:W-:Y:S02]  /*cc510*/  IADD3.X R62, P2, PT, R119, R62, RZ, P2, !PT ;  /* 0x0000003e773e7210 */ /* 0x000fe4000175e4ff */
[----:B------:R-:W-:Y:S01]  /*cc520*/  IADD3 R119, PT, PT, R121, R61, RZ ;  /* 0x0000003d79777210 */ /* 0x000fe20007ffe0ff */
[----:B------:R-:W-:Y:S01]  /*cc530*/  IMAD.WIDE.U32 R34, P5, R10, 0x1ae3a46, R34 ;  /* 0x01ae3a460a227825 */ /* 0x000fe200078a0022 */
[----:B------:R-:W-:-:S03]  /*cc540*/  IADD3.X R75, P3, PT, R129, R126, RZ, P3, !PT ;  /* 0x0000007e814b7210 */ /* 0x000fc60001f7e4ff */
[----:B------:R-:W-:Y:S01]  /*cc550*/  IMAD.WIDE.U32 R64, R10, 0x17c510ea, RZ ;  /* 0x17c510ea0a407825 */ /* 0x000fe200078e00ff */
[----:B------:R-:W-:-:S03]  /*cc560*/  IADD3.X R117, P3, PT, R128, R117, RZ, P3, !PT ;  /* 0x0000007580757210 */ /* 0x000fc60001f7e4ff */
[----:B------:R-:W-:Y:S02]  /*cc570*/  IMAD.IADD R7, R59, 0x1, R7 ;  /* 0x000000013b077824 */ /* 0x000fe400078e0207 */
[----:B------:R-:W-:Y:S01]  /*cc580*/  IMAD.X R87, RZ, RZ, RZ, P5 ;  /* 0x000000ffff577224 */ /* 0x000fe200028e06ff */
[----:B------:R-:W-:Y:S01]  /*cc590*/  IADD3 RZ, P5, PT, R34, R65, RZ ;  /* 0x0000004122ff7210 */ /* 0x000fe20007fbe0ff */
[----:B------:R-:W-:Y:S01]  /*cc5a0*/  IMAD.IADD R63, R63, 0x1, R122 ;  /* 0x000000013f3f7824 */ /* 0x000fe200078e027a */
[----:B------:R-:W-:Y:S01]  /*cc5b0*/  IADD3.X R59, P1, PT, R74, R7, RZ, P1, !PT ;  /* 0x000000074a3b7210 */ /* 0x000fe20000f3e4ff */
[----:B------:R-:W-:Y:S02]  /*cc5c0*/  IMAD.MOV.U32 R86, RZ, RZ, R35 ;  /* 0x000000ffff567224 */ /* 0x000fe400078e0023 */
[----:B------:R-:W-:Y:S01]  /*cc5d0*/  IMAD.WIDE.U32 R94, R210, R208, R94 ;  /* 0x000000d0d25e7225 */ /* 0x000fe200078e005e */
[----:B------:R-:W-:-:S03]  /*cc5e0*/  IADD3.X R63, P2, PT, R92, R63, RZ, P2, !PT ;  /* 0x0000003f5c3f7210 */ /* 0x000fc6000175e4ff */
[----:B------:R-:W-:Y:S01]  /*cc5f0*/  IMAD.WIDE.U32.X R86, R125, 0x1ae3a46, R86, P5 ;  /* 0x01ae3a467d567825 */ /* 0x000fe200028e0456 */
[----:B------:R-:W-:Y:S02]  /*cc600*/  IADD3.X R7, P5, PT, RZ, RZ, RZ, P1, !PT ;  /* 0x000000ffff077210 */ /* 0x000fe40000fbe4ff */
[----:B------:R-:W-:Y:S01]  /*cc610*/  IADD3 RZ, P1, PT, R58, R60, RZ ;  /* 0x0000003c3aff7210 */ /* 0x000fe20007f3e0ff */
[----:B------:R-:W-:Y:S01]  /*cc620*/  IMAD.WIDE.U32.X R32, R209, R209, R32, P4 ;  /* 0x000000d1d1207225 */ /* 0x000fe200020e0420 */
[----:B------:R-:W-:Y:S02]  /*cc630*/  IADD3.X R93, P4, PT, RZ, RZ, RZ, P2, !PT ;  /* 0x000000ffff5d7210 */ /* 0x000fe4000179e4ff */
[----:B------:R-:W-:Y:S01]  /*cc640*/  IADD3.X RZ, P1, PT, R59, R119, RZ, P1, !PT ;  /* 0x000000773bff7210 */ /* 0x000fe20000f3e4ff */
[----:B------:R-:W-:Y:S01]  /*cc650*/  IMAD.IADD R96, R95, 0x1, R96 ;  /* 0x000000015f607824 */ /* 0x000fe200078e0260 */
[----:B------:R-:W-:Y:S01]  /*cc660*/  SHF.L.W.U32.HI R35, R135, 0x1, R94 ;  /* 0x0000000187237819 */ /* 0x000fe20000010e5e */
[----:B------:R-:W-:Y:S01]  /*cc670*/  IMAD.IADD R119, R123, 0x1, R71 ;  /* 0x000000017b777824 */ /* 0x000fe200078e0247 */
[----:B------:R-:W-:Y:S01]  /*cc680*/  IADD3.X R115, P2, PT, R75, R114, RZ, P3, !PT ;  /* 0x000000724b737210 */ /* 0x000fe20001f5e4ff */
[----:B------:R-:W-:Y:S01]  /*cc690*/  IMAD.X R71, RZ, RZ, RZ, P4 ;  /* 0x000000ffff477224 */ /* 0x000fe200020e06ff */
[----:B------:R-:W-:Y:S01]  /*cc6a0*/  IADD3 RZ, P4, PT, R62, R70, RZ ;  /* 0x000000463eff7210 */ /* 0x000fe20007f9e0ff */
[----:B------:R-:W-:Y:S01]  /*cc6b0*/  IMAD.X R61, RZ, RZ, RZ, P5 ;  /* 0x000000ffff3d7224 */ /* 0x000fe200028e06ff */
[----:B------:R-:W-:Y:S01]  /*cc6c0*/  IADD3.X R74, P5, PT, R35, R32, RZ, P0, !PT ;  /* 0x00000020234a7210 */ /* 0x000fe200007be4ff */
[----:B------:R-:W-:Y:S01]  /*cc6d0*/  IMAD.WIDE.U32 R40, R6, 0xf5138f, R40 ;  /* 0x00f5138f06287825 */ /* 0x000fe200078e0028 */
[----:B------:R-:W-:-:S02]  /*cc6e0*/  SHF.L.W.U32.HI R95, R94, 0x1, R96 ;  /* 0x000000015e5f7819 */ /* 0x000fc40000010e60 */
        /* <DEDUP_REMOVED lines=15> */
[----:B------:R-:W-:Y:S01]  /*cc7e0*/  IMAD R117, R58, -0x7af74001, -R121 ;  /* 0x8508bfff3a757824 */ /* 0x000fe200078e0a79 */
[----:B------:R-:W-:Y:S01]  /*cc7f0*/  IADD3 RZ, P3, PT, R40, R30, RZ ;  /* 0x0000001e28ff7210 */ /* 0x000fe20007f7e0ff */
[----:B------:R-:W-:Y:S01]  /*cc800*/  IMAD.WIDE.U32 R30, R58, -0x1, RZ ;  /* 0xffffffff3a1e7825 */ /* 0x000fe200078e00ff */
[----:B------:R-:W-:Y:S02]  /*cc810*/  IADD3.X R89, P2, PT, RZ, R89, RZ, P2, !PT ;  /* 0x00000059ff597210 */ /* 0x000fe4000175e4ff */
[----:B------:R-:W-:Y:S01]  /*cc820*/  IADD3.X R41, P4, PT, R88, R33, RZ, P4, !PT ;  /* 0x0000002158297210 */ /* 0x000fe2000279e4ff */
[----:B------:R-:W-:Y:S01]  /*cc830*/  IMAD.IADD R15, R110, 0x1, R15 ;  /* 0x000000016e0f7824 */ /* 0x000fe200078e020f */
[----:B------:R-:W-:Y:S01]  /*cc840*/  IADD3.X R34, P0, PT, R34, R115, RZ, P0, !PT ;  /* 0x0000007322227210 */ /* 0x000fe2000071e4ff */
[----:B------:R-:W-:Y:S01]  /*cc850*/  IMAD.WIDE.U32 R32, R30, 0x1, RZ ;  /* 0x000000011e207825 */ /* 0x000fe200078e00ff */
[----:B------:R-:W-:-:S02]  /*cc860*/  IADD3.X R125, PT, PT, RZ, RZ, RZ, P2, P5 ;  /* 0x000000ffff7d7210 */ /* 0x000fc400017ea4ff */
[----:B------:R-:W-:Y:S02]  /*cc870*/  IADD3.X R7, P2, PT, RZ, RZ, RZ, P4, !PT ;  /* 0x000000ffff077210 */ /* 0x000fe4000275e4ff */
[----:B------:R-:W-:Y:S02]  /*cc880*/  IADD3 RZ, P4, PT, R34, R68, RZ ;  /* 0x0000004422ff7210 */ /* 0x000fe40007f9e0ff */
[----:B------:R-:W-:Y:S01]  /*cc890*/  IADD3.X R35, P0, PT, R66, R35, RZ, P0, !PT ;  /* 0x0000002342237210 */ /* 0x000fe2000071e4ff */
[----:B------:R-:W-:Y:S01]  /*cc8a0*/  IMAD.X R61, RZ, RZ, RZ, P2 ;  /* 0x000000ffff3d7224 */ /* 0x000fe200010e06ff */
[----:B------:R-:W-:Y:S01]  /*cc8b0*/  IADD3 R117, PT, PT, R31, R117, RZ ;  /* 0x000000751f757210 */ /* 0x000fe20007ffe0ff */
[----:B------:R-:W-:Y:S01]  /*cc8c0*/  IMAD.IADD R66, R63, 0x1, R123 ;  /* 0x000000013f427824 */ /* 0x000fe200078e027b */
[----:B------:R-:W-:Y:S01]  /*cc8d0*/  IADD3.X RZ, P5, PT, R41, R67, RZ, P3, !PT ;  /* 0x0000004329ff7210 */ /* 0x000fe20001fbe4ff */
[----:B------:R-:W-:Y:S01]  /*cc8e0*/  IMAD.WIDE.U32 R40, R10, -0x45f6b800, R40 ;  /* 0xba0948000a287825 */ /* 0x000fe200078e0028 */
[----:B------:R-:W-:-:S02]  /*cc8f0*/  IADD3 RZ, P2, PT, R58, R32, RZ ;  /* 0x000000203aff7210 */ /* 0x000fc40007f5e0ff */
[----:B------:R-:W-:Y:S01]  /*cc900*/  IADD3.X RZ, P3, PT, R35, R59, RZ, P4, !PT ;  /* 0x0000003b23ff7210 */ /* 0x000fe2000277e4ff */
[----:B------:R-:W-:Y:S01]  /*cc910*/  IMAD.WIDE.U32 R58, R117, 0x1, RZ ;  /* 0x00000001753a7825 */ /* 0x000fe200078e00ff */
[----:B------:R-:W-:Y:S02]  /*cc920*/  IADD3.X R67, P0, PT, RZ, RZ, RZ, P0, !PT ;  /* 0x000000ffff437210 */ /* 0x000fe4000071e4ff */
[----:B------:R-:W-:Y:S01]  /*cc930*/  IADD3.X R31, P4, PT, R7, R56, RZ, P5, !PT ;  /* 0x00000038071f7210 */ /* 0x000fe20002f9e4ff */
[----:B------:R-:W-:Y:S01]  /*cc940*/  IMAD.WIDE.U32 R6, R6, 0x17c510ea, R34 ;  /* 0x17c510ea06067825 */ /* 0x000fe200078e0022 */
[----:B------:R-:W-:Y:S02]  /*cc950*/  IADD3.X R88, P3, PT, R67, R36, RZ, P3, !PT ;  /* 0x0000002443587210 */ /* 0x000fe40001f7e4ff */
[----:B------:R-:W-:Y:S01]  /*cc960*/  IADD3.X R35, P4, PT, R61, R57, RZ, P4, !PT ;  /* 0x000000393d237210 */ /* 0x000fe2000279e4ff */
[C-C-:B------:R-:W-:Y:S02]  /*cc970*/  IMAD R32, R30.reuse, -0x7af74000, R58.reuse ;  /* 0x8508c0001e207824 */ /* 0x140fe400078e023a */
[----:B------:R-:W-:Y:S01]  /*cc980*/  IMAD.X R69, RZ, RZ, RZ, P0 ;  /* 0x000000ffff457224 */ /* 0x000fe200000e06ff */
[----:B------:R-:W-:Y:S01]  /*cc990*/  IADD3.X R34, P4, PT, R31, R62, RZ, P4, !PT ;  /* 0x0000003e1f227210 */ /* 0x000fe2000279e4ff */
[----:B------:R-:W-:-:S03]  /*cc9a0*/  IMAD.WIDE.U32 R58, P0, R30, -0x7af74000, R58 ;  /* 0x8508c0001e3a7825 */ /* 0x000fc6000780003a */
[----:B------:R-:W-:Y:S01]  /*cc9b0*/  IADD3.X R92, P3, PT, R69, R37, RZ, P3, !PT ;  /* 0x00000025455c7210 */ /* 0x000fe20001f7e4ff */
[----:B------:R-:W-:Y:S01]  /*cc9c0*/  IMAD.WIDE.U32 R60, R117, 0x30000000, RZ ;  /* 0x30000000753c7825 */ /* 0x000fe200078e00ff */
[----:B------:R-:W-:Y:S02]  /*cc9d0*/  IADD3 RZ, P5, PT, R33, R58, RZ ;  /* 0x0000003a21ff7210 */ /* 0x000fe40007fbe0ff */
[----:B------:R-:W-:Y:S01]  /*cc9e0*/  IADD3.X R35, P4, PT, R35, R66, RZ, P4, !PT ;  /* 0x0000004223237210 */ /* 0x000fe2000279e4ff */
[----:B------:R-:W-:Y:S01]  /*cc9f0*/  IMAD.IADD R56, R33, 0x1, R32 ;  /* 0x0000000121387824 */ /* 0x000fe200078e0220 */
[----:B------:R-:W-:Y:S01]  /*cca00*/  IADD3.X R88, P3, PT, R88, R89, RZ, P3, !PT ;  /* 0x0000005958587210 */ /* 0x000fe20001f7e4ff */
[C-C-:B------:R-:W-:Y:S01]  /*cca10*/  IMAD R115, R30.reuse, 0x170b5d44, R60.reuse ;  /* 0x170b5d441e737824 */ /* 0x140fe200078e023c */
[----:B------:R-:W-:Y:S01]  /*cca20*/  IADD3.X R71, P4, PT, RZ, RZ, RZ, P4, !PT ;  /* 0x000000ffff477210 */ /* 0x000fe2000279e4ff */
[----:B------:R-:W-:Y:S01]  /*cca30*/  IMAD.X R57, RZ, RZ, RZ, P0 ;  /* 0x000000ffff397224 */ /* 0x000fe200000e06ff */
[----:B------:R-:W-:Y:S01]  /*cca40*/  IADD3.X RZ, P2, PT, R121, R56, RZ, P2, !PT ;  /* 0x0000003879ff7210 */ /* 0x000fe2000175e4ff */
[----:B------:R-:W-:Y:S01]  /*cca50*/  IMAD.WIDE.U32 R60, P0, R30, 0x170b5d44, R60 ;  /* 0x170b5d441e3c7825 */ /* 0x000fe2000780003c */
[----:B------:R-:W-:-:S03]  /*cca60*/  IADD3.X R92, P3, PT, R92, R125, RZ, P3, !PT ;  /* 0x0000007d5c5c7210 */ /* 0x000fc60001f7e4ff */
[----:B------:R-:W-:-:S04]  /*cca70*/  IMAD.WIDE.U32 R32, R30, 0x30000000, RZ ;  /* 0x300000001e207825 */ /* 0x000fc800078e00ff */
[----:B------:R-:W-:Y:S01]  /*cca80*/  IMAD.X R37, RZ, RZ, RZ, P0 ;  /* 0x000000ffff257224 */ /* 0x000fe200000e06ff */
[----:B------:R-:W-:Y:S01]  /*cca90*/  IADD3 RZ, P0, PT, R60, R33, RZ ;  /* 0x000000213cff7210 */ /* 0x000fe20007f1e0ff */
[----:B------:R-:W-:Y:S02]  /*ccaa0*/  IMAD.MOV.U32 R36, RZ, RZ, R61 ;  /* 0x000000ffff247224 */ /* 0x000fe400078e003d */
[----:B------:R-:W-:Y:S02]  /*ccab0*/  IMAD.MOV.U32 R56, RZ, RZ, R59 ;  /* 0x000000ffff387224 */ /* 0x000fe400078e003b */
[----:B------:R-:W-:Y:S02]  /*ccac0*/  IMAD.IADD R31, R90, 0x1, R9 ;  /* 0x000000015a1f7824 */ /* 0x000fe400078e0209 */
[----:B------:R-:W-:Y:S01]  /*ccad0*/  IMAD.WIDE.U32.X R36, R117, 0x170b5d44, R36, P0 ;  /* 0x170b5d4475247825 */ /* 0x000fe200000e0424 */
[----:B------:R-:W-:-:S03]  /*ccae0*/  IADD3 RZ, P0, PT, R34, R8, RZ ;  /* 0x0000000822ff7210 */ /* 0x000fc60007f1e0ff */
[----:B------:R-:W-:Y:S01]  /*ccaf0*/  IMAD.WIDE.U32.X R62, R117, -0x7af74000, R56, P5 ;  /* 0x8508c000753e7825 */ /* 0x000fe200028e0438 */
[----:B------:R-:W-:-:S03]  /*ccb00*/  IADD3.X RZ, P0, PT, R35, R31, RZ, P0, !PT ;  /* 0x0000001f23ff7210 */ /* 0x000fc6000071e4ff */
[----:B------:R-:W-:Y:S01]  /*ccb10*/  IMAD.WIDE.U32 R58, R117, -0x45f6b800, RZ ;  /* 0xba094800753a7825 */ /* 0x000fe200078e00ff */
[----:B------:R-:W-:Y:S02]  /*ccb20*/  IADD3.X R31, P2, PT, RZ, R62, RZ, P2, !PT ;  /* 0x0000003eff1f7210 */ /* 0x000fe4000175e4ff */
[----:B------:R-:W-:Y:S01]  /*ccb30*/  IADD3.X R71, P0, PT, R71, R12, RZ, P0, !PT ;  /* 0x0000000c47477210 */ /* 0x000fe2000071e4ff */
[----:B------:R-:W-:Y:S01]  /*ccb40*/  IMAD.X R69, RZ, RZ, RZ, P4 ;  /* 0x000000ffff457224 */ /* 0x000fe200020e06ff */
[----:B------:R-:W-:Y:S01]  /*ccb50*/  IADD3.X R62, P2, PT, RZ, R63, RZ, P2, !PT ;  /* 0x0000003fff3e7210 */ /* 0x000fe2000175e4ff */
[----:B------:R-:W-:-:S03]  /*ccb60*/  IMAD.WIDE.U32 R56, P5, R30, 0x1ef3622f, R58 ;  /* 0x1ef3622f1e387825 */ /* 0x000fc600078a003a */
[----:B------:R-:W-:Y:S01]  /*ccb70*/  IADD3.X R63, P0, PT, R69, R13, RZ, P0, !PT ;  /* 0x0000000d453f7210 */ /* 0x000fe2000071e4ff */
[----:B------:R-:W-:Y:S01]  /*ccb80*/  IMAD.WIDE.U32 R8, R30, -0x45f6b800, RZ ;  /* 0xba0948001e087825 */ /* 0x000fe200078e00ff */
[----:B------:R-:W-:Y:S02]  /*ccb90*/  IADD3.X R12, P2, PT, R31, R40, RZ, P2, !PT ;  /* 0x000000281f0c7210 */ /* 0x000fe4000175e4ff */
[----:B------:R-:W-:Y:S01]  /*ccba0*/  IADD3.X R6, P0, PT, R71, R6, RZ, P0, !PT ;  /* 0x0000000647067210 */ /* 0x000fe2000071e4ff */
[----:B------:R-:W-:Y:S01]  /*ccbb0*/  IMAD.WIDE.U32 R66, R117, 0xf5138f, RZ ;  /* 0x00f5138f75427825 */ /* 0x000fe200078e00ff */
[----:B------:R-:W-:Y:S02]  /*ccbc0*/  IADD3.X R61, PT, PT, RZ, RZ, RZ, P5, !PT ;  /* 0x000000ffff3d7210 */ /* 0x000fe40002ffe4ff */
[----:B------:R-:W-:Y:S01]  /*ccbd0*/  IADD3 RZ, P4, PT, R56, R9, RZ ;  /* 0x0000000938ff7210 */ /* 0x000fe20007f9e0ff */
[----:B------:R-:W-:Y:S02]  /*ccbe0*/  IMAD.IADD R91, R41, 0x1, R91 ;  /* 0x00000001295b7824 */ /* 0x000fe400078e025b */
[----:B------:R-:W-:-:S02]  /*ccbf0*/  IMAD.IADD R124, R7, 0x1, R124 ;  /* 0x00000001077c7824 */ /* 0x000fc400078e027c */
[----:B------:R-:W-:Y:S01]  /*ccc00*/  IMAD.WIDE.U32 R68, R117, 0x6ca1493b, RZ ;  /* 0x6ca1493b75447825 */ /* 0x000fe200078e00ff */
[----:B------:R-:W-:Y:S02]  /*ccc10*/  IADD3.X R13, P2, PT, R62, R91, RZ, P2, !PT ;  /* 0x0000005b3e0d7210 */ /* 0x000fe4000175e4ff */
[----:B------:R-:W-:Y:S01]  /*ccc20*/  IADD3.X R7, P0, PT, R63, R124, RZ, P0, !PT ;  /* 0x0000007c3f077210 */ /* 0x000fe2000071e4ff */
[C---:B------:R-:W-:Y:S01]  /*ccc30*/  IMAD R95, R30.reuse, 0x1ef3622f, R58 ;  /* 0x1ef3622f1e5f7824 */ /* 0x040fe200078e023a */
[----:B------:R-:W-:Y:S01]  /*ccc40*/  IADD3.X R91, P2, PT, RZ, RZ, RZ, P2, !PT ;  /* 0x000000ffff5b7210 */ /* 0x000fe2000175e4ff */
[C-C-:B------:R-:W-:Y:S01]  /*ccc50*/  IMAD R93, R30.reuse, 0x1a22d9f3, R66.reuse ;  /* 0x1a22d9f31e5d7824 */ /* 0x140fe200078e0242 */
[----:B------:R-:W-:Y:S01]  /*ccc60*/  IADD3.X R121, P0, PT, RZ, RZ, RZ, P0, !PT ;  /* 0x000000ffff797210 */ /* 0x000fe2000071e4ff */
[----:B------:R-:W-:Y:S02]  /*ccc70*/  IMAD.MOV.U32 R60, RZ, RZ, R57 ;  /* 0x000000ffff3c7224 */ /* 0x000fe400078e0039 */
[----:B------:R-:W-:-:S04]  /*ccc80*/  IMAD.WIDE.U32 R66, P5, R30, 0x1a22d9f3, R66 ;  /* 0x1a22d9f31e427825 */ /* 0x000fc800078a0042 */
[----:B------:R-:W-:-:S04]  /*ccc90*/  IMAD.WIDE.U32 R58, R30, 0xf5138f, RZ ;  /* 0x00f5138f1e3a7825 */ /* 0x000fc800078e00ff */
[----:B------:R-:W-:Y:S02]  /*ccca0*/  IMAD R89, R30, -0x39c4fa40, R68 ;  /* 0xc63b05c01e597824 */ /* 0x000fe400078e0244 */
[----:B------:R-:W-:-:S04]  /*cccb0*/  IMAD.WIDE.U32.X R40, R117, 0x1ef3622f, R60, P4 ;  /* 0x1ef3622f75287825 */ /* 0x000fc800020e043c */
[----:B------:R-:W-:Y:S01]  /*cccc0*/  IMAD.X R57, RZ, RZ, RZ, P5 ;  /* 0x000000ffff397224 */ /* 0x000fe200028e06ff */
[----:B------:R-:W-:Y:S01]  /*cccd0*/  IADD3 RZ, P5, PT, R66, R59, RZ ;  /* 0x0000003b42ff7210 */ /* 0x000fe20007fbe0ff */
[----:B------:R-:W-:-:S04]  /*ccce0*/  IMAD.WIDE.U32 R68, P4, R30, -0x39c4fa40, R68 ;  /* 0xc63b05c01e447825 */ /* 0x000fc80007880044 */
[----:B------:R-:W-:Y:S01]  /*cccf0*/  IMAD.WIDE.U32 R60, R30, 0x6ca1493b, RZ ;  /* 0x6ca1493b1e3c7825 */ /* 0x000fe200078e00ff */
[----:B------:R-:W-:-:S03]  /*ccd00*/  MOV R62, R69 ;  /* 0x00000045003e7202 */ /* 0x000fc60000000f00 */
[----:B------:R-:W-:Y:S02]  /*ccd10*/  IMAD.MOV.U32 R56, RZ, RZ, R67 ;  /* 0x000000ffff387224 */ /* 0x000fe400078e0043 */
[----:B------:R-:W-:-:S04]  /*ccd20*/  IMAD.WIDE.U32 R66, R117, 0x17c510ea, RZ ;  /* 0x17c510ea75427825 */ /* 0x000fc800078e00ff */
[----:B------:R-:W-:Y:S01]  /*ccd30*/  IMAD.X R119, RZ, RZ, RZ, P2 ;  /* 0x000000ffff777224 */ /* 0x000fe200010e06ff */
[----:B------:R-:W-:Y:S01]  /*ccd40*/  IADD3 RZ, P2, PT, R68, R61, RZ ;  /* 0x0000003d44ff7210 */ /* 0x000fe20007f5e0ff */
[----:B------:R-:W-:Y:S02]  /*ccd50*/  IMAD.IADD R123, R115, 0x1, R33 ;  /* 0x00000001737b7824 */ /* 0x000fe400078e0221 */
[----:B------:R-:W-:Y:S01]  /*ccd60*/  IMAD.X R33, RZ, RZ, RZ, P0 ;  /* 0x000000ffff217224 */ /* 0x000fe200000e06ff */
[----:B------:R-:W-:Y:S01]  /*ccd70*/  IADD3 RZ, P0, PT, R12, R32, RZ ;  /* 0x000000200cff7210 */ /* 0x000fe20007f1e0ff */
[----:B------:R-:W-:Y:S02]  /*ccd80*/  IMAD.X R63, RZ, RZ, RZ, P4 ;  /* 0x000000ffff3f7224 */ /* 0x000fe400020e06ff */
[C-C-:B------:R-:W-:Y:S01]  /*ccd90*/  IMAD R31, R30.reuse, 0x1ae3a46, R66.reuse ;  /* 0x01ae3a461e1f7824 */ /* 0x140fe200078e0242 */
[----:B------:R-:W-:Y:S01]  /*ccda0*/  IADD3.X RZ, P0, PT, R13, R123, RZ, P0, !PT ;  /* 0x0000007b0dff7210 */ /* 0x000fe2000071e4ff */
[----:B------:R-:W-:-:S04]  /*ccdb0*/  IMAD.WIDE.U32 R66, P4, R30, 0x1ae3a46, R66 ;  /* 0x01ae3a461e427825 */ /* 0x000fc80007880042 */
[----:B------:R-:W-:-:S04]  /*ccdc0*/  IMAD.WIDE.U32 R68, R30, 0x17c510ea, RZ ;  /* 0x17c510ea1e447825 */ /* 0x000fc800078e00ff */
[----:B------:R-:W-:Y:S01]  /*ccdd0*/  IMAD.WIDE.U32.X R62, R117, -0x39c4fa40, R62, P2 ;  /* 0xc63b05c0753e7825 */ /* 0x000fe200010e043e */
[----:B------:R-:W-:-:S03]  /*ccde0*/  IADD3 RZ, P2, PT, R6, R14, RZ ;  /* 0x0000000e06ff7210 */ /* 0x000fc60007f5e0ff */
[----:B------:R-:W-:Y:S01]  /*ccdf0*/  IMAD.X R71, RZ, RZ, RZ, P4 ;  /* 0x000000ffff477224 */ /* 0x000fe200020e06ff */
[----:B------:R-:W-:Y:S01]  /*cce00*/  IADD3 RZ, P4, PT, R66, R69, RZ ;  /* 0x0000004542ff7210 */ /* 0x000fe20007f9e0ff */
[----:B------:R-:W-:Y:S01]  /*cce10*/  IMAD.MOV.U32 R70, RZ, RZ, R67 ;  /* 0x000000ffff467224 */ /* 0x000fe200078e0043 */
[----:B------:R-:W-:Y:S01]  /*cce20*/  IADD3.X RZ, P2, PT, R7, R15, RZ, P2, !PT ;  /* 0x0000000f07ff7210 */ /* 0x000fe2000175e4ff */
[----:B------:R-:W-:Y:S01]  /*cce30*/  IMAD.WIDE.U32.X R56, R117, 0x1a22d9f3, R56, P5 ;  /* 0x1a22d9f375387825 */ /* 0x000fe200028e0438 */
[----:B------:R-:W-:Y:S02]  /*cce40*/  IADD3.X R67, P5, PT, R88, R11, RZ, P3, !PT ;  /* 0x0000000b58437210 */ /* 0x000fe40001fbe4ff */
[----:B------:R-:W-:Y:S01]  /*cce50*/  IADD3.X R11, P0, PT, R91, R36, RZ, P0, !PT ;  /* 0x000000245b0b7210 */ /* 0x000fe2000071e4ff */
[----:B------:R-:W-:Y:S01]  /*cce60*/  IMAD.WIDE.U32 R34, R10, 0xf5138f, R34 ;  /* 0x00f5138f0a227825 */ /* 0x000fe200078e0022 */
[----:B------:R-:W-:Y:S02]  /*cce70*/  IADD3.X R111, P5, PT, R92, R111, RZ, P5, !PT ;  /* 0x0000006f5c6f7210 */ /* 0x000fe40002fbe4ff */
[----:B------:R-:W-:Y:S01]  /*cce80*/  IADD3.X R36, P0, PT, R119, R37, RZ, P0, !PT ;  /* 0x0000002577247210 */ /* 0x000fe2000071e4ff */
[----:B------:R-:W-:Y:S01]  /*cce90*/  IMAD.WIDE.U32.X R70, R117, 0x1ae3a46, R70, P4 ;  /* 0x01ae3a4675467825 */ /* 0x000fe200020e0446 */
[----:B------:R-:W-:-:S02]  /*ccea0*/  IADD3.X R32, P4, PT, R121, R38, RZ, P2, !PT ;  /* 0x0000002679207210 */ /* 0x000fc4000179e4ff */
        /* <DEDUP_REMOVED lines=10> */
[----:B------:R-:W-:Y:S01]  /*ccf50*/  IADD3.X R91, PT, PT, RZ, RZ, RZ, P5, P4 ;  /* 0x000000ffff5b7210 */ /* 0x000fe20002fe84ff */
[----:B------:R-:W-:Y:S01]  /*ccf60*/  IMAD.IADD R115, R13, 0x1, R115 ;  /* 0x000000010d737824 */ /* 0x000fe200078e0273 */
[----:B------:R-:W-:Y:S01]  /*ccf70*/  IADD3.X R37, P4, PT, RZ, RZ, RZ, P2, !PT ;  /* 0x000000ffff257210 */ /* 0x000fe2000179e4ff */
[----:B------:R-:W-:Y:S01]  /*ccf80*/  IMAD.WIDE.U32 R14, R8, 0x1, RZ ;  /* 0x00000001080e7825 */ /* 0x000fe200078e00ff */
[----:B------:R-:W-:Y:S02]  /*ccf90*/  IADD3.X R32, P0, PT, R32, R67, RZ, P0, !PT ;  /* 0x0000004320207210 */ /* 0x000fe4000071e4ff */
[----:B------:R-:W-:Y:S01]  /*ccfa0*/  IADD3.X RZ, P3, PT, R35, R117, RZ, P3, !PT ;  /* 0x0000007523ff7210 */ /* 0x000fe20001f7e4ff */
[----:B------:R-:W-:Y:S01]  /*ccfb0*/  IMAD R13, R12, -0x7af74001, -R115 ;  /* 0x8508bfff0c0d7824 */ /* 0x000fe200078e0a73 */
[----:B------:R-:W-:Y:S01]  /*ccfc0*/  IADD3.X R33, P0, PT, R38, R111, RZ, P0, !PT ;  /* 0x0000006f26217210 */ /* 0x000fe2000071e4ff */
[----:B------:R-:W-:Y:S01]  /*ccfd0*/  IMAD.X R39, RZ, RZ, RZ, P4 ;  /* 0x000000ffff277224 */ /* 0x000fe200020e06ff */
[----:B------:R-:W-:Y:S01]  /*ccfe0*/  IADD3 RZ, P4, PT, R12, R14, RZ ;  /* 0x0000000e0cff7210 */ /* 0x000fe20007f9e0ff */
[----:B------:R-:W-:Y:S01]  /*ccff0*/  IMAD.IADD R9, R9, 0x1, R13 ;  /* 0x0000000109097824 */ /* 0x000fe200078e020d */
[----:B------:R-:W-:Y:S01]  /*cd000*/  IADD3.X R67, P0, PT, RZ, RZ, RZ, P0, !PT ;  /* 0x000000ffff437210 */ /* 0x000fe2000071e4ff */
[----:B------:R-:W-:Y:S01]  /*cd010*/  IMAD.WIDE.U32 R6, R10, 0x6ca1493b, R6 ;  /* 0x6ca1493b0a067825 */ /* 0x000fe200078e0006 */
[----:B------:R-:W-:-:S02]  /*cd020*/  IADD3.X R37, P3, PT, R37, R40, RZ, P3, !PT ;  /* 0x0000002825257210 */ /* 0x000fc40001f7e4ff */
[----:B------:R-:W-:Y:S01]  /*cd030*/  IADD3 R11, PT, PT, R112, R65, RZ ;  /* 0x00000041700b7210 */ /* 0x000fe20007ffe0ff */
[----:B------:R-:W-:Y:S01]  /*cd040*/  IMAD.WIDE.U32 R12, R9, 0x1, RZ ;  /* 0x00000001090c7825 */ /* 0x000fe200078e00ff */
[----:B------:R-:W-:Y:S02]  /*cd050*/  IADD3.X R40, P3, PT, R39, R41, RZ, P3, !PT ;  /* 0x0000002927287210 */ /* 0x000fe40001f7e4ff */
[----:B------:R-:W-:Y:S01]  /*cd060*/  IADD3 RZ, P2, PT, R32, R64, RZ ;  /* 0x0000004020ff7210 */ /* 0x000fe20007f5e0ff */
[C-C-:B------:R-:W-:Y:S01]  /*cd070*/  IMAD R14, R8.reuse, -0x7af74000, R12.reuse ;  /* 0x8508c000080e7824 */ /* 0x140fe200078e020c */
[----:B------:R-:W-:Y:S01]  /*cd080*/  IADD3.X R6, P3, PT, R37, R6, RZ, P3, !PT ;  /* 0x0000000625067210 */ /* 0x000fe20001f7e4ff */
[----:B------:R-:W-:Y:S01]  /*cd090*/  IMAD.X R65, RZ, RZ, RZ, P0 ;  /* 0x000000ffff417224 */ /* 0x000fe200000e06ff */
[----:B------:R-:W-:Y:S01]  /*cd0a0*/  IADD3.X RZ, P2, PT, R33, R11, RZ, P2, !PT ;  /* 0x0000000b21ff7210 */ /* 0x000fe2000175e4ff */
[----:B------:R-:W-:-:S03]  /*cd0b0*/  IMAD.WIDE.U32 R12, P0, R8, -0x7af74000, R12 ;  /* 0x8508c000080c7825 */ /* 0x000fc6000780000c */
[----:B------:R-:W-:Y:S01]  /*cd0c0*/  IADD3.X R67, P2, PT, R67, R86, RZ, P2, !PT ;  /* 0x0000005643437210 */ /* 0x000fe2000175e4ff */
[C---:B------:R-:W-:Y:S01]  /*cd0d0*/  IMAD.IADD R14, R15.reuse, 0x1, R14 ;  /* 0x000000010f0e7824 */ /* 0x040fe200078e020e */
[----:B------:R-:W-:Y:S01]  /*cd0e0*/  IADD3 RZ, P5, PT, R15, R12, RZ ;  /* 0x0000000c0fff7210 */ /* 0x000fe20007fbe0ff */
[----:B------:R-:W-:Y:S01]  /*cd0f0*/  IMAD.IADD R7, R7, 0x1, R110 ;  /* 0x0000000107077824 */ /* 0x000fe200078e026e */
[----:B------:R-:W-:Y:S01]  /*cd100*/  IADD3.X R38, P2, PT, R65, R87, RZ, P2, !PT ;  /* 0x0000005741267210 */ /* 0x000fe2000175e4ff */
[----:B------:R-:W-:Y:S01]  /*cd110*/  IMAD.WIDE.U32 R36, R9, 0x30000000, RZ ;  /* 0x3000000009247825 */ /* 0x000fe200078e00ff */
[----:B------:R-:W-:Y:S02]  /*cd120*/  IADD3.X RZ, P4, PT, R115, R14, RZ, P4, !PT ;  /* 0x0000000e73ff7210 */ /* 0x000fe4000279e4ff */
[----:B------:R-:W-:Y:S01]  /*cd130*/  IADD3.X R7, P3, PT, R40, R7, RZ, P3, !PT ;  /* 0x0000000728077210 */ /* 0x000fe20001f7e4ff */
[----:B------:R-:W-:Y:S01]  /*cd140*/  IMAD.X R15, RZ, RZ, RZ, P0 ;  /* 0x000000ffff0f7224 */ /* 0x000fe200000e06ff */
[----:B------:R-:W-:Y:S01]  /*cd150*/  IADD3 RZ, P0, PT, R6, R58, RZ ;  /* 0x0000003a06ff7210 */ /* 0x000fe20007f1e0ff */
[----:B------:R-:W-:Y:S01]  /*cd160*/  IMAD.MOV.U32 R14, RZ, RZ, R13 ;  /* 0x000000ffff0e7224 */ /* 0x000fe200078e000d */
[----:B------:R-:W-:Y:S01]  /*cd170*/  IADD3.X R67, P2, PT, R67, R66, RZ, P2, !PT ;  /* 0x0000004243437210 */ /* 0x000fe2000175e4ff */
[----:B------:R-:W-:-:S03]  /*cd180*/  IMAD.WIDE.U32 R10, R10, 0x17c510ea, R32 ;  /* 0x17c510ea0a0a7825 */ /* 0x000fc600078e0020 */
[----:B------:R-:W-:Y:S01]  /*cd190*/  IADD3.X R38, P2, PT, R38, R91, RZ, P2, !PT ;  /* 0x0000005b26267210 */ /* 0x000fe2000175e4ff */
[----:B------:R-:W-:Y:S01]  /*cd1a0*/  IMAD.IADD R33, R93, 0x1, R59 ;  /* 0x000000015d217824 */ /* 0x000fe200078e023b */
[----:B------:R-:W-:Y:S01]  /*cd1b0*/  IADD3.X R59, P3, PT, RZ, RZ, RZ, P3, !PT ;  /* 0x000000ffff3b7210 */ /* 0x000fe20001f7e4ff */
[----:B------:R-:W-:Y:S02]  /*cd1c0*/  IMAD R41, R8, 0x170b5d44, R36 ;  /* 0x170b5d4408297824 */ /* 0x000fe400078e0224 */
[----:B------:R-:W-:Y:S01]  /*cd1d0*/  IMAD.WIDE.U32.X R12, R9, -0x7af74000, R14, P5 ;  /* 0x8508c000090c7825 */ /* 0x000fe200028e040e */
[----:B------:R-:W-:-:S03]  /*cd1e0*/  IADD3.X RZ, P0, PT, R7, R33, RZ, P0, !PT ;  /* 0x0000002107ff7210 */ /* 0x000fc6000071e4ff */
[----:B------:R-:W-:Y:S01]  /*cd1f0*/  IMAD.WIDE.U32 R36, P5, R8, 0x170b5d44, R36 ;  /* 0x170b5d4408247825 */ /* 0x000fe200078a0024 */
[----:B------:R-:W-:-:S03]  /*cd200*/  IADD3.X R59, P0, PT, R59, R56, RZ, P0, !PT ;  /* 0x000000383b3b7210 */ /* 0x000fc6000071e4ff */
[----:B------:R-:W-:Y:S01]  /*cd210*/  IMAD.WIDE.U32 R14, R8, 0x30000000, RZ ;  /* 0x30000000080e7825 */ /* 0x000fe200078e00ff */
[----:B------:R-:W-:Y:S02]  /*cd220*/  IADD3.X R33, PT, PT, RZ, RZ, RZ, P5, !PT ;  /* 0x000000ffff217210 */ /* 0x000fe40002ffe4ff */
[----:B------:R-:W-:Y:S01]  /*cd230*/  IADD3.X R39, P5, PT, RZ, R12, RZ, P4, !PT ;  /* 0x0000000cff277210 */ /* 0x000fe200027be4ff */
[----:B------:R-:W-:Y:S01]  /*cd240*/  IMAD.X R65, RZ, RZ, RZ, P3 ;  /* 0x000000ffff417224 */ /* 0x000fe200018e06ff */
[----:B------:R-:W-:Y:S01]  /*cd250*/  IADD3 RZ, P4, PT, R36, R15, RZ ;  /* 0x0000000f24ff7210 */ /* 0x000fe20007f9e0ff */
[----:B------:R-:W-:Y:S01]  /*cd260*/  IMAD.WIDE.U32 R34, R30, -0x45f6b800, R34 ;  /* 0xba0948001e227825 */ /* 0x000fe200078e0022 */
[----:B------:R-:W-:Y:S02]  /*cd270*/  IADD3.X R13, P5, PT, RZ, R13, RZ, P5, !PT ;  /* 0x0000000dff0d7210 */ /* 0x000fe40002fbe4ff */
[----:B------:R-:W-:Y:S01]  /*cd280*/  IADD3.X R56, P0, PT, R65, R57, RZ, P0, !PT ;  /* 0x0000003941387210 */ /* 0x000fe2000071e4ff */
[----:B------:R-:W-:Y:S01]  /*cd290*/  IMAD.IADD R36, R35, 0x1, R95 ;  /* 0x0000000123247824 */ /* 0x000fe200078e025f */
[----:B------:R-:W-:Y:S01]  /*cd2a0*/  IADD3.X R12, P5, PT, R39, R34, RZ, P5, !PT ;  /* 0x00000022270c7210 */ /* 0x000fe20002fbe4ff */
[----:B------:R-:W-:Y:S01]  /*cd2b0*/  IMAD.MOV.U32 R32, RZ, RZ, R37 ;  /* 0x000000ffff207224 */ /* 0x000fe200078e0025 */
        /* <DEDUP_REMOVED lines=15> */
[----:B------:R-:W-:Y:S01]  /*cd3b0*/  IMAD.WIDE.U32 R6, R30, 0xf5138f, R6 ;  /* 0x00f5138f1e067825 */ /* 0x000fe200078e0006 */
[----:B------:R-:W-:-:S02]  /*cd3c0*/  IADD3.X R39, P3, PT, RZ, RZ, RZ, P3, !PT ;  /* 0x000000ffff277210 */ /* 0x000fc40001f7e4ff */
[----:B------:R-:W-:Y:S01]  /*cd3d0*/  IADD3.X R36, P0, PT, R32, R33, RZ, P0, !PT ;  /* 0x0000002120247210 */ /* 0x000fe2000071e4ff */
[C-C-:B------:R-:W-:Y:S01]  /*cd3e0*/  IMAD R57, R8.reuse, 0x1ef3622f, R14.reuse ;  /* 0x1ef3622f08397824 */ /* 0x140fe200078e020e */
[----:B------:R-:W-:Y:S01]  /*cd3f0*/  IADD3 R93, PT, PT, R7, R93, RZ ;  /* 0x0000005d075d7210 */ /* 0x000fe20007ffe0ff */
[C---:B------:R-:W-:Y:S01]  /*cd400*/  IMAD.WIDE.U32 R14, P5, R8.reuse, 0x1ef3622f, R14 ;  /* 0x1ef3622f080e7825 */ /* 0x040fe200078a000e */
[----:B------:R-:W-:Y:S02]  /*cd410*/  IADD3.X R6, P0, PT, R37, R6, RZ, P0, !PT ;  /* 0x0000000625067210 */ /* 0x000fe4000071e4ff */
[----:B------:R-:W-:Y:S01]  /*cd420*/  IADD3.X R37, P4, PT, R39, R62, RZ, P4, !PT ;  /* 0x0000003e27257210 */ /* 0x000fe2000279e4ff */
[----:B------:R-:W-:Y:S01]  /*cd430*/  IMAD.WIDE.U32 R32, R8, -0x45f6b800, RZ ;  /* 0xba09480008207825 */ /* 0x000fe200078e00ff */
[----:B------:R-:W-:-:S03]  /*cd440*/  IADD3.X R7, P0, PT, R36, R93, RZ, P0, !PT ;  /* 0x0000005d24077210 */ /* 0x000fc6000071e4ff */
[----:B------:R-:W-:Y:S01]  /*cd450*/  IMAD.X R62, RZ, RZ, RZ, P3 ;  /* 0x000000ffff3e7224 */ /* 0x000fe200018e06ff */
[----:B------:R-:W-:Y:S01]  /*cd460*/  IADD3 RZ, P3, PT, R14, R33, RZ ;  /* 0x000000210eff7210 */ /* 0x000fe20007f7e0ff */
[----:B------:R-:W-:Y:S01]  /*cd470*/  IMAD.X R35, RZ, RZ, RZ, P5 ;  /* 0x000000ffff237224 */ /* 0x000fe200028e06ff */
[----:B------:R-:W-:Y:S01]  /*cd480*/  IADD3.X R59, P0, PT, RZ, RZ, RZ, P0, !PT ;  /* 0x000000ffff3b7210 */ /* 0x000fe2000071e4ff */
        /* <DEDUP_REMOVED lines=8> */
[----:B------:R-:W-:-:S02]  /*cd510*/  IADD3.X RZ, P3, PT, R7, R15, RZ, P3, !PT ;  /* 0x0000000f07ff7210 */ /* 0x000fc40001f7e4ff */
[----:B------:R-:W-:Y:S01]  /*cd520*/  IADD3.X R14, P4, PT, R37, R74, RZ, P4, !PT ;  /* 0x0000004a250e7210 */ /* 0x000fe2000279e4ff */
[----:B------:R-:W-:Y:S01]  /*cd530*/  IMAD.X R61, RZ, RZ, RZ, P0 ;  /* 0x000000ffff3d7224 */ /* 0x000fe200000e06ff */
        /* <DEDUP_REMOVED lines=11> */
[----:B------:R-:W-:Y:S01]  /*cd5f0*/  IMAD R65, R8, 0x1a22d9f3, R32 ;  /* 0x1a22d9f308417824 */ /* 0x000fe200078e0220 */
[----:B------:R-:W-:Y:S01]  /*cd600*/  IADD3.X R63, PT, PT, RZ, RZ, RZ, P4, !PT ;  /* 0x000000ffff3f7210 */ /* 0x000fe200027fe4ff */
[----:B------:R-:W-:Y:S01]  /*cd610*/  IMAD.MOV.U32 R32, RZ, RZ, R39 ;  /* 0x000000ffff207224 */ /* 0x000fe200078e0027 */
[----:B------:R-:W-:Y:S01]  /*cd620*/  IADD3.X R11, P0, PT, R34, R89, RZ, P0, !PT ;  /* 0x00000059220b7210 */ /* 0x000fe2000071e4ff */
[----:B------:R-:W-:Y:S01]  /*cd630*/  IMAD.IADD R37, R65, 0x1, R37 ;  /* 0x0000000141257824 */ /* 0x000fe200078e0225 */
[----:B------:R-:W-:Y:S01]  /*cd640*/  IADD3 RZ, P4, PT, R14, R68, RZ ;  /* 0x000000440eff7210 */ /* 0x000fe20007f9e0ff */
[----:B------:R-:W-:Y:S01]  /*cd650*/  IMAD.WIDE.U32.X R32, R9, 0x1a22d9f3, R32, P3 ;  /* 0x1a22d9f309207825 */ /* 0x000fe200018e0420 */
[----:B------:R-:W-:-:S02]  /*cd660*/  IADD3 RZ, P3, PT, R10, R36, RZ ;  /* 0x000000240aff7210 */ /* 0x000fc40007f7e0ff */
[----:B------:R-:W-:Y:S01]  /*cd670*/  IADD3.X R59, P0, PT, RZ, RZ, RZ, P0, !PT ;  /* 0x000000ffff3b7210 */ /* 0x000fe2000071e4ff */
[----:B------:R-:W-:Y:S01]  /*cd680*/  IMAD.IADD R61, R31, 0x1, R69 ;  /* 0x000000011f3d7824 */ /* 0x000fe200078e0245 */
[----:B------:R-:W-:Y:S01]  /*cd690*/  IADD3.X RZ, P3, PT, R11, R37, RZ, P3, !PT ;  /* 0x000000250bff7210 */ /* 0x000fe20001f7e4ff */
[----:B------:R-:W-:-:S03]  /*cd6a0*/  IMAD.WIDE.U32 R38, R9, 0x6ca1493b, RZ ;  /* 0x6ca1493b09267825 */ /* 0x000fc600078e00ff */
[----:B------:R-:W-:Y:S01]  /*cd6b0*/  IADD3.X RZ, P4, PT, R15, R61, RZ, P4, !PT ;  /* 0x0000003d0fff7210 */ /* 0x000fe2000279e4ff */
[----:B------:R-:W-:Y:S01]  /*cd6c0*/  IMAD.X R61, RZ, RZ, RZ, P0 ;  /* 0x000000ffff3d7224 */ /* 0x000fe200000e06ff */
[----:B------:R-:W-:Y:S01]  /*cd6d0*/  IADD3.X R59, P3, PT, R59, R32, RZ, P3, !PT ;  /* 0x000000203b3b7210 */ /* 0x000fe20001f7e4ff */
[----:B------:R-:W-:Y:S01]  /*cd6e0*/  IMAD.WIDE.U32 R14, R30, 0x17c510ea, R14 ;  /* 0x17c510ea1e0e7825 */ /* 0x000fe200078e000e */
[----:B------:R-:W-:Y:S02]  /*cd6f0*/  IADD3.X R40, P4, PT, R35, R70, RZ, P4, !PT ;  /* 0x0000004623287210 */ /* 0x000fe4000279e4ff */
[----:B------:R-:W-:Y:S01]  /*cd700*/  IADD3.X R32, P2, PT, RZ, RZ, RZ, P2, !PT ;  /* 0x000000ffff207210 */ /* 0x000fe2000175e4ff */
[C-C-:B------:R-:W-:Y:S01]  /*cd710*/  IMAD R67, R8.reuse, -0x39c4fa40, R38.reuse ;  /* 0xc63b05c008437824 */ /* 0x140fe200078e0226 */
[----:B------:R-:W-:Y:S01]  /*cd720*/  IADD3.X R30, P3, PT, R61, R33, RZ, P3, !PT ;  /* 0x000000213d1e7210 */ /* 0x000fe20001f7e4ff */
[----:B------:R-:W-:Y:S01]  /*cd730*/  IMAD.WIDE.U32 R38, P0, R8, -0x39c4fa40, R38 ;  /* 0xc63b05c008267825 */ /* 0x000fe20007800026 */
[----:B------:R-:W-:-:S02]  /*cd740*/  IADD3.X R56, P4, PT, R63, R71, RZ, P4, !PT ;  /* 0x000000473f387210 */ /* 0x000fc4000279e4ff */
[----:B------:R-:W-:Y:S01]  /*cd750*/  IADD3.X R61, P5, PT, RZ, R32, RZ, P5, !PT ;  /* 0x00000020ff3d7210 */ /* 0x000fe20002fbe4ff */
[----:B------:R-:W-:Y:S01]  /*cd760*/  IMAD.WIDE.U32 R36, R8, 0x6ca1493b, RZ ;  /* 0x6ca1493b08247825 */ /* 0x000fe200078e00ff */
[----:B------:R-:W-:Y:S02]  /*cd770*/  IADD3.X R14, P3, PT, R59, R14, RZ, P3, !PT ;  /* 0x0000000e3b0e7210 */ /* 0x000fe40001f7e4ff */
[----:B------:R-:W-:Y:S01]  /*cd780*/  IADD3.X R61, P4, PT, R40, R61, RZ, P4, !PT ;  /* 0x0000003d283d7210 */ /* 0x000fe2000279e4ff */
[----:B------:R-:W-:Y:S02]  /*cd790*/  IMAD.IADD R31, R15, 0x1, R31 ;  /* 0x000000010f1f7824 */ /* 0x000fe400078e021f */
        /* <DEDUP_REMOVED lines=11> */
[----:B------:R-:W-:Y:S01]  /*cd850*/  SHF.L.W.U32.HI R37, R96, 0x1, R97 ;  /* 0x0000000160257819 */ /* 0x000fe20000010e61 */
[----:B------:R-:W-:Y:S01]  /*cd860*/  IMAD.WIDE.U32.X R34, R9, -0x39c4fa40, R34, P0 ;  /* 0xc63b05c009227825 */ /* 0x000fe200000e0422 */
[----:B------:R-:W-:Y:S02]  /*cd870*/  IADD3.X R39, P3, PT, RZ, RZ, RZ, P3, !PT ;  /* 0x000000ffff277210 */ /* 0x000fe40001f7e4ff */
[----:B------:R-:W-:Y:S01]  /*cd880*/  IADD3.X R38, P0, PT, R37, R30, RZ, P1, !PT ;  /* 0x0000001e25267210 */ /* 0x000fe20000f1e4ff */
[----:B------:R-:W-:Y:S01]  /*cd890*/  IMAD R59, R210, R211, R32 ;  /* 0x000000d3d23b7224 */ /* 0x000fe200078e0220 */
[----:B------:R-:W-:Y:S01]  /*cd8a0*/  IADD3.X R30, P5, PT, R39, R34, RZ, P5, !PT ;  /* 0x00000022271e7210 */ /* 0x000fe20002fbe4ff */
[----:B------:R-:W-:Y:S01]  /*cd8b0*/  IMAD.X R34, RZ, RZ, RZ, P3 ;  /* 0x000000ffff227224 */ /* 0x000fe200018e06ff */
[----:B------:R-:W-:Y:S01]  /*cd8c0*/  SHF.L.W.U32.HI R97, R97, 0x1, R113 ;  /* 0x0000000161617819 */ /* 0x000fe20000010e71 */
[----:B------:R-:W-:Y:S01]  /*cd8d0*/  IMAD.IADD R40, R31, 0x1, R59 ;  /* 0x000000011f287824 */ /* 0x000fe200078e023b */
[----:B------:R-:W-:Y:S01]  /*cd8e0*/  IADD3.X R61, P1, PT, R61, R38, RZ, P2, !PT ;  /* 0x000000263d3d7210 */ /* 0x000fe2000173e4ff */
[----:B------:R-:W-:-:S03]  /*cd8f0*/  IMAD.WIDE.U32 R36, R9, 0x17c510ea, RZ ;  /* 0x17c510ea09247825 */ /* 0x000fc600078e00ff */
[----:B------:R-:W-:Y:S01]  /*cd900*/  IADD3.X R97, P0, PT, R97, R40, RZ, P0, !PT ;  /* 0x0000002861617210 */ /* 0x000fe2000071e4ff */
[----:B------:R-:W-:Y:S01]  /*cd910*/  IMAD.WIDE.U32 R38, R8, 0x17c510ea, RZ ;  /* 0x17c510ea08267825 */ /* 0x000fe200078e00ff */
[----:B------:R-:W-:-:S03]  /*cd920*/  IADD3.X R40, P3, PT, R34, R35, RZ, P5, !PT ;  /* 0x0000002322287210 */ /* 0x000fc60002f7e4ff */
[----:B------:R-:W-:Y:S01]  /*cd930*/  IMAD.WIDE.U32 R34, P5, R210, R211, R32 ;  /* 0x000000d3d2227225 */ /* 0x000fe200078a0020 */
[----:B------:R-:W-:Y:S02]  /*cd940*/  IADD3.X R33, P1, PT, R56, R97, RZ, P1, !PT ;  /* 0x0000006138217210 */ /* 0x000fe40000f3e4ff */
[----:B------:R-:W-:Y:S01]  /*cd950*/  IADD3.X R32, P3, PT, R30, R61, RZ, P3, !PT ;  /* 0x0000003d1e207210 */ /* 0x000fe20001f7e4ff */
[----:B------:R-:W-:Y:S01]  /*cd960*/  IMAD.WIDE.U32 R58, P4, R8, 0x1ae3a46, R36 ;  /* 0x01ae3a46083a7825 */ /* 0x000fe20007880024 */
        /* <DEDUP_REMOVED lines=13> */
[----:B------:R-:W-:Y:S01]  /*cda40*/  IMAD.WIDE.U32 R12, R8, 0x30000000, R12 ;  /* 0x30000000080c7825 */ /* 0x000fe200078e000c */
[----:B------:R-:W-:Y:S02]  /*cda50*/  IADD3.X R9, P4, PT, R9, R38, RZ, P4, !PT ;  /* 0x0000002609097210 */ /* 0x000fe4000279e4ff */
[----:B------:R-:W-:Y:S01]  /*cda60*/  IADD3.X R34, P2, PT, RZ, RZ, RZ, P2, !PT ;  /* 0x000000ffff227210 */ /* 0x000fe2000175e4ff */
[----:B------:R-:W-:-:S02]  /*cda70*/  IMAD.X R38, RZ, RZ, RZ, P3 ;  /* 0x000000ffff267224 */ /* 0x000fc400018e06ff */
[----:B------:R-:W-:-:S03]  /*cda80*/  IMAD.WIDE.U32.X R30, R211, R211, R36, P5 ;  /* 0x000000d3d31e7225 */ /* 0x000fc600028e0424 */
[----:B------:R-:W-:Y:S01]  /*cda90*/  IADD3.X R38, P3, PT, R38, R39, RZ, P4, !PT ;  /* 0x0000002726267210 */ /* 0x000fe2000277e4ff */
[----:B------:R-:W-:Y:S01]  /*cdaa0*/  IMAD.X R35, RZ, RZ, RZ, P2 ;  /* 0x000000ffff237224 */ /* 0x000fe200010e06ff */
[----:B------:R-:W-:Y:S01]  /*cdab0*/  LEA.HI.X R30, P0, R113, R30, RZ, 0x1, P0 ;  /* 0x0000001e711e7211 */ /* 0x000fe20000010cff */
[----:B------:R-:W-:Y:S01]  /*cdac0*/  IMAD.IADD R41, R13, 0x1, R41 ;  /* 0x000000010d297824 */ /* 0x000fe200078e0229 */
[----:B------:R-:W-:Y:S01]  /*cdad0*/  IADD3.X R9, P1, P3, R9, RZ, R34, P3, P1 ;  /* 0x000000ff09097210 */ /* 0x000fe20001b22422 */
[----:B------:R-:W-:-:S03]  /*cdae0*/  IMAD.WIDE.U32 R6, R8, -0x45f6b800, R6 ;  /* 0xba09480008067825 */ /* 0x000fc600078e0006 */
[----:B------:R-:W-:Y:S01]  /*cdaf0*/  IADD3.X R13, PT, PT, R38, RZ, R35, P1, P3 ;  /* 0x000000ff260d7210 */ /* 0x000fe20000fe6423 */
[C---:B------:R-:W-:Y:S01]  /*cdb00*/  IMAD.WIDE.U32 R10, R8.reuse, 0xf5138f, R10 ;  /* 0x00f5138f080a7825 */ /* 0x040fe200078e000a */
[----:B------:R-:W-:Y:S02]  /*cdb10*/  IADD3 R38, P1, PT, R9, R30, RZ ;  /* 0x0000001e09267210 */ /* 0x000fe40007f3e0ff */
[----:B------:R-:W-:Y:S01]  /*cdb20*/  IADD3 R57, PT, PT, R7, R57, RZ ;  /* 0x0000003907397210 */ /* 0x000fe20007ffe0ff */
        /* <DEDUP_REMOVED lines=85> */
.L_x_1102:
[----:B------:R-:W-:Y:S05]  /*ce080*/  BSYNC.RELIABLE B3 ;  /* 0x0000000000037941 */ /* 0x000fea0003800100 */
.L_x_1101:
        /* <DEDUP_REMOVED lines=12> */
.L_x_1100:
[----:B------:R-:W-:Y:S05]  /*ce150*/  BSYNC.RECONVERGENT B2 ;  /* 0x0000000000027941 */ /* 0x000fea0003800200 */
.L_x_1099:
        /* <DEDUP_REMOVED lines=37> */
.L_x_1106:
[----:B------:R-:W-:Y:S05]  /*ce3b0*/  BSYNC.RELIABLE B3 ;  /* 0x0000000000037941 */ /* 0x000fea0003800100 */
.L_x_1105:
        /* <DEDUP_REMOVED lines=12> */
.L_x_1104:
[----:B------:R-:W-:Y:S05]  /*ce480*/  BSYNC.RECONVERGENT B2 ;  /* 0x0000000000027941 */ /* 0x000fea0003800200 */
.L_x_1103:
        /* <DEDUP_REMOVED lines=49> */
.L_x_1110:
[----:B------:R-:W-:Y:S05]  /*ce7a0*/  BSYNC.RELIABLE B3 ;  /* 0x0000000000037941 */ /* 0x000fea0003800100 */
.L_x_1109:
        /* <DEDUP_REMOVED lines=12> */
.L_x_1108:
[----:B------:R-:W-:Y:S05]  /*ce870*/  BSYNC.RECONVERGENT B2 ;  /* 0x0000000000027941 */ /* 0x000fea0003800200 */
.L_x_1107:
        /* <DEDUP_REMOVED lines=49> */
.L_x_1114:
[----:B------:R-:W-:Y:S05]  /*ceb90*/  BSYNC.RELIABLE B3 ;  /* 0x0000000000037941 */ /* 0x000fea0003800100 */
.L_x_1113:
        /* <DEDUP_REMOVED lines=12> */
.L_x_1112:
[----:B------:R-:W-:Y:S05]  /*cec60*/  BSYNC.RECONVERGENT B2 ;  /* 0x0000000000027941 */ /* 0x000fea0003800200 */
.L_x_1111:
        /* <DEDUP_REMOVED lines=8> */
[----:B------:R-:W-:-:S04]  /*cecf0*/  IMAD.WIDE.U32 R130, R99, R214, RZ ;  /* 0x000000d663827225 */ /* 0x000fc800078e00ff */
[----:B------:R-:W-:Y:S01]  /*ced00*/  IMAD.X R15, RZ, RZ, RZ, P0 ;  /* 0x000000ffff0f7224 */ /* 0x000fe200000e06ff */
[----:B------:R-:W-:Y:S01]  /*ced10*/  IADD3 R37, P5, PT, R131, R8, RZ ;  /* 0x0000000883257210 */ /* 0x000fe20007fbe0ff */
[----:B------:R-:W-:-:S04]  /*ced20*/  IMAD.WIDE.U32 R10, R100, R218, RZ ;  /* 0x000000da640a7225 */ /* 0x000fc800078e00ff */
[----:B------:R-:W-:-:S04]  /*ced30*/  IMAD.WIDE.U32 R12, P0, R217, R99, R12 ;  /* 0x00000063d90c7225 */ /* 0x000fc8000780000c */
[----:B------:R-:W-:Y:S02]  /*ced40*/  IMAD.MOV.U32 R38, RZ, RZ, R9 ;  /* 0x000000ffff267224 */ /* 0x000fe400078e0009 */
[----:B------:R-:W-:Y:S02]  /*ced50*/  IMAD.X R75, RZ, RZ, RZ, P0 ;  /* 0x000000ffff4b7224 */ /* 0x000fe400000e06ff */
[----:B------:R-:W-:-:S04]  /*ced60*/  IMAD.WIDE.U32 R8, R100, R220, RZ ;  /* 0x000000dc64087225 */ /* 0x000fc800078e00ff */
[----:B------:R-:W-:-:S04]  /*ced70*/  IMAD.WIDE.U32 R10, P0, R219, R99, R10 ;  /* 0x00000063db0a7225 */ /* 0x000fc8000780000a */
[----:B------:R-:W-:Y:S01]  /*ced80*/  IMAD.WIDE.U32 R96, R99, R218, RZ ;  /* 0x000000da63607225 */ /* 0x000fe200078e00ff */
[----:B------:R-:W-:-:S03]  /*ced90*/  MOV R86, R11 ;  /* 0x0000000b00567202 */ /* 0x000fc60000000f00 */
[----:B------:R-:W-:Y:S02]  /*ceda0*/  IMAD.MOV.U32 R14, RZ, RZ, R7 ;  /* 0x000000ffff0e7224 */ /* 0x000fe400078e0007 */
[----:B------:R-:W-:Y:S01]  /*cedb0*/  IMAD.X R87, RZ, RZ, RZ, P0 ;  /* 0x000000ffff577224 */ /* 0x000fe200000e06ff */
[----:B------:R-:W-:Y:S01]  /*cedc0*/  IADD3 R164, P0, PT, R97, R10, RZ ;  /* 0x0000000a61a47210 */ /* 0x000fe20007f1e0ff */
[----:B------:R-:W-:-:S04]  /*cedd0*/  IMAD.WIDE.U32 R6, R100, R222, RZ ;  /* 0x000000de64067225 */ /* 0x000fc800078e00ff */
[----:B------:R-:W-:-:S04]  /*cede0*/  IMAD.WIDE.U32 R8, P2, R221, R99, R8 ;  /* 0x00000063dd087225 */ /* 0x000fc80007840008 */
[----:B------:R-:W-:-:S04]  /*cedf0*/  IMAD.WIDE.U32 R92, R99, R220, RZ ;  /* 0x000000dc635c7225 */ /* 0x000fc800078e00ff */
[----:B------:R-:W-:-:S04]  /*cee00*/  IMAD.WIDE.U32 R144, R102, R213, RZ ;  /* 0x000000d566907225 */ /* 0x000fc800078e00ff */
[----:B------:R-:W-:Y:S01]  /*cee10*/  IMAD.X R147, RZ, RZ, RZ, P2 ;  /* 0x000000ffff937224 */ /* 0x000fe200010e06ff */
[----:B------:R-:W-:Y:S01]  /*cee20*/  IADD3 R162, P2, PT, R93, R8, RZ ;  /* 0x000000085da27210 */ /* 0x000fe20007f5e0ff */
[----:B------:R-:W-:-:S04]  /*cee30*/  IMAD.WIDE.U32 R10, R104, R218, RZ ;  /* 0x000000da680a7225 */ /* 0x000fc800078e00ff */
[----:B------:R-:W-:-:S04]  /*cee40*/  IMAD.WIDE.U32.X R86, R219, R100, R86, P0 ;  /* 0x00000064db567225 */ /* 0x000fc800000e0456 */
[----:B------:R-:W-:-:S04]  /*cee50*/  IMAD.WIDE.U32 R6, P3, R223, R99, R6 ;  /* 0x00000063df067225 */ /* 0x000fc80007860006 */
[----:B------:R-:W-:-:S04]  /*cee60*/  IMAD.WIDE.U32 R94, R99, R222, RZ ;  /* 0x000000de635e7225 */ /* 0x000fc800078e00ff */
[----:B------:R-:W-:Y:S02]  /*cee70*/  IMAD.MOV.U32 R146, RZ, RZ, R9 ;  /* 0x000000ffff927224 */ /* 0x000fe400078e0009 */
[----:B------:R-:W-:-:S04]  /*cee80*/  IMAD.WIDE.U32 R90, R101, R213, RZ ;  /* 0x000000d5655a7225 */ /* 0x000fc800078e00ff */
[----:B------:R-:W-:-:S04]  /*cee90*/  IMAD.WIDE.U32 R144, P0, R212, R101, R144 ;  /* 0x00000065d4907225 */ /* 0x000fc80007800090 */
[----:B------:R-:W-:Y:S01]  /*ceea0*/  IMAD.X R143, RZ, RZ, RZ, P3 ;  /* 0x000000ffff8f7224 */ /* 0x000fe200018e06ff */
[----:B------:R-:W-:Y:S01]  /*ceeb0*/  IADD3 R160, P3, PT, R95, R6, RZ ;  /* 0x000000065fa07210 */ /* 0x000fe20007f7e0ff */
[----:B------:R-:W-:-:S04]  /*ceec0*/  IMAD.WIDE.U32 R32, R104, R220, RZ ;  /* 0x000000dc68207225 */ /* 0x000fc800078e00ff */
[----:B------:R-:W-:-:S04]  /*ceed0*/  IMAD.WIDE.U32 R8, R104, R222, RZ ;  /* 0x000000de68087225 */ /* 0x000fc800078e00ff */
[----:B------:R-:W-:Y:S02]  /*ceee0*/  IMAD R193, R219, R103, R10 ;  /* 0x00000067dbc17224 */ /* 0x000fe400078e020a */
[----:B------:R-:W-:-:S04]  /*ceef0*/  IMAD.WIDE.U32.X R14, R212, R100, R14, P4 ;  /* 0x00000064d40e7225 */ /* 0x000fc800020e040e */
[----:B------:R-:W-:Y:S01]  /*cef00*/  IMAD.WIDE.U32.X R146, R221, R100, R146, P2 ;  /* 0x00000064dd927225 */ /* 0x000fe200010e0492 */
[----:B------:R-:W-:-:S03]  /*cef10*/  IADD3 R97, P2, PT, R144, R91, RZ ;  /* 0x0000005b90617210 */ /* 0x000fc60007f5e0ff */
[----:B------:R-:W-:Y:S02]  /*cef20*/  IMAD.X R39, RZ, RZ, RZ, P1 ;  /* 0x000000ffff277224 */ /* 0x000fe400008e06ff */
[----:B------:R-:W-:-:S04]  /*cef30*/  IMAD.WIDE.U32 R10, P4, R219, R103, R10 ;  /* 0x00000067db0a7225 */ /* 0x000fc8000788000a */
[----:B------:R-:W-:-:S04]  /*cef40*/  IMAD.WIDE.U32 R134, R102, R214, RZ ;  /* 0x000000d666867225 */ /* 0x000fc800078e00ff */
[----:B------:R-:W-:-:S04]  /*cef50*/  IMAD.WIDE.U32 R120, R102, R216, RZ ;  /* 0x000000d866787225 */ /* 0x000fc800078e00ff */
[----:B------:R-:W-:Y:S02]  /*cef60*/  IMAD.MOV.U32 R142, RZ, RZ, R7 ;  /* 0x000000ffff8e7224 */ /* 0x000fe400078e0007 */
[----:B------:R-:W-:Y:S01]  /*cef70*/  IMAD.X R157, RZ, RZ, RZ, P0 ;  /* 0x000000ffff9d7224 */ /* 0x000fe200000e06ff */
[----:B------:R-:W-:Y:S01]  /*cef80*/  IADD3 RZ, P0, PT, RZ, R36, RZ ;  /* 0x00000024ffff7210 */ /* 0x000fe20007f1e0ff */
[----:B------:R-:W-:Y:S02]  /*cef90*/  IMAD.MOV.U32 R156, RZ, RZ, R145 ;  /* 0x000000ffff9c7224 */ /* 0x000fe400078e0091 */
[----:B------:R-:W-:Y:S01]  /*cefa0*/  IMAD.WIDE.U32 R66, R99, R216, RZ ;  /* 0x000000d863427225 */ /* 0x000fe200078e00ff */
[----:B------:R-:W-:-:S03]  /*cefb0*/  IADD3.X RZ, P0, PT, RZ, R163, RZ, P0, !PT ;  /* 0x000000a3ffff7210 */ /* 0x000fc6000071e4ff */
[----:B------:R-:W-:Y:S01]  /*cefc0*/  IMAD R99, R221, R103, R32 ;  /* 0x00000067dd637224 */ /* 0x000fe200078e0220 */
[----:B------:R-:W-:Y:S01]  /*cefd0*/  IADD3 R165, P1, PT, R67, R12, RZ ;  /* 0x0000000c43a57210 */ /* 0x000fe20007f3e0ff */
[----:B------:R-:W-:Y:S01]  /*cefe0*/  IMAD.WIDE.U32.X R38, R215, R100, R38, P5 ;  /* 0x00000064d7267225 */ /* 0x000fe200028e0426 */
[----:B------:R-:W-:-:S03]  /*ceff0*/  IADD3.X R131, P0, PT, RZ, R14, RZ, P0, !PT ;  /* 0x0000000eff837210 */ /* 0x000fc6000071e4ff */
[----:B------:R-:W-:Y:S01]  /*cf000*/  IMAD.X R65, RZ, RZ, RZ, P4 ;  /* 0x000000ffff417224 */ /* 0x000fe200020e06ff */
[----:B------:R-:W-:Y:S01]  /*cf010*/  IADD3.X R40, P0, PT, RZ, R15, RZ, P0, !PT ;  /* 0x0000000fff287210 */ /* 0x000fe2000071e4ff */
[----:B------:R-:W-:-:S03]  /*cf020*/  IMAD.WIDE.U32 R32, P5, R221, R103, R32 ;  /* 0x00000067dd207225 */ /* 0x000fc600078a0020 */
[----:B------:R-:W-:Y:S01]  /*cf030*/  IADD3.X R130, P0, PT, R131, R130, RZ, P0, !PT ;  /* 0x0000008283827210 */ /* 0x000fe2000071e4ff */
[----:B------:R-:W-:-:S03]  /*cf040*/  IMAD.WIDE.U32 R6, R103, R220, RZ ;  /* 0x000000dc67067225 */ /* 0x000fc600078e00ff */
[----:B------:R-:W-:Y:S01]  /*cf050*/  IADD3.X R131, P0, PT, R40, R37, RZ, P0, !PT ;  /* 0x0000002528837210 */ /* 0x000fe2000071e4ff */
[----:B------:R-:W-:-:S04]  /*cf060*/  IMAD.WIDE.U32 R30, P4, R223, R103, R8 ;  /* 0x00000067df1e7225 */ /* 0x000fc80007880008 */
[----:B------:R-:W-:Y:S01]  /*cf070*/  IMAD.WIDE.U32.X R142, R223, R100, R142, P3 ;  /* 0x00000064df8e7225 */ /* 0x000fe200018e048e */
[----:B------:R-:W-:-:S03]  /*cf080*/  MOV R88, R31 ;  /* 0x0000001f00587202 */ /* 0x000fc60000000f00 */
[----:B------:R-:W-:-:S04]  /*cf090*/  IMAD.WIDE.U32.X R156, R212, R102, R156, P2 ;  /* 0x00000066d49c7225 */ /* 0x000fc800010e049c */
[----:B------:R-:W-:-:S04]  /*cf0a0*/  IMAD.WIDE.U32 R152, R101, R214, RZ ;  /* 0x000000d665987225 */ /* 0x000fc800078e00ff */
[----:B------:R-:W-:-:S04]  /*cf0b0*/  IMAD.WIDE.U32 R140, R101, R216, RZ ;  /* 0x000000d8658c7225 */ /* 0x000fc800078e00ff */
[----:B------:R-:W-:-:S04]  /*cf0c0*/  IMAD.WIDE.U32 R134, P3, R215, R101, R134 ;  /* 0x00000065d7867225 */ /* 0x000fc80007860086 */
[----:B------:R-:W-:-:S04]  /*cf0d0*/  IMAD.WIDE.U32 R120, P2, R217, R101, R120 ;  /* 0x00000065d9787225 */ /* 0x000fc80007840078 */
[----:B------:R-:W-:Y:S01]  /*cf0e0*/  IMAD.X R89, RZ, RZ, RZ, P4 ;  /* 0x000000ffff597224 */ /* 0x000fe200020e06ff */
[----:B------:R-:W-:Y:S01]  /*cf0f0*/  IADD3 RZ, P4, PT, R32, R7, RZ ;  /* 0x0000000720ff7210 */ /* 0x000fe20007f9e0ff */
[----:B------:R-:W-:Y:S02]  /*cf100*/  IMAD.MOV.U32 R68, RZ, RZ, R33 ;  /* 0x000000ffff447224 */ /* 0x000fe400078e0021 */
        /* <DEDUP_REMOVED lines=8> */
[----:B------:R-:W-:Y:S02]  /*cf190*/  IMAD.MOV.U32 R74, RZ, RZ, R13 ;  /* 0x000000ffff4a7224 */ /* 0x000fe400078e000d */
[----:B------:R-:W-:-:S04]  /*cf1a0*/  IMAD.WIDE.U32 R12, R103, R218, RZ ;  /* 0x000000da670c7225 */ /* 0x000fc800078e00ff */
[----:B------:R-:W-:-:S04]  /*cf1b0*/  IMAD.WIDE.U32.X R154, R215, R102, R154, P3 ;  /* 0x00000066d79a7225 */ /* 0x000fc800018e049a */
[----:B------:R-:W-:-:S04]  /*cf1c0*/  IMAD.WIDE.U32.X R138, R217, R102, R138, P2 ;  /* 0x00000066d98a7225 */ /* 0x000fc800010e048a */
[----:B------:R-:W-:-:S04]  /*cf1d0*/  IMAD.WIDE.U32 R122, P3, R219, R101, R122 ;  /* 0x00000065db7a7225 */ /* 0x000fc8000786007a */
[----:B------:R-:W-:-:S04]  /*cf1e0*/  IMAD.WIDE.U32 R32, P2, R221, R101, R32 ;  /* 0x00000065dd207225 */ /* 0x000fc80007840020 */
[----:B------:R-:W-:-:S04]  /*cf1f0*/  IMAD.WIDE.U32 R114, R101, R218, RZ ;  /* 0x000000da65727225 */ /* 0x000fc800078e00ff */
[----:B------:R-:W-:Y:S01]  /*cf200*/  IMAD.X R69, RZ, RZ, RZ, P5 ;  /* 0x000000ffff457224 */ /* 0x000fe200028e06ff */
[----:B------:R-:W-:Y:S01]  /*cf210*/  IADD3 RZ, P5, PT, R10, R13, RZ ;  /* 0x0000000d0aff7210 */ /* 0x000fe20007fbe0ff */
[----:B------:R-:W-:Y:S02]  /*cf220*/  IMAD.MOV.U32 R64, RZ, RZ, R11 ;  /* 0x000000ffff407224 */ /* 0x000fe400078e000b */
[----:B------:R-:W-:-:S04]  /*cf230*/  IMAD.WIDE.U32 R10, R103, R222, RZ ;  /* 0x000000de670a7225 */ /* 0x000fc800078e00ff */
[----:B------:R-:W-:Y:S01]  /*cf240*/  IMAD.X R133, RZ, RZ, RZ, P2 ;  /* 0x000000ffff857224 */ /* 0x000fe200010e06ff */
[----:B------:R-:W-:Y:S01]  /*cf250*/  IADD3 R121, P2, PT, R122, R115, RZ ;  /* 0x000000737a797210 */ /* 0x000fe20007f5e0ff */
[----:B------:R-:W-:Y:S02]  /*cf260*/  IMAD.X R119, RZ, RZ, RZ, P3 ;  /* 0x000000ffff777224 */ /* 0x000fe400018e06ff */
[----:B------:R-:W-:-:S04]  /*cf270*/  IMAD.WIDE.U32 R126, R101, R220, RZ ;  /* 0x000000dc657e7225 */ /* 0x000fc800078e00ff */
[----:B------:R-:W-:Y:S02]  /*cf280*/  IMAD.MOV.U32 R118, RZ, RZ, R123 ;  /* 0x000000ffff767224 */ /* 0x000fe400078e007b */
[----:B------:R-:W-:Y:S01]  /*cf290*/  IMAD.WIDE.U32.X R74, R217, R100, R74, P1 ;  /* 0x00000064d94a7225 */ /* 0x000fe200008e044a */
[----:B------:R-:W-:-:S03]  /*cf2a0*/  IADD3 RZ, P1, PT, R30, R11, RZ ;  /* 0x0000000b1eff7210 */ /* 0x000fc60007f3e0ff */
[----:B------:R-:W-:-:S04]  /*cf2b0*/  IMAD.WIDE.U32 R30, R102, R222, RZ ;  /* 0x000000de661e7225 */ /* 0x000fc800078e00ff */
[----:B------:R-:W-:Y:S01]  /*cf2c0*/  IMAD.WIDE.U32.X R118, R219, R102, R118, P2 ;  /* 0x00000066db767225 */ /* 0x000fe200010e0476 */
[----:B------:R-:W-:-:S03]  /*cf2d0*/  IADD3 R161, P2, PT, R32, R127, RZ ;  /* 0x0000007f20a17210 */ /* 0x000fc60007f5e0ff */
[----:B------:R-:W-:-:S04]  /*cf2e0*/  IMAD.WIDE.U32 R128, R104, R213, RZ ;  /* 0x000000d568807225 */ /* 0x000fc800078e00ff */
[----:B------:R-:W-:Y:S02]  /*cf2f0*/  IMAD.MOV.U32 R132, RZ, RZ, R33 ;  /* 0x000000ffff847224 */ /* 0x000fe400078e0021 */
[----:B------:R-:W-:-:S04]  /*cf300*/  IMAD.WIDE.U32 R30, P3, R223, R101, R30 ;  /* 0x00000065df1e7225 */ /* 0x000fc8000786001e */
[----:B------:R-:W-:Y:S01]  /*cf310*/  IMAD.WIDE.U32 R14, R101, R222, RZ ;  /* 0x000000de650e7225 */ /* 0x000fe200078e00ff */
[----:B------:R-:W-:-:S03]  /*cf320*/  IADD3.X R35, PT, PT, RZ, RZ, RZ, P3, !PT ;  /* 0x000000ffff237210 */ /* 0x000fc60001ffe4ff */
[----:B------:R-:W-:Y:S01]  /*cf330*/  IMAD.WIDE.U32.X R132, R221, R102, R132, P2 ;  /* 0x00000066dd847225 */ /* 0x000fe200010e0484 */
[----:B------:R-:W-:-:S03]  /*cf340*/  IADD3 R9, P3, PT, R30, R15, RZ ;  /* 0x0000000f1e097210 */ /* 0x000fc60007f7e0ff */
[----:B------:R-:W-:-:S04]  /*cf350*/  IMAD.WIDE.U32 R58, R104, R214, RZ ;  /* 0x000000d6683a7225 */ /* 0x000fc800078e00ff */
[----:B------:R-:W-:-:S04]  /*cf360*/  IMAD.WIDE.U32 R128, P2, R212, R103, R128 ;  /* 0x00000067d4807225 */ /* 0x000fc80007840080 */
[----:B------:R-:W-:Y:S02]  /*cf370*/  IMAD.X R125, RZ, RZ, RZ, P2 ;  /* 0x000000ffff7d7224 */ /* 0x000fe400010e06ff */
[----:B------:R-:W-:Y:S02]  /*cf380*/  IMAD.MOV.U32 R34, RZ, RZ, R31 ;  /* 0x000000ffff227224 */ /* 0x000fe400078e001f */
[----:B------:R-:W-:-:S04]  /*cf390*/  IMAD.WIDE.U32 R150, R103, R213, RZ ;  /* 0x000000d567967225 */ /* 0x000fc800078e00ff */
        /* <DEDUP_REMOVED lines=10> */
[C---:B------:R-:W-:Y:S02]  /*cf440*/  IMAD R100, R212.reuse, R105, R60 ;  /* 0x00000069d4647224 */ /* 0x040fe400078e023c */
[----:B------:R-:W-:-:S04]  /*cf450*/  IMAD.WIDE.U32.X R124, R212, R104, R124, P3 ;  /* 0x00000068d47c7225 */ /* 0x000fc800018e047c */
[----:B------:R-:W-:Y:S01]  /*cf460*/  IMAD.WIDE.U32.X R148, R215, R104, R148, P2 ;  /* 0x00000068d7947225 */ /* 0x000fe200010e0494 */
[----:B------:R-:W-:-:S03]  /*cf470*/  IADD3.X R93, P2, PT, RZ, R38, RZ, P0, !PT ;  /* 0x00000026ff5d7210 */ /* 0x000fc6000075e4ff */
[----:B------:R-:W-:Y:S01]  /*cf480*/  IMAD.WIDE.U32 R60, P3, R212, R105, R60 ;  /* 0x00000069d43c7225 */ /* 0x000fe2000786003c */
[----:B------:R-:W-:-:S03]  /*cf490*/  IADD3.X R226, P2, PT, RZ, R39, RZ, P2, !PT ;  /* 0x00000027ffe27210 */ /* 0x000fc6000175e4ff */
[----:B------:R-:W-:Y:S01]  /*cf4a0*/  IMAD.WIDE.U32 R40, R105, R213, RZ ;  /* 0x000000d569287225 */ /* 0x000fe200078e00ff */
[----:B------:R-:W-:Y:S02]  /*cf4b0*/  MOV R158, R61 ;  /* 0x0000003d009e7202 */ /* 0x000fe40000000f00 */
[----:B------:R-:W-:Y:S01]  /*cf4c0*/  IADD3.X R93, P2, PT, R93, R66, RZ, P2, !PT ;  /* 0x000000425d5d7210 */ /* 0x000fe2000175e4ff */
[----:B------:R-:W-:-:S03]  /*cf4d0*/  IMAD.WIDE.U32 R62, R103, R216, RZ ;  /* 0x000000d8673e7225 */ /* 0x000fc600078e00ff */
[----:B------:R-:W-:Y:S01]  /*cf4e0*/  IADD3.X R15, P2, PT, R226, R165, RZ, P2, !PT ;  /* 0x000000a5e20f7210 */ /* 0x000fe2000175e4ff */
[----:B------:R-:W-:-:S03]  /*cf4f0*/  IMAD.WIDE.U32 R56, P0, R217, R103, R56 ;  /* 0x00000067d9387225 */ /* 0x000fc60007800038 */
[----:B------:R-:W-:Y:S01]  /*cf500*/  IADD3.X R123, P2, PT, RZ, R74, RZ, P2, !PT ;  /* 0x0000004aff7b7210 */ /* 0x000fe2000175e4ff */
[----:B------:R-:W-:Y:S01]  /*cf510*/  IMAD.X R159, RZ, RZ, RZ, P3 ;  /* 0x000000ffff9f7224 */ /* 0x000fe200018e06ff */
[----:B------:R-:W-:Y:S01]  /*cf520*/  IADD3 RZ, P3, PT, R60, R41, RZ ;  /* 0x000000293cff7210 */ /* 0x000fe20007f7e0ff */
[----:B------:R-:W-:Y:S01]  /*cf530*/  IMAD.X R39, RZ, RZ, RZ, P0 ;  /* 0x000000ffff277224 */ /* 0x000fe200000e06ff */
[----:B------:R-:W-:Y:S01]  /*cf540*/  IADD3 R33, P0, PT, R56, R63, RZ ;  /* 0x0000003f38217210 */ /* 0x000fe20007f1e0ff */
[----:B------:R-:W-:Y:S01]  /*cf550*/  IMAD.WIDE.U32 R224, R106, R214, RZ ;  /* 0x000000d66ae07225 */ /* 0x000fe200078e00ff */
[----:B------:R-:W-:-:S03]  /*cf560*/  IADD3.X R117, P2, PT, RZ, R75, RZ, P2, !PT ;  /* 0x0000004bff757210 */ /* 0x000fc6000175e4ff */
[----:B------:R-:W-:Y:S01]  /*cf570*/  IMAD.WIDE.U32 R60, R36, -0x1, RZ ;  /* 0xffffffff243c7825 */ /* 0x000fe200078e00ff */
[----:B------:R-:W-:-:S03]  /*cf580*/  IADD3.X R123, P2, PT, R123, R96, RZ, P2, !PT ;  /* 0x000000607b7b7210 */ /* 0x000fc6000175e4ff */
[----:B------:R-:W-:Y:S01]  /*cf590*/  IMAD.MOV.U32 R38, RZ, RZ, R57 ;  /* 0x000000ffff267224 */ /* 0x000fe200078e0039 */
[----:B------:R-:W-:Y:S01]  /*cf5a0*/  IADD3.X R117, P2, PT, R117, R164, RZ, P2, !PT ;  /* 0x000000a475757210 */ /* 0x000fe2000175e4ff */
[----:B------:R-:W-:Y:S02]  /*cf5b0*/  IMAD R57, R36, -0x7af74001, -R163 ;  /* 0x8508bfff24397824 */ /* 0x000fe400078e0aa3 */
[----:B------:R-:W-:Y:S01]  /*cf5c0*/  IMAD.WIDE.U32 R136, R106, R216, RZ ;  /* 0x000000d86a887225 */ /* 0x000fe200078e00ff */
[----:B------:R-:W-:-:S03]  /*cf5d0*/  IADD3.X R115, P2, PT, RZ, R86, RZ, P2, !PT ;  /* 0x00000056ff737210 */ /* 0x000fc6000175e4ff */
[----:B------:R-:W-:Y:S01]  /*cf5e0*/  IMAD R59, R215, R105, R224 ;  /* 0x00000069d73b7224 */ /* 0x000fe200078e02e0 */
[----:B------:R-:W-:Y:S01]  /*cf5f0*/  IADD3.X R129, P2, PT, RZ, R87, RZ, P2, !PT ;  /* 0x00000057ff817210 */ /* 0x000fe2000175e4ff */
[----:B------:R-:W-:-:S03]  /*cf600*/  IMAD.WIDE.U32.X R38, R217, R104, R38, P0 ;  /* 0x00000068d9267225 */ /* 0x000fc600000e0426 */
[----:B------:R-:W-:Y:S01]  /*cf610*/  IADD3.X R115, P2, PT, R115, R92, RZ, P2, !PT ;  /* 0x0000005c73737210 */ /* 0x000fe2000175e4ff */
[----:B------:R-:W-:-:S04]  /*cf620*/  IMAD.WIDE.U32 R224, P0, R215, R105, R224 ;  /* 0x00000069d7e07225 */ /* 0x000fc800078000e0 */
[----:B------:R-:W-:-:S04]  /*cf630*/  IMAD.WIDE.U32 R110, R60, 0x1, RZ ;  /* 0x000000013c6e7825 */ /* 0x000fc800078e00ff */
[----:B------:R-:W-:Y:S02]  /*cf640*/  IMAD.IADD R57, R61, 0x1, R57 ;  /* 0x000000013d397824 */ /* 0x000fe400078e0239 */
[----:B------:R-:W-:Y:S01]  /*cf650*/  IMAD.WIDE.U32.X R88, R223, R104, R88, P1 ;  /* 0x00000068df587225 */ /* 0x000fe200008e0458 */
[----:B------:R-:W-:-:S03]  /*cf660*/  IADD3 RZ, P1, PT, R130, R90, RZ ;  /* 0x0000005a82ff7210 */ /* 0x000fc60007f3e0ff */
[----:B------:R-:W-:Y:S01]  /*cf670*/  IMAD R31, R217, R105, R136 ;  /* 0x00000069d91f7224 */ /* 0x000fe200078e0288 */
[----:B------:R-:W-:Y:S01]  /*cf680*/  IADD3.X RZ, P1, PT, R131, R97, RZ, P1, !PT ;  /* 0x0000006183ff7210 */ /* 0x000fe20000f3e4ff */
[----:B------:R-:W-:-:S04]  /*cf690*/  IMAD.WIDE.U32.X R64, R219, R104, R64, P5 ;  /* 0x00000068db407225 */ /* 0x000fc800028e0440 */
[----:B------:R-:W-:-:S04]  /*cf6a0*/  IMAD.WIDE.U32 R136, P5, R217, R105, R136 ;  /* 0x00000069d9887225 */ /* 0x000fc800078a0088 */
[----:B------:R-:W-:Y:S01]  /*cf6b0*/  IMAD.X R71, RZ, RZ, RZ, P0 ;  /* 0x000000ffff477224 */ /* 0x000fe200000e06ff */
[----:B------:R-:W-:Y:S01]  /*cf6c0*/  IADD3 RZ, P0, PT, R36, R110, RZ ;  /* 0x0000006e24ff7210 */ /* 0x000fe20007f1e0ff */
[----:B------:R-:W-:-:S04]  /*cf6d0*/  IMAD.WIDE.U32 R66, R105, R216, RZ ;  /* 0x000000d869427225 */ /* 0x000fc800078e00ff */
[----:B------:R-:W-:-:S04]  /*cf6e0*/  IMAD.WIDE.U32 R90, R57, 0x1, RZ ;  /* 0x00000001395a7825 */ /* 0x000fc800078e00ff */
[----:B------:R-:W-:-:S04]  /*cf6f0*/  IMAD.WIDE.U32 R36, R105, R214, RZ ;  /* 0x000000d669247225 */ /* 0x000fc800078e00ff */
[----:B------:R-:W-:Y:S01]  /*cf700*/  IMAD.WIDE.U32.X R68, R221, R104, R68, P4 ;  /* 0x00000068dd447225 */ /* 0x000fe200020e0444 */
[----:B------:R-:W-:-:S03]  /*cf710*/  IADD3 RZ, P4, PT, R136, R67, RZ ;  /* 0x0000004388ff7210 */ /* 0x000fc60007f9e0ff */
[----:B------:R-:W-:-:S04]  /*cf720*/  IMAD.WIDE.U32.X R74, R212, R106, R158, P3 ;  /* 0x0000006ad44a7225 */ /* 0x000fc800018e049e */
[--C-:B------:R-:W-:Y:S02]  /*cf730*/  IMAD R61, R60, -0x7af74000, R90.reuse ;  /* 0x8508c0003c3d7824 */ /* 0x100fe400078e025a */
[----:B------:R-:W-:Y:S01]  /*cf740*/  IMAD.X R113, RZ, RZ, RZ, P5 ;  /* 0x000000ffff717224 */ /* 0x000fe200028e06ff */
[----:B------:R-:W-:Y:S01]  /*cf750*/  IADD3 RZ, P5, PT, R224, R37, RZ ;  /* 0x00000025e0ff7210 */ /* 0x000fe20007fbe0ff */
[----:B------:R-:W-:Y:S02]  /*cf760*/  IMAD.MOV.U32 R112, RZ, RZ, R137 ;  /* 0x000000ffff707224 */ /* 0x000fe400078e0089 */
[----:B------:R-:W-:-:S04]  /*cf770*/  IMAD.WIDE.U32 R90, P3, R60, -0x7af74000, R90 ;  /* 0x8508c0003c5a7825 */ /* 0x000fc8000786005a */
[----:B------:R-:W-:-:S04]  /*cf780*/  IMAD.WIDE.U32 R136, R106, R218, RZ ;  /* 0x000000da6a887225 */ /* 0x000fc800078e00ff */
[----:B------:R-:W-:Y:S02]  /*cf790*/  IMAD.MOV.U32 R70, RZ, RZ, R225 ;  /* 0x000000ffff467224 */ /* 0x000fe400078e00e1 */
[----:B------:R-:W-:Y:S01]  /*cf7a0*/  IMAD.WIDE.U32.X R112, R217, R106, R112, P4 ;  /* 0x0000006ad9707225 */ /* 0x000fe200020e0470 */
[----:B------:R-:W-:Y:S02]  /*cf7b0*/  IADD3 RZ, P4, PT, R111, R90, RZ ;  /* 0x0000005a6fff7210 */ /* 0x000fe40007f9e0ff */
[----:B------:R-:W-:Y:S01]  /*cf7c0*/  IADD3.X R90, P1, PT, RZ, R156, RZ, P1, !PT ;  /* 0x0000009cff5a7210 */ /* 0x000fe20000f3e4ff */
[----:B------:R-:W-:Y:S02]  /*cf7d0*/  IMAD R63, R219, R105, R136 ;  /* 0x00000069db3f7224 */ /* 0x000fe400078e0288 */
[----:B------:R-:W-:Y:S01]  /*cf7e0*/  IMAD.WIDE.U32.X R70, R215, R106, R70, P5 ;  /* 0x0000006ad7467225 */ /* 0x000fe200028e0446 */
[----:B------:R-:W-:-:S03]  /*cf7f0*/  IADD3.X R156, P1, PT, RZ, R157, RZ, P1, !PT ;  /* 0x0000009dff9c7210 */ /* 0x000fc60000f3e4ff */
[----:B------:R-:W-:-:S04]  /*cf800*/  IMAD.WIDE.U32 R136, P5, R219, R105, R136 ;  /* 0x00000069db887225 */ /* 0x000fc800078a0088 */
[----:B------:R-:W-:Y:S01]  /*cf810*/  IMAD.IADD R104, R111, 0x1, R61 ;  /* 0x000000016f687824 */ /* 0x000fe200078e023d */
[----:B------:R-:W-:Y:S01]  /*cf820*/  IADD3.X R97, PT, PT, RZ, RZ, RZ, P5, !PT ;  /* 0x000000ffff617210 */ /* 0x000fe20002ffe4ff */
[----:B------:R-:W-:-:S03]  /*cf830*/  IMAD.WIDE.U32 R110, R105, R218, RZ ;  /* 0x000000da696e7225 */ /* 0x000fc600078e00ff */
[----:B------:R-:W-:Y:S01]  /*cf840*/  IADD3.X RZ, P0, PT, R163, R104, RZ, P0, !PT ;  /* 0x00000068a3ff7210 */ /* 0x000fe2000071e4ff */
[----:B------:R-:W-:Y:S01]  /*cf850*/  IMAD.MOV.U32 R96, RZ, RZ, R137 ;  /* 0x000000ffff607224 */ /* 0x000fe200078e0089 */
[----:B------:R-:W-:Y:S01]  /*cf860*/  IADD3 RZ, P5, PT, R136, R111, RZ ;  /* 0x0000006f88ff7210 */ /* 0x000fe20007fbe0ff */
[----:B------:R-:W-:Y:S01]  /*cf870*/  IMAD.WIDE.U32 R158, R106, R220, RZ ;  /* 0x000000dc6a9e7225 */ /* 0x000fe200078e00ff */
[----:B------:R-:W-:Y:S02]  /*cf880*/  IADD3.X R136, P1, PT, R90, R93, RZ, P1, !PT ;  /* 0x0000005d5a887210 */ /* 0x000fe40000f3e4ff */
[----:B------:R-:W-:Y:S01]  /*cf890*/  IADD3.X R104, P2, PT, R129, R162, RZ, P2, !PT ;  /* 0x000000a281687210 */ /* 0x000fe2000175e4ff */
[----:B------:R-:W-:Y:S01]  /*cf8a0*/  IMAD R61, R221, R105, R158 ;  /* 0x00000069dd3d7224 */ /* 0x000fe200078e029e */
[----:B------:R-:W-:Y:S01]  /*cf8b0*/  IADD3.X R137, P1, PT, R156, R15, RZ, P1, !PT ;  /* 0x0000000f9c897210 */ /* 0x000fe20000f3e4ff */
[----:B------:R-:W-:-:S03]  /*cf8c0*/  IMAD.WIDE.U32.X R96, R219, R106, R96, P5 ;  /* 0x0000006adb607225 */ /* 0x000fc600028e0460 */
[----:B------:R-:W-:Y:S01]  /*cf8d0*/  IADD3.X R15, P1, PT, RZ, RZ, RZ, P1, !PT ;  /* 0x000000ffff0f7210 */ /* 0x000fe20000f3e4ff */
[----:B------:R-:W-:-:S04]  /*cf8e0*/  IMAD.WIDE.U32 R158, P5, R221, R105, R158 ;  /* 0x00000069dd9e7225 */ /* 0x000fc800078a009e */
[----:B------:R-:W-:-:S04]  /*cf8f0*/  IMAD.WIDE.U32 R86, R105, R220, RZ ;  /* 0x000000dc69567225 */ /* 0x000fc800078e00ff */
[----:B------:R-:W-:-:S04]  /*cf900*/  IMAD.WIDE.U32 R92, R106, R222, RZ ;  /* 0x000000de6a5c7225 */ /* 0x000fc800078e00ff */
[----:B------:R-:W-:Y:S01]  /*cf910*/  IMAD.X R129, RZ, RZ, RZ, P1 ;  /* 0x000000ffff817224 */ /* 0x000fe200008e06ff */
[----:B------:R-:W-:Y:S01]  /*cf920*/  IADD3 RZ, P1, PT, R136, R152, RZ ;  /* 0x0000009888ff7210 */ /* 0x000fe20007f3e0ff */
[----:B------:R-:W-:Y:S01]  /*cf930*/  IMAD.X R157, RZ, RZ, RZ, P5 ;  /* 0x000000ffff9d7224 */ /* 0x000fe200028e06ff */
[----:B------:R-:W-:Y:S01]  /*cf940*/  IADD3 RZ, P5, PT, R158, R87, RZ ;  /* 0x000000579eff7210 */ /* 0x000fe20007fbe0ff */
[----:B------:R-:W-:Y:S01]  /*cf950*/  IMAD.MOV.U32 R156, RZ, RZ, R159 ;  /* 0x000000ffff9c7224 */ /* 0x000fe200078e009f */
[----:B------:R-:W-:Y:S01]  /*cf960*/  IADD3.X RZ, P1, PT, R137, R95, RZ, P1, !PT ;  /* 0x0000005f89ff7210 */ /* 0x000fe20000f3e4ff */
[----:B------:R-:W-:Y:S02]  /*cf970*/  IMAD.X R153, RZ, RZ, RZ, P3 ;  /* 0x000000ffff997224 */ /* 0x000fe400018e06ff */
[----:B------:R-:W-:Y:S01]  /*cf980*/  IMAD.WIDE.U32 R158, P3, R223, R105, R92 ;  /* 0x00000069df9e7225 */ /* 0x000fe2000786005c */
[----:B------:R-:W-:Y:S02]  /*cf990*/  IADD3.X R93, P2, PT, RZ, R146, RZ, P2, !PT ;  /* 0x00000092ff5d7210 */ /* 0x000fe4000175e4ff */
[----:B------:R-:W-:Y:S01]  /*cf9a0*/  IADD3.X R154, P1, PT, R15, R154, RZ, P1, !PT ;  /* 0x0000009a0f9a7210 */ /* 0x000fe20000f3e4ff */
[----:B------:R-:W-:Y:S01]  /*cf9b0*/  IMAD.MOV.U32 R152, RZ, RZ, R91 ;  /* 0x000000ffff987224 */ /* 0x000fe200078e005b */
[----:B------:R-:W-:Y:S01]  /*cf9c0*/  IADD3.X R141, P2, PT, RZ, R147, RZ, P2, !PT ;  /* 0x00000093ff8d7210 */ /* 0x000fe2000175e4ff */
[----:B------:R-:W-:-:S03]  /*cf9d0*/  IMAD.WIDE.U32 R90, R105, R222, RZ ;  /* 0x000000de695a7225 */ /* 0x000fc600078e00ff */
[----:B------:R-:W-:Y:S01]  /*cf9e0*/  IADD3.X R93, P2, PT, R93, R94, RZ, P2, !PT ;  /* 0x0000005e5d5d7210 */ /* 0x000fe2000175e4ff */
[----:B------:R-:W-:-:S04]  /*cf9f0*/  IMAD.WIDE.U32.X R152, R57, -0x7af74000, R152, P4 ;  /* 0x8508c00039987825 */ /* 0x000fc800020e0498 */
[----:B------:R-:W-:Y:S01]  /*cfa00*/  IMAD.X R147, RZ, RZ, RZ, P3 ;  /* 0x000000ffff937224 */ /* 0x000fe200018e06ff */
[----:B------:R-:W-:Y:S01]  /*cfa10*/  IADD3 RZ, P3, PT, R158, R91, RZ ;  /* 0x0000005b9eff7210 */ /* 0x000fe20007f7e0ff */
[----:B------:R-:W-:Y:S01]  /*cfa20*/  IMAD.MOV.U32 R146, RZ, RZ, R159 ;  /* 0x000000ffff927224 */ /* 0x000fe200078e009f */
[----:B------:R-:W-:Y:S01]  /*cfa30*/  IADD3.X R158, P1, PT, R129, R155, RZ, P1, !PT ;  /* 0x0000009b819e7210 */ /* 0x000fe20000f3e4ff */
[----:B------:R-:W-:Y:S01]  /*cfa40*/  IMAD.WIDE.U32.X R94, R221, R106, R156, P5 ;  /* 0x0000006add5e7225 */ /* 0x000fe200028e049c */
[----:B------:R-:W-:-:S03]  /*cfa50*/  IADD3.X R129, P0, PT, RZ, R152, RZ, P0, !PT ;  /* 0x00000098ff817210 */ /* 0x000fc6000071e4ff */
[----:B------:R-:W-:Y:S01]  /*cfa60*/  IMAD.WIDE.U32.X R146, R223, R106, R146, P3 ;  /* 0x0000006adf927225 */ /* 0x000fe200018e0492 */
[----:B------:R-:W-:Y:S02]  /*cfa70*/  IADD3.X R145, P3, PT, RZ, R153, RZ, P0, !PT ;  /* 0x00000099ff917210 */ /* 0x000fe4000077e4ff */
[----:B------:R-:W-:Y:S01]  /*cfa80*/  IADD3.X R15, P0, PT, R141, R160, RZ, P2, !PT ;  /* 0x000000a08d0f7210 */ /* 0x000fe2000171e4ff */
[----:B------:R-:W-:Y:S01]  /*cfa90*/  IMAD.WIDE.U32 R156, R213, R101, R130 ;  /* 0x00000065d59c7225 */ /* 0x000fe200078e0082 */
[----:B------:R-:W-:Y:S02]  /*cfaa0*/  IADD3.X R130, P1, PT, R154, R123, RZ, P1, !PT ;  /* 0x0000007b9a827210 */ /* 0x000fe40000f3e4ff */
[----:B------:R-:W-:Y:S01]  /*cfab0*/  IADD3.X R160, P0, PT, RZ, R142, RZ, P0, !PT ;  /* 0x0000008effa07210 */ /* 0x000fe2000071e4ff */
[----:B------:R-:W-:Y:S01]  /*cfac0*/  IMAD.WIDE.U32 R154, R57, 0x30000000, RZ ;  /* 0x30000000399a7825 */ /* 0x000fe200078e00ff */
[----:B------:R-:W-:Y:S02]  /*cfad0*/  IADD3.X R131, P1, PT, R158, R117, RZ, P1, !PT ;  /* 0x000000759e837210 */ /* 0x000fe40000f3e4ff */
[----:B------:R-:W-:Y:S01]  /*cfae0*/  IADD3.X R156, P3, PT, R129, R156, RZ, P3, !PT ;  /* 0x0000009c819c7210 */ /* 0x000fe20001f7e4ff */
[----:B------:R-:W-:Y:S01]  /*cfaf0*/  IMAD.WIDE.U32 R152, R108, R213, RZ ;  /* 0x000000d56c987225 */ /* 0x000fe200078e00ff */
[----:B------:R-:W-:-:S02]  /*cfb00*/  IADD3 RZ, P2, PT, R130, R140, RZ ;  /* 0x0000008c82ff7210 */ /* 0x000fc40007f5e0ff */
[----:B------:R-:W-:Y:S01]  /*cfb10*/  IADD3 R144, PT, PT, R157, R144, RZ ;  /* 0x000000909d907210 */ /* 0x000fe20007ffe0ff */
[----:B------:R-:W-:Y:S01]  /*cfb20*/  IMAD.X R129, RZ, RZ, R143, P0 ;  /* 0x000000ffff817224 */ /* 0x000fe200000e068f */
[----:B------:R-:W-:Y:S01]  /*cfb30*/  IADD3.X R123, P0, PT, RZ, RZ, RZ, P1, !PT ;  /* 0x000000ffff7b7210 */ /* 0x000fe20000f1e4ff */
[C---:B------:R-:W-:Y:S01]  /*cfb40*/  IMAD R106, R60.reuse, 0x170b5d44, R154 ;  /* 0x170b5d443c6a7824 */ /* 0x040fe200078e029a */
[----:B------:R-:W-:Y:S01]  /*cfb50*/  IADD3.X RZ, P2, PT, R131, R135, RZ, P2, !PT ;  /* 0x0000008783ff7210 */ /* 0x000fe2000175e4ff */
[----:B------:R-:W-:Y:S01]  /*cfb60*/  IMAD.WIDE.U32 R140, R60, 0x30000000, RZ ;  /* 0x300000003c8c7825 */ /* 0x000fe200078e00ff */
[----:B------:R-:W-:-:S03]  /*cfb70*/  IADD3.X R157, P3, PT, R145, R144, RZ, P3, !PT ;  /* 0x00000090919d7210 */ /* 0x000fc60001f7e4ff */
[----:B------:R-:W-:Y:S01]  /*cfb80*/  IMAD.WIDE.U32 R154, P5, R60, 0x170b5d44, R154 ;  /* 0x170b5d443c9a7825 */ /* 0x000fe200078a009a */
[----:B------:R-:W-:-:S03]  /*cfb90*/  IADD3 RZ, P1, PT, R156, R140, RZ ;  /* 0x0000008c9cff7210 */ /* 0x000fc60007f3e0ff */
[CCC-:B------:R-:W-:Y:S02]  /*cfba0*/  IMAD R224, R212.reuse, R107.reuse, R152.reuse ;  /* 0x0000006bd4e07224 */ /* 0x1c0fe400078e0298 */
[----:B------:R-:W-:-:S04]  /*cfbb0*/  IMAD.WIDE.U32 R152, P4, R212, R107, R152 ;  /* 0x0000006bd4987225 */ /* 0x000fc80007880098 */
[----:B------:R-:W-:Y:S01]  /*cfbc0*/  IMAD.X R151, RZ, RZ, RZ, P0 ;  /* 0x000000ffff977224 */ /* 0x000fe200000e06ff */
[----:B------:R-:W-:Y:S01]  /*cfbd0*/  IADD3 RZ, P0, PT, R154, R141, RZ ;  /* 0x0000008d9aff7210 */ /* 0x000fe20007f1e0ff */
[----:B------:R-:W-:-:S04]  /*cfbe0*/  IMAD.WIDE.U32 R158, R108, R214, RZ ;  /* 0x000000d66c9e7225 */ /* 0x000fc800078e00ff */
[----:B------:R-:W-:Y:S01]  /*cfbf0*/  IMAD.X R143, RZ, RZ, RZ, P4 ;  /* 0x000000ffff8f7224 */ /* 0x000fe200020e06ff */
[----:B------:R-:W-:Y:S01]  /*cfc00*/  IADD3.X R154, P4, PT, R123, R138, RZ, P2, !PT ;  /* 0x0000008a7b9a7210 */ /* 0x000fe2000179e4ff */
[CCC-:B------:R-:W-:Y:S02]  /*cfc10*/  IMAD R229, R215.reuse, R107.reuse, R158.reuse ;  /* 0x0000006bd7e57224 */ /* 0x1c0fe400078e029e */
[----:B------:R-:W-:Y:S01]  /*cfc20*/  IMAD.WIDE.U32 R158, P2, R215, R107, R158 ;  /* 0x0000006bd79e7225 */ /* 0x000fe2000784009e */
[----:B------:R-:W-:-:S03]  /*cfc30*/  IADD3.X R123, P4, PT, R151, R139, RZ, P4, !PT ;  /* 0x0000008b977b7210 */ /* 0x000fc6000279e4ff */
[----:B------:R-:W-:Y:S01]  /*cfc40*/  IMAD.WIDE.U32 R144, R107, R213, RZ ;  /* 0x000000d56b907225 */ /* 0x000fe200078e00ff */
[----:B------:R-:W-:-:S03]  /*cfc50*/  IADD3.X R154, P4, PT, R154, R115, RZ, P4, !PT ;  /* 0x000000739a9a7210 */ /* 0x000fc6000279e4ff */
[----:B------:R-:W-:Y:S01]  /*cfc60*/  IMAD.X R139, RZ, RZ, RZ, P2 ;  /* 0x000000ffff8b7224 */ /* 0x000fe200010e06ff */
[----:B------:R-:W-:Y:S01]  /*cfc70*/  IADD3 RZ, P2, PT, R152, R145, RZ ;  /* 0x0000009198ff7210 */ /* 0x000fe20007f5e0ff */
[----:B------:R-:W-:Y:S01]  /*cfc80*/  IMAD.MOV.U32 R142, RZ, RZ, R153 ;  /* 0x000000ffff8e7224 */ /* 0x000fe200078e0099 */
[----:B------:R-:W-:Y:S01]  /*cfc90*/  MOV R152, R155 ;  /* 0x0000009b00987202 */ /* 0x000fe20000000f00 */
[----:B------:R-:W-:Y:S01]  /*cfca0*/  IMAD.IADD R117, R106, 0x1, R141 ;  /* 0x000000016a757824 */ /* 0x000fe200078e028d */
[----:B------:R-:W-:Y:S01]  /*cfcb0*/  IADD3.X R155, P4, PT, R123, R104, RZ, P4, !PT ;  /* 0x000000687b9b7210 */ /* 0x000fe2000279e4ff */
[----:B------:R-:W-:Y:S01]  /*cfcc0*/  IMAD.X R153, RZ, RZ, RZ, P5 ;  /* 0x000000ffff997224 */ /* 0x000fe200028e06ff */
[----:B------:R-:W-:Y:S01]  /*cfcd0*/  IADD3.X R123, P3, PT, RZ, RZ, RZ, P3, !PT ;  /* 0x000000ffff7b7210 */ /* 0x000fe20001f7e4ff */
[----:B------:R-:W-:Y:S01]  /*cfce0*/  IMAD.MOV.U32 R138, RZ, RZ, R159 ;  /* 0x000000ffff8a7224 */ /* 0x000fe200078e009f */
[----:B------:R-:W-:Y:S01]  /*cfcf0*/  IADD3.X R159, P4, PT, RZ, RZ, RZ, P4, !PT ;  /* 0x000000ffff9f7210 */ /* 0x000fe2000279e4ff */
[----:B------:R-:W-:Y:S01]  /*cfd00*/  IMAD.WIDE.U32 R136, R214, R101, R136 ;  /* 0x00000065d6887225 */ /* 0x000fe200078e0088 */
[----:B------:R-:W-:-:S03]  /*cfd10*/  IADD3.X RZ, P1, PT, R157, R117, RZ, P1, !PT ;  /* 0x000000759dff7210 */ /* 0x000fc60000f3e4ff */
[----:B------:R-:W-:Y:S01]  /*cfd20*/  IMAD.WIDE.U32.X R152, R57, 0x170b5d44, R152, P0 ;  /* 0x170b5d4439987825 */ /* 0x000fe200000e0498 */
[----:B------:R-:W-:-:S03]  /*cfd30*/  IADD3 RZ, P0, PT, R136, R150, RZ ;  /* 0x0000009688ff7210 */ /* 0x000fc60007f1e0ff */
[----:B------:R-:W-:Y:S01]  /*cfd40*/  IMAD.IADD R135, R137, 0x1, R134 ;  /* 0x0000000189877824 */ /* 0x000fe200078e0286 */
        /* <DEDUP_REMOVED lines=8> */
[----:B------:R-:W-:Y:S01]  /*cfdd0*/  IMAD.MOV.U32 R134, RZ, RZ, R136 ;  /* 0x000000ffff867224 */ /* 0x000fe200078e0088 */
[----:B------:R-:W-:Y:S01]  /*cfde0*/  IADD3.X R151, P1, PT, RZ, R124, RZ, P0, !PT ;  /* 0x0000007cff977210 */ /* 0x000fe2000073e4ff */
[----:B------:R-:W-:Y:S01]  /*cfdf0*/  IMAD.IADD R106, R157, 0x1, R106 ;  /* 0x000000019d6a7824 */ /* 0x000fe200078e026a */
[----:B------:R-:W-:Y:S01]  /*cfe00*/  IADD3.X R152, P4, PT, R159, R118, RZ, P4, !PT ;  /* 0x000000769f987210 */ /* 0x000fe2000279e4ff */
[----:B------:R-:W-:Y:S01]  /*cfe10*/  IMAD.WIDE.U32 R130, R216, R101, R130 ;  /* 0x00000065d8827225 */ /* 0x000fe200078e0082 */
[----:B------:R-:W-:-:S02]  /*cfe20*/  IADD3.X R124, P1, PT, RZ, R125, RZ, P1, !PT ;  /* 0x0000007dff7c7210 */ /* 0x000fc40000f3e4ff */
[----:B------:R-:W-:Y:S01]  /*cfe30*/  IADD3.X R118, P4, PT, R163, R119, RZ, P4, !PT ;  /* 0x00000077a3767210 */ /* 0x000fe2000279e4ff */
[----:B------:R-:W-:Y:S01]  /*cfe40*/  IMAD.WIDE.U32 R134, R213, R103, R134 ;  /* 0x00000067d5867225 */ /* 0x000fe200078e0086 */
[----:B------:R-:W-:Y:S02]  /*cfe50*/  IADD3.X R150, P1, PT, R151, R130, RZ, P1, !PT ;  /* 0x0000008297967210 */ /* 0x000fe40000f3e4ff */
[----:B------:R-:W-:Y:S01]  /*cfe60*/  IADD3.X R152, P4, PT, R152, R93, RZ, P4, !PT ;  /* 0x0000005d98987210 */ /* 0x000fe2000279e4ff */
[----:B------:R-:W-:Y:S01]  /*cfe70*/  IMAD.WIDE.U32 R140, R107, R214, RZ ;  /* 0x000000d66b8c7225 */ /* 0x000fe200078e00ff */
[----:B------:R-:W-:Y:S02]  /*cfe80*/  IADD3.X R130, P3, PT, R123, R134, RZ, P3, !PT ;  /* 0x000000867b827210 */ /* 0x000fe40001f7e4ff */
[----:B------:R-:W-:Y:S01]  /*cfe90*/  IADD3.X R153, P4, PT, R118, R15, RZ, P4, !PT ;  /* 0x0000000f76997210 */ /* 0x000fe2000279e4ff */
[----:B------:R-:W-:Y:S01]  /*cfea0*/  IMAD.WIDE.U32 R114, R156, -0x1, RZ ;  /* 0xffffffff9c727825 */ /* 0x000fe200078e00ff */
[----:B------:R-:W-:-:S02]  /*cfeb0*/  IADD3 RZ, P5, PT, R158, R141, RZ ;  /* 0x0000008d9eff7210 */ /* 0x000fc40007fbe0ff */
[----:B------:R-:W-:Y:S01]  /*cfec0*/  IADD3.X R15, P4, PT, RZ, RZ, RZ, P4, !PT ;  /* 0x000000ffff0f7210 */ /* 0x000fe2000279e4ff */
[----:B------:R-:W-:Y:S02]  /*cfed0*/  IMAD R226, R156, -0x7af74001, -R106 ;  /* 0x8508bfff9ce27824 */ /* 0x000fe400078e0a6a */
[----:B------:R-:W-:Y:S02]  /*cfee0*/  IMAD.IADD R128, R135, 0x1, R128 ;  /* 0x0000000187807824 */ /* 0x000fe400078e0280 */
[----:B------:R-:W-:Y:S01]  /*cfef0*/  IMAD.IADD R121, R131, 0x1, R120 ;  /* 0x0000000183797824 */ /* 0x000fe200078e0278 */
[----:B------:R-:W-:Y:S01]  /*cff00*/  IADD3 R226, PT, PT, R115, R226, RZ ;  /* 0x000000e273e27210 */ /* 0x000fe20007ffe0ff */
[----:B------:R-:W-:Y:S01]  /*cff10*/  IMAD.WIDE.U32 R162, R108, R216, RZ ;  /* 0x000000d86ca27225 */ /* 0x000fe200078e00ff */
[----:B------:R-:W-:Y:S02]  /*cff20*/  IADD3.X R131, P3, PT, R117, R128, RZ, P3, !PT ;  /* 0x0000008075837210 */ /* 0x000fe40001f7e4ff */
[----:B------:R-:W-:Y:S01]  /*cff30*/  IADD3.X R151, P1, PT, R124, R121, RZ, P1, !PT ;  /* 0x000000797c977210 */ /* 0x000fe20000f3e4ff */
[----:B------:R-:W-:Y:S01]  /*cff40*/  IMAD.WIDE.U32 R134, R57, -0x45f6b800, RZ ;  /* 0xba09480039867825 */ /* 0x000fe200078e00ff */
[----:B------:R-:W-:-:S02]  /*cff50*/  IADD3.X R231, P3, PT, RZ, RZ, RZ, P3, !PT ;  /* 0x000000ffffe77210 */ /* 0x000fc40001f7e4ff */
[----:B------:R-:W-:Y:S01]  /*cff60*/  IADD3.X R123, P1, PT, RZ, RZ, RZ, P1, !PT ;  /* 0x000000ffff7b7210 */ /* 0x000fe20000f3e4ff */
[----:B------:R-:W-:-:S04]  /*cff70*/  IMAD.WIDE.U32 R136, R114, 0x1, RZ ;  /* 0x0000000172887825 */ /* 0x000fc800078e00ff */
[----:B------:R-:W-:Y:S01]  /*cff80*/  IMAD R225, R217, R107, R162 ;  /* 0x0000006bd9e17224 */ /* 0x000fe200078e02a2 */
[----:B------:R-:W-:Y:S01]  /*cff90*/  IADD3 RZ, P0, PT, R156, R136, RZ ;  /* 0x000000889cff7210 */ /* 0x000fe20007f1e0ff */
[----:B------:R-:W-:-:S04]  /*cffa0*/  IMAD.WIDE.U32.X R142, R212, R108, R142, P2 ;  /* 0x0000006cd48e7225 */ /* 0x000fc800010e048e */
[----:B------:R-:W-:-:S04]  /*cffb0*/  IMAD.WIDE.U32.X R138, R215, R108, R138, P5 ;  /* 0x0000006cd78a7225 */ /* 0x000fc800028e048a */
[----:B------:R-:W-:Y:S02]  /*cffc0*/  IMAD R93, R60, 0x1ef3622f, R134 ;  /* 0x1ef3622f3c5d7824 */ /* 0x000fe400078e0286 */
[----:B------:R-:W-:-:S04]  /*cffd0*/  IMAD.WIDE.U32 R162, P2, R217, R107, R162 ;  /* 0x0000006bd9a27225 */ /* 0x000fc800078400a2 */
[----:B------:R-:W-:-:S04]  /*cffe0*/  IMAD.WIDE.U32 R118, R60, -0x45f6b800, RZ ;  /* 0xba0948003c767825 */ /* 0x000fc800078e00ff */
[----:B------:R-:W-:-:S04]  /*cfff0*/  IMAD.WIDE.U32 R134, P5, R60, 0x1ef3622f, R134 ;  /* 0x1ef3622f3c867825 */ /* 0x000fc800078a0086 */
[----:B------:R-:W-:-:S04]  /*d0000*/  IMAD.WIDE.U32 R156, R108, R218, RZ ;  /* 0x000000da6c9c7225 */ /* 0x000fc800078e00ff */
[----:B------:R-:W-:-:S04]  /*d0010*/  IMAD.WIDE.U32 R120, R226, 0x1, RZ ;  /* 0x00000001e2787825 */ /* 0x000fc800078e00ff */
[----:B------:R-:W-:Y:S01]  /*d0020*/  IMAD.X R125, RZ, RZ, RZ, P2 ;  /* 0x000000ffff7d7224 */ /* 0x000fe200010e06ff */
[----:B------:R-:W-:Y:S01]  /*d0030*/  IADD3 RZ, P2, PT, R134, R119, RZ ;  /* 0x0000007786ff7210 */ /* 0x000fe20007f5e0ff */
[----:B------:R-:W-:Y:S02]  /*d0040*/  IMAD.IADD R115, R93, 0x1, R119 ;  /* 0x000000015d737824 */ /* 0x000fe400078e0277 */
[----:B------:R-:W-:Y:S02]  /*d0050*/  IMAD R228, R219, R107, R156 ;  /* 0x0000006bdbe47224 */ /* 0x000fe400078e029c */
[----:B------:R-:W-:Y:S02]  /*d0060*/  IMAD.X R119, RZ, RZ, RZ, P5 ;  /* 0x000000ffff777224 */ /* 0x000fe400028e06ff */
[----:B------:R-:W-:Y:S02]  /*d0070*/  IMAD.X R102, RZ, RZ, RZ, P4 ;  /* 0x000000ffff667224 */ /* 0x000fe400020e06ff */
[----:B------:R-:W-:-:S02]  /*d0080*/  IMAD R136, R114, -0x7af74000, R120 ;  /* 0x8508c00072887824 */ /* 0x000fc400078e0278 */
[----:B------:R-:W-:-:S04]  /*d0090*/  IMAD.WIDE.U32 R156, P4, R219, R107, R156 ;  /* 0x0000006bdb9c7225 */ /* 0x000fc8000788009c */
[----:B------:R-:W-:-:S04]  /*d00a0*/  IMAD.WIDE.U32 R120, P5, R114, -0x7af74000, R120 ;  /* 0x8508c00072787825 */ /* 0x000fc800078a0078 */
[----:B------:R-:W-:Y:S01]  /*d00b0*/  IMAD.X R104, RZ, RZ, RZ, P1 ;  /* 0x000000ffff687224 */ /* 0x000fe200008e06ff */
[----:B------:R-:W-:Y:S01]  /*d00c0*/  IADD3 RZ, P1, PT, R130, R118, RZ ;  /* 0x0000007682ff7210 */ /* 0x000fe20007f3e0ff */
[----:B------:R-:W-:Y:S02]  /*d00d0*/  IMAD.MOV.U32 R118, RZ, RZ, R135 ;  /* 0x000000ffff767224 */ /* 0x000fe400078e0087 */
[----:B------:R-:W-:Y:S01]  /*d00e0*/  IMAD.X R135, RZ, RZ, RZ, P4 ;  /* 0x000000ffff877224 */ /* 0x000fe200020e06ff */
[C---:B------:R-:W-:Y:S01]  /*d00f0*/  IADD3 RZ, P4, PT, R137.reuse, R120, RZ ;  /* 0x0000007889ff7210 */ /* 0x040fe20007f9e0ff */
[----:B------:R-:W-:Y:S01]  /*d0100*/  IMAD.IADD R117, R137, 0x1, R136 ;  /* 0x0000000189757824 */ /* 0x000fe200078e0288 */
[----:B------:R-:W-:Y:S01]  /*d0110*/  IADD3.X RZ, P1, PT, R131, R115, RZ, P1, !PT ;  /* 0x0000007383ff7210 */ /* 0x000fe20000f3e4ff */
[----:B------:R-:W-:-:S03]  /*d0120*/  IMAD.WIDE.U32 R136, R108, R220, RZ ;  /* 0x000000dc6c887225 */ /* 0x000fc600078e00ff */
[----:B------:R-:W-:Y:S01]  /*d0130*/  IADD3.X RZ, P0, PT, R106, R117, RZ, P0, !PT ;  /* 0x000000756aff7210 */ /* 0x000fe2000071e4ff */
[----:B------:R-:W-:Y:S01]  /*d0140*/  IMAD.WIDE.U32.X R118, R57, 0x1ef3622f, R118, P2 ;  /* 0x1ef3622f39767825 */ /* 0x000fe200010e0476 */
[----:B------:R-:W-:-:S03]  /*d0150*/  IADD3 RZ, P2, PT, R150, R116, RZ ;  /* 0x0000007496ff7210 */ /* 0x000fc60007f5e0ff */
[----:B------:R-:W-:Y:S01]  /*d0160*/  IMAD.X R115, RZ, RZ, RZ, P3 ;  /* 0x000000ffff737224 */ /* 0x000fe200018e06ff */
[----:B------:R-:W-:Y:S01]  /*d0170*/  IADD3.X R231, P1, PT, R231, R118, RZ, P1, !PT ;  /* 0x00000076e7e77210 */ /* 0x000fe20000f3e4ff */
[----:B------:R-:W-:Y:S01]  /*d0180*/  IMAD.WIDE.U32 R158, P3, R221, R107, R136 ;  /* 0x0000006bdd9e7225 */ /* 0x000fe20007860088 */
[----:B------:R-:W-:Y:S02]  /*d0190*/  IADD3.X RZ, P2, PT, R151, R127, RZ, P2, !PT ;  /* 0x0000007f97ff7210 */ /* 0x000fe4000175e4ff */
[----:B------:R-:W-:Y:S01]  /*d01a0*/  IADD3.X R106, P1, PT, R115, R119, RZ, P1, !PT ;  /* 0x00000077736a7210 */ /* 0x000fe20000f3e4ff */
[----:B------:R-:W-:Y:S01]  /*d01b0*/  IMAD.WIDE.U32 R116, R107, R216, RZ ;  /* 0x000000d86b747225 */ /* 0x000fe200078e00ff */
[----:B------:R-:W-:Y:S02]  /*d01c0*/  IADD3.X R137, PT, PT, RZ, RZ, RZ, P3, !PT ;  /* 0x000000ffff897210 */ /* 0x000fe40001ffe4ff */
[----:B------:R-:W-:Y:S01]  /*d01d0*/  IADD3.X R127, P2, PT, R123, R148, RZ, P2, !PT ;  /* 0x000000947b7f7210 */ /* 0x000fe2000175e4ff */
[----:B------:R-:W-:Y:S01]  /*d01e0*/  IMAD.WIDE.U32 R118, R107, R218, RZ ;  /* 0x000000da6b767225 */ /* 0x000fe200078e00ff */
[----:B------:R-:W-:-:S02]  /*d01f0*/  IADD3 RZ, P3, PT, R162, R117, RZ ;  /* 0x00000075a2ff7210 */ /* 0x000fc40007f7e0ff */
[----:B------:R-:W-:Y:S01]  /*d0200*/  IADD3.X R149, P2, PT, R104, R149, RZ, P2, !PT ;  /* 0x0000009568957210 */ /* 0x000fe2000175e4ff */
[----:B------:R-:W-:Y:S02]  /*d0210*/  IMAD.MOV.U32 R124, RZ, RZ, R163 ;  /* 0x000000ffff7c7224 */ /* 0x000fe400078e00a3 */
[----:B------:R-:W-:Y:S01]  /*d0220*/  IMAD.X R163, RZ, RZ, RZ, P5 ;  /* 0x000000ffffa37224 */ /* 0x000fe200028e06ff */
[----:B------:R-:W-:Y:S01]  /*d0230*/  IADD3 RZ, P5, PT, R156, R119, RZ ;  /* 0x000000779cff7210 */ /* 0x000fe20007fbe0ff */
[----:B------:R-:W-:Y:S02]  /*d0240*/  IMAD.MOV.U32 R162, RZ, RZ, R121 ;  /* 0x000000ffffa27224 */ /* 0x000fe400078e0079 */
[----:B------:R-:W-:Y:S02]  /*d0250*/  IMAD.MOV.U32 R134, RZ, RZ, R157 ;  /* 0x000000ffff867224 */ /* 0x000fe400078e009d */
[----:B------:R-:W-:-:S04]  /*d0260*/  IMAD.WIDE.U32.X R156, R226, -0x7af74000, R162, P4 ;  /* 0x8508c000e29c7825 */ /* 0x000fc800020e04a2 */
[----:B------:R-:W-:Y:S01]  /*d0270*/  IMAD.WIDE.U32 R154, R218, R101, R154 ;  /* 0x00000065da9a7225 */ /* 0x000fe200078e009a */
[----:B------:R-:W-:-:S03]  /*d0280*/  IADD3.X R128, P0, PT, RZ, R156, RZ, P0, !PT ;  /* 0x0000009cff807210 */ /* 0x000fc6000071e4ff */
[----:B------:R-:W-:Y:S01]  /*d0290*/  IMAD.IADD R115, R155, 0x1, R122 ;  /* 0x000000019b737824 */ /* 0x000fe200078e027a */
[----:B------:R-:W-:Y:S01]  /*d02a0*/  IADD3.X R230, P0, PT, RZ, R157, RZ, P0, !PT ;  /* 0x0000009dffe67210 */ /* 0x000fe2000071e4ff */
[----:B------:R-:W-:Y:S01]  /*d02b0*/  IMAD.WIDE.U32 R122, R108, R222, RZ ;  /* 0x000000de6c7a7225 */ /* 0x000fe200078e00ff */
[----:B------:R-:W-:-:S03]  /*d02c0*/  IADD3.X R148, P2, PT, R127, R154, RZ, P2, !PT ;  /* 0x0000009a7f947210 */ /* 0x000fc6000175e4ff */
[----:B------:R-:W-:Y:S01]  /*d02d0*/  IMAD.WIDE.U32.X R124, R217, R108, R124, P3 ;  /* 0x0000006cd97c7225 */ /* 0x000fe200018e047c */
[----:B------:R-:W-:Y:S02]  /*d02e0*/  IADD3 RZ, P3, PT, R152, R126, RZ ;  /* 0x0000007e98ff7210 */ /* 0x000fe40007f7e0ff */
[----:B------:R-:W-:Y:S01]  /*d02f0*/  IADD3.X R149, P2, PT, R149, R115, RZ, P2, !PT ;  /* 0x0000007395957210 */ /* 0x000fe2000175e4ff */
[----:B------:R-:W-:Y:S01]  /*d0300*/  IMAD.WIDE.U32 R156, R98, R213, RZ ;  /* 0x000000d5629c7225 */ /* 0x000fe200078e00ff */
[----:B------:R-:W-:-:S03]  /*d0310*/  IADD3.X RZ, P3, PT, R153, R161, RZ, P3, !PT ;  /* 0x000000a199ff7210 */ /* 0x000fc60001f7e4ff */
[----:B------:R-:W-:Y:S01]  /*d0320*/  IMAD.WIDE.U32.X R126, R219, R108, R134, P5 ;  /* 0x0000006cdb7e7225 */ /* 0x000fe200028e0486 */
[----:B------:R-:W-:-:S03]  /*d0330*/  IADD3.X R15, P3, PT, R15, R132, RZ, P3, !PT ;  /* 0x000000840f0f7210 */ /* 0x000fc60001f7e4ff */
[----:B------:R-:W-:Y:S01]  /*d0340*/  IMAD.WIDE.U32 R154, P5, R223, R107, R122 ;  /* 0x0000006bdf9a7225 */ /* 0x000fe200078a007a */
[----:B------:R-:W-:-:S03]  /*d0350*/  IADD3.X R102, P3, PT, R102, R133, RZ, P3, !PT ;  /* 0x0000008566667210 */ /* 0x000fc60001f7e4ff */
[----:B------:R-:W-:Y:S01]  /*d0360*/  IMAD.WIDE.U32 R130, R60, -0x45f6b800, R130 ;  /* 0xba0948003c827825 */ /* 0x000fe200078e0082 */
[----:B------:R-:W-:-:S03]  /*d0370*/  IADD3.X R160, P3, PT, R15, R160, RZ, P3, !PT ;  /* 0x000000a00fa07210 */ /* 0x000fc60001f7e4ff */
[----:B------:R-:W-:Y:S01]  /*d0380*/  IMAD R227, R221, R107, R136 ;  /* 0x0000006bdde37224 */ /* 0x000fe200078e0288 */
[----:B------:R-:W-:Y:S01]  /*d0390*/  IADD3.X R128, P0, PT, R128, R130, RZ, P0, !PT ;  /* 0x0000008280807210 */ /* 0x000fe2000071e4ff */
[----:B------:R-:W-:Y:S01]  /*d03a0*/  IMAD.MOV.U32 R136, RZ, RZ, R159 ;  /* 0x000000ffff887224 */ /* 0x000fe200078e009f */
[----:B------:R-:W-:Y:S01]  /*d03b0*/  IADD3.X R161, P3, PT, R102, R129, RZ, P3, !PT ;  /* 0x0000008166a17210 */ /* 0x000fe20001f7e4ff */
[----:B------:R-:W-:Y:S02]  /*d03c0*/  IMAD R104, R212, R109, R156 ;  /* 0x0000006dd4687224 */ /* 0x000fe400078e029c */
[----:B------:R-:W-:Y:S02]  /*d03d0*/  IMAD.X R159, RZ, RZ, RZ, P5 ;  /* 0x000000ffff9f7224 */ /* 0x000fe400028e06ff */
[----:B------:R-:W-:-:S04]  /*d03e0*/  IMAD.WIDE.U32 R120, R107, R220, RZ ;  /* 0x000000dc6b787225 */ /* 0x000fc800078e00ff */
[----:B------:R-:W-:Y:S01]  /*d03f0*/  IMAD.WIDE.U32 R156, P5, R212, R109, R156 ;  /* 0x0000006dd49c7225 */ /* 0x000fe200078a009c */
[----:B------:R-:W-:-:S03]  /*d0400*/  IADD3 RZ, P4, PT, R158, R121, RZ ;  /* 0x000000799eff7210 */ /* 0x000fc60007f9e0ff */
[----:B------:R-:W-:Y:S01]  /*d0410*/  IMAD.IADD R93, R131, 0x1, R93 ;  /* 0x00000001835d7824 */ /* 0x000fe200078e025d */
[----:B------:R-:W-:Y:S01]  /*d0420*/  IADD3.X R135, PT, PT, RZ, RZ, RZ, P5, !PT ;  /* 0x000000ffff877210 */ /* 0x000fe20002ffe4ff */
[----:B------:R-:W-:-:S04]  /*d0430*/  IMAD.WIDE.U32 R130, R107, R222, RZ ;  /* 0x000000de6b827225 */ /* 0x000fc800078e00ff */
[----:B------:R-:W-:Y:S01]  /*d0440*/  IMAD.WIDE.U32 R132, R109, R213, RZ ;  /* 0x000000d56d847225 */ /* 0x000fe200078e00ff */
[----:B------:R-:W-:-:S03]  /*d0450*/  IADD3 RZ, P5, PT, R154, R131, RZ ;  /* 0x000000839aff7210 */ /* 0x000fc60007fbe0ff */
[----:B------:R-:W-:Y:S02]  /*d0460*/  IMAD.MOV.U32 R158, RZ, RZ, R155 ;  /* 0x000000ffff9e7224 */ /* 0x000fe400078e009b */
[----:B------:R-:W-:-:S04]  /*d0470*/  IMAD.WIDE.U32 R154, R98, R214, RZ ;  /* 0x000000d6629a7225 */ /* 0x000fc800078e00ff */
[----:B------:R-:W-:Y:S01]  /*d0480*/  IMAD.WIDE.U32.X R136, R221, R108, R136, P4 ;  /* 0x0000006cdd887225 */ /* 0x000fe200020e0488 */
[----:B------:R-:W-:-:S03]  /*d0490*/  IADD3 RZ, P4, PT, R156, R133, RZ ;  /* 0x000000859cff7210 */ /* 0x000fc60007f9e0ff */
[----:B------:R-:W-:-:S04]  /*d04a0*/  IMAD.WIDE.U32.X R158, R223, R108, R158, P5 ;  /* 0x0000006cdf9e7225 */ /* 0x000fc800028e049e */
[----:B------:R-:W-:Y:S02]  /*d04b0*/  IMAD.MOV.U32 R134, RZ, RZ, R157 ;  /* 0x000000ffff867224 */ /* 0x000fe400078e009d */
[CCC-:B------:R-:W-:Y:S02]  /*d04c0*/  IMAD R108, R215.reuse, R109.reuse, R154.reuse ;  /* 0x0000006dd76c7224 */ /* 0x1c0fe400078e029a */
[----:B------:R-:W-:-:S04]  /*d04d0*/  IMAD.WIDE.U32 R154, P5, R215, R109, R154 ;  /* 0x0000006dd79a7225 */ /* 0x000fc800078a009a */
[----:B------:R-:W-:-:S04]  /*d04e0*/  IMAD.WIDE.U32 R156, R109, R214, RZ ;  /* 0x000000d66d9c7225 */ /* 0x000fc800078e00ff */
[----:B------:R-:W-:Y:S01]  /*d04f0*/  IMAD.WIDE.U32.X R134, R212, R98, R134, P4 ;  /* 0x00000062d4867225 */ /* 0x000fe200020e0486 */
[----:B------:R-:W-:-:S03]  /*d0500*/  IADD3 RZ, P4, PT, R160, R14, RZ ;  /* 0x0000000ea0ff7210 */ /* 0x000fc60007f9e0ff */
[----:B------:R-:W-:Y:S01]  /*d0510*/  IMAD.X R165, RZ, RZ, RZ, P5 ;  /* 0x000000ffffa57224 */ /* 0x000fe200028e06ff */
[----:B------:R-:W-:Y:S01]  /*d0520*/  IADD3 RZ, P5, PT, R154, R157, RZ ;  /* 0x0000009d9aff7210 */ /* 0x000fe20007fbe0ff */
[----:B------:R-:W-:-:S04]  /*d0530*/  IMAD.WIDE.U32 R14, R98, R216, RZ ;  /* 0x000000d8620e7225 */ /* 0x000fc800078e00ff */
[----:B------:R-:W-:Y:S02]  /*d0540*/  IMAD.MOV.U32 R164, RZ, RZ, R155 ;  /* 0x000000ffffa47224 */ /* 0x000fe400078e009b */
[----:B------:R-:W-:-:S04]  /*d0550*/  IMAD.WIDE.U32 R162, R109, R216, RZ ;  /* 0x000000d86da27225 */ /* 0x000fc800078e00ff */
[----:B------:R-:W-:Y:S01]  /*d0560*/  IMAD.WIDE.U32.X R164, R215, R98, R164, P5 ;  /* 0x00000062d7a47225 */ /* 0x000fe200028e04a4 */
[----:B------:R-:W-:-:S03]  /*d0570*/  IADD3.X R215, P2, PT, RZ, RZ, RZ, P2, !PT ;  /* 0x000000ffffd77210 */ /* 0x000fc6000175e4ff */
[----:B------:R-:W-:-:S04]  /*d0580*/  IMAD.WIDE.U32 R154, P5, R217, R109, R14 ;  /* 0x0000006dd99a7225 */ /* 0x000fc800078a000e */
[----:B------:R-:W-:Y:S01]  /*d0590*/  IMAD.X R15, RZ, RZ, RZ, P5 ;  /* 0x000000ffff0f7224 */ /* 0x000fe200028e06ff */
[----:B------:R-:W-:Y:S01]  /*d05a0*/  IADD3 RZ, P5, PT, R154, R163, RZ ;  /* 0x000000a39aff7210 */ /* 0x000fe20007fbe0ff */
[----:B------:R-:W-:Y:S02]  /*d05b0*/  IMAD R123, R217, R109, R14 ;  /* 0x0000006dd97b7224 */ /* 0x000fe400078e020e */
[----:B------:R-:W-:Y:S02]  /*d05c0*/  IMAD.MOV.U32 R14, RZ, RZ, R155 ;  /* 0x000000ffff0e7224 */ /* 0x000fe400078e009b */
[----:B------:R-:W-:-:S04]  /*d05d0*/  IMAD.WIDE.U32 R150, R214, R103, R150 ;  /* 0x00000067d6967225 */ /* 0x000fc800078e0096 */
[----:B------:R-:W-:Y:S01]  /*d05e0*/  IMAD.WIDE.U32.X R14, R217, R98, R14, P5 ;  /* 0x00000062d90e7225 */ /* 0x000fe200028e040e */
[----:B------:R-:W-:Y:S02]  /*d05f0*/  IADD3.X RZ, P5, PT, R161, R9, RZ, P4, !PT ;  /* 0x00000009a1ff7210 */ /* 0x000fe400027be4ff */
[----:B------:R-:W-:Y:S01]  /*d0600*/  IADD3.X R9, P4, PT, RZ, RZ, RZ, P3, !PT ;  /* 0x000000ffff097210 */ /* 0x000fe20001f9e4ff */
[----:B------:R-:W-:Y:S01]  /*d0610*/  IMAD.IADD R129, R100, 0x1, R41 ;  /* 0x0000000164817824 */ /* 0x000fe200078e0229 */
[----:B------:R-:W-:Y:S01]  /*d0620*/  IADD3 RZ, P3, PT, R150, R40, RZ ;  /* 0x0000002896ff7210 */ /* 0x000fe20007f7e0ff */
[----:B------:R-:W-:Y:S01]  /*d0630*/  IMAD.WIDE.U32 R40, R98, R218, RZ ;  /* 0x000000da62287225 */ /* 0x000fe200078e00ff */
[----:B------:R-:W-:-:S03]  /*d0640*/  IADD3.X R9, P5, PT, R9, R34, RZ, P5, !PT ;  /* 0x0000002209097210 */ /* 0x000fc60002fbe4ff */
[----:B------:R-:W-:Y:S01]  /*d0650*/  IMAD.IADD R151, R151, 0x1, R58 ;  /* 0x0000000197977824 */ /* 0x000fe200078e023a */
[----:B------:R-:W-:Y:S01]  /*d0660*/  IADD3.X R58, PT, PT, R35, RZ, RZ, P5, P4 ;  /* 0x000000ff233a7210 */ /* 0x000fe20002fe84ff */
[CCC-:B------:R-:W-:Y:S01]  /*d0670*/  IMAD R102, R219.reuse, R109.reuse, R40.reuse ;  /* 0x0000006ddb667224 */ /* 0x1c0fe200078e0228 */
[----:B------:R-:W-:Y:S01]  /*d0680*/  IADD3 RZ, P5, PT, R148, R62, RZ ;  /* 0x0000003e94ff7210 */ /* 0x000fe20007fbe0ff */
[----:B------:R-:W-:Y:S01]  /*d0690*/  IMAD.WIDE.U32 R40, P4, R219, R109, R40 ;  /* 0x0000006ddb287225 */ /* 0x000fe20007880028 */
[----:B------:R-:W-:Y:S02]  /*d06a0*/  IADD3.X RZ, P3, PT, R151, R129, RZ, P3, !PT ;  /* 0x0000008197ff7210 */ /* 0x000fe40001f7e4ff */
[----:B------:R-:W-:Y:S01]  /*d06b0*/  IADD3.X RZ, P5, PT, R149, R33, RZ, P5, !PT ;  /* 0x0000002195ff7210 */ /* 0x000fe20002fbe4ff */
[----:B------:R-:W-:Y:S01]  /*d06c0*/  IMAD.WIDE.U32 R154, R109, R218, RZ ;  /* 0x000000da6d9a7225 */ /* 0x000fe200078e00ff */
[----:B------:R-:W-:Y:S02]  /*d06d0*/  IADD3.X R35, PT, PT, RZ, RZ, RZ, P4, !PT ;  /* 0x000000ffff237210 */ /* 0x000fe400027fe4ff */
[----:B------:R-:W-:Y:S01]  /*d06e0*/  IADD3.X R237, P3, PT, RZ, R74, RZ, P3, !PT ;  /* 0x0000004affed7210 */ /* 0x000fe20001f7e4ff */
[----:B------:R-:W-:Y:S01]  /*d06f0*/  IMAD.MOV.U32 R34, RZ, RZ, R41 ;  /* 0x000000ffff227224 */ /* 0x000fe200078e0029 */
[----:B------:R-:W-:Y:S01]  /*d0700*/  IADD3 RZ, P4, PT, R40, R155, RZ ;  /* 0x0000009b28ff7210 */ /* 0x000fe20007f9e0ff */
[----:B------:R-:W-:Y:S01]  /*d0710*/  IMAD.WIDE.U32 R40, R98, R220, RZ ;  /* 0x000000dc62287225 */ /* 0x000fe200078e00ff */
[----:B------:R-:W-:-:S02]  /*d0720*/  IADD3.X R33, P3, PT, RZ, R75, RZ, P3, !PT ;  /* 0x0000004bff217210 */ /* 0x000fc40001f7e4ff */
[----:B------:R-:W-:Y:S01]  /*d0730*/  IADD3.X R215, P5, PT, R215, R38, RZ, P5, !PT ;  /* 0x00000026d7d77210 */ /* 0x000fe20002fbe4ff */
[----:B------:R-:W-:Y:S01]  /*d0740*/  IMAD.WIDE.U32.X R34, R219, R98, R34, P4 ;  /* 0x00000062db227225 */ /* 0x000fe200020e0422 */
[----:B------:R-:W-:-:S03]  /*d0750*/  IADD3.X R129, P0, PT, R230, R93, RZ, P0, !PT ;  /* 0x0000005de6817210 */ /* 0x000fc6000071e4ff */
[CCC-:B------:R-:W-:Y:S02]  /*d0760*/  IMAD R62, R221.reuse, R109.reuse, R40.reuse ;  /* 0x0000006ddd3e7224 */ /* 0x1c0fe400078e0228 */
        /* <DEDUP_REMOVED lines=15> */
[----:B------:R-:W-:Y:S01]  /*d0860*/  IADD3 RZ, P4, PT, R74, R149, RZ ;  /* 0x000000954aff7210 */ /* 0x000fe20007f9e0ff */
[----:B------:R-:W-:-:S04]  /*d0870*/  IMAD.WIDE.U32 R150, R213, R105, R150 ;  /* 0x00000069d5967225 */ /* 0x000fc800078e0096 */
[----:B------:R-:W-:Y:S01]  /*d0880*/  IMAD.MOV.U32 R238, RZ, RZ, R75 ;  /* 0x000000ffffee7224 */ /* 0x000fe200078e004b */
[----:B------:R-:W-:Y:S01]  /*d0890*/  IADD3.X R150, P1, PT, R231, R150, RZ, P1, !PT ;  /* 0x00000096e7967210 */ /* 0x000fe20000f3e4ff */
[----:B------:R-:W-:Y:S02]  /*d08a0*/  IMAD.IADD R100, R151, 0x1, R100 ;  /* 0x0000000197647824 */ /* 0x000fe400078e0264 */
[----:B------:R-:W-:Y:S01]  /*d08b0*/  IMAD.WIDE.U32.X R74, R223, R98, R238, P4 ;  /* 0x00000062df4a7225 */ /* 0x000fe200020e04ee */
[----:B------:R-:W-:Y:S02]  /*d08c0*/  IADD3.X R98, PT, PT, RZ, RZ, RZ, P3, !PT ;  /* 0x000000ffff627210 */ /* 0x000fe40001ffe4ff */
[----:B------:R-:W-:Y:S01]  /*d08d0*/  IADD3.X R151, P1, PT, R106, R100, RZ, P1, !PT ;  /* 0x000000646a977210 */ /* 0x000fe20000f3e4ff */
[----:B------:R-:W-:Y:S02]  /*d08e0*/  IMAD.X R33, RZ, RZ, RZ, P2 ;  /* 0x000000ffff217224 */ /* 0x000fe400010e06ff */
[----:B------:R-:W-:-:S03]  /*d08f0*/  IMAD.WIDE.U32 R238, R226, 0x30000000, RZ ;  /* 0x30000000e2ee7825 */ /* 0x000fc600078e00ff */
[----:B------:R-:W-:Y:S01]  /*d0900*/  IADD3.X R100, P5, PT, R33, R39, RZ, P5, !PT ;  /* 0x0000002721647210 */ /* 0x000fe20002fbe4ff */
[----:B------:R-:W-:Y:S02]  /*d0910*/  IMAD R56, R114, 0x170b5d44, R238 ;  /* 0x170b5d4472387824 */ /* 0x000fe400078e02ee */
[----:B------:R-:W-:-:S04]  /*d0920*/  IMAD.WIDE.U32 R38, R57, 0xf5138f, RZ ;  /* 0x00f5138f39267825 */ /* 0x000fc800078e00ff */
[----:B------:R-:W-:-:S04]  /*d0930*/  IMAD.WIDE.U32 R238, P4, R114, 0x170b5d44, R238 ;  /* 0x170b5d4472ee7825 */ /* 0x000fc800078800ee */
[----:B------:R-:W-:-:S04]  /*d0940*/  IMAD.WIDE.U32 R230, R220, R101, R152 ;  /* 0x00000065dce67225 */ /* 0x000fc800078e0098 */
[----:B------:R-:W-:-:S04]  /*d0950*/  IMAD.WIDE.U32 R240, R114, 0x30000000, RZ ;  /* 0x3000000072f07825 */ /* 0x000fc800078e00ff */
[----:B------:R-:W-:Y:S01]  /*d0960*/  IMAD.IADD R217, R231, 0x1, R32 ;  /* 0x00000001e7d97824 */ /* 0x000fe200078e0220 */
[----:B------:R-:W-:Y:S01]  /*d0970*/  IADD3 RZ, P2, PT, R238, R241, RZ ;  /* 0x000000f1eeff7210 */ /* 0x000fe20007f5e0ff */
[----:B------:R-:W-:Y:S01]  /*d0980*/  IMAD.X R153, RZ, RZ, RZ, P4 ;  /* 0x000000ffff997224 */ /* 0x000fe200020e06ff */
[----:B------:R-:W-:Y:S01]  /*d0990*/  IADD3 RZ, P3, PT, R128, R240, RZ ;  /* 0x000000f080ff7210 */ /* 0x000fe20007f7e0ff */
[----:B------:R-:W-:-:S04]  /*d09a0*/  IMAD.WIDE.U32 R32, P4, R60, 0x1a22d9f3, R38 ;  /* 0x1a22d9f33c207825 */ /* 0x000fc80007880026 */
[----:B------:R-:W-:Y:S01]  /*d09b0*/  IMAD R93, R60, 0x1a22d9f3, R38 ;  /* 0x1a22d9f33c5d7824 */ /* 0x000fe200078e0226 */
[----:B------:R-:W-:Y:S01]  /*d09c0*/  IADD3.X R38, P5, PT, R215, R230, RZ, P5, !PT ;  /* 0x000000e6d7267210 */ /* 0x000fe20002fbe4ff */
[----:B------:R-:W-:Y:S01]  /*d09d0*/  IMAD.IADD R219, R59, 0x1, R37 ;  /* 0x000000013bdb7824 */ /* 0x000fe200078e0225 */
[----:B------:R-:W-:Y:S01]  /*d09e0*/  IADD3.X R215, P0, PT, RZ, RZ, RZ, P0, !PT ;  /* 0x000000ffffd77210 */ /* 0x000fe2000071e4ff */
[----:B------:R-:W-:Y:S01]  /*d09f0*/  IMAD.MOV.U32 R152, RZ, RZ, R239 ;  /* 0x000000ffff987224 */ /* 0x000fe200078e00ef */
[----:B------:R-:W-:Y:S01]  /*d0a00*/  IADD3.X R39, P5, PT, R100, R217, RZ, P5, !PT ;  /* 0x000000d964277210 */ /* 0x000fe20002fbe4ff */
[----:B------:R-:W-:Y:S01]  /*d0a10*/  IMAD.X R37, RZ, RZ, RZ, P4 ;  /* 0x000000ffff257224 */ /* 0x000fe200020e06ff */
[----:B------:R-:W-:Y:S01]  /*d0a20*/  IADD3 RZ, P4, PT, R236, R36, RZ ;  /* 0x00000024ecff7210 */ /* 0x000fe20007f9e0ff */
[----:B------:R-:W-:Y:S01]  /*d0a30*/  IMAD.IADD R241, R56, 0x1, R241 ;  /* 0x0000000138f17824 */ /* 0x000fe200078e02f1 */
[----:B------:R-:W-:Y:S01]  /*d0a40*/  IADD3.X R100, P5, PT, RZ, RZ, RZ, P5, !PT ;  /* 0x000000ffff647210 */ /* 0x000fe20002fbe4ff */
[----:B------:R-:W-:Y:S01]  /*d0a50*/  IMAD.WIDE.U32.X R152, R226, 0x170b5d44, R152, P2 ;  /* 0x170b5d44e2987825 */ /* 0x000fe200010e0498 */
[----:B------:R-:W-:-:S02]  /*d0a60*/  IADD3 RZ, P2, PT, R38, R12, RZ ;  /* 0x0000000c26ff7210 */ /* 0x000fc40007f5e0ff */
[----:B------:R-:W-:Y:S01]  /*d0a70*/  IADD3.X RZ, P4, PT, R237, R219, RZ, P4, !PT ;  /* 0x000000dbedff7210 */ /* 0x000fe2000279e4ff */
[----:B------:R-:W-:Y:S01]  /*d0a80*/  IMAD.IADD R217, R193, 0x1, R13 ;  /* 0x00000001c1d97824 */ /* 0x000fe200078e020d */
[----:B------:R-:W-:Y:S01]  /*d0a90*/  IADD3.X RZ, P3, PT, R129, R241, RZ, P3, !PT ;  /* 0x000000f181ff7210 */ /* 0x000fe20001f7e4ff */
[----:B------:R-:W-:Y:S01]  /*d0aa0*/  IMAD.WIDE.U32 R12, R60, 0xf5138f, RZ ;  /* 0x00f5138f3c0c7825 */ /* 0x000fe200078e00ff */
[----:B------:R-:W-:Y:S02]  /*d0ab0*/  IADD3.X R219, P4, PT, R115, R70, RZ, P4, !PT ;  /* 0x0000004673db7210 */ /* 0x000fe4000279e4ff */
[----:B------:R-:W-:Y:S01]  /*d0ac0*/  IADD3.X R212, PT, PT, RZ, RZ, RZ, P5, !PT ;  /* 0x000000ffffd47210 */ /* 0x000fe20002ffe4ff */
[----:B------:R-:W-:Y:S01]  /*d0ad0*/  IMAD.MOV.U32 R36, RZ, RZ, R33 ;  /* 0x000000ffff247224 */ /* 0x000fe200078e0021 */
[----:B------:R-:W-:Y:S01]  /*d0ae0*/  IADD3.X R106, P3, PT, R215, R152, RZ, P3, !PT ;  /* 0x00000098d76a7210 */ /* 0x000fe20001f7e4ff */
[----:B------:R-:W-:Y:S01]  /*d0af0*/  IMAD.X R152, RZ, RZ, RZ, P0 ;  /* 0x000000ffff987224 */ /* 0x000fe200000e06ff */
[----:B------:R-:W-:Y:S01]  /*d0b00*/  IADD3 RZ, P5, PT, R32, R13, RZ ;  /* 0x0000000d20ff7210 */ /* 0x000fe20007fbe0ff */
[----:B------:R-:W-:Y:S01]  /*d0b10*/  IMAD.WIDE.U32 R32, R57, 0x6ca1493b, RZ ;  /* 0x6ca1493b39207825 */ /* 0x000fe200078e00ff */
[----:B------:R-:W-:-:S02]  /*d0b20*/  IADD3.X RZ, P2, PT, R39, R217, RZ, P2, !PT ;  /* 0x000000d927ff7210 */ /* 0x000fc4000175e4ff */
[----:B------:R-:W-:Y:S01]  /*d0b30*/  IADD3.X R217, P4, PT, R98, R71, RZ, P4, !PT ;  /* 0x0000004762d97210 */ /* 0x000fe2000279e4ff */
[----:B------:R-:W-:Y:S01]  /*d0b40*/  IMAD.WIDE.U32 R236, R214, R105, R236 ;  /* 0x00000069d6ec7225 */ /* 0x000fe200078e00ec */
[----:B------:R-:W-:-:S03]  /*d0b50*/  IADD3.X R115, P0, PT, R152, R153, RZ, P3, !PT ;  /* 0x0000009998737210 */ /* 0x000fc60001f1e4ff */
[----:B------:R-:W-:-:S04]  /*d0b60*/  IMAD.WIDE.U32 R38, R218, R103, R38 ;  /* 0x00000067da267225 */ /* 0x000fc800078e0026 */
[----:B------:R-:W-:Y:S01]  /*d0b70*/  IMAD.WIDE.U32.X R36, R57, 0x1a22d9f3, R36, P5 ;  /* 0x1a22d9f339247825 */ /* 0x000fe200028e0424 */
[----:B------:R-:W-:Y:S02]  /*d0b80*/  IADD3 RZ, P5, PT, R236, R144, RZ ;  /* 0x00000090ecff7210 */ /* 0x000fe40007fbe0ff */
[----:B------:R-:W-:Y:S01]  /*d0b90*/  IADD3.X R38, P4, PT, R219, R38, RZ, P4, !PT ;  /* 0x00000026db267210 */ /* 0x000fe2000279e4ff */
[----:B------:R-:W-:Y:S01]  /*d0ba0*/  IMAD.IADD R98, R224, 0x1, R145 ;  /* 0x00000001e0627824 */ /* 0x000fe200078e0291 */
[----:B------:R-:W-:Y:S01]  /*d0bb0*/  IADD3.X R219, P1, PT, RZ, RZ, RZ, P1, !PT ;  /* 0x000000ffffdb7210 */ /* 0x000fe20000f3e4ff */
[C-C-:B------:R-:W-:Y:S02]  /*d0bc0*/  IMAD R215, R60.reuse, -0x39c4fa40, R32.reuse ;  /* 0xc63b05c03cd77824 */ /* 0x140fe400078e0220 */
[----:B------:R-:W-:-:S04]  /*d0bd0*/  IMAD.WIDE.U32 R32, P3, R60, -0x39c4fa40, R32 ;  /* 0xc63b05c03c207825 */ /* 0x000fc80007860020 */
[----:B------:R-:W-:-:S04]  /*d0be0*/  IMAD.WIDE.U32 R144, R60, 0x6ca1493b, RZ ;  /* 0x6ca1493b3c907825 */ /* 0x000fc800078e00ff */
[----:B------:R-:W-:-:S04]  /*d0bf0*/  IMAD.WIDE.U32 R152, R57, 0x17c510ea, RZ ;  /* 0x17c510ea39987825 */ /* 0x000fc800078e00ff */
[----:B------:R-:W-:Y:S01]  /*d0c00*/  IMAD.X R71, RZ, RZ, RZ, P3 ;  /* 0x000000ffff477224 */ /* 0x000fe200018e06ff */
[----:B------:R-:W-:Y:S01]  /*d0c10*/  IADD3 RZ, P3, PT, R32, R145, RZ ;  /* 0x0000009120ff7210 */ /* 0x000fe20007f7e0ff */
[----:B------:R-:W-:Y:S02]  /*d0c20*/  IMAD.MOV.U32 R70, RZ, RZ, R33 ;  /* 0x000000ffff467224 */ /* 0x000fe400078e0021 */
[----:B------:R-:W-:Y:S02]  /*d0c30*/  IMAD.X R233, RZ, RZ, RZ, P1 ;  /* 0x000000ffffe97224 */ /* 0x000fe400008e06ff */
[C-C-:B------:R-:W-:Y:S02]  /*d0c40*/  IMAD R221, R60.reuse, 0x1ae3a46, R152.reuse ;  /* 0x01ae3a463cdd7824 */ /* 0x140fe400078e0298 */
[----:B------:R-:W-:-:S04]  /*d0c50*/  IMAD.WIDE.U32 R32, P1, R60, 0x1ae3a46, R152 ;  /* 0x01ae3a463c207825 */ /* 0x000fc80007820098 */
[----:B------:R-:W-:-:S04]  /*d0c60*/  IMAD.WIDE.U32 R152, R60, 0x17c510ea, RZ ;  /* 0x17c510ea3c987825 */ /* 0x000fc800078e00ff */
[----:B------:R-:W-:Y:S01]  /*d0c70*/  IMAD.WIDE.U32.X R230, R57, -0x39c4fa40, R70, P3 ;  /* 0xc63b05c039e67825 */ /* 0x000fe200018e0446 */
[----:B------:R-:W-:Y:S02]  /*d0c80*/  IADD3 RZ, P3, PT, R32, R153, RZ ;  /* 0x0000009920ff7210 */ /* 0x000fe40007f7e0ff */
[----:B------:R-:W-:Y:S01]  /*d0c90*/  MOV R70, R33 ;  /* 0x0000002100467202 */ /* 0x000fe20000000f00 */
[----:B------:R-:W-:Y:S01]  /*d0ca0*/  IMAD.X R71, RZ, RZ, RZ, P1 ;  /* 0x000000ffff477224 */ /* 0x000fe200008e06ff */
[----:B------:R-:W-:Y:S01]  /*d0cb0*/  IADD3 RZ, P1, PT, R150, R12, RZ ;  /* 0x0000000c96ff7210 */ /* 0x000fe20007f3e0ff */
[----:B------:R-:W-:Y:S02]  /*d0cc0*/  IMAD.IADD R193, R39, 0x1, R193 ;  /* 0x0000000127c17824 */ /* 0x000fe400078e02c1 */
[----:B------:R-:W-:Y:S02]  /*d0cd0*/  IMAD.IADD R237, R237, 0x1, R59 ;  /* 0x00000001eded7824 */ /* 0x000fe400078e023b */
[----:B------:R-:W-:-:S02]  /*d0ce0*/  IMAD.IADD R39, R93, 0x1, R13 ;  /* 0x000000015d277824 */ /* 0x000fc400078e020d */
[----:B------:R-:W-:Y:S01]  /*d0cf0*/  IMAD.WIDE.U32.X R70, R57, 0x1ae3a46, R70, P3 ;  /* 0x01ae3a4639467825 */ /* 0x000fe200018e0446 */
[----:B------:R-:W-:Y:S02]  /*d0d00*/  IADD3.X R13, P3, PT, R100, R64, RZ, P2, !PT ;  /* 0x00000040640d7210 */ /* 0x000fe4000177e4ff */
[----:B------:R-:W-:Y:S01]  /*d0d10*/  IADD3.X RZ, P5, PT, R237, R98, RZ, P5, !PT ;  /* 0x00000062edff7210 */ /* 0x000fe20002fbe4ff */
[----:B------:R-:W-:Y:S01]  /*d0d20*/  IMAD.WIDE.U32 R160, R222, R101, R160 ;  /* 0x00000065dea07225 */ /* 0x000fe200078e00a0 */
[----:B------:R-:W-:Y:S02]  /*d0d30*/  IADD3.X RZ, P2, PT, R151, R39, RZ, P1, !PT ;  /* 0x0000002797ff7210 */ /* 0x000fe40000f5e4ff */
[----:B------:R-:W-:Y:S01]  /*d0d40*/  IADD3.X R212, P1, PT, R212, R65, RZ, P3, !PT ;  /* 0x00000041d4d47210 */ /* 0x000fe20001f3e4ff */
[----:B------:R-:W-:Y:S01]  /*d0d50*/  IMAD.IADD R57, R161, 0x1, R30 ;  /* 0x00000001a1397824 */ /* 0x000fe200078e021e */
[----:B------:R-:W-:Y:S01]  /*d0d60*/  IADD3.X R39, P4, PT, R217, R193, RZ, P4, !PT ;  /* 0x000000c1d9277210 */ /* 0x000fe2000279e4ff */
[----:B------:R-:W-:Y:S01]  /*d0d70*/  IMAD.IADD R193, R99, 0x1, R7 ;  /* 0x0000000163c17824 */ /* 0x000fe200078e0207 */
[----:B------:R-:W-:Y:S01]  /*d0d80*/  IADD3.X R33, P3, PT, RZ, R142, RZ, P5, !PT ;  /* 0x0000008eff217210 */ /* 0x000fe20002f7e4ff */
[----:B------:R-:W-:Y:S01]  /*d0d90*/  IMAD.IADD R65, R31, 0x1, R67 ;  /* 0x000000011f417824 */ /* 0x000fe200078e0243 */
[----:B------:R-:W-:Y:S01]  /*d0da0*/  IADD3.X R160, P1, PT, R13, R160, RZ, P1, !PT ;  /* 0x000000a00da07210 */ /* 0x000fe20000f3e4ff */
[----:B------:R-:W-:Y:S01]  /*d0db0*/  IMAD.WIDE.U32 R12, R216, R105, R38 ;  /* 0x00000069d80c7225 */ /* 0x000fe200078e0026 */
[----:B------:R-:W-:-:S02]  /*d0dc0*/  IADD3.X R142, P3, PT, RZ, R143, RZ, P3, !PT ;  /* 0x0000008fff8e7210 */ /* 0x000fc40001f7e4ff */
[----:B------:R-:W-:Y:S01]  /*d0dd0*/  IADD3.X R161, P1, PT, R212, R57, RZ, P1, !PT ;  /* 0x00000039d4a17210 */ /* 0x000fe20000f3e4ff */
[----:B------:R-:W-:Y:S01]  /*d0de0*/  IMAD.IADD R13, R13, 0x1, R31 ;  /* 0x000000010d0d7824 */ /* 0x000fe200078e021f */
[----:B------:R-:W-:Y:S01]  /*d0df0*/  IADD3.X R101, P5, PT, RZ, RZ, RZ, P4, !PT ;  /* 0x000000ffff657210 */ /* 0x000fe200027be4ff */
[----:B------:R-:W-:Y:S01]  /*d0e00*/  IMAD.WIDE.U32 R30, R114, -0x45f6b800, RZ ;  /* 0xba094800721e7825 */ /* 0x000fe200078e00ff */
[----:B------:R-:W-:Y:S02]  /*d0e10*/  IADD3.X R12, P4, PT, R33, R12, RZ, P3, !PT ;  /* 0x0000000c210c7210 */ /* 0x000fe40001f9e4ff */
[----:B------:R-:W-:Y:S01]  /*d0e20*/  IADD3 RZ, P3, PT, R38, R66, RZ ;  /* 0x0000004226ff7210 */ /* 0x000fe20007f7e0ff */
[----:B------:R-:W-:Y:S01]  /*d0e30*/  IMAD.WIDE.U32 R32, R226, -0x45f6b800, RZ ;  /* 0xba094800e2207825 */ /* 0x000fe200078e00ff */
[----:B------:R-:W-:Y:S02]  /*d0e40*/  IADD3.X R38, P1, PT, RZ, RZ, RZ, P1, !PT ;  /* 0x000000ffff267210 */ /* 0x000fe40000f3e4ff */
[----:B------:R-:W-:Y:S01]  /*d0e50*/  IADD3.X R219, P2, PT, R219, R36, RZ, P2, !PT ;  /* 0x00000024dbdb7210 */ /* 0x000fe2000175e4ff */
[----:B------:R-:W-:Y:S01]  /*d0e60*/  IMAD.X R100, RZ, RZ, RZ, P5 ;  /* 0x000000ffff647224 */ /* 0x000fe200028e06ff */
[----:B------:R-:W-:Y:S01]  /*d0e70*/  IADD3.X R13, P4, PT, R142, R13, RZ, P4, !PT ;  /* 0x0000000d8e0d7210 */ /* 0x000fe2000279e4ff */
[--C-:B------:R-:W-:Y:S01]  /*d0e80*/  IMAD R57, R114, 0x1ef3622f, R32.reuse ;  /* 0x1ef3622f72397824 */ /* 0x100fe200078e0220 */
[----:B------:R-:W-:Y:S01]  /*d0e90*/  IADD3.X R233, P2, PT, R233, R37, RZ, P2, !PT ;  /* 0x00000025e9e97210 */ /* 0x000fe2000175e4ff */
[----:B------:R-:W-:Y:S01]  /*d0ea0*/  IMAD.X R143, RZ, RZ, RZ, P1 ;  /* 0x000000ffff8f7224 */ /* 0x000fe200008e06ff */
[----:B------:R-:W-:Y:S01]  /*d0eb0*/  IADD3 RZ, P5, PT, R160, R6, RZ ;  /* 0x00000006a0ff7210 */ /* 0x000fe20007fbe0ff */
[----:B------:R-:W-:Y:S01]  /*d0ec0*/  IMAD.WIDE.U32 R32, P1, R114, 0x1ef3622f, R32 ;  /* 0x1ef3622f72207825 */ /* 0x000fe20007820020 */
[----:B------:R-:W-:-:S02]  /*d0ed0*/  IADD3.X R59, P4, PT, RZ, RZ, RZ, P4, !PT ;  /* 0x000000ffff3b7210 */ /* 0x000fc4000279e4ff */
[----:B------:R-:W-:Y:S01]  /*d0ee0*/  IADD3.X RZ, P5, PT, R161, R193, RZ, P5, !PT ;  /* 0x000000c1a1ff7210 */ /* 0x000fe20002fbe4ff */
[----:B------:R-:W-:Y:S01]  /*d0ef0*/  IMAD.WIDE.U32 R36, R226, 0xf5138f, RZ ;  /* 0x00f5138fe2247825 */ /* 0x000fe200078e00ff */
[----:B------:R-:W-:Y:S02]  /*d0f00*/  IADD3.X R142, PT, PT, RZ, RZ, RZ, P4, !PT ;  /* 0x000000ffff8e7210 */ /* 0x000fe400027fe4ff */
[----:B------:R-:W-:Y:S01]  /*d0f10*/  IADD3.X RZ, P3, PT, R39, R65, RZ, P3, !PT ;  /* 0x0000004127ff7210 */ /* 0x000fe20001f7e4ff */
[----:B------:R-:W-:-:S04]  /*d0f20*/  IMAD.WIDE.U32 R66, R60, 0xf5138f, R150 ;  /* 0x00f5138f3c427825 */ /* 0x000fc800078e0096 */
[----:B------:R-:W-:Y:S01]  /*d0f30*/  IMAD.X R7, RZ, RZ, RZ, P1 ;  /* 0x000000ffff077224 */ /* 0x000fe200008e06ff */
[----:B------:R-:W-:Y:S01]  /*d0f40*/  IADD3 RZ, P1, PT, R32, R31, RZ ;  /* 0x0000001f20ff7210 */ /* 0x000fe20007f3e0ff */
[----:B------:R-:W-:Y:S01]  /*d0f50*/  IMAD.MOV.U32 R6, RZ, RZ, R33 ;  /* 0x000000ffff067224 */ /* 0x000fe200078e0021 */
[----:B------:R-:W-:Y:S01]  /*d0f60*/  IADD3.X R66, P0, PT, R106, R66, RZ, P0, !PT ;  /* 0x000000426a427210 */ /* 0x000fe2000071e4ff */
        /* <DEDUP_REMOVED lines=25> */
[----:B------:R-:W-:Y:S01]  /*d1100*/  IMAD R140, R114, -0x39c4fa40, R36 ;  /* 0xc63b05c0728c7824 */ /* 0x000fe200078e0224 */
[----:B------:R-:W-:Y:S01]  /*d1110*/  MOV R36, R7 ;  /* 0x0000000700247202 */ /* 0x000fe20000000f00 */
[----:B------:R-:W-:Y:S01]  /*d1120*/  IMAD.X R37, RZ, RZ, RZ, P1 ;  /* 0x000000ffff257224 */ /* 0x000fe200008e06ff */
[----:B------:R-:W-:Y:S01]  /*d1130*/  IADD3 RZ, P1, PT, R6, R101, RZ ;  /* 0x0000006506ff7210 */ /* 0x000fe20007f3e0ff */
[----:B------:R-:W-:Y:S01]  /*d1140*/  IMAD.IADD R141, R229, 0x1, R141 ;  /* 0x00000001e58d7824 */ /* 0x000fe200078e028d */
[----:B------:R-:W-:Y:S01]  /*d1150*/  IADD3.X R6, P5, PT, R67, R9, RZ, P5, !PT ;  /* 0x0000000943067210 */ /* 0x000fe20002fbe4ff */
[----:B------:R-:W-:Y:S01]  /*d1160*/  IMAD R8, R223, R103, R8 ;  /* 0x00000067df087224 */ /* 0x000fe200078e0208 */
[----:B------:R-:W-:Y:S01]  /*d1170*/  IADD3.X R67, P0, PT, R115, R93, RZ, P0, !PT ;  /* 0x0000005d73437210 */ /* 0x000fe2000071e4ff */
[----:B------:R-:W-:Y:S01]  /*d1180*/  IMAD.WIDE.U32 R160, R220, R103, R160 ;  /* 0x00000067dca07225 */ /* 0x000fe200078e00a0 */
[----:B------:R-:W-:Y:S02]  /*d1190*/  IADD3.X RZ, P4, PT, R13, R141, RZ, P4, !PT ;  /* 0x0000008d0dff7210 */ /* 0x000fe4000279e4ff */
[----:B------:R-:W-:Y:S01]  /*d11a0*/  IADD3.X R7, P5, PT, R143, R58, RZ, P5, !PT ;  /* 0x0000003a8f077210 */ /* 0x000fe20002fbe4ff */
[----:B------:R-:W-:Y:S01]  /*d11b0*/  IMAD.WIDE.U32.X R36, R226, 0x1ae3a46, R36, P1 ;  /* 0x01ae3a46e2247825 */ /* 0x000fe200008e0424 */
[----:B------:R-:W-:-:S02]  /*d11c0*/  IADD3 RZ, P1, PT, R6, R10, RZ ;  /* 0x0000000a06ff7210 */ /* 0x000fc40007f3e0ff */
[----:B------:R-:W-:Y:S01]  /*d11d0*/  IADD3.X R160, P3, PT, R106, R160, RZ, P3, !PT ;  /* 0x000000a06aa07210 */ /* 0x000fe20001f7e4ff */
[----:B------:R-:W-:Y:S02]  /*d11e0*/  IMAD.IADD R9, R8, 0x1, R11 ;  /* 0x0000000108097824 */ /* 0x000fe400078e020b */
[----:B------:R-:W-:Y:S01]  /*d11f0*/  IMAD.IADD R93, R161, 0x1, R99 ;  /* 0x00000001a15d7824 */ /* 0x000fe200078e0263 */
[----:B------:R-:W-:Y:S01]  /*d1200*/  IADD3.X R99, P4, PT, R59, R138, RZ, P4, !PT ;  /* 0x0000008a3b637210 */ /* 0x000fe2000279e4ff */
[----:B------:R-:W-:Y:S01]  /*d1210*/  IMAD.WIDE.U32 R128, R114, 0x30000000, R128 ;  /* 0x3000000072807825 */ /* 0x000fe200078e0080 */
[----:B------:R-:W-:Y:S02]  /*d1220*/  IADD3.X RZ, P1, PT, R7, R9, RZ, P1, !PT ;  /* 0x0000000907ff7210 */ /* 0x000fe40000f3e4ff */
[----:B------:R-:W-:Y:S01]  /*d1230*/  IADD3.X R59, P5, PT, RZ, RZ, RZ, P5, !PT ;  /* 0x000000ffff3b7210 */ /* 0x000fe20002fbe4ff */
[----:B------:R-:W-:Y:S01]  /*d1240*/  IMAD.IADD R9, R129, 0x1, R56 ;  /* 0x0000000181097824 */ /* 0x000fe200078e0238 */
[----:B------:R-:W-:Y:S01]  /*d1250*/  IADD3.X R161, P3, PT, R150, R93, RZ, P3, !PT ;  /* 0x0000005d96a17210 */ /* 0x000fe20001f7e4ff */
[----:B------:R-:W-:Y:S01]  /*d1260*/  IMAD.WIDE.U32 R10, R128, -0x1, RZ ;  /* 0xffffffff800a7825 */ /* 0x000fe200078e00ff */
[----:B------:R-:W-:-:S02]  /*d1270*/  IADD3.X R56, P1, PT, R59, R88, RZ, P1, !PT ;  /* 0x000000583b387210 */ /* 0x000fc40000f3e4ff */
[----:B------:R-:W-:Y:S01]  /*d1280*/  IADD3.X R142, P4, PT, R142, R139, RZ, P4, !PT ;  /* 0x0000008b8e8e7210 */ /* 0x000fe2000279e4ff */
[----:B------:R-:W-:Y:S01]  /*d1290*/  IMAD R115, R128, -0x7af74001, -R9 ;  /* 0x8508bfff80737824 */ /* 0x000fe200078e0a09 */
[----:B------:R-:W-:Y:S01]  /*d12a0*/  IADD3.X R143, P3, PT, RZ, RZ, RZ, P3, !PT ;  /* 0x000000ffff8f7210 */ /* 0x000fe20001f7e4ff */
[----:B------:R-:W-:Y:S01]  /*d12b0*/  IMAD.WIDE.U32 R58, R218, R105, R160 ;  /* 0x00000069da3a7225 */ /* 0x000fe200078e00a0 */
[----:B------:R-:W-:-:S03]  /*d12c0*/  IADD3.X R93, PT, PT, R89, RZ, RZ, P1, P5 ;  /* 0x000000ff595d7210 */ /* 0x000fc60000fea4ff */
[----:B------:R-:W-:Y:S01]  /*d12d0*/  IMAD.IADD R11, R11, 0x1, R115 ;  /* 0x000000010b0b7824 */ /* 0x000fe200078e0273 */
[----:B------:R-:W-:Y:S01]  /*d12e0*/  IADD3.X R115, P0, PT, RZ, RZ, RZ, P0, !PT ;  /* 0x000000ffff737210 */ /* 0x000fe2000071e4ff */
[----:B------:R-:W-:Y:S01]  /*d12f0*/  IMAD.IADD R59, R59, 0x1, R63 ;  /* 0x000000013b3b7824 */ /* 0x000fe200078e023f */
[----:B------:R-:W-:Y:S01]  /*d1300*/  IADD3.X R58, P4, PT, R99, R58, RZ, P4, !PT ;  /* 0x0000003a633a7210 */ /* 0x000fe2000279e4ff */
[----:B------:R-:W-:Y:S02]  /*d1310*/  IMAD.IADD R99, R57, 0x1, R31 ;  /* 0x0000000139637824 */ /* 0x000fe400078e021f */
[----:B------:R-:W-:Y:S01]  /*d1320*/  IMAD.X R141, RZ, RZ, RZ, P0 ;  /* 0x000000ffff8d7224 */ /* 0x000fe200000e06ff */
[----:B------:R-:W-:Y:S01]  /*d1330*/  IADD3.X R59, P5, PT, R142, R59, RZ, P4, !PT ;  /* 0x0000003b8e3b7210 */ /* 0x000fe200027be4ff */
[----:B------:R-:W-:Y:S01]  /*d1340*/  IMAD.WIDE.U32 R88, R11, 0x1, RZ ;  /* 0x000000010b587825 */ /* 0x000fe200078e00ff */
[----:B------:R-:W-:-:S03]  /*d1350*/  IADD3 RZ, P0, PT, R66, R30, RZ ;  /* 0x0000001e42ff7210 */ /* 0x000fc60007f1e0ff */
[----:B------:R-:W-:Y:S01]  /*d1360*/  IMAD.X R193, RZ, RZ, RZ, P3 ;  /* 0x000000ffffc17224 */ /* 0x000fe200018e06ff */
[----:B------:R-:W-:Y:S01]  /*d1370*/  IADD3.X R106, P3, PT, RZ, RZ, RZ, P5, !PT ;  /* 0x000000ffff6a7210 */ /* 0x000fe20002f7e4ff */
[----:B------:R-:W-:Y:S01]  /*d1380*/  IMAD.WIDE.U32 R30, P4, R10, -0x7af74000, R88 ;  /* 0x8508c0000a1e7825 */ /* 0x000fe20007880058 */
[----:B------:R-:W-:-:S03]  /*d1390*/  IADD3.X RZ, P0, PT, R67, R99, RZ, P0, !PT ;  /* 0x0000006343ff7210 */ /* 0x000fc6000071e4ff */
[----:B------:R-:W-:-:S04]  /*d13a0*/  IMAD.WIDE.U32 R138, R10, 0x1, RZ ;  /* 0x000000010a8a7825 */ /* 0x000fc800078e00ff */
[----:B------:R-:W-:Y:S01]  /*d13b0*/  IMAD R129, R10, -0x7af74000, R88 ;  /* 0x8508c0000a817824 */ /* 0x000fe200078e0258 */
[----:B------:R-:W-:Y:S01]  /*d13c0*/  IADD3 RZ, P1, PT, R128, R138, RZ ;  /* 0x0000008a80ff7210 */ /* 0x000fe20007f3e0ff */
[----:B------:R-:W-:Y:S01]  /*d13d0*/  IMAD.X R99, RZ, RZ, RZ, P3 ;  /* 0x000000ffff637224 */ /* 0x000fe200018e06ff */
[----:B------:R-:W-:Y:S01]  /*d13e0*/  IADD3 RZ, P5, PT, R139, R30, RZ ;  /* 0x0000001e8bff7210 */ /* 0x000fe20007fbe0ff */
[----:B------:R-:W-:Y:S01]  /*d13f0*/  IMAD.IADD R89, R63, 0x1, R111 ;  /* 0x000000013f597824 */ /* 0x000fe200078e026f */
[----:B------:R-:W-:Y:S01]  /*d1400*/  IADD3.X R63, P3, PT, R115, R68, RZ, P0, !PT ;  /* 0x00000044733f7210 */ /* 0x000fe2000077e4ff */
[----:B------:R-:W-:Y:S01]  /*d1410*/  IMAD.MOV.U32 R68, RZ, RZ, R31 ;  /* 0x000000ffff447224 */ /* 0x000fe200078e001f */
[----:B------:R-:W-:Y:S01]  /*d1420*/  IADD3 RZ, P0, PT, R160, R110, RZ ;  /* 0x0000006ea0ff7210 */ /* 0x000fe20007f1e0ff */
[----:B------:R-:W-:Y:S01]  /*d1430*/  IMAD.WIDE.U32 R110, R222, R103, R6 ;  /* 0x00000067de6e7225 */ /* 0x000fe200078e0006 */
[----:B------:R-:W-:Y:S02]  /*d1440*/  IADD3 R88, PT, PT, R139, R129, RZ ;  /* 0x000000818b587210 */ /* 0x000fe40007ffe0ff */
[----:B------:R-:W-:Y:S01]  /*d1450*/  IADD3.X RZ, P0, PT, R161, R89, RZ, P0, !PT ;  /* 0x00000059a1ff7210 */ /* 0x000fe2000071e4ff */
[----:B------:R-:W-:Y:S01]  /*d1460*/  IMAD.WIDE.U32 R128, R11, 0x30000000, RZ ;  /* 0x300000000b807825 */ /* 0x000fe200078e00ff */
[----:B------:R-:W-:-:S02]  /*d1470*/  IADD3.X RZ, P1, PT, R9, R88, RZ, P1, !PT ;  /* 0x0000005809ff7210 */ /* 0x000fc40000f3e4ff */
[----:B------:R-:W-:Y:S01]  /*d1480*/  IADD3.X R9, P0, PT, R143, R96, RZ, P0, !PT ;  /* 0x000000608f097210 */ /* 0x000fe2000071e4ff */
[----:B------:R-:W-:Y:S01]  /*d1490*/  IMAD.WIDE.U32 R30, R11, -0x45f6b800, RZ ;  /* 0xba0948000b1e7825 */ /* 0x000fe200078e00ff */
[----:B------:R-:W-:Y:S02]  /*d14a0*/  IADD3.X R115, P3, PT, R141, R69, RZ, P3, !PT ;  /* 0x000000458d737210 */ /* 0x000fe40001f7e4ff */
[----:B------:R-:W-:Y:S01]  /*d14b0*/  IADD3.X R96, P0, PT, R193, R97, RZ, P0, !PT ;  /* 0x00000061c1607210 */ /* 0x000fe2000071e4ff */
[----:B------:R-:W-:Y:S02]  /*d14c0*/  IMAD.IADD R97, R111, 0x1, R8 ;  /* 0x000000016f617824 */ /* 0x000fe400078e0208 */
[C-C-:B------:R-:W-:Y:S01]  /*d14d0*/  IMAD R141, R10.reuse, 0x170b5d44, R128.reuse ;  /* 0x170b5d440a8d7824 */ /* 0x140fe200078e0280 */
[----:B------:R-:W-:Y:S01]  /*d14e0*/  IADD3.X R110, P0, PT, R9, R110, RZ, P0, !PT ;  /* 0x0000006e096e7210 */ /* 0x000fe2000071e4ff */
[----:B------:R-:W-:Y:S02]  /*d14f0*/  IMAD.X R69, RZ, RZ, RZ, P4 ;  /* 0x000000ffff457224 */ /* 0x000fe400020e06ff */
[----:B------:R-:W-:Y:S01]  /*d1500*/  IMAD.WIDE.U32 R128, P4, R10, 0x170b5d44, R128 ;  /* 0x170b5d440a807825 */ /* 0x000fe20007880080 */
[----:B------:R-:W-:-:S03]  /*d1510*/  IADD3.X R111, P0, PT, R96, R97, RZ, P0, !PT ;  /* 0x00000061606f7210 */ /* 0x000fc6000071e4ff */
[----:B------:R-:W-:-:S04]  /*d1520*/  IMAD.WIDE.U32 R6, R10, 0x30000000, RZ ;  /* 0x300000000a067825 */ /* 0x000fc800078e00ff */
[----:B------:R-:W-:Y:S01]  /*d1530*/  IMAD.X R89, RZ, RZ, RZ, P4 ;  /* 0x000000ffff597224 */ /* 0x000fe200020e06ff */
[----:B------:R-:W-:Y:S01]  /*d1540*/  IADD3 RZ, P4, PT, R128, R7, RZ ;  /* 0x0000000780ff7210 */ /* 0x000fe20007f9e0ff */
[----:B------:R-:W-:Y:S02]  /*d1550*/  IMAD R142, R10, 0x1ef3622f, R30 ;  /* 0x1ef3622f0a8e7824 */ /* 0x000fe400078e021e */
[----:B------:R-:W-:-:S04]  /*d1560*/  IMAD.WIDE.U32.X R96, R11, -0x7af74000, R68, P5 ;  /* 0x8508c0000b607825 */ /* 0x000fc800028e0444 */
[----:B------:R-:W-:-:S04]  /*d1570*/  IMAD.WIDE.U32 R8, R11, 0xf5138f, RZ ;  /* 0x00f5138f0b087825 */ /* 0x000fc800078e00ff */
[----:B------:R-:W-:-:S04]  /*d1580*/  IMAD.WIDE.U32 R30, P5, R10, 0x1ef3622f, R30 ;  /* 0x1ef3622f0a1e7825 */ /* 0x000fc800078a001e */
[----:B------:R-:W-:Y:S01]  /*d1590*/  IMAD.MOV.U32 R88, RZ, RZ, R129 ;  /* 0x000000ffff587224 */ /* 0x000fe200078e0081 */
[----:B------:R-:W-:Y:S01]  /*d15a0*/  IADD3.X R139, PT, PT, RZ, RZ, RZ, P5, !PT ;  /* 0x000000ffff8b7210 */ /* 0x000fe20002ffe4ff */
[----:B------:R-:W-:Y:S01]  /*d15b0*/  IMAD R103, R10, 0x1a22d9f3, R8 ;  /* 0x1a22d9f30a677824 */ /* 0x000fe200078e0208 */
[----:B------:R-:W-:Y:S01]  /*d15c0*/  IADD3.X R143, P5, PT, RZ, RZ, RZ, P0, !PT ;  /* 0x000000ffff8f7210 */ /* 0x000fe200007be4ff */
[----:B------:R-:W-:Y:S01]  /*d15d0*/  IMAD.WIDE.U32.X R88, R11, 0x170b5d44, R88, P4 ;  /* 0x170b5d440b587825 */ /* 0x000fe200020e0458 */
[----:B------:R-:W-:-:S03]  /*d15e0*/  IADD3 RZ, P0, PT, R58, R116, RZ ;  /* 0x000000743aff7210 */ /* 0x000fc60007f1e0ff */
[----:B------:R-:W-:-:S04]  /*d15f0*/  IMAD.WIDE.U32 R8, P4, R10, 0x1a22d9f3, R8 ;  /* 0x1a22d9f30a087825 */ /* 0x000fc80007880008 */
[----:B------:R-:W-:-:S04]  /*d1600*/  IMAD.WIDE.U32 R128, R10, 0xf5138f, RZ ;  /* 0x00f5138f0a807825 */ /* 0x000fc800078e00ff */
[----:B------:R-:W-:-:S04]  /*d1610*/  IMAD.WIDE.U32 R68, R10, -0x45f6b800, RZ ;  /* 0xba0948000a447825 */ /* 0x000fc800078e00ff */
[----:B------:R-:W-:Y:S02]  /*d1620*/  IMAD.IADD R161, R225, 0x1, R117 ;  /* 0x00000001e1a17824 */ /* 0x000fe400078e0275 */
[----:B------:R-:W-:Y:S01]  /*d1630*/  IMAD.X R117, RZ, RZ, RZ, P4 ;  /* 0x000000ffff757224 */ /* 0x000fe200020e06ff */
[----:B------:R-:W-:Y:S01]  /*d1640*/  IADD3 RZ, P4, PT, R8, R129, RZ ;  /* 0x0000008108ff7210 */ /* 0x000fe20007f9e0ff */
[----:B------:R-:W-:Y:S01]  /*d1650*/  IMAD.X R150, RZ, RZ, RZ, P5 ;  /* 0x000000ffff967224 */ /* 0x000fe200028e06ff */
[----:B------:R-:W-:Y:S01]  /*d1660*/  IADD3 RZ, P5, PT, R30, R69, RZ ;  /* 0x000000451eff7210 */ /* 0x000fe20007fbe0ff */
        /* <DEDUP_REMOVED lines=17> */
[----:B------:R-:W-:Y:S01]  /*d1780*/  IADD3 R125, PT, PT, R125, R61, RZ ;  /* 0x0000003d7d7d7210 */ /* 0x000fe20007ffe0ff */
[----:B------:R-:W-:Y:S01]  /*d1790*/  IMAD.WIDE.U32 R8, R11, 0x17c510ea, RZ ;  /* 0x17c510ea0b087825 */ /* 0x000fe200078e00ff */
[----:B------:R-:W-:-:S03]  /*d17a0*/  IADD3.X R124, P0, PT, R217, R124, RZ, P0, !PT ;  /* 0x0000007cd97c7210 */ /* 0x000fc6000071e4ff */
[----:B------:R-:W-:Y:S01]  /*d17b0*/  IMAD.MOV.U32 R160, RZ, RZ, R31 ;  /* 0x000000ffffa07224 */ /* 0x000fe200078e001f */
[----:B------:R-:W-:Y:S01]  /*d17c0*/  IADD3.X R125, P0, PT, R106, R125, RZ, P0, !PT ;  /* 0x0000007d6a7d7210 */ /* 0x000fe2000071e4ff */
[----:B------:R-:W-:-:S04]  /*d17d0*/  IMAD.WIDE.U32 R236, R213, R107, R236 ;  /* 0x0000006bd5ec7225 */ /* 0x000fc800078e00ec */
[----:B------:R-:W-:Y:S01]  /*d17e0*/  IMAD R61, R10, 0x1ae3a46, R8 ;  /* 0x01ae3a460a3d7824 */ /* 0x000fe200078e0208 */
[----:B------:R-:W-:Y:S01]  /*d17f0*/  IADD3.X R236, P2, PT, R219, R236, RZ, P2, !PT ;  /* 0x000000ecdbec7210 */ /* 0x000fe2000175e4ff */
[----:B------:R-:W-:-:S04]  /*d1800*/  IMAD.WIDE.U32.X R160, R11, -0x39c4fa40, R160, P5 ;  /* 0xc63b05c00ba07825 */ /* 0x000fc800028e04a0 */
[----:B------:R-:W-:-:S04]  /*d1810*/  IMAD.WIDE.U32 R8, P5, R10, 0x1ae3a46, R8 ;  /* 0x01ae3a460a087825 */ /* 0x000fc800078a0008 */
[----:B------:R-:W-:Y:S02]  /*d1820*/  IMAD.IADD R224, R237, 0x1, R224 ;  /* 0x00000001ede07824 */ /* 0x000fe400078e02e0 */
[----:B------:R-:W-:Y:S01]  /*d1830*/  IMAD.MOV.U32 R30, RZ, RZ, R9 ;  /* 0x000000ffff1e7224 */ /* 0x000fe200078e0009 */
[----:B------:R-:W-:Y:S01]  /*d1840*/  IADD3.X R9, P4, PT, R143, R94, RZ, P4, !PT ;  /* 0x0000005e8f097210 */ /* 0x000fe2000279e4ff */
[----:B------:R-:W-:Y:S01]  /*d1850*/  IMAD.WIDE.U32 R238, R10, 0x17c510ea, RZ ;  /* 0x17c510ea0aee7825 */ /* 0x000fe200078e00ff */
[----:B------:R-:W-:Y:S02]  /*d1860*/  IADD3.X R237, P2, PT, R233, R224, RZ, P2, !PT ;  /* 0x000000e0e9ed7210 */ /* 0x000fe4000175e4ff */
[----:B------:R-:W-:Y:S01]  /*d1870*/  IADD3.X R143, P0, PT, RZ, RZ, RZ, P0, !PT ;  /* 0x000000ffff8f7210 */ /* 0x000fe2000071e4ff */
[----:B------:R-:W-:Y:S01]  /*d1880*/  IMAD.X R31, RZ, RZ, RZ, P5 ;  /* 0x000000ffff1f7224 */ /* 0x000fe200028e06ff */
[----:B------:R-:W-:Y:S01]  /*d1890*/  IADD3.X R150, P4, PT, R150, R95, RZ, P4, !PT ;  /* 0x0000005f96967210 */ /* 0x000fe2000279e4ff */
[----:B------:R-:W-:Y:S01]  /*d18a0*/  IMAD.IADD R193, R215, 0x1, R145 ;  /* 0x00000001d7c17824 */ /* 0x000fe200078e0291 */
[----:B------:R-:W-:Y:S01]  /*d18b0*/  IADD3 RZ, P5, PT, R8, R239, RZ ;  /* 0x000000ef08ff7210 */ /* 0x000fe20007fbe0ff */
[----:B------:R-:W-:Y:S01]  /*d18c0*/  IMAD R92, R223, R105, R92 ;  /* 0x00000069df5c7224 */ /* 0x000fe200078e025c */
[----:B------:R-:W-:Y:S01]  /*d18d0*/  IADD3.X R111, P2, PT, RZ, RZ, RZ, P2, !PT ;  /* 0x000000ffff6f7210 */ /* 0x000fe2000175e4ff */
[----:B------:R-:W-:Y:S01]  /*d18e0*/  IMAD.IADD R145, R228, 0x1, R119 ;  /* 0x00000001e4917824 */ /* 0x000fe200078e0277 */
[----:B------:R-:W-:Y:S01]  /*d18f0*/  IADD3.X R95, P1, PT, RZ, R96, RZ, P1, !PT ;  /* 0x00000060ff5f7210 */ /* 0x000fe20000f3e4ff */
[----:B------:R-:W-:Y:S01]  /*d1900*/  IMAD.X R119, RZ, RZ, RZ, P0 ;  /* 0x000000ffff777224 */ /* 0x000fe200000e06ff */
[----:B------:R-:W-:Y:S01]  /*d1910*/  IADD3.X R8, P4, PT, R9, R56, RZ, P4, !PT ;  /* 0x0000003809087210 */ /* 0x000fe2000279e4ff */
[----:B------:R-:W-:Y:S01]  /*d1920*/  IMAD.WIDE.U32.X R30, R11, 0x1ae3a46, R30, P5 ;  /* 0x01ae3a460b1e7825 */ /* 0x000fe200028e041e */
[----:B------:R-:W-:-:S02]  /*d1930*/  IADD3 RZ, P0, PT, R124, R118, RZ ;  /* 0x000000767cff7210 */ /* 0x000fc40007f1e0ff */
[----:B------:R-:W-:Y:S01]  /*d1940*/  IADD3.X R96, P1, PT, RZ, R97, RZ, P1, !PT ;  /* 0x00000061ff607210 */ /* 0x000fe20000f3e4ff */
[----:B------:R-:W-:Y:S01]  /*d1950*/  IMAD.WIDE.U32 R66, R114, -0x45f6b800, R66 ;  /* 0xba09480072427825 */ /* 0x000fe200078e0042 */
[----:B------:R-:W-:Y:S02]  /*d1960*/  IADD3.X R9, P4, PT, R150, R93, RZ, P4, !PT ;  /* 0x0000005d96097210 */ /* 0x000fe4000279e4ff */
[----:B------:R-:W-:Y:S01]  /*d1970*/  IADD3.X RZ, P0, PT, R125, R145, RZ, P0, !PT ;  /* 0x000000917dff7210 */ /* 0x000fe2000071e4ff */
[----:B------:R-:W-:Y:S01]  /*d1980*/  IMAD.X R11, RZ, RZ, RZ, P2 ;  /* 0x000000ffff0b7224 */ /* 0x000fe200010e06ff */
[----:B------:R-:W-:Y:S01]  /*d1990*/  IADD3 RZ, P2, PT, R8, R90, RZ ;  /* 0x0000005a08ff7210 */ /* 0x000fe20007f5e0ff */
[----:B------:R-:W-:Y:S01]  /*d19a0*/  IMAD.IADD R97, R92, 0x1, R91 ;  /* 0x000000015c617824 */ /* 0x000fe200078e025b */
[----:B------:R-:W-:Y:S01]  /*d19b0*/  IADD3 RZ, P5, PT, R236, R144, RZ ;  /* 0x00000090ecff7210 */ /* 0x000fe20007fbe0ff */
[----:B------:R-:W-:Y:S01]  /*d19c0*/  IMAD.IADD R67, R67, 0x1, R57 ;  /* 0x0000000143437824 */ /* 0x000fe200078e0239 */
[----:B------:R-:W-:Y:S01]  /*d19d0*/  IADD3.X R66, P1, PT, R95, R66, RZ, P1, !PT ;  /* 0x000000425f427210 */ /* 0x000fe20000f3e4ff */
[----:B------:R-:W-:Y:S01]  /*d19e0*/  IMAD R122, R223, R107, R122 ;  /* 0x0000006bdf7a7224 */ /* 0x000fe200078e027a */
[----:B------:R-:W-:Y:S01]  /*d19f0*/  IADD3.X RZ, P2, PT, R9, R97, RZ, P2, !PT ;  /* 0x0000006109ff7210 */ /* 0x000fe2000175e4ff */
[----:B------:R-:W-:Y:S01]  /*d1a00*/  IMAD.WIDE.U32 R8, R222, R105, R8 ;  /* 0x00000069de087225 */ /* 0x000fe200078e0008 */
[----:B------:R-:W-:-:S02]  /*d1a10*/  IADD3.X R95, P4, PT, RZ, RZ, RZ, P4, !PT ;  /* 0x000000ffff5f7210 */ /* 0x000fc4000279e4ff */
        /* <DEDUP_REMOVED lines=11> */
[----:B------:R-:W-:-:S02]  /*d1ad0*/  IADD3.X R147, PT, PT, R147, RZ, RZ, P2, P4 ;  /* 0x000000ff93937210 */ /* 0x000fc400017e84ff */
[----:B------:R-:W-:Y:S01]  /*d1ae0*/  IADD3.X R57, P5, PT, R111, R230, RZ, P5, !PT ;  /* 0x000000e66f397210 */ /* 0x000fe20002fbe4ff */
[----:B------:R-:W-:Y:S01]  /*d1af0*/  IMAD.IADD R69, R142, 0x1, R69 ;  /* 0x000000018e457824 */ /* 0x000fe200078e0245 */
[----:B------:R-:W-:Y:S01]  /*d1b00*/  IADD3 R9, PT, PT, R9, R92, RZ ;  /* 0x0000005c09097210 */ /* 0x000fe20007ffe0ff */
[----:B------:R-:W-:Y:S01]  /*d1b10*/  IMAD.WIDE.U32 R58, R216, R107, R58 ;  /* 0x0000006bd83a7225 */ /* 0x000fe200078e003a */
        /* <DEDUP_REMOVED lines=8> */
[----:B------:R-:W-:Y:S01]  /*d1ba0*/  IMAD.WIDE.U32 R124, R218, R107, R124 ;  /* 0x0000006bda7c7225 */ /* 0x000fe200078e007c */
[----:B------:R-:W-:-:S02]  /*d1bb0*/  IADD3.X R91, P0, PT, RZ, RZ, RZ, P0, !PT ;  /* 0x000000ffff5b7210 */ /* 0x000fc4000071e4ff */
[----:B------:R-:W-:Y:S01]  /*d1bc0*/  IADD3.X R237, P4, PT, R115, R56, RZ, P3, !PT ;  /* 0x0000003873ed7210 */ /* 0x000fe20001f9e4ff */
[----:B------:R-:W-:Y:S01]  /*d1bd0*/  IMAD.IADD R129, R103, 0x1, R129 ;  /* 0x0000000167817824 */ /* 0x000fe200078e0281 */
[----:B------:R-:W-:Y:S01]  /*d1be0*/  IADD3 RZ, P1, PT, R66, R6, RZ ;  /* 0x0000000642ff7210 */ /* 0x000fe20007f3e0ff */
[----:B------:R-:W-:Y:S01]  /*d1bf0*/  IMAD.X R93, RZ, RZ, RZ, P0 ;  /* 0x000000ffff5d7224 */ /* 0x000fe200000e06ff */
[----:B------:R-:W-:Y:S01]  /*d1c00*/  IADD3.X RZ, P3, PT, R9, R11, RZ, P2, !PT ;  /* 0x0000000b09ff7210 */ /* 0x000fe2000177e4ff */
[----:B------:R-:W-:Y:S01]  /*d1c10*/  IMAD.WIDE.U32 R8, R220, R107, R8 ;  /* 0x0000006bdc087225 */ /* 0x000fe200078e0008 */
[----:B------:R-:W-:Y:S02]  /*d1c20*/  IADD3.X R11, P2, PT, RZ, RZ, RZ, P4, !PT ;  /* 0x000000ffff0b7210 */ /* 0x000fe4000275e4ff */
[----:B------:R-:W-:Y:S01]  /*d1c30*/  IADD3.X RZ, P4, PT, R67, R97, RZ, P1, !PT ;  /* 0x0000006143ff7210 */ /* 0x000fe20000f9e4ff */
[----:B------:R-:W-:Y:S01]  /*d1c40*/  IMAD.WIDE.U32 R66, R10, 0x30000000, R66 ;  /* 0x300000000a427825 */ /* 0x000fe200078e0042 */
[----:B------:R-:W-:-:S02]  /*d1c50*/  IADD3.X R6, P1, PT, R91, R136, RZ, P3, !PT ;  /* 0x000000885b067210 */ /* 0x000fc40001f3e4ff */
[----:B------:R-:W-:Y:S01]  /*d1c60*/  IADD3 RZ, P0, PT, R236, R64, RZ ;  /* 0x00000040ecff7210 */ /* 0x000fe20007f1e0ff */
[----:B------:R-:W-:Y:S01]  /*d1c70*/  IMAD.X R65, RZ, RZ, RZ, P2 ;  /* 0x000000ffff417224 */ /* 0x000fe200010e06ff */
        /* <DEDUP_REMOVED lines=12> */
[----:B------:R-:W-:Y:S01]  /*d1d40*/  IMAD.IADD R227, R9, 0x1, R227 ;  /* 0x0000000109e37824 */ /* 0x000fe200078e02e3 */
[----:B------:R-:W-:Y:S01]  /*d1d50*/  IADD3.X R7, P1, PT, R136, R147, RZ, P1, !PT ;  /* 0x0000009388077210 */ /* 0x000fe20000f3e4ff */
[----:B------:R-:W-:Y:S01]  /*d1d60*/  IMAD R233, R223, R109, R232 ;  /* 0x0000006ddfe97224 */ /* 0x000fe200078e02e8 */
[----:B------:R-:W-:-:S02]  /*d1d70*/  IADD3 RZ, P2, PT, R12, R132, RZ ;  /* 0x000000840cff7210 */ /* 0x000fc40007f5e0ff */
[----:B------:R-:W-:Y:S02]  /*d1d80*/  IADD3 R13, PT, PT, R13, R229, RZ ;  /* 0x000000e50d0d7210 */ /* 0x000fe40007ffe0ff */
[----:B------:R-:W-:Y:S01]  /*d1d90*/  IADD3.X R11, P0, PT, R65, R39, RZ, P0, !PT ;  /* 0x00000027410b7210 */ /* 0x000fe2000071e4ff */
[----:B------:R-:W-:Y:S01]  /*d1da0*/  IMAD.IADD R65, R237, 0x1, R98 ;  /* 0x00000001ed417824 */ /* 0x000fe200078e0262 */
[----:B------:R-:W-:Y:S01]  /*d1db0*/  IADD3.X RZ, P3, PT, R7, R89, RZ, P3, !PT ;  /* 0x0000005907ff7210 */ /* 0x000fe20001f7e4ff */
[----:B------:R-:W-:Y:S01]  /*d1dc0*/  IMAD.WIDE.U32 R38, R66, -0x1, RZ ;  /* 0xffffffff42267825 */ /* 0x000fe200078e00ff */
[----:B------:R-:W-:Y:S02]  /*d1dd0*/  IADD3.X R67, P1, PT, RZ, RZ, RZ, P1, !PT ;  /* 0x000000ffff437210 */ /* 0x000fe40000f3e4ff */
[----:B------:R-:W-:Y:S01]  /*d1de0*/  IADD3.X RZ, P2, PT, R13, R97, RZ, P2, !PT ;  /* 0x000000610dff7210 */ /* 0x000fe2000175e4ff */
[----:B------:R-:W-:Y:S01]  /*d1df0*/  IMAD.WIDE.U32 R12, R213, R109, R12 ;  /* 0x0000006dd50c7225 */ /* 0x000fe200078e000c */
[----:B------:R-:W-:-:S02]  /*d1e00*/  IADD3.X R236, P4, PT, R63, R236, RZ, P4, !PT ;  /* 0x000000ec3fec7210 */ /* 0x000fc4000279e4ff */
[----:B------:R-:W-:Y:S01]  /*d1e10*/  IADD3.X R63, P3, PT, R67, R158, RZ, P3, !PT ;  /* 0x0000009e433f7210 */ /* 0x000fe20001f7e4ff */
[----:B------:R-:W-:Y:S01]  /*d1e20*/  IMAD R89, R66, -0x7af74001, -R141 ;  /* 0x8508bfff42597824 */ /* 0x000fe200078e0a8d */
[----:B------:R-:W-:Y:S01]  /*d1e30*/  IADD3.X R237, P4, PT, R88, R65, RZ, P4, !PT ;  /* 0x0000004158ed7210 */ /* 0x000fe2000279e4ff */
[----:B------:R-:W-:Y:S01]  /*d1e40*/  IMAD.IADD R13, R13, 0x1, R104 ;  /* 0x000000010d0d7824 */ /* 0x000fe200078e0268 */
[----:B------:R-:W-:Y:S01]  /*d1e50*/  IADD3.X R12, P5, PT, R57, R12, RZ, P5, !PT ;  /* 0x0000000c390c7210 */ /* 0x000fe20002fbe4ff */
[----:B------:R-:W-:Y:S01]  /*d1e60*/  IMAD.IADD R39, R39, 0x1, R89 ;  /* 0x0000000127277824 */ /* 0x000fe200078e0259 */
[----:B------:R-:W-:Y:S01]  /*d1e70*/  IADD3.X R158, PT, PT, R159, RZ, RZ, P3, P1 ;  /* 0x000000ff9f9e7210 */ /* 0x000fe20001fe24ff */
[----:B------:R-:W-:Y:S01]  /*d1e80*/  IMAD.WIDE.U32 R64, R38, 0x1, RZ ;  /* 0x0000000126407825 */ /* 0x000fe200078e00ff */
[----:B------:R-:W-:Y:S02]  /*d1e90*/  IADD3.X R121, P3, PT, RZ, RZ, RZ, P4, !PT ;  /* 0x000000ffff797210 */ /* 0x000fe4000277e4ff */
[----:B------:R-:W-:Y:S01]  /*d1ea0*/  IADD3.X R13, P5, PT, R230, R13, RZ, P5, !PT ;  /* 0x0000000de60d7210 */ /* 0x000fe20002fbe4ff */
[----:B------:R-:W-:Y:S01]  /*d1eb0*/  IMAD.WIDE.U32 R56, R39, 0x1, RZ ;  /* 0x0000000127387825 */ /* 0x000fe200078e00ff */
[----:B------:R-:W-:-:S02]  /*d1ec0*/  IADD3 RZ, P1, PT, R236, R68, RZ ;  /* 0x00000044ecff7210 */ /* 0x000fc40007f3e0ff */
[----:B------:R-:W-:Y:S01]  /*d1ed0*/  IADD3.X R105, P4, PT, RZ, RZ, RZ, P5, !PT ;  /* 0x000000ffff697210 */ /* 0x000fe20002f9e4ff */
[----:B------:R-:W-:Y:S01]  /*d1ee0*/  IMAD.X R111, RZ, RZ, RZ, P3 ;  /* 0x000000ffff6f7224 */ /* 0x000fe200018e06ff */
[----:B------:R-:W-:Y:S01]  /*d1ef0*/  IADD3 RZ, P3, PT, R66, R64, RZ ;  /* 0x0000004042ff7210 */ /* 0x000fe20007f7e0ff */
[----:B------:R-:W-:Y:S01]  /*d1f00*/  IMAD.WIDE.U32 R66, P5, R38, -0x7af74000, R56 ;  /* 0x8508c00026427825 */ /* 0x000fe200078a0038 */
[----:B------:R-:W-:Y:S02]  /*d1f10*/  IADD3.X RZ, P1, PT, R237, R69, RZ, P1, !PT ;  /* 0x00000045edff7210 */ /* 0x000fe40000f3e4ff */
[----:B------:R-:W-:Y:S01]  /*d1f20*/  IADD3.X R93, P2, PT, RZ, R134, RZ, P2, !PT ;  /* 0x00000086ff5d7210 */ /* 0x000fe2000175e4ff */
[----:B------:R-:W-:Y:S01]  /*d1f30*/  IMAD.X R89, RZ, RZ, RZ, P5 ;  /* 0x000000ffff597224 */ /* 0x000fe200028e06ff */
[----:B------:R-:W-:Y:S01]  /*d1f40*/  IADD3 RZ, P5, PT, R65, R66, RZ ;  /* 0x0000004241ff7210 */ /* 0x000fe20007fbe0ff */
[----:B------:R-:W-:Y:S01]  /*d1f50*/  IMAD.WIDE.U32 R68, R39, 0x30000000, RZ ;  /* 0x3000000027447825 */ /* 0x000fe200078e00ff */
[----:B------:R-:W-:-:S02]  /*d1f60*/  IADD3.X R134, P2, PT, RZ, R135, RZ, P2, !PT ;  /* 0x00000087ff867210 */ /* 0x000fc4000175e4ff */
[----:B------:R-:W-:Y:S01]  /*d1f70*/  IADD3 R57, PT, PT, R221, R153, RZ ;  /* 0x00000099dd397210 */ /* 0x000fe20007ffe0ff */
[----:B------:R-:W-:Y:S01]  /*d1f80*/  IMAD.MOV.U32 R88, RZ, RZ, R67 ;  /* 0x000000ffff587224 */ /* 0x000fe200078e0043 */
[----:B------:R-:W-:Y:S01]  /*d1f90*/  IADD3.X R92, P2, PT, R93, R58, RZ, P2, !PT ;  /* 0x0000003a5d5c7210 */ /* 0x000fe2000175e4ff */
[----:B------:R-:W-:Y:S01]  /*d1fa0*/  IMAD.WIDE.U32 R66, R38, 0x30000000, RZ ;  /* 0x3000000026427825 */ /* 0x000fe200078e00ff */
        /* <DEDUP_REMOVED lines=8> */
[----:B------:R-:W-:Y:S01]  /*d2030*/  IMAD.X R97, RZ, RZ, RZ, P4 ;  /* 0x000000ffff617224 */ /* 0x000fe200020e06ff */
[----:B------:R-:W-:Y:S01]  /*d2040*/  IADD3 RZ, P4, PT, R12, R152, RZ ;  /* 0x000000980cff7210 */ /* 0x000fe20007f9e0ff */
        /* <DEDUP_REMOVED lines=9> */
[C---:B------:R-:W-:Y:S01]  /*d20e0*/  IMAD R106, R38.reuse, 0x1ef3622f, R58 ;  /* 0x1ef3622f266a7824 */ /* 0x040fe200078e023a */
[----:B------:R-:W-:Y:S01]  /*d20f0*/  MOV R94, R57 ;  /* 0x00000039005e7202 */ /* 0x000fe20000000f00 */
[----:B------:R-:W-:-:S04]  /*d2100*/  IMAD.WIDE.U32 R58, R38, -0x45f6b800, RZ ;  /* 0xba094800263a7825 */ /* 0x000fc800078e00ff */
[----:B------:R-:W-:Y:S01]  /*d2110*/  IMAD.X R95, RZ, RZ, RZ, P5 ;  /* 0x000000ffff5f7224 */ /* 0x000fe200028e06ff */
[----:B------:R-:W-:Y:S01]  /*d2120*/  IADD3 RZ, P5, PT, R56, R59, RZ ;  /* 0x0000003b38ff7210 */ /* 0x000fe20007fbe0ff */
[----:B------:R-:W-:-:S04]  /*d2130*/  IMAD.WIDE.U32 R88, R39, 0xf5138f, RZ ;  /* 0x00f5138f27587825 */ /* 0x000fc800078e00ff */
[----:B------:R-:W-:Y:S02]  /*d2140*/  IMAD R115, R38, 0x1a22d9f3, R88 ;  /* 0x1a22d9f326737824 */ /* 0x000fe400078e0258 */
[----:B------:R-:W-:-:S04]  /*d2150*/  IMAD.WIDE.U32.X R94, R39, 0x1ef3622f, R94, P5 ;  /* 0x1ef3622f275e7825 */ /* 0x000fc800028e045e */
[----:B------:R-:W-:-:S04]  /*d2160*/  IMAD.WIDE.U32 R12, R60, 0x17c510ea, R12 ;  /* 0x17c510ea3c0c7825 */ /* 0x000fc800078e000c */
[----:B------:R-:W-:Y:S01]  /*d2170*/  IMAD.IADD R110, R65, 0x1, R64 ;  /* 0x00000001416e7824 */ /* 0x000fe200078e0240 */
[----:B------:R-:W-:Y:S01]  /*d2180*/  IADD3.X R96, P0, PT, R96, R12, RZ, P0, !PT ;  /* 0x0000000c60607210 */ /* 0x000fe2000071e4ff */
[----:B------:R-:W-:-:S03]  /*d2190*/  IMAD.WIDE.U32 R88, P5, R38, 0x1a22d9f3, R88 ;  /* 0x1a22d9f326587825 */ /* 0x000fc600078a0058 */
[----:B------:R-:W-:Y:S01]  /*d21a0*/  IADD3.X RZ, P3, PT, R141, R110, RZ, P3, !PT ;  /* 0x0000006e8dff7210 */ /* 0x000fe20001f7e4ff */
[----:B------:R-:W-:-:S04]  /*d21b0*/  IMAD.WIDE.U32 R64, R38, 0xf5138f, RZ ;  /* 0x00f5138f26407825 */ /* 0x000fc800078e00ff */
[----:B------:R-:W-:Y:S01]  /*d21c0*/  IMAD.X R57, RZ, RZ, RZ, P5 ;  /* 0x000000ffff397224 */ /* 0x000fe200028e06ff */
[----:B------:R-:W-:Y:S01]  /*d21d0*/  IADD3 RZ, P5, PT, R88, R65, RZ ;  /* 0x0000004158ff7210 */ /* 0x000fe20007fbe0ff */
[----:B------:R-:W-:Y:S02]  /*d21e0*/  IMAD.IADD R104, R13, 0x1, R221 ;  /* 0x000000010d687824 */ /* 0x000fe400078e02dd */
[----:B------:R-:W-:-:S03]  /*d21f0*/  IMAD.WIDE.U32 R12, R39, 0x6ca1493b, RZ ;  /* 0x6ca1493b270c7825 */ /* 0x000fc600078e00ff */
[----:B------:R-:W-:Y:S01]  /*d2200*/  IADD3.X R97, P0, PT, R11, R104, RZ, P0, !PT ;  /* 0x000000680b617210 */ /* 0x000fe2000071e4ff */
[----:B------:R-:W-:Y:S02]  /*d2210*/  IMAD.MOV.U32 R56, RZ, RZ, R89 ;  /* 0x000000ffff387224 */ /* 0x000fe400078e0059 */
[----:B------:R-:W-:Y:S01]  /*d2220*/  IMAD.WIDE.U32 R88, R39, 0x17c510ea, RZ ;  /* 0x17c510ea27587825 */ /* 0x000fe200078e00ff */
[----:B------:R-:W-:-:S03]  /*d2230*/  IADD3.X R133, P0, PT, RZ, RZ, RZ, P0, !PT ;  /* 0x000000ffff857210 */ /* 0x000fc6000071e4ff */
[----:B------:R-:W-:Y:S02]  /*d2240*/  IMAD R60, R38, -0x39c4fa40, R12 ;  /* 0xc63b05c0263c7824 */ /* 0x000fe400078e020c */
[----:B------:R-:W-:-:S04]  /*d2250*/  IMAD.WIDE.U32.X R56, R39, 0x1a22d9f3, R56, P5 ;  /* 0x1a22d9f327387825 */ /* 0x000fc800028e0438 */
[----:B------:R-:W-:-:S04]  /*d2260*/  IMAD.WIDE.U32 R12, P5, R38, -0x39c4fa40, R12 ;  /* 0xc63b05c0260c7825 */ /* 0x000fc800078a000c */
[--C-:B------:R-:W-:Y:S02]  /*d2270*/  IMAD R11, R38, 0x1ae3a46, R88.reuse ;  /* 0x01ae3a46260b7824 */ /* 0x100fe400078e0258 */
[----:B------:R-:W-:Y:S02]  /*d2280*/  IMAD.X R71, RZ, RZ, RZ, P5 ;  /* 0x000000ffff477224 */ /* 0x000fe400028e06ff */
[----:B------:R-:W-:Y:S02]  /*d2290*/  IMAD.IADD R135, R108, 0x1, R157 ;  /* 0x000000016c877824 */ /* 0x000fe400078e029d */
[----:B------:R-:W-:Y:S01]  /*d22a0*/  IMAD.X R127, RZ, RZ, RZ, P2 ;  /* 0x000000ffff7f7224 */ /* 0x000fe200010e06ff */
[----:B------:R-:W-:Y:S01]  /*d22b0*/  IADD3 RZ, P2, PT, R92, R156, RZ ;  /* 0x0000009c5cff7210 */ /* 0x000fe20007f5e0ff */
[----:B------:R-:W-:-:S03]  /*d22c0*/  IMAD.WIDE.U32 R88, P5, R38, 0x1ae3a46, R88 ;  /* 0x01ae3a4626587825 */ /* 0x000fc600078a0058 */
[----:B------:R-:W-:Y:S01]  /*d22d0*/  IADD3.X RZ, P2, PT, R93, R135, RZ, P2, !PT ;  /* 0x000000875dff7210 */ /* 0x000fe2000175e4ff */
[----:B------:R-:W-:Y:S01]  /*d22e0*/  IMAD.WIDE.U32 R118, R38, 0x6ca1493b, RZ ;  /* 0x6ca1493b26767825 */ /* 0x000fe200078e00ff */
[----:B------:R-:W-:Y:S02]  /*d22f0*/  MOV R104, R89 ;  /* 0x0000005900687202 */ /* 0x000fe40000000f00 */
[----:B------:R-:W-:Y:S01]  /*d2300*/  IADD3.X R131, P2, PT, R131, R164, RZ, P2, !PT ;  /* 0x000000a483837210 */ /* 0x000fe2000175e4ff */
[----:B------:R-:W-:Y:S01]  /*d2310*/  IMAD.X R105, RZ, RZ, RZ, P5 ;  /* 0x000000ffff697224 */ /* 0x000fe200028e06ff */
[----:B------:R-:W-:Y:S01]  /*d2320*/  IADD3 RZ, P5, PT, R12, R119, RZ ;  /* 0x000000770cff7210 */ /* 0x000fe20007fbe0ff */
[----:B------:R-:W-:Y:S01]  /*d2330*/  IMAD.WIDE.U32 R110, R38, 0x17c510ea, RZ ;  /* 0x17c510ea266e7825 */ /* 0x000fe200078e00ff */
[----:B------:R-:W-:-:S03]  /*d2340*/  IADD3.X R164, P2, PT, R127, R165, RZ, P2, !PT ;  /* 0x000000a57fa47210 */ /* 0x000fc6000175e4ff */
[----:B------:R-:W-:Y:S01]  /*d2350*/  IMAD.MOV.U32 R70, RZ, RZ, R13 ;  /* 0x000000ffff467224 */ /* 0x000fe200078e000d */
[----:B------:R-:W-:Y:S01]  /*d2360*/  IADD3.X R124, P2, PT, R131, R124, RZ, P2, !PT ;  /* 0x0000007c837c7210 */ /* 0x000fe2000175e4ff */
[----:B------:R-:W-:Y:S01]  /*d2370*/  IMAD.X R135, RZ, RZ, RZ, P0 ;  /* 0x000000ffff877224 */ /* 0x000fe200000e06ff */
[----:B------:R-:W-:Y:S01]  /*d2380*/  IADD3 RZ, P0, PT, R88, R111, RZ ;  /* 0x0000006f58ff7210 */ /* 0x000fe20007f1e0ff */
[----:B------:R-:W-:-:S04]  /*d2390*/  IMAD.WIDE.U32 R92, R214, R109, R92 ;  /* 0x0000006dd65c7225 */ /* 0x000fc800078e005c */
[----:B------:R-:W-:Y:S02]  /*d23a0*/  IMAD.IADD R13, R140, 0x1, R33 ;  /* 0x000000018c0d7824 */ /* 0x000fe400078e0221 */
[----:B------:R-:W-:Y:S01]  /*d23b0*/  IMAD.WIDE.U32.X R70, R39, -0x39c4fa40, R70, P5 ;  /* 0xc63b05c027467825 */ /* 0x000fe200028e0446 */
[----:B------:R-:W-:-:S03]  /*d23c0*/  IADD3 RZ, P5, PT, R96, R32, RZ ;  /* 0x0000002060ff7210 */ /* 0x000fc60007fbe0ff */
[----:B------:R-:W-:Y:S01]  /*d23d0*/  IMAD.IADD R127, R93, 0x1, R108 ;  /* 0x000000015d7f7824 */ /* 0x000fe200078e026c */
[----:B------:R-:W-:Y:S01]  /*d23e0*/  IADD3.X R93, P4, PT, R137, R92, RZ, P4, !PT ;  /* 0x0000005c895d7210 */ /* 0x000fe2000279e4ff */
[----:B------:R-:W-:Y:S01]  /*d23f0*/  IMAD.WIDE.U32.X R104, R39, 0x1ae3a46, R104, P0 ;  /* 0x01ae3a4627687825 */ /* 0x000fe200000e0468 */
[----:B------:R-:W-:Y:S02]  /*d2400*/  IADD3.X RZ, P5, PT, R97, R13, RZ, P5, !PT ;  /* 0x0000000d61ff7210 */ /* 0x000fe40002fbe4ff */
[----:B------:R-:W-:Y:S01]  /*d2410*/  IADD3.X R13, P3, PT, RZ, R90, RZ, P3, !PT ;  /* 0x0000005aff0d7210 */ /* 0x000fe20001f7e4ff */
[----:B------:R-:W-:Y:S01]  /*d2420*/  IMAD.WIDE.U32 R96, R114, 0x6ca1493b, R96 ;  /* 0x6ca1493b72607825 */ /* 0x000fe200078e0060 */
[----:B------:R-:W-:Y:S02]  /*d2430*/  IADD3.X R127, P4, PT, R120, R127, RZ, P4, !PT ;  /* 0x0000007f787f7210 */ /* 0x000fe4000279e4ff */
[----:B------:R-:W-:Y:S01]  /*d2440*/  IADD3.X R90, P3, PT, RZ, R91, RZ, P3, !PT ;  /* 0x0000005bff5a7210 */ /* 0x000fe20001f7e4ff */
[----:B------:R-:W-:Y:S01]  /*d2450*/  IMAD.IADD R39, R125, 0x1, R228 ;  /* 0x000000017d277824 */ /* 0x000fe200078e02e4 */
[----:B------:R-:W-:Y:S01]  /*d2460*/  IADD3.X R96, P1, PT, R121, R96, RZ, P1, !PT ;  /* 0x0000006079607210 */ /* 0x000fe20000f3e4ff */
[----:B------:R-:W-:Y:S01]  /*d2470*/  IMAD.IADD R33, R97, 0x1, R140 ;  /* 0x0000000161217824 */ /* 0x000fe200078e028c */
[----:B------:R-:W-:Y:S01]  /*d2480*/  IADD3.X R12, P5, PT, R133, R112, RZ, P5, !PT ;  /* 0x00000070850c7210 */ /* 0x000fe20002fbe4ff */
        /* <DEDUP_REMOVED lines=13> */
[----:B------:R-:W-:Y:S01]  /*d2560*/  IADD3 RZ, P0, PT, R124, R162, RZ ;  /* 0x000000a27cff7210 */ /* 0x000fe20007f1e0ff */
[----:B------:R-:W-:Y:S01]  /*d2570*/  IMAD.IADD R7, R7, 0x1, R122 ;  /* 0x0000000107077824 */ /* 0x000fe200078e027a */
[----:B------:R-:W-:Y:S01]  /*d2580*/  IADD3.X R121, PT, PT, RZ, RZ, RZ, P2, !PT ;  /* 0x000000ffff797210 */ /* 0x000fe200017fe4ff */
[----:B------:R-:W-:Y:S01]  /*d2590*/  IMAD.IADD R65, R115, 0x1, R65 ;  /* 0x0000000173417824 */ /* 0x000fe200078e0241 */
[----:B------:R-:W-:Y:S02]  /*d25a0*/  IADD3.X R89, P1, PT, RZ, RZ, RZ, P1, !PT ;  /* 0x000000ffff597210 */ /* 0x000fe40000f3e4ff */
[----:B------:R-:W-:Y:S02]  /*d25b0*/  IADD3 RZ, P2, PT, R96, R128, RZ ;  /* 0x0000008060ff7210 */ /* 0x000fe40007f5e0ff */
[----:B------:R-:W-:Y:S01]  /*d25c0*/  IADD3.X R33, P3, PT, RZ, RZ, RZ, P3, !PT ;  /* 0x000000ffff217210 */ /* 0x000fe20001f7e4ff */
[----:B------:R-:W-:Y:S01]  /*d25d0*/  IMAD.X R91, RZ, RZ, RZ, P1 ;  /* 0x000000ffff5b7224 */ /* 0x000fe200008e06ff */
[----:B------:R-:W-:Y:S01]  /*d25e0*/  IADD3.X RZ, P0, PT, R125, R131, RZ, P0, !PT ;  /* 0x000000837dff7210 */ /* 0x000fe2000071e4ff */
[----:B------:R-:W-:Y:S01]  /*d25f0*/  IMAD.WIDE.U32 R124, R216, R109, R124 ;  /* 0x0000006dd87c7225 */ /* 0x000fe200078e007c */
[----:B------:R-:W-:-:S02]  /*d2600*/  IADD3.X R12, P4, PT, R12, R93, RZ, P4, !PT ;  /* 0x0000005d0c0c7210 */ /* 0x000fc4000279e4ff */
[----:B------:R-:W-:Y:S01]  /*d2610*/  IADD3.X RZ, P2, PT, R97, R129, RZ, P2, !PT ;  /* 0x0000008161ff7210 */ /* 0x000fe2000175e4ff */
[----:B------:R-:W-:Y:S01]  /*d2620*/  IMAD.X R67, RZ, RZ, RZ, P3 ;  /* 0x000000ffff437224 */ /* 0x000fe200018e06ff */
[----:B------:R-:W-:Y:S01]  /*d2630*/  IADD3 RZ, P1, PT, R236, R66, RZ ;  /* 0x00000042ecff7210 */ /* 0x000fe20007f3e0ff */
[----:B------:R-:W-:Y:S01]  /*d2640*/  IMAD.WIDE.U32 R96, R10, 0xf5138f, R96 ;  /* 0x00f5138f0a607825 */ /* 0x000fe200078e0060 */
[----:B------:R-:W-:Y:S02]  /*d2650*/  IADD3.X R93, P0, PT, R113, R14, RZ, P0, !PT ;  /* 0x0000000e715d7210 */ /* 0x000fe4000071e4ff */
[----:B------:R-:W-:Y:S02]  /*d2660*/  IADD3 RZ, P3, PT, R12, R100, RZ ;  /* 0x000000640cff7210 */ /* 0x000fe40007f7e0ff */
[----:B------:R-:W-:Y:S02]  /*d2670*/  IADD3.X R13, P4, PT, R112, R127, RZ, P4, !PT ;  /* 0x0000007f700d7210 */ /* 0x000fe4000279e4ff */
[----:B------:R-:W-:-:S02]  /*d2680*/  IADD3.X R9, P2, PT, R89, R116, RZ, P2, !PT ;  /* 0x0000007459097210 */ /* 0x000fc4000175e4ff */
[----:B------:R-:W-:Y:S02]  /*d2690*/  IADD3.X R14, P0, PT, R121, R15, RZ, P0, !PT ;  /* 0x0000000f790e7210 */ /* 0x000fe4000071e4ff */
[----:B------:R-:W-:Y:S01]  /*d26a0*/  IADD3.X RZ, P1, PT, R237, R133, RZ, P1, !PT ;  /* 0x00000085edff7210 */ /* 0x000fe20000f3e4ff */
[----:B------:R-:W-:Y:S01]  /*d26b0*/  IMAD.WIDE.U32 R236, R38, 0x30000000, R236 ;  /* 0x3000000026ec7825 */ /* 0x000fe200078e00ec */
[----:B------:R-:W-:Y:S02]  /*d26c0*/  IADD3.X RZ, P3, PT, R13, R101, RZ, P3, !PT ;  /* 0x000000650dff7210 */ /* 0x000fe40001f7e4ff */
        /* <DEDUP_REMOVED lines=15> */
[----:B------:R-:W-:Y:S01]  /*d27c0*/  IADD3.X R68, P1, PT, R67, R69, RZ, P1, !PT ;  /* 0x0000004543447210 */ /* 0x000fe20000f3e4ff */
[----:B------:R-:W-:Y:S01]  /*d27d0*/  IMAD.IADD R101, R106, 0x1, R59 ;  /* 0x000000016a657824 */ /* 0x000fe200078e023b */
[----:B------:R-:W-:Y:S01]  /*d27e0*/  IADD3.X R67, P0, PT, RZ, RZ, RZ, P0, !PT ;  /* 0x000000ffff437210 */ /* 0x000fe2000071e4ff */
[----:B------:R-:W-:Y:S01]  /*d27f0*/  IMAD.IADD R133, R62, 0x1, R41 ;  /* 0x000000013e857824 */ /* 0x000fe200078e0229 */
        /* <DEDUP_REMOVED lines=8> */
[----:B------:R-:W-:Y:S01]  /*d2880*/  IADD3.X R69, P2, PT, RZ, RZ, RZ, P2, !PT ;  /* 0x000000ffff457210 */ /* 0x000fe2000175e4ff */
[----:B------:R-:W-:Y:S01]  /*d2890*/  IMAD.IADD R121, R15, 0x1, R121 ;  /* 0x000000010f797824 */ /* 0x000fe200078e0279 */
[----:B------:R-:W-:Y:S01]  /*d28a0*/  IADD3 RZ, P0, PT, R96, R58, RZ ;  /* 0x0000003a60ff7210 */ /* 0x000fe20007f1e0ff */
[----:B------:R-:W-:Y:S01]  /*d28b0*/  IMAD.WIDE.U32 R32, R14, 0x1, RZ ;  /* 0x000000010e207825 */ /* 0x000fe200078e00ff */
[----:B------:R-:W-:-:S02]  /*d28c0*/  IADD3 R103, PT, PT, R97, R103, RZ ;  /* 0x0000006761677210 */ /* 0x000fc40007ffe0ff */
[----:B------:R-:W-:Y:S01]  /*d28d0*/  IADD3.X R58, P3, PT, R89, R35, RZ, P3, !PT ;  /* 0x00000023593a7210 */ /* 0x000fe20001f7e4ff */
        /* <DEDUP_REMOVED lines=8> */
[C---:B------:R-:W-:Y:S01]  /*d2960*/  IMAD R113, R14.reuse, 0x170b5d44, R66 ;  /* 0x170b5d440e717824 */ /* 0x040fe200078e0242 */
[----:B------:R-:W-:Y:S01]  /*d2970*/  IADD3.X R88, P3, PT, R37, R88, RZ, P5, !PT ;  /* 0x0000005825587210 */ /* 0x000fe20002f7e4ff */
[----:B------:R-:W-:Y:S01]  /*d2980*/  IMAD.WIDE.U32 R36, P5, R14, -0x7af74000, R34 ;  /* 0x8508c0000e247825 */ /* 0x000fe200078a0022 */
[----:B------:R-:W-:-:S02]  /*d2990*/  IADD3 RZ, P1, PT, R12, R86, RZ ;  /* 0x000000560cff7210 */ /* 0x000fc40007f3e0ff */
[----:B------:R-:W-:Y:S01]  /*d29a0*/  IADD3.X R129, P4, PT, RZ, RZ, RZ, P4, !PT ;  /* 0x000000ffff817210 */ /* 0x000fe2000279e4ff */
[----:B------:R-:W-:Y:S01]  /*d29b0*/  IMAD.X R15, RZ, RZ, RZ, P2 ;  /* 0x000000ffff0f7224 */ /* 0x000fe200010e06ff */
[----:B------:R-:W-:Y:S01]  /*d29c0*/  IADD3 RZ, P2, PT, R236, R32, RZ ;  /* 0x00000020ecff7210 */ /* 0x000fe20007f5e0ff */
[----:B------:R-:W-:Y:S01]  /*d29d0*/  IMAD.X R35, RZ, RZ, RZ, P5 ;  /* 0x000000ffff237224 */ /* 0x000fe200028e06ff */
[----:B------:R-:W-:Y:S01]  /*d29e0*/  IADD3 RZ, P5, PT, R33, R36, RZ ;  /* 0x0000002421ff7210 */ /* 0x000fe20007fbe0ff */
[C---:B------:R-:W-:Y:S01]  /*d29f0*/  IMAD R32, R14.reuse, -0x7af74000, R34 ;  /* 0x8508c0000e207824 */ /* 0x040fe200078e0222 */
[----:B------:R-:W-:Y:S01]  /*d2a00*/  IADD3.X RZ, P1, PT, R13, R93, RZ, P1, !PT ;  /* 0x0000005d0dff7210 */ /* 0x000fe20000f3e4ff */
[----:B------:R-:W-:Y:S01]  /*d2a10*/  IMAD.MOV.U32 R34, RZ, RZ, R37 ;  /* 0x000000ffff227224 */ /* 0x000fe200078e0025 */
[----:B------:R-:W-:Y:S01]  /*d2a20*/  IADD3.X RZ, P0, PT, R97, R101, RZ, P0, !PT ;  /* 0x0000006561ff7210 */ /* 0x000fe2000071e4ff */
[----:B------:R-:W-:Y:S01]  /*d2a30*/  IMAD.WIDE.U32 R36, R14, 0x30000000, RZ ;  /* 0x300000000e247825 */ /* 0x000fe200078e00ff */
[----:B------:R-:W-:-:S02]  /*d2a40*/  IADD3.X R58, P1, PT, R69, R160, RZ, P1, !PT ;  /* 0x000000a0453a7210 */ /* 0x000fc40000f3e4ff */
[----:B------:R-:W-:Y:S01]  /*d2a50*/  IADD3 R123, PT, PT, R125, R123, RZ ;  /* 0x0000007b7d7b7210 */ /* 0x000fe20007ffe0ff */
[----:B------:R-:W-:Y:S01]  /*d2a60*/  IMAD.WIDE.U32.X R34, R121, -0x7af74000, R34, P5 ;  /* 0x8508c00079227825 */ /* 0x000fe200028e0422 */
[----:B------:R-:W-:-:S03]  /*d2a70*/  IADD3.X R160, P1, PT, R87, R161, RZ, P1, !PT ;  /* 0x000000a157a07210 */ /* 0x000fc60000f3e4ff */
[----:B------:R-:W-:-:S04]  /*d2a80*/  IMAD.WIDE.U32 R66, P5, R14, 0x170b5d44, R66 ;  /* 0x170b5d440e427825 */ /* 0x000fc800078a0042 */
[----:B------:R-:W-:Y:S01]  /*d2a90*/  IMAD.X R131, RZ, RZ, RZ, P4 ;  /* 0x000000ffff837224 */ /* 0x000fe200020e06ff */
[----:B------:R-:W-:Y:S01]  /*d2aa0*/  IADD3.X R125, P4, PT, R39, R124, RZ, P3, !PT ;  /* 0x0000007c277d7210 */ /* 0x000fe20001f9e4ff */
[----:B------:R-:W-:Y:S01]  /*d2ab0*/  IMAD.IADD R98, R33, 0x1, R32 ;  /* 0x0000000121627824 */ /* 0x000fe200078e0220 */
[----:B------:R-:W-:Y:S01]  /*d2ac0*/  IADD3.X R39, P0, PT, R59, R94, RZ, P0, !PT ;  /* 0x0000005e3b277210 */ /* 0x000fe2000071e4ff */
[----:B------:R-:W-:Y:S01]  /*d2ad0*/  IMAD.X R33, RZ, RZ, RZ, P5 ;  /* 0x000000ffff217224 */ /* 0x000fe200028e06ff */
[----:B------:R-:W-:Y:S01]  /*d2ae0*/  IADD3 RZ, P5, PT, R66, R37, RZ ;  /* 0x0000002542ff7210 */ /* 0x000fe20007fbe0ff */
[----:B------:R-:W-:Y:S01]  /*d2af0*/  IMAD.WIDE.U32 R68, R121, -0x45f6b800, RZ ;  /* 0xba09480079447825 */ /* 0x000fe200078e00ff */
[----:B------:R-:W-:Y:S02]  /*d2b00*/  IADD3.X R94, P0, PT, R15, R95, RZ, P0, !PT ;  /* 0x0000005f0f5e7210 */ /* 0x000fe4000071e4ff */
[----:B------:R-:W-:Y:S01]  /*d2b10*/  IADD3.X R15, P4, PT, R88, R123, RZ, P4, !PT ;  /* 0x0000007b580f7210 */ /* 0x000fe2000279e4ff */
[----:B------:R-:W-:Y:S01]  /*d2b20*/  IMAD.MOV.U32 R32, RZ, RZ, R67 ;  /* 0x000000ffff207224 */ /* 0x000fe200078e0043 */
[----:B------:R-:W-:Y:S01]  /*d2b30*/  IADD3.X R58, P1, PT, R58, R125, RZ, P1, !PT ;  /* 0x0000007d3a3a7210 */ /* 0x000fe20000f3e4ff */
[----:B------:R-:W-:Y:S01]  /*d2b40*/  IMAD.WIDE.U32 R92, R121, 0xf5138f, RZ ;  /* 0x00f5138f795c7825 */ /* 0x000fe200078e00ff */
[----:B------:R-:W-:-:S02]  /*d2b50*/  IADD3.X RZ, P2, PT, R117, R98, RZ, P2, !PT ;  /* 0x0000006275ff7210 */ /* 0x000fc4000175e4ff */
[----:B------:R-:W-:Y:S01]  /*d2b60*/  IADD3.X R59, P1, PT, R160, R15, RZ, P1, !PT ;  /* 0x0000000fa03b7210 */ /* 0x000fe20000f3e4ff */
[----:B------:R-:W-:-:S03]  /*d2b70*/  IMAD.WIDE.U32.X R32, R121, 0x170b5d44, R32, P5 ;  /* 0x170b5d4479207825 */ /* 0x000fc600028e0420 */
[----:B------:R-:W-:Y:S01]  /*d2b80*/  IADD3.X R125, P1, PT, RZ, RZ, RZ, P1, !PT ;  /* 0x000000ffff7d7210 */ /* 0x000fe20000f3e4ff */
[----:B------:R-:W-:-:S04]  /*d2b90*/  IMAD.WIDE.U32 R66, P5, R14, 0x1ef3622f, R68 ;  /* 0x1ef3622f0e427825 */ /* 0x000fc800078a0044 */
[----:B------:R-:W-:Y:S02]  /*d2ba0*/  IMAD R15, R14, 0x1a22d9f3, R92 ;  /* 0x1a22d9f30e0f7824 */ /* 0x000fe400078e025c */
[----:B------:R-:W-:Y:S02]  /*d2bb0*/  IMAD.X R89, RZ, RZ, RZ, P5 ;  /* 0x000000ffff597224 */ /* 0x000fe400028e06ff */
[----:B------:R-:W-:-:S04]  /*d2bc0*/  IMAD.WIDE.U32 R90, R10, 0x6ca1493b, R12 ;  /* 0x6ca1493b0a5a7825 */ /* 0x000fc800078e000c */
[----:B------:R-:W-:Y:S01]  /*d2bd0*/  IMAD.WIDE.U32 R92, P5, R14, 0x1a22d9f3, R92 ;  /* 0x1a22d9f30e5c7825 */ /* 0x000fe200078a005c */
[----:B------:R-:W-:-:S03]  /*d2be0*/  IADD3.X R90, P0, PT, R39, R90, RZ, P0, !PT ;  /* 0x0000005a275a7210 */ /* 0x000fc6000071e4ff */
[----:B------:R-:W-:Y:S01]  /*d2bf0*/  IMAD.WIDE.U32 R12, R14, -0x45f6b800, RZ ;  /* 0xba0948000e0c7825 */ /* 0x000fe200078e00ff */
[----:B------:R-:W-:-:S03]  /*d2c00*/  IADD3.X R69, PT, PT, RZ, RZ, RZ, P5, !PT ;  /* 0x000000ffff457210 */ /* 0x000fc60002ffe4ff */
[----:B------:R-:W-:Y:S01]  /*d2c10*/  IMAD.IADD R99, R91, 0x1, R99 ;  /* 0x000000015b637824 */ /* 0x000fe200078e0263 */
[----:B------:R-:W-:Y:S01]  /*d2c20*/  IADD3 RZ, P5, PT, R66, R13, RZ ;  /* 0x0000000d42ff7210 */ /* 0x000fe20007fbe0ff */
[----:B------:R-:W-:-:S03]  /*d2c30*/  IMAD.WIDE.U32 R86, R14, 0xf5138f, RZ ;  /* 0x00f5138f0e567825 */ /* 0x000fc600078e00ff */
[----:B------:R-:W-:Y:S01]  /*d2c40*/  IADD3.X R91, P0, PT, R94, R99, RZ, P0, !PT ;  /* 0x000000635e5b7210 */ /* 0x000fe2000071e4ff */
[----:B------:R-:W-:Y:S02]  /*d2c50*/  IMAD.MOV.U32 R88, RZ, RZ, R67 ;  /* 0x000000ffff587224 */ /* 0x000fe400078e0043 */
[----:B------:R-:W-:Y:S01]  /*d2c60*/  IMAD.WIDE.U32 R66, R121, 0x6ca1493b, RZ ;  /* 0x6ca1493b79427825 */ /* 0x000fe200078e00ff */
[----:B------:R-:W-:-:S03]  /*d2c70*/  IADD3.X R123, P0, PT, RZ, RZ, RZ, P0, !PT ;  /* 0x000000ffff7b7210 */ /* 0x000fc6000071e4ff */
[----:B------:R-:W-:Y:S02]  /*d2c80*/  IMAD R107, R14, 0x1ef3622f, R68 ;  /* 0x1ef3622f0e6b7824 */ /* 0x000fe400078e0244 */
[----:B------:R-:W-:Y:S01]  /*d2c90*/  IMAD.X R127, RZ, RZ, RZ, P1 ;  /* 0x000000ffff7f7224 */ /* 0x000fe200008e06ff */
[----:B------:R-:W-:Y:S01]  /*d2ca0*/  IADD3 RZ, P1, PT, R92, R87, RZ ;  /* 0x000000575cff7210 */ /* 0x000fe20007f3e0ff */
        /* <DEDUP_REMOVED lines=10> */
[----:B------:R-:W-:-:S04]  /*d2d50*/  IMAD.WIDE.U32 R40, P5, R14, 0x1ae3a46, R92 ;  /* 0x01ae3a460e287825 */ /* 0x000fc800078a005c */
[----:B------:R-:W-:-:S04]  /*d2d60*/  IMAD.WIDE.U32 R94, R14, 0x17c510ea, RZ ;  /* 0x17c510ea0e5e7825 */ /* 0x000fc800078e00ff */
[----:B------:R-:W-:Y:S01]  /*d2d70*/  IMAD.X R117, RZ, RZ, RZ, P0 ;  /* 0x000000ffff757224 */ /* 0x000fe200000e06ff */
[----:B------:R-:W-:Y:S01]  /*d2d80*/  IADD3 RZ, P0, PT, R66, R101, RZ ;  /* 0x0000006542ff7210 */ /* 0x000fe20007f1e0ff */
[----:B------:R-:W-:Y:S02]  /*d2d90*/  IMAD.MOV.U32 R98, RZ, RZ, R67 ;  /* 0x000000ffff627224 */ /* 0x000fe400078e0043 */
[----:B------:R-:W-:Y:S01]  /*d2da0*/  IMAD R103, R14, 0x1ae3a46, R92 ;  /* 0x01ae3a460e677824 */ /* 0x000fe200078e025c */
[----:B------:R-:W-:Y:S01]  /*d2db0*/  MOV R92, R41 ;  /* 0x00000029005c7202 */ /* 0x000fe20000000f00 */
[----:B------:R-:W-:Y:S01]  /*d2dc0*/  IMAD.X R93, RZ, RZ, RZ, P5 ;  /* 0x000000ffff5d7224 */ /* 0x000fe200028e06ff */
[----:B------:R-:W-:Y:S01]  /*d2dd0*/  IADD3 RZ, P5, PT, R40, R95, RZ ;  /* 0x0000005f28ff7210 */ /* 0x000fe20007fbe0ff */
        /* <DEDUP_REMOVED lines=9> */
[----:B------:R-:W-:Y:S02]  /*d2e70*/  IADD3.X R41, P2, PT, RZ, R34, RZ, P2, !PT ;  /* 0x00000022ff297210 */ /* 0x000fe4000175e4ff */
[----:B------:R-:W-:Y:S01]  /*d2e80*/  IADD3.X RZ, P5, PT, R91, R65, RZ, P5, !PT ;  /* 0x000000415bff7210 */ /* 0x000fe20002fbe4ff */
[----:B------:R-:W-:Y:S01]  /*d2e90*/  IMAD.WIDE.U32 R96, R38, -0x45f6b800, R96 ;  /* 0xba09480026607825 */ /* 0x000fe200078e0060 */
        /* <DEDUP_REMOVED lines=9> */
[----:B------:R-:W-:Y:S02]  /*d2f30*/  IADD3.X R35, P3, PT, RZ, RZ, RZ, P3, !PT ;  /* 0x000000ffff237210 */ /* 0x000fe40001f7e4ff */
[----:B------:R-:W-:-:S02]  /*d2f40*/  IADD3.X R56, P5, PT, R117, R57, RZ, P5, !PT ;  /* 0x0000003975387210 */ /* 0x000fc40002fbe4ff */
[----:B------:R-:W-:Y:S02]  /*d2f50*/  IADD3.X R97, P2, PT, R34, R31, RZ, P2, !PT ;  /* 0x0000001f22617210 */ /* 0x000fe4000175e4ff */
[----:B------:R-:W-:Y:S02]  /*d2f60*/  IADD3.X R57, P4, PT, RZ, R35, RZ, P4, !PT ;  /* 0x00000023ff397210 */ /* 0x000fe4000279e4ff */
[----:B------:R-:W-:Y:S01]  /*d2f70*/  IADD3.X R58, P5, PT, R65, R58, RZ, P5, !PT ;  /* 0x0000003a413a7210 */ /* 0x000fe20002fbe4ff */
[----:B------:R-:W-:Y:S01]  /*d2f80*/  IMAD.IADD R65, R60, 0x1, R119 ;  /* 0x000000013c417824 */ /* 0x000fe200078e0277 */
[----:B------:R-:W-:Y:S02]  /*d2f90*/  IADD3.X R31, P2, PT, RZ, RZ, RZ, P2, !PT ;  /* 0x000000ffff1f7210 */ /* 0x000fe4000175e4ff */
[----:B------:R-:W-:Y:S02]  /*d2fa0*/  IADD3.X R41, PT, PT, RZ, RZ, RZ, P4, P3 ;  /* 0x000000ffff297210 */ /* 0x000fe400027e64ff */
[----:B------:R-:W-:Y:S01]  /*d2fb0*/  IADD3.X R59, P5, PT, R56, R61, RZ, P5, !PT ;  /* 0x0000003d383b7210 */ /* 0x000fe20002fbe4ff */
[----:B------:R-:W-:Y:S01]  /*d2fc0*/  IMAD.X R35, RZ, RZ, RZ, P2 ;  /* 0x000000ffff237224 */ /* 0x000fe200010e06ff */
[----:B------:R-:W-:Y:S01]  /*d2fd0*/  IADD3 RZ, P3, PT, R96, R36, RZ ;  /* 0x0000002460ff7210 */ /* 0x000fe20007f7e0ff */
[----:B------:R-:W-:Y:S01]  /*d2fe0*/  IMAD.IADD R61, R9, 0x1, R102 ;  /* 0x00000001093d7824 */ /* 0x000fe200078e0266 */
[----:B------:R-:W-:-:S02]  /*d2ff0*/  IADD3.X R57, P0, PT, R10, R57, RZ, P0, !PT ;  /* 0x000000390a397210 */ /* 0x000fc4000071e4ff */
[----:B------:R-:W-:Y:S02]  /*d3000*/  IADD3.X R37, P2, PT, RZ, RZ, RZ, P5, !PT ;  /* 0x000000ffff257210 */ /* 0x000fe40002f5e4ff */
[----:B------:R-:W-:Y:S01]  /*d3010*/  IADD3.X RZ, P5, PT, R97, R67, RZ, P3, !PT ;  /* 0x0000004361ff7210 */ /* 0x000fe20001fbe4ff */
[----:B------:R-:W-:Y:S01]  /*d3020*/  IMAD.WIDE.U32 R96, R14, 0x30000000, R96 ;  /* 0x300000000e607825 */ /* 0x000fe200078e0060 */
[----:B------:R-:W-:Y:S02]  /*d3030*/  IADD3 RZ, P4, PT, R58, R118, RZ ;  /* 0x000000763aff7210 */ /* 0x000fe40007f9e0ff */
[----:B------:R-:W-:Y:S01]  /*d3040*/  IADD3.X R34, P0, PT, R30, R41, RZ, P0, !PT ;  /* 0x000000291e227210 */ /* 0x000fe2000071e4ff */
[----:B------:R-:W-:Y:S01]  /*d3050*/  IMAD.IADD R113, R97, 0x1, R113 ;  /* 0x0000000161717824 */ /* 0x000fe200078e0271 */
[----:B------:R-:W-:Y:S02]  /*d3060*/  IADD3.X R41, PT, PT, RZ, RZ, RZ, P2, !PT ;  /* 0x000000ffff297210 */ /* 0x000fe400017fe4ff */
[----:B------:R-:W-:Y:S01]  /*d3070*/  IADD3.X R9, P5, PT, R31, R32, RZ, P5, !PT ;  /* 0x000000201f097210 */ /* 0x000fe20002fbe4ff */
[----:B------:R-:W-:Y:S01]  /*d3080*/  IMAD.WIDE.U32 R30, R38, 0xf5138f, R90 ;  /* 0x00f5138f261e7825 */ /* 0x000fe200078e005a */
[----:B------:R-:W-:-:S02]  /*d3090*/  IADD3.X R10, P2, PT, R40, R63, RZ, P1, !PT ;  /* 0x0000003f280a7210 */ /* 0x000fc40000f5e4ff */
[----:B------:R-:W-:Y:S01]  /*d30a0*/  IADD3.X RZ, P1, PT, R59, R65, RZ, P4, !PT ;  /* 0x000000413bff7210 */ /* 0x000fe2000273e4ff */
[----:B------:R-:W-:Y:S01]  /*d30b0*/  IMAD R63, R96, -0x7af74001, -R113 ;  /* 0x8508bfff603f7824 */ /* 0x000fe200078e0a71 */
[----:B------:R-:W-:Y:S02]  /*d30c0*/  IADD3.X R57, P3, PT, R57, R8, RZ, P0, !PT ;  /* 0x0000000839397210 */ /* 0x000fe4000077e4ff */
        /* <DEDUP_REMOVED lines=9> */
[----:B------:R-:W-:Y:S01]  /*d3160*/  IMAD.IADD R61, R107, 0x1, R13 ;  /* 0x000000016b3d7824 */ /* 0x000fe200078e020d */
[----:B------:R-:W-:Y:S01]  /*d3170*/  IADD3.X R31, P3, PT, R33, R34, RZ, P3, !PT ;  /* 0x00000022211f7210 */ /* 0x000fe20001f7e4ff */
[----:B------:R-:W-:Y:S01]  /*d3180*/  IMAD.IADD R9, R9, 0x1, R63 ;  /* 0x0000000109097824 */ /* 0x000fe200078e023f */
[----:B------:R-:W-:Y:S02]  /*d3190*/  IADD3.X R32, P5, PT, R32, R57, RZ, P5, !PT ;  /* 0x0000003920207210 */ /* 0x000fe40002fbe4ff */
[----:B------:R-:W-:Y:S01]  /*d31a0*/  IADD3 RZ, P1, PT, R30, R12, RZ ;  /* 0x0000000c1eff7210 */ /* 0x000fe20007f3e0ff */
[----:B------:R-:W-:Y:S01]  /*d31b0*/  IMAD.WIDE.U32 R12, R8, 0x1, RZ ;  /* 0x00000001080c7825 */ /* 0x000fe200078e00ff */
[----:B------:R-:W-:Y:S02]  /*d31c0*/  IADD3.X R64, P4, PT, RZ, R64, RZ, P4, !PT ;  /* 0x00000040ff407210 */ /* 0x000fe4000279e4ff */
[----:B------:R-:W-:-:S02]  /*d31d0*/  IADD3.X R41, P3, PT, RZ, RZ, RZ, P3, !PT ;  /* 0x000000ffff297210 */ /* 0x000fc40001f7e4ff */
[----:B------:R-:W-:Y:S01]  /*d31e0*/  IADD3.X R33, P5, PT, R70, R35, RZ, P5, !PT ;  /* 0x0000002346217210 */ /* 0x000fe20002fbe4ff */
[----:B------:R-:W-:Y:S01]  /*d31f0*/  IMAD.WIDE.U32 R34, R9, 0x1, RZ ;  /* 0x0000000109227825 */ /* 0x000fe200078e00ff */
[----:B------:R-:W-:Y:S02]  /*d3200*/  IADD3.X RZ, P1, PT, R31, R61, RZ, P1, !PT ;  /* 0x0000003d1fff7210 */ /* 0x000fe40000f3e4ff */
[----:B------:R-:W-:Y:S01]  /*d3210*/  IADD3.X R91, PT, PT, RZ, RZ, RZ, P4, P0 ;  /* 0x000000ffff5b7210 */ /* 0x000fe200027e04ff */
[----:B------:R-:W-:Y:S01]  /*d3220*/  IMAD.X R57, RZ, RZ, RZ, P3 ;  /* 0x000000ffff397224 */ /* 0x000fe200018e06ff */
[----:B------:R-:W-:Y:S02]  /*d3230*/  IADD3 RZ, P0, PT, R32, R110, RZ ;  /* 0x0000006e20ff7210 */ /* 0x000fe40007f1e0ff */
[----:B------:R-:W-:Y:S01]  /*d3240*/  IADD3 RZ, P4, PT, R96, R12, RZ ;  /* 0x0000000c60ff7210 */ /* 0x000fe20007f9e0ff */
[C-C-:B------:R-:W-:Y:S01]  /*d3250*/  IMAD R12, R8.reuse, -0x7af74000, R34.reuse ;  /* 0x8508c000080c7824 */ /* 0x140fe200078e0222 */
[----:B------:R-:W-:Y:S01]  /*d3260*/  IADD3.X R41, P3, PT, R41, R88, RZ, P1, !PT ;  /* 0x0000005829297210 */ /* 0x000fe20000f7e4ff */
[----:B------:R-:W-:Y:S01]  /*d3270*/  IMAD.WIDE.U32 R34, P1, R8, -0x7af74000, R34 ;  /* 0x8508c00008227825 */ /* 0x000fe20007820022 */
[----:B------:R-:W-:-:S02]  /*d3280*/  IADD3.X RZ, P0, PT, R33, R37, RZ, P0, !PT ;  /* 0x0000002521ff7210 */ /* 0x000fc4000071e4ff */
[----:B------:R-:W-:Y:S01]  /*d3290*/  IADD3.X R71, P5, PT, RZ, RZ, RZ, P5, !PT ;  /* 0x000000ffff477210 */ /* 0x000fe20002fbe4ff */
[----:B------:R-:W-:Y:S01]  /*d32a0*/  IMAD.WIDE.U32 R36, R38, 0x6ca1493b, R58 ;  /* 0x6ca1493b26247825 */ /* 0x000fe200078e003a */
[----:B------:R-:W-:Y:S02]  /*d32b0*/  IADD3.X R88, P3, PT, R57, R89, RZ, P3, !PT ;  /* 0x0000005939587210 */ /* 0x000fe40001f7e4ff */
[----:B------:R-:W-:Y:S01]  /*d32c0*/  IADD3.X R71, P0, PT, R71, R104, RZ, P0, !PT ;  /* 0x0000006847477210 */ /* 0x000fe2000071e4ff */
[----:B------:R-:W-:Y:S01]  /*d32d0*/  IMAD.IADD R12, R13, 0x1, R12 ;  /* 0x000000010d0c7824 */ /* 0x000fe200078e020c */
[----:B------:R-:W-:Y:S01]  /*d32e0*/  IADD3 R37, PT, PT, R37, R60, RZ ;  /* 0x0000003c25257210 */ /* 0x000fe20007ffe0ff */
[----:B------:R-:W-:Y:S01]  /*d32f0*/  IMAD.X R59, RZ, RZ, RZ, P5 ;  /* 0x000000ffff3b7224 */ /* 0x000fe200028e06ff */
[----:B------:R-:W-:Y:S01]  /*d3300*/  IADD3.X R36, P3, PT, R41, R36, RZ, P3, !PT ;  /* 0x0000002429247210 */ /* 0x000fe20001f7e4ff */
[----:B------:R-:W-:Y:S01]  /*d3310*/  IMAD.IADD R41, R15, 0x1, R87 ;  /* 0x000000010f297824 */ /* 0x000fe200078e0257 */
[----:B------:R-:W-:Y:S01]  /*d3320*/  IADD3 RZ, P5, PT, R13, R34, RZ ;  /* 0x000000220dff7210 */ /* 0x000fe20007fbe0ff */
        /* <DEDUP_REMOVED lines=8> */
[----:B------:R-:W-:Y:S02]  /*d33b0*/  IADD3.X R104, P0, PT, R59, R105, RZ, P0, !PT ;  /* 0x000000693b687210 */ /* 0x000fe4000071e4ff */
[----:B------:R-:W-:Y:S01]  /*d33c0*/  IADD3.X RZ, P1, PT, R37, R41, RZ, P1, !PT ;  /* 0x0000002925ff7210 */ /* 0x000fe20000f3e4ff */
[----:B------:R-:W-:Y:S01]  /*d33d0*/  IMAD.X R65, RZ, RZ, RZ, P3 ;  /* 0x000000ffff417224 */ /* 0x000fe200018e06ff */
[----:B------:R-:W-:Y:S01]  /*d33e0*/  IADD3.X R59, P4, PT, RZ, R12, RZ, P4, !PT ;  /* 0x0000000cff3b7210 */ /* 0x000fe2000279e4ff */
[----:B------:R-:W-:Y:S01]  /*d33f0*/  IMAD.WIDE.U32 R40, R14, -0x45f6b800, R30 ;  /* 0xba0948000e287825 */ /* 0x000fe200078e001e */
[----:B------:R-:W-:Y:S02]  /*d3400*/  IADD3.X R63, P1, PT, R63, R68, RZ, P1, !PT ;  /* 0x000000443f3f7210 */ /* 0x000fe40000f3e4ff */
[----:B------:R-:W-:Y:S01]  /*d3410*/  IADD3.X R13, P4, PT, RZ, R13, RZ, P4, !PT ;  /* 0x0000000dff0d7210 */ /* 0x000fe2000279e4ff */
[----:B------:R-:W-:Y:S01]  /*d3420*/  IMAD.WIDE.U32 R32, R38, 0x17c510ea, R32 ;  /* 0x17c510ea26207825 */ /* 0x000fe200078e0020 */
[----:B------:R-:W-:-:S02]  /*d3430*/  IADD3.X R68, P3, PT, R65, R69, RZ, P1, !PT ;  /* 0x0000004541447210 */ /* 0x000fc40000f7e4ff */
[----:B------:R-:W-:Y:S01]  /*d3440*/  IADD3.X R12, P1, PT, R59, R40, RZ, P4, !PT ;  /* 0x000000283b0c7210 */ /* 0x000fe2000273e4ff */
[C-C-:B------:R-:W-:Y:S01]  /*d3450*/  IMAD R61, R8.reuse, 0x170b5d44, R56.reuse ;  /* 0x170b5d44083d7824 */ /* 0x140fe200078e0238 */
[----:B------:R-:W-:Y:S01]  /*d3460*/  IADD3.X R32, P4, PT, R63, R32, RZ, P3, !PT ;  /* 0x000000203f207210 */ /* 0x000fe20001f9e4ff */
[----:B------:R-:W-:Y:S01]  /*d3470*/  IMAD.WIDE.U32 R56, P5, R8, 0x170b5d44, R56 ;  /* 0x170b5d4408387825 */ /* 0x000fe200078a0038 */
[----:B------:R-:W-:-:S03]  /*d3480*/  IADD3.X R71, P0, PT, R71, R64, RZ, P0, !PT ;  /* 0x0000004047477210 */ /* 0x000fc6000071e4ff */
[----:B------:R-:W-:-:S04]  /*d3490*/  IMAD.WIDE.U32 R34, R8, 0x30000000, RZ ;  /* 0x3000000008227825 */ /* 0x000fc800078e00ff */
[----:B------:R-:W-:Y:S01]  /*d34a0*/  IMAD.IADD R38, R41, 0x1, R107 ;  /* 0x0000000129267824 */ /* 0x000fe200078e026b */
[-C--:B------:R-:W-:Y:S01]  /*d34b0*/  IADD3 R67, PT, PT, R61, R35.reuse, RZ ;  /* 0x000000233d437210 */ /* 0x080fe20007ffe0ff */
[----:B------:R-:W-:Y:S01]  /*d34c0*/  IMAD.IADD R11, R33, 0x1, R11 ;  /* 0x00000001210b7824 */ /* 0x000fe200078e020b */
[----:B------:R-:W-:Y:S01]  /*d34d0*/  IADD3 RZ, P3, PT, R12, R34, RZ ;  /* 0x000000220cff7210 */ /* 0x000fe20007f7e0ff */
[----:B------:R-:W-:Y:S01]  /*d34e0*/  IMAD.X R31, RZ, RZ, RZ, P5 ;  /* 0x000000ffff1f7224 */ /* 0x000fe200028e06ff */
[----:B------:R-:W-:Y:S01]  /*d34f0*/  IADD3 RZ, P5, PT, R56, R35, RZ ;  /* 0x0000002338ff7210 */ /* 0x000fe20007fbe0ff */
[----:B------:R-:W-:Y:S01]  /*d3500*/  IMAD.MOV.U32 R30, RZ, RZ, R57 ;  /* 0x000000ffff1e7224 */ /* 0x000fe200078e0039 */
[----:B------:R-:W-:Y:S01]  /*d3510*/  IADD3.X R13, P1, PT, R13, R38, RZ, P1, !PT ;  /* 0x000000260d0d7210 */ /* 0x000fe20000f3e4ff */
[C---:B------:R-:W-:Y:S01]  /*d3520*/  IMAD.WIDE.U32 R56, R9.reuse, -0x45f6b800, RZ ;  /* 0xba09480009387825 */ /* 0x040fe200078e00ff */
[----:B------:R-:W-:Y:S02]  /*d3530*/  IADD3.X R33, P4, PT, R68, R11, RZ, P4, !PT ;  /* 0x0000000b44217210 */ /* 0x000fe4000279e4ff */
[----:B------:R-:W-:Y:S01]  /*d3540*/  IADD3.X R11, P1, PT, RZ, RZ, RZ, P1, !PT ;  /* 0x000000ffff0b7210 */ /* 0x000fe20000f3e4ff */
[----:B------:R-:W-:Y:S01]  /*d3550*/  IMAD.WIDE.U32.X R40, R9, 0x170b5d44, R30, P5 ;  /* 0x170b5d4409287825 */ /* 0x000fe200028e041e */
[----:B------:R-:W-:-:S02]  /*d3560*/  IADD3.X RZ, P3, PT, R13, R67, RZ, P3, !PT ;  /* 0x000000430dff7210 */ /* 0x000fc40001f7e4ff */
[----:B------:R-:W-:Y:S01]  /*d3570*/  IADD3.X R65, P4, PT, RZ, RZ, RZ, P4, !PT ;  /* 0x000000ffff417210 */ /* 0x000fe2000279e4ff */
[C-C-:B------:R-:W-:Y:S01]  /*d3580*/  IMAD R63, R8.reuse, 0x1ef3622f, R56.reuse ;  /* 0x1ef3622f083f7824 */ /* 0x140fe200078e0238 */
[----:B------:R-:W-:Y:S01]  /*d3590*/  IADD3.X R11, P3, PT, R11, R40, RZ, P3, !PT ;  /* 0x000000280b0b7210 */ /* 0x000fe20001f7e4ff */
[----:B------:R-:W-:Y:S01]  /*d35a0*/  IMAD.WIDE.U32 R56, P5, R8, 0x1ef3622f, R56 ;  /* 0x1ef3622f08387825 */ /* 0x000fe200078a0038 */
[----:B------:R-:W-:-:S03]  /*d35b0*/  IADD3.X R38, P0, PT, R104, R91, RZ, P0, !PT ;  /* 0x0000005b68267210 */ /* 0x000fc6000071e4ff */
[----:B------:R-:W-:Y:S01]  /*d35c0*/  IMAD.X R59, RZ, RZ, RZ, P1 ;  /* 0x000000ffff3b7224 */ /* 0x000fe200008e06ff */
[----:B------:R-:W-:Y:S01]  /*d35d0*/  IADD3 RZ, P1, PT, R32, R100, RZ ;  /* 0x0000006420ff7210 */ /* 0x000fe20007f3e0ff */
[----:B------:R-:W-:Y:S02]  /*d35e0*/  IMAD.IADD R69, R39, 0x1, R101 ;  /* 0x0000000127457824 */ /* 0x000fe400078e0265 */
[----:B------:R-:W-:-:S03]  /*d35f0*/  IMAD.WIDE.U32 R34, R8, -0x45f6b800, RZ ;  /* 0xba09480008227825 */ /* 0x000fc600078e00ff */
[----:B------:R-:W-:Y:S01]  /*d3600*/  IADD3.X RZ, P1, PT, R33, R69, RZ, P1, !PT ;  /* 0x0000004521ff7210 */ /* 0x000fe20000f3e4ff */
[----:B------:R-:W-:Y:S01]  /*d3610*/  IMAD.X R31, RZ, RZ, RZ, P5 ;  /* 0x000000ffff1f7224 */ /* 0x000fe200028e06ff */
[----:B------:R-:W-:Y:S01]  /*d3620*/  IADD3.X R40, P5, PT, R59, R41, RZ, P3, !PT ;  /* 0x000000293b287210 */ /* 0x000fe20001fbe4ff */
[----:B------:R-:W-:-:S04]  /*d3630*/  IMAD.WIDE.U32 R36, R14, 0xf5138f, R36 ;  /* 0x00f5138f0e247825 */ /* 0x000fc800078e0024 */
        /* <DEDUP_REMOVED lines=9> */
[----:B------:R-:W-:Y:S02]  /*d36d0*/  IADD3.X R57, P5, PT, R40, R37, RZ, P5, !PT ;  /* 0x0000002528397210 */ /* 0x000fe40002fbe4ff */
[----:B------:R-:W-:Y:S01]  /*d36e0*/  IADD3 RZ, P4, PT, R56, R34, RZ ;  /* 0x0000002238ff7210 */ /* 0x000fe20007f9e0ff */
[----:B------:R-:W-:Y:S01]  /*d36f0*/  IMAD.IADD R37, R63, 0x1, R35 ;  /* 0x000000013f257824 */ /* 0x000fe200078e0223 */
[----:B------:R-:W-:Y:S01]  /*d3700*/  IADD3.X R98, P3, PT, R67, R99, RZ, P3, !PT ;  /* 0x0000006343627210 */ /* 0x000fe20001f7e4ff */
[----:B------:R-:W-:Y:S01]  /*d3710*/  IMAD.WIDE.U32 R34, R9, 0xf5138f, RZ ;  /* 0x00f5138f09227825 */ /* 0x000fe200078e00ff */
[----:B------:R-:W-:-:S02]  /*d3720*/  IADD3.X R11, P5, PT, RZ, RZ, RZ, P5, !PT ;  /* 0x000000ffff0b7210 */ /* 0x000fc40002fbe4ff */
[----:B------:R-:W-:Y:S01]  /*d3730*/  IADD3.X RZ, P4, PT, R57, R37, RZ, P4, !PT ;  /* 0x0000002539ff7210 */ /* 0x000fe2000279e4ff */
[----:B------:R-:W-:Y:S01]  /*d3740*/  IMAD R65, R8, 0x1a22d9f3, R34 ;  /* 0x1a22d9f308417824 */ /* 0x000fe200078e0222 */
[----:B------:R-:W-:Y:S01]  /*d3750*/  IADD3.X R30, P3, PT, R15, R36, RZ, P3, !PT ;  /* 0x000000240f1e7210 */ /* 0x000fe20001f7e4ff */
[----:B------:R-:W-:Y:S01]  /*d3760*/  IMAD.WIDE.U32 R32, R14, 0x6ca1493b, R32 ;  /* 0x6ca1493b0e207825 */ /* 0x000fe200078e0020 */
[----:B------:R-:W-:Y:S02]  /*d3770*/  IADD3.X R31, P1, PT, R38, R41, RZ, P1, !PT ;  /* 0x00000029261f7210 */ /* 0x000fe40000f3e4ff */
[----:B------:R-:W-:Y:S01]  /*d3780*/  IADD3.X R15, PT, PT, RZ, RZ, RZ, P5, !PT ;  /* 0x000000ffff0f7210 */ /* 0x000fe20002ffe4ff */
[----:B------:R-:W-:Y:S01]  /*d3790*/  IMAD.WIDE.U32 R40, P5, R8, 0x1a22d9f3, R34 ;  /* 0x1a22d9f308287825 */ /* 0x000fe200078a0022 */
[----:B------:R-:W-:Y:S02]  /*d37a0*/  IADD3.X R11, P4, PT, R11, R6, RZ, P4, !PT ;  /* 0x000000060b0b7210 */ /* 0x000fe4000279e4ff */
[----:B------:R-:W-:Y:S01]  /*d37b0*/  IADD3.X R31, P3, PT, R98, R31, RZ, P3, !PT ;  /* 0x0000001f621f7210 */ /* 0x000fe20001f7e4ff */
[----:B------:R-:W-:Y:S01]  /*d37c0*/  IMAD.WIDE.U32 R34, R8, 0xf5138f, RZ ;  /* 0x00f5138f08227825 */ /* 0x000fe200078e00ff */
[----:B------:R-:W-:-:S02]  /*d37d0*/  IADD3.X R7, P4, PT, R15, R7, RZ, P4, !PT ;  /* 0x000000070f077210 */ /* 0x000fc4000279e4ff */
[----:B------:R-:W-:Y:S01]  /*d37e0*/  IADD3.X R59, P3, PT, RZ, RZ, RZ, P3, !PT ;  /* 0x000000ffff3b7210 */ /* 0x000fe20001f7e4ff */
        /* <DEDUP_REMOVED lines=8> */
[----:B------:R-:W-:-:S02]  /*d3870*/  IADD3 RZ, P5, PT, R6, R34, RZ ;  /* 0x0000002206ff7210 */ /* 0x000fc40007fbe0ff */
[----:B------:R-:W-:Y:S01]  /*d3880*/  IADD3.X R7, P4, PT, R7, R38, RZ, P4, !PT ;  /* 0x0000002607077210 */ /* 0x000fe2000279e4ff */
[----:B------:R-:W-:Y:S01]  /*d3890*/  IMAD.IADD R15, R103, 0x1, R95 ;  /* 0x00000001670f7824 */ /* 0x000fe200078e025f */
[----:B------:R-:W-:Y:S01]  /*d38a0*/  IADD3.X R36, P0, PT, RZ, RZ, RZ, P0, !PT ;  /* 0x000000ffff247210 */ /* 0x000fe2000071e4ff */
[----:B------:R-:W-:Y:S01]  /*d38b0*/  IMAD.X R39, RZ, RZ, RZ, P3 ;  /* 0x000000ffff277224 */ /* 0x000fe200018e06ff */
[----:B------:R-:W-:Y:S01]  /*d38c0*/  IADD3.X RZ, P5, PT, R7, R35, RZ, P5, !PT ;  /* 0x0000002307ff7210 */ /* 0x000fe20002fbe4ff */
[----:B------:R-:W-:Y:S01]  /*d38d0*/  IMAD.WIDE.U32 R34, R9, 0x6ca1493b, RZ ;  /* 0x6ca1493b09227825 */ /* 0x000fe200078e00ff */
[----:B------:R-:W-:Y:S02]  /*d38e0*/  IADD3.X R37, P4, PT, RZ, RZ, RZ, P4, !PT ;  /* 0x000000ffff257210 */ /* 0x000fe4000279e4ff */
[----:B------:R-:W-:Y:S01]  /*d38f0*/  IADD3 RZ, P3, PT, R30, R94, RZ ;  /* 0x0000005e1eff7210 */ /* 0x000fe20007f7e0ff */
[----:B------:R-:W-:Y:S01]  /*d3900*/  IMAD R67, R8, -0x39c4fa40, R34 ;  /* 0xc63b05c008437824 */ /* 0x000fe200078e0222 */
[----:B------:R-:W-:Y:S01]  /*d3910*/  IADD3.X R37, P5, PT, R37, R32, RZ, P5, !PT ;  /* 0x0000002025257210 */ /* 0x000fe20002fbe4ff */
[----:B------:R-:W-:Y:S01]  /*d3920*/  IMAD.X R32, RZ, RZ, RZ, P4 ;  /* 0x000000ffff207224 */ /* 0x000fe200020e06ff */
[----:B------:R-:W-:Y:S01]  /*d3930*/  IADD3.X RZ, P3, PT, R31, R15, RZ, P3, !PT ;  /* 0x0000000f1fff7210 */ /* 0x000fe20001f7e4ff */
[----:B------:R-:W-:Y:S01]  /*d3940*/  IMAD.WIDE.U32 R14, R14, 0x17c510ea, R30 ;  /* 0x17c510ea0e0e7825 */ /* 0x000fe200078e001e */
[----:B------:R-:W-:-:S02]  /*d3950*/  IADD3.X R36, P1, PT, RZ, R36, RZ, P1, !PT ;  /* 0x00000024ff247210 */ /* 0x000fc40000f3e4ff */
[----:B------:R-:W-:Y:S01]  /*d3960*/  IADD3.X R32, P5, PT, R32, R33, RZ, P5, !PT ;  /* 0x0000002120207210 */ /* 0x000fe20002fbe4ff */
[C---:B------:R-:W-:Y:S01]  /*d3970*/  IMAD.WIDE.U32 R34, P4, R8.reuse, -0x39c4fa40, R34 ;  /* 0xc63b05c008227825 */ /* 0x040fe20007880022 */
[----:B------:R-:W-:Y:S02]  /*d3980*/  IADD3.X R59, P3, PT, R59, R92, RZ, P3, !PT ;  /* 0x0000005c3b3b7210 */ /* 0x000fe40001f7e4ff */
[----:B------:R-:W-:Y:S01]  /*d3990*/  IADD3.X R14, P5, PT, R37, R14, RZ, P5, !PT ;  /* 0x0000000e250e7210 */ /* 0x000fe20002fbe4ff */
[----:B------:R-:W-:Y:S01]  /*d39a0*/  IMAD.WIDE.U32 R30, R8, 0x6ca1493b, RZ ;  /* 0x6ca1493b081e7825 */ /* 0x000fe200078e00ff */
[----:B------:R-:W-:Y:S02]  /*d39b0*/  IADD3.X R33, PT, PT, RZ, RZ, RZ, P4, !PT ;  /* 0x000000ffff217210 */ /* 0x000fe400027fe4ff */
[----:B------:R-:W-:Y:S01]  /*d39c0*/  IADD3.X R37, PT, PT, RZ, RZ, RZ, P1, P0 ;  /* 0x000000ffff257210 */ /* 0x000fe20000fe04ff */
[----:B------:R-:W-:Y:S01]  /*d39d0*/  IMAD.IADD R103, R15, 0x1, R103 ;  /* 0x000000010f677824 */ /* 0x000fe200078e0267 */
[----:B------:R-:W-:Y:S01]  /*d39e0*/  IADD3 RZ, P4, PT, R34, R31, RZ ;  /* 0x0000001f22ff7210 */ /* 0x000fe20007f9e0ff */
[----:B------:R-:W-:Y:S01]  /*d39f0*/  IMAD.IADD R31, R67, 0x1, R31 ;  /* 0x00000001431f7824 */ /* 0x000fe200078e021f */
[----:B------:R-:W-:Y:S01]  /*d3a00*/  IADD3.X R92, P3, PT, R39, R93, RZ, P3, !PT ;  /* 0x0000005d275c7210 */ /* 0x000fe20001f7e4ff */
[----:B------:R-:W-:Y:S01]  /*d3a10*/  IMAD.WIDE.U32 R222, R222, R109, R10 ;  /* 0x0000006ddede7225 */ /* 0x000fe200078e000a */
[----:B------:R-:W-:-:S02]  /*d3a20*/  IADD3 RZ, P0, PT, R14, R30, RZ ;  /* 0x0000001e0eff7210 */ /* 0x000fc40007f1e0ff */
[----:B------:R-:W-:Y:S01]  /*d3a30*/  IADD3.X R15, P5, PT, R32, R103, RZ, P5, !PT ;  /* 0x00000067200f7210 */ /* 0x000fe20002fbe4ff */
[----:B------:R-:W-:Y:S01]  /*d3a40*/  IMAD.MOV.U32 R32, RZ, RZ, R35 ;  /* 0x000000ffff207224 */ /* 0x000fe200078e0023 */
[----:B------:R-:W-:Y:S01]  /*d3a50*/  IADD3.X R59, P3, PT, R59, R36, RZ, P3, !PT ;  /* 0x000000243b3b7210 */ /* 0x000fe20001f7e4ff */
[----:B------:R-:W-:Y:S01]  /*d3a60*/  IMAD.IADD R38, R223, 0x1, R233 ;  /* 0x00000001df267824 */ /* 0x000fe200078e02e9 */
[----:B------:R-:W-:Y:S01]  /*d3a70*/  IADD3.X RZ, P0, PT, R15, R31, RZ, P0, !PT ;  /* 0x0000001f0fff7210 */ /* 0x000fe2000071e4ff */
[C---:B------:R-:W-:Y:S01]  /*d3a80*/  IMAD.WIDE.U32.X R30, R9.reuse, -0x39c4fa40, R32, P4 ;  /* 0xc63b05c0091e7825 */ /* 0x040fe200020e0420 */
[----:B------:R-:W-:Y:S02]  /*d3a90*/  IADD3.X R35, P1, PT, RZ, RZ, RZ, P5, !PT ;  /* 0x000000ffff237210 */ /* 0x000fe40002f3e4ff */
[----:B------:R-:W-:Y:S01]  /*d3aa0*/  IADD3.X R37, P3, PT, R92, R37, RZ, P3, !PT ;  /* 0x000000255c257210 */ /* 0x000fe20001f7e4ff */
[----:B------:R-:W-:Y:S01]  /*d3ab0*/  IMAD.WIDE.U32 R32, R9, 0x17c510ea, RZ ;  /* 0x17c510ea09207825 */ /* 0x000fe200078e00ff */
[----:B------:R-:W-:-:S02]  /*d3ac0*/  IADD3 R40, P4, PT, R192, -R167, RZ ;  /* 0x800000a7c0287210 */ /* 0x000fc40007f9e0ff */
[----:B------:R-:W-:Y:S01]  /*d3ad0*/  IADD3.X R58, P5, PT, R35, R30, RZ, P0, !PT ;  /* 0x0000001e233a7210 */ /* 0x000fe200007be4ff */
[----:B------:R-:W-:Y:S01]  /*d3ae0*/  IMAD.X R30, RZ, RZ, RZ, P1 ;  /* 0x000000ffff1e7224 */ /* 0x000fe200008e06ff */
[----:B------:R-:W-:Y:S01]  /*d3af0*/  IADD3.X R59, P0, PT, R59, R222, RZ, P3, !PT ;  /* 0x000000de3b3b7210 */ /* 0x000fe20001f1e4ff */
[----:B------:R-:W-:Y:S01]  /*d3b00*/  IMAD.WIDE.U32 R34, P1, R8, 0x1ae3a46, R32 ;  /* 0x01ae3a4608227825 */ /* 0x000fe20007820020 */
[----:B------:R-:W-:Y:S02]  /*d3b10*/  IADD3.X R41, P4, PT, R191, ~R166, RZ, P4, !PT ;  /* 0x800000a6bf297210 */ /* 0x000fe4000279e4ff */
[----:B------:R-:W-:Y:S01]  /*d3b20*/  IADD3.X R36, P5, PT, R30, R31, RZ, P5, !PT ;  /* 0x0000001f1e247210 */ /* 0x000fe20002fbe4ff */
[----:B------:R-:W-:Y:S01]  /*d3b30*/  IMAD.WIDE.U32 R30, R8, 0x17c510ea, RZ ;  /* 0x17c510ea081e7825 */ /* 0x000fe200078e00ff */
[----:B------:R-:W-:Y:S02]  /*d3b40*/  IADD3.X R37, P0, PT, R37, R38, RZ, P0, !PT ;  /* 0x0000002625257210 */ /* 0x000fe4000071e4ff */
[----:B------:R-:W-:Y:S01]  /*d3b50*/  IADD3.X R38, P4, PT, R190, ~R168, RZ, P4, !PT ;  /* 0x800000a8be267210 */ /* 0x000fe2000279e4ff */
[----:B------:R-:W-:Y:S01]  /*d3b60*/  IMAD.X R33, RZ, RZ, RZ, P1 ;  /* 0x000000ffff217224 */ /* 0x000fe200008e06ff */
[----:B------:R-:W-:Y:S01]  /*d3b70*/  IADD3.X R58, P5, PT, R58, R59, RZ, P5, !PT ;  /* 0x0000003b3a3a7210 */ /* 0x000fe20002fbe4ff */
[----:B------:R-:W-:Y:S01]  /*d3b80*/  IMAD R69, R8, 0x1ae3a46, R32 ;  /* 0x01ae3a4608457824 */ /* 0x000fe200078e0220 */
[----:B------:R-:W-:Y:S01]  /*d3b90*/  IADD3.X R39, P4, PT, R189, ~R169, RZ, P4, !PT ;  /* 0x800000a9bd277210 */ /* 0x000fe2000279e4ff */
[----:B------:R-:W-:Y:S01]  /*d3ba0*/  IMAD.MOV.U32 R32, RZ, RZ, R35 ;  /* 0x000000ffff207224 */ /* 0x000fe200078e0023 */
[----:B------:R-:W-:Y:S01]  /*d3bb0*/  IADD3 RZ, P1, PT, R34, R31, RZ ;  /* 0x0000001f22ff7210 */ /* 0x000fe20007f3e0ff */
[----:B------:R-:W-:Y:S01]  /*d3bc0*/  IMAD.IADD R35, R69, 0x1, R31 ;  /* 0x0000000145237824 */ /* 0x000fe200078e021f */
[----:B------:R-:W-:Y:S01]  /*d3bd0*/  IADD3.X R59, P5, PT, R36, R37, RZ, P5, !PT ;  /* 0x00000025243b7210 */ /* 0x000fe20002fbe4ff */
[----:B------:R-:W-:Y:S01]  /*d3be0*/  IMAD.IADD R233, R233, 0x1, R149 ;  /* 0x00000001e9e97824 */ /* 0x000fe200078e0295 */
[----:B------:R-:W-:Y:S01]  /*d3bf0*/  IADD3.X R36, P4, PT, R188, ~R170, RZ, P4, !PT ;  /* 0x800000aabc247210 */ /* 0x000fe2000279e4ff */
[----:B------:R-:W-:Y:S01]  /*d3c00*/  IMAD.WIDE.U32.X R32, R9, 0x1ae3a46, R32, P1 ;  /* 0x01ae3a4609207825 */ /* 0x000fe200008e0420 */
[----:B------:R-:W-:-:S02]  /*d3c10*/  IADD3.X R9, P5, PT, RZ, RZ, RZ, P5, !PT ;  /* 0x000000ffff097210 */ /* 0x000fc40002fbe4ff */
[----:B------:R-:W-:Y:S01]  /*d3c20*/  IADD3 RZ, P1, PT, R58, R30, RZ ;  /* 0x0000001e3aff7210 */ /* 0x000fe20007f3e0ff */
[C---:B------:R-:W-:Y:S01]  /*d3c30*/  IMAD.WIDE.U32 R12, R8.reuse, 0x30000000, R12 ;  /* 0x30000000080c7825 */ /* 0x040fe200078e000c */
[----:B------:R-:W-:Y:S02]  /*d3c40*/  IADD3.X R37, P4, PT, R187, ~R171, RZ, P4, !PT ;  /* 0x800000abbb257210 */ /* 0x000fe4000279e4ff */
[----:B------:R-:W-:Y:S01]  /*d3c50*/  IADD3.X R31, PT, PT, RZ, RZ, RZ, P5, !PT ;  /* 0x000000ffff1f7210 */ /* 0x000fe20002ffe4ff */
[----:B------:R-:W-:Y:S01]  /*d3c60*/  IMAD.WIDE.U32 R56, R8, -0x45f6b800, R56 ;  /* 0xba09480008387825 */ /* 0x000fe200078e0038 */
[----:B------:R-:W-:Y:S02]  /*d3c70*/  IADD3.X RZ, P1, PT, R59, R35, RZ, P1, !PT ;  /* 0x000000233bff7210 */ /* 0x000fe40000f3e4ff */
[----:B------:R-:W-:Y:S01]  /*d3c80*/  IADD3 RZ, P5, PT, R10, R148, RZ ;  /* 0x000000940aff7210 */ /* 0x000fe20007fbe0ff */
[----:B------:R-:W-:Y:S01]  /*d3c90*/  IMAD.WIDE.U32 R6, R8, 0xf5138f, R6 ;  /* 0x00f5138f08067825 */ /* 0x000fe200078e0006 */
[----:B------:R-:W-:-:S02]  /*d3ca0*/  IADD3.X R34, P4, PT, R186, ~R172, RZ, P4, !PT ;  /* 0x800000acba227210 */ /* 0x000fc4000279e4ff */
[----:B------:R-:W-:Y:S01]  /*d3cb0*/  IADD3.X R9, P1, PT, R9, R32, RZ, P1, !PT ;  /* 0x0000002009097210 */ /* 0x000fe20000f3e4ff */
[----:B------:R-:W-:Y:S01]  /*d3cc0*/  IMAD.WIDE.U32 R14, R8, 0x6ca1493b, R14 ;  /* 0x6ca1493b080e7825 */ /* 0x000fe200078e000e */
[----:B------:R-:W-:Y:S02]  /*d3cd0*/  IADD3.X RZ, P5, PT, R11, R233, RZ, P5, !PT ;  /* 0x000000e90bff7210 */ /* 0x000fe40002fbe4ff */
[----:B------:R-:W-:Y:S01]  /*d3ce0*/  IADD3.X R35, P4, PT, R185, ~R173, RZ, P4, !PT ;  /* 0x800000adb9237210 */ /* 0x000fe2000279e4ff */
[----:B------:R-:W-:Y:S01]  /*d3cf0*/  IMAD.IADD R64, R57, 0x1, R63 ;  /* 0x0000000139407824 */ /* 0x000fe200078e023f */
[----:B------:R-:W-:Y:S01]  /*d3d00*/  IADD3.X R11, P2, PT, RZ, RZ, RZ, P2, !PT ;  /* 0x000000ffff0b7210 */ /* 0x000fe2000175e4ff */
[----:B------:R-:W-:Y:S01]  /*d3d10*/  IMAD.IADD R65, R7, 0x1, R65 ;  /* 0x0000000107417824 */ /* 0x000fe200078e0241 */
[----:B------:R-:W-:Y:S01]  /*d3d20*/  IADD3.X R30, P3, PT, RZ, RZ, RZ, P3, !PT ;  /* 0x000000ffff1e7210 */ /* 0x000fe20001f7e4ff */
[----:B------:R-:W-:Y:S01]  /*d3d30*/  IMAD.IADD R67, R15, 0x1, R67 ;  /* 0x000000010f437824 */ /* 0x000fe200078e0243 */
[----:B------:R-:W-:Y:S01]  /*d3d40*/  IADD3.X R10, P1, PT, R31, R33, RZ, P1, !PT ;  /* 0x000000211f0a7210 */ /* 0x000fe20000f3e4ff */
[----:B------:R-:W-:Y:S01]  /*d3d50*/  IMAD.IADD R221, R13, 0x1, R61 ;  /* 0x000000010ddd7824 */ /* 0x000fe200078e023d */
[----:B------:R-:W-:Y:S01]  /*d3d60*/  IADD3.X R32, P4, PT, R184, ~R174, RZ, P4, !PT ;  /* 0x800000aeb8207210 */ /* 0x000fe2000279e4ff */
[----:B------:R-:W-:Y:S01]  /*d3d70*/  IMAD.MOV.U32 R222, RZ, RZ, R12 ;  /* 0x000000ffffde7224 */ /* 0x000fe200078e000c */
[----:B------:R-:W-:Y:S01]  /*d3d80*/  IADD3.X R60, P5, PT, R11, R74, RZ, P5, !PT ;  /* 0x0000004a0b3c7210 */ /* 0x000fe20002fbe4ff */
[----:B------:R-:W-:Y:S01]  /*d3d90*/  IMAD.X R11, RZ, RZ, RZ, P3 ;  /* 0x000000ffff0b7224 */ /* 0x000fe200018e06ff */
[----:B------:R-:W-:Y:S01]  /*d3da0*/  IADD3.X R9, P0, P1, R9, RZ, R30, P1, P0 ;  /* 0x000000ff09097210 */ /* 0x000fe2000090041e */
[----:B------:R-:W-:Y:S01]  /*d3db0*/  IMAD.MOV.U32 R12, RZ, RZ, R6 ;  /* 0x000000ffff0c7224 */ /* 0x000fe200078e0006 */
[----:B------:R-:W-:Y:S01]  /*d3dc0*/  IADD3.X R33, P4, PT, R183, ~R175, RZ, P4, !PT ;  /* 0x800000afb7217210 */ /* 0x000fe2000279e4ff */
[----:B------:R-:W-:Y:S01]  /*d3dd0*/  IMAD.MOV.U32 R13, RZ, RZ, R65 ;  /* 0x000000ffff0d7224 */ /* 0x000fe200078e0041 */
[----:B------:R-:W-:-:S02]  /*d3de0*/  IADD3.X R10, PT, PT, R10, RZ, R11, P0, P1 ;  /* 0x000000ff0a0a7210 */ /* 0x000fc400007e240b */
[----:B------:R-:W-:Y:S02]  /*d3df0*/  IADD3.X R75, PT, PT, R75, RZ, RZ, P5, P2 ;  /* 0x000000ff4b4b7210 */ /* 0x000fe40002fe44ff */
[----:B------:R-:W-:Y:S01]  /*d3e00*/  IADD3 R66, P1, PT, R9, R60, RZ ;  /* 0x0000003c09427210 */ /* 0x000fe20007f3e0ff */
[----:B------:R-:W-:Y:S01]  /*d3e10*/  IMAD.WIDE.U32 R8, R8, 0x17c510ea, R58 ;  /* 0x17c510ea08087825 */ /* 0x000fe200078e003a */
[----:B------:R-:W-:Y:S02]  /*d3e20*/  IADD3.X R30, P0, PT, R182, ~R176, RZ, P4, !PT ;  /* 0x800000b0b61e7210 */ /* 0x000fe4000271e4ff */
[----:B------:R-:W-:Y:S01]  /*d3e30*/  MOV R11, R64 ;  /* 0x00000040000b7202 */ /* 0x000fe20000000f00 */
[----:B------:R-:W-:Y:S01]  /*d3e40*/  IMAD.X R75, R10, 0x1, R75, P1 ;  /* 0x000000010a4b7824 */ /* 0x000fe200008e064b */
[----:B------:R-:W-:Y:S01]  /*d3e50*/  MOV R62, R66 ;  /* 0x00000042003e7202 */ /* 0x000fe20000000f00 */
        /* <DEDUP_REMOVED lines=76> */
.L_x_1118:
[----:B------:R-:W-:Y:S05]  /*d4320*/  BSYNC.RELIABLE B3 ;  /* 0x0000000000037941 */ /* 0x000fea0003800100 */
.L_x_1117:
        /* <DEDUP_REMOVED lines=12> */
.L_x_1116:
[----:B------:R-:W-:Y:S05]  /*d43f0*/  BSYNC.RECONVERGENT B2 ;  /* 0x0000000000027941 */ /* 0x000fea0003800200 */
.L_x_1115:
        /* <DEDUP_REMOVED lines=91> */
.L_x_1122:
[----:B------:R-:W-:Y:S05]  /*d49b0*/  BSYNC.RELIABLE B3 ;  /* 0x0000000000037941 */ /* 0x000fea0003800100 */
.L_x_1121:
        /* <DEDUP_REMOVED lines=12> */
.L_x_1120:
[----:B------:R-:W-:Y:S05]  /*d4a80*/  BSYNC.RECONVERGENT B2 ;  /* 0x0000000000027941 */ /* 0x000fea0003800200 */
.L_x_1119:
        /* <DEDUP_REMOVED lines=37> */
.L_x_1126:
[----:B------:R-:W-:Y:S05]  /*d4ce0*/  BSYNC.RELIABLE B3 ;  /* 0x0000000000037941 */ /* 0x000fea0003800100 */
.L_x_1125:
        /* <DEDUP_REMOVED lines=12> */
.L_x_1124:
[----:B------:R-:W-:Y:S05]  /*d4db0*/  BSYNC.RECONVERGENT B2 ;  /* 0x0000000000027941 */ /* 0x000fea0003800200 */
.L_x_1123:
        /* <DEDUP_REMOVED lines=8> */
[----:B------:R-:W-:Y:S01]  /*d4e40*/  IMAD.WIDE.U32 R6, P0, R201, R141, R6 ;  /* 0x0000008dc9067225 */ /* 0x000fe20007800006 */
[----:B------:R-:W-:-:S03]  /*d4e50*/  IADD3 R185, P5, PT, R185, R10, RZ ;  /* 0x0000000ab9b97210 */ /* 0x000fc60007fbe0ff */
[----:B------:R-:W-:-:S04]  /*d4e60*/  IMAD.WIDE.U32 R188, R141, R200, RZ ;  /* 0x000000c88dbc7225 */ /* 0x000fc800078e00ff */
[----:B------:R-:W-:Y:S01]  /*d4e70*/  IMAD.X R9, RZ, RZ, RZ, P0 ;  /* 0x000000ffff097224 */ /* 0x000fe200000e06ff */
[----:B------:R-:W-:Y:S01]  /*d4e80*/  IADD3 R238, P0, PT, R189, R6, RZ ;  /* 0x00000006bdee7210 */ /* 0x000fe20007f1e0ff */
[----:B------:R-:W-:Y:S02]  /*d4e90*/  IMAD.MOV.U32 R186, RZ, RZ, R11 ;  /* 0x000000ffffba7224 */ /* 0x000fe400078e000b */
[----:B------:R-:W-:-:S04]  /*d4ea0*/  IMAD.WIDE.U32 R10, R57, R210, RZ ;  /* 0x000000d2390a7225 */ /* 0x000fc800078e00ff */
[----:B------:R-:W-:Y:S02]  /*d4eb0*/  IMAD.MOV.U32 R8, RZ, RZ, R7 ;  /* 0x000000ffff087224 */ /* 0x000fe400078e0007 */
[----:B------:R-:W-:-:S04]  /*d4ec0*/  IMAD.WIDE.U32 R12, R57, R204, RZ ;  /* 0x000000cc390c7225 */ /* 0x000fc800078e00ff */
[----:B------:R-:W-:-:S04]  /*d4ed0*/  IMAD.WIDE.U32.X R8, R201, R57, R8, P0 ;  /* 0x00000039c9087225 */ /* 0x000fc800000e0408 */
[----:B------:R-:W-:-:S04]  /*d4ee0*/  IMAD.WIDE.U32 R6, R57, R206, RZ ;  /* 0x000000ce39067225 */ /* 0x000fc800078e00ff */
[----:B------:R-:W-:-:S04]  /*d4ef0*/  IMAD.WIDE.U32 R10, P0, R211, R141, R10 ;  /* 0x0000008dd30a7225 */ /* 0x000fc8000780000a */
[----:B------:R-:W-:-:S04]  /*d4f00*/  IMAD.WIDE.U32 R14, R57, R208, RZ ;  /* 0x000000d0390e7225 */ /* 0x000fc800078e00ff */
[----:B------:R-:W-:Y:S01]  /*d4f10*/  IMAD.X R165, RZ, RZ, RZ, P0 ;  /* 0x000000ffffa57224 */ /* 0x000fe200000e06ff */
[----:B------:R-:W-:Y:S01]  /*d4f20*/  IADD3 RZ, P0, PT, RZ, R188, RZ ;  /* 0x000000bcffff7210 */ /* 0x000fe20007f1e0ff */
[----:B------:R-:W-:-:S03]  /*d4f30*/  IMAD.WIDE.U32 R182, R141, R204, RZ ;  /* 0x000000cc8db67225 */ /* 0x000fc600078e00ff */
[----:B------:R-:W-:Y:S01]  /*d4f40*/  IADD3.X RZ, P0, PT, RZ, R238, RZ, P0, !PT ;  /* 0x000000eeffff7210 */ /* 0x000fe2000071e4ff */
[----:B------:R-:W-:-:S03]  /*d4f50*/  IMAD.WIDE.U32 R12, P3, R205, R141, R12 ;  /* 0x0000008dcd0c7225 */ /* 0x000fc6000786000c */
[----:B------:R-:W-:Y:S01]  /*d4f60*/  IADD3.X R59, P0, PT, RZ, R8, RZ, P0, !PT ;  /* 0x00000008ff3b7210 */ /* 0x000fe2000071e4ff */
[----:B------:R-:W-:Y:S02]  /*d4f70*/  IMAD.X R187, RZ, RZ, RZ, P2 ;  /* 0x000000ffffbb7224 */ /* 0x000fe400010e06ff */
[----:B------:R-:W-:-:S04]  /*d4f80*/  IMAD.WIDE.U32 R6, P2, R207, R141, R6 ;  /* 0x0000008dcf067225 */ /* 0x000fc80007840006 */
[----:B------:R-:W-:-:S04]  /*d4f90*/  IMAD.WIDE.U32 R116, R141, R206, RZ ;  /* 0x000000ce8d747225 */ /* 0x000fc800078e00ff */
[----:B------:R-:W-:Y:S01]  /*d4fa0*/  IMAD.X R129, RZ, RZ, RZ, P3 ;  /* 0x000000ffff817224 */ /* 0x000fe200018e06ff */
[----:B------:R-:W-:Y:S01]  /*d4fb0*/  IADD3 R189, P3, PT, R183, R12, RZ ;  /* 0x0000000cb7bd7210 */ /* 0x000fe20007f7e0ff */
[----:B------:R-:W-:Y:S01]  /*d4fc0*/  IMAD.X R133, RZ, RZ, RZ, P2 ;  /* 0x000000ffff857224 */ /* 0x000fe200010e06ff */
[----:B------:R-:W-:Y:S01]  /*d4fd0*/  IADD3 R183, P2, PT, R117, R6, RZ ;  /* 0x0000000675b77210 */ /* 0x000fe20007f5e0ff */
[----:B------:R-:W-:-:S04]  /*d4fe0*/  IMAD.WIDE.U32 R14, P4, R209, R141, R14 ;  /* 0x0000008dd10e7225 */ /* 0x000fc8000788000e */
[----:B------:R-:W-:Y:S01]  /*d4ff0*/  IMAD.WIDE.U32 R156, R141, R208, RZ ;  /* 0x000000d08d9c7225 */ /* 0x000fe200078e00ff */
[----:B------:R-:W-:-:S03]  /*d5000*/  IADD3.X R143, PT, PT, RZ, RZ, RZ, P4, !PT ;  /* 0x000000ffff8f7210 */ /* 0x000fc600027fe4ff */
[----:B------:R-:W-:Y:S01]  /*d5010*/  IMAD.MOV.U32 R132, RZ, RZ, R7 ;  /* 0x000000ffff847224 */ /* 0x000fe200078e0007 */
[----:B------:R-:W-:Y:S01]  /*d5020*/  IADD3 R123, P4, PT, R157, R14, RZ ;  /* 0x0000000e9d7b7210 */ /* 0x000fe20007f9e0ff */
[----:B------:R-:W-:Y:S02]  /*d5030*/  IMAD.MOV.U32 R142, RZ, RZ, R15 ;  /* 0x000000ffff8e7224 */ /* 0x000fe400078e000f */
[----:B------:R-:W-:Y:S01]  /*d5040*/  IMAD.WIDE.U32.X R132, R207, R57, R132, P2 ;  /* 0x00000039cf847225 */ /* 0x000fe200010e0484 */
[----:B------:R-:W-:Y:S02]  /*d5050*/  IADD3.X R157, P2, PT, RZ, R9, RZ, P0, !PT ;  /* 0x00000009ff9d7210 */ /* 0x000fe4000075e4ff */
[----:B------:R-:W-:Y:S01]  /*d5060*/  IADD3.X R15, P0, PT, R169, ~R39, RZ, P1, !PT ;  /* 0x80000027a90f7210 */ /* 0x000fe20000f1e4ff */
[----:B------:R-:W-:Y:S01]  /*d5070*/  IMAD.WIDE.U32 R140, R141, R210, RZ ;  /* 0x000000d28d8c7225 */ /* 0x000fe200078e00ff */
[----:B------:R-:W-:Y:S02]  /*d5080*/  IADD3.X R184, P2, PT, R59, R184, RZ, P2, !PT ;  /* 0x000000b83bb87210 */ /* 0x000fe4000175e4ff */
[----:B------:R-:W-:Y:S01]  /*d5090*/  IADD3.X R224, P0, PT, R170, ~R36, RZ, P0, !PT ;  /* 0x80000024aae07210 */ /* 0x000fe2000071e4ff */
[----:B------:R-:W-:Y:S01]  /*d50a0*/  IMAD.WIDE.U32 R108, R15, R200, RZ ;  /* 0x000000c80f6c7225 */ /* 0x000fe200078e00ff */
[----:B------:R-:W-:-:S02]  /*d50b0*/  IADD3.X R185, P2, PT, R157, R185, RZ, P2, !PT ;  /* 0x000000b99db97210 */ /* 0x000fc4000175e4ff */
[----:B------:R-:W-:Y:S01]  /*d50c0*/  IADD3.X R171, P0, PT, R171, ~R37, RZ, P0, !PT ;  /* 0x80000025abab7210 */ /* 0x000fe2000071e4ff */
[----:B------:R-:W-:Y:S01]  /*d50d0*/  IMAD.WIDE.U32.X R186, R203, R57, R186, P5 ;  /* 0x00000039cbba7225 */ /* 0x000fe200028e04ba */
[----:B------:R-:W-:-:S03]  /*d50e0*/  IADD3 R158, P5, PT, R141, R10, RZ ;  /* 0x0000000a8d9e7210 */ /* 0x000fc60007fbe0ff */
        /* <DEDUP_REMOVED lines=10> */
[----:B------:R-:W-:Y:S01]  /*d5190*/  IMAD.MOV.U32 R168, RZ, RZ, R109 ;  /* 0x000000ffffa87224 */ /* 0x000fe200078e006d */
[----:B------:R-:W-:Y:S01]  /*d51a0*/  MOV R118, R115 ;  /* 0x0000007300767202 */ /* 0x000fe20000000f00 */
[----:B------:R-:W-:-:S04]  /*d51b0*/  IMAD.WIDE.U32 R10, R15, R210, RZ ;  /* 0x000000d20f0a7225 */ /* 0x000fc800078e00ff */
[----:B------:R-:W-:Y:S01]  /*d51c0*/  IMAD.WIDE.U32.X R168, R201, R15, R168, P4 ;  /* 0x0000000fc9a87225 */ /* 0x000fe200020e04a8 */
[----:B------:R-:W-:-:S03]  /*d51d0*/  IADD3 R122, P4, PT, R114, R121, RZ ;  /* 0x00000079727a7210 */ /* 0x000fc60007f9e0ff */
[----:B------:R-:W-:-:S04]  /*d51e0*/  IMAD.WIDE.U32 R112, R15, R202, RZ ;  /* 0x000000ca0f707225 */ /* 0x000fc800078e00ff */
[----:B------:R-:W-:Y:S02]  /*d51f0*/  IMAD.X R119, RZ, RZ, RZ, P5 ;  /* 0x000000ffff777224 */ /* 0x000fe400028e06ff */
[----:B------:R-:W-:Y:S02]  /*d5200*/  IMAD.MOV.U32 R128, RZ, RZ, R13 ;  /* 0x000000ffff807224 */ /* 0x000fe400078e000d */
[----:B------:R-:W-:-:S04]  /*d5210*/  IMAD.WIDE.U32.X R118, R205, R15, R118, P4 ;  /* 0x0000000fcd767225 */ /* 0x000fc800020e0476 */
[----:B------:R-:W-:-:S04]  /*d5220*/  IMAD.WIDE.U32 R8, R223, R210, RZ ;  /* 0x000000d2df087225 */ /* 0x000fc800078e00ff */
[----:B------:R-:W-:-:S04]  /*d5230*/  IMAD.WIDE.U32 R10, P4, R211, R223, R10 ;  /* 0x000000dfd30a7225 */ /* 0x000fc8000788000a */
[----:B------:R-:W-:-:S04]  /*d5240*/  IMAD.WIDE.U32 R146, R223, R202, RZ ;  /* 0x000000cadf927225 */ /* 0x000fc800078e00ff */
[----:B------:R-:W-:-:S04]  /*d5250*/  IMAD.WIDE.U32 R112, P1, R203, R223, R112 ;  /* 0x000000dfcb707225 */ /* 0x000fc80007820070 */
[----:B------:R-:W-:-:S04]  /*d5260*/  IMAD.WIDE.U32.X R128, R205, R57, R128, P3 ;  /* 0x00000039cd807225 */ /* 0x000fc800018e0480 */
        /* <DEDUP_REMOVED lines=8> */
[----:B------:R-:W-:Y:S01]  /*d52f0*/  IADD3.X R11, P0, PT, R172, ~R34, RZ, P0, !PT ;  /* 0x80000022ac0b7210 */ /* 0x000fe2000071e4ff */
[----:B------:R-:W-:Y:S02]  /*d5300*/  IMAD.MOV.U32 R138, RZ, RZ, R113 ;  /* 0x000000ffff8a7224 */ /* 0x000fe400078e0071 */
[----:B------:R-:W-:-:S04]  /*d5310*/  IMAD.WIDE.U32.X R56, R211, R15, R56, P4 ;  /* 0x0000000fd3387225 */ /* 0x000fc800020e0438 */
[----:B------:R-:W-:-:S04]  /*d5320*/  IMAD.WIDE.U32 R154, R171, R202, RZ ;  /* 0x000000caab9a7225 */ /* 0x000fc800078e00ff */
[----:B------:R-:W-:-:S04]  /*d5330*/  IMAD.WIDE.U32.X R138, R203, R15, R138, P1 ;  /* 0x0000000fcb8a7225 */ /* 0x000fc800008e048a */
[----:B------:R-:W-:-:S04]  /*d5340*/  IMAD.WIDE.U32 R134, P4, R201, R224, R134 ;  /* 0x000000e0c9867225 */ /* 0x000fc80007880086 */
[----:B------:R-:W-:-:S04]  /*d5350*/  IMAD.WIDE.U32 R130, R223, R206, RZ ;  /* 0x000000cedf827225 */ /* 0x000fc800078e00ff */
[----:B------:R-:W-:-:S04]  /*d5360*/  IMAD.WIDE.U32 R162, R223, R208, RZ ;  /* 0x000000d0dfa27225 */ /* 0x000fc800078e00ff */
[----:B------:R-:W-:-:S04]  /*d5370*/  IMAD.WIDE.U32 R144, P5, R207, R223, R144 ;  /* 0x000000dfcf907225 */ /* 0x000fc800078a0090 */
[----:B------:R-:W-:-:S04]  /*d5380*/  IMAD.WIDE.U32 R12, P1, R209, R223, R12 ;  /* 0x000000dfd10c7225 */ /* 0x000fc8000782000c */
[----:B------:R-:W-:Y:S02]  /*d5390*/  IMAD.X R125, RZ, RZ, RZ, P4 ;  /* 0x000000ffff7d7224 */ /* 0x000fe400020e06ff */
[----:B------:R-:W-:Y:S01]  /*d53a0*/  IMAD.X R149, RZ, RZ, RZ, P5 ;  /* 0x000000ffff957224 */ /* 0x000fe200028e06ff */
[----:B------:R-:W-:Y:S01]  /*d53b0*/  IADD3 R159, P5, PT, R144, R131, RZ ;  /* 0x00000083909f7210 */ /* 0x000fe20007fbe0ff */
        /* <DEDUP_REMOVED lines=8> */
[----:B------:R-:W-:Y:S01]  /*d5440*/  IMAD.MOV.U32 R236, RZ, RZ, R13 ;  /* 0x000000ffffec7224 */ /* 0x000fe200078e000d */
[----:B------:R-:W-:Y:S01]  /*d5450*/  IADD3.X R13, P0, PT, R173, ~R35, RZ, P0, !PT ;  /* 0x80000023ad0d7210 */ /* 0x000fe2000071e4ff */
[----:B------:R-:W-:-:S04]  /*d5460*/  IMAD.WIDE.U32.X R148, R207, R15, R148, P5 ;  /* 0x0000000fcf947225 */ /* 0x000fc800028e0494 */
[----:B------:R-:W-:-:S04]  /*d5470*/  IMAD.WIDE.U32.X R236, R209, R15, R236, P1 ;  /* 0x0000000fd1ec7225 */ /* 0x000fc800008e04ec */
[----:B------:R-:W-:-:S04]  /*d5480*/  IMAD.WIDE.U32 R14, R171, R204, RZ ;  /* 0x000000ccab0e7225 */ /* 0x000fc800078e00ff */
[----:B------:R-:W-:-:S04]  /*d5490*/  IMAD.WIDE.U32 R110, R224, R202, RZ ;  /* 0x000000cae06e7225 */ /* 0x000fc800078e00ff */
[----:B------:R-:W-:Y:S02]  /*d54a0*/  IMAD.MOV.U32 R124, RZ, RZ, R135 ;  /* 0x000000ffff7c7224 */ /* 0x000fe400078e0087 */
[----:B------:R-:W-:-:S04]  /*d54b0*/  IMAD.WIDE.U32 R62, P1, R207, R224, R232 ;  /* 0x000000e0cf3e7225 */ /* 0x000fc800078200e8 */
[----:B------:R-:W-:Y:S01]  /*d54c0*/  IMAD.WIDE.U32.X R124, R201, R171, R124, P4 ;  /* 0x000000abc97c7225 */ /* 0x000fe200020e047c */
[----:B------:R-:W-:-:S03]  /*d54d0*/  IADD3 R145, P4, PT, R154, R111, RZ ;  /* 0x0000006f9a917210 */ /* 0x000fc60007f9e0ff */
[----:B------:R-:W-:Y:S02]  /*d54e0*/  IMAD.X R69, RZ, RZ, RZ, P1 ;  /* 0x000000ffff457224 */ /* 0x000fe400008e06ff */
[----:B------:R-:W-:-:S04]  /*d54f0*/  IMAD.WIDE.U32 R14, P1, R205, R224, R14 ;  /* 0x000000e0cd0e7225 */ /* 0x000fc8000782000e */
[----:B------:R-:W-:-:S04]  /*d5500*/  IMAD.WIDE.U32 R166, R224, R204, RZ ;  /* 0x000000cce0a67225 */ /* 0x000fc800078e00ff */
[----:B------:R-:W-:Y:S02]  /*d5510*/  IMAD.MOV.U32 R152, RZ, RZ, R155 ;  /* 0x000000ffff987224 */ /* 0x000fe400078e009b */
[----:B------:R-:W-:-:S04]  /*d5520*/  IMAD.WIDE.U32 R58, R224, R206, RZ ;  /* 0x000000cee03a7225 */ /* 0x000fc800078e00ff */
[----:B------:R-:W-:Y:S01]  /*d5530*/  IMAD.WIDE.U32.X R152, R203, R171, R152, P4 ;  /* 0x000000abcb987225 */ /* 0x000fe200020e0498 */
[----:B------:R-:W-:-:S03]  /*d5540*/  IADD3 R9, P4, PT, R14, R167, RZ ;  /* 0x000000a70e097210 */ /* 0x000fc60007f9e0ff */
[----:B------:R-:W-:-:S04]  /*d5550*/  IMAD.WIDE.U32 R230, R171, R208, RZ ;  /* 0x000000d0abe67225 */ /* 0x000fc800078e00ff */
[----:B------:R-:W-:-:S04]  /*d5560*/  IMAD.WIDE.U32 R228, R13, R200, RZ ;  /* 0x000000c80de47225 */ /* 0x000fc800078e00ff */
[----:B------:R-:W-:Y:S01]  /*d5570*/  IMAD.X R161, RZ, RZ, RZ, P1 ;  /* 0x000000ffffa17224 */ /* 0x000fe200008e06ff */
[----:B------:R-:W-:Y:S01]  /*d5580*/  IADD3 RZ, P1, PT, R62, R59, RZ ;  /* 0x0000003b3eff7210 */ /* 0x000fe20007f3e0ff */
[----:B------:R-:W-:Y:S02]  /*d5590*/  IMAD.MOV.U32 R160, RZ, RZ, R15 ;  /* 0x000000ffffa07224 */ /* 0x000fe400078e000f */
[----:B------:R-:W-:-:S04]  /*d55a0*/  IMAD.WIDE.U32 R6, R188, -0x1, RZ ;  /* 0xffffffffbc067825 */ /* 0x000fc800078e00ff */
[----:B------:R-:W-:Y:S02]  /*d55b0*/  IMAD.MOV.U32 R68, RZ, RZ, R63 ;  /* 0x000000ffff447224 */ /* 0x000fe400078e003f */
[----:B------:R-:W-:-:S04]  /*d55c0*/  IMAD.WIDE.U32 R226, R13, R202, RZ ;  /* 0x000000ca0de27225 */ /* 0x000fc800078e00ff */
[----:B------:R-:W-:-:S04]  /*d55d0*/  IMAD.WIDE.U32.X R160, R205, R171, R160, P4 ;  /* 0x000000abcda07225 */ /* 0x000fc800020e04a0 */
[----:B------:R-:W-:-:S04]  /*d55e0*/  IMAD.WIDE.U32 R66, P4, R209, R224, R230 ;  /* 0x000000e0d1427225 */ /* 0x000fc800078800e6 */
[----:B------:R-:W-:Y:S01]  /*d55f0*/  IMAD.WIDE.U32 R62, P5, R201, R11, R228 ;  /* 0x0000000bc93e7225 */ /* 0x000fe200078a00e4 */
[----:B------:R-:W-:-:S03]  /*d5600*/  MOV R90, R67 ;  /* 0x00000043005a7202 */ /* 0x000fc60000000f00 */
[----:B------:R-:W-:-:S04]  /*d5610*/  IMAD.WIDE.U32 R150, R11, R200, RZ ;  /* 0x000000c80b967225 */ /* 0x000fc800078e00ff */
[----:B------:R-:W-:-:S04]  /*d5620*/  IMAD.WIDE.U32 R60, R6, 0x1, RZ ;  /* 0x00000001063c7825 */ /* 0x000fc800078e00ff */
[----:B------:R-:W-:Y:S01]  /*d5630*/  IMAD.WIDE.U32.X R68, R207, R171, R68, P1 ;  /* 0x000000abcf447225 */ /* 0x000fe200008e0444 */
[----:B------:R-:W-:-:S03]  /*d5640*/  IADD3 RZ, P3, PT, R188, R60, RZ ;  /* 0x0000003cbcff7210 */ /* 0x000fc60007f7e0ff */
[----:B------:R-:W-:Y:S01]  /*d5650*/  IMAD.X R91, RZ, RZ, RZ, P4 ;  /* 0x000000ffff5b7224 */ /* 0x000fe200020e06ff */
[----:B------:R-:W-:Y:S01]  /*d5660*/  IADD3 RZ, P4, PT, R62, R151, RZ ;  /* 0x000000973eff7210 */ /* 0x000fe20007f9e0ff */
[----:B------:R-:W-:-:S04]  /*d5670*/  IMAD.WIDE.U32 R64, P1, R203, R11, R226 ;  /* 0x0000000bcb407225 */ /* 0x000fc800078200e2 */
[----:B------:R-:W-:-:S04]  /*d5680*/  IMAD.WIDE.U32 R190, R13, R204, RZ ;  /* 0x000000cc0dbe7225 */ /* 0x000fc800078e00ff */
[----:B------:R-:W-:-:S04]  /*d5690*/  IMAD.WIDE.U32 R74, R11, R202, RZ ;  /* 0x000000ca0b4a7225 */ /* 0x000fc800078e00ff */
[----:B------:R-:W-:Y:S02]  /*d56a0*/  IMAD.X R103, RZ, RZ, RZ, P5 ;  /* 0x000000ffff677224 */ /* 0x000fe400028e06ff */
[----:B------:R-:W-:Y:S02]  /*d56b0*/  IMAD.MOV.U32 R102, RZ, RZ, R63 ;  /* 0x000000ffff667224 */ /* 0x000fe400078e003f */
[----:B------:R-:W-:Y:S02]  /*d56c0*/  IMAD R188, R188, -0x7af74001, -R238 ;  /* 0x8508bfffbcbc7824 */ /* 0x000fe400078e0aee */
[----:B------:R-:W-:Y:S01]  /*d56d0*/  IMAD.X R97, RZ, RZ, RZ, P1 ;  /* 0x000000ffff617224 */ /* 0x000fe200008e06ff */
[----:B------:R-:W-:Y:S01]  /*d56e0*/  IADD3 RZ, P1, PT, R64, R75, RZ ;  /* 0x0000004b40ff7210 */ /* 0x000fe20007f3e0ff */
[----:B------:R-:W-:-:S04]  /*d56f0*/  IMAD.WIDE.U32.X R102, R201, R13, R102, P4 ;  /* 0x0000000dc9667225 */ /* 0x000fc800020e0466 */
[----:B------:R-:W-:-:S04]  /*d5700*/  IMAD.WIDE.U32 R88, R224, R208, RZ ;  /* 0x000000d0e0587225 */ /* 0x000fc800078e00ff */
[----:B------:R-:W-:Y:S01]  /*d5710*/  IMAD.WIDE.U32 R62, P4, R205, R11, R190 ;  /* 0x0000000bcd3e7225 */ /* 0x000fe200078800be */
[----:B------:R-:W-:-:S03]  /*d5720*/  IADD3 RZ, P5, PT, R66, R89, RZ ;  /* 0x0000005942ff7210 */ /* 0x000fc60007fbe0ff */
[----:B------:R-:W-:Y:S02]  /*d5730*/  IMAD.MOV.U32 R96, RZ, RZ, R65 ;  /* 0x000000ffff607224 */ /* 0x000fe400078e0041 */
[----:B------:R-:W-:-:S04]  /*d5740*/  IMAD.WIDE.U32 R86, R11, R204, RZ ;  /* 0x000000cc0b567225 */ /* 0x000fc800078e00ff */
[----:B------:R-:W-:-:S04]  /*d5750*/  IMAD.WIDE.U32 R234, R13, R206, RZ ;  /* 0x000000ce0dea7225 */ /* 0x000fc800078e00ff */
[----:B------:R-:W-:Y:S02]  /*d5760*/  IMAD.IADD R188, R7, 0x1, R188 ;  /* 0x0000000107bc7824 */ /* 0x000fe400078e02bc */
[----:B------:R-:W-:Y:S01]  /*d5770*/  IMAD.WIDE.U32.X R96, R203, R13, R96, P1 ;  /* 0x0000000dcb607225 */ /* 0x000fe200008e0460 */
[----:B------:R-:W-:-:S03]  /*d5780*/  IADD3 RZ, P1, PT, R62, R87, RZ ;  /* 0x000000573eff7210 */ /* 0x000fc60007f3e0ff */
[----:B------:R-:W-:Y:S02]  /*d5790*/  IMAD.X R71, RZ, RZ, RZ, P4 ;  /* 0x000000ffff477224 */ /* 0x000fe400020e06ff */
[----:B------:R-:W-:-:S04]  /*d57a0*/  IMAD.WIDE.U32 R172, R188, 0x1, RZ ;  /* 0x00000001bcac7825 */ /* 0x000fc800078e00ff */
[----:B------:R-:W-:Y:S02]  /*d57b0*/  IMAD.MOV.U32 R70, RZ, RZ, R63 ;  /* 0x000000ffff467224 */ /* 0x000fe400078e003f */
[----:B------:R-:W-:-:S04]  /*d57c0*/  IMAD.WIDE.U32 R94, R11, R206, RZ ;  /* 0x000000ce0b5e7225 */ /* 0x000fc800078e00ff */
[----:B------:R-:W-:-:S04]  /*d57d0*/  IMAD.WIDE.U32 R62, P4, R207, R11, R234 ;  /* 0x0000000bcf3e7225 */ /* 0x000fc800078800ea */
[----:B------:R-:W-:Y:S02]  /*d57e0*/  IMAD R7, R6, -0x7af74000, R172 ;  /* 0x8508c00006077824 */ /* 0x000fe400078e02ac */
[----:B------:R-:W-:-:S04]  /*d57f0*/  IMAD.WIDE.U32.X R90, R209, R171, R90, P5 ;  /* 0x000000abd15a7225 */ /* 0x000fc800028e045a */
[----:B------:R-:W-:Y:S01]  /*d5800*/  IMAD.WIDE.U32.X R70, R205, R13, R70, P1 ;  /* 0x0000000dcd467225 */ /* 0x000fe200008e0446 */
[----:B------:R-:W-:-:S03]  /*d5810*/  IADD3 RZ, P1, PT, R62, R95, RZ ;  /* 0x0000005f3eff7210 */ /* 0x000fc60007f3e0ff */
[----:B------:R-:W-:-:S04]  /*d5820*/  IMAD.WIDE.U32 R172, P5, R6, -0x7af74000, R172 ;  /* 0x8508c00006ac7825 */ /* 0x000fc800078a00ac */
[----:B------:R-:W-:-:S04]  /*d5830*/  IMAD.WIDE.U32 R104, R171, R210, RZ ;  /* 0x000000d2ab687225 */ /* 0x000fc800078e00ff */
[----:B------:R-:W-:Y:S01]  /*d5840*/  IMAD.X R93, RZ, RZ, RZ, P4 ;  /* 0x000000ffff5d7224 */ /* 0x000fe200020e06ff */
[C---:B------:R-:W-:Y:S01]  /*d5850*/  IADD3 RZ, P4, PT, R61.reuse, R172, RZ ;  /* 0x000000ac3dff7210 */ /* 0x040fe20007f9e0ff */
[----:B------:R-:W-:Y:S02]  /*d5860*/  IMAD.MOV.U32 R92, RZ, RZ, R63 ;  /* 0x000000ffff5c7224 */ /* 0x000fe400078e003f */
[----:B------:R-:W-:Y:S02]  /*d5870*/  IMAD.IADD R7, R61, 0x1, R7 ;  /* 0x000000013d077824 */ /* 0x000fe400078e0207 */
[----:B------:R-:W-:-:S03]  /*d5880*/  IMAD.WIDE.U32.X R92, R207, R13, R92, P1 ;  /* 0x0000000dcf5c7225 */ /* 0x000fc600008e045c */
[----:B------:R-:W-:Y:S01]  /*d5890*/  IADD3.X RZ, P3, PT, R238, R7, RZ, P3, !PT ;  /* 0x00000007eeff7210 */ /* 0x000fe20001f7e4ff */
[----:B------:R-:W-:-:S04]  /*d58a0*/  IMAD.WIDE.U32 R60, P1, R211, R224, R104 ;  /* 0x000000e0d33c7225 */ /* 0x000fc80007820068 */
[----:B------:R-:W-:Y:S01]  /*d58b0*/  IMAD.WIDE.U32 R64, R224, R210, RZ ;  /* 0x000000d2e0407225 */ /* 0x000fe200078e00ff */
[----:B------:R-:W-:-:S03]  /*d58c0*/  IADD3.X R67, PT, PT, RZ, RZ, RZ, P1, !PT ;  /* 0x000000ffff437210 */ /* 0x000fc60000ffe4ff */
[----:B------:R-:W-:Y:S01]  /*d58d0*/  IMAD.WIDE.U32 R126, R13, R208, RZ ;  /* 0x000000d00d7e7225 */ /* 0x000fe200078e00ff */
[----:B------:R-:W-:-:S03]  /*d58e0*/  IADD3 RZ, P1, PT, R60, R65, RZ ;  /* 0x000000413cff7210 */ /* 0x000fc60007f3e0ff */
[----:B------:R-:W-:Y:S02]  /*d58f0*/  IMAD.MOV.U32 R66, RZ, RZ, R61 ;  /* 0x000000ffff427224 */ /* 0x000fe400078e003d */
[----:B------:R-:W-:-:S04]  /*d5900*/  IMAD.WIDE.U32 R62, R11, R208, RZ ;  /* 0x000000d00b3e7225 */ /* 0x000fc800078e00ff */
[----:B------:R-:W-:-:S04]  /*d5910*/  IMAD.WIDE.U32.X R66, R211, R171, R66, P1 ;  /* 0x000000abd3427225 */ /* 0x000fc800008e0442 */
[----:B------:R-:W-:-:S04]  /*d5920*/  IMAD.WIDE.U32 R60, P1, R209, R11, R126 ;  /* 0x0000000bd13c7225 */ /* 0x000fc8000782007e */
[----:B------:R-:W-:Y:S01]  /*d5930*/  IMAD.X R101, RZ, RZ, RZ, P1 ;  /* 0x000000ffff657224 */ /* 0x000fe200008e06ff */
[----:B------:R-:W-:Y:S01]  /*d5940*/  IADD3 RZ, P1, PT, R60, R63, RZ ;  /* 0x0000003f3cff7210 */ /* 0x000fe20007f3e0ff */
[----:B------:R-:W-:-:S04]  /*d5950*/  IMAD.WIDE.U32 R106, R13, R210, RZ ;  /* 0x000000d20d6a7225 */ /* 0x000fc800078e00ff */
[----:B------:R-:W-:Y:S02]  /*d5960*/  IMAD.MOV.U32 R100, RZ, RZ, R61 ;  /* 0x000000ffff647224 */ /* 0x000fe400078e003d */
[----:B------:R-:W-:-:S04]  /*d5970*/  IMAD.WIDE.U32 R60, R11, R210, RZ ;  /* 0x000000d20b3c7225 */ /* 0x000fc800078e00ff */
[----:B------:R-:W-:-:S04]  /*d5980*/  IMAD.WIDE.U32.X R100, R209, R13, R100, P1 ;  /* 0x0000000dd1647225 */ /* 0x000fc800008e0464 */
[----:B------:R-:W-:-:S04]  /*d5990*/  IMAD.WIDE.U32 R98, P1, R211, R11, R106 ;  /* 0x0000000bd3627225 */ /* 0x000fc8000782006a */
[----:B------:R-:W-:Y:S01]  /*d59a0*/  IMAD.X R241, RZ, RZ, RZ, P1 ;  /* 0x000000fffff17224 */ /* 0x000fe200008e06ff */
[----:B------:R-:W-:Y:S01]  /*d59b0*/  IADD3 RZ, P1, PT, R98, R61, RZ ;  /* 0x0000003d62ff7210 */ /* 0x000fe20007f3e0ff */
[----:B------:R-:W-:Y:S02]  /*d59c0*/  IMAD.MOV.U32 R240, RZ, RZ, R99 ;  /* 0x000000fffff07224 */ /* 0x000fe400078e0063 */
[----:B------:R-:W-:Y:S02]  /*d59d0*/  IMAD R105, R205, R11, R190 ;  /* 0x0000000bcd697224 */ /* 0x000fe400078e02be */
[----:B------:R-:W-:Y:S01]  /*d59e0*/  IMAD.WIDE.U32.X R98, R211, R13, R240, P1 ;  /* 0x0000000dd3627225 */ /* 0x000fe200008e04f0 */
[----:B------:R-:W-:Y:S02]  /*d59f0*/  IADD3 RZ, P1, PT, R184, R192, RZ ;  /* 0x000000c0b8ff7210 */ /* 0x000fe40007f3e0ff */
[----:B------:R-:W-:Y:S01]  /*d5a00*/  IADD3.X R13, P2, PT, RZ, R186, RZ, P2, !PT ;  /* 0x000000baff0d7210 */ /* 0x000fe2000175e4ff */
[----:B------:R-:W-:Y:S01]  /*d5a10*/  IMAD.X R191, RZ, RZ, RZ, P5 ;  /* 0x000000ffffbf7224 */ /* 0x000fe200028e06ff */
[----:B------:R-:W-:Y:S01]  /*d5a20*/  IADD3.X RZ, P1, PT, R185, R141, RZ, P1, !PT ;  /* 0x0000008db9ff7210 */ /* 0x000fe20000f3e4ff */
[----:B------:R-:W-:Y:S01]  /*d5a30*/  IMAD.MOV.U32 R190, RZ, RZ, R173 ;  /* 0x000000ffffbe7224 */ /* 0x000fe200078e00ad */
[----:B------:R-:W-:Y:S01]  /*d5a40*/  IADD3.X R186, P2, PT, RZ, R187, RZ, P2, !PT ;  /* 0x000000bbffba7210 */ /* 0x000fe2000175e4ff */
[----:B------:R-:W-:Y:S01]  /*d5a50*/  IMAD.WIDE.U32 R184, R200, R223, R184 ;  /* 0x000000dfc8b87225 */ /* 0x000fe200078e00b8 */
[----:B------:R-:W-:-:S02]  /*d5a60*/  IADD3.X R107, P1, PT, RZ, R168, RZ, P1, !PT ;  /* 0x000000a8ff6b7210 */ /* 0x000fc40000f3e4ff */
[----:B------:R-:W-:Y:S01]  /*d5a70*/  IADD3.X R172, P2, PT, R13, R182, RZ, P2, !PT ;  /* 0x000000b60dac7210 */ /* 0x000fe2000175e4ff */
[----:B------:R-:W-:Y:S01]  /*d5a80*/  IMAD.IADD R111, R185, 0x1, R108 ;  /* 0x00000001b96f7824 */ /* 0x000fe200078e026c */
[----:B------:R-:W-:Y:S01]  /*d5a90*/  IADD3.X R121, P1, PT, RZ, R169, RZ, P1, !PT ;  /* 0x000000a9ff797210 */ /* 0x000fe20000f3e4ff */
[----:B------:R-:W-:Y:S01]  /*d5aa0*/  IMAD.WIDE.U32.X R168, R188, -0x7af74000, R190, P4 ;  /* 0x8508c000bca87825 */ /* 0x000fe200020e04be */
[----:B------:R-:W-:Y:S02]  /*d5ab0*/  IADD3.X R186, P2, PT, R186, R189, RZ, P2, !PT ;  /* 0x000000bdbaba7210 */ /* 0x000fe4000175e4ff */
[----:B------:R-:W-:Y:S01]  /*d5ac0*/  IADD3.X R172, P1, PT, R107, R172, RZ, P1, !PT ;  /* 0x000000ac6bac7210 */ /* 0x000fe20000f3e4ff */
[----:B------:R-:W-:Y:S01]  /*d5ad0*/  IMAD.WIDE.U32 R108, R188, 0x30000000, RZ ;  /* 0x30000000bc6c7825 */ /* 0x000fe200078e00ff */
[----:B------:R-:W-:Y:S02]  /*d5ae0*/  IADD3.X R113, P4, PT, RZ, R168, RZ, P3, !PT ;  /* 0x000000a8ff717210 */ /* 0x000fe40001f9e4ff */
[----:B------:R-:W-:Y:S01]  /*d5af0*/  IADD3.X R107, P3, PT, R174, ~R32, RZ, P0, !PT ;  /* 0x80000020ae6b7210 */ /* 0x000fe2000077e4ff */
[C-C-:B------:R-:W-:Y:S01]  /*d5b00*/  IMAD R189, R6.reuse, 0x170b5d44, R108.reuse ;  /* 0x170b5d4406bd7824 */ /* 0x140fe200078e026c */
[----:B------:R-:W-:Y:S01]  /*d5b10*/  IADD3.X R173, P0, PT, R121, R186, RZ, P1, !PT ;  /* 0x000000ba79ad7210 */ /* 0x000fe20000f1e4ff */
[----:B------:R-:W-:Y:S01]  /*d5b20*/  IMAD.WIDE.U32 R108, P5, R6, 0x170b5d44, R108 ;  /* 0x170b5d44066c7825 */ /* 0x000fe200078a006c */
[----:B------:R-:W-:-:S02]  /*d5b30*/  IADD3.X R127, P1, PT, R175, ~R33, RZ, P3, !PT ;  /* 0x80000021af7f7210 */ /* 0x000fc40001f3e4ff */
[----:B------:R-:W-:Y:S01]  /*d5b40*/  IADD3.X R174, P4, PT, RZ, R169, RZ, P4, !PT ;  /* 0x000000a9ffae7210 */ /* 0x000fe2000279e4ff */
[----:B------:R-:W-:Y:S01]  /*d5b50*/  IMAD.WIDE.U32 R186, R6, 0x30000000, RZ ;  /* 0x3000000006ba7825 */ /* 0x000fe200078e00ff */
[----:B------:R-:W-:Y:S02]  /*d5b60*/  IADD3.X R169, PT, PT, RZ, RZ, RZ, P5, !PT ;  /* 0x000000ffffa97210 */ /* 0x000fe40002ffe4ff */
[----:B------:R-:W-:Y:S01]  /*d5b70*/  IADD3.X R121, P3, PT, RZ, RZ, RZ, P0, !PT ;  /* 0x000000ffff797210 */ /* 0x000fe2000077e4ff */
[-C--:B------:R-:W-:Y:S01]  /*d5b80*/  IMAD R15, R203, R11.reuse, R226 ;  /* 0x0000000bcb0f7224 */ /* 0x080fe200078e02e2 */
[----:B------:R-:W-:Y:S01]  /*d5b90*/  IADD3.X R226, P1, PT, R176, ~R30, RZ, P1, !PT ;  /* 0x8000001eb0e27210 */ /* 0x000fe20000f3e4ff */
[----:B------:R-:W-:Y:S01]  /*d5ba0*/  IMAD R182, R201, R11, R228 ;  /* 0x0000000bc9b67224 */ /* 0x000fe200078e02e4 */
[----:B------:R-:W-:Y:S01]  /*d5bb0*/  IADD3 RZ, P5, PT, R108, R187, RZ ;  /* 0x000000bb6cff7210 */ /* 0x000fe20007fbe0ff */
[----:B------:R-:W-:Y:S01]  /*d5bc0*/  IMAD.MOV.U32 R168, RZ, RZ, R109 ;  /* 0x000000ffffa87224 */ /* 0x000fe200078e006d */
[----:B------:R-:W-:Y:S01]  /*d5bd0*/  IADD3.X R108, P4, PT, R113, R184, RZ, P4, !PT ;  /* 0x000000b8716c7210 */ /* 0x000fe2000279e4ff */
[----:B------:R-:W-:Y:S01]  /*d5be0*/  IMAD.X R167, R177, 0x1, ~R31, P1 ;  /* 0x00000001b1a77824 */ /* 0x000fe200008e0e1f */
[----:B------:R-:W-:Y:S01]  /*d5bf0*/  IADD3.X R113, P0, PT, RZ, R128, RZ, P2, !PT ;  /* 0x00000080ff717210 */ /* 0x000fe2000171e4ff */
[----:B------:R-:W-:Y:S01]  /*d5c00*/  IMAD.WIDE.U32 R228, R127, R200, RZ ;  /* 0x000000c87fe47225 */ /* 0x000fe200078e00ff */
[----:B------:R-:W-:-:S02]  /*d5c10*/  IADD3 RZ, P1, PT, R172, R146, RZ ;  /* 0x00000092acff7210 */ /* 0x000fc40007f3e0ff */
[----:B------:R-:W-:Y:S01]  /*d5c20*/  IADD3.X R109, P4, PT, R174, R111, RZ, P4, !PT ;  /* 0x0000006fae6d7210 */ /* 0x000fe2000279e4ff */
[----:B------:R-:W-:Y:S01]  /*d5c30*/  IMAD R7, R207, R224, R232 ;  /* 0x000000e0cf077224 */ /* 0x000fe200078e02e8 */
[----:B------:R-:W-:Y:S01]  /*d5c40*/  IADD3.X R176, P0, PT, RZ, R129, RZ, P0, !PT ;  /* 0x00000081ffb07210 */ /* 0x000fe2000071e4ff */
[----:B------:R-:W-:Y:S01]  /*d5c50*/  IMAD.WIDE.U32 R232, R127, R202, RZ ;  /* 0x000000ca7fe87225 */ /* 0x000fe200078e00ff */
[----:B------:R-:W-:Y:S02]  /*d5c60*/  IADD3.X RZ, P1, PT, R173, R117, RZ, P1, !PT ;  /* 0x00000075adff7210 */ /* 0x000fe40000f3e4ff */
[----:B------:R-:W-:Y:S01]  /*d5c70*/  IADD3.X R113, P0, PT, R113, R116, RZ, P0, !PT ;  /* 0x0000007471717210 */ /* 0x000fe2000071e4ff */
[----:B------:R-:W-:Y:S01]  /*d5c80*/  IMAD.IADD R135, R189, 0x1, R187 ;  /* 0x00000001bd877824 */ /* 0x000fe200078e02bb */
[----:B------:R-:W-:Y:S01]  /*d5c90*/  IADD3.X R111, P4, PT, RZ, RZ, RZ, P4, !PT ;  /* 0x000000ffff6f7210 */ /* 0x000fe2000279e4ff */
[----:B------:R-:W-:Y:S01]  /*d5ca0*/  IMAD.X R131, RZ, RZ, RZ, P3 ;  /* 0x000000ffff837224 */ /* 0x000fe200018e06ff */
[----:B------:R-:W-:Y:S01]  /*d5cb0*/  IADD3 RZ, P2, PT, R108, R186, RZ ;  /* 0x000000ba6cff7210 */ /* 0x000fe20007f5e0ff */
[----:B------:R-:W-:Y:S01]  /*d5cc0*/  IMAD.WIDE.U32 R174, P3, R201, R107, R228 ;  /* 0x0000006bc9ae7225 */ /* 0x000fe200078600e4 */
[----:B------:R-:W-:-:S02]  /*d5cd0*/  IADD3.X R138, P1, PT, R121, R138, RZ, P1, !PT ;  /* 0x0000008a798a7210 */ /* 0x000fc40000f3e4ff */
[----:B------:R-:W-:Y:S01]  /*d5ce0*/  IADD3.X RZ, P2, PT, R109, R135, RZ, P2, !PT ;  /* 0x000000876dff7210 */ /* 0x000fe2000175e4ff */
[----:B------:R-:W-:Y:S01]  /*d5cf0*/  IMAD.WIDE.U32 R172, R202, R223, R172 ;  /* 0x000000dfcaac7225 */ /* 0x000fe200078e00ac */
[----:B------:R-:W-:Y:S02]  /*d5d00*/  IADD3.X R121, P1, PT, R131, R139, RZ, P1, !PT ;  /* 0x0000008b83797210 */ /* 0x000fe40000f3e4ff */
[----:B------:R-:W-:Y:S01]  /*d5d10*/  IADD3.X R184, P0, PT, R176, R183, RZ, P0, !PT ;  /* 0x000000b7b0b87210 */ /* 0x000fe2000071e4ff */
[----:B------:R-:W-:Y:S01]  /*d5d20*/  IMAD.WIDE.U32 R116, R107, R200, RZ ;  /* 0x000000c86b747225 */ /* 0x000fe200078e00ff */
[----:B------:R-:W-:-:S03]  /*d5d30*/  IADD3 R185, PT, PT, R173, R112, RZ ;  /* 0x00000070adb97210 */ /* 0x000fc60007ffe0ff */
[----:B------:R-:W-:-:S04]  /*d5d40*/  IMAD.WIDE.U32.X R168, R188, 0x170b5d44, R168, P5 ;  /* 0x170b5d44bca87825 */ /* 0x000fc800028e04a8 */
[----:B------:R-:W-:Y:S01]  /*d5d50*/  IMAD.X R137, RZ, RZ, RZ, P3 ;  /* 0x000000ffff897224 */ /* 0x000fe200018e06ff */
[----:B------:R-:W-:Y:S01]  /*d5d60*/  IADD3 RZ, P3, PT, R172, R136, RZ ;  /* 0x00000088acff7210 */ /* 0x000fe20007f7e0ff */
[----:B------:R-:W-:Y:S01]  /*d5d70*/  IMAD.WIDE.U32 R128, P5, R203, R107, R232 ;  /* 0x0000006bcb807225 */ /* 0x000fe200078a00e8 */
[----:B------:R-:W-:-:S03]  /*d5d80*/  IADD3.X R111, P2, PT, R111, R168, RZ, P2, !PT ;  /* 0x000000a86f6f7210 */ /* 0x000fc6000175e4ff */
[----:B------:R-:W-:Y:S01]  /*d5d90*/  IMAD.X R141, RZ, RZ, RZ, P4 ;  /* 0x000000ffff8d7224 */ /* 0x000fe200020e06ff */
[----:B------:R-:W-:Y:S01]  /*d5da0*/  IADD3 RZ, P4, PT, R174, R117, RZ ;  /* 0x00000075aeff7210 */ /* 0x000fe20007f9e0ff */
[----:B------:R-:W-:-:S03]  /*d5db0*/  IMAD.WIDE.U32 R146, R127, R204, RZ ;  /* 0x000000cc7f927225 */ /* 0x000fc600078e00ff */
[----:B------:R-:W-:Y:S01]  /*d5dc0*/  IADD3.X R141, P2, PT, R141, R169, RZ, P2, !PT ;  /* 0x000000a98d8d7210 */ /* 0x000fe2000175e4ff */
[----:B------:R-:W-:Y:S02]  /*d5dd0*/  IMAD.MOV.U32 R136, RZ, RZ, R175 ;  /* 0x000000ffff887224 */ /* 0x000fe400078e00af */
[----:B------:R-:W-:Y:S01]  /*d5de0*/  IMAD.X R177, RZ, RZ, RZ, P5 ;  /* 0x000000ffffb17224 */ /* 0x000fe200028e06ff */
[----:B------:R-:W-:Y:S01]  /*d5df0*/  IADD3.X R168, P5, PT, R138, R113, RZ, P1, !PT ;  /* 0x000000718aa87210 */ /* 0x000fe20000fbe4ff */
[----:B------:R-:W-:Y:S01]  /*d5e00*/  IMAD.WIDE.U32.X R112, R201, R127, R136, P4 ;  /* 0x0000007fc9707225 */ /* 0x000fe200020e0488 */
[----:B------:R-:W-:Y:S02]  /*d5e10*/  IADD3.X RZ, P1, PT, R185, R115, RZ, P3, !PT ;  /* 0x00000073b9ff7210 */ /* 0x000fe40001f3e4ff */
[----:B------:R-:W-:Y:S01]  /*d5e20*/  IADD3.X R115, P0, PT, RZ, R132, RZ, P0, !PT ;  /* 0x00000084ff737210 */ /* 0x000fe2000071e4ff */
[----:B------:R-:W-:Y:S01]  /*d5e30*/  IMAD.WIDE.U32 R174, P4, R205, R107, R146 ;  /* 0x0000006bcdae7225 */ /* 0x000fe20007880092 */
[----:B------:R-:W-:-:S03]  /*d5e40*/  IADD3.X R169, P5, PT, R121, R184, RZ, P5, !PT ;  /* 0x000000b879a97210 */ /* 0x000fc60002fbe4ff */
[----:B------:R-:W-:Y:S01]  /*d5e50*/  IMAD.WIDE.U32 R138, R107, R202, RZ ;  /* 0x000000ca6b8a7225 */ /* 0x000fe200078e00ff */
[----:B------:R-:W-:-:S03]  /*d5e60*/  IADD3.X R131, P5, PT, RZ, RZ, RZ, P5, !PT ;  /* 0x000000ffff837210 */ /* 0x000fc60002fbe4ff */
[----:B------:R-:W-:Y:S01]  /*d5e70*/  IMAD.X R137, RZ, RZ, RZ, P4 ;  /* 0x000000ffff897224 */ /* 0x000fe200020e06ff */
[----:B------:R-:W-:Y:S01]  /*d5e80*/  IADD3 RZ, P3, PT, R128, R139, RZ ;  /* 0x0000008b80ff7210 */ /* 0x000fe20007f7e0ff */
[----:B------:R-:W-:Y:S01]  /*d5e90*/  IMAD.MOV.U32 R176, RZ, RZ, R129 ;  /* 0x000000ffffb07224 */ /* 0x000fe200078e0081 */
[----:B------:R-:W-:Y:S01]  /*d5ea0*/  IADD3 RZ, P4, PT, R168, R120, RZ ;  /* 0x00000078a8ff7210 */ /* 0x000fe20007f9e0ff */
[----:B------:R-:W-:-:S03]  /*d5eb0*/  IMAD.WIDE.U32 R120, R107, R204, RZ ;  /* 0x000000cc6b787225 */ /* 0x000fc600078e00ff */
[----:B------:R-:W-:Y:S01]  /*d5ec0*/  IADD3.X RZ, P4, PT, R169, R122, RZ, P4, !PT ;  /* 0x0000007aa9ff7210 */ /* 0x000fe2000279e4ff */
[----:B------:R-:W-:Y:S01]  /*d5ed0*/  IMAD.MOV.U32 R184, RZ, RZ, R172 ;  /* 0x000000ffffb87224 */ /* 0x000fe200078e00ac */
[----:B------:R-:W-:Y:S01]  /*d5ee0*/  IADD3.X R172, P0, PT, RZ, R133, RZ, P0, !PT ;  /* 0x00000085ffac7210 */ /* 0x000fe2000071e4ff */
[----:B------:R-:W-:Y:S01]  /*d5ef0*/  IMAD.WIDE.U32.X R128, R203, R127, R176, P3 ;  /* 0x0000007fcb807225 */ /* 0x000fe200018e04b0 */
[----:B------:R-:W-:Y:S02]  /*d5f00*/  IADD3 RZ, P3, PT, R174, R121, RZ ;  /* 0x00000079aeff7210 */ /* 0x000fe40007f7e0ff */
[----:B------:R-:W-:Y:S01]  /*d5f10*/  IADD3.X R156, P0, PT, R115, R156, RZ, P0, !PT ;  /* 0x0000009c739c7210 */ /* 0x000fe2000071e4ff */
[----:B------:R-:W-:Y:S01]  /*d5f20*/  IMAD.MOV.U32 R136, RZ, RZ, R175 ;  /* 0x000000ffff887224 */ /* 0x000fe200078e00af */
[----:B------:R-:W-:Y:S01]  /*d5f30*/  IADD3.X R115, P1, PT, RZ, R124, RZ, P1, !PT ;  /* 0x0000007cff737210 */ /* 0x000fe20000f3e4ff */
[----:B------:R-:W-:Y:S01]  /*d5f40*/  IMAD.WIDE.U32 R184, R200, R224, R184 ;  /* 0x000000e0c8b87225 */ /* 0x000fe200078e00b8 */
[----:B------:R-:W-:-:S02]  /*d5f50*/  IADD3.X R131, P4, PT, R131, R118, RZ, P4, !PT ;  /* 0x0000007683837210 */ /* 0x000fc4000279e4ff */
[----:B------:R-:W-:Y:S01]  /*d5f60*/  IADD3.X R147, P1, PT, RZ, R125, RZ, P1, !PT ;  /* 0x0000007dff937210 */ /* 0x000fe20000f3e4ff */
[----:B------:R-:W-:-:S04]  /*d5f70*/  IMAD.WIDE.U32 R174, R127, R206, RZ ;  /* 0x000000ce7fae7225 */ /* 0x000fc800078e00ff */
[----:B------:R-:W-:Y:S01]  /*d5f80*/  IMAD.X R157, RZ, RZ, RZ, P5 ;  /* 0x000000ffff9d7224 */ /* 0x000fe200028e06ff */
[----:B------:R-:W-:Y:S01]  /*d5f90*/  IADD3.X R122, P5, PT, R111, R184, RZ, P2, !PT ;  /* 0x000000b86f7a7210 */ /* 0x000fe200017be4ff */
[----:B------:R-:W-:Y:S02]  /*d5fa0*/  IMAD R13, R209, R224, R230 ;  /* 0x000000e0d10d7224 */ /* 0x000fe400078e02e6 */
[----:B------:R-:W-:Y:S01]  /*d5fb0*/  IMAD.IADD R155, R185, 0x1, R134 ;  /* 0x00000001b99b7824 */ /* 0x000fe200078e0286 */
[----:B------:R-:W-:Y:S01]  /*d5fc0*/  IADD3.X R157, P4, PT, R157, R119, RZ, P4, !PT ;  /* 0x000000779d9d7210 */ /* 0x000fe2000279e4ff */
[----:B------:R-:W-:-:S03]  /*d5fd0*/  IMAD.WIDE.U32 R168, R204, R223, R168 ;  /* 0x000000dfcca87225 */ /* 0x000fc600078e00a8 */
[----:B------:R-:W-:Y:S01]  /*d5fe0*/  IADD3.X R156, P4, PT, R131, R156, RZ, P4, !PT ;  /* 0x0000009c839c7210 */ /* 0x000fe2000279e4ff */
[----:B------:R-:W-:Y:S01]  /*d5ff0*/  IMAD.WIDE.U32 R124, P2, R207, R107, R174 ;  /* 0x0000006bcf7c7225 */ /* 0x000fe200078400ae */
[----:B------:R-:W-:Y:S02]  /*d6000*/  IADD3.X R168, P1, PT, R115, R168, RZ, P1, !PT ;  /* 0x000000a873a87210 */ /* 0x000fe40000f3e4ff */
[----:B------:R-:W-:Y:S01]  /*d6010*/  IADD3.X R175, P0, PT, R172, R123, RZ, P0, !PT ;  /* 0x0000007bacaf7210 */ /* 0x000fe2000071e4ff */
[----:B------:R-:W-:Y:S01]  /*d6020*/  IMAD.WIDE.U32 R134, R107, R206, RZ ;  /* 0x000000ce6b867225 */ /* 0x000fe200078e00ff */
[----:B------:R-:W-:Y:S02]  /*d6030*/  MOV R176, R125 ;  /* 0x0000007d00b07202 */ /* 0x000fe40000000f00 */
[----:B------:R-:W-:Y:S01]  /*d6040*/  IADD3.X R123, P5, PT, R141, R155, RZ, P5, !PT ;  /* 0x0000009b8d7b7210 */ /* 0x000fe20002fbe4ff */
[----:B------:R-:W-:Y:S01]  /*d6050*/  IMAD.WIDE.U32 R230, R127, R208, RZ ;  /* 0x000000d07fe67225 */ /* 0x000fe200078e00ff */
[----:B------:R-:W-:-:S03]  /*d6060*/  IADD3.X R157, P4, PT, R157, R175, RZ, P4, !PT ;  /* 0x000000af9d9d7210 */ /* 0x000fc6000279e4ff */
[----:B------:R-:W-:Y:S01]  /*d6070*/  IMAD.X R177, RZ, RZ, RZ, P2 ;  /* 0x000000ffffb17224 */ /* 0x000fe200010e06ff */
[----:B------:R-:W-:Y:S01]  /*d6080*/  IADD3 RZ, P2, PT, R124, R135, RZ ;  /* 0x000000877cff7210 */ /* 0x000fe20007f5e0ff */
[----:B------:R-:W-:Y:S02]  /*d6090*/  IMAD.IADD R184, R169, 0x1, R114 ;  /* 0x00000001a9b87824 */ /* 0x000fe400078e0272 */
[----:B------:R-:W-:-:S03]  /*d60a0*/  IMAD.WIDE.U32.X R118, R205, R127, R136, P3 ;  /* 0x0000007fcd767225 */ /* 0x000fc600018e0488 */
[----:B------:R-:W-:Y:S01]  /*d60b0*/  IADD3.X R169, P1, PT, R147, R184, RZ, P1, !PT ;  /* 0x000000b893a97210 */ /* 0x000fe20000f3e4ff */
[----:B------:R-:W-:-:S03]  /*d60c0*/  IMAD.WIDE.U32 R114, P3, R209, R107, R230 ;  /* 0x0000006bd1727225 */ /* 0x000fc600078600e6 */
[----:B------:R-:W-:Y:S01]  /*d60d0*/  IADD3.X R173, P1, PT, RZ, RZ, RZ, P1, !PT ;  /* 0x000000ffffad7210 */ /* 0x000fe20000f3e4ff */
[----:B------:R-:W-:-:S04]  /*d60e0*/  IMAD.WIDE.U32 R132, R107, R208, RZ ;  /* 0x000000d06b847225 */ /* 0x000fc800078e00ff */
[----:B------:R-:W-:Y:S01]  /*d60f0*/  IMAD.WIDE.U32.X R136, R207, R127, R176, P2 ;  /* 0x0000007fcf887225 */ /* 0x000fe200010e04b0 */
[----:B------:R-:W-:-:S03]  /*d6100*/  IADD3 RZ, P2, PT, R168, R110, RZ ;  /* 0x0000006ea8ff7210 */ /* 0x000fc60007f5e0ff */
[----:B------:R-:W-:Y:S01]  /*d6110*/  IMAD.X R111, RZ, RZ, RZ, P3 ;  /* 0x000000ffff6f7224 */ /* 0x000fe200018e06ff */
[----:B------:R-:W-:Y:S01]  /*d6120*/  IADD3 RZ, P3, PT, R114, R133, RZ ;  /* 0x0000008572ff7210 */ /* 0x000fe20007f7e0ff */
[----:B------:R-:W-:Y:S01]  /*d6130*/  IMAD.WIDE.U32 R124, R127, R210, RZ ;  /* 0x000000d27f7c7225 */ /* 0x000fe200078e00ff */
[----:B------:R-:W-:-:S03]  /*d6140*/  IADD3.X RZ, P2, PT, R169, R145, RZ, P2, !PT ;  /* 0x00000091a9ff7210 */ /* 0x000fc6000175e4ff */
[----:B------:R-:W-:Y:S01]  /*d6150*/  IMAD.MOV.U32 R110, RZ, RZ, R115 ;  /* 0x000000ffff6e7224 */ /* 0x000fe200078e0073 */
[----:B------:R-:W-:Y:S01]  /*d6160*/  IADD3.X R173, P2, PT, R173, R152, RZ, P2, !PT ;  /* 0x00000098adad7210 */ /* 0x000fe2000175e4ff */
[C---:B------:R-:W-:Y:S02]  /*d6170*/  IMAD R233, R209.reuse, R11, R126 ;  /* 0x0000000bd1e97224 */ /* 0x040fe400078e027e */
[----:B------:R-:W-:-:S04]  /*d6180*/  IMAD.WIDE.U32.X R114, R209, R127, R110, P3 ;  /* 0x0000007fd1727225 */ /* 0x000fc800018e046e */
[----:B------:R-:W-:Y:S01]  /*d6190*/  IMAD.WIDE.U32 R176, P3, R211, R107, R124 ;  /* 0x0000006bd3b07225 */ /* 0x000fe2000786007c */
[----:B------:R-:W-:-:S03]  /*d61a0*/  IADD3.X R125, P0, PT, RZ, R142, RZ, P0, !PT ;  /* 0x0000008eff7d7210 */ /* 0x000fc6000071e4ff */
[----:B------:R-:W-:Y:S01]  /*d61b0*/  IMAD.WIDE.U32 R110, R107, R210, RZ ;  /* 0x000000d26b6e7225 */ /* 0x000fe200078e00ff */
[----:B------:R-:W-:-:S03]  /*d61c0*/  IADD3.X R155, P0, PT, RZ, R143, RZ, P0, !PT ;  /* 0x0000008fff9b7210 */ /* 0x000fc6000071e4ff */
[----:B------:R-:W-:Y:S01]  /*d61d0*/  IMAD.X R185, RZ, RZ, RZ, P3 ;  /* 0x000000ffffb97224 */ /* 0x000fe200018e06ff */
[----:B------:R-:W-:Y:S01]  /*d61e0*/  IADD3 RZ, P3, PT, R176, R111, RZ ;  /* 0x0000006fb0ff7210 */ /* 0x000fe20007f7e0ff */
[----:B------:R-:W-:Y:S01]  /*d61f0*/  IMAD.MOV.U32 R184, RZ, RZ, R177 ;  /* 0x000000ffffb87224 */ /* 0x000fe200078e00b1 */
[----:B------:R-:W-:Y:S01]  /*d6200*/  IADD3.X R172, P0, PT, R125, R140, RZ, P0, !PT ;  /* 0x0000008c7dac7210 */ /* 0x000fe2000071e4ff */
[----:B------:R-:W-:Y:S01]  /*d6210*/  IMAD.WIDE.U32 R176, R188, -0x45f6b800, RZ ;  /* 0xba094800bcb07825 */ /* 0x000fe200078e00ff */
[----:B------:R-:W-:-:S03]  /*d6220*/  IADD3.X R125, P5, PT, RZ, RZ, RZ, P5, !PT ;  /* 0x000000ffff7d7210 */ /* 0x000fc60002fbe4ff */
[----:B------:R-:W-:Y:S01]  /*d6230*/  IMAD.WIDE.U32.X R126, R211, R127, R184, P3 ;  /* 0x0000007fd37e7225 */ /* 0x000fe200018e04b8 */
[----:B------:R-:W-:-:S03]  /*d6240*/  IADD3.X R229, PT, PT, RZ, RZ, RZ, P5, !PT ;  /* 0x000000ffffe57210 */ /* 0x000fc60002ffe4ff */
[C-C-:B------:R-:W-:Y:S02]  /*d6250*/  IMAD R163, R6.reuse, 0x1ef3622f, R176.reuse ;  /* 0x1ef3622f06a37824 */ /* 0x140fe400078e02b0 */
[----:B------:R-:W-:Y:S02]  /*d6260*/  IMAD.X R171, RZ, RZ, RZ, P1 ;  /* 0x000000ffffab7224 */ /* 0x000fe400008e06ff */
[----:B------:R-:W-:-:S03]  /*d6270*/  IMAD.WIDE.U32 R176, P1, R6, 0x1ef3622f, R176 ;  /* 0x1ef3622f06b07825 */ /* 0x000fc600078200b0 */
[----:B------:R-:W-:Y:S01]  /*d6280*/  IADD3.X R145, P2, PT, R171, R153, RZ, P2, !PT ;  /* 0x00000099ab917210 */ /* 0x000fe2000175e4ff */
[----:B------:R-:W-:-:S04]  /*d6290*/  IMAD.WIDE.U32 R184, R6, -0x45f6b800, RZ ;  /* 0xba09480006b87825 */ /* 0x000fc800078e00ff */
[----:B------:R-:W-:Y:S01]  /*d62a0*/  IMAD R227, R205, R107, R146 ;  /* 0x0000006bcde37224 */ /* 0x000fe200078e0292 */
[----:B------:R-:W-:Y:S01]  /*d62b0*/  IADD3 RZ, P3, PT, R176, R185, RZ ;  /* 0x000000b9b0ff7210 */ /* 0x000fe20007f7e0ff */
[----:B------:R-:W-:Y:S01]  /*d62c0*/  IMAD.X R147, RZ, RZ, RZ, P1 ;  /* 0x000000ffff937224 */ /* 0x000fe200008e06ff */
[----:B------:R-:W-:Y:S01]  /*d62d0*/  IADD3 RZ, P1, PT, R122, R184, RZ ;  /* 0x000000b87aff7210 */ /* 0x000fe20007f3e0ff */
[----:B------:R-:W-:Y:S02]  /*d62e0*/  IMAD.IADD R185, R163, 0x1, R185 ;  /* 0x00000001a3b97824 */ /* 0x000fe400078e02b9 */
[----:B------:R-:W-:Y:S02]  /*d62f0*/  IMAD.MOV.U32 R146, RZ, RZ, R177 ;  /* 0x000000ffff927224 */ /* 0x000fe400078e00b1 */
[----:B------:R-:W-:Y:S01]  /*d6300*/  IMAD.WIDE.U32 R140, R167, R200, RZ ;  /* 0x000000c8a78c7225 */ /* 0x000fe200078e00ff */
[----:B------:R-:W-:-:S03]  /*d6310*/  IADD3.X RZ, P1, PT, R123, R185, RZ, P1, !PT ;  /* 0x000000b97bff7210 */ /* 0x000fc60000f3e4ff */
[----:B------:R-:W-:Y:S01]  /*d6320*/  IMAD.WIDE.U32.X R146, R188, 0x1ef3622f, R146, P3 ;  /* 0x1ef3622fbc927825 */ /* 0x000fe200018e0492 */
[----:B------:R-:W-:-:S03]  /*d6330*/  IADD3 RZ, P3, PT, R156, R130, RZ ;  /* 0x000000829cff7210 */ /* 0x000fc60007f7e0ff */
[----:B------:R-:W-:Y:S01]  /*d6340*/  IMAD R231, R207, R107, R174 ;  /* 0x0000006bcfe77224 */ /* 0x000fe200078e02ae */
[----:B------:R-:W-:Y:S01]  /*d6350*/  IADD3.X R174, P1, PT, R125, R146, RZ, P1, !PT ;  /* 0x000000927dae7210 */ /* 0x000fe20000f3e4ff */
[----:B------:R-:W-:Y:S01]  /*d6360*/  IMAD.WIDE.U32 R142, P5, R201, R226, R140 ;  /* 0x000000e2c98e7225 */ /* 0x000fe200078a008c */
[----:B------:R-:W-:Y:S02]  /*d6370*/  IADD3.X RZ, P3, PT, R157, R159, RZ, P3, !PT ;  /* 0x0000009f9dff7210 */ /* 0x000fe40001f7e4ff */
[----:B------:R-:W-:Y:S01]  /*d6380*/  IADD3.X R229, P1, PT, R229, R147, RZ, P1, !PT ;  /* 0x00000093e5e57210 */ /* 0x000fe20000f3e4ff */
[----:B------:R-:W-:-:S04]  /*d6390*/  IMAD.WIDE.U32 R130, R226, R200, RZ ;  /* 0x000000c8e2827225 */ /* 0x000fc800078e00ff */
[----:B------:R-:W-:Y:S01]  /*d63a0*/  IMAD.X R141, RZ, RZ, RZ, P5 ;  /* 0x000000ffff8d7224 */ /* 0x000fe200028e06ff */
[----:B------:R-:W-:Y:S01]  /*d63b0*/  IADD3 RZ, P5, PT, R142, R131, RZ ;  /* 0x000000838eff7210 */ /* 0x000fe20007fbe0ff */
[----:B------:R-:W-:Y:S02]  /*d63c0*/  IMAD R125, R201, R226, R140 ;  /* 0x000000e2c97d7224 */ /* 0x000fe400078e028c */
[----:B------:R-:W-:Y:S02]  /*d63d0*/  IMAD.MOV.U32 R140, RZ, RZ, R143 ;  /* 0x000000ffff8c7224 */ /* 0x000fe400078e008f */
[----:B------:R-:W-:-:S04]  /*d63e0*/  IMAD.WIDE.U32 R146, R167, R202, RZ ;  /* 0x000000caa7927225 */ /* 0x000fc800078e00ff */
[C---:B------:R-:W-:Y:S02]  /*d63f0*/  IMAD R228, R201.reuse, R107, R228 ;  /* 0x0000006bc9e47224 */ /* 0x040fe400078e02e4 */
[----:B------:R-:W-:-:S04]  /*d6400*/  IMAD.WIDE.U32.X R140, R201, R167, R140, P5 ;  /* 0x000000a7c98c7225 */ /* 0x000fc800028e048c */
[CCC-:B------:R-:W-:Y:S02]  /*d6410*/  IMAD R201, R203.reuse, R226.reuse, R146.reuse ;  /* 0x000000e2cbc97224 */ /* 0x1c0fe400078e0292 */
[----:B------:R-:W-:-:S04]  /*d6420*/  IMAD.WIDE.U32 R146, P5, R203, R226, R146 ;  /* 0x000000e2cb927225 */ /* 0x000fc800078a0092 */
[----:B------:R-:W-:-:S04]  /*d6430*/  IMAD.WIDE.U32 R142, R226, R202, RZ ;  /* 0x000000cae28e7225 */ /* 0x000fc800078e00ff */
[----:B------:R-:W-:Y:S01]  /*d6440*/  IMAD.X R177, RZ, RZ, RZ, P5 ;  /* 0x000000ffffb17224 */ /* 0x000fe200028e06ff */
[----:B------:R-:W-:Y:S01]  /*d6450*/  IADD3 RZ, P5, PT, R146, R143, RZ ;  /* 0x0000008f92ff7210 */ /* 0x000fe20007fbe0ff */
[----:B------:R-:W-:Y:S02]  /*d6460*/  IMAD.MOV.U32 R176, RZ, RZ, R147 ;  /* 0x000000ffffb07224 */ /* 0x000fe400078e0093 */
[----:B------:R-:W-:-:S04]  /*d6470*/  IMAD.WIDE.U32 R168, R202, R224, R168 ;  /* 0x000000e0caa87225 */ /* 0x000fc800078e00a8 */
[----:B------:R-:W-:Y:S01]  /*d6480*/  IMAD.WIDE.U32.X R146, R203, R167, R176, P5 ;  /* 0x000000a7cb927225 */ /* 0x000fe200028e04b0 */
[----:B------:R-:W-:-:S03]  /*d6490*/  IADD3.X R177, P4, PT, RZ, RZ, RZ, P4, !PT ;  /* 0x000000ffffb17210 */ /* 0x000fc6000279e4ff */
[----:B------:R-:W-:Y:S01]  /*d64a0*/  IMAD.IADD R171, R182, 0x1, R151 ;  /* 0x00000001b6ab7824 */ /* 0x000fe200078e0297 */
[----:B------:R-:W-:Y:S01]  /*d64b0*/  IADD3.X R177, P5, PT, R177, R148, RZ, P3, !PT ;  /* 0x00000094b1b17210 */ /* 0x000fe20001fbe4ff */
[----:B------:R-:W-:Y:S01]  /*d64c0*/  IMAD.X R175, RZ, RZ, RZ, P4 ;  /* 0x000000ffffaf7224 */ /* 0x000fe200020e06ff */
[----:B------:R-:W-:Y:S01]  /*d64d0*/  IADD3 RZ, P3, PT, R168, R150, RZ ;  /* 0x00000096a8ff7210 */ /* 0x000fe20007f7e0ff */
[----:B------:R-:W-:-:S03]  /*d64e0*/  IMAD.WIDE.U32 R150, R167, R204, RZ ;  /* 0x000000cca7967225 */ /* 0x000fc600078e00ff */
[----:B------:R-:W-:Y:S01]  /*d64f0*/  IADD3.X R175, P4, PT, R175, R149, RZ, P5, !PT ;  /* 0x00000095afaf7210 */ /* 0x000fe20002f9e4ff */
[----:B------:R-:W-:Y:S02]  /*d6500*/  IMAD R232, R203, R107, R232 ;  /* 0x0000006bcbe87224 */ /* 0x000fe400078e02e8 */
[CCC-:B------:R-:W-:Y:S02]  /*d6510*/  IMAD R203, R205.reuse, R226.reuse, R150.reuse ;  /* 0x000000e2cdcb7224 */ /* 0x1c0fe400078e0296 */
[----:B------:R-:W-:-:S04]  /*d6520*/  IMAD.WIDE.U32 R150, P5, R205, R226, R150 ;  /* 0x000000e2cd967225 */ /* 0x000fc800078a0096 */
[----:B------:R-:W-:Y:S01]  /*d6530*/  IMAD.WIDE.U32 R148, R226, R204, RZ ;  /* 0x000000cce2947225 */ /* 0x000fe200078e00ff */
[----:B------:R-:W-:-:S03]  /*d6540*/  MOV R152, R151 ;  /* 0x0000009700987202 */ /* 0x000fc60000000f00 */
[----:B------:R-:W-:Y:S01]  /*d6550*/  IMAD.X R153, RZ, RZ, RZ, P5 ;  /* 0x000000ffff997224 */ /* 0x000fe200028e06ff */
[----:B------:R-:W-:Y:S01]  /*d6560*/  IADD3 RZ, P5, PT, R150, R149, RZ ;  /* 0x0000009596ff7210 */ /* 0x000fe20007fbe0ff */
[----:B------:R-:W-:-:S04]  /*d6570*/  IMAD.WIDE.U32 R156, R206, R223, R156 ;  /* 0x000000dfce9c7225 */ /* 0x000fc800078e009c */
[----:B------:R-:W-:-:S04]  /*d6580*/  IMAD.WIDE.U32 R184, R167, R206, RZ ;  /* 0x000000cea7b87225 */ /* 0x000fc800078e00ff */
        /* <DEDUP_REMOVED lines=8> */
[----:B------:R-:W-:Y:S01]  /*d6610*/  IADD3 RZ, P5, PT, R156, R151, RZ ;  /* 0x000000979cff7210 */ /* 0x000fe20007fbe0ff */
[C---:B------:R-:W-:Y:S02]  /*d6620*/  IMAD R205, R207.reuse, R226, R184 ;  /* 0x000000e2cfcd7224 */ /* 0x040fe400078e02b8 */
[----:B------:R-:W-:Y:S02]  /*d6630*/  IMAD.MOV.U32 R184, RZ, RZ, R157 ;  /* 0x000000ffffb87224 */ /* 0x000fe400078e009d */
[C---:B------:R-:W-:Y:S02]  /*d6640*/  IMAD R234, R207.reuse, R11, R234 ;  /* 0x0000000bcfea7224 */ /* 0x040fe400078e02ea */
[----:B------:R-:W-:Y:S01]  /*d6650*/  IMAD.WIDE.U32.X R156, R207, R167, R184, P5 ;  /* 0x000000a7cf9c7225 */ /* 0x000fe200028e04b8 */
[----:B------:R-:W-:-:S03]  /*d6660*/  IADD3.X R184, P0, PT, R155, R158, RZ, P0, !PT ;  /* 0x0000009e9bb87210 */ /* 0x000fc6000071e4ff */
[----:B------:R-:W-:-:S04]  /*d6670*/  IMAD.WIDE.U32 R158, R167, R208, RZ ;  /* 0x000000d0a79e7225 */ /* 0x000fc800078e00ff */
[----:B------:R-:W-:Y:S02]  /*d6680*/  IMAD.IADD R169, R169, 0x1, R154 ;  /* 0x00000001a9a97824 */ /* 0x000fe400078e029a */
[CCC-:B------:R-:W-:Y:S02]  /*d6690*/  IMAD R207, R209.reuse, R226.reuse, R158.reuse ;  /* 0x000000e2d1cf7224 */ /* 0x1c0fe400078e029e */
[----:B------:R-:W-:Y:S01]  /*d66a0*/  IMAD.WIDE.U32 R158, P5, R209, R226, R158 ;  /* 0x000000e2d19e7225 */ /* 0x000fe200078a009e */
[----:B------:R-:W-:-:S03]  /*d66b0*/  IADD3.X RZ, P3, PT, R169, R171, RZ, P3, !PT ;  /* 0x000000aba9ff7210 */ /* 0x000fc60001f7e4ff */
        /* <DEDUP_REMOVED lines=8> */
[C---:B------:R-:W-:Y:S02]  /*d6740*/  IMAD R230, R209.reuse, R107, R230 ;  /* 0x0000006bd1e67224 */ /* 0x040fe400078e02e6 */
[----:B------:R-:W-:Y:S01]  /*d6750*/  IMAD.X R175, RZ, RZ, R165, P0 ;  /* 0x000000ffffaf7224 */ /* 0x000fe200000e06a5 */
[----:B------:R-:W-:Y:S01]  /*d6760*/  IADD3.X R183, P4, PT, RZ, RZ, RZ, P4, !PT ;  /* 0x000000ffffb77210 */ /* 0x000fe2000279e4ff */
[----:B------:R-:W-:Y:S01]  /*d6770*/  IMAD.WIDE.U32.X R172, R209, R167, R172, P5 ;  /* 0x000000a7d1ac7225 */ /* 0x000fe200028e04ac */
[----:B------:R-:W-:-:S02]  /*d6780*/  IADD3 RZ, P0, PT, R158, R162, RZ ;  /* 0x000000a29eff7210 */ /* 0x000fc40007f1e0ff */
[----:B------:R-:W-:Y:S01]  /*d6790*/  IADD3.X R162, P1, PT, R174, R168, RZ, P1, !PT ;  /* 0x000000a8aea27210 */ /* 0x000fe20000f3e4ff */
[----:B------:R-:W-:Y:S01]  /*d67a0*/  IMAD.X R165, RZ, RZ, RZ, P4 ;  /* 0x000000ffffa57224 */ /* 0x000fe200020e06ff */
[----:B------:R-:W-:Y:S01]  /*d67b0*/  IADD3.X RZ, P0, PT, R159, R170, RZ, P0, !PT ;  /* 0x000000aa9fff7210 */ /* 0x000fe2000071e4ff */
[----:B------:R-:W-:Y:S01]  /*d67c0*/  IMAD.WIDE.U32 R170, R167, R210, RZ ;  /* 0x000000d2a7aa7225 */ /* 0x000fe200078e00ff */
[----:B------:R-:W-:Y:S02]  /*d67d0*/  IADD3 RZ, P4, PT, R144, R166, RZ ;  /* 0x000000a690ff7210 */ /* 0x000fe40007f9e0ff */
[----:B------:R-:W-:Y:S01]  /*d67e0*/  IADD3.X R166, P0, PT, R183, R236, RZ, P0, !PT ;  /* 0x000000ecb7a67210 */ /* 0x000fe2000071e4ff */
[----:B------:R-:W-:Y:S01]  /*d67f0*/  IMAD.IADD R209, R169, 0x1, R182 ;  /* 0x00000001a9d17824 */ /* 0x000fe200078e02b6 */
[----:B------:R-:W-:Y:S01]  /*d6800*/  IADD3.X RZ, P4, PT, R145, R9, RZ, P4, !PT ;  /* 0x0000000991ff7210 */ /* 0x000fe2000279e4ff */
[----:B------:R-:W-:Y:S01]  /*d6810*/  IMAD.WIDE.U32 R184, P5, R211, R226, R170 ;  /* 0x000000e2d3b87225 */ /* 0x000fe200078a00aa */
[----:B------:R-:W-:-:S02]  /*d6820*/  IADD3.X R236, P0, PT, R165, R237, RZ, P0, !PT ;  /* 0x000000eda5ec7210 */ /* 0x000fc4000071e4ff */
[----:B------:R-:W-:Y:S01]  /*d6830*/  IADD3.X R235, P4, PT, R235, R160, RZ, P4, !PT ;  /* 0x000000a0ebeb7210 */ /* 0x000fe2000279e4ff */
[----:B------:R-:W-:Y:S01]  /*d6840*/  IMAD.WIDE.U32 R164, R188, 0xf5138f, RZ ;  /* 0x00f5138fbca47825 */ /* 0x000fe200078e00ff */
[----:B------:R-:W-:Y:S02]  /*d6850*/  IADD3.X R183, PT, PT, RZ, RZ, RZ, P5, !PT ;  /* 0x000000ffffb77210 */ /* 0x000fe40002ffe4ff */
[----:B------:R-:W-:Y:S01]  /*d6860*/  IADD3.X R174, P0, PT, R166, R177, RZ, P0, !PT ;  /* 0x000000b1a6ae7210 */ /* 0x000fe2000071e4ff */
[----:B------:R-:W-:Y:S02]  /*d6870*/  IMAD.X R171, RZ, RZ, RZ, P2 ;  /* 0x000000ffffab7224 */ /* 0x000fe400010e06ff */
[----:B------:R-:W-:Y:S01]  /*d6880*/  IMAD.WIDE.U32 R168, R226, R210, RZ ;  /* 0x000000d2e2a87225 */ /* 0x000fe200078e00ff */
[----:B------:R-:W-:Y:S02]  /*d6890*/  IADD3.X R175, P0, PT, R236, R175, RZ, P0, !PT ;  /* 0x000000afecaf7210 */ /* 0x000fe4000071e4ff */
[----:B------:R-:W-:Y:S01]  /*d68a0*/  IADD3.X R171, P4, PT, R171, R161, RZ, P4, !PT ;  /* 0x000000a1abab7210 */ /* 0x000fe2000279e4ff */
[----:B------:R-:W-:Y:S01]  /*d68b0*/  IMAD.WIDE.U32 R176, P5, R6, 0x1a22d9f3, R164 ;  /* 0x1a22d9f306b07825 */ /* 0x000fe200078a00a4 */
[----:B------:R-:W-:-:S03]  /*d68c0*/  IADD3 RZ, P2, PT, R184, R169, RZ ;  /* 0x000000a9b8ff7210 */ /* 0x000fc60007f5e0ff */
[----:B------:R-:W-:-:S04]  /*d68d0*/  IMAD.WIDE.U32 R160, R6, 0xf5138f, RZ ;  /* 0x00f5138f06a07825 */ /* 0x000fc800078e00ff */
[----:B------:R-:W-:Y:S02]  /*d68e0*/  IMAD.MOV.U32 R182, RZ, RZ, R185 ;  /* 0x000000ffffb67224 */ /* 0x000fe400078e00b9 */
[----:B------:R-:W-:Y:S01]  /*d68f0*/  IMAD.X R187, RZ, RZ, RZ, P5 ;  /* 0x000000ffffbb7224 */ /* 0x000fe200028e06ff */
[----:B------:R-:W-:Y:S01]  /*d6900*/  IADD3 RZ, P5, PT, R176, R161, RZ ;  /* 0x000000a1b0ff7210 */ /* 0x000fe20007fbe0ff */
[----:B------:R-:W-:-:S04]  /*d6910*/  IMAD.WIDE.U32 R184, R188, 0x6ca1493b, RZ ;  /* 0x6ca1493bbcb87825 */ /* 0x000fc800078e00ff */
[----:B------:R-:W-:Y:S02]  /*d6920*/  IMAD.MOV.U32 R186, RZ, RZ, R177 ;  /* 0x000000ffffba7224 */ /* 0x000fe400078e00b1 */
[----:B------:R-:W-:Y:S01]  /*d6930*/  IMAD.WIDE.U32.X R166, R211, R167, R182, P2 ;  /* 0x000000a7d3a67225 */ /* 0x000fe200010e04b6 */
[----:B------:R-:W-:-:S03]  /*d6940*/  IADD3 RZ, P2, PT, R174, R8, RZ ;  /* 0x00000008aeff7210 */ /* 0x000fc60007f5e0ff */
[----:B------:R-:W-:Y:S01]  /*d6950*/  IMAD.WIDE.U32.X R186, R188, 0x1a22d9f3, R186, P5 ;  /* 0x1a22d9f3bcba7825 */ /* 0x000fe200028e04ba */
[----:B------:R-:W-:-:S03]  /*d6960*/  IADD3.X RZ, P2, PT, R175, R225, RZ, P2, !PT ;  /* 0x000000e1afff7210 */ /* 0x000fc6000175e4ff */
[----:B------:R-:W-:-:S04]  /*d6970*/  IMAD.WIDE.U32 R8, P5, R6, -0x39c4fa40, R184 ;  /* 0xc63b05c006087825 */ /* 0x000fc800078a00b8 */
[----:B------:R-:W-:-:S04]  /*d6980*/  IMAD.WIDE.U32 R182, R6, 0x6ca1493b, RZ ;  /* 0x6ca1493b06b67825 */ /* 0x000fc800078e00ff */
[----:B------:R-:W-:Y:S01]  /*d6990*/  IMAD.X R177, RZ, RZ, RZ, P5 ;  /* 0x000000ffffb17224 */ /* 0x000fe200028e06ff */
[----:B------:R-:W-:Y:S01]  /*d69a0*/  IADD3 RZ, P5, PT, R8, R183, RZ ;  /* 0x000000b708ff7210 */ /* 0x000fe20007fbe0ff */
[----:B------:R-:W-:Y:S02]  /*d69b0*/  IMAD.MOV.U32 R176, RZ, RZ, R9 ;  /* 0x000000ffffb07224 */ /* 0x000fe400078e0009 */
[----:B------:R-:W-:-:S04]  /*d69c0*/  IMAD.WIDE.U32 R8, R188, 0x17c510ea, RZ ;  /* 0x17c510eabc087825 */ /* 0x000fc800078e00ff */
[----:B------:R-:W-:-:S04]  /*d69d0*/  IMAD.WIDE.U32 R108, R6, 0x30000000, R108 ;  /* 0x30000000066c7825 */ /* 0x000fc800078e006c */
[----:B------:R-:W-:-:S04]  /*d69e0*/  IMAD.WIDE.U32.X R176, R188, -0x39c4fa40, R176, P5 ;  /* 0xc63b05c0bcb07825 */ /* 0x000fc800028e04b0 */
[----:B------:R-:W-:-:S04]  /*d69f0*/  IMAD.WIDE.U32 R190, P5, R6, 0x1ae3a46, R8 ;  /* 0x01ae3a4606be7825 */ /* 0x000fc800078a0008 */
[----:B------:R-:W-:Y:S01]  /*d6a00*/  IMAD.IADD R9, R109, 0x1, R189 ;  /* 0x000000016d097824 */ /* 0x000fe200078e02bd */
[----:B------:R-:W-:Y:S01]  /*d6a10*/  MOV R242, R191 ;  /* 0x000000bf00f27202 */ /* 0x000fe20000000f00 */
[----:B------:R-:W-:-:S04]  /*d6a20*/  IMAD.WIDE.U32 R240, R108, -0x1, RZ ;  /* 0xffffffff6cf07825 */ /* 0x000fc800078e00ff */
[----:B------:R-:W-:Y:S02]  /*d6a30*/  IMAD R165, R108, -0x7af74001, -R9 ;  /* 0x8508bfff6ca57824 */ /* 0x000fe400078e0a09 */
[----:B------:R-:W-:-:S04]  /*d6a40*/  IMAD.WIDE.U32 R192, R6, 0x17c510ea, RZ ;  /* 0x17c510ea06c07825 */ /* 0x000fc800078e00ff */
[----:B------:R-:W-:Y:S02]  /*d6a50*/  IMAD.IADD R165, R241, 0x1, R165 ;  /* 0x00000001f1a57824 */ /* 0x000fe400078e02a5 */
[----:B------:R-:W-:Y:S01]  /*d6a60*/  IMAD.X R243, RZ, RZ, RZ, P5 ;  /* 0x000000fffff37224 */ /* 0x000fe200028e06ff */
[----:B------:R-:W-:Y:S01]  /*d6a70*/  IADD3 RZ, P5, PT, R190, R193, RZ ;  /* 0x000000c1beff7210 */ /* 0x000fe20007fbe0ff */
[----:B------:R-:W-:-:S04]  /*d6a80*/  IMAD.WIDE.U32 R238, R240, 0x1, RZ ;  /* 0x00000001f0ee7825 */ /* 0x000fc800078e00ff */
[----:B------:R-:W-:-:S04]  /*d6a90*/  IMAD.WIDE.U32 R190, R165, 0x1, RZ ;  /* 0x00000001a5be7825 */ /* 0x000fc800078e00ff */
[----:B------:R-:W-:Y:S01]  /*d6aa0*/  IMAD.WIDE.U32.X R242, R188, 0x1ae3a46, R242, P5 ;  /* 0x01ae3a46bcf27825 */ /* 0x000fe200028e04f2 */
[----:B------:R-:W-:-:S03]  /*d6ab0*/  IADD3 RZ, P5, PT, R108, R238, RZ ;  /* 0x000000ee6cff7210 */ /* 0x000fc60007fbe0ff */
[----:B------:R-:W-:-:S04]  /*d6ac0*/  IMAD.WIDE.U32 R108, P6, R240, -0x7af74000, R190 ;  /* 0x8508c000f06c7825 */ /* 0x000fc800078c00be */
[----:B------:R-:W-:Y:S02]  /*d6ad0*/  IMAD R238, R240, -0x7af74000, R190 ;  /* 0x8508c000f0ee7824 */ /* 0x000fe400078e02be */
        /* <DEDUP_REMOVED lines=8> */
[----:B------:R-:W-:Y:S01]  /*d6b60*/  IMAD.IADD R108, R123, 0x1, R163 ;  /* 0x000000017b6c7824 */ /* 0x000fe200078e02a3 */
[----:B------:R-:W-:Y:S01]  /*d6b70*/  IADD3.X R123, P3, PT, RZ, R102, RZ, P3, !PT ;  /* 0x00000066ff7b7210 */ /* 0x000fe20001f7e4ff */
[C---:B------:R-:W-:Y:S01]  /*d6b80*/  IMAD R109, R6.reuse, 0x1ae3a46, R8 ;  /* 0x01ae3a46066d7824 */ /* 0x040fe200078e0208 */
[----:B------:R-:W-:Y:S01]  /*d6b90*/  IADD3.X R188, P5, PT, RZ, R189, RZ, P5, !PT ;  /* 0x000000bdffbc7210 */ /* 0x000fe20002fbe4ff */
[----:B------:R-:W-:Y:S01]  /*d6ba0*/  IMAD R164, R6, 0x1a22d9f3, R164 ;  /* 0x1a22d9f306a47824 */ /* 0x000fe200078e02a4 */
[----:B------:R-:W-:Y:S01]  /*d6bb0*/  IADD3.X R185, P3, PT, RZ, R103, RZ, P3, !PT ;  /* 0x00000067ffb97210 */ /* 0x000fe20001f7e4ff */
[----:B------:R-:W-:Y:S01]  /*d6bc0*/  IMAD.WIDE.U32 R102, R208, R223, R158 ;  /* 0x000000dfd0667225 */ /* 0x000fe200078e009e */
[----:B------:R-:W-:Y:S02]  /*d6bd0*/  IADD3.X R122, P5, PT, R9, R122, RZ, P5, !PT ;  /* 0x0000007a097a7210 */ /* 0x000fe40002fbe4ff */
[----:B------:R-:W-:Y:S01]  /*d6be0*/  IADD3.X R163, P1, PT, R229, R209, RZ, P1, !PT ;  /* 0x000000d1e5a37210 */ /* 0x000fe20000f3e4ff */
[----:B------:R-:W-:Y:S01]  /*d6bf0*/  IMAD.WIDE.U32 R8, R204, R224, R144 ;  /* 0x000000e0cc087225 */ /* 0x000fe200078e0090 */
[----:B------:R-:W-:-:S02]  /*d6c00*/  IADD3.X R145, P0, PT, RZ, RZ, RZ, P0, !PT ;  /* 0x000000ffff917210 */ /* 0x000fc4000071e4ff */
[----:B------:R-:W-:Y:S01]  /*d6c10*/  IADD3.X R102, P4, PT, R235, R102, RZ, P4, !PT ;  /* 0x00000066eb667210 */ /* 0x000fe2000279e4ff */
[----:B------:R-:W-:Y:S01]  /*d6c20*/  IMAD.IADD R158, R9, 0x1, R14 ;  /* 0x00000001099e7824 */ /* 0x000fe200078e020e */
[----:B------:R-:W-:Y:S01]  /*d6c30*/  IADD3.X R14, P2, PT, R145, R56, RZ, P2, !PT ;  /* 0x00000038910e7210 */ /* 0x000fe2000175e4ff */
[----:B------:R-:W-:Y:S01]  /*d6c40*/  IMAD.IADD R56, R103, 0x1, R12 ;  /* 0x0000000167387824 */ /* 0x000fe200078e020c */
[----:B------:R-:W-:Y:S01]  /*d6c50*/  IADD3.X R8, P3, PT, R123, R8, RZ, P3, !PT ;  /* 0x000000087b087210 */ /* 0x000fe20001f7e4ff */
[----:B------:R-:W-:Y:S01]  /*d6c60*/  IMAD.WIDE.U32 R144, R165, 0x30000000, RZ ;  /* 0x30000000a5907825 */ /* 0x000fe200078e00ff */
[----:B------:R-:W-:Y:S02]  /*d6c70*/  IADD3.X R12, PT, PT, R57, RZ, RZ, P2, P0 ;  /* 0x000000ff390c7210 */ /* 0x000fe400017e04ff */
[----:B------:R-:W-:Y:S01]  /*d6c80*/  IADD3.X R103, P4, PT, R171, R56, RZ, P4, !PT ;  /* 0x00000038ab677210 */ /* 0x000fe2000279e4ff */
[----:B------:R-:W-:Y:S01]  /*d6c90*/  IMAD.IADD R123, R15, 0x1, R75 ;  /* 0x000000010f7b7824 */ /* 0x000fe200078e024b */
[----:B------:R-:W-:Y:S01]  /*d6ca0*/  IADD3 RZ, P0, PT, R8, R74, RZ ;  /* 0x0000004a08ff7210 */ /* 0x000fe20007f1e0ff */
[C-C-:B------:R-:W-:Y:S01]  /*d6cb0*/  IMAD R159, R240.reuse, 0x170b5d44, R144.reuse ;  /* 0x170b5d44f09f7824 */ /* 0x140fe200078e0290 */
[----:B------:R-:W-:Y:S01]  /*d6cc0*/  IADD3.X R9, P3, PT, R185, R158, RZ, P3, !PT ;  /* 0x0000009eb9097210 */ /* 0x000fe20001f7e4ff */
[----:B------:R-:W-:Y:S01]  /*d6cd0*/  IMAD.WIDE.U32 R74, P2, R240, 0x170b5d44, R144 ;  /* 0x170b5d44f04a7825 */ /* 0x000fe20007840090 */
[----:B------:R-:W-:-:S02]  /*d6ce0*/  IADD3.X R158, P1, PT, RZ, RZ, RZ, P1, !PT ;  /* 0x000000ffff9e7210 */ /* 0x000fc40000f3e4ff */
[----:B------:R-:W-:Y:S01]  /*d6cf0*/  IADD3.X R209, P4, PT, RZ, RZ, RZ, P4, !PT ;  /* 0x000000ffffd17210 */ /* 0x000fe2000279e4ff */
[----:B------:R-:W-:Y:S01]  /*d6d00*/  IMAD.WIDE.U32 R144, R240, 0x30000000, RZ ;  /* 0x30000000f0907825 */ /* 0x000fe200078e00ff */
[----:B------:R-:W-:Y:S02]  /*d6d10*/  IADD3.X R185, P3, PT, RZ, RZ, RZ, P3, !PT ;  /* 0x000000ffffb97210 */ /* 0x000fe40001f7e4ff */
[----:B------:R-:W-:Y:S01]  /*d6d20*/  IADD3.X RZ, P0, PT, R9, R123, RZ, P0, !PT ;  /* 0x0000007b09ff7210 */ /* 0x000fe2000071e4ff */
[----:B------:R-:W-:Y:S01]  /*d6d30*/  IMAD.X R171, RZ, RZ, RZ, P1 ;  /* 0x000000ffffab7224 */ /* 0x000fe200008e06ff */
[----:B------:R-:W-:Y:S01]  /*d6d40*/  IADD3 RZ, P1, PT, R74, R145, RZ ;  /* 0x000000914aff7210 */ /* 0x000fe20007f3e0ff */
[----:B------:R-:W-:Y:S01]  /*d6d50*/  IMAD.IADD R191, R159, 0x1, R145 ;  /* 0x000000019fbf7824 */ /* 0x000fe200078e0291 */
[----:B------:R-:W-:Y:S01]  /*d6d60*/  IADD3.X R57, PT, PT, RZ, RZ, RZ, P2, !PT ;  /* 0x000000ffff397210 */ /* 0x000fe200017fe4ff */
[----:B------:R-:W-:Y:S01]  /*d6d70*/  IMAD.IADD R145, R7, 0x1, R59 ;  /* 0x0000000107917824 */ /* 0x000fe200078e023b */
[----:B------:R-:W-:Y:S01]  /*d6d80*/  IADD3 RZ, P2, PT, R122, R144, RZ ;  /* 0x000000907aff7210 */ /* 0x000fe20007f5e0ff */
[----:B------:R-:W-:Y:S01]  /*d6d90*/  IMAD.X R225, RZ, RZ, RZ, P4 ;  /* 0x000000ffffe17224 */ /* 0x000fe200020e06ff */
[----:B------:R-:W-:Y:S01]  /*d6da0*/  IADD3 RZ, P4, PT, R102, R58, RZ ;  /* 0x0000003a66ff7210 */ /* 0x000fe20007f9e0ff */
[----:B------:R-:W-:Y:S01]  /*d6db0*/  IMAD.X R189, RZ, RZ, RZ, P3 ;  /* 0x000000ffffbd7224 */ /* 0x000fe200018e06ff */
[----:B------:R-:W-:Y:S01]  /*d6dc0*/  IADD3.X R123, P5, PT, R188, R108, RZ, P5, !PT ;  /* 0x0000006cbc7b7210 */ /* 0x000fe20002fbe4ff */
[----:B------:R-:W-:Y:S01]  /*d6dd0*/  IMAD.MOV.U32 R56, RZ, RZ, R75 ;  /* 0x000000ffff387224 */ /* 0x000fe200078e004b */
[----:B------:R-:W-:Y:S01]  /*d6de0*/  IADD3.X R75, P0, PT, R185, R96, RZ, P0, !PT ;  /* 0x00000060b94b7210 */ /* 0x000fe2000071e4ff */
[----:B------:R-:W-:Y:S01]  /*d6df0*/  IMAD.WIDE.U32 R58, R206, R224, R102 ;  /* 0x000000e0ce3a7225 */ /* 0x000fe200078e0066 */
[----:B------:R-:W-:-:S02]  /*d6e00*/  IADD3.X RZ, P4, PT, R103, R145, RZ, P4, !PT ;  /* 0x0000009167ff7210 */ /* 0x000fc4000279e4ff */
[----:B------:R-:W-:Y:S01]  /*d6e10*/  IADD3.X R96, P3, PT, R189, R97, RZ, P0, !PT ;  /* 0x00000061bd607210 */ /* 0x000fe2000077e4ff */
[----:B------:R-:W-:Y:S01]  /*d6e20*/  IMAD.WIDE.U32 R144, R165, -0x45f6b800, RZ ;  /* 0xba094800a5907825 */ /* 0x000fe200078e00ff */
[----:B------:R-:W-:Y:S02]  /*d6e30*/  IADD3.X RZ, P0, PT, R123, R191, RZ, P2, !PT ;  /* 0x000000bf7bff7210 */ /* 0x000fe4000171e4ff */
[----:B------:R-:W-:Y:S01]  /*d6e40*/  IADD3.X R58, P2, PT, R75, R58, RZ, P3, !PT ;  /* 0x0000003a4b3a7210 */ /* 0x000fe20001f5e4ff */
[----:B------:R-:W-:Y:S01]  /*d6e50*/  IMAD.IADD R59, R59, 0x1, R7 ;  /* 0x000000013b3b7824 */ /* 0x000fe200078e0207 */
[----:B------:R-:W-:Y:S01]  /*d6e60*/  IADD3.X R209, P3, PT, R209, R68, RZ, P4, !PT ;  /* 0x00000044d1d17210 */ /* 0x000fe2000277e4ff */
[----:B------:R-:W-:-:S03]  /*d6e70*/  IMAD.WIDE.U32 R188, R165, 0xf5138f, RZ ;  /* 0x00f5138fa5bc7825 */ /* 0x000fc600078e00ff */
[----:B------:R-:W-:Y:S01]  /*d6e80*/  IADD3.X R59, P2, PT, R96, R59, RZ, P2, !PT ;  /* 0x0000003b603b7210 */ /* 0x000fe2000175e4ff */
[C-C-:B------:R-:W-:Y:S01]  /*d6e90*/  IMAD R7, R240.reuse, 0x1ef3622f, R144.reuse ;  /* 0x1ef3622ff0077824 */ /* 0x140fe200078e0290 */
[----:B------:R-:W-:Y:S01]  /*d6ea0*/  IADD3.X R225, P3, PT, R225, R69, RZ, P3, !PT ;  /* 0x00000045e1e17210 */ /* 0x000fe20001f7e4ff */
[----:B------:R-:W-:Y:S01]  /*d6eb0*/  IMAD.WIDE.U32 R144, P4, R240, 0x1ef3622f, R144 ;  /* 0x1ef3622ff0907825 */ /* 0x000fe20007880090 */
[----:B------:R-:W-:-:S03]  /*d6ec0*/  IADD3.X R185, P2, PT, RZ, RZ, RZ, P2, !PT ;  /* 0x000000ffffb97210 */ /* 0x000fc6000175e4ff */
[C-C-:B------:R-:W-:Y:S02]  /*d6ed0*/  IMAD R108, R240.reuse, 0x1a22d9f3, R188.reuse ;  /* 0x1a22d9f3f06c7824 */ /* 0x140fe400078e02bc */
[----:B------:R-:W-:Y:S02]  /*d6ee0*/  IMAD.X R69, RZ, RZ, RZ, P4 ;  /* 0x000000ffff457224 */ /* 0x000fe400020e06ff */
[----:B------:R-:W-:-:S04]  /*d6ef0*/  IMAD.WIDE.U32 R188, P4, R240, 0x1a22d9f3, R188 ;  /* 0x1a22d9f3f0bc7825 */ /* 0x000fc800078800bc */
[----:B------:R-:W-:Y:S01]  /*d6f00*/  IMAD.WIDE.U32 R102, R240, 0xf5138f, RZ ;  /* 0x00f5138ff0667825 */ /* 0x000fe200078e00ff */
[----:B------:R-:W-:-:S03]  /*d6f10*/  IADD3.X R97, PT, PT, RZ, RZ, RZ, P4, !PT ;  /* 0x000000ffff617210 */ /* 0x000fc600027fe4ff */
[----:B------:R-:W-:Y:S01]  /*d6f20*/  IMAD.WIDE.U32 R74, R240, -0x45f6b800, RZ ;  /* 0xba094800f04a7825 */ /* 0x000fe200078e00ff */
[----:B------:R-:W-:-:S03]  /*d6f30*/  IADD3 RZ, P4, PT, R188, R103, RZ ;  /* 0x00000067bcff7210 */ /* 0x000fc60007f9e0ff */
[----:B------:R-:W-:Y:S01]  /*d6f40*/  IMAD.WIDE.U32 R190, R210, R223, R174 ;  /* 0x000000dfd2be7225 */ /* 0x000fe200078e00ae */
[----:B------:R-:W-:-:S03]  /*d6f50*/  IADD3.X R175, P5, PT, RZ, RZ, RZ, P5, !PT ;  /* 0x000000ffffaf7210 */ /* 0x000fc60002fbe4ff */
[----:B------:R-:W-:Y:S01]  /*d6f60*/  IMAD.X R174, RZ, RZ, RZ, P2 ;  /* 0x000000ffffae7224 */ /* 0x000fe200010e06ff */
[----:B------:R-:W-:Y:S01]  /*d6f70*/  IADD3 RZ, P2, PT, R144, R75, RZ ;  /* 0x0000004b90ff7210 */ /* 0x000fe20007f5e0ff */
[----:B------:R-:W-:Y:S01]  /*d6f80*/  IMAD.IADD R188, R191, 0x1, R10 ;  /* 0x00000001bfbc7824 */ /* 0x000fe200078e020a */
[----:B------:R-:W-:Y:S01]  /*d6f90*/  IADD3.X R144, P3, PT, R209, R190, RZ, P3, !PT ;  /* 0x000000bed1907210 */ /* 0x000fe20001f7e4ff */
[----:B------:R-:W-:Y:S02]  /*d6fa0*/  IMAD.MOV.U32 R68, RZ, RZ, R145 ;  /* 0x000000ffff447224 */ /* 0x000fe400078e0091 */
[----:B------:R-:W-:Y:S01]  /*d6fb0*/  IMAD.WIDE.U32.X R190, R165, 0x170b5d44, R56, P1 ;  /* 0x170b5d44a5be7825 */ /* 0x000fe200008e0438 */
[----:B------:R-:W-:Y:S02]  /*d6fc0*/  IADD3.X R145, P3, PT, R225, R188, RZ, P3, !PT ;  /* 0x000000bce1917210 */ /* 0x000fe40001f7e4ff */
[----:B------:R-:W-:Y:S01]  /*d6fd0*/  IADD3 RZ, P1, PT, R162, R160, RZ ;  /* 0x000000a0a2ff7210 */ /* 0x000fe20007f3e0ff */
[----:B------:R-:W-:Y:S01]  /*d6fe0*/  IMAD.IADD R10, R164, 0x1, R161 ;  /* 0x00000001a40a7824 */ /* 0x000fe200078e02a1 */
[----:B------:R-:W-:Y:S01]  /*d6ff0*/  IADD3.X R175, P0, PT, R175, R190, RZ, P0, !PT ;  /* 0x000000beafaf7210 */ /* 0x000fe2000071e4ff */
[----:B------:R-:W-:-:S02]  /*d7000*/  IMAD.MOV.U32 R96, RZ, RZ, R189 ;  /* 0x000000ffff607224 */ /* 0x000fc400078e00bd */
[----:B------:R-:W-:Y:S01]  /*d7010*/  IMAD.X R161, RZ, RZ, RZ, P5 ;  /* 0x000000ffffa17224 */ /* 0x000fe200028e06ff */
[----:B------:R-:W-:Y:S01]  /*d7020*/  IADD3.X R189, P5, PT, RZ, RZ, RZ, P3, !PT ;  /* 0x000000ffffbd7210 */ /* 0x000fe20001fbe4ff */
[----:B------:R-:W-:Y:S01]  /*d7030*/  IMAD.WIDE.U32 R56, R202, R11, R8 ;  /* 0x0000000bca387225 */ /* 0x000fe200078e0008 */
[----:B------:R-:W-:Y:S02]  /*d7040*/  IADD3.X RZ, P1, PT, R163, R10, RZ, P1, !PT ;  /* 0x0000000aa3ff7210 */ /* 0x000fe40000f3e4ff */
[----:B------:R-:W-:Y:S01]  /*d7050*/  IADD3.X R188, P3, PT, R161, R191, RZ, P0, !PT ;  /* 0x000000bfa1bc7210 */ /* 0x000fe2000077e4ff */
[C---:B------:R-:W-:Y:S01]  /*d7060*/  IMAD.WIDE.U32 R8, R165.reuse, 0x6ca1493b, RZ ;  /* 0x6ca1493ba5087825 */ /* 0x040fe200078e00ff */
[----:B------:R-:W-:Y:S02]  /*d7070*/  IADD3 RZ, P0, PT, R58, R86, RZ ;  /* 0x000000563aff7210 */ /* 0x000fe40007f1e0ff */
[----:B------:R-:W-:Y:S01]  /*d7080*/  IADD3.X R158, P1, PT, R158, R186, RZ, P1, !PT ;  /* 0x000000ba9e9e7210 */ /* 0x000fe20000f3e4ff */
[----:B------:R-:W-:Y:S01]  /*d7090*/  IMAD.X R190, RZ, RZ, RZ, P5 ;  /* 0x000000ffffbe7224 */ /* 0x000fe200028e06ff */
[----:B------:R-:W-:Y:S01]  /*d70a0*/  IADD3 RZ, P5, PT, R56, R116, RZ ;  /* 0x0000007438ff7210 */ /* 0x000fe20007fbe0ff */
[----:B------:R-:W-:Y:S01]  /*d70b0*/  IMAD.WIDE.U32.X R96, R165, 0x1a22d9f3, R96, P4 ;  /* 0x1a22d9f3a5607825 */ /* 0x000fe200020e0460 */
[----:B------:R-:W-:-:S02]  /*d70c0*/  IADD3 R116, PT, PT, R105, R87, RZ ;  /* 0x0000005769747210 */ /* 0x000fc40007ffe0ff */
[----:B------:R-:W-:Y:S01]  /*d70d0*/  IADD3 RZ, P4, PT, R144, R88, RZ ;  /* 0x0000005890ff7210 */ /* 0x000fe20007f9e0ff */
[----:B------:R-:W-:Y:S01]  /*d70e0*/  IMAD.WIDE.U32.X R86, R165, 0x1ef3622f, R68, P2 ;  /* 0x1ef3622fa5567825 */ /* 0x000fe200010e0444 */
[----:B------:R-:W-:-:S03]  /*d70f0*/  IADD3.X RZ, P0, PT, R59, R116, RZ, P0, !PT ;  /* 0x000000743bff7210 */ /* 0x000fc6000071e4ff */
[----:B------:R-:W-:Y:S01]  /*d7100*/  IMAD.IADD R191, R13, 0x1, R89 ;  /* 0x000000010dbf7824 */ /* 0x000fe200078e0259 */
[----:B------:R-:W-:Y:S01]  /*d7110*/  IADD3.X R185, P0, PT, R185, R70, RZ, P0, !PT ;  /* 0x00000046b9b97210 */ /* 0x000fe2000071e4ff */
[----:B------:R-:W-:-:S03]  /*d7120*/  IMAD.WIDE.U32 R68, P2, R240, -0x39c4fa40, R8 ;  /* 0xc63b05c0f0447825 */ /* 0x000fc60007840008 */
[----:B------:R-:W-:Y:S01]  /*d7130*/  IADD3.X RZ, P4, PT, R145, R191, RZ, P4, !PT ;  /* 0x000000bf91ff7210 */ /* 0x000fe2000279e4ff */
[----:B------:R-:W-:-:S03]  /*d7140*/  IMAD.WIDE.U32 R88, R240, 0x6ca1493b, RZ ;  /* 0x6ca1493bf0587825 */ /* 0x000fc600078e00ff */
[----:B------:R-:W-:Y:S01]  /*d7150*/  IADD3.X R189, P4, PT, R189, R90, RZ, P4, !PT ;  /* 0x0000005abdbd7210 */ /* 0x000fe2000279e4ff */
[----:B------:R-:W-:Y:S01]  /*d7160*/  IMAD.X R9, RZ, RZ, RZ, P2 ;  /* 0x000000ffff097224 */ /* 0x000fe200010e06ff */
[----:B------:R-:W-:Y:S01]  /*d7170*/  IADD3 RZ, P2, PT, R68, R89, RZ ;  /* 0x0000005944ff7210 */ /* 0x000fe20007f5e0ff */
[----:B------:R-:W-:Y:S02]  /*d7180*/  IMAD R209, R240, -0x39c4fa40, R8 ;  /* 0xc63b05c0f0d17824 */ /* 0x000fe400078e0208 */
[----:B------:R-:W-:Y:S02]  /*d7190*/  IMAD.MOV.U32 R8, RZ, RZ, R69 ;  /* 0x000000ffff087224 */ /* 0x000fe400078e0045 */
[----:B------:R-:W-:-:S04]  /*d71a0*/  IMAD.WIDE.U32 R68, R165, 0x17c510ea, RZ ;  /* 0x17c510eaa5447825 */ /* 0x000fc800078e00ff */
[----:B------:R-:W-:Y:S02]  /*d71b0*/  IMAD.IADD R117, R228, 0x1, R117 ;  /* 0x00000001e4757824 */ /* 0x000fe400078e0275 */
[----:B------:R-:W-:Y:S02]  /*d71c0*/  IMAD.IADD R57, R57, 0x1, R15 ;  /* 0x0000000139397824 */ /* 0x000fe400078e020f */
[----:B------:R-:W-:-:S03]  /*d71d0*/  IMAD.WIDE.U32.X R8, R165, -0x39c4fa40, R8, P2 ;  /* 0xc63b05c0a5087825 */ /* 0x000fc600010e0408 */
[----:B------:R-:W-:Y:S01]  /*d71e0*/  IADD3.X RZ, P5, PT, R57, R117, RZ, P5, !PT ;  /* 0x0000007539ff7210 */ /* 0x000fe20002fbe4ff */
[C-C-:B------:R-:W-:Y:S02]  /*d71f0*/  IMAD R15, R240.reuse, 0x1ae3a46, R68.reuse ;  /* 0x01ae3a46f00f7824 */ /* 0x140fe400078e0244 */
[----:B------:R-:W-:-:S04]  /*d7200*/  IMAD.WIDE.U32 R68, P2, R240, 0x1ae3a46, R68 ;  /* 0x01ae3a46f0447825 */ /* 0x000fc80007840044 */
[----:B------:R-:W-:Y:S01]  /*d7210*/  IMAD.MOV.U32 R116, RZ, RZ, R69 ;  /* 0x000000ffff747224 */ /* 0x000fe200078e0045 */
[----:B------:R-:W-:Y:S01]  /*d7220*/  IADD3.X R69, P5, PT, RZ, R112, RZ, P5, !PT ;  /* 0x00000070ff457210 */ /* 0x000fe20002fbe4ff */
[----:B------:R-:W-:-:S03]  /*d7230*/  IMAD.WIDE.U32 R160, R240, 0x17c510ea, RZ ;  /* 0x17c510eaf0a07825 */ /* 0x000fc600078e00ff */
[----:B------:R-:W-:Y:S01]  /*d7240*/  IADD3.X R112, P5, PT, RZ, R113, RZ, P5, !PT ;  /* 0x00000071ff707210 */ /* 0x000fe20002fbe4ff */
[----:B------:R-:W-:-:S04]  /*d7250*/  IMAD.WIDE.U32 R58, R204, R11, R58 ;  /* 0x0000000bcc3a7225 */ /* 0x000fc800078e003a */
[----:B------:R-:W-:Y:S01]  /*d7260*/  IMAD.X R117, RZ, RZ, RZ, P2 ;  /* 0x000000ffff757224 */ /* 0x000fe200010e06ff */
[----:B------:R-:W-:Y:S01]  /*d7270*/  IADD3 RZ, P2, PT, R68, R161, RZ ;  /* 0x000000a144ff7210 */ /* 0x000fe20007f5e0ff */
[----:B------:R-:W-:Y:S01]  /*d7280*/  IMAD.IADD R105, R59, 0x1, R105 ;  /* 0x000000013b697824 */ /* 0x000fe200078e0269 */
[----:B------:R-:W-:Y:S01]  /*d7290*/  IADD3.X R58, P5, PT, R69, R58, RZ, P5, !PT ;  /* 0x0000003a453a7210 */ /* 0x000fe20002fbe4ff */
[----:B------:R-:W-:-:S03]  /*d72a0*/  IMAD.WIDE.U32 R144, R208, R224, R144 ;  /* 0x000000e0d0907225 */ /* 0x000fc600078e0090 */
[----:B------:R-:W-:Y:S01]  /*d72b0*/  IADD3.X R59, P5, PT, R112, R105, RZ, P5, !PT ;  /* 0x00000069703b7210 */ /* 0x000fe20002fbe4ff */
[----:B------:R-:W-:Y:S01]  /*d72c0*/  IMAD.WIDE.U32.X R116, R165, 0x1ae3a46, R116, P2 ;  /* 0x01ae3a46a5747825 */ /* 0x000fe200010e0474 */
[----:B------:R-:W-:Y:S02]  /*d72d0*/  IADD3.X R174, P2, PT, R174, R71, RZ, P0, !PT ;  /* 0x00000047aeae7210 */ /* 0x000fe4000075e4ff */
[----:B------:R-:W-:Y:S01]  /*d72e0*/  IADD3.X R69, P0, PT, R190, R91, RZ, P4, !PT ;  /* 0x0000005bbe457210 */ /* 0x000fe2000271e4ff */
[----:B------:R-:W-:Y:S01]  /*d72f0*/  IMAD.IADD R13, R145, 0x1, R13 ;  /* 0x00000001910d7824 */ /* 0x000fe200078e020d */
[----:B------:R-:W-:Y:S01]  /*d7300*/  IADD3.X R91, P5, PT, RZ, RZ, RZ, P5, !PT ;  /* 0x000000ffff5b7210 */ /* 0x000fe20002fbe4ff */
[----:B------:R-:W-:Y:S01]  /*d7310*/  IMAD R104, R211, R224, R104 ;  /* 0x000000e0d3687224 */ /* 0x000fe200078e0268 */
[----:B------:R-:W-:Y:S01]  /*d7320*/  IADD3.X R144, P4, PT, R185, R144, RZ, P2, !PT ;  /* 0x00000090b9907210 */ /* 0x000fe2000179e4ff */
[----:B------:R-:W-:Y:S01]  /*d7330*/  IMAD.WIDE.U32 R122, R240, 0x30000000, R122 ;  /* 0x30000000f07a7825 */ /* 0x000fe200078e007a */
[----:B------:R-:W-:-:S02]  /*d7340*/  IADD3 R105, PT, PT, R232, R139, RZ ;  /* 0x0000008be8697210 */ /* 0x000fc40007ffe0ff */
[----:B------:R-:W-:Y:S01]  /*d7350*/  IADD3.X R171, P2, PT, R171, R187, RZ, P1, !PT ;  /* 0x000000bbabab7210 */ /* 0x000fe20000f5e4ff */
        /* <DEDUP_REMOVED lines=9> */
[----:B------:R-:W-:Y:S01]  /*d73f0*/  IMAD.IADD R13, R163, 0x1, R164 ;  /* 0x00000001a30d7824 */ /* 0x000fe200078e02a4 */
[----:B------:R-:W-:Y:S01]  /*d7400*/  IADD3 RZ, P5, PT, R68, R64, RZ ;  /* 0x0000004044ff7210 */ /* 0x000fe20007fbe0ff */
[----:B------:R-:W-:Y:S01]  /*d7410*/  IMAD R113, R122, -0x7af74001, -R123 ;  /* 0x8508bfff7a717824 */ /* 0x000fe200078e0a7b */
[----:B------:R-:W-:Y:S01]  /*d7420*/  IADD3.X R69, P0, PT, R69, R12, RZ, P0, !PT ;  /* 0x0000000c45457210 */ /* 0x000fe2000071e4ff */
[----:B------:R-:W-:Y:S01]  /*d7430*/  IMAD.IADD R189, R227, 0x1, R121 ;  /* 0x00000001e3bd7824 */ /* 0x000fe200078e0279 */
[----:B------:R-:W-:Y:S01]  /*d7440*/  IADD3.X R128, P4, PT, R71, R129, RZ, P4, !PT ;  /* 0x0000008147807210 */ /* 0x000fe2000279e4ff */
[----:B------:R-:W-:Y:S01]  /*d7450*/  IMAD.WIDE.U32 R70, R206, R11, R144 ;  /* 0x0000000bce467225 */ /* 0x000fe200078e0090 */
[----:B------:R-:W-:-:S02]  /*d7460*/  IADD3.X RZ, P5, PT, R69, R65, RZ, P5, !PT ;  /* 0x0000004145ff7210 */ /* 0x000fc40002fbe4ff */
[----:B------:R-:W-:Y:S01]  /*d7470*/  IADD3.X R105, P0, PT, RZ, RZ, RZ, P0, !PT ;  /* 0x000000ffff697210 */ /* 0x000fe2000071e4ff */
[----:B------:R-:W-:Y:S01]  /*d7480*/  IMAD.WIDE.U32 R64, R122, -0x1, RZ ;  /* 0xffffffff7a407825 */ /* 0x000fe200078e00ff */
        /* <DEDUP_REMOVED lines=10> */
[----:B------:R-:W-:Y:S01]  /*d7530*/  IADD3.X R105, P3, PT, RZ, RZ, RZ, P3, !PT ;  /* 0x000000ffff697210 */ /* 0x000fe20001f7e4ff */
[----:B------:R-:W-:Y:S01]  /*d7540*/  IMAD.WIDE.U32 R70, R10, 0x1, RZ ;  /* 0x000000010a467825 */ /* 0x000fe200078e00ff */
[----:B------:R-:W-:Y:S02]  /*d7550*/  IADD3 RZ, P0, PT, R12, R74, RZ ;  /* 0x0000004a0cff7210 */ /* 0x000fe40007f1e0ff */
[----:B------:R-:W-:Y:S01]  /*d7560*/  IADD3.X R129, P1, PT, RZ, RZ, RZ, P1, !PT ;  /* 0x000000ffff817210 */ /* 0x000fe20000f3e4ff */
[C---:B------:R-:W-:Y:S01]  /*d7570*/  IMAD.WIDE.U32 R74, R64.reuse, 0x1, RZ ;  /* 0x00000001404a7825 */ /* 0x040fe200078e00ff */
[----:B------:R-:W-:Y:S02]  /*d7580*/  IADD3.X R138, P5, PT, RZ, RZ, RZ, P4, !PT ;  /* 0x000000ffff8a7210 */ /* 0x000fe400027be4ff */
[----:B------:R-:W-:Y:S01]  /*d7590*/  IADD3.X R165, PT, PT, RZ, RZ, RZ, P1, !PT ;  /* 0x000000ffffa57210 */ /* 0x000fe20000ffe4ff */
[--C-:B------:R-:W-:Y:S01]  /*d75a0*/  IMAD R113, R64, -0x7af74000, R70.reuse ;  /* 0x8508c00040717824 */ /* 0x100fe200078e0246 */
[----:B------:R-:W-:Y:S01]  /*d75b0*/  IADD3 RZ, P1, PT, R122, R74, RZ ;  /* 0x0000004a7aff7210 */ /* 0x000fe20007f3e0ff */
[----:B------:R-:W-:Y:S01]  /*d75c0*/  IMAD.X R163, RZ, RZ, RZ, P3 ;  /* 0x000000ffffa37224 */ /* 0x000fe200018e06ff */
[----:B------:R-:W-:Y:S01]  /*d75d0*/  IADD3.X RZ, P4, PT, R13, R91, RZ, P0, !PT ;  /* 0x0000005b0dff7210 */ /* 0x000fe2000079e4ff */
[----:B------:R-:W-:Y:S01]  /*d75e0*/  IMAD.WIDE.U32 R70, P3, R64, -0x7af74000, R70 ;  /* 0x8508c00040467825 */ /* 0x000fe20007860046 */
[----:B------:R-:W-:-:S02]  /*d75f0*/  IADD3 RZ, P0, PT, R144, R94, RZ ;  /* 0x0000005e90ff7210 */ /* 0x000fc40007f1e0ff */
[----:B------:R-:W-:Y:S01]  /*d7600*/  IADD3.X R162, P4, PT, R105, R86, RZ, P4, !PT ;  /* 0x0000005669a27210 */ /* 0x000fe2000279e4ff */
[----:B------:R-:W-:Y:S01]  /*d7610*/  IMAD.X R139, RZ, RZ, RZ, P5 ;  /* 0x000000ffff8b7224 */ /* 0x000fe200028e06ff */
[C---:B------:R-:W-:Y:S01]  /*d7620*/  IADD3 RZ, P5, PT, R75.reuse, R70, RZ ;  /* 0x000000464bff7210 */ /* 0x040fe20007fbe0ff */
[----:B------:R-:W-:Y:S01]  /*d7630*/  IMAD.IADD R74, R75, 0x1, R113 ;  /* 0x000000014b4a7824 */ /* 0x000fe200078e0271 */
[----:B------:R-:W-:Y:S01]  /*d7640*/  IADD3.X R163, P4, PT, R163, R87, RZ, P4, !PT ;  /* 0x00000057a3a37210 */ /* 0x000fe2000279e4ff */
[----:B------:R-:W-:-:S03]  /*d7650*/  IMAD.WIDE.U32 R90, R10, 0x30000000, RZ ;  /* 0x300000000a5a7825 */ /* 0x000fc600078e00ff */
[----:B------:R-:W-:Y:S01]  /*d7660*/  IADD3.X RZ, P1, PT, R123, R74, RZ, P1, !PT ;  /* 0x0000004a7bff7210 */ /* 0x000fe20000f3e4ff */
[----:B------:R-:W-:Y:S02]  /*d7670*/  IMAD.IADD R75, R234, 0x1, R95 ;  /* 0x00000001ea4b7824 */ /* 0x000fe400078e025f */
[C-C-:B------:R-:W-:Y:S02]  /*d7680*/  IMAD R159, R64.reuse, 0x170b5d44, R90.reuse ;  /* 0x170b5d44409f7824 */ /* 0x140fe400078e025a */
[----:B------:R-:W-:Y:S01]  /*d7690*/  IMAD.X R113, RZ, RZ, RZ, P3 ;  /* 0x000000ffff717224 */ /* 0x000fe200018e06ff */
[----:B------:R-:W-:Y:S01]  /*d76a0*/  IADD3.X RZ, P0, PT, R145, R75, RZ, P0, !PT ;  /* 0x0000004b91ff7210 */ /* 0x000fe2000071e4ff */
[----:B------:R-:W-:-:S03]  /*d76b0*/  IMAD.WIDE.U32 R90, P3, R64, 0x170b5d44, R90 ;  /* 0x170b5d44405a7825 */ /* 0x000fc6000786005a */
[----:B------:R-:W-:Y:S01]  /*d76c0*/  IADD3.X R105, P0, PT, R129, R92, RZ, P0, !PT ;  /* 0x0000005c81697210 */ /* 0x000fe2000071e4ff */
[----:B------:R-:W-:-:S03]  /*d76d0*/  IMAD.WIDE.U32 R74, R64, 0x30000000, RZ ;  /* 0x30000000404a7825 */ /* 0x000fc600078e00ff */
[----:B------:R-:W-:Y:S01]  /*d76e0*/  IADD3.X R144, P0, PT, R165, R93, RZ, P0, !PT ;  /* 0x0000005da5907210 */ /* 0x000fe2000071e4ff */
[----:B------:R-:W-:Y:S01]  /*d76f0*/  IMAD.X R95, RZ, RZ, RZ, P3 ;  /* 0x000000ffff5f7224 */ /* 0x000fe200018e06ff */
[----:B------:R-:W-:Y:S01]  /*d7700*/  IADD3 RZ, P3, PT, R90, R75, RZ ;  /* 0x0000004b5aff7210 */ /* 0x000fe20007f7e0ff */
[----:B------:R-:W-:Y:S02]  /*d7710*/  IMAD.MOV.U32 R112, RZ, RZ, R71 ;  /* 0x000000ffff707224 */ /* 0x000fe400078e0047 */
[----:B------:R-:W-:-:S04]  /*d7720*/  IMAD.WIDE.U32 R86, R10, -0x45f6b800, RZ ;  /* 0xba0948000a567825 */ /* 0x000fc800078e00ff */
[----:B------:R-:W-:-:S04]  /*d7730*/  IMAD.WIDE.U32 R70, R10, 0xf5138f, RZ ;  /* 0x00f5138f0a467825 */ /* 0x000fc800078e00ff */
[----:B------:R-:W-:Y:S02]  /*d7740*/  IMAD.MOV.U32 R94, RZ, RZ, R91 ;  /* 0x000000ffff5e7224 */ /* 0x000fe400078e005b */
[----:B------:R-:W-:Y:S02]  /*d7750*/  IMAD R164, R64, 0x1ef3622f, R86 ;  /* 0x1ef3622f40a47824 */ /* 0x000fe400078e0256 */
[----:B------:R-:W-:-:S04]  /*d7760*/  IMAD.WIDE.U32.X R112, R10, -0x7af74000, R112, P5 ;  /* 0x8508c0000a707825 */ /* 0x000fc800028e0470 */
[----:B------:R-:W-:Y:S02]  /*d7770*/  IMAD R165, R64, 0x1a22d9f3, R70 ;  /* 0x1a22d9f340a57824 */ /* 0x000fe400078e0246 */
[----:B------:R-:W-:-:S04]  /*d7780*/  IMAD.WIDE.U32.X R94, R10, 0x170b5d44, R94, P3 ;  /* 0x170b5d440a5e7825 */ /* 0x000fc800018e045e */
[----:B------:R-:W-:-:S04]  /*d7790*/  IMAD.WIDE.U32 R86, P5, R64, 0x1ef3622f, R86 ;  /* 0x1ef3622f40567825 */ /* 0x000fc800078a0056 */
[----:B------:R-:W-:-:S04]  /*d77a0*/  IMAD.WIDE.U32 R92, R64, -0x45f6b800, RZ ;  /* 0xba094800405c7825 */ /* 0x000fc800078e00ff */
[----:B------:R-:W-:-:S04]  /*d77b0*/  IMAD.WIDE.U32 R70, P3, R64, 0x1a22d9f3, R70 ;  /* 0x1a22d9f340467825 */ /* 0x000fc80007860046 */
[----:B------:R-:W-:Y:S01]  /*d77c0*/  IMAD.X R91, RZ, RZ, RZ, P5 ;  /* 0x000000ffff5b7224 */ /* 0x000fe200028e06ff */
[----:B------:R-:W-:Y:S01]  /*d77d0*/  IADD3 RZ, P5, PT, R86, R93, RZ ;  /* 0x0000005d56ff7210 */ /* 0x000fe20007fbe0ff */
[----:B------:R-:W-:Y:S01]  /*d77e0*/  IMAD.WIDE.U32 R122, R64, 0xf5138f, RZ ;  /* 0x00f5138f407a7825 */ /* 0x000fe200078e00ff */
[----:B------:R-:W-:Y:S02]  /*d77f0*/  IADD3.X R69, PT, PT, RZ, RZ, RZ, P3, !PT ;  /* 0x000000ffff457210 */ /* 0x000fe40001ffe4ff */
[----:B------:R-:W-:Y:S01]  /*d7800*/  IADD3.X R86, P3, PT, R105, R224, RZ, P0, !PT ;  /* 0x000000e069567210 */ /* 0x000fe2000077e4ff */
[----:B------:R-:W-:Y:S01]  /*d7810*/  IMAD.MOV.U32 R90, RZ, RZ, R87 ;  /* 0x000000ffff5a7224 */ /* 0x000fe200078e0057 */
[----:B------:R-:W-:Y:S01]  /*d7820*/  IADD3 RZ, P0, PT, R70, R123, RZ ;  /* 0x0000007b46ff7210 */ /* 0x000fe20007f1e0ff */
[----:B------:R-:W-:Y:S02]  /*d7830*/  IMAD.IADD R87, R225, 0x1, R104 ;  /* 0x00000001e1577824 */ /* 0x000fe400078e0268 */
[----:B------:R-:W-:-:S02]  /*d7840*/  IMAD.MOV.U32 R68, RZ, RZ, R71 ;  /* 0x000000ffff447224 */ /* 0x000fc400078e0047 */
[----:B------:R-:W-:Y:S01]  /*d7850*/  IMAD.WIDE.U32 R128, R10, 0x6ca1493b, RZ ;  /* 0x6ca1493b0a807825 */ /* 0x000fe200078e00ff */
[----:B------:R-:W-:-:S03]  /*d7860*/  IADD3.X R87, P3, PT, R144, R87, RZ, P3, !PT ;  /* 0x0000005790577210 */ /* 0x000fc60001f7e4ff */
[----:B------:R-:W-:Y:S01]  /*d7870*/  IMAD.WIDE.U32 R70, R10, 0x17c510ea, RZ ;  /* 0x17c510ea0a467825 */ /* 0x000fe200078e00ff */
[----:B------:R-:W-:-:S03]  /*d7880*/  IADD3.X R187, P3, PT, RZ, RZ, RZ, P3, !PT ;  /* 0x000000ffffbb7210 */ /* 0x000fc60001f7e4ff */
[----:B------:R-:W-:Y:S01]  /*d7890*/  IMAD.WIDE.U32.X R68, R10, 0x1a22d9f3, R68, P0 ;  /* 0x1a22d9f30a447825 */ /* 0x000fe200000e0444 */
[----:B------:R-:W-:-:S03]  /*d78a0*/  IADD3 RZ, P0, PT, R66, R120, RZ ;  /* 0x0000007842ff7210 */ /* 0x000fc60007f1e0ff */
[----:B------:R-:W-:Y:S01]  /*d78b0*/  IMAD.WIDE.U32.X R104, R10, 0x1ef3622f, R90, P5 ;  /* 0x1ef3622f0a687825 */ /* 0x000fe200028e045a */
[----:B------:R-:W-:-:S03]  /*d78c0*/  IADD3.X RZ, P0, PT, R67, R189, RZ, P0, !PT ;  /* 0x000000bd43ff7210 */ /* 0x000fc6000071e4ff */
[--C-:B------:R-:W-:Y:S01]  /*d78d0*/  IMAD R174, R64, -0x39c4fa40, R128.reuse ;  /* 0xc63b05c040ae7824 */ /* 0x100fe200078e0280 */
[----:B------:R-:W-:Y:S01]  /*d78e0*/  IADD3.X R189, P0, PT, R138, R118, RZ, P0, !PT ;  /* 0x000000768abd7210 */ /* 0x000fe2000071e4ff */
[----:B------:R-:W-:-:S03]  /*d78f0*/  IMAD.WIDE.U32 R90, P5, R64, -0x39c4fa40, R128 ;  /* 0xc63b05c0405a7825 */ /* 0x000fc600078a0080 */
[----:B------:R-:W-:Y:S01]  /*d7900*/  IADD3.X R139, P0, PT, R139, R119, RZ, P0, !PT ;  /* 0x000000778b8b7210 */ /* 0x000fe2000071e4ff */
[----:B------:R-:W-:-:S04]  /*d7910*/  IMAD.WIDE.U32 R128, R64, 0x6ca1493b, RZ ;  /* 0x6ca1493b40807825 */ /* 0x000fc800078e00ff */
[C-C-:B------:R-:W-:Y:S02]  /*d7920*/  IMAD R175, R64.reuse, 0x1ae3a46, R70.reuse ;  /* 0x01ae3a4640af7824 */ /* 0x140fe400078e0246 */
[----:B------:R-:W-:Y:S02]  /*d7930*/  IMAD.X R185, RZ, RZ, RZ, P3 ;  /* 0x000000ffffb97224 */ /* 0x000fe400018e06ff */
        /* <DEDUP_REMOVED lines=8> */
[----:B------:R-:W-:-:S04]  /*d79c0*/  IMAD.WIDE.U32 R70, R208, R11, R86 ;  /* 0x0000000bd0467225 */ /* 0x000fc800078e0056 */
[----:B------:R-:W-:Y:S01]  /*d79d0*/  IMAD.WIDE.U32.X R120, R10, -0x39c4fa40, R120, P5 ;  /* 0xc63b05c00a787825 */ /* 0x000fe200028e0478 */
[----:B------:R-:W-:Y:S02]  /*d79e0*/  IADD3 RZ, P5, PT, R86, R62, RZ ;  /* 0x0000003e56ff7210 */ /* 0x000fe40007fbe0ff */
[----:B------:R-:W-:Y:S01]  /*d79f0*/  IADD3.X R70, P0, PT, R189, R70, RZ, P0, !PT ;  /* 0x00000046bd467210 */ /* 0x000fe2000071e4ff */
[----:B------:R-:W-:-:S04]  /*d7a00*/  IMAD.WIDE.U32 R56, R200, R107, R56 ;  /* 0x0000006bc8387225 */ /* 0x000fc800078e0038 */
[----:B------:R-:W-:Y:S01]  /*d7a10*/  IMAD.IADD R63, R233, 0x1, R63 ;  /* 0x00000001e93f7824 */ /* 0x000fe200078e023f */
[----:B------:R-:W-:Y:S01]  /*d7a20*/  IADD3 R228, PT, PT, R57, R228, RZ ;  /* 0x000000e439e47210 */ /* 0x000fe20007ffe0ff */
[----:B------:R-:W-:Y:S01]  /*d7a30*/  IMAD.IADD R62, R71, 0x1, R233 ;  /* 0x00000001473e7824 */ /* 0x000fe200078e02e9 */
[----:B------:R-:W-:Y:S01]  /*d7a40*/  IADD3.X R56, P2, PT, R158, R56, RZ, P2, !PT ;  /* 0x000000389e387210 */ /* 0x000fe2000175e4ff */
[----:B------:R-:W-:Y:S01]  /*d7a50*/  IMAD R106, R211, R11, R106 ;  /* 0x0000000bd36a7224 */ /* 0x000fe200078e026a */
[----:B------:R-:W-:Y:S01]  /*d7a60*/  IADD3.X RZ, P5, PT, R87, R63, RZ, P5, !PT ;  /* 0x0000003f57ff7210 */ /* 0x000fe20002fbe4ff */
[----:B------:R-:W-:Y:S01]  /*d7a70*/  IMAD.IADD R63, R231, 0x1, R135 ;  /* 0x00000001e73f7824 */ /* 0x000fe200078e0287 */
[----:B------:R-:W-:Y:S01]  /*d7a80*/  IADD3.X R71, P0, PT, R139, R62, RZ, P0, !PT ;  /* 0x0000003e8b477210 */ /* 0x000fe2000071e4ff */
[----:B------:R-:W-:Y:S01]  /*d7a90*/  IMAD.WIDE.U32 R12, R240, -0x45f6b800, R12 ;  /* 0xba094800f00c7825 */ /* 0x000fe200078e000c */
[----:B------:R-:W-:Y:S02]  /*d7aa0*/  IADD3.X R57, P2, PT, R171, R228, RZ, P2, !PT ;  /* 0x000000e4ab397210 */ /* 0x000fe4000175e4ff */
[----:B------:R-:W-:Y:S01]  /*d7ab0*/  IADD3.X R187, P5, PT, R187, R100, RZ, P5, !PT ;  /* 0x00000064bbbb7210 */ /* 0x000fe20002fbe4ff */
[----:B------:R-:W-:Y:S01]  /*d7ac0*/  IMAD.WIDE.U32.X R90, R10, 0x1ae3a46, R90, P3 ;  /* 0x01ae3a460a5a7825 */ /* 0x000fe200018e045a */
[----:B------:R-:W-:-:S02]  /*d7ad0*/  IADD3.X R171, P0, PT, RZ, RZ, RZ, P0, !PT ;  /* 0x000000ffffab7210 */ /* 0x000fc4000071e4ff */
[----:B------:R-:W-:Y:S01]  /*d7ae0*/  IADD3.X R100, P5, PT, R185, R101, RZ, P5, !PT ;  /* 0x00000065b9647210 */ /* 0x000fe20002fbe4ff */
[----:B------:R-:W-:Y:S01]  /*d7af0*/  IMAD R184, R6, -0x39c4fa40, R184 ;  /* 0xc63b05c006b87824 */ /* 0x000fe200078e02b8 */
[----:B------:R-:W-:Y:S01]  /*d7b00*/  IADD3.X R87, P1, PT, RZ, R112, RZ, P1, !PT ;  /* 0x00000070ff577210 */ /* 0x000fe20000f3e4ff */
[----:B------:R-:W-:Y:S01]  /*d7b10*/  IMAD.X R101, RZ, RZ, RZ, P0 ;  /* 0x000000ffff657224 */ /* 0x000fe200000e06ff */
[----:B------:R-:W-:Y:S01]  /*d7b20*/  IADD3 RZ, P0, PT, R70, R134, RZ ;  /* 0x0000008646ff7210 */ /* 0x000fe20007f1e0ff */
[----:B------:R-:W-:Y:S01]  /*d7b30*/  IMAD.IADD R183, R184, 0x1, R183 ;  /* 0x00000001b8b77824 */ /* 0x000fe200078e02b7 */
[----:B------:R-:W-:Y:S01]  /*d7b40*/  IADD3.X R62, P5, PT, R187, R14, RZ, P5, !PT ;  /* 0x0000000ebb3e7210 */ /* 0x000fe20002fbe4ff */
[----:B------:R-:W-:Y:S01]  /*d7b50*/  IMAD R124, R211, R107, R124 ;  /* 0x0000006bd37c7224 */ /* 0x000fe200078e027c */
[----:B------:R-:W-:Y:S01]  /*d7b60*/  IADD3.X RZ, P0, PT, R71, R63, RZ, P0, !PT ;  /* 0x0000003f47ff7210 */ /* 0x000fe2000071e4ff */
[----:B------:R-:W-:Y:S01]  /*d7b70*/  IMAD.WIDE.U32 R58, R202, R107, R58 ;  /* 0x0000006bca3a7225 */ /* 0x000fe200078e003a */
[----:B------:R-:W-:-:S02]  /*d7b80*/  IADD3.X R112, P1, PT, RZ, R113, RZ, P1, !PT ;  /* 0x00000071ff707210 */ /* 0x000fc40000f3e4ff */
        /* <DEDUP_REMOVED lines=12> */
[----:B------:R-:W-:Y:S01]  /*d7c50*/  IADD3.X RZ, P3, PT, R63, R113, RZ, P3, !PT ;  /* 0x000000713fff7210 */ /* 0x000fe20001f7e4ff */
[----:B------:R-:W-:Y:S01]  /*d7c60*/  IMAD.WIDE.U32 R62, R210, R11, R62 ;  /* 0x0000000bd23e7225 */ /* 0x000fe200078e003e */
[----:B------:R-:W-:-:S02]  /*d7c70*/  IADD3.X R136, P0, PT, R101, R137, RZ, P0, !PT ;  /* 0x0000008965887210 */ /* 0x000fc4000071e4ff */
[----:B------:R-:W-:Y:S01]  /*d7c80*/  IADD3.X R101, P5, PT, RZ, RZ, RZ, P5, !PT ;  /* 0x000000ffff657210 */ /* 0x000fe20002fbe4ff */
[----:B------:R-:W-:Y:S01]  /*d7c90*/  IMAD.IADD R11, R63, 0x1, R106 ;  /* 0x000000013f0b7824 */ /* 0x000fe200078e026a */
[----:B------:R-:W-:Y:S01]  /*d7ca0*/  IADD3.X R13, P1, PT, R112, R13, RZ, P1, !PT ;  /* 0x0000000d700d7210 */ /* 0x000fe20000f3e4ff */
[----:B------:R-:W-:Y:S01]  /*d7cb0*/  IMAD.IADD R113, R108, 0x1, R103 ;  /* 0x000000016c717824 */ /* 0x000fe200078e0267 */
[----:B------:R-:W-:Y:S01]  /*d7cc0*/  IADD3 RZ, P2, PT, R56, R182, RZ ;  /* 0x000000b638ff7210 */ /* 0x000fe20007f5e0ff */
[----:B------:R-:W-:Y:S01]  /*d7cd0*/  IMAD.IADD R103, R125, 0x1, R131 ;  /* 0x000000017d677824 */ /* 0x000fe200078e0283 */
[----:B------:R-:W-:Y:S01]  /*d7ce0*/  IADD3.X R62, P0, PT, R61, R62, RZ, P0, !PT ;  /* 0x0000003e3d3e7210 */ /* 0x000fe2000071e4ff */
[----:B------:R-:W-:Y:S01]  /*d7cf0*/  IMAD.IADD R89, R209, 0x1, R89 ;  /* 0x00000001d1597824 */ /* 0x000fe200078e0259 */
[----:B------:R-:W-:Y:S01]  /*d7d00*/  IADD3.X R101, P3, PT, R101, R98, RZ, P3, !PT ;  /* 0x0000006265657210 */ /* 0x000fe20001f7e4ff */
[----:B------:R-:W-:Y:S01]  /*d7d10*/  IMAD.WIDE.U32 R70, R206, R107, R70 ;  /* 0x0000006bce467225 */ /* 0x000fe200078e0046 */
[----:B------:R-:W-:-:S02]  /*d7d20*/  IADD3.X R61, P1, PT, RZ, RZ, RZ, P1, !PT ;  /* 0x000000ffff3d7210 */ /* 0x000fc40000f3e4ff */
[----:B------:R-:W-:Y:S01]  /*d7d30*/  IADD3.X RZ, P2, PT, R57, R183, RZ, P2, !PT ;  /* 0x000000b739ff7210 */ /* 0x000fe2000175e4ff */
[----:B------:R-:W-:Y:S01]  /*d7d40*/  IMAD.WIDE.U32 R56, R6, 0x6ca1493b, R56 ;  /* 0x6ca1493b06387825 */ /* 0x000fe200078e0038 */
[----:B------:R-:W-:Y:S02]  /*d7d50*/  IADD3.X R99, PT, PT, R99, RZ, RZ, P3, P5 ;  /* 0x000000ff63637210 */ /* 0x000fe40001fea4ff */
[----:B------:R-:W-:Y:S01]  /*d7d60*/  IADD3.X R63, P3, PT, R136, R11, RZ, P0, !PT ;  /* 0x0000000b883f7210 */ /* 0x000fe2000077e4ff */
[----:B------:R-:W-:Y:S01]  /*d7d70*/  IMAD.X R11, RZ, RZ, RZ, P1 ;  /* 0x000000ffff0b7224 */ /* 0x000fe200008e06ff */
[----:B------:R-:W-:Y:S01]  /*d7d80*/  IADD3.X R7, P2, PT, R119, R176, RZ, P2, !PT ;  /* 0x000000b077077210 */ /* 0x000fe2000175e4ff */
[----:B------:R-:W-:Y:S01]  /*d7d90*/  IMAD.IADD R184, R57, 0x1, R184 ;  /* 0x0000000139b87824 */ /* 0x000fe200078e02b8 */
[----:B------:R-:W-:Y:S01]  /*d7da0*/  IADD3 RZ, P1, PT, R62, R132, RZ ;  /* 0x000000843eff7210 */ /* 0x000fe20007f3e0ff */
[----:B------:R-:W-:Y:S01]  /*d7db0*/  IMAD.IADD R119, R159, 0x1, R75 ;  /* 0x000000019f777824 */ /* 0x000fe200078e024b */
[----:B------:R-:W-:Y:S01]  /*d7dc0*/  IADD3.X R56, P4, PT, R162, R56, RZ, P4, !PT ;  /* 0x00000038a2387210 */ /* 0x000fe2000279e4ff */
[----:B------:R-:W-:Y:S01]  /*d7dd0*/  IMAD.IADD R231, R71, 0x1, R231 ;  /* 0x0000000147e77824 */ /* 0x000fe200078e02e7 */
[----:B------:R-:W-:Y:S01]  /*d7de0*/  IADD3.X R75, P3, PT, RZ, RZ, RZ, P3, !PT ;  /* 0x000000ffff4b7210 */ /* 0x000fe20001f7e4ff */
[----:B------:R-:W-:Y:S01]  /*d7df0*/  IMAD R171, R211, R226, R170 ;  /* 0x000000e2d3ab7224 */ /* 0x000fe200078e02aa */
[----:B------:R-:W-:Y:S01]  /*d7e00*/  IADD3.X RZ, P1, PT, R63, R65, RZ, P1, !PT ;  /* 0x000000413fff7210 */ /* 0x000fe20000f3e4ff */
[----:B------:R-:W-:Y:S01]  /*d7e10*/  IMAD.WIDE.U32 R62, R208, R107, R62 ;  /* 0x0000006bd03e7225 */ /* 0x000fe200078e003e */
[----:B------:R-:W-:-:S02]  /*d7e20*/  IADD3.X R57, P4, PT, R163, R184, RZ, P4, !PT ;  /* 0x000000b8a3397210 */ /* 0x000fc4000279e4ff */
[----:B------:R-:W-:Y:S01]  /*d7e30*/  IADD3 RZ, P0, PT, R12, R74, RZ ;  /* 0x0000004a0cff7210 */ /* 0x000fe20007f1e0ff */
[----:B------:R-:W-:Y:S01]  /*d7e40*/  IMAD.X R87, RZ, RZ, RZ, P3 ;  /* 0x000000ffff577224 */ /* 0x000fe200018e06ff */
[----:B------:R-:W-:Y:S02]  /*d7e50*/  IADD3.X R10, P1, PT, R75, R114, RZ, P1, !PT ;  /* 0x000000724b0a7210 */ /* 0x000fe40000f3e4ff */
[----:B------:R-:W-:Y:S02]  /*d7e60*/  IADD3.X R65, P4, PT, RZ, RZ, RZ, P4, !PT ;  /* 0x000000ffff417210 */ /* 0x000fe4000279e4ff */
[----:B------:R-:W-:Y:S01]  /*d7e70*/  IADD3.X RZ, P5, PT, R13, R119, RZ, P0, !PT ;  /* 0x000000770dff7210 */ /* 0x000fe200007be4ff */
[----:B------:R-:W-:Y:S01]  /*d7e80*/  IMAD.WIDE.U32 R12, R64, 0x30000000, R12 ;  /* 0x30000000400c7825 */ /* 0x000fe200078e000c */
[----:B------:R-:W-:Y:S02]  /*d7e90*/  IADD3.X R114, P1, PT, R87, R115, RZ, P1, !PT ;  /* 0x0000007357727210 */ /* 0x000fe40000f3e4ff */
[----:B------:R-:W-:Y:S01]  /*d7ea0*/  IADD3 RZ, P3, PT, R56, R102, RZ ;  /* 0x0000006638ff7210 */ /* 0x000fe20007f7e0ff */
[----:B------:R-:W-:Y:S01]  /*d7eb0*/  IMAD.IADD R87, R124, 0x1, R111 ;  /* 0x000000017c577824 */ /* 0x000fe200078e026f */
[----:B------:R-:W-:Y:S01]  /*d7ec0*/  IADD3.X R75, PT, PT, RZ, RZ, RZ, P4, !PT ;  /* 0x000000ffff4b7210 */ /* 0x000fe200027fe4ff */
[----:B------:R-:W-:Y:S01]  /*d7ed0*/  IMAD.IADD R159, R13, 0x1, R159 ;  /* 0x000000010d9f7824 */ /* 0x000fe200078e029f */
[----:B------:R-:W-:-:S02]  /*d7ee0*/  IADD3.X R61, P4, PT, R61, R94, RZ, P5, !PT ;  /* 0x0000005e3d3d7210 */ /* 0x000fc40002f9e4ff */
[----:B------:R-:W-:Y:S02]  /*d7ef0*/  IADD3.X R10, P1, PT, R10, R101, RZ, P1, !PT ;  /* 0x000000650a0a7210 */ /* 0x000fe40000f3e4ff */
[----:B------:R-:W-:Y:S01]  /*d7f00*/  IADD3.X RZ, P3, PT, R57, R113, RZ, P3, !PT ;  /* 0x0000007139ff7210 */ /* 0x000fe20001f7e4ff */
[----:B------:R-:W-:Y:S01]  /*d7f10*/  IMAD.WIDE.U32 R56, R240, 0xf5138f, R56 ;  /* 0x00f5138ff0387825 */ /* 0x000fe200078e0038 */
[----:B------:R-:W-:Y:S02]  /*d7f20*/  IADD3.X R94, P4, PT, R11, R95, RZ, P4, !PT ;  /* 0x0000005f0b5e7210 */ /* 0x000fe4000279e4ff */
[----:B------:R-:W-:Y:S01]  /*d7f30*/  IADD3 RZ, P0, PT, R58, R130, RZ ;  /* 0x000000823aff7210 */ /* 0x000fe20007f1e0ff */
[----:B------:R-:W-:Y:S01]  /*d7f40*/  IMAD.IADD R13, R57, 0x1, R108 ;  /* 0x00000001390d7824 */ /* 0x000fe200078e026c */
[----:B------:R-:W-:Y:S02]  /*d7f50*/  IADD3 RZ, P5, PT, R10, R110, RZ ;  /* 0x0000006e0aff7210 */ /* 0x000fe40007fbe0ff */
[----:B------:R-:W-:-:S02]  /*d7f60*/  IADD3.X R11, P1, PT, R114, R99, RZ, P1, !PT ;  /* 0x00000063720b7210 */ /* 0x000fc40000f3e4ff */
[----:B------:R-:W-:Y:S02]  /*d7f70*/  IADD3.X R111, P3, PT, R65, R96, RZ, P3, !PT ;  /* 0x00000060416f7210 */ /* 0x000fe40001f7e4ff */
[----:B------:R-:W-:Y:S01]  /*d7f80*/  IADD3.X RZ, P0, PT, R59, R103, RZ, P0, !PT ;  /* 0x000000673bff7210 */ /* 0x000fe2000071e4ff */
[----:B------:R-:W-:Y:S01]  /*d7f90*/  IMAD.WIDE.U32 R58, R200, R226, R58 ;  /* 0x000000e2c83a7225 */ /* 0x000fe200078e003a */
[----:B------:R-:W-:Y:S02]  /*d7fa0*/  IADD3.X RZ, P5, PT, R11, R87, RZ, P5, !PT ;  /* 0x000000570bff7210 */ /* 0x000fe40002fbe4ff */
[----:B------:R-:W-:Y:S01]  /*d7fb0*/  IADD3.X R65, P1, PT, RZ, RZ, RZ, P1, !PT ;  /* 0x000000ffff417210 */ /* 0x000fe20000f3e4ff */
        /* <DEDUP_REMOVED lines=8> */
[----:B------:R-:W-:Y:S01]  /*d8040*/  IADD3.X R126, PT, PT, R127, RZ, RZ, P5, P1 ;  /* 0x000000ff7f7e7210 */ /* 0x000fe20002fe24ff */
[----:B------:R-:W-:Y:S01]  /*d8050*/  IMAD.WIDE.U32 R86, R56, 0x1, RZ ;  /* 0x0000000138567825 */ /* 0x000fe200078e00ff */
[----:B------:R-:W-:Y:S02]  /*d8060*/  IADD3.X R176, P2, PT, R139, R177, RZ, P2, !PT ;  /* 0x000000b18bb07210 */ /* 0x000fe4000175e4ff */
[----:B------:R-:W-:Y:S01]  /*d8070*/  IADD3.X R127, P4, PT, RZ, RZ, RZ, P4, !PT ;  /* 0x000000ffff7f7210 */ /* 0x000fe2000279e4ff */
[----:B------:R-:W-:Y:S01]  /*d8080*/  IMAD.WIDE.U32 R74, R125, 0x1, RZ ;  /* 0x000000017d4a7825 */ /* 0x000fe200078e00ff */
[----:B------:R-:W-:Y:S02]  /*d8090*/  IADD3.X R58, P2, PT, R7, R58, RZ, P2, !PT ;  /* 0x0000003a073a7210 */ /* 0x000fe4000175e4ff */
[----:B------:R-:W-:Y:S01]  /*d80a0*/  IADD3 RZ, P1, PT, R60, R92, RZ ;  /* 0x0000005c3cff7210 */ /* 0x000fe20007f3e0ff */
[----:B------:R-:W-:Y:S01]  /*d80b0*/  IMAD.X R7, RZ, RZ, RZ, P4 ;  /* 0x000000ffff077224 */ /* 0x000fe200020e06ff */
[----:B------:R-:W-:Y:S01]  /*d80c0*/  IADD3 RZ, P4, PT, R12, R86, RZ ;  /* 0x000000560cff7210 */ /* 0x000fe20007f9e0ff */
[----:B------:R-:W-:Y:S01]  /*d80d0*/  IMAD.WIDE.U32 R12, P5, R56, -0x7af74000, R74 ;  /* 0x8508c000380c7825 */ /* 0x000fe200078a004a */
[----:B------:R-:W-:-:S02]  /*d80e0*/  IADD3.X R59, P2, PT, R176, R59, RZ, P2, !PT ;  /* 0x0000003bb03b7210 */ /* 0x000fc4000175e4ff */
[----:B------:R-:W-:Y:S01]  /*d80f0*/  IADD3.X R57, P0, PT, RZ, R140, RZ, P0, !PT ;  /* 0x0000008cff397210 */ /* 0x000fe2000071e4ff */
[----:B------:R-:W-:Y:S01]  /*d8100*/  IMAD.X R97, RZ, RZ, RZ, P5 ;  /* 0x000000ffff617224 */ /* 0x000fe200028e06ff */
[----:B------:R-:W-:Y:S01]  /*d8110*/  IADD3 RZ, P5, PT, R87, R12, RZ ;  /* 0x0000000c57ff7210 */ /* 0x000fe20007fbe0ff */
[----:B------:R-:W-:Y:S01]  /*d8120*/  IMAD.WIDE.U32 R94, R125, 0x30000000, RZ ;  /* 0x300000007d5e7825 */ /* 0x000fe200078e00ff */
[----:B------:R-:W-:Y:S02]  /*d8130*/  IADD3.X R135, P2, PT, RZ, RZ, RZ, P2, !PT ;  /* 0x000000ffff877210 */ /* 0x000fe4000175e4ff */
[----:B------:R-:W-:Y:S01]  /*d8140*/  IADD3.X RZ, P1, PT, R61, R93, RZ, P1, !PT ;  /* 0x0000005d3dff7210 */ /* 0x000fe20000f3e4ff */
[----:B------:R-:W-:Y:S01]  /*d8150*/  IMAD.MOV.U32 R96, RZ, RZ, R13 ;  /* 0x000000ffff607224 */ /* 0x000fe200078e000d */
[----:B------:R-:W-:Y:S01]  /*d8160*/  IADD3.X R119, PT, PT, RZ, RZ, RZ, P2, !PT ;  /* 0x000000ffff777210 */ /* 0x000fe200017fe4ff */
[----:B------:R-:W-:Y:S01]  /*d8170*/  IMAD.WIDE.U32 R92, R204, R107, R66 ;  /* 0x0000006bcc5c7225 */ /* 0x000fe200078e0042 */
[----:B------:R-:W-:-:S02]  /*d8180*/  IADD3.X R140, P2, PT, RZ, R141, RZ, P0, !PT ;  /* 0x0000008dff8c7210 */ /* 0x000fc4000075e4ff */
[----:B------:R-:W-:Y:S01]  /*d8190*/  IADD3 RZ, P0, PT, R58, R192, RZ ;  /* 0x000000c03aff7210 */ /* 0x000fe20007f1e0ff */
[----:B------:R-:W-:Y:S01]  /*d81a0*/  IMAD.WIDE.U32.X R66, R125, -0x7af74000, R96, P5 ;  /* 0x8508c0007d427825 */ /* 0x000fe200028e0460 */
[----:B------:R-:W-:Y:S02]  /*d81b0*/  IADD3.X R92, P2, PT, R57, R92, RZ, P2, !PT ;  /* 0x0000005c395c7210 */ /* 0x000fe4000175e4ff */
[----:B------:R-:W-:Y:S01]  /*d81c0*/  IADD3.X R127, P1, PT, R127, R104, RZ, P1, !PT ;  /* 0x000000687f7f7210 */ /* 0x000fe20000f3e4ff */
[----:B------:R-:W-:-:S03]  /*d81d0*/  IMAD.WIDE.U32 R12, R56, 0x30000000, RZ ;  /* 0x30000000380c7825 */ /* 0x000fc600078e00ff */
[----:B------:R-:W-:Y:S01]  /*d81e0*/  IADD3.X R112, P1, PT, R7, R105, RZ, P1, !PT ;  /* 0x0000006907707210 */ /* 0x000fe20000f3e4ff */
[----:B------:R-:W-:-:S04]  /*d81f0*/  IMAD.WIDE.U32 R96, P5, R56, 0x170b5d44, R94 ;  /* 0x170b5d4438607825 */ /* 0x000fc800078a005e */
[----:B------:R-:W-:Y:S01]  /*d8200*/  IMAD.X R95, RZ, RZ, RZ, P5 ;  /* 0x000000ffff5f7224 */ /* 0x000fe200028e06ff */
[----:B------:R-:W-:Y:S01]  /*d8210*/  IADD3 RZ, P5, PT, R96, R13, RZ ;  /* 0x0000000d60ff7210 */ /* 0x000fe20007fbe0ff */
[----:B------:R-:W-:-:S04]  /*d8220*/  IMAD.WIDE.U32 R98, R125, -0x45f6b800, RZ ;  /* 0xba0948007d627825 */ /* 0x000fc800078e00ff */
[C---:B------:R-:W-:Y:S02]  /*d8230*/  IMAD R57, R56.reuse, 0x170b5d44, R94 ;  /* 0x170b5d4438397824 */ /* 0x040fe400078e025e */
[----:B------:R-:W-:Y:S02]  /*d8240*/  IMAD.MOV.U32 R94, RZ, RZ, R97 ;  /* 0x000000ffff5e7224 */ /* 0x000fe400078e0061 */
[----:B------:R-:W-:Y:S02]  /*d8250*/  IMAD.IADD R65, R109, 0x1, R193 ;  /* 0x000000016d417824 */ /* 0x000fe400078e02c1 */
[----:B------:R-:W-:Y:S02]  /*d8260*/  IMAD R86, R56, -0x7af74000, R74 ;  /* 0x8508c00038567824 */ /* 0x000fe400078e024a */
[----:B------:R-:W-:Y:S01]  /*d8270*/  IMAD.WIDE.U32.X R94, R125, 0x170b5d44, R94, P5 ;  /* 0x170b5d447d5e7825 */ /* 0x000fe200028e045e */
[----:B------:R-:W-:-:S03]  /*d8280*/  IADD3.X RZ, P0, PT, R59, R65, RZ, P0, !PT ;  /* 0x000000413bff7210 */ /* 0x000fc6000071e4ff */
[----:B------:R-:W-:Y:S01]  /*d8290*/  IMAD.WIDE.U32 R96, P5, R56, 0x1ef3622f, R98 ;  /* 0x1ef3622f38607825 */ /* 0x000fe200078a0062 */
[----:B------:R-:W-:-:S03]  /*d82a0*/  IADD3.X R135, P0, PT, R135, R242, RZ, P0, !PT ;  /* 0x000000f287877210 */ /* 0x000fc6000071e4ff */
[----:B------:R-:W-:Y:S01]  /*d82b0*/  IMAD.WIDE.U32 R74, R56, -0x45f6b800, RZ ;  /* 0xba094800384a7825 */ /* 0x000fe200078e00ff */
[----:B------:R-:W-:-:S03]  /*d82c0*/  IADD3.X R242, P0, PT, R119, R243, RZ, P0, !PT ;  /* 0x000000f377f27210 */ /* 0x000fc6000071e4ff */
[----:B------:R-:W-:Y:S01]  /*d82d0*/  IMAD.X R99, RZ, RZ, RZ, P5 ;  /* 0x000000ffff637224 */ /* 0x000fe200028e06ff */
[----:B------:R-:W-:Y:S01]  /*d82e0*/  IADD3 RZ, P5, PT, R96, R75, RZ ;  /* 0x0000004b60ff7210 */ /* 0x000fe20007fbe0ff */
[----:B------:R-:W-:Y:S02]  /*d82f0*/  IMAD R65, R56, 0x1ef3622f, R98 ;  /* 0x1ef3622f38417824 */ /* 0x000fe400078e0262 */
[----:B------:R-:W-:-:S04]  /*d8300*/  IMAD.WIDE.U32 R100, R125, 0xf5138f, RZ ;  /* 0x00f5138f7d647825 */ /* 0x000fc800078e00ff */
[----:B------:R-:W-:Y:S02]  /*d8310*/  IMAD.MOV.U32 R98, RZ, RZ, R97 ;  /* 0x000000ffff627224 */ /* 0x000fe400078e0061 */
[----:B------:R-:W-:-:S04]  /*d8320*/  IMAD.WIDE.U32 R58, R6, 0x17c510ea, R58 ;  /* 0x17c510ea063a7825 */ /* 0x000fc800078e003a */
[----:B------:R-:W-:Y:S01]  /*d8330*/  IMAD.WIDE.U32.X R98, R125, 0x1ef3622f, R98, P5 ;  /* 0x1ef3622f7d627825 */ /* 0x000fe200028e0462 */
[----:B------:R-:W-:-:S03]  /*d8340*/  IADD3.X R58, P3, PT, R111, R58, RZ, P3, !PT ;  /* 0x0000003a6f3a7210 */ /* 0x000fc60001f7e4ff */
[----:B------:R-:W-:Y:S02]  /*d8350*/  IMAD.IADD R227, R93, 0x1, R227 ;  /* 0x000000015de37824 */ /* 0x000fe400078e02e3 */
[----:B------:R-:W-:-:S03]  /*d8360*/  IMAD.WIDE.U32 R96, P5, R56, 0x1a22d9f3, R100 ;  /* 0x1a22d9f338607825 */ /* 0x000fc600078a0064 */
[----:B------:R-:W-:Y:S01]  /*d8370*/  IADD3.X R93, P2, PT, R140, R227, RZ, P2, !PT ;  /* 0x000000e38c5d7210 */ /* 0x000fe2000175e4ff */
[----:B------:R-:W-:-:S03]  /*d8380*/  IMAD.WIDE.U32 R6, R56, 0xf5138f, RZ ;  /* 0x00f5138f38067825 */ /* 0x000fc600078e00ff */
[----:B------:R-:W-:Y:S01]  /*d8390*/  IADD3.X R137, P2, PT, RZ, RZ, RZ, P2, !PT ;  /* 0x000000ffff897210 */ /* 0x000fe2000175e4ff */
[----:B------:R-:W-:Y:S02]  /*d83a0*/  IMAD.IADD R104, R87, 0x1, R86 ;  /* 0x0000000157687824 */ /* 0x000fe400078e0256 */
[----:B------:R-:W-:Y:S01]  /*d83b0*/  IMAD.X R103, RZ, RZ, RZ, P5 ;  /* 0x000000ffff677224 */ /* 0x000fe200028e06ff */
[----:B------:R-:W-:Y:S01]  /*d83c0*/  IADD3 RZ, P5, PT, R96, R7, RZ ;  /* 0x0000000760ff7210 */ /* 0x000fe20007fbe0ff */
[----:B------:R-:W-:Y:S01]  /*d83d0*/  IMAD.IADD R109, R59, 0x1, R109 ;  /* 0x000000013b6d7824 */ /* 0x000fe200078e026d */
[----:B------:R-:W-:Y:S01]  /*d83e0*/  IADD3.X R139, PT, PT, RZ, RZ, RZ, P2, !PT ;  /* 0x000000ffff8b7210 */ /* 0x000fe200017fe4ff */
[----:B------:R-:W-:Y:S01]  /*d83f0*/  IMAD.WIDE.U32 R86, R125, 0x6ca1493b, RZ ;  /* 0x6ca1493b7d567825 */ /* 0x000fe200078e00ff */
[----:B------:R-:W-:Y:S02]  /*d8400*/  IADD3 RZ, P2, PT, R92, R142, RZ ;  /* 0x0000008e5cff7210 */ /* 0x000fe40007f5e0ff */
[----:B------:R-:W-:Y:S01]  /*d8410*/  IADD3.X R59, P3, PT, R106, R109, RZ, P3, !PT ;  /* 0x0000006d6a3b7210 */ /* 0x000fe20001f7e4ff */
[----:B------:R-:W-:Y:S01]  /*d8420*/  IMAD.MOV.U32 R102, RZ, RZ, R97 ;  /* 0x000000ffff667224 */ /* 0x000fe200078e0061 */
[----:B------:R-:W-:Y:S01]  /*d8430*/  IADD3.X RZ, P4, PT, R159, R104, RZ, P4, !PT ;  /* 0x000000689fff7210 */ /* 0x000fe2000279e4ff */
[----:B------:R-:W-:Y:S01]  /*d8440*/  IMAD R113, R56, 0x1a22d9f3, R100 ;  /* 0x1a22d9f338717824 */ /* 0x000fe200078e0264 */
[----:B------:R-:W-:Y:S01]  /*d8450*/  IADD3.X R131, P3, PT, RZ, RZ, RZ, P3, !PT ;  /* 0x000000ffff837210 */ /* 0x000fe20001f7e4ff */
[----:B------:R-:W-:Y:S01]  /*d8460*/  IMAD.WIDE.U32 R100, R125, 0x17c510ea, RZ ;  /* 0x17c510ea7d647825 */ /* 0x000fe200078e00ff */
[----:B------:R-:W-:-:S03]  /*d8470*/  IADD3.X RZ, P2, PT, R93, R133, RZ, P2, !PT ;  /* 0x000000855dff7210 */ /* 0x000fc6000175e4ff */
[----:B------:R-:W-:Y:S02]  /*d8480*/  IMAD R115, R56, -0x39c4fa40, R86 ;  /* 0xc63b05c038737824 */ /* 0x000fe400078e0256 */
[----:B------:R-:W-:-:S04]  /*d8490*/  IMAD.WIDE.U32.X R96, R125, 0x1a22d9f3, R102, P5 ;  /* 0x1a22d9f37d607825 */ /* 0x000fc800028e0466 */
[----:B------:R-:W-:-:S04]  /*d84a0*/  IMAD.WIDE.U32 R86, P5, R56, -0x39c4fa40, R86 ;  /* 0xc63b05c038567825 */ /* 0x000fc800078a0056 */
[C---:B------:R-:W-:Y:S01]  /*d84b0*/  IMAD R119, R56.reuse, 0x1ae3a46, R100 ;  /* 0x01ae3a4638777824 */ /* 0x040fe200078e0264 */
[----:B------:R-:W-:Y:S01]  /*d84c0*/  MOV R108, R87 ;  /* 0x00000057006c7202 */ /* 0x000fe20000000f00 */
[----:B------:R-:W-:Y:S01]  /*d84d0*/  IMAD.X R109, RZ, RZ, RZ, P5 ;  /* 0x000000ffff6d7224 */ /* 0x000fe200028e06ff */
[----:B------:R-:W-:Y:S01]  /*d84e0*/  IADD3.X R87, P2, PT, R137, R146, RZ, P2, !PT ;  /* 0x0000009289577210 */ /* 0x000fe2000175e4ff */
[----:B------:R-:W-:-:S03]  /*d84f0*/  IMAD.WIDE.U32 R110, R56, 0x6ca1493b, RZ ;  /* 0x6ca1493b386e7825 */ /* 0x000fc600078e00ff */
[----:B------:R-:W-:Y:S01]  /*d8500*/  IADD3.X R146, P2, PT, R139, R147, RZ, P2, !PT ;  /* 0x000000938b927210 */ /* 0x000fe2000175e4ff */
[----:B------:R-:W-:-:S03]  /*d8510*/  IMAD.WIDE.U32 R100, P5, R56, 0x1ae3a46, R100 ;  /* 0x01ae3a4638647825 */ /* 0x000fc600078a0064 */
[----:B------:R-:W-:Y:S01]  /*d8520*/  IADD3.X R70, P2, PT, R87, R70, RZ, P2, !PT ;  /* 0x0000004657467210 */ /* 0x000fe2000175e4ff */
[----:B------:R-:W-:-:S03]  /*d8530*/  IMAD.WIDE.U32 R104, R56, 0x17c510ea, RZ ;  /* 0x17c510ea38687825 */ /* 0x000fc600078e00ff */
[----:B------:R-:W-:Y:S01]  /*d8540*/  IADD3.X R71, P2, PT, R146, R231, RZ, P2, !PT ;  /* 0x000000e792477210 */ /* 0x000fe2000175e4ff */
[----:B------:R-:W-:Y:S01]  /*d8550*/  IMAD.X R133, RZ, RZ, RZ, P3 ;  /* 0x000000ffff857224 */ /* 0x000fe200018e06ff */
[----:B------:R-:W-:Y:S01]  /*d8560*/  IADD3 RZ, P3, PT, R86, R111, RZ ;  /* 0x0000006f56ff7210 */ /* 0x000fe20007f7e0ff */
[----:B------:R-:W-:Y:S01]  /*d8570*/  IMAD.X R103, RZ, RZ, RZ, P5 ;  /* 0x000000ffff677224 */ /* 0x000fe200028e06ff */
[----:B------:R-:W-:Y:S01]  /*d8580*/  IADD3 RZ, P5, PT, R100, R105, RZ ;  /* 0x0000006964ff7210 */ /* 0x000fe20007fbe0ff */
[----:B------:R-:W-:Y:S02]  /*d8590*/  IMAD.MOV.U32 R102, RZ, RZ, R101 ;  /* 0x000000ffff667224 */ /* 0x000fe400078e0065 */
[----:B------:R-:W-:-:S04]  /*d85a0*/  IMAD.WIDE.U32 R92, R202, R226, R92 ;  /* 0x000000e2ca5c7225 */ /* 0x000fc800078e005c */
[----:B------:R-:W-:Y:S01]  /*d85b0*/  IMAD.WIDE.U32.X R108, R125, -0x39c4fa40, R108, P3 ;  /* 0xc63b05c07d6c7825 */ /* 0x000fe200018e046c */
[----:B------:R-:W-:Y:S02]  /*d85c0*/  IADD3 RZ, P3, PT, R58, R88, RZ ;  /* 0x000000583aff7210 */ /* 0x000fe40007f7e0ff */
[----:B------:R-:W-:Y:S01]  /*d85d0*/  IADD3.X R101, P0, PT, R135, R92, RZ, P0, !PT ;  /* 0x0000005c87657210 */ /* 0x000fe2000071e4ff */
[----:B------:R-:W-:Y:S01]  /*d85e0*/  IMAD.WIDE.U32.X R102, R125, 0x1ae3a46, R102, P5 ;  /* 0x01ae3a467d667825 */ /* 0x000fe200028e0466 */
[----:B------:R-:W-:Y:S02]  /*d85f0*/  IADD3.X RZ, P3, PT, R59, R89, RZ, P3, !PT ;  /* 0x000000593bff7210 */ /* 0x000fe40001f7e4ff */
[----:B------:R-:W-:Y:S01]  /*d8600*/  IADD3.X R89, P4, PT, RZ, R66, RZ, P4, !PT ;  /* 0x00000042ff597210 */ /* 0x000fe2000279e4ff */
[----:B------:R-:W-:Y:S01]  /*d8610*/  IMAD.IADD R125, R93, 0x1, R201 ;  /* 0x000000015d7d7824 */ /* 0x000fe200078e02c9 */
[----:B------:R-:W-:Y:S01]  /*d8620*/  IADD3.X R8, P3, PT, R131, R8, RZ, P3, !PT ;  /* 0x0000000883087210 */ /* 0x000fe20001f7e4ff */
[----:B------:R-:W-:Y:S01]  /*d8630*/  IMAD.WIDE.U32 R60, R64, -0x45f6b800, R60 ;  /* 0xba094800403c7825 */ /* 0x000fe200078e003c */
[----:B------:R-:W-:-:S02]  /*d8640*/  IADD3.X R66, P4, PT, RZ, R67, RZ, P4, !PT ;  /* 0x00000043ff427210 */ /* 0x000fc4000279e4ff */
        /* <DEDUP_REMOVED lines=9> */
[----:B------:R-:W-:Y:S01]  /*d86e0*/  IADD3.X R127, P2, PT, RZ, RZ, RZ, P2, !PT ;  /* 0x000000ffff7f7210 */ /* 0x000fe2000175e4ff */
[----:B------:R-:W-:Y:S01]  /*d86f0*/  IMAD.X R87, RZ, RZ, RZ, P0 ;  /* 0x000000ffff577224 */ /* 0x000fe200000e06ff */
[----:B------:R-:W-:Y:S01]  /*d8700*/  IADD3 RZ, P0, PT, R70, R148, RZ ;  /* 0x0000009446ff7210 */ /* 0x000fe20007f1e0ff */
[----:B------:R-:W-:Y:S01]  /*d8710*/  IMAD.IADD R135, R57, 0x1, R13 ;  /* 0x0000000139877824 */ /* 0x000fe200078e020d */
[----:B------:R-:W-:Y:S01]  /*d8720*/  IADD3.X R61, P4, PT, R66, R9, RZ, P4, !PT ;  /* 0x00000009423d7210 */ /* 0x000fe2000279e4ff */
[----:B------:R-:W-:Y:S01]  /*d8730*/  IMAD.IADD R131, R15, 0x1, R161 ;  /* 0x000000010f837824 */ /* 0x000fe200078e02a1 */
[----:B------:R-:W-:Y:S01]  /*d8740*/  IADD3.X R59, P1, PT, R112, R209, RZ, P1, !PT ;  /* 0x000000d1703b7210 */ /* 0x000fe20000f3e4ff */
[----:B------:R-:W-:Y:S01]  /*d8750*/  IMAD.WIDE.U32 R10, R210, R107, R10 ;  /* 0x0000006bd20a7225 */ /* 0x000fe200078e000a */
[----:B------:R-:W-:-:S02]  /*d8760*/  IADD3 R133, PT, PT, R165, R123, RZ ;  /* 0x0000007ba5857210 */ /* 0x000fc40007ffe0ff */
[----:B------:R-:W-:Y:S01]  /*d8770*/  IADD3.X RZ, P0, PT, R71, R67, RZ, P0, !PT ;  /* 0x0000004347ff7210 */ /* 0x000fe2000071e4ff */
[----:B------:R-:W-:Y:S01]  /*d8780*/  IMAD.X R123, RZ, RZ, RZ, P2 ;  /* 0x000000ffff7b7224 */ /* 0x000fe200010e06ff */
[----:B------:R-:W-:Y:S01]  /*d8790*/  IADD3 RZ, P2, PT, R58, R122, RZ ;  /* 0x0000007a3aff7210 */ /* 0x000fe20007f5e0ff */
[----:B------:R-:W-:Y:S01]  /*d87a0*/  IMAD.WIDE.U32 R70, R204, R226, R70 ;  /* 0x000000e2cc467225 */ /* 0x000fe200078e0046 */
[----:B------:R-:W-:Y:S02]  /*d87b0*/  IADD3.X R13, P4, PT, RZ, RZ, RZ, P4, !PT ;  /* 0x000000ffff0d7210 */ /* 0x000fe4000279e4ff */
[----:B------:R-:W-:Y:S01]  /*d87c0*/  IADD3.X R8, P3, PT, R8, R101, RZ, P3, !PT ;  /* 0x0000006508087210 */ /* 0x000fe20001f7e4ff */
        /* <DEDUP_REMOVED lines=14> */
[----:B------:R-:W-:Y:S01]  /*d88b0*/  IADD3 RZ, P1, PT, R60, R12, RZ ;  /* 0x0000000c3cff7210 */ /* 0x000fe20007f3e0ff */
[----:B------:R-:W-:Y:S01]  /*d88c0*/  IMAD.IADD R111, R115, 0x1, R111 ;  /* 0x00000001736f7824 */ /* 0x000fe200078e026f */
[----:B------:R-:W-:Y:S01]  /*d88d0*/  IADD3.X RZ, P4, PT, R9, R131, RZ, P4, !PT ;  /* 0x0000008309ff7210 */ /* 0x000fe2000279e4ff */
[----:B------:R-:W-:Y:S01]  /*d88e0*/  IMAD.WIDE.U32 R8, R240, 0x17c510ea, R8 ;  /* 0x17c510eaf0087825 */ /* 0x000fe200078e0008 */
[----:B------:R-:W-:Y:S02]  /*d88f0*/  IADD3.X R68, P2, PT, R93, R69, RZ, P2, !PT ;  /* 0x000000455d447210 */ /* 0x000fe4000175e4ff */
[----:B------:R-:W-:Y:S01]  /*d8900*/  IADD3.X RZ, P1, PT, R61, R135, RZ, P1, !PT ;  /* 0x000000873dff7210 */ /* 0x000fe20000f3e4ff */
[----:B------:R-:W-:Y:S01]  /*d8910*/  IMAD.WIDE.U32 R60, R56, 0x30000000, R60 ;  /* 0x30000000383c7825 */ /* 0x000fe200078e003c */
[----:B------:R-:W-:-:S02]  /*d8920*/  IADD3.X R89, P3, PT, RZ, RZ, RZ, P3, !PT ;  /* 0x000000ffff597210 */ /* 0x000fc40001f7e4ff */
[----:B------:R-:W-:Y:S01]  /*d8930*/  IADD3 R15, PT, PT, R9, R15, RZ ;  /* 0x0000000f090f7210 */ /* 0x000fe20007ffe0ff */
[----:B------:R-:W-:Y:S01]  /*d8940*/  IMAD.IADD R141, R207, 0x1, R155 ;  /* 0x00000001cf8d7824 */ /* 0x000fe200078e029b */
[----:B------:R-:W-:Y:S02]  /*d8950*/  IADD3.X R8, P2, PT, R63, R8, RZ, P2, !PT ;  /* 0x000000083f087210 */ /* 0x000fe4000175e4ff */
[----:B------:R-:W-:Y:S01]  /*d8960*/  IADD3.X R62, P0, PT, R101, R62, RZ, P0, !PT ;  /* 0x0000003e653e7210 */ /* 0x000fe2000071e4ff */
[----:B------:R-:W-:Y:S01]  /*d8970*/  IMAD.IADD R101, R61, 0x1, R57 ;  /* 0x000000013d657824 */ /* 0x000fe200078e0239 */
        /* <DEDUP_REMOVED lines=8> */
[----:B------:R-:W-:Y:S01]  /*d8a00*/  IMAD.IADD R123, R65, 0x1, R75 ;  /* 0x00000001417b7824 */ /* 0x000fe200078e024b */
[----:B------:R-:W-:-:S02]  /*d8a10*/  IADD3 RZ, P4, PT, R62, R150, RZ ;  /* 0x000000963eff7210 */ /* 0x000fc40007f9e0ff */
[----:B------:R-:W-:Y:S02]  /*d8a20*/  IADD3.X R89, P2, PT, RZ, RZ, RZ, P2, !PT ;  /* 0x000000ffff597210 */ /* 0x000fe4000175e4ff */
[----:B------:R-:W-:Y:S01]  /*d8a30*/  IADD3.X R116, P3, PT, R116, R117, RZ, P5, !PT ;  /* 0x0000007574747210 */ /* 0x000fe20002f7e4ff */
[----:B------:R-:W-:Y:S01]  /*d8a40*/  IMAD.IADD R117, R174, 0x1, R129 ;  /* 0x00000001ae757824 */ /* 0x000fe200078e0281 */
        /* <DEDUP_REMOVED lines=8> */
[----:B------:R-:W-:Y:S01]  /*d8ad0*/  IMAD.WIDE.U32 R66, R12, 0x1, RZ ;  /* 0x000000010c427825 */ /* 0x000fe200078e00ff */
[----:B------:R-:W-:-:S02]  /*d8ae0*/  IADD3.X R15, P2, PT, RZ, RZ, RZ, P2, !PT ;  /* 0x000000ffff0f7210 */ /* 0x000fc4000175e4ff */
[----:B------:R-:W-:Y:S01]  /*d8af0*/  IADD3.X R156, P4, PT, R95, R157, RZ, P4, !PT ;  /* 0x0000009d5f9c7210 */ /* 0x000fe2000279e4ff */
[----:B------:R-:W-:Y:S01]  /*d8b00*/  IMAD.IADD R127, R13, 0x1, R127 ;  /* 0x000000010d7f7824 */ /* 0x000fe200078e027f */
[----:B------:R-:W-:Y:S01]  /*d8b10*/  IADD3 R11, PT, PT, R11, R124, RZ ;  /* 0x0000007c0b0b7210 */ /* 0x000fe20007ffe0ff */
[----:B------:R-:W-:Y:S01]  /*d8b20*/  IMAD.X R57, RZ, RZ, RZ, P2 ;  /* 0x000000ffff397224 */ /* 0x000fe200010e06ff */
[----:B------:R-:W-:Y:S01]  /*d8b30*/  IADD3 RZ, P2, PT, R60, R66, RZ ;  /* 0x000000423cff7210 */ /* 0x000fe20007f5e0ff */
[----:B------:R-:W-:Y:S01]  /*d8b40*/  IMAD.WIDE.U32 R94, R127, -0x45f6b800, RZ ;  /* 0xba0948007f5e7825 */ /* 0x000fe200078e00ff */
[----:B------:R-:W-:Y:S02]  /*d8b50*/  IADD3.X R10, P4, PT, R61, R10, RZ, P4, !PT ;  /* 0x0000000a3d0a7210 */ /* 0x000fe4000279e4ff */
[----:B------:R-:W-:Y:S01]  /*d8b60*/  IADD3 RZ, P1, PT, R58, R74, RZ ;  /* 0x0000004a3aff7210 */ /* 0x000fe20007f3e0ff */
[----:B------:R-:W-:Y:S01]  /*d8b70*/  IMAD.WIDE.U32 R60, R127, 0x1, RZ ;  /* 0x000000017f3c7825 */ /* 0x000fe200078e00ff */
[----:B------:R-:W-:-:S02]  /*d8b80*/  IADD3.X R11, P4, PT, R156, R11, RZ, P4, !PT ;  /* 0x0000000b9c0b7210 */ /* 0x000fc4000279e4ff */
[----:B------:R-:W-:Y:S01]  /*d8b90*/  IADD3.X R13, P3, PT, R69, R86, RZ, P3, !PT ;  /* 0x00000056450d7210 */ /* 0x000fe20001f7e4ff */
[C-C-:B------:R-:W-:Y:S01]  /*d8ba0*/  IMAD R71, R12.reuse, -0x7af74000, R60.reuse ;  /* 0x8508c0000c477824 */ /* 0x140fe200078e023c */
[----:B------:R-:W-:Y:S01]  /*d8bb0*/  IADD3.X R137, P4, PT, RZ, RZ, RZ, P4, !PT ;  /* 0x000000ffff897210 */ /* 0x000fe2000279e4ff */
[----:B------:R-:W-:Y:S01]  /*d8bc0*/  IMAD.WIDE.U32 R74, P5, R12, -0x7af74000, R60 ;  /* 0x8508c0000c4a7825 */ /* 0x000fe200078a003c */
[----:B------:R-:W-:Y:S02]  /*d8bd0*/  IADD3 RZ, P0, PT, R8, R128, RZ ;  /* 0x0000008008ff7210 */ /* 0x000fe40007f1e0ff */
[----:B------:R-:W-:Y:S01]  /*d8be0*/  IADD3.X R86, P3, PT, R116, R87, RZ, P3, !PT ;  /* 0x0000005774567210 */ /* 0x000fe20001f7e4ff */
[----:B------:R-:W-:Y:S01]  /*d8bf0*/  IMAD.X R61, RZ, RZ, RZ, P5 ;  /* 0x000000ffff3d7224 */ /* 0x000fe200028e06ff */
[----:B------:R-:W-:Y:S01]  /*d8c00*/  IADD3 RZ, P5, PT, R67, R74, RZ ;  /* 0x0000004a43ff7210 */ /* 0x000fe20007fbe0ff */
[----:B------:R-:W-:Y:S01]  /*d8c10*/  IMAD.WIDE.U32 R68, R127, 0x30000000, RZ ;  /* 0x300000007f447825 */ /* 0x000fe200078e00ff */
[----:B------:R-:W-:-:S02]  /*d8c20*/  IADD3.X RZ, P0, PT, R9, R117, RZ, P0, !PT ;  /* 0x0000007509ff7210 */ /* 0x000fc4000071e4ff */
[----:B------:R-:W-:Y:S01]  /*d8c30*/  IADD3.X RZ, P1, PT, R59, R123, RZ, P1, !PT ;  /* 0x0000007b3bff7210 */ /* 0x000fe20000f3e4ff */
[----:B------:R-:W-:Y:S01]  /*d8c40*/  IMAD.MOV.U32 R60, RZ, RZ, R75 ;  /* 0x000000ffff3c7224 */ /* 0x000fe200078e004b */
[----:B------:R-:W-:Y:S01]  /*d8c50*/  IADD3.X R66, P0, PT, R89, R120, RZ, P0, !PT ;  /* 0x0000007859427210 */ /* 0x000fe2000071e4ff */
[----:B------:R-:W-:Y:S01]  /*d8c60*/  IMAD.X R139, RZ, RZ, RZ, P4 ;  /* 0x000000ffff8b7224 */ /* 0x000fe200020e06ff */
[----:B------:R-:W-:Y:S01]  /*d8c70*/  IADD3.X R87, P4, PT, R13, R70, RZ, P3, !PT ;  /* 0x000000460d577210 */ /* 0x000fe20001f9e4ff */
[----:B------:R-:W-:Y:S01]  /*d8c80*/  IMAD R125, R12, 0x170b5d44, R68 ;  /* 0x170b5d440c7d7824 */ /* 0x000fe200078e0244 */
[----:B------:R-:W-:Y:S01]  /*d8c90*/  IADD3.X R13, P1, PT, R15, R98, RZ, P1, !PT ;  /* 0x000000620f0d7210 */ /* 0x000fe20000f3e4ff */
[----:B------:R-:W-:Y:S01]  /*d8ca0*/  IMAD.WIDE.U32.X R60, R127, -0x7af74000, R60, P5 ;  /* 0x8508c0007f3c7825 */ /* 0x000fe200028e043c */
[----:B------:R-:W-:Y:S02]  /*d8cb0*/  IADD3.X R120, P0, PT, R93, R121, RZ, P0, !PT ;  /* 0x000000795d787210 */ /* 0x000fe4000071e4ff */
[----:B------:R-:W-:Y:S01]  /*d8cc0*/  IADD3.X R15, P1, PT, R57, R99, RZ, P1, !PT ;  /* 0x00000063390f7210 */ /* 0x000fe20000f3e4ff */
[----:B------:R-:W-:Y:S01]  /*d8cd0*/  IMAD.IADD R100, R67, 0x1, R71 ;  /* 0x0000000143647824 */ /* 0x000fe200078e0247 */
[----:B------:R-:W-:Y:S01]  /*d8ce0*/  IADD3.X R57, P4, PT, R86, R203, RZ, P4, !PT ;  /* 0x000000cb56397210 */ /* 0x000fe2000279e4ff */
[----:B------:R-:W-:Y:S01]  /*d8cf0*/  IMAD.WIDE.U32 R68, P5, R12, 0x170b5d44, R68 ;  /* 0x170b5d440c447825 */ /* 0x000fe200078a0044 */
[----:B------:R-:W-:-:S02]  /*d8d00*/  IADD3.X R66, P0, PT, R66, R87, RZ, P0, !PT ;  /* 0x0000005742427210 */ /* 0x000fc4000071e4ff */
[----:B------:R-:W-:Y:S01]  /*d8d10*/  IADD3.X RZ, P2, PT, R101, R100, RZ, P2, !PT ;  /* 0x0000006465ff7210 */ /* 0x000fe2000175e4ff */
[----:B------:R-:W-:Y:S01]  /*d8d20*/  IMAD.WIDE.U32 R70, R12, 0x30000000, RZ ;  /* 0x300000000c467825 */ /* 0x000fe200078e00ff */
[----:B------:R-:W-:-:S03]  /*d8d30*/  IADD3.X R67, P0, PT, R120, R57, RZ, P0, !PT ;  /* 0x0000003978437210 */ /* 0x000fc6000071e4ff */
[----:B------:R-:W-:Y:S01]  /*d8d40*/  IMAD.X R75, RZ, RZ, RZ, P5 ;  /* 0x000000ffff4b7224 */ /* 0x000fe200028e06ff */
[----:B------:R-:W-:Y:S01]  /*d8d50*/  IADD3 RZ, P5, PT, R68, R71, RZ ;  /* 0x0000004744ff7210 */ /* 0x000fe20007fbe0ff */
[----:B------:R-:W-:Y:S01]  /*d8d60*/  IMAD.MOV.U32 R74, RZ, RZ, R69 ;  /* 0x000000ffff4a7224 */ /* 0x000fe200078e0045 */
[----:B------:R-:W-:Y:S01]  /*d8d70*/  IADD3.X R133, P0, PT, RZ, RZ, RZ, P0, !PT ;  /* 0x000000ffff857210 */ /* 0x000fe2000071e4ff */
[----:B------:R-:W-:-:S04]  /*d8d80*/  IMAD.WIDE.U32 R98, R127, 0xf5138f, RZ ;  /* 0x00f5138f7f627825 */ /* 0x000fc800078e00ff */
[----:B------:R-:W-:Y:S02]  /*d8d90*/  IMAD R123, R12, 0x1ef3622f, R94 ;  /* 0x1ef3622f0c7b7824 */ /* 0x000fe400078e025e */
[----:B------:R-:W-:-:S04]  /*d8da0*/  IMAD.WIDE.U32.X R68, R127, 0x170b5d44, R74, P5 ;  /* 0x170b5d447f447825 */ /* 0x000fc800028e044a */
[----:B------:R-:W-:-:S04]  /*d8db0*/  IMAD.WIDE.U32 R94, P5, R12, 0x1ef3622f, R94 ;  /* 0x1ef3622f0c5e7825 */ /* 0x000fc800078a005e */
[----:B------:R-:W-:-:S04]  /*d8dc0*/  IMAD.WIDE.U32 R74, R64, 0x6ca1493b, R8 ;  /* 0x6ca1493b404a7825 */ /* 0x000fc800078e0008 */
[C---:B------:R-:W-:Y:S01]  /*d8dd0*/  IMAD R57, R12.reuse, 0x1a22d9f3, R98 ;  /* 0x1a22d9f30c397824 */ /* 0x040fe200078e0262 */
[----:B------:R-:W-:Y:S01]  /*d8de0*/  IADD3 R174, PT, PT, R75, R174, RZ ;  /* 0x000000ae4bae7210 */ /* 0x000fe20007ffe0ff */
[----:B------:R-:W-:Y:S01]  /*d8df0*/  IMAD.X R89, RZ, RZ, RZ, P5 ;  /* 0x000000ffff597224 */ /* 0x000fe200028e06ff */
[----:B------:R-:W-:Y:S01]  /*d8e00*/  IADD3.X R74, P1, PT, R13, R74, RZ, P1, !PT ;  /* 0x0000004a0d4a7210 */ /* 0x000fe20000f3e4ff */
[----:B------:R-:W-:-:S03]  /*d8e10*/  IMAD.WIDE.U32 R8, R12, -0x45f6b800, RZ ;  /* 0xba0948000c087825 */ /* 0x000fc600078e00ff */
[----:B------:R-:W-:Y:S01]  /*d8e20*/  IADD3.X R75, P1, PT, R15, R174, RZ, P1, !PT ;  /* 0x000000ae0f4b7210 */ /* 0x000fe20000f3e4ff */
[----:B------:R-:W-:-:S03]  /*d8e30*/  IMAD.WIDE.U32 R98, P5, R12, 0x1a22d9f3, R98 ;  /* 0x1a22d9f30c627825 */ /* 0x000fc600078a0062 */
[----:B------:R-:W-:Y:S01]  /*d8e40*/  IADD3.X R129, P1, PT, RZ, RZ, RZ, P1, !PT ;  /* 0x000000ffff817210 */ /* 0x000fe20000f3e4ff */
[----:B------:R-:W-:Y:S01]  /*d8e50*/  IMAD.X R93, RZ, RZ, RZ, P5 ;  /* 0x000000ffff5d7224 */ /* 0x000fe200028e06ff */
[----:B------:R-:W-:Y:S01]  /*d8e60*/  IADD3 RZ, P5, PT, R94, R9, RZ ;  /* 0x000000095eff7210 */ /* 0x000fe20007fbe0ff */
[----:B------:R-:W-:-:S04]  /*d8e70*/  IMAD.WIDE.U32 R86, R12, 0xf5138f, RZ ;  /* 0x00f5138f0c567825 */ /* 0x000fc800078e00ff */
[----:B------:R-:W-:Y:S02]  /*d8e80*/  IMAD.MOV.U32 R88, RZ, RZ, R95 ;  /* 0x000000ffff587224 */ /* 0x000fe400078e005f */
[----:B------:R-:W-:-:S04]  /*d8e90*/  IMAD.WIDE.U32 R94, R127, 0x6ca1493b, RZ ;  /* 0x6ca1493b7f5e7825 */ /* 0x000fc800078e00ff */
[----:B------:R-:W-:Y:S01]  /*d8ea0*/  IMAD.X R135, RZ, RZ, RZ, P0 ;  /* 0x000000ffff877224 */ /* 0x000fe200000e06ff */
[----:B------:R-:W-:Y:S01]  /*d8eb0*/  IADD3 RZ, P0, PT, R98, R87, RZ ;  /* 0x0000005762ff7210 */ /* 0x000fe20007f1e0ff */
[----:B------:R-:W-:Y:S02]  /*d8ec0*/  IMAD.MOV.U32 R92, RZ, RZ, R99 ;  /* 0x000000ffff5c7224 */ /* 0x000fe400078e0063 */
[----:B------:R-:W-:-:S04]  /*d8ed0*/  IMAD.WIDE.U32 R98, R127, 0x17c510ea, RZ ;  /* 0x17c510ea7f627825 */ /* 0x000fc800078e00ff */
[----:B------:R-:W-:Y:S02]  /*d8ee0*/  IMAD R13, R12, -0x39c4fa40, R94 ;  /* 0xc63b05c00c0d7824 */ /* 0x000fe400078e025e */
[----:B------:R-:W-:-:S04]  /*d8ef0*/  IMAD.WIDE.U32.X R88, R127, 0x1ef3622f, R88, P5 ;  /* 0x1ef3622f7f587825 */ /* 0x000fc800028e0458 */
[----:B------:R-:W-:-:S04]  /*d8f00*/  IMAD.WIDE.U32 R94, P5, R12, -0x39c4fa40, R94 ;  /* 0xc63b05c00c5e7825 */ /* 0x000fc800078a005e */
[----:B------:R-:W-:Y:S01]  /*d8f10*/  IMAD.X R107, RZ, RZ, RZ, P5 ;  /* 0x000000ffff6b7224 */ /* 0x000fe200028e06ff */
[----:B------:R-:W-:Y:S01]  /*d8f20*/  MOV R106, R95 ;  /* 0x0000005f006a7202 */ /* 0x000fe20000000f00 */
[C-C-:B------:R-:W-:Y:S02]  /*d8f30*/  IMAD R15, R12.reuse, 0x1ae3a46, R98.reuse ;  /* 0x01ae3a460c0f7824 */ /* 0x140fe400078e0262 */
[----:B------:R-:W-:-:S04]  /*d8f40*/  IMAD.WIDE.U32 R120, P5, R12, 0x1ae3a46, R98 ;  /* 0x01ae3a460c787825 */ /* 0x000fc800078a0062 */
[----:B------:R-:W-:-:S04]  /*d8f50*/  IMAD.WIDE.U32 R98, R12, 0x6ca1493b, RZ ;  /* 0x6ca1493b0c627825 */ /* 0x000fc800078e00ff */
[----:B------:R-:W-:-:S04]  /*d8f60*/  IMAD.WIDE.U32 R100, R12, 0x17c510ea, RZ ;  /* 0x17c510ea0c647825 */ /* 0x000fc800078e00ff */
[----:B------:R-:W-:Y:S01]  /*d8f70*/  IMAD.X R131, RZ, RZ, RZ, P1 ;  /* 0x000000ffff837224 */ /* 0x000fe200008e06ff */
[----:B------:R-:W-:Y:S01]  /*d8f80*/  IADD3 RZ, P1, PT, R94, R99, RZ ;  /* 0x000000635eff7210 */ /* 0x000fe20007f3e0ff */
[----:B------:R-:W-:Y:S01]  /*d8f90*/  IMAD.X R117, RZ, RZ, RZ, P5 ;  /* 0x000000ffff757224 */ /* 0x000fe200028e06ff */
[----:B------:R-:W-:Y:S01]  /*d8fa0*/  IADD3 RZ, P5, PT, R120, R101, RZ ;  /* 0x0000006578ff7210 */ /* 0x000fe20007fbe0ff */
[----:B------:R-:W-:Y:S02]  /*d8fb0*/  IMAD.MOV.U32 R116, RZ, RZ, R121 ;  /* 0x000000ffff747224 */ /* 0x000fe400078e0079 */
[----:B------:R-:W-:Y:S01]  /*d8fc0*/  IMAD.WIDE.U32.X R94, R127, -0x39c4fa40, R106, P1 ;  /* 0xc63b05c07f5e7825 */ /* 0x000fe200008e046a */
[----:B------:R-:W-:-:S03]  /*d8fd0*/  IADD3 RZ, P1, PT, R66, R144, RZ ;  /* 0x0000009042ff7210 */ /* 0x000fc60007f3e0ff */
[----:B------:R-:W-:Y:S01]  /*d8fe0*/  IMAD.WIDE.U32.X R106, R127, 0x1ae3a46, R116, P5 ;  /* 0x01ae3a467f6a7825 */ /* 0x000fe200028e0474 */
[----:B------:R-:W-:Y:S02]  /*d8ff0*/  IADD3 RZ, P5, PT, R74, R6, RZ ;  /* 0x000000064aff7210 */ /* 0x000fe40007fbe0ff */
[----:B------:R-:W-:Y:S01]  /*d9000*/  IADD3.X R117, P2, PT, RZ, R60, RZ, P2, !PT ;  /* 0x0000003cff757210 */ /* 0x000fe2000175e4ff */
[----:B------:R-:W-:Y:S01]  /*d9010*/  IMAD.IADD R121, R175, 0x1, R145 ;  /* 0x00000001af797824 */ /* 0x000fe200078e0291 */
[----:B------:R-:W-:Y:S01]  /*d9020*/  IADD3.X RZ, P5, PT, R75, R7, RZ, P5, !PT ;  /* 0x000000074bff7210 */ /* 0x000fe20002fbe4ff */
[----:B------:R-:W-:Y:S01]  /*d9030*/  IMAD.WIDE.U32 R6, R56, -0x45f6b800, R58 ;  /* 0xba09480038067825 */ /* 0x000fe200078e003a */
[----:B------:R-:W-:Y:S02]  /*d9040*/  IADD3.X R60, P2, PT, RZ, R61, RZ, P2, !PT ;  /* 0x0000003dff3c7210 */ /* 0x000fe4000175e4ff */
        /* <DEDUP_REMOVED lines=8> */
[----:B------:R-:W-:Y:S01]  /*d90d0*/  IMAD.WIDE.U32 R62, R206, R226, R62 ;  /* 0x000000e2ce3e7225 */ /* 0x000fe200078e003e */
[----:B------:R-:W-:Y:S02]  /*d90e0*/  IADD3.X R97, P3, PT, RZ, RZ, RZ, P3, !PT ;  /* 0x000000ffff617210 */ /* 0x000fe40001f7e4ff */
[----:B------:R-:W-:Y:S01]  /*d90f0*/  IADD3.X R7, P2, PT, R60, R65, RZ, P2, !PT ;  /* 0x000000413c077210 */ /* 0x000fe2000175e4ff */
[----:B------:R-:W-:Y:S01]  /*d9100*/  IMAD.WIDE.U32.X R92, R127, 0x1a22d9f3, R92, P0 ;  /* 0x1a22d9f37f5c7825 */ /* 0x000fe200000e045c */
[----:B------:R-:W-:Y:S02]  /*d9110*/  IADD3.X R90, P1, PT, R135, R91, RZ, P1, !PT ;  /* 0x0000005b875a7210 */ /* 0x000fe40000f3e4ff */
[----:B------:R-:W-:Y:S01]  /*d9120*/  IADD3.X R97, P4, PT, RZ, R97, RZ, P4, !PT ;  /* 0x00000061ff617210 */ /* 0x000fe2000279e4ff */
[----:B------:R-:W-:Y:S01]  /*d9130*/  IMAD.IADD R91, R125, 0x1, R71 ;  /* 0x000000017d5b7824 */ /* 0x000fe200078e0247 */
[----:B------:R-:W-:-:S02]  /*d9140*/  IADD3.X R66, P5, PT, R121, R66, RZ, P5, !PT ;  /* 0x0000004279427210 */ /* 0x000fc40002fbe4ff */
[----:B------:R-:W-:Y:S02]  /*d9150*/  IADD3.X R61, P2, PT, RZ, RZ, RZ, P2, !PT ;  /* 0x000000ffff3d7210 */ /* 0x000fe4000175e4ff */
[----:B------:R-:W-:Y:S02]  /*d9160*/  IADD3.X R59, PT, PT, RZ, RZ, RZ, P4, P3 ;  /* 0x000000ffff3b7210 */ /* 0x000fe400027e64ff */
[----:B------:R-:W-:Y:S01]  /*d9170*/  IADD3.X R97, P1, PT, R64, R97, RZ, P1, !PT ;  /* 0x0000006140617210 */ /* 0x000fe20000f3e4ff */
[----:B------:R-:W-:Y:S01]  /*d9180*/  IMAD.X R65, RZ, RZ, RZ, P2 ;  /* 0x000000ffff417224 */ /* 0x000fe200010e06ff */
[----:B------:R-:W-:Y:S02]  /*d9190*/  IADD3.X R67, P4, PT, R96, R175, RZ, P5, !PT ;  /* 0x000000af60437210 */ /* 0x000fe40002f9e4ff */
[----:B------:R-:W-:Y:S02]  /*d91a0*/  IADD3 RZ, P3, PT, R6, R70, RZ ;  /* 0x0000004606ff7210 */ /* 0x000fe40007f7e0ff */
[----:B------:R-:W-:-:S02]  /*d91b0*/  IADD3 RZ, P2, PT, R66, R110, RZ ;  /* 0x0000006e42ff7210 */ /* 0x000fc40007f5e0ff */
[----:B------:R-:W-:Y:S01]  /*d91c0*/  IADD3.X R60, P1, PT, R90, R59, RZ, P1, !PT ;  /* 0x0000003b5a3c7210 */ /* 0x000fe20000f3e4ff */
[----:B------:R-:W-:Y:S01]  /*d91d0*/  IMAD.WIDE.U32 R58, R56, 0xf5138f, R74 ;  /* 0x00f5138f383a7825 */ /* 0x000fe200078e004a */
[----:B------:R-:W-:Y:S02]  /*d91e0*/  IADD3.X R71, P4, PT, RZ, RZ, RZ, P4, !PT ;  /* 0x000000ffff477210 */ /* 0x000fe4000279e4ff */
[----:B------:R-:W-:Y:S01]  /*d91f0*/  IADD3.X RZ, P3, PT, R7, R91, RZ, P3, !PT ;  /* 0x0000005b07ff7210 */ /* 0x000fe20001f7e4ff */
[----:B------:R-:W-:Y:S01]  /*d9200*/  IMAD.IADD R113, R59, 0x1, R113 ;  /* 0x000000013b717824 */ /* 0x000fe200078e0271 */
[----:B------:R-:W-:Y:S01]  /*d9210*/  IADD3 R205, PT, PT, R63, R205, RZ ;  /* 0x000000cd3fcd7210 */ /* 0x000fe20007ffe0ff */
[----:B------:R-:W-:Y:S01]  /*d9220*/  IMAD.X R91, RZ, RZ, RZ, P4 ;  /* 0x000000ffff5b7224 */ /* 0x000fe200020e06ff */
[----:B------:R-:W-:Y:S01]  /*d9230*/  IADD3.X R97, P5, PT, R97, R62, RZ, P1, !PT ;  /* 0x0000003e61617210 */ /* 0x000fe20000fbe4ff */
[----:B------:R-:W-:Y:S01]  /*d9240*/  IMAD.WIDE.U32 R62, R12, 0x30000000, R6 ;  /* 0x300000000c3e7825 */ /* 0x000fe200078e0006 */
[----:B------:R-:W-:-:S02]  /*d9250*/  IADD3.X RZ, P2, PT, R67, R111, RZ, P2, !PT ;  /* 0x0000006f43ff7210 */ /* 0x000fc4000175e4ff */
[----:B------:R-:W-:Y:S01]  /*d9260*/  IADD3.X R61, P3, PT, R61, R68, RZ, P3, !PT ;  /* 0x000000443d3d7210 */ /* 0x000fe20001f7e4ff */
[----:B------:R-:W-:Y:S01]  /*d9270*/  IMAD.IADD R125, R63, 0x1, R125 ;  /* 0x000000013f7d7824 */ /* 0x000fe200078e027d */
        /* <DEDUP_REMOVED lines=11> */
[----:B------:R-:W-:-:S02]  /*d9330*/  IADD3.X R91, P5, PT, RZ, R91, RZ, P5, !PT ;  /* 0x0000005bff5b7210 */ /* 0x000fc40002fbe4ff */
[----:B------:R-:W-:Y:S01]  /*d9340*/  IADD3 RZ, P1, PT, R58, R8, RZ ;  /* 0x000000083aff7210 */ /* 0x000fe20007f3e0ff */
[----:B------:R-:W-:Y:S01]  /*d9350*/  IMAD.IADD R75, R119, 0x1, R105 ;  /* 0x00000001774b7824 */ /* 0x000fe200078e0269 */
[----:B------:R-:W-:Y:S01]  /*d9360*/  IADD3.X R59, P4, PT, R68, R113, RZ, P4, !PT ;  /* 0x00000071443b7210 */ /* 0x000fe2000279e4ff */
[----:B------:R-:W-:Y:S01]  /*d9370*/  IMAD.WIDE.U32 R66, R56, 0x6ca1493b, R66 ;  /* 0x6ca1493b38427825 */ /* 0x000fe200078e0042 */
[----:B------:R-:W-:Y:S02]  /*d9380*/  IADD3.X R8, P2, PT, R64, R97, RZ, P2, !PT ;  /* 0x0000006140087210 */ /* 0x000fe4000175e4ff */
[----:B------:R-:W-:Y:S01]  /*d9390*/  IADD3.X R97, PT, PT, RZ, RZ, RZ, P5, P3 ;  /* 0x000000ffff617210 */ /* 0x000fe20002fe64ff */
[----:B------:R-:W-:Y:S01]  /*d93a0*/  IMAD.IADD R115, R67, 0x1, R115 ;  /* 0x0000000143737824 */ /* 0x000fe200078e0273 */
[----:B------:R-:W-:Y:S01]  /*d93b0*/  IADD3 RZ, P3, PT, R62, R60, RZ ;  /* 0x0000003c3eff7210 */ /* 0x000fe20007f7e0ff */
[----:B------:R-:W-:Y:S01]  /*d93c0*/  IMAD.WIDE.U32 R62, R7, 0x1, RZ ;  /* 0x00000001073e7825 */ /* 0x000fe200078e00ff */
[----:B------:R-:W-:-:S02]  /*d93d0*/  IADD3.X R69, P5, PT, RZ, RZ, RZ, P4, !PT ;  /* 0x000000ffff457210 */ /* 0x000fc400027be4ff */
[----:B------:R-:W-:Y:S01]  /*d93e0*/  IADD3.X R9, P4, PT, R108, R65, RZ, P2, !PT ;  /* 0x000000416c097210 */ /* 0x000fe2000179e4ff */
[--C-:B------:R-:W-:Y:S01]  /*d93f0*/  IMAD R60, R6, -0x7af74000, R62.reuse ;  /* 0x8508c000063c7824 */ /* 0x100fe200078e023e */
[----:B------:R-:W-:Y:S01]  /*d9400*/  IADD3.X RZ, P1, PT, R59, R71, RZ, P1, !PT ;  /* 0x000000473bff7210 */ /* 0x000fe20000f3e4ff */
[----:B------:R-:W-:Y:S01]  /*d9410*/  IMAD.X R65, RZ, RZ, RZ, P5 ;  /* 0x000000ffff417224 */ /* 0x000fe200028e06ff */
[----:B------:R-:W-:Y:S01]  /*d9420*/  IADD3 RZ, P2, PT, R8, R104, RZ ;  /* 0x0000006808ff7210 */ /* 0x000fe20007f5e0ff */
[----:B------:R-:W-:Y:S01]  /*d9430*/  IMAD.WIDE.U32 R62, P5, R6, -0x7af74000, R62 ;  /* 0x8508c000063e7825 */ /* 0x000fe200078a003e */
[----:B------:R-:W-:Y:S02]  /*d9440*/  IADD3.X R71, P4, PT, RZ, RZ, RZ, P4, !PT ;  /* 0x000000ffff477210 */ /* 0x000fe4000279e4ff */
[----:B------:R-:W-:Y:S02]  /*d9450*/  IADD3.X R69, P1, PT, R69, R88, RZ, P1, !PT ;  /* 0x0000005845457210 */ /* 0x000fe40000f3e4ff */
[----:B------:R-:W-:Y:S01]  /*d9460*/  IADD3.X RZ, P2, PT, R9, R75, RZ, P2, !PT ;  /* 0x0000004b09ff7210 */ /* 0x000fe2000175e4ff */
[----:B------:R-:W-:Y:S01]  /*d9470*/  IMAD.X R75, RZ, RZ, RZ, P4 ;  /* 0x000000ffff4b7224 */ /* 0x000fe200020e06ff */
[----:B------:R-:W-:-:S02]  /*d9480*/  IADD3 R64, PT, PT, R61, R60, RZ ;  /* 0x0000003c3d407210 */ /* 0x000fc40007ffe0ff */
        /* <DEDUP_REMOVED lines=13> */
[----:B------:R-:W-:Y:S02]  /*d9560*/  IADD3.X R102, P2, PT, R75, R103, RZ, P2, !PT ;  /* 0x000000674b667210 */ /* 0x000fe4000175e4ff */
[----:B------:R-:W-:Y:S01]  /*d9570*/  IADD3.X R75, P3, PT, RZ, R64, RZ, P3, !PT ;  /* 0x00000040ff4b7210 */ /* 0x000fe20001f7e4ff */
[----:B------:R-:W-:Y:S01]  /*d9580*/  IMAD.WIDE.U32 R62, R56, 0x17c510ea, R8 ;  /* 0x17c510ea383e7825 */ /* 0x000fe200078e0008 */
[----:B------:R-:W-:Y:S02]  /*d9590*/  IADD3.X R87, P4, PT, RZ, RZ, RZ, P4, !PT ;  /* 0x000000ffff577210 */ /* 0x000fe4000279e4ff */
[----:B------:R-:W-:Y:S01]  /*d95a0*/  IADD3.X RZ, P1, PT, R61, R69, RZ, P1, !PT ;  /* 0x000000453dff7210 */ /* 0x000fe20000f3e4ff */
[----:B------:R-:W-:Y:S01]  /*d95b0*/  IMAD.WIDE.U32 R8, R12, -0x45f6b800, R58 ;  /* 0xba0948000c087825 */ /* 0x000fe200078e003a */
[----:B------:R-:W-:-:S02]  /*d95c0*/  IADD3.X R65, P3, PT, RZ, R65, RZ, P3, !PT ;  /* 0x00000041ff417210 */ /* 0x000fc40001f7e4ff */
[----:B------:R-:W-:Y:S01]  /*d95d0*/  IADD3.X R87, P1, PT, R87, R92, RZ, P1, !PT ;  /* 0x0000005c57577210 */ /* 0x000fe20000f3e4ff */
[--C-:B------:R-:W-:Y:S01]  /*d95e0*/  IMAD R64, R6, 0x170b5d44, R66.reuse ;  /* 0x170b5d4406407824 */ /* 0x100fe200078e0242 */
[----:B------:R-:W-:Y:S01]  /*d95f0*/  IADD3 RZ, P0, PT, R10, R154, RZ ;  /* 0x0000009a0aff7210 */ /* 0x000fe20007f1e0ff */
[----:B------:R-:W-:-:S03]  /*d9600*/  IMAD.WIDE.U32 R70, P5, R6, 0x170b5d44, R66 ;  /* 0x170b5d4406467825 */ /* 0x000fc600078a0042 */
[----:B------:R-:W-:Y:S01]  /*d9610*/  IADD3.X RZ, P0, PT, R11, R141, RZ, P0, !PT ;  /* 0x0000008d0bff7210 */ /* 0x000fe2000071e4ff */
[----:B------:R-:W-:-:S03]  /*d9620*/  IMAD.WIDE.U32 R66, R6, 0x30000000, RZ ;  /* 0x3000000006427825 */ /* 0x000fc600078e00ff */
[----:B------:R-:W-:Y:S01]  /*d9630*/  IADD3.X R127, P0, PT, R137, R172, RZ, P0, !PT ;  /* 0x000000ac897f7210 */ /* 0x000fe2000071e4ff */
        /* <DEDUP_REMOVED lines=8> */
[----:B------:R-:W-:Y:S01]  /*d96c0*/  IMAD.WIDE.U32 R58, R7, -0x45f6b800, RZ ;  /* 0xba094800073a7825 */ /* 0x000fe200078e00ff */
[----:B------:R-:W-:-:S02]  /*d96d0*/  IADD3 R67, PT, PT, R64, R67, RZ ;  /* 0x0000004340437210 */ /* 0x000fc40007ffe0ff */
[----:B------:R-:W-:Y:S01]  /*d96e0*/  IADD3 RZ, P3, PT, R8, R66, RZ ;  /* 0x0000004208ff7210 */ /* 0x000fe20007f7e0ff */
[----:B------:R-:W-:Y:S01]  /*d96f0*/  IMAD.WIDE.U32.X R68, R7, 0x170b5d44, R68, P5 ;  /* 0x170b5d4407447825 */ /* 0x000fe200028e0444 */
[----:B------:R-:W-:Y:S02]  /*d9700*/  IADD3.X R9, P4, PT, R65, R56, RZ, P4, !PT ;  /* 0x0000003841097210 */ /* 0x000fe4000279e4ff */
[----:B------:R-:W-:Y:S01]  /*d9710*/  IADD3.X R14, P0, PT, R127, R14, RZ, P0, !PT ;  /* 0x0000000e7f0e7210 */ /* 0x000fe2000071e4ff */
[C-C-:B------:R-:W-:Y:S01]  /*d9720*/  IMAD R65, R6.reuse, 0x1ef3622f, R58.reuse ;  /* 0x1ef3622f06417824 */ /* 0x140fe200078e023a */
[----:B------:R-:W-:Y:S01]  /*d9730*/  IADD3.X RZ, P3, PT, R9, R67, RZ, P3, !PT ;  /* 0x0000004309ff7210 */ /* 0x000fe20001f7e4ff */
[----:B------:R-:W-:Y:S01]  /*d9740*/  IMAD.WIDE.U32 R70, P5, R6, 0x1ef3622f, R58 ;  /* 0x1ef3622f06467825 */ /* 0x000fe200078a003a */
[----:B------:R-:W-:Y:S02]  /*d9750*/  IADD3.X R75, P4, PT, RZ, RZ, RZ, P4, !PT ;  /* 0x000000ffff4b7210 */ /* 0x000fe4000279e4ff */
[----:B------:R-:W-:Y:S01]  /*d9760*/  IADD3.X R58, P1, PT, R87, R62, RZ, P1, !PT ;  /* 0x0000003e573a7210 */ /* 0x000fe20000f3e4ff */
[----:B------:R-:W-:Y:S01]  /*d9770*/  IMAD.IADD R119, R63, 0x1, R119 ;  /* 0x000000013f777824 */ /* 0x000fe200078e0277 */
[----:B------:R-:W-:Y:S01]  /*d9780*/  IADD3.X R75, P3, PT, R75, R68, RZ, P3, !PT ;  /* 0x000000444b4b7210 */ /* 0x000fe20001f7e4ff */
[----:B------:R-:W-:Y:S01]  /*d9790*/  IMAD.X R68, RZ, RZ, RZ, P4 ;  /* 0x000000ffff447224 */ /* 0x000fe200020e06ff */
[----:B------:R-:W-:Y:S01]  /*d97a0*/  IADD3.X R87, P2, PT, R74, R91, RZ, P2, !PT ;  /* 0x0000005b4a577210 */ /* 0x000fe2000175e4ff */
[----:B------:R-:W-:Y:S01]  /*d97b0*/  IMAD.MOV.U32 R62, RZ, RZ, R71 ;  /* 0x000000ffff3e7224 */ /* 0x000fe200078e0047 */
[----:B------:R-:W-:Y:S01]  /*d97c0*/  IADD3.X R59, P1, PT, R92, R119, RZ, P1, !PT ;  /* 0x000000775c3b7210 */ /* 0x000fe20000f3e4ff */
[----:B------:R-:W-:Y:S01]  /*d97d0*/  IMAD.WIDE.U32 R60, R12, 0xf5138f, R60 ;  /* 0x00f5138f0c3c7825 */ /* 0x000fe200078e003c */
[----:B------:R-:W-:-:S02]  /*d97e0*/  IADD3.X R68, P3, PT, R68, R69, RZ, P3, !PT ;  /* 0x0000004544447210 */ /* 0x000fc40001f7e4ff */
[----:B------:R-:W-:Y:S01]  /*d97f0*/  IADD3.X R69, P1, PT, RZ, RZ, RZ, P1, !PT ;  /* 0x000000ffff457210 */ /* 0x000fe20000f3e4ff */
[----:B------:R-:W-:Y:S01]  /*d9800*/  IMAD.WIDE.U32 R66, R6, -0x45f6b800, RZ ;  /* 0xba09480006427825 */ /* 0x000fe200078e00ff */
[----:B------:R-:W-:-:S03]  /*d9810*/  IADD3.X R56, P3, PT, R75, R60, RZ, P3, !PT ;  /* 0x0000003c4b387210 */ /* 0x000fc60001f7e4ff */
[----:B------:R-:W-:Y:S01]  /*d9820*/  IMAD.X R71, RZ, RZ, RZ, P1 ;  /* 0x000000ffff477224 */ /* 0x000fe200008e06ff */
[----:B------:R-:W-:Y:S01]  /*d9830*/  IADD3 RZ, P1, PT, R58, R98, RZ ;  /* 0x000000623aff7210 */ /* 0x000fe20007f3e0ff */
[----:B------:R-:W-:Y:S01]  /*d9840*/  IMAD.X R63, RZ, RZ, RZ, P5 ;  /* 0x000000ffff3f7224 */ /* 0x000fe200028e06ff */
[----:B------:R-:W-:Y:S01]  /*d9850*/  IADD3 RZ, P4, PT, R70, R67, RZ ;  /* 0x0000004346ff7210 */ /* 0x000fe20007f9e0ff */
[----:B------:R-:W-:Y:S01]  /*d9860*/  IMAD.IADD R57, R61, 0x1, R57 ;  /* 0x000000013d397824 */ /* 0x000fe200078e0239 */
[----:B------:R-:W-:Y:S01]  /*d9870*/  IADD3.X RZ, P5, PT, R59, R89, RZ, P1, !PT ;  /* 0x000000593bff7210 */ /* 0x000fe20000fbe4ff */
[----:B------:R-:W-:Y:S01]  /*d9880*/  IMAD.WIDE.U32 R10, R208, R226, R10 ;  /* 0x000000e2d00a7225 */ /* 0x000fe200078e000a */
[----:B------:R-:W-:Y:S02]  /*d9890*/  IADD3.X R70, P2, PT, R102, R97, RZ, P2, !PT ;  /* 0x0000006166467210 */ /* 0x000fe4000175e4ff */
        /* <DEDUP_REMOVED lines=8> */
[----:B------:R-:W-:Y:S02]  /*d9920*/  IADD3.X R69, P3, PT, RZ, RZ, RZ, P3, !PT ;  /* 0x000000ffff457210 */ /* 0x000fe40001f7e4ff */
[----:B------:R-:W-:Y:S01]  /*d9930*/  IADD3 R207, PT, PT, R11, R207, RZ ;  /* 0x000000cf0bcf7210 */ /* 0x000fe20007ffe0ff */
[----:B------:R-:W-:Y:S01]  /*d9940*/  IMAD.WIDE.U32 R10, R7, 0xf5138f, RZ ;  /* 0x00f5138f070a7825 */ /* 0x000fe200078e00ff */
[----:B------:R-:W-:Y:S02]  /*d9950*/  IADD3.X RZ, P1, PT, R57, R67, RZ, P1, !PT ;  /* 0x0000004339ff7210 */ /* 0x000fe40000f3e4ff */
        /* <DEDUP_REMOVED lines=18> */
[C---:B------:R-:W-:Y:S01]  /*d9a80*/  IMAD.WIDE.U32.X R62, R7.reuse, 0x1a22d9f3, R62, P3 ;  /* 0x1a22d9f3073e7825 */ /* 0x040fe200018e043e */
        /* <DEDUP_REMOVED lines=12> */
[----:B------:R-:W-:Y:S01]  /*d9b50*/  IMAD.WIDE.U32 R58, R6, 0x6ca1493b, RZ ;  /* 0x6ca1493b063a7825 */ /* 0x000fe200078e00ff */
[----:B------:R-:W-:-:S02]  /*d9b60*/  IADD3.X R67, PT, PT, RZ, RZ, RZ, P1, !PT ;  /* 0x000000ffff437210 */ /* 0x000fc40000ffe4ff */
[----:B------:R-:W-:Y:S01]  /*d9b70*/  IADD3.X R70, P1, PT, R87, R106, RZ, P5, !PT ;  /* 0x0000006a57467210 */ /* 0x000fe20002f3e4ff */
[----:B------:R-:W-:Y:S01]  /*d9b80*/  IMAD.WIDE.U32 R12, R12, 0x17c510ea, R60 ;  /* 0x17c510ea0c0c7825 */ /* 0x000fe200078e003c */
[----:B------:R-:W-:Y:S02]  /*d9b90*/  IADD3 RZ, P5, PT, R68, R59, RZ ;  /* 0x0000003b44ff7210 */ /* 0x000fe40007fbe0ff */
[----:B------:R-:W-:Y:S01]  /*d9ba0*/  IADD3.X R68, P1, PT, R89, R107, RZ, P1, !PT ;  /* 0x0000006b59447210 */ /* 0x000fe20000f3e4ff */
[----:B------:R-:W-:Y:S01]  /*d9bb0*/  IMAD R93, R6, -0x39c4fa40, R66 ;  /* 0xc63b05c0065d7824 */ /* 0x000fe200078e0242 */
[----:B------:R-:W-:Y:S01]  /*d9bc0*/  IADD3.X R12, P3, PT, R71, R12, RZ, P3, !PT ;  /* 0x0000000c470c7210 */ /* 0x000fe20001f7e4ff */
[----:B------:R-:W-:Y:S01]  /*d9bd0*/  IMAD.MOV.U32 R66, RZ, RZ, R69 ;  /* 0x000000ffff427224 */ /* 0x000fe200078e0045 */
[----:B------:R-:W-:Y:S01]  /*d9be0*/  IADD3.X R69, P2, PT, RZ, RZ, RZ, P2, !PT ;  /* 0x000000ffff457210 */ /* 0x000fe2000175e4ff */
[----:B------:R-:W-:Y:S02]  /*d9bf0*/  IMAD.IADD R15, R13, 0x1, R15 ;  /* 0x000000010d0f7824 */ /* 0x000fe400078e020f */
        /* <DEDUP_REMOVED lines=16> */
[----:B------:R-:W-:-:S03]  /*d9d00*/  IMAD.WIDE.U32 R66, P4, R6, 0x1ae3a46, R58 ;  /* 0x01ae3a4606427825 */ /* 0x000fc6000788003a */
[----:B------:R-:W-:Y:S01]  /*d9d10*/  IADD3.X R59, P2, PT, R60, R61, RZ, P2, !PT ;  /* 0x0000003d3c3b7210 */ /* 0x000fe2000175e4ff */
[----:B------:R-:W-:Y:S01]  /*d9d20*/  IMAD.IADD R71, R211, 0x1, R171 ;  /* 0x00000001d3477824 */ /* 0x000fe200078e02ab */
[----:B------:R-:W-:Y:S01]  /*d9d30*/  IADD3.X R211, P3, PT, R69, R210, RZ, P1, !PT ;  /* 0x000000d245d37210 */ /* 0x000fe20000f7e4ff */
[----:B------:R-:W-:Y:S01]  /*d9d40*/  IMAD.WIDE.U32 R60, R6, 0x17c510ea, RZ ;  /* 0x17c510ea063c7825 */ /* 0x000fe200078e00ff */
[----:B------:R-:W-:Y:S02]  /*d9d50*/  IADD3 R171, PT, PT, R171, R169, RZ ;  /* 0x000000a9abab7210 */ /* 0x000fe40007ffe0ff */
[----:B------:R-:W-:Y:S01]  /*d9d60*/  IADD3.X R68, P3, PT, R68, R71, RZ, P3, !PT ;  /* 0x0000004744447210 */ /* 0x000fe20001f7e4ff */
[----:B------:R-:W-:Y:S01]  /*d9d70*/  IMAD R69, R6, 0x1ae3a46, R58 ;  /* 0x01ae3a4606457824 */ /* 0x000fe200078e023a */
        /* <DEDUP_REMOVED lines=12> */
[C---:B------:R-:W-:Y:S01]  /*d9e40*/  IMAD.WIDE.U32 R10, R6.reuse, 0xf5138f, R10 ;  /* 0x00f5138f060a7825 */ /* 0x040fe200078e000a */
[----:B------:R-:W-:Y:S02]  /*d9e50*/  IADD3.X RZ, P4, PT, R15, R171, RZ, P4, !PT ;  /* 0x000000ab0fff7210 */ /* 0x000fe4000279e4ff */
[----:B------:R-:W-:Y:S01]  /*d9e60*/  IADD3.X R7, P5, PT, R7, R60, RZ, P5, !PT ;  /* 0x0000003c07077210 */ /* 0x000fe20002fbe4ff */
[----:B------:R-:W-:Y:S01]  /*d9e70*/  IMAD.X R60, RZ, RZ, RZ, P2 ;  /* 0x000000ffff3c7224 */ /* 0x000fe200010e06ff */
[----:B------:R-:W-:Y:S01]  /*d9e80*/  IADD3.X R15, P0, PT, RZ, RZ, RZ, P0, !PT ;  /* 0x000000ffff0f7210 */ /* 0x000fe2000071e4ff */
[----:B------:R-:W-:Y:S01]  /*d9e90*/  IMAD.WIDE.U32 R12, R6, 0x6ca1493b, R12 ;  /* 0x6ca1493b060c7825 */ /* 0x000fe200078e000c */
[----:B------:R-:W-:-:S02]  /*d9ea0*/  IADD3.X R14, P1, PT, RZ, RZ, RZ, P1, !PT ;  /* 0x000000ffff0e7210 */ /* 0x000fc40000f3e4ff */
        /* <DEDUP_REMOVED lines=11> */
[----:B------:R-:W-:Y:S01]  /*d9f60*/  IMAD.WIDE.U32 R6, R6, 0x17c510ea, R58 ;  /* 0x17c510ea06067825 */ /* 0x000fe200078e003a */
[----:B------:R-:W-:-:S03]  /*d9f70*/  MOV R15, R10 ;  /* 0x0000000a000f7202 */ /* 0x000fc60000000f00 */
        /* <DEDUP_REMOVED lines=78> */
.L_x_1130:
[----:B------:R-:W-:Y:S05]  /*da460*/  BSYNC.RELIABLE B3 ;  /* 0x0000000000037941 */ /* 0x000fea0003800100 */
.L_x_1129:
        /* <DEDUP_REMOVED lines=12> */
.L_x_1128:
[----:B------:R-:W-:Y:S05]  /*da530*/  BSYNC.RECONVERGENT B2 ;  /* 0x0000000000027941 */ /* 0x000fea0003800200 */
.L_x_1127:
        /* <DEDUP_REMOVED lines=37> */
.L_x_1134:
[----:B------:R-:W-:Y:S05]  /*da790*/  BSYNC.RELIABLE B3 ;  /* 0x0000000000037941 */ /* 0x000fea0003800100 */
.L_x_1133:
        /* <DEDUP_REMOVED lines=12> */
.L_x_1132:
[----:B------:R-:W-:Y:S05]  /*da860*/  BSYNC.RECONVERGENT B2 ;  /* 0x0000000000027941 */ /* 0x000fea0003800200 */
.L_x_1131:
        /* <DEDUP_REMOVED lines=103> */
.L_x_1138:
[----:B------:R-:W-:Y:S05]  /*daee0*/  BSYNC.RELIABLE B3 ;  /* 0x0000000000037941 */ /* 0x000fea0003800100 */
.L_x_1137:
        /* <DEDUP_REMOVED lines=12> */
.L_x_1136:
[----:B------:R-:W-:Y:S05]  /*dafb0*/  BSYNC.RECONVERGENT B2 ;  /* 0x0000000000027941 */ /* 0x000fea0003800200 */
.L_x_1135:
[-C--:B------:R-:W-:Y:S01]  /*dafc0*/  IMAD.WIDE.U32 R54, R145, R171.reuse, RZ ;  /* 0x000000ab91367225 */ /* 0x080fe200078e00ff */
[----:B------:R-:W-:Y:S03]  /*dafd0*/  BSSY.RECONVERGENT B2, `(.L_x_1139) ;  /* 0x0000440000027945 */ /* 0x000fe60003800200 */
[----:B------:R-:W-:-:S04]  /*dafe0*/  IMAD.WIDE.U32 R68, R95, R171, RZ ;  /* 0x000000ab5f447225 */ /* 0x000fc800078e00ff */
[----:B------:R-:W-:-:S04]  /*daff0*/  IMAD.WIDE.U32 R54, P0, R95, R158, R54 ;  /* 0x0000009e5f367225 */ /* 0x000fc80007800036 */
[----:B------:R-:W-:-:S04]  /*db000*/  IMAD.WIDE.U32 R58, R145, R72, RZ ;  /* 0x00000048913a7225 */ /* 0x000fc800078e00ff */
[----:B------:R-:W-:Y:S01]  /*db010*/  IMAD.X R155, RZ, RZ, RZ, P0 ;  /* 0x000000ffff9b7224 */ /* 0x000fe200000e06ff */
[----:B------:R-:W-:Y:S01]  /*db020*/  IADD3 R177, P0, PT, R69, R54, RZ ;  /* 0x0000003645b17210 */ /* 0x000fe20007f1e0ff */
[----:B------:R-:W-:Y:S02]  /*db030*/  IMAD.MOV.U32 R154, RZ, RZ, R55 ;  /* 0x000000ffff9a7224 */ /* 0x000fe400078e0037 */
[----:B------:R-:W-:-:S04]  /*db040*/  IMAD.WIDE.U32 R54, R145, R175, RZ ;  /* 0x000000af91367225 */ /* 0x000fc800078e00ff */
[----:B------:R-:W-:-:S04]  /*db050*/  IMAD.WIDE.U32 R58, P2, R95, R157, R58 ;  /* 0x0000009d5f3a7225 */ /* 0x000fc8000784003a */
[----:B------:R-:W-:Y:S02]  /*db060*/  IMAD.X R143, RZ, RZ, RZ, P2 ;  /* 0x000000ffff8f7224 */ /* 0x000fe400010e06ff */
[----:B------:R-:W-:-:S04]  /*db070*/  IMAD.WIDE.U32 R54, P2, R95, R159, R54 ;  /* 0x0000009f5f367225 */ /* 0x000fc80007840036 */
[----:B------:R-:W-:Y:S01]  /*db080*/  IMAD.WIDE.U32 R138, R95, R175, RZ ;  /* 0x000000af5f8a7225 */ /* 0x000fe200078e00ff */
[----:B------:R-:W-:-:S03]  /*db090*/  MOV R92, R55 ;  /* 0x00000037005c7202 */ /* 0x000fc60000000f00 */
[----:B------:R-:W-:-:S04]  /*db0a0*/  IMAD.WIDE.U32 R148, R95, R72, RZ ;  /* 0x000000485f947225 */ /* 0x000fc800078e00ff */
[----:B------:R-:W-:Y:S01]  /*db0b0*/  IMAD.WIDE.U32 R60, R145, R170, RZ ;  /* 0x000000aa913c7225 */ /* 0x000fe200078e00ff */
[----:B------:R-:W-:-:S03]  /*db0c0*/  IADD3 R149, P5, PT, R149, R58, RZ ;  /* 0x0000003a95957210 */ /* 0x000fc60007fbe0ff */
[----:B------:R-:W-:Y:S01]  /*db0d0*/  IMAD.X R93, RZ, RZ, RZ, P2 ;  /* 0x000000ffff5d7224 */ /* 0x000fe200010e06ff */
[----:B------:R-:W-:Y:S01]  /*db0e0*/  IADD3 R174, P2, PT, R139, R54, RZ ;  /* 0x000000368bae7210 */ /* 0x000fe20007f5e0ff */
[----:B------:R-:W-:-:S04]  /*db0f0*/  IMAD.WIDE.U32 R104, R158, R72, RZ ;  /* 0x000000489e687225 */ /* 0x000fc800078e00ff */
[----:B------:R-:W-:-:S04]  /*db100*/  IMAD.WIDE.U32 R56, R145, R172, RZ ;  /* 0x000000ac91387225 */ /* 0x000fc800078e00ff */
[----:B------:R-:W-:-:S04]  /*db110*/  IMAD.WIDE.U32 R120, R158, R172, RZ ;  /* 0x000000ac9e787225 */ /* 0x000fc800078e00ff */
[----:B------:R-:W-:Y:S02]  /*db120*/  IMAD.MOV.U32 R142, RZ, RZ, R59 ;  /* 0x000000ffff8e7224 */ /* 0x000fe400078e003b */
[----:B------:R-:W-:-:S04]  /*db130*/  IMAD.WIDE.U32 R60, P3, R95, R173, R60 ;  /* 0x000000ad5f3c7225 */ /* 0x000fc8000786003c */
[----:B------:R-:W-:-:S04]  /*db140*/  IMAD.WIDE.U32 R132, R95, R170, RZ ;  /* 0x000000aa5f847225 */ /* 0x000fc800078e00ff */
[----:B------:R-:W-:-:S04]  /*db150*/  IMAD.WIDE.U32.X R92, R145, R159, R92, P2 ;  /* 0x0000009f915c7225 */ /* 0x000fc800010e045c */
[----:B------:R-:W-:-:S04]  /*db160*/  IMAD.WIDE.U32 R104, P2, R171, R157, R104 ;  /* 0x0000009dab687225 */ /* 0x000fc80007840068 */
[----:B------:R-:W-:Y:S01]  /*db170*/  IMAD.WIDE.U32 R82, R171, R72, RZ ;  /* 0x00000048ab527225 */ /* 0x000fe200078e00ff */
[----:B------:R-:W-:-:S03]  /*db180*/  IADD3.X R131, PT, PT, RZ, RZ, RZ, P2, !PT ;  /* 0x000000ffff837210 */ /* 0x000fc600017fe4ff */
[----:B------:R-:W-:Y:S01]  /*db190*/  IMAD.WIDE.U32 R56, P1, R95, R156, R56 ;  /* 0x0000009c5f387225 */ /* 0x000fe20007820038 */
[----:B------:R-:W-:-:S03]  /*db1a0*/  IADD3 R83, P2, PT, R104, R83, RZ ;  /* 0x0000005368537210 */ /* 0x000fc60007f5e0ff */
[----:B------:R-:W-:-:S04]  /*db1b0*/  IMAD.WIDE.U32 R146, R95, R172, RZ ;  /* 0x000000ac5f927225 */ /* 0x000fc800078e00ff */
[----:B------:R-:W-:Y:S01]  /*db1c0*/  IMAD.X R125, RZ, RZ, RZ, P3 ;  /* 0x000000ffff7d7224 */ /* 0x000fe200018e06ff */
[----:B------:R-:W-:Y:S01]  /*db1d0*/  IADD3 R133, P3, PT, R133, R60, RZ ;  /* 0x0000003c85857210 */ /* 0x000fe20007f7e0ff */
[----:B------:R-:W-:-:S04]  /*db1e0*/  IMAD.WIDE.U32.X R142, R145, R157, R142, P5 ;  /* 0x0000009d918e7225 */ /* 0x000fc800028e048e */
[----:B------:R-:W-:-:S04]  /*db1f0*/  IMAD.WIDE.U32 R136, R171, R172, RZ ;  /* 0x000000acab887225 */ /* 0x000fc800078e00ff */
[----:B------:R-:W-:-:S04]  /*db200*/  IMAD.WIDE.U32 R76, R158, R175, RZ ;  /* 0x000000af9e4c7225 */ /* 0x000fc800078e00ff */
[----:B------:R-:W-:-:S04]  /*db210*/  IMAD.WIDE.U32 R120, P5, R171, R156, R120 ;  /* 0x0000009cab787225 */ /* 0x000fc800078a0078 */
[----:B------:R-:W-:Y:S02]  /*db220*/  IMAD.MOV.U32 R124, RZ, RZ, R61 ;  /* 0x000000ffff7c7224 */ /* 0x000fe400078e003d */
[----:B------:R-:W-:-:S04]  /*db230*/  IMAD.WIDE.U32 R122, R156, R72, RZ ;  /* 0x000000489c7a7225 */ /* 0x000fc800078e00ff */
[----:B------:R-:W-:Y:S01]  /*db240*/  IMAD.X R151, RZ, RZ, RZ, P1 ;  /* 0x000000ffff977224 */ /* 0x000fe200008e06ff */
[----:B------:R-:W-:Y:S01]  /*db250*/  IADD3 R147, P1, PT, R147, R56, RZ ;  /* 0x0000003893937210 */ /* 0x000fe20007f3e0ff */
[----:B------:R-:W-:Y:S02]  /*db260*/  IMAD.MOV.U32 R130, RZ, RZ, R105 ;  /* 0x000000ffff827224 */ /* 0x000fe400078e0069 */
[----:B------:R-:W-:Y:S02]  /*db270*/  IMAD.MOV.U32 R150, RZ, RZ, R57 ;  /* 0x000000ffff967224 */ /* 0x000fe400078e0039 */
[----:B------:R-:W-:Y:S01]  /*db280*/  IMAD.X R61, RZ, RZ, RZ, P5 ;  /* 0x000000ffff3d7224 */ /* 0x000fe200028e06ff */
[----:B------:R-:W-:Y:S01]  /*db290*/  IADD3 R137, P5, PT, R120, R137, RZ ;  /* 0x0000008978897210 */ /* 0x000fe20007fbe0ff */
[----:B------:R-:W-:-:S04]  /*db2a0*/  IMAD.WIDE.U32 R56, R145, R95, RZ ;  /* 0x0000005f91387225 */ /* 0x000fc800078e00ff */
[----:B------:R-:W-:-:S04]  /*db2b0*/  IMAD.WIDE.U32 R128, R158, R170, RZ ;  /* 0x000000aa9e807225 */ /* 0x000fc800078e00ff */
[----:B------:R-:W-:-:S04]  /*db2c0*/  IMAD.WIDE.U32.X R124, R145, R173, R124, P3 ;  /* 0x000000ad917c7225 */ /* 0x000fc800018e047c */
[----:B------:R-:W-:-:S04]  /*db2d0*/  IMAD.WIDE.U32 R98, R171, R175, RZ ;  /* 0x000000afab627225 */ /* 0x000fc800078e00ff */
[----:B------:R-:W-:-:S04]  /*db2e0*/  IMAD.WIDE.U32 R76, P3, R171, R159, R76 ;  /* 0x0000009fab4c7225 */ /* 0x000fc8000786004c */
[----:B------:R-:W-:Y:S02]  /*db2f0*/  IMAD.MOV.U32 R60, RZ, RZ, R121 ;  /* 0x000000ffff3c7224 */ /* 0x000fe400078e0079 */
[----:B------:R-:W-:-:S04]  /*db300*/  IMAD.WIDE.U32.X R130, R158, R157, R130, P2 ;  /* 0x0000009d9e827225 */ /* 0x000fc800010e0482 */
[----:B------:R-:W-:-:S04]  /*db310*/  IMAD.WIDE.U32 R96, R172, R72, RZ ;  /* 0x00000048ac607225 */ /* 0x000fc800078e00ff */
[----:B------:R-:W-:-:S04]  /*db320*/  IMAD.WIDE.U32 R122, P2, R172, R157, R122 ;  /* 0x0000009dac7a7225 */ /* 0x000fc8000784007a */
[----:B------:R-:W-:Y:S01]  /*db330*/  IMAD.WIDE.U32 R54, R158, R171, RZ ;  /* 0x000000ab9e367225 */ /* 0x000fe200078e00ff */
[----:B------:R-:W-:-:S03]  /*db340*/  MOV R112, R123 ;  /* 0x0000007b00707202 */ /* 0x000fc60000000f00 */
[----:B------:R-:W-:-:S04]  /*db350*/  IMAD.WIDE.U32 R58, R156, R172, RZ ;  /* 0x000000ac9c3a7225 */ /* 0x000fc800078e00ff */
[----:B------:R-:W-:Y:S01]  /*db360*/  IMAD.X R119, RZ, RZ, RZ, P3 ;  /* 0x000000ffff777224 */ /* 0x000fe200018e06ff */
[----:B------:R-:W-:Y:S01]  /*db370*/  IADD3 R99, P3, PT, R76, R99, RZ ;  /* 0x000000634c637210 */ /* 0x000fe20007f7e0ff */
[----:B------:R-:W-:-:S04]  /*db380*/  IMAD.WIDE.U32.X R60, R158, R156, R60, P5 ;  /* 0x0000009c9e3c7225 */ /* 0x000fc800028e043c */
[----:B------:R-:W-:-:S04]  /*db390*/  IMAD.WIDE.U32 R56, P4, R95, R145, R56 ;  /* 0x000000915f387225 */ /* 0x000fc80007880038 */
[----:B------:R-:W-:-:S04]  /*db3a0*/  IMAD.WIDE.U32 R126, R171, R170, RZ ;  /* 0x000000aaab7e7225 */ /* 0x000fc800078e00ff */
[----:B------:R-:W-:-:S04]  /*db3b0*/  IMAD.WIDE.U32 R110, R156, R175, RZ ;  /* 0x000000af9c6e7225 */ /* 0x000fc800078e00ff */
[----:B------:R-:W-:-:S04]  /*db3c0*/  IMAD.WIDE.U32 R128, P5, R171, R173, R128 ;  /* 0x000000adab807225 */ /* 0x000fc800078a0080 */
[----:B------:R-:W-:Y:S02]  /*db3d0*/  IMAD.MOV.U32 R118, RZ, RZ, R77 ;  /* 0x000000ffff767224 */ /* 0x000fe400078e004d */
[----:B------:R-:W-:Y:S01]  /*db3e0*/  IMAD.X R113, RZ, RZ, RZ, P2 ;  /* 0x000000ffff717224 */ /* 0x000fe200010e06ff */
[----:B------:R-:W-:Y:S01]  /*db3f0*/  IADD3 R97, P2, PT, R122, R97, RZ ;  /* 0x000000617a617210 */ /* 0x000fe20007f5e0ff */
[----:B------:R-:W-:-:S04]  /*db400*/  IMAD.WIDE.U32 R62, R157, R175, RZ ;  /* 0x000000af9d3e7225 */ /* 0x000fc800078e00ff */
[----:B------:R-:W-:-:S04]  /*db410*/  IMAD.WIDE.U32.X R154, R145, R158, R154, P0 ;  /* 0x0000009e919a7225 */ /* 0x000fc800000e049a */
[----:B------:R-:W-:Y:S02]  /*db420*/  IMAD.X R153, RZ, RZ, RZ, P4 ;  /* 0x000000ffff997224 */ /* 0x000fe400020e06ff */
[----:B------:R-:W-:Y:S01]  /*db430*/  IMAD.X R117, RZ, RZ, RZ, P5 ;  /* 0x000000ffff757224 */ /* 0x000fe200028e06ff */
[----:B------:R-:W-:Y:S01]  /*db440*/  IADD3 R77, P5, PT, R128, R127, RZ ;  /* 0x0000007f804d7210 */ /* 0x000fe20007fbe0ff */
[----:B------:R-:W-:Y:S01]  /*db450*/  IMAD.WIDE.U32 R54, P0, R171, R158, R54 ;  /* 0x0000009eab367225 */ /* 0x000fe20007800036 */
[----:B------:R-:W-:-:S03]  /*db460*/  SHF.L.U64.HI R127, R68, 0x1, R177 ;  /* 0x00000001447f7819 */ /* 0x000fc600000102b1 */
[----:B------:R-:W-:-:S04]  /*db470*/  IMAD.WIDE.U32 R140, R171, R171, RZ ;  /* 0x000000abab8c7225 */ /* 0x000fc800078e00ff */
[----:B------:R-:W-:-:S04]  /*db480*/  IMAD.WIDE.U32 R58, P4, R172, R156, R58 ;  /* 0x0000009cac3a7225 */ /* 0x000fc8000788003a */
[----:B------:R-:W-:-:S04]  /*db490*/  IMAD.WIDE.U32 R86, R156, R170, RZ ;  /* 0x000000aa9c567225 */ /* 0x000fc800078e00ff */
[----:B------:R-:W-:-:S04]  /*db4a0*/  IMAD.WIDE.U32.X R118, R158, R159, R118, P3 ;  /* 0x0000009f9e767225 */ /* 0x000fc800018e0476 */
[----:B------:R-:W-:-:S04]  /*db4b0*/  IMAD.WIDE.U32 R74, R172, R175, RZ ;  /* 0x000000afac4a7225 */ /* 0x000fc800078e00ff */
[----:B------:R-:W-:-:S04]  /*db4c0*/  IMAD.WIDE.U32 R110, P3, R172, R159, R110 ;  /* 0x0000009fac6e7225 */ /* 0x000fc8000786006e */
[----:B------:R-:W-:Y:S02]  /*db4d0*/  IMAD.MOV.U32 R116, RZ, RZ, R129 ;  /* 0x000000ffff747224 */ /* 0x000fe400078e0081 */
[----:B------:R-:W-:-:S04]  /*db4e0*/  IMAD.WIDE.U32 R88, R159, R175, RZ ;  /* 0x000000af9f587225 */ /* 0x000fc800078e00ff */
[----:B------:R-:W-:-:S04]  /*db4f0*/  IMAD.WIDE.U32.X R112, R156, R157, R112, P2 ;  /* 0x0000009d9c707225 */ /* 0x000fc800010e0470 */
[----:B------:R-:W-:-:S04]  /*db500*/  IMAD.WIDE.U32 R62, P2, R72, R159, R62 ;  /* 0x0000009f483e7225 */ /* 0x000fc8000784003e */
[----:B------:R-:W-:Y:S01]  /*db510*/  IMAD.X R109, RZ, RZ, RZ, P4 ;  /* 0x000000ffff6d7224 */ /* 0x000fe200020e06ff */
[----:B------:R-:W-:Y:S01]  /*db520*/  IADD3 R139, P4, PT, R141, R54, RZ ;  /* 0x000000368d8b7210 */ /* 0x000fe20007f9e0ff */
[----:B------:R-:W-:Y:S02]  /*db530*/  IMAD.MOV.U32 R134, RZ, RZ, R55 ;  /* 0x000000ffff867224 */ /* 0x000fe400078e0037 */
[----:B------:R-:W-:Y:S01]  /*db540*/  IMAD.X R107, RZ, RZ, RZ, P3 ;  /* 0x000000ffff6b7224 */ /* 0x000fe200018e06ff */
[----:B------:R-:W-:Y:S01]  /*db550*/  IADD3 R75, P3, PT, R110, R75, RZ ;  /* 0x0000004b6e4b7210 */ /* 0x000fe20007f7e0ff */
[----:B------:R-:W-:-:S04]  /*db560*/  IMAD.WIDE.U32.X R116, R158, R173, R116, P5 ;  /* 0x000000ad9e747225 */ /* 0x000fc800028e0474 */
[----:B------:R-:W-:-:S04]  /*db570*/  IMAD.WIDE.U32 R94, R95, R95, RZ ;  /* 0x0000005f5f5e7225 */ /* 0x000fc800078e00ff */
[----:B------:R-:W-:-:S04]  /*db580*/  IMAD.WIDE.U32 R114, R172, R170, RZ ;  /* 0x000000aaac727225 */ /* 0x000fc800078e00ff */
[----:B------:R-:W-:-:S04]  /*db590*/  IMAD.WIDE.U32 R54, R157, R72, RZ ;  /* 0x000000489d367225 */ /* 0x000fc800078e00ff */
[----:B------:R-:W-:-:S04]  /*db5a0*/  IMAD.WIDE.U32 R86, P5, R172, R173, R86 ;  /* 0x000000adac567225 */ /* 0x000fc800078a0056 */
[----:B------:R-:W-:Y:S02]  /*db5b0*/  IMAD.MOV.U32 R106, RZ, RZ, R111 ;  /* 0x000000ffff6a7224 */ /* 0x000fe400078e006f */
[----:B------:R-:W-:-:S04]  /*db5c0*/  IMAD.WIDE.U32 R66, R172, R172, RZ ;  /* 0x000000acac427225 */ /* 0x000fc800078e00ff */
[----:B------:R-:W-:-:S04]  /*db5d0*/  IMAD.WIDE.U32 R90, R157, R170, RZ ;  /* 0x000000aa9d5a7225 */ /* 0x000fc800078e00ff */
[CCC-:B------:R-:W-:Y:S02]  /*db5e0*/  IMAD R111, R175.reuse, R159.reuse, R88.reuse ;  /* 0x0000009faf6f7224 */ /* 0x1c0fe400078e0258 */
[----:B------:R-:W-:Y:S02]  /*db5f0*/  IMAD.X R65, RZ, RZ, RZ, P2 ;  /* 0x000000ffff417224 */ /* 0x000fe400010e06ff */
[----:B------:R-:W-:-:S04]  /*db600*/  IMAD.WIDE.U32 R88, P2, R175, R159, R88 ;  /* 0x0000009faf587225 */ /* 0x000fc80007840058 */
[----:B------:R-:W-:Y:S01]  /*db610*/  IMAD.X R135, RZ, RZ, RZ, P0 ;  /* 0x000000ffff877224 */ /* 0x000fe200000e06ff */
[----:B------:R-:W-:Y:S01]  /*db620*/  IADD3 R163, P0, PT, R95, R56, RZ ;  /* 0x000000385fa37210 */ /* 0x000fe20007f1e0ff */
[----:B------:R-:W-:Y:S01]  /*db630*/  IMAD.X R79, RZ, RZ, RZ, P5 ;  /* 0x000000ffff4f7224 */ /* 0x000fe200028e06ff */
[----:B------:R-:W-:Y:S01]  /*db640*/  IADD3 R115, P5, PT, R86, R115, RZ ;  /* 0x0000007356737210 */ /* 0x000fe20007fbe0ff */
[----:B------:R-:W-:Y:S01]  /*db650*/  IMAD.MOV.U32 R152, RZ, RZ, R57 ;  /* 0x000000ffff987224 */ /* 0x000fe200078e0039 */
[----:B------:R-:W-:Y:S01]  /*db660*/  MOV R80, R89 ;  /* 0x0000005900507202 */ /* 0x000fe20000000f00 */
[----:B------:R-:W-:Y:S01]  /*db670*/  IMAD.WIDE.U32.X R150, R145, R156, R150, P1 ;  /* 0x0000009c91967225 */ /* 0x000fe200008e0496 */
[----:B------:R-:W-:-:S03]  /*db680*/  IADD3 R67, P1, PT, R67, R58, RZ ;  /* 0x0000003a43437210 */ /* 0x000fc60007f3e0ff */
[----:B------:R-:W-:Y:S02]  /*db690*/  IMAD R105, R72, R157, R54 ;  /* 0x0000009d48697224 */ /* 0x000fe400078e0236 */
[----:B------:R-:W-:-:S04]  /*db6a0*/  IMAD.WIDE.U32.X R106, R156, R159, R106, P3 ;  /* 0x0000009f9c6a7225 */ /* 0x000fc800018e046a */
[----:B------:R-:W-:Y:S02]  /*db6b0*/  IMAD.MOV.U32 R108, RZ, RZ, R59 ;  /* 0x000000ffff6c7224 */ /* 0x000fe400078e003b */
[----:B------:R-:W-:-:S04]  /*db6c0*/  IMAD.WIDE.U32 R56, R72, R72, RZ ;  /* 0x0000004848387225 */ /* 0x000fc800078e00ff */
[----:B------:R-:W-:-:S04]  /*db6d0*/  IMAD.WIDE.U32 R54, P3, R72, R157, R54 ;  /* 0x0000009d48367225 */ /* 0x000fc80007860036 */
[----:B------:R-:W-:Y:S02]  /*db6e0*/  IMAD.MOV.U32 R78, RZ, RZ, R87 ;  /* 0x000000ffff4e7224 */ /* 0x000fe400078e0057 */
[----:B------:R-:W-:Y:S02]  /*db6f0*/  IMAD.X R81, RZ, RZ, RZ, P2 ;  /* 0x000000ffff517224 */ /* 0x000fe400010e06ff */
[----:B------:R-:W-:-:S04]  /*db700*/  IMAD.WIDE.U32 R90, P2, R72, R173, R90 ;  /* 0x000000ad485a7225 */ /* 0x000fc8000784005a */
[----:B------:R-:W-:-:S04]  /*db710*/  IMAD.WIDE.U32 R58, R72, R170, RZ ;  /* 0x000000aa483a7225 */ /* 0x000fc800078e00ff */
[----:B------:R-:W-:-:S04]  /*db720*/  IMAD.WIDE.U32 R70, R72, R175, RZ ;  /* 0x000000af48467225 */ /* 0x000fc800078e00ff */
[----:B------:R-:W-:Y:S01]  /*db730*/  IMAD.WIDE.U32.X R78, R156, R173, R78, P5 ;  /* 0x000000ad9c4e7225 */ /* 0x000fe200028e044e */
[----:B------:R-:W-:-:S03]  /*db740*/  IADD3 RZ, P5, PT, R57, R54, RZ ;  /* 0x0000003639ff7210 */ /* 0x000fc60007fbe0ff */
[----:B------:R-:W-:Y:S02]  /*db750*/  IMAD.MOV.U32 R100, RZ, RZ, R55 ;  /* 0x000000ffff647224 */ /* 0x000fe400078e0037 */
[----:B------:R-:W-:Y:S01]  /*db760*/  IMAD.X R103, RZ, RZ, RZ, P2 ;  /* 0x000000ffff677224 */ /* 0x000fe200010e06ff */
[----:B------:R-:W-:Y:S01]  /*db770*/  IADD3 R59, P2, PT, R90, R59, RZ ;  /* 0x0000003b5a3b7210 */ /* 0x000fe20007f5e0ff */
[----:B------:R-:W-:-:S04]  /*db780*/  IMAD.WIDE.U32 R54, R94, -0x1, RZ ;  /* 0xffffffff5e367825 */ /* 0x000fc800078e00ff */
[----:B------:R-:W-:Y:S02]  /*db790*/  IMAD R121, R94, -0x7af74001, -R163 ;  /* 0x8508bfff5e797824 */ /* 0x000fe400078e0aa3 */
[----:B------:R-:W-:Y:S01]  /*db7a0*/  IMAD.X R101, RZ, RZ, RZ, P3 ;  /* 0x000000ffff657224 */ /* 0x000fe200018e06ff */
[----:B------:R-:W-:Y:S01]  /*db7b0*/  IADD3 R71, P3, PT, R62, R71, RZ ;  /* 0x000000473e477210 */ /* 0x000fe20007f7e0ff */
[----:B------:R-:W-:Y:S02]  /*db7c0*/  IMAD.MOV.U32 R102, RZ, RZ, R91 ;  /* 0x000000ffff667224 */ /* 0x000fe400078e005b */
[----:B------:R-:W-:Y:S02]  /*db7d0*/  IMAD.MOV.U32 R64, RZ, RZ, R63 ;  /* 0x000000ffff407224 */ /* 0x000fe400078e003f */
[----:B------:R-:W-:-:S04]  /*db7e0*/  IMAD.WIDE.U32 R84, R175, R175, RZ ;  /* 0x000000afaf547225 */ /* 0x000fc800078e00ff */
[----:B------:R-:W-:Y:S02]  /*db7f0*/  IMAD.IADD R121, R55, 0x1, R121 ;  /* 0x0000000137797824 */ /* 0x000fe400078e0279 */
[----:B------:R-:W-:Y:S01]  /*db800*/  IMAD.WIDE.U32.X R102, R157, R173, R102, P2 ;  /* 0x000000ad9d667225 */ /* 0x000fe200010e0466 */
[----:B------:R-:W-:-:S03]  /*db810*/  IADD3 RZ, P2, PT, RZ, R94, RZ ;  /* 0x0000005effff7210 */ /* 0x000fc60007f5e0ff */
[----:B------:R-:W-:Y:S01]  /*db820*/  IMAD.WIDE.U32.X R108, R156, R156, R108, P1 ;  /* 0x0000009c9c6c7225 */ /* 0x000fe200008e046c */
[----:B------:R-:W-:-:S03]  /*db830*/  IADD3 RZ, P1, PT, RZ, R68, RZ ;  /* 0x00000044ffff7210 */ /* 0x000fc60007f3e0ff */
[----:B------:R-:W-:Y:S01]  /*db840*/  IMAD.WIDE.U32.X R64, R157, R159, R64, P3 ;  /* 0x0000009f9d407225 */ /* 0x000fe200018e0440 */
[----:B------:R-:W-:-:S03]  /*db850*/  IADD3 RZ, P3, PT, R85, R88, RZ ;  /* 0x0000005855ff7210 */ /* 0x000fc60007f7e0ff */
[----:B------:R-:W-:Y:S01]  /*db860*/  IMAD.WIDE.U32.X R100, R157, R157, R100, P5 ;  /* 0x0000009d9d647225 */ /* 0x000fe200028e0464 */
[----:B------:R-:W-:Y:S02]  /*db870*/  IADD3.X RZ, P5, PT, RZ, R163, RZ, P2, !PT ;  /* 0x000000a3ffff7210 */ /* 0x000fe400017be4ff */
[----:B------:R-:W-:Y:S01]  /*db880*/  IADD3.X RZ, P2, PT, RZ, R177, RZ, P1, !PT ;  /* 0x000000b1ffff7210 */ /* 0x000fe20000f5e4ff */
[----:B------:R-:W-:-:S03]  /*db890*/  IMAD.WIDE.U32 R156, R121, 0x1, RZ ;  /* 0x00000001799c7825 */ /* 0x000fc600078e00ff */
[----:B------:R-:W-:Y:S01]  /*db8a0*/  IADD3.X R63, P2, PT, RZ, R154, RZ, P2, !PT ;  /* 0x0000009aff3f7210 */ /* 0x000fe2000175e4ff */
[----:B------:R-:W-:-:S04]  /*db8b0*/  IMAD.WIDE.U32.X R152, R145, R145, R152, P0 ;  /* 0x0000009191987225 */ /* 0x000fc800000e0498 */
[----:B------:R-:W-:Y:S01]  /*db8c0*/  IMAD.WIDE.U32 R144, R54, 0x1, RZ ;  /* 0x0000000136907825 */ /* 0x000fe200078e00ff */
[----:B------:R-:W-:-:S03]  /*db8d0*/  LEA.X R141, P1, R68, R152, 0x1, P5 ;  /* 0x00000098448d7211 */ /* 0x000fc60002820cff */
[----:B------:R-:W-:Y:S01]  /*db8e0*/  IMAD.WIDE.U32 R88, R159, R170, RZ ;  /* 0x000000aa9f587225 */ /* 0x000fe200078e00ff */
[----:B------:R-:W-:Y:S02]  /*db8f0*/  IADD3 RZ, P0, PT, R94, R144, RZ ;  /* 0x000000905eff7210 */ /* 0x000fe40007f1e0ff */
[----:B------:R-:W-:Y:S01]  /*db900*/  IADD3.X R144, P2, PT, RZ, R155, RZ, P2, !PT ;  /* 0x0000009bff907210 */ /* 0x000fe2000175e4ff */
[----:B------:R-:W-:Y:S01]  /*db910*/  IMAD R87, R54, -0x7af74000, R156 ;  /* 0x8508c00036577824 */ /* 0x000fe200078e029c */
[----:B------:R-:W-:Y:S01]  /*db920*/  IADD3.X R127, P1, PT, R127, R153, RZ, P1, !PT ;  /* 0x000000997f7f7210 */ /* 0x000fe20000f3e4ff */
[----:B------:R-:W-:Y:S01]  /*db930*/  IMAD.WIDE.U32.X R134, R158, R158, R134, P4 ;  /* 0x0000009e9e867225 */ /* 0x000fe200020e0486 */
[----:B------:R-:W-:-:S03]  /*db940*/  IADD3.X R176, P2, PT, R63, R146, RZ, P2, !PT ;  /* 0x000000923fb07210 */ /* 0x000fc6000175e4ff */
[----:B------:R-:W-:Y:S01]  /*db950*/  IMAD.WIDE.U32 R88, P4, R175, R173, R88 ;  /* 0x000000adaf587225 */ /* 0x000fe20007880058 */
[----:B------:R-:W-:Y:S02]  /*db960*/  IADD3.X R123, P2, PT, R144, R147, RZ, P2, !PT ;  /* 0x00000093907b7210 */ /* 0x000fe4000175e4ff */
[----:B------:R-:W-:Y:S01]  /*db970*/  SHF.L.W.U32.HI R177, R177, 0x1, R176 ;  /* 0x00000001b1b17819 */ /* 0x000fe20000010eb0 */
[----:B------:R-:W-:Y:S01]  /*db980*/  IMAD.WIDE.U32 R94, R175, R170, RZ ;  /* 0x000000aaaf5e7225 */ /* 0x000fe200078e00ff */
[----:B------:R-:W-:Y:S02]  /*db990*/  IADD3.X R91, P2, PT, RZ, R150, RZ, P2, !PT ;  /* 0x00000096ff5b7210 */ /* 0x000fe4000175e4ff */
[----:B------:R-:W-:Y:S01]  /*db9a0*/  IADD3.X R177, P1, PT, R177, R140, RZ, P1, !PT ;  /* 0x0000008cb1b17210 */ /* 0x000fe20000f3e4ff */
[----:B------:R-:W-:Y:S01]  /*db9b0*/  IMAD.IADD R152, R145, 0x1, R87 ;  /* 0x0000000191987824 */ /* 0x000fe200078e0257 */
[----:B------:R-:W-:Y:S01]  /*db9c0*/  IADD3.X R178, P2, PT, RZ, R151, RZ, P2, !PT ;  /* 0x00000097ffb27210 */ /* 0x000fe2000175e4ff */
[----:B------:R-:W-:Y:S01]  /*db9d0*/  IMAD.X R69, RZ, RZ, RZ, P4 ;  /* 0x000000ffff457224 */ /* 0x000fe200020e06ff */
[----:B------:R-:W-:Y:S01]  /*db9e0*/  IADD3 R55, P4, PT, R88, R95, RZ ;  /* 0x0000005f58377210 */ /* 0x000fe20007f9e0ff */
[----:B------:R-:W-:Y:S01]  /*db9f0*/  IMAD.WIDE.U32.X R80, R159, R159, R80, P3 ;  /* 0x0000009f9f507225 */ /* 0x000fe200018e0450 */
[----:B------:R-:W-:-:S02]  /*dba00*/  IADD3.X RZ, P0, PT, R163, R152, RZ, P0, !PT ;  /* 0x00000098a3ff7210 */ /* 0x000fc4000071e4ff */
[----:B------:R-:W-:Y:S01]  /*dba10*/  IADD3.X R148, P2, PT, R91, R148, RZ, P2, !PT ;  /* 0x000000945b947210 */ /* 0x000fe2000175e4ff */
[----:B------:R-:W-:Y:S01]  /*dba20*/  IMAD.MOV.U32 R68, RZ, RZ, R89 ;  /* 0x000000ffff447224 */ /* 0x000fe200078e0059 */
[----:B------:R-:W-:Y:S01]  /*dba30*/  SHF.L.W.U32.HI R176, R176, 0x1, R123 ;  /* 0x00000001b0b07819 */ /* 0x000fe20000010e7b */
[----:B------:R-:W-:Y:S01]  /*dba40*/  IMAD.WIDE.U32 R154, P3, R54, -0x7af74000, R156 ;  /* 0x8508c000369a7825 */ /* 0x000fe2000786009c */
[----:B------:R-:W-:Y:S02]  /*dba50*/  IADD3.X R149, P2, PT, R178, R149, RZ, P2, !PT ;  /* 0x00000095b2957210 */ /* 0x000fe4000175e4ff */
[----:B------:R-:W-:Y:S01]  /*dba60*/  IADD3.X R176, P1, PT, R176, R139, RZ, P1, !PT ;  /* 0x0000008bb0b07210 */ /* 0x000fe20000f3e4ff */
[----:B------:R-:W-:Y:S01]  /*dba70*/  IMAD.WIDE.U32 R160, R121, 0x30000000, RZ ;  /* 0x3000000079a07825 */ /* 0x000fe200078e00ff */
[----:B------:R-:W-:Y:S02]  /*dba80*/  IADD3 RZ, P5, PT, R145, R154, RZ ;  /* 0x0000009a91ff7210 */ /* 0x000fe40007fbe0ff */
[----:B------:R-:W-:Y:S01]  /*dba90*/  MOV R158, R155 ;  /* 0x0000009b009e7202 */ /* 0x000fe20000000f00 */
[----:B------:R-:W-:Y:S01]  /*dbaa0*/  IMAD.WIDE.U32 R162, R121, -0x45f6b800, RZ ;  /* 0xba09480079a27825 */ /* 0x000fe200078e00ff */
[----:B------:R-:W-:-:S03]  /*dbab0*/  IADD3.X R129, P2, PT, RZ, R142, RZ, P2, !PT ;  /* 0x0000008eff817210 */ /* 0x000fc6000175e4ff */
[----:B------:R-:W-:Y:S01]  /*dbac0*/  IMAD.WIDE.U32.X R68, R159, R173, R68, P4 ;  /* 0x000000ad9f447225 */ /* 0x000fe200020e0444 */
[----:B------:R-:W-:-:S03]  /*dbad0*/  IADD3.X R143, P2, PT, RZ, R143, RZ, P2, !PT ;  /* 0x0000008fff8f7210 */ /* 0x000fc6000175e4ff */
[C---:B------:R-:W-:Y:S02]  /*dbae0*/  IMAD R95, R54.reuse, 0x170b5d44, R160 ;  /* 0x170b5d44365f7824 */ /* 0x040fe400078e02a0 */
[----:B------:R-:W-:Y:S02]  /*dbaf0*/  IMAD.X R159, RZ, RZ, RZ, P3 ;  /* 0x000000ffff9f7224 */ /* 0x000fe400018e06ff */
[C---:B------:R-:W-:Y:S02]  /*dbb00*/  IMAD R63, R54.reuse, 0x1ef3622f, R162 ;  /* 0x1ef3622f363f7824 */ /* 0x040fe400078e02a2 */
[----:B------:R-:W-:-:S04]  /*dbb10*/  IMAD.WIDE.U32 R160, P4, R54, 0x170b5d44, R160 ;  /* 0x170b5d4436a07825 */ /* 0x000fc800078800a0 */
        /* <DEDUP_REMOVED lines=10> */
[----:B------:R-:W-:Y:S02]  /*dbbc0*/  IMAD R87, R54, 0x1a22d9f3, R160 ;  /* 0x1a22d9f336577824 */ /* 0x000fe400078e02a0 */
[----:B------:R-:W-:-:S04]  /*dbbd0*/  IMAD.WIDE.U32.X R154, R121, -0x7af74000, R158, P5 ;  /* 0x8508c000799a7825 */ /* 0x000fc800028e049e */
[----:B------:R-:W-:Y:S01]  /*dbbe0*/  IMAD.WIDE.U32 R160, P5, R54, 0x1a22d9f3, R160 ;  /* 0x1a22d9f336a07825 */ /* 0x000fe200078a00a0 */
[----:B------:R-:W-:-:S03]  /*dbbf0*/  IADD3.X R154, P0, PT, RZ, R154, RZ, P0, !PT ;  /* 0x0000009aff9a7210 */ /* 0x000fc6000071e4ff */
[----:B------:R-:W-:Y:S01]  /*dbc00*/  IMAD.WIDE.U32 R164, R121, 0x6ca1493b, RZ ;  /* 0x6ca1493b79a47825 */ /* 0x000fe200078e00ff */
[----:B------:R-:W-:-:S03]  /*dbc10*/  IADD3.X R142, P0, PT, RZ, R155, RZ, P0, !PT ;  /* 0x0000009bff8e7210 */ /* 0x000fc6000071e4ff */
[----:B------:R-:W-:Y:S01]  /*dbc20*/  IMAD.WIDE.U32 R150, R54, 0xf5138f, RZ ;  /* 0x00f5138f36967825 */ /* 0x000fe200078e00ff */
[----:B------:R-:W-:-:S03]  /*dbc30*/  IADD3.X R140, P0, PT, R154, R141, RZ, P0, !PT ;  /* 0x0000008d9a8c7210 */ /* 0x000fc6000071e4ff */
[----:B------:R-:W-:Y:S01]  /*dbc40*/  IMAD.WIDE.U32 R162, R121, 0x17c510ea, RZ ;  /* 0x17c510ea79a27825 */ /* 0x000fe200078e00ff */
[----:B------:R-:W-:-:S03]  /*dbc50*/  IADD3.X R141, P0, PT, R142, R127, RZ, P0, !PT ;  /* 0x0000007f8e8d7210 */ /* 0x000fc6000071e4ff */
[----:B------:R-:W-:Y:S01]  /*dbc60*/  IMAD.WIDE.U32.X R152, R121, 0x170b5d44, R152, P3 ;  /* 0x170b5d4479987825 */ /* 0x000fe200018e0498 */
[----:B------:R-:W-:-:S03]  /*dbc70*/  IADD3 RZ, P3, PT, R160, R151, RZ ;  /* 0x00000097a0ff7210 */ /* 0x000fc60007f7e0ff */
[----:B------:R-:W-:Y:S02]  /*dbc80*/  IMAD.X R159, RZ, RZ, RZ, P5 ;  /* 0x000000ffff9f7224 */ /* 0x000fe400028e06ff */
[----:B------:R-:W-:Y:S02]  /*dbc90*/  IMAD R89, R54, -0x39c4fa40, R164 ;  /* 0xc63b05c036597824 */ /* 0x000fe400078e02a4 */
[----:B------:R-:W-:Y:S02]  /*dbca0*/  IMAD.MOV.U32 R158, RZ, RZ, R161 ;  /* 0x000000ffff9e7224 */ /* 0x000fe400078e00a1 */
        /* <DEDUP_REMOVED lines=8> */
[----:B------:R-:W-:Y:S01]  /*dbd30*/  IMAD.MOV.U32 R166, RZ, RZ, R165 ;  /* 0x000000ffffa67224 */ /* 0x000fe200078e00a5 */
[----:B------:R-:W-:Y:S01]  /*dbd40*/  MOV R164, R169 ;  /* 0x000000a900a47202 */ /* 0x000fe20000000f00 */
[----:B------:R-:W-:Y:S01]  /*dbd50*/  IMAD.X R165, RZ, RZ, RZ, P4 ;  /* 0x000000ffffa57224 */ /* 0x000fe200020e06ff */
[----:B------:R-:W-:Y:S01]  /*dbd60*/  IADD3 RZ, P4, PT, R168, R163, RZ ;  /* 0x000000a3a8ff7210 */ /* 0x000fe20007f9e0ff */
[----:B------:R-:W-:Y:S01]  /*dbd70*/  IMAD.WIDE.U32.X R158, R121, 0x1a22d9f3, R158, P3 ;  /* 0x1a22d9f3799e7825 */ /* 0x000fe200018e049e */
[----:B------:R-:W-:Y:S02]  /*dbd80*/  IADD3.X R129, P3, PT, R129, R138, RZ, P2, !PT ;  /* 0x0000008a81817210 */ /* 0x000fe4000177e4ff */
[----:B------:R-:W-:Y:S01]  /*dbd90*/  IADD3 RZ, P2, PT, R140, R144, RZ ;  /* 0x000000908cff7210 */ /* 0x000fe20007f5e0ff */
[----:B------:R-:W-:Y:S01]  /*dbda0*/  IMAD.WIDE.U32.X R164, R121, 0x1ae3a46, R164, P4 ;  /* 0x01ae3a4679a47825 */ /* 0x000fe200020e04a4 */
[----:B------:R-:W-:-:S02]  /*dbdb0*/  IADD3 RZ, P4, PT, R148, R136, RZ ;  /* 0x0000008894ff7210 */ /* 0x000fc40007f9e0ff */
[----:B------:R-:W-:Y:S01]  /*dbdc0*/  IADD3.X R174, P3, PT, R143, R174, RZ, P3, !PT ;  /* 0x000000ae8fae7210 */ /* 0x000fe20001f7e4ff */
[----:B------:R-:W-:Y:S01]  /*dbdd0*/  IMAD.IADD R145, R95, 0x1, R145 ;  /* 0x000000015f917824 */ /* 0x000fe200078e0291 */
[----:B------:R-:W-:Y:S01]  /*dbde0*/  IADD3.X RZ, P4, PT, R149, R137, RZ, P4, !PT ;  /* 0x0000008995ff7210 */ /* 0x000fe2000279e4ff */
[----:B------:R-:W-:Y:S01]  /*dbdf0*/  IMAD.WIDE.U32 R148, R171, R172, R148 ;  /* 0x000000acab947225 */ /* 0x000fe200078e0094 */
[----:B------:R-:W-:Y:S02]  /*dbe00*/  IADD3.X R143, P3, PT, RZ, R92, RZ, P3, !PT ;  /* 0x0000005cff8f7210 */ /* 0x000fe40001f7e4ff */
[----:B------:R-:W-:Y:S01]  /*dbe10*/  IADD3.X R60, P4, PT, RZ, R60, RZ, P4, !PT ;  /* 0x0000003cff3c7210 */ /* 0x000fe2000279e4ff */
[----:B------:R-:W-:Y:S01]  /*dbe20*/  IMAD.WIDE.U32.X R166, R121, -0x39c4fa40, R166, P5 ;  /* 0xc63b05c079a67825 */ /* 0x000fe200028e04a6 */
[----:B------:R-:W-:Y:S02]  /*dbe30*/  IADD3.X R92, P3, PT, RZ, R93, RZ, P3, !PT ;  /* 0x0000005dff5c7210 */ /* 0x000fe40001f7e4ff */
[----:B------:R-:W-:Y:S01]  /*dbe40*/  IADD3.X R121, P4, PT, RZ, R61, RZ, P4, !PT ;  /* 0x0000003dff797210 */ /* 0x000fe2000279e4ff */
[----:B------:R-:W-:Y:S01]  /*dbe50*/  IMAD.IADD R139, R149, 0x1, R120 ;  /* 0x00000001958b7824 */ /* 0x000fe200078e0278 */
[----:B------:R-:W-:Y:S01]  /*dbe60*/  IADD3.X RZ, P2, PT, R141, R145, RZ, P2, !PT ;  /* 0x000000918dff7210 */ /* 0x000fe2000175e4ff */
[----:B------:R-:W-:Y:S01]  /*dbe70*/  IMAD.WIDE.U32 R140, R54, 0x30000000, R140 ;  /* 0x30000000368c7825 */ /* 0x000fe200078e008c */
[----:B------:R-:W-:-:S02]  /*dbe80*/  IADD3.X R61, P0, PT, RZ, RZ, RZ, P0, !PT ;  /* 0x000000ffff3d7210 */ /* 0x000fc4000071e4ff */
[----:B------:R-:W-:Y:S01]  /*dbe90*/  SHF.L.W.U32.HI R123, R123, 0x1, R148 ;  /* 0x000000017b7b7819 */ /* 0x000fe20000010e94 */
[----:B------:R-:W-:Y:S01]  /*dbea0*/  IMAD.IADD R137, R141, 0x1, R95 ;  /* 0x000000018d897824 */ /* 0x000fe200078e025f */
[----:B------:R-:W-:Y:S01]  /*dbeb0*/  IADD3.X R143, P3, PT, R143, R132, RZ, P3, !PT ;  /* 0x000000848f8f7210 */ /* 0x000fe20001f7e4ff */
[----:B------:R-:W-:Y:S01]  /*dbec0*/  IMAD.IADD R151, R87, 0x1, R151 ;  /* 0x0000000157977824 */ /* 0x000fe200078e0297 */
[----:B------:R-:W-:Y:S01]  /*dbed0*/  IADD3.X R120, P2, PT, R61, R152, RZ, P2, !PT ;  /* 0x000000983d787210 */ /* 0x000fe2000175e4ff */
[----:B------:R-:W-:Y:S01]  /*dbee0*/  IMAD.X R61, RZ, RZ, RZ, P0 ;  /* 0x000000ffff3d7224 */ /* 0x000fe200000e06ff */
[----:B------:R-:W-:Y:S01]  /*dbef0*/  SHF.L.W.U32.HI R155, R148, 0x1, R139 ;  /* 0x00000001949b7819 */ /* 0x000fe20000010e8b */
[----:B------:R-:W-:Y:S01]  /*dbf00*/  IMAD R169, R140, -0x7af74001, -R137 ;  /* 0x8508bfff8ca97824 */ /* 0x000fe200078e0a89 */
[----:B------:R-:W-:Y:S01]  /*dbf10*/  IADD3.X R148, P0, PT, R123, R134, RZ, P1, !PT ;  /* 0x000000867b947210 */ /* 0x000fe20000f1e4ff */
[----:B------:R-:W-:Y:S01]  /*dbf20*/  IMAD.IADD R105, R57, 0x1, R105 ;  /* 0x0000000139697824 */ /* 0x000fe200078e0269 */
[----:B------:R-:W-:Y:S01]  /*dbf30*/  IADD3.X R123, P1, PT, R92, R133, RZ, P3, !PT ;  /* 0x000000855c7b7210 */ /* 0x000fe20001f3e4ff */
[----:B------:R-:W-:Y:S01]  /*dbf40*/  IMAD.WIDE.U32 R92, R140, -0x1, RZ ;  /* 0xffffffff8c5c7825 */ /* 0x000fe200078e00ff */
[----:B------:R-:W-:-:S02]  /*dbf50*/  IADD3.X R60, P4, PT, R60, R129, RZ, P4, !PT ;  /* 0x000000813c3c7210 */ /* 0x000fc4000279e4ff */
[----:B------:R-:W-:Y:S01]  /*dbf60*/  IADD3.X R153, P3, PT, R61, R153, RZ, P2, !PT ;  /* 0x000000993d997210 */ /* 0x000fe2000177e4ff */
[----:B------:R-:W-:Y:S01]  /*dbf70*/  IMAD.IADD R129, R63, 0x1, R147 ;  /* 0x000000013f817824 */ /* 0x000fe200078e0293 */
[----:B------:R-:W-:Y:S01]  /*dbf80*/  IADD3.X R152, P1, PT, RZ, R124, RZ, P1, !PT ;  /* 0x0000007cff987210 */ /* 0x000fe20000f3e4ff */
[----:B------:R-:W-:Y:S01]  /*dbf90*/  IMAD.IADD R169, R93, 0x1, R169 ;  /* 0x000000015da97824 */ /* 0x000fe200078e02a9 */
[----:B------:R-:W-:Y:S01]  /*dbfa0*/  IADD3.X R61, P5, PT, R121, R174, RZ, P4, !PT ;  /* 0x000000ae793d7210 */ /* 0x000fe200027be4ff */
[----:B------:R-:W-:Y:S01]  /*dbfb0*/  IMAD.IADD R111, R85, 0x1, R111 ;  /* 0x00000001556f7824 */ /* 0x000fe200078e026f */
[----:B------:R-:W-:Y:S01]  /*dbfc0*/  IADD3 RZ, P2, PT, R60, R82, RZ ;  /* 0x000000523cff7210 */ /* 0x000fe20007f5e0ff */
[----:B------:R-:W-:Y:S01]  /*dbfd0*/  IMAD.X R154, RZ, RZ, R125, P1 ;  /* 0x000000ffff9a7224 */ /* 0x000fe200008e067d */
[----:B------:R-:W-:Y:S01]  /*dbfe0*/  IADD3.X R82, P4, PT, R120, R177, RZ, P3, !PT ;  /* 0x000000b178527210 */ /* 0x000fe20001f9e4ff */
[----:B------:R-:W-:Y:S01]  /*dbff0*/  IMAD.WIDE.U32 R120, R171, R72, R60 ;  /* 0x00000048ab787225 */ /* 0x000fe200078e003c */
[----:B------:R-:W-:-:S02]  /*dc000*/  IADD3.X R95, P1, PT, RZ, RZ, RZ, P5, !PT ;  /* 0x000000ffff5f7210 */ /* 0x000fc40002f3e4ff */
[----:B------:R-:W-:Y:S01]  /*dc010*/  IADD3.X RZ, P5, PT, R61, R83, RZ, P2, !PT ;  /* 0x000000533dff7210 */ /* 0x000fe200017be4ff */
[----:B------:R-:W-:Y:S01]  /*dc020*/  IMAD.WIDE.U32 R60, R169, 0x1, RZ ;  /* 0x00000001a93c7825 */ /* 0x000fe200078e00ff */
[----:B------:R-:W-:Y:S02]  /*dc030*/  IADD3 RZ, P3, PT, R82, R146, RZ ;  /* 0x0000009252ff7210 */ /* 0x000fe40007f7e0ff */
[----:B------:R-:W-:Y:S01]  /*dc040*/  IADD3.X R83, P2, PT, R153, R176, RZ, P4, !PT ;  /* 0x000000b099537210 */ /* 0x000fe2000275e4ff */
[----:B------:R-:W-:Y:S01]  /*dc050*/  IMAD.X R127, RZ, RZ, RZ, P1 ;  /* 0x000000ffff7f7224 */ /* 0x000fe200008e06ff */
[----:B------:R-:W-:Y:S01]  /*dc060*/  IADD3.X R136, P5, PT, R95, R130, RZ, P5, !PT ;  /* 0x000000825f887210 */ /* 0x000fe20002fbe4ff */
[C---:B------:R-:W-:Y:S01]  /*dc070*/  IMAD.WIDE.U32 R124, R92.reuse, 0x1, RZ ;  /* 0x000000015c7c7825 */ /* 0x040fe200078e00ff */
[----:B------:R-:W-:Y:S02]  /*dc080*/  IADD3.X RZ, P4, PT, R83, R129, RZ, P3, !PT ;  /* 0x0000008153ff7210 */ /* 0x000fe40001f9e4ff */
[----:B------:R-:W-:Y:S01]  /*dc090*/  IADD3.X R147, P2, PT, RZ, RZ, RZ, P2, !PT ;  /* 0x000000ffff937210 */ /* 0x000fe2000175e4ff */
[----:B------:R-:W-:Y:S01]  /*dc0a0*/  IMAD R95, R92, -0x7af74000, R60 ;  /* 0x8508c0005c5f7824 */ /* 0x000fe200078e023c */
[----:B------:R-:W-:Y:S01]  /*dc0b0*/  IADD3.X R146, P3, PT, R127, R131, RZ, P5, !PT ;  /* 0x000000837f927210 */ /* 0x000fe20002f7e4ff */
[----:B------:R-:W-:Y:S01]  /*dc0c0*/  IMAD.WIDE.U32 R130, R169, 0x30000000, RZ ;  /* 0x30000000a9827825 */ /* 0x000fe200078e00ff */
[----:B------:R-:W-:-:S02]  /*dc0d0*/  IADD3.X R147, P4, PT, R147, R156, RZ, P4, !PT ;  /* 0x0000009c93937210 */ /* 0x000fc4000279e4ff */
[----:B------:R-:W-:Y:S01]  /*dc0e0*/  IADD3 RZ, P1, PT, R140, R124, RZ ;  /* 0x0000007c8cff7210 */ /* 0x000fe20007f3e0ff */
[----:B------:R-:W-:Y:S01]  /*dc0f0*/  IMAD.X R156, RZ, RZ, RZ, P2 ;  /* 0x000000ffff9c7224 */ /* 0x000fe200010e06ff */
[----:B------:R-:W-:Y:S01]  /*dc100*/  IADD3.X R155, P0, PT, R155, R135, RZ, P0, !PT ;  /* 0x000000879b9b7210 */ /* 0x000fe2000071e4ff */
[----:B------:R-:W-:Y:S01]  /*dc110*/  IMAD.WIDE.U32 R60, P2, R92, -0x7af74000, R60 ;  /* 0x8508c0005c3c7825 */ /* 0x000fe2000784003c */
[----:B------:R-:W-:Y:S02]  /*dc120*/  SHF.L.W.U32.HI R93, R139, 0x1, R120 ;  /* 0x000000018b5d7819 */ /* 0x000fe40000010e78 */
[----:B------:R-:W-:Y:S01]  /*dc130*/  IADD3 R129, PT, PT, R121, R104, RZ ;  /* 0x0000006879817210 */ /* 0x000fe20007ffe0ff */
[----:B------:R-:W-:Y:S01]  /*dc140*/  IMAD.WIDE.U32 R140, R169, -0x45f6b800, RZ ;  /* 0xba094800a98c7825 */ /* 0x000fe200078e00ff */
[----:B------:R-:W-:Y:S02]  /*dc150*/  IADD3 RZ, P5, PT, R125, R60, RZ ;  /* 0x0000003c7dff7210 */ /* 0x000fe40007fbe0ff */
[----:B------:R-:W-:Y:S01]  /*dc160*/  IADD3.X R104, P0, PT, R93, R66, RZ, P0, !PT ;  /* 0x000000425d687210 */ /* 0x000fe2000071e4ff */
[----:B------:R-:W-:Y:S01]  /*dc170*/  IMAD.X R135, RZ, RZ, RZ, P2 ;  /* 0x000000ffff877224 */ /* 0x000fe200010e06ff */
[----:B------:R-:W-:Y:S01]  /*dc180*/  IADD3.X R136, P2, PT, R136, R143, RZ, P3, !PT ;  /* 0x0000008f88887210 */ /* 0x000fe20001f5e4ff */
[----:B------:R-:W-:Y:S01]  /*dc190*/  IMAD.MOV.U32 R134, RZ, RZ, R61 ;  /* 0x000000ffff867224 */ /* 0x000fe200078e003d */
[----:B------:R-:W-:Y:S01]  /*dc1a0*/  SHF.L.W.U32.HI R66, R120, 0x1, R129 ;  /* 0x0000000178427819 */ /* 0x000fe20000010e81 */
[----:B------:R-:W-:Y:S01]  /*dc1b0*/  IMAD.IADD R168, R125, 0x1, R95 ;  /* 0x000000017da87824 */ /* 0x000fe200078e025f */
[----:B------:R-:W-:Y:S01]  /*dc1c0*/  IADD3.X R156, P4, PT, R156, R157, RZ, P4, !PT ;  /* 0x0000009d9c9c7210 */ /* 0x000fe2000279e4ff */
[--C-:B------:R-:W-:Y:S01]  /*dc1d0*/  IMAD R153, R92, 0x170b5d44, R130.reuse ;  /* 0x170b5d445c997824 */ /* 0x100fe200078e0282 */
[----:B------:R-:W-:Y:S01]  /*dc1e0*/  IADD3.X R157, P0, PT, R66, R67, RZ, P0, !PT ;  /* 0x00000043429d7210 */ /* 0x000fe2000071e4ff */
[----:B------:R-:W-:Y:S01]  /*dc1f0*/  IMAD.WIDE.U32 R124, P3, R92, 0x170b5d44, R130 ;  /* 0x170b5d445c7c7825 */ /* 0x000fe20007860082 */
[----:B------:R-:W-:-:S02]  /*dc200*/  IADD3.X RZ, P1, PT, R137, R168, RZ, P1, !PT ;  /* 0x000000a889ff7210 */ /* 0x000fc40000f3e4ff */
[----:B------:R-:W-:Y:S01]  /*dc210*/  IADD3.X R137, P2, PT, R146, R123, RZ, P2, !PT ;  /* 0x0000007b92897210 */ /* 0x000fe2000175e4ff */
[----:B------:R-:W-:-:S03]  /*dc220*/  IMAD.WIDE.U32 R130, R92, 0x30000000, RZ ;  /* 0x300000005c827825 */ /* 0x000fc600078e00ff */
[----:B------:R-:W-:Y:S01]  /*dc230*/  IADD3.X R177, P2, PT, RZ, RZ, RZ, P2, !PT ;  /* 0x000000ffffb17210 */ /* 0x000fe2000175e4ff */
[----:B------:R-:W-:-:S04]  /*dc240*/  IMAD.WIDE.U32 R138, R169, 0xf5138f, RZ ;  /* 0x00f5138fa98a7825 */ /* 0x000fc800078e00ff */
[----:B------:R-:W-:Y:S02]  /*dc250*/  IMAD R93, R92, 0x1ef3622f, R140 ;  /* 0x1ef3622f5c5d7824 */ /* 0x000fe400078e028c */
[----:B------:R-:W-:-:S04]  /*dc260*/  IMAD.WIDE.U32.X R134, R169, -0x7af74000, R134, P5 ;  /* 0x8508c000a9867825 */ /* 0x000fc800028e0486 */
[----:B------:R-:W-:-:S04]  /*dc270*/  IMAD.WIDE.U32 R140, P5, R92, 0x1ef3622f, R140 ;  /* 0x1ef3622f5c8c7825 */ /* 0x000fc800078a008c */
[----:B------:R-:W-:Y:S01]  /*dc280*/  IMAD.X R61, RZ, RZ, RZ, P3 ;  /* 0x000000ffff3d7224 */ /* 0x000fe200018e06ff */
[----:B------:R-:W-:Y:S01]  /*dc290*/  IADD3 RZ, P3, PT, R124, R131, RZ ;  /* 0x000000837cff7210 */ /* 0x000fe20007f7e0ff */
[----:B------:R-:W-:Y:S02]  /*dc2a0*/  IMAD.MOV.U32 R60, RZ, RZ, R125 ;  /* 0x000000ffff3c7224 */ /* 0x000fe400078e007d */
[C---:B------:R-:W-:Y:S02]  /*dc2b0*/  IMAD R95, R92.reuse, 0x1a22d9f3, R138 ;  /* 0x1a22d9f35c5f7824 */ /* 0x040fe400078e028a */
[----:B------:R-:W-:Y:S02]  /*dc2c0*/  IMAD.X R133, RZ, RZ, RZ, P5 ;  /* 0x000000ffff857224 */ /* 0x000fe400028e06ff */
[----:B------:R-:W-:-:S04]  /*dc2d0*/  IMAD.WIDE.U32 R124, R92, -0x45f6b800, RZ ;  /* 0xba0948005c7c7825 */ /* 0x000fc800078e00ff */
[----:B------:R-:W-:-:S04]  /*dc2e0*/  IMAD.WIDE.U32 R138, P5, R92, 0x1a22d9f3, R138 ;  /* 0x1a22d9f35c8a7825 */ /* 0x000fc800078a008a */
[----:B------:R-:W-:Y:S01]  /*dc2f0*/  IMAD.WIDE.U32 R120, R92, 0xf5138f, RZ ;  /* 0x00f5138f5c787825 */ /* 0x000fe200078e00ff */
[----:B------:R-:W-:-:S03]  /*dc300*/  IADD3.X R145, PT, PT, RZ, RZ, RZ, P5, !PT ;  /* 0x000000ffff917210 */ /* 0x000fc60002ffe4ff */
        /* <DEDUP_REMOVED lines=10> */
[----:B------:R-:W-:-:S04]  /*dc3b0*/  IMAD.WIDE.U32 R142, R169, 0x17c510ea, RZ ;  /* 0x17c510eaa98e7825 */ /* 0x000fc800078e00ff */
[----:B------:R-:W-:Y:S01]  /*dc3c0*/  IMAD.WIDE.U32.X R132, R169, 0x1ef3622f, R132, P3 ;  /* 0x1ef3622fa9847825 */ /* 0x000fe200018e0484 */
[----:B------:R-:W-:Y:S02]  /*dc3d0*/  IADD3 RZ, P3, PT, R136, R98, RZ ;  /* 0x0000006288ff7210 */ /* 0x000fe40007f7e0ff */
[----:B------:R-:W-:Y:S01]  /*dc3e0*/  IADD3.X R98, P4, PT, R147, R148, RZ, P4, !PT ;  /* 0x0000009493627210 */ /* 0x000fe2000279e4ff */
[----:B------:R-:W-:Y:S01]  /*dc3f0*/  IMAD.X R179, RZ, RZ, RZ, P2 ;  /* 0x000000ffffb37224 */ /* 0x000fe200010e06ff */
[----:B------:R-:W-:Y:S01]  /*dc400*/  IADD3 RZ, P2, PT, R140, R145, RZ ;  /* 0x000000918cff7210 */ /* 0x000fe20007f5e0ff */
[----:B------:R-:W-:Y:S01]  /*dc410*/  IMAD.X R67, RZ, RZ, RZ, P5 ;  /* 0x000000ffff437224 */ /* 0x000fe200028e06ff */
[----:B------:R-:W-:Y:S01]  /*dc420*/  IADD3.X RZ, P3, PT, R137, R99, RZ, P3, !PT ;  /* 0x0000006389ff7210 */ /* 0x000fe20001f7e4ff */
[----:B------:R-:W-:Y:S01]  /*dc430*/  IMAD.MOV.U32 R66, RZ, RZ, R141 ;  /* 0x000000ffff427224 */ /* 0x000fe200078e008d */
[----:B------:R-:W-:Y:S01]  /*dc440*/  IADD3.X R99, P4, PT, R156, R155, RZ, P4, !PT ;  /* 0x0000009b9c637210 */ /* 0x000fe2000279e4ff */
[C-C-:B------:R-:W-:Y:S01]  /*dc450*/  IMAD R123, R92.reuse, 0x1ae3a46, R142.reuse ;  /* 0x01ae3a465c7b7824 */ /* 0x140fe200078e028e */
[----:B------:R-:W-:Y:S01]  /*dc460*/  IADD3.X R141, P3, PT, R177, R118, RZ, P3, !PT ;  /* 0x00000076b18d7210 */ /* 0x000fe20001f7e4ff */
[----:B------:R-:W-:-:S04]  /*dc470*/  IMAD.WIDE.U32 R142, P5, R92, 0x1ae3a46, R142 ;  /* 0x01ae3a465c8e7825 */ /* 0x000fc800078a008e */
[----:B------:R-:W-:Y:S01]  /*dc480*/  IMAD.WIDE.U32.X R66, R169, -0x39c4fa40, R66, P2 ;  /* 0xc63b05c0a9427825 */ /* 0x000fe200010e0442 */
[----:B------:R-:W-:-:S03]  /*dc490*/  IADD3 RZ, P2, PT, R98, R150, RZ ;  /* 0x0000009662ff7210 */ /* 0x000fc60007f5e0ff */
[----:B------:R-:W-:Y:S01]  /*dc4a0*/  IMAD.MOV.U32 R148, RZ, RZ, R143 ;  /* 0x000000ffff947224 */ /* 0x000fe200078e008f */
[----:B------:R-:W-:Y:S01]  /*dc4b0*/  IADD3.X R143, P4, PT, RZ, RZ, RZ, P4, !PT ;  /* 0x000000ffff8f7210 */ /* 0x000fe2000279e4ff */
[----:B------:R-:W-:Y:S01]  /*dc4c0*/  IMAD.WIDE.U32 R136, R171, R175, R136 ;  /* 0x000000afab887225 */ /* 0x000fe200078e0088 */
[----:B------:R-:W-:Y:S02]  /*dc4d0*/  IADD3.X RZ, P2, PT, R99, R151, RZ, P2, !PT ;  /* 0x0000009763ff7210 */ /* 0x000fe4000175e4ff */
[----:B------:R-:W-:Y:S01]  /*dc4e0*/  IADD3.X R151, P3, PT, R179, R119, RZ, P3, !PT ;  /* 0x00000077b3977210 */ /* 0x000fe20001f7e4ff */
[----:B------:R-:W-:Y:S01]  /*dc4f0*/  IMAD.WIDE.U32 R146, R92, 0x17c510ea, RZ ;  /* 0x17c510ea5c927825 */ /* 0x000fe200078e00ff */
[----:B------:R-:W-:Y:S02]  /*dc500*/  IADD3 R137, PT, PT, R137, R76, RZ ;  /* 0x0000004c89897210 */ /* 0x000fe40007ffe0ff */
[----:B------:R-:W-:Y:S01]  /*dc510*/  IADD3.X R143, P2, PT, R143, R158, RZ, P2, !PT ;  /* 0x0000009e8f8f7210 */ /* 0x000fe2000175e4ff */
[----:B------:R-:W-:Y:S01]  /*dc520*/  IMAD.X R119, RZ, RZ, RZ, P4 ;  /* 0x000000ffff777224 */ /* 0x000fe200020e06ff */
[----:B------:R-:W-:Y:S01]  /*dc530*/  IADD3 RZ, P4, PT, R136, R96, RZ ;  /* 0x0000006088ff7210 */ /* 0x000fe20007f9e0ff */
[----:B------:R-:W-:Y:S01]  /*dc540*/  IMAD.X R149, RZ, RZ, RZ, P5 ;  /* 0x000000ffff957224 */ /* 0x000fe200028e06ff */
[----:B------:R-:W-:Y:S01]  /*dc550*/  IADD3.X R96, P3, PT, R141, R152, RZ, P3, !PT ;  /* 0x000000988d607210 */ /* 0x000fe20001f7e4ff */
[----:B------:R-:W-:Y:S01]  /*dc560*/  IMAD.WIDE.U32 R82, R54, -0x45f6b800, R82 ;  /* 0xba09480036527825 */ /* 0x000fe200078e0052 */
[----:B------:R-:W-:-:S02]  /*dc570*/  IADD3 RZ, P5, PT, R142, R147, RZ ;  /* 0x000000938eff7210 */ /* 0x000fc40007fbe0ff */
[----:B------:R-:W-:Y:S01]  /*dc580*/  IADD3.X R141, P1, PT, RZ, R134, RZ, P1, !PT ;  /* 0x00000086ff8d7210 */ /* 0x000fe20000f3e4ff */
[----:B------:R-:W-:Y:S01]  /*dc590*/  IMAD.IADD R63, R83, 0x1, R63 ;  /* 0x00000001533f7824 */ /* 0x000fe200078e023f */
[----:B------:R-:W-:Y:S01]  /*dc5a0*/  IADD3.X RZ, P4, PT, R137, R97, RZ, P4, !PT ;  /* 0x0000006189ff7210 */ /* 0x000fe2000279e4ff */
[----:B------:R-:W-:Y:S01]  /*dc5b0*/  IMAD.WIDE.U32.X R148, R169, 0x1ae3a46, R148, P5 ;  /* 0x01ae3a46a9947825 */ /* 0x000fe200028e0494 */
[----:B------:R-:W-:Y:S02]  /*dc5c0*/  IADD3.X R97, P3, PT, R151, R154, RZ, P3, !PT ;  /* 0x0000009a97617210 */ /* 0x000fe40001f7e4ff */
[----:B------:R-:W-:Y:S01]  /*dc5d0*/  IADD3.X R134, P1, PT, RZ, R135, RZ, P1, !PT ;  /* 0x00000087ff867210 */ /* 0x000fe20000f3e4ff */
[----:B------:R-:W-:Y:S01]  /*dc5e0*/  IMAD.IADD R151, R153, 0x1, R131 ;  /* 0x0000000199977824 */ /* 0x000fe200078e0283 */
[----:B------:R-:W-:Y:S01]  /*dc5f0*/  IADD3.X R135, P5, PT, RZ, R112, RZ, P4, !PT ;  /* 0x00000070ff877210 */ /* 0x000fe200027be4ff */
[----:B------:R-:W-:Y:S01]  /*dc600*/  IMAD.WIDE.U32 R136, R172, R72, R136 ;  /* 0x00000048ac887225 */ /* 0x000fe200078e0088 */
[----:B------:R-:W-:-:S02]  /*dc610*/  IADD3.X R158, P2, PT, R119, R159, RZ, P2, !PT ;  /* 0x0000009f779e7210 */ /* 0x000fc4000175e4ff */
[----:B------:R-:W-:Y:S01]  /*dc620*/  IADD3 RZ, P4, PT, R96, R126, RZ ;  /* 0x0000007e60ff7210 */ /* 0x000fe20007f9e0ff */
[----:B------:R-:W-:Y:S01]  /*dc630*/  IMAD.WIDE.U32 R118, R171, R170, R96 ;  /* 0x000000aaab767225 */ /* 0x000fe200078e0060 */
[----:B------:R-:W-:Y:S02]  /*dc640*/  IADD3.X R112, P5, PT, RZ, R113, RZ, P5, !PT ;  /* 0x00000071ff707210 */ /* 0x000fe40002fbe4ff */
[----:B------:R-:W-:Y:S01]  /*dc650*/  IADD3.X RZ, P4, PT, R97, R77, RZ, P4, !PT ;  /* 0x0000004d61ff7210 */ /* 0x000fe2000279e4ff */
[----:B------:R-:W-:Y:S01]  /*dc660*/  IMAD.IADD R77, R119, 0x1, R128 ;  /* 0x00000001774d7824 */ /* 0x000fe200078e0280 */
[----:B------:R-:W-:Y:S01]  /*dc670*/  IADD3.X R119, P3, PT, RZ, RZ, RZ, P3, !PT ;  /* 0x000000ffff777210 */ /* 0x000fe20001f7e4ff */
[----:B------:R-:W-:Y:S01]  /*dc680*/  IMAD.IADD R131, R137, 0x1, R122 ;  /* 0x0000000189837824 */ /* 0x000fe200078e027a */
[----:B------:R-:W-:Y:S01]  /*dc690*/  IADD3.X R76, P5, PT, R135, R118, RZ, P5, !PT ;  /* 0x00000076874c7210 */ /* 0x000fe20002fbe4ff */
[----:B------:R-:W-:Y:S01]  /*dc6a0*/  IMAD.IADD R121, R95, 0x1, R121 ;  /* 0x000000015f797824 */ /* 0x000fe200078e0279 */
[----:B------:R-:W-:-:S02]  /*dc6b0*/  IADD3.X R119, P4, PT, R119, R116, RZ, P4, !PT ;  /* 0x0000007477777210 */ /* 0x000fc4000279e4ff */
[----:B------:R-:W-:Y:S02]  /*dc6c0*/  IADD3.X R77, P5, PT, R112, R77, RZ, P5, !PT ;  /* 0x0000004d704d7210 */ /* 0x000fe40002fbe4ff */
[----:B------:R-:W-:Y:S02]  /*dc6d0*/  IADD3.X R135, PT, PT, R117, RZ, RZ, P4, P3 ;  /* 0x000000ff75877210 */ /* 0x000fe400027e64ff */
[----:B------:R-:W-:Y:S02]  /*dc6e0*/  IADD3 RZ, P3, PT, R76, R74, RZ ;  /* 0x0000004a4cff7210 */ /* 0x000fe40007f7e0ff */
[----:B------:R-:W-:Y:S02]  /*dc6f0*/  IADD3.X R97, P5, PT, RZ, RZ, RZ, P5, !PT ;  /* 0x000000ffff617210 */ /* 0x000fe40002fbe4ff */
[----:B------:R-:W-:Y:S01]  /*dc700*/  IADD3.X RZ, P3, PT, R77, R75, RZ, P3, !PT ;  /* 0x0000004b4dff7210 */ /* 0x000fe20001f7e4ff */
[----:B------:R-:W-:Y:S01]  /*dc710*/  IMAD.WIDE.U32 R76, R172, R175, R76 ;  /* 0x000000afac4c7225 */ /* 0x000fe200078e004c */
        /* <DEDUP_REMOVED lines=9> */
[----:B------:R-:W-:-:S02]  /*dc7b0*/  IADD3.X R74, P5, PT, R143, R104, RZ, P2, !PT ;  /* 0x000000688f4a7210 */ /* 0x000fc400017be4ff */
[----:B------:R-:W-:Y:S01]  /*dc7c0*/  IADD3.X RZ, P4, PT, R83, R151, RZ, P4, !PT ;  /* 0x0000009753ff7210 */ /* 0x000fe2000279e4ff */
[----:B------:R-:W-:Y:S01]  /*dc7d0*/  IMAD.X R113, RZ, RZ, RZ, P1 ;  /* 0x000000ffff717224 */ /* 0x000fe200008e06ff */
[----:B------:R-:W-:Y:S02]  /*dc7e0*/  IADD3.X R96, P3, PT, R96, R119, RZ, P3, !PT ;  /* 0x0000007760607210 */ /* 0x000fe40001f7e4ff */
[----:B------:R-:W-:Y:S02]  /*dc7f0*/  IADD3.X R75, P1, PT, R158, R157, RZ, P5, !PT ;  /* 0x0000009d9e4b7210 */ /* 0x000fe40002f3e4ff */
[----:B------:R-:W-:Y:S02]  /*dc800*/  IADD3.X R63, P4, PT, R63, R60, RZ, P4, !PT ;  /* 0x0000003c3f3f7210 */ /* 0x000fe4000279e4ff */
[----:B------:R-:W-:Y:S01]  /*dc810*/  IADD3.X R97, P3, PT, R106, R135, RZ, P3, !PT ;  /* 0x000000876a617210 */ /* 0x000fe20001f7e4ff */
[----:B------:R-:W-:Y:S01]  /*dc820*/  IMAD.WIDE.U32 R106, R54, 0xf5138f, R98 ;  /* 0x00f5138f366a7825 */ /* 0x000fe200078e0062 */
[----:B------:R-:W-:-:S02]  /*dc830*/  SHF.L.W.U32.HI R129, R129, 0x1, R136 ;  /* 0x0000000181817819 */ /* 0x000fc40000010e88 */
[----:B------:R-:W-:Y:S01]  /*dc840*/  IADD3.X R117, P1, PT, RZ, RZ, RZ, P1, !PT ;  /* 0x000000ffff757210 */ /* 0x000fe20000f3e4ff */
[----:B------:R-:W-:Y:S01]  /*dc850*/  IMAD.WIDE.U32 R98, R92, 0x30000000, R82 ;  /* 0x300000005c627825 */ /* 0x000fe200078e0052 */
[----:B------:R-:W-:Y:S02]  /*dc860*/  IADD3.X R83, P4, PT, R113, R61, RZ, P4, !PT ;  /* 0x0000003d71537210 */ /* 0x000fe4000279e4ff */
[----:B------:R-:W-:Y:S01]  /*dc870*/  IADD3 RZ, P2, PT, R74, R160, RZ ;  /* 0x000000a04aff7210 */ /* 0x000fe20007f5e0ff */
[----:B------:R-:W-:Y:S01]  /*dc880*/  IMAD.X R119, RZ, RZ, RZ, P1 ;  /* 0x000000ffff777224 */ /* 0x000fe200008e06ff */
[----:B------:R-:W-:Y:S01]  /*dc890*/  SHF.L.W.U32.HI R137, R136, 0x1, R131 ;  /* 0x0000000188897819 */ /* 0x000fe20000010e83 */
[----:B------:R-:W-:Y:S01]  /*dc8a0*/  IMAD.WIDE.U32 R60, R98, -0x1, RZ ;  /* 0xffffffff623c7825 */ /* 0x000fe200078e00ff */
[----:B------:R-:W-:Y:S02]  /*dc8b0*/  IADD3.X R129, P0, PT, R129, R108, RZ, P0, !PT ;  /* 0x0000006c81817210 */ /* 0x000fe4000071e4ff */
[----:B------:R-:W-:Y:S01]  /*dc8c0*/  IADD3 RZ, P5, PT, R96, R114, RZ ;  /* 0x0000007260ff7210 */ /* 0x000fe20007fbe0ff */
[----:B------:R-:W-:Y:S01]  /*dc8d0*/  IMAD.IADD R153, R99, 0x1, R153 ;  /* 0x0000000163997824 */ /* 0x000fe200078e0299 */
[----:B------:R-:W-:Y:S01]  /*dc8e0*/  IADD3 R108, PT, PT, R107, R87, RZ ;  /* 0x000000576b6c7210 */ /* 0x000fe20007ffe0ff */
[----:B------:R-:W-:Y:S01]  /*dc8f0*/  IMAD.WIDE.U32 R112, R60, 0x30000000, RZ ;  /* 0x300000003c707825 */ /* 0x000fe200078e00ff */
[----:B------:R-:W-:-:S02]  /*dc900*/  IADD3.X R82, P4, PT, R63, R106, RZ, P4, !PT ;  /* 0x0000006a3f527210 */ /* 0x000fc4000279e4ff */
[----:B------:R-:W-:Y:S01]  /*dc910*/  IADD3.X RZ, P2, PT, R75, R141, RZ, P2, !PT ;  /* 0x0000008d4bff7210 */ /* 0x000fe2000175e4ff */
[----:B------:R-:W-:Y:S01]  /*dc920*/  IMAD.IADD R63, R93, 0x1, R125 ;  /* 0x000000015d3f7824 */ /* 0x000fe200078e027d */
[----:B------:R-:W-:Y:S01]  /*dc930*/  IADD3.X R137, P1, PT, R137, R109, RZ, P0, !PT ;  /* 0x0000006d89897210 */ /* 0x000fe2000073e4ff */
[----:B------:R-:W-:Y:S01]  /*dc940*/  IMAD R135, R98, -0x7af74001, -R153 ;  /* 0x8508bfff62877824 */ /* 0x000fe200078e0a99 */
[----:B------:R-:W-:Y:S01]  /*dc950*/  IADD3.X RZ, P5, PT, R97, R115, RZ, P5, !PT ;  /* 0x0000007361ff7210 */ /* 0x000fe20002fbe4ff */
[----:B------:R-:W-:Y:S01]  /*dc960*/  IMAD.WIDE.U32 R106, R60, 0x1, RZ ;  /* 0x000000013c6a7825 */ /* 0x000fe200078e00ff */
[----:B------:R-:W-:Y:S02]  /*dc970*/  IADD3.X R151, P0, PT, RZ, RZ, RZ, P3, !PT ;  /* 0x000000ffff977210 */ /* 0x000fe40001f1e4ff */
[----:B------:R-:W-:Y:S01]  /*dc980*/  IADD3 RZ, P3, PT, R82, R124, RZ ;  /* 0x0000007c52ff7210 */ /* 0x000fe20007f7e0ff */
[----:B------:R-:W-:Y:S01]  /*dc990*/  IMAD.IADD R135, R61, 0x1, R135 ;  /* 0x000000013d877824 */ /* 0x000fe200078e0287 */
[----:B------:R-:W-:Y:S01]  /*dc9a0*/  IADD3.X R83, P4, PT, R83, R108, RZ, P4, !PT ;  /* 0x0000006c53537210 */ /* 0x000fe2000279e4ff */
[----:B------:R-:W-:Y:S01]  /*dc9b0*/  IMAD.IADD R109, R91, 0x1, R163 ;  /* 0x000000015b6d7824 */ /* 0x000fe200078e02a3 */
[----:B------:R-:W-:Y:S01]  /*dc9c0*/  IADD3.X R104, P2, PT, R117, R166, RZ, P2, !PT ;  /* 0x000000a675687210 */ /* 0x000fe2000175e4ff */
[----:B------:R-:W-:Y:S01]  /*dc9d0*/  IMAD.WIDE.U32 R74, R54, 0x6ca1493b, R74 ;  /* 0x6ca1493b364a7825 */ /* 0x000fe200078e004a */
[----:B------:R-:W-:-:S02]  /*dc9e0*/  IADD3.X R151, P5, PT, R151, R78, RZ, P5, !PT ;  /* 0x0000004e97977210 */ /* 0x000fc40002fbe4ff */
[----:B------:R-:W-:Y:S01]  /*dc9f0*/  IADD3.X RZ, P3, PT, R83, R63, RZ, P3, !PT ;  /* 0x0000003f53ff7210 */ /* 0x000fe20001f7e4ff */
[----:B------:R-:W-:Y:S01]  /*dca00*/  IMAD.WIDE.U32 R124, R135, 0x17c510ea, RZ ;  /* 0x17c510ea877c7825 */ /* 0x000fe200078e00ff */
[----:B------:R-:W-:Y:S02]  /*dca10*/  SHF.L.W.U32.HI R63, R131, 0x1, R76 ;  /* 0x00000001833f7819 */ /* 0x000fe40000010e4c */
[----:B------:R-:W-:Y:S01]  /*dca20*/  IADD3.X R166, P2, PT, R119, R167, RZ, P2, !PT ;  /* 0x000000a777a67210 */ /* 0x000fe2000175e4ff */
[----:B------:R-:W-:Y:S01]  /*dca30*/  IMAD.WIDE.U32 R82, R92, -0x45f6b800, R82 ;  /* 0xba0948005c527825 */ /* 0x000fe200078e0052 */
[----:B------:R-:W-:Y:S02]  /*dca40*/  IADD3.X R155, PT, PT, R79, RZ, RZ, P5, P0 ;  /* 0x000000ff4f9b7210 */ /* 0x000fe40002fe04ff */
[----:B------:R-:W-:Y:S01]  /*dca50*/  IADD3.X R79, P4, PT, RZ, RZ, RZ, P4, !PT ;  /* 0x000000ffff4f7210 */ /* 0x000fe2000279e4ff */
[----:B------:R-:W-:Y:S01]  /*dca60*/  IMAD.IADD R93, R83, 0x1, R93 ;  /* 0x00000001535d7824 */ /* 0x000fe200078e025d */
[----:B------:R-:W-:-:S02]  /*dca70*/  IADD3 RZ, P0, PT, R98, R106, RZ ;  /* 0x0000006a62ff7210 */ /* 0x000fc40007f1e0ff */
[----:B------:R-:W-:Y:S01]  /*dca80*/  IADD3.X R141, P1, PT, R63, R56, RZ, P1, !PT ;  /* 0x000000383f8d7210 */ /* 0x000fe20000f3e4ff */
[----:B------:R-:W-:Y:S01]  /*dca90*/  IMAD.WIDE.U32 R56, R135, 0x1, RZ ;  /* 0x0000000187387825 */ /* 0x000fe200078e00ff */
[----:B------:R-:W-:Y:S02]  /*dcaa0*/  IADD3.X R98, P5, PT, R104, R129, RZ, P2, !PT ;  /* 0x0000008168627210 */ /* 0x000fe400017be4ff */
[----:B------:R-:W-:Y:S01]  /*dcab0*/  IADD3.X R61, P3, PT, R79, R132, RZ, P3, !PT ;  /* 0x000000844f3d7210 */ /* 0x000fe20001f7e4ff */
[----:B------:R-:W-:Y:S01]  /*dcac0*/  IMAD.X R87, RZ, RZ, RZ, P4 ;  /* 0x000000ffff577224 */ /* 0x000fe200020e06ff */
[----:B------:R-:W-:Y:S01]  /*dcad0*/  IADD3.X R99, P4, PT, R166, R137, RZ, P5, !PT ;  /* 0x00000089a6637210 */ /* 0x000fe20002f9e4ff */
[--C-:B------:R-:W-:Y:S01]  /*dcae0*/  IMAD R106, R60, -0x7af74000, R56.reuse ;  /* 0x8508c0003c6a7824 */ /* 0x100fe200078e0238 */
[----:B------:R-:W-:Y:S01]  /*dcaf0*/  IADD3 RZ, P2, PT, R98, R162, RZ ;  /* 0x000000a262ff7210 */ /* 0x000fe20007f5e0ff */
[----:B------:R-:W-:Y:S01]  /*dcb00*/  IMAD.WIDE.U32 R78, P5, R60, -0x7af74000, R56 ;  /* 0x8508c0003c4e7825 */ /* 0x000fe200078a0038 */
[----:B------:R-:W-:-:S02]  /*dcb10*/  IADD3.X R63, P4, PT, RZ, RZ, RZ, P4, !PT ;  /* 0x000000ffff3f7210 */ /* 0x000fc4000279e4ff */
[----:B------:R-:W-:Y:S01]  /*dcb20*/  IADD3 R56, PT, PT, R107, R106, RZ ;  /* 0x0000006a6b387210 */ /* 0x000fe20007ffe0ff */
[----:B------:R-:W-:Y:S01]  /*dcb30*/  IMAD.X R115, RZ, RZ, RZ, P5 ;  /* 0x000000ffff737224 */ /* 0x000fe200028e06ff */
[----:B------:R-:W-:Y:S01]  /*dcb40*/  IADD3.X RZ, P2, PT, R99, R109, RZ, P2, !PT ;  /* 0x0000006d63ff7210 */ /* 0x000fe2000175e4ff */
[----:B------:R-:W-:Y:S01]  /*dcb50*/  IMAD.X R77, RZ, RZ, RZ, P4 ;  /* 0x000000ffff4d7224 */ /* 0x000fe200020e06ff */
[----:B------:R-:W-:Y:S01]  /*dcb60*/  IADD3.X R132, P3, PT, R87, R133, RZ, P3, !PT ;  /* 0x0000008557847210 */ /* 0x000fe20001f7e4ff */
[----:B------:R-:W-:Y:S01]  /*dcb70*/  IMAD.WIDE.U32 R98, R54, 0x17c510ea, R98 ;  /* 0x17c510ea36627825 */ /* 0x000fe200078e0062 */
[----:B------:R-:W-:Y:S02]  /*dcb80*/  IADD3.X RZ, P0, PT, R153, R56, RZ, P0, !PT ;  /* 0x0000003899ff7210 */ /* 0x000fe4000071e4ff */
[----:B------:R-:W-:Y:S01]  /*dcb90*/  IADD3.X R54, P2, PT, R63, R164, RZ, P2, !PT ;  /* 0x000000a43f367210 */ /* 0x000fe2000175e4ff */
[----:B------:R-:W-:Y:S01]  /*dcba0*/  IMAD.WIDE.U32 R56, R135, 0x30000000, RZ ;  /* 0x3000000087387825 */ /* 0x000fe200078e00ff */
[----:B------:R-:W-:-:S02]  /*dcbb0*/  SHF.L.W.U32.HI R76, R76, 0x1, R110 ;  /* 0x000000014c4c7819 */ /* 0x000fc40000010e6e */
[----:B------:R-:W-:Y:S01]  /*dcbc0*/  IADD3.X R106, P3, PT, R61, R74, RZ, P3, !PT ;  /* 0x0000004a3d6a7210 */ /* 0x000fe20001f7e4ff */
[----:B------:R-:W-:Y:S01]  /*dcbd0*/  IMAD.IADD R63, R75, 0x1, R89 ;  /* 0x000000014b3f7824 */ /* 0x000fe200078e0259 */
[----:B------:R-:W-:Y:S01]  /*dcbe0*/  IADD3 RZ, P4, PT, R107, R78, RZ ;  /* 0x0000004e6bff7210 */ /* 0x000fe20007f9e0ff */
[----:B------:R-:W-:Y:S01]  /*dcbf0*/  IMAD.WIDE.U32 R74, R135, -0x45f6b800, RZ ;  /* 0xba094800874a7825 */ /* 0x000fe200078e00ff */
[----:B------:R-:W-:Y:S02]  /*dcc00*/  IADD3.X R164, P2, PT, R77, R165, RZ, P2, !PT ;  /* 0x000000a54da47210 */ /* 0x000fe4000175e4ff */
[----:B------:R-:W-:Y:S01]  /*dcc10*/  IADD3.X R143, P1, PT, R76, R105, RZ, P1, !PT ;  /* 0x000000694c8f7210 */ /* 0x000fe20000f3e4ff */
[----:B------:R-:W-:Y:S01]  /*dcc20*/  IMAD.MOV.U32 R114, RZ, RZ, R79 ;  /* 0x000000ffff727224 */ /* 0x000fe200078e004f */
[----:B------:R-:W-:Y:S01]  /*dcc30*/  IADD3.X R107, P3, PT, R132, R63, RZ, P3, !PT ;  /* 0x0000003f846b7210 */ /* 0x000fe20001f7e4ff */
[----:B------:R-:W-:Y:S01]  /*dcc40*/  IMAD.WIDE.U32 R76, R135, 0xf5138f, RZ ;  /* 0x00f5138f874c7825 */ /* 0x000fe200078e00ff */
[----:B------:R-:W-:-:S02]  /*dcc50*/  IADD3 R91, PT, PT, R99, R91, RZ ;  /* 0x0000005b635b7210 */ /* 0x000fc40007ffe0ff */
[----:B------:R-:W-:Y:S01]  /*dcc60*/  IADD3.X R133, P3, PT, RZ, RZ, RZ, P3, !PT ;  /* 0x000000ffff857210 */ /* 0x000fe20001f7e4ff */
[----:B------:R-:W-:-:S04]  /*dcc70*/  IMAD.WIDE.U32 R78, P5, R60, 0x170b5d44, R56 ;  /* 0x170b5d443c4e7825 */ /* 0x000fc800078a0038 */
[----:B------:R-:W-:-:S04]  /*dcc80*/  IMAD.WIDE.U32.X R114, R135, -0x7af74000, R114, P4 ;  /* 0x8508c00087727825 */ /* 0x000fc800020e0472 */
[----:B------:R-:W-:-:S04]  /*dcc90*/  IMAD.WIDE.U32 R116, P4, R60, 0x1ef3622f, R74 ;  /* 0x1ef3622f3c747825 */ /* 0x000fc8000788004a */
[----:B------:R-:W-:Y:S02]  /*dcca0*/  IMAD.X R109, RZ, RZ, RZ, P5 ;  /* 0x000000ffff6d7224 */ /* 0x000fe400028e06ff */
[----:B------:R-:W-:-:S04]  /*dccb0*/  IMAD.WIDE.U32 R118, P5, R60, 0x1a22d9f3, R76 ;  /* 0x1a22d9f33c767825 */ /* 0x000fc800078a004c */
[----:B------:R-:W-:-:S04]  /*dccc0*/  IMAD.WIDE.U32 R104, R60, -0x45f6b800, RZ ;  /* 0xba0948003c687825 */ /* 0x000fc800078e00ff */
[----:B------:R-:W-:Y:S01]  /*dccd0*/  IMAD.X R57, RZ, RZ, RZ, P4 ;  /* 0x000000ffff397224 */ /* 0x000fe200020e06ff */
[----:B------:R-:W-:Y:S01]  /*dcce0*/  IADD3 RZ, P4, PT, R78, R113, RZ ;  /* 0x000000714eff7210 */ /* 0x000fe20007f9e0ff */
[C---:B------:R-:W-:Y:S02]  /*dccf0*/  IMAD R89, R60.reuse, 0x1ef3622f, R74 ;  /* 0x1ef3622f3c597824 */ /* 0x040fe400078e024a */
[----:B------:R-:W-:Y:S02]  /*dcd00*/  IMAD.MOV.U32 R108, RZ, RZ, R79 ;  /* 0x000000ffff6c7224 */ /* 0x000fe400078e004f */
[----:B------:R-:W-:-:S04]  /*dcd10*/  IMAD.WIDE.U32 R74, R60, 0xf5138f, RZ ;  /* 0x00f5138f3c4a7825 */ /* 0x000fc800078e00ff */
[----:B------:R-:W-:Y:S01]  /*dcd20*/  IMAD.X R77, RZ, RZ, RZ, P5 ;  /* 0x000000ffff4d7224 */ /* 0x000fe200028e06ff */
[----:B------:R-:W-:Y:S01]  /*dcd30*/  IADD3 RZ, P5, PT, R116, R105, RZ ;  /* 0x0000006974ff7210 */ /* 0x000fe20007fbe0ff */
[----:B------:R-:W-:Y:S02]  /*dcd40*/  IMAD R153, R60, 0x170b5d44, R56 ;  /* 0x170b5d443c997824 */ /* 0x000fe400078e0238 */
[----:B------:R-:W-:-:S04]  /*dcd50*/  IMAD.WIDE.U32 R78, R135, 0x6ca1493b, RZ ;  /* 0x6ca1493b874e7825 */ /* 0x000fc800078e00ff */
[----:B------:R-:W-:Y:S02]  /*dcd60*/  IMAD.MOV.U32 R56, RZ, RZ, R117 ;  /* 0x000000ffff387224 */ /* 0x000fe400078e0075 */
[----:B------:R-:W-:Y:S01]  /*dcd70*/  IMAD R87, R60, 0x1a22d9f3, R76 ;  /* 0x1a22d9f33c577824 */ /* 0x000fe200078e024c */
[----:B------:R-:W-:Y:S01]  /*dcd80*/  MOV R76, R119 ;  /* 0x00000077004c7202 */ /* 0x000fe20000000f00 */
[----:B------:R-:W-:Y:S01]  /*dcd90*/  IMAD.WIDE.U32.X R108, R135, 0x170b5d44, R108, P4 ;  /* 0x170b5d44876c7825 */ /* 0x000fe200020e046c */
[----:B------:R-:W-:-:S03]  /*dcda0*/  IADD3 RZ, P4, PT, R118, R75, RZ ;  /* 0x0000004b76ff7210 */ /* 0x000fc60007f9e0ff */
[----:B------:R-:W-:-:S04]  /*dcdb0*/  IMAD.WIDE.U32 R118, R172, R170, R96 ;  /* 0x000000aaac767225 */ /* 0x000fc800078e0060 */
[----:B------:R-:W-:-:S04]  /*dcdc0*/  IMAD.WIDE.U32.X R96, R135, 0x1ef3622f, R56, P5 ;  /* 0x1ef3622f87607825 */ /* 0x000fc800028e0438 */
[C-C-:B------:R-:W-:Y:S02]  /*dcdd0*/  IMAD R61, R60.reuse, -0x39c4fa40, R78.reuse ;  /* 0xc63b05c03c3d7824 */ /* 0x140fe400078e024e */
[----:B------:R-:W-:-:S04]  /*dcde0*/  IMAD.WIDE.U32 R128, P5, R60, -0x39c4fa40, R78 ;  /* 0xc63b05c03c807825 */ /* 0x000fc800078a004e */
[----:B------:R-:W-:-:S04]  /*dcdf0*/  IMAD.WIDE.U32 R78, R60, 0x6ca1493b, RZ ;  /* 0x6ca1493b3c4e7825 */ /* 0x000fc800078e00ff */
[----:B------:R-:W-:Y:S01]  /*dce00*/  IMAD.WIDE.U32.X R76, R135, 0x1a22d9f3, R76, P4 ;  /* 0x1a22d9f3874c7825 */ /* 0x000fe200020e044c */
[----:B------:R-:W-:-:S03]  /*dce10*/  IADD3 RZ, P4, PT, R118, R70, RZ ;  /* 0x0000004676ff7210 */ /* 0x000fc60007f9e0ff */
[----:B------:R-:W-:Y:S02]  /*dce20*/  IMAD.IADD R119, R119, 0x1, R86 ;  /* 0x0000000177777824 */ /* 0x000fe400078e0256 */
[----:B------:R-:W-:Y:S01]  /*dce30*/  IMAD.X R137, RZ, RZ, RZ, P3 ;  /* 0x000000ffff897224 */ /* 0x000fe200018e06ff */
[----:B------:R-:W-:Y:S01]  /*dce40*/  IADD3 RZ, P3, PT, R128, R79, RZ ;  /* 0x0000004f80ff7210 */ /* 0x000fe20007f7e0ff */
[----:B------:R-:W-:Y:S01]  /*dce50*/  IMAD.X R117, RZ, RZ, RZ, P5 ;  /* 0x000000ffff757224 */ /* 0x000fe200028e06ff */
[----:B------:R-:W-:Y:S01]  /*dce60*/  IADD3.X RZ, P4, PT, R119, R71, RZ, P4, !PT ;  /* 0x0000004777ff7210 */ /* 0x000fe2000279e4ff */
[----:B------:R-:W-:Y:S02]  /*dce70*/  IMAD.MOV.U32 R116, RZ, RZ, R129 ;  /* 0x000000ffff747224 */ /* 0x000fe400078e0081 */
[----:B------:R-:W-:Y:S01]  /*dce80*/  IMAD.WIDE.U32 R130, P5, R60, 0x1ae3a46, R124 ;  /* 0x01ae3a463c827825 */ /* 0x000fe200078a007c */
[----:B------:R-:W-:-:S03]  /*dce90*/  IADD3.X R64, P4, PT, RZ, R64, RZ, P4, !PT ;  /* 0x00000040ff407210 */ /* 0x000fc6000279e4ff */
[----:B------:R-:W-:Y:S01]  /*dcea0*/  IMAD.WIDE.U32.X R70, R135, -0x39c4fa40, R116, P3 ;  /* 0xc63b05c087467825 */ /* 0x000fe200018e0474 */
[----:B------:R-:W-:-:S03]  /*dceb0*/  IADD3 RZ, P3, PT, R106, R120, RZ ;  /* 0x000000786aff7210 */ /* 0x000fc60007f7e0ff */
[C---:B------:R-:W-:Y:S01]  /*dcec0*/  IMAD.WIDE.U32 R56, R60.reuse, 0x17c510ea, RZ ;  /* 0x17c510ea3c387825 */ /* 0x040fe200078e00ff */
[----:B------:R-:W-:Y:S02]  /*dced0*/  IADD3.X RZ, P3, PT, R107, R121, RZ, P3, !PT ;  /* 0x000000796bff7210 */ /* 0x000fe40001f7e4ff */
[----:B------:R-:W-:Y:S01]  /*dcee0*/  IADD3.X R121, P0, PT, RZ, R114, RZ, P0, !PT ;  /* 0x00000072ff797210 */ /* 0x000fe2000071e4ff */
[----:B------:R-:W-:Y:S02]  /*dcef0*/  IMAD R63, R60, 0x1ae3a46, R124 ;  /* 0x01ae3a463c3f7824 */ /* 0x000fe400078e027c */
[----:B------:R-:W-:Y:S01]  /*dcf00*/  IMAD.MOV.U32 R124, RZ, RZ, R131 ;  /* 0x000000ffff7c7224 */ /* 0x000fe200078e0083 */
[----:B------:R-:W-:Y:S01]  /*dcf10*/  IADD3.X R131, P2, PT, R54, R141, RZ, P2, !PT ;  /* 0x0000008d36837210 */ /* 0x000fe2000175e4ff */
[----:B------:R-:W-:Y:S01]  /*dcf20*/  IMAD.X R125, RZ, RZ, RZ, P5 ;  /* 0x000000ffff7d7224 */ /* 0x000fe200028e06ff */
[----:B------:R-:W-:Y:S01]  /*dcf30*/  IADD3.X R54, P4, PT, RZ, R65, RZ, P4, !PT ;  /* 0x00000041ff367210 */ /* 0x000fe2000279e4ff */
[----:B------:R-:W-:Y:S01]  /*dcf40*/  IMAD.WIDE.U32 R118, R72, R175, R118 ;  /* 0x000000af48767225 */ /* 0x000fe200078e0076 */
[----:B------:R-:W-:-:S02]  /*dcf50*/  IADD3 RZ, P5, PT, R130, R57, RZ ;  /* 0x0000003982ff7210 */ /* 0x000fc40007fbe0ff */
[----:B------:R-:W-:Y:S01]  /*dcf60*/  IADD3.X R116, P4, PT, R64, R151, RZ, P4, !PT ;  /* 0x0000009740747210 */ /* 0x000fe2000279e4ff */
[----:B------:R-:W-:Y:S01]  /*dcf70*/  IMAD.WIDE.U32 R106, R92, 0xf5138f, R106 ;  /* 0x00f5138f5c6a7825 */ /* 0x000fe200078e006a */
[----:B------:R-:W-:Y:S02]  /*dcf80*/  IADD3.X R114, P0, PT, RZ, R115, RZ, P0, !PT ;  /* 0x00000073ff727210 */ /* 0x000fe4000071e4ff */
[----:B------:R-:W-:Y:S01]  /*dcf90*/  IADD3.X R117, P4, PT, R54, R155, RZ, P4, !PT ;  /* 0x0000009b36757210 */ /* 0x000fe2000279e4ff */
[----:B------:R-:W-:Y:S01]  /*dcfa0*/  IMAD.WIDE.U32.X R64, R135, 0x1ae3a46, R124, P5 ;  /* 0x01ae3a4687407825 */ /* 0x000fe200028e047c */
[----:B------:R-:W-:Y:S02]  /*dcfb0*/  IADD3.X R125, P3, PT, R133, R138, RZ, P3, !PT ;  /* 0x0000008a857d7210 */ /* 0x000fe40001f7e4ff */
[----:B------:R-:W-:Y:S01]  /*dcfc0*/  IADD3 RZ, P5, PT, R116, R58, RZ ;  /* 0x0000003a74ff7210 */ /* 0x000fe20007fbe0ff */
[----:B------:R-:W-:Y:S01]  /*dcfd0*/  IMAD.IADD R115, R153, 0x1, R113 ;  /* 0x0000000199737824 */ /* 0x000fe200078e0271 */
        /* <DEDUP_REMOVED lines=15> */
[----:B------:R-:W-:Y:S02]  /*dd0d0*/  IADD3.X R99, P3, PT, R138, R91, RZ, P3, !PT ;  /* 0x0000005b8a637210 */ /* 0x000fe40001f7e4ff */
[----:B------:R-:W-:Y:S01]  /*dd0e0*/  IADD3.X R59, PT, PT, R103, RZ, RZ, P5, P4 ;  /* 0x000000ff673b7210 */ /* 0x000fe20002fe84ff */
[----:B------:R-:W-:Y:S01]  /*dd0f0*/  IMAD.X R103, RZ, RZ, RZ, P0 ;  /* 0x000000ffff677224 */ /* 0x000fe200000e06ff */
[----:B------:R-:W-:-:S02]  /*dd100*/  IADD3 RZ, P5, PT, R82, R112, RZ ;  /* 0x0000007052ff7210 */ /* 0x000fc40007fbe0ff */
[----:B------:R-:W-:Y:S02]  /*dd110*/  IADD3.X R113, P0, PT, RZ, RZ, RZ, P3, !PT ;  /* 0x000000ffff717210 */ /* 0x000fe40001f1e4ff */
[----:B------:R-:W-:Y:S02]  /*dd120*/  SHF.L.W.U32.HI R91, R110, 0x1, R118 ;  /* 0x000000016e5b7819 */ /* 0x000fe40000010e76 */
[----:B------:R-:W-:Y:S01]  /*dd130*/  IADD3.X RZ, P3, PT, R83, R115, RZ, P5, !PT ;  /* 0x0000007353ff7210 */ /* 0x000fe20002f7e4ff */
[----:B------:R-:W-:Y:S01]  /*dd140*/  IMAD.X R115, RZ, RZ, RZ, P0 ;  /* 0x000000ffff737224 */ /* 0x000fe200000e06ff */
[----:B------:R-:W-:Y:S02]  /*dd150*/  IADD3 RZ, P0, PT, R58, R94, RZ ;  /* 0x0000005e3aff7210 */ /* 0x000fe40007f1e0ff */
[----:B------:R-:W-:Y:S02]  /*dd160*/  IADD3.X R94, P1, PT, R91, R100, RZ, P1, !PT ;  /* 0x000000645b5e7210 */ /* 0x000fe40000f3e4ff */
[----:B------:R-:W-:-:S02]  /*dd170*/  IADD3.X R91, P3, PT, R93, R108, RZ, P3, !PT ;  /* 0x0000006c5d5b7210 */ /* 0x000fc40001f7e4ff */
[----:B------:R-:W-:Y:S02]  /*dd180*/  IADD3 RZ, P4, PT, R98, R144, RZ ;  /* 0x0000009062ff7210 */ /* 0x000fe40007f9e0ff */
[----:B------:R-:W-:Y:S01]  /*dd190*/  IADD3.X R108, P3, PT, R103, R109, RZ, P3, !PT ;  /* 0x0000006d676c7210 */ /* 0x000fe20001f7e4ff */
[----:B------:R-:W-:Y:S01]  /*dd1a0*/  IMAD.WIDE.U32 R102, R60, 0x30000000, R82 ;  /* 0x300000003c667825 */ /* 0x000fe200078e0052 */
[----:B------:R-:W-:Y:S02]  /*dd1b0*/  IADD3.X RZ, P4, PT, R99, R125, RZ, P4, !PT ;  /* 0x0000007d63ff7210 */ /* 0x000fe4000279e4ff */
[----:B------:R-:W-:Y:S01]  /*dd1c0*/  IADD3.X R82, P3, PT, R91, R106, RZ, P3, !PT ;  /* 0x0000006a5b527210 */ /* 0x000fe20001f7e4ff */
[----:B------:R-:W-:Y:S01]  /*dd1d0*/  IMAD.WIDE.U32 R98, R92, 0x6ca1493b, R98 ;  /* 0x6ca1493b5c627825 */ /* 0x000fe200078e0062 */
[----:B------:R-:W-:Y:S02]  /*dd1e0*/  IADD3.X RZ, P0, PT, R59, R55, RZ, P0, !PT ;  /* 0x000000373bff7210 */ /* 0x000fe4000071e4ff */
[----:B------:R-:W-:Y:S01]  /*dd1f0*/  IADD3.X R100, P4, PT, R113, R66, RZ, P4, !PT ;  /* 0x0000004271647210 */ /* 0x000fe2000279e4ff */
[----:B------:R-:W-:Y:S01]  /*dd200*/  IMAD.WIDE.U32 R54, R102, -0x1, RZ ;  /* 0xffffffff66367825 */ /* 0x000fe200078e00ff */
[----:B------:R-:W-:-:S02]  /*dd210*/  IADD3.X R83, P3, PT, R108, R95, RZ, P3, !PT ;  /* 0x0000005f6c537210 */ /* 0x000fc40001f7e4ff */
[----:B------:R-:W-:Y:S01]  /*dd220*/  IADD3 R95, PT, PT, R103, R153, RZ ;  /* 0x00000099675f7210 */ /* 0x000fe20007ffe0ff */
[----:B------:R-:W-:Y:S01]  /*dd230*/  IMAD.IADD R103, R123, 0x1, R147 ;  /* 0x000000017b677824 */ /* 0x000fe200078e0293 */
[----:B------:R-:W-:Y:S02]  /*dd240*/  IADD3.X R62, P0, PT, RZ, R68, RZ, P0, !PT ;  /* 0x00000044ff3e7210 */ /* 0x000fe4000071e4ff */
[----:B------:R-:W-:Y:S01]  /*dd250*/  IADD3.X R68, P5, PT, R115, R67, RZ, P4, !PT ;  /* 0x0000004373447210 */ /* 0x000fe200027be4ff */
[----:B------:R-:W-:Y:S01]  /*dd260*/  IMAD R109, R102, -0x7af74001, -R95 ;  /* 0x8508bfff666d7824 */ /* 0x000fe200078e0a5f */
[----:B------:R-:W-:Y:S01]  /*dd270*/  SHF.L.W.U32.HI R119, R118, 0x1, R121 ;  /* 0x0000000176777819 */ /* 0x000fe20000010e79 */
[----:B------:R-:W-:Y:S01]  /*dd280*/  IMAD.WIDE.U32 R66, R54, 0x1, RZ ;  /* 0x0000000136427825 */ /* 0x000fe200078e00ff */
[----:B------:R-:W-:Y:S02]  /*dd290*/  IADD3.X R105, P3, PT, RZ, RZ, RZ, P3, !PT ;  /* 0x000000ffff697210 */ /* 0x000fe40001f7e4ff */
[----:B------:R-:W-:Y:S01]  /*dd2a0*/  IADD3.X R135, P2, PT, R164, R143, RZ, P2, !PT ;  /* 0x0000008fa4877210 */ /* 0x000fe2000175e4ff */
[----:B------:R-:W-:Y:S01]  /*dd2b0*/  IMAD.X R69, RZ, RZ, R69, P0 ;  /* 0x000000ffff457224 */ /* 0x000fe200000e0645 */
[----:B------:R-:W-:Y:S01]  /*dd2c0*/  IADD3.X R100, P5, PT, R100, R131, RZ, P5, !PT ;  /* 0x0000008364647210 */ /* 0x000fe20002fbe4ff */
[----:B------:R-:W-:Y:S01]  /*dd2d0*/  IMAD.X R93, RZ, RZ, RZ, P3 ;  /* 0x000000ffff5d7224 */ /* 0x000fe200018e06ff */
[----:B------:R-:W-:-:S02]  /*dd2e0*/  IADD3.X R86, P1, PT, R119, R101, RZ, P1, !PT ;  /* 0x0000006577567210 */ /* 0x000fc40000f3e4ff */
[----:B------:R-:W-:Y:S01]  /*dd2f0*/  SHF.L.W.U32.HI R91, R121, 0x1, R116 ;  /* 0x00000001795b7819 */ /* 0x000fe20000010e74 */
[----:B------:R-:W-:Y:S01]  /*dd300*/  IMAD.IADD R121, R55, 0x1, R109 ;  /* 0x0000000137797824 */ /* 0x000fe200078e026d */
[----:B------:R-:W-:Y:S02]  /*dd310*/  IADD3 RZ, P4, PT, R82, R104, RZ ;  /* 0x0000006852ff7210 */ /* 0x000fe40007f9e0ff */
[----:B------:R-:W-:Y:S02]  /*dd320*/  IADD3.X R129, P2, PT, RZ, RZ, RZ, P2, !PT ;  /* 0x000000ffff817210 */ /* 0x000fe4000175e4ff */
[----:B------:R-:W-:Y:S01]  /*dd330*/  IADD3.X R101, P3, PT, R68, R135, RZ, P5, !PT ;  /* 0x0000008744657210 */ /* 0x000fe20002f7e4ff */
[----:B------:R-:W-:Y:S01]  /*dd340*/  IMAD.IADD R135, R87, 0x1, R75 ;  /* 0x0000000157877824 */ /* 0x000fe200078e024b */
[----:B------:R-:W-:Y:S01]  /*dd350*/  IADD3.X R68, P1, PT, R91, R84, RZ, P1, !PT ;  /* 0x000000545b447210 */ /* 0x000fe20000f3e4ff */
[----:B------:R-:W-:Y:S01]  /*dd360*/  IMAD.WIDE.U32 R84, R121, 0x1, RZ ;  /* 0x0000000179547825 */ /* 0x000fe200078e00ff */
[----:B------:R-:W-:-:S02]  /*dd370*/  IADD3.X RZ, P4, PT, R83, R107, RZ, P4, !PT ;  /* 0x0000006b53ff7210 */ /* 0x000fc4000279e4ff */
[----:B------:R-:W-:Y:S01]  /*dd380*/  IADD3.X R55, P3, PT, RZ, RZ, RZ, P3, !PT ;  /* 0x000000ffff377210 */ /* 0x000fe20001f7e4ff */
[----:B------:R-:W-:Y:S01]  /*dd390*/  IMAD.X R131, RZ, RZ, RZ, P2 ;  /* 0x000000ffff837224 */ /* 0x000fe200010e06ff */
[----:B------:R-:W-:Y:S01]  /*dd3a0*/  IADD3 RZ, P2, PT, R102, R66, RZ ;  /* 0x0000004266ff7210 */ /* 0x000fe20007f5e0ff */
[--C-:B------:R-:W-:Y:S01]  /*dd3b0*/  IMAD R66, R54, -0x7af74000, R84.reuse ;  /* 0x8508c00036427824 */ /* 0x100fe200078e0254 */
[----:B------:R-:W-:Y:S01]  /*dd3c0*/  IADD3 RZ, P0, PT, R100, R146, RZ ;  /* 0x0000009264ff7210 */ /* 0x000fe20007f1e0ff */
[----:B------:R-:W-:Y:S01]  /*dd3d0*/  IMAD.X R91, RZ, RZ, RZ, P3 ;  /* 0x000000ffff5b7224 */ /* 0x000fe200018e06ff */
[----:B------:R-:W-:Y:S01]  /*dd3e0*/  IADD3.X R105, P4, PT, R105, R96, RZ, P4, !PT ;  /* 0x0000006069697210 */ /* 0x000fe2000279e4ff */
[----:B------:R-:W-:Y:S01]  /*dd3f0*/  IMAD.WIDE.U32 R84, P5, R54, -0x7af74000, R84 ;  /* 0x8508c00036547825 */ /* 0x000fe200078a0054 */
[----:B------:R-:W-:Y:S02]  /*dd400*/  IADD3.X RZ, P0, PT, R101, R103, RZ, P0, !PT ;  /* 0x0000006765ff7210 */ /* 0x000fe4000071e4ff */
[----:B------:R-:W-:Y:S01]  /*dd410*/  IADD3.X R96, P3, PT, R93, R97, RZ, P4, !PT ;  /* 0x000000615d607210 */ /* 0x000fe2000277e4ff */
[----:B------:R-:W-:Y:S01]  /*dd420*/  IMAD.WIDE.U32 R100, R92, 0x17c510ea, R100 ;  /* 0x17c510ea5c647825 */ /* 0x000fe200078e0064 */
[----:B------:R-:W-:-:S02]  /*dd430*/  IADD3 RZ, P4, PT, R67, R84, RZ ;  /* 0x0000005443ff7210 */ /* 0x000fc40007f9e0ff */
[----:B------:R-:W-:Y:S01]  /*dd440*/  SHF.L.W.U32.HI R72, R116, 0x1, R133 ;  /* 0x0000000174487819 */ /* 0x000fe20000010e85 */
[----:B------:R-:W-:Y:S01]  /*dd450*/  IMAD.IADD R66, R67, 0x1, R66 ;  /* 0x0000000143427824 */ /* 0x000fe200078e0242 */
[----:B------:R-:W-:Y:S01]  /*dd460*/  IADD3.X R108, P0, PT, R55, R148, RZ, P0, !PT ;  /* 0x00000094376c7210 */ /* 0x000fe2000071e4ff */
[----:B------:R-:W-:Y:S01]  /*dd470*/  IMAD.WIDE.U32 R92, R175, R170, R58 ;  /* 0x000000aaaf5c7225 */ /* 0x000fe200078e003a */
[----:B------:R-:W-:Y:S02]  /*dd480*/  IADD3.X R72, P1, PT, R72, R111, RZ, P1, !PT ;  /* 0x0000006f48487210 */ /* 0x000fe40000f3e4ff */
[----:B------:R-:W-:Y:S01]  /*dd490*/  IADD3.X RZ, P2, PT, R95, R66, RZ, P2, !PT ;  /* 0x000000425fff7210 */ /* 0x000fe2000175e4ff */
[----:B------:R-:W-:Y:S01]  /*dd4a0*/  IMAD.WIDE.U32 R58, R121, 0x30000000, RZ ;  /* 0x30000000793a7825 */ /* 0x000fe200078e00ff */
[----:B------:R-:W-:Y:S02]  /*dd4b0*/  IADD3 R127, PT, PT, R99, R127, RZ ;  /* 0x0000007f637f7210 */ /* 0x000fe40007ffe0ff */
[----:B------:R-:W-:Y:S01]  /*dd4c0*/  IADD3.X R148, P0, PT, R91, R149, RZ, P0, !PT ;  /* 0x000000955b947210 */ /* 0x000fe2000071e4ff */
[----:B------:R-:W-:Y:S01]  /*dd4d0*/  IMAD.MOV.U32 R112, RZ, RZ, R85 ;  /* 0x000000ffff707224 */ /* 0x000fe200078e0055 */
[----:B------:R-:W-:Y:S01]  /*dd4e0*/  IADD3.X R104, P3, PT, R105, R98, RZ, P3, !PT ;  /* 0x0000006269687210 */ /* 0x000fe20001f7e4ff */
[----:B------:R-:W-:-:S03]  /*dd4f0*/  IMAD.WIDE.U32 R66, R121, -0x45f6b800, RZ ;  /* 0xba09480079427825 */ /* 0x000fc600078e00ff */
[----:B------:R-:W-:Y:S01]  /*dd500*/  IADD3.X R105, P3, PT, R96, R127, RZ, P3, !PT ;  /* 0x0000007f60697210 */ /* 0x000fe20001f7e4ff */
[----:B------:R-:W-:Y:S02]  /*dd510*/  IMAD.X R113, RZ, RZ, RZ, P5 ;  /* 0x000000ffff717224 */ /* 0x000fe400028e06ff */
[----:B------:R-:W-:-:S04]  /*dd520*/  IMAD.WIDE.U32 R84, R121, 0xf5138f, RZ ;  /* 0x00f5138f79547825 */ /* 0x000fc800078e00ff */
[C-C-:B------:R-:W-:Y:S02]  /*dd530*/  IMAD R137, R54.reuse, 0x170b5d44, R58.reuse ;  /* 0x170b5d4436897824 */ /* 0x140fe400078e023a */
[----:B------:R-:W-:-:S04]  /*dd540*/  IMAD.WIDE.U32 R58, P5, R54, 0x170b5d44, R58 ;  /* 0x170b5d44363a7825 */ /* 0x000fc800078a003a */
[----:B------:R-:W-:Y:S02]  /*dd550*/  IMAD R109, R54, 0x1ef3622f, R66 ;  /* 0x1ef3622f366d7824 */ /* 0x000fe400078e0242 */
[----:B------:R-:W-:-:S04]  /*dd560*/  IMAD.WIDE.U32.X R112, R121, -0x7af74000, R112, P4 ;  /* 0x8508c00079707825 */ /* 0x000fc800020e0470 */
[----:B------:R-:W-:-:S04]  /*dd570*/  IMAD.WIDE.U32 R66, P4, R54, 0x1ef3622f, R66 ;  /* 0x1ef3622f36427825 */ /* 0x000fc80007880042 */
        /* <DEDUP_REMOVED lines=10> */
[----:B------:R-:W-:-:S04]  /*dd620*/  IMAD.WIDE.U32 R90, R54, 0xf5138f, RZ ;  /* 0x00f5138f365a7825 */ /* 0x000fc800078e00ff */
[----:B------:R-:W-:Y:S02]  /*dd630*/  IMAD.MOV.U32 R98, RZ, RZ, R67 ;  /* 0x000000ffff627224 */ /* 0x000fe400078e0043 */
[----:B------:R-:W-:Y:S01]  /*dd640*/  IMAD R97, R54, 0x1a22d9f3, R84 ;  /* 0x1a22d9f336617824 */ /* 0x000fe200078e0254 */
[----:B------:R-:W-:Y:S01]  /*dd650*/  MOV R84, R115 ;  /* 0x0000007300547202 */ /* 0x000fe20000000f00 */
[----:B------:R-:W-:Y:S01]  /*dd660*/  IMAD.WIDE.U32.X R106, R121, 0x170b5d44, R106, P4 ;  /* 0x170b5d44796a7825 */ /* 0x000fe200020e046a */
[----:B------:R-:W-:-:S03]  /*dd670*/  IADD3 RZ, P4, PT, R114, R91, RZ ;  /* 0x0000005b72ff7210 */ /* 0x000fc60007f9e0ff */
[----:B------:R-:W-:-:S04]  /*dd680*/  IMAD.WIDE.U32.X R98, R121, 0x1ef3622f, R98, P5 ;  /* 0x1ef3622f79627825 */ /* 0x000fc800028e0462 */
[----:B------:R-:W-:-:S04]  /*dd690*/  IMAD.WIDE.U32 R116, P5, R54, -0x39c4fa40, R58 ;  /* 0xc63b05c036747825 */ /* 0x000fc800078a003a */
[----:B------:R-:W-:-:S04]  /*dd6a0*/  IMAD.WIDE.U32 R114, R121, 0x17c510ea, RZ ;  /* 0x17c510ea79727825 */ /* 0x000fc800078e00ff */
[----:B------:R-:W-:Y:S01]  /*dd6b0*/  IMAD.X R75, RZ, RZ, RZ, P5 ;  /* 0x000000ffff4b7224 */ /* 0x000fe200028e06ff */
[----:B------:R-:W-:Y:S01]  /*dd6c0*/  IADD3.X R125, P5, PT, RZ, RZ, RZ, P3, !PT ;  /* 0x000000ffff7d7210 */ /* 0x000fe20001fbe4ff */
[----:B------:R-:W-:Y:S01]  /*dd6d0*/  IMAD.WIDE.U32.X R84, R121, 0x1a22d9f3, R84, P4 ;  /* 0x1a22d9f379547825 */ /* 0x000fe200020e0454 */
[----:B------:R-:W-:-:S03]  /*dd6e0*/  IADD3 RZ, P3, PT, R104, R74, RZ ;  /* 0x0000004a68ff7210 */ /* 0x000fc60007f7e0ff */
[----:B------:R-:W-:Y:S01]  /*dd6f0*/  IMAD.WIDE.U32 R118, P4, R54, 0x1ae3a46, R114 ;  /* 0x01ae3a4636767825 */ /* 0x000fe20007880072 */
[----:B------:R-:W-:-:S03]  /*dd700*/  IADD3.X RZ, P3, PT, R105, R135, RZ, P3, !PT ;  /* 0x0000008769ff7210 */ /* 0x000fc60001f7e4ff */
[----:B------:R-:W-:Y:S01]  /*dd710*/  IMAD.IADD R55, R93, 0x1, R88 ;  /* 0x000000015d377824 */ /* 0x000fe200078e0258 */
[----:B------:R-:W-:Y:S01]  /*dd720*/  IADD3.X R125, P3, PT, R125, R76, RZ, P3, !PT ;  /* 0x0000004c7d7d7210 */ /* 0x000fe20001f7e4ff */
[C---:B------:R-:W-:Y:S02]  /*dd730*/  IMAD R93, R54.reuse, 0x1ae3a46, R114 ;  /* 0x01ae3a46365d7824 */ /* 0x040fe400078e0272 */
[----:B------:R-:W-:Y:S01]  /*dd740*/  IMAD.MOV.U32 R114, RZ, RZ, R119 ;  /* 0x000000ffff727224 */ /* 0x000fe200078e0077 */
[----:B------:R-:W-:Y:S01]  /*dd750*/  IADD3.X R119, P2, PT, RZ, R112, RZ, P2, !PT ;  /* 0x00000070ff777210 */ /* 0x000fe2000175e4ff */
[----:B------:R-:W-:Y:S02]  /*dd760*/  IMAD.X R127, RZ, RZ, RZ, P5 ;  /* 0x000000ffff7f7224 */ /* 0x000fe400028e06ff */
[C---:B------:R-:W-:Y:S01]  /*dd770*/  IMAD R95, R54.reuse, -0x39c4fa40, R58 ;  /* 0xc63b05c0365f7824 */ /* 0x040fe200078e023a */
[----:B------:R-:W-:Y:S01]  /*dd780*/  IADD3.X R112, P2, PT, RZ, R113, RZ, P2, !PT ;  /* 0x00000071ff707210 */ /* 0x000fe2000175e4ff */
[----:B------:R-:W-:Y:S01]  /*dd790*/  IMAD.WIDE.U32 R66, R54, 0x6ca1493b, RZ ;  /* 0x6ca1493b36427825 */ /* 0x000fe200078e00ff */
[----:B------:R-:W-:-:S02]  /*dd7a0*/  IADD3.X R88, P3, PT, R127, R77, RZ, P3, !PT ;  /* 0x0000004d7f587210 */ /* 0x000fc40001f7e4ff */
[----:B------:R-:W-:Y:S01]  /*dd7b0*/  SHF.L.W.U32.HI R113, R133, 0x1, R92 ;  /* 0x0000000185717819 */ /* 0x000fe20000010e5c */
[----:B------:R-:W-:Y:S01]  /*dd7c0*/  IMAD.WIDE.U32 R58, R54, 0x17c510ea, RZ ;  /* 0x17c510ea363a7825 */ /* 0x000fe200078e00ff */
[----:B------:R-:W-:Y:S02]  /*dd7d0*/  IADD3.X R100, P3, PT, R125, R100, RZ, P3, !PT ;  /* 0x000000647d647210 */ /* 0x000fe40001f7e4ff */
[----:B------:R-:W-:Y:S01]  /*dd7e0*/  IADD3 R125, PT, PT, R137, R111, RZ ;  /* 0x0000006f897d7210 */ /* 0x000fe20007ffe0ff */
[----:B------:R-:W-:Y:S01]  /*dd7f0*/  IMAD.WIDE.U32 R82, R60, -0x45f6b800, R82 ;  /* 0xba0948003c527825 */ /* 0x000fe200078e0052 */
[-C--:B------:R-:W-:Y:S02]  /*dd800*/  IADD3 RZ, P5, PT, R118, R59.reuse, RZ ;  /* 0x0000003b76ff7210 */ /* 0x080fe40007fbe0ff */
[----:B------:R-:W-:Y:S01]  /*dd810*/  IADD3 R59, PT, PT, R93, R59, RZ ;  /* 0x0000003b5d3b7210 */ /* 0x000fe20007ffe0ff */
        /* <DEDUP_REMOVED lines=8> */
[----:B------:R-:W-:Y:S01]  /*dd8a0*/  IMAD.WIDE.U32.X R76, R121, -0x39c4fa40, R74, P4 ;  /* 0xc63b05c0794c7825 */ /* 0x000fe200020e044a */
[----:B------:R-:W-:-:S02]  /*dd8b0*/  IADD3.X R123, P0, PT, R148, R131, RZ, P0, !PT ;  /* 0x00000083947b7210 */ /* 0x000fc4000071e4ff */
[----:B------:R-:W-:Y:S01]  /*dd8c0*/  IADD3 RZ, P4, PT, R82, R110, RZ ;  /* 0x0000006e52ff7210 */ /* 0x000fe20007f9e0ff */
[----:B------:R-:W-:Y:S01]  /*dd8d0*/  IMAD.WIDE.U32.X R74, R121, 0x1ae3a46, R114, P5 ;  /* 0x01ae3a46794a7825 */ /* 0x000fe200028e0472 */
[----:B------:R-:W-:Y:S02]  /*dd8e0*/  IADD3.X R101, P5, PT, R88, R101, RZ, P3, !PT ;  /* 0x0000006558657210 */ /* 0x000fe40001fbe4ff */
[----:B------:R-:W-:Y:S02]  /*dd8f0*/  IADD3.X R89, P3, PT, RZ, RZ, RZ, P2, !PT ;  /* 0x000000ffff597210 */ /* 0x000fe4000177e4ff */
        /* <DEDUP_REMOVED lines=9> */
[----:B------:R-:W-:-:S02]  /*dd990*/  SHF.L.W.U32.HI R117, R92, 0x1, R55 ;  /* 0x000000015c757819 */ /* 0x000fc40000010e37 */
        /* <DEDUP_REMOVED lines=12> */
[----:B------:R-:W-:Y:S01]  /*dda60*/  IMAD.WIDE.U32 R100, R60, 0x6ca1493b, R100 ;  /* 0x6ca1493b3c647825 */ /* 0x000fe200078e0064 */
[----:B------:R-:W-:-:S02]  /*dda70*/  IADD3.X R81, P2, PT, R119, R71, RZ, P2, !PT ;  /* 0x0000004777517210 */ /* 0x000fc4000175e4ff */
[----:B------:R-:W-:Y:S01]  /*dda80*/  IADD3.X R92, P5, PT, RZ, RZ, RZ, P0, !PT ;  /* 0x000000ffff5c7210 */ /* 0x000fe200007be4ff */
[----:B------:R-:W-:Y:S01]  /*dda90*/  IMAD.IADD R61, R101, 0x1, R61 ;  /* 0x00000001653d7824 */ /* 0x000fe200078e023d */
[----:B------:R-:W-:Y:S02]  /*ddaa0*/  IADD3 RZ, P0, PT, R88, R102, RZ ;  /* 0x0000006658ff7210 */ /* 0x000fe40007f1e0ff */
[----:B------:R-:W-:Y:S01]  /*ddab0*/  IADD3.X R102, P2, PT, R70, R121, RZ, P2, !PT ;  /* 0x0000007946667210 */ /* 0x000fe2000175e4ff */
[----:B------:R-:W-:Y:S01]  /*ddac0*/  IMAD.WIDE.U32 R70, R82, -0x1, RZ ;  /* 0xffffffff52467825 */ /* 0x000fe200078e00ff */
[----:B------:R-:W-:Y:S02]  /*ddad0*/  IADD3.X R92, P3, PT, RZ, R92, RZ, P3, !PT ;  /* 0x0000005cff5c7210 */ /* 0x000fe40001f7e4ff */
[----:B------:R-:W-:Y:S02]  /*ddae0*/  IADD3.X R89, P4, PT, R106, R87, RZ, P4, !PT ;  /* 0x000000576a597210 */ /* 0x000fe4000279e4ff */
[----:B------:R-:W-:Y:S01]  /*ddaf0*/  IADD3.X R94, PT, PT, RZ, RZ, RZ, P3, P5 ;  /* 0x000000ffff5e7210 */ /* 0x000fe20001fea4ff */
[----:B------:R-:W-:Y:S01]  /*ddb00*/  IMAD.WIDE.U32 R86, R70, 0x1, RZ ;  /* 0x0000000146567825 */ /* 0x000fe200078e00ff */
[----:B------:R-:W-:-:S02]  /*ddb10*/  IADD3.X R79, P5, PT, RZ, RZ, RZ, P4, !PT ;  /* 0x000000ffff4f7210 */ /* 0x000fc400027be4ff */
[----:B------:R-:W-:Y:S02]  /*ddb20*/  IADD3 RZ, P3, PT, R102, R56, RZ ;  /* 0x0000003866ff7210 */ /* 0x000fe40007f7e0ff */
[----:B------:R-:W-:Y:S01]  /*ddb30*/  IADD3.X R103, P4, PT, R81, R96, RZ, P2, !PT ;  /* 0x0000006051677210 */ /* 0x000fe2000179e4ff */
[----:B------:R-:W-:Y:S01]  /*ddb40*/  IMAD.X R81, RZ, RZ, RZ, P5 ;  /* 0x000000ffff517224 */ /* 0x000fe200028e06ff */
[----:B------:R-:W-:Y:S02]  /*ddb50*/  IADD3 R115, PT, PT, R71, R115, RZ ;  /* 0x0000007347737210 */ /* 0x000fe40007ffe0ff */
[----:B------:R-:W-:Y:S01]  /*ddb60*/  IADD3.X RZ, P3, PT, R103, R57, RZ, P3, !PT ;  /* 0x0000003967ff7210 */ /* 0x000fe20001f7e4ff */
[----:B------:R-:W-:Y:S01]  /*ddb70*/  IMAD.WIDE.U32 R102, R60, 0x17c510ea, R102 ;  /* 0x17c510ea3c667825 */ /* 0x000fe200078e0066 */
[----:B------:R-:W-:Y:S02]  /*ddb80*/  IADD3.X RZ, P0, PT, R89, R105, RZ, P0, !PT ;  /* 0x0000006959ff7210 */ /* 0x000fe4000071e4ff */
[----:B------:R-:W-:Y:S01]  /*ddb90*/  IADD3 RZ, P2, PT, R82, R86, RZ ;  /* 0x0000005652ff7210 */ /* 0x000fe20007f5e0ff */
[----:B------:R-:W-:Y:S01]  /*ddba0*/  IMAD.WIDE.U32 R56, R115, 0x1, RZ ;  /* 0x0000000173387825 */ /* 0x000fe200078e00ff */
[----:B------:R-:W-:-:S02]  /*ddbb0*/  IADD3.X R121, P4, PT, RZ, RZ, RZ, P4, !PT ;  /* 0x000000ffff797210 */ /* 0x000fc4000279e4ff */
[----:B------:R-:W-:Y:S01]  /*ddbc0*/  IADD3.X R71, P5, PT, R79, R98, RZ, P0, !PT ;  /* 0x000000624f477210 */ /* 0x000fe200007be4ff */
[----:B------:R-:W-:Y:S01]  /*ddbd0*/  IMAD.WIDE.U32 R82, R115, 0x30000000, RZ ;  /* 0x3000000073527825 */ /* 0x000fe200078e00ff */
[----:B------:R-:W-:-:S03]  /*ddbe0*/  IADD3.X R121, P3, PT, R121, R64, RZ, P3, !PT ;  /* 0x0000004079797210 */ /* 0x000fc60001f7e4ff */
[----:B------:R-:W-:-:S04]  /*ddbf0*/  IMAD.WIDE.U32 R104, P0, R70, -0x7af74000, R56 ;  /* 0x8508c00046687825 */ /* 0x000fc80007800038 */
[----:B------:R-:W-:Y:S01]  /*ddc00*/  IMAD.X R123, RZ, RZ, RZ, P4 ;  /* 0x000000ffff7b7224 */ /* 0x000fe200020e06ff */
[----:B------:R-:W-:Y:S01]  /*ddc10*/  IADD3.X R60, P4, PT, R81, R99, RZ, P5, !PT ;  /* 0x00000063513c7210 */ /* 0x000fe20002f9e4ff */
[C---:B------:R-:W-:Y:S01]  /*ddc20*/  IMAD R79, R70.reuse, -0x7af74000, R56 ;  /* 0x8508c000464f7824 */ /* 0x040fe200078e0238 */
[----:B------:R-:W-:Y:S01]  /*ddc30*/  IADD3 RZ, P5, PT, R87, R104, RZ ;  /* 0x0000006857ff7210 */ /* 0x000fe20007fbe0ff */
[----:B------:R-:W-:Y:S01]  /*ddc40*/  IMAD.X R57, RZ, RZ, RZ, P0 ;  /* 0x000000ffff397224 */ /* 0x000fe200000e06ff */
[----:B------:R-:W-:Y:S01]  /*ddc50*/  IADD3.X R64, P4, PT, R71, R100, RZ, P4, !PT ;  /* 0x0000006447407210 */ /* 0x000fe2000279e4ff */
[C-C-:B------:R-:W-:Y:S01]  /*ddc60*/  IMAD R125, R70.reuse, 0x170b5d44, R82.reuse ;  /* 0x170b5d44467d7824 */ /* 0x140fe200078e0252 */
[----:B------:R-:W-:Y:S01]  /*ddc70*/  IADD3.X R123, P3, PT, R123, R65, RZ, P3, !PT ;  /* 0x000000417b7b7210 */ /* 0x000fe20001f7e4ff */
[----:B------:R-:W-:Y:S01]  /*ddc80*/  IMAD.WIDE.U32 R98, P0, R70, 0x170b5d44, R82 ;  /* 0x170b5d4446627825 */ /* 0x000fe20007800052 */
[----:B------:R-:W-:Y:S02]  /*ddc90*/  IADD3.X R65, P4, PT, R60, R61, RZ, P4, !PT ;  /* 0x0000003d3c417210 */ /* 0x000fe4000279e4ff */
[----:B------:R-:W-:Y:S01]  /*ddca0*/  IADD3.X R121, P3, PT, R121, R92, RZ, P3, !PT ;  /* 0x0000005c79797210 */ /* 0x000fe20001f7e4ff */
[----:B------:R-:W-:Y:S01]  /*ddcb0*/  IMAD.WIDE.U32 R82, R70, 0x30000000, RZ ;  /* 0x3000000046527825 */ /* 0x000fe200078e00ff */
[----:B------:R-:W-:-:S02]  /*ddcc0*/  IADD3.X R81, P4, PT, RZ, RZ, RZ, P4, !PT ;  /* 0x000000ffff517210 */ /* 0x000fc4000279e4ff */
[----:B------:R-:W-:Y:S01]  /*ddcd0*/  IADD3.X R123, P3, PT, R123, R94, RZ, P3, !PT ;  /* 0x0000005e7b7b7210 */ /* 0x000fe20001f7e4ff */
[----:B------:R-:W-:Y:S02]  /*ddce0*/  IMAD.IADD R56, R87, 0x1, R79 ;  /* 0x0000000157387824 */ /* 0x000fe400078e024f */
[----:B------:R-:W-:Y:S01]  /*ddcf0*/  IMAD.X R101, RZ, RZ, RZ, P0 ;  /* 0x000000ffff657224 */ /* 0x000fe200000e06ff */
[----:B------:R-:W-:Y:S01]  /*ddd00*/  IADD3 RZ, P0, PT, R98, R83, RZ ;  /* 0x0000005362ff7210 */ /* 0x000fe20007f1e0ff */
[----:B------:R-:W-:Y:S01]  /*ddd10*/  IMAD.MOV.U32 R100, RZ, RZ, R99 ;  /* 0x000000ffff647224 */ /* 0x000fe200078e0063 */
[----:B------:R-:W-:Y:S01]  /*ddd20*/  IADD3.X RZ, P2, PT, R107, R56, RZ, P2, !PT ;  /* 0x000000386bff7210 */ /* 0x000fe2000175e4ff */
[----:B------:R-:W-:-:S04]  /*ddd30*/  IMAD.WIDE.U32 R86, R115, -0x45f6b800, RZ ;  /* 0xba09480073567825 */ /* 0x000fc800078e00ff */
[----:B------:R-:W-:Y:S02]  /*ddd40*/  IMAD.MOV.U32 R56, RZ, RZ, R105 ;  /* 0x000000ffff387224 */ /* 0x000fe400078e0069 */
[----:B------:R-:W-:Y:S02]  /*ddd50*/  IMAD.IADD R71, R97, 0x1, R91 ;  /* 0x0000000161477824 */ /* 0x000fe400078e025b */
[----:B------:R-:W-:Y:S01]  /*ddd60*/  IMAD.WIDE.U32.X R100, R115, 0x170b5d44, R100, P0 ;  /* 0x170b5d4473647825 */ /* 0x000fe200000e0464 */
[----:B------:R-:W-:-:S03]  /*ddd70*/  IADD3 RZ, P0, PT, R64, R90, RZ ;  /* 0x0000005a40ff7210 */ /* 0x000fc60007f1e0ff */
[----:B------:R-:W-:Y:S01]  /*ddd80*/  IMAD.WIDE.U32.X R60, R115, -0x7af74000, R56, P5 ;  /* 0x8508c000733c7825 */ /* 0x000fe200028e0438 */
[----:B------:R-:W-:-:S03]  /*ddd90*/  IADD3.X RZ, P0, PT, R65, R71, RZ, P0, !PT ;  /* 0x0000004741ff7210 */ /* 0x000fc6000071e4ff */
[C-C-:B------:R-:W-:Y:S01]  /*ddda0*/  IMAD R127, R70.reuse, 0x1ef3622f, R86.reuse ;  /* 0x1ef3622f467f7824 */ /* 0x140fe200078e0256 */
[----:B------:R-:W-:Y:S01]  /*dddb0*/  IADD3.X R71, P2, PT, RZ, R60, RZ, P2, !PT ;  /* 0x0000003cff477210 */ /* 0x000fe2000175e4ff */
[----:B------:R-:W-:-:S04]  /*dddc0*/  IMAD.WIDE.U32 R98, P5, R70, 0x1ef3622f, R86 ;  /* 0x1ef3622f46627825 */ /* 0x000fc800078a0056 */
[----:B------:R-:W-:Y:S01]  /*dddd0*/  IMAD.WIDE.U32 R86, R115, 0xf5138f, RZ ;  /* 0x00f5138f73567825 */ /* 0x000fe200078e00ff */
[----:B------:R-:W-:-:S03]  /*ddde0*/  IADD3.X R91, PT, PT, RZ, RZ, RZ, P5, !PT ;  /* 0x000000ffff5b7210 */ /* 0x000fc60002ffe4ff */
[----:B------:R-:W-:Y:S02]  /*dddf0*/  IMAD.X R111, RZ, RZ, RZ, P4 ;  /* 0x000000ffff6f7224 */ /* 0x000fe400020e06ff */
[----:B------:R-:W-:Y:S01]  /*dde00*/  IMAD.MOV.U32 R90, RZ, RZ, R99 ;  /* 0x000000ffff5a7224 */ /* 0x000fe200078e0063 */
[----:B------:R-:W-:Y:S01]  /*dde10*/  IADD3.X R99, P0, PT, R81, R84, RZ, P0, !PT ;  /* 0x0000005451637210 */ /* 0x000fe2000071e4ff */
[C-C-:B------:R-:W-:Y:S01]  /*dde20*/  IMAD R79, R70.reuse, 0x1a22d9f3, R86.reuse ;  /* 0x1a22d9f3464f7824 */ /* 0x140fe200078e0256 */
[----:B------:R-:W-:Y:S01]  /*dde30*/  IADD3.X R81, P2, PT, RZ, R61, RZ, P2, !PT ;  /* 0x0000003dff517210 */ /* 0x000fe2000175e4ff */
[----:B------:R-:W-:Y:S01]  /*dde40*/  IMAD.WIDE.U32 R104, P5, R70, 0x1a22d9f3, R86 ;  /* 0x1a22d9f346687825 */ /* 0x000fe200078a0056 */
[----:B------:R-:W-:-:S03]  /*dde50*/  IADD3.X R84, P0, PT, R111, R85, RZ, P0, !PT ;  /* 0x000000556f547210 */ /* 0x000fc6000071e4ff */
[----:B------:R-:W-:-:S04]  /*dde60*/  IMAD.WIDE.U32 R56, R70, -0x45f6b800, RZ ;  /* 0xba09480046387825 */ /* 0x000fc800078e00ff */
[----:B------:R-:W-:Y:S01]  /*dde70*/  IMAD.WIDE.U32 R86, R70, 0xf5138f, RZ ;  /* 0x00f5138f46567825 */ /* 0x000fe200078e00ff */
[----:B------:R-:W-:Y:S02]  /*dde80*/  IADD3 RZ, P4, PT, R98, R57, RZ ;  /* 0x0000003962ff7210 */ /* 0x000fe40007f9e0ff */
[----:B------:R-:W-:Y:S01]  /*dde90*/  IADD3.X R98, P0, PT, R99, R102, RZ, P0, !PT ;  /* 0x0000006663627210 */ /* 0x000fe2000071e4ff */
[----:B------:R-:W-:-:S04]  /*ddea0*/  IMAD.WIDE.U32 R88, R54, -0x45f6b800, R88 ;  /* 0xba09480036587825 */ /* 0x000fc800078e0058 */
[----:B------:R-:W-:Y:S01]  /*ddeb0*/  IMAD.X R107, RZ, RZ, RZ, P5 ;  /* 0x000000ffff6b7224 */ /* 0x000fe200028e06ff */
[----:B------:R-:W-:Y:S01]  /*ddec0*/  IADD3 RZ, P5, PT, R104, R87, RZ ;  /* 0x0000005768ff7210 */ /* 0x000fe20007fbe0ff */
[----:B------:R-:W-:Y:S01]  /*dded0*/  IMAD.IADD R92, R89, 0x1, R109 ;  /* 0x00000001595c7824 */ /* 0x000fe200078e026d */
[----:B------:R-:W-:Y:S01]  /*ddee0*/  IADD3.X R104, P2, PT, R71, R88, RZ, P2, !PT ;  /* 0x0000005847687210 */ /* 0x000fe2000175e4ff */
[----:B------:R-:W-:Y:S02]  /*ddef0*/  IMAD.IADD R63, R103, 0x1, R63 ;  /* 0x00000001673f7824 */ /* 0x000fe400078e023f */
[----:B------:R-:W-:-:S03]  /*ddf00*/  IMAD.WIDE.U32 R60, R115, 0x6ca1493b, RZ ;  /* 0x6ca1493b733c7825 */ /* 0x000fc600078e00ff */
[----:B------:R-:W-:Y:S01]  /*ddf10*/  IADD3.X R99, P0, PT, R84, R63, RZ, P0, !PT ;  /* 0x0000003f54637210 */ /* 0x000fe2000071e4ff */
[----:B------:R-:W-:Y:S01]  /*ddf20*/  IMAD.MOV.U32 R106, RZ, RZ, R105 ;  /* 0x000000ffff6a7224 */ /* 0x000fe200078e0069 */
[----:B------:R-:W-:Y:S01]  /*ddf30*/  IADD3.X R105, P2, PT, R81, R92, RZ, P2, !PT ;  /* 0x0000005c51697210 */ /* 0x000fe2000175e4ff */
[----:B------:R-:W-:Y:S01]  /*ddf40*/  IMAD.WIDE.U32.X R90, R115, 0x1ef3622f, R90, P4 ;  /* 0x1ef3622f735a7825 */ /* 0x000fe200020e045a */
[----:B------:R-:W-:Y:S02]  /*ddf50*/  IADD3.X R117, P0, PT, RZ, RZ, RZ, P0, !PT ;  /* 0x000000ffff757210 */ /* 0x000fe4000071e4ff */
[----:B------:R-:W-:Y:S01]  /*ddf60*/  IADD3.X R81, P2, PT, RZ, RZ, RZ, P2, !PT ;  /* 0x000000ffff517210 */ /* 0x000fe2000175e4ff */
[C-C-:B------:R-:W-:Y:S02]  /*ddf70*/  IMAD R71, R70.reuse, -0x39c4fa40, R60.reuse ;  /* 0xc63b05c046477824 */ /* 0x140fe400078e023c */
[----:B------:R-:W-:-:S04]  /*ddf80*/  IMAD.WIDE.U32 R88, P4, R70, -0x39c4fa40, R60 ;  /* 0xc63b05c046587825 */ /* 0x000fc8000788003c */
[----:B------:R-:W-:Y:S01]  /*ddf90*/  IMAD.WIDE.U32 R60, R115, 0x17c510ea, RZ ;  /* 0x17c510ea733c7825 */ /* 0x000fe200078e00ff */
[----:B------:R-:W-:-:S03]  /*ddfa0*/  MOV R102, R89 ;  /* 0x0000005900667202 */ /* 0x000fc60000000f00 */
        /* <DEDUP_REMOVED lines=9> */
[C---:B------:R-:W-:Y:S02]  /*de040*/  IMAD R63, R70.reuse, 0x1ae3a46, R60 ;  /* 0x01ae3a46463f7824 */ /* 0x040fe400078e023c */
[----:B------:R-:W-:Y:S01]  /*de050*/  IMAD.WIDE.U32 R60, R70, 0x17c510ea, RZ ;  /* 0x17c510ea463c7825 */ /* 0x000fe200078e00ff */
[----:B------:R-:W-:-:S03]  /*de060*/  IADD3.X R81, P0, PT, R81, R100, RZ, P0, !PT ;  /* 0x0000006451517210 */ /* 0x000fc6000071e4ff */
[----:B------:R-:W-:Y:S01]  /*de070*/  IMAD.MOV.U32 R108, RZ, RZ, R111 ;  /* 0x000000ffff6c7224 */ /* 0x000fe200078e006f */
[----:B------:R-:W-:Y:S01]  /*de080*/  IADD3.X R100, P0, PT, R113, R101, RZ, P0, !PT ;  /* 0x0000006571647210 */ /* 0x000fe2000071e4ff */
[----:B------:R-:W-:Y:S02]  /*de090*/  IMAD.IADD R111, R95, 0x1, R67 ;  /* 0x000000015f6f7824 */ /* 0x000fe400078e0243 */
        /* <DEDUP_REMOVED lines=20> */
[----:B------:R-:W-:Y:S01]  /*de1e0*/  IADD3 RZ, P3, PT, R66, R56, RZ ;  /* 0x0000003842ff7210 */ /* 0x000fe20007f7e0ff */
[----:B------:R-:W-:Y:S01]  /*de1f0*/  IMAD.WIDE.U32 R56, R96, -0x1, RZ ;  /* 0xffffffff60387825 */ /* 0x000fe200078e00ff */
[----:B------:R-:W-:Y:S02]  /*de200*/  IADD3.X R76, P0, PT, R76, R107, RZ, P0, !PT ;  /* 0x0000006b4c4c7210 */ /* 0x000fe4000071e4ff */
[----:B------:R-:W-:Y:S01]  /*de210*/  IADD3.X R113, PT, PT, RZ, RZ, RZ, P5, P4 ;  /* 0x000000ffff717210 */ /* 0x000fe20002fe84ff */
[----:B------:R-:W-:Y:S01]  /*de220*/  IMAD R97, R96, -0x7af74001, -R105 ;  /* 0x8508bfff60617824 */ /* 0x000fe200078e0a69 */
[----:B------:R-:W-:Y:S01]  /*de230*/  IADD3.X R81, P4, PT, RZ, RZ, RZ, P2, !PT ;  /* 0x000000ffff517210 */ /* 0x000fe2000179e4ff */
[----:B------:R-:W-:Y:S01]  /*de240*/  IMAD.WIDE.U32 R100, R56, 0x1, RZ ;  /* 0x0000000138647825 */ /* 0x000fe200078e00ff */
[----:B------:R-:W-:-:S02]  /*de250*/  IADD3 RZ, P2, PT, R76, R58, RZ ;  /* 0x0000003a4cff7210 */ /* 0x000fc40007f5e0ff */
[----:B------:R-:W-:Y:S01]  /*de260*/  IADD3.X R77, P0, PT, R77, R72, RZ, P0, !PT ;  /* 0x000000484d4d7210 */ /* 0x000fe2000071e4ff */
[----:B------:R-:W-:Y:S01]  /*de270*/  IMAD.IADD R57, R57, 0x1, R97 ;  /* 0x0000000139397824 */ /* 0x000fe200078e0261 */
[----:B------:R-:W-:Y:S01]  /*de280*/  IADD3.X RZ, P5, PT, R67, R109, RZ, P3, !PT ;  /* 0x0000006d43ff7210 */ /* 0x000fe20001fbe4ff */
[----:B------:R-:W-:Y:S01]  /*de290*/  IMAD.X R103, RZ, RZ, RZ, P4 ;  /* 0x000000ffff677224 */ /* 0x000fe200020e06ff */
[----:B------:R-:W-:Y:S01]  /*de2a0*/  IADD3.X RZ, P3, PT, R77, R59, RZ, P2, !PT ;  /* 0x0000003b4dff7210 */ /* 0x000fe2000177e4ff */
[----:B------:R-:W-:Y:S01]  /*de2b0*/  IMAD.WIDE.U32 R58, R57, 0x1, RZ ;  /* 0x00000001393a7825 */ /* 0x000fe200078e00ff */
[----:B------:R-:W-:Y:S02]  /*de2c0*/  IADD3.X R107, P0, PT, RZ, RZ, RZ, P0, !PT ;  /* 0x000000ffff6b7210 */ /* 0x000fe4000071e4ff */
[----:B------:R-:W-:Y:S01]  /*de2d0*/  IADD3.X R81, P2, PT, R81, R90, RZ, P5, !PT ;  /* 0x0000005a51517210 */ /* 0x000fe20002f5e4ff */
[----:B------:R-:W-:Y:S01]  /*de2e0*/  IMAD.WIDE.U32 R98, R54, 0x6ca1493b, R98 ;  /* 0x6ca1493b36627825 */ /* 0x000fe200078e0062 */
[----:B------:R-:W-:-:S02]  /*de2f0*/  IADD3 RZ, P4, PT, R96, R100, RZ ;  /* 0x0000006460ff7210 */ /* 0x000fc40007f9e0ff */
[----:B------:R-:W-:Y:S01]  /*de300*/  IADD3.X R90, P2, PT, R103, R91, RZ, P2, !PT ;  /* 0x0000005b675a7210 */ /* 0x000fe2000175e4ff */
[----:B------:R-:W-:Y:S02]  /*de310*/  IMAD.X R109, RZ, RZ, RZ, P0 ;  /* 0x000000ffff6d7224 */ /* 0x000fe400000e06ff */
[----:B------:R-:W-:Y:S01]  /*de320*/  IMAD.WIDE.U32 R96, P0, R56, -0x7af74000, R58 ;  /* 0x8508c00038607825 */ /* 0x000fe2000780003a */
[----:B------:R-:W-:-:S03]  /*de330*/  IADD3.X R98, P2, PT, R81, R98, RZ, P2, !PT ;  /* 0x0000006251627210 */ /* 0x000fc6000175e4ff */
[----:B------:R-:W-:Y:S01]  /*de340*/  IMAD.WIDE.U32 R76, R54, 0x17c510ea, R76 ;  /* 0x17c510ea364c7825 */ /* 0x000fe200078e004c */
[----:B------:R-:W-:Y:S02]  /*de350*/  IADD3.X R54, P3, PT, R107, R74, RZ, P3, !PT ;  /* 0x0000004a6b367210 */ /* 0x000fe40001f7e4ff */
[----:B------:R-:W-:Y:S01]  /*de360*/  IADD3 RZ, P5, PT, R101, R96, RZ ;  /* 0x0000006065ff7210 */ /* 0x000fe20007fbe0ff */
[----:B------:R-:W-:Y:S01]  /*de370*/  IMAD R100, R56, -0x7af74000, R58 ;  /* 0x8508c00038647824 */ /* 0x000fe200078e023a */
[----:B------:R-:W-:Y:S01]  /*de380*/  IADD3.X R68, P3, PT, R109, R75, RZ, P3, !PT ;  /* 0x0000004b6d447210 */ /* 0x000fe20001f7e4ff */
[----:B------:R-:W-:Y:S02]  /*de390*/  IMAD.IADD R95, R99, 0x1, R95 ;  /* 0x00000001635f7824 */ /* 0x000fe400078e025f */
[----:B------:R-:W-:Y:S02]  /*de3a0*/  IMAD.IADD R72, R101, 0x1, R100 ;  /* 0x0000000165487824 */ /* 0x000fe400078e0264 */
[----:B------:R-:W-:Y:S01]  /*de3b0*/  IMAD.X R75, RZ, RZ, RZ, P0 ;  /* 0x000000ffff4b7224 */ /* 0x000fe200000e06ff */
[----:B------:R-:W-:Y:S01]  /*de3c0*/  IADD3 RZ, P0, PT, R98, R86, RZ ;  /* 0x0000005662ff7210 */ /* 0x000fe20007f1e0ff */
[----:B------:R-:W-:Y:S01]  /*de3d0*/  IMAD.MOV.U32 R74, RZ, RZ, R97 ;  /* 0x000000ffff4a7224 */ /* 0x000fe200078e0061 */
[----:B------:R-:W-:Y:S01]  /*de3e0*/  IADD3.X R99, P2, PT, R90, R95, RZ, P2, !PT ;  /* 0x0000005f5a637210 */ /* 0x000fe2000175e4ff */
[----:B------:R-:W-:Y:S01]  /*de3f0*/  IMAD.IADD R81, R79, 0x1, R87 ;  /* 0x000000014f517824 */ /* 0x000fe200078e0257 */
[----:B------:R-:W-:Y:S01]  /*de400*/  IADD3.X RZ, P4, PT, R105, R72, RZ, P4, !PT ;  /* 0x0000004869ff7210 */ /* 0x000fe2000279e4ff */
[----:B------:R-:W-:Y:S01]  /*de410*/  IMAD.WIDE.U32 R58, R57, 0x30000000, RZ ;  /* 0x30000000393a7825 */ /* 0x000fe200078e00ff */
[----:B------:R-:W-:-:S02]  /*de420*/  IADD3.X R95, P2, PT, RZ, RZ, RZ, P2, !PT ;  /* 0x000000ffff5f7210 */ /* 0x000fc4000175e4ff */
[----:B------:R-:W-:Y:S01]  /*de430*/  IADD3.X RZ, P0, PT, R99, R81, RZ, P0, !PT ;  /* 0x0000005163ff7210 */ /* 0x000fe2000071e4ff */
[----:B------:R-:W-:-:S03]  /*de440*/  IMAD.WIDE.U32.X R74, R57, -0x7af74000, R74, P5 ;  /* 0x8508c000394a7825 */ /* 0x000fc600028e044a */
[----:B------:R-:W-:Y:S01]  /*de450*/  IADD3.X R95, P0, PT, R95, R88, RZ, P0, !PT ;  /* 0x000000585f5f7210 */ /* 0x000fe2000071e4ff */
[----:B------:R-:W-:Y:S01]  /*de460*/  IMAD.WIDE.U32 R90, P5, R56, 0x170b5d44, R58 ;  /* 0x170b5d44385a7825 */ /* 0x000fe200078a003a */
[----:B------:R-:W-:-:S03]  /*de470*/  IADD3.X R81, P4, PT, RZ, R74, RZ, P4, !PT ;  /* 0x0000004aff517210 */ /* 0x000fc6000279e4ff */
[----:B------:R-:W-:Y:S01]  /*de480*/  IMAD R101, R56, 0x170b5d44, R58 ;  /* 0x170b5d4438657824 */ /* 0x000fe200078e023a */
[----:B------:R-:W-:Y:S01]  /*de490*/  IADD3.X R75, P4, PT, RZ, R75, RZ, P4, !PT ;  /* 0x0000004bff4b7210 */ /* 0x000fe2000279e4ff */
[----:B------:R-:W-:Y:S01]  /*de4a0*/  IMAD.WIDE.U32 R58, R70, -0x45f6b800, R66 ;  /* 0xba094800463a7825 */ /* 0x000fe200078e0042 */
[----:B------:R-:W-:-:S03]  /*de4b0*/  IADD3.X R67, PT, PT, RZ, RZ, RZ, P5, !PT ;  /* 0x000000ffff437210 */ /* 0x000fc60002ffe4ff */
[----:B------:R-:W-:Y:S01]  /*de4c0*/  IMAD.MOV.U32 R66, RZ, RZ, R91 ;  /* 0x000000ffff427224 */ /* 0x000fe200078e005b */
[----:B------:R-:W-:Y:S01]  /*de4d0*/  IADD3.X R91, P3, PT, R54, R111, RZ, P3, !PT ;  /* 0x0000006f365b7210 */ /* 0x000fe20001f7e4ff */
[----:B------:R-:W-:Y:S01]  /*de4e0*/  IMAD.WIDE.U32 R86, R56, 0x30000000, RZ ;  /* 0x3000000038567825 */ /* 0x000fe200078e00ff */
[----:B------:R-:W-:-:S03]  /*de4f0*/  IADD3.X R58, P5, PT, R81, R58, RZ, P4, !PT ;  /* 0x0000003a513a7210 */ /* 0x000fc600027be4ff */
[----:B------:R-:W-:Y:S01]  /*de500*/  IMAD.X R97, RZ, RZ, RZ, P2 ;  /* 0x000000ffff617224 */ /* 0x000fe200010e06ff */
[----:B------:R-:W-:Y:S01]  /*de510*/  IADD3 RZ, P2, PT, R90, R87, RZ ;  /* 0x000000575aff7210 */ /* 0x000fe20007f5e0ff */
[----:B------:R-:W-:Y:S01]  /*de520*/  IMAD.IADD R54, R59, 0x1, R127 ;  /* 0x000000013b367824 */ /* 0x000fe200078e027f */
[----:B------:R-:W-:Y:S01]  /*de530*/  IADD3 RZ, P4, PT, R58, R86, RZ ;  /* 0x000000563aff7210 */ /* 0x000fe20007f9e0ff */
[----:B------:R-:W-:Y:S01]  /*de540*/  IMAD.IADD R81, R101, 0x1, R87 ;  /* 0x0000000165517824 */ /* 0x000fe200078e0257 */
[----:B------:R-:W-:Y:S01]  /*de550*/  IADD3.X R88, P0, PT, R97, R89, RZ, P0, !PT ;  /* 0x0000005961587210 */ /* 0x000fe2000071e4ff */
[----:B------:R-:W-:Y:S01]  /*de560*/  IMAD.IADD R93, R77, 0x1, R93 ;  /* 0x000000014d5d7824 */ /* 0x000fe200078e025d */
        /* <DEDUP_REMOVED lines=11> */
[C-C-:B------:R-:W-:Y:S01]  /*de620*/  IMAD R95, R56.reuse, 0x1ef3622f, R66.reuse ;  /* 0x1ef3622f385f7824 */ /* 0x140fe200078e0242 */
[----:B------:R-:W-:Y:S01]  /*de630*/  IADD3.X R89, P0, PT, RZ, RZ, RZ, P0, !PT ;  /* 0x000000ffff597210 */ /* 0x000fe2000071e4ff */
[----:B------:R-:W-:Y:S01]  /*de640*/  IMAD.WIDE.U32 R86, P5, R56, 0x1ef3622f, R66 ;  /* 0x1ef3622f38567825 */ /* 0x000fe200078a0042 */
[----:B------:R-:W-:-:S02]  /*de650*/  IADD3.X RZ, P2, PT, R75, R85, RZ, P2, !PT ;  /* 0x000000554bff7210 */ /* 0x000fc4000175e4ff */
[----:B------:R-:W-:Y:S01]  /*de660*/  IADD3.X R54, P4, PT, R76, R77, RZ, P4, !PT ;  /* 0x0000004d4c367210 */ /* 0x000fe2000279e4ff */
[----:B------:R-:W-:Y:S01]  /*de670*/  IMAD.WIDE.U32 R66, R70, 0xf5138f, R98 ;  /* 0x00f5138f46427825 */ /* 0x000fe200078e0062 */
[----:B------:R-:W-:Y:S02]  /*de680*/  IADD3.X R93, P3, PT, R68, R113, RZ, P3, !PT ;  /* 0x00000071445d7210 */ /* 0x000fe40001f7e4ff */
[----:B------:R-:W-:Y:S01]  /*de690*/  IADD3.X R68, P2, PT, R89, R82, RZ, P2, !PT ;  /* 0x0000005259447210 */ /* 0x000fe2000175e4ff */
[----:B------:R-:W-:Y:S01]  /*de6a0*/  IMAD.WIDE.U32 R76, R56, -0x45f6b800, RZ ;  /* 0xba094800384c7825 */ /* 0x000fe200078e00ff */
[----:B------:R-:W-:Y:S02]  /*de6b0*/  IADD3 R79, PT, PT, R67, R79, RZ ;  /* 0x0000004f434f7210 */ /* 0x000fe40007ffe0ff */
        /* <DEDUP_REMOVED lines=22> */
[----:B------:R-:W-:Y:S02]  /*de820*/  IMAD R91, R56, 0x1a22d9f3, R82 ;  /* 0x1a22d9f3385b7824 */ /* 0x000fe400078e0252 */
[----:B------:R-:W-:Y:S01]  /*de830*/  IMAD.X R83, RZ, RZ, RZ, P4 ;  /* 0x000000ffff537224 */ /* 0x000fe200020e06ff */
[----:B------:R-:W-:Y:S01]  /*de840*/  IADD3.X R78, P4, PT, R89, R79, RZ, P5, !PT ;  /* 0x0000004f594e7210 */ /* 0x000fe20002f9e4ff */
[----:B------:R-:W-:Y:S01]  /*de850*/  IMAD.WIDE.U32 R74, R70, 0x6ca1493b, R74 ;  /* 0x6ca1493b464a7825 */ /* 0x000fe200078e004a */
[----:B------:R-:W-:-:S03]  /*de860*/  IADD3 RZ, P5, PT, R84, R81, RZ ;  /* 0x0000005154ff7210 */ /* 0x000fc60007fbe0ff */
[----:B------:R-:W-:Y:S01]  /*de870*/  IMAD.MOV.U32 R82, RZ, RZ, R85 ;  /* 0x000000ffff527224 */ /* 0x000fe200078e0055 */
[----:B------:R-:W-:Y:S01]  /*de880*/  IADD3.X R85, P2, PT, RZ, RZ, RZ, P2, !PT ;  /* 0x000000ffff557210 */ /* 0x000fe2000175e4ff */
[----:B------:R-:W-:Y:S01]  /*de890*/  IMAD.IADD R71, R75, 0x1, R71 ;  /* 0x000000014b477824 */ /* 0x000fe200078e0247 */
[----:B------:R-:W-:Y:S01]  /*de8a0*/  IADD3.X R74, P4, PT, R87, R74, RZ, P4, !PT ;  /* 0x0000004a574a7210 */ /* 0x000fe2000279e4ff */
[----:B------:R-:W-:Y:S01]  /*de8b0*/  IMAD.IADD R79, R63, 0x1, R61 ;  /* 0x000000013f4f7824 */ /* 0x000fe200078e023d */
[----:B------:R-:W-:Y:S01]  /*de8c0*/  IADD3.X R87, PT, PT, RZ, RZ, RZ, P2, !PT ;  /* 0x000000ffff577210 */ /* 0x000fe200017fe4ff */
        /* <DEDUP_REMOVED lines=8> */
[----:B------:R-:W-:Y:S01]  /*de950*/  IMAD.IADD R63, R71, 0x1, R63 ;  /* 0x00000001473f7824 */ /* 0x000fe200078e023f */
[----:B------:R-:W-:Y:S01]  /*de960*/  IADD3.X R79, P4, PT, RZ, RZ, RZ, P4, !PT ;  /* 0x000000ffff4f7210 */ /* 0x000fe2000279e4ff */
[C---:B------:R-:W-:Y:S01]  /*de970*/  IMAD.WIDE.U32 R58, R56.reuse, 0x30000000, R58 ;  /* 0x30000000383a7825 */ /* 0x040fe200078e003a */
[----:B------:R-:W-:Y:S02]  /*de980*/  IADD3.X R72, P2, PT, R85, R64, RZ, P2, !PT ;  /* 0x0000004055487210 */ /* 0x000fe4000175e4ff */
[----:B------:R-:W-:Y:S01]  /*de990*/  IADD3.X R77, P5, PT, R79, R60, RZ, P5, !PT ;  /* 0x0000003c4f4d7210 */ /* 0x000fe20002fbe4ff */
[----:B------:R-:W-:Y:S01]  /*de9a0*/  IMAD.X R60, RZ, RZ, RZ, P4 ;  /* 0x000000ffff3c7224 */ /* 0x000fe200020e06ff */
[----:B------:R-:W-:Y:S01]  /*de9b0*/  IADD3.X R68, P2, PT, R87, R65, RZ, P2, !PT ;  /* 0x0000004157447210 */ /* 0x000fe2000175e4ff */
[----:B------:R-:W-:Y:S01]  /*de9c0*/  IMAD.WIDE.U32 R66, R56, -0x45f6b800, R66 ;  /* 0xba09480038427825 */ /* 0x000fe200078e0042 */
[----:B------:R-:W-:-:S02]  /*de9d0*/  IADD3.X R65, P0, PT, RZ, R54, RZ, P0, !PT ;  /* 0x00000036ff417210 */ /* 0x000fc4000071e4ff */
[----:B------:R-:W-:Y:S01]  /*de9e0*/  IADD3.X R54, P5, PT, R60, R61, RZ, P5, !PT ;  /* 0x0000003d3c367210 */ /* 0x000fe20002fbe4ff */
[----:B------:R-:W-:Y:S01]  /*de9f0*/  IMAD.WIDE.U32 R60, R57, 0x6ca1493b, RZ ;  /* 0x6ca1493b393c7825 */ /* 0x000fe200078e00ff */
[----:B------:R-:W-:Y:S02]  /*dea00*/  IADD3.X R72, P4, PT, R72, R65, RZ, P2, !PT ;  /* 0x0000004148487210 */ /* 0x000fe4000179e4ff */
[----:B------:R-:W-:Y:S01]  /*dea10*/  IADD3.X R70, P2, PT, R77, R70, RZ, P5, !PT ;  /* 0x000000464d467210 */ /* 0x000fe20002f5e4ff */
[----:B------:R-:W-:-:S03]  /*dea20*/  IMAD.WIDE.U32 R76, R56, 0x6ca1493b, RZ ;  /* 0x6ca1493b384c7825 */ /* 0x000fc600078e00ff */
[----:B------:R-:W-:Y:S01]  /*dea30*/  IADD3.X R71, P2, PT, R54, R63, RZ, P2, !PT ;  /* 0x0000003f36477210 */ /* 0x000fe2000175e4ff */
[----:B------:R-:W-:Y:S01]  /*dea40*/  IMAD.WIDE.U32 R80, P5, R56, -0x39c4fa40, R60 ;  /* 0xc63b05c038507825 */ /* 0x000fe200078a003c */
[----:B------:R-:W-:Y:S02]  /*dea50*/  IADD3.X R63, PT, PT, RZ, RZ, RZ, P0, P3 ;  /* 0x000000ffff3f7210 */ /* 0x000fe400007e64ff */
[----:B------:R-:W-:Y:S01]  /*dea60*/  IADD3 RZ, P3, PT, R70, R76, RZ ;  /* 0x0000004c46ff7210 */ /* 0x000fe20007f7e0ff */
[----:B------:R-:W-:Y:S01]  /*dea70*/  IMAD R85, R56, -0x39c4fa40, R60 ;  /* 0xc63b05c038557824 */ /* 0x000fe200078e023c */
[----:B------:R-:W-:Y:S01]  /*dea80*/  IADD3.X R76, P0, PT, R68, R63, RZ, P4, !PT ;  /* 0x0000003f444c7210 */ /* 0x000fe2000271e4ff */
[----:B------:R-:W-:Y:S01]  /*dea90*/  IMAD.X R79, RZ, RZ, RZ, P5 ;  /* 0x000000ffff4f7224 */ /* 0x000fe200028e06ff */
[----:B------:R-:W-:Y:S01]  /*deaa0*/  IADD3 RZ, P5, PT, R80, R77, RZ ;  /* 0x0000004d50ff7210 */ /* 0x000fe20007fbe0ff */
[----:B------:R-:W-:Y:S01]  /*deab0*/  IMAD.IADD R87, R85, 0x1, R77 ;  /* 0x0000000155577824 */ /* 0x000fe200078e024d */
[----:B------:R-:W-:Y:S01]  /*deac0*/  SHF.L.W.U32.HI R63, R55, 0x1, R62 ;  /* 0x00000001373f7819 */ /* 0x000fe20000010e3e */
[----:B------:R-:W-:Y:S01]  /*dead0*/  IMAD.MOV.U32 R78, RZ, RZ, R81 ;  /* 0x000000ffff4e7224 */ /* 0x000fe200078e0051 */
[----:B------:R-:W-:Y:S01]  /*deae0*/  IADD3.X R77, P2, PT, RZ, RZ, RZ, P2, !PT ;  /* 0x000000ffff4d7210 */ /* 0x000fe2000175e4ff */
[----:B------:R-:W-:Y:S01]  /*deaf0*/  IMAD.WIDE.U32 R64, R173, R170, RZ ;  /* 0x000000aaad407225 */ /* 0x000fe200078e00ff */
[----:B------:R-:W-:-:S02]  /*deb00*/  IADD3.X RZ, P3, PT, R71, R87, RZ, P3, !PT ;  /* 0x0000005747ff7210 */ /* 0x000fc40001f7e4ff */
[----:B------:R-:W-:Y:S01]  /*deb10*/  SHF.L.W.U32.HI R68, R62, 0x1, R69 ;  /* 0x000000013e447819 */ /* 0x000fe20000010e45 */
[----:B------:R-:W-:-:S04]  /*deb20*/  IMAD.WIDE.U32 R60, R170, R170, RZ ;  /* 0x000000aaaa3c7225 */ /* 0x000fc800078e00ff */
        /* <DEDUP_REMOVED lines=11> */
[C---:B------:R-:W-:Y:S01]  /*debe0*/  IMAD.WIDE.U32 R64, R56.reuse, 0x17c510ea, RZ ;  /* 0x17c510ea38407825 */ /* 0x040fe200078e00ff */
[----:B------:R-:W-:Y:S02]  /*debf0*/  IADD3.X R55, PT, PT, RZ, RZ, RZ, P5, !PT ;  /* 0x000000ffff377210 */ /* 0x000fe40002ffe4ff */
[----:B------:R-:W-:Y:S01]  /*dec00*/  MOV R68, R66 ;  /* 0x0000004200447202 */ /* 0x000fe20000000f00 */
[----:B------:R-:W-:Y:S01]  /*dec10*/  IMAD.WIDE.U32 R78, P3, R56, 0x1ae3a46, R62 ;  /* 0x01ae3a46384e7825 */ /* 0x000fe2000786003e */
[----:B------:R-:W-:-:S03]  /*dec20*/  IADD3.X R63, P2, PT, R76, R83, RZ, P2, !PT ;  /* 0x000000534c3f7210 */ /* 0x000fc6000175e4ff */
[----:B------:R-:W-:Y:S01]  /*dec30*/  IMAD R87, R56, 0x1ae3a46, R62 ;  /* 0x01ae3a4638577824 */ /* 0x000fe200078e023e */
[----:B------:R-:W-:Y:S01]  /*dec40*/  IADD3.X R62, P4, PT, R54, R81, RZ, P4, !PT ;  /* 0x00000051363e7210 */ /* 0x000fe2000279e4ff */
[----:B------:R-:W-:Y:S01]  /*dec50*/  IMAD.X R77, RZ, RZ, RZ, P3 ;  /* 0x000000ffff4d7224 */ /* 0x000fe200018e06ff */
[----:B------:R-:W-:Y:S01]  /*dec60*/  IADD3 RZ, P5, PT, R78, R65, RZ ;  /* 0x000000414eff7210 */ /* 0x000fe20007fbe0ff */
[----:B------:R-:W-:Y:S01]  /*dec70*/  IMAD.IADD R81, R87, 0x1, R65 ;  /* 0x0000000157517824 */ /* 0x000fe200078e0241 */
[----:B------:R-:W-:Y:S01]  /*dec80*/  IADD3 RZ, P3, PT, R62, R64, RZ ;  /* 0x000000403eff7210 */ /* 0x000fe20007f7e0ff */
[----:B------:R-:W-:Y:S01]  /*dec90*/  IMAD.MOV.U32 R76, RZ, RZ, R79 ;  /* 0x000000ffff4c7224 */ /* 0x000fe200078e004f */
[----:B------:R-:W-:Y:S01]  /*deca0*/  IADD3.X R63, P4, PT, R60, R63, RZ, P4, !PT ;  /* 0x0000003f3c3f7210 */ /* 0x000fe2000279e4ff */
[----:B------:R-:W-:Y:S01]  /*decb0*/  IMAD.MOV.U32 R54, RZ, RZ, R171 ;  /* 0x000000ffff367224 */ /* 0x000fe200078e00ab */
[----:B------:R-:W-:Y:S01]  /*decc0*/  IADD3.X R60, P0, PT, RZ, RZ, RZ, P0, !PT ;  /* 0x000000ffff3c7210 */ /* 0x000fe2000071e4ff */
[----:B------:R-:W-:Y:S01]  /*decd0*/  IMAD.WIDE.U32.X R64, R57, 0x1ae3a46, R76, P5 ;  /* 0x01ae3a4639407825 */ /* 0x000fe200028e044c */
[----:B------:R-:W-:-:S02]  /*dece0*/  IADD3.X RZ, P3, PT, R63, R81, RZ, P3, !PT ;  /* 0x000000513fff7210 */ /* 0x000fc40001f7e4ff */
[----:B------:R-:W-:Y:S01]  /*decf0*/  IADD3.X R57, P4, PT, RZ, RZ, RZ, P4, !PT ;  /* 0x000000ffff397210 */ /* 0x000fe2000279e4ff */
[----:B------:R-:W-:Y:S01]  /*ded00*/  IMAD.IADD R72, R59, 0x1, R101 ;  /* 0x000000013b487824 */ /* 0x000fe200078e0265 */
[----:B------:R-:W-:Y:S01]  /*ded10*/  IADD3 RZ, P5, PT, R61, R170, RZ ;  /* 0x000000aa3dff7210 */ /* 0x000fe20007fbe0ff */
[----:B------:R-:W-:Y:S01]  /*ded20*/  IMAD.X R61, RZ, RZ, RZ, P0 ;  /* 0x000000ffff3d7224 */ /* 0x000fe200000e06ff */
[----:B------:R-:W-:Y:S01]  /*ded30*/  IADD3.X R57, P3, PT, R57, R64, RZ, P3, !PT ;  /* 0x0000004039397210 */ /* 0x000fe20001f7e4ff */
[----:B------:R-:W-:Y:S02]  /*ded40*/  IMAD.X R64, RZ, RZ, RZ, P4 ;  /* 0x000000ffff407224 */ /* 0x000fe400020e06ff */
[----:B------:R-:W-:-:S03]  /*ded50*/  IMAD.WIDE.U32.X R54, R173, R173, R54, P5 ;  /* 0x000000adad367225 */ /* 0x000fc600028e0436 */
        /* <DEDUP_REMOVED lines=90> */
.L_x_1142:
[----:B------:R-:W-:Y:S05]  /*df300*/  BSYNC.RELIABLE B3 ;  /* 0x0000000000037941 */ /* 0x000fea0003800100 */
.L_x_1141:
        /* <DEDUP_REMOVED lines=12> */
.L_x_1140:
[----:B------:R-:W-:Y:S05]  /*df3d0*/  BSYNC.RECONVERGENT B2 ;  /* 0x0000000000027941 */ /* 0x000fea0003800200 */
.L_x_1139:
        /* <DEDUP_REMOVED lines=37> */
.L_x_1146:
[----:B------:R-:W-:Y:S05]  /*df630*/  BSYNC.RELIABLE B3 ;  /* 0x0000000000037941 */ /* 0x000fea0003800100 */
.L_x_1145:
        /* <DEDUP_REMOVED lines=12> */
.L_x_1144:
[----:B------:R-:W-:Y:S05]  /*df700*/  BSYNC.RECONVERGENT B2 ;  /* 0x0000000000027941 */ /* 0x000fea0003800200 */
.L_x_1143:
        /* <DEDUP_REMOVED lines=49> */
.L_x_1150:
[----:B------:R-:W-:Y:S05]  /*dfa20*/  BSYNC.RELIABLE B3 ;  /* 0x0000000000037941 */ /* 0x000fea0003800100 */
.L_x_1149:
        /* <DEDUP_REMOVED lines=12> */
.L_x_1148:
[----:B------:R-:W-:Y:S05]  /*dfaf0*/  BSYNC.RECONVERGENT B2 ;  /* 0x0000000000027941 */ /* 0x000fea0003800200 */
.L_x_1147:
        /* <DEDUP_REMOVED lines=13> */
.L_x_965:
        /* <DEDUP_REMOVED lines=196> */
[----:B------:R-:W-:-:S04]  /*e0810*/  IMAD.WIDE.U32 R18, P2, R70, R69, R18 ;  /* 0x0000004546127225 */ /* 0x000fc80007840012 */
        /* <DEDUP_REMOVED lines=9> */
[----:B------:R-:W-:Y:S02]  /*e08b0*/  IMAD.MOV.U32 R26, RZ, RZ, R13 ;  /* 0x000000ffff1a7224 */ /* 0x000fe400078e000d */
[----:B------:R-:W-:-:S04]  /*e08c0*/  IMAD.WIDE.U32 R84, R30, 0x1, RZ ;  /* 0x000000011e547825 */ /* 0x000fc800078e00ff */
[----:B------:R-:W-:Y:S02]  /*e08d0*/  IMAD.IADD R21, R21, 0x1, R12 ;  /* 0x0000000115157824 */ /* 0x000fe400078e020c */
[----:B------:R-:W-:-:S03]  /*e08e0*/  IMAD.WIDE.U32 R86, R28, 0x1, RZ ;  /* 0x000000011c567825 */ /* 0x000fc600078e00ff */
[----:B------:R-:W-:Y:S01]  /*e08f0*/  IADD3.X RZ, P3, PT, R21, R11, RZ, P3, !PT ;  /* 0x0000000b15ff7210 */ /* 0x000fe20001f7e4ff */
[----:B------:R-:W-:Y:S01]  /*e0900*/  IMAD.X R81, RZ, RZ, RZ, P1 ;  /* 0x000000ffff517224 */ /* 0x000fe200008e06ff */
[----:B------:R-:W-:Y:S01]  /*e0910*/  IADD3 RZ, P1, PT, R80, R84, RZ ;  /* 0x0000005450ff7210 */ /* 0x000fe20007f3e0ff */
[----:B------:R-:W-:Y:S01]  /*e0920*/  IMAD.MOV.U32 R78, RZ, RZ, R19 ;  /* 0x000000ffff4e7224 */ /* 0x000fe200078e0013 */
[----:B------:R-:W-:Y:S01]  /*e0930*/  IADD3.X R19, P0, PT, RZ, RZ, RZ, P0, !PT ;  /* 0x000000ffff137210 */ /* 0x000fe2000071e4ff */
        /* <DEDUP_REMOVED lines=11> */
[----:B------:R-:W-:Y:S01]  /*e09f0*/  IADD3 R84, P5, PT, R85, R86, RZ ;  /* 0x0000005655547210 */ /* 0x000fe20007fbe0ff */
[----:B------:R-:W-:Y:S01]  /*e0a00*/  IMAD.WIDE.U32 R82, R75, R75, RZ ;  /* 0x0000004b4b527225 */ /* 0x000fe200078e00ff */
[----:B------:R-:W-:Y:S02]  /*e0a10*/  IADD3.X RZ, P4, PT, R15, R25, RZ, P4, !PT ;  /* 0x000000190fff7210 */ /* 0x000fe4000279e4ff */
[----:B------:R-:W-:Y:S01]  /*e0a20*/  IADD3.X R25, P3, PT, RZ, R27, RZ, P3, !PT ;  /* 0x0000001bff197210 */ /* 0x000fe20001f7e4ff */
[----:B------:R-:W-:Y:S01]  /*e0a30*/  IMAD.WIDE.U32 R14, R71, R66, RZ ;  /* 0x00000042470e7225 */ /* 0x000fe200078e00ff */
[----:B------:R-:W-:-:S02]  /*e0a40*/  IADD3.X RZ, P1, PT, R7, R84, RZ, P1, !PT ;  /* 0x0000005407ff7210 */ /* 0x000fc40000f3e4ff */
[----:B------:R-:W-:Y:S01]  /*e0a50*/  LEA.X R87, P2, R10, R78, 0x1, P2 ;  /* 0x0000004e0a577211 */ /* 0x000fe20001040cff */
[----:B------:R-:W-:Y:S01]  /*e0a60*/  IMAD.WIDE.U32.X R80, R28, -0x7af74000, R16, P5 ;  /* 0x8508c0001c507825 */ /* 0x000fe200028e0410 */
[----:B------:R-:W-:Y:S02]  /*e0a70*/  IADD3.X R16, P4, PT, R19, R12, RZ, P4, !PT ;  /* 0x0000000c13107210 */ /* 0x000fe4000279e4ff */
[----:B------:R-:W-:Y:S01]  /*e0a80*/  SHF.L.U64.HI R19, R10, 0x1, R23 ;  /* 0x000000010a137819 */ /* 0x000fe20000010217 */
[C---:B------:R-:W-:Y:S01]  /*e0a90*/  IMAD.WIDE.U32 R26, R70.reuse, R66, RZ ;  /* 0x00000042461a7225 */ /* 0x040fe200078e00ff */
[----:B------:R-:W-:Y:S02]  /*e0aa0*/  IADD3.X R16, P3, PT, R11, R16, RZ, P3, !PT ;  /* 0x000000100b107210 */ /* 0x000fe40001f7e4ff */
[----:B------:R-:W-:Y:S01]  /*e0ab0*/  IADD3.X R12, PT, PT, R13, RZ, RZ, P4, P0 ;  /* 0x000000ff0d0c7210 */ /* 0x000fe200027e04ff */
[----:B------:R-:W-:Y:S01]  /*e0ac0*/  IMAD.WIDE.U32 R14, P5, R70, R67, R14 ;  /* 0x00000043460e7225 */ /* 0x000fe200078a000e */
[----:B------:R-:W-:-:S02]  /*e0ad0*/  IADD3.X R86, P1, PT, RZ, R80, RZ, P1, !PT ;  /* 0x00000050ff567210 */ /* 0x000fc40000f3e4ff */
[----:B------:R-:W-:Y:S01]  /*e0ae0*/  IADD3 RZ, P0, PT, R16, R26, RZ ;  /* 0x0000001a10ff7210 */ /* 0x000fe20007f1e0ff */
[----:B------:R-:W-:Y:S01]  /*e0af0*/  IMAD.X R11, RZ, RZ, RZ, P5 ;  /* 0x000000ffff0b7224 */ /* 0x000fe200028e06ff */
[----:B------:R-:W-:Y:S01]  /*e0b00*/  IADD3 R13, P4, PT, R14, R27, RZ ;  /* 0x0000001b0e0d7210 */ /* 0x000fe20007f9e0ff */
[----:B------:R-:W-:Y:S01]  /*e0b10*/  IMAD.MOV.U32 R10, RZ, RZ, R15 ;  /* 0x000000ffff0a7224 */ /* 0x000fe200078e000f */
        /* <DEDUP_REMOVED lines=10> */
[----:B------:R-:W-:Y:S01]  /*e0bc0*/  IMAD.WIDE.U32 R78, R74, R72, RZ ;  /* 0x000000484a4e7225 */ /* 0x000fe200078e00ff */
[----:B------:R-:W-:Y:S02]  /*e0bd0*/  IADD3.X R87, P0, PT, R7, R88, RZ, P0, !PT ;  /* 0x0000005807577210 */ /* 0x000fe4000071e4ff */
[----:B------:R-:W-:Y:S01]  /*e0be0*/  IADD3.X R11, PT, PT, R11, RZ, RZ, P5, P3 ;  /* 0x000000ff0b0b7210 */ /* 0x000fe20002fe64ff */
[----:B------:R-:W-:Y:S01]  /*e0bf0*/  IMAD.WIDE.U32 R80, R30, 0x30000000, RZ ;  /* 0x300000001e507825 */ /* 0x000fe200078e00ff */
[----:B------:R-:W-:-:S02]  /*e0c00*/  SHF.L.W.U32.HI R23, R23, 0x1, R24 ;  /* 0x0000000117177819 */ /* 0x000fc40000010e18 */
[----:B------:R-:W-:Y:S01]  /*e0c10*/  SHF.L.W.U32.HI R7, R24, 0x1, R22 ;  /* 0x0000000118077819 */ /* 0x000fe20000010e16 */
[----:B------:R-:W-:-:S04]  /*e0c20*/  IMAD.WIDE.U32 R26, P1, R30, 0x170b5d44, R26 ;  /* 0x170b5d441e1a7825 */ /* 0x000fc8000782001a */
[----:B------:R-:W-:Y:S01]  /*e0c30*/  IMAD.WIDE.U32 R12, P4, R75, R176, R12 ;  /* 0x000000b04b0c7225 */ /* 0x000fe2000788000c */
        /* <DEDUP_REMOVED lines=9> */
[----:B------:R-:W-:Y:S02]  /*e0cd0*/  IADD3.X R15, P0, PT, RZ, RZ, RZ, P0, !PT ;  /* 0x000000ffff0f7210 */ /* 0x000fe4000071e4ff */
[----:B------:R-:W-:Y:S01]  /*e0ce0*/  MOV R80, R85 ;  /* 0x0000005500507202 */ /* 0x000fe20000000f00 */
[----:B------:R-:W-:-:S02]  /*e0cf0*/  IMAD.X R89, RZ, RZ, RZ, P1 ;  /* 0x000000ffff597224 */ /* 0x000fc400008e06ff */
[----:B------:R-:W-:Y:S02]  /*e0d00*/  IMAD.MOV.U32 R88, RZ, RZ, R27 ;  /* 0x000000ffff587224 */ /* 0x000fe400078e001b */
        /* <DEDUP_REMOVED lines=24> */
[----:B------:R-:W-:-:S03]  /*e0e90*/  IADD3 R13, P3, PT, R82, R89, RZ ;  /* 0x00000059520d7210 */ /* 0x000fc60007f7e0ff */
[----:B------:R-:W-:Y:S01]  /*e0ea0*/  IMAD.WIDE.U32 R88, R70, R70, RZ ;  /* 0x0000004646587225 */ /* 0x000fe200078e00ff */
[----:B------:R-:W-:Y:S02]  /*e0eb0*/  IADD3.X RZ, P2, PT, R85, R13, RZ, P2, !PT ;  /* 0x0000000d55ff7210 */ /* 0x000fe4000175e4ff */
[----:B------:R-:W-:Y:S01]  /*e0ec0*/  IADD3.X R13, P4, PT, RZ, RZ, RZ, P4, !PT ;  /* 0x000000ffff0d7210 */ /* 0x000fe2000279e4ff */
[----:B------:R-:W-:-:S03]  /*e0ed0*/  IMAD.WIDE.U32 R8, R75, R72, R8 ;  /* 0x000000484b087225 */ /* 0x000fc600078e0008 */
[----:B------:R-:W-:Y:S01]  /*e0ee0*/  IADD3.X R15, PT, PT, RZ, RZ, RZ, P4, !PT ;  /* 0x000000ffff0f7210 */ /* 0x000fe200027fe4ff */
[----:B------:R-:W-:Y:S01]  /*e0ef0*/  IMAD.X R7, RZ, RZ, RZ, P5 ;  /* 0x000000ffff077224 */ /* 0x000fe200028e06ff */
[----:B------:R-:W-:Y:S01]  /*e0f00*/  IADD3 R19, P5, PT, R89, R94, RZ ;  /* 0x0000005e59137210 */ /* 0x000fe20007fbe0ff */
[----:B------:R-:W-:Y:S01]  /*e0f10*/  IMAD.IADD R89, R9, 0x1, R6 ;  /* 0x0000000109597824 */ /* 0x000fe200078e0206 */
[----:B------:R-:W-:Y:S01]  /*e0f20*/  SHF.L.W.U32.HI R9, R22, 0x1, R8 ;  /* 0x0000000116097819 */ /* 0x000fe20000010e08 */
[----:B------:R-:W-:Y:S02]  /*e0f30*/  IMAD.MOV.U32 R6, RZ, RZ, R83 ;  /* 0x000000ffff067224 */ /* 0x000fe400078e0053 */
[----:B------:R-:W-:Y:S01]  /*e0f40*/  IMAD.MOV.U32 R96, RZ, RZ, R95 ;  /* 0x000000ffff607224 */ /* 0x000fe200078e005f */
[----:B------:R-:W-:Y:S01]  /*e0f50*/  IADD3.X R9, P0, PT, R9, R92, RZ, P0, !PT ;  /* 0x0000005c09097210 */ /* 0x000fe2000071e4ff */
[----:B------:R-:W-:Y:S01]  /*e0f60*/  IMAD.WIDE.U32.X R94, R28, 0x1ef3622f, R6, P3 ;  /* 0x1ef3622f1c5e7825 */ /* 0x000fe200018e0406 */
[----:B------:R-:W-:-:S03]  /*e0f70*/  IADD3 RZ, P3, PT, R10, R90, RZ ;  /* 0x0000005a0aff7210 */ /* 0x000fc60007f7e0ff */
[----:B------:R-:W-:Y:S01]  /*e0f80*/  IMAD.WIDE.U32 R114, R69, R68, RZ ;  /* 0x0000004445727225 */ /* 0x000fe200078e00ff */
[----:B------:R-:W-:Y:S02]  /*e0f90*/  IADD3.X R116, P2, PT, R13, R94, RZ, P2, !PT ;  /* 0x0000005e0d747210 */ /* 0x000fe4000175e4ff */
[----:B------:R-:W-:Y:S01]  /*e0fa0*/  SHF.L.W.U32.HI R13, R8, 0x1, R89 ;  /* 0x00000001080d7819 */ /* 0x000fe20000010e59 */
[----:B------:R-:W-:Y:S01]  /*e0fb0*/  IMAD.WIDE.U32 R6, R30, 0x30000000, R86 ;  /* 0x300000001e067825 */ /* 0x000fe200078e0056 */
[----:B------:R-:W-:Y:S02]  /*e0fc0*/  IADD3.X RZ, P3, PT, R11, R23, RZ, P3, !PT ;  /* 0x000000170bff7210 */ /* 0x000fe40001f7e4ff */
[----:B------:R-:W-:Y:S01]  /*e0fd0*/  IADD3.X R124, P0, PT, R13, R93, RZ, P0, !PT ;  /* 0x0000005d0d7c7210 */ /* 0x000fe2000071e4ff */
[----:B------:R-:W-:Y:S01]  /*e0fe0*/  IMAD.WIDE.U32 R110, R28, 0xf5138f, RZ ;  /* 0x00f5138f1c6e7825 */ /* 0x000fe200078e00ff */
[----:B------:R-:W-:Y:S02]  /*e0ff0*/  IADD3.X R94, P3, PT, RZ, R24, RZ, P3, !PT ;  /* 0x00000018ff5e7210 */ /* 0x000fe40001f7e4ff */
[----:B------:R-:W-:Y:S01]  /*e1000*/  IADD3.X R95, P2, PT, R15, R95, RZ, P2, !PT ;  /* 0x0000005f0f5f7210 */ /* 0x000fe2000175e4ff */
[----:B------:R-:W-:-:S03]  /*e1010*/  IMAD.WIDE.U32 R114, P4, R68, R69, R114 ;  /* 0x0000004544727225 */ /* 0x000fc60007880072 */
[----:B------:R-:W-:Y:S01]  /*e1020*/  IADD3.X R116, P2, PT, R116, R9, RZ, P2, !PT ;  /* 0x0000000974747210 */ /* 0x000fe2000175e4ff */
[----:B------:R-:W-:Y:S02]  /*e1030*/  IMAD.IADD R79, R7, 0x1, R26 ;  /* 0x00000001074f7824 */ /* 0x000fe400078e021a */
[----:B------:R-:W-:Y:S01]  /*e1040*/  IMAD.WIDE.U32 R92, R28, 0x6ca1493b, RZ ;  /* 0x6ca1493b1c5c7825 */ /* 0x000fe200078e00ff */
[----:B------:R-:W-:-:S03]  /*e1050*/  IADD3.X R117, P2, PT, R95, R124, RZ, P2, !PT ;  /* 0x0000007c5f757210 */ /* 0x000fc6000175e4ff */
        /* <DEDUP_REMOVED lines=8> */
[----:B------:R-:W-:Y:S01]  /*e10e0*/  IMAD.X R113, RZ, RZ, RZ, P4 ;  /* 0x000000ffff717224 */ /* 0x000fe200020e06ff */
[----:B------:R-:W-:Y:S01]  /*e10f0*/  MOV R8, R93 ;  /* 0x0000005d00087202 */ /* 0x000fe20000000f00 */
        /* <DEDUP_REMOVED lines=31> */
[----:B------:R-:W-:Y:S01]  /*e12f0*/  IADD3.X RZ, P1, PT, R117, R83, RZ, P1, !PT ;  /* 0x0000005375ff7210 */ /* 0x000fe20000f3e4ff */
[----:B------:R-:W-:Y:S01]  /*e1300*/  IMAD.WIDE.U32.X R114, R41, -0x7af74000, R122, P3 ;  /* 0x8508c00029727825 */ /* 0x000fe200018e047a */
[----:B------:R-:W-:-:S03]  /*e1310*/  IADD3.X R79, P0, PT, R23, R78, RZ, P0, !PT ;  /* 0x0000004e174f7210 */ /* 0x000fc6000071e4ff */
[----:B------:R-:W-:Y:S01]  /*e1320*/  IMAD.IADD R93, R33, 0x1, R38 ;  /* 0x00000001215d7824 */ /* 0x000fe200078e0226 */
[----:B------:R-:W-:Y:S01]  /*e1330*/  IADD3.X R23, P2, PT, RZ, R114, RZ, P2, !PT ;  /* 0x00000072ff177210 */ /* 0x000fe2000175e4ff */
[----:B------:R-:W-:-:S03]  /*e1340*/  IMAD.WIDE.U32 R84, R30, -0x45f6b800, R84 ;  /* 0xba0948001e547825 */ /* 0x000fc600078e0054 */
[----:B------:R-:W-:Y:S01]  /*e1350*/  SHF.L.W.U32.HI R32, R32, 0x1, R93 ;  /* 0x0000000120207819 */ /* 0x000fe20000010e5d */
        /* <DEDUP_REMOVED lines=22> */
[----:B------:R-:W-:-:S03]  /*e14c0*/  IMAD.WIDE.U32 R32, R41, 0xf5138f, RZ ;  /* 0x00f5138f29207825 */ /* 0x000fc600078e00ff */
[----:B------:R-:W-:Y:S01]  /*e14d0*/  IADD3.X R127, P1, PT, R127, R122, RZ, P1, !PT ;  /* 0x0000007a7f7f7210 */ /* 0x000fe20000f3e4ff */
[----:B------:R-:W-:-:S03]  /*e14e0*/  IMAD.WIDE.U32 R112, P2, R22, 0x1ef3622f, R112 ;  /* 0x1ef3622f16707825 */ /* 0x000fc60007840070 */
[----:B------:R-:W-:Y:S01]  /*e14f0*/  IADD3.X R123, P1, PT, R87, R123, RZ, P1, !PT ;  /* 0x0000007b577b7210 */ /* 0x000fe20000f3e4ff */
[----:B------:R-:W-:Y:S02]  /*e1500*/  IMAD.MOV.U32 R38, RZ, RZ, R76 ;  /* 0x000000ffff267224 */ /* 0x000fe400078e004c */
[----:B------:R-:W-:-:S04]  /*e1510*/  IMAD.WIDE.U32 R116, R30, 0xf5138f, R116 ;  /* 0x00f5138f1e747825 */ /* 0x000fc800078e0074 */
[C---:B------:R-:W-:Y:S01]  /*e1520*/  IMAD.WIDE.U32 R114, R22.reuse, -0x45f6b800, RZ ;  /* 0xba09480016727825 */ /* 0x040fe200078e00ff */
[----:B------:R-:W-:Y:S02]  /*e1530*/  IADD3 R130, PT, PT, R117, R110, RZ ;  /* 0x0000006e75827210 */ /* 0x000fe40007ffe0ff */
[----:B------:R-:W-:Y:S01]  /*e1540*/  IADD3.X R126, P1, PT, R127, R116, RZ, P1, !PT ;  /* 0x000000747f7e7210 */ /* 0x000fe20000f3e4ff */
[----:B------:R-:W-:Y:S02]  /*e1550*/  IMAD.X R111, RZ, RZ, RZ, P2 ;  /* 0x000000ffff6f7224 */ /* 0x000fe400010e06ff */
[----:B------:R-:W-:Y:S01]  /*e1560*/  IMAD.WIDE.U32 R82, R22, 0xf5138f, RZ ;  /* 0x00f5138f16527825 */ /* 0x000fe200078e00ff */
[----:B------:R-:W-:-:S03]  /*e1570*/  IADD3.X R127, P1, PT, R123, R130, RZ, P1, !PT ;  /* 0x000000827b7f7210 */ /* 0x000fc60000f3e4ff */
[----:B------:R-:W-:-:S04]  /*e1580*/  IMAD.WIDE.U32 R38, R72, R70, R38 ;  /* 0x0000004648267225 */ /* 0x000fc800078e0026 */
[----:B------:R-:W-:Y:S01]  /*e1590*/  IMAD.WIDE.U32 R32, P2, R22, 0x1a22d9f3, R32 ;  /* 0x1a22d9f316207825 */ /* 0x000fe20007840020 */
[----:B------:R-:W-:-:S03]  /*e15a0*/  SHF.L.W.U32.HI R23, R93, 0x1, R38 ;  /* 0x000000015d177819 */ /* 0x000fc60000010e26 */
[----:B------:R-:W-:Y:S01]  /*e15b0*/  IMAD.X R91, RZ, RZ, RZ, P0 ;  /* 0x000000ffff5b7224 */ /* 0x000fe200000e06ff */
[----:B------:R-:W-:Y:S01]  /*e15c0*/  IADD3 R117, P0, PT, R112, R115, RZ ;  /* 0x0000007370757210 */ /* 0x000fe20007f1e0ff */
[----:B------:R-:W-:Y:S01]  /*e15d0*/  IMAD.MOV.U32 R110, RZ, RZ, R113 ;  /* 0x000000ffff6e7224 */ /* 0x000fe200078e0071 */
[----:B------:R-:W-:Y:S01]  /*e15e0*/  MOV R78, R33 ;  /* 0x00000021004e7202 */ /* 0x000fe20000000f00 */
[----:B------:R-:W-:Y:S01]  /*e15f0*/  IMAD.IADD R113, R39, 0x1, R34 ;  /* 0x0000000127717824 */ /* 0x000fe200078e0222 */
[----:B------:R-:W-:Y:S01]  /*e1600*/  IADD3.X R23, P3, PT, R23, R80, RZ, P3, !PT ;  /* 0x0000005017177210 */ /* 0x000fe20001f7e4ff */
[----:B------:R-:W-:Y:S01]  /*e1610*/  IMAD.X R79, RZ, RZ, RZ, P2 ;  /* 0x000000ffff4f7224 */ /* 0x000fe200010e06ff */
[----:B------:R-:W-:Y:S01]  /*e1620*/  IADD3 R27, P2, PT, R32, R83, RZ ;  /* 0x00000053201b7210 */ /* 0x000fe20007f5e0ff */
[----:B------:R-:W-:Y:S01]  /*e1630*/  IMAD.WIDE.U32 R34, R41, 0x6ca1493b, RZ ;  /* 0x6ca1493b29227825 */ /* 0x000fe200078e00ff */
[----:B------:R-:W-:-:S03]  /*e1640*/  SHF.L.W.U32.HI R25, R38, 0x1, R113 ;  /* 0x0000000126197819 */ /* 0x000fc60000010e71 */
[----:B------:R-:W-:Y:S01]  /*e1650*/  IMAD.WIDE.U32.X R110, R41, 0x1ef3622f, R110, P0 ;  /* 0x1ef3622f296e7825 */ /* 0x000fe200000e046e */
[----:B------:R-:W-:Y:S02]  /*e1660*/  IADD3 RZ, P0, PT, R118, R86, RZ ;  /* 0x0000005676ff7210 */ /* 0x000fe40007f1e0ff */
[----:B------:R-:W-:Y:S01]  /*e1670*/  IADD3.X R134, P3, PT, R25, R81, RZ, P3, !PT ;  /* 0x0000005119867210 */ /* 0x000fe20001f7e4ff */
        /* <DEDUP_REMOVED lines=16> */
[----:B------:R-:W-:-:S04]  /*e1780*/  IMAD.WIDE.U32 R84, R22, 0x17c510ea, RZ ;  /* 0x17c510ea16547825 */ /* 0x000fc800078e00ff */
[----:B------:R-:W-:Y:S02]  /*e1790*/  IMAD.IADD R83, R129, 0x1, R120 ;  /* 0x0000000181537824 */ /* 0x000fe400078e0278 */
[----:B------:R-:W-:Y:S02]  /*e17a0*/  IMAD.MOV.U32 R86, RZ, RZ, R35 ;  /* 0x000000ffff567224 */ /* 0x000fe400078e0023 */
[----:B------:R-:W-:Y:S01]  /*e17b0*/  IMAD.X R87, RZ, RZ, RZ, P2 ;  /* 0x000000ffff577224 */ /* 0x000fe200010e06ff */
[----:B------:R-:W-:Y:S01]  /*e17c0*/  IADD3 R23, P2, PT, R34, R85, RZ ;  /* 0x0000005522177210 */ /* 0x000fe20007f5e0ff */
[----:B------:R-:W-:Y:S01]  /*e17d0*/  IMAD.WIDE.U32 R8, R128, -0x1, RZ ;  /* 0xffffffff80087825 */ /* 0x000fe200078e00ff */
[----:B------:R-:W-:Y:S02]  /*e17e0*/  IADD3.X R85, PT, PT, RZ, RZ, RZ, P0, !PT ;  /* 0x000000ffff557210 */ /* 0x000fe400007fe4ff */
[----:B------:R-:W-:Y:S01]  /*e17f0*/  IADD3 RZ, P0, PT, R122, R90, RZ ;  /* 0x0000005a7aff7210 */ /* 0x000fe20007f1e0ff */
[----:B------:R-:W-:-:S02]  /*e1800*/  IMAD R35, R128, -0x7af74001, -R83 ;  /* 0x8508bfff80237824 */ /* 0x000fc400078e0a53 */
[----:B------:R-:W-:Y:S01]  /*e1810*/  IMAD.WIDE.U32.X R86, R41, 0x1ae3a46, R86, P2 ;  /* 0x01ae3a4629567825 */ /* 0x000fe200010e0456 */
[----:B------:R-:W-:Y:S02]  /*e1820*/  IADD3 RZ, P2, PT, R126, R114, RZ ;  /* 0x000000727eff7210 */ /* 0x000fe40007f5e0ff */
[----:B------:R-:W-:Y:S01]  /*e1830*/  IADD3.X RZ, P0, PT, R123, R31, RZ, P0, !PT ;  /* 0x0000001f7bff7210 */ /* 0x000fe2000071e4ff */
[----:B------:R-:W-:Y:S01]  /*e1840*/  IMAD.IADD R33, R9, 0x1, R35 ;  /* 0x0000000109217824 */ /* 0x000fe200078e0223 */
[----:B------:R-:W-:Y:S01]  /*e1850*/  IADD3.X RZ, P2, PT, R127, R117, RZ, P2, !PT ;  /* 0x000000757fff7210 */ /* 0x000fe2000175e4ff */
[----:B------:R-:W-:Y:S01]  /*e1860*/  IMAD.WIDE.U32 R124, R30, 0x6ca1493b, R118 ;  /* 0x6ca1493b1e7c7825 */ /* 0x000fe200078e0076 */
[----:B------:R-:W-:-:S03]  /*e1870*/  IADD3.X R95, P0, PT, R95, R28, RZ, P0, !PT ;  /* 0x0000001c5f5f7210 */ /* 0x000fc6000071e4ff */
        /* <DEDUP_REMOVED lines=9> */
[----:B------:R-:W-:Y:S01]  /*e1910*/  IADD3 R136, P5, PT, R93, R114, RZ ;  /* 0x000000725d887210 */ /* 0x000fe20007fbe0ff */
[----:B------:R-:W-:Y:S01]  /*e1920*/  IMAD.IADD R129, R37, 0x1, R40 ;  /* 0x0000000125817824 */ /* 0x000fe200078e0228 */
[----:B------:R-:W-:Y:S01]  /*e1930*/  SHF.L.W.U32.HI R9, R113, 0x1, R36 ;  /* 0x0000000171097819 */ /* 0x000fe20000010e24 */
[----:B------:R-:W-:-:S03]  /*e1940*/  IMAD.WIDE.U32 R90, R33, 0x30000000, RZ ;  /* 0x30000000215a7825 */ /* 0x000fc600078e00ff */
[----:B------:R-:W-:Y:S01]  /*e1950*/  IADD3.X R134, P3, PT, R9, R88, RZ, P3, !PT ;  /* 0x0000005809867210 */ /* 0x000fe20001f7e4ff */
[----:B------:R-:W-:Y:S02]  /*e1960*/  IMAD.MOV.U32 R40, RZ, RZ, R115 ;  /* 0x000000ffff287224 */ /* 0x000fe400078e0073 */
[----:B------:R-:W-:-:S04]  /*e1970*/  IMAD.WIDE.U32 R118, R8, 0x30000000, RZ ;  /* 0x3000000008767825 */ /* 0x000fc800078e00ff */
[----:B------:R-:W-:-:S04]  /*e1980*/  IMAD.WIDE.U32.X R40, R33, -0x7af74000, R40, P5 ;  /* 0x8508c00021287825 */ /* 0x000fc800028e0428 */
[----:B------:R-:W-:-:S04]  /*e1990*/  IMAD.WIDE.U32 R114, P5, R8, 0x170b5d44, R90 ;  /* 0x170b5d4408727825 */ /* 0x000fc800078a005a */
[----:B------:R-:W-:Y:S01]  /*e19a0*/  IMAD.X R35, RZ, RZ, RZ, P1 ;  /* 0x000000ffff237224 */ /* 0x000fe200008e06ff */
[----:B------:R-:W-:Y:S01]  /*e19b0*/  IADD3 RZ, P1, PT, R128, R92, RZ ;  /* 0x0000005c80ff7210 */ /* 0x000fe20007f3e0ff */
[----:B------:R-:W-:Y:S01]  /*e19c0*/  IMAD.WIDE.U32 R122, R30, 0x17c510ea, R122 ;  /* 0x17c510ea1e7a7825 */ /* 0x000fe200078e007a */
[----:B------:R-:W-:Y:S02]  /*e19d0*/  SHF.L.W.U32.HI R128, R36, 0x1, R129 ;  /* 0x0000000124807819 */ /* 0x000fe40000010e81 */
        /* <DEDUP_REMOVED lines=9> */
[----:B------:R-:W-:-:S02]  /*e1a70*/  IADD3.X R128, P3, PT, R128, R19, RZ, P3, !PT ;  /* 0x0000001380807210 */ /* 0x000fc40001f7e4ff */
[----:B------:R-:W-:Y:S01]  /*e1a80*/  IADD3.X R77, P2, PT, RZ, RZ, RZ, P2, !PT ;  /* 0x000000ffff4d7210 */ /* 0x000fe2000175e4ff */
[----:B------:R-:W-:-:S04]  /*e1a90*/  IMAD.WIDE.U32.X R120, R33, 0x170b5d44, R120, P5 ;  /* 0x170b5d4421787825 */ /* 0x000fc800028e0478 */
        /* <DEDUP_REMOVED lines=16> */
[----:B------:R-:W-:Y:S01]  /*e1ba0*/  IADD3.X R89, PT, PT, RZ, RZ, RZ, P5, !PT ;  /* 0x000000ffff597210 */ /* 0x000fe20002ffe4ff */
[----:B------:R-:W-:Y:S01]  /*e1bb0*/  IMAD.MOV.U32 R88, RZ, RZ, R31 ;  /* 0x000000ffff587224 */ /* 0x000fe200078e001f */
[----:B------:R-:W-:Y:S01]  /*e1bc0*/  IADD3 R35, P2, PT, R30, R93, RZ ;  /* 0x0000005d1e237210 */ /* 0x000fe20007f5e0ff */
[----:B------:R-:W-:Y:S01]  /*e1bd0*/  IMAD.WIDE.U32 R28, R33, 0x6ca1493b, RZ ;  /* 0x6ca1493b211c7825 */ /* 0x000fe200078e00ff */
[----:B------:R-:W-:-:S03]  /*e1be0*/  IADD3.X R115, P1, PT, RZ, RZ, RZ, P1, !PT ;  /* 0x000000ffff737210 */ /* 0x000fc60000f3e4ff */
        /* <DEDUP_REMOVED lines=8> */
[----:B------:R-:W-:-:S03]  /*e1c70*/  IADD3.X R37, P0, PT, R95, R134, RZ, P0, !PT ;  /* 0x000000865f257210 */ /* 0x000fc6000071e4ff */
[----:B------:R-:W-:Y:S01]  /*e1c80*/  IMAD.IADD R31, R123, 0x1, R26 ;  /* 0x000000017b1f7824 */ /* 0x000fe200078e021a */
[----:B------:R-:W-:Y:S01]  /*e1c90*/  IADD3.X R123, P2, PT, R77, R78, RZ, P2, !PT ;  /* 0x0000004e4d7b7210 */ /* 0x000fe2000175e4ff */
[----:B------:R-:W-:Y:S01]  /*e1ca0*/  IMAD.MOV.U32 R82, RZ, RZ, R29 ;  /* 0x000000ffff527224 */ /* 0x000fe200078e001d */
[----:B------:R-:W-:Y:S01]  /*e1cb0*/  IADD3.X R77, P0, PT, R111, R128, RZ, P0, !PT ;  /* 0x000000806f4d7210 */ /* 0x000fe2000071e4ff */
[----:B------:R-:W-:Y:S01]  /*e1cc0*/  IMAD.WIDE.U32 R40, R8, 0x17c510ea, RZ ;  /* 0x17c510ea08287825 */ /* 0x000fe200078e00ff */
[----:B------:R-:W-:-:S03]  /*e1cd0*/  IADD3.X R78, P2, PT, R85, R79, RZ, P2, !PT ;  /* 0x0000004f554e7210 */ /* 0x000fc6000175e4ff */
[----:B------:R-:W-:Y:S01]  /*e1ce0*/  IMAD.WIDE.U32.X R82, R33, -0x39c4fa40, R82, P5 ;  /* 0xc63b05c021527825 */ /* 0x000fe200028e0452 */
[----:B------:R-:W-:-:S03]  /*e1cf0*/  IADD3.X R122, P2, PT, R123, R122, RZ, P2, !PT ;  /* 0x0000007a7b7a7210 */ /* 0x000fc6000175e4ff */
[----:B------:R-:W-:Y:S01]  /*e1d00*/  IMAD.WIDE.U32 R90, P5, R8, 0x1ae3a46, R90 ;  /* 0x01ae3a46085a7825 */ /* 0x000fe200078a005a */
[----:B------:R-:W-:-:S03]  /*e1d10*/  IADD3.X R123, P2, PT, R78, R31, RZ, P2, !PT ;  /* 0x0000001f4e7b7210 */ /* 0x000fc6000175e4ff */
[----:B------:R-:W-:Y:S01]  /*e1d20*/  IMAD.X R27, RZ, RZ, RZ, P5 ;  /* 0x000000ffff1b7224 */ /* 0x000fe200028e06ff */
[----:B------:R-:W-:Y:S01]  /*e1d30*/  IADD3 R29, P5, PT, R90, R41, RZ ;  /* 0x000000295a1d7210 */ /* 0x000fe20007fbe0ff */
[----:B------:R-:W-:-:S04]  /*e1d40*/  IMAD.WIDE.U32 R20, R70, R68, R20 ;  /* 0x0000004446147225 */ /* 0x000fc800078e0014 */
[----:B------:R-:W-:Y:S01]  /*e1d50*/  IMAD.X R19, RZ, RZ, RZ, P1 ;  /* 0x000000ffff137224 */ /* 0x000fe200008e06ff */
[----:B------:R-:W-:Y:S01]  /*e1d60*/  IADD3 RZ, P1, PT, R126, R118, RZ ;  /* 0x000000767eff7210 */ /* 0x000fe20007f3e0ff */
[----:B------:R-:W-:Y:S01]  /*e1d70*/  IMAD.MOV.U32 R26, RZ, RZ, R91 ;  /* 0x000000ffff1a7224 */ /* 0x000fe200078e005b */
[----:B------:R-:W-:Y:S01]  /*e1d80*/  IADD3 R85, PT, PT, R21, R18, RZ ;  /* 0x0000001215557210 */ /* 0x000fe20007ffe0ff */
[----:B------:R-:W-:Y:S01]  /*e1d90*/  IMAD.WIDE.U32 R124, R22, 0xf5138f, R124 ;  /* 0x00f5138f167c7825 */ /* 0x000fe200078e007c */
[----:B------:R-:W-:Y:S02]  /*e1da0*/  IADD3.X RZ, P1, PT, R127, R119, RZ, P1, !PT ;  /* 0x000000777fff7210 */ /* 0x000fe40000f3e4ff */
[----:B------:R-:W-:Y:S01]  /*e1db0*/  IADD3.X R21, P2, PT, RZ, RZ, RZ, P2, !PT ;  /* 0x000000ffff157210 */ /* 0x000fe2000175e4ff */
[----:B------:R-:W-:Y:S01]  /*e1dc0*/  IMAD.WIDE.U32.X R26, R33, 0x1ae3a46, R26, P5 ;  /* 0x01ae3a46211a7825 */ /* 0x000fe200028e041a */
[----:B------:R-:W-:Y:S02]  /*e1dd0*/  IADD3 RZ, P5, PT, R122, R76, RZ ;  /* 0x0000004c7aff7210 */ /* 0x000fe40007fbe0ff */
[----:B------:R-:W-:Y:S01]  /*e1de0*/  SHF.L.W.U32.HI R41, R129, 0x1, R20 ;  /* 0x0000000181297819 */ /* 0x000fe20000010e14 */
[----:B------:R-:W-:Y:S01]  /*e1df0*/  IMAD.WIDE.U32 R126, R8, 0x30000000, R126 ;  /* 0x30000000087e7825 */ /* 0x000fe200078e007e */
[----:B------:R-:W-:-:S02]  /*e1e00*/  IADD3.X R115, P1, PT, R115, R120, RZ, P1, !PT ;  /* 0x0000007873737210 */ /* 0x000fc40000f3e4ff */
[----:B------:R-:W-:Y:S01]  /*e1e10*/  IADD3.X RZ, P5, PT, R123, R25, RZ, P5, !PT ;  /* 0x000000197bff7210 */ /* 0x000fe20002fbe4ff */
[----:B------:R-:W-:Y:S01]  /*e1e20*/  IMAD.IADD R119, R127, 0x1, R114 ;  /* 0x000000017f777824 */ /* 0x000fe200078e0272 */
[----:B------:R-:W-:Y:S01]  /*e1e30*/  SHF.L.W.U32.HI R91, R20, 0x1, R85 ;  /* 0x00000001145b7819 */ /* 0x000fe20000010e55 */
        /* <DEDUP_REMOVED lines=13> */
[----:B------:R-:W-:Y:S01]  /*e1f10*/  IADD3.X R91, P2, PT, R91, R97, RZ, P2, !PT ;  /* 0x000000615b5b7210 */ /* 0x000fe2000175e4ff */
[----:B------:R-:W-:Y:S01]  /*e1f20*/  IMAD.X R122, RZ, RZ, RZ, P5 ;  /* 0x000000ffff7a7224 */ /* 0x000fe200028e06ff */
[----:B------:R-:W-:Y:S01]  /*e1f30*/  IADD3.X R115, P5, PT, R120, R33, RZ, P0, !PT ;  /* 0x0000002178737210 */ /* 0x000fe200007be4ff */
[----:B------:R-:W-:Y:S01]  /*e1f40*/  IMAD.WIDE.U32 R78, R93, 0x1, RZ ;  /* 0x000000015d4e7825 */ /* 0x000fe200078e00ff */
[----:B------:R-:W-:Y:S02]  /*e1f50*/  IADD3.X R33, P0, PT, R80, R77, RZ, P1, !PT ;  /* 0x0000004d50217210 */ /* 0x000fe40000f1e4ff */
[----:B------:R-:W-:Y:S01]  /*e1f60*/  IADD3.X R111, P1, PT, RZ, RZ, RZ, P5, !PT ;  /* 0x000000ffff6f7210 */ /* 0x000fe20002f3e4ff */
[----:B------:R-:W-:Y:S01]  /*e1f70*/  IMAD.WIDE.U32 R16, R70, R66, R16 ;  /* 0x0000004246107225 */ /* 0x000fe200078e0010 */
[----:B------:R-:W-:-:S03]  /*e1f80*/  IADD3 RZ, P3, PT, R114, R116, RZ ;  /* 0x0000007472ff7210 */ /* 0x000fc60007f7e0ff */
[C---:B------:R-:W-:Y:S01]  /*e1f90*/  IMAD.WIDE.U32 R76, R18.reuse, 0x1, RZ ;  /* 0x00000001124c7825 */ /* 0x040fe200078e00ff */
[----:B------:R-:W-:Y:S02]  /*e1fa0*/  SHF.L.W.U32.HI R31, R85, 0x1, R16 ;  /* 0x00000001551f7819 */ /* 0x000fe40000010e10 */
[----:B------:R-:W-:Y:S01]  /*e1fb0*/  IADD3 R125, PT, PT, R17, R14, RZ ;  /* 0x0000000e117d7210 */ /* 0x000fe20007ffe0ff */
        /* <DEDUP_REMOVED lines=8> */
[----:B------:R-:W-:-:S02]  /*e2040*/  SHF.L.W.U32.HI R14, R16, 0x1, R125 ;  /* 0x00000001100e7819 */ /* 0x000fc40000010e7d */
[----:B------:R-:W-:Y:S01]  /*e2050*/  IADD3.X R111, P3, PT, R111, R112, RZ, P3, !PT ;  /* 0x000000706f6f7210 */ /* 0x000fe20001f7e4ff */
[----:B------:R-:W-:Y:S01]  /*e2060*/  IMAD.MOV.U32 R116, RZ, RZ, R79 ;  /* 0x000000ffff747224 */ /* 0x000fe200078e004f */
[----:B------:R-:W-:Y:S01]  /*e2070*/  IADD3.X R37, P2, PT, R14, R15, RZ, P2, !PT ;  /* 0x0000000f0e257210 */ /* 0x000fe2000175e4ff */
[----:B------:R-:W-:Y:S01]  /*e2080*/  IMAD.X R19, RZ, RZ, RZ, P1 ;  /* 0x000000ffff137224 */ /* 0x000fe200008e06ff */
[----:B------:R-:W-:Y:S01]  /*e2090*/  IADD3 RZ, P1, PT, R126, R76, RZ ;  /* 0x0000004c7eff7210 */ /* 0x000fe20007f3e0ff */
[----:B------:R-:W-:Y:S01]  /*e20a0*/  IMAD.X R121, RZ, RZ, RZ, P0 ;  /* 0x000000ffff797224 */ /* 0x000fe200000e06ff */
[----:B------:R-:W-:Y:S01]  /*e20b0*/  IADD3 RZ, P0, PT, R32, R84, RZ ;  /* 0x0000005420ff7210 */ /* 0x000fe20007f1e0ff */
[----:B------:R-:W-:Y:S01]  /*e20c0*/  IMAD.WIDE.U32.X R116, R93, -0x7af74000, R116, P5 ;  /* 0x8508c0005d747825 */ /* 0x000fe200028e0474 */
[----:B------:R-:W-:Y:S02]  /*e20d0*/  IADD3.X R112, P3, PT, R19, R113, RZ, P3, !PT ;  /* 0x0000007113707210 */ /* 0x000fe40001f7e4ff */
[----:B------:R-:W-:Y:S01]  /*e20e0*/  IADD3.X RZ, P0, PT, R33, R23, RZ, P0, !PT ;  /* 0x0000001721ff7210 */ /* 0x000fe2000071e4ff */
[----:B------:R-:W-:Y:S01]  /*e20f0*/  IMAD.WIDE.U32 R76, R18, 0x30000000, RZ ;  /* 0x30000000124c7825 */ /* 0x000fe200078e00ff */
[----:B------:R-:W-:-:S03]  /*e2100*/  IADD3.X RZ, P1, PT, R119, R38, RZ, P1, !PT ;  /* 0x0000002677ff7210 */ /* 0x000fc60000f3e4ff */
[----:B------:R-:W-:-:S04]  /*e2110*/  IMAD.WIDE.U32 R24, P5, R18, 0x170b5d44, R24 ;  /* 0x170b5d4412187825 */ /* 0x000fc800078a0018 */
[----:B------:R-:W-:-:S04]  /*e2120*/  IMAD.WIDE.U32 R16, R22, 0x17c510ea, R32 ;  /* 0x17c510ea16107825 */ /* 0x000fc800078e0020 */
[----:B------:R-:W-:Y:S01]  /*e2130*/  IMAD.X R97, RZ, RZ, RZ, P5 ;  /* 0x000000ffff617224 */ /* 0x000fe200028e06ff */
[----:B------:R-:W-:Y:S01]  /*e2140*/  IADD3 R127, P5, PT, R24, R77, RZ ;  /* 0x0000004d187f7210 */ /* 0x000fe20007fbe0ff */
[----:B------:R-:W-:-:S04]  /*e2150*/  IMAD.WIDE.U32 R32, R93, -0x45f6b800, RZ ;  /* 0xba0948005d207825 */ /* 0x000fc800078e00ff */
[----:B------:R-:W-:Y:S02]  /*e2160*/  IMAD.MOV.U32 R96, RZ, RZ, R25 ;  /* 0x000000ffff607224 */ /* 0x000fe400078e0019 */
        /* <DEDUP_REMOVED lines=15> */
[----:B------:R-:W-:Y:S01]  /*e2260*/  IADD3.X R77, PT, PT, RZ, RZ, RZ, P3, !PT ;  /* 0x000000ffff4d7210 */ /* 0x000fe20001ffe4ff */
[----:B------:R-:W-:-:S04]  /*e2270*/  IMAD.WIDE.U32.X R84, R93, 0x1ef3622f, R84, P5 ;  /* 0x1ef3622f5d547825 */ /* 0x000fc800028e0454 */
[----:B------:R-:W-:-:S04]  /*e2280*/  IMAD.WIDE.U32 R22, P5, R18, 0x1a22d9f3, R22 ;  /* 0x1a22d9f312167825 */ /* 0x000fc800078a0016 */
[----:B------:R-:W-:Y:S01]  /*e2290*/  IMAD.WIDE.U32 R20, R93, 0x6ca1493b, RZ ;  /* 0x6ca1493b5d147825 */ /* 0x000fe200078e00ff */
[----:B------:R-:W-:-:S03]  /*e22a0*/  IADD3 R121, P3, PT, R22, R79, RZ ;  /* 0x0000004f16797210 */ /* 0x000fc60007f7e0ff */
[----:B------:R-:W-:Y:S01]  /*e22b0*/  IMAD.X R87, RZ, RZ, RZ, P5 ;  /* 0x000000ffff577224 */ /* 0x000fe200028e06ff */
[----:B------:R-:W-:Y:S01]  /*e22c0*/  IADD3 RZ, P5, PT, R110, R92, RZ ;  /* 0x0000005c6eff7210 */ /* 0x000fe20007fbe0ff */
[----:B------:R-:W-:Y:S02]  /*e22d0*/  IMAD.MOV.U32 R86, RZ, RZ, R23 ;  /* 0x000000ffff567224 */ /* 0x000fe400078e0017 */
[----:B------:R-:W-:Y:S01]  /*e22e0*/  IMAD.WIDE.U32 R38, R18, 0x6ca1493b, RZ ;  /* 0x6ca1493b12267825 */ /* 0x000fe200078e00ff */
[----:B------:R-:W-:-:S03]  /*e22f0*/  IADD3.X RZ, P5, PT, R111, R35, RZ, P5, !PT ;  /* 0x000000236fff7210 */ /* 0x000fc60002fbe4ff */
[----:B------:R-:W-:-:S04]  /*e2300*/  IMAD.WIDE.U32.X R86, R93, 0x1a22d9f3, R86, P3 ;  /* 0x1a22d9f35d567825 */ /* 0x000fc800018e0456 */
[----:B------:R-:W-:-:S04]  /*e2310*/  IMAD.WIDE.U32 R20, P3, R18, -0x39c4fa40, R20 ;  /* 0xc63b05c012147825 */ /* 0x000fc80007860014 */
[----:B------:R-:W-:Y:S01]  /*e2320*/  IMAD.X R35, RZ, RZ, RZ, P3 ;  /* 0x000000ffff237224 */ /* 0x000fe200018e06ff */
[----:B------:R-:W-:Y:S01]  /*e2330*/  IADD3 R33, P3, PT, R20, R39, RZ ;  /* 0x0000002714217210 */ /* 0x000fe20007f7e0ff */
[----:B------:R-:W-:Y:S01]  /*e2340*/  IMAD.IADD R79, R17, 0x1, R34 ;  /* 0x00000001114f7824 */ /* 0x000fe200078e0222 */
[----:B------:R-:W-:Y:S01]  /*e2350*/  IADD3.X R17, P1, PT, RZ, R116, RZ, P1, !PT ;  /* 0x00000074ff117210 */ /* 0x000fe20000f3e4ff */
[----:B------:R-:W-:Y:S02]  /*e2360*/  IMAD.MOV.U32 R34, RZ, RZ, R21 ;  /* 0x000000ffff227224 */ /* 0x000fe400078e0015 */
[----:B------:R-:W-:Y:S01]  /*e2370*/  IMAD.WIDE.U32 R14, R93, 0x17c510ea, RZ ;  /* 0x17c510ea5d0e7825 */ /* 0x000fe200078e00ff */
[----:B------:R-:W-:-:S03]  /*e2380*/  IADD3.X R116, P1, PT, RZ, R117, RZ, P1, !PT ;  /* 0x00000075ff747210 */ /* 0x000fc60000f3e4ff */
[----:B------:R-:W-:-:S04]  /*e2390*/  IMAD.WIDE.U32 R112, R68, R66, R10 ;  /* 0x0000004244707225 */ /* 0x000fc800078e000a */
        /* <DEDUP_REMOVED lines=43> */
[----:B------:R-:W-:Y:S01]  /*e2650*/  IADD3 RZ, P0, PT, R110, R80, RZ ;  /* 0x000000506eff7210 */ /* 0x000fe20007f1e0ff */
[----:B------:R-:W-:Y:S01]  /*e2660*/  IMAD.IADD R30, R25, 0x1, R15 ;  /* 0x00000001191e7824 */ /* 0x000fe200078e020f */
[----:B------:R-:W-:Y:S01]  /*e2670*/  IADD3.X R80, P1, PT, R81, R12, RZ, P1, !PT ;  /* 0x0000000c51507210 */ /* 0x000fe20000f3e4ff */
[----:B------:R-:W-:Y:S01]  /*e2680*/  IMAD.IADD R91, R77, 0x1, R28 ;  /* 0x000000014d5b7824 */ /* 0x000fe200078e021c */
[----:B------:R-:W-:Y:S02]  /*e2690*/  IADD3.X R93, P5, PT, RZ, R93, RZ, P5, !PT ;  /* 0x0000005dff5d7210 */ /* 0x000fe40002fbe4ff */
[----:B------:R-:W-:Y:S02]  /*e26a0*/  IADD3.X R111, P4, PT, R96, R41, RZ, P4, !PT ;  /* 0x00000029606f7210 */ /* 0x000fe4000279e4ff */
[----:B------:R-:W-:Y:S02]  /*e26b0*/  IADD3.X R81, P1, PT, R9, R36, RZ, P1, !PT ;  /* 0x0000002409517210 */ /* 0x000fe40000f3e4ff */
        /* <DEDUP_REMOVED lines=13> */
[----:B------:R-:W-:Y:S01]  /*e2790*/  IMAD.WIDE.U32 R40, R8, 0x17c510ea, R80 ;  /* 0x17c510ea08287825 */ /* 0x000fe200078e0050 */
[----:B------:R-:W-:Y:S02]  /*e27a0*/  IADD3 R82, P0, PT, R83, R88, RZ ;  /* 0x0000005853527210 */ /* 0x000fe40007f1e0ff */
[----:B------:R-:W-:Y:S01]  /*e27b0*/  MOV R8, R89 ;  /* 0x0000005900087202 */ /* 0x000fe20000000f00 */
[----:B------:R-:W-:Y:S01]  /*e27c0*/  IMAD.X R9, RZ, RZ, RZ, P1 ;  /* 0x000000ffff097224 */ /* 0x000fe200008e06ff */
[----:B------:R-:W-:Y:S01]  /*e27d0*/  IADD3.X R76, P1, PT, R77, R76, RZ, P5, !PT ;  /* 0x0000004c4d4c7210 */ /* 0x000fe20002f3e4ff */
[----:B------:R-:W-:Y:S01]  /*e27e0*/  IMAD.WIDE.U32 R28, R18, -0x45f6b800, R110 ;  /* 0xba094800121c7825 */ /* 0x000fe200078e006e */
[----:B------:R-:W-:Y:S02]  /*e27f0*/  IADD3.X RZ, P3, PT, R79, R82, RZ, P3, !PT ;  /* 0x000000524fff7210 */ /* 0x000fe40001f7e4ff */
[----:B------:R-:W-:Y:S01]  /*e2800*/  IADD3.X R77, P1, PT, R84, R91, RZ, P1, !PT ;  /* 0x0000005b544d7210 */ /* 0x000fe20000f3e4ff */
[----:B------:R-:W-:Y:S01]  /*e2810*/  IMAD.WIDE.U32.X R8, R30, -0x7af74000, R8, P0 ;  /* 0x8508c0001e087825 */ /* 0x000fe200000e0408 */
[----:B------:R-:W-:-:S03]  /*e2820*/  IADD3 RZ, P0, PT, R76, R78, RZ ;  /* 0x0000004e4cff7210 */ /* 0x000fc60007f1e0ff */
[----:B------:R-:W-:Y:S01]  /*e2830*/  IMAD.IADD R39, R29, 0x1, R32 ;  /* 0x000000011d277824 */ /* 0x000fe200078e0220 */
[----:B------:R-:W-:Y:S01]  /*e2840*/  IADD3.X R32, P4, PT, R15, R26, RZ, P4, !PT ;  /* 0x0000001a0f207210 */ /* 0x000fe2000279e4ff */
[----:B------:R-:W-:Y:S01]  /*e2850*/  IMAD.WIDE.U32 R78, R30, 0x30000000, RZ ;  /* 0x300000001e4e7825 */ /* 0x000fe200078e00ff */
[----:B------:R-:W-:Y:S02]  /*e2860*/  IADD3.X R29, P3, PT, RZ, R8, RZ, P3, !PT ;  /* 0x00000008ff1d7210 */ /* 0x000fe40001f7e4ff */
[----:B------:R-:W-:Y:S01]  /*e2870*/  IADD3.X R15, P1, PT, RZ, RZ, RZ, P1, !PT ;  /* 0x000000ffff0f7210 */ /* 0x000fe20000f3e4ff */
[----:B------:R-:W-:Y:S01]  /*e2880*/  IMAD.IADD R91, R41, 0x1, R90 ;  /* 0x00000001295b7824 */ /* 0x000fe200078e025a */
[----:B------:R-:W-:Y:S01]  /*e2890*/  IADD3.X RZ, P0, PT, R77, R121, RZ, P0, !PT ;  /* 0x000000794dff7210 */ /* 0x000fe2000071e4ff */
[----:B------:R-:W-:Y:S01]  /*e28a0*/  IMAD.WIDE.U32 R82, R18, 0xf5138f, R76 ;  /* 0x00f5138f12527825 */ /* 0x000fe200078e004c */
        /* <DEDUP_REMOVED lines=16> */
[----:B------:R-:W-:Y:S01]  /*e29b0*/  IADD3.X R9, P3, PT, RZ, RZ, RZ, P3, !PT ;  /* 0x000000ffff097210 */ /* 0x000fe20001f7e4ff */
[----:B------:R-:W-:Y:S01]  /*e29c0*/  IMAD.WIDE.U32.X R40, R30, 0x170b5d44, R78, P5 ;  /* 0x170b5d441e287825 */ /* 0x000fe200028e044e */
[----:B------:R-:W-:Y:S02]  /*e29d0*/  IADD3.X RZ, P1, PT, R29, R25, RZ, P1, !PT ;  /* 0x000000191dff7210 */ /* 0x000fe40000f3e4ff */
[----:B------:R-:W-:Y:S01]  /*e29e0*/  IADD3.X R27, P0, PT, R86, R91, RZ, P0, !PT ;  /* 0x0000005b561b7210 */ /* 0x000fe2000071e4ff */
[----:B------:R-:W-:Y:S01]  /*e29f0*/  IMAD.X R15, RZ, RZ, RZ, P3 ;  /* 0x000000ffff0f7224 */ /* 0x000fe200018e06ff */
[----:B------:R-:W-:Y:S01]  /*e2a00*/  IADD3.X R9, P1, PT, R9, R40, RZ, P1, !PT ;  /* 0x0000002809097210 */ /* 0x000fe20000f3e4ff */
[----:B------:R-:W-:Y:S01]  /*e2a10*/  IMAD.WIDE.U32 R80, R24, 0xf5138f, RZ ;  /* 0x00f5138f18507825 */ /* 0x000fe200078e00ff */
[----:B------:R-:W-:Y:S02]  /*e2a20*/  IADD3.X R36, P4, PT, R36, R95, RZ, P4, !PT ;  /* 0x0000005f24247210 */ /* 0x000fe4000279e4ff */
        /* <DEDUP_REMOVED lines=8> */
[----:B------:R-:W-:Y:S01]  /*e2ab0*/  IMAD.WIDE.U32 R40, P0, R24, 0x1ef3622f, R76 ;  /* 0x1ef3622f18287825 */ /* 0x000fe2000780004c */
[----:B------:R-:W-:Y:S02]  /*e2ac0*/  IADD3.X R83, P3, PT, R12, R15, RZ, P3, !PT ;  /* 0x0000000f0c537210 */ /* 0x000fe40001f7e4ff */
[----:B------:R-:W-:Y:S01]  /*e2ad0*/  IADD3 RZ, P1, PT, R26, R38, RZ ;  /* 0x000000261aff7210 */ /* 0x000fe20007f3e0ff */
[----:B------:R-:W-:Y:S01]  /*e2ae0*/  IMAD.WIDE.U32 R76, R24, -0x45f6b800, RZ ;  /* 0xba094800184c7825 */ /* 0x000fe200078e00ff */
[----:B------:R-:W-:-:S02]  /*e2af0*/  MOV R36, R41 ;  /* 0x0000002900247202 */ /* 0x000fc40000000f00 */
[----:B------:R-:W-:Y:S01]  /*e2b00*/  IADD3.X R15, P3, PT, RZ, RZ, RZ, P3, !PT ;  /* 0x000000ffff0f7210 */ /* 0x000fe20001f7e4ff */
[----:B------:R-:W-:Y:S01]  /*e2b10*/  IMAD.X R37, RZ, RZ, RZ, P0 ;  /* 0x000000ffff257224 */ /* 0x000fe200000e06ff */
[----:B------:R-:W-:Y:S01]  /*e2b20*/  IADD3 R77, P0, PT, R40, R77, RZ ;  /* 0x0000004d284d7210 */ /* 0x000fe20007f1e0ff */
[----:B------:R-:W-:Y:S01]  /*e2b30*/  IMAD.WIDE.U32 R38, R30, 0xf5138f, RZ ;  /* 0x00f5138f1e267825 */ /* 0x000fe200078e00ff */
[----:B------:R-:W-:-:S03]  /*e2b40*/  IADD3.X RZ, P1, PT, R27, R33, RZ, P1, !PT ;  /* 0x000000211bff7210 */ /* 0x000fc60000f3e4ff */
[----:B------:R-:W-:Y:S01]  /*e2b50*/  IMAD.WIDE.U32.X R32, R30, 0x1ef3622f, R36, P0 ;  /* 0x1ef3622f1e207825 */ /* 0x000fe200000e0424 */
[----:B------:R-:W-:Y:S02]  /*e2b60*/  IADD3 RZ, P0, PT, R82, R76, RZ ;  /* 0x0000004c52ff7210 */ /* 0x000fe40007f1e0ff */
[----:B------:R-:W-:Y:S01]  /*e2b70*/  IADD3.X R86, P1, PT, R25, R34, RZ, P1, !PT ;  /* 0x0000002219567210 */ /* 0x000fe20000f3e4ff */
[----:B------:R-:W-:Y:S01]  /*e2b80*/  IMAD.X R9, RZ, RZ, RZ, P3 ;  /* 0x000000ffff097224 */ /* 0x000fe200018e06ff */
[----:B------:R-:W-:Y:S01]  /*e2b90*/  IADD3.X RZ, P0, PT, R83, R77, RZ, P0, !PT ;  /* 0x0000004d53ff7210 */ /* 0x000fe2000071e4ff */
[----:B------:R-:W-:Y:S01]  /*e2ba0*/  IMAD.WIDE.U32 R36, P3, R24, 0x1a22d9f3, R38 ;  /* 0x1a22d9f318247825 */ /* 0x000fe20007860026 */
[----:B------:R-:W-:Y:S02]  /*e2bb0*/  IADD3.X R22, P1, PT, R31, R35, RZ, P1, !PT ;  /* 0x000000231f167210 */ /* 0x000fe40000f3e4ff */
[----:B------:R-:W-:Y:S01]  /*e2bc0*/  IADD3.X R15, P0, PT, R15, R32, RZ, P0, !PT ;  /* 0x000000200f0f7210 */ /* 0x000fe2000071e4ff */
[----:B------:R-:W-:Y:S01]  /*e2bd0*/  IMAD.X R79, RZ, RZ, RZ, P3 ;  /* 0x000000ffff4f7224 */ /* 0x000fe200018e06ff */
[----:B------:R-:W-:Y:S01]  /*e2be0*/  IADD3 R93, P3, PT, R36, R81, RZ ;  /* 0x00000051245d7210 */ /* 0x000fe20007f7e0ff */
[----:B------:R-:W-:Y:S01]  /*e2bf0*/  IMAD.WIDE.U32 R28, R30, 0x6ca1493b, RZ ;  /* 0x6ca1493b1e1c7825 */ /* 0x000fe200078e00ff */
[----:B------:R-:W-:-:S02]  /*e2c00*/  IADD3.X R12, P0, PT, R9, R33, RZ, P0, !PT ;  /* 0x00000021090c7210 */ /* 0x000fc4000071e4ff */
[----:B------:R-:W-:Y:S01]  /*e2c10*/  IADD3.X R86, P1, PT, R86, R87, RZ, P1, !PT ;  /* 0x0000005756567210 */ /* 0x000fe20000f3e4ff */
[----:B------:R-:W-:Y:S02]  /*e2c20*/  IMAD.MOV.U32 R78, RZ, RZ, R37 ;  /* 0x000000ffff4e7224 */ /* 0x000fe400078e0025 */
[----:B------:R-:W-:Y:S01]  /*e2c30*/  IMAD.WIDE.U32 R38, R24, 0x6ca1493b, RZ ;  /* 0x6ca1493b18267825 */ /* 0x000fe200078e00ff */
[----:B------:R-:W-:-:S03]  /*e2c40*/  IADD3.X R87, P1, PT, R22, R91, RZ, P1, !PT ;  /* 0x0000005b16577210 */ /* 0x000fc60000f3e4ff */
[----:B------:R-:W-:-:S04]  /*e2c50*/  IMAD.WIDE.U32.X R78, R30, 0x1a22d9f3, R78, P3 ;  /* 0x1a22d9f31e4e7825 */ /* 0x000fc800018e044e */
[----:B------:R-:W-:-:S04]  /*e2c60*/  IMAD.WIDE.U32 R28, P3, R24, -0x39c4fa40, R28 ;  /* 0xc63b05c0181c7825 */ /* 0x000fc8000786001c */
[----:B------:R-:W-:Y:S02]  /*e2c70*/  IMAD.IADD R81, R85, 0x1, R8 ;  /* 0x0000000155517824 */ /* 0x000fe400078e0208 */
[----:B------:R-:W-:-:S04]  /*e2c80*/  IMAD.WIDE.U32 R76, R18, 0x6ca1493b, R26 ;  /* 0x6ca1493b124c7825 */ /* 0x000fc800078e001a */
[----:B------:R-:W-:Y:S01]  /*e2c90*/  IMAD.X R35, RZ, RZ, RZ, P3 ;  /* 0x000000ffff237224 */ /* 0x000fe200018e06ff */
[----:B------:R-:W-:Y:S01]  /*e2ca0*/  IADD3 R37, P3, PT, R28, R39, RZ ;  /* 0x000000271c257210 */ /* 0x000fe20007f7e0ff */
[----:B------:R-:W-:Y:S01]  /*e2cb0*/  IMAD.WIDE.U32 R26, R30, 0x17c510ea, RZ ;  /* 0x17c510ea1e1a7825 */ /* 0x000fe200078e00ff */
[----:B------:R-:W-:Y:S02]  /*e2cc0*/  IADD3.X R76, P0, PT, R15, R76, RZ, P0, !PT ;  /* 0x0000004c0f4c7210 */ /* 0x000fe4000071e4ff */
[----:B------:R-:W-:Y:S01]  /*e2cd0*/  IADD3.X R15, P1, PT, RZ, RZ, RZ, P1, !PT ;  /* 0x000000ffff0f7210 */ /* 0x000fe20000f3e4ff */
[----:B------:R-:W-:Y:S02]  /*e2ce0*/  IMAD.MOV.U32 R34, RZ, RZ, R29 ;  /* 0x000000ffff227224 */ /* 0x000fe400078e001d */
[----:B------:R-:W-:-:S04]  /*e2cf0*/  IMAD.WIDE.U32 R8, R84, -0x1, RZ ;  /* 0xffffffff54087825 */ /* 0x000fc800078e00ff */
[----:B------:R-:W-:Y:S02]  /*e2d00*/  IMAD R29, R84, -0x7af74001, -R81 ;  /* 0x8508bfff541d7824 */ /* 0x000fe400078e0a51 */
[----:B------:R-:W-:-:S03]  /*e2d10*/  IMAD.WIDE.U32.X R34, R30, -0x39c4fa40, R34, P3 ;  /* 0xc63b05c01e227825 */ /* 0x000fc600018e0422 */
[----:B------:R-:W-:Y:S01]  /*e2d20*/  IADD3 R9, PT, PT, R9, R29, RZ ;  /* 0x0000001d09097210 */ /* 0x000fe20007ffe0ff */
[----:B------:R-:W-:-:S04]  /*e2d30*/  IMAD.WIDE.U32 R26, P3, R24, 0x1ae3a46, R26 ;  /* 0x01ae3a46181a7825 */ /* 0x000fc8000786001a */
[----:B------:R-:W-:-:S04]  /*e2d40*/  IMAD.WIDE.U32 R32, R24, 0x17c510ea, RZ ;  /* 0x17c510ea18207825 */ /* 0x000fc800078e00ff */
        /* <DEDUP_REMOVED lines=25> */
[----:B------:R-:W-:Y:S02]  /*e2ee0*/  IADD3.X R18, P3, PT, R15, R16, RZ, P3, !PT ;  /* 0x000000100f127210 */ /* 0x000fe40001f7e4ff */
[----:B------:R-:W-:Y:S01]  /*e2ef0*/  IADD3.X RZ, P1, PT, R77, R93, RZ, P1, !PT ;  /* 0x0000005d4dff7210 */ /* 0x000fe20000f3e4ff */
[----:B------:R-:W-:Y:S01]  /*e2f00*/  IMAD.IADD R27, R85, 0x1, R40 ;  /* 0x00000001551b7824 */ /* 0x000fe200078e0228 */
[----:B------:R-:W-:Y:S01]  /*e2f10*/  IADD3.X R22, P3, PT, R29, R17, RZ, P3, !PT ;  /* 0x000000111d167210 */ /* 0x000fe20001f7e4ff */
[----:B------:R-:W-:Y:S01]  /*e2f20*/  IMAD.WIDE.U32 R16, R9, 0x30000000, RZ ;  /* 0x3000000009107825 */ /* 0x000fe200078e00ff */
[----:B------:R-:W-:Y:S02]  /*e2f30*/  IADD3.X R41, P1, PT, R41, R78, RZ, P1, !PT ;  /* 0x0000004e29297210 */ /* 0x000fe40000f3e4ff */
[----:B------:R-:W-:Y:S01]  /*e2f40*/  IADD3.X R15, P0, PT, RZ, R10, RZ, P0, !PT ;  /* 0x0000000aff0f7210 */ /* 0x000fe2000071e4ff */
[----:B------:R-:W-:Y:S01]  /*e2f50*/  IMAD.IADD R29, R83, 0x1, R14 ;  /* 0x00000001531d7824 */ /* 0x000fe200078e020e */
[----:B------:R-:W-:-:S02]  /*e2f60*/  IADD3.X R78, P1, PT, R25, R79, RZ, P1, !PT ;  /* 0x0000004f194e7210 */ /* 0x000fc40000f3e4ff */
[----:B------:R-:W-:Y:S02]  /*e2f70*/  IADD3.X R12, P0, PT, RZ, R11, RZ, P0, !PT ;  /* 0x0000000bff0c7210 */ /* 0x000fe4000071e4ff */
[----:B------:R-:W-:Y:S01]  /*e2f80*/  IADD3.X R25, PT, PT, RZ, RZ, RZ, P5, P4 ;  /* 0x000000ffff197210 */ /* 0x000fe20002fe84ff */
[----:B------:R-:W-:Y:S01]  /*e2f90*/  IMAD.WIDE.U32 R10, P4, R8, 0x170b5d44, R16 ;  /* 0x170b5d44080a7825 */ /* 0x000fe20007880010 */
[----:B------:R-:W-:Y:S02]  /*e2fa0*/  IADD3.X R40, P1, PT, R41, R82, RZ, P1, !PT ;  /* 0x0000005229287210 */ /* 0x000fe40000f3e4ff */
[----:B------:R-:W-:Y:S01]  /*e2fb0*/  IADD3.X R18, P3, PT, R18, R33, RZ, P3, !PT ;  /* 0x0000002112127210 */ /* 0x000fe20001f7e4ff */
[----:B------:R-:W-:Y:S01]  /*e2fc0*/  IMAD.WIDE.U32 R16, R8, 0x30000000, RZ ;  /* 0x3000000008107825 */ /* 0x000fe200078e00ff */
[----:B------:R-:W-:Y:S02]  /*e2fd0*/  IADD3.X R14, P0, PT, R15, R84, RZ, P0, !PT ;  /* 0x000000540f0e7210 */ /* 0x000fe4000071e4ff */
[----:B------:R-:W-:Y:S01]  /*e2fe0*/  IADD3.X R33, P2, PT, R21, R6, RZ, P2, !PT ;  /* 0x0000000615217210 */ /* 0x000fe2000175e4ff */
[----:B------:R-:W-:Y:S01]  /*e2ff0*/  IMAD.X R21, RZ, RZ, RZ, P4 ;  /* 0x000000ffff157224 */ /* 0x000fe200020e06ff */
[----:B------:R-:W-:-:S02]  /*e3000*/  IADD3.X R41, P1, PT, R78, R29, RZ, P1, !PT ;  /* 0x0000001d4e297210 */ /* 0x000fc40000f3e4ff */
[----:B------:R-:W-:Y:S02]  /*e3010*/  IADD3 R17, P5, PT, R10, R17, RZ ;  /* 0x000000110a117210 */ /* 0x000fe40007fbe0ff */
[----:B------:R-:W-:Y:S02]  /*e3020*/  MOV R20, R11 ;  /* 0x0000000b00147202 */ /* 0x000fe40000000f00 */
        /* <DEDUP_REMOVED lines=31> */
[----:B------:R-:W-:Y:S01]  /*e3220*/  IMAD.WIDE.U32 R22, R24, 0x6ca1493b, R40 ;  /* 0x6ca1493b18167825 */ /* 0x000fe200078e0028 */
[----:B------:R-:W-:-:S03]  /*e3230*/  IADD3.X R35, P4, PT, R35, R18, RZ, P4, !PT ;  /* 0x0000001223237210 */ /* 0x000fc6000279e4ff */
[C---:B------:R-:W-:Y:S01]  /*e3240*/  IMAD.WIDE.U32.X R36, R9.reuse, 0x1ef3622f, R36, P5 ;  /* 0x1ef3622f09247825 */ /* 0x040fe200028e0424 */
[----:B------:R-:W-:Y:S02]  /*e3250*/  IADD3 RZ, P5, PT, R20, R16, RZ ;  /* 0x0000001014ff7210 */ /* 0x000fe40007fbe0ff */
[----:B------:R-:W-:Y:S01]  /*e3260*/  IADD3.X R25, P4, PT, RZ, RZ, RZ, P4, !PT ;  /* 0x000000ffff197210 */ /* 0x000fe2000279e4ff */
[----:B------:R-:W-:Y:S01]  /*e3270*/  IMAD.WIDE.U32 R16, R9, 0xf5138f, RZ ;  /* 0x00f5138f09107825 */ /* 0x000fe200078e00ff */
[----:B------:R-:W-:Y:S02]  /*e3280*/  IADD3.X RZ, P5, PT, R21, R11, RZ, P5, !PT ;  /* 0x0000000b15ff7210 */ /* 0x000fe40002fbe4ff */
[----:B------:R-:W-:Y:S01]  /*e3290*/  IADD3 R28, PT, PT, R23, R28, RZ ;  /* 0x0000001c171c7210 */ /* 0x000fe20007ffe0ff */
        /* <DEDUP_REMOVED lines=16> */
[----:B------:R-:W-:Y:S01]  /*e33a0*/  IMAD.WIDE.U32 R34, R8, 0x6ca1493b, RZ ;  /* 0x6ca1493b08227825 */ /* 0x000fe200078e00ff */
[----:B------:R-:W-:Y:S02]  /*e33b0*/  IADD3.X RZ, P4, PT, R23, R29, RZ, P4, !PT ;  /* 0x0000001d17ff7210 */ /* 0x000fe4000279e4ff */
[----:B------:R-:W-:Y:S01]  /*e33c0*/  IADD3.X R11, P1, PT, R25, R30, RZ, P1, !PT ;  /* 0x0000001e190b7210 */ /* 0x000fe20000f3e4ff */
[----:B------:R-:W-:Y:S01]  /*e33d0*/  IMAD.WIDE.U32 R28, R67, R66, RZ ;  /* 0x00000042431c7225 */ /* 0x000fe200078e00ff */
[----:B------:R-:W-:Y:S02]  /*e33e0*/  IADD3.X R7, P4, PT, R7, R36, RZ, P4, !PT ;  /* 0x0000002407077210 */ /* 0x000fe4000279e4ff */
[----:B------:R-:W-:Y:S01]  /*e33f0*/  IADD3.X R30, P3, PT, RZ, RZ, RZ, P3, !PT ;  /* 0x000000ffff1e7210 */ /* 0x000fe20001f7e4ff */
[----:B------:R-:W-:Y:S01]  /*e3400*/  IMAD.X R36, RZ, RZ, RZ, P5 ;  /* 0x000000ffff247224 */ /* 0x000fe200028e06ff */
        /* <DEDUP_REMOVED lines=8> */
[----:B------:R-:W-:Y:S01]  /*e3490*/  SHF.L.W.U32.HI R7, R19, 0x1, R94 ;  /* 0x0000000113077819 */ /* 0x000fe20000010e5e */
[----:B------:R-:W-:Y:S01]  /*e34a0*/  IMAD.WIDE.U32 R24, P5, R8, -0x39c4fa40, R24 ;  /* 0xc63b05c008187825 */ /* 0x000fe200078a0018 */
        /* <DEDUP_REMOVED lines=11> */
[----:B------:R-:W-:Y:S01]  /*e3560*/  IMAD.MOV.U32 R30, RZ, RZ, R29 ;  /* 0x000000ffff1e7224 */ /* 0x000fe200078e001d */
        /* <DEDUP_REMOVED lines=16> */
[----:B------:R-:W-:Y:S01]  /*e3670*/  IMAD.WIDE.U32 R28, R8, 0x30000000, R14 ;  /* 0x30000000081c7825 */ /* 0x000fe200078e000e */
[----:B------:R-:W-:-:S03]  /*e3680*/  IADD3.X R12, P4, PT, R12, R17, RZ, P4, !PT ;  /* 0x000000110c0c7210 */ /* 0x000fc6000279e4ff */
[----:B------:R-:W-:Y:S01]  /*e3690*/  IMAD.WIDE.U32.X R36, R9, 0x1ae3a46, R36, P3 ;  /* 0x01ae3a4609247825 */ /* 0x000fe200018e0424 */
[----:B------:R-:W-:Y:S02]  /*e36a0*/  IADD3 RZ, P3, PT, R26, R32, RZ ;  /* 0x000000201aff7210 */ /* 0x000fe40007f7e0ff */
[----:B------:R-:W-:Y:S01]  /*e36b0*/  IADD3.X R27, P0, PT, R27, R12, RZ, P0, !PT ;  /* 0x0000000c1b1b7210 */ /* 0x000fe2000071e4ff */
[----:B------:R-:W-:-:S03]  /*e36c0*/  IMAD.WIDE.U32.X R14, R67, R67, R30, P5 ;  /* 0x00000043430e7225 */ /* 0x000fc600028e041e */
[----:B------:R-:W-:Y:S01]  /*e36d0*/  IADD3.X RZ, P3, PT, R27, R7, RZ, P3, !PT ;  /* 0x000000071bff7210 */ /* 0x000fe20001f7e4ff */
[C---:B------:R-:W-:Y:S01]  /*e36e0*/  IMAD.WIDE.U32 R32, R8.reuse, -0x45f6b800, R20 ;  /* 0xba09480008207825 */ /* 0x040fe200078e0014 */
[----:B------:R-:W-:Y:S02]  /*e36f0*/  IADD3.X R7, P0, PT, RZ, RZ, RZ, P0, !PT ;  /* 0x000000ffff077210 */ /* 0x000fe4000071e4ff */
[----:B------:R-:W-:Y:S01]  /*e3700*/  LEA.HI.X R17, P2, R13, R14, RZ, 0x1, P2 ;  /* 0x0000000e0d117211 */ /* 0x000fe20001050cff */
[----:B------:R-:W-:Y:S01]  /*e3710*/  IMAD.IADD R29, R29, 0x1, R10 ;  /* 0x000000011d1d7824 */ /* 0x000fe200078e020a */
[----:B------:R-:W-:Y:S01]  /*e3720*/  IADD3.X R12, P3, PT, R7, R36, RZ, P3, !PT ;  /* 0x00000024070c7210 */ /* 0x000fe20001f7e4ff */
[----:B------:R-:W-:Y:S01]  /*e3730*/  IMAD.X R36, RZ, RZ, RZ, P0 ;  /* 0x000000ffff247224 */ /* 0x000fe200000e06ff */
[----:B------:R-:W-:Y:S01]  /*e3740*/  IADD3.X R7, P1, PT, RZ, RZ, RZ, P1, !PT ;  /* 0x000000ffff077210 */ /* 0x000fe20000f3e4ff */
[----:B------:R-:W-:Y:S02]  /*e3750*/  IMAD.IADD R30, R33, 0x1, R6 ;  /* 0x00000001211e7824 */ /* 0x000fe400078e0206 */
[----:B------:R-:W-:Y:S01]  /*e3760*/  IMAD.WIDE.U32 R10, R8, 0x6ca1493b, R18 ;  /* 0x6ca1493b080a7825 */ /* 0x000fe200078e0012 */
[----:B------:R-:W-:-:S03]  /*e3770*/  IADD3.X R36, P0, PT, R36, R37, RZ, P3, !PT ;  /* 0x0000002524247210 */ /* 0x000fc60001f1e4ff */
[----:B------:R-:W-:Y:S01]  /*e3780*/  IMAD.X R13, RZ, RZ, RZ, P1 ;  /* 0x000000ffff0d7224 */ /* 0x000fe200008e06ff */
[----:B------:R-:W-:Y:S01]  /*e3790*/  IADD3.X R12, P4, P0, R12, RZ, R7, P0, P4 ;  /* 0x000000ff0c0c7210 */ /* 0x000fe20000088407 */
[----:B------:R-:W-:-:S03]  /*e37a0*/  IMAD.WIDE.U32 R6, R8, 0xf5138f, R22 ;  /* 0x00f5138f08067825 */ /* 0x000fc600078e0016 */
[----:B------:R-:W-:Y:S01]  /*e37b0*/  IADD3.X R13, PT, PT, R36, RZ, R13, P4, P0 ;  /* 0x000000ff240d7210 */ /* 0x000fe200027e040d */
[----:B------:R-:W-:Y:S01]  /*e37c0*/  IMAD.WIDE.U32 R8, R8, 0x17c510ea, R26 ;  /* 0x17c510ea08087825 */ /* 0x000fe200078e001a */
[----:B------:R-:W-:Y:S02]  /*e37d0*/  IADD3 R17, P0, PT, R12, R17, RZ ;  /* 0x000000110c117210 */ /* 0x000fe40007f1e0ff */
[----:B------:R-:W-:Y:S01]  /*e37e0*/  MOV R27, R32 ;  /* 0x00000020001b7202 */ /* 0x000fe20000000f00 */
        /* <DEDUP_REMOVED lines=81> */
.L_x_1155:
[----:B------:R-:W-:Y:S05]  /*e3d00*/  BSYNC.RELIABLE B3 ;  /* 0x0000000000037941 */ /* 0x000fea0003800100 */
.L_x_1154:
        /* <DEDUP_REMOVED lines=12> */
.L_x_1153:
[----:B------:R-:W-:Y:S05]  /*e3dd0*/  BSYNC.RECONVERGENT B2 ;  /* 0x0000000000027941 */ /* 0x000fea0003800200 */
.L_x_1152:
[C---:B------:R-:W-:Y:S01]  /*e3de0*/  IMAD.WIDE.U32 R6, R192.reuse, R28, RZ ;  /* 0x0000001cc0067225 */ /* 0x040fe200078e00ff */
[----:B------:R-:W-:Y:S03]  /*e3df0*/  BSSY.RECONVERGENT B2, `(.L_x_1156) ;  /* 0x000051b000027945 */ /* 0x000fe60003800200 */
[----:B------:R-:W-:-:S04]  /*e3e00*/  IMAD.WIDE.U32 R10, R192, R27, RZ ;  /* 0x0000001bc00a7225 */ /* 0x000fc800078e00ff */
[----:B------:R-:W-:-:S04]  /*e3e10*/  IMAD.WIDE.U32 R8, P0, R29, R191, R6 ;  /* 0x000000bf1d087225 */ /* 0x000fc80007800006 */
[----:B------:R-:W-:-:S04]  /*e3e20*/  IMAD.WIDE.U32 R6, R191, R28, RZ ;  /* 0x0000001cbf067225 */ /* 0x000fc800078e00ff */
[----:B------:R-:W-:-:S04]  /*e3e30*/  IMAD.WIDE.U32 R10, P1, R26, R191, R10 ;  /* 0x000000bf1a0a7225 */ /* 0x000fc8000782000a */
[----:B------:R-:W-:-:S04]  /*e3e40*/  IMAD.WIDE.U32 R14, R192, R25, RZ ;  /* 0x00000019c00e7225 */ /* 0x000fc800078e00ff */
[----:B------:R-:W-:-:S04]  /*e3e50*/  IMAD.WIDE.U32 R150, R191, R27, RZ ;  /* 0x0000001bbf967225 */ /* 0x000fc800078e00ff */
[----:B------:R-:W-:Y:S01]  /*e3e60*/  IMAD.X R121, RZ, RZ, RZ, P1 ;  /* 0x000000ffff797224 */ /* 0x000fe200008e06ff */
[----:B------:R-:W-:Y:S01]  /*e3e70*/  IADD3 R128, P1, PT, R7, R8, RZ ;  /* 0x0000000807807210 */ /* 0x000fe20007f3e0ff */
[----:B------:R-:W-:-:S04]  /*e3e80*/  IMAD.WIDE.U32 R16, R192, R23, RZ ;  /* 0x00000017c0107225 */ /* 0x000fc800078e00ff */
[----:B------:R-:W-:Y:S02]  /*e3e90*/  IMAD.MOV.U32 R12, RZ, RZ, R9 ;  /* 0x000000ffff0c7224 */ /* 0x000fe400078e0009 */
[----:B------:R-:W-:-:S04]  /*e3ea0*/  IMAD.WIDE.U32 R14, P2, R24, R191, R14 ;  /* 0x000000bf180e7225 */ /* 0x000fc8000784000e */
[----:B------:R-:W-:-:S04]  /*e3eb0*/  IMAD.WIDE.U32 R118, R191, R25, RZ ;  /* 0x00000019bf767225 */ /* 0x000fc800078e00ff */
[----:B------:R-:W-:-:S04]  /*e3ec0*/  IMAD.WIDE.U32 R8, R192, R21, RZ ;  /* 0x00000015c0087225 */ /* 0x000fc800078e00ff */
[----:B------:R-:W-:Y:S01]  /*e3ed0*/  IMAD.X R13, RZ, RZ, RZ, P0 ;  /* 0x000000ffff0d7224 */ /* 0x000fe200000e06ff */
[----:B------:R-:W-:Y:S01]  /*e3ee0*/  IADD3 R77, P0, PT, R151, R10, RZ ;  /* 0x0000000a974d7210 */ /* 0x000fe20007f1e0ff */
[----:B------:R-:W-:Y:S02]  /*e3ef0*/  IMAD.MOV.U32 R120, RZ, RZ, R11 ;  /* 0x000000ffff787224 */ /* 0x000fe400078e000b */
[----:B------:R-:W-:-:S04]  /*e3f00*/  IMAD.WIDE.U32 R10, R192, R19, RZ ;  /* 0x00000013c00a7225 */ /* 0x000fc800078e00ff */
[----:B------:R-:W-:Y:S01]  /*e3f10*/  IMAD.X R173, RZ, RZ, RZ, P2 ;  /* 0x000000ffffad7224 */ /* 0x000fe200010e06ff */
[----:B------:R-:W-:Y:S01]  /*e3f20*/  IADD3 R119, P2, PT, R119, R14, RZ ;  /* 0x0000000e77777210 */ /* 0x000fe20007f5e0ff */
[----:B------:R-:W-:-:S04]  /*e3f30*/  IMAD.WIDE.U32 R16, P3, R22, R191, R16 ;  /* 0x000000bf16107225 */ /* 0x000fc80007860010 */
[----:B------:R-:W-:Y:S01]  /*e3f40*/  IMAD.MOV.U32 R172, RZ, RZ, R15 ;  /* 0x000000ffffac7224 */ /* 0x000fe200078e000f */
[----:B------:R-:W-:Y:S01]  /*e3f50*/  IADD3.X R163, PT, PT, RZ, RZ, RZ, P3, !PT ;  /* 0x000000ffffa37210 */ /* 0x000fe20001ffe4ff */
[----:B------:R-:W-:-:S04]  /*e3f60*/  IMAD.WIDE.U32 R164, R191, R23, RZ ;  /* 0x00000017bfa47225 */ /* 0x000fc800078e00ff */
[----:B------:R-:W-:Y:S01]  /*e3f70*/  IMAD.WIDE.U32 R14, P4, R20, R191, R8 ;  /* 0x000000bf140e7225 */ /* 0x000fe20007880008 */
[----:B------:R-:W-:-:S03]  /*e3f80*/  IADD3 R202, P3, PT, R165, R16, RZ ;  /* 0x00000010a5ca7210 */ /* 0x000fc60007f7e0ff */
[----:B------:R-:W-:-:S04]  /*e3f90*/  IMAD.WIDE.U32 R8, R6, -0x1, RZ ;  /* 0xffffffff06087825 */ /* 0x000fc800078e00ff */
[----:B------:R-:W-:-:S04]  /*e3fa0*/  IMAD.WIDE.U32 R208, R191, R21, RZ ;  /* 0x00000015bfd07225 */ /* 0x000fc800078e00ff */
[----:B------:R-:W-:-:S04]  /*e3fb0*/  IMAD.WIDE.U32 R30, P5, R18, R191, R10 ;  /* 0x000000bf121e7225 */ /* 0x000fc800078a000a */
[----:B------:R-:W-:-:S04]  /*e3fc0*/  IMAD.WIDE.U32 R10, R191, R19, RZ ;  /* 0x00000013bf0a7225 */ /* 0x000fc800078e00ff */
[----:B------:R-:W-:-:S04]  /*e3fd0*/  IMAD.WIDE.U32 R152, R190, R28, RZ ;  /* 0x0000001cbe987225 */ /* 0x000fc800078e00ff */
[----:B------:R-:W-:-:S04]  /*e3fe0*/  IMAD.WIDE.U32 R170, R190, R27, RZ ;  /* 0x0000001bbeaa7225 */ /* 0x000fc800078e00ff */
[----:B------:R-:W-:Y:S02]  /*e3ff0*/  IMAD.MOV.U32 R162, RZ, RZ, R17 ;  /* 0x000000ffffa27224 */ /* 0x000fe400078e0011 */
[----:B------:R-:W-:Y:S01]  /*e4000*/  IMAD.X R17, RZ, RZ, RZ, P4 ;  /* 0x000000ffff117224 */ /* 0x000fe200020e06ff */
[----:B------:R-:W-:Y:S01]  /*e4010*/  IADD3 R165, P4, PT, R209, R14, RZ ;  /* 0x0000000ed1a57210 */ /* 0x000fe20007f9e0ff */
[----:B------:R-:W-:-:S04]  /*e4020*/  IMAD.WIDE.U32 R122, R8, 0x1, RZ ;  /* 0x00000001087a7825 */ /* 0x000fc800078e00ff */
[----:B------:R-:W-:Y:S01]  /*e4030*/  IMAD.X R33, RZ, RZ, RZ, P5 ;  /* 0x000000ffff217224 */ /* 0x000fe200028e06ff */
[----:B------:R-:W-:Y:S01]  /*e4040*/  IADD3 R11, P5, PT, R11, R30, RZ ;  /* 0x0000001e0b0b7210 */ /* 0x000fe20007fbe0ff */
[----:B------:R-:W-:Y:S02]  /*e4050*/  IMAD.MOV.U32 R16, RZ, RZ, R15 ;  /* 0x000000ffff107224 */ /* 0x000fe400078e000f */
[----:B------:R-:W-:-:S04]  /*e4060*/  IMAD.WIDE.U32.X R172, R24, R192, R172, P2 ;  /* 0x000000c018ac7225 */ /* 0x000fc800010e04ac */
[----:B------:R-:W-:Y:S02]  /*e4070*/  IMAD.MOV.U32 R32, RZ, RZ, R31 ;  /* 0x000000ffff207224 */ /* 0x000fe400078e001f */
[----:B------:R-:W-:-:S04]  /*e4080*/  IMAD.WIDE.U32.X R162, R22, R192, R162, P3 ;  /* 0x000000c016a27225 */ /* 0x000fc800018e04a2 */
[----:B------:R-:W-:-:S04]  /*e4090*/  IMAD.WIDE.U32 R126, R189, R28, RZ ;  /* 0x0000001cbd7e7225 */ /* 0x000fc800078e00ff */
[----:B------:R-:W-:-:S04]  /*e40a0*/  IMAD.WIDE.U32 R152, P2, R29, R189, R152 ;  /* 0x000000bd1d987225 */ /* 0x000fc80007840098 */
[----:B------:R-:W-:Y:S01]  /*e40b0*/  IMAD.WIDE.U32.X R12, R29, R192, R12, P1 ;  /* 0x000000c01d0c7225 */ /* 0x000fe200008e040c */
[----:B------:R-:W-:Y:S02]  /*e40c0*/  IADD3 RZ, P1, PT, RZ, R6, RZ ;  /* 0x00000006ffff7210 */ /* 0x000fe40007f3e0ff */
[----:B------:R-:W-:Y:S01]  /*e40d0*/  MOV R114, R153 ;  /* 0x0000009900727202 */ /* 0x000fe20000000f00 */
[----:B------:R-:W-:Y:S01]  /*e40e0*/  IMAD.WIDE.U32.X R120, R26, R192, R120, P0 ;  /* 0x000000c01a787225 */ /* 0x000fe200000e0478 */
[----:B------:R-:W-:Y:S02]  /*e40f0*/  IADD3 RZ, P0, PT, R6, R122, RZ ;  /* 0x0000007a06ff7210 */ /* 0x000fe40007f1e0ff */
[----:B------:R-:W-:Y:S01]  /*e4100*/  IADD3.X RZ, P1, PT, RZ, R128, RZ, P1, !PT ;  /* 0x00000080ffff7210 */ /* 0x000fe20000f3e4ff */
[----:B------:R-:W-:-:S03]  /*e4110*/  IMAD.WIDE.U32 R194, R189, R27, RZ ;  /* 0x0000001bbdc27225 */ /* 0x000fc600078e00ff */
[----:B------:R-:W-:Y:S01]  /*e4120*/  IADD3.X R151, P1, PT, RZ, R12, RZ, P1, !PT ;  /* 0x0000000cff977210 */ /* 0x000fe20000f3e4ff */
[----:B------:R-:W-:-:S03]  /*e4130*/  IMAD.WIDE.U32 R170, P3, R26, R189, R170 ;  /* 0x000000bd1aaa7225 */ /* 0x000fc600078600aa */
[----:B------:R-:W-:Y:S01]  /*e4140*/  IADD3.X R76, P1, PT, RZ, R13, RZ, P1, !PT ;  /* 0x0000000dff4c7210 */ /* 0x000fe20000f3e4ff */
[----:B------:R-:W-:Y:S02]  /*e4150*/  IMAD R87, R6, -0x7af74001, -R128 ;  /* 0x8508bfff06577824 */ /* 0x000fe400078e0a80 */
[----:B------:R-:W-:Y:S01]  /*e4160*/  IMAD.WIDE.U32.X R6, R20, R192, R16, P4 ;  /* 0x000000c014067225 */ /* 0x000fe200020e0410 */
[----:B------:R-:W-:Y:S02]  /*e4170*/  IADD3 R195, P4, PT, R170, R195, RZ ;  /* 0x000000c3aac37210 */ /* 0x000fe40007f9e0ff */
[----:B------:R-:W-:Y:S01]  /*e4180*/  IADD3.X R150, P1, PT, R151, R150, RZ, P1, !PT ;  /* 0x0000009697967210 */ /* 0x000fe20000f3e4ff */
[----:B------:R-:W-:-:S03]  /*e4190*/  IMAD.WIDE.U32.X R192, R18, R192, R32, P5 ;  /* 0x000000c012c07225 */ /* 0x000fc600028e0420 */
[----:B------:R-:W-:Y:S01]  /*e41a0*/  IADD3.X R151, P1, PT, R76, R77, RZ, P1, !PT ;  /* 0x0000004d4c977210 */ /* 0x000fe20000f3e4ff */
[----:B------:R-:W-:Y:S01]  /*e41b0*/  IMAD.X R115, RZ, RZ, RZ, P2 ;  /* 0x000000ffff737224 */ /* 0x000fe200010e06ff */
[----:B------:R-:W-:Y:S01]  /*e41c0*/  IADD3 R127, P2, PT, R152, R127, RZ ;  /* 0x0000007f987f7210 */ /* 0x000fe20007f5e0ff */
[----:B------:R-:W-:Y:S01]  /*e41d0*/  IMAD.WIDE.U32 R156, R190, R25, RZ ;  /* 0x00000019be9c7225 */ /* 0x000fe200078e00ff */
[----:B------:R-:W-:-:S03]  /*e41e0*/  IADD3.X R211, P1, PT, RZ, R120, RZ, P1, !PT ;  /* 0x00000078ffd37210 */ /* 0x000fc60000f3e4ff */
[----:B------:R-:W-:-:S04]  /*e41f0*/  IMAD.WIDE.U32 R36, R190, R23, RZ ;  /* 0x00000017be247225 */ /* 0x000fc800078e00ff */
[----:B------:R-:W-:-:S04]  /*e4200*/  IMAD.WIDE.U32 R32, R190, R21, RZ ;  /* 0x00000015be207225 */ /* 0x000fc800078e00ff */
[----:B------:R-:W-:-:S04]  /*e4210*/  IMAD.WIDE.U32 R34, R190, R19, RZ ;  /* 0x00000013be227225 */ /* 0x000fc800078e00ff */
[----:B------:R-:W-:Y:S02]  /*e4220*/  IMAD.X R169, RZ, RZ, RZ, P3 ;  /* 0x000000ffffa97224 */ /* 0x000fe400018e06ff */
[----:B------:R-:W-:Y:S02]  /*e4230*/  IMAD.MOV.U32 R168, RZ, RZ, R171 ;  /* 0x000000ffffa87224 */ /* 0x000fe400078e00ab */
[----:B------:R-:W-:-:S04]  /*e4240*/  IMAD.WIDE.U32.X R114, R29, R190, R114, P2 ;  /* 0x000000be1d727225 */ /* 0x000fc800010e0472 */
[----:B------:R-:W-:-:S04]  /*e4250*/  IMAD.WIDE.U32 R166, R189, R25, RZ ;  /* 0x00000019bda67225 */ /* 0x000fc800078e00ff */
[----:B------:R-:W-:-:S04]  /*e4260*/  IMAD.WIDE.U32 R16, R189, R23, RZ ;  /* 0x00000017bd107225 */ /* 0x000fc800078e00ff */
[----:B------:R-:W-:-:S04]  /*e4270*/  IMAD.WIDE.U32 R30, R189, R21, RZ ;  /* 0x00000015bd1e7225 */ /* 0x000fc800078e00ff */
[----:B------:R-:W-:-:S04]  /*e4280*/  IMAD.WIDE.U32 R156, P5, R24, R189, R156 ;  /* 0x000000bd189c7225 */ /* 0x000fc800078a009c */
[----:B------:R-:W-:-:S04]  /*e4290*/  IMAD.WIDE.U32 R36, P2, R22, R189, R36 ;  /* 0x000000bd16247225 */ /* 0x000fc80007840024 */
[----:B------:R-:W-:-:S04]  /*e42a0*/  IMAD.WIDE.U32 R32, P3, R20, R189, R32 ;  /* 0x000000bd14207225 */ /* 0x000fc80007860020 */
[----:B------:R-:W-:-:S04]  /*e42b0*/  IMAD.WIDE.U32.X R168, R26, R190, R168, P4 ;  /* 0x000000be1aa87225 */ /* 0x000fc800020e04a8 */
[----:B------:R-:W-:-:S04]  /*e42c0*/  IMAD.WIDE.U32 R14, R189, R19, RZ ;  /* 0x00000013bd0e7225 */ /* 0x000fc800078e00ff */
[----:B------:R-:W-:-:S04]  /*e42d0*/  IMAD.WIDE.U32 R34, P4, R18, R189, R34 ;  /* 0x000000bd12227225 */ /* 0x000fc80007880022 */
[----:B------:R-:W-:Y:S01]  /*e42e0*/  IMAD.X R155, RZ, RZ, RZ, P5 ;  /* 0x000000ffff9b7224 */ /* 0x000fe200028e06ff */
[----:B------:R-:W-:Y:S01]  /*e42f0*/  IADD3 R167, P5, PT, R156, R167, RZ ;  /* 0x000000a79ca77210 */ /* 0x000fe20007fbe0ff */
[----:B------:R-:W-:Y:S01]  /*e4300*/  IMAD.X R39, RZ, RZ, RZ, P2 ;  /* 0x000000ffff277224 */ /* 0x000fe200010e06ff */
[----:B------:R-:W-:Y:S01]  /*e4310*/  IADD3 R180, P2, PT, R36, R17, RZ ;  /* 0x0000001124b47210 */ /* 0x000fe20007f5e0ff */
[----:B------:R-:W-:Y:S01]  /*e4320*/  IMAD.X R13, RZ, RZ, RZ, P3 ;  /* 0x000000ffff0d7224 */ /* 0x000fe200018e06ff */
[----:B------:R-:W-:Y:S01]  /*e4330*/  IADD3 R31, P3, PT, R32, R31, RZ ;  /* 0x0000001f201f7210 */ /* 0x000fe20007f7e0ff */
[----:B------:R-:W-:Y:S01]  /*e4340*/  IMAD.X R41, RZ, RZ, RZ, P4 ;  /* 0x000000ffff297224 */ /* 0x000fe200020e06ff */
[----:B------:R-:W-:Y:S01]  /*e4350*/  IADD3 R15, P4, PT, R34, R15, RZ ;  /* 0x0000000f220f7210 */ /* 0x000fe20007f9e0ff */
[----:B------:R-:W-:Y:S01]  /*e4360*/  IMAD.MOV.U32 R154, RZ, RZ, R157 ;  /* 0x000000ffff9a7224 */ /* 0x000fe200078e009d */
[----:B------:R-:W-:Y:S01]  /*e4370*/  MOV R40, R35 ;  /* 0x0000002300287202 */ /* 0x000fe20000000f00 */
[----:B------:R-:W-:-:S02]  /*e4380*/  IMAD.MOV.U32 R38, RZ, RZ, R37 ;  /* 0x000000ffff267224 */ /* 0x000fc400078e0025 */
[----:B------:R-:W-:Y:S02]  /*e4390*/  IMAD.MOV.U32 R12, RZ, RZ, R33 ;  /* 0x000000ffff0c7224 */ /* 0x000fe400078e0021 */
[----:B------:R-:W-:-:S04]  /*e43a0*/  IMAD.WIDE.U32.X R154, R24, R190, R154, P5 ;  /* 0x000000be189a7225 */ /* 0x000fc800028e049a */
[----:B------:R-:W-:-:S04]  /*e43b0*/  IMAD.WIDE.U32.X R38, R22, R190, R38, P2 ;  /* 0x000000be16267225 */ /* 0x000fc800010e0426 */
[----:B------:R-:W-:-:S04]  /*e43c0*/  IMAD.WIDE.U32.X R12, R20, R190, R12, P3 ;  /* 0x000000be140c7225 */ /* 0x000fc800018e040c */
[----:B------:R-:W-:-:S04]  /*e43d0*/  IMAD.WIDE.U32.X R190, R18, R190, R40, P4 ;  /* 0x000000be12be7225 */ /* 0x000fc800020e0428 */
[----:B------:R-:W-:-:S04]  /*e43e0*/  IMAD.WIDE.U32 R40, R188, R27, RZ ;  /* 0x0000001bbc287225 */ /* 0x000fc800078e00ff */
[----:B------:R-:W-:-:S04]  /*e43f0*/  IMAD.WIDE.U32 R84, R188, R28, RZ ;  /* 0x0000001cbc547225 */ /* 0x000fc800078e00ff */
[----:B------:R-:W-:-:S04]  /*e4400*/  IMAD.WIDE.U32 R160, R187, R27, RZ ;  /* 0x0000001bbba07225 */ /* 0x000fc800078e00ff */
[----:B------:R-:W-:-:S04]  /*e4410*/  IMAD.WIDE.U32 R40, P3, R26, R187, R40 ;  /* 0x000000bb1a287225 */ /* 0x000fc80007860028 */
[----:B------:R-:W-:Y:S01]  /*e4420*/  IMAD.WIDE.U32 R174, R187, R28, RZ ;  /* 0x0000001cbbae7225 */ /* 0x000fe200078e00ff */
[----:B------:R-:W-:-:S03]  /*e4430*/  IADD3 R212, P5, PT, R40, R161, RZ ;  /* 0x000000a128d47210 */ /* 0x000fc60007fbe0ff */
[----:B------:R-:W-:-:S04]  /*e4440*/  IMAD.WIDE.U32 R84, P2, R29, R187, R84 ;  /* 0x000000bb1d547225 */ /* 0x000fc80007840054 */
[----:B------:R-:W-:-:S04]  /*e4450*/  IMAD.WIDE.U32 R82, R188, R19, RZ ;  /* 0x00000013bc527225 */ /* 0x000fc800078e00ff */
[----:B------:R-:W-:Y:S01]  /*e4460*/  IMAD.X R159, RZ, RZ, RZ, P2 ;  /* 0x000000ffff9f7224 */ /* 0x000fe200010e06ff */
[----:B------:R-:W-:Y:S01]  /*e4470*/  IADD3 R17, P2, PT, R84, R175, RZ ;  /* 0x000000af54117210 */ /* 0x000fe20007f5e0ff */
[----:B------:R-:W-:-:S04]  /*e4480*/  IMAD.WIDE.U32 R76, R188, R25, RZ ;  /* 0x00000019bc4c7225 */ /* 0x000fc800078e00ff */
[----:B------:R-:W-:-:S04]  /*e4490*/  IMAD.WIDE.U32 R88, R188, R23, RZ ;  /* 0x00000017bc587225 */ /* 0x000fc800078e00ff */
[----:B------:R-:W-:-:S04]  /*e44a0*/  IMAD.WIDE.U32 R110, R188, R21, RZ ;  /* 0x00000015bc6e7225 */ /* 0x000fc800078e00ff */
[----:B------:R-:W-:Y:S02]  /*e44b0*/  IMAD.X R97, RZ, RZ, RZ, P3 ;  /* 0x000000ffff617224 */ /* 0x000fe400018e06ff */
        /* <DEDUP_REMOVED lines=8> */
[----:B------:R-:W-:-:S04]  /*e4540*/  IMAD.WIDE.U32 R90, R187, R21, RZ ;  /* 0x00000015bb5a7225 */ /* 0x000fc800078e00ff */
[----:B------:R-:W-:-:S04]  /*e4550*/  IMAD.WIDE.U32 R78, R187, R19, RZ ;  /* 0x00000013bb4e7225 */ /* 0x000fc800078e00ff */
[----:B------:R-:W-:Y:S01]  /*e4560*/  IMAD.WIDE.U32 R76, P4, R24, R187, R76 ;  /* 0x000000bb184c7225 */ /* 0x000fe2000788004c */
[----:B------:R-:W-:-:S03]  /*e4570*/  IADD3 R33, P5, PT, R82, R79, RZ ;  /* 0x0000004f52217210 */ /* 0x000fc60007fbe0ff */
[----:B------:R-:W-:-:S04]  /*e4580*/  IMAD.WIDE.U32 R88, P2, R22, R187, R88 ;  /* 0x000000bb16587225 */ /* 0x000fc80007840058 */
[----:B------:R-:W-:-:S04]  /*e4590*/  IMAD.WIDE.U32 R110, P3, R20, R187, R110 ;  /* 0x000000bb146e7225 */ /* 0x000fc8000786006e */
[----:B------:R-:W-:Y:S02]  /*e45a0*/  IMAD.IADD R9, R9, 0x1, R87 ;  /* 0x0000000109097824 */ /* 0x000fe400078e0257 */
[----:B------:R-:W-:Y:S01]  /*e45b0*/  IMAD.X R81, RZ, RZ, RZ, P4 ;  /* 0x000000ffff517224 */ /* 0x000fe200020e06ff */
[----:B------:R-:W-:Y:S01]  /*e45c0*/  IADD3 R179, P4, PT, R76, R93, RZ ;  /* 0x0000005d4cb37210 */ /* 0x000fe20007f9e0ff */
[----:B------:R-:W-:Y:S01]  /*e45d0*/  IMAD.X R113, RZ, RZ, RZ, P2 ;  /* 0x000000ffff717224 */ /* 0x000fe200010e06ff */
[----:B------:R-:W-:Y:S01]  /*e45e0*/  IADD3 R35, P2, PT, R88, R95, RZ ;  /* 0x0000005f58237210 */ /* 0x000fe20007f5e0ff */
[----:B------:R-:W-:Y:S01]  /*e45f0*/  IMAD.X R87, RZ, RZ, RZ, P3 ;  /* 0x000000ffff577224 */ /* 0x000fe200018e06ff */
[----:B------:R-:W-:Y:S01]  /*e4600*/  IADD3 R37, P3, PT, R110, R91, RZ ;  /* 0x0000005b6e257210 */ /* 0x000fe20007f7e0ff */
[----:B------:R-:W-:Y:S02]  /*e4610*/  IMAD.MOV.U32 R80, RZ, RZ, R77 ;  /* 0x000000ffff507224 */ /* 0x000fe400078e004d */
[----:B------:R-:W-:-:S02]  /*e4620*/  IMAD.MOV.U32 R112, RZ, RZ, R89 ;  /* 0x000000ffff707224 */ /* 0x000fc400078e0059 */
[----:B------:R-:W-:Y:S02]  /*e4630*/  IMAD.MOV.U32 R86, RZ, RZ, R111 ;  /* 0x000000ffff567224 */ /* 0x000fe400078e006f */
[----:B------:R-:W-:Y:S02]  /*e4640*/  IMAD.MOV.U32 R116, RZ, RZ, R83 ;  /* 0x000000ffff747224 */ /* 0x000fe400078e0053 */
[----:B------:R-:W-:-:S04]  /*e4650*/  IMAD.WIDE.U32 R124, R9, 0x1, RZ ;  /* 0x00000001097c7825 */ /* 0x000fc800078e00ff */
[----:B------:R-:W-:-:S04]  /*e4660*/  IMAD.WIDE.U32.X R80, R24, R188, R80, P4 ;  /* 0x000000bc18507225 */ /* 0x000fc800020e0450 */
[----:B------:R-:W-:Y:S01]  /*e4670*/  IMAD.WIDE.U32.X R112, R22, R188, R112, P2 ;  /* 0x000000bc16707225 */ /* 0x000fe200010e0470 */
[----:B------:R-:W-:-:S03]  /*e4680*/  IADD3 RZ, P2, PT, R150, R126, RZ ;  /* 0x0000007e96ff7210 */ /* 0x000fc60007f5e0ff */
[----:B------:R-:W-:Y:S01]  /*e4690*/  IMAD.WIDE.U32.X R86, R20, R188, R86, P3 ;  /* 0x000000bc14567225 */ /* 0x000fe200018e0456 */
[----:B------:R-:W-:-:S03]  /*e46a0*/  IADD3.X RZ, P2, PT, R151, R127, RZ, P2, !PT ;  /* 0x0000007f97ff7210 */ /* 0x000fc6000175e4ff */
[----:B------:R-:W-:Y:S01]  /*e46b0*/  IMAD.WIDE.U32.X R116, R18, R188, R116, P5 ;  /* 0x000000bc12747225 */ /* 0x000fe200028e0474 */
[----:B------:R-:W-:Y:S02]  /*e46c0*/  IADD3.X R188, P1, PT, RZ, R121, RZ, P1, !PT ;  /* 0x00000079ffbc7210 */ /* 0x000fe40000f3e4ff */
[----:B------:R-:W-:Y:S01]  /*e46d0*/  IADD3.X R210, P2, PT, RZ, R114, RZ, P2, !PT ;  /* 0x00000072ffd27210 */ /* 0x000fe2000175e4ff */
[----:B------:R-:W-:Y:S01]  /*e46e0*/  IMAD.WIDE.U32 R120, R186, R28, RZ ;  /* 0x0000001cba787225 */ /* 0x000fe200078e00ff */
[----:B------:R-:W-:Y:S02]  /*e46f0*/  IADD3.X R211, P1, PT, R211, R118, RZ, P1, !PT ;  /* 0x00000076d3d37210 */ /* 0x000fe40000f3e4ff */
[----:B------:R-:W-:Y:S01]  /*e4700*/  IADD3.X R89, P2, PT, RZ, R115, RZ, P2, !PT ;  /* 0x00000073ff597210 */ /* 0x000fe2000175e4ff */
[----:B------:R-:W-:Y:S01]  /*e4710*/  IMAD.WIDE.U32 R124, P4, R8, -0x7af74000, R124 ;  /* 0x8508c000087c7825 */ /* 0x000fe2000788007c */
[----:B------:R-:W-:Y:S02]  /*e4720*/  IADD3.X R188, P1, PT, R188, R119, RZ, P1, !PT ;  /* 0x00000077bcbc7210 */ /* 0x000fe40000f3e4ff */
[----:B------:R-:W-:Y:S01]  /*e4730*/  IADD3.X R210, P2, PT, R210, R211, RZ, P2, !PT ;  /* 0x000000d3d2d27210 */ /* 0x000fe2000175e4ff */
[----:B------:R-:W-:Y:S01]  /*e4740*/  IMAD.X R197, RZ, RZ, RZ, P4 ;  /* 0x000000ffffc57224 */ /* 0x000fe200020e06ff */
[----:B------:R-:W-:Y:S01]  /*e4750*/  IADD3 R123, P3, PT, R123, R124, RZ ;  /* 0x0000007c7b7b7210 */ /* 0x000fe20007f7e0ff */
[----:B------:R-:W-:Y:S01]  /*e4760*/  IMAD.WIDE.U32 R144, R186, R27, RZ ;  /* 0x0000001bba907225 */ /* 0x000fe200078e00ff */
[----:B------:R-:W-:-:S02]  /*e4770*/  IADD3.X R211, P2, PT, R89, R188, RZ, P2, !PT ;  /* 0x000000bc59d37210 */ /* 0x000fc4000175e4ff */
[----:B------:R-:W-:Y:S01]  /*e4780*/  IADD3.X RZ, P0, PT, R128, R123, RZ, P0, !PT ;  /* 0x0000007b80ff7210 */ /* 0x000fe2000071e4ff */
[----:B------:R-:W-:Y:S01]  /*e4790*/  IMAD.WIDE.U32 R120, P4, R29, R185, R120 ;  /* 0x000000b91d787225 */ /* 0x000fe20007880078 */
[----:B------:R-:W-:Y:S02]  /*e47a0*/  IADD3.X R91, P2, PT, RZ, RZ, RZ, P2, !PT ;  /* 0x000000ffff5b7210 */ /* 0x000fe4000175e4ff */
[----:B------:R-:W-:Y:S01]  /*e47b0*/  IADD3.X R207, P1, PT, RZ, R172, RZ, P1, !PT ;  /* 0x000000acffcf7210 */ /* 0x000fe20000f3e4ff */
[----:B------:R-:W-:-:S03]  /*e47c0*/  IMAD.WIDE.U32 R148, R185, R28, RZ ;  /* 0x0000001cb9947225 */ /* 0x000fc600078e00ff */
[----:B------:R-:W-:Y:S01]  /*e47d0*/  IADD3.X R95, P1, PT, RZ, R173, RZ, P1, !PT ;  /* 0x000000adff5f7210 */ /* 0x000fe20000f3e4ff */
[----:B------:R-:W-:Y:S01]  /*e47e0*/  IMAD.X R147, RZ, RZ, RZ, P4 ;  /* 0x000000ffff937224 */ /* 0x000fe200020e06ff */
[----:B------:R-:W-:Y:S01]  /*e47f0*/  IADD3 R149, P5, PT, R120, R149, RZ ;  /* 0x0000009578957210 */ /* 0x000fe20007fbe0ff */
[----:B------:R-:W-:Y:S01]  /*e4800*/  IMAD.WIDE.U32 R144, P4, R26, R185, R144 ;  /* 0x000000b91a907225 */ /* 0x000fe20007880090 */
[----:B------:R-:W-:-:S03]  /*e4810*/  IADD3.X R207, P1, PT, R207, R164, RZ, P1, !PT ;  /* 0x000000a4cfcf7210 */ /* 0x000fc60000f3e4ff */
        /* <DEDUP_REMOVED lines=17> */
[----:B------:R-:W-:-:S04]  /*e4930*/  IMAD.WIDE.U32.X R140, R24, R186, R140, P4 ;  /* 0x000000ba188c7225 */ /* 0x000fc800020e048c */
[----:B------:R-:W-:-:S04]  /*e4940*/  IMAD.WIDE.U32 R114, P4, R20, R185, R114 ;  /* 0x000000b914727225 */ /* 0x000fc80007880072 */
[----:B------:R-:W-:-:S04]  /*e4950*/  IMAD.WIDE.U32 R136, R185, R23, RZ ;  /* 0x00000017b9887225 */ /* 0x000fc800078e00ff */
[----:B------:R-:W-:Y:S01]  /*e4960*/  IMAD.X R129, RZ, RZ, RZ, P4 ;  /* 0x000000ffff817224 */ /* 0x000fe200020e06ff */
[----:B------:R-:W-:Y:S01]  /*e4970*/  IADD3 R77, P4, PT, R132, R137, RZ ;  /* 0x00000089844d7210 */ /* 0x000fe20007f9e0ff */
[----:B------:R-:W-:Y:S02]  /*e4980*/  IMAD.MOV.U32 R196, RZ, RZ, R125 ;  /* 0x000000ffffc47224 */ /* 0x000fe400078e007d */
[----:B------:R-:W-:-:S04]  /*e4990*/  IMAD.WIDE.U32 R122, R186, R19, RZ ;  /* 0x00000013ba7a7225 */ /* 0x000fc800078e00ff */
[----:B------:R-:W-:Y:S02]  /*e49a0*/  IMAD.X R125, RZ, RZ, RZ, P5 ;  /* 0x000000ffff7d7224 */ /* 0x000fe400028e06ff */
[----:B------:R-:W-:-:S04]  /*e49b0*/  IMAD.WIDE.U32 R130, R185, R21, RZ ;  /* 0x00000015b9827225 */ /* 0x000fc800078e00ff */
[----:B------:R-:W-:Y:S02]  /*e49c0*/  IMAD.MOV.U32 R124, RZ, RZ, R133 ;  /* 0x000000ffff7c7224 */ /* 0x000fe400078e0085 */
[----:B------:R-:W-:-:S04]  /*e49d0*/  IMAD.WIDE.U32.X R196, R9, -0x7af74000, R196, P3 ;  /* 0x8508c00009c47825 */ /* 0x000fc800018e04c4 */
[----:B------:R-:W-:Y:S01]  /*e49e0*/  IMAD.WIDE.U32.X R124, R22, R186, R124, P4 ;  /* 0x000000ba167c7225 */ /* 0x000fe200020e047c */
[----:B------:R-:W-:Y:S02]  /*e49f0*/  IADD3 R79, P4, PT, R114, R131, RZ ;  /* 0x00000083724f7210 */ /* 0x000fe40007f9e0ff */
[----:B------:R-:W-:Y:S01]  /*e4a00*/  IADD3.X R153, P0, PT, RZ, R196, RZ, P0, !PT ;  /* 0x000000c4ff997210 */ /* 0x000fe2000071e4ff */
[----:B------:R-:W-:-:S03]  /*e4a10*/  IMAD.WIDE.U32 R122, P5, R18, R185, R122 ;  /* 0x000000b9127a7225 */ /* 0x000fc600078a007a */
[----:B------:R-:W-:Y:S01]  /*e4a20*/  IADD3.X R89, P0, PT, RZ, R197, RZ, P0, !PT ;  /* 0x000000c5ff597210 */ /* 0x000fe2000071e4ff */
[----:B------:R-:W-:Y:S01]  /*e4a30*/  IMAD.WIDE.U32 R118, R185, R19, RZ ;  /* 0x00000013b9767225 */ /* 0x000fe200078e00ff */
[----:B------:R-:W-:-:S03]  /*e4a40*/  MOV R204, R123 ;  /* 0x0000007b00cc7202 */ /* 0x000fc60000000f00 */
[----:B------:R-:W-:Y:S02]  /*e4a50*/  IMAD.MOV.U32 R128, RZ, RZ, R115 ;  /* 0x000000ffff807224 */ /* 0x000fe400078e0073 */
[----:B------:R-:W-:Y:S01]  /*e4a60*/  IMAD.X R205, RZ, RZ, RZ, P5 ;  /* 0x000000ffffcd7224 */ /* 0x000fe200028e06ff */
[----:B------:R-:W-:Y:S01]  /*e4a70*/  IADD3 R41, P5, PT, R122, R119, RZ ;  /* 0x000000777a297210 */ /* 0x000fe20007fbe0ff */
[----:B------:R-:W-:Y:S01]  /*e4a80*/  IMAD.WIDE.U32.X R128, R20, R186, R128, P4 ;  /* 0x000000ba14807225 */ /* 0x000fe200020e0480 */
[----:B------:R-:W-:-:S03]  /*e4a90*/  IADD3 RZ, P4, PT, R210, R194, RZ ;  /* 0x000000c2d2ff7210 */ /* 0x000fc60007f9e0ff */
[----:B------:R-:W-:Y:S01]  /*e4aa0*/  IMAD.WIDE.U32 R198, R9, 0x30000000, RZ ;  /* 0x3000000009c67825 */ /* 0x000fe200078e00ff */
[----:B------:R-:W-:-:S03]  /*e4ab0*/  IADD3.X RZ, P4, PT, R211, R195, RZ, P4, !PT ;  /* 0x000000c3d3ff7210 */ /* 0x000fc6000279e4ff */
[----:B------:R-:W-:Y:S01]  /*e4ac0*/  IMAD.WIDE.U32 R200, R28, R189, R150 ;  /* 0x000000bd1cc87225 */ /* 0x000fe200078e0096 */
[----:B------:R-:W-:Y:S02]  /*e4ad0*/  IADD3.X R206, P4, PT, R91, R168, RZ, P4, !PT ;  /* 0x000000a85bce7210 */ /* 0x000fe4000279e4ff */
[----:B------:R-:W-:Y:S01]  /*e4ae0*/  IADD3.X R91, P1, PT, RZ, R162, RZ, P1, !PT ;  /* 0x000000a2ff5b7210 */ /* 0x000fe20000f3e4ff */
[----:B------:R-:W-:-:S03]  /*e4af0*/  IMAD.WIDE.U32.X R204, R18, R186, R204, P5 ;  /* 0x000000ba12cc7225 */ /* 0x000fc600028e04cc */
[----:B------:R-:W-:Y:S01]  /*e4b00*/  IADD3.X R162, P1, PT, RZ, R163, RZ, P1, !PT ;  /* 0x000000a3ffa27210 */ /* 0x000fe20000f3e4ff */
[----:B------:R-:W-:-:S03]  /*e4b10*/  IMAD.WIDE.U32 R196, R8, 0x30000000, RZ ;  /* 0x3000000008c47825 */ /* 0x000fc600078e00ff */
[----:B------:R-:W-:Y:S01]  /*e4b20*/  IADD3.X R208, P1, PT, R91, R208, RZ, P1, !PT ;  /* 0x000000d05bd07210 */ /* 0x000fe20000f3e4ff */
[----:B------:R-:W-:-:S04]  /*e4b30*/  IMAD.WIDE.U32 R150, P3, R8, 0x170b5d44, R198 ;  /* 0x170b5d4408967825 */ /* 0x000fc800078600c6 */
[----:B------:R-:W-:Y:S01]  /*e4b40*/  IMAD.IADD R186, R201, 0x1, R152 ;  /* 0x00000001c9ba7824 */ /* 0x000fe200078e0298 */
[----:B------:R-:W-:Y:S01]  /*e4b50*/  IADD3.X R152, P0, PT, R153, R200, RZ, P0, !PT ;  /* 0x000000c899987210 */ /* 0x000fe2000071e4ff */
[----:B------:R-:W-:Y:S01]  /*e4b60*/  IMAD.X R93, RZ, RZ, RZ, P2 ;  /* 0x000000ffff5d7224 */ /* 0x000fe200010e06ff */
[----:B------:R-:W-:Y:S01]  /*e4b70*/  IADD3 R111, P5, PT, R150, R197, RZ ;  /* 0x000000c5966f7210 */ /* 0x000fe20007fbe0ff */
[----:B------:R-:W-:Y:S01]  /*e4b80*/  IMAD.X R173, RZ, RZ, RZ, P3 ;  /* 0x000000ffffad7224 */ /* 0x000fe200018e06ff */
[----:B------:R-:W-:Y:S01]  /*e4b90*/  IADD3.X R153, P0, PT, R89, R186, RZ, P0, !PT ;  /* 0x000000ba59997210 */ /* 0x000fe2000071e4ff */
[----:B------:R-:W-:Y:S01]  /*e4ba0*/  IMAD.MOV.U32 R172, RZ, RZ, R151 ;  /* 0x000000ffffac7224 */ /* 0x000fe200078e0097 */
[----:B------:R-:W-:Y:S01]  /*e4bb0*/  IADD3.X R89, P4, PT, R93, R169, RZ, P4, !PT ;  /* 0x000000a95d597210 */ /* 0x000fe2000279e4ff */
[----:B------:R-:W-:Y:S01]  /*e4bc0*/  IMAD.WIDE.U32 R210, R27, R189, R210 ;  /* 0x000000bd1bd27225 */ /* 0x000fe200078e00d2 */
[----:B------:R-:W-:Y:S02]  /*e4bd0*/  IADD3 RZ, P2, PT, R152, R196, RZ ;  /* 0x000000c498ff7210 */ /* 0x000fe40007f5e0ff */
[----:B------:R-:W-:Y:S01]  /*e4be0*/  IADD3.X R206, P4, PT, R206, R207, RZ, P4, !PT ;  /* 0x000000cfcece7210 */ /* 0x000fe2000279e4ff */
[----:B------:R-:W-:Y:S01]  /*e4bf0*/  IMAD.WIDE.U32.X R168, R9, 0x170b5d44, R172, P5 ;  /* 0x170b5d4409a87825 */ /* 0x000fe200028e04ac */
[----:B------:R-:W-:-:S02]  /*e4c00*/  IADD3.X RZ, P2, PT, R153, R111, RZ, P2, !PT ;  /* 0x0000006f99ff7210 */ /* 0x000fc4000175e4ff */
[----:B------:R-:W-:Y:S01]  /*e4c10*/  IADD3.X R93, P0, PT, RZ, RZ, RZ, P0, !PT ;  /* 0x000000ffff5d7210 */ /* 0x000fe2000071e4ff */
[----:B------:R-:W-:Y:S01]  /*e4c20*/  IMAD.IADD R211, R211, 0x1, R170 ;  /* 0x00000001d3d37824 */ /* 0x000fe200078e02aa */
[----:B------:R-:W-:Y:S01]  /*e4c30*/  IADD3.X R207, P4, PT, R89, R202, RZ, P4, !PT ;  /* 0x000000ca59cf7210 */ /* 0x000fe2000279e4ff */
[----:B------:R-:W-:Y:S01]  /*e4c40*/  IMAD.WIDE.U32 R202, R184, R28, RZ ;  /* 0x0000001cb8ca7225 */ /* 0x000fe200078e00ff */
[----:B------:R-:W-:Y:S02]  /*e4c50*/  IADD3 RZ, P3, PT, R210, R174, RZ ;  /* 0x000000aed2ff7210 */ /* 0x000fe40007f7e0ff */
[----:B------:R-:W-:Y:S01]  /*e4c60*/  IADD3.X R93, P5, PT, R93, R168, RZ, P2, !PT ;  /* 0x000000a85d5d7210 */ /* 0x000fe200017be4ff */
[----:B------:R-:W-:Y:S01]  /*e4c70*/  IMAD.X R115, RZ, RZ, RZ, P0 ;  /* 0x000000ffff737224 */ /* 0x000fe200000e06ff */
[----:B------:R-:W-:Y:S01]  /*e4c80*/  IADD3 RZ, P2, PT, R206, R166, RZ ;  /* 0x000000a6ceff7210 */ /* 0x000fe20007f5e0ff */
[----:B------:R-:W-:Y:S01]  /*e4c90*/  IMAD.WIDE.U32 R196, R184, R27, RZ ;  /* 0x0000001bb8c47225 */ /* 0x000fe200078e00ff */
[----:B------:R-:W-:-:S02]  /*e4ca0*/  IADD3.X R209, P4, PT, RZ, RZ, RZ, P4, !PT ;  /* 0x000000ffffd17210 */ /* 0x000fc4000279e4ff */
[----:B------:R-:W-:Y:S01]  /*e4cb0*/  IADD3.X RZ, P3, PT, R211, R17, RZ, P3, !PT ;  /* 0x00000011d3ff7210 */ /* 0x000fe20001f7e4ff */
[----:B------:R-:W-:Y:S01]  /*e4cc0*/  IMAD.WIDE.U32 R200, R183, R28, RZ ;  /* 0x0000001cb7c87225 */ /* 0x000fe200078e00ff */
[----:B------:R-:W-:Y:S02]  /*e4cd0*/  IADD3.X RZ, P2, PT, R207, R167, RZ, P2, !PT ;  /* 0x000000a7cfff7210 */ /* 0x000fe4000175e4ff */
[----:B------:R-:W-:Y:S01]  /*e4ce0*/  IADD3.X R115, P0, PT, R115, R169, RZ, P5, !PT ;  /* 0x000000a973737210 */ /* 0x000fe20002f1e4ff */
[----:B------:R-:W-:Y:S01]  /*e4cf0*/  IMAD.X R133, RZ, RZ, RZ, P4 ;  /* 0x000000ffff857224 */ /* 0x000fe200020e06ff */
[----:B------:R-:W-:Y:S01]  /*e4d00*/  IADD3.X R17, P5, PT, RZ, R158, RZ, P3, !PT ;  /* 0x0000009eff117210 */ /* 0x000fe20001fbe4ff */
[----:B------:R-:W-:Y:S01]  /*e4d10*/  IMAD.WIDE.U32 R194, R183, R27, RZ ;  /* 0x0000001bb7c27225 */ /* 0x000fe200078e00ff */
[----:B------:R-:W-:Y:S02]  /*e4d20*/  IADD3.X R209, P3, PT, R209, R154, RZ, P2, !PT ;  /* 0x0000009ad1d17210 */ /* 0x000fe4000177e4ff */
[----:B------:R-:W-:Y:S01]  /*e4d30*/  IADD3.X R131, P2, PT, R162, R165, RZ, P1, !PT ;  /* 0x000000a5a2837210 */ /* 0x000fe20000f5e4ff */
[----:B------:R-:W-:Y:S01]  /*e4d40*/  IMAD.WIDE.U32 R172, R184, R25, RZ ;  /* 0x00000019b8ac7225 */ /* 0x000fe200078e00ff */
[----:B------:R-:W-:-:S02]  /*e4d50*/  IADD3.X R133, P1, PT, R133, R155, RZ, P3, !PT ;  /* 0x0000009b85857210 */ /* 0x000fc40001f3e4ff */
[----:B------:R-:W-:Y:S01]  /*e4d60*/  IADD3.X R158, P4, PT, RZ, R159, RZ, P5, !PT ;  /* 0x0000009fff9e7210 */ /* 0x000fe20002f9e4ff */
[----:B------:R-:W-:Y:S01]  /*e4d70*/  IMAD.WIDE.U32 R202, P3, R29, R183, R202 ;  /* 0x000000b71dca7225 */ /* 0x000fe200078600ca */
[----:B------:R-:W-:-:S03]  /*e4d80*/  IADD3.X R208, P1, PT, R209, R208, RZ, P1, !PT ;  /* 0x000000d0d1d07210 */ /* 0x000fc60000f3e4ff */
[----:B------:R-:W-:Y:S01]  /*e4d90*/  IMAD.WIDE.U32 R196, P5, R26, R183, R196 ;  /* 0x000000b71ac47225 */ /* 0x000fe200078a00c4 */
[----:B------:R-:W-:Y:S02]  /*e4da0*/  IADD3.X R199, PT, PT, RZ, RZ, RZ, P3, !PT ;  /* 0x000000ffffc77210 */ /* 0x000fe40001ffe4ff */
[----:B------:R-:W-:Y:S01]  /*e4db0*/  IADD3 R111, P3, PT, R202, R201, RZ ;  /* 0x000000c9ca6f7210 */ /* 0x000fe20007f7e0ff */
[----:B------:R-:W-:Y:S01]  /*e4dc0*/  IMAD.MOV.U32 R198, RZ, RZ, R203 ;  /* 0x000000ffffc67224 */ /* 0x000fe200078e00cb */
[----:B------:R-:W-:Y:S01]  /*e4dd0*/  IADD3.X R209, P1, PT, R133, R131, RZ, P1, !PT ;  /* 0x0000008385d17210 */ /* 0x000fe20000f3e4ff */
[----:B------:R-:W-:Y:S01]  /*e4de0*/  IMAD.WIDE.U32 R206, R25, R189, R206 ;  /* 0x000000bd19ce7225 */ /* 0x000fe200078e00ce */
[----:B------:R-:W-:-:S03]  /*e4df0*/  IADD3.X R131, P2, PT, RZ, R6, RZ, P2, !PT ;  /* 0x00000006ff837210 */ /* 0x000fc6000175e4ff */
[----:B------:R-:W-:Y:S01]  /*e4e00*/  IMAD.WIDE.U32.X R198, R29, R184, R198, P3 ;  /* 0x000000b81dc67225 */ /* 0x000fe200018e04c6 */
[----:B------:R-:W-:Y:S02]  /*e4e10*/  IADD3 R89, P3, PT, R196, R195, RZ ;  /* 0x000000c3c4597210 */ /* 0x000fe40007f7e0ff */
[----:B------:R-:W-:Y:S01]  /*e4e20*/  IADD3.X R206, P4, PT, R17, R206, RZ, P4, !PT ;  /* 0x000000ce11ce7210 */ /* 0x000fe2000279e4ff */
[----:B------:R-:W-:Y:S01]  /*e4e30*/  IMAD.IADD R157, R207, 0x1, R156 ;  /* 0x00000001cf9d7824 */ /* 0x000fe200078e029c */
[----:B------:R-:W-:Y:S01]  /*e4e40*/  IADD3.X R6, P2, PT, RZ, R7, RZ, P2, !PT ;  /* 0x00000007ff067210 */ /* 0x000fe2000175e4ff */
[----:B------:R-:W-:Y:S01]  /*e4e50*/  IMAD.WIDE.U32 R166, R184, R23, RZ ;  /* 0x00000017b8a67225 */ /* 0x000fe200078e00ff */
[----:B------:R-:W-:Y:S02]  /*e4e60*/  IADD3.X R7, P1, PT, RZ, RZ, RZ, P1, !PT ;  /* 0x000000ffff077210 */ /* 0x000fe40000f3e4ff */
[----:B------:R-:W-:Y:S01]  /*e4e70*/  IADD3.X R207, P4, PT, R158, R157, RZ, P4, !PT ;  /* 0x0000009d9ecf7210 */ /* 0x000fe2000279e4ff */
[----:B------:R-:W-:Y:S01]  /*e4e80*/  IMAD.X R175, RZ, RZ, RZ, P5 ;  /* 0x000000ffffaf7224 */ /* 0x000fe200028e06ff */
[----:B------:R-:W-:Y:S01]  /*e4e90*/  IADD3.X R131, P2, PT, R131, R10, RZ, P2, !PT ;  /* 0x0000000a83837210 */ /* 0x000fe2000175e4ff */
[----:B------:R-:W-:Y:S01]  /*e4ea0*/  IMAD.WIDE.U32 R172, P5, R24, R183, R172 ;  /* 0x000000b718ac7225 */ /* 0x000fe200078a00ac */
[----:B------:R-:W-:-:S03]  /*e4eb0*/  IADD3.X R123, P4, PT, RZ, RZ, RZ, P4, !PT ;  /* 0x000000ffff7b7210 */ /* 0x000fc6000279e4ff */
[----:B------:R-:W-:Y:S01]  /*e4ec0*/  IMAD.WIDE.U32 R170, R183, R25, RZ ;  /* 0x00000019b7aa7225 */ /* 0x000fe200078e00ff */
[----:B------:R-:W-:-:S03]  /*e4ed0*/  IADD3.X R135, PT, PT, RZ, RZ, RZ, P4, !PT ;  /* 0x000000ffff877210 */ /* 0x000fc600027fe4ff */
[----:B------:R-:W-:Y:S02]  /*e4ee0*/  IMAD.MOV.U32 R174, RZ, RZ, R197 ;  /* 0x000000ffffae7224 */ /* 0x000fe400078e00c5 */
[----:B------:R-:W-:Y:S01]  /*e4ef0*/  IMAD.X R169, RZ, RZ, RZ, P5 ;  /* 0x000000ffffa97224 */ /* 0x000fe200028e06ff */
[----:B------:R-:W-:Y:S01]  /*e4f00*/  IADD3 R95, P5, PT, R172, R171, RZ ;  /* 0x000000abac5f7210 */ /* 0x000fe20007fbe0ff */
[----:B------:R-:W-:-:S04]  /*e4f10*/  IMAD.WIDE.U32.X R174, R26, R184, R174, P3 ;  /* 0x000000b81aae7225 */ /* 0x000fc800018e04ae */
[----:B------:R-:W-:-:S04]  /*e4f20*/  IMAD.WIDE.U32 R166, P3, R22, R183, R166 ;  /* 0x000000b716a67225 */ /* 0x000fc800078600a6 */
[----:B------:R-:W-:-:S04]  /*e4f30*/  IMAD.WIDE.U32 R164, R183, R23, RZ ;  /* 0x00000017b7a47225 */ /* 0x000fc800078e00ff */
[----:B------:R-:W-:-:S04]  /*e4f40*/  IMAD.WIDE.U32 R156, R184, R21, RZ ;  /* 0x00000015b89c7225 */ /* 0x000fc800078e00ff */
[----:B------:R-:W-:Y:S02]  /*e4f50*/  IMAD.MOV.U32 R168, RZ, RZ, R173 ;  /* 0x000000ffffa87224 */ /* 0x000fe400078e00ad */
[----:B------:R-:W-:Y:S01]  /*e4f60*/  IMAD.X R159, RZ, RZ, RZ, P3 ;  /* 0x000000ffff9f7224 */ /* 0x000fe200018e06ff */
[----:B------:R-:W-:Y:S01]  /*e4f70*/  IADD3 R91, P3, PT, R166, R165, RZ ;  /* 0x000000a5a65b7210 */ /* 0x000fe20007f7e0ff */
[----:B------:R-:W-:-:S04]  /*e4f80*/  IMAD.WIDE.U32.X R168, R24, R184, R168, P5 ;  /* 0x000000b818a87225 */ /* 0x000fc800028e04a8 */
[----:B------:R-:W-:-:S04]  /*e4f90*/  IMAD.WIDE.U32 R154, R183, R21, RZ ;  /* 0x00000015b79a7225 */ /* 0x000fc800078e00ff */
[----:B------:R-:W-:-:S04]  /*e4fa0*/  IMAD.WIDE.U32 R156, P5, R20, R183, R156 ;  /* 0x000000b7149c7225 */ /* 0x000fc800078a009c */
[----:B------:R-:W-:Y:S01]  /*e4fb0*/  IMAD.MOV.U32 R158, RZ, RZ, R167 ;  /* 0x000000ffff9e7224 */ /* 0x000fe200078e00a7 */
[----:B------:R-:W-:Y:S01]  /*e4fc0*/  IADD3 R119, P4, PT, R156, R155, RZ ;  /* 0x0000009b9c777210 */ /* 0x000fe20007f9e0ff */
[----:B------:R-:W-:-:S04]  /*e4fd0*/  IMAD.WIDE.U32 R162, R184, R19, RZ ;  /* 0x00000013b8a27225 */ /* 0x000fc800078e00ff */
[----:B------:R-:W-:Y:S01]  /*e4fe0*/  IMAD.WIDE.U32.X R158, R22, R184, R158, P3 ;  /* 0x000000b8169e7225 */ /* 0x000fe200018e049e */
[----:B------:R-:W-:-:S03]  /*e4ff0*/  IADD3 RZ, P3, PT, R206, R160, RZ ;  /* 0x000000a0ceff7210 */ /* 0x000fc60007f7e0ff */
[----:B------:R-:W-:Y:S01]  /*e5000*/  IMAD.X R161, RZ, RZ, RZ, P5 ;  /* 0x000000ffffa17224 */ /* 0x000fe200028e06ff */
[----:B------:R-:W-:Y:S01]  /*e5010*/  IADD3.X RZ, P3, PT, R207, R212, RZ, P3, !PT ;  /* 0x000000d4cfff7210 */ /* 0x000fe20001f7e4ff */
        /* <DEDUP_REMOVED lines=17> */
[----:B------:R-:W-:Y:S01]  /*e5130*/  IMAD.X R97, RZ, RZ, RZ, P1 ;  /* 0x000000ffff617224 */ /* 0x000fe200008e06ff */
[----:B------:R-:W-:Y:S01]  /*e5140*/  IADD3.X R216, P3, PT, RZ, R192, RZ, P3, !PT ;  /* 0x000000c0ffd87210 */ /* 0x000fe20001f7e4ff */
[----:B------:R-:W-:Y:S01]  /*e5150*/  IMAD.WIDE.U32 R206, R27, R187, R206 ;  /* 0x000000bb1bce7225 */ /* 0x000fe200078e00ce */
[----:B------:R-:W-:Y:S02]  /*e5160*/  IADD3.X R10, P1, PT, R123, R208, RZ, P5, !PT ;  /* 0x000000d07b0a7210 */ /* 0x000fe40002f3e4ff */
[----:B------:R-:W-:Y:S01]  /*e5170*/  IADD3.X R6, P5, PT, R7, R38, RZ, P4, !PT ;  /* 0x0000002607067210 */ /* 0x000fe200027be4ff */
[----:B------:R-:W-:Y:S01]  /*e5180*/  IMAD.IADD R207, R207, 0x1, R40 ;  /* 0x00000001cfcf7824 */ /* 0x000fe200078e0228 */
[----:B------:R-:W-:Y:S01]  /*e5190*/  IADD3.X R11, P4, PT, R135, R36, RZ, P1, !PT ;  /* 0x00000024870b7210 */ /* 0x000fe20000f9e4ff */
[----:B------:R-:W-:Y:S01]  /*e51a0*/  IMAD.X R36, RZ, RZ, R193, P3 ;  /* 0x000000ffff247224 */ /* 0x000fe200018e06c1 */
[----:B------:R-:W-:Y:S01]  /*e51b0*/  IADD3.X R38, P1, PT, R97, R39, RZ, P5, !PT ;  /* 0x0000002761267210 */ /* 0x000fe20002f3e4ff */
[----:B------:R-:W-:Y:S01]  /*e51c0*/  IMAD.WIDE.U32 R212, R9, 0xf5138f, RZ ;  /* 0x00f5138f09d47825 */ /* 0x000fe200078e00ff */
[----:B------:R-:W-:-:S02]  /*e51d0*/  IADD3 RZ, P2, PT, R206, R148, RZ ;  /* 0x00000094ceff7210 */ /* 0x000fc40007f5e0ff */
[----:B------:R-:W-:Y:S01]  /*e51e0*/  IADD3.X R6, P3, PT, R6, R131, RZ, P1, !PT ;  /* 0x0000008306067210 */ /* 0x000fe20000f7e4ff */
[----:B------:R-:W-:Y:S01]  /*e51f0*/  IMAD.WIDE.U32 R208, R8, 0xf5138f, RZ ;  /* 0x00f5138f08d07825 */ /* 0x000fe200078e00ff */
[----:B------:R-:W-:Y:S02]  /*e5200*/  IADD3 RZ, P1, PT, R10, R92, RZ ;  /* 0x0000005c0aff7210 */ /* 0x000fe40007f3e0ff */
[----:B------:R-:W-:Y:S01]  /*e5210*/  IADD3.X R39, P4, PT, RZ, RZ, RZ, P4, !PT ;  /* 0x000000ffff277210 */ /* 0x000fe2000279e4ff */
[----:B------:R-:W-:Y:S01]  /*e5220*/  IMAD.WIDE.U32 R218, R152, -0x1, RZ ;  /* 0xffffffff98da7825 */ /* 0x000fe200078e00ff */
[----:B------:R-:W-:Y:S02]  /*e5230*/  IADD3.X RZ, P5, PT, R11, R179, RZ, P1, !PT ;  /* 0x000000b30bff7210 */ /* 0x000fe40000fbe4ff */
[----:B------:R-:W-:Y:S01]  /*e5240*/  IADD3.X R7, P3, PT, R38, R133, RZ, P3, !PT ;  /* 0x0000008526077210 */ /* 0x000fe20001f7e4ff */
[----:B------:R-:W-:Y:S01]  /*e5250*/  IMAD.WIDE.U32 R10, R25, R187, R10 ;  /* 0x000000bb190a7225 */ /* 0x000fe200078e000a */
[----:B------:R-:W-:-:S02]  /*e5260*/  IADD3.X RZ, P2, PT, R207, R149, RZ, P2, !PT ;  /* 0x00000095cfff7210 */ /* 0x000fc4000175e4ff */
[----:B------:R-:W-:Y:S01]  /*e5270*/  IADD3.X R131, PT, PT, RZ, RZ, RZ, P4, !PT ;  /* 0x000000ffff837210 */ /* 0x000fe200027fe4ff */
[----:B------:R-:W-:Y:S01]  /*e5280*/  IMAD.IADD R76, R11, 0x1, R76 ;  /* 0x000000010b4c7824 */ /* 0x000fe200078e024c */
[----:B------:R-:W-:Y:S01]  /*e5290*/  IADD3 RZ, P4, PT, R6, R30, RZ ;  /* 0x0000001e06ff7210 */ /* 0x000fe20007f9e0ff */
[----:B------:R-:W-:Y:S01]  /*e52a0*/  IMAD.WIDE.U32 R148, R9, 0x6ca1493b, RZ ;  /* 0x6ca1493b09947825 */ /* 0x000fe200078e00ff */
[----:B------:R-:W-:Y:S02]  /*e52b0*/  IADD3.X R92, P5, PT, R39, R80, RZ, P5, !PT ;  /* 0x00000050275c7210 */ /* 0x000fe40002fbe4ff */
[----:B------:R-:W-:Y:S01]  /*e52c0*/  IADD3.X R217, P3, PT, RZ, RZ, RZ, P3, !PT ;  /* 0x000000ffffd97210 */ /* 0x000fe20001f7e4ff */
[----:B------:R-:W-:Y:S01]  /*e52d0*/  IMAD.WIDE.U32 R38, R9, -0x45f6b800, RZ ;  /* 0xba09480009267825 */ /* 0x000fe200078e00ff */
[----:B------:R-:W-:Y:S02]  /*e52e0*/  IADD3.X R123, P2, PT, RZ, R146, RZ, P2, !PT ;  /* 0x00000092ff7b7210 */ /* 0x000fe4000175e4ff */
[----:B------:R-:W-:Y:S01]  /*e52f0*/  IADD3.X RZ, P4, PT, R7, R31, RZ, P4, !PT ;  /* 0x0000001f07ff7210 */ /* 0x000fe2000279e4ff */
[----:B------:R-:W-:Y:S01]  /*e5300*/  IMAD.X R11, RZ, RZ, RZ, P3 ;  /* 0x000000ffff0b7224 */ /* 0x000fe200018e06ff */
[----:B------:R-:W-:Y:S01]  /*e5310*/  IADD3.X R40, P1, PT, RZ, R147, RZ, P2, !PT ;  /* 0x00000093ff287210 */ /* 0x000fe2000173e4ff */
[----:B------:R-:W-:Y:S01]  /*e5320*/  IMAD.WIDE.U32 R38, P3, R8, 0x1ef3622f, R38 ;  /* 0x1ef3622f08267825 */ /* 0x000fe20007860026 */
[----:B------:R-:W-:-:S02]  /*e5330*/  IADD3.X R217, P2, PT, R217, R12, RZ, P4, !PT ;  /* 0x0000000cd9d97210 */ /* 0x000fc4000275e4ff */
[----:B------:R-:W-:Y:S01]  /*e5340*/  IADD3.X R131, P5, PT, R131, R81, RZ, P5, !PT ;  /* 0x0000005183837210 */ /* 0x000fe20002fbe4ff */
[----:B------:R-:W-:Y:S01]  /*e5350*/  IMAD.WIDE.U32 R30, R8, -0x45f6b800, RZ ;  /* 0xba094800081e7825 */ /* 0x000fe200078e00ff */
[----:B------:R-:W-:-:S03]  /*e5360*/  IADD3.X R11, P2, PT, R11, R13, RZ, P2, !PT ;  /* 0x0000000d0b0b7210 */ /* 0x000fc6000175e4ff */
[----:B------:R-:W-:Y:S01]  /*e5370*/  IMAD.WIDE.U32 R212, P4, R8, 0x1a22d9f3, R212 ;  /* 0x1a22d9f308d47825 */ /* 0x000fe200078800d4 */
[----:B------:R-:W-:-:S03]  /*e5380*/  IADD3.X R216, P2, PT, R217, R216, RZ, P2, !PT ;  /* 0x000000d8d9d87210 */ /* 0x000fc6000175e4ff */
[----:B------:R-:W-:Y:S01]  /*e5390*/  IMAD.X R215, RZ, RZ, RZ, P3 ;  /* 0x000000ffffd77224 */ /* 0x000fe200018e06ff */
[----:B------:R-:W-:Y:S01]  /*e53a0*/  IADD3 R31, P3, PT, R38, R31, RZ ;  /* 0x0000001f261f7210 */ /* 0x000fe20007f7e0ff */
[----:B------:R-:W-:Y:S01]  /*e53b0*/  IMAD.MOV.U32 R214, RZ, RZ, R39 ;  /* 0x000000ffffd67224 */ /* 0x000fe200078e0027 */
[----:B------:R-:W-:Y:S01]  /*e53c0*/  IADD3.X R217, P2, PT, R11, R36, RZ, P2, !PT ;  /* 0x000000240bd97210 */ /* 0x000fe2000175e4ff */
[----:B------:R-:W-:Y:S01]  /*e53d0*/  IMAD.X R193, RZ, RZ, RZ, P4 ;  /* 0x000000ffffc17224 */ /* 0x000fe200020e06ff */
[----:B------:R-:W-:Y:S01]  /*e53e0*/  IADD3 R39, P4, PT, R212, R209, RZ ;  /* 0x000000d1d4277210 */ /* 0x000fe20007f9e0ff */
[----:B------:R-:W-:-:S04]  /*e53f0*/  IMAD.WIDE.U32 R80, R9, 0x17c510ea, RZ ;  /* 0x17c510ea09507825 */ /* 0x000fc800078e00ff */
[----:B------:R-:W-:Y:S02]  /*e5400*/  IMAD.MOV.U32 R192, RZ, RZ, R213 ;  /* 0x000000ffffc07224 */ /* 0x000fe400078e00d5 */
[----:B------:R-:W-:-:S04]  /*e5410*/  IMAD.WIDE.U32.X R214, R9, 0x1ef3622f, R214, P3 ;  /* 0x1ef3622f09d67825 */ /* 0x000fc800018e04d6 */
[----:B------:R-:W-:-:S04]  /*e5420*/  IMAD.WIDE.U32 R148, P3, R8, -0x39c4fa40, R148 ;  /* 0xc63b05c008947825 */ /* 0x000fc80007860094 */
[----:B------:R-:W-:-:S04]  /*e5430*/  IMAD.WIDE.U32 R146, R8, 0x6ca1493b, RZ ;  /* 0x6ca1493b08927825 */ /* 0x000fc800078e00ff */
[----:B------:R-:W-:-:S04]  /*e5440*/  IMAD.WIDE.U32.X R192, R9, 0x1a22d9f3, R192, P4 ;  /* 0x1a22d9f309c07825 */ /* 0x000fc800020e04c0 */
[----:B------:R-:W-:-:S04]  /*e5450*/  IMAD.WIDE.U32 R80, P4, R8, 0x1ae3a46, R80 ;  /* 0x01ae3a4608507825 */ /* 0x000fc80007880050 */
[----:B------:R-:W-:Y:S01]  /*e5460*/  IMAD.WIDE.U32 R12, R8, 0x17c510ea, RZ ;  /* 0x17c510ea080c7825 */ /* 0x000fe200078e00ff */
[----:B------:R-:W-:-:S03]  /*e5470*/  IADD3.X R221, PT, PT, RZ, RZ, RZ, P4, !PT ;  /* 0x000000ffffdd7210 */ /* 0x000fc600027fe4ff */
[----:B------:R-:W-:Y:S01]  /*e5480*/  IMAD.X R97, RZ, RZ, RZ, P3 ;  /* 0x000000ffff617224 */ /* 0x000fe200018e06ff */
[----:B------:R-:W-:Y:S01]  /*e5490*/  IADD3 R133, P3, PT, R148, R147, RZ ;  /* 0x0000009394857210 */ /* 0x000fe20007f7e0ff */
[----:B------:R-:W-:Y:S01]  /*e54a0*/  IMAD.MOV.U32 R96, RZ, RZ, R149 ;  /* 0x000000ffff607224 */ /* 0x000fe200078e0095 */
        /* <DEDUP_REMOVED lines=12> */
[----:B------:R-:W-:Y:S01]  /*e5570*/  IMAD.WIDE.U32 R210, R28, R187, R210 ;  /* 0x000000bb1cd27225 */ /* 0x000fe200078e00d2 */
[----:B------:R-:W-:-:S02]  /*e5580*/  IADD3.X R81, P4, PT, RZ, RZ, RZ, P4, !PT ;  /* 0x000000ffff517210 */ /* 0x000fc4000279e4ff */
[----:B------:R-:W-:Y:S01]  /*e5590*/  IADD3.X R6, P5, PT, R92, R6, RZ, P5, !PT ;  /* 0x000000065c067210 */ /* 0x000fe20002fbe4ff */
[----:B------:R-:W-:Y:S01]  /*e55a0*/  IMAD.WIDE.U32 R10, R218, 0x1, RZ ;  /* 0x00000001da0a7825 */ /* 0x000fe200078e00ff */
[----:B------:R-:W-:Y:S02]  /*e55b0*/  IADD3.X R190, PT, PT, R191, RZ, RZ, P3, P2 ;  /* 0x000000ffbfbe7210 */ /* 0x000fe40001fe44ff */
[----:B------:R-:W-:Y:S01]  /*e55c0*/  IADD3 RZ, P2, PT, R14, R142, RZ ;  /* 0x0000008e0eff7210 */ /* 0x000fe20007f5e0ff */
[----:B------:R-:W-:Y:S01]  /*e55d0*/  IMAD.X R123, RZ, RZ, RZ, P4 ;  /* 0x000000ffff7b7224 */ /* 0x000fe200020e06ff */
[----:B------:R-:W-:Y:S01]  /*e55e0*/  IADD3 RZ, P3, PT, R6, R94, RZ ;  /* 0x0000005e06ff7210 */ /* 0x000fe20007f7e0ff */
[----:B------:R-:W-:Y:S01]  /*e55f0*/  IMAD.IADD R84, R211, 0x1, R84 ;  /* 0x00000001d3547824 */ /* 0x000fe200078e0254 */
[----:B------:R-:W-:Y:S01]  /*e5600*/  IADD3.X R7, P5, PT, R131, R32, RZ, P5, !PT ;  /* 0x0000002083077210 */ /* 0x000fe20002fbe4ff */
[----:B------:R-:W-:Y:S01]  /*e5610*/  IMAD.WIDE.U32 R216, R19, R189, R216 ;  /* 0x000000bd13d87225 */ /* 0x000fe200078e00d8 */
        /* <DEDUP_REMOVED lines=9> */
[----:B------:R-:W-:Y:S01]  /*e56b0*/  IADD3.X R81, P2, PT, R81, R112, RZ, P2, !PT ;  /* 0x0000007051517210 */ /* 0x000fe2000175e4ff */
[----:B------:R-:W-:Y:S01]  /*e56c0*/  IMAD.X R83, RZ, RZ, RZ, P5 ;  /* 0x000000ffff537224 */ /* 0x000fe200028e06ff */
[----:B------:R-:W-:Y:S01]  /*e56d0*/  IADD3.X R6, P5, PT, R35, R6, RZ, P4, !PT ;  /* 0x0000000623067210 */ /* 0x000fe200027be4ff */
[----:B------:R-:W-:Y:S01]  /*e56e0*/  IMAD.IADD R7, R7, 0x1, R88 ;  /* 0x0000000107077824 */ /* 0x000fe200078e0258 */
[----:B------:R-:W-:Y:S01]  /*e56f0*/  IADD3.X R210, P0, PT, R93, R210, RZ, P0, !PT ;  /* 0x000000d25dd27210 */ /* 0x000fe2000071e4ff */
[----:B------:R-:W-:Y:S01]  /*e5700*/  IMAD.WIDE.U32 R144, R182, R25, RZ ;  /* 0x00000019b6907225 */ /* 0x000fe200078e00ff */
[----:B------:R-:W-:-:S02]  /*e5710*/  IADD3.X RZ, P4, PT, R15, R111, RZ, P3, !PT ;  /* 0x0000006f0fff7210 */ /* 0x000fc40001f9e4ff */
[C---:B------:R-:W-:Y:S01]  /*e5720*/  IADD3 RZ, P1, PT, R152.reuse, R10, RZ ;  /* 0x0000000a98ff7210 */ /* 0x040fe20007f3e0ff */
[----:B------:R-:W-:Y:S01]  /*e5730*/  IMAD R152, R152, -0x7af74001, -R121 ;  /* 0x8508bfff98987824 */ /* 0x000fe200078e0a79 */
[----:B------:R-:W-:Y:S01]  /*e5740*/  IADD3.X R112, P2, PT, R83, R113, RZ, P2, !PT ;  /* 0x0000007153707210 */ /* 0x000fe2000175e4ff */
[----:B------:R-:W-:Y:S01]  /*e5750*/  IMAD.IADD R83, R217, 0x1, R34 ;  /* 0x00000001d9537824 */ /* 0x000fe200078e0222 */
[----:B------:R-:W-:Y:S01]  /*e5760*/  IADD3.X R7, P3, PT, R126, R7, RZ, P5, !PT ;  /* 0x000000077e077210 */ /* 0x000fe20002f7e4ff */
[----:B------:R-:W-:Y:S01]  /*e5770*/  IMAD.WIDE.U32 R14, R28, R183, R14 ;  /* 0x000000b71c0e7225 */ /* 0x000fe200078e000e */
[----:B------:R-:W-:Y:S02]  /*e5780*/  IADD3.X R211, P5, PT, R115, R84, RZ, P0, !PT ;  /* 0x0000005473d37210 */ /* 0x000fe400007be4ff */
[----:B------:R-:W-:Y:S01]  /*e5790*/  IADD3.X R93, P4, PT, RZ, R198, RZ, P4, !PT ;  /* 0x000000c6ff5d7210 */ /* 0x000fe2000279e4ff */
[----:B------:R-:W-:Y:S01]  /*e57a0*/  IMAD.WIDE.U32 R34, R25, R185, R6 ;  /* 0x000000b919227225 */ /* 0x000fe200078e0006 */
[----:B------:R-:W-:-:S02]  /*e57b0*/  IADD3.X R216, P0, PT, R81, R216, RZ, P2, !PT ;  /* 0x000000d851d87210 */ /* 0x000fc4000171e4ff */
[----:B------:R-:W-:Y:S01]  /*e57c0*/  IADD3.X R81, P5, PT, RZ, RZ, RZ, P5, !PT ;  /* 0x000000ffff517210 */ /* 0x000fe20002fbe4ff */
[----:B------:R-:W-:Y:S01]  /*e57d0*/  IMAD.IADD R135, R35, 0x1, R134 ;  /* 0x0000000123877824 */ /* 0x000fe200078e0286 */
[----:B------:R-:W-:Y:S01]  /*e57e0*/  IADD3.X R198, P2, PT, RZ, R199, RZ, P4, !PT ;  /* 0x000000c7ffc67210 */ /* 0x000fe2000275e4ff */
[----:B------:R-:W-:Y:S01]  /*e57f0*/  IMAD.IADD R203, R15, 0x1, R202 ;  /* 0x000000010fcb7824 */ /* 0x000fe200078e02ca */
[----:B------:R-:W-:Y:S02]  /*e5800*/  IADD3 R152, PT, PT, R219, R152, RZ ;  /* 0x00000098db987210 */ /* 0x000fe40007ffe0ff */
[----:B------:R-:W-:Y:S01]  /*e5810*/  IADD3.X R217, P0, PT, R112, R83, RZ, P0, !PT ;  /* 0x0000005370d97210 */ /* 0x000fe2000071e4ff */
[----:B------:R-:W-:Y:S01]  /*e5820*/  IMAD.X R83, RZ, RZ, RZ, P5 ;  /* 0x000000ffff537224 */ /* 0x000fe200028e06ff */
[----:B------:R-:W-:Y:S01]  /*e5830*/  IADD3.X R92, P4, PT, R93, R34, RZ, P2, !PT ;  /* 0x000000225d5c7210 */ /* 0x000fe2000179e4ff */
[----:B------:R-:W-:Y:S01]  /*e5840*/  IMAD.WIDE.U32 R34, R152, 0x1, RZ ;  /* 0x0000000198227825 */ /* 0x000fe200078e00ff */
[----:B------:R-:W-:-:S02]  /*e5850*/  IADD3.X R113, P5, PT, RZ, RZ, RZ, P3, !PT ;  /* 0x000000ffff717210 */ /* 0x000fc40001fbe4ff */
[----:B------:R-:W-:Y:S02]  /*e5860*/  IADD3 RZ, P2, PT, R6, R138, RZ ;  /* 0x0000008a06ff7210 */ /* 0x000fe40007f5e0ff */
        /* <DEDUP_REMOVED lines=10> */
[----:B------:R-:W-:Y:S01]  /*e5910*/  IADD3 RZ, P3, PT, R210, R30, RZ ;  /* 0x0000001ed2ff7210 */ /* 0x000fe20007f7e0ff */
[----:B------:R-:W-:Y:S01]  /*e5920*/  IMAD.X R85, RZ, RZ, RZ, P0 ;  /* 0x000000ffff557224 */ /* 0x000fe200000e06ff */
[----:B------:R-:W-:Y:S02]  /*e5930*/  IADD3.X R140, P2, PT, R115, R141, RZ, P2, !PT ;  /* 0x0000008d738c7210 */ /* 0x000fe4000175e4ff */
[----:B------:R-:W-:Y:S02]  /*e5940*/  IADD3 RZ, P0, PT, R216, R90, RZ ;  /* 0x0000005ad8ff7210 */ /* 0x000fe40007f1e0ff */
[----:B------:R-:W-:Y:S01]  /*e5950*/  IADD3.X RZ, P3, PT, R211, R31, RZ, P3, !PT ;  /* 0x0000001fd3ff7210 */ /* 0x000fe20001f7e4ff */
[----:B------:R-:W-:Y:S01]  /*e5960*/  IMAD.IADD R31, R7, 0x1, R110 ;  /* 0x00000001071f7824 */ /* 0x000fe200078e026e */
[----:B------:R-:W-:Y:S01]  /*e5970*/  IADD3.X RZ, P1, PT, R121, R10, RZ, P1, !PT ;  /* 0x0000000a79ff7210 */ /* 0x000fe20000f3e4ff */
        /* <DEDUP_REMOVED lines=8> */
[----:B------:R-:W-:Y:S02]  /*e5a00*/  IADD3.X R81, P3, PT, R81, R214, RZ, P3, !PT ;  /* 0x000000d651517210 */ /* 0x000fe40001f7e4ff */
[----:B------:R-:W-:Y:S02]  /*e5a10*/  IADD3.X R37, P5, PT, RZ, RZ, RZ, P5, !PT ;  /* 0x000000ffff257210 */ /* 0x000fe40002fbe4ff */
[----:B------:R-:W-:Y:S02]  /*e5a20*/  IADD3.X R87, P0, PT, R127, R87, RZ, P0, !PT ;  /* 0x000000577f577210 */ /* 0x000fe4000071e4ff */
[----:B------:R-:W-:Y:S01]  /*e5a30*/  IADD3.X R214, P3, PT, R83, R215, RZ, P3, !PT ;  /* 0x000000d753d67210 */ /* 0x000fe20001f7e4ff */
[----:B------:R-:W-:Y:S01]  /*e5a40*/  IMAD.X R83, RZ, RZ, RZ, P5 ;  /* 0x000000ffff537224 */ /* 0x000fe200028e06ff */
[----:B------:R-:W-:-:S02]  /*e5a50*/  IADD3.X R30, P0, PT, R30, R9, RZ, P0, !PT ;  /* 0x000000091e1e7210 */ /* 0x000fc4000071e4ff */
[----:B------:R-:W-:Y:S02]  /*e5a60*/  IADD3 RZ, P5, PT, R10, R136, RZ ;  /* 0x000000880aff7210 */ /* 0x000fe40007fbe0ff */
[----:B------:R-:W-:Y:S02]  /*e5a70*/  IADD3 RZ, P4, PT, R30, R78, RZ ;  /* 0x0000004e1eff7210 */ /* 0x000fe40007f9e0ff */
[----:B------:R-:W-:Y:S01]  /*e5a80*/  IADD3.X R31, P0, PT, R87, R190, RZ, P0, !PT ;  /* 0x000000be571f7210 */ /* 0x000fe2000071e4ff */
[----:B------:R-:W-:Y:S01]  /*e5a90*/  IMAD.WIDE.U32 R86, R28, R185, R206 ;  /* 0x000000b91c567225 */ /* 0x000fe200078e00ce */
[----:B------:R-:W-:Y:S02]  /*e5aa0*/  IADD3.X RZ, P5, PT, R11, R77, RZ, P5, !PT ;  /* 0x0000004d0bff7210 */ /* 0x000fe40002fbe4ff */
[----:B------:R-:W-:Y:S01]  /*e5ab0*/  IADD3 R38, PT, PT, R211, R38, RZ ;  /* 0x00000026d3267210 */ /* 0x000fe20007ffe0ff */
[----:B------:R-:W-:Y:S01]  /*e5ac0*/  IMAD.WIDE.U32 R10, R23, R185, R10 ;  /* 0x000000b9170a7225 */ /* 0x000fe200078e000a */
[----:B------:R-:W-:-:S02]  /*e5ad0*/  IADD3.X RZ, P4, PT, R31, R33, RZ, P4, !PT ;  /* 0x000000211fff7210 */ /* 0x000fc4000279e4ff */
[----:B------:R-:W-:Y:S01]  /*e5ae0*/  IADD3.X R211, P1, PT, RZ, R6, RZ, P1, !PT ;  /* 0x00000006ffd37210 */ /* 0x000fe20000f3e4ff */
[----:B------:R-:W-:Y:S01]  /*e5af0*/  IMAD.IADD R11, R11, 0x1, R132 ;  /* 0x000000010b0b7824 */ /* 0x000fe200078e0284 */
[----:B------:R-:W-:Y:S01]  /*e5b00*/  IADD3.X R33, P5, PT, R37, R124, RZ, P5, !PT ;  /* 0x0000007c25217210 */ /* 0x000fe20002fbe4ff */
[----:B------:R-:W-:Y:S01]  /*e5b10*/  IMAD.IADD R87, R87, 0x1, R120 ;  /* 0x0000000157577824 */ /* 0x000fe200078e0278 */
[----:B------:R-:W-:Y:S02]  /*e5b20*/  IADD3 RZ, P2, PT, R92, R194, RZ ;  /* 0x000000c25cff7210 */ /* 0x000fe40007f5e0ff */
[----:B------:R-:W-:Y:S01]  /*e5b30*/  IADD3.X R9, P1, PT, RZ, R7, RZ, P1, !PT ;  /* 0x00000007ff097210 */ /* 0x000fe20000f3e4ff */
        /* <DEDUP_REMOVED lines=15> */
[----:B------:R-:W-:-:S02]  /*e5c30*/  IADD3.X R10, P2, PT, R35, R10, RZ, P2, !PT ;  /* 0x0000000a230a7210 */ /* 0x000fc4000175e4ff */
[----:B------:R-:W-:Y:S01]  /*e5c40*/  IADD3.X R113, P0, PT, RZ, RZ, RZ, P0, !PT ;  /* 0x000000ffff717210 */ /* 0x000fe2000071e4ff */
[----:B------:R-:W-:Y:S01]  /*e5c50*/  IMAD.WIDE.U32 R34, R152, -0x45f6b800, RZ ;  /* 0xba09480098227825 */ /* 0x000fe200078e00ff */
[----:B------:R-:W-:Y:S02]  /*e5c60*/  IADD3.X R11, P2, PT, R174, R11, RZ, P2, !PT ;  /* 0x0000000bae0b7210 */ /* 0x000fe4000175e4ff */
[----:B------:R-:W-:Y:S01]  /*e5c70*/  IADD3 R131, P4, PT, R30, R33, RZ ;  /* 0x000000211e837210 */ /* 0x000fe20007f9e0ff */
[----:B------:R-:W-:Y:S01]  /*e5c80*/  IMAD.X R117, RZ, RZ, RZ, P0 ;  /* 0x000000ffff757224 */ /* 0x000fe200000e06ff */
[----:B------:R-:W-:Y:S01]  /*e5c90*/  IADD3 RZ, P0, PT, R10, R170, RZ ;  /* 0x000000aa0aff7210 */ /* 0x000fe20007f1e0ff */
[----:B------:R-:W-:Y:S01]  /*e5ca0*/  IMAD.X R37, RZ, RZ, RZ, P5 ;  /* 0x000000ffff257224 */ /* 0x000fe200028e06ff */
[----:B------:R-:W-:Y:S01]  /*e5cb0*/  IADD3.X R77, P2, PT, RZ, RZ, RZ, P2, !PT ;  /* 0x000000ffff4d7210 */ /* 0x000fe2000175e4ff */
[----:B------:R-:W-:Y:S01]  /*e5cc0*/  IMAD.MOV.U32 R36, RZ, RZ, R31 ;  /* 0x000000ffff247224 */ /* 0x000fe200078e001f */
[----:B------:R-:W-:Y:S01]  /*e5cd0*/  IADD3.X R210, P1, PT, R211, R210, RZ, P1, !PT ;  /* 0x000000d2d3d27210 */ /* 0x000fe20000f3e4ff */
[----:B------:R-:W-:Y:S01]  /*e5ce0*/  IMAD.WIDE.U32 R82, R152, 0xf5138f, RZ ;  /* 0x00f5138f98527825 */ /* 0x000fe200078e00ff */
[----:B------:R-:W-:-:S02]  /*e5cf0*/  IADD3.X RZ, P0, PT, R11, R95, RZ, P0, !PT ;  /* 0x0000005f0bff7210 */ /* 0x000fc4000071e4ff */
[----:B------:R-:W-:Y:S01]  /*e5d00*/  IADD3.X R211, P1, PT, R9, R38, RZ, P1, !PT ;  /* 0x0000002609d37210 */ /* 0x000fe20000f3e4ff */
[----:B------:R-:W-:Y:S01]  /*e5d10*/  IMAD.X R89, RZ, RZ, RZ, P2 ;  /* 0x000000ffff597224 */ /* 0x000fe200010e06ff */
[----:B------:R-:W-:Y:S01]  /*e5d20*/  IADD3 RZ, P2, PT, R210, R32, RZ ;  /* 0x00000020d2ff7210 */ /* 0x000fe20007f5e0ff */
        /* <DEDUP_REMOVED lines=9> */
[----:B------:R-:W-:Y:S01]  /*e5dc0*/  IMAD.WIDE.U32 R76, R21, R185, R6 ;  /* 0x000000b9154c7225 */ /* 0x000fe200078e0006 */
[----:B------:R-:W-:Y:S02]  /*e5dd0*/  IADD3 R123, P4, PT, R34, R33, RZ ;  /* 0x00000021227b7210 */ /* 0x000fe40007f9e0ff */
[----:B------:R-:W-:Y:S01]  /*e5de0*/  IADD3.X R128, P5, PT, R117, R129, RZ, P5, !PT ;  /* 0x0000008175807210 */ /* 0x000fe20002fbe4ff */
[----:B------:R-:W-:Y:S01]  /*e5df0*/  IMAD.IADD R115, R77, 0x1, R114 ;  /* 0x000000014d737824 */ /* 0x000fe200078e0272 */
[----:B------:R-:W-:Y:S01]  /*e5e00*/  IADD3.X R76, P0, PT, R9, R76, RZ, P0, !PT ;  /* 0x0000004c094c7210 */ /* 0x000fe2000071e4ff */
[----:B------:R-:W-:Y:S01]  /*e5e10*/  IMAD.MOV.U32 R84, RZ, RZ, R35 ;  /* 0x000000ffff547224 */ /* 0x000fe200078e0023 */
[----:B------:R-:W-:Y:S01]  /*e5e20*/  IADD3.X R31, P1, PT, RZ, RZ, RZ, P1, !PT ;  /* 0x000000ffff1f7210 */ /* 0x000fe20000f3e4ff */
[----:B------:R-:W-:Y:S01]  /*e5e30*/  IMAD.WIDE.U32 R78, R218, 0xf5138f, RZ ;  /* 0x00f5138fda4e7825 */ /* 0x000fe200078e00ff */
[----:B------:R-:W-:-:S02]  /*e5e40*/  IADD3.X R77, P0, PT, R168, R115, RZ, P0, !PT ;  /* 0x00000073a84d7210 */ /* 0x000fc4000071e4ff */
[----:B------:R-:W-:Y:S01]  /*e5e50*/  IADD3.X R116, P5, PT, R116, R125, RZ, P5, !PT ;  /* 0x0000007d74747210 */ /* 0x000fe20002fbe4ff */
[----:B------:R-:W-:Y:S01]  /*e5e60*/  IMAD.WIDE.U32.X R84, R152, 0x1ef3622f, R84, P4 ;  /* 0x1ef3622f98547825 */ /* 0x000fe200020e0454 */
[----:B------:R-:W-:Y:S02]  /*e5e70*/  IADD3.X R35, P0, PT, RZ, RZ, RZ, P0, !PT ;  /* 0x000000ffff237210 */ /* 0x000fe4000071e4ff */
[----:B------:R-:W-:Y:S01]  /*e5e80*/  IADD3.X R86, P3, PT, R81, R86, RZ, P3, !PT ;  /* 0x0000005651567210 */ /* 0x000fe20001f7e4ff */
[----:B------:R-:W-:Y:S01]  /*e5e90*/  IMAD.WIDE.U32 R82, P4, R218, 0x1a22d9f3, R82 ;  /* 0x1a22d9f3da527825 */ /* 0x000fe20007880052 */
[----:B------:R-:W-:Y:S02]  /*e5ea0*/  IADD3.X R117, P5, PT, R128, R127, RZ, P5, !PT ;  /* 0x0000007f80757210 */ /* 0x000fe40002fbe4ff */
[----:B------:R-:W-:Y:S01]  /*e5eb0*/  IADD3.X R87, P3, PT, R214, R87, RZ, P3, !PT ;  /* 0x00000057d6577210 */ /* 0x000fe20001f7e4ff */
[----:B------:R-:W-:Y:S01]  /*e5ec0*/  IMAD.X R89, RZ, RZ, RZ, P4 ;  /* 0x000000ffff597224 */ /* 0x000fe200020e06ff */
[----:B------:R-:W-:Y:S01]  /*e5ed0*/  IADD3 R6, P4, PT, R82, R79, RZ ;  /* 0x0000004f52067210 */ /* 0x000fe20007f9e0ff */
[----:B------:R-:W-:Y:S01]  /*e5ee0*/  IMAD.MOV.U32 R88, RZ, RZ, R83 ;  /* 0x000000ffff587224 */ /* 0x000fe200078e0053 */
[----:B------:R-:W-:Y:S01]  /*e5ef0*/  IADD3.X RZ, P2, PT, R211, R131, RZ, P2, !PT ;  /* 0x00000083d3ff7210 */ /* 0x000fe2000175e4ff */
[----:B------:R-:W-:Y:S01]  /*e5f00*/  IMAD.X R79, RZ, RZ, RZ, P0 ;  /* 0x000000ffff4f7224 */ /* 0x000fe200000e06ff */
[----:B------:R-:W-:Y:S01]  /*e5f10*/  IADD3 RZ, P0, PT, R76, R164, RZ ;  /* 0x000000a44cff7210 */ /* 0x000fe20007f1e0ff */
[----:B------:R-:W-:Y:S01]  /*e5f20*/  IMAD.WIDE.U32.X R88, R152, 0x1a22d9f3, R88, P4 ;  /* 0x1a22d9f398587825 */ /* 0x000fe200020e0458 */
[----:B------:R-:W-:-:S02]  /*e5f30*/  IADD3.X R141, P3, PT, RZ, RZ, RZ, P3, !PT ;  /* 0x000000ffff8d7210 */ /* 0x000fc40001f7e4ff */
[----:B------:R-:W-:Y:S01]  /*e5f40*/  IADD3.X RZ, P0, PT, R77, R91, RZ, P0, !PT ;  /* 0x0000005b4dff7210 */ /* 0x000fe2000071e4ff */
[C---:B------:R-:W-:Y:S01]  /*e5f50*/  IMAD.WIDE.U32 R110, P4, R218.reuse, -0x39c4fa40, R110 ;  /* 0xc63b05c0da6e7825 */ /* 0x040fe2000788006e */
[----:B------:R-:W-:Y:S02]  /*e5f60*/  IADD3.X R31, P2, PT, R31, R36, RZ, P2, !PT ;  /* 0x000000241f1f7210 */ /* 0x000fe4000175e4ff */
[----:B------:R-:W-:Y:S01]  /*e5f70*/  IADD3.X R35, P0, PT, R35, R158, RZ, P0, !PT ;  /* 0x0000009e23237210 */ /* 0x000fe2000071e4ff */
[----:B------:R-:W-:-:S03]  /*e5f80*/  IMAD.WIDE.U32 R94, R218, 0x6ca1493b, RZ ;  /* 0x6ca1493bda5e7825 */ /* 0x000fc600078e00ff */
[----:B------:R-:W-:Y:S01]  /*e5f90*/  IADD3.X R158, P0, PT, R79, R159, RZ, P0, !PT ;  /* 0x0000009f4f9e7210 */ /* 0x000fe2000071e4ff */
[----:B------:R-:W-:Y:S01]  /*e5fa0*/  IMAD.X R121, RZ, RZ, RZ, P4 ;  /* 0x000000ffff797224 */ /* 0x000fe200020e06ff */
[----:B------:R-:W-:Y:S01]  /*e5fb0*/  IADD3 R7, P4, PT, R110, R95, RZ ;  /* 0x0000005f6e077210 */ /* 0x000fe20007f9e0ff */
[----:B------:R-:W-:-:S04]  /*e5fc0*/  IMAD.WIDE.U32 R114, R152, 0x17c510ea, RZ ;  /* 0x17c510ea98727825 */ /* 0x000fc800078e00ff */
[----:B------:R-:W-:Y:S01]  /*e5fd0*/  IMAD.X R33, RZ, RZ, RZ, P1 ;  /* 0x000000ffff217224 */ /* 0x000fe200008e06ff */
[----:B------:R-:W-:Y:S01]  /*e5fe0*/  IADD3 RZ, P1, PT, R86, R208, RZ ;  /* 0x000000d056ff7210 */ /* 0x000fe20007f3e0ff */
[----:B------:R-:W-:Y:S02]  /*e5ff0*/  IMAD.MOV.U32 R120, RZ, RZ, R111 ;  /* 0x000000ffff787224 */ /* 0x000fe400078e006f */
[----:B------:R-:W-:Y:S01]  /*e6000*/  IMAD.WIDE.U32 R124, R19, R185, R116 ;  /* 0x000000b9137c7225 */ /* 0x000fe200078e0074 */
[----:B------:R-:W-:-:S03]  /*e6010*/  IADD3.X RZ, P1, PT, R87, R39, RZ, P1, !PT ;  /* 0x0000002757ff7210 */ /* 0x000fc60000f3e4ff */
[----:B------:R-:W-:Y:S01]  /*e6020*/  IMAD.WIDE.U32.X R120, R152, -0x39c4fa40, R120, P4 ;  /* 0xc63b05c098787825 */ /* 0x000fe200020e0478 */
[----:B------:R-:W-:Y:S02]  /*e6030*/  IADD3.X R141, P1, PT, R141, R192, RZ, P1, !PT ;  /* 0x000000c08d8d7210 */ /* 0x000fe40000f3e4ff */
[----:B------:R-:W-:Y:S01]  /*e6040*/  IADD3.X R38, P0, PT, R35, R124, RZ, P0, !PT ;  /* 0x0000007c23267210 */ /* 0x000fe2000071e4ff */
[----:B------:R-:W-:-:S04]  /*e6050*/  IMAD.WIDE.U32 R114, P4, R218, 0x1ae3a46, R114 ;  /* 0x01ae3a46da727825 */ /* 0x000fc80007880072 */
[----:B------:R-:W-:Y:S01]  /*e6060*/  IMAD.WIDE.U32 R112, R218, 0x17c510ea, RZ ;  /* 0x17c510eada707825 */ /* 0x000fe200078e00ff */
[----:B------:R-:W-:-:S03]  /*e6070*/  IADD3.X R91, PT, PT, RZ, RZ, RZ, P4, !PT ;  /* 0x000000ffff5b7210 */ /* 0x000fc600027fe4ff */
[----:B------:R-:W-:Y:S01]  /*e6080*/  IMAD.IADD R39, R125, 0x1, R122 ;  /* 0x000000017d277824 */ /* 0x000fe200078e027a */
[----:B------:R-:W-:Y:S01]  /*e6090*/  IADD3 R9, P4, PT, R114, R113, RZ ;  /* 0x0000007172097210 */ /* 0x000fe20007f9e0ff */
[----:B------:R-:W-:-:S04]  /*e60a0*/  IMAD.WIDE.U32 R210, R218, 0x30000000, R210 ;  /* 0x30000000dad27825 */ /* 0x000fc800078e00d2 */
[----:B------:R-:W-:Y:S01]  /*e60b0*/  IMAD.X R192, RZ, RZ, RZ, P3 ;  /* 0x000000ffffc07224 */ /* 0x000fe200018e06ff */
[----:B------:R-:W-:Y:S01]  /*e60c0*/  IADD3.X R37, P3, PT, R33, R37, RZ, P2, !PT ;  /* 0x0000002521257210 */ /* 0x000fe2000177e4ff */
        /* <DEDUP_REMOVED lines=9> */
[----:B------:R-:W-:Y:S01]  /*e6160*/  IADD3.X R33, P2, PT, RZ, RZ, RZ, P2, !PT ;  /* 0x000000ffff217210 */ /* 0x000fe2000175e4ff */
[C---:B------:R-:W-:Y:S01]  /*e6170*/  IMAD.WIDE.U32 R30, R210.reuse, -0x1, RZ ;  /* 0xffffffffd21e7825 */ /* 0x040fe200078e00ff */
[----:B------:R-:W-:Y:S02]  /*e6180*/  IADD3.X RZ, P4, PT, R117, R41, RZ, P4, !PT ;  /* 0x0000002975ff7210 */ /* 0x000fe4000279e4ff */
[----:B------:R-:W-:Y:S01]  /*e6190*/  IADD3.X RZ, P3, PT, R39, R119, RZ, P3, !PT ;  /* 0x0000007727ff7210 */ /* 0x000fe20001f7e4ff */
[----:B------:R-:W-:Y:S01]  /*e61a0*/  IMAD R79, R210, -0x7af74001, -R35 ;  /* 0x8508bfffd24f7824 */ /* 0x000fe200078e0a23 */
[----:B------:R-:W-:Y:S01]  /*e61b0*/  IADD3.X R140, P0, PT, R141, R14, RZ, P0, !PT ;  /* 0x0000000e8d8c7210 */ /* 0x000fe2000071e4ff */
[----:B------:R-:W-:Y:S02]  /*e61c0*/  IMAD.IADD R212, R87, 0x1, R212 ;  /* 0x0000000157d47824 */ /* 0x000fe400078e02d4 */
[----:B------:R-:W-:Y:S01]  /*e61d0*/  IMAD.IADD R79, R31, 0x1, R79 ;  /* 0x000000011f4f7824 */ /* 0x000fe200078e024f */
[----:B------:R-:W-:Y:S01]  /*e61e0*/  IADD3.X R31, P5, PT, RZ, RZ, RZ, P5, !PT ;  /* 0x000000ffff1f7210 */ /* 0x000fe20002fbe4ff */
[----:B------:R-:W-:Y:S01]  /*e61f0*/  IMAD.X R81, RZ, RZ, RZ, P2 ;  /* 0x000000ffff517224 */ /* 0x000fe200010e06ff */
[----:B------:R-:W-:Y:S01]  /*e6200*/  IADD3.X R37, P1, PT, R37, R212, RZ, P1, !PT ;  /* 0x000000d425257210 */ /* 0x000fe20000f3e4ff */
[----:B------:R-:W-:Y:S01]  /*e6210*/  IMAD.WIDE.U32 R40, R79, 0x1, RZ ;  /* 0x000000014f287825 */ /* 0x000fe200078e00ff */
[----:B------:R-:W-:-:S02]  /*e6220*/  IADD3.X R86, P4, PT, R31, R204, RZ, P4, !PT ;  /* 0x000000cc1f567210 */ /* 0x000fc4000279e4ff */
[----:B------:R-:W-:Y:S01]  /*e6230*/  IADD3.X R31, P3, PT, R33, R160, RZ, P3, !PT ;  /* 0x000000a0211f7210 */ /* 0x000fe20001f7e4ff */
[----:B------:R-:W-:Y:S01]  /*e6240*/  IMAD.WIDE.U32 R90, R79, -0x45f6b800, RZ ;  /* 0xba0948004f5a7825 */ /* 0x000fe200078e00ff */
[----:B------:R-:W-:Y:S02]  /*e6250*/  IADD3 RZ, P2, PT, R36, R32, RZ ;  /* 0x0000002024ff7210 */ /* 0x000fe40007f5e0ff */
[----:B------:R-:W-:Y:S01]  /*e6260*/  IADD3.X R115, P1, PT, RZ, RZ, RZ, P1, !PT ;  /* 0x000000ffff737210 */ /* 0x000fe20000f3e4ff */
[C---:B------:R-:W-:Y:S01]  /*e6270*/  IMAD.WIDE.U32 R32, R30.reuse, 0x1, RZ ;  /* 0x000000011e207825 */ /* 0x040fe200078e00ff */
[----:B------:R-:W-:Y:S02]  /*e6280*/  IADD3.X R160, P3, PT, R81, R161, RZ, P3, !PT ;  /* 0x000000a151a07210 */ /* 0x000fe40001f7e4ff */
[----:B------:R-:W-:Y:S01]  /*e6290*/  IADD3.X R205, PT, PT, R205, RZ, RZ, P4, P5 ;  /* 0x000000ffcdcd7210 */ /* 0x000fe200027ea4ff */
[----:B------:R-:W-:Y:S01]  /*e62a0*/  IMAD.WIDE.U32 R40, P4, R30, -0x7af74000, R40 ;  /* 0x8508c0001e287825 */ /* 0x000fe20007880028 */
[----:B------:R-:W-:-:S03]  /*e62b0*/  IADD3.X RZ, P2, PT, R37, R123, RZ, P2, !PT ;  /* 0x0000007b25ff7210 */ /* 0x000fc6000175e4ff */
[----:B------:R-:W-:Y:S01]  /*e62c0*/  IMAD.X R113, RZ, RZ, RZ, P1 ;  /* 0x000000ffff717224 */ /* 0x000fe200008e06ff */
[----:B------:R-:W-:Y:S01]  /*e62d0*/  IADD3 RZ, P1, PT, R210, R32, RZ ;  /* 0x00000020d2ff7210 */ /* 0x000fe20007f3e0ff */
[----:B------:R-:W-:Y:S01]  /*e62e0*/  IMAD.WIDE.U32 R36, R218, -0x45f6b800, R36 ;  /* 0xba094800da247825 */ /* 0x000fe200078e0024 */
[----:B------:R-:W-:Y:S02]  /*e62f0*/  IADD3.X R32, P3, PT, R31, R86, RZ, P3, !PT ;  /* 0x000000561f207210 */ /* 0x000fe40001f7e4ff */
[----:B------:R-:W-:Y:S01]  /*e6300*/  IADD3 R40, P5, PT, R33, R40, RZ ;  /* 0x0000002821287210 */ /* 0x000fe20007fbe0ff */
[----:B------:R-:W-:Y:S01]  /*e6310*/  IMAD.IADD R149, R37, 0x1, R34 ;  /* 0x0000000125957824 */ /* 0x000fe200078e0222 */
[----:B------:R-:W-:Y:S01]  /*e6320*/  IADD3.X R143, PT, PT, RZ, RZ, RZ, P4, !PT ;  /* 0x000000ffff8f7210 */ /* 0x000fe200027fe4ff */
[----:B------:R-:W-:Y:S01]  /*e6330*/  IMAD.MOV.U32 R142, RZ, RZ, R41 ;  /* 0x000000ffff8e7224 */ /* 0x000fe200078e0029 */
[----:B------:R-:W-:Y:S01]  /*e6340*/  IADD3 RZ, P4, PT, R32, R16, RZ ;  /* 0x0000001020ff7210 */ /* 0x000fe20007f9e0ff */
[----:B------:R-:W-:Y:S01]  /*e6350*/  IMAD.WIDE.U32 R134, R79, 0xf5138f, RZ ;  /* 0x00f5138f4f867825 */ /* 0x000fe200078e00ff */
[----:B------:R-:W-:-:S02]  /*e6360*/  IADD3.X R33, P3, PT, R160, R205, RZ, P3, !PT ;  /* 0x000000cda0217210 */ /* 0x000fc40001f7e4ff */
[----:B------:R-:W-:Y:S01]  /*e6370*/  IADD3.X RZ, P1, PT, R35, R40, RZ, P1, !PT ;  /* 0x0000002823ff7210 */ /* 0x000fe20000f3e4ff */
[----:B------:R-:W-:Y:S01]  /*e6380*/  IMAD.WIDE.U32 R34, R79, 0x30000000, RZ ;  /* 0x300000004f227825 */ /* 0x000fe200078e00ff */
[----:B------:R-:W-:Y:S02]  /*e6390*/  IADD3.X RZ, P4, PT, R33, R17, RZ, P4, !PT ;  /* 0x0000001121ff7210 */ /* 0x000fe4000279e4ff */
[----:B------:R-:W-:Y:S01]  /*e63a0*/  IADD3.X R31, P3, PT, RZ, RZ, RZ, P3, !PT ;  /* 0x000000ffff1f7210 */ /* 0x000fe20001f7e4ff */
[----:B------:R-:W-:Y:S01]  /*e63b0*/  IMAD.WIDE.U32 R40, R30, 0x30000000, RZ ;  /* 0x300000001e287825 */ /* 0x000fe200078e00ff */
[----:B------:R-:W-:Y:S02]  /*e63c0*/  IADD3.X R115, P2, PT, R115, R84, RZ, P2, !PT ;  /* 0x0000005473737210 */ /* 0x000fe4000175e4ff */
[----:B------:R-:W-:Y:S01]  /*e63d0*/  IADD3.X R31, P4, PT, R31, R150, RZ, P4, !PT ;  /* 0x000000961f1f7210 */ /* 0x000fe2000279e4ff */
[----:B------:R-:W-:Y:S01]  /*e63e0*/  IMAD.WIDE.U32 R14, R79, 0x6ca1493b, RZ ;  /* 0x6ca1493b4f0e7825 */ /* 0x000fe200078e00ff */
[----:B------:R-:W-:-:S02]  /*e63f0*/  IADD3.X R113, P2, PT, R113, R85, RZ, P2, !PT ;  /* 0x0000005571717210 */ /* 0x000fc4000175e4ff */
[----:B------:R-:W-:Y:S01]  /*e6400*/  IADD3.X R95, PT, PT, R151, RZ, RZ, P4, P3 ;  /* 0x000000ff975f7210 */ /* 0x000fe200027e64ff */
[----:B------:R-:W-:-:S04]  /*e6410*/  IMAD.WIDE.U32 R34, P4, R30, 0x170b5d44, R34 ;  /* 0x170b5d441e227825 */ /* 0x000fc80007880022 */
[----:B------:R-:W-:Y:S01]  /*e6420*/  IMAD.X R139, RZ, RZ, RZ, P4 ;  /* 0x000000ffff8b7224 */ /* 0x000fe200020e06ff */
[----:B------:R-:W-:Y:S01]  /*e6430*/  IADD3 R157, P4, PT, R34, R41, RZ ;  /* 0x00000029229d7210 */ /* 0x000fe20007f9e0ff */
[----:B------:R-:W-:Y:S02]  /*e6440*/  IMAD.MOV.U32 R138, RZ, RZ, R35 ;  /* 0x000000ffff8a7224 */ /* 0x000fe400078e0023 */
[----:B------:R-:W-:-:S04]  /*e6450*/  IMAD.WIDE.U32 R86, R30, -0x45f6b800, RZ ;  /* 0xba0948001e567825 */ /* 0x000fc800078e00ff */
[----:B------:R-:W-:-:S04]  /*e6460*/  IMAD.WIDE.U32 R90, P3, R30, 0x1ef3622f, R90 ;  /* 0x1ef3622f1e5a7825 */ /* 0x000fc8000786005a */
[----:B------:R-:W-:-:S04]  /*e6470*/  IMAD.WIDE.U32.X R142, R79, -0x7af74000, R142, P5 ;  /* 0x8508c0004f8e7825 */ /* 0x000fc800028e048e */
[----:B------:R-:W-:-:S04]  /*e6480*/  IMAD.WIDE.U32 R136, R30, 0xf5138f, RZ ;  /* 0x00f5138f1e887825 */ /* 0x000fc800078e00ff */
[----:B------:R-:W-:-:S04]  /*e6490*/  IMAD.WIDE.U32.X R138, R79, 0x170b5d44, R138, P4 ;  /* 0x170b5d444f8a7825 */ /* 0x000fc800020e048a */
[----:B------:R-:W-:-:S04]  /*e64a0*/  IMAD.WIDE.U32 R134, P5, R30, 0x1a22d9f3, R134 ;  /* 0x1a22d9f31e867825 */ /* 0x000fc800078a0086 */
[----:B------:R-:W-:Y:S01]  /*e64b0*/  IMAD.X R117, RZ, RZ, RZ, P3 ;  /* 0x000000ffff757224 */ /* 0x000fe200018e06ff */
[----:B------:R-:W-:Y:S01]  /*e64c0*/  IADD3 R111, P3, PT, R90, R87, RZ ;  /* 0x000000575a6f7210 */ /* 0x000fe20007f7e0ff */
[----:B------:R-:W-:-:S04]  /*e64d0*/  IMAD.WIDE.U32 R14, P4, R30, -0x39c4fa40, R14 ;  /* 0xc63b05c01e0e7825 */ /* 0x000fc8000788000e */
[----:B------:R-:W-:Y:S01]  /*e64e0*/  IMAD.WIDE.U32 R130, R30, 0x6ca1493b, RZ ;  /* 0x6ca1493b1e827825 */ /* 0x000fe200078e00ff */
[----:B------:R-:W-:-:S03]  /*e64f0*/  IADD3.X R127, PT, PT, RZ, RZ, RZ, P4, !PT ;  /* 0x000000ffff7f7210 */ /* 0x000fc600027fe4ff */
[----:B------:R-:W-:Y:S01]  /*e6500*/  IMAD.WIDE.U32 R118, R79, 0x17c510ea, RZ ;  /* 0x17c510ea4f767825 */ /* 0x000fe200078e00ff */
[----:B------:R-:W-:-:S03]  /*e6510*/  IADD3 R87, P4, PT, R14, R131, RZ ;  /* 0x000000830e577210 */ /* 0x000fc60007f9e0ff */
[----:B------:R-:W-:Y:S02]  /*e6520*/  IMAD.MOV.U32 R116, RZ, RZ, R91 ;  /* 0x000000ffff747224 */ /* 0x000fe400078e005b */
[----:B------:R-:W-:Y:S01]  /*e6530*/  IMAD.X R123, RZ, RZ, RZ, P5 ;  /* 0x000000ffff7b7224 */ /* 0x000fe200028e06ff */
[----:B------:R-:W-:Y:S01]  /*e6540*/  IADD3 R91, P5, PT, R134, R137, RZ ;  /* 0x00000089865b7210 */ /* 0x000fe20007fbe0ff */
[----:B------:R-:W-:-:S04]  /*e6550*/  IMAD.WIDE.U32 R124, R182, R27, RZ ;  /* 0x0000001bb67c7225 */ /* 0x000fc800078e00ff */
[----:B------:R-:W-:Y:S02]  /*e6560*/  IMAD.MOV.U32 R122, RZ, RZ, R135 ;  /* 0x000000ffff7a7224 */ /* 0x000fe400078e0087 */
[----:B------:R-:W-:-:S04]  /*e6570*/  IMAD.WIDE.U32 R16, R182, R28, RZ ;  /* 0x0000001cb6107225 */ /* 0x000fc800078e00ff */
[----:B------:R-:W-:-:S04]  /*e6580*/  IMAD.WIDE.U32.X R116, R79, 0x1ef3622f, R116, P3 ;  /* 0x1ef3622f4f747825 */ /* 0x000fc800018e0474 */
[----:B------:R-:W-:-:S04]  /*e6590*/  IMAD.WIDE.U32 R84, R30, 0x17c510ea, RZ ;  /* 0x17c510ea1e547825 */ /* 0x000fc800078e00ff */
[----:B------:R-:W-:-:S04]  /*e65a0*/  IMAD.WIDE.U32 R118, P3, R30, 0x1ae3a46, R118 ;  /* 0x01ae3a461e767825 */ /* 0x000fc80007860076 */
[----:B------:R-:W-:Y:S02]  /*e65b0*/  IMAD.MOV.U32 R126, RZ, RZ, R15 ;  /* 0x000000ffff7e7224 */ /* 0x000fe400078e000f */
[----:B------:R-:W-:-:S04]  /*e65c0*/  IMAD.WIDE.U32.X R122, R79, 0x1a22d9f3, R122, P5 ;  /* 0x1a22d9f34f7a7825 */ /* 0x000fc800028e047a */
[----:B------:R-:W-:-:S04]  /*e65d0*/  IMAD.WIDE.U32 R124, P5, R26, R181, R124 ;  /* 0x000000b51a7c7225 */ /* 0x000fc800078a007c */
[----:B------:R-:W-:Y:S01]  /*e65e0*/  IMAD.X R129, RZ, RZ, RZ, P3 ;  /* 0x000000ffff817224 */ /* 0x000fe200018e06ff */
[----:B------:R-:W-:Y:S01]  /*e65f0*/  IADD3 R81, P3, PT, R118, R85, RZ ;  /* 0x0000005576517210 */ /* 0x000fe20007f7e0ff */
[----:B------:R-:W-:-:S04]  /*e6600*/  IMAD.WIDE.U32.X R126, R79, -0x39c4fa40, R126, P4 ;  /* 0xc63b05c04f7e7825 */ /* 0x000fc800020e047e */
[----:B------:R-:W-:-:S04]  /*e6610*/  IMAD.WIDE.U32 R16, P4, R29, R181, R16 ;  /* 0x000000b51d107225 */ /* 0x000fc80007880010 */
[----:B------:R-:W-:-:S04]  /*e6620*/  IMAD.WIDE.U32 R154, R182, R23, RZ ;  /* 0x00000017b69a7225 */ /* 0x000fc800078e00ff */
[----:B------:R-:W-:Y:S02]  /*e6630*/  IMAD.MOV.U32 R128, RZ, RZ, R119 ;  /* 0x000000ffff807224 */ /* 0x000fe400078e0077 */
[----:B------:R-:W-:Y:S01]  /*e6640*/  IMAD.X R35, RZ, RZ, RZ, P5 ;  /* 0x000000ffff237224 */ /* 0x000fe200028e06ff */
[----:B------:R-:W-:Y:S01]  /*e6650*/  IADD3.X R15, P5, PT, RZ, R142, RZ, P1, !PT ;  /* 0x0000008eff0f7210 */ /* 0x000fe20000fbe4ff */
[----:B------:R-:W-:Y:S01]  /*e6660*/  IMAD.X R37, RZ, RZ, RZ, P4 ;  /* 0x000000ffff257224 */ /* 0x000fe200020e06ff */
[----:B------:R-:W-:Y:S01]  /*e6670*/  IADD3.X R141, P1, PT, R192, R203, RZ, P0, !PT ;  /* 0x000000cbc08d7210 */ /* 0x000fe2000073e4ff */
[----:B------:R-:W-:Y:S01]  /*e6680*/  IMAD.WIDE.U32.X R128, R79, 0x1ae3a46, R128, P3 ;  /* 0x01ae3a464f807825 */ /* 0x000fe200018e0480 */
[----:B------:R-:W-:Y:S02]  /*e6690*/  IADD3.X R158, P0, PT, RZ, R143, RZ, P5, !PT ;  /* 0x0000008fff9e7210 */ /* 0x000fe40002f1e4ff */
[----:B------:R-:W-:Y:S01]  /*e66a0*/  IADD3.X R135, P5, PT, RZ, RZ, RZ, P1, !PT ;  /* 0x000000ffff877210 */ /* 0x000fe20000fbe4ff */
[----:B------:R-:W-:Y:S01]  /*e66b0*/  IMAD.WIDE.U32 R144, P4, R24, R181, R144 ;  /* 0x000000b518907225 */ /* 0x000fe20007880090 */
[----:B------:R-:W-:-:S03]  /*e66c0*/  IADD3.X R132, P0, PT, R15, R36, RZ, P0, !PT ;  /* 0x000000240f847210 */ /* 0x000fc6000071e4ff */
[----:B------:R-:W-:Y:S01]  /*e66d0*/  IMAD.WIDE.U32 R150, R182, R21, RZ ;  /* 0x00000015b6967225 */ /* 0x000fe200078e00ff */
[----:B------:R-:W-:Y:S02]  /*e66e0*/  IADD3 RZ, P1, PT, R132, R40, RZ ;  /* 0x0000002884ff7210 */ /* 0x000fe40007f3e0ff */
[----:B------:R-:W-:Y:S01]  /*e66f0*/  MOV R40, R145 ;  /* 0x0000009100287202 */ /* 0x000fe20000000f00 */
[----:B------:R-:W-:-:S04]  /*e6700*/  IMAD.WIDE.U32 R154, P3, R22, R181, R154 ;  /* 0x000000b5169a7225 */ /* 0x000fc8000786009a */
[----:B------:R-:W-:Y:S01]  /*e6710*/  IMAD.X R41, RZ, RZ, RZ, P4 ;  /* 0x000000ffff297224 */ /* 0x000fe200020e06ff */
[----:B------:R-:W-:Y:S01]  /*e6720*/  IADD3 RZ, P4, PT, R140, R146, RZ ;  /* 0x000000928cff7210 */ /* 0x000fe20007f9e0ff */
[----:B------:R-:W-:Y:S02]  /*e6730*/  IMAD.X R79, RZ, RZ, RZ, P3 ;  /* 0x000000ffff4f7224 */ /* 0x000fe400018e06ff */
[----:B------:R-:W-:Y:S01]  /*e6740*/  IMAD.WIDE.U32 R150, P3, R20, R181, R150 ;  /* 0x000000b514967225 */ /* 0x000fe20007860096 */
[----:B------:R-:W-:Y:S02]  /*e6750*/  IADD3.X RZ, P4, PT, R141, R133, RZ, P4, !PT ;  /* 0x000000858dff7210 */ /* 0x000fe4000279e4ff */
[----:B------:R-:W-:Y:S01]  /*e6760*/  IADD3.X R133, P0, PT, R158, R149, RZ, P0, !PT ;  /* 0x000000959e857210 */ /* 0x000fe2000071e4ff */
[----:B------:R-:W-:Y:S01]  /*e6770*/  IMAD.WIDE.U32 R142, R181, R28, RZ ;  /* 0x0000001cb58e7225 */ /* 0x000fe200078e00ff */
[----:B------:R-:W-:Y:S02]  /*e6780*/  IADD3.X R83, PT, PT, RZ, RZ, RZ, P3, !PT ;  /* 0x000000ffff537210 */ /* 0x000fe40001ffe4ff */
[----:B------:R-:W-:Y:S01]  /*e6790*/  IADD3.X RZ, P1, PT, R133, R157, RZ, P1, !PT ;  /* 0x0000009d85ff7210 */ /* 0x000fe20000f3e4ff */
[----:B------:R-:W-:Y:S01]  /*e67a0*/  IMAD.WIDE.U32 R146, R8, 0x6ca1493b, R140 ;  /* 0x6ca1493b08927825 */ /* 0x000fe200078e008c */
[----:B------:R-:W-:-:S02]  /*e67b0*/  IADD3 R15, P3, PT, R16, R143, RZ ;  /* 0x0000008f100f7210 */ /* 0x000fc40007f7e0ff */
[----:B------:R-:W-:Y:S01]  /*e67c0*/  IADD3.X R135, P4, PT, R135, R96, RZ, P4, !PT ;  /* 0x0000006087877210 */ /* 0x000fe2000279e4ff */
        /* <DEDUP_REMOVED lines=21> */
[----:B------:R-:W-:-:S03]  /*e6920*/  IMAD.WIDE.U32 R132, R181, R25, RZ ;  /* 0x00000019b5847225 */ /* 0x000fc600078e00ff */
[----:B------:R-:W-:Y:S01]  /*e6930*/  IADD3.X R113, P2, PT, R113, R89, RZ, P3, !PT ;  /* 0x0000005971717210 */ /* 0x000fe20001f5e4ff */
[----:B------:R-:W-:Y:S01]  /*e6940*/  IMAD.WIDE.U32 R96, R181, R27, RZ ;  /* 0x0000001bb5607225 */ /* 0x000fe200078e00ff */
[----:B------:R-:W-:-:S03]  /*e6950*/  IADD3 R15, P3, PT, R144, R133, RZ ;  /* 0x00000085900f7210 */ /* 0x000fc60007f7e0ff */
[----:B------:R-:W-:Y:S01]  /*e6960*/  IMAD.WIDE.U32 R88, R181, R23, RZ ;  /* 0x00000017b5587225 */ /* 0x000fe200078e00ff */
[----:B------:R-:W-:Y:S02]  /*e6970*/  IADD3 R6, P5, PT, R124, R97, RZ ;  /* 0x000000617c067210 */ /* 0x000fe40007fbe0ff */
[----:B------:R-:W-:Y:S01]  /*e6980*/  IADD3.X R97, P0, PT, RZ, R36, RZ, P0, !PT ;  /* 0x00000024ff617210 */ /* 0x000fe2000071e4ff */
[----:B------:R-:W-:Y:S02]  /*e6990*/  IMAD.IADD R115, R139, 0x1, R34 ;  /* 0x000000018b737824 */ /* 0x000fe400078e0222 */
[----:B------:R-:W-:Y:S01]  /*e69a0*/  IMAD.WIDE.U32.X R40, R24, R182, R40, P3 ;  /* 0x000000b618287225 */ /* 0x000fe200018e0428 */
[----:B------:R-:W-:-:S03]  /*e69b0*/  IADD3 R85, P3, PT, R154, R89, RZ ;  /* 0x000000599a557210 */ /* 0x000fc60007f7e0ff */
[----:B------:R-:W-:Y:S02]  /*e69c0*/  IMAD.MOV.U32 R34, RZ, RZ, R125 ;  /* 0x000000ffff227224 */ /* 0x000fe400078e007d */
        /* <DEDUP_REMOVED lines=23> */
[----:B------:R-:W-:Y:S01]  /*e6b40*/  IMAD.WIDE.U32 R10, R25, R183, R10 ;  /* 0x000000b7190a7225 */ /* 0x000fe200078e000a */
[----:B------:R-:W-:-:S03]  /*e6b50*/  IADD3.X R131, P1, PT, R131, R116, RZ, P1, !PT ;  /* 0x0000007483837210 */ /* 0x000fc60000f3e4ff */
[----:B------:R-:W-:Y:S01]  /*e6b60*/  IMAD.WIDE.U32 R142, R16, 0x1, RZ ;  /* 0x00000001108e7825 */ /* 0x000fe200078e00ff */
[----:B------:R-:W-:-:S03]  /*e6b70*/  IADD3.X R10, P3, PT, R97, R10, RZ, P0, !PT ;  /* 0x0000000a610a7210 */ /* 0x000fc6000077e4ff */
[----:B------:R-:W-:Y:S01]  /*e6b80*/  IMAD.WIDE.U32 R36, R125, 0x1, RZ ;  /* 0x000000017d247825 */ /* 0x000fe200078e00ff */
[----:B------:R-:W-:-:S03]  /*e6b90*/  IADD3 RZ, P0, PT, R138, R142, RZ ;  /* 0x0000008e8aff7210 */ /* 0x000fc60007f1e0ff */
[----:B------:R-:W-:Y:S02]  /*e6ba0*/  IMAD.IADD R173, R11, 0x1, R172 ;  /* 0x000000010bad7824 */ /* 0x000fe400078e02ac */
[----:B------:R-:W-:Y:S01]  /*e6bb0*/  IMAD.X R137, RZ, RZ, RZ, P4 ;  /* 0x000000ffff897224 */ /* 0x000fe200020e06ff */
[----:B------:R-:W-:Y:S01]  /*e6bc0*/  IADD3 RZ, P4, PT, R92, R12, RZ ;  /* 0x0000000c5cff7210 */ /* 0x000fe20007f9e0ff */
[----:B------:R-:W-:Y:S01]  /*e6bd0*/  IMAD.X R141, RZ, RZ, RZ, P5 ;  /* 0x000000ffff8d7224 */ /* 0x000fe200028e06ff */
[----:B------:R-:W-:Y:S01]  /*e6be0*/  IADD3.X R11, P3, PT, R86, R173, RZ, P3, !PT ;  /* 0x000000ad560b7210 */ /* 0x000fe20001f7e4ff */
[C---:B------:R-:W-:Y:S01]  /*e6bf0*/  IMAD.WIDE.U32 R138, P5, R16.reuse, -0x7af74000, R36 ;  /* 0x8508c000108a7825 */ /* 0x040fe200078a0024 */
[----:B------:R-:W-:Y:S02]  /*e6c00*/  IADD3.X RZ, P4, PT, R93, R13, RZ, P4, !PT ;  /* 0x0000000d5dff7210 */ /* 0x000fe4000279e4ff */
[----:B------:R-:W-:Y:S01]  /*e6c10*/  IADD3.X R133, P3, PT, RZ, RZ, RZ, P3, !PT ;  /* 0x000000ffff857210 */ /* 0x000fe20001f7e4ff */
[----:B------:R-:W-:Y:S01]  /*e6c20*/  IMAD R111, R16, -0x7af74000, R36 ;  /* 0x8508c000106f7824 */ /* 0x000fe200078e0224 */
[----:B------:R-:W-:Y:S01]  /*e6c30*/  IADD3.X R13, PT, PT, RZ, RZ, RZ, P5, !PT ;  /* 0x000000ffff0d7210 */ /* 0x000fe20002ffe4ff */
[----:B------:R-:W-:Y:S01]  /*e6c40*/  IMAD.WIDE.U32 R36, R125, 0x30000000, RZ ;  /* 0x300000007d247825 */ /* 0x000fe200078e00ff */
[----:B------:R-:W-:-:S02]  /*e6c50*/  IADD3 RZ, P5, PT, R143, R138, RZ ;  /* 0x0000008a8fff7210 */ /* 0x000fc40007fbe0ff */
[----:B------:R-:W-:Y:S01]  /*e6c60*/  IADD3.X R151, P4, PT, R151, R220, RZ, P4, !PT ;  /* 0x000000dc97977210 */ /* 0x000fe2000279e4ff */
[----:B------:R-:W-:Y:S02]  /*e6c70*/  IMAD.MOV.U32 R12, RZ, RZ, R139 ;  /* 0x000000ffff0c7224 */ /* 0x000fe400078e008b */
[----:B------:R-:W-:Y:S01]  /*e6c80*/  IMAD.X R135, RZ, RZ, RZ, P3 ;  /* 0x000000ffff877224 */ /* 0x000fe200018e06ff */
[----:B------:R-:W-:Y:S01]  /*e6c90*/  IADD3 RZ, P3, PT, R10, R96, RZ ;  /* 0x000000600aff7210 */ /* 0x000fe20007f7e0ff */
[----:B------:R-:W-:Y:S01]  /*e6ca0*/  IMAD.WIDE.U32.X R12, R125, -0x7af74000, R12, P5 ;  /* 0x8508c0007d0c7825 */ /* 0x000fe200028e040c */
[----:B------:R-:W-:Y:S02]  /*e6cb0*/  IADD3.X R220, P4, PT, R141, R221, RZ, P4, !PT ;  /* 0x000000dd8ddc7210 */ /* 0x000fe4000279e4ff */
        /* <DEDUP_REMOVED lines=9> */
[----:B------:R-:W-:-:S03]  /*e6d50*/  IADD3.X R92, P2, PT, R119, R92, RZ, P2, !PT ;  /* 0x0000005c775c7210 */ /* 0x000fc6000175e4ff */
[----:B------:R-:W-:Y:S02]  /*e6d60*/  IMAD.MOV.U32 R116, RZ, RZ, R97 ;  /* 0x000000ffff747224 */ /* 0x000fe400078e0061 */
        /* <DEDUP_REMOVED lines=12> */
[----:B------:R-:W-:Y:S01]  /*e6e30*/  IMAD.WIDE.U32 R172, R16, -0x45f6b800, RZ ;  /* 0xba09480010ac7825 */ /* 0x000fe200078e00ff */
[----:B------:R-:W-:-:S03]  /*e6e40*/  IADD3.X R149, PT, PT, RZ, RZ, RZ, P5, !PT ;  /* 0x000000ffff957210 */ /* 0x000fc60002ffe4ff */
[----:B------:R-:W-:Y:S01]  /*e6e50*/  IMAD.WIDE.U32 R116, R16, 0xf5138f, RZ ;  /* 0x00f5138f10747825 */ /* 0x000fe200078e00ff */
[----:B------:R-:W-:-:S03]  /*e6e60*/  IADD3 RZ, P5, PT, R138, R173, RZ ;  /* 0x000000ad8aff7210 */ /* 0x000fc60007fbe0ff */
        /* <DEDUP_REMOVED lines=13> */
[----:B------:R-:W-:-:S04]  /*e6f40*/  IMAD.WIDE.U32 R164, R16, 0x17c510ea, RZ ;  /* 0x17c510ea10a47825 */ /* 0x000fc800078e00ff */
[----:B------:R-:W-:Y:S01]  /*e6f50*/  IMAD.X R161, RZ, RZ, RZ, P5 ;  /* 0x000000ffffa17224 */ /* 0x000fe200028e06ff */
[----:B------:R-:W-:Y:S01]  /*e6f60*/  IADD3 RZ, P5, PT, R138, R143, RZ ;  /* 0x0000008f8aff7210 */ /* 0x000fe20007fbe0ff */
[----:B------:R-:W-:Y:S01]  /*e6f70*/  IMAD.X R169, RZ, RZ, RZ, P2 ;  /* 0x000000ffffa97224 */ /* 0x000fe200010e06ff */
[----:B------:R-:W-:Y:S01]  /*e6f80*/  IADD3 RZ, P2, PT, R158, R165, RZ ;  /* 0x000000a59eff7210 */ /* 0x000fe20007f5e0ff */
[----:B------:R-:W-:Y:S02]  /*e6f90*/  IMAD.MOV.U32 R160, RZ, RZ, R139 ;  /* 0x000000ffffa07224 */ /* 0x000fe400078e008b */
        /* <DEDUP_REMOVED lines=13> */
[----:B------:R-:W-:-:S02]  /*e7070*/  IADD3.X R6, P5, PT, R141, R120, RZ, P5, !PT ;  /* 0x000000788d067210 */ /* 0x000fc40002fbe4ff */
[----:B------:R-:W-:Y:S01]  /*e7080*/  IADD3.X R86, P3, PT, RZ, RZ, RZ, P3, !PT ;  /* 0x000000ffff567210 */ /* 0x000fe20001f7e4ff */
[----:B------:R-:W-:Y:S01]  /*e7090*/  IMAD.IADD R137, R147, 0x1, R90 ;  /* 0x0000000193897824 */ /* 0x000fe200078e025a */
[----:B------:R-:W-:Y:S01]  /*e70a0*/  IADD3.X R147, P0, PT, RZ, R12, RZ, P0, !PT ;  /* 0x0000000cff937210 */ /* 0x000fe2000071e4ff */
[----:B------:R-:W-:Y:S01]  /*e70b0*/  IMAD.WIDE.U32 R92, R218, 0x6ca1493b, R92 ;  /* 0x6ca1493bda5c7825 */ /* 0x000fe200078e005c */
[----:B------:R-:W-:Y:S02]  /*e70c0*/  IADD3 R166, PT, PT, R77, R166, RZ ;  /* 0x000000a64da67210 */ /* 0x000fe40007ffe0ff */
[----:B------:R-:W-:Y:S01]  /*e70d0*/  IADD3.X R76, P2, PT, R133, R76, RZ, P2, !PT ;  /* 0x0000004c854c7210 */ /* 0x000fe2000175e4ff */
[----:B------:R-:W-:Y:S01]  /*e70e0*/  IMAD.X R80, RZ, RZ, RZ, P3 ;  /* 0x000000ffff507224 */ /* 0x000fe200018e06ff */
[----:B------:R-:W-:Y:S01]  /*e70f0*/  IADD3.X R12, P4, PT, RZ, R13, RZ, P0, !PT ;  /* 0x0000000dff0c7210 */ /* 0x000fe2000079e4ff */
[----:B------:R-:W-:Y:S01]  /*e7100*/  IMAD.IADD R7, R93, 0x1, R110 ;  /* 0x000000015d077824 */ /* 0x000fe200078e026e */
[----:B------:R-:W-:-:S02]  /*e7110*/  IADD3.X R77, P3, PT, R135, R166, RZ, P2, !PT ;  /* 0x000000a6874d7210 */ /* 0x000fc4000177e4ff */
[----:B------:R-:W-:Y:S01]  /*e7120*/  IADD3.X R92, P2, PT, R131, R92, RZ, P1, !PT ;  /* 0x0000005c835c7210 */ /* 0x000fe20000f5e4ff */
[----:B------:R-:W-:Y:S01]  /*e7130*/  IMAD.IADD R131, R17, 0x1, R37 ;  /* 0x0000000111837824 */ /* 0x000fe200078e0225 */
[----:B------:R-:W-:Y:S02]  /*e7140*/  IADD3.X R13, P3, PT, RZ, RZ, RZ, P3, !PT ;  /* 0x000000ffff0d7210 */ /* 0x000fe40001f7e4ff */
[----:B------:R-:W-:Y:S02]  /*e7150*/  IADD3.X R146, P4, PT, R147, R146, RZ, P4, !PT ;  /* 0x0000009293927210 */ /* 0x000fe4000279e4ff */
[----:B------:R-:W-:Y:S02]  /*e7160*/  IADD3.X R93, P2, PT, R8, R7, RZ, P2, !PT ;  /* 0x00000007085d7210 */ /* 0x000fe4000175e4ff */
[----:B------:R-:W-:Y:S02]  /*e7170*/  IADD3 RZ, P0, PT, R76, R132, RZ ;  /* 0x000000844cff7210 */ /* 0x000fe40007f1e0ff */
[----:B------:R-:W-:Y:S01]  /*e7180*/  IADD3.X R120, P1, PT, R145, R121, RZ, P5, !PT ;  /* 0x0000007991787210 */ /* 0x000fe20002f3e4ff */
[----:B------:R-:W-:Y:S01]  /*e7190*/  IMAD.X R121, RZ, RZ, RZ, P3 ;  /* 0x000000ffff797224 */ /* 0x000fe200018e06ff */
        /* <DEDUP_REMOVED lines=52> */
[----:B------:R-:W-:Y:S01]  /*e74e0*/  IADD3 R135, PT, PT, R93, R134, RZ ;  /* 0x000000865d877210 */ /* 0x000fe20007ffe0ff */
[----:B------:R-:W-:Y:S01]  /*e74f0*/  IMAD.WIDE.U32 R38, R131, 0x1, RZ ;  /* 0x0000000183267825 */ /* 0x000fe200078e00ff */
[----:B------:R-:W-:-:S02]  /*e7500*/  IADD3.X R11, P5, PT, R78, R163, RZ, P5, !PT ;  /* 0x000000a34e0b7210 */ /* 0x000fc40002fbe4ff */
[----:B------:R-:W-:Y:S01]  /*e7510*/  IADD3.X R7, P2, PT, R96, R135, RZ, P2, !PT ;  /* 0x0000008760077210 */ /* 0x000fe2000175e4ff */
[----:B------:R-:W-:Y:S01]  /*e7520*/  IMAD.X R17, RZ, RZ, RZ, P0 ;  /* 0x000000ffff117224 */ /* 0x000fe200000e06ff */
[----:B------:R-:W-:Y:S01]  /*e7530*/  IADD3.X R145, P5, PT, RZ, RZ, RZ, P5, !PT ;  /* 0x000000ffff917210 */ /* 0x000fe20002fbe4ff */
[----:B------:R-:W-:Y:S01]  /*e7540*/  IMAD.WIDE.U32 R36, R8, 0x1, RZ ;  /* 0x0000000108247825 */ /* 0x000fe200078e00ff */
[----:B------:R-:W-:Y:S02]  /*e7550*/  IADD3 RZ, P0, PT, R6, R172, RZ ;  /* 0x000000ac06ff7210 */ /* 0x000fe40007f1e0ff */
[----:B------:R-:W-:Y:S01]  /*e7560*/  IADD3.X R97, P1, PT, R97, R86, RZ, P1, !PT ;  /* 0x0000005661617210 */ /* 0x000fe20000f3e4ff */
[----:B------:R-:W-:Y:S01]  /*e7570*/  IMAD.X R147, RZ, RZ, RZ, P5 ;  /* 0x000000ffff937224 */ /* 0x000fe200028e06ff */
[----:B------:R-:W-:Y:S01]  /*e7580*/  IADD3.X RZ, P0, PT, R7, R33, RZ, P0, !PT ;  /* 0x0000002107ff7210 */ /* 0x000fe2000071e4ff */
[----:B------:R-:W-:Y:S01]  /*e7590*/  IMAD.WIDE.U32 R40, P5, R8, -0x7af74000, R38 ;  /* 0x8508c00008287825 */ /* 0x000fe200078a0026 */
[----:B------:R-:W-:-:S02]  /*e75a0*/  IADD3 RZ, P3, PT, R34, R130, RZ ;  /* 0x0000008222ff7210 */ /* 0x000fc40007f7e0ff */
[----:B------:R-:W-:Y:S01]  /*e75b0*/  IADD3.X R80, P4, PT, R153, R80, RZ, P1, !PT ;  /* 0x0000005099507210 */ /* 0x000fe20000f9e4ff */
[----:B------:R-:W-:Y:S01]  /*e75c0*/  IMAD.WIDE.U32 R32, R23, R181, R12 ;  /* 0x000000b517207225 */ /* 0x000fe200078e000c */
[----:B------:R-:W-:Y:S02]  /*e75d0*/  IADD3.X RZ, P1, PT, R35, R87, RZ, P3, !PT ;  /* 0x0000005723ff7210 */ /* 0x000fe40001f3e4ff */
        /* <DEDUP_REMOVED lines=9> */
[----:B------:R-:W-:Y:S01]  /*e7670*/  IADD3.X R9, PT, PT, RZ, RZ, RZ, P2, !PT ;  /* 0x000000ffff097210 */ /* 0x000fe200017fe4ff */
        /* <DEDUP_REMOVED lines=9> */
[----:B------:R-:W-:Y:S02]  /*e7710*/  IADD3 RZ, P2, PT, R146, R36, RZ ;  /* 0x0000002492ff7210 */ /* 0x000fe40007f5e0ff */
[----:B------:R-:W-:Y:S01]  /*e7720*/  IADD3.X R139, P1, PT, RZ, RZ, RZ, P1, !PT ;  /* 0x000000ffff8b7210 */ /* 0x000fe20000f3e4ff */
[----:B------:R-:W-:Y:S02]  /*e7730*/  IMAD R123, R8, 0x170b5d44, R12 ;  /* 0x170b5d44087b7824 */ /* 0x000fe400078e020c */
[----:B------:R-:W-:Y:S01]  /*e7740*/  IMAD.X R91, RZ, RZ, RZ, P5 ;  /* 0x000000ffff5b7224 */ /* 0x000fe200028e06ff */
[----:B------:R-:W-:Y:S01]  /*e7750*/  IADD3 RZ, P5, PT, R38, R77, RZ ;  /* 0x0000004d26ff7210 */ /* 0x000fe20007fbe0ff */
[----:B------:R-:W-:-:S04]  /*e7760*/  IMAD.WIDE.U32 R12, R131, -0x45f6b800, RZ ;  /* 0xba094800830c7825 */ /* 0x000fc800078e00ff */
[----:B------:R-:W-:Y:S02]  /*e7770*/  IMAD.MOV.U32 R90, RZ, RZ, R39 ;  /* 0x000000ffff5a7224 */ /* 0x000fe400078e0027 */
[----:B------:R-:W-:Y:S02]  /*e7780*/  IMAD R17, R8, 0x1ef3622f, R12 ;  /* 0x1ef3622f08117824 */ /* 0x000fe400078e020c */
[----:B------:R-:W-:-:S04]  /*e7790*/  IMAD.WIDE.U32.X R90, R131, 0x170b5d44, R90, P5 ;  /* 0x170b5d44835a7825 */ /* 0x000fc800028e045a */
[----:B------:R-:W-:-:S04]  /*e77a0*/  IMAD.WIDE.U32 R38, R131, 0xf5138f, RZ ;  /* 0x00f5138f83267825 */ /* 0x000fc800078e00ff */
[----:B------:R-:W-:-:S04]  /*e77b0*/  IMAD.WIDE.U32 R12, P5, R8, 0x1ef3622f, R12 ;  /* 0x1ef3622f080c7825 */ /* 0x000fc800078a000c */
[----:B------:R-:W-:Y:S01]  /*e77c0*/  IMAD.WIDE.U32 R34, R30, 0x6ca1493b, R34 ;  /* 0x6ca1493b1e227825 */ /* 0x000fe200078e0022 */
[----:B------:R-:W-:-:S03]  /*e77d0*/  IADD3.X R87, PT, PT, RZ, RZ, RZ, P5, !PT ;  /* 0x000000ffff577210 */ /* 0x000fc60002ffe4ff */
[----:B------:R-:W-:Y:S01]  /*e77e0*/  IMAD.IADD R9, R35, 0x1, R14 ;  /* 0x0000000123097824 */ /* 0x000fe200078e020e */
[----:B------:R-:W-:Y:S01]  /*e77f0*/  IADD3.X R120, P0, PT, R121, R34, RZ, P0, !PT ;  /* 0x0000002279787210 */ /* 0x000fe2000071e4ff */
[----:B------:R-:W-:-:S03]  /*e7800*/  IMAD.WIDE.U32 R14, P5, R8, 0x1a22d9f3, R38 ;  /* 0x1a22d9f3080e7825 */ /* 0x000fc600078a0026 */
[----:B------:R-:W-:Y:S01]  /*e7810*/  IADD3.X R121, P0, PT, R170, R9, RZ, P0, !PT ;  /* 0x00000009aa797210 */ /* 0x000fe2000071e4ff */
[----:B------:R-:W-:-:S04]  /*e7820*/  IMAD.WIDE.U32 R92, R8, -0x45f6b800, RZ ;  /* 0xba094800085c7825 */ /* 0x000fc800078e00ff */
[----:B------:R-:W-:Y:S02]  /*e7830*/  IMAD.IADD R40, R37, 0x1, R33 ;  /* 0x0000000125287824 */ /* 0x000fe400078e0221 */
[----:B------:R-:W-:Y:S01]  /*e7840*/  IMAD.X R39, RZ, RZ, RZ, P5 ;  /* 0x000000ffff277224 */ /* 0x000fe200028e06ff */
[----:B------:R-:W-:Y:S01]  /*e7850*/  IADD3 RZ, P5, PT, R12, R93, RZ ;  /* 0x0000005d0cff7210 */ /* 0x000fe20007fbe0ff */
[----:B------:R-:W-:Y:S01]  /*e7860*/  IMAD.WIDE.U32 R36, R8, 0xf5138f, RZ ;  /* 0x00f5138f08247825 */ /* 0x000fe200078e00ff */
[----:B------:R-:W-:-:S03]  /*e7870*/  IADD3.X RZ, P2, PT, R137, R40, RZ, P2, !PT ;  /* 0x0000002889ff7210 */ /* 0x000fc6000175e4ff */
[----:B------:R-:W-:-:S04]  /*e7880*/  IMAD.WIDE.U32 R34, R131, 0x6ca1493b, RZ ;  /* 0x6ca1493b83227825 */ /* 0x000fc800078e00ff */
[----:B------:R-:W-:Y:S02]  /*e7890*/  IMAD.MOV.U32 R86, RZ, RZ, R13 ;  /* 0x000000ffff567224 */ /* 0x000fe400078e000d */
[----:B------:R-:W-:Y:S01]  /*e78a0*/  IMAD.X R141, RZ, RZ, RZ, P1 ;  /* 0x000000ffff8d7224 */ /* 0x000fe200008e06ff */
[----:B------:R-:W-:Y:S01]  /*e78b0*/  IADD3 RZ, P1, PT, R14, R37, RZ ;  /* 0x000000250eff7210 */ /* 0x000fe20007f3e0ff */
[----:B------:R-:W-:Y:S02]  /*e78c0*/  IMAD R85, R8, 0x1a22d9f3, R38 ;  /* 0x1a22d9f308557824 */ /* 0x000fe400078e0226 */
[----:B------:R-:W-:-:S04]  /*e78d0*/  IMAD.WIDE.U32 R12, R131, 0x17c510ea, RZ ;  /* 0x17c510ea830c7825 */ /* 0x000fc800078e00ff */
[----:B------:R-:W-:Y:S02]  /*e78e0*/  IMAD R33, R8, -0x39c4fa40, R34 ;  /* 0xc63b05c008217824 */ /* 0x000fe400078e0222 */
[----:B------:R-:W-:-:S04]  /*e78f0*/  IMAD.WIDE.U32.X R86, R131, 0x1ef3622f, R86, P5 ;  /* 0x1ef3622f83567825 */ /* 0x000fc800028e0456 */
[----:B------:R-:W-:Y:S02]  /*e7900*/  IMAD.MOV.U32 R38, RZ, RZ, R15 ;  /* 0x000000ffff267224 */ /* 0x000fe400078e000f */
[----:B------:R-:W-:-:S04]  /*e7910*/  IMAD.WIDE.U32 R34, P5, R8, -0x39c4fa40, R34 ;  /* 0xc63b05c008227825 */ /* 0x000fc800078a0022 */
[----:B------:R-:W-:-:S04]  /*e7920*/  IMAD.WIDE.U32.X R38, R131, 0x1a22d9f3, R38, P1 ;  /* 0x1a22d9f383267825 */ /* 0x000fc800008e0426 */
[----:B------:R-:W-:Y:S01]  /*e7930*/  IMAD.X R41, RZ, RZ, RZ, P5 ;  /* 0x000000ffff297224 */ /* 0x000fe200028e06ff */
[----:B------:R-:W-:Y:S01]  /*e7940*/  IADD3.X R133, P5, PT, RZ, RZ, RZ, P0, !PT ;  /* 0x000000ffff857210 */ /* 0x000fe200007be4ff */
[--C-:B------:R-:W-:Y:S01]  /*e7950*/  IMAD R9, R8, 0x1ae3a46, R12.reuse ;  /* 0x01ae3a4608097824 */ /* 0x100fe200078e020c */
[----:B------:R-:W-:Y:S01]  /*e7960*/  IADD3 RZ, P0, PT, R10, R140, RZ ;  /* 0x0000008c0aff7210 */ /* 0x000fe20007f1e0ff */
[----:B------:R-:W-:-:S03]  /*e7970*/  IMAD.WIDE.U32 R126, P1, R8, 0x1ae3a46, R12 ;  /* 0x01ae3a46087e7825 */ /* 0x000fc6000782000c */
        /* <DEDUP_REMOVED lines=9> */
[----:B------:R-:W-:Y:S01]  /*e7a10*/  IMAD.WIDE.U32.X R34, R131, 0x1ae3a46, R124, P5 ;  /* 0x01ae3a4683227825 */ /* 0x000fe200028e047c */
[----:B------:R-:W-:-:S03]  /*e7a20*/  IADD3 RZ, P5, PT, R120, R116, RZ ;  /* 0x0000007478ff7210 */ /* 0x000fc60007fbe0ff */
[----:B------:R-:W-:Y:S02]  /*e7a30*/  IMAD.IADD R89, R113, 0x1, R117 ;  /* 0x0000000171597824 */ /* 0x000fe400078e0275 */
[----:B------:R-:W-:-:S03]  /*e7a40*/  IMAD.WIDE.U32 R10, R21, R181, R10 ;  /* 0x000000b5150a7225 */ /* 0x000fc600078e000a */
[----:B------:R-:W-:Y:S01]  /*e7a50*/  IADD3.X RZ, P5, PT, R121, R89, RZ, P5, !PT ;  /* 0x0000005979ff7210 */ /* 0x000fe20002fbe4ff */
[----:B------:R-:W-:Y:S01]  /*e7a60*/  IMAD.WIDE.U32.X R40, R131, -0x39c4fa40, R40, P1 ;  /* 0xc63b05c083287825 */ /* 0x000fe200008e0428 */
[----:B------:R-:W-:Y:S02]  /*e7a70*/  IADD3 RZ, P1, PT, R96, R84, RZ ;  /* 0x0000005460ff7210 */ /* 0x000fe40007f3e0ff */
[----:B------:R-:W-:Y:S01]  /*e7a80*/  IADD3.X R84, P0, PT, R145, R82, RZ, P0, !PT ;  /* 0x0000005291547210 */ /* 0x000fe2000071e4ff */
[----:B------:R-:W-:Y:S01]  /*e7a90*/  IMAD.IADD R150, R11, 0x1, R150 ;  /* 0x000000010b967824 */ /* 0x000fe200078e0296 */
[----:B------:R-:W-:Y:S01]  /*e7aa0*/  IADD3.X R11, P2, PT, RZ, R78, RZ, P2, !PT ;  /* 0x0000004eff0b7210 */ /* 0x000fe2000175e4ff */
[----:B------:R-:W-:Y:S01]  /*e7ab0*/  IMAD.WIDE.U32 R6, R16, -0x45f6b800, R6 ;  /* 0xba09480010067825 */ /* 0x000fe200078e0006 */
[----:B------:R-:W-:Y:S02]  /*e7ac0*/  IADD3.X R82, P0, PT, R147, R83, RZ, P0, !PT ;  /* 0x0000005393527210 */ /* 0x000fe4000071e4ff */
[----:B------:R-:W-:Y:S01]  /*e7ad0*/  IADD3.X R83, P5, PT, R133, R148, RZ, P5, !PT ;  /* 0x0000009485537210 */ /* 0x000fe20002fbe4ff */
[----:B------:R-:W-:Y:S01]  /*e7ae0*/  IMAD.IADD R111, R7, 0x1, R111 ;  /* 0x00000001076f7824 */ /* 0x000fe200078e026f */
[----:B------:R-:W-:Y:S01]  /*e7af0*/  IADD3.X R78, P2, PT, RZ, R79, RZ, P2, !PT ;  /* 0x0000004fff4e7210 */ /* 0x000fe2000175e4ff */
[----:B------:R-:W-:Y:S01]  /*e7b00*/  IMAD.IADD R89, R123, 0x1, R77 ;  /* 0x000000017b597824 */ /* 0x000fe200078e024d */
        /* <DEDUP_REMOVED lines=9> */
[----:B------:R-:W-:Y:S02]  /*e7ba0*/  IADD3.X R7, P2, PT, R78, R111, RZ, P2, !PT ;  /* 0x0000006f4e077210 */ /* 0x000fe4000175e4ff */
[----:B------:R-:W-:Y:S02]  /*e7bb0*/  IADD3.X R81, P5, PT, R148, R11, RZ, P5, !PT ;  /* 0x0000000b94517210 */ /* 0x000fe40002fbe4ff */
[----:B------:R-:W-:-:S02]  /*e7bc0*/  IADD3.X R30, P3, PT, RZ, R30, RZ, P3, !PT ;  /* 0x0000001eff1e7210 */ /* 0x000fc40001f7e4ff */
[----:B------:R-:W-:Y:S02]  /*e7bd0*/  IADD3.X R11, P2, PT, RZ, RZ, RZ, P2, !PT ;  /* 0x000000ffff0b7210 */ /* 0x000fe4000175e4ff */
[----:B------:R-:W-:Y:S02]  /*e7be0*/  IADD3.X R97, P1, PT, R139, R128, RZ, P1, !PT ;  /* 0x000000808b617210 */ /* 0x000fe40000f3e4ff */
[----:B------:R-:W-:Y:S01]  /*e7bf0*/  IADD3.X R111, PT, PT, RZ, RZ, RZ, P3, P4 ;  /* 0x000000ffff6f7210 */ /* 0x000fe20001fe84ff */
[----:B------:R-:W-:Y:S01]  /*e7c00*/  IMAD.X R83, RZ, RZ, RZ, P2 ;  /* 0x000000ffff537224 */ /* 0x000fe200010e06ff */
[----:B------:R-:W-:Y:S02]  /*e7c10*/  IADD3.X R128, P1, PT, R141, R129, RZ, P1, !PT ;  /* 0x000000818d807210 */ /* 0x000fe40000f3e4ff */
[----:B------:R-:W-:Y:S02]  /*e7c20*/  IADD3 RZ, P3, PT, R6, R76, RZ ;  /* 0x0000004c06ff7210 */ /* 0x000fe40007f7e0ff */
[----:B------:R-:W-:-:S02]  /*e7c30*/  IADD3 RZ, P2, PT, R80, R142, RZ ;  /* 0x0000008e50ff7210 */ /* 0x000fc40007f5e0ff */
[----:B------:R-:W-:Y:S02]  /*e7c40*/  IADD3.X R97, P1, PT, R97, R30, RZ, P1, !PT ;  /* 0x0000001e61617210 */ /* 0x000fe40000f3e4ff */
[----:B------:R-:W-:Y:S02]  /*e7c50*/  IADD3.X RZ, P3, PT, R7, R89, RZ, P3, !PT ;  /* 0x0000005907ff7210 */ /* 0x000fe40001f7e4ff */
[----:B------:R-:W-:Y:S02]  /*e7c60*/  IADD3.X R77, P5, PT, RZ, RZ, RZ, P5, !PT ;  /* 0x000000ffff4d7210 */ /* 0x000fe40002fbe4ff */
[----:B------:R-:W-:Y:S01]  /*e7c70*/  IADD3.X RZ, P2, PT, R81, R79, RZ, P2, !PT ;  /* 0x0000004f51ff7210 */ /* 0x000fe2000175e4ff */
        /* <DEDUP_REMOVED lines=22> */
[----:B------:R-:W-:Y:S01]  /*e7de0*/  IMAD.IADD R93, R119, 0x1, R165 ;  /* 0x00000001775d7824 */ /* 0x000fe200078e02a5 */
[----:B------:R-:W-:Y:S02]  /*e7df0*/  IADD3 RZ, P1, PT, R78, R92, RZ ;  /* 0x0000005c4eff7210 */ /* 0x000fe40007f3e0ff */
[----:B------:R-:W-:Y:S02]  /*e7e00*/  IADD3.X R113, PT, PT, RZ, RZ, RZ, P5, P2 ;  /* 0x000000ffff717210 */ /* 0x000fe40002fe44ff */
[----:B------:R-:W-:-:S02]  /*e7e10*/  IADD3.X R11, P5, PT, RZ, RZ, RZ, P4, !PT ;  /* 0x000000ffff0b7210 */ /* 0x000fc400027be4ff */
[----:B------:R-:W-:Y:S02]  /*e7e20*/  IADD3.X R89, P4, PT, R160, R83, RZ, P3, !PT ;  /* 0x00000053a0597210 */ /* 0x000fe40001f9e4ff */
[----:B------:R-:W-:Y:S01]  /*e7e30*/  IADD3 RZ, P2, PT, R76, R90, RZ ;  /* 0x0000005a4cff7210 */ /* 0x000fe20007f5e0ff */
[----:B------:R-:W-:Y:S01]  /*e7e40*/  IMAD.WIDE.U32 R76, R7, 0x1, RZ ;  /* 0x00000001074c7825 */ /* 0x000fe200078e00ff */
[----:B------:R-:W-:Y:S02]  /*e7e50*/  IADD3.X RZ, P1, PT, R79, R111, RZ, P1, !PT ;  /* 0x0000006f4fff7210 */ /* 0x000fe40000f3e4ff */
[----:B------:R-:W-:Y:S01]  /*e7e60*/  IADD3 RZ, P3, PT, R88, R164, RZ ;  /* 0x000000a458ff7210 */ /* 0x000fe20007f7e0ff */
[----:B------:R-:W-:Y:S01]  /*e7e70*/  IMAD.X R83, RZ, RZ, RZ, P5 ;  /* 0x000000ffff537224 */ /* 0x000fe200028e06ff */
[----:B------:R-:W-:Y:S01]  /*e7e80*/  IADD3.X R97, P4, PT, RZ, RZ, RZ, P4, !PT ;  /* 0x000000ffff617210 */ /* 0x000fe2000279e4ff */
[----:B------:R-:W-:Y:S01]  /*e7e90*/  IMAD R90, R6, -0x7af74000, R76 ;  /* 0x8508c000065a7824 */ /* 0x000fe200078e024c */
[----:B------:R-:W-:Y:S01]  /*e7ea0*/  IADD3.X R11, P1, PT, R11, R86, RZ, P1, !PT ;  /* 0x000000560b0b7210 */ /* 0x000fe20000f3e4ff */
[----:B------:R-:W-:Y:S01]  /*e7eb0*/  IMAD.WIDE.U32 R78, R8, -0x45f6b800, R78 ;  /* 0xba094800084e7825 */ /* 0x000fe200078e004e */
[----:B------:R-:W-:-:S03]  /*e7ec0*/  IADD3.X RZ, P3, PT, R89, R93, RZ, P3, !PT ;  /* 0x0000005d59ff7210 */ /* 0x000fc60001f7e4ff */
[----:B------:R-:W-:-:S04]  /*e7ed0*/  IMAD.WIDE.U32 R92, P5, R6, -0x7af74000, R76 ;  /* 0x8508c000065c7825 */ /* 0x000fc800078a004c */
[----:B------:R-:W-:Y:S01]  /*e7ee0*/  IMAD.X R111, RZ, RZ, RZ, P4 ;  /* 0x000000ffff6f7224 */ /* 0x000fe200020e06ff */
[----:B------:R-:W-:Y:S01]  /*e7ef0*/  IADD3.X R86, P4, PT, R83, R87, RZ, P1, !PT ;  /* 0x0000005753567210 */ /* 0x000fe20000f9e4ff */
[----:B------:R-:W-:-:S04]  /*e7f00*/  IMAD.WIDE.U32 R76, R16, 0x6ca1493b, R80 ;  /* 0x6ca1493b104c7825 */ /* 0x000fc800078e0050 */
[----:B------:R-:W-:Y:S01]  /*e7f10*/  IMAD.X R81, RZ, RZ, RZ, P5 ;  /* 0x000000ffff517224 */ /* 0x000fe200028e06ff */
[C---:B------:R-:W-:Y:S01]  /*e7f20*/  IADD3 RZ, P5, PT, R91.reuse, R92, RZ ;  /* 0x0000005c5bff7210 */ /* 0x040fe20007fbe0ff */
[----:B------:R-:W-:Y:S01]  /*e7f30*/  IMAD.IADD R30, R91, 0x1, R90 ;  /* 0x000000015b1e7824 */ /* 0x000fe200078e025a */
[----:B------:R-:W-:Y:S01]  /*e7f40*/  IADD3.X R76, P4, PT, R11, R76, RZ, P4, !PT ;  /* 0x0000004c0b4c7210 */ /* 0x000fe2000279e4ff */
[----:B------:R-:W-:Y:S01]  /*e7f50*/  IMAD.MOV.U32 R80, RZ, RZ, R93 ;  /* 0x000000ffff507224 */ /* 0x000fe200078e005d */
[----:B------:R-:W-:Y:S01]  /*e7f60*/  IADD3 R115, PT, PT, R77, R115, RZ ;  /* 0x000000734d737210 */ /* 0x000fe20007ffe0ff */
[----:B------:R-:W-:Y:S01]  /*e7f70*/  IMAD.IADD R83, R85, 0x1, R37 ;  /* 0x0000000155537824 */ /* 0x000fe200078e0225 */
[----:B------:R-:W-:Y:S01]  /*e7f80*/  IADD3 RZ, P1, PT, R76, R36, RZ ;  /* 0x000000244cff7210 */ /* 0x000fe20007f3e0ff */
[----:B------:R-:W-:Y:S01]  /*e7f90*/  IMAD.WIDE.U32.X R36, R7, -0x7af74000, R80, P5 ;  /* 0x8508c00007247825 */ /* 0x000fe200028e0450 */
[----:B------:R-:W-:Y:S02]  /*e7fa0*/  IADD3.X RZ, P2, PT, R123, R30, RZ, P2, !PT ;  /* 0x0000001e7bff7210 */ /* 0x000fe4000175e4ff */
[----:B------:R-:W-:Y:S01]  /*e7fb0*/  IADD3.X R77, P4, PT, R86, R115, RZ, P4, !PT ;  /* 0x00000073564d7210 */ /* 0x000fe2000279e4ff */
[----:B------:R-:W-:Y:S01]  /*e7fc0*/  IMAD.WIDE.U32 R80, R7, 0x30000000, RZ ;  /* 0x3000000007507825 */ /* 0x000fe200078e00ff */
[----:B------:R-:W-:-:S02]  /*e7fd0*/  IADD3.X R11, P2, PT, RZ, R36, RZ, P2, !PT ;  /* 0x00000024ff0b7210 */ /* 0x000fc4000175e4ff */
[----:B------:R-:W-:Y:S01]  /*e7fe0*/  IADD3.X RZ, P1, PT, R77, R83, RZ, P1, !PT ;  /* 0x000000534dff7210 */ /* 0x000fe20000f3e4ff */
[----:B------:R-:W-:Y:S01]  /*e7ff0*/  IMAD.WIDE.U32 R88, R16, 0x17c510ea, R88 ;  /* 0x17c510ea10587825 */ /* 0x000fe200078e0058 */
[----:B------:R-:W-:Y:S02]  /*e8000*/  IADD3.X R83, P4, PT, RZ, RZ, RZ, P4, !PT ;  /* 0x000000ffff537210 */ /* 0x000fe4000279e4ff */
[----:B------:R-:W-:Y:S01]  /*e8010*/  IADD3.X R30, P2, PT, RZ, R37, RZ, P2, !PT ;  /* 0x00000025ff1e7210 */ /* 0x000fe2000175e4ff */
[C---:B------:R-:W-:Y:S01]  /*e8020*/  IMAD.WIDE.U32 R86, P5, R6.reuse, 0x170b5d44, R80 ;  /* 0x170b5d4406567825 */ /* 0x040fe200078a0050 */
[----:B------:R-:W-:Y:S02]  /*e8030*/  IADD3.X R83, P1, PT, R83, R38, RZ, P1, !PT ;  /* 0x0000002653537210 */ /* 0x000fe40000f3e4ff */
[----:B------:R-:W-:Y:S01]  /*e8040*/  IADD3.X R90, P3, PT, R97, R168, RZ, P3, !PT ;  /* 0x000000a8615a7210 */ /* 0x000fe20001f7e4ff */
[----:B------:R-:W-:-:S03]  /*e8050*/  IMAD.WIDE.U32 R36, R6, 0x30000000, RZ ;  /* 0x3000000006247825 */ /* 0x000fc600078e00ff */
[----:B------:R-:W-:Y:S01]  /*e8060*/  IADD3.X R168, P3, PT, R111, R169, RZ, P3, !PT ;  /* 0x000000a96fa87210 */ /* 0x000fe20001f7e4ff */
[----:B------:R-:W-:Y:S02]  /*e8070*/  IMAD R223, R6, 0x170b5d44, R80 ;  /* 0x170b5d4406df7824 */ /* 0x000fe400078e0250 */
[----:B------:R-:W-:Y:S01]  /*e8080*/  IMAD.X R91, RZ, RZ, RZ, P4 ;  /* 0x000000ffff5b7224 */ /* 0x000fe200020e06ff */
[----:B------:R-:W-:Y:S01]  /*e8090*/  IADD3.X R16, P4, PT, R11, R78, RZ, P2, !PT ;  /* 0x0000004e0b107210 */ /* 0x000fe2000179e4ff */
[----:B------:R-:W-:Y:S02]  /*e80a0*/  IMAD.IADD R17, R79, 0x1, R17 ;  /* 0x000000014f117824 */ /* 0x000fe400078e0211 */
[----:B------:R-:W-:Y:S01]  /*e80b0*/  IMAD.X R81, RZ, RZ, RZ, P5 ;  /* 0x000000ffff517224 */ /* 0x000fe200028e06ff */
[----:B------:R-:W-:Y:S01]  /*e80c0*/  IADD3 RZ, P5, PT, R86, R37, RZ ;  /* 0x0000002556ff7210 */ /* 0x000fe20007fbe0ff */
        /* <DEDUP_REMOVED lines=15> */
[----:B------:R-:W-:Y:S01]  /*e81c0*/  IMAD.X R36, RZ, RZ, RZ, P4 ;  /* 0x000000ffff247224 */ /* 0x000fe200020e06ff */
[----:B------:R-:W-:Y:S01]  /*e81d0*/  IADD3.X R79, PT, PT, RZ, RZ, RZ, P5, !PT ;  /* 0x000000ffff4f7210 */ /* 0x000fe20002ffe4ff */
[----:B------:R-:W-:Y:S01]  /*e81e0*/  IMAD.MOV.U32 R78, RZ, RZ, R81 ;  /* 0x000000ffff4e7224 */ /* 0x000fe200078e0051 */
[----:B------:R-:W-:Y:S01]  /*e81f0*/  IADD3.X R81, P1, PT, RZ, RZ, RZ, P1, !PT ;  /* 0x000000ffff517210 */ /* 0x000fe20000f3e4ff */
[----:B------:R-:W-:Y:S01]  /*e8200*/  IMAD.WIDE.U32 R76, R8, 0xf5138f, R76 ;  /* 0x00f5138f084c7825 */ /* 0x000fe200078e004c */
[----:B------:R-:W-:-:S02]  /*e8210*/  IADD3.X R36, P2, PT, R36, R37, RZ, P2, !PT ;  /* 0x0000002524247210 */ /* 0x000fc4000175e4ff */
[----:B------:R-:W-:Y:S01]  /*e8220*/  IADD3.X R91, P3, PT, R168, R113, RZ, P3, !PT ;  /* 0x00000071a85b7210 */ /* 0x000fe20001f7e4ff */
[C---:B------:R-:W-:Y:S02]  /*e8230*/  IMAD R32, R6.reuse, 0x1ef3622f, R38 ;  /* 0x1ef3622f06207824 */ /* 0x040fe400078e0226 */
[----:B------:R-:W-:-:S04]  /*e8240*/  IMAD.WIDE.U32 R38, R6, -0x45f6b800, RZ ;  /* 0xba09480006267825 */ /* 0x000fc800078e00ff */
[----:B------:R-:W-:Y:S01]  /*e8250*/  IMAD.X R83, RZ, RZ, RZ, P1 ;  /* 0x000000ffff537224 */ /* 0x000fe200008e06ff */
[----:B------:R-:W-:Y:S01]  /*e8260*/  IADD3 RZ, P1, PT, R88, R14, RZ ;  /* 0x0000000e58ff7210 */ /* 0x000fe20007f3e0ff */
[----:B------:R-:W-:Y:S01]  /*e8270*/  IMAD.IADD R77, R77, 0x1, R85 ;  /* 0x000000014d4d7824 */ /* 0x000fe200078e0255 */
[----:B------:R-:W-:Y:S01]  /*e8280*/  IADD3.X R14, P2, PT, R11, R76, RZ, P2, !PT ;  /* 0x0000004c0b0e7210 */ /* 0x000fe2000175e4ff */
[----:B------:R-:W-:Y:S01]  /*e8290*/  IMAD.IADD R11, R32, 0x1, R39 ;  /* 0x00000001200b7824 */ /* 0x000fe200078e0227 */
[----:B------:R-:W-:Y:S01]  /*e82a0*/  IADD3 RZ, P4, PT, R80, R39, RZ ;  /* 0x0000002750ff7210 */ /* 0x000fe20007f9e0ff */
[----:B------:R-:W-:Y:S01]  /*e82b0*/  IMAD.WIDE.U32 R224, R6, 0x30000000, R16 ;  /* 0x3000000006e07825 */ /* 0x000fe200078e0010 */
[----:B------:R-:W-:Y:S02]  /*e82c0*/  IADD3.X RZ, P5, PT, R89, R15, RZ, P1, !PT ;  /* 0x0000000f59ff7210 */ /* 0x000fe40000fbe4ff */
[----:B------:R-:W-:Y:S01]  /*e82d0*/  IADD3 RZ, P1, PT, R14, R38, RZ ;  /* 0x000000260eff7210 */ /* 0x000fe20007f3e0ff */
[----:B------:R-:W-:Y:S01]  /*e82e0*/  IMAD.IADD R223, R225, 0x1, R223 ;  /* 0x00000001e1df7824 */ /* 0x000fe200078e02df */
[----:B------:R-:W-:Y:S01]  /*e82f0*/  IADD3.X R15, P2, PT, R36, R77, RZ, P2, !PT ;  /* 0x0000004d240f7210 */ /* 0x000fe2000175e4ff */
[----:B------:R-:W-:Y:S01]  /*e8300*/  IMAD.WIDE.U32.X R36, R7, 0x1ef3622f, R78, P4 ;  /* 0x1ef3622f07247825 */ /* 0x000fe200020e044e */
[----:B------:R-:W-:-:S02]  /*e8310*/  IADD3.X R30, P5, PT, R81, R40, RZ, P5, !PT ;  /* 0x00000028511e7210 */ /* 0x000fc40002fbe4ff */
[----:B------:R-:W-:Y:S01]  /*e8320*/  IADD3.X RZ, P1, PT, R15, R11, RZ, P1, !PT ;  /* 0x0000000b0fff7210 */ /* 0x000fe20000f3e4ff */
[----:B------:R-:W-:Y:S01]  /*e8330*/  IMAD.WIDE.U32 R14, R6, -0x45f6b800, R14 ;  /* 0xba094800060e7825 */ /* 0x000fe200078e000e */
[----:B------:R-:W-:Y:S02]  /*e8340*/  IADD3.X R11, P2, PT, RZ, RZ, RZ, P2, !PT ;  /* 0x000000ffff0b7210 */ /* 0x000fe4000175e4ff */
[----:B------:R-:W-:Y:S01]  /*e8350*/  IADD3.X R39, P4, PT, R87, R10, RZ, P3, !PT ;  /* 0x0000000a57277210 */ /* 0x000fe20001f9e4ff */
[----:B------:R-:W-:Y:S01]  /*e8360*/  IMAD.IADD R32, R15, 0x1, R32 ;  /* 0x000000010f207824 */ /* 0x000fe200078e0220 */
[----:B------:R-:W-:Y:S01]  /*e8370*/  IADD3.X R40, P5, PT, R83, R41, RZ, P5, !PT ;  /* 0x0000002953287210 */ /* 0x000fe20002fbe4ff */
[----:B------:R-:W-:Y:S01]  /*e8380*/  IMAD.MOV.U32 R222, RZ, RZ, R14 ;  /* 0x000000ffffde7224 */ /* 0x000fe200078e000e */
[----:B------:R-:W-:Y:S01]  /*e8390*/  IADD3.X R41, P1, PT, R11, R36, RZ, P1, !PT ;  /* 0x000000240b297210 */ /* 0x000fe20000f3e4ff */
[----:B------:R-:W-:Y:S01]  /*e83a0*/  IMAD.X R11, RZ, RZ, RZ, P2 ;  /* 0x000000ffff0b7224 */ /* 0x000fe200010e06ff */
        /* <DEDUP_REMOVED lines=13> */
[----:B------:R-:W-:Y:S01]  /*e8480*/  IADD3 R39, PT, PT, R9, R13, RZ ;  /* 0x0000000d09277210 */ /* 0x000fe20007ffe0ff */
[----:B------:R-:W-:-:S04]  /*e8490*/  IMAD.WIDE.U32 R40, R6, 0xf5138f, RZ ;  /* 0x00f5138f06287825 */ /* 0x000fc800078e00ff */
        /* <DEDUP_REMOVED lines=15> */
[----:B------:R-:W-:-:S03]  /*e8590*/  IMAD.WIDE.U32 R38, R6, 0x6ca1493b, RZ ;  /* 0x6ca1493b06267825 */ /* 0x000fc600078e00ff */
[----:B------:R-:W-:Y:S01]  /*e85a0*/  IADD3.X RZ, P1, PT, R31, R87, RZ, P1, !PT ;  /* 0x000000571fff7210 */ /* 0x000fe20000f3e4ff */
[C---:B------:R-:W-:Y:S01]  /*e85b0*/  IMAD R89, R6.reuse, -0x39c4fa40, R76 ;  /* 0xc63b05c006597824 */ /* 0x040fe200078e024c */
[----:B------:R-:W-:Y:S01]  /*e85c0*/  IADD3.X R76, P2, PT, R81, R34, RZ, P2, !PT ;  /* 0x00000022514c7210 */ /* 0x000fe2000175e4ff */
[----:B------:R-:W-:Y:S01]  /*e85d0*/  IMAD.X R41, RZ, RZ, RZ, P5 ;  /* 0x000000ffff297224 */ /* 0x000fe200028e06ff */
[----:B------:R-:W-:Y:S01]  /*e85e0*/  IADD3.X R34, P3, PT, RZ, RZ, RZ, P3, !PT ;  /* 0x000000ffff227210 */ /* 0x000fe20001f7e4ff */
[----:B------:R-:W-:Y:S01]  /*e85f0*/  IMAD.MOV.U32 R40, RZ, RZ, R79 ;  /* 0x000000ffff287224 */ /* 0x000fe200078e004f */
[----:B------:R-:W-:Y:S01]  /*e8600*/  IADD3.X R33, P1, PT, R33, R12, RZ, P1, !PT ;  /* 0x0000000c21217210 */ /* 0x000fe20000f3e4ff */
[----:B------:R-:W-:Y:S01]  /*e8610*/  IMAD.WIDE.U32 R30, R6, 0xf5138f, R30 ;  /* 0x00f5138f061e7825 */ /* 0x000fe200078e001e */
[----:B------:R-:W-:Y:S02]  /*e8620*/  IADD3 RZ, P5, PT, R78, R39, RZ ;  /* 0x000000274eff7210 */ /* 0x000fe40007fbe0ff */
[----:B------:R-:W-:Y:S01]  /*e8630*/  IADD3.X R78, P2, PT, R83, R35, RZ, P2, !PT ;  /* 0x00000023534e7210 */ /* 0x000fe2000175e4ff */
[----:B------:R-:W-:Y:S01]  /*e8640*/  IMAD.IADD R85, R31, 0x1, R85 ;  /* 0x000000011f557824 */ /* 0x000fe200078e0255 */
[----:B------:R-:W-:Y:S01]  /*e8650*/  IADD3.X R79, P4, PT, RZ, R34, RZ, P4, !PT ;  /* 0x00000022ff4f7210 */ /* 0x000fe2000279e4ff */
[----:B------:R-:W-:Y:S01]  /*e8660*/  IMAD.WIDE.U32 R34, R8, 0x17c510ea, R36 ;  /* 0x17c510ea08227825 */ /* 0x000fe200078e0024 */
[----:B------:R-:W-:-:S02]  /*e8670*/  IADD3.X R36, P1, PT, R77, R13, RZ, P1, !PT ;  /* 0x0000000d4d247210 */ /* 0x000fc40000f3e4ff */
[----:B------:R-:W-:Y:S01]  /*e8680*/  IADD3.X R79, P2, PT, R76, R79, RZ, P2, !PT ;  /* 0x0000004f4c4f7210 */ /* 0x000fe2000175e4ff */
[----:B------:R-:W-:Y:S01]  /*e8690*/  IMAD.IADD R9, R35, 0x1, R9 ;  /* 0x0000000123097824 */ /* 0x000fe200078e0209 */
[----:B------:R-:W-:Y:S01]  /*e86a0*/  IADD3.X R37, PT, PT, RZ, RZ, RZ, P4, P3 ;  /* 0x000000ffff257210 */ /* 0x000fe200027e64ff */
[----:B------:R-:W-:Y:S01]  /*e86b0*/  IMAD.WIDE.U32 R12, R182, R19, RZ ;  /* 0x00000013b60c7225 */ /* 0x000fe200078e00ff */
[----:B------:R-:W-:Y:S02]  /*e86c0*/  IADD3.X R8, P3, PT, R33, R34, RZ, P1, !PT ;  /* 0x0000002221087210 */ /* 0x000fe40000f7e4ff */
[----:B------:R-:W-:Y:S01]  /*e86d0*/  IADD3.X R78, P1, PT, R78, R37, RZ, P2, !PT ;  /* 0x000000254e4e7210 */ /* 0x000fe2000173e4ff */
[----:B------:R-:W-:Y:S01]  /*e86e0*/  IMAD.WIDE.U32.X R40, R7, -0x39c4fa40, R40, P5 ;  /* 0xc63b05c007287825 */ /* 0x000fe200028e0428 */
[----:B------:R-:W-:Y:S02]  /*e86f0*/  IADD3 R33, PT, PT, R89, R39, RZ ;  /* 0x0000002759217210 */ /* 0x000fe40007ffe0ff */
[----:B------:R-:W-:Y:S01]  /*e8700*/  IADD3 RZ, P2, PT, R8, R38, RZ ;  /* 0x0000002608ff7210 */ /* 0x000fe20007f5e0ff */
[----:B------:R-:W-:Y:S01]  /*e8710*/  IMAD.WIDE.U32 R34, P4, R18, R181, R12 ;  /* 0x000000b512227225 */ /* 0x000fe2000788000c */
[----:B------:R-:W-:-:S03]  /*e8720*/  IADD3.X R9, P3, PT, R36, R9, RZ, P3, !PT ;  /* 0x0000000924097210 */ /* 0x000fc60001f7e4ff */
[----:B------:R-:W-:Y:S01]  /*e8730*/  IMAD.WIDE.U32 R36, R181, R19, RZ ;  /* 0x00000013b5247225 */ /* 0x000fe200078e00ff */
[----:B------:R-:W-:Y:S02]  /*e8740*/  IADD3.X RZ, P2, PT, R9, R33, RZ, P2, !PT ;  /* 0x0000002109ff7210 */ /* 0x000fe4000175e4ff */
[----:B------:R-:W-:Y:S01]  /*e8750*/  IADD3.X R33, P3, PT, RZ, RZ, RZ, P3, !PT ;  /* 0x000000ffff217210 */ /* 0x000fe20001f7e4ff */
[----:B------:R-:W-:Y:S01]  /*e8760*/  IMAD.MOV.U32 R38, RZ, RZ, R35 ;  /* 0x000000ffff267224 */ /* 0x000fe200078e0023 */
[----:B------:R-:W-:Y:S01]  /*e8770*/  IADD3 R81, P5, PT, R34, R37, RZ ;  /* 0x0000002522517210 */ /* 0x000fe20007fbe0ff */
[----:B------:R-:W-:-:S04]  /*e8780*/  IMAD.WIDE.U32 R12, R19, R181, R10 ;  /* 0x000000b5130c7225 */ /* 0x000fc800078e000a */
[----:B------:R-:W-:Y:S01]  /*e8790*/  IMAD.X R39, RZ, RZ, RZ, P4 ;  /* 0x000000ffff277224 */ /* 0x000fe200020e06ff */
[----:B------:R-:W-:Y:S01]  /*e87a0*/  IADD3.X R33, P4, PT, R33, R40, RZ, P2, !PT ;  /* 0x0000002821217210 */ /* 0x000fe2000179e4ff */
[----:B------:R-:W-:Y:S01]  /*e87b0*/  IMAD.X R35, RZ, RZ, RZ, P3 ;  /* 0x000000ffff237224 */ /* 0x000fe200018e06ff */
[----:B------:R-:W-:Y:S01]  /*e87c0*/  IADD3.X R12, P2, PT, R79, R12, RZ, P1, !PT ;  /* 0x0000000c4f0c7210 */ /* 0x000fe20000f5e4ff */
[----:B------:R-:W-:-:S04]  /*e87d0*/  IMAD.WIDE.U32 R76, R7, 0x17c510ea, RZ ;  /* 0x17c510ea074c7825 */ /* 0x000fc800078e00ff */
[----:B------:R-:W-:Y:S01]  /*e87e0*/  IMAD.IADD R37, R13, 0x1, R34 ;  /* 0x000000010d257824 */ /* 0x000fe200078e0222 */
[----:B------:R-:W-:Y:S01]  /*e87f0*/  IADD3.X R13, P4, PT, R35, R41, RZ, P4, !PT ;  /* 0x00000029230d7210 */ /* 0x000fe2000279e4ff */
[----:B------:R-:W-:-:S03]  /*e8800*/  IMAD.WIDE.U32.X R182, R18, R182, R38, P5 ;  /* 0x000000b612b67225 */ /* 0x000fc600028e0426 */
[----:B------:R-:W-:Y:S01]  /*e8810*/  IADD3.X R38, P2, PT, R78, R37, RZ, P2, !PT ;  /* 0x000000254e267210 */ /* 0x000fe2000175e4ff */
[----:B------:R-:W-:Y:S01]  /*e8820*/  IMAD.WIDE.U32 R40, P3, R6, 0x1ae3a46, R76 ;  /* 0x01ae3a4606287825 */ /* 0x000fe2000786004c */
[----:B------:R-:W-:-:S03]  /*e8830*/  IADD3.X R12, P4, PT, R33, R12, RZ, P4, !PT ;  /* 0x0000000c210c7210 */ /* 0x000fc6000279e4ff */
[----:B------:R-:W-:Y:S01]  /*e8840*/  IMAD.WIDE.U32 R34, R6, 0x17c510ea, RZ ;  /* 0x17c510ea06227825 */ /* 0x000fe200078e00ff */
[----:B------:R-:W-:-:S03]  /*e8850*/  IADD3.X R13, P4, PT, R13, R38, RZ, P4, !PT ;  /* 0x000000260d0d7210 */ /* 0x000fc6000279e4ff */
[----:B------:R-:W-:Y:S01]  /*e8860*/  IMAD R77, R6, 0x1ae3a46, R76 ;  /* 0x01ae3a46064d7824 */ /* 0x000fe200078e024c */
[----:B------:R-:W-:Y:S01]  /*e8870*/  IADD3 RZ, P5, PT, R40, R35, RZ ;  /* 0x0000002328ff7210 */ /* 0x000fe20007fbe0ff */
[----:B------:R-:W-:Y:S01]  /*e8880*/  IMAD.X R39, RZ, RZ, RZ, P3 ;  /* 0x000000ffff277224 */ /* 0x000fe200018e06ff */
[----:B------:R-:W-:Y:S01]  /*e8890*/  IADD3 RZ, P3, PT, R12, R34, RZ ;  /* 0x000000220cff7210 */ /* 0x000fe20007f7e0ff */
[----:B------:R-:W-:Y:S02]  /*e88a0*/  IMAD.MOV.U32 R38, RZ, RZ, R41 ;  /* 0x000000ffff267224 */ /* 0x000fe400078e0029 */
        /* <DEDUP_REMOVED lines=9> */
[----:B------:R-:W-:Y:S01]  /*e8940*/  IMAD.MOV.U32 R220, RZ, RZ, R30 ;  /* 0x000000ffffdc7224 */ /* 0x000fe200078e001e */
[----:B------:R-:W-:Y:S01]  /*e8950*/  IADD3.X R33, P0, PT, RZ, RZ, RZ, P0, !PT ;  /* 0x000000ffff217210 */ /* 0x000fe2000071e4ff */
[----:B------:R-:W-:Y:S01]  /*e8960*/  IMAD.MOV.U32 R219, RZ, RZ, R85 ;  /* 0x000000ffffdb7224 */ /* 0x000fe200078e0055 */
[----:B------:R-:W-:Y:S01]  /*e8970*/  IADD3.X R34, P1, PT, RZ, RZ, RZ, P1, !PT ;  /* 0x000000ffff227210 */ /* 0x000fe20000f3e4ff */
[----:B------:R-:W-:Y:S01]  /*e8980*/  IMAD.MOV.U32 R218, RZ, RZ, R8 ;  /* 0x000000ffffda7224 */ /* 0x000fe200078e0008 */
[----:B------:R-:W-:Y:S02]  /*e8990*/  IADD3.X R10, P3, PT, R11, R35, RZ, P3, !PT ;  /* 0x000000230b0a7210 */ /* 0x000fe40001f7e4ff */
[----:B------:R-:W-:-:S02]  /*e89a0*/  IADD3.X R36, P5, PT, R33, R182, RZ, P5, !PT ;  /* 0x000000b621247210 */ /* 0x000fc40002fbe4ff */
[----:B------:R-:W-:Y:S02]  /*e89b0*/  IADD3.X R7, P2, P3, R7, RZ, R34, P3, P2 ;  /* 0x000000ff07077210 */ /* 0x000fe40001b44422 */
[----:B------:R-:W-:Y:S02]  /*e89c0*/  IADD3.X R11, PT, PT, RZ, RZ, RZ, P1, !PT ;  /* 0x000000ffff0b7210 */ /* 0x000fe40000ffe4ff */
[----:B------:R-:W-:Y:S02]  /*e89d0*/  IADD3.X R183, PT, PT, R183, RZ, RZ, P5, P0 ;  /* 0x000000ffb7b77210 */ /* 0x000fe40002fe04ff */
[----:B------:R-:W-:Y:S02]  /*e89e0*/  IADD3.X R10, PT, PT, R10, RZ, R11, P2, P3 ;  /* 0x000000ff0a0a7210 */ /* 0x000fe400017e640b */
[----:B------:R-:W-:Y:S01]  /*e89f0*/  IADD3 R36, P0, PT, R7, R36, RZ ;  /* 0x0000002407247210 */ /* 0x000fe20007f1e0ff */
[----:B------:R-:W-:Y:S01]  /*e8a00*/  IMAD.WIDE.U32 R6, R6, 0x17c510ea, R12 ;  /* 0x17c510ea06067825 */ /* 0x000fe200078e000c */
[----:B------:R-:W-:-:S03]  /*e8a10*/  IADD3 R89, PT, PT, R9, R89, RZ ;  /* 0x0000005909597210 */ /* 0x000fc60007ffe0ff */
        /* <DEDUP_REMOVED lines=75> */
.L_x_1159:
[----:B------:R-:W-:Y:S05]  /*e8ed0*/  BSYNC.RELIABLE B3 ;  /* 0x0000000000037941 */ /* 0x000fea0003800100 */
.L_x_1158:
        /* <DEDUP_REMOVED lines=12> */
.L_x_1157:
[----:B------:R-:W-:Y:S05]  /*e8fa0*/  BSYNC.RECONVERGENT B2 ;  /* 0x0000000000027941 */ /* 0x000fea0003800200 */
.L_x_1156:
        /* <DEDUP_REMOVED lines=18> */
[----:B------:R-:W-:Y:S01]  /*e90d0*/  IMAD.WIDE.U32 R168, R99, R70, RZ ;  /* 0x0000004663a87225 */ /* 0x000fe200078e00ff */
[----:B------:R-:W-:-:S03]  /*e90e0*/  MOV R166, R17 ;  /* 0x0000001100a67202 */ /* 0x000fc60000000f00 */
[----:B------:R-:W-:Y:S01]  /*e90f0*/  IMAD.X R181, RZ, RZ, RZ, P2 ;  /* 0x000000ffffb57224 */ /* 0x000fe200010e06ff */
[----:B------:R-:W-:Y:S01]  /*e9100*/  IADD3 R123, P2, PT, R123, R14, RZ ;  /* 0x0000000e7b7b7210 */ /* 0x000fe20007f5e0ff */
[----:B------:R-:W-:Y:S02]  /*e9110*/  IMAD.MOV.U32 R124, RZ, RZ, R11 ;  /* 0x000000ffff7c7224 */ /* 0x000fe400078e000b */
[----:B------:R-:W-:Y:S02]  /*e9120*/  IMAD.MOV.U32 R180, RZ, RZ, R15 ;  /* 0x000000ffffb47224 */ /* 0x000fe400078e000f */
[----:B------:R-:W-:-:S04]  /*e9130*/  IMAD.WIDE.U32 R10, R100, R66, RZ ;  /* 0x00000042640a7225 */ /* 0x000fc800078e00ff */
[----:B------:R-:W-:-:S04]  /*e9140*/  IMAD.WIDE.U32 R14, P4, R99, R69, R8 ;  /* 0x00000045630e7225 */ /* 0x000fc80007880008 */
[----:B------:R-:W-:-:S04]  /*e9150*/  IMAD.WIDE.U32 R156, R102, R177, RZ ;  /* 0x000000b1669c7225 */ /* 0x000fc800078e00ff */
[----:B------:R-:W-:-:S04]  /*e9160*/  IMAD.WIDE.U32 R8, R6, -0x1, RZ ;  /* 0xffffffff06087825 */ /* 0x000fc800078e00ff */
[----:B------:R-:W-:Y:S01]  /*e9170*/  IMAD.X R167, RZ, RZ, RZ, P3 ;  /* 0x000000ffffa77224 */ /* 0x000fe200018e06ff */
[----:B------:R-:W-:Y:S01]  /*e9180*/  IADD3 R192, P3, PT, R169, R16, RZ ;  /* 0x00000010a9c07210 */ /* 0x000fe20007f7e0ff */
[----:B------:R-:W-:Y:S01]  /*e9190*/  IMAD.WIDE.U32.X R12, R100, R178, R12, P1 ;  /* 0x000000b2640c7225 */ /* 0x000fe200008e040c */
[----:B------:R-:W-:-:S03]  /*e91a0*/  IADD3 RZ, P1, PT, RZ, R6, RZ ;  /* 0x00000006ffff7210 */ /* 0x000fc60007f3e0ff */
[----:B------:R-:W-:Y:S01]  /*e91b0*/  IMAD.WIDE.U32 R198, R99, R68, RZ ;  /* 0x0000004463c67225 */ /* 0x000fe200078e00ff */
[----:B------:R-:W-:-:S03]  /*e91c0*/  IADD3.X RZ, P1, PT, RZ, R132, RZ, P1, !PT ;  /* 0x00000084ffff7210 */ /* 0x000fc60000f3e4ff */
[----:B------:R-:W-:Y:S01]  /*e91d0*/  IMAD.WIDE.U32 R174, R102, R75, RZ ;  /* 0x0000004b66ae7225 */ /* 0x000fe200078e00ff */
[----:B------:R-:W-:-:S03]  /*e91e0*/  IADD3.X R155, P1, PT, RZ, R12, RZ, P1, !PT ;  /* 0x0000000cff9b7210 */ /* 0x000fc60000f3e4ff */
[----:B------:R-:W-:Y:S01]  /*e91f0*/  IMAD.WIDE.U32.X R180, R100, R74, R180, P2 ;  /* 0x0000004a64b47225 */ /* 0x000fe200010e04b4 */
[----:B------:R-:W-:-:S03]  /*e9200*/  IADD3.X R76, P1, PT, RZ, R13, RZ, P1, !PT ;  /* 0x0000000dff4c7210 */ /* 0x000fc60000f3e4ff */
[----:B------:R-:W-:Y:S01]  /*e9210*/  IMAD.WIDE.U32 R30, P5, R99, R67, R10 ;  /* 0x00000043631e7225 */ /* 0x000fe200078a000a */
[----:B------:R-:W-:-:S03]  /*e9220*/  IADD3.X R154, P1, PT, R155, R154, RZ, P1, !PT ;  /* 0x0000009a9b9a7210 */ /* 0x000fc60000f3e4ff */
[----:B------:R-:W-:Y:S01]  /*e9230*/  IMAD.WIDE.U32 R130, R101, R177, RZ ;  /* 0x000000b165827225 */ /* 0x000fe200078e00ff */
[----:B------:R-:W-:-:S03]  /*e9240*/  IADD3.X R155, P1, PT, R76, R77, RZ, P1, !PT ;  /* 0x0000004d4c9b7210 */ /* 0x000fc60000f3e4ff */
[----:B------:R-:W-:-:S04]  /*e9250*/  IMAD.WIDE.U32 R156, P2, R101, R178, R156 ;  /* 0x000000b2659c7225 */ /* 0x000fc8000784009c */
[----:B------:R-:W-:-:S04]  /*e9260*/  IMAD.WIDE.U32 R10, R99, R66, RZ ;  /* 0x00000042630a7225 */ /* 0x000fc800078e00ff */
[----:B------:R-:W-:Y:S01]  /*e9270*/  IMAD.X R17, RZ, RZ, RZ, P4 ;  /* 0x000000ffff117224 */ /* 0x000fe200020e06ff */
[----:B------:R-:W-:Y:S01]  /*e9280*/  IADD3 R99, P4, PT, R199, R14, RZ ;  /* 0x0000000ec7637210 */ /* 0x000fe20007f9e0ff */
[----:B------:R-:W-:-:S04]  /*e9290*/  IMAD.WIDE.U32 R126, R8, 0x1, RZ ;  /* 0x00000001087e7825 */ /* 0x000fc800078e00ff */
[----:B------:R-:W-:-:S04]  /*e92a0*/  IMAD.WIDE.U32.X R166, R100, R71, R166, P3 ;  /* 0x0000004764a67225 */ /* 0x000fc800018e04a6 */
[----:B------:R-:W-:Y:S02]  /*e92b0*/  IMAD.MOV.U32 R16, RZ, RZ, R15 ;  /* 0x000000ffff107224 */ /* 0x000fe400078e000f */
[----:B------:R-:W-:-:S04]  /*e92c0*/  IMAD.WIDE.U32 R184, R101, R75, RZ ;  /* 0x0000004b65b87225 */ /* 0x000fc800078e00ff */
[----:B------:R-:W-:-:S04]  /*e92d0*/  IMAD.WIDE.U32 R174, P3, R101, R176, R174 ;  /* 0x000000b065ae7225 */ /* 0x000fc800078600ae */
[----:B------:R-:W-:Y:S01]  /*e92e0*/  IMAD.X R119, RZ, RZ, RZ, P2 ;  /* 0x000000ffff777224 */ /* 0x000fe200010e06ff */
[----:B------:R-:W-:Y:S01]  /*e92f0*/  IADD3 R131, P2, PT, R156, R131, RZ ;  /* 0x000000839c837210 */ /* 0x000fe20007f5e0ff */
[----:B------:R-:W-:Y:S01]  /*e9300*/  IMAD.WIDE.U32.X R124, R100, R176, R124, P0 ;  /* 0x000000b0647c7225 */ /* 0x000fe200000e047c */
[----:B------:R-:W-:-:S03]  /*e9310*/  IADD3 RZ, P0, PT, R6, R126, RZ ;  /* 0x0000007e06ff7210 */ /* 0x000fc60007f1e0ff */
[----:B------:R-:W-:Y:S01]  /*e9320*/  IMAD.WIDE.U32 R38, R102, R70, RZ ;  /* 0x0000004666267225 */ /* 0x000fe200078e00ff */
[----:B------:R-:W-:-:S03]  /*e9330*/  IADD3.X R201, P1, PT, RZ, R124, RZ, P1, !PT ;  /* 0x0000007cffc97210 */ /* 0x000fc60000f3e4ff */
[----:B------:R-:W-:Y:S02]  /*e9340*/  IMAD R89, R6, -0x7af74001, -R132 ;  /* 0x8508bfff06597824 */ /* 0x000fe400078e0a84 */
[----:B------:R-:W-:Y:S02]  /*e9350*/  IMAD.MOV.U32 R118, RZ, RZ, R157 ;  /* 0x000000ffff767224 */ /* 0x000fe400078e009d */
[----:B------:R-:W-:Y:S01]  /*e9360*/  IMAD.WIDE.U32.X R6, R100, R69, R16, P4 ;  /* 0x0000004564067225 */ /* 0x000fe200020e0410 */
[----:B------:R-:W-:-:S03]  /*e9370*/  IADD3 R169, P4, PT, R174, R185, RZ ;  /* 0x000000b9aea97210 */ /* 0x000fc60007f9e0ff */
[----:B------:R-:W-:-:S04]  /*e9380*/  IMAD.WIDE.U32 R32, R102, R68, RZ ;  /* 0x0000004466207225 */ /* 0x000fc800078e00ff */
[----:B------:R-:W-:-:S04]  /*e9390*/  IMAD.WIDE.U32 R34, R102, R66, RZ ;  /* 0x0000004266227225 */ /* 0x000fc800078e00ff */
[----:B------:R-:W-:Y:S02]  /*e93a0*/  IMAD.X R173, RZ, RZ, RZ, P3 ;  /* 0x000000ffffad7224 */ /* 0x000fe400018e06ff */
        /* <DEDUP_REMOVED lines=9> */
[----:B------:R-:W-:-:S04]  /*e9440*/  IMAD.WIDE.U32 R32, P3, R101, R69, R32 ;  /* 0x0000004565207225 */ /* 0x000fc80007860020 */
[----:B------:R-:W-:-:S04]  /*e9450*/  IMAD.WIDE.U32.X R172, R102, R176, R172, P4 ;  /* 0x000000b066ac7225 */ /* 0x000fc800020e04ac */
[----:B------:R-:W-:-:S04]  /*e9460*/  IMAD.WIDE.U32 R14, R101, R66, RZ ;  /* 0x00000042650e7225 */ /* 0x000fc800078e00ff */
[----:B------:R-:W-:-:S04]  /*e9470*/  IMAD.WIDE.U32 R34, P4, R101, R67, R34 ;  /* 0x0000004365227225 */ /* 0x000fc80007880022 */
[----:B------:R-:W-:Y:S01]  /*e9480*/  IMAD.X R41, RZ, RZ, RZ, P2 ;  /* 0x000000ffff297224 */ /* 0x000fe200010e06ff */
[----:B------:R-:W-:Y:S01]  /*e9490*/  IADD3 R203, P2, PT, R38, R17, RZ ;  /* 0x0000001126cb7210 */ /* 0x000fe20007f5e0ff */
[----:B------:R-:W-:-:S04]  /*e94a0*/  IMAD.WIDE.U32.X R36, R100, R67, R36, P5 ;  /* 0x0000004364247225 */ /* 0x000fc800028e0424 */
[----:B------:R-:W-:-:S04]  /*e94b0*/  IMAD.WIDE.U32 R86, R104, R177, RZ ;  /* 0x000000b168567225 */ /* 0x000fc800078e00ff */
[----:B------:R-:W-:-:S04]  /*e94c0*/  IMAD.WIDE.U32 R160, P5, R101, R74, R160 ;  /* 0x0000004a65a07225 */ /* 0x000fc800078a00a0 */
[----:B------:R-:W-:Y:S01]  /*e94d0*/  IMAD.X R13, RZ, RZ, RZ, P3 ;  /* 0x000000ffff0d7224 */ /* 0x000fe200018e06ff */
[----:B------:R-:W-:Y:S01]  /*e94e0*/  IADD3 R31, P3, PT, R32, R31, RZ ;  /* 0x0000001f201f7210 */ /* 0x000fe20007f7e0ff */
[----:B------:R-:W-:Y:S01]  /*e94f0*/  IMAD.MOV.U32 R40, RZ, RZ, R39 ;  /* 0x000000ffff287224 */ /* 0x000fe200078e0027 */
[----:B------:R-:W-:Y:S01]  /*e9500*/  IADD3.X R159, PT, PT, RZ, RZ, RZ, P5, !PT ;  /* 0x000000ffff9f7210 */ /* 0x000fe20002ffe4ff */
[----:B------:R-:W-:-:S04]  /*e9510*/  IMAD.WIDE.U32 R170, R101, R72, RZ ;  /* 0x0000004865aa7225 */ /* 0x000fc800078e00ff */
        /* <DEDUP_REMOVED lines=11> */
[----:B------:R-:W-:Y:S02]  /*e95d0*/  IMAD.MOV.U32 R158, RZ, RZ, R161 ;  /* 0x000000ffff9e7224 */ /* 0x000fe400078e00a1 */
[----:B------:R-:W-:-:S04]  /*e95e0*/  IMAD.WIDE.U32.X R92, R102, R67, R92, P4 ;  /* 0x00000043665c7225 */ /* 0x000fc800020e045c */
[----:B------:R-:W-:-:S04]  /*e95f0*/  IMAD.WIDE.U32 R164, R103, R75, RZ ;  /* 0x0000004b67a47225 */ /* 0x000fc800078e00ff */
[----:B------:R-:W-:-:S04]  /*e9600*/  IMAD.WIDE.U32 R76, P3, R103, R176, R76 ;  /* 0x000000b0674c7225 */ /* 0x000fc8000786004c */
[----:B------:R-:W-:Y:S01]  /*e9610*/  IMAD.WIDE.U32 R96, R103, R72, RZ ;  /* 0x0000004867607225 */ /* 0x000fe200078e00ff */
[----:B------:R-:W-:-:S03]  /*e9620*/  IADD3.X R113, PT, PT, RZ, RZ, RZ, P3, !PT ;  /* 0x000000ffff717210 */ /* 0x000fc60001ffe4ff */
[----:B------:R-:W-:-:S04]  /*e9630*/  IMAD.WIDE.U32 R78, P4, R103, R74, R78 ;  /* 0x0000004a674e7225 */ /* 0x000fc8000788004e */
[----:B------:R-:W-:Y:S01]  /*e9640*/  IMAD.X R163, RZ, RZ, RZ, P2 ;  /* 0x000000ffffa37224 */ /* 0x000fe200010e06ff */
[----:B------:R-:W-:Y:S01]  /*e9650*/  IADD3 R17, P2, PT, R86, R183, RZ ;  /* 0x000000b756117210 */ /* 0x000fe20007f5e0ff */
[----:B------:R-:W-:Y:S02]  /*e9660*/  IMAD.IADD R9, R9, 0x1, R89 ;  /* 0x0000000109097824 */ /* 0x000fe400078e0259 */
[----:B------:R-:W-:-:S04]  /*e9670*/  IMAD.WIDE.U32 R90, R104, R70, RZ ;  /* 0x00000046685a7225 */ /* 0x000fc800078e00ff */
[----:B------:R-:W-:Y:S01]  /*e9680*/  IMAD.WIDE.U32.X R158, R102, R74, R158, P5 ;  /* 0x0000004a669e7225 */ /* 0x000fe200028e049e */
[----:B------:R-:W-:Y:S02]  /*e9690*/  IADD3 R204, P5, PT, R76, R165, RZ ;  /* 0x000000a54ccc7210 */ /* 0x000fe40007fbe0ff */
[----:B------:R-:W-:Y:S01]  /*e96a0*/  IADD3.X R102, P1, PT, RZ, R125, RZ, P1, !PT ;  /* 0x0000007dff667210 */ /* 0x000fe20000f3e4ff */
[----:B------:R-:W-:Y:S02]  /*e96b0*/  IMAD.MOV.U32 R162, RZ, RZ, R87 ;  /* 0x000000ffffa27224 */ /* 0x000fe400078e0057 */
[----:B------:R-:W-:Y:S01]  /*e96c0*/  IMAD.WIDE.U32 R84, R104, R66, RZ ;  /* 0x0000004268547225 */ /* 0x000fe200078e00ff */
[----:B------:R-:W-:-:S03]  /*e96d0*/  IADD3.X R201, P1, PT, R201, R122, RZ, P1, !PT ;  /* 0x0000007ac9c97210 */ /* 0x000fc60000f3e4ff */
[----:B------:R-:W-:Y:S01]  /*e96e0*/  IMAD.X R83, RZ, RZ, RZ, P4 ;  /* 0x000000ffff537224 */ /* 0x000fe200020e06ff */
[----:B------:R-:W-:Y:S01]  /*e96f0*/  IADD3 R202, P4, PT, R78, R97, RZ ;  /* 0x000000614eca7210 */ /* 0x000fe20007f9e0ff */
[----:B------:R-:W-:Y:S01]  /*e9700*/  IMAD.MOV.U32 R112, RZ, RZ, R77 ;  /* 0x000000ffff707224 */ /* 0x000fe200078e004d */
[----:B------:R-:W-:Y:S01]  /*e9710*/  IADD3.X R102, P1, PT, R102, R123, RZ, P1, !PT ;  /* 0x0000007b66667210 */ /* 0x000fe20000f3e4ff */
[----:B------:R-:W-:-:S03]  /*e9720*/  IMAD.WIDE.U32 R128, R9, 0x1, RZ ;  /* 0x0000000109807825 */ /* 0x000fc600078e00ff */
[----:B------:R-:W-:Y:S01]  /*e9730*/  IADD3.X R197, P1, PT, RZ, R180, RZ, P1, !PT ;  /* 0x000000b4ffc57210 */ /* 0x000fe20000f3e4ff */
[----:B------:R-:W-:Y:S02]  /*e9740*/  IMAD.MOV.U32 R82, RZ, RZ, R79 ;  /* 0x000000ffff527224 */ /* 0x000fe400078e004f */
[----:B------:R-:W-:-:S04]  /*e9750*/  IMAD.WIDE.U32.X R162, R104, R178, R162, P2 ;  /* 0x000000b268a27225 */ /* 0x000fc800010e04a2 */
[----:B------:R-:W-:-:S04]  /*e9760*/  IMAD.WIDE.U32 R110, R103, R70, RZ ;  /* 0x00000046676e7225 */ /* 0x000fc800078e00ff */
[----:B------:R-:W-:-:S04]  /*e9770*/  IMAD.WIDE.U32 R90, P2, R103, R71, R90 ;  /* 0x00000047675a7225 */ /* 0x000fc8000784005a */
[----:B------:R-:W-:Y:S01]  /*e9780*/  IMAD.WIDE.U32.X R112, R104, R176, R112, P5 ;  /* 0x000000b068707225 */ /* 0x000fe200028e0470 */
[----:B------:R-:W-:-:S03]  /*e9790*/  MOV R116, R91 ;  /* 0x0000005b00747202 */ /* 0x000fc60000000f00 */
[----:B------:R-:W-:-:S04]  /*e97a0*/  IMAD.WIDE.U32 R80, R103, R66, RZ ;  /* 0x0000004267507225 */ /* 0x000fc800078e00ff */
[----:B------:R-:W-:-:S04]  /*e97b0*/  IMAD.WIDE.U32 R84, P5, R103, R67, R84 ;  /* 0x0000004367547225 */ /* 0x000fc800078a0054 */
[----:B------:R-:W-:-:S04]  /*e97c0*/  IMAD.WIDE.U32.X R82, R104, R74, R82, P4 ;  /* 0x0000004a68527225 */ /* 0x000fc800020e0452 */
[----:B------:R-:W-:-:S04]  /*e97d0*/  IMAD.WIDE.U32 R124, R106, R177, RZ ;  /* 0x000000b16a7c7225 */ /* 0x000fc800078e00ff */
[----:B------:R-:W-:-:S04]  /*e97e0*/  IMAD.WIDE.U32 R128, P4, R8, -0x7af74000, R128 ;  /* 0x8508c00008807825 */ /* 0x000fc80007880080 */
[----:B------:R-:W-:Y:S01]  /*e97f0*/  IMAD.X R117, RZ, RZ, RZ, P2 ;  /* 0x000000ffff757224 */ /* 0x000fe200010e06ff */
[----:B------:R-:W-:Y:S01]  /*e9800*/  IADD3 R35, P2, PT, R90, R111, RZ ;  /* 0x0000006f5a237210 */ /* 0x000fe20007f5e0ff */
[----:B------:R-:W-:Y:S01]  /*e9810*/  IMAD.X R121, RZ, RZ, RZ, P5 ;  /* 0x000000ffff797224 */ /* 0x000fe200028e06ff */
[----:B------:R-:W-:Y:S01]  /*e9820*/  IADD3 R33, P5, PT, R84, R81, RZ ;  /* 0x0000005154217210 */ /* 0x000fe20007fbe0ff */
[----:B------:R-:W-:Y:S02]  /*e9830*/  IMAD.X R187, RZ, RZ, RZ, P4 ;  /* 0x000000ffffbb7224 */ /* 0x000fe400020e06ff */
[----:B------:R-:W-:-:S04]  /*e9840*/  IMAD.WIDE.U32 R148, R106, R75, RZ ;  /* 0x0000004b6a947225 */ /* 0x000fc800078e00ff */
[----:B------:R-:W-:Y:S02]  /*e9850*/  IMAD.MOV.U32 R120, RZ, RZ, R85 ;  /* 0x000000ffff787224 */ /* 0x000fe400078e0055 */
[----:B------:R-:W-:-:S04]  /*e9860*/  IMAD.WIDE.U32 R124, P4, R105, R178, R124 ;  /* 0x000000b2697c7225 */ /* 0x000fc8000788007c */
[----:B------:R-:W-:-:S04]  /*e9870*/  IMAD.WIDE.U32 R152, R105, R177, RZ ;  /* 0x000000b169987225 */ /* 0x000fc800078e00ff */
[----:B------:R-:W-:Y:S01]  /*e9880*/  IMAD.WIDE.U32.X R116, R104, R71, R116, P2 ;  /* 0x0000004768747225 */ /* 0x000fe200010e0474 */
[----:B------:R-:W-:-:S03]  /*e9890*/  IADD3 RZ, P2, PT, R154, R130, RZ ;  /* 0x000000829aff7210 */ /* 0x000fc60007f5e0ff */
[----:B------:R-:W-:Y:S01]  /*e98a0*/  IMAD.WIDE.U32.X R120, R104, R67, R120, P5 ;  /* 0x0000004368787225 */ /* 0x000fe200028e0478 */
[----:B------:R-:W-:Y:S02]  /*e98b0*/  IADD3 R111, P5, PT, R124, R153, RZ ;  /* 0x000000997c6f7210 */ /* 0x000fe40007fbe0ff */
[----:B------:R-:W-:Y:S01]  /*e98c0*/  IADD3.X RZ, P2, PT, R155, R131, RZ, P2, !PT ;  /* 0x000000839bff7210 */ /* 0x000fe2000175e4ff */
[----:B------:R-:W-:Y:S02]  /*e98d0*/  IMAD.X R151, RZ, RZ, RZ, P4 ;  /* 0x000000ffff977224 */ /* 0x000fe400020e06ff */
[----:B------:R-:W-:Y:S01]  /*e98e0*/  IMAD.WIDE.U32 R138, R106, R72, RZ ;  /* 0x000000486a8a7225 */ /* 0x000fe200078e00ff */
[----:B------:R-:W-:-:S03]  /*e98f0*/  IADD3.X R200, P2, PT, RZ, R118, RZ, P2, !PT ;  /* 0x00000076ffc87210 */ /* 0x000fc6000175e4ff */
[----:B------:R-:W-:Y:S01]  /*e9900*/  IMAD.WIDE.U32 R146, R105, R75, RZ ;  /* 0x0000004b69927225 */ /* 0x000fe200078e00ff */
[----:B------:R-:W-:-:S03]  /*e9910*/  IADD3.X R91, P2, PT, RZ, R119, RZ, P2, !PT ;  /* 0x00000077ff5b7210 */ /* 0x000fc6000175e4ff */
[----:B------:R-:W-:Y:S01]  /*e9920*/  IMAD.WIDE.U32 R148, P4, R105, R176, R148 ;  /* 0x000000b069947225 */ /* 0x000fe20007880094 */
[----:B------:R-:W-:-:S03]  /*e9930*/  IADD3.X R200, P2, PT, R200, R201, RZ, P2, !PT ;  /* 0x000000c9c8c87210 */ /* 0x000fc6000175e4ff */
[----:B------:R-:W-:Y:S01]  /*e9940*/  IMAD.MOV.U32 R150, RZ, RZ, R125 ;  /* 0x000000ffff967224 */ /* 0x000fe200078e007d */
[----:B------:R-:W-:Y:S01]  /*e9950*/  MOV R130, R149 ;  /* 0x0000009500827202 */ /* 0x000fe20000000f00 */
[----:B------:R-:W-:Y:S01]  /*e9960*/  IMAD.X R131, RZ, RZ, RZ, P4 ;  /* 0x000000ffff837224 */ /* 0x000fe200020e06ff */
[----:B------:R-:W-:Y:S01]  /*e9970*/  IADD3 R85, P4, PT, R148, R147, RZ ;  /* 0x0000009394557210 */ /* 0x000fe20007f9e0ff */
[----:B------:R-:W-:Y:S01]  /*e9980*/  IMAD.WIDE.U32 R114, R104, R68, RZ ;  /* 0x0000004468727225 */ /* 0x000fe200078e00ff */
[----:B------:R-:W-:-:S03]  /*e9990*/  IADD3.X R201, P2, PT, R91, R102, RZ, P2, !PT ;  /* 0x000000665bc97210 */ /* 0x000fc6000175e4ff */
[----:B------:R-:W-:-:S04]  /*e99a0*/  IMAD.WIDE.U32.X R150, R106, R178, R150, P5 ;  /* 0x000000b26a967225 */ /* 0x000fc800028e0496 */
[----:B------:R-:W-:-:S04]  /*e99b0*/  IMAD.WIDE.U32 R142, R105, R72, RZ ;  /* 0x00000048698e7225 */ /* 0x000fc800078e00ff */
[----:B------:R-:W-:-:S04]  /*e99c0*/  IMAD.WIDE.U32 R138, P5, R105, R74, R138 ;  /* 0x0000004a698a7225 */ /* 0x000fc800078a008a */
[----:B------:R-:W-:Y:S01]  /*e99d0*/  IMAD.WIDE.U32.X R130, R106, R176, R130, P4 ;  /* 0x000000b06a827225 */ /* 0x000fe200020e0482 */
[----:B------:R-:W-:-:S03]  /*e99e0*/  IADD3 R87, P4, PT, R138, R143, RZ ;  /* 0x0000008f8a577210 */ /* 0x000fc60007f9e0ff */
[----:B------:R-:W-:-:S04]  /*e99f0*/  IMAD.WIDE.U32 R94, R103, R68, RZ ;  /* 0x00000044675e7225 */ /* 0x000fc800078e00ff */
[----:B------:R-:W-:-:S04]  /*e9a00*/  IMAD.WIDE.U32 R114, P3, R103, R69, R114 ;  /* 0x0000004567727225 */ /* 0x000fc80007860072 */
[----:B------:R-:W-:-:S04]  /*e9a10*/  IMAD.WIDE.U32 R136, R106, R70, RZ ;  /* 0x000000466a887225 */ /* 0x000fc800078e00ff */
[----:B------:R-:W-:-:S04]  /*e9a20*/  IMAD.WIDE.U32 R118, R106, R68, RZ ;  /* 0x000000446a767225 */ /* 0x000fc800078e00ff */
[----:B------:R-:W-:Y:S02]  /*e9a30*/  IMAD.X R145, RZ, RZ, RZ, P5 ;  /* 0x000000ffff917224 */ /* 0x000fe400028e06ff */
[----:B------:R-:W-:Y:S02]  /*e9a40*/  IMAD.MOV.U32 R144, RZ, RZ, R139 ;  /* 0x000000ffff907224 */ /* 0x000fe400078e008b */
[----:B------:R-:W-:Y:S01]  /*e9a50*/  IMAD.X R89, RZ, RZ, RZ, P3 ;  /* 0x000000ffff597224 */ /* 0x000fe200018e06ff */
[----:B------:R-:W-:Y:S01]  /*e9a60*/  IADD3 R39, P3, PT, R114, R95, RZ ;  /* 0x0000005f72277210 */ /* 0x000fe20007f7e0ff */
[----:B------:R-:W-:Y:S01]  /*e9a70*/  IMAD.WIDE.U32.X R144, R106, R74, R144, P4 ;  /* 0x0000004a6a907225 */ /* 0x000fe200020e0490 */
[----:B------:R-:W-:-:S03]  /*e9a80*/  IADD3.X R95, P2, PT, RZ, RZ, RZ, P2, !PT ;  /* 0x000000ffff5f7210 */ /* 0x000fc6000175e4ff */
[----:B------:R-:W-:Y:S01]  /*e9a90*/  IMAD.MOV.U32 R88, RZ, RZ, R115 ;  /* 0x000000ffff587224 */ /* 0x000fe200078e0073 */
[----:B------:R-:W-:Y:S01]  /*e9aa0*/  IADD3.X R115, P1, PT, RZ, R181, RZ, P1, !PT ;  /* 0x000000b5ff737210 */ /* 0x000fe20000f3e4ff */
[----:B------:R-:W-:Y:S01]  /*e9ab0*/  IMAD.WIDE.U32 R136, P5, R105, R71, R136 ;  /* 0x0000004769887225 */ /* 0x000fe200078a0088 */
[----:B------:R-:W-:Y:S02]  /*e9ac0*/  IADD3.X R97, PT, PT, RZ, RZ, RZ, P2, !PT ;  /* 0x000000ffff617210 */ /* 0x000fe400017fe4ff */
[----:B------:R-:W-:Y:S01]  /*e9ad0*/  IADD3.X R197, P1, PT, R197, R168, RZ, P1, !PT ;  /* 0x000000a8c5c57210 */ /* 0x000fe20000f3e4ff */
[----:B------:R-:W-:-:S03]  /*e9ae0*/  IMAD.WIDE.U32 R118, P4, R105, R69, R118 ;  /* 0x0000004569767225 */ /* 0x000fc60007880076 */
[----:B------:R-:W-:Y:S01]  /*e9af0*/  IADD3.X R115, P1, PT, R115, R192, RZ, P1, !PT ;  /* 0x000000c073737210 */ /* 0x000fe20000f3e4ff */
[----:B------:R-:W-:-:S04]  /*e9b00*/  IMAD.WIDE.U32 R140, R105, R70, RZ ;  /* 0x00000046698c7225 */ /* 0x000fc800078e00ff */
[----:B------:R-:W-:Y:S01]  /*e9b10*/  IMAD.WIDE.U32.X R88, R104, R69, R88, P3 ;  /* 0x0000004568587225 */ /* 0x000fe200018e0458 */
[----:B------:R-:W-:-:S03]  /*e9b20*/  IADD3 R127, P3, PT, R127, R128, RZ ;  /* 0x000000807f7f7210 */ /* 0x000fc60007f7e0ff */
[----:B------:R-:W-:Y:S01]  /*e9b30*/  IMAD.X R133, RZ, RZ, RZ, P4 ;  /* 0x000000ffff857224 */ /* 0x000fe200020e06ff */
[----:B------:R-:W-:Y:S01]  /*e9b40*/  IADD3 R79, P4, PT, R136, R141, RZ ;  /* 0x0000008d884f7210 */ /* 0x000fe20007f9e0ff */
[----:B------:R-:W-:Y:S01]  /*e9b50*/  IMAD.MOV.U32 R186, RZ, RZ, R129 ;  /* 0x000000ffffba7224 */ /* 0x000fe200078e0081 */
[----:B------:R-:W-:Y:S01]  /*e9b60*/  IADD3.X RZ, P0, PT, R132, R127, RZ, P0, !PT ;  /* 0x0000007f84ff7210 */ /* 0x000fe2000071e4ff */
[----:B------:R-:W-:Y:S02]  /*e9b70*/  IMAD.X R129, RZ, RZ, RZ, P5 ;  /* 0x000000ffff817224 */ /* 0x000fe400028e06ff */
[----:B------:R-:W-:-:S04]  /*e9b80*/  IMAD.WIDE.U32 R134, R105, R68, RZ ;  /* 0x0000004469867225 */ /* 0x000fc800078e00ff */
[----:B------:R-:W-:Y:S02]  /*e9b90*/  IMAD.MOV.U32 R128, RZ, RZ, R137 ;  /* 0x000000ffff807224 */ /* 0x000fe400078e0089 */
[----:B------:R-:W-:-:S04]  /*e9ba0*/  IMAD.WIDE.U32 R126, R106, R66, RZ ;  /* 0x000000426a7e7225 */ /* 0x000fc800078e00ff */
[----:B------:R-:W-:Y:S01]  /*e9bb0*/  IMAD.WIDE.U32.X R128, R106, R71, R128, P4 ;  /* 0x000000476a807225 */ /* 0x000fe200020e0480 */
[----:B------:R-:W-:-:S03]  /*e9bc0*/  IADD3 R81, P4, PT, R118, R135, RZ ;  /* 0x0000008776517210 */ /* 0x000fc60007f9e0ff */
[----:B------:R-:W-:Y:S02]  /*e9bd0*/  IMAD.MOV.U32 R132, RZ, RZ, R119 ;  /* 0x000000ffff847224 */ /* 0x000fe400078e0077 */
[----:B------:R-:W-:-:S04]  /*e9be0*/  IMAD.WIDE.U32.X R186, R9, -0x7af74000, R186, P3 ;  /* 0x8508c00009ba7825 */ /* 0x000fc800018e04ba */
[----:B------:R-:W-:Y:S01]  /*e9bf0*/  IMAD.WIDE.U32.X R132, R106, R69, R132, P4 ;  /* 0x000000456a847225 */ /* 0x000fe200020e0484 */
[----:B------:R-:W-:Y:S02]  /*e9c00*/  IADD3 RZ, P4, PT, R200, R184, RZ ;  /* 0x000000b8c8ff7210 */ /* 0x000fe40007f9e0ff */
[----:B------:R-:W-:Y:S01]  /*e9c10*/  IADD3.X R157, P0, PT, RZ, R186, RZ, P0, !PT ;  /* 0x000000baff9d7210 */ /* 0x000fe2000071e4ff */
[----:B------:R-:W-:Y:S01]  /*e9c20*/  IMAD.WIDE.U32 R126, P5, R105, R67, R126 ;  /* 0x00000043697e7225 */ /* 0x000fe200078a007e */
[----:B------:R-:W-:Y:S02]  /*e9c30*/  IADD3.X RZ, P4, PT, R201, R169, RZ, P4, !PT ;  /* 0x000000a9c9ff7210 */ /* 0x000fe4000279e4ff */
[----:B------:R-:W-:Y:S01]  /*e9c40*/  IADD3.X R91, P0, PT, RZ, R187, RZ, P0, !PT ;  /* 0x000000bbff5b7210 */ /* 0x000fe2000071e4ff */
[----:B------:R-:W-:Y:S01]  /*e9c50*/  IMAD.WIDE.U32 R122, R105, R66, RZ ;  /* 0x00000042697a7225 */ /* 0x000fe200078e00ff */
[----:B------:R-:W-:Y:S02]  /*e9c60*/  IADD3.X R196, P4, PT, R95, R172, RZ, P4, !PT ;  /* 0x000000ac5fc47210 */ /* 0x000fe4000279e4ff */
[----:B------:R-:W-:Y:S01]  /*e9c70*/  IADD3.X R95, P1, PT, RZ, R166, RZ, P1, !PT ;  /* 0x000000a6ff5f7210 */ /* 0x000fe20000f3e4ff */
[----:B------:R-:W-:Y:S01]  /*e9c80*/  IMAD.WIDE.U32 R188, R9, 0x30000000, RZ ;  /* 0x3000000009bc7825 */ /* 0x000fe200078e00ff */
[----:B------:R-:W-:-:S02]  /*e9c90*/  IADD3.X R172, P4, PT, R97, R173, RZ, P4, !PT ;  /* 0x000000ad61ac7210 */ /* 0x000fc4000279e4ff */
[----:B------:R-:W-:Y:S01]  /*e9ca0*/  IADD3.X R166, P1, PT, RZ, R167, RZ, P1, !PT ;  /* 0x000000a7ffa67210 */ /* 0x000fe20000f3e4ff */
[----:B------:R-:W-:Y:S01]  /*e9cb0*/  IMAD.X R195, RZ, RZ, RZ, P5 ;  /* 0x000000ffffc37224 */ /* 0x000fe200028e06ff */
[----:B------:R-:W-:Y:S01]  /*e9cc0*/  IADD3 R77, P5, PT, R126, R123, RZ ;  /* 0x0000007b7e4d7210 */ /* 0x000fe20007fbe0ff */
[----:B------:R-:W-:Y:S01]  /*e9cd0*/  IMAD.WIDE.U32 R190, R101, R177, R154 ;  /* 0x000000b165be7225 */ /* 0x000fe200078e009a */
[----:B------:R-:W-:Y:S02]  /*e9ce0*/  IADD3.X R196, P4, PT, R196, R197, RZ, P4, !PT ;  /* 0x000000c5c4c47210 */ /* 0x000fe4000279e4ff */
[----:B------:R-:W-:Y:S01]  /*e9cf0*/  IADD3.X R198, P1, PT, R95, R198, RZ, P1, !PT ;  /* 0x000000c65fc67210 */ /* 0x000fe20000f3e4ff */
[----:B------:R-:W-:Y:S01]  /*e9d00*/  IMAD.MOV.U32 R194, RZ, RZ, R127 ;  /* 0x000000ffffc27224 */ /* 0x000fe200078e007f */
[----:B------:R-:W-:Y:S01]  /*e9d10*/  IADD3.X R197, P4, PT, R172, R115, RZ, P4, !PT ;  /* 0x00000073acc57210 */ /* 0x000fe2000279e4ff */
[----:B------:R-:W-:-:S03]  /*e9d20*/  IMAD.WIDE.U32 R186, R8, 0x30000000, RZ ;  /* 0x3000000008ba7825 */ /* 0x000fc600078e00ff */
[----:B------:R-:W-:Y:S01]  /*e9d30*/  IADD3.X R199, P4, PT, RZ, RZ, RZ, P4, !PT ;  /* 0x000000ffffc77210 */ /* 0x000fe2000279e4ff */
[----:B------:R-:W-:-:S04]  /*e9d40*/  IMAD.WIDE.U32 R154, P3, R8, 0x170b5d44, R188 ;  /* 0x170b5d44089a7825 */ /* 0x000fc800078600bc */
[----:B------:R-:W-:Y:S01]  /*e9d50*/  IMAD.IADD R102, R191, 0x1, R156 ;  /* 0x00000001bf667824 */ /* 0x000fe200078e029c */
[----:B------:R-:W-:Y:S01]  /*e9d60*/  IADD3.X R156, P0, PT, R157, R190, RZ, P0, !PT ;  /* 0x000000be9d9c7210 */ /* 0x000fe2000071e4ff */
[----:B------:R-:W-:Y:S01]  /*e9d70*/  IMAD.WIDE.U32.X R194, R106, R67, R194, P5 ;  /* 0x000000436ac27225 */ /* 0x000fe200028e04c2 */
[----:B------:R-:W-:Y:S02]  /*e9d80*/  IADD3 R119, P5, PT, R154, R187, RZ ;  /* 0x000000bb9a777210 */ /* 0x000fe40007fbe0ff */
[----:B------:R-:W-:Y:S01]  /*e9d90*/  IADD3 RZ, P2, PT, R156, R186, RZ ;  /* 0x000000ba9cff7210 */ /* 0x000fe20007f5e0ff */
[----:B------:R-:W-:Y:S01]  /*e9da0*/  IMAD.X R169, RZ, RZ, RZ, P3 ;  /* 0x000000ffffa97224 */ /* 0x000fe200018e06ff */
[----:B------:R-:W-:Y:S01]  /*e9db0*/  IADD3.X R157, P0, PT, R91, R102, RZ, P0, !PT ;  /* 0x000000665b9d7210 */ /* 0x000fe2000071e4ff */
[----:B------:R-:W-:Y:S02]  /*e9dc0*/  IMAD.MOV.U32 R168, RZ, RZ, R155 ;  /* 0x000000ffffa87224 */ /* 0x000fe400078e009b */
[----:B------:R-:W-:Y:S01]  /*e9dd0*/  IMAD.WIDE.U32 R200, R101, R75, R200 ;  /* 0x0000004b65c87225 */ /* 0x000fe200078e00c8 */
[----:B------:R-:W-:-:S02]  /*e9de0*/  IADD3.X RZ, P2, PT, R157, R119, RZ, P2, !PT ;  /* 0x000000779dff7210 */ /* 0x000fc4000175e4ff */
[----:B------:R-:W-:Y:S01]  /*e9df0*/  IADD3.X R97, P0, PT, RZ, RZ, RZ, P0, !PT ;  /* 0x000000ffff617210 */ /* 0x000fe2000071e4ff */
[----:B------:R-:W-:Y:S01]  /*e9e00*/  IMAD.WIDE.U32.X R168, R9, 0x170b5d44, R168, P5 ;  /* 0x170b5d4409a87825 */ /* 0x000fe200028e04a8 */
[----:B------:R-:W-:-:S03]  /*e9e10*/  IADD3 RZ, P3, PT, R200, R182, RZ ;  /* 0x000000b6c8ff7210 */ /* 0x000fc60007f7e0ff */
[----:B------:R-:W-:Y:S01]  /*e9e20*/  IMAD.IADD R201, R201, 0x1, R174 ;  /* 0x00000001c9c97824 */ /* 0x000fe200078e02ae */
[----:B------:R-:W-:Y:S01]  /*e9e30*/  IADD3.X R97, P5, PT, R97, R168, RZ, P2, !PT ;  /* 0x000000a861617210 */ /* 0x000fe200017be4ff */
[----:B------:R-:W-:Y:S01]  /*e9e40*/  IMAD.X R91, RZ, RZ, RZ, P0 ;  /* 0x000000ffff5b7224 */ /* 0x000fe200000e06ff */
[----:B------:R-:W-:Y:S01]  /*e9e50*/  IADD3 RZ, P2, PT, R196, R170, RZ ;  /* 0x000000aac4ff7210 */ /* 0x000fe20007f5e0ff */
[C---:B------:R-:W-:Y:S01]  /*e9e60*/  IMAD.WIDE.U32 R192, R108.reuse, R177, RZ ;  /* 0x000000b16cc07225 */ /* 0x040fe200078e00ff */
[----:B------:R-:W-:Y:S02]  /*e9e70*/  IADD3.X RZ, P3, PT, R201, R17, RZ, P3, !PT ;  /* 0x00000011c9ff7210 */ /* 0x000fe40001f7e4ff */
[----:B------:R-:W-:Y:S01]  /*e9e80*/  IADD3.X RZ, P2, PT, R197, R100, RZ, P2, !PT ;  /* 0x00000064c5ff7210 */ /* 0x000fe2000175e4ff */
[----:B------:R-:W-:Y:S01]  /*e9e90*/  IMAD.X R123, RZ, RZ, RZ, P4 ;  /* 0x000000ffff7b7224 */ /* 0x000fe200020e06ff */
[----:B------:R-:W-:Y:S01]  /*e9ea0*/  IADD3.X R102, P0, PT, R91, R169, RZ, P5, !PT ;  /* 0x000000a95b667210 */ /* 0x000fe20002f1e4ff */
[----:B------:R-:W-:Y:S01]  /*e9eb0*/  IMAD.WIDE.U32 R186, R108, R75, RZ ;  /* 0x0000004b6cba7225 */ /* 0x000fe200078e00ff */
[----:B------:R-:W-:-:S02]  /*e9ec0*/  IADD3.X R17, P5, PT, RZ, R162, RZ, P3, !PT ;  /* 0x000000a2ff117210 */ /* 0x000fc40001fbe4ff */
[----:B------:R-:W-:Y:S01]  /*e9ed0*/  IADD3.X R199, P3, PT, R199, R158, RZ, P2, !PT ;  /* 0x0000009ec7c77210 */ /* 0x000fe2000177e4ff */
[----:B------:R-:W-:Y:S01]  /*e9ee0*/  IMAD.WIDE.U32 R190, R107, R177, RZ ;  /* 0x000000b16bbe7225 */ /* 0x000fe200078e00ff */
[----:B------:R-:W-:Y:S02]  /*e9ef0*/  IADD3.X R119, P2, PT, R166, R99, RZ, P1, !PT ;  /* 0x00000063a6777210 */ /* 0x000fe40000f5e4ff */
[----:B------:R-:W-:Y:S01]  /*e9f00*/  IADD3.X R123, P1, PT, R123, R159, RZ, P3, !PT ;  /* 0x0000009f7b7b7210 */ /* 0x000fe20001f3e4ff */
[----:B------:R-:W-:Y:S01]  /*e9f10*/  IMAD.WIDE.U32 R192, P3, R107, R178, R192 ;  /* 0x000000b26bc07225 */ /* 0x000fe200078600c0 */
[----:B------:R-:W-:Y:S02]  /*e9f20*/  IADD3.X R162, P4, PT, RZ, R163, RZ, P5, !PT ;  /* 0x000000a3ffa27210 */ /* 0x000fe40002f9e4ff */
[----:B------:R-:W-:Y:S01]  /*e9f30*/  IADD3.X R198, P1, PT, R199, R198, RZ, P1, !PT ;  /* 0x000000c6c7c67210 */ /* 0x000fe20000f3e4ff */
[----:B------:R-:W-:Y:S01]  /*e9f40*/  IMAD.X R189, RZ, RZ, RZ, P3 ;  /* 0x000000ffffbd7224 */ /* 0x000fe200018e06ff */
[----:B------:R-:W-:Y:S01]  /*e9f50*/  IADD3 R100, P3, PT, R192, R191, RZ ;  /* 0x000000bfc0647210 */ /* 0x000fe20007f7e0ff */
[----:B------:R-:W-:Y:S01]  /*e9f60*/  IMAD.WIDE.U32 R184, R107, R75, RZ ;  /* 0x0000004b6bb87225 */ /* 0x000fe200078e00ff */
[----:B------:R-:W-:-:S02]  /*e9f70*/  MOV R188, R193 ;  /* 0x000000c100bc7202 */ /* 0x000fc40000000f00 */
[----:B------:R-:W-:Y:S01]  /*e9f80*/  IADD3.X R199, P1, PT, R123, R119, RZ, P1, !PT ;  /* 0x000000777bc77210 */ /* 0x000fe20000f3e4ff */
[----:B------:R-:W-:Y:S01]  /*e9f90*/  IMAD.WIDE.U32 R186, P5, R107, R176, R186 ;  /* 0x000000b06bba7225 */ /* 0x000fe200078a00ba */
[----:B------:R-:W-:-:S03]  /*e9fa0*/  IADD3.X R119, P2, PT, RZ, R6, RZ, P2, !PT ;  /* 0x00000006ff777210 */ /* 0x000fc6000175e4ff */
[-C--:B------:R-:W-:Y:S01]  /*e9fb0*/  IMAD.WIDE.U32 R180, R108, R72.reuse, RZ ;  /* 0x000000486cb47225 */ /* 0x080fe200078e00ff */
[----:B------:R-:W-:Y:S02]  /*e9fc0*/  IADD3.X R6, P2, PT, RZ, R7, RZ, P2, !PT ;  /* 0x00000007ff067210 */ /* 0x000fe4000175e4ff */
[----:B------:R-:W-:Y:S01]  /*e9fd0*/  IADD3.X R7, P1, PT, RZ, RZ, RZ, P1, !PT ;  /* 0x000000ffff077210 */ /* 0x000fe20000f3e4ff */
[----:B------:R-:W-:Y:S01]  /*e9fe0*/  IMAD.WIDE.U32 R196, R101, R72, R196 ;  /* 0x0000004865c47225 */ /* 0x000fe200078e00c4 */
[----:B------:R-:W-:-:S03]  /*e9ff0*/  IADD3.X R119, P2, PT, R119, R10, RZ, P2, !PT ;  /* 0x0000000a77777210 */ /* 0x000fc6000175e4ff */
[----:B------:R-:W-:Y:S01]  /*ea000*/  IMAD.WIDE.U32.X R188, R108, R178, R188, P3 ;  /* 0x000000b26cbc7225 */ /* 0x000fe200018e04bc */
[----:B------:R-:W-:Y:S02]  /*ea010*/  IADD3 R91, P3, PT, R186, R185, RZ ;  /* 0x000000b9ba5b7210 */ /* 0x000fe40007f7e0ff */
[----:B------:R-:W-:Y:S01]  /*ea020*/  IADD3.X R196, P4, PT, R17, R196, RZ, P4, !PT ;  /* 0x000000c411c47210 */ /* 0x000fe2000279e4ff */
[----:B------:R-:W-:Y:S02]  /*ea030*/  IMAD.IADD R161, R197, 0x1, R160 ;  /* 0x00000001c5a17824 */ /* 0x000fe400078e02a0 */
[----:B------:R-:W-:-:S03]  /*ea040*/  IMAD.WIDE.U32 R170, R108, R70, RZ ;  /* 0x000000466caa7225 */ /* 0x000fc600078e00ff */
[----:B------:R-:W-:Y:S01]  /*ea050*/  IADD3.X R197, P4, PT, R162, R161, RZ, P4, !PT ;  /* 0x000000a1a2c57210 */ /* 0x000fe2000279e4ff */
[----:B------:R-:W-:Y:S02]  /*ea060*/  IMAD.X R183, RZ, RZ, RZ, P5 ;  /* 0x000000ffffb77224 */ /* 0x000fe400028e06ff */
[----:B------:R-:W-:Y:S01]  /*ea070*/  IMAD.WIDE.U32 R180, P5, R107, R74, R180 ;  /* 0x0000004a6bb47225 */ /* 0x000fe200078a00b4 */
[----:B------:R-:W-:-:S03]  /*ea080*/  IADD3.X R115, P4, PT, RZ, RZ, RZ, P4, !PT ;  /* 0x000000ffff737210 */ /* 0x000fc6000279e4ff */
[----:B------:R-:W-:-:S04]  /*ea090*/  IMAD.WIDE.U32 R174, R107, R72, RZ ;  /* 0x000000486bae7225 */ /* 0x000fc800078e00ff */
        /* <DEDUP_REMOVED lines=25> */
[----:B------:R-:W-:Y:S01]  /*ea230*/  IMAD.WIDE.U32 R156, R8, 0x30000000, R156 ;  /* 0x30000000089c7825 */ /* 0x000fe200078e009c */
[----:B------:R-:W-:-:S03]  /*ea240*/  IADD3.X RZ, P4, PT, R199, R203, RZ, P4, !PT ;  /* 0x000000cbc7ff7210 */ /* 0x000fc6000279e4ff */
[----:B------:R-:W-:Y:S01]  /*ea250*/  IMAD.WIDE.U32 R16, R107, R66, RZ ;  /* 0x000000426b107225 */ /* 0x000fe200078e00ff */
[----:B------:R-:W-:-:S03]  /*ea260*/  IADD3 R106, PT, PT, R157, R154, RZ ;  /* 0x0000009a9d6a7210 */ /* 0x000fc60007ffe0ff */
[----:B------:R-:W-:Y:S01]  /*ea270*/  IMAD.X R155, RZ, RZ, RZ, P5 ;  /* 0x000000ffff9b7224 */ /* 0x000fe200028e06ff */
[----:B------:R-:W-:Y:S01]  /*ea280*/  IADD3 R17, P5, PT, R166, R17, RZ ;  /* 0x00000011a6117210 */ /* 0x000fe20007fbe0ff */
        /* <DEDUP_REMOVED lines=27> */
[----:B------:R-:W-:Y:S01]  /*ea440*/  IADD3.X R96, P5, PT, R37, R82, RZ, P5, !PT ;  /* 0x0000005225607210 */ /* 0x000fe20002fbe4ff */
[----:B------:R-:W-:Y:S01]  /*ea450*/  IMAD.X R111, RZ, RZ, RZ, P4 ;  /* 0x000000ffff6f7224 */ /* 0x000fe200020e06ff */
[----:B------:R-:W-:Y:S01]  /*ea460*/  IADD3 RZ, P4, PT, R6, R30, RZ ;  /* 0x0000001e06ff7210 */ /* 0x000fe20007f9e0ff */
[C---:B------:R-:W-:Y:S01]  /*ea470*/  IMAD.WIDE.U32 R36, R9.reuse, -0x45f6b800, RZ ;  /* 0xba09480009247825 */ /* 0x040fe200078e00ff */
[----:B------:R-:W-:Y:S02]  /*ea480*/  IADD3.X R207, P3, PT, RZ, RZ, RZ, P3, !PT ;  /* 0x000000ffffcf7210 */ /* 0x000fe40001f7e4ff */
[----:B------:R-:W-:Y:S01]  /*ea490*/  IADD3.X R108, P2, PT, RZ, R150, RZ, P2, !PT ;  /* 0x00000096ff6c7210 */ /* 0x000fe2000175e4ff */
[----:B------:R-:W-:Y:S01]  /*ea4a0*/  IMAD.WIDE.U32 R202, R9, 0xf5138f, RZ ;  /* 0x00f5138f09ca7825 */ /* 0x000fe200078e00ff */
[----:B------:R-:W-:Y:S02]  /*ea4b0*/  IADD3.X RZ, P4, PT, R7, R31, RZ, P4, !PT ;  /* 0x0000001f07ff7210 */ /* 0x000fe4000279e4ff */
[----:B------:R-:W-:Y:S01]  /*ea4c0*/  IADD3.X R76, P1, PT, RZ, R151, RZ, P2, !PT ;  /* 0x00000097ff4c7210 */ /* 0x000fe2000173e4ff */
[----:B------:R-:W-:Y:S01]  /*ea4d0*/  IMAD.IADD R78, R11, 0x1, R78 ;  /* 0x000000010b4e7824 */ /* 0x000fe200078e024e */
[----:B------:R-:W-:Y:S01]  /*ea4e0*/  IADD3.X R11, PT, PT, RZ, RZ, RZ, P3, !PT ;  /* 0x000000ffff0b7210 */ /* 0x000fe20001ffe4ff */
        /* <DEDUP_REMOVED lines=9> */
[----:B------:R-:W-:Y:S01]  /*ea580*/  IMAD.WIDE.U32 R150, R9, 0x6ca1493b, RZ ;  /* 0x6ca1493b09967825 */ /* 0x000fe200078e00ff */
[----:B------:R-:W-:-:S03]  /*ea590*/  IADD3.X R207, P2, PT, R11, R38, RZ, P2, !PT ;  /* 0x000000260bcf7210 */ /* 0x000fc6000175e4ff */
[----:B------:R-:W-:Y:S02]  /*ea5a0*/  IMAD.MOV.U32 R204, RZ, RZ, R37 ;  /* 0x000000ffffcc7224 */ /* 0x000fe400078e0025 */
[----:B------:R-:W-:Y:S01]  /*ea5b0*/  IMAD.X R153, RZ, RZ, RZ, P4 ;  /* 0x000000ffff997224 */ /* 0x000fe200020e06ff */
[----:B------:R-:W-:Y:S01]  /*ea5c0*/  IADD3 R37, P4, PT, R202, R199, RZ ;  /* 0x000000c7ca257210 */ /* 0x000fe20007f9e0ff */
[----:B------:R-:W-:-:S04]  /*ea5d0*/  IMAD.WIDE.U32 R40, R9, 0x17c510ea, RZ ;  /* 0x17c510ea09287825 */ /* 0x000fc800078e00ff */
[----:B------:R-:W-:Y:S02]  /*ea5e0*/  IMAD.MOV.U32 R152, RZ, RZ, R203 ;  /* 0x000000ffff987224 */ /* 0x000fe400078e00cb */
        /* <DEDUP_REMOVED lines=22> */
[----:B------:R-:W-:Y:S01]  /*ea750*/  IMAD.WIDE.U32 R200, R103, R177, R200 ;  /* 0x000000b167c87225 */ /* 0x000fe200078e00c8 */
[----:B------:R-:W-:-:S02]  /*ea760*/  IADD3.X R41, P4, PT, RZ, RZ, RZ, P4, !PT ;  /* 0x000000ffff297210 */ /* 0x000fc4000279e4ff */
[----:B------:R-:W-:Y:S01]  /*ea770*/  IADD3 R32, PT, PT, R7, R32, RZ ;  /* 0x0000002007207210 */ /* 0x000fe20007ffe0ff */
[----:B------:R-:W-:Y:S01]  /*ea780*/  IMAD.WIDE.U32 R206, R101, R66, R206 ;  /* 0x0000004265ce7225 */ /* 0x000fe200078e00ce */
[----:B------:R-:W-:Y:S02]  /*ea790*/  IADD3.X R6, P5, PT, R96, R6, RZ, P5, !PT ;  /* 0x0000000660067210 */ /* 0x000fe40002fbe4ff */
[----:B------:R-:W-:Y:S01]  /*ea7a0*/  IADD3.X R10, PT, PT, R93, RZ, RZ, P3, P2 ;  /* 0x000000ff5d0a7210 */ /* 0x000fe20001fe44ff */
[----:B------:R-:W-:Y:S01]  /*ea7b0*/  IMAD.X R93, RZ, RZ, RZ, P4 ;  /* 0x000000ffff5d7224 */ /* 0x000fe200020e06ff */
[----:B------:R-:W-:Y:S01]  /*ea7c0*/  IADD3 RZ, P2, PT, R14, R146, RZ ;  /* 0x000000920eff7210 */ /* 0x000fe20007f5e0ff */
[----:B------:R-:W-:Y:S01]  /*ea7d0*/  IMAD R156, R156, -0x7af74001, -R106 ;  /* 0x8508bfff9c9c7824 */ /* 0x000fe200078e0a6a */
[----:B------:R-:W-:Y:S02]  /*ea7e0*/  IADD3 RZ, P3, PT, R6, R110, RZ ;  /* 0x0000006e06ff7210 */ /* 0x000fe40007f7e0ff */
[----:B------:R-:W-:Y:S01]  /*ea7f0*/  IADD3.X R7, P5, PT, R111, R32, RZ, P5, !PT ;  /* 0x000000206f077210 */ /* 0x000fe20002fbe4ff */
[----:B------:R-:W-:Y:S01]  /*ea800*/  IMAD.IADD R111, R201, 0x1, R86 ;  /* 0x00000001c96f7824 */ /* 0x000fe200078e0256 */
        /* <DEDUP_REMOVED lines=10> */
[----:B------:R-:W-:Y:S01]  /*ea8b0*/  IADD3.X R6, P5, PT, R35, R6, RZ, P4, !PT ;  /* 0x0000000623067210 */ /* 0x000fe200027be4ff */
[----:B------:R-:W-:Y:S01]  /*ea8c0*/  IMAD.IADD R7, R7, 0x1, R90 ;  /* 0x0000000107077824 */ /* 0x000fe200078e025a */
[----:B------:R-:W-:Y:S01]  /*ea8d0*/  IADD3.X R41, P2, PT, R41, R116, RZ, P2, !PT ;  /* 0x0000007429297210 */ /* 0x000fe2000175e4ff */
[----:B------:R-:W-:Y:S01]  /*ea8e0*/  IMAD.IADD R156, R209, 0x1, R156 ;  /* 0x00000001d19c7824 */ /* 0x000fe200078e029c */
[----:B------:R-:W-:-:S02]  /*ea8f0*/  IADD3.X R200, P0, PT, R97, R200, RZ, P0, !PT ;  /* 0x000000c861c87210 */ /* 0x000fc4000071e4ff */
[----:B------:R-:W-:Y:S01]  /*ea900*/  IADD3.X RZ, P4, PT, R15, R100, RZ, P3, !PT ;  /* 0x000000640fff7210 */ /* 0x000fe20001f9e4ff */
[----:B------:R-:W-:Y:S01]  /*ea910*/  IMAD.WIDE.U32 R14, R107, R177, R14 ;  /* 0x000000b16b0e7225 */ /* 0x000fe200078e000e */
[----:B------:R-:W-:Y:S02]  /*ea920*/  IADD3.X R7, P3, PT, R130, R7, RZ, P5, !PT ;  /* 0x0000000782077210 */ /* 0x000fe40002f7e4ff */
[----:B------:R-:W-:Y:S01]  /*ea930*/  IADD3.X R116, P2, PT, R85, R117, RZ, P2, !PT ;  /* 0x0000007555747210 */ /* 0x000fe2000175e4ff */
[----:B------:R-:W-:Y:S01]  /*ea940*/  IMAD.IADD R85, R207, 0x1, R34 ;  /* 0x00000001cf557824 */ /* 0x000fe200078e0222 */
[----:B------:R-:W-:Y:S01]  /*ea950*/  IADD3.X R201, P5, PT, R102, R111, RZ, P0, !PT ;  /* 0x0000006f66c97210 */ /* 0x000fe200007be4ff */
[----:B------:R-:W-:Y:S01]  /*ea960*/  IMAD.WIDE.U32 R34, R105, R72, R6 ;  /* 0x0000004869227225 */ /* 0x000fe200078e0006 */
[----:B------:R-:W-:Y:S02]  /*ea970*/  IADD3.X R93, P4, PT, RZ, R188, RZ, P4, !PT ;  /* 0x000000bcff5d7210 */ /* 0x000fe4000279e4ff */
[----:B------:R-:W-:Y:S01]  /*ea980*/  IADD3.X R206, P0, PT, R41, R206, RZ, P2, !PT ;  /* 0x000000ce29ce7210 */ /* 0x000fe2000171e4ff */
[----:B------:R-:W-:Y:S01]  /*ea990*/  IMAD.IADD R139, R35, 0x1, R138 ;  /* 0x00000001238b7824 */ /* 0x000fe200078e028a */
[----:B------:R-:W-:Y:S01]  /*ea9a0*/  IADD3.X R188, P2, PT, RZ, R189, RZ, P4, !PT ;  /* 0x000000bdffbc7210 */ /* 0x000fe2000275e4ff */
[----:B------:R-:W-:Y:S01]  /*ea9b0*/  IMAD.IADD R193, R15, 0x1, R192 ;  /* 0x000000010fc17824 */ /* 0x000fe200078e02c0 */
[----:B------:R-:W-:-:S02]  /*ea9c0*/  IADD3.X R41, P5, PT, RZ, RZ, RZ, P5, !PT ;  /* 0x000000ffff297210 */ /* 0x000fc40002fbe4ff */
[----:B------:R-:W-:Y:S02]  /*ea9d0*/  IADD3.X R207, P0, PT, R116, R85, RZ, P0, !PT ;  /* 0x0000005574cf7210 */ /* 0x000fe4000071e4ff */
[----:B------:R-:W-:Y:S01]  /*ea9e0*/  IADD3.X R92, P4, PT, R93, R34, RZ, P2, !PT ;  /* 0x000000225d5c7210 */ /* 0x000fe2000179e4ff */
[----:B------:R-:W-:Y:S01]  /*ea9f0*/  IMAD.WIDE.U32 R34, R156, 0x1, RZ ;  /* 0x000000019c227825 */ /* 0x000fe200078e00ff */
[----:B------:R-:W-:Y:S02]  /*eaa00*/  IADD3.X R85, PT, PT, RZ, RZ, RZ, P5, !PT ;  /* 0x000000ffff557210 */ /* 0x000fe40002ffe4ff */
        /* <DEDUP_REMOVED lines=19> */
[----:B------:R-:W-:Y:S01]  /*eab40*/  IMAD.X R7, RZ, RZ, RZ, P5 ;  /* 0x000000ffff077224 */ /* 0x000fe200028e06ff */
[----:B------:R-:W-:Y:S01]  /*eab50*/  IADD3.X R30, P2, PT, R11, R6, RZ, P2, !PT ;  /* 0x000000060b1e7210 */ /* 0x000fe2000175e4ff */
[----:B------:R-:W-:Y:S01]  /*eab60*/  IMAD.MOV.U32 R6, RZ, RZ, R35 ;  /* 0x000000ffff067224 */ /* 0x000fe200078e0023 */
[----:B------:R-:W-:Y:S01]  /*eab70*/  IADD3.X RZ, P0, PT, R207, R39, RZ, P0, !PT ;  /* 0x00000027cfff7210 */ /* 0x000fe2000071e4ff */
[----:B------:R-:W-:Y:S01]  /*eab80*/  IMAD.WIDE.U32 R100, R156, 0x6ca1493b, RZ ;  /* 0x6ca1493b9c647825 */ /* 0x000fe200078e00ff */
[----:B------:R-:W-:-:S02]  /*eab90*/  IADD3.X RZ, P3, PT, R201, R31, RZ, P3, !PT ;  /* 0x0000001fc9ff7210 */ /* 0x000fc40001f7e4ff */
[----:B------:R-:W-:Y:S01]  /*eaba0*/  IADD3.X R31, P5, PT, R144, R115, RZ, P2, !PT ;  /* 0x00000073901f7210 */ /* 0x000fe200017be4ff */
[----:B------:R-:W-:Y:S01]  /*eabb0*/  IMAD.WIDE.U32 R200, R8, -0x45f6b800, R200 ;  /* 0xba09480008c87825 */ /* 0x000fe200078e00c8 */
[----:B------:R-:W-:Y:S02]  /*eabc0*/  IADD3.X R34, P0, PT, R117, R88, RZ, P0, !PT ;  /* 0x0000005875227210 */ /* 0x000fe4000071e4ff */
[----:B------:R-:W-:Y:S01]  /*eabd0*/  IADD3.X R41, P3, PT, R41, R204, RZ, P3, !PT ;  /* 0x000000cc29297210 */ /* 0x000fe20001f7e4ff */
[----:B------:R-:W-:Y:S01]  /*eabe0*/  IMAD.WIDE.U32.X R6, R156, -0x7af74000, R6, P4 ;  /* 0x8508c0009c067825 */ /* 0x000fe200020e0406 */
[----:B------:R-:W-:Y:S02]  /*eabf0*/  IADD3.X R11, P5, PT, RZ, RZ, RZ, P5, !PT ;  /* 0x000000ffff0b7210 */ /* 0x000fe40002fbe4ff */
[----:B------:R-:W-:Y:S01]  /*eac00*/  IADD3.X R89, P0, PT, R119, R89, RZ, P0, !PT ;  /* 0x0000005977597210 */ /* 0x000fe2000071e4ff */
[----:B------:R-:W-:Y:S01]  /*eac10*/  IMAD.IADD R36, R201, 0x1, R36 ;  /* 0x00000001c9247824 */ /* 0x000fe200078e0224 */
[----:B------:R-:W-:Y:S01]  /*eac20*/  IADD3.X R204, P3, PT, R85, R205, RZ, P3, !PT ;  /* 0x000000cd55cc7210 */ /* 0x000fe20001f7e4ff */
[----:B------:R-:W-:Y:S01]  /*eac30*/  IMAD.X R85, RZ, RZ, RZ, P5 ;  /* 0x000000ffff557224 */ /* 0x000fe200028e06ff */
[----:B------:R-:W-:Y:S01]  /*eac40*/  IADD3.X R34, P0, PT, R34, R9, RZ, P0, !PT ;  /* 0x0000000922227210 */ /* 0x000fe2000071e4ff */
[----:B------:R-:W-:Y:S01]  /*eac50*/  IMAD.WIDE.U32 R110, R156, 0x17c510ea, RZ ;  /* 0x17c510ea9c6e7825 */ /* 0x000fe200078e00ff */
        /* <DEDUP_REMOVED lines=9> */
[----:B------:R-:W-:Y:S01]  /*eacf0*/  IADD3 RZ, P2, PT, R92, R184, RZ ;  /* 0x000000b85cff7210 */ /* 0x000fe20007f5e0ff */
[----:B------:R-:W-:Y:S01]  /*ead00*/  IMAD.WIDE.U32 R140, R98, R68, RZ ;  /* 0x00000044628c7225 */ /* 0x000fe200078e00ff */
[----:B------:R-:W-:-:S02]  /*ead10*/  IADD3.X R33, P5, PT, R11, R128, RZ, P5, !PT ;  /* 0x000000800b217210 */ /* 0x000fc40002fbe4ff */
[----:B------:R-:W-:Y:S01]  /*ead20*/  IADD3.X R9, P1, PT, RZ, R7, RZ, P1, !PT ;  /* 0x00000007ff097210 */ /* 0x000fe20000f3e4ff */
[----:B------:R-:W-:Y:S01]  /*ead30*/  IMAD.WIDE.U32 R6, R103, R66, R34 ;  /* 0x0000004267067225 */ /* 0x000fe200078e0022 */
[----:B------:R-:W-:Y:S02]  /*ead40*/  IADD3.X R115, P0, PT, RZ, RZ, RZ, P0, !PT ;  /* 0x000000ffff737210 */ /* 0x000fe4000071e4ff */
[----:B------:R-:W-:Y:S01]  /*ead50*/  IADD3.X RZ, P2, PT, R93, R91, RZ, P2, !PT ;  /* 0x0000005b5dff7210 */ /* 0x000fe2000175e4ff */
[----:B------:R-:W-:Y:S01]  /*ead60*/  IMAD.WIDE.U32 R10, R105, R70, R30 ;  /* 0x00000046690a7225 */ /* 0x000fe200078e001e */
[----:B------:R-:W-:Y:S02]  /*ead70*/  IADD3.X R128, P5, PT, R85, R129, RZ, P5, !PT ;  /* 0x0000008155807210 */ /* 0x000fe40002fbe4ff */
        /* <DEDUP_REMOVED lines=10> */
[----:B------:R-:W-:Y:S02]  /*eae20*/  IADD3 R137, PT, PT, R11, R136, RZ ;  /* 0x000000880b897210 */ /* 0x000fe40007ffe0ff */
[----:B------:R-:W-:Y:S01]  /*eae30*/  IADD3.X R10, P2, PT, R39, R10, RZ, P2, !PT ;  /* 0x0000000a270a7210 */ /* 0x000fe2000175e4ff */
[----:B------:R-:W-:Y:S01]  /*eae40*/  IMAD.WIDE.U32 R34, R156, -0x45f6b800, RZ ;  /* 0xba0948009c227825 */ /* 0x000fe200078e00ff */
[----:B------:R-:W-:-:S02]  /*eae50*/  IADD3.X R97, P0, PT, RZ, RZ, RZ, P0, !PT ;  /* 0x000000ffff617210 */ /* 0x000fc4000071e4ff */
[----:B------:R-:W-:Y:S01]  /*eae60*/  IADD3.X R11, P2, PT, R182, R137, RZ, P2, !PT ;  /* 0x00000089b60b7210 */ /* 0x000fe2000175e4ff */
[----:B------:R-:W-:Y:S01]  /*eae70*/  IMAD.X R39, RZ, RZ, RZ, P5 ;  /* 0x000000ffff277224 */ /* 0x000fe200028e06ff */
[----:B------:R-:W-:Y:S01]  /*eae80*/  IADD3.X R200, P1, PT, R201, R200, RZ, P1, !PT ;  /* 0x000000c8c9c87210 */ /* 0x000fe20000f3e4ff */
[----:B------:R-:W-:Y:S01]  /*eae90*/  IMAD.X R103, RZ, RZ, RZ, P0 ;  /* 0x000000ffff677224 */ /* 0x000fe200000e06ff */
[----:B------:R-:W-:Y:S01]  /*eaea0*/  IADD3 RZ, P0, PT, R10, R174, RZ ;  /* 0x000000ae0aff7210 */ /* 0x000fe20007f1e0ff */
[----:B------:R-:W-:Y:S01]  /*eaeb0*/  IMAD.MOV.U32 R38, RZ, RZ, R31 ;  /* 0x000000ffff267224 */ /* 0x000fe200078e001f */
[----:B------:R-:W-:Y:S01]  /*eaec0*/  IADD3.X R79, P2, PT, RZ, RZ, RZ, P2, !PT ;  /* 0x000000ffff4f7210 */ /* 0x000fe2000175e4ff */
[----:B------:R-:W-:Y:S01]  /*eaed0*/  IMAD.WIDE.U32 R84, R156, 0xf5138f, RZ ;  /* 0x00f5138f9c547825 */ /* 0x000fe200078e00ff */
[----:B------:R-:W-:Y:S02]  /*eaee0*/  IADD3 R123, P4, PT, R30, R33, RZ ;  /* 0x000000211e7b7210 */ /* 0x000fe40007f9e0ff */
[----:B------:R-:W-:Y:S01]  /*eaef0*/  IADD3.X RZ, P0, PT, R11, R99, RZ, P0, !PT ;  /* 0x000000630bff7210 */ /* 0x000fe2000071e4ff */
[----:B------:R-:W-:Y:S01]  /*eaf00*/  IMAD.X R91, RZ, RZ, RZ, P2 ;  /* 0x000000ffff5b7224 */ /* 0x000fe200010e06ff */
[----:B------:R-:W-:Y:S01]  /*eaf10*/  IADD3.X R201, P1, PT, R9, R36, RZ, P1, !PT ;  /* 0x0000002409c97210 */ /* 0x000fe20000f3e4ff */
[----:B------:R-:W-:Y:S01]  /*eaf20*/  IMAD.WIDE.U32.X R38, R156, 0x170b5d44, R38, P4 ;  /* 0x170b5d449c267825 */ /* 0x000fe200020e0426 */
[----:B------:R-:W-:-:S02]  /*eaf30*/  IADD3.X R9, P0, PT, R79, R172, RZ, P0, !PT ;  /* 0x000000ac4f097210 */ /* 0x000fc4000071e4ff */
[----:B------:R-:W-:Y:S01]  /*eaf40*/  IADD3 RZ, P2, PT, R200, R32, RZ ;  /* 0x00000020c8ff7210 */ /* 0x000fe20007f5e0ff */
[----:B------:R-:W-:Y:S01]  /*eaf50*/  IMAD.WIDE.U32 R32, R208, -0x45f6b800, RZ ;  /* 0xba094800d0207825 */ /* 0x000fe200078e00ff */
[----:B------:R-:W-:Y:S02]  /*eaf60*/  IADD3.X R172, P0, PT, R91, R173, RZ, P0, !PT ;  /* 0x000000ad5bac7210 */ /* 0x000fe4000071e4ff */
[----:B------:R-:W-:Y:S01]  /*eaf70*/  IADD3 RZ, P5, PT, R6, R134, RZ ;  /* 0x0000008606ff7210 */ /* 0x000fe20007fbe0ff */
[----:B------:R-:W-:Y:S01]  /*eaf80*/  IMAD.WIDE.U32 R34, P4, R208, 0x1ef3622f, R34 ;  /* 0x1ef3622fd0227825 */ /* 0x000fe20007880022 */
[----:B------:R-:W-:Y:S02]  /*eaf90*/  IADD3.X R88, P3, PT, R41, R88, RZ, P3, !PT ;  /* 0x0000005829587210 */ /* 0x000fe40001f7e4ff */
[----:B------:R-:W-:Y:S01]  /*eafa0*/  IADD3.X RZ, P5, PT, R7, R81, RZ, P5, !PT ;  /* 0x0000005107ff7210 */ /* 0x000fe20002fbe4ff */
[----:B------:R-:W-:Y:S01]  /*eafb0*/  IMAD.WIDE.U32 R78, R105, R68, R6 ;  /* 0x00000044694e7225 */ /* 0x000fe200078e0006 */
[----:B------:R-:W-:-:S02]  /*eafc0*/  MOV R86, R35 ;  /* 0x0000002300567202 */ /* 0x000fc40000000f00 */
        /* <DEDUP_REMOVED lines=8> */
[----:B------:R-:W-:Y:S01]  /*eb050*/  IMAD.WIDE.U32.X R86, R156, 0x1ef3622f, R86, P4 ;  /* 0x1ef3622f9c567825 */ /* 0x000fe200020e0456 */
[----:B------:R-:W-:-:S02]  /*eb060*/  IADD3.X R31, P1, PT, RZ, RZ, RZ, P1, !PT ;  /* 0x000000ffff1f7210 */ /* 0x000fc40000f3e4ff */
        /* <DEDUP_REMOVED lines=23> */
[----:B------:R-:W-:-:S02]  /*eb1e0*/  IMAD.MOV.U32 R116, RZ, RZ, R101 ;  /* 0x000000ffff747224 */ /* 0x000fc400078e0065 */
[----:B------:R-:W-:Y:S01]  /*eb1f0*/  IMAD.WIDE.U32 R118, R105, R66, R114 ;  /* 0x0000004269767225 */ /* 0x000fe200078e0072 */
[----:B------:R-:W-:-:S03]  /*eb200*/  IADD3.X RZ, P1, PT, R89, R37, RZ, P1, !PT ;  /* 0x0000002559ff7210 */ /* 0x000fc60000f3e4ff */
[----:B------:R-:W-:Y:S01]  /*eb210*/  IMAD.WIDE.U32.X R116, R156, -0x39c4fa40, R116, P4 ;  /* 0xc63b05c09c747825 */ /* 0x000fe200020e0474 */
[----:B------:R-:W-:Y:S02]  /*eb220*/  IADD3.X R135, P1, PT, R135, R152, RZ, P1, !PT ;  /* 0x0000009887877210 */ /* 0x000fe40000f3e4ff */
[----:B------:R-:W-:Y:S01]  /*eb230*/  IADD3 R127, PT, PT, R119, R126, RZ ;  /* 0x0000007e777f7210 */ /* 0x000fe20007ffe0ff */
[----:B------:R-:W-:Y:S01]  /*eb240*/  IMAD.WIDE.U32 R110, P4, R208, 0x1ae3a46, R110 ;  /* 0x01ae3a46d06e7825 */ /* 0x000fe2000788006e */
[----:B------:R-:W-:-:S03]  /*eb250*/  IADD3.X R36, P0, PT, R35, R118, RZ, P0, !PT ;  /* 0x0000007623247210 */ /* 0x000fc6000071e4ff */
[----:B------:R-:W-:-:S04]  /*eb260*/  IMAD.WIDE.U32 R102, R208, 0x17c510ea, RZ ;  /* 0x17c510ead0667825 */ /* 0x000fc800078e00ff */
        /* <DEDUP_REMOVED lines=17> */
[C---:B------:R-:W-:Y:S01]  /*eb380*/  IMAD.WIDE.U32 R30, R200.reuse, -0x1, RZ ;  /* 0xffffffffc81e7825 */ /* 0x040fe200078e00ff */
[----:B------:R-:W-:Y:S02]  /*eb390*/  IADD3.X RZ, P4, PT, R115, R77, RZ, P4, !PT ;  /* 0x0000004d73ff7210 */ /* 0x000fe4000279e4ff */
        /* <DEDUP_REMOVED lines=8> */
[----:B------:R-:W-:-:S02]  /*eb420*/  IADD3.X R101, P1, PT, RZ, RZ, RZ, P1, !PT ;  /* 0x000000ffff657210 */ /* 0x000fc40000f3e4ff */
[----:B------:R-:W-:Y:S01]  /*eb430*/  IADD3.X R88, P4, PT, R31, R194, RZ, P4, !PT ;  /* 0x000000c21f587210 */ /* 0x000fe2000279e4ff */
[----:B------:R-:W-:Y:S01]  /*eb440*/  IMAD.WIDE.U32 R76, R81, 0x1, RZ ;  /* 0x00000001514c7825 */ /* 0x000fe200078e00ff */
[----:B------:R-:W-:Y:S02]  /*eb450*/  IADD3.X R164, P3, PT, R85, R165, RZ, P3, !PT ;  /* 0x000000a555a47210 */ /* 0x000fe40001f7e4ff */
[----:B------:R-:W-:Y:S01]  /*eb460*/  IADD3.X R195, PT, PT, R195, RZ, RZ, P4, P5 ;  /* 0x000000ffc3c37210 */ /* 0x000fe200027ea4ff */
[----:B------:R-:W-:Y:S01]  /*eb470*/  IMAD.X R31, RZ, RZ, RZ, P1 ;  /* 0x000000ffff1f7224 */ /* 0x000fe200008e06ff */
[----:B------:R-:W-:Y:S01]  /*eb480*/  IADD3 RZ, P1, PT, R200, R32, RZ ;  /* 0x00000020c8ff7210 */ /* 0x000fe20007f3e0ff */
[----:B------:R-:W-:Y:S01]  /*eb490*/  IMAD.WIDE.U32 R76, P4, R30, -0x7af74000, R76 ;  /* 0x8508c0001e4c7825 */ /* 0x000fe2000788004c */
[----:B------:R-:W-:Y:S02]  /*eb4a0*/  IADD3.X RZ, P2, PT, R39, R99, RZ, P2, !PT ;  /* 0x0000006327ff7210 */ /* 0x000fe4000175e4ff */
[----:B------:R-:W-:Y:S01]  /*eb4b0*/  IADD3.X R32, P3, PT, R41, R88, RZ, P3, !PT ;  /* 0x0000005829207210 */ /* 0x000fe20001f7e4ff */
[----:B------:R-:W-:Y:S01]  /*eb4c0*/  IMAD.X R137, RZ, RZ, RZ, P4 ;  /* 0x000000ffff897224 */ /* 0x000fe200020e06ff */
[----:B------:R-:W-:Y:S01]  /*eb4d0*/  IADD3 R76, P5, PT, R33, R76, RZ ;  /* 0x0000004c214c7210 */ /* 0x000fe20007fbe0ff */
[----:B------:R-:W-:Y:S01]  /*eb4e0*/  IMAD.WIDE.U32 R38, R208, -0x45f6b800, R38 ;  /* 0xba094800d0267825 */ /* 0x000fe200078e0026 */
[----:B------:R-:W-:-:S02]  /*eb4f0*/  IADD3.X R101, P2, PT, R101, R86, RZ, P2, !PT ;  /* 0x0000005665657210 */ /* 0x000fc4000175e4ff */
[----:B------:R-:W-:Y:S01]  /*eb500*/  IADD3 RZ, P4, PT, R32, R16, RZ ;  /* 0x0000001020ff7210 */ /* 0x000fe20007f9e0ff */
[----:B------:R-:W-:Y:S01]  /*eb510*/  IMAD.IADD R103, R39, 0x1, R34 ;  /* 0x0000000127677824 */ /* 0x000fe200078e0222 */
[----:B------:R-:W-:Y:S01]  /*eb520*/  IADD3.X R33, P3, PT, R164, R195, RZ, P3, !PT ;  /* 0x000000c3a4217210 */ /* 0x000fe20001f7e4ff */
[----:B------:R-:W-:Y:S01]  /*eb530*/  IMAD.WIDE.U32 R94, R81, -0x45f6b800, RZ ;  /* 0xba094800515e7825 */ /* 0x000fe200078e00ff */
[----:B------:R-:W-:Y:S02]  /*eb540*/  IADD3.X R99, P2, PT, R31, R87, RZ, P2, !PT ;  /* 0x000000571f637210 */ /* 0x000fe4000175e4ff */
[----:B------:R-:W-:Y:S01]  /*eb550*/  IADD3.X RZ, P4, PT, R33, R17, RZ, P4, !PT ;  /* 0x0000001121ff7210 */ /* 0x000fe2000279e4ff */
[----:B------:R-:W-:Y:S01]  /*eb560*/  IMAD.WIDE.U32 R128, R81, 0xf5138f, RZ ;  /* 0x00f5138f51807825 */ /* 0x000fe200078e00ff */
[----:B------:R-:W-:Y:S02]  /*eb570*/  IADD3.X R31, P3, PT, RZ, RZ, RZ, P3, !PT ;  /* 0x000000ffff1f7210 */ /* 0x000fe40001f7e4ff */
[----:B------:R-:W-:Y:S01]  /*eb580*/  IADD3.X RZ, P1, PT, R35, R76, RZ, P1, !PT ;  /* 0x0000004c23ff7210 */ /* 0x000fe20000f3e4ff */
[----:B------:R-:W-:Y:S01]  /*eb590*/  IMAD.WIDE.U32 R34, R81, 0x30000000, RZ ;  /* 0x3000000051227825 */ /* 0x000fe200078e00ff */
[----:B------:R-:W-:-:S02]  /*eb5a0*/  IADD3.X R31, P4, PT, R31, R154, RZ, P4, !PT ;  /* 0x0000009a1f1f7210 */ /* 0x000fc4000279e4ff */
[----:B------:R-:W-:Y:S01]  /*eb5b0*/  MOV R136, R77 ;  /* 0x0000004d00887202 */ /* 0x000fe20000000f00 */
[C---:B------:R-:W-:Y:S01]  /*eb5c0*/  IMAD.WIDE.U32 R76, R30.reuse, 0x30000000, RZ ;  /* 0x300000001e4c7825 */ /* 0x040fe200078e00ff */
[----:B------:R-:W-:Y:S02]  /*eb5d0*/  IADD3.X R154, PT, PT, R155, RZ, RZ, P4, P3 ;  /* 0x000000ff9b9a7210 */ /* 0x000fe400027e64ff */
[----:B------:R-:W-:Y:S01]  /*eb5e0*/  IADD3.X R134, P0, PT, R135, R14, RZ, P0, !PT ;  /* 0x0000000e87867210 */ /* 0x000fe2000071e4ff */
[----:B------:R-:W-:-:S04]  /*eb5f0*/  IMAD.WIDE.U32 R34, P4, R30, 0x170b5d44, R34 ;  /* 0x170b5d441e227825 */ /* 0x000fc80007880022 */
[----:B------:R-:W-:Y:S01]  /*eb600*/  IMAD.X R133, RZ, RZ, RZ, P4 ;  /* 0x000000ffff857224 */ /* 0x000fe200020e06ff */
[----:B------:R-:W-:Y:S01]  /*eb610*/  IADD3 R147, P4, PT, R34, R77, RZ ;  /* 0x0000004d22937210 */ /* 0x000fe20007f9e0ff */
[----:B------:R-:W-:-:S04]  /*eb620*/  IMAD.WIDE.U32 R14, R81, 0x6ca1493b, RZ ;  /* 0x6ca1493b510e7825 */ /* 0x000fc800078e00ff */
[----:B------:R-:W-:Y:S02]  /*eb630*/  IMAD.MOV.U32 R132, RZ, RZ, R35 ;  /* 0x000000ffff847224 */ /* 0x000fe400078e0023 */
[----:B------:R-:W-:-:S04]  /*eb640*/  IMAD.WIDE.U32 R88, R30, -0x45f6b800, RZ ;  /* 0xba0948001e587825 */ /* 0x000fc800078e00ff */
[----:B------:R-:W-:-:S04]  /*eb650*/  IMAD.WIDE.U32 R94, P3, R30, 0x1ef3622f, R94 ;  /* 0x1ef3622f1e5e7825 */ /* 0x000fc8000786005e */
[----:B------:R-:W-:-:S04]  /*eb660*/  IMAD.WIDE.U32.X R136, R81, -0x7af74000, R136, P5 ;  /* 0x8508c00051887825 */ /* 0x000fc800028e0488 */
[----:B------:R-:W-:-:S04]  /*eb670*/  IMAD.WIDE.U32 R130, R30, 0xf5138f, RZ ;  /* 0x00f5138f1e827825 */ /* 0x000fc800078e00ff */
[----:B------:R-:W-:-:S04]  /*eb680*/  IMAD.WIDE.U32 R128, P5, R30, 0x1a22d9f3, R128 ;  /* 0x1a22d9f31e807825 */ /* 0x000fc800078a0080 */
[----:B------:R-:W-:Y:S01]  /*eb690*/  IMAD.WIDE.U32.X R132, R81, 0x170b5d44, R132, P4 ;  /* 0x170b5d4451847825 */ /* 0x000fe200020e0484 */
[----:B------:R-:W-:-:S03]  /*eb6a0*/  MOV R118, R129 ;  /* 0x0000008100767202 */ /* 0x000fc60000000f00 */
[----:B------:R-:W-:-:S04]  /*eb6b0*/  IMAD.WIDE.U32 R126, R30, 0x6ca1493b, RZ ;  /* 0x6ca1493b1e7e7825 */ /* 0x000fc800078e00ff */
[----:B------:R-:W-:Y:S01]  /*eb6c0*/  IMAD.X R105, RZ, RZ, RZ, P3 ;  /* 0x000000ffff697224 */ /* 0x000fe200018e06ff */
[----:B------:R-:W-:Y:S01]  /*eb6d0*/  IADD3 R97, P3, PT, R94, R89, RZ ;  /* 0x000000595e617210 */ /* 0x000fe20007f7e0ff */
[----:B------:R-:W-:-:S04]  /*eb6e0*/  IMAD.WIDE.U32 R14, P4, R30, -0x39c4fa40, R14 ;  /* 0xc63b05c01e0e7825 */ /* 0x000fc8000788000e */
[----:B------:R-:W-:-:S04]  /*eb6f0*/  IMAD.WIDE.U32 R114, R81, 0x17c510ea, RZ ;  /* 0x17c510ea51727825 */ /* 0x000fc800078e00ff */
[----:B------:R-:W-:Y:S02]  /*eb700*/  IMAD.MOV.U32 R104, RZ, RZ, R95 ;  /* 0x000000ffff687224 */ /* 0x000fe400078e005f */
[----:B------:R-:W-:Y:S01]  /*eb710*/  IMAD.X R119, RZ, RZ, RZ, P5 ;  /* 0x000000ffff777224 */ /* 0x000fe200028e06ff */
[----:B------:R-:W-:Y:S01]  /*eb720*/  IADD3 R95, P5, PT, R128, R131, RZ ;  /* 0x00000083805f7210 */ /* 0x000fe20007fbe0ff */
[----:B------:R-:W-:-:S04]  /*eb730*/  IMAD.WIDE.U32 R120, R98, R75, RZ ;  /* 0x0000004b62787225 */ /* 0x000fc800078e00ff */
[----:B------:R-:W-:Y:S01]  /*eb740*/  IMAD.X R123, RZ, RZ, RZ, P4 ;  /* 0x000000ffff7b7224 */ /* 0x000fe200020e06ff */
[----:B------:R-:W-:Y:S01]  /*eb750*/  IADD3 R89, P4, PT, R14, R127, RZ ;  /* 0x0000007f0e597210 */ /* 0x000fe20007f9e0ff */
[----:B------:R-:W-:-:S04]  /*eb760*/  IMAD.WIDE.U32 R16, R98, R177, RZ ;  /* 0x000000b162107225 */ /* 0x000fc800078e00ff */
[----:B------:R-:W-:-:S04]  /*eb770*/  IMAD.WIDE.U32.X R104, R81, 0x1ef3622f, R104, P3 ;  /* 0x1ef3622f51687825 */ /* 0x000fc800018e0468 */
[----:B------:R-:W-:Y:S02]  /*eb780*/  IMAD.MOV.U32 R122, RZ, RZ, R15 ;  /* 0x000000ffff7a7224 */ /* 0x000fe400078e000f */
[----:B------:R-:W-:-:S04]  /*eb790*/  IMAD.WIDE.U32 R86, R30, 0x17c510ea, RZ ;  /* 0x17c510ea1e567825 */ /* 0x000fc800078e00ff */
[----:B------:R-:W-:-:S04]  /*eb7a0*/  IMAD.WIDE.U32 R114, P3, R30, 0x1ae3a46, R114 ;  /* 0x01ae3a461e727825 */ /* 0x000fc80007860072 */
[----:B------:R-:W-:-:S04]  /*eb7b0*/  IMAD.WIDE.U32.X R118, R81, 0x1a22d9f3, R118, P5 ;  /* 0x1a22d9f351767825 */ /* 0x000fc800028e0476 */
[----:B------:R-:W-:-:S04]  /*eb7c0*/  IMAD.WIDE.U32 R120, P5, R109, R176, R120 ;  /* 0x000000b06d787225 */ /* 0x000fc800078a0078 */
[----:B------:R-:W-:-:S04]  /*eb7d0*/  IMAD.WIDE.U32.X R122, R81, -0x39c4fa40, R122, P4 ;  /* 0xc63b05c0517a7825 */ /* 0x000fc800020e047a */
[----:B------:R-:W-:Y:S01]  /*eb7e0*/  IMAD.X R125, RZ, RZ, RZ, P3 ;  /* 0x000000ffff7d7224 */ /* 0x000fe200018e06ff */
[----:B------:R-:W-:Y:S01]  /*eb7f0*/  IADD3 R41, P3, PT, R114, R87, RZ ;  /* 0x0000005772297210 */ /* 0x000fe20007f7e0ff */
[----:B------:R-:W-:-:S04]  /*eb800*/  IMAD.WIDE.U32 R16, P4, R109, R178, R16 ;  /* 0x000000b26d107225 */ /* 0x000fc80007880010 */
        /* <DEDUP_REMOVED lines=8> */
[----:B------:R-:W-:-:S04]  /*eb890*/  IMAD.WIDE.U32.X R124, R81, 0x1ae3a46, R124, P3 ;  /* 0x01ae3a46517c7825 */ /* 0x000fc800018e047c */
[----:B------:R-:W-:-:S04]  /*eb8a0*/  IMAD.WIDE.U32 R142, P3, R109, R71, R142 ;  /* 0x000000476d8e7225 */ /* 0x000fc8000786008e */
[----:B------:R-:W-:Y:S01]  /*eb8b0*/  IMAD.X R77, RZ, RZ, RZ, P4 ;  /* 0x000000ffff4d7224 */ /* 0x000fe200020e06ff */
[----:B------:R-:W-:Y:S01]  /*eb8c0*/  IADD3 RZ, P4, PT, R134, R112, RZ ;  /* 0x0000007086ff7210 */ /* 0x000fe20007f9e0ff */
[----:B------:R-:W-:Y:S01]  /*eb8d0*/  IMAD.X R81, RZ, RZ, RZ, P3 ;  /* 0x000000ffff517224 */ /* 0x000fe200018e06ff */
[----:B------:R-:W-:Y:S01]  /*eb8e0*/  IADD3.X R112, P0, PT, R15, R38, RZ, P0, !PT ;  /* 0x000000260f707210 */ /* 0x000fe2000071e4ff */
[----:B------:R-:W-:Y:S01]  /*eb8f0*/  IMAD.WIDE.U32 R136, R109, R177, RZ ;  /* 0x000000b16d887225 */ /* 0x000fe200078e00ff */
[----:B------:R-:W-:Y:S02]  /*eb900*/  IADD3.X RZ, P4, PT, R135, R113, RZ, P4, !PT ;  /* 0x0000007187ff7210 */ /* 0x000fe4000279e4ff */
[----:B------:R-:W-:Y:S01]  /*eb910*/  IADD3.X R113, P0, PT, R106, R103, RZ, P0, !PT ;  /* 0x000000676a717210 */ /* 0x000fe2000071e4ff */
[----:B------:R-:W-:Y:S01]  /*eb920*/  IMAD.WIDE.U32 R140, P3, R109, R69, R140 ;  /* 0x000000456d8c7225 */ /* 0x000fe2000786008c */
[----:B------:R-:W-:Y:S02]  /*eb930*/  MOV R38, R17 ;  /* 0x0000001100267202 */ /* 0x000fe40000000f00 */
[----:B------:R-:W-:Y:S01]  /*eb940*/  IADD3 RZ, P1, PT, R112, R76, RZ ;  /* 0x0000004c70ff7210 */ /* 0x000fe20007f3e0ff */
[----:B------:R-:W-:Y:S01]  /*eb950*/  IMAD.WIDE.U32 R144, R8, 0x6ca1493b, R134 ;  /* 0x6ca1493b08907825 */ /* 0x000fe200078e0086 */
[----:B------:R-:W-:-:S02]  /*eb960*/  IADD3.X R17, P0, PT, RZ, RZ, RZ, P0, !PT ;  /* 0x000000ffff117210 */ /* 0x000fc4000071e4ff */
[----:B------:R-:W-:Y:S01]  /*eb970*/  IADD3.X RZ, P1, PT, R113, R147, RZ, P1, !PT ;  /* 0x0000009371ff7210 */ /* 0x000fe20000f3e4ff */
[----:B------:R-:W-:Y:S01]  /*eb980*/  IMAD.X R85, RZ, RZ, RZ, P3 ;  /* 0x000000ffff557224 */ /* 0x000fe200018e06ff */
[----:B------:R-:W-:Y:S01]  /*eb990*/  IADD3 R115, P3, PT, R16, R137, RZ ;  /* 0x0000008910737210 */ /* 0x000fe20007f7e0ff */
[----:B------:R-:W-:Y:S01]  /*eb9a0*/  IMAD.IADD R150, R145, 0x1, R150 ;  /* 0x0000000191967824 */ /* 0x000fe200078e0296 */
[----:B------:R-:W-:Y:S01]  /*eb9b0*/  IADD3.X R144, P2, PT, R101, R144, RZ, P2, !PT ;  /* 0x0000009065907210 */ /* 0x000fe2000175e4ff */
[----:B------:R-:W-:Y:S01]  /*eb9c0*/  IMAD.X R15, RZ, RZ, RZ, P0 ;  /* 0x000000ffff0f7224 */ /* 0x000fe200000e06ff */
[----:B------:R-:W-:Y:S01]  /*eb9d0*/  IADD3.X R17, P1, PT, R17, R132, RZ, P1, !PT ;  /* 0x0000008411117210 */ /* 0x000fe20000f3e4ff */
[----:B------:R-:W-:Y:S01]  /*eb9e0*/  IMAD.WIDE.U32.X R38, R98, R178, R38, P3 ;  /* 0x000000b262267225 */ /* 0x000fe200018e0426 */
[----:B------:R-:W-:Y:S02]  /*eb9f0*/  IADD3.X R145, P2, PT, R99, R150, RZ, P2, !PT ;  /* 0x0000009663917210 */ /* 0x000fe4000175e4ff */
[----:B------:R-:W-:Y:S01]  /*eba00*/  IADD3 RZ, P3, PT, R144, R80, RZ ;  /* 0x0000005090ff7210 */ /* 0x000fe20007f7e0ff */
[----:B------:R-:W-:Y:S01]  /*eba10*/  IMAD.X R87, RZ, RZ, RZ, P5 ;  /* 0x000000ffff577224 */ /* 0x000fe200028e06ff */
[----:B------:R-:W-:Y:S01]  /*eba20*/  IADD3.X R103, P2, PT, RZ, RZ, RZ, P2, !PT ;  /* 0x000000ffff677210 */ /* 0x000fe2000175e4ff */
[----:B------:R-:W-:Y:S01]  /*eba30*/  IMAD.WIDE.U32 R92, R107, R75, R92 ;  /* 0x0000004b6b5c7225 */ /* 0x000fe200078e005c */
[----:B------:R-:W-:-:S02]  /*eba40*/  IADD3.X RZ, P3, PT, R145, R6, RZ, P3, !PT ;  /* 0x0000000691ff7210 */ /* 0x000fc40001f7e4ff */
[----:B------:R-:W-:Y:S01]  /*eba50*/  IADD3.X R106, P1, PT, R15, R133, RZ, P1, !PT ;  /* 0x000000850f6a7210 */ /* 0x000fe20000f3e4ff */
[----:B------:R-:W-:Y:S01]  /*eba60*/  IMAD.WIDE.U32 R132, R30, 0x30000000, R112 ;  /* 0x300000001e847825 */ /* 0x000fe200078e0070 */
[----:B------:R-:W-:Y:S02]  /*eba70*/  IADD3.X R111, P4, PT, R111, R82, RZ, P4, !PT ;  /* 0x000000526f6f7210 */ /* 0x000fe4000279e4ff */
[----:B------:R-:W-:Y:S01]  /*eba80*/  IADD3.X R103, P3, PT, R103, R90, RZ, P3, !PT ;  /* 0x0000005a67677210 */ /* 0x000fe20001f7e4ff */
[----:B------:R-:W-:Y:S01]  /*eba90*/  IMAD.X R99, RZ, RZ, RZ, P2 ;  /* 0x000000ffff637224 */ /* 0x000fe200010e06ff */
[----:B------:R-:W-:Y:S01]  /*ebaa0*/  IADD3.X R108, P4, PT, R87, R83, RZ, P4, !PT ;  /* 0x00000053576c7210 */ /* 0x000fe2000279e4ff */
[----:B------:R-:W-:Y:S01]  /*ebab0*/  IMAD.WIDE.U32 R112, R109, R72, RZ ;  /* 0x000000486d707225 */ /* 0x000fe200078e00ff */
[----:B------:R-:W-:Y:S02]  /*ebac0*/  IADD3 RZ, P0, PT, R92, R136, RZ ;  /* 0x000000885cff7210 */ /* 0x000fe40007f1e0ff */
[----:B------:R-:W-:Y:S01]  /*ebad0*/  IADD3.X R99, P2, PT, R99, R91, RZ, P3, !PT ;  /* 0x0000005b63637210 */ /* 0x000fe20001f5e4ff */
[----:B------:R-:W-:Y:S01]  /*ebae0*/  IMAD.WIDE.U32 R82, R109, R75, RZ ;  /* 0x0000004b6d527225 */ /* 0x000fe200078e00ff */
[----:B------:R-:W-:-:S02]  /*ebaf0*/  IADD3 R15, P3, PT, R138, R113, RZ ;  /* 0x000000718a0f7210 */ /* 0x000fc40007f7e0ff */
[----:B------:R-:W-:Y:S01]  /*ebb00*/  MOV R80, R143 ;  /* 0x0000008f00507202 */ /* 0x000fe20000000f00 */
[----:B------:R-:W-:Y:S01]  /*ebb10*/  IMAD.IADD R93, R93, 0x1, R186 ;  /* 0x000000015d5d7824 */ /* 0x000fe200078e02ba */
[----:B------:R-:W-:Y:S01]  /*ebb20*/  IADD3 R6, P5, PT, R120, R83, RZ ;  /* 0x0000005378067210 */ /* 0x000fe20007fbe0ff */
[----:B------:R-:W-:-:S03]  /*ebb30*/  IMAD.WIDE.U32 R90, R109, R70, RZ ;  /* 0x000000466d5a7225 */ /* 0x000fc600078e00ff */
[----:B------:R-:W-:Y:S01]  /*ebb40*/  IADD3.X RZ, P0, PT, R93, R115, RZ, P0, !PT ;  /* 0x000000735dff7210 */ /* 0x000fe2000071e4ff */
[----:B------:R-:W-:Y:S02]  /*ebb50*/  IMAD.MOV.U32 R76, RZ, RZ, R139 ;  /* 0x000000ffff4c7224 */ /* 0x000fe400078e008b */
[----:B------:R-:W-:Y:S01]  /*ebb60*/  IMAD.IADD R101, R133, 0x1, R34 ;  /* 0x0000000185657824 */ /* 0x000fe200078e0222 */
[----:B------:R-:W-:Y:S01]  /*ebb70*/  IADD3.X R115, P0, PT, RZ, R38, RZ, P0, !PT ;  /* 0x00000026ff737210 */ /* 0x000fe2000071e4ff */
[----:B------:R-:W-:Y:S01]  /*ebb80*/  IMAD.WIDE.U32.X R76, R98, R74, R76, P3 ;  /* 0x0000004a624c7225 */ /* 0x000fe200018e044c */
[----:B------:R-:W-:-:S03]  /*ebb90*/  IADD3 R87, P3, PT, R142, R91, RZ ;  /* 0x0000005b8e577210 */ /* 0x000fc60007f7e0ff */
[----:B------:R-:W-:Y:S02]  /*ebba0*/  IMAD.MOV.U32 R34, RZ, RZ, R121 ;  /* 0x000000ffff227224 */ /* 0x000fe400078e0079 */
        /* <DEDUP_REMOVED lines=28> */
[----:B------:R-:W-:Y:S01]  /*ebd70*/  IMAD.X R127, RZ, RZ, RZ, P4 ;  /* 0x000000ffff7f7224 */ /* 0x000fe200020e06ff */
[----:B------:R-:W-:Y:S01]  /*ebd80*/  IADD3 RZ, P4, PT, R92, R12, RZ ;  /* 0x0000000c5cff7210 */ /* 0x000fe20007f9e0ff */
[----:B------:R-:W-:Y:S02]  /*ebd90*/  IMAD.IADD R181, R11, 0x1, R180 ;  /* 0x000000010bb57824 */ /* 0x000fe400078e02b4 */
[----:B------:R-:W-:Y:S01]  /*ebda0*/  IMAD.X R129, RZ, RZ, RZ, P5 ;  /* 0x000000ffff817224 */ /* 0x000fe200028e06ff */
[----:B------:R-:W-:Y:S01]  /*ebdb0*/  IADD3.X RZ, P4, PT, R93, R13, RZ, P4, !PT ;  /* 0x0000000d5dff7210 */ /* 0x000fe2000279e4ff */
[----:B------:R-:W-:Y:S01]  /*ebdc0*/  IMAD.WIDE.U32 R132, P5, R16, -0x7af74000, R38 ;  /* 0x8508c00010847825 */ /* 0x000fe200078a0026 */
[----:B------:R-:W-:Y:S02]  /*ebdd0*/  IADD3.X R11, P3, PT, R88, R181, RZ, P3, !PT ;  /* 0x000000b5580b7210 */ /* 0x000fe40001f7e4ff */
[----:B------:R-:W-:Y:S01]  /*ebde0*/  IADD3.X R135, P4, PT, R135, R210, RZ, P4, !PT ;  /* 0x000000d287877210 */ /* 0x000fe2000279e4ff */
[----:B------:R-:W-:Y:S01]  /*ebdf0*/  IMAD R97, R16, -0x7af74000, R38 ;  /* 0x8508c00010617824 */ /* 0x000fe200078e0226 */
[----:B------:R-:W-:Y:S01]  /*ebe00*/  MOV R12, R133 ;  /* 0x00000085000c7202 */ /* 0x000fe20000000f00 */
[----:B------:R-:W-:Y:S01]  /*ebe10*/  IMAD.X R13, RZ, RZ, RZ, P5 ;  /* 0x000000ffff0d7224 */ /* 0x000fe200028e06ff */
[----:B------:R-:W-:Y:S01]  /*ebe20*/  IADD3 RZ, P5, PT, R137, R132, RZ ;  /* 0x0000008489ff7210 */ /* 0x000fe20007fbe0ff */
[----:B------:R-:W-:Y:S01]  /*ebe30*/  IMAD.WIDE.U32 R38, R111, 0x30000000, RZ ;  /* 0x300000006f267825 */ /* 0x000fe200078e00ff */
[----:B------:R-:W-:-:S02]  /*ebe40*/  IADD3.X R115, P3, PT, RZ, RZ, RZ, P3, !PT ;  /* 0x000000ffff737210 */ /* 0x000fc40001f7e4ff */
[----:B------:R-:W-:Y:S01]  /*ebe50*/  IADD3.X R210, P4, PT, R129, R211, RZ, P4, !PT ;  /* 0x000000d381d27210 */ /* 0x000fe2000279e4ff */
[----:B------:R-:W-:-:S04]  /*ebe60*/  IMAD.WIDE.U32.X R12, R111, -0x7af74000, R12, P5 ;  /* 0x8508c0006f0c7825 */ /* 0x000fc800028e040c */
[C-C-:B------:R-:W-:Y:S02]  /*ebe70*/  IMAD R17, R16.reuse, 0x170b5d44, R38.reuse ;  /* 0x170b5d4410117824 */ /* 0x140fe400078e0226 */
[----:B------:R-:W-:-:S04]  /*ebe80*/  IMAD.WIDE.U32 R132, P5, R16, 0x170b5d44, R38 ;  /* 0x170b5d4410847825 */ /* 0x000fc800078a0026 */
[----:B------:R-:W-:-:S04]  /*ebe90*/  IMAD.WIDE.U32 R38, R16, 0x30000000, RZ ;  /* 0x3000000010267825 */ /* 0x000fc800078e00ff */
[----:B------:R-:W-:Y:S01]  /*ebea0*/  IMAD.X R121, RZ, RZ, RZ, P3 ;  /* 0x000000ffff797224 */ /* 0x000fe200018e06ff */
[----:B------:R-:W-:Y:S01]  /*ebeb0*/  IADD3 RZ, P3, PT, R10, R82, RZ ;  /* 0x000000520aff7210 */ /* 0x000fe20007f7e0ff */
[----:B------:R-:W-:Y:S01]  /*ebec0*/  IMAD.WIDE.U32 R82, R8, 0x17c510ea, R92 ;  /* 0x17c510ea08527825 */ /* 0x000fe200078e005c */
[----:B------:R-:W-:Y:S02]  /*ebed0*/  IADD3.X R8, P1, PT, R127, R105, RZ, P1, !PT ;  /* 0x000000697f087210 */ /* 0x000fe40000f3e4ff */
[----:B------:R-:W-:Y:S01]  /*ebee0*/  IADD3.X RZ, P3, PT, R11, R6, RZ, P3, !PT ;  /* 0x000000060bff7210 */ /* 0x000fe20001f7e4ff */
        /* <DEDUP_REMOVED lines=14> */
[C-C-:B------:R-:W-:Y:S01]  /*ebfd0*/  IMAD R99, R16.reuse, 0x1a22d9f3, R136.reuse ;  /* 0x1a22d9f310637824 */ /* 0x140fe200078e0288 */
[----:B------:R-:W-:Y:S01]  /*ebfe0*/  MOV R162, R133 ;  /* 0x0000008500a27202 */ /* 0x000fe20000000f00 */
        /* <DEDUP_REMOVED lines=36> */
[----:B------:R-:W-:Y:S01]  /*ec230*/  IMAD.WIDE.U32 R144, R30, -0x45f6b800, R144 ;  /* 0xba0948001e907825 */ /* 0x000fe200078e0090 */
[----:B------:R-:W-:-:S02]  /*ec240*/  IADD3.X R78, P2, PT, R115, R78, RZ, P2, !PT ;  /* 0x0000004e734e7210 */ /* 0x000fc4000175e4ff */
[----:B------:R-:W-:Y:S01]  /*ec250*/  IADD3.X R88, P3, PT, RZ, RZ, RZ, P3, !PT ;  /* 0x000000ffff587210 */ /* 0x000fe20001f7e4ff */
[----:B------:R-:W-:Y:S01]  /*ec260*/  IMAD.IADD R170, R79, 0x1, R170 ;  /* 0x000000014faa7824 */ /* 0x000fe200078e02aa */
[----:B------:R-:W-:Y:S01]  /*ec270*/  IADD3.X R6, P5, PT, R129, R116, RZ, P5, !PT ;  /* 0x0000007481067210 */ /* 0x000fe20002fbe4ff */
[----:B------:R-:W-:Y:S01]  /*ec280*/  IMAD.IADD R127, R145, 0x1, R94 ;  /* 0x00000001917f7824 */ /* 0x000fe200078e025e */
[----:B------:R-:W-:Y:S01]  /*ec290*/  IADD3.X R145, P0, PT, RZ, R12, RZ, P0, !PT ;  /* 0x0000000cff917210 */ /* 0x000fe2000071e4ff */
[----:B------:R-:W-:Y:S01]  /*ec2a0*/  IMAD.X R40, RZ, RZ, RZ, P3 ;  /* 0x000000ffff287224 */ /* 0x000fe200018e06ff */
[----:B------:R-:W-:Y:S01]  /*ec2b0*/  IADD3.X R79, P3, PT, R121, R170, RZ, P2, !PT ;  /* 0x000000aa794f7210 */ /* 0x000fe2000177e4ff */
[----:B------:R-:W-:Y:S01]  /*ec2c0*/  IMAD.WIDE.U32 R82, R208, 0x6ca1493b, R82 ;  /* 0x6ca1493bd0527825 */ /* 0x000fe200078e0052 */
[----:B------:R-:W-:Y:S02]  /*ec2d0*/  IADD3.X R12, P4, PT, RZ, R13, RZ, P0, !PT ;  /* 0x0000000dff0c7210 */ /* 0x000fe4000079e4ff */
[----:B------:R-:W-:Y:S01]  /*ec2e0*/  IADD3.X R13, P3, PT, RZ, RZ, RZ, P3, !PT ;  /* 0x000000ffff0d7210 */ /* 0x000fe20001f7e4ff */
[----:B------:R-:W-:Y:S01]  /*ec2f0*/  IMAD.IADD R115, R17, 0x1, R39 ;  /* 0x0000000111737824 */ /* 0x000fe200078e0227 */
[----:B------:R-:W-:-:S02]  /*ec300*/  IADD3 R7, PT, PT, R83, R100, RZ ;  /* 0x0000006453077210 */ /* 0x000fc40007ffe0ff */
[----:B------:R-:W-:Y:S01]  /*ec310*/  IADD3.X R82, P2, PT, R113, R82, RZ, P1, !PT ;  /* 0x0000005271527210 */ /* 0x000fe20000f5e4ff */
[----:B------:R-:W-:Y:S01]  /*ec320*/  IMAD.X R113, RZ, RZ, RZ, P3 ;  /* 0x000000ffff717224 */ /* 0x000fe200018e06ff */
[----:B------:R-:W-:Y:S02]  /*ec330*/  IADD3.X R144, P4, PT, R145, R144, RZ, P4, !PT ;  /* 0x0000009091907210 */ /* 0x000fe4000279e4ff */
[----:B------:R-:W-:Y:S02]  /*ec340*/  IADD3 RZ, P0, PT, R78, R112, RZ ;  /* 0x000000704eff7210 */ /* 0x000fe40007f1e0ff */
[----:B------:R-:W-:Y:S02]  /*ec350*/  IADD3.X R116, P1, PT, R131, R117, RZ, P5, !PT ;  /* 0x0000007583747210 */ /* 0x000fe40002f3e4ff */
[----:B------:R-:W-:Y:S02]  /*ec360*/  IADD3.X R83, P2, PT, R8, R7, RZ, P2, !PT ;  /* 0x0000000708537210 */ /* 0x000fe4000175e4ff */
[----:B------:R-:W-:-:S02]  /*ec370*/  IADD3 RZ, P3, PT, R82, R130, RZ ;  /* 0x0000008252ff7210 */ /* 0x000fc40007f7e0ff */
[----:B------:R-:W-:Y:S02]  /*ec380*/  IADD3.X R145, P4, PT, R12, R127, RZ, P4, !PT ;  /* 0x0000007f0c917210 */ /* 0x000fe4000279e4ff */
[----:B------:R-:W-:Y:S01]  /*ec390*/  IADD3.X RZ, P0, PT, R79, R15, RZ, P0, !PT ;  /* 0x0000000f4fff7210 */ /* 0x000fe2000071e4ff */
[----:B------:R-:W-:Y:S01]  /*ec3a0*/  IMAD.WIDE.U32 R78, R109, R72, R78 ;  /* 0x000000486d4e7225 */ /* 0x000fe200078e004e */
[----:B------:R-:W-:Y:S02]  /*ec3b0*/  IADD3.X R35, P2, PT, RZ, RZ, RZ, P2, !PT ;  /* 0x000000ffff237210 */ /* 0x000fe4000175e4ff */
[----:B------:R-:W-:Y:S01]  /*ec3c0*/  IADD3.X R6, P1, PT, R6, R11, RZ, P1, !PT ;  /* 0x0000000b06067210 */ /* 0x000fe20000f3e4ff */
[----:B------:R-:W-:Y:S01]  /*ec3d0*/  IMAD.IADD R139, R79, 0x1, R138 ;  /* 0x000000014f8b7824 */ /* 0x000fe200078e028a */
[----:B------:R-:W-:Y:S01]  /*ec3e0*/  IADD3.X R11, P4, PT, RZ, RZ, RZ, P4, !PT ;  /* 0x000000ffff0b7210 */ /* 0x000fe2000279e4ff */
[----:B------:R-:W-:Y:S01]  /*ec3f0*/  IMAD.X R39, RZ, RZ, RZ, P2 ;  /* 0x000000ffff277224 */ /* 0x000fe200010e06ff */
[----:B------:R-:W-:Y:S01]  /*ec400*/  IADD3.X RZ, P3, PT, R83, R95, RZ, P3, !PT ;  /* 0x0000005f53ff7210 */ /* 0x000fe20001f7e4ff */
[----:B------:R-:W-:Y:S01]  /*ec410*/  IMAD.WIDE.U32 R82, R30, 0xf5138f, R82 ;  /* 0x00f5138f1e527825 */ /* 0x000fe200078e0052 */
[----:B------:R-:W-:-:S02]  /*ec420*/  IADD3.X R95, P0, PT, R13, R76, RZ, P0, !PT ;  /* 0x0000004c0d5f7210 */ /* 0x000fc4000071e4ff */
[----:B------:R-:W-:Y:S01]  /*ec430*/  IADD3 RZ, P2, PT, R144, R38, RZ ;  /* 0x0000002690ff7210 */ /* 0x000fe20007f5e0ff */
[----:B------:R-:W-:Y:S01]  /*ec440*/  IMAD.WIDE.U32 R12, R107, R68, R36 ;  /* 0x000000446b0c7225 */ /* 0x000fe200078e0024 */
[----:B------:R-:W-:Y:S02]  /*ec450*/  IADD3.X R76, P0, PT, R113, R77, RZ, P0, !PT ;  /* 0x0000004d714c7210 */ /* 0x000fe4000071e4ff */
[----:B------:R-:W-:Y:S01]  /*ec460*/  IADD3.X R7, P1, PT, R116, R111, RZ, P1, !PT ;  /* 0x0000006f74077210 */ /* 0x000fe20000f3e4ff */
[----:B------:R-:W-:Y:S01]  /*ec470*/  IMAD.X R15, RZ, RZ, RZ, P4 ;  /* 0x000000ffff0f7224 */ /* 0x000fe200020e06ff */
[----:B------:R-:W-:Y:S01]  /*ec480*/  IADD3 RZ, P4, PT, R6, R102, RZ ;  /* 0x0000006606ff7210 */ /* 0x000fe20007f9e0ff */
[----:B------:R-:W-:Y:S01]  /*ec490*/  IMAD.IADD R161, R13, 0x1, R160 ;  /* 0x000000010da17824 */ /* 0x000fe200078e02a0 */
[----:B------:R-:W-:Y:S01]  /*ec4a0*/  IADD3.X RZ, P2, PT, R145, R115, RZ, P2, !PT ;  /* 0x0000007391ff7210 */ /* 0x000fe2000175e4ff */
[----:B------:R-:W-:Y:S01]  /*ec4b0*/  IMAD.WIDE.U32 R144, R16, 0x30000000, R144 ;  /* 0x3000000010907825 */ /* 0x000fe200078e0090 */
[----:B------:R-:W-:-:S02]  /*ec4c0*/  IADD3.X R12, P0, PT, R95, R12, RZ, P0, !PT ;  /* 0x0000000c5f0c7210 */ /* 0x000fc4000071e4ff */
[----:B------:R-:W-:Y:S01]  /*ec4d0*/  IADD3.X RZ, P4, PT, R7, R9, RZ, P4, !PT ;  /* 0x0000000907ff7210 */ /* 0x000fe2000279e4ff */
[----:B------:R-:W-:Y:S01]  /*ec4e0*/  IMAD.WIDE.U32 R6, R208, 0x17c510ea, R6 ;  /* 0x17c510ead0067825 */ /* 0x000fe200078e0006 */
[----:B------:R-:W-:Y:S02]  /*ec4f0*/  IADD3.X R95, P1, PT, RZ, RZ, RZ, P1, !PT ;  /* 0x000000ffff5f7210 */ /* 0x000fe40000f3e4ff */
[----:B------:R-:W-:Y:S01]  /*ec500*/  IADD3.X R35, P3, PT, R35, R118, RZ, P3, !PT ;  /* 0x0000007623237210 */ /* 0x000fe20001f7e4ff */
[----:B------:R-:W-:Y:S01]  /*ec510*/  IMAD.IADD R127, R145, 0x1, R17 ;  /* 0x00000001917f7824 */ /* 0x000fe200078e0211 */
[----:B------:R-:W-:Y:S01]  /*ec520*/  IADD3.X R9, P2, PT, R11, R92, RZ, P2, !PT ;  /* 0x0000005c0b097210 */ /* 0x000fe2000175e4ff */
[----:B------:R-:W-:Y:S01]  /*ec530*/  IMAD.X R11, RZ, RZ, RZ, P1 ;  /* 0x000000ffff0b7224 */ /* 0x000fe200008e06ff */
[----:B------:R-:W-:Y:S01]  /*ec540*/  IADD3.X R13, P5, PT, R76, R161, RZ, P0, !PT ;  /* 0x000000a14c0d7210 */ /* 0x000fe200007be4ff */
[----:B------:R-:W-:Y:S01]  /*ec550*/  IMAD R115, R144, -0x7af74001, -R127 ;  /* 0x8508bfff90737824 */ /* 0x000fe200078e0a7f */
[----:B------:R-:W-:Y:S01]  /*ec560*/  IADD3 RZ, P0, PT, R12, R90, RZ ;  /* 0x0000005a0cff7210 */ /* 0x000fe20007f1e0ff */
[----:B------:R-:W-:Y:S01]  /*ec570*/  IMAD.IADD R129, R83, 0x1, R128 ;  /* 0x0000000153817824 */ /* 0x000fe200078e0280 */
[----:B------:R-:W-:-:S02]  /*ec580*/  IADD3.X R118, P3, PT, R39, R119, RZ, P3, !PT ;  /* 0x0000007727767210 */ /* 0x000fc40001f7e4ff */
[----:B------:R-:W-:Y:S02]  /*ec590*/  IADD3.X R95, P1, PT, R95, R156, RZ, P4, !PT ;  /* 0x0000009c5f5f7210 */ /* 0x000fe4000273e4ff */
[----:B------:R-:W-:Y:S02]  /*ec5a0*/  IADD3 R111, PT, PT, R7, R110, RZ ;  /* 0x0000006e076f7210 */ /* 0x000fe40007ffe0ff */
[----:B------:R-:W-:Y:S02]  /*ec5b0*/  IADD3.X R92, P2, PT, R15, R93, RZ, P2, !PT ;  /* 0x0000005d0f5c7210 */ /* 0x000fe4000175e4ff */
[----:B------:R-:W-:Y:S02]  /*ec5c0*/  IADD3.X R7, P4, PT, RZ, RZ, RZ, P5, !PT ;  /* 0x000000ffff077210 */ /* 0x000fe40002f9e4ff */
[----:B------:R-:W-:Y:S02]  /*ec5d0*/  IADD3.X RZ, P0, PT, R13, R87, RZ, P0, !PT ;  /* 0x000000570dff7210 */ /* 0x000fe4000071e4ff */
[----:B------:R-:W-:-:S02]  /*ec5e0*/  IADD3.X R34, P5, PT, R35, R6, RZ, P3, !PT ;  /* 0x0000000623227210 */ /* 0x000fc40001fbe4ff */
[----:B------:R-:W-:Y:S01]  /*ec5f0*/  IADD3.X R157, P1, PT, R11, R157, RZ, P1, !PT ;  /* 0x0000009d0b9d7210 */ /* 0x000fe20000f3e4ff */
[----:B------:R-:W-:Y:S01]  /*ec600*/  IMAD.WIDE.U32 R10, R107, R66, R32 ;  /* 0x000000426b0a7225 */ /* 0x000fe200078e0020 */
[----:B------:R-:W-:Y:S02]  /*ec610*/  IADD3.X R6, P2, PT, R9, R82, RZ, P2, !PT ;  /* 0x0000005209067210 */ /* 0x000fe4000175e4ff */
[----:B------:R-:W-:Y:S01]  /*ec620*/  IADD3.X R33, P0, PT, R7, R80, RZ, P0, !PT ;  /* 0x0000005007217210 */ /* 0x000fe2000071e4ff */
[----:B------:R-:W-:Y:S01]  /*ec630*/  IMAD.X R9, RZ, RZ, RZ, P4 ;  /* 0x000000ffff097224 */ /* 0x000fe200020e06ff */
[----:B------:R-:W-:Y:S01]  /*ec640*/  IADD3.X R35, P5, PT, R118, R111, RZ, P5, !PT ;  /* 0x0000006f76237210 */ /* 0x000fe20002fbe4ff */
[----:B------:R-:W-:Y:S01]  /*ec650*/  IMAD.IADD R167, R11, 0x1, R166 ;  /* 0x000000010ba77824 */ /* 0x000fe200078e02a6 */
[----:B------:R-:W-:Y:S02]  /*ec660*/  IADD3.X R7, P2, PT, R92, R129, RZ, P2, !PT ;  /* 0x000000815c077210 */ /* 0x000fe4000175e4ff */
[----:B------:R-:W-:Y:S01]  /*ec670*/  IADD3.X R80, P4, PT, R9, R81, RZ, P0, !PT ;  /* 0x0000005109507210 */ /* 0x000fe2000079e4ff */
[----:B------:R-:W-:Y:S01]  /*ec680*/  IMAD.WIDE.U32 R8, R144, -0x1, RZ ;  /* 0xffffffff90087825 */ /* 0x000fe200078e00ff */
[----:B------:R-:W-:-:S02]  /*ec690*/  IADD3.X R15, P0, PT, RZ, RZ, RZ, P5, !PT ;  /* 0x000000ffff0f7210 */ /* 0x000fc40002f1e4ff */
[----:B------:R-:W-:Y:S01]  /*ec6a0*/  IADD3.X R10, P5, PT, R33, R10, RZ, P4, !PT ;  /* 0x0000000a210a7210 */ /* 0x000fe200027be4ff */
[----:B------:R-:W-:Y:S01]  /*ec6b0*/  IMAD.IADD R115, R9, 0x1, R115 ;  /* 0x0000000109737824 */ /* 0x000fe200078e0273 */
[----:B------:R-:W-:Y:S01]  /*ec6c0*/  IADD3.X R95, P1, PT, R95, R88, RZ, P1, !PT ;  /* 0x000000585f5f7210 */ /* 0x000fe20000f3e4ff */
[----:B------:R-:W-:Y:S01]  /*ec6d0*/  IMAD.IADD R33, R97, 0x1, R165 ;  /* 0x0000000161217824 */ /* 0x000fe200078e02a5 */
[----:B------:R-:W-:Y:S01]  /*ec6e0*/  IADD3.X R11, P5, PT, R80, R167, RZ, P5, !PT ;  /* 0x000000a7500b7210 */ /* 0x000fe20002fbe4ff */
[----:B------:R-:W-:Y:S01]  /*ec6f0*/  IMAD.WIDE.U32 R38, R115, 0x1, RZ ;  /* 0x0000000173267825 */ /* 0x000fe200078e00ff */
[----:B------:R-:W-:Y:S02]  /*ec700*/  IADD3 RZ, P3, PT, R34, R126, RZ ;  /* 0x0000007e22ff7210 */ /* 0x000fe40007f7e0ff */
        /* <DEDUP_REMOVED lines=8> */
[----:B------:R-:W-:Y:S01]  /*ec790*/  IMAD.WIDE.U32 R76, P5, R8, -0x7af74000, R38 ;  /* 0x8508c000084c7825 */ /* 0x000fe200078a0026 */
[----:B------:R-:W-:Y:S02]  /*ec7a0*/  IADD3.X R95, P3, PT, R95, R78, RZ, P4, !PT ;  /* 0x0000004e5f5f7210 */ /* 0x000fe4000277e4ff */
[----:B------:R-:W-:Y:S01]  /*ec7b0*/  IADD3.X R94, P1, PT, R15, R122, RZ, P1, !PT ;  /* 0x0000007a0f5e7210 */ /* 0x000fe20000f3e4ff */
[----:B------:R-:W-:Y:S01]  /*ec7c0*/  IMAD.WIDE.U32 R32, R109, R70, R12 ;  /* 0x000000466d207225 */ /* 0x000fe200078e000c */
[----:B------:R-:W-:Y:S02]  /*ec7d0*/  IADD3.X R81, PT, PT, RZ, RZ, RZ, P5, !PT ;  /* 0x000000ffff517210 */ /* 0x000fe40002ffe4ff */
[----:B------:R-:W-:Y:S01]  /*ec7e0*/  IADD3 RZ, P5, PT, R37, R76, RZ ;  /* 0x0000004c25ff7210 */ /* 0x000fe20007fbe0ff */
[----:B------:R-:W-:Y:S01]  /*ec7f0*/  IMAD.WIDE.U32 R12, R115, 0x30000000, RZ ;  /* 0x30000000730c7825 */ /* 0x000fe200078e00ff */
[----:B------:R-:W-:-:S02]  /*ec800*/  IADD3.X R107, P2, PT, RZ, RZ, RZ, P2, !PT ;  /* 0x000000ffff6b7210 */ /* 0x000fc4000175e4ff */
[----:B------:R-:W-:Y:S01]  /*ec810*/  IADD3.X R122, P1, PT, R17, R123, RZ, P1, !PT ;  /* 0x0000007b117a7210 */ /* 0x000fe20000f3e4ff */
[----:B------:R-:W-:Y:S01]  /*ec820*/  IMAD.MOV.U32 R80, RZ, RZ, R77 ;  /* 0x000000ffff507224 */ /* 0x000fe200078e004d */
[----:B------:R-:W-:Y:S01]  /*ec830*/  IADD3.X R107, P0, PT, R107, R162, RZ, P0, !PT ;  /* 0x000000a26b6b7210 */ /* 0x000fe2000071e4ff */
[----:B------:R-:W-:Y:S01]  /*ec840*/  IMAD.IADD R142, R33, 0x1, R142 ;  /* 0x00000001218e7824 */ /* 0x000fe200078e028e */
[----:B------:R-:W-:Y:S01]  /*ec850*/  IADD3.X R15, P3, PT, R40, R139, RZ, P3, !PT ;  /* 0x0000008b280f7210 */ /* 0x000fe20001f7e4ff */
[----:B------:R-:W-:Y:S01]  /*ec860*/  IMAD R33, R8, -0x7af74000, R38 ;  /* 0x8508c00008217824 */ /* 0x000fe200078e0226 */
[----:B------:R-:W-:Y:S01]  /*ec870*/  IADD3.X R94, P1, PT, R94, R95, RZ, P1, !PT ;  /* 0x0000005f5e5e7210 */ /* 0x000fe20000f3e4ff */
[----:B------:R-:W-:-:S03]  /*ec880*/  IMAD.WIDE.U32.X R80, R115, -0x7af74000, R80, P5 ;  /* 0x8508c00073507825 */ /* 0x000fc600028e0450 */
[----:B------:R-:W-:Y:S01]  /*ec890*/  IADD3.X R95, P1, PT, R122, R15, RZ, P1, !PT ;  /* 0x0000000f7a5f7210 */ /* 0x000fe20000f3e4ff */
[----:B------:R-:W-:-:S03]  /*ec8a0*/  IMAD.WIDE.U32 R38, P5, R8, 0x170b5d44, R12 ;  /* 0x170b5d4408267825 */ /* 0x000fc600078a000c */
[----:B------:R-:W-:Y:S01]  /*ec8b0*/  IADD3.X R123, P1, PT, RZ, RZ, RZ, P1, !PT ;  /* 0x000000ffff7b7210 */ /* 0x000fe20000f3e4ff */
[----:B------:R-:W-:-:S03]  /*ec8c0*/  IMAD.WIDE.U32 R78, R8, 0x30000000, RZ ;  /* 0x30000000084e7825 */ /* 0x000fc600078e00ff */
[----:B------:R-:W-:Y:S01]  /*ec8d0*/  IADD3.X R129, PT, PT, RZ, RZ, RZ, P1, !PT ;  /* 0x000000ffff817210 */ /* 0x000fe20000ffe4ff */
        /* <DEDUP_REMOVED lines=21> */
[----:B------:R-:W-:-:S04]  /*eca30*/  IMAD.WIDE.U32 R34, R115, 0x6ca1493b, RZ ;  /* 0x6ca1493b73227825 */ /* 0x000fc800078e00ff */
[----:B------:R-:W-:Y:S02]  /*eca40*/  IMAD.IADD R40, R37, 0x1, R33 ;  /* 0x0000000125287824 */ /* 0x000fe400078e0221 */
[----:B------:R-:W-:Y:S02]  /*eca50*/  IMAD.MOV.U32 R82, RZ, RZ, R13 ;  /* 0x000000ffff527224 */ /* 0x000fe400078e000d */
[----:B------:R-:W-:Y:S01]  /*eca60*/  IMAD.WIDE.U32 R36, R8, 0xf5138f, RZ ;  /* 0x00f5138f08247825 */ /* 0x000fe200078e00ff */
[----:B------:R-:W-:-:S03]  /*eca70*/  IADD3.X RZ, P2, PT, R127, R40, RZ, P2, !PT ;  /* 0x000000287fff7210 */ /* 0x000fc6000175e4ff */
[----:B------:R-:W-:Y:S01]  /*eca80*/  IMAD R33, R8, -0x39c4fa40, R34 ;  /* 0xc63b05c008217824 */ /* 0x000fe200078e0222 */
[----:B------:R-:W-:Y:S01]  /*eca90*/  IADD3 RZ, P1, PT, R14, R37, RZ ;  /* 0x000000250eff7210 */ /* 0x000fe20007f3e0ff */
[----:B------:R-:W-:-:S04]  /*ecaa0*/  IMAD.WIDE.U32.X R82, R115, 0x1ef3622f, R82, P5 ;  /* 0x1ef3622f73527825 */ /* 0x000fc800028e0452 */
[----:B------:R-:W-:-:S04]  /*ecab0*/  IMAD.WIDE.U32 R34, P5, R8, -0x39c4fa40, R34 ;  /* 0xc63b05c008227825 */ /* 0x000fc800078a0022 */
[----:B------:R-:W-:Y:S02]  /*ecac0*/  IMAD R87, R8, 0x1a22d9f3, R38 ;  /* 0x1a22d9f308577824 */ /* 0x000fe400078e0226 */
[----:B------:R-:W-:-:S04]  /*ecad0*/  IMAD.WIDE.U32 R12, R115, 0x17c510ea, RZ ;  /* 0x17c510ea730c7825 */ /* 0x000fc800078e00ff */
[----:B------:R-:W-:Y:S02]  /*ecae0*/  IMAD.MOV.U32 R38, RZ, RZ, R15 ;  /* 0x000000ffff267224 */ /* 0x000fe400078e000f */
[----:B------:R-:W-:Y:S01]  /*ecaf0*/  IMAD.X R77, RZ, RZ, RZ, P5 ;  /* 0x000000ffff4d7224 */ /* 0x000fe200028e06ff */
[----:B------:R-:W-:Y:S01]  /*ecb00*/  IADD3.X R119, P5, PT, RZ, RZ, RZ, P0, !PT ;  /* 0x000000ffff777210 */ /* 0x000fe200007be4ff */
[----:B------:R-:W-:Y:S01]  /*ecb10*/  IMAD.WIDE.U32.X R38, R115, 0x1a22d9f3, R38, P1 ;  /* 0x1a22d9f373267825 */ /* 0x000fe200008e0426 */
[----:B------:R-:W-:-:S03]  /*ecb20*/  IADD3 RZ, P0, PT, R10, R134, RZ ;  /* 0x000000860aff7210 */ /* 0x000fc60007f1e0ff */
[C-C-:B------:R-:W-:Y:S01]  /*ecb30*/  IMAD R9, R8.reuse, 0x1ae3a46, R12.reuse ;  /* 0x01ae3a4608097824 */ /* 0x140fe200078e020c */
[----:B------:R-:W-:Y:S01]  /*ecb40*/  IADD3.X RZ, P0, PT, R11, R91, RZ, P0, !PT ;  /* 0x0000005b0bff7210 */ /* 0x000fe2000071e4ff */
[----:B------:R-:W-:-:S03]  /*ecb50*/  IMAD.WIDE.U32 R116, P1, R8, 0x1ae3a46, R12 ;  /* 0x01ae3a4608747825 */ /* 0x000fc6000782000c */
[----:B------:R-:W-:Y:S01]  /*ecb60*/  IADD3.X R84, P0, PT, R131, R84, RZ, P0, !PT ;  /* 0x0000005483547210 */ /* 0x000fe2000071e4ff */
[----:B------:R-:W-:-:S03]  /*ecb70*/  IMAD.WIDE.U32 R12, R8, 0x17c510ea, RZ ;  /* 0x17c510ea080c7825 */ /* 0x000fc600078e00ff */
[----:B------:R-:W-:Y:S01]  /*ecb80*/  IADD3.X R85, P0, PT, R133, R85, RZ, P0, !PT ;  /* 0x0000005585557210 */ /* 0x000fe2000071e4ff */
[----:B------:R-:W-:-:S04]  /*ecb90*/  IMAD.WIDE.U32 R14, R8, 0x6ca1493b, RZ ;  /* 0x6ca1493b080e7825 */ /* 0x000fc800078e00ff */
[----:B------:R-:W-:-:S04]  /*ecba0*/  IMAD.WIDE.U32 R10, R109, R68, R10 ;  /* 0x000000446d0a7225 */ /* 0x000fc800078e000a */
[----:B------:R-:W-:Y:S01]  /*ecbb0*/  IMAD.X R121, RZ, RZ, RZ, P5 ;  /* 0x000000ffff797224 */ /* 0x000fe200028e06ff */
[----:B------:R-:W-:Y:S01]  /*ecbc0*/  IADD3 RZ, P5, PT, R116, R13, RZ ;  /* 0x0000000d74ff7210 */ /* 0x000fe20007fbe0ff */
[----:B------:R-:W-:Y:S01]  /*ecbd0*/  IMAD.X R113, RZ, RZ, RZ, P1 ;  /* 0x000000ffff717224 */ /* 0x000fe200008e06ff */
[----:B------:R-:W-:Y:S01]  /*ecbe0*/  IADD3 RZ, P1, PT, R34, R15, RZ ;  /* 0x0000000f22ff7210 */ /* 0x000fe20007f3e0ff */
[----:B------:R-:W-:Y:S01]  /*ecbf0*/  IMAD.MOV.U32 R112, RZ, RZ, R117 ;  /* 0x000000ffff707224 */ /* 0x000fe200078e0075 */
[----:B------:R-:W-:Y:S01]  /*ecc00*/  IADD3 R140, PT, PT, R11, R140, RZ ;  /* 0x0000008c0b8c7210 */ /* 0x000fe20007ffe0ff */
[----:B------:R-:W-:Y:S01]  /*ecc10*/  IMAD.MOV.U32 R76, RZ, RZ, R35 ;  /* 0x000000ffff4c7224 */ /* 0x000fe200078e0023 */
[----:B------:R-:W-:Y:S01]  /*ecc20*/  IADD3.X R11, P2, PT, RZ, R80, RZ, P2, !PT ;  /* 0x00000050ff0b7210 */ /* 0x000fe2000175e4ff */
[----:B------:R-:W-:Y:S01]  /*ecc30*/  IMAD.WIDE.U32.X R34, R115, 0x1ae3a46, R112, P5 ;  /* 0x01ae3a4673227825 */ /* 0x000fe200028e0470 */
[----:B------:R-:W-:Y:S02]  /*ecc40*/  IADD3 RZ, P5, PT, R106, R104, RZ ;  /* 0x000000686aff7210 */ /* 0x000fe40007fbe0ff */
[----:B------:R-:W-:Y:S01]  /*ecc50*/  IADD3.X R80, P2, PT, RZ, R81, RZ, P2, !PT ;  /* 0x00000051ff507210 */ /* 0x000fe2000175e4ff */
[----:B------:R-:W-:-:S02]  /*ecc60*/  IMAD.IADD R91, R99, 0x1, R105 ;  /* 0x00000001635b7824 */ /* 0x000fc400078e0269 */
[----:B------:R-:W-:Y:S01]  /*ecc70*/  IMAD.WIDE.U32.X R76, R115, -0x39c4fa40, R76, P1 ;  /* 0xc63b05c0734c7825 */ /* 0x000fe200008e044c */
[----:B------:R-:W-:Y:S02]  /*ecc80*/  IADD3 RZ, P1, PT, R94, R86, RZ ;  /* 0x000000565eff7210 */ /* 0x000fe40007f3e0ff */
[----:B------:R-:W-:Y:S01]  /*ecc90*/  IADD3.X RZ, P5, PT, R107, R91, RZ, P5, !PT ;  /* 0x0000005b6bff7210 */ /* 0x000fe20002fbe4ff */
[----:B------:R-:W-:Y:S01]  /*ecca0*/  IMAD.WIDE.U32 R6, R16, -0x45f6b800, R6 ;  /* 0xba09480010067825 */ /* 0x000fe200078e0006 */
[----:B------:R-:W-:Y:S02]  /*eccb0*/  IADD3.X RZ, P1, PT, R95, R41, RZ, P1, !PT ;  /* 0x000000295fff7210 */ /* 0x000fe40000f3e4ff */
        /* <DEDUP_REMOVED lines=13> */
[----:B------:R-:W-:Y:S02]  /*ecd90*/  IADD3.X R30, P3, PT, RZ, R30, RZ, P3, !PT ;  /* 0x0000001eff1e7210 */ /* 0x000fe40001f7e4ff */
[----:B------:R-:W-:-:S02]  /*ecda0*/  IADD3.X R11, P2, PT, RZ, RZ, RZ, P2, !PT ;  /* 0x000000ffff0b7210 */ /* 0x000fc4000175e4ff */
[----:B------:R-:W-:Y:S02]  /*ecdb0*/  IADD3.X R40, P5, PT, R91, R40, RZ, P5, !PT ;  /* 0x000000285b287210 */ /* 0x000fe40002fbe4ff */
[----:B------:R-:W-:Y:S01]  /*ecdc0*/  IADD3.X R105, P1, PT, R105, R30, RZ, P1, !PT ;  /* 0x0000001e69697210 */ /* 0x000fe20000f3e4ff */
[----:B------:R-:W-:Y:S01]  /*ecdd0*/  IMAD.X R81, RZ, RZ, RZ, P2 ;  /* 0x000000ffff517224 */ /* 0x000fe200010e06ff */
[----:B------:R-:W-:Y:S02]  /*ecde0*/  IADD3.X R30, PT, PT, RZ, RZ, RZ, P3, P4 ;  /* 0x000000ffff1e7210 */ /* 0x000fe40001fe84ff */
[----:B------:R-:W-:Y:S02]  /*ecdf0*/  IADD3 RZ, P3, PT, R6, R78, RZ ;  /* 0x0000004e06ff7210 */ /* 0x000fe40007f7e0ff */
[----:B------:R-:W-:Y:S02]  /*ece00*/  IADD3.X R41, P5, PT, R146, R115, RZ, P5, !PT ;  /* 0x0000007392297210 */ /* 0x000fe40002fbe4ff */
[----:B------:R-:W-:-:S02]  /*ece10*/  IADD3 RZ, P2, PT, R40, R136, RZ ;  /* 0x0000008828ff7210 */ /* 0x000fc40007f5e0ff */
        /* <DEDUP_REMOVED lines=15> */
[----:B------:R-:W-:Y:S01]  /*ecf10*/  IADD3 R111, PT, PT, R91, R111, RZ ;  /* 0x0000006f5b6f7210 */ /* 0x000fe20007ffe0ff */
[----:B------:R-:W-:Y:S01]  /*ecf20*/  IMAD.WIDE.U32 R40, R16, 0x6ca1493b, R40 ;  /* 0x6ca1493b10287825 */ /* 0x000fe200078e0028 */
[----:B------:R-:W-:Y:S02]  /*ecf30*/  IADD3.X R78, P4, PT, R11, R78, RZ, P4, !PT ;  /* 0x0000004e0b4e7210 */ /* 0x000fe4000279e4ff */
[----:B------:R-:W-:Y:S01]  /*ecf40*/  IADD3.X R150, P3, PT, R95, R151, RZ, P3, !PT ;  /* 0x000000975f967210 */ /* 0x000fe20001f7e4ff */
[----:B------:R-:W-:Y:S01]  /*ecf50*/  IMAD R91, R90, -0x7af74001, -R111 ;  /* 0x8508bfff5a5b7824 */ /* 0x000fe200078e0a6f */
[----:B------:R-:W-:Y:S01]  /*ecf60*/  IADD3.X R105, P5, PT, RZ, R105, RZ, P5, !PT ;  /* 0x00000069ff697210 */ /* 0x000fe20002fbe4ff */
[----:B------:R-:W-:Y:S01]  /*ecf70*/  IMAD.IADD R95, R17, 0x1, R93 ;  /* 0x00000001115f7824 */ /* 0x000fe200078e025d */
[----:B------:R-:W-:Y:S01]  /*ecf80*/  IADD3.X R79, P4, PT, R30, R99, RZ, P4, !PT ;  /* 0x000000631e4f7210 */ /* 0x000fe2000279e4ff */
[----:B------:R-:W-:Y:S01]  /*ecf90*/  IMAD.WIDE.U32 R88, R6, 0x1, RZ ;  /* 0x0000000106587825 */ /* 0x000fe200078e00ff */
[----:B------:R-:W-:-:S02]  /*ecfa0*/  IADD3.X R80, P3, PT, R80, R97, RZ, P3, !PT ;  /* 0x0000006150507210 */ /* 0x000fc40001f7e4ff */
[----:B------:R-:W-:Y:S01]  /*ecfb0*/  IADD3 RZ, P1, PT, R78, R92, RZ ;  /* 0x0000005c4eff7210 */ /* 0x000fe20007f3e0ff */
[----:B------:R-:W-:Y:S01]  /*ecfc0*/  IMAD.IADD R7, R7, 0x1, R91 ;  /* 0x0000000107077824 */ /* 0x000fe200078e025b */
[----:B------:R-:W-:Y:S01]  /*ecfd0*/  IADD3.X R99, PT, PT, RZ, RZ, RZ, P5, P2 ;  /* 0x000000ffff637210 */ /* 0x000fe20002fe44ff */
[----:B------:R-:W-:Y:S01]  /*ecfe0*/  IMAD.IADD R97, R103, 0x1, R153 ;  /* 0x0000000167617824 */ /* 0x000fe200078e0299 */
[----:B------:R-:W-:Y:S01]  /*ecff0*/  IADD3.X R11, P5, PT, RZ, RZ, RZ, P4, !PT ;  /* 0x000000ffff0b7210 */ /* 0x000fe200027be4ff */
[----:B------:R-:W-:Y:S01]  /*ed000*/  IMAD.IADD R101, R41, 0x1, R101 ;  /* 0x0000000129657824 */ /* 0x000fe200078e0265 */
[----:B------:R-:W-:Y:S02]  /*ed010*/  IADD3.X R81, P4, PT, R150, R81, RZ, P3, !PT ;  /* 0x0000005196517210 */ /* 0x000fe40001f9e4ff */
[----:B------:R-:W-:Y:S01]  /*ed020*/  IADD3 RZ, P2, PT, R90, R88, RZ ;  /* 0x000000585aff7210 */ /* 0x000fe20007f5e0ff */
[----:B------:R-:W-:Y:S01]  /*ed030*/  IMAD.WIDE.U32 R90, R7, 0x1, RZ ;  /* 0x00000001075a7825 */ /* 0x000fe200078e00ff */
[----:B------:R-:W-:-:S02]  /*ed040*/  IADD3.X RZ, P1, PT, R79, R95, RZ, P1, !PT ;  /* 0x0000005f4fff7210 */ /* 0x000fc40000f3e4ff */
        /* <DEDUP_REMOVED lines=15> */
[----:B------:R-:W-:Y:S01]  /*ed140*/  IMAD.WIDE.U32 R78, R8, -0x45f6b800, R78 ;  /* 0xba094800084e7825 */ /* 0x000fe200078e004e */
[----:B------:R-:W-:Y:S02]  /*ed150*/  IADD3 RZ, P1, PT, R40, R36, RZ ;  /* 0x0000002428ff7210 */ /* 0x000fe40007f3e0ff */
[----:B------:R-:W-:Y:S01]  /*ed160*/  IADD3.X RZ, P2, PT, R111, R32, RZ, P2, !PT ;  /* 0x000000206fff7210 */ /* 0x000fe2000175e4ff */
[----:B------:R-:W-:Y:S01]  /*ed170*/  IMAD.WIDE.U32.X R36, R7, -0x7af74000, R82, P5 ;  /* 0x8508c00007247825 */ /* 0x000fe200028e0452 */
[----:B------:R-:W-:-:S02]  /*ed180*/  IADD3.X R41, P4, PT, R30, R101, RZ, P4, !PT ;  /* 0x000000651e297210 */ /* 0x000fc4000279e4ff */
[----:B------:R-:W-:Y:S01]  /*ed190*/  IADD3.X R90, P3, PT, R95, R158, RZ, P3, !PT ;  /* 0x0000009e5f5a7210 */ /* 0x000fe20001f7e4ff */
[----:B------:R-:W-:Y:S01]  /*ed1a0*/  IMAD.WIDE.U32 R82, R7, 0x30000000, RZ ;  /* 0x3000000007527825 */ /* 0x000fe200078e00ff */
[----:B------:R-:W-:Y:S02]  /*ed1b0*/  IADD3.X R11, P2, PT, RZ, R36, RZ, P2, !PT ;  /* 0x00000024ff0b7210 */ /* 0x000fe4000175e4ff */
[----:B------:R-:W-:Y:S01]  /*ed1c0*/  IADD3.X R91, P4, PT, RZ, RZ, RZ, P4, !PT ;  /* 0x000000ffff5b7210 */ /* 0x000fe2000279e4ff */
[----:B------:R-:W-:Y:S01]  /*ed1d0*/  IMAD.WIDE.U32 R80, R16, 0x17c510ea, R80 ;  /* 0x17c510ea10507825 */ /* 0x000fe200078e0050 */
[----:B------:R-:W-:Y:S02]  /*ed1e0*/  IADD3.X RZ, P1, PT, R41, R89, RZ, P1, !PT ;  /* 0x0000005929ff7210 */ /* 0x000fe40000f3e4ff */
[----:B------:R-:W-:Y:S01]  /*ed1f0*/  IADD3.X R30, P2, PT, RZ, R37, RZ, P2, !PT ;  /* 0x00000025ff1e7210 */ /* 0x000fe2000175e4ff */
[----:B------:R-:W-:Y:S01]  /*ed200*/  IMAD.WIDE.U32 R88, P5, R6, 0x170b5d44, R82 ;  /* 0x170b5d4406587825 */ /* 0x000fe200078a0052 */
[----:B------:R-:W-:-:S02]  /*ed210*/  IADD3.X R91, P1, PT, R91, R38, RZ, P1, !PT ;  /* 0x000000265b5b7210 */ /* 0x000fc40000f3e4ff */
[----:B------:R-:W-:Y:S01]  /*ed220*/  IADD3.X R158, P3, PT, R97, R159, RZ, P3, !PT ;  /* 0x0000009f619e7210 */ /* 0x000fe20001f7e4ff */
[----:B------:R-:W-:-:S04]  /*ed230*/  IMAD.WIDE.U32 R36, R6, 0x30000000, RZ ;  /* 0x3000000006247825 */ /* 0x000fc800078e00ff */
        /* <DEDUP_REMOVED lines=20> */
[----:B------:R-:W-:Y:S01]  /*ed380*/  IADD3.X R37, P1, PT, RZ, RZ, RZ, P1, !PT ;  /* 0x000000ffff257210 */ /* 0x000fe20000f3e4ff */
[----:B------:R-:W-:Y:S01]  /*ed390*/  IMAD.X R38, RZ, RZ, RZ, P4 ;  /* 0x000000ffff267224 */ /* 0x000fe200020e06ff */
[----:B------:R-:W-:Y:S01]  /*ed3a0*/  IADD3.X R91, P3, PT, R90, R105, RZ, P3, !PT ;  /* 0x000000695a5b7210 */ /* 0x000fe20001f7e4ff */
[----:B------:R-:W-:-:S03]  /*ed3b0*/  IMAD.WIDE.U32 R88, P5, R6, 0x1ef3622f, R78 ;  /* 0x1ef3622f06587825 */ /* 0x000fc600078a004e */
[----:B------:R-:W-:Y:S01]  /*ed3c0*/  IADD3.X R38, P2, PT, R38, R39, RZ, P2, !PT ;  /* 0x0000002726267210 */ /* 0x000fe2000175e4ff */
[----:B------:R-:W-:Y:S01]  /*ed3d0*/  IMAD R36, R6, 0x1ef3622f, R78 ;  /* 0x1ef3622f06247824 */ /* 0x000fe200078e024e */
[----:B------:R-:W-:Y:S01]  /*ed3e0*/  MOV R82, R89 ;  /* 0x0000005900527202 */ /* 0x000fe20000000f00 */
[----:B------:R-:W-:Y:S01]  /*ed3f0*/  IMAD.X R89, RZ, RZ, RZ, P1 ;  /* 0x000000ffff597224 */ /* 0x000fe200008e06ff */
[----:B------:R-:W-:Y:S01]  /*ed400*/  IADD3 RZ, P1, PT, R80, R14, RZ ;  /* 0x0000000e50ff7210 */ /* 0x000fe20007f3e0ff */
[----:B------:R-:W-:Y:S01]  /*ed410*/  IMAD.WIDE.U32 R78, R6, -0x45f6b800, RZ ;  /* 0xba094800064e7825 */ /* 0x000fe200078e00ff */
[----:B------:R-:W-:Y:S02]  /*ed420*/  IADD3.X R14, P2, PT, R11, R40, RZ, P2, !PT ;  /* 0x000000280b0e7210 */ /* 0x000fe4000175e4ff */
[----:B------:R-:W-:Y:S01]  /*ed430*/  IADD3.X R93, P3, PT, R158, R99, RZ, P3, !PT ;  /* 0x000000639e5d7210 */ /* 0x000fe20001f7e4ff */
[----:B------:R-:W-:Y:S01]  /*ed440*/  IMAD.IADD R41, R41, 0x1, R87 ;  /* 0x0000000129297824 */ /* 0x000fe200078e0257 */
[----:B------:R-:W-:Y:S01]  /*ed450*/  IADD3 RZ, P4, PT, R88, R79, RZ ;  /* 0x0000004f58ff7210 */ /* 0x000fe20007f9e0ff */
        /* <DEDUP_REMOVED lines=8> */
[----:B------:R-:W-:Y:S02]  /*ed4e0*/  IADD3.X R37, P2, PT, RZ, RZ, RZ, P2, !PT ;  /* 0x000000ffff257210 */ /* 0x000fe4000175e4ff */
        /* <DEDUP_REMOVED lines=16> */
[----:B------:R-:W-:Y:S01]  /*ed5f0*/  IMAD.WIDE.U32 R30, R8, 0x6ca1493b, R80 ;  /* 0x6ca1493b081e7825 */ /* 0x000fe200078e0050 */
[----:B------:R-:W-:Y:S02]  /*ed600*/  IADD3.X R11, P0, PT, R85, R154, RZ, P0, !PT ;  /* 0x0000009a550b7210 */ /* 0x000fe4000071e4ff */
[----:B------:R-:W-:Y:S01]  /*ed610*/  MOV R187, R16 ;  /* 0x0000001000bb7202 */ /* 0x000fe20000000f00 */
[----:B------:R-:W-:Y:S01]  /*ed620*/  IMAD.WIDE.U32 R80, P1, R6, 0x1a22d9f3, R40 ;  /* 0x1a22d9f306507825 */ /* 0x000fe20007820028 */
[----:B------:R-:W-:-:S03]  /*ed630*/  IADD3.X R30, P5, PT, R37, R30, RZ, P5, !PT ;  /* 0x0000001e251e7210 */ /* 0x000fc60002fbe4ff */
[----:B------:R-:W-:Y:S02]  /*ed640*/  IMAD.IADD R33, R31, 0x1, R33 ;  /* 0x000000011f217824 */ /* 0x000fe400078e0221 */
[----:B------:R-:W-:Y:S01]  /*ed650*/  IMAD.IADD R37, R9, 0x1, R13 ;  /* 0x0000000109257824 */ /* 0x000fe200078e020d */
[----:B------:R-:W-:Y:S01]  /*ed660*/  IADD3.X R13, PT, PT, RZ, RZ, RZ, P1, !PT ;  /* 0x000000ffff0d7210 */ /* 0x000fe20000ffe4ff */
[----:B------:R-:W-:Y:S01]  /*ed670*/  IMAD.X R85, RZ, RZ, RZ, P2 ;  /* 0x000000ffff557224 */ /* 0x000fe200010e06ff */
[----:B------:R-:W-:Y:S01]  /*ed680*/  IADD3.X R31, P1, PT, R78, R33, RZ, P5, !PT ;  /* 0x000000214e1f7210 */ /* 0x000fe20002f3e4ff */
[----:B------:R-:W-:Y:S01]  /*ed690*/  IMAD.WIDE.U32 R78, R7, 0x6ca1493b, RZ ;  /* 0x6ca1493b074e7825 */ /* 0x000fe200078e00ff */
[----:B------:R-:W-:Y:S02]  /*ed6a0*/  IADD3 RZ, P2, PT, R38, R12, RZ ;  /* 0x0000000c26ff7210 */ /* 0x000fe40007f5e0ff */
[----:B------:R-:W-:Y:S01]  /*ed6b0*/  IADD3 RZ, P5, PT, R80, R77, RZ ;  /* 0x0000004d50ff7210 */ /* 0x000fe20007fbe0ff */
[----:B------:R-:W-:Y:S01]  /*ed6c0*/  IMAD.MOV.U32 R12, RZ, RZ, R81 ;  /* 0x000000ffff0c7224 */ /* 0x000fe200078e0051 */
[----:B------:R-:W-:Y:S01]  /*ed6d0*/  IADD3.X R33, P1, PT, RZ, RZ, RZ, P1, !PT ;  /* 0x000000ffff217210 */ /* 0x000fe20000f3e4ff */
[----:B------:R-:W-:Y:S01]  /*ed6e0*/  IMAD R87, R6, 0x1a22d9f3, R40 ;  /* 0x1a22d9f306577824 */ /* 0x000fe200078e0228 */
[----:B------:R-:W-:Y:S01]  /*ed6f0*/  IADD3.X RZ, P2, PT, R39, R37, RZ, P2, !PT ;  /* 0x0000002527ff7210 */ /* 0x000fe2000175e4ff */
        /* <DEDUP_REMOVED lines=26> */
[----:B------:R-:W-:Y:S01]  /*ed8a0*/  IMAD.IADD R33, R89, 0x1, R41 ;  /* 0x0000000159217824 */ /* 0x000fe200078e0229 */
[----:B------:R-:W-:Y:S01]  /*ed8b0*/  IADD3 RZ, P2, PT, R8, R40, RZ ;  /* 0x0000002808ff7210 */ /* 0x000fe20007f5e0ff */
[----:B------:R-:W-:Y:S01]  /*ed8c0*/  IMAD.WIDE.U32 R34, P4, R109, R67, R12 ;  /* 0x000000436d227225 */ /* 0x000fe2000788000c */
[----:B------:R-:W-:-:S03]  /*ed8d0*/  IADD3.X R9, P3, PT, R37, R38, RZ, P3, !PT ;  /* 0x0000002625097210 */ /* 0x000fc60001f7e4ff */
[----:B------:R-:W-:Y:S01]  /*ed8e0*/  IMAD.WIDE.U32.X R76, R7, -0x39c4fa40, R76, P5 ;  /* 0xc63b05c0074c7825 */ /* 0x000fe200028e044c */
[----:B------:R-:W-:Y:S02]  /*ed8f0*/  IADD3.X RZ, P2, PT, R9, R33, RZ, P2, !PT ;  /* 0x0000002109ff7210 */ /* 0x000fe4000175e4ff */
[----:B------:R-:W-:Y:S01]  /*ed900*/  IADD3.X R33, P3, PT, RZ, RZ, RZ, P3, !PT ;  /* 0x000000ffff217210 */ /* 0x000fe20001f7e4ff */
[----:B------:R-:W-:Y:S01]  /*ed910*/  IMAD.WIDE.U32 R38, R109, R66, RZ ;  /* 0x000000426d267225 */ /* 0x000fe200078e00ff */
[----:B------:R-:W-:-:S03]  /*ed920*/  MOV R40, R35 ;  /* 0x0000002300287202 */ /* 0x000fc60000000f00 */
[----:B------:R-:W-:Y:S01]  /*ed930*/  IMAD.WIDE.U32 R12, R109, R66, R10 ;  /* 0x000000426d0c7225 */ /* 0x000fe200078e000a */
[----:B------:R-:W-:-:S03]  /*ed940*/  IADD3 R39, P5, PT, R34, R39, RZ ;  /* 0x0000002722277210 */ /* 0x000fc60007fbe0ff */
        /* <DEDUP_REMOVED lines=118> */
.L_x_1163:
[----:B------:R-:W-:Y:S05]  /*ee0b0*/  BSYNC.RELIABLE B3 ;  /* 0x0000000000037941 */ /* 0x000fea0003800100 */
.L_x_1162:
        /* <DEDUP_REMOVED lines=12> */
.L_x_1161:
[----:B------:R-:W-:Y:S05]  /*ee180*/  BSYNC.RECONVERGENT B2 ;  /* 0x0000000000027941 */ /* 0x000fea0003800200 */
.L_x_1160:
        /* <DEDUP_REMOVED lines=10> */
[----:B------:R-:W-:Y:S02]  /*ee230*/  IMAD.X R85, RZ, RZ, RZ, P0 ;  /* 0x000000ffff557224 */ /* 0x000fe400000e06ff */
[----:B------:R-:W-:Y:S02]  /*ee240*/  IMAD.MOV.U32 R84, RZ, RZ, R7 ;  /* 0x000000ffff547224 */ /* 0x000fe400078e0007 */
[----:B------:R-:W-:-:S04]  /*ee250*/  IMAD.WIDE.U32 R182, R187, R27, RZ ;  /* 0x0000001bbbb67225 */ /* 0x000fc800078e00ff */
[----:B------:R-:W-:Y:S01]  /*ee260*/  IMAD.WIDE.U32 R12, P0, R24, R187, R12 ;  /* 0x000000bb180c7225 */ /* 0x000fe2000780000c */
[----:B------:R-:W-:-:S03]  /*ee270*/  IADD3 R11, P5, PT, R183, R8, RZ ;  /* 0x00000008b70b7210 */ /* 0x000fc60007fbe0ff */
[----:B------:R-:W-:-:S04]  /*ee280*/  IMAD.WIDE.U32 R14, P2, R22, R187, R14 ;  /* 0x000000bb160e7225 */ /* 0x000fc8000784000e */
[----:B------:R-:W-:-:S04]  /*ee290*/  IMAD.WIDE.U32 R32, R187, R25, RZ ;  /* 0x00000019bb207225 */ /* 0x000fc800078e00ff */
[----:B------:R-:W-:-:S04]  /*ee2a0*/  IMAD.WIDE.U32 R6, R17, R21, RZ ;  /* 0x0000001511067225 */ /* 0x000fc800078e00ff */
[----:B------:R-:W-:Y:S01]  /*ee2b0*/  IMAD.X R175, RZ, RZ, RZ, P2 ;  /* 0x000000ffffaf7224 */ /* 0x000fe200010e06ff */
[----:B------:R-:W-:Y:S01]  /*ee2c0*/  IADD3 R195, P2, PT, R33, R12, RZ ;  /* 0x0000000c21c37210 */ /* 0x000fe20007f5e0ff */
[----:B------:R-:W-:Y:S02]  /*ee2d0*/  IMAD.MOV.U32 R196, RZ, RZ, R9 ;  /* 0x000000ffffc47224 */ /* 0x000fe400078e0009 */
[----:B------:R-:W-:Y:S02]  /*ee2e0*/  IMAD.MOV.U32 R40, RZ, RZ, R13 ;  /* 0x000000ffff287224 */ /* 0x000fe400078e000d */
[----:B------:R-:W-:-:S04]  /*ee2f0*/  IMAD.WIDE.U32 R8, R17, R19, RZ ;  /* 0x0000001311087225 */ /* 0x000fc800078e00ff */
[----:B------:R-:W-:-:S04]  /*ee300*/  IMAD.WIDE.U32 R6, P4, R20, R187, R6 ;  /* 0x000000bb14067225 */ /* 0x000fc80007880006 */
[----:B------:R-:W-:Y:S01]  /*ee310*/  IMAD.WIDE.U32 R12, R37, R28, RZ ;  /* 0x0000001c250c7225 */ /* 0x000fe200078e00ff */
[----:B------:R-:W-:-:S03]  /*ee320*/  IADD3.X R189, PT, PT, RZ, RZ, RZ, P4, !PT ;  /* 0x000000ffffbd7210 */ /* 0x000fc600027fe4ff */
[----:B------:R-:W-:Y:S02]  /*ee330*/  IMAD.X R41, RZ, RZ, RZ, P0 ;  /* 0x000000ffff297224 */ /* 0x000fe400000e06ff */
[----:B------:R-:W-:Y:S02]  /*ee340*/  IMAD R231, R29, R234, R12 ;  /* 0x000000ea1de77224 */ /* 0x000fe400078e020c */
        /* <DEDUP_REMOVED lines=8> */
[----:B------:R-:W-:-:S04]  /*ee3d0*/  IMAD.WIDE.U32 R30, R187, R23, RZ ;  /* 0x00000017bb1e7225 */ /* 0x000fc800078e00ff */
[----:B------:R-:W-:Y:S01]  /*ee3e0*/  IMAD.MOV.U32 R188, RZ, RZ, R7 ;  /* 0x000000ffffbc7224 */ /* 0x000fe200078e0007 */
[----:B------:R-:W-:Y:S01]  /*ee3f0*/  IADD3 R31, P3, PT, R31, R14, RZ ;  /* 0x0000000e1f1f7210 */ /* 0x000fe20007f7e0ff */
[----:B------:R-:W-:Y:S02]  /*ee400*/  IMAD.MOV.U32 R112, RZ, RZ, R13 ;  /* 0x000000ffff707224 */ /* 0x000fe400078e000d */
        /* <DEDUP_REMOVED lines=31> */
[----:B------:R-:W-:Y:S02]  /*ee600*/  IMAD.X R149, RZ, RZ, RZ, P4 ;  /* 0x000000ffff957224 */ /* 0x000fe400020e06ff */
[----:B------:R-:W-:-:S04]  /*ee610*/  IMAD.WIDE.U32 R146, R226, R27, RZ ;  /* 0x0000001be2927225 */ /* 0x000fc800078e00ff */
[----:B------:R-:W-:-:S04]  /*ee620*/  IMAD.WIDE.U32 R164, P0, R26, R226, R164 ;  /* 0x000000e21aa47225 */ /* 0x000fc800078000a4 */
[----:B------:R-:W-:-:S04]  /*ee630*/  IMAD.WIDE.U32 R204, R191, R19, RZ ;  /* 0x00000013bfcc7225 */ /* 0x000fc800078e00ff */
[----:B------:R-:W-:-:S04]  /*ee640*/  IMAD.WIDE.U32 R212, P4, R22, R226, R212 ;  /* 0x000000e216d47225 */ /* 0x000fc800078800d4 */
[----:B------:R-:W-:Y:S01]  /*ee650*/  IMAD.X R35, RZ, RZ, RZ, P5 ;  /* 0x000000ffff237224 */ /* 0x000fe200028e06ff */
[----:B------:R-:W-:Y:S01]  /*ee660*/  IADD3.X R159, PT, PT, RZ, RZ, RZ, P4, !PT ;  /* 0x000000ffff9f7210 */ /* 0x000fe200027fe4ff */
[CCC-:B------:R-:W-:Y:S02]  /*ee670*/  IMAD R233, R22.reuse, R234.reuse, R14.reuse ;  /* 0x000000ea16e97224 */ /* 0x1c0fe400078e020e */
[----:B------:R-:W-:-:S04]  /*ee680*/  IMAD.WIDE.U32 R14, P5, R22, R234, R14 ;  /* 0x000000ea160e7225 */ /* 0x000fc800078a000e */
[----:B------:R-:W-:Y:S01]  /*ee690*/  IMAD.X R181, RZ, RZ, RZ, P0 ;  /* 0x000000ffffb57224 */ /* 0x000fe200000e06ff */
[----:B------:R-:W-:Y:S01]  /*ee6a0*/  IADD3 R185, P0, PT, R164, R147, RZ ;  /* 0x00000093a4b97210 */ /* 0x000fe20007f1e0ff */
[----:B------:R-:W-:Y:S01]  /*ee6b0*/  IMAD.WIDE.U32 R144, R234, R25, RZ ;  /* 0x00000019ea907225 */ /* 0x000fe200078e00ff */
[----:B------:R-:W-:-:S03]  /*ee6c0*/  IADD3.X R111, PT, PT, RZ, RZ, RZ, P5, !PT ;  /* 0x000000ffff6f7210 */ /* 0x000fc60002ffe4ff */
[----:B------:R-:W-:Y:S01]  /*ee6d0*/  IMAD.WIDE.U32 R150, R226, R25, RZ ;  /* 0x00000019e2967225 */ /* 0x000fe200078e00ff */
[----:B------:R-:W-:-:S03]  /*ee6e0*/  IADD3 RZ, P5, PT, R12, R145, RZ ;  /* 0x000000910cff7210 */ /* 0x000fc60007fbe0ff */
[----:B------:R-:W-:-:S04]  /*ee6f0*/  IMAD.WIDE.U32 R152, R226, R23, RZ ;  /* 0x00000017e2987225 */ /* 0x000fc800078e00ff */
[----:B------:R-:W-:Y:S02]  /*ee700*/  IMAD.MOV.U32 R180, RZ, RZ, R165 ;  /* 0x000000ffffb47224 */ /* 0x000fe400078e00a5 */
[----:B------:R-:W-:-:S04]  /*ee710*/  IMAD.WIDE.U32 R204, P4, R18, R226, R204 ;  /* 0x000000e212cc7225 */ /* 0x000fc800078800cc */
[----:B------:R-:W-:Y:S01]  /*ee720*/  IMAD.WIDE.U32 R106, R234, R23, RZ ;  /* 0x00000017ea6a7225 */ /* 0x000fe200078e00ff */
[----:B------:R-:W-:-:S03]  /*ee730*/  MOV R200, R205 ;  /* 0x000000cd00c87202 */ /* 0x000fc60000000f00 */
        /* <DEDUP_REMOVED lines=18> */
[----:B------:R-:W-:Y:S01]  /*ee860*/  IMAD.WIDE.U32 R12, P4, R18, R234, R12 ;  /* 0x000000ea120c7225 */ /* 0x000fe2000788000c */
[----:B------:R-:W-:-:S03]  /*ee870*/  MOV R166, R209 ;  /* 0x000000d100a67202 */ /* 0x000fc60000000f00 */
        /* <DEDUP_REMOVED lines=10> */
[----:B------:R-:W-:-:S04]  /*ee920*/  IMAD.WIDE.U32 R14, P4, R29, R225, R14 ;  /* 0x000000e11d0e7225 */ /* 0x000fc8000788000e */
[----:B------:R-:W-:Y:S01]  /*ee930*/  IMAD.MOV.U32 R130, RZ, RZ, R13 ;  /* 0x000000ffff827224 */ /* 0x000fe200078e000d */
[----:B------:R-:W-:Y:S01]  /*ee940*/  MOV R78, R15 ;  /* 0x0000000f004e7202 */ /* 0x000fe20000000f00 */
        /* <DEDUP_REMOVED lines=19> */
[----:B------:R-:W-:Y:S02]  /*eea80*/  IMAD.MOV.U32 R94, RZ, RZ, R17 ;  /* 0x000000ffff5e7224 */ /* 0x000fe400078e0011 */
[----:B------:R-:W-:Y:S01]  /*eea90*/  IMAD.WIDE.U32.X R124, R26, R120, R124, P2 ;  /* 0x000000781a7c7225 */ /* 0x000fe200010e047c */
[----:B------:R-:W-:-:S03]  /*eeaa0*/  IADD3 RZ, P2, PT, RZ, R10, RZ ;  /* 0x0000000affff7210 */ /* 0x000fc60007f5e0ff */
[----:B------:R-:W-:Y:S01]  /*eeab0*/  IMAD.X R95, RZ, RZ, RZ, P5 ;  /* 0x000000ffff5f7224 */ /* 0x000fe200028e06ff */
[----:B------:R-:W-:Y:S01]  /*eeac0*/  IADD3.X RZ, P2, PT, RZ, R194, RZ, P2, !PT ;  /* 0x000000c2ffff7210 */ /* 0x000fe2000175e4ff */
[----:B------:R-:W-:-:S03]  /*eead0*/  IMAD.WIDE.U32 R16, R120, R21, RZ ;  /* 0x0000001578107225 */ /* 0x000fc600078e00ff */
[----:B------:R-:W-:Y:S01]  /*eeae0*/  IADD3.X R183, P2, PT, RZ, R84, RZ, P2, !PT ;  /* 0x00000054ffb77210 */ /* 0x000fe2000175e4ff */
[----:B------:R-:W-:-:S03]  /*eeaf0*/  IMAD.WIDE.U32 R12, P5, R22, R225, R118 ;  /* 0x000000e1160c7225 */ /* 0x000fc600078a0076 */
[----:B------:R-:W-:Y:S01]  /*eeb00*/  IADD3.X R84, P2, PT, RZ, R85, RZ, P2, !PT ;  /* 0x00000055ff547210 */ /* 0x000fe2000175e4ff */
[----:B------:R-:W-:-:S03]  /*eeb10*/  IMAD.WIDE.U32 R114, R120, R19, RZ ;  /* 0x0000001378727225 */ /* 0x000fc600078e00ff */
[----:B------:R-:W-:Y:S01]  /*eeb20*/  IADD3.X R182, P2, PT, R183, R182, RZ, P2, !PT ;  /* 0x000000b6b7b67210 */ /* 0x000fe2000175e4ff */
[----:B------:R-:W-:Y:S02]  /*eeb30*/  IMAD.X R139, RZ, RZ, RZ, P5 ;  /* 0x000000ffff8b7224 */ /* 0x000fe400028e06ff */
[----:B------:R-:W-:Y:S01]  /*eeb40*/  IMAD.WIDE.U32 R160, R226, R21, RZ ;  /* 0x00000015e2a07225 */ /* 0x000fe200078e00ff */
[----:B------:R-:W-:-:S03]  /*eeb50*/  IADD3.X R183, P2, PT, R84, R11, RZ, P2, !PT ;  /* 0x0000000b54b77210 */ /* 0x000fc6000175e4ff */
[----:B------:R-:W-:Y:S01]  /*eeb60*/  IMAD.WIDE.U32 R76, P5, R20, R225, R16 ;  /* 0x000000e1144c7225 */ /* 0x000fe200078a0010 */
[----:B------:R-:W-:-:S03]  /*eeb70*/  IADD3.X R91, P2, PT, RZ, R196, RZ, P2, !PT ;  /* 0x000000c4ff5b7210 */ /* 0x000fc6000175e4ff */
[----:B------:R-:W-:Y:S01]  /*eeb80*/  IMAD.WIDE.U32.X R132, R20, R37, R132, P0 ;  /* 0x0000002514847225 */ /* 0x000fe200000e0484 */
[----:B------:R-:W-:-:S03]  /*eeb90*/  IADD3.X R196, P2, PT, RZ, R197, RZ, P2, !PT ;  /* 0x000000c5ffc47210 */ /* 0x000fc6000175e4ff */
[----:B------:R-:W-:Y:S01]  /*eeba0*/  IMAD.MOV.U32 R138, RZ, RZ, R13 ;  /* 0x000000ffff8a7224 */ /* 0x000fe200078e000d */
[----:B------:R-:W-:Y:S01]  /*eebb0*/  IADD3.X R91, P2, PT, R91, R32, RZ, P2, !PT ;  /* 0x000000205b5b7210 */ /* 0x000fe2000175e4ff */
[----:B------:R-:W-:-:S04]  /*eebc0*/  IMAD.WIDE.U32.X R130, R18, R37, R130, P1 ;  /* 0x0000002512827225 */ /* 0x000fc800008e0482 */
[----:B------:R-:W-:-:S04]  /*eebd0*/  IMAD.WIDE.U32 R36, P1, R18, R225, R114 ;  /* 0x000000e112247225 */ /* 0x000fc80007820072 */
[----:B------:R-:W-:Y:S01]  /*eebe0*/  IMAD.X R13, RZ, RZ, RZ, P5 ;  /* 0x000000ffff0d7224 */ /* 0x000fe200028e06ff */
[----:B------:R-:W-:Y:S01]  /*eebf0*/  IADD3 R115, P5, PT, R208, R161, RZ ;  /* 0x000000a1d0737210 */ /* 0x000fe20007fbe0ff */
[----:B------:R-:W-:-:S04]  /*eec00*/  IMAD.WIDE.U32 R136, R225, R23, RZ ;  /* 0x00000017e1887225 */ /* 0x000fc800078e00ff */
[----:B------:R-:W-:Y:S01]  /*eec10*/  IMAD.WIDE.U32 R128, R225, R21, RZ ;  /* 0x00000015e1807225 */ /* 0x000fe200078e00ff */
[----:B------:R-:W-:-:S03]  /*eec20*/  IADD3 RZ, P0, PT, R12, R137, RZ ;  /* 0x000000890cff7210 */ /* 0x000fc60007f1e0ff */
[----:B------:R-:W-:-:S04]  /*eec30*/  IMAD.WIDE.U32 R116, R10, -0x1, RZ ;  /* 0xffffffff0a747825 */ /* 0x000fc800078e00ff */
[----:B------:R-:W-:-:S04]  /*eec40*/  IMAD.WIDE.U32 R104, R225, R19, RZ ;  /* 0x00000013e1687225 */ /* 0x000fc800078e00ff */
        /* <DEDUP_REMOVED lines=24> */
[----:B------:R-:W-:-:S04]  /*eedd0*/  IMAD.WIDE.U32 R10, P5, R22, R227, R100 ;  /* 0x000000e3160a7225 */ /* 0x000fc800078a0064 */
        /* <DEDUP_REMOVED lines=12> */
[----:B------:R-:W-:Y:S01]  /*eeea0*/  IMAD.MOV.U32 R172, RZ, RZ, R89 ;  /* 0x000000ffffac7224 */ /* 0x000fe200078e0059 */
[----:B------:R-:W-:Y:S01]  /*eeeb0*/  IADD3.X R89, PT, PT, RZ, RZ, RZ, P5, !PT ;  /* 0x000000ffff597210 */ /* 0x000fe20002ffe4ff */
[----:B------:R-:W-:Y:S01]  /*eeec0*/  IMAD.MOV.U32 R88, RZ, RZ, R11 ;  /* 0x000000ffff587224 */ /* 0x000fe200078e000b */
[----:B------:R-:W-:Y:S01]  /*eeed0*/  IADD3 RZ, P5, PT, R10, R37, RZ ;  /* 0x000000250aff7210 */ /* 0x000fe20007fbe0ff */
        /* <DEDUP_REMOVED lines=16> */
[----:B------:R-:W-:Y:S01]  /*eefe0*/  IMAD.X R99, RZ, RZ, RZ, P5 ;  /* 0x000000ffff637224 */ /* 0x000fe200028e06ff */
[----:B------:R-:W-:Y:S01]  /*eeff0*/  IADD3 RZ, P5, PT, R6, R97, RZ ;  /* 0x0000006106ff7210 */ /* 0x000fe20007fbe0ff */
[----:B------:R-:W-:Y:S01]  /*ef000*/  IMAD R103, R26, R225, R98 ;  /* 0x000000e11a677224 */ /* 0x000fe200078e0262 */
[----:B------:R-:W-:Y:S01]  /*ef010*/  IADD3.X R33, P2, PT, R33, R30, RZ, P2, !PT ;  /* 0x0000001e21217210 */ /* 0x000fe2000175e4ff */
[----:B------:R-:W-:-:S03]  /*ef020*/  IMAD.WIDE.U32 R40, R193, R19, RZ ;  /* 0x00000013c1287225 */ /* 0x000fc600078e00ff */
[----:B------:R-:W-:Y:S01]  /*ef030*/  IADD3.X R17, P2, PT, R162, R31, RZ, P2, !PT ;  /* 0x0000001fa2117210 */ /* 0x000fe2000175e4ff */
[----:B------:R-:W-:Y:S01]  /*ef040*/  IMAD.MOV.U32 R98, RZ, RZ, R7 ;  /* 0x000000ffff627224 */ /* 0x000fe200078e0007 */
[----:B------:R-:W-:Y:S01]  /*ef050*/  IADD3.X R162, P1, PT, RZ, R168, RZ, P1, !PT ;  /* 0x000000a8ffa27210 */ /* 0x000fe20000f3e4ff */
[----:B------:R-:W-:-:S04]  /*ef060*/  IMAD.WIDE.U32 R30, R227, R19, RZ ;  /* 0x00000013e31e7225 */ /* 0x000fc800078e00ff */
[----:B------:R-:W-:-:S04]  /*ef070*/  IMAD.WIDE.U32.X R98, R20, R193, R98, P5 ;  /* 0x000000c114627225 */ /* 0x000fc800028e0462 */
[----:B------:R-:W-:-:S04]  /*ef080*/  IMAD.WIDE.U32 R172, P5, R18, R227, R40 ;  /* 0x000000e312ac7225 */ /* 0x000fc800078a0028 */
        /* <DEDUP_REMOVED lines=25> */
[----:B------:R-:W-:Y:S02]  /*ef220*/  IADD3.X R188, P1, PT, RZ, R189, RZ, P1, !PT ;  /* 0x000000bdffbc7210 */ /* 0x000fe40000f3e4ff */
[----:B------:R-:W-:Y:S01]  /*ef230*/  IADD3.X R41, P5, PT, RZ, RZ, RZ, P5, !PT ;  /* 0x000000ffff297210 */ /* 0x000fe20002fbe4ff */
[----:B------:R-:W-:Y:S01]  /*ef240*/  IMAD.WIDE.U32 R182, R28, R226, R182 ;  /* 0x000000e21cb67225 */ /* 0x000fe200078e00b6 */
[----:B------:R-:W-:-:S02]  /*ef250*/  IADD3 RZ, P2, PT, R170, R169, RZ ;  /* 0x000000a9aaff7210 */ /* 0x000fc40007f5e0ff */
[----:B------:R-:W-:Y:S01]  /*ef260*/  IADD3.X R170, P4, PT, R41, R180, RZ, P4, !PT ;  /* 0x000000b429aa7210 */ /* 0x000fe2000279e4ff */
[----:B------:R-:W-:Y:S01]  /*ef270*/  IMAD.X R180, RZ, RZ, RZ, P5 ;  /* 0x000000ffffb47224 */ /* 0x000fe200028e06ff */
[----:B------:R-:W-:Y:S01]  /*ef280*/  IADD3.X R186, P1, PT, R117, R186, RZ, P1, !PT ;  /* 0x000000ba75ba7210 */ /* 0x000fe20000f3e4ff */
[----:B------:R-:W-:Y:S01]  /*ef290*/  IMAD.IADD R185, R183, 0x1, R184 ;  /* 0x00000001b7b97824 */ /* 0x000fe200078e02b8 */
[----:B------:R-:W-:Y:S01]  /*ef2a0*/  IADD3.X R197, P0, PT, RZ, R172, RZ, P0, !PT ;  /* 0x000000acffc57210 */ /* 0x000fe2000071e4ff */
[----:B------:R-:W-:Y:S01]  /*ef2b0*/  IMAD.IADD R117, R93, 0x1, R169 ;  /* 0x000000015d757824 */ /* 0x000fe200078e02a9 */
[----:B------:R-:W-:Y:S01]  /*ef2c0*/  IADD3.X R41, P1, PT, R188, R187, RZ, P1, !PT ;  /* 0x000000bbbc297210 */ /* 0x000fe20000f3e4ff */
[----:B------:R-:W-:Y:S01]  /*ef2d0*/  IMAD.MOV.U32 R146, RZ, RZ, R171 ;  /* 0x000000ffff927224 */ /* 0x000fe200078e00ab */
[----:B------:R-:W-:Y:S01]  /*ef2e0*/  IADD3.X R180, P3, PT, R180, R181, RZ, P4, !PT ;  /* 0x000000b5b4b47210 */ /* 0x000fe2000277e4ff */
[----:B------:R-:W-:Y:S01]  /*ef2f0*/  IMAD.WIDE.U32 R162, R27, R226, R162 ;  /* 0x000000e21ba27225 */ /* 0x000fe200078e00a2 */
[----:B------:R-:W-:-:S02]  /*ef300*/  IADD3.X R172, P0, PT, RZ, R173, RZ, P0, !PT ;  /* 0x000000adffac7210 */ /* 0x000fc4000071e4ff */
[----:B------:R-:W-:Y:S01]  /*ef310*/  IADD3.X R202, P1, PT, RZ, R154, RZ, P1, !PT ;  /* 0x0000009affca7210 */ /* 0x000fe20000f3e4ff */
[----:B------:R-:W-:Y:S01]  /*ef320*/  IMAD.WIDE.U32.X R146, R101, 0x170b5d44, R146, P2 ;  /* 0x170b5d4465927825 */ /* 0x000fe200010e0492 */
[----:B------:R-:W-:Y:S02]  /*ef330*/  IADD3.X R154, P3, PT, R170, R33, RZ, P3, !PT ;  /* 0x00000021aa9a7210 */ /* 0x000fe40001f7e4ff */
[----:B------:R-:W-:Y:S01]  /*ef340*/  IADD3.X R196, P5, PT, R197, R182, RZ, P0, !PT ;  /* 0x000000b6c5c47210 */ /* 0x000fe200007be4ff */
[----:B------:R-:W-:Y:S01]  /*ef350*/  IMAD.X R119, RZ, RZ, R155, P1 ;  /* 0x000000ffff777224 */ /* 0x000fe200008e069b */
[----:B------:R-:W-:Y:S01]  /*ef360*/  IADD3.X R155, P3, PT, R180, R17, RZ, P3, !PT ;  /* 0x00000011b49b7210 */ /* 0x000fe20001f7e4ff */
[----:B------:R-:W-:Y:S01]  /*ef370*/  IMAD.WIDE.U32 R170, R229, R28, RZ ;  /* 0x0000001ce5aa7225 */ /* 0x000fe200078e00ff */
[----:B------:R-:W-:Y:S02]  /*ef380*/  IADD3 RZ, P0, PT, R196, R168, RZ ;  /* 0x000000a8c4ff7210 */ /* 0x000fe40007f1e0ff */
[----:B------:R-:W-:Y:S01]  /*ef390*/  IADD3 RZ, P1, PT, R154, R150, RZ ;  /* 0x000000969aff7210 */ /* 0x000fe20007f3e0ff */
[----:B------:R-:W-:Y:S01]  /*ef3a0*/  IMAD.WIDE.U32 R168, R192, R28, RZ ;  /* 0x0000001cc0a87225 */ /* 0x000fe200078e00ff */
[----:B------:R-:W-:-:S02]  /*ef3b0*/  IADD3.X R197, P5, PT, R172, R185, RZ, P5, !PT ;  /* 0x000000b9acc57210 */ /* 0x000fc40002fbe4ff */
[----:B------:R-:W-:Y:S01]  /*ef3c0*/  IADD3.X R211, P3, PT, RZ, RZ, RZ, P3, !PT ;  /* 0x000000ffffd37210 */ /* 0x000fe20001f7e4ff */
[----:B------:R-:W-:Y:S01]  /*ef3d0*/  IMAD.WIDE.U32 R198, R192, R27, RZ ;  /* 0x0000001bc0c67225 */ /* 0x000fe200078e00ff */
[----:B------:R-:W-:Y:S02]  /*ef3e0*/  IADD3.X RZ, P1, PT, R155, R151, RZ, P1, !PT ;  /* 0x000000979bff7210 */ /* 0x000fe40000f3e4ff */
[----:B------:R-:W-:Y:S01]  /*ef3f0*/  IADD3.X RZ, P0, PT, R197, R117, RZ, P0, !PT ;  /* 0x00000075c5ff7210 */ /* 0x000fe2000071e4ff */
[----:B------:R-:W-:Y:S01]  /*ef400*/  IMAD.WIDE.U32 R168, P4, R29, R229, R168 ;  /* 0x000000e51da87225 */ /* 0x000fe200078800a8 */
[----:B------:R-:W-:Y:S02]  /*ef410*/  IADD3.X R33, P2, PT, RZ, RZ, RZ, P5, !PT ;  /* 0x000000ffff217210 */ /* 0x000fe40002f5e4ff */
[----:B------:R-:W-:Y:S01]  /*ef420*/  IADD3.X R211, P1, PT, R211, R148, RZ, P1, !PT ;  /* 0x00000094d3d37210 */ /* 0x000fe20000f3e4ff */
[----:B------:R-:W-:Y:S01]  /*ef430*/  IMAD.X R117, RZ, RZ, RZ, P3 ;  /* 0x000000ffff757224 */ /* 0x000fe200018e06ff */
[----:B------:R-:W-:Y:S01]  /*ef440*/  IADD3 R153, P3, PT, R168, R171, RZ ;  /* 0x000000aba8997210 */ /* 0x000fe20007f7e0ff */
[----:B------:R-:W-:Y:S01]  /*ef450*/  IMAD.IADD R163, R163, 0x1, R164 ;  /* 0x00000001a3a37824 */ /* 0x000fe200078e02a4 */
[----:B------:R-:W-:Y:S01]  /*ef460*/  IADD3 RZ, P5, PT, R162, R170, RZ ;  /* 0x000000aaa2ff7210 */ /* 0x000fe20007fbe0ff */
[----:B------:R-:W-:Y:S01]  /*ef470*/  IMAD.X R181, RZ, RZ, RZ, P4 ;  /* 0x000000ffffb57224 */ /* 0x000fe200020e06ff */
[----:B------:R-:W-:Y:S01]  /*ef480*/  IADD3.X R33, P0, PT, R33, R146, RZ, P0, !PT ;  /* 0x0000009221217210 */ /* 0x000fe2000071e4ff */
[----:B------:R-:W-:Y:S01]  /*ef490*/  IMAD.WIDE.U32 R198, P4, R26, R229, R198 ;  /* 0x000000e51ac67225 */ /* 0x000fe200078800c6 */
[----:B------:R-:W-:-:S02]  /*ef4a0*/  IADD3.X R17, PT, PT, RZ, RZ, RZ, P2, !PT ;  /* 0x000000ffff117210 */ /* 0x000fc400017fe4ff */
[----:B------:R-:W-:Y:S01]  /*ef4b0*/  IADD3.X R150, P1, PT, R117, R149, RZ, P1, !PT ;  /* 0x0000009575967210 */ /* 0x000fe20000f3e4ff */
[----:B------:R-:W-:Y:S01]  /*ef4c0*/  IMAD.WIDE.U32 R148, R28, R229, R162 ;  /* 0x000000e51c947225 */ /* 0x000fe200078e00a2 */
[----:B------:R-:W-:Y:S02]  /*ef4d0*/  IADD3.X R17, P0, PT, R17, R147, RZ, P0, !PT ;  /* 0x0000009311117210 */ /* 0x000fe4000071e4ff */
[----:B------:R-:W-:Y:S01]  /*ef4e0*/  IADD3.X RZ, P2, PT, R163, R153, RZ, P5, !PT ;  /* 0x00000099a3ff7210 */ /* 0x000fe20002f5e4ff */
[----:B------:R-:W-:Y:S01]  /*ef4f0*/  IMAD.MOV.U32 R180, RZ, RZ, R169 ;  /* 0x000000ffffb47224 */ /* 0x000fe200078e00a9 */
[----:B------:R-:W-:Y:S01]  /*ef500*/  IADD3.X R210, P1, PT, R211, R210, RZ, P1, !PT ;  /* 0x000000d2d3d27210 */ /* 0x000fe20000f3e4ff */
[----:B------:R-:W-:-:S04]  /*ef510*/  IMAD.WIDE.U32 R162, R229, R27, RZ ;  /* 0x0000001be5a27225 */ /* 0x000fc800078e00ff */
[----:B------:R-:W-:Y:S01]  /*ef520*/  IMAD.X R165, RZ, RZ, RZ, P4 ;  /* 0x000000ffffa57224 */ /* 0x000fe200020e06ff */
[----:B------:R-:W-:Y:S01]  /*ef530*/  IADD3.X R148, P4, PT, R33, R148, RZ, P0, !PT ;  /* 0x0000009421947210 */ /* 0x000fe2000079e4ff */
[----:B------:R-:W-:Y:S01]  /*ef540*/  IMAD.WIDE.U32.X R180, R29, R192, R180, P3 ;  /* 0x000000c01db47225 */ /* 0x000fe200018e04b4 */
[----:B------:R-:W-:Y:S02]  /*ef550*/  IADD3.X R211, P0, PT, R150, R91, RZ, P1, !PT ;  /* 0x0000005b96d37210 */ /* 0x000fe40000f1e4ff */
[----:B------:R-:W-:Y:S01]  /*ef560*/  IADD3 R117, P1, PT, R198, R163, RZ ;  /* 0x000000a3c6757210 */ /* 0x000fe20007f3e0ff */
[----:B------:R-:W-:Y:S01]  /*ef570*/  IMAD.MOV.U32 R164, RZ, RZ, R199 ;  /* 0x000000ffffa47224 */ /* 0x000fe200078e00c7 */
[----:B------:R-:W-:Y:S01]  /*ef580*/  IADD3.X R91, P2, PT, RZ, R180, RZ, P2, !PT ;  /* 0x000000b4ff5b7210 */ /* 0x000fe2000175e4ff */
[----:B------:R-:W-:Y:S01]  /*ef590*/  IMAD.IADD R168, R149, 0x1, R168 ;  /* 0x0000000195a87824 */ /* 0x000fe200078e02a8 */
[----:B------:R-:W-:Y:S01]  /*ef5a0*/  IADD3.X R33, P3, PT, RZ, RZ, RZ, P0, !PT ;  /* 0x000000ffff217210 */ /* 0x000fe2000077e4ff */
[----:B------:R-:W-:Y:S01]  /*ef5b0*/  IMAD.WIDE.U32 R172, R101, -0x45f6b800, RZ ;  /* 0xba09480065ac7825 */ /* 0x000fe200078e00ff */
[----:B------:R-:W-:-:S02]  /*ef5c0*/  IADD3.X R180, P2, PT, RZ, R181, RZ, P2, !PT ;  /* 0x000000b5ffb47210 */ /* 0x000fc4000175e4ff */
[----:B------:R-:W-:Y:S01]  /*ef5d0*/  IADD3.X R149, P4, PT, R17, R168, RZ, P4, !PT ;  /* 0x000000a811957210 */ /* 0x000fe2000279e4ff */
[----:B------:R-:W-:Y:S01]  /*ef5e0*/  IMAD.WIDE.U32.X R164, R26, R192, R164, P1 ;  /* 0x000000c01aa47225 */ /* 0x000fe200008e04a4 */
[----:B------:R-:W-:-:S03]  /*ef5f0*/  IADD3 RZ, P1, PT, R210, R152, RZ ;  /* 0x00000098d2ff7210 */ /* 0x000fc60007f3e0ff */
[----:B------:R-:W-:Y:S01]  /*ef600*/  IMAD.WIDE.U32 R146, R192, R25, RZ ;  /* 0x00000019c0927225 */ /* 0x000fe200078e00ff */
[----:B------:R-:W-:-:S03]  /*ef610*/  IADD3.X RZ, P1, PT, R211, R157, RZ, P1, !PT ;  /* 0x0000009dd3ff7210 */ /* 0x000fc60000f3e4ff */
[----:B------:R-:W-:Y:S01]  /*ef620*/  IMAD.WIDE.U32 R154, R25, R226, R154 ;  /* 0x000000e2199a7225 */ /* 0x000fe200078e009a */
[----:B------:R-:W-:-:S03]  /*ef630*/  IADD3.X R207, P1, PT, R33, R158, RZ, P1, !PT ;  /* 0x0000009e21cf7210 */ /* 0x000fc60000f3e4ff */
[----:B------:R-:W-:Y:S01]  /*ef640*/  IMAD.WIDE.U32 R150, R101, 0xf5138f, RZ ;  /* 0x00f5138f65967825 */ /* 0x000fe200078e00ff */
[----:B------:R-:W-:-:S03]  /*ef650*/  IADD3.X R154, P2, PT, R91, R154, RZ, P2, !PT ;  /* 0x0000009a5b9a7210 */ /* 0x000fc6000175e4ff */
[C---:B------:R-:W-:Y:S02]  /*ef660*/  IMAD R199, R116.reuse, 0x1ef3622f, R172 ;  /* 0x1ef3622f74c77824 */ /* 0x040fe400078e02ac */
[----:B------:R-:W-:Y:S02]  /*ef670*/  IMAD.IADD R17, R155, 0x1, R156 ;  /* 0x000000019b117824 */ /* 0x000fe400078e029c */
[----:B------:R-:W-:-:S03]  /*ef680*/  IMAD.WIDE.U32 R172, P0, R116, 0x1ef3622f, R172 ;  /* 0x1ef3622f74ac7825 */ /* 0x000fc600078000ac */
[----:B------:R-:W-:Y:S01]  /*ef690*/  IADD3.X R155, P2, PT, R180, R17, RZ, P2, !PT ;  /* 0x00000011b49b7210 */ /* 0x000fe2000175e4ff */
[----:B------:R-:W-:Y:S01]  /*ef6a0*/  IMAD.WIDE.U32 R146, P5, R24, R229, R146 ;  /* 0x000000e518927225 */ /* 0x000fe200078a0092 */
[----:B------:R-:W-:Y:S02]  /*ef6b0*/  IADD3.X R171, PT, PT, RZ, RZ, RZ, P0, !PT ;  /* 0x000000ffffab7210 */ /* 0x000fe400007fe4ff */
[----:B------:R-:W-:Y:S01]  /*ef6c0*/  IADD3.X R17, P4, PT, RZ, RZ, RZ, P4, !PT ;  /* 0x000000ffff117210 */ /* 0x000fe2000279e4ff */
[----:B------:R-:W-:-:S04]  /*ef6d0*/  IMAD.WIDE.U32 R182, R116, -0x45f6b800, RZ ;  /* 0xba09480074b67825 */ /* 0x000fc800078e00ff */
[----:B------:R-:W-:Y:S01]  /*ef6e0*/  IMAD.X R161, RZ, RZ, RZ, P3 ;  /* 0x000000ffffa17224 */ /* 0x000fe200018e06ff */
[----:B------:R-:W-:Y:S01]  /*ef6f0*/  IADD3 RZ, P0, PT, R148, R182, RZ ;  /* 0x000000b694ff7210 */ /* 0x000fe20007f1e0ff */
[----:B------:R-:W-:-:S04]  /*ef700*/  IMAD.WIDE.U32 R184, P3, R116, 0x1a22d9f3, R150 ;  /* 0x1a22d9f374b87825 */ /* 0x000fc80007860096 */
        /* <DEDUP_REMOVED lines=14> */
[----:B------:R-:W-:Y:S01]  /*ef7f0*/  IADD3.X R207, P1, PT, R172, R41, RZ, P1, !PT ;  /* 0x00000029accf7210 */ /* 0x000fe20000f3e4ff */
[----:B------:R-:W-:Y:S01]  /*ef800*/  IMAD.X R147, RZ, RZ, RZ, P4 ;  /* 0x000000ffff937224 */ /* 0x000fe200020e06ff */
[----:B------:R-:W-:Y:S01]  /*ef810*/  IADD3.X RZ, P2, PT, R155, R117, RZ, P2, !PT ;  /* 0x000000759bff7210 */ /* 0x000fe2000175e4ff */
[----:B------:R-:W-:Y:S01]  /*ef820*/  IMAD.WIDE.U32.X R158, R24, R192, R168, P5 ;  /* 0x000000c0189e7225 */ /* 0x000fe200028e04a8 */
[----:B------:R-:W-:Y:S02]  /*ef830*/  IADD3 RZ, P4, PT, R206, R160, RZ ;  /* 0x000000a0ceff7210 */ /* 0x000fe40007f9e0ff */
[----:B------:R-:W-:Y:S01]  /*ef840*/  IADD3.X R203, P1, PT, RZ, RZ, RZ, P1, !PT ;  /* 0x000000ffffcb7210 */ /* 0x000fe20000f3e4ff */
[----:B------:R-:W-:Y:S01]  /*ef850*/  IMAD.WIDE.U32 R160, R101, 0x6ca1493b, RZ ;  /* 0x6ca1493b65a07825 */ /* 0x000fe200078e00ff */
[----:B------:R-:W-:-:S02]  /*ef860*/  IADD3.X R151, P5, PT, R151, R164, RZ, P2, !PT ;  /* 0x000000a497977210 */ /* 0x000fc400017be4ff */
[----:B------:R-:W-:Y:S01]  /*ef870*/  IADD3.X RZ, P4, PT, R207, R115, RZ, P4, !PT ;  /* 0x00000073cfff7210 */ /* 0x000fe2000279e4ff */
[----:B------:R-:W-:Y:S01]  /*ef880*/  IMAD.WIDE.U32 R162, R101, 0x17c510ea, RZ ;  /* 0x17c510ea65a27825 */ /* 0x000fe200078e00ff */
[----:B------:R-:W-:Y:S02]  /*ef890*/  IADD3.X R17, P0, PT, R17, R170, RZ, P0, !PT ;  /* 0x000000aa11117210 */ /* 0x000fe4000071e4ff */
[----:B------:R-:W-:Y:S01]  /*ef8a0*/  IADD3.X R115, PT, PT, RZ, RZ, RZ, P1, !PT ;  /* 0x000000ffff737210 */ /* 0x000fe20000ffe4ff */
[C---:B------:R-:W-:Y:S01]  /*ef8b0*/  IMAD.WIDE.U32 R180, P2, R116.reuse, -0x39c4fa40, R160 ;  /* 0xc63b05c074b47825 */ /* 0x040fe200078400a0 */
[----:B------:R-:W-:Y:S02]  /*ef8c0*/  IADD3.X R147, P1, PT, R147, R165, RZ, P5, !PT ;  /* 0x000000a593937210 */ /* 0x000fe40002f3e4ff */
[----:B------:R-:W-:Y:S01]  /*ef8d0*/  IADD3.X R203, P4, PT, R203, R166, RZ, P4, !PT ;  /* 0x000000a6cbcb7210 */ /* 0x000fe2000279e4ff */
[----:B------:R-:W-:Y:S01]  /*ef8e0*/  IMAD.WIDE.U32 R164, R116, 0x6ca1493b, RZ ;  /* 0x6ca1493b74a47825 */ /* 0x000fe200078e00ff */
[----:B------:R-:W-:-:S03]  /*ef8f0*/  IADD3.X R91, P0, PT, R91, R171, RZ, P0, !PT ;  /* 0x000000ab5b5b7210 */ /* 0x000fc6000071e4ff */
[----:B------:R-:W-:Y:S01]  /*ef900*/  IMAD.X R171, RZ, RZ, RZ, P2 ;  /* 0x000000ffffab7224 */ /* 0x000fe200010e06ff */
[----:B------:R-:W-:Y:S01]  /*ef910*/  IADD3.X R115, P2, PT, R115, R167, RZ, P4, !PT ;  /* 0x000000a773737210 */ /* 0x000fe2000275e4ff */
[----:B------:R-:W-:Y:S01]  /*ef920*/  IMAD.WIDE.U32 R152, R116, 0xf5138f, RZ ;  /* 0x00f5138f74987825 */ /* 0x000fe200078e00ff */
[----:B------:R-:W-:Y:S02]  /*ef930*/  IADD3 RZ, P4, PT, R180, R165, RZ ;  /* 0x000000a5b4ff7210 */ /* 0x000fe40007f9e0ff */
[----:B------:R-:W-:Y:S01]  /*ef940*/  IADD3.X R202, P2, PT, R203, R202, RZ, P2, !PT ;  /* 0x000000cacbca7210 */ /* 0x000fe2000175e4ff */
[----:B------:R-:W-:Y:S02]  /*ef950*/  IMAD.MOV.U32 R170, RZ, RZ, R181 ;  /* 0x000000ffffaa7224 */ /* 0x000fe400078e00b5 */
[----:B------:R-:W-:Y:S01]  /*ef960*/  IMAD.WIDE.U32 R180, R192, R21, RZ ;  /* 0x00000015c0b47225 */ /* 0x000fe200078e00ff */
[----:B------:R-:W-:-:S03]  /*ef970*/  IADD3.X R203, P2, PT, R115, R119, RZ, P2, !PT ;  /* 0x0000007773cb7210 */ /* 0x000fc6000175e4ff */
[----:B------:R-:W-:Y:S01]  /*ef980*/  IMAD.X R183, RZ, RZ, RZ, P3 ;  /* 0x000000ffffb77224 */ /* 0x000fe200018e06ff */
[----:B------:R-:W-:Y:S01]  /*ef990*/  IADD3 RZ, P3, PT, R184, R153, RZ ;  /* 0x00000099b8ff7210 */ /* 0x000fe20007f7e0ff */
[----:B------:R-:W-:-:S04]  /*ef9a0*/  IMAD.WIDE.U32 R168, P5, R116, 0x1ae3a46, R162 ;  /* 0x01ae3a4674a87825 */ /* 0x000fc800078a00a2 */
[----:B------:R-:W-:-:S04]  /*ef9b0*/  IMAD.WIDE.U32 R166, R116, 0x17c510ea, RZ ;  /* 0x17c510ea74a67825 */ /* 0x000fc800078e00ff */
[----:B------:R-:W-:Y:S02]  /*ef9c0*/  IMAD.MOV.U32 R182, RZ, RZ, R185 ;  /* 0x000000ffffb67224 */ /* 0x000fe400078e00b9 */
[----:B------:R-:W-:Y:S02]  /*ef9d0*/  IMAD R117, R20, R229, R180 ;  /* 0x000000e514757224 */ /* 0x000fe400078e02b4 */
[----:B------:R-:W-:-:S04]  /*ef9e0*/  IMAD.WIDE.U32.X R170, R101, -0x39c4fa40, R170, P4 ;  /* 0xc63b05c065aa7825 */ /* 0x000fc800020e04aa */
[----:B------:R-:W-:-:S04]  /*ef9f0*/  IMAD.WIDE.U32 R186, R192, R19, RZ ;  /* 0x00000013c0ba7225 */ /* 0x000fc800078e00ff */
[----:B------:R-:W-:-:S04]  /*efa00*/  IMAD.WIDE.U32 R180, P4, R20, R229, R180 ;  /* 0x000000e514b47225 */ /* 0x000fc800078800b4 */
[----:B------:R-:W-:Y:S01]  /*efa10*/  IMAD.X R173, RZ, RZ, RZ, P5 ;  /* 0x000000ffffad7224 */ /* 0x000fe200028e06ff */
[----:B------:R-:W-:Y:S01]  /*efa20*/  IADD3 RZ, P5, PT, R168, R167, RZ ;  /* 0x000000a7a8ff7210 */ /* 0x000fe20007fbe0ff */
[----:B------:R-:W-:Y:S02]  /*efa30*/  IMAD.MOV.U32 R172, RZ, RZ, R169 ;  /* 0x000000ffffac7224 */ /* 0x000fe400078e00a9 */
[----:B------:R-:W-:Y:S01]  /*efa40*/  IMAD.WIDE.U32.X R168, R101, 0x1a22d9f3, R182, P3 ;  /* 0x1a22d9f365a87825 */ /* 0x000fe200018e04b6 */
[----:B------:R-:W-:-:S03]  /*efa50*/  IADD3 RZ, P3, PT, R202, R174, RZ ;  /* 0x000000aecaff7210 */ /* 0x000fc60007f7e0ff */
[C-C-:B------:R-:W-:Y:S01]  /*efa60*/  IMAD R41, R18.reuse, R229, R186.reuse ;  /* 0x000000e512297224 */ /* 0x140fe200078e02ba */
[----:B------:R-:W-:Y:S01]  /*efa70*/  IADD3.X RZ, P3, PT, R203, R109, RZ, P3, !PT ;  /* 0x0000006dcbff7210 */ /* 0x000fe20001f7e4ff */
[----:B------:R-:W-:Y:S01]  /*efa80*/  IMAD.X R183, RZ, RZ, RZ, P4 ;  /* 0x000000ffffb77224 */ /* 0x000fe200020e06ff */
[----:B------:R-:W-:Y:S01]  /*efa90*/  IADD3.X R109, P2, PT, RZ, RZ, RZ, P2, !PT ;  /* 0x000000ffff6d7210 */ /* 0x000fe2000175e4ff */
[----:B------:R-:W-:-:S03]  /*efaa0*/  IMAD.WIDE.U32 R186, P4, R18, R229, R186 ;  /* 0x000000e512ba7225 */ /* 0x000fc600078800ba */
[----:B------:R-:W-:Y:S01]  /*efab0*/  IADD3.X R109, P3, PT, R109, R200, RZ, P3, !PT ;  /* 0x000000c86d6d7210 */ /* 0x000fe20001f7e4ff */
[----:B------:R-:W-:-:S03]  /*efac0*/  IMAD.WIDE.U32 R174, R229, R21, RZ ;  /* 0x00000015e5ae7225 */ /* 0x000fc600078e00ff */
[----:B------:R-:W-:Y:S01]  /*efad0*/  IADD3.X R200, PT, PT, R201, RZ, RZ, P3, P2 ;  /* 0x000000ffc9c87210 */ /* 0x000fe20001fe44ff */
[----:B------:R-:W-:Y:S01]  /*efae0*/  IMAD.X R185, RZ, RZ, RZ, P4 ;  /* 0x000000ffffb97224 */ /* 0x000fe200020e06ff */
[----:B------:R-:W-:Y:S01]  /*efaf0*/  IADD3 RZ, P4, PT, R180, R175, RZ ;  /* 0x000000afb4ff7210 */ /* 0x000fe20007f9e0ff */
[----:B------:R-:W-:Y:S02]  /*efb00*/  IMAD.MOV.U32 R182, RZ, RZ, R181 ;  /* 0x000000ffffb67224 */ /* 0x000fe400078e00b5 */
[----:B------:R-:W-:-:S04]  /*efb10*/  IMAD.WIDE.U32 R180, R229, R19, RZ ;  /* 0x00000013e5b47225 */ /* 0x000fc800078e00ff */
[----:B------:R-:W-:Y:S01]  /*efb20*/  IMAD.WIDE.U32.X R182, R20, R192, R182, P4 ;  /* 0x000000c014b67225 */ /* 0x000fe200020e04b6 */
[----:B------:R-:W-:-:S03]  /*efb30*/  IADD3 RZ, P4, PT, R186, R181, RZ ;  /* 0x000000b5baff7210 */ /* 0x000fc60007f9e0ff */
[----:B------:R-:W-:Y:S02]  /*efb40*/  IMAD.MOV.U32 R184, RZ, RZ, R187 ;  /* 0x000000ffffb87224 */ /* 0x000fe400078e00bb */
[----:B------:R-:W-:-:S04]  /*efb50*/  IMAD.WIDE.U32 R186, R192, R23, RZ ;  /* 0x00000017c0ba7225 */ /* 0x000fc800078e00ff */
[----:B------:R-:W-:-:S04]  /*efb60*/  IMAD.WIDE.U32 R196, R116, 0x30000000, R196 ;  /* 0x3000000074c47825 */ /* 0x000fc800078e00c4 */
[----:B------:R-:W-:Y:S01]  /*efb70*/  IMAD.WIDE.U32.X R184, R18, R192, R184, P4 ;  /* 0x000000c012b87225 */ /* 0x000fe200020e04b8 */
[----:B------:R-:W-:-:S03]  /*efb80*/  IADD3 R157, PT, PT, R197, R93, RZ ;  /* 0x0000005dc59d7210 */ /* 0x000fc60007ffe0ff */
[----:B------:R-:W-:-:S04]  /*efb90*/  IMAD.WIDE.U32 R186, P4, R22, R229, R186 ;  /* 0x000000e516ba7225 */ /* 0x000fc800078800ba */
[----:B------:R-:W-:-:S04]  /*efba0*/  IMAD.WIDE.U32 R188, R229, R23, RZ ;  /* 0x00000017e5bc7225 */ /* 0x000fc800078e00ff */
        /* <DEDUP_REMOVED lines=16> */
[----:B------:R-:W-:Y:S01]  /*efcb0*/  IMAD.X R195, RZ, RZ, RZ, P5 ;  /* 0x000000ffffc37224 */ /* 0x000fe200028e06ff */
[----:B------:R-:W-:Y:S01]  /*efcc0*/  IADD3 RZ, P5, PT, R154, R86, RZ ;  /* 0x000000569aff7210 */ /* 0x000fe20007fbe0ff */
[----:B------:R-:W-:Y:S01]  /*efcd0*/  IMAD.MOV.U32 R194, RZ, RZ, R197 ;  /* 0x000000ffffc27224 */ /* 0x000fe200078e00c5 */
[----:B------:R-:W-:Y:S01]  /*efce0*/  IADD3.X RZ, P4, PT, R157, R161, RZ, P4, !PT ;  /* 0x000000a19dff7210 */ /* 0x000fe2000279e4ff */
[----:B------:R-:W-:Y:S02]  /*efcf0*/  IMAD.IADD R161, R231, 0x1, R87 ;  /* 0x00000001e7a17824 */ /* 0x000fe400078e0257 */
[----:B------:R-:W-:-:S04]  /*efd00*/  IMAD.WIDE.U32.X R194, R101, -0x7af74000, R194, P6 ;  /* 0x8508c00065c27825 */ /* 0x000fc800030e04c2 */
[----:B------:R-:W-:Y:S01]  /*efd10*/  IMAD.WIDE.U32 R86, R23, R226, R210 ;  /* 0x000000e217567225 */ /* 0x000fe200078e00d2 */
[----:B------:R-:W-:-:S03]  /*efd20*/  IADD3.X R163, P4, PT, RZ, R194, RZ, P4, !PT ;  /* 0x000000c2ffa37210 */ /* 0x000fc6000279e4ff */
[----:B------:R-:W-:Y:S01]  /*efd30*/  IMAD.IADD R155, R155, 0x1, R198 ;  /* 0x000000019b9b7824 */ /* 0x000fe200078e02c6 */
[----:B------:R-:W-:Y:S01]  /*efd40*/  IADD3.X R198, P4, PT, RZ, R195, RZ, P4, !PT ;  /* 0x000000c3ffc67210 */ /* 0x000fe2000279e4ff */
[----:B------:R-:W-:Y:S01]  /*efd50*/  IMAD.WIDE.U32 R148, R116, -0x45f6b800, R148 ;  /* 0xba09480074947825 */ /* 0x000fe200078e0094 */
[----:B------:R-:W-:Y:S02]  /*efd60*/  IADD3 R212, PT, PT, R87, R212, RZ ;  /* 0x000000d457d47210 */ /* 0x000fe40007ffe0ff */
[----:B------:R-:W-:Y:S01]  /*efd70*/  IADD3.X R86, P1, PT, R151, R86, RZ, P1, !PT ;  /* 0x0000005697567210 */ /* 0x000fe20000f3e4ff */
[----:B------:R-:W-:Y:S01]  /*efd80*/  IMAD R157, R20, R227, R32 ;  /* 0x000000e3149d7224 */ /* 0x000fe200078e0220 */
[----:B------:R-:W-:Y:S01]  /*efd90*/  IADD3.X R32, P4, PT, R163, R148, RZ, P4, !PT ;  /* 0x00000094a3207210 */ /* 0x000fe2000279e4ff */
[----:B------:R-:W-:Y:S01]  /*efda0*/  IMAD.IADD R199, R149, 0x1, R199 ;  /* 0x0000000195c77824 */ /* 0x000fe200078e02c7 */
[----:B------:R-:W-:Y:S01]  /*efdb0*/  IADD3.X R87, P1, PT, R147, R212, RZ, P1, !PT ;  /* 0x000000d493577210 */ /* 0x000fe20000f3e4ff */
[----:B------:R-:W-:Y:S01]  /*efdc0*/  IMAD.WIDE.U32 R148, R101, 0x30000000, RZ ;  /* 0x3000000065947825 */ /* 0x000fe200078e00ff */
[----:B------:R-:W-:-:S02]  /*efdd0*/  IADD3.X RZ, P5, PT, R155, R161, RZ, P5, !PT ;  /* 0x000000a19bff7210 */ /* 0x000fc40002fbe4ff */
[----:B------:R-:W-:Y:S01]  /*efde0*/  IADD3.X R201, P1, PT, RZ, RZ, RZ, P1, !PT ;  /* 0x000000ffffc97210 */ /* 0x000fe20000f3e4ff */
[C-C-:B------:R-:W-:Y:S02]  /*efdf0*/  IMAD R115, R192.reuse, 0x170b5d44, R148.reuse ;  /* 0x170b5d44c0737824 */ /* 0x140fe400078e0294 */
[----:B------:R-:W-:-:S04]  /*efe00*/  IMAD.WIDE.U32 R148, P3, R192, 0x170b5d44, R148 ;  /* 0x170b5d44c0947825 */ /* 0x000fc80007860094 */
[----:B------:R-:W-:Y:S01]  /*efe10*/  IMAD.X R147, RZ, RZ, RZ, P1 ;  /* 0x000000ffff937224 */ /* 0x000fe200008e06ff */
[----:B------:R-:W-:Y:S01]  /*efe20*/  IADD3 RZ, P1, PT, R86, R156, RZ ;  /* 0x0000009c56ff7210 */ /* 0x000fe20007f3e0ff */
[----:B------:R-:W-:Y:S02]  /*efe30*/  IMAD R187, R116, 0x1a22d9f3, R150 ;  /* 0x1a22d9f374bb7824 */ /* 0x000fe400078e0296 */
[----:B------:R-:W-:Y:S01]  /*efe40*/  IMAD.MOV.U32 R194, RZ, RZ, R149 ;  /* 0x000000ffffc27224 */ /* 0x000fe200078e0095 */
[----:B------:R-:W-:Y:S01]  /*efe50*/  IADD3.X R149, P5, PT, RZ, R112, RZ, P5, !PT ;  /* 0x00000070ff957210 */ /* 0x000fe20002fbe4ff */
[----:B------:R-:W-:Y:S01]  /*efe60*/  IMAD.WIDE.U32 R150, R101, -0x45f6b800, RZ ;  /* 0xba09480065967825 */ /* 0x000fe200078e00ff */
[----:B------:R-:W-:Y:S02]  /*efe70*/  IADD3.X RZ, P1, PT, R87, R33, RZ, P1, !PT ;  /* 0x0000002157ff7210 */ /* 0x000fe40000f3e4ff */
[----:B------:R-:W-:Y:S01]  /*efe80*/  IADD3.X R33, P5, PT, RZ, R113, RZ, P5, !PT ;  /* 0x00000071ff217210 */ /* 0x000fe20002fbe4ff */
[----:B------:R-:W-:-:S04]  /*efe90*/  IMAD.WIDE.U32 R196, R192, 0x30000000, RZ ;  /* 0x30000000c0c47825 */ /* 0x000fc800078e00ff */
        /* <DEDUP_REMOVED lines=22> */
[----:B------:R-:W-:Y:S01]  /*f0000*/  IMAD.IADD R231, R155, 0x1, R231 ;  /* 0x000000019be77824 */ /* 0x000fe200078e02e7 */
[----:B------:R-:W-:Y:S01]  /*f0010*/  IADD3 R205, PT, PT, R207, R208, RZ ;  /* 0x000000d0cfcd7210 */ /* 0x000fe20007ffe0ff */
[----:B------:R-:W-:Y:S02]  /*f0020*/  IMAD R17, R192, 0x1a22d9f3, R150 ;  /* 0x1a22d9f3c0117824 */ /* 0x000fe400078e0296 */
[----:B------:R-:W-:Y:S01]  /*f0030*/  IMAD.WIDE.U32.X R194, R101, 0x170b5d44, R194, P3 ;  /* 0x170b5d4465c27825 */ /* 0x000fe200018e04c2 */
[----:B------:R-:W-:-:S03]  /*f0040*/  IADD3.X R147, P1, PT, R147, R205, RZ, P1, !PT ;  /* 0x000000cd93937210 */ /* 0x000fc60000f3e4ff */
[----:B------:R-:W-:-:S04]  /*f0050*/  IMAD.WIDE.U32 R154, R101, 0x6ca1493b, RZ ;  /* 0x6ca1493b659a7825 */ /* 0x000fc800078e00ff */
[----:B------:R-:W-:-:S04]  /*f0060*/  IMAD.WIDE.U32 R150, P3, R192, 0x1a22d9f3, R150 ;  /* 0x1a22d9f3c0967825 */ /* 0x000fc80007860096 */
[----:B------:R-:W-:-:S04]  /*f0070*/  IMAD.WIDE.U32 R148, R192, 0xf5138f, RZ ;  /* 0x00f5138fc0947825 */ /* 0x000fc800078e00ff */
[----:B------:R-:W-:Y:S01]  /*f0080*/  IMAD.X R209, RZ, RZ, RZ, P3 ;  /* 0x000000ffffd17224 */ /* 0x000fe200018e06ff */
[----:B------:R-:W-:Y:S01]  /*f0090*/  IADD3 RZ, P3, PT, R112, R8, RZ ;  /* 0x0000000870ff7210 */ /* 0x000fe20007f7e0ff */
[----:B------:R-:W-:Y:S02]  /*f00a0*/  IMAD.IADD R33, R228, 0x1, R9 ;  /* 0x00000001e4217824 */ /* 0x000fe400078e0209 */
[----:B------:R-:W-:Y:S02]  /*f00b0*/  IMAD R156, R192, -0x39c4fa40, R154 ;  /* 0xc63b05c0c09c7824 */ /* 0x000fe400078e029a */
[----:B------:R-:W-:Y:S01]  /*f00c0*/  IMAD.WIDE.U32.X R160, R101, 0x1ef3622f, R160, P2 ;  /* 0x1ef3622f65a07825 */ /* 0x000fe200010e04a0 */
[----:B------:R-:W-:Y:S02]  /*f00d0*/  IADD3.X RZ, P3, PT, R113, R33, RZ, P3, !PT ;  /* 0x0000002171ff7210 */ /* 0x000fe40001f7e4ff */
[----:B------:R-:W-:Y:S01]  /*f00e0*/  IADD3.X R33, P4, PT, R198, R199, RZ, P4, !PT ;  /* 0x000000c7c6217210 */ /* 0x000fe2000279e4ff */
[----:B------:R-:W-:Y:S01]  /*f00f0*/  IMAD.X R201, RZ, RZ, RZ, P5 ;  /* 0x000000ffffc97224 */ /* 0x000fe200028e06ff */
[----:B------:R-:W-:Y:S01]  /*f0100*/  IADD3 RZ, P5, PT, R150, R149, RZ ;  /* 0x0000009596ff7210 */ /* 0x000fe20007fbe0ff */
[----:B------:R-:W-:Y:S01]  /*f0110*/  IMAD.WIDE.U32 R154, P2, R192, -0x39c4fa40, R154 ;  /* 0xc63b05c0c09a7825 */ /* 0x000fe2000784009a */
[----:B------:R-:W-:-:S03]  /*f0120*/  IADD3 R199, PT, PT, R235, R145, RZ ;  /* 0x00000091ebc77210 */ /* 0x000fc60007ffe0ff */
[----:B------:R-:W-:-:S04]  /*f0130*/  IMAD.WIDE.U32 R206, R192, 0x6ca1493b, RZ ;  /* 0x6ca1493bc0ce7825 */ /* 0x000fc800078e00ff */
[----:B------:R-:W-:-:S04]  /*f0140*/  IMAD.WIDE.U32 R8, R101, 0x17c510ea, RZ ;  /* 0x17c510ea65087825 */ /* 0x000fc800078e00ff */
[----:B------:R-:W-:Y:S02]  /*f0150*/  IMAD.MOV.U32 R208, RZ, RZ, R151 ;  /* 0x000000ffffd07224 */ /* 0x000fe400078e0097 */
[----:B------:R-:W-:Y:S01]  /*f0160*/  IMAD.X R159, RZ, RZ, RZ, P2 ;  /* 0x000000ffff9f7224 */ /* 0x000fe200010e06ff */
[----:B------:R-:W-:Y:S01]  /*f0170*/  IADD3 RZ, P2, PT, R154, R207, RZ ;  /* 0x000000cf9aff7210 */ /* 0x000fe20007f5e0ff */
[----:B------:R-:W-:Y:S02]  /*f0180*/  IMAD.MOV.U32 R158, RZ, RZ, R155 ;  /* 0x000000ffff9e7224 */ /* 0x000fe400078e009b */
[----:B------:R-:W-:Y:S02]  /*f0190*/  IMAD R205, R192, 0x1ae3a46, R8 ;  /* 0x01ae3a46c0cd7824 */ /* 0x000fe400078e0208 */
[----:B------:R-:W-:-:S04]  /*f01a0*/  IMAD.WIDE.U32.X R208, R101, 0x1a22d9f3, R208, P5 ;  /* 0x1a22d9f365d07825 */ /* 0x000fc800028e04d0 */
[----:B------:R-:W-:-:S04]  /*f01b0*/  IMAD.WIDE.U32 R8, P5, R192, 0x1ae3a46, R8 ;  /* 0x01ae3a46c0087825 */ /* 0x000fc800078a0008 */
[----:B------:R-:W-:Y:S01]  /*f01c0*/  IMAD.WIDE.U32 R154, R192, 0x17c510ea, RZ ;  /* 0x17c510eac09a7825 */ /* 0x000fe200078e00ff */
[----:B------:R-:W-:Y:S02]  /*f01d0*/  MOV R150, R9 ;  /* 0x0000000900967202 */ /* 0x000fe40000000f00 */
[----:B------:R-:W-:Y:S01]  /*f01e0*/  IADD3.X R9, P3, PT, R87, R34, RZ, P3, !PT ;  /* 0x0000002257097210 */ /* 0x000fe20001f7e4ff */
[----:B------:R-:W-:Y:S01]  /*f01f0*/  IMAD.WIDE.U32.X R158, R101, -0x39c4fa40, R158, P2 ;  /* 0xc63b05c0659e7825 */ /* 0x000fe200010e049e */
[----:B------:R-:W-:Y:S02]  /*f0200*/  IADD3 RZ, P2, PT, R8, R155, RZ ;  /* 0x0000009b08ff7210 */ /* 0x000fe40007f5e0ff */
[----:B------:R-:W-:Y:S01]  /*f0210*/  IADD3.X R201, P3, PT, R201, R35, RZ, P3, !PT ;  /* 0x00000023c9c97210 */ /* 0x000fe20001f7e4ff */
[----:B------:R-:W-:Y:S01]  /*f0220*/  IMAD.X R151, RZ, RZ, RZ, P5 ;  /* 0x000000ffff977224 */ /* 0x000fe200028e06ff */
[----:B------:R-:W-:Y:S01]  /*f0230*/  IADD3 RZ, P5, PT, R32, R196, RZ ;  /* 0x000000c420ff7210 */ /* 0x000fe20007fbe0ff */
[----:B------:R-:W-:Y:S01]  /*f0240*/  IMAD.IADD R211, R115, 0x1, R197 ;  /* 0x0000000173d37824 */ /* 0x000fe200078e02c5 */
[----:B------:R-:W-:Y:S01]  /*f0250*/  IADD3.X R87, P0, PT, R91, R231, RZ, P0, !PT ;  /* 0x000000e75b577210 */ /* 0x000fe2000071e4ff */
[----:B------:R-:W-:Y:S01]  /*f0260*/  IMAD.WIDE.U32.X R150, R101, 0x1ae3a46, R150, P2 ;  /* 0x01ae3a4665967825 */ /* 0x000fe200010e0496 */
[----:B------:R-:W-:-:S02]  /*f0270*/  IADD3.X R101, P1, PT, RZ, RZ, RZ, P1, !PT ;  /* 0x000000ffff657210 */ /* 0x000fc40000f3e4ff */
[----:B------:R-:W-:Y:S01]  /*f0280*/  IADD3.X RZ, P5, PT, R33, R211, RZ, P5, !PT ;  /* 0x000000d321ff7210 */ /* 0x000fe20002fbe4ff */
[----:B------:R-:W-:Y:S01]  /*f0290*/  IMAD.WIDE.U32 R202, R19, R226, R202 ;  /* 0x000000e213ca7225 */ /* 0x000fe200078e00ca */
[----:B------:R-:W-:-:S03]  /*f02a0*/  IADD3.X R91, P0, PT, RZ, RZ, RZ, P0, !PT ;  /* 0x000000ffff5b7210 */ /* 0x000fc6000071e4ff */
        /* <DEDUP_REMOVED lines=17> */
[----:B------:R-:W-:Y:S01]  /*f03c0*/  IMAD.IADD R197, R117, 0x1, R175 ;  /* 0x0000000175c57824 */ /* 0x000fe200078e02af */
[----:B------:R-:W-:Y:S01]  /*f03d0*/  IADD3.X R203, P2, PT, R190, R9, RZ, P2, !PT ;  /* 0x00000009becb7210 */ /* 0x000fe2000175e4ff */
[----:B------:R-:W-:Y:S01]  /*f03e0*/  IMAD.X R101, RZ, RZ, RZ, P0 ;  /* 0x000000ffff657224 */ /* 0x000fe200000e06ff */
[----:B------:R-:W-:Y:S01]  /*f03f0*/  IADD3.X R147, P3, PT, R201, R186, RZ, P3, !PT ;  /* 0x000000bac9937210 */ /* 0x000fe20001f7e4ff */
[----:B------:R-:W-:Y:S01]  /*f0400*/  IMAD.IADD R201, R187, 0x1, R153 ;  /* 0x00000001bbc97824 */ /* 0x000fe200078e0299 */
[----:B------:R-:W-:Y:S01]  /*f0410*/  IADD3.X R191, P4, PT, RZ, RZ, RZ, P2, !PT ;  /* 0x000000ffffbf7210 */ /* 0x000fe2000179e4ff */
[----:B------:R-:W-:Y:S01]  /*f0420*/  IMAD.WIDE.U32 R32, R192, 0x30000000, R32 ;  /* 0x30000000c0207825 */ /* 0x000fe200078e0020 */
[----:B------:R-:W-:-:S02]  /*f0430*/  IADD3.X R141, P1, PT, RZ, R78, RZ, P1, !PT ;  /* 0x0000004eff8d7210 */ /* 0x000fc40000f3e4ff */
[----:B------:R-:W-:Y:S01]  /*f0440*/  IADD3.X R153, P3, PT, RZ, RZ, RZ, P3, !PT ;  /* 0x000000ffff997210 */ /* 0x000fe20001f7e4ff */
[----:B------:R-:W-:Y:S01]  /*f0450*/  IMAD.WIDE.U32 R8, R25, R234, R146 ;  /* 0x000000ea19087225 */ /* 0x000fe200078e0092 */
[----:B------:R-:W-:Y:S02]  /*f0460*/  IADD3 RZ, P2, PT, R146, R144, RZ ;  /* 0x0000009092ff7210 */ /* 0x000fe40007f5e0ff */
[----:B------:R-:W-:Y:S01]  /*f0470*/  IADD3.X R78, P1, PT, RZ, R79, RZ, P1, !PT ;  /* 0x0000004fff4e7210 */ /* 0x000fe20000f3e4ff */
[----:B------:R-:W-:Y:S01]  /*f0480*/  IMAD.X R175, RZ, RZ, RZ, P4 ;  /* 0x000000ffffaf7224 */ /* 0x000fe200020e06ff */
[----:B------:R-:W-:Y:S01]  /*f0490*/  IADD3 RZ, P4, PT, R202, R174, RZ ;  /* 0x000000aecaff7210 */ /* 0x000fe20007f9e0ff */
[----:B------:R-:W-:Y:S01]  /*f04a0*/  IMAD.X R145, RZ, RZ, RZ, P3 ;  /* 0x000000ffff917224 */ /* 0x000fe200018e06ff */
[----:B------:R-:W-:Y:S01]  /*f04b0*/  IADD3.X R93, P3, PT, R93, R194, RZ, P5, !PT ;  /* 0x000000c25d5d7210 */ /* 0x000fe20002f7e4ff */
[----:B------:R-:W-:Y:S01]  /*f04c0*/  IMAD.IADD R235, R9, 0x1, R235 ;  /* 0x0000000109eb7824 */ /* 0x000fe200078e02eb */
[----:B------:R-:W-:Y:S01]  /*f04d0*/  IADD3.X RZ, P2, PT, R147, R199, RZ, P2, !PT ;  /* 0x000000c793ff7210 */ /* 0x000fe2000175e4ff */
[----:B------:R-:W-:Y:S01]  /*f04e0*/  IMAD R90, R24, R225, R90 ;  /* 0x000000e1185a7224 */ /* 0x000fe200078e025a */
[----:B------:R-:W-:Y:S01]  /*f04f0*/  IADD3.X R8, P1, PT, R141, R8, RZ, P1, !PT ;  /* 0x000000088d087210 */ /* 0x000fe20000f3e4ff */
[----:B------:R-:W-:Y:S01]  /*f0500*/  IMAD.IADD R141, R41, 0x1, R181 ;  /* 0x00000001298d7824 */ /* 0x000fe200078e02b5 */
[----:B------:R-:W-:Y:S01]  /*f0510*/  IADD3.X RZ, P4, PT, R203, R197, RZ, P4, !PT ;  /* 0x000000c5cbff7210 */ /* 0x000fe2000279e4ff */
[----:B------:R-:W-:Y:S01]  /*f0520*/  IMAD.WIDE.U32 R202, R21, R229, R202 ;  /* 0x000000e515ca7225 */ /* 0x000fe200078e00ca */
[----:B------:R-:W-:-:S02]  /*f0530*/  IADD3.X R194, P3, PT, R35, R195, RZ, P3, !PT ;  /* 0x000000c323c27210 */ /* 0x000fc40001f7e4ff */
[----:B------:R-:W-:Y:S01]  /*f0540*/  IADD3 RZ, P0, PT, R86, R152, RZ ;  /* 0x0000009856ff7210 */ /* 0x000fe20007f1e0ff */
[----:B------:R-:W-:Y:S01]  /*f0550*/  IMAD.IADD R79, R203, 0x1, R117 ;  /* 0x00000001cb4f7824 */ /* 0x000fe200078e0275 */
[----:B------:R-:W-:Y:S01]  /*f0560*/  IADD3.X R35, P2, PT, R153, R134, RZ, P2, !PT ;  /* 0x0000008699237210 */ /* 0x000fe2000175e4ff */
[----:B------:R-:W-:Y:S01]  /*f0570*/  IMAD.IADD R39, R232, 0x1, R39 ;  /* 0x00000001e8277824 */ /* 0x000fe200078e0227 */
[----:B------:R-:W-:Y:S01]  /*f0580*/  IADD3.X R9, P5, PT, R78, R235, RZ, P1, !PT ;  /* 0x000000eb4e097210 */ /* 0x000fe20000fbe4ff */
[----:B------:R-:W-:Y:S01]  /*f0590*/  IMAD.WIDE.U32 R112, R28, R225, R112 ;  /* 0x000000e11c707225 */ /* 0x000fe200078e0070 */
[----:B------:R-:W-:Y:S02]  /*f05a0*/  IADD3.X R34, P4, PT, R191, R182, RZ, P4, !PT ;  /* 0x000000b6bf227210 */ /* 0x000fe4000279e4ff */
[----:B------:R-:W-:Y:S01]  /*f05b0*/  IADD3.X RZ, P0, PT, R87, R201, RZ, P0, !PT ;  /* 0x000000c957ff7210 */ /* 0x000fe2000071e4ff */
[----:B------:R-:W-:Y:S01]  /*f05c0*/  IMAD.IADD R213, R113, 0x1, R213 ;  /* 0x0000000171d57824 */ /* 0x000fe200078e02d5 */
[----:B------:R-:W-:Y:S01]  /*f05d0*/  IADD3.X R134, P2, PT, R145, R135, RZ, P2, !PT ;  /* 0x0000008791867210 */ /* 0x000fe2000175e4ff */
[-C--:B------:R-:W-:Y:S01]  /*f05e0*/  IMAD R118, R22, R225.reuse, R118 ;  /* 0x000000e116767224 */ /* 0x080fe200078e0276 */
        /* <DEDUP_REMOVED lines=16> */
[----:B------:R-:W-:Y:S01]  /*f06f0*/  IMAD.WIDE.U32 R86, R32, -0x1, RZ ;  /* 0xffffffff20567825 */ /* 0x000fe200078e00ff */
[----:B------:R-:W-:Y:S02]  /*f0700*/  IADD3.X R101, P4, PT, R117, R124, RZ, P4, !PT ;  /* 0x0000007c75657210 */ /* 0x000fe4000279e4ff */
[----:B------:R-:W-:Y:S01]  /*f0710*/  IADD3 RZ, P5, PT, R34, R180, RZ ;  /* 0x000000b422ff7210 */ /* 0x000fe20007fbe0ff */
[----:B------:R-:W-:Y:S01]  /*f0720*/  IMAD R33, R32, -0x7af74001, -R143 ;  /* 0x8508bfff20217824 */ /* 0x000fe200078e0a8f */
[----:B------:R-:W-:Y:S01]  /*f0730*/  IADD3.X R35, P1, PT, R183, R200, RZ, P1, !PT ;  /* 0x000000c8b7237210 */ /* 0x000fe20000f3e4ff */
[----:B------:R-:W-:Y:S01]  /*f0740*/  IMAD.WIDE.U32 R8, R27, R225, R8 ;  /* 0x000000e11b087225 */ /* 0x000fe200078e0008 */
[----:B------:R-:W-:Y:S02]  /*f0750*/  IADD3.X R109, P4, PT, R135, R125, RZ, P4, !PT ;  /* 0x0000007d876d7210 */ /* 0x000fe4000279e4ff */
[----:B------:R-:W-:Y:S01]  /*f0760*/  IADD3.X R78, P3, PT, R93, R78, RZ, P3, !PT ;  /* 0x0000004e5d4e7210 */ /* 0x000fe20001f7e4ff */
[----:B------:R-:W-:Y:S01]  /*f0770*/  IMAD.WIDE.U32 R124, R23, R234, R202 ;  /* 0x000000ea177c7225 */ /* 0x000fe200078e00ca */
[----:B------:R-:W-:-:S02]  /*f0780*/  IADD3.X RZ, P5, PT, R35, R141, RZ, P5, !PT ;  /* 0x0000008d23ff7210 */ /* 0x000fc40002fbe4ff */
[----:B------:R-:W-:Y:S01]  /*f0790*/  IADD3.X R93, P1, PT, RZ, RZ, RZ, P1, !PT ;  /* 0x000000ffff5d7210 */ /* 0x000fe20000f3e4ff */
[----:B------:R-:W-:Y:S01]  /*f07a0*/  IMAD.IADD R134, R125, 0x1, R233 ;  /* 0x000000017d867824 */ /* 0x000fe200078e02e9 */
[----:B------:R-:W-:Y:S01]  /*f07b0*/  IADD3 R187, PT, PT, R79, R187, RZ ;  /* 0x000000bb4fbb7210 */ /* 0x000fe20007ffe0ff */
        /* <DEDUP_REMOVED lines=16> */
[--C-:B------:R-:W-:Y:S01]  /*f08c0*/  IMAD R109, R86, -0x7af74000, R134.reuse ;  /* 0x8508c000566d7824 */ /* 0x100fe200078e0286 */
[----:B------:R-:W-:Y:S01]  /*f08d0*/  IADD3 RZ, P0, PT, R32, R140, RZ ;  /* 0x0000008c20ff7210 */ /* 0x000fe20007f1e0ff */
[----:B------:R-:W-:Y:S01]  /*f08e0*/  IMAD.X R169, RZ, RZ, RZ, P3 ;  /* 0x000000ffffa97224 */ /* 0x000fe200018e06ff */
[----:B------:R-:W-:Y:S01]  /*f08f0*/  IADD3.X RZ, P4, PT, R79, R33, RZ, P1, !PT ;  /* 0x000000214fff7210 */ /* 0x000fe20000f9e4ff */
[----:B------:R-:W-:Y:S01]  /*f0900*/  IMAD.WIDE.U32 R32, R87, 0x30000000, RZ ;  /* 0x3000000057207825 */ /* 0x000fe200078e00ff */
[----:B------:R-:W-:Y:S02]  /*f0910*/  IADD3 R233, PT, PT, R233, R107, RZ ;  /* 0x0000006be9e97210 */ /* 0x000fe40007ffe0ff */
[----:B------:R-:W-:Y:S01]  /*f0920*/  IADD3 RZ, P1, PT, R202, R106, RZ ;  /* 0x0000006acaff7210 */ /* 0x000fe20007f3e0ff */
[----:B------:R-:W-:Y:S01]  /*f0930*/  IMAD.WIDE.U32 R134, P3, R86, -0x7af74000, R134 ;  /* 0x8508c00056867825 */ /* 0x000fe20007860086 */
[----:B------:R-:W-:-:S02]  /*f0940*/  IADD3.X R117, P4, PT, R117, R160, RZ, P4, !PT ;  /* 0x000000a075757210 */ /* 0x000fc4000279e4ff */
[----:B------:R-:W-:Y:S01]  /*f0950*/  IADD3.X RZ, P1, PT, R203, R233, RZ, P1, !PT ;  /* 0x000000e9cbff7210 */ /* 0x000fe20000f3e4ff */
[----:B------:R-:W-:Y:S01]  /*f0960*/  IMAD.IADD R140, R141, 0x1, R109 ;  /* 0x000000018d8c7824 */ /* 0x000fe200078e026d */
[----:B------:R-:W-:Y:S01]  /*f0970*/  IADD3.X R169, P4, PT, R169, R161, RZ, P4, !PT ;  /* 0x000000a1a9a97210 */ /* 0x000fe2000279e4ff */
[----:B------:R-:W-:Y:S01]  /*f0980*/  IMAD.X R145, RZ, RZ, RZ, P3 ;  /* 0x000000ffff917224 */ /* 0x000fe200018e06ff */
[----:B------:R-:W-:Y:S01]  /*f0990*/  IADD3.X R161, P1, PT, R147, R110, RZ, P1, !PT ;  /* 0x0000006e93a17210 */ /* 0x000fe20000f3e4ff */
[C-C-:B------:R-:W-:Y:S01]  /*f09a0*/  IMAD R115, R86.reuse, 0x170b5d44, R32.reuse ;  /* 0x170b5d4456737824 */ /* 0x140fe200078e0220 */
[----:B------:R-:W-:Y:S01]  /*f09b0*/  IADD3.X RZ, P0, PT, R143, R140, RZ, P0, !PT ;  /* 0x0000008c8fff7210 */ /* 0x000fe2000071e4ff */
[C---:B------:R-:W-:Y:S01]  /*f09c0*/  IMAD.WIDE.U32 R106, P3, R86.reuse, 0x170b5d44, R32 ;  /* 0x170b5d44566a7825 */ /* 0x040fe20007860020 */
[----:B------:R-:W-:Y:S02]  /*f09d0*/  IADD3.X R162, P1, PT, R153, R111, RZ, P1, !PT ;  /* 0x0000006f99a27210 */ /* 0x000fe40000f3e4ff */
[----:B------:R-:W-:Y:S01]  /*f09e0*/  IADD3.X R112, P2, PT, R91, R112, RZ, P2, !PT ;  /* 0x000000705b707210 */ /* 0x000fe2000175e4ff */
[----:B------:R-:W-:-:S03]  /*f09f0*/  IMAD.WIDE.U32 R32, R86, 0x30000000, RZ ;  /* 0x3000000056207825 */ /* 0x000fc600078e00ff */
[----:B------:R-:W-:Y:S01]  /*f0a00*/  IADD3.X R113, P2, PT, R168, R213, RZ, P2, !PT ;  /* 0x000000d5a8717210 */ /* 0x000fe2000175e4ff */
[----:B------:R-:W-:Y:S01]  /*f0a10*/  IMAD.X R109, RZ, RZ, RZ, P5 ;  /* 0x000000ffff6d7224 */ /* 0x000fe200028e06ff */
[----:B------:R-:W-:Y:S01]  /*f0a20*/  IADD3 RZ, P5, PT, R141, R134, RZ ;  /* 0x000000868dff7210 */ /* 0x000fe20007fbe0ff */
[----:B------:R-:W-:Y:S01]  /*f0a30*/  IMAD.X R143, RZ, RZ, RZ, P3 ;  /* 0x000000ffff8f7224 */ /* 0x000fe200018e06ff */
[----:B------:R-:W-:Y:S01]  /*f0a40*/  IADD3 RZ, P3, PT, R106, R33, RZ ;  /* 0x000000216aff7210 */ /* 0x000fe20007f7e0ff */
[----:B------:R-:W-:Y:S01]  /*f0a50*/  IMAD.MOV.U32 R144, RZ, RZ, R135 ;  /* 0x000000ffff907224 */ /* 0x000fe200078e0087 */
[----:B------:R-:W-:Y:S01]  /*f0a60*/  IADD3.X R91, P2, PT, RZ, RZ, RZ, P2, !PT ;  /* 0x000000ffff5b7210 */ /* 0x000fe2000175e4ff */
[----:B------:R-:W-:-:S04]  /*f0a70*/  IMAD.WIDE.U32 R134, R87, -0x45f6b800, RZ ;  /* 0xba09480057867825 */ /* 0x000fc800078e00ff */
[----:B------:R-:W-:Y:S02]  /*f0a80*/  IMAD.MOV.U32 R142, RZ, RZ, R107 ;  /* 0x000000ffff8e7224 */ /* 0x000fe400078e006b */
[----:B------:R-:W-:-:S04]  /*f0a90*/  IMAD.WIDE.U32 R106, R87, 0xf5138f, RZ ;  /* 0x00f5138f576a7825 */ /* 0x000fc800078e00ff */
[----:B------:R-:W-:-:S04]  /*f0aa0*/  IMAD.WIDE.U32.X R144, R87, -0x7af74000, R144, P5 ;  /* 0x8508c00057907825 */ /* 0x000fc800028e0490 */
[----:B------:R-:W-:-:S04]  /*f0ab0*/  IMAD.WIDE.U32 R110, P5, R86, 0x1ef3622f, R134 ;  /* 0x1ef3622f566e7825 */ /* 0x000fc800078a0086 */
[----:B------:R-:W-:-:S04]  /*f0ac0*/  IMAD.WIDE.U32 R140, R86, -0x45f6b800, RZ ;  /* 0xba094800568c7825 */ /* 0x000fc800078e00ff */
[----:B------:R-:W-:Y:S02]  /*f0ad0*/  IMAD R175, R86, 0x1a22d9f3, R106 ;  /* 0x1a22d9f356af7824 */ /* 0x000fe400078e026a */
[----:B------:R-:W-:-:S04]  /*f0ae0*/  IMAD.WIDE.U32.X R142, R87, 0x170b5d44, R142, P3 ;  /* 0x170b5d44578e7825 */ /* 0x000fc800018e048e */
[----:B------:R-:W-:-:S04]  /*f0af0*/  IMAD.WIDE.U32 R106, P3, R86, 0x1a22d9f3, R106 ;  /* 0x1a22d9f3566a7825 */ /* 0x000fc8000786006a */
[----:B------:R-:W-:Y:S01]  /*f0b00*/  IMAD.WIDE.U32 R152, R19, R229, R34 ;  /* 0x000000e513987225 */ /* 0x000fe200078e0022 */
[----:B------:R-:W-:-:S03]  /*f0b10*/  MOV R34, R107 ;  /* 0x0000006b00227202 */ /* 0x000fc60000000f00 */
[----:B------:R-:W-:Y:S01]  /*f0b20*/  IMAD.X R135, RZ, RZ, RZ, P5 ;  /* 0x000000ffff877224 */ /* 0x000fe200028e06ff */
[----:B------:R-:W-:Y:S01]  /*f0b30*/  IADD3 RZ, P5, PT, R110, R141, RZ ;  /* 0x0000008d6eff7210 */ /* 0x000fe20007fbe0ff */
        /* <DEDUP_REMOVED lines=8> */
[----:B------:R-:W-:-:S03]  /*f0bc0*/  IMAD.WIDE.U32 R160, R87, 0x6ca1493b, RZ ;  /* 0x6ca1493b57a07825 */ /* 0x000fc600078e00ff */
[----:B------:R-:W-:Y:S01]  /*f0bd0*/  IADD3.X R183, P3, PT, RZ, RZ, RZ, P3, !PT ;  /* 0x000000ffffb77210 */ /* 0x000fe20001f7e4ff */
        /* <DEDUP_REMOVED lines=23> */
[----:B------:R-:W-:Y:S01]  /*f0d50*/  IADD3 R232, PT, PT, R107, R232, RZ ;  /* 0x000000e86be87210 */ /* 0x000fe20007ffe0ff */
[----:B------:R-:W-:Y:S01]  /*f0d60*/  IMAD.WIDE.U32.X R134, R87, 0x1ae3a46, R134, P3 ;  /* 0x01ae3a4657867825 */ /* 0x000fe200018e0486 */
[----:B------:R-:W-:Y:S02]  /*f0d70*/  IADD3.X R106, P1, PT, R101, R106, RZ, P1, !PT ;  /* 0x0000006a656a7210 */ /* 0x000fe40000f3e4ff */
[----:B------:R-:W-:Y:S01]  /*f0d80*/  IADD3.X RZ, P5, PT, R111, R39, RZ, P5, !PT ;  /* 0x000000276fff7210 */ /* 0x000fe20002fbe4ff */
[----:B------:R-:W-:Y:S01]  /*f0d90*/  IMAD.IADD R39, R118, 0x1, R137 ;  /* 0x0000000176277824 */ /* 0x000fe200078e0289 */
[----:B------:R-:W-:Y:S01]  /*f0da0*/  IADD3.X R107, P1, PT, R109, R232, RZ, P1, !PT ;  /* 0x000000e86d6b7210 */ /* 0x000fe20000f3e4ff */
[----:B------:R-:W-:Y:S01]  /*f0db0*/  IMAD.IADD R111, R189, 0x1, R165 ;  /* 0x00000001bd6f7824 */ /* 0x000fe200078e02a5 */
[----:B------:R-:W-:Y:S01]  /*f0dc0*/  IADD3.X R38, P5, PT, R183, R132, RZ, P5, !PT ;  /* 0x00000084b7267210 */ /* 0x000fe20002fbe4ff */
[----:B------:R-:W-:Y:S01]  /*f0dd0*/  IMAD.X R95, RZ, RZ, RZ, P2 ;  /* 0x000000ffff5f7224 */ /* 0x000fe200010e06ff */
[----:B------:R-:W-:Y:S01]  /*f0de0*/  IADD3.X R101, P1, PT, RZ, RZ, RZ, P1, !PT ;  /* 0x000000ffff657210 */ /* 0x000fe20000f3e4ff */
[----:B------:R-:W-:Y:S01]  /*f0df0*/  IMAD.WIDE.U32 R78, R192, -0x45f6b800, R78 ;  /* 0xba094800c04e7825 */ /* 0x000fe200078e004e */
[----:B------:R-:W-:-:S02]  /*f0e00*/  IADD3.X R133, P5, PT, R185, R133, RZ, P5, !PT ;  /* 0x00000085b9857210 */ /* 0x000fc40002fbe4ff */
[----:B------:R-:W-:Y:S01]  /*f0e10*/  IADD3 RZ, P3, PT, R112, R164, RZ ;  /* 0x000000a470ff7210 */ /* 0x000fe20007f7e0ff */
[----:B------:R-:W-:Y:S01]  /*f0e20*/  IMAD.X R109, RZ, RZ, RZ, P1 ;  /* 0x000000ffff6d7224 */ /* 0x000fe200008e06ff */
[----:B------:R-:W-:Y:S01]  /*f0e30*/  IADD3 RZ, P1, PT, R106, R136, RZ ;  /* 0x000000886aff7210 */ /* 0x000fe20007f3e0ff */
[----:B------:R-:W-:Y:S01]  /*f0e40*/  IMAD.IADD R119, R79, 0x1, R119 ;  /* 0x000000014f777824 */ /* 0x000fe200078e0277 */
[----:B------:R-:W-:Y:S01]  /*f0e50*/  IADD3.X R38, P5, PT, R38, R93, RZ, P5, !PT ;  /* 0x0000005d26267210 */ /* 0x000fe20002fbe4ff */
[----:B------:R-:W-:Y:S01]  /*f0e60*/  IMAD.IADD R93, R230, 0x1, R81 ;  /* 0x00000001e65d7824 */ /* 0x000fe200078e0251 */
[----:B------:R-:W-:Y:S01]  /*f0e70*/  IADD3.X RZ, P1, PT, R107, R39, RZ, P1, !PT ;  /* 0x000000276bff7210 */ /* 0x000fe20000f3e4ff */
[----:B------:R-:W-:Y:S01]  /*f0e80*/  IMAD.WIDE.U32 R124, R25, R225, R124 ;  /* 0x000000e1197c7225 */ /* 0x000fe200078e007c */
[----:B------:R-:W-:Y:S02]  /*f0e90*/  IADD3.X R87, P0, PT, RZ, R144, RZ, P0, !PT ;  /* 0x00000090ff577210 */ /* 0x000fe4000071e4ff */
[----:B------:R-:W-:Y:S01]  /*f0ea0*/  IADD3.X RZ, P3, PT, R113, R111, RZ, P3, !PT ;  /* 0x0000006f71ff7210 */ /* 0x000fe20001f7e4ff */
        /* <DEDUP_REMOVED lines=14> */
[----:B------:R-:W-:Y:S01]  /*f0f90*/  IMAD R92, R26, R227, R92 ;  /* 0x000000e31a5c7224 */ /* 0x000fe200078e025c */
[----:B------:R-:W-:Y:S01]  /*f0fa0*/  IADD3.X R78, P0, PT, R87, R78, RZ, P0, !PT ;  /* 0x0000004e574e7210 */ /* 0x000fe2000071e4ff */
[----:B------:R-:W-:Y:S01]  /*f0fb0*/  IMAD.IADD R145, R156, 0x1, R207 ;  /* 0x000000019c917824 */ /* 0x000fe200078e02cf */
[----:B------:R-:W-:Y:S01]  /*f0fc0*/  IADD3.X R170, P3, PT, R95, R171, RZ, P3, !PT ;  /* 0x000000ab5faa7210 */ /* 0x000fe20001f7e4ff */
[----:B------:R-:W-:Y:S01]  /*f0fd0*/  IMAD.IADD R137, R92, 0x1, R83 ;  /* 0x000000015c897824 */ /* 0x000fe200078e0253 */
[----:B------:R-:W-:Y:S01]  /*f0fe0*/  IADD3.X R95, P2, PT, R79, R130, RZ, P2, !PT ;  /* 0x000000824f5f7210 */ /* 0x000fe2000175e4ff */
[-C--:B------:R-:W-:Y:S01]  /*f0ff0*/  IMAD R108, R24, R227.reuse, R108 ;  /* 0x000000e3186c7224 */ /* 0x080fe200078e026c */
[----:B------:R-:W-:Y:S01]  /*f1000*/  IADD3.X R38, P1, PT, R81, R38, RZ, P1, !PT ;  /* 0x0000002651267210 */ /* 0x000fe20000f3e4ff */
[----:B------:R-:W-:Y:S01]  /*f1010*/  IMAD R100, R22, R227, R100 ;  /* 0x000000e316647224 */ /* 0x000fe200078e0264 */
[----:B------:R-:W-:-:S02]  /*f1020*/  IADD3.X R79, P0, PT, R144, R119, RZ, P0, !PT ;  /* 0x00000077904f7210 */ /* 0x000fc4000071e4ff */
[----:B------:R-:W-:Y:S02]  /*f1030*/  IADD3.X R130, PT, PT, R131, RZ, RZ, P2, P5 ;  /* 0x000000ff83827210 */ /* 0x000fe400017ea4ff */
[----:B------:R-:W-:Y:S02]  /*f1040*/  IADD3.X R39, P2, PT, R138, R39, RZ, P1, !PT ;  /* 0x000000278a277210 */ /* 0x000fe40000f5e4ff */
[----:B------:R-:W-:Y:S02]  /*f1050*/  IADD3 R109, PT, PT, R115, R33, RZ ;  /* 0x00000021736d7210 */ /* 0x000fe40007ffe0ff */
[----:B------:R-:W-:Y:S02]  /*f1060*/  IADD3.X R33, P1, PT, RZ, RZ, RZ, P0, !PT ;  /* 0x000000ffff217210 */ /* 0x000fe4000073e4ff */
[----:B------:R-:W-:Y:S02]  /*f1070*/  IADD3.X R112, P4, PT, R117, R112, RZ, P4, !PT ;  /* 0x0000007075707210 */ /* 0x000fe4000279e4ff */
[----:B------:R-:W-:Y:S01]  /*f1080*/  IADD3.X R87, P2, PT, RZ, RZ, RZ, P2, !PT ;  /* 0x000000ffff577210 */ /* 0x000fe2000175e4ff */
[----:B------:R-:W-:Y:S01]  /*f1090*/  IMAD.X R81, RZ, RZ, RZ, P1 ;  /* 0x000000ffff517224 */ /* 0x000fe200008e06ff */
[----:B------:R-:W-:-:S02]  /*f10a0*/  IADD3 RZ, P1, PT, R38, R128, RZ ;  /* 0x0000008026ff7210 */ /* 0x000fc40007f3e0ff */
[----:B------:R-:W-:Y:S01]  /*f10b0*/  IADD3.X R113, P4, PT, R169, R80, RZ, P4, !PT ;  /* 0x00000050a9717210 */ /* 0x000fe2000279e4ff */
[----:B------:R-:W-:Y:S01]  /*f10c0*/  IMAD.X R93, RZ, RZ, RZ, P2 ;  /* 0x000000ffff5d7224 */ /* 0x000fe200010e06ff */
[----:B------:R-:W-:Y:S02]  /*f10d0*/  IADD3.X RZ, P1, PT, R39, R101, RZ, P1, !PT ;  /* 0x0000006527ff7210 */ /* 0x000fe40000f3e4ff */
[----:B------:R-:W-:Y:S02]  /*f10e0*/  IADD3 RZ, P0, PT, R78, R32, RZ ;  /* 0x000000204eff7210 */ /* 0x000fe40007f1e0ff */
[----:B------:R-:W-:Y:S02]  /*f10f0*/  IADD3.X R101, P4, PT, RZ, RZ, RZ, P4, !PT ;  /* 0x000000ffff657210 */ /* 0x000fe4000279e4ff */
        /* <DEDUP_REMOVED lines=8> */
[----:B------:R-:W-:Y:S01]  /*f1180*/  IADD3 RZ, P2, PT, R112, R148, RZ ;  /* 0x0000009470ff7210 */ /* 0x000fe20007f5e0ff */
[----:B------:R-:W-:Y:S01]  /*f1190*/  IMAD.IADD R93, R193, 0x1, R167 ;  /* 0x00000001c15d7824 */ /* 0x000fe200078e02a7 */
[----:B------:R-:W-:Y:S02]  /*f11a0*/  IADD3 RZ, P0, PT, R8, R126, RZ ;  /* 0x0000007e08ff7210 */ /* 0x000fe40007f1e0ff */
[----:B------:R-:W-:Y:S01]  /*f11b0*/  IADD3.X R142, P4, PT, R81, R143, RZ, P4, !PT ;  /* 0x0000008f518e7210 */ /* 0x000fe2000279e4ff */
[----:B------:R-:W-:Y:S01]  /*f11c0*/  IMAD.IADD R81, R114, 0x1, R105 ;  /* 0x0000000172517824 */ /* 0x000fe200078e0269 */
[----:B------:R-:W-:Y:S01]  /*f11d0*/  IADD3 RZ, P5, PT, R12, R104, RZ ;  /* 0x000000680cff7210 */ /* 0x000fe20007fbe0ff */
[----:B------:R-:W-:Y:S01]  /*f11e0*/  IMAD.IADD R105, R174, 0x1, R141 ;  /* 0x00000001ae697824 */ /* 0x000fe200078e028d */
[----:B------:R-:W-:Y:S02]  /*f11f0*/  IADD3.X R13, P1, PT, R13, R130, RZ, P1, !PT ;  /* 0x000000820d0d7210 */ /* 0x000fe40000f3e4ff */
[----:B------:R-:W-:Y:S01]  /*f1200*/  IADD3.X RZ, P2, PT, R113, R111, RZ, P2, !PT ;  /* 0x0000006f71ff7210 */ /* 0x000fe2000175e4ff */
[----:B------:R-:W-:Y:S01]  /*f1210*/  IMAD.WIDE.U32 R112, R192, 0xf5138f, R112 ;  /* 0x00f5138fc0707825 */ /* 0x000fe200078e0070 */
[----:B------:R-:W-:-:S02]  /*f1220*/  IADD3.X RZ, P0, PT, R9, R109, RZ, P0, !PT ;  /* 0x0000006d09ff7210 */ /* 0x000fc4000071e4ff */
[----:B------:R-:W-:Y:S02]  /*f1230*/  IADD3 R109, PT, PT, R79, R115, RZ ;  /* 0x000000734f6d7210 */ /* 0x000fe40007ffe0ff */
[----:B------:R-:W-:Y:S01]  /*f1240*/  IADD3.X RZ, P5, PT, R13, R81, RZ, P5, !PT ;  /* 0x000000510dff7210 */ /* 0x000fe20002fbe4ff */
[----:B------:R-:W-:Y:S01]  /*f1250*/  IMAD.WIDE.U32 R80, R28, R227, R8 ;  /* 0x000000e31c507225 */ /* 0x000fe200078e0008 */
        /* <DEDUP_REMOVED lines=14> */
[----:B------:R-:W-:Y:S02]  /*f1340*/  IADD3.X R87, PT, PT, R123, RZ, RZ, P5, P1 ;  /* 0x000000ff7b577210 */ /* 0x000fe40002fe24ff */
[----:B------:R-:W-:Y:S01]  /*f1350*/  IADD3.X R81, P3, PT, R170, R79, RZ, P3, !PT ;  /* 0x0000004faa517210 */ /* 0x000fe20001f7e4ff */
[----:B------:R-:W-:Y:S01]  /*f1360*/  IMAD.WIDE.U32 R102, R119, 0x1, RZ ;  /* 0x0000000177667825 */ /* 0x000fe200078e00ff */
[----:B------:R-:W-:-:S02]  /*f1370*/  IADD3 RZ, P1, PT, R8, R140, RZ ;  /* 0x0000008c08ff7210 */ /* 0x000fc40007f3e0ff */
[----:B------:R-:W-:Y:S01]  /*f1380*/  IADD3.X R91, P0, PT, RZ, R10, RZ, P0, !PT ;  /* 0x0000000aff5b7210 */ /* 0x000fe2000071e4ff */
        /* <DEDUP_REMOVED lines=8> */
[----:B------:R-:W-:-:S02]  /*f1410*/  MOV R110, R79 ;  /* 0x0000004f006e7202 */ /* 0x000fc40000000f00 */
[----:B------:R-:W-:Y:S01]  /*f1420*/  IADD3.X R139, P3, PT, RZ, RZ, RZ, P3, !PT ;  /* 0x000000ffff8b7210 */ /* 0x000fe20001f7e4ff */
[----:B------:R-:W-:Y:S01]  /*f1430*/  IMAD.WIDE.U32 R10, R32, 0x30000000, RZ ;  /* 0x30000000200a7825 */ /* 0x000fe200078e00ff */
[----:B------:R-:W-:-:S03]  /*f1440*/  IADD3.X R131, P1, PT, R131, R152, RZ, P1, !PT ;  /* 0x0000009883837210 */ /* 0x000fc60000f3e4ff */
[----:B------:R-:W-:Y:S01]  /*f1450*/  IMAD.WIDE.U32.X R78, R119, -0x7af74000, R110, P5 ;  /* 0x8508c000774e7825 */ /* 0x000fe200028e046e */
[----:B------:R-:W-:-:S03]  /*f1460*/  IADD3.X R152, P1, PT, R123, R153, RZ, P1, !PT ;  /* 0x000000997b987210 */ /* 0x000fc60000f3e4ff */
[----:B------:R-:W-:-:S04]  /*f1470*/  IMAD.WIDE.U32 R110, P5, R32, 0x170b5d44, R104 ;  /* 0x170b5d44206e7825 */ /* 0x000fc800078a0068 */
[----:B------:R-:W-:Y:S01]  /*f1480*/  IMAD.IADD R94, R125, 0x1, R90 ;  /* 0x000000017d5e7824 */ /* 0x000fe200078e025a */
[----:B------:R-:W-:Y:S01]  /*f1490*/  IADD3.X R90, P0, PT, R91, R124, RZ, P0, !PT ;  /* 0x0000007c5b5a7210 */ /* 0x000fe2000071e4ff */
[----:B------:R-:W-:Y:S01]  /*f14a0*/  IMAD.X R105, RZ, RZ, RZ, P5 ;  /* 0x000000ffff697224 */ /* 0x000fe200028e06ff */
[----:B------:R-:W-:Y:S01]  /*f14b0*/  IADD3 RZ, P5, PT, R110, R11, RZ ;  /* 0x0000000b6eff7210 */ /* 0x000fe20007fbe0ff */
[----:B------:R-:W-:Y:S01]  /*f14c0*/  IMAD.WIDE.U32 R112, R119, -0x45f6b800, RZ ;  /* 0xba09480077707825 */ /* 0x000fe200078e00ff */
[----:B------:R-:W-:-:S03]  /*f14d0*/  IADD3.X R91, P0, PT, R33, R94, RZ, P0, !PT ;  /* 0x0000005e215b7210 */ /* 0x000fc6000071e4ff */
[----:B------:R-:W-:Y:S01]  /*f14e0*/  IMAD R115, R32, 0x170b5d44, R104 ;  /* 0x170b5d4420737824 */ /* 0x000fe200078e0268 */
[----:B------:R-:W-:Y:S01]  /*f14f0*/  IADD3.X R141, P0, PT, RZ, RZ, RZ, P0, !PT ;  /* 0x000000ffff8d7210 */ /* 0x000fe2000071e4ff */
[----:B------:R-:W-:Y:S02]  /*f1500*/  IMAD.MOV.U32 R104, RZ, RZ, R111 ;  /* 0x000000ffff687224 */ /* 0x000fe400078e006f */
[----:B------:R-:W-:Y:S01]  /*f1510*/  IMAD.X R127, RZ, RZ, RZ, P3 ;  /* 0x000000ffff7f7224 */ /* 0x000fe200018e06ff */
[----:B------:R-:W-:Y:S01]  /*f1520*/  IADD3 RZ, P3, PT, R80, R166, RZ ;  /* 0x000000a650ff7210 */ /* 0x000fe20007f7e0ff */
[----:B------:R-:W-:Y:S02]  /*f1530*/  IMAD R125, R32, -0x7af74000, R102 ;  /* 0x8508c000207d7824 */ /* 0x000fe400078e0266 */
[----:B------:R-:W-:Y:S01]  /*f1540*/  IMAD.WIDE.U32.X R104, R119, 0x170b5d44, R104, P5 ;  /* 0x170b5d4477687825 */ /* 0x000fe200028e0468 */
[----:B------:R-:W-:-:S03]  /*f1550*/  IADD3.X RZ, P3, PT, R81, R93, RZ, P3, !PT ;  /* 0x0000005d51ff7210 */ /* 0x000fc60001f7e4ff */
[----:B------:R-:W-:Y:S01]  /*f1560*/  IMAD.WIDE.U32 R110, P5, R32, 0x1ef3622f, R112 ;  /* 0x1ef3622f206e7825 */ /* 0x000fe200078a0070 */
[----:B------:R-:W-:-:S03]  /*f1570*/  IADD3.X R139, P3, PT, R139, R172, RZ, P3, !PT ;  /* 0x000000ac8b8b7210 */ /* 0x000fc60001f7e4ff */
[----:B------:R-:W-:Y:S01]  /*f1580*/  IMAD.WIDE.U32 R102, R32, -0x45f6b800, RZ ;  /* 0xba09480020667825 */ /* 0x000fe200078e00ff */
[----:B------:R-:W-:-:S03]  /*f1590*/  IADD3.X R172, P3, PT, R127, R173, RZ, P3, !PT ;  /* 0x000000ad7fac7210 */ /* 0x000fc60001f7e4ff */
[----:B------:R-:W-:Y:S02]  /*f15a0*/  IMAD R93, R32, 0x1ef3622f, R112 ;  /* 0x1ef3622f205d7824 */ /* 0x000fe400078e0270 */
[----:B------:R-:W-:Y:S01]  /*f15b0*/  IMAD.X R83, RZ, RZ, RZ, P5 ;  /* 0x000000ffff537224 */ /* 0x000fe200028e06ff */
        /* <DEDUP_REMOVED lines=10> */
[----:B------:R-:W-:Y:S01]  /*f1660*/  IMAD.WIDE.U32 R80, R32, 0xf5138f, RZ ;  /* 0x00f5138f20507825 */ /* 0x000fe200078e00ff */
[----:B------:R-:W-:-:S03]  /*f1670*/  IADD3.X R113, PT, PT, RZ, RZ, RZ, P5, !PT ;  /* 0x000000ffff717210 */ /* 0x000fc60002ffe4ff */
[----:B------:R-:W-:Y:S01]  /*f1680*/  IMAD R33, R32, 0x1a22d9f3, R112 ;  /* 0x1a22d9f320217824 */ /* 0x000fe200078e0270 */
[----:B------:R-:W-:Y:S01]  /*f1690*/  IADD3 RZ, P5, PT, R110, R81, RZ ;  /* 0x000000516eff7210 */ /* 0x000fe20007fbe0ff */
[----:B------:R-:W-:-:S03]  /*f16a0*/  IMAD.WIDE.U32 R122, R119, 0x6ca1493b, RZ ;  /* 0x6ca1493b777a7825 */ /* 0x000fc600078e00ff */
[----:B------:R-:W-:Y:S01]  /*f16b0*/  IADD3 R81, PT, PT, R33, R81, RZ ;  /* 0x0000005121517210 */ /* 0x000fe20007ffe0ff */
        /* <DEDUP_REMOVED lines=8> */
[----:B------:R-:W-:-:S04]  /*f1740*/  IMAD.WIDE.U32.X R110, R119, 0x1a22d9f3, R112, P5 ;  /* 0x1a22d9f3776e7825 */ /* 0x000fc800028e0470 */
        /* <DEDUP_REMOVED lines=9> */
[----:B------:R-:W-:Y:S01]  /*f17e0*/  IADD3.X R123, P0, PT, R141, R76, RZ, P0, !PT ;  /* 0x0000004c8d7b7210 */ /* 0x000fe2000071e4ff */
        /* <DEDUP_REMOVED lines=10> */
[----:B------:R-:W-:Y:S01]  /*f1890*/  IMAD.WIDE.U32 R76, R23, R225, R106 ;  /* 0x000000e1174c7225 */ /* 0x000fe200078e006a */
[----:B------:R-:W-:Y:S02]  /*f18a0*/  IADD3.X R91, P4, PT, RZ, R78, RZ, P4, !PT ;  /* 0x0000004eff5b7210 */ /* 0x000fe4000279e4ff */
[----:B------:R-:W-:Y:S01]  /*f18b0*/  IADD3.X R129, P3, PT, R139, R90, RZ, P3, !PT ;  /* 0x0000005a8b817210 */ /* 0x000fe20001f7e4ff */
[----:B------:R-:W-:Y:S01]  /*f18c0*/  IMAD.WIDE.U32 R94, R192, 0x6ca1493b, R94 ;  /* 0x6ca1493bc05e7825 */ /* 0x000fe200078e005e */
[----:B------:R-:W-:-:S02]  /*f18d0*/  IADD3.X R90, P4, PT, RZ, R79, RZ, P4, !PT ;  /* 0x0000004fff5a7210 */ /* 0x000fc4000279e4ff */
[----:B------:R-:W-:Y:S01]  /*f18e0*/  IADD3.X R76, P0, PT, R123, R76, RZ, P0, !PT ;  /* 0x0000004c7b4c7210 */ /* 0x000fe2000071e4ff */
[----:B------:R-:W-:Y:S01]  /*f18f0*/  IMAD.IADD R79, R95, 0x1, R156 ;  /* 0x000000015f4f7824 */ /* 0x000fe200078e029c */
[----:B------:R-:W-:Y:S01]  /*f1900*/  IADD3.X R139, P3, PT, R172, R141, RZ, P3, !PT ;  /* 0x0000008dac8b7210 */ /* 0x000fe20001f7e4ff */
[----:B------:R-:W-:Y:S01]  /*f1910*/  IMAD.WIDE.U32 R8, R86, -0x45f6b800, R8 ;  /* 0xba09480056087825 */ /* 0x000fe200078e0008 */
[----:B------:R-:W-:Y:S02]  /*f1920*/  IADD3.X R78, P1, PT, R131, R94, RZ, P1, !PT ;  /* 0x0000005e834e7210 */ /* 0x000fe40000f3e4ff */
[----:B------:R-:W-:Y:S01]  /*f1930*/  IADD3 RZ, P2, PT, R76, R84, RZ ;  /* 0x000000544cff7210 */ /* 0x000fe20007f5e0ff */
        /* <DEDUP_REMOVED lines=11> */
[----:B------:R-:W-:Y:S01]  /*f19f0*/  IADD3.X R107, P1, PT, RZ, RZ, RZ, P1, !PT ;  /* 0x000000ffff6b7210 */ /* 0x000fe20000f3e4ff */
[----:B------:R-:W-:Y:S01]  /*f1a00*/  IMAD.WIDE.U32 R12, R19, R225, R12 ;  /* 0x000000e1130c7225 */ /* 0x000fe200078e000c */
[----:B------:R-:W-:-:S02]  /*f1a10*/  IADD3.X R85, P4, PT, R90, R9, RZ, P4, !PT ;  /* 0x000000095a557210 */ /* 0x000fc4000279e4ff */
[----:B------:R-:W-:Y:S01]  /*f1a20*/  IADD3.X R158, P3, PT, R137, R159, RZ, P5, !PT ;  /* 0x0000009f899e7210 */ /* 0x000fe20002f7e4ff */
[----:B------:R-:W-:Y:S01]  /*f1a30*/  IMAD.IADD R137, R205, 0x1, R155 ;  /* 0x00000001cd897824 */ /* 0x000fe200078e029b */
[----:B------:R-:W-:Y:S01]  /*f1a40*/  IADD3.X R131, P0, PT, RZ, RZ, RZ, P0, !PT ;  /* 0x000000ffff837210 */ /* 0x000fe2000071e4ff */
[----:B------:R-:W-:Y:S01]  /*f1a50*/  IMAD.WIDE.U32 R8, R21, R225, R38 ;  /* 0x000000e115087225 */ /* 0x000fe200078e0026 */
[----:B------:R-:W-:Y:S02]  /*f1a60*/  IADD3.X R119, PT, PT, RZ, RZ, RZ, P1, !PT ;  /* 0x000000ffff777210 */ /* 0x000fe40000ffe4ff */
[----:B------:R-:W-:Y:S01]  /*f1a70*/  IADD3.X R91, P4, PT, RZ, RZ, RZ, P4, !PT ;  /* 0x000000ffff5b7210 */ /* 0x000fe2000279e4ff */
[----:B------:R-:W-:Y:S01]  /*f1a80*/  IMAD.X R133, RZ, RZ, RZ, P0 ;  /* 0x000000ffff857224 */ /* 0x000fe200000e06ff */
[----:B------:R-:W-:Y:S01]  /*f1a90*/  IADD3 RZ, P1, PT, R84, R10, RZ ;  /* 0x0000000a54ff7210 */ /* 0x000fe20007f3e0ff */
[----:B------:R-:W-:Y:S01]  /*f1aa0*/  IMAD.IADD R13, R13, 0x1, R114 ;  /* 0x000000010d0d7824 */ /* 0x000fe200078e0272 */
[----:B------:R-:W-:Y:S01]  /*f1ab0*/  IADD3.X R10, P3, PT, R92, R129, RZ, P3, !PT ;  /* 0x000000815c0a7210 */ /* 0x000fe20001f7e4ff */
[----:B------:R-:W-:Y:S01]  /*f1ac0*/  IMAD.IADD R147, R157, 0x1, R97 ;  /* 0x000000019d937824 */ /* 0x000fe200078e0261 */
[----:B------:R-:W-:Y:S01]  /*f1ad0*/  IADD3.X RZ, P2, PT, R77, R95, RZ, P2, !PT ;  /* 0x0000005f4dff7210 */ /* 0x000fe2000175e4ff */
[----:B------:R-:W-:Y:S01]  /*f1ae0*/  IMAD.X R95, RZ, RZ, RZ, P4 ;  /* 0x000000ffff5f7224 */ /* 0x000fe200020e06ff */
[----:B------:R-:W-:Y:S01]  /*f1af0*/  IADD3 RZ, P0, PT, R78, R146, RZ ;  /* 0x000000924eff7210 */ /* 0x000fe20007f1e0ff */
[----:B------:R-:W-:Y:S01]  /*f1b00*/  IMAD.WIDE.U32 R76, R25, R227, R76 ;  /* 0x000000e3194c7225 */ /* 0x000fe200078e004c */
[----:B------:R-:W-:-:S02]  /*f1b10*/  IADD3.X RZ, P1, PT, R85, R143, RZ, P1, !PT ;  /* 0x0000008f55ff7210 */ /* 0x000fc40000f3e4ff */
[----:B------:R-:W-:Y:S01]  /*f1b20*/  IADD3 RZ, P4, PT, R10, R154, RZ ;  /* 0x0000009a0aff7210 */ /* 0x000fe20007f9e0ff */
[----:B------:R-:W-:Y:S01]  /*f1b30*/  IMAD.WIDE.U32 R84, R32, 0x30000000, R84 ;  /* 0x3000000020547825 */ /* 0x000fe200078e0054 */
[----:B------:R-:W-:Y:S02]  /*f1b40*/  IADD3.X R11, P3, PT, R158, R139, RZ, P3, !PT ;  /* 0x0000008b9e0b7210 */ /* 0x000fe40001f7e4ff */
[----:B------:R-:W-:Y:S02]  /*f1b50*/  IADD3.X R129, P2, PT, R131, R120, RZ, P2, !PT ;  /* 0x0000007883817210 */ /* 0x000fe4000175e4ff */
[----:B------:R-:W-:Y:S02]  /*f1b60*/  IADD3.X RZ, P0, PT, R79, R141, RZ, P0, !PT ;  /* 0x0000008d4fff7210 */ /* 0x000fe4000071e4ff */
[----:B------:R-:W-:Y:S02]  /*f1b70*/  IADD3.X R39, P1, PT, R91, R104, RZ, P1, !PT ;  /* 0x000000685b277210 */ /* 0x000fe40000f3e4ff */
        /* <DEDUP_REMOVED lines=14> */
[----:B------:R-:W-:Y:S01]  /*f1c60*/  IMAD.WIDE.U32 R34, R86, 0xf5138f, R78 ;  /* 0x00f5138f56227825 */ /* 0x000fe200078e004e */
[----:B------:R-:W-:-:S02]  /*f1c70*/  IADD3 RZ, P4, PT, R8, R36, RZ ;  /* 0x0000002408ff7210 */ /* 0x000fc40007f9e0ff */
        /* <DEDUP_REMOVED lines=9> */
[----:B------:R-:W-:Y:S01]  /*f1d10*/  IADD3.X R35, P2, PT, R104, R175, RZ, P2, !PT ;  /* 0x000000af68237210 */ /* 0x000fe2000175e4ff */
[----:B------:R-:W-:Y:S01]  /*f1d20*/  IMAD.IADD R129, R11, 0x1, R129 ;  /* 0x000000010b817824 */ /* 0x000fe200078e0281 */
[----:B------:R-:W-:Y:S01]  /*f1d30*/  IADD3.X R39, PT, PT, RZ, RZ, RZ, P5, !PT ;  /* 0x000000ffff277210 */ /* 0x000fe20002ffe4ff */
[----:B------:R-:W-:Y:S01]  /*f1d40*/  IMAD.IADD R121, R93, 0x1, R103 ;  /* 0x000000015d797824 */ /* 0x000fe200078e0267 */
        /* <DEDUP_REMOVED lines=23> */
[----:B------:R-:W-:Y:S01]  /*f1ec0*/  IADD3.X R145, PT, PT, RZ, RZ, RZ, P4, !PT ;  /* 0x000000ffff917210 */ /* 0x000fe200027fe4ff */
[----:B------:R-:W-:Y:S01]  /*f1ed0*/  IMAD.MOV.U32 R94, RZ, RZ, R85 ;  /* 0x000000ffff5e7224 */ /* 0x000fe200078e0055 */
[----:B------:R-:W-:Y:S01]  /*f1ee0*/  IADD3.X R105, P4, PT, R105, R76, RZ, P2, !PT ;  /* 0x0000004c69697210 */ /* 0x000fe2000179e4ff */
[----:B------:R-:W-:Y:S01]  /*f1ef0*/  IMAD.WIDE.U32 R76, R129, 0x30000000, RZ ;  /* 0x30000000814c7825 */ /* 0x000fe200078e00ff */
[----:B------:R-:W-:-:S02]  /*f1f00*/  IADD3 RZ, P1, PT, R34, R102, RZ ;  /* 0x0000006622ff7210 */ /* 0x000fc40007f3e0ff */
[C---:B------:R-:W-:Y:S01]  /*f1f10*/  IADD3 RZ, P5, PT, R39.reuse, R84, RZ ;  /* 0x0000005427ff7210 */ /* 0x040fe20007fbe0ff */
[----:B------:R-:W-:Y:S01]  /*f1f20*/  IMAD.IADD R92, R39, 0x1, R89 ;  /* 0x00000001275c7824 */ /* 0x000fe200078e0259 */
[----:B------:R-:W-:Y:S01]  /*f1f30*/  IADD3.X R104, P0, PT, R91, R14, RZ, P0, !PT ;  /* 0x0000000e5b687210 */ /* 0x000fe2000071e4ff */
[C---:B------:R-:W-:Y:S01]  /*f1f40*/  IMAD.WIDE.U32 R88, R10.reuse, -0x45f6b800, RZ ;  /* 0xba0948000a587825 */ /* 0x040fe200078e00ff */
[----:B------:R-:W-:Y:S02]  /*f1f50*/  IADD3.X RZ, P1, PT, R35, R121, RZ, P1, !PT ;  /* 0x0000007923ff7210 */ /* 0x000fe40000f3e4ff */
        /* <DEDUP_REMOVED lines=10> */
[----:B------:R-:W-:Y:S02]  /*f2000*/  IADD3.X R139, P0, PT, RZ, RZ, RZ, P0, !PT ;  /* 0x000000ffff8b7210 */ /* 0x000fe4000071e4ff */
[----:B------:R-:W-:Y:S01]  /*f2010*/  IADD3.X RZ, P3, PT, R137, R92, RZ, P3, !PT ;  /* 0x0000005c89ff7210 */ /* 0x000fe20001f7e4ff */
        /* <DEDUP_REMOVED lines=8> */
[C-C-:B------:R-:W-:Y:S01]  /*f20a0*/  IMAD R115, R10.reuse, 0x1a22d9f3, R38.reuse ;  /* 0x1a22d9f30a737824 */ /* 0x140fe200078e0226 */
[----:B------:R-:W-:Y:S01]  /*f20b0*/  MOV R84, R15 ;  /* 0x0000000f00547202 */ /* 0x000fe20000000f00 */
[----:B------:R-:W-:Y:S02]  /*f20c0*/  IMAD.X R85, RZ, RZ, RZ, P5 ;  /* 0x000000ffff557224 */ /* 0x000fe400028e06ff */
[----:B------:R-:W-:-:S04]  /*f20d0*/  IMAD.WIDE.U32 R38, P5, R10, 0x1a22d9f3, R38 ;  /* 0x1a22d9f30a267825 */ /* 0x000fc800078a0026 */
[----:B------:R-:W-:-:S04]  /*f20e0*/  IMAD.WIDE.U32 R78, R10, 0xf5138f, RZ ;  /* 0x00f5138f0a4e7825 */ /* 0x000fc800078e00ff */
        /* <DEDUP_REMOVED lines=8> */
[----:B------:R-:W-:Y:S02]  /*f2170*/  IMAD.IADD R16, R37, 0x1, R41 ;  /* 0x0000000125107824 */ /* 0x000fe400078e0229 */
[----:B------:R-:W-:-:S03]  /*f2180*/  IMAD.WIDE.U32 R14, R129, 0x17c510ea, RZ ;  /* 0x17c510ea810e7825 */ /* 0x000fc600078e00ff */
[----:B------:R-:W-:Y:S01]  /*f2190*/  IADD3.X R107, P1, PT, R11, R16, RZ, P1, !PT ;  /* 0x000000100b6b7210 */ /* 0x000fe20000f3e4ff */
[----:B------:R-:W-:Y:S02]  /*f21a0*/  IMAD R41, R10, -0x39c4fa40, R38 ;  /* 0xc63b05c00a297824 */ /* 0x000fe400078e0226 */
[----:B------:R-:W-:-:S04]  /*f21b0*/  IMAD.WIDE.U32.X R84, R129, 0x1ef3622f, R84, P5 ;  /* 0x1ef3622f81547825 */ /* 0x000fc800028e0454 */
        /* <DEDUP_REMOVED lines=17> */
[----:B------:R-:W-:Y:S02]  /*f22d0*/  IADD3 RZ, P5, PT, R106, R80, RZ ;  /* 0x000000506aff7210 */ /* 0x000fe40007fbe0ff */
[----:B------:R-:W-:Y:S01]  /*f22e0*/  IADD3.X R80, P2, PT, RZ, RZ, RZ, P2, !PT ;  /* 0x000000ffff507210 */ /* 0x000fe2000175e4ff */
[----:B------:R-:W-:Y:S01]  /*f22f0*/  IMAD.IADD R123, R181, 0x1, R163 ;  /* 0x00000001b57b7824 */ /* 0x000fe200078e02a3 */
[----:B------:R-:W-:Y:S01]  /*f2300*/  IADD3.X RZ, P5, PT, R107, R81, RZ, P5, !PT ;  /* 0x000000516bff7210 */ /* 0x000fe20002fbe4ff */
[----:B------:R-:W-:Y:S01]  /*f2310*/  IMAD.WIDE.U32.X R76, R129, -0x39c4fa40, R76, P0 ;  /* 0xc63b05c0814c7825 */ /* 0x000fe200000e044c */
[----:B------:R-:W-:-:S02]  /*f2320*/  IADD3.X R81, P3, PT, RZ, R94, RZ, P3, !PT ;  /* 0x0000005eff517210 */ /* 0x000fc40001f7e4ff */
[----:B------:R-:W-:Y:S01]  /*f2330*/  IADD3 RZ, P0, PT, R104, R162, RZ ;  /* 0x000000a268ff7210 */ /* 0x000fe20007f1e0ff */
[----:B------:R-:W-:Y:S01]  /*f2340*/  IMAD.WIDE.U32 R34, R32, -0x45f6b800, R34 ;  /* 0xba09480020227825 */ /* 0x000fe200078e0022 */
[----:B------:R-:W-:Y:S02]  /*f2350*/  IADD3.X R94, P3, PT, RZ, R95, RZ, P3, !PT ;  /* 0x0000005fff5e7210 */ /* 0x000fe40001f7e4ff */
        /* <DEDUP_REMOVED lines=22> */
[----:B------:R-:W-:Y:S01]  /*f24c0*/  IADD3.X R35, P4, PT, R110, R181, RZ, P5, !PT ;  /* 0x000000b56e237210 */ /* 0x000fe20002f9e4ff */
[----:B------:R-:W-:Y:S01]  /*f24d0*/  IMAD.X R95, RZ, RZ, RZ, P3 ;  /* 0x000000ffff5f7224 */ /* 0x000fe200018e06ff */
[----:B------:R-:W-:Y:S01]  /*f24e0*/  IADD3.X RZ, P2, PT, R93, R105, RZ, P2, !PT ;  /* 0x000000695dff7210 */ /* 0x000fe2000175e4ff */
[----:B------:R-:W-:Y:S01]  /*f24f0*/  IMAD.IADD R105, R9, 0x1, R100 ;  /* 0x0000000109697824 */ /* 0x000fe200078e0264 */
[----:B------:R-:W-:Y:S01]  /*f2500*/  IADD3 RZ, P3, PT, R34, R116, RZ ;  /* 0x0000007422ff7210 */ /* 0x000fe20007f7e0ff */
[----:B------:R-:W-:Y:S01]  /*f2510*/  IMAD.WIDE.U32 R92, R10, 0x30000000, R92 ;  /* 0x300000000a5c7825 */ /* 0x000fe200078e005c */
[----:B------:R-:W-:-:S02]  /*f2520*/  IADD3.X R97, P4, PT, RZ, RZ, RZ, P4, !PT ;  /* 0x000000ffff617210 */ /* 0x000fc4000279e4ff */
        /* <DEDUP_REMOVED lines=26> */
[----:B------:R-:W-:Y:S02]  /*f26d0*/  IADD3 R97, PT, PT, R119, R89, RZ ;  /* 0x0000005977617210 */ /* 0x000fe40007ffe0ff */
[----:B------:R-:W-:Y:S02]  /*f26e0*/  IADD3.X R9, P3, PT, RZ, RZ, RZ, P3, !PT ;  /* 0x000000ffff097210 */ /* 0x000fe40001f7e4ff */
[----:B------:R-:W-:Y:S02]  /*f26f0*/  IADD3.X R99, PT, PT, RZ, RZ, RZ, P4, P0 ;  /* 0x000000ffff637210 */ /* 0x000fe400027e04ff */
[----:B------:R-:W-:Y:S01]  /*f2700*/  IADD3 RZ, P0, PT, R88, R112, RZ ;  /* 0x0000007058ff7210 */ /* 0x000fe20007f1e0ff */
[----:B------:R-:W-:Y:S01]  /*f2710*/  IMAD.X R33, RZ, RZ, RZ, P3 ;  /* 0x000000ffff217224 */ /* 0x000fe200018e06ff */
[----:B------:R-:W-:Y:S02]  /*f2720*/  IADD3.X R89, P5, PT, R124, R95, RZ, P5, !PT ;  /* 0x0000005f7c597210 */ /* 0x000fe40002fbe4ff */
[----:B------:R-:W-:-:S02]  /*f2730*/  IADD3.X RZ, P2, PT, R81, R97, RZ, P2, !PT ;  /* 0x0000006151ff7210 */ /* 0x000fc4000175e4ff */
[----:B------:R-:W-:Y:S02]  /*f2740*/  IADD3 RZ, P4, PT, R92, R90, RZ ;  /* 0x0000005a5cff7210 */ /* 0x000fe40007f9e0ff */
[----:B------:R-:W-:Y:S01]  /*f2750*/  IADD3.X RZ, P0, PT, R89, R93, RZ, P0, !PT ;  /* 0x0000005d59ff7210 */ /* 0x000fe2000071e4ff */
[----:B------:R-:W-:Y:S01]  /*f2760*/  IMAD.WIDE.U32 R92, R17, 0x1, RZ ;  /* 0x00000001115c7825 */ /* 0x000fe200078e00ff */
[----:B------:R-:W-:Y:S02]  /*f2770*/  IADD3.X R9, P3, PT, R9, R84, RZ, P2, !PT ;  /* 0x0000005409097210 */ /* 0x000fe4000177e4ff */
[----:B------:R-:W-:Y:S01]  /*f2780*/  IADD3.X R97, P5, PT, RZ, RZ, RZ, P5, !PT ;  /* 0x000000ffff617210 */ /* 0x000fe20002fbe4ff */
[C-C-:B------:R-:W-:Y:S01]  /*f2790*/  IMAD R90, R16.reuse, -0x7af74000, R92.reuse ;  /* 0x8508c000105a7824 */ /* 0x140fe200078e025c */
[----:B------:R-:W-:Y:S01]  /*f27a0*/  IADD3.X R84, P3, PT, R33, R85, RZ, P3, !PT ;  /* 0x0000005521547210 */ /* 0x000fe20001f7e4ff */
[----:B------:R-:W-:Y:S01]  /*f27b0*/  IMAD.WIDE.U32 R92, P2, R16, -0x7af74000, R92 ;  /* 0x8508c000105c7825 */ /* 0x000fe2000784005c */
[----:B------:R-:W-:-:S02]  /*f27c0*/  IADD3.X R97, P0, PT, R97, R126, RZ, P0, !PT ;  /* 0x0000007e61617210 */ /* 0x000fc4000071e4ff */
[----:B------:R-:W-:Y:S01]  /*f27d0*/  IADD3.X R34, P3, PT, R9, R34, RZ, P3, !PT ;  /* 0x0000002209227210 */ /* 0x000fe20001f7e4ff */
[----:B------:R-:W-:Y:S01]  /*f27e0*/  IMAD.IADD R9, R115, 0x1, R79 ;  /* 0x0000000173097824 */ /* 0x000fe200078e024f */
[----:B------:R-:W-:Y:S01]  /*f27f0*/  IADD3.X R79, PT, PT, RZ, RZ, RZ, P2, !PT ;  /* 0x000000ffff4f7210 */ /* 0x000fe200017fe4ff */
[----:B------:R-:W-:Y:S01]  /*f2800*/  IMAD.X R95, RZ, RZ, RZ, P5 ;  /* 0x000000ffff5f7224 */ /* 0x000fe200028e06ff */
[C---:B------:R-:W-:Y:S01]  /*f2810*/  IADD3 RZ, P5, PT, R91.reuse, R92, RZ ;  /* 0x0000005c5bff7210 */ /* 0x040fe20007fbe0ff */
[----:B------:R-:W-:Y:S01]  /*f2820*/  IMAD.IADD R90, R91, 0x1, R90 ;  /* 0x000000015b5a7824 */ /* 0x000fe200078e025a */
[----:B------:R-:W-:Y:S01]  /*f2830*/  IADD3 RZ, P2, PT, R34, R78, RZ ;  /* 0x0000004e22ff7210 */ /* 0x000fe20007f5e0ff */
        /* <DEDUP_REMOVED lines=11> */
[----:B------:R-:W-:Y:S01]  /*f28f0*/  IMAD.X R95, RZ, RZ, RZ, P3 ;  /* 0x000000ffff5f7224 */ /* 0x000fe200018e06ff */
[----:B------:R-:W-:Y:S01]  /*f2900*/  IADD3.X R78, P4, PT, RZ, R79, RZ, P4, !PT ;  /* 0x0000004fff4e7210 */ /* 0x000fe2000279e4ff */
[C-C-:B------:R-:W-:Y:S01]  /*f2910*/  IMAD R166, R16.reuse, 0x170b5d44, R32.reuse ;  /* 0x170b5d4410a67824 */ /* 0x140fe200078e0220 */
[----:B------:R-:W-:Y:S01]  /*f2920*/  IADD3.X R97, P0, PT, R97, R86, RZ, P0, !PT ;  /* 0x0000005661617210 */ /* 0x000fe2000071e4ff */
[----:B------:R-:W-:Y:S01]  /*f2930*/  IMAD.WIDE.U32 R90, P5, R16, 0x170b5d44, R32 ;  /* 0x170b5d44105a7825 */ /* 0x000fe200078a0020 */
[----:B------:R-:W-:-:S03]  /*f2940*/  IADD3.X R79, P3, PT, R95, R83, RZ, P2, !PT ;  /* 0x000000535f4f7210 */ /* 0x000fc6000177e4ff */
[----:B------:R-:W-:-:S04]  /*f2950*/  IMAD.WIDE.U32 R32, R10, -0x45f6b800, R80 ;  /* 0xba0948000a207825 */ /* 0x000fc800078e0050 */
[----:B------:R-:W-:Y:S01]  /*f2960*/  IMAD.WIDE.U32 R84, R16, 0x30000000, RZ ;  /* 0x3000000010547825 */ /* 0x000fe200078e00ff */
        /* <DEDUP_REMOVED lines=12> */
[----:B------:R-:W-:Y:S02]  /*f2a30*/  IADD3.X R9, P2, PT, RZ, RZ, RZ, P2, !PT ;  /* 0x000000ffff097210 */ /* 0x000fe4000175e4ff */
[----:B------:R-:W-:Y:S01]  /*f2a40*/  IADD3.X RZ, P3, PT, R33, R93, RZ, P3, !PT ;  /* 0x0000005d21ff7210 */ /* 0x000fe20001f7e4ff */
[----:B------:R-:W-:Y:S01]  /*f2a50*/  IMAD.WIDE.U32 R82, R17, -0x45f6b800, RZ ;  /* 0xba09480011527825 */ /* 0x000fe200078e00ff */
[----:B------:R-:W-:Y:S02]  /*f2a60*/  IADD3.X R81, PT, PT, RZ, RZ, RZ, P2, !PT ;  /* 0x000000ffff517210 */ /* 0x000fe400017fe4ff */
[----:B------:R-:W-:Y:S01]  /*f2a70*/  IADD3.X R9, P3, PT, R9, R78, RZ, P3, !PT ;  /* 0x0000004e09097210 */ /* 0x000fe20001f7e4ff */
[C-C-:B------:R-:W-:Y:S01]  /*f2a80*/  IMAD R101, R16.reuse, 0x1ef3622f, R82.reuse ;  /* 0x1ef3622f10657824 */ /* 0x140fe200078e0252 */
[----:B------:R-:W-:Y:S01]  /*f2a90*/  IADD3.X R91, P4, PT, RZ, RZ, RZ, P4, !PT ;  /* 0x000000ffff5b7210 */ /* 0x000fe2000279e4ff */
[----:B------:R-:W-:Y:S01]  /*f2aa0*/  IMAD.WIDE.U32 R82, P5, R16, 0x1ef3622f, R82 ;  /* 0x1ef3622f10527825 */ /* 0x000fe200078a0052 */
[----:B------:R-:W-:-:S02]  /*f2ab0*/  IADD3.X R78, P3, PT, R81, R79, RZ, P3, !PT ;  /* 0x0000004f514e7210 */ /* 0x000fc40001f7e4ff */
[----:B------:R-:W-:Y:S01]  /*f2ac0*/  IADD3 RZ, P2, PT, R88, R36, RZ ;  /* 0x0000002458ff7210 */ /* 0x000fe20007f5e0ff */
[----:B------:R-:W-:Y:S01]  /*f2ad0*/  IMAD.WIDE.U32 R34, R10, 0xf5138f, R34 ;  /* 0x00f5138f0a227825 */ /* 0x000fe200078e0022 */
[----:B------:R-:W-:-:S03]  /*f2ae0*/  IADD3.X R80, P0, PT, R126, R99, RZ, P0, !PT ;  /* 0x000000637e507210 */ /* 0x000fc6000071e4ff */
[----:B------:R-:W-:Y:S02]  /*f2af0*/  IMAD.IADD R95, R41, 0x1, R37 ;  /* 0x00000001295f7824 */ /* 0x000fe400078e0225 */
[----:B------:R-:W-:-:S03]  /*f2b00*/  IMAD.WIDE.U32 R84, R16, -0x45f6b800, RZ ;  /* 0xba09480010547825 */ /* 0x000fc600078e00ff */
[----:B------:R-:W-:Y:S01]  /*f2b10*/  IADD3.X RZ, P2, PT, R89, R95, RZ, P2, !PT ;  /* 0x0000005f59ff7210 */ /* 0x000fe2000175e4ff */
[----:B------:R-:W-:Y:S01]  /*f2b20*/  IMAD.X R37, RZ, RZ, RZ, P5 ;  /* 0x000000ffff257224 */ /* 0x000fe200028e06ff */
[----:B------:R-:W-:Y:S01]  /*f2b30*/  IADD3.X R34, P5, PT, R9, R34, RZ, P3, !PT ;  /* 0x0000002209227210 */ /* 0x000fe20001fbe4ff */
[----:B------:R-:W-:Y:S01]  /*f2b40*/  IMAD.IADD R115, R35, 0x1, R115 ;  /* 0x0000000123737824 */ /* 0x000fe200078e0273 */
[----:B------:R-:W-:Y:S01]  /*f2b50*/  IADD3.X R76, P2, PT, R91, R76, RZ, P2, !PT ;  /* 0x0000004c5b4c7210 */ /* 0x000fe2000175e4ff */
[----:B------:R-:W-:Y:S01]  /*f2b60*/  IMAD.X R93, RZ, RZ, RZ, P4 ;  /* 0x000000ffff5d7224 */ /* 0x000fe200020e06ff */
[----:B------:R-:W-:Y:S01]  /*f2b70*/  IADD3 RZ, P4, PT, R82, R85, RZ ;  /* 0x0000005552ff7210 */ /* 0x000fe20007f9e0ff */
[----:B------:R-:W-:Y:S01]  /*f2b80*/  IMAD.IADD R9, R101, 0x1, R85 ;  /* 0x0000000165097824 */ /* 0x000fe200078e0255 */
[----:B------:R-:W-:Y:S01]  /*f2b90*/  IADD3 RZ, P3, PT, R34, R84, RZ ;  /* 0x0000005422ff7210 */ /* 0x000fe20007f7e0ff */
[----:B------:R-:W-:Y:S01]  /*f2ba0*/  IMAD.MOV.U32 R36, RZ, RZ, R83 ;  /* 0x000000ffff247224 */ /* 0x000fe200078e0053 */
[----:B------:R-:W-:Y:S01]  /*f2bb0*/  IADD3.X R35, P5, PT, R78, R115, RZ, P5, !PT ;  /* 0x000000734e237210 */ /* 0x000fe20002fbe4ff */
[----:B------:R-:W-:Y:S01]  /*f2bc0*/  IMAD.WIDE.U32 R32, R16, 0x30000000, R32 ;  /* 0x3000000010207825 */ /* 0x000fe200078e0020 */
[----:B------:R-:W-:-:S02]  /*f2bd0*/  IADD3.X R83, P2, PT, R93, R77, RZ, P2, !PT ;  /* 0x0000004d5d537210 */ /* 0x000fc4000175e4ff */
[----:B------:R-:W-:Y:S01]  /*f2be0*/  IADD3.X RZ, P3, PT, R35, R9, RZ, P3, !PT ;  /* 0x0000000923ff7210 */ /* 0x000fe20001f7e4ff */
[----:B------:R-:W-:Y:S01]  /*f2bf0*/  IMAD.WIDE.U32.X R78, R17, 0x1ef3622f, R36, P4 ;  /* 0x1ef3622f114e7825 */ /* 0x000fe200020e0424 */
        /* <DEDUP_REMOVED lines=8> */
[----:B------:R-:W-:Y:S01]  /*f2c80*/  IADD3 R166, PT, PT, R33, R166, RZ ;  /* 0x000000a621a67210 */ /* 0x000fe20007ffe0ff */
[----:B------:R-:W-:Y:S01]  /*f2c90*/  IMAD.WIDE.U32 R80, P5, R16, 0x1a22d9f3, R12 ;  /* 0x1a22d9f310507825 */ /* 0x000fe200078a000c */
[----:B------:R-:W-:-:S02]  /*f2ca0*/  IADD3.X R82, P3, PT, R37, R79, RZ, P3, !PT ;  /* 0x0000004f25527210 */ /* 0x000fc40001f7e4ff */
[----:B------:R-:W-:Y:S01]  /*f2cb0*/  IADD3.X R37, P2, PT, R83, R84, RZ, P2, !PT ;  /* 0x0000005453257210 */ /* 0x000fe2000175e4ff */
[----:B------:R-:W-:-:S03]  /*f2cc0*/  IMAD.WIDE.U32 R12, R10, 0x6ca1493b, R88 ;  /* 0x6ca1493b0a0c7825 */ /* 0x000fc600078e0058 */
[----:B------:R-:W-:Y:S01]  /*f2cd0*/  IADD3.X R85, P2, PT, RZ, RZ, RZ, P2, !PT ;  /* 0x000000ffff557210 */ /* 0x000fe2000175e4ff */
[----:B------:R-:W-:Y:S01]  /*f2ce0*/  IMAD.WIDE.U32 R76, R16, 0xf5138f, RZ ;  /* 0x00f5138f104c7825 */ /* 0x000fe200078e00ff */
[----:B------:R-:W-:Y:S02]  /*f2cf0*/  IADD3 R41, PT, PT, R13, R41, RZ ;  /* 0x000000290d297210 */ /* 0x000fe40007ffe0ff */
        /* <DEDUP_REMOVED lines=8> */
[----:B------:R-:W-:Y:S01]  /*f2d80*/  IADD3.X R9, P3, PT, RZ, RZ, RZ, P3, !PT ;  /* 0x000000ffff097210 */ /* 0x000fe20001f7e4ff */
[----:B------:R-:W-:-:S03]  /*f2d90*/  IMAD.WIDE.U32 R14, R17, 0x6ca1493b, RZ ;  /* 0x6ca1493b110e7825 */ /* 0x000fc600078e00ff */
[----:B------:R-:W-:Y:S01]  /*f2da0*/  IADD3.X RZ, P2, PT, R37, R81, RZ, P2, !PT ;  /* 0x0000005125ff7210 */ /* 0x000fe2000175e4ff */
[----:B------:R-:W-:Y:S02]  /*f2db0*/  IMAD.IADD R77, R91, 0x1, R77 ;  /* 0x000000015b4d7824 */ /* 0x000fe400078e024d */
[----:B------:R-:W-:Y:S01]  /*f2dc0*/  IMAD.WIDE.U32.X R78, R17, 0x1a22d9f3, R78, P5 ;  /* 0x1a22d9f3114e7825 */ /* 0x000fe200028e044e */
[----:B------:R-:W-:Y:S02]  /*f2dd0*/  IADD3 RZ, P5, PT, R12, R76, RZ ;  /* 0x0000004c0cff7210 */ /* 0x000fe40007fbe0ff */
[----:B------:R-:W-:Y:S01]  /*f2de0*/  IADD3.X R38, P2, PT, R85, R38, RZ, P2, !PT ;  /* 0x0000002655267210 */ /* 0x000fe2000175e4ff */
[----:B------:R-:W-:Y:S01]  /*f2df0*/  IMAD.X R41, RZ, RZ, RZ, P3 ;  /* 0x000000ffff297224 */ /* 0x000fe200018e06ff */
[----:B------:R-:W-:Y:S01]  /*f2e00*/  IADD3.X RZ, P5, PT, R13, R77, RZ, P5, !PT ;  /* 0x0000004d0dff7210 */ /* 0x000fe20002fbe4ff */
[----:B------:R-:W-:-:S04]  /*f2e10*/  IMAD.WIDE.U32 R82, P3, R16, -0x39c4fa40, R14 ;  /* 0xc63b05c010527825 */ /* 0x000fc8000786000e */
        /* <DEDUP_REMOVED lines=12> */
[----:B------:R-:W-:Y:S01]  /*f2ee0*/  IMAD.WIDE.U32.X R36, R17, -0x39c4fa40, R80, P5 ;  /* 0xc63b05c011247825 */ /* 0x000fe200028e0450 */
[----:B------:R-:W-:Y:S02]  /*f2ef0*/  IADD3 R15, PT, PT, R93, R77, RZ ;  /* 0x0000004d5d0f7210 */ /* 0x000fe40007ffe0ff */
[----:B------:R-:W-:Y:S01]  /*f2f00*/  IADD3 RZ, P5, PT, R10, R76, RZ ;  /* 0x0000004c0aff7210 */ /* 0x000fe20007fbe0ff */
[----:B------:R-:W-:Y:S01]  /*f2f10*/  IMAD R81, R18, R227, R40 ;  /* 0x000000e312517224 */ /* 0x000fe200078e0228 */
[----:B------:R-:W-:Y:S01]  /*f2f20*/  IADD3.X R11, P3, PT, R78, R11, RZ, P3, !PT ;  /* 0x0000000b4e0b7210 */ /* 0x000fe20001f7e4ff */
[----:B------:R-:W-:Y:S01]  /*f2f30*/  IMAD.WIDE.U32 R34, R16, -0x45f6b800, R34 ;  /* 0xba09480010227825 */ /* 0x000fe200078e0022 */
[----:B------:R-:W-:-:S02]  /*f2f40*/  IADD3.X R77, P4, PT, RZ, R9, RZ, P4, !PT ;  /* 0x00000009ff4d7210 */ /* 0x000fc4000279e4ff */
[----:B------:R-:W-:Y:S01]  /*f2f50*/  IADD3.X R9, P1, PT, R98, R87, RZ, P1, !PT ;  /* 0x0000005762097210 */ /* 0x000fe20000f3e4ff */
[----:B------:R-:W-:Y:S01]  /*f2f60*/  IMAD.WIDE.U32 R12, R16, 0xf5138f, R12 ;  /* 0x00f5138f100c7825 */ /* 0x000fe200078e000c */
[----:B------:R-:W-:Y:S02]  /*f2f70*/  IADD3.X RZ, P5, PT, R11, R15, RZ, P5, !PT ;  /* 0x0000000f0bff7210 */ /* 0x000fe40002fbe4ff */
[----:B------:R-:W-:Y:S01]  /*f2f80*/  IADD3.X R41, P3, PT, RZ, RZ, RZ, P3, !PT ;  /* 0x000000ffff297210 */ /* 0x000fe20001f7e4ff */
[----:B------:R-:W-:Y:S01]  /*f2f90*/  IMAD.WIDE.U32 R14, R19, R227, R8 ;  /* 0x000000e3130e7225 */ /* 0x000fe200078e0008 */
[----:B------:R-:W-:Y:S02]  /*f2fa0*/  IADD3.X R77, P2, PT, R38, R77, RZ, P2, !PT ;  /* 0x0000004d264d7210 */ /* 0x000fe4000175e4ff */
[----:B------:R-:W-:Y:S01]  /*f2fb0*/  IADD3.X R78, PT, PT, RZ, RZ, RZ, P4, P0 ;  /* 0x000000ffff4e7210 */ /* 0x000fe200027e04ff */
[----:B------:R-:W-:Y:S01]  /*f2fc0*/  IMAD.WIDE.U32 R38, R17, 0x17c510ea, RZ ;  /* 0x17c510ea11267825 */ /* 0x000fe200078e00ff */
        /* <DEDUP_REMOVED lines=24> */
[----:B------:R-:W-:Y:S01]  /*f3150*/  IMAD.WIDE.U32 R14, R16, 0x17c510ea, R14 ;  /* 0x17c510ea100e7825 */ /* 0x000fe200078e000e */
[----:B------:R-:W-:Y:S02]  /*f3160*/  IADD3.X R8, P5, PT, R17, R36, RZ, P5, !PT ;  /* 0x0000002411087210 */ /* 0x000fe40002fbe4ff */
[----:B------:R-:W-:Y:S01]  /*f3170*/  IADD3.X R9, P1, PT, RZ, RZ, RZ, P1, !PT ;  /* 0x000000ffff097210 */ /* 0x000fe20000f3e4ff */
[----:B------:R-:W-:Y:S01]  /*f3180*/  IMAD.X R36, RZ, RZ, RZ, P0 ;  /* 0x000000ffff247224 */ /* 0x000fe200000e06ff */
[----:B------:R-:W-:Y:S01]  /*f3190*/  IADD3 R93, PT, PT, R11, R93, RZ ;  /* 0x0000005d0b5d7210 */ /* 0x000fe20007ffe0ff */
[----:B------:R-:W-:Y:S01]  /*f31a0*/  IMAD.IADD R101, R35, 0x1, R101 ;  /* 0x0000000123657824 */ /* 0x000fe200078e0265 */
[----:B------:R-:W-:Y:S01]  /*f31b0*/  IADD3.X R17, P4, PT, R9, R6, RZ, P4, !PT ;  /* 0x0000000609117210 */ /* 0x000fe2000279e4ff */
[----:B------:R-:W-:Y:S01]  /*f31c0*/  IMAD.IADD R91, R13, 0x1, R91 ;  /* 0x000000010d5b7824 */ /* 0x000fe200078e025b */
[----:B------:R-:W-:Y:S01]  /*f31d0*/  IADD3.X R9, P2, PT, RZ, RZ, RZ, P2, !PT ;  /* 0x000000ffff097210 */ /* 0x000fe2000175e4ff */
[----:B------:R-:W-:Y:S01]  /*f31e0*/  IMAD.IADD R83, R15, 0x1, R83 ;  /* 0x000000010f537824 */ /* 0x000fe200078e0253 */
[----:B------:R-:W-:Y:S01]  /*f31f0*/  IADD3.X R36, P0, PT, R36, R37, RZ, P5, !PT ;  /* 0x0000002524247210 */ /* 0x000fe20002f1e4ff */
[----:B------:R-:W-:-:S02]  /*f3200*/  IMAD.MOV.U32 R167, RZ, RZ, R32 ;  /* 0x000000ffffa77224 */ /* 0x000fc400078e0020 */
[----:B------:R-:W-:Y:S01]  /*f3210*/  IMAD.MOV.U32 R165, RZ, RZ, R34 ;  /* 0x000000ffffa57224 */ /* 0x000fe200078e0022 */
[----:B------:R-:W-:Y:S01]  /*f3220*/  IADD3.X R6, P3, P0, R8, RZ, R9, P0, P3 ;  /* 0x000000ff08067210 */ /* 0x000fe20000066409 */
[----:B------:R-:W-:Y:S01]  /*f3230*/  IMAD.X R9, RZ, RZ, RZ, P2 ;  /* 0x000000ffff097224 */ /* 0x000fe200010e06ff */
[----:B------:R-:W-:Y:S01]  /*f3240*/  IADD3.X R8, PT, PT, R7, RZ, RZ, P4, P1 ;  /* 0x000000ff07087210 */ /* 0x000fe200027e24ff */
[----:B------:R-:W-:Y:S02]  /*f3250*/  IMAD.MOV.U32 R156, RZ, RZ, R101 ;  /* 0x000000ffff9c7224 */ /* 0x000fe400078e0065 */
        /* <DEDUP_REMOVED lines=79> */
.L_x_1167:
[----:B------:R-:W-:Y:S05]  /*f3750*/  BSYNC.RELIABLE B3 ;  /* 0x0000000000037941 */ /* 0x000fea0003800100 */
.L_x_1166:
        /* <DEDUP_REMOVED lines=12> */
.L_x_1165:
[----:B------:R-:W-:Y:S05]  /*f3820*/  BSYNC.RECONVERGENT B2 ;  /* 0x0000000000027941 */ /* 0x000fea0003800200 */
.L_x_1164:
        /* <DEDUP_REMOVED lines=63> */
[-C--:B------:R-:W-:Y:S01]  /*f3c20*/  IMAD.WIDE.U32 R14, R57, R75.reuse, RZ ;  /* 0x0000004b390e7225 */ /* 0x080fe200078e00ff */
[----:B------:R-:W-:Y:S02]  /*f3c30*/  IADD3 R17, P4, PT, R9, R10, RZ ;  /* 0x0000000a09117210 */ /* 0x000fe40007f9e0ff */
[----:B------:R-:W-:Y:S01]  /*f3c40*/  IADD3.X R99, P0, PT, R99, R8, RZ, P2, !PT ;  /* 0x0000000863637210 */ /* 0x000fe2000171e4ff */
[----:B------:R-:W-:Y:S02]  /*f3c50*/  IMAD.X R7, RZ, RZ, RZ, P3 ;  /* 0x000000ffff077224 */ /* 0x000fe400018e06ff */
[----:B------:R-:W-:Y:S01]  /*f3c60*/  IMAD.WIDE.U32 R8, R56, R75, RZ ;  /* 0x0000004b38087225 */ /* 0x000fe200078e00ff */
[----:B------:R-:W-:-:S03]  /*f3c70*/  IADD3.X R98, P1, PT, R98, R99, RZ, P1, !PT ;  /* 0x0000006362627210 */ /* 0x000fc60000f3e4ff */
        /* <DEDUP_REMOVED lines=14> */
[----:B------:R-:W-:-:S04]  /*f3d60*/  IMAD.WIDE.U32.X R12, R176, R57, R12, P2 ;  /* 0x00000039b00c7225 */ /* 0x000fc800010e040c */
        /* <DEDUP_REMOVED lines=10> */
[----:B------:R-:W-:Y:S02]  /*f3e10*/  IMAD.MOV.U32 R10, RZ, RZ, R9 ;  /* 0x000000ffff0a7224 */ /* 0x000fe400078e0009 */
[----:B------:R-:W-:Y:S01]  /*f3e20*/  IMAD.WIDE.U32 R8, R57, R72, RZ ;  /* 0x0000004839087225 */ /* 0x000fe200078e00ff */
[----:B------:R-:W-:-:S03]  /*f3e30*/  IADD3.X R36, P3, PT, R36, R37, RZ, P3, !PT ;  /* 0x0000002524247210 */ /* 0x000fc60001f7e4ff */
[----:B------:R-:W-:Y:S01]  /*f3e40*/  IMAD.WIDE.U32 R16, R58, R177, RZ ;  /* 0x000000b13a107225 */ /* 0x000fe200078e00ff */
[----:B------:R-:W-:-:S03]  /*f3e50*/  IADD3.X R37, P3, PT, R18, R23, RZ, P3, !PT ;  /* 0x0000001712257210 */ /* 0x000fc60001f7e4ff */
[----:B------:R-:W-:Y:S01]  /*f3e60*/  IMAD.WIDE.U32 R84, P1, R178, R58, R84 ;  /* 0x0000003ab2547225 */ /* 0x000fe20007820054 */
[----:B------:R-:W-:-:S03]  /*f3e70*/  IADD3.X R27, P3, PT, RZ, RZ, RZ, P3, !PT ;  /* 0x000000ffff1b7210 */ /* 0x000fc60001f7e4ff */
[----:B------:R-:W-:Y:S01]  /*f3e80*/  IMAD.WIDE.U32 R98, R75, R56, R98 ;  /* 0x000000384b627225 */ /* 0x000fe200078e0062 */
[----:B------:R-:W-:Y:S02]  /*f3e90*/  IADD3 R17, P0, PT, R84, R17, RZ ;  /* 0x0000001154117210 */ /* 0x000fe40007f1e0ff */
[----:B------:R-:W-:Y:S01]  /*f3ea0*/  IADD3.X R19, PT, PT, RZ, RZ, RZ, P1, !PT ;  /* 0x000000ffff137210 */ /* 0x000fe20000ffe4ff */
        /* <DEDUP_REMOVED lines=12> */
[----:B------:R-:W-:Y:S01]  /*f3f70*/  IMAD.MOV.U32 R18, RZ, RZ, R85 ;  /* 0x000000ffff127224 */ /* 0x000fe200078e0055 */
[----:B------:R-:W-:Y:S01]  /*f3f80*/  IADD3 RZ, P1, PT, R36, R8, RZ ;  /* 0x0000000824ff7210 */ /* 0x000fe20007f3e0ff */
[----:B------:R-:W-:-:S03]  /*f3f90*/  IMAD.WIDE.U32 R8, R54, R68, RZ ;  /* 0x0000004436087225 */ /* 0x000fc600078e00ff */
[----:B------:R-:W-:Y:S01]  /*f3fa0*/  IADD3.X RZ, P1, PT, R37, R25, RZ, P1, !PT ;  /* 0x0000001925ff7210 */ /* 0x000fe20000f3e4ff */
        /* <DEDUP_REMOVED lines=14> */
[----:B------:R-:W-:-:S04]  /*f4090*/  IMAD.WIDE.U32 R8, R59, R75, RZ ;  /* 0x0000004b3b087225 */ /* 0x000fc800078e00ff */
[----:B------:R-:W-:-:S04]  /*f40a0*/  IMAD.WIDE.U32 R12, P5, R67, R54, R6 ;  /* 0x00000036430c7225 */ /* 0x000fc800078a0006 */
[----:B------:R-:W-:-:S04]  /*f40b0*/  IMAD.WIDE.U32 R16, P3, R71, R56, R16 ;  /* 0x0000003847107225 */ /* 0x000fc80007860010 */
[----:B------:R-:W-:-:S04]  /*f40c0*/  IMAD.WIDE.U32 R18, R56, R70, RZ ;  /* 0x0000004638127225 */ /* 0x000fc800078e00ff */
[----:B------:R-:W-:Y:S02]  /*f40d0*/  IMAD.X R15, RZ, RZ, RZ, P5 ;  /* 0x000000ffff0f7224 */ /* 0x000fe400028e06ff */
[----:B------:R-:W-:-:S04]  /*f40e0*/  IMAD.WIDE.U32 R6, P5, R176, R58, R8 ;  /* 0x0000003ab0067225 */ /* 0x000fc800078a0008 */
[----:B------:R-:W-:-:S04]  /*f40f0*/  IMAD.WIDE.U32 R36, R72, R56, R36 ;  /* 0x0000003848247225 */ /* 0x000fc800078e0024 */
[----:B------:R-:W-:Y:S01]  /*f4100*/  IMAD.WIDE.U32.X R8, R69, R55, R10, P0 ;  /* 0x0000003745087225 */ /* 0x000fe200000e040a */
[----:B------:R-:W-:Y:S02]  /*f4110*/  IADD3 R33, P0, PT, R16, R19, RZ ;  /* 0x0000001310217210 */ /* 0x000fe40007f1e0ff */
[----:B------:R-:W-:Y:S01]  /*f4120*/  IADD3.X R36, P2, PT, R21, R36, RZ, P2, !PT ;  /* 0x0000002415247210 */ /* 0x000fe2000175e4ff */
[----:B------:R-:W-:-:S04]  /*f4130*/  IMAD.WIDE.U32 R24, R58, R75, RZ ;  /* 0x0000004b3a187225 */ /* 0x000fc800078e00ff */
[----:B------:R-:W-:Y:S02]  /*f4140*/  IMAD.IADD R29, R37, 0x1, R14 ;  /* 0x00000001251d7824 */ /* 0x000fe400078e020e */
[----:B------:R-:W-:Y:S01]  /*f4150*/  IMAD.X R23, RZ, RZ, RZ, P3 ;  /* 0x000000ffff177224 */ /* 0x000fe200018e06ff */
[----:B------:R-:W-:Y:S01]  /*f4160*/  IADD3 R21, P3, PT, R6, R25, RZ ;  /* 0x0000001906157210 */ /* 0x000fe20007f7e0ff */
[----:B------:R-:W-:Y:S01]  /*f4170*/  IMAD.MOV.U32 R22, RZ, RZ, R17 ;  /* 0x000000ffff167224 */ /* 0x000fe200078e0011 */
[----:B------:R-:W-:Y:S01]  /*f4180*/  IADD3.X R17, P4, PT, RZ, R8, RZ, P4, !PT ;  /* 0x00000008ff117210 */ /* 0x000fe2000279e4ff */
[----:B------:R-:W-:Y:S01]  /*f4190*/  IMAD.WIDE.U32 R10, R54, R66, RZ ;  /* 0x00000042360a7225 */ /* 0x000fe200078e00ff */
[----:B------:R-:W-:Y:S02]  /*f41a0*/  IADD3.X R25, PT, PT, RZ, RZ, RZ, P5, !PT ;  /* 0x000000ffff197210 */ /* 0x000fe40002ffe4ff */
[----:B------:R-:W-:Y:S01]  /*f41b0*/  IADD3.X R19, P4, PT, RZ, R9, RZ, P4, !PT ;  /* 0x00000009ff137210 */ /* 0x000fe2000279e4ff */
[----:B------:R-:W-:Y:S01]  /*f41c0*/  IMAD.WIDE.U32.X R22, R71, R57, R22, P0 ;  /* 0x0000003947167225 */ /* 0x000fe200000e0416 */
[----:B------:R-:W-:-:S02]  /*f41d0*/  IADD3 RZ, P0, PT, R36, R24, RZ ;  /* 0x0000001824ff7210 */ /* 0x000fc40007f1e0ff */
[----:B------:R-:W-:Y:S01]  /*f41e0*/  IADD3.X R37, P2, PT, R26, R29, RZ, P2, !PT ;  /* 0x0000001d1a257210 */ /* 0x000fe2000175e4ff */
[----:B------:R-:W-:Y:S01]  /*f41f0*/  IMAD.MOV.U32 R24, RZ, RZ, R7 ;  /* 0x000000ffff187224 */ /* 0x000fe200078e0007 */
[----:B------:R-:W-:Y:S01]  /*f4200*/  IADD3.X R8, P1, PT, R27, R30, RZ, P1, !PT ;  /* 0x0000001e1b087210 */ /* 0x000fe20000f3e4ff */
[----:B------:R-:W-:Y:S01]  /*f4210*/  IMAD.MOV.U32 R14, RZ, RZ, R13 ;  /* 0x000000ffff0e7224 */ /* 0x000fe200078e000d */
[----:B------:R-:W-:Y:S01]  /*f4220*/  IADD3 R12, P5, PT, R11, R12, RZ ;  /* 0x0000000c0b0c7210 */ /* 0x000fe20007fbe0ff */
[----:B------:R-:W-:Y:S01]  /*f4230*/  IMAD.WIDE.U32 R76, R60, R66, RZ ;  /* 0x000000423c4c7225 */ /* 0x000fe200078e00ff */
[----:B------:R-:W-:Y:S02]  /*f4240*/  IADD3.X R27, P4, PT, R17, R10, RZ, P4, !PT ;  /* 0x0000000a111b7210 */ /* 0x000fe4000279e4ff */
[----:B------:R-:W-:Y:S01]  /*f4250*/  IADD3.X R7, P2, PT, RZ, RZ, RZ, P2, !PT ;  /* 0x000000ffff077210 */ /* 0x000fe2000175e4ff */
[----:B------:R-:W-:Y:S01]  /*f4260*/  IMAD.WIDE.U32.X R10, R176, R59, R24, P3 ;  /* 0x0000003bb00a7225 */ /* 0x000fe200018e0418 */
[----:B------:R-:W-:-:S02]  /*f4270*/  IADD3.X R9, P1, PT, R28, R31, RZ, P1, !PT ;  /* 0x0000001f1c097210 */ /* 0x000fc40000f3e4ff */
[----:B------:R-:W-:Y:S01]  /*f4280*/  IADD3.X RZ, P0, PT, R37, R21, RZ, P0, !PT ;  /* 0x0000001525ff7210 */ /* 0x000fe2000071e4ff */
[----:B------:R-:W-:Y:S01]  /*f4290*/  IMAD.X R21, RZ, RZ, RZ, P2 ;  /* 0x000000ffff157224 */ /* 0x000fe200010e06ff */
[----:B------:R-:W-:Y:S01]  /*f42a0*/  IADD3 RZ, P3, PT, R8, R18, RZ ;  /* 0x0000001208ff7210 */ /* 0x000fe20007f7e0ff */
[----:B------:R-:W-:Y:S01]  /*f42b0*/  IMAD.WIDE.U32 R24, R58, R72, RZ ;  /* 0x000000483a187225 */ /* 0x000fe200078e00ff */
[----:B------:R-:W-:Y:S02]  /*f42c0*/  IADD3.X R29, P4, PT, R19, R12, RZ, P4, !PT ;  /* 0x0000000c131d7210 */ /* 0x000fe4000279e4ff */
        /* <DEDUP_REMOVED lines=8> */
[----:B------:R-:W-:Y:S01]  /*f4350*/  IADD3.X R12, P0, PT, R7, R12, RZ, P0, !PT ;  /* 0x0000000c070c7210 */ /* 0x000fe2000071e4ff */
[----:B------:R-:W-:-:S03]  /*f4360*/  IMAD.WIDE.U32 R10, P3, R74, R58, R18 ;  /* 0x0000003a4a0a7225 */ /* 0x000fc60007860012 */
[----:B------:R-:W-:Y:S01]  /*f4370*/  IADD3.X R26, P1, PT, R9, R23, RZ, P2, !PT ;  /* 0x00000017091a7210 */ /* 0x000fe2000173e4ff */
[----:B------:R-:W-:Y:S01]  /*f4380*/  IMAD.IADD R18, R13, 0x1, R16 ;  /* 0x000000010d127824 */ /* 0x000fe200078e0210 */
[----:B------:R-:W-:Y:S01]  /*f4390*/  IADD3 R7, P2, PT, R10, R25, RZ ;  /* 0x000000190a077210 */ /* 0x000fe20007f5e0ff */
[----:B------:R-:W-:Y:S01]  /*f43a0*/  IMAD.WIDE.U32.X R8, R67, R55, R14, P5 ;  /* 0x0000003743087225 */ /* 0x000fe200028e040e */
[----:B------:R-:W-:Y:S02]  /*f43b0*/  IADD3 RZ, P5, PT, R12, R24, RZ ;  /* 0x000000180cff7210 */ /* 0x000fe40007fbe0ff */
[----:B------:R-:W-:Y:S01]  /*f43c0*/  IADD3.X R13, P0, PT, R21, R18, RZ, P0, !PT ;  /* 0x00000012150d7210 */ /* 0x000fe2000071e4ff */
[-C--:B------:R-:W-:Y:S01]  /*f43d0*/  IMAD.WIDE.U32 R16, R57, R68.reuse, RZ ;  /* 0x0000004439107225 */ /* 0x080fe200078e00ff */
[----:B------:R-:W-:Y:S02]  /*f43e0*/  IADD3.X R14, P1, PT, R22, R27, RZ, P1, !PT ;  /* 0x0000001b160e7210 */ /* 0x000fe40000f3e4ff */
[----:B------:R-:W-:Y:S01]  /*f43f0*/  IADD3.X RZ, P5, PT, R13, R7, RZ, P5, !PT ;  /* 0x000000070dff7210 */ /* 0x000fe20002fbe4ff */
[----:B------:R-:W-:Y:S01]  /*f4400*/  IMAD.X R23, RZ, RZ, RZ, P3 ;  /* 0x000000ffff177224 */ /* 0x000fe200018e06ff */
[----:B------:R-:W-:Y:S01]  /*f4410*/  IADD3.X R7, P0, PT, RZ, RZ, RZ, P0, !PT ;  /* 0x000000ffff077210 */ /* 0x000fe2000071e4ff */
[----:B------:R-:W-:Y:S01]  /*f4420*/  IMAD.WIDE.U32 R18, R56, R68, RZ ;  /* 0x0000004438127225 */ /* 0x000fe200078e00ff */
[----:B------:R-:W-:-:S03]  /*f4430*/  IADD3.X R15, P1, PT, R26, R29, RZ, P1, !PT ;  /* 0x0000001d1a0f7210 */ /* 0x000fc60000f3e4ff */
[----:B------:R-:W-:-:S04]  /*f4440*/  IMAD.WIDE.U32 R16, P3, R69, R56, R16 ;  /* 0x0000003845107225 */ /* 0x000fc80007860010 */
[----:B------:R-:W-:Y:S02]  /*f4450*/  IMAD.MOV.U32 R22, RZ, RZ, R11 ;  /* 0x000000ffff167224 */ /* 0x000fe400078e000b */
[----:B------:R-:W-:Y:S01]  /*f4460*/  IMAD.X R11, RZ, RZ, RZ, P0 ;  /* 0x000000ffff0b7224 */ /* 0x000fe200000e06ff */
[----:B------:R-:W-:Y:S01]  /*f4470*/  IADD3 RZ, P0, PT, R14, R18, RZ ;  /* 0x000000120eff7210 */ /* 0x000fe20007f1e0ff */
[----:B------:R-:W-:Y:S01]  /*f4480*/  IMAD.WIDE.U32.X R22, R74, R59, R22, P2 ;  /* 0x0000003b4a167225 */ /* 0x000fe200010e0416 */
[----:B------:R-:W-:-:S03]  /*f4490*/  IADD3 R19, P2, PT, R16, R19, RZ ;  /* 0x0000001310137210 */ /* 0x000fc60007f5e0ff */
[----:B------:R-:W-:Y:S01]  /*f44a0*/  IMAD.WIDE.U32 R24, R59, R70, RZ ;  /* 0x000000463b187225 */ /* 0x000fe200078e00ff */
[----:B------:R-:W-:Y:S02]  /*f44b0*/  IADD3.X R7, P5, PT, R7, R22, RZ, P5, !PT ;  /* 0x0000001607077210 */ /* 0x000fe40002fbe4ff */
[----:B------:R-:W-:Y:S01]  /*f44c0*/  IADD3.X RZ, P0, PT, R15, R19, RZ, P0, !PT ;  /* 0x000000130fff7210 */ /* 0x000fe2000071e4ff */
[----:B------:R-:W-:Y:S01]  /*f44d0*/  IMAD.MOV.U32 R18, RZ, RZ, R17 ;  /* 0x000000ffff127224 */ /* 0x000fe200078e0011 */
[----:B------:R-:W-:Y:S01]  /*f44e0*/  IADD3.X R19, PT, PT, RZ, RZ, RZ, P3, !PT ;  /* 0x000000ffff137210 */ /* 0x000fe20001ffe4ff */
[----:B------:R-:W-:Y:S01]  /*f44f0*/  IMAD.WIDE.U32 R14, R68, R56, R14 ;  /* 0x00000038440e7225 */ /* 0x000fe200078e000e */
[----:B------:R-:W-:Y:S02]  /*f4500*/  IADD3.X R11, P5, PT, R11, R23, RZ, P5, !PT ;  /* 0x000000170b0b7210 */ /* 0x000fe40002fbe4ff */
[----:B------:R-:W-:Y:S01]  /*f4510*/  IADD3.X R17, P1, PT, RZ, RZ, RZ, P1, !PT ;  /* 0x000000ffff117210 */ /* 0x000fe20000f3e4ff */
[----:B------:R-:W-:-:S04]  /*f4520*/  IMAD.WIDE.U32.X R18, R69, R57, R18, P2 ;  /* 0x0000003945127225 */ /* 0x000fc800010e0412 */
[----:B------:R-:W-:Y:S01]  /*f4530*/  IMAD.WIDE.U32 R22, P3, R71, R58, R24 ;  /* 0x0000003a47167225 */ /* 0x000fe20007860018 */
[----:B------:R-:W-:Y:S02]  /*f4540*/  IADD3.X R24, P5, PT, R7, R14, RZ, P5, !PT ;  /* 0x0000000e07187210 */ /* 0x000fe40002fbe4ff */
[----:B------:R-:W-:Y:S01]  /*f4550*/  IADD3.X R14, P0, PT, R17, R18, RZ, P0, !PT ;  /* 0x00000012110e7210 */ /* 0x000fe2000071e4ff */
[----:B------:R-:W-:Y:S02]  /*f4560*/  IMAD.IADD R16, R15, 0x1, R16 ;  /* 0x000000010f107824 */ /* 0x000fe400078e0210 */
[----:B------:R-:W-:-:S03]  /*f4570*/  IMAD.WIDE.U32 R26, R58, R70, RZ ;  /* 0x000000463a1a7225 */ /* 0x000fc600078e00ff */
[----:B------:R-:W-:Y:S01]  /*f4580*/  IADD3.X R25, P5, PT, R11, R16, RZ, P5, !PT ;  /* 0x000000100b197210 */ /* 0x000fe20002fbe4ff */
[----:B------:R-:W-:Y:S01]  /*f4590*/  IMAD.X R15, RZ, RZ, RZ, P1 ;  /* 0x000000ffff0f7224 */ /* 0x000fe200008e06ff */
[----:B------:R-:W-:Y:S01]  /*f45a0*/  IADD3 R7, P2, PT, R22, R27, RZ ;  /* 0x0000001b16077210 */ /* 0x000fe20007f5e0ff */
[----:B------:R-:W-:Y:S01]  /*f45b0*/  IMAD.X R17, RZ, RZ, RZ, P3 ;  /* 0x000000ffff117224 */ /* 0x000fe200018e06ff */
[----:B------:R-:W-:Y:S01]  /*f45c0*/  IADD3 RZ, P1, PT, R24, R26, RZ ;  /* 0x0000001a18ff7210 */ /* 0x000fe20007f3e0ff */
[----:B------:R-:W-:Y:S01]  /*f45d0*/  IMAD.MOV.U32 R16, RZ, RZ, R23 ;  /* 0x000000ffff107224 */ /* 0x000fe200078e0017 */
[----:B------:R-:W-:Y:S01]  /*f45e0*/  IADD3.X R11, P4, PT, RZ, R8, RZ, P4, !PT ;  /* 0x00000008ff0b7210 */ /* 0x000fe2000279e4ff */
[----:B------:R-:W-:Y:S01]  /*f45f0*/  IMAD.WIDE.U32 R138, R60, R70, RZ ;  /* 0x000000463c8a7225 */ /* 0x000fe200078e00ff */
[----:B------:R-:W-:Y:S02]  /*f4600*/  IADD3.X R15, P0, PT, R15, R19, RZ, P0, !PT ;  /* 0x000000130f0f7210 */ /* 0x000fe4000071e4ff */
[----:B------:R-:W-:Y:S01]  /*f4610*/  IADD3.X RZ, P1, PT, R25, R7, RZ, P1, !PT ;  /* 0x0000000719ff7210 */ /* 0x000fe20000f3e4ff */
[----:B------:R-:W-:Y:S01]  /*f4620*/  IMAD.X R26, RZ, RZ, R9, P4 ;  /* 0x000000ffff1a7224 */ /* 0x000fe200020e0609 */
[----:B------:R-:W-:Y:S01]  /*f4630*/  IADD3.X R7, P5, PT, RZ, RZ, RZ, P5, !PT ;  /* 0x000000ffff077210 */ /* 0x000fe20002fbe4ff */
[----:B------:R-:W-:Y:S01]  /*f4640*/  IMAD.WIDE.U32.X R16, R71, R59, R16, P2 ;  /* 0x0000003b47107225 */ /* 0x000fe200010e0410 */
[----:B------:R-:W-:-:S03]  /*f4650*/  IADD3.X R14, P0, PT, R14, R11, RZ, P0, !PT ;  /* 0x0000000b0e0e7210 */ /* 0x000fc6000071e4ff */
[----:B------:R-:W-:Y:S01]  /*f4660*/  IMAD.WIDE.U32 R18, R59, R68, RZ ;  /* 0x000000443b127225 */ /* 0x000fe200078e00ff */
[----:B------:R-:W-:Y:S02]  /*f4670*/  IADD3.X R15, P0, PT, R15, R26, RZ, P0, !PT ;  /* 0x0000001a0f0f7210 */ /* 0x000fe4000071e4ff */
[----:B------:R-:W-:Y:S01]  /*f4680*/  IADD3.X R7, P1, PT, R7, R16, RZ, P1, !PT ;  /* 0x0000001007077210 */ /* 0x000fe20000f3e4ff */
[----:B------:R-:W-:Y:S01]  /*f4690*/  IMAD.WIDE.U32 R8, R57, R66, RZ ;  /* 0x0000004239087225 */ /* 0x000fe200078e00ff */
[----:B------:R-:W-:-:S03]  /*f46a0*/  IADD3.X R93, P0, PT, RZ, RZ, RZ, P0, !PT ;  /* 0x000000ffff5d7210 */ /* 0x000fc6000071e4ff */
[----:B------:R-:W-:Y:S02]  /*f46b0*/  IMAD.X R11, RZ, RZ, RZ, P5 ;  /* 0x000000ffff0b7224 */ /* 0x000fe400028e06ff */
[----:B------:R-:W-:-:S03]  /*f46c0*/  IMAD.WIDE.U32 R30, P4, R69, R58, R18 ;  /* 0x0000003a451e7225 */ /* 0x000fc60007880012 */
[----:B------:R-:W-:Y:S01]  /*f46d0*/  IADD3.X R11, P1, PT, R11, R17, RZ, P1, !PT ;  /* 0x000000110b0b7210 */ /* 0x000fe20000f3e4ff */
[----:B------:R-:W-:Y:S01]  /*f46e0*/  IMAD.WIDE.U32 R8, P2, R67, R56, R8 ;  /* 0x0000003843087225 */ /* 0x000fe20007840008 */
[----:B------:R-:W-:-:S03]  /*f46f0*/  IADD3.X R29, PT, PT, RZ, RZ, RZ, P4, !PT ;  /* 0x000000ffff1d7210 */ /* 0x000fc600027fe4ff */
[----:B------:R-:W-:-:S04]  /*f4700*/  IMAD.WIDE.U32 R134, R66, R56, R14 ;  /* 0x0000003842867225 */ /* 0x000fc800078e000e */
[----:B------:R-:W-:Y:S01]  /*f4710*/  IMAD.WIDE.U32 R16, R56, R66, RZ ;  /* 0x0000004238107225 */ /* 0x000fe200078e00ff */
[----:B------:R-:W-:-:S03]  /*f4720*/  IADD3.X R134, P4, PT, R7, R134, RZ, P1, !PT ;  /* 0x0000008607867210 */ /* 0x000fc60000f9e4ff */
[----:B------:R-:W-:Y:S01]  /*f4730*/  IMAD.WIDE.U32 R26, R58, R68, RZ ;  /* 0x000000443a1a7225 */ /* 0x000fe200078e00ff */
[----:B------:R-:W-:-:S03]  /*f4740*/  IADD3 R21, P3, PT, R8, R17, RZ ;  /* 0x0000001108157210 */ /* 0x000fc60007f7e0ff */
[----:B------:R-:W-:Y:S01]  /*f4750*/  IMAD.IADD R32, R135, 0x1, R8 ;  /* 0x0000000187207824 */ /* 0x000fe200078e0208 */
[----:B------:R-:W-:Y:S01]  /*f4760*/  IADD3 RZ, P1, PT, R134, R26, RZ ;  /* 0x0000001a86ff7210 */ /* 0x000fe20007f3e0ff */
[----:B------:R-:W-:Y:S02]  /*f4770*/  IMAD R116, R69, R58, R18 ;  /* 0x0000003a45747224 */ /* 0x000fe400078e0212 */
        /* <DEDUP_REMOVED lines=12> */
[----:B------:R-:W-:-:S03]  /*f4840*/  IADD3 RZ, P2, PT, R14, R16, RZ ;  /* 0x000000100eff7210 */ /* 0x000fc60007f5e0ff */
[----:B------:R-:W-:Y:S01]  /*f4850*/  IMAD.X R11, RZ, RZ, RZ, P4 ;  /* 0x000000ffff0b7224 */ /* 0x000fe200020e06ff */
[----:B------:R-:W-:Y:S01]  /*f4860*/  IADD3.X R92, P1, PT, R7, R8, RZ, P1, !PT ;  /* 0x00000008075c7210 */ /* 0x000fe20000f3e4ff */
[----:B------:R-:W-:Y:S01]  /*f4870*/  IMAD.WIDE.U32 R26, R58, R66, RZ ;  /* 0x000000423a1a7225 */ /* 0x000fe200078e00ff */
[----:B------:R-:W-:Y:S02]  /*f4880*/  IADD3.X RZ, P2, PT, R15, R21, RZ, P2, !PT ;  /* 0x000000150fff7210 */ /* 0x000fe4000175e4ff */
[----:B------:R-:W-:Y:S01]  /*f4890*/  IADD3.X R7, P1, PT, R11, R9, RZ, P1, !PT ;  /* 0x000000090b077210 */ /* 0x000fe20000f3e4ff */
[----:B------:R-:W-:Y:S01]  /*f48a0*/  IMAD.WIDE.U32 R14, R61, R75, RZ ;  /* 0x0000004b3d0e7225 */ /* 0x000fe200078e00ff */
[----:B------:R-:W-:-:S03]  /*f48b0*/  IADD3 RZ, P4, PT, R30, R27, RZ ;  /* 0x0000001b1eff7210 */ /* 0x000fc60007f9e0ff */
[----:B------:R-:W-:-:S04]  /*f48c0*/  IMAD.WIDE.U32 R16, R61, R177, RZ ;  /* 0x000000b13d107225 */ /* 0x000fc800078e00ff */
[----:B------:R-:W-:-:S04]  /*f48d0*/  IMAD.WIDE.U32.X R8, R67, R57, R18, P3 ;  /* 0x0000003943087225 */ /* 0x000fc800018e0412 */
[----:B------:R-:W-:Y:S01]  /*f48e0*/  IMAD.X R113, RZ, RZ, RZ, P5 ;  /* 0x000000ffff717224 */ /* 0x000fe200028e06ff */
[----:B------:R-:W-:Y:S01]  /*f48f0*/  IADD3.X R93, P2, PT, R93, R8, RZ, P2, !PT ;  /* 0x000000085d5d7210 */ /* 0x000fe2000175e4ff */
[----:B------:R-:W-:Y:S02]  /*f4900*/  IMAD.MOV.U32 R112, RZ, RZ, R31 ;  /* 0x000000ffff707224 */ /* 0x000fe400078e001f */
[-CC-:B------:R-:W-:Y:S01]  /*f4910*/  IMAD R149, R176, R60.reuse, R14.reuse ;  /* 0x0000003cb0957224 */ /* 0x180fe200078e020e */
[----:B------:R-:W-:Y:S01]  /*f4920*/  IADD3.X R92, P1, PT, R92, R93, RZ, P1, !PT ;  /* 0x0000005d5c5c7210 */ /* 0x000fe20000f3e4ff */
[----:B------:R-:W-:-:S04]  /*f4930*/  IMAD.WIDE.U32 R32, P3, R176, R60, R14 ;  /* 0x0000003cb0207225 */ /* 0x000fc8000786000e */
[----:B------:R-:W-:Y:S01]  /*f4940*/  IMAD.WIDE.U32 R30, P5, R178, R60, R16 ;  /* 0x0000003cb21e7225 */ /* 0x000fe200078a0010 */
[----:B------:R-:W-:-:S03]  /*f4950*/  IADD3.X R29, PT, PT, RZ, RZ, RZ, P3, !PT ;  /* 0x000000ffff1d7210 */ /* 0x000fc60001ffe4ff */
[----:B------:R-:W-:-:S04]  /*f4960*/  IMAD.WIDE.U32 R14, R60, R177, RZ ;  /* 0x000000b13c0e7225 */ /* 0x000fc800078e00ff */
[----:B------:R-:W-:Y:S01]  /*f4970*/  IMAD.X R19, RZ, RZ, RZ, P5 ;  /* 0x000000ffff137224 */ /* 0x000fe200028e06ff */
[----:B------:R-:W-:Y:S01]  /*f4980*/  IADD3 RZ, P5, PT, R30, R15, RZ ;  /* 0x0000000f1eff7210 */ /* 0x000fe20007fbe0ff */
[----:B------:R-:W-:Y:S01]  /*f4990*/  IMAD R106, R178, R60, R16 ;  /* 0x0000003cb26a7224 */ /* 0x000fe200078e0210 */
[----:B------:R-:W-:Y:S01]  /*f49a0*/  IADD3.X R30, PT, PT, R9, RZ, RZ, P2, P0 ;  /* 0x000000ff091e7210 */ /* 0x000fe200017e04ff */
[----:B------:R-:W-:Y:S01]  /*f49b0*/  IMAD.WIDE.U32 R16, R60, R75, RZ ;  /* 0x0000004b3c107225 */ /* 0x000fe200078e00ff */
[----:B------:R-:W-:Y:S02]  /*f49c0*/  IADD3 RZ, P2, PT, R92, R26, RZ ;  /* 0x0000001a5cff7210 */ /* 0x000fe40007f5e0ff */
[----:B------:R-:W-:Y:S01]  /*f49d0*/  IADD3.X R93, P1, PT, R7, R30, RZ, P1, !PT ;  /* 0x0000001e075d7210 */ /* 0x000fe20000f3e4ff */
[----:B------:R-:W-:Y:S01]  /*f49e0*/  IMAD.WIDE.U32 R8, R61, R72, RZ ;  /* 0x000000483d087225 */ /* 0x000fe200078e00ff */
[----:B------:R-:W-:Y:S02]  /*f49f0*/  IADD3 RZ, P3, PT, R32, R17, RZ ;  /* 0x0000001120ff7210 */ /* 0x000fe40007f7e0ff */
[----:B------:R-:W-:Y:S01]  /*f4a00*/  IADD3.X R7, P1, PT, RZ, RZ, RZ, P1, !PT ;  /* 0x000000ffff077210 */ /* 0x000fe20000f3e4ff */
[----:B------:R-:W-:-:S02]  /*f4a10*/  IMAD.MOV.U32 R28, RZ, RZ, R33 ;  /* 0x000000ffff1c7224 */ /* 0x000fc400078e0021 */
[----:B------:R-:W-:-:S04]  /*f4a20*/  IMAD.WIDE.U32 R32, R61, R68, RZ ;  /* 0x000000443d207225 */ /* 0x000fc800078e00ff */
[----:B------:R-:W-:-:S04]  /*f4a30*/  IMAD.WIDE.U32 R34, P0, R74, R60, R8 ;  /* 0x0000003c4a227225 */ /* 0x000fc80007800008 */
[----:B------:R-:W-:Y:S02]  /*f4a40*/  IMAD.IADD R11, R114, 0x1, R27 ;  /* 0x00000001720b7824 */ /* 0x000fe400078e021b */
[----:B------:R-:W-:Y:S02]  /*f4a50*/  IMAD R151, R74, R60, R8 ;  /* 0x0000003c4a977224 */ /* 0x000fe400078e0208 */
[----:B------:R-:W-:Y:S01]  /*f4a60*/  IMAD.WIDE.U32 R8, R61, R66, RZ ;  /* 0x000000423d087225 */ /* 0x000fe200078e00ff */
[----:B------:R-:W-:Y:S02]  /*f4a70*/  IADD3.X RZ, P2, PT, R93, R11, RZ, P2, !PT ;  /* 0x0000000b5dff7210 */ /* 0x000fe4000175e4ff */
[----:B------:R-:W-:Y:S01]  /*f4a80*/  IADD3 R11, PT, PT, R106, R15, RZ ;  /* 0x0000000f6a0b7210 */ /* 0x000fe20007ffe0ff */
[----:B------:R-:W-:Y:S02]  /*f4a90*/  IMAD.X R137, RZ, RZ, RZ, P0 ;  /* 0x000000ffff897224 */ /* 0x000fe400000e06ff */
[----:B------:R-:W-:-:S02]  /*f4aa0*/  IMAD R145, R69, R60, R32 ;  /* 0x0000003c45917224 */ /* 0x000fc400078e0220 */
[----:B------:R-:W-:-:S04]  /*f4ab0*/  IMAD.WIDE.U32.X R112, R67, R59, R112, P4 ;  /* 0x0000003b43707225 */ /* 0x000fc800020e0470 */
[----:B------:R-:W-:Y:S01]  /*f4ac0*/  IMAD.WIDE.U32 R32, P0, R69, R60, R32 ;  /* 0x0000003c45207225 */ /* 0x000fe20007800020 */
[----:B------:R-:W-:-:S03]  /*f4ad0*/  IADD3.X R110, P2, PT, R7, R112, RZ, P2, !PT ;  /* 0x00000070076e7210 */ /* 0x000fc6000175e4ff */
[----:B------:R-:W-:Y:S01]  /*f4ae0*/  IMAD.MOV.U32 R18, RZ, RZ, R31 ;  /* 0x000000ffff127224 */ /* 0x000fe200078e001f */
[----:B------:R-:W-:Y:S01]  /*f4af0*/  IADD3.X R112, PT, PT, R113, RZ, RZ, P2, P1 ;  /* 0x000000ff71707210 */ /* 0x000fe200017e24ff */
[----:B------:R-:W-:-:S04]  /*f4b00*/  IMAD.WIDE.U32 R30, R61, R70, RZ ;  /* 0x000000463d1e7225 */ /* 0x000fc800078e00ff */
[CCC-:B------:R-:W-:Y:S02]  /*f4b10*/  IMAD R143, R67.reuse, R60.reuse, R8.reuse ;  /* 0x0000003c438f7224 */ /* 0x1c0fe400078e0208 */
[----:B------:R-:W-:Y:S02]  /*f4b20*/  IMAD.X R89, RZ, RZ, RZ, P0 ;  /* 0x000000ffff597224 */ /* 0x000fe400000e06ff */
[----:B------:R-:W-:-:S04]  /*f4b30*/  IMAD.WIDE.U32 R8, P0, R67, R60, R8 ;  /* 0x0000003c43087225 */ /* 0x000fc80007800008 */
[CCC-:B------:R-:W-:Y:S01]  /*f4b40*/  IMAD R147, R71.reuse, R60.reuse, R30.reuse ;  /* 0x0000003c47937224 */ /* 0x1c0fe200078e021e */
[----:B------:R-:W-:Y:S01]  /*f4b50*/  IADD3 RZ, P2, PT, R8, R77, RZ ;  /* 0x0000004d08ff7210 */ /* 0x000fe20007f5e0ff */
[----:B------:R-:W-:-:S04]  /*f4b60*/  IMAD.WIDE.U32 R30, P4, R71, R60, R30 ;  /* 0x0000003c471e7225 */ /* 0x000fc8000788001e */
[----:B------:R-:W-:Y:S01]  /*f4b70*/  IMAD.MOV.U32 R124, RZ, RZ, R9 ;  /* 0x000000ffff7c7224 */ /* 0x000fe200078e0009 */
[----:B------:R-:W-:Y:S01]  /*f4b80*/  MOV R104, R31 ;  /* 0x0000001f00687202 */ /* 0x000fe20000000f00 */
[----:B------:R-:W-:-:S04]  /*f4b90*/  IMAD.WIDE.U32 R86, R60, R68, RZ ;  /* 0x000000443c567225 */ /* 0x000fc800078e00ff */
[----:B------:R-:W-:Y:S01]  /*f4ba0*/  IMAD.WIDE.U32 R8, R63, R177, RZ ;  /* 0x000000b13f087225 */ /* 0x000fe200078e00ff */
[----:B------:R-:W-:-:S03]  /*f4bb0*/  IADD3 RZ, P1, PT, R32, R87, RZ ;  /* 0x0000005720ff7210 */ /* 0x000fc60007f3e0ff */
[----:B------:R-:W-:-:S04]  /*f4bc0*/  IMAD.WIDE.U32 R26, R60, R72, RZ ;  /* 0x000000483c1a7225 */ /* 0x000fc800078e00ff */
[----:B------:R-:W-:Y:S01]  /*f4bd0*/  IMAD.X R125, RZ, RZ, RZ, P0 ;  /* 0x000000ffff7d7224 */ /* 0x000fe200000e06ff */
[----:B------:R-:W-:Y:S01]  /*f4be0*/  IADD3 RZ, P0, PT, R30, R139, RZ ;  /* 0x0000008b1eff7210 */ /* 0x000fe20007f1e0ff */
[----:B------:R-:W-:Y:S01]  /*f4bf0*/  IMAD.X R105, RZ, RZ, RZ, P4 ;  /* 0x000000ffff697224 */ /* 0x000fe200020e06ff */
[----:B------:R-:W-:Y:S01]  /*f4c00*/  IADD3 RZ, P4, PT, R34, R27, RZ ;  /* 0x0000001b22ff7210 */ /* 0x000fe20007f9e0ff */
[----:B------:R-:W-:Y:S02]  /*f4c10*/  IMAD.MOV.U32 R88, RZ, RZ, R33 ;  /* 0x000000ffff587224 */ /* 0x000fe400078e0021 */
[----:B------:R-:W-:-:S04]  /*f4c20*/  IMAD.WIDE.U32 R30, R63, R75, RZ ;  /* 0x0000004b3f1e7225 */ /* 0x000fc800078e00ff */
[C---:B------:R-:W-:Y:S02]  /*f4c30*/  IMAD R127, R178.reuse, R62, R8 ;  /* 0x0000003eb27f7224 */ /* 0x040fe400078e0208 */
[----:B------:R-:W-:-:S04]  /*f4c40*/  IMAD.WIDE.U32.X R18, R178, R61, R18, P5 ;  /* 0x0000003db2127225 */ /* 0x000fc800028e0412 */
[----:B------:R-:W-:-:S04]  /*f4c50*/  IMAD.WIDE.U32 R102, R62, R177, RZ ;  /* 0x000000b13e667225 */ /* 0x000fc800078e00ff */
[----:B------:R-:W-:-:S04]  /*f4c60*/  IMAD.WIDE.U32 R32, R63, R72, RZ ;  /* 0x000000483f207225 */ /* 0x000fc800078e00ff */
[----:B------:R-:W-:-:S04]  /*f4c70*/  IMAD.WIDE.U32 R8, P5, R178, R62, R8 ;  /* 0x0000003eb2087225 */ /* 0x000fc800078a0008 */
[----:B------:R-:W-:Y:S02]  /*f4c80*/  IMAD.MOV.U32 R136, RZ, RZ, R35 ;  /* 0x000000ffff887224 */ /* 0x000fe400078e0023 */
[----:B------:R-:W-:-:S04]  /*f4c90*/  IMAD.WIDE.U32 R36, R75, R58, R36 ;  /* 0x0000003a4b247225 */ /* 0x000fc800078e0024 */
[C---:B------:R-:W-:Y:S02]  /*f4ca0*/  IMAD R119, R176.reuse, R62, R30 ;  /* 0x0000003eb0777224 */ /* 0x040fe400078e021e */
[----:B------:R-:W-:-:S04]  /*f4cb0*/  IMAD.WIDE.U32.X R28, R176, R61, R28, P3 ;  /* 0x0000003db01c7225 */ /* 0x000fc800018e041c */
[----:B------:R-:W-:Y:S01]  /*f4cc0*/  IMAD.X R101, RZ, RZ, RZ, P5 ;  /* 0x000000ffff657224 */ /* 0x000fe200028e06ff */
[----:B------:R-:W-:Y:S01]  /*f4cd0*/  IADD3 RZ, P5, PT, R8, R103, RZ ;  /* 0x0000006708ff7210 */ /* 0x000fe20007fbe0ff */
[----:B------:R-:W-:-:S04]  /*f4ce0*/  IMAD.WIDE.U32 R78, R62, R75, RZ ;  /* 0x0000004b3e4e7225 */ /* 0x000fc800078e00ff */
[----:B------:R-:W-:-:S04]  /*f4cf0*/  IMAD.WIDE.U32 R30, P3, R176, R62, R30 ;  /* 0x0000003eb01e7225 */ /* 0x000fc8000786001e */
[C---:B------:R-:W-:Y:S02]  /*f4d00*/  IMAD R117, R74.reuse, R62, R32 ;  /* 0x0000003e4a757224 */ /* 0x040fe400078e0220 */
[----:B------:R-:W-:-:S04]  /*f4d10*/  IMAD.WIDE.U32.X R136, R74, R61, R136, P4 ;  /* 0x0000003d4a887225 */ /* 0x000fc800020e0488 */
[----:B------:R-:W-:Y:S02]  /*f4d20*/  IMAD.MOV.U32 R100, RZ, RZ, R9 ;  /* 0x000000ffff647224 */ /* 0x000fe400078e0009 */
[----:B------:R-:W-:Y:S02]  /*f4d30*/  IMAD.IADD R37, R37, 0x1, R6 ;  /* 0x0000000125257824 */ /* 0x000fe400078e0206 */
[----:B------:R-:W-:-:S04]  /*f4d40*/  IMAD.WIDE.U32 R32, P4, R74, R62, R32 ;  /* 0x0000003e4a207225 */ /* 0x000fc80007880020 */
[----:B------:R-:W-:-:S04]  /*f4d50*/  IMAD.WIDE.U32 R38, R62, R72, RZ ;  /* 0x000000483e267225 */ /* 0x000fc800078e00ff */
[----:B------:R-:W-:-:S04]  /*f4d60*/  IMAD.WIDE.U32 R6, R63, R70, RZ ;  /* 0x000000463f067225 */ /* 0x000fc800078e00ff */
[----:B------:R-:W-:-:S04]  /*f4d70*/  IMAD.WIDE.U32 R8, R63, R68, RZ ;  /* 0x000000443f087225 */ /* 0x000fc800078e00ff */
[----:B------:R-:W-:Y:S01]  /*f4d80*/  IMAD.X R91, RZ, RZ, RZ, P3 ;  /* 0x000000ffff5b7224 */ /* 0x000fe200018e06ff */
[----:B------:R-:W-:Y:S01]  /*f4d90*/  IADD3 RZ, P3, PT, R30, R79, RZ ;  /* 0x0000004f1eff7210 */ /* 0x000fe20007f7e0ff */
[----:B------:R-:W-:Y:S01]  /*f4da0*/  IMAD.WIDE.U32.X R104, R71, R61, R104, P0 ;  /* 0x0000003d47687225 */ /* 0x000fe200000e0468 */
[----:B------:R-:W-:-:S03]  /*f4db0*/  IADD3 RZ, P0, PT, R36, R14, RZ ;  /* 0x0000000e24ff7210 */ /* 0x000fc60007f1e0ff */
[----:B------:R-:W-:Y:S01]  /*f4dc0*/  IMAD.X R83, RZ, RZ, RZ, P4 ;  /* 0x000000ffff537224 */ /* 0x000fe200020e06ff */
[----:B------:R-:W-:Y:S01]  /*f4dd0*/  IADD3 RZ, P4, PT, R32, R39, RZ ;  /* 0x0000002720ff7210 */ /* 0x000fe20007f9e0ff */
[----:B------:R-:W-:Y:S01]  /*f4de0*/  IMAD.MOV.U32 R90, RZ, RZ, R31 ;  /* 0x000000ffff5a7224 */ /* 0x000fe200078e001f */
[----:B------:R-:W-:Y:S01]  /*f4df0*/  IADD3.X RZ, P0, PT, R37, R11, RZ, P0, !PT ;  /* 0x0000000b25ff7210 */ /* 0x000fe2000071e4ff */
[----:B------:R-:W-:Y:S02]  /*f4e00*/  IMAD.MOV.U32 R82, RZ, RZ, R33 ;  /* 0x000000ffff527224 */ /* 0x000fe400078e0021 */
[----:B------:R-:W-:Y:S01]  /*f4e10*/  IMAD.WIDE.U32 R14, R63, R66, RZ ;  /* 0x000000423f0e7225 */ /* 0x000fe200078e00ff */
[----:B------:R-:W-:-:S03]  /*f4e20*/  IADD3.X R21, P0, PT, RZ, R18, RZ, P0, !PT ;  /* 0x00000012ff157210 */ /* 0x000fc6000071e4ff */
[----:B------:R-:W-:Y:S01]  /*f4e30*/  IMAD.WIDE.U32 R30, R65, R177, RZ ;  /* 0x000000b1411e7225 */ /* 0x000fe200078e00ff */
[----:B------:R-:W-:-:S03]  /*f4e40*/  IADD3.X R18, P0, PT, RZ, R19, RZ, P0, !PT ;  /* 0x00000013ff127210 */ /* 0x000fc6000071e4ff */
[----:B------:R-:W-:Y:S02]  /*f4e50*/  IMAD R109, R71, R62, R6 ;  /* 0x0000003e476d7224 */ /* 0x000fe400078e0206 */
[----:B------:R-:W-:-:S04]  /*f4e60*/  IMAD.WIDE.U32.X R88, R69, R61, R88, P1 ;  /* 0x0000003d45587225 */ /* 0x000fc800008e0458 */
[----:B------:R-:W-:-:S04]  /*f4e70*/  IMAD.WIDE.U32.X R100, R178, R63, R100, P5 ;  /* 0x0000003fb2647225 */ /* 0x000fc800028e0464 */
[----:B------:R-:W-:-:S04]  /*f4e80*/  IMAD.WIDE.U32 R6, P1, R71, R62, R6 ;  /* 0x0000003e47067225 */ /* 0x000fc80007820006 */
[----:B------:R-:W-:-:S04]  /*f4e90*/  IMAD.WIDE.U32 R32, P5, R69, R62, R8 ;  /* 0x0000003e45207225 */ /* 0x000fc800078a0008 */
[----:B------:R-:W-:Y:S02]  /*f4ea0*/  IMAD R107, R69, R62, R8 ;  /* 0x0000003e456b7224 */ /* 0x000fe400078e0208 */
[----:B------:R-:W-:Y:S02]  /*f4eb0*/  IMAD.X R95, RZ, RZ, RZ, P1 ;  /* 0x000000ffff5f7224 */ /* 0x000fe400008e06ff */
[----:B------:R-:W-:Y:S02]  /*f4ec0*/  IMAD R123, R178, R64, R30 ;  /* 0x00000040b27b7224 */ /* 0x000fe400078e021e */
[----:B------:R-:W-:Y:S02]  /*f4ed0*/  IMAD.X R97, RZ, RZ, RZ, P5 ;  /* 0x000000ffff617224 */ /* 0x000fe400028e06ff */
[----:B------:R-:W-:-:S04]  /*f4ee0*/  IMAD.WIDE.U32 R120, P1, R67, R62, R14 ;  /* 0x0000003e43787225 */ /* 0x000fc8000782000e */
[----:B------:R-:W-:-:S04]  /*f4ef0*/  IMAD.WIDE.U32 R40, R62, R70, RZ ;  /* 0x000000463e287225 */ /* 0x000fc800078e00ff */
[----:B------:R-:W-:-:S04]  /*f4f00*/  IMAD.WIDE.U32 R30, P5, R178, R64, R30 ;  /* 0x00000040b21e7225 */ /* 0x000fc800078a001e */
[----:B------:R-:W-:-:S04]  /*f4f10*/  IMAD.WIDE.U32 R8, R64, R177, RZ ;  /* 0x000000b140087225 */ /* 0x000fc800078e00ff */
[----:B------:R-:W-:Y:S02]  /*f4f20*/  IMAD R85, R67, R62, R14 ;  /* 0x0000003e43557224 */ /* 0x000fe400078e020e */
[----:B------:R-:W-:Y:S02]  /*f4f30*/  IMAD.MOV.U32 R94, RZ, RZ, R7 ;  /* 0x000000ffff5e7224 */ /* 0x000fe400078e0007 */
[----:B------:R-:W-:-:S04]  /*f4f40*/  IMAD.WIDE.U32 R34, R62, R68, RZ ;  /* 0x000000443e227225 */ /* 0x000fc800078e00ff */
[----:B------:R-:W-:Y:S01]  /*f4f50*/  IMAD.X R81, RZ, RZ, RZ, P1 ;  /* 0x000000ffff517224 */ /* 0x000fe200008e06ff */
[----:B------:R-:W-:Y:S01]  /*f4f60*/  IADD3 RZ, P1, PT, R6, R41, RZ ;  /* 0x0000002906ff7210 */ /* 0x000fe20007f3e0ff */
[----:B------:R-:W-:Y:S01]  /*f4f70*/  IMAD.X R7, RZ, RZ, RZ, P5 ;  /* 0x000000ffff077224 */ /* 0x000fe200028e06ff */
[----:B------:R-:W-:Y:S01]  /*f4f80*/  IADD3 RZ, P5, PT, R30, R9, RZ ;  /* 0x000000091eff7210 */ /* 0x000fe20007fbe0ff */
[----:B------:R-:W-:-:S04]  /*f4f90*/  IMAD.WIDE.U32 R14, R65, R75, RZ ;  /* 0x0000004b410e7225 */ /* 0x000fc800078e00ff */
[----:B------:R-:W-:Y:S02]  /*f4fa0*/  IMAD.MOV.U32 R6, RZ, RZ, R31 ;  /* 0x000000ffff067224 */ /* 0x000fe400078e001f */
[----:B------:R-:W-:Y:S01]  /*f4fb0*/  IMAD.WIDE.U32.X R90, R176, R63, R90, P3 ;  /* 0x0000003fb05a7225 */ /* 0x000fe200018e045a */
[----:B------:R-:W-:-:S03]  /*f4fc0*/  IADD3 RZ, P3, PT, R32, R35, RZ ;  /* 0x0000002320ff7210 */ /* 0x000fc60007f7e0ff */
[----:B------:R-:W-:Y:S02]  /*f4fd0*/  IMAD.MOV.U32 R96, RZ, RZ, R33 ;  /* 0x000000ffff607224 */ /* 0x000fe400078e0021 */
[----:B------:R-:W-:-:S04]  /*f4fe0*/  IMAD.WIDE.U32 R32, R62, R66, RZ ;  /* 0x000000423e207225 */ /* 0x000fc800078e00ff */
[----:B------:R-:W-:Y:S02]  /*f4ff0*/  IMAD R111, R176, R64, R14 ;  /* 0x00000040b06f7224 */ /* 0x000fe400078e020e */
[----:B------:R-:W-:-:S04]  /*f5000*/  IMAD.WIDE.U32.X R82, R74, R63, R82, P4 ;  /* 0x0000003f4a527225 */ /* 0x000fc800020e0452 */
[----:B------:R-:W-:Y:S01]  /*f5010*/  IMAD.WIDE.U32.X R178, R178, R65, R6, P5 ;  /* 0x00000041b2b27225 */ /* 0x000fe200028e0406 */
[----:B------:R-:W-:-:S03]  /*f5020*/  IADD3 RZ, P5, PT, R120, R33, RZ ;  /* 0x0000002178ff7210 */ /* 0x000fc60007fbe0ff */
[----:B------:R-:W-:-:S04]  /*f5030*/  IMAD.WIDE.U32 R14, P4, R176, R64, R14 ;  /* 0x00000040b00e7225 */ /* 0x000fc8000788000e */
[----:B------:R-:W-:Y:S01]  /*f5040*/  IMAD.WIDE.U32 R12, R72, R58, R12 ;  /* 0x0000003a480c7225 */ /* 0x000fe200078e000c */
[----:B------:R-:W-:-:S03]  /*f5050*/  IADD3.X R11, PT, PT, RZ, RZ, RZ, P4, !PT ;  /* 0x000000ffff0b7210 */ /* 0x000fc600027fe4ff */
[----:B------:R-:W-:Y:S01]  /*f5060*/  IMAD.WIDE.U32 R6, R64, R75, RZ ;  /* 0x0000004b40067225 */ /* 0x000fe200078e00ff */
[----:B------:R-:W-:-:S03]  /*f5070*/  IADD3.X R120, P0, PT, R21, R12, RZ, P0, !PT ;  /* 0x0000000c15787210 */ /* 0x000fc6000071e4ff */
[----:B------:R-:W-:Y:S01]  /*f5080*/  IMAD.IADD R13, R13, 0x1, R10 ;  /* 0x000000010d0d7824 */ /* 0x000fe200078e020a */
[----:B------:R-:W-:Y:S01]  /*f5090*/  IADD3 RZ, P4, PT, R14, R7, RZ ;  /* 0x000000070eff7210 */ /* 0x000fe20007f9e0ff */
        /* <DEDUP_REMOVED lines=9> */
[----:B------:R-:W-:-:S04]  /*f5130*/  IMAD.WIDE.U32 R152, P1, R71, R64, R18 ;  /* 0x0000004047987225 */ /* 0x000fc80007820012 */
[----:B------:R-:W-:Y:S01]  /*f5140*/  IMAD.IADD R155, R149, 0x1, R17 ;  /* 0x00000001959b7824 */ /* 0x000fe200078e0211 */
[----:B------:R-:W-:Y:S01]  /*f5150*/  MOV R30, R153 ;  /* 0x00000099001e7202 */ /* 0x000fe20000000f00 */
[----:B------:R-:W-:Y:S01]  /*f5160*/  IMAD.X R19, RZ, RZ, RZ, P4 ;  /* 0x000000ffff137224 */ /* 0x000fe200020e06ff */
[----:B------:R-:W-:Y:S01]  /*f5170*/  IADD3 RZ, P4, PT, R120, R16, RZ ;  /* 0x0000001078ff7210 */ /* 0x000fe20007f9e0ff */
[----:B------:R-:W-:-:S04]  /*f5180*/  IMAD.WIDE.U32 R12, R64, R72, RZ ;  /* 0x00000048400c7225 */ /* 0x000fc800078e00ff */
[----:B------:R-:W-:Y:S01]  /*f5190*/  IMAD.X R31, RZ, RZ, RZ, P1 ;  /* 0x000000ffff1f7224 */ /* 0x000fe200008e06ff */
[----:B------:R-:W-:Y:S01]  /*f51a0*/  IADD3.X RZ, P1, PT, R121, R155, RZ, P4, !PT ;  /* 0x0000009b79ff7210 */ /* 0x000fe2000273e4ff */
[----:B------:R-:W-:Y:S02]  /*f51b0*/  IMAD R113, R74, R64, R14 ;  /* 0x000000404a717224 */ /* 0x000fe400078e020e */
[----:B------:R-:W-:-:S04]  /*f51c0*/  IMAD.WIDE.U32 R14, R20, -0x1, RZ ;  /* 0xffffffff140e7825 */ /* 0x000fc800078e00ff */
[----:B------:R-:W-:Y:S01]  /*f51d0*/  IMAD.X R23, RZ, RZ, RZ, P0 ;  /* 0x000000ffff177224 */ /* 0x000fe200000e06ff */
[----:B------:R-:W-:Y:S01]  /*f51e0*/  IADD3 RZ, P0, PT, R132, R13, RZ ;  /* 0x0000000d84ff7210 */ /* 0x000fe20007f1e0ff */
[----:B------:R-:W-:Y:S02]  /*f51f0*/  IMAD R115, R71, R64, R18 ;  /* 0x0000004047737224 */ /* 0x000fe400078e0212 */
[----:B------:R-:W-:-:S04]  /*f5200*/  IMAD.WIDE.U32 R16, R64, R70, RZ ;  /* 0x0000004640107225 */ /* 0x000fc800078e00ff */
[----:B------:R-:W-:Y:S01]  /*f5210*/  IMAD.MOV.U32 R18, RZ, RZ, R133 ;  /* 0x000000ffff127224 */ /* 0x000fe200078e0085 */
[----:B------:R-:W-:Y:S01]  /*f5220*/  IADD3.X R133, P1, PT, R21, R28, RZ, P1, !PT ;  /* 0x0000001c15857210 */ /* 0x000fe20000f3e4ff */
[----:B------:R-:W-:Y:S01]  /*f5230*/  IMAD.WIDE.U32 R140, R14, 0x1, RZ ;  /* 0x000000010e8c7825 */ /* 0x000fe200078e00ff */
[----:B------:R-:W-:-:S03]  /*f5240*/  IADD3 RZ, P4, PT, R152, R17, RZ ;  /* 0x0000001198ff7210 */ /* 0x000fc60007f9e0ff */
[----:B------:R-:W-:Y:S01]  /*f5250*/  IMAD.WIDE.U32.X R18, R74, R65, R18, P0 ;  /* 0x000000414a127225 */ /* 0x000fe200000e0412 */
[----:B------:R-:W-:Y:S02]  /*f5260*/  IADD3.X R74, P1, PT, R23, R29, RZ, P1, !PT ;  /* 0x0000001d174a7210 */ /* 0x000fe40000f3e4ff */
[----:B------:R-:W-:Y:S01]  /*f5270*/  IADD3 RZ, P0, PT, R20, R140, RZ ;  /* 0x0000008c14ff7210 */ /* 0x000fe20007f1e0ff */
[----:B------:R-:W-:-:S04]  /*f5280*/  IMAD.WIDE.U32 R24, R70, R58, R24 ;  /* 0x0000003a46187225 */ /* 0x000fc800078e0018 */
[----:B------:R-:W-:Y:S01]  /*f5290*/  IMAD.WIDE.U32 R28, R65, R68, RZ ;  /* 0x00000044411c7225 */ /* 0x000fe200078e00ff */
[----:B------:R-:W-:-:S03]  /*f52a0*/  IADD3.X R132, P1, PT, R133, R24, RZ, P1, !PT ;  /* 0x0000001885847210 */ /* 0x000fc60000f3e4ff */
[----:B------:R-:W-:Y:S02]  /*f52b0*/  IMAD R157, R20, -0x7af74001, -R131 ;  /* 0x8508bfff149d7824 */ /* 0x000fe400078e0a83 */
[----:B------:R-:W-:-:S04]  /*f52c0*/  IMAD.WIDE.U32.X R20, R71, R65, R30, P4 ;  /* 0x0000004147147225 */ /* 0x000fc800020e041e */
[----:B------:R-:W-:Y:S02]  /*f52d0*/  IMAD.IADD R25, R25, 0x1, R22 ;  /* 0x0000000119197824 */ /* 0x000fe400078e0216 */
[----:B------:R-:W-:-:S03]  /*f52e0*/  IMAD.WIDE.U32 R22, R65, R66, RZ ;  /* 0x0000004241167225 */ /* 0x000fc600078e00ff */
[----:B------:R-:W-:Y:S01]  /*f52f0*/  IADD3.X R133, P1, PT, R74, R25, RZ, P1, !PT ;  /* 0x000000194a857210 */ /* 0x000fe20000f3e4ff */
[CCC-:B------:R-:W-:Y:S02]  /*f5300*/  IMAD R71, R69.reuse, R64.reuse, R28.reuse ;  /* 0x0000004045477224 */ /* 0x1c0fe400078e021c */
[----:B------:R-:W-:-:S04]  /*f5310*/  IMAD.WIDE.U32 R28, P4, R69, R64, R28 ;  /* 0x00000040451c7225 */ /* 0x000fc8000788001c */
[----:B------:R-:W-:Y:S01]  /*f5320*/  IMAD.WIDE.U32.X R124, R67, R61, R124, P2 ;  /* 0x0000003d437c7225 */ /* 0x000fe200010e047c */
[----:B------:R-:W-:-:S03]  /*f5330*/  IADD3 RZ, P2, PT, R132, R26, RZ ;  /* 0x0000001a84ff7210 */ /* 0x000fc60007f5e0ff */
[----:B------:R-:W-:Y:S02]  /*f5340*/  IMAD.IADD R153, R151, 0x1, R27 ;  /* 0x0000000197997824 */ /* 0x000fe400078e021b */
[----:B------:R-:W-:-:S03]  /*f5350*/  IMAD.WIDE.U32 R24, R64, R68, RZ ;  /* 0x0000004440187225 */ /* 0x000fc600078e00ff */
[----:B------:R-:W-:Y:S01]  /*f5360*/  IADD3.X RZ, P2, PT, R133, R153, RZ, P2, !PT ;  /* 0x0000009985ff7210 */ /* 0x000fe2000175e4ff */
[----:B------:R-:W-:Y:S02]  /*f5370*/  IMAD.X R31, RZ, RZ, RZ, P4 ;  /* 0x000000ffff1f7224 */ /* 0x000fe400020e06ff */
[----:B------:R-:W-:-:S04]  /*f5380*/  IMAD.WIDE.U32 R154, P4, R67, R64, R22 ;  /* 0x00000040439a7225 */ /* 0x000fc80007880016 */
[----:B------:R-:W-:Y:S01]  /*f5390*/  IMAD.IADD R23, R15, 0x1, R157 ;  /* 0x000000010f177824 */ /* 0x000fe200078e029d */
[----:B------:R-:W-:Y:S01]  /*f53a0*/  IADD3.X R15, P1, PT, RZ, RZ, RZ, P1, !PT ;  /* 0x000000ffff0f7210 */ /* 0x000fe20000f3e4ff */
[----:B------:R-:W-:Y:S01]  /*f53b0*/  IMAD.WIDE.U32.X R96, R69, R63, R96, P3 ;  /* 0x0000003f45607225 */ /* 0x000fe200018e0460 */
[----:B------:R-:W-:Y:S02]  /*f53c0*/  IADD3 RZ, P3, PT, R28, R25, RZ ;  /* 0x000000191cff7210 */ /* 0x000fe40007f7e0ff */
[----:B------:R-:W-:Y:S01]  /*f53d0*/  IADD3.X R15, P2, PT, R15, R136, RZ, P2, !PT ;  /* 0x000000880f0f7210 */ /* 0x000fe2000175e4ff */
[----:B------:R-:W-:Y:S02]  /*f53e0*/  IMAD.MOV.U32 R30, RZ, RZ, R29 ;  /* 0x000000ffff1e7224 */ /* 0x000fe400078e001d */
[----:B------:R-:W-:-:S04]  /*f53f0*/  IMAD.WIDE.U32 R152, R23, 0x1, RZ ;  /* 0x0000000117987825 */ /* 0x000fc800078e00ff */
[----:B------:R-:W-:-:S04]  /*f5400*/  IMAD.WIDE.U32.X R30, R69, R65, R30, P3 ;  /* 0x00000041451e7225 */ /* 0x000fc800018e041e */
[C-C-:B------:R-:W-:Y:S02]  /*f5410*/  IMAD R140, R14.reuse, -0x7af74000, R152.reuse ;  /* 0x8508c0000e8c7824 */ /* 0x140fe400078e0298 */
[----:B------:R-:W-:Y:S02]  /*f5420*/  IMAD.X R69, RZ, RZ, RZ, P1 ;  /* 0x000000ffff457224 */ /* 0x000fe400008e06ff */
[----:B------:R-:W-:Y:S01]  /*f5430*/  IMAD.WIDE.U32 R152, P3, R14, -0x7af74000, R152 ;  /* 0x8508c0000e987825 */ /* 0x000fe20007860098 */
[----:B------:R-:W-:Y:S02]  /*f5440*/  IADD3 R74, PT, PT, R141, R140, RZ ;  /* 0x0000008c8d4a7210 */ /* 0x000fe40007ffe0ff */
[----:B------:R-:W-:Y:S01]  /*f5450*/  IADD3.X R137, P2, PT, R69, R137, RZ, P2, !PT ;  /* 0x0000008945897210 */ /* 0x000fe2000175e4ff */
[----:B------:R-:W-:Y:S01]  /*f5460*/  IMAD.WIDE.U32 R134, R68, R58, R134 ;  /* 0x0000003a44867225 */ /* 0x000fe200078e0086 */
[----:B------:R-:W-:Y:S02]  /*f5470*/  IADD3 RZ, P1, PT, R141, R152, RZ ;  /* 0x000000988dff7210 */ /* 0x000fe40007f3e0ff */
[----:B------:R-:W-:Y:S01]  /*f5480*/  IADD3.X RZ, P0, PT, R131, R74, RZ, P0, !PT ;  /* 0x0000004a83ff7210 */ /* 0x000fe2000071e4ff */
[----:B------:R-:W-:Y:S01]  /*f5490*/  IMAD.X R141, RZ, RZ, RZ, P3 ;  /* 0x000000ffff8d7224 */ /* 0x000fe200018e06ff */
[----:B------:R-:W-:Y:S01]  /*f54a0*/  IADD3.X R136, P2, PT, R15, R134, RZ, P2, !PT ;  /* 0x000000860f887210 */ /* 0x000fe2000175e4ff */
[----:B------:R-:W-:-:S02]  /*f54b0*/  IMAD.MOV.U32 R140, RZ, RZ, R153 ;  /* 0x000000ffff8c7224 */ /* 0x000fc400078e0099 */
[----:B------:R-:W-:Y:S02]  /*f54c0*/  IMAD.IADD R116, R135, 0x1, R116 ;  /* 0x0000000187747824 */ /* 0x000fe400078e0274 */
[----:B------:R-:W-:-:S03]  /*f54d0*/  IMAD.WIDE.U32 R134, R23, 0x30000000, RZ ;  /* 0x3000000017867825 */ /* 0x000fc600078e00ff */
[----:B------:R-:W-:Y:S01]  /*f54e0*/  IADD3.X R137, P2, PT, R137, R116, RZ, P2, !PT ;  /* 0x0000007489897210 */ /* 0x000fe2000175e4ff */
[----:B------:R-:W-:Y:S01]  /*f54f0*/  IMAD.WIDE.U32.X R130, R23, -0x7af74000, R140, P1 ;  /* 0x8508c00017827825 */ /* 0x000fe200008e048c */
[----:B------:R-:W-:Y:S02]  /*f5500*/  IADD3 RZ, P1, PT, R136, R138, RZ ;  /* 0x0000008a88ff7210 */ /* 0x000fe40007f3e0ff */
[----:B------:R-:W-:Y:S01]  /*f5510*/  IADD3.X R69, P2, PT, RZ, RZ, RZ, P2, !PT ;  /* 0x000000ffff457210 */ /* 0x000fe2000175e4ff */
[----:B------:R-:W-:Y:S02]  /*f5520*/  IMAD.IADD R15, R147, 0x1, R139 ;  /* 0x00000001930f7824 */ /* 0x000fe400078e028b */
[----:B------:R-:W-:Y:S01]  /*f5530*/  IMAD.MOV.U32 R28, RZ, RZ, R155 ;  /* 0x000000ffff1c7224 */ /* 0x000fe200078e009b */
[----:B------:R-:W-:Y:S01]  /*f5540*/  IADD3.X R155, P0, PT, RZ, R130, RZ, P0, !PT ;  /* 0x00000082ff9b7210 */ /* 0x000fe2000071e4ff */
[C-C-:B------:R-:W-:Y:S01]  /*f5550*/  IMAD R165, R14.reuse, 0x170b5d44, R134.reuse ;  /* 0x170b5d440ea57824 */ /* 0x140fe200078e0286 */
[----:B------:R-:W-:Y:S01]  /*f5560*/  IADD3.X RZ, P1, PT, R137, R15, RZ, P1, !PT ;  /* 0x0000000f89ff7210 */ /* 0x000fe20000f3e4ff */
[----:B------:R-:W-:Y:S01]  /*f5570*/  IMAD.WIDE.U32 R134, P3, R14, 0x170b5d44, R134 ;  /* 0x170b5d440e867825 */ /* 0x000fe20007860086 */
[----:B------:R-:W-:-:S02]  /*f5580*/  IADD3.X R15, P0, PT, RZ, R131, RZ, P0, !PT ;  /* 0x00000083ff0f7210 */ /* 0x000fc4000071e4ff */
[----:B------:R-:W-:Y:S01]  /*f5590*/  IADD3.X R141, P1, PT, R69, R104, RZ, P1, !PT ;  /* 0x00000068458d7210 */ /* 0x000fe20000f3e4ff */
[----:B------:R-:W-:-:S04]  /*f55a0*/  IMAD.WIDE.U32 R152, R14, 0x30000000, RZ ;  /* 0x300000000e987825 */ /* 0x000fc800078e00ff */
[----:B------:R-:W-:-:S04]  /*f55b0*/  IMAD.WIDE.U32 R26, R64, R66, RZ ;  /* 0x00000042401a7225 */ /* 0x000fc800078e00ff */
[----:B------:R-:W-:-:S04]  /*f55c0*/  IMAD.WIDE.U32 R128, R177, R56, R128 ;  /* 0x00000038b1807225 */ /* 0x000fc800078e0080 */
[----:B------:R-:W-:Y:S01]  /*f55d0*/  IMAD.X R161, RZ, RZ, RZ, P3 ;  /* 0x000000ffffa17224 */ /* 0x000fe200018e06ff */
[----:B------:R-:W-:Y:S01]  /*f55e0*/  IADD3 RZ, P3, PT, R134, R153, RZ ;  /* 0x0000009986ff7210 */ /* 0x000fe20007f7e0ff */
[----:B------:R-:W-:Y:S02]  /*f55f0*/  IMAD.MOV.U32 R160, RZ, RZ, R135 ;  /* 0x000000ffffa07224 */ /* 0x000fe400078e0087 */
[----:B------:R-:W-:Y:S01]  /*f5600*/  IMAD.X R29, RZ, RZ, RZ, P4 ;  /* 0x000000ffff1d7224 */ /* 0x000fe200020e06ff */
[----:B------:R-:W-:Y:S01]  /*f5610*/  IADD3 RZ, P4, PT, R154, R27, RZ ;  /* 0x0000001b9aff7210 */ /* 0x000fe20007f9e0ff */
[----:B------:R-:W-:Y:S01]  /*f5620*/  IMAD.WIDE.U32 R134, R23, -0x45f6b800, RZ ;  /* 0xba09480017867825 */ /* 0x000fe200078e00ff */
[----:B------:R-:W-:-:S03]  /*f5630*/  IADD3.X R154, P0, PT, R155, R128, RZ, P0, !PT ;  /* 0x000000809b9a7210 */ /* 0x000fc6000071e4ff */
[----:B------:R-:W-:Y:S02]  /*f5640*/  IMAD.X R139, RZ, RZ, RZ, P2 ;  /* 0x000000ffff8b7224 */ /* 0x000fe400010e06ff */
[----:B------:R-:W-:Y:S02]  /*f5650*/  IMAD.IADD R108, R129, 0x1, R108 ;  /* 0x00000001816c7824 */ /* 0x000fe400078e026c */
[----:B------:R-:W-:Y:S01]  /*f5660*/  IMAD.WIDE.U32 R92, R66, R58, R92 ;  /* 0x0000003a425c7225 */ /* 0x000fe200078e005c */
[----:B------:R-:W-:Y:S02]  /*f5670*/  IADD3.X R104, P1, PT, R139, R105, RZ, P1, !PT ;  /* 0x000000698b687210 */ /* 0x000fe40000f3e4ff */
[----:B------:R-:W-:Y:S01]  /*f5680*/  IADD3.X R155, P0, PT, R15, R108, RZ, P0, !PT ;  /* 0x0000006c0f9b7210 */ /* 0x000fe2000071e4ff */
[C---:B------:R-:W-:Y:S01]  /*f5690*/  IMAD.WIDE.U32 R130, P2, R14.reuse, 0x1ef3622f, R134 ;  /* 0x1ef3622f0e827825 */ /* 0x040fe20007840086 */
[----:B------:R-:W-:Y:S02]  /*f56a0*/  IADD3.X R140, P1, PT, R141, R92, RZ, P1, !PT ;  /* 0x0000005c8d8c7210 */ /* 0x000fe40000f3e4ff */
[----:B------:R-:W-:Y:S01]  /*f56b0*/  IADD3.X R173, P0, PT, RZ, RZ, RZ, P0, !PT ;  /* 0x000000ffffad7210 */ /* 0x000fe2000071e4ff */
[----:B------:R-:W-:Y:S01]  /*f56c0*/  IMAD.WIDE.U32 R138, R14, -0x45f6b800, RZ ;  /* 0xba0948000e8a7825 */ /* 0x000fe200078e00ff */
[----:B------:R-:W-:-:S03]  /*f56d0*/  IADD3.X R135, PT, PT, RZ, RZ, RZ, P2, !PT ;  /* 0x000000ffff877210 */ /* 0x000fc600017fe4ff */
[----:B------:R-:W-:Y:S01]  /*f56e0*/  IMAD.IADD R69, R93, 0x1, R114 ;  /* 0x000000015d457824 */ /* 0x000fe200078e0272 */
[----:B------:R-:W-:Y:S01]  /*f56f0*/  IADD3 RZ, P2, PT, R130, R139, RZ ;  /* 0x0000008b82ff7210 */ /* 0x000fe20007f5e0ff */
[----:B------:R-:W-:-:S03]  /*f5700*/  IMAD.WIDE.U32 R128, R23, 0x6ca1493b, RZ ;  /* 0x6ca1493b17807825 */ /* 0x000fc600078e00ff */
[----:B------:R-:W-:Y:S01]  /*f5710*/  IADD3.X R141, P1, PT, R104, R69, RZ, P1, !PT ;  /* 0x00000045688d7210 */ /* 0x000fe20000f3e4ff */
[----:B------:R-:W-:Y:S02]  /*f5720*/  IMAD R159, R14, 0x1ef3622f, R134 ;  /* 0x1ef3622f0e9f7824 */ /* 0x000fe400078e0286 */
[----:B------:R-:W-:Y:S01]  /*f5730*/  IMAD.MOV.U32 R134, RZ, RZ, R131 ;  /* 0x000000ffff867224 */ /* 0x000fe200078e0083 */
[----:B------:R-:W-:Y:S01]  /*f5740*/  IADD3.X R181, P1, PT, RZ, RZ, RZ, P1, !PT ;  /* 0x000000ffffb57210 */ /* 0x000fe20000f3e4ff */
[----:B------:R-:W-:-:S04]  /*f5750*/  IMAD.WIDE.U32 R92, R23, 0xf5138f, RZ ;  /* 0x00f5138f175c7825 */ /* 0x000fc800078e00ff */
[----:B------:R-:W-:-:S04]  /*f5760*/  IMAD.WIDE.U32 R120, R75, R60, R120 ;  /* 0x0000003c4b787225 */ /* 0x000fc800078e0078 */
[----:B------:R-:W-:Y:S02]  /*f5770*/  IMAD.X R175, RZ, RZ, RZ, P0 ;  /* 0x000000ffffaf7224 */ /* 0x000fe400000e06ff */
[----:B------:R-:W-:-:S04]  /*f5780*/  IMAD.WIDE.U32 R104, R14, 0x6ca1493b, RZ ;  /* 0x6ca1493b0e687825 */ /* 0x000fc800078e00ff */
[----:B------:R-:W-:-:S04]  /*f5790*/  IMAD.WIDE.U32 R168, P0, R14, -0x39c4fa40, R128 ;  /* 0xc63b05c00ea87825 */ /* 0x000fc80007800080 */
[----:B------:R-:W-:Y:S01]  /*f57a0*/  IMAD.IADD R103, R127, 0x1, R103 ;  /* 0x000000017f677824 */ /* 0x000fe200078e0267 */
[----:B------:R-:W-:Y:S01]  /*f57b0*/  MOV R166, R169 ;  /* 0x000000a900a67202 */ /* 0x000fe20000000f00 */
[----:B------:R-:W-:Y:S01]  /*f57c0*/  IMAD.WIDE.U32.X R134, R23, 0x1ef3622f, R134, P2 ;  /* 0x1ef3622f17867825 */ /* 0x000fe200010e0486 */
[----:B------:R-:W-:-:S03]  /*f57d0*/  IADD3 RZ, P2, PT, R120, R102, RZ ;  /* 0x0000006678ff7210 */ /* 0x000fc60007f5e0ff */
[----:B------:R-:W-:Y:S02]  /*f57e0*/  IMAD.IADD R121, R121, 0x1, R149 ;  /* 0x0000000179797824 */ /* 0x000fe400078e0295 */
[----:B------:R-:W-:Y:S02]  /*f57f0*/  IMAD R69, R14, 0x1a22d9f3, R92 ;  /* 0x1a22d9f30e457824 */ /* 0x000fe400078e025c */
[----:B------:R-:W-:Y:S01]  /*f5800*/  IMAD.WIDE.U32.X R160, R23, 0x170b5d44, R160, P3 ;  /* 0x170b5d4417a07825 */ /* 0x000fe200018e04a0 */
[----:B------:R-:W-:-:S03]  /*f5810*/  IADD3.X RZ, P2, PT, R121, R103, RZ, P2, !PT ;  /* 0x0000006779ff7210 */ /* 0x000fc6000175e4ff */
[----:B------:R-:W-:-:S04]  /*f5820*/  IMAD.WIDE.U32 R130, R14, 0xf5138f, RZ ;  /* 0x00f5138f0e827825 */ /* 0x000fc800078e00ff */
[----:B------:R-:W-:-:S04]  /*f5830*/  IMAD.WIDE.U32 R92, P3, R14, 0x1a22d9f3, R92 ;  /* 0x1a22d9f30e5c7825 */ /* 0x000fc8000786005c */
[----:B------:R-:W-:Y:S01]  /*f5840*/  IMAD.X R167, RZ, RZ, RZ, P0 ;  /* 0x000000ffffa77224 */ /* 0x000fe200000e06ff */
[----:B------:R-:W-:Y:S01]  /*f5850*/  IADD3 RZ, P0, PT, R168, R105, RZ ;  /* 0x00000069a8ff7210 */ /* 0x000fe20007f1e0ff */
[----:B------:R-:W-:-:S04]  /*f5860*/  IMAD.WIDE.U32 R156, R23, 0x17c510ea, RZ ;  /* 0x17c510ea179c7825 */ /* 0x000fc800078e00ff */
[----:B------:R-:W-:Y:S01]  /*f5870*/  IMAD.X R183, RZ, RZ, RZ, P1 ;  /* 0x000000ffffb77224 */ /* 0x000fe200008e06ff */
[----:B------:R-:W-:Y:S01]  /*f5880*/  IADD3 RZ, P1, PT, R92, R131, RZ ;  /* 0x000000835cff7210 */ /* 0x000fe20007f3e0ff */
[----:B------:R-:W-:Y:S02]  /*f5890*/  IMAD R15, R14, -0x39c4fa40, R128 ;  /* 0xc63b05c00e0f7824 */ /* 0x000fe400078e0280 */
[----:B------:R-:W-:Y:S02]  /*f58a0*/  IMAD.X R129, RZ, RZ, RZ, P3 ;  /* 0x000000ffff817224 */ /* 0x000fe400018e06ff */
[----:B------:R-:W-:Y:S02]  /*f58b0*/  IMAD.MOV.U32 R128, RZ, RZ, R93 ;  /* 0x000000ffff807224 */ /* 0x000fe400078e005d */
[----:B------:R-:W-:Y:S01]  /*f58c0*/  IMAD.IADD R149, R145, 0x1, R87 ;  /* 0x0000000191957824 */ /* 0x000fe200078e0257 */
[----:B------:R-:W-:Y:S01]  /*f58d0*/  IADD3.X R87, P2, PT, RZ, R100, RZ, P2, !PT ;  /* 0x00000064ff577210 */ /* 0x000fe2000175e4ff */
[----:B------:R-:W-:Y:S01]  /*f58e0*/  IMAD.WIDE.U32.X R102, R23, -0x39c4fa40, R166, P0 ;  /* 0xc63b05c017667825 */ /* 0x000fe200000e04a6 */
[----:B------:R-:W-:-:S02]  /*f58f0*/  IADD3 RZ, P0, PT, R140, R86, RZ ;  /* 0x000000568cff7210 */ /* 0x000fc40007f1e0ff */
[----:B------:R-:W-:Y:S01]  /*f5900*/  IADD3.X R101, P2, PT, RZ, R101, RZ, P2, !PT ;  /* 0x00000065ff657210 */ /* 0x000fe2000175e4ff */
[----:B------:R-:W-:Y:S01]  /*f5910*/  IMAD.WIDE.U32 R170, P3, R14, 0x1ae3a46, R156 ;  /* 0x01ae3a460eaa7825 */ /* 0x000fe2000786009c */
[----:B------:R-:W-:-:S03]  /*f5920*/  IADD3.X RZ, P0, PT, R141, R149, RZ, P0, !PT ;  /* 0x000000958dff7210 */ /* 0x000fc6000071e4ff */
[----:B------:R-:W-:-:S04]  /*f5930*/  IMAD.WIDE.U32 R92, R14, 0x17c510ea, RZ ;  /* 0x17c510ea0e5c7825 */ /* 0x000fc800078e00ff */
[----:B------:R-:W-:Y:S02]  /*f5940*/  IMAD.IADD R153, R165, 0x1, R153 ;  /* 0x00000001a5997824 */ /* 0x000fe400078e0299 */
[----:B------:R-:W-:Y:S01]  /*f5950*/  IMAD.WIDE.U32.X R128, R23, 0x1a22d9f3, R128, P1 ;  /* 0x1a22d9f317807825 */ /* 0x000fe200008e0480 */
[----:B------:R-:W-:-:S03]  /*f5960*/  IADD3 RZ, P1, PT, R154, R152, RZ ;  /* 0x000000989aff7210 */ /* 0x000fc60007f3e0ff */
[----:B------:R-:W-:Y:S01]  /*f5970*/  IMAD.WIDE.U32 R132, R72, R60, R132 ;  /* 0x0000003c48847225 */ /* 0x000fe200078e0084 */
[----:B------:R-:W-:-:S03]  /*f5980*/  IADD3.X RZ, P1, PT, R155, R153, RZ, P1, !PT ;  /* 0x000000999bff7210 */ /* 0x000fc60000f3e4ff */
        /* <DEDUP_REMOVED lines=13> */
[----:B------:R-:W-:Y:S01]  /*f5a60*/  IADD3.X R160, P1, PT, R175, R161, RZ, P1, !PT ;  /* 0x000000a1afa07210 */ /* 0x000fe20000f3e4ff */
[----:B------:R-:W-:Y:S01]  /*f5a70*/  IMAD.IADD R151, R99, 0x1, R84 ;  /* 0x0000000163977824 */ /* 0x000fe200078e0254 */
[----:B------:R-:W-:Y:S01]  /*f5a80*/  IADD3.X R89, P2, PT, RZ, RZ, RZ, P2, !PT ;  /* 0x000000ffff597210 */ /* 0x000fe2000175e4ff */
[----:B------:R-:W-:Y:S01]  /*f5a90*/  IMAD.WIDE.U32 R154, R14, 0x30000000, R154 ;  /* 0x300000000e9a7825 */ /* 0x000fe200078e009a */
[----:B------:R-:W-:Y:S02]  /*f5aa0*/  IADD3.X R132, P0, PT, R133, R110, RZ, P0, !PT ;  /* 0x0000006e85847210 */ /* 0x000fe4000071e4ff */
[----:B------:R-:W-:Y:S01]  /*f5ab0*/  IADD3.X RZ, P3, PT, R101, R79, RZ, P3, !PT ;  /* 0x0000004f65ff7210 */ /* 0x000fe20001f7e4ff */
[----:B------:R-:W-:Y:S01]  /*f5ac0*/  IMAD.IADD R77, R143, 0x1, R77 ;  /* 0x000000018f4d7824 */ /* 0x000fe200078e024d */
[----:B------:R-:W-:Y:S01]  /*f5ad0*/  IADD3.X R148, P1, PT, R149, R98, RZ, P1, !PT ;  /* 0x0000006295947210 */ /* 0x000fe20000f3e4ff */
[----:B------:R-:W-:Y:S01]  /*f5ae0*/  IMAD.IADD R165, R155, 0x1, R165 ;  /* 0x000000019ba57824 */ /* 0x000fe200078e02a5 */
[----:B------:R-:W-:Y:S01]  /*f5af0*/  IADD3.X R99, PT, PT, RZ, RZ, RZ, P2, !PT ;  /* 0x000000ffff637210 */ /* 0x000fe200017fe4ff */
[----:B------:R-:W-:Y:S01]  /*f5b00*/  IMAD.WIDE.U32 R140, R68, R60, R140 ;  /* 0x0000003c448c7225 */ /* 0x000fe200078e008c */
[----:B------:R-:W-:-:S02]  /*f5b10*/  IADD3 RZ, P2, PT, R132, R76, RZ ;  /* 0x0000004c84ff7210 */ /* 0x000fc40007f5e0ff */
[----:B------:R-:W-:Y:S01]  /*f5b20*/  IADD3.X R133, P0, PT, R23, R112, RZ, P0, !PT ;  /* 0x0000007017857210 */ /* 0x000fe2000071e4ff */
[----:B------:R-:W-:Y:S01]  /*f5b30*/  IMAD.IADD R141, R141, 0x1, R145 ;  /* 0x000000018d8d7824 */ /* 0x000fe200078e0291 */
[----:B------:R-:W-:Y:S01]  /*f5b40*/  IADD3.X R79, P3, PT, R89, R90, RZ, P3, !PT ;  /* 0x0000005a594f7210 */ /* 0x000fe20001f7e4ff */
[----:B------:R-:W-:Y:S01]  /*f5b50*/  IMAD.WIDE.U32 R88, R70, R60, R136 ;  /* 0x0000003c46587225 */ /* 0x000fe200078e0088 */
[----:B------:R-:W-:Y:S02]  /*f5b60*/  IADD3.X R149, P1, PT, R160, R151, RZ, P1, !PT ;  /* 0x00000097a0957210 */ /* 0x000fe40000f3e4ff */
[----:B------:R-:W-:Y:S01]  /*f5b70*/  IADD3.X RZ, P2, PT, R133, R77, RZ, P2, !PT ;  /* 0x0000004d85ff7210 */ /* 0x000fe2000175e4ff */
[C---:B------:R-:W-:Y:S01]  /*f5b80*/  IMAD.WIDE.U32 R76, R154.reuse, -0x1, RZ ;  /* 0xffffffff9a4c7825 */ /* 0x040fe200078e00ff */
[----:B------:R-:W-:Y:S02]  /*f5b90*/  IADD3.X R151, P0, PT, RZ, RZ, RZ, P0, !PT ;  /* 0x000000ffff977210 */ /* 0x000fe4000071e4ff */
        /* <DEDUP_REMOVED lines=11> */
[----:B------:R-:W-:Y:S01]  /*f5c50*/  IADD3.X R161, P1, PT, RZ, RZ, RZ, P1, !PT ;  /* 0x000000ffffa17210 */ /* 0x000fe20000f3e4ff */
[----:B------:R-:W-:Y:S01]  /*f5c60*/  IMAD.WIDE.U32 R38, R77, 0x1, RZ ;  /* 0x000000014d267825 */ /* 0x000fe200078e00ff */
[----:B------:R-:W-:Y:S02]  /*f5c70*/  IADD3 RZ, P2, PT, R154, R78, RZ ;  /* 0x0000004e9aff7210 */ /* 0x000fe40007f5e0ff */
[----:B------:R-:W-:Y:S01]  /*f5c80*/  IADD3.X RZ, P0, PT, R89, R91, RZ, P0, !PT ;  /* 0x0000005b59ff7210 */ /* 0x000fe2000071e4ff */
[----:B------:R-:W-:Y:S01]  /*f5c90*/  IMAD.WIDE.U32.X R98, R67, R63, R80, P5 ;  /* 0x0000003f43627225 */ /* 0x000fe200028e0450 */
[----:B------:R-:W-:-:S03]  /*f5ca0*/  IADD3.X R81, P5, PT, RZ, RZ, RZ, P3, !PT ;  /* 0x000000ffff517210 */ /* 0x000fc60001fbe4ff */
[C-C-:B------:R-:W-:Y:S01]  /*f5cb0*/  IMAD R78, R76.reuse, -0x7af74000, R38.reuse ;  /* 0x8508c0004c4e7824 */ /* 0x140fe200078e0226 */
[----:B------:R-:W-:Y:S01]  /*f5cc0*/  IADD3.X R81, P0, PT, R81, R82, RZ, P0, !PT ;  /* 0x0000005251517210 */ /* 0x000fe2000071e4ff */
[----:B------:R-:W-:-:S03]  /*f5cd0*/  IMAD.WIDE.U32 R38, P3, R76, -0x7af74000, R38 ;  /* 0x8508c0004c267825 */ /* 0x000fc60007860026 */
[C---:B------:R-:W-:Y:S01]  /*f5ce0*/  IADD3 R74, PT, PT, R79.reuse, R78, RZ ;  /* 0x0000004e4f4a7210 */ /* 0x040fe20007ffe0ff */
[----:B------:R-:W-:Y:S01]  /*f5cf0*/  IMAD.X R91, RZ, RZ, RZ, P5 ;  /* 0x000000ffff5b7224 */ /* 0x000fe200028e06ff */
[----:B------:R-:W-:Y:S01]  /*f5d00*/  IADD3 RZ, P5, PT, R79, R38, RZ ;  /* 0x000000264fff7210 */ /* 0x000fe20007fbe0ff */
[----:B------:R-:W-:Y:S02]  /*f5d10*/  IMAD.X R79, RZ, RZ, RZ, P3 ;  /* 0x000000ffff4f7224 */ /* 0x000fe400018e06ff */
[----:B------:R-:W-:Y:S01]  /*f5d20*/  IMAD.MOV.U32 R78, RZ, RZ, R39 ;  /* 0x000000ffff4e7224 */ /* 0x000fe200078e0027 */
[----:B------:R-:W-:Y:S01]  /*f5d30*/  IADD3.X R82, P3, PT, R91, R83, RZ, P0, !PT ;  /* 0x000000535b527210 */ /* 0x000fe2000077e4ff */
[----:B------:R-:W-:Y:S01]  /*f5d40*/  IMAD.IADD R83, R109, 0x1, R41 ;  /* 0x000000016d537824 */ /* 0x000fe200078e0229 */
[----:B------:R-:W-:Y:S01]  /*f5d50*/  IADD3.X RZ, P0, PT, R165, R74, RZ, P2, !PT ;  /* 0x0000004aa5ff7210 */ /* 0x000fe2000171e4ff */
[----:B------:R-:W-:Y:S01]  /*f5d60*/  IMAD.IADD R125, R159, 0x1, R139 ;  /* 0x000000019f7d7824 */ /* 0x000fe200078e028b */
[----:B------:R-:W-:Y:S01]  /*f5d70*/  IADD3.X R38, P2, PT, R81, R140, RZ, P3, !PT ;  /* 0x0000008c51267210 */ /* 0x000fe20001f5e4ff */
[----:B------:R-:W-:-:S03]  /*f5d80*/  IMAD.WIDE.U32 R80, R77, 0x30000000, RZ ;  /* 0x300000004d507825 */ /* 0x000fc600078e00ff */
[----:B------:R-:W-:Y:S01]  /*f5d90*/  IADD3.X R39, P2, PT, R82, R141, RZ, P2, !PT ;  /* 0x0000008d52277210 */ /* 0x000fe2000175e4ff */
[----:B------:R-:W-:Y:S01]  /*f5da0*/  IMAD R169, R76, 0x170b5d44, R80 ;  /* 0x170b5d444ca97824 */ /* 0x000fe200078e0250 */
[----:B------:R-:W-:Y:S01]  /*f5db0*/  IADD3 RZ, P3, PT, R38, R40, RZ ;  /* 0x0000002826ff7210 */ /* 0x000fe20007f7e0ff */
[----:B------:R-:W-:Y:S01]  /*f5dc0*/  IMAD.WIDE.U32.X R40, R77, -0x7af74000, R78, P5 ;  /* 0x8508c0004d287825 */ /* 0x000fe200028e044e */
[----:B------:R-:W-:Y:S02]  /*f5dd0*/  IADD3.X R139, P2, PT, RZ, RZ, RZ, P2, !PT ;  /* 0x000000ffff8b7210 */ /* 0x000fe4000175e4ff */
[----:B------:R-:W-:Y:S01]  /*f5de0*/  IADD3.X RZ, P3, PT, R39, R83, RZ, P3, !PT ;  /* 0x0000005327ff7210 */ /* 0x000fe20001f7e4ff */
[C---:B------:R-:W-:Y:S01]  /*f5df0*/  IMAD.WIDE.U32 R80, P5, R76.reuse, 0x170b5d44, R80 ;  /* 0x170b5d444c507825 */ /* 0x040fe200078a0050 */
[----:B------:R-:W-:Y:S02]  /*f5e00*/  IADD3.X R137, P0, PT, RZ, R40, RZ, P0, !PT ;  /* 0x00000028ff897210 */ /* 0x000fe4000071e4ff */
[----:B------:R-:W-:Y:S01]  /*f5e10*/  IADD3.X R139, P3, PT, R139, R94, RZ, P3, !PT ;  /* 0x0000005e8b8b7210 */ /* 0x000fe20001f7e4ff */
[----:B------:R-:W-:-:S04]  /*f5e20*/  IMAD.WIDE.U32 R82, R76, 0x30000000, RZ ;  /* 0x300000004c527825 */ /* 0x000fc800078e00ff */
[----:B------:R-:W-:-:S04]  /*f5e30*/  IMAD.WIDE.U32 R78, R77, -0x45f6b800, RZ ;  /* 0xba0948004d4e7825 */ /* 0x000fc800078e00ff */
[----:B------:R-:W-:Y:S02]  /*f5e40*/  IMAD.X R91, RZ, RZ, RZ, P2 ;  /* 0x000000ffff5b7224 */ /* 0x000fe400010e06ff */
[----:B------:R-:W-:Y:S01]  /*f5e50*/  IMAD.X R141, RZ, RZ, RZ, P5 ;  /* 0x000000ffff8d7224 */ /* 0x000fe200028e06ff */
[----:B------:R-:W-:Y:S01]  /*f5e60*/  IADD3 RZ, P5, PT, R80, R83, RZ ;  /* 0x0000005350ff7210 */ /* 0x000fe20007fbe0ff */
[----:B------:R-:W-:Y:S01]  /*f5e70*/  IMAD.MOV.U32 R140, RZ, RZ, R81 ;  /* 0x000000ffff8c7224 */ /* 0x000fe200078e0051 */
[----:B------:R-:W-:Y:S01]  /*f5e80*/  IADD3.X R80, P0, PT, RZ, R41, RZ, P0, !PT ;  /* 0x00000029ff507210 */ /* 0x000fe2000071e4ff */
[----:B------:R-:W-:Y:S01]  /*f5e90*/  IMAD.X R163, RZ, RZ, RZ, P1 ;  /* 0x000000ffffa37224 */ /* 0x000fe200008e06ff */
[----:B------:R-:W-:Y:S01]  /*f5ea0*/  IADD3.X R81, P2, PT, R91, R95, RZ, P3, !PT ;  /* 0x0000005f5b517210 */ /* 0x000fe20001f5e4ff */
[----:B------:R-:W-:Y:S01]  /*f5eb0*/  IMAD.WIDE.U32 R40, P3, R76, 0x1ef3622f, R78 ;  /* 0x1ef3622f4c287825 */ /* 0x000fe2000786004e */
[----:B------:R-:W-:-:S03]  /*f5ec0*/  IADD3 RZ, P1, PT, R148, R138, RZ ;  /* 0x0000008a94ff7210 */ /* 0x000fc60007f3e0ff */
[----:B------:R-:W-:Y:S01]  /*f5ed0*/  IMAD.WIDE.U32 R94, R14, -0x45f6b800, R148 ;  /* 0xba0948000e5e7825 */ /* 0x000fe200078e0094 */
[----:B------:R-:W-:-:S03]  /*f5ee0*/  IADD3.X RZ, P1, PT, R149, R125, RZ, P1, !PT ;  /* 0x0000007d95ff7210 */ /* 0x000fc60000f3e4ff */
[----:B------:R-:W-:Y:S01]  /*f5ef0*/  IMAD R74, R76, 0x1ef3622f, R78 ;  /* 0x1ef3622f4c4a7824 */ /* 0x000fe200078e024e */
[----:B------:R-:W-:Y:S01]  /*f5f00*/  IADD3 R159, PT, PT, R95, R159, RZ ;  /* 0x0000009f5f9f7210 */ /* 0x000fe20007ffe0ff */
[----:B------:R-:W-:-:S04]  /*f5f10*/  IMAD.WIDE.U32 R78, R66, R60, R132 ;  /* 0x0000003c424e7225 */ /* 0x000fc800078e0084 */
[----:B------:R-:W-:Y:S01]  /*f5f20*/  IMAD.X R91, RZ, RZ, RZ, P3 ;  /* 0x000000ffff5b7224 */ /* 0x000fe200018e06ff */
[----:B------:R-:W-:Y:S01]  /*f5f30*/  IADD3.X R94, P3, PT, R137, R94, RZ, P0, !PT ;  /* 0x0000005e895e7210 */ /* 0x000fe2000077e4ff */
[----:B------:R-:W-:Y:S01]  /*f5f40*/  IMAD.WIDE.U32 R124, R76, -0x45f6b800, RZ ;  /* 0xba0948004c7c7825 */ /* 0x000fe200078e00ff */
[----:B------:R-:W-:Y:S02]  /*f5f50*/  IADD3.X R78, P2, PT, R139, R78, RZ, P2, !PT ;  /* 0x0000004e8b4e7210 */ /* 0x000fe4000175e4ff */
[----:B------:R-:W-:Y:S01]  /*f5f60*/  IADD3.X R95, P3, PT, R80, R159, RZ, P3, !PT ;  /* 0x0000009f505f7210 */ /* 0x000fe20001f7e4ff */
[----:B------:R-:W-:Y:S01]  /*f5f70*/  IMAD.IADD R110, R79, 0x1, R143 ;  /* 0x000000014f6e7824 */ /* 0x000fe200078e028f */
[----:B------:R-:W-:Y:S01]  /*f5f80*/  IADD3 RZ, P0, PT, R40, R125, RZ ;  /* 0x0000007d28ff7210 */ /* 0x000fe20007f1e0ff */
[----:B------:R-:W-:Y:S01]  /*f5f90*/  IMAD.MOV.U32 R90, RZ, RZ, R41 ;  /* 0x000000ffff5a7224 */ /* 0x000fe200078e0029 */
[----:B------:R-:W-:Y:S01]  /*f5fa0*/  IADD3.X R155, P3, PT, RZ, RZ, RZ, P3, !PT ;  /* 0x000000ffff9b7210 */ /* 0x000fe20001f7e4ff */
[----:B------:R-:W-:Y:S01]  /*f5fb0*/  IMAD.WIDE.U32 R40, R77, 0xf5138f, RZ ;  /* 0x00f5138f4d287825 */ /* 0x000fe200078e00ff */
[----:B------:R-:W-:-:S03]  /*f5fc0*/  IADD3.X R79, P2, PT, R81, R110, RZ, P2, !PT ;  /* 0x0000006e514f7210 */ /* 0x000fc6000175e4ff */
[----:B------:R-:W-:Y:S01]  /*f5fd0*/  IMAD.WIDE.U32 R80, R77, 0x6ca1493b, RZ ;  /* 0x6ca1493b4d507825 */ /* 0x000fe200078e00ff */
[----:B------:R-:W-:-:S03]  /*f5fe0*/  IADD3.X R159, P2, PT, RZ, RZ, RZ, P2, !PT ;  /* 0x000000ffff9f7210 */ /* 0x000fc6000175e4ff */
[----:B------:R-:W-:Y:S02]  /*f5ff0*/  IMAD R145, R76, 0x1a22d9f3, R40 ;  /* 0x1a22d9f34c917824 */ /* 0x000fe400078e0228 */
[----:B------:R-:W-:-:S04]  /*f6000*/  IMAD.WIDE.U32.X R140, R77, 0x170b5d44, R140, P5 ;  /* 0x170b5d444d8c7825 */ /* 0x000fc800028e048c */
[----:B------:R-:W-:Y:S02]  /*f6010*/  IMAD.X R157, RZ, RZ, RZ, P3 ;  /* 0x000000ffff9d7224 */ /* 0x000fe400018e06ff */
[----:B------:R-:W-:-:S04]  /*f6020*/  IMAD.WIDE.U32 R132, R76, 0xf5138f, RZ ;  /* 0x00f5138f4c847825 */ /* 0x000fc800078e00ff */
[----:B------:R-:W-:-:S04]  /*f6030*/  IMAD.WIDE.U32 R142, R77, 0x17c510ea, RZ ;  /* 0x17c510ea4d8e7825 */ /* 0x000fc800078e00ff */
[----:B------:R-:W-:-:S04]  /*f6040*/  IMAD.WIDE.U32 R40, P5, R76, 0x1a22d9f3, R40 ;  /* 0x1a22d9f34c287825 */ /* 0x000fc800078a0028 */
[----:B------:R-:W-:-:S04]  /*f6050*/  IMAD.WIDE.U32 R152, P3, R76, -0x39c4fa40, R80 ;  /* 0xc63b05c04c987825 */ /* 0x000fc80007860050 */
[----:B------:R-:W-:Y:S01]  /*f6060*/  IMAD.X R149, RZ, RZ, RZ, P3 ;  /* 0x000000ffff957224 */ /* 0x000fe200018e06ff */
[----:B------:R-:W-:Y:S01]  /*f6070*/  IADD3 RZ, P3, PT, R40, R133, RZ ;  /* 0x0000008528ff7210 */ /* 0x000fe20007f7e0ff */
[C-C-:B------:R-:W-:Y:S01]  /*f6080*/  IMAD R137, R76.reuse, 0x1ae3a46, R142.reuse ;  /* 0x01ae3a464c897824 */ /* 0x140fe200078e028e */
[----:B------:R-:W-:Y:S01]  /*f6090*/  MOV R148, R153 ;  /* 0x0000009900947202 */ /* 0x000fe20000000f00 */
[----:B------:R-:W-:Y:S01]  /*f60a0*/  IMAD.X R147, RZ, RZ, RZ, P5 ;  /* 0x000000ffff937224 */ /* 0x000fe200028e06ff */
[----:B------:R-:W-:Y:S01]  /*f60b0*/  IADD3.X R153, P1, PT, R161, R134, RZ, P1, !PT ;  /* 0x00000086a1997210 */ /* 0x000fe20000f3e4ff */
[----:B------:R-:W-:Y:S02]  /*f60c0*/  IMAD.MOV.U32 R146, RZ, RZ, R41 ;  /* 0x000000ffff927224 */ /* 0x000fe400078e0029 */
[----:B------:R-:W-:Y:S01]  /*f60d0*/  IMAD.WIDE.U32 R142, P5, R76, 0x1ae3a46, R142 ;  /* 0x01ae3a464c8e7825 */ /* 0x000fe200078a008e */
[----:B------:R-:W-:-:S03]  /*f60e0*/  IADD3.X R110, P1, PT, R163, R135, RZ, P1, !PT ;  /* 0x00000087a36e7210 */ /* 0x000fc60000f3e4ff */
[----:B------:R-:W-:-:S04]  /*f60f0*/  IMAD.WIDE.U32 R40, R76, 0x17c510ea, RZ ;  /* 0x17c510ea4c287825 */ /* 0x000fc800078e00ff */
[C---:B------:R-:W-:Y:S02]  /*f6100*/  IMAD R139, R76.reuse, -0x39c4fa40, R80 ;  /* 0xc63b05c04c8b7824 */ /* 0x040fe400078e0250 */
[----:B------:R-:W-:-:S04]  /*f6110*/  IMAD.WIDE.U32 R80, R76, 0x6ca1493b, RZ ;  /* 0x6ca1493b4c507825 */ /* 0x000fc800078e00ff */
[----:B------:R-:W-:Y:S01]  /*f6120*/  IMAD.X R151, RZ, RZ, RZ, P5 ;  /* 0x000000ffff977224 */ /* 0x000fe200028e06ff */
[----:B------:R-:W-:Y:S01]  /*f6130*/  IADD3 RZ, P5, PT, R142, R41, RZ ;  /* 0x000000298eff7210 */ /* 0x000fe20007fbe0ff */
[----:B------:R-:W-:Y:S02]  /*f6140*/  IMAD.MOV.U32 R150, RZ, RZ, R143 ;  /* 0x000000ffff967224 */ /* 0x000fe400078e008f */
[----:B------:R-:W-:-:S04]  /*f6150*/  IMAD.WIDE.U32 R142, R177, R60, R36 ;  /* 0x0000003cb18e7225 */ /* 0x000fc800078e0024 */
[----:B------:R-:W-:Y:S01]  /*f6160*/  IMAD.X R165, RZ, RZ, RZ, P2 ;  /* 0x000000ffffa57224 */ /* 0x000fe200010e06ff */
[-C--:B------:R-:W-:Y:S01]  /*f6170*/  IADD3 RZ, P2, PT, R152, R81.reuse, RZ ;  /* 0x0000005198ff7210 */ /* 0x080fe20007f5e0ff */
[----:B------:R-:W-:Y:S01]  /*f6180*/  IMAD.IADD R161, R169, 0x1, R83 ;  /* 0x00000001a9a17824 */ /* 0x000fe200078e0253 */
[----:B------:R-:W-:Y:S01]  /*f6190*/  IADD3 R81, PT, PT, R139, R81, RZ ;  /* 0x000000518b517210 */ /* 0x000fe20007ffe0ff */
[----:B------:R-:W-:Y:S01]  /*f61a0*/  IMAD.WIDE.U32.X R36, R77, 0x1ef3622f, R90, P0 ;  /* 0x1ef3622f4d247825 */ /* 0x000fe200000e045a */
[----:B------:R-:W-:Y:S02]  /*f61b0*/  IADD3 RZ, P0, PT, R94, R82, RZ ;  /* 0x000000525eff7210 */ /* 0x000fe40007f1e0ff */
[----:B------:R-:W-:Y:S01]  /*f61c0*/  IADD3.X R82, P1, PT, R153, R142, RZ, P1, !PT ;  /* 0x0000008e99527210 */ /* 0x000fe20000f3e4ff */
[----:B------:R-:W-:Y:S01]  /*f61d0*/  IMAD.IADD R83, R143, 0x1, R106 ;  /* 0x000000018f537824 */ /* 0x000fe200078e026a */
[----:B------:R-:W-:Y:S01]  /*f61e0*/  IADD3.X RZ, P0, PT, R95, R161, RZ, P0, !PT ;  /* 0x000000a15fff7210 */ /* 0x000fe2000071e4ff */
[----:B------:R-:W-:-:S02]  /*f61f0*/  IMAD.IADD R91, R107, 0x1, R35 ;  /* 0x000000016b5b7824 */ /* 0x000fc400078e0223 */
[----:B------:R-:W-:Y:S01]  /*f6200*/  IMAD.WIDE.U32.X R134, R77, 0x1a22d9f3, R146, P3 ;  /* 0x1a22d9f34d867825 */ /* 0x000fe200018e0492 */
[----:B------:R-:W-:Y:S02]  /*f6210*/  IADD3 RZ, P3, PT, R78, R34, RZ ;  /* 0x000000224eff7210 */ /* 0x000fe40007f7e0ff */
[----:B------:R-:W-:Y:S01]  /*f6220*/  IADD3.X R83, P1, PT, R110, R83, RZ, P1, !PT ;  /* 0x000000536e537210 */ /* 0x000fe20000f3e4ff */
[----:B------:R-:W-:Y:S01]  /*f6230*/  IMAD.IADD R131, R69, 0x1, R131 ;  /* 0x0000000145837824 */ /* 0x000fe200078e0283 */
[----:B------:R-:W-:Y:S01]  /*f6240*/  IADD3.X RZ, P3, PT, R79, R91, RZ, P3, !PT ;  /* 0x0000005b4fff7210 */ /* 0x000fe20001f7e4ff */
[C---:B------:R-:W-:Y:S01]  /*f6250*/  IMAD.WIDE.U32.X R34, R77.reuse, -0x39c4fa40, R148, P2 ;  /* 0xc63b05c04d227825 */ /* 0x040fe200010e0494 */
[----:B------:R-:W-:Y:S02]  /*f6260*/  IADD3 RZ, P2, PT, R82, R130, RZ ;  /* 0x0000008252ff7210 */ /* 0x000fe40007f5e0ff */
[----:B------:R-:W-:Y:S01]  /*f6270*/  IADD3.X R167, P1, PT, RZ, RZ, RZ, P1, !PT ;  /* 0x000000ffffa77210 */ /* 0x000fe20000f3e4ff */
[----:B------:R-:W-:Y:S01]  /*f6280*/  IMAD.WIDE.U32.X R90, R77, 0x1ae3a46, R150, P5 ;  /* 0x01ae3a464d5a7825 */ /* 0x000fe200028e0496 */
[----:B------:R-:W-:-:S02]  /*f6290*/  IADD3.X RZ, P2, PT, R83, R131, RZ, P2, !PT ;  /* 0x0000008353ff7210 */ /* 0x000fc4000175e4ff */
[----:B------:R-:W-:Y:S01]  /*f62a0*/  IADD3.X R77, P0, PT, R155, R140, RZ, P0, !PT ;  /* 0x0000008c9b4d7210 */ /* 0x000fe2000071e4ff */
[----:B------:R-:W-:Y:S01]  /*f62b0*/  IMAD.WIDE.U32 R82, R14, 0xf5138f, R82 ;  /* 0x00f5138f0e527825 */ /* 0x000fe200078e0052 */
[----:B------:R-:W-:Y:S02]  /*f62c0*/  IADD3.X R131, P3, PT, R159, R96, RZ, P3, !PT ;  /* 0x000000609f837210 */ /* 0x000fe40001f7e4ff */
[----:B------:R-:W-:Y:S01]  /*f62d0*/  IADD3.X R140, P0, PT, R157, R141, RZ, P0, !PT ;  /* 0x0000008d9d8c7210 */ /* 0x000fe2000071e4ff */
[----:B------:R-:W-:Y:S01]  /*f62e0*/  IMAD.IADD R69, R83, 0x1, R69 ;  /* 0x0000000153457824 */ /* 0x000fe200078e0245 */
[----:B------:R-:W-:Y:S01]  /*f62f0*/  IADD3.X R141, P3, PT, R165, R97, RZ, P3, !PT ;  /* 0x00000061a58d7210 */ /* 0x000fe20001f7e4ff */
[----:B------:R-:W-:Y:S01]  /*f6300*/  IMAD.WIDE.U32 R96, R76, 0x30000000, R94 ;  /* 0x300000004c607825 */ /* 0x000fe200078e005e */
[----:B------:R-:W-:Y:S02]  /*f6310*/  IADD3.X R82, P0, PT, R77, R82, RZ, P0, !PT ;  /* 0x000000524d527210 */ /* 0x000fe4000071e4ff */
[----:B------:R-:W-:Y:S01]  /*f6320*/  IADD3.X R94, P5, PT, R131, R108, RZ, P3, !PT ;  /* 0x0000006c835e7210 */ /* 0x000fe20001fbe4ff */
[----:B------:R-:W-:Y:S01]  /*f6330*/  IMAD.IADD R131, R97, 0x1, R169 ;  /* 0x0000000161837824 */ /* 0x000fe200078e02a9 */
[----:B------:R-:W-:Y:S01]  /*f6340*/  IADD3.X R77, PT, PT, RZ, RZ, RZ, P1, !PT ;  /* 0x000000ffff4d7210 */ /* 0x000fe20000ffe4ff */
[----:B------:R-:W-:Y:S01]  /*f6350*/  IMAD.IADD R83, R85, 0x1, R33 ;  /* 0x0000000155537824 */ /* 0x000fe200078e0221 */
[----:B------:R-:W-:Y:S01]  /*f6360*/  IADD3 RZ, P3, PT, R94, R32, RZ ;  /* 0x000000205eff7210 */ /* 0x000fe20007f7e0ff */
[----:B------:R-:W-:Y:S01]  /*f6370*/  IMAD.WIDE.U32 R32, R96, -0x1, RZ ;  /* 0xffffffff60207825 */ /* 0x000fe200078e00ff */
[----:B------:R-:W-:-:S02]  /*f6380*/  IADD3.X R95, P5, PT, R141, R84, RZ, P5, !PT ;  /* 0x000000548d5f7210 */ /* 0x000fc40002fbe4ff */
[----:B------:R-:W-:Y:S01]  /*f6390*/  IADD3.X R167, P2, PT, R167, R128, RZ, P2, !PT ;  /* 0x00000080a7a77210 */ /* 0x000fe2000175e4ff */
[----:B------:R-:W-:Y:S01]  /*f63a0*/  IMAD R163, R96, -0x7af74001, -R131 ;  /* 0x8508bfff60a37824 */ /* 0x000fe200078e0a83 */
[----:B------:R-:W-:Y:S01]  /*f63b0*/  IADD3.X RZ, P3, PT, R95, R83, RZ, P3, !PT ;  /* 0x000000535fff7210 */ /* 0x000fe20001f7e4ff */
[----:B------:R-:W-:Y:S01]  /*f63c0*/  IMAD.IADD R97, R74, 0x1, R125 ;  /* 0x000000014a617824 */ /* 0x000fe200078e027d */
[----:B------:R-:W-:Y:S01]  /*f63d0*/  IADD3.X R83, P0, PT, R140, R69, RZ, P0, !PT ;  /* 0x000000458c537210 */ /* 0x000fe2000071e4ff */
[----:B------:R-:W-:Y:S01]  /*f63e0*/  IMAD.IADD R163, R33, 0x1, R163 ;  /* 0x0000000121a37824 */ /* 0x000fe200078e02a3 */
[----:B------:R-:W-:Y:S01]  /*f63f0*/  IADD3 RZ, P1, PT, R82, R124, RZ ;  /* 0x0000007c52ff7210 */ /* 0x000fe20007f3e0ff */
[----:B------:R-:W-:Y:S01]  /*f6400*/  IMAD.WIDE.U32 R124, R32, 0x1, RZ ;  /* 0x00000001207c7825 */ /* 0x000fe200078e00ff */
[----:B------:R-:W-:Y:S02]  /*f6410*/  IADD3.X R33, P5, PT, RZ, RZ, RZ, P5, !PT ;  /* 0x000000ffff217210 */ /* 0x000fe40002fbe4ff */
[----:B------:R-:W-:Y:S01]  /*f6420*/  IADD3.X R84, P2, PT, R77, R129, RZ, P2, !PT ;  /* 0x000000814d547210 */ /* 0x000fe2000175e4ff */
[----:B------:R-:W-:Y:S01]  /*f6430*/  IMAD.WIDE.U32 R128, R163, 0x1, RZ ;  /* 0x00000001a3807825 */ /* 0x000fe200078e00ff */
[----:B------:R-:W-:-:S02]  /*f6440*/  IADD3.X R165, P0, PT, RZ, RZ, RZ, P0, !PT ;  /* 0x000000ffffa57210 */ /* 0x000fc4000071e4ff */
[----:B------:R-:W-:Y:S01]  /*f6450*/  IADD3.X RZ, P1, PT, R83, R97, RZ, P1, !PT ;  /* 0x0000006153ff7210 */ /* 0x000fe20000f3e4ff */
[C-C-:B------:R-:W-:Y:S01]  /*f6460*/  IMAD R97, R32.reuse, -0x7af74000, R128.reuse ;  /* 0x8508c00020617824 */ /* 0x140fe200078e0280 */
[----:B------:R-:W-:Y:S01]  /*f6470*/  IADD3.X R69, P3, PT, R33, R98, RZ, P3, !PT ;  /* 0x0000006221457210 */ /* 0x000fe20001f7e4ff */
[----:B------:R-:W-:Y:S01]  /*f6480*/  IMAD.X R77, RZ, RZ, RZ, P0 ;  /* 0x000000ffff4d7224 */ /* 0x000fe200000e06ff */
[----:B------:R-:W-:Y:S01]  /*f6490*/  IADD3.X R165, P1, PT, R165, R36, RZ, P1, !PT ;  /* 0x00000024a5a57210 */ /* 0x000fe20000f3e4ff */
[----:B------:R-:W-:Y:S01]  /*f64a0*/  IMAD.WIDE.U32 R152, R32, 0x30000000, RZ ;  /* 0x3000000020987825 */ /* 0x000fe200078e00ff */
[----:B------:R-:W-:Y:S02]  /*f64b0*/  IADD3.X R33, PT, PT, R99, RZ, RZ, P3, P5 ;  /* 0x000000ff63217210 */ /* 0x000fe40001fea4ff */
[----:B------:R-:W-:Y:S01]  /*f64c0*/  IADD3 RZ, P0, PT, R96, R124, RZ ;  /* 0x0000007c60ff7210 */ /* 0x000fe20007f1e0ff */
[----:B------:R-:W-:Y:S01]  /*f64d0*/  IMAD.WIDE.U32 R128, P3, R32, -0x7af74000, R128 ;  /* 0x8508c00020807825 */ /* 0x000fe20007860080 */
[----:B------:R-:W-:-:S03]  /*f64e0*/  IADD3.X R106, P1, PT, R77, R37, RZ, P1, !PT ;  /* 0x000000254d6a7210 */ /* 0x000fc60000f3e4ff */
[C---:B------:R-:W-:Y:S01]  /*f64f0*/  IMAD.IADD R96, R125.reuse, 0x1, R97 ;  /* 0x000000017d607824 */ /* 0x040fe200078e0261 */
[----:B------:R-:W-:Y:S01]  /*f6500*/  IADD3 RZ, P5, PT, R125, R128, RZ ;  /* 0x000000807dff7210 */ /* 0x000fe20007fbe0ff */
[----:B------:R-:W-:-:S03]  /*f6510*/  IMAD.WIDE.U32 R36, R163, 0x30000000, RZ ;  /* 0x30000000a3247825 */ /* 0x000fc600078e00ff */
[----:B------:R-:W-:Y:S01]  /*f6520*/  IADD3.X RZ, P0, PT, R131, R96, RZ, P0, !PT ;  /* 0x0000006083ff7210 */ /* 0x000fe2000071e4ff */
[----:B------:R-:W-:-:S04]  /*f6530*/  IMAD.WIDE.U32 R98, R163, -0x45f6b800, RZ ;  /* 0xba094800a3627825 */ /* 0x000fc800078e00ff */
[----:B------:R-:W-:Y:S02]  /*f6540*/  IMAD.X R97, RZ, RZ, RZ, P3 ;  /* 0x000000ffff617224 */ /* 0x000fe400018e06ff */
[----:B------:R-:W-:Y:S02]  /*f6550*/  IMAD.MOV.U32 R96, RZ, RZ, R129 ;  /* 0x000000ffff607224 */ /* 0x000fe400078e0081 */
[----:B------:R-:W-:-:S04]  /*f6560*/  IMAD.WIDE.U32 R124, R163, 0xf5138f, RZ ;  /* 0x00f5138fa37c7825 */ /* 0x000fc800078e00ff */
[C-C-:B------:R-:W-:Y:S02]  /*f6570*/  IMAD R169, R32.reuse, 0x170b5d44, R36.reuse ;  /* 0x170b5d4420a97824 */ /* 0x140fe400078e0224 */
[----:B------:R-:W-:-:S04]  /*f6580*/  IMAD.WIDE.U32 R36, P3, R32, 0x170b5d44, R36 ;  /* 0x170b5d4420247825 */ /* 0x000fc80007860024 */
[----:B------:R-:W-:Y:S01]  /*f6590*/  IMAD R149, R32, 0x1ef3622f, R98 ;  /* 0x1ef3622f20957824 */ /* 0x000fe200078e0262 */
[----:B------:R-:W-:Y:S01]  /*f65a0*/  MOV R150, R37 ;  /* 0x0000002500967202 */ /* 0x000fe20000000f00 */
[----:B------:R-:W-:-:S04]  /*f65b0*/  IMAD.WIDE.U32.X R96, R163, -0x7af74000, R96, P5 ;  /* 0x8508c000a3607825 */ /* 0x000fc800028e0460 */
[----:B------:R-:W-:-:S04]  /*f65c0*/  IMAD.WIDE.U32 R98, P5, R32, 0x1ef3622f, R98 ;  /* 0x1ef3622f20627825 */ /* 0x000fc800078a0062 */
[----:B------:R-:W-:Y:S02]  /*f65d0*/  IMAD.X R151, RZ, RZ, RZ, P3 ;  /* 0x000000ffff977224 */ /* 0x000fe400018e06ff */
[----:B------:R-:W-:-:S04]  /*f65e0*/  IMAD.WIDE.U32 R140, P3, R32, 0x1a22d9f3, R124 ;  /* 0x1a22d9f3208c7825 */ /* 0x000fc8000786007c */
[----:B------:R-:W-:-:S04]  /*f65f0*/  IMAD.WIDE.U32 R146, R32, -0x45f6b800, RZ ;  /* 0xba09480020927825 */ /* 0x000fc800078e00ff */
[----:B------:R-:W-:Y:S01]  /*f6600*/  IMAD.X R131, RZ, RZ, RZ, P5 ;  /* 0x000000ffff837224 */ /* 0x000fe200028e06ff */
[----:B------:R-:W-:Y:S01]  /*f6610*/  IADD3 RZ, P5, PT, R36, R153, RZ ;  /* 0x0000009924ff7210 */ /* 0x000fe20007fbe0ff */
        /* <DEDUP_REMOVED lines=25> */
[----:B------:R-:W-:Y:S01]  /*f67b0*/  IADD3 R159, PT, PT, R15, R105, RZ ;  /* 0x000000690f9f7210 */ /* 0x000fe20007ffe0ff */
[----:B------:R-:W-:-:S04]  /*f67c0*/  IMAD.WIDE.U32 R82, R76, -0x45f6b800, R82 ;  /* 0xba0948004c527825 */ /* 0x000fc800078e0052 */
[----:B------:R-:W-:Y:S02]  /*f67d0*/  IMAD R141, R32, -0x39c4fa40, R36 ;  /* 0xc63b05c0208d7824 */ /* 0x000fe400078e0224 */
[----:B------:R-:W-:Y:S01]  /*f67e0*/  IMAD.WIDE.U32.X R96, R163, -0x39c4fa40, R154, P3 ;  /* 0xc63b05c0a3607825 */ /* 0x000fe200018e049a */
[----:B------:R-:W-:Y:S02]  /*f67f0*/  IADD3 RZ, P3, PT, R126, R104, RZ ;  /* 0x000000687eff7210 */ /* 0x000fe40007f7e0ff */
[----:B------:R-:W-:Y:S01]  /*f6800*/  IADD3.X R104, P0, PT, R121, R82, RZ, P0, !PT ;  /* 0x0000005279687210 */ /* 0x000fe2000071e4ff */
[----:B------:R-:W-:Y:S01]  /*f6810*/  IMAD.WIDE.U32 R36, R32, 0x17c510ea, RZ ;  /* 0x17c510ea20247825 */ /* 0x000fe200078e00ff */
[----:B------:R-:W-:Y:S02]  /*f6820*/  IADD3.X R155, P2, PT, RZ, RZ, RZ, P2, !PT ;  /* 0x000000ffff9b7210 */ /* 0x000fe4000175e4ff */
[----:B------:R-:W-:Y:S01]  /*f6830*/  IADD3.X RZ, P3, PT, R127, R159, RZ, P3, !PT ;  /* 0x0000009f7fff7210 */ /* 0x000fe20001f7e4ff */
[----:B------:R-:W-:-:S04]  /*f6840*/  IMAD.WIDE.U32 R120, R14, 0x6ca1493b, R126 ;  /* 0x6ca1493b0e787825 */ /* 0x000fc800078e007e */
[----:B------:R-:W-:Y:S01]  /*f6850*/  IMAD.X R157, RZ, RZ, RZ, P5 ;  /* 0x000000ffff9d7224 */ /* 0x000fe200028e06ff */
[-C--:B------:R-:W-:Y:S01]  /*f6860*/  IADD3 RZ, P5, PT, R160, R37.reuse, RZ ;  /* 0x00000025a0ff7210 */ /* 0x080fe20007fbe0ff */
[----:B------:R-:W-:Y:S01]  /*f6870*/  IMAD R23, R14, 0x1ae3a46, R156 ;  /* 0x01ae3a460e177824 */ /* 0x000fe200078e029c */
[----:B------:R-:W-:Y:S01]  /*f6880*/  IADD3.X R120, P1, PT, R165, R120, RZ, P1, !PT ;  /* 0x00000078a5787210 */ /* 0x000fe20000f3e4ff */
[----:B------:R-:W-:Y:S01]  /*f6890*/  IMAD.MOV.U32 R156, RZ, RZ, R161 ;  /* 0x000000ffff9c7224 */ /* 0x000fe200078e00a1 */
[----:B------:R-:W-:Y:S01]  /*f68a0*/  IADD3 R37, PT, PT, R77, R37, RZ ;  /* 0x000000254d257210 */ /* 0x000fe20007ffe0ff */
[----:B------:R-:W-:Y:S02]  /*f68b0*/  IMAD.IADD R121, R121, 0x1, R15 ;  /* 0x0000000179797824 */ /* 0x000fe400078e020f */
[----:B------:R-:W-:Y:S02]  /*f68c0*/  IMAD.IADD R105, R83, 0x1, R74 ;  /* 0x0000000153697824 */ /* 0x000fe400078e024a */
[----:B------:R-:W-:Y:S01]  /*f68d0*/  IMAD.WIDE.U32.X R82, R163, 0x1ae3a46, R156, P5 ;  /* 0x01ae3a46a3527825 */ /* 0x000fe200028e049c */
[----:B------:R-:W-:-:S02]  /*f68e0*/  IADD3.X R121, P5, PT, R106, R121, RZ, P1, !PT ;  /* 0x000000796a797210 */ /* 0x000fc40000fbe4ff */
[----:B------:R-:W-:Y:S01]  /*f68f0*/  IADD3.X R105, P0, PT, R84, R105, RZ, P0, !PT ;  /* 0x0000006954697210 */ /* 0x000fe2000071e4ff */
[----:B------:R-:W-:Y:S01]  /*f6900*/  IMAD.IADD R153, R169, 0x1, R153 ;  /* 0x00000001a9997824 */ /* 0x000fe200078e0299 */
[----:B------:R-:W-:Y:S01]  /*f6910*/  IADD3 RZ, P1, PT, R120, R132, RZ ;  /* 0x0000008478ff7210 */ /* 0x000fe20007f3e0ff */
[----:B------:R-:W-:Y:S01]  /*f6920*/  IMAD.X R157, RZ, RZ, RZ, P2 ;  /* 0x000000ffff9d7224 */ /* 0x000fe200010e06ff */
[----:B------:R-:W-:Y:S01]  /*f6930*/  IADD3 RZ, P2, PT, R104, R152, RZ ;  /* 0x0000009868ff7210 */ /* 0x000fe20007f5e0ff */
[----:B------:R-:W-:Y:S01]  /*f6940*/  IMAD.IADD R159, R145, 0x1, R133 ;  /* 0x00000001919f7824 */ /* 0x000fe200078e0285 */
[----:B------:R-:W-:Y:S01]  /*f6950*/  IADD3.X R133, P5, PT, RZ, RZ, RZ, P5, !PT ;  /* 0x000000ffff857210 */ /* 0x000fe20002fbe4ff */
[----:B------:R-:W-:Y:S01]  /*f6960*/  IMAD.WIDE.U32 R100, R75, R62, R100 ;  /* 0x0000003e4b647225 */ /* 0x000fe200078e0064 */
[----:B------:R-:W-:Y:S02]  /*f6970*/  IADD3.X R15, P0, PT, RZ, RZ, RZ, P0, !PT ;  /* 0x000000ffff0f7210 */ /* 0x000fe4000071e4ff */
[----:B------:R-:W-:Y:S01]  /*f6980*/  IADD3.X RZ, P2, PT, R105, R153, RZ, P2, !PT ;  /* 0x0000009969ff7210 */ /* 0x000fe2000175e4ff */
[----:B------:R-:W-:Y:S01]  /*f6990*/  IMAD.IADD R9, R123, 0x1, R9 ;  /* 0x000000017b097824 */ /* 0x000fe200078e0209 */
[----:B------:R-:W-:Y:S01]  /*f69a0*/  IADD3 R101, PT, PT, R101, R119, RZ ;  /* 0x0000007765657210 */ /* 0x000fe20007ffe0ff */
[----:B------:R-:W-:Y:S01]  /*f69b0*/  IMAD.X R153, RZ, RZ, RZ, P5 ;  /* 0x000000ffff997224 */ /* 0x000fe200028e06ff */
[----:B------:R-:W-:Y:S01]  /*f69c0*/  IADD3 RZ, P5, PT, R100, R8, RZ ;  /* 0x0000000864ff7210 */ /* 0x000fe20007fbe0ff */
[----:B------:R-:W-:Y:S01]  /*f69d0*/  IMAD.X R127, RZ, RZ, RZ, P0 ;  /* 0x000000ffff7f7224 */ /* 0x000fe200000e06ff */
[----:B------:R-:W-:Y:S01]  /*f69e0*/  IADD3.X R15, P2, PT, R15, R150, RZ, P2, !PT ;  /* 0x000000960f0f7210 */ /* 0x000fe2000175e4ff */
[----:B------:R-:W-:Y:S01]  /*f69f0*/  IMAD.WIDE.U32 R104, R32, 0x30000000, R104 ;  /* 0x3000000020687825 */ /* 0x000fe200078e0068 */
[----:B------:R-:W-:-:S02]  /*f6a00*/  IADD3.X R155, P0, PT, R155, R102, RZ, P3, !PT ;  /* 0x000000669b9b7210 */ /* 0x000fc40001f1e4ff */
[----:B------:R-:W-:Y:S01]  /*f6a10*/  IADD3.X RZ, P1, PT, R121, R159, RZ, P1, !PT ;  /* 0x0000009f79ff7210 */ /* 0x000fe20000f3e4ff */
[----:B------:R-:W-:Y:S01]  /*f6a20*/  IMAD.WIDE.U32 R118, R177, R64, R100 ;  /* 0x00000040b1767225 */ /* 0x000fe200078e0064 */
        /* <DEDUP_REMOVED lines=15> */
[----:B------:R-:W-:Y:S01]  /*f6b20*/  IADD3.X R155, P0, PT, RZ, RZ, RZ, P0, !PT ;  /* 0x000000ffff9b7210 */ /* 0x000fe2000071e4ff */
[----:B------:R-:W-:Y:S02]  /*f6b30*/  IMAD.IADD R153, R9, 0x1, R153 ;  /* 0x0000000109997824 */ /* 0x000fe400078e0299 */
[----:B------:R-:W-:Y:S01]  /*f6b40*/  IMAD.WIDE.U32.X R28, R67, R65, R28, P4 ;  /* 0x00000041431c7225 */ /* 0x000fe200020e041c */
[----:B------:R-:W-:Y:S02]  /*f6b50*/  IADD3.X R119, P2, PT, R102, R123, RZ, P2, !PT ;  /* 0x0000007b66777210 */ /* 0x000fe4000175e4ff */
[----:B------:R-:W-:Y:S01]  /*f6b60*/  IADD3.X R9, P4, PT, RZ, R178, RZ, P5, !PT ;  /* 0x000000b2ff097210 */ /* 0x000fe20002f9e4ff */
[----:B------:R-:W-:Y:S01]  /*f6b70*/  IMAD.WIDE.U32 R102, R153, 0x1, RZ ;  /* 0x0000000199667825 */ /* 0x000fe200078e00ff */
[----:B------:R-:W-:-:S02]  /*f6b80*/  IADD3.X R161, P2, PT, RZ, RZ, RZ, P2, !PT ;  /* 0x000000ffffa17210 */ /* 0x000fc4000175e4ff */
[----:B------:R-:W-:Y:S01]  /*f6b90*/  IADD3.X R178, P4, PT, RZ, R179, RZ, P4, !PT ;  /* 0x000000b3ffb27210 */ /* 0x000fe2000279e4ff */
[----:B------:R-:W-:Y:S02]  /*f6ba0*/  IMAD.IADD R105, R149, 0x1, R147 ;  /* 0x0000000195697824 */ /* 0x000fe400078e0293 */
[----:B------:R-:W-:-:S03]  /*f6bb0*/  IMAD.WIDE.U32 R134, R8, 0x1, RZ ;  /* 0x0000000108867825 */ /* 0x000fc600078e00ff */
[----:B------:R-:W-:Y:S01]  /*f6bc0*/  IADD3.X RZ, P3, PT, R101, R105, RZ, P3, !PT ;  /* 0x0000006965ff7210 */ /* 0x000fe20001f7e4ff */
[----:B------:R-:W-:-:S03]  /*f6bd0*/  IMAD.WIDE.U32 R120, P5, R8, -0x7af74000, R102 ;  /* 0x8508c00008787825 */ /* 0x000fc600078a0066 */
[----:B------:R-:W-:Y:S01]  /*f6be0*/  IADD3.X R155, P3, PT, R155, R130, RZ, P3, !PT ;  /* 0x000000829b9b7210 */ /* 0x000fe20001f7e4ff */
[----:B------:R-:W-:Y:S01]  /*f6bf0*/  IMAD.X R147, RZ, RZ, RZ, P0 ;  /* 0x000000ffff937224 */ /* 0x000fe200000e06ff */
[----:B------:R-:W-:Y:S01]  /*f6c00*/  IADD3 RZ, P0, PT, R104, R134, RZ ;  /* 0x0000008668ff7210 */ /* 0x000fe20007f1e0ff */
[----:B------:R-:W-:Y:S01]  /*f6c10*/  IMAD.WIDE.U32 R104, R153, 0x30000000, RZ ;  /* 0x3000000099687825 */ /* 0x000fe200078e00ff */
[----:B------:R-:W-:Y:S02]  /*f6c20*/  IADD3.X R127, PT, PT, RZ, RZ, RZ, P5, !PT ;  /* 0x000000ffff7f7210 */ /* 0x000fe40002ffe4ff */
[----:B------:R-:W-:Y:S01]  /*f6c30*/  IADD3 RZ, P5, PT, R135, R120, RZ ;  /* 0x0000007887ff7210 */ /* 0x000fe20007fbe0ff */
[----:B------:R-:W-:Y:S01]  /*f6c40*/  IMAD.MOV.U32 R126, RZ, RZ, R121 ;  /* 0x000000ffff7e7224 */ /* 0x000fe200078e0079 */
[----:B------:R-:W-:Y:S01]  /*f6c50*/  IADD3.X R84, P3, PT, R147, R131, RZ, P3, !PT ;  /* 0x0000008393547210 */ /* 0x000fe20001f7e4ff */
[----:B------:R-:W-:-:S04]  /*f6c60*/  IMAD.WIDE.U32 R88, R72, R62, R88 ;  /* 0x0000003e48587225 */ /* 0x000fc800078e0058 */
[----:B------:R-:W-:Y:S01]  /*f6c70*/  IMAD.X R159, RZ, RZ, RZ, P2 ;  /* 0x000000ffff9f7224 */ /* 0x000fe200010e06ff */
[----:B------:R-:W-:Y:S01]  /*f6c80*/  IADD3 RZ, P2, PT, R118, R92, RZ ;  /* 0x0000005c76ff7210 */ /* 0x000fe20007f5e0ff */
[----:B------:R-:W-:Y:S01]  /*f6c90*/  IMAD.WIDE.U32.X R126, R153, -0x7af74000, R126, P5 ;  /* 0x8508c000997e7825 */ /* 0x000fe200028e047e */
[----:B------:R-:W-:-:S03]  /*f6ca0*/  IADD3.X R92, P4, PT, R9, R88, RZ, P4, !PT ;  /* 0x00000058095c7210 */ /* 0x000fc6000279e4ff */
[----:B------:R-:W-:-:S04]  /*f6cb0*/  IMAD.WIDE.U32 R120, R8, 0x30000000, RZ ;  /* 0x3000000008787825 */ /* 0x000fc800078e00ff */
[----:B------:R-:W-:-:S04]  /*f6cc0*/  IMAD.WIDE.U32 R144, P5, R8, 0x170b5d44, R104 ;  /* 0x170b5d4408907825 */ /* 0x000fc800078a0068 */
[----:B------:R-:W-:Y:S02]  /*f6cd0*/  IMAD.IADD R117, R89, 0x1, R117 ;  /* 0x0000000159757824 */ /* 0x000fe400078e0275 */
[----:B------:R-:W-:Y:S02]  /*f6ce0*/  IMAD.IADD R15, R23, 0x1, R93 ;  /* 0x00000001170f7824 */ /* 0x000fe400078e025d */
[----:B------:R-:W-:Y:S01]  /*f6cf0*/  IMAD.X R123, RZ, RZ, RZ, P5 ;  /* 0x000000ffff7b7224 */ /* 0x000fe200028e06ff */
[----:B------:R-:W-:Y:S01]  /*f6d00*/  IADD3 RZ, P5, PT, R144, R121, RZ ;  /* 0x0000007990ff7210 */ /* 0x000fe20007fbe0ff */
[----:B------:R-:W-:Y:S01]  /*f6d10*/  IMAD.WIDE.U32 R88, R153, -0x45f6b800, RZ ;  /* 0xba09480099587825 */ /* 0x000fe200078e00ff */
[----:B------:R-:W-:Y:S02]  /*f6d20*/  IADD3.X R93, P4, PT, R178, R117, RZ, P4, !PT ;  /* 0x00000075b25d7210 */ /* 0x000fe4000279e4ff */
[----:B------:R-:W-:Y:S01]  /*f6d30*/  IADD3.X RZ, P2, PT, R119, R15, RZ, P2, !PT ;  /* 0x0000000f77ff7210 */ /* 0x000fe2000175e4ff */
[----:B------:R-:W-:Y:S01]  /*f6d40*/  IMAD.MOV.U32 R122, RZ, RZ, R145 ;  /* 0x000000ffff7a7224 */ /* 0x000fe200078e0091 */
[----:B------:R-:W-:Y:S01]  /*f6d50*/  IADD3.X R163, P4, PT, RZ, RZ, RZ, P4, !PT ;  /* 0x000000ffffa37210 */ /* 0x000fe2000279e4ff */
[----:B------:R-:W-:Y:S01]  /*f6d60*/  IMAD R133, R8, 0x170b5d44, R104 ;  /* 0x170b5d4408857824 */ /* 0x000fe200078e0268 */
[----:B------:R-:W-:Y:S01]  /*f6d70*/  IADD3.X R161, P2, PT, R161, R86, RZ, P2, !PT ;  /* 0x00000056a1a17210 */ /* 0x000fe2000175e4ff */
[----:B------:R-:W-:-:S03]  /*f6d80*/  IMAD.WIDE.U32.X R122, R153, 0x170b5d44, R122, P5 ;  /* 0x170b5d44997a7825 */ /* 0x000fc600028e047a */
[----:B------:R-:W-:Y:S01]  /*f6d90*/  IADD3.X R106, P2, PT, R159, R87, RZ, P2, !PT ;  /* 0x000000579f6a7210 */ /* 0x000fe2000175e4ff */
[----:B------:R-:W-:-:S04]  /*f6da0*/  IMAD.WIDE.U32 R144, P5, R8, 0x1ef3622f, R88 ;  /* 0x1ef3622f08907825 */ /* 0x000fc800078a0058 */
[----:B------:R-:W-:-:S04]  /*f6db0*/  IMAD.WIDE.U32 R104, R8, -0x45f6b800, RZ ;  /* 0xba09480008687825 */ /* 0x000fc800078e00ff */
[----:B------:R-:W-:Y:S01]  /*f6dc0*/  IMAD.X R165, RZ, RZ, RZ, P4 ;  /* 0x000000ffffa57224 */ /* 0x000fe200020e06ff */
[----:B------:R-:W-:Y:S01]  /*f6dd0*/  IADD3 RZ, P4, PT, R92, R6, RZ ;  /* 0x000000065cff7210 */ /* 0x000fe20007f9e0ff */
[----:B------:R-:W-:Y:S02]  /*f6de0*/  IMAD.IADD R167, R111, 0x1, R7 ;  /* 0x000000016fa77824 */ /* 0x000fe400078e0207 */
[----:B------:R-:W-:Y:S01]  /*f6df0*/  IMAD.X R103, RZ, RZ, RZ, P5 ;  /* 0x000000ffff677224 */ /* 0x000fe200028e06ff */
[----:B------:R-:W-:Y:S01]  /*f6e00*/  IADD3 RZ, P5, PT, R144, R105, RZ ;  /* 0x0000006990ff7210 */ /* 0x000fe20007fbe0ff */
[----:B------:R-:W-:Y:S01]  /*f6e10*/  IMAD R134, R8, -0x7af74000, R102 ;  /* 0x8508c00008867824 */ /* 0x000fe200078e0266 */
[----:B------:R-:W-:Y:S01]  /*f6e20*/  IADD3.X RZ, P4, PT, R93, R167, RZ, P4, !PT ;  /* 0x000000a75dff7210 */ /* 0x000fe2000279e4ff */
[----:B------:R-:W-:-:S03]  /*f6e30*/  IMAD.WIDE.U32 R6, R153, 0xf5138f, RZ ;  /* 0x00f5138f99067825 */ /* 0x000fc600078e00ff */
[----:B------:R-:W-:Y:S01]  /*f6e40*/  IADD3 R108, PT, PT, R135, R134, RZ ;  /* 0x00000086876c7210 */ /* 0x000fe20007ffe0ff */
[----:B------:R-:W-:Y:S02]  /*f6e50*/  IMAD.MOV.U32 R102, RZ, RZ, R145 ;  /* 0x000000ffff667224 */ /* 0x000fe400078e0091 */
[----:B------:R-:W-:Y:S01]  /*f6e60*/  IMAD R117, R8, 0x1ef3622f, R88 ;  /* 0x1ef3622f08757824 */ /* 0x000fe200078e0258 */
[----:B------:R-:W-:Y:S01]  /*f6e70*/  IADD3.X RZ, P0, PT, R157, R108, RZ, P0, !PT ;  /* 0x0000006c9dff7210 */ /* 0x000fe2000071e4ff */
        /* <DEDUP_REMOVED lines=10> */
[----:B------:R-:W-:-:S03]  /*f6f20*/  IMAD.WIDE.U32 R118, R153, 0x6ca1493b, RZ ;  /* 0x6ca1493b99767825 */ /* 0x000fc600078e00ff */
[----:B------:R-:W-:Y:S01]  /*f6f30*/  IADD3.X R157, P1, PT, RZ, RZ, RZ, P1, !PT ;  /* 0x000000ffff9d7210 */ /* 0x000fe20000f3e4ff */
[----:B------:R-:W-:Y:S02]  /*f6f40*/  IMAD.MOV.U32 R6, RZ, RZ, R145 ;  /* 0x000000ffff067224 */ /* 0x000fe400078e0091 */
[----:B------:R-:W-:-:S04]  /*f6f50*/  IMAD.WIDE.U32 R134, R153, 0x17c510ea, RZ ;  /* 0x17c510ea99867825 */ /* 0x000fc800078e00ff */
[----:B------:R-:W-:-:S04]  /*f6f60*/  IMAD.WIDE.U32.X R14, R153, 0x1a22d9f3, R6, P5 ;  /* 0x1a22d9f3990e7825 */ /* 0x000fc800028e0406 */
[----:B------:R-:W-:-:S04]  /*f6f70*/  IMAD.WIDE.U32 R150, P5, R8, -0x39c4fa40, R118 ;  /* 0xc63b05c008967825 */ /* 0x000fc800078a0076 */
[----:B------:R-:W-:-:S04]  /*f6f80*/  IMAD.WIDE.U32 R86, R8, 0x6ca1493b, RZ ;  /* 0x6ca1493b08567825 */ /* 0x000fc800078e00ff */
[C-C-:B------:R-:W-:Y:S02]  /*f6f90*/  IMAD R119, R8.reuse, 0x1ae3a46, R134.reuse ;  /* 0x01ae3a4608777824 */ /* 0x140fe400078e0286 */
[----:B------:R-:W-:Y:S02]  /*f6fa0*/  IMAD.X R145, RZ, RZ, RZ, P5 ;  /* 0x000000ffff917224 */ /* 0x000fe400028e06ff */
[----:B------:R-:W-:-:S04]  /*f6fb0*/  IMAD.WIDE.U32 R134, P5, R8, 0x1ae3a46, R134 ;  /* 0x01ae3a4608867825 */ /* 0x000fc800078a0086 */
        /* <DEDUP_REMOVED lines=11> */
[----:B------:R-:W-:Y:S01]  /*f7070*/  IADD3.X R80, P4, PT, R165, R11, RZ, P4, !PT ;  /* 0x0000000ba5507210 */ /* 0x000fe2000279e4ff */
[----:B------:R-:W-:Y:S01]  /*f7080*/  IMAD.WIDE.U32 R38, R70, R62, R38 ;  /* 0x0000003e46267225 */ /* 0x000fe200078e0026 */
[----:B------:R-:W-:Y:S02]  /*f7090*/  IADD3.X RZ, P1, PT, R131, R81, RZ, P1, !PT ;  /* 0x0000005183ff7210 */ /* 0x000fe40000f3e4ff */
[----:B------:R-:W-:Y:S01]  /*f70a0*/  IADD3.X R81, P0, PT, RZ, R126, RZ, P0, !PT ;  /* 0x0000007eff517210 */ /* 0x000fe2000071e4ff */
[----:B------:R-:W-:Y:S01]  /*f70b0*/  IMAD.IADD R111, R135, 0x1, R111 ;  /* 0x00000001876f7824 */ /* 0x000fe200078e026f */
[----:B------:R-:W-:Y:S01]  /*f70c0*/  IADD3.X R135, P2, PT, R161, R134, RZ, P2, !PT ;  /* 0x00000086a1877210 */ /* 0x000fe2000175e4ff */
[----:B------:R-:W-:Y:S01]  /*f70d0*/  IMAD.IADD R109, R39, 0x1, R109 ;  /* 0x00000001276d7824 */ /* 0x000fe200078e026d */
[----:B------:R-:W-:Y:S01]  /*f70e0*/  IADD3.X R38, P4, PT, R151, R38, RZ, P4, !PT ;  /* 0x0000002697267210 */ /* 0x000fe2000279e4ff */
[----:B------:R-:W-:Y:S01]  /*f70f0*/  IMAD.WIDE.U32 R10, R76, 0x6ca1493b, R130 ;  /* 0x6ca1493b4c0a7825 */ /* 0x000fe200078e0082 */
[----:B------:R-:W-:-:S02]  /*f7100*/  IADD3.X R126, P0, PT, RZ, R127, RZ, P0, !PT ;  /* 0x0000007fff7e7210 */ /* 0x000fc4000071e4ff */
[----:B------:R-:W-:Y:S01]  /*f7110*/  IADD3.X R131, P2, PT, R106, R111, RZ, P2, !PT ;  /* 0x0000006f6a837210 */ /* 0x000fe2000175e4ff */
[----:B------:R-:W-:Y:S01]  /*f7120*/  IMAD.WIDE.U32 R100, R32, -0x45f6b800, R100 ;  /* 0xba09480020647825 */ /* 0x000fe200078e0064 */
        /* <DEDUP_REMOVED lines=10> */
[----:B------:R-:W-:Y:S01]  /*f71d0*/  IMAD.WIDE.U32.X R74, R153, 0x1ae3a46, R146, P5 ;  /* 0x01ae3a46994a7825 */ /* 0x000fe200028e0492 */
[----:B------:R-:W-:-:S02]  /*f71e0*/  IADD3.X R11, P3, PT, R84, R139, RZ, P3, !PT ;  /* 0x0000008b540b7210 */ /* 0x000fc40001f7e4ff */
[----:B------:R-:W-:Y:S01]  /*f71f0*/  IADD3.X R35, P0, PT, R126, R149, RZ, P0, !PT ;  /* 0x000000957e237210 */ /* 0x000fe2000071e4ff */
[----:B------:R-:W-:Y:S01]  /*f7200*/  IMAD.X R127, RZ, RZ, RZ, P2 ;  /* 0x000000ffff7f7224 */ /* 0x000fe200010e06ff */
[----:B------:R-:W-:Y:S01]  /*f7210*/  IADD3.X R139, P4, PT, RZ, RZ, RZ, P4, !PT ;  /* 0x000000ffff8b7210 */ /* 0x000fe2000279e4ff */
[----:B------:R-:W-:Y:S01]  /*f7220*/  IMAD.WIDE.U32 R78, R68, R62, R78 ;  /* 0x0000003e444e7225 */ /* 0x000fe200078e004e */
[----:B------:R-:W-:Y:S02]  /*f7230*/  IADD3 RZ, P2, PT, R38, R12, RZ ;  /* 0x0000000c26ff7210 */ /* 0x000fe40007f5e0ff */
[----:B------:R-:W-:Y:S01]  /*f7240*/  IADD3.X R101, P0, PT, RZ, RZ, RZ, P0, !PT ;  /* 0x000000ffff657210 */ /* 0x000fe2000071e4ff */
[----:B------:R-:W-:Y:S01]  /*f7250*/  IMAD.X R129, RZ, RZ, RZ, P4 ;  /* 0x000000ffff817224 */ /* 0x000fe200020e06ff */
[----:B------:R-:W-:Y:S01]  /*f7260*/  IADD3.X R80, P1, PT, R80, R135, RZ, P1, !PT ;  /* 0x0000008750507210 */ /* 0x000fe20000f3e4ff */
[----:B------:R-:W-:Y:S01]  /*f7270*/  IMAD.IADD R135, R71, 0x1, R25 ;  /* 0x0000000147877824 */ /* 0x000fe200078e0219 */
[----:B------:R-:W-:Y:S01]  /*f7280*/  IADD3.X R109, P4, PT, RZ, RZ, RZ, P3, !PT ;  /* 0x000000ffff6d7210 */ /* 0x000fe20001f9e4ff */
[----:B------:R-:W-:Y:S01]  /*f7290*/  IMAD.IADD R89, R9, 0x1, R89 ;  /* 0x0000000109597824 */ /* 0x000fe200078e0259 */
[----:B------:R-:W-:Y:S01]  /*f72a0*/  IADD3 R147, PT, PT, R133, R121, RZ ;  /* 0x0000007985937210 */ /* 0x000fe20007ffe0ff */
[----:B------:R-:W-:Y:S01]  /*f72b0*/  IMAD.IADD R121, R137, 0x1, R41 ;  /* 0x0000000189797824 */ /* 0x000fe200078e0229 */
[----:B------:R-:W-:Y:S01]  /*f72c0*/  IADD3.X RZ, P2, PT, R39, R13, RZ, P2, !PT ;  /* 0x0000000d27ff7210 */ /* 0x000fe2000175e4ff */
[----:B------:R-:W-:Y:S01]  /*f72d0*/  IMAD.X R41, RZ, RZ, RZ, P0 ;  /* 0x000000ffff297224 */ /* 0x000fe200000e06ff */
[----:B------:R-:W-:Y:S01]  /*f72e0*/  IADD3 RZ, P3, PT, R10, R128, RZ ;  /* 0x000000800aff7210 */ /* 0x000fe20007f7e0ff */
[----:B------:R-:W-:Y:S01]  /*f72f0*/  IMAD.WIDE.U32 R12, R72, R64, R38 ;  /* 0x00000040480c7225 */ /* 0x000fe200078e0026 */
[----:B------:R-:W-:-:S02]  /*f7300*/  IADD3 RZ, P0, PT, R80, R40, RZ ;  /* 0x0000002850ff7210 */ /* 0x000fc40007f1e0ff */
[----:B------:R-:W-:Y:S01]  /*f7310*/  IADD3.X R81, P1, PT, R106, R131, RZ, P1, !PT ;  /* 0x000000836a517210 */ /* 0x000fe20000f3e4ff */
[----:B------:R-:W-:Y:S01]  /*f7320*/  IMAD.X R111, RZ, RZ, RZ, P4 ;  /* 0x000000ffff6f7224 */ /* 0x000fe200020e06ff */
[----:B------:R-:W-:Y:S01]  /*f7330*/  IADD3.X R39, P2, PT, R139, R18, RZ, P2, !PT ;  /* 0x000000128b277210 */ /* 0x000fe2000175e4ff */
[----:B------:R-:W-:Y:S01]  /*f7340*/  IMAD.IADD R113, R13, 0x1, R113 ;  /* 0x000000010d717824 */ /* 0x000fe200078e0271 */
[----:B------:R-:W-:Y:S01]  /*f7350*/  IADD3.X RZ, P3, PT, R11, R145, RZ, P3, !PT ;  /* 0x000000910bff7210 */ /* 0x000fe20001f7e4ff */
[----:B------:R-:W-:Y:S01]  /*f7360*/  IMAD.WIDE.U32 R10, R32, 0xf5138f, R10 ;  /* 0x00f5138f200a7825 */ /* 0x000fe200078e000a */
[----:B------:R-:W-:Y:S02]  /*f7370*/  IADD3 RZ, P4, PT, R34, R120, RZ ;  /* 0x0000007822ff7210 */ /* 0x000fe40007f9e0ff */
[----:B------:R-:W-:Y:S01]  /*f7380*/  IADD3.X RZ, P0, PT, R81, R121, RZ, P0, !PT ;  /* 0x0000007951ff7210 */ /* 0x000fe2000071e4ff */
[----:B------:R-:W-:Y:S01]  /*f7390*/  IMAD.IADD R121, R79, 0x1, R107 ;  /* 0x000000014f797824 */ /* 0x000fe200078e026b */
[----:B------:R-:W-:Y:S01]  /*f73a0*/  IADD3.X R38, P2, PT, R129, R19, RZ, P2, !PT ;  /* 0x0000001381267210 */ /* 0x000fe2000175e4ff */
[----:B------:R-:W-:Y:S01]  /*f73b0*/  IMAD.WIDE.U32 R18, R76, 0x17c510ea, R80 ;  /* 0x17c510ea4c127825 */ /* 0x000fe200078e0050 */
[----:B------:R-:W-:-:S02]  /*f73c0*/  IADD3.X R79, P3, PT, R109, R124, RZ, P3, !PT ;  /* 0x0000007c6d4f7210 */ /* 0x000fc40001f7e4ff */
[----:B------:R-:W-:Y:S01]  /*f73d0*/  IADD3.X R107, P1, PT, RZ, RZ, RZ, P1, !PT ;  /* 0x000000ffff6b7210 */ /* 0x000fe20000f3e4ff */
[----:B------:R-:W-:Y:S01]  /*f73e0*/  IMAD.IADD R81, R115, 0x1, R17 ;  /* 0x0000000173517824 */ /* 0x000fe200078e0211 */
        /* <DEDUP_REMOVED lines=9> */
[----:B------:R-:W-:Y:S01]  /*f7480*/  IMAD R23, R8, -0x39c4fa40, R118 ;  /* 0xc63b05c008177824 */ /* 0x000fe200078e0276 */
[----:B------:R-:W-:-:S02]  /*f7490*/  IADD3 RZ, P1, PT, R78, R16, RZ ;  /* 0x000000104eff7210 */ /* 0x000fc40007f3e0ff */
[----:B------:R-:W-:Y:S01]  /*f74a0*/  IADD3.X R16, P3, PT, R79, R18, RZ, P3, !PT ;  /* 0x000000124f107210 */ /* 0x000fe20001f7e4ff */
[----:B------:R-:W-:Y:S01]  /*f74b0*/  IMAD.WIDE.U32 R18, R8, 0x30000000, R34 ;  /* 0x3000000008127825 */ /* 0x000fe200078e0022 */
[----:B------:R-:W-:Y:S02]  /*f74c0*/  IADD3.X R79, P5, PT, R38, R121, RZ, P2, !PT ;  /* 0x00000079264f7210 */ /* 0x000fe400017be4ff */
[----:B------:R-:W-:Y:S01]  /*f74d0*/  IADD3.X R122, P4, PT, R41, R123, RZ, P4, !PT ;  /* 0x0000007b297a7210 */ /* 0x000fe2000279e4ff */
[----:B------:R-:W-:Y:S01]  /*f74e0*/  IMAD.IADD R133, R19, 0x1, R133 ;  /* 0x0000000113857824 */ /* 0x000fe200078e0285 */
[----:B------:R-:W-:Y:S01]  /*f74f0*/  IADD3.X R41, P5, PT, RZ, RZ, RZ, P5, !PT ;  /* 0x000000ffff297210 */ /* 0x000fe20002fbe4ff */
[----:B------:R-:W-:Y:S01]  /*f7500*/  IMAD.WIDE.U32 R34, R66, R62, R94 ;  /* 0x0000003e42227225 */ /* 0x000fe200078e005e */
[----:B------:R-:W-:Y:S02]  /*f7510*/  IADD3.X R80, P2, PT, R39, R10, RZ, P4, !PT ;  /* 0x0000000a27507210 */ /* 0x000fe4000275e4ff */
[----:B------:R-:W-:Y:S01]  /*f7520*/  IADD3.X RZ, P1, PT, R79, R81, RZ, P1, !PT ;  /* 0x000000514fff7210 */ /* 0x000fe20000f3e4ff */
[----:B------:R-:W-:Y:S01]  /*f7530*/  IMAD.WIDE.U32 R10, R18, -0x1, RZ ;  /* 0xffffffff120a7825 */ /* 0x000fe200078e00ff */
[----:B------:R-:W-:-:S02]  /*f7540*/  IADD3.X R90, P0, PT, R90, R91, RZ, P0, !PT ;  /* 0x0000005b5a5a7210 */ /* 0x000fc4000071e4ff */
[----:B------:R-:W-:Y:S01]  /*f7550*/  IADD3.X R81, P2, PT, R122, R143, RZ, P2, !PT ;  /* 0x0000008f7a517210 */ /* 0x000fe2000175e4ff */
[----:B------:R-:W-:Y:S01]  /*f7560*/  IMAD.X R91, RZ, RZ, RZ, P5 ;  /* 0x000000ffff5b7224 */ /* 0x000fe200028e06ff */
[----:B------:R-:W-:Y:S01]  /*f7570*/  IADD3.X R19, P5, PT, R41, R20, RZ, P1, !PT ;  /* 0x0000001429137210 */ /* 0x000fe20000fbe4ff */
[----:B------:R-:W-:Y:S01]  /*f7580*/  IMAD R121, R18, -0x7af74001, -R133 ;  /* 0x8508bfff12797824 */ /* 0x000fe200078e0a85 */
[----:B------:R-:W-:Y:S01]  /*f7590*/  IADD3.X R41, P1, PT, RZ, RZ, RZ, P2, !PT ;  /* 0x000000ffff297210 */ /* 0x000fe2000173e4ff */
[----:B------:R-:W-:Y:S01]  /*f75a0*/  IMAD.WIDE.U32 R38, R10, 0x1, RZ ;  /* 0x000000010a267825 */ /* 0x000fe200078e00ff */
        /* <DEDUP_REMOVED lines=9> */
[----:B------:R-:W-:-:S02]  /*f7640*/  IADD3.X R35, P2, PT, R20, R11, RZ, P2, !PT ;  /* 0x0000000b14237210 */ /* 0x000fc4000175e4ff */
[----:B------:R-:W-:Y:S01]  /*f7650*/  IADD3 R101, PT, PT, R141, R99, RZ ;  /* 0x000000638d657210 */ /* 0x000fe20007ffe0ff */
[----:B------:R-:W-:Y:S01]  /*f7660*/  IMAD.WIDE.U32 R84, R70, R64, R78 ;  /* 0x0000004046547225 */ /* 0x000fe200078e004e */
[----:B------:R-:W-:Y:S02]  /*f7670*/  IADD3.X R129, P2, PT, RZ, RZ, RZ, P2, !PT ;  /* 0x000000ffff817210 */ /* 0x000fe4000175e4ff */
[----:B------:R-:W-:Y:S01]  /*f7680*/  IADD3 RZ, P3, PT, R16, R98, RZ ;  /* 0x0000006210ff7210 */ /* 0x000fe20007f7e0ff */
[----:B------:R-:W-:Y:S01]  /*f7690*/  IMAD.WIDE.U32 R20, P5, R10, -0x7af74000, R18 ;  /* 0x8508c0000a147825 */ /* 0x000fe200078a0012 */
[----:B------:R-:W-:Y:S02]  /*f76a0*/  IADD3.X R38, P0, PT, R90, R127, RZ, P0, !PT ;  /* 0x0000007f5a267210 */ /* 0x000fe4000071e4ff */
[----:B------:R-:W-:Y:S01]  /*f76b0*/  IADD3.X RZ, P3, PT, R17, R101, RZ, P3, !PT ;  /* 0x0000006511ff7210 */ /* 0x000fe20001f7e4ff */
[----:B------:R-:W-:Y:S01]  /*f76c0*/  IMAD.X R131, RZ, RZ, RZ, P2 ;  /* 0x000000ffff837224 */ /* 0x000fe200010e06ff */
[----:B------:R-:W-:Y:S01]  /*f76d0*/  IADD3.X R99, P4, PT, RZ, RZ, RZ, P4, !PT ;  /* 0x000000ffff637210 */ /* 0x000fe2000279e4ff */
[----:B------:R-:W-:Y:S01]  /*f76e0*/  IMAD.MOV.U32 R100, RZ, RZ, R21 ;  /* 0x000000ffff647224 */ /* 0x000fe200078e0015 */
[----:B------:R-:W-:Y:S01]  /*f76f0*/  IADD3.X R101, PT, PT, RZ, RZ, RZ, P5, !PT ;  /* 0x000000ffff657210 */ /* 0x000fe20002ffe4ff */
[----:B------:R-:W-:Y:S01]  /*f7700*/  IMAD R79, R10, -0x7af74000, R18 ;  /* 0x8508c0000a4f7824 */ /* 0x000fe200078e0212 */
[----:B------:R-:W-:Y:S01]  /*f7710*/  IADD3.X R107, P2, PT, R107, R12, RZ, P0, !PT ;  /* 0x0000000c6b6b7210 */ /* 0x000fe2000075e4ff */
[----:B------:R-:W-:Y:S01]  /*f7720*/  IMAD.WIDE.U32 R12, R121, 0x30000000, RZ ;  /* 0x30000000790c7825 */ /* 0x000fe200078e00ff */
[----:B------:R-:W-:-:S02]  /*f7730*/  IADD3 RZ, P5, PT, R39, R20, RZ ;  /* 0x0000001427ff7210 */ /* 0x000fc40007fbe0ff */
[----:B------:R-:W-:Y:S01]  /*f7740*/  IADD3.X R106, P3, PT, R99, R96, RZ, P3, !PT ;  /* 0x00000060636a7210 */ /* 0x000fe20001f7e4ff */
[----:B------:R-:W-:Y:S01]  /*f7750*/  IMAD.X R105, RZ, RZ, RZ, P4 ;  /* 0x000000ffff697224 */ /* 0x000fe200020e06ff */
[----:B------:R-:W-:Y:S01]  /*f7760*/  IADD3 RZ, P4, PT, R80, R104, RZ ;  /* 0x0000006850ff7210 */ /* 0x000fe20007f9e0ff */
[----:B------:R-:W-:Y:S01]  /*f7770*/  IMAD.WIDE.U32.X R100, R121, -0x7af74000, R100, P5 ;  /* 0x8508c00079647825 */ /* 0x000fe200028e0464 */
[----:B------:R-:W-:Y:S02]  /*f7780*/  IADD3.X R21, P2, PT, R38, R113, RZ, P2, !PT ;  /* 0x0000007126157210 */ /* 0x000fe4000175e4ff */
[----:B------:R-:W-:Y:S01]  /*f7790*/  IADD3.X R20, P3, PT, R105, R97, RZ, P3, !PT ;  /* 0x0000006169147210 */ /* 0x000fe20001f7e4ff */
[----:B------:R-:W-:Y:S01]  /*f77a0*/  IMAD.WIDE.U32 R18, P5, R10, 0x170b5d44, R12 ;  /* 0x170b5d440a127825 */ /* 0x000fe200078a000c */
[----:B------:R-:W-:Y:S02]  /*f77b0*/  IADD3.X RZ, P4, PT, R81, R109, RZ, P4, !PT ;  /* 0x0000006d51ff7210 */ /* 0x000fe4000279e4ff */
[----:B------:R-:W-:Y:S01]  /*f77c0*/  IADD3.X R106, P3, PT, R106, R107, RZ, P3, !PT ;  /* 0x0000006b6a6a7210 */ /* 0x000fe20001f7e4ff */
[----:B------:R-:W-:Y:S01]  /*f77d0*/  IMAD.WIDE.U32 R98, R10, 0x30000000, RZ ;  /* 0x300000000a627825 */ /* 0x000fe200078e00ff */
[----:B------:R-:W-:-:S02]  /*f77e0*/  IADD3.X R11, P4, PT, R41, R102, RZ, P4, !PT ;  /* 0x00000066290b7210 */ /* 0x000fc4000279e4ff */
[----:B------:R-:W-:Y:S01]  /*f77f0*/  IADD3.X R107, P3, PT, R20, R21, RZ, P3, !PT ;  /* 0x00000015146b7210 */ /* 0x000fe20001f7e4ff */
[----:B------:R-:W-:Y:S01]  /*f7800*/  IMAD R137, R10, 0x170b5d44, R12 ;  /* 0x170b5d440a897824 */ /* 0x000fe200078e020c */
[----:B------:R-:W-:Y:S01]  /*f7810*/  IADD3.X R103, P4, PT, R91, R103, RZ, P4, !PT ;  /* 0x000000675b677210 */ /* 0x000fe2000279e4ff */
[----:B------:R-:W-:Y:S01]  /*f7820*/  IMAD.X R97, RZ, RZ, RZ, P5 ;  /* 0x000000ffff617224 */ /* 0x000fe200028e06ff */
[----:B------:R-:W-:Y:S01]  /*f7830*/  IADD3 RZ, P5, PT, R18, R99, RZ ;  /* 0x0000006312ff7210 */ /* 0x000fe20007fbe0ff */
[----:B------:R-:W-:Y:S01]  /*f7840*/  IMAD.WIDE.U32 R12, R121, -0x45f6b800, RZ ;  /* 0xba094800790c7825 */ /* 0x000fe200078e00ff */
[----:B------:R-:W-:-:S03]  /*f7850*/  IADD3.X R125, P3, PT, RZ, RZ, RZ, P3, !PT ;  /* 0x000000ffff7d7210 */ /* 0x000fc60001f7e4ff */
[----:B------:R-:W-:Y:S01]  /*f7860*/  IMAD.MOV.U32 R96, RZ, RZ, R19 ;  /* 0x000000ffff607224 */ /* 0x000fe200078e0013 */
[----:B------:R-:W-:Y:S01]  /*f7870*/  IADD3.X R127, PT, PT, RZ, RZ, RZ, P3, !PT ;  /* 0x000000ffff7f7210 */ /* 0x000fe20001ffe4ff */
[----:B------:R-:W-:-:S04]  /*f7880*/  IMAD.WIDE.U32 R18, R121, 0xf5138f, RZ ;  /* 0x00f5138f79127825 */ /* 0x000fc800078e00ff */
[----:B------:R-:W-:Y:S02]  /*f7890*/  IMAD R105, R10, 0x1ef3622f, R12 ;  /* 0x1ef3622f0a697824 */ /* 0x000fe400078e020c */
[----:B------:R-:W-:-:S04]  /*f78a0*/  IMAD.WIDE.U32.X R96, R121, 0x170b5d44, R96, P5 ;  /* 0x170b5d4479607825 */ /* 0x000fc800028e0460 */
[----:B------:R-:W-:-:S04]  /*f78b0*/  IMAD.WIDE.U32 R12, P5, R10, 0x1ef3622f, R12 ;  /* 0x1ef3622f0a0c7825 */ /* 0x000fc800078a000c */
[----:B------:R-:W-:Y:S02]  /*f78c0*/  IMAD.IADD R70, R39, 0x1, R79 ;  /* 0x0000000127467824 */ /* 0x000fe400078e024f */
[----:B------:R-:W-:-:S03]  /*f78d0*/  IMAD.WIDE.U32 R16, R32, 0x6ca1493b, R16 ;  /* 0x6ca1493b20107825 */ /* 0x000fc600078e0010 */
[----:B------:R-:W-:Y:S01]  /*f78e0*/  IADD3.X RZ, P1, PT, R133, R70, RZ, P1, !PT ;  /* 0x0000004685ff7210 */ /* 0x000fe20000f3e4ff */
[C---:B------:R-:W-:Y:S01]  /*f78f0*/  IMAD R91, R10.reuse, 0x1a22d9f3, R18 ;  /* 0x1a22d9f30a5b7824 */ /* 0x040fe200078e0212 */
[----:B------:R-:W-:Y:S01]  /*f7900*/  IADD3.X R102, P4, PT, R11, R16, RZ, P4, !PT ;  /* 0x000000100b667210 */ /* 0x000fe2000279e4ff */
[----:B------:R-:W-:Y:S02]  /*f7910*/  IMAD.X R79, RZ, RZ, RZ, P5 ;  /* 0x000000ffff4f7224 */ /* 0x000fe400028e06ff */
[----:B------:R-:W-:-:S04]  /*f7920*/  IMAD.WIDE.U32 R94, R10, -0x45f6b800, RZ ;  /* 0xba0948000a5e7825 */ /* 0x000fc800078e00ff */
[----:B------:R-:W-:-:S04]  /*f7930*/  IMAD.WIDE.U32 R18, P5, R10, 0x1a22d9f3, R18 ;  /* 0x1a22d9f30a127825 */ /* 0x000fc800078a0012 */
[----:B------:R-:W-:-:S04]  /*f7940*/  IMAD.WIDE.U32 R40, R10, 0xf5138f, RZ ;  /* 0x00f5138f0a287825 */ /* 0x000fc800078e00ff */
[----:B------:R-:W-:Y:S01]  /*f7950*/  IMAD.IADD R20, R17, 0x1, R141 ;  /* 0x0000000111147824 */ /* 0x000fe200078e028d */
[----:B------:R-:W-:Y:S01]  /*f7960*/  IADD3 RZ, P3, PT, R18, R41, RZ ;  /* 0x0000002912ff7210 */ /* 0x000fe20007f7e0ff */
[----:B------:R-:W-:Y:S01]  /*f7970*/  IMAD.X R39, RZ, RZ, RZ, P5 ;  /* 0x000000ffff277224 */ /* 0x000fe200028e06ff */
[----:B------:R-:W-:Y:S01]  /*f7980*/  IADD3 RZ, P5, PT, R12, R95, RZ ;  /* 0x0000005f0cff7210 */ /* 0x000fe20007fbe0ff */
[----:B------:R-:W-:Y:S01]  /*f7990*/  IMAD.WIDE.U32 R16, R121, 0x6ca1493b, RZ ;  /* 0x6ca1493b79107825 */ /* 0x000fe200078e00ff */
[----:B------:R-:W-:-:S03]  /*f79a0*/  IADD3.X R103, P4, PT, R103, R20, RZ, P4, !PT ;  /* 0x0000001467677210 */ /* 0x000fc6000279e4ff */
[----:B------:R-:W-:Y:S01]  /*f79b0*/  IMAD.MOV.U32 R78, RZ, RZ, R13 ;  /* 0x000000ffff4e7224 */ /* 0x000fe200078e000d */
[----:B------:R-:W-:Y:S01]  /*f79c0*/  IADD3.X R113, P4, PT, RZ, RZ, RZ, P4, !PT ;  /* 0x000000ffff717210 */ /* 0x000fe2000279e4ff */
[----:B------:R-:W-:Y:S02]  /*f79d0*/  IMAD.MOV.U32 R38, RZ, RZ, R19 ;  /* 0x000000ffff267224 */ /* 0x000fe400078e0013 */
[----:B------:R-:W-:-:S04]  /*f79e0*/  IMAD.WIDE.U32 R18, R121, 0x17c510ea, RZ ;  /* 0x17c510ea79127825 */ /* 0x000fc800078e00ff */
[----:B------:R-:W-:-:S04]  /*f79f0*/  IMAD.WIDE.U32.X R78, R121, 0x1ef3622f, R78, P5 ;  /* 0x1ef3622f794e7825 */ /* 0x000fc800028e044e */
[----:B------:R-:W-:-:S04]  /*f7a00*/  IMAD.WIDE.U32 R108, P5, R10, -0x39c4fa40, R16 ;  /* 0xc63b05c00a6c7825 */ /* 0x000fc800078a0010 */
[----:B------:R-:W-:Y:S01]  /*f7a10*/  IMAD.WIDE.U32.X R38, R121, 0x1a22d9f3, R38, P3 ;  /* 0x1a22d9f379267825 */ /* 0x000fe200018e0426 */
[----:B------:R-:W-:-:S03]  /*f7a20*/  IADD3 RZ, P3, PT, R34, R24, RZ ;  /* 0x0000001822ff7210 */ /* 0x000fc60007f7e0ff */
[----:B------:R-:W-:Y:S01]  /*f7a30*/  IMAD.WIDE.U32 R24, R10, 0x6ca1493b, RZ ;  /* 0x6ca1493b0a187825 */ /* 0x000fe200078e00ff */
[----:B------:R-:W-:-:S03]  /*f7a40*/  IADD3.X RZ, P3, PT, R35, R135, RZ, P3, !PT ;  /* 0x0000008723ff7210 */ /* 0x000fc60001f7e4ff */
[----:B------:R-:W-:Y:S01]  /*f7a50*/  IMAD.X R21, RZ, RZ, RZ, P5 ;  /* 0x000000ffff157224 */ /* 0x000fe200028e06ff */
[----:B------:R-:W-:Y:S01]  /*f7a60*/  IADD3.X R12, P3, PT, R129, R30, RZ, P3, !PT ;  /* 0x0000001e810c7210 */ /* 0x000fe20001f7e4ff */
[C-C-:B------:R-:W-:Y:S02]  /*f7a70*/  IMAD R11, R10.reuse, 0x1ae3a46, R18.reuse ;  /* 0x01ae3a460a0b7824 */ /* 0x140fe400078e0212 */
[C---:B------:R-:W-:Y:S01]  /*f7a80*/  IMAD.WIDE.U32 R110, P5, R10.reuse, 0x1ae3a46, R18 ;  /* 0x01ae3a460a6e7825 */ /* 0x040fe200078a0012 */
[----:B------:R-:W-:Y:S02]  /*f7a90*/  IADD3.X R30, P3, PT, R131, R31, RZ, P3, !PT ;  /* 0x0000001f831e7210 */ /* 0x000fe40001f7e4ff */
[----:B------:R-:W-:Y:S01]  /*f7aa0*/  IADD3.X R31, P1, PT, RZ, R100, RZ, P1, !PT ;  /* 0x00000064ff1f7210 */ /* 0x000fe20000f3e4ff */
[----:B------:R-:W-:Y:S01]  /*f7ab0*/  IMAD.WIDE.U32 R18, R10, 0x17c510ea, RZ ;  /* 0x17c510ea0a127825 */ /* 0x000fe200078e00ff */
[----:B------:R-:W-:Y:S02]  /*f7ac0*/  IADD3.X R12, P3, PT, R12, R69, RZ, P3, !PT ;  /* 0x000000450c0c7210 */ /* 0x000fe40001f7e4ff */
[----:B------:R-:W-:Y:S01]  /*f7ad0*/  IADD3.X R100, P1, PT, RZ, R101, RZ, P1, !PT ;  /* 0x00000065ff647210 */ /* 0x000fe20000f3e4ff */
[----:B------:R-:W-:Y:S01]  /*f7ae0*/  IMAD.X R123, RZ, RZ, RZ, P4 ;  /* 0x000000ffff7b7224 */ /* 0x000fe200020e06ff */
[----:B------:R-:W-:Y:S01]  /*f7af0*/  IADD3 RZ, P4, PT, R108, R25, RZ ;  /* 0x000000196cff7210 */ /* 0x000fe20007f9e0ff */
[----:B------:R-:W-:-:S02]  /*f7b00*/  IMAD.MOV.U32 R20, RZ, RZ, R109 ;  /* 0x000000ffff147224 */ /* 0x000fc400078e006d */
[----:B------:R-:W-:Y:S01]  /*f7b10*/  IMAD.X R17, RZ, RZ, RZ, P5 ;  /* 0x000000ffff117224 */ /* 0x000fe200028e06ff */
[----:B------:R-:W-:Y:S01]  /*f7b20*/  IADD3 RZ, P5, PT, R110, R19, RZ ;  /* 0x000000136eff7210 */ /* 0x000fe20007fbe0ff */
[----:B------:R-:W-:Y:S02]  /*f7b30*/  IMAD R13, R10, -0x39c4fa40, R16 ;  /* 0xc63b05c00a0d7824 */ /* 0x000fe400078e0210 */
[----:B------:R-:W-:Y:S02]  /*f7b40*/  IMAD.MOV.U32 R16, RZ, RZ, R111 ;  /* 0x000000ffff107224 */ /* 0x000fe400078e006f */
[----:B------:R-:W-:Y:S01]  /*f7b50*/  IMAD.WIDE.U32.X R20, R121, -0x39c4fa40, R20, P4 ;  /* 0xc63b05c079147825 */ /* 0x000fe200020e0414 */
[----:B------:R-:W-:-:S03]  /*f7b60*/  IADD3 RZ, P4, PT, R106, R36, RZ ;  /* 0x000000246aff7210 */ /* 0x000fc60007f9e0ff */
[----:B------:R-:W-:Y:S01]  /*f7b70*/  IMAD.WIDE.U32.X R16, R121, 0x1ae3a46, R16, P5 ;  /* 0x01ae3a4679107825 */ /* 0x000fe200028e0410 */
[----:B------:R-:W-:Y:S02]  /*f7b80*/  IADD3 RZ, P5, PT, R102, R88, RZ ;  /* 0x0000005866ff7210 */ /* 0x000fe40007fbe0ff */
[----:B------:R-:W-:Y:S01]  /*f7b90*/  IADD3.X RZ, P4, PT, R107, R37, RZ, P4, !PT ;  /* 0x000000256bff7210 */ /* 0x000fe2000279e4ff */
[----:B------:R-:W-:Y:S01]  /*f7ba0*/  IMAD.WIDE.U32 R80, R8, -0x45f6b800, R80 ;  /* 0xba09480008507825 */ /* 0x000fe200078e0050 */
[----:B------:R-:W-:-:S03]  /*f7bb0*/  IADD3.X RZ, P5, PT, R103, R89, RZ, P5, !PT ;  /* 0x0000005967ff7210 */ /* 0x000fc60002fbe4ff */
        /* <DEDUP_REMOVED lines=13> */
[----:B------:R-:W-:Y:S01]  /*f7c90*/  IADD3.X R83, P2, PT, RZ, R83, RZ, P2, !PT ;  /* 0x00000053ff537210 */ /* 0x000fe2000175e4ff */
[----:B------:R-:W-:Y:S01]  /*f7ca0*/  IMAD.WIDE.U32 R102, R8, 0xf5138f, R102 ;  /* 0x00f5138f08667825 */ /* 0x000fe200078e0066 */
[----:B------:R-:W-:Y:S02]  /*f7cb0*/  IADD3.X R36, P5, PT, R89, R36, RZ, P5, !PT ;  /* 0x0000002459247210 */ /* 0x000fe40002fbe4ff */
[----:B------:R-:W-:Y:S01]  /*f7cc0*/  IADD3.X R15, P1, PT, RZ, RZ, RZ, P1, !PT ;  /* 0x000000ffff0f7210 */ /* 0x000fe20000f3e4ff */
[----:B------:R-:W-:Y:S01]  /*f7cd0*/  IMAD.IADD R89, R137, 0x1, R99 ;  /* 0x0000000189597824 */ /* 0x000fe200078e0263 */
[----:B------:R-:W-:Y:S01]  /*f7ce0*/  IADD3.X R81, PT, PT, RZ, RZ, RZ, P2, P0 ;  /* 0x000000ffff517210 */ /* 0x000fe200017e04ff */
[----:B------:R-:W-:Y:S01]  /*f7cf0*/  IMAD.IADD R71, R35, 0x1, R71 ;  /* 0x0000000123477824 */ /* 0x000fe200078e0247 */
[----:B------:R-:W-:-:S02]  /*f7d00*/  IADD3.X R83, P2, PT, R32, R83, RZ, P4, !PT ;  /* 0x0000005320537210 */ /* 0x000fc4000275e4ff */
[----:B------:R-:W-:Y:S02]  /*f7d10*/  IADD3 RZ, P0, PT, R76, R98, RZ ;  /* 0x000000624cff7210 */ /* 0x000fe40007f1e0ff */
[----:B------:R-:W-:Y:S01]  /*f7d20*/  IADD3.X R37, P4, PT, R14, R31, RZ, P5, !PT ;  /* 0x0000001f0e257210 */ /* 0x000fe20002f9e4ff */
[----:B------:R-:W-:Y:S01]  /*f7d30*/  IMAD.X R31, RZ, RZ, RZ, P1 ;  /* 0x000000ffff1f7224 */ /* 0x000fe200008e06ff */
[----:B------:R-:W-:Y:S02]  /*f7d40*/  IADD3 RZ, P1, PT, R36, R86, RZ ;  /* 0x0000005624ff7210 */ /* 0x000fe40007f3e0ff */
[----:B------:R-:W-:Y:S02]  /*f7d50*/  IADD3.X R69, P4, PT, RZ, RZ, RZ, P4, !PT ;  /* 0x000000ffff457210 */ /* 0x000fe4000279e4ff */
[----:B------:R-:W-:Y:S01]  /*f7d60*/  IADD3.X RZ, P0, PT, R77, R89, RZ, P0, !PT ;  /* 0x000000594dff7210 */ /* 0x000fe2000071e4ff */
[----:B------:R-:W-:Y:S01]  /*f7d70*/  IMAD.WIDE.U32 R76, R10, 0x30000000, R76 ;  /* 0x300000000a4c7825 */ /* 0x000fe200078e004c */
[----:B------:R-:W-:-:S02]  /*f7d80*/  IADD3.X RZ, P1, PT, R37, R87, RZ, P1, !PT ;  /* 0x0000005725ff7210 */ /* 0x000fc40000f3e4ff */
        /* <DEDUP_REMOVED lines=8> */
[----:B------:R-:W-:Y:S02]  /*f7e10*/  IADD3.X R96, P4, PT, R31, R97, RZ, P0, !PT ;  /* 0x000000611f607210 */ /* 0x000fe4000079e4ff */
[----:B------:R-:W-:-:S02]  /*f7e20*/  IADD3.X R92, P1, PT, R81, R93, RZ, P1, !PT ;  /* 0x0000005d515c7210 */ /* 0x000fc40000f3e4ff */
[----:B------:R-:W-:Y:S02]  /*f7e30*/  IADD3.X R31, P5, PT, R14, R115, RZ, P5, !PT ;  /* 0x000000730e1f7210 */ /* 0x000fe40002fbe4ff */
[----:B------:R-:W-:Y:S02]  /*f7e40*/  IADD3.X R93, P2, PT, RZ, RZ, RZ, P2, !PT ;  /* 0x000000ffff5d7210 */ /* 0x000fe4000175e4ff */
[----:B------:R-:W-:Y:S02]  /*f7e50*/  IADD3 R9, PT, PT, R103, R9, RZ ;  /* 0x0000000967097210 */ /* 0x000fe40007ffe0ff */
[----:B------:R-:W-:Y:S01]  /*f7e60*/  IADD3.X R102, P4, PT, R15, R102, RZ, P4, !PT ;  /* 0x000000660f667210 */ /* 0x000fe2000279e4ff */
[----:B------:R-:W-:Y:S01]  /*f7e70*/  IMAD.WIDE.U32 R14, R76, -0x1, RZ ;  /* 0xffffffff4c0e7825 */ /* 0x000fe200078e00ff */
[----:B------:R-:W-:Y:S02]  /*f7e80*/  IADD3.X R93, P5, PT, RZ, R93, RZ, P5, !PT ;  /* 0x0000005dff5d7210 */ /* 0x000fe40002fbe4ff */
[----:B------:R-:W-:-:S02]  /*f7e90*/  IADD3.X R103, P4, PT, R96, R9, RZ, P4, !PT ;  /* 0x0000000960677210 */ /* 0x000fc4000279e4ff */
[----:B------:R-:W-:Y:S01]  /*f7ea0*/  IADD3.X R68, P1, PT, R68, R83, RZ, P1, !PT ;  /* 0x0000005344447210 */ /* 0x000fe20000f3e4ff */
[----:B------:R-:W-:Y:S01]  /*f7eb0*/  IMAD.WIDE.U32 R80, R14, 0x1, RZ ;  /* 0x000000010e507825 */ /* 0x000fe200078e00ff */
[----:B------:R-:W-:Y:S02]  /*f7ec0*/  IADD3.X R95, PT, PT, RZ, RZ, RZ, P5, P2 ;  /* 0x000000ffff5f7210 */ /* 0x000fe40002fe44ff */
[----:B------:R-:W-:Y:S02]  /*f7ed0*/  IADD3.X R9, P5, PT, RZ, RZ, RZ, P4, !PT ;  /* 0x000000ffff097210 */ /* 0x000fe400027be4ff */
[----:B------:R-:W-:Y:S01]  /*f7ee0*/  IADD3.X R69, P4, PT, R92, R31, RZ, P1, !PT ;  /* 0x0000001f5c457210 */ /* 0x000fe20000f9e4ff */
[----:B------:R-:W-:Y:S01]  /*f7ef0*/  IMAD.IADD R31, R15, 0x1, R77 ;  /* 0x000000010f1f7824 */ /* 0x000fe200078e024d */
[----:B------:R-:W-:Y:S01]  /*f7f00*/  IADD3 RZ, P0, PT, R102, R94, RZ ;  /* 0x0000005e66ff7210 */ /* 0x000fe20007f1e0ff */
[----:B------:R-:W-:Y:S01]  /*f7f10*/  IMAD.IADD R77, R119, 0x1, R7 ;  /* 0x00000001774d7824 */ /* 0x000fe200078e0207 */
        /* <DEDUP_REMOVED lines=8> */
[----:B------:R-:W-:Y:S01]  /*f7fa0*/  IADD3 RZ, P2, PT, R76, R80, RZ ;  /* 0x000000504cff7210 */ /* 0x000fe20007f5e0ff */
[----:B------:R-:W-:Y:S01]  /*f7fb0*/  IMAD R77, R14, -0x7af74000, R6 ;  /* 0x8508c0000e4d7824 */ /* 0x000fe200078e0206 */
[----:B------:R-:W-:Y:S01]  /*f7fc0*/  IADD3.X R72, P1, PT, R87, R74, RZ, P1, !PT ;  /* 0x0000004a57487210 */ /* 0x000fe20000f3e4ff */
[----:B------:R-:W-:Y:S01]  /*f7fd0*/  IMAD.X R89, RZ, RZ, RZ, P4 ;  /* 0x000000ffff597224 */ /* 0x000fe200020e06ff */
[----:B------:R-:W-:Y:S01]  /*f7fe0*/  IADD3.X R78, P4, PT, R15, R79, RZ, P0, !PT ;  /* 0x0000004f0f4e7210 */ /* 0x000fe2000079e4ff */
[----:B------:R-:W-:-:S04]  /*f7ff0*/  IMAD.WIDE.U32 R6, R8, 0x6ca1493b, R36 ;  /* 0x6ca1493b08067825 */ /* 0x000fc800078e0024 */
[----:B------:R-:W-:Y:S01]  /*f8000*/  IMAD.IADD R32, R81, 0x1, R77 ;  /* 0x0000000151207824 */ /* 0x000fe200078e024d */
[----:B------:R-:W-:Y:S01]  /*f8010*/  IADD3 R23, PT, PT, R7, R23, RZ ;  /* 0x0000001707177210 */ /* 0x000fe20007ffe0ff */
[----:B------:R-:W-:Y:S01]  /*f8020*/  IMAD.X R77, RZ, RZ, RZ, P5 ;  /* 0x000000ffff4d7224 */ /* 0x000fe200028e06ff */
[----:B------:R-:W-:Y:S01]  /*f8030*/  IADD3 RZ, P5, PT, R81, R82, RZ ;  /* 0x0000005251ff7210 */ /* 0x000fe20007fbe0ff */
[----:B------:R-:W-:Y:S01]  /*f8040*/  IMAD.MOV.U32 R76, RZ, RZ, R83 ;  /* 0x000000ffff4c7224 */ /* 0x000fe200078e0053 */
[----:B------:R-:W-:Y:S01]  /*f8050*/  IADD3.X R36, P4, PT, R9, R6, RZ, P4, !PT ;  /* 0x0000000609247210 */ /* 0x000fe2000279e4ff */
[----:B------:R-:W-:Y:S01]  /*f8060*/  IMAD.IADD R79, R91, 0x1, R41 ;  /* 0x000000015b4f7824 */ /* 0x000fe200078e0229 */
[----:B------:R-:W-:Y:S01]  /*f8070*/  IADD3.X RZ, P2, PT, R85, R32, RZ, P2, !PT ;  /* 0x0000002055ff7210 */ /* 0x000fe2000175e4ff */
[C---:B------:R-:W-:Y:S01]  /*f8080*/  IMAD.WIDE.U32.X R6, R31.reuse, -0x7af74000, R76, P5 ;  /* 0x8508c0001f067825 */ /* 0x040fe200028e044c */
[----:B------:R-:W-:Y:S02]  /*f8090*/  IADD3 RZ, P0, PT, R36, R40, RZ ;  /* 0x0000002824ff7210 */ /* 0x000fe40007f1e0ff */
[----:B------:R-:W-:Y:S01]  /*f80a0*/  IADD3.X R37, P4, PT, R78, R23, RZ, P4, !PT ;  /* 0x000000174e257210 */ /* 0x000fe2000279e4ff */
[----:B------:R-:W-:Y:S01]  /*f80b0*/  IMAD.WIDE.U32 R40, R31, 0x30000000, RZ ;  /* 0x300000001f287825 */ /* 0x000fe200078e00ff */
[----:B------:R-:W-:-:S02]  /*f80c0*/  IADD3.X R15, P2, PT, RZ, R6, RZ, P2, !PT ;  /* 0x00000006ff0f7210 */ /* 0x000fc4000175e4ff */
[----:B------:R-:W-:Y:S01]  /*f80d0*/  IADD3.X RZ, P0, PT, R37, R79, RZ, P0, !PT ;  /* 0x0000004f25ff7210 */ /* 0x000fe2000071e4ff */
[----:B------:R-:W-:Y:S01]  /*f80e0*/  IMAD R81, R14, 0x170b5d44, R40 ;  /* 0x170b5d440e517824 */ /* 0x000fe200078e0228 */
[----:B------:R-:W-:Y:S01]  /*f80f0*/  IADD3.X R79, P4, PT, RZ, RZ, RZ, P4, !PT ;  /* 0x000000ffff4f7210 */ /* 0x000fe2000279e4ff */
[----:B------:R-:W-:Y:S01]  /*f8100*/  IMAD.WIDE.U32 R8, R8, 0x17c510ea, R68 ;  /* 0x17c510ea08087825 */ /* 0x000fe200078e0044 */
[----:B------:R-:W-:Y:S02]  /*f8110*/  IADD3.X R78, P1, PT, R89, R75, RZ, P1, !PT ;  /* 0x0000004b594e7210 */ /* 0x000fe40000f3e4ff */
[----:B------:R-:W-:Y:S01]  /*f8120*/  IADD3.X R23, P2, PT, RZ, R7, RZ, P2, !PT ;  /* 0x00000007ff177210 */ /* 0x000fe2000175e4ff */
[----:B------:R-:W-:Y:S01]  /*f8130*/  IMAD.WIDE.U32 R74, P5, R14, 0x170b5d44, R40 ;  /* 0x170b5d440e4a7825 */ /* 0x000fe200078a0028 */
[----:B------:R-:W-:-:S03]  /*f8140*/  IADD3.X R79, P0, PT, R79, R38, RZ, P0, !PT ;  /* 0x000000264f4f7210 */ /* 0x000fc6000071e4ff */
[----:B------:R-:W-:Y:S02]  /*f8150*/  IMAD.X R77, RZ, RZ, RZ, P4 ;  /* 0x000000ffff4d7224 */ /* 0x000fe400020e06ff */
[----:B------:R-:W-:-:S03]  /*f8160*/  IMAD.WIDE.U32 R40, R14, 0x30000000, RZ ;  /* 0x300000000e287825 */ /* 0x000fc600078e00ff */
[----:B------:R-:W-:Y:S01]  /*f8170*/  IADD3.X R32, P0, PT, R77, R39, RZ, P0, !PT ;  /* 0x000000274d207210 */ /* 0x000fe2000071e4ff */
[----:B------:R-:W-:-:S04]  /*f8180*/  IMAD.WIDE.U32 R6, R10, -0x45f6b800, R102 ;  /* 0xba0948000a067825 */ /* 0x000fc800078e0066 */
[----:B------:R-:W-:Y:S01]  /*f8190*/  IMAD.X R69, RZ, RZ, RZ, P5 ;  /* 0x000000ffff457224 */ /* 0x000fe200028e06ff */
[----:B------:R-:W-:Y:S01]  /*f81a0*/  IADD3 RZ, P5, PT, R74, R41, RZ ;  /* 0x000000294aff7210 */ /* 0x000fe20007fbe0ff */
[----:B------:R-:W-:Y:S01]  /*f81b0*/  IMAD.IADD R70, R7, 0x1, R105 ;  /* 0x0000000107467824 */ /* 0x000fe200078e0269 */
[----:B------:R-:W-:Y:S01]  /*f81c0*/  IADD3.X R6, P4, PT, R15, R6, RZ, P2, !PT ;  /* 0x000000060f067210 */ /* 0x000fe2000179e4ff */
[----:B------:R-:W-:-:S03]  /*f81d0*/  IMAD.WIDE.U32 R38, R31, -0x45f6b800, RZ ;  /* 0xba0948001f267825 */ /* 0x000fc600078e00ff */
[----:B------:R-:W-:Y:S01]  /*f81e0*/  IADD3 RZ, P2, PT, R6, R40, RZ ;  /* 0x0000002806ff7210 */ /* 0x000fe20007f5e0ff */
[----:B------:R-:W-:Y:S01]  /*f81f0*/  IMAD.MOV.U32 R68, RZ, RZ, R75 ;  /* 0x000000ffff447224 */ /* 0x000fe200078e004b */
        /* <DEDUP_REMOVED lines=9> */
[----:B------:R-:W-:Y:S01]  /*f8290*/  IMAD.IADD R119, R9, 0x1, R119 ;  /* 0x0000000109777824 */ /* 0x000fe200078e0277 */
[----:B------:R-:W-:Y:S01]  /*f82a0*/  IADD3.X R75, PT, PT, RZ, RZ, RZ, P5, !PT ;  /* 0x000000ffff4b7210 */ /* 0x000fe20002ffe4ff */
[----:B------:R-:W-:Y:S02]  /*f82b0*/  IMAD.X R40, RZ, RZ, RZ, P4 ;  /* 0x000000ffff287224 */ /* 0x000fe400020e06ff */
[----:B------:R-:W-:Y:S01]  /*f82c0*/  IMAD.WIDE.U32 R8, R10, 0xf5138f, R36 ;  /* 0x00f5138f0a087825 */ /* 0x000fe200078e0024 */
[----:B------:R-:W-:-:S02]  /*f82d0*/  IADD3.X R39, P0, PT, R32, R119, RZ, P0, !PT ;  /* 0x0000007720277210 */ /* 0x000fc4000071e4ff */
[----:B------:R-:W-:Y:S01]  /*f82e0*/  IADD3.X R40, P2, PT, R40, R41, RZ, P2, !PT ;  /* 0x0000002928287210 */ /* 0x000fe2000175e4ff */
[----:B------:R-:W-:Y:S01]  /*f82f0*/  IMAD.IADD R37, R13, 0x1, R25 ;  /* 0x000000010d257824 */ /* 0x000fe200078e0219 */
[----:B------:R-:W-:Y:S01]  /*f8300*/  IADD3.X R23, P0, PT, RZ, RZ, RZ, P0, !PT ;  /* 0x000000ffff177210 */ /* 0x000fe2000071e4ff */
[----:B------:R-:W-:Y:S01]  /*f8310*/  IMAD.WIDE.U32 R68, R14, -0x45f6b800, RZ ;  /* 0xba0948000e447825 */ /* 0x000fe200078e00ff */
[----:B------:R-:W-:-:S03]  /*f8320*/  IADD3.X R8, P2, PT, R15, R8, RZ, P2, !PT ;  /* 0x000000080f087210 */ /* 0x000fc6000175e4ff */
[----:B------:R-:W-:Y:S01]  /*f8330*/  IMAD.X R25, RZ, RZ, RZ, P0 ;  /* 0x000000ffff197224 */ /* 0x000fe200000e06ff */
[----:B------:R-:W-:Y:S01]  /*f8340*/  IADD3 RZ, P0, PT, R38, R24, RZ ;  /* 0x0000001826ff7210 */ /* 0x000fe20007f1e0ff */
[----:B------:R-:W-:Y:S01]  /*f8350*/  IMAD.IADD R9, R9, 0x1, R91 ;  /* 0x0000000109097824 */ /* 0x000fe200078e025b */
[----:B------:R-:W-:Y:S01]  /*f8360*/  IADD3 RZ, P4, PT, R76, R69, RZ ;  /* 0x000000454cff7210 */ /* 0x000fe20007f9e0ff */
[----:B------:R-:W-:Y:S01]  /*f8370*/  IMAD.MOV.U32 R74, RZ, RZ, R77 ;  /* 0x000000ffff4a7224 */ /* 0x000fe200078e004d */
[----:B------:R-:W-:Y:S01]  /*f8380*/  IADD3.X RZ, P5, PT, R39, R37, RZ, P0, !PT ;  /* 0x0000002527ff7210 */ /* 0x000fe200007be4ff */
[----:B------:R-:W-:Y:S01]  /*f8390*/  IMAD.IADD R15, R83, 0x1, R69 ;  /* 0x00000001530f7824 */ /* 0x000fe200078e0245 */
[----:B------:R-:W-:Y:S01]  /*f83a0*/  IADD3.X R77, P1, PT, R72, R93, RZ, P1, !PT ;  /* 0x0000005d484d7210 */ /* 0x000fe20000f3e4ff */
[----:B------:R-:W-:Y:S01]  /*f83b0*/  IMAD.WIDE.U32.X R36, R31, 0x1ef3622f, R74, P4 ;  /* 0x1ef3622f1f247825 */ /* 0x000fe200020e044a */
[----:B------:R-:W-:Y:S02]  /*f83c0*/  IADD3 RZ, P0, PT, R8, R68, RZ ;  /* 0x0000004408ff7210 */ /* 0x000fe40007f1e0ff */
[----:B------:R-:W-:Y:S01]  /*f83d0*/  IADD3.X R9, P2, PT, R40, R9, RZ, P2, !PT ;  /* 0x0000000928097210 */ /* 0x000fe2000175e4ff */
[----:B------:R-:W-:Y:S01]  /*f83e0*/  IMAD.WIDE.U32 R6, R14, 0x30000000, R6 ;  /* 0x300000000e067825 */ /* 0x000fe200078e0006 */
[----:B------:R-:W-:-:S02]  /*f83f0*/  IADD3.X R24, P5, PT, R23, R20, RZ, P5, !PT ;  /* 0x0000001417187210 */ /* 0x000fc40002fbe4ff */
[----:B------:R-:W-:Y:S02]  /*f8400*/  IADD3.X R32, P1, PT, R78, R95, RZ, P1, !PT ;  /* 0x0000005f4e207210 */ /* 0x000fe40000f3e4ff */
[----:B------:R-:W-:Y:S01]  /*f8410*/  IADD3.X RZ, P0, PT, R9, R15, RZ, P0, !PT ;  /* 0x0000000f09ff7210 */ /* 0x000fe2000071e4ff */
[----:B------:R-:W-:Y:S01]  /*f8420*/  IMAD.WIDE.U32 R8, R14, -0x45f6b800, R8 ;  /* 0xba0948000e087825 */ /* 0x000fe200078e0008 */
[----:B------:R-:W-:Y:S02]  /*f8430*/  IADD3.X R15, P2, PT, RZ, RZ, RZ, P2, !PT ;  /* 0x000000ffff0f7210 */ /* 0x000fe4000175e4ff */
        /* <DEDUP_REMOVED lines=11> */
[----:B------:R-:W-:Y:S01]  /*f84f0*/  IMAD.WIDE.U32 R20, R10, 0x6ca1493b, R38 ;  /* 0x6ca1493b0a147825 */ /* 0x000fe200078e0026 */
[----:B------:R-:W-:Y:S02]  /*f8500*/  IADD3.X R37, PT, PT, RZ, RZ, RZ, P2, !PT ;  /* 0x000000ffff257210 */ /* 0x000fe400017fe4ff */
[----:B------:R-:W-:Y:S01]  /*f8510*/  IADD3.X R69, P5, PT, RZ, RZ, RZ, P5, !PT ;  /* 0x000000ffff457210 */ /* 0x000fe20002fbe4ff */
[----:B------:R-:W-:Y:S01]  /*f8520*/  IMAD.WIDE.U32 R34, R14, 0xf5138f, RZ ;  /* 0x00f5138f0e227825 */ /* 0x000fe200078e00ff */
[----:B------:R-:W-:-:S03]  /*f8530*/  IADD3.X R20, P0, PT, R15, R20, RZ, P0, !PT ;  /* 0x000000140f147210 */ /* 0x000fc6000071e4ff */
[----:B------:R-:W-:Y:S01]  /*f8540*/  IMAD.IADD R32, R21, 0x1, R13 ;  /* 0x0000000115207824 */ /* 0x000fe200078e020d */
[----:B------:R-:W-:Y:S01]  /*f8550*/  IADD3 RZ, P2, PT, R40, R35, RZ ;  /* 0x0000002328ff7210 */ /* 0x000fe20007f5e0ff */
        /* <DEDUP_REMOVED lines=11> */
[----:B------:R-:W-:Y:S01]  /*f8610*/  IADD3.X R13, P2, PT, R13, R36, RZ, P2, !PT ;  /* 0x000000240d0d7210 */ /* 0x000fe2000175e4ff */
[----:B------:R-:W-:Y:S01]  /*f8620*/  IMAD.X R15, RZ, RZ, RZ, P0 ;  /* 0x000000ffff0f7224 */ /* 0x000fe200000e06ff */
[----:B------:R-:W-:Y:S01]  /*f8630*/  IADD3.X RZ, P5, PT, R25, R23, RZ, P5, !PT ;  /* 0x0000001719ff7210 */ /* 0x000fe20002fbe4ff */
        /* <DEDUP_REMOVED lines=9> */
[----:B------:R-:W-:Y:S01]  /*f86d0*/  IMAD.WIDE.U32 R20, R14, 0xf5138f, R20 ;  /* 0x00f5138f0e147825 */ /* 0x000fe200078e0014 */
[----:B------:R-:W-:Y:S02]  /*f86e0*/  IADD3 R15, PT, PT, R19, R11, RZ ;  /* 0x0000000b130f7210 */ /* 0x000fe40007ffe0ff */
[----:B------:R-:W-:Y:S01]  /*f86f0*/  IADD3.X R18, P2, PT, R13, R18, RZ, P2, !PT ;  /* 0x000000120d127210 */ /* 0x000fe2000175e4ff */
[----:B------:R-:W-:Y:S01]  /*f8700*/  IMAD.WIDE.U32.X R10, R31, -0x39c4fa40, R38, P5 ;  /* 0xc63b05c01f0a7825 */ /* 0x000fe200028e0426 */
[----:B------:R-:W-:Y:S02]  /*f8710*/  IADD3.X R24, P0, PT, R71, R17, RZ, P0, !PT ;  /* 0x0000001147187210 */ /* 0x000fe4000071e4ff */
[----:B------:R-:W-:Y:S01]  /*f8720*/  IADD3.X R16, P1, PT, RZ, RZ, RZ, P1, !PT ;  /* 0x000000ffff107210 */ /* 0x000fe20000f3e4ff */
[----:B------:R-:W-:Y:S01]  /*f8730*/  IMAD.IADD R17, R77, 0x1, R35 ;  /* 0x000000014d117824 */ /* 0x000fe200078e0223 */
[----:B------:R-:W-:Y:S01]  /*f8740*/  IADD3 RZ, P5, PT, R18, R34, RZ ;  /* 0x0000002212ff7210 */ /* 0x000fe20007fbe0ff */
[----:B------:R-:W-:Y:S01]  /*f8750*/  IMAD R35, R67, R64, R22 ;  /* 0x0000004043237224 */ /* 0x000fe200078e0216 */
[----:B------:R-:W-:Y:S01]  /*f8760*/  IADD3.X R19, P2, PT, R36, R15, RZ, P2, !PT ;  /* 0x0000000f24137210 */ /* 0x000fe2000175e4ff */
[----:B------:R-:W-:Y:S01]  /*f8770*/  IMAD.IADD R75, R21, 0x1, R75 ;  /* 0x00000001154b7824 */ /* 0x000fe200078e024b */
[----:B------:R-:W-:Y:S01]  /*f8780*/  IADD3.X R16, P4, PT, RZ, R16, RZ, P4, !PT ;  /* 0x00000010ff107210 */ /* 0x000fe2000279e4ff */
[----:B------:R-:W-:Y:S01]  /*f8790*/  IMAD.IADD R83, R9, 0x1, R83 ;  /* 0x0000000109537824 */ /* 0x000fe200078e0253 */
[----:B------:R-:W-:-:S02]  /*f87a0*/  IADD3.X R13, P3, PT, R30, R33, RZ, P3, !PT ;  /* 0x000000211e0d7210 */ /* 0x000fc40001f7e4ff */
[----:B------:R-:W-:Y:S01]  /*f87b0*/  IADD3.X RZ, P5, PT, R19, R17, RZ, P5, !PT ;  /* 0x0000001113ff7210 */ /* 0x000fe20002fbe4ff */
[----:B------:R-:W-:Y:S01]  /*f87c0*/  IMAD.WIDE.U32 R18, R14, 0x6ca1493b, R18 ;  /* 0x6ca1493b0e127825 */ /* 0x000fe200078e0012 */
[----:B------:R-:W-:Y:S02]  /*f87d0*/  IADD3.X R15, P2, PT, RZ, RZ, RZ, P2, !PT ;  /* 0x000000ffff0f7210 */ /* 0x000fe4000175e4ff */
[----:B------:R-:W-:Y:S01]  /*f87e0*/  IADD3.X R23, P0, PT, R23, R16, RZ, P0, !PT ;  /* 0x0000001017177210 */ /* 0x000fe2000071e4ff */
[----:B------:R-:W-:Y:S01]  /*f87f0*/  IMAD.WIDE.U32 R66, R66, R64, R12 ;  /* 0x0000004042427225 */ /* 0x000fe200078e000c */
[----:B------:R-:W-:Y:S02]  /*f8800*/  IADD3.X R25, PT, PT, RZ, RZ, RZ, P4, P1 ;  /* 0x000000ffff197210 */ /* 0x000fe400027e24ff */
[----:B------:R-:W-:Y:S01]  /*f8810*/  IADD3.X R10, P1, PT, R15, R10, RZ, P5, !PT ;  /* 0x0000000a0f0a7210 */ /* 0x000fe20002f3e4ff */
[----:B------:R-:W-:Y:S01]  /*f8820*/  IMAD.X R15, RZ, RZ, RZ, P2 ;  /* 0x000000ffff0f7224 */ /* 0x000fe200010e06ff */
[----:B------:R-:W-:Y:S01]  /*f8830*/  IADD3.X R30, P0, PT, R24, R25, RZ, P0, !PT ;  /* 0x00000019181e7210 */ /* 0x000fe2000071e4ff */
[----:B------:R-:W-:-:S03]  /*f8840*/  IMAD.WIDE.U32 R16, R31, 0x17c510ea, RZ ;  /* 0x17c510ea1f107825 */ /* 0x000fc600078e00ff */
        /* <DEDUP_REMOVED lines=13> */
[----:B------:R-:W-:Y:S02]  /*f8920*/  IMAD.MOV.U32 R16, RZ, RZ, R25 ;  /* 0x000000ffff107224 */ /* 0x000fe400078e0019 */
[----:B------:R-:W-:Y:S01]  /*f8930*/  IMAD.IADD R35, R35, 0x1, R27 ;  /* 0x0000000123237824 */ /* 0x000fe200078e021b */
[----:B------:R-:W-:Y:S01]  /*f8940*/  IADD3.X RZ, P5, PT, R11, R15, RZ, P5, !PT ;  /* 0x0000000f0bff7210 */ /* 0x000fe20002fbe4ff */
[----:B------:R-:W-:Y:S01]  /*f8950*/  IMAD.WIDE.U32.X R16, R31, 0x1ae3a46, R16, P4 ;  /* 0x01ae3a461f107825 */ /* 0x000fe200020e0410 */
[----:B------:R-:W-:-:S02]  /*f8960*/  IADD3 RZ, P4, PT, R12, R26, RZ ;  /* 0x0000001a0cff7210 */ /* 0x000fc40007f9e0ff */
[----:B------:R-:W-:Y:S01]  /*f8970*/  IADD3.X R15, P1, PT, RZ, RZ, RZ, P1, !PT ;  /* 0x000000ffff0f7210 */ /* 0x000fe20000f3e4ff */
[----:B------:R-:W-:Y:S01]  /*f8980*/  IMAD.MOV.U32 R24, RZ, RZ, R6 ;  /* 0x000000ffff187224 */ /* 0x000fe200078e0006 */
        /* <DEDUP_REMOVED lines=11> */
[----:B------:R-:W-:Y:S01]  /*f8a40*/  IMAD.MOV.U32 R22, RZ, RZ, R8 ;  /* 0x000000ffff167224 */ /* 0x000fe200078e0008 */
[----:B------:R-:W-:Y:S01]  /*f8a50*/  IADD3.X R29, PT, PT, R29, RZ, RZ, P4, P3 ;  /* 0x000000ff1d1d7210 */ /* 0x000fe200027e64ff */
[----:B------:R-:W-:Y:S01]  /*f8a60*/  IMAD.MOV.U32 R23, RZ, RZ, R83 ;  /* 0x000000ffff177224 */ /* 0x000fe200078e0053 */
[----:B------:R-:W-:Y:S01]  /*f8a70*/  IADD3.X R12, P2, P1, R12, RZ, R13, P1, P2 ;  /* 0x000000ff0c0c7210 */ /* 0x000fe2000094440d */
[----:B------:R-:W-:Y:S01]  /*f8a80*/  IMAD.MOV.U32 R14, RZ, RZ, R18 ;  /* 0x000000ffff0e7224 */ /* 0x000fe200078e0012 */
[----:B------:R-:W-:-:S02]  /*f8a90*/  IADD3.X R13, PT, PT, RZ, RZ, RZ, P0, !PT ;  /* 0x000000ffff0d7210 */ /* 0x000fc400007fe4ff */
[----:B------:R-:W-:Y:S01]  /*f8aa0*/  IADD3 R26, P0, PT, R12, R15, RZ ;  /* 0x0000000f0c1a7210 */ /* 0x000fe20007f1e0ff */
[----:B------:R-:W-:Y:S01]  /*f8ab0*/  IMAD.MOV.U32 R15, RZ, RZ, R77 ;  /* 0x000000ffff0f7224 */ /* 0x000fe200078e004d */
[----:B------:R-:W-:Y:S01]  /*f8ac0*/  IADD3.X R6, PT, PT, R16, RZ, R13, P2, P1 ;  /* 0x000000ff10067210 */ /* 0x000fe200017e240d */
[----:B------:R-:W-:Y:S01]  /*f8ad0*/  IMAD.MOV.U32 R16, RZ, RZ, R20 ;  /* 0x000000ffff107224 */ /* 0x000fe200078e0014 */
[----:B------:R-:W-:Y:S01]  /*f8ae0*/  MOV R17, R75 ;  /* 0x0000004b00117202 */ /* 0x000fe20000000f00 */
        /* <DEDUP_REMOVED lines=73> */
.L_x_1172:
[----:B------:R-:W-:Y:S05]  /*f8f80*/  BSYNC.RELIABLE B3 ;  /* 0x0000000000037941 */ /* 0x000fea0003800100 */
.L_x_1171:
        /* <DEDUP_REMOVED lines=12> */
.L_x_1170:
[----:B------:R-:W-:Y:S05]  /*f9050*/  BSYNC.RECONVERGENT B2 ;  /* 0x0000000000027941 */ /* 0x000fea0003800200 */
.L_x_1169:
        /* <DEDUP_REMOVED lines=91> */
.L_x_1176:
[----:B------:R-:W-:Y:S05]  /*f9610*/  BSYNC.RELIABLE B3 ;  /* 0x0000000000037941 */ /* 0x000fea0003800100 */
.L_x_1175:
        /* <DEDUP_REMOVED lines=12> */
.L_x_1174:
[----:B------:R-:W-:Y:S05]  /*f96e0*/  BSYNC.RECONVERGENT B2 ;  /* 0x0000000000027941 */ /* 0x000fea0003800200 */
.L_x_1173:
        /* <DEDUP_REMOVED lines=87> */
[----:B------:R-:W-:Y:S01]  /*f9c60*/  IMAD.WIDE.U32 R36, R47, R48, RZ ;  /* 0x000000302f247225 */ /* 0x000fe200078e00ff */
[----:B------:R-:W-:Y:S02]  /*f9c70*/  IADD3.X R12, P0, PT, RZ, R10, RZ, P0, !PT ;  /* 0x0000000aff0c7210 */ /* 0x000fe4000071e4ff */
[----:B------:R-:W-:Y:S01]  /*f9c80*/  IADD3.X RZ, P1, PT, R75, R9, RZ, P1, !PT ;  /* 0x000000094bff7210 */ /* 0x000fe20000f3e4ff */
[----:B------:R-:W-:Y:S02]  /*f9c90*/  IMAD.X R7, RZ, RZ, RZ, P3 ;  /* 0x000000ffff077224 */ /* 0x000fe400018e06ff */
[----:B------:R-:W-:Y:S01]  /*f9ca0*/  IMAD.MOV.U32 R6, RZ, RZ, R15 ;  /* 0x000000ffff067224 */ /* 0x000fe200078e000f */
[----:B------:R-:W-:Y:S01]  /*f9cb0*/  IADD3.X R15, P2, PT, RZ, RZ, RZ, P2, !PT ;  /* 0x000000ffff0f7210 */ /* 0x000fe2000175e4ff */
[----:B------:R-:W-:-:S02]  /*f9cc0*/  IMAD.X R13, RZ, RZ, R11, P0 ;  /* 0x000000ffff0d7224 */ /* 0x000fc400000e060b */
[----:B------:R-:W-:-:S04]  /*f9cd0*/  IMAD.WIDE.U32.X R6, R51, R45, R6, P4 ;  /* 0x0000002d33067225 */ /* 0x000fc800020e0406 */
[----:B------:R-:W-:Y:S01]  /*f9ce0*/  IMAD.WIDE.U32 R8, R46, R48, RZ ;  /* 0x000000302e087225 */ /* 0x000fe200078e00ff */
[----:B------:R-:W-:Y:S02]  /*f9cf0*/  IADD3.X R15, P1, PT, R15, R6, RZ, P1, !PT ;  /* 0x000000060f0f7210 */ /* 0x000fe40000f3e4ff */
[----:B------:R-:W-:Y:S01]  /*f9d00*/  IADD3.X R6, PT, PT, RZ, RZ, RZ, P2, !PT ;  /* 0x000000ffff067210 */ /* 0x000fe200017fe4ff */
[----:B------:R-:W-:-:S04]  /*f9d10*/  IMAD.WIDE.U32 R36, P0, R49, R46, R36 ;  /* 0x0000002e31247225 */ /* 0x000fc80007800024 */
[----:B------:R-:W-:Y:S01]  /*f9d20*/  IMAD.WIDE.U32 R74, R50, R44, R74 ;  /* 0x0000002c324a7225 */ /* 0x000fe200078e004a */
[----:B------:R-:W-:-:S03]  /*f9d30*/  IADD3 R17, P2, PT, R36, R9, RZ ;  /* 0x0000000924117210 */ /* 0x000fc60007f5e0ff */
        /* <DEDUP_REMOVED lines=46> */
[----:B------:R-:W-:Y:S02]  /*fa020*/  IADD3.X R13, PT, PT, RZ, RZ, RZ, P1, !PT ;  /* 0x000000ffff0d7210 */ /* 0x000fe40000ffe4ff */
[----:B------:R-:W-:Y:S01]  /*fa030*/  IADD3 R17, P2, PT, R30, R11, RZ ;  /* 0x0000000b1e117210 */ /* 0x000fe20007f5e0ff */
[----:B------:R-:W-:-:S04]  /*fa040*/  IMAD.WIDE.U32 R32, R52, R46, R6 ;  /* 0x0000002e34207225 */ /* 0x000fc800078e0006 */
[----:B------:R-:W-:Y:S01]  /*fa050*/  IMAD.WIDE.U32 R8, P3, R53, R46, R8 ;  /* 0x0000002e35087225 */ /* 0x000fe20007860008 */
[----:B------:R-:W-:-:S03]  /*fa060*/  IADD3 RZ, P1, PT, R32, R10, RZ ;  /* 0x0000000a20ff7210 */ /* 0x000fc60007f3e0ff */
[----:B------:R-:W-:Y:S02]  /*fa070*/  IMAD.IADD R33, R33, 0x1, R8 ;  /* 0x0000000121217824 */ /* 0x000fe400078e0208 */
[----:B------:R-:W-:Y:S02]  /*fa080*/  IMAD.MOV.U32 R12, RZ, RZ, R31 ;  /* 0x000000ffff0c7224 */ /* 0x000fe400078e001f */
[----:B------:R-:W-:-:S04]  /*fa090*/  IMAD.WIDE.U32 R10, R46, R52, RZ ;  /* 0x000000342e0a7225 */ /* 0x000fc800078e00ff */
[----:B------:R-:W-:Y:S01]  /*fa0a0*/  IMAD.WIDE.U32.X R14, R51, R49, R12, P2 ;  /* 0x00000031330e7225 */ /* 0x000fe200010e040c */
[----:B------:R-:W-:Y:S02]  /*fa0b0*/  IADD3.X RZ, P2, PT, R33, R17, RZ, P1, !PT ;  /* 0x0000001121ff7210 */ /* 0x000fe40000f5e4ff */
[----:B------:R-:W-:Y:S01]  /*fa0c0*/  IADD3 RZ, P1, PT, R6, R10, RZ ;  /* 0x0000000a06ff7210 */ /* 0x000fe20007f3e0ff */
[----:B------:R-:W-:Y:S01]  /*fa0d0*/  IMAD.X R13, RZ, RZ, RZ, P3 ;  /* 0x000000ffff0d7224 */ /* 0x000fe200018e06ff */
[----:B------:R-:W-:Y:S01]  /*fa0e0*/  IADD3 R11, P3, PT, R8, R11, RZ ;  /* 0x0000000b080b7210 */ /* 0x000fe20007f7e0ff */
[----:B------:R-:W-:Y:S01]  /*fa0f0*/  IMAD.MOV.U32 R12, RZ, RZ, R9 ;  /* 0x000000ffff0c7224 */ /* 0x000fe200078e0009 */
[----:B------:R-:W-:Y:S01]  /*fa100*/  IADD3.X R16, P2, PT, RZ, R14, RZ, P2, !PT ;  /* 0x0000000eff107210 */ /* 0x000fe2000175e4ff */
[----:B------:R-:W-:Y:S01]  /*fa110*/  IMAD.WIDE.U32 R8, R43, R42, RZ ;  /* 0x0000002a2b087225 */ /* 0x000fe200078e00ff */
[----:B------:R-:W-:Y:S02]  /*fa120*/  IADD3.X RZ, P1, PT, R7, R11, RZ, P1, !PT ;  /* 0x0000000b07ff7210 */ /* 0x000fe40000f3e4ff */
[----:B------:R-:W-:Y:S01]  /*fa130*/  IADD3.X R17, P2, PT, RZ, R15, RZ, P2, !PT ;  /* 0x0000000fff117210 */ /* 0x000fe2000175e4ff */
[----:B------:R-:W-:Y:S01]  /*fa140*/  IMAD.WIDE.U32.X R12, R53, R47, R12, P3 ;  /* 0x0000002f350c7225 */ /* 0x000fe200018e040c */
[----:B------:R-:W-:-:S03]  /*fa150*/  IADD3.X R11, P0, PT, RZ, RZ, RZ, P0, !PT ;  /* 0x000000ffff0b7210 */ /* 0x000fc6000071e4ff */
[----:B------:R-:W-:Y:S01]  /*fa160*/  IMAD.WIDE.U32 R14, R49, R52, RZ ;  /* 0x00000034310e7225 */ /* 0x000fe200078e00ff */
[----:B------:R-:W-:-:S03]  /*fa170*/  IADD3.X R11, P3, PT, R11, R12, RZ, P1, !PT ;  /* 0x0000000c0b0b7210 */ /* 0x000fc60000f7e4ff */
[----:B------:R-:W-:Y:S01]  /*fa180*/  IMAD R31, R42, R43, R8 ;  /* 0x0000002b2a1f7224 */ /* 0x000fe200078e0208 */
[----:B------:R-:W-:Y:S01]  /*fa190*/  IADD3.X R12, PT, PT, R13, RZ, RZ, P3, P0 ;  /* 0x000000ff0d0c7210 */ /* 0x000fe20001fe04ff */
[----:B------:R-:W-:Y:S01]  /*fa1a0*/  IMAD.WIDE.U32 R6, R48, R52, RZ ;  /* 0x0000003430067225 */ /* 0x000fe200078e00ff */
[----:B------:R-:W-:-:S03]  /*fa1b0*/  IADD3.X R16, P2, PT, R16, R11, RZ, P2, !PT ;  /* 0x0000000b10107210 */ /* 0x000fc6000175e4ff */
[----:B------:R-:W-:Y:S01]  /*fa1c0*/  IMAD.WIDE.U32 R14, P4, R53, R48, R14 ;  /* 0x00000030350e7225 */ /* 0x000fe2000788000e */
[----:B------:R-:W-:-:S03]  /*fa1d0*/  IADD3.X R17, P2, PT, R17, R12, RZ, P2, !PT ;  /* 0x0000000c11117210 */ /* 0x000fc6000175e4ff */
[----:B------:R-:W-:Y:S01]  /*fa1e0*/  IMAD.WIDE.U32 R8, P1, R42, R43, R8 ;  /* 0x0000002b2a087225 */ /* 0x000fe20007820008 */
[----:B------:R-:W-:-:S03]  /*fa1f0*/  IADD3 R7, P5, PT, R14, R7, RZ ;  /* 0x000000070e077210 */ /* 0x000fc60007fbe0ff */
[----:B------:R-:W-:-:S04]  /*fa200*/  IMAD.WIDE.U32 R82, R42, R42, RZ ;  /* 0x0000002a2a527225 */ /* 0x000fc800078e00ff */
[----:B------:R-:W-:Y:S01]  /*fa210*/  IMAD.X R87, RZ, RZ, RZ, P1 ;  /* 0x000000ffff577224 */ /* 0x000fe200008e06ff */
[----:B------:R-:W-:Y:S01]  /*fa220*/  IADD3 RZ, P1, PT, R16, R6, RZ ;  /* 0x0000000610ff7210 */ /* 0x000fe20007f3e0ff */
[----:B------:R-:W-:Y:S01]  /*fa230*/  IMAD.WIDE.U32 R10, R45, R44, RZ ;  /* 0x0000002c2d0a7225 */ /* 0x000fe200078e00ff */
[----:B------:R-:W-:Y:S02]  /*fa240*/  IADD3 RZ, P0, PT, RZ, R82, RZ ;  /* 0x00000052ffff7210 */ /* 0x000fe40007f1e0ff */
[----:B------:R-:W-:Y:S01]  /*fa250*/  IADD3 R8, P3, PT, R83, R8, RZ ;  /* 0x0000000853087210 */ /* 0x000fe20007f7e0ff */
[----:B------:R-:W-:Y:S01]  /*fa260*/  IMAD.MOV.U32 R6, RZ, RZ, R15 ;  /* 0x000000ffff067224 */ /* 0x000fe200078e000f */
[----:B------:R-:W-:Y:S01]  /*fa270*/  IADD3.X RZ, P1, PT, R17, R7, RZ, P1, !PT ;  /* 0x0000000711ff7210 */ /* 0x000fe20000f3e4ff */
[----:B------:R-:W-:Y:S01]  /*fa280*/  IMAD.X R7, RZ, RZ, RZ, P4 ;  /* 0x000000ffff077224 */ /* 0x000fe200020e06ff */
[----:B------:R-:W-:Y:S01]  /*fa290*/  IADD3.X RZ, P0, PT, RZ, R8, RZ, P0, !PT ;  /* 0x00000008ffff7210 */ /* 0x000fe2000071e4ff */
[----:B------:R-:W-:-:S02]  /*fa2a0*/  IMAD.MOV.U32 R86, RZ, RZ, R9 ;  /* 0x000000ffff567224 */ /* 0x000fc400078e0009 */
[----:B------:R-:W-:-:S04]  /*fa2b0*/  IMAD.WIDE.U32 R8, R51, R52, RZ ;  /* 0x0000003433087225 */ /* 0x000fc800078e00ff */
[----:B------:R-:W-:Y:S01]  /*fa2c0*/  IMAD.WIDE.U32 R80, P4, R44, R45, R10 ;  /* 0x0000002d2c507225 */ /* 0x000fe2000788000a */
[----:B------:R-:W-:-:S03]  /*fa2d0*/  IADD3.X R11, P2, PT, RZ, RZ, RZ, P2, !PT ;  /* 0x000000ffff0b7210 */ /* 0x000fc6000175e4ff */
[----:B------:R-:W-:Y:S01]  /*fa2e0*/  IMAD.WIDE.U32.X R6, R53, R49, R6, P5 ;  /* 0x0000003135067225 */ /* 0x000fe200028e0406 */
[----:B------:R-:W-:-:S03]  /*fa2f0*/  IADD3.X R99, PT, PT, RZ, RZ, RZ, P4, !PT ;  /* 0x000000ffff637210 */ /* 0x000fc600027fe4ff */
[----:B------:R-:W-:Y:S01]  /*fa300*/  IMAD R41, R44, R45, R10 ;  /* 0x0000002d2c297224 */ /* 0x000fe200078e020a */
[----:B------:R-:W-:Y:S01]  /*fa310*/  IADD3.X R10, P1, PT, R11, R6, RZ, P1, !PT ;  /* 0x000000060b0a7210 */ /* 0x000fe20000f3e4ff */
[----:B------:R-:W-:-:S03]  /*fa320*/  IMAD.WIDE.U32 R12, R50, R52, RZ ;  /* 0x00000034320c7225 */ /* 0x000fc600078e00ff */
[----:B------:R-:W-:Y:S01]  /*fa330*/  IADD3.X R11, PT, PT, R7, RZ, RZ, P1, P2 ;  /* 0x000000ff070b7210 */ /* 0x000fe20000fe44ff */
[----:B------:R-:W-:Y:S01]  /*fa340*/  IMAD.WIDE.U32 R8, P5, R53, R50, R8 ;  /* 0x0000003235087225 */ /* 0x000fe200078a0008 */
[----:B------:R-:W-:-:S03]  /*fa350*/  IADD3 RZ, P1, PT, R10, R12, RZ ;  /* 0x0000000c0aff7210 */ /* 0x000fc60007f3e0ff */
[----:B------:R-:W-:Y:S01]  /*fa360*/  IMAD.X R7, RZ, RZ, RZ, P5 ;  /* 0x000000ffff077224 */ /* 0x000fe200028e06ff */
[----:B------:R-:W-:Y:S01]  /*fa370*/  IADD3 R13, P2, PT, R8, R13, RZ ;  /* 0x0000000d080d7210 */ /* 0x000fe20007f5e0ff */
[----:B------:R-:W-:Y:S02]  /*fa380*/  IMAD.MOV.U32 R6, RZ, RZ, R9 ;  /* 0x000000ffff067224 */ /* 0x000fe400078e0009 */
[----:B------:R-:W-:-:S04]  /*fa390*/  IMAD.WIDE.U32 R90, R44, R44, RZ ;  /* 0x0000002c2c5a7225 */ /* 0x000fc800078e00ff */
[----:B------:R-:W-:Y:S01]  /*fa3a0*/  IMAD.WIDE.U32.X R6, R53, R51, R6, P2 ;  /* 0x0000003335067225 */ /* 0x000fe200010e0406 */
[----:B------:R-:W-:Y:S02]  /*fa3b0*/  IADD3.X RZ, P2, PT, R11, R13, RZ, P1, !PT ;  /* 0x0000000d0bff7210 */ /* 0x000fe40000f5e4ff */
[----:B------:R-:W-:Y:S01]  /*fa3c0*/  IADD3 RZ, P4, PT, R91, R80, RZ ;  /* 0x000000505bff7210 */ /* 0x000fe20007f9e0ff */
[----:B------:R-:W-:Y:S01]  /*fa3d0*/  IMAD.MOV.U32 R98, RZ, RZ, R81 ;  /* 0x000000ffff627224 */ /* 0x000fe200078e0051 */
[----:B------:R-:W-:Y:S01]  /*fa3e0*/  IADD3.X R38, P5, PT, RZ, R6, RZ, P2, !PT ;  /* 0x00000006ff267210 */ /* 0x000fe200017be4ff */
[----:B------:R-:W-:-:S04]  /*fa3f0*/  IMAD.WIDE.U32 R12, R47, R46, RZ ;  /* 0x0000002e2f0c7225 */ /* 0x000fc800078e00ff */
[----:B------:R-:W-:-:S04]  /*fa400*/  IMAD.WIDE.U32 R80, R82, -0x1, RZ ;  /* 0xffffffff52507825 */ /* 0x000fc800078e00ff */
[----:B------:R-:W-:Y:S02]  /*fa410*/  IMAD.IADD R37, R83, 0x1, R31 ;  /* 0x0000000153257824 */ /* 0x000fe400078e021f */
[-CC-:B------:R-:W-:Y:S02]  /*fa420*/  IMAD R119, R46, R47.reuse, R12.reuse ;  /* 0x0000002f2e777224 */ /* 0x180fe400078e020c */
[----:B------:R-:W-:Y:S02]  /*fa430*/  IMAD R15, R82, -0x7af74001, -R37 ;  /* 0x8508bfff520f7824 */ /* 0x000fe400078e0a25 */
[----:B------:R-:W-:-:S04]  /*fa440*/  IMAD.WIDE.U32 R12, P2, R46, R47, R12 ;  /* 0x0000002f2e0c7225 */ /* 0x000fc8000784000c */
[----:B------:R-:W-:Y:S01]  /*fa450*/  IMAD.WIDE.U32 R88, R46, R46, RZ ;  /* 0x0000002e2e587225 */ /* 0x000fe200078e00ff */
[----:B------:R-:W-:-:S03]  /*fa460*/  MOV R96, R13 ;  /* 0x0000000d00607202 */ /* 0x000fc60000000f00 */
[----:B------:R-:W-:-:S04]  /*fa470*/  IMAD.WIDE.U32 R94, R80, 0x1, RZ ;  /* 0x00000001505e7825 */ /* 0x000fc800078e00ff */
[----:B------:R-:W-:Y:S01]  /*fa480*/  IMAD.IADD R121, R81, 0x1, R15 ;  /* 0x0000000151797824 */ /* 0x000fe200078e020f */
[----:B------:R-:W-:Y:S01]  /*fa490*/  IADD3 RZ, P1, PT, R82, R94, RZ ;  /* 0x0000005e52ff7210 */ /* 0x000fe20007f3e0ff */
[----:B------:R-:W-:Y:S01]  /*fa4a0*/  IMAD.X R97, RZ, RZ, RZ, P2 ;  /* 0x000000ffff617224 */ /* 0x000fe200010e06ff */
[----:B------:R-:W-:Y:S01]  /*fa4b0*/  IADD3 RZ, P2, PT, R89, R12, RZ ;  /* 0x0000000c59ff7210 */ /* 0x000fe20007f5e0ff */
[----:B------:R-:W-:-:S04]  /*fa4c0*/  IMAD.WIDE.U32 R12, R51, R50, RZ ;  /* 0x00000032330c7225 */ /* 0x000fc800078e00ff */
[----:B------:R-:W-:-:S04]  /*fa4d0*/  IMAD.WIDE.U32 R82, R49, R48, RZ ;  /* 0x0000003031527225 */ /* 0x000fc800078e00ff */
[----:B------:R-:W-:-:S04]  /*fa4e0*/  IMAD.WIDE.U32 R100, R121, 0x1, RZ ;  /* 0x0000000179647825 */ /* 0x000fc800078e00ff */
[----:B------:R-:W-:-:S04]  /*fa4f0*/  IMAD.WIDE.U32.X R86, R43, R43, R86, P3 ;  /* 0x0000002b2b567225 */ /* 0x000fc800018e0456 */
[----:B------:R-:W-:Y:S02]  /*fa500*/  IMAD.X R9, RZ, RZ, R7, P5 ;  /* 0x000000ffff097224 */ /* 0x000fe400028e0607 */
[CCC-:B------:R-:W-:Y:S02]  /*fa510*/  IMAD R15, R50.reuse, R51.reuse, R12.reuse ;  /* 0x00000033320f7224 */ /* 0x1c0fe400078e020c */
[----:B------:R-:W-:-:S04]  /*fa520*/  IMAD.WIDE.U32 R92, P3, R50, R51, R12 ;  /* 0x00000033325c7225 */ /* 0x000fc8000786000c */
[----:B------:R-:W-:-:S04]  /*fa530*/  IMAD.WIDE.U32.X R98, R45, R45, R98, P4 ;  /* 0x0000002d2d627225 */ /* 0x000fc800020e0462 */
[----:B------:R-:W-:-:S04]  /*fa540*/  IMAD.WIDE.U32 R6, P5, R48, R49, R82 ;  /* 0x0000003130067225 */ /* 0x000fc800078a0052 */
[----:B------:R-:W-:-:S04]  /*fa550*/  IMAD.WIDE.U32 R102, P4, R80, -0x7af74000, R100 ;  /* 0x8508c00050667825 */ /* 0x000fc80007880064 */
[----:B------:R-:W-:-:S04]  /*fa560*/  IMAD.WIDE.U32 R12, R50, R50, RZ ;  /* 0x00000032320c7225 */ /* 0x000fc800078e00ff */
[----:B------:R-:W-:Y:S02]  /*fa570*/  IMAD R69, R80, -0x7af74000, R100 ;  /* 0x8508c00050457824 */ /* 0x000fe400078e0264 */
[C---:B------:R-:W-:Y:S02]  /*fa580*/  IMAD R31, R48.reuse, R49, R82 ;  /* 0x00000031301f7224 */ /* 0x040fe400078e0252 */
[----:B------:R-:W-:Y:S02]  /*fa590*/  IMAD.MOV.U32 R84, RZ, RZ, R7 ;  /* 0x000000ffff547224 */ /* 0x000fe400078e0007 */
[----:B------:R-:W-:Y:S01]  /*fa5a0*/  IMAD.X R101, RZ, RZ, RZ, P4 ;  /* 0x000000ffff657224 */ /* 0x000fe200020e06ff */
[----:B------:R-:W-:Y:S01]  /*fa5b0*/  IADD3 RZ, P4, PT, R13, R92, RZ ;  /* 0x0000005c0dff7210 */ /* 0x000fe20007f9e0ff */
[----:B------:R-:W-:-:S04]  /*fa5c0*/  IMAD.WIDE.U32 R82, R48, R48, RZ ;  /* 0x0000003030527225 */ /* 0x000fc800078e00ff */
        /* <DEDUP_REMOVED lines=8> */
[----:B------:R-:W-:Y:S01]  /*fa650*/  IADD3.X RZ, P1, PT, R37, R92, RZ, P1, !PT ;  /* 0x0000005c25ff7210 */ /* 0x000fe20000f3e4ff */
[----:B------:R-:W-:Y:S01]  /*fa660*/  IMAD.WIDE.U32.X R100, R121, -0x7af74000, R100, P3 ;  /* 0x8508c00079647825 */ /* 0x000fe200018e0464 */
[C---:B------:R-:W-:Y:S02]  /*fa670*/  SHF.L.U64.HI R37, R66.reuse, 0x1, R39 ;  /* 0x0000000142257819 */ /* 0x040fe40000010227 */
[----:B------:R-:W-:Y:S01]  /*fa680*/  LEA.X R66, P0, R66, R86, 0x1, P0 ;  /* 0x0000005642427211 */ /* 0x000fe20000000cff */
[----:B------:R-:W-:Y:S01]  /*fa690*/  IMAD.WIDE.U32 R94, P3, R80, 0x170b5d44, R104 ;  /* 0x170b5d44505e7825 */ /* 0x000fe20007860068 */
[----:B------:R-:W-:-:S02]  /*fa6a0*/  IADD3.X R113, P1, PT, RZ, R100, RZ, P1, !PT ;  /* 0x00000064ff717210 */ /* 0x000fc40000f3e4ff */
[----:B------:R-:W-:Y:S01]  /*fa6b0*/  IADD3.X R37, P0, PT, R37, R87, RZ, P0, !PT ;  /* 0x0000005725257210 */ /* 0x000fe2000071e4ff */
[----:B------:R-:W-:Y:S01]  /*fa6c0*/  IMAD.WIDE.U32 R92, R80, 0x30000000, RZ ;  /* 0x30000000505c7825 */ /* 0x000fe200078e00ff */
[----:B------:R-:W-:Y:S02]  /*fa6d0*/  IADD3.X R100, P1, PT, RZ, R101, RZ, P1, !PT ;  /* 0x00000065ff647210 */ /* 0x000fe40000f3e4ff */
[----:B------:R-:W-:Y:S01]  /*fa6e0*/  SHF.L.W.U32.HI R39, R39, 0x1, R72 ;  /* 0x0000000127277819 */ /* 0x000fe20000010e48 */
[----:B------:R-:W-:Y:S01]  /*fa6f0*/  IMAD.X R111, RZ, RZ, RZ, P3 ;  /* 0x000000ffff6f7224 */ /* 0x000fe200018e06ff */
[----:B------:R-:W-:Y:S01]  /*fa700*/  IADD3 RZ, P3, PT, R94, R93, RZ ;  /* 0x0000005d5eff7210 */ /* 0x000fe20007f7e0ff */
[----:B------:R-:W-:Y:S01]  /*fa710*/  IMAD.WIDE.U32 R102, R121, -0x45f6b800, RZ ;  /* 0xba09480079667825 */ /* 0x000fe200078e00ff */
[----:B------:R-:W-:Y:S02]  /*fa720*/  IADD3.X R112, P1, PT, R113, R66, RZ, P1, !PT ;  /* 0x0000004271707210 */ /* 0x000fe40000f3e4ff */
[----:B------:R-:W-:Y:S01]  /*fa730*/  IADD3.X R66, P0, PT, R39, R90, RZ, P0, !PT ;  /* 0x0000005a27427210 */ /* 0x000fe2000071e4ff */
[----:B------:R-:W-:Y:S01]  /*fa740*/  IMAD.MOV.U32 R110, RZ, RZ, R95 ;  /* 0x000000ffff6e7224 */ /* 0x000fe200078e005f */
[----:B------:R-:W-:Y:S01]  /*fa750*/  SHF.L.W.U32.HI R72, R72, 0x1, R67 ;  /* 0x0000000148487819 */ /* 0x000fe20000010e43 */
[----:B------:R-:W-:-:S04]  /*fa760*/  IMAD.WIDE.U32 R106, R80, -0x45f6b800, RZ ;  /* 0xba094800506a7825 */ /* 0x000fc800078e00ff */
[----:B------:R-:W-:-:S04]  /*fa770*/  IMAD.WIDE.U32.X R110, R121, 0x170b5d44, R110, P3 ;  /* 0x170b5d44796e7825 */ /* 0x000fc800018e046e */
[----:B------:R-:W-:-:S04]  /*fa780*/  IMAD.WIDE.U32 R86, P3, R80, 0x1ef3622f, R102 ;  /* 0x1ef3622f50567825 */ /* 0x000fc80007860066 */
[C-C-:B------:R-:W-:Y:S01]  /*fa790*/  IMAD R79, R80.reuse, 0x170b5d44, R104.reuse ;  /* 0x170b5d44504f7824 */ /* 0x140fe200078e0268 */
[----:B------:R-:W-:Y:S01]  /*fa7a0*/  IADD3.X R105, PT, PT, RZ, RZ, RZ, P3, !PT ;  /* 0x000000ffff697210 */ /* 0x000fe20001ffe4ff */
[----:B------:R-:W-:Y:S01]  /*fa7b0*/  IMAD R127, R80, 0x170b5d44, R104 ;  /* 0x170b5d44507f7824 */ /* 0x000fe200078e0268 */
[----:B------:R-:W-:Y:S01]  /*fa7c0*/  IADD3.X R113, P3, PT, R100, R37, RZ, P1, !PT ;  /* 0x0000002564717210 */ /* 0x000fe20000f7e4ff */
[C---:B------:R-:W-:Y:S01]  /*fa7d0*/  IMAD.WIDE.U32 R94, R121.reuse, 0xf5138f, RZ ;  /* 0x00f5138f795e7825 */ /* 0x040fe200078e00ff */
[----:B------:R-:W-:Y:S02]  /*fa7e0*/  IADD3 RZ, P1, PT, R86, R107, RZ ;  /* 0x0000006b56ff7210 */ /* 0x000fe40007f3e0ff */
[----:B------:R-:W-:Y:S01]  /*fa7f0*/  IADD3.X R123, P3, PT, RZ, RZ, RZ, P3, !PT ;  /* 0x000000ffff7b7210 */ /* 0x000fe20001f7e4ff */
[----:B------:R-:W-:Y:S02]  /*fa800*/  IMAD.MOV.U32 R104, RZ, RZ, R87 ;  /* 0x000000ffff687224 */ /* 0x000fe400078e0057 */
[----:B------:R-:W-:-:S04]  /*fa810*/  IMAD.WIDE.U32 R86, R121, 0x6ca1493b, RZ ;  /* 0x6ca1493b79567825 */ /* 0x000fc800078e00ff */
[C-C-:B------:R-:W-:Y:S02]  /*fa820*/  IMAD R133, R80.reuse, 0x1a22d9f3, R94.reuse ;  /* 0x1a22d9f350857824 */ /* 0x140fe400078e025e */
[C-C-:B------:R-:W-:Y:S02]  /*fa830*/  IMAD R37, R80.reuse, 0x1a22d9f3, R94.reuse ;  /* 0x1a22d9f350257824 */ /* 0x140fe400078e025e */
[----:B------:R-:W-:Y:S02]  /*fa840*/  IMAD.X R125, RZ, RZ, RZ, P3 ;  /* 0x000000ffff7d7224 */ /* 0x000fe400018e06ff */
[----:B------:R-:W-:-:S04]  /*fa850*/  IMAD.WIDE.U32 R94, P3, R80, 0x1a22d9f3, R94 ;  /* 0x1a22d9f3505e7825 */ /* 0x000fc8000786005e */
[----:B------:R-:W-:-:S04]  /*fa860*/  IMAD.WIDE.U32 R100, R80, 0xf5138f, RZ ;  /* 0x00f5138f50647825 */ /* 0x000fc800078e00ff */
[----:B------:R-:W-:-:S04]  /*fa870*/  IMAD.WIDE.U32.X R104, R121, 0x1ef3622f, R104, P1 ;  /* 0x1ef3622f79687825 */ /* 0x000fc800008e0468 */
[C-C-:B------:R-:W-:Y:S02]  /*fa880*/  IMAD R109, R80.reuse, -0x39c4fa40, R86.reuse ;  /* 0xc63b05c0506d7824 */ /* 0x140fe400078e0256 */
[----:B------:R-:W-:-:S04]  /*fa890*/  IMAD.WIDE.U32 R114, P1, R80, -0x39c4fa40, R86 ;  /* 0xc63b05c050727825 */ /* 0x000fc80007820056 */
[C---:B------:R-:W-:Y:S02]  /*fa8a0*/  IMAD R69, R80.reuse, -0x39c4fa40, R86 ;  /* 0xc63b05c050457824 */ /* 0x040fe400078e0256 */
[----:B------:R-:W-:-:S04]  /*fa8b0*/  IMAD.WIDE.U32 R86, R80, 0x6ca1493b, RZ ;  /* 0x6ca1493b50567825 */ /* 0x000fc800078e00ff */
[C-C-:B------:R-:W-:Y:S02]  /*fa8c0*/  IMAD R131, R80.reuse, 0x1ef3622f, R102.reuse ;  /* 0x1ef3622f50837824 */ /* 0x140fe400078e0266 */
[----:B------:R-:W-:Y:S02]  /*fa8d0*/  IMAD R129, R80, 0x1ef3622f, R102 ;  /* 0x1ef3622f50817824 */ /* 0x000fe400078e0266 */
[----:B------:R-:W-:Y:S01]  /*fa8e0*/  IMAD.X R103, RZ, RZ, RZ, P3 ;  /* 0x000000ffff677224 */ /* 0x000fe200018e06ff */
[----:B------:R-:W-:Y:S01]  /*fa8f0*/  IADD3 RZ, P3, PT, R94, R101, RZ ;  /* 0x000000655eff7210 */ /* 0x000fe20007f7e0ff */
[----:B------:R-:W-:Y:S02]  /*fa900*/  IMAD.MOV.U32 R102, RZ, RZ, R95 ;  /* 0x000000ffff667224 */ /* 0x000fe400078e005f */
[----:B------:R-:W-:-:S04]  /*fa910*/  IMAD.WIDE.U32 R94, R121, 0x17c510ea, RZ ;  /* 0x17c510ea795e7825 */ /* 0x000fc800078e00ff */
[----:B------:R-:W-:Y:S01]  /*fa920*/  IMAD.X R117, RZ, RZ, RZ, P1 ;  /* 0x000000ffff757224 */ /* 0x000fe200008e06ff */
[----:B------:R-:W-:Y:S01]  /*fa930*/  IADD3 RZ, P1, PT, R114, R87, RZ ;  /* 0x0000005772ff7210 */ /* 0x000fe20007f3e0ff */
[----:B------:R-:W-:Y:S02]  /*fa940*/  IMAD.MOV.U32 R116, RZ, RZ, R115 ;  /* 0x000000ffff747224 */ /* 0x000fe400078e0073 */
[----:B------:R-:W-:Y:S02]  /*fa950*/  IMAD.IADD R41, R91, 0x1, R41 ;  /* 0x000000015b297824 */ /* 0x000fe400078e0229 */
[----:B------:R-:W-:-:S03]  /*fa960*/  IMAD.WIDE.U32.X R102, R121, 0x1a22d9f3, R102, P3 ;  /* 0x1a22d9f379667825 */ /* 0x000fc600018e0466 */
[----:B------:R-:W-:Y:S01]  /*fa970*/  IADD3.X R72, P0, PT, R72, R41, RZ, P0, !PT ;  /* 0x0000002948487210 */ /* 0x000fe2000071e4ff */
[C-C-:B------:R-:W-:Y:S02]  /*fa980*/  IMAD R81, R80.reuse, 0x1ae3a46, R94.reuse ;  /* 0x01ae3a4650517824 */ /* 0x140fe400078e025e */
[C-C-:B------:R-:W-:Y:S02]  /*fa990*/  IMAD R39, R80.reuse, 0x1ae3a46, R94.reuse ;  /* 0x01ae3a4650277824 */ /* 0x140fe400078e025e */
[----:B------:R-:W-:-:S04]  /*fa9a0*/  IMAD.WIDE.U32 R90, P3, R80, 0x1ae3a46, R94 ;  /* 0x01ae3a46505a7825 */ /* 0x000fc8000786005e */
[----:B------:R-:W-:Y:S01]  /*fa9b0*/  IMAD.IADD R79, R79, 0x1, R93 ;  /* 0x000000014f4f7824 */ /* 0x000fe200078e025d */
[----:B------:R-:W-:Y:S01]  /*fa9c0*/  IADD3.X R115, PT, PT, RZ, RZ, RZ, P3, !PT ;  /* 0x000000ffff737210 */ /* 0x000fe20001ffe4ff */
[----:B------:R-:W-:Y:S01]  /*fa9d0*/  IMAD.WIDE.U32.X R94, R121, -0x39c4fa40, R116, P1 ;  /* 0xc63b05c0795e7825 */ /* 0x000fe200008e0474 */
[----:B------:R-:W-:-:S03]  /*fa9e0*/  IADD3 RZ, P1, PT, R112, R92, RZ ;  /* 0x0000005c70ff7210 */ /* 0x000fc60007f3e0ff */
[----:B------:R-:W-:Y:S01]  /*fa9f0*/  IMAD.WIDE.U32 R92, R80, 0x17c510ea, RZ ;  /* 0x17c510ea505c7825 */ /* 0x000fe200078e00ff */
[----:B------:R-:W-:-:S03]  /*faa00*/  IADD3.X RZ, P1, PT, R113, R79, RZ, P1, !PT ;  /* 0x0000004f71ff7210 */ /* 0x000fc60000f3e4ff */
[----:B------:R-:W-:Y:S01]  /*faa10*/  IMAD.WIDE.U32 R34, R46, R44, R34 ;  /* 0x0000002c2e227225 */ /* 0x000fe200078e0022 */
[----:B------:R-:W-:Y:S02]  /*faa20*/  IADD3.X R123, P1, PT, R123, R110, RZ, P1, !PT ;  /* 0x0000006e7b7b7210 */ /* 0x000fe40000f3e4ff */
[----:B------:R-:W-:Y:S01]  /*faa30*/  IADD3 RZ, P3, PT, R90, R93, RZ ;  /* 0x0000005d5aff7210 */ /* 0x000fe20007f7e0ff */
[----:B------:R-:W-:Y:S01]  /*faa40*/  IMAD.IADD R79, R35, 0x1, R40 ;  /* 0x00000001234f7824 */ /* 0x000fe200078e0228 */
[----:B------:R-:W-:Y:S01]  /*faa50*/  SHF.L.W.U32.HI R67, R67, 0x1, R34 ;  /* 0x0000000143437819 */ /* 0x000fe20000010e22 */
[----:B------:R-:W-:Y:S01]  /*faa60*/  IMAD.MOV.U32 R114, RZ, RZ, R91 ;  /* 0x000000ffff727224 */ /* 0x000fe200078e005b */
[----:B------:R-:W-:Y:S01]  /*faa70*/  IADD3.X R125, P1, PT, R125, R111, RZ, P1, !PT ;  /* 0x0000006f7d7d7210 */ /* 0x000fe20000f3e4ff */
[----:B------:R-:W-:Y:S01]  /*faa80*/  IMAD.WIDE.U32 R112, R80, 0x30000000, R112 ;  /* 0x3000000050707825 */ /* 0x000fe200078e0070 */
[----:B------:R-:W-:Y:S02]  /*faa90*/  SHF.L.W.U32.HI R35, R34, 0x1, R79 ;  /* 0x0000000122237819 */ /* 0x000fe40000010e4f */
[----:B------:R-:W-:Y:S01]  /*faaa0*/  IADD3.X R108, P0, PT, R67, R98, RZ, P0, !PT ;  /* 0x00000062436c7210 */ /* 0x000fe2000071e4ff */
[----:B------:R-:W-:Y:S01]  /*faab0*/  IMAD.WIDE.U32.X R90, R121, 0x1ae3a46, R114, P3 ;  /* 0x01ae3a46795a7825 */ /* 0x000fe200018e0472 */
[----:B------:R-:W-:-:S02]  /*faac0*/  IADD3.X R66, P3, PT, R123, R66, RZ, P1, !PT ;  /* 0x000000427b427210 */ /* 0x000fc40000f7e4ff */
[----:B------:R-:W-:Y:S01]  /*faad0*/  IADD3.X R110, P0, PT, R35, R99, RZ, P0, !PT ;  /* 0x00000063236e7210 */ /* 0x000fe2000071e4ff */
[----:B------:R-:W-:Y:S01]  /*faae0*/  IMAD.IADD R111, R113, 0x1, R127 ;  /* 0x00000001716f7824 */ /* 0x000fe200078e027f */
[----:B------:R-:W-:Y:S01]  /*faaf0*/  IADD3.X R67, P3, PT, R125, R72, RZ, P3, !PT ;  /* 0x000000487d437210 */ /* 0x000fe20001f7e4ff */
[----:B------:R-:W-:Y:S01]  /*fab00*/  IMAD.WIDE.U32 R34, R112, -0x1, RZ ;  /* 0xffffffff70227825 */ /* 0x000fe200078e00ff */
[----:B------:R-:W-:-:S03]  /*fab10*/  IADD3 RZ, P1, PT, R66, R106, RZ ;  /* 0x0000006a42ff7210 */ /* 0x000fc60007f3e0ff */
[----:B------:R-:W-:Y:S02]  /*fab20*/  IMAD R99, R112, -0x7af74001, -R111 ;  /* 0x8508bfff70637824 */ /* 0x000fe400078e0a6f */
[----:B------:R-:W-:Y:S02]  /*fab30*/  IMAD.IADD R131, R131, 0x1, R107 ;  /* 0x0000000183837824 */ /* 0x000fe400078e026b */
[----:B------:R-:W-:Y:S01]  /*fab40*/  IMAD.IADD R135, R35, 0x1, R99 ;  /* 0x0000000123877824 */ /* 0x000fe200078e0263 */
[----:B------:R-:W-:Y:S01]  /*fab50*/  IADD3.X R35, P3, PT, RZ, RZ, RZ, P3, !PT ;  /* 0x000000ffff237210 */ /* 0x000fe20001f7e4ff */
[----:B------:R-:W-:Y:S01]  /*fab60*/  IMAD.WIDE.U32.X R40, R47, R47, R96, P2 ;  /* 0x0000002f2f287225 */ /* 0x000fe200010e0460 */
[----:B------:R-:W-:-:S03]  /*fab70*/  IADD3.X RZ, P2, PT, R67, R131, RZ, P1, !PT ;  /* 0x0000008343ff7210 */ /* 0x000fc60000f5e4ff */
[----:B------:R-:W-:Y:S01]  /*fab80*/  IMAD.WIDE.U32 R76, R48, R44, R76 ;  /* 0x0000002c304c7225 */ /* 0x000fe200078e004c */
[----:B------:R-:W-:-:S03]  /*fab90*/  IADD3.X R113, P2, PT, R35, R104, RZ, P2, !PT ;  /* 0x0000006823717210 */ /* 0x000fc6000175e4ff */
[----:B------:R-:W-:Y:S01]  /*faba0*/  IMAD.WIDE.U32 R98, R135, 0x1, RZ ;  /* 0x0000000187627825 */ /* 0x000fe200078e00ff */
[----:B------:R-:W-:-:S03]  /*fabb0*/  SHF.L.W.U32.HI R79, R79, 0x1, R76 ;  /* 0x000000014f4f7819 */ /* 0x000fc60000010e4c */
[----:B------:R-:W-:Y:S01]  /*fabc0*/  IMAD.X R107, RZ, RZ, RZ, P3 ;  /* 0x000000ffff6b7224 */ /* 0x000fe200018e06ff */
[----:B------:R-:W-:Y:S01]  /*fabd0*/  IADD3.X R104, P0, PT, R79, R88, RZ, P0, !PT ;  /* 0x000000584f687210 */ /* 0x000fe2000071e4ff */
[----:B------:R-:W-:-:S03]  /*fabe0*/  IMAD.WIDE.U32 R96, R34, 0x1, RZ ;  /* 0x0000000122607825 */ /* 0x000fc600078e00ff */
[----:B------:R-:W-:Y:S01]  /*fabf0*/  IADD3.X R107, P2, PT, R107, R105, RZ, P2, !PT ;  /* 0x000000696b6b7210 */ /* 0x000fe2000175e4ff */
[----:B------:R-:W-:Y:S01]  /*fac00*/  IMAD R35, R34, -0x7af74000, R98 ;  /* 0x8508c00022237824 */ /* 0x000fe200078e0262 */
[----:B------:R-:W-:Y:S01]  /*fac10*/  IADD3 RZ, P1, PT, R112, R96, RZ ;  /* 0x0000006070ff7210 */ /* 0x000fe20007f3e0ff */
[----:B------:R-:W-:Y:S01]  /*fac20*/  IMAD.IADD R127, R77, 0x1, R78 ;  /* 0x000000014d7f7824 */ /* 0x000fe200078e024e */
[----:B------:R-:W-:Y:S01]  /*fac30*/  IADD3.X R106, P2, PT, R113, R108, RZ, P2, !PT ;  /* 0x0000006c716a7210 */ /* 0x000fe2000175e4ff */
[----:B------:R-:W-:Y:S01]  /*fac40*/  IMAD.WIDE.U32 R98, P3, R34, -0x7af74000, R98 ;  /* 0x8508c00022627825 */ /* 0x000fe20007860062 */
[C---:B------:R-:W-:Y:S02]  /*fac50*/  IADD3 R88, PT, PT, R97.reuse, R35, RZ ;  /* 0x0000002361587210 */ /* 0x040fe40007ffe0ff */
[----:B------:R-:W-:Y:S01]  /*fac60*/  SHF.L.W.U32.HI R35, R76, 0x1, R127 ;  /* 0x000000014c237819 */ /* 0x000fe20000010e7f */
[----:B------:R-:W-:Y:S01]  /*fac70*/  IMAD.X R77, RZ, RZ, RZ, P3 ;  /* 0x000000ffff4d7224 */ /* 0x000fe200018e06ff */
[----:B------:R-:W-:Y:S01]  /*fac80*/  IADD3 RZ, P3, PT, R97, R98, RZ ;  /* 0x0000006261ff7210 */ /* 0x000fe20007f7e0ff */
[----:B------:R-:W-:Y:S01]  /*fac90*/  IMAD.WIDE.U32 R78, R135, 0x30000000, RZ ;  /* 0x30000000874e7825 */ /* 0x000fe200078e00ff */
[----:B------:R-:W-:-:S02]  /*faca0*/  IADD3.X R107, P2, PT, R107, R110, RZ, P2, !PT ;  /* 0x0000006e6b6b7210 */ /* 0x000fc4000175e4ff */
[----:B------:R-:W-:Y:S01]  /*facb0*/  IADD3.X RZ, P1, PT, R111, R88, RZ, P1, !PT ;  /* 0x000000586fff7210 */ /* 0x000fe20000f3e4ff */
[----:B------:R-:W-:Y:S01]  /*facc0*/  IMAD.MOV.U32 R76, RZ, RZ, R99 ;  /* 0x000000ffff4c7224 */ /* 0x000fe200078e0063 */
[----:B------:R-:W-:Y:S01]  /*facd0*/  IADD3.X R99, P2, PT, RZ, RZ, RZ, P2, !PT ;  /* 0x000000ffff637210 */ /* 0x000fe2000175e4ff */
[----:B------:R-:W-:Y:S02]  /*face0*/  IMAD.IADD R72, R89, 0x1, R119 ;  /* 0x0000000159487824 */ /* 0x000fe400078e0277 */
[C-C-:B------:R-:W-:Y:S02]  /*facf0*/  IMAD R141, R34.reuse, 0x170b5d44, R78.reuse ;  /* 0x170b5d44228d7824 */ /* 0x140fe400078e024e */
[----:B------:R-:W-:Y:S01]  /*fad00*/  IMAD R139, R34, 0x170b5d44, R78 ;  /* 0x170b5d44228b7824 */ /* 0x000fe200078e024e */
[----:B------:R-:W-:Y:S01]  /*fad10*/  IADD3.X R35, P0, PT, R35, R72, RZ, P0, !PT ;  /* 0x0000004823237210 */ /* 0x000fe2000071e4ff */
[----:B------:R-:W-:-:S04]  /*fad20*/  IMAD.WIDE.U32.X R76, R135, -0x7af74000, R76, P3 ;  /* 0x8508c000874c7825 */ /* 0x000fc800018e044c */
[----:B------:R-:W-:-:S04]  /*fad30*/  IMAD.WIDE.U32 R78, P3, R34, 0x170b5d44, R78 ;  /* 0x170b5d44224e7825 */ /* 0x000fc8000786004e */
[----:B------:R-:W-:-:S04]  /*fad40*/  IMAD.WIDE.U32 R88, R34, 0x30000000, RZ ;  /* 0x3000000022587825 */ /* 0x000fc800078e00ff */
[----:B------:R-:W-:Y:S01]  /*fad50*/  IMAD.X R113, RZ, RZ, RZ, P3 ;  /* 0x000000ffff717224 */ /* 0x000fe200018e06ff */
[-C--:B------:R-:W-:Y:S01]  /*fad60*/  IADD3 RZ, P3, PT, R78, R89.reuse, RZ ;  /* 0x000000594eff7210 */ /* 0x080fe20007f7e0ff */
[----:B------:R-:W-:Y:S01]  /*fad70*/  IMAD.IADD R133, R133, 0x1, R101 ;  /* 0x0000000185857824 */ /* 0x000fe200078e0265 */
[----:B------:R-:W-:Y:S01]  /*fad80*/  IADD3 R141, PT, PT, R141, R89, RZ ;  /* 0x000000598d8d7210 */ /* 0x000fe20007ffe0ff */
        /* <DEDUP_REMOVED lines=9> */
[----:B------:R-:W-:Y:S01]  /*fae20*/  IMAD.WIDE.U32 R96, R135, -0x45f6b800, RZ ;  /* 0xba09480087607825 */ /* 0x000fe200078e00ff */
[----:B------:R-:W-:Y:S02]  /*fae30*/  IADD3.X R116, P3, PT, R117, R66, RZ, P3, !PT ;  /* 0x0000004275747210 */ /* 0x000fe40001f7e4ff */
[----:B------:R-:W-:Y:S01]  /*fae40*/  IADD3.X R102, P2, PT, R101, R103, RZ, P2, !PT ;  /* 0x0000006765667210 */ /* 0x000fe2000175e4ff */
[----:B------:R-:W-:Y:S02]  /*fae50*/  IMAD.IADD R129, R67, 0x1, R129 ;  /* 0x0000000143817824 */ /* 0x000fe400078e0281 */
[C-C-:B------:R-:W-:Y:S01]  /*fae60*/  IMAD R143, R34.reuse, 0x1ef3622f, R96.reuse ;  /* 0x1ef3622f228f7824 */ /* 0x140fe200078e0260 */
[----:B------:R-:W-:Y:S01]  /*fae70*/  IADD3.X R104, P2, PT, R105, R104, RZ, P2, !PT ;  /* 0x0000006869687210 */ /* 0x000fe2000175e4ff */
[--C-:B------:R-:W-:Y:S01]  /*fae80*/  IMAD R100, R34, 0x1ef3622f, R96.reuse ;  /* 0x1ef3622f22647824 */ /* 0x100fe200078e0260 */
[----:B------:R-:W-:Y:S01]  /*fae90*/  IADD3.X R117, P3, PT, R76, R129, RZ, P3, !PT ;  /* 0x000000814c757210 */ /* 0x000fe20001f7e4ff */
[----:B------:R-:W-:Y:S01]  /*faea0*/  IMAD.WIDE.U32 R96, P1, R34, 0x1ef3622f, R96 ;  /* 0x1ef3622f22607825 */ /* 0x000fe20007820060 */
[----:B------:R-:W-:-:S02]  /*faeb0*/  IADD3.X R105, P2, PT, R102, R35, RZ, P2, !PT ;  /* 0x0000002366697210 */ /* 0x000fc4000175e4ff */
[----:B------:R-:W-:Y:S01]  /*faec0*/  IADD3.X R133, P3, PT, RZ, RZ, RZ, P3, !PT ;  /* 0x000000ffff857210 */ /* 0x000fe20001f7e4ff */
[----:B------:R-:W-:Y:S01]  /*faed0*/  IMAD.WIDE.U32 R110, R34, -0x45f6b800, RZ ;  /* 0xba094800226e7825 */ /* 0x000fe200078e00ff */
[----:B------:R-:W-:Y:S02]  /*faee0*/  MOV R98, R97 ;  /* 0x0000006100627202 */ /* 0x000fe40000000f00 */
[----:B------:R-:W-:Y:S01]  /*faef0*/  IADD3.X R129, P2, PT, RZ, RZ, RZ, P2, !PT ;  /* 0x000000ffff817210 */ /* 0x000fe2000175e4ff */
[----:B------:R-:W-:Y:S01]  /*faf00*/  IMAD.X R99, RZ, RZ, RZ, P1 ;  /* 0x000000ffff637224 */ /* 0x000fe200008e06ff */
[----:B------:R-:W-:Y:S01]  /*faf10*/  IADD3 RZ, P1, PT, R96, R111, RZ ;  /* 0x0000006f60ff7210 */ /* 0x000fe20007f3e0ff */
[----:B------:R-:W-:-:S04]  /*faf20*/  IMAD.WIDE.U32 R66, R135, 0xf5138f, RZ ;  /* 0x00f5138f87427825 */ /* 0x000fc800078e00ff */
[----:B------:R-:W-:-:S04]  /*faf30*/  IMAD.WIDE.U32 R96, R135, 0x6ca1493b, RZ ;  /* 0x6ca1493b87607825 */ /* 0x000fc800078e00ff */
[C-C-:B------:R-:W-:Y:S02]  /*faf40*/  IMAD R115, R34.reuse, 0x1a22d9f3, R66.reuse ;  /* 0x1a22d9f322737824 */ /* 0x140fe400078e0242 */
[C---:B------:R-:W-:Y:S02]  /*faf50*/  IMAD R102, R34.reuse, 0x1a22d9f3, R66 ;  /* 0x1a22d9f322667824 */ /* 0x040fe400078e0242 */
[----:B------:R-:W-:Y:S02]  /*faf60*/  IMAD.X R137, RZ, RZ, RZ, P3 ;  /* 0x000000ffff897224 */ /* 0x000fe400018e06ff */
[----:B------:R-:W-:-:S04]  /*faf70*/  IMAD.WIDE.U32 R78, R34, 0xf5138f, RZ ;  /* 0x00f5138f224e7825 */ /* 0x000fc800078e00ff */
[----:B------:R-:W-:-:S04]  /*faf80*/  IMAD.WIDE.U32 R66, P3, R34, 0x1a22d9f3, R66 ;  /* 0x1a22d9f322427825 */ /* 0x000fc80007860042 */
[----:B------:R-:W-:-:S04]  /*faf90*/  IMAD.WIDE.U32.X R98, R135, 0x1ef3622f, R98, P1 ;  /* 0x1ef3622f87627825 */ /* 0x000fc800008e0462 */
[----:B------:R-:W-:-:S04]  /*fafa0*/  IMAD.WIDE.U32 R76, R34, 0x6ca1493b, RZ ;  /* 0x6ca1493b224c7825 */ /* 0x000fc800078e00ff */
[----:B------:R-:W-:-:S04]  /*fafb0*/  IMAD.WIDE.U32 R120, P1, R34, -0x39c4fa40, R96 ;  /* 0xc63b05c022787825 */ /* 0x000fc80007820060 */
[----:B------:R-:W-:Y:S01]  /*fafc0*/  IMAD.X R131, RZ, RZ, RZ, P2 ;  /* 0x000000ffff837224 */ /* 0x000fe200010e06ff */
[----:B------:R-:W-:Y:S01]  /*fafd0*/  IADD3 RZ, P2, PT, R66, R79, RZ ;  /* 0x0000004f42ff7210 */ /* 0x000fe20007f5e0ff */
[C-C-:B------:R-:W-:Y:S02]  /*fafe0*/  IMAD R103, R34.reuse, -0x39c4fa40, R96.reuse ;  /* 0xc63b05c022677824 */ /* 0x140fe400078e0260 */
[----:B------:R-:W-:Y:S02]  /*faff0*/  IMAD R72, R34, -0x39c4fa40, R96 ;  /* 0xc63b05c022487824 */ /* 0x000fe400078e0260 */
[----:B------:R-:W-:Y:S02]  /*fb000*/  IMAD.X R97, RZ, RZ, RZ, P3 ;  /* 0x000000ffff617224 */ /* 0x000fe400018e06ff */
[----:B------:R-:W-:Y:S01]  /*fb010*/  IMAD.X R123, RZ, RZ, RZ, P1 ;  /* 0x000000ffff7b7224 */ /* 0x000fe200008e06ff */
[----:B------:R-:W-:Y:S01]  /*fb020*/  IADD3 RZ, P1, PT, R120, R77, RZ ;  /* 0x0000004d78ff7210 */ /* 0x000fe20007f3e0ff */
[----:B------:R-:W-:-:S02]  /*fb030*/  IMAD.MOV.U32 R96, RZ, RZ, R67 ;  /* 0x000000ffff607224 */ /* 0x000fc400078e0043 */
[----:B------:R-:W-:Y:S02]  /*fb040*/  IMAD.MOV.U32 R122, RZ, RZ, R121 ;  /* 0x000000ffff7a7224 */ /* 0x000fe400078e0079 */
[----:B------:R-:W-:Y:S01]  /*fb050*/  IMAD.WIDE.U32.X R96, R135, 0x1a22d9f3, R96, P2 ;  /* 0x1a22d9f387607825 */ /* 0x000fe200010e0460 */
[----:B------:R-:W-:-:S03]  /*fb060*/  IADD3 RZ, P2, PT, R116, R88, RZ ;  /* 0x0000005874ff7210 */ /* 0x000fc60007f5e0ff */
[----:B------:R-:W-:Y:S01]  /*fb070*/  IMAD.IADD R109, R109, 0x1, R87 ;  /* 0x000000016d6d7824 */ /* 0x000fe200078e0257 */
[----:B------:R-:W-:Y:S01]  /*fb080*/  IADD3.X RZ, P2, PT, R117, R141, RZ, P2, !PT ;  /* 0x0000008d75ff7210 */ /* 0x000fe2000175e4ff */
[----:B------:R-:W-:Y:S01]  /*fb090*/  IMAD.WIDE.U32.X R88, R135, -0x39c4fa40, R122, P1 ;  /* 0xc63b05c087587825 */ /* 0x000fe200008e047a */
[----:B------:R-:W-:Y:S02]  /*fb0a0*/  IADD3 RZ, P1, PT, R104, R86, RZ ;  /* 0x0000005668ff7210 */ /* 0x000fe40007f3e0ff */
[----:B------:R-:W-:Y:S01]  /*fb0b0*/  IADD3.X R133, P2, PT, R133, R112, RZ, P2, !PT ;  /* 0x0000007085857210 */ /* 0x000fe2000175e4ff */
[----:B------:R-:W-:Y:S01]  /*fb0c0*/  IMAD.WIDE.U32 R74, R48, R46, R74 ;  /* 0x0000002e304a7225 */ /* 0x000fe200078e004a */
[----:B------:R-:W-:Y:S02]  /*fb0d0*/  IADD3.X RZ, P1, PT, R105, R109, RZ, P1, !PT ;  /* 0x0000006d69ff7210 */ /* 0x000fe40000f3e4ff */
[----:B------:R-:W-:Y:S01]  /*fb0e0*/  IADD3.X R137, P2, PT, R137, R113, RZ, P2, !PT ;  /* 0x0000007189897210 */ /* 0x000fe2000175e4ff */
[----:B------:R-:W-:Y:S01]  /*fb0f0*/  IMAD.IADD R121, R75, 0x1, R36 ;  /* 0x000000014b797824 */ /* 0x000fe200078e0224 */
[----:B------:R-:W-:Y:S01]  /*fb100*/  SHF.L.W.U32.HI R127, R127, 0x1, R74 ;  /* 0x000000017f7f7819 */ /* 0x000fe20000010e4a */
[----:B------:R-:W-:Y:S01]  /*fb110*/  IMAD.WIDE.U32 R116, R34, 0x30000000, R116 ;  /* 0x3000000022747825 */ /* 0x000fe200078e0074 */
[----:B------:R-:W-:-:S02]  /*fb120*/  IADD3.X R112, P1, PT, R129, R94, RZ, P1, !PT ;  /* 0x0000005e81707210 */ /* 0x000fc40000f3e4ff */
[----:B------:R-:W-:Y:S01]  /*fb130*/  SHF.L.W.U32.HI R75, R74, 0x1, R121 ;  /* 0x000000014a4b7819 */ /* 0x000fe20000010e79 */
[----:B------:R-:W-:Y:S01]  /*fb140*/  IMAD.WIDE.U32 R106, R80, 0xf5138f, R106 ;  /* 0x00f5138f506a7825 */ /* 0x000fe200078e006a */
[----:B------:R-:W-:Y:S02]  /*fb150*/  IADD3.X R127, P0, PT, R127, R40, RZ, P0, !PT ;  /* 0x000000287f7f7210 */ /* 0x000fe4000071e4ff */
[----:B------:R-:W-:Y:S01]  /*fb160*/  IADD3.X R86, P1, PT, R131, R95, RZ, P1, !PT ;  /* 0x0000005f83567210 */ /* 0x000fe20000f3e4ff */
[----:B------:R-:W-:Y:S01]  /*fb170*/  IMAD.IADD R139, R117, 0x1, R139 ;  /* 0x00000001758b7824 */ /* 0x000fe200078e028b */
[----:B------:R-:W-:Y:S01]  /*fb180*/  IADD3.X R94, P2, PT, R133, R106, RZ, P2, !PT ;  /* 0x0000006a855e7210 */ /* 0x000fe2000175e4ff */
[----:B------:R-:W-:Y:S01]  /*fb190*/  IMAD.WIDE.U32 R118, R135, 0x17c510ea, RZ ;  /* 0x17c510ea87767825 */ /* 0x000fe200078e00ff */
[----:B------:R-:W-:Y:S02]  /*fb1a0*/  IADD3.X R75, P0, PT, R75, R41, RZ, P0, !PT ;  /* 0x000000294b4b7210 */ /* 0x000fe4000071e4ff */
[----:B------:R-:W-:Y:S01]  /*fb1b0*/  IADD3.X R112, P1, PT, R112, R127, RZ, P1, !PT ;  /* 0x0000007f70707210 */ /* 0x000fe20000f3e4ff */
[----:B------:R-:W-:-:S02]  /*fb1c0*/  IMAD.IADD R74, R107, 0x1, R37 ;  /* 0x000000016b4a7824 */ /* 0x000fc400078e0225 */
[----:B------:R-:W-:Y:S01]  /*fb1d0*/  IMAD.WIDE.U32 R36, R116, -0x1, RZ ;  /* 0xffffffff74247825 */ /* 0x000fe200078e00ff */
[----:B------:R-:W-:Y:S02]  /*fb1e0*/  IADD3.X R113, P1, PT, R86, R75, RZ, P1, !PT ;  /* 0x0000004b56717210 */ /* 0x000fe40000f3e4ff */
[----:B------:R-:W-:Y:S01]  /*fb1f0*/  IADD3.X R95, P2, PT, R137, R74, RZ, P2, !PT ;  /* 0x0000004a895f7210 */ /* 0x000fe2000175e4ff */
[----:B------:R-:W-:Y:S02]  /*fb200*/  IMAD R87, R116, -0x7af74001, -R139 ;  /* 0x8508bfff74577824 */ /* 0x000fe400078e0a8b */
[----:B------:R-:W-:-:S04]  /*fb210*/  IMAD.WIDE.U32 R124, P3, R34, 0x1ae3a46, R118 ;  /* 0x01ae3a46227c7825 */ /* 0x000fc80007860076 */
[----:B------:R-:W-:-:S04]  /*fb220*/  IMAD.WIDE.U32 R66, R34, 0x17c510ea, RZ ;  /* 0x17c510ea22427825 */ /* 0x000fc800078e00ff */
[----:B------:R-:W-:Y:S02]  /*fb230*/  IMAD.IADD R127, R37, 0x1, R87 ;  /* 0x00000001257f7824 */ /* 0x000fe400078e0257 */
[----:B------:R-:W-:-:S04]  /*fb240*/  IMAD.WIDE.U32.X R84, R49, R49, R84, P5 ;  /* 0x0000003131547225 */ /* 0x000fc800028e0454 */
[----:B------:R-:W-:Y:S01]  /*fb250*/  IMAD.IADD R143, R143, 0x1, R111 ;  /* 0x000000018f8f7824 */ /* 0x000fe200078e026f */
[----:B------:R-:W-:Y:S01]  /*fb260*/  IADD3.X R111, P5, PT, RZ, RZ, RZ, P2, !PT ;  /* 0x000000ffff6f7210 */ /* 0x000fe200017be4ff */
[----:B------:R-:W-:Y:S01]  /*fb270*/  IMAD.X R119, RZ, RZ, RZ, P3 ;  /* 0x000000ffff777224 */ /* 0x000fe200018e06ff */
[----:B------:R-:W-:Y:S01]  /*fb280*/  IADD3.X R37, P2, PT, RZ, RZ, RZ, P1, !PT ;  /* 0x000000ffff257210 */ /* 0x000fe20000f5e4ff */
[----:B------:R-:W-:Y:S01]  /*fb290*/  IMAD.WIDE.U32 R106, R127, 0x1, RZ ;  /* 0x000000017f6a7825 */ /* 0x000fe200078e00ff */
[----:B------:R-:W-:Y:S02]  /*fb2a0*/  IADD3 RZ, P3, PT, R124, R67, RZ ;  /* 0x000000437cff7210 */ /* 0x000fe40007f7e0ff */
[----:B------:R-:W-:Y:S01]  /*fb2b0*/  IADD3.X R123, PT, PT, RZ, RZ, RZ, P2, !PT ;  /* 0x000000ffff7b7210 */ /* 0x000fe200017fe4ff */
[--C-:B------:R-:W-:Y:S01]  /*fb2c0*/  IMAD R101, R34, 0x1ae3a46, R118.reuse ;  /* 0x01ae3a4622657824 */ /* 0x100fe200078e0276 */
[----:B------:R-:W-:Y:S01]  /*fb2d0*/  IADD3 RZ, P2, PT, R112, R92, RZ ;  /* 0x0000005c70ff7210 */ /* 0x000fe20007f5e0ff */
[----:B------:R-:W-:-:S02]  /*fb2e0*/  IMAD R35, R34, 0x1ae3a46, R118 ;  /* 0x01ae3a4622237824 */ /* 0x000fc400078e0276 */
[----:B------:R-:W-:Y:S02]  /*fb2f0*/  IMAD.MOV.U32 R118, RZ, RZ, R125 ;  /* 0x000000ffff767224 */ /* 0x000fe400078e007d */
[----:B------:R-:W-:Y:S02]  /*fb300*/  IMAD.X R125, RZ, RZ, RZ, P5 ;  /* 0x000000ffff7d7224 */ /* 0x000fe400028e06ff */
[----:B------:R-:W-:Y:S02]  /*fb310*/  IMAD.IADD R81, R81, 0x1, R93 ;  /* 0x0000000151517824 */ /* 0x000fe400078e025d */
[----:B------:R-:W-:Y:S01]  /*fb320*/  IMAD.WIDE.U32.X R40, R135, 0x1ae3a46, R118, P3 ;  /* 0x01ae3a4687287825 */ /* 0x000fe200018e0476 */
[----:B------:R-:W-:Y:S02]  /*fb330*/  IADD3 RZ, P3, PT, R94, R110, RZ ;  /* 0x0000006e5eff7210 */ /* 0x000fe40007f7e0ff */
[----:B------:R-:W-:Y:S01]  /*fb340*/  IADD3.X RZ, P2, PT, R113, R81, RZ, P2, !PT ;  /* 0x0000005171ff7210 */ /* 0x000fe2000175e4ff */
[----:B------:R-:W-:Y:S01]  /*fb350*/  IMAD.WIDE.U32 R86, R36, 0x1, RZ ;  /* 0x0000000124567825 */ /* 0x000fe200078e00ff */
[----:B------:R-:W-:-:S02]  /*fb360*/  IADD3.X RZ, P3, PT, R95, R143, RZ, P3, !PT ;  /* 0x0000008f5fff7210 */ /* 0x000fc40001f7e4ff */
[----:B------:R-:W-:Y:S01]  /*fb370*/  IADD3.X R110, P2, PT, R37, R90, RZ, P2, !PT ;  /* 0x0000005a256e7210 */ /* 0x000fe2000175e4ff */
[----:B------:R-:W-:Y:S01]  /*fb380*/  IMAD.WIDE.U32 R92, P5, R36, -0x7af74000, R106 ;  /* 0x8508c000245c7825 */ /* 0x000fe200078a006a */
[----:B------:R-:W-:Y:S02]  /*fb390*/  IADD3 RZ, P1, PT, R116, R86, RZ ;  /* 0x0000005674ff7210 */ /* 0x000fe40007f3e0ff */
[----:B------:R-:W-:Y:S01]  /*fb3a0*/  IADD3.X R118, P2, PT, R123, R91, RZ, P2, !PT ;  /* 0x0000005b7b767210 */ /* 0x000fe2000175e4ff */
[----:B------:R-:W-:-:S04]  /*fb3b0*/  IMAD.WIDE.U32 R74, R50, R46, R70 ;  /* 0x0000002e324a7225 */ /* 0x000fc800078e0046 */
[----:B------:R-:W-:Y:S01]  /*fb3c0*/  IMAD.X R71, RZ, RZ, RZ, P5 ;  /* 0x000000ffff477224 */ /* 0x000fe200028e06ff */
[----:B------:R-:W-:Y:S01]  /*fb3d0*/  IADD3 RZ, P5, PT, R87, R92, RZ ;  /* 0x0000005c57ff7210 */ /* 0x000fe20007fbe0ff */
[----:B------:R-:W-:Y:S01]  /*fb3e0*/  IMAD.WIDE.U32 R108, R127, 0x30000000, RZ ;  /* 0x300000007f6c7825 */ /* 0x000fe200078e00ff */
[----:B------:R-:W-:-:S03]  /*fb3f0*/  SHF.L.W.U32.HI R121, R121, 0x1, R74 ;  /* 0x0000000179797819 */ /* 0x000fc60000010e4a */
        /* <DEDUP_REMOVED lines=8> */
[----:B------:R-:W-:-:S03]  /*fb480*/  SHF.L.W.U32.HI R74, R74, 0x1, R119 ;  /* 0x000000014a4a7819 */ /* 0x000fc60000010e77 */
[C-C-:B------:R-:W-:Y:S02]  /*fb490*/  IMAD R135, R36.reuse, 0x170b5d44, R108.reuse ;  /* 0x170b5d4424877824 */ /* 0x140fe400078e026c */
[C---:B------:R-:W-:Y:S02]  /*fb4a0*/  IMAD R133, R36.reuse, 0x170b5d44, R108 ;  /* 0x170b5d4424857824 */ /* 0x040fe400078e026c */
[----:B------:R-:W-:-:S04]  /*fb4b0*/  IMAD.WIDE.U32 R108, R36, 0x30000000, RZ ;  /* 0x30000000246c7825 */ /* 0x000fc800078e00ff */
[----:B------:R-:W-:-:S04]  /*fb4c0*/  IMAD.WIDE.U32 R116, R80, 0x6ca1493b, R104 ;  /* 0x6ca1493b50747825 */ /* 0x000fc800078e0068 */
[----:B------:R-:W-:Y:S01]  /*fb4d0*/  IMAD.X R107, RZ, RZ, RZ, P5 ;  /* 0x000000ffff6b7224 */ /* 0x000fe200028e06ff */
[----:B------:R-:W-:Y:S01]  /*fb4e0*/  IADD3 RZ, P5, PT, R92, R109, RZ ;  /* 0x0000006d5cff7210 */ /* 0x000fe20007fbe0ff */
[----:B------:R-:W-:Y:S01]  /*fb4f0*/  IMAD.IADD R31, R83, 0x1, R31 ;  /* 0x00000001531f7824 */ /* 0x000fe200078e021f */
[----:B------:R-:W-:Y:S01]  /*fb500*/  IADD3.X R116, P3, PT, R75, R116, RZ, P3, !PT ;  /* 0x000000744b747210 */ /* 0x000fe20001f7e4ff */
[----:B------:R-:W-:Y:S02]  /*fb510*/  IMAD.IADD R37, R117, 0x1, R69 ;  /* 0x0000000175257824 */ /* 0x000fe400078e0245 */
[----:B------:R-:W-:Y:S01]  /*fb520*/  IMAD R86, R36, -0x7af74000, R106 ;  /* 0x8508c00024567824 */ /* 0x000fe200078e026a */
[----:B------:R-:W-:Y:S01]  /*fb530*/  IADD3.X R31, P0, PT, R74, R31, RZ, P0, !PT ;  /* 0x0000001f4a1f7210 */ /* 0x000fe2000071e4ff */
[----:B------:R-:W-:Y:S01]  /*fb540*/  IMAD.WIDE.U32 R82, R127, -0x45f6b800, RZ ;  /* 0xba0948007f527825 */ /* 0x000fe200078e00ff */
[----:B------:R-:W-:Y:S02]  /*fb550*/  IADD3.X R117, P3, PT, R114, R37, RZ, P3, !PT ;  /* 0x0000002572757210 */ /* 0x000fe40001f7e4ff */
[----:B------:R-:W-:Y:S01]  /*fb560*/  IADD3.X R118, P2, PT, R118, R31, RZ, P2, !PT ;  /* 0x0000001f76767210 */ /* 0x000fe2000175e4ff */
[----:B------:R-:W-:Y:S01]  /*fb570*/  IMAD.MOV.U32 R106, RZ, RZ, R93 ;  /* 0x000000ffff6a7224 */ /* 0x000fe200078e005d */
[----:B------:R-:W-:Y:S01]  /*fb580*/  IADD3.X R123, P3, PT, RZ, RZ, RZ, P3, !PT ;  /* 0x000000ffff7b7210 */ /* 0x000fe20001f7e4ff */
[----:B------:R-:W-:-:S02]  /*fb590*/  IMAD R137, R36, 0x1ef3622f, R82 ;  /* 0x1ef3622f24897824 */ /* 0x000fc400078e0252 */
[----:B------:R-:W-:Y:S02]  /*fb5a0*/  IMAD R92, R36, 0x1ef3622f, R82 ;  /* 0x1ef3622f245c7824 */ /* 0x000fe400078e0252 */
[----:B------:R-:W-:-:S04]  /*fb5b0*/  IMAD.WIDE.U32.X R106, R127, 0x170b5d44, R106, P5 ;  /* 0x170b5d447f6a7825 */ /* 0x000fc800028e046a */
[----:B------:R-:W-:-:S04]  /*fb5c0*/  IMAD.WIDE.U32 R82, P5, R36, 0x1ef3622f, R82 ;  /* 0x1ef3622f24527825 */ /* 0x000fc800078a0052 */
[----:B------:R-:W-:-:S04]  /*fb5d0*/  IMAD.WIDE.U32 R104, R36, -0x45f6b800, RZ ;  /* 0xba09480024687825 */ /* 0x000fc800078e00ff */
[----:B------:R-:W-:Y:S01]  /*fb5e0*/  IMAD.WIDE.U32 R112, R80, 0x17c510ea, R112 ;  /* 0x17c510ea50707825 */ /* 0x000fe200078e0070 */
[----:B------:R-:W-:-:S03]  /*fb5f0*/  MOV R80, R83 ;  /* 0x0000005300507202 */ /* 0x000fc60000000f00 */
[----:B------:R-:W-:Y:S01]  /*fb600*/  IMAD.X R81, RZ, RZ, RZ, P5 ;  /* 0x000000ffff517224 */ /* 0x000fe200028e06ff */
[----:B------:R-:W-:Y:S01]  /*fb610*/  IADD3 RZ, P5, PT, R82, R105, RZ ;  /* 0x0000006952ff7210 */ /* 0x000fe20007fbe0ff */
[----:B------:R-:W-:-:S04]  /*fb620*/  IMAD.WIDE.U32 R98, R127, 0xf5138f, RZ ;  /* 0x00f5138f7f627825 */ /* 0x000fc800078e00ff */
[----:B------:R-:W-:Y:S02]  /*fb630*/  IMAD.IADD R68, R87, 0x1, R86 ;  /* 0x0000000157447824 */ /* 0x000fe400078e0256 */
[----:B------:R-:W-:Y:S02]  /*fb640*/  IMAD.IADD R37, R115, 0x1, R79 ;  /* 0x0000000173257824 */ /* 0x000fe400078e024f */
[----:B------:R-:W-:Y:S01]  /*fb650*/  IMAD.X R125, RZ, RZ, RZ, P3 ;  /* 0x000000ffff7d7224 */ /* 0x000fe200018e06ff */
[----:B------:R-:W-:Y:S01]  /*fb660*/  IADD3 RZ, P3, PT, R116, R78, RZ ;  /* 0x0000004e74ff7210 */ /* 0x000fe20007f7e0ff */
[C-C-:B------:R-:W-:Y:S01]  /*fb670*/  IMAD R111, R36.reuse, 0x1a22d9f3, R98.reuse ;  /* 0x1a22d9f3246f7824 */ /* 0x140fe200078e0262 */
[----:B------:R-:W-:Y:S01]  /*fb680*/  IADD3.X RZ, P1, PT, R139, R68, RZ, P1, !PT ;  /* 0x000000448bff7210 */ /* 0x000fe20000f3e4ff */
[----:B------:R-:W-:Y:S01]  /*fb690*/  IMAD R93, R36, 0x1a22d9f3, R98 ;  /* 0x1a22d9f3245d7824 */ /* 0x000fe200078e0262 */
[----:B------:R-:W-:Y:S01]  /*fb6a0*/  IADD3.X RZ, P3, PT, R117, R37, RZ, P3, !PT ;  /* 0x0000002575ff7210 */ /* 0x000fe20001f7e4ff */
[----:B------:R-:W-:Y:S01]  /*fb6b0*/  IMAD.WIDE.U32.X R86, R127, 0x1ef3622f, R80, P5 ;  /* 0x1ef3622f7f567825 */ /* 0x000fe200028e0450 */
[----:B------:R-:W-:-:S02]  /*fb6c0*/  IADD3.X R129, P1, PT, RZ, R70, RZ, P1, !PT ;  /* 0x00000046ff817210 */ /* 0x000fc40000f3e4ff */
[----:B------:R-:W-:Y:S01]  /*fb6d0*/  IADD3.X R123, P3, PT, R123, R96, RZ, P3, !PT ;  /* 0x000000607b7b7210 */ /* 0x000fe20001f7e4ff */
[----:B------:R-:W-:Y:S01]  /*fb6e0*/  IMAD.WIDE.U32 R98, P5, R36, 0x1a22d9f3, R98 ;  /* 0x1a22d9f324627825 */ /* 0x000fe200078a0062 */
[----:B------:R-:W-:-:S03]  /*fb6f0*/  IADD3.X R131, P1, PT, RZ, R71, RZ, P1, !PT ;  /* 0x00000047ff837210 */ /* 0x000fc60000f3e4ff */
[----:B------:R-:W-:-:S04]  /*fb700*/  IMAD.WIDE.U32 R80, R36, 0xf5138f, RZ ;  /* 0x00f5138f24507825 */ /* 0x000fc800078e00ff */
[----:B------:R-:W-:Y:S01]  /*fb710*/  IMAD.X R83, RZ, RZ, RZ, P5 ;  /* 0x000000ffff537224 */ /* 0x000fe200028e06ff */
[----:B------:R-:W-:Y:S01]  /*fb720*/  IADD3 RZ, P5, PT, R98, R81, RZ ;  /* 0x0000005162ff7210 */ /* 0x000fe20007fbe0ff */
[----:B------:R-:W-:Y:S01]  /*fb730*/  IMAD.WIDE.U32 R68, R127, 0x6ca1493b, RZ ;  /* 0x6ca1493b7f447825 */ /* 0x000fe200078e00ff */
[----:B------:R-:W-:-:S03]  /*fb740*/  IADD3.X R98, P3, PT, R125, R97, RZ, P3, !PT ;  /* 0x000000617d627210 */ /* 0x000fc60001f7e4ff */
[----:B------:R-:W-:Y:S02]  /*fb750*/  IMAD.MOV.U32 R82, RZ, RZ, R99 ;  /* 0x000000ffff527224 */ /* 0x000fe400078e0063 */
[----:B------:R-:W-:-:S04]  /*fb760*/  IMAD.WIDE.U32 R94, R34, -0x45f6b800, R94 ;  /* 0xba094800225e7825 */ /* 0x000fc800078e005e */
[C-C-:B------:R-:W-:Y:S01]  /*fb770*/  IMAD R99, R36.reuse, -0x39c4fa40, R68.reuse ;  /* 0xc63b05c024637824 */ /* 0x140fe200078e0244 */
[----:B------:R-:W-:Y:S01]  /*fb780*/  IADD3.X R96, P1, PT, R129, R94, RZ, P1, !PT ;  /* 0x0000005e81607210 */ /* 0x000fe20000f3e4ff */
[----:B------:R-:W-:Y:S01]  /*fb790*/  IMAD R90, R36, -0x39c4fa40, R68 ;  /* 0xc63b05c0245a7824 */ /* 0x000fe200078e0244 */
[----:B------:R-:W-:Y:S01]  /*fb7a0*/  IADD3.X R94, P3, PT, R123, R112, RZ, P3, !PT ;  /* 0x000000707b5e7210 */ /* 0x000fe20001f7e4ff */
[----:B------:R-:W-:Y:S01]  /*fb7b0*/  IMAD.WIDE.U32.X R82, R127, 0x1a22d9f3, R82, P5 ;  /* 0x1a22d9f37f527825 */ /* 0x000fe200028e0452 */
[----:B------:R-:W-:-:S03]  /*fb7c0*/  IADD3 R100, PT, PT, R95, R100, RZ ;  /* 0x000000645f647210 */ /* 0x000fc60007ffe0ff */
[----:B------:R-:W-:Y:S01]  /*fb7d0*/  IMAD.WIDE.U32 R68, P5, R36, -0x39c4fa40, R68 ;  /* 0xc63b05c024447825 */ /* 0x000fe200078a0044 */
[----:B------:R-:W-:-:S03]  /*fb7e0*/  IADD3.X R97, P1, PT, R131, R100, RZ, P1, !PT ;  /* 0x0000006483617210 */ /* 0x000fc60000f3e4ff */
[----:B------:R-:W-:-:S04]  /*fb7f0*/  IMAD.WIDE.U32 R74, R36, 0x6ca1493b, RZ ;  /* 0x6ca1493b244a7825 */ /* 0x000fc800078e00ff */
[----:B------:R-:W-:Y:S01]  /*fb800*/  IMAD.IADD R39, R113, 0x1, R39 ;  /* 0x0000000171277824 */ /* 0x000fe200078e0227 */
[----:B------:R-:W-:Y:S01]  /*fb810*/  IADD3.X R113, P1, PT, RZ, RZ, RZ, P1, !PT ;  /* 0x000000ffff717210 */ /* 0x000fe20000f3e4ff */
[----:B------:R-:W-:Y:S01]  /*fb820*/  IMAD.X R79, RZ, RZ, RZ, P5 ;  /* 0x000000ffff4f7224 */ /* 0x000fe200028e06ff */
[----:B------:R-:W-:Y:S01]  /*fb830*/  IADD3 RZ, P5, PT, R68, R75, RZ ;  /* 0x0000004b44ff7210 */ /* 0x000fe20007fbe0ff */
[----:B------:R-:W-:Y:S01]  /*fb840*/  IMAD.WIDE.U32 R114, R127, 0x17c510ea, RZ ;  /* 0x17c510ea7f727825 */ /* 0x000fe200078e00ff */
[----:B------:R-:W-:-:S03]  /*fb850*/  IADD3.X R95, P3, PT, R98, R39, RZ, P3, !PT ;  /* 0x00000027625f7210 */ /* 0x000fc60001f7e4ff */
[----:B------:R-:W-:Y:S02]  /*fb860*/  IMAD.MOV.U32 R78, RZ, RZ, R69 ;  /* 0x000000ffff4e7224 */ /* 0x000fe400078e0045 */
[----:B------:R-:W-:Y:S01]  /*fb870*/  IMAD.IADD R135, R135, 0x1, R109 ;  /* 0x0000000187877824 */ /* 0x000fe200078e026d */
[----:B------:R-:W-:Y:S01]  /*fb880*/  IADD3.X R109, P3, PT, RZ, RZ, RZ, P3, !PT ;  /* 0x000000ffff6d7210 */ /* 0x000fe20001f7e4ff */
[C-C-:B------:R-:W-:Y:S02]  /*fb890*/  IMAD R91, R36.reuse, 0x1ae3a46, R114.reuse ;  /* 0x01ae3a46245b7824 */ /* 0x140fe400078e0272 */
[----:B------:R-:W-:Y:S02]  /*fb8a0*/  IMAD R37, R36, 0x1ae3a46, R114 ;  /* 0x01ae3a4624257824 */ /* 0x000fe400078e0272 */
[----:B------:R-:W-:-:S04]  /*fb8b0*/  IMAD.WIDE.U32.X R68, R127, -0x39c4fa40, R78, P5 ;  /* 0xc63b05c07f447825 */ /* 0x000fc800028e044e */
[----:B------:R-:W-:-:S04]  /*fb8c0*/  IMAD.WIDE.U32 R114, P5, R36, 0x1ae3a46, R114 ;  /* 0x01ae3a4624727825 */ /* 0x000fc800078a0072 */
[----:B------:R-:W-:Y:S02]  /*fb8d0*/  IMAD.IADD R77, R103, 0x1, R77 ;  /* 0x00000001674d7824 */ /* 0x000fe400078e024d */
[----:B------:R-:W-:Y:S02]  /*fb8e0*/  IMAD.MOV.U32 R78, RZ, RZ, R115 ;  /* 0x000000ffff4e7224 */ /* 0x000fe400078e0073 */
[----:B------:R-:W-:Y:S01]  /*fb8f0*/  IMAD.X R103, RZ, RZ, RZ, P3 ;  /* 0x000000ffff677224 */ /* 0x000fe200018e06ff */
[----:B------:R-:W-:Y:S01]  /*fb900*/  IADD3 RZ, P3, PT, R94, R76, RZ ;  /* 0x0000004c5eff7210 */ /* 0x000fe20007f7e0ff */
[----:B------:R-:W-:Y:S01]  /*fb910*/  IMAD.X R115, RZ, RZ, RZ, P1 ;  /* 0x000000ffff737224 */ /* 0x000fe200008e06ff */
[----:B------:R-:W-:Y:S01]  /*fb920*/  IADD3 RZ, P1, PT, R96, R108, RZ ;  /* 0x0000006c60ff7210 */ /* 0x000fe20007f3e0ff */
[----:B------:R-:W-:Y:S01]  /*fb930*/  IMAD.WIDE.U32 R32, R50, R48, R32 ;  /* 0x0000003032207225 */ /* 0x000fe200078e0020 */
[----:B------:R-:W-:Y:S02]  /*fb940*/  IADD3.X RZ, P3, PT, R95, R77, RZ, P3, !PT ;  /* 0x0000004d5fff7210 */ /* 0x000fe40001f7e4ff */
[----:B------:R-:W-:Y:S01]  /*fb950*/  IADD3.X RZ, P1, PT, R97, R135, RZ, P1, !PT ;  /* 0x0000008761ff7210 */ /* 0x000fe20000f3e4ff */
[----:B------:R-:W-:Y:S01]  /*fb960*/  IMAD.WIDE.U32 R96, R36, 0x30000000, R96 ;  /* 0x3000000024607825 */ /* 0x000fe200078e0060 */
[----:B------:R-:W-:-:S02]  /*fb970*/  IADD3.X R109, P3, PT, R109, R88, RZ, P3, !PT ;  /* 0x000000586d6d7210 */ /* 0x000fc40001f7e4ff */
[----:B------:R-:W-:Y:S01]  /*fb980*/  SHF.L.W.U32.HI R119, R119, 0x1, R32 ;  /* 0x0000000177777819 */ /* 0x000fe20000010e20 */
[----:B------:R-:W-:Y:S01]  /*fb990*/  IMAD.WIDE.U32 R70, R36, 0x17c510ea, RZ ;  /* 0x17c510ea24467825 */ /* 0x000fe200078e00ff */
[----:B------:R-:W-:Y:S02]  /*fb9a0*/  IADD3 R133, PT, PT, R97, R133, RZ ;  /* 0x0000008561857210 */ /* 0x000fe40007ffe0ff */
[----:B------:R-:W-:Y:S01]  /*fb9b0*/  IADD3.X R113, P1, PT, R113, R106, RZ, P1, !PT ;  /* 0x0000006a71717210 */ /* 0x000fe20000f3e4ff */
[----:B------:R-:W-:Y:S01]  /*fb9c0*/  IMAD.IADD R39, R33, 0x1, R30 ;  /* 0x0000000121277824 */ /* 0x000fe200078e021e */
[----:B------:R-:W-:Y:S01]  /*fb9d0*/  IADD3.X R103, P3, PT, R103, R89, RZ, P3, !PT ;  /* 0x0000005967677210 */ /* 0x000fe20001f7e4ff */
[----:B------:R-:W-:Y:S01]  /*fb9e0*/  IMAD.X R79, RZ, RZ, RZ, P5 ;  /* 0x000000ffff4f7224 */ /* 0x000fe200028e06ff */
[----:B------:R-:W-:Y:S01]  /*fb9f0*/  IADD3 RZ, P5, PT, R114, R71, RZ ;  /* 0x0000004772ff7210 */ /* 0x000fe20007fbe0ff */
        /* <DEDUP_REMOVED lines=8> */
[----:B------:R-:W-:Y:S01]  /*fba80*/  IMAD.WIDE.U32.X R78, R127, 0x1ae3a46, R78, P5 ;  /* 0x01ae3a467f4e7825 */ /* 0x000fe200028e044e */
[----:B------:R-:W-:Y:S02]  /*fba90*/  IADD3.X R76, P1, PT, R113, R76, RZ, P1, !PT ;  /* 0x0000004c714c7210 */ /* 0x000fe40000f3e4ff */
[----:B------:R-:W-:Y:S01]  /*fbaa0*/  IADD3.X R33, P3, PT, R103, R118, RZ, P3, !PT ;  /* 0x0000007667217210 */ /* 0x000fe20001f7e4ff */
[----:B------:R-:W-:Y:S01]  /*fbab0*/  IMAD.IADD R102, R77, 0x1, R102 ;  /* 0x000000014d667824 */ /* 0x000fe200078e0266 */
[----:B------:R-:W-:Y:S01]  /*fbac0*/  IADD3.X R114, P2, PT, RZ, RZ, RZ, P2, !PT ;  /* 0x000000ffff727210 */ /* 0x000fe2000175e4ff */
[----:B------:R-:W-:Y:S01]  /*fbad0*/  IMAD.IADD R127, R31, 0x1, R89 ;  /* 0x000000011f7f7824 */ /* 0x000fe200078e0259 */
[----:B------:R-:W-:Y:S01]  /*fbae0*/  IADD3.X R113, P3, PT, RZ, RZ, RZ, P3, !PT ;  /* 0x000000ffff717210 */ /* 0x000fe20001f7e4ff */
[----:B------:R-:W-:Y:S01]  /*fbaf0*/  IMAD.IADD R137, R137, 0x1, R105 ;  /* 0x0000000189897824 */ /* 0x000fe200078e0269 */
[----:B------:R-:W-:Y:S01]  /*fbb00*/  IADD3.X R77, P1, PT, R115, R102, RZ, P1, !PT ;  /* 0x00000066734d7210 */ /* 0x000fe20000f3e4ff */
[----:B------:R-:W-:-:S03]  /*fbb10*/  IMAD.WIDE.U32 R88, R127, 0x1, RZ ;  /* 0x000000017f587825 */ /* 0x000fc600078e00ff */
[----:B------:R-:W-:Y:S01]  /*fbb20*/  IADD3.X R105, P1, PT, RZ, RZ, RZ, P1, !PT ;  /* 0x000000ffff697210 */ /* 0x000fe20000f3e4ff */
[----:B------:R-:W-:-:S04]  /*fbb30*/  IMAD.WIDE.U32 R106, R30, 0x1, RZ ;  /* 0x000000011e6a7825 */ /* 0x000fc800078e00ff */
[----:B------:R-:W-:Y:S02]  /*fbb40*/  IMAD.X R117, RZ, RZ, RZ, P3 ;  /* 0x000000ffff757224 */ /* 0x000fe400018e06ff */
[----:B------:R-:W-:-:S04]  /*fbb50*/  IMAD.WIDE.U32 R84, P3, R30, -0x7af74000, R88 ;  /* 0x8508c0001e547825 */ /* 0x000fc80007860058 */
[----:B------:R-:W-:Y:S01]  /*fbb60*/  IMAD.X R109, RZ, RZ, RZ, P1 ;  /* 0x000000ffff6d7224 */ /* 0x000fe200008e06ff */
[----:B------:R-:W-:Y:S01]  /*fbb70*/  IADD3 RZ, P1, PT, R96, R106, RZ ;  /* 0x0000006a60ff7210 */ /* 0x000fe20007f3e0ff */
[----:B------:R-:W-:Y:S01]  /*fbb80*/  IMAD.WIDE.U32 R102, R127, 0x30000000, RZ ;  /* 0x300000007f667825 */ /* 0x000fe200078e00ff */
[----:B------:R-:W-:Y:S02]  /*fbb90*/  IADD3 RZ, P5, PT, R107, R84, RZ ;  /* 0x000000546bff7210 */ /* 0x000fe40007fbe0ff */
[----:B------:R-:W-:Y:S01]  /*fbba0*/  MOV R96, R85 ;  /* 0x0000005500607202 */ /* 0x000fe20000000f00 */
[----:B------:R-:W-:Y:S01]  /*fbbb0*/  IMAD.X R97, RZ, RZ, RZ, P3 ;  /* 0x000000ffff617224 */ /* 0x000fe200018e06ff */
[----:B------:R-:W-:Y:S01]  /*fbbc0*/  IADD3 RZ, P3, PT, R32, R66, RZ ;  /* 0x0000004220ff7210 */ /* 0x000fe20007f7e0ff */
[----:B------:R-:W-:Y:S02]  /*fbbd0*/  IMAD.IADD R89, R101, 0x1, R67 ;  /* 0x0000000165597824 */ /* 0x000fe400078e0243 */
[----:B------:R-:W-:-:S03]  /*fbbe0*/  IMAD.WIDE.U32.X R96, R127, -0x7af74000, R96, P5 ;  /* 0x8508c0007f607825 */ /* 0x000fc600028e0460 */
[----:B------:R-:W-:Y:S01]  /*fbbf0*/  IADD3.X RZ, P3, PT, R33, R89, RZ, P3, !PT ;  /* 0x0000005921ff7210 */ /* 0x000fe20001f7e4ff */
[----:B------:R-:W-:-:S03]  /*fbc00*/  IMAD.WIDE.U32 R16, R52, R48, R16 ;  /* 0x0000003034107225 */ /* 0x000fc600078e0010 */
[----:B------:R-:W-:Y:S01]  /*fbc10*/  IADD3.X R121, P3, PT, R113, R40, RZ, P3, !PT ;  /* 0x0000002871797210 */ /* 0x000fe20001f7e4ff */
[C---:B------:R-:W-:Y:S01]  /*fbc20*/  IMAD.WIDE.U32 R66, P5, R30.reuse, 0x170b5d44, R102 ;  /* 0x170b5d441e427825 */ /* 0x040fe200078a0066 */
[----:B------:R-:W-:Y:S02]  /*fbc30*/  SHF.L.W.U32.HI R39, R39, 0x1, R16 ;  /* 0x0000000127277819 */ /* 0x000fe40000010e10 */
[----:B------:R-:W-:Y:S01]  /*fbc40*/  IADD3.X R117, P3, PT, R117, R41, RZ, P3, !PT ;  /* 0x0000002975757210 */ /* 0x000fe20001f7e4ff */
[----:B------:R-:W-:-:S03]  /*fbc50*/  IMAD.WIDE.U32 R84, R30, 0x30000000, RZ ;  /* 0x300000001e547825 */ /* 0x000fc600078e00ff */
[----:B------:R-:W-:Y:S01]  /*fbc60*/  IADD3.X R114, P3, PT, R121, R114, RZ, P3, !PT ;  /* 0x0000007279727210 */ /* 0x000fe20001f7e4ff */
[----:B------:R-:W-:Y:S01]  /*fbc70*/  IMAD.X R116, RZ, RZ, RZ, P2 ;  /* 0x000000ffff747224 */ /* 0x000fe200010e06ff */
[----:B------:R-:W-:Y:S01]  /*fbc80*/  IADD3 RZ, P2, PT, R76, R104, RZ ;  /* 0x000000684cff7210 */ /* 0x000fe20007f5e0ff */
[----:B------:R-:W-:Y:S02]  /*fbc90*/  IMAD.IADD R115, R17, 0x1, R14 ;  /* 0x0000000111737824 */ /* 0x000fe400078e020e */
[----:B------:R-:W-:Y:S01]  /*fbca0*/  IMAD.IADD R106, R13, 0x1, R15 ;  /* 0x000000010d6a7824 */ /* 0x000fe200078e020f */
[----:B------:R-:W-:Y:S01]  /*fbcb0*/  IADD3.X RZ, P2, PT, R77, R137, RZ, P2, !PT ;  /* 0x000000894dff7210 */ /* 0x000fe2000175e4ff */
[----:B------:R-:W-:Y:S01]  /*fbcc0*/  IMAD.X R101, RZ, RZ, RZ, P5 ;  /* 0x000000ffff657224 */ /* 0x000fe200028e06ff */
[----:B------:R-:W-:Y:S01]  /*fbcd0*/  IADD3 RZ, P5, PT, R66, R85, RZ ;  /* 0x0000005542ff7210 */ /* 0x000fe20007fbe0ff */
[----:B------:R-:W-:Y:S01]  /*fbce0*/  IMAD.WIDE.U32 R14, R127, -0x45f6b800, RZ ;  /* 0xba0948007f0e7825 */ /* 0x000fe200078e00ff */
[----:B------:R-:W-:-:S02]  /*fbcf0*/  IADD3.X R66, P0, PT, R39, R12, RZ, P0, !PT ;  /* 0x0000000c27427210 */ /* 0x000fc4000071e4ff */
[----:B------:R-:W-:Y:S01]  /*fbd00*/  IADD3.X R39, P2, PT, R105, R86, RZ, P2, !PT ;  /* 0x0000005669277210 */ /* 0x000fe2000175e4ff */
[----:B------:R-:W-:Y:S01]  /*fbd10*/  IMAD.MOV.U32 R100, RZ, RZ, R67 ;  /* 0x000000ffff647224 */ /* 0x000fe200078e0043 */
[----:B------:R-:W-:Y:S01]  /*fbd20*/  SHF.L.W.U32.HI R31, R16, 0x1, R115 ;  /* 0x00000001101f7819 */ /* 0x000fe20000010e73 */
[C---:B------:R-:W-:Y:S01]  /*fbd30*/  IMAD R131, R30.reuse, 0x170b5d44, R102 ;  /* 0x170b5d441e837824 */ /* 0x040fe200078e0266 */
[----:B------:R-:W-:Y:S01]  /*fbd40*/  IADD3.X R123, P2, PT, R109, R87, RZ, P2, !PT ;  /* 0x000000576d7b7210 */ /* 0x000fe2000175e4ff */
[----:B------:R-:W-:Y:S01]  /*fbd50*/  IMAD.WIDE.U32.X R100, R127, 0x170b5d44, R100, P5 ;  /* 0x170b5d447f647825 */ /* 0x000fe200028e0464 */
[----:B------:R-:W-:Y:S02]  /*fbd60*/  IADD3.X R40, P0, PT, R31, R106, RZ, P0, !PT ;  /* 0x0000006a1f287210 */ /* 0x000fe4000071e4ff */
[----:B------:R-:W-:Y:S01]  /*fbd70*/  IADD3.X R117, P3, PT, R117, R116, RZ, P3, !PT ;  /* 0x0000007475757210 */ /* 0x000fe20001f7e4ff */
[C---:B------:R-:W-:Y:S02]  /*fbd80*/  IMAD R129, R30.reuse, 0x170b5d44, R102 ;  /* 0x170b5d441e817824 */ /* 0x040fe400078e0266 */
[----:B------:R-:W-:-:S04]  /*fbd90*/  IMAD.WIDE.U32 R12, P5, R30, 0x1ef3622f, R14 ;  /* 0x1ef3622f1e0c7825 */ /* 0x000fc800078a000e */
[----:B------:R-:W-:-:S04]  /*fbda0*/  IMAD.WIDE.U32 R102, R30, -0x45f6b800, RZ ;  /* 0xba0948001e667825 */ /* 0x000fc800078e00ff */
[C-C-:B------:R-:W-:Y:S02]  /*fbdb0*/  IMAD R135, R30.reuse, 0x1ef3622f, R14.reuse ;  /* 0x1ef3622f1e877824 */ /* 0x140fe400078e020e */
[----:B------:R-:W-:Y:S02]  /*fbdc0*/  IMAD R98, R30, 0x1ef3622f, R14 ;  /* 0x1ef3622f1e627824 */ /* 0x000fe400078e020e */
[----:B------:R-:W-:Y:S01]  /*fbdd0*/  IMAD.X R89, RZ, RZ, RZ, P5 ;  /* 0x000000ffff597224 */ /* 0x000fe200028e06ff */
[----:B------:R-:W-:Y:S01]  /*fbde0*/  IADD3 RZ, P5, PT, R12, R103, RZ ;  /* 0x000000670cff7210 */ /* 0x000fe20007fbe0ff */
[----:B------:R-:W-:-:S04]  /*fbdf0*/  IMAD.WIDE.U32 R14, R34, 0x6ca1493b, R94 ;  /* 0x6ca1493b220e7825 */ /* 0x000fc800078e005e */
[----:B------:R-:W-:Y:S01]  /*fbe00*/  IMAD R67, R30, -0x7af74000, R88 ;  /* 0x8508c0001e437824 */ /* 0x000fe200078e0258 */
[----:B------:R-:W-:Y:S01]  /*fbe10*/  IADD3 R72, PT, PT, R15, R72, RZ ;  /* 0x000000480f487210 */ /* 0x000fe20007ffe0ff */
[----:B------:R-:W-:Y:S01]  /*fbe20*/  IMAD.WIDE.U32 R16, R127, 0xf5138f, RZ ;  /* 0x00f5138f7f107825 */ /* 0x000fe200078e00ff */
[----:B------:R-:W-:-:S03]  /*fbe30*/  IADD3.X R106, P2, PT, R39, R14, RZ, P2, !PT ;  /* 0x0000000e276a7210 */ /* 0x000fc6000175e4ff */
[----:B------:R-:W-:Y:S02]  /*fbe40*/  IMAD.MOV.U32 R88, RZ, RZ, R13 ;  /* 0x000000ffff587224 */ /* 0x000fe400078e000d */
[C-C-:B------:R-:W-:Y:S02]  /*fbe50*/  IMAD R95, R30.reuse, 0x1a22d9f3, R16.reuse ;  /* 0x1a22d9f31e5f7824 */ /* 0x140fe400078e0210 */
[----:B------:R-:W-:Y:S02]  /*fbe60*/  IMAD R94, R30, 0x1a22d9f3, R16 ;  /* 0x1a22d9f31e5e7824 */ /* 0x000fe400078e0210 */
[----:B------:R-:W-:-:S04]  /*fbe70*/  IMAD.WIDE.U32.X R88, R127, 0x1ef3622f, R88, P5 ;  /* 0x1ef3622f7f587825 */ /* 0x000fc800028e0458 */
[----:B------:R-:W-:-:S04]  /*fbe80*/  IMAD.WIDE.U32 R104, R34, 0x17c510ea, R32 ;  /* 0x17c510ea22687825 */ /* 0x000fc800078e0020 */
[----:B------:R-:W-:-:S04]  /*fbe90*/  IMAD.WIDE.U32 R16, P5, R30, 0x1a22d9f3, R16 ;  /* 0x1a22d9f31e107825 */ /* 0x000fc800078a0010 */
[----:B------:R-:W-:-:S04]  /*fbea0*/  IMAD.WIDE.U32 R32, R30, 0xf5138f, RZ ;  /* 0x00f5138f1e207825 */ /* 0x000fc800078e00ff */
[----:B------:R-:W-:Y:S01]  /*fbeb0*/  IMAD.IADD R34, R107, 0x1, R67 ;  /* 0x000000016b227824 */ /* 0x000fe200078e0243 */
[----:B------:R-:W-:Y:S01]  /*fbec0*/  IADD3.X R107, P2, PT, R123, R72, RZ, P2, !PT ;  /* 0x000000487b6b7210 */ /* 0x000fe2000175e4ff */
[----:B------:R-:W-:Y:S01]  /*fbed0*/  IMAD.X R13, RZ, RZ, RZ, P5 ;  /* 0x000000ffff0d7224 */ /* 0x000fe200028e06ff */
[----:B------:R-:W-:Y:S01]  /*fbee0*/  IADD3 RZ, P5, PT, R16, R33, RZ ;  /* 0x0000002110ff7210 */ /* 0x000fe20007fbe0ff */
[----:B------:R-:W-:Y:S01]  /*fbef0*/  IMAD.WIDE.U32 R108, R127, 0x6ca1493b, RZ ;  /* 0x6ca1493b7f6c7825 */ /* 0x000fe200078e00ff */
[----:B------:R-:W-:-:S03]  /*fbf00*/  IADD3.X RZ, P1, PT, R133, R34, RZ, P1, !PT ;  /* 0x0000002285ff7210 */ /* 0x000fc60000f3e4ff */
[----:B------:R-:W-:Y:S01]  /*fbf10*/  IMAD.IADD R125, R111, 0x1, R81 ;  /* 0x000000016f7d7824 */ /* 0x000fe200078e0251 */
[----:B------:R-:W-:Y:S01]  /*fbf20*/  IADD3.X R111, P2, PT, RZ, RZ, RZ, P2, !PT ;  /* 0x000000ffff6f7210 */ /* 0x000fe2000175e4ff */
[----:B------:R-:W-:Y:S02]  /*fbf30*/  IMAD.MOV.U32 R12, RZ, RZ, R17 ;  /* 0x000000ffff0c7224 */ /* 0x000fe400078e0011 */
[C-C-:B------:R-:W-:Y:S02]  /*fbf40*/  IMAD R87, R30.reuse, -0x39c4fa40, R108.reuse ;  /* 0xc63b05c01e577824 */ /* 0x140fe400078e026c */
        /* <DEDUP_REMOVED lines=12> */
[C-C-:B------:R-:W-:Y:S02]  /*fc010*/  IMAD R41, R30.reuse, 0x1ae3a46, R112.reuse ;  /* 0x01ae3a461e297824 */ /* 0x140fe400078e0270 */
[----:B------:R-:W-:Y:S01]  /*fc020*/  IMAD R39, R30, 0x1ae3a46, R112 ;  /* 0x01ae3a461e277824 */ /* 0x000fe200078e0270 */
[----:B------:R-:W-:Y:S01]  /*fc030*/  IADD3.X R123, P2, PT, R123, R83, RZ, P2, !PT ;  /* 0x000000537b7b7210 */ /* 0x000fe2000175e4ff */
[----:B------:R-:W-:-:S03]  /*fc040*/  IMAD.WIDE.U32.X R14, R127, -0x39c4fa40, R14, P5 ;  /* 0xc63b05c07f0e7825 */ /* 0x000fc600028e040e */
[----:B------:R-:W-:Y:S01]  /*fc050*/  IADD3.X R104, P2, PT, R111, R104, RZ, P2, !PT ;  /* 0x000000686f687210 */ /* 0x000fe2000175e4ff */
[----:B------:R-:W-:-:S04]  /*fc060*/  IMAD.WIDE.U32 R112, P5, R30, 0x1ae3a46, R112 ;  /* 0x01ae3a461e707825 */ /* 0x000fc800078a0070 */
[----:B------:R-:W-:-:S04]  /*fc070*/  IMAD.WIDE.U32 R108, R52, R50, R10 ;  /* 0x00000032346c7225 */ /* 0x000fc800078e000a */
[----:B------:R-:W-:Y:S01]  /*fc080*/  IMAD.WIDE.U32 R10, R30, 0x17c510ea, RZ ;  /* 0x17c510ea1e0a7825 */ /* 0x000fe200078e00ff */
[----:B------:R-:W-:-:S03]  /*fc090*/  SHF.L.W.U32.HI R115, R115, 0x1, R108 ;  /* 0x0000000173737819 */ /* 0x000fc60000010e6c */
[----:B------:R-:W-:Y:S01]  /*fc0a0*/  IMAD.MOV.U32 R80, RZ, RZ, R113 ;  /* 0x000000ffff507224 */ /* 0x000fe200078e0071 */
[----:B------:R-:W-:Y:S01]  /*fc0b0*/  IADD3.X R113, P1, PT, RZ, R96, RZ, P1, !PT ;  /* 0x00000060ff717210 */ /* 0x000fe20000f3e4ff */
[----:B------:R-:W-:Y:S01]  /*fc0c0*/  IMAD.IADD R31, R109, 0x1, R8 ;  /* 0x000000016d1f7824 */ /* 0x000fe200078e0208 */
[----:B------:R-:W-:Y:S01]  /*fc0d0*/  IADD3 R8, PT, PT, R105, R35, RZ ;  /* 0x0000002369087210 */ /* 0x000fe20007ffe0ff */
[----:B------:R-:W-:Y:S01]  /*fc0e0*/  IMAD.X R81, RZ, RZ, RZ, P5 ;  /* 0x000000ffff517224 */ /* 0x000fe200028e06ff */
[----:B------:R-:W-:Y:S01]  /*fc0f0*/  IADD3 RZ, P5, PT, R112, R11, RZ ;  /* 0x0000000b70ff7210 */ /* 0x000fe20007fbe0ff */
[----:B------:R-:W-:Y:S01]  /*fc100*/  IMAD.WIDE.U32 R76, R36, -0x45f6b800, R76 ;  /* 0xba094800244c7825 */ /* 0x000fe200078e004c */
[----:B------:R-:W-:Y:S02]  /*fc110*/  IADD3.X R97, P1, PT, RZ, R97, RZ, P1, !PT ;  /* 0x00000061ff617210 */ /* 0x000fe40000f3e4ff */
[----:B------:R-:W-:Y:S01]  /*fc120*/  IADD3.X R105, P2, PT, R123, R8, RZ, P2, !PT ;  /* 0x000000087b697210 */ /* 0x000fe2000175e4ff */
[----:B------:R-:W-:Y:S01]  /*fc130*/  IMAD.IADD R92, R77, 0x1, R92 ;  /* 0x000000014d5c7824 */ /* 0x000fe200078e025c */
[----:B------:R-:W-:Y:S01]  /*fc140*/  IADD3.X R76, P1, PT, R113, R76, RZ, P1, !PT ;  /* 0x0000004c714c7210 */ /* 0x000fe20000f3e4ff */
[----:B------:R-:W-:Y:S01]  /*fc150*/  IMAD.WIDE.U32.X R34, R127, 0x1ae3a46, R80, P5 ;  /* 0x01ae3a467f227825 */ /* 0x000fe200028e0450 */
[----:B------:R-:W-:-:S02]  /*fc160*/  IADD3.X R81, P2, PT, RZ, RZ, RZ, P2, !PT ;  /* 0x000000ffff517210 */ /* 0x000fc4000175e4ff */
[----:B------:R-:W-:Y:S01]  /*fc170*/  IADD3.X R77, P1, PT, R97, R92, RZ, P1, !PT ;  /* 0x0000005c614d7210 */ /* 0x000fe20000f3e4ff */
[----:B------:R-:W-:Y:S01]  /*fc180*/  IMAD.WIDE.U32.X R6, R51, R51, R6, P4 ;  /* 0x0000003333067225 */ /* 0x000fe200020e0406 */
[----:B------:R-:W-:Y:S02]  /*fc190*/  IADD3 RZ, P4, PT, R76, R84, RZ ;  /* 0x000000544cff7210 */ /* 0x000fe40007f9e0ff */
[----:B------:R-:W-:Y:S01]  /*fc1a0*/  IADD3.X R83, P1, PT, RZ, RZ, RZ, P1, !PT ;  /* 0x000000ffff537210 */ /* 0x000fe20000f3e4ff */
[----:B------:R-:W-:Y:S01]  /*fc1b0*/  IMAD.IADD R131, R131, 0x1, R85 ;  /* 0x0000000183837824 */ /* 0x000fe200078e0255 */
[----:B------:R-:W-:Y:S01]  /*fc1c0*/  SHF.L.W.U32.HI R109, R108, 0x1, R31 ;  /* 0x000000016c6d7819 */ /* 0x000fe20000010e1f */
[----:B------:R-:W-:Y:S01]  /*fc1d0*/  IMAD.IADD R99, R99, 0x1, R75 ;  /* 0x0000000163637824 */ /* 0x000fe200078e024b */
[----:B------:R-:W-:Y:S01]  /*fc1e0*/  IADD3.X R72, P0, PT, R115, R6, RZ, P0, !PT ;  /* 0x0000000673487210 */ /* 0x000fe2000071e4ff */
        /* <DEDUP_REMOVED lines=22> */
[----:B------:R-:W-:Y:S01]  /*fc350*/  IMAD.WIDE.U32 R80, R36, 0x6ca1493b, R104 ;  /* 0x6ca1493b24507825 */ /* 0x000fe200078e0068 */
[----:B------:R-:W-:-:S02]  /*fc360*/  IADD3.X R86, P1, PT, RZ, R69, RZ, P1, !PT ;  /* 0x00000045ff567210 */ /* 0x000fc40000f3e4ff */
[----:B------:R-:W-:Y:S01]  /*fc370*/  IADD3.X R8, P0, PT, R109, R7, RZ, P0, !PT ;  /* 0x000000076d087210 */ /* 0x000fe2000071e4ff */
[----:B------:R-:W-:Y:S01]  /*fc380*/  IMAD.WIDE.U32 R6, R76, -0x1, RZ ;  /* 0xffffffff4c067825 */ /* 0x000fe200078e00ff */
[----:B------:R-:W-:Y:S02]  /*fc390*/  IADD3.X R69, P4, PT, R100, R93, RZ, P4, !PT ;  /* 0x0000005d64457210 */ /* 0x000fe4000279e4ff */
[----:B------:R-:W-:Y:S01]  /*fc3a0*/  IADD3 RZ, P5, PT, R68, R102, RZ ;  /* 0x0000006644ff7210 */ /* 0x000fe20007fbe0ff */
[----:B------:R-:W-:Y:S01]  /*fc3b0*/  IMAD.IADD R107, R7, 0x1, R71 ;  /* 0x00000001076b7824 */ /* 0x000fe200078e0247 */
[----:B------:R-:W-:Y:S01]  /*fc3c0*/  IADD3.X R75, P2, PT, R75, R110, RZ, P2, !PT ;  /* 0x0000006e4b4b7210 */ /* 0x000fe2000175e4ff */
[----:B------:R-:W-:Y:S01]  /*fc3d0*/  IMAD.WIDE.U32 R82, R6, 0x1, RZ ;  /* 0x0000000106527825 */ /* 0x000fe200078e00ff */
[----:B------:R-:W-:Y:S02]  /*fc3e0*/  IADD3.X R100, PT, PT, RZ, RZ, RZ, P1, P3 ;  /* 0x000000ffff647210 */ /* 0x000fe40000fe64ff */
[----:B------:R-:W-:Y:S01]  /*fc3f0*/  IADD3 RZ, P1, PT, R74, R70, RZ ;  /* 0x000000464aff7210 */ /* 0x000fe20007f3e0ff */
[----:B------:R-:W-:Y:S01]  /*fc400*/  IMAD.WIDE.U32 R70, R107, 0x1, RZ ;  /* 0x000000016b467825 */ /* 0x000fe200078e00ff */
[----:B------:R-:W-:-:S02]  /*fc410*/  IADD3.X R77, P4, PT, RZ, RZ, RZ, P4, !PT ;  /* 0x000000ffff4d7210 */ /* 0x000fc4000279e4ff */
[----:B------:R-:W-:Y:S01]  /*fc420*/  IADD3.X RZ, P5, PT, R69, R135, RZ, P5, !PT ;  /* 0x0000008745ff7210 */ /* 0x000fe20002fbe4ff */
[----:B------:R-:W-:Y:S01]  /*fc430*/  IMAD.IADD R90, R81, 0x1, R90 ;  /* 0x00000001515a7824 */ /* 0x000fe200078e025a */
[----:B------:R-:W-:Y:S01]  /*fc440*/  IADD3.X R7, P2, PT, RZ, RZ, RZ, P2, !PT ;  /* 0x000000ffff077210 */ /* 0x000fe2000175e4ff */
[----:B------:R-:W-:Y:S01]  /*fc450*/  IMAD.WIDE.U32 R68, R30, -0x45f6b800, R68 ;  /* 0xba0948001e447825 */ /* 0x000fe200078e0044 */
[----:B------:R-:W-:Y:S02]  /*fc460*/  IADD3.X RZ, P1, PT, R75, R91, RZ, P1, !PT ;  /* 0x0000005b4bff7210 */ /* 0x000fe40000f3e4ff */
[----:B------:R-:W-:Y:S01]  /*fc470*/  IADD3.X R85, PT, PT, RZ, RZ, RZ, P4, !PT ;  /* 0x000000ffff557210 */ /* 0x000fe200027fe4ff */
[----:B------:R-:W-:Y:S01]  /*fc480*/  IMAD.WIDE.U32 R74, R36, 0x17c510ea, R74 ;  /* 0x17c510ea244a7825 */ /* 0x000fe200078e004a */
[----:B------:R-:W-:Y:S02]  /*fc490*/  IADD3.X R91, P4, PT, R77, R88, RZ, P5, !PT ;  /* 0x000000584d5b7210 */ /* 0x000fe40002f9e4ff */
[----:B------:R-:W-:Y:S01]  /*fc4a0*/  IADD3.X R7, P1, PT, R7, R78, RZ, P1, !PT ;  /* 0x0000004e07077210 */ /* 0x000fe20000f3e4ff */
[----:B------:R-:W-:Y:S01]  /*fc4b0*/  IMAD.X R77, RZ, RZ, RZ, P2 ;  /* 0x000000ffff4d7224 */ /* 0x000fe200010e06ff */
[----:B------:R-:W-:Y:S01]  /*fc4c0*/  IADD3 RZ, P3, PT, R76, R82, RZ ;  /* 0x000000524cff7210 */ /* 0x000fe20007f7e0ff */
[C-C-:B------:R-:W-:Y:S01]  /*fc4d0*/  IMAD R82, R6.reuse, -0x7af74000, R70.reuse ;  /* 0x8508c00006527824 */ /* 0x140fe200078e0246 */
[----:B------:R-:W-:Y:S01]  /*fc4e0*/  IADD3.X R89, P4, PT, R85, R89, RZ, P4, !PT ;  /* 0x0000005955597210 */ /* 0x000fe2000279e4ff */
[----:B------:R-:W-:Y:S01]  /*fc4f0*/  IMAD.WIDE.U32 R70, P5, R6, -0x7af74000, R70 ;  /* 0x8508c00006467825 */ /* 0x000fe200078a0046 */
[----:B------:R-:W-:-:S02]  /*fc500*/  IADD3.X R101, P1, PT, R77, R79, RZ, P1, !PT ;  /* 0x0000004f4d657210 */ /* 0x000fc40000f3e4ff */
[----:B------:R-:W-:Y:S01]  /*fc510*/  IADD3.X R80, P4, PT, R91, R80, RZ, P4, !PT ;  /* 0x000000505b507210 */ /* 0x000fe2000279e4ff */
[----:B------:R-:W-:Y:S01]  /*fc520*/  IMAD.WIDE.U32 R76, R107, 0x30000000, RZ ;  /* 0x300000006b4c7825 */ /* 0x000fe200078e00ff */
[----:B------:R-:W-:Y:S02]  /*fc530*/  IADD3 RZ, P2, PT, R83, R70, RZ ;  /* 0x0000004653ff7210 */ /* 0x000fe40007f5e0ff */
[----:B------:R-:W-:Y:S01]  /*fc540*/  IADD3.X R81, P4, PT, R89, R90, RZ, P4, !PT ;  /* 0x0000005a59517210 */ /* 0x000fe2000279e4ff */
[----:B------:R-:W-:Y:S01]  /*fc550*/  IMAD.IADD R36, R83, 0x1, R82 ;  /* 0x0000000153247824 */ /* 0x000fe200078e0252 */
[----:B------:R-:W-:Y:S01]  /*fc560*/  IADD3.X R7, P1, PT, R7, R86, RZ, P1, !PT ;  /* 0x0000005607077210 */ /* 0x000fe20000f3e4ff */
[----:B------:R-:W-:Y:S01]  /*fc570*/  IMAD.WIDE.U32 R84, R107, -0x45f6b800, RZ ;  /* 0xba0948006b547825 */ /* 0x000fe200078e00ff */
[----:B------:R-:W-:Y:S02]  /*fc580*/  IADD3.X R99, P4, PT, RZ, RZ, RZ, P4, !PT ;  /* 0x000000ffff637210 */ /* 0x000fe4000279e4ff */
[----:B------:R-:W-:Y:S01]  /*fc590*/  IADD3.X RZ, P3, PT, R129, R36, RZ, P3, !PT ;  /* 0x0000002481ff7210 */ /* 0x000fe20001f7e4ff */
[----:B------:R-:W-:Y:S01]  /*fc5a0*/  IMAD.X R79, RZ, RZ, RZ, P5 ;  /* 0x000000ffff4f7224 */ /* 0x000fe200028e06ff */
[----:B------:R-:W-:Y:S01]  /*fc5b0*/  IADD3.X R103, PT, PT, RZ, RZ, RZ, P4, !PT ;  /* 0x000000ffff677210 */ /* 0x000fe200027fe4ff */
[----:B------:R-:W-:Y:S01]  /*fc5c0*/  IMAD.MOV.U32 R78, RZ, RZ, R71 ;  /* 0x000000ffff4e7224 */ /* 0x000fe200078e0047 */
[----:B------:R-:W-:Y:S01]  /*fc5d0*/  SHF.L.W.U32.HI R31, R31, 0x1, R38 ;  /* 0x000000011f1f7819 */ /* 0x000fe20000010e26 */
[----:B------:R-:W-:Y:S01]  /*fc5e0*/  IMAD.WIDE.U32 R82, P5, R6, 0x170b5d44, R76 ;  /* 0x170b5d4406527825 */ /* 0x000fe200078a004c */
[----:B------:R-:W-:-:S03]  /*fc5f0*/  SHF.L.W.U32.HI R38, R38, 0x1, R9 ;  /* 0x0000000126267819 */ /* 0x000fc60000010e09 */
[----:B------:R-:W-:Y:S01]  /*fc600*/  IMAD.WIDE.U32.X R78, R107, -0x7af74000, R78, P2 ;  /* 0x8508c0006b4e7825 */ /* 0x000fe200010e044e */
[----:B------:R-:W-:-:S03]  /*fc610*/  IADD3 RZ, P2, PT, R80, R32, RZ ;  /* 0x0000002050ff7210 */ /* 0x000fc60007f5e0ff */
[----:B------:R-:W-:Y:S01]  /*fc620*/  IMAD.X R89, RZ, RZ, RZ, P5 ;  /* 0x000000ffff597224 */ /* 0x000fe200028e06ff */
[----:B------:R-:W-:Y:S01]  /*fc630*/  IADD3.X RZ, P2, PT, R81, R95, RZ, P2, !PT ;  /* 0x0000005f51ff7210 */ /* 0x000fe2000175e4ff */
[----:B------:R-:W-:-:S03]  /*fc640*/  IMAD.WIDE.U32 R90, P5, R6, 0x1ef3622f, R84 ;  /* 0x1ef3622f065a7825 */ /* 0x000fc600078a0054 */
[----:B------:R-:W-:Y:S01]  /*fc650*/  IADD3.X R99, P2, PT, R99, R16, RZ, P2, !PT ;  /* 0x0000001063637210 */ /* 0x000fe2000175e4ff */
[C-C-:B------:R-:W-:Y:S02]  /*fc660*/  IMAD R115, R6.reuse, 0x1ef3622f, R84.reuse ;  /* 0x1ef3622f06737824 */ /* 0x140fe400078e0254 */
[C---:B------:R-:W-:Y:S01]  /*fc670*/  IMAD R113, R6.reuse, 0x1ef3622f, R84 ;  /* 0x1ef3622f06717824 */ /* 0x040fe200078e0254 */
[----:B------:R-:W-:Y:S01]  /*fc680*/  IADD3.X R36, P2, PT, R103, R17, RZ, P2, !PT ;  /* 0x0000001167247210 */ /* 0x000fe2000175e4ff */
[----:B------:R-:W-:-:S04]  /*fc690*/  IMAD.WIDE.U32 R84, R6, 0x30000000, RZ ;  /* 0x3000000006547825 */ /* 0x000fc800078e00ff */
[----:B------:R-:W-:Y:S01]  /*fc6a0*/  IMAD.MOV.U32 R96, RZ, RZ, R91 ;  /* 0x000000ffff607224 */ /* 0x000fe200078e005b */
[----:B------:R-:W-:Y:S01]  /*fc6b0*/  IADD3.X R91, P3, PT, RZ, R78, RZ, P3, !PT ;  /* 0x0000004eff5b7210 */ /* 0x000fe20001f7e4ff */
[--C-:B------:R-:W-:Y:S01]  /*fc6c0*/  IMAD R111, R6, 0x170b5d44, R76.reuse ;  /* 0x170b5d44066f7824 */ /* 0x100fe200078e024c */
[----:B------:R-:W-:Y:S01]  /*fc6d0*/  IADD3 RZ, P4, PT, R82, R85, RZ ;  /* 0x0000005552ff7210 */ /* 0x000fe20007f9e0ff */
[C---:B------:R-:W-:Y:S01]  /*fc6e0*/  IMAD R109, R6.reuse, 0x170b5d44, R76 ;  /* 0x170b5d44066d7824 */ /* 0x040fe200078e024c */
[----:B------:R-:W-:Y:S01]  /*fc6f0*/  IADD3.X R79, P3, PT, RZ, R79, RZ, P3, !PT ;  /* 0x0000004fff4f7210 */ /* 0x000fe20001f7e4ff */
[----:B------:R-:W-:-:S04]  /*fc700*/  IMAD.WIDE.U32 R76, R6, -0x45f6b800, RZ ;  /* 0xba094800064c7825 */ /* 0x000fc800078e00ff */
[----:B------:R-:W-:-:S04]  /*fc710*/  IMAD.WIDE.U32 R70, R107, 0xf5138f, RZ ;  /* 0x00f5138f6b467825 */ /* 0x000fc800078e00ff */
[----:B------:R-:W-:Y:S02]  /*fc720*/  IMAD.MOV.U32 R88, RZ, RZ, R83 ;  /* 0x000000ffff587224 */ /* 0x000fe400078e0053 */
[----:B------:R-:W-:Y:S01]  /*fc730*/  IMAD.X R97, RZ, RZ, RZ, P5 ;  /* 0x000000ffff617224 */ /* 0x000fe200028e06ff */
[----:B------:R-:W-:Y:S01]  /*fc740*/  IADD3 RZ, P5, PT, R90, R77, RZ ;  /* 0x0000004d5aff7210 */ /* 0x000fe20007fbe0ff */
[----:B------:R-:W-:Y:S01]  /*fc750*/  IMAD.WIDE.U32.X R92, R107, 0x170b5d44, R88, P4 ;  /* 0x170b5d446b5c7825 */ /* 0x000fe200020e0458 */
[----:B------:R-:W-:Y:S02]  /*fc760*/  IADD3.X R90, P3, PT, R91, R68, RZ, P3, !PT ;  /* 0x000000445b5a7210 */ /* 0x000fe40001f7e4ff */
[----:B------:R-:W-:Y:S01]  /*fc770*/  IADD3.X R88, P2, PT, R99, R74, RZ, P2, !PT ;  /* 0x0000004a63587210 */ /* 0x000fe2000175e4ff */
[----:B------:R-:W-:Y:S02]  /*fc780*/  IMAD.IADD R98, R69, 0x1, R98 ;  /* 0x0000000145627824 */ /* 0x000fe400078e0262 */
[----:B------:R-:W-:-:S02]  /*fc790*/  IMAD R119, R6, 0x1a22d9f3, R70 ;  /* 0x1a22d9f306777824 */ /* 0x000fc400078e0246 */
[C-C-:B------:R-:W-:Y:S01]  /*fc7a0*/  IMAD R117, R6.reuse, 0x1a22d9f3, R70.reuse ;  /* 0x1a22d9f306757824 */ /* 0x140fe200078e0246 */
[----:B------:R-:W-:Y:S01]  /*fc7b0*/  IADD3.X R91, P3, PT, R79, R98, RZ, P3, !PT ;  /* 0x000000624f5b7210 */ /* 0x000fe20001f7e4ff */
[----:B------:R-:W-:-:S03]  /*fc7c0*/  IMAD.WIDE.U32 R82, P4, R6, 0x1a22d9f3, R70 ;  /* 0x1a22d9f306527825 */ /* 0x000fc60007880046 */
[----:B------:R-:W-:Y:S01]  /*fc7d0*/  IADD3.X R103, P3, PT, RZ, RZ, RZ, P3, !PT ;  /* 0x000000ffff677210 */ /* 0x000fe20001f7e4ff */
[----:B------:R-:W-:-:S03]  /*fc7e0*/  IMAD.WIDE.U32 R70, R6, 0xf5138f, RZ ;  /* 0x00f5138f06467825 */ /* 0x000fc600078e00ff */
[----:B------:R-:W-:Y:S01]  /*fc7f0*/  IADD3.X R105, PT, PT, RZ, RZ, RZ, P3, !PT ;  /* 0x000000ffff697210 */ /* 0x000fe20001ffe4ff */
[----:B------:R-:W-:Y:S02]  /*fc800*/  IMAD.IADD R37, R75, 0x1, R37 ;  /* 0x000000014b257824 */ /* 0x000fe400078e0225 */
[----:B------:R-:W-:-:S03]  /*fc810*/  IMAD.WIDE.U32 R32, R107, 0x6ca1493b, RZ ;  /* 0x6ca1493b6b207825 */ /* 0x000fc600078e00ff */
[----:B------:R-:W-:Y:S01]  /*fc820*/  IADD3.X R89, P2, PT, R36, R37, RZ, P2, !PT ;  /* 0x0000002524597210 */ /* 0x000fe2000175e4ff */
[----:B------:R-:W-:Y:S01]  /*fc830*/  IMAD.X R69, RZ, RZ, RZ, P4 ;  /* 0x000000ffff457224 */ /* 0x000fe200020e06ff */
[----:B------:R-:W-:Y:S01]  /*fc840*/  IADD3 RZ, P4, PT, R82, R71, RZ ;  /* 0x0000004752ff7210 */ /* 0x000fe20007f9e0ff */
[----:B------:R-:W-:Y:S02]  /*fc850*/  IMAD.MOV.U32 R68, RZ, RZ, R83 ;  /* 0x000000ffff447224 */ /* 0x000fe400078e0053 */
[----:B------:R-:W-:-:S04]  /*fc860*/  IMAD.WIDE.U32.X R82, R107, 0x1ef3622f, R96, P5 ;  /* 0x1ef3622f6b527825 */ /* 0x000fc800028e0460 */
[----:B------:R-:W-:Y:S01]  /*fc870*/  IMAD.WIDE.U32 R78, P5, R6, -0x39c4fa40, R32 ;  /* 0xc63b05c0064e7825 */ /* 0x000fe200078a0020 */
[----:B------:R-:W-:-:S03]  /*fc880*/  IADD3.X R33, P2, PT, RZ, RZ, RZ, P2, !PT ;  /* 0x000000ffff217210 */ /* 0x000fc6000175e4ff */
[----:B------:R-:W-:-:S04]  /*fc890*/  IMAD.WIDE.U32 R74, R6, 0x6ca1493b, RZ ;  /* 0x6ca1493b064a7825 */ /* 0x000fc800078e00ff */
[----:B------:R-:W-:Y:S01]  /*fc8a0*/  IMAD.WIDE.U32 R16, R107, 0x17c510ea, RZ ;  /* 0x17c510ea6b107825 */ /* 0x000fe200078e00ff */
[----:B------:R-:W-:-:S03]  /*fc8b0*/  IADD3 RZ, P3, PT, R78, R75, RZ ;  /* 0x0000004b4eff7210 */ /* 0x000fc60007f7e0ff */
[----:B------:R-:W-:Y:S02]  /*fc8c0*/  IMAD.X R97, RZ, RZ, RZ, P5 ;  /* 0x000000ffff617224 */ /* 0x000fe400028e06ff */
[----:B------:R-:W-:Y:S02]  /*fc8d0*/  IMAD.MOV.U32 R96, RZ, RZ, R79 ;  /* 0x000000ffff607224 */ /* 0x000fe400078e004f */
[----:B------:R-:W-:Y:S02]  /*fc8e0*/  IMAD.IADD R111, R111, 0x1, R85 ;  /* 0x000000016f6f7824 */ /* 0x000fe400078e0255 */
[----:B------:R-:W-:Y:S01]  /*fc8f0*/  IMAD.X R95, RZ, RZ, RZ, P2 ;  /* 0x000000ffff5f7224 */ /* 0x000fe200010e06ff */
[----:B------:R-:W-:Y:S01]  /*fc900*/  IADD3 RZ, P2, PT, R90, R84, RZ ;  /* 0x000000545aff7210 */ /* 0x000fe20007f5e0ff */
[C---:B------:R-:W-:Y:S01]  /*fc910*/  IMAD.WIDE.U32 R98, P5, R6.reuse, 0x1ae3a46, R16 ;  /* 0x01ae3a4606627825 */ /* 0x040fe200078a0010 */
[----:B------:R-:W-:Y:S02]  /*fc920*/  IADD3.X R17, P1, PT, R101, R100, RZ, P1, !PT ;  /* 0x0000006465117210 */ /* 0x000fe40000f3e4ff */
[----:B------:R-:W-:Y:S01]  /*fc930*/  IADD3.X RZ, P2, PT, R91, R111, RZ, P2, !PT ;  /* 0x0000006f5bff7210 */ /* 0x000fe2000175e4ff */
[----:B------:R-:W-:-:S03]  /*fc940*/  IMAD.WIDE.U32 R36, R6, 0x17c510ea, RZ ;  /* 0x17c510ea06247825 */ /* 0x000fc600078e00ff */
[----:B------:R-:W-:Y:S01]  /*fc950*/  IADD3.X R103, P2, PT, R103, R92, RZ, P2, !PT ;  /* 0x0000005c67677210 */ /* 0x000fe2000175e4ff */
[----:B------:R-:W-:Y:S02]  /*fc960*/  IMAD.IADD R87, R87, 0x1, R13 ;  /* 0x0000000157577824 */ /* 0x000fe400078e020d */
[----:B------:R-:W-:Y:S01]  /*fc970*/  IMAD.WIDE.U32.X R78, R107, -0x39c4fa40, R96, P3 ;  /* 0xc63b05c06b4e7825 */ /* 0x000fe200018e0460 */
[----:B------:R-:W-:Y:S02]  /*fc980*/  IADD3 RZ, P3, PT, R88, R12, RZ ;  /* 0x0000000c58ff7210 */ /* 0x000fe40007f7e0ff */
[----:B------:R-:W-:Y:S01]  /*fc990*/  IADD3.X R105, P2, PT, R105, R93, RZ, P2, !PT ;  /* 0x0000005d69697210 */ /* 0x000fe2000175e4ff */
        /* <DEDUP_REMOVED lines=9> */
[----:B------:R-:W-:-:S03]  /*fca30*/  IADD3.X R17, P4, PT, R17, R40, RZ, P4, !PT ;  /* 0x0000002811117210 */ /* 0x000fc6000279e4ff */
[----:B------:R-:W-:Y:S01]  /*fca40*/  IMAD.IADD R94, R81, 0x1, R94 ;  /* 0x00000001515e7824 */ /* 0x000fe200078e025e */
[----:B------:R-:W-:Y:S01]  /*fca50*/  IADD3.X R81, P5, PT, R33, R14, RZ, P3, !PT ;  /* 0x0000000e21517210 */ /* 0x000fe20001fbe4ff */
[----:B------:R-:W-:Y:S01]  /*fca60*/  IMAD.WIDE.U32 R90, R6, 0x30000000, R90 ;  /* 0x30000000065a7825 */ /* 0x000fe200078e005a */
[----:B------:R-:W-:Y:S02]  /*fca70*/  IADD3.X R7, P3, PT, RZ, RZ, RZ, P1, !PT ;  /* 0x000000ffff077210 */ /* 0x000fe40000f7e4ff */
[----:B------:R-:W-:Y:S01]  /*fca80*/  IADD3.X R40, P5, PT, R95, R15, RZ, P5, !PT ;  /* 0x0000000f5f287210 */ /* 0x000fe20002fbe4ff */
[----:B------:R-:W-:Y:S01]  /*fca90*/  IMAD.IADD R115, R115, 0x1, R77 ;  /* 0x0000000173737824 */ /* 0x000fe200078e024d */
[----:B------:R-:W-:Y:S01]  /*fcaa0*/  IADD3 R109, PT, PT, R91, R109, RZ ;  /* 0x0000006d5b6d7210 */ /* 0x000fe20007ffe0ff */
[C---:B------:R-:W-:Y:S01]  /*fcab0*/  IMAD.WIDE.U32 R12, R90.reuse, -0x1, RZ ;  /* 0xffffffff5a0c7825 */ /* 0x040fe200078e00ff */
[----:B------:R-:W-:Y:S02]  /*fcac0*/  IADD3.X R33, P4, PT, RZ, R7, RZ, P4, !PT ;  /* 0x00000007ff217210 */ /* 0x000fe4000279e4ff */
[----:B------:R-:W-:Y:S01]  /*fcad0*/  IADD3.X R14, P5, PT, R81, R66, RZ, P5, !PT ;  /* 0x00000042510e7210 */ /* 0x000fe20002fbe4ff */
[----:B------:R-:W-:Y:S01]  /*fcae0*/  IMAD R7, R90, -0x7af74001, -R109 ;  /* 0x8508bfff5a077824 */ /* 0x000fe200078e0a6d */
[----:B------:R-:W-:Y:S01]  /*fcaf0*/  IADD3.X R81, P2, PT, R105, R94, RZ, P2, !PT ;  /* 0x0000005e69517210 */ /* 0x000fe2000175e4ff */
[----:B------:R-:W-:Y:S01]  /*fcb00*/  IMAD.IADD R41, R41, 0x1, R11 ;  /* 0x0000000129297824 */ /* 0x000fe200078e020b */
[----:B------:R-:W-:Y:S01]  /*fcb10*/  IADD3 RZ, P1, PT, R80, R76, RZ ;  /* 0x0000004c50ff7210 */ /* 0x000fe20007f3e0ff */
[----:B------:R-:W-:Y:S01]  /*fcb20*/  IMAD.IADD R7, R13, 0x1, R7 ;  /* 0x000000010d077824 */ /* 0x000fe200078e0207 */
[----:B------:R-:W-:Y:S01]  /*fcb30*/  IADD3.X R87, P2, PT, RZ, RZ, RZ, P2, !PT ;  /* 0x000000ffff577210 */ /* 0x000fe2000175e4ff */
[----:B------:R-:W-:Y:S01]  /*fcb40*/  IMAD.WIDE.U32 R76, R12, 0x1, RZ ;  /* 0x000000010c4c7825 */ /* 0x000fe200078e00ff */
[----:B------:R-:W-:-:S02]  /*fcb50*/  IADD3.X R91, PT, PT, RZ, RZ, RZ, P4, P3 ;  /* 0x000000ffff5b7210 */ /* 0x000fc400027e64ff */
[----:B------:R-:W-:Y:S01]  /*fcb60*/  IADD3.X RZ, P4, PT, R81, R115, RZ, P1, !PT ;  /* 0x0000007351ff7210 */ /* 0x000fe20000f9e4ff */
[----:B------:R-:W-:Y:S01]  /*fcb70*/  IMAD.X R93, RZ, RZ, RZ, P2 ;  /* 0x000000ffff5d7224 */ /* 0x000fe200010e06ff */
[----:B------:R-:W-:Y:S01]  /*fcb80*/  IADD3 RZ, P3, PT, R14, R10, RZ ;  /* 0x0000000a0eff7210 */ /* 0x000fe20007f7e0ff */
[----:B------:R-:W-:Y:S01]  /*fcb90*/  IMAD.WIDE.U32 R10, R7, 0x1, RZ ;  /* 0x00000001070a7825 */ /* 0x000fe200078e00ff */
[----:B------:R-:W-:Y:S02]  /*fcba0*/  IADD3.X R15, P5, PT, R40, R17, RZ, P5, !PT ;  /* 0x00000011280f7210 */ /* 0x000fe40002fbe4ff */
[----:B------:R-:W-:Y:S01]  /*fcbb0*/  IADD3.X R95, P4, PT, R87, R82, RZ, P4, !PT ;  /* 0x00000052575f7210 */ /* 0x000fe2000279e4ff */
[----:B------:R-:W-:Y:S01]  /*fcbc0*/  IMAD.WIDE.U32 R88, R30, 0x6ca1493b, R88 ;  /* 0x6ca1493b1e587825 */ /* 0x000fe200078e0058 */
[----:B------:R-:W-:Y:S02]  /*fcbd0*/  IADD3.X RZ, P1, PT, R15, R41, RZ, P3, !PT ;  /* 0x000000290fff7210 */ /* 0x000fe40001f3e4ff */
[----:B------:R-:W-:Y:S01]  /*fcbe0*/  IADD3.X R13, P5, PT, RZ, RZ, RZ, P5, !PT ;  /* 0x000000ffff0d7210 */ /* 0x000fe20002fbe4ff */
[----:B------:R-:W-:Y:S01]  /*fcbf0*/  IMAD.WIDE.U32 R86, P3, R12, -0x7af74000, R10 ;  /* 0x8508c0000c567825 */ /* 0x000fe2000786000a */
[----:B------:R-:W-:-:S02]  /*fcc00*/  IADD3.X R82, P4, PT, R93, R83, RZ, P4, !PT ;  /* 0x000000535d527210 */ /* 0x000fc4000279e4ff */
[----:B------:R-:W-:Y:S01]  /*fcc10*/  IADD3 RZ, P2, PT, R90, R76, RZ ;  /* 0x0000004c5aff7210 */ /* 0x000fe20007f5e0ff */
[----:B------:R-:W-:Y:S01]  /*fcc20*/  IMAD R76, R12, -0x7af74000, R10 ;  /* 0x8508c0000c4c7824 */ /* 0x000fe200078e020a */
[----:B------:R-:W-:Y:S01]  /*fcc30*/  IADD3.X R88, P4, PT, R95, R88, RZ, P4, !PT ;  /* 0x000000585f587210 */ /* 0x000fe2000279e4ff */
[----:B------:R-:W-:Y:S02]  /*fcc40*/  IMAD.IADD R67, R89, 0x1, R67 ;  /* 0x0000000159437824 */ /* 0x000fe400078e0243 */
[----:B------:R-:W-:Y:S01]  /*fcc50*/  IMAD.X R17, RZ, RZ, RZ, P5 ;  /* 0x000000ffff117224 */ /* 0x000fe200028e06ff */
[----:B------:R-:W-:Y:S01]  /*fcc60*/  IADD3 RZ, P5, PT, R77, R86, RZ ;  /* 0x000000564dff7210 */ /* 0x000fe20007fbe0ff */
[----:B------:R-:W-:Y:S01]  /*fcc70*/  IMAD.WIDE.U32 R40, R30, 0x17c510ea, R14 ;  /* 0x17c510ea1e287825 */ /* 0x000fe200078e000e */
[----:B------:R-:W-:Y:S02]  /*fcc80*/  IADD3.X R30, P1, PT, R13, R34, RZ, P1, !PT ;  /* 0x000000220d1e7210 */ /* 0x000fe40000f3e4ff */
[----:B------:R-:W-:Y:S01]  /*fcc90*/  MOV R14, R87 ;  /* 0x00000057000e7202 */ /* 0x000fe20000000f00 */
[----:B------:R-:W-:Y:S01]  /*fcca0*/  IMAD.IADD R76, R77, 0x1, R76 ;  /* 0x000000014d4c7824 */ /* 0x000fe200078e024c */
[----:B------:R-:W-:Y:S01]  /*fccb0*/  IADD3.X R89, P4, PT, R82, R67, RZ, P4, !PT ;  /* 0x0000004352597210 */ /* 0x000fe2000279e4ff */
[----:B------:R-:W-:Y:S01]  /*fccc0*/  IMAD.X R15, RZ, RZ, RZ, P3 ;  /* 0x000000ffff0f7224 */ /* 0x000fe200018e06ff */
[----:B------:R-:W-:Y:S01]  /*fccd0*/  IADD3 RZ, P3, PT, R88, R70, RZ ;  /* 0x0000004658ff7210 */ /* 0x000fe20007f7e0ff */
[----:B------:R-:W-:Y:S01]  /*fcce0*/  IMAD.WIDE.U32 R10, R7, 0x30000000, RZ ;  /* 0x30000000070a7825 */ /* 0x000fe200078e00ff */
[----:B------:R-:W-:-:S02]  /*fccf0*/  IADD3.X R82, P1, PT, R17, R35, RZ, P1, !PT ;  /* 0x0000002311527210 */ /* 0x000fc40000f3e4ff */
[----:B------:R-:W-:Y:S01]  /*fcd00*/  IADD3.X RZ, P2, PT, R109, R76, RZ, P2, !PT ;  /* 0x0000004c6dff7210 */ /* 0x000fe2000175e4ff */
[----:B------:R-:W-:Y:S02]  /*fcd10*/  IMAD.IADD R119, R119, 0x1, R71 ;  /* 0x0000000177777824 */ /* 0x000fe400078e0247 */
[----:B------:R-:W-:-:S03]  /*fcd20*/  IMAD.WIDE.U32.X R34, R7, -0x7af74000, R14, P5 ;  /* 0x8508c00007227825 */ /* 0x000fc600028e040e */
[----:B------:R-:W-:Y:S01]  /*fcd30*/  IADD3.X RZ, P3, PT, R89, R119, RZ, P3, !PT ;  /* 0x0000007759ff7210 */ /* 0x000fe20001f7e4ff */
[----:B------:R-:W-:Y:S01]  /*fcd40*/  IMAD.WIDE.U32 R66, P5, R12, 0x170b5d44, R10 ;  /* 0x170b5d440c427825 */ /* 0x000fe200078a000a */
[----:B------:R-:W-:Y:S02]  /*fcd50*/  IADD3.X R11, P4, PT, RZ, RZ, RZ, P4, !PT ;  /* 0x000000ffff0b7210 */ /* 0x000fe4000279e4ff */
[----:B------:R-:W-:Y:S01]  /*fcd60*/  IADD3.X R17, P2, PT, RZ, R34, RZ, P2, !PT ;  /* 0x00000022ff117210 */ /* 0x000fe2000175e4ff */
[----:B------:R-:W-:Y:S01]  /*fcd70*/  IMAD.X R77, RZ, RZ, RZ, P5 ;  /* 0x000000ffff4d7224 */ /* 0x000fe200028e06ff */
[----:B------:R-:W-:Y:S01]  /*fcd80*/  IADD3.X R13, P5, PT, R11, R84, RZ, P3, !PT ;  /* 0x000000540b0d7210 */ /* 0x000fe20001fbe4ff */
[----:B------:R-:W-:-:S04]  /*fcd90*/  IMAD.WIDE.U32 R14, R6, -0x45f6b800, R80 ;  /* 0xba094800060e7825 */ /* 0x000fc800078e0050 */
[----:B------:R-:W-:Y:S01]  /*fcda0*/  IMAD.X R11, RZ, RZ, RZ, P4 ;  /* 0x000000ffff0b7224 */ /* 0x000fe200020e06ff */
[----:B------:R-:W-:Y:S01]  /*fcdb0*/  IADD3.X R34, P4, PT, RZ, R35, RZ, P2, !PT ;  /* 0x00000023ff227210 */ /* 0x000fe2000179e4ff */
[----:B------:R-:W-:-:S03]  /*fcdc0*/  IMAD.WIDE.U32 R70, R12, 0x30000000, RZ ;  /* 0x300000000c467825 */ /* 0x000fc600078e00ff */
[----:B------:R-:W-:Y:S01]  /*fcdd0*/  IADD3.X R84, P2, PT, R11, R85, RZ, P5, !PT ;  /* 0x000000550b547210 */ /* 0x000fe20002f5e4ff */
[----:B------:R-:W-:Y:S01]  /*fcde0*/  IMAD.IADD R113, R15, 0x1, R113 ;  /* 0x000000010f717824 */ /* 0x000fe200078e0271 */
[----:B------:R-:W-:Y:S01]  /*fcdf0*/  IADD3.X R14, P4, PT, R17, R14, RZ, P4, !PT ;  /* 0x0000000e110e7210 */ /* 0x000fe2000279e4ff */
[----:B------:R-:W-:Y:S01]  /*fce00*/  IMAD R35, R12, 0x170b5d44, R10 ;  /* 0x170b5d440c237824 */ /* 0x000fe200078e020a */
[----:B------:R-:W-:Y:S01]  /*fce10*/  IADD3 RZ, P3, PT, R66, R71, RZ ;  /* 0x0000004742ff7210 */ /* 0x000fe20007f7e0ff */
[----:B------:R-:W-:Y:S01]  /*fce20*/  IMAD.MOV.U32 R76, RZ, RZ, R67 ;  /* 0x000000ffff4c7224 */ /* 0x000fe200078e0043 */
[----:B------:R-:W-:Y:S01]  /*fce30*/  IADD3.X R66, P2, PT, R13, R40, RZ, P2, !PT ;  /* 0x000000280d427210 */ /* 0x000fe2000175e4ff */
[----:B------:R-:W-:Y:S01]  /*fce40*/  IMAD R11, R6, -0x39c4fa40, R32 ;  /* 0xc63b05c0060b7824 */ /* 0x000fe200078e0220 */
[----:B------:R-:W-:Y:S01]  /*fce50*/  IADD3.X R15, P4, PT, R34, R113, RZ, P4, !PT ;  /* 0x00000071220f7210 */ /* 0x000fe2000279e4ff */
[----:B------:R-:W-:Y:S01]  /*fce60*/  IMAD.IADD R39, R41, 0x1, R39 ;  /* 0x0000000129277824 */ /* 0x000fe200078e0227 */
[----:B------:R-:W-:Y:S01]  /*fce70*/  IADD3 RZ, P5, PT, R14, R70, RZ ;  /* 0x000000460eff7210 */ /* 0x000fe20007fbe0ff */
[----:B------:R-:W-:Y:S01]  /*fce80*/  IMAD.IADD R35, R35, 0x1, R71 ;  /* 0x0000000123237824 */ /* 0x000fe200078e0247 */
[----:B------:R-:W-:Y:S01]  /*fce90*/  IADD3.X R17, P4, PT, RZ, RZ, RZ, P4, !PT ;  /* 0x000000ffff117210 */ /* 0x000fe2000279e4ff */
[----:B------:R-:W-:Y:S01]  /*fcea0*/  IMAD.IADD R13, R11, 0x1, R75 ;  /* 0x000000010b0d7824 */ /* 0x000fe200078e024b */
[----:B------:R-:W-:Y:S01]  /*fceb0*/  IADD3.X R67, P2, PT, R84, R39, RZ, P2, !PT ;  /* 0x0000002754437210 */ /* 0x000fe2000175e4ff */
[----:B------:R-:W-:Y:S01]  /*fcec0*/  IMAD.WIDE.U32.X R76, R7, 0x170b5d44, R76, P3 ;  /* 0x170b5d44074c7825 */ /* 0x000fe200018e044c */
[----:B------:R-:W-:-:S02]  /*fced0*/  IADD3 RZ, P3, PT, R66, R74, RZ ;  /* 0x0000004a42ff7210 */ /* 0x000fc40007f7e0ff */
[----:B------:R-:W-:Y:S01]  /*fcee0*/  IADD3.X RZ, P5, PT, R15, R35, RZ, P5, !PT ;  /* 0x000000230fff7210 */ /* 0x000fe20002fbe4ff */
[----:B------:R-:W-:Y:S01]  /*fcef0*/  IMAD.WIDE.U32 R34, R7, -0x45f6b800, RZ ;  /* 0xba09480007227825 */ /* 0x000fe200078e00ff */
[----:B------:R-:W-:Y:S02]  /*fcf00*/  IADD3.X RZ, P3, PT, R67, R13, RZ, P3, !PT ;  /* 0x0000000d43ff7210 */ /* 0x000fe40001f7e4ff */
[----:B------:R-:W-:Y:S01]  /*fcf10*/  IADD3.X R17, P5, PT, R17, R76, RZ, P5, !PT ;  /* 0x0000004c11117210 */ /* 0x000fe20002fbe4ff */
[----:B------:R-:W-:Y:S01]  /*fcf20*/  IMAD.X R13, RZ, RZ, RZ, P4 ;  /* 0x000000ffff0d7224 */ /* 0x000fe200020e06ff */
[----:B------:R-:W-:Y:S01]  /*fcf30*/  IADD3.X R11, P1, PT, R30, R33, RZ, P1, !PT ;  /* 0x000000211e0b7210 */ /* 0x000fe20000f3e4ff */
[----:B------:R-:W-:Y:S02]  /*fcf40*/  IMAD R39, R6, -0x39c4fa40, R32 ;  /* 0xc63b05c006277824 */ /* 0x000fe400078e0220 */
[----:B------:R-:W-:Y:S01]  /*fcf50*/  IMAD.WIDE.U32 R40, P4, R12, 0x1ef3622f, R34 ;  /* 0x1ef3622f0c287825 */ /* 0x000fe20007880022 */
[----:B------:R-:W-:-:S02]  /*fcf60*/  IADD3.X R76, P5, PT, R13, R77, RZ, P5, !PT ;  /* 0x0000004d0d4c7210 */ /* 0x000fc40002fbe4ff */
[----:B------:R-:W-:Y:S01]  /*fcf70*/  IADD3.X R13, P2, PT, RZ, RZ, RZ, P2, !PT ;  /* 0x000000ffff0d7210 */ /* 0x000fe2000175e4ff */
[----:B------:R-:W-:Y:S01]  /*fcf80*/  IMAD.WIDE.U32 R32, R6, 0xf5138f, R88 ;  /* 0x00f5138f06207825 */ /* 0x000fe200078e0058 */
[----:B------:R-:W-:Y:S02]  /*fcf90*/  IADD3.X R75, PT, PT, RZ, RZ, RZ, P4, !PT ;  /* 0x000000ffff4b7210 */ /* 0x000fe400027fe4ff */
[----:B------:R-:W-:Y:S01]  /*fcfa0*/  IADD3.X R30, P3, PT, R13, R78, RZ, P3, !PT ;  /* 0x0000004e0d1e7210 */ /* 0x000fe20001f7e4ff */
[----:B------:R-:W-:Y:S01]  /*fcfb0*/  IMAD.WIDE.U32 R70, R12, -0x45f6b800, RZ ;  /* 0xba0948000c467825 */ /* 0x000fe200078e00ff */
[----:B------:R-:W-:Y:S02]  /*fcfc0*/  IADD3.X R32, P5, PT, R17, R32, RZ, P5, !PT ;  /* 0x0000002011207210 */ /* 0x000fe40002fbe4ff */
[----:B------:R-:W-:Y:S01]  /*fcfd0*/  IADD3.X R91, P1, PT, R82, R91, RZ, P1, !PT ;  /* 0x0000005b525b7210 */ /* 0x000fe20000f3e4ff */
[----:B------:R-:W-:Y:S01]  /*fcfe0*/  IMAD.IADD R117, R33, 0x1, R117 ;  /* 0x0000000121757824 */ /* 0x000fe200078e0275 */
[----:B------:R-:W-:Y:S01]  /*fcff0*/  IADD3 RZ, P4, PT, R40, R71, RZ ;  /* 0x0000004728ff7210 */ /* 0x000fe20007f9e0ff */
[----:B------:R-:W-:-:S02]  /*fd000*/  IMAD.MOV.U32 R74, RZ, RZ, R41 ;  /* 0x000000ffff4a7224 */ /* 0x000fc400078e0029 */
[----:B------:R-:W-:Y:S01]  /*fd010*/  IMAD R35, R12, 0x1ef3622f, R34 ;  /* 0x1ef3622f0c237824 */ /* 0x000fe200078e0222 */
[----:B------:R-:W-:Y:S01]  /*fd020*/  IADD3.X R33, P5, PT, R76, R117, RZ, P5, !PT ;  /* 0x000000754c217210 */ /* 0x000fe20002fbe4ff */
[----:B------:R-:W-:Y:S01]  /*fd030*/  IMAD.WIDE.U32.X R74, R7, 0x1ef3622f, R74, P4 ;  /* 0x1ef3622f074a7825 */ /* 0x000fe200020e044a */
[----:B------:R-:W-:Y:S02]  /*fd040*/  IADD3 RZ, P4, PT, R32, R70, RZ ;  /* 0x0000004620ff7210 */ /* 0x000fe40007f9e0ff */
[----:B------:R-:W-:Y:S01]  /*fd050*/  IADD3.X R13, P5, PT, RZ, RZ, RZ, P5, !PT ;  /* 0x000000ffff0d7210 */ /* 0x000fe20002fbe4ff */
[----:B------:R-:W-:Y:S02]  /*fd060*/  IMAD.IADD R71, R35, 0x1, R71 ;  /* 0x0000000123477824 */ /* 0x000fe400078e0247 */
[----:B------:R-:W-:Y:S01]  /*fd070*/  IMAD.X R17, RZ, RZ, RZ, P2 ;  /* 0x000000ffff117224 */ /* 0x000fe200010e06ff */
[----:B------:R-:W-:Y:S01]  /*fd080*/  IADD3.X R11, P2, PT, R11, R72, RZ, P1, !PT ;  /* 0x000000480b0b7210 */ /* 0x000fe20000f5e4ff */
[----:B------:R-:W-:Y:S01]  /*fd090*/  IMAD.WIDE.U32 R40, R7, 0xf5138f, RZ ;  /* 0x00f5138f07287825 */ /* 0x000fe200078e00ff */
[----:B------:R-:W-:-:S02]  /*fd0a0*/  IADD3.X RZ, P4, PT, R33, R71, RZ, P4, !PT ;  /* 0x0000004721ff7210 */ /* 0x000fc4000279e4ff */
[----:B------:R-:W-:Y:S01]  /*fd0b0*/  IADD3.X R17, P3, PT, R17, R79, RZ, P3, !PT ;  /* 0x0000004f11117210 */ /* 0x000fe20001f7e4ff */
        /* <DEDUP_REMOVED lines=11> */
[----:B------:R-:W-:Y:S02]  /*fd170*/  IMAD.IADD R39, R67, 0x1, R39 ;  /* 0x0000000143277824 */ /* 0x000fe400078e0227 */
[----:B------:R-:W-:Y:S01]  /*fd180*/  IMAD.X R81, RZ, RZ, RZ, P5 ;  /* 0x000000ffff517224 */ /* 0x000fe200028e06ff */
[----:B------:R-:W-:Y:S01]  /*fd190*/  IADD3 RZ, P5, PT, R78, R77, RZ ;  /* 0x0000004d4eff7210 */ /* 0x000fe20007fbe0ff */
[----:B------:R-:W-:Y:S01]  /*fd1a0*/  IMAD R13, R6, 0x1ae3a46, R16 ;  /* 0x01ae3a46060d7824 */ /* 0x000fe200078e0210 */
[----:B------:R-:W-:Y:S01]  /*fd1b0*/  IADD3.X R67, P4, PT, R74, R39, RZ, P4, !PT ;  /* 0x000000274a437210 */ /* 0x000fe2000279e4ff */
[----:B------:R-:W-:Y:S02]  /*fd1c0*/  IMAD.MOV.U32 R80, RZ, RZ, R79 ;  /* 0x000000ffff507224 */ /* 0x000fe400078e004f */
[----:B------:R-:W-:Y:S01]  /*fd1d0*/  IMAD R35, R12, 0x1a22d9f3, R40 ;  /* 0x1a22d9f30c237824 */ /* 0x000fe200078e0228 */
[----:B------:R-:W-:Y:S01]  /*fd1e0*/  IADD3 R17, PT, PT, R13, R37, RZ ;  /* 0x000000250d117210 */ /* 0x000fe20007ffe0ff */
[----:B------:R-:W-:Y:S01]  /*fd1f0*/  IMAD.WIDE.U32.X R80, R7, 0x1a22d9f3, R80, P5 ;  /* 0x1a22d9f307507825 */ /* 0x000fe200028e0450 */
[----:B------:R-:W-:-:S02]  /*fd200*/  IADD3 RZ, P5, PT, R66, R76, RZ ;  /* 0x0000004c42ff7210 */ /* 0x000fc40007fbe0ff */
[----:B------:R-:W-:Y:S01]  /*fd210*/  IADD3.X R39, P4, PT, RZ, RZ, RZ, P4, !PT ;  /* 0x000000ffff277210 */ /* 0x000fe2000279e4ff */
[----:B------:R-:W-:Y:S02]  /*fd220*/  IMAD.IADD R37, R35, 0x1, R77 ;  /* 0x0000000123257824 */ /* 0x000fe400078e024d */
[----:B------:R-:W-:-:S03]  /*fd230*/  IMAD.WIDE.U32 R74, R7, 0x6ca1493b, RZ ;  /* 0x6ca1493b074a7825 */ /* 0x000fc600078e00ff */
[----:B------:R-:W-:Y:S01]  /*fd240*/  IADD3.X RZ, P5, PT, R67, R37, RZ, P5, !PT ;  /* 0x0000002543ff7210 */ /* 0x000fe20002fbe4ff */
[----:B------:R-:W-:Y:S01]  /*fd250*/  IMAD.X R13, RZ, RZ, RZ, P3 ;  /* 0x000000ffff0d7224 */ /* 0x000fe200018e06ff */
[----:B------:R-:W-:Y:S01]  /*fd260*/  IADD3 RZ, P3, PT, R70, R36, RZ ;  /* 0x0000002446ff7210 */ /* 0x000fe20007f7e0ff */
[----:B------:R-:W-:Y:S02]  /*fd270*/  IMAD.X R41, RZ, RZ, RZ, P4 ;  /* 0x000000ffff297224 */ /* 0x000fe400020e06ff */
[----:B------:R-:W-:Y:S01]  /*fd280*/  IMAD.WIDE.U32 R36, P4, R12, -0x39c4fa40, R74 ;  /* 0xc63b05c00c247825 */ /* 0x000fe2000788004a */
[----:B------:R-:W-:Y:S02]  /*fd290*/  IADD3.X RZ, P3, PT, R71, R17, RZ, P3, !PT ;  /* 0x0000001147ff7210 */ /* 0x000fe40001f7e4ff */
[----:B------:R-:W-:Y:S01]  /*fd2a0*/  IADD3.X R75, P5, PT, R39, R80, RZ, P5, !PT ;  /* 0x00000050274b7210 */ /* 0x000fe20002fbe4ff */
[----:B------:R-:W-:Y:S01]  /*fd2b0*/  IMAD R35, R6, 0x1ae3a46, R16 ;  /* 0x01ae3a4606237824 */ /* 0x000fe200078e0210 */
[----:B------:R-:W-:Y:S01]  /*fd2c0*/  IADD3.X R39, P3, PT, R11, R68, RZ, P3, !PT ;  /* 0x000000440b277210 */ /* 0x000fe20001f7e4ff */
[----:B------:R-:W-:-:S03]  /*fd2d0*/  IMAD.WIDE.U32 R16, R12, 0x6ca1493b, RZ ;  /* 0x6ca1493b0c107825 */ /* 0x000fc600078e00ff */
[----:B------:R-:W-:Y:S01]  /*fd2e0*/  IADD3.X R13, P3, PT, R13, R69, RZ, P3, !PT ;  /* 0x000000450d0d7210 */ /* 0x000fe20001f7e4ff */
[----:B------:R-:W-:Y:S01]  /*fd2f0*/  IMAD.WIDE.U32 R70, R6, 0x17c510ea, R70 ;  /* 0x17c510ea06467825 */ /* 0x000fe200078e0046 */
[----:B------:R-:W-:-:S03]  /*fd300*/  IADD3.X R6, P1, PT, RZ, RZ, RZ, P1, !PT ;  /* 0x000000ffff067210 */ /* 0x000fc60000f3e4ff */
[----:B------:R-:W-:Y:S01]  /*fd310*/  IMAD.X R77, RZ, RZ, RZ, P4 ;  /* 0x000000ffff4d7224 */ /* 0x000fe200020e06ff */
[----:B------:R-:W-:Y:S01]  /*fd320*/  IADD3.X R80, P4, PT, R41, R81, RZ, P5, !PT ;  /* 0x0000005129507210 */ /* 0x000fe20002f9e4ff */
[----:B------:R-:W-:Y:S01]  /*fd330*/  IMAD R41, R12, -0x39c4fa40, R74 ;  /* 0xc63b05c00c297824 */ /* 0x000fe200078e024a */
[----:B------:R-:W-:Y:S01]  /*fd340*/  IADD3 RZ, P5, PT, R36, R17, RZ ;  /* 0x0000001124ff7210 */ /* 0x000fe20007fbe0ff */
[----:B------:R-:W-:Y:S01]  /*fd350*/  IMAD.MOV.U32 R76, RZ, RZ, R37 ;  /* 0x000000ffff4c7224 */ /* 0x000fe200078e0025 */
[----:B------:R-:W-:Y:S01]  /*fd360*/  IADD3.X R70, P4, PT, R75, R70, RZ, P4, !PT ;  /* 0x000000464b467210 */ /* 0x000fe2000279e4ff */
[----:B------:R-:W-:Y:S01]  /*fd370*/  IMAD.IADD R35, R71, 0x1, R35 ;  /* 0x0000000147237824 */ /* 0x000fe200078e0223 */
[----:B------:R-:W-:Y:S01]  /*fd380*/  IADD3.X R6, P2, PT, RZ, R6, RZ, P2, !PT ;  /* 0x00000006ff067210 */ /* 0x000fe2000175e4ff */
[----:B------:R-:W-:Y:S02]  /*fd390*/  IMAD.IADD R41, R41, 0x1, R17 ;  /* 0x0000000129297824 */ /* 0x000fe400078e0211 */
[----:B------:R-:W-:Y:S01]  /*fd3a0*/  IMAD.WIDE.U32.X R76, R7, -0x39c4fa40, R76, P5 ;  /* 0xc63b05c0074c7825 */ /* 0x000fe200028e044c */
[----:B------:R-:W-:-:S02]  /*fd3b0*/  IADD3 RZ, P5, PT, R70, R16, RZ ;  /* 0x0000001046ff7210 */ /* 0x000fc40007fbe0ff */
[----:B------:R-:W-:Y:S01]  /*fd3c0*/  IADD3.X R71, P4, PT, R80, R35, RZ, P4, !PT ;  /* 0x0000002350477210 */ /* 0x000fe2000279e4ff */
[----:B------:R-:W-:Y:S01]  /*fd3d0*/  IMAD.WIDE.U32 R36, R53, R52, RZ ;  /* 0x0000003435247225 */ /* 0x000fe200078e00ff */
[----:B------:R-:W-:Y:S02]  /*fd3e0*/  IADD3.X R8, P3, PT, R39, R6, RZ, P3, !PT ;  /* 0x0000000627087210 */ /* 0x000fe40001f7e4ff */
[----:B------:R-:W-:Y:S01]  /*fd3f0*/  IADD3.X R6, PT, PT, RZ, RZ, RZ, P2, P1 ;  /* 0x000000ffff067210 */ /* 0x000fe200017e24ff */
[C---:B------:R-:W-:Y:S01]  /*fd400*/  IMAD.WIDE.U32 R16, R52.reuse, R52, RZ ;  /* 0x0000003434107225 */ /* 0x040fe200078e00ff */
[----:B------:R-:W-:Y:S02]  /*fd410*/  IADD3.X RZ, P5, PT, R71, R41, RZ, P5, !PT ;  /* 0x0000002947ff7210 */ /* 0x000fe40002fbe4ff */
[----:B------:R-:W-:Y:S01]  /*fd420*/  IADD3.X R35, P4, PT, RZ, RZ, RZ, P4, !PT ;  /* 0x000000ffff237210 */ /* 0x000fe2000279e4ff */
[----:B------:R-:W-:Y:S01]  /*fd430*/  IMAD R11, R52, R53, R36 ;  /* 0x00000035340b7224 */ /* 0x000fe200078e0224 */
[----:B------:R-:W-:Y:S01]  /*fd440*/  IADD3.X R6, P3, PT, R13, R6, RZ, P3, !PT ;  /* 0x000000060d067210 */ /* 0x000fe20001f7e4ff */
[----:B------:R-:W-:Y:S01]  /*fd450*/  IMAD.WIDE.U32 R68, R7, 0x17c510ea, RZ ;  /* 0x17c510ea07447825 */ /* 0x000fe200078e00ff */
[----:B------:R-:W-:-:S02]  /*fd460*/  IADD3.X R31, P0, PT, R31, R16, RZ, P0, !PT ;  /* 0x000000101f1f7210 */ /* 0x000fc4000071e4ff */
[----:B------:R-:W-:Y:S01]  /*fd470*/  IADD3.X R35, P2, PT, R35, R76, RZ, P5, !PT ;  /* 0x0000004c23237210 */ /* 0x000fe20002f5e4ff */
[----:B------:R-:W-:Y:S01]  /*fd480*/  IMAD.IADD R11, R17, 0x1, R11 ;  /* 0x00000001110b7824 */ /* 0x000fe200078e020b */
[----:B------:R-:W-:Y:S01]  /*fd490*/  IADD3.X R13, PT, PT, RZ, RZ, RZ, P4, !PT ;  /* 0x000000ffff0d7210 */ /* 0x000fe200027fe4ff */
[----:B------:R-:W-:Y:S01]  /*fd4a0*/  IMAD.WIDE.U32 R78, P5, R12, 0x1ae3a46, R68 ;  /* 0x01ae3a460c4e7825 */ /* 0x000fe200078a0044 */
[----:B------:R-:W-:Y:S02]  /*fd4b0*/  IADD3.X R8, P1, PT, R8, R31, RZ, P3, !PT ;  /* 0x0000001f08087210 */ /* 0x000fe40001f3e4ff */
[----:B------:R-:W-:Y:S01]  /*fd4c0*/  IADD3.X R11, P0, PT, R38, R11, RZ, P0, !PT ;  /* 0x0000000b260b7210 */ /* 0x000fe2000071e4ff */
[C---:B------:R-:W-:Y:S01]  /*fd4d0*/  IMAD R39, R12.reuse, 0x1ae3a46, R68 ;  /* 0x01ae3a460c277824 */ /* 0x040fe200078e0244 */
[----:B------:R-:W-:Y:S01]  /*fd4e0*/  IADD3.X R13, P2, PT, R13, R77, RZ, P2, !PT ;  /* 0x0000004d0d0d7210 */ /* 0x000fe2000175e4ff */
[----:B------:R-:W-:Y:S01]  /*fd4f0*/  IMAD.WIDE.U32 R76, R12, 0x17c510ea, RZ ;  /* 0x17c510ea0c4c7825 */ /* 0x000fe200078e00ff */
[----:B------:R-:W-:-:S02]  /*fd500*/  IADD3.X R6, P1, PT, R6, R11, RZ, P1, !PT ;  /* 0x0000000b06067210 */ /* 0x000fc40000f3e4ff */
[----:B------:R-:W-:Y:S01]  /*fd510*/  IADD3.X R38, P2, PT, R35, R8, RZ, P2, !PT ;  /* 0x0000000823267210 */ /* 0x000fe2000175e4ff */
[----:B------:R-:W-:-:S04]  /*fd520*/  IMAD.WIDE.U32 R36, P4, R52, R53, R36 ;  /* 0x0000003534247225 */ /* 0x000fc80007880024 */
[----:B------:R-:W-:Y:S01]  /*fd530*/  IMAD.X R81, RZ, RZ, RZ, P5 ;  /* 0x000000ffff517224 */ /* 0x000fe200028e06ff */
[----:B------:R-:W-:Y:S01]  /*fd540*/  IADD3 RZ, P5, PT, R78, R77, RZ ;  /* 0x0000004d4eff7210 */ /* 0x000fe20007fbe0ff */
[----:B------:R-:W-:Y:S01]  /*fd550*/  IMAD.IADD R11, R39, 0x1, R77 ;  /* 0x00000001270b7824 */ /* 0x000fe200078e024d */
[----:B------:R-:W-:Y:S01]  /*fd560*/  IADD3.X R39, P2, PT, R13, R6, RZ, P2, !PT ;  /* 0x000000060d277210 */ /* 0x000fe2000175e4ff */
[----:B------:R-:W-:Y:S01]  /*fd570*/  IMAD.MOV.U32 R80, RZ, RZ, R79 ;  /* 0x000000ffff507224 */ /* 0x000fe200078e004f */
[----:B------:R-:W-:Y:S01]  /*fd580*/  IADD3.X R6, P3, PT, RZ, RZ, RZ, P3, !PT ;  /* 0x000000ffff067210 */ /* 0x000fe20001f7e4ff */
[----:B------:R-:W-:Y:S01]  /*fd590*/  IMAD.X R31, RZ, RZ, RZ, P4 ;  /* 0x000000ffff1f7224 */ /* 0x000fe200020e06ff */
[----:B------:R-:W-:Y:S01]  /*fd5a0*/  IADD3 RZ, P4, PT, R38, R76, RZ ;  /* 0x0000004c26ff7210 */ /* 0x000fe20007f9e0ff */
[----:B------:R-:W-:Y:S01]  /*fd5b0*/  IMAD.WIDE.U32.X R80, R7, 0x1ae3a46, R80, P5 ;  /* 0x01ae3a4607507825 */ /* 0x000fe200028e0450 */
[----:B------:R-:W-:Y:S02]  /*fd5c0*/  IADD3.X R7, P2, PT, RZ, RZ, RZ, P2, !PT ;  /* 0x000000ffff077210 */ /* 0x000fe4000175e4ff */
[----:B------:R-:W-:Y:S01]  /*fd5d0*/  IADD3.X RZ, P4, PT, R39, R11, RZ, P4, !PT ;  /* 0x0000000b27ff7210 */ /* 0x000fe2000279e4ff */
[----:B------:R-:W-:Y:S01]  /*fd5e0*/  IMAD.MOV.U32 R30, RZ, RZ, R37 ;  /* 0x000000ffff1e7224 */ /* 0x000fe200078e0025 */
[----:B------:R-:W-:Y:S01]  /*fd5f0*/  IADD3 RZ, P5, PT, R17, R36, RZ ;  /* 0x0000002411ff7210 */ /* 0x000fe20007fbe0ff */
[----:B------:R-:W-:Y:S01]  /*fd600*/  IMAD.X R13, RZ, RZ, RZ, P2 ;  /* 0x000000ffff0d7224 */ /* 0x000fe200010e06ff */
[----:B------:R-:W-:Y:S01]  /*fd610*/  IADD3.X R17, P4, PT, R7, R80, RZ, P4, !PT ;  /* 0x0000005007117210 */ /* 0x000fe2000279e4ff */
[----:B------:R-:W-:-:S02]  /*fd620*/  IMAD R11, R12, 0x170b5d44, R10 ;  /* 0x170b5d440c0b7824 */ /* 0x000fc400078e020a */
[----:B------:R-:W-:Y:S01]  /*fd630*/  IMAD.WIDE.U32.X R30, R53, R53, R30, P5 ;  /* 0x00000035351e7225 */ /* 0x000fe200028e041e */
[----:B------:R-:W-:-:S03]  /*fd640*/  IADD3.X R13, P4, PT, R13, R81, RZ, P4, !PT ;  /* 0x000000510d0d7210 */ /* 0x000fc6000279e4ff */
[C---:B------:R-:W-:Y:S01]  /*fd650*/  IMAD.WIDE.U32 R158, R12.reuse, 0x30000000, R14 ;  /* 0x300000000c9e7825 */ /* 0x040fe200078e000e */
[----:B------:R-:W-:Y:S02]  /*fd660*/  IADD3.X R8, P1, P4, R17, RZ, R6, P4, P1 ;  /* 0x000000ff11087210 */ /* 0x000fe40002422406 */
[----:B------:R-:W-:Y:S01]  /*fd670*/  LEA.HI.X R9, P0, R9, R30, RZ, 0x1, P0 ;  /* 0x0000001e09097211 */ /* 0x000fe20000010cff */
[----:B------:R-:W-:Y:S02]  /*fd680*/  IMAD.X R6, RZ, RZ, RZ, P3 ;  /* 0x000000ffff067224 */ /* 0x000fe400018e06ff */
[----:B------:R-:W-:Y:S02]  /*fd690*/  IMAD.IADD R157, R159, 0x1, R11 ;  /* 0x000000019f9d7824 */ /* 0x000fe400078e020b */
[C---:B------:R-:W-:Y:S01]  /*fd6a0*/  IMAD R35, R12.reuse, 0x1ef3622f, R34 ;  /* 0x1ef3622f0c237824 */ /* 0x040fe200078e0222 */
[----:B------:R-:W-:Y:S01]  /*fd6b0*/  IADD3.X R11, PT, PT, R13, RZ, R6, P1, P4 ;  /* 0x000000ff0d0b7210 */ /* 0x000fe20000fe8406 */
[----:B------:R-:W-:Y:S01]  /*fd6c0*/  IMAD.WIDE.U32 R32, R12, -0x45f6b800, R32 ;  /* 0xba0948000c207825 */ /* 0x000fe200078e0020 */
[----:B------:R-:W-:-:S03]  /*fd6d0*/  IADD3 R10, P1, PT, R8, R9, RZ ;  /* 0x00000009080a7210 */ /* 0x000fc60007f3e0ff */
[C---:B------:R-:W-:Y:S01]  /*fd6e0*/  IMAD R7, R12.reuse, 0x1a22d9f3, R40 ;  /* 0x1a22d9f30c077824 */ /* 0x040fe200078e0228 */
[----:B------:R-:W-:Y:S01]  /*fd6f0*/  IADD3.X R11, PT, PT, R11, RZ, R31, P1, P0 ;  /* 0x000000ff0b0b7210 */ /* 0x000fe20000fe041f */
[----:B------:R-:W-:Y:S01]  /*fd700*/  IMAD R75, R12, -0x39c4fa40, R74 ;  /* 0xc63b05c00c4b7824 */ /* 0x000fe200078e024a */
[----:B------:R-:W-:Y:S01]  /*fd710*/  ISETP.GE.U32.AND P0, PT, R10, 0x17c510ea, PT ;  /* 0x17c510ea0a00780c */ /* 0x000fe20003f06070 */
[C---:B------:R-:W-:Y:S01]  /*fd720*/  IMAD R69, R12.reuse, 0x1ae3a46, R68 ;  /* 0x01ae3a460c457824 */ /* 0x040fe200078e0244 */
[----:B------:R-:W-:Y:S01]  /*fd730*/  IADD3 R6, PT, PT, R35, R33, RZ ;  /* 0x0000002123067210 */ /* 0x000fe20007ffe0ff */
[----:B------:R-:W-:Y:S01]  /*fd740*/  IMAD.WIDE.U32 R66, R12, 0xf5138f, R66 ;  /* 0x00f5138f0c427825 */ /* 0x000fe200078e0042 */
[----:B------:R-:W-:-:S03]  /*fd750*/  ISETP.GE.U32.AND.EX P0, PT, R11, 0x1ae3a46, PT, P0 ;  /* 0x01ae3a460b00780c */ /* 0x000fc60003f06100 */
[----:B------:R-:W-:-:S04]  /*fd760*/  IMAD.WIDE.U32 R70, R12, 0x6ca1493b, R70 ;  /* 0x6ca1493b0c467825 */ /* 0x000fc800078e0046 */
[----:B------:R-:W-:-:S04]  /*fd770*/  IMAD.WIDE.U32 R12, R12, 0x17c510ea, R38 ;  /* 0x17c510ea0c0c7825 */ /* 0x000fc800078e0026 */
        /* <DEDUP_REMOVED lines=79> */
.L_x_1180:
[----:B------:R-:W-:Y:S05]  /*fdc70*/  BSYNC.RELIABLE B3 ;  /* 0x0000000000037941 */ /* 0x000fea0003800100 */
.L_x_1179:
        /* <DEDUP_REMOVED lines=12> */
.L_x_1178:
[----:B------:R-:W-:Y:S05]  /*fdd40*/  BSYNC.RECONVERGENT B2 ;  /* 0x0000000000027941 */ /* 0x000fea0003800200 */
.L_x_1177:
[C---:B------:R-:W-:Y:S01]  /*fdd50*/  IMAD.WIDE.U32 R6, R55.reuse, R56, RZ ;  /* 0x0000003837067225 */ /* 0x040fe200078e00ff */
[----:B------:R-:W-:Y:S03]  /*fdd60*/  BSSY.RECONVERGENT B2, `(.L_x_1181) ;  /* 0x0000479000027945 */ /* 0x000fe60003800200 */
[----:B------:R-:W-:-:S04]  /*fdd70*/  IMAD.WIDE.U32 R8, R55, R58, RZ ;  /* 0x0000003a37087225 */ /* 0x000fc800078e00ff */
[----:B------:R-:W-:-:S04]  /*fdd80*/  IMAD.WIDE.U32 R10, R55, R60, RZ ;  /* 0x0000003c370a7225 */ /* 0x000fc800078e00ff */
[----:B------:R-:W-:-:S04]  /*fdd90*/  IMAD.WIDE.U32 R6, P0, R57, R54, R6 ;  /* 0x0000003639067225 */ /* 0x000fc80007800006 */
[----:B------:R-:W-:-:S04]  /*fdda0*/  IMAD.WIDE.U32 R8, P1, R59, R54, R8 ;  /* 0x000000363b087225 */ /* 0x000fc80007820008 */
[----:B------:R-:W-:Y:S01]  /*fddb0*/  IMAD.X R125, RZ, RZ, RZ, P0 ;  /* 0x000000ffff7d7224 */ /* 0x000fe200000e06ff */
[----:B------:R-:W-:Y:S01]  /*fddc0*/  IADD3.X R105, PT, PT, RZ, RZ, RZ, P1, !PT ;  /* 0x000000ffff697210 */ /* 0x000fe20000ffe4ff */
[----:B------:R-:W-:-:S04]  /*fddd0*/  IMAD.WIDE.U32 R116, R54, R56, RZ ;  /* 0x0000003836747225 */ /* 0x000fc800078e00ff */
[----:B------:R-:W-:Y:S01]  /*fdde0*/  IMAD.WIDE.U32 R10, P0, R61, R54, R10 ;  /* 0x000000363d0a7225 */ /* 0x000fe2000780000a */
[----:B------:R-:W-:-:S03]  /*fddf0*/  IADD3 R173, P4, PT, R117, R6, RZ ;  /* 0x0000000675ad7210 */ /* 0x000fc60007f9e0ff */
        /* <DEDUP_REMOVED lines=8> */
[----:B------:R-:W-:Y:S02]  /*fde80*/  IMAD.MOV.U32 R104, RZ, RZ, R9 ;  /* 0x000000ffff687224 */ /* 0x000fe400078e0009 */
[----:B------:R-:W-:Y:S02]  /*fde90*/  IMAD.X R85, RZ, RZ, RZ, P0 ;  /* 0x000000ffff557224 */ /* 0x000fe400000e06ff */
[----:B------:R-:W-:-:S04]  /*fdea0*/  IMAD.WIDE.U32 R8, R55, R64, RZ ;  /* 0x0000004037087225 */ /* 0x000fc800078e00ff */
[CCC-:B------:R-:W-:Y:S02]  /*fdeb0*/  IMAD R159, R61.reuse, R58.reuse, R10.reuse ;  /* 0x0000003a3d9f7224 */ /* 0x1c0fe400078e020a */
[----:B------:R-:W-:Y:S02]  /*fdec0*/  IMAD R160, R61, R58, R10 ;  /* 0x0000003a3da07224 */ /* 0x000fe400078e020a */
[----:B------:R-:W-:-:S04]  /*fded0*/  IMAD.WIDE.U32 R34, R54, R62, RZ ;  /* 0x0000003e36227225 */ /* 0x000fc800078e00ff */
[----:B------:R-:W-:-:S04]  /*fdee0*/  IMAD.WIDE.U32 R6, P0, R63, R54, R6 ;  /* 0x000000363f067225 */ /* 0x000fc80007800006 */
[----:B------:R-:W-:-:S04]  /*fdef0*/  IMAD.WIDE.U32 R10, P3, R61, R58, R10 ;  /* 0x0000003a3d0a7225 */ /* 0x000fc8000786000a */
[----:B------:R-:W-:-:S04]  /*fdf00*/  IMAD.WIDE.U32 R76, R58, R60, RZ ;  /* 0x0000003c3a4c7225 */ /* 0x000fc800078e00ff */
[----:B------:R-:W-:Y:S01]  /*fdf10*/  IMAD.X R83, RZ, RZ, RZ, P0 ;  /* 0x000000ffff537224 */ /* 0x000fe200000e06ff */
[----:B------:R-:W-:Y:S01]  /*fdf20*/  IADD3 R170, P0, PT, R35, R6, RZ ;  /* 0x0000000623aa7210 */ /* 0x000fe20007f1e0ff */
[----:B------:R-:W-:Y:S01]  /*fdf30*/  IMAD.X R89, RZ, RZ, RZ, P3 ;  /* 0x000000ffff597224 */ /* 0x000fe200018e06ff */
[----:B------:R-:W-:Y:S01]  /*fdf40*/  IADD3 RZ, P3, PT, R10, R77, RZ ;  /* 0x0000004d0aff7210 */ /* 0x000fe20007f7e0ff */
[----:B------:R-:W-:-:S04]  /*fdf50*/  IMAD.WIDE.U32 R38, R54, R64, RZ ;  /* 0x0000004036267225 */ /* 0x000fc800078e00ff */
[----:B------:R-:W-:-:S04]  /*fdf60*/  IMAD.WIDE.U32 R8, P5, R65, R54, R8 ;  /* 0x0000003641087225 */ /* 0x000fc800078a0008 */
[----:B------:R-:W-:Y:S01]  /*fdf70*/  IMAD.MOV.U32 R82, RZ, RZ, R7 ;  /* 0x000000ffff527224 */ /* 0x000fe200078e0007 */
[----:B------:R-:W-:Y:S01]  /*fdf80*/  MOV R68, R9 ;  /* 0x0000000900447202 */ /* 0x000fe20000000f00 */
[----:B------:R-:W-:Y:S02]  /*fdf90*/  IMAD.MOV.U32 R88, RZ, RZ, R11 ;  /* 0x000000ffff587224 */ /* 0x000fe400078e000b */
[----:B------:R-:W-:-:S04]  /*fdfa0*/  IMAD.WIDE.U32 R6, R59, R62, RZ ;  /* 0x0000003e3b067225 */ /* 0x000fc800078e00ff */
[----:B------:R-:W-:-:S04]  /*fdfb0*/  IMAD.WIDE.U32 R10, R59, R64, RZ ;  /* 0x000000403b0a7225 */ /* 0x000fc800078e00ff */
[----:B------:R-:W-:Y:S01]  /*fdfc0*/  IMAD.X R69, RZ, RZ, RZ, P5 ;  /* 0x000000ffff457224 */ /* 0x000fe200028e06ff */
[----:B------:R-:W-:Y:S01]  /*fdfd0*/  IADD3 R168, P5, PT, R39, R8, RZ ;  /* 0x0000000827a87210 */ /* 0x000fe20007fbe0ff */
[CCC-:B------:R-:W-:Y:S02]  /*fdfe0*/  IMAD R35, R63.reuse, R58.reuse, R6.reuse ;  /* 0x0000003a3f237224 */ /* 0x1c0fe400078e0206 */
[----:B------:R-:W-:Y:S02]  /*fdff0*/  IMAD R39, R63, R58, R6 ;  /* 0x0000003a3f277224 */ /* 0x000fe400078e0206 */
[----:B------:R-:W-:-:S04]  /*fe000*/  IMAD.WIDE.U32.X R124, R57, R55, R124, P4 ;  /* 0x00000037397c7225 */ /* 0x000fc800020e047c */
[CCC-:B------:R-:W-:Y:S02]  /*fe010*/  IMAD R161, R65.reuse, R58.reuse, R10.reuse ;  /* 0x0000003a41a17224 */ /* 0x1c0fe400078e020a */
[----:B------:R-:W-:Y:S02]  /*fe020*/  IMAD R162, R65, R58, R10 ;  /* 0x0000003a41a27224 */ /* 0x000fe400078e020a */
[----:B------:R-:W-:-:S04]  /*fe030*/  IMAD.WIDE.U32.X R104, R59, R55, R104, P2 ;  /* 0x000000373b687225 */ /* 0x000fc800010e0468 */
[----:B------:R-:W-:-:S04]  /*fe040*/  IMAD.WIDE.U32 R8, R58, R62, RZ ;  /* 0x0000003e3a087225 */ /* 0x000fc800078e00ff */
[----:B------:R-:W-:-:S04]  /*fe050*/  IMAD.WIDE.U32 R12, R61, R62, RZ ;  /* 0x0000003e3d0c7225 */ /* 0x000fc800078e00ff */
[----:B------:R-:W-:-:S04]  /*fe060*/  IMAD.WIDE.U32 R6, P4, R63, R58, R6 ;  /* 0x0000003a3f067225 */ /* 0x000fc80007880006 */
[----:B------:R-:W-:-:S04]  /*fe070*/  IMAD.WIDE.U32 R10, P2, R65, R58, R10 ;  /* 0x0000003a410a7225 */ /* 0x000fc8000784000a */
[----:B------:R-:W-:-:S04]  /*fe080*/  IMAD.WIDE.U32 R16, R57, R58, RZ ;  /* 0x0000003a39107225 */ /* 0x000fc800078e00ff */
[----:B------:R-:W-:Y:S01]  /*fe090*/  IMAD.X R95, RZ, RZ, RZ, P2 ;  /* 0x000000ffff5f7224 */ /* 0x000fe200010e06ff */
[----:B------:R-:W-:Y:S01]  /*fe0a0*/  IADD3 RZ, P2, PT, R6, R9, RZ ;  /* 0x0000000906ff7210 */ /* 0x000fe20007f5e0ff */
[----:B------:R-:W-:Y:S02]  /*fe0b0*/  IMAD.X R93, RZ, RZ, RZ, P4 ;  /* 0x000000ffff5d7224 */ /* 0x000fe400020e06ff */
[----:B------:R-:W-:Y:S02]  /*fe0c0*/  IMAD.MOV.U32 R92, RZ, RZ, R7 ;  /* 0x000000ffff5c7224 */ /* 0x000fe400078e0007 */
[CCC-:B------:R-:W-:Y:S02]  /*fe0d0*/  IMAD R163, R63.reuse, R60.reuse, R12.reuse ;  /* 0x0000003c3fa37224 */ /* 0x1c0fe400078e020c */
[CCC-:B------:R-:W-:Y:S02]  /*fe0e0*/  IMAD R164, R63.reuse, R60.reuse, R12.reuse ;  /* 0x0000003c3fa47224 */ /* 0x1c0fe400078e020c */
[----:B------:R-:W-:-:S04]  /*fe0f0*/  IMAD.WIDE.U32 R14, P4, R63, R60, R12 ;  /* 0x0000003c3f0e7225 */ /* 0x000fc8000788000c */
        /* <DEDUP_REMOVED lines=8> */
[----:B------:R-:W-:Y:S01]  /*fe180*/  IADD3 RZ, P4, PT, R14, R13, RZ ;  /* 0x0000000d0eff7210 */ /* 0x000fe20007f9e0ff */
[----:B------:R-:W-:Y:S01]  /*fe190*/  IMAD.WIDE.U32.X R84, R61, R55, R84, P1 ;  /* 0x000000373d547225 */ /* 0x000fe200008e0454 */
[----:B------:R-:W-:-:S03]  /*fe1a0*/  IADD3 RZ, P1, PT, R10, R41, RZ ;  /* 0x000000290aff7210 */ /* 0x000fc60007f3e0ff */
[----:B------:R-:W-:-:S04]  /*fe1b0*/  IMAD.WIDE.U32.X R68, R65, R55, R68, P5 ;  /* 0x0000003741447225 */ /* 0x000fc800028e0444 */
[----:B------:R-:W-:Y:S01]  /*fe1c0*/  IMAD.X R11, RZ, RZ, RZ, P0 ;  /* 0x000000ffff0b7224 */ /* 0x000fe200000e06ff */
[----:B------:R-:W-:Y:S01]  /*fe1d0*/  IADD3 R169, P0, PT, R16, R79, RZ ;  /* 0x0000004f10a97210 */ /* 0x000fe20007f1e0ff */
[----:B------:R-:W-:Y:S02]  /*fe1e0*/  IMAD.MOV.U32 R96, RZ, RZ, R15 ;  /* 0x000000ffff607224 */ /* 0x000fe400078e000f */
[----:B------:R-:W-:-:S04]  /*fe1f0*/  IMAD.WIDE.U32 R30, R57, R62, RZ ;  /* 0x0000003e391e7225 */ /* 0x000fc800078e00ff */
[----:B------:R-:W-:-:S04]  /*fe200*/  IMAD.WIDE.U32 R6, P5, R61, R56, R6 ;  /* 0x000000383d067225 */ /* 0x000fc800078a0006 */
[----:B------:R-:W-:Y:S01]  /*fe210*/  IMAD.WIDE.U32 R14, R56, R60, RZ ;  /* 0x0000003c380e7225 */ /* 0x000fe200078e00ff */
[----:B------:R-:W-:-:S03]  /*fe220*/  IADD3.X R71, PT, PT, RZ, RZ, RZ, P5, !PT ;  /* 0x000000ffff477210 */ /* 0x000fc60002ffe4ff */
[----:B------:R-:W-:Y:S01]  /*fe230*/  IMAD.MOV.U32 R10, RZ, RZ, R17 ;  /* 0x000000ffff0a7224 */ /* 0x000fe200078e0011 */
[----:B------:R-:W-:Y:S01]  /*fe240*/  IADD3 R166, P5, PT, R6, R15, RZ ;  /* 0x0000000f06a67210 */ /* 0x000fe20007fbe0ff */
        /* <DEDUP_REMOVED lines=12> */
[CCC-:B------:R-:W-:Y:S02]  /*fe310*/  IMAD R7, R65.reuse, R60.reuse, R90.reuse ;  /* 0x0000003c41077224 */ /* 0x1c0fe400078e025a */
[----:B------:R-:W-:Y:S02]  /*fe320*/  IMAD R15, R65, R60, R90 ;  /* 0x0000003c410f7224 */ /* 0x000fe400078e025a */
[----:B------:R-:W-:Y:S02]  /*fe330*/  IMAD.X R87, RZ, RZ, RZ, P5 ;  /* 0x000000ffff577224 */ /* 0x000fe400028e06ff */
[----:B------:R-:W-:Y:S01]  /*fe340*/  IMAD.WIDE.U32.X R80, R63, R57, R80, P0 ;  /* 0x000000393f507225 */ /* 0x000fe200000e0450 */
[----:B------:R-:W-:-:S03]  /*fe350*/  IADD3 R17, P0, PT, R74, R37, RZ ;  /* 0x000000254a117210 */ /* 0x000fc60007f1e0ff */
[----:B------:R-:W-:-:S04]  /*fe360*/  IMAD.WIDE.U32 R32, R60, R64, RZ ;  /* 0x000000403c207225 */ /* 0x000fc800078e00ff */
[----:B------:R-:W-:-:S04]  /*fe370*/  IMAD.WIDE.U32 R98, R63, R64, RZ ;  /* 0x000000403f627225 */ /* 0x000fc800078e00ff */
[----:B------:R-:W-:-:S04]  /*fe380*/  IMAD.WIDE.U32 R90, P5, R65, R60, R90 ;  /* 0x0000003c415a7225 */ /* 0x000fc800078a005a */
[----:B------:R-:W-:-:S04]  /*fe390*/  IMAD.WIDE.U32 R100, R55, R54, RZ ;  /* 0x0000003637647225 */ /* 0x000fc800078e00ff */
[----:B------:R-:W-:Y:S02]  /*fe3a0*/  IMAD.MOV.U32 R86, RZ, RZ, R75 ;  /* 0x000000ffff567224 */ /* 0x000fe400078e004b */
[----:B------:R-:W-:Y:S01]  /*fe3b0*/  IMAD.WIDE.U32.X R88, R61, R59, R88, P3 ;  /* 0x0000003b3d587225 */ /* 0x000fe200018e0458 */
[----:B------:R-:W-:-:S03]  /*fe3c0*/  IADD3 RZ, P3, PT, R90, R33, RZ ;  /* 0x000000215aff7210 */ /* 0x000fc60007f7e0ff */
[CCC-:B------:R-:W-:Y:S02]  /*fe3d0*/  IMAD R31, R65.reuse, R62.reuse, R98.reuse ;  /* 0x0000003e411f7224 */ /* 0x1c0fe400078e0262 */
[C---:B------:R-:W-:Y:S02]  /*fe3e0*/  IMAD R37, R65.reuse, R62, R98 ;  /* 0x0000003e41257224 */ /* 0x040fe400078e0262 */
[----:B------:R-:W-:-:S04]  /*fe3f0*/  IMAD.WIDE.U32.X R86, R65, R57, R86, P0 ;  /* 0x0000003941567225 */ /* 0x000fc800000e0456 */
[----:B------:R-:W-:Y:S02]  /*fe400*/  IMAD.MOV.U32 R112, RZ, RZ, R91 ;  /* 0x000000ffff707224 */ /* 0x000fe400078e005b */
[----:B------:R-:W-:-:S04]  /*fe410*/  IMAD.WIDE.U32 R98, P0, R65, R62, R98 ;  /* 0x0000003e41627225 */ /* 0x000fc80007800062 */
[CCC-:B------:R-:W-:Y:S01]  /*fe420*/  IMAD R75, R54.reuse, R55.reuse, R100.reuse ;  /* 0x00000037364b7224 */ /* 0x1c0fe200078e0264 */
[----:B------:R-:W-:Y:S01]  /*fe430*/  IADD3.X R119, PT, PT, RZ, RZ, RZ, P0, !PT ;  /* 0x000000ffff777210 */ /* 0x000fe200007fe4ff */
[----:B------:R-:W-:Y:S02]  /*fe440*/  IMAD R79, R54, R55, R100 ;  /* 0x00000037364f7224 */ /* 0x000fe400078e0264 */
[----:B------:R-:W-:Y:S02]  /*fe450*/  IMAD.X R113, RZ, RZ, RZ, P5 ;  /* 0x000000ffff717224 */ /* 0x000fe400028e06ff */
[----:B------:R-:W-:-:S04]  /*fe460*/  IMAD.WIDE.U32 R90, R62, R64, RZ ;  /* 0x000000403e5a7225 */ /* 0x000fc800078e00ff */
[----:B------:R-:W-:-:S04]  /*fe470*/  IMAD.WIDE.U32 R100, P5, R54, R55, R100 ;  /* 0x0000003736647225 */ /* 0x000fc800078a0064 */
[----:B------:R-:W-:-:S04]  /*fe480*/  IMAD.WIDE.U32 R114, R54, R54, RZ ;  /* 0x0000003636727225 */ /* 0x000fc800078e00ff */
[----:B------:R-:W-:Y:S01]  /*fe490*/  IMAD.WIDE.U32.X R92, R63, R59, R92, P2 ;  /* 0x0000003b3f5c7225 */ /* 0x000fe200010e045c */
[----:B------:R-:W-:Y:S02]  /*fe4a0*/  IADD3 RZ, P2, PT, R98, R91, RZ ;  /* 0x0000005b62ff7210 */ /* 0x000fe40007f5e0ff */
[----:B------:R-:W-:Y:S01]  /*fe4b0*/  IADD3 RZ, P0, PT, RZ, R114, RZ ;  /* 0x00000072ffff7210 */ /* 0x000fe20007f1e0ff */
[----:B------:R-:W-:Y:S01]  /*fe4c0*/  IMAD.X R127, RZ, RZ, RZ, P5 ;  /* 0x000000ffff7f7224 */ /* 0x000fe200028e06ff */
[----:B------:R-:W-:Y:S01]  /*fe4d0*/  IADD3 RZ, P5, PT, R115, R100, RZ ;  /* 0x0000006473ff7210 */ /* 0x000fe20007fbe0ff */
[----:B------:R-:W-:Y:S02]  /*fe4e0*/  IMAD.MOV.U32 R118, RZ, RZ, R99 ;  /* 0x000000ffff767224 */ /* 0x000fe400078e0063 */
[----:B------:R-:W-:-:S04]  /*fe4f0*/  IMAD.WIDE.U32 R98, R57, R56, RZ ;  /* 0x0000003839627225 */ /* 0x000fc800078e00ff */
[----:B------:R-:W-:Y:S02]  /*fe500*/  IMAD.MOV.U32 R126, RZ, RZ, R101 ;  /* 0x000000ffff7e7224 */ /* 0x000fe400078e0065 */
[----:B------:R-:W-:Y:S02]  /*fe510*/  IMAD R175, R56, R57, R98 ;  /* 0x0000003938af7224 */ /* 0x000fe400078e0262 */
[----:B------:R-:W-:-:S04]  /*fe520*/  IMAD.WIDE.U32.X R126, R55, R55, R126, P5 ;  /* 0x00000037377e7225 */ /* 0x000fc800028e047e */
[----:B------:R-:W-:-:S04]  /*fe530*/  IMAD.WIDE.U32 R120, R56, R56, RZ ;  /* 0x0000003838787225 */ /* 0x000fc800078e00ff */
[----:B------:R-:W-:-:S04]  /*fe540*/  IMAD.WIDE.U32 R100, R59, R58, RZ ;  /* 0x0000003a3b647225 */ /* 0x000fc800078e00ff */
[----:B------:R-:W-:-:S04]  /*fe550*/  IMAD.WIDE.U32 R98, P5, R56, R57, R98 ;  /* 0x0000003938627225 */ /* 0x000fc800078a0062 */
[----:B------:R-:W-:-:S04]  /*fe560*/  IMAD.WIDE.U32 R108, R61, R60, RZ ;  /* 0x0000003c3d6c7225 */ /* 0x000fc800078e00ff */
[----:B------:R-:W-:Y:S02]  /*fe570*/  IMAD.IADD R75, R115, 0x1, R75 ;  /* 0x00000001734b7824 */ /* 0x000fe400078e024b */
[----:B------:R-:W-:Y:S01]  /*fe580*/  IMAD.X R103, RZ, RZ, RZ, P5 ;  /* 0x000000ffff677224 */ /* 0x000fe200028e06ff */
[----:B------:R-:W-:Y:S01]  /*fe590*/  IADD3 RZ, P5, PT, R121, R98, RZ ;  /* 0x0000006279ff7210 */ /* 0x000fe20007fbe0ff */
[----:B------:R-:W-:Y:S01]  /*fe5a0*/  IMAD.WIDE.U32.X R54, R65, R59, R94, P1 ;  /* 0x0000003b41367225 */ /* 0x000fe200008e045e */
[----:B------:R-:W-:-:S03]  /*fe5b0*/  IADD3.X RZ, P0, PT, RZ, R75, RZ, P0, !PT ;  /* 0x0000004bffff7210 */ /* 0x000fc6000071e4ff */
[----:B------:R-:W-:Y:S01]  /*fe5c0*/  IMAD R171, R58, R59, R100 ;  /* 0x0000003b3aab7224 */ /* 0x000fe200078e0264 */
[----:B------:R-:W-:Y:S01]  /*fe5d0*/  LEA.X R172, P0, R116, R126, 0x1, P0 ;  /* 0x0000007e74ac7211 */ /* 0x000fe20000000cff */
[----:B------:R-:W-:-:S04]  /*fe5e0*/  IMAD.WIDE.U32 R94, R58, R58, RZ ;  /* 0x0000003a3a5e7225 */ /* 0x000fc800078e00ff */
[----:B------:R-:W-:-:S04]  /*fe5f0*/  IMAD.WIDE.U32 R100, P1, R58, R59, R100 ;  /* 0x0000003b3a647225 */ /* 0x000fc80007820064 */
[----:B------:R-:W-:Y:S02]  /*fe600*/  IMAD.MOV.U32 R102, RZ, RZ, R99 ;  /* 0x000000ffff667224 */ /* 0x000fe400078e0063 */
[----:B------:R-:W-:-:S04]  /*fe610*/  IMAD.WIDE.U32 R134, R63, R62, RZ ;  /* 0x0000003e3f867225 */ /* 0x000fc800078e00ff */
[----:B------:R-:W-:-:S04]  /*fe620*/  IMAD.WIDE.U32.X R96, R63, R61, R96, P4 ;  /* 0x0000003d3f607225 */ /* 0x000fc800020e0460 */
[----:B------:R-:W-:-:S04]  /*fe630*/  IMAD.WIDE.U32 R110, P4, R60, R61, R108 ;  /* 0x0000003d3c6e7225 */ /* 0x000fc8000788006c */
[----:B------:R-:W-:Y:S01]  /*fe640*/  IMAD R75, R60, R61, R108 ;  /* 0x0000003d3c4b7224 */ /* 0x000fe200078e026c */
[----:B------:R-:W-:Y:S01]  /*fe650*/  MOV R108, R101 ;  /* 0x00000065006c7202 */ /* 0x000fe20000000f00 */
[----:B------:R-:W-:Y:S01]  /*fe660*/  IMAD.X R109, RZ, RZ, RZ, P1 ;  /* 0x000000ffff6d7224 */ /* 0x000fe200008e06ff */
[----:B------:R-:W-:Y:S01]  /*fe670*/  IADD3 RZ, P1, PT, R95, R100, RZ ;  /* 0x000000645fff7210 */ /* 0x000fe20007f3e0ff */
[----:B------:R-:W-:-:S04]  /*fe680*/  IMAD.WIDE.U32.X R102, R57, R57, R102, P5 ;  /* 0x0000003939667225 */ /* 0x000fc800028e0466 */
[----:B------:R-:W-:Y:S02]  /*fe690*/  IMAD R57, R62, R63, R134 ;  /* 0x0000003f3e397224 */ /* 0x000fe400078e0286 */
[----:B------:R-:W-:-:S04]  /*fe6a0*/  IMAD.WIDE.U32 R100, R114, -0x1, RZ ;  /* 0xffffffff72647825 */ /* 0x000fc800078e00ff */
[----:B------:R-:W-:-:S04]  /*fe6b0*/  IMAD.WIDE.U32 R134, P5, R62, R63, R134 ;  /* 0x0000003f3e867225 */ /* 0x000fc800078a0086 */
[----:B------:R-:W-:Y:S02]  /*fe6c0*/  IMAD.IADD R79, R115, 0x1, R79 ;  /* 0x00000001734f7824 */ /* 0x000fe400078e024f */
[----:B------:R-:W-:-:S04]  /*fe6d0*/  IMAD.WIDE.U32 R98, R60, R60, RZ ;  /* 0x0000003c3c627225 */ /* 0x000fc800078e00ff */
[----:B------:R-:W-:Y:S01]  /*fe6e0*/  IMAD.X R133, RZ, RZ, RZ, P5 ;  /* 0x000000ffff857224 */ /* 0x000fe200028e06ff */
[----:B------:R-:W-:Y:S01]  /*fe6f0*/  IADD3 RZ, P5, PT, RZ, R116, RZ ;  /* 0x00000074ffff7210 */ /* 0x000fe20007fbe0ff */
[----:B------:R-:W-:Y:S02]  /*fe700*/  IMAD R181, R114, -0x7af74001, -R79 ;  /* 0x8508bfff72b57824 */ /* 0x000fe400078e0a4f */
[----:B------:R-:W-:Y:S01]  /*fe710*/  IMAD.X R131, RZ, RZ, RZ, P4 ;  /* 0x000000ffff837224 */ /* 0x000fe200020e06ff */
[----:B------:R-:W-:Y:S01]  /*fe720*/  IADD3 RZ, P4, PT, R99, R110, RZ ;  /* 0x0000006e63ff7210 */ /* 0x000fe20007f9e0ff */
[----:B------:R-:W-:Y:S01]  /*fe730*/  IMAD.WIDE.U32 R128, R100, 0x1, RZ ;  /* 0x0000000164807825 */ /* 0x000fe200078e00ff */
[----:B------:R-:W-:-:S03]  /*fe740*/  IADD3.X RZ, P5, PT, RZ, R173, RZ, P5, !PT ;  /* 0x000000adffff7210 */ /* 0x000fc60002fbe4ff */
[----:B------:R-:W-:Y:S02]  /*fe750*/  IMAD.MOV.U32 R130, RZ, RZ, R111 ;  /* 0x000000ffff827224 */ /* 0x000fe400078e006f */
[----:B------:R-:W-:Y:S02]  /*fe760*/  IMAD.IADD R181, R101, 0x1, R181 ;  /* 0x0000000165b57824 */ /* 0x000fe400078e02b5 */
[----:B------:R-:W-:Y:S01]  /*fe770*/  IMAD.WIDE.U32.X R108, R59, R59, R108, P1 ;  /* 0x0000003b3b6c7225 */ /* 0x000fe200008e046c */
[----:B------:R-:W-:Y:S02]  /*fe780*/  IADD3 RZ, P1, PT, R114, R128, RZ ;  /* 0x0000008072ff7210 */ /* 0x000fe40007f3e0ff */
[----:B------:R-:W-:Y:S01]  /*fe790*/  IADD3.X R59, P5, PT, RZ, R124, RZ, P5, !PT ;  /* 0x0000007cff3b7210 */ /* 0x000fe20002fbe4ff */
[----:B------:R-:W-:-:S04]  /*fe7a0*/  IMAD.WIDE.U32.X R114, R61, R61, R130, P4 ;  /* 0x0000003d3d727225 */ /* 0x000fc800020e0482 */
[----:B------:R-:W-:-:S04]  /*fe7b0*/  IMAD.WIDE.U32 R130, R181, 0x1, RZ ;  /* 0x00000001b5827825 */ /* 0x000fc800078e00ff */
[----:B------:R-:W-:Y:S01]  /*fe7c0*/  IMAD.WIDE.U32.X R112, R65, R61, R112, P3 ;  /* 0x0000003d41707225 */ /* 0x000fe200018e0470 */
[----:B------:R-:W-:-:S03]  /*fe7d0*/  SHF.L.U64.HI R61, R116, 0x1, R173 ;  /* 0x00000001743d7819 */ /* 0x000fc600000102ad */
[----:B------:R-:W-:Y:S01]  /*fe7e0*/  IMAD.WIDE.U32 R110, R62, R62, RZ ;  /* 0x0000003e3e6e7225 */ /* 0x000fe200078e00ff */
[----:B------:R-:W-:-:S03]  /*fe7f0*/  IADD3.X R176, P0, PT, R61, R127, RZ, P0, !PT ;  /* 0x0000007f3db07210 */ /* 0x000fc6000071e4ff */
[----:B------:R-:W-:Y:S01]  /*fe800*/  IMAD.WIDE.U32.X R116, R65, R63, R118, P2 ;  /* 0x0000003f41747225 */ /* 0x000fe200010e0476 */
[----:B------:R-:W-:Y:S02]  /*fe810*/  IADD3.X R126, P2, PT, RZ, R125, RZ, P5, !PT ;  /* 0x0000007dff7e7210 */ /* 0x000fe40002f5e4ff */
[----:B------:R-:W-:Y:S01]  /*fe820*/  IADD3 RZ, P3, PT, R111, R134, RZ ;  /* 0x000000866fff7210 */ /* 0x000fe20007f7e0ff */
[C-C-:B------:R-:W-:Y:S01]  /*fe830*/  IMAD R101, R100.reuse, -0x7af74000, R130.reuse ;  /* 0x8508c00064657824 */ /* 0x140fe200078e0282 */
[----:B------:R-:W-:Y:S01]  /*fe840*/  IADD3.X R174, P2, PT, R59, R122, RZ, P2, !PT ;  /* 0x0000007a3bae7210 */ /* 0x000fe2000175e4ff */
[----:B------:R-:W-:-:S03]  /*fe850*/  IMAD.WIDE.U32 R124, P4, R100, -0x7af74000, R130 ;  /* 0x8508c000647c7825 */ /* 0x000fc60007880082 */
[----:B------:R-:W-:Y:S01]  /*fe860*/  IADD3.X R183, P2, PT, R126, R123, RZ, P2, !PT ;  /* 0x0000007b7eb77210 */ /* 0x000fe2000175e4ff */
[----:B------:R-:W-:Y:S01]  /*fe870*/  IMAD.WIDE.U32 R130, R181, 0x30000000, RZ ;  /* 0x30000000b5827825 */ /* 0x000fe200078e00ff */
[----:B------:R-:W-:Y:S02]  /*fe880*/  IADD3 RZ, P5, PT, R129, R124, RZ ;  /* 0x0000007c81ff7210 */ /* 0x000fe40007fbe0ff */
[----:B------:R-:W-:Y:S01]  /*fe890*/  IADD3.X R185, P2, PT, RZ, R104, RZ, P2, !PT ;  /* 0x00000068ffb97210 */ /* 0x000fe2000175e4ff */
[----:B------:R-:W-:Y:S01]  /*fe8a0*/  IMAD.MOV.U32 R132, RZ, RZ, R135 ;  /* 0x000000ffff847224 */ /* 0x000fe200078e0087 */
[----:B------:R-:W-:Y:S01]  /*fe8b0*/  SHF.L.W.U32.HI R173, R173, 0x1, R174 ;  /* 0x00000001adad7819 */ /* 0x000fe20000010eae */
[----:B------:R-:W-:Y:S01]  /*fe8c0*/  IMAD.IADD R128, R129, 0x1, R101 ;  /* 0x0000000181807824 */ /* 0x000fe200078e0265 */
[----:B------:R-:W-:Y:S01]  /*fe8d0*/  IADD3.X R104, P2, PT, RZ, R105, RZ, P2, !PT ;  /* 0x00000069ff687210 */ /* 0x000fe2000175e4ff */
[----:B------:R-:W-:Y:S01]  /*fe8e0*/  IMAD.WIDE.U32.X R118, R63, R63, R132, P3 ;  /* 0x0000003f3f767225 */ /* 0x000fe200018e0484 */
[----:B------:R-:W-:-:S02]  /*fe8f0*/  IADD3.X R173, P0, PT, R173, R120, RZ, P0, !PT ;  /* 0x00000078adad7210 */ /* 0x000fc4000071e4ff */
[----:B------:R-:W-:Y:S01]  /*fe900*/  IADD3.X RZ, P1, PT, R79, R128, RZ, P1, !PT ;  /* 0x000000804fff7210 */ /* 0x000fe20000f3e4ff */
[C-C-:B------:R-:W-:Y:S01]  /*fe910*/  IMAD R187, R100.reuse, 0x170b5d44, R130.reuse ;  /* 0x170b5d4464bb7824 */ /* 0x140fe200078e0282 */
[----:B------:R-:W-:Y:S01]  /*fe920*/  IADD3.X R106, P2, PT, R185, R106, RZ, P2, !PT ;  /* 0x0000006ab96a7210 */ /* 0x000fe2000175e4ff */
[--C-:B------:R-:W-:Y:S01]  /*fe930*/  IMAD R177, R100, 0x170b5d44, R130.reuse ;  /* 0x170b5d4464b17824 */ /* 0x100fe200078e0282 */
[----:B------:R-:W-:Y:S01]  /*fe940*/  SHF.L.W.U32.HI R174, R174, 0x1, R183 ;  /* 0x00000001aeae7819 */ /* 0x000fe20000010eb7 */
[----:B------:R-:W-:Y:S01]  /*fe950*/  IMAD.WIDE.U32 R130, P3, R100, 0x170b5d44, R130 ;  /* 0x170b5d4464827825 */ /* 0x000fe20007860082 */
[----:B------:R-:W-:-:S03]  /*fe960*/  IADD3.X R107, P2, PT, R104, R107, RZ, P2, !PT ;  /* 0x0000006b686b7210 */ /* 0x000fc6000175e4ff */
[----:B------:R-:W-:-:S04]  /*fe970*/  IMAD.WIDE.U32 R126, R100, 0x30000000, RZ ;  /* 0x30000000647e7825 */ /* 0x000fc800078e00ff */
[----:B------:R-:W-:-:S04]  /*fe980*/  IMAD.WIDE.U32 R132, R181, -0x45f6b800, RZ ;  /* 0xba094800b5847825 */ /* 0x000fc800078e00ff */
[----:B------:R-:W-:Y:S01]  /*fe990*/  IMAD.X R129, RZ, RZ, RZ, P3 ;  /* 0x000000ffff817224 */ /* 0x000fe200018e06ff */
[----:B------:R-:W-:Y:S01]  /*fe9a0*/  IADD3 RZ, P3, PT, R130, R127, RZ ;  /* 0x0000007f82ff7210 */ /* 0x000fe20007f7e0ff */
[----:B------:R-:W-:Y:S02]  /*fe9b0*/  IMAD.MOV.U32 R128, RZ, RZ, R131 ;  /* 0x000000ffff807224 */ /* 0x000fe400078e0083 */
[----:B------:R-:W-:-:S04]  /*fe9c0*/  IMAD.WIDE.U32 R130, R181, 0xf5138f, RZ ;  /* 0x00f5138fb5827825 */ /* 0x000fc800078e00ff */
[----:B------:R-:W-:Y:S02]  /*fe9d0*/  IMAD.X R135, RZ, RZ, RZ, P4 ;  /* 0x000000ffff877224 */ /* 0x000fe400020e06ff */
[----:B------:R-:W-:Y:S02]  /*fe9e0*/  IMAD.MOV.U32 R134, RZ, RZ, R125 ;  /* 0x000000ffff867224 */ /* 0x000fe400078e007d */
[----:B------:R-:W-:-:S04]  /*fe9f0*/  IMAD.WIDE.U32 R144, R181, 0x6ca1493b, RZ ;  /* 0x6ca1493bb5907825 */ /* 0x000fc800078e00ff */
[C-C-:B------:R-:W-:Y:S02]  /*fea00*/  IMAD R179, R100.reuse, 0x1ef3622f, R132.reuse ;  /* 0x1ef3622f64b37824 */ /* 0x140fe400078e0284 */
[C-C-:B------:R-:W-:Y:S02]  /*fea10*/  IMAD R59, R100.reuse, 0x1ef3622f, R132.reuse ;  /* 0x1ef3622f643b7824 */ /* 0x140fe400078e0284 */
[----:B------:R-:W-:-:S04]  /*fea20*/  IMAD.WIDE.U32 R132, P4, R100, 0x1ef3622f, R132 ;  /* 0x1ef3622f64847825 */ /* 0x000fc80007880084 */
[----:B------:R-:W-:Y:S01]  /*fea30*/  IMAD.WIDE.U32 R122, R100, -0x45f6b800, RZ ;  /* 0xba094800647a7825 */ /* 0x000fe200078e00ff */
[----:B------:R-:W-:-:S03]  /*fea40*/  IADD3.X R137, PT, PT, RZ, RZ, RZ, P4, !PT ;  /* 0x000000ffff897210 */ /* 0x000fc600027fe4ff */
[----:B------:R-:W-:Y:S01]  /*fea50*/  IMAD.WIDE.U32 R146, R181, 0x17c510ea, RZ ;  /* 0x17c510eab5927825 */ /* 0x000fe200078e00ff */
[----:B------:R-:W-:-:S03]  /*fea60*/  IADD3 RZ, P4, PT, R132, R123, RZ ;  /* 0x0000007b84ff7210 */ /* 0x000fc60007f9e0ff */
[C-C-:B------:R-:W-:Y:S02]  /*fea70*/  IMAD R165, R100.reuse, 0x1a22d9f3, R130.reuse ;  /* 0x1a22d9f364a57824 */ /* 0x140fe400078e0282 */
[----:B------:R-:W-:Y:S02]  /*fea80*/  IMAD R61, R100, 0x1a22d9f3, R130 ;  /* 0x1a22d9f3643d7824 */ /* 0x000fe400078e0282 */
[----:B------:R-:W-:-:S04]  /*fea90*/  IMAD.WIDE.U32.X R134, R181, -0x7af74000, R134, P5 ;  /* 0x8508c000b5867825 */ /* 0x000fc800028e0486 */
[----:B------:R-:W-:-:S04]  /*feaa0*/  IMAD.WIDE.U32 R130, P5, R100, 0x1a22d9f3, R130 ;  /* 0x1a22d9f364827825 */ /* 0x000fc800078a0082 */
[C-C-:B------:R-:W-:Y:S02]  /*feab0*/  IMAD R79, R100.reuse, -0x39c4fa40, R144.reuse ;  /* 0xc63b05c0644f7824 */ /* 0x140fe400078e0290 */
[----:B------:R-:W-:Y:S02]  /*feac0*/  IMAD R63, R100, -0x39c4fa40, R144 ;  /* 0xc63b05c0643f7824 */ /* 0x000fe400078e0290 */
[----:B------:R-:W-:-:S04]  /*fead0*/  IMAD.WIDE.U32.X R128, R181, 0x170b5d44, R128, P3 ;  /* 0x170b5d44b5807825 */ /* 0x000fc800018e0480 */
[----:B------:R-:W-:-:S04]  /*feae0*/  IMAD.WIDE.U32 R124, R100, 0xf5138f, RZ ;  /* 0x00f5138f647c7825 */ /* 0x000fc800078e00ff */
[----:B------:R-:W-:-:S04]  /*feaf0*/  IMAD.WIDE.U32 R144, P3, R100, -0x39c4fa40, R144 ;  /* 0xc63b05c064907825 */ /* 0x000fc80007860090 */
[----:B------:R-:W-:Y:S02]  /*feb00*/  IMAD.MOV.U32 R136, RZ, RZ, R133 ;  /* 0x000000ffff887224 */ /* 0x000fe400078e0085 */
[C-C-:B------:R-:W-:Y:S02]  /*feb10*/  IMAD R167, R100.reuse, 0x1ae3a46, R146.reuse ;  /* 0x01ae3a4664a77824 */ /* 0x140fe400078e0292 */
[----:B------:R-:W-:Y:S02]  /*feb20*/  IMAD.X R139, RZ, RZ, RZ, P5 ;  /* 0x000000ffff8b7224 */ /* 0x000fe400028e06ff */
[C-C-:B------:R-:W-:Y:S02]  /*feb30*/  IMAD R101, R100.reuse, 0x1ae3a46, R146.reuse ;  /* 0x01ae3a4664657824 */ /* 0x140fe400078e0292 */
[----:B------:R-:W-:-:S04]  /*feb40*/  IMAD.WIDE.U32 R146, P5, R100, 0x1ae3a46, R146 ;  /* 0x01ae3a4664927825 */ /* 0x000fc800078a0092 */
[----:B------:R-:W-:Y:S01]  /*feb50*/  IMAD.WIDE.U32 R132, R100, 0x6ca1493b, RZ ;  /* 0x6ca1493b64847825 */ /* 0x000fe200078e00ff */
[----:B------:R-:W-:-:S03]  /*feb60*/  MOV R142, R147 ;  /* 0x00000093008e7202 */ /* 0x000fc60000000f00 */
[----:B------:R-:W-:Y:S01]  /*feb70*/  IMAD.X R141, RZ, RZ, RZ, P3 ;  /* 0x000000ffff8d7224 */ /* 0x000fe200018e06ff */
[----:B------:R-:W-:Y:S01]  /*feb80*/  IADD3 RZ, P3, PT, R130, R125, RZ ;  /* 0x0000007d82ff7210 */ /* 0x000fe20007f7e0ff */
[----:B------:R-:W-:Y:S01]  /*feb90*/  IMAD.MOV.U32 R140, RZ, RZ, R145 ;  /* 0x000000ffff8c7224 */ /* 0x000fe200078e0091 */
[----:B------:R-:W-:Y:S01]  /*feba0*/  IADD3.X R145, P1, PT, RZ, R134, RZ, P1, !PT ;  /* 0x00000086ff917210 */ /* 0x000fe20000f3e4ff */
[----:B------:R-:W-:Y:S01]  /*febb0*/  IMAD.MOV.U32 R138, RZ, RZ, R131 ;  /* 0x000000ffff8a7224 */ /* 0x000fe200078e0083 */
[-C--:B------:R-:W-:Y:S01]  /*febc0*/  IADD3 R79, PT, PT, R79, R133.reuse, RZ ;  /* 0x000000854f4f7210 */ /* 0x080fe20007ffe0ff */
[----:B------:R-:W-:Y:S01]  /*febd0*/  IMAD.X R143, RZ, RZ, RZ, P5 ;  /* 0x000000ffff8f7224 */ /* 0x000fe200028e06ff */
[----:B------:R-:W-:Y:S01]  /*febe0*/  IADD3 RZ, P5, PT, R144, R133, RZ ;  /* 0x0000008590ff7210 */ /* 0x000fe20007fbe0ff */
[----:B------:R-:W-:Y:S01]  /*febf0*/  IMAD.IADD R175, R121, 0x1, R175 ;  /* 0x0000000179af7824 */ /* 0x000fe200078e02af */
[----:B------:R-:W-:Y:S01]  /*fec00*/  IADD3.X R147, P1, PT, RZ, R135, RZ, P1, !PT ;  /* 0x00000087ff937210 */ /* 0x000fe20000f3e4ff */
[----:B------:R-:W-:Y:S01]  /*fec10*/  IMAD.WIDE.U32.X R104, R181, 0x1a22d9f3, R138, P3 ;  /* 0x1a22d9f3b5687825 */ /* 0x000fe200018e048a */
[----:B------:R-:W-:-:S02]  /*fec20*/  IADD3.X R121, P3, PT, RZ, R84, RZ, P2, !PT ;  /* 0x00000054ff797210 */ /* 0x000fc4000177e4ff */
[----:B------:R-:W-:Y:S01]  /*fec30*/  IADD3 RZ, P2, PT, R106, R78, RZ ;  /* 0x0000004e6aff7210 */ /* 0x000fe20007f5e0ff */
[----:B------:R-:W-:Y:S01]  /*fec40*/  IMAD.WIDE.U32 R130, R100, 0x17c510ea, RZ ;  /* 0x17c510ea64827825 */ /* 0x000fe200078e00ff */
[----:B------:R-:W-:Y:S02]  /*fec50*/  IADD3.X R174, P0, PT, R174, R175, RZ, P0, !PT ;  /* 0x000000afaeae7210 */ /* 0x000fe4000071e4ff */
[----:B------:R-:W-:Y:S01]  /*fec60*/  IADD3.X RZ, P2, PT, R107, R169, RZ, P2, !PT ;  /* 0x000000a96bff7210 */ /* 0x000fe2000175e4ff */
[----:B------:R-:W-:Y:S01]  /*fec70*/  IMAD.WIDE.U32.X R140, R181, -0x39c4fa40, R140, P5 ;  /* 0xc63b05c0b58c7825 */ /* 0x000fe200028e048c */
[----:B------:R-:W-:Y:S02]  /*fec80*/  IADD3.X R84, P5, PT, R145, R172, RZ, P1, !PT ;  /* 0x000000ac91547210 */ /* 0x000fe40000fbe4ff */
[----:B------:R-:W-:Y:S01]  /*fec90*/  IADD3.X R135, P1, PT, RZ, R85, RZ, P3, !PT ;  /* 0x00000055ff877210 */ /* 0x000fe20001f3e4ff */
[----:B------:R-:W-:Y:S01]  /*feca0*/  IMAD.WIDE.U32.X R136, R181, 0x1ef3622f, R136, P4 ;  /* 0x1ef3622fb5887825 */ /* 0x000fe200020e0488 */
[----:B------:R-:W-:-:S02]  /*fecb0*/  IADD3 RZ, P4, PT, R146, R131, RZ ;  /* 0x0000008392ff7210 */ /* 0x000fc40007f9e0ff */
[----:B------:R-:W-:Y:S01]  /*fecc0*/  IADD3.X R121, P1, PT, R121, R34, RZ, P1, !PT ;  /* 0x0000002279797210 */ /* 0x000fe20000f3e4ff */
[----:B------:R-:W-:Y:S01]  /*fecd0*/  IMAD.IADD R187, R187, 0x1, R127 ;  /* 0x00000001bbbb7824 */ /* 0x000fe200078e027f */
[----:B------:R-:W-:Y:S01]  /*fece0*/  IADD3.X R85, P3, PT, R147, R176, RZ, P5, !PT ;  /* 0x000000b093557210 */ /* 0x000fe20002f7e4ff */
[----:B------:R-:W-:Y:S01]  /*fecf0*/  IMAD.WIDE.U32.X R142, R181, 0x1ae3a46, R142, P4 ;  /* 0x01ae3a46b58e7825 */ /* 0x000fe200020e048e */
[----:B------:R-:W-:Y:S02]  /*fed00*/  IADD3.X R135, P1, PT, R135, R170, RZ, P1, !PT ;  /* 0x000000aa87877210 */ /* 0x000fe40000f3e4ff */
[----:B------:R-:W-:Y:S01]  /*fed10*/  IADD3 RZ, P4, PT, R84, R126, RZ ;  /* 0x0000007e54ff7210 */ /* 0x000fe20007f9e0ff */
[----:B------:R-:W-:Y:S01]  /*fed20*/  IMAD.WIDE.U32 R106, R58, R56, R106 ;  /* 0x000000383a6a7225 */ /* 0x000fe200078e006a */
[----:B------:R-:W-:Y:S02]  /*fed30*/  IADD3.X R127, P1, PT, RZ, R82, RZ, P1, !PT ;  /* 0x00000052ff7f7210 */ /* 0x000fe40000f3e4ff */
[----:B------:R-:W-:Y:S01]  /*fed40*/  IADD3.X RZ, P4, PT, R85, R187, RZ, P4, !PT ;  /* 0x000000bb55ff7210 */ /* 0x000fe2000279e4ff */
[----:B------:R-:W-:Y:S01]  /*fed50*/  IMAD.IADD R107, R107, 0x1, R16 ;  /* 0x000000016b6b7824 */ /* 0x000fe200078e0210 */
[----:B------:R-:W-:Y:S01]  /*fed60*/  IADD3.X R139, P3, PT, RZ, RZ, RZ, P3, !PT ;  /* 0x000000ffff8b7210 */ /* 0x000fe20001f7e4ff */
[----:B------:R-:W-:Y:S01]  /*fed70*/  IMAD.WIDE.U32 R84, R100, 0x30000000, R84 ;  /* 0x3000000064547825 */ /* 0x000fe200078e0054 */
[----:B------:R-:W-:-:S02]  /*fed80*/  IADD3.X R82, P2, PT, RZ, R10, RZ, P2, !PT ;  /* 0x0000000aff527210 */ /* 0x000fc4000175e4ff */
[----:B------:R-:W-:Y:S01]  /*fed90*/  IADD3.X R83, P1, PT, RZ, R83, RZ, P1, !PT ;  /* 0x00000053ff537210 */ /* 0x000fe20000f3e4ff */
[----:B------:R-:W-:Y:S01]  /*feda0*/  IMAD.IADD R177, R85, 0x1, R177 ;  /* 0x0000000155b17824 */ /* 0x000fe200078e02b1 */
[----:B------:R-:W-:Y:S01]  /*fedb0*/  IADD3.X R78, P4, PT, R139, R128, RZ, P4, !PT ;  /* 0x000000808b4e7210 */ /* 0x000fe2000279e4ff */
[----:B------:R-:W-:Y:S01]  /*fedc0*/  IMAD.X R128, RZ, RZ, RZ, P3 ;  /* 0x000000ffff807224 */ /* 0x000fe200018e06ff */
[----:B------:R-:W-:Y:S01]  /*fedd0*/  IADD3.X R16, P3, PT, RZ, R11, RZ, P2, !PT ;  /* 0x0000000bff107210 */ /* 0x000fe2000177e4ff */
[----:B------:R-:W-:Y:S01]  /*fede0*/  IMAD.WIDE.U32 R10, R84, -0x1, RZ ;  /* 0xffffffff540a7825 */ /* 0x000fe200078e00ff */
[----:B------:R-:W-:Y:S02]  /*fedf0*/  IADD3.X R127, P1, PT, R127, R38, RZ, P1, !PT ;  /* 0x000000267f7f7210 */ /* 0x000fe40000f3e4ff */
[----:B------:R-:W-:Y:S01]  /*fee00*/  IADD3.X R129, P2, PT, R128, R129, RZ, P4, !PT ;  /* 0x0000008180817210 */ /* 0x000fe2000275e4ff */
[----:B------:R-:W-:Y:S01]  /*fee10*/  IMAD.IADD R179, R179, 0x1, R123 ;  /* 0x00000001b3b37824 */ /* 0x000fe200078e027b */
[----:B------:R-:W-:Y:S01]  /*fee20*/  SHF.L.W.U32.HI R183, R183, 0x1, R106 ;  /* 0x00000001b7b77819 */ /* 0x000fe20000010e6a */
[----:B------:R-:W-:Y:S01]  /*fee30*/  IMAD R123, R84, -0x7af74001, -R177 ;  /* 0x8508bfff547b7824 */ /* 0x000fe200078e0ab1 */
[----:B------:R-:W-:Y:S01]  /*fee40*/  IADD3.X R82, P3, PT, R82, R121, RZ, P3, !PT ;  /* 0x0000007952527210 */ /* 0x000fe20001f7e4ff */
[----:B------:R-:W-:Y:S01]  /*fee50*/  IMAD.IADD R169, R95, 0x1, R171 ;  /* 0x000000015fa97824 */ /* 0x000fe200078e02ab */
[----:B------:R-:W-:Y:S01]  /*fee60*/  IADD3.X R168, P4, PT, R83, R168, RZ, P1, !PT ;  /* 0x000000a853a87210 */ /* 0x000fe20000f9e4ff */
[----:B------:R-:W-:Y:S01]  /*fee70*/  IMAD.IADD R159, R159, 0x1, R77 ;  /* 0x000000019f9f7824 */ /* 0x000fe200078e024d */
[----:B------:R-:W-:Y:S01]  /*fee80*/  SHF.L.W.U32.HI R121, R106, 0x1, R107 ;  /* 0x000000016a797819 */ /* 0x000fe20000010e6b */
[----:B------:R-:W-:Y:S01]  /*fee90*/  IMAD.IADD R161, R161, 0x1, R41 ;  /* 0x00000001a1a17824 */ /* 0x000fe200078e0229 */
[----:B------:R-:W-:Y:S01]  /*feea0*/  IADD3.X R144, P0, PT, R183, R102, RZ, P0, !PT ;  /* 0x00000066b7907210 */ /* 0x000fe2000071e4ff */
[----:B------:R-:W-:Y:S01]  /*feeb0*/  IMAD.IADD R167, R167, 0x1, R131 ;  /* 0x00000001a7a77824 */ /* 0x000fe200078e0283 */
[----:B------:R-:W-:Y:S01]  /*feec0*/  IADD3.X R83, P3, PT, R16, R135, RZ, P3, !PT ;  /* 0x0000008710537210 */ /* 0x000fe20001f7e4ff */
[----:B------:R-:W-:Y:S01]  /*feed0*/  IMAD.IADD R163, R163, 0x1, R13 ;  /* 0x00000001a3a37824 */ /* 0x000fe200078e020d */
[----:B------:R-:W-:Y:S01]  /*feee0*/  IADD3.X R34, P4, PT, RZ, R68, RZ, P4, !PT ;  /* 0x00000044ff227210 */ /* 0x000fe2000279e4ff */
[----:B------:R-:W-:Y:S01]  /*feef0*/  IMAD.IADD R7, R7, 0x1, R33 ;  /* 0x0000000107077824 */ /* 0x000fe200078e0221 */
[----:B------:R-:W-:Y:S01]  /*fef00*/  IADD3 RZ, P1, PT, R82, R14, RZ ;  /* 0x0000000e52ff7210 */ /* 0x000fe20007f3e0ff */
[----:B------:R-:W-:Y:S01]  /*fef10*/  IMAD.IADD R31, R31, 0x1, R91 ;  /* 0x000000011f1f7824 */ /* 0x000fe200078e025b */
[----:B------:R-:W-:Y:S01]  /*fef20*/  IADD3.X R68, P5, PT, R78, R173, RZ, P2, !PT ;  /* 0x000000ad4e447210 */ /* 0x000fe200017be4ff */
[----:B------:R-:W-:Y:S01]  /*fef30*/  IMAD.X R38, RZ, RZ, R69, P4 ;  /* 0x000000ffff267224 */ /* 0x000fe200020e0645 */
[----:B------:R-:W-:Y:S01]  /*fef40*/  IADD3.X R146, P0, PT, R121, R103, RZ, P0, !PT ;  /* 0x0000006779927210 */ /* 0x000fe2000071e4ff */
[----:B------:R-:W-:Y:S01]  /*fef50*/  IMAD.WIDE.U32 R102, R10, 0x1, RZ ;  /* 0x000000010a667825 */ /* 0x000fe200078e00ff */
[----:B------:R-:W-:-:S02]  /*fef60*/  IADD3.X R85, P2, PT, RZ, RZ, RZ, P3, !PT ;  /* 0x000000ffff557210 */ /* 0x000fc40001f5e4ff */
[----:B------:R-:W-:Y:S01]  /*fef70*/  IADD3.X RZ, P1, PT, R83, R166, RZ, P1, !PT ;  /* 0x000000a653ff7210 */ /* 0x000fe20000f3e4ff */
[----:B------:R-:W-:Y:S01]  /*fef80*/  IMAD.WIDE.U32 R82, R60, R56, R82 ;  /* 0x000000383c527225 */ /* 0x000fe200078e0052 */
[----:B------:R-:W-:Y:S02]  /*fef90*/  IADD3 R181, PT, PT, R11, R123, RZ ;  /* 0x0000007b0bb57210 */ /* 0x000fe40007ffe0ff */
[----:B------:R-:W-:Y:S01]  /*fefa0*/  IADD3 RZ, P3, PT, R68, R122, RZ ;  /* 0x0000007a44ff7210 */ /* 0x000fe20007f7e0ff */
[----:B------:R-:W-:Y:S01]  /*fefb0*/  IMAD.X R121, RZ, RZ, RZ, P2 ;  /* 0x000000ffff797224 */ /* 0x000fe200010e06ff */
[----:B------:R-:W-:Y:S01]  /*fefc0*/  IADD3.X R69, P4, PT, R129, R174, RZ, P5, !PT ;  /* 0x000000ae81457210 */ /* 0x000fe20002f9e4ff */
[----:B------:R-:W-:Y:S01]  /*fefd0*/  IMAD.IADD R173, R83, 0x1, R6 ;  /* 0x0000000153ad7824 */ /* 0x000fe200078e0206 */
[----:B------:R-:W-:Y:S01]  /*fefe0*/  IADD3 RZ, P2, PT, R84, R102, RZ ;  /* 0x0000006654ff7210 */ /* 0x000fe20007f5e0ff */
[----:B------:R-:W-:Y:S01]  /*feff0*/  IMAD.WIDE.U32 R128, R181, -0x45f6b800, RZ ;  /* 0xba094800b5807825 */ /* 0x000fe200078e00ff */
[----:B------:R-:W-:-:S02]  /*ff000*/  IADD3.X R120, P1, PT, R85, R70, RZ, P1, !PT ;  /* 0x0000004655787210 */ /* 0x000fc40000f3e4ff */
[----:B------:R-:W-:Y:S01]  /*ff010*/  IADD3.X RZ, P3, PT, R69, R179, RZ, P3, !PT ;  /* 0x000000b345ff7210 */ /* 0x000fe20001f7e4ff */
[----:B------:R-:W-:Y:S01]  /*ff020*/  IMAD.WIDE.U32 R84, R181, 0x1, RZ ;  /* 0x00000001b5547825 */ /* 0x000fe200078e00ff */
[----:B------:R-:W-:Y:S02]  /*ff030*/  IADD3.X R11, P4, PT, RZ, RZ, RZ, P4, !PT ;  /* 0x000000ffff0b7210 */ /* 0x000fe4000279e4ff */
[----:B------:R-:W-:Y:S01]  /*ff040*/  IADD3.X R121, P1, PT, R121, R71, RZ, P1, !PT ;  /* 0x0000004779797210 */ /* 0x000fe20000f3e4ff */
[C---:B------:R-:W-:Y:S01]  /*ff050*/  IMAD R83, R10.reuse, -0x7af74000, R84 ;  /* 0x8508c0000a537824 */ /* 0x040fe200078e0254 */
[----:B------:R-:W-:Y:S01]  /*ff060*/  IADD3.X R179, P3, PT, R11, R136, RZ, P3, !PT ;  /* 0x000000880bb37210 */ /* 0x000fe20001f7e4ff */
[----:B------:R-:W-:Y:S01]  /*ff070*/  IMAD.X R11, RZ, RZ, RZ, P4 ;  /* 0x000000ffff0b7224 */ /* 0x000fe200020e06ff */
[----:B------:R-:W-:Y:S01]  /*ff080*/  SHF.L.W.U32.HI R107, R107, 0x1, R82 ;  /* 0x000000016b6b7819 */ /* 0x000fe20000010e52 */
[----:B------:R-:W-:Y:S01]  /*ff090*/  IMAD.WIDE.U32 R70, P4, R10, -0x7af74000, R84 ;  /* 0x8508c0000a467825 */ /* 0x000fe20007880054 */
[----:B------:R-:W-:-:S02]  /*ff0a0*/  IADD3.X R120, P1, PT, R120, R127, RZ, P1, !PT ;  /* 0x0000007f78787210 */ /* 0x000fc40000f3e4ff */
[----:B------:R-:W-:Y:S01]  /*ff0b0*/  IADD3.X R137, P3, PT, R11, R137, RZ, P3, !PT ;  /* 0x000000890b897210 */ /* 0x000fe20001f7e4ff */
[----:B------:R-:W-:Y:S01]  /*ff0c0*/  IMAD.X R85, RZ, RZ, RZ, P4 ;  /* 0x000000ffff557224 */ /* 0x000fe200020e06ff */
[----:B------:R-:W-:Y:S01]  /*ff0d0*/  IADD3 RZ, P4, PT, R103, R70, RZ ;  /* 0x0000004667ff7210 */ /* 0x000fe20007f9e0ff */
[----:B------:R-:W-:Y:S01]  /*ff0e0*/  IMAD.MOV.U32 R84, RZ, RZ, R71 ;  /* 0x000000ffff547224 */ /* 0x000fe200078e0047 */
[----:B------:R-:W-:Y:S01]  /*ff0f0*/  IADD3.X R166, P0, PT, R107, R94, RZ, P0, !PT ;  /* 0x0000005e6ba67210 */ /* 0x000fe2000071e4ff */
[----:B------:R-:W-:Y:S01]  /*ff100*/  IMAD.WIDE.U32 R70, R181, 0x30000000, RZ ;  /* 0x30000000b5467825 */ /* 0x000fe200078e00ff */
[----:B------:R-:W-:Y:S02]  /*ff110*/  SHF.L.W.U32.HI R16, R82, 0x1, R173 ;  /* 0x0000000152107819 */ /* 0x000fe40000010ead */
[----:B------:R-:W-:Y:S01]  /*ff120*/  IADD3.X R121, P1, PT, R121, R168, RZ, P1, !PT ;  /* 0x000000a879797210 */ /* 0x000fe20000f3e4ff */
[----:B------:R-:W-:Y:S01]  /*ff130*/  IMAD.WIDE.U32 R134, R181, 0xf5138f, RZ ;  /* 0x00f5138fb5867825 */ /* 0x000fe200078e00ff */
[----:B------:R-:W-:-:S02]  /*ff140*/  IADD3.X R168, P0, PT, R16, R169, RZ, P0, !PT ;  /* 0x000000a910a87210 */ /* 0x000fc4000071e4ff */
[----:B------:R-:W-:Y:S01]  /*ff150*/  IADD3.X R175, P1, PT, RZ, RZ, RZ, P1, !PT ;  /* 0x000000ffffaf7210 */ /* 0x000fe20000f3e4ff */
[C-C-:B------:R-:W-:Y:S02]  /*ff160*/  IMAD R183, R10.reuse, 0x170b5d44, R70.reuse ;  /* 0x170b5d440ab77824 */ /* 0x140fe400078e0246 */
[C-C-:B------:R-:W-:Y:S02]  /*ff170*/  IMAD R78, R10.reuse, 0x170b5d44, R70.reuse ;  /* 0x170b5d440a4e7824 */ /* 0x140fe400078e0246 */
[----:B------:R-:W-:-:S04]  /*ff180*/  IMAD.WIDE.U32 R70, P5, R10, 0x170b5d44, R70 ;  /* 0x170b5d440a467825 */ /* 0x000fc800078a0046 */
[----:B------:R-:W-:Y:S01]  /*ff190*/  IMAD.IADD R136, R103, 0x1, R83 ;  /* 0x0000000167887824 */ /* 0x000fe200078e0253 */
[----:B------:R-:W-:Y:S01]  /*ff1a0*/  MOV R102, R71 ;  /* 0x0000004700667202 */ /* 0x000fe20000000f00 */
[C-C-:B------:R-:W-:Y:S02]  /*ff1b0*/  IMAD R171, R10.reuse, 0x1ef3622f, R128.reuse ;  /* 0x1ef3622f0aab7824 */ /* 0x140fe400078e0280 */
[----:B------:R-:W-:Y:S01]  /*ff1c0*/  IMAD R6, R10, 0x1ef3622f, R128 ;  /* 0x1ef3622f0a067824 */ /* 0x000fe200078e0280 */
[----:B------:R-:W-:Y:S01]  /*ff1d0*/  IADD3.X RZ, P2, PT, R177, R136, RZ, P2, !PT ;  /* 0x00000088b1ff7210 */ /* 0x000fe2000175e4ff */
[----:B------:R-:W-:Y:S01]  /*ff1e0*/  IMAD.WIDE.U32.X R84, R181, -0x7af74000, R84, P4 ;  /* 0x8508c000b5547825 */ /* 0x000fe200020e0454 */
[----:B------:R-:W-:-:S03]  /*ff1f0*/  IADD3.X R136, P3, PT, R179, R144, RZ, P3, !PT ;  /* 0x00000090b3887210 */ /* 0x000fc60001f7e4ff */
[C-C-:B------:R-:W-:Y:S01]  /*ff200*/  IMAD R145, R10.reuse, 0x1a22d9f3, R134.reuse ;  /* 0x1a22d9f30a917824 */ /* 0x140fe200078e0286 */
[----:B------:R-:W-:Y:S01]  /*ff210*/  IADD3.X R137, P3, PT, R137, R146, RZ, P3, !PT ;  /* 0x0000009289897210 */ /* 0x000fe20001f7e4ff */
[----:B------:R-:W-:Y:S02]  /*ff220*/  IMAD.X R103, RZ, RZ, RZ, P5 ;  /* 0x000000ffff677224 */ /* 0x000fe400028e06ff */
[C---:B------:R-:W-:Y:S02]  /*ff230*/  IMAD R11, R10.reuse, 0x1a22d9f3, R134 ;  /* 0x1a22d9f30a0b7824 */ /* 0x040fe400078e0286 */
[----:B------:R-:W-:-:S04]  /*ff240*/  IMAD.WIDE.U32 R128, P4, R10, 0x1ef3622f, R128 ;  /* 0x1ef3622f0a807825 */ /* 0x000fc80007880080 */
[----:B------:R-:W-:-:S04]  /*ff250*/  IMAD.WIDE.U32 R134, P5, R10, 0x1a22d9f3, R134 ;  /* 0x1a22d9f30a867825 */ /* 0x000fc800078a0086 */
[----:B------:R-:W-:-:S04]  /*ff260*/  IMAD.WIDE.U32 R94, R10, -0x45f6b800, RZ ;  /* 0xba0948000a5e7825 */ /* 0x000fc800078e00ff */
[----:B------:R-:W-:Y:S01]  /*ff270*/  IMAD.X R123, RZ, RZ, RZ, P5 ;  /* 0x000000ffff7b7224 */ /* 0x000fe200028e06ff */
[----:B------:R-:W-:Y:S01]  /*ff280*/  IADD3 RZ, P5, PT, R128, R95, RZ ;  /* 0x0000005f80ff7210 */ /* 0x000fe20007fbe0ff */
[----:B------:R-:W-:-:S04]  /*ff290*/  IMAD.WIDE.U32 R126, R181, 0x6ca1493b, RZ ;  /* 0x6ca1493bb57e7825 */ /* 0x000fc800078e00ff */
[----:B------:R-:W-:-:S04]  /*ff2a0*/  IMAD.WIDE.U32 R82, R10, 0x30000000, RZ ;  /* 0x300000000a527825 */ /* 0x000fc800078e00ff */
[----:B------:R-:W-:Y:S01]  /*ff2b0*/  IMAD.X R107, RZ, RZ, RZ, P4 ;  /* 0x000000ffff6b7224 */ /* 0x000fe200020e06ff */
[----:B------:R-:W-:Y:S01]  /*ff2c0*/  IADD3 RZ, P4, PT, R70, R83, RZ ;  /* 0x0000005346ff7210 */ /* 0x000fe20007f9e0ff */
[----:B------:R-:W-:Y:S02]  /*ff2d0*/  IMAD.MOV.U32 R106, RZ, RZ, R129 ;  /* 0x000000ffff6a7224 */ /* 0x000fe400078e0081 */
[----:B------:R-:W-:Y:S02]  /*ff2e0*/  IMAD R147, R10, -0x39c4fa40, R126 ;  /* 0xc63b05c00a937824 */ /* 0x000fe400078e027e */
[----:B------:R-:W-:-:S04]  /*ff2f0*/  IMAD.WIDE.U32.X R106, R181, 0x1ef3622f, R106, P5 ;  /* 0x1ef3622fb56a7825 */ /* 0x000fc800028e046a */
[C-C-:B------:R-:W-:Y:S02]  /*ff300*/  IMAD R14, R10.reuse, -0x39c4fa40, R126.reuse ;  /* 0xc63b05c00a0e7824 */ /* 0x140fe400078e027e */
[----:B------:R-:W-:-:S04]  /*ff310*/  IMAD.WIDE.U32 R128, P5, R10, -0x39c4fa40, R126 ;  /* 0xc63b05c00a807825 */ /* 0x000fc800078a007e */
[----:B------:R-:W-:-:S04]  /*ff320*/  IMAD.WIDE.U32 R70, R10, 0xf5138f, RZ ;  /* 0x00f5138f0a467825 */ /* 0x000fc800078e00ff */
[----:B------:R-:W-:-:S04]  /*ff330*/  IMAD.WIDE.U32 R126, R10, 0x6ca1493b, RZ ;  /* 0x6ca1493b0a7e7825 */ /* 0x000fc800078e00ff */
[----:B------:R-:W-:Y:S01]  /*ff340*/  IMAD.MOV.U32 R122, RZ, RZ, R135 ;  /* 0x000000ffff7a7224 */ /* 0x000fe200078e0087 */
[----:B------:R-:W-:Y:S01]  /*ff350*/  IADD3 R147, PT, PT, R147, R127, RZ ;  /* 0x0000007f93937210 */ /* 0x000fe20007ffe0ff */
[----:B------:R-:W-:Y:S01]  /*ff360*/  IMAD.WIDE.U32.X R102, R181, 0x170b5d44, R102, P4 ;  /* 0x170b5d44b5667825 */ /* 0x000fe200020e0466 */
[----:B------:R-:W-:-:S03]  /*ff370*/  IADD3 RZ, P4, PT, R134, R71, RZ ;  /* 0x0000004786ff7210 */ /* 0x000fc60007f9e0ff */
[----:B------:R-:W-:Y:S01]  /*ff380*/  IMAD.X R135, RZ, RZ, RZ, P5 ;  /* 0x000000ffff877224 */ /* 0x000fe200028e06ff */
[----:B------:R-:W-:Y:S01]  /*ff390*/  IADD3 RZ, P5, PT, R128, R127, RZ ;  /* 0x0000007f80ff7210 */ /* 0x000fe20007fbe0ff */
[----:B------:R-:W-:-:S04]  /*ff3a0*/  IMAD.WIDE.U32 R138, R181, 0x17c510ea, RZ ;  /* 0x17c510eab58a7825 */ /* 0x000fc800078e00ff */
[----:B------:R-:W-:Y:S02]  /*ff3b0*/  IMAD.MOV.U32 R134, RZ, RZ, R129 ;  /* 0x000000ffff867224 */ /* 0x000fe400078e0081 */
[C-C-:B------:R-:W-:Y:S02]  /*ff3c0*/  IMAD R169, R10.reuse, 0x1ae3a46, R138.reuse ;  /* 0x01ae3a460aa97824 */ /* 0x140fe400078e028a */
[----:B------:R-:W-:Y:S02]  /*ff3d0*/  IMAD R16, R10, 0x1ae3a46, R138 ;  /* 0x01ae3a460a107824 */ /* 0x000fe400078e028a */
[----:B------:R-:W-:-:S04]  /*ff3e0*/  IMAD.WIDE.U32.X R128, R181, -0x39c4fa40, R134, P5 ;  /* 0xc63b05c0b5807825 */ /* 0x000fc800028e0486 */
[----:B------:R-:W-:-:S04]  /*ff3f0*/  IMAD.WIDE.U32 R138, P5, R10, 0x1ae3a46, R138 ;  /* 0x01ae3a460a8a7825 */ /* 0x000fc800078a008a */
[----:B------:R-:W-:-:S04]  /*ff400*/  IMAD.WIDE.U32 R134, R10, 0x17c510ea, RZ ;  /* 0x17c510ea0a867825 */ /* 0x000fc800078e00ff */
[----:B------:R-:W-:Y:S01]  /*ff410*/  IMAD.WIDE.U32.X R122, R181, 0x1a22d9f3, R122, P4 ;  /* 0x1a22d9f3b57a7825 */ /* 0x000fe200020e047a */
[----:B------:R-:W-:-:S03]  /*ff420*/  IADD3 RZ, P4, PT, R120, R66, RZ ;  /* 0x0000004278ff7210 */ /* 0x000fc60007f9e0ff */
[----:B------:R-:W-:Y:S01]  /*ff430*/  IMAD.IADD R177, R165, 0x1, R125 ;  /* 0x00000001a5b17824 */ /* 0x000fe200078e027d */
[----:B------:R-:W-:Y:S01]  /*ff440*/  IADD3.X RZ, P4, PT, R121, R67, RZ, P4, !PT ;  /* 0x0000004379ff7210 */ /* 0x000fe2000279e4ff */
[----:B------:R-:W-:Y:S01]  /*ff450*/  IMAD.X R165, RZ, RZ, RZ, P1 ;  /* 0x000000ffffa57224 */ /* 0x000fe200008e06ff */
[----:B------:R-:W-:Y:S01]  /*ff460*/  IADD3 RZ, P1, PT, R136, R124, RZ ;  /* 0x0000007c88ff7210 */ /* 0x000fe20007f3e0ff */
[----:B------:R-:W-:Y:S01]  /*ff470*/  IMAD.X R125, RZ, RZ, RZ, P5 ;  /* 0x000000ffff7d7224 */ /* 0x000fe200028e06ff */
[----:B------:R-:W-:Y:S01]  /*ff480*/  IADD3 RZ, P5, PT, R138, R135, RZ ;  /* 0x000000878aff7210 */ /* 0x000fe20007fbe0ff */
[----:B------:R-:W-:Y:S01]  /*ff490*/  IMAD.WIDE.U32 R120, R62, R56, R120 ;  /* 0x000000383e787225 */ /* 0x000fe200078e0078 */
[----:B------:R-:W-:Y:S02]  /*ff4a0*/  MOV R124, R139 ;  /* 0x0000008b007c7202 */ /* 0x000fe40000000f00 */
[----:B------:R-:W-:Y:S01]  /*ff4b0*/  IADD3.X R175, P4, PT, R175, R80, RZ, P4, !PT ;  /* 0x00000050afaf7210 */ /* 0x000fe2000279e4ff */
[----:B------:R-:W-:Y:S01]  /*ff4c0*/  IMAD.IADD R121, R121, 0x1, R30 ;  /* 0x0000000179797824 */ /* 0x000fe200078e021e */
[----:B------:R-:W-:Y:S01]  /*ff4d0*/  IADD3.X R139, P2, PT, RZ, R84, RZ, P2, !PT ;  /* 0x00000054ff8b7210 */ /* 0x000fe2000175e4ff */
[----:B------:R-:W-:Y:S01]  /*ff4e0*/  IMAD.WIDE.U32.X R66, R181, 0x1ae3a46, R124, P5 ;  /* 0x01ae3a46b5427825 */ /* 0x000fe200028e047c */
[----:B------:R-:W-:-:S02]  /*ff4f0*/  IADD3.X R125, P3, PT, RZ, RZ, RZ, P3, !PT ;  /* 0x000000ffff7d7210 */ /* 0x000fc40001f7e4ff */
[----:B------:R-:W-:Y:S01]  /*ff500*/  IADD3.X R165, P5, PT, R165, R81, RZ, P4, !PT ;  /* 0x00000051a5a57210 */ /* 0x000fe200027be4ff */
[----:B------:R-:W-:Y:S01]  /*ff510*/  IMAD.WIDE.U32 R68, R100, -0x45f6b800, R68 ;  /* 0xba09480064447825 */ /* 0x000fe200078e0044 */
[----:B------:R-:W-:Y:S02]  /*ff520*/  IADD3 RZ, P4, PT, R120, R76, RZ ;  /* 0x0000004c78ff7210 */ /* 0x000fe40007f9e0ff */
[----:B------:R-:W-:Y:S01]  /*ff530*/  IADD3.X RZ, P1, PT, R137, R177, RZ, P1, !PT ;  /* 0x000000b189ff7210 */ /* 0x000fe20000f3e4ff */
[----:B------:R-:W-:Y:S01]  /*ff540*/  IMAD.X R77, RZ, RZ, RZ, P3 ;  /* 0x000000ffff4d7224 */ /* 0x000fe200018e06ff */
[----:B------:R-:W-:Y:S01]  /*ff550*/  IADD3.X R85, P3, PT, RZ, R85, RZ, P2, !PT ;  /* 0x00000055ff557210 */ /* 0x000fe2000177e4ff */
[----:B------:R-:W-:Y:S01]  /*ff560*/  IMAD.IADD R30, R69, 0x1, R59 ;  /* 0x00000001451e7824 */ /* 0x000fe200078e023b */
[----:B------:R-:W-:Y:S01]  /*ff570*/  IADD3.X R80, P2, PT, R175, R34, RZ, P5, !PT ;  /* 0x00000022af507210 */ /* 0x000fe20002f5e4ff */
[----:B------:R-:W-:Y:S01]  /*ff580*/  IMAD.IADD R69, R35, 0x1, R9 ;  /* 0x0000000123457824 */ /* 0x000fe200078e0209 */
[----:B------:R-:W-:Y:S01]  /*ff590*/  IADD3.X RZ, P4, PT, R121, R159, RZ, P4, !PT ;  /* 0x0000009f79ff7210 */ /* 0x000fe2000279e4ff */
[----:B------:R-:W-:Y:S01]  /*ff5a0*/  IMAD.IADD R183, R183, 0x1, R83 ;  /* 0x00000001b7b77824 */ /* 0x000fe200078e0253 */
[----:B------:R-:W-:Y:S01]  /*ff5b0*/  IADD3 RZ, P5, PT, R80, R36, RZ ;  /* 0x0000002450ff7210 */ /* 0x000fe20007fbe0ff */
[----:B------:R-:W-:Y:S01]  /*ff5c0*/  IMAD.WIDE.U32 R120, R60, R58, R120 ;  /* 0x0000003a3c787225 */ /* 0x000fe200078e0078 */
[----:B------:R-:W-:-:S02]  /*ff5d0*/  IADD3.X R81, P2, PT, R165, R38, RZ, P2, !PT ;  /* 0x00000026a5517210 */ /* 0x000fc4000175e4ff */
[----:B------:R-:W-:Y:S01]  /*ff5e0*/  IADD3.X R59, P4, PT, RZ, R88, RZ, P4, !PT ;  /* 0x00000058ff3b7210 */ /* 0x000fe2000279e4ff */
[----:B------:R-:W-:Y:S01]  /*ff5f0*/  IMAD.IADD R171, R171, 0x1, R95 ;  /* 0x00000001abab7824 */ /* 0x000fe200078e025f */
[----:B------:R-:W-:Y:S01]  /*ff600*/  IADD3.X RZ, P5, PT, R81, R17, RZ, P5, !PT ;  /* 0x0000001151ff7210 */ /* 0x000fe20002fbe4ff */
[----:B------:R-:W-:Y:S01]  /*ff610*/  IMAD.WIDE.U32 R80, R64, R56, R80 ;  /* 0x0000003840507225 */ /* 0x000fe200078e0050 */
[----:B------:R-:W-:Y:S02]  /*ff620*/  IADD3.X R17, P2, PT, RZ, RZ, RZ, P2, !PT ;  /* 0x000000ffff117210 */ /* 0x000fe4000175e4ff */
[----:B------:R-:W-:Y:S01]  /*ff630*/  IADD3.X R89, P4, PT, RZ, R89, RZ, P4, !PT ;  /* 0x00000059ff597210 */ /* 0x000fe2000279e4ff */
        /* <DEDUP_REMOVED lines=9> */
[----:B------:R-:W-:Y:S02]  /*ff6d0*/  IADD3.X R86, PT, PT, R87, RZ, RZ, P5, P2 ;  /* 0x000000ff57567210 */ /* 0x000fe40002fe44ff */
[----:B------:R-:W-:Y:S02]  /*ff6e0*/  IADD3.X R81, P5, PT, R89, R74, RZ, P4, !PT ;  /* 0x0000004a59517210 */ /* 0x000fe400027be4ff */
[----:B------:R-:W-:Y:S01]  /*ff6f0*/  IADD3.X R77, P3, PT, R85, R30, RZ, P3, !PT ;  /* 0x0000001e554d7210 */ /* 0x000fe20001f7e4ff */
[----:B------:R-:W-:Y:S01]  /*ff700*/  IMAD.IADD R30, R99, 0x1, R75 ;  /* 0x00000001631e7824 */ /* 0x000fe200078e024b */
[----:B------:R-:W-:Y:S02]  /*ff710*/  IADD3 RZ, P2, PT, R76, R82, RZ ;  /* 0x000000524cff7210 */ /* 0x000fe40007f5e0ff */
[----:B------:R-:W-:-:S02]  /*ff720*/  IADD3.X R82, P4, PT, R125, R166, RZ, P1, !PT ;  /* 0x000000a67d527210 */ /* 0x000fc40000f9e4ff */
[----:B------:R-:W-:Y:S02]  /*ff730*/  IADD3.X R9, P1, PT, RZ, RZ, RZ, P5, !PT ;  /* 0x000000ffff097210 */ /* 0x000fe40002f3e4ff */
[----:B------:R-:W-:Y:S02]  /*ff740*/  IADD3.X R85, P3, PT, RZ, RZ, RZ, P3, !PT ;  /* 0x000000ffff557210 */ /* 0x000fe40001f7e4ff */
[----:B------:R-:W-:Y:S01]  /*ff750*/  IADD3 RZ, P5, PT, R80, R8, RZ ;  /* 0x0000000850ff7210 */ /* 0x000fe20007fbe0ff */
[----:B------:R-:W-:Y:S01]  /*ff760*/  IMAD.X R35, RZ, RZ, RZ, P1 ;  /* 0x000000ffff237224 */ /* 0x000fe200008e06ff */
[----:B------:R-:W-:Y:S01]  /*ff770*/  IADD3 RZ, P1, PT, R82, R132, RZ ;  /* 0x0000008452ff7210 */ /* 0x000fe20007f3e0ff */
[----:B------:R-:W-:Y:S01]  /*ff780*/  IMAD.X R87, RZ, RZ, RZ, P3 ;  /* 0x000000ffff577224 */ /* 0x000fe200018e06ff */
[----:B------:R-:W-:Y:S01]  /*ff790*/  IADD3.X RZ, P5, PT, R81, R69, RZ, P5, !PT ;  /* 0x0000004551ff7210 */ /* 0x000fe20002fbe4ff */
[----:B------:R-:W-:Y:S01]  /*ff7a0*/  IMAD.WIDE.U32 R68, R100, 0xf5138f, R136 ;  /* 0x00f5138f64447825 */ /* 0x000fe200078e0088 */
[----:B------:R-:W-:-:S02]  /*ff7b0*/  IADD3.X R83, P3, PT, R105, R168, RZ, P4, !PT ;  /* 0x000000a869537210 */ /* 0x000fc4000277e4ff */
[----:B------:R-:W-:Y:S01]  /*ff7c0*/  IADD3.X RZ, P4, PT, R77, R183, RZ, P2, !PT ;  /* 0x000000b74dff7210 */ /* 0x000fe2000179e4ff */
[----:B------:R-:W-:Y:S01]  /*ff7d0*/  IMAD.IADD R61, R69, 0x1, R61 ;  /* 0x00000001453d7824 */ /* 0x000fe200078e023d */
[----:B------:R-:W-:Y:S01]  /*ff7e0*/  IADD3.X R34, P2, PT, R9, R92, RZ, P5, !PT ;  /* 0x0000005c09227210 */ /* 0x000fe20002f5e4ff */
[----:B------:R-:W-:Y:S01]  /*ff7f0*/  IMAD.WIDE.U32 R76, R10, 0x30000000, R76 ;  /* 0x300000000a4c7825 */ /* 0x000fe200078e004c */
[----:B------:R-:W-:Y:S02]  /*ff800*/  IADD3.X RZ, P1, PT, R83, R79, RZ, P1, !PT ;  /* 0x0000004f53ff7210 */ /* 0x000fe40000f3e4ff */
[----:B------:R-:W-:Y:S01]  /*ff810*/  IADD3.X R35, P2, PT, R35, R93, RZ, P2, !PT ;  /* 0x0000005d23237210 */ /* 0x000fe2000175e4ff */
[----:B------:R-:W-:Y:S01]  /*ff820*/  IMAD.WIDE.U32 R80, R62, R58, R80 ;  /* 0x0000003a3e507225 */ /* 0x000fe200078e0050 */
[----:B------:R-:W-:Y:S02]  /*ff830*/  IADD3.X R9, P3, PT, RZ, RZ, RZ, P3, !PT ;  /* 0x000000ffff097210 */ /* 0x000fe40001f7e4ff */
[----:B------:R-:W-:Y:S01]  /*ff840*/  IADD3.X R85, P4, PT, R85, R102, RZ, P4, !PT ;  /* 0x0000006655557210 */ /* 0x000fe2000279e4ff */
[----:B------:R-:W-:Y:S01]  /*ff850*/  IMAD.WIDE.U32 R82, R100, 0x6ca1493b, R82 ;  /* 0x6ca1493b64527825 */ /* 0x000fe200078e0052 */
[----:B------:R-:W-:-:S02]  /*ff860*/  IADD3.X R34, P2, PT, R34, R17, RZ, P2, !PT ;  /* 0x0000001122227210 */ /* 0x000fc4000175e4ff */
[----:B------:R-:W-:Y:S01]  /*ff870*/  IADD3.X R8, P1, PT, R9, R140, RZ, P1, !PT ;  /* 0x0000008c09087210 */ /* 0x000fe20000f3e4ff */
[----:B------:R-:W-:Y:S01]  /*ff880*/  IMAD.X R9, RZ, RZ, RZ, P3 ;  /* 0x000000ffff097224 */ /* 0x000fe200018e06ff */
[----:B------:R-:W-:Y:S01]  /*ff890*/  SHF.L.W.U32.HI R173, R173, 0x1, R120 ;  /* 0x00000001adad7819 */ /* 0x000fe20000010e78 */
[----:B------:R-:W-:Y:S01]  /*ff8a0*/  IMAD.IADD R63, R83, 0x1, R63 ;  /* 0x00000001533f7824 */ /* 0x000fe200078e023f */
[----:B------:R-:W-:Y:S01]  /*ff8b0*/  IADD3.X R102, P4, PT, R87, R103, RZ, P4, !PT ;  /* 0x0000006757667210 */ /* 0x000fe2000279e4ff */
[----:B------:R-:W-:Y:S01]  /*ff8c0*/  IMAD.IADD R103, R81, 0x1, R39 ;  /* 0x0000000151677824 */ /* 0x000fe200078e0227 */
[----:B------:R-:W-:Y:S02]  /*ff8d0*/  IADD3 RZ, P3, PT, R34, R40, RZ ;  /* 0x0000002822ff7210 */ /* 0x000fe40007f7e0ff */
[----:B------:R-:W-:Y:S02]  /*ff8e0*/  IADD3.X R35, P2, PT, R35, R86, RZ, P2, !PT ;  /* 0x0000005623237210 */ /* 0x000fe4000175e4ff */
[----:B------:R-:W-:-:S02]  /*ff8f0*/  IADD3.X R140, P1, PT, R9, R141, RZ, P1, !PT ;  /* 0x0000008d098c7210 */ /* 0x000fc40000f3e4ff */
[----:B------:R-:W-:Y:S02]  /*ff900*/  IADD3.X R173, P0, PT, R173, R108, RZ, P0, !PT ;  /* 0x0000006cadad7210 */ /* 0x000fe4000071e4ff */
[----:B------:R-:W-:Y:S02]  /*ff910*/  IADD3.X R68, P4, PT, R85, R68, RZ, P4, !PT ;  /* 0x0000004455447210 */ /* 0x000fe4000279e4ff */
[----:B------:R-:W-:Y:S02]  /*ff920*/  IADD3.X RZ, P3, PT, R35, R161, RZ, P3, !PT ;  /* 0x000000a123ff7210 */ /* 0x000fe40001f7e4ff */
[----:B------:R-:W-:Y:S02]  /*ff930*/  IADD3.X R9, P2, PT, RZ, RZ, RZ, P2, !PT ;  /* 0x000000ffff097210 */ /* 0x000fe4000175e4ff */
[----:B------:R-:W-:Y:S02]  /*ff940*/  IADD3.X R40, P1, PT, R8, R173, RZ, P1, !PT ;  /* 0x000000ad08287210 */ /* 0x000fe40000f3e4ff */
[----:B------:R-:W-:Y:S01]  /*ff950*/  IADD3.X R56, P3, PT, R9, R54, RZ, P3, !PT ;  /* 0x0000003609387210 */ /* 0x000fe20001f7e4ff */
[----:B------:R-:W-:Y:S01]  /*ff960*/  IMAD.WIDE.U32 R8, R76, -0x1, RZ ;  /* 0xffffffff4c087825 */ /* 0x000fe200078e00ff */
[----:B------:R-:W-:-:S02]  /*ff970*/  IADD3.X R69, P4, PT, R102, R61, RZ, P4, !PT ;  /* 0x0000003d66457210 */ /* 0x000fc4000279e4ff */
[----:B------:R-:W-:Y:S01]  /*ff980*/  SHF.L.W.U32.HI R121, R120, 0x1, R59 ;  /* 0x0000000178797819 */ /* 0x000fe20000010e3b */
[----:B------:R-:W-:Y:S01]  /*ff990*/  IMAD.IADD R61, R77, 0x1, R78 ;  /* 0x000000014d3d7824 */ /* 0x000fe200078e024e */
[----:B------:R-:W-:Y:S01]  /*ff9a0*/  IADD3.X R102, PT, PT, R55, RZ, RZ, P3, P2 ;  /* 0x000000ff37667210 */ /* 0x000fe20001fe44ff */
[----:B------:R-:W-:Y:S01]  /*ff9b0*/  IMAD.WIDE.U32 R54, R8, 0x1, RZ ;  /* 0x0000000108367825 */ /* 0x000fe200078e00ff */
[----:B------:R-:W-:Y:S02]  /*ff9c0*/  IADD3.X R121, P0, PT, R121, R109, RZ, P0, !PT ;  /* 0x0000006d79797210 */ /* 0x000fe4000071e4ff */
[----:B------:R-:W-:Y:S01]  /*ff9d0*/  IADD3 RZ, P5, PT, R68, R94, RZ ;  /* 0x0000005e44ff7210 */ /* 0x000fe20007fbe0ff */
[----:B------:R-:W-:Y:S01]  /*ff9e0*/  IMAD R77, R76, -0x7af74001, -R61 ;  /* 0x8508bfff4c4d7824 */ /* 0x000fe200078e0a3d */
[----:B------:R-:W-:Y:S01]  /*ff9f0*/  IADD3.X R41, P1, PT, R140, R121, RZ, P1, !PT ;  /* 0x000000798c297210 */ /* 0x000fe20000f3e4ff */
[----:B------:R-:W-:Y:S01]  /*ffa00*/  IMAD.WIDE.U32 R84, R8, 0x30000000, RZ ;  /* 0x3000000008547825 */ /* 0x000fe200078e00ff */
[----:B------:R-:W-:-:S02]  /*ffa10*/  IADD3 RZ, P2, PT, R40, R130, RZ ;  /* 0x0000008228ff7210 */ /* 0x000fc40007f5e0ff */
[----:B------:R-:W-:Y:S01]  /*ffa20*/  IADD3.X R17, P4, PT, RZ, RZ, RZ, P4, !PT ;  /* 0x000000ffff117210 */ /* 0x000fe2000279e4ff */
[----:B------:R-:W-:Y:S01]  /*ffa30*/  IMAD.IADD R125, R9, 0x1, R77 ;  /* 0x00000001097d7824 */ /* 0x000fe200078e024d */
[----:B------:R-:W-:Y:S01]  /*ffa40*/  IADD3.X RZ, P5, PT, R69, R171, RZ, P5, !PT ;  /* 0x000000ab45ff7210 */ /* 0x000fe20002fbe4ff */
[----:B------:R-:W-:Y:S01]  /*ffa50*/  IMAD.WIDE.U32 R74, R100, 0x17c510ea, R40 ;  /* 0x17c510ea644a7825 */ /* 0x000fe200078e0028 */
[----:B------:R-:W-:Y:S02]  /*ffa60*/  IADD3 RZ, P3, PT, R76, R54, RZ ;  /* 0x000000364cff7210 */ /* 0x000fe40007f7e0ff */
[----:B------:R-:W-:Y:S01]  /*ffa70*/  IADD3.X R9, P1, PT, RZ, RZ, RZ, P1, !PT ;  /* 0x000000ffff097210 */ /* 0x000fe20000f3e4ff */
[----:B------:R-:W-:Y:S01]  /*ffa80*/  IMAD.WIDE.U32 R76, R125, 0x1, RZ ;  /* 0x000000017d4c7825 */ /* 0x000fe200078e00ff */
[----:B------:R-:W-:Y:S02]  /*ffa90*/  IADD3.X RZ, P2, PT, R41, R167, RZ, P2, !PT ;  /* 0x000000a729ff7210 */ /* 0x000fe4000175e4ff */
[----:B------:R-:W-:Y:S01]  /*ffaa0*/  IADD3.X R79, PT, PT, RZ, RZ, RZ, P4, !PT ;  /* 0x000000ffff4f7210 */ /* 0x000fe200027fe4ff */
[C---:B------:R-:W-:Y:S01]  /*ffab0*/  IMAD R54, R8.reuse, -0x7af74000, R76 ;  /* 0x8508c00008367824 */ /* 0x040fe200078e024c */
[----:B------:R-:W-:Y:S01]  /*ffac0*/  IADD3.X R41, P5, PT, R17, R106, RZ, P5, !PT ;  /* 0x0000006a11297210 */ /* 0x000fe20002fbe4ff */
[----:B------:R-:W-:Y:S01]  /*ffad0*/  IMAD.X R17, RZ, RZ, RZ, P1 ;  /* 0x000000ffff117224 */ /* 0x000fe200008e06ff */
[----:B------:R-:W-:Y:S01]  /*ffae0*/  SHF.L.W.U32.HI R59, R59, 0x1, R80 ;  /* 0x000000013b3b7819 */ /* 0x000fe20000010e50 */
[----:B------:R-:W-:Y:S01]  /*ffaf0*/  IMAD.WIDE.U32 R76, P4, R8, -0x7af74000, R76 ;  /* 0x8508c000084c7825 */ /* 0x000fe2000788004c */
[----:B------:R-:W-:-:S02]  /*ffb00*/  IADD3.X R106, P1, PT, R79, R107, RZ, P5, !PT ;  /* 0x0000006b4f6a7210 */ /* 0x000fc40002f3e4ff */
[----:B------:R-:W-:Y:S01]  /*ffb10*/  SHF.L.W.U32.HI R81, R80, 0x1, R103 ;  /* 0x0000000150517819 */ /* 0x000fe20000010e67 */
[----:B------:R-:W-:Y:S01]  /*ffb20*/  IMAD.WIDE.U32 R38, R125, 0x30000000, RZ ;  /* 0x300000007d267825 */ /* 0x000fe200078e00ff */
[----:B------:R-:W-:Y:S02]  /*ffb30*/  IADD3.X R80, P1, PT, R41, R82, RZ, P1, !PT ;  /* 0x0000005229507210 */ /* 0x000fe40000f3e4ff */
[----:B------:R-:W-:Y:S01]  /*ffb40*/  IADD3 RZ, P5, PT, R55, R76, RZ ;  /* 0x0000004c37ff7210 */ /* 0x000fe20007fbe0ff */
[----:B------:R-:W-:Y:S01]  /*ffb50*/  IMAD.WIDE.U32 R40, R125, -0x45f6b800, RZ ;  /* 0xba0948007d287825 */ /* 0x000fe200078e00ff */
[----:B------:R-:W-:Y:S02]  /*ffb60*/  IADD3.X R107, P2, PT, R9, R142, RZ, P2, !PT ;  /* 0x0000008e096b7210 */ /* 0x000fe4000175e4ff */
[----:B------:R-:W-:Y:S01]  /*ffb70*/  IADD3.X R104, P0, PT, R59, R98, RZ, P0, !PT ;  /* 0x000000623b687210 */ /* 0x000fe2000071e4ff */
[----:B------:R-:W-:Y:S01]  /*ffb80*/  IMAD.X R89, RZ, RZ, RZ, P4 ;  /* 0x000000ffff597224 */ /* 0x000fe200020e06ff */
[----:B------:R-:W-:Y:S01]  /*ffb90*/  IADD3.X R143, P2, PT, R17, R143, RZ, P2, !PT ;  /* 0x0000008f118f7210 */ /* 0x000fe2000175e4ff */
[----:B------:R-:W-:Y:S01]  /*ffba0*/  IMAD.MOV.U32 R88, RZ, RZ, R77 ;  /* 0x000000ffff587224 */ /* 0x000fe200078e004d */
[----:B------:R-:W-:Y:S01]  /*ffbb0*/  IADD3.X R82, P0, PT, R81, R30, RZ, P0, !PT ;  /* 0x0000001e51527210 */ /* 0x000fe2000071e4ff */
[----:B------:R-:W-:Y:S01]  /*ffbc0*/  IMAD.IADD R54, R55, 0x1, R54 ;  /* 0x0000000137367824 */ /* 0x000fe200078e0236 */
[----:B------:R-:W-:Y:S01]  /*ffbd0*/  IADD3.X R81, P1, PT, R106, R63, RZ, P1, !PT ;  /* 0x0000003f6a517210 */ /* 0x000fe20000f3e4ff */
[C-C-:B------:R-:W-:Y:S01]  /*ffbe0*/  IMAD R133, R8.reuse, 0x170b5d44, R38.reuse ;  /* 0x170b5d4408857824 */ /* 0x140fe200078e0226 */
[----:B------:R-:W-:Y:S01]  /*ffbf0*/  IADD3.X R104, P2, PT, R107, R104, RZ, P2, !PT ;  /* 0x000000686b687210 */ /* 0x000fe2000175e4ff */
[C---:B------:R-:W-:Y:S01]  /*ffc00*/  IMAD R131, R8.reuse, 0x170b5d44, R38 ;  /* 0x170b5d4408837824 */ /* 0x040fe200078e0226 */
[----:B------:R-:W-:Y:S01]  /*ffc10*/  IADD3.X RZ, P3, PT, R61, R54, RZ, P3, !PT ;  /* 0x000000363dff7210 */ /* 0x000fe20001f7e4ff */
[C-C-:B------:R-:W-:Y:S01]  /*ffc20*/  IMAD R137, R8.reuse, 0x1ef3622f, R40.reuse ;  /* 0x1ef3622f08897824 */ /* 0x140fe200078e0228 */
[----:B------:R-:W-:Y:S01]  /*ffc30*/  IADD3.X R109, P1, PT, RZ, RZ, RZ, P1, !PT ;  /* 0x000000ffff6d7210 */ /* 0x000fe20000f3e4ff */
[----:B------:R-:W-:Y:S01]  /*ffc40*/  IMAD R36, R8, 0x1ef3622f, R40 ;  /* 0x1ef3622f08247824 */ /* 0x000fe200078e0228 */
[----:B------:R-:W-:Y:S01]  /*ffc50*/  IADD3.X R143, P2, PT, R143, R82, RZ, P2, !PT ;  /* 0x000000528f8f7210 */ /* 0x000fe2000175e4ff */
[----:B------:R-:W-:-:S04]  /*ffc60*/  IMAD.WIDE.U32.X R88, R125, -0x7af74000, R88, P5 ;  /* 0x8508c0007d587825 */ /* 0x000fc800028e0458 */
[----:B------:R-:W-:Y:S01]  /*ffc70*/  IMAD.WIDE.U32 R38, P4, R8, 0x170b5d44, R38 ;  /* 0x170b5d4408267825 */ /* 0x000fe20007880026 */
[----:B------:R-:W-:-:S03]  /*ffc80*/  IADD3.X R33, P3, PT, RZ, R88, RZ, P3, !PT ;  /* 0x00000058ff217210 */ /* 0x000fc60001f7e4ff */
[----:B------:R-:W-:Y:S01]  /*ffc90*/  IMAD.WIDE.U32 R40, P5, R8, 0x1ef3622f, R40 ;  /* 0x1ef3622f08287825 */ /* 0x000fe200078a0028 */
[----:B------:R-:W-:Y:S02]  /*ffca0*/  IADD3.X R87, PT, PT, RZ, RZ, RZ, P4, !PT ;  /* 0x000000ffff577210 */ /* 0x000fe400027fe4ff */
[----:B------:R-:W-:Y:S01]  /*ffcb0*/  IADD3.X R89, P3, PT, RZ, R89, RZ, P3, !PT ;  /* 0x00000059ff597210 */ /* 0x000fe20001f7e4ff */
[----:B------:R-:W-:-:S04]  /*ffcc0*/  IMAD.WIDE.U32 R54, R125, 0xf5138f, RZ ;  /* 0x00f5138f7d367825 */ /* 0x000fc800078e00ff */
[----:B------:R-:W-:Y:S01]  /*ffcd0*/  IMAD.X R79, RZ, RZ, RZ, P5 ;  /* 0x000000ffff4f7224 */ /* 0x000fe200028e06ff */
[----:B------:R-:W-:Y:S01]  /*ffce0*/  IADD3 RZ, P5, PT, R38, R85, RZ ;  /* 0x0000005526ff7210 */ /* 0x000fe20007fbe0ff */
[----:B------:R-:W-:-:S04]  /*ffcf0*/  IMAD.WIDE.U32 R76, R8, -0x45f6b800, RZ ;  /* 0xba094800084c7825 */ /* 0x000fc800078e00ff */
[----:B------:R-:W-:Y:S02]  /*ffd00*/  IMAD.MOV.U32 R86, RZ, RZ, R39 ;  /* 0x000000ffff567224 */ /* 0x000fe400078e0027 */
[C-C-:B------:R-:W-:Y:S02]  /*ffd10*/  IMAD R83, R8.reuse, 0x1a22d9f3, R54.reuse ;  /* 0x1a22d9f308537824 */ /* 0x140fe400078e0236 */
[C-C-:B------:R-:W-:Y:S02]  /*ffd20*/  IMAD R17, R8.reuse, 0x1a22d9f3, R54.reuse ;  /* 0x1a22d9f308117824 */ /* 0x140fe400078e0236 */
[----:B------:R-:W-:-:S04]  /*ffd30*/  IMAD.WIDE.U32 R92, P4, R8, 0x1a22d9f3, R54 ;  /* 0x1a22d9f3085c7825 */ /* 0x000fc80007880036 */
[----:B------:R-:W-:-:S04]  /*ffd40*/  IMAD.WIDE.U32 R54, R8, 0xf5138f, RZ ;  /* 0x00f5138f08367825 */ /* 0x000fc800078e00ff */
[----:B------:R-:W-:Y:S01]  /*ffd50*/  IMAD.WIDE.U32.X R86, R125, 0x170b5d44, R86, P5 ;  /* 0x170b5d447d567825 */ /* 0x000fe200028e0456 */
[----:B------:R-:W-:-:S03]  /*ffd60*/  IADD3 RZ, P5, PT, R40, R77, RZ ;  /* 0x0000004d28ff7210 */ /* 0x000fc60007fbe0ff */
[----:B------:R-:W-:Y:S02]  /*ffd70*/  IMAD.MOV.U32 R78, RZ, RZ, R41 ;  /* 0x000000ffff4e7224 */ /* 0x000fe400078e0029 */
[----:B------:R-:W-:-:S04]  /*ffd80*/  IMAD.WIDE.U32 R40, R125, 0x6ca1493b, RZ ;  /* 0x6ca1493b7d287825 */ /* 0x000fc800078e00ff */
[----:B------:R-:W-:Y:S01]  /*ffd90*/  IMAD.X R39, RZ, RZ, RZ, P4 ;  /* 0x000000ffff277224 */ /* 0x000fe200020e06ff */
[----:B------:R-:W-:Y:S01]  /*ffda0*/  IADD3 RZ, P4, PT, R92, R55, RZ ;  /* 0x000000375cff7210 */ /* 0x000fe20007f9e0ff */
[----:B------:R-:W-:Y:S02]  /*ffdb0*/  IMAD.MOV.U32 R38, RZ, RZ, R93 ;  /* 0x000000ffff267224 */ /* 0x000fe400078e005d */
[----:B------:R-:W-:-:S04]  /*ffdc0*/  IMAD.WIDE.U32 R92, R64, R58, R34 ;  /* 0x0000003a405c7225 */ /* 0x000fc800078e0022 */
[----:B------:R-:W-:-:S04]  /*ffdd0*/  IMAD.WIDE.U32 R34, R125, 0x17c510ea, RZ ;  /* 0x17c510ea7d227825 */ /* 0x000fc800078e00ff */
[C-C-:B------:R-:W-:Y:S02]  /*ffde0*/  IMAD R63, R8.reuse, -0x39c4fa40, R40.reuse ;  /* 0xc63b05c0083f7824 */ /* 0x140fe400078e0228 */
        /* <DEDUP_REMOVED lines=9> */
[C-C-:B------:R-:W-:Y:S02]  /*ffe80*/  IMAD R9, R8.reuse, 0x1ae3a46, R34.reuse ;  /* 0x01ae3a4608097824 */ /* 0x140fe400078e0222 */
[----:B------:R-:W-:Y:S01]  /*ffe90*/  IMAD.WIDE.U32 R94, P5, R8, 0x1ae3a46, R34 ;  /* 0x01ae3a46085e7825 */ /* 0x000fe200078a0022 */
[----:B------:R-:W-:-:S03]  /*ffea0*/  IADD3.X R105, P4, PT, RZ, R96, RZ, P4, !PT ;  /* 0x00000060ff697210 */ /* 0x000fc6000279e4ff */
[----:B------:R-:W-:Y:S01]  /*ffeb0*/  IMAD.WIDE.U32 R34, R8, 0x6ca1493b, RZ ;  /* 0x6ca1493b08227825 */ /* 0x000fe200078e00ff */
[----:B------:R-:W-:Y:S02]  /*ffec0*/  IADD3.X R97, P4, PT, RZ, R97, RZ, P4, !PT ;  /* 0x00000061ff617210 */ /* 0x000fe4000279e4ff */
[----:B------:R-:W-:Y:S01]  /*ffed0*/  IADD3.X R99, PT, PT, RZ, RZ, RZ, P5, !PT ;  /* 0x000000ffff637210 */ /* 0x000fe20002ffe4ff */
[----:B------:R-:W-:Y:S01]  /*ffee0*/  IMAD.X R121, RZ, RZ, RZ, P1 ;  /* 0x000000ffff797224 */ /* 0x000fe200008e06ff */
[----:B------:R-:W-:Y:S01]  /*ffef0*/  IADD3 RZ, P1, PT, R40, R35, RZ ;  /* 0x0000002328ff7210 */ /* 0x000fe20007f3e0ff */
[----:B------:R-:W-:-:S04]  /*fff00*/  IMAD.WIDE.U32 R12, R8, 0x17c510ea, RZ ;  /* 0x17c510ea080c7825 */ /* 0x000fc800078e00ff */
[----:B------:R-:W-:Y:S01]  /*fff10*/  IMAD.MOV.U32 R38, RZ, RZ, R41 ;  /* 0x000000ffff267224 */ /* 0x000fe200078e0029 */
[----:B------:R-:W-:Y:S01]  /*fff20*/  IADD3 RZ, P5, PT, R94, R13, RZ ;  /* 0x0000000d5eff7210 */ /* 0x000fe20007fbe0ff */
[----:B------:R-:W-:Y:S02]  /*fff30*/  IMAD.MOV.U32 R98, RZ, RZ, R95 ;  /* 0x000000ffff627224 */ /* 0x000fe400078e005f */
[----:B------:R-:W-:Y:S01]  /*fff40*/  IMAD.WIDE.U32.X R40, R125, -0x39c4fa40, R38, P1 ;  /* 0xc63b05c07d287825 */ /* 0x000fe200008e0426 */
[----:B------:R-:W-:Y:S02]  /*fff50*/  IADD3 RZ, P1, PT, R80, R70, RZ ;  /* 0x0000004650ff7210 */ /* 0x000fe40007f3e0ff */
[----:B------:R-:W-:Y:S01]  /*fff60*/  IADD3.X R70, P4, PT, R105, R56, RZ, P4, !PT ;  /* 0x0000003869467210 */ /* 0x000fe2000279e4ff */
[----:B------:R-:W-:Y:S01]  /*fff70*/  IMAD.WIDE.U32.X R38, R125, 0x1ae3a46, R98, P5 ;  /* 0x01ae3a467d267825 */ /* 0x000fe200028e0462 */
[----:B------:R-:W-:Y:S02]  /*fff80*/  IADD3.X RZ, P1, PT, R81, R145, RZ, P1, !PT ;  /* 0x0000009151ff7210 */ /* 0x000fe40000f3e4ff */
[----:B------:R-:W-:Y:S01]  /*fff90*/  IADD3 RZ, P5, PT, R70, R32, RZ ;  /* 0x0000002046ff7210 */ /* 0x000fe20007fbe0ff */
[----:B------:R-:W-:Y:S01]  /*fffa0*/  IMAD.WIDE.U32 R68, R10, -0x45f6b800, R68 ;  /* 0xba0948000a447825 */ /* 0x000fe200078e0044 */
[----:B------:R-:W-:-:S02]  /*fffb0*/  IADD3.X R71, P4, PT, R97, R102, RZ, P4, !PT ;  /* 0x0000006661477210 */ /* 0x000fc4000279e4ff */
[----:B------:R-:W-:Y:S01]  /*fffc0*/  IADD3.X R109, P1, PT, R109, R122, RZ, P1, !PT ;  /* 0x0000007a6d6d7210 */ /* 0x000fe20000f3e4ff */
[----:B------:R-:W-:Y:S01]  /*fffd0*/  IMAD.IADD R32, R69, 0x1, R6 ;  /* 0x0000000145207824 */ /* 0x000fe200078e0206 */
[----:B------:R-:W-:Y:S01]  /*fffe0*/  IADD3.X RZ, P5, PT, R71, R7, RZ, P5, !PT ;  /* 0x0000000747ff7210 */ /* 0x000fe20002fbe4ff */
[----:B------:R-:W-:Y:S01]  /*ffff0*/  IMAD.IADD R101, R75, 0x1, R101 ;  /* 0x000000014b657824 */ /* 0x000fe200078e0265 */
[----:B------:R-:W-:Y:S01]  /*100000*/  IADD3.X R7, P4, PT, RZ, RZ, RZ, P4, !PT ;  /* 0x000000ffff077210 */ /* 0x000fe2000279e4ff */
        /* <DEDUP_REMOVED lines=9> */
[----:B------:R-:W-:Y:S01]  /*1000a0*/  IADD3.X R69, PT, PT, R113, RZ, RZ, P5, P4 ;  /* 0x000000ff71457210 */ /* 0x000fe20002fe84ff */
[----:B------:R-:W-:Y:S01]  /*1000b0*/  IMAD.IADD R89, R93, 0x1, R164 ;  /* 0x000000015d597824 */ /* 0x000fe200078e02a4 */
[----:B------:R-:W-:Y:S01]  /*1000c0*/  IADD3.X R95, P5, PT, RZ, RZ, RZ, P3, !PT ;  /* 0x000000ffff5f7210 */ /* 0x000fe20001fbe4ff */
[----:B------:R-:W-:Y:S01]  /*1000d0*/  IMAD.IADD R11, R33, 0x1, R11 ;  /* 0x00000001210b7824 */ /* 0x000fe200078e020b */
[----:B------:R-:W-:Y:S01]  /*1000e0*/  IADD3.X R75, P3, PT, R122, R101, RZ, P1, !PT ;  /* 0x000000657a4b7210 */ /* 0x000fe20000f7e4ff */
[----:B------:R-:W-:Y:S01]  /*1000f0*/  IMAD.WIDE.U32 R80, R8, 0x30000000, R6 ;  /* 0x3000000008507825 */ /* 0x000fe200078e0006 */
[----:B------:R-:W-:Y:S02]  /*100100*/  IADD3 RZ, P4, PT, R6, R84, RZ ;  /* 0x0000005406ff7210 */ /* 0x000fe40007f9e0ff */
[----:B------:R-:W-:Y:S01]  /*100110*/  IADD3 RZ, P1, PT, R74, R126, RZ ;  /* 0x0000007e4aff7210 */ /* 0x000fe20007f3e0ff */
[----:B------:R-:W-:Y:S01]  /*100120*/  IMAD.X R97, RZ, RZ, RZ, P5 ;  /* 0x000000ffff617224 */ /* 0x000fe200028e06ff */
[----:B------:R-:W-:Y:S01]  /*100130*/  IADD3.X R85, P5, PT, RZ, RZ, RZ, P3, !PT ;  /* 0x000000ffff557210 */ /* 0x000fe20001fbe4ff */
[----:B------:R-:W-:Y:S01]  /*100140*/  IMAD.IADD R131, R81, 0x1, R131 ;  /* 0x0000000151837824 */ /* 0x000fe200078e0283 */
[----:B------:R-:W-:Y:S01]  /*100150*/  IADD3.X RZ, P3, PT, R7, R133, RZ, P4, !PT ;  /* 0x0000008507ff7210 */ /* 0x000fe2000277e4ff */
[----:B------:R-:W-:Y:S01]  /*100160*/  IMAD.WIDE.U32 R6, R80, -0x1, RZ ;  /* 0xffffffff50067825 */ /* 0x000fe200078e00ff */
[----:B------:R-:W-:-:S02]  /*100170*/  IADD3.X RZ, P4, PT, R75, R147, RZ, P1, !PT ;  /* 0x000000934bff7210 */ /* 0x000fc40000f9e4ff */
        /* <DEDUP_REMOVED lines=9> */
[----:B------:R-:W-:-:S02]  /*100210*/  IADD3.X R31, P1, PT, RZ, R116, RZ, P1, !PT ;  /* 0x00000074ff1f7210 */ /* 0x000fc40000f3e4ff */
[----:B------:R-:W-:Y:S01]  /*100220*/  IADD3.X R32, P3, PT, R99, R32, RZ, P3, !PT ;  /* 0x0000002063207210 */ /* 0x000fe20001f7e4ff */
[----:B------:R-:W-:Y:S01]  /*100230*/  IMAD.WIDE.U32 R74, R10, 0x6ca1493b, R74 ;  /* 0x6ca1493b0a4a7825 */ /* 0x000fe200078e004a */
[----:B------:R-:W-:Y:S02]  /*100240*/  SHF.L.W.U32.HI R103, R103, 0x1, R92 ;  /* 0x0000000167677819 */ /* 0x000fe40000010e5c */
[----:B------:R-:W-:Y:S01]  /*100250*/  SHF.L.W.U32.HI R93, R92, 0x1, R89 ;  /* 0x000000015c5d7819 */ /* 0x000fe20000010e59 */
[----:B------:R-:W-:Y:S01]  /*100260*/  IMAD.X R116, RZ, RZ, R117, P1 ;  /* 0x000000ffff747224 */ /* 0x000fe200008e0675 */
[----:B------:R-:W-:Y:S01]  /*100270*/  IADD3.X R92, P2, PT, RZ, RZ, RZ, P2, !PT ;  /* 0x000000ffff5c7210 */ /* 0x000fe2000175e4ff */
[----:B------:R-:W-:Y:S01]  /*100280*/  IMAD.IADD R83, R83, 0x1, R55 ;  /* 0x0000000153537824 */ /* 0x000fe200078e0237 */
[----:B------:R-:W-:Y:S01]  /*100290*/  IADD3.X R128, P4, PT, R91, R129, RZ, P4, !PT ;  /* 0x000000815b807210 */ /* 0x000fe2000279e4ff */
[----:B------:R-:W-:Y:S01]  /*1002a0*/  IMAD.WIDE.U32 R90, R64, R62, R68 ;  /* 0x0000003e405a7225 */ /* 0x000fe200078e0044 */
[----:B------:R-:W-:-:S02]  /*1002b0*/  IADD3.X R33, P1, PT, R86, R11, RZ, P3, !PT ;  /* 0x0000000b56217210 */ /* 0x000fc40001f3e4ff */
[----:B------:R-:W-:Y:S01]  /*1002c0*/  IADD3 RZ, P5, PT, R32, R76, RZ ;  /* 0x0000004c20ff7210 */ /* 0x000fe20007fbe0ff */
[----:B------:R-:W-:Y:S01]  /*1002d0*/  IMAD R11, R80, -0x7af74001, -R131 ;  /* 0x8508bfff500b7824 */ /* 0x000fe200078e0a83 */
[----:B------:R-:W-:Y:S01]  /*1002e0*/  IADD3.X R102, PT, PT, RZ, RZ, RZ, P2, !PT ;  /* 0x000000ffff667210 */ /* 0x000fe200017fe4ff */
[----:B------:R-:W-:Y:S01]  /*1002f0*/  IMAD.IADD R63, R63, 0x1, R35 ;  /* 0x000000013f3f7824 */ /* 0x000fe200078e0223 */
        /* <DEDUP_REMOVED lines=8> */
[----:B------:R-:W-:Y:S01]  /*100380*/  IMAD.X R87, RZ, RZ, RZ, P1 ;  /* 0x000000ffff577224 */ /* 0x000fe200008e06ff */
[----:B------:R-:W-:Y:S01]  /*100390*/  IADD3 RZ, P1, PT, R76, R134, RZ ;  /* 0x000000864cff7210 */ /* 0x000fe20007f3e0ff */
[----:B------:R-:W-:Y:S01]  /*1003a0*/  IMAD.IADD R103, R71, 0x1, R15 ;  /* 0x0000000147677824 */ /* 0x000fe200078e020f */
[----:B------:R-:W-:Y:S01]  /*1003b0*/  IADD3.X R114, P0, PT, R93, R115, RZ, P0, !PT ;  /* 0x000000735d727210 */ /* 0x000fe2000071e4ff */
[----:B------:R-:W-:Y:S01]  /*1003c0*/  IMAD.X R15, RZ, RZ, RZ, P2 ;  /* 0x000000ffff0f7224 */ /* 0x000fe200010e06ff */
[----:B------:R-:W-:Y:S01]  /*1003d0*/  IADD3.X RZ, P4, PT, R33, R137, RZ, P5, !PT ;  /* 0x0000008921ff7210 */ /* 0x000fe20002f9e4ff */
[----:B------:R-:W-:Y:S01]  /*1003e0*/  IMAD.WIDE.U32 R100, R111, 0x17c510ea, RZ ;  /* 0x17c510ea6f647825 */ /* 0x000fe200078e00ff */
[----:B------:R-:W-:Y:S02]  /*1003f0*/  SHF.L.W.U32.HI R89, R89, 0x1, R70 ;  /* 0x0000000159597819 */ /* 0x000fe40000010e46 */
[----:B------:R-:W-:Y:S01]  /*100400*/  IADD3.X RZ, P1, PT, R77, R169, RZ, P1, !PT ;  /* 0x000000a94dff7210 */ /* 0x000fe20000f3e4ff */
[----:B------:R-:W-:Y:S01]  /*100410*/  IMAD R68, R6, 0x1ae3a46, R100 ;  /* 0x01ae3a4606447824 */ /* 0x000fe200078e0264 */
[----:B------:R-:W-:-:S02]  /*100420*/  IADD3.X R110, P0, PT, R89, R110, RZ, P0, !PT ;  /* 0x0000006e596e7210 */ /* 0x000fc4000071e4ff */
[----:B------:R-:W-:Y:S01]  /*100430*/  SHF.L.W.U32.HI R7, R70, 0x1, R103 ;  /* 0x0000000146077819 */ /* 0x000fe20000010e67 */
[----:B------:R-:W-:Y:S01]  /*100440*/  IMAD.WIDE.U32 R70, R10, 0x17c510ea, R76 ;  /* 0x17c510ea0a467825 */ /* 0x000fe200078e004c */
[----:B------:R-:W-:Y:S02]  /*100450*/  IADD3.X R81, P5, PT, R81, R78, RZ, P4, !PT ;  /* 0x0000004e51517210 */ /* 0x000fe400027be4ff */
[----:B------:R-:W-:Y:S01]  /*100460*/  IADD3 RZ, P3, PT, R80, R84, RZ ;  /* 0x0000005450ff7210 */ /* 0x000fe20007f7e0ff */
[C-C-:B------:R-:W-:Y:S01]  /*100470*/  IMAD R84, R6.reuse, -0x7af74000, R56.reuse ;  /* 0x8508c00006547824 */ /* 0x140fe200078e0238 */
[----:B------:R-:W-:Y:S01]  /*100480*/  IADD3.X R105, P1, PT, R11, R66, RZ, P1, !PT ;  /* 0x000000420b697210 */ /* 0x000fe20000f3e4ff */
[----:B------:R-:W-:Y:S01]  /*100490*/  IMAD.WIDE.U32 R56, P4, R6, -0x7af74000, R56 ;  /* 0x8508c00006387825 */ /* 0x000fe20007880038 */
[----:B------:R-:W-:Y:S02]  /*1004a0*/  IADD3.X R98, P2, PT, R87, R79, RZ, P5, !PT ;  /* 0x0000004f57627210 */ /* 0x000fe40002f5e4ff */
[----:B------:R-:W-:Y:S01]  /*1004b0*/  IADD3.X R62, P0, PT, R7, R60, RZ, P0, !PT ;  /* 0x0000003c073e7210 */ /* 0x000fe2000071e4ff */
[----:B------:R-:W-:Y:S01]  /*1004c0*/  IMAD.IADD R7, R75, 0x1, R14 ;  /* 0x000000014b077824 */ /* 0x000fe200078e020e */
[----:B------:R-:W-:Y:S01]  /*1004d0*/  IADD3.X R107, P1, PT, R15, R67, RZ, P1, !PT ;  /* 0x000000430f6b7210 */ /* 0x000fe20000f3e4ff */
[----:B------:R-:W-:Y:S01]  /*1004e0*/  IMAD.IADD R84, R85, 0x1, R84 ;  /* 0x0000000155547824 */ /* 0x000fe200078e0254 */
[----:B------:R-:W-:Y:S01]  /*1004f0*/  IADD3.X R78, P2, PT, R81, R74, RZ, P2, !PT ;  /* 0x0000004a514e7210 */ /* 0x000fe2000175e4ff */
[----:B------:R-:W-:Y:S01]  /*100500*/  IMAD.WIDE.U32 R14, R111, 0x30000000, RZ ;  /* 0x300000006f0e7825 */ /* 0x000fe200078e00ff */
[----:B------:R-:W-:-:S02]  /*100510*/  IADD3 RZ, P5, PT, R85, R56, RZ ;  /* 0x0000003855ff7210 */ /* 0x000fc40007fbe0ff */
[----:B------:R-:W-:Y:S01]  /*100520*/  IADD3.X R11, PT, PT, RZ, RZ, RZ, P4, !PT ;  /* 0x000000ffff0b7210 */ /* 0x000fe200027fe4ff */
[----:B------:R-:W-:Y:S01]  /*100530*/  IMAD.WIDE.U32 R66, R111, -0x45f6b800, RZ ;  /* 0xba0948006f427825 */ /* 0x000fe200078e00ff */
[----:B------:R-:W-:Y:S02]  /*100540*/  IADD3.X RZ, P3, PT, R131, R84, RZ, P3, !PT ;  /* 0x0000005483ff7210 */ /* 0x000fe40001f7e4ff */
[----:B------:R-:W-:Y:S01]  /*100550*/  IADD3.X R79, P2, PT, R98, R7, RZ, P2, !PT ;  /* 0x00000007624f7210 */ /* 0x000fe2000175e4ff */
[C---:B------:R-:W-:Y:S01]  /*100560*/  IMAD R115, R6.reuse, 0x170b5d44, R14 ;  /* 0x170b5d4406737824 */ /* 0x040fe200078e020e */
[----:B------:R-:W-:Y:S01]  /*100570*/  SHF.L.W.U32.HI R103, R103, 0x1, R90 ;  /* 0x0000000167677819 */ /* 0x000fe20000010e5a */
[C-C-:B------:R-:W-:Y:S01]  /*100580*/  IMAD R113, R6.reuse, 0x170b5d44, R14.reuse ;  /* 0x170b5d4406717824 */ /* 0x140fe200078e020e */
[----:B------:R-:W-:Y:S01]  /*100590*/  IADD3.X R7, P2, PT, RZ, RZ, RZ, P2, !PT ;  /* 0x000000ffff077210 */ /* 0x000fe2000175e4ff */
[----:B------:R-:W-:Y:S01]  /*1005a0*/  IMAD.MOV.U32 R10, RZ, RZ, R57 ;  /* 0x000000ffff0a7224 */ /* 0x000fe200078e0039 */
[----:B------:R-:W-:Y:S01]  /*1005b0*/  IADD3.X R105, P1, PT, R105, R92, RZ, P1, !PT ;  /* 0x0000005c69697210 */ /* 0x000fe20000f3e4ff */
[----:B------:R-:W-:-:S04]  /*1005c0*/  IMAD.WIDE.U32 R14, P4, R6, 0x170b5d44, R14 ;  /* 0x170b5d44060e7825 */ /* 0x000fc8000788000e */
[----:B------:R-:W-:-:S04]  /*1005d0*/  IMAD.WIDE.U32 R84, R6, 0x30000000, RZ ;  /* 0x3000000006547825 */ /* 0x000fc800078e00ff */
[----:B------:R-:W-:Y:S01]  /*1005e0*/  IMAD.WIDE.U32 R56, R111, 0xf5138f, RZ ;  /* 0x00f5138f6f387825 */ /* 0x000fe200078e00ff */
[----:B------:R-:W-:-:S03]  /*1005f0*/  IADD3 R115, PT, PT, R115, R85, RZ ;  /* 0x0000005573737210 */ /* 0x000fc60007ffe0ff */
[C-C-:B------:R-:W-:Y:S02]  /*100600*/  IMAD R117, R6.reuse, 0x1ef3622f, R66.reuse ;  /* 0x1ef3622f06757824 */ /* 0x140fe400078e0242 */
[----:B------:R-:W-:Y:S02]  /*100610*/  IMAD R88, R6, 0x1ef3622f, R66 ;  /* 0x1ef3622f06587824 */ /* 0x000fe400078e0242 */
[----:B------:R-:W-:-:S04]  /*100620*/  IMAD.WIDE.U32.X R94, R111, -0x7af74000, R10, P5 ;  /* 0x8508c0006f5e7825 */ /* 0x000fc800028e040a */
[----:B------:R-:W-:Y:S01]  /*100630*/  IMAD.X R87, RZ, RZ, RZ, P4 ;  /* 0x000000ffff577224 */ /* 0x000fe200020e06ff */
[----:B------:R-:W-:Y:S01]  /*100640*/  IADD3 RZ, P4, PT, R14, R85, RZ ;  /* 0x000000550eff7210 */ /* 0x000fe20007f9e0ff */
[----:B------:R-:W-:-:S04]  /*100650*/  IMAD.WIDE.U32 R66, P5, R6, 0x1ef3622f, R66 ;  /* 0x1ef3622f06427825 */ /* 0x000fc800078a0042 */
[----:B------:R-:W-:Y:S02]  /*100660*/  IMAD.MOV.U32 R86, RZ, RZ, R15 ;  /* 0x000000ffff567224 */ /* 0x000fe400078e000f */
[----:B------:R-:W-:-:S04]  /*100670*/  IMAD.WIDE.U32 R76, R6, -0x45f6b800, RZ ;  /* 0xba094800064c7825 */ /* 0x000fc800078e00ff */
[----:B------:R-:W-:Y:S02]  /*100680*/  IMAD.X R75, RZ, RZ, RZ, P5 ;  /* 0x000000ffff4b7224 */ /* 0x000fe400028e06ff */
[C-C-:B------:R-:W-:Y:S02]  /*100690*/  IMAD R93, R6.reuse, 0x1a22d9f3, R56.reuse ;  /* 0x1a22d9f3065d7824 */ /* 0x140fe400078e0238 */
[C-C-:B------:R-:W-:Y:S02]  /*1006a0*/  IMAD R80, R6.reuse, 0x1a22d9f3, R56.reuse ;  /* 0x1a22d9f306507824 */ /* 0x140fe400078e0238 */
[----:B------:R-:W-:-:S04]  /*1006b0*/  IMAD.WIDE.U32 R10, P5, R6, 0x1a22d9f3, R56 ;  /* 0x1a22d9f3060a7825 */ /* 0x000fc800078a0038 */
[----:B------:R-:W-:Y:S01]  /*1006c0*/  IMAD.X R109, RZ, RZ, RZ, P2 ;  /* 0x000000ffff6d7224 */ /* 0x000fe200010e06ff */
[----:B------:R-:W-:Y:S01]  /*1006d0*/  IADD3 RZ, P2, PT, R78, R54, RZ ;  /* 0x000000364eff7210 */ /* 0x000fe20007f5e0ff */
[----:B------:R-:W-:Y:S01]  /*1006e0*/  IMAD.WIDE.U32.X R86, R111, 0x170b5d44, R86, P4 ;  /* 0x170b5d446f567825 */ /* 0x000fe200020e0456 */
[----:B------:R-:W-:Y:S02]  /*1006f0*/  IADD3 RZ, P4, PT, R66, R77, RZ ;  /* 0x0000004d42ff7210 */ /* 0x000fe40007f9e0ff */
[----:B------:R-:W-:Y:S01]  /*100700*/  IADD3.X RZ, P2, PT, R79, R83, RZ, P2, !PT ;  /* 0x000000534fff7210 */ /* 0x000fe2000175e4ff */
[----:B------:R-:W-:-:S04]  /*100710*/  IMAD.WIDE.U32 R56, R6, 0xf5138f, RZ ;  /* 0x00f5138f06387825 */ /* 0x000fc800078e00ff */
[----:B------:R-:W-:-:S04]  /*100720*/  IMAD.WIDE.U32 R14, R111, 0x6ca1493b, RZ ;  /* 0x6ca1493b6f0e7825 */ /* 0x000fc800078e00ff */
[----:B------:R-:W-:Y:S02]  /*100730*/  IMAD.MOV.U32 R74, RZ, RZ, R67 ;  /* 0x000000ffff4a7224 */ /* 0x000fe400078e0043 */
[----:B------:R-:W-:Y:S01]  /*100740*/  IMAD.X R67, RZ, RZ, RZ, P5 ;  /* 0x000000ffff437224 */ /* 0x000fe200028e06ff */
[----:B------:R-:W-:Y:S01]  /*100750*/  IADD3 RZ, P5, PT, R10, R57, RZ ;  /* 0x000000390aff7210 */ /* 0x000fe20007fbe0ff */
[----:B------:R-:W-:-:S04]  /*100760*/  IMAD.WIDE.U32.X R74, R111, 0x1ef3622f, R74, P4 ;  /* 0x1ef3622f6f4a7825 */ /* 0x000fc800020e044a */
[----:B------:R-:W-:Y:S02]  /*100770*/  IMAD.MOV.U32 R66, RZ, RZ, R11 ;  /* 0x000000ffff427224 */ /* 0x000fe400078e000b */
[C-C-:B------:R-:W-:Y:S02]  /*100780*/  IMAD R89, R6.reuse, -0x39c4fa40, R14.reuse ;  /* 0xc63b05c006597824 */ /* 0x140fe400078e020e */
[C-C-:B------:R-:W-:Y:S02]  /*100790*/  IMAD R69, R6.reuse, -0x39c4fa40, R14.reuse ;  /* 0xc63b05c006457824 */ /* 0x140fe400078e020e */
[----:B------:R-:W-:-:S04]  /*1007a0*/  IMAD.WIDE.U32 R96, P4, R6, -0x39c4fa40, R14 ;  /* 0xc63b05c006607825 */ /* 0x000fc8000788000e */
[----:B------:R-:W-:Y:S01]  /*1007b0*/  IMAD.IADD R60, R91, 0x1, R37 ;  /* 0x000000015b3c7824 */ /* 0x000fe200078e0225 */
[----:B------:R-:W-:Y:S01]  /*1007c0*/  IADD3.X R37, P2, PT, R7, R58, RZ, P2, !PT ;  /* 0x0000003a07257210 */ /* 0x000fe2000175e4ff */
[C---:B------:R-:W-:Y:S01]  /*1007d0*/  IMAD.WIDE.U32 R14, R6.reuse, 0x6ca1493b, RZ ;  /* 0x6ca1493b060e7825 */ /* 0x040fe200078e00ff */
[----:B------:R-:W-:Y:S02]  /*1007e0*/  IADD3.X R91, P3, PT, RZ, R94, RZ, P3, !PT ;  /* 0x0000005eff5b7210 */ /* 0x000fe40001f7e4ff */
[----:B------:R-:W-:Y:S01]  /*1007f0*/  IADD3.X R109, P2, PT, R109, R59, RZ, P2, !PT ;  /* 0x0000003b6d6d7210 */ /* 0x000fe2000175e4ff */
[----:B------:R-:W-:Y:S01]  /*100800*/  IMAD R81, R6, 0x1ae3a46, R100 ;  /* 0x01ae3a4606517824 */ /* 0x000fe200078e0264 */
[----:B------:R-:W-:Y:S01]  /*100810*/  MOV R98, R97 ;  /* 0x0000006100627202 */ /* 0x000fe20000000f00 */
[----:B------:R-:W-:Y:S01]  /*100820*/  IMAD.WIDE.U32.X R66, R111, 0x1a22d9f3, R66, P5 ;  /* 0x1a22d9f36f427825 */ /* 0x000fe200028e0442 */
[----:B------:R-:W-:Y:S02]  /*100830*/  IADD3.X R94, P3, PT, RZ, R95, RZ, P3, !PT ;  /* 0x0000005fff5e7210 */ /* 0x000fe40001f7e4ff */
[----:B------:R-:W-:Y:S01]  /*100840*/  SHF.L.W.U32.HI R83, R90, 0x1, R60 ;  /* 0x000000015a537819 */ /* 0x000fe20000010e3c */
[----:B------:R-:W-:Y:S01]  /*100850*/  IMAD.WIDE.U32 R100, P5, R6, 0x1ae3a46, R100 ;  /* 0x01ae3a4606647825 */ /* 0x000fe200078a0064 */
[----:B------:R-:W-:-:S03]  /*100860*/  IADD3.X R70, P2, PT, R37, R70, RZ, P2, !PT ;  /* 0x0000004625467210 */ /* 0x000fc6000175e4ff */
[----:B------:R-:W-:-:S04]  /*100870*/  IMAD.WIDE.U32 R10, R6, 0x17c510ea, RZ ;  /* 0x17c510ea060a7825 */ /* 0x000fc800078e00ff */
[----:B------:R-:W-:Y:S01]  /*100880*/  IMAD.X R99, RZ, RZ, RZ, P4 ;  /* 0x000000ffff637224 */ /* 0x000fe200020e06ff */
[----:B------:R-:W-:Y:S01]  /*100890*/  IADD3 RZ, P4, PT, R96, R15, RZ ;  /* 0x0000000f60ff7210 */ /* 0x000fe20007f9e0ff */
[----:B------:R-:W-:Y:S01]  /*1008a0*/  IMAD.WIDE.U32 R54, R8, -0x45f6b800, R32 ;  /* 0xba09480008367825 */ /* 0x000fe200078e0020 */
[----:B------:R-:W-:-:S03]  /*1008b0*/  IADD3 R81, PT, PT, R81, R11, RZ ;  /* 0x0000000b51517210 */ /* 0x000fc60007ffe0ff */
[----:B------:R-:W-:Y:S01]  /*1008c0*/  IMAD.WIDE.U32 R32, R65, R64, RZ ;  /* 0x0000004041207225 */ /* 0x000fe200078e00ff */
[----:B------:R-:W-:-:S03]  /*1008d0*/  IADD3.X R90, P3, PT, R91, R54, RZ, P3, !PT ;  /* 0x000000365b5a7210 */ /* 0x000fc60001f7e4ff */
[----:B------:R-:W-:Y:S01]  /*1008e0*/  IMAD.X R97, RZ, RZ, RZ, P5 ;  /* 0x000000ffff617224 */ /* 0x000fe200028e06ff */
[----:B------:R-:W-:Y:S01]  /*1008f0*/  IADD3 RZ, P5, PT, R100, R11, RZ ;  /* 0x0000000b64ff7210 */ /* 0x000fe20007fbe0ff */
[----:B------:R-:W-:Y:S02]  /*100900*/  IMAD.IADD R16, R71, 0x1, R16 ;  /* 0x0000000147107824 */ /* 0x000fe400078e0210 */
[----:B------:R-:W-:Y:S02]  /*100910*/  IMAD.MOV.U32 R96, RZ, RZ, R101 ;  /* 0x000000ffff607224 */ /* 0x000fe400078e0065 */
[----:B------:R-:W-:Y:S01]  /*100920*/  IMAD.IADD R7, R55, 0x1, R36 ;  /* 0x0000000137077824 */ /* 0x000fe200078e0224 */
[----:B------:R-:W-:Y:S01]  /*100930*/  IADD3.X R71, P2, PT, R109, R16, RZ, P2, !PT ;  /* 0x000000106d477210 */ /* 0x000fe2000175e4ff */
[----:B------:R-:W-:Y:S02]  /*100940*/  IMAD R58, R64, R65, R32 ;  /* 0x00000041403a7224 */ /* 0x000fe400078e0220 */
[----:B------:R-:W-:-:S04]  /*100950*/  IMAD.WIDE.U32.X R54, R111, -0x39c4fa40, R98, P4 ;  /* 0xc63b05c06f367825 */ /* 0x000fc800020e0462 */
[----:B------:R-:W-:-:S04]  /*100960*/  IMAD.WIDE.U32 R32, P4, R64, R65, R32 ;  /* 0x0000004140207225 */ /* 0x000fc80007880020 */
[----:B------:R-:W-:Y:S01]  /*100970*/  IMAD.WIDE.U32.X R36, R111, 0x1ae3a46, R96, P5 ;  /* 0x01ae3a466f247825 */ /* 0x000fe200028e0460 */
[----:B------:R-:W-:Y:S02]  /*100980*/  IADD3.X R91, P5, PT, R94, R7, RZ, P3, !PT ;  /* 0x000000075e5b7210 */ /* 0x000fe40001fbe4ff */
[----:B------:R-:W-:Y:S01]  /*100990*/  IADD3.X R107, P3, PT, R107, R102, RZ, P1, !PT ;  /* 0x000000666b6b7210 */ /* 0x000fe20000f7e4ff */
[----:B------:R-:W-:Y:S01]  /*1009a0*/  IMAD.X R7, RZ, RZ, RZ, P4 ;  /* 0x000000ffff077224 */ /* 0x000fe200020e06ff */
[----:B------:R-:W-:Y:S01]  /*1009b0*/  IADD3.X R85, P4, PT, RZ, RZ, RZ, P2, !PT ;  /* 0x000000ffff557210 */ /* 0x000fe2000179e4ff */
[----:B------:R-:W-:Y:S01]  /*1009c0*/  IMAD.WIDE.U32 R78, R8, 0xf5138f, R78 ;  /* 0x00f5138f084e7825 */ /* 0x000fe200078e004e */
[----:B------:R-:W-:Y:S02]  /*1009d0*/  IADD3 RZ, P1, PT, R90, R84, RZ ;  /* 0x000000545aff7210 */ /* 0x000fe40007f3e0ff */
        /* <DEDUP_REMOVED lines=9> */
[----:B------:R-:W-:Y:S01]  /*100a70*/  IADD3.X R97, P0, PT, R59, R86, RZ, P1, !PT ;  /* 0x000000563b617210 */ /* 0x000fe20000f1e4ff */
[----:B------:R-:W-:Y:S01]  /*100a80*/  IMAD.IADD R59, R79, 0x1, R17 ;  /* 0x000000014f3b7824 */ /* 0x000fe200078e0211 */
[----:B------:R-:W-:Y:S01]  /*100a90*/  IADD3.X RZ, P4, PT, R71, R63, RZ, P4, !PT ;  /* 0x0000003f47ff7210 */ /* 0x000fe2000279e4ff */
        /* <DEDUP_REMOVED lines=15> */
[----:B------:R-:W-:-:S02]  /*100b90*/  IADD3.X R35, P2, PT, RZ, R35, RZ, P2, !PT ;  /* 0x00000023ff237210 */ /* 0x000fc4000175e4ff */
[----:B------:R-:W-:Y:S01]  /*100ba0*/  IADD3 RZ, P3, PT, R78, R76, RZ ;  /* 0x0000004c4eff7210 */ /* 0x000fe20007f7e0ff */
[----:B------:R-:W-:Y:S01]  /*100bb0*/  IMAD.WIDE.U32 R76, R16, 0x1, RZ ;  /* 0x00000001104c7825 */ /* 0x000fe200078e00ff */
[----:B------:R-:W-:Y:S02]  /*100bc0*/  IADD3.X R59, PT, PT, RZ, RZ, RZ, P2, P5 ;  /* 0x000000ffff3b7210 */ /* 0x000fe400017ea4ff */
[----:B------:R-:W-:Y:S02]  /*100bd0*/  IADD3.X R63, P2, PT, RZ, RZ, RZ, P4, !PT ;  /* 0x000000ffff3f7210 */ /* 0x000fe4000275e4ff */
[----:B------:R-:W-:Y:S01]  /*100be0*/  IADD3.X RZ, P3, PT, R79, R117, RZ, P3, !PT ;  /* 0x000000754fff7210 */ /* 0x000fe20001f7e4ff */
[----:B------:R-:W-:Y:S01]  /*100bf0*/  IMAD.WIDE.U32 R78, R6, -0x45f6b800, R78 ;  /* 0xba094800064e7825 */ /* 0x000fe200078e004e */
[----:B------:R-:W-:Y:S02]  /*100c00*/  IADD3.X R40, P0, PT, R85, R82, RZ, P0, !PT ;  /* 0x0000005255287210 */ /* 0x000fe4000071e4ff */
[----:B------:R-:W-:Y:S01]  /*100c10*/  IADD3 R95, PT, PT, R17, R13, RZ ;  /* 0x0000000d115f7210 */ /* 0x000fe20007ffe0ff */
[----:B------:R-:W-:Y:S01]  /*100c20*/  IMAD.X R85, RZ, RZ, RZ, P2 ;  /* 0x000000ffff557224 */ /* 0x000fe200010e06ff */
[----:B------:R-:W-:Y:S01]  /*100c30*/  IADD3.X R63, P3, PT, R63, R74, RZ, P3, !PT ;  /* 0x0000004a3f3f7210 */ /* 0x000fe20001f7e4ff */
[----:B------:R-:W-:Y:S01]  /*100c40*/  IMAD.IADD R88, R79, 0x1, R88 ;  /* 0x000000014f587824 */ /* 0x000fe200078e0258 */
[----:B------:R-:W-:-:S02]  /*100c50*/  IADD3.X R41, P0, PT, R84, R107, RZ, P0, !PT ;  /* 0x0000006b54297210 */ /* 0x000fc4000071e4ff */
[----:B------:R-:W-:Y:S01]  /*100c60*/  IADD3 RZ, P4, PT, R40, R12, RZ ;  /* 0x0000000c28ff7210 */ /* 0x000fe20007f9e0ff */
[----:B------:R-:W-:Y:S01]  /*100c70*/  IMAD.WIDE.U32 R12, R95, 0x1, RZ ;  /* 0x000000015f0c7825 */ /* 0x000fe200078e00ff */
[----:B------:R-:W-:Y:S02]  /*100c80*/  IADD3.X R85, P3, PT, R85, R75, RZ, P3, !PT ;  /* 0x0000004b55557210 */ /* 0x000fe40001f7e4ff */
[----:B------:R-:W-:Y:S02]  /*100c90*/  IADD3.X R17, P0, PT, RZ, RZ, RZ, P0, !PT ;  /* 0x000000ffff117210 */ /* 0x000fe4000071e4ff */
[----:B------:R-:W-:Y:S01]  /*100ca0*/  IADD3 RZ, P2, PT, R90, R76, RZ ;  /* 0x0000004c5aff7210 */ /* 0x000fe20007f5e0ff */
[C-C-:B------:R-:W-:Y:S01]  /*100cb0*/  IMAD R76, R16.reuse, -0x7af74000, R12.reuse ;  /* 0x8508c000104c7824 */ /* 0x140fe200078e020c */
[----:B------:R-:W-:Y:S01]  /*100cc0*/  IADD3.X RZ, P4, PT, R41, R61, RZ, P4, !PT ;  /* 0x0000003d29ff7210 */ /* 0x000fe2000279e4ff */
[----:B------:R-:W-:Y:S01]  /*100cd0*/  IMAD.WIDE.U32 R82, P5, R16, -0x7af74000, R12 ;  /* 0x8508c00010527825 */ /* 0x000fe200078a000c */
[----:B------:R-:W-:-:S03]  /*100ce0*/  IADD3.X R74, P3, PT, R63, R70, RZ, P3, !PT ;  /* 0x000000463f4a7210 */ /* 0x000fc60001f7e4ff */
[----:B------:R-:W-:Y:S01]  /*100cf0*/  IMAD.X R61, RZ, RZ, RZ, P0 ;  /* 0x000000ffff3d7224 */ /* 0x000fe200000e06ff */
[----:B------:R-:W-:Y:S01]  /*100d00*/  IADD3.X R75, P3, PT, R85, R30, RZ, P3, !PT ;  /* 0x0000001e554b7210 */ /* 0x000fe20001f7e4ff */
[----:B------:R-:W-:Y:S01]  /*100d10*/  IMAD.WIDE.U32 R12, R8, 0x17c510ea, R40 ;  /* 0x17c510ea080c7825 */ /* 0x000fe200078e0028 */
[----:B------:R-:W-:Y:S02]  /*100d20*/  IADD3.X R8, P0, PT, R17, R38, RZ, P4, !PT ;  /* 0x0000002611087210 */ /* 0x000fe4000271e4ff */
[C---:B------:R-:W-:Y:S01]  /*100d30*/  IADD3 RZ, P4, PT, R77.reuse, R82, RZ ;  /* 0x000000524dff7210 */ /* 0x040fe20007f9e0ff */
[----:B------:R-:W-:Y:S01]  /*100d40*/  IMAD.IADD R76, R77, 0x1, R76 ;  /* 0x000000014d4c7824 */ /* 0x000fe200078e024c */
[----:B------:R-:W-:Y:S01]  /*100d50*/  IADD3.X R94, P0, PT, R61, R39, RZ, P0, !PT ;  /* 0x000000273d5e7210 */ /* 0x000fe2000071e4ff */
[----:B------:R-:W-:Y:S01]  /*100d60*/  IMAD.WIDE.U32 R40, R95, 0x30000000, RZ ;  /* 0x300000005f287825 */ /* 0x000fe200078e00ff */
[----:B------:R-:W-:Y:S02]  /*100d70*/  IADD3.X R61, P3, PT, RZ, RZ, RZ, P3, !PT ;  /* 0x000000ffff3d7210 */ /* 0x000fe40001f7e4ff */
[----:B------:R-:W-:Y:S01]  /*100d80*/  IADD3.X RZ, P2, PT, R113, R76, RZ, P2, !PT ;  /* 0x0000004c71ff7210 */ /* 0x000fe2000175e4ff */
[--C-:B------:R-:W-:Y:S01]  /*100d90*/  IMAD R101, R16, 0x170b5d44, R40.reuse ;  /* 0x170b5d4410657824 */ /* 0x100fe200078e0228 */
[----:B------:R-:W-:Y:S01]  /*100da0*/  IADD3.X R35, P0, PT, R8, R35, RZ, P0, !PT ;  /* 0x0000002308237210 */ /* 0x000fe2000071e4ff */
[----:B------:R-:W-:-:S02]  /*100db0*/  IMAD R99, R16, 0x170b5d44, R40 ;  /* 0x170b5d4410637824 */ /* 0x000fc400078e0228 */
[----:B------:R-:W-:Y:S01]  /*100dc0*/  IMAD.X R39, RZ, RZ, RZ, P5 ;  /* 0x000000ffff277224 */ /* 0x000fe200028e06ff */
[----:B------:R-:W-:Y:S01]  /*100dd0*/  IADD3.X R59, P0, PT, R94, R59, RZ, P0, !PT ;  /* 0x0000003b5e3b7210 */ /* 0x000fe2000071e4ff */
[----:B------:R-:W-:-:S04]  /*100de0*/  IMAD.WIDE.U32 R40, P5, R16, 0x170b5d44, R40 ;  /* 0x170b5d4410287825 */ /* 0x000fc800078a0028 */
[----:B------:R-:W-:Y:S01]  /*100df0*/  IMAD.WIDE.U32 R76, R16, 0x30000000, RZ ;  /* 0x30000000104c7825 */ /* 0x000fe200078e00ff */
[----:B------:R-:W-:-:S03]  /*100e00*/  MOV R84, R41 ;  /* 0x0000002900547202 */ /* 0x000fc60000000f00 */
[----:B------:R-:W-:Y:S01]  /*100e10*/  IMAD.X R63, RZ, RZ, RZ, P3 ;  /* 0x000000ffff3f7224 */ /* 0x000fe200018e06ff */
[----:B------:R-:W-:Y:S01]  /*100e20*/  IADD3 RZ, P3, PT, R40, R77, RZ ;  /* 0x0000004d28ff7210 */ /* 0x000fe20007f7e0ff */
[----:B------:R-:W-:-:S04]  /*100e30*/  IMAD.WIDE.U32 R70, R95, -0x45f6b800, RZ ;  /* 0xba0948005f467825 */ /* 0x000fc800078e00ff */
[----:B------:R-:W-:Y:S02]  /*100e40*/  IMAD.X R85, RZ, RZ, RZ, P5 ;  /* 0x000000ffff557224 */ /* 0x000fe400028e06ff */
[----:B------:R-:W-:Y:S02]  /*100e50*/  IMAD.MOV.U32 R38, RZ, RZ, R83 ;  /* 0x000000ffff267224 */ /* 0x000fe400078e0053 */
[----:B------:R-:W-:Y:S01]  /*100e60*/  IMAD.WIDE.U32.X R82, R95, 0x170b5d44, R84, P3 ;  /* 0x170b5d445f527825 */ /* 0x000fe200018e0454 */
[----:B------:R-:W-:-:S03]  /*100e70*/  IADD3 RZ, P3, PT, R74, R56, RZ ;  /* 0x000000384aff7210 */ /* 0x000fc60007f7e0ff */
[C-C-:B------:R-:W-:Y:S01]  /*100e80*/  IMAD R105, R16.reuse, 0x1ef3622f, R70.reuse ;  /* 0x1ef3622f10697824 */ /* 0x140fe200078e0246 */
[----:B------:R-:W-:Y:S01]  /*100e90*/  IADD3.X RZ, P3, PT, R75, R57, RZ, P3, !PT ;  /* 0x000000394bff7210 */ /* 0x000fe20001f7e4ff */
[C-C-:B------:R-:W-:Y:S02]  /*100ea0*/  IMAD R103, R16.reuse, 0x1ef3622f, R70.reuse ;  /* 0x1ef3622f10677824 */ /* 0x140fe400078e0246 */
[----:B------:R-:W-:Y:S01]  /*100eb0*/  IMAD.WIDE.U32 R86, P5, R16, 0x1ef3622f, R70 ;  /* 0x1ef3622f10567825 */ /* 0x000fe200078a0046 */
[----:B------:R-:W-:-:S03]  /*100ec0*/  IADD3.X R61, P3, PT, R61, R66, RZ, P3, !PT ;  /* 0x000000423d3d7210 */ /* 0x000fc60001f7e4ff */
[----:B------:R-:W-:Y:S01]  /*100ed0*/  IMAD.WIDE.U32 R70, R16, -0x45f6b800, RZ ;  /* 0xba09480010467825 */ /* 0x000fe200078e00ff */
[----:B------:R-:W-:-:S03]  /*100ee0*/  IADD3.X R66, P3, PT, R63, R67, RZ, P3, !PT ;  /* 0x000000433f427210 */ /* 0x000fc60001f7e4ff */
[----:B------:R-:W-:Y:S01]  /*100ef0*/  IMAD.WIDE.U32 R40, R95, 0xf5138f, RZ ;  /* 0x00f5138f5f287825 */ /* 0x000fe200078e00ff */
[----:B------:R-:W-:-:S03]  /*100f00*/  IADD3.X R84, P3, PT, R61, R12, RZ, P3, !PT ;  /* 0x0000000c3d547210 */ /* 0x000fc60001f7e4ff */
[----:B------:R-:W-:-:S04]  /*100f10*/  IMAD.WIDE.U32.X R38, R95, -0x7af74000, R38, P4 ;  /* 0x8508c0005f267825 */ /* 0x000fc800020e0426 */
[----:B------:R-:W-:Y:S01]  /*100f20*/  IMAD.X R91, RZ, RZ, RZ, P5 ;  /* 0x000000ffff5b7224 */ /* 0x000fe200028e06ff */
[----:B------:R-:W-:Y:S01]  /*100f30*/  IADD3 RZ, P5, PT, R86, R71, RZ ;  /* 0x0000004756ff7210 */ /* 0x000fe20007fbe0ff */
[----:B------:R-:W-:Y:S01]  /*100f40*/  IMAD.MOV.U32 R90, RZ, RZ, R87 ;  /* 0x000000ffff5a7224 */ /* 0x000fe200078e0057 */
[----:B------:R-:W-:Y:S01]  /*100f50*/  IADD3.X R85, P2, PT, RZ, R38, RZ, P2, !PT ;  /* 0x00000026ff557210 */ /* 0x000fe2000175e4ff */
[C-C-:B------:R-:W-:Y:S02]  /*100f60*/  IMAD R107, R16.reuse, 0x1a22d9f3, R40.reuse ;  /* 0x1a22d9f3106b7824 */ /* 0x140fe400078e0228 */
[C-C-:B------:R-:W-:Y:S01]  /*100f70*/  IMAD R17, R16.reuse, 0x1a22d9f3, R40.reuse ;  /* 0x1a22d9f310117824 */ /* 0x140fe200078e0228 */
[----:B------:R-:W-:Y:S01]  /*100f80*/  IADD3.X R57, P2, PT, RZ, R39, RZ, P2, !PT ;  /* 0x00000027ff397210 */ /* 0x000fe2000175e4ff */
[----:B------:R-:W-:-:S04]  /*100f90*/  IMAD.WIDE.U32 R86, P4, R16, 0x1a22d9f3, R40 ;  /* 0x1a22d9f310567825 */ /* 0x000fc80007880028 */
[----:B------:R-:W-:-:S04]  /*100fa0*/  IMAD.WIDE.U32 R40, R16, 0xf5138f, RZ ;  /* 0x00f5138f10287825 */ /* 0x000fc800078e00ff */
[----:B------:R-:W-:-:S04]  /*100fb0*/  IMAD.WIDE.U32 R38, R95, 0x6ca1493b, RZ ;  /* 0x6ca1493b5f267825 */ /* 0x000fc800078e00ff */
[----:B------:R-:W-:Y:S01]  /*100fc0*/  IMAD.X R93, RZ, RZ, RZ, P4 ;  /* 0x000000ffff5d7224 */ /* 0x000fe200020e06ff */
[----:B------:R-:W-:Y:S01]  /*100fd0*/  IADD3 RZ, P4, PT, R86, R41, RZ ;  /* 0x0000002956ff7210 */ /* 0x000fe20007f9e0ff */
[----:B------:R-:W-:Y:S01]  /*100fe0*/  IMAD.IADD R9, R13, 0x1, R9 ;  /* 0x000000010d097824 */ /* 0x000fe200078e0209 */
[----:B------:R-:W-:Y:S01]  /*100ff0*/  IADD3.X R86, P2, PT, R85, R78, RZ, P2, !PT ;  /* 0x0000004e55567210 */ /* 0x000fe2000175e4ff */
[C-C-:B------:R-:W-:Y:S02]  /*101000*/  IMAD R109, R16.reuse, -0x39c4fa40, R38.reuse ;  /* 0xc63b05c0106d7824 */ /* 0x140fe400078e0226 */
[----:B------:R-:W-:Y:S01]  /*101010*/  IMAD R30, R16, -0x39c4fa40, R38 ;  /* 0xc63b05c0101e7824 */ /* 0x000fe200078e0226 */
[----:B------:R-:W-:Y:S01]  /*101020*/  IADD3.X R85, P3, PT, R66, R9, RZ, P3, !PT ;  /* 0x0000000942557210 */ /* 0x000fe20001f7e4ff */
[----:B------:R-:W-:-:S04]  /*101030*/  IMAD.WIDE.U32.X R78, R95, 0x1ef3622f, R90, P5 ;  /* 0x1ef3622f5f4e7825 */ /* 0x000fc800028e045a */
[----:B------:R-:W-:-:S04]  /*101040*/  IMAD.WIDE.U32 R12, R95, 0x17c510ea, RZ ;  /* 0x17c510ea5f0c7825 */ /* 0x000fc800078e00ff */
[----:B------:R-:W-:Y:S01]  /*101050*/  IMAD.MOV.U32 R92, RZ, RZ, R87 ;  /* 0x000000ffff5c7224 */ /* 0x000fe200078e0057 */
[----:B------:R-:W-:Y:S01]  /*101060*/  IADD3.X R87, P2, PT, R57, R88, RZ, P2, !PT ;  /* 0x0000005839577210 */ /* 0x000fe2000175e4ff */
[----:B------:R-:W-:-:S03]  /*101070*/  IMAD.WIDE.U32 R38, P5, R16, -0x39c4fa40, R38 ;  /* 0xc63b05c010267825 */ /* 0x000fc600078a0026 */
[----:B------:R-:W-:Y:S01]  /*101080*/  IADD3.X R63, P2, PT, RZ, RZ, RZ, P2, !PT ;  /* 0x000000ffff3f7210 */ /* 0x000fe2000175e4ff */
[----:B------:R-:W-:Y:S01]  /*101090*/  IMAD.X R67, RZ, RZ, RZ, P5 ;  /* 0x000000ffff437224 */ /* 0x000fe200028e06ff */
[----:B------:R-:W-:Y:S01]  /*1010a0*/  MOV R66, R39 ;  /* 0x0000002700427202 */ /* 0x000fe20000000f00 */
        /* <DEDUP_REMOVED lines=8> */
[----:B------:R-:W-:-:S03]  /*101130*/  IMAD.WIDE.U32 R38, R16, 0x17c510ea, RZ ;  /* 0x17c510ea10267825 */ /* 0x000fc600078e00ff */
[----:B------:R-:W-:Y:S01]  /*101140*/  IADD3.X RZ, P3, PT, R87, R101, RZ, P3, !PT ;  /* 0x0000006557ff7210 */ /* 0x000fe20001f7e4ff */
[----:B------:R-:W-:Y:S01]  /*101150*/  IMAD.WIDE.U32.X R66, R95, -0x39c4fa40, R66, P2 ;  /* 0xc63b05c05f427825 */ /* 0x000fe200010e0442 */
[----:B------:R-:W-:Y:S02]  /*101160*/  IADD3 RZ, P2, PT, R84, R14, RZ ;  /* 0x0000000e54ff7210 */ /* 0x000fe40007f5e0ff */
[----:B------:R-:W-:Y:S01]  /*101170*/  IADD3.X R63, P3, PT, R63, R82, RZ, P3, !PT ;  /* 0x000000523f3f7210 */ /* 0x000fe20001f7e4ff */
[----:B------:R-:W-:Y:S01]  /*101180*/  IMAD.X R91, RZ, RZ, RZ, P5 ;  /* 0x000000ffff5b7224 */ /* 0x000fe200028e06ff */
[----:B------:R-:W-:Y:S01]  /*101190*/  IADD3 RZ, P5, PT, R8, R39, RZ ;  /* 0x0000002708ff7210 */ /* 0x000fe20007fbe0ff */
[----:B------:R-:W-:Y:S01]  /*1011a0*/  IMAD.MOV.U32 R90, RZ, RZ, R9 ;  /* 0x000000ffff5a7224 */ /* 0x000fe200078e0009 */
[----:B------:R-:W-:Y:S01]  /*1011b0*/  IADD3.X RZ, P2, PT, R85, R89, RZ, P2, !PT ;  /* 0x0000005955ff7210 */ /* 0x000fe2000175e4ff */
[----:B------:R-:W-:Y:S01]  /*1011c0*/  IMAD.WIDE.U32.X R76, R95, 0x1a22d9f3, R92, P4 ;  /* 0x1a22d9f35f4c7825 */ /* 0x000fe200020e045c */
[----:B------:R-:W-:-:S02]  /*1011d0*/  IADD3.X R35, P4, PT, R35, R110, RZ, P0, !PT ;  /* 0x0000006e23237210 */ /* 0x000fc4000079e4ff */
[----:B------:R-:W-:Y:S01]  /*1011e0*/  IADD3.X R97, P3, PT, R97, R83, RZ, P3, !PT ;  /* 0x0000005361617210 */ /* 0x000fe20001f7e4ff */
[----:B------:R-:W-:Y:S01]  /*1011f0*/  IMAD.WIDE.U32 R74, R6, 0xf5138f, R74 ;  /* 0x00f5138f064a7825 */ /* 0x000fe200078e004a */
[----:B------:R-:W-:-:S03]  /*101200*/  IADD3.X R59, P4, PT, R59, R62, RZ, P4, !PT ;  /* 0x0000003e3b3b7210 */ /* 0x000fc6000279e4ff */
[----:B------:R-:W-:Y:S01]  /*101210*/  IMAD.WIDE.U32.X R14, R95, 0x1ae3a46, R90, P5 ;  /* 0x01ae3a465f0e7825 */ /* 0x000fe200028e045a */
[----:B------:R-:W-:Y:S02]  /*101220*/  IADD3.X R54, P5, PT, R13, R54, RZ, P2, !PT ;  /* 0x000000360d367210 */ /* 0x000fe400017be4ff */
        /* <DEDUP_REMOVED lines=10> */
[----:B------:R-:W-:Y:S01]  /*1012d0*/  IMAD.WIDE.U32 R8, R86, -0x1, RZ ;  /* 0xffffffff56087825 */ /* 0x000fe200078e00ff */
[----:B------:R-:W-:-:S02]  /*1012e0*/  IADD3 RZ, P0, PT, R74, R70, RZ ;  /* 0x000000464aff7210 */ /* 0x000fc40007f1e0ff */
[----:B------:R-:W-:Y:S01]  /*1012f0*/  IADD3.X R35, PT, PT, RZ, RZ, RZ, P4, P2 ;  /* 0x000000ffff237210 */ /* 0x000fe200027e44ff */
[----:B------:R-:W-:Y:S01]  /*101300*/  IMAD R11, R86, -0x7af74001, -R99 ;  /* 0x8508bfff560b7824 */ /* 0x000fe200078e0a63 */
[----:B------:R-:W-:Y:S01]  /*101310*/  IADD3.X R61, P2, PT, RZ, RZ, RZ, P3, !PT ;  /* 0x000000ffff3d7210 */ /* 0x000fe20001f5e4ff */
[----:B------:R-:W-:Y:S01]  /*101320*/  IMAD.WIDE.U32 R62, R8, 0x1, RZ ;  /* 0x00000001083e7825 */ /* 0x000fe200078e00ff */
[----:B------:R-:W-:Y:S02]  /*101330*/  IADD3 RZ, P3, PT, R54, R10, RZ ;  /* 0x0000000a36ff7210 */ /* 0x000fe40007f7e0ff */
[----:B------:R-:W-:Y:S01]  /*101340*/  IADD3.X R55, P5, PT, R82, R59, RZ, P5, !PT ;  /* 0x0000003b52377210 */ /* 0x000fe20002fbe4ff */
[----:B------:R-:W-:Y:S01]  /*101350*/  IMAD.IADD R9, R9, 0x1, R11 ;  /* 0x0000000109097824 */ /* 0x000fe200078e020b */
[----:B------:R-:W-:Y:S01]  /*101360*/  IADD3.X RZ, P4, PT, R75, R105, RZ, P0, !PT ;  /* 0x000000694bff7210 */ /* 0x000fe2000079e4ff */
[----:B------:R-:W-:Y:S01]  /*101370*/  IMAD.X R83, RZ, RZ, RZ, P2 ;  /* 0x000000ffff537224 */ /* 0x000fe200010e06ff */
[----:B------:R-:W-:Y:S01]  /*101380*/  IADD3.X RZ, P0, PT, R55, R81, RZ, P3, !PT ;  /* 0x0000005137ff7210 */ /* 0x000fe20001f1e4ff */
[----:B------:R-:W-:Y:S01]  /*101390*/  IMAD.WIDE.U32 R10, R9, 0x1, RZ ;  /* 0x00000001090a7825 */ /* 0x000fe200078e00ff */
[----:B------:R-:W-:-:S02]  /*1013a0*/  IADD3.X R81, P3, PT, R61, R78, RZ, P4, !PT ;  /* 0x0000004e3d517210 */ /* 0x000fc4000277e4ff */
[----:B------:R-:W-:Y:S01]  /*1013b0*/  IADD3.X R59, P5, PT, RZ, RZ, RZ, P5, !PT ;  /* 0x000000ffff3b7210 */ /* 0x000fe20002fbe4ff */
[----:B------:R-:W-:Y:S01]  /*1013c0*/  IMAD.WIDE.U32 R84, R6, 0x6ca1493b, R84 ;  /* 0x6ca1493b06547825 */ /* 0x000fe200078e0054 */
[----:B------:R-:W-:Y:S02]  /*1013d0*/  IADD3 RZ, P2, PT, R86, R62, RZ ;  /* 0x0000003e56ff7210 */ /* 0x000fe40007f5e0ff */
[----:B------:R-:W-:Y:S01]  /*1013e0*/  IADD3.X R78, P3, PT, R83, R79, RZ, P3, !PT ;  /* 0x0000004f534e7210 */ /* 0x000fe20001f7e4ff */
[C-C-:B------:R-:W-:Y:S02]  /*1013f0*/  IMAD R62, R8.reuse, -0x7af74000, R10.reuse ;  /* 0x8508c000083e7824 */ /* 0x140fe400078e020a */
[----:B------:R-:W-:Y:S01]  /*101400*/  IMAD.X R61, RZ, RZ, RZ, P5 ;  /* 0x000000ffff3d7224 */ /* 0x000fe200028e06ff */
[----:B------:R-:W-:Y:S01]  /*101410*/  IADD3.X R84, P3, PT, R81, R84, RZ, P3, !PT ;  /* 0x0000005451547210 */ /* 0x000fe20001f7e4ff */
[----:B------:R-:W-:-:S04]  /*101420*/  IMAD.WIDE.U32 R70, P5, R8, -0x7af74000, R10 ;  /* 0x8508c00008467825 */ /* 0x000fc800078a000a */
[C---:B------:R-:W-:Y:S01]  /*101430*/  IMAD.IADD R62, R63.reuse, 0x1, R62 ;  /* 0x000000013f3e7824 */ /* 0x040fe200078e023e */
[----:B------:R-:W-:Y:S01]  /*101440*/  IADD3 RZ, P4, PT, R63, R70, RZ ;  /* 0x000000463fff7210 */ /* 0x000fe20007f9e0ff */
[----:B------:R-:W-:Y:S02]  /*101450*/  IMAD.IADD R69, R85, 0x1, R69 ;  /* 0x0000000155457824 */ /* 0x000fe400078e0245 */
[----:B------:R-:W-:Y:S01]  /*101460*/  IMAD.WIDE.U32 R54, R6, 0x17c510ea, R54 ;  /* 0x17c510ea06367825 */ /* 0x000fe200078e0036 */
[----:B------:R-:W-:Y:S02]  /*101470*/  IADD3.X R6, P0, PT, R59, R36, RZ, P0, !PT ;  /* 0x000000243b067210 */ /* 0x000fe4000071e4ff */
[----:B------:R-:W-:Y:S01]  /*101480*/  IADD3.X RZ, P2, PT, R99, R62, RZ, P2, !PT ;  /* 0x0000003e63ff7210 */ /* 0x000fe2000175e4ff */
[----:B------:R-:W-:Y:S01]  /*101490*/  IMAD.WIDE.U32 R10, R9, 0x30000000, RZ ;  /* 0x30000000090a7825 */ /* 0x000fe200078e00ff */
[----:B------:R-:W-:Y:S02]  /*1014a0*/  IADD3.X R85, P3, PT, R78, R69, RZ, P3, !PT ;  /* 0x000000454e557210 */ /* 0x000fe40001f7e4ff */
[----:B------:R-:W-:Y:S01]  /*1014b0*/  IADD3.X R80, P0, PT, R61, R37, RZ, P0, !PT ;  /* 0x000000253d507210 */ /* 0x000fe2000071e4ff */
[----:B------:R-:W-:-:S02]  /*1014c0*/  IMAD.X R63, RZ, RZ, RZ, P5 ;  /* 0x000000ffff3f7224 */ /* 0x000fc400028e06ff */
[----:B------:R-:W-:Y:S01]  /*1014d0*/  IMAD.MOV.U32 R62, RZ, RZ, R71 ;  /* 0x000000ffff3e7224 */ /* 0x000fe200078e0047 */
[----:B------:R-:W-:Y:S01]  /*1014e0*/  IADD3.X R13, P0, PT, R6, R13, RZ, P0, !PT ;  /* 0x0000000d060d7210 */ /* 0x000fe2000071e4ff */
[----:B------:R-:W-:Y:S01]  /*1014f0*/  IMAD.WIDE.U32 R36, P5, R8, 0x170b5d44, R10 ;  /* 0x170b5d4408247825 */ /* 0x000fe200078a000a */
[----:B------:R-:W-:-:S03]  /*101500*/  IADD3.X R11, P3, PT, RZ, RZ, RZ, P3, !PT ;  /* 0x000000ffff0b7210 */ /* 0x000fc60001f7e4ff */
[----:B------:R-:W-:Y:S01]  /*101510*/  IMAD.IADD R107, R107, 0x1, R41 ;  /* 0x000000016b6b7824 */ /* 0x000fe200078e0229 */
[----:B------:R-:W-:Y:S01]  /*101520*/  IADD3.X R79, PT, PT, RZ, RZ, RZ, P5, !PT ;  /* 0x000000ffff4f7210 */ /* 0x000fe20002ffe4ff */
[----:B------:R-:W-:Y:S01]  /*101530*/  IMAD.WIDE.U32.X R62, R9, -0x7af74000, R62, P4 ;  /* 0x8508c000093e7825 */ /* 0x000fe200020e043e */
[----:B------:R-:W-:-:S03]  /*101540*/  IADD3 RZ, P4, PT, R84, R40, RZ ;  /* 0x0000002854ff7210 */ /* 0x000fc60007f9e0ff */
[----:B------:R-:W-:Y:S01]  /*101550*/  IMAD.WIDE.U32 R70, R8, 0x30000000, RZ ;  /* 0x3000000008467825 */ /* 0x000fe200078e00ff */
[----:B------:R-:W-:-:S03]  /*101560*/  IADD3.X R59, P2, PT, RZ, R62, RZ, P2, !PT ;  /* 0x0000003eff3b7210 */ /* 0x000fc6000175e4ff */
[----:B------:R-:W-:Y:S01]  /*101570*/  IMAD.X R41, RZ, RZ, RZ, P3 ;  /* 0x000000ffff297224 */ /* 0x000fe200018e06ff */
[----:B------:R-:W-:Y:S01]  /*101580*/  IADD3.X RZ, P3, PT, R85, R107, RZ, P4, !PT ;  /* 0x0000006b55ff7210 */ /* 0x000fe2000277e4ff */
[----:B------:R-:W-:Y:S01]  /*101590*/  IMAD.MOV.U32 R78, RZ, RZ, R37 ;  /* 0x000000ffff4e7224 */ /* 0x000fe200078e0025 */
[----:B------:R-:W-:Y:S01]  /*1015a0*/  IADD3 RZ, P5, PT, R36, R71, RZ ;  /* 0x0000004724ff7210 */ /* 0x000fe20007fbe0ff */
[----:B------:R-:W-:Y:S01]  /*1015b0*/  IMAD.WIDE.U32 R36, R16, -0x45f6b800, R74 ;  /* 0xba09480010247825 */ /* 0x000fe200078e004a */
[----:B------:R-:W-:Y:S02]  /*1015c0*/  IADD3.X R62, P2, PT, RZ, R63, RZ, P2, !PT ;  /* 0x0000003fff3e7210 */ /* 0x000fe4000175e4ff */
[----:B------:R-:W-:Y:S01]  /*1015d0*/  IADD3.X R11, P3, PT, R11, R76, RZ, P3, !PT ;  /* 0x0000004c0b0b7210 */ /* 0x000fe20001f7e4ff */
[----:B------:R-:W-:Y:S01]  /*1015e0*/  IMAD.IADD R103, R37, 0x1, R103 ;  /* 0x0000000125677824 */ /* 0x000fe200078e0267 */
[----:B------:R-:W-:Y:S01]  /*1015f0*/  IADD3.X R36, P2, PT, R59, R36, RZ, P2, !PT ;  /* 0x000000243b247210 */ /* 0x000fe2000175e4ff */
[----:B------:R-:W-:Y:S01]  /*101600*/  IMAD R61, R8, 0x170b5d44, R10 ;  /* 0x170b5d44083d7824 */ /* 0x000fe200078e020a */
[----:B------:R-:W-:Y:S01]  /*101610*/  IADD3.X R77, P3, PT, R41, R77, RZ, P3, !PT ;  /* 0x0000004d294d7210 */ /* 0x000fe20001f7e4ff */
[----:B------:R-:W-:Y:S01]  /*101620*/  IMAD.WIDE.U32 R40, R9, -0x45f6b800, RZ ;  /* 0xba09480009287825 */ /* 0x000fe200078e00ff */
[----:B------:R-:W-:-:S02]  /*101630*/  IADD3.X R37, P2, PT, R62, R103, RZ, P2, !PT ;  /* 0x000000673e257210 */ /* 0x000fc4000175e4ff */
[----:B------:R-:W-:Y:S01]  /*101640*/  IADD3 RZ, P4, PT, R36, R70, RZ ;  /* 0x0000004624ff7210 */ /* 0x000fe20007f9e0ff */
[----:B------:R-:W-:Y:S01]  /*101650*/  IMAD.IADD R61, R61, 0x1, R71 ;  /* 0x000000013d3d7824 */ /* 0x000fe200078e0247 */
[----:B------:R-:W-:Y:S01]  /*101660*/  IADD3.X R62, P3, PT, R11, R54, RZ, P3, !PT ;  /* 0x000000360b3e7210 */ /* 0x000fe20001f7e4ff */
[----:B------:R-:W-:-:S03]  /*101670*/  IMAD.WIDE.U32.X R78, R9, 0x170b5d44, R78, P5 ;  /* 0x170b5d44094e7825 */ /* 0x000fc600028e044e */
[----:B------:R-:W-:Y:S01]  /*101680*/  IADD3.X RZ, P4, PT, R37, R61, RZ, P4, !PT ;  /* 0x0000003d25ff7210 */ /* 0x000fe2000279e4ff */
[----:B------:R-:W-:Y:S01]  /*101690*/  IMAD.WIDE.U32 R74, P5, R8, 0x1ef3622f, R40 ;  /* 0x1ef3622f084a7825 */ /* 0x000fe200078a0028 */
[----:B------:R-:W-:-:S03]  /*1016a0*/  IADD3.X R41, P2, PT, RZ, RZ, RZ, P2, !PT ;  /* 0x000000ffff297210 */ /* 0x000fc6000175e4ff */
[----:B------:R-:W-:Y:S02]  /*1016b0*/  IMAD.IADD R6, R55, 0x1, R68 ;  /* 0x0000000137067824 */ /* 0x000fe400078e0244 */
[----:B------:R-:W-:Y:S01]  /*1016c0*/  IMAD.X R69, RZ, RZ, RZ, P5 ;  /* 0x000000ffff457224 */ /* 0x000fe200028e06ff */
[----:B------:R-:W-:Y:S01]  /*1016d0*/  IADD3.X R41, P5, PT, R41, R78, RZ, P4, !PT ;  /* 0x0000004e29297210 */ /* 0x000fe200027be4ff */
[----:B------:R-:W-:Y:S01]  /*1016e0*/  IMAD.X R11, RZ, RZ, RZ, P2 ;  /* 0x000000ffff0b7224 */ /* 0x000fe200010e06ff */
[----:B------:R-:W-:Y:S01]  /*1016f0*/  IADD3.X R63, P4, PT, R77, R6, RZ, P3, !PT ;  /* 0x000000064d3f7210 */ /* 0x000fe20001f9e4ff */
[----:B------:R-:W-:-:S03]  /*101700*/  IMAD.WIDE.U32 R54, R16, 0xf5138f, R84 ;  /* 0x00f5138f10367825 */ /* 0x000fc600078e0054 */
[----:B------:R-:W-:Y:S01]  /*101710*/  IADD3.X R78, P3, PT, R11, R79, RZ, P5, !PT ;  /* 0x0000004f0b4e7210 */ /* 0x000fe20002f7e4ff */
[----:B------:R-:W-:Y:S01]  /*101720*/  IMAD.WIDE.U32 R70, R8, -0x45f6b800, RZ ;  /* 0xba09480008467825 */ /* 0x000fe200078e00ff */
[----:B------:R-:W-:Y:S02]  /*101730*/  IADD3.X R11, P0, PT, R80, R35, RZ, P0, !PT ;  /* 0x00000023500b7210 */ /* 0x000fe4000071e4ff */
[----:B------:R-:W-:Y:S01]  /*101740*/  IADD3 R17, PT, PT, R55, R17, RZ ;  /* 0x0000001137117210 */ /* 0x000fe20007ffe0ff */
[----:B------:R-:W-:Y:S01]  /*101750*/  IMAD R59, R8, 0x1ef3622f, R40 ;  /* 0x1ef3622f083b7824 */ /* 0x000fe200078e0228 */
[----:B------:R-:W-:Y:S01]  /*101760*/  IADD3.X R35, P4, PT, RZ, RZ, RZ, P4, !PT ;  /* 0x000000ffff237210 */ /* 0x000fe2000279e4ff */
[----:B------:R-:W-:Y:S01]  /*101770*/  IMAD.MOV.U32 R68, RZ, RZ, R75 ;  /* 0x000000ffff447224 */ /* 0x000fe200078e004b */
[----:B------:R-:W-:Y:S01]  /*101780*/  IADD3.X R54, P3, PT, R41, R54, RZ, P3, !PT ;  /* 0x0000003629367210 */ /* 0x000fe20001f7e4ff */
[----:B------:R-:W-:Y:S01]  /*101790*/  IMAD.IADD R109, R109, 0x1, R57 ;  /* 0x000000016d6d7824 */ /* 0x000fe200078e0239 */
[----:B------:R-:W-:Y:S01]  /*1017a0*/  IADD3 RZ, P2, PT, R74, R71, RZ ;  /* 0x000000474aff7210 */ /* 0x000fe20007f5e0ff */
[----:B------:R-:W-:Y:S01]  /*1017b0*/  IMAD.X R41, RZ, RZ, RZ, P4 ;  /* 0x000000ffff297224 */ /* 0x000fe200020e06ff */
[----:B------:R-:W-:Y:S01]  /*1017c0*/  IADD3.X R55, P5, PT, R78, R17, RZ, P3, !PT ;  /* 0x000000114e377210 */ /* 0x000fe20001fbe4ff */
[----:B------:R-:W-:Y:S01]  /*1017d0*/  IMAD.IADD R59, R59, 0x1, R71 ;  /* 0x000000013b3b7824 */ /* 0x000fe200078e0247 */
[----:B------:R-:W-:Y:S01]  /*1017e0*/  IADD3 RZ, P4, PT, R62, R56, RZ ;  /* 0x000000383eff7210 */ /* 0x000fe20007f9e0ff */
        /* <DEDUP_REMOVED lines=8> */
[----:B------:R-:W-:Y:S01]  /*101870*/  IMAD.WIDE.U32 R70, P5, R8, 0x1a22d9f3, R56 ;  /* 0x1a22d9f308467825 */ /* 0x000fe200078a0038 */
[----:B------:R-:W-:Y:S02]  /*101880*/  IADD3.X R17, P3, PT, R17, R68, RZ, P3, !PT ;  /* 0x0000004411117210 */ /* 0x000fe40001f7e4ff */
        /* <DEDUP_REMOVED lines=18> */
[----:B------:R-:W-:-:S03]  /*1019b0*/  IADD3 RZ, P5, PT, R34, R66, RZ ;  /* 0x0000004222ff7210 */ /* 0x000fc60007fbe0ff */
[C-C-:B------:R-:W-:Y:S01]  /*1019c0*/  IMAD R13, R16.reuse, 0x1ae3a46, R12.reuse ;  /* 0x01ae3a46100d7824 */ /* 0x140fe200078e020c */
[----:B------:R-:W-:Y:S01]  /*1019d0*/  IADD3.X RZ, P5, PT, R35, R41, RZ, P5, !PT ;  /* 0x0000002923ff7210 */ /* 0x000fe20002fbe4ff */
[----:B------:R-:W-:Y:S01]  /*1019e0*/  IMAD R59, R16, 0x1ae3a46, R12 ;  /* 0x01ae3a46103b7824 */ /* 0x000fe200078e020c */
[----:B------:R-:W-:Y:S01]  /*1019f0*/  IADD3.X R41, P4, PT, RZ, RZ, RZ, P4, !PT ;  /* 0x000000ffff297210 */ /* 0x000fe2000279e4ff */
[----:B------:R-:W-:Y:S01]  /*101a00*/  IMAD.MOV.U32 R6, RZ, RZ, R33 ;  /* 0x000000ffff067224 */ /* 0x000fe200078e0021 */
[----:B------:R-:W-:Y:S01]  /*101a10*/  IADD3 R11, PT, PT, R13, R39, RZ ;  /* 0x000000270d0b7210 */ /* 0x000fe20007ffe0ff */
[----:B------:R-:W-:Y:S01]  /*101a20*/  IMAD.X R13, RZ, RZ, RZ, P3 ;  /* 0x000000ffff0d7224 */ /* 0x000fe200018e06ff */
[----:B------:R-:W-:Y:S01]  /*101a30*/  IADD3 RZ, P3, PT, R62, R38, RZ ;  /* 0x000000263eff7210 */ /* 0x000fe20007f7e0ff */
[----:B------:R-:W-:Y:S01]  /*101a40*/  IMAD.WIDE.U32 R38, R9, 0x6ca1493b, RZ ;  /* 0x6ca1493b09267825 */ /* 0x000fe200078e00ff */
[----:B------:R-:W-:Y:S02]  /*101a50*/  IADD3.X R61, P5, PT, R17, R68, RZ, P5, !PT ;  /* 0x00000044113d7210 */ /* 0x000fe40002fbe4ff */
[----:B------:R-:W-:Y:S01]  /*101a60*/  IADD3.X RZ, P3, PT, R63, R11, RZ, P3, !PT ;  /* 0x0000000b3fff7210 */ /* 0x000fe20001f7e4ff */
[----:B------:R-:W-:Y:S01]  /*101a70*/  IMAD.WIDE.U32 R16, R16, 0x17c510ea, R62 ;  /* 0x17c510ea10107825 */ /* 0x000fe200078e003e */
[----:B------:R-:W-:-:S02]  /*101a80*/  IADD3.X R11, P0, PT, RZ, RZ, RZ, P0, !PT ;  /* 0x000000ffff0b7210 */ /* 0x000fc4000071e4ff */
[----:B------:R-:W-:Y:S01]  /*101a90*/  IADD3.X R68, P5, PT, R13, R69, RZ, P5, !PT ;  /* 0x000000450d447210 */ /* 0x000fe20002fbe4ff */
[----:B------:R-:W-:Y:S01]  /*101aa0*/  IMAD.X R57, RZ, RZ, RZ, P4 ;  /* 0x000000ffff397224 */ /* 0x000fe200020e06ff */
[----:B------:R-:W-:Y:S01]  /*101ab0*/  IADD3.X R11, P2, PT, RZ, R11, RZ, P2, !PT ;  /* 0x0000000bff0b7210 */ /* 0x000fe2000175e4ff */
[C---:B------:R-:W-:Y:S01]  /*101ac0*/  IMAD.WIDE.U32 R66, P4, R8.reuse, -0x39c4fa40, R38 ;  /* 0xc63b05c008427825 */ /* 0x040fe20007880026 */
[----:B------:R-:W-:Y:S02]  /*101ad0*/  IADD3.X R16, P5, PT, R61, R16, RZ, P5, !PT ;  /* 0x000000103d107210 */ /* 0x000fe40002fbe4ff */
[----:B------:R-:W-:Y:S01]  /*101ae0*/  IADD3.X R30, P3, PT, R41, R14, RZ, P3, !PT ;  /* 0x0000000e291e7210 */ /* 0x000fe20001f7e4ff */
[----:B------:R-:W-:Y:S01]  /*101af0*/  IMAD.IADD R59, R17, 0x1, R59 ;  /* 0x00000001113b7824 */ /* 0x000fe200078e023b */
[----:B------:R-:W-:Y:S01]  /*101b00*/  IADD3.X R14, PT, PT, RZ, RZ, RZ, P2, P0 ;  /* 0x000000ffff0e7210 */ /* 0x000fe200017e04ff */
[----:B------:R-:W-:Y:S01]  /*101b10*/  IMAD.WIDE.U32 R62, R8, 0x6ca1493b, RZ ;  /* 0x6ca1493b083e7825 */ /* 0x000fe200078e00ff */
[----:B------:R-:W-:-:S02]  /*101b20*/  IADD3.X R57, P3, PT, R57, R15, RZ, P3, !PT ;  /* 0x0000000f39397210 */ /* 0x000fc40001f7e4ff */
[----:B------:R-:W-:Y:S01]  /*101b30*/  IADD3.X R17, P5, PT, R68, R59, RZ, P5, !PT ;  /* 0x0000003b44117210 */ /* 0x000fe20002fbe4ff */
[----:B------:R-:W-:Y:S01]  /*101b40*/  IMAD R39, R8, -0x39c4fa40, R38 ;  /* 0xc63b05c008277824 */ /* 0x000fe200078e0226 */
[----:B------:R-:W-:Y:S01]  /*101b50*/  IADD3 RZ, P2, PT, R66, R63, RZ ;  /* 0x0000003f42ff7210 */ /* 0x000fe20007f5e0ff */
[----:B------:R-:W-:Y:S01]  /*101b60*/  IMAD.WIDE.U32 R12, R64, R64, RZ ;  /* 0x00000040400c7225 */ /* 0x000fe200078e00ff */
[----:B------:R-:W-:Y:S02]  /*101b70*/  IADD3 RZ, P0, PT, R16, R62, RZ ;  /* 0x0000003e10ff7210 */ /* 0x000fe40007f1e0ff */
[----:B------:R-:W-:Y:S01]  /*101b80*/  IADD3.X R30, P3, PT, R30, R11, RZ, P3, !PT ;  /* 0x0000000b1e1e7210 */ /* 0x000fe20001f7e4ff */
[----:B------:R-:W-:Y:S01]  /*101b90*/  IMAD.X R69, RZ, RZ, RZ, P4 ;  /* 0x000000ffff457224 */ /* 0x000fe200020e06ff */
[----:B------:R-:W-:Y:S01]  /*101ba0*/  IADD3 RZ, P4, PT, R13, R32, RZ ;  /* 0x000000200dff7210 */ /* 0x000fe20007f9e0ff */
[----:B------:R-:W-:Y:S01]  /*101bb0*/  IMAD.IADD R39, R39, 0x1, R63 ;  /* 0x0000000127277824 */ /* 0x000fe200078e023f */
[----:B------:R-:W-:Y:S01]  /*101bc0*/  SHF.L.W.U32.HI R11, R60, 0x1, R31 ;  /* 0x000000013c0b7819 */ /* 0x000fe20000010e1f */
[----:B------:R-:W-:Y:S01]  /*101bd0*/  IMAD.MOV.U32 R68, RZ, RZ, R67 ;  /* 0x000000ffff447224 */ /* 0x000fe200078e0043 */
[----:B------:R-:W-:Y:S01]  /*101be0*/  IADD3.X R57, P3, PT, R57, R14, RZ, P3, !PT ;  /* 0x0000000e39397210 */ /* 0x000fe20001f7e4ff */
[----:B------:R-:W-:Y:S01]  /*101bf0*/  IMAD.IADD R58, R13, 0x1, R58 ;  /* 0x000000010d3a7824 */ /* 0x000fe200078e023a */
[----:B------:R-:W-:Y:S01]  /*101c00*/  IADD3.X RZ, P0, PT, R17, R39, RZ, P0, !PT ;  /* 0x0000002711ff7210 */ /* 0x000fe2000071e4ff */
[----:B------:R-:W-:Y:S01]  /*101c10*/  IMAD.WIDE.U32.X R68, R9, -0x39c4fa40, R68, P2 ;  /* 0xc63b05c009447825 */ /* 0x000fe200010e0444 */
[----:B------:R-:W-:-:S02]  /*101c20*/  IADD3.X R13, P5, PT, RZ, RZ, RZ, P5, !PT ;  /* 0x000000ffff0d7210 */ /* 0x000fc40002fbe4ff */
[----:B------:R-:W-:Y:S01]  /*101c30*/  IADD3.X R11, P1, PT, R11, R12, RZ, P1, !PT ;  /* 0x0000000c0b0b7210 */ /* 0x000fe20000f3e4ff */
[----:B------:R-:W-:Y:S01]  /*101c40*/  IMAD.WIDE.U32 R14, R9, 0x17c510ea, RZ ;  /* 0x17c510ea090e7825 */ /* 0x000fe200078e00ff */
[----:B------:R-:W-:Y:S02]  /*101c50*/  IADD3.X R12, P0, PT, R13, R68, RZ, P0, !PT ;  /* 0x000000440d0c7210 */ /* 0x000fe4000071e4ff */
[----:B------:R-:W-:Y:S01]  /*101c60*/  SHF.L.W.U32.HI R31, R31, 0x1, R116 ;  /* 0x000000011f1f7819 */ /* 0x000fe20000010e74 */
[----:B------:R-:W-:Y:S01]  /*101c70*/  IMAD.WIDE.U32.X R6, R65, R65, R6, P4 ;  /* 0x0000004141067225 */ /* 0x000fe200020e0406 */
[----:B------:R-:W-:Y:S02]  /*101c80*/  IADD3.X R13, PT, PT, RZ, RZ, RZ, P5, !PT ;  /* 0x000000ffff0d7210 */ /* 0x000fe40002ffe4ff */
[----:B------:R-:W-:Y:S01]  /*101c90*/  IADD3.X R58, P1, PT, R31, R58, RZ, P1, !PT ;  /* 0x0000003a1f3a7210 */ /* 0x000fe20000f3e4ff */
[----:B------:R-:W-:Y:S01]  /*101ca0*/  IMAD.WIDE.U32 R32, P5, R8, 0x1ae3a46, R14 ;  /* 0x01ae3a4608207825 */ /* 0x000fe200078a000e */
[----:B------:R-:W-:-:S02]  /*101cb0*/  IADD3.X R11, P2, PT, R30, R11, RZ, P3, !PT ;  /* 0x0000000b1e0b7210 */ /* 0x000fc40001f5e4ff */
[----:B------:R-:W-:Y:S01]  /*101cc0*/  IADD3.X R68, P0, PT, R13, R69, RZ, P0, !PT ;  /* 0x000000450d447210 */ /* 0x000fe2000071e4ff */
[----:B------:R-:W-:Y:S01]  /*101cd0*/  IMAD.WIDE.U32 R30, R8, 0x17c510ea, RZ ;  /* 0x17c510ea081e7825 */ /* 0x000fe200078e00ff */
[----:B------:R-:W-:Y:S02]  /*101ce0*/  IADD3.X R57, P2, PT, R57, R58, RZ, P2, !PT ;  /* 0x0000003a39397210 */ /* 0x000fe4000175e4ff */
[----:B------:R-:W-:Y:S01]  /*101cf0*/  IADD3.X R12, P0, PT, R12, R11, RZ, P0, !PT ;  /* 0x0000000b0c0c7210 */ /* 0x000fe2000071e4ff */
[----:B------:R-:W-:Y:S01]  /*101d00*/  IMAD R13, R8, 0x1ae3a46, R14 ;  /* 0x01ae3a46080d7824 */ /* 0x000fe200078e020e */
[----:B------:R-:W-:Y:S01]  /*101d10*/  LEA.HI.X R116, P1, R116, R6, RZ, 0x1, P1 ;  /* 0x0000000674747211 */ /* 0x000fe20000830cff */
[----:B------:R-:W-:Y:S01]  /*101d20*/  IMAD.X R59, RZ, RZ, RZ, P5 ;  /* 0x000000ffff3b7224 */ /* 0x000fe200028e06ff */
[----:B------:R-:W-:Y:S01]  /*101d30*/  IADD3 RZ, P5, PT, R32, R31, RZ ;  /* 0x0000001f20ff7210 */ /* 0x000fe20007fbe0ff */
[----:B------:R-:W-:Y:S01]  /*101d40*/  IMAD.IADD R11, R13, 0x1, R31 ;  /* 0x000000010d0b7824 */ /* 0x000fe200078e021f */
[----:B------:R-:W-:Y:S01]  /*101d50*/  IADD3 RZ, P4, PT, R12, R30, RZ ;  /* 0x0000001e0cff7210 */ /* 0x000fe20007f9e0ff */
[----:B------:R-:W-:Y:S01]  /*101d60*/  IMAD.MOV.U32 R58, RZ, RZ, R33 ;  /* 0x000000ffff3a7224 */ /* 0x000fe200078e0021 */
[----:B------:R-:W-:Y:S01]  /*101d70*/  IADD3.X R13, P0, PT, R68, R57, RZ, P0, !PT ;  /* 0x00000039440d7210 */ /* 0x000fe2000071e4ff */
[----:B------:R-:W-:-:S03]  /*101d80*/  IMAD.WIDE.U32 R36, R8, 0x30000000, R36 ;  /* 0x3000000008247825 */ /* 0x000fc600078e0024 */
[----:B------:R-:W-:Y:S01]  /*101d90*/  IADD3.X RZ, P4, PT, R13, R11, RZ, P4, !PT ;  /* 0x0000000b0dff7210 */ /* 0x000fe2000279e4ff */
[----:B------:R-:W-:Y:S01]  /*101da0*/  IMAD.WIDE.U32.X R58, R9, 0x1ae3a46, R58, P5 ;  /* 0x01ae3a46093a7825 */ /* 0x000fe200028e043a */
[----:B------:R-:W-:-:S03]  /*101db0*/  IADD3.X R9, P0, PT, RZ, RZ, RZ, P0, !PT ;  /* 0x000000ffff097210 */ /* 0x000fc6000071e4ff */
[C---:B------:R-:W-:Y:S01]  /*101dc0*/  IMAD R11, R8.reuse, 0x170b5d44, R10 ;  /* 0x170b5d44080b7824 */ /* 0x040fe200078e020a */
[----:B------:R-:W-:Y:S01]  /*101dd0*/  IADD3.X R10, P4, PT, R9, R58, RZ, P4, !PT ;  /* 0x0000003a090a7210 */ /* 0x000fe2000279e4ff */
[----:B------:R-:W-:Y:S02]  /*101de0*/  IMAD.X R9, RZ, RZ, RZ, P0 ;  /* 0x000000ffff097224 */ /* 0x000fe400000e06ff */
[----:B------:R-:W-:Y:S02]  /*101df0*/  IMAD.IADD R30, R37, 0x1, R11 ;  /* 0x00000001251e7824 */ /* 0x000fe400078e020b */
[C---:B------:R-:W-:Y:S01]  /*101e00*/  IMAD R15, R8.reuse, 0x1ae3a46, R14 ;  /* 0x01ae3a46080f7824 */ /* 0x040fe200078e020e */
[----:B------:R-:W-:Y:S01]  /*101e10*/  IADD3.X R58, P4, PT, R9, R59, RZ, P4, !PT ;  /* 0x0000003b093a7210 */ /* 0x000fe2000279e4ff */
[C---:B------:R-:W-:Y:S01]  /*101e20*/  IMAD R41, R8.reuse, 0x1ef3622f, R40 ;  /* 0x1ef3622f08297824 */ /* 0x040fe200078e0228 */
[----:B------:R-:W-:Y:S01]  /*101e30*/  IADD3.X R9, P3, PT, RZ, RZ, RZ, P3, !PT ;  /* 0x000000ffff097210 */ /* 0x000fe20001f7e4ff */
[----:B------:R-:W-:-:S02]  /*101e40*/  IMAD R57, R8, 0x1a22d9f3, R56 ;  /* 0x1a22d9f308397824 */ /* 0x000fc400078e0238 */
[----:B------:R-:W-:Y:S01]  /*101e50*/  IMAD R39, R8, -0x39c4fa40, R38 ;  /* 0xc63b05c008277824 */ /* 0x000fe200078e0226 */
[----:B------:R-:W-:Y:S01]  /*101e60*/  IADD3.X R33, P2, P4, R10, RZ, R9, P4, P2 ;  /* 0x000000ff0a217210 */ /* 0x000fe20002444409 */
[----:B------:R-:W-:Y:S02]  /*101e70*/  IMAD.X R9, RZ, RZ, RZ, P3 ;  /* 0x000000ffff097224 */ /* 0x000fe400018e06ff */
[----:B------:R-:W-:Y:S01]  /*101e80*/  IMAD.WIDE.U32 R54, R8, -0x45f6b800, R54 ;  /* 0xba09480008367825 */ /* 0x000fe200078e0036 */
[----:B------:R-:W-:Y:S02]  /*101e90*/  IADD3 R116, P0, PT, R33, R116, RZ ;  /* 0x0000007421747210 */ /* 0x000fe40007f1e0ff */
[----:B------:R-:W-:Y:S01]  /*101ea0*/  IADD3.X R37, PT, PT, R58, RZ, R9, P2, P4 ;  /* 0x000000ff3a257210 */ /* 0x000fe200017e8409 */
[C---:B------:R-:W-:Y:S01]  /*101eb0*/  IMAD.WIDE.U32 R10, R8.reuse, 0xf5138f, R34 ;  /* 0x00f5138f080a7825 */ /* 0x040fe200078e0022 */
        /* <DEDUP_REMOVED lines=86> */
.L_x_1184:
[----:B------:R-:W-:Y:S05]  /*102420*/  BSYNC.RELIABLE B3 ;  /* 0x0000000000037941 */ /* 0x000fea0003800100 */
.L_x_1183:
        /* <DEDUP_REMOVED lines=12> */
.L_x_1182:
[----:B------:R-:W-:Y:S05]  /*1024f0*/  BSYNC.RECONVERGENT B2 ;  /* 0x0000000000027941 */ /* 0x000fea0003800200 */
.L_x_1181:
        /* <DEDUP_REMOVED lines=47> */
[----:B------:R-:W-:Y:S02]  /*1027f0*/  IADD3.X R79, P0, PT, R79, R8, RZ, P3, !PT ;  /* 0x000000084f4f7210 */ /* 0x000fe40001f1e4ff */
[----:B------:R-:W-:Y:S01]  /*102800*/  IADD3.X R14, P2, PT, RZ, R15, RZ, P2, !PT ;  /* 0x0000000fff0e7210 */ /* 0x000fe2000175e4ff */
[----:B------:R-:W-:Y:S01]  /*102810*/  IMAD.WIDE.U32 R80, R33, R37, RZ ;  /* 0x0000002521507225 */ /* 0x000fe200078e00ff */
[----:B------:R-:W-:Y:S02]  /*102820*/  IADD3 R7, P4, PT, R9, R10, RZ ;  /* 0x0000000a09077210 */ /* 0x000fe40007f9e0ff */
[----:B------:R-:W-:Y:S01]  /*102830*/  IADD3.X R78, P2, PT, R78, R79, RZ, P2, !PT ;  /* 0x0000004f4e4e7210 */ /* 0x000fe2000175e4ff */
[----:B------:R-:W-:Y:S01]  /*102840*/  IMAD.WIDE.U32 R8, R32, R37, RZ ;  /* 0x0000002520087225 */ /* 0x000fe200078e00ff */
[----:B------:R-:W-:-:S03]  /*102850*/  IADD3.X R15, P0, PT, R6, R7, RZ, P0, !PT ;  /* 0x00000007060f7210 */ /* 0x000fc6000071e4ff */
[----:B------:R-:W-:Y:S01]  /*102860*/  IMAD.WIDE.U32 R80, P3, R32, R36, R80 ;  /* 0x0000002420507225 */ /* 0x000fe20007860050 */
[----:B------:R-:W-:-:S03]  /*102870*/  IADD3.X R79, P2, PT, R14, R15, RZ, P2, !PT ;  /* 0x0000000f0e4f7210 */ /* 0x000fc6000175e4ff */
[----:B------:R-:W-:Y:S01]  /*102880*/  IMAD.X R7, RZ, RZ, RZ, P1 ;  /* 0x000000ffff077224 */ /* 0x000fe200008e06ff */
[----:B------:R-:W-:Y:S01]  /*102890*/  IADD3 R9, P5, PT, R80, R9, RZ ;  /* 0x0000000950097210 */ /* 0x000fe20007fbe0ff */
[----:B------:R-:W-:Y:S01]  /*1028a0*/  IMAD.MOV.U32 R6, RZ, RZ, R11 ;  /* 0x000000ffff067224 */ /* 0x000fe200078e000b */
[----:B------:R-:W-:Y:S01]  /*1028b0*/  MOV R14, R81 ;  /* 0x00000051000e7202 */ /* 0x000fe20000000f00 */
[----:B------:R-:W-:Y:S01]  /*1028c0*/  IMAD.X R15, RZ, RZ, RZ, P3 ;  /* 0x000000ffff0f7224 */ /* 0x000fe200018e06ff */
[----:B------:R-:W-:Y:S01]  /*1028d0*/  IADD3 RZ, P1, PT, R78, R8, RZ ;  /* 0x000000084eff7210 */ /* 0x000fe20007f3e0ff */
[C---:B------:R-:W-:Y:S01]  /*1028e0*/  IMAD.WIDE.U32.X R6, R30.reuse, R38, R6, P4 ;  /* 0x000000261e067225 */ /* 0x040fe200020e0406 */
[----:B------:R-:W-:Y:S02]  /*1028f0*/  IADD3.X R17, P3, PT, RZ, RZ, RZ, P2, !PT ;  /* 0x000000ffff117210 */ /* 0x000fe4000177e4ff */
[----:B------:R-:W-:Y:S01]  /*102900*/  IADD3.X RZ, P1, PT, R79, R9, RZ, P1, !PT ;  /* 0x000000094fff7210 */ /* 0x000fe20000f3e4ff */
[----:B------:R-:W-:Y:S01]  /*102910*/  IMAD.WIDE.U32 R10, R30, R41, RZ ;  /* 0x000000291e0a7225 */ /* 0x000fe200078e00ff */
[----:B------:R-:W-:-:S03]  /*102920*/  IADD3.X R55, P0, PT, RZ, R6, RZ, P0, !PT ;  /* 0x00000006ff377210 */ /* 0x000fc6000071e4ff */
[----:B------:R-:W-:Y:S01]  /*102930*/  IMAD.WIDE.U32.X R14, R33, R36, R14, P5 ;  /* 0x00000024210e7225 */ /* 0x000fe200028e040e */
[----:B------:R-:W-:-:S03]  /*102940*/  IADD3.X R57, P0, PT, RZ, R7, RZ, P0, !PT ;  /* 0x00000007ff397210 */ /* 0x000fc6000071e4ff */
[----:B------:R-:W-:Y:S01]  /*102950*/  IMAD.WIDE.U32 R8, R31, R41, RZ ;  /* 0x000000291f087225 */ /* 0x000fe200078e00ff */
[----:B------:R-:W-:-:S03]  /*102960*/  IADD3.X R56, P1, PT, R17, R14, RZ, P1, !PT ;  /* 0x0000000e11387210 */ /* 0x000fc60000f3e4ff */
[----:B------:R-:W-:-:S04]  /*102970*/  IMAD.WIDE.U32 R10, P2, R31, R40, R10 ;  /* 0x000000281f0a7225 */ /* 0x000fc8000784000a */
[----:B------:R-:W-:Y:S01]  /*102980*/  IMAD.X R7, RZ, RZ, RZ, P3 ;  /* 0x000000ffff077224 */ /* 0x000fe200018e06ff */
[----:B------:R-:W-:Y:S01]  /*102990*/  IADD3 R14, P4, PT, R9, R10, RZ ;  /* 0x0000000a090e7210 */ /* 0x000fe20007f9e0ff */
[----:B------:R-:W-:Y:S01]  /*1029a0*/  IMAD.WIDE.U32 R16, R35, R37, RZ ;  /* 0x0000002523107225 */ /* 0x000fe200078e00ff */
[----:B------:R-:W-:Y:S02]  /*1029b0*/  IADD3.X R9, P0, PT, R55, R8, RZ, P0, !PT ;  /* 0x0000000837097210 */ /* 0x000fe4000071e4ff */
[----:B------:R-:W-:Y:S01]  /*1029c0*/  IADD3.X R10, P1, PT, R7, R15, RZ, P1, !PT ;  /* 0x0000000f070a7210 */ /* 0x000fe20000f3e4ff */
[----:B------:R-:W-:Y:S01]  /*1029d0*/  IMAD.WIDE.U32 R6, R33, R39, RZ ;  /* 0x0000002721067225 */ /* 0x000fe200078e00ff */
[----:B------:R-:W-:Y:S02]  /*1029e0*/  IADD3.X R57, P0, PT, R57, R14, RZ, P0, !PT ;  /* 0x0000000e39397210 */ /* 0x000fe4000071e4ff */
[----:B------:R-:W-:Y:S01]  /*1029f0*/  IADD3.X R56, P1, PT, R56, R9, RZ, P1, !PT ;  /* 0x0000000938387210 */ /* 0x000fe20000f3e4ff */
[----:B------:R-:W-:-:S03]  /*102a00*/  IMAD.WIDE.U32 R14, R32, R39, RZ ;  /* 0x00000027200e7225 */ /* 0x000fc600078e00ff */
[----:B------:R-:W-:Y:S01]  /*102a10*/  IADD3.X R57, P1, PT, R10, R57, RZ, P1, !PT ;  /* 0x000000390a397210 */ /* 0x000fe20000f3e4ff */
[----:B------:R-:W-:-:S04]  /*102a20*/  IMAD.WIDE.U32 R8, P5, R32, R38, R6 ;  /* 0x0000002620087225 */ /* 0x000fc800078a0006 */
[----:B------:R-:W-:-:S04]  /*102a30*/  IMAD.WIDE.U32 R58, P3, R34, R36, R16 ;  /* 0x00000024223a7225 */ /* 0x000fc80007860010 */
[----:B------:R-:W-:Y:S01]  /*102a40*/  IMAD.X R17, RZ, RZ, RZ, P5 ;  /* 0x000000ffff117224 */ /* 0x000fe200028e06ff */
[----:B------:R-:W-:Y:S01]  /*102a50*/  IADD3 R61, P5, PT, R8, R15, RZ ;  /* 0x0000000f083d7210 */ /* 0x000fe20007fbe0ff */
[----:B------:R-:W-:Y:S02]  /*102a60*/  IMAD R85, R34, R36, R16 ;  /* 0x0000002422557224 */ /* 0x000fe400078e0210 */
[----:B------:R-:W-:Y:S01]  /*102a70*/  IMAD.X R7, RZ, RZ, RZ, P2 ;  /* 0x000000ffff077224 */ /* 0x000fe200010e06ff */
[----:B------:R-:W-:Y:S01]  /*102a80*/  IADD3 RZ, P2, PT, R56, R14, RZ ;  /* 0x0000000e38ff7210 */ /* 0x000fe20007f5e0ff */
[----:B------:R-:W-:Y:S01]  /*102a90*/  IMAD.MOV.U32 R16, RZ, RZ, R9 ;  /* 0x000000ffff107224 */ /* 0x000fe200078e0009 */
[----:B------:R-:W-:Y:S01]  /*102aa0*/  IADD3.X R9, P1, PT, RZ, RZ, RZ, P1, !PT ;  /* 0x000000ffff097210 */ /* 0x000fe20000f3e4ff */
[----:B------:R-:W-:Y:S01]  /*102ab0*/  IMAD.MOV.U32 R6, RZ, RZ, R11 ;  /* 0x000000ffff067224 */ /* 0x000fe200078e000b */
[----:B------:R-:W-:Y:S01]  /*102ac0*/  IADD3.X RZ, P2, PT, R57, R61, RZ, P2, !PT ;  /* 0x0000003d39ff7210 */ /* 0x000fe2000175e4ff */
[----:B------:R-:W-:-:S04]  /*102ad0*/  IMAD.WIDE.U32.X R10, R33, R38, R16, P5 ;  /* 0x00000026210a7225 */ /* 0x000fc800028e0410 */
[----:B------:R-:W-:-:S04]  /*102ae0*/  IMAD.WIDE.U32 R54, R34, R37, RZ ;  /* 0x0000002522367225 */ /* 0x000fc800078e00ff */
[----:B------:R-:W-:Y:S01]  /*102af0*/  IMAD.WIDE.U32 R56, R32, R39, R56 ;  /* 0x0000002720387225 */ /* 0x000fe200078e0038 */
[----:B------:R-:W-:-:S03]  /*102b00*/  IADD3 R17, PT, PT, R85, R55, RZ ;  /* 0x0000003755117210 */ /* 0x000fc60007ffe0ff */
[----:B------:R-:W-:Y:S01]  /*102b10*/  IMAD.WIDE.U32.X R6, R30, R40, R6, P4 ;  /* 0x000000281e067225 */ /* 0x000fe200020e0406 */
[----:B------:R-:W-:Y:S02]  /*102b20*/  IADD3.X R9, P4, PT, R9, R10, RZ, P2, !PT ;  /* 0x0000000a09097210 */ /* 0x000fe4000179e4ff */
[----:B------:R-:W-:Y:S01]  /*102b30*/  IADD3 RZ, P2, PT, R56, R54, RZ ;  /* 0x0000003638ff7210 */ /* 0x000fe20007f5e0ff */
[----:B------:R-:W-:Y:S02]  /*102b40*/  IMAD.X R10, RZ, RZ, RZ, P1 ;  /* 0x000000ffff0a7224 */ /* 0x000fe400008e06ff */
[----:B------:R-:W-:Y:S01]  /*102b50*/  IMAD.X R15, RZ, RZ, RZ, P3 ;  /* 0x000000ffff0f7224 */ /* 0x000fe200018e06ff */
[----:B------:R-:W-:Y:S01]  /*102b60*/  IADD3 RZ, P3, PT, R58, R55, RZ ;  /* 0x000000373aff7210 */ /* 0x000fe20007f7e0ff */
[----:B------:R-:W-:Y:S01]  /*102b70*/  IMAD.IADD R57, R57, 0x1, R8 ;  /* 0x0000000139397824 */ /* 0x000fe200078e0208 */
[----:B------:R-:W-:Y:S01]  /*102b80*/  IADD3.X R8, P1, PT, RZ, R6, RZ, P0, !PT ;  /* 0x00000006ff087210 */ /* 0x000fe2000073e4ff */
[----:B------:R-:W-:Y:S01]  /*102b90*/  IMAD.MOV.U32 R14, RZ, RZ, R59 ;  /* 0x000000ffff0e7224 */ /* 0x000fe200078e003b */
[----:B------:R-:W-:Y:S01]  /*102ba0*/  IADD3.X R16, P4, PT, R10, R11, RZ, P4, !PT ;  /* 0x0000000b0a107210 */ /* 0x000fe2000279e4ff */
[----:B------:R-:W-:Y:S01]  /*102bb0*/  IMAD.WIDE.U32 R66, R33, R32, RZ ;  /* 0x0000002021427225 */ /* 0x000fe200078e00ff */
[----:B------:R-:W-:-:S02]  /*102bc0*/  IADD3.X RZ, P0, PT, R57, R17, RZ, P2, !PT ;  /* 0x0000001139ff7210 */ /* 0x000fc4000171e4ff */
[----:B------:R-:W-:Y:S01]  /*102bd0*/  IADD3.X R8, P4, PT, R9, R8, RZ, P4, !PT ;  /* 0x0000000809087210 */ /* 0x000fe2000279e4ff */
[----:B------:R-:W-:-:S04]  /*102be0*/  IMAD.WIDE.U32.X R10, R35, R36, R14, P3 ;  /* 0x00000024230a7225 */ /* 0x000fc800018e040e */
[----:B------:R-:W-:Y:S01]  /*102bf0*/  IMAD.X R15, RZ, RZ, R7, P1 ;  /* 0x000000ffff0f7224 */ /* 0x000fe200008e0607 */
[----:B------:R-:W-:Y:S01]  /*102c00*/  IADD3.X R59, P2, PT, RZ, R10, RZ, P0, !PT ;  /* 0x0000000aff3b7210 */ /* 0x000fe2000075e4ff */
[----:B------:R-:W-:-:S03]  /*102c10*/  IMAD.WIDE.U32 R6, R33, R41, RZ ;  /* 0x0000002921067225 */ /* 0x000fc600078e00ff */
[----:B------:R-:W-:Y:S01]  /*102c20*/  IADD3.X R9, P0, PT, R16, R15, RZ, P4, !PT ;  /* 0x0000000f10097210 */ /* 0x000fe2000271e4ff */
[----:B------:R-:W-:Y:S01]  /*102c30*/  IMAD.WIDE.U32 R14, R35, R39, RZ ;  /* 0x00000027230e7225 */ /* 0x000fe200078e00ff */
[----:B------:R-:W-:-:S03]  /*102c40*/  IADD3.X R58, P2, PT, RZ, R11, RZ, P2, !PT ;  /* 0x0000000bff3a7210 */ /* 0x000fc6000175e4ff */
[----:B------:R-:W-:-:S04]  /*102c50*/  IMAD.WIDE.U32 R10, R32, R41, RZ ;  /* 0x00000029200a7225 */ /* 0x000fc800078e00ff */
[----:B------:R-:W-:Y:S01]  /*102c60*/  IMAD R61, R32, R40, R6 ;  /* 0x00000028203d7224 */ /* 0x000fe200078e0206 */
[----:B------:R-:W-:Y:S01]  /*102c70*/  IADD3 RZ, P3, PT, R8, R10, RZ ;  /* 0x0000000a08ff7210 */ /* 0x000fe20007f7e0ff */
[----:B------:R-:W-:-:S04]  /*102c80*/  IMAD.WIDE.U32 R62, R32, R41, R8 ;  /* 0x00000029203e7225 */ /* 0x000fc800078e0008 */
[C---:B------:R-:W-:Y:S01]  /*102c90*/  IMAD R87, R34.reuse, R38, R14 ;  /* 0x0000002622577224 */ /* 0x040fe200078e020e */
[----:B------:R-:W-:Y:S01]  /*102ca0*/  IADD3.X R62, P2, PT, R59, R62, RZ, P2, !PT ;  /* 0x0000003e3b3e7210 */ /* 0x000fe2000175e4ff */
[----:B------:R-:W-:-:S04]  /*102cb0*/  IMAD.WIDE.U32 R16, R34, R39, RZ ;  /* 0x0000002722107225 */ /* 0x000fc800078e00ff */
[----:B------:R-:W-:-:S04]  /*102cc0*/  IMAD.WIDE.U32 R54, P5, R32, R40, R6 ;  /* 0x0000002820367225 */ /* 0x000fc800078a0006 */
[----:B------:R-:W-:Y:S01]  /*102cd0*/  IMAD.WIDE.U32 R14, P1, R34, R38, R14 ;  /* 0x00000026220e7225 */ /* 0x000fe2000782000e */
[----:B------:R-:W-:-:S03]  /*102ce0*/  IADD3 RZ, P4, PT, R54, R11, RZ ;  /* 0x0000000b36ff7210 */ /* 0x000fc60007f9e0ff */
[----:B------:R-:W-:Y:S01]  /*102cf0*/  IMAD.IADD R65, R61, 0x1, R11 ;  /* 0x000000013d417824 */ /* 0x000fe200078e020b */
[----:B------:R-:W-:Y:S01]  /*102d00*/  MOV R10, R15 ;  /* 0x0000000f000a7202 */ /* 0x000fe20000000f00 */
        /* <DEDUP_REMOVED lines=9> */
[----:B------:R-:W-:Y:S01]  /*102da0*/  IMAD.WIDE.U32.X R8, R35, R38, R10, P5 ;  /* 0x0000002623087225 */ /* 0x000fe200028e040a */
[----:B------:R-:W-:-:S02]  /*102db0*/  IADD3.X RZ, P1, PT, R63, R17, RZ, P1, !PT ;  /* 0x000000113fff7210 */ /* 0x000fc40000f3e4ff */
[----:B------:R-:W-:Y:S01]  /*102dc0*/  IADD3.X R17, P0, PT, RZ, RZ, RZ, P0, !PT ;  /* 0x000000ffff117210 */ /* 0x000fe2000071e4ff */
[----:B------:R-:W-:Y:S01]  /*102dd0*/  IMAD.WIDE.U32.X R6, R33, R40, R6, P4 ;  /* 0x0000002821067225 */ /* 0x000fe200020e0406 */
[----:B------:R-:W-:-:S03]  /*102de0*/  IADD3.X R15, P2, PT, RZ, RZ, RZ, P2, !PT ;  /* 0x000000ffff0f7210 */ /* 0x000fc6000175e4ff */
[----:B------:R-:W-:Y:S01]  /*102df0*/  IMAD.WIDE.U32 R10, R35, R41, RZ ;  /* 0x00000029230a7225 */ /* 0x000fe200078e00ff */
[----:B------:R-:W-:Y:S02]  /*102e00*/  IADD3.X R17, P3, PT, R17, R6, RZ, P3, !PT ;  /* 0x0000000611117210 */ /* 0x000fe40001f7e4ff */
[----:B------:R-:W-:Y:S01]  /*102e10*/  IADD3.X R6, P1, PT, R15, R8, RZ, P1, !PT ;  /* 0x000000080f067210 */ /* 0x000fe20000f3e4ff */
[----:B------:R-:W-:Y:S01]  /*102e20*/  IMAD.X R8, RZ, RZ, RZ, P2 ;  /* 0x000000ffff087224 */ /* 0x000fe200010e06ff */
[----:B------:R-:W-:Y:S01]  /*102e30*/  IADD3.X R16, PT, PT, R7, RZ, RZ, P3, P0 ;  /* 0x000000ff07107210 */ /* 0x000fe20001fe04ff */
[----:B------:R-:W-:-:S03]  /*102e40*/  IMAD.WIDE.U32 R14, R36, R39, RZ ;  /* 0x00000027240e7225 */ /* 0x000fc600078e00ff */
[----:B------:R-:W-:Y:S01]  /*102e50*/  IADD3.X R7, P0, PT, R8, R9, RZ, P1, !PT ;  /* 0x0000000908077210 */ /* 0x000fe20000f1e4ff */
[CCC-:B------:R-:W-:Y:S02]  /*102e60*/  IMAD R86, R37.reuse, R38.reuse, R14.reuse ;  /* 0x0000002625567224 */ /* 0x1c0fe400078e020e */
[----:B------:R-:W-:Y:S01]  /*102e70*/  IMAD.WIDE.U32 R58, P2, R37, R38, R14 ;  /* 0x00000026253a7225 */ /* 0x000fe2000784000e */
[----:B------:R-:W-:-:S03]  /*102e80*/  IADD3.X R6, P0, PT, R6, R17, RZ, P0, !PT ;  /* 0x0000001106067210 */ /* 0x000fc6000071e4ff */
[----:B------:R-:W-:Y:S01]  /*102e90*/  IMAD.WIDE.U32 R14, R37, R39, RZ ;  /* 0x00000027250e7225 */ /* 0x000fe200078e00ff */
[----:B------:R-:W-:-:S03]  /*102ea0*/  IADD3.X R7, P0, PT, R7, R16, RZ, P0, !PT ;  /* 0x0000001007077210 */ /* 0x000fc6000071e4ff */
[----:B------:R-:W-:Y:S01]  /*102eb0*/  IMAD.WIDE.U32 R54, P1, R34, R40, R10 ;  /* 0x0000002822367225 */ /* 0x000fe2000782000a */
[----:B------:R-:W-:-:S03]  /*102ec0*/  IADD3 RZ, P3, PT, R58, R15, RZ ;  /* 0x0000000f3aff7210 */ /* 0x000fc60007f7e0ff */
[----:B------:R-:W-:-:S04]  /*102ed0*/  IMAD.WIDE.U32 R8, R34, R41, RZ ;  /* 0x0000002922087225 */ /* 0x000fc800078e00ff */
[----:B------:R-:W-:Y:S01]  /*102ee0*/  IMAD R61, R34, R40, R10 ;  /* 0x00000028223d7224 */ /* 0x000fe200078e020a */
[----:B------:R-:W-:Y:S01]  /*102ef0*/  IADD3 RZ, P4, PT, R54, R9, RZ ;  /* 0x0000000936ff7210 */ /* 0x000fe20007f9e0ff */
[----:B------:R-:W-:Y:S01]  /*102f00*/  IMAD.X R11, RZ, RZ, RZ, P1 ;  /* 0x000000ffff0b7224 */ /* 0x000fe200008e06ff */
[----:B------:R-:W-:Y:S01]  /*102f10*/  IADD3 RZ, P1, PT, R6, R8, RZ ;  /* 0x0000000806ff7210 */ /* 0x000fe20007f3e0ff */
[----:B------:R-:W-:Y:S02]  /*102f20*/  IMAD.MOV.U32 R10, RZ, RZ, R55 ;  /* 0x000000ffff0a7224 */ /* 0x000fe400078e0037 */
[----:B------:R-:W-:Y:S02]  /*102f30*/  IMAD.MOV.U32 R16, RZ, RZ, R59 ;  /* 0x000000ffff107224 */ /* 0x000fe400078e003b */
[----:B------:R-:W-:-:S04]  /*102f40*/  IMAD.WIDE.U32 R58, R34, R41, R6 ;  /* 0x00000029223a7225 */ /* 0x000fc800078e0006 */
[----:B------:R-:W-:Y:S02]  /*102f50*/  IMAD.IADD R55, R61, 0x1, R9 ;  /* 0x000000013d377824 */ /* 0x000fe400078e0209 */
[----:B------:R-:W-:-:S03]  /*102f60*/  IMAD.WIDE.U32 R8, R36, R41, RZ ;  /* 0x0000002924087225 */ /* 0x000fc600078e00ff */
[----:B------:R-:W-:Y:S01]  /*102f70*/  IADD3.X RZ, P1, PT, R7, R55, RZ, P1, !PT ;  /* 0x0000003707ff7210 */ /* 0x000fe20000f3e4ff */
[----:B------:R-:W-:Y:S01]  /*102f80*/  IMAD.X R17, RZ, RZ, RZ, P2 ;  /* 0x000000ffff117224 */ /* 0x000fe200010e06ff */
[----:B------:R-:W-:Y:S01]  /*102f90*/  IADD3 RZ, P2, PT, R58, R14, RZ ;  /* 0x0000000e3aff7210 */ /* 0x000fe20007f5e0ff */
[----:B------:R-:W-:Y:S02]  /*102fa0*/  IMAD.IADD R15, R86, 0x1, R15 ;  /* 0x00000001560f7824 */ /* 0x000fe400078e020f */
[----:B------:R-:W-:Y:S02]  /*102fb0*/  IMAD.IADD R59, R59, 0x1, R61 ;  /* 0x000000013b3b7824 */ /* 0x000fe400078e023d */
[CCC-:B------:R-:W-:Y:S02]  /*102fc0*/  IMAD R81, R37.reuse, R40.reuse, R8.reuse ;  /* 0x0000002825517224 */ /* 0x1c0fe400078e0208 */
[----:B------:R-:W-:Y:S01]  /*102fd0*/  IMAD.WIDE.U32 R64, P5, R37, R40, R8 ;  /* 0x0000002825407225 */ /* 0x000fe200078a0008 */
[----:B------:R-:W-:-:S03]  /*102fe0*/  IADD3.X RZ, P2, PT, R59, R15, RZ, P2, !PT ;  /* 0x0000000f3bff7210 */ /* 0x000fc6000175e4ff */
[----:B------:R-:W-:Y:S01]  /*102ff0*/  IMAD.WIDE.U32.X R8, R36, R38, R16, P3 ;  /* 0x0000002624087225 */ /* 0x000fe200018e0410 */
[----:B------:R-:W-:-:S03]  /*103000*/  IADD3.X R17, PT, PT, RZ, RZ, RZ, P5, !PT ;  /* 0x000000ffff117210 */ /* 0x000fc60002ffe4ff */
[----:B------:R-:W-:Y:S01]  /*103010*/  IMAD.WIDE.U32.X R6, R35, R40, R10, P4 ;  /* 0x0000002823067225 */ /* 0x000fe200020e040a */
[----:B------:R-:W-:Y:S02]  /*103020*/  IADD3.X R11, P3, PT, RZ, RZ, RZ, P0, !PT ;  /* 0x000000ffff0b7210 */ /* 0x000fe4000077e4ff */
[----:B------:R-:W-:Y:S01]  /*103030*/  IADD3.X R10, P2, PT, RZ, R8, RZ, P2, !PT ;  /* 0x00000008ff0a7210 */ /* 0x000fe2000175e4ff */
[----:B------:R-:W-:Y:S01]  /*103040*/  IMAD.WIDE.U32 R14, R38, R41, RZ ;  /* 0x00000029260e7225 */ /* 0x000fe200078e00ff */
[----:B------:R-:W-:Y:S02]  /*103050*/  IADD3.X R11, P1, PT, R11, R6, RZ, P1, !PT ;  /* 0x000000060b0b7210 */ /* 0x000fe40000f3e4ff */
[----:B------:R-:W-:Y:S01]  /*103060*/  IADD3.X R6, P2, PT, RZ, R9, RZ, P2, !PT ;  /* 0x00000009ff067210 */ /* 0x000fe2000175e4ff */
[-CC-:B------:R-:W-:Y:S01]  /*103070*/  IMAD R74, R39, R40.reuse, R14.reuse ;  /* 0x00000028274a7224 */ /* 0x180fe200078e020e */
[----:B------:R-:W-:Y:S01]  /*103080*/  IADD3.X R7, PT, PT, R7, RZ, RZ, P1, P3 ;  /* 0x000000ff07077210 */ /* 0x000fe20000fe64ff */
[----:B------:R-:W-:Y:S01]  /*103090*/  IMAD.WIDE.U32 R8, P4, R39, R40, R14 ;  /* 0x0000002827087225 */ /* 0x000fe2000788000e */
[----:B------:R-:W-:-:S03]  /*1030a0*/  IADD3.X R14, P2, PT, R10, R11, RZ, P2, !PT ;  /* 0x0000000b0a0e7210 */ /* 0x000fc6000175e4ff */
[----:B------:R-:W-:Y:S01]  /*1030b0*/  IMAD.WIDE.U32 R54, R37, R41, RZ ;  /* 0x0000002925367225 */ /* 0x000fe200078e00ff */
[----:B------:R-:W-:-:S03]  /*1030c0*/  IADD3.X R15, P5, PT, R6, R7, RZ, P2, !PT ;  /* 0x00000007060f7210 */ /* 0x000fc600017be4ff */
[----:B------:R-:W-:Y:S01]  /*1030d0*/  IMAD.WIDE.U32 R6, R30, R31, RZ ;  /* 0x0000001f1e067225 */ /* 0x000fe200078e00ff */
[----:B------:R-:W-:Y:S02]  /*1030e0*/  IADD3 RZ, P0, PT, R64, R55, RZ ;  /* 0x0000003740ff7210 */ /* 0x000fe40007f1e0ff */
[----:B------:R-:W-:Y:S01]  /*1030f0*/  IADD3 RZ, P1, PT, R14, R54, RZ ;  /* 0x000000360eff7210 */ /* 0x000fe20007f3e0ff */
[----:B------:R-:W-:Y:S02]  /*103100*/  IMAD.IADD R61, R81, 0x1, R55 ;  /* 0x00000001513d7824 */ /* 0x000fe400078e0237 */
[----:B------:R-:W-:Y:S02]  /*103110*/  IMAD.MOV.U32 R16, RZ, RZ, R65 ;  /* 0x000000ffff107224 */ /* 0x000fe400078e0041 */
[----:B------:R-:W-:Y:S01]  /*103120*/  IMAD.X R55, RZ, RZ, RZ, P4 ;  /* 0x000000ffff377224 */ /* 0x000fe200020e06ff */
[----:B------:R-:W-:Y:S01]  /*103130*/  IADD3.X RZ, P1, PT, R15, R61, RZ, P1, !PT ;  /* 0x0000003d0fff7210 */ /* 0x000fe20000f3e4ff */
[----:B------:R-:W-:-:S02]  /*103140*/  IMAD.MOV.U32 R54, RZ, RZ, R9 ;  /* 0x000000ffff367224 */ /* 0x000fc400078e0009 */
[----:B------:R-:W-:-:S04]  /*103150*/  IMAD.WIDE.U32 R10, R39, R41, RZ ;  /* 0x00000029270a7225 */ /* 0x000fc800078e00ff */
[----:B------:R-:W-:Y:S01]  /*103160*/  IMAD.WIDE.U32 R64, R31, R31, RZ ;  /* 0x0000001f1f407225 */ /* 0x000fe200078e00ff */
[----:B------:R-:W-:-:S03]  /*103170*/  IADD3 RZ, P2, PT, R8, R11, RZ ;  /* 0x0000000b08ff7210 */ /* 0x000fc60007f5e0ff */
[C-C-:B------:R-:W-:Y:S01]  /*103180*/  IMAD R9, R31.reuse, R30, R6.reuse ;  /* 0x0000001e1f097224 */ /* 0x140fe200078e0206 */
[----:B------:R-:W-:Y:S01]  /*103190*/  IADD3 RZ, P3, PT, RZ, R64, RZ ;  /* 0x00000040ffff7210 */ /* 0x000fe20007f7e0ff */
[CCC-:B------:R-:W-:Y:S02]  /*1031a0*/  IMAD R71, R31.reuse, R30.reuse, R6.reuse ;  /* 0x0000001e1f477224 */ /* 0x1c0fe400078e0206 */
[----:B------:R-:W-:-:S04]  /*1031b0*/  IMAD.WIDE.U32 R68, P4, R31, R30, R6 ;  /* 0x0000001e1f447225 */ /* 0x000fc80007880006 */
[----:B------:R-:W-:Y:S01]  /*1031c0*/  IMAD.WIDE.U32.X R6, R36, R40, R16, P0 ;  /* 0x0000002824067225 */ /* 0x000fe200000e0410 */
[----:B------:R-:W-:-:S03]  /*1031d0*/  IADD3.X R61, P0, PT, RZ, RZ, RZ, P5, !PT ;  /* 0x000000ffff3d7210 */ /* 0x000fc60002f1e4ff */
[----:B------:R-:W-:Y:S01]  /*1031e0*/  IMAD.IADD R9, R65, 0x1, R9 ;  /* 0x0000000141097824 */ /* 0x000fe200078e0209 */
[----:B------:R-:W-:Y:S01]  /*1031f0*/  IADD3.X R8, P5, PT, R61, R6, RZ, P1, !PT ;  /* 0x000000063d087210 */ /* 0x000fe20000fbe4ff */
[----:B------:R-:W-:Y:S02]  /*103200*/  IMAD.IADD R61, R74, 0x1, R11 ;  /* 0x000000014a3d7824 */ /* 0x000fe400078e020b */
[----:B------:R-:W-:Y:S01]  /*103210*/  IMAD.IADD R98, R65, 0x1, R71 ;  /* 0x0000000141627824 */ /* 0x000fe200078e0247 */
[----:B------:R-:W-:Y:S01]  /*103220*/  IADD3.X RZ, P1, PT, RZ, R9, RZ, P3, !PT ;  /* 0x00000009ffff7210 */ /* 0x000fe20001f3e4ff */
[----:B------:R-:W-:Y:S01]  /*103230*/  IMAD.X R17, RZ, RZ, RZ, P4 ;  /* 0x000000ffff117224 */ /* 0x000fe200020e06ff */
[----:B------:R-:W-:Y:S01]  /*103240*/  IADD3.X R9, PT, PT, R7, RZ, RZ, P5, P0 ;  /* 0x000000ff07097210 */ /* 0x000fe20002fe04ff */
[----:B------:R-:W-:Y:S01]  /*103250*/  IMAD.WIDE.U32 R6, R35, R34, RZ ;  /* 0x0000002223067225 */ /* 0x000fe200078e00ff */
[----:B------:R-:W-:Y:S02]  /*103260*/  IADD3 RZ, P0, PT, R8, R10, RZ ;  /* 0x0000000a08ff7210 */ /* 0x000fe40007f1e0ff */
[----:B------:R-:W-:Y:S01]  /*103270*/  IADD3 RZ, P4, PT, R65, R68, RZ ;  /* 0x0000004441ff7210 */ /* 0x000fe20007f9e0ff */
[C-C-:B------:R-:W-:Y:S01]  /*103280*/  IMAD R115, R34.reuse, R35, R6.reuse ;  /* 0x0000002322737224 */ /* 0x140fe200078e0206 */
[----:B------:R-:W-:Y:S01]  /*103290*/  IADD3.X RZ, P0, PT, R9, R61, RZ, P0, !PT ;  /* 0x0000003d09ff7210 */ /* 0x000fe2000071e4ff */
[----:B------:R-:W-:-:S04]  /*1032a0*/  IMAD.WIDE.U32 R10, P5, R34, R35, R6 ;  /* 0x00000023220a7225 */ /* 0x000fc800078a0006 */
[----:B------:R-:W-:-:S04]  /*1032b0*/  IMAD.WIDE.U32.X R6, R38, R40, R54, P2 ;  /* 0x0000002826067225 */ /* 0x000fc800010e0436 */
[----:B------:R-:W-:Y:S01]  /*1032c0*/  IMAD.WIDE.U32 R88, R34, R34, RZ ;  /* 0x0000002222587225 */ /* 0x000fe200078e00ff */
[----:B------:R-:W-:-:S03]  /*1032d0*/  IADD3.X R54, P2, PT, RZ, R6, RZ, P0, !PT ;  /* 0x00000006ff367210 */ /* 0x000fc6000075e4ff */
[----:B------:R-:W-:Y:S02]  /*1032e0*/  IMAD.MOV.U32 R16, RZ, RZ, R69 ;  /* 0x000000ffff107224 */ /* 0x000fe400078e0045 */
[CCC-:B------:R-:W-:Y:S02]  /*1032f0*/  IMAD R127, R32.reuse, R33.reuse, R66.reuse ;  /* 0x00000021207f7224 */ /* 0x1c0fe400078e0242 */
[----:B------:R-:W-:-:S04]  /*103300*/  IMAD.WIDE.U32 R68, P3, R32, R33, R66 ;  /* 0x0000002120447225 */ /* 0x000fc80007860042 */
[----:B------:R-:W-:Y:S01]  /*103310*/  IMAD.WIDE.U32 R66, R64, -0x1, RZ ;  /* 0xffffffff40427825 */ /* 0x000fe200078e00ff */
[----:B------:R-:W-:-:S03]  /*103320*/  IADD3.X R103, PT, PT, RZ, RZ, RZ, P3, !PT ;  /* 0x000000ffff677210 */ /* 0x000fc60001ffe4ff */
[----:B------:R-:W-:Y:S02]  /*103330*/  IMAD R125, R64, -0x7af74001, -R98 ;  /* 0x8508bfff407d7824 */ /* 0x000fe400078e0a62 */
[----:B------:R-:W-:Y:S02]  /*103340*/  IMAD.X R55, RZ, RZ, R7, P2 ;  /* 0x000000ffff377224 */ /* 0x000fe400010e0607 */
[----:B------:R-:W-:Y:S01]  /*103350*/  IMAD.X R95, RZ, RZ, RZ, P5 ;  /* 0x000000ffff5f7224 */ /* 0x000fe200028e06ff */
[----:B------:R-:W-:Y:S01]  /*103360*/  IADD3 RZ, P5, PT, R89, R10, RZ ;  /* 0x0000000a59ff7210 */ /* 0x000fe20007fbe0ff */
[----:B------:R-:W-:-:S04]  /*103370*/  IMAD.WIDE.U32 R6, R38, R39, RZ ;  /* 0x0000002726067225 */ /* 0x000fc800078e00ff */
[----:B------:R-:W-:Y:S02]  /*103380*/  IMAD.MOV.U32 R94, RZ, RZ, R11 ;  /* 0x000000ffff5e7224 */ /* 0x000fe400078e000b */
[----:B------:R-:W-:-:S04]  /*103390*/  IMAD.WIDE.U32 R10, R36, R37, RZ ;  /* 0x00000025240a7225 */ /* 0x000fc800078e00ff */
[----:B------:R-:W-:Y:S02]  /*1033a0*/  IMAD.IADD R125, R67, 0x1, R125 ;  /* 0x00000001437d7824 */ /* 0x000fe400078e027d */
[----:B------:R-:W-:-:S04]  /*1033b0*/  IMAD.WIDE.U32.X R16, R30, R30, R16, P4 ;  /* 0x0000001e1e107225 */ /* 0x000fc800020e0410 */
[CCC-:B------:R-:W-:Y:S02]  /*1033c0*/  IMAD R67, R39.reuse, R38.reuse, R6.reuse ;  /* 0x0000002627437224 */ /* 0x1c0fe400078e0206 */
[----:B------:R-:W-:-:S04]  /*1033d0*/  IMAD.WIDE.U32 R112, P4, R39, R38, R6 ;  /* 0x0000002627707225 */ /* 0x000fc80007880006 */
[----:B------:R-:W-:Y:S02]  /*1033e0*/  IMAD R99, R37, R36, R10 ;  /* 0x0000002425637224 */ /* 0x000fe400078e020a */
[----:B------:R-:W-:-:S04]  /*1033f0*/  IMAD.WIDE.U32 R6, R125, 0x1, RZ ;  /* 0x000000017d067825 */ /* 0x000fc800078e00ff */
[----:B------:R-:W-:-:S04]  /*103400*/  IMAD.WIDE.U32 R96, R32, R32, RZ ;  /* 0x0000002020607225 */ /* 0x000fc800078e00ff */
[----:B------:R-:W-:Y:S01]  /*103410*/  IMAD.WIDE.U32 R10, P2, R37, R36, R10 ;  /* 0x00000024250a7225 */ /* 0x000fe2000784000a */
[----:B------:R-:W-:-:S03]  /*103420*/  IADD3 RZ, P3, PT, R97, R68, RZ ;  /* 0x0000004461ff7210 */ /* 0x000fc60007f7e0ff */
[----:B------:R-:W-:Y:S01]  /*103430*/  IMAD.WIDE.U32 R108, R125, 0x30000000, RZ ;  /* 0x300000007d6c7825 */ /* 0x000fe200078e00ff */
[----:B------:R-:W-:-:S03]  /*103440*/  MOV R70, R11 ;  /* 0x0000000b00467202 */ /* 0x000fc60000000f00 */
[----:B------:R-:W-:Y:S02]  /*103450*/  IMAD.X R71, RZ, RZ, RZ, P2 ;  /* 0x000000ffff477224 */ /* 0x000fe400010e06ff */
[----:B------:R-:W-:Y:S02]  /*103460*/  IMAD.MOV.U32 R102, RZ, RZ, R69 ;  /* 0x000000ffff667224 */ /* 0x000fe400078e0045 */
[----:B------:R-:W-:-:S04]  /*103470*/  IMAD.WIDE.U32 R92, P2, R66, -0x7af74000, R6 ;  /* 0x8508c000425c7825 */ /* 0x000fc80007840006 */
[----:B------:R-:W-:-:S04]  /*103480*/  IMAD.WIDE.U32 R82, R66, 0x1, RZ ;  /* 0x0000000142527825 */ /* 0x000fc800078e00ff */
[----:B------:R-:W-:Y:S01]  /*103490*/  IMAD.X R7, RZ, RZ, RZ, P4 ;  /* 0x000000ffff077224 */ /* 0x000fe200020e06ff */
[----:B------:R-:W-:Y:S01]  /*1034a0*/  IADD3 RZ, P0, PT, R64, R82, RZ ;  /* 0x0000005240ff7210 */ /* 0x000fe20007f1e0ff */
[----:B------:R-:W-:-:S04]  /*1034b0*/  IMAD.WIDE.U32 R68, R125, -0x45f6b800, RZ ;  /* 0xba0948007d447825 */ /* 0x000fc800078e00ff */
[----:B------:R-:W-:-:S04]  /*1034c0*/  IMAD.WIDE.U32 R118, P4, R66, 0x170b5d44, R108 ;  /* 0x170b5d4442767825 */ /* 0x000fc8000788006c */
[----:B------:R-:W-:Y:S01]  /*1034d0*/  IMAD.X R91, RZ, RZ, RZ, P2 ;  /* 0x000000ffff5b7224 */ /* 0x000fe200010e06ff */
[----:B------:R-:W-:Y:S01]  /*1034e0*/  IADD3 RZ, P2, PT, R83, R92, RZ ;  /* 0x0000005c53ff7210 */ /* 0x000fe20007f5e0ff */
[C---:B------:R-:W-:Y:S02]  /*1034f0*/  IMAD R61, R66.reuse, -0x7af74000, R6 ;  /* 0x8508c000423d7824 */ /* 0x040fe400078e0206 */
[----:B------:R-:W-:Y:S02]  /*103500*/  IMAD.X R111, RZ, RZ, RZ, P4 ;  /* 0x000000ffff6f7224 */ /* 0x000fe400020e06ff */
[----:B------:R-:W-:-:S04]  /*103510*/  IMAD.WIDE.U32 R120, P4, R66, 0x1ef3622f, R68 ;  /* 0x1ef3622f42787825 */ /* 0x000fc80007880044 */
[----:B------:R-:W-:Y:S02]  /*103520*/  IMAD.MOV.U32 R90, RZ, RZ, R93 ;  /* 0x000000ffff5a7224 */ /* 0x000fe400078e005d */
[----:B------:R-:W-:-:S04]  /*103530*/  IMAD.WIDE.U32 R106, R66, -0x45f6b800, RZ ;  /* 0xba094800426a7825 */ /* 0x000fc800078e00ff */
[----:B------:R-:W-:-:S04]  /*103540*/  IMAD.WIDE.U32 R64, R37, R37, RZ ;  /* 0x0000002525407225 */ /* 0x000fc800078e00ff */
[----:B------:R-:W-:-:S04]  /*103550*/  IMAD.WIDE.U32 R100, R66, 0x30000000, RZ ;  /* 0x3000000042647825 */ /* 0x000fc800078e00ff */
[----:B------:R-:W-:Y:S02]  /*103560*/  IMAD.IADD R61, R83, 0x1, R61 ;  /* 0x00000001533d7824 */ /* 0x000fe400078e023d */
[----:B------:R-:W-:Y:S01]  /*103570*/  IMAD.WIDE.U32.X R82, R125, -0x7af74000, R90, P2 ;  /* 0x8508c0007d527825 */ /* 0x000fe200010e045a */
[----:B------:R-:W-:Y:S02]  /*103580*/  IADD3 RZ, P2, PT, R120, R107, RZ ;  /* 0x0000006b78ff7210 */ /* 0x000fe40007f5e0ff */
[----:B------:R-:W-:Y:S01]  /*103590*/  IADD3.X RZ, P0, PT, R98, R61, RZ, P0, !PT ;  /* 0x0000003d62ff7210 */ /* 0x000fe2000071e4ff */
[----:B------:R-:W-:Y:S01]  /*1035a0*/  IMAD.WIDE.U32.X R102, R33, R33, R102, P3 ;  /* 0x0000002121667225 */ /* 0x000fe200018e0466 */
[----:B------:R-:W-:Y:S02]  /*1035b0*/  IADD3 RZ, P3, PT, R65, R10, RZ ;  /* 0x0000000a41ff7210 */ /* 0x000fe40007f7e0ff */
[----:B------:R-:W-:Y:S01]  /*1035c0*/  SHF.L.U64.HI R61, R12, 0x1, R13 ;  /* 0x000000010c3d7819 */ /* 0x000fe2000001020d */
[----:B------:R-:W-:Y:S01]  /*1035d0*/  IMAD.X R105, RZ, RZ, RZ, P4 ;  /* 0x000000ffff697224 */ /* 0x000fe200020e06ff */
[----:B------:R-:W-:Y:S01]  /*1035e0*/  IADD3 RZ, P4, PT, R118, R101, RZ ;  /* 0x0000006576ff7210 */ /* 0x000fe20007f9e0ff */
[----:B------:R-:W-:Y:S01]  /*1035f0*/  IMAD.WIDE.U32 R116, R125, 0xf5138f, RZ ;  /* 0x00f5138f7d747825 */ /* 0x000fe200078e00ff */
[----:B------:R-:W-:-:S02]  /*103600*/  SHF.L.W.U32.HI R13, R13, 0x1, R84 ;  /* 0x000000010d0d7819 */ /* 0x000fc40000010e54 */
[----:B------:R-:W-:Y:S01]  /*103610*/  SHF.L.W.U32.HI R84, R84, 0x1, R75 ;  /* 0x0000000154547819 */ /* 0x000fe20000010e4b */
[----:B------:R-:W-:Y:S02]  /*103620*/  IMAD.MOV.U32 R104, RZ, RZ, R121 ;  /* 0x000000ffff687224 */ /* 0x000fe400078e0079 */
[----:B------:R-:W-:-:S04]  /*103630*/  IMAD.WIDE.U32 R10, R39, R39, RZ ;  /* 0x00000027270a7225 */ /* 0x000fc800078e00ff */
[----:B------:R-:W-:Y:S02]  /*103640*/  IMAD.MOV.U32 R110, RZ, RZ, R119 ;  /* 0x000000ffff6e7224 */ /* 0x000fe400078e0077 */
[----:B------:R-:W-:-:S04]  /*103650*/  IMAD.WIDE.U32.X R104, R125, 0x1ef3622f, R104, P2 ;  /* 0x1ef3622f7d687825 */ /* 0x000fc800010e0468 */
[----:B------:R-:W-:Y:S01]  /*103660*/  IMAD.WIDE.U32.X R110, R125, 0x170b5d44, R110, P4 ;  /* 0x170b5d447d6e7825 */ /* 0x000fe200020e046e */
[----:B------:R-:W-:Y:S02]  /*103670*/  IADD3 RZ, P4, PT, R11, R112, RZ ;  /* 0x000000700bff7210 */ /* 0x000fe40007f9e0ff */
[----:B------:R-:W-:Y:S01]  /*103680*/  IADD3.X R112, P0, PT, RZ, R82, RZ, P0, !PT ;  /* 0x00000052ff707210 */ /* 0x000fe2000071e4ff */
[----:B------:R-:W-:-:S04]  /*103690*/  IMAD.WIDE.U32 R120, P2, R66, 0x1a22d9f3, R116 ;  /* 0x1a22d9f342787825 */ /* 0x000fc80007840074 */
[----:B------:R-:W-:Y:S01]  /*1036a0*/  IMAD.WIDE.U32 R92, R66, 0xf5138f, RZ ;  /* 0x00f5138f425c7825 */ /* 0x000fe200078e00ff */
[----:B------:R-:W-:-:S03]  /*1036b0*/  IADD3.X R91, PT, PT, RZ, RZ, RZ, P2, !PT ;  /* 0x000000ffff5b7210 */ /* 0x000fc600017fe4ff */
[----:B------:R-:W-:Y:S01]  /*1036c0*/  IMAD.MOV.U32 R6, RZ, RZ, R113 ;  /* 0x000000ffff067224 */ /* 0x000fe200078e0071 */
[----:B------:R-:W-:Y:S01]  /*1036d0*/  LEA.X R113, P1, R12, R16, 0x1, P1 ;  /* 0x000000100c717211 */ /* 0x000fe20000820cff */
[----:B------:R-:W-:Y:S01]  /*1036e0*/  IMAD.WIDE.U32 R118, R125, 0x6ca1493b, RZ ;  /* 0x6ca1493b7d767825 */ /* 0x000fe200078e00ff */
[----:B------:R-:W-:Y:S02]  /*1036f0*/  IADD3 RZ, P2, PT, R120, R93, RZ ;  /* 0x0000005d78ff7210 */ /* 0x000fe40007f5e0ff */
[----:B------:R-:W-:Y:S01]  /*103700*/  IADD3.X R12, P0, PT, RZ, R83, RZ, P0, !PT ;  /* 0x00000053ff0c7210 */ /* 0x000fe2000071e4ff */
[----:B------:R-:W-:Y:S01]  /*103710*/  IMAD.MOV.U32 R90, RZ, RZ, R121 ;  /* 0x000000ffff5a7224 */ /* 0x000fe200078e0079 */
[----:B------:R-:W-:Y:S01]  /*103720*/  IADD3.X R61, P1, PT, R61, R17, RZ, P1, !PT ;  /* 0x000000113d3d7210 */ /* 0x000fe20000f3e4ff */
[----:B------:R-:W-:Y:S01]  /*103730*/  IMAD.WIDE.U32 R16, R66, 0x6ca1493b, RZ ;  /* 0x6ca1493b42107825 */ /* 0x000fe200078e00ff */
[----:B------:R-:W-:Y:S02]  /*103740*/  IADD3.X R112, P0, PT, R112, R113, RZ, P0, !PT ;  /* 0x0000007170707210 */ /* 0x000fe4000071e4ff */
[----:B------:R-:W-:Y:S01]  /*103750*/  IADD3.X R96, P1, PT, R13, R96, RZ, P1, !PT ;  /* 0x000000600d607210 */ /* 0x000fe20000f3e4ff */
[----:B------:R-:W-:Y:S01]  /*103760*/  IMAD.WIDE.U32.X R90, R125, 0x1a22d9f3, R90, P2 ;  /* 0x1a22d9f37d5a7825 */ /* 0x000fe200010e045a */
[----:B------:R-:W-:-:S03]  /*103770*/  IADD3.X R113, P0, PT, R12, R61, RZ, P0, !PT ;  /* 0x0000003d0c717210 */ /* 0x000fc6000071e4ff */
[----:B------:R-:W-:Y:S01]  /*103780*/  IMAD.WIDE.U32 R120, P2, R66, -0x39c4fa40, R118 ;  /* 0xc63b05c042787825 */ /* 0x000fe20007840076 */
[----:B------:R-:W-:-:S03]  /*103790*/  IADD3.X R61, P0, PT, RZ, RZ, RZ, P0, !PT ;  /* 0x000000ffff3d7210 */ /* 0x000fc6000071e4ff */
[----:B------:R-:W-:Y:S02]  /*1037a0*/  IMAD R129, R66, 0x170b5d44, R108 ;  /* 0x170b5d4442817824 */ /* 0x000fe400078e026c */
[----:B------:R-:W-:Y:S01]  /*1037b0*/  IMAD.X R83, RZ, RZ, RZ, P2 ;  /* 0x000000ffff537224 */ /* 0x000fe200010e06ff */
[----:B------:R-:W-:Y:S01]  /*1037c0*/  IADD3 RZ, P2, PT, R120, R17, RZ ;  /* 0x0000001178ff7210 */ /* 0x000fe20007f5e0ff */
[----:B------:R-:W-:-:S04]  /*1037d0*/  IMAD.WIDE.U32 R108, R125, 0x17c510ea, RZ ;  /* 0x17c510ea7d6c7825 */ /* 0x000fc800078e00ff */
[----:B------:R-:W-:Y:S02]  /*1037e0*/  IMAD.MOV.U32 R82, RZ, RZ, R121 ;  /* 0x000000ffff527224 */ /* 0x000fe400078e0079 */
[C---:B------:R-:W-:Y:S02]  /*1037f0*/  IMAD R139, R66.reuse, 0x1ef3622f, R68 ;  /* 0x1ef3622f428b7824 */ /* 0x040fe400078e0244 */
[----:B------:R-:W-:Y:S02]  /*103800*/  IMAD R119, R66, 0x1a22d9f3, R116 ;  /* 0x1a22d9f342777824 */ /* 0x000fe400078e0274 */
        /* <DEDUP_REMOVED lines=10> */
[----:B------:R-:W-:-:S03]  /*1038b0*/  IMAD.WIDE.U32 R112, R66, 0x30000000, R112 ;  /* 0x3000000042707825 */ /* 0x000fc600078e0070 */
[----:B------:R-:W-:Y:S01]  /*1038c0*/  IADD3.X R61, P0, PT, R61, R110, RZ, P0, !PT ;  /* 0x0000006e3d3d7210 */ /* 0x000fe2000071e4ff */
[----:B------:R-:W-:-:S03]  /*1038d0*/  IMAD.WIDE.U32 R116, R32, R34, R76 ;  /* 0x0000002220747225 */ /* 0x000fc600078e004c */
[----:B------:R-:W-:Y:S01]  /*1038e0*/  IADD3.X R110, P0, PT, R123, R111, RZ, P0, !PT ;  /* 0x0000006f7b6e7210 */ /* 0x000fe2000071e4ff */
[----:B------:R-:W-:Y:S01]  /*1038f0*/  IMAD.WIDE.U32.X R76, R125, 0x1ae3a46, R120, P2 ;  /* 0x01ae3a467d4c7825 */ /* 0x000fe200010e0478 */
[----:B------:R-:W-:Y:S02]  /*103900*/  IADD3 R125, PT, PT, R113, R129, RZ ;  /* 0x00000081717d7210 */ /* 0x000fe40007ffe0ff */
[----:B------:R-:W-:Y:S01]  /*103910*/  SHF.L.W.U32.HI R75, R75, 0x1, R116 ;  /* 0x000000014b4b7819 */ /* 0x000fe20000010e74 */
[----:B------:R-:W-:Y:S02]  /*103920*/  IMAD.IADD R97, R97, 0x1, R127 ;  /* 0x0000000161617824 */ /* 0x000fe400078e027f */
[----:B------:R-:W-:-:S03]  /*103930*/  IMAD.WIDE.U32 R12, R112, -0x1, RZ ;  /* 0xffffffff700c7825 */ /* 0x000fc600078e00ff */
[----:B------:R-:W-:Y:S01]  /*103940*/  IADD3.X R97, P1, PT, R84, R97, RZ, P1, !PT ;  /* 0x0000006154617210 */ /* 0x000fe20000f3e4ff */
[----:B------:R-:W-:Y:S02]  /*103950*/  IMAD R133, R112, -0x7af74001, -R125 ;  /* 0x8508bfff70857824 */ /* 0x000fe400078e0a7d */
[----:B------:R-:W-:Y:S01]  /*103960*/  IMAD.IADD R127, R117, 0x1, R60 ;  /* 0x00000001757f7824 */ /* 0x000fe200078e023c */
[----:B------:R-:W-:Y:S01]  /*103970*/  IADD3.X R60, P0, PT, R61, R96, RZ, P0, !PT ;  /* 0x000000603d3c7210 */ /* 0x000fe2000071e4ff */
[----:B------:R-:W-:Y:S01]  /*103980*/  IMAD.IADD R133, R13, 0x1, R133 ;  /* 0x000000010d857824 */ /* 0x000fe200078e0285 */
[----:B------:R-:W-:Y:S01]  /*103990*/  IADD3.X R121, P1, PT, R75, R102, RZ, P1, !PT ;  /* 0x000000664b797210 */ /* 0x000fe20000f3e4ff */
[----:B------:R-:W-:Y:S01]  /*1039a0*/  IMAD.IADD R123, R139, 0x1, R107 ;  /* 0x000000018b7b7824 */ /* 0x000fe200078e026b */
[----:B------:R-:W-:Y:S01]  /*1039b0*/  IADD3.X R61, P0, PT, R110, R97, RZ, P0, !PT ;  /* 0x000000616e3d7210 */ /* 0x000fe2000071e4ff */
[----:B------:R-:W-:Y:S01]  /*1039c0*/  IMAD.WIDE.U32 R110, R133, 0x1, RZ ;  /* 0x00000001856e7825 */ /* 0x000fe200078e00ff */
[----:B------:R-:W-:-:S02]  /*1039d0*/  IADD3 RZ, P2, PT, R60, R106, RZ ;  /* 0x0000006a3cff7210 */ /* 0x000fc40007f5e0ff */
[----:B------:R-:W-:Y:S01]  /*1039e0*/  IADD3.X R13, P0, PT, RZ, RZ, RZ, P0, !PT ;  /* 0x000000ffff0d7210 */ /* 0x000fe2000071e4ff */
[----:B------:R-:W-:Y:S01]  /*1039f0*/  IMAD.WIDE.U32.X R94, R35, R35, R94, P5 ;  /* 0x00000023235e7225 */ /* 0x000fe200028e045e */
[----:B------:R-:W-:Y:S02]  /*103a00*/  SHF.L.W.U32.HI R113, R116, 0x1, R127 ;  /* 0x0000000174717819 */ /* 0x000fe40000010e7f */
[----:B------:R-:W-:Y:S01]  /*103a10*/  IADD3.X RZ, P2, PT, R61, R123, RZ, P2, !PT ;  /* 0x0000007b3dff7210 */ /* 0x000fe2000175e4ff */
[----:B------:R-:W-:-:S04]  /*103a20*/  IMAD.WIDE.U32 R106, R12, 0x1, RZ ;  /* 0x000000010c6a7825 */ /* 0x000fc800078e00ff */
[----:B------:R-:W-:-:S04]  /*103a30*/  IMAD.WIDE.U32 R116, P5, R12, -0x7af74000, R110 ;  /* 0x8508c0000c747825 */ /* 0x000fc800078a006e */
[----:B------:R-:W-:-:S04]  /*103a40*/  IMAD.WIDE.U32 R96, R32, R37, R78 ;  /* 0x0000002520607225 */ /* 0x000fc800078e004e */
[----:B------:R-:W-:Y:S01]  /*103a50*/  IMAD.X R75, RZ, RZ, RZ, P0 ;  /* 0x000000ffff4b7224 */ /* 0x000fe200000e06ff */
[----:B------:R-:W-:Y:S01]  /*103a60*/  IADD3.X R111, P0, PT, R113, R103, RZ, P1, !PT ;  /* 0x00000067716f7210 */ /* 0x000fe20000f1e4ff */
[----:B------:R-:W-:Y:S01]  /*103a70*/  IMAD.X R79, RZ, RZ, RZ, P5 ;  /* 0x000000ffff4f7224 */ /* 0x000fe200028e06ff */
[----:B------:R-:W-:Y:S01]  /*103a80*/  IADD3 RZ, P5, PT, R107, R116, RZ ;  /* 0x000000746bff7210 */ /* 0x000fe20007fbe0ff */
[----:B------:R-:W-:Y:S01]  /*103a90*/  IMAD.IADD R137, R97, 0x1, R80 ;  /* 0x0000000161897824 */ /* 0x000fe200078e0250 */
[----:B------:R-:W-:Y:S01]  /*103aa0*/  IADD3 RZ, P1, PT, R112, R106, RZ ;  /* 0x0000006a70ff7210 */ /* 0x000fe20007f3e0ff */
[----:B------:R-:W-:-:S04]  /*103ab0*/  IMAD.WIDE.U32 R102, R133, 0x30000000, RZ ;  /* 0x3000000085667825 */ /* 0x000fc800078e00ff */
[C---:B------:R-:W-:Y:S01]  /*103ac0*/  IMAD R97, R12.reuse, -0x7af74000, R110 ;  /* 0x8508c0000c617824 */ /* 0x040fe200078e026e */
[----:B------:R-:W-:Y:S01]  /*103ad0*/  IADD3.X R110, P2, PT, R13, R104, RZ, P2, !PT ;  /* 0x000000680d6e7210 */ /* 0x000fe2000175e4ff */
[----:B------:R-:W-:Y:S01]  /*103ae0*/  IMAD.MOV.U32 R78, RZ, RZ, R117 ;  /* 0x000000ffff4e7224 */ /* 0x000fe200078e0075 */
[----:B------:R-:W-:Y:S01]  /*103af0*/  SHF.L.W.U32.HI R13, R127, 0x1, R96 ;  /* 0x000000017f0d7819 */ /* 0x000fe20000010e60 */
[----:B------:R-:W-:Y:S01]  /*103b00*/  IMAD R141, R12, 0x170b5d44, R102 ;  /* 0x170b5d440c8d7824 */ /* 0x000fe200078e0266 */
[----:B------:R-:W-:Y:S01]  /*103b10*/  IADD3.X R104, P2, PT, R75, R105, RZ, P2, !PT ;  /* 0x000000694b687210 */ /* 0x000fe2000175e4ff */
[----:B------:R-:W-:Y:S01]  /*103b20*/  IMAD.WIDE.U32.X R78, R133, -0x7af74000, R78, P5 ;  /* 0x8508c000854e7825 */ /* 0x000fe200028e044e */
[----:B------:R-:W-:Y:S02]  /*103b30*/  IADD3.X R135, P0, PT, R13, R88, RZ, P0, !PT ;  /* 0x000000580d877210 */ /* 0x000fe4000071e4ff */
[----:B------:R-:W-:Y:S01]  /*103b40*/  IADD3.X R110, P2, PT, R110, R121, RZ, P2, !PT ;  /* 0x000000796e6e7210 */ /* 0x000fe2000175e4ff */
[----:B------:R-:W-:Y:S01]  /*103b50*/  IMAD.WIDE.U32 R102, P5, R12, 0x170b5d44, R102 ;  /* 0x170b5d440c667825 */ /* 0x000fe200078a0066 */
[----:B------:R-:W-:-:S02]  /*103b60*/  SHF.L.W.U32.HI R13, R96, 0x1, R137 ;  /* 0x00000001600d7819 */ /* 0x000fc40000010e89 */
[----:B------:R-:W-:Y:S01]  /*103b70*/  IADD3.X R111, P2, PT, R104, R111, RZ, P2, !PT ;  /* 0x0000006f686f7210 */ /* 0x000fe2000175e4ff */
[----:B------:R-:W-:-:S03]  /*103b80*/  IMAD.WIDE.U32 R112, R12, 0x30000000, RZ ;  /* 0x300000000c707825 */ /* 0x000fc600078e00ff */
[----:B------:R-:W-:Y:S01]  /*103b90*/  IADD3.X R127, P2, PT, RZ, RZ, RZ, P2, !PT ;  /* 0x000000ffff7f7210 */ /* 0x000fe2000175e4ff */
[----:B------:R-:W-:Y:S01]  /*103ba0*/  IMAD.IADD R84, R89, 0x1, R115 ;  /* 0x0000000159547824 */ /* 0x000fe200078e0273 */
[----:B------:R-:W-:Y:S01]  /*103bb0*/  IADD3.X R115, PT, PT, RZ, RZ, RZ, P5, !PT ;  /* 0x000000ffff737210 */ /* 0x000fe20002ffe4ff */
[----:B------:R-:W-:Y:S01]  /*103bc0*/  IMAD.WIDE.U32 R88, R133, -0x45f6b800, RZ ;  /* 0xba09480085587825 */ /* 0x000fe200078e00ff */
[----:B------:R-:W-:Y:S02]  /*103bd0*/  IADD3 RZ, P5, PT, R102, R113, RZ ;  /* 0x0000007166ff7210 */ /* 0x000fe40007fbe0ff */
[----:B------:R-:W-:Y:S01]  /*103be0*/  IADD3.X R84, P0, PT, R13, R84, RZ, P0, !PT ;  /* 0x000000540d547210 */ /* 0x000fe2000071e4ff */
[----:B------:R-:W-:Y:S02]  /*103bf0*/  IMAD.MOV.U32 R114, RZ, RZ, R103 ;  /* 0x000000ffff727224 */ /* 0x000fe400078e0067 */
[----:B------:R-:W-:Y:S02]  /*103c00*/  IMAD.IADD R80, R107, 0x1, R97 ;  /* 0x000000016b507824 */ /* 0x000fe400078e0261 */
[----:B------:R-:W-:-:S03]  /*103c10*/  IMAD.WIDE.U32.X R114, R133, 0x170b5d44, R114, P5 ;  /* 0x170b5d4485727825 */ /* 0x000fc600028e0472 */
[----:B------:R-:W-:Y:S01]  /*103c20*/  IADD3.X RZ, P1, PT, R125, R80, RZ, P1, !PT ;  /* 0x000000507dff7210 */ /* 0x000fe20000f3e4ff */
[----:B------:R-:W-:-:S03]  /*103c30*/  IMAD.WIDE.U32 R122, P5, R12, 0x1ef3622f, R88 ;  /* 0x1ef3622f0c7a7825 */ /* 0x000fc600078a0058 */
[----:B------:R-:W-:Y:S01]  /*103c40*/  IADD3.X R75, P1, PT, RZ, R78, RZ, P1, !PT ;  /* 0x0000004eff4b7210 */ /* 0x000fe20000f3e4ff */
[----:B------:R-:W-:-:S03]  /*103c50*/  IMAD.WIDE.U32 R106, R12, -0x45f6b800, RZ ;  /* 0xba0948000c6a7825 */ /* 0x000fc600078e00ff */
[----:B------:R-:W-:Y:S01]  /*103c60*/  IADD3.X R80, P1, PT, RZ, R79, RZ, P1, !PT ;  /* 0x0000004fff507210 */ /* 0x000fe20000f3e4ff */
[----:B------:R-:W-:-:S04]  /*103c70*/  IMAD.WIDE.U32 R120, R133, 0xf5138f, RZ ;  /* 0x00f5138f85787825 */ /* 0x000fc800078e00ff */
[----:B------:R-:W-:Y:S01]  /*103c80*/  IMAD.X R131, RZ, RZ, RZ, P2 ;  /* 0x000000ffff837224 */ /* 0x000fe200010e06ff */
[----:B------:R-:W-:Y:S01]  /*103c90*/  IADD3 RZ, P2, PT, R122, R107, RZ ;  /* 0x0000006b7aff7210 */ /* 0x000fe20007f5e0ff */
[C-C-:B------:R-:W-:Y:S02]  /*103ca0*/  IMAD R103, R12.reuse, 0x1a22d9f3, R120.reuse ;  /* 0x1a22d9f30c677824 */ /* 0x140fe400078e0278 */
[----:B------:R-:W-:Y:S02]  /*103cb0*/  IMAD.X R105, RZ, RZ, RZ, P5 ;  /* 0x000000ffff697224 */ /* 0x000fe400028e06ff */
[----:B------:R-:W-:Y:S02]  /*103cc0*/  IMAD.MOV.U32 R104, RZ, RZ, R123 ;  /* 0x000000ffff687224 */ /* 0x000fe400078e007b */
[----:B------:R-:W-:-:S04]  /*103cd0*/  IMAD.WIDE.U32 R120, P5, R12, 0x1a22d9f3, R120 ;  /* 0x1a22d9f30c787825 */ /* 0x000fc800078a0078 */
[----:B------:R-:W-:-:S04]  /*103ce0*/  IMAD.WIDE.U32 R96, R12, 0xf5138f, RZ ;  /* 0x00f5138f0c607825 */ /* 0x000fc800078e00ff */
[----:B------:R-:W-:-:S04]  /*103cf0*/  IMAD.WIDE.U32 R60, R66, -0x45f6b800, R60 ;  /* 0xba094800423c7825 */ /* 0x000fc800078e003c */
[----:B------:R-:W-:Y:S02]  /*103d00*/  IMAD.IADD R123, R119, 0x1, R93 ;  /* 0x00000001777b7824 */ /* 0x000fe400078e025d */
[----:B------:R-:W-:Y:S01]  /*103d10*/  IMAD.WIDE.U32.X R104, R133, 0x1ef3622f, R104, P2 ;  /* 0x1ef3622f85687825 */ /* 0x000fe200010e0468 */
[----:B------:R-:W-:-:S03]  /*103d20*/  IADD3 RZ, P2, PT, R110, R92, RZ ;  /* 0x0000005c6eff7210 */ /* 0x000fc60007f5e0ff */
[----:B------:R-:W-:Y:S01]  /*103d30*/  IMAD R117, R12, 0x1ef3622f, R88 ;  /* 0x1ef3622f0c757824 */ /* 0x000fe200078e0258 */
[----:B------:R-:W-:Y:S01]  /*103d40*/  IADD3.X RZ, P2, PT, R111, R123, RZ, P2, !PT ;  /* 0x0000007b6fff7210 */ /* 0x000fe2000175e4ff */
[----:B------:R-:W-:Y:S01]  /*103d50*/  IMAD.X R89, RZ, RZ, RZ, P5 ;  /* 0x000000ffff597224 */ /* 0x000fe200028e06ff */
[----:B------:R-:W-:Y:S01]  /*103d60*/  IADD3 RZ, P5, PT, R120, R97, RZ ;  /* 0x0000006178ff7210 */ /* 0x000fe20007fbe0ff */
[----:B------:R-:W-:Y:S01]  /*103d70*/  IMAD.MOV.U32 R88, RZ, RZ, R121 ;  /* 0x000000ffff587224 */ /* 0x000fe200078e0079 */
[----:B------:R-:W-:Y:S01]  /*103d80*/  IADD3 R121, PT, PT, R61, R139, RZ ;  /* 0x0000008b3d797210 */ /* 0x000fe20007ffe0ff */
[----:B------:R-:W-:Y:S01]  /*103d90*/  IMAD.WIDE.U32 R78, R133, 0x6ca1493b, RZ ;  /* 0x6ca1493b854e7825 */ /* 0x000fe200078e00ff */
[----:B------:R-:W-:Y:S02]  /*103da0*/  IADD3.X R120, P1, PT, R75, R60, RZ, P1, !PT ;  /* 0x0000003c4b787210 */ /* 0x000fe40000f3e4ff */
[----:B------:R-:W-:Y:S01]  /*103db0*/  IADD3.X R90, P2, PT, R127, R90, RZ, P2, !PT ;  /* 0x0000005a7f5a7210 */ /* 0x000fe2000175e4ff */
[----:B------:R-:W-:Y:S01]  /*103dc0*/  IMAD.WIDE.U32 R60, R133, 0x17c510ea, RZ ;  /* 0x17c510ea853c7825 */ /* 0x000fe200078e00ff */
[----:B------:R-:W-:-:S02]  /*103dd0*/  IADD3.X R121, P1, PT, R80, R121, RZ, P1, !PT ;  /* 0x0000007950797210 */ /* 0x000fc40000f3e4ff */
[----:B------:R-:W-:Y:S01]  /*103de0*/  IADD3.X R91, P2, PT, R131, R91, RZ, P2, !PT ;  /* 0x0000005b835b7210 */ /* 0x000fe2000175e4ff */
[----:B------:R-:W-:Y:S01]  /*103df0*/  IMAD.WIDE.U32.X R92, R133, 0x1a22d9f3, R88, P5 ;  /* 0x1a22d9f3855c7825 */ /* 0x000fe200028e0458 */
[----:B------:R-:W-:-:S03]  /*103e00*/  IADD3.X R129, P1, PT, RZ, RZ, RZ, P1, !PT ;  /* 0x000000ffff817210 */ /* 0x000fc60000f3e4ff */
[----:B------:R-:W-:-:S04]  /*103e10*/  IMAD.WIDE.U32 R124, P5, R12, -0x39c4fa40, R78 ;  /* 0xc63b05c00c7c7825 */ /* 0x000fc800078a004e */
[----:B------:R-:W-:Y:S02]  /*103e20*/  IMAD.X R79, RZ, RZ, RZ, P5 ;  /* 0x000000ffff4f7224 */ /* 0x000fe400028e06ff */
[----:B------:R-:W-:-:S04]  /*103e30*/  IMAD.WIDE.U32 R126, P5, R12, 0x1ae3a46, R60 ;  /* 0x01ae3a460c7e7825 */ /* 0x000fc800078a003c */
[----:B------:R-:W-:-:S04]  /*103e40*/  IMAD.WIDE.U32 R88, R12, 0x6ca1493b, RZ ;  /* 0x6ca1493b0c587825 */ /* 0x000fc800078e00ff */
[----:B------:R-:W-:Y:S01]  /*103e50*/  IMAD.X R131, RZ, RZ, RZ, P1 ;  /* 0x000000ffff837224 */ /* 0x000fe200008e06ff */
[----:B------:R-:W-:Y:S01]  /*103e60*/  IADD3.X R90, P1, PT, R90, R135, RZ, P2, !PT ;  /* 0x000000875a5a7210 */ /* 0x000fe2000173e4ff */
[----:B------:R-:W-:Y:S01]  /*103e70*/  IMAD.X R123, RZ, RZ, RZ, P5 ;  /* 0x000000ffff7b7224 */ /* 0x000fe200028e06ff */
[----:B------:R-:W-:Y:S01]  /*103e80*/  IADD3 RZ, P5, PT, R124, R89, RZ ;  /* 0x000000597cff7210 */ /* 0x000fe20007fbe0ff */
[----:B------:R-:W-:Y:S01]  /*103e90*/  IMAD R75, R12, -0x39c4fa40, R78 ;  /* 0xc63b05c00c4b7824 */ /* 0x000fe200078e024e */
[----:B------:R-:W-:Y:S01]  /*103ea0*/  IADD3.X R91, P1, PT, R91, R84, RZ, P1, !PT ;  /* 0x000000545b5b7210 */ /* 0x000fe20000f3e4ff */
[----:B------:R-:W-:Y:S02]  /*103eb0*/  IMAD.MOV.U32 R78, RZ, RZ, R125 ;  /* 0x000000ffff4e7224 */ /* 0x000fe400078e007d */
[----:B------:R-:W-:Y:S01]  /*103ec0*/  IMAD.MOV.U32 R122, RZ, RZ, R127 ;  /* 0x000000ffff7a7224 */ /* 0x000fe200078e007f */
[----:B------:R-:W-:Y:S01]  /*103ed0*/  IADD3.X R125, P1, PT, RZ, RZ, RZ, P1, !PT ;  /* 0x000000ffff7d7210 */ /* 0x000fe20000f3e4ff */
[----:B------:R-:W-:-:S02]  /*103ee0*/  IMAD.IADD R127, R141, 0x1, R113 ;  /* 0x000000018d7f7824 */ /* 0x000fc400078e0271 */
[----:B------:R-:W-:Y:S01]  /*103ef0*/  IMAD.WIDE.U32.X R78, R133, -0x39c4fa40, R78, P5 ;  /* 0xc63b05c0854e7825 */ /* 0x000fe200028e044e */
[----:B------:R-:W-:-:S03]  /*103f00*/  IADD3 RZ, P5, PT, R120, R112, RZ ;  /* 0x0000007078ff7210 */ /* 0x000fc60007fbe0ff */
[----:B------:R-:W-:Y:S01]  /*103f10*/  IMAD R109, R66, -0x39c4fa40, R118 ;  /* 0xc63b05c0426d7824 */ /* 0x000fe200078e0276 */
[----:B------:R-:W-:Y:S01]  /*103f20*/  IADD3.X RZ, P5, PT, R121, R127, RZ, P5, !PT ;  /* 0x0000007f79ff7210 */ /* 0x000fe20002fbe4ff */
[C---:B------:R-:W-:Y:S01]  /*103f30*/  IMAD R13, R12.reuse, 0x1ae3a46, R60 ;  /* 0x01ae3a460c0d7824 */ /* 0x040fe200078e023c */
[----:B------:R-:W-:Y:S01]  /*103f40*/  IADD3.X R127, PT, PT, RZ, RZ, RZ, P1, !PT ;  /* 0x000000ffff7f7210 */ /* 0x000fe20000ffe4ff */
[----:B------:R-:W-:Y:S01]  /*103f50*/  IMAD.WIDE.U32 R60, R12, 0x17c510ea, RZ ;  /* 0x17c510ea0c3c7825 */ /* 0x000fe200078e00ff */
[----:B------:R-:W-:-:S03]  /*103f60*/  IADD3 RZ, P1, PT, R90, R16, RZ ;  /* 0x000000105aff7210 */ /* 0x000fc60007f3e0ff */
[----:B------:R-:W-:Y:S01]  /*103f70*/  IMAD.IADD R135, R109, 0x1, R17 ;  /* 0x000000016d877824 */ /* 0x000fe200078e0211 */
[----:B------:R-:W-:Y:S01]  /*103f80*/  IADD3 RZ, P2, PT, R126, R61, RZ ;  /* 0x0000003d7eff7210 */ /* 0x000fe20007f5e0ff */
[----:B------:R-:W-:-:S03]  /*103f90*/  IMAD.WIDE.U32 R112, R34, R37, R56 ;  /* 0x0000002522707225 */ /* 0x000fc600078e0038 */
[----:B------:R-:W-:Y:S01]  /*103fa0*/  IADD3.X RZ, P1, PT, R91, R135, RZ, P1, !PT ;  /* 0x000000875bff7210 */ /* 0x000fe20000f3e4ff */
[----:B------:R-:W-:Y:S01]  /*103fb0*/  IMAD.WIDE.U32.X R56, R133, 0x1ae3a46, R122, P2 ;  /* 0x01ae3a4685387825 */ /* 0x000fe200010e047a */
[----:B------:R-:W-:Y:S02]  /*103fc0*/  IADD3.X R123, P2, PT, R129, R114, RZ, P5, !PT ;  /* 0x00000072817b7210 */ /* 0x000fe40002f5e4ff */
[----:B------:R-:W-:Y:S01]  /*103fd0*/  SHF.L.W.U32.HI R17, R137, 0x1, R112 ;  /* 0x0000000189117819 */ /* 0x000fe20000010e70 */
[----:B------:R-:W-:Y:S01]  /*103fe0*/  IMAD.IADD R133, R113, 0x1, R85 ;  /* 0x0000000171857824 */ /* 0x000fe200078e0255 */
[----:B------:R-:W-:Y:S01]  /*103ff0*/  IADD3.X R80, P1, PT, R125, R82, RZ, P1, !PT ;  /* 0x000000527d507210 */ /* 0x000fe20000f3e4ff */
[----:B------:R-:W-:Y:S01]  /*104000*/  IMAD.WIDE.U32 R84, R66, 0xf5138f, R110 ;  /* 0x00f5138f42547825 */ /* 0x000fe200078e006e */
[----:B------:R-:W-:Y:S02]  /*104010*/  IADD3.X R114, P2, PT, R131, R115, RZ, P2, !PT ;  /* 0x0000007383727210 */ /* 0x000fe4000175e4ff */
[----:B------:R-:W-:Y:S01]  /*104020*/  SHF.L.W.U32.HI R113, R112, 0x1, R133 ;  /* 0x0000000170717819 */ /* 0x000fe20000010e85 */
[----:B------:R-:W-:Y:S01]  /*104030*/  IMAD.IADD R119, R85, 0x1, R119 ;  /* 0x0000000155777824 */ /* 0x000fe200078e0277 */
[----:B------:R-:W-:Y:S01]  /*104040*/  IADD3.X R111, P0, PT, R17, R94, RZ, P0, !PT ;  /* 0x0000005e116f7210 */ /* 0x000fe2000071e4ff */
[----:B------:R-:W-:Y:S01]  /*104050*/  IMAD.WIDE.U32 R120, R12, 0x30000000, R120 ;  /* 0x300000000c787825 */ /* 0x000fe200078e0078 */
[----:B------:R-:W-:-:S02]  /*104060*/  IADD3.X R98, P1, PT, R127, R83, RZ, P1, !PT ;  /* 0x000000537f627210 */ /* 0x000fc40000f3e4ff */
[----:B------:R-:W-:Y:S01]  /*104070*/  IADD3.X R84, P2, PT, R123, R84, RZ, P2, !PT ;  /* 0x000000547b547210 */ /* 0x000fe2000175e4ff */
[----:B------:R-:W-:Y:S01]  /*104080*/  IMAD.WIDE.U32.X R82, R36, R36, R70, P3 ;  /* 0x0000002424527225 */ /* 0x000fe200018e0446 */
[----:B------:R-:W-:Y:S02]  /*104090*/  IADD3.X R113, P0, PT, R113, R95, RZ, P0, !PT ;  /* 0x0000005f71717210 */ /* 0x000fe4000071e4ff */
[----:B------:R-:W-:Y:S01]  /*1040a0*/  IADD3.X R94, P5, PT, R80, R111, RZ, P1, !PT ;  /* 0x0000006f505e7210 */ /* 0x000fe20000fbe4ff */
[----:B------:R-:W-:Y:S01]  /*1040b0*/  IMAD R101, R66, 0x1ae3a46, R108 ;  /* 0x01ae3a4642657824 */ /* 0x000fe200078e026c */
[----:B------:R-:W-:Y:S01]  /*1040c0*/  IADD3.X R85, P2, PT, R114, R119, RZ, P2, !PT ;  /* 0x0000007772557210 */ /* 0x000fe2000175e4ff */
[----:B------:R-:W-:Y:S01]  /*1040d0*/  IMAD.IADD R119, R121, 0x1, R141 ;  /* 0x0000000179777824 */ /* 0x000fe200078e028d */
[----:B------:R-:W-:Y:S01]  /*1040e0*/  IADD3.X R95, P3, PT, R98, R113, RZ, P5, !PT ;  /* 0x00000071625f7210 */ /* 0x000fe20002f7e4ff */
[----:B------:R-:W-:Y:S01]  /*1040f0*/  IMAD.WIDE.U32 R16, R120, -0x1, RZ ;  /* 0xffffffff78107825 */ /* 0x000fe200078e00ff */
[----:B------:R-:W-:-:S02]  /*104100*/  IADD3 RZ, P1, PT, R84, R106, RZ ;  /* 0x0000006a54ff7210 */ /* 0x000fc40007f3e0ff */
[----:B------:R-:W-:Y:S01]  /*104110*/  IADD3.X R121, P3, PT, RZ, RZ, RZ, P3, !PT ;  /* 0x000000ffff797210 */ /* 0x000fe20001f7e4ff */
[----:B------:R-:W-:Y:S01]  /*104120*/  IMAD R115, R120, -0x7af74001, -R119 ;  /* 0x8508bfff78737824 */ /* 0x000fe200078e0a77 */
[----:B------:R-:W-:Y:S01]  /*104130*/  IADD3 RZ, P5, PT, R94, R68, RZ ;  /* 0x000000445eff7210 */ /* 0x000fe20007fbe0ff */
[----:B------:R-:W-:Y:S01]  /*104140*/  IMAD.IADD R125, R117, 0x1, R107 ;  /* 0x00000001757d7824 */ /* 0x000fe200078e026b */
[----:B------:R-:W-:Y:S01]  /*104150*/  IADD3.X R107, P2, PT, RZ, RZ, RZ, P2, !PT ;  /* 0x000000ffff6b7210 */ /* 0x000fe2000175e4ff */
[----:B------:R-:W-:-:S04]  /*104160*/  IMAD.WIDE.U32 R70, R34, R39, R62 ;  /* 0x0000002722467225 */ /* 0x000fc800078e003e */
[----:B------:R-:W-:Y:S01]  /*104170*/  IMAD.IADD R63, R101, 0x1, R69 ;  /* 0x00000001653f7824 */ /* 0x000fe200078e0245 */
[----:B------:R-:W-:Y:S01]  /*104180*/  IADD3 R127, PT, PT, R71, R87, RZ ;  /* 0x00000057477f7210 */ /* 0x000fe20007ffe0ff */
[----:B------:R-:W-:Y:S01]  /*104190*/  IMAD.IADD R115, R17, 0x1, R115 ;  /* 0x0000000111737824 */ /* 0x000fe200078e0273 */
[----:B------:R-:W-:Y:S01]  /*1041a0*/  SHF.L.W.U32.HI R17, R133, 0x1, R70 ;  /* 0x0000000185117819 */ /* 0x000fe20000010e46 */
[----:B------:R-:W-:Y:S01]  /*1041b0*/  IMAD.X R123, RZ, RZ, RZ, P3 ;  /* 0x000000ffff7b7224 */ /* 0x000fe200018e06ff */
[----:B------:R-:W-:Y:S01]  /*1041c0*/  IADD3.X RZ, P3, PT, R85, R125, RZ, P1, !PT ;  /* 0x0000007d55ff7210 */ /* 0x000fe20000f7e4ff */
[----:B------:R-:W-:Y:S01]  /*1041d0*/  IMAD.X R113, RZ, RZ, RZ, P2 ;  /* 0x000000ffff717224 */ /* 0x000fe200010e06ff */
[----:B------:R-:W-:Y:S01]  /*1041e0*/  IADD3.X RZ, P1, PT, R95, R63, RZ, P5, !PT ;  /* 0x0000003f5fff7210 */ /* 0x000fe20002f3e4ff */
[----:B------:R-:W-:Y:S01]  /*1041f0*/  IMAD.WIDE.U32 R62, R115, 0x1, RZ ;  /* 0x00000001733e7825 */ /* 0x000fe200078e00ff */
[----:B------:R-:W-:Y:S02]  /*104200*/  IADD3.X R125, P0, PT, R17, R64, RZ, P0, !PT ;  /* 0x00000040117d7210 */ /* 0x000fe4000071e4ff */
[----:B------:R-:W-:Y:S01]  /*104210*/  IADD3.X R17, P3, PT, R107, R104, RZ, P3, !PT ;  /* 0x000000686b117210 */ /* 0x000fe20001f7e4ff */
[----:B------:R-:W-:Y:S01]  /*104220*/  IMAD.IADD R129, R65, 0x1, R99 ;  /* 0x0000000141817824 */ /* 0x000fe200078e0263 */
[----:B------:R-:W-:Y:S01]  /*104230*/  SHF.L.W.U32.HI R70, R70, 0x1, R127 ;  /* 0x0000000146467819 */ /* 0x000fe20000010e7f */
[----:B------:R-:W-:Y:S01]  /*104240*/  IMAD.WIDE.U32 R110, R16, 0x1, RZ ;  /* 0x00000001106e7825 */ /* 0x000fe200078e00ff */
[----:B------:R-:W-:-:S03]  /*104250*/  IADD3.X R104, P3, PT, R113, R105, RZ, P3, !PT ;  /* 0x0000006971687210 */ /* 0x000fc60001f7e4ff */
[----:B------:R-:W-:Y:S01]  /*104260*/  IMAD.WIDE.U32 R98, P5, R16, -0x7af74000, R62 ;  /* 0x8508c00010627825 */ /* 0x000fe200078a003e */
[----:B------:R-:W-:-:S03]  /*104270*/  IADD3 RZ, P2, PT, R120, R110, RZ ;  /* 0x0000006e78ff7210 */ /* 0x000fc60007f5e0ff */
[----:B------:R-:W-:-:S04]  /*104280*/  IMAD.WIDE.U32 R90, R66, 0x6ca1493b, R90 ;  /* 0x6ca1493b425a7825 */ /* 0x000fc800078e005a */
[----:B------:R-:W-:Y:S01]  /*104290*/  IMAD.X R69, RZ, RZ, RZ, P5 ;  /* 0x000000ffff457224 */ /* 0x000fe200028e06ff */
[----:B------:R-:W-:Y:S01]  /*1042a0*/  IADD3 RZ, P5, PT, R111, R98, RZ ;  /* 0x000000626fff7210 */ /* 0x000fe20007fbe0ff */
[----:B------:R-:W-:Y:S01]  /*1042b0*/  IMAD.IADD R109, R91, 0x1, R109 ;  /* 0x000000015b6d7824 */ /* 0x000fe200078e026d */
[----:B------:R-:W-:Y:S01]  /*1042c0*/  IADD3.X R98, P3, PT, R17, R90, RZ, P3, !PT ;  /* 0x0000005a11627210 */ /* 0x000fe20001f7e4ff */
[----:B------:R-:W-:Y:S02]  /*1042d0*/  IMAD R65, R16, -0x7af74000, R62 ;  /* 0x8508c00010417824 */ /* 0x000fe400078e023e */
[----:B------:R-:W-:Y:S01]  /*1042e0*/  IMAD.MOV.U32 R68, RZ, RZ, R99 ;  /* 0x000000ffff447224 */ /* 0x000fe200078e0063 */
[----:B------:R-:W-:Y:S01]  /*1042f0*/  IADD3.X R99, P3, PT, R104, R109, RZ, P3, !PT ;  /* 0x0000006d68637210 */ /* 0x000fe20001f7e4ff */
[----:B------:R-:W-:Y:S02]  /*104300*/  IMAD.IADD R80, R111, 0x1, R65 ;  /* 0x000000016f507824 */ /* 0x000fe400078e0241 */
[----:B------:R-:W-:Y:S01]  /*104310*/  IMAD.WIDE.U32 R62, R66, 0x17c510ea, R94 ;  /* 0x17c510ea423e7825 */ /* 0x000fe200078e005e */
[----:B------:R-:W-:-:S02]  /*104320*/  IADD3.X R66, P1, PT, R121, R76, RZ, P1, !PT ;  /* 0x0000004c79427210 */ /* 0x000fc40000f3e4ff */
[----:B------:R-:W-:Y:S01]  /*104330*/  IADD3.X R17, P3, PT, RZ, RZ, RZ, P3, !PT ;  /* 0x000000ffff117210 */ /* 0x000fe20001f7e4ff */
[----:B------:R-:W-:Y:S01]  /*104340*/  IMAD.WIDE.U32 R64, R115, 0x30000000, RZ ;  /* 0x3000000073407825 */ /* 0x000fe200078e00ff */
[----:B------:R-:W-:Y:S02]  /*104350*/  IADD3.X RZ, P2, PT, R119, R80, RZ, P2, !PT ;  /* 0x0000005077ff7210 */ /* 0x000fe4000175e4ff */
[----:B------:R-:W-:Y:S01]  /*104360*/  IADD3.X R123, P1, PT, R123, R77, RZ, P1, !PT ;  /* 0x0000004d7b7b7210 */ /* 0x000fe20000f3e4ff */
[----:B------:R-:W-:Y:S01]  /*104370*/  IMAD.WIDE.U32.X R68, R115, -0x7af74000, R68, P5 ;  /* 0x8508c00073447825 */ /* 0x000fe200028e0444 */
[----:B------:R-:W-:-:S03]  /*104380*/  IADD3.X R80, P0, PT, R70, R129, RZ, P0, !PT ;  /* 0x0000008146507210 */ /* 0x000fc6000071e4ff */
[C-C-:B------:R-:W-:Y:S01]  /*104390*/  IMAD R131, R16.reuse, 0x170b5d44, R64.reuse ;  /* 0x170b5d4410837824 */ /* 0x140fe200078e0240 */
[----:B------:R-:W-:Y:S01]  /*1043a0*/  IADD3.X R105, P2, PT, RZ, R68, RZ, P2, !PT ;  /* 0x00000044ff697210 */ /* 0x000fe2000175e4ff */
[----:B------:R-:W-:-:S03]  /*1043b0*/  IMAD.WIDE.U32 R76, P5, R16, 0x170b5d44, R64 ;  /* 0x170b5d44104c7825 */ /* 0x000fc600078a0040 */
[----:B------:R-:W-:Y:S01]  /*1043c0*/  IADD3.X R68, P2, PT, RZ, R69, RZ, P2, !PT ;  /* 0x00000045ff447210 */ /* 0x000fe2000175e4ff */
[----:B------:R-:W-:Y:S02]  /*1043d0*/  IMAD.IADD R91, R103, 0x1, R97 ;  /* 0x00000001675b7824 */ /* 0x000fe400078e0261 */
[----:B------:R-:W-:Y:S01]  /*1043e0*/  IMAD.X R87, RZ, RZ, RZ, P3 ;  /* 0x000000ffff577224 */ /* 0x000fe200018e06ff */
[----:B------:R-:W-:Y:S01]  /*1043f0*/  IADD3 RZ, P3, PT, R98, R96, RZ ;  /* 0x0000006062ff7210 */ /* 0x000fe20007f7e0ff */
[----:B------:R-:W-:-:S03]  /*104400*/  IMAD.WIDE.U32 R64, R16, 0x30000000, RZ ;  /* 0x3000000010407825 */ /* 0x000fc600078e00ff */
[----:B------:R-:W-:Y:S01]  /*104410*/  IADD3.X RZ, P3, PT, R99, R91, RZ, P3, !PT ;  /* 0x0000005b63ff7210 */ /* 0x000fe20001f7e4ff */
[----:B------:R-:W-:Y:S01]  /*104420*/  IMAD.X R71, RZ, RZ, RZ, P5 ;  /* 0x000000ffff477224 */ /* 0x000fe200028e06ff */
[----:B------:R-:W-:Y:S01]  /*104430*/  IADD3 RZ, P5, PT, R76, R65, RZ ;  /* 0x000000414cff7210 */ /* 0x000fe20007fbe0ff */
[----:B------:R-:W-:Y:S01]  /*104440*/  IMAD.WIDE.U32 R84, R12, -0x45f6b800, R84 ;  /* 0xba0948000c547825 */ /* 0x000fe200078e0054 */
[----:B------:R-:W-:-:S03]  /*104450*/  IADD3.X R17, P3, PT, R17, R92, RZ, P3, !PT ;  /* 0x0000005c11117210 */ /* 0x000fc60001f7e4ff */
[----:B------:R-:W-:Y:S01]  /*104460*/  IMAD.MOV.U32 R70, RZ, RZ, R77 ;  /* 0x000000ffff467224 */ /* 0x000fe200078e004d */
[----:B------:R-:W-:Y:S01]  /*104470*/  IADD3 R117, PT, PT, R85, R117, RZ ;  /* 0x0000007555757210 */ /* 0x000fe20007ffe0ff */
[----:B------:R-:W-:Y:S01]  /*104480*/  IMAD.WIDE.U32 R76, R115, -0x45f6b800, RZ ;  /* 0xba094800734c7825 */ /* 0x000fe200078e00ff */
[----:B------:R-:W-:Y:S02]  /*104490*/  IADD3.X R104, P2, PT, R105, R84, RZ, P2, !PT ;  /* 0x0000005469687210 */ /* 0x000fe4000175e4ff */
[----:B------:R-:W-:Y:S01]  /*1044a0*/  IADD3.X R93, P3, PT, R87, R93, RZ, P3, !PT ;  /* 0x0000005d575d7210 */ /* 0x000fe20001f7e4ff */
[----:B------:R-:W-:Y:S01]  /*1044b0*/  IMAD R100, R16, 0x1ef3622f, R76 ;  /* 0x1ef3622f10647824 */ /* 0x000fe200078e024c */
[----:B------:R-:W-:Y:S01]  /*1044c0*/  IADD3.X R105, P2, PT, R68, R117, RZ, P2, !PT ;  /* 0x0000007544697210 */ /* 0x000fe2000175e4ff */
[----:B------:R-:W-:Y:S01]  /*1044d0*/  IMAD.WIDE.U32.X R96, R115, 0x170b5d44, R70, P5 ;  /* 0x170b5d4473607825 */ /* 0x000fe200028e0446 */
[----:B------:R-:W-:Y:S02]  /*1044e0*/  IADD3.X R92, P3, PT, R17, R62, RZ, P3, !PT ;  /* 0x0000003e115c7210 */ /* 0x000fe40001f7e4ff */
[----:B------:R-:W-:Y:S01]  /*1044f0*/  IADD3.X R113, P2, PT, RZ, RZ, RZ, P2, !PT ;  /* 0x000000ffff717210 */ /* 0x000fe2000175e4ff */
[----:B------:R-:W-:-:S04]  /*104500*/  IMAD.WIDE.U32 R76, P5, R16, 0x1ef3622f, R76 ;  /* 0x1ef3622f104c7825 */ /* 0x000fc800078a004c */
[----:B------:R-:W-:-:S04]  /*104510*/  IMAD.WIDE.U32 R94, R16, -0x45f6b800, RZ ;  /* 0xba094800105e7825 */ /* 0x000fc800078e00ff */
[----:B------:R-:W-:Y:S01]  /*104520*/  IMAD.X R91, RZ, RZ, RZ, P5 ;  /* 0x000000ffff5b7224 */ /* 0x000fe200028e06ff */
[----:B------:R-:W-:Y:S01]  /*104530*/  IADD3 RZ, P5, PT, R76, R95, RZ ;  /* 0x0000005f4cff7210 */ /* 0x000fe20007fbe0ff */
[----:B------:R-:W-:Y:S02]  /*104540*/  IMAD.IADD R70, R63, 0x1, R101 ;  /* 0x000000013f467824 */ /* 0x000fe400078e0265 */
[----:B------:R-:W-:-:S03]  /*104550*/  IMAD.WIDE.U32 R62, R115, 0xf5138f, RZ ;  /* 0x00f5138f733e7825 */ /* 0x000fc600078e00ff */
[----:B------:R-:W-:Y:S01]  /*104560*/  IADD3.X R93, P3, PT, R93, R70, RZ, P3, !PT ;  /* 0x000000465d5d7210 */ /* 0x000fe20001f7e4ff */
[----:B------:R-:W-:-:S03]  /*104570*/  IMAD.WIDE.U32 R68, R115, 0x6ca1493b, RZ ;  /* 0x6ca1493b73447825 */ /* 0x000fc600078e00ff */
[----:B------:R-:W-:Y:S01]  /*104580*/  IADD3.X R119, P3, PT, RZ, RZ, RZ, P3, !PT ;  /* 0x000000ffff777210 */ /* 0x000fe20001f7e4ff */
[----:B------:R-:W-:Y:S02]  /*104590*/  IMAD.MOV.U32 R90, RZ, RZ, R77 ;  /* 0x000000ffff5a7224 */ /* 0x000fe400078e004d */
[----:B------:R-:W-:Y:S01]  /*1045a0*/  IMAD R101, R16, 0x1a22d9f3, R62 ;  /* 0x1a22d9f310657824 */ /* 0x000fe200078e023e */
[----:B------:R-:W-:Y:S01]  /*1045b0*/  IADD3.X R121, PT, PT, RZ, RZ, RZ, P3, !PT ;  /* 0x000000ffff797210 */ /* 0x000fe20001ffe4ff */
[----:B------:R-:W-:Y:S02]  /*1045c0*/  IMAD.X R117, RZ, RZ, RZ, P2 ;  /* 0x000000ffff757224 */ /* 0x000fe400010e06ff */
[----:B------:R-:W-:-:S04]  /*1045d0*/  IMAD.WIDE.U32.X R90, R115, 0x1ef3622f, R90, P5 ;  /* 0x1ef3622f735a7825 */ /* 0x000fc800028e045a */
[----:B------:R-:W-:-:S04]  /*1045e0*/  IMAD.WIDE.U32 R76, R16, 0xf5138f, RZ ;  /* 0x00f5138f104c7825 */ /* 0x000fc800078e00ff */
[----:B------:R-:W-:-:S04]  /*1045f0*/  IMAD.WIDE.U32 R106, R115, 0x17c510ea, RZ ;  /* 0x17c510ea736a7825 */ /* 0x000fc800078e00ff */
[----:B------:R-:W-:-:S04]  /*104600*/  IMAD.WIDE.U32 R62, P2, R16, 0x1a22d9f3, R62 ;  /* 0x1a22d9f3103e7825 */ /* 0x000fc8000784003e */
[----:B------:R-:W-:-:S04]  /*104610*/  IMAD.WIDE.U32 R108, P5, R16, -0x39c4fa40, R68 ;  /* 0xc63b05c0106c7825 */ /* 0x000fc800078a0044 */
[----:B------:R-:W-:Y:S01]  /*104620*/  IMAD.X R69, RZ, RZ, RZ, P5 ;  /* 0x000000ffff457224 */ /* 0x000fe200028e06ff */
[----:B------:R-:W-:Y:S01]  /*104630*/  IADD3 RZ, P5, PT, R62, R77, RZ ;  /* 0x0000004d3eff7210 */ /* 0x000fe20007fbe0ff */
[----:B------:R-:W-:Y:S02]  /*104640*/  IMAD.X R85, RZ, RZ, RZ, P2 ;  /* 0x000000ffff557224 */ /* 0x000fe400010e06ff */
[----:B------:R-:W-:-:S04]  /*104650*/  IMAD.WIDE.U32 R70, R16, 0x6ca1493b, RZ ;  /* 0x6ca1493b10467825 */ /* 0x000fc800078e00ff */
[----:B------:R-:W-:-:S04]  /*104660*/  IMAD.WIDE.U32 R110, P2, R16, 0x1ae3a46, R106 ;  /* 0x01ae3a46106e7825 */ /* 0x000fc8000784006a */
[----:B------:R-:W-:Y:S02]  /*104670*/  IMAD.MOV.U32 R84, RZ, RZ, R63 ;  /* 0x000000ffff547224 */ /* 0x000fe400078e003f */
[C---:B------:R-:W-:Y:S02]  /*104680*/  IMAD R87, R16.reuse, -0x39c4fa40, R68 ;  /* 0xc63b05c010577824 */ /* 0x040fe400078e0244 */
[----:B------:R-:W-:-:S04]  /*104690*/  IMAD.WIDE.U32 R62, R16, 0x17c510ea, RZ ;  /* 0x17c510ea103e7825 */ /* 0x000fc800078e00ff */
[----:B------:R-:W-:Y:S01]  /*1046a0*/  IMAD.MOV.U32 R68, RZ, RZ, R109 ;  /* 0x000000ffff447224 */ /* 0x000fe200078e006d */
[----:B------:R-:W-:Y:S01]  /*1046b0*/  IADD3 RZ, P3, PT, R110, R63, RZ ;  /* 0x0000003f6eff7210 */ /* 0x000fe20007f7e0ff */
[----:B------:R-:W-:Y:S01]  /*1046c0*/  IMAD.X R107, RZ, RZ, RZ, P2 ;  /* 0x000000ffff6b7224 */ /* 0x000fe200010e06ff */
[----:B------:R-:W-:Y:S01]  /*1046d0*/  IADD3 RZ, P2, PT, R108, R71, RZ ;  /* 0x000000476cff7210 */ /* 0x000fe20007f5e0ff */
[----:B------:R-:W-:Y:S02]  /*1046e0*/  IMAD.IADD R109, R131, 0x1, R65 ;  /* 0x00000001836d7824 */ /* 0x000fe400078e0241 */
[----:B------:R-:W-:Y:S01]  /*1046f0*/  IMAD.WIDE.U32.X R84, R115, 0x1a22d9f3, R84, P5 ;  /* 0x1a22d9f373547825 */ /* 0x000fe200028e0454 */
[----:B------:R-:W-:-:S03]  /*104700*/  IADD3 RZ, P5, PT, R104, R64, RZ ;  /* 0x0000004068ff7210 */ /* 0x000fc60007fbe0ff */
[----:B------:R-:W-:Y:S01]  /*104710*/  IMAD R17, R16, 0x1ae3a46, R106 ;  /* 0x01ae3a4610117824 */ /* 0x000fe200078e026a */
        /* <DEDUP_REMOVED lines=8> */
[----:B------:R-:W-:Y:S01]  /*1047a0*/  IMAD.WIDE.U32 R58, R37, R39, R58 ;  /* 0x00000027253a7225 */ /* 0x000fe200078e003a */
[----:B------:R-:W-:-:S03]  /*1047b0*/  IADD3.X RZ, P2, PT, R93, R89, RZ, P2, !PT ;  /* 0x000000595dff7210 */ /* 0x000fc6000175e4ff */
[----:B------:R-:W-:Y:S01]  /*1047c0*/  IMAD.WIDE.U32.X R64, R115, 0x1ae3a46, R106, P3 ;  /* 0x01ae3a4673407825 */ /* 0x000fe200018e046a */
[----:B------:R-:W-:Y:S02]  /*1047d0*/  SHF.L.W.U32.HI R89, R127, 0x1, R58 ;  /* 0x000000017f597819 */ /* 0x000fe40000010e3a */
[----:B------:R-:W-:Y:S01]  /*1047e0*/  IADD3.X R123, P3, PT, R123, R80, RZ, P1, !PT ;  /* 0x000000507b7b7210 */ /* 0x000fe20000f7e4ff */
[----:B------:R-:W-:Y:S01]  /*1047f0*/  IMAD.WIDE.U32 R106, R16, 0x30000000, R104 ;  /* 0x30000000106a7825 */ /* 0x000fe200078e0068 */
[----:B------:R-:W-:Y:S02]  /*104800*/  IADD3.X R125, P1, PT, R89, R82, RZ, P0, !PT ;  /* 0x00000052597d7210 */ /* 0x000fe4000073e4ff */
[----:B------:R-:W-:Y:S01]  /*104810*/  IADD3.X R104, P2, PT, R119, R78, RZ, P2, !PT ;  /* 0x0000004e77687210 */ /* 0x000fe2000175e4ff */
[----:B------:R-:W-:Y:S02]  /*104820*/  IMAD.IADD R129, R59, 0x1, R86 ;  /* 0x000000013b817824 */ /* 0x000fe400078e0256 */
[----:B------:R-:W-:Y:S01]  /*104830*/  IMAD.WIDE.U32 R98, R12, 0xf5138f, R98 ;  /* 0x00f5138f0c627825 */ /* 0x000fe200078e0062 */
[----:B------:R-:W-:-:S02]  /*104840*/  IADD3.X R78, P2, PT, R121, R79, RZ, P2, !PT ;  /* 0x0000004f794e7210 */ /* 0x000fc4000175e4ff */
[----:B------:R-:W-:Y:S01]  /*104850*/  SHF.L.W.U32.HI R105, R58, 0x1, R129 ;  /* 0x000000013a697819 */ /* 0x000fe20000010e81 */
        /* <DEDUP_REMOVED lines=9> */
[----:B------:R-:W-:Y:S01]  /*1048f0*/  IMAD.WIDE.U32 R88, R58, 0x1, RZ ;  /* 0x000000013a587825 */ /* 0x000fe200078e00ff */
[----:B------:R-:W-:-:S02]  /*104900*/  IADD3.X R109, P5, PT, RZ, RZ, RZ, P5, !PT ;  /* 0x000000ffff6d7210 */ /* 0x000fc40002fbe4ff */
[----:B------:R-:W-:Y:S01]  /*104910*/  IADD3.X R121, P3, PT, RZ, RZ, RZ, P3, !PT ;  /* 0x000000ffff797210 */ /* 0x000fe20001f7e4ff */
[----:B------:R-:W-:Y:S01]  /*104920*/  IMAD.IADD R113, R59, 0x1, R113 ;  /* 0x000000013b717824 */ /* 0x000fe200078e0271 */
[----:B------:R-:W-:Y:S01]  /*104930*/  IADD3 RZ, P2, PT, R106, R88, RZ ;  /* 0x000000586aff7210 */ /* 0x000fe20007f5e0ff */
[----:B------:R-:W-:Y:S01]  /*104940*/  IMAD.X R111, RZ, RZ, RZ, P5 ;  /* 0x000000ffff6f7224 */ /* 0x000fe200028e06ff */
[----:B------:R-:W-:Y:S01]  /*104950*/  IADD3.X R117, P0, PT, RZ, RZ, RZ, P0, !PT ;  /* 0x000000ffff757210 */ /* 0x000fe2000071e4ff */
[----:B------:R-:W-:Y:S01]  /*104960*/  IMAD.WIDE.U32 R102, R113, 0x1, RZ ;  /* 0x0000000171667825 */ /* 0x000fe200078e00ff */
[----:B------:R-:W-:-:S03]  /*104970*/  IADD3 R59, PT, PT, R100, R95, RZ ;  /* 0x0000005f643b7210 */ /* 0x000fc60007ffe0ff */
[----:B------:R-:W-:-:S04]  /*104980*/  IMAD.WIDE.U32 R106, R113, 0x30000000, RZ ;  /* 0x30000000716a7825 */ /* 0x000fc800078e00ff */
[----:B------:R-:W-:-:S04]  /*104990*/  IMAD.WIDE.U32 R78, P5, R58, -0x7af74000, R102 ;  /* 0x8508c0003a4e7825 */ /* 0x000fc800078a0066 */
[----:B------:R-:W-:Y:S01]  /*1049a0*/  IMAD.X R99, RZ, RZ, RZ, P5 ;  /* 0x000000ffff637224 */ /* 0x000fe200028e06ff */
[----:B------:R-:W-:Y:S01]  /*1049b0*/  IADD3 RZ, P5, PT, R89, R78, RZ ;  /* 0x0000004e59ff7210 */ /* 0x000fe20007fbe0ff */
[----:B------:R-:W-:Y:S02]  /*1049c0*/  IMAD.MOV.U32 R98, RZ, RZ, R79 ;  /* 0x000000ffff627224 */ /* 0x000fe400078e004f */
[----:B------:R-:W-:Y:S01]  /*1049d0*/  IMAD.X R123, RZ, RZ, RZ, P3 ;  /* 0x000000ffff7b7224 */ /* 0x000fe200018e06ff */
[----:B------:R-:W-:Y:S01]  /*1049e0*/  IADD3 RZ, P3, PT, R82, R94, RZ ;  /* 0x0000005e52ff7210 */ /* 0x000fe20007f7e0ff */
[----:B------:R-:W-:-:S03]  /*1049f0*/  IMAD.WIDE.U32.X R98, R113, -0x7af74000, R98, P5 ;  /* 0x8508c00071627825 */ /* 0x000fc600028e0462 */
[----:B------:R-:W-:Y:S01]  /*104a00*/  IADD3.X RZ, P3, PT, R83, R59, RZ, P3, !PT ;  /* 0x0000003b53ff7210 */ /* 0x000fe20001f7e4ff */
[----:B------:R-:W-:-:S04]  /*104a10*/  IMAD.WIDE.U32 R94, P5, R58, 0x170b5d44, R106 ;  /* 0x170b5d443a5e7825 */ /* 0x000fc800078a006a */
[----:B------:R-:W-:-:S04]  /*104a20*/  IMAD.WIDE.U32 R78, R58, 0x30000000, RZ ;  /* 0x300000003a4e7825 */ /* 0x000fc800078e00ff */
[----:B------:R-:W-:Y:S01]  /*104a30*/  IMAD.X R119, RZ, RZ, RZ, P0 ;  /* 0x000000ffff777224 */ /* 0x000fe200000e06ff */
[----:B------:R-:W-:Y:S01]  /*104a40*/  IADD3 RZ, P0, PT, R104, R60, RZ ;  /* 0x0000003c68ff7210 */ /* 0x000fe20007f1e0ff */
[----:B------:R-:W-:-:S04]  /*104a50*/  IMAD.WIDE.U32 R14, R37, R41, R14 ;  /* 0x00000029250e7225 */ /* 0x000fc800078e000e */
[----:B------:R-:W-:Y:S01]  /*104a60*/  IMAD.IADD R103, R13, 0x1, R61 ;  /* 0x000000010d677824 */ /* 0x000fe200078e023d */
[----:B------:R-:W-:Y:S01]  /*104a70*/  SHF.L.W.U32.HI R59, R129, 0x1, R14 ;  /* 0x00000001813b7819 */ /* 0x000fe20000010e0e */
[----:B------:R-:W-:Y:S01]  /*104a80*/  IMAD.X R97, RZ, RZ, RZ, P5 ;  /* 0x000000ffff617224 */ /* 0x000fe200028e06ff */
[----:B------:R-:W-:Y:S01]  /*104a90*/  IADD3 RZ, P5, PT, R94, R79, RZ ;  /* 0x0000004f5eff7210 */ /* 0x000fe20007fbe0ff */
[----:B------:R-:W-:Y:S01]  /*104aa0*/  IMAD.WIDE.U32 R60, R113, -0x45f6b800, RZ ;  /* 0xba094800713c7825 */ /* 0x000fe200078e00ff */
[----:B------:R-:W-:Y:S02]  /*104ab0*/  IADD3 R129, PT, PT, R15, R81, RZ ;  /* 0x000000510f817210 */ /* 0x000fe40007ffe0ff */
[----:B------:R-:W-:Y:S01]  /*104ac0*/  IADD3.X R86, P1, PT, R59, R10, RZ, P1, !PT ;  /* 0x0000000a3b567210 */ /* 0x000fe20000f3e4ff */
[----:B------:R-:W-:Y:S01]  /*104ad0*/  IMAD.MOV.U32 R96, RZ, RZ, R95 ;  /* 0x000000ffff607224 */ /* 0x000fe200078e005f */
[----:B------:R-:W-:Y:S01]  /*104ae0*/  IADD3.X R59, P3, PT, R109, R90, RZ, P3, !PT ;  /* 0x0000005a6d3b7210 */ /* 0x000fe20001f7e4ff */
[----:B------:R-:W-:Y:S01]  /*104af0*/  IMAD.IADD R131, R11, 0x1, R67 ;  /* 0x000000010b837824 */ /* 0x000fe200078e0243 */
[----:B------:R-:W-:Y:S01]  /*104b00*/  SHF.L.W.U32.HI R88, R14, 0x1, R129 ;  /* 0x000000010e587819 */ /* 0x000fe20000010e81 */
[----:B------:R-:W-:Y:S01]  /*104b10*/  IMAD.WIDE.U32.X R96, R113, 0x170b5d44, R96, P5 ;  /* 0x170b5d4471607825 */ /* 0x000fe200028e0460 */
[----:B------:R-:W-:-:S02]  /*104b20*/  IADD3.X R91, P3, PT, R111, R91, RZ, P3, !PT ;  /* 0x0000005b6f5b7210 */ /* 0x000fc40001f7e4ff */
[----:B------:R-:W-:Y:S01]  /*104b30*/  IADD3.X RZ, P0, PT, R105, R103, RZ, P0, !PT ;  /* 0x0000006769ff7210 */ /* 0x000fe2000071e4ff */
[----:B------:R-:W-:Y:S01]  /*104b40*/  IMAD.WIDE.U32 R66, P5, R58, 0x1ef3622f, R60 ;  /* 0x1ef3622f3a427825 */ /* 0x000fe200078a003c */
[----:B------:R-:W-:-:S03]  /*104b50*/  IADD3.X R88, P1, PT, R88, R131, RZ, P1, !PT ;  /* 0x0000008358587210 */ /* 0x000fc60000f3e4ff */
[----:B------:R-:W-:-:S04]  /*104b60*/  IMAD.WIDE.U32 R94, R58, -0x45f6b800, RZ ;  /* 0xba0948003a5e7825 */ /* 0x000fc800078e00ff */
[----:B------:R-:W-:Y:S01]  /*104b70*/  IMAD.X R81, RZ, RZ, RZ, P5 ;  /* 0x000000ffff517224 */ /* 0x000fe200028e06ff */
[----:B------:R-:W-:Y:S01]  /*104b80*/  IADD3 RZ, P5, PT, R66, R95, RZ ;  /* 0x0000005f42ff7210 */ /* 0x000fe20007fbe0ff */
[----:B------:R-:W-:-:S04]  /*104b90*/  IMAD.WIDE.U32 R10, R113, 0xf5138f, RZ ;  /* 0x00f5138f710a7825 */ /* 0x000fc800078e00ff */
[----:B------:R-:W-:-:S04]  /*104ba0*/  IMAD.WIDE.U32 R14, R12, 0x6ca1493b, R92 ;  /* 0x6ca1493b0c0e7825 */ /* 0x000fc800078e005c */
[----:B------:R-:W-:Y:S01]  /*104bb0*/  IMAD.MOV.U32 R80, RZ, RZ, R67 ;  /* 0x000000ffff507224 */ /* 0x000fe200078e0043 */
[----:B------:R-:W-:Y:S01]  /*104bc0*/  IADD3.X R90, P3, PT, R59, R14, RZ, P3, !PT ;  /* 0x0000000e3b5a7210 */ /* 0x000fe20001f7e4ff */
[C---:B------:R-:W-:Y:S02]  /*104bd0*/  IMAD R133, R58.reuse, -0x7af74000, R102 ;  /* 0x8508c0003a857824 */ /* 0x040fe400078e0266 */
[----:B------:R-:W-:Y:S02]  /*104be0*/  IMAD.IADD R102, R15, 0x1, R75 ;  /* 0x000000010f667824 */ /* 0x000fe400078e024b */
[C---:B------:R-:W-:Y:S02]  /*104bf0*/  IMAD R135, R58.reuse, 0x170b5d44, R106 ;  /* 0x170b5d443a877824 */ /* 0x040fe400078e026a */
[----:B------:R-:W-:Y:S01]  /*104c00*/  IMAD R103, R58, 0x1ef3622f, R60 ;  /* 0x1ef3622f3a677824 */ /* 0x000fe200078e023c */
[----:B------:R-:W-:Y:S01]  /*104c10*/  IADD3.X R91, P3, PT, R91, R102, RZ, P3, !PT ;  /* 0x000000665b5b7210 */ /* 0x000fe20001f7e4ff */
[----:B------:R-:W-:-:S03]  /*104c20*/  IMAD.WIDE.U32.X R80, R113, 0x1ef3622f, R80, P5 ;  /* 0x1ef3622f71507825 */ /* 0x000fc600028e0450 */
[----:B------:R-:W-:Y:S01]  /*104c30*/  IADD3.X R111, P3, PT, RZ, RZ, RZ, P3, !PT ;  /* 0x000000ffff6f7210 */ /* 0x000fe20001f7e4ff */
[----:B------:R-:W-:-:S04]  /*104c40*/  IMAD.WIDE.U32 R106, P5, R58, 0x1a22d9f3, R10 ;  /* 0x1a22d9f33a6a7825 */ /* 0x000fc800078a000a */
[----:B------:R-:W-:-:S04]  /*104c50*/  IMAD.WIDE.U32 R60, R58, 0xf5138f, RZ ;  /* 0x00f5138f3a3c7825 */ /* 0x000fc800078e00ff */
[----:B------:R-:W-:Y:S02]  /*104c60*/  IMAD R93, R58, 0x1a22d9f3, R10 ;  /* 0x1a22d9f33a5d7824 */ /* 0x000fe400078e020a */
[----:B------:R-:W-:Y:S01]  /*104c70*/  IMAD.X R67, RZ, RZ, RZ, P5 ;  /* 0x000000ffff437224 */ /* 0x000fe200028e06ff */
[----:B------:R-:W-:Y:S01]  /*104c80*/  IADD3 RZ, P5, PT, R106, R61, RZ ;  /* 0x0000003d6aff7210 */ /* 0x000fe20007fbe0ff */
[----:B------:R-:W-:-:S04]  /*104c90*/  IMAD.WIDE.U32 R10, R113, 0x6ca1493b, RZ ;  /* 0x6ca1493b710a7825 */ /* 0x000fc800078e00ff */
[----:B------:R-:W-:Y:S02]  /*104ca0*/  IMAD.IADD R110, R89, 0x1, R133 ;  /* 0x00000001596e7824 */ /* 0x000fe400078e0285 */
[----:B------:R-:W-:Y:S02]  /*104cb0*/  IMAD.MOV.U32 R66, RZ, RZ, R107 ;  /* 0x000000ffff427224 */ /* 0x000fe400078e006b */
[----:B------:R-:W-:Y:S01]  /*104cc0*/  IMAD R89, R58, -0x39c4fa40, R10 ;  /* 0xc63b05c03a597824 */ /* 0x000fe200078e020a */
[----:B------:R-:W-:Y:S01]  /*104cd0*/  IADD3.X RZ, P2, PT, R115, R110, RZ, P2, !PT ;  /* 0x0000006e73ff7210 */ /* 0x000fe2000175e4ff */
[----:B------:R-:W-:-:S04]  /*104ce0*/  IMAD.WIDE.U32.X R66, R113, 0x1a22d9f3, R66, P5 ;  /* 0x1a22d9f371427825 */ /* 0x000fc800028e0442 */
[----:B------:R-:W-:-:S04]  /*104cf0*/  IMAD.WIDE.U32 R108, P5, R58, -0x39c4fa40, R10 ;  /* 0xc63b05c03a6c7825 */ /* 0x000fc800078a000a */
[----:B------:R-:W-:Y:S01]  /*104d00*/  IMAD.WIDE.U32 R10, R58, 0x6ca1493b, RZ ;  /* 0x6ca1493b3a0a7825 */ /* 0x000fe200078e00ff */
[----:B------:R-:W-:-:S03]  /*104d10*/  MOV R14, R109 ;  /* 0x0000006d000e7202 */ /* 0x000fc60000000f00 */
[----:B------:R-:W-:Y:S01]  /*104d20*/  IMAD.IADD R59, R101, 0x1, R77 ;  /* 0x00000001653b7824 */ /* 0x000fe200078e024d */
[----:B------:R-:W-:Y:S01]  /*104d30*/  IADD3.X R77, P2, PT, RZ, R98, RZ, P2, !PT ;  /* 0x00000062ff4d7210 */ /* 0x000fe2000175e4ff */
[----:B------:R-:W-:Y:S01]  /*104d40*/  IMAD.X R115, RZ, RZ, RZ, P3 ;  /* 0x000000ffff737224 */ /* 0x000fe200018e06ff */
[----:B------:R-:W-:Y:S01]  /*104d50*/  IADD3 RZ, P3, PT, R90, R76, RZ ;  /* 0x0000004c5aff7210 */ /* 0x000fe20007f7e0ff */
[----:B------:R-:W-:Y:S01]  /*104d60*/  IMAD.WIDE.U32 R104, R12, 0x17c510ea, R104 ;  /* 0x17c510ea0c687825 */ /* 0x000fe200078e0068 */
[----:B------:R-:W-:Y:S02]  /*104d70*/  IADD3.X R12, P0, PT, R117, R56, RZ, P0, !PT ;  /* 0x00000038750c7210 */ /* 0x000fe4000071e4ff */
[----:B------:R-:W-:Y:S01]  /*104d80*/  IADD3.X RZ, P3, PT, R91, R59, RZ, P3, !PT ;  /* 0x0000003b5bff7210 */ /* 0x000fe20001f7e4ff */
[----:B------:R-:W-:Y:S01]  /*104d90*/  IMAD.X R15, RZ, RZ, RZ, P5 ;  /* 0x000000ffff0f7224 */ /* 0x000fe200028e06ff */
[----:B------:R-:W-:Y:S01]  /*104da0*/  IADD3 RZ, P5, PT, R108, R11, RZ ;  /* 0x0000000b6cff7210 */ /* 0x000fe20007fbe0ff */
[----:B------:R-:W-:Y:S01]  /*104db0*/  IMAD.WIDE.U32 R8, R39, R41, R8 ;  /* 0x0000002927087225 */ /* 0x000fe200078e0008 */
[----:B------:R-:W-:-:S02]  /*104dc0*/  IADD3.X R92, P0, PT, R119, R57, RZ, P0, !PT ;  /* 0x00000039775c7210 */ /* 0x000fc4000071e4ff */
[----:B------:R-:W-:Y:S01]  /*104dd0*/  IADD3.X R98, P2, PT, RZ, R99, RZ, P2, !PT ;  /* 0x00000063ff627210 */ /* 0x000fe2000175e4ff */
[----:B------:R-:W-:Y:S01]  /*104de0*/  IMAD.WIDE.U32 R106, R113, 0x17c510ea, RZ ;  /* 0x17c510ea716a7825 */ /* 0x000fe200078e00ff */
[----:B------:R-:W-:-:S03]  /*104df0*/  IADD3.X R12, P0, PT, R12, R121, RZ, P0, !PT ;  /* 0x000000790c0c7210 */ /* 0x000fc6000071e4ff */
[----:B------:R-:W-:Y:S01]  /*104e00*/  IMAD.IADD R59, R9, 0x1, R74 ;  /* 0x00000001093b7824 */ /* 0x000fe200078e024a */
        /* <DEDUP_REMOVED lines=8> */
[----:B------:R-:W-:-:S03]  /*104e90*/  SHF.L.W.U32.HI R111, R8, 0x1, R59 ;  /* 0x00000001086f7819 */ /* 0x000fc60000010e3b */
[----:B------:R-:W-:-:S04]  /*104ea0*/  IMAD.WIDE.U32 R14, R58, 0x17c510ea, RZ ;  /* 0x17c510ea3a0e7825 */ /* 0x000fc800078e00ff */
[----:B------:R-:W-:Y:S02]  /*104eb0*/  IMAD.IADD R83, R83, 0x1, R100 ;  /* 0x0000000153537824 */ /* 0x000fe400078e0264 */
[----:B------:R-:W-:Y:S01]  /*104ec0*/  IMAD.X R107, RZ, RZ, RZ, P5 ;  /* 0x000000ffff6b7224 */ /* 0x000fe200028e06ff */
[----:B------:R-:W-:Y:S01]  /*104ed0*/  IADD3 RZ, P5, PT, R108, R15, RZ ;  /* 0x0000000f6cff7210 */ /* 0x000fe20007fbe0ff */
[----:B------:R-:W-:Y:S01]  /*104ee0*/  IMAD R75, R58, 0x1ae3a46, R106 ;  /* 0x01ae3a463a4b7824 */ /* 0x000fe200078e026a */
[----:B------:R-:W-:Y:S01]  /*104ef0*/  IADD3.X R77, P2, PT, R98, R83, RZ, P2, !PT ;  /* 0x00000053624d7210 */ /* 0x000fe2000175e4ff */
[----:B------:R-:W-:Y:S02]  /*104f00*/  IMAD.IADD R13, R105, 0x1, R13 ;  /* 0x00000001690d7824 */ /* 0x000fe400078e020d */
[----:B------:R-:W-:Y:S01]  /*104f10*/  IMAD.MOV.U32 R106, RZ, RZ, R109 ;  /* 0x000000ffff6a7224 */ /* 0x000fe200078e006d */
[----:B------:R-:W-:Y:S01]  /*104f20*/  SHF.L.W.U32.HI R109, R129, 0x1, R8 ;  /* 0x00000001816d7819 */ /* 0x000fe20000010e08 */
[----:B------:R-:W-:Y:S01]  /*104f30*/  IMAD.IADD R79, R135, 0x1, R79 ;  /* 0x00000001874f7824 */ /* 0x000fe200078e024f */
[----:B------:R-:W-:Y:S01]  /*104f40*/  IADD3.X R105, P3, PT, R84, R13, RZ, P3, !PT ;  /* 0x0000000d54697210 */ /* 0x000fe20001f7e4ff */
[----:B------:R-:W-:Y:S01]  /*104f50*/  IMAD.WIDE.U32.X R8, R113, 0x1ae3a46, R106, P5 ;  /* 0x01ae3a4671087825 */ /* 0x000fe200028e046a */
[----:B------:R-:W-:-:S02]  /*104f60*/  IADD3.X R13, P5, PT, RZ, RZ, RZ, P2, !PT ;  /* 0x000000ffff0d7210 */ /* 0x000fc400017be4ff */
[----:B------:R-:W-:Y:S01]  /*104f70*/  IADD3 RZ, P2, PT, R76, R78, RZ ;  /* 0x0000004e4cff7210 */ /* 0x000fe20007f5e0ff */
[----:B------:R-:W-:Y:S01]  /*104f80*/  IMAD.IADD R113, R87, 0x1, R71 ;  /* 0x0000000157717824 */ /* 0x000fe200078e0247 */
[----:B------:R-:W-:Y:S01]  /*104f90*/  IADD3.X R83, PT, PT, RZ, RZ, RZ, P5, !PT ;  /* 0x000000ffff537210 */ /* 0x000fe20002ffe4ff */
[----:B------:R-:W-:Y:S01]  /*104fa0*/  IMAD.WIDE.U32.X R6, R38, R38, R6, P4 ;  /* 0x0000002626067225 */ /* 0x000fe200020e0406 */
[----:B------:R-:W-:Y:S02]  /*104fb0*/  IADD3.X RZ, P5, PT, R77, R79, RZ, P2, !PT ;  /* 0x0000004f4dff7210 */ /* 0x000fe400017be4ff */
[----:B------:R-:W-:Y:S01]  /*104fc0*/  IADD3 RZ, P2, PT, R104, R70, RZ ;  /* 0x0000004668ff7210 */ /* 0x000fe20007f5e0ff */
        /* <DEDUP_REMOVED lines=22> */
[----:B------:R-:W-:Y:S01]  /*105130*/  IADD3.X R70, P1, PT, R111, R7, RZ, P1, !PT ;  /* 0x000000076f467210 */ /* 0x000fe20000f3e4ff */
        /* <DEDUP_REMOVED lines=9> */
[----:B------:R-:W-:Y:S01]  /*1051d0*/  IADD3 RZ, P0, PT, R12, R94, RZ ;  /* 0x0000005e0cff7210 */ /* 0x000fe20007f1e0ff */
[----:B------:R-:W-:Y:S01]  /*1051e0*/  IMAD.X R85, RZ, RZ, RZ, P5 ;  /* 0x000000ffff557224 */ /* 0x000fe200028e06ff */
[----:B------:R-:W-:Y:S01]  /*1051f0*/  IADD3.X RZ, P3, PT, R83, R63, RZ, P3, !PT ;  /* 0x0000003f53ff7210 */ /* 0x000fe20001f7e4ff */
[----:B------:R-:W-:Y:S01]  /*105200*/  IMAD.WIDE.U32 R62, R107, 0x1, RZ ;  /* 0x000000016b3e7825 */ /* 0x000fe200078e00ff */
[----:B------:R-:W-:Y:S02]  /*105210*/  IADD3.X RZ, P0, PT, R13, R79, RZ, P0, !PT ;  /* 0x0000004f0dff7210 */ /* 0x000fe4000071e4ff */
[----:B------:R-:W-:Y:S01]  /*105220*/  IADD3 RZ, P2, PT, R76, R68, RZ ;  /* 0x000000444cff7210 */ /* 0x000fe20007f5e0ff */
[----:B------:R-:W-:Y:S01]  /*105230*/  IMAD.WIDE.U32 R78, R16, 0x6ca1493b, R104 ;  /* 0x6ca1493b104e7825 */ /* 0x000fe200078e0068 */
[----:B------:R-:W-:-:S02]  /*105240*/  IADD3.X R7, P5, PT, R77, R80, RZ, P0, !PT ;  /* 0x000000504d077210 */ /* 0x000fc400007be4ff */
[----:B------:R-:W-:Y:S01]  /*105250*/  IADD3.X R111, P4, PT, RZ, RZ, RZ, P4, !PT ;  /* 0x000000ffff6f7210 */ /* 0x000fe2000279e4ff */
[----:B------:R-:W-:-:S03]  /*105260*/  IMAD.WIDE.U32 R76, R107, 0x30000000, RZ ;  /* 0x300000006b4c7825 */ /* 0x000fc600078e00ff */
[----:B------:R-:W-:Y:S01]  /*105270*/  IADD3.X R113, PT, PT, RZ, RZ, RZ, P4, !PT ;  /* 0x000000ffff717210 */ /* 0x000fe200027fe4ff */
[----:B------:R-:W-:Y:S01]  /*105280*/  IMAD.WIDE.U32 R90, P0, R6, -0x7af74000, R62 ;  /* 0x8508c000065a7825 */ /* 0x000fe2000780003e */
[----:B------:R-:W-:-:S03]  /*105290*/  IADD3.X R111, P3, PT, R111, R64, RZ, P3, !PT ;  /* 0x000000406f6f7210 */ /* 0x000fc60001f7e4ff */
[----:B------:R-:W-:Y:S01]  /*1052a0*/  IMAD.WIDE.U32 R82, R16, 0x17c510ea, R82 ;  /* 0x17c510ea10527825 */ /* 0x000fe200078e0052 */
[----:B------:R-:W-:Y:S02]  /*1052b0*/  IADD3.X R16, P4, PT, R85, R81, RZ, P5, !PT ;  /* 0x0000005155107210 */ /* 0x000fe40002f9e4ff */
[----:B------:R-:W-:Y:S01]  /*1052c0*/  IADD3.X R113, P3, PT, R113, R65, RZ, P3, !PT ;  /* 0x0000004171717210 */ /* 0x000fe20001f7e4ff */
[C---:B------:R-:W-:Y:S01]  /*1052d0*/  IMAD R68, R6.reuse, -0x7af74000, R62 ;  /* 0x8508c00006447824 */ /* 0x040fe200078e023e */
[----:B------:R-:W-:Y:S01]  /*1052e0*/  IADD3.X R78, P4, PT, R7, R78, RZ, P4, !PT ;  /* 0x0000004e074e7210 */ /* 0x000fe2000279e4ff */
[C-C-:B------:R-:W-:Y:S01]  /*1052f0*/  IMAD R115, R6.reuse, 0x170b5d44, R76.reuse ;  /* 0x170b5d4406737824 */ /* 0x140fe200078e024c */
[----:B------:R-:W-:Y:S01]  /*105300*/  IADD3 RZ, P5, PT, R69, R90, RZ ;  /* 0x0000005a45ff7210 */ /* 0x000fe20007fbe0ff */
[----:B------:R-:W-:Y:S01]  /*105310*/  IMAD.X R63, RZ, RZ, RZ, P0 ;  /* 0x000000ffff3f7224 */ /* 0x000fe200000e06ff */
[----:B------:R-:W-:Y:S01]  /*105320*/  IADD3.X R111, P3, PT, R111, R92, RZ, P3, !PT ;  /* 0x0000005c6f6f7210 */ /* 0x000fe20001f7e4ff */
[----:B------:R-:W-:-:S03]  /*105330*/  IMAD.WIDE.U32 R76, P0, R6, 0x170b5d44, R76 ;  /* 0x170b5d44064c7825 */ /* 0x000fc6000780004c */
[----:B------:R-:W-:Y:S01]  /*105340*/  IADD3.X R113, P3, PT, R113, R96, RZ, P3, !PT ;  /* 0x0000006071717210 */ /* 0x000fe20001f7e4ff */
[----:B------:R-:W-:-:S04]  /*105350*/  IMAD.WIDE.U32 R80, R6, 0x30000000, RZ ;  /* 0x3000000006507825 */ /* 0x000fc800078e00ff */
[----:B------:R-:W-:Y:S02]  /*105360*/  IMAD.IADD R62, R69, 0x1, R68 ;  /* 0x00000001453e7824 */ /* 0x000fe400078e0244 */
[----:B------:R-:W-:Y:S01]  /*105370*/  IMAD.X R85, RZ, RZ, RZ, P0 ;  /* 0x000000ffff557224 */ /* 0x000fe200000e06ff */
[----:B------:R-:W-:Y:S01]  /*105380*/  IADD3 RZ, P0, PT, R76, R81, RZ ;  /* 0x000000514cff7210 */ /* 0x000fe20007f1e0ff */
[----:B------:R-:W-:Y:S01]  /*105390*/  IMAD.IADD R87, R79, 0x1, R87 ;  /* 0x000000014f577824 */ /* 0x000fe200078e0257 */
[----:B------:R-:W-:Y:S01]  /*1053a0*/  IADD3.X RZ, P2, PT, R95, R62, RZ, P2, !PT ;  /* 0x0000003e5fff7210 */ /* 0x000fe2000175e4ff */
[----:B------:R-:W-:Y:S02]  /*1053b0*/  IMAD.MOV.U32 R84, RZ, RZ, R77 ;  /* 0x000000ffff547224 */ /* 0x000fe400078e004d */
[----:B------:R-:W-:Y:S01]  /*1053c0*/  IMAD.WIDE.U32 R64, R107, -0x45f6b800, RZ ;  /* 0xba0948006b407825 */ /* 0x000fe200078e00ff */
[----:B------:R-:W-:-:S03]  /*1053d0*/  IADD3.X R79, P4, PT, R16, R87, RZ, P4, !PT ;  /* 0x00000057104f7210 */ /* 0x000fc6000279e4ff */
[----:B------:R-:W-:Y:S01]  /*1053e0*/  IMAD.MOV.U32 R62, RZ, RZ, R91 ;  /* 0x000000ffff3e7224 */ /* 0x000fe200078e005b */
[----:B------:R-:W-:Y:S01]  /*1053f0*/  IADD3.X R87, P4, PT, RZ, RZ, RZ, P4, !PT ;  /* 0x000000ffff577210 */ /* 0x000fe2000279e4ff */
[----:B------:R-:W-:Y:S02]  /*105400*/  IMAD.IADD R7, R93, 0x1, R61 ;  /* 0x000000015d077824 */ /* 0x000fe400078e023d */
[----:B------:R-:W-:Y:S01]  /*105410*/  IMAD.WIDE.U32.X R84, R107, 0x170b5d44, R84, P0 ;  /* 0x170b5d446b547825 */ /* 0x000fe200000e0454 */
[----:B------:R-:W-:Y:S02]  /*105420*/  IADD3 RZ, P0, PT, R78, R60, RZ ;  /* 0x0000003c4eff7210 */ /* 0x000fe40007f1e0ff */
[----:B------:R-:W-:Y:S01]  /*105430*/  IADD3.X R97, PT, PT, RZ, RZ, RZ, P4, !PT ;  /* 0x000000ffff617210 */ /* 0x000fe200027fe4ff */
[----:B------:R-:W-:Y:S01]  /*105440*/  IMAD R117, R6, 0x1ef3622f, R64 ;  /* 0x1ef3622f06757824 */ /* 0x000fe200078e0240 */
[----:B------:R-:W-:Y:S01]  /*105450*/  IADD3.X RZ, P0, PT, R79, R7, RZ, P0, !PT ;  /* 0x000000074fff7210 */ /* 0x000fe2000071e4ff */
[----:B------:R-:W-:-:S03]  /*105460*/  IMAD.WIDE.U32.X R62, R107, -0x7af74000, R62, P5 ;  /* 0x8508c0006b3e7825 */ /* 0x000fc600028e043e */
[----:B------:R-:W-:Y:S01]  /*105470*/  IADD3.X R87, P0, PT, R87, R66, RZ, P0, !PT ;  /* 0x0000004257577210 */ /* 0x000fe2000071e4ff */
[C---:B------:R-:W-:Y:S01]  /*105480*/  IMAD.WIDE.U32 R64, P5, R6.reuse, 0x1ef3622f, R64 ;  /* 0x1ef3622f06407825 */ /* 0x040fe200078a0040 */
[----:B------:R-:W-:Y:S02]  /*105490*/  IADD3.X R7, P2, PT, RZ, R62, RZ, P2, !PT ;  /* 0x0000003eff077210 */ /* 0x000fe4000175e4ff */
[----:B------:R-:W-:Y:S01]  /*1054a0*/  IADD3.X R16, P0, PT, R97, R67, RZ, P0, !PT ;  /* 0x0000004361107210 */ /* 0x000fe2000071e4ff */
[----:B------:R-:W-:Y:S01]  /*1054b0*/  IMAD.WIDE.U32 R60, R107, 0xf5138f, RZ ;  /* 0x00f5138f6b3c7825 */ /* 0x000fe200078e00ff */
[----:B------:R-:W-:Y:S02]  /*1054c0*/  IADD3.X R62, P2, PT, RZ, R63, RZ, P2, !PT ;  /* 0x0000003fff3e7210 */ /* 0x000fe4000175e4ff */
[----:B------:R-:W-:Y:S01]  /*1054d0*/  IADD3.X R82, P0, PT, R87, R82, RZ, P0, !PT ;  /* 0x0000005257527210 */ /* 0x000fe2000071e4ff */
[----:B------:R-:W-:-:S04]  /*1054e0*/  IMAD.WIDE.U32 R68, R6, -0x45f6b800, RZ ;  /* 0xba09480006447825 */ /* 0x000fc800078e00ff */
[----:B------:R-:W-:Y:S01]  /*1054f0*/  IMAD.X R77, RZ, RZ, RZ, P5 ;  /* 0x000000ffff4d7224 */ /* 0x000fe200028e06ff */
[----:B------:R-:W-:Y:S01]  /*105500*/  IADD3 RZ, P4, PT, R64, R69, RZ ;  /* 0x0000004540ff7210 */ /* 0x000fe20007f9e0ff */
[----:B------:R-:W-:Y:S02]  /*105510*/  IMAD.MOV.U32 R76, RZ, RZ, R65 ;  /* 0x000000ffff4c7224 */ /* 0x000fe400078e0041 */
[----:B------:R-:W-:-:S04]  /*105520*/  IMAD.WIDE.U32 R94, P5, R6, 0x1a22d9f3, R60 ;  /* 0x1a22d9f3065e7825 */ /* 0x000fc800078a003c */
[----:B------:R-:W-:-:S04]  /*105530*/  IMAD.WIDE.U32 R64, R6, 0xf5138f, RZ ;  /* 0x00f5138f06407825 */ /* 0x000fc800078e00ff */
[----:B------:R-:W-:-:S04]  /*105540*/  IMAD.WIDE.U32 R12, R58, -0x45f6b800, R12 ;  /* 0xba0948003a0c7825 */ /* 0x000fc800078e000c */
[----:B------:R-:W-:Y:S01]  /*105550*/  IMAD.X R61, RZ, RZ, RZ, P5 ;  /* 0x000000ffff3d7224 */ /* 0x000fe200028e06ff */
[----:B------:R-:W-:Y:S01]  /*105560*/  IADD3 RZ, P5, PT, R94, R65, RZ ;  /* 0x000000415eff7210 */ /* 0x000fe20007fbe0ff */
[----:B------:R-:W-:Y:S01]  /*105570*/  IMAD.IADD R103, R13, 0x1, R103 ;  /* 0x000000010d677824 */ /* 0x000fe200078e0267 */
[----:B------:R-:W-:Y:S01]  /*105580*/  IADD3.X R94, P2, PT, R7, R12, RZ, P2, !PT ;  /* 0x0000000c075e7210 */ /* 0x000fe2000175e4ff */
[----:B------:R-:W-:Y:S02]  /*105590*/  IMAD.IADD R17, R83, 0x1, R17 ;  /* 0x0000000153117824 */ /* 0x000fe400078e0211 */
[----:B------:R-:W-:Y:S02]  /*1055a0*/  IMAD R91, R6, 0x1a22d9f3, R60 ;  /* 0x1a22d9f3065b7824 */ /* 0x000fe400078e023c */
[----:B------:R-:W-:Y:S01]  /*1055b0*/  IMAD.MOV.U32 R60, RZ, RZ, R95 ;  /* 0x000000ffff3c7224 */ /* 0x000fe200078e005f */
[----:B------:R-:W-:Y:S01]  /*1055c0*/  IADD3.X R95, P2, PT, R62, R103, RZ, P2, !PT ;  /* 0x000000673e5f7210 */ /* 0x000fe2000175e4ff */
[----:B------:R-:W-:Y:S01]  /*1055d0*/  IMAD.WIDE.U32 R12, R107, 0x6ca1493b, RZ ;  /* 0x6ca1493b6b0c7825 */ /* 0x000fe200078e00ff */
[----:B------:R-:W-:-:S02]  /*1055e0*/  IADD3.X R83, P0, PT, R16, R17, RZ, P0, !PT ;  /* 0x0000001110537210 */ /* 0x000fc4000071e4ff */
[----:B------:R-:W-:Y:S01]  /*1055f0*/  IADD3.X R101, P2, PT, RZ, RZ, RZ, P2, !PT ;  /* 0x000000ffff657210 */ /* 0x000fe2000175e4ff */
[----:B------:R-:W-:Y:S01]  /*105600*/  IMAD.WIDE.U32.X R76, R107, 0x1ef3622f, R76, P4 ;  /* 0x1ef3622f6b4c7825 */ /* 0x000fe200020e044c */
[----:B------:R-:W-:-:S03]  /*105610*/  IADD3.X R105, P0, PT, RZ, RZ, RZ, P0, !PT ;  /* 0x000000ffff697210 */ /* 0x000fc6000071e4ff */
[C-C-:B------:R-:W-:Y:S02]  /*105620*/  IMAD R87, R6.reuse, -0x39c4fa40, R12.reuse ;  /* 0xc63b05c006577824 */ /* 0x140fe400078e020c */
        /* <DEDUP_REMOVED lines=15> */
[----:B------:R-:W-:Y:S02]  /*105720*/  IADD3.X R97, PT, PT, RZ, RZ, RZ, P4, !PT ;  /* 0x000000ffff617210 */ /* 0x000fe400027fe4ff */
[----:B------:R-:W-:Y:S01]  /*105730*/  IADD3.X R84, P0, PT, R103, R85, RZ, P0, !PT ;  /* 0x0000005567547210 */ /* 0x000fe2000071e4ff */
[----:B------:R-:W-:Y:S01]  /*105740*/  IMAD.WIDE.U32.X R66, R107, 0x1a22d9f3, R60, P5 ;  /* 0x1a22d9f36b427825 */ /* 0x000fe200028e043c */
[----:B------:R-:W-:-:S03]  /*105750*/  IADD3 RZ, P4, PT, R98, R13, RZ ;  /* 0x0000000d62ff7210 */ /* 0x000fc60007f9e0ff */
[----:B------:R-:W-:Y:S01]  /*105760*/  IMAD.WIDE.U32.X R60, R107, -0x39c4fa40, R16, P2 ;  /* 0xc63b05c06b3c7825 */ /* 0x000fe200010e0410 */
[----:B------:R-:W-:-:S03]  /*105770*/  IADD3 RZ, P2, PT, R82, R10, RZ ;  /* 0x0000000a52ff7210 */ /* 0x000fc60007f5e0ff */
[----:B------:R-:W-:Y:S01]  /*105780*/  IMAD.MOV.U32 R96, RZ, RZ, R99 ;  /* 0x000000ffff607224 */ /* 0x000fe200078e0063 */
[----:B------:R-:W-:Y:S01]  /*105790*/  IADD3.X RZ, P2, PT, R83, R11, RZ, P2, !PT ;  /* 0x0000000b53ff7210 */ /* 0x000fe2000175e4ff */
        /* <DEDUP_REMOVED lines=13> */
[----:B------:R-:W-:-:S02]  /*105870*/  IADD3.X R101, P5, PT, RZ, R101, RZ, P5, !PT ;  /* 0x00000065ff657210 */ /* 0x000fc40002fbe4ff */
[----:B------:R-:W-:Y:S01]  /*105880*/  IADD3.X R56, P0, PT, R56, R99, RZ, P0, !PT ;  /* 0x0000006338387210 */ /* 0x000fe2000071e4ff */
[----:B------:R-:W-:Y:S01]  /*105890*/  IMAD R79, R78, -0x7af74001, -R95 ;  /* 0x8508bfff4e4f7824 */ /* 0x000fe200078e0a5f */
[----:B------:R-:W-:Y:S01]  /*1058a0*/  IADD3.X R103, PT, PT, RZ, RZ, RZ, P5, P4 ;  /* 0x000000ffff677210 */ /* 0x000fe20002fe84ff */
[----:B------:R-:W-:Y:S01]  /*1058b0*/  IMAD.IADD R97, R117, 0x1, R69 ;  /* 0x0000000175617824 */ /* 0x000fe200078e0245 */
[----:B------:R-:W-:Y:S01]  /*1058c0*/  IADD3.X R85, P4, PT, RZ, RZ, RZ, P2, !PT ;  /* 0x000000ffff557210 */ /* 0x000fe2000179e4ff */
[----:B------:R-:W-:Y:S01]  /*1058d0*/  IMAD.IADD R11, R11, 0x1, R79 ;  /* 0x000000010b0b7824 */ /* 0x000fe200078e024f */
[----:B------:R-:W-:Y:S01]  /*1058e0*/  IADD3 RZ, P3, PT, R80, R68, RZ ;  /* 0x0000004450ff7210 */ /* 0x000fe20007f7e0ff */
[----:B------:R-:W-:Y:S01]  /*1058f0*/  IMAD.WIDE.U32 R68, R10, 0x1, RZ ;  /* 0x000000010a447825 */ /* 0x000fe200078e00ff */
[----:B------:R-:W-:Y:S02]  /*105900*/  IADD3 RZ, P2, PT, R56, R14, RZ ;  /* 0x0000000e38ff7210 */ /* 0x000fe40007f5e0ff */
[----:B------:R-:W-:Y:S01]  /*105910*/  IADD3.X R57, P0, PT, R57, R88, RZ, P0, !PT ;  /* 0x0000005839397210 */ /* 0x000fe2000071e4ff */
[----:B------:R-:W-:Y:S01]  /*105920*/  IMAD.WIDE.U32 R82, R58, 0x6ca1493b, R82 ;  /* 0x6ca1493b3a527825 */ /* 0x000fe200078e0052 */
[----:B------:R-:W-:-:S02]  /*105930*/  IADD3.X RZ, P3, PT, R81, R97, RZ, P3, !PT ;  /* 0x0000006151ff7210 */ /* 0x000fc40001f7e4ff */
[----:B------:R-:W-:Y:S01]  /*105940*/  IADD3.X RZ, P2, PT, R57, R15, RZ, P2, !PT ;  /* 0x0000000f39ff7210 */ /* 0x000fe2000175e4ff */
[----:B------:R-:W-:Y:S01]  /*105950*/  IMAD.WIDE.U32 R14, R11, 0x1, RZ ;  /* 0x000000010b0e7825 */ /* 0x000fe200078e00ff */
[----:B------:R-:W-:Y:S02]  /*105960*/  IADD3.X R97, P0, PT, RZ, RZ, RZ, P0, !PT ;  /* 0x000000ffff617210 */ /* 0x000fe4000071e4ff */
[----:B------:R-:W-:Y:S01]  /*105970*/  IADD3.X R93, PT, PT, RZ, RZ, RZ, P4, !PT ;  /* 0x000000ffff5d7210 */ /* 0x000fe200027fe4ff */
[----:B------:R-:W-:Y:S01]  /*105980*/  IMAD.IADD R89, R83, 0x1, R89 ;  /* 0x0000000153597824 */ /* 0x000fe200078e0259 */
[----:B------:R-:W-:Y:S01]  /*105990*/  IADD3 RZ, P4, PT, R78, R68, RZ ;  /* 0x000000444eff7210 */ /* 0x000fe20007f9e0ff */
[C-C-:B------:R-:W-:Y:S01]  /*1059a0*/  IMAD R68, R10.reuse, -0x7af74000, R14.reuse ;  /* 0x8508c0000a447824 */ /* 0x140fe200078e020e */
[----:B------:R-:W-:Y:S01]  /*1059b0*/  IADD3.X R85, P3, PT, R85, R76, RZ, P3, !PT ;  /* 0x0000004c55557210 */ /* 0x000fe20001f7e4ff */
[----:B------:R-:W-:Y:S01]  /*1059c0*/  IMAD.X R99, RZ, RZ, RZ, P0 ;  /* 0x000000ffff637224 */ /* 0x000fe200000e06ff */
[----:B------:R-:W-:Y:S01]  /*1059d0*/  IADD3.X R74, P2, PT, R97, R8, RZ, P2, !PT ;  /* 0x00000008614a7210 */ /* 0x000fe2000175e4ff */
[----:B------:R-:W-:Y:S01]  /*1059e0*/  IMAD.WIDE.U32 R78, P0, R10, -0x7af74000, R14 ;  /* 0x8508c0000a4e7825 */ /* 0x000fe2000780000e */
[----:B------:R-:W-:-:S03]  /*1059f0*/  IADD3.X R76, P3, PT, R93, R77, RZ, P3, !PT ;  /* 0x0000004d5d4c7210 */ /* 0x000fc60001f7e4ff */
[----:B------:R-:W-:Y:S01]  /*105a00*/  IMAD.WIDE.U32 R14, R58, 0x17c510ea, R56 ;  /* 0x17c510ea3a0e7825 */ /* 0x000fe200078e0038 */
[----:B------:R-:W-:Y:S02]  /*105a10*/  IADD3 RZ, P5, PT, R69, R78, RZ ;  /* 0x0000004e45ff7210 */ /* 0x000fe40007fbe0ff */
[----:B------:R-:W-:Y:S01]  /*105a20*/  IADD3.X R78, P2, PT, R99, R9, RZ, P2, !PT ;  /* 0x00000009634e7210 */ /* 0x000fe2000175e4ff */
[----:B------:R-:W-:Y:S01]  /*105a30*/  IMAD.IADD R56, R69, 0x1, R68 ;  /* 0x0000000145387824 */ /* 0x000fe200078e0244 */
[----:B------:R-:W-:Y:S01]  /*105a40*/  IADD3.X R82, P3, PT, R85, R82, RZ, P3, !PT ;  /* 0x0000005255527210 */ /* 0x000fe20001f7e4ff */
        /* <DEDUP_REMOVED lines=11> */
[----:B------:R-:W-:Y:S01]  /*105b00*/  IMAD.WIDE.U32 R76, P5, R10, 0x170b5d44, R8 ;  /* 0x170b5d440a4c7825 */ /* 0x000fe200078a0008 */
[----:B------:R-:W-:-:S03]  /*105b10*/  IADD3.X R89, PT, PT, RZ, RZ, RZ, P3, !PT ;  /* 0x000000ffff597210 */ /* 0x000fc60001ffe4ff */
[----:B------:R-:W-:Y:S01]  /*105b20*/  IMAD.X R69, RZ, RZ, RZ, P5 ;  /* 0x000000ffff457224 */ /* 0x000fe200028e06ff */
[----:B------:R-:W-:Y:S01]  /*105b30*/  IADD3.X R79, P5, PT, RZ, R56, RZ, P4, !PT ;  /* 0x00000038ff4f7210 */ /* 0x000fe200027be4ff */
[----:B------:R-:W-:Y:S02]  /*105b40*/  IMAD R93, R10, 0x170b5d44, R8 ;  /* 0x170b5d440a5d7824 */ /* 0x000fe400078e0208 */
[----:B------:R-:W-:Y:S01]  /*105b50*/  IMAD.WIDE.U32 R8, R6, -0x45f6b800, R80 ;  /* 0xba09480006087825 */ /* 0x000fe200078e0050 */
[----:B------:R-:W-:Y:S02]  /*105b60*/  IADD3.X R81, P0, PT, R85, R66, RZ, P0, !PT ;  /* 0x0000004255517210 */ /* 0x000fe4000071e4ff */
[----:B------:R-:W-:Y:S01]  /*105b70*/  IADD3.X R57, P5, PT, RZ, R57, RZ, P5, !PT ;  /* 0x00000039ff397210 */ /* 0x000fe20002fbe4ff */
[----:B------:R-:W-:Y:S01]  /*105b80*/  IMAD.WIDE.U32 R64, R10, 0x30000000, RZ ;  /* 0x300000000a407825 */ /* 0x000fe200078e00ff */
[----:B------:R-:W-:Y:S02]  /*105b90*/  IADD3.X R66, P0, PT, R89, R67, RZ, P0, !PT ;  /* 0x0000004359427210 */ /* 0x000fe4000071e4ff */
[----:B------:R-:W-:Y:S01]  /*105ba0*/  IADD3.X R8, P5, PT, R79, R8, RZ, P5, !PT ;  /* 0x000000084f087210 */ /* 0x000fe20002fbe4ff */
        /* <DEDUP_REMOVED lines=12> */
[----:B------:R-:W-:Y:S02]  /*105c70*/  IADD3.X R69, P5, PT, RZ, RZ, RZ, P5, !PT ;  /* 0x000000ffff457210 */ /* 0x000fe40002fbe4ff */
[----:B------:R-:W-:Y:S01]  /*105c80*/  IADD3.X RZ, P0, PT, R9, R15, RZ, P0, !PT ;  /* 0x0000000f09ff7210 */ /* 0x000fe2000071e4ff */
[----:B------:R-:W-:Y:S01]  /*105c90*/  IMAD.WIDE.U32 R14, R11, -0x45f6b800, RZ ;  /* 0xba0948000b0e7825 */ /* 0x000fe200078e00ff */
[----:B------:R-:W-:Y:S02]  /*105ca0*/  IADD3.X RZ, P4, PT, R57, R63, RZ, P4, !PT ;  /* 0x0000003f39ff7210 */ /* 0x000fe4000279e4ff */
[----:B------:R-:W-:Y:S01]  /*105cb0*/  IADD3.X R69, P0, PT, R69, R64, RZ, P0, !PT ;  /* 0x0000004045457210 */ /* 0x000fe2000071e4ff */
[----:B------:R-:W-:Y:S01]  /*105cc0*/  IMAD.X R63, RZ, RZ, RZ, P5 ;  /* 0x000000ffff3f7224 */ /* 0x000fe200028e06ff */
[----:B------:R-:W-:Y:S01]  /*105cd0*/  IADD3.X R75, P3, PT, RZ, RZ, RZ, P3, !PT ;  /* 0x000000ffff4b7210 */ /* 0x000fe20001f7e4ff */
[--C-:B------:R-:W-:Y:S01]  /*105ce0*/  IMAD R79, R10, 0x1ef3622f, R14.reuse ;  /* 0x1ef3622f0a4f7824 */ /* 0x100fe200078e020e */
[----:B------:R-:W-:Y:S01]  /*105cf0*/  IADD3.X R77, P2, PT, R78, R103, RZ, P2, !PT ;  /* 0x000000674e4d7210 */ /* 0x000fe2000175e4ff */
        /* <DEDUP_REMOVED lines=14> */
[C---:B------:R-:W-:Y:S01]  /*105de0*/  IMAD.WIDE.U32.X R64, R11.reuse, 0x1ef3622f, R64, P3 ;  /* 0x1ef3622f0b407825 */ /* 0x040fe200018e0440 */
        /* <DEDUP_REMOVED lines=12> */
[----:B------:R-:W-:Y:S01]  /*105eb0*/  IMAD.X R67, RZ, RZ, RZ, P0 ;  /* 0x000000ffff437224 */ /* 0x000fe200000e06ff */
[----:B------:R-:W-:Y:S01]  /*105ec0*/  IADD3.X R64, P0, PT, R75, R65, RZ, P3, !PT ;  /* 0x000000414b407210 */ /* 0x000fe20001f1e4ff */
[C---:B------:R-:W-:Y:S01]  /*105ed0*/  IMAD R81, R10.reuse, 0x1a22d9f3, R62 ;  /* 0x1a22d9f30a517824 */ /* 0x040fe200078e023e */
[----:B------:R-:W-:Y:S01]  /*105ee0*/  IADD3.X R75, P4, PT, RZ, RZ, RZ, P4, !PT ;  /* 0x000000ffff4b7210 */ /* 0x000fe2000279e4ff */
[----:B------:R-:W-:Y:S01]  /*105ef0*/  IMAD.WIDE.U32 R62, R10, 0xf5138f, RZ ;  /* 0x00f5138f0a3e7825 */ /* 0x000fe200078e00ff */
[----:B------:R-:W-:-:S03]  /*105f00*/  IADD3.X R56, P0, PT, R71, R56, RZ, P0, !PT ;  /* 0x0000003847387210 */ /* 0x000fc6000071e4ff */
[----:B------:R-:W-:Y:S01]  /*105f10*/  IMAD.IADD R87, R57, 0x1, R87 ;  /* 0x0000000139577824 */ /* 0x000fe200078e0257 */
[-C--:B------:R-:W-:Y:S01]  /*105f20*/  IADD3 RZ, P3, PT, R68, R63.reuse, RZ ;  /* 0x0000003f44ff7210 */ /* 0x080fe20007f7e0ff */
[----:B------:R-:W-:Y:S01]  /*105f30*/  IMAD.MOV.U32 R66, RZ, RZ, R69 ;  /* 0x000000ffff427224 */ /* 0x000fe200078e0045 */
[----:B------:R-:W-:Y:S01]  /*105f40*/  IADD3 R63, PT, PT, R81, R63, RZ ;  /* 0x0000003f513f7210 */ /* 0x000fe20007ffe0ff */
[----:B------:R-:W-:Y:S01]  /*105f50*/  IMAD.X R77, RZ, RZ, RZ, P4 ;  /* 0x000000ffff4d7224 */ /* 0x000fe200020e06ff */
[----:B------:R-:W-:Y:S01]  /*105f60*/  IADD3.X R57, P0, PT, R64, R87, RZ, P0, !PT ;  /* 0x0000005740397210 */ /* 0x000fe2000071e4ff */
[----:B------:R-:W-:Y:S01]  /*105f70*/  IMAD.IADD R71, R7, 0x1, R13 ;  /* 0x0000000107477824 */ /* 0x000fe200078e020d */
[----:B------:R-:W-:Y:S01]  /*105f80*/  IADD3 RZ, P4, PT, R60, R12, RZ ;  /* 0x0000000c3cff7210 */ /* 0x000fe20007f9e0ff */
[C---:B------:R-:W-:Y:S01]  /*105f90*/  IMAD.WIDE.U32.X R64, R11.reuse, 0x1a22d9f3, R66, P3 ;  /* 0x1a22d9f30b407825 */ /* 0x040fe200018e0442 */
[----:B------:R-:W-:Y:S02]  /*105fa0*/  IADD3 RZ, P3, PT, R56, R62, RZ ;  /* 0x0000003e38ff7210 */ /* 0x000fe40007f7e0ff */
[----:B------:R-:W-:Y:S01]  /*105fb0*/  IADD3.X R69, P0, PT, RZ, RZ, RZ, P0, !PT ;  /* 0x000000ffff457210 */ /* 0x000fe2000071e4ff */
[----:B------:R-:W-:Y:S01]  /*105fc0*/  IMAD.WIDE.U32 R12, R11, 0x6ca1493b, RZ ;  /* 0x6ca1493b0b0c7825 */ /* 0x000fe200078e00ff */
[----:B------:R-:W-:-:S02]  /*105fd0*/  IADD3.X RZ, P4, PT, R61, R71, RZ, P4, !PT ;  /* 0x000000473dff7210 */ /* 0x000fc4000279e4ff */
[----:B------:R-:W-:Y:S01]  /*105fe0*/  IADD3.X RZ, P3, PT, R57, R63, RZ, P3, !PT ;  /* 0x0000003f39ff7210 */ /* 0x000fe20001f7e4ff */
[----:B------:R-:W-:Y:S02]  /*105ff0*/  IMAD.X R71, RZ, RZ, RZ, P0 ;  /* 0x000000ffff477224 */ /* 0x000fe400000e06ff */
[C-C-:B------:R-:W-:Y:S01]  /*106000*/  IMAD R83, R10.reuse, -0x39c4fa40, R12.reuse ;  /* 0xc63b05c00a537824 */ /* 0x140fe200078e020c */
[----:B------:R-:W-:Y:S01]  /*106010*/  IADD3.X R69, P3, PT, R69, R64, RZ, P3, !PT ;  /* 0x0000004045457210 */ /* 0x000fe20001f7e4ff */
[----:B------:R-:W-:-:S03]  /*106020*/  IMAD.WIDE.U32 R66, P0, R10, -0x39c4fa40, R12 ;  /* 0xc63b05c00a427825 */ /* 0x000fc6000780000c */
[----:B------:R-:W-:Y:S01]  /*106030*/  IADD3.X R64, P3, PT, R71, R65, RZ, P3, !PT ;  /* 0x0000004147407210 */ /* 0x000fe20001f7e4ff */
[----:B------:R-:W-:Y:S01]  /*106040*/  IMAD.WIDE.U32 R12, R6, 0x17c510ea, R60 ;  /* 0x17c510ea060c7825 */ /* 0x000fe200078e003c */
[----:B------:R-:W-:Y:S02]  /*106050*/  IADD3.X R6, P4, PT, R75, R16, RZ, P4, !PT ;  /* 0x000000104b067210 */ /* 0x000fe4000279e4ff */
[----:B------:R-:W-:Y:S01]  /*106060*/  IADD3.X R16, P2, PT, RZ, RZ, RZ, P2, !PT ;  /* 0x000000ffff107210 */ /* 0x000fe2000175e4ff */
[----:B------:R-:W-:Y:S01]  /*106070*/  IMAD.WIDE.U32 R60, R10, 0x6ca1493b, RZ ;  /* 0x6ca1493b0a3c7825 */ /* 0x000fe200078e00ff */
[----:B------:R-:W-:Y:S02]  /*106080*/  IADD3.X R68, P4, PT, R77, R17, RZ, P4, !PT ;  /* 0x000000114d447210 */ /* 0x000fe4000279e4ff */
[----:B------:R-:W-:Y:S01]  /*106090*/  IADD3.X R17, P5, PT, RZ, R16, RZ, P5, !PT ;  /* 0x00000010ff117210 */ /* 0x000fe20002fbe4ff */
[----:B------:R-:W-:Y:S01]  /*1060a0*/  IMAD.X R63, RZ, RZ, RZ, P0 ;  /* 0x000000ffff3f7224 */ /* 0x000fe200000e06ff */
[----:B------:R-:W-:Y:S01]  /*1060b0*/  IADD3 RZ, P0, PT, R66, R61, RZ ;  /* 0x0000003d42ff7210 */ /* 0x000fe20007f1e0ff */
[----:B------:R-:W-:Y:S01]  /*1060c0*/  IMAD.IADD R7, R13, 0x1, R7 ;  /* 0x000000010d077824 */ /* 0x000fe200078e0207 */
[----:B------:R-:W-:Y:S01]  /*1060d0*/  IADD3.X R16, P3, PT, R69, R12, RZ, P3, !PT ;  /* 0x0000000c45107210 */ /* 0x000fe20001f7e4ff */
        /* <DEDUP_REMOVED lines=9> */
[----:B------:R-:W-:Y:S01]  /*106170*/  SHF.L.W.U32.HI R61, R59, 0x1, R54 ;  /* 0x000000013b3d7819 */ /* 0x000fe20000010e36 */
[----:B------:R-:W-:Y:S01]  /*106180*/  IMAD.WIDE.U32.X R58, R11, -0x39c4fa40, R62, P0 ;  /* 0xc63b05c00b3a7825 */ /* 0x000fe200000e043e */
[----:B------:R-:W-:Y:S02]  /*106190*/  IADD3.X RZ, P5, PT, R17, R65, RZ, P5, !PT ;  /* 0x0000004111ff7210 */ /* 0x000fe40002fbe4ff */
[----:B------:R-:W-:Y:S01]  /*1061a0*/  IADD3.X R63, P3, PT, RZ, RZ, RZ, P3, !PT ;  /* 0x000000ffff3f7210 */ /* 0x000fe20001f7e4ff */
[----:B------:R-:W-:Y:S01]  /*1061b0*/  IMAD R71, R41, R40, R12 ;  /* 0x0000002829477224 */ /* 0x000fe200078e020c */
[----:B------:R-:W-:Y:S01]  /*1061c0*/  IADD3.X R6, P0, PT, R61, R6, RZ, P1, !PT ;  /* 0x000000063d067210 */ /* 0x000fe20000f1e4ff */
[----:B------:R-:W-:Y:S01]  /*1061d0*/  IMAD.WIDE.U32 R60, R11, 0x17c510ea, RZ ;  /* 0x17c510ea0b3c7825 */ /* 0x000fe200078e00ff */
[----:B------:R-:W-:-:S02]  /*1061e0*/  IADD3.X R58, P5, PT, R63, R58, RZ, P5, !PT ;  /* 0x0000003a3f3a7210 */ /* 0x000fc40002fbe4ff */
[----:B------:R-:W-:Y:S01]  /*1061f0*/  SHF.L.W.U32.HI R54, R54, 0x1, R55 ;  /* 0x0000000136367819 */ /* 0x000fe20000010e37 */
[----:B------:R-:W-:Y:S01]  /*106200*/  IMAD.IADD R71, R7, 0x1, R71 ;  /* 0x0000000107477824 */ /* 0x000fe200078e0247 */
[----:B------:R-:W-:Y:S01]  /*106210*/  IADD3.X R69, P1, PT, R69, R6, RZ, P2, !PT ;  /* 0x0000000645457210 */ /* 0x000fe2000173e4ff */
[----:B------:R-:W-:Y:S02]  /*106220*/  IMAD.X R63, RZ, RZ, RZ, P3 ;  /* 0x000000ffff3f7224 */ /* 0x000fe400018e06ff */
[----:B------:R-:W-:Y:S01]  /*106230*/  IMAD.WIDE.U32 R66, P4, R10, 0x1ae3a46, R60 ;  /* 0x01ae3a460a427825 */ /* 0x000fe2000788003c */
[----:B------:R-:W-:Y:S02]  /*106240*/  IADD3.X R71, P0, PT, R54, R71, RZ, P0, !PT ;  /* 0x0000004736477210 */ /* 0x000fe4000071e4ff */
[----:B------:R-:W-:Y:S01]  /*106250*/  IADD3.X R59, P3, PT, R63, R59, RZ, P5, !PT ;  /* 0x0000003b3f3b7210 */ /* 0x000fe20002f7e4ff */
[----:B------:R-:W-:Y:S01]  /*106260*/  IMAD.WIDE.U32 R64, P5, R41, R40, R12 ;  /* 0x0000002829407225 */ /* 0x000fe200078a000c */
[----:B------:R-:W-:-:S02]  /*106270*/  IADD3.X R6, P1, PT, R68, R71, RZ, P1, !PT ;  /* 0x0000004744067210 */ /* 0x000fc40000f3e4ff */
[----:B------:R-:W-:Y:S01]  /*106280*/  IADD3.X R58, P3, PT, R58, R69, RZ, P3, !PT ;  /* 0x000000453a3a7210 */ /* 0x000fe20001f7e4ff */
[C---:B------:R-:W-:Y:S01]  /*106290*/  IMAD.WIDE.U32 R62, R10.reuse, 0x17c510ea, RZ ;  /* 0x17c510ea0a3e7825 */ /* 0x040fe200078e00ff */
[----:B------:R-:W-:Y:S02]  /*1062a0*/  IADD3.X R61, PT, PT, RZ, RZ, RZ, P4, !PT ;  /* 0x000000ffff3d7210 */ /* 0x000fe400027fe4ff */
[----:B------:R-:W-:Y:S01]  /*1062b0*/  IADD3.X R59, P3, PT, R59, R6, RZ, P3, !PT ;  /* 0x000000063b3b7210 */ /* 0x000fe20001f7e4ff */
[----:B------:R-:W-:Y:S01]  /*1062c0*/  IMAD R75, R10, 0x1ae3a46, R60 ;  /* 0x01ae3a460a4b7824 */ /* 0x000fe200078e023c */
[----:B------:R-:W-:Y:S01]  /*1062d0*/  IADD3 RZ, P4, PT, R58, R62, RZ ;  /* 0x0000003e3aff7210 */ /* 0x000fe20007f9e0ff */
[----:B------:R-:W-:Y:S01]  /*1062e0*/  IMAD.X R13, RZ, RZ, RZ, P5 ;  /* 0x000000ffff0d7224 */ /* 0x000fe200028e06ff */
[----:B------:R-:W-:Y:S01]  /*1062f0*/  IADD3 RZ, P5, PT, R66, R63, RZ ;  /* 0x0000003f42ff7210 */ /* 0x000fe20007fbe0ff */
[----:B------:R-:W-:Y:S01]  /*106300*/  IMAD.IADD R63, R75, 0x1, R63 ;  /* 0x000000014b3f7824 */ /* 0x000fe200078e023f */
[----:B------:R-:W-:Y:S01]  /*106310*/  IADD3.X R6, P2, PT, RZ, RZ, RZ, P2, !PT ;  /* 0x000000ffff067210 */ /* 0x000fe2000175e4ff */
[----:B------:R-:W-:-:S02]  /*106320*/  IMAD.MOV.U32 R60, RZ, RZ, R67 ;  /* 0x000000ffff3c7224 */ /* 0x000fc400078e0043 */
[----:B------:R-:W-:Y:S01]  /*106330*/  IMAD.MOV.U32 R12, RZ, RZ, R65 ;  /* 0x000000ffff0c7224 */ /* 0x000fe200078e0041 */
[----:B------:R-:W-:Y:S01]  /*106340*/  IADD3.X RZ, P4, PT, R59, R63, RZ, P4, !PT ;  /* 0x0000003f3bff7210 */ /* 0x000fe2000279e4ff */
[----:B------:R-:W-:Y:S01]  /*106350*/  IMAD.WIDE.U32.X R60, R11, 0x1ae3a46, R60, P5 ;  /* 0x01ae3a460b3c7825 */ /* 0x000fe200028e043c */
[----:B------:R-:W-:Y:S02]  /*106360*/  IADD3.X R11, P3, PT, RZ, RZ, RZ, P3, !PT ;  /* 0x000000ffff0b7210 */ /* 0x000fe40001f7e4ff */
[----:B------:R-:W-:Y:S01]  /*106370*/  IADD3 RZ, P5, PT, R7, R64, RZ ;  /* 0x0000004007ff7210 */ /* 0x000fe20007fbe0ff */
[----:B------:R-:W-:Y:S01]  /*106380*/  IMAD.WIDE.U32 R8, R10, 0x30000000, R8 ;  /* 0x300000000a087825 */ /* 0x000fe200078e0008 */
[----:B------:R-:W-:-:S03]  /*106390*/  IADD3.X R11, P4, PT, R11, R60, RZ, P4, !PT ;  /* 0x0000003c0b0b7210 */ /* 0x000fc6000279e4ff */
[----:B------:R-:W-:Y:S02]  /*1063a0*/  IMAD.X R60, RZ, RZ, RZ, P3 ;  /* 0x000000ffff3c7224 */ /* 0x000fe400018e06ff */
[----:B------:R-:W-:-:S03]  /*1063b0*/  IMAD.WIDE.U32.X R12, R40, R40, R12, P5 ;  /* 0x00000028280c7225 */ /* 0x000fc600028e040c */
[----:B------:R-:W-:Y:S01]  /*1063c0*/  IADD3.X R60, P3, PT, R60, R61, RZ, P4, !PT ;  /* 0x0000003d3c3c7210 */ /* 0x000fe2000277e4ff */
[----:B------:R-:W-:Y:S01]  /*1063d0*/  IMAD.X R61, RZ, RZ, RZ, P2 ;  /* 0x000000ffff3d7224 */ /* 0x000fe200010e06ff */
[----:B------:R-:W-:Y:S01]  /*1063e0*/  LEA.HI.X R12, P0, R55, R12, RZ, 0x1, P0 ;  /* 0x0000000c370c7211 */ /* 0x000fe20000010cff */
[----:B------:R-:W-:Y:S01]  /*1063f0*/  IMAD.WIDE.U32 R54, R10, -0x45f6b800, R14 ;  /* 0xba0948000a367825 */ /* 0x000fe200078e000e */
[----:B------:R-:W-:-:S03]  /*106400*/  IADD3.X R11, P1, P3, R11, RZ, R6, P3, P1 ;  /* 0x000000ff0b0b7210 */ /* 0x000fc60001b22406 */
[----:B------:R-:W-:Y:S01]  /*106410*/  IMAD.IADD R6, R9, 0x1, R93 ;  /* 0x0000000109067824 */ /* 0x000fe200078e025d */
[----:B------:R-:W-:Y:S01]  /*106420*/  IADD3.X R9, PT, PT, R60, RZ, R61, P1, P3 ;  /* 0x000000ff3c097210 */ /* 0x000fe20000fe643d */
[----:B------:R-:W-:Y:S01]  /*106430*/  IMAD.WIDE.U32 R56, R10, 0xf5138f, R56 ;  /* 0x00f5138f0a387825 */ /* 0x000fe200078e0038 */
[----:B------:R-:W-:-:S03]  /*106440*/  IADD3 R62, P1, PT, R11, R12, RZ ;  /* 0x0000000c0b3e7210 */ /* 0x000fc60007f3e0ff */
[----:B------:R-:W-:Y:S01]  /*106450*/  IMAD.WIDE.U32 R60, R10, 0x6ca1493b, R16 ;  /* 0x6ca1493b0a3c7825 */ /* 0x000fe200078e0010 */
[----:B------:R-:W-:Y:S02]  /*106460*/  IADD3.X R63, PT, PT, R9, RZ, R13, P1, P0 ;  /* 0x000000ff093f7210 */ /* 0x000fe40000fe040d */
[----:B------:R-:W-:Y:S01]  /*106470*/  ISETP.GE.U32.AND P0, PT, R62, 0x17c510ea, PT ;  /* 0x17c510ea3e00780c */ /* 0x000fe20003f06070 */
[----:B------:R-:W-:-:S03]  /*106480*/  IMAD.WIDE.U32 R58, R10, 0x17c510ea, R58 ;  /* 0x17c510ea0a3a7825 */ /* 0x000fc600078e003a */
[----:B------:R-:W-:Y:S01]  /*106490*/  ISETP.GE.U32.AND.EX P0, PT, R63, 0x1ae3a46, PT, P0 ;  /* 0x01ae3a463f00780c */ /* 0x000fe20003f06100 */
[----:B------:R-:W-:Y:S01]  /*1064a0*/  IMAD.IADD R79, R55, 0x1, R79 ;  /* 0x00000001374f7824 */ /* 0x000fe200078e024f */
[----:B------:R-:W-:Y:S01]  /*1064b0*/  MOV R14, R58 ;  /* 0x0000003a000e7202 */ /* 0x000fe20000000f00 */
        /* <DEDUP_REMOVED lines=79> */
.L_x_1188:
[----:B------:R-:W-:Y:S05]  /*1069b0*/  BSYNC.RELIABLE B3 ;  /* 0x0000000000037941 */ /* 0x000fea0003800100 */
.L_x_1187:
        /* <DEDUP_REMOVED lines=12> */
.L_x_1186:
[----:B------:R-:W-:Y:S05]  /*106a80*/  BSYNC.RECONVERGENT B2 ;  /* 0x0000000000027941 */ /* 0x000fea0003800200 */
.L_x_1185:
        /* <DEDUP_REMOVED lines=91> */
.L_x_1192:
[----:B------:R-:W-:Y:S05]  /*107040*/  BSYNC.RELIABLE B3 ;  /* 0x0000000000037941 */ /* 0x000fea0003800100 */
.L_x_1191:
        /* <DEDUP_REMOVED lines=12> */
.L_x_1190:
[----:B------:R-:W-:Y:S05]  /*107110*/  BSYNC.RECONVERGENT B2 ;  /* 0x0000000000027941 */ /* 0x000fea0003800200 */
.L_x_1189:
[C---:B------:R-:W-:Y:S01]  /*107120*/  IMAD.WIDE.U32 R30, R89.reuse, R133, RZ ;  /* 0x00000085591e7225 */ /* 0x040fe200078e00ff */
[----:B------:R-:W-:Y:S03]  /*107130*/  BSSY.RECONVERGENT B2, `(.L_x_1193) ;  /* 0x0000458000027945 */ /* 0x000fe60003800200 */
[----:B------:R-:W-:-:S04]  /*107140*/  IMAD.WIDE.U32 R32, R89, R122, RZ ;  /* 0x0000007a59207225 */ /* 0x000fc800078e00ff */
[----:B------:R-:W-:-:S04]  /*107150*/  IMAD.WIDE.U32 R34, R89, R116, RZ ;  /* 0x0000007459227225 */ /* 0x000fc800078e00ff */
[----:B------:R-:W-:-:S04]  /*107160*/  IMAD.WIDE.U32 R30, P0, R125, R106, R30 ;  /* 0x0000006a7d1e7225 */ /* 0x000fc8000780001e */
[----:B------:R-:W-:-:S04]  /*107170*/  IMAD.WIDE.U32 R50, R125, R133, RZ ;  /* 0x000000857d327225 */ /* 0x000fc800078e00ff */
[----:B------:R-:W-:Y:S01]  /*107180*/  IMAD.X R113, RZ, RZ, RZ, P0 ;  /* 0x000000ffff717224 */ /* 0x000fe200000e06ff */
[----:B------:R-:W-:Y:S01]  /*107190*/  IADD3 R147, P2, PT, R51, R30, RZ ;  /* 0x0000001e33937210 */ /* 0x000fe20007f5e0ff */
[----:B------:R-:W-:-:S04]  /*1071a0*/  IMAD.WIDE.U32 R32, P0, R125, R75, R32 ;  /* 0x0000004b7d207225 */ /* 0x000fc80007800020 */
[----:B------:R-:W-:-:S04]  /*1071b0*/  IMAD.WIDE.U32 R34, P1, R125, R49, R34 ;  /* 0x000000317d227225 */ /* 0x000fc80007820022 */
[----:B------:R-:W-:-:S04]  /*1071c0*/  IMAD.WIDE.U32 R82, R125, R122, RZ ;  /* 0x0000007a7d527225 */ /* 0x000fc800078e00ff */
[----:B------:R-:W-:Y:S01]  /*1071d0*/  IMAD.WIDE.U32 R80, R125, R116, RZ ;  /* 0x000000747d507225 */ /* 0x000fe200078e00ff */
[----:B------:R-:W-:-:S03]  /*1071e0*/  IADD3 R83, P3, PT, R83, R32, RZ ;  /* 0x0000002053537210 */ /* 0x000fc60007f7e0ff */
[----:B------:R-:W-:Y:S02]  /*1071f0*/  IMAD.MOV.U32 R112, RZ, RZ, R31 ;  /* 0x000000ffff707224 */ /* 0x000fe400078e001f */
[----:B------:R-:W-:Y:S01]  /*107200*/  IMAD.X R111, RZ, RZ, RZ, P1 ;  /* 0x000000ffff6f7224 */ /* 0x000fe200008e06ff */
[----:B------:R-:W-:Y:S01]  /*107210*/  IADD3 R129, P1, PT, R81, R34, RZ ;  /* 0x0000002251817210 */ /* 0x000fe20007f3e0ff */
[----:B------:R-:W-:-:S04]  /*107220*/  IMAD.WIDE.U32 R30, R89, R117, RZ ;  /* 0x00000075591e7225 */ /* 0x000fc800078e00ff */
[----:B------:R-:W-:Y:S02]  /*107230*/  IMAD.MOV.U32 R78, RZ, RZ, R33 ;  /* 0x000000ffff4e7224 */ /* 0x000fe400078e0021 */
[----:B------:R-:W-:Y:S02]  /*107240*/  IMAD.MOV.U32 R110, RZ, RZ, R35 ;  /* 0x000000ffff6e7224 */ /* 0x000fe400078e0023 */
[----:B------:R-:W-:-:S04]  /*107250*/  IMAD.WIDE.U32 R32, R89, R114, RZ ;  /* 0x0000007259207225 */ /* 0x000fc800078e00ff */
[----:B------:R-:W-:-:S04]  /*107260*/  IMAD.WIDE.U32 R34, R106, R114, RZ ;  /* 0x000000726a227225 */ /* 0x000fc800078e00ff */
[----:B------:R-:W-:Y:S02]  /*107270*/  IMAD.X R79, RZ, RZ, RZ, P0 ;  /* 0x000000ffff4f7224 */ /* 0x000fe400000e06ff */
[----:B------:R-:W-:-:S04]  /*107280*/  IMAD.WIDE.U32 R30, P4, R125, R121, R30 ;  /* 0x000000797d1e7225 */ /* 0x000fc8000788001e */
[----:B------:R-:W-:Y:S01]  /*107290*/  IMAD R135, R133, R115, R34 ;  /* 0x0000007385877224 */ /* 0x000fe200078e0222 */
[----:B------:R-:W-:Y:S01]  /*1072a0*/  IADD3.X R95, PT, PT, RZ, RZ, RZ, P4, !PT ;  /* 0x000000ffff5f7210 */ /* 0x000fe200027fe4ff */
[----:B------:R-:W-:-:S04]  /*1072b0*/  IMAD.WIDE.U32 R96, R125, R117, RZ ;  /* 0x000000757d607225 */ /* 0x000fc800078e00ff */
[----:B------:R-:W-:Y:S01]  /*1072c0*/  IMAD.WIDE.U32 R100, R125, R114, RZ ;  /* 0x000000727d647225 */ /* 0x000fe200078e00ff */
[----:B------:R-:W-:-:S03]  /*1072d0*/  IADD3 R132, P4, PT, R97, R30, RZ ;  /* 0x0000001e61847210 */ /* 0x000fc60007f9e0ff */
[----:B------:R-:W-:-:S04]  /*1072e0*/  IMAD.WIDE.U32 R32, P0, R125, R115, R32 ;  /* 0x000000737d207225 */ /* 0x000fc80007800020 */
[----:B------:R-:W-:-:S04]  /*1072f0*/  IMAD.WIDE.U32 R34, P5, R133, R115, R34 ;  /* 0x0000007385227225 */ /* 0x000fc800078a0022 */
[----:B------:R-:W-:Y:S01]  /*107300*/  IMAD.X R67, RZ, RZ, RZ, P5 ;  /* 0x000000ffff437224 */ /* 0x000fe200028e06ff */
[----:B------:R-:W-:Y:S01]  /*107310*/  IADD3 R130, P5, PT, R101, R32, RZ ;  /* 0x0000002065827210 */ /* 0x000fe20007fbe0ff */
[----:B------:R-:W-:Y:S02]  /*107320*/  IMAD.MOV.U32 R94, RZ, RZ, R31 ;  /* 0x000000ffff5e7224 */ /* 0x000fe400078e001f */
[----:B------:R-:W-:-:S04]  /*107330*/  IMAD.WIDE.U32 R54, R133, R114, RZ ;  /* 0x0000007285367225 */ /* 0x000fc800078e00ff */
[----:B------:R-:W-:Y:S02]  /*107340*/  IMAD.MOV.U32 R90, RZ, RZ, R33 ;  /* 0x000000ffff5a7224 */ /* 0x000fe400078e0021 */
[----:B------:R-:W-:-:S04]  /*107350*/  IMAD.WIDE.U32 R30, R75, R116, RZ ;  /* 0x000000744b1e7225 */ /* 0x000fc800078e00ff */
[----:B------:R-:W-:-:S04]  /*107360*/  IMAD.WIDE.U32 R32, R75, R117, RZ ;  /* 0x000000754b207225 */ /* 0x000fc800078e00ff */
[----:B------:R-:W-:-:S04]  /*107370*/  IMAD.WIDE.U32 R92, R106, R122, RZ ;  /* 0x0000007a6a5c7225 */ /* 0x000fc800078e00ff */
[----:B------:R-:W-:Y:S01]  /*107380*/  IMAD.X R91, RZ, RZ, RZ, P0 ;  /* 0x000000ffff5b7224 */ /* 0x000fe200000e06ff */
[----:B------:R-:W-:Y:S01]  /*107390*/  IADD3 RZ, P0, PT, R34, R55, RZ ;  /* 0x0000003722ff7210 */ /* 0x000fe20007f1e0ff */
[----:B------:R-:W-:Y:S02]  /*1073a0*/  IMAD.MOV.U32 R66, RZ, RZ, R35 ;  /* 0x000000ffff427224 */ /* 0x000fe400078e0023 */
[----:B------:R-:W-:-:S04]  /*1073b0*/  IMAD.WIDE.U32 R34, R75, R114, RZ ;  /* 0x000000724b227225 */ /* 0x000fc800078e00ff */
[----:B------:R-:W-:Y:S02]  /*1073c0*/  IMAD R131, R122, R49, R30 ;  /* 0x000000317a837224 */ /* 0x000fe400078e021e */
[----:B------:R-:W-:-:S04]  /*1073d0*/  IMAD.WIDE.U32.X R112, R89, R106, R112, P2 ;  /* 0x0000006a59707225 */ /* 0x000fc800010e0470 */
[----:B------:R-:W-:Y:S02]  /*1073e0*/  IMAD R123, R122, R121, R32 ;  /* 0x000000797a7b7224 */ /* 0x000fe400078e0220 */
[----:B------:R-:W-:-:S04]  /*1073f0*/  IMAD.WIDE.U32.X R78, R89, R75, R78, P3 ;  /* 0x0000004b594e7225 */ /* 0x000fc800018e044e */
[----:B------:R-:W-:-:S04]  /*107400*/  IMAD.WIDE.U32 R30, P2, R122, R49, R30 ;  /* 0x000000317a1e7225 */ /* 0x000fc8000784001e */
[----:B------:R-:W-:-:S04]  /*107410*/  IMAD.WIDE.U32 R32, P3, R122, R121, R32 ;  /* 0x000000797a207225 */ /* 0x000fc80007860020 */
[----:B------:R-:W-:-:S04]  /*107420*/  IMAD.WIDE.U32 R56, R122, R116, RZ ;  /* 0x000000747a387225 */ /* 0x000fc800078e00ff */
[----:B------:R-:W-:-:S04]  /*107430*/  IMAD.WIDE.U32.X R94, R89, R121, R94, P4 ;  /* 0x00000079595e7225 */ /* 0x000fc800020e045e */
[----:B------:R-:W-:-:S04]  /*107440*/  IMAD.WIDE.U32 R92, P4, R133, R75, R92 ;  /* 0x0000004b855c7225 */ /* 0x000fc8000788005c */
[----:B------:R-:W-:-:S04]  /*107450*/  IMAD.WIDE.U32 R102, R133, R122, RZ ;  /* 0x0000007a85667225 */ /* 0x000fc800078e00ff */
[----:B------:R-:W-:Y:S02]  /*107460*/  IMAD.X R69, RZ, RZ, RZ, P2 ;  /* 0x000000ffff457224 */ /* 0x000fe400010e06ff */
[--C-:B------:R-:W-:Y:S02]  /*107470*/  IMAD R101, R122, R115, R34.reuse ;  /* 0x000000737a657224 */ /* 0x100fe400078e0222 */
[----:B------:R-:W-:Y:S01]  /*107480*/  IMAD.X R71, RZ, RZ, RZ, P3 ;  /* 0x000000ffff477224 */ /* 0x000fe200018e06ff */
[----:B------:R-:W-:Y:S01]  /*107490*/  IADD3 RZ, P3, PT, R30, R57, RZ ;  /* 0x000000391eff7210 */ /* 0x000fe20007f7e0ff */
[----:B------:R-:W-:-:S04]  /*1074a0*/  IMAD.WIDE.U32 R34, P2, R122, R115, R34 ;  /* 0x000000737a227225 */ /* 0x000fc80007840022 */
[----:B------:R-:W-:Y:S01]  /*1074b0*/  IMAD.MOV.U32 R68, RZ, RZ, R31 ;  /* 0x000000ffff447224 */ /* 0x000fe200078e001f */
[----:B------:R-:W-:Y:S01]  /*1074c0*/  IADD3.X R37, PT, PT, RZ, RZ, RZ, P2, !PT ;  /* 0x000000ffff257210 */ /* 0x000fe200017fe4ff */
[----:B------:R-:W-:Y:S01]  /*1074d0*/  IMAD.WIDE.U32.X R90, R89, R115, R90, P5 ;  /* 0x00000073595a7225 */ /* 0x000fe200028e045a */
[----:B------:R-:W-:-:S03]  /*1074e0*/  IADD3 R159, P5, PT, R92, R103, RZ ;  /* 0x000000675c9f7210 */ /* 0x000fc60007fbe0ff */
[----:B------:R-:W-:-:S04]  /*1074f0*/  IMAD.WIDE.U32 R58, R122, R117, RZ ;  /* 0x000000757a3a7225 */ /* 0x000fc800078e00ff */
[----:B------:R-:W-:Y:S01]  /*107500*/  IMAD.WIDE.U32 R30, R49, R117, RZ ;  /* 0x00000075311e7225 */ /* 0x000fe200078e00ff */
[----:B------:R-:W-:-:S03]  /*107510*/  IADD3 RZ, P2, PT, R32, R59, RZ ;  /* 0x0000003b20ff7210 */ /* 0x000fc60007f5e0ff */
[----:B------:R-:W-:Y:S02]  /*107520*/  IMAD.X R99, RZ, RZ, RZ, P4 ;  /* 0x000000ffff637224 */ /* 0x000fe400020e06ff */
[----:B------:R-:W-:Y:S02]  /*107530*/  IMAD.MOV.U32 R98, RZ, RZ, R93 ;  /* 0x000000ffff627224 */ /* 0x000fe400078e005d */
[----:B------:R-:W-:Y:S02]  /*107540*/  IMAD.MOV.U32 R70, RZ, RZ, R33 ;  /* 0x000000ffff467224 */ /* 0x000fe400078e0021 */
[----:B------:R-:W-:-:S04]  /*107550*/  IMAD.WIDE.U32 R84, R106, R116, RZ ;  /* 0x000000746a547225 */ /* 0x000fc800078e00ff */
[----:B------:R-:W-:-:S04]  /*107560*/  IMAD.WIDE.U32 R62, R106, R117, RZ ;  /* 0x000000756a3e7225 */ /* 0x000fc800078e00ff */
[----:B------:R-:W-:-:S04]  /*107570*/  IMAD.WIDE.U32.X R98, R106, R75, R98, P5 ;  /* 0x0000004b6a627225 */ /* 0x000fc800028e0462 */
[----:B------:R-:W-:-:S04]  /*107580*/  IMAD.WIDE.U32 R32, P5, R116, R121, R30 ;  /* 0x0000007974207225 */ /* 0x000fc800078a001e */
[----:B------:R-:W-:Y:S02]  /*107590*/  IMAD.X R39, RZ, RZ, RZ, P5 ;  /* 0x000000ffff277224 */ /* 0x000fe400028e06ff */
[----:B------:R-:W-:-:S04]  /*1075a0*/  IMAD.WIDE.U32 R60, R122, R114, RZ ;  /* 0x000000727a3c7225 */ /* 0x000fc800078e00ff */
[----:B------:R-:W-:-:S04]  /*1075b0*/  IMAD.WIDE.U32 R104, R133, R116, RZ ;  /* 0x0000007485687225 */ /* 0x000fc800078e00ff */
[----:B------:R-:W-:-:S04]  /*1075c0*/  IMAD.WIDE.U32 R84, P4, R133, R49, R84 ;  /* 0x0000003185547225 */ /* 0x000fc80007880054 */
[----:B------:R-:W-:-:S04]  /*1075d0*/  IMAD.WIDE.U32 R62, P5, R133, R121, R62 ;  /* 0x00000079853e7225 */ /* 0x000fc800078a003e */
[----:B------:R-:W-:Y:S01]  /*1075e0*/  IMAD.WIDE.U32 R76, R133, R117, RZ ;  /* 0x00000075854c7225 */ /* 0x000fe200078e00ff */
[----:B------:R-:W-:-:S03]  /*1075f0*/  IADD3.X R65, PT, PT, RZ, RZ, RZ, P5, !PT ;  /* 0x000000ffff417210 */ /* 0x000fc60002ffe4ff */
[----:B------:R-:W-:Y:S01]  /*107600*/  IMAD.WIDE.U32.X R110, R89, R49, R110, P1 ;  /* 0x00000031596e7225 */ /* 0x000fe200008e046e */
[----:B------:R-:W-:-:S03]  /*107610*/  IADD3 RZ, P1, PT, R34, R61, RZ ;  /* 0x0000003d22ff7210 */ /* 0x000fc60007f3e0ff */
[----:B------:R-:W-:Y:S01]  /*107620*/  IMAD.X R87, RZ, RZ, RZ, P4 ;  /* 0x000000ffff577224 */ /* 0x000fe200020e06ff */
[----:B------:R-:W-:Y:S01]  /*107630*/  IADD3 R134, P4, PT, R84, R105, RZ ;  /* 0x0000006954867210 */ /* 0x000fe20007f9e0ff */
[----:B------:R-:W-:Y:S01]  /*107640*/  IMAD.MOV.U32 R36, RZ, RZ, R35 ;  /* 0x000000ffff247224 */ /* 0x000fe200078e0023 */
[----:B------:R-:W-:Y:S01]  /*107650*/  IADD3 R105, P5, PT, R62, R77, RZ ;  /* 0x0000004d3e697210 */ /* 0x000fe20007fbe0ff */
[C---:B------:R-:W-:Y:S02]  /*107660*/  IMAD R97, R116.reuse, R121, R30 ;  /* 0x0000007974617224 */ /* 0x040fe400078e021e */
[----:B------:R-:W-:-:S04]  /*107670*/  IMAD.WIDE.U32 R30, R116, R117, RZ ;  /* 0x00000075741e7225 */ /* 0x000fc800078e00ff */
[----:B------:R-:W-:Y:S02]  /*107680*/  IMAD.MOV.U32 R86, RZ, RZ, R85 ;  /* 0x000000ffff567224 */ /* 0x000fe400078e0055 */
[----:B------:R-:W-:-:S04]  /*107690*/  IMAD.WIDE.U32 R34, R49, R114, RZ ;  /* 0x0000007231227225 */ /* 0x000fc800078e00ff */
[----:B------:R-:W-:Y:S02]  /*1076a0*/  IMAD.MOV.U32 R64, RZ, RZ, R63 ;  /* 0x000000ffff407224 */ /* 0x000fe400078e003f */
[----:B------:R-:W-:Y:S01]  /*1076b0*/  IMAD.WIDE.U32.X R86, R106, R49, R86, P4 ;  /* 0x000000316a567225 */ /* 0x000fe200020e0456 */
[----:B------:R-:W-:-:S03]  /*1076c0*/  IADD3 RZ, P4, PT, R32, R31, RZ ;  /* 0x0000001f20ff7210 */ /* 0x000fc60007f9e0ff */
[----:B------:R-:W-:Y:S02]  /*1076d0*/  IMAD.MOV.U32 R38, RZ, RZ, R33 ;  /* 0x000000ffff267224 */ /* 0x000fe400078e0021 */
[----:B------:R-:W-:Y:S02]  /*1076e0*/  IMAD R77, R116, R115, R34 ;  /* 0x00000073744d7224 */ /* 0x000fe400078e0222 */
[----:B------:R-:W-:-:S04]  /*1076f0*/  IMAD.WIDE.U32.X R64, R106, R121, R64, P5 ;  /* 0x000000796a407225 */ /* 0x000fc800028e0440 */
[----:B------:R-:W-:-:S04]  /*107700*/  IMAD.WIDE.U32 R32, R116, R114, RZ ;  /* 0x0000007274207225 */ /* 0x000fc800078e00ff */
[----:B------:R-:W-:-:S04]  /*107710*/  IMAD.WIDE.U32 R40, R121, R114, RZ ;  /* 0x0000007279287225 */ /* 0x000fc800078e00ff */
[----:B------:R-:W-:-:S04]  /*107720*/  IMAD.WIDE.U32 R42, R89, R125, RZ ;  /* 0x0000007d592a7225 */ /* 0x000fc800078e00ff */
[----:B------:R-:W-:-:S04]  /*107730*/  IMAD.WIDE.U32 R34, P5, R116, R115, R34 ;  /* 0x0000007374227225 */ /* 0x000fc800078a0022 */
[----:B------:R-:W-:Y:S01]  /*107740*/  IMAD.WIDE.U32.X R68, R75, R49, R68, P3 ;  /* 0x000000314b447225 */ /* 0x000fe200018e0444 */
[----:B------:R-:W-:-:S03]  /*107750*/  IADD3 RZ, P3, PT, R34, R33, RZ ;  /* 0x0000002122ff7210 */ /* 0x000fc60007f7e0ff */
[-C--:B------:R-:W-:Y:S02]  /*107760*/  IMAD R63, R117, R115.reuse, R40 ;  /* 0x00000073753f7224 */ /* 0x080fe400078e0228 */
[----:B------:R-:W-:-:S04]  /*107770*/  IMAD.WIDE.U32.X R66, R106, R115, R66, P0 ;  /* 0x000000736a427225 */ /* 0x000fc800000e0442 */
[CCC-:B------:R-:W-:Y:S02]  /*107780*/  IMAD R45, R125.reuse, R89.reuse, R42.reuse ;  /* 0x000000597d2d7224 */ /* 0x1c0fe400078e022a */
[----:B------:R-:W-:Y:S02]  /*107790*/  IMAD R51, R125, R89, R42 ;  /* 0x000000597d337224 */ /* 0x000fe400078e022a */
[----:B------:R-:W-:Y:S02]  /*1077a0*/  IMAD.X R47, RZ, RZ, RZ, P5 ;  /* 0x000000ffff2f7224 */ /* 0x000fe400028e06ff */
[----:B------:R-:W-:Y:S02]  /*1077b0*/  IMAD.MOV.U32 R46, RZ, RZ, R35 ;  /* 0x000000ffff2e7224 */ /* 0x000fe400078e0023 */
[----:B------:R-:W-:-:S04]  /*1077c0*/  IMAD.WIDE.U32 R40, P0, R117, R115, R40 ;  /* 0x0000007375287225 */ /* 0x000fc80007800028 */
[----:B------:R-:W-:-:S04]  /*1077d0*/  IMAD.WIDE.U32 R42, P5, R125, R89, R42 ;  /* 0x000000597d2a7225 */ /* 0x000fc800078a002a */
[----:B------:R-:W-:-:S04]  /*1077e0*/  IMAD.WIDE.U32 R34, R117, R114, RZ ;  /* 0x0000007275227225 */ /* 0x000fc800078e00ff */
[----:B------:R-:W-:-:S04]  /*1077f0*/  IMAD.WIDE.U32 R124, R125, R125, RZ ;  /* 0x0000007d7d7c7225 */ /* 0x000fc800078e00ff */
[----:B------:R-:W-:Y:S01]  /*107800*/  IMAD.WIDE.U32.X R70, R75, R121, R70, P2 ;  /* 0x000000794b467225 */ /* 0x000fe200010e0446 */
[----:B------:R-:W-:-:S03]  /*107810*/  IADD3 RZ, P2, PT, R40, R35, RZ ;  /* 0x0000002328ff7210 */ /* 0x000fc60007f5e0ff */
[----:B------:R-:W-:Y:S01]  /*107820*/  IMAD.X R119, RZ, RZ, RZ, P5 ;  /* 0x000000ffff777224 */ /* 0x000fe200028e06ff */
[----:B------:R-:W-:Y:S01]  /*107830*/  IADD3 RZ, P5, PT, R125, R42, RZ ;  /* 0x0000002a7dff7210 */ /* 0x000fe20007fbe0ff */
[----:B------:R-:W-:Y:S02]  /*107840*/  IMAD.MOV.U32 R52, RZ, RZ, R41 ;  /* 0x000000ffff347224 */ /* 0x000fe400078e0029 */
[----:B------:R-:W-:-:S04]  /*107850*/  IMAD.WIDE.U32 R40, R106, R133, RZ ;  /* 0x000000856a287225 */ /* 0x000fc800078e00ff */
[----:B------:R-:W-:Y:S02]  /*107860*/  IMAD.MOV.U32 R118, RZ, RZ, R43 ;  /* 0x000000ffff767224 */ /* 0x000fe400078e002b */
[----:B------:R-:W-:Y:S02]  /*107870*/  IMAD R93, R133, R106, R40 ;  /* 0x0000006a855d7224 */ /* 0x000fe400078e0228 */
[----:B------:R-:W-:-:S04]  /*107880*/  IMAD.WIDE.U32.X R118, R89, R89, R118, P5 ;  /* 0x0000005959767225 */ /* 0x000fc800028e0476 */
[----:B------:R-:W-:-:S04]  /*107890*/  IMAD.WIDE.U32 R40, P5, R133, R106, R40 ;  /* 0x0000006a85287225 */ /* 0x000fc800078a0028 */
[----:B------:R-:W-:Y:S01]  /*1078a0*/  IMAD.X R53, RZ, RZ, RZ, P0 ;  /* 0x000000ffff357224 */ /* 0x000fe200000e06ff */
[----:B------:R-:W-:Y:S01]  /*1078b0*/  IADD3 RZ, P0, PT, RZ, R124, RZ ;  /* 0x0000007cffff7210 */ /* 0x000fe20007f1e0ff */
[----:B------:R-:W-:Y:S01]  /*1078c0*/  IMAD.IADD R44, R125, 0x1, R45 ;  /* 0x000000017d2c7824 */ /* 0x000fe200078e022d */
[----:B------:R-:W-:Y:S01]  /*1078d0*/  IADD3.X R45, PT, PT, RZ, RZ, RZ, P5, !PT ;  /* 0x000000ffff2d7210 */ /* 0x000fe20002ffe4ff */
[----:B------:R-:W-:-:S03]  /*1078e0*/  IMAD.WIDE.U32 R108, R133, R133, RZ ;  /* 0x00000085856c7225 */ /* 0x000fc600078e00ff */
[----:B------:R-:W-:Y:S01]  /*1078f0*/  IADD3.X RZ, P0, PT, RZ, R44, RZ, P0, !PT ;  /* 0x0000002cffff7210 */ /* 0x000fe2000071e4ff */
[----:B------:R-:W-:Y:S01]  /*107900*/  IMAD.WIDE.U32 R126, R49, R116, RZ ;  /* 0x00000074317e7225 */ /* 0x000fe200078e00ff */
[----:B------:R-:W-:Y:S02]  /*107910*/  IADD3 RZ, P5, PT, R109, R40, RZ ;  /* 0x000000286dff7210 */ /* 0x000fe40007fbe0ff */
[----:B------:R-:W-:Y:S01]  /*107920*/  LEA.X R173, P0, R50, R118, 0x1, P0 ;  /* 0x0000007632ad7211 */ /* 0x000fe20000000cff */
[----:B------:R-:W-:-:S04]  /*107930*/  IMAD.WIDE.U32 R42, R75, R122, RZ ;  /* 0x0000007a4b2a7225 */ /* 0x000fc800078e00ff */
[----:B------:R-:W-:-:S04]  /*107940*/  IMAD.WIDE.U32 R140, R121, R117, RZ ;  /* 0x00000075798c7225 */ /* 0x000fc800078e00ff */
[----:B------:R-:W-:Y:S02]  /*107950*/  IMAD.MOV.U32 R44, RZ, RZ, R41 ;  /* 0x000000ffff2c7224 */ /* 0x000fe400078e0029 */
[----:B------:R-:W-:Y:S02]  /*107960*/  IMAD R103, R116, R49, R126 ;  /* 0x0000003174677224 */ /* 0x000fe400078e027e */
[----:B------:R-:W-:-:S04]  /*107970*/  IMAD.WIDE.U32.X R38, R49, R121, R38, P4 ;  /* 0x0000007931267225 */ /* 0x000fc800020e0426 */
[----:B------:R-:W-:-:S04]  /*107980*/  IMAD.WIDE.U32.X R36, R75, R115, R36, P1 ;  /* 0x000000734b247225 */ /* 0x000fc800008e0424 */
[----:B------:R-:W-:Y:S02]  /*107990*/  IMAD R161, R122, R75, R42 ;  /* 0x0000004b7aa17224 */ /* 0x000fe400078e022a */
[----:B------:R-:W-:-:S04]  /*1079a0*/  IMAD.WIDE.U32 R126, P4, R116, R49, R126 ;  /* 0x00000031747e7225 */ /* 0x000fc8000788007e */
[----:B------:R-:W-:-:S04]  /*1079b0*/  IMAD.WIDE.U32 R40, R116, R116, RZ ;  /* 0x0000007474287225 */ /* 0x000fc800078e00ff */
[----:B------:R-:W-:-:S04]  /*1079c0*/  IMAD.WIDE.U32 R88, R122, R122, RZ ;  /* 0x0000007a7a587225 */ /* 0x000fc800078e00ff */
[----:B------:R-:W-:-:S04]  /*1079d0*/  IMAD.WIDE.U32 R42, P1, R122, R75, R42 ;  /* 0x0000004b7a2a7225 */ /* 0x000fc8000782002a */
[----:B------:R-:W-:-:S04]  /*1079e0*/  IMAD.WIDE.U32.X R106, R106, R106, R44, P5 ;  /* 0x0000006a6a6a7225 */ /* 0x000fc800028e042c */
[CCC-:B------:R-:W-:Y:S02]  /*1079f0*/  IMAD R85, R117.reuse, R121.reuse, R140.reuse ;  /* 0x0000007975557224 */ /* 0x1c0fe400078e028c */
[----:B------:R-:W-:-:S04]  /*107a00*/  IMAD.WIDE.U32 R140, P5, R117, R121, R140 ;  /* 0x00000079758c7225 */ /* 0x000fc800078a008c */
[----:B------:R-:W-:Y:S01]  /*107a10*/  IMAD.X R137, RZ, RZ, RZ, P4 ;  /* 0x000000ffff897224 */ /* 0x000fe200020e06ff */
[----:B------:R-:W-:Y:S01]  /*107a20*/  IADD3 RZ, P4, PT, R41, R126, RZ ;  /* 0x0000007e29ff7210 */ /* 0x000fe20007f9e0ff */
[----:B------:R-:W-:Y:S01]  /*107a30*/  IMAD.X R139, RZ, RZ, RZ, P1 ;  /* 0x000000ffff8b7224 */ /* 0x000fe200008e06ff */
[----:B------:R-:W-:Y:S01]  /*107a40*/  IADD3 RZ, P1, PT, R89, R42, RZ ;  /* 0x0000002a59ff7210 */ /* 0x000fe20007f3e0ff */
[----:B------:R-:W-:Y:S02]  /*107a50*/  IMAD.IADD R128, R125, 0x1, R51 ;  /* 0x000000017d807824 */ /* 0x000fe400078e0233 */
[----:B------:R-:W-:Y:S02]  /*107a60*/  IMAD.MOV.U32 R138, RZ, RZ, R43 ;  /* 0x000000ffff8a7224 */ /* 0x000fe400078e002b */
[----:B------:R-:W-:Y:S02]  /*107a70*/  IMAD.MOV.U32 R136, RZ, RZ, R127 ;  /* 0x000000ffff887224 */ /* 0x000fe400078e007f */
[----:B------:R-:W-:Y:S01]  /*107a80*/  IMAD.X R125, RZ, RZ, RZ, P5 ;  /* 0x000000ffff7d7224 */ /* 0x000fe200028e06ff */
[----:B------:R-:W-:Y:S01]  /*107a90*/  IADD3 RZ, P5, PT, RZ, R50, RZ ;  /* 0x00000032ffff7210 */ /* 0x000fe20007fbe0ff */
[----:B------:R-:W-:-:S04]  /*107aa0*/  IMAD.WIDE.U32 R42, R124, -0x1, RZ ;  /* 0xffffffff7c2a7825 */ /* 0x000fc800078e00ff */
[----:B------:R-:W-:-:S04]  /*107ab0*/  IMAD.WIDE.U32.X R46, R49, R115, R46, P3 ;  /* 0x00000073312e7225 */ /* 0x000fc800018e042e */
[----:B------:R-:W-:Y:S01]  /*107ac0*/  IMAD.WIDE.U32.X R48, R49, R49, R136, P4 ;  /* 0x0000003131307225 */ /* 0x000fe200020e0488 */
[----:B------:R-:W-:-:S03]  /*107ad0*/  IADD3.X RZ, P4, PT, RZ, R147, RZ, P5, !PT ;  /* 0x00000093ffff7210 */ /* 0x000fc60002f9e4ff */
[----:B------:R-:W-:Y:S01]  /*107ae0*/  IMAD R171, R124, -0x7af74001, -R128 ;  /* 0x8508bfff7cab7824 */ /* 0x000fe200078e0a80 */
[----:B------:R-:W-:Y:S01]  /*107af0*/  IADD3.X R81, P4, PT, RZ, R112, RZ, P4, !PT ;  /* 0x00000070ff517210 */ /* 0x000fe2000279e4ff */
[----:B------:R-:W-:-:S03]  /*107b00*/  IMAD.WIDE.U32 R126, R42, 0x1, RZ ;  /* 0x000000012a7e7825 */ /* 0x000fc600078e00ff */
[----:B------:R-:W-:Y:S01]  /*107b10*/  IADD3.X R120, P4, PT, RZ, R113, RZ, P4, !PT ;  /* 0x00000071ff787210 */ /* 0x000fe2000279e4ff */
[----:B------:R-:W-:-:S04]  /*107b20*/  IMAD.WIDE.U32 R44, R117, R117, RZ ;  /* 0x00000075752c7225 */ /* 0x000fc800078e00ff */
[----:B------:R-:W-:Y:S01]  /*107b30*/  IMAD.IADD R171, R43, 0x1, R171 ;  /* 0x000000012bab7824 */ /* 0x000fe200078e02ab */
[----:B------:R-:W-:Y:S01]  /*107b40*/  SHF.L.U64.HI R43, R50, 0x1, R147 ;  /* 0x00000001322b7819 */ /* 0x000fe20000010293 */
[----:B------:R-:W-:Y:S01]  /*107b50*/  IMAD.WIDE.U32.X R74, R75, R75, R138, P1 ;  /* 0x0000004b4b4a7225 */ /* 0x000fe200008e048a */
[----:B------:R-:W-:Y:S02]  /*107b60*/  IADD3 RZ, P1, PT, R124, R126, RZ ;  /* 0x0000007e7cff7210 */ /* 0x000fe40007f3e0ff */
[----:B------:R-:W-:Y:S01]  /*107b70*/  IADD3 RZ, P3, PT, R45, R140, RZ ;  /* 0x0000008c2dff7210 */ /* 0x000fe20007f7e0ff */
[----:B------:R-:W-:Y:S01]  /*107b80*/  IMAD.WIDE.U32 R136, R171, 0x1, RZ ;  /* 0x00000001ab887825 */ /* 0x000fe200078e00ff */
[----:B------:R-:W-:-:S03]  /*107b90*/  MOV R124, R141 ;  /* 0x0000008d007c7202 */ /* 0x000fc60000000f00 */
[----:B------:R-:W-:Y:S01]  /*107ba0*/  IMAD.WIDE.U32.X R50, R121, R115, R52, P2 ;  /* 0x0000007379327225 */ /* 0x000fe200010e0434 */
[----:B------:R-:W-:Y:S02]  /*107bb0*/  IADD3.X R142, P2, PT, R43, R119, RZ, P0, !PT ;  /* 0x000000772b8e7210 */ /* 0x000fe4000075e4ff */
[----:B------:R-:W-:Y:S01]  /*107bc0*/  IADD3.X R144, P0, PT, R81, R82, RZ, P4, !PT ;  /* 0x0000005251907210 */ /* 0x000fe2000271e4ff */
[----:B------:R-:W-:-:S03]  /*107bd0*/  IMAD.WIDE.U32 R112, R171, 0x30000000, RZ ;  /* 0x30000000ab707825 */ /* 0x000fc600078e00ff */
[----:B------:R-:W-:Y:S01]  /*107be0*/  IADD3.X R175, P0, PT, R120, R83, RZ, P0, !PT ;  /* 0x0000005378af7210 */ /* 0x000fe2000071e4ff */
[----:B------:R-:W-:Y:S01]  /*107bf0*/  IMAD R126, R42, -0x7af74000, R136 ;  /* 0x8508c0002a7e7824 */ /* 0x000fe200078e0288 */
[----:B------:R-:W-:Y:S01]  /*107c00*/  SHF.L.W.U32.HI R147, R147, 0x1, R144 ;  /* 0x0000000193937819 */ /* 0x000fe20000010e90 */
[----:B------:R-:W-:Y:S01]  /*107c10*/  IMAD.WIDE.U32.X R52, R121, R121, R124, P3 ;  /* 0x0000007979347225 */ /* 0x000fe200018e047c */
[----:B------:R-:W-:Y:S02]  /*107c20*/  IADD3.X R81, P0, PT, RZ, R78, RZ, P0, !PT ;  /* 0x0000004eff517210 */ /* 0x000fe4000071e4ff */
[----:B------:R-:W-:Y:S01]  /*107c30*/  IADD3.X R147, P2, PT, R147, R108, RZ, P2, !PT ;  /* 0x0000006c93937210 */ /* 0x000fe2000175e4ff */
[----:B------:R-:W-:-:S04]  /*107c40*/  IMAD.WIDE.U32 R118, R171, -0x45f6b800, RZ ;  /* 0xba094800ab767825 */ /* 0x000fc800078e00ff */
[----:B------:R-:W-:-:S04]  /*107c50*/  IMAD.WIDE.U32 R136, P3, R42, -0x7af74000, R136 ;  /* 0x8508c0002a887825 */ /* 0x000fc80007860088 */
[C---:B------:R-:W-:Y:S01]  /*107c60*/  IMAD.WIDE.U32 R82, P4, R42.reuse, 0x170b5d44, R112 ;  /* 0x170b5d442a527825 */ /* 0x040fe20007880070 */
[----:B------:R-:W-:Y:S02]  /*107c70*/  IADD3 RZ, P5, PT, R127, R136, RZ ;  /* 0x000000887fff7210 */ /* 0x000fe40007fbe0ff */
[----:B------:R-:W-:Y:S01]  /*107c80*/  IADD3.X R136, P0, PT, RZ, R79, RZ, P0, !PT ;  /* 0x0000004fff887210 */ /* 0x000fe2000071e4ff */
[----:B------:R-:W-:Y:S02]  /*107c90*/  IMAD.X R113, RZ, RZ, RZ, P3 ;  /* 0x000000ffff717224 */ /* 0x000fe400018e06ff */
[C-C-:B------:R-:W-:Y:S02]  /*107ca0*/  IMAD R145, R42.reuse, 0x1ef3622f, R118.reuse ;  /* 0x1ef3622f2a917824 */ /* 0x140fe400078e0276 */
        /* <DEDUP_REMOVED lines=10> */
[----:B------:R-:W-:Y:S01]  /*107d50*/  IMAD.MOV.U32 R126, RZ, RZ, R139 ;  /* 0x000000ffff7e7224 */ /* 0x000fe200078e008b */
[----:B------:R-:W-:Y:S01]  /*107d60*/  IADD3.X R128, P0, PT, R81, R80, RZ, P0, !PT ;  /* 0x0000005051807210 */ /* 0x000fe2000071e4ff */
[----:B------:R-:W-:-:S02]  /*107d70*/  IMAD R169, R42, 0x170b5d44, R112 ;  /* 0x170b5d442aa97824 */ /* 0x000fc400078e0270 */
[----:B------:R-:W-:Y:S01]  /*107d80*/  IMAD.WIDE.U32 R82, R171, 0xf5138f, RZ ;  /* 0x00f5138fab527825 */ /* 0x000fe200078e00ff */
[----:B------:R-:W-:-:S03]  /*107d90*/  IADD3.X R129, P0, PT, R136, R129, RZ, P0, !PT ;  /* 0x0000008188817210 */ /* 0x000fc6000071e4ff */
[----:B------:R-:W-:-:S04]  /*107da0*/  IMAD.WIDE.U32 R138, R171, 0x6ca1493b, RZ ;  /* 0x6ca1493bab8a7825 */ /* 0x000fc800078e00ff */
[----:B------:R-:W-:Y:S02]  /*107db0*/  IMAD.MOV.U32 R112, RZ, RZ, R137 ;  /* 0x000000ffff707224 */ /* 0x000fe400078e0089 */
[----:B------:R-:W-:Y:S02]  /*107dc0*/  IMAD R137, R42, -0x39c4fa40, R138 ;  /* 0xc63b05c02a897824 */ /* 0x000fe400078e028a */
[----:B------:R-:W-:-:S04]  /*107dd0*/  IMAD.WIDE.U32.X R112, R171, -0x7af74000, R112, P5 ;  /* 0x8508c000ab707825 */ /* 0x000fc800028e0470 */
[----:B------:R-:W-:-:S04]  /*107de0*/  IMAD.WIDE.U32.X R124, R171, 0x170b5d44, R124, P3 ;  /* 0x170b5d44ab7c7825 */ /* 0x000fc800018e047c */
[----:B------:R-:W-:-:S04]  /*107df0*/  IMAD.WIDE.U32 R166, R171, 0x17c510ea, RZ ;  /* 0x17c510eaaba67825 */ /* 0x000fc800078e00ff */
[C-C-:B------:R-:W-:Y:S02]  /*107e00*/  IMAD R143, R42.reuse, 0x1a22d9f3, R82.reuse ;  /* 0x1a22d9f32a8f7824 */ /* 0x140fe400078e0252 */
[----:B------:R-:W-:-:S04]  /*107e10*/  IMAD.WIDE.U32 R78, P5, R42, 0x1a22d9f3, R82 ;  /* 0x1a22d9f32a4e7825 */ /* 0x000fc800078a0052 */
[----:B------:R-:W-:-:S04]  /*107e20*/  IMAD.WIDE.U32 R138, P3, R42, -0x39c4fa40, R138 ;  /* 0xc63b05c02a8a7825 */ /* 0x000fc8000786008a */
[----:B------:R-:W-:Y:S01]  /*107e30*/  IMAD.WIDE.U32 R82, R42, 0xf5138f, RZ ;  /* 0x00f5138f2a527825 */ /* 0x000fe200078e00ff */
[----:B------:R-:W-:-:S03]  /*107e40*/  IADD3.X R165, PT, PT, RZ, RZ, RZ, P3, !PT ;  /* 0x000000ffffa57210 */ /* 0x000fc60001ffe4ff */
[----:B------:R-:W-:Y:S01]  /*107e50*/  IMAD.X R141, RZ, RZ, RZ, P5 ;  /* 0x000000ffff8d7224 */ /* 0x000fe200028e06ff */
[----:B------:R-:W-:Y:S01]  /*107e60*/  IADD3 RZ, P3, PT, R78, R83, RZ ;  /* 0x000000534eff7210 */ /* 0x000fe20007f7e0ff */
[C-C-:B------:R-:W-:Y:S02]  /*107e70*/  IMAD R43, R42.reuse, 0x1ae3a46, R166.reuse ;  /* 0x01ae3a462a2b7824 */ /* 0x140fe400078e02a6 */
[----:B------:R-:W-:-:S04]  /*107e80*/  IMAD.WIDE.U32 R166, P5, R42, 0x1ae3a46, R166 ;  /* 0x01ae3a462aa67825 */ /* 0x000fc800078a00a6 */
[----:B------:R-:W-:Y:S02]  /*107e90*/  IMAD.MOV.U32 R140, RZ, RZ, R79 ;  /* 0x000000ffff8c7224 */ /* 0x000fe400078e004f */
[----:B------:R-:W-:-:S04]  /*107ea0*/  IMAD.WIDE.U32 R80, R42, 0x17c510ea, RZ ;  /* 0x17c510ea2a507825 */ /* 0x000fc800078e00ff */
[----:B------:R-:W-:-:S04]  /*107eb0*/  IMAD.WIDE.U32 R78, R42, 0x6ca1493b, RZ ;  /* 0x6ca1493b2a4e7825 */ /* 0x000fc800078e00ff */
[----:B------:R-:W-:Y:S01]  /*107ec0*/  IMAD.WIDE.U32.X R126, R171, 0x1ef3622f, R126, P4 ;  /* 0x1ef3622fab7e7825 */ /* 0x000fe200020e047e */
[----:B------:R-:W-:-:S03]  /*107ed0*/  IADD3 RZ, P4, PT, R166, R81, RZ ;  /* 0x00000051a6ff7210 */ /* 0x000fc60007f9e0ff */
[----:B------:R-:W-:Y:S01]  /*107ee0*/  IMAD.X R163, RZ, RZ, RZ, P5 ;  /* 0x000000ffffa37224 */ /* 0x000fe200028e06ff */
[----:B------:R-:W-:Y:S01]  /*107ef0*/  IADD3 RZ, P5, PT, R138, R79, RZ ;  /* 0x0000004f8aff7210 */ /* 0x000fe20007fbe0ff */
[----:B------:R-:W-:Y:S01]  /*107f00*/  IMAD.MOV.U32 R162, RZ, RZ, R167 ;  /* 0x000000ffffa27224 */ /* 0x000fe200078e00a7 */
[----:B------:R-:W-:Y:S01]  /*107f10*/  IADD3.X R138, P1, PT, RZ, R112, RZ, P1, !PT ;  /* 0x00000070ff8a7210 */ /* 0x000fe20000f3e4ff */
[----:B------:R-:W-:Y:S01]  /*107f20*/  IMAD.MOV.U32 R164, RZ, RZ, R139 ;  /* 0x000000ffffa47224 */ /* 0x000fe200078e008b */
[----:B------:R-:W-:Y:S01]  /*107f30*/  IADD3.X R139, P0, PT, RZ, R110, RZ, P0, !PT ;  /* 0x0000006eff8b7210 */ /* 0x000fe2000071e4ff */
[----:B------:R-:W-:Y:S01]  /*107f40*/  IMAD.IADD R136, R109, 0x1, R93 ;  /* 0x000000016d887824 */ /* 0x000fe200078e025d */
[----:B------:R-:W-:Y:S01]  /*107f50*/  IADD3.X R93, P1, PT, RZ, R113, RZ, P1, !PT ;  /* 0x00000071ff5d7210 */ /* 0x000fe20000f3e4ff */
[C---:B------:R-:W-:Y:S01]  /*107f60*/  IMAD.WIDE.U32.X R108, R171.reuse, 0x1ae3a46, R162, P4 ;  /* 0x01ae3a46ab6c7825 */ /* 0x040fe200020e04a2 */
[----:B------:R-:W-:Y:S02]  /*107f70*/  IADD3 RZ, P4, PT, R128, R102, RZ ;  /* 0x0000006680ff7210 */ /* 0x000fe40007f9e0ff */
[----:B------:R-:W-:Y:S01]  /*107f80*/  IADD3.X R167, P0, PT, RZ, R111, RZ, P0, !PT ;  /* 0x0000006fffa77210 */ /* 0x000fe2000071e4ff */
[----:B------:R-:W-:Y:S01]  /*107f90*/  IMAD.WIDE.U32.X R112, R171, 0x1a22d9f3, R140, P3 ;  /* 0x1a22d9f3ab707825 */ /* 0x000fe200018e048c */
[----:B------:R-:W-:-:S02]  /*107fa0*/  IADD3.X R138, P3, PT, R138, R173, RZ, P1, !PT ;  /* 0x000000ad8a8a7210 */ /* 0x000fc40000f7e4ff */
[----:B------:R-:W-:Y:S01]  /*107fb0*/  IADD3.X RZ, P4, PT, R129, R159, RZ, P4, !PT ;  /* 0x0000009f81ff7210 */ /* 0x000fe2000279e4ff */
[----:B------:R-:W-:Y:S01]  /*107fc0*/  IMAD.WIDE.U32.X R110, R171, -0x39c4fa40, R164, P5 ;  /* 0xc63b05c0ab6e7825 */ /* 0x000fe200028e04a4 */
[----:B------:R-:W-:Y:S02]  /*107fd0*/  IADD3.X R163, P5, PT, R139, R96, RZ, P0, !PT ;  /* 0x000000608ba37210 */ /* 0x000fe400007be4ff */
[----:B------:R-:W-:Y:S01]  /*107fe0*/  IADD3.X R139, P0, PT, R93, R142, RZ, P3, !PT ;  /* 0x0000008e5d8b7210 */ /* 0x000fe20001f1e4ff */
[----:B------:R-:W-:Y:S01]  /*107ff0*/  IMAD.IADD R141, R169, 0x1, R121 ;  /* 0x00000001a98d7824 */ /* 0x000fe200078e0279 */
[----:B------:R-:W-:Y:S01]  /*108000*/  IADD3.X R96, P4, PT, RZ, R98, RZ, P4, !PT ;  /* 0x00000062ff607210 */ /* 0x000fe2000279e4ff */
[----:B------:R-:W-:Y:S01]  /*108010*/  IMAD.WIDE.U32 R128, R133, R122, R128 ;  /* 0x0000007a85807225 */ /* 0x000fe200078e0080 */
[----:B------:R-:W-:Y:S02]  /*108020*/  IADD3.X R132, P3, PT, R167, R132, RZ, P5, !PT ;  /* 0x00000084a7847210 */ /* 0x000fe40002f7e4ff */
[----:B------:R-:W-:Y:S01]  /*108030*/  IADD3.X R99, P4, PT, RZ, R99, RZ, P4, !PT ;  /* 0x00000063ff637210 */ /* 0x000fe2000279e4ff */
[----:B------:R-:W-:Y:S01]  /*108040*/  IMAD.IADD R177, R143, 0x1, R83 ;  /* 0x000000018fb17824 */ /* 0x000fe200078e0253 */
[----:B------:R-:W-:Y:S01]  /*108050*/  IADD3.X R159, P3, PT, RZ, R94, RZ, P3, !PT ;  /* 0x0000005eff9f7210 */ /* 0x000fe20001f7e4ff */
[----:B------:R-:W-:Y:S01]  /*108060*/  IMAD.IADD R55, R135, 0x1, R55 ;  /* 0x0000000187377824 */ /* 0x000fe200078e0237 */
[----:B------:R-:W-:Y:S01]  /*108070*/  IADD3 RZ, P1, PT, R138, R120, RZ ;  /* 0x000000788aff7210 */ /* 0x000fe20007f3e0ff */
[----:B------:R-:W-:Y:S01]  /*108080*/  IMAD.IADD R59, R123, 0x1, R59 ;  /* 0x000000017b3b7824 */ /* 0x000fe200078e023b */
[----:B------:R-:W-:Y:S01]  /*108090*/  IADD3.X R94, P4, PT, R96, R163, RZ, P4, !PT ;  /* 0x000000a3605e7210 */ /* 0x000fe2000279e4ff */
[----:B------:R-:W-:Y:S01]  /*1080a0*/  IMAD.IADD R103, R41, 0x1, R103 ;  /* 0x0000000129677824 */ /* 0x000fe200078e0267 */
[----:B------:R-:W-:Y:S01]  /*1080b0*/  IADD3.X R163, P3, PT, RZ, R95, RZ, P3, !PT ;  /* 0x0000005fffa37210 */ /* 0x000fe20001f7e4ff */
[----:B------:R-:W-:Y:S01]  /*1080c0*/  IMAD.IADD R31, R97, 0x1, R31 ;  /* 0x00000001611f7824 */ /* 0x000fe200078e021f */
[----:B------:R-:W-:Y:S01]  /*1080d0*/  IADD3.X RZ, P1, PT, R139, R141, RZ, P1, !PT ;  /* 0x0000008d8bff7210 */ /* 0x000fe20000f3e4ff */
[----:B------:R-:W-:Y:S01]  /*1080e0*/  IMAD.IADD R141, R129, 0x1, R92 ;  /* 0x00000001818d7824 */ /* 0x000fe200078e025c */
[----:B------:R-:W-:Y:S01]  /*1080f0*/  IADD3.X R95, P0, PT, RZ, RZ, RZ, P0, !PT ;  /* 0x000000ffff5f7210 */ /* 0x000fe2000071e4ff */
[----:B------:R-:W-:Y:S01]  /*108100*/  IMAD.WIDE.U32 R138, R42, 0x30000000, R138 ;  /* 0x300000002a8a7825 */ /* 0x000fe200078e008a */
[----:B------:R-:W-:-:S02]  /*108110*/  SHF.L.W.U32.HI R93, R144, 0x1, R175 ;  /* 0x00000001905d7819 */ /* 0x000fc40000010eaf */
[----:B------:R-:W-:Y:S01]  /*108120*/  IADD3.X R159, P3, PT, R159, R100, RZ, P3, !PT ;  /* 0x000000649f9f7210 */ /* 0x000fe20001f7e4ff */
[----:B------:R-:W-:Y:S01]  /*108130*/  IMAD.IADD R169, R139, 0x1, R169 ;  /* 0x000000018ba97824 */ /* 0x000fe200078e02a9 */
[----:B------:R-:W-:Y:S01]  /*108140*/  IADD3.X R98, P5, PT, R95, R124, RZ, P1, !PT ;  /* 0x0000007c5f627210 */ /* 0x000fe20000fbe4ff */
[----:B------:R-:W-:Y:S01]  /*108150*/  IMAD.X R124, RZ, RZ, RZ, P0 ;  /* 0x000000ffff7c7224 */ /* 0x000fe200000e06ff */
[----:B------:R-:W-:Y:S01]  /*108160*/  IADD3.X R121, P2, PT, R93, R136, RZ, P2, !PT ;  /* 0x000000885d797210 */ /* 0x000fe2000175e4ff */
[----:B------:R-:W-:Y:S01]  /*108170*/  IMAD R165, R138, -0x7af74001, -R169 ;  /* 0x8508bfff8aa57824 */ /* 0x000fe200078e0aa9 */
[----:B------:R-:W-:Y:S01]  /*108180*/  SHF.L.W.U32.HI R93, R175, 0x1, R128 ;  /* 0x00000001af5d7819 */ /* 0x000fe20000010e80 */
[----:B------:R-:W-:Y:S01]  /*108190*/  IMAD.IADD R35, R63, 0x1, R35 ;  /* 0x000000013f237824 */ /* 0x000fe200078e0223 */
[----:B------:R-:W-:Y:S01]  /*1081a0*/  IADD3.X R163, P1, PT, R163, R130, RZ, P3, !PT ;  /* 0x00000082a3a37210 */ /* 0x000fe20001f3e4ff */
[----:B------:R-:W-:Y:S01]  /*1081b0*/  IMAD.IADD R130, R89, 0x1, R161 ;  /* 0x0000000159827824 */ /* 0x000fe200078e02a1 */
[----:B------:R-:W-:-:S02]  /*1081c0*/  IADD3.X R95, P3, PT, R99, R132, RZ, P4, !PT ;  /* 0x00000084635f7210 */ /* 0x000fc4000277e4ff */
[----:B------:R-:W-:Y:S01]  /*1081d0*/  IADD3.X R171, P0, PT, R93, R106, RZ, P2, !PT ;  /* 0x0000006a5dab7210 */ /* 0x000fe2000171e4ff */
[----:B------:R-:W-:Y:S01]  /*1081e0*/  IMAD.WIDE.U32 R92, R138, -0x1, RZ ;  /* 0xffffffff8a5c7825 */ /* 0x000fe200078e00ff */
[----:B------:R-:W-:Y:S02]  /*1081f0*/  IADD3.X R124, P5, PT, R124, R125, RZ, P5, !PT ;  /* 0x0000007d7c7c7210 */ /* 0x000fe40002fbe4ff */
[----:B------:R-:W-:Y:S01]  /*108200*/  IADD3 RZ, P2, PT, R94, R104, RZ ;  /* 0x000000685eff7210 */ /* 0x000fe20007f5e0ff */
[----:B------:R-:W-:Y:S01]  /*108210*/  IMAD.IADD R125, R145, 0x1, R119 ;  /* 0x00000001917d7824 */ /* 0x000fe200078e0277 */
[----:B------:R-:W-:Y:S01]  /*108220*/  SHF.L.W.U32.HI R129, R128, 0x1, R141 ;  /* 0x0000000180817819 */ /* 0x000fe20000010e8d */
[----:B------:R-:W-:Y:S01]  /*108230*/  IMAD.IADD R165, R93, 0x1, R165 ;  /* 0x000000015da57824 */ /* 0x000fe200078e02a5 */
[----:B------:R-:W-:Y:S02]  /*108240*/  IADD3.X R96, P1, PT, RZ, R90, RZ, P1, !PT ;  /* 0x0000005aff607210 */ /* 0x000fe40000f3e4ff */
[----:B------:R-:W-:-:S02]  /*108250*/  IADD3.X R99, P3, PT, RZ, RZ, RZ, P3, !PT ;  /* 0x000000ffff637210 */ /* 0x000fc40001f7e4ff */
[----:B------:R-:W-:Y:S02]  /*108260*/  IADD3.X R106, P5, PT, R98, R147, RZ, P5, !PT ;  /* 0x00000093626a7210 */ /* 0x000fe40002fbe4ff */
[----:B------:R-:W-:Y:S01]  /*108270*/  IADD3.X RZ, P4, PT, R95, R134, RZ, P2, !PT ;  /* 0x000000865fff7210 */ /* 0x000fe2000179e4ff */
[----:B------:R-:W-:Y:S01]  /*108280*/  IMAD.X R119, RZ, RZ, RZ, P3 ;  /* 0x000000ffff777224 */ /* 0x000fe200018e06ff */
[----:B------:R-:W-:Y:S01]  /*108290*/  IADD3.X R173, P0, PT, R129, R107, RZ, P0, !PT ;  /* 0x0000006b81ad7210 */ /* 0x000fe2000071e4ff */
[----:B------:R-:W-:Y:S01]  /*1082a0*/  IMAD.WIDE.U32 R94, R133, R116, R94 ;  /* 0x00000074855e7225 */ /* 0x000fe200078e005e */
[----:B------:R-:W-:Y:S02]  /*1082b0*/  IADD3.X R100, PT, PT, RZ, R91, RZ, P1, !PT ;  /* 0x0000005bff647210 */ /* 0x000fe40000ffe4ff */
[----:B------:R-:W-:Y:S01]  /*1082c0*/  IADD3 RZ, P1, PT, R106, R118, RZ ;  /* 0x000000766aff7210 */ /* 0x000fe20007f3e0ff */
[----:B------:R-:W-:Y:S01]  /*1082d0*/  IMAD.WIDE.U32 R90, R92, 0x1, RZ ;  /* 0x000000015c5a7825 */ /* 0x000fe200078e00ff */
[----:B------:R-:W-:-:S02]  /*1082e0*/  IADD3.X R107, P2, PT, R124, R121, RZ, P5, !PT ;  /* 0x000000797c6b7210 */ /* 0x000fc40002f5e4ff */
[----:B------:R-:W-:Y:S01]  /*1082f0*/  IADD3.X R140, P5, PT, R99, R86, RZ, P4, !PT ;  /* 0x00000056638c7210 */ /* 0x000fe200027be4ff */
[----:B------:R-:W-:Y:S01]  /*108300*/  IMAD.IADD R84, R95, 0x1, R84 ;  /* 0x000000015f547824 */ /* 0x000fe200078e0254 */
[----:B------:R-:W-:Y:S01]  /*108310*/  IADD3.X RZ, P4, PT, R107, R125, RZ, P1, !PT ;  /* 0x0000007d6bff7210 */ /* 0x000fe20000f9e4ff */
[----:B------:R-:W-:Y:S01]  /*108320*/  IMAD.WIDE.U32 R128, R92, 0x30000000, RZ ;  /* 0x300000005c807825 */ /* 0x000fe200078e00ff */
[----:B------:R-:W-:Y:S02]  /*108330*/  IADD3.X R124, P1, PT, R119, R87, RZ, P5, !PT ;  /* 0x00000057777c7210 */ /* 0x000fe40002f3e4ff */
[----:B------:R-:W-:Y:S01]  /*108340*/  IADD3.X R99, P2, PT, RZ, RZ, RZ, P2, !PT ;  /* 0x000000ffff637210 */ /* 0x000fe2000175e4ff */
[----:B------:R-:W-:Y:S01]  /*108350*/  IMAD.WIDE.U32 R86, R165, 0x1, RZ ;  /* 0x00000001a5567825 */ /* 0x000fe200078e00ff */
[----:B------:R-:W-:Y:S02]  /*108360*/  SHF.L.W.U32.HI R93, R141, 0x1, R94 ;  /* 0x000000018d5d7819 */ /* 0x000fe40000010e5e */
[----:B------:R-:W-:Y:S01]  /*108370*/  IADD3.X R104, P4, PT, R99, R126, RZ, P4, !PT ;  /* 0x0000007e63687210 */ /* 0x000fe2000279e4ff */
[----:B------:R-:W-:Y:S01]  /*108380*/  IMAD.X R95, RZ, RZ, RZ, P2 ;  /* 0x000000ffff5f7224 */ /* 0x000fe200010e06ff */
[----:B------:R-:W-:Y:S01]  /*108390*/  IADD3 RZ, P3, PT, R138, R90, RZ ;  /* 0x0000005a8aff7210 */ /* 0x000fe20007f7e0ff */
[----:B------:R-:W-:Y:S01]  /*1083a0*/  IMAD.WIDE.U32 R98, P2, R92, -0x7af74000, R86 ;  /* 0x8508c0005c627825 */ /* 0x000fe20007840056 */
[----:B------:R-:W-:-:S02]  /*1083b0*/  IADD3.X R167, P0, PT, R93, R88, RZ, P0, !PT ;  /* 0x000000585da77210 */ /* 0x000fc4000071e4ff */
[----:B------:R-:W-:Y:S01]  /*1083c0*/  IADD3.X R102, P4, PT, R95, R127, RZ, P4, !PT ;  /* 0x0000007f5f667210 */ /* 0x000fe2000279e4ff */
[----:B------:R-:W-:Y:S01]  /*1083d0*/  IMAD R90, R92, -0x7af74000, R86 ;  /* 0x8508c0005c5a7824 */ /* 0x000fe200078e0256 */
[----:B------:R-:W-:Y:S01]  /*1083e0*/  IADD3.X R147, PT, PT, RZ, RZ, RZ, P2, !PT ;  /* 0x000000ffff937210 */ /* 0x000fe200017fe4ff */
[----:B------:R-:W-:Y:S01]  /*1083f0*/  IMAD.WIDE.U32 R86, R165, 0x30000000, RZ ;  /* 0x30000000a5567825 */ /* 0x000fe200078e00ff */
[----:B------:R-:W-:Y:S02]  /*108400*/  IADD3 RZ, P5, PT, R91, R98, RZ ;  /* 0x000000625bff7210 */ /* 0x000fe40007fbe0ff */
[----:B------:R-:W-:Y:S01]  /*108410*/  IADD3.X R140, P2, PT, R140, R159, RZ, P1, !PT ;  /* 0x0000009f8c8c7210 */ /* 0x000fe20000f5e4ff */
[C---:B------:R-:W-:Y:S01]  /*108420*/  IMAD.WIDE.U32 R88, R165.reuse, -0x45f6b800, RZ ;  /* 0xba094800a5587825 */ /* 0x040fe200078e00ff */
[----:B------:R-:W-:Y:S02]  /*108430*/  SHF.L.W.U32.HI R93, R94, 0x1, R84 ;  /* 0x000000015e5d7819 */ /* 0x000fe40000010e54 */
[----:B------:R-:W-:Y:S01]  /*108440*/  IADD3.X R141, P2, PT, R124, R163, RZ, P2, !PT ;  /* 0x000000a37c8d7210 */ /* 0x000fe2000175e4ff */
[----:B------:R-:W-:Y:S01]  /*108450*/  IMAD.MOV.U32 R146, RZ, RZ, R99 ;  /* 0x000000ffff927224 */ /* 0x000fe200078e0063 */
[----:B------:R-:W-:Y:S01]  /*108460*/  IADD3.X R104, P4, PT, R104, R171, RZ, P4, !PT ;  /* 0x000000ab68687210 */ /* 0x000fe2000279e4ff */
[----:B------:R-:W-:Y:S01]  /*108470*/  IMAD R161, R92, 0x170b5d44, R86 ;  /* 0x170b5d445ca17824 */ /* 0x000fe200078e0256 */
[----:B------:R-:W-:Y:S01]  /*108480*/  IADD3.X R171, P2, PT, RZ, RZ, RZ, P2, !PT ;  /* 0x000000ffffab7210 */ /* 0x000fe2000175e4ff */
[----:B------:R-:W-:-:S04]  /*108490*/  IMAD.WIDE.U32.X R146, R165, -0x7af74000, R146, P5 ;  /* 0x8508c000a5927825 */ /* 0x000fc800028e0492 */
[----:B------:R-:W-:-:S04]  /*1084a0*/  IMAD.WIDE.U32 R86, P1, R92, 0x170b5d44, R86 ;  /* 0x170b5d445c567825 */ /* 0x000fc80007820056 */
[----:B------:R-:W-:-:S04]  /*1084b0*/  IMAD.WIDE.U32 R98, P5, R92, 0x1ef3622f, R88 ;  /* 0x1ef3622f5c627825 */ /* 0x000fc800078a0058 */
[----:B------:R-:W-:Y:S01]  /*1084c0*/  IMAD.X R119, RZ, RZ, RZ, P5 ;  /* 0x000000ffff777224 */ /* 0x000fe200028e06ff */
[----:B------:R-:W-:Y:S01]  /*1084d0*/  IADD3 RZ, P5, PT, R86, R129, RZ ;  /* 0x0000008156ff7210 */ /* 0x000fe20007fbe0ff */
[----:B------:R-:W-:Y:S02]  /*1084e0*/  IMAD.X R127, RZ, RZ, RZ, P1 ;  /* 0x000000ffff7f7224 */ /* 0x000fe400008e06ff */
[----:B------:R-:W-:Y:S02]  /*1084f0*/  IMAD.MOV.U32 R126, RZ, RZ, R87 ;  /* 0x000000ffff7e7224 */ /* 0x000fe400078e0057 */
[----:B------:R-:W-:-:S04]  /*108500*/  IMAD.WIDE.U32 R120, R92, -0x45f6b800, RZ ;  /* 0xba0948005c787825 */ /* 0x000fc800078e00ff */
[----:B------:R-:W-:Y:S02]  /*108510*/  IMAD.IADD R132, R91, 0x1, R90 ;  /* 0x000000015b847824 */ /* 0x000fe400078e025a */
[----:B------:R-:W-:-:S03]  /*108520*/  IMAD.WIDE.U32 R90, R165, 0xf5138f, RZ ;  /* 0x00f5138fa55a7825 */ /* 0x000fc600078e00ff */
[----:B------:R-:W-:Y:S01]  /*108530*/  IADD3.X RZ, P3, PT, R169, R132, RZ, P3, !PT ;  /* 0x00000084a9ff7210 */ /* 0x000fe20001f7e4ff */
[----:B------:R-:W-:Y:S01]  /*108540*/  IMAD.WIDE.U32.X R126, R165, 0x170b5d44, R126, P5 ;  /* 0x170b5d44a57e7825 */ /* 0x000fe200028e047e */
[----:B------:R-:W-:Y:S02]  /*108550*/  IADD3 RZ, P5, PT, R98, R121, RZ ;  /* 0x0000007962ff7210 */ /* 0x000fe40007fbe0ff */
[----:B------:R-:W-:Y:S01]  /*108560*/  IADD3.X R169, P0, PT, R93, R130, RZ, P0, !PT ;  /* 0x000000825da97210 */ /* 0x000fe2000071e4ff */
[----:B------:R-:W-:-:S04]  /*108570*/  IMAD.WIDE.U32 R86, R165, 0x6ca1493b, RZ ;  /* 0x6ca1493ba5567825 */ /* 0x000fc800078e00ff */
[----:B------:R-:W-:Y:S02]  /*108580*/  IMAD.MOV.U32 R118, RZ, RZ, R99 ;  /* 0x000000ffff767224 */ /* 0x000fe400078e0063 */
[C-C-:B------:R-:W-:Y:S02]  /*108590*/  IMAD R139, R92.reuse, 0x1a22d9f3, R90.reuse ;  /* 0x1a22d9f35c8b7824 */ /* 0x140fe400078e025a */
[----:B------:R-:W-:-:S04]  /*1085a0*/  IMAD.WIDE.U32 R90, P1, R92, 0x1a22d9f3, R90 ;  /* 0x1a22d9f35c5a7825 */ /* 0x000fc8000782005a */
[----:B------:R-:W-:-:S04]  /*1085b0*/  IMAD.WIDE.U32 R94, R92, 0xf5138f, RZ ;  /* 0x00f5138f5c5e7825 */ /* 0x000fc800078e00ff */
[----:B------:R-:W-:Y:S02]  /*1085c0*/  IMAD R125, R92, -0x39c4fa40, R86 ;  /* 0xc63b05c05c7d7824 */ /* 0x000fe400078e0256 */
[----:B------:R-:W-:-:S04]  /*1085d0*/  IMAD.WIDE.U32.X R118, R165, 0x1ef3622f, R118, P5 ;  /* 0x1ef3622fa5767825 */ /* 0x000fc800028e0476 */
[----:B------:R-:W-:-:S04]  /*1085e0*/  IMAD.WIDE.U32 R86, P5, R92, -0x39c4fa40, R86 ;  /* 0xc63b05c05c567825 */ /* 0x000fc800078a0056 */
[----:B------:R-:W-:-:S04]  /*1085f0*/  IMAD.WIDE.U32 R98, R92, 0x6ca1493b, RZ ;  /* 0x6ca1493b5c627825 */ /* 0x000fc800078e00ff */
[----:B------:R-:W-:Y:S02]  /*108600*/  IMAD R159, R92, 0x1ef3622f, R88 ;  /* 0x1ef3622f5c9f7824 */ /* 0x000fe400078e0258 */
[----:B------:R-:W-:Y:S01]  /*108610*/  IMAD.X R89, RZ, RZ, RZ, P1 ;  /* 0x000000ffff597224 */ /* 0x000fe200008e06ff */
[----:B------:R-:W-:Y:S01]  /*108620*/  IADD3 RZ, P1, PT, R90, R95, RZ ;  /* 0x0000005f5aff7210 */ /* 0x000fe20007f3e0ff */
[----:B------:R-:W-:Y:S01]  /*108630*/  IMAD.MOV.U32 R88, RZ, RZ, R91 ;  /* 0x000000ffff587224 */ /* 0x000fe200078e005b */
[----:B------:R-:W-:Y:S01]  /*108640*/  MOV R90, R87 ;  /* 0x00000057005a7202 */ /* 0x000fe20000000f00 */
[----:B------:R-:W-:Y:S01]  /*108650*/  IMAD.X R91, RZ, RZ, RZ, P5 ;  /* 0x000000ffff5b7224 */ /* 0x000fe200028e06ff */
[----:B------:R-:W-:Y:S01]  /*108660*/  IADD3 RZ, P5, PT, R86, R99, RZ ;  /* 0x0000006356ff7210 */ /* 0x000fe20007fbe0ff */
[----:B------:R-:W-:-:S04]  /*108670*/  IMAD.WIDE.U32 R162, R165, 0x17c510ea, RZ ;  /* 0x17c510eaa5a27825 */ /* 0x000fc800078e00ff */
[----:B------:R-:W-:Y:S01]  /*108680*/  IMAD.WIDE.U32.X R88, R165, 0x1a22d9f3, R88, P1 ;  /* 0x1a22d9f3a5587825 */ /* 0x000fe200008e0458 */
[----:B------:R-:W-:-:S03]  /*108690*/  IADD3 RZ, P1, PT, R140, R76, RZ ;  /* 0x0000004c8cff7210 */ /* 0x000fc60007f3e0ff */
[----:B------:R-:W-:Y:S01]  /*1086a0*/  IMAD R93, R92, 0x1ae3a46, R162 ;  /* 0x01ae3a465c5d7824 */ /* 0x000fe200078e02a2 */
[----:B------:R-:W-:Y:S01]  /*1086b0*/  IADD3.X RZ, P1, PT, R141, R105, RZ, P1, !PT ;  /* 0x000000698dff7210 */ /* 0x000fe20000f3e4ff */
[----:B------:R-:W-:Y:S01]  /*1086c0*/  IMAD.WIDE.U32.X R90, R165, -0x39c4fa40, R90, P5 ;  /* 0xc63b05c0a55a7825 */ /* 0x000fe200028e045a */
[----:B------:R-:W-:Y:S02]  /*1086d0*/  IADD3.X R105, P4, PT, R102, R173, RZ, P4, !PT ;  /* 0x000000ad66697210 */ /* 0x000fe4000279e4ff */
[----:B------:R-:W-:Y:S01]  /*1086e0*/  IADD3.X R171, P1, PT, R171, R64, RZ, P1, !PT ;  /* 0x00000040abab7210 */ /* 0x000fe20000f3e4ff */
[----:B------:R-:W-:-:S04]  /*1086f0*/  IMAD.WIDE.U32 R162, P5, R92, 0x1ae3a46, R162 ;  /* 0x01ae3a465ca27825 */ /* 0x000fc800078a00a2 */
[----:B------:R-:W-:-:S04]  /*108700*/  IMAD.WIDE.U32 R86, R92, 0x17c510ea, RZ ;  /* 0x17c510ea5c567825 */ /* 0x000fc800078e00ff */
[----:B------:R-:W-:Y:S01]  /*108710*/  IMAD.X R83, RZ, RZ, RZ, P5 ;  /* 0x000000ffff537224 */ /* 0x000fe200028e06ff */
[----:B------:R-:W-:Y:S01]  /*108720*/  IADD3 RZ, P5, PT, R162, R87, RZ ;  /* 0x00000057a2ff7210 */ /* 0x000fe20007fbe0ff */
[----:B------:R-:W-:Y:S01]  /*108730*/  IMAD.X R175, RZ, RZ, RZ, P2 ;  /* 0x000000ffffaf7224 */ /* 0x000fe200010e06ff */
[----:B------:R-:W-:Y:S01]  /*108740*/  IADD3 RZ, P2, PT, R104, R82, RZ ;  /* 0x0000005268ff7210 */ /* 0x000fe20007f5e0ff */
[----:B------:R-:W-:Y:S01]  /*108750*/  IMAD.MOV.U32 R82, RZ, RZ, R163 ;  /* 0x000000ffff527224 */ /* 0x000fe200078e00a3 */
[----:B------:R-:W-:Y:S01]  /*108760*/  IADD3.X R163, P3, PT, RZ, R146, RZ, P3, !PT ;  /* 0x00000092ffa37210 */ /* 0x000fe20001f7e4ff */
[----:B------:R-:W-:Y:S01]  /*108770*/  IMAD.WIDE.U32 R140, R133, R117, R140 ;  /* 0x00000075858c7225 */ /* 0x000fe200078e008c */
[----:B------:R-:W-:Y:S02]  /*108780*/  IADD3.X RZ, P2, PT, R105, R177, RZ, P2, !PT ;  /* 0x000000b169ff7210 */ /* 0x000fe4000175e4ff */
[----:B------:R-:W-:Y:S01]  /*108790*/  IADD3.X R146, P3, PT, RZ, R147, RZ, P3, !PT ;  /* 0x00000093ff927210 */ /* 0x000fe20001f7e4ff */
[----:B------:R-:W-:Y:S01]  /*1087a0*/  IMAD.WIDE.U32.X R82, R165, 0x1ae3a46, R82, P5 ;  /* 0x01ae3a46a5527825 */ /* 0x000fe200028e0452 */
[----:B------:R-:W-:-:S02]  /*1087b0*/  IADD3.X R165, P1, PT, R175, R65, RZ, P1, !PT ;  /* 0x00000041afa57210 */ /* 0x000fc40000f3e4ff */
[----:B------:R-:W-:Y:S01]  /*1087c0*/  IADD3.X R65, P4, PT, RZ, RZ, RZ, P4, !PT ;  /* 0x000000ffff417210 */ /* 0x000fe2000279e4ff */
[----:B------:R-:W-:Y:S01]  /*1087d0*/  IMAD.IADD R173, R131, 0x1, R57 ;  /* 0x0000000183ad7824 */ /* 0x000fe200078e0239 */
[----:B------:R-:W-:Y:S01]  /*1087e0*/  IADD3.X R64, P1, PT, R171, R96, RZ, P1, !PT ;  /* 0x00000060ab407210 */ /* 0x000fe20000f3e4ff */
[----:B------:R-:W-:Y:S01]  /*1087f0*/  IMAD.IADD R57, R141, 0x1, R62 ;  /* 0x000000018d397824 */ /* 0x000fe200078e023e */
[----:B------:R-:W-:Y:S01]  /*108800*/  IADD3.X R76, P2, PT, R65, R112, RZ, P2, !PT ;  /* 0x00000070414c7210 */ /* 0x000fe2000175e4ff */
[----:B------:R-:W-:Y:S01]  /*108810*/  IMAD.X R112, RZ, RZ, RZ, P4 ;  /* 0x000000ffff707224 */ /* 0x000fe200020e06ff */
[----:B------:R-:W-:Y:S01]  /*108820*/  IADD3 RZ, P4, PT, R140, R56, RZ ;  /* 0x000000388cff7210 */ /* 0x000fe20007f9e0ff */
[----:B------:R-:W-:Y:S01]  /*108830*/  IMAD.WIDE.U32 R106, R42, -0x45f6b800, R106 ;  /* 0xba0948002a6a7825 */ /* 0x000fe200078e006a */
[----:B------:R-:W-:Y:S02]  /*108840*/  IADD3 RZ, P5, PT, R64, R54, RZ ;  /* 0x0000003640ff7210 */ /* 0x000fe40007fbe0ff */
[----:B------:R-:W-:Y:S01]  /*108850*/  IADD3.X RZ, P4, PT, R57, R173, RZ, P4, !PT ;  /* 0x000000ad39ff7210 */ /* 0x000fe2000279e4ff */
[----:B------:R-:W-:Y:S01]  /*108860*/  IMAD.MOV.U32 R56, RZ, RZ, R140 ;  /* 0x000000ffff387224 */ /* 0x000fe200078e008c */
[----:B------:R-:W-:Y:S01]  /*108870*/  IADD3.X R65, P1, PT, R165, R100, RZ, P1, !PT ;  /* 0x00000064a5417210 */ /* 0x000fe20000f3e4ff */
[----:B------:R-:W-:Y:S01]  /*108880*/  IMAD.IADD R147, R161, 0x1, R129 ;  /* 0x00000001a1937824 */ /* 0x000fe200078e0281 */
[----:B------:R-:W-:Y:S01]  /*108890*/  IADD3 R145, PT, PT, R107, R145, RZ ;  /* 0x000000916b917210 */ /* 0x000fe20007ffe0ff */
[----:B------:R-:W-:Y:S01]  /*1088a0*/  IMAD.WIDE.U32 R56, R122, R116, R56 ;  /* 0x000000747a387225 */ /* 0x000fe200078e0038 */
[----:B------:R-:W-:-:S02]  /*1088b0*/  IADD3.X R107, P4, PT, RZ, R68, RZ, P4, !PT ;  /* 0x00000044ff6b7210 */ /* 0x000fc4000279e4ff */
[----:B------:R-:W-:Y:S01]  /*1088c0*/  IADD3.X R54, P3, PT, R163, R106, RZ, P3, !PT ;  /* 0x0000006aa3367210 */ /* 0x000fe20001f7e4ff */
[----:B------:R-:W-:Y:S01]  /*1088d0*/  IMAD.WIDE.U32 R104, R42, 0xf5138f, R104 ;  /* 0x00f5138f2a687825 */ /* 0x000fe200078e0068 */
[----:B------:R-:W-:Y:S02]  /*1088e0*/  IADD3.X RZ, P5, PT, R65, R55, RZ, P5, !PT ;  /* 0x0000003741ff7210 */ /* 0x000fe40002fbe4ff */
[----:B------:R-:W-:Y:S01]  /*1088f0*/  IADD3.X R141, P1, PT, RZ, RZ, RZ, P1, !PT ;  /* 0x000000ffff8d7210 */ /* 0x000fe20000f3e4ff */
[----:B------:R-:W-:Y:S01]  /*108900*/  IMAD.WIDE.U32 R64, R133, R114, R64 ;  /* 0x0000007285407225 */ /* 0x000fe200078e0040 */
[----:B------:R-:W-:Y:S02]  /*108910*/  IADD3.X R68, P4, PT, RZ, R69, RZ, P4, !PT ;  /* 0x00000045ff447210 */ /* 0x000fe4000279e4ff */
        /* <DEDUP_REMOVED lines=14> */
[----:B------:R-:W-:Y:S01]  /*108a00*/  IADD3.X R64, P2, PT, R76, R167, RZ, P2, !PT ;  /* 0x000000a74c407210 */ /* 0x000fe2000175e4ff */
[----:B------:R-:W-:Y:S01]  /*108a10*/  IMAD.IADD R87, R93, 0x1, R87 ;  /* 0x000000015d577824 */ /* 0x000fe200078e0257 */
[----:B------:R-:W-:-:S02]  /*108a20*/  IADD3 RZ, P5, PT, R66, R58, RZ ;  /* 0x0000003a42ff7210 */ /* 0x000fc40007fbe0ff */
[----:B------:R-:W-:Y:S02]  /*108a30*/  IADD3.X R113, P3, PT, RZ, RZ, RZ, P4, !PT ;  /* 0x000000ffff717210 */ /* 0x000fe4000277e4ff */
[----:B------:R-:W-:Y:S02]  /*108a40*/  IADD3.X R65, P4, PT, R112, R169, RZ, P2, !PT ;  /* 0x000000a970417210 */ /* 0x000fe4000179e4ff */
[----:B------:R-:W-:Y:S01]  /*108a50*/  IADD3.X RZ, P2, PT, R67, R59, RZ, P5, !PT ;  /* 0x0000003b43ff7210 */ /* 0x000fe20002f5e4ff */
[----:B------:R-:W-:Y:S01]  /*108a60*/  IMAD.X R129, RZ, RZ, RZ, P3 ;  /* 0x000000ffff817224 */ /* 0x000fe200018e06ff */
[----:B------:R-:W-:Y:S01]  /*108a70*/  SHF.L.W.U32.HI R57, R84, 0x1, R56 ;  /* 0x0000000154397819 */ /* 0x000fe20000010e38 */
[----:B------:R-:W-:Y:S01]  /*108a80*/  IMAD.WIDE.U32 R66, R122, R117, R66 ;  /* 0x000000757a427225 */ /* 0x000fe200078e0042 */
[----:B------:R-:W-:Y:S02]  /*108a90*/  SHF.L.W.U32.HI R59, R56, 0x1, R133 ;  /* 0x00000001383b7819 */ /* 0x000fe40000010e85 */
[----:B------:R-:W-:-:S02]  /*108aa0*/  IADD3.X R56, P2, PT, R113, R70, RZ, P2, !PT ;  /* 0x0000004671387210 */ /* 0x000fc4000175e4ff */
[----:B------:R-:W-:Y:S02]  /*108ab0*/  IADD3 RZ, P3, PT, R64, R78, RZ ;  /* 0x0000004e40ff7210 */ /* 0x000fe40007f7e0ff */
[----:B------:R-:W-:Y:S01]  /*108ac0*/  IADD3.X R70, P2, PT, R129, R71, RZ, P2, !PT ;  /* 0x0000004781467210 */ /* 0x000fe2000175e4ff */
[----:B------:R-:W-:Y:S01]  /*108ad0*/  IMAD.IADD R71, R43, 0x1, R81 ;  /* 0x000000012b477824 */ /* 0x000fe200078e0251 */
[----:B------:R-:W-:Y:S02]  /*108ae0*/  IADD3.X R79, P0, PT, R57, R74, RZ, P0, !PT ;  /* 0x0000004a394f7210 */ /* 0x000fe4000071e4ff */
[----:B------:R-:W-:Y:S02]  /*108af0*/  IADD3 RZ, P1, PT, R54, R128, RZ ;  /* 0x0000008036ff7210 */ /* 0x000fe40007f3e0ff */
[----:B------:R-:W-:Y:S01]  /*108b00*/  IADD3.X RZ, P3, PT, R65, R145, RZ, P3, !PT ;  /* 0x0000009141ff7210 */ /* 0x000fe20001f7e4ff */
[----:B------:R-:W-:Y:S01]  /*108b10*/  IMAD.WIDE.U32 R64, R42, 0x6ca1493b, R64 ;  /* 0x6ca1493b2a407825 */ /* 0x000fe200078e0040 */
[----:B------:R-:W-:-:S02]  /*108b20*/  IADD3.X R57, P4, PT, RZ, RZ, RZ, P4, !PT ;  /* 0x000000ffff397210 */ /* 0x000fc4000279e4ff */
[----:B------:R-:W-:Y:S01]  /*108b30*/  IADD3.X R56, P2, PT, R56, R141, RZ, P2, !PT ;  /* 0x0000008d38387210 */ /* 0x000fe2000175e4ff */
[----:B------:R-:W-:Y:S01]  /*108b40*/  IMAD.IADD R137, R65, 0x1, R137 ;  /* 0x0000000141897824 */ /* 0x000fe200078e0289 */
[----:B------:R-:W-:Y:S02]  /*108b50*/  IADD3.X RZ, P1, PT, R55, R147, RZ, P1, !PT ;  /* 0x0000009337ff7210 */ /* 0x000fe40000f3e4ff */
[----:B------:R-:W-:Y:S01]  /*108b60*/  IADD3.X R75, P0, PT, R59, R75, RZ, P0, !PT ;  /* 0x0000004b3b4b7210 */ /* 0x000fe2000071e4ff */
[----:B------:R-:W-:Y:S01]  /*108b70*/  IMAD.IADD R59, R101, 0x1, R61 ;  /* 0x00000001653b7824 */ /* 0x000fe200078e023d */
[----:B------:R-:W-:Y:S02]  /*108b80*/  IADD3.X R74, P3, PT, R57, R110, RZ, P3, !PT ;  /* 0x0000006e394a7210 */ /* 0x000fe40001f7e4ff */
[----:B------:R-:W-:Y:S02]  /*108b90*/  IADD3.X R110, PT, PT, RZ, RZ, RZ, P4, !PT ;  /* 0x000000ffff6e7210 */ /* 0x000fe400027fe4ff */
[----:B------:R-:W-:-:S02]  /*108ba0*/  IADD3 RZ, P4, PT, R56, R60, RZ ;  /* 0x0000003c38ff7210 */ /* 0x000fc40007f9e0ff */
[----:B------:R-:W-:Y:S02]  /*108bb0*/  IADD3.X R57, P2, PT, R70, R135, RZ, P2, !PT ;  /* 0x0000008746397210 */ /* 0x000fe4000175e4ff */
[----:B------:R-:W-:Y:S02]  /*108bc0*/  IADD3.X R69, P1, PT, R69, R126, RZ, P1, !PT ;  /* 0x0000007e45457210 */ /* 0x000fe40000f3e4ff */
[----:B------:R-:W-:Y:S01]  /*108bd0*/  IADD3.X RZ, P4, PT, R57, R59, RZ, P4, !PT ;  /* 0x0000003b39ff7210 */ /* 0x000fe2000279e4ff */
        /* <DEDUP_REMOVED lines=9> */
[----:B------:R-:W-:Y:S02]  /*108c70*/  IADD3.X R61, P1, PT, R126, R143, RZ, P1, !PT ;  /* 0x0000008f7e3d7210 */ /* 0x000fe40000f3e4ff */
[----:B------:R-:W-:Y:S01]  /*108c80*/  SHF.L.W.U32.HI R59, R133, 0x1, R66 ;  /* 0x00000001853b7819 */ /* 0x000fe20000010e42 */
[----:B------:R-:W-:Y:S01]  /*108c90*/  IMAD.IADD R111, R55, 0x1, R111 ;  /* 0x00000001376f7824 */ /* 0x000fe200078e026f */
[----:B------:R-:W-:Y:S01]  /*108ca0*/  IADD3.X R74, P3, PT, R74, R79, RZ, P3, !PT ;  /* 0x0000004f4a4a7210 */ /* 0x000fe20001f7e4ff */
[----:B------:R-:W-:Y:S01]  /*108cb0*/  IMAD.IADD R133, R67, 0x1, R123 ;  /* 0x0000000143857824 */ /* 0x000fe200078e027b */
[----:B------:R-:W-:Y:S01]  /*108cc0*/  IADD3.X R131, PT, PT, R37, RZ, RZ, P4, P2 ;  /* 0x000000ff25837210 */ /* 0x000fe200027e44ff */
[----:B------:R-:W-:Y:S01]  /*108cd0*/  IMAD.WIDE.U32 R36, R54, 0x1, RZ ;  /* 0x0000000136247825 */ /* 0x000fe200078e00ff */
[----:B------:R-:W-:-:S02]  /*108ce0*/  IADD3.X R79, P1, PT, RZ, RZ, RZ, P1, !PT ;  /* 0x000000ffff4f7210 */ /* 0x000fc40000f3e4ff */
[----:B------:R-:W-:Y:S01]  /*108cf0*/  IADD3.X R127, P0, PT, R59, R40, RZ, P0, !PT ;  /* 0x000000283b7f7210 */ /* 0x000fe2000071e4ff */
[----:B------:R-:W-:Y:S01]  /*108d00*/  IMAD.WIDE.U32 R40, R111, 0x1, RZ ;  /* 0x000000016f287825 */ /* 0x000fe200078e00ff */
[----:B------:R-:W-:Y:S02]  /*108d10*/  IADD3 RZ, P5, PT, R60, R120, RZ ;  /* 0x000000783cff7210 */ /* 0x000fe40007fbe0ff */
[----:B------:R-:W-:Y:S01]  /*108d20*/  IADD3.X R75, P3, PT, R110, R75, RZ, P3, !PT ;  /* 0x0000004b6e4b7210 */ /* 0x000fe20001f7e4ff */
[----:B------:R-:W-:Y:S01]  /*108d30*/  IMAD.X R69, RZ, RZ, RZ, P1 ;  /* 0x000000ffff457224 */ /* 0x000fe200008e06ff */
[----:B------:R-:W-:Y:S01]  /*108d40*/  IADD3 RZ, P1, PT, R58, R36, RZ ;  /* 0x000000243aff7210 */ /* 0x000fe20007f3e0ff */
[C-C-:B------:R-:W-:Y:S01]  /*108d50*/  IMAD R36, R54.reuse, -0x7af74000, R40.reuse ;  /* 0x8508c00036247824 */ /* 0x140fe200078e0228 */
[----:B------:R-:W-:Y:S01]  /*108d60*/  IADD3.X RZ, P5, PT, R61, R105, RZ, P5, !PT ;  /* 0x000000693dff7210 */ /* 0x000fe20002fbe4ff */
[----:B------:R-:W-:Y:S01]  /*108d70*/  IMAD.WIDE.U32 R40, P4, R54, -0x7af74000, R40 ;  /* 0x8508c00036287825 */ /* 0x000fe20007880028 */
[----:B------:R-:W-:-:S02]  /*108d80*/  IADD3.X R55, P3, PT, RZ, RZ, RZ, P3, !PT ;  /* 0x000000ffff377210 */ /* 0x000fc40001f7e4ff */
[----:B------:R-:W-:Y:S01]  /*108d90*/  IADD3.X R79, P5, PT, R79, R118, RZ, P5, !PT ;  /* 0x000000764f4f7210 */ /* 0x000fe20002fbe4ff */
[----:B------:R-:W-:Y:S01]  /*108da0*/  IMAD.IADD R36, R37, 0x1, R36 ;  /* 0x0000000125247824 */ /* 0x000fe200078e0224 */
[----:B------:R-:W-:Y:S01]  /*108db0*/  IADD3.X R121, PT, PT, RZ, RZ, RZ, P3, !PT ;  /* 0x000000ffff797210 */ /* 0x000fe20001ffe4ff */
[----:B------:R-:W-:Y:S01]  /*108dc0*/  IMAD.MOV.U32 R104, RZ, RZ, R41 ;  /* 0x000000ffff687224 */ /* 0x000fe200078e0029 */
[----:B------:R-:W-:Y:S01]  /*108dd0*/  IADD3.X R118, P3, PT, R69, R119, RZ, P5, !PT ;  /* 0x0000007745767210 */ /* 0x000fe20002f7e4ff */
[----:B------:R-:W-:Y:S01]  /*108de0*/  IMAD.X R105, RZ, RZ, RZ, P4 ;  /* 0x000000ffff697224 */ /* 0x000fe200020e06ff */
[----:B------:R-:W-:Y:S01]  /*108df0*/  IADD3 RZ, P5, PT, R37, R40, RZ ;  /* 0x0000002825ff7210 */ /* 0x000fe20007fbe0ff */
[----:B------:R-:W-:Y:S01]  /*108e00*/  IMAD.WIDE.U32 R40, R111, -0x45f6b800, RZ ;  /* 0xba0948006f287825 */ /* 0x000fe200078e00ff */
[----:B------:R-:W-:Y:S02]  /*108e10*/  IADD3.X RZ, P1, PT, R161, R36, RZ, P1, !PT ;  /* 0x00000024a1ff7210 */ /* 0x000fe40000f3e4ff */
[----:B------:R-:W-:Y:S01]  /*108e20*/  SHF.L.W.U32.HI R66, R66, 0x1, R133 ;  /* 0x0000000142427819 */ /* 0x000fe20000010e85 */
[----:B------:R-:W-:Y:S01]  /*108e30*/  IMAD.WIDE.U32 R36, R111, 0x30000000, RZ ;  /* 0x300000006f247825 */ /* 0x000fe200078e00ff */
[----:B------:R-:W-:-:S02]  /*108e40*/  IADD3.X R78, P3, PT, R79, R64, RZ, P3, !PT ;  /* 0x000000404f4e7210 */ /* 0x000fc40001f7e4ff */
[----:B------:R-:W-:Y:S01]  /*108e50*/  IADD3.X R66, P0, PT, R66, R103, RZ, P0, !PT ;  /* 0x0000006742427210 */ /* 0x000fe2000071e4ff */
[----:B------:R-:W-:Y:S01]  /*108e60*/  IMAD.WIDE.U32 R58, R111, 0xf5138f, RZ ;  /* 0x00f5138f6f3a7825 */ /* 0x000fe200078e00ff */
[----:B------:R-:W-:Y:S02]  /*108e70*/  IADD3 RZ, P2, PT, R74, R80, RZ ;  /* 0x000000504aff7210 */ /* 0x000fe40007f5e0ff */
[----:B------:R-:W-:Y:S01]  /*108e80*/  IADD3.X R79, P3, PT, R118, R137, RZ, P3, !PT ;  /* 0x00000089764f7210 */ /* 0x000fe20001f7e4ff */
[C-C-:B------:R-:W-:Y:S01]  /*108e90*/  IMAD R135, R54.reuse, 0x170b5d44, R36.reuse ;  /* 0x170b5d4436877824 */ /* 0x140fe200078e0224 */
[----:B------:R-:W-:Y:S01]  /*108ea0*/  IADD3.X RZ, P2, PT, R75, R71, RZ, P2, !PT ;  /* 0x000000474bff7210 */ /* 0x000fe2000175e4ff */
[----:B------:R-:W-:Y:S01]  /*108eb0*/  IMAD.WIDE.U32 R36, P4, R54, 0x170b5d44, R36 ;  /* 0x170b5d4436247825 */ /* 0x000fe20007880024 */
[----:B------:R-:W-:-:S03]  /*108ec0*/  IADD3.X R113, P3, PT, RZ, RZ, RZ, P3, !PT ;  /* 0x000000ffff717210 */ /* 0x000fc60001f7e4ff */
[----:B------:R-:W-:-:S04]  /*108ed0*/  IMAD.WIDE.U32.X R104, R111, -0x7af74000, R104, P5 ;  /* 0x8508c0006f687825 */ /* 0x000fc800028e0468 */
[----:B------:R-:W-:-:S04]  /*108ee0*/  IMAD.WIDE.U32 R64, P5, R54, 0x1ef3622f, R40 ;  /* 0x1ef3622f36407825 */ /* 0x000fc800078a0028 */
[----:B------:R-:W-:-:S04]  /*108ef0*/  IMAD.WIDE.U32 R102, R54, 0x30000000, RZ ;  /* 0x3000000036667825 */ /* 0x000fc800078e00ff */
[C---:B------:R-:W-:Y:S02]  /*108f00*/  IMAD R67, R54.reuse, 0x1a22d9f3, R58 ;  /* 0x1a22d9f336437824 */ /* 0x040fe400078e023a */
[----:B------:R-:W-:Y:S02]  /*108f10*/  IMAD.X R81, RZ, RZ, RZ, P4 ;  /* 0x000000ffff517224 */ /* 0x000fe400020e06ff */
[C---:B------:R-:W-:Y:S02]  /*108f20*/  IMAD R62, R54.reuse, 0x1ef3622f, R40 ;  /* 0x1ef3622f363e7824 */ /* 0x040fe400078e0228 */
[----:B------:R-:W-:-:S04]  /*108f30*/  IMAD.WIDE.U32 R58, P4, R54, 0x1a22d9f3, R58 ;  /* 0x1a22d9f3363a7825 */ /* 0x000fc8000788003a */
[----:B------:R-:W-:Y:S01]  /*108f40*/  IMAD.X R69, RZ, RZ, RZ, P5 ;  /* 0x000000ffff457224 */ /* 0x000fe200028e06ff */
[----:B------:R-:W-:Y:S01]  /*108f50*/  IADD3 RZ, P5, PT, R36, R103, RZ ;  /* 0x0000006724ff7210 */ /* 0x000fe20007fbe0ff */
[----:B------:R-:W-:-:S04]  /*108f60*/  IMAD.WIDE.U32 R40, R54, 0xf5138f, RZ ;  /* 0x00f5138f36287825 */ /* 0x000fc800078e00ff */
[----:B------:R-:W-:-:S04]  /*108f70*/  IMAD.WIDE.U32 R70, R54, -0x45f6b800, RZ ;  /* 0xba09480036467825 */ /* 0x000fc800078e00ff */
[----:B------:R-:W-:Y:S01]  /*108f80*/  IMAD.MOV.U32 R80, RZ, RZ, R37 ;  /* 0x000000ffff507224 */ /* 0x000fe200078e0025 */
[----:B------:R-:W-:Y:S01]  /*108f90*/  IADD3.X R37, PT, PT, RZ, RZ, RZ, P4, !PT ;  /* 0x000000ffff257210 */ /* 0x000fe200027fe4ff */
[----:B------:R-:W-:Y:S01]  /*108fa0*/  IMAD.MOV.U32 R36, RZ, RZ, R59 ;  /* 0x000000ffff247224 */ /* 0x000fe200078e003b */
[----:B------:R-:W-:Y:S01]  /*108fb0*/  IADD3 RZ, P4, PT, R58, R41, RZ ;  /* 0x000000293aff7210 */ /* 0x000fe20007f9e0ff */
[----:B------:R-:W-:Y:S01]  /*108fc0*/  IMAD.WIDE.U32.X R80, R111, 0x170b5d44, R80, P5 ;  /* 0x170b5d446f507825 */ /* 0x000fe200028e0450 */
[----:B------:R-:W-:-:S03]  /*108fd0*/  IADD3 RZ, P5, PT, R64, R71, RZ ;  /* 0x0000004740ff7210 */ /* 0x000fc60007fbe0ff */
[----:B------:R-:W-:Y:S01]  /*108fe0*/  IMAD.WIDE.U32 R74, R42, 0x17c510ea, R74 ;  /* 0x17c510ea2a4a7825 */ /* 0x000fe200078e004a */
[----:B------:R-:W-:-:S03]  /*108ff0*/  IADD3.X R42, P2, PT, R55, R108, RZ, P2, !PT ;  /* 0x0000006c372a7210 */ /* 0x000fc6000175e4ff */
[----:B------:R-:W-:Y:S01]  /*109000*/  IMAD.WIDE.U32 R58, R111, 0x6ca1493b, RZ ;  /* 0x6ca1493b6f3a7825 */ /* 0x000fe200078e00ff */
[----:B------:R-:W-:-:S03]  /*109010*/  IADD3.X R121, P2, PT, R121, R109, RZ, P2, !PT ;  /* 0x0000006d79797210 */ /* 0x000fc6000175e4ff */
[----:B------:R-:W-:Y:S02]  /*109020*/  IMAD.MOV.U32 R68, RZ, RZ, R65 ;  /* 0x000000ffff447224 */ /* 0x000fe400078e0041 */
[----:B------:R-:W-:-:S04]  /*109030*/  IMAD.WIDE.U32 R122, R122, R114, R56 ;  /* 0x000000727a7a7225 */ /* 0x000fc800078e0038 */
[----:B------:R-:W-:-:S04]  /*109040*/  IMAD.WIDE.U32 R106, R111, 0x17c510ea, RZ ;  /* 0x17c510ea6f6a7825 */ /* 0x000fc800078e00ff */
[----:B------:R-:W-:-:S04]  /*109050*/  IMAD.WIDE.U32.X R68, R111, 0x1ef3622f, R68, P5 ;  /* 0x1ef3622f6f447825 */ /* 0x000fc800028e0444 */
[----:B------:R-:W-:Y:S01]  /*109060*/  IMAD.WIDE.U32.X R56, R111, 0x1a22d9f3, R36, P4 ;  /* 0x1a22d9f36f387825 */ /* 0x000fe200020e0424 */
[----:B------:R-:W-:-:S03]  /*109070*/  IADD3 RZ, P4, PT, R122, R30, RZ ;  /* 0x0000001e7aff7210 */ /* 0x000fc60007f9e0ff */
[----:B------:R-:W-:Y:S02]  /*109080*/  IMAD.IADD R123, R123, 0x1, R101 ;  /* 0x000000017b7b7824 */ /* 0x000fe400078e0265 */
[----:B------:R-:W-:-:S03]  /*109090*/  IMAD.WIDE.U32 R108, P5, R54, -0x39c4fa40, R58 ;  /* 0xc63b05c0366c7825 */ /* 0x000fc600078a003a */
[----:B------:R-:W-:Y:S01]  /*1090a0*/  IADD3.X RZ, P4, PT, R123, R31, RZ, P4, !PT ;  /* 0x0000001f7bff7210 */ /* 0x000fe2000279e4ff */
[C---:B------:R-:W-:Y:S02]  /*1090b0*/  IMAD R55, R54.reuse, -0x39c4fa40, R58 ;  /* 0xc63b05c036377824 */ /* 0x040fe400078e023a */
[----:B------:R-:W-:Y:S01]  /*1090c0*/  IMAD.WIDE.U32 R58, R54, 0x6ca1493b, RZ ;  /* 0x6ca1493b363a7825 */ /* 0x000fe200078e00ff */
[----:B------:R-:W-:-:S03]  /*1090d0*/  IADD3.X R64, P4, PT, RZ, R38, RZ, P4, !PT ;  /* 0x00000026ff407210 */ /* 0x000fc6000279e4ff */
[C-C-:B------:R-:W-:Y:S02]  /*1090e0*/  IMAD R65, R54.reuse, 0x1ae3a46, R106.reuse ;  /* 0x01ae3a4636417824 */ /* 0x140fe400078e026a */
[----:B------:R-:W-:Y:S02]  /*1090f0*/  IMAD.X R37, RZ, RZ, RZ, P5 ;  /* 0x000000ffff257224 */ /* 0x000fe400028e06ff */
[----:B------:R-:W-:-:S04]  /*109100*/  IMAD.WIDE.U32 R106, P5, R54, 0x1ae3a46, R106 ;  /* 0x01ae3a46366a7825 */ /* 0x000fc800078a006a */
[----:B------:R-:W-:Y:S01]  /*109110*/  IMAD.X R119, RZ, RZ, RZ, P3 ;  /* 0x000000ffff777224 */ /* 0x000fe200018e06ff */
[----:B------:R-:W-:Y:S01]  /*109120*/  IADD3 RZ, P3, PT, R108, R59, RZ ;  /* 0x0000003b6cff7210 */ /* 0x000fe20007f7e0ff */
[----:B------:R-:W-:Y:S01]  /*109130*/  IMAD.MOV.U32 R36, RZ, RZ, R109 ;  /* 0x000000ffff247224 */ /* 0x000fe200078e006d */
[----:B------:R-:W-:Y:S01]  /*109140*/  MOV R100, R107 ;  /* 0x0000006b00647202 */ /* 0x000fe20000000f00 */
[----:B------:R-:W-:Y:S01]  /*109150*/  IMAD.WIDE.U32 R30, R54, 0x17c510ea, RZ ;  /* 0x17c510ea361e7825 */ /* 0x000fe200078e00ff */
[----:B------:R-:W-:Y:S02]  /*109160*/  IADD3.X R107, P2, PT, R42, R127, RZ, P2, !PT ;  /* 0x0000007f2a6b7210 */ /* 0x000fe4000175e4ff */
[----:B------:R-:W-:Y:S01]  /*109170*/  IADD3.X R42, P4, PT, RZ, R39, RZ, P4, !PT ;  /* 0x00000027ff2a7210 */ /* 0x000fe2000279e4ff */
[----:B------:R-:W-:Y:S01]  /*109180*/  IMAD.WIDE.U32.X R38, R111, -0x39c4fa40, R36, P3 ;  /* 0xc63b05c06f267825 */ /* 0x000fe200018e0424 */
[----:B------:R-:W-:Y:S02]  /*109190*/  IADD3 RZ, P3, PT, R78, R94, RZ ;  /* 0x0000005e4eff7210 */ /* 0x000fe40007f7e0ff */
[----:B------:R-:W-:Y:S01]  /*1091a0*/  IADD3.X R94, P4, PT, R64, R129, RZ, P4, !PT ;  /* 0x00000081405e7210 */ /* 0x000fe2000279e4ff */
[----:B------:R-:W-:Y:S01]  /*1091b0*/  IMAD.X R101, RZ, RZ, RZ, P5 ;  /* 0x000000ffff657224 */ /* 0x000fe200028e06ff */
[----:B------:R-:W-:Y:S01]  /*1091c0*/  IADD3 RZ, P5, PT, R106, R31, RZ ;  /* 0x0000001f6aff7210 */ /* 0x000fe20007fbe0ff */
[----:B------:R-:W-:Y:S01]  /*1091d0*/  IMAD.IADD R109, R77, 0x1, R33 ;  /* 0x000000014d6d7824 */ /* 0x000fe200078e0221 */
[----:B------:R-:W-:Y:S01]  /*1091e0*/  IADD3.X RZ, P3, PT, R79, R95, RZ, P3, !PT ;  /* 0x0000005f4fff7210 */ /* 0x000fe20001f7e4ff */
[----:B------:R-:W-:Y:S01]  /*1091f0*/  IMAD.WIDE.U32 R60, R92, -0x45f6b800, R60 ;  /* 0xba0948005c3c7825 */ /* 0x000fe200078e003c */
[----:B------:R-:W-:-:S02]  /*109200*/  IADD3.X R33, P1, PT, RZ, R104, RZ, P1, !PT ;  /* 0x00000068ff217210 */ /* 0x000fc40000f3e4ff */
[----:B------:R-:W-:Y:S01]  /*109210*/  IADD3.X R95, P4, PT, R42, R131, RZ, P4, !PT ;  /* 0x000000832a5f7210 */ /* 0x000fe2000279e4ff */
[----:B------:R-:W-:Y:S01]  /*109220*/  IMAD.WIDE.U32.X R36, R111, 0x1ae3a46, R100, P5 ;  /* 0x01ae3a466f247825 */ /* 0x000fe200028e0464 */
[----:B------:R-:W-:Y:S02]  /*109230*/  IADD3.X R101, P3, PT, R113, R88, RZ, P3, !PT ;  /* 0x0000005871657210 */ /* 0x000fe40001f7e4ff */
[----:B------:R-:W-:Y:S01]  /*109240*/  IADD3 RZ, P5, PT, R94, R32, RZ ;  /* 0x000000205eff7210 */ /* 0x000fe20007fbe0ff */
[----:B------:R-:W-:Y:S01]  /*109250*/  IMAD.IADD R159, R61, 0x1, R159 ;  /* 0x000000013d9f7824 */ /* 0x000fe200078e029f */
[----:B------:R-:W-:Y:S01]  /*109260*/  IADD3.X R104, P1, PT, RZ, R105, RZ, P1, !PT ;  /* 0x00000069ff687210 */ /* 0x000fe20000f3e4ff */
[----:B------:R-:W-:Y:S01]  /*109270*/  IMAD.IADD R103, R135, 0x1, R103 ;  /* 0x0000000187677824 */ /* 0x000fe200078e0267 */
[----:B------:R-:W-:Y:S01]  /*109280*/  IADD3.X R88, P3, PT, R119, R89, RZ, P3, !PT ;  /* 0x0000005977587210 */ /* 0x000fe20001f7e4ff */
[----:B------:R-:W-:Y:S01]  /*109290*/  IMAD.WIDE.U32 R122, R116, R117, R122 ;  /* 0x00000075747a7225 */ /* 0x000fe200078e007a */
        /* <DEDUP_REMOVED lines=8> */
[----:B------:R-:W-:Y:S02]  /*109320*/  IADD3.X R61, P1, PT, R104, R159, RZ, P1, !PT ;  /* 0x0000009f683d7210 */ /* 0x000fe40000f3e4ff */
[----:B------:R-:W-:-:S02]  /*109330*/  IADD3.X R75, P3, PT, R88, R33, RZ, P3, !PT ;  /* 0x00000021584b7210 */ /* 0x000fc40001f7e4ff */
[----:B------:R-:W-:Y:S01]  /*109340*/  IADD3.X R43, PT, PT, R47, RZ, RZ, P5, P4 ;  /* 0x000000ff2f2b7210 */ /* 0x000fe20002fe84ff */
[----:B------:R-:W-:Y:S01]  /*109350*/  IMAD.IADD R47, R125, 0x1, R99 ;  /* 0x000000017d2f7824 */ /* 0x000fe200078e0263 */
[----:B------:R-:W-:Y:S02]  /*109360*/  IADD3 RZ, P5, PT, R60, R102, RZ ;  /* 0x000000663cff7210 */ /* 0x000fe40007fbe0ff */
[----:B------:R-:W-:Y:S02]  /*109370*/  IADD3.X R101, P3, PT, RZ, RZ, RZ, P3, !PT ;  /* 0x000000ffff657210 */ /* 0x000fe40001f7e4ff */
[----:B------:R-:W-:Y:S02]  /*109380*/  IADD3.X R89, P1, PT, RZ, RZ, RZ, P1, !PT ;  /* 0x000000ffff597210 */ /* 0x000fe40000f3e4ff */
[----:B------:R-:W-:Y:S01]  /*109390*/  IADD3.X RZ, P5, PT, R61, R103, RZ, P5, !PT ;  /* 0x000000673dff7210 */ /* 0x000fe20002fbe4ff */
[----:B------:R-:W-:Y:S01]  /*1093a0*/  IMAD.WIDE.U32 R60, R54, 0x30000000, R60 ;  /* 0x30000000363c7825 */ /* 0x000fe200078e003c */
[----:B------:R-:W-:-:S02]  /*1093b0*/  IADD3 R103, PT, PT, R123, R97, RZ ;  /* 0x000000617b677210 */ /* 0x000fc40007ffe0ff */
[----:B------:R-:W-:Y:S01]  /*1093c0*/  SHF.L.W.U32.HI R33, R133, 0x1, R122 ;  /* 0x0000000185217819 */ /* 0x000fe20000010e7a */
[----:B------:R-:W-:Y:S01]  /*1093d0*/  IMAD.X R97, RZ, RZ, RZ, P3 ;  /* 0x000000ffff617224 */ /* 0x000fe200018e06ff */
[----:B------:R-:W-:Y:S01]  /*1093e0*/  IADD3 RZ, P3, PT, R42, R34, RZ ;  /* 0x000000222aff7210 */ /* 0x000fe20007f7e0ff */
[----:B------:R-:W-:Y:S01]  /*1093f0*/  IMAD.X R99, RZ, RZ, RZ, P1 ;  /* 0x000000ffff637224 */ /* 0x000fe200008e06ff */
[----:B------:R-:W-:Y:S02]  /*109400*/  IADD3 RZ, P1, PT, R74, R98, RZ ;  /* 0x000000624aff7210 */ /* 0x000fe40007f3e0ff */
[----:B------:R-:W-:Y:S02]  /*109410*/  IADD3.X RZ, P3, PT, R43, R35, RZ, P3, !PT ;  /* 0x000000232bff7210 */ /* 0x000fe40001f7e4ff */
[----:B------:R-:W-:Y:S01]  /*109420*/  IADD3.X R113, P4, PT, R33, R48, RZ, P0, !PT ;  /* 0x0000003021717210 */ /* 0x000fe2000079e4ff */
[----:B------:R-:W-:Y:S01]  /*109430*/  IMAD.WIDE.U32 R32, R60, -0x1, RZ ;  /* 0xffffffff3c207825 */ /* 0x000fe200078e00ff */
[----:B------:R-:W-:-:S02]  /*109440*/  IADD3.X R35, P0, PT, R89, R80, RZ, P5, !PT ;  /* 0x0000005059237210 */ /* 0x000fc40002f1e4ff */
[----:B------:R-:W-:Y:S01]  /*109450*/  IADD3.X RZ, P1, PT, R75, R47, RZ, P1, !PT ;  /* 0x0000002f4bff7210 */ /* 0x000fe20000f3e4ff */
[----:B------:R-:W-:Y:S01]  /*109460*/  IMAD.WIDE.U32 R46, R92, 0xf5138f, R78 ;  /* 0x00f5138f5c2e7825 */ /* 0x000fe200078e004e */
[----:B------:R-:W-:Y:S02]  /*109470*/  IADD3.X R80, P0, PT, R99, R81, RZ, P0, !PT ;  /* 0x0000005163507210 */ /* 0x000fe4000071e4ff */
[----:B------:R-:W-:Y:S01]  /*109480*/  SHF.L.W.U32.HI R123, R122, 0x1, R103 ;  /* 0x000000017a7b7819 */ /* 0x000fe20000010e67 */
[----:B------:R-:W-:Y:S01]  /*109490*/  IMAD.IADD R139, R47, 0x1, R139 ;  /* 0x000000012f8b7824 */ /* 0x000fe200078e028b */
[----:B------:R-:W-:Y:S01]  /*1094a0*/  IADD3.X R46, P0, PT, R35, R46, RZ, P0, !PT ;  /* 0x0000002e232e7210 */ /* 0x000fe2000071e4ff */
[----:B------:R-:W-:Y:S01]  /*1094b0*/  IMAD.IADD R81, R61, 0x1, R135 ;  /* 0x000000013d517824 */ /* 0x000fe200078e0287 */
[----:B------:R-:W-:Y:S01]  /*1094c0*/  IADD3.X R48, P5, PT, R101, R90, RZ, P1, !PT ;  /* 0x0000005a65307210 */ /* 0x000fe20000fbe4ff */
[----:B------:R-:W-:Y:S01]  /*1094d0*/  IMAD.IADD R35, R62, 0x1, R71 ;  /* 0x000000013e237824 */ /* 0x000fe200078e0247 */
[----:B------:R-:W-:Y:S01]  /*1094e0*/  IADD3.X R64, P1, PT, R123, R49, RZ, P4, !PT ;  /* 0x000000317b407210 */ /* 0x000fe2000273e4ff */
[----:B------:R-:W-:Y:S01]  /*1094f0*/  IMAD.WIDE.U32 R78, R32, 0x1, RZ ;  /* 0x00000001204e7825 */ /* 0x000fe200078e00ff */
[----:B------:R-:W-:-:S02]  /*109500*/  IADD3.X R34, P3, PT, RZ, R50, RZ, P3, !PT ;  /* 0x00000032ff227210 */ /* 0x000fc40001f7e4ff */
[----:B------:R-:W-:Y:S01]  /*109510*/  IADD3 RZ, P4, PT, R46, R70, RZ ;  /* 0x000000462eff7210 */ /* 0x000fe20007f9e0ff */
[----:B------:R-:W-:Y:S01]  /*109520*/  IMAD.IADD R89, R45, 0x1, R85 ;  /* 0x000000012d597824 */ /* 0x000fe200078e0255 */
[----:B------:R-:W-:Y:S01]  /*109530*/  IADD3.X R47, P0, PT, R80, R139, RZ, P0, !PT ;  /* 0x0000008b502f7210 */ /* 0x000fe2000071e4ff */
[----:B------:R-:W-:Y:S01]  /*109540*/  IMAD.X R51, RZ, RZ, R51, P3 ;  /* 0x000000ffff337224 */ /* 0x000fe200018e0633 */
[----:B------:R-:W-:Y:S01]  /*109550*/  IADD3.X R90, P5, PT, R97, R91, RZ, P5, !PT ;  /* 0x0000005b615a7210 */ /* 0x000fe20002fbe4ff */
[----:B------:R-:W-:Y:S01]  /*109560*/  IMAD R91, R60, -0x7af74001, -R81 ;  /* 0x8508bfff3c5b7824 */ /* 0x000fe200078e0a51 */
[----:B------:R-:W-:Y:S01]  /*109570*/  IADD3.X R121, P2, PT, R121, R66, RZ, P2, !PT ;  /* 0x0000004279797210 */ /* 0x000fe2000175e4ff */
[----:B------:R-:W-:Y:S01]  /*109580*/  IMAD.WIDE.U32 R84, R117, R114, R42 ;  /* 0x0000007275547225 */ /* 0x000fe200078e002a */
[----:B------:R-:W-:Y:S02]  /*109590*/  IADD3.X RZ, P4, PT, R47, R35, RZ, P4, !PT ;  /* 0x000000232fff7210 */ /* 0x000fe4000279e4ff */
[----:B------:R-:W-:Y:S01]  /*1095a0*/  SHF.L.W.U32.HI R35, R103, 0x1, R94 ;  /* 0x0000000167237819 */ /* 0x000fe20000010e5e */
[----:B------:R-:W-:Y:S01]  /*1095b0*/  IMAD.IADD R103, R33, 0x1, R91 ;  /* 0x0000000121677824 */ /* 0x000fe200078e025b */
[----:B------:R-:W-:Y:S01]  /*1095c0*/  IADD3.X R48, P3, PT, R48, R107, RZ, P5, !PT ;  /* 0x0000006b30307210 */ /* 0x000fe20002f7e4ff */
[----:B------:R-:W-:Y:S01]  /*1095d0*/  IMAD.WIDE.U32 R74, R92, 0x6ca1493b, R74 ;  /* 0x6ca1493b5c4a7825 */ /* 0x000fe200078e004a */
[----:B------:R-:W-:-:S02]  /*1095e0*/  IADD3.X R61, P0, PT, RZ, RZ, RZ, P0, !PT ;  /* 0x000000ffff3d7210 */ /* 0x000fc4000071e4ff */
[----:B------:R-:W-:Y:S01]  /*1095f0*/  IADD3.X R109, P2, PT, RZ, RZ, RZ, P2, !PT ;  /* 0x000000ffff6d7210 */ /* 0x000fe2000175e4ff */
[----:B------:R-:W-:Y:S01]  /*109600*/  IMAD.WIDE.U32 R42, R103, 0x30000000, RZ ;  /* 0x30000000672a7825 */ /* 0x000fe200078e00ff */
[----:B------:R-:W-:Y:S02]  /*109610*/  IADD3.X R33, P1, PT, R35, R44, RZ, P1, !PT ;  /* 0x0000002c23217210 */ /* 0x000fe40000f3e4ff */
[----:B------:R-:W-:Y:S01]  /*109620*/  IADD3.X R49, P3, PT, R90, R121, RZ, P3, !PT ;  /* 0x000000795a317210 */ /* 0x000fe20001f7e4ff */
[----:B------:R-:W-:Y:S01]  /*109630*/  IMAD.WIDE.U32 R44, R103, 0x1, RZ ;  /* 0x00000001672c7825 */ /* 0x000fe200078e00ff */
[----:B------:R-:W-:Y:S02]  /*109640*/  IADD3 R119, PT, PT, R95, R77, RZ ;  /* 0x0000004d5f777210 */ /* 0x000fe40007ffe0ff */
[----:B------:R-:W-:Y:S01]  /*109650*/  IADD3.X R77, P3, PT, RZ, RZ, RZ, P3, !PT ;  /* 0x000000ffff4d7210 */ /* 0x000fe20001f7e4ff */
[----:B------:R-:W-:Y:S01]  /*109660*/  IMAD.X R71, RZ, RZ, RZ, P0 ;  /* 0x000000ffff477224 */ /* 0x000fe200000e06ff */
[----:B------:R-:W-:Y:S01]  /*109670*/  IADD3 RZ, P0, PT, R48, R86, RZ ;  /* 0x0000005630ff7210 */ /* 0x000fe20007f1e0ff */
[----:B------:R-:W-:Y:S01]  /*109680*/  IMAD.X R111, RZ, RZ, RZ, P2 ;  /* 0x000000ffff6f7224 */ /* 0x000fe200010e06ff */
[----:B------:R-:W-:Y:S01]  /*109690*/  IADD3 RZ, P2, PT, R60, R78, RZ ;  /* 0x0000004e3cff7210 */ /* 0x000fe20007f5e0ff */
[C-C-:B------:R-:W-:Y:S01]  /*1096a0*/  IMAD R78, R32.reuse, -0x7af74000, R44.reuse ;  /* 0x8508c000204e7824 */ /* 0x140fe200078e022c */
[----:B------:R-:W-:Y:S01]  /*1096b0*/  IADD3.X R35, P4, PT, R61, R68, RZ, P4, !PT ;  /* 0x000000443d237210 */ /* 0x000fe2000279e4ff */
[----:B------:R-:W-:Y:S01]  /*1096c0*/  IMAD.WIDE.U32 R60, P5, R32, -0x7af74000, R44 ;  /* 0x8508c000203c7825 */ /* 0x000fe200078a002c */
[----:B------:R-:W-:-:S02]  /*1096d0*/  IADD3.X RZ, P0, PT, R49, R87, RZ, P0, !PT ;  /* 0x0000005731ff7210 */ /* 0x000fc4000071e4ff */
[----:B------:R-:W-:Y:S01]  /*1096e0*/  SHF.L.W.U32.HI R50, R94, 0x1, R119 ;  /* 0x000000015e327819 */ /* 0x000fe20000010e77 */
[----:B------:R-:W-:Y:S01]  /*1096f0*/  IMAD.WIDE.U32 R44, R92, 0x17c510ea, R48 ;  /* 0x17c510ea5c2c7825 */ /* 0x000fe200078e0030 */
[----:B------:R-:W-:Y:S02]  /*109700*/  IADD3.X R70, P0, PT, R77, R82, RZ, P0, !PT ;  /* 0x000000524d467210 */ /* 0x000fe4000071e4ff */
[----:B------:R-:W-:Y:S01]  /*109710*/  IADD3.X R50, P1, PT, R50, R89, RZ, P1, !PT ;  /* 0x0000005932327210 */ /* 0x000fe20000f3e4ff */
[----:B------:R-:W-:Y:S02]  /*109720*/  IMAD.IADD R48, R79, 0x1, R78 ;  /* 0x000000014f307824 */ /* 0x000fe400078e024e */
[----:B------:R-:W-:Y:S01]  /*109730*/  IMAD.X R87, RZ, RZ, RZ, P3 ;  /* 0x000000ffff577224 */ /* 0x000fe200018e06ff */
[----:B------:R-:W-:Y:S01]  /*109740*/  IADD3.X R66, P3, PT, R71, R69, RZ, P4, !PT ;  /* 0x0000004547427210 */ /* 0x000fe2000277e4ff */
[----:B------:R-:W-:Y:S01]  /*109750*/  IMAD.MOV.U32 R86, RZ, RZ, R61 ;  /* 0x000000ffff567224 */ /* 0x000fe200078e003d */
[----:B------:R-:W-:Y:S01]  /*109760*/  IADD3.X RZ, P2, PT, R81, R48, RZ, P2, !PT ;  /* 0x0000003051ff7210 */ /* 0x000fe2000175e4ff */
[----:B------:R-:W-:Y:S01]  /*109770*/  IMAD.WIDE.U32 R48, R103, -0x45f6b800, RZ ;  /* 0xba09480067307825 */ /* 0x000fe200078e00ff */
[----:B------:R-:W-:-:S02]  /*109780*/  IADD3 RZ, P4, PT, R79, R60, RZ ;  /* 0x0000003c4fff7210 */ /* 0x000fc40007f9e0ff */
[----:B------:R-:W-:Y:S01]  /*109790*/  IADD3.X R82, P0, PT, R87, R83, RZ, P0, !PT ;  /* 0x0000005357527210 */ /* 0x000fe2000071e4ff */
[----:B------:R-:W-:Y:S01]  /*1097a0*/  IMAD.X R87, RZ, RZ, RZ, P5 ;  /* 0x000000ffff577224 */ /* 0x000fe200028e06ff */
[----:B------:R-:W-:Y:S01]  /*1097b0*/  IADD3.X R78, P3, PT, R35, R74, RZ, P3, !PT ;  /* 0x0000004a234e7210 */ /* 0x000fe20001f7e4ff */
[----:B------:R-:W-:-:S04]  /*1097c0*/  IMAD.WIDE.U32 R60, R103, 0xf5138f, RZ ;  /* 0x00f5138f673c7825 */ /* 0x000fc800078e00ff */
[C---:B------:R-:W-:Y:S02]  /*1097d0*/  IMAD R117, R32.reuse, 0x170b5d44, R42 ;  /* 0x170b5d4420757824 */ /* 0x040fe400078e022a */
[----:B------:R-:W-:Y:S02]  /*1097e0*/  IMAD R83, R32, 0x1ef3622f, R48 ;  /* 0x1ef3622f20537824 */ /* 0x000fe400078e0230 */
[----:B------:R-:W-:-:S04]  /*1097f0*/  IMAD.WIDE.U32.X R86, R103, -0x7af74000, R86, P4 ;  /* 0x8508c00067567825 */ /* 0x000fc800020e0456 */
[----:B------:R-:W-:-:S04]  /*109800*/  IMAD.WIDE.U32 R42, P5, R32, 0x170b5d44, R42 ;  /* 0x170b5d44202a7825 */ /* 0x000fc800078a002a */
[----:B------:R-:W-:-:S04]  /*109810*/  IMAD.WIDE.U32 R48, P4, R32, 0x1ef3622f, R48 ;  /* 0x1ef3622f20307825 */ /* 0x000fc80007880030 */
[----:B------:R-:W-:-:S04]  /*109820*/  IMAD.WIDE.U32 R88, R32, 0x30000000, RZ ;  /* 0x3000000020587825 */ /* 0x000fc800078e00ff */
[----:B------:R-:W-:Y:S01]  /*109830*/  IMAD.IADD R125, R75, 0x1, R125 ;  /* 0x000000014b7d7824 */ /* 0x000fe200078e027d */
[----:B------:R-:W-:Y:S01]  /*109840*/  IADD3.X R75, PT, PT, RZ, RZ, RZ, P4, !PT ;  /* 0x000000ffff4b7210 */ /* 0x000fe200027fe4ff */
[----:B------:R-:W-:Y:S01]  /*109850*/  IMAD.X R81, RZ, RZ, RZ, P5 ;  /* 0x000000ffff517224 */ /* 0x000fe200028e06ff */
[----:B------:R-:W-:Y:S01]  /*109860*/  IADD3 RZ, P4, PT, R42, R89, RZ ;  /* 0x000000592aff7210 */ /* 0x000fe20007f9e0ff */
[----:B------:R-:W-:Y:S01]  /*109870*/  IMAD.WIDE.U32 R90, P5, R32, 0x1a22d9f3, R60 ;  /* 0x1a22d9f3205a7825 */ /* 0x000fe200078a003c */
[----:B------:R-:W-:-:S03]  /*109880*/  IADD3.X R79, P3, PT, R66, R125, RZ, P3, !PT ;  /* 0x0000007d424f7210 */ /* 0x000fc60001f7e4ff */
[----:B------:R-:W-:-:S04]  /*109890*/  IMAD.WIDE.U32 R76, R32, -0x45f6b800, RZ ;  /* 0xba094800204c7825 */ /* 0x000fc800078e00ff */
[----:B------:R-:W-:Y:S02]  /*1098a0*/  IMAD.MOV.U32 R80, RZ, RZ, R43 ;  /* 0x000000ffff507224 */ /* 0x000fe400078e002b */
[----:B------:R-:W-:-:S04]  /*1098b0*/  IMAD.WIDE.U32 R68, R32, 0xf5138f, RZ ;  /* 0x00f5138f20447825 */ /* 0x000fc800078e00ff */
[----:B------:R-:W-:Y:S01]  /*1098c0*/  IMAD.X R61, RZ, RZ, RZ, P5 ;  /* 0x000000ffff3d7224 */ /* 0x000fe200028e06ff */
[----:B------:R-:W-:Y:S01]  /*1098d0*/  IADD3 RZ, P5, PT, R48, R77, RZ ;  /* 0x0000004d30ff7210 */ /* 0x000fe20007fbe0ff */
[----:B------:R-:W-:Y:S01]  /*1098e0*/  IMAD.WIDE.U32 R42, R103, 0x6ca1493b, RZ ;  /* 0x6ca1493b672a7825 */ /* 0x000fe200078e00ff */
[----:B------:R-:W-:-:S03]  /*1098f0*/  IADD3.X R48, P0, PT, R70, R109, RZ, P0, !PT ;  /* 0x0000006d46307210 */ /* 0x000fc6000071e4ff */
[----:B------:R-:W-:Y:S02]  /*109900*/  IMAD R71, R32, 0x1a22d9f3, R60 ;  /* 0x1a22d9f320477824 */ /* 0x000fe400078e023c */
[----:B------:R-:W-:Y:S01]  /*109910*/  IMAD.WIDE.U32.X R80, R103, 0x170b5d44, R80, P4 ;  /* 0x170b5d4467507825 */ /* 0x000fe200020e0450 */
[----:B------:R-:W-:-:S03]  /*109920*/  IADD3 RZ, P4, PT, R90, R69, RZ ;  /* 0x000000455aff7210 */ /* 0x000fc60007f9e0ff */
[----:B------:R-:W-:Y:S02]  /*109930*/  IMAD.MOV.U32 R74, RZ, RZ, R49 ;  /* 0x000000ffff4a7224 */ /* 0x000fe400078e0031 */
[----:B------:R-:W-:Y:S02]  /*109940*/  IMAD.MOV.U32 R60, RZ, RZ, R91 ;  /* 0x000000ffff3c7224 */ /* 0x000fe400078e005b */
[----:B------:R-:W-:-:S04]  /*109950*/  IMAD.WIDE.U32 R90, R103, 0x17c510ea, RZ ;  /* 0x17c510ea675a7825 */ /* 0x000fc800078e00ff */
[----:B------:R-:W-:-:S04]  /*109960*/  IMAD.WIDE.U32.X R74, R103, 0x1ef3622f, R74, P5 ;  /* 0x1ef3622f674a7825 */ /* 0x000fc800028e044a */
[----:B------:R-:W-:-:S04]  /*109970*/  IMAD.WIDE.U32 R96, P5, R32, -0x39c4fa40, R42 ;  /* 0xc63b05c020607825 */ /* 0x000fc800078a002a */
[----:B------:R-:W-:-:S04]  /*109980*/  IMAD.WIDE.U32.X R60, R103, 0x1a22d9f3, R60, P4 ;  /* 0x1a22d9f3673c7825 */ /* 0x000fc800020e043c */
[----:B------:R-:W-:-:S04]  /*109990*/  IMAD.WIDE.U32 R98, P4, R32, 0x1ae3a46, R90 ;  /* 0x01ae3a4620627825 */ /* 0x000fc8000788005a */
[----:B------:R-:W-:Y:S01]  /*1099a0*/  IMAD.X R91, RZ, RZ, RZ, P5 ;  /* 0x000000ffff5b7224 */ /* 0x000fe200028e06ff */
[----:B------:R-:W-:Y:S01]  /*1099b0*/  IADD3.X R105, P5, PT, RZ, RZ, RZ, P3, !PT ;  /* 0x000000ffff697210 */ /* 0x000fe20001fbe4ff */
[----:B------:R-:W-:Y:S01]  /*1099c0*/  IMAD.IADD R101, R67, 0x1, R41 ;  /* 0x0000000143657824 */ /* 0x000fe200078e0229 */
[----:B------:R-:W-:Y:S01]  /*1099d0*/  IADD3 RZ, P3, PT, R78, R40, RZ ;  /* 0x000000284eff7210 */ /* 0x000fe20007f7e0ff */
[----:B------:R-:W-:Y:S02]  /*1099e0*/  IMAD.IADD R63, R85, 0x1, R63 ;  /* 0x00000001553f7824 */ /* 0x000fe400078e023f */
[----:B------:R-:W-:Y:S01]  /*1099f0*/  IMAD.X R107, RZ, RZ, RZ, P5 ;  /* 0x000000ffff6b7224 */ /* 0x000fe200028e06ff */
[----:B------:R-:W-:Y:S01]  /*109a00*/  IADD3.X RZ, P3, PT, R79, R101, RZ, P3, !PT ;  /* 0x000000654fff7210 */ /* 0x000fe20001f7e4ff */
[C---:B------:R-:W-:Y:S01]  /*109a10*/  IMAD.WIDE.U32 R40, R32.reuse, 0x17c510ea, RZ ;  /* 0x17c510ea20287825 */ /* 0x040fe200078e00ff */
[----:B------:R-:W-:Y:S02]  /*109a20*/  IADD3.X R101, P2, PT, RZ, R86, RZ, P2, !PT ;  /* 0x00000056ff657210 */ /* 0x000fe4000175e4ff */
[----:B------:R-:W-:Y:S01]  /*109a30*/  IADD3.X R85, P3, PT, R105, R56, RZ, P3, !PT ;  /* 0x0000003869557210 */ /* 0x000fe20001f7e4ff */
[----:B------:R-:W-:Y:S01]  /*109a40*/  IMAD R49, R32, -0x39c4fa40, R42 ;  /* 0xc63b05c020317824 */ /* 0x000fe200078e022a */
[----:B------:R-:W-:Y:S01]  /*109a50*/  IADD3.X R87, P2, PT, RZ, R87, RZ, P2, !PT ;  /* 0x00000057ff577210 */ /* 0x000fe2000175e4ff */
[----:B------:R-:W-:Y:S01]  /*109a60*/  IMAD.WIDE.U32 R46, R54, -0x45f6b800, R46 ;  /* 0xba094800362e7825 */ /* 0x000fe200078e002e */
[----:B------:R-:W-:-:S02]  /*109a70*/  IADD3.X R56, P3, PT, R107, R57, RZ, P3, !PT ;  /* 0x000000396b387210 */ /* 0x000fc40001f7e4ff */
[----:B------:R-:W-:Y:S01]  /*109a80*/  IADD3 RZ, P5, PT, R98, R41, RZ ;  /* 0x0000002962ff7210 */ /* 0x000fe20007fbe0ff */
[----:B------:R-:W-:Y:S01]  /*109a90*/  IMAD.WIDE.U32 R42, R32, 0x6ca1493b, RZ ;  /* 0x6ca1493b202a7825 */ /* 0x000fe200078e00ff */
[----:B------:R-:W-:Y:S02]  /*109aa0*/  IADD3.X R86, P2, PT, R101, R46, RZ, P2, !PT ;  /* 0x0000002e65567210 */ /* 0x000fe4000175e4ff */
[----:B------:R-:W-:Y:S01]  /*109ab0*/  IADD3.X R101, P0, PT, R82, R111, RZ, P0, !PT ;  /* 0x0000006f52657210 */ /* 0x000fe2000071e4ff */
[----:B------:R-:W-:Y:S01]  /*109ac0*/  IMAD R35, R32, 0x1ae3a46, R90 ;  /* 0x01ae3a4620237824 */ /* 0x000fe200078e025a */
[----:B------:R-:W-:Y:S01]  /*109ad0*/  MOV R90, R97 ;  /* 0x00000061005a7202 */ /* 0x000fe20000000f00 */
[----:B------:R-:W-:Y:S01]  /*109ae0*/  IMAD.MOV.U32 R94, RZ, RZ, R99 ;  /* 0x000000ffff5e7224 */ /* 0x000fe200078e0063 */
[----:B------:R-:W-:Y:S01]  /*109af0*/  SHF.L.W.U32.HI R97, R119, 0x1, R84 ;  /* 0x0000000177617819 */ /* 0x000fe20000010e54 */
[----:B------:R-:W-:Y:S01]  /*109b00*/  IMAD.IADD R62, R47, 0x1, R62 ;  /* 0x000000012f3e7824 */ /* 0x000fe200078e023e */
[----:B------:R-:W-:Y:S01]  /*109b10*/  SHF.L.W.U32.HI R99, R84, 0x1, R63 ;  /* 0x0000000154637819 */ /* 0x000fe20000010e3f */
[----:B------:R-:W-:Y:S01]  /*109b20*/  IMAD.X R95, RZ, RZ, RZ, P4 ;  /* 0x000000ffff5f7224 */ /* 0x000fe200020e06ff */
[----:B------:R-:W-:Y:S01]  /*109b30*/  IADD3 RZ, P4, PT, R96, R43, RZ ;  /* 0x0000002b60ff7210 */ /* 0x000fe20007f9e0ff */
[----:B------:R-:W-:Y:S01]  /*109b40*/  IMAD.IADD R93, R45, 0x1, R93 ;  /* 0x000000012d5d7824 */ /* 0x000fe200078e025d */
[----:B------:R-:W-:Y:S01]  /*109b50*/  IADD3.X R84, P3, PT, R85, R44, RZ, P3, !PT ;  /* 0x0000002c55547210 */ /* 0x000fe20001f7e4ff */
[----:B------:R-:W-:Y:S01]  /*109b60*/  IMAD.WIDE.U32.X R44, R103, 0x1ae3a46, R94, P5 ;  /* 0x01ae3a46672c7825 */ /* 0x000fe200028e045e */
[----:B------:R-:W-:-:S02]  /*109b70*/  IADD3.X R87, P2, PT, R87, R62, RZ, P2, !PT ;  /* 0x0000003e57577210 */ /* 0x000fc4000175e4ff */
[----:B------:R-:W-:Y:S01]  /*109b80*/  IADD3.X R85, P5, PT, R56, R93, RZ, P3, !PT ;  /* 0x0000005d38557210 */ /* 0x000fe20001fbe4ff */
[----:B------:R-:W-:Y:S01]  /*109b90*/  IMAD.WIDE.U32.X R46, R103, -0x39c4fa40, R90, P4 ;  /* 0xc63b05c0672e7825 */ /* 0x000fe200020e045a */
[----:B------:R-:W-:Y:S02]  /*109ba0*/  IADD3 RZ, P4, PT, R86, R88, RZ ;  /* 0x0000005856ff7210 */ /* 0x000fe40007f9e0ff */
        /* <DEDUP_REMOVED lines=11> */
[----:B------:R-:W-:Y:S01]  /*109c60*/  IMAD.WIDE.U32 R56, R54, 0xf5138f, R78 ;  /* 0x00f5138f36387825 */ /* 0x000fe200078e004e */
[----:B------:R-:W-:-:S02]  /*109c70*/  IADD3.X RZ, P2, PT, R85, R103, RZ, P2, !PT ;  /* 0x0000006755ff7210 */ /* 0x000fc4000175e4ff */
[----:B------:R-:W-:Y:S02]  /*109c80*/  IADD3.X R80, P4, PT, R89, R81, RZ, P4, !PT ;  /* 0x0000005159507210 */ /* 0x000fe4000279e4ff */
[----:B------:R-:W-:Y:S02]  /*109c90*/  IADD3.X R95, P3, PT, R48, R113, RZ, P0, !PT ;  /* 0x00000071305f7210 */ /* 0x000fe4000077e4ff */
[----:B------:R-:W-:Y:S02]  /*109ca0*/  IADD3.X R38, P2, PT, R91, R38, RZ, P2, !PT ;  /* 0x000000265b267210 */ /* 0x000fe4000175e4ff */
[----:B------:R-:W-:Y:S01]  /*109cb0*/  IADD3.X R56, P4, PT, R59, R56, RZ, P4, !PT ;  /* 0x000000383b387210 */ /* 0x000fe2000279e4ff */
[----:B------:R-:W-:Y:S01]  /*109cc0*/  IMAD.WIDE.U32 R58, R32, 0x30000000, R86 ;  /* 0x30000000203a7825 */ /* 0x000fe200078e0056 */
[----:B------:R-:W-:Y:S02]  /*109cd0*/  IADD3.X R81, P3, PT, R101, R64, RZ, P3, !PT ;  /* 0x0000004065517210 */ /* 0x000fe40001f7e4ff */
[----:B------:R-:W-:Y:S01]  /*109ce0*/  IADD3.X R89, P5, PT, RZ, RZ, RZ, P0, !PT ;  /* 0x000000ffff597210 */ /* 0x000fe200007be4ff */
[----:B------:R-:W-:Y:S01]  /*109cf0*/  IMAD.IADD R87, R59, 0x1, R117 ;  /* 0x000000013b577824 */ /* 0x000fe200078e0275 */
[----:B------:R-:W-:-:S02]  /*109d00*/  IADD3 R67, PT, PT, R57, R67, RZ ;  /* 0x0000004339437210 */ /* 0x000fc40007ffe0ff */
[----:B------:R-:W-:Y:S01]  /*109d10*/  IADD3.X R62, P2, PT, R93, R39, RZ, P2, !PT ;  /* 0x000000275d3e7210 */ /* 0x000fe2000175e4ff */
[----:B------:R-:W-:Y:S01]  /*109d20*/  IMAD.IADD R93, R83, 0x1, R77 ;  /* 0x00000001535d7824 */ /* 0x000fe200078e024d */
[----:B------:R-:W-:Y:S01]  /*109d30*/  IADD3.X R48, P1, PT, R97, R52, RZ, P1, !PT ;  /* 0x0000003461307210 */ /* 0x000fe20000f3e4ff */
[----:B------:R-:W-:Y:S01]  /*109d40*/  IMAD R91, R58, -0x7af74001, -R87 ;  /* 0x8508bfff3a5b7824 */ /* 0x000fe200078e0a57 */
[----:B------:R-:W-:Y:S02]  /*109d50*/  IADD3.X R89, P3, PT, RZ, R89, RZ, P3, !PT ;  /* 0x00000059ff597210 */ /* 0x000fe40001f7e4ff */
[----:B------:R-:W-:Y:S02]  /*109d60*/  IADD3 RZ, P0, PT, R56, R76, RZ ;  /* 0x0000004c38ff7210 */ /* 0x000fe40007f1e0ff */
[----:B------:R-:W-:Y:S01]  /*109d70*/  IADD3.X R57, P4, PT, R80, R67, RZ, P4, !PT ;  /* 0x0000004350397210 */ /* 0x000fe2000279e4ff */
[----:B------:R-:W-:Y:S01]  /*109d80*/  IMAD.WIDE.U32 R66, R54, 0x6ca1493b, R84 ;  /* 0x6ca1493b36427825 */ /* 0x000fe200078e0054 */
[----:B------:R-:W-:-:S02]  /*109d90*/  IADD3.X R76, P2, PT, R38, R95, RZ, P2, !PT ;  /* 0x0000005f264c7210 */ /* 0x000fc4000175e4ff */
        /* <DEDUP_REMOVED lines=17> */
[----:B------:R-:W-:Y:S01]  /*109eb0*/  IMAD.X R97, RZ, RZ, RZ, P4 ;  /* 0x000000ffff617224 */ /* 0x000fe200020e06ff */
[----:B------:R-:W-:Y:S01]  /*109ec0*/  IADD3.X R53, P4, PT, R59, R75, RZ, P5, !PT ;  /* 0x0000004b3b357210 */ /* 0x000fe20002f9e4ff */
[----:B------:R-:W-:Y:S01]  /*109ed0*/  IMAD.WIDE.U32 R80, P0, R38, -0x7af74000, R30 ;  /* 0x8508c00026507825 */ /* 0x000fe2000780001e */
[----:B------:R-:W-:Y:S02]  /*109ee0*/  IADD3 R36, PT, PT, R67, R55, RZ ;  /* 0x0000003743247210 */ /* 0x000fe40007ffe0ff */
[----:B------:R-:W-:Y:S01]  /*109ef0*/  IADD3.X R66, P4, PT, R39, R66, RZ, P4, !PT ;  /* 0x0000004227427210 */ /* 0x000fe2000279e4ff */
[----:B------:R-:W-:Y:S01]  /*109f00*/  IMAD.WIDE.U32 R58, R91, 0x30000000, RZ ;  /* 0x300000005b3a7825 */ /* 0x000fe200078e00ff */
[----:B------:R-:W-:-:S02]  /*109f10*/  IADD3 RZ, P5, PT, R79, R80, RZ ;  /* 0x000000504fff7210 */ /* 0x000fc40007fbe0ff */
[----:B------:R-:W-:Y:S01]  /*109f20*/  IADD3.X R97, P3, PT, R97, R37, RZ, P3, !PT ;  /* 0x0000002561617210 */ /* 0x000fe20001f7e4ff */
[----:B------:R-:W-:Y:S01]  /*109f30*/  IMAD R78, R38, -0x7af74000, R30 ;  /* 0x8508c000264e7824 */ /* 0x000fe200078e021e */
[----:B------:R-:W-:Y:S01]  /*109f40*/  IADD3.X R67, P4, PT, R53, R36, RZ, P4, !PT ;  /* 0x0000002435437210 */ /* 0x000fe2000279e4ff */
[----:B------:R-:W-:Y:S01]  /*109f50*/  IMAD.X R31, RZ, RZ, RZ, P0 ;  /* 0x000000ffff1f7224 */ /* 0x000fe200000e06ff */
[----:B------:R-:W-:Y:S01]  /*109f60*/  IADD3.X R70, P3, PT, R70, R89, RZ, P3, !PT ;  /* 0x0000005946467210 */ /* 0x000fe20001f7e4ff */
[----:B------:R-:W-:Y:S01]  /*109f70*/  IMAD.IADD R30, R79, 0x1, R78 ;  /* 0x000000014f1e7824 */ /* 0x000fe200078e024e */
[----:B------:R-:W-:Y:S01]  /*109f80*/  IADD3.X R85, P4, PT, RZ, RZ, RZ, P4, !PT ;  /* 0x000000ffff557210 */ /* 0x000fe2000279e4ff */
[C---:B------:R-:W-:Y:S01]  /*109f90*/  IMAD.WIDE.U32 R78, P0, R38.reuse, 0x170b5d44, R58 ;  /* 0x170b5d44264e7825 */ /* 0x040fe2000780003a */
[----:B------:R-:W-:Y:S02]  /*109fa0*/  IADD3.X R97, P3, PT, R97, R82, RZ, P3, !PT ;  /* 0x0000005261617210 */ /* 0x000fe40001f7e4ff */
[----:B------:R-:W-:Y:S01]  /*109fb0*/  IADD3.X RZ, P2, PT, R87, R30, RZ, P2, !PT ;  /* 0x0000001e57ff7210 */ /* 0x000fe2000175e4ff */
[----:B------:R-:W-:-:S04]  /*109fc0*/  IMAD.WIDE.U32 R54, R38, 0x30000000, RZ ;  /* 0x3000000026367825 */ /* 0x000fc800078e00ff */
[----:B------:R-:W-:Y:S02]  /*109fd0*/  IMAD R99, R38, 0x170b5d44, R58 ;  /* 0x170b5d4426637824 */ /* 0x000fe400078e023a */
[----:B------:R-:W-:Y:S01]  /*109fe0*/  IMAD.X R75, RZ, RZ, RZ, P0 ;  /* 0x000000ffff4b7224 */ /* 0x000fe200000e06ff */
[----:B------:R-:W-:Y:S01]  /*109ff0*/  IADD3 RZ, P0, PT, R78, R55, RZ ;  /* 0x000000374eff7210 */ /* 0x000fe20007f1e0ff */
[----:B------:R-:W-:-:S04]  /*10a000*/  IMAD.WIDE.U32 R58, R91, -0x45f6b800, RZ ;  /* 0xba0948005b3a7825 */ /* 0x000fc800078e00ff */
        /* <DEDUP_REMOVED lines=21> */
[----:B------:R-:W-:-:S04]  /*10a160*/  IMAD.WIDE.U32 R30, R38, -0x45f6b800, RZ ;  /* 0xba094800261e7825 */ /* 0x000fc800078e00ff */
[----:B------:R-:W-:Y:S01]  /*10a170*/  IMAD.MOV.U32 R78, RZ, RZ, R81 ;  /* 0x000000ffff4e7224 */ /* 0x000fe200078e0051 */
[----:B------:R-:W-:Y:S01]  /*10a180*/  IADD3 RZ, P4, PT, R80, R31, RZ ;  /* 0x0000001f50ff7210 */ /* 0x000fe20007f9e0ff */
[----:B------:R-:W-:Y:S01]  /*10a190*/  IMAD.X R81, RZ, RZ, RZ, P5 ;  /* 0x000000ffff517224 */ /* 0x000fe200028e06ff */
[----:B------:R-:W-:Y:S01]  /*10a1a0*/  IADD3 RZ, P5, PT, R68, R59, RZ ;  /* 0x0000003b44ff7210 */ /* 0x000fe20007fbe0ff */
[----:B------:R-:W-:Y:S01]  /*10a1b0*/  IMAD.IADD R60, R57, 0x1, R83 ;  /* 0x00000001393c7824 */ /* 0x000fe200078e0253 */
[----:B------:R-:W-:Y:S01]  /*10a1c0*/  IADD3.X R68, P2, PT, R39, R56, RZ, P2, !PT ;  /* 0x0000003827447210 */ /* 0x000fe2000175e4ff */
[----:B------:R-:W-:Y:S01]  /*10a1d0*/  IMAD.IADD R39, R77, 0x1, R65 ;  /* 0x000000014d277824 */ /* 0x000fe200078e0241 */
[----:B------:R-:W-:Y:S01]  /*10a1e0*/  MOV R80, R69 ;  /* 0x0000004500507202 */ /* 0x000fe20000000f00 */
        /* <DEDUP_REMOVED lines=8> */
[----:B------:R-:W-:-:S04]  /*10a270*/  IMAD.WIDE.U32 R36, R91, 0x17c510ea, RZ ;  /* 0x17c510ea5b247825 */ /* 0x000fc800078e00ff */
        /* <DEDUP_REMOVED lines=16> */
[----:B------:R-:W-:Y:S01]  /*10a380*/  IMAD.WIDE.U32.X R60, R91, 0x1a22d9f3, R80, P5 ;  /* 0x1a22d9f35b3c7825 */ /* 0x000fe200028e0450 */
[----:B------:R-:W-:Y:S02]  /*10a390*/  IADD3.X R81, P5, PT, R70, R33, RZ, P3, !PT ;  /* 0x0000002146517210 */ /* 0x000fe40001fbe4ff */
[----:B------:R-:W-:Y:S01]  /*10a3a0*/  IADD3.X R33, P0, PT, R87, R74, RZ, P0, !PT ;  /* 0x0000004a57217210 */ /* 0x000fe2000071e4ff */
[----:B------:R-:W-:Y:S01]  /*10a3b0*/  IMAD.X R83, RZ, RZ, RZ, P4 ;  /* 0x000000ffff537224 */ /* 0x000fe200020e06ff */
[----:B------:R-:W-:Y:S01]  /*10a3c0*/  IADD3 RZ, P4, PT, R84, R37, RZ ;  /* 0x0000002554ff7210 */ /* 0x000fe20007f9e0ff */
        /* <DEDUP_REMOVED lines=21> */
[----:B------:R-:W-:Y:S01]  /*10a520*/  IMAD R67, R66, -0x7af74001, -R79 ;  /* 0x8508bfff42437824 */ /* 0x000fe200078e0a4f */
[----:B------:R-:W-:Y:S01]  /*10a530*/  IADD3 RZ, P2, PT, R46, R40, RZ ;  /* 0x000000282eff7210 */ /* 0x000fe20007f5e0ff */
[----:B------:R-:W-:Y:S01]  /*10a540*/  IMAD.IADD R59, R103, 0x1, R59 ;  /* 0x00000001673b7824 */ /* 0x000fe200078e023b */
[----:B------:R-:W-:Y:S01]  /*10a550*/  IADD3.X R47, P0, PT, R47, R50, RZ, P0, !PT ;  /* 0x000000322f2f7210 */ /* 0x000fe2000071e4ff */
[----:B------:R-:W-:Y:S01]  /*10a560*/  IMAD.IADD R31, R31, 0x1, R67 ;  /* 0x000000011f1f7824 */ /* 0x000fe200078e0243 */
[----:B------:R-:W-:Y:S01]  /*10a570*/  IADD3.X RZ, P5, PT, R71, R87, RZ, P3, !PT ;  /* 0x0000005747ff7210 */ /* 0x000fe20001fbe4ff */
[----:B------:R-:W-:Y:S01]  /*10a580*/  IMAD.X R75, RZ, RZ, RZ, P4 ;  /* 0x000000ffff4b7224 */ /* 0x000fe200020e06ff */
[----:B------:R-:W-:Y:S01]  /*10a590*/  IADD3 RZ, P4, PT, R66, R68, RZ ;  /* 0x0000004442ff7210 */ /* 0x000fe20007f9e0ff */
[----:B------:R-:W-:Y:S01]  /*10a5a0*/  IMAD.WIDE.U32 R66, R31, 0x1, RZ ;  /* 0x000000011f427825 */ /* 0x000fe200078e00ff */
[----:B------:R-:W-:-:S02]  /*10a5b0*/  IADD3.X RZ, P3, PT, R47, R41, RZ, P2, !PT ;  /* 0x000000292fff7210 */ /* 0x000fc4000177e4ff */
        /* <DEDUP_REMOVED lines=13> */
[----:B------:R-:W-:Y:S01]  /*10a690*/  IMAD.X R45, RZ, RZ, RZ, P0 ;  /* 0x000000ffff2d7224 */ /* 0x000fe200000e06ff */
[----:B------:R-:W-:Y:S01]  /*10a6a0*/  IADD3.X RZ, P4, PT, R79, R44, RZ, P4, !PT ;  /* 0x0000002c4fff7210 */ /* 0x000fe2000279e4ff */
[----:B------:R-:W-:Y:S01]  /*10a6b0*/  IMAD.MOV.U32 R44, RZ, RZ, R67 ;  /* 0x000000ffff2c7224 */ /* 0x000fe200078e0043 */
[----:B------:R-:W-:Y:S01]  /*10a6c0*/  IADD3.X R41, P2, PT, R64, R49, RZ, P2, !PT ;  /* 0x0000003140297210 */ /* 0x000fe2000175e4ff */
[----:B------:R-:W-:Y:S01]  /*10a6d0*/  IMAD.WIDE.U32 R46, R32, 0x17c510ea, R46 ;  /* 0x17c510ea202e7825 */ /* 0x000fe200078e002e */
[----:B------:R-:W-:Y:S02]  /*10a6e0*/  IADD3 RZ, P0, PT, R40, R58, RZ ;  /* 0x0000003a28ff7210 */ /* 0x000fe40007f1e0ff */
[----:B------:R-:W-:Y:S01]  /*10a6f0*/  IADD3.X R69, P2, PT, RZ, RZ, RZ, P2, !PT ;  /* 0x000000ffff457210 */ /* 0x000fe2000175e4ff */
[----:B------:R-:W-:Y:S01]  /*10a700*/  IMAD.WIDE.U32 R32, R31, 0x30000000, RZ ;  /* 0x300000001f207825 */ /* 0x000fe200078e00ff */
[----:B------:R-:W-:-:S02]  /*10a710*/  IADD3.X RZ, P0, PT, R41, R59, RZ, P0, !PT ;  /* 0x0000003b29ff7210 */ /* 0x000fc4000071e4ff */
[----:B------:R-:W-:Y:S01]  /*10a720*/  IADD3 R35, PT, PT, R47, R35, RZ ;  /* 0x000000232f237210 */ /* 0x000fe20007ffe0ff */
[----:B------:R-:W-:Y:S01]  /*10a730*/  IMAD.WIDE.U32.X R44, R31, -0x7af74000, R44, P5 ;  /* 0x8508c0001f2c7825 */ /* 0x000fe200028e042c */
[----:B------:R-:W-:-:S03]  /*10a740*/  IADD3.X R69, P0, PT, R69, R60, RZ, P0, !PT ;  /* 0x0000003c45457210 */ /* 0x000fc6000071e4ff */
[C-C-:B------:R-:W-:Y:S01]  /*10a750*/  IMAD R75, R30.reuse, 0x170b5d44, R32.reuse ;  /* 0x170b5d441e4b7824 */ /* 0x140fe200078e0220 */
[----:B------:R-:W-:Y:S01]  /*10a760*/  IADD3.X R49, P4, PT, RZ, R44, RZ, P4, !PT ;  /* 0x0000002cff317210 */ /* 0x000fe2000279e4ff */
[----:B------:R-:W-:-:S03]  /*10a770*/  IMAD.WIDE.U32 R66, P5, R30, 0x170b5d44, R32 ;  /* 0x170b5d441e427825 */ /* 0x000fc600078a0020 */
[----:B------:R-:W-:Y:S01]  /*10a780*/  IADD3.X R45, P4, PT, RZ, R45, RZ, P4, !PT ;  /* 0x0000002dff2d7210 */ /* 0x000fe2000279e4ff */
[----:B------:R-:W-:-:S04]  /*10a790*/  IMAD.WIDE.U32 R32, R38, -0x45f6b800, R70 ;  /* 0xba09480026207825 */ /* 0x000fc800078e0046 */
[----:B------:R-:W-:Y:S02]  /*10a7a0*/  IMAD.X R71, RZ, RZ, RZ, P2 ;  /* 0x000000ffff477224 */ /* 0x000fe400010e06ff */
[----:B------:R-:W-:-:S03]  /*10a7b0*/  IMAD.WIDE.U32 R58, R30, 0x30000000, RZ ;  /* 0x300000001e3a7825 */ /* 0x000fc600078e00ff */
[----:B------:R-:W-:Y:S01]  /*10a7c0*/  IADD3.X R60, P0, PT, R71, R61, RZ, P0, !PT ;  /* 0x0000003d473c7210 */ /* 0x000fe2000071e4ff */
[----:B------:R-:W-:Y:S01]  /*10a7d0*/  IMAD.MOV.U32 R64, RZ, RZ, R67 ;  /* 0x000000ffff407224 */ /* 0x000fe200078e0043 */
        /* <DEDUP_REMOVED lines=8> */
[----:B------:R-:W-:Y:S01]  /*10a860*/  IADD3.X R33, P5, PT, R45, R50, RZ, P5, !PT ;  /* 0x000000322d217210 */ /* 0x000fe20002fbe4ff */
[----:B------:R-:W-:Y:S01]  /*10a870*/  IMAD.WIDE.U32.X R46, R31, 0x170b5d44, R64, P2 ;  /* 0x170b5d441f2e7825 */ /* 0x000fe200010e0440 */
[----:B------:R-:W-:-:S02]  /*10a880*/  IADD3 RZ, P4, PT, R32, R58, RZ ;  /* 0x0000003a20ff7210 */ /* 0x000fc40007f9e0ff */
[----:B------:R-:W-:Y:S01]  /*10a890*/  IADD3.X R45, P0, PT, R60, R35, RZ, P0, !PT ;  /* 0x000000233c2d7210 */ /* 0x000fe2000071e4ff */
[----:B------:R-:W-:Y:S01]  /*10a8a0*/  IMAD.WIDE.U32 R40, R38, 0xf5138f, R40 ;  /* 0x00f5138f26287825 */ /* 0x000fe200078e0028 */
[----:B------:R-:W-:Y:S02]  /*10a8b0*/  IADD3 RZ, P2, PT, R44, R56, RZ ;  /* 0x000000382cff7210 */ /* 0x000fe40007f5e0ff */
[----:B------:R-:W-:Y:S01]  /*10a8c0*/  IADD3.X R35, P5, PT, RZ, RZ, RZ, P5, !PT ;  /* 0x000000ffff237210 */ /* 0x000fe20002fbe4ff */
[----:B------:R-:W-:Y:S01]  /*10a8d0*/  IMAD.WIDE.U32 R56, R31, -0x45f6b800, RZ ;  /* 0xba0948001f387825 */ /* 0x000fe200078e00ff */
[----:B------:R-:W-:Y:S02]  /*10a8e0*/  IADD3.X RZ, P4, PT, R33, R59, RZ, P4, !PT ;  /* 0x0000003b21ff7210 */ /* 0x000fe4000279e4ff */
[----:B------:R-:W-:Y:S01]  /*10a8f0*/  IADD3.X RZ, P2, PT, R45, R49, RZ, P2, !PT ;  /* 0x000000312dff7210 */ /* 0x000fe2000175e4ff */
[----:B------:R-:W-:Y:S01]  /*10a900*/  IMAD.X R49, RZ, RZ, RZ, P5 ;  /* 0x000000ffff317224 */ /* 0x000fe200028e06ff */
[----:B------:R-:W-:Y:S01]  /*10a910*/  IADD3.X R35, P4, PT, R35, R46, RZ, P4, !PT ;  /* 0x0000002e23237210 */ /* 0x000fe2000279e4ff */
[----:B------:R-:W-:Y:S01]  /*10a920*/  IMAD.WIDE.U32 R58, P5, R30, 0x1ef3622f, R56 ;  /* 0x1ef3622f1e3a7825 */ /* 0x000fe200078a0038 */
[----:B------:R-:W-:-:S02]  /*10a930*/  IADD3.X R61, P0, PT, RZ, RZ, RZ, P0, !PT ;  /* 0x000000ffff3d7210 */ /* 0x000fc4000071e4ff */
[----:B------:R-:W-:Y:S01]  /*10a940*/  IADD3.X R49, P4, PT, R49, R47, RZ, P4, !PT ;  /* 0x0000002f31317210 */ /* 0x000fe2000279e4ff */
[----:B------:R-:W-:Y:S01]  /*10a950*/  IMAD.WIDE.U32 R46, R30, -0x45f6b800, RZ ;  /* 0xba0948001e2e7825 */ /* 0x000fe200078e00ff */
[----:B------:R-:W-:Y:S02]  /*10a960*/  IADD3.X R65, P3, PT, R62, R85, RZ, P3, !PT ;  /* 0x000000553e417210 */ /* 0x000fe40001f7e4ff */
[----:B------:R-:W-:Y:S01]  /*10a970*/  IADD3.X R40, P4, PT, R35, R40, RZ, P4, !PT ;  /* 0x0000002823287210 */ /* 0x000fe2000279e4ff */
[----:B------:R-:W-:Y:S01]  /*10a980*/  IMAD.X R57, RZ, RZ, RZ, P5 ;  /* 0x000000ffff397224 */ /* 0x000fe200028e06ff */
[----:B------:R-:W-:Y:S01]  /*10a990*/  IADD3 RZ, P5, PT, R58, R47, RZ ;  /* 0x0000002f3aff7210 */ /* 0x000fe20007fbe0ff */
[----:B------:R-:W-:Y:S01]  /*10a9a0*/  IMAD.IADD R62, R41, 0x1, R103 ;  /* 0x00000001293e7824 */ /* 0x000fe200078e0267 */
[----:B------:R-:W-:Y:S01]  /*10a9b0*/  IADD3.X R50, P2, PT, R61, R54, RZ, P2, !PT ;  /* 0x000000363d327210 */ /* 0x000fe2000175e4ff */
[----:B------:R-:W-:Y:S02]  /*10a9c0*/  IMAD R69, R30, 0x1ef3622f, R56 ;  /* 0x1ef3622f1e457824 */ /* 0x000fe400078e0238 */
        /* <DEDUP_REMOVED lines=12> */
[----:B------:R-:W-:Y:S01]  /*10aa90*/  IMAD R65, R30, 0x1a22d9f3, R54 ;  /* 0x1a22d9f31e417824 */ /* 0x000fe200078e0236 */
[----:B------:R-:W-:Y:S01]  /*10aaa0*/  IADD3.X R46, P2, PT, R50, R59, RZ, P2, !PT ;  /* 0x0000003b322e7210 */ /* 0x000fe2000175e4ff */
[----:B------:R-:W-:Y:S01]  /*10aab0*/  IMAD.WIDE.U32 R44, R38, 0x6ca1493b, R44 ;  /* 0x6ca1493b262c7825 */ /* 0x000fe200078e002c */
[----:B------:R-:W-:Y:S02]  /*10aac0*/  IADD3.X R61, PT, PT, RZ, RZ, RZ, P4, !PT ;  /* 0x000000ffff3d7210 */ /* 0x000fe400027fe4ff */
[----:B------:R-:W-:Y:S01]  /*10aad0*/  IADD3.X R35, P5, PT, R35, R48, RZ, P5, !PT ;  /* 0x0000003023237210 */ /* 0x000fe20002fbe4ff */
[----:B------:R-:W-:Y:S01]  /*10aae0*/  IMAD.WIDE.U32 R58, P4, R30, 0x1a22d9f3, R54 ;  /* 0x1a22d9f31e3a7825 */ /* 0x000fe20007880036 */
[----:B------:R-:W-:-:S03]  /*10aaf0*/  IADD3.X R47, P2, PT, R60, R47, RZ, P2, !PT ;  /* 0x0000002f3c2f7210 */ /* 0x000fc6000175e4ff */
[----:B------:R-:W-:-:S04]  /*10ab00*/  IMAD.WIDE.U32 R54, R30, 0xf5138f, RZ ;  /* 0x00f5138f1e367825 */ /* 0x000fc800078e00ff */
[----:B------:R-:W-:Y:S01]  /*10ab10*/  IMAD.X R57, RZ, RZ, RZ, P4 ;  /* 0x000000ffff397224 */ /* 0x000fe200020e06ff */
[----:B------:R-:W-:Y:S01]  /*10ab20*/  IADD3.X R50, P4, PT, R61, R49, RZ, P5, !PT ;  /* 0x000000313d327210 */ /* 0x000fe20002f9e4ff */
[----:B------:R-:W-:Y:S01]  /*10ab30*/  IMAD.MOV.U32 R56, RZ, RZ, R59 ;  /* 0x000000ffff387224 */ /* 0x000fe200078e003b */
[----:B------:R-:W-:Y:S01]  /*10ab40*/  IADD3.X R59, P2, PT, RZ, RZ, RZ, P2, !PT ;  /* 0x000000ffff3b7210 */ /* 0x000fe2000175e4ff */
[----:B------:R-:W-:Y:S01]  /*10ab50*/  IMAD.IADD R45, R45, 0x1, R53 ;  /* 0x000000012d2d7824 */ /* 0x000fe200078e0235 */
[----:B------:R-:W-:Y:S01]  /*10ab60*/  IADD3 RZ, P5, PT, R58, R55, RZ ;  /* 0x000000373aff7210 */ /* 0x000fe20007fbe0ff */
[----:B------:R-:W-:Y:S01]  /*10ab70*/  IMAD.WIDE.U32 R32, R30, 0x30000000, R32 ;  /* 0x300000001e207825 */ /* 0x000fe200078e0020 */
[----:B------:R-:W-:-:S03]  /*10ab80*/  IADD3.X R44, P4, PT, R35, R44, RZ, P4, !PT ;  /* 0x0000002c232c7210 */ /* 0x000fc6000279e4ff */
[----:B------:R-:W-:Y:S01]  /*10ab90*/  IMAD.IADD R35, R39, 0x1, R37 ;  /* 0x0000000127237824 */ /* 0x000fe200078e0225 */
[----:B------:R-:W-:Y:S01]  /*10aba0*/  IADD3.X R45, P4, PT, R50, R45, RZ, P4, !PT ;  /* 0x0000002d322d7210 */ /* 0x000fe2000279e4ff */
[----:B------:R-:W-:Y:S01]  /*10abb0*/  IMAD.X R53, RZ, RZ, RZ, P2 ;  /* 0x000000ffff357224 */ /* 0x000fe200010e06ff */
[----:B------:R-:W-:Y:S01]  /*10abc0*/  IADD3 RZ, P2, PT, R46, R36, RZ ;  /* 0x000000242eff7210 */ /* 0x000fe20007f5e0ff */
[----:B------:R-:W-:Y:S02]  /*10abd0*/  IMAD.IADD R37, R65, 0x1, R55 ;  /* 0x0000000141257824 */ /* 0x000fe400078e0237 */
[----:B------:R-:W-:Y:S01]  /*10abe0*/  IMAD.WIDE.U32.X R48, R31, 0x1a22d9f3, R56, P5 ;  /* 0x1a22d9f31f307825 */ /* 0x000fe200028e0438 */
[----:B------:R-:W-:Y:S02]  /*10abf0*/  IADD3 RZ, P5, PT, R44, R54, RZ ;  /* 0x000000362cff7210 */ /* 0x000fe40007fbe0ff */
[----:B------:R-:W-:Y:S01]  /*10ac00*/  IADD3.X RZ, P2, PT, R47, R35, RZ, P2, !PT ;  /* 0x000000232fff7210 */ /* 0x000fe2000175e4ff */
[----:B------:R-:W-:Y:S01]  /*10ac10*/  IMAD.WIDE.U32 R40, R30, -0x45f6b800, R40 ;  /* 0xba0948001e287825 */ /* 0x000fe200078e0028 */
[----:B------:R-:W-:-:S02]  /*10ac20*/  IADD3.X RZ, P5, PT, R45, R37, RZ, P5, !PT ;  /* 0x000000252dff7210 */ /* 0x000fc40002fbe4ff */
[----:B------:R-:W-:Y:S01]  /*10ac30*/  IADD3.X R35, P4, PT, RZ, RZ, RZ, P4, !PT ;  /* 0x000000ffff237210 */ /* 0x000fe2000279e4ff */
[----:B------:R-:W-:Y:S01]  /*10ac40*/  IMAD.WIDE.U32 R36, R38, 0x17c510ea, R46 ;  /* 0x17c510ea26247825 */ /* 0x000fe200078e002e */
[----:B------:R-:W-:Y:S02]  /*10ac50*/  IADD3.X R50, P2, PT, R59, R42, RZ, P2, !PT ;  /* 0x0000002a3b327210 */ /* 0x000fe4000175e4ff */
        /* <DEDUP_REMOVED lines=9> */
[C-C-:B------:R-:W-:Y:S01]  /*10acf0*/  IMAD R59, R30.reuse, -0x39c4fa40, R42.reuse ;  /* 0xc63b05c01e3b7824 */ /* 0x140fe200078e022a */
[----:B------:R-:W-:Y:S01]  /*10ad00*/  IADD3.X R46, P2, PT, R47, R36, RZ, P5, !PT ;  /* 0x000000242f2e7210 */ /* 0x000fe20002f5e4ff */
[----:B------:R-:W-:-:S04]  /*10ad10*/  IMAD.WIDE.U32 R52, P5, R30, -0x39c4fa40, R42 ;  /* 0xc63b05c01e347825 */ /* 0x000fc800078a002a */
[----:B------:R-:W-:Y:S01]  /*10ad20*/  IMAD.IADD R35, R37, 0x1, R39 ;  /* 0x0000000125237824 */ /* 0x000fe200078e0227 */
[----:B------:R-:W-:Y:S01]  /*10ad30*/  IADD3.X R49, PT, PT, RZ, RZ, RZ, P5, !PT ;  /* 0x000000ffff317210 */ /* 0x000fe20002ffe4ff */
[----:B------:R-:W-:-:S03]  /*10ad40*/  IMAD.WIDE.U32 R42, R30, 0x6ca1493b, RZ ;  /* 0x6ca1493b1e2a7825 */ /* 0x000fc600078e00ff */
[----:B------:R-:W-:Y:S01]  /*10ad50*/  IADD3.X R47, P2, PT, R48, R35, RZ, P2, !PT ;  /* 0x00000023302f7210 */ /* 0x000fe2000175e4ff */
[----:B------:R-:W-:Y:S01]  /*10ad60*/  IMAD.IADD R55, R59, 0x1, R43 ;  /* 0x000000013b377824 */ /* 0x000fe200078e022b */
[----:B------:R-:W-:Y:S01]  /*10ad70*/  IADD3 RZ, P5, PT, R52, R43, RZ ;  /* 0x0000002b34ff7210 */ /* 0x000fe20007fbe0ff */
[----:B------:R-:W-:Y:S01]  /*10ad80*/  IMAD.MOV.U32 R48, RZ, RZ, R53 ;  /* 0x000000ffff307224 */ /* 0x000fe200078e0035 */
[----:B------:R-:W-:Y:S01]  /*10ad90*/  IADD3.X R35, PT, PT, RZ, RZ, RZ, P0, P3 ;  /* 0x000000ffff237210 */ /* 0x000fe200007e64ff */
[----:B------:R-:W-:Y:S01]  /*10ada0*/  IMAD.WIDE.U32 R38, R115, R114, RZ ;  /* 0x0000007273267225 */ /* 0x000fe200078e00ff */
[----:B------:R-:W-:Y:S02]  /*10adb0*/  IADD3 RZ, P3, PT, R46, R42, RZ ;  /* 0x0000002a2eff7210 */ /* 0x000fe40007f7e0ff */
[----:B------:R-:W-:Y:S01]  /*10adc0*/  IADD3.X R56, P0, PT, R56, R35, RZ, P4, !PT ;  /* 0x0000002338387210 */ /* 0x000fe2000271e4ff */
[----:B------:R-:W-:Y:S01]  /*10add0*/  IMAD.WIDE.U32 R36, R114, R114, RZ ;  /* 0x0000007272247225 */ /* 0x000fe200078e00ff */
[----:B------:R-:W-:-:S03]  /*10ade0*/  IADD3.X RZ, P3, PT, R47, R55, RZ, P3, !PT ;  /* 0x000000372fff7210 */ /* 0x000fc60001f7e4ff */
        /* <DEDUP_REMOVED lines=15> */
[----:B------:R-:W-:Y:S01]  /*10aee0*/  IMAD.WIDE.U32 R54, P3, R30, 0x1ae3a46, R34 ;  /* 0x01ae3a461e367825 */ /* 0x000fe20007860022 */
[----:B------:R-:W-:-:S03]  /*10aef0*/  IADD3.X R36, P0, PT, RZ, RZ, RZ, P0, !PT ;  /* 0x000000ffff247210 */ /* 0x000fc6000071e4ff */
[----:B------:R-:W-:Y:S01]  /*10af00*/  IMAD R61, R30, 0x1ae3a46, R34 ;  /* 0x01ae3a461e3d7824 */ /* 0x000fe200078e0222 */
[----:B------:R-:W-:Y:S01]  /*10af10*/  IADD3.X R34, P2, PT, R56, R57, RZ, P2, !PT ;  /* 0x0000003938227210 */ /* 0x000fe2000175e4ff */
        /* <DEDUP_REMOVED lines=15> */
[----:B------:R-:W-:-:S03]  /*10b010*/  IMAD.WIDE.U32.X R34, R115, R115, R34, P5 ;  /* 0x0000007373227225 */ /* 0x000fc600028e0422 */
[----:B------:R-:W-:Y:S01]  /*10b020*/  IADD3.X R43, P3, PT, R37, R43, RZ, P3, !PT ;  /* 0x0000002b252b7210 */ /* 0x000fe20001f7e4ff */
[----:B------:R-:W-:Y:S01]  /*10b030*/  IMAD.IADD R42, R33, 0x1, R75 ;  /* 0x00000001212a7824 */ /* 0x000fe200078e024b */
[----:B------:R-:W-:Y:S01]  /*10b040*/  LEA.HI.X R34, P1, R51, R34, RZ, 0x1, P1 ;  /* 0x0000002233227211 */ /* 0x000fe20000830cff */
[----:B------:R-:W-:Y:S01]  /*10b050*/  IMAD.IADD R69, R41, 0x1, R69 ;  /* 0x0000000129457824 */ /* 0x000fe200078e0245 */
[----:B------:R-:W-:Y:S01]  /*10b060*/  IADD3.X R31, P2, P3, R31, RZ, R36, P3, P2 ;  /* 0x000000ff1f1f7210 */ /* 0x000fe20001b44424 */
[----:B------:R-:W-:Y:S02]  /*10b070*/  IMAD.X R36, RZ, RZ, RZ, P0 ;  /* 0x000000ffff247224 */ /* 0x000fe400000e06ff */
[----:B------:R-:W-:Y:S01]  /*10b080*/  IMAD.IADD R65, R45, 0x1, R65 ;  /* 0x000000012d417824 */ /* 0x000fe200078e0241 */
[----:B------:R-:W-:Y:S01]  /*10b090*/  IADD3 R48, P0, PT, R31, R34, RZ ;  /* 0x000000221f307210 */ /* 0x000fe20007f1e0ff */
[----:B------:R-:W-:Y:S01]  /*10b0a0*/  IMAD.WIDE.U32 R30, R30, 0x17c510ea, R38 ;  /* 0x17c510ea1e1e7825 */ /* 0x000fe200078e0026 */
[----:B------:R-:W-:-:S02]  /*10b0b0*/  IADD3.X R33, PT, PT, R43, RZ, R36, P2, P3 ;  /* 0x000000ff2b217210 */ /* 0x000fc400017e6424 */
[----:B------:R-:W-:Y:S01]  /*10b0c0*/  MOV R39, R44 ;  /* 0x0000002c00277202 */ /* 0x000fe20000000f00 */
        /* <DEDUP_REMOVED lines=81> */
.L_x_1196:
[----:B------:R-:W-:Y:S05]  /*10b5e0*/  BSYNC.RELIABLE B3 ;  /* 0x0000000000037941 */ /* 0x000fea0003800100 */
.L_x_1195:
        /* <DEDUP_REMOVED lines=12> */
.L_x_1194:
[----:B------:R-:W-:Y:S05]  /*10b6b0*/  BSYNC.RECONVERGENT B2 ;  /* 0x0000000000027941 */ /* 0x000fea0003800200 */
.L_x_1193:
        /* <DEDUP_REMOVED lines=37> */
.L_x_1200:
[----:B------:R-:W-:Y:S05]  /*10b910*/  BSYNC.RELIABLE B3 ;  /* 0x0000000000037941 */ /* 0x000fea0003800100 */
.L_x_1199:
        /* <DEDUP_REMOVED lines=12> */
.L_x_1198:
[----:B------:R-:W-:Y:S05]  /*10b9e0*/  BSYNC.RECONVERGENT B2 ;  /* 0x0000000000027941 */ /* 0x000fea0003800200 */
.L_x_1197:
        /* <DEDUP_REMOVED lines=49> */
.L_x_1204:
[----:B------:R-:W-:Y:S05]  /*10bd00*/  BSYNC.RELIABLE B3 ;  /* 0x0000000000037941 */ /* 0x000fea0003800100 */
.L_x_1203:
        /* <DEDUP_REMOVED lines=12> */
.L_x_1202:
[----:B------:R-:W-:Y:S05]  /*10bdd0*/  BSYNC.RECONVERGENT B2 ;  /* 0x0000000000027941 */ /* 0x000fea0003800200 */
.L_x_1201:
        /* <DEDUP_REMOVED lines=103> */
.L_x_1208:
[----:B------:R-:W-:Y:S05]  /*10c450*/  BSYNC.RELIABLE B3 ;  /* 0x0000000000037941 */ /* 0x000fea0003800100 */
.L_x_1207:
        /* <DEDUP_REMOVED lines=12> */
.L_x_1206:
[----:B------:R-:W-:Y:S05]  /*10c520*/  BSYNC.RECONVERGENT B2 ;  /* 0x0000000000027941 */ /* 0x000fea0003800200 */
.L_x_1205:
        /* <DEDUP_REMOVED lines=91> */
.L_x_1212:
[----:B------:R-:W-:Y:S05]  /*10cae0*/  BSYNC.RELIABLE B3 ;  /* 0x0000000000037941 */ /* 0x000fea0003800100 */
.L_x_1211:
        /* <DEDUP_REMOVED lines=12> */
.L_x_1210:
[----:B------:R-:W-:Y:S05]  /*10cbb0*/  BSYNC.RECONVERGENT B2 ;  /* 0x0000000000027941 */ /* 0x000fea0003800200 */
.L_x_1209:
        /* <DEDUP_REMOVED lines=91> */
.L_x_1216:
[----:B------:R-:W-:Y:S05]  /*10d170*/  BSYNC.RELIABLE B3 ;  /* 0x0000000000037941 */ /* 0x000fea0003800100 */
.L_x_1215:
        /* <DEDUP_REMOVED lines=12> */
.L_x_1214:
[----:B------:R-:W-:Y:S05]  /*10d240*/  BSYNC.RECONVERGENT B2 ;  /* 0x0000000000027941 */ /* 0x000fea0003800200 */
.L_x_1213:
        /* <DEDUP_REMOVED lines=36> */
[C---:B------:R-:W-:Y:S01]  /*10d490*/  IMAD.WIDE.U32 R34, R122.reuse, R43, RZ ;  /* 0x0000002b7a227225 */ /* 0x040fe200078e00ff */
[----:B------:R-:W-:Y:S02]  /*10d4a0*/  IADD3.X R39, PT, PT, RZ, RZ, RZ, P4, !PT ;  /* 0x000000ffff277210 */ /* 0x000fe400027fe4ff */
[----:B------:R-:W-:Y:S01]  /*10d4b0*/  IADD3.X RZ, P0, PT, R63, R41, RZ, P1, !PT ;  /* 0x000000293fff7210 */ /* 0x000fe20000f1e4ff */
[----:B------:R-:W-:-:S04]  /*10d4c0*/  IMAD.WIDE.U32.X R30, R122, R209, R32, P5 ;  /* 0x000000d17a1e7225 */ /* 0x000fc800028e0420 */
[----:B------:R-:W-:Y:S01]  /*10d4d0*/  IMAD.MOV.U32 R38, RZ, RZ, R61 ;  /* 0x000000ffff267224 */ /* 0x000fe200078e003d */
[----:B------:R-:W-:Y:S01]  /*10d4e0*/  IADD3.X R77, P2, PT, RZ, R30, RZ, P2, !PT ;  /* 0x0000001eff4d7210 */ /* 0x000fe2000175e4ff */
[----:B------:R-:W-:-:S04]  /*10d4f0*/  IMAD.WIDE.U32 R32, R217, R43, RZ ;  /* 0x0000002bd9207225 */ /* 0x000fc800078e00ff */
[----:B------:R-:W-:Y:S01]  /*10d500*/  IMAD.WIDE.U32.X R38, R104, R105, R38, P3 ;  /* 0x0000006968267225 */ /* 0x000fe200018e0426 */
[----:B------:R-:W-:-:S03]  /*10d510*/  IADD3.X R30, P3, PT, RZ, R31, RZ, P2, !PT ;  /* 0x0000001fff1e7210 */ /* 0x000fc6000177e4ff */
[----:B------:R-:W-:Y:S01]  /*10d520*/  IMAD.WIDE.U32 R34, P1, R217, R201, R34 ;  /* 0x000000c9d9227225 */ /* 0x000fe20007820022 */
[----:B------:R-:W-:Y:S02]  /*10d530*/  IADD3.X R76, P2, PT, RZ, R38, RZ, P0, !PT ;  /* 0x00000026ff4c7210 */ /* 0x000fe4000075e4ff */
[----:B------:R-:W-:Y:S01]  /*10d540*/  IADD3.X R77, P0, PT, R77, R32, RZ, P3, !PT ;  /* 0x000000204d4d7210 */ /* 0x000fe20001f1e4ff */
[----:B------:R-:W-:Y:S01]  /*10d550*/  IMAD.WIDE.U32 R78, R105, R212, RZ ;  /* 0x000000d4694e7225 */ /* 0x000fe200078e00ff */
[----:B------:R-:W-:Y:S02]  /*10d560*/  IADD3 R31, P4, PT, R33, R34, RZ ;  /* 0x00000022211f7210 */ /* 0x000fe40007f9e0ff */
[----:B------:R-:W-:Y:S01]  /*10d570*/  IADD3.X R38, P2, PT, RZ, R39, RZ, P2, !PT ;  /* 0x00000027ff267210 */ /* 0x000fe2000175e4ff */
[----:B------:R-:W-:Y:S01]  /*10d580*/  IMAD.WIDE.U32 R32, R208, R212, RZ ;  /* 0x000000d4d0207225 */ /* 0x000fe200078e00ff */
[----:B------:R-:W-:Y:S02]  /*10d590*/  IADD3.X R39, P0, PT, R30, R31, RZ, P0, !PT ;  /* 0x0000001f1e277210 */ /* 0x000fe4000071e4ff */
        /* <DEDUP_REMOVED lines=8> */
[----:B------:R-:W-:Y:S01]  /*10d620*/  IADD3.X R41, P3, PT, RZ, RZ, RZ, P2, !PT ;  /* 0x000000ffff297210 */ /* 0x000fe2000177e4ff */
        /* <DEDUP_REMOVED lines=24> */
[----:B------:R-:W-:Y:S01]  /*10d7b0*/  IMAD R86, R209, R42, R40 ;  /* 0x0000002ad1567224 */ /* 0x000fe200078e0228 */
[----:B------:R-:W-:Y:S01]  /*10d7c0*/  IADD3.X R39, PT, PT, RZ, RZ, RZ, P3, !PT ;  /* 0x000000ffff277210 */ /* 0x000fe20001ffe4ff */
        /* <DEDUP_REMOVED lines=9> */
[----:B------:R-:W-:-:S03]  /*10d860*/  IADD3 RZ, P3, PT, R64, R57, RZ ;  /* 0x0000003940ff7210 */ /* 0x000fc60007f7e0ff */
[----:B------:R-:W-:Y:S01]  /*10d870*/  IMAD.WIDE.U32.X R30, R122, R204, R30, P4 ;  /* 0x000000cc7a1e7225 */ /* 0x000fe200020e041e */
[----:B------:R-:W-:Y:S02]  /*10d880*/  IADD3.X R33, P4, PT, R33, R34, RZ, P2, !PT ;  /* 0x0000002221217210 */ /* 0x000fe4000179e4ff */
[----:B------:R-:W-:Y:S01]  /*10d890*/  IADD3 RZ, P2, PT, R58, R56, RZ ;  /* 0x000000383aff7210 */ /* 0x000fe20007f5e0ff */
[----:B------:R-:W-:Y:S02]  /*10d8a0*/  IMAD.X R34, RZ, RZ, RZ, P1 ;  /* 0x000000ffff227224 */ /* 0x000fe400008e06ff */
[----:B------:R-:W-:Y:S01]  /*10d8b0*/  IMAD.IADD R59, R59, 0x1, R32 ;  /* 0x000000013b3b7824 */ /* 0x000fe200078e0220 */
[----:B------:R-:W-:Y:S01]  /*10d8c0*/  IADD3.X R32, P1, PT, RZ, R30, RZ, P0, !PT ;  /* 0x0000001eff207210 */ /* 0x000fe2000073e4ff */
[----:B------:R-:W-:Y:S01]  /*10d8d0*/  IMAD.MOV.U32 R38, RZ, RZ, R65 ;  /* 0x000000ffff267224 */ /* 0x000fe200078e0041 */
[----:B------:R-:W-:Y:S01]  /*10d8e0*/  IADD3.X R40, P4, PT, R34, R35, RZ, P4, !PT ;  /* 0x0000002322287210 */ /* 0x000fe2000279e4ff */
[----:B------:R-:W-:-:S02]  /*10d8f0*/  IMAD.IADD R41, R86, 0x1, R57 ;  /* 0x0000000156297824 */ /* 0x000fc400078e0239 */
[----:B------:R-:W-:Y:S01]  /*10d900*/  IMAD.WIDE.U32.X R34, R209, R104, R38, P3 ;  /* 0x00000068d1227225 */ /* 0x000fe200018e0426 */
[----:B------:R-:W-:Y:S02]  /*10d910*/  IADD3.X R32, P4, PT, R33, R32, RZ, P4, !PT ;  /* 0x0000002021207210 */ /* 0x000fe4000279e4ff */
[----:B------:R-:W-:Y:S01]  /*10d920*/  IADD3.X RZ, P0, PT, R59, R41, RZ, P2, !PT ;  /* 0x000000293bff7210 */ /* 0x000fe2000171e4ff */
[----:B------:R-:W-:Y:S02]  /*10d930*/  IMAD.X R39, RZ, RZ, R31, P1 ;  /* 0x000000ffff277224 */ /* 0x000fe400008e061f */
[----:B------:R-:W-:Y:S01]  /*10d940*/  IMAD.WIDE.U32 R30, R105, R45, RZ ;  /* 0x0000002d691e7225 */ /* 0x000fe200078e00ff */
[----:B------:R-:W-:Y:S02]  /*10d950*/  IADD3.X R61, P2, PT, RZ, R34, RZ, P0, !PT ;  /* 0x00000022ff3d7210 */ /* 0x000fe4000075e4ff */
[----:B------:R-:W-:Y:S01]  /*10d960*/  IADD3.X R33, P0, PT, R40, R39, RZ, P4, !PT ;  /* 0x0000002728217210 */ /* 0x000fe2000271e4ff */
[----:B------:R-:W-:Y:S01]  /*10d970*/  IMAD.WIDE.U32 R38, R104, R43, RZ ;  /* 0x0000002b68267225 */ /* 0x000fe200078e00ff */
[----:B------:R-:W-:-:S03]  /*10d980*/  IADD3.X R54, P2, PT, RZ, R35, RZ, P2, !PT ;  /* 0x00000023ff367210 */ /* 0x000fc6000175e4ff */
[-C--:B------:R-:W-:Y:S02]  /*10d990*/  IMAD R67, R204, R208.reuse, R30 ;  /* 0x000000d0cc437224 */ /* 0x080fe400078e021e */
[----:B------:R-:W-:-:S04]  /*10d9a0*/  IMAD.WIDE.U32 R64, R45, R208, R32 ;  /* 0x000000d02d407225 */ /* 0x000fc800078e0020 */
[----:B------:R-:W-:Y:S01]  /*10d9b0*/  IMAD R88, R201, R42, R38 ;  /* 0x0000002ac9587224 */ /* 0x000fe200078e0226 */
[----:B------:R-:W-:Y:S01]  /*10d9c0*/  IADD3 R65, PT, PT, R65, R67, RZ ;  /* 0x0000004341417210 */ /* 0x000fe20007ffe0ff */
[----:B------:R-:W-:Y:S01]  /*10d9d0*/  IMAD.WIDE.U32 R34, R208, R45, RZ ;  /* 0x0000002dd0227225 */ /* 0x000fe200078e00ff */
[----:B------:R-:W-:-:S03]  /*10d9e0*/  IADD3.X R64, P2, PT, R61, R64, RZ, P2, !PT ;  /* 0x000000403d407210 */ /* 0x000fc6000175e4ff */
[----:B------:R-:W-:Y:S01]  /*10d9f0*/  IMAD.WIDE.U32 R40, R42, R43, RZ ;  /* 0x0000002b2a287225 */ /* 0x000fe200078e00ff */
[----:B------:R-:W-:Y:S02]  /*10da00*/  IADD3 RZ, P3, PT, R32, R34, RZ ;  /* 0x0000002220ff7210 */ /* 0x000fe40007f7e0ff */
[----:B------:R-:W-:Y:S01]  /*10da10*/  IADD3.X R65, P2, PT, R54, R65, RZ, P2, !PT ;  /* 0x0000004136417210 */ /* 0x000fe2000175e4ff */
[----:B------:R-:W-:-:S04]  /*10da20*/  IMAD.WIDE.U32 R56, P5, R204, R208, R30 ;  /* 0x000000d0cc387225 */ /* 0x000fc800078a001e */
[----:B------:R-:W-:Y:S01]  /*10da30*/  IMAD.WIDE.U32 R38, P1, R201, R42, R38 ;  /* 0x0000002ac9267225 */ /* 0x000fe20007820026 */
[----:B------:R-:W-:-:S03]  /*10da40*/  IADD3 RZ, P4, PT, R56, R35, RZ ;  /* 0x0000002338ff7210 */ /* 0x000fc60007f9e0ff */
[----:B------:R-:W-:Y:S01]  /*10da50*/  IMAD.X R31, RZ, RZ, RZ, P5 ;  /* 0x000000ffff1f7224 */ /* 0x000fe200028e06ff */
[----:B------:R-:W-:Y:S01]  /*10da60*/  IADD3 RZ, P5, PT, R38, R41, RZ ;  /* 0x0000002926ff7210 */ /* 0x000fe20007fbe0ff */
[----:B------:R-:W-:Y:S02]  /*10da70*/  IMAD.IADD R69, R67, 0x1, R35 ;  /* 0x0000000143457824 */ /* 0x000fe400078e0223 */
        /* <DEDUP_REMOVED lines=8> */
[----:B------:R-:W-:-:S02]  /*10db00*/  IADD3.X R41, P0, PT, RZ, RZ, RZ, P0, !PT ;  /* 0x000000ffff297210 */ /* 0x000fc4000071e4ff */
[----:B------:R-:W-:Y:S01]  /*10db10*/  IADD3.X R39, P2, PT, RZ, RZ, RZ, P2, !PT ;  /* 0x000000ffff277210 */ /* 0x000fe2000175e4ff */
[----:B------:R-:W-:Y:S01]  /*10db20*/  IMAD.WIDE.U32.X R32, R201, R104, R34, P5 ;  /* 0x00000068c9207225 */ /* 0x000fe200028e0422 */
[----:B------:R-:W-:-:S03]  /*10db30*/  IADD3.X R41, P3, PT, R41, R30, RZ, P3, !PT ;  /* 0x0000001e29297210 */ /* 0x000fc60001f7e4ff */
[----:B------:R-:W-:Y:S01]  /*10db40*/  IMAD.WIDE.U32 R34, R104, R45, RZ ;  /* 0x0000002d68227225 */ /* 0x000fe200078e00ff */
[----:B------:R-:W-:Y:S02]  /*10db50*/  IADD3.X R30, P1, PT, R39, R32, RZ, P1, !PT ;  /* 0x00000020271e7210 */ /* 0x000fe40000f3e4ff */
[----:B------:R-:W-:Y:S01]  /*10db60*/  IADD3.X R40, PT, PT, R31, RZ, RZ, P3, P0 ;  /* 0x000000ff1f287210 */ /* 0x000fe20001fe04ff */
[----:B------:R-:W-:Y:S02]  /*10db70*/  IMAD.X R32, RZ, RZ, RZ, P2 ;  /* 0x000000ffff207224 */ /* 0x000fe400010e06ff */
[----:B------:R-:W-:-:S03]  /*10db80*/  IMAD.WIDE.U32 R38, R209, R43, RZ ;  /* 0x0000002bd1267225 */ /* 0x000fc600078e00ff */
[----:B------:R-:W-:Y:S01]  /*10db90*/  IADD3.X R31, P0, PT, R32, R33, RZ, P1, !PT ;  /* 0x00000021201f7210 */ /* 0x000fe20000f1e4ff */
[----:B------:R-:W-:-:S03]  /*10dba0*/  IMAD.WIDE.U32 R56, P1, R204, R42, R34 ;  /* 0x0000002acc387225 */ /* 0x000fc60007820022 */
[----:B------:R-:W-:Y:S01]  /*10dbb0*/  IADD3.X R30, P0, PT, R30, R41, RZ, P0, !PT ;  /* 0x000000291e1e7210 */ /* 0x000fe2000071e4ff */
[----:B------:R-:W-:-:S03]  /*10dbc0*/  IMAD.WIDE.U32 R32, R42, R45, RZ ;  /* 0x0000002d2a207225 */ /* 0x000fc600078e00ff */
[----:B------:R-:W-:Y:S01]  /*10dbd0*/  IADD3.X R31, P0, PT, R31, R40, RZ, P0, !PT ;  /* 0x000000281f1f7210 */ /* 0x000fe2000071e4ff */
[----:B------:R-:W-:Y:S01]  /*10dbe0*/  IMAD.WIDE.U32 R66, P2, R201, R212, R38 ;  /* 0x000000d4c9427225 */ /* 0x000fe20007840026 */
[----:B------:R-:W-:-:S03]  /*10dbf0*/  IADD3 RZ, P4, PT, R56, R33, RZ ;  /* 0x0000002138ff7210 */ /* 0x000fc60007f9e0ff */
[----:B------:R-:W-:Y:S01]  /*10dc00*/  IMAD R61, R204, R42, R34 ;  /* 0x0000002acc3d7224 */ /* 0x000fe200078e0222 */
[----:B------:R-:W-:Y:S01]  /*10dc10*/  MOV R34, R57 ;  /* 0x0000003900227202 */ /* 0x000fe20000000f00 */
[----:B------:R-:W-:Y:S02]  /*10dc20*/  IMAD R87, R201, R212, R38 ;  /* 0x000000d4c9577224 */ /* 0x000fe400078e0226 */
[----:B------:R-:W-:-:S04]  /*10dc30*/  IMAD.WIDE.U32 R38, R212, R43, RZ ;  /* 0x0000002bd4267225 */ /* 0x000fc800078e00ff */
[----:B------:R-:W-:Y:S01]  /*10dc40*/  IMAD.X R35, RZ, RZ, RZ, P1 ;  /* 0x000000ffff237224 */ /* 0x000fe200008e06ff */
[----:B------:R-:W-:Y:S01]  /*10dc50*/  IADD3 RZ, P1, PT, R30, R32, RZ ;  /* 0x000000201eff7210 */ /* 0x000fe20007f3e0ff */
[----:B------:R-:W-:Y:S01]  /*10dc60*/  IMAD.MOV.U32 R40, RZ, RZ, R67 ;  /* 0x000000ffff287224 */ /* 0x000fe200078e0043 */
[----:B------:R-:W-:Y:S01]  /*10dc70*/  IADD3 RZ, P3, PT, R66, R39, RZ ;  /* 0x0000002742ff7210 */ /* 0x000fe20007f7e0ff */
        /* <DEDUP_REMOVED lines=11> */
[----:B------:R-:W-:-:S04]  /*10dd30*/  IMAD.WIDE.U32.X R32, R201, R209, R40, P3 ;  /* 0x000000d1c9207225 */ /* 0x000fc800018e0428 */
[C---:B------:R-:W-:Y:S01]  /*10dd40*/  IMAD.WIDE.U32.X R30, R204.reuse, R104, R34, P4 ;  /* 0x00000068cc1e7225 */ /* 0x040fe200020e0422 */
[----:B------:R-:W-:Y:S02]  /*10dd50*/  IADD3.X R35, P3, PT, RZ, RZ, RZ, P0, !PT ;  /* 0x000000ffff237210 */ /* 0x000fe4000077e4ff */
[----:B------:R-:W-:Y:S01]  /*10dd60*/  IADD3.X R34, P2, PT, RZ, R32, RZ, P2, !PT ;  /* 0x00000020ff227210 */ /* 0x000fe2000175e4ff */
[----:B------:R-:W-:Y:S01]  /*10dd70*/  IMAD.WIDE.U32 R38, R201, R45, RZ ;  /* 0x0000002dc9267225 */ /* 0x000fe200078e00ff */
[----:B------:R-:W-:Y:S02]  /*10dd80*/  IADD3.X R35, P1, PT, R35, R30, RZ, P1, !PT ;  /* 0x0000001e23237210 */ /* 0x000fe40000f3e4ff */
[----:B------:R-:W-:Y:S01]  /*10dd90*/  IADD3.X R30, P2, PT, RZ, R33, RZ, P2, !PT ;  /* 0x00000021ff1e7210 */ /* 0x000fe2000175e4ff */
[CCC-:B------:R-:W-:Y:S01]  /*10dda0*/  IMAD R72, R204.reuse, R43.reuse, R38.reuse ;  /* 0x0000002bcc487224 */ /* 0x1c0fe200078e0226 */
[----:B------:R-:W-:Y:S01]  /*10ddb0*/  IADD3.X R31, PT, PT, R31, RZ, RZ, P1, P3 ;  /* 0x000000ff1f1f7210 */ /* 0x000fe20000fe64ff */
[----:B------:R-:W-:Y:S01]  /*10ddc0*/  IMAD.WIDE.U32 R32, P4, R204, R43, R38 ;  /* 0x0000002bcc207225 */ /* 0x000fe20007880026 */
[----:B------:R-:W-:-:S03]  /*10ddd0*/  IADD3.X R38, P2, PT, R34, R35, RZ, P2, !PT ;  /* 0x0000002322267210 */ /* 0x000fc6000175e4ff */
[----:B------:R-:W-:-:S04]  /*10dde0*/  IMAD.WIDE.U32 R66, R212, R45, RZ ;  /* 0x0000002dd4427225 */ /* 0x000fc800078e00ff */
[----:B------:R-:W-:Y:S01]  /*10ddf0*/  IMAD.X R41, RZ, RZ, RZ, P5 ;  /* 0x000000ffff297224 */ /* 0x000fe200028e06ff */
[----:B------:R-:W-:Y:S01]  /*10de00*/  IADD3.X R39, P5, PT, R30, R31, RZ, P2, !PT ;  /* 0x0000001f1e277210 */ /* 0x000fe200017be4ff */
[----:B------:R-:W-:Y:S01]  /*10de10*/  IMAD.WIDE.U32 R30, R122, R217, RZ ;  /* 0x000000d97a1e7225 */ /* 0x000fe200078e00ff */
[----:B------:R-:W-:Y:S02]  /*10de20*/  IADD3 RZ, P0, PT, R68, R67, RZ ;  /* 0x0000004344ff7210 */ /* 0x000fe40007f1e0ff */
[----:B------:R-:W-:Y:S01]  /*10de30*/  IADD3 RZ, P1, PT, R38, R66, RZ ;  /* 0x0000004226ff7210 */ /* 0x000fe20007f3e0ff */
[----:B------:R-:W-:Y:S01]  /*10de40*/  IMAD.IADD R57, R79, 0x1, R67 ;  /* 0x000000014f397824 */ /* 0x000fe200078e0243 */
[----:B------:R-:W-:Y:S01]  /*10de50*/  MOV R66, R33 ;  /* 0x0000002100427202 */ /* 0x000fe20000000f00 */
[----:B------:R-:W-:Y:S02]  /*10de60*/  IMAD.MOV.U32 R40, RZ, RZ, R69 ;  /* 0x000000ffff287224 */ /* 0x000fe400078e0045 */
[----:B------:R-:W-:Y:S01]  /*10de70*/  IMAD.X R67, RZ, RZ, RZ, P4 ;  /* 0x000000ffff437224 */ /* 0x000fe200020e06ff */
[----:B------:R-:W-:Y:S01]  /*10de80*/  IADD3.X RZ, P1, PT, R39, R57, RZ, P1, !PT ;  /* 0x0000003927ff7210 */ /* 0x000fe20000f3e4ff */
        /* <DEDUP_REMOVED lines=12> */
[----:B------:R-:W-:Y:S01]  /*10df50*/  IMAD.WIDE.U32 R68, R105, R208, RZ ;  /* 0x000000d069447225 */ /* 0x000fe200078e00ff */
[----:B------:R-:W-:Y:S02]  /*10df60*/  IADD3.X RZ, P1, PT, RZ, R33, RZ, P3, !PT ;  /* 0x00000021ffff7210 */ /* 0x000fe40001f3e4ff */
[----:B------:R-:W-:Y:S01]  /*10df70*/  IADD3.X R33, PT, PT, R31, RZ, RZ, P5, P0 ;  /* 0x000000ff1f217210 */ /* 0x000fe20002fe04ff */
[----:B------:R-:W-:Y:S01]  /*10df80*/  IMAD.WIDE.U32 R30, R104, R42, RZ ;  /* 0x0000002a681e7225 */ /* 0x000fe200078e00ff */
[----:B------:R-:W-:-:S03]  /*10df90*/  IADD3 RZ, P0, PT, R32, R34, RZ ;  /* 0x0000002220ff7210 */ /* 0x000fc60007f1e0ff */
[CCC-:B------:R-:W-:Y:S01]  /*10dfa0*/  IMAD R113, R42.reuse, R104.reuse, R30.reuse ;  /* 0x000000682a717224 */ /* 0x1c0fe200078e021e */
[----:B------:R-:W-:Y:S01]  /*10dfb0*/  IADD3.X RZ, P0, PT, R33, R57, RZ, P0, !PT ;  /* 0x0000003921ff7210 */ /* 0x000fe2000071e4ff */
[----:B------:R-:W-:-:S04]  /*10dfc0*/  IMAD.WIDE.U32 R34, P5, R42, R104, R30 ;  /* 0x000000682a227225 */ /* 0x000fc800078a001e */
[----:B------:R-:W-:Y:S01]  /*10dfd0*/  IMAD.WIDE.U32.X R30, R204, R201, R66, P2 ;  /* 0x000000c9cc1e7225 */ /* 0x000fe200010e0442 */
[----:B------:R-:W-:-:S03]  /*10dfe0*/  MOV R96, R35 ;  /* 0x0000002300607202 */ /* 0x000fc60000000f00 */
[C---:B------:R-:W-:Y:S01]  /*10dff0*/  IMAD.IADD R112, R71.reuse, 0x1, R89 ;  /* 0x0000000147707824 */ /* 0x040fe200078e0259 */
[----:B------:R-:W-:Y:S01]  /*10e000*/  IADD3.X R54, P2, PT, RZ, R30, RZ, P0, !PT ;  /* 0x0000001eff367210 */ /* 0x000fe2000075e4ff */
[----:B------:R-:W-:Y:S01]  /*10e010*/  IMAD.X R41, RZ, RZ, RZ, P4 ;  /* 0x000000ffff297224 */ /* 0x000fe200020e06ff */
[----:B------:R-:W-:Y:S01]  /*10e020*/  IADD3 RZ, P4, PT, R71, R74, RZ ;  /* 0x0000004a47ff7210 */ /* 0x000fe20007f9e0ff */
[----:B------:R-:W-:-:S04]  /*10e030*/  IMAD.WIDE.U32 R90, R42, R42, RZ ;  /* 0x0000002a2a5a7225 */ /* 0x000fc800078e00ff */
[----:B------:R-:W-:Y:S02]  /*10e040*/  IMAD.MOV.U32 R40, RZ, RZ, R75 ;  /* 0x000000ffff287224 */ /* 0x000fe400078e004b */
[CCC-:B------:R-:W-:Y:S02]  /*10e050*/  IMAD R129, R208.reuse, R105.reuse, R68.reuse ;  /* 0x00000069d0817224 */ /* 0x1c0fe400078e0244 */
[----:B------:R-:W-:-:S04]  /*10e060*/  IMAD.WIDE.U32 R74, P3, R208, R105, R68 ;  /* 0x00000069d04a7225 */ /* 0x000fc80007860044 */
[----:B------:R-:W-:-:S04]  /*10e070*/  IMAD.WIDE.U32 R68, R70, -0x1, RZ ;  /* 0xffffffff46447825 */ /* 0x000fc800078e00ff */
[----:B------:R-:W-:Y:S02]  /*10e080*/  IMAD R127, R70, -0x7af74001, -R112 ;  /* 0x8508bfff467f7824 */ /* 0x000fe400078e0a70 */
[----:B------:R-:W-:Y:S02]  /*10e090*/  IMAD.X R57, RZ, RZ, R31, P2 ;  /* 0x000000ffff397224 */ /* 0x000fe400010e061f */
[----:B------:R-:W-:Y:S01]  /*10e0a0*/  IMAD.X R97, RZ, RZ, RZ, P5 ;  /* 0x000000ffff617224 */ /* 0x000fe200028e06ff */
[----:B------:R-:W-:Y:S01]  /*10e0b0*/  IADD3 RZ, P5, PT, R91, R34, RZ ;  /* 0x000000225bff7210 */ /* 0x000fe20007fbe0ff */
[----:B------:R-:W-:-:S04]  /*10e0c0*/  IMAD.WIDE.U32 R30, R201, R43, RZ ;  /* 0x0000002bc91e7225 */ /* 0x000fc800078e00ff */
[----:B------:R-:W-:-:S04]  /*10e0d0*/  IMAD.WIDE.U32 R34, R209, R212, RZ ;  /* 0x000000d4d1227225 */ /* 0x000fc800078e00ff */
[----:B------:R-:W-:Y:S02]  /*10e0e0*/  IMAD.IADD R127, R69, 0x1, R127 ;  /* 0x00000001457f7824 */ /* 0x000fe400078e027f */
[----:B------:R-:W-:-:S04]  /*10e0f0*/  IMAD.WIDE.U32.X R40, R122, R122, R40, P4 ;  /* 0x0000007a7a287225 */ /* 0x000fc800020e0428 */
[CCC-:B------:R-:W-:Y:S02]  /*10e100*/  IMAD R69, R43.reuse, R201.reuse, R30.reuse ;  /* 0x000000c92b457224 */ /* 0x1c0fe400078e021e */
[----:B------:R-:W-:-:S04]  /*10e110*/  IMAD.WIDE.U32 R114, P4, R43, R201, R30 ;  /* 0x000000c92b727225 */ /* 0x000fc8000788001e */
[----:B------:R-:W-:Y:S02]  /*10e120*/  IMAD R89, R212, R209, R34 ;  /* 0x000000d1d4597224 */ /* 0x000fe400078e0222 */
[----:B------:R-:W-:-:S04]  /*10e130*/  IMAD.WIDE.U32 R30, R127, 0x1, RZ ;  /* 0x000000017f1e7825 */ /* 0x000fc800078e00ff */
[----:B------:R-:W-:-:S04]  /*10e140*/  IMAD.WIDE.U32 R82, R68, 0x1, RZ ;  /* 0x0000000144527825 */ /* 0x000fc800078e00ff */
[----:B------:R-:W-:Y:S01]  /*10e150*/  IMAD.WIDE.U32 R34, P2, R212, R209, R34 ;  /* 0x000000d1d4227225 */ /* 0x000fe20007840022 */
[----:B------:R-:W-:-:S03]  /*10e160*/  IADD3 RZ, P0, PT, R70, R82, RZ ;  /* 0x0000005246ff7210 */ /* 0x000fc60007f1e0ff */
[----:B------:R-:W-:-:S04]  /*10e170*/  IMAD.WIDE.U32 R108, R127, 0x30000000, RZ ;  /* 0x300000007f6c7825 */ /* 0x000fc800078e00ff */
[----:B------:R-:W-:Y:S02]  /*10e180*/  IMAD.MOV.U32 R100, RZ, RZ, R75 ;  /* 0x000000ffff647224 */ /* 0x000fe400078e004b */
[----:B------:R-:W-:Y:S02]  /*10e190*/  IMAD.X R75, RZ, RZ, RZ, P2 ;  /* 0x000000ffff4b7224 */ /* 0x000fe400010e06ff */
[----:B------:R-:W-:-:S04]  /*10e1a0*/  IMAD.WIDE.U32 R94, P2, R68, -0x7af74000, R30 ;  /* 0x8508c000445e7825 */ /* 0x000fc8000784001e */
[----:B------:R-:W-:Y:S01]  /*10e1b0*/  IMAD.WIDE.U32 R80, R208, R208, RZ ;  /* 0x000000d0d0507225 */ /* 0x000fe200078e00ff */
[----:B------:R-:W-:-:S03]  /*10e1c0*/  MOV R92, R95 ;  /* 0x0000005f005c7202 */ /* 0x000fc60000000f00 */
[----:B------:R-:W-:Y:S02]  /*10e1d0*/  IMAD.X R31, RZ, RZ, RZ, P4 ;  /* 0x000000ffff1f7224 */ /* 0x000fe400020e06ff */
[----:B------:R-:W-:-:S04]  /*10e1e0*/  IMAD.WIDE.U32 R70, R127, -0x45f6b800, RZ ;  /* 0xba0948007f467825 */ /* 0x000fc800078e00ff */
[----:B------:R-:W-:-:S04]  /*10e1f0*/  IMAD.WIDE.U32 R118, P4, R68, 0x170b5d44, R108 ;  /* 0x170b5d4444767825 */ /* 0x000fc8000788006c */
[----:B------:R-:W-:Y:S01]  /*10e200*/  IMAD.X R101, RZ, RZ, RZ, P3 ;  /* 0x000000ffff657224 */ /* 0x000fe200018e06ff */
[----:B------:R-:W-:Y:S01]  /*10e210*/  IADD3 RZ, P3, PT, R81, R74, RZ ;  /* 0x0000004a51ff7210 */ /* 0x000fe20007f7e0ff */
[----:B------:R-:W-:Y:S02]  /*10e220*/  IMAD R82, R68, -0x7af74000, R30 ;  /* 0x8508c00044527824 */ /* 0x000fe400078e021e */
[----:B------:R-:W-:Y:S02]  /*10e230*/  IMAD.X R111, RZ, RZ, RZ, P4 ;  /* 0x000000ffff6f7224 */ /* 0x000fe400020e06ff */
[----:B------:R-:W-:-:S04]  /*10e240*/  IMAD.WIDE.U32 R66, R212, R212, RZ ;  /* 0x000000d4d4427225 */ /* 0x000fc800078e00ff */
[----:B------:R-:W-:Y:S01]  /*10e250*/  IMAD.X R93, RZ, RZ, RZ, P2 ;  /* 0x000000ffff5d7224 */ /* 0x000fe200010e06ff */
[----:B------:R-:W-:Y:S01]  /*10e260*/  IADD3 RZ, P2, PT, R83, R94, RZ ;  /* 0x0000005e53ff7210 */ /* 0x000fe20007f5e0ff */
[----:B------:R-:W-:Y:S01]  /*10e270*/  IMAD.WIDE.U32 R120, P4, R68, 0x1ef3622f, R70 ;  /* 0x1ef3622f44787825 */ /* 0x000fe20007880046 */
[----:B------:R-:W-:Y:S02]  /*10e280*/  SHF.L.U64.HI R71, R36, 0x1, R37 ;  /* 0x0000000124477819 */ /* 0x000fe40000010225 */
[----:B------:R-:W-:Y:S01]  /*10e290*/  SHF.L.W.U32.HI R37, R37, 0x1, R84 ;  /* 0x0000000125257819 */ /* 0x000fe20000010e54 */
[----:B------:R-:W-:Y:S01]  /*10e2a0*/  IMAD.WIDE.U32 R98, R68, 0x30000000, RZ ;  /* 0x3000000044627825 */ /* 0x000fe200078e00ff */
[----:B------:R-:W-:-:S03]  /*10e2b0*/  SHF.L.W.U32.HI R84, R84, 0x1, R85 ;  /* 0x0000000154547819 */ /* 0x000fc60000010e55 */
[----:B------:R-:W-:-:S04]  /*10e2c0*/  IMAD.WIDE.U32 R106, R68, -0x45f6b800, RZ ;  /* 0xba094800446a7825 */ /* 0x000fc800078e00ff */
[----:B------:R-:W-:Y:S02]  /*10e2d0*/  IMAD.IADD R109, R83, 0x1, R82 ;  /* 0x00000001536d7824 */ /* 0x000fe400078e0252 */
[----:B------:R-:W-:Y:S01]  /*10e2e0*/  IMAD.WIDE.U32.X R100, R105, R105, R100, P3 ;  /* 0x0000006969647225 */ /* 0x000fe200018e0464 */
[----:B------:R-:W-:Y:S02]  /*10e2f0*/  IADD3 RZ, P3, PT, R67, R34, RZ ;  /* 0x0000002243ff7210 */ /* 0x000fe40007f7e0ff */
[----:B------:R-:W-:Y:S01]  /*10e300*/  IADD3.X RZ, P0, PT, R112, R109, RZ, P0, !PT ;  /* 0x0000006d70ff7210 */ /* 0x000fe2000071e4ff */
[----:B------:R-:W-:Y:S01]  /*10e310*/  IMAD.X R103, RZ, RZ, RZ, P4 ;  /* 0x000000ffff677224 */ /* 0x000fe200020e06ff */
[----:B------:R-:W-:Y:S01]  /*10e320*/  IADD3 RZ, P4, PT, R118, R99, RZ ;  /* 0x0000006376ff7210 */ /* 0x000fe20007f9e0ff */
[----:B------:R-:W-:Y:S02]  /*10e330*/  IMAD.MOV.U32 R74, RZ, RZ, R35 ;  /* 0x000000ffff4a7224 */ /* 0x000fe400078e0023 */
[----:B------:R-:W-:-:S04]  /*10e340*/  IMAD.WIDE.U32 R34, R43, R43, RZ ;  /* 0x0000002b2b227225 */ /* 0x000fc800078e00ff */
[----:B------:R-:W-:Y:S01]  /*10e350*/  IMAD.WIDE.U32.X R82, R127, -0x7af74000, R92, P2 ;  /* 0x8508c0007f527825 */ /* 0x000fe200010e045c */
[----:B------:R-:W-:-:S03]  /*10e360*/  IADD3 RZ, P2, PT, R120, R107, RZ ;  /* 0x0000006b78ff7210 */ /* 0x000fc60007f5e0ff */
[----:B------:R-:W-:Y:S02]  /*10e370*/  IMAD.MOV.U32 R110, RZ, RZ, R119 ;  /* 0x000000ffff6e7224 */ /* 0x000fe400078e0077 */
[----:B------:R-:W-:-:S04]  /*10e380*/  IMAD.WIDE.U32 R116, R127, 0xf5138f, RZ ;  /* 0x00f5138f7f747825 */ /* 0x000fc800078e00ff */
[----:B------:R-:W-:Y:S02]  /*10e390*/  IMAD.MOV.U32 R102, RZ, RZ, R121 ;  /* 0x000000ffff667224 */ /* 0x000fe400078e0079 */
[----:B------:R-:W-:Y:S01]  /*10e3a0*/  IMAD.WIDE.U32.X R110, R127, 0x170b5d44, R110, P4 ;  /* 0x170b5d447f6e7825 */ /* 0x000fe200020e046e */
[----:B------:R-:W-:Y:S02]  /*10e3b0*/  IADD3 RZ, P4, PT, R35, R114, RZ ;  /* 0x0000007223ff7210 */ /* 0x000fe40007f9e0ff */
[----:B------:R-:W-:Y:S01]  /*10e3c0*/  IADD3.X R114, P0, PT, RZ, R82, RZ, P0, !PT ;  /* 0x00000052ff727210 */ /* 0x000fe2000071e4ff */
[----:B------:R-:W-:-:S04]  /*10e3d0*/  IMAD.WIDE.U32.X R102, R127, 0x1ef3622f, R102, P2 ;  /* 0x1ef3622f7f667825 */ /* 0x000fc800010e0466 */
[----:B------:R-:W-:-:S04]  /*10e3e0*/  IMAD.WIDE.U32 R120, P2, R68, 0x1a22d9f3, R116 ;  /* 0x1a22d9f344787825 */ /* 0x000fc80007840074 */
[----:B------:R-:W-:-:S04]  /*10e3f0*/  IMAD.WIDE.U32 R94, R68, 0xf5138f, RZ ;  /* 0x00f5138f445e7825 */ /* 0x000fc800078e00ff */
[----:B------:R-:W-:Y:S01]  /*10e400*/  IMAD.MOV.U32 R30, RZ, RZ, R115 ;  /* 0x000000ffff1e7224 */ /* 0x000fe200078e0073 */
[----:B------:R-:W-:Y:S01]  /*10e410*/  LEA.X R115, P1, R36, R40, 0x1, P1 ;  /* 0x0000002824737211 */ /* 0x000fe20000820cff */
[----:B------:R-:W-:Y:S01]  /*10e420*/  IMAD.X R93, RZ, RZ, RZ, P2 ;  /* 0x000000ffff5d7224 */ /* 0x000fe200010e06ff */
[----:B------:R-:W-:Y:S01]  /*10e430*/  IADD3.X R36, P0, PT, RZ, R83, RZ, P0, !PT ;  /* 0x00000053ff247210 */ /* 0x000fe2000071e4ff */
[----:B------:R-:W-:Y:S01]  /*10e440*/  IMAD.WIDE.U32 R118, R127, 0x6ca1493b, RZ ;  /* 0x6ca1493b7f767825 */ /* 0x000fe200078e00ff */
[----:B------:R-:W-:Y:S02]  /*10e450*/  IADD3 RZ, P2, PT, R120, R95, RZ ;  /* 0x0000005f78ff7210 */ /* 0x000fe40007f5e0ff */
[----:B------:R-:W-:Y:S01]  /*10e460*/  IADD3.X R71, P1, PT, R71, R41, RZ, P1, !PT ;  /* 0x0000002947477210 */ /* 0x000fe20000f3e4ff */
[----:B------:R-:W-:Y:S01]  /*10e470*/  IMAD.MOV.U32 R92, RZ, RZ, R121 ;  /* 0x000000ffff5c7224 */ /* 0x000fe200078e0079 */
[----:B------:R-:W-:Y:S01]  /*10e480*/  IADD3.X R114, P0, PT, R114, R115, RZ, P0, !PT ;  /* 0x0000007372727210 */ /* 0x000fe2000071e4ff */
[----:B------:R-:W-:-:S03]  /*10e490*/  IMAD.WIDE.U32 R40, R68, 0x6ca1493b, RZ ;  /* 0x6ca1493b44287825 */ /* 0x000fc600078e00ff */
[----:B------:R-:W-:Y:S01]  /*10e4a0*/  IADD3.X R115, P0, PT, R36, R71, RZ, P0, !PT ;  /* 0x0000004724737210 */ /* 0x000fe2000071e4ff */
[----:B------:R-:W-:-:S03]  /*10e4b0*/  IMAD.WIDE.U32.X R92, R127, 0x1a22d9f3, R92, P2 ;  /* 0x1a22d9f37f5c7825 */ /* 0x000fc600010e045c */
[----:B------:R-:W-:Y:S01]  /*10e4c0*/  IADD3.X R123, P0, PT, RZ, RZ, RZ, P0, !PT ;  /* 0x000000ffff7b7210 */ /* 0x000fe2000071e4ff */
[----:B------:R-:W-:-:S04]  /*10e4d0*/  IMAD.WIDE.U32 R124, P2, R68, -0x39c4fa40, R118 ;  /* 0xc63b05c0447c7825 */ /* 0x000fc80007840076 */
[----:B------:R-:W-:Y:S02]  /*10e4e0*/  IMAD R131, R68, 0x170b5d44, R108 ;  /* 0x170b5d4444837824 */ /* 0x000fe400078e026c */
[----:B------:R-:W-:Y:S01]  /*10e4f0*/  IMAD.X R83, RZ, RZ, RZ, P2 ;  /* 0x000000ffff537224 */ /* 0x000fe200010e06ff */
[----:B------:R-:W-:Y:S01]  /*10e500*/  IADD3 RZ, P2, PT, R124, R41, RZ ;  /* 0x000000297cff7210 */ /* 0x000fe20007f5e0ff */
[----:B------:R-:W-:Y:S01]  /*10e510*/  IMAD.WIDE.U32 R108, R127, 0x17c510ea, RZ ;  /* 0x17c510ea7f6c7825 */ /* 0x000fe200078e00ff */
[----:B------:R-:W-:-:S03]  /*10e520*/  IADD3 R133, PT, PT, R131, R99, RZ ;  /* 0x0000006383857210 */ /* 0x000fc60007ffe0ff */
[----:B------:R-:W-:Y:S02]  /*10e530*/  IMAD.MOV.U32 R82, RZ, RZ, R125 ;  /* 0x000000ffff527224 */ /* 0x000fe400078e007d */
[----:B------:R-:W-:Y:S01]  /*10e540*/  IMAD.X R125, RZ, RZ, RZ, P0 ;  /* 0x000000ffff7d7224 */ /* 0x000fe200000e06ff */
[----:B------:R-:W-:Y:S01]  /*10e550*/  IADD3 RZ, P0, PT, R114, R98, RZ ;  /* 0x0000006272ff7210 */ /* 0x000fe20007f1e0ff */
[C---:B------:R-:W-:Y:S02]  /*10e560*/  IMAD R141, R68.reuse, 0x1ef3622f, R70 ;  /* 0x1ef3622f448d7824 */ /* 0x040fe400078e0246 */
[----:B------:R-:W-:Y:S01]  /*10e570*/  IMAD R121, R68, 0x1a22d9f3, R116 ;  /* 0x1a22d9f344797824 */ /* 0x000fe200078e0274 */
[----:B------:R-:W-:Y:S01]  /*10e580*/  IADD3.X RZ, P0, PT, R115, R133, RZ, P0, !PT ;  /* 0x0000008573ff7210 */ /* 0x000fe2000071e4ff */
[----:B------:R-:W-:-:S04]  /*10e590*/  IMAD.WIDE.U32.X R82, R127, -0x39c4fa40, R82, P2 ;  /* 0xc63b05c07f527825 */ /* 0x000fc800010e0452 */
[----:B------:R-:W-:-:S04]  /*10e5a0*/  IMAD.WIDE.U32 R116, P2, R68, 0x1ae3a46, R108 ;  /* 0x01ae3a4644747825 */ /* 0x000fc8000784006c */
[----:B------:R-:W-:-:S04]  /*10e5b0*/  IMAD.WIDE.U32 R70, R68, 0x17c510ea, RZ ;  /* 0x17c510ea44467825 */ /* 0x000fc800078e00ff */
[----:B------:R-:W-:Y:S02]  /*10e5c0*/  IMAD R109, R68, -0x39c4fa40, R118 ;  /* 0xc63b05c0446d7824 */ /* 0x000fe400078e0276 */
[----:B------:R-:W-:Y:S01]  /*10e5d0*/  IMAD.X R119, RZ, RZ, RZ, P2 ;  /* 0x000000ffff777224 */ /* 0x000fe200010e06ff */
[----:B------:R-:W-:Y:S01]  /*10e5e0*/  IADD3 RZ, P2, PT, R116, R71, RZ ;  /* 0x0000004774ff7210 */ /* 0x000fe20007f5e0ff */
[----:B------:R-:W-:-:S04]  /*10e5f0*/  IMAD.WIDE.U32 R114, R68, 0x30000000, R114 ;  /* 0x3000000044727825 */ /* 0x000fc800078e0072 */
[----:B------:R-:W-:Y:S02]  /*10e600*/  IMAD.MOV.U32 R118, RZ, RZ, R117 ;  /* 0x000000ffff767224 */ /* 0x000fe400078e0075 */
[----:B------:R-:W-:Y:S01]  /*10e610*/  IMAD.WIDE.U32 R116, R42, R208, R62 ;  /* 0x000000d02a747225 */ /* 0x000fe200078e003e */
[----:B------:R-:W-:Y:S02]  /*10e620*/  IADD3.X R62, P0, PT, R123, R110, RZ, P0, !PT ;  /* 0x0000006e7b3e7210 */ /* 0x000fe4000071e4ff */
        /* <DEDUP_REMOVED lines=8> */
[----:B------:R-:W-:Y:S02]  /*10e6b0*/  IMAD R135, R114, -0x7af74001, -R123 ;  /* 0x8508bfff72877824 */ /* 0x000fe400078e0a7b */
[----:B------:R-:W-:Y:S01]  /*10e6c0*/  IMAD.WIDE.U32.X R80, R127, 0x1ae3a46, R118, P2 ;  /* 0x01ae3a467f507825 */ /* 0x000fe200010e0476 */
[----:B------:R-:W-:Y:S02]  /*10e6d0*/  IADD3.X R63, P0, PT, R110, R111, RZ, P0, !PT ;  /* 0x0000006f6e3f7210 */ /* 0x000fe4000071e4ff */
[----:B------:R-:W-:Y:S01]  /*10e6e0*/  IADD3 RZ, P2, PT, R62, R106, RZ ;  /* 0x0000006a3eff7210 */ /* 0x000fe20007f5e0ff */
[----:B------:R-:W-:Y:S01]  /*10e6f0*/  IMAD.IADD R135, R37, 0x1, R135 ;  /* 0x0000000125877824 */ /* 0x000fe200078e0287 */
[----:B------:R-:W-:Y:S01]  /*10e700*/  IADD3.X R37, P0, PT, RZ, RZ, RZ, P0, !PT ;  /* 0x000000ffff257210 */ /* 0x000fe2000071e4ff */
[----:B------:R-:W-:Y:S01]  /*10e710*/  IMAD.IADD R127, R117, 0x1, R60 ;  /* 0x00000001757f7824 */ /* 0x000fe200078e023c */
[----:B------:R-:W-:Y:S01]  /*10e720*/  IADD3.X R125, P1, PT, R85, R100, RZ, P1, !PT ;  /* 0x00000064557d7210 */ /* 0x000fe20000f3e4ff */
[----:B------:R-:W-:Y:S01]  /*10e730*/  IMAD.WIDE.U32 R110, R135, 0x1, RZ ;  /* 0x00000001876e7825 */ /* 0x000fe200078e00ff */
[----:B------:R-:W-:-:S02]  /*10e740*/  IADD3.X R119, PT, PT, RZ, RZ, RZ, P0, !PT ;  /* 0x000000ffff777210 */ /* 0x000fc400007fe4ff */
[----:B------:R-:W-:Y:S01]  /*10e750*/  SHF.L.W.U32.HI R115, R116, 0x1, R127 ;  /* 0x0000000174737819 */ /* 0x000fe20000010e7f */
[----:B------:R-:W-:Y:S02]  /*10e760*/  IMAD.IADD R129, R141, 0x1, R107 ;  /* 0x000000018d817824 */ /* 0x000fe400078e026b */
[----:B------:R-:W-:-:S03]  /*10e770*/  IMAD.WIDE.U32.X R96, R104, R104, R96, P5 ;  /* 0x0000006868607225 */ /* 0x000fc600028e0460 */
[----:B------:R-:W-:Y:S01]  /*10e780*/  IADD3.X RZ, P2, PT, R63, R129, RZ, P2, !PT ;  /* 0x000000813fff7210 */ /* 0x000fe2000175e4ff */
[----:B------:R-:W-:-:S03]  /*10e790*/  IMAD.WIDE.U32 R106, R36, 0x1, RZ ;  /* 0x00000001246a7825 */ /* 0x000fc600078e00ff */
[----:B------:R-:W-:Y:S01]  /*10e7a0*/  IADD3.X R112, P2, PT, R37, R102, RZ, P2, !PT ;  /* 0x0000006625707210 */ /* 0x000fe2000175e4ff */
[----:B------:R-:W-:Y:S01]  /*10e7b0*/  IMAD.WIDE.U32 R116, P5, R36, -0x7af74000, R110 ;  /* 0x8508c00024747825 */ /* 0x000fe200078a006e */
[----:B------:R-:W-:Y:S02]  /*10e7c0*/  IADD3.X R111, P0, PT, R115, R101, RZ, P1, !PT ;  /* 0x00000065736f7210 */ /* 0x000fe40000f1e4ff */
[----:B------:R-:W-:Y:S01]  /*10e7d0*/  IADD3 RZ, P1, PT, R114, R106, RZ ;  /* 0x0000006a72ff7210 */ /* 0x000fe20007f3e0ff */
[----:B------:R-:W-:Y:S01]  /*10e7e0*/  IMAD.WIDE.U32 R84, R212, R208, R76 ;  /* 0x000000d0d4547225 */ /* 0x000fe200078e004c */
[----:B------:R-:W-:-:S03]  /*10e7f0*/  IADD3.X R102, P2, PT, R119, R103, RZ, P2, !PT ;  /* 0x0000006777667210 */ /* 0x000fc6000175e4ff */
[----:B------:R-:W-:Y:S01]  /*10e800*/  IMAD.X R77, RZ, RZ, RZ, P5 ;  /* 0x000000ffff4d7224 */ /* 0x000fe200028e06ff */
[----:B------:R-:W-:Y:S01]  /*10e810*/  IADD3 RZ, P5, PT, R107, R116, RZ ;  /* 0x000000746bff7210 */ /* 0x000fe20007fbe0ff */
[----:B------:R-:W-:Y:S01]  /*10e820*/  IMAD.WIDE.U32 R100, R135, 0x30000000, RZ ;  /* 0x3000000087647825 */ /* 0x000fe200078e00ff */
[----:B------:R-:W-:Y:S02]  /*10e830*/  SHF.L.W.U32.HI R37, R127, 0x1, R84 ;  /* 0x000000017f257819 */ /* 0x000fe40000010e54 */
[----:B------:R-:W-:Y:S01]  /*10e840*/  IADD3.X R112, P2, PT, R112, R125, RZ, P2, !PT ;  /* 0x0000007d70707210 */ /* 0x000fe2000175e4ff */
[----:B------:R-:W-:Y:S01]  /*10e850*/  IMAD.MOV.U32 R76, RZ, RZ, R117 ;  /* 0x000000ffff4c7224 */ /* 0x000fe200078e0075 */
[----:B------:R-:W-:Y:S01]  /*10e860*/  IADD3.X R137, P0, PT, R37, R90, RZ, P0, !PT ;  /* 0x0000005a25897210 */ /* 0x000fe2000071e4ff */
[----:B------:R-:W-:Y:S02]  /*10e870*/  IMAD R143, R36, 0x170b5d44, R100 ;  /* 0x170b5d44248f7824 */ /* 0x000fe400078e0264 */
[----:B------:R-:W-:-:S04]  /*10e880*/  IMAD.WIDE.U32.X R76, R135, -0x7af74000, R76, P5 ;  /* 0x8508c000874c7825 */ /* 0x000fc800028e044c */
[----:B------:R-:W-:-:S04]  /*10e890*/  IMAD.WIDE.U32 R100, P5, R36, 0x170b5d44, R100 ;  /* 0x170b5d4424647825 */ /* 0x000fc800078a0064 */
[----:B------:R-:W-:-:S04]  /*10e8a0*/  IMAD.WIDE.U32 R114, R36, 0x30000000, RZ ;  /* 0x3000000024727825 */ /* 0x000fc800078e00ff */
[----:B------:R-:W-:Y:S02]  /*10e8b0*/  IMAD.IADD R139, R85, 0x1, R78 ;  /* 0x00000001558b7824 */ /* 0x000fe400078e024e */
[----:B------:R-:W-:Y:S02]  /*10e8c0*/  IMAD R106, R36, -0x7af74000, R110 ;  /* 0x8508c000246a7824 */ /* 0x000fe400078e026e */
[----:B------:R-:W-:Y:S01]  /*10e8d0*/  IMAD.IADD R78, R91, 0x1, R113 ;  /* 0x000000015b4e7824 */ /* 0x000fe200078e0271 */
[----:B------:R-:W-:Y:S01]  /*10e8e0*/  IADD3.X R113, P2, PT, R102, R111, RZ, P2, !PT ;  /* 0x0000006f66717210 */ /* 0x000fe2000175e4ff */
[----:B------:R-:W-:Y:S01]  /*10e8f0*/  IMAD.X R117, RZ, RZ, RZ, P5 ;  /* 0x000000ffff757224 */ /* 0x000fe200028e06ff */
[----:B------:R-:W-:Y:S01]  /*10e900*/  IADD3 RZ, P5, PT, R100, R115, RZ ;  /* 0x0000007364ff7210 */ /* 0x000fe20007fbe0ff */
[----:B------:R-:W-:Y:S01]  /*10e910*/  IMAD.WIDE.U32 R90, R135, -0x45f6b800, RZ ;  /* 0xba094800875a7825 */ /* 0x000fe200078e00ff */
[----:B------:R-:W-:Y:S02]  /*10e920*/  IADD3.X R127, P2, PT, RZ, RZ, RZ, P2, !PT ;  /* 0x000000ffff7f7210 */ /* 0x000fe4000175e4ff */
[----:B------:R-:W-:Y:S01]  /*10e930*/  SHF.L.W.U32.HI R37, R84, 0x1, R139 ;  /* 0x0000000154257819 */ /* 0x000fe20000010e8b */
[----:B------:R-:W-:-:S02]  /*10e940*/  IMAD.MOV.U32 R116, RZ, RZ, R101 ;  /* 0x000000ffff747224 */ /* 0x000fc400078e0065 */
[----:B------:R-:W-:Y:S01]  /*10e950*/  IMAD.IADD R106, R107, 0x1, R106 ;  /* 0x000000016b6a7824 */ /* 0x000fe200078e026a */
[----:B------:R-:W-:Y:S01]  /*10e960*/  IADD3.X R78, P0, PT, R37, R78, RZ, P0, !PT ;  /* 0x0000004e254e7210 */ /* 0x000fe2000071e4ff */
[----:B------:R-:W-:-:S03]  /*10e970*/  IMAD.WIDE.U32 R100, R135, 0xf5138f, RZ ;  /* 0x00f5138f87647825 */ /* 0x000fc600078e00ff */
[----:B------:R-:W-:Y:S01]  /*10e980*/  IADD3.X RZ, P1, PT, R123, R106, RZ, P1, !PT ;  /* 0x0000006a7bff7210 */ /* 0x000fe20000f3e4ff */
[----:B------:R-:W-:-:S03]  /*10e990*/  IMAD.WIDE.U32.X R116, R135, 0x170b5d44, R116, P5 ;  /* 0x170b5d4487747825 */ /* 0x000fc600028e0474 */
[----:B------:R-:W-:Y:S01]  /*10e9a0*/  IADD3.X R123, P1, PT, RZ, R76, RZ, P1, !PT ;  /* 0x0000004cff7b7210 */ /* 0x000fe20000f3e4ff */
[----:B------:R-:W-:-:S03]  /*10e9b0*/  IMAD.WIDE.U32 R124, P5, R36, 0x1ef3622f, R90 ;  /* 0x1ef3622f247c7825 */ /* 0x000fc600078a005a */
[----:B------:R-:W-:Y:S01]  /*10e9c0*/  IADD3.X R60, P1, PT, RZ, R77, RZ, P1, !PT ;  /* 0x0000004dff3c7210 */ /* 0x000fe20000f3e4ff */
[----:B------:R-:W-:-:S04]  /*10e9d0*/  IMAD.WIDE.U32 R110, R36, -0x45f6b800, RZ ;  /* 0xba094800246e7825 */ /* 0x000fc800078e00ff */
[C---:B------:R-:W-:Y:S02]  /*10e9e0*/  IMAD R103, R36.reuse, 0x1a22d9f3, R100 ;  /* 0x1a22d9f324677824 */ /* 0x040fe400078e0264 */
[----:B------:R-:W-:Y:S02]  /*10e9f0*/  IMAD.X R107, RZ, RZ, RZ, P5 ;  /* 0x000000ffff6b7224 */ /* 0x000fe400028e06ff */
[C---:B------:R-:W-:Y:S02]  /*10ea00*/  IMAD R119, R36.reuse, 0x1ef3622f, R90 ;  /* 0x1ef3622f24777824 */ /* 0x040fe400078e025a */
[----:B------:R-:W-:-:S04]  /*10ea10*/  IMAD.WIDE.U32 R100, P5, R36, 0x1a22d9f3, R100 ;  /* 0x1a22d9f324647825 */ /* 0x000fc800078a0064 */
[----:B------:R-:W-:Y:S01]  /*10ea20*/  IMAD.X R133, RZ, RZ, RZ, P2 ;  /* 0x000000ffff857224 */ /* 0x000fe200010e06ff */
[----:B------:R-:W-:Y:S01]  /*10ea30*/  IADD3 RZ, P2, PT, R124, R111, RZ ;  /* 0x0000006f7cff7210 */ /* 0x000fe20007f5e0ff */
[----:B------:R-:W-:Y:S01]  /*10ea40*/  IMAD.WIDE.U32 R90, R36, 0xf5138f, RZ ;  /* 0x00f5138f245a7825 */ /* 0x000fe200078e00ff */
[----:B------:R-:W-:-:S03]  /*10ea50*/  IADD3.X R85, PT, PT, RZ, RZ, RZ, P5, !PT ;  /* 0x000000ffff557210 */ /* 0x000fc60002ffe4ff */
[----:B------:R-:W-:Y:S01]  /*10ea60*/  IMAD.MOV.U32 R106, RZ, RZ, R125 ;  /* 0x000000ffff6a7224 */ /* 0x000fe200078e007d */
[----:B------:R-:W-:Y:S01]  /*10ea70*/  IADD3 RZ, P5, PT, R100, R91, RZ ;  /* 0x0000005b64ff7210 */ /* 0x000fe20007fbe0ff */
[----:B------:R-:W-:-:S04]  /*10ea80*/  IMAD.WIDE.U32 R62, R68, -0x45f6b800, R62 ;  /* 0xba094800443e7825 */ /* 0x000fc800078e003e */
[----:B------:R-:W-:Y:S01]  /*10ea90*/  IMAD.IADD R131, R121, 0x1, R95 ;  /* 0x0000000179837824 */ /* 0x000fe200078e025f */
[----:B------:R-:W-:Y:S01]  /*10eaa0*/  IADD3.X R124, P1, PT, R123, R62, RZ, P1, !PT ;  /* 0x0000003e7b7c7210 */ /* 0x000fe20000f3e4ff */
[----:B------:R-:W-:Y:S01]  /*10eab0*/  IMAD.WIDE.U32.X R106, R135, 0x1ef3622f, R106, P2 ;  /* 0x1ef3622f876a7825 */ /* 0x000fe200010e046a */
[----:B------:R-:W-:-:S03]  /*10eac0*/  IADD3 RZ, P2, PT, R112, R94, RZ ;  /* 0x0000005e70ff7210 */ /* 0x000fc60007f5e0ff */
[----:B------:R-:W-:Y:S01]  /*10ead0*/  IMAD.WIDE.U32 R76, R135, 0x6ca1493b, RZ ;  /* 0x6ca1493b874c7825 */ /* 0x000fe200078e00ff */
[----:B------:R-:W-:-:S03]  /*10eae0*/  IADD3.X RZ, P2, PT, R113, R131, RZ, P2, !PT ;  /* 0x0000008371ff7210 */ /* 0x000fc6000175e4ff */
[----:B------:R-:W-:Y:S01]  /*10eaf0*/  IMAD.MOV.U32 R84, RZ, RZ, R101 ;  /* 0x000000ffff547224 */ /* 0x000fe200078e0065 */
[----:B------:R-:W-:Y:S01]  /*10eb00*/  IADD3.X R92, P2, PT, R127, R92, RZ, P2, !PT ;  /* 0x0000005c7f5c7210 */ /* 0x000fe2000175e4ff */
[----:B------:R-:W-:Y:S02]  /*10eb10*/  IMAD.IADD R125, R63, 0x1, R141 ;  /* 0x000000013f7d7824 */ /* 0x000fe400078e028d */
[----:B------:R-:W-:Y:S01]  /*10eb20*/  IMAD.WIDE.U32 R62, R135, 0x17c510ea, RZ ;  /* 0x17c510ea873e7825 */ /* 0x000fe200078e00ff */
[----:B------:R-:W-:Y:S02]  /*10eb30*/  IADD3.X R93, P2, PT, R133, R93, RZ, P2, !PT ;  /* 0x0000005d855d7210 */ /* 0x000fe4000175e4ff */
[----:B------:R-:W-:Y:S01]  /*10eb40*/  IADD3.X R125, P1, PT, R60, R125, RZ, P1, !PT ;  /* 0x0000007d3c7d7210 */ /* 0x000fe20000f3e4ff */
[----:B------:R-:W-:-:S03]  /*10eb50*/  IMAD.WIDE.U32.X R94, R135, 0x1a22d9f3, R84, P5 ;  /* 0x1a22d9f3875e7825 */ /* 0x000fc600028e0454 */
[----:B------:R-:W-:Y:S01]  /*10eb60*/  IADD3.X R123, P1, PT, RZ, RZ, RZ, P1, !PT ;  /* 0x000000ffff7b7210 */ /* 0x000fe20000f3e4ff */
[----:B------:R-:W-:-:S04]  /*10eb70*/  IMAD.WIDE.U32 R128, P5, R36, -0x39c4fa40, R76 ;  /* 0xc63b05c024807825 */ /* 0x000fc800078a004c */
[----:B------:R-:W-:Y:S02]  /*10eb80*/  IMAD.X R77, RZ, RZ, RZ, P5 ;  /* 0x000000ffff4d7224 */ /* 0x000fe400028e06ff */
[----:B------:R-:W-:-:S04]  /*10eb90*/  IMAD.WIDE.U32 R130, P5, R36, 0x1ae3a46, R62 ;  /* 0x01ae3a4624827825 */ /* 0x000fc800078a003e */
[----:B------:R-:W-:-:S04]  /*10eba0*/  IMAD.WIDE.U32 R84, R36, 0x6ca1493b, RZ ;  /* 0x6ca1493b24547825 */ /* 0x000fc800078e00ff */
[C---:B------:R-:W-:Y:S02]  /*10ebb0*/  IMAD R37, R36.reuse, 0x1ae3a46, R62 ;  /* 0x01ae3a4624257824 */ /* 0x040fe400078e023e */
[----:B------:R-:W-:-:S04]  /*10ebc0*/  IMAD.WIDE.U32 R62, R36, 0x17c510ea, RZ ;  /* 0x17c510ea243e7825 */ /* 0x000fc800078e00ff */
[----:B------:R-:W-:Y:S01]  /*10ebd0*/  IMAD R101, R36, -0x39c4fa40, R76 ;  /* 0xc63b05c024657824 */ /* 0x000fe200078e024c */
[----:B------:R-:W-:Y:S01]  /*10ebe0*/  MOV R76, R129 ;  /* 0x00000081004c7202 */ /* 0x000fe20000000f00 */
[----:B------:R-:W-:Y:S01]  /*10ebf0*/  IMAD.X R127, RZ, RZ, RZ, P5 ;  /* 0x000000ffff7f7224 */ /* 0x000fe200028e06ff */
[----:B------:R-:W-:Y:S01]  /*10ec00*/  IADD3 RZ, P5, PT, R128, R85, RZ ;  /* 0x0000005580ff7210 */ /* 0x000fe20007fbe0ff */
[----:B------:R-:W-:Y:S01]  /*10ec10*/  IMAD.X R133, RZ, RZ, RZ, P1 ;  /* 0x000000ffff857224 */ /* 0x000fe200008e06ff */
[----:B------:R-:W-:Y:S01]  /*10ec20*/  IADD3.X R92, P1, PT, R92, R137, RZ, P2, !PT ;  /* 0x000000895c5c7210 */ /* 0x000fe2000173e4ff */
[----:B------:R-:W-:Y:S01]  /*10ec30*/  IMAD.MOV.U32 R126, RZ, RZ, R131 ;  /* 0x000000ffff7e7224 */ /* 0x000fe200078e0083 */
[----:B------:R-:W-:Y:S01]  /*10ec40*/  IADD3 RZ, P2, PT, R130, R63, RZ ;  /* 0x0000003f82ff7210 */ /* 0x000fe20007f5e0ff */
[----:B------:R-:W-:Y:S01]  /*10ec50*/  IMAD.WIDE.U32.X R76, R135, -0x39c4fa40, R76, P5 ;  /* 0xc63b05c0874c7825 */ /* 0x000fe200028e044c */
[----:B------:R-:W-:Y:S02]  /*10ec60*/  IADD3.X R93, P1, PT, R93, R78, RZ, P1, !PT ;  /* 0x0000004e5d5d7210 */ /* 0x000fe40000f3e4ff */
[----:B------:R-:W-:Y:S01]  /*10ec70*/  IADD3 RZ, P5, PT, R124, R114, RZ ;  /* 0x000000727cff7210 */ /* 0x000fe20007fbe0ff */
[----:B------:R-:W-:-:S02]  /*10ec80*/  IMAD.IADD R129, R143, 0x1, R115 ;  /* 0x000000018f817824 */ /* 0x000fc400078e0273 */
[----:B------:R-:W-:-:S03]  /*10ec90*/  IMAD.WIDE.U32 R114, R212, R42, R58 ;  /* 0x0000002ad4727225 */ /* 0x000fc600078e003a */
[----:B------:R-:W-:Y:S01]  /*10eca0*/  IADD3.X RZ, P5, PT, R125, R129, RZ, P5, !PT ;  /* 0x000000817dff7210 */ /* 0x000fe20002fbe4ff */
[----:B------:R-:W-:Y:S01]  /*10ecb0*/  IMAD.WIDE.U32.X R58, R135, 0x1ae3a46, R126, P2 ;  /* 0x01ae3a46873a7825 */ /* 0x000fe200010e047e */
[----:B------:R-:W-:Y:S02]  /*10ecc0*/  IADD3.X R127, P1, PT, RZ, RZ, RZ, P1, !PT ;  /* 0x000000ffff7f7210 */ /* 0x000fe40000f3e4ff */
[----:B------:R-:W-:Y:S01]  /*10ecd0*/  IADD3.X R123, P2, PT, R123, R116, RZ, P5, !PT ;  /* 0x000000747b7b7210 */ /* 0x000fe20002f5e4ff */
[----:B------:R-:W-:Y:S01]  /*10ece0*/  IMAD.IADD R135, R109, 0x1, R41 ;  /* 0x000000016d877824 */ /* 0x000fe200078e0229 */
[----:B------:R-:W-:Y:S01]  /*10ecf0*/  SHF.L.W.U32.HI R41, R139, 0x1, R114 ;  /* 0x000000018b297819 */ /* 0x000fe20000010e72 */
[----:B------:R-:W-:Y:S01]  /*10ed00*/  IMAD.X R129, RZ, RZ, RZ, P1 ;  /* 0x000000ffff817224 */ /* 0x000fe200008e06ff */
[----:B------:R-:W-:Y:S01]  /*10ed10*/  IADD3 RZ, P1, PT, R92, R40, RZ ;  /* 0x000000285cff7210 */ /* 0x000fe20007f3e0ff */
[----:B------:R-:W-:Y:S01]  /*10ed20*/  IMAD.IADD R131, R115, 0x1, R86 ;  /* 0x0000000173837824 */ /* 0x000fe200078e0256 */
        /* <DEDUP_REMOVED lines=17> */
[----:B------:R-:W-:Y:S01]  /*10ee40*/  IMAD.IADD R127, R119, 0x1, R111 ;  /* 0x00000001777f7824 */ /* 0x000fe200078e026f */
[----:B------:R-:W-:Y:S01]  /*10ee50*/  IADD3 RZ, P1, PT, R96, R110, RZ ;  /* 0x0000006e60ff7210 */ /* 0x000fe20007f3e0ff */
[----:B------:R-:W-:Y:S01]  /*10ee60*/  IMAD.WIDE.U32 R74, R40, 0x1, RZ ;  /* 0x00000001284a7825 */ /* 0x000fe200078e00ff */
[----:B------:R-:W-:Y:S02]  /*10ee70*/  IADD3.X R121, P3, PT, RZ, RZ, RZ, P3, !PT ;  /* 0x000000ffff797210 */ /* 0x000fe40001f7e4ff */
[----:B------:R-:W-:Y:S01]  /*10ee80*/  IADD3.X R111, P2, PT, RZ, RZ, RZ, P2, !PT ;  /* 0x000000ffff6f7210 */ /* 0x000fe2000175e4ff */
[----:B------:R-:W-:Y:S01]  /*10ee90*/  IMAD R123, R124, -0x7af74001, -R117 ;  /* 0x8508bfff7c7b7824 */ /* 0x000fe200078e0a75 */
[----:B------:R-:W-:Y:S01]  /*10eea0*/  IADD3 RZ, P5, PT, R112, R70, RZ ;  /* 0x0000004670ff7210 */ /* 0x000fe20007fbe0ff */
[----:B------:R-:W-:Y:S01]  /*10eeb0*/  IMAD.WIDE.U32 R64, R43, R42, R64 ;  /* 0x0000002a2b407225 */ /* 0x000fe200078e0040 */
[----:B------:R-:W-:-:S02]  /*10eec0*/  IADD3.X R115, PT, PT, RZ, RZ, RZ, P2, !PT ;  /* 0x000000ffff737210 */ /* 0x000fc400017fe4ff */
[----:B------:R-:W-:Y:S01]  /*10eed0*/  IADD3 RZ, P2, PT, R124, R74, RZ ;  /* 0x0000004a7cff7210 */ /* 0x000fe20007f5e0ff */
[----:B------:R-:W-:Y:S01]  /*10eee0*/  IMAD.X R125, RZ, RZ, RZ, P3 ;  /* 0x000000ffff7d7224 */ /* 0x000fe200018e06ff */
[----:B------:R-:W-:Y:S01]  /*10eef0*/  IADD3.X RZ, P3, PT, R97, R127, RZ, P1, !PT ;  /* 0x0000007f61ff7210 */ /* 0x000fe20000f7e4ff */
[C---:B------:R-:W-:Y:S02]  /*10ef00*/  IMAD R99, R68.reuse, 0x1ae3a46, R108 ;  /* 0x01ae3a4644637824 */ /* 0x040fe400078e026c */
[----:B------:R-:W-:Y:S01]  /*10ef10*/  IMAD.IADD R123, R41, 0x1, R123 ;  /* 0x00000001297b7824 */ /* 0x000fe200078e027b */
[----:B------:R-:W-:Y:S01]  /*10ef20*/  SHF.L.W.U32.HI R41, R131, 0x1, R64 ;  /* 0x0000000183297819 */ /* 0x000fe20000010e40 */
        /* <DEDUP_REMOVED lines=8> */
[----:B------:R-:W-:Y:S02]  /*10efb0*/  IADD3.X R108, P3, PT, R89, R66, RZ, P3, !PT ;  /* 0x00000042596c7210 */ /* 0x000fe40001f7e4ff */
[----:B------:R-:W-:Y:S01]  /*10efc0*/  IADD3.X R60, P1, PT, R121, R80, RZ, P1, !PT ;  /* 0x00000050793c7210 */ /* 0x000fe20000f3e4ff */
[----:B------:R-:W-:Y:S02]  /*10efd0*/  IMAD.IADD R109, R67, 0x1, R109 ;  /* 0x00000001436d7824 */ /* 0x000fe400078e026d */
[----:B------:R-:W-:Y:S02]  /*10efe0*/  IMAD R41, R40, -0x7af74000, R70 ;  /* 0x8508c00028297824 */ /* 0x000fe400078e0246 */
[----:B------:R-:W-:Y:S01]  /*10eff0*/  IMAD.IADD R133, R65, 0x1, R88 ;  /* 0x0000000141857824 */ /* 0x000fe200078e0258 */
[----:B------:R-:W-:Y:S01]  /*10f000*/  IADD3.X R109, P3, PT, R106, R109, RZ, P3, !PT ;  /* 0x0000006d6a6d7210 */ /* 0x000fe20001f7e4ff */
[----:B------:R-:W-:-:S04]  /*10f010*/  IMAD.WIDE.U32 R110, P5, R40, -0x7af74000, R70 ;  /* 0x8508c000286e7825 */ /* 0x000fc800078a0046 */
[----:B------:R-:W-:Y:S01]  /*10f020*/  IMAD.WIDE.U32 R92, R68, 0x17c510ea, R112 ;  /* 0x17c510ea445c7825 */ /* 0x000fe200078e0070 */
[----:B------:R-:W-:Y:S02]  /*10f030*/  IADD3.X R68, P1, PT, R125, R81, RZ, P1, !PT ;  /* 0x000000517d447210 */ /* 0x000fe40000f3e4ff */
[----:B------:R-:W-:Y:S01]  /*10f040*/  IADD3.X R81, P3, PT, RZ, RZ, RZ, P3, !PT ;  /* 0x000000ffff517210 */ /* 0x000fe20001f7e4ff */
[C---:B------:R-:W-:Y:S01]  /*10f050*/  IMAD.IADD R78, R75.reuse, 0x1, R41 ;  /* 0x000000014b4e7824 */ /* 0x040fe200078e0229 */
[----:B------:R-:W-:Y:S01]  /*10f060*/  SHF.L.W.U32.HI R41, R64, 0x1, R133 ;  /* 0x0000000140297819 */ /* 0x000fe20000010e85 */
[----:B------:R-:W-:Y:S01]  /*10f070*/  IMAD.X R71, RZ, RZ, RZ, P5 ;  /* 0x000000ffff477224 */ /* 0x000fe200028e06ff */
[----:B------:R-:W-:Y:S01]  /*10f080*/  IADD3 RZ, P5, PT, R75, R110, RZ ;  /* 0x0000006e4bff7210 */ /* 0x000fe20007fbe0ff */
[----:B------:R-:W-:Y:S01]  /*10f090*/  IMAD.WIDE.U32 R64, R123, 0x30000000, RZ ;  /* 0x300000007b407825 */ /* 0x000fe200078e00ff */
[----:B------:R-:W-:Y:S02]  /*10f0a0*/  MOV R70, R111 ;  /* 0x0000006f00467202 */ /* 0x000fe40000000f00 */
[----:B------:R-:W-:Y:S01]  /*10f0b0*/  IADD3.X R131, P0, PT, R41, R74, RZ, P0, !PT ;  /* 0x0000004a29837210 */ /* 0x000fe2000071e4ff */
[----:B------:R-:W-:Y:S01]  /*10f0c0*/  IMAD.IADD R41, R103, 0x1, R91 ;  /* 0x0000000167297824 */ /* 0x000fe200078e025b */
[----:B------:R-:W-:Y:S01]  /*10f0d0*/  IADD3.X RZ, P2, PT, R117, R78, RZ, P2, !PT ;  /* 0x0000004e75ff7210 */ /* 0x000fe2000175e4ff */
[----:B------:R-:W-:Y:S01]  /*10f0e0*/  IMAD.X R89, RZ, RZ, RZ, P3 ;  /* 0x000000ffff597224 */ /* 0x000fe200018e06ff */
[----:B------:R-:W-:Y:S01]  /*10f0f0*/  IADD3 RZ, P3, PT, R108, R90, RZ ;  /* 0x0000005a6cff7210 */ /* 0x000fe20007f7e0ff */
[----:B------:R-:W-:-:S03]  /*10f100*/  IMAD.WIDE.U32.X R70, R123, -0x7af74000, R70, P5 ;  /* 0x8508c0007b467825 */ /* 0x000fc600028e0446 */
[----:B------:R-:W-:Y:S01]  /*10f110*/  IADD3.X RZ, P3, PT, R109, R41, RZ, P3, !PT ;  /* 0x000000296dff7210 */ /* 0x000fe20001f7e4ff */
[C-C-:B------:R-:W-:Y:S01]  /*10f120*/  IMAD R135, R40.reuse, 0x170b5d44, R64.reuse ;  /* 0x170b5d4428877824 */ /* 0x140fe200078e0240 */
[----:B------:R-:W-:Y:S01]  /*10f130*/  IADD3.X R41, P2, PT, RZ, R70, RZ, P2, !PT ;  /* 0x00000046ff297210 */ /* 0x000fe2000175e4ff */
[C---:B------:R-:W-:Y:S01]  /*10f140*/  IMAD.WIDE.U32 R64, P5, R40.reuse, 0x170b5d44, R64 ;  /* 0x170b5d4428407825 */ /* 0x040fe200078a0040 */
[----:B------:R-:W-:Y:S02]  /*10f150*/  IADD3.X R81, P3, PT, R81, R94, RZ, P3, !PT ;  /* 0x0000005e51517210 */ /* 0x000fe40001f7e4ff */
[----:B------:R-:W-:Y:S01]  /*10f160*/  IADD3.X R70, P2, PT, RZ, R71, RZ, P2, !PT ;  /* 0x00000047ff467210 */ /* 0x000fe2000175e4ff */
[----:B------:R-:W-:Y:S01]  /*10f170*/  IMAD.WIDE.U32 R66, R40, 0x30000000, RZ ;  /* 0x3000000028427825 */ /* 0x000fe200078e00ff */
[----:B------:R-:W-:-:S03]  /*10f180*/  IADD3.X R94, P3, PT, R89, R95, RZ, P3, !PT ;  /* 0x0000005f595e7210 */ /* 0x000fc60001f7e4ff */
[----:B------:R-:W-:Y:S01]  /*10f190*/  IMAD.X R111, RZ, RZ, RZ, P5 ;  /* 0x000000ffff6f7224 */ /* 0x000fe200028e06ff */
[----:B------:R-:W-:Y:S01]  /*10f1a0*/  IADD3 RZ, P5, PT, R64, R67, RZ ;  /* 0x0000004340ff7210 */ /* 0x000fe20007fbe0ff */
[----:B------:R-:W-:Y:S01]  /*10f1b0*/  IMAD.MOV.U32 R110, RZ, RZ, R65 ;  /* 0x000000ffff6e7224 */ /* 0x000fe200078e0041 */
[----:B------:R-:W-:Y:S01]  /*10f1c0*/  IADD3.X R92, P3, PT, R81, R92, RZ, P3, !PT ;  /* 0x0000005c515c7210 */ /* 0x000fe20001f7e4ff */
[----:B------:R-:W-:-:S04]  /*10f1d0*/  IMAD.WIDE.U32 R64, R36, -0x45f6b800, R96 ;  /* 0xba09480024407825 */ /* 0x000fc800078e0060 */
[----:B------:R-:W-:Y:S01]  /*10f1e0*/  IMAD.WIDE.U32 R74, R123, -0x45f6b800, RZ ;  /* 0xba0948007b4a7825 */ /* 0x000fe200078e00ff */
[----:B------:R-:W-:-:S03]  /*10f1f0*/  IADD3.X R98, P2, PT, R41, R64, RZ, P2, !PT ;  /* 0x0000004029627210 */ /* 0x000fc6000175e4ff */
[----:B------:R-:W-:Y:S02]  /*10f200*/  IMAD.IADD R119, R65, 0x1, R119 ;  /* 0x0000000141777824 */ /* 0x000fe400078e0277 */
[----:B------:R-:W-:Y:S02]  /*10f210*/  IMAD R86, R40, 0x1ef3622f, R74 ;  /* 0x1ef3622f28567824 */ /* 0x000fe400078e024a */
[----:B------:R-:W-:-:S04]  /*10f220*/  IMAD.WIDE.U32.X R110, R123, 0x170b5d44, R110, P5 ;  /* 0x170b5d447b6e7825 */ /* 0x000fc800028e046e */
[----:B------:R-:W-:Y:S01]  /*10f230*/  IMAD.IADD R41, R93, 0x1, R99 ;  /* 0x000000015d297824 */ /* 0x000fe200078e0263 */
[----:B------:R-:W-:Y:S01]  /*10f240*/  IADD3.X R99, P2, PT, R70, R119, RZ, P2, !PT ;  /* 0x0000007746637210 */ /* 0x000fe2000175e4ff */
[----:B------:R-:W-:-:S03]  /*10f250*/  IMAD.WIDE.U32 R74, P5, R40, 0x1ef3622f, R74 ;  /* 0x1ef3622f284a7825 */ /* 0x000fc600078a004a */
[----:B------:R-:W-:Y:S01]  /*10f260*/  IADD3.X R119, P2, PT, RZ, RZ, RZ, P2, !PT ;  /* 0x000000ffff777210 */ /* 0x000fe2000175e4ff */
[----:B------:R-:W-:Y:S01]  /*10f270*/  IMAD.WIDE.U32 R96, R40, -0x45f6b800, RZ ;  /* 0xba09480028607825 */ /* 0x000fe200078e00ff */
[----:B------:R-:W-:Y:S02]  /*10f280*/  IADD3.X R93, P3, PT, R94, R41, RZ, P3, !PT ;  /* 0x000000295e5d7210 */ /* 0x000fe40001f7e4ff */
[----:B------:R-:W-:Y:S01]  /*10f290*/  IADD3.X R121, PT, PT, RZ, RZ, RZ, P2, !PT ;  /* 0x000000ffff797210 */ /* 0x000fe200017fe4ff */
[----:B------:R-:W-:Y:S01]  /*10f2a0*/  IMAD.WIDE.U32 R64, R123, 0xf5138f, RZ ;  /* 0x00f5138f7b407825 */ /* 0x000fe200078e00ff */
[----:B------:R-:W-:-:S03]  /*10f2b0*/  IADD3.X R125, P3, PT, RZ, RZ, RZ, P3, !PT ;  /* 0x000000ffff7d7210 */ /* 0x000fc60001f7e4ff */
[----:B------:R-:W-:Y:S01]  /*10f2c0*/  IMAD.X R91, RZ, RZ, RZ, P5 ;  /* 0x000000ffff5b7224 */ /* 0x000fe200028e06ff */
[----:B------:R-:W-:Y:S01]  /*10f2d0*/  IADD3 RZ, P5, PT, R74, R97, RZ ;  /* 0x000000614aff7210 */ /* 0x000fe20007fbe0ff */
[----:B------:R-:W-:-:S04]  /*10f2e0*/  IMAD.WIDE.U32 R70, R123, 0x6ca1493b, RZ ;  /* 0x6ca1493b7b467825 */ /* 0x000fc800078e00ff */
[----:B------:R-:W-:Y:S02]  /*10f2f0*/  IMAD.MOV.U32 R90, RZ, RZ, R75 ;  /* 0x000000ffff5a7224 */ /* 0x000fe400078e004b */
[----:B------:R-:W-:-:S04]  /*10f300*/  IMAD.WIDE.U32 R112, R123, 0x17c510ea, RZ ;  /* 0x17c510ea7b707825 */ /* 0x000fc800078e00ff */
[C-C-:B------:R-:W-:Y:S02]  /*10f310*/  IMAD R107, R40.reuse, 0x1a22d9f3, R64.reuse ;  /* 0x1a22d9f3286b7824 */ /* 0x140fe400078e0240 */
[----:B------:R-:W-:-:S04]  /*10f320*/  IMAD.WIDE.U32 R64, P2, R40, 0x1a22d9f3, R64 ;  /* 0x1a22d9f328407825 */ /* 0x000fc80007840040 */
[----:B------:R-:W-:-:S04]  /*10f330*/  IMAD.WIDE.U32.X R90, R123, 0x1ef3622f, R90, P5 ;  /* 0x1ef3622f7b5a7825 */ /* 0x000fc800028e045a */
[----:B------:R-:W-:-:S04]  /*10f340*/  IMAD.WIDE.U32 R80, R40, 0xf5138f, RZ ;  /* 0x00f5138f28507825 */ /* 0x000fc800078e00ff */
[----:B------:R-:W-:-:S04]  /*10f350*/  IMAD.WIDE.U32 R114, P5, R40, -0x39c4fa40, R70 ;  /* 0xc63b05c028727825 */ /* 0x000fc800078a0046 */
[----:B------:R-:W-:Y:S02]  /*10f360*/  IMAD.X R89, RZ, RZ, RZ, P2 ;  /* 0x000000ffff597224 */ /* 0x000fe400010e06ff */
[----:B------:R-:W-:-:S04]  /*10f370*/  IMAD.WIDE.U32 R74, R40, 0x6ca1493b, RZ ;  /* 0x6ca1493b284a7825 */ /* 0x000fc800078e00ff */
[----:B------:R-:W-:-:S04]  /*10f380*/  IMAD.WIDE.U32 R116, P2, R40, 0x1ae3a46, R112 ;  /* 0x01ae3a4628747825 */ /* 0x000fc80007840070 */
[----:B------:R-:W-:Y:S01]  /*10f390*/  IMAD.X R71, RZ, RZ, RZ, P5 ;  /* 0x000000ffff477224 */ /* 0x000fe200028e06ff */
[----:B------:R-:W-:Y:S01]  /*10f3a0*/  IADD3 RZ, P5, PT, R64, R81, RZ ;  /* 0x0000005140ff7210 */ /* 0x000fe20007fbe0ff */
[----:B------:R-:W-:Y:S02]  /*10f3b0*/  IMAD.MOV.U32 R88, RZ, RZ, R65 ;  /* 0x000000ffff587224 */ /* 0x000fe400078e0041 */
[----:B------:R-:W-:Y:S01]  /*10f3c0*/  IMAD.X R113, RZ, RZ, RZ, P2 ;  /* 0x000000ffff717224 */ /* 0x000fe200010e06ff */
[----:B------:R-:W-:Y:S01]  /*10f3d0*/  IADD3 RZ, P2, PT, R114, R75, RZ ;  /* 0x0000004b72ff7210 */ /* 0x000fe20007f5e0ff */
[C---:B------:R-:W-:Y:S02]  /*10f3e0*/  IMAD R95, R40.reuse, -0x39c4fa40, R70 ;  /* 0xc63b05c0285f7824 */ /* 0x040fe400078e0246 */
[----:B------:R-:W-:-:S04]  /*10f3f0*/  IMAD.WIDE.U32 R64, R40, 0x17c510ea, RZ ;  /* 0x17c510ea28407825 */ /* 0x000fc800078e00ff */
[----:B------:R-:W-:Y:S01]  /*10f400*/  IMAD.MOV.U32 R70, RZ, RZ, R115 ;  /* 0x000000ffff467224 */ /* 0x000fe200078e0073 */
[----:B------:R-:W-:Y:S01]  /*10f410*/  IADD3.X R115, P1, PT, R60, R129, RZ, P1, !PT ;  /* 0x000000813c737210 */ /* 0x000fe20000f3e4ff */
[----:B------:R-:W-:Y:S01]  /*10f420*/  IMAD.WIDE.U32.X R88, R123, 0x1a22d9f3, R88, P5 ;  /* 0x1a22d9f37b587825 */ /* 0x000fe200028e0458 */
[----:B------:R-:W-:Y:S02]  /*10f430*/  IADD3 R129, PT, PT, R135, R67, RZ ;  /* 0x0000004387817210 */ /* 0x000fe40007ffe0ff */
[----:B------:R-:W-:Y:S01]  /*10f440*/  IADD3 RZ, P5, PT, R98, R66, RZ ;  /* 0x0000004262ff7210 */ /* 0x000fe20007fbe0ff */
[----:B------:R-:W-:Y:S01]  /*10f450*/  IMAD.X R127, RZ, RZ, RZ, P3 ;  /* 0x000000ffff7f7224 */ /* 0x000fe200018e06ff */
[----:B------:R-:W-:Y:S01]  /*10f460*/  IADD3 RZ, P3, PT, R116, R65, RZ ;  /* 0x0000004174ff7210 */ /* 0x000fe20007f7e0ff */
[----:B------:R-:W-:Y:S01]  /*10f470*/  IMAD R41, R40, 0x1ae3a46, R112 ;  /* 0x01ae3a4628297824 */ /* 0x000fe200078e0270 */
[----:B------:R-:W-:Y:S01]  /*10f480*/  IADD3.X RZ, P5, PT, R99, R129, RZ, P5, !PT ;  /* 0x0000008163ff7210 */ /* 0x000fe20002fbe4ff */
[----:B------:R-:W-:-:S02]  /*10f490*/  IMAD.MOV.U32 R60, RZ, RZ, R56 ;  /* 0x000000ffff3c7224 */ /* 0x000fc400078e0038 */
[----:B------:R-:W-:Y:S02]  /*10f4a0*/  IMAD.IADD R85, R101, 0x1, R85 ;  /* 0x0000000165557824 */ /* 0x000fe400078e0255 */
[----:B------:R-:W-:Y:S01]  /*10f4b0*/  IMAD.WIDE.U32.X R70, R123, -0x39c4fa40, R70, P2 ;  /* 0xc63b05c07b467825 */ /* 0x000fe200010e0446 */
[----:B------:R-:W-:-:S03]  /*10f4c0*/  IADD3 RZ, P2, PT, R92, R84, RZ ;  /* 0x000000545cff7210 */ /* 0x000fc60007f5e0ff */
[----:B------:R-:W-:Y:S01]  /*10f4d0*/  IMAD.MOV.U32 R112, RZ, RZ, R117 ;  /* 0x000000ffff707224 */ /* 0x000fe200078e0075 */
[----:B------:R-:W-:Y:S01]  /*10f4e0*/  IADD3.X RZ, P2, PT, R93, R85, RZ, P2, !PT ;  /* 0x000000555dff7210 */ /* 0x000fe2000175e4ff */
[----:B------:R-:W-:-:S04]  /*10f4f0*/  IMAD.WIDE.U32 R60, R43, R212, R60 ;  /* 0x000000d42b3c7225 */ /* 0x000fc800078e003c */
[----:B------:R-:W-:Y:S01]  /*10f500*/  IMAD.WIDE.U32.X R66, R123, 0x1ae3a46, R112, P3 ;  /* 0x01ae3a467b427825 */ /* 0x000fe200018e0470 */
[----:B------:R-:W-:Y:S02]  /*10f510*/  IADD3.X R113, P5, PT, R119, R110, RZ, P5, !PT ;  /* 0x0000006e77717210 */ /* 0x000fe40002fbe4ff */
[----:B------:R-:W-:Y:S01]  /*10f520*/  IADD3.X R117, P3, PT, R68, R131, RZ, P1, !PT ;  /* 0x0000008344757210 */ /* 0x000fe20000f7e4ff */
[----:B------:R-:W-:Y:S01]  /*10f530*/  IMAD.WIDE.U32 R98, R40, 0x30000000, R98 ;  /* 0x3000000028627825 */ /* 0x000fe200078e0062 */
[----:B------:R-:W-:Y:S02]  /*10f540*/  SHF.L.W.U32.HI R85, R133, 0x1, R60 ;  /* 0x0000000185557819 */ /* 0x000fe40000010e3c */
[----:B------:R-:W-:Y:S01]  /*10f550*/  IADD3.X R110, P2, PT, R125, R76, RZ, P2, !PT ;  /* 0x0000004c7d6e7210 */ /* 0x000fe2000175e4ff */
[----:B------:R-:W-:Y:S01]  /*10f560*/  IMAD.IADD R131, R61, 0x1, R87 ;  /* 0x000000013d837824 */ /* 0x000fe200078e0257 */
[----:B------:R-:W-:Y:S01]  /*10f570*/  IADD3.X R111, P5, PT, R121, R111, RZ, P5, !PT ;  /* 0x0000006f796f7210 */ /* 0x000fe20002fbe4ff */
        /* <DEDUP_REMOVED lines=13> */
[----:B------:R-:W-:-:S02]  /*10f650*/  IADD3.X R111, P0, PT, R76, R117, RZ, P2, !PT ;  /* 0x000000754c6f7210 */ /* 0x000fc4000171e4ff */
[----:B------:R-:W-:Y:S01]  /*10f660*/  IADD3.X R87, P5, PT, RZ, RZ, RZ, P5, !PT ;  /* 0x000000ffff577210 */ /* 0x000fe20002fbe4ff */
[----:B------:R-:W-:Y:S01]  /*10f670*/  IMAD.IADD R115, R61, 0x1, R77 ;  /* 0x000000013d737824 */ /* 0x000fe200078e024d */
[----:B------:R-:W-:Y:S01]  /*10f680*/  IADD3.X R125, P3, PT, RZ, RZ, RZ, P3, !PT ;  /* 0x000000ffff7d7210 */ /* 0x000fe20001f7e4ff */
[----:B------:R-:W-:Y:S01]  /*10f690*/  IMAD.IADD R61, R86, 0x1, R97 ;  /* 0x00000001563d7824 */ /* 0x000fe200078e0261 */
[----:B------:R-:W-:Y:S01]  /*10f6a0*/  IADD3.X R121, P0, PT, RZ, RZ, RZ, P0, !PT ;  /* 0x000000ffff797210 */ /* 0x000fe2000071e4ff */
[----:B------:R-:W-:Y:S01]  /*10f6b0*/  IMAD.WIDE.U32 R108, R115, 0x1, RZ ;  /* 0x00000001736c7825 */ /* 0x000fe200078e00ff */
[----:B------:R-:W-:-:S03]  /*10f6c0*/  IADD3 RZ, P2, PT, R98, R84, RZ ;  /* 0x0000005462ff7210 */ /* 0x000fc60007f5e0ff */
[----:B------:R-:W-:Y:S02]  /*10f6d0*/  IMAD.X R117, RZ, RZ, RZ, P5 ;  /* 0x000000ffff757224 */ /* 0x000fe400028e06ff */
[----:B------:R-:W-:Y:S01]  /*10f6e0*/  IMAD.WIDE.U32 R76, P5, R60, -0x7af74000, R108 ;  /* 0x8508c0003c4c7825 */ /* 0x000fe200078a006c */
[----:B------:R-:W-:-:S03]  /*10f6f0*/  IADD3 R109, PT, PT, R37, R63, RZ ;  /* 0x0000003f256d7210 */ /* 0x000fc60007ffe0ff */
[----:B------:R-:W-:Y:S01]  /*10f700*/  IMAD.X R103, RZ, RZ, RZ, P5 ;  /* 0x000000ffff677224 */ /* 0x000fe200028e06ff */
[----:B------:R-:W-:Y:S01]  /*10f710*/  IADD3 RZ, P5, PT, R85, R76, RZ ;  /* 0x0000004c55ff7210 */ /* 0x000fe20007fbe0ff */
[----:B------:R-:W-:-:S04]  /*10f720*/  IMAD.WIDE.U32 R112, R115, 0x30000000, RZ ;  /* 0x3000000073707825 */ /* 0x000fc800078e00ff */
        /* <DEDUP_REMOVED lines=9> */
[----:B------:R-:W-:-:S03]  /*10f7c0*/  IMAD.WIDE.U32 R38, R45, R212, R38 ;  /* 0x000000d42d267225 */ /* 0x000fc600078e0026 */
[----:B------:R-:W-:Y:S01]  /*10f7d0*/  IADD3.X RZ, P0, PT, R111, R109, RZ, P0, !PT ;  /* 0x0000006d6fff7210 */ /* 0x000fe2000071e4ff */
[----:B------:R-:W-:Y:S01]  /*10f7e0*/  IMAD.X R99, RZ, RZ, RZ, P5 ;  /* 0x000000ffff637224 */ /* 0x000fe200028e06ff */
[----:B------:R-:W-:Y:S01]  /*10f7f0*/  IADD3 RZ, P5, PT, R96, R77, RZ ;  /* 0x0000004d60ff7210 */ /* 0x000fe20007fbe0ff */
[----:B------:R-:W-:Y:S01]  /*10f800*/  IMAD.WIDE.U32 R62, R115, -0x45f6b800, RZ ;  /* 0xba094800733e7825 */ /* 0x000fe200078e00ff */
[----:B------:R-:W-:-:S03]  /*10f810*/  SHF.L.W.U32.HI R61, R131, 0x1, R38 ;  /* 0x00000001833d7819 */ /* 0x000fc60000010e26 */
[----:B------:R-:W-:Y:S01]  /*10f820*/  IMAD.MOV.U32 R98, RZ, RZ, R97 ;  /* 0x000000ffff627224 */ /* 0x000fe200078e0061 */
[----:B------:R-:W-:Y:S01]  /*10f830*/  IADD3.X R56, P1, PT, R61, R34, RZ, P1, !PT ;  /* 0x000000223d387210 */ /* 0x000fe20000f3e4ff */
[----:B------:R-:W-:Y:S01]  /*10f840*/  IMAD.IADD R133, R35, 0x1, R69 ;  /* 0x0000000123857824 */ /* 0x000fe200078e0245 */
[----:B------:R-:W-:Y:S01]  /*10f850*/  IADD3.X R61, P3, PT, R87, R90, RZ, P3, !PT ;  /* 0x0000005a573d7210 */ /* 0x000fe20001f7e4ff */
[----:B------:R-:W-:Y:S02]  /*10f860*/  IMAD.IADD R131, R39, 0x1, R79 ;  /* 0x0000000127837824 */ /* 0x000fe400078e024f */
[----:B------:R-:W-:Y:S01]  /*10f870*/  IMAD.WIDE.U32.X R98, R115, 0x170b5d44, R98, P5 ;  /* 0x170b5d4473627825 */ /* 0x000fe200028e0462 */
[----:B------:R-:W-:Y:S02]  /*10f880*/  IADD3.X R91, P3, PT, R117, R91, RZ, P3, !PT ;  /* 0x0000005b755b7210 */ /* 0x000fe40001f7e4ff */
[----:B------:R-:W-:Y:S01]  /*10f890*/  SHF.L.W.U32.HI R84, R38, 0x1, R131 ;  /* 0x0000000126547819 */ /* 0x000fe20000010e83 */
[----:B------:R-:W-:-:S03]  /*10f8a0*/  IMAD.WIDE.U32 R68, P5, R60, 0x1ef3622f, R62 ;  /* 0x1ef3622f3c447825 */ /* 0x000fc600078a003e */
[----:B------:R-:W-:Y:S01]  /*10f8b0*/  IADD3.X R84, P1, PT, R84, R133, RZ, P1, !PT ;  /* 0x0000008554547210 */ /* 0x000fe20000f3e4ff */
[----:B------:R-:W-:Y:S01]  /*10f8c0*/  IMAD.WIDE.U32 R96, R60, -0x45f6b800, RZ ;  /* 0xba0948003c607825 */ /* 0x000fe200078e00ff */
[----:B------:R-:W-:-:S03]  /*10f8d0*/  MOV R78, R69 ;  /* 0x00000045004e7202 */ /* 0x000fc60000000f00 */
[----:B------:R-:W-:Y:S01]  /*10f8e0*/  IMAD.X R79, RZ, RZ, RZ, P5 ;  /* 0x000000ffff4f7224 */ /* 0x000fe200028e06ff */
[----:B------:R-:W-:Y:S01]  /*10f8f0*/  IADD3 RZ, P5, PT, R68, R97, RZ ;  /* 0x0000006144ff7210 */ /* 0x000fe20007fbe0ff */
[----:B------:R-:W-:-:S04]  /*10f900*/  IMAD.WIDE.U32 R34, R115, 0xf5138f, RZ ;  /* 0x00f5138f73227825 */ /* 0x000fc800078e00ff */
[----:B------:R-:W-:-:S04]  /*10f910*/  IMAD.WIDE.U32 R38, R36, 0x6ca1493b, R92 ;  /* 0x6ca1493b24267825 */ /* 0x000fc800078e005c */
[----:B------:R-:W-:Y:S01]  /*10f920*/  IMAD.IADD R94, R39, 0x1, R101 ;  /* 0x00000001275e7824 */ /* 0x000fe200078e0265 */
[----:B------:R-:W-:Y:S01]  /*10f930*/  IADD3.X R90, P3, PT, R61, R38, RZ, P3, !PT ;  /* 0x000000263d5a7210 */ /* 0x000fe20001f7e4ff */
[C---:B------:R-:W-:Y:S02]  /*10f940*/  IMAD R137, R60.reuse, 0x170b5d44, R112 ;  /* 0x170b5d443c897824 */ /* 0x040fe400078e0270 */
[----:B------:R-:W-:Y:S01]  /*10f950*/  IMAD R109, R60, 0x1ef3622f, R62 ;  /* 0x1ef3622f3c6d7824 */ /* 0x000fe200078e023e */
[----:B------:R-:W-:Y:S01]  /*10f960*/  IADD3.X R91, P3, PT, R91, R94, RZ, P3, !PT ;  /* 0x0000005e5b5b7210 */ /* 0x000fe20001f7e4ff */
[----:B------:R-:W-:-:S03]  /*10f970*/  IMAD.WIDE.U32.X R78, R115, 0x1ef3622f, R78, P5 ;  /* 0x1ef3622f734e7825 */ /* 0x000fc600028e044e */
[----:B------:R-:W-:Y:S01]  /*10f980*/  IADD3.X R117, P3, PT, RZ, RZ, RZ, P3, !PT ;  /* 0x000000ffff757210 */ /* 0x000fe20001f7e4ff */
[----:B------:R-:W-:-:S04]  /*10f990*/  IMAD.WIDE.U32 R112, P5, R60, 0x1a22d9f3, R34 ;  /* 0x1a22d9f33c707825 */ /* 0x000fc800078a0022 */
[----:B------:R-:W-:-:S04]  /*10f9a0*/  IMAD.WIDE.U32 R62, R60, 0xf5138f, RZ ;  /* 0x00f5138f3c3e7825 */ /* 0x000fc800078e00ff */
[C---:B------:R-:W-:Y:S02]  /*10f9b0*/  IMAD R135, R60.reuse, -0x7af74000, R108 ;  /* 0x8508c0003c877824 */ /* 0x040fe400078e026c */
        /* <DEDUP_REMOVED lines=8> */
[----:B------:R-:W-:Y:S01]  /*10fa40*/  IMAD.WIDE.U32.X R68, R115, 0x1a22d9f3, R68, P5 ;  /* 0x1a22d9f373447825 */ /* 0x000fe200028e0444 */
[----:B------:R-:W-:Y:S02]  /*10fa50*/  IADD3.X R119, PT, PT, RZ, RZ, RZ, P3, !PT ;  /* 0x000000ffff777210 */ /* 0x000fe40001ffe4ff */
[----:B------:R-:W-:Y:S01]  /*10fa60*/  IADD3 RZ, P3, PT, R90, R80, RZ ;  /* 0x000000505aff7210 */ /* 0x000fe20007f7e0ff */
[----:B------:R-:W-:-:S04]  /*10fa70*/  IMAD.WIDE.U32 R112, P5, R60, -0x39c4fa40, R34 ;  /* 0xc63b05c03c707825 */ /* 0x000fc800078a0022 */
[----:B------:R-:W-:Y:S02]  /*10fa80*/  IMAD.IADD R61, R107, 0x1, R81 ;  /* 0x000000016b3d7824 */ /* 0x000fe400078e0251 */
[----:B------:R-:W-:-:S03]  /*10fa90*/  IMAD.WIDE.U32 R34, R60, 0x6ca1493b, RZ ;  /* 0x6ca1493b3c227825 */ /* 0x000fc600078e00ff */
[----:B------:R-:W-:Y:S01]  /*10faa0*/  IADD3.X RZ, P3, PT, R91, R61, RZ, P3, !PT ;  /* 0x0000003d5bff7210 */ /* 0x000fe20001f7e4ff */
[----:B------:R-:W-:-:S03]  /*10fab0*/  IMAD.WIDE.U32 R32, R45, R43, R32 ;  /* 0x0000002b2d207225 */ /* 0x000fc600078e0020 */
[----:B------:R-:W-:Y:S01]  /*10fac0*/  IADD3.X R117, P3, PT, R117, R88, RZ, P3, !PT ;  /* 0x0000005875757210 */ /* 0x000fe20001f7e4ff */
[----:B------:R-:W-:Y:S01]  /*10fad0*/  IMAD.WIDE.U32 R110, R36, 0x17c510ea, R110 ;  /* 0x17c510ea246e7825 */ /* 0x000fe200078e006e */
[----:B------:R-:W-:Y:S02]  /*10fae0*/  IADD3.X R36, P0, PT, R121, R58, RZ, P0, !PT ;  /* 0x0000003a79247210 */ /* 0x000fe4000071e4ff */
[----:B------:R-:W-:Y:S01]  /*10faf0*/  IADD3.X R88, P3, PT, R119, R89, RZ, P3, !PT ;  /* 0x0000005977587210 */ /* 0x000fe20001f7e4ff */
[----:B------:R-:W-:Y:S01]  /*10fb00*/  IMAD.X R39, RZ, RZ, RZ, P5 ;  /* 0x000000ffff277224 */ /* 0x000fe200028e06ff */
[----:B------:R-:W-:Y:S01]  /*10fb10*/  IADD3 RZ, P5, PT, R112, R35, RZ ;  /* 0x0000002370ff7210 */ /* 0x000fe20007fbe0ff */
[----:B------:R-:W-:Y:S01]  /*10fb20*/  IMAD.WIDE.U32 R100, R115, 0x17c510ea, RZ ;  /* 0x17c510ea73647825 */ /* 0x000fe200078e00ff */
[----:B------:R-:W-:Y:S02]  /*10fb30*/  IADD3.X R92, P0, PT, R123, R59, RZ, P0, !PT ;  /* 0x0000003b7b5c7210 */ /* 0x000fe4000071e4ff */
[----:B------:R-:W-:Y:S01]  /*10fb40*/  IADD3.X R110, P3, PT, R117, R110, RZ, P3, !PT ;  /* 0x0000006e756e7210 */ /* 0x000fe20001f7e4ff */
[----:B------:R-:W-:Y:S01]  /*10fb50*/  IMAD.IADD R61, R33, 0x1, R72 ;  /* 0x00000001213d7824 */ /* 0x000fe200078e0248 */
[----:B------:R-:W-:Y:S01]  /*10fb60*/  IADD3.X R33, P2, PT, RZ, R102, RZ, P2, !PT ;  /* 0x00000066ff217210 */ /* 0x000fe2000175e4ff */
[----:B------:R-:W-:-:S02]  /*10fb70*/  IMAD.MOV.U32 R38, RZ, RZ, R113 ;  /* 0x000000ffff267224 */ /* 0x000fc400078e0071 */
[----:B------:R-:W-:Y:S01]  /*10fb80*/  IMAD.WIDE.U32 R82, R40, -0x45f6b800, R82 ;  /* 0xba09480028527825 */ /* 0x000fe200078e0052 */
[----:B------:R-:W-:Y:S02]  /*10fb90*/  IADD3.X R102, P2, PT, RZ, R103, RZ, P2, !PT ;  /* 0x00000067ff667210 */ /* 0x000fe4000175e4ff */
[----:B------:R-:W-:Y:S01]  /*10fba0*/  SHF.L.W.U32.HI R113, R32, 0x1, R61 ;  /* 0x0000000120717819 */ /* 0x000fe20000010e3d */
[----:B------:R-:W-:Y:S01]  /*10fbb0*/  IMAD R85, R60, 0x1ae3a46, R100 ;  /* 0x01ae3a463c557824 */ /* 0x000fe200078e0264 */
[----:B------:R-:W-:Y:S01]  /*10fbc0*/  IADD3.X R82, P2, PT, R33, R82, RZ, P2, !PT ;  /* 0x0000005221527210 */ /* 0x000fe2000175e4ff */
[----:B------:R-:W-:Y:S01]  /*10fbd0*/  IMAD.WIDE.U32.X R58, R115, -0x39c4fa40, R38, P5 ;  /* 0xc63b05c0733a7825 */ /* 0x000fe200028e0426 */
        /* <DEDUP_REMOVED lines=16> */
[----:B------:R-:W-:Y:S01]  /*10fce0*/  IADD3.X R80, P0, PT, R92, R127, RZ, P0, !PT ;  /* 0x0000007f5c507210 */ /* 0x000fe2000071e4ff */
[----:B------:R-:W-:Y:S01]  /*10fcf0*/  IMAD.X R77, RZ, RZ, RZ, P5 ;  /* 0x000000ffff4d7224 */ /* 0x000fe200028e06ff */
[----:B------:R-:W-:Y:S01]  /*10fd00*/  IADD3.X RZ, P5, PT, R83, R89, RZ, P2, !PT ;  /* 0x0000005953ff7210 */ /* 0x000fe200017be4ff */
[----:B------:R-:W-:Y:S01]  /*10fd10*/  IMAD.WIDE.U32.X R30, R201, R201, R30, P4 ;  /* 0x000000c9c91e7225 */ /* 0x000fe200020e041e */
[----:B------:R-:W-:Y:S02]  /*10fd20*/  IADD3 RZ, P2, PT, R110, R74, RZ ;  /* 0x0000004a6eff7210 */ /* 0x000fe40007f5e0ff */
[----:B------:R-:W-:Y:S01]  /*10fd30*/  IADD3.X R81, P4, PT, RZ, RZ, RZ, P3, !PT ;  /* 0x000000ffff517210 */ /* 0x000fe20001f9e4ff */
[----:B------:R-:W-:Y:S01]  /*10fd40*/  IMAD.IADD R65, R41, 0x1, R65 ;  /* 0x0000000129417824 */ /* 0x000fe200078e0241 */
[----:B------:R-:W-:Y:S01]  /*10fd50*/  IADD3.X R75, P5, PT, R37, R98, RZ, P5, !PT ;  /* 0x00000062254b7210 */ /* 0x000fe20002fbe4ff */
[----:B------:R-:W-:Y:S01]  /*10fd60*/  IMAD.WIDE.U32 R36, R40, 0xf5138f, R90 ;  /* 0x00f5138f28247825 */ /* 0x000fe200078e005a */
        /* <DEDUP_REMOVED lines=13> */
[----:B------:R-:W-:Y:S01]  /*10fe40*/  IADD3.X R36, P4, PT, R75, R36, RZ, P4, !PT ;  /* 0x000000244b247210 */ /* 0x000fe2000279e4ff */
[----:B------:R-:W-:Y:S01]  /*10fe50*/  IMAD.IADD R35, R87, 0x1, R35 ;  /* 0x0000000157237824 */ /* 0x000fe200078e0223 */
[----:B------:R-:W-:Y:S01]  /*10fe60*/  IADD3.X R80, P2, PT, R89, R71, RZ, P2, !PT ;  /* 0x0000004759507210 */ /* 0x000fe2000175e4ff */
[----:B------:R-:W-:Y:S01]  /*10fe70*/  IMAD.IADD R39, R85, 0x1, R39 ;  /* 0x0000000155277824 */ /* 0x000fe200078e0227 */
[----:B------:R-:W-:-:S02]  /*10fe80*/  IADD3.X R86, P3, PT, RZ, R86, RZ, P3, !PT ;  /* 0x00000056ff567210 */ /* 0x000fc40001f7e4ff */
[----:B------:R-:W-:Y:S01]  /*10fe90*/  IADD3.X R37, P4, PT, R98, R107, RZ, P4, !PT ;  /* 0x0000006b62257210 */ /* 0x000fe2000279e4ff */
[----:B------:R-:W-:Y:S01]  /*10fea0*/  IMAD R107, R76, -0x7af74001, -R97 ;  /* 0x8508bfff4c6b7824 */ /* 0x000fe200078e0a61 */
[----:B------:R-:W-:Y:S02]  /*10feb0*/  IADD3.X R82, P2, PT, R30, R103, RZ, P2, !PT ;  /* 0x000000671e527210 */ /* 0x000fe4000175e4ff */
[----:B------:R-:W-:Y:S01]  /*10fec0*/  IADD3.X R72, P1, PT, R113, R31, RZ, P1, !PT ;  /* 0x0000001f71487210 */ /* 0x000fe20000f3e4ff */
[----:B------:R-:W-:Y:S01]  /*10fed0*/  IMAD.WIDE.U32 R30, R76, -0x1, RZ ;  /* 0xffffffff4c1e7825 */ /* 0x000fe200078e00ff */
[----:B------:R-:W-:Y:S02]  /*10fee0*/  IADD3 RZ, P0, PT, R36, R96, RZ ;  /* 0x0000006024ff7210 */ /* 0x000fe40007f1e0ff */
[----:B------:R-:W-:Y:S01]  /*10fef0*/  IADD3.X R92, PT, PT, RZ, RZ, RZ, P3, P5 ;  /* 0x000000ffff5c7210 */ /* 0x000fe20001fea4ff */
[----:B------:R-:W-:Y:S01]  /*10ff00*/  IMAD.IADD R107, R31, 0x1, R107 ;  /* 0x000000011f6b7824 */ /* 0x000fe200078e026b */
[----:B------:R-:W-:Y:S01]  /*10ff10*/  IADD3.X R75, P5, PT, RZ, RZ, RZ, P4, !PT ;  /* 0x000000ffff4b7210 */ /* 0x000fe200027be4ff */
[----:B------:R-:W-:Y:S01]  /*10ff20*/  IMAD.WIDE.U32 R70, R30, 0x1, RZ ;  /* 0x000000011e467825 */ /* 0x000fe200078e00ff */
[----:B------:R-:W-:-:S02]  /*10ff30*/  IADD3.X R83, P4, PT, R80, R91, RZ, P2, !PT ;  /* 0x0000005b50537210 */ /* 0x000fc4000179e4ff */
[----:B------:R-:W-:Y:S01]  /*10ff40*/  IADD3 RZ, P3, PT, R82, R64, RZ ;  /* 0x0000004052ff7210 */ /* 0x000fe20007f7e0ff */
[----:B------:R-:W-:Y:S01]  /*10ff50*/  IMAD.X R77, RZ, RZ, RZ, P5 ;  /* 0x000000ffff4d7224 */ /* 0x000fe200028e06ff */
[----:B------:R-:W-:Y:S01]  /*10ff60*/  IADD3.X RZ, P0, PT, R37, R81, RZ, P0, !PT ;  /* 0x0000005125ff7210 */ /* 0x000fe2000071e4ff */
[----:B------:R-:W-:Y:S01]  /*10ff70*/  IMAD.WIDE.U32 R80, R30, 0x30000000, RZ ;  /* 0x300000001e507825 */ /* 0x000fe200078e00ff */
[----:B------:R-:W-:Y:S02]  /*10ff80*/  IADD3.X R113, P4, PT, RZ, RZ, RZ, P4, !PT ;  /* 0x000000ffff717210 */ /* 0x000fe4000279e4ff */
[----:B------:R-:W-:Y:S01]  /*10ff90*/  IADD3.X RZ, P3, PT, R83, R65, RZ, P3, !PT ;  /* 0x0000004153ff7210 */ /* 0x000fe20001f7e4ff */
[----:B------:R-:W-:Y:S01]  /*10ffa0*/  IMAD.WIDE.U32 R64, R107, 0x1, RZ ;  /* 0x000000016b407825 */ /* 0x000fe200078e00ff */
[----:B------:R-:W-:Y:S02]  /*10ffb0*/  IADD3.X R31, P5, PT, R75, R78, RZ, P0, !PT ;  /* 0x0000004e4b1f7210 */ /* 0x000fe400007be4ff */
[----:B------:R-:W-:Y:S01]  /*10ffc0*/  IADD3 RZ, P2, PT, R76, R70, RZ ;  /* 0x000000464cff7210 */ /* 0x000fe20007f5e0ff */
[----:B------:R-:W-:Y:S01]  /*10ffd0*/  IMAD.X R115, RZ, RZ, RZ, P4 ;  /* 0x000000ffff737224 */ /* 0x000fe200020e06ff */
[----:B------:R-:W-:Y:S01]  /*10ffe0*/  IADD3.X R79, P4, PT, R77, R79, RZ, P5, !PT ;  /* 0x0000004f4d4f7210 */ /* 0x000fe20002f9e4ff */
[----:B------:R-:W-:Y:S01]  /*10fff0*/  IMAD.WIDE.U32 R76, R107, 0x30000000, RZ ;  /* 0x300000006b4c7825 */ /* 0x000fe200078e00ff */
[----:B------:R-:W-:-:S02]  /*110000*/  IADD3.X R113, P3, PT, R113, R66, RZ, P3, !PT ;  /* 0x0000004271717210 */ /* 0x000fc40001f7e4ff */
[----:B------:R-:W-:Y:S01]  /*110010*/  IADD3.X R78, P4, PT, R31, R110, RZ, P4, !PT ;  /* 0x0000006e1f4e7210 */ /* 0x000fe2000279e4ff */
[----:B------:R-:W-:Y:S01]  /*110020*/  IMAD.WIDE.U32 R90, P0, R30, -0x7af74000, R64 ;  /* 0x8508c0001e5a7825 */ /* 0x000fe20007800040 */
[----:B------:R-:W-:-:S03]  /*110030*/  IADD3.X R115, P3, PT, R115, R67, RZ, P3, !PT ;  /* 0x0000004373737210 */ /* 0x000fc60001f7e4ff */
[C---:B------:R-:W-:Y:S01]  /*110040*/  IMAD R70, R30.reuse, -0x7af74000, R64 ;  /* 0x8508c0001e467824 */ /* 0x040fe200078e0240 */
[----:B------:R-:W-:Y:S01]  /*110050*/  IADD3 RZ, P5, PT, R71, R90, RZ ;  /* 0x0000005a47ff7210 */ /* 0x000fe20007fbe0ff */
[C-C-:B------:R-:W-:Y:S01]  /*110060*/  IMAD R117, R30.reuse, 0x170b5d44, R76.reuse ;  /* 0x170b5d441e757824 */ /* 0x140fe200078e024c */
[----:B------:R-:W-:Y:S01]  /*110070*/  IADD3.X R113, P3, PT, R113, R86, RZ, P3, !PT ;  /* 0x0000005671717210 */ /* 0x000fe20001f7e4ff */
[----:B------:R-:W-:Y:S02]  /*110080*/  IMAD.X R65, RZ, RZ, RZ, P0 ;  /* 0x000000ffff417224 */ /* 0x000fe400000e06ff */
[----:B------:R-:W-:Y:S01]  /*110090*/  IMAD.WIDE.U32 R76, P0, R30, 0x170b5d44, R76 ;  /* 0x170b5d441e4c7825 */ /* 0x000fe2000780004c */
[----:B------:R-:W-:-:S03]  /*1100a0*/  IADD3.X R115, P3, PT, R115, R92, RZ, P3, !PT ;  /* 0x0000005c73737210 */ /* 0x000fc60001f7e4ff */
[----:B------:R-:W-:Y:S02]  /*1100b0*/  IMAD.IADD R64, R71, 0x1, R70 ;  /* 0x0000000147407824 */ /* 0x000fe400078e0246 */
[----:B------:R-:W-:Y:S01]  /*1100c0*/  IMAD.WIDE.U32 R82, R40, 0x17c510ea, R82 ;  /* 0x17c510ea28527825 */ /* 0x000fe200078e0052 */
[----:B------:R-:W-:Y:S02]  /*1100d0*/  IADD3 R40, PT, PT, R111, R95, RZ ;  /* 0x0000005f6f287210 */ /* 0x000fe40007ffe0ff */
[----:B------:R-:W-:Y:S01]  /*1100e0*/  IADD3.X RZ, P2, PT, R97, R64, RZ, P2, !PT ;  /* 0x0000004061ff7210 */ /* 0x000fe2000175e4ff */
[----:B------:R-:W-:Y:S01]  /*1100f0*/  IMAD.X R89, RZ, RZ, RZ, P0 ;  /* 0x000000ffff597224 */ /* 0x000fe200000e06ff */
[----:B------:R-:W-:Y:S01]  /*110100*/  IADD3 RZ, P0, PT, R76, R81, RZ ;  /* 0x000000514cff7210 */ /* 0x000fe20007f1e0ff */
[----:B------:R-:W-:Y:S01]  /*110110*/  IMAD.MOV.U32 R88, RZ, RZ, R77 ;  /* 0x000000ffff587224 */ /* 0x000fe200078e004d */
[----:B------:R-:W-:Y:S01]  /*110120*/  IADD3.X R79, P4, PT, R79, R40, RZ, P4, !PT ;  /* 0x000000284f4f7210 */ /* 0x000fe2000279e4ff */
[----:B------:R-:W-:-:S03]  /*110130*/  IMAD.WIDE.U32 R66, R107, -0x45f6b800, RZ ;  /* 0xba0948006b427825 */ /* 0x000fc600078e00ff */
[----:B------:R-:W-:Y:S01]  /*110140*/  IADD3.X R75, P4, PT, RZ, RZ, RZ, P4, !PT ;  /* 0x000000ffff4b7210 */ /* 0x000fe2000279e4ff */
[----:B------:R-:W-:Y:S02]  /*110150*/  IMAD.MOV.U32 R64, RZ, RZ, R91 ;  /* 0x000000ffff407224 */ /* 0x000fe400078e005b */
[----:B------:R-:W-:Y:S02]  /*110160*/  IMAD.IADD R31, R93, 0x1, R63 ;  /* 0x000000015d1f7824 */ /* 0x000fe400078e023f */
[----:B------:R-:W-:Y:S01]  /*110170*/  IMAD.WIDE.U32.X R88, R107, 0x170b5d44, R88, P0 ;  /* 0x170b5d446b587825 */ /* 0x000fe200000e0458 */
[----:B------:R-:W-:-:S03]  /*110180*/  IADD3 RZ, P0, PT, R78, R62, RZ ;  /* 0x0000003e4eff7210 */ /* 0x000fc60007f1e0ff */
[----:B------:R-:W-:Y:S01]  /*110190*/  IMAD R119, R30, 0x1ef3622f, R66 ;  /* 0x1ef3622f1e777824 */ /* 0x000fe200078e0242 */
[----:B------:R-:W-:Y:S01]  /*1101a0*/  IADD3.X RZ, P0, PT, R79, R31, RZ, P0, !PT ;  /* 0x0000001f4fff7210 */ /* 0x000fe2000071e4ff */
[----:B------:R-:W-:-:S03]  /*1101b0*/  IMAD.WIDE.U32.X R64, R107, -0x7af74000, R64, P5 ;  /* 0x8508c0006b407825 */ /* 0x000fc600028e0440 */
[----:B------:R-:W-:Y:S01]  /*1101c0*/  IADD3.X R75, P0, PT, R75, R68, RZ, P0, !PT ;  /* 0x000000444b4b7210 */ /* 0x000fe2000071e4ff */
[----:B------:R-:W-:Y:S01]  /*1101d0*/  IMAD.WIDE.U32 R66, P5, R30, 0x1ef3622f, R66 ;  /* 0x1ef3622f1e427825 */ /* 0x000fe200078a0042 */
[----:B------:R-:W-:-:S03]  /*1101e0*/  IADD3.X R31, P2, PT, RZ, R64, RZ, P2, !PT ;  /* 0x00000040ff1f7210 */ /* 0x000fc6000175e4ff */
[----:B------:R-:W-:Y:S01]  /*1101f0*/  IMAD.WIDE.U32 R62, R107, 0xf5138f, RZ ;  /* 0x00f5138f6b3e7825 */ /* 0x000fe200078e00ff */
[----:B------:R-:W-:-:S03]  /*110200*/  IADD3.X R64, P2, PT, RZ, R65, RZ, P2, !PT ;  /* 0x00000041ff407210 */ /* 0x000fc6000175e4ff */
[----:B------:R-:W-:-:S04]  /*110210*/  IMAD.WIDE.U32 R70, R30, -0x45f6b800, RZ ;  /* 0xba0948001e467825 */ /* 0x000fc800078e00ff */
[----:B------:R-:W-:Y:S01]  /*110220*/  IMAD.X R97, RZ, RZ, RZ, P4 ;  /* 0x000000ffff617224 */ /* 0x000fe200020e06ff */
[----:B------:R-:W-:Y:S01]  /*110230*/  IADD3 RZ, P4, PT, R66, R71, RZ ;  /* 0x0000004742ff7210 */ /* 0x000fe20007f9e0ff */
[----:B------:R-:W-:Y:S02]  /*110240*/  IMAD.X R77, RZ, RZ, RZ, P5 ;  /* 0x000000ffff4d7224 */ /* 0x000fe400028e06ff */
[----:B------:R-:W-:Y:S01]  /*110250*/  IMAD.MOV.U32 R76, RZ, RZ, R67 ;  /* 0x000000ffff4c7224 */ /* 0x000fe200078e0043 */
[----:B------:R-:W-:Y:S01]  /*110260*/  IADD3.X R40, P0, PT, R97, R69, RZ, P0, !PT ;  /* 0x0000004561287210 */ /* 0x000fe2000071e4ff */
[----:B------:R-:W-:-:S03]  /*110270*/  IMAD.WIDE.U32 R94, P5, R30, 0x1a22d9f3, R62 ;  /* 0x1a22d9f31e5e7825 */ /* 0x000fc600078a003e */
[----:B------:R-:W-:Y:S01]  /*110280*/  IADD3.X R82, P0, PT, R75, R82, RZ, P0, !PT ;  /* 0x000000524b527210 */ /* 0x000fe2000071e4ff */
[----:B------:R-:W-:-:S04]  /*110290*/  IMAD.WIDE.U32 R66, R30, 0xf5138f, RZ ;  /* 0x00f5138f1e427825 */ /* 0x000fc800078e00ff */
[----:B------:R-:W-:-:S04]  /*1102a0*/  IMAD.WIDE.U32 R36, R60, -0x45f6b800, R36 ;  /* 0xba0948003c247825 */ /* 0x000fc800078e0024 */
[----:B------:R-:W-:Y:S01]  /*1102b0*/  IMAD.X R63, RZ, RZ, RZ, P5 ;  /* 0x000000ffff3f7224 */ /* 0x000fe200028e06ff */
[----:B------:R-:W-:Y:S01]  /*1102c0*/  IADD3 RZ, P5, PT, R94, R67, RZ ;  /* 0x000000435eff7210 */ /* 0x000fe20007fbe0ff */
[----:B------:R-:W-:Y:S01]  /*1102d0*/  IMAD.IADD R109, R37, 0x1, R109 ;  /* 0x00000001256d7824 */ /* 0x000fe200078e026d */
[----:B------:R-:W-:Y:S01]  /*1102e0*/  IADD3.X R94, P2, PT, R31, R36, RZ, P2, !PT ;  /* 0x000000241f5e7210 */ /* 0x000fe2000175e4ff */
[----:B------:R-:W-:Y:S02]  /*1102f0*/  IMAD.IADD R41, R83, 0x1, R41 ;  /* 0x0000000153297824 */ /* 0x000fe400078e0229 */
[----:B------:R-:W-:Y:S01]  /*110300*/  IMAD R91, R30, 0x1a22d9f3, R62 ;  /* 0x1a22d9f31e5b7824 */ /* 0x000fe200078e023e */
[----:B------:R-:W-:Y:S01]  /*110310*/  MOV R62, R95 ;  /* 0x0000005f003e7202 */ /* 0x000fe20000000f00 */
[C---:B------:R-:W-:Y:S01]  /*110320*/  IMAD.WIDE.U32 R36, R107.reuse, 0x6ca1493b, RZ ;  /* 0x6ca1493b6b247825 */ /* 0x040fe200078e00ff */
        /* <DEDUP_REMOVED lines=21> */
[----:B------:R-:W-:Y:S02]  /*110480*/  MOV R96, R99 ;  /* 0x0000006300607202 */ /* 0x000fe40000000f00 */
[----:B------:R-:W-:Y:S01]  /*110490*/  IADD3.X R88, P0, PT, R103, R89, RZ, P0, !PT ;  /* 0x0000005967587210 */ /* 0x000fe2000071e4ff */
[----:B------:R-:W-:Y:S01]  /*1104a0*/  IMAD.WIDE.U32.X R68, R107, 0x1a22d9f3, R62, P5 ;  /* 0x1a22d9f36b447825 */ /* 0x000fe200028e043e */
[----:B------:R-:W-:-:S03]  /*1104b0*/  IADD3.X R99, P5, PT, R113, R56, RZ, P3, !PT ;  /* 0x0000003871637210 */ /* 0x000fc60001fbe4ff */
[----:B------:R-:W-:Y:S01]  /*1104c0*/  IMAD.WIDE.U32.X R62, R107, -0x39c4fa40, R40, P2 ;  /* 0xc63b05c06b3e7825 */ /* 0x000fe200010e0428 */
[----:B------:R-:W-:Y:S02]  /*1104d0*/  IADD3 RZ, P2, PT, R82, R34, RZ ;  /* 0x0000002252ff7210 */ /* 0x000fe40007f5e0ff */
[----:B------:R-:W-:Y:S01]  /*1104e0*/  IADD3.X R84, P5, PT, R115, R84, RZ, P5, !PT ;  /* 0x0000005473547210 */ /* 0x000fe20002fbe4ff */
[----:B------:R-:W-:Y:S01]  /*1104f0*/  IMAD.X R97, RZ, RZ, RZ, P4 ;  /* 0x000000ffff617224 */ /* 0x000fe200020e06ff */
[----:B------:R-:W-:Y:S01]  /*110500*/  IADD3 RZ, P4, PT, R98, R37, RZ ;  /* 0x0000002562ff7210 */ /* 0x000fe20007f9e0ff */
[----:B------:R-:W-:Y:S01]  /*110510*/  IMAD.WIDE.U32 R78, R60, 0xf5138f, R78 ;  /* 0x00f5138f3c4e7825 */ /* 0x000fe200078e004e */
[----:B------:R-:W-:-:S03]  /*110520*/  IADD3.X RZ, P2, PT, R83, R35, RZ, P2, !PT ;  /* 0x0000002353ff7210 */ /* 0x000fc6000175e4ff */
        /* <DEDUP_REMOVED lines=8> */
[----:B------:R-:W-:Y:S01]  /*1105b0*/  IMAD.IADD R95, R79, 0x1, R117 ;  /* 0x000000014f5f7824 */ /* 0x000fe200078e0275 */
[----:B------:R-:W-:Y:S01]  /*1105c0*/  IADD3.X R101, P5, PT, RZ, R101, RZ, P5, !PT ;  /* 0x00000065ff657210 */ /* 0x000fe20002fbe4ff */
[----:B------:R-:W-:Y:S01]  /*1105d0*/  IMAD.WIDE.U32 R34, R78, -0x1, RZ ;  /* 0xffffffff4e227825 */ /* 0x000fe200078e00ff */
[----:B------:R-:W-:-:S02]  /*1105e0*/  IADD3.X R58, P0, PT, R58, R99, RZ, P0, !PT ;  /* 0x000000633a3a7210 */ /* 0x000fc4000071e4ff */
[----:B------:R-:W-:Y:S01]  /*1105f0*/  IADD3.X R103, PT, PT, RZ, RZ, RZ, P5, P4 ;  /* 0x000000ffff677210 */ /* 0x000fe20002fe84ff */
[----:B------:R-:W-:Y:S01]  /*110600*/  IMAD R79, R78, -0x7af74001, -R95 ;  /* 0x8508bfff4e4f7824 */ /* 0x000fe200078e0a5f */
[----:B------:R-:W-:Y:S01]  /*110610*/  IADD3.X R89, P4, PT, RZ, RZ, RZ, P2, !PT ;  /* 0x000000ffff597210 */ /* 0x000fe2000179e4ff */
[----:B------:R-:W-:Y:S01]  /*110620*/  IMAD.IADD R97, R119, 0x1, R71 ;  /* 0x0000000177617824 */ /* 0x000fe200078e0247 */
[----:B------:R-:W-:Y:S01]  /*110630*/  IADD3 RZ, P2, PT, R58, R38, RZ ;  /* 0x000000263aff7210 */ /* 0x000fe20007f5e0ff */
[----:B------:R-:W-:Y:S01]  /*110640*/  IMAD.IADD R35, R35, 0x1, R79 ;  /* 0x0000000123237824 */ /* 0x000fe200078e024f */
[----:B------:R-:W-:Y:S01]  /*110650*/  IADD3.X R59, P0, PT, R59, R84, RZ, P0, !PT ;  /* 0x000000543b3b7210 */ /* 0x000fe2000071e4ff */
[----:B------:R-:W-:Y:S01]  /*110660*/  IMAD.X R93, RZ, RZ, RZ, P4 ;  /* 0x000000ffff5d7224 */ /* 0x000fe200020e06ff */
[----:B------:R-:W-:Y:S01]  /*110670*/  IADD3 RZ, P3, PT, R80, R70, RZ ;  /* 0x0000004650ff7210 */ /* 0x000fe20007f7e0ff */
[----:B------:R-:W-:Y:S01]  /*110680*/  IMAD.WIDE.U32 R70, R34, 0x1, RZ ;  /* 0x0000000122467825 */ /* 0x000fe200078e00ff */
[----:B------:R-:W-:-:S02]  /*110690*/  IADD3.X RZ, P2, PT, R59, R39, RZ, P2, !PT ;  /* 0x000000273bff7210 */ /* 0x000fc4000175e4ff */
[----:B------:R-:W-:Y:S01]  /*1106a0*/  IADD3.X RZ, P3, PT, R81, R97, RZ, P3, !PT ;  /* 0x0000006151ff7210 */ /* 0x000fe20001f7e4ff */
[----:B------:R-:W-:Y:S01]  /*1106b0*/  IMAD.WIDE.U32 R38, R35, 0x1, RZ ;  /* 0x0000000123267825 */ /* 0x000fe200078e00ff */
[----:B------:R-:W-:Y:S02]  /*1106c0*/  IADD3.X R97, P0, PT, RZ, RZ, RZ, P0, !PT ;  /* 0x000000ffff617210 */ /* 0x000fe4000071e4ff */
[----:B------:R-:W-:Y:S01]  /*1106d0*/  IADD3 RZ, P4, PT, R78, R70, RZ ;  /* 0x000000464eff7210 */ /* 0x000fe20007f9e0ff */
[C-C-:B------:R-:W-:Y:S01]  /*1106e0*/  IMAD R70, R34.reuse, -0x7af74000, R38.reuse ;  /* 0x8508c00022467824 */ /* 0x140fe200078e0226 */
[----:B------:R-:W-:Y:S01]  /*1106f0*/  IADD3.X R89, P3, PT, R89, R76, RZ, P3, !PT ;  /* 0x0000004c59597210 */ /* 0x000fe20001f7e4ff */
[----:B------:R-:W-:Y:S01]  /*110700*/  IMAD.X R99, RZ, RZ, RZ, P0 ;  /* 0x000000ffff637224 */ /* 0x000fe200000e06ff */
[----:B------:R-:W-:Y:S01]  /*110710*/  IADD3.X R56, P2, PT, R97, R32, RZ, P2, !PT ;  /* 0x0000002061387210 */ /* 0x000fe2000175e4ff */
[----:B------:R-:W-:Y:S01]  /*110720*/  IMAD.WIDE.U32 R78, P0, R34, -0x7af74000, R38 ;  /* 0x8508c000224e7825 */ /* 0x000fe20007800026 */
[----:B------:R-:W-:-:S03]  /*110730*/  IADD3.X R76, P3, PT, R93, R77, RZ, P3, !PT ;  /* 0x0000004d5d4c7210 */ /* 0x000fc60001f7e4ff */
[C---:B------:R-:W-:Y:S01]  /*110740*/  IMAD.WIDE.U32 R38, R60.reuse, 0x17c510ea, R58 ;  /* 0x17c510ea3c267825 */ /* 0x040fe200078e003a */
[C---:B------:R-:W-:Y:S02]  /*110750*/  IADD3 R58, PT, PT, R71.reuse, R70, RZ ;  /* 0x00000046473a7210 */ /* 0x040fe40007ffe0ff */
[----:B------:R-:W-:Y:S01]  /*110760*/  IADD3 RZ, P5, PT, R71, R78, RZ ;  /* 0x0000004e47ff7210 */ /* 0x000fe20007fbe0ff */
[----:B------:R-:W-:Y:S01]  /*110770*/  IMAD.WIDE.U32 R82, R60, 0x6ca1493b, R82 ;  /* 0x6ca1493b3c527825 */ /* 0x000fe200078e0052 */
[----:B------:R-:W-:Y:S02]  /*110780*/  IADD3.X R60, P2, PT, R99, R33, RZ, P2, !PT ;  /* 0x00000021633c7210 */ /* 0x000fe4000175e4ff */
[----:B------:R-:W-:Y:S01]  /*110790*/  IADD3.X RZ, P4, PT, R95, R58, RZ, P4, !PT ;  /* 0x0000003a5fff7210 */ /* 0x000fe2000279e4ff */
[----:B------:R-:W-:Y:S01]  /*1107a0*/  IMAD.IADD R87, R83, 0x1, R87 ;  /* 0x0000000153577824 */ /* 0x000fe200078e0257 */
[----:B------:R-:W-:Y:S01]  /*1107b0*/  IADD3.X R82, P3, PT, R89, R82, RZ, P3, !PT ;  /* 0x0000005259527210 */ /* 0x000fe20001f7e4ff */
[----:B------:R-:W-:Y:S01]  /*1107c0*/  IMAD.WIDE.U32 R32, R35, 0x30000000, RZ ;  /* 0x3000000023207825 */ /* 0x000fe200078e00ff */
[----:B------:R-:W-:-:S02]  /*1107d0*/  IADD3 R85, PT, PT, R39, R85, RZ ;  /* 0x0000005527557210 */ /* 0x000fc40007ffe0ff */
[----:B------:R-:W-:Y:S01]  /*1107e0*/  IADD3.X R83, P3, PT, R76, R87, RZ, P3, !PT ;  /* 0x000000574c537210 */ /* 0x000fe20001f7e4ff */
[----:B------:R-:W-:Y:S01]  /*1107f0*/  IMAD.X R59, RZ, RZ, RZ, P0 ;  /* 0x000000ffff3b7224 */ /* 0x000fe200000e06ff */
[----:B------:R-:W-:Y:S01]  /*110800*/  IADD3 RZ, P0, PT, R82, R66, RZ ;  /* 0x0000004252ff7210 */ /* 0x000fe20007f1e0ff */
[----:B------:R-:W-:Y:S01]  /*110810*/  IMAD.MOV.U32 R58, RZ, RZ, R79 ;  /* 0x000000ffff3a7224 */ /* 0x000fe200078e004f */
[----:B------:R-:W-:Y:S01]  /*110820*/  IADD3.X R87, P3, PT, RZ, RZ, RZ, P3, !PT ;  /* 0x000000ffff577210 */ /* 0x000fe20001f7e4ff */
[----:B------:R-:W-:Y:S02]  /*110830*/  IMAD.IADD R67, R91, 0x1, R67 ;  /* 0x000000015b437824 */ /* 0x000fe400078e0243 */
        /* <DEDUP_REMOVED lines=9> */
[----:B------:R-:W-:Y:S01]  /*1108d0*/  IMAD.X R89, RZ, RZ, RZ, P3 ;  /* 0x000000ffff597224 */ /* 0x000fe200018e06ff */
[----:B------:R-:W-:Y:S01]  /*1108e0*/  IADD3.X R87, P2, PT, R56, R101, RZ, P2, !PT ;  /* 0x0000006538577210 */ /* 0x000fe2000175e4ff */
        /* <DEDUP_REMOVED lines=12> */
[----:B------:R-:W-:-:S02]  /*1109b0*/  IADD3 RZ, P4, PT, R58, R64, RZ ;  /* 0x000000403aff7210 */ /* 0x000fc40007f9e0ff */
[----:B------:R-:W-:Y:S01]  /*1109c0*/  IADD3.X R59, P3, PT, R68, R85, RZ, P3, !PT ;  /* 0x00000055443b7210 */ /* 0x000fe20001f7e4ff */
[----:B------:R-:W-:Y:S01]  /*1109d0*/  IMAD.IADD R81, R31, 0x1, R37 ;  /* 0x000000011f517824 */ /* 0x000fe200078e0225 */
        /* <DEDUP_REMOVED lines=25> */
[----:B------:R-:W-:Y:S01]  /*110b70*/  IADD3.X R69, P5, PT, R87, R74, RZ, P2, !PT ;  /* 0x0000004a57457210 */ /* 0x000fe200017be4ff */
[----:B------:R-:W-:Y:S01]  /*110b80*/  IMAD.WIDE.U32 R64, R35, 0xf5138f, RZ ;  /* 0x00f5138f23407825 */ /* 0x000fe200078e00ff */
[----:B------:R-:W-:Y:S02]  /*110b90*/  IADD3.X R77, P0, PT, RZ, RZ, RZ, P0, !PT ;  /* 0x000000ffff4d7210 */ /* 0x000fe4000071e4ff */
[----:B------:R-:W-:Y:S01]  /*110ba0*/  IADD3.X RZ, P3, PT, R39, R71, RZ, P3, !PT ;  /* 0x0000004727ff7210 */ /* 0x000fe20001f7e4ff */
[----:B------:R-:W-:Y:S01]  /*110bb0*/  IMAD.WIDE.U32 R58, R30, 0x6ca1493b, R58 ;  /* 0x6ca1493b1e3a7825 */ /* 0x000fe200078e003a */
[----:B------:R-:W-:Y:S02]  /*110bc0*/  IADD3.X R72, P5, PT, R79, R72, RZ, P5, !PT ;  /* 0x000000484f487210 */ /* 0x000fe40002fbe4ff */
[----:B------:R-:W-:Y:S01]  /*110bd0*/  IADD3.X R79, PT, PT, RZ, RZ, RZ, P0, !PT ;  /* 0x000000ffff4f7210 */ /* 0x000fe200007fe4ff */
[----:B------:R-:W-:Y:S01]  /*110be0*/  IMAD.WIDE.U32 R70, P0, R34, 0x1a22d9f3, R64 ;  /* 0x1a22d9f322467825 */ /* 0x000fe20007800040 */
[----:B------:R-:W-:-:S02]  /*110bf0*/  IADD3.X R77, P3, PT, R77, R66, RZ, P3, !PT ;  /* 0x000000424d4d7210 */ /* 0x000fc40001f7e4ff */
[----:B------:R-:W-:Y:S01]  /*110c00*/  IADD3.X R62, P4, PT, R62, R69, RZ, P4, !PT ;  /* 0x000000453e3e7210 */ /* 0x000fe2000279e4ff */
[----:B------:R-:W-:Y:S01]  /*110c10*/  IMAD.X R69, RZ, RZ, RZ, P0 ;  /* 0x000000ffff457224 */ /* 0x000fe200000e06ff */
[----:B------:R-:W-:Y:S01]  /*110c20*/  IADD3.X R66, P0, PT, R79, R67, RZ, P3, !PT ;  /* 0x000000434f427210 */ /* 0x000fe20001f1e4ff */
[C---:B------:R-:W-:Y:S01]  /*110c30*/  IMAD R83, R34.reuse, 0x1a22d9f3, R64 ;  /* 0x1a22d9f322537824 */ /* 0x040fe200078e0240 */
[----:B------:R-:W-:Y:S01]  /*110c40*/  IADD3.X R63, P4, PT, R63, R72, RZ, P4, !PT ;  /* 0x000000483f3f7210 */ /* 0x000fe2000279e4ff */
[----:B------:R-:W-:Y:S01]  /*110c50*/  IMAD.WIDE.U32 R64, R34, 0xf5138f, RZ ;  /* 0x00f5138f22407825 */ /* 0x000fe200078e00ff */
[----:B------:R-:W-:Y:S02]  /*110c60*/  IADD3.X R58, P0, PT, R77, R58, RZ, P0, !PT ;  /* 0x0000003a4d3a7210 */ /* 0x000fe4000071e4ff */
[----:B------:R-:W-:Y:S01]  /*110c70*/  IADD3.X R79, P4, PT, RZ, RZ, RZ, P4, !PT ;  /* 0x000000ffff4f7210 */ /* 0x000fe2000279e4ff */
[----:B------:R-:W-:Y:S01]  /*110c80*/  IMAD.IADD R75, R59, 0x1, R75 ;  /* 0x000000013b4b7824 */ /* 0x000fe200078e024b */
[----:B------:R-:W-:Y:S01]  /*110c90*/  IADD3 RZ, P3, PT, R70, R65, RZ ;  /* 0x0000004146ff7210 */ /* 0x000fe20007f7e0ff */
[----:B------:R-:W-:-:S02]  /*110ca0*/  IMAD.MOV.U32 R68, RZ, RZ, R71 ;  /* 0x000000ffff447224 */ /* 0x000fc400078e0047 */
        /* <DEDUP_REMOVED lines=8> */
[----:B------:R-:W-:Y:S02]  /*110d30*/  IADD3.X RZ, P4, PT, R63, R81, RZ, P4, !PT ;  /* 0x000000513fff7210 */ /* 0x000fe4000279e4ff */
[----:B------:R-:W-:Y:S01]  /*110d40*/  IADD3.X RZ, P3, PT, R59, R65, RZ, P3, !PT ;  /* 0x000000413bff7210 */ /* 0x000fe20001f7e4ff */
[----:B------:R-:W-:-:S02]  /*110d50*/  IMAD.X R75, RZ, RZ, RZ, P0 ;  /* 0x000000ffff4b7224 */ /* 0x000fc400000e06ff */
        /* <DEDUP_REMOVED lines=16> */
[----:B------:R-:W-:Y:S01]  /*110e60*/  IMAD.WIDE.U32 R36, R204, R45, RZ ;  /* 0x0000002dcc247225 */ /* 0x000fe200078e00ff */
[----:B------:R-:W-:-:S02]  /*110e70*/  IADD3.X R63, PT, PT, RZ, RZ, RZ, P5, P2 ;  /* 0x000000ffff3f7210 */ /* 0x000fc40002fe44ff */
[----:B------:R-:W-:Y:S01]  /*110e80*/  MOV R64, R69 ;  /* 0x0000004500407202 */ /* 0x000fe20000000f00 */
[C---:B------:R-:W-:Y:S01]  /*110e90*/  IMAD R75, R45.reuse, R204, R36 ;  /* 0x000000cc2d4b7224 */ /* 0x040fe200078e0224 */
[----:B------:R-:W-:Y:S01]  /*110ea0*/  IADD3 RZ, P5, PT, R40, R62, RZ ;  /* 0x0000003e28ff7210 */ /* 0x000fe20007fbe0ff */
[----:B------:R-:W-:Y:S01]  /*110eb0*/  IMAD.WIDE.U32 R32, R34, 0x30000000, R32 ;  /* 0x3000000022207825 */ /* 0x000fe200078e0020 */
[----:B------:R-:W-:Y:S02]  /*110ec0*/  IADD3.X R41, P3, PT, R66, R31, RZ, P3, !PT ;  /* 0x0000001f42297210 */ /* 0x000fe40001f7e4ff */
[----:B------:R-:W-:Y:S01]  /*110ed0*/  IADD3.X R56, P2, PT, R56, R63, RZ, P4, !PT ;  /* 0x0000003f38387210 */ /* 0x000fe2000275e4ff */
[----:B------:R-:W-:Y:S01]  /*110ee0*/  IMAD.WIDE.U32 R30, R45, R45, RZ ;  /* 0x0000002d2d1e7225 */ /* 0x000fe200078e00ff */
[----:B------:R-:W-:Y:S02]  /*110ef0*/  SHF.L.W.U32.HI R63, R61, 0x1, R54 ;  /* 0x000000013d3f7819 */ /* 0x000fe40000010e36 */
[----:B------:R-:W-:Y:S01]  /*110f00*/  IADD3.X RZ, P5, PT, R41, R67, RZ, P5, !PT ;  /* 0x0000004329ff7210 */ /* 0x000fe20002fbe4ff */
[----:B------:R-:W-:Y:S01]  /*110f10*/  IMAD.WIDE.U32.X R60, R35, -0x39c4fa40, R64, P0 ;  /* 0xc63b05c0233c7825 */ /* 0x000fe200000e0440 */
[----:B------:R-:W-:-:S02]  /*110f20*/  IADD3.X R65, P3, PT, RZ, RZ, RZ, P3, !PT ;  /* 0x000000ffff417210 */ /* 0x000fc40001f7e4ff */
[----:B------:R-:W-:Y:S01]  /*110f30*/  IADD3.X R30, P0, PT, R63, R30, RZ, P1, !PT ;  /* 0x0000001e3f1e7210 */ /* 0x000fe20000f1e4ff */
[----:B------:R-:W-:Y:S01]  /*110f40*/  IMAD.IADD R75, R31, 0x1, R75 ;  /* 0x000000011f4b7824 */ /* 0x000fe200078e024b */
[----:B------:R-:W-:Y:S01]  /*110f50*/  IADD3.X R60, P5, PT, R65, R60, RZ, P5, !PT ;  /* 0x0000003c413c7210 */ /* 0x000fe20002fbe4ff */
[----:B------:R-:W-:Y:S01]  /*110f60*/  IMAD.X R65, RZ, RZ, RZ, P3 ;  /* 0x000000ffff417224 */ /* 0x000fe200018e06ff */
[----:B------:R-:W-:Y:S01]  /*110f70*/  SHF.L.W.U32.HI R54, R54, 0x1, R57 ;  /* 0x0000000136367819 */ /* 0x000fe20000010e39 */
        /* <DEDUP_REMOVED lines=22> */
[----:B------:R-:W-:Y:S01]  /*1110e0*/  IMAD.WIDE.U32 R38, R34, -0x45f6b800, R38 ;  /* 0xba09480022267825 */ /* 0x000fe200078e0026 */
[----:B------:R-:W-:Y:S02]  /*1110f0*/  IADD3.X R35, P4, PT, R35, R62, RZ, P4, !PT ;  /* 0x0000003e23237210 */ /* 0x000fe4000279e4ff */
[----:B------:R-:W-:Y:S01]  /*111100*/  IADD3.X R62, PT, PT, RZ, RZ, RZ, P3, !PT ;  /* 0x000000ffff3e7210 */ /* 0x000fe20001ffe4ff */
[----:B------:R-:W-:Y:S01]  /*111110*/  IMAD.WIDE.U32.X R30, R204, R204, R36, P5 ;  /* 0x000000cccc1e7225 */ /* 0x000fe200028e0424 */
[----:B------:R-:W-:Y:S02]  /*111120*/  IADD3.X R36, P2, PT, RZ, RZ, RZ, P2, !PT ;  /* 0x000000ffff247210 */ /* 0x000fe4000175e4ff */
[----:B------:R-:W-:Y:S01]  /*111130*/  IADD3.X R62, P3, PT, R62, R63, RZ, P4, !PT ;  /* 0x0000003f3e3e7210 */ /* 0x000fe2000277e4ff */
[----:B------:R-:W-:-:S03]  /*111140*/  IMAD.WIDE.U32 R58, R34, 0xf5138f, R58 ;  /* 0x00f5138f223a7825 */ /* 0x000fc600078e003a */
[----:B------:R-:W-:Y:S01]  /*111150*/  IADD3.X R35, P1, P3, R35, RZ, R36, P3, P1 ;  /* 0x000000ff23237210 */ /* 0x000fe20001b22424 */
[----:B------:R-:W-:Y:S01]  /*111160*/  IMAD.X R37, RZ, RZ, RZ, P2 ;  /* 0x000000ffff257224 */ /* 0x000fe200010e06ff */
[----:B------:R-:W-:Y:S01]  /*111170*/  LEA.HI.X R36, P0, R57, R30, RZ, 0x1, P0 ;  /* 0x0000001e39247211 */ /* 0x000fe20000010cff */
[----:B------:R-:W-:-:S03]  /*111180*/  IMAD.WIDE.U32 R40, R34, 0x6ca1493b, R40 ;  /* 0x6ca1493b22287825 */ /* 0x000fc600078e0028 */
[----:B------:R-:W-:Y:S01]  /*111190*/  IADD3.X R30, PT, PT, R62, RZ, R37, P1, P3 ;  /* 0x000000ff3e1e7210 */ /* 0x000fe20000fe6425 */
[----:B------:R-:W-:Y:S01]  /*1111a0*/  IMAD.IADD R85, R39, 0x1, R85 ;  /* 0x0000000127557824 */ /* 0x000fe200078e0255 */
[----:B------:R-:W-:Y:S01]  /*1111b0*/  IADD3 R36, P1, PT, R35, R36, RZ ;  /* 0x0000002423247210 */ /* 0x000fe20007f3e0ff */
[----:B------:R-:W-:Y:S01]  /*1111c0*/  IMAD.WIDE.U32 R34, R34, 0x17c510ea, R60 ;  /* 0x17c510ea22227825 */ /* 0x000fe200078e003c */
[----:B------:R-:W-:Y:S02]  /*1111d0*/  MOV R61, R58 ;  /* 0x0000003a003d7202 */ /* 0x000fe40000000f00 */
[----:B------:R-:W-:Y:S01]  /*1111e0*/  IADD3.X R30, PT, PT, R30, RZ, R31, P1, P0 ;  /* 0x000000ff1e1e7210 */ /* 0x000fe20000fe041f */
[----:B------:R-:W-:Y:S01]  /*1111f0*/  IMAD.IADD R83, R59, 0x1, R83 ;  /* 0x000000013b537824 */ /* 0x000fe200078e0253 */
        /* <DEDUP_REMOVED lines=81> */
.L_x_1220:
[----:B------:R-:W-:Y:S05]  /*111710*/  BSYNC.RELIABLE B3 ;  /* 0x0000000000037941 */ /* 0x000fea0003800100 */
.L_x_1219:
        /* <DEDUP_REMOVED lines=12> */
.L_x_1218:
[----:B------:R-:W-:Y:S05]  /*1117e0*/  BSYNC.RECONVERGENT B2 ;  /* 0x0000000000027941 */ /* 0x000fea0003800200 */
.L_x_1217:
        /* <DEDUP_REMOVED lines=91> */
.L_x_1224:
[----:B------:R-:W-:Y:S05]  /*111da0*/  BSYNC.RELIABLE B3 ;  /* 0x0000000000037941 */ /* 0x000fea0003800100 */
.L_x_1223:
        /* <DEDUP_REMOVED lines=12> */
.L_x_1222:
[----:B------:R-:W-:Y:S05]  /*111e70*/  BSYNC.RECONVERGENT B2 ;  /* 0x0000000000027941 */ /* 0x000fea0003800200 */
.L_x_1221:
        /* <DEDUP_REMOVED lines=37> */
.L_x_1228:
[----:B------:R-:W-:Y:S05]  /*1120d0*/  BSYNC.RELIABLE B3 ;  /* 0x0000000000037941 */ /* 0x000fea0003800100 */
.L_x_1227:
        /* <DEDUP_REMOVED lines=12> */
.L_x_1226:
[----:B------:R-:W-:Y:S05]  /*1121a0*/  BSYNC.RECONVERGENT B2 ;  /* 0x0000000000027941 */ /* 0x000fea0003800200 */
.L_x_1225:
        /* <DEDUP_REMOVED lines=49> */
.L_x_1232:
[----:B------:R-:W-:Y:S05]  /*1124c0*/  BSYNC.RELIABLE B3 ;  /* 0x0000000000037941 */ /* 0x000fea0003800100 */
.L_x_1231:
        /* <DEDUP_REMOVED lines=12> */
.L_x_1230:
[----:B------:R-:W-:Y:S05]  /*112590*/  BSYNC.RECONVERGENT B2 ;  /* 0x0000000000027941 */ /* 0x000fea0003800200 */
.L_x_1229:
        /* <DEDUP_REMOVED lines=11> */
[----:B------:R-:W-:-:S03]  /*112650*/  IMAD.WIDE.U32 R50, R67, R217, RZ ;  /* 0x000000d943327225 */ /* 0x000fc600078e00ff */
[----:B------:R-:W-:Y:S01]  /*112660*/  IADD3.X R224, P2, PT, R49, ~R34, RZ, P2, !PT ;  /* 0x8000002231e07210 */ /* 0x000fe2000175e4ff */
[----:B------:R-:W-:Y:S01]  /*112670*/  IMAD.X R59, RZ, RZ, RZ, P0 ;  /* 0x000000ffff3b7224 */ /* 0x000fe200000e06ff */
[----:B------:R-:W-:Y:S01]  /*112680*/  IADD3 R72, P3, PT, R51, R56, RZ ;  /* 0x0000003833487210 */ /* 0x000fe20007f7e0ff */
[----:B------:R-:W-:Y:S01]  /*112690*/  IMAD.WIDE.U32 R62, R71, R42, RZ ;  /* 0x0000002a473e7225 */ /* 0x000fe200078e00ff */
[----:B------:R-:W-:-:S03]  /*1126a0*/  IADD3.X R44, P2, PT, R44, ~R35, RZ, P2, !PT ;  /* 0x800000232c2c7210 */ /* 0x000fc6000175e4ff */
[----:B------:R-:W-:Y:S01]  /*1126b0*/  IMAD.WIDE.U32 R60, P0, R105, R67, R60 ;  /* 0x00000043693c7225 */ /* 0x000fe2000780003c */
[----:B------:R-:W-:-:S03]  /*1126c0*/  IADD3.X R205, P2, PT, R205, ~R32, RZ, P2, !PT ;  /* 0x80000020cdcd7210 */ /* 0x000fc6000175e4ff */
[----:B------:R-:W-:Y:S02]  /*1126d0*/  IMAD.MOV.U32 R58, RZ, RZ, R57 ;  /* 0x000000ffff3a7224 */ /* 0x000fe400078e0039 */
[----:B------:R-:W-:-:S04]  /*1126e0*/  IMAD.WIDE.U32 R56, R71, R212, RZ ;  /* 0x000000d447387225 */ /* 0x000fc800078e00ff */
[----:B------:R-:W-:Y:S01]  /*1126f0*/  IMAD.X R79, RZ, RZ, RZ, P0 ;  /* 0x000000ffff4f7224 */ /* 0x000fe200000e06ff */
[----:B------:R-:W-:Y:S01]  /*112700*/  IADD3 R76, P0, PT, R163, R60, RZ ;  /* 0x0000003ca34c7210 */ /* 0x000fe20007f1e0ff */
[----:B------:R-:W-:Y:S02]  /*112710*/  IMAD.MOV.U32 R78, RZ, RZ, R61 ;  /* 0x000000ffff4e7224 */ /* 0x000fe400078e003d */
[----:B------:R-:W-:-:S04]  /*112720*/  IMAD.WIDE.U32 R112, R67, R42, RZ ;  /* 0x0000002a43707225 */ /* 0x000fc800078e00ff */
[----:B------:R-:W-:-:S04]  /*112730*/  IMAD.WIDE.U32 R62, P1, R104, R67, R62 ;  /* 0x00000043683e7225 */ /* 0x000fc8000782003e */
[----:B------:R-:W-:Y:S01]  /*112740*/  IMAD.WIDE.U32 R64, R71, R43, RZ ;  /* 0x0000002b47407225 */ /* 0x000fe200078e00ff */
[----:B------:R-:W-:-:S03]  /*112750*/  IADD3 R113, P5, PT, R113, R62, RZ ;  /* 0x0000003e71717210 */ /* 0x000fc60007fbe0ff */
[----:B------:R-:W-:-:S04]  /*112760*/  IMAD.WIDE.U32 R60, R71, R45, RZ ;  /* 0x0000002d473c7225 */ /* 0x000fc800078e00ff */
[----:B------:R-:W-:-:S04]  /*112770*/  IMAD.WIDE.U32 R56, P4, R209, R67, R56 ;  /* 0x00000043d1387225 */ /* 0x000fc80007880038 */
[----:B------:R-:W-:Y:S01]  /*112780*/  IMAD.X R75, RZ, RZ, RZ, P1 ;  /* 0x000000ffff4b7224 */ /* 0x000fe200008e06ff */
[----:B------:R-:W-:Y:S01]  /*112790*/  MOV R82, R57 ;  /* 0x0000003900527202 */ /* 0x000fe20000000f00 */
[----:B------:R-:W-:Y:S02]  /*1127a0*/  IMAD.MOV.U32 R74, RZ, RZ, R63 ;  /* 0x000000ffff4a7224 */ /* 0x000fe400078e003f */
[----:B------:R-:W-:Y:S02]  /*1127b0*/  IMAD.X R83, RZ, RZ, RZ, P4 ;  /* 0x000000ffff537224 */ /* 0x000fe400020e06ff */
[----:B------:R-:W-:-:S04]  /*1127c0*/  IMAD.WIDE.U32 R64, P1, R201, R67, R64 ;  /* 0x00000043c9407225 */ /* 0x000fc80007820040 */
[----:B------:R-:W-:-:S04]  /*1127d0*/  IMAD.WIDE.U32 R106, R67, R212, RZ ;  /* 0x000000d4436a7225 */ /* 0x000fc800078e00ff */
[----:B------:R-:W-:-:S04]  /*1127e0*/  IMAD.WIDE.U32 R62, P4, R204, R67, R60 ;  /* 0x00000043cc3e7225 */ /* 0x000fc8000788003c */
[----:B------:R-:W-:-:S04]  /*1127f0*/  IMAD.WIDE.U32 R118, R50, -0x1, RZ ;  /* 0xffffffff32767825 */ /* 0x000fc800078e00ff */
[----:B------:R-:W-:-:S04]  /*112800*/  IMAD.WIDE.U32 R60, R67, R45, RZ ;  /* 0x0000002d433c7225 */ /* 0x000fc800078e00ff */
[----:B------:R-:W-:-:S04]  /*112810*/  IMAD.WIDE.U32 R46, R81, R208, RZ ;  /* 0x000000d0512e7225 */ /* 0x000fc800078e00ff */
[----:B------:R-:W-:Y:S01]  /*112820*/  IMAD.X R125, RZ, RZ, RZ, P1 ;  /* 0x000000ffff7d7224 */ /* 0x000fe200008e06ff */
[----:B------:R-:W-:Y:S01]  /*112830*/  IADD3 R152, P1, PT, R107, R56, RZ ;  /* 0x000000386b987210 */ /* 0x000fe20007f3e0ff */
[----:B------:R-:W-:Y:S01]  /*112840*/  IMAD.WIDE.U32 R196, R67, R43, RZ ;  /* 0x0000002b43c47225 */ /* 0x000fe200078e00ff */
[----:B------:R-:W-:-:S03]  /*112850*/  IADD3.X R107, P2, PT, R52, ~R33, RZ, P2, !PT ;  /* 0x80000021346b7210 */ /* 0x000fc6000175e4ff */
[----:B------:R-:W-:Y:S01]  /*112860*/  IMAD.X R159, RZ, RZ, RZ, P4 ;  /* 0x000000ffff9f7224 */ /* 0x000fe200020e06ff */
[----:B------:R-:W-:Y:S01]  /*112870*/  IADD3 R179, P4, PT, R61, R62, RZ ;  /* 0x0000003e3db37210 */ /* 0x000fe20007f9e0ff */
[----:B------:R-:W-:Y:S02]  /*112880*/  IMAD.MOV.U32 R158, RZ, RZ, R63 ;  /* 0x000000ffff9e7224 */ /* 0x000fe400078e003f */
[----:B------:R-:W-:-:S04]  /*112890*/  IMAD.WIDE.U32 R68, R118, 0x1, RZ ;  /* 0x0000000176447825 */ /* 0x000fc800078e00ff */
[----:B------:R-:W-:Y:S01]  /*1128a0*/  IMAD.WIDE.U32.X R56, R122, R71, R58, P3 ;  /* 0x000000477a387225 */ /* 0x000fe200018e043a */
[----:B------:R-:W-:-:S03]  /*1128b0*/  IADD3 R128, P3, PT, R197, R64, RZ ;  /* 0x00000040c5807210 */ /* 0x000fc60007f7e0ff */
[----:B------:R-:W-:-:S04]  /*1128c0*/  IMAD.WIDE.U32.X R74, R104, R71, R74, P5 ;  /* 0x00000047684a7225 */ /* 0x000fc800028e044a */
[----:B------:R-:W-:-:S04]  /*1128d0*/  IMAD.WIDE.U32 R62, R81, R217, RZ ;  /* 0x000000d9513e7225 */ /* 0x000fc800078e00ff */
[----:B------:R-:W-:-:S04]  /*1128e0*/  IMAD.WIDE.U32 R58, P5, R105, R218, R46 ;  /* 0x000000da693a7225 */ /* 0x000fc800078a002e */
[C---:B------:R-:W-:Y:S02]  /*1128f0*/  IMAD R234, R105.reuse, R218, R46 ;  /* 0x000000da69ea7224 */ /* 0x040fe400078e022e */
[----:B------:R-:W-:Y:S01]  /*112900*/  IMAD.WIDE.U32.X R78, R105, R71, R78, P0 ;  /* 0x00000047694e7225 */ /* 0x000fe200000e044e */
[----:B------:R-:W-:-:S03]  /*112910*/  IADD3 RZ, P0, PT, RZ, R50, RZ ;  /* 0x00000032ffff7210 */ /* 0x000fc60007f1e0ff */
[----:B------:R-:W-:Y:S01]  /*112920*/  IMAD.WIDE.U32.X R82, R209, R71, R82, P1 ;  /* 0x00000047d1527225 */ /* 0x000fe200008e0452 */
[----:B------:R-:W-:Y:S02]  /*112930*/  IADD3 RZ, P1, PT, R50, R68, RZ ;  /* 0x0000004432ff7210 */ /* 0x000fe40007f3e0ff */
[----:B------:R-:W-:Y:S01]  /*112940*/  IADD3.X RZ, P0, PT, RZ, R72, RZ, P0, !PT ;  /* 0x00000048ffff7210 */ /* 0x000fe2000071e4ff */
[----:B------:R-:W-:-:S03]  /*112950*/  IMAD.WIDE.U32 R96, R218, R208, RZ ;  /* 0x000000d0da607225 */ /* 0x000fc600078e00ff */
[----:B------:R-:W-:Y:S01]  /*112960*/  IADD3.X R163, P0, PT, RZ, R56, RZ, P0, !PT ;  /* 0x00000038ffa37210 */ /* 0x000fe2000071e4ff */
[----:B------:R-:W-:-:S04]  /*112970*/  IMAD.WIDE.U32 R46, R81, R42, RZ ;  /* 0x0000002a512e7225 */ /* 0x000fc800078e00ff */
[----:B------:R-:W-:Y:S02]  /*112980*/  IMAD.MOV.U32 R124, RZ, RZ, R65 ;  /* 0x000000ffff7c7224 */ /* 0x000fe400078e0041 */
[----:B------:R-:W-:Y:S02]  /*112990*/  IMAD R61, R50, -0x7af74001, -R72 ;  /* 0x8508bfff323d7824 */ /* 0x000fe400078e0a48 */
[----:B------:R-:W-:Y:S02]  /*1129a0*/  IMAD.X R145, RZ, RZ, RZ, P5 ;  /* 0x000000ffff917224 */ /* 0x000fe400028e06ff */
[----:B------:R-:W-:Y:S01]  /*1129b0*/  IMAD.WIDE.U32 R50, R81, R212, RZ ;  /* 0x000000d451327225 */ /* 0x000fe200078e00ff */
[----:B------:R-:W-:-:S03]  /*1129c0*/  IADD3 R61, PT, PT, R119, R61, RZ ;  /* 0x0000003d773d7210 */ /* 0x000fc60007ffe0ff */
[----:B------:R-:W-:-:S04]  /*1129d0*/  IMAD.WIDE.U32 R62, P5, R122, R218, R62 ;  /* 0x000000da7a3e7225 */ /* 0x000fc800078a003e */
[----:B------:R-:W-:Y:S01]  /*1129e0*/  IMAD.WIDE.U32.X R158, R204, R71, R158, P4 ;  /* 0x00000047cc9e7225 */ /* 0x000fe200020e049e */
[----:B------:R-:W-:Y:S02]  /*1129f0*/  IADD3 RZ, P4, PT, R58, R97, RZ ;  /* 0x000000613aff7210 */ /* 0x000fe40007f9e0ff */
[----:B------:R-:W-:Y:S01]  /*112a00*/  MOV R102, R63 ;  /* 0x0000003f00667202 */ /* 0x000fe20000000f00 */
[----:B------:R-:W-:Y:S01]  /*112a10*/  IMAD.WIDE.U32.X R124, R201, R71, R124, P3 ;  /* 0x00000047c97c7225 */ /* 0x000fe200018e047c */
[----:B------:R-:W-:-:S03]  /*112a20*/  IADD3.X R63, P0, PT, RZ, R57, RZ, P0, !PT ;  /* 0x00000039ff3f7210 */ /* 0x000fc6000071e4ff */
[----:B------:R-:W-:Y:S01]  /*112a30*/  IMAD.MOV.U32 R144, RZ, RZ, R59 ;  /* 0x000000ffff907224 */ /* 0x000fe200078e003b */
[----:B------:R-:W-:Y:S01]  /*112a40*/  IADD3.X R162, P0, PT, R163, R162, RZ, P0, !PT ;  /* 0x000000a2a3a27210 */ /* 0x000fe2000071e4ff */
[CCC-:B------:R-:W-:Y:S02]  /*112a50*/  IMAD R178, R104.reuse, R218.reuse, R46.reuse ;  /* 0x000000da68b27224 */ /* 0x1c0fe400078e022e */
[----:B------:R-:W-:Y:S01]  /*112a60*/  IMAD.WIDE.U32 R58, P3, R104, R218, R46 ;  /* 0x000000da683a7225 */ /* 0x000fe2000786002e */
[----:B------:R-:W-:-:S03]  /*112a70*/  IADD3.X R163, P0, PT, R63, R76, RZ, P0, !PT ;  /* 0x0000004c3fa37210 */ /* 0x000fc6000071e4ff */
[----:B------:R-:W-:Y:S01]  /*112a80*/  IMAD.WIDE.U32 R46, R218, R217, RZ ;  /* 0x000000d9da2e7225 */ /* 0x000fe200078e00ff */
[----:B------:R-:W-:-:S03]  /*112a90*/  IADD3.X R203, P0, PT, RZ, R78, RZ, P0, !PT ;  /* 0x0000004effcb7210 */ /* 0x000fc6000071e4ff */
[----:B------:R-:W-:Y:S02]  /*112aa0*/  IMAD.X R103, RZ, RZ, RZ, P5 ;  /* 0x000000ffff677224 */ /* 0x000fe400028e06ff */
[----:B------:R-:W-:-:S04]  /*112ab0*/  IMAD.WIDE.U32 R64, P5, R209, R218, R50 ;  /* 0x000000dad1407225 */ /* 0x000fc800078a0032 */
[----:B------:R-:W-:-:S04]  /*112ac0*/  IMAD.WIDE.U32 R98, R218, R42, RZ ;  /* 0x0000002ada627225 */ /* 0x000fc800078e00ff */
[----:B------:R-:W-:Y:S01]  /*112ad0*/  IMAD.X R67, RZ, RZ, RZ, P3 ;  /* 0x000000ffff437224 */ /* 0x000fe200018e06ff */
[----:B------:R-:W-:Y:S01]  /*112ae0*/  IADD3 R123, P3, PT, R62, R47, RZ ;  /* 0x0000002f3e7b7210 */ /* 0x000fe20007f7e0ff */
[----:B------:R-:W-:Y:S01]  /*112af0*/  IMAD R213, R209, R218, R50 ;  /* 0x000000dad1d57224 */ /* 0x000fe200078e0232 */
[----:B------:R-:W-:Y:S01]  /*112b00*/  IADD3.X R47, P2, PT, R53, ~R30, RZ, P2, !PT ;  /* 0x8000001e352f7210 */ /* 0x000fe2000175e4ff */
[----:B------:R-:W-:Y:S01]  /*112b10*/  IMAD.X R131, RZ, RZ, RZ, P5 ;  /* 0x000000ffff837224 */ /* 0x000fe200028e06ff */
[----:B------:R-:W-:Y:S01]  /*112b20*/  IADD3 RZ, P5, PT, R58, R99, RZ ;  /* 0x000000633aff7210 */ /* 0x000fe20007fbe0ff */
[----:B------:R-:W-:-:S04]  /*112b30*/  IMAD.WIDE.U32 R142, R218, R212, RZ ;  /* 0x000000d4da8e7225 */ /* 0x000fc800078e00ff */
[----:B------:R-:W-:Y:S02]  /*112b40*/  IMAD.MOV.U32 R66, RZ, RZ, R59 ;  /* 0x000000ffff427224 */ /* 0x000fe400078e003b */
[----:B------:R-:W-:-:S04]  /*112b50*/  IMAD.WIDE.U32 R50, R81, R43, RZ ;  /* 0x0000002b51327225 */ /* 0x000fc800078e00ff */
[----:B------:R-:W-:-:S04]  /*112b60*/  IMAD.WIDE.U32 R58, R81, R45, RZ ;  /* 0x0000002d513a7225 */ /* 0x000fc800078e00ff */
[----:B------:R-:W-:Y:S01]  /*112b70*/  IMAD.WIDE.U32.X R102, R122, R81, R102, P3 ;  /* 0x000000517a667225 */ /* 0x000fe200018e0466 */
[----:B------:R-:W-:-:S03]  /*112b80*/  IADD3 RZ, P3, PT, R64, R143, RZ ;  /* 0x0000008f40ff7210 */ /* 0x000fc60007f7e0ff */
[----:B------:R-:W-:Y:S02]  /*112b90*/  IMAD.MOV.U32 R130, RZ, RZ, R65 ;  /* 0x000000ffff827224 */ /* 0x000fe400078e0041 */
[----:B------:R-:W-:-:S04]  /*112ba0*/  IMAD.WIDE.U32.X R144, R105, R81, R144, P4 ;  /* 0x0000005169907225 */ /* 0x000fc800020e0490 */
[CCC-:B------:R-:W-:Y:S02]  /*112bb0*/  IMAD R220, R201.reuse, R218.reuse, R50.reuse ;  /* 0x000000dac9dc7224 */ /* 0x1c0fe400078e0232 */
[----:B------:R-:W-:-:S04]  /*112bc0*/  IMAD.WIDE.U32 R64, P4, R201, R218, R50 ;  /* 0x000000dac9407225 */ /* 0x000fc80007880032 */
[----:B------:R-:W-:-:S04]  /*112bd0*/  IMAD.WIDE.U32.X R66, R104, R81, R66, P5 ;  /* 0x0000005168427225 */ /* 0x000fc800028e0442 */
[----:B------:R-:W-:-:S04]  /*112be0*/  IMAD.WIDE.U32 R50, R218, R43, RZ ;  /* 0x0000002bda327225 */ /* 0x000fc800078e00ff */
[----:B------:R-:W-:-:S04]  /*112bf0*/  IMAD.WIDE.U32 R70, P5, R204, R218, R58 ;  /* 0x000000dacc467225 */ /* 0x000fc800078a003a */
[----:B------:R-:W-:-:S04]  /*112c00*/  IMAD.WIDE.U32 R92, R218, R45, RZ ;  /* 0x0000002dda5c7225 */ /* 0x000fc800078e00ff */
[----:B------:R-:W-:Y:S01]  /*112c10*/  IMAD.X R59, RZ, RZ, RZ, P4 ;  /* 0x000000ffff3b7224 */ /* 0x000fe200020e06ff */
[----:B------:R-:W-:Y:S01]  /*112c20*/  IADD3 RZ, P4, PT, R64, R51, RZ ;  /* 0x0000003340ff7210 */ /* 0x000fe20007f9e0ff */
[----:B------:R-:W-:Y:S01]  /*112c30*/  IMAD.X R193, RZ, RZ, RZ, P5 ;  /* 0x000000ffffc17224 */ /* 0x000fe200028e06ff */
[----:B------:R-:W-:Y:S01]  /*112c40*/  IADD3 RZ, P5, PT, R70, R93, RZ ;  /* 0x0000005d46ff7210 */ /* 0x000fe20007fbe0ff */
[----:B------:R-:W-:Y:S02]  /*112c50*/  IMAD R225, R204, R218, R58 ;  /* 0x000000dacce17224 */ /* 0x000fe400078e023a */
[----:B------:R-:W-:-:S04]  /*112c60*/  IMAD.WIDE.U32 R54, R77, R217, RZ ;  /* 0x000000d94d367225 */ /* 0x000fc800078e00ff */
[----:B------:R-:W-:Y:S02]  /*112c70*/  IMAD.MOV.U32 R58, RZ, RZ, R65 ;  /* 0x000000ffff3a7224 */ /* 0x000fe400078e0041 */
[----:B------:R-:W-:Y:S02]  /*112c80*/  IMAD.MOV.U32 R192, RZ, RZ, R71 ;  /* 0x000000ffffc07224 */ /* 0x000fe400078e0047 */
[----:B------:R-:W-:-:S04]  /*112c90*/  IMAD.WIDE.U32.X R130, R209, R81, R130, P3 ;  /* 0x00000051d1827225 */ /* 0x000fc800018e0482 */
[----:B------:R-:W-:-:S04]  /*112ca0*/  IMAD.WIDE.U32.X R56, R201, R81, R58, P4 ;  /* 0x00000051c9387225 */ /* 0x000fc800020e043a */
[----:B------:R-:W-:-:S04]  /*112cb0*/  IMAD.WIDE.U32.X R192, R204, R81, R192, P5 ;  /* 0x00000051ccc07225 */ /* 0x000fc800028e04c0 */
[----:B------:R-:W-:-:S04]  /*112cc0*/  IMAD.WIDE.U32 R64, R77, R42, RZ ;  /* 0x0000002a4d407225 */ /* 0x000fc800078e00ff */
[----:B------:R-:W-:-:S04]  /*112cd0*/  IMAD.WIDE.U32 R58, R77, R208, RZ ;  /* 0x000000d04d3a7225 */ /* 0x000fc800078e00ff */
[----:B------:R-:W-:-:S04]  /*112ce0*/  IMAD.WIDE.U32 R80, P3, R122, R206, R54 ;  /* 0x000000ce7a507225 */ /* 0x000fc80007860036 */
[----:B------:R-:W-:Y:S02]  /*112cf0*/  IMAD.X R55, RZ, RZ, RZ, P3 ;  /* 0x000000ffff377224 */ /* 0x000fe400018e06ff */
[----:B------:R-:W-:-:S04]  /*112d00*/  IMAD.WIDE.U32 R70, R77, R212, RZ ;  /* 0x000000d44d467225 */ /* 0x000fc800078e00ff */
[-C--:B------:R-:W-:Y:S02]  /*112d10*/  IMAD R229, R105, R206.reuse, R58 ;  /* 0x000000ce69e57224 */ /* 0x080fe400078e023a */
[----:B------:R-:W-:-:S04]  /*112d20*/  IMAD.WIDE.U32 R84, P3, R104, R206, R64 ;  /* 0x000000ce68547225 */ /* 0x000fc80007860040 */
[----:B------:R-:W-:Y:S01]  /*112d30*/  IMAD.WIDE.U32 R110, R206, R217, RZ ;  /* 0x000000d9ce6e7225 */ /* 0x000fe200078e00ff */
[----:B------:R-:W-:-:S03]  /*112d40*/  IADD3.X R165, PT, PT, RZ, RZ, RZ, P3, !PT ;  /* 0x000000ffffa57210 */ /* 0x000fc60001ffe4ff */
[----:B------:R-:W-:Y:S01]  /*112d50*/  IMAD.WIDE.U32 R58, P4, R105, R206, R58 ;  /* 0x000000ce693a7225 */ /* 0x000fe2000788003a */
[----:B------:R-:W-:-:S03]  /*112d60*/  IADD3 RZ, P3, PT, R80, R111, RZ ;  /* 0x0000006f50ff7210 */ /* 0x000fc60007f7e0ff */
[----:B------:R-:W-:Y:S02]  /*112d70*/  IMAD R231, R104, R206, R64 ;  /* 0x000000ce68e77224 */ /* 0x000fe400078e0240 */
[----:B------:R-:W-:Y:S02]  /*112d80*/  IMAD.X R233, RZ, RZ, RZ, P4 ;  /* 0x000000ffffe97224 */ /* 0x000fe400020e06ff */
[----:B------:R-:W-:-:S04]  /*112d90*/  IMAD.WIDE.U32 R114, R206, R208, RZ ;  /* 0x000000d0ce727225 */ /* 0x000fc800078e00ff */
[-C--:B------:R-:W-:Y:S02]  /*112da0*/  IMAD R129, R122, R206.reuse, R54 ;  /* 0x000000ce7a817224 */ /* 0x080fe400078e0236 */
[----:B------:R-:W-:-:S04]  /*112db0*/  IMAD.WIDE.U32 R64, P4, R209, R206, R70 ;  /* 0x000000ced1407225 */ /* 0x000fc80007880046 */
[----:B------:R-:W-:Y:S02]  /*112dc0*/  IMAD.MOV.U32 R54, RZ, RZ, R81 ;  /* 0x000000ffff367224 */ /* 0x000fe400078e0051 */
[----:B------:R-:W-:-:S04]  /*112dd0*/  IMAD.WIDE.U32 R108, R206, R42, RZ ;  /* 0x0000002ace6c7225 */ /* 0x000fc800078e00ff */
[----:B------:R-:W-:Y:S01]  /*112de0*/  IMAD.X R171, RZ, RZ, RZ, P4 ;  /* 0x000000ffffab7224 */ /* 0x000fe200020e06ff */
[-C--:B------:R-:W-:Y:S01]  /*112df0*/  IADD3 RZ, P4, PT, R58, R115.reuse, RZ ;  /* 0x000000733aff7210 */ /* 0x080fe20007f9e0ff */
[----:B------:R-:W-:Y:S01]  /*112e00*/  IMAD.MOV.U32 R232, RZ, RZ, R59 ;  /* 0x000000ffffe87224 */ /* 0x000fe200078e003b */
[----:B------:R-:W-:Y:S01]  /*112e10*/  IADD3 R115, PT, PT, R229, R115, RZ ;  /* 0x00000073e5737210 */ /* 0x000fe20007ffe0ff */
[----:B------:R-:W-:Y:S01]  /*112e20*/  IMAD.WIDE.U32.X R48, R122, R77, R54, P3 ;  /* 0x0000004d7a307225 */ /* 0x000fe200018e0436 */
[----:B------:R-:W-:-:S03]  /*112e30*/  IADD3 RZ, P3, PT, R84, R109, RZ ;  /* 0x0000006d54ff7210 */ /* 0x000fc60007f7e0ff */
[----:B------:R-:W-:-:S04]  /*112e40*/  IMAD.WIDE.U32 R58, R44, R217, RZ ;  /* 0x000000d92c3a7225 */ /* 0x000fc800078e00ff */
[----:B------:R-:W-:-:S04]  /*112e50*/  IMAD.WIDE.U32 R210, R44, R208, RZ ;  /* 0x000000d02cd27225 */ /* 0x000fc800078e00ff */
[----:B------:R-:W-:Y:S02]  /*112e60*/  IMAD.MOV.U32 R164, RZ, RZ, R85 ;  /* 0x000000ffffa47224 */ /* 0x000fe400078e0055 */
[----:B------:R-:W-:-:S04]  /*112e70*/  IMAD.WIDE.U32 R184, R206, R212, RZ ;  /* 0x000000d4ceb87225 */ /* 0x000fc800078e00ff */
[----:B------:R-:W-:Y:S02]  /*112e80*/  IMAD R226, R209, R206, R70 ;  /* 0x000000ced1e27224 */ /* 0x000fe400078e0246 */
[----:B------:R-:W-:-:S04]  /*112e90*/  IMAD.WIDE.U32.X R232, R105, R77, R232, P4 ;  /* 0x0000004d69e87225 */ /* 0x000fc800020e04e8 */
[----:B------:R-:W-:Y:S01]  /*112ea0*/  IMAD.WIDE.U32.X R164, R104, R77, R164, P3 ;  /* 0x0000004d68a47225 */ /* 0x000fe200018e04a4 */
[----:B------:R-:W-:-:S03]  /*112eb0*/  IADD3 RZ, P3, PT, R64, R185, RZ ;  /* 0x000000b940ff7210 */ /* 0x000fc60007f7e0ff */
[----:B------:R-:W-:-:S04]  /*112ec0*/  IMAD.WIDE.U32 R70, P5, R122, R224, R58 ;  /* 0x000000e07a467225 */ /* 0x000fc800078a003a */
[----:B------:R-:W-:-:S04]  /*112ed0*/  IMAD.WIDE.U32 R88, R224, R217, RZ ;  /* 0x000000d9e0587225 */ /* 0x000fc800078e00ff */
[----:B------:R-:W-:-:S04]  /*112ee0*/  IMAD.WIDE.U32 R54, P4, R105, R224, R210 ;  /* 0x000000e069367225 */ /* 0x000fc800078800d2 */
[----:B------:R-:W-:Y:S02]  /*112ef0*/  IMAD.MOV.U32 R170, RZ, RZ, R65 ;  /* 0x000000ffffaa7224 */ /* 0x000fe400078e0041 */
[----:B------:R-:W-:-:S04]  /*112f00*/  IMAD.WIDE.U32 R64, R77, R43, RZ ;  /* 0x0000002b4d407225 */ /* 0x000fc800078e00ff */
[----:B------:R-:W-:Y:S01]  /*112f10*/  IMAD.X R187, RZ, RZ, RZ, P4 ;  /* 0x000000ffffbb7224 */ /* 0x000fe200020e06ff */
[----:B------:R-:W-:Y:S01]  /*112f20*/  IADD3 RZ, P4, PT, R70, R89, RZ ;  /* 0x0000005946ff7210 */ /* 0x000fe20007f9e0ff */
[----:B------:R-:W-:Y:S02]  /*112f30*/  IMAD.MOV.U32 R188, RZ, RZ, R71 ;  /* 0x000000ffffbc7224 */ /* 0x000fe400078e0047 */
[----:B------:R-:W-:-:S04]  /*112f40*/  IMAD.WIDE.U32 R180, R224, R208, RZ ;  /* 0x000000d0e0b47225 */ /* 0x000fc800078e00ff */
[----:B------:R-:W-:Y:S02]  /*112f50*/  IMAD R227, R201, R206, R64 ;  /* 0x000000cec9e37224 */ /* 0x000fe400078e0240 */
[----:B------:R-:W-:Y:S02]  /*112f60*/  IMAD.X R200, R200, 0x1, ~R31, P2 ;  /* 0x00000001c8c87824 */ /* 0x000fe400010e0e1f */
[----:B------:R-:W-:-:S04]  /*112f70*/  IMAD.WIDE.U32 R70, R44, R42, RZ ;  /* 0x0000002a2c467225 */ /* 0x000fc800078e00ff */
[----:B------:R-:W-:-:S04]  /*112f80*/  IMAD.WIDE.U32 R64, P2, R201, R206, R64 ;  /* 0x000000cec9407225 */ /* 0x000fc80007840040 */
[----:B------:R-:W-:Y:S01]  /*112f90*/  IMAD.X R189, RZ, RZ, RZ, P5 ;  /* 0x000000ffffbd7224 */ /* 0x000fe200028e06ff */
[----:B------:R-:W-:Y:S01]  /*112fa0*/  IADD3 RZ, P5, PT, R54, R181, RZ ;  /* 0x000000b536ff7210 */ /* 0x000fe20007fbe0ff */
[----:B------:R-:W-:Y:S02]  /*112fb0*/  IMAD.MOV.U32 R186, RZ, RZ, R55 ;  /* 0x000000ffffba7224 */ /* 0x000fe400078e0037 */
[----:B------:R-:W-:-:S04]  /*112fc0*/  IMAD.WIDE.U32 R172, R206, R43, RZ ;  /* 0x0000002bceac7225 */ /* 0x000fc800078e00ff */
[----:B------:R-:W-:Y:S02]  /*112fd0*/  IMAD.X R169, RZ, RZ, RZ, P2 ;  /* 0x000000ffffa97224 */ /* 0x000fe400010e06ff */
[----:B------:R-:W-:-:S04]  /*112fe0*/  IMAD.WIDE.U32 R54, P2, R104, R224, R70 ;  /* 0x000000e068367225 */ /* 0x000fc80007840046 */
[----:B------:R-:W-:-:S04]  /*112ff0*/  IMAD.WIDE.U32 R174, R224, R42, RZ ;  /* 0x0000002ae0ae7225 */ /* 0x000fc800078e00ff */
[----:B------:R-:W-:Y:S01]  /*113000*/  IMAD.WIDE.U32.X R188, R122, R44, R188, P4 ;  /* 0x0000002c7abc7225 */ /* 0x000fe200020e04bc */
[----:B------:R-:W-:-:S03]  /*113010*/  IADD3 RZ, P4, PT, R64, R173, RZ ;  /* 0x000000ad40ff7210 */ /* 0x000fc60007f9e0ff */
[----:B------:R-:W-:-:S04]  /*113020*/  IMAD.WIDE.U32 R52, R61, 0x1, RZ ;  /* 0x000000013d347825 */ /* 0x000fc800078e00ff */
[----:B------:R-:W-:Y:S01]  /*113030*/  IMAD.X R177, RZ, RZ, RZ, P2 ;  /* 0x000000ffffb17224 */ /* 0x000fe200010e06ff */
[----:B------:R-:W-:Y:S01]  /*113040*/  IADD3 RZ, P2, PT, R54, R175, RZ ;  /* 0x000000af36ff7210 */ /* 0x000fe20007f5e0ff */
[----:B------:R-:W-:-:S04]  /*113050*/  IMAD.WIDE.U32 R222, R44, R212, RZ ;  /* 0x000000d42cde7225 */ /* 0x000fc800078e00ff */
[----:B------:R-:W-:Y:S02]  /*113060*/  IMAD.MOV.U32 R168, RZ, RZ, R65 ;  /* 0x000000ffffa87224 */ /* 0x000fe400078e0041 */
[----:B------:R-:W-:-:S04]  /*113070*/  IMAD.WIDE.U32 R132, R107, R217, RZ ;  /* 0x000000d96b847225 */ /* 0x000fc800078e00ff */
[----:B------:R-:W-:Y:S02]  /*113080*/  IMAD.MOV.U32 R176, RZ, RZ, R55 ;  /* 0x000000ffffb07224 */ /* 0x000fe400078e0037 */
[----:B------:R-:W-:-:S04]  /*113090*/  IMAD.WIDE.U32.X R170, R209, R77, R170, P3 ;  /* 0x0000004dd1aa7225 */ /* 0x000fc800018e04aa */
[----:B------:R-:W-:Y:S02]  /*1130a0*/  IMAD R85, R118, -0x7af74000, R52 ;  /* 0x8508c00076557824 */ /* 0x000fe400078e0234 */
[----:B------:R-:W-:-:S04]  /*1130b0*/  IMAD.WIDE.U32.X R168, R201, R77, R168, P4 ;  /* 0x0000004dc9a87225 */ /* 0x000fc800020e04a8 */
[----:B------:R-:W-:-:S04]  /*1130c0*/  IMAD.WIDE.U32 R52, P3, R118, -0x7af74000, R52 ;  /* 0x8508c00076347825 */ /* 0x000fc80007860034 */
[----:B------:R-:W-:-:S04]  /*1130d0*/  IMAD.WIDE.U32 R134, R224, R212, RZ ;  /* 0x000000d4e0867225 */ /* 0x000fc800078e00ff */
[----:B------:R-:W-:-:S04]  /*1130e0*/  IMAD.WIDE.U32 R64, P4, R209, R224, R222 ;  /* 0x000000e0d1407225 */ /* 0x000fc800078800de */
[----:B------:R-:W-:-:S04]  /*1130f0*/  IMAD.WIDE.U32.X R176, R104, R44, R176, P2 ;  /* 0x0000002c68b07225 */ /* 0x000fc800010e04b0 */
[----:B------:R-:W-:-:S04]  /*113100*/  IMAD.WIDE.U32 R54, P2, R122, R205, R132 ;  /* 0x000000cd7a367225 */ /* 0x000fc80007840084 */
[----:B------:R-:W-:Y:S01]  /*113110*/  IMAD.WIDE.U32 R116, R107, R208, RZ ;  /* 0x000000d06b747225 */ /* 0x000fe200078e00ff */
[----:B------:R-:W-:-:S03]  /*113120*/  IADD3.X R101, PT, PT, RZ, RZ, RZ, P2, !PT ;  /* 0x000000ffff657210 */ /* 0x000fc600017fe4ff */
[----:B------:R-:W-:Y:S01]  /*113130*/  IMAD.WIDE.U32.X R186, R105, R44, R186, P5 ;  /* 0x0000002c69ba7225 */ /* 0x000fe200028e04ba */
[----:B------:R-:W-:-:S03]  /*113140*/  IADD3 RZ, P5, PT, R69, R52, RZ ;  /* 0x0000003445ff7210 */ /* 0x000fc60007fbe0ff */
[----:B------:R-:W-:Y:S01]  /*113150*/  IMAD.X R121, RZ, RZ, RZ, P4 ;  /* 0x000000ffff797224 */ /* 0x000fe200020e06ff */
[----:B------:R-:W-:Y:S01]  /*113160*/  IADD3 RZ, P4, PT, R64, R135, RZ ;  /* 0x0000008740ff7210 */ /* 0x000fe20007f9e0ff */
[----:B------:R-:W-:Y:S02]  /*113170*/  IMAD.IADD R85, R69, 0x1, R85 ;  /* 0x0000000145557824 */ /* 0x000fe400078e0255 */
[----:B------:R-:W-:Y:S02]  /*113180*/  IMAD R230, R122, R224, R58 ;  /* 0x000000e07ae67224 */ /* 0x000fe400078e023a */
[----:B------:R-:W-:Y:S01]  /*113190*/  IMAD.WIDE.U32 R68, R77, R45, RZ ;  /* 0x0000002d4d447225 */ /* 0x000fe200078e00ff */
[----:B------:R-:W-:-:S03]  /*1131a0*/  IADD3.X RZ, P1, PT, R72, R85, RZ, P1, !PT ;  /* 0x0000005548ff7210 */ /* 0x000fc60000f3e4ff */
[----:B------:R-:W-:Y:S02]  /*1131b0*/  IMAD.MOV.U32 R120, RZ, RZ, R65 ;  /* 0x000000ffff787224 */ /* 0x000fe400078e0041 */
[----:B------:R-:W-:-:S04]  /*1131c0*/  IMAD.WIDE.U32 R182, R205, R217, RZ ;  /* 0x000000d9cdb67225 */ /* 0x000fc800078e00ff */
[----:B------:R-:W-:-:S04]  /*1131d0*/  IMAD.WIDE.U32 R58, P2, R105, R205, R116 ;  /* 0x000000cd693a7225 */ /* 0x000fc80007840074 */
[----:B------:R-:W-:Y:S01]  /*1131e0*/  IMAD.WIDE.U32.X R120, R209, R44, R120, P4 ;  /* 0x0000002cd1787225 */ /* 0x000fe200020e0478 */
[----:B------:R-:W-:Y:S02]  /*1131f0*/  IADD3 RZ, P4, PT, R54, R183, RZ ;  /* 0x000000b736ff7210 */ /* 0x000fe40007f9e0ff */
[----:B------:R-:W-:Y:S01]  /*113200*/  MOV R138, R59 ;  /* 0x0000003b008a7202 */ /* 0x000fe20000000f00 */
[----:B------:R-:W-:Y:S02]  /*113210*/  IMAD R119, R204, R206, R68 ;  /* 0x000000cecc777224 */ /* 0x000fe400078e0244 */
[----:B------:R-:W-:Y:S02]  /*113220*/  IMAD.X R139, RZ, RZ, RZ, P2 ;  /* 0x000000ffff8b7224 */ /* 0x000fe400010e06ff */
[----:B------:R-:W-:-:S04]  /*113230*/  IMAD.WIDE.U32 R86, R206, R45, RZ ;  /* 0x0000002dce567225 */ /* 0x000fc800078e00ff */
[----:B------:R-:W-:-:S04]  /*113240*/  IMAD.WIDE.U32 R68, P2, R204, R206, R68 ;  /* 0x000000cecc447225 */ /* 0x000fc80007840044 */
[----:B------:R-:W-:-:S04]  /*113250*/  IMAD.WIDE.U32 R64, R44, R43, RZ ;  /* 0x0000002b2c407225 */ /* 0x000fc800078e00ff */
[----:B------:R-:W-:Y:S02]  /*113260*/  IMAD.MOV.U32 R100, RZ, RZ, R55 ;  /* 0x000000ffff647224 */ /* 0x000fe400078e0037 */
[----:B------:R-:W-:Y:S02]  /*113270*/  IMAD.X R91, RZ, RZ, RZ, P2 ;  /* 0x000000ffff5b7224 */ /* 0x000fe400010e06ff */
[----:B------:R-:W-:Y:S01]  /*113280*/  IMAD.WIDE.U32.X R100, R122, R107, R100, P4 ;  /* 0x0000006b7a647225 */ /* 0x000fe200020e0464 */
[----:B------:R-:W-:-:S03]  /*113290*/  IADD3 RZ, P4, PT, R68, R87, RZ ;  /* 0x0000005744ff7210 */ /* 0x000fc60007f9e0ff */
[----:B------:R-:W-:-:S04]  /*1132a0*/  IMAD.WIDE.U32 R80, R224, R43, RZ ;  /* 0x0000002be0507225 */ /* 0x000fc800078e00ff */
[----:B------:R-:W-:-:S04]  /*1132b0*/  IMAD.WIDE.U32 R54, P2, R201, R224, R64 ;  /* 0x000000e0c9367225 */ /* 0x000fc80007840040 */
[----:B------:R-:W-:Y:S02]  /*1132c0*/  IMAD.MOV.U32 R90, RZ, RZ, R69 ;  /* 0x000000ffff5a7224 */ /* 0x000fe400078e0045 */
[----:B------:R-:W-:-:S04]  /*1132d0*/  IMAD.WIDE.U32 R126, R107, R42, RZ ;  /* 0x0000002a6b7e7225 */ /* 0x000fc800078e00ff */
[----:B------:R-:W-:Y:S01]  /*1132e0*/  IMAD.WIDE.U32.X R90, R204, R77, R90, P4 ;  /* 0x0000004dcc5a7225 */ /* 0x000fe200020e045a */
[----:B------:R-:W-:-:S03]  /*1132f0*/  IADD3 RZ, P4, PT, R54, R81, RZ ;  /* 0x0000005136ff7210 */ /* 0x000fc60007f9e0ff */
[----:B------:R-:W-:Y:S01]  /*113300*/  IMAD.X R151, RZ, RZ, RZ, P2 ;  /* 0x000000ffff977224 */ /* 0x000fe200010e06ff */
[----:B------:R-:W-:Y:S01]  /*113310*/  IADD3 RZ, P2, PT, R162, R46, RZ ;  /* 0x0000002ea2ff7210 */ /* 0x000fe20007f5e0ff */
[----:B------:R-:W-:Y:S02]  /*113320*/  IMAD.MOV.U32 R150, RZ, RZ, R55 ;  /* 0x000000ffff967224 */ /* 0x000fe400078e0037 */
[----:B------:R-:W-:Y:S01]  /*113330*/  IMAD.WIDE.U32 R160, R205, R208, RZ ;  /* 0x000000d0cda07225 */ /* 0x000fe200078e00ff */
[----:B------:R-:W-:-:S03]  /*113340*/  IADD3.X RZ, P2, PT, R163, R123, RZ, P2, !PT ;  /* 0x0000007ba3ff7210 */ /* 0x000fc6000175e4ff */
[----:B------:R-:W-:Y:S01]  /*113350*/  IMAD.WIDE.U32.X R150, R201, R44, R150, P4 ;  /* 0x0000002cc9967225 */ /* 0x000fe200020e0496 */
[----:B------:R-:W-:-:S03]  /*113360*/  IADD3.X R202, P2, PT, RZ, R102, RZ, P2, !PT ;  /* 0x00000066ffca7210 */ /* 0x000fc6000175e4ff */
[----:B------:R-:W-:Y:S01]  /*113370*/  IMAD.WIDE.U32 R54, P4, R104, R205, R126 ;  /* 0x000000cd68367225 */ /* 0x000fe2000788007e */
[----:B------:R-:W-:-:S03]  /*113380*/  IADD3.X R102, P2, PT, RZ, R103, RZ, P2, !PT ;  /* 0x00000067ff667210 */ /* 0x000fc6000175e4ff */
[----:B------:R-:W-:-:S04]  /*113390*/  IMAD.WIDE.U32 R76, R205, R42, RZ ;  /* 0x0000002acd4c7225 */ /* 0x000fc800078e00ff */
[----:B------:R-:W-:Y:S02]  /*1133a0*/  IMAD R228, R104, R224, R70 ;  /* 0x000000e068e47224 */ /* 0x000fe400078e0246 */
[----:B------:R-:W-:Y:S01]  /*1133b0*/  IMAD.X R69, RZ, RZ, RZ, P4 ;  /* 0x000000ffff457224 */ /* 0x000fe200020e06ff */
[----:B------:R-:W-:Y:S01]  /*1133c0*/  IADD3 RZ, P4, PT, R58, R161, RZ ;  /* 0x000000a13aff7210 */ /* 0x000fe20007f9e0ff */
[----:B------:R-:W-:-:S04]  /*1133d0*/  IMAD.WIDE.U32 R70, R61, 0x30000000, RZ ;  /* 0x300000003d467825 */ /* 0x000fc800078e00ff */
[----:B------:R-:W-:Y:S01]  /*1133e0*/  IMAD.X R85, RZ, RZ, RZ, P3 ;  /* 0x000000ffff557224 */ /* 0x000fe200018e06ff */
[----:B------:R-:W-:Y:S01]  /*1133f0*/  IADD3 RZ, P3, PT, R54, R77, RZ ;  /* 0x0000004d36ff7210 */ /* 0x000fe20007f7e0ff */
[----:B------:R-:W-:-:S04]  /*113400*/  IMAD.WIDE.U32 R94, R44, R45, RZ ;  /* 0x0000002d2c5e7225 */ /* 0x000fc800078e00ff */
[----:B------:R-:W-:Y:S02]  /*113410*/  IMAD.MOV.U32 R68, RZ, RZ, R55 ;  /* 0x000000ffff447224 */ /* 0x000fe400078e0037 */
[----:B------:R-:W-:Y:S02]  /*113420*/  IMAD R221, R201, R224, R64 ;  /* 0x000000e0c9dd7224 */ /* 0x000fe400078e0240 */
[----:B------:R-:W-:Y:S02]  /*113430*/  IMAD R190, R118, 0x170b5d44, R70 ;  /* 0x170b5d4476be7824 */ /* 0x000fe400078e0246 */
[----:B------:R-:W-:-:S04]  /*113440*/  IMAD.WIDE.U32.X R138, R105, R107, R138, P4 ;  /* 0x0000006b698a7225 */ /* 0x000fc800020e048a */
[----:B------:R-:W-:-:S04]  /*113450*/  IMAD.WIDE.U32 R70, P4, R118, 0x170b5d44, R70 ;  /* 0x170b5d4476467825 */ /* 0x000fc80007880046 */
[----:B------:R-:W-:Y:S02]  /*113460*/  IMAD.MOV.U32 R84, RZ, RZ, R53 ;  /* 0x000000ffff547224 */ /* 0x000fe400078e0035 */
[----:B------:R-:W-:-:S04]  /*113470*/  IMAD.WIDE.U32 R64, R118, 0x30000000, RZ ;  /* 0x3000000076407825 */ /* 0x000fc800078e00ff */
[----:B------:R-:W-:-:S04]  /*113480*/  IMAD.WIDE.U32.X R68, R104, R107, R68, P3 ;  /* 0x0000006b68447225 */ /* 0x000fc800018e0444 */
[----:B------:R-:W-:-:S04]  /*113490*/  IMAD.WIDE.U32 R52, P3, R204, R224, R94 ;  /* 0x000000e0cc347225 */ /* 0x000fc8000786005e */
[----:B------:R-:W-:-:S04]  /*1134a0*/  IMAD.WIDE.U32 R58, R224, R45, RZ ;  /* 0x0000002de03a7225 */ /* 0x000fc800078e00ff */
[----:B------:R-:W-:Y:S01]  /*1134b0*/  IMAD.X R55, RZ, RZ, RZ, P4 ;  /* 0x000000ffff377224 */ /* 0x000fe200020e06ff */
[----:B------:R-:W-:Y:S01]  /*1134c0*/  IADD3 RZ, P4, PT, R70, R65, RZ ;  /* 0x0000004146ff7210 */ /* 0x000fe20007f9e0ff */
[----:B------:R-:W-:Y:S02]  /*1134d0*/  IMAD.MOV.U32 R54, RZ, RZ, R71 ;  /* 0x000000ffff367224 */ /* 0x000fe400078e0047 */
[----:B------:R-:W-:Y:S01]  /*1134e0*/  IMAD.X R149, RZ, RZ, RZ, P3 ;  /* 0x000000ffff957224 */ /* 0x000fe200018e06ff */
[----:B------:R-:W-:Y:S01]  /*1134f0*/  IADD3 RZ, P3, PT, R52, R59, RZ ;  /* 0x0000003b34ff7210 */ /* 0x000fe20007f7e0ff */
[----:B------:R-:W-:-:S04]  /*113500*/  IMAD.WIDE.U32 R70, R107, R212, RZ ;  /* 0x000000d46b467225 */ /* 0x000fc800078e00ff */
[----:B------:R-:W-:Y:S02]  /*113510*/  IMAD.MOV.U32 R148, RZ, RZ, R53 ;  /* 0x000000ffff947224 */ /* 0x000fe400078e0035 */
[----:B------:R-:W-:Y:S02]  /*113520*/  IMAD R219, R105, R205, R116 ;  /* 0x000000cd69db7224 */ /* 0x000fe400078e0274 */
[----:B------:R-:W-:-:S04]  /*113530*/  IMAD.WIDE.U32.X R148, R204, R44, R148, P3 ;  /* 0x0000002ccc947225 */ /* 0x000fc800018e0494 */
[----:B------:R-:W-:-:S04]  /*113540*/  IMAD.WIDE.U32 R116, R107, R43, RZ ;  /* 0x0000002b6b747225 */ /* 0x000fc800078e00ff */
[----:B------:R-:W-:-:S04]  /*113550*/  IMAD.WIDE.U32 R52, P3, R209, R205, R70 ;  /* 0x000000cdd1347225 */ /* 0x000fc80007860046 */
[----:B------:R-:W-:Y:S02]  /*113560*/  IMAD R216, R209, R205, R70 ;  /* 0x000000cdd1d87224 */ /* 0x000fe400078e0246 */
[----:B------:R-:W-:Y:S02]  /*113570*/  IMAD.X R157, RZ, RZ, RZ, P3 ;  /* 0x000000ffff9d7224 */ /* 0x000fe400018e06ff */
[----:B------:R-:W-:-:S04]  /*113580*/  IMAD.WIDE.U32 R194, R107, R45, RZ ;  /* 0x0000002d6bc27225 */ /* 0x000fc800078e00ff */
[----:B------:R-:W-:-:S04]  /*113590*/  IMAD.WIDE.U32 R70, P3, R201, R205, R116 ;  /* 0x000000cdc9467225 */ /* 0x000fc80007860074 */
[----:B------:R-:W-:Y:S01]  /*1135a0*/  IMAD R215, R201, R205, R116 ;  /* 0x000000cdc9d77224 */ /* 0x000fe200078e0274 */
[----:B------:R-:W-:Y:S01]  /*1135b0*/  IADD3.X R116, P0, PT, RZ, R79, RZ, P0, !PT ;  /* 0x0000004fff747210 */ /* 0x000fe2000071e4ff */
[----:B------:R-:W-:Y:S01]  /*1135c0*/  IMAD.WIDE.U32 R162, R217, R218, R162 ;  /* 0x000000dad9a27225 */ /* 0x000fe200078e00a2 */
[----:B------:R-:W-:Y:S02]  /*1135d0*/  IADD3.X R63, PT, PT, RZ, RZ, RZ, P3, !PT ;  /* 0x000000ffff3f7210 */ /* 0x000fe40001ffe4ff */
[----:B------:R-:W-:Y:S01]  /*1135e0*/  IADD3.X R203, P0, PT, R203, R112, RZ, P0, !PT ;  /* 0x00000070cbcb7210 */ /* 0x000fe2000071e4ff */
[----:B------:R-:W-:-:S03]  /*1135f0*/  IMAD.WIDE.U32 R78, P3, R204, R205, R194 ;  /* 0x000000cdcc4e7225 */ /* 0x000fc600078600c2 */
[----:B------:R-:W-:Y:S01]  /*113600*/  IADD3.X R113, P0, PT, R116, R113, RZ, P0, !PT ;  /* 0x0000007174717210 */ /* 0x000fe2000071e4ff */
[----:B------:R-:W-:Y:S01]  /*113610*/  IMAD.WIDE.U32 R154, R205, R212, RZ ;  /* 0x000000d4cd9a7225 */ /* 0x000fe200078e00ff */
[----:B------:R-:W-:-:S03]  /*113620*/  IADD3.X R202, P2, PT, R202, R203, RZ, P2, !PT ;  /* 0x000000cbcaca7210 */ /* 0x000fc6000175e4ff */
[----:B------:R-:W-:Y:S01]  /*113630*/  IMAD.WIDE.U32 R146, R205, R43, RZ ;  /* 0x0000002bcd927225 */ /* 0x000fe200078e00ff */
[----:B------:R-:W-:-:S03]  /*113640*/  IADD3.X R203, P2, PT, R102, R113, RZ, P2, !PT ;  /* 0x0000007166cb7210 */ /* 0x000fc6000175e4ff */
[----:B------:R-:W-:Y:S01]  /*113650*/  IMAD.WIDE.U32.X R84, R61, -0x7af74000, R84, P5 ;  /* 0x8508c0003d547825 */ /* 0x000fe200028e0454 */
[----:B------:R-:W-:-:S03]  /*113660*/  IADD3 RZ, P5, PT, R70, R147, RZ ;  /* 0x0000009346ff7210 */ /* 0x000fc60007fbe0ff */
[----:B------:R-:W-:Y:S01]  /*113670*/  IMAD.IADD R95, R163, 0x1, R62 ;  /* 0x00000001a35f7824 */ /* 0x000fe200078e023e */
[----:B------:R-:W-:Y:S01]  /*113680*/  IADD3.X R103, P1, PT, RZ, R84, RZ, P1, !PT ;  /* 0x00000054ff677210 */ /* 0x000fe20000f3e4ff */
[----:B------:R-:W-:Y:S01]  /*113690*/  IMAD.X R137, RZ, RZ, RZ, P3 ;  /* 0x000000ffff897224 */ /* 0x000fe200018e06ff */
[----:B------:R-:W-:Y:S01]  /*1136a0*/  IADD3 RZ, P3, PT, R52, R155, RZ ;  /* 0x0000009b34ff7210 */ /* 0x000fe20007f7e0ff */
[----:B------:R-:W-:Y:S01]  /*1136b0*/  IMAD.MOV.U32 R156, RZ, RZ, R53 ;  /* 0x000000ffff9c7224 */ /* 0x000fe200078e0035 */
[----:B------:R-:W-:Y:S01]  /*1136c0*/  IADD3.X R163, P1, PT, RZ, R85, RZ, P1, !PT ;  /* 0x00000055ffa37210 */ /* 0x000fe20000f3e4ff */
[----:B------:R-:W-:Y:S02]  /*1136d0*/  IMAD.MOV.U32 R62, RZ, RZ, R71 ;  /* 0x000000ffff3e7224 */ /* 0x000fe400078e0047 */
[----:B------:R-:W-:Y:S01]  /*1136e0*/  IMAD.WIDE.U32 R52, R205, R45, RZ ;  /* 0x0000002dcd347225 */ /* 0x000fe200078e00ff */
[----:B------:R-:W-:-:S03]  /*1136f0*/  IADD3.X R162, P1, PT, R103, R162, RZ, P1, !PT ;  /* 0x000000a267a27210 */ /* 0x000fc60000f3e4ff */
[----:B------:R-:W-:Y:S01]  /*113700*/  IMAD.WIDE.U32 R70, R200, R217, RZ ;  /* 0x000000d9c8467225 */ /* 0x000fe200078e00ff */
[----:B------:R-:W-:-:S03]  /*113710*/  IADD3.X R163, P1, PT, R163, R95, RZ, P1, !PT ;  /* 0x0000005fa3a37210 */ /* 0x000fc60000f3e4ff */
[----:B------:R-:W-:Y:S01]  /*113720*/  IMAD.WIDE.U32.X R156, R209, R107, R156, P3 ;  /* 0x0000006bd19c7225 */ /* 0x000fe200018e049c */
[----:B------:R-:W-:-:S03]  /*113730*/  IADD3 RZ, P3, PT, R78, R53, RZ ;  /* 0x000000354eff7210 */ /* 0x000fc60007f7e0ff */
[----:B------:R-:W-:Y:S02]  /*113740*/  IMAD R44, R122, R47, R70 ;  /* 0x0000002f7a2c7224 */ /* 0x000fe400078e0246 */
[----:B------:R-:W-:-:S04]  /*113750*/  IMAD.WIDE.U32.X R62, R201, R107, R62, P5 ;  /* 0x0000006bc93e7225 */ /* 0x000fc800028e043e */
[----:B------:R-:W-:Y:S02]  /*113760*/  IMAD.MOV.U32 R136, RZ, RZ, R79 ;  /* 0x000000ffff887224 */ /* 0x000fe400078e004f */
[----:B------:R-:W-:-:S04]  /*113770*/  IMAD.WIDE.U32 R70, P5, R122, R47, R70 ;  /* 0x0000002f7a467225 */ /* 0x000fc800078a0046 */
[----:B------:R-:W-:-:S04]  /*113780*/  IMAD.WIDE.U32 R140, R47, R217, RZ ;  /* 0x000000d92f8c7225 */ /* 0x000fc800078e00ff */
[----:B------:R-:W-:Y:S01]  /*113790*/  IMAD.WIDE.U32.X R136, R204, R107, R136, P3 ;  /* 0x0000006bcc887225 */ /* 0x000fe200018e0488 */
[----:B------:R-:W-:Y:S02]  /*1137a0*/  IADD3 RZ, P3, PT, R70, R141, RZ ;  /* 0x0000008d46ff7210 */ /* 0x000fe40007f7e0ff */
[----:B------:R-:W-:Y:S01]  /*1137b0*/  IADD3.X R107, P2, PT, RZ, RZ, RZ, P2, !PT ;  /* 0x000000ffff6b7210 */ /* 0x000fe2000175e4ff */
[----:B------:R-:W-:-:S04]  /*1137c0*/  IMAD.WIDE.U32 R102, R200, R208, RZ ;  /* 0x000000d0c8667225 */ /* 0x000fc800078e00ff */
[----:B------:R-:W-:Y:S02]  /*1137d0*/  IMAD.MOV.U32 R78, RZ, RZ, R71 ;  /* 0x000000ffff4e7224 */ /* 0x000fe400078e0047 */
[----:B------:R-:W-:-:S04]  /*1137e0*/  IMAD.WIDE.U32 R70, R200, R42, RZ ;  /* 0x0000002ac8467225 */ /* 0x000fc800078e00ff */
[----:B------:R-:W-:Y:S02]  /*1137f0*/  IMAD.X R79, RZ, RZ, RZ, P5 ;  /* 0x000000ffff4f7224 */ /* 0x000fe400028e06ff */
[CCC-:B------:R-:W-:Y:S02]  /*113800*/  IMAD R211, R105.reuse, R47.reuse, R102.reuse ;  /* 0x0000002f69d37224 */ /* 0x1c0fe400078e0266 */
[----:B------:R-:W-:-:S04]  /*113810*/  IMAD.WIDE.U32 R102, P5, R105, R47, R102 ;  /* 0x0000002f69667225 */ /* 0x000fc800078a0066 */
[----:B------:R-:W-:-:S04]  /*113820*/  IMAD.WIDE.U32.X R78, R122, R200, R78, P3 ;  /* 0x000000c87a4e7225 */ /* 0x000fc800018e044e */
[----:B------:R-:W-:-:S04]  /*113830*/  IMAD.WIDE.U32 R84, R47, R208, RZ ;  /* 0x000000d02f547225 */ /* 0x000fc800078e00ff */
[CCC-:B------:R-:W-:Y:S02]  /*113840*/  IMAD R207, R104.reuse, R47.reuse, R70.reuse ;  /* 0x0000002f68cf7224 */ /* 0x1c0fe400078e0246 */
[----:B------:R-:W-:-:S04]  /*113850*/  IMAD.WIDE.U32 R70, P3, R104, R47, R70 ;  /* 0x0000002f68467225 */ /* 0x000fc80007860046 */
[----:B------:R-:W-:-:S04]  /*113860*/  IMAD.WIDE.U32 R112, R47, R42, RZ ;  /* 0x0000002a2f707225 */ /* 0x000fc800078e00ff */
[----:B------:R-:W-:Y:S01]  /*113870*/  IMAD.IADD R195, R234, 0x1, R97 ;  /* 0x00000001eac37824 */ /* 0x000fe200078e0261 */
[----:B------:R-:W-:Y:S01]  /*113880*/  IADD3.X R97, PT, PT, RZ, RZ, RZ, P5, !PT ;  /* 0x000000ffff617210 */ /* 0x000fe20002ffe4ff */
[----:B------:R-:W-:Y:S01]  /*113890*/  IMAD R46, R104, R205, R126 ;  /* 0x000000cd682e7224 */ /* 0x000fe200078e027e */
[----:B------:R-:W-:Y:S01]  /*1138a0*/  IADD3 RZ, P5, PT, R102, R85, RZ ;  /* 0x0000005566ff7210 */ /* 0x000fe20007fbe0ff */
[----:B------:R-:W-:Y:S01]  /*1138b0*/  IMAD.X R153, RZ, RZ, RZ, P2 ;  /* 0x000000ffff997224 */ /* 0x000fe200010e06ff */
[----:B------:R-:W-:Y:S01]  /*1138c0*/  IADD3 RZ, P2, PT, R202, R96, RZ ;  /* 0x00000060caff7210 */ /* 0x000fe20007f5e0ff */
[----:B------:R-:W-:Y:S01]  /*1138d0*/  IMAD.X R133, RZ, RZ, RZ, P3 ;  /* 0x000000ffff857224 */ /* 0x000fe200018e06ff */
[----:B------:R-:W-:Y:S01]  /*1138e0*/  IADD3.X R167, P3, PT, RZ, R74, RZ, P0, !PT ;  /* 0x0000004affa77210 */ /* 0x000fe2000077e4ff */
[----:B------:R-:W-:Y:S01]  /*1138f0*/  IMAD.WIDE.U32 R126, R200, R212, RZ ;  /* 0x000000d4c87e7225 */ /* 0x000fe200078e00ff */
[----:B------:R-:W-:Y:S02]  /*113900*/  IADD3 RZ, P0, PT, R70, R113, RZ ;  /* 0x0000007146ff7210 */ /* 0x000fe40007f1e0ff */
[----:B------:R-:W-:Y:S01]  /*113910*/  IADD3.X R191, P3, PT, RZ, R75, RZ, P3, !PT ;  /* 0x0000004bffbf7210 */ /* 0x000fe20001f7e4ff */
[----:B------:R-:W-:Y:S01]  /*113920*/  IMAD.MOV.U32 R96, RZ, RZ, R103 ;  /* 0x000000ffff607224 */ /* 0x000fe200078e0067 */
[----:B------:R-:W-:Y:S01]  /*113930*/  IADD3.X RZ, P2, PT, R203, R195, RZ, P2, !PT ;  /* 0x000000c3cbff7210 */ /* 0x000fe2000175e4ff */
[----:B------:R-:W-:-:S02]  /*113940*/  IMAD R72, R122, R205, R132 ;  /* 0x000000cd7a487224 */ /* 0x000fc400078e0284 */
[----:B------:R-:W-:-:S04]  /*113950*/  IMAD.WIDE.U32 R116, R200, R43, RZ ;  /* 0x0000002bc8747225 */ /* 0x000fc800078e00ff */
[----:B------:R-:W-:Y:S02]  /*113960*/  IMAD.MOV.U32 R132, RZ, RZ, R71 ;  /* 0x000000ffff847224 */ /* 0x000fe400078e0047 */
[----:B------:R-:W-:-:S04]  /*113970*/  IMAD.WIDE.U32.X R96, R105, R200, R96, P5 ;  /* 0x000000c869607225 */ /* 0x000fc800028e0460 */
[----:B------:R-:W-:-:S04]  /*113980*/  IMAD.WIDE.U32 R122, P5, R209, R47, R126 ;  /* 0x0000002fd17a7225 */ /* 0x000fc800078a007e */
[----:B------:R-:W-:-:S04]  /*113990*/  IMAD.WIDE.U32 R74, R47, R212, RZ ;  /* 0x000000d42f4a7225 */ /* 0x000fc800078e00ff */
[----:B------:R-:W-:Y:S02]  /*1139a0*/  IMAD R210, R105, R224, R210 ;  /* 0x000000e069d27224 */ /* 0x000fe400078e02d2 */
[----:B------:R-:W-:-:S04]  /*1139b0*/  IMAD.WIDE.U32.X R132, R104, R200, R132, P0 ;  /* 0x000000c868847225 */ /* 0x000fc800000e0484 */
[----:B------:R-:W-:Y:S01]  /*1139c0*/  IMAD.WIDE.U32 R104, P0, R201, R47, R116 ;  /* 0x0000002fc9687225 */ /* 0x000fe20007800074 */
[----:B------:R-:W-:-:S03]  /*1139d0*/  IADD3.X R117, P2, PT, R107, R144, RZ, P2, !PT ;  /* 0x000000906b757210 */ /* 0x000fc6000175e4ff */
[----:B------:R-:W-:Y:S01]  /*1139e0*/  IMAD.X R103, RZ, RZ, RZ, P5 ;  /* 0x000000ffff677224 */ /* 0x000fe200028e06ff */
[----:B------:R-:W-:Y:S01]  /*1139f0*/  IADD3 RZ, P5, PT, R122, R75, RZ ;  /* 0x0000004b7aff7210 */ /* 0x000fe20007fbe0ff */
[----:B------:R-:W-:Y:S01]  /*113a00*/  IMAD.WIDE.U32 R70, R47, R43, RZ ;  /* 0x0000002b2f467225 */ /* 0x000fe200078e00ff */
[----:B------:R-:W-:Y:S02]  /*113a10*/  IADD3.X R122, P3, PT, R167, R106, RZ, P3, !PT ;  /* 0x0000006aa77a7210 */ /* 0x000fe40001f7e4ff */
[----:B------:R-:W-:Y:S01]  /*113a20*/  IADD3.X R153, P2, PT, R153, R145, RZ, P2, !PT ;  /* 0x0000009199997210 */ /* 0x000fe2000175e4ff */
[----:B------:R-:W-:Y:S01]  /*113a30*/  IMAD.X R107, RZ, RZ, RZ, P0 ;  /* 0x000000ffff6b7224 */ /* 0x000fe200000e06ff */
[----:B------:R-:W-:Y:S01]  /*113a40*/  IADD3 RZ, P0, PT, R104, R71, RZ ;  /* 0x0000004768ff7210 */ /* 0x000fe20007f1e0ff */
[----:B------:R-:W-:Y:S01]  /*113a50*/  IMAD.MOV.U32 R106, RZ, RZ, R105 ;  /* 0x000000ffff6a7224 */ /* 0x000fe200078e0069 */
[----:B------:R-:W-:Y:S01]  /*113a60*/  IADD3.X R104, P3, PT, R191, R152, RZ, P3, !PT ;  /* 0x00000098bf687210 */ /* 0x000fe20001f7e4ff */
[----:B------:R-:W-:Y:S01]  /*113a70*/  IMAD.WIDE.U32 R198, R61, -0x45f6b800, RZ ;  /* 0xba0948003dc67825 */ /* 0x000fe200078e00ff */
[----:B------:R-:W-:-:S02]  /*113a80*/  IADD3.X R152, P2, PT, R117, R122, RZ, P2, !PT ;  /* 0x0000007a75987210 */ /* 0x000fc4000175e4ff */
[----:B------:R-:W-:Y:S01]  /*113a90*/  IADD3 R117, PT, PT, R190, R65, RZ ;  /* 0x00000041be757210 */ /* 0x000fe20007ffe0ff */
[----:B------:R-:W-:Y:S01]  /*113aa0*/  IMAD.MOV.U32 R102, RZ, RZ, R123 ;  /* 0x000000ffff667224 */ /* 0x000fe200078e007b */
[----:B------:R-:W-:Y:S01]  /*113ab0*/  IADD3.X R153, P2, PT, R153, R104, RZ, P2, !PT ;  /* 0x0000006899997210 */ /* 0x000fe2000175e4ff */
[----:B------:R-:W-:Y:S01]  /*113ac0*/  IMAD.WIDE.U32.X R106, R201, R200, R106, P0 ;  /* 0x000000c8c96a7225 */ /* 0x000fe200000e046a */
[----:B------:R-:W-:Y:S02]  /*113ad0*/  IADD3 RZ, P0, PT, R162, R64, RZ ;  /* 0x00000040a2ff7210 */ /* 0x000fe40007f1e0ff */
[----:B------:R-:W-:Y:S01]  /*113ae0*/  IADD3.X R197, P2, PT, RZ, RZ, RZ, P2, !PT ;  /* 0x000000ffffc57210 */ /* 0x000fe2000175e4ff */
[----:B------:R-:W-:Y:S01]  /*113af0*/  IMAD R223, R118, 0x1ef3622f, R198 ;  /* 0x1ef3622f76df7824 */ /* 0x000fe200078e02c6 */
[----:B------:R-:W-:Y:S01]  /*113b00*/  IADD3.X RZ, P0, PT, R163, R117, RZ, P0, !PT ;  /* 0x00000075a3ff7210 */ /* 0x000fe2000071e4ff */
[----:B------:R-:W-:Y:S01]  /*113b10*/  IMAD.WIDE.U32.X R102, R209, R200, R102, P5 ;  /* 0x000000c8d1667225 */ /* 0x000fe200028e0466 */
[----:B------:R-:W-:-:S03]  /*113b20*/  IADD3.X R117, P1, PT, RZ, RZ, RZ, P1, !PT ;  /* 0x000000ffff757210 */ /* 0x000fc60000f3e4ff */
[----:B------:R-:W-:-:S04]  /*113b30*/  IMAD.WIDE.U32 R198, P5, R118, 0x1ef3622f, R198 ;  /* 0x1ef3622f76c67825 */ /* 0x000fc800078a00c6 */
[----:B------:R-:W-:-:S04]  /*113b40*/  IMAD.WIDE.U32 R64, R118, -0x45f6b800, RZ ;  /* 0xba09480076407825 */ /* 0x000fc800078e00ff */
[----:B------:R-:W-:Y:S01]  /*113b50*/  IMAD.X R191, RZ, RZ, RZ, P2 ;  /* 0x000000ffffbf7224 */ /* 0x000fe200010e06ff */
[----:B------:R-:W-:Y:S01]  /*113b60*/  IADD3 RZ, P2, PT, R198, R65, RZ ;  /* 0x00000041c6ff7210 */ /* 0x000fe20007f5e0ff */
[----:B------:R-:W-:Y:S02]  /*113b70*/  IMAD.MOV.U32 R122, RZ, RZ, R199 ;  /* 0x000000ffff7a7224 */ /* 0x000fe400078e00c7 */
[----:B------:R-:W-:-:S04]  /*113b80*/  IMAD.WIDE.U32 R198, R208, R218, R202 ;  /* 0x000000dad0c67225 */ /* 0x000fc800078e00ca */
[----:B------:R-:W-:Y:S01]  /*113b90*/  IMAD.WIDE.U32.X R54, R61, 0x170b5d44, R54, P4 ;  /* 0x170b5d443d367825 */ /* 0x000fe200020e0436 */
[----:B------:R-:W-:-:S03]  /*113ba0*/  IADD3 RZ, P4, PT, R198, R110, RZ ;  /* 0x0000006ec6ff7210 */ /* 0x000fc60007f9e0ff */
[----:B------:R-:W-:Y:S01]  /*113bb0*/  IMAD.IADD R127, R129, 0x1, R111 ;  /* 0x00000001817f7824 */ /* 0x000fe200078e026f */
[----:B------:R-:W-:Y:S01]  /*113bc0*/  IADD3.X R117, P0, PT, R117, R54, RZ, P0, !PT ;  /* 0x0000003675757210 */ /* 0x000fe2000071e4ff */
[----:B------:R-:W-:Y:S02]  /*113bd0*/  IMAD.X R95, RZ, RZ, RZ, P1 ;  /* 0x000000ffff5f7224 */ /* 0x000fe400008e06ff */
[----:B------:R-:W-:-:S03]  /*113be0*/  IMAD.WIDE.U32 R144, R61, 0xf5138f, RZ ;  /* 0x00f5138f3d907825 */ /* 0x000fc600078e00ff */
[----:B------:R-:W-:Y:S01]  /*113bf0*/  IADD3.X R95, P1, PT, R95, R55, RZ, P0, !PT ;  /* 0x000000375f5f7210 */ /* 0x000fe2000073e4ff */
[----:B------:R-:W-:Y:S02]  /*113c00*/  IMAD.IADD R199, R199, 0x1, R234 ;  /* 0x00000001c7c77824 */ /* 0x000fe400078e02ea */
[----:B------:R-:W-:-:S03]  /*113c10*/  IMAD.WIDE.U32 R110, R61, 0x6ca1493b, RZ ;  /* 0x6ca1493b3d6e7825 */ /* 0x000fc600078e00ff */
[----:B------:R-:W-:Y:S01]  /*113c20*/  IADD3.X RZ, P0, PT, R199, R127, RZ, P4, !PT ;  /* 0x0000007fc7ff7210 */ /* 0x000fe2000271e4ff */
[C-C-:B------:R-:W-:Y:S02]  /*113c30*/  IMAD R214, R118.reuse, 0x1a22d9f3, R144.reuse ;  /* 0x1a22d9f376d67824 */ /* 0x140fe400078e0290 */
[----:B------:R-:W-:Y:S01]  /*113c40*/  IMAD.X R123, RZ, RZ, RZ, P5 ;  /* 0x000000ffff7b7224 */ /* 0x000fe200028e06ff */
[----:B------:R-:W-:Y:S01]  /*113c50*/  IADD3.X R203, P0, PT, RZ, R48, RZ, P0, !PT ;  /* 0x00000030ffcb7210 */ /* 0x000fe2000071e4ff */
[----:B------:R-:W-:-:S04]  /*113c60*/  IMAD.WIDE.U32 R144, P5, R118, 0x1a22d9f3, R144 ;  /* 0x1a22d9f376907825 */ /* 0x000fc800078a0090 */
[----:B------:R-:W-:-:S04]  /*113c70*/  IMAD.WIDE.U32 R104, R118, 0xf5138f, RZ ;  /* 0x00f5138f76687825 */ /* 0x000fc800078e00ff */
[----:B------:R-:W-:Y:S01]  /*113c80*/  IMAD.WIDE.U32 R54, P4, R118, -0x39c4fa40, R110 ;  /* 0xc63b05c076367825 */ /* 0x000fe2000788006e */
[----:B------:R-:W-:-:S03]  /*113c90*/  IADD3.X R111, P3, PT, RZ, R82, RZ, P3, !PT ;  /* 0x00000052ff6f7210 */ /* 0x000fc60001f7e4ff */
[----:B------:R-:W-:Y:S01]  /*113ca0*/  IMAD.X R167, RZ, RZ, RZ, P5 ;  /* 0x000000ffffa77224 */ /* 0x000fe200028e06ff */
[----:B------:R-:W-:Y:S01]  /*113cb0*/  IADD3 RZ, P5, PT, R144, R105, RZ ;  /* 0x0000006990ff7210 */ /* 0x000fe20007fbe0ff */
[----:B------:R-:W-:Y:S01]  /*113cc0*/  IMAD R195, R201, R47, R116 ;  /* 0x0000002fc9c37224 */ /* 0x000fe200078e0274 */
[----:B------:R-:W-:Y:S01]  /*113cd0*/  IADD3 R201, PT, PT, R178, R99, RZ ;  /* 0x00000063b2c97210 */ /* 0x000fe20007ffe0ff */
[----:B------:R-:W-:Y:S01]  /*113ce0*/  IMAD.WIDE.U32.X R122, R61, 0x1ef3622f, R122, P2 ;  /* 0x1ef3622f3d7a7825 */ /* 0x000fe200010e047a */
[----:B------:R-:W-:Y:S02]  /*113cf0*/  IADD3 RZ, P2, PT, R152, R98, RZ ;  /* 0x0000006298ff7210 */ /* 0x000fe40007f5e0ff */
[----:B------:R-:W-:Y:S01]  /*113d00*/  IADD3.X R83, P3, PT, RZ, R83, RZ, P3, !PT ;  /* 0x00000053ff537210 */ /* 0x000fe20001f7e4ff */
[----:B------:R-:W-:Y:S01]  /*113d10*/  IMAD.MOV.U32 R166, RZ, RZ, R145 ;  /* 0x000000ffffa67224 */ /* 0x000fe200078e0091 */
[----:B------:R-:W-:Y:S01]  /*113d20*/  IADD3.X RZ, P2, PT, R153, R201, RZ, P2, !PT ;  /* 0x000000c999ff7210 */ /* 0x000fe2000175e4ff */
[----:B------:R-:W-:Y:S01]  /*113d30*/  IMAD.WIDE.U32 R144, R118, 0x6ca1493b, RZ ;  /* 0x6ca1493b76907825 */ /* 0x000fe200078e00ff */
[----:B------:R-:W-:-:S02]  /*113d40*/  IADD3.X R196, P3, PT, R111, R196, RZ, P3, !PT ;  /* 0x000000c46fc47210 */ /* 0x000fc40001f7e4ff */
[----:B------:R-:W-:Y:S01]  /*113d50*/  IADD3.X R197, P2, PT, R197, R66, RZ, P2, !PT ;  /* 0x00000042c5c57210 */ /* 0x000fe2000175e4ff */
[----:B------:R-:W-:Y:S01]  /*113d60*/  IMAD.WIDE.U32 R98, R61, 0x17c510ea, RZ ;  /* 0x17c510ea3d627825 */ /* 0x000fe200078e00ff */
[----:B------:R-:W-:Y:S02]  /*113d70*/  IADD3.X R111, P3, PT, R83, R128, RZ, P3, !PT ;  /* 0x00000080536f7210 */ /* 0x000fe40001f7e4ff */
[----:B------:R-:W-:Y:S01]  /*113d80*/  IADD3.X R191, P2, PT, R191, R67, RZ, P2, !PT ;  /* 0x00000043bfbf7210 */ /* 0x000fe2000175e4ff */
[----:B------:R-:W-:Y:S02]  /*113d90*/  IMAD R222, R209, R224, R222 ;  /* 0x000000e0d1de7224 */ /* 0x000fe400078e02de */
[----:B------:R-:W-:Y:S01]  /*113da0*/  IMAD.WIDE.U32 R198, R217, R206, R198 ;  /* 0x000000ced9c67225 */ /* 0x000fe200078e00c6 */
[----:B------:R-:W-:-:S03]  /*113db0*/  IADD3.X R196, P2, PT, R197, R196, RZ, P2, !PT ;  /* 0x000000c4c5c47210 */ /* 0x000fc6000175e4ff */
[----:B------:R-:W-:Y:S01]  /*113dc0*/  IMAD R209, R209, R47, R126 ;  /* 0x0000002fd1d17224 */ /* 0x000fe200078e027e */
[----:B------:R-:W-:Y:S01]  /*113dd0*/  IADD3.X R198, P1, PT, R117, R198, RZ, P1, !PT ;  /* 0x000000c675c67210 */ /* 0x000fe20000f3e4ff */
[----:B------:R-:W-:Y:S01]  /*113de0*/  IMAD.X R127, RZ, RZ, RZ, P4 ;  /* 0x000000ffff7f7224 */ /* 0x000fe200020e06ff */
[----:B------:R-:W-:Y:S01]  /*113df0*/  IADD3 RZ, P4, PT, R54, R145, RZ ;  /* 0x0000009136ff7210 */ /* 0x000fe20007f9e0ff */
[----:B------:R-:W-:Y:S01]  /*113e00*/  IMAD.MOV.U32 R126, RZ, RZ, R55 ;  /* 0x000000ffff7e7224 */ /* 0x000fe200078e0037 */
[----:B------:R-:W-:Y:S01]  /*113e10*/  IADD3.X R197, P2, PT, R191, R111, RZ, P2, !PT ;  /* 0x0000006fbfc57210 */ /* 0x000fe2000175e4ff */
[----:B------:R-:W-:-:S04]  /*113e20*/  IMAD.WIDE.U32.X R166, R61, 0x1a22d9f3, R166, P5 ;  /* 0x1a22d9f33da67825 */ /* 0x000fc800028e04a6 */
[----:B------:R-:W-:-:S04]  /*113e30*/  IMAD.WIDE.U32 R54, P5, R118, 0x1ae3a46, R98 ;  /* 0x01ae3a4676367825 */ /* 0x000fc800078a0062 */
[----:B------:R-:W-:Y:S01]  /*113e40*/  IMAD.IADD R99, R199, 0x1, R129 ;  /* 0x00000001c7637824 */ /* 0x000fe200078e0281 */
[----:B------:R-:W-:Y:S01]  /*113e50*/  IADD3.X R199, P3, PT, RZ, R124, RZ, P3, !PT ;  /* 0x0000007cffc77210 */ /* 0x000fe20001f7e4ff */
[----:B------:R-:W-:-:S03]  /*113e60*/  IMAD.WIDE.U32 R128, R118, 0x17c510ea, RZ ;  /* 0x17c510ea76807825 */ /* 0x000fc600078e00ff */
[----:B------:R-:W-:Y:S01]  /*113e70*/  IADD3.X R202, P3, PT, RZ, R125, RZ, P3, !PT ;  /* 0x0000007dffca7210 */ /* 0x000fe20001f7e4ff */
[----:B------:R-:W-:-:S04]  /*113e80*/  IMAD.WIDE.U32 R82, R200, R45, RZ ;  /* 0x0000002dc8527225 */ /* 0x000fc800078e00ff */
[----:B------:R-:W-:Y:S01]  /*113e90*/  IMAD.X R117, RZ, RZ, RZ, P5 ;  /* 0x000000ffff757224 */ /* 0x000fe200028e06ff */
[----:B------:R-:W-:Y:S01]  /*113ea0*/  IADD3 RZ, P5, PT, R54, R129, RZ ;  /* 0x0000008136ff7210 */ /* 0x000fe20007fbe0ff */
[----:B------:R-:W-:Y:S02]  /*113eb0*/  IMAD.MOV.U32 R116, RZ, RZ, R55 ;  /* 0x000000ffff747224 */ /* 0x000fe400078e0037 */
[----:B------:R-:W-:-:S04]  /*113ec0*/  IMAD.WIDE.U32.X R126, R61, -0x39c4fa40, R126, P4 ;  /* 0xc63b05c03d7e7825 */ /* 0x000fc800020e047e */
[----:B------:R-:W-:Y:S01]  /*113ed0*/  IMAD.WIDE.U32 R54, P4, R204, R47, R82 ;  /* 0x0000002fcc367225 */ /* 0x000fe20007880052 */
[----:B------:R-:W-:Y:S02]  /*113ee0*/  IADD3.X R83, P3, PT, R199, R60, RZ, P3, !PT ;  /* 0x0000003cc7537210 */ /* 0x000fe40001f7e4ff */
[----:B------:R-:W-:Y:S01]  /*113ef0*/  IADD3.X R199, P1, PT, R95, R99, RZ, P1, !PT ;  /* 0x000000635fc77210 */ /* 0x000fe20000f3e4ff */
[----:B------:R-:W-:-:S04]  /*113f00*/  IMAD.WIDE.U32 R162, R118, 0x30000000, R162 ;  /* 0x3000000076a27825 */ /* 0x000fc800078e00a2 */
[----:B------:R-:W-:-:S04]  /*113f10*/  IMAD.WIDE.U32 R66, R47, R45, RZ ;  /* 0x0000002d2f427225 */ /* 0x000fc800078e00ff */
[----:B------:R-:W-:Y:S01]  /*113f20*/  IMAD.WIDE.U32.X R116, R61, 0x1ae3a46, R116, P5 ;  /* 0x01ae3a463d747825 */ /* 0x000fe200028e0474 */
[----:B------:R-:W-:-:S03]  /*113f30*/  IADD3.X R99, P5, PT, RZ, RZ, RZ, P1, !PT ;  /* 0x000000ffff637210 */ /* 0x000fc60000fbe4ff */
[----:B------:R-:W-:Y:S01]  /*113f40*/  IMAD.X R61, RZ, RZ, RZ, P4 ;  /* 0x000000ffff3d7224 */ /* 0x000fe200020e06ff */
[----:B------:R-:W-:Y:S01]  /*113f50*/  IADD3 RZ, P4, PT, R54, R67, RZ ;  /* 0x0000004336ff7210 */ /* 0x000fe20007f9e0ff */
[----:B------:R-:W-:-:S04]  /*113f60*/  IMAD.WIDE.U32 R124, R162, -0x1, RZ ;  /* 0xffffffffa27c7825 */ /* 0x000fc800078e00ff */
[----:B------:R-:W-:Y:S02]  /*113f70*/  IMAD.MOV.U32 R60, RZ, RZ, R55 ;  /* 0x000000ffff3c7224 */ /* 0x000fe400078e0037 */
[----:B------:R-:W-:Y:S02]  /*113f80*/  IMAD.IADD R190, R163, 0x1, R190 ;  /* 0x00000001a3be7824 */ /* 0x000fe400078e02be */
[----:B------:R-:W-:Y:S01]  /*113f90*/  IMAD.WIDE.U32.X R54, R204, R200, R60, P4 ;  /* 0x000000c8cc367225 */ /* 0x000fe200020e043c */
[----:B------:R-:W-:-:S03]  /*113fa0*/  IADD3.X R179, P4, PT, R202, R179, RZ, P3, !PT ;  /* 0x000000b3cab37210 */ /* 0x000fc60001f9e4ff */
[----:B------:R-:W-:Y:S01]  /*113fb0*/  IMAD.WIDE.U32 R60, R124, 0x1, RZ ;  /* 0x000000017c3c7825 */ /* 0x000fe200078e00ff */
[----:B------:R-:W-:-:S03]  /*113fc0*/  IADD3.X R48, P4, PT, RZ, R158, RZ, P4, !PT ;  /* 0x0000009eff307210 */ /* 0x000fc6000279e4ff */
[C---:B------:R-:W-:Y:S01]  /*113fd0*/  IMAD R163, R162.reuse, -0x7af74001, -R190 ;  /* 0x8508bfffa2a37824 */ /* 0x040fe200078e0abe */
[----:B------:R-:W-:Y:S01]  /*113fe0*/  IADD3 RZ, P3, PT, R162, R60, RZ ;  /* 0x0000003ca2ff7210 */ /* 0x000fe20007f7e0ff */
[----:B------:R-:W-:Y:S01]  /*113ff0*/  IMAD.WIDE.U32 R152, R42, R218, R152 ;  /* 0x000000da2a987225 */ /* 0x000fe200078e0098 */
[----:B------:R-:W-:Y:S02]  /*114000*/  IADD3.X R60, P0, PT, RZ, R49, RZ, P0, !PT ;  /* 0x00000031ff3c7210 */ /* 0x000fe4000071e4ff */
[----:B------:R-:W-:Y:S01]  /*114010*/  IADD3.X R49, PT, PT, RZ, R159, RZ, P4, !PT ;  /* 0x0000009fff317210 */ /* 0x000fe200027fe4ff */
[----:B------:R-:W-:Y:S01]  /*114020*/  IMAD.IADD R143, R213, 0x1, R143 ;  /* 0x00000001d58f7824 */ /* 0x000fe200078e028f */
[----:B------:R-:W-:Y:S01]  /*114030*/  IADD3 RZ, P4, PT, R196, R142, RZ ;  /* 0x0000008ec4ff7210 */ /* 0x000fe20007f9e0ff */
[----:B------:R-:W-:Y:S01]  /*114040*/  IMAD.IADD R234, R125, 0x1, R163 ;  /* 0x000000017dea7824 */ /* 0x000fe200078e02a3 */
[----:B------:R-:W-:Y:S01]  /*114050*/  IADD3.X R202, P0, PT, R203, R152, RZ, P0, !PT ;  /* 0x00000098cbca7210 */ /* 0x000fe2000071e4ff */
[----:B------:R-:W-:Y:S01]  /*114060*/  IMAD.IADD R125, R153, 0x1, R178 ;  /* 0x00000001997d7824 */ /* 0x000fe200078e02b2 */
[----:B------:R-:W-:Y:S01]  /*114070*/  IADD3.X RZ, P4, PT, R197, R143, RZ, P4, !PT ;  /* 0x0000008fc5ff7210 */ /* 0x000fe2000279e4ff */
[----:B------:R-:W-:Y:S01]  /*114080*/  IMAD.IADD R153, R223, 0x1, R65 ;  /* 0x00000001df997824 */ /* 0x000fe200078e0241 */
[----:B------:R-:W-:Y:S01]  /*114090*/  IADD3.X R65, P1, PT, RZ, RZ, RZ, P2, !PT ;  /* 0x000000ffff417210 */ /* 0x000fe2000173e4ff */
[----:B------:R-:W-:Y:S01]  /*1140a0*/  IMAD.WIDE.U32 R142, R234, 0x1, RZ ;  /* 0x00000001ea8e7825 */ /* 0x000fe200078e00ff */
[----:B------:R-:W-:-:S02]  /*1140b0*/  IADD3.X R203, P0, PT, R60, R125, RZ, P0, !PT ;  /* 0x0000007d3ccb7210 */ /* 0x000fc4000071e4ff */
[----:B------:R-:W-:Y:S01]  /*1140c0*/  IADD3.X R162, P4, PT, R65, R130, RZ, P4, !PT ;  /* 0x0000008241a27210 */ /* 0x000fe2000279e4ff */
[----:B------:R-:W-:Y:S01]  /*1140d0*/  IMAD.X R111, RZ, RZ, RZ, P1 ;  /* 0x000000ffff6f7224 */ /* 0x000fe200008e06ff */
[----:B------:R-:W-:Y:S01]  /*1140e0*/  IADD3.X R125, P0, PT, RZ, RZ, RZ, P0, !PT ;  /* 0x000000ffff7d7210 */ /* 0x000fe2000071e4ff */
[--C-:B------:R-:W-:Y:S01]  /*1140f0*/  IMAD R159, R124, -0x7af74000, R142.reuse ;  /* 0x8508c0007c9f7824 */ /* 0x100fe200078e028e */
[----:B------:R-:W-:Y:S01]  /*114100*/  IADD3 RZ, P1, PT, R198, R64, RZ ;  /* 0x00000040c6ff7210 */ /* 0x000fe20007f3e0ff */
[----:B------:R-:W-:Y:S01]  /*114110*/  IMAD.WIDE.U32 R142, P2, R124, -0x7af74000, R142 ;  /* 0x8508c0007c8e7825 */ /* 0x000fe2000784008e */
[----:B------:R-:W-:Y:S02]  /*114120*/  IADD3.X R130, P4, PT, R111, R131, RZ, P4, !PT ;  /* 0x000000836f827210 */ /* 0x000fe4000279e4ff */
[----:B------:R-:W-:Y:S01]  /*114130*/  IADD3.X RZ, P1, PT, R199, R153, RZ, P1, !PT ;  /* 0x00000099c7ff7210 */ /* 0x000fe20000f3e4ff */
[----:B------:R-:W-:Y:S01]  /*114140*/  IMAD.X R95, RZ, RZ, RZ, P5 ;  /* 0x000000ffff5f7224 */ /* 0x000fe200028e06ff */
[----:B------:R-:W-:Y:S01]  /*114150*/  IADD3.X R162, P4, PT, R162, R83, RZ, P4, !PT ;  /* 0x00000053a2a27210 */ /* 0x000fe2000279e4ff */
[C---:B------:R-:W-:Y:S01]  /*114160*/  IMAD.IADD R159, R61.reuse, 0x1, R159 ;  /* 0x000000013d9f7824 */ /* 0x040fe200078e029f */
[----:B------:R-:W-:Y:S01]  /*114170*/  IADD3 RZ, P5, PT, R61, R142, RZ ;  /* 0x0000008e3dff7210 */ /* 0x000fe20007fbe0ff */
[----:B------:R-:W-:Y:S01]  /*114180*/  IMAD.X R65, RZ, RZ, RZ, P2 ;  /* 0x000000ffff417224 */ /* 0x000fe200010e06ff */
[----:B------:R-:W-:Y:S01]  /*114190*/  IADD3.X R163, P4, PT, R130, R179, RZ, P4, !PT ;  /* 0x000000b382a37210 */ /* 0x000fe2000279e4ff */
[----:B------:R-:W-:Y:S01]  /*1141a0*/  IMAD.X R111, RZ, RZ, RZ, P0 ;  /* 0x000000ffff6f7224 */ /* 0x000fe200000e06ff */
[----:B------:R-:W-:Y:S01]  /*1141b0*/  IADD3 RZ, P0, PT, R202, R114, RZ ;  /* 0x00000072caff7210 */ /* 0x000fe20007f1e0ff */
[----:B------:R-:W-:Y:S01]  /*1141c0*/  IMAD.IADD R51, R220, 0x1, R51 ;  /* 0x00000001dc337824 */ /* 0x000fe200078e0233 */
[----:B------:R-:W-:Y:S01]  /*1141d0*/  IADD3 RZ, P2, PT, R162, R50, RZ ;  /* 0x00000032a2ff7210 */ /* 0x000fe20007f5e0ff */
[----:B------:R-:W-:Y:S01]  /*1141e0*/  IMAD.WIDE.U32 R60, R234, 0x30000000, RZ ;  /* 0x30000000ea3c7825 */ /* 0x000fe200078e00ff */
[----:B------:R-:W-:-:S02]  /*1141f0*/  IADD3.X RZ, P3, PT, R190, R159, RZ, P3, !PT ;  /* 0x0000009fbeff7210 */ /* 0x000fc40001f7e4ff */
[----:B------:R-:W-:Y:S01]  /*114200*/  IADD3.X RZ, P0, PT, R203, R115, RZ, P0, !PT ;  /* 0x00000073cbff7210 */ /* 0x000fe2000071e4ff */
[----:B------:R-:W-:Y:S01]  /*114210*/  IMAD.MOV.U32 R64, RZ, RZ, R143 ;  /* 0x000000ffff407224 */ /* 0x000fe200078e008f */
[----:B------:R-:W-:Y:S01]  /*114220*/  IADD3.X R143, P4, PT, RZ, RZ, RZ, P4, !PT ;  /* 0x000000ffff8f7210 */ /* 0x000fe2000279e4ff */
[C---:B------:R-:W-:Y:S01]  /*114230*/  IMAD.WIDE.U32 R158, R234.reuse, -0x45f6b800, RZ ;  /* 0xba094800ea9e7825 */ /* 0x040fe200078e00ff */
[----:B------:R-:W-:Y:S02]  /*114240*/  IADD3.X RZ, P2, PT, R163, R51, RZ, P2, !PT ;  /* 0x00000033a3ff7210 */ /* 0x000fe4000175e4ff */
[----:B------:R-:W-:Y:S01]  /*114250*/  IADD3.X R125, P0, PT, R125, R232, RZ, P0, !PT ;  /* 0x000000e87d7d7210 */ /* 0x000fe2000071e4ff */
[----:B------:R-:W-:Y:S01]  /*114260*/  IMAD.WIDE.U32.X R114, R234, -0x7af74000, R64, P5 ;  /* 0x8508c000ea727825 */ /* 0x000fe200028e0440 */
[----:B------:R-:W-:Y:S02]  /*114270*/  IADD3.X R143, P2, PT, R143, R56, RZ, P2, !PT ;  /* 0x000000388f8f7210 */ /* 0x000fe4000175e4ff */
[----:B------:R-:W-:Y:S01]  /*114280*/  IADD3.X R232, P0, PT, R111, R233, RZ, P0, !PT ;  /* 0x000000e96fe87210 */ /* 0x000fe2000071e4ff */
[----:B------:R-:W-:Y:S01]  /*114290*/  IMAD.WIDE.U32 R130, P5, R124, 0x170b5d44, R60 ;  /* 0x170b5d447c827825 */ /* 0x000fe200078a003c */
[----:B------:R-:W-:-:S03]  /*1142a0*/  IADD3.X R83, P1, PT, R99, R122, RZ, P1, !PT ;  /* 0x0000007a63537210 */ /* 0x000fc60000f3e4ff */
[----:B------:R-:W-:-:S04]  /*1142b0*/  IMAD.WIDE.U32 R190, R124, 0x30000000, RZ ;  /* 0x300000007cbe7825 */ /* 0x000fc800078e00ff */
[----:B------:R-:W-:Y:S02]  /*1142c0*/  IMAD.X R61, RZ, RZ, RZ, P4 ;  /* 0x000000ffff3d7224 */ /* 0x000fe400020e06ff */
[----:B------:R-:W-:Y:S01]  /*1142d0*/  IMAD.X R179, RZ, RZ, RZ, P5 ;  /* 0x000000ffffb37224 */ /* 0x000fe200028e06ff */
[----:B------:R-:W-:Y:S01]  /*1142e0*/  IADD3 RZ, P5, PT, R130, R191, RZ ;  /* 0x000000bf82ff7210 */ /* 0x000fe20007fbe0ff */
[C---:B------:R-:W-:Y:S01]  /*1142f0*/  IMAD.WIDE.U32 R50, P4, R124.reuse, 0x1ef3622f, R158 ;  /* 0x1ef3622f7c327825 */ /* 0x040fe2000788009e */
[----:B------:R-:W-:Y:S02]  /*114300*/  IADD3.X R61, P2, PT, R61, R57, RZ, P2, !PT ;  /* 0x000000393d3d7210 */ /* 0x000fe4000175e4ff */
[----:B------:R-:W-:Y:S01]  /*114310*/  IADD3.X R159, P1, PT, R95, R123, RZ, P1, !PT ;  /* 0x0000007b5f9f7210 */ /* 0x000fe20000f3e4ff */
[----:B------:R-:W-:Y:S01]  /*114320*/  IMAD.WIDE.U32 R64, R124, -0x45f6b800, RZ ;  /* 0xba0948007c407825 */ /* 0x000fe200078e00ff */
[----:B------:R-:W-:-:S03]  /*114330*/  IADD3.X R48, P2, PT, R143, R48, RZ, P2, !PT ;  /* 0x000000308f307210 */ /* 0x000fc6000175e4ff */
[----:B------:R-:W-:Y:S01]  /*114340*/  IMAD.WIDE.U32 R152, R234, 0xf5138f, RZ ;  /* 0x00f5138fea987825 */ /* 0x000fe200078e00ff */
[----:B------:R-:W-:-:S03]  /*114350*/  IADD3.X R49, P2, PT, R61, R49, RZ, P2, !PT ;  /* 0x000000313d317210 */ /* 0x000fc6000175e4ff */
[----:B------:R-:W-:Y:S01]  /*114360*/  IMAD.MOV.U32 R178, RZ, RZ, R131 ;  /* 0x000000ffffb27224 */ /* 0x000fe200078e0083 */
[----:B------:R-:W-:Y:S01]  /*114370*/  IADD3.X R61, P2, PT, RZ, RZ, RZ, P2, !PT ;  /* 0x000000ffff3d7210 */ /* 0x000fe2000175e4ff */
[----:B------:R-:W-:Y:S01]  /*114380*/  IMAD.X R57, RZ, RZ, RZ, P4 ;  /* 0x000000ffff397224 */ /* 0x000fe200020e06ff */
[----:B------:R-:W-:Y:S01]  /*114390*/  IADD3 RZ, P4, PT, R50, R65, RZ ;  /* 0x0000004132ff7210 */ /* 0x000fe20007f9e0ff */
[----:B------:R-:W-:Y:S02]  /*1143a0*/  IMAD.MOV.U32 R56, RZ, RZ, R51 ;  /* 0x000000ffff387224 */ /* 0x000fe400078e0033 */
[----:B------:R-:W-:-:S04]  /*1143b0*/  IMAD.WIDE.U32.X R178, R234, 0x170b5d44, R178, P5 ;  /* 0x170b5d44eab27825 */ /* 0x000fc800028e04b2 */
[----:B------:R-:W-:Y:S01]  /*1143c0*/  IMAD.WIDE.U32 R50, P5, R124, 0x1a22d9f3, R152 ;  /* 0x1a22d9f37c327825 */ /* 0x000fe200078a0098 */
[----:B------:R-:W-:-:S03]  /*1143d0*/  IADD3 R153, PT, PT, R225, R93, RZ ;  /* 0x0000005de1997210 */ /* 0x000fc60007ffe0ff */
[----:B------:R-:W-:-:S04]  /*1143e0*/  IMAD.WIDE.U32 R142, R124, 0xf5138f, RZ ;  /* 0x00f5138f7c8e7825 */ /* 0x000fc800078e00ff */
[----:B------:R-:W-:Y:S01]  /*1143f0*/  IMAD.WIDE.U32.X R56, R234, 0x1ef3622f, R56, P4 ;  /* 0x1ef3622fea387825 */ /* 0x000fe200020e0438 */
[----:B------:R-:W-:-:S03]  /*114400*/  IADD3 RZ, P4, PT, R48, R92, RZ ;  /* 0x0000005c30ff7210 */ /* 0x000fc60007f9e0ff */
[----:B------:R-:W-:Y:S01]  /*114410*/  IMAD.X R111, RZ, RZ, RZ, P5 ;  /* 0x000000ffff6f7224 */ /* 0x000fe200028e06ff */
[----:B------:R-:W-:Y:S01]  /*114420*/  IADD3 RZ, P5, PT, R50, R143, RZ ;  /* 0x0000008f32ff7210 */ /* 0x000fe20007fbe0ff */
[----:B------:R-:W-:Y:S01]  /*114430*/  IMAD.WIDE.U32 R92, R234, 0x6ca1493b, RZ ;  /* 0x6ca1493bea5c7825 */ /* 0x000fe200078e00ff */
[----:B------:R-:W-:-:S03]  /*114440*/  IADD3.X RZ, P4, PT, R49, R153, RZ, P4, !PT ;  /* 0x0000009931ff7210 */ /* 0x000fc6000279e4ff */
[----:B------:R-:W-:Y:S01]  /*114450*/  IMAD R233, R118, -0x39c4fa40, R110 ;  /* 0xc63b05c076e97824 */ /* 0x000fe200078e026e */
[----:B------:R-:W-:Y:S01]  /*114460*/  IADD3.X R61, P4, PT, R61, R192, RZ, P4, !PT ;  /* 0x000000c03d3d7210 */ /* 0x000fe2000279e4ff */
[----:B------:R-:W-:Y:S02]  /*114470*/  IMAD.MOV.U32 R110, RZ, RZ, R51 ;  /* 0x000000ffff6e7224 */ /* 0x000fe400078e0033 */
[----:B------:R-:W-:Y:S01]  /*114480*/  IMAD R235, R204, R224, R94 ;  /* 0x000000e0cceb7224 */ /* 0x000fe200078e025e */
[----:B------:R-:W-:Y:S01]  /*114490*/  IADD3.X R192, PT, PT, R193, RZ, RZ, P4, P2 ;  /* 0x000000ffc1c07210 */ /* 0x000fe200027e44ff */
[----:B------:R-:W-:-:S04]  /*1144a0*/  IMAD.WIDE.U32.X R110, R234, 0x1a22d9f3, R110, P5 ;  /* 0x1a22d9f3ea6e7825 */ /* 0x000fc800028e046e */
[----:B------:R-:W-:-:S04]  /*1144b0*/  IMAD.WIDE.U32 R50, P5, R124, -0x39c4fa40, R92 ;  /* 0xc63b05c07c327825 */ /* 0x000fc800078a005c */
[----:B------:R-:W-:Y:S02]  /*1144c0*/  IMAD R93, R118, 0x1ae3a46, R98 ;  /* 0x01ae3a46765d7824 */ /* 0x000fe400078e0262 */
        /* <DEDUP_REMOVED lines=10> */
[----:B------:R-:W-:-:S04]  /*114570*/  IMAD.WIDE.U32 R202, R208, R206, R202 ;  /* 0x000000ced0ca7225 */ /* 0x000fc800078e00ca */
[----:B------:R-:W-:Y:S02]  /*114580*/  IMAD.MOV.U32 R50, RZ, RZ, R201 ;  /* 0x000000ffff327224 */ /* 0x000fe400078e00c9 */
[----:B------:R-:W-:-:S04]  /*114590*/  IMAD.WIDE.U32 R196, R212, R218, R196 ;  /* 0x000000dad4c47225 */ /* 0x000fc800078e00c4 */
[----:B------:R-:W-:Y:S01]  /*1145a0*/  IMAD.WIDE.U32.X R50, R234, 0x1ae3a46, R50, P5 ;  /* 0x01ae3a46ea327825 */ /* 0x000fe200028e0432 */
[----:B------:R-:W-:Y:S02]  /*1145b0*/  IADD3 RZ, P5, PT, R202, R88, RZ ;  /* 0x00000058caff7210 */ /* 0x000fe40007fbe0ff */
[----:B------:R-:W-:Y:S01]  /*1145c0*/  IADD3.X R196, P0, PT, R125, R196, RZ, P0, !PT ;  /* 0x000000c47dc47210 */ /* 0x000fe2000071e4ff */
[----:B------:R-:W-:Y:S02]  /*1145d0*/  IMAD.IADD R213, R197, 0x1, R213 ;  /* 0x00000001c5d57824 */ /* 0x000fe400078e02d5 */
[----:B------:R-:W-:Y:S01]  /*1145e0*/  IMAD.IADD R88, R230, 0x1, R89 ;  /* 0x00000001e6587824 */ /* 0x000fe200078e0259 */
[----:B------:R-:W-:Y:S01]  /*1145f0*/  IADD3.X R89, P3, PT, RZ, R114, RZ, P3, !PT ;  /* 0x00000072ff597210 */ /* 0x000fe20001f7e4ff */
[----:B------:R-:W-:Y:S01]  /*114600*/  IMAD.IADD R203, R203, 0x1, R229 ;  /* 0x00000001cbcb7824 */ /* 0x000fe200078e02e5 */
[----:B------:R-:W-:Y:S01]  /*114610*/  IADD3.X R197, P0, PT, R232, R213, RZ, P0, !PT ;  /* 0x000000d5e8c57210 */ /* 0x000fe2000071e4ff */
[----:B------:R-:W-:Y:S01]  /*114620*/  IMAD.IADD R95, R231, 0x1, R109 ;  /* 0x00000001e75f7824 */ /* 0x000fe200078e026d */
[----:B------:R-:W-:Y:S01]  /*114630*/  IADD3 RZ, P2, PT, R196, R108, RZ ;  /* 0x0000006cc4ff7210 */ /* 0x000fe20007f5e0ff */
[----:B------:R-:W-:Y:S01]  /*114640*/  IMAD.WIDE.U32 R198, R118, -0x45f6b800, R198 ;  /* 0xba09480076c67825 */ /* 0x000fe200078e00c6 */
[----:B------:R-:W-:-:S02]  /*114650*/  IADD3.X RZ, P5, PT, R203, R88, RZ, P5, !PT ;  /* 0x00000058cbff7210 */ /* 0x000fc40002fbe4ff */
[----:B------:R-:W-:Y:S01]  /*114660*/  IADD3.X R114, P3, PT, RZ, R115, RZ, P3, !PT ;  /* 0x00000073ff727210 */ /* 0x000fe20001f7e4ff */
[----:B------:R-:W-:Y:S01]  /*114670*/  IMAD.WIDE.U32 R202, R217, R224, R202 ;  /* 0x000000e0d9ca7225 */ /* 0x000fe200078e00ca */
[----:B------:R-:W-:Y:S02]  /*114680*/  IADD3.X R115, P0, PT, RZ, RZ, RZ, P0, !PT ;  /* 0x000000ffff737210 */ /* 0x000fe4000071e4ff */
[----:B------:R-:W-:Y:S01]  /*114690*/  IADD3.X RZ, P2, PT, R197, R95, RZ, P2, !PT ;  /* 0x0000005fc5ff7210 */ /* 0x000fe2000175e4ff */
[----:B------:R-:W-:Y:S01]  /*1146a0*/  IMAD.WIDE.U32 R196, R42, R206, R196 ;  /* 0x000000ce2ac47225 */ /* 0x000fe200078e00c4 */
[----:B------:R-:W-:Y:S02]  /*1146b0*/  IADD3.X R95, P5, PT, RZ, R188, RZ, P5, !PT ;  /* 0x000000bcff5f7210 */ /* 0x000fe40002fbe4ff */
[----:B------:R-:W-:Y:S01]  /*1146c0*/  IADD3.X R115, P4, PT, R115, R164, RZ, P2, !PT ;  /* 0x000000a473737210 */ /* 0x000fe2000179e4ff */
[----:B------:R-:W-:Y:S01]  /*1146d0*/  IMAD.IADD R231, R197, 0x1, R231 ;  /* 0x00000001c5e77824 */ /* 0x000fe200078e02e7 */
[----:B------:R-:W-:Y:S01]  /*1146e0*/  IADD3.X R188, P2, PT, RZ, R189, RZ, P5, !PT ;  /* 0x000000bdffbc7210 */ /* 0x000fe20002f5e4ff */
[----:B------:R-:W-:Y:S01]  /*1146f0*/  IMAD.X R109, RZ, RZ, RZ, P0 ;  /* 0x000000ffff6d7224 */ /* 0x000fe200000e06ff */
[----:B------:R-:W-:Y:S01]  /*114700*/  IADD3 R223, PT, PT, R199, R223, RZ ;  /* 0x000000dfc7df7210 */ /* 0x000fe20007ffe0ff */
[----:B------:R-:W-:Y:S01]  /*114710*/  IMAD.WIDE.U32 R162, R43, R218, R162 ;  /* 0x000000da2ba27225 */ /* 0x000fe200078e00a2 */
[----:B------:R-:W-:-:S02]  /*114720*/  IADD3.X R198, P3, PT, R89, R198, RZ, P3, !PT ;  /* 0x000000c659c67210 */ /* 0x000fc40001f7e4ff */
[----:B------:R-:W-:Y:S01]  /*114730*/  IADD3.X R196, P2, PT, R95, R196, RZ, P2, !PT ;  /* 0x000000c45fc47210 */ /* 0x000fe2000175e4ff */
[----:B------:R-:W-:Y:S01]  /*114740*/  IMAD.IADD R153, R210, 0x1, R181 ;  /* 0x00000001d2997824 */ /* 0x000fe200078e02b5 */
[----:B------:R-:W-:Y:S01]  /*114750*/  IADD3.X R199, P3, PT, R114, R223, RZ, P3, !PT ;  /* 0x000000df72c77210 */ /* 0x000fe20001f7e4ff */
[----:B------:R-:W-:Y:S01]  /*114760*/  IMAD R60, R124, 0x170b5d44, R60 ;  /* 0x170b5d447c3c7824 */ /* 0x000fe200078e023c */
[----:B------:R-:W-:Y:S01]  /*114770*/  IADD3.X R197, P2, PT, R188, R231, RZ, P2, !PT ;  /* 0x000000e7bcc57210 */ /* 0x000fe2000175e4ff */
[----:B------:R-:W-:Y:S01]  /*114780*/  IMAD.IADD R230, R203, 0x1, R230 ;  /* 0x00000001cbe67824 */ /* 0x000fe200078e02e6 */
[----:B------:R-:W-:Y:S01]  /*114790*/  IADD3.X R202, P5, PT, R83, R202, RZ, P1, !PT ;  /* 0x000000ca53ca7210 */ /* 0x000fe20000fbe4ff */
[----:B------:R-:W-:Y:S01]  /*1147a0*/  IMAD.IADD R89, R60, 0x1, R191 ;  /* 0x000000013c597824 */ /* 0x000fe200078e02bf */
[----:B------:R-:W-:Y:S01]  /*1147b0*/  IADD3.X R164, P1, PT, R109, R165, RZ, P4, !PT ;  /* 0x000000a56da47210 */ /* 0x000fe2000273e4ff */
[----:B------:R-:W-:Y:S01]  /*1147c0*/  IMAD.WIDE.U32 R48, R45, R218, R48 ;  /* 0x000000da2d307225 */ /* 0x000fe200078e0030 */
[----:B------:R-:W-:-:S02]  /*1147d0*/  IADD3.X R83, P3, PT, RZ, RZ, RZ, P3, !PT ;  /* 0x000000ffff537210 */ /* 0x000fc40001f7e4ff */
[----:B------:R-:W-:Y:S01]  /*1147e0*/  IADD3 RZ, P4, PT, R196, R180, RZ ;  /* 0x000000b4c4ff7210 */ /* 0x000fe20007f9e0ff */
[----:B------:R-:W-:Y:S01]  /*1147f0*/  IMAD.IADD R225, R49, 0x1, R225 ;  /* 0x0000000131e17824 */ /* 0x000fe200078e02e1 */
[----:B------:R-:W-:Y:S01]  /*114800*/  IADD3.X R109, P2, PT, RZ, RZ, RZ, P2, !PT ;  /* 0x000000ffff6d7210 */ /* 0x000fe2000175e4ff */
[----:B------:R-:W-:Y:S01]  /*114810*/  IMAD.X R95, RZ, RZ, RZ, P3 ;  /* 0x000000ffff5f7224 */ /* 0x000fe200018e06ff */
[----:B------:R-:W-:Y:S01]  /*114820*/  IADD3 R125, PT, PT, R163, R220, RZ ;  /* 0x000000dca37d7210 */ /* 0x000fe20007ffe0ff */
[----:B------:R-:W-:Y:S01]  /*114830*/  IMAD.IADD R175, R228, 0x1, R175 ;  /* 0x00000001e4af7824 */ /* 0x000fe200078e02af */
[----:B------:R-:W-:Y:S01]  /*114840*/  IADD3.X R162, P1, PT, R115, R162, RZ, P1, !PT ;  /* 0x000000a273a27210 */ /* 0x000fe20000f3e4ff */
[----:B------:R-:W-:Y:S01]  /*114850*/  IMAD.X R115, RZ, RZ, RZ, P2 ;  /* 0x000000ffff737224 */ /* 0x000fe200010e06ff */
[----:B------:R-:W-:Y:S01]  /*114860*/  IADD3.X RZ, P4, PT, R197, R153, RZ, P4, !PT ;  /* 0x00000099c5ff7210 */ /* 0x000fe2000279e4ff */
[----:B------:R-:W-:Y:S01]  /*114870*/  IMAD.IADD R153, R226, 0x1, R185 ;  /* 0x00000001e2997824 */ /* 0x000fe200078e02b9 */
[----:B------:R-:W-:Y:S01]  /*114880*/  IADD3 RZ, P0, PT, R198, R190, RZ ;  /* 0x000000bec6ff7210 */ /* 0x000fe20007f1e0ff */
[----:B------:R-:W-:Y:S01]  /*114890*/  IMAD.WIDE.U32 R196, R208, R224, R196 ;  /* 0x000000e0d0c47225 */ /* 0x000fe200078e00c4 */
[----:B------:R-:W-:-:S02]  /*1148a0*/  IADD3 RZ, P2, PT, R162, R184, RZ ;  /* 0x000000b8a2ff7210 */ /* 0x000fc40007f5e0ff */
[----:B------:R-:W-:Y:S01]  /*1148b0*/  IADD3.X R163, P3, PT, R164, R125, RZ, P1, !PT ;  /* 0x0000007da4a37210 */ /* 0x000fe20000f7e4ff */
[----:B------:R-:W-:Y:S01]  /*1148c0*/  IMAD.IADD R181, R214, 0x1, R105 ;  /* 0x00000001d6b57824 */ /* 0x000fe200078e0269 */
[----:B------:R-:W-:Y:S01]  /*1148d0*/  IADD3.X R109, P4, PT, R109, R186, RZ, P4, !PT ;  /* 0x000000ba6d6d7210 */ /* 0x000fe2000279e4ff */
[C---:B------:R-:W-:Y:S01]  /*1148e0*/  IMAD R158, R124.reuse, 0x1ef3622f, R158 ;  /* 0x1ef3622f7c9e7824 */ /* 0x040fe200078e029e */
[----:B------:R-:W-:Y:S01]  /*1148f0*/  IADD3.X RZ, P1, PT, R199, R89, RZ, P0, !PT ;  /* 0x00000059c7ff7210 */ /* 0x000fe2000073e4ff */
[----:B------:R-:W-:Y:S01]  /*114900*/  IMAD.WIDE.U32 R198, R124, 0x30000000, R198 ;  /* 0x300000007cc67825 */ /* 0x000fe200078e00c6 */
[----:B------:R-:W-:Y:S02]  /*114910*/  IADD3.X RZ, P2, PT, R163, R153, RZ, P2, !PT ;  /* 0x00000099a3ff7210 */ /* 0x000fe4000175e4ff */
[----:B------:R-:W-:Y:S01]  /*114920*/  IADD3.X R89, P3, PT, RZ, RZ, RZ, P3, !PT ;  /* 0x000000ffff597210 */ /* 0x000fe20001f7e4ff */
[----:B------:R-:W-:Y:S01]  /*114930*/  IMAD.WIDE.U32 R162, R212, R206, R162 ;  /* 0x000000ced4a27225 */ /* 0x000fe200078e00a2 */
[----:B------:R-:W-:-:S02]  /*114940*/  IADD3.X R203, P0, PT, R159, R230, RZ, P5, !PT ;  /* 0x000000e69fcb7210 */ /* 0x000fc40002f1e4ff */
[----:B------:R-:W-:Y:S01]  /*114950*/  IADD3.X R186, P5, PT, R115, R187, RZ, P4, !PT ;  /* 0x000000bb73ba7210 */ /* 0x000fe200027be4ff */
[----:B------:R-:W-:Y:S01]  /*114960*/  IMAD.IADD R163, R163, 0x1, R226 ;  /* 0x00000001a3a37824 */ /* 0x000fe200078e02e2 */
        /* <DEDUP_REMOVED lines=8> */
[----:B------:R-:W-:Y:S01]  /*1149f0*/  IADD3 R197, PT, PT, R197, R210, RZ ;  /* 0x000000d2c5c57210 */ /* 0x000fe20007ffe0ff */
[----:B------:R-:W-:Y:S01]  /*114a00*/  IMAD.IADD R59, R235, 0x1, R59 ;  /* 0x00000001eb3b7824 */ /* 0x000fe200078e023b */
[----:B------:R-:W-:Y:S01]  /*114a10*/  IADD3.X R48, P4, PT, R89, R48, RZ, P4, !PT ;  /* 0x0000003059307210 */ /* 0x000fe2000279e4ff */
[----:B------:R-:W-:Y:S01]  /*114a20*/  IMAD R152, R124, 0x1a22d9f3, R152 ;  /* 0x1a22d9f37c987824 */ /* 0x000fe200078e0298 */
[----:B------:R-:W-:Y:S01]  /*114a30*/  IADD3.X R89, P3, PT, R186, R163, RZ, P3, !PT ;  /* 0x000000a3ba597210 */ /* 0x000fe20001f7e4ff */
[----:B------:R-:W-:Y:S01]  /*114a40*/  IMAD R194, R204, R205, R194 ;  /* 0x000000cdccc27224 */ /* 0x000fe200078e02c2 */
[----:B------:R-:W-:Y:S01]  /*114a50*/  IADD3.X R49, P4, PT, R170, R225, RZ, P4, !PT ;  /* 0x000000e1aa317210 */ /* 0x000fe2000279e4ff */
[----:B------:R-:W-:Y:S01]  /*114a60*/  IMAD.IADD R143, R152, 0x1, R143 ;  /* 0x00000001988f7824 */ /* 0x000fe200078e028f */
[----:B------:R-:W-:Y:S01]  /*114a70*/  IADD3.X R153, P5, PT, RZ, RZ, RZ, P3, !PT ;  /* 0x000000ffff997210 */ /* 0x000fe20001fbe4ff */
[C---:B------:R-:W-:Y:S01]  /*114a80*/  IMAD R92, R124.reuse, -0x39c4fa40, R92 ;  /* 0xc63b05c07c5c7824 */ /* 0x040fe200078e025c */
[----:B------:R-:W-:Y:S01]  /*114a90*/  IADD3.X R115, P0, PT, RZ, RZ, RZ, P0, !PT ;  /* 0x000000ffff737210 */ /* 0x000fe2000071e4ff */
[----:B------:R-:W-:Y:S01]  /*114aa0*/  IMAD R94, R124, 0x1ae3a46, R94 ;  /* 0x01ae3a467c5e7824 */ /* 0x000fe200078e025e */
[----:B------:R-:W-:Y:S01]  /*114ab0*/  IADD3.X RZ, P3, PT, R197, R159, RZ, P2, !PT ;  /* 0x0000009fc5ff7210 */ /* 0x000fe2000177e4ff */
[----:B------:R-:W-:Y:S01]  /*114ac0*/  IMAD.X R159, RZ, RZ, RZ, P5 ;  /* 0x000000ffff9f7224 */ /* 0x000fe200028e06ff */
[----:B------:R-:W-:Y:S01]  /*114ad0*/  IADD3.X R163, P4, PT, RZ, RZ, RZ, P4, !PT ;  /* 0x000000ffffa37210 */ /* 0x000fe2000279e4ff */
[----:B------:R-:W-:Y:S01]  /*114ae0*/  IMAD.X R125, RZ, RZ, RZ, P0 ;  /* 0x000000ffff7d7224 */ /* 0x000fe200000e06ff */
[----:B------:R-:W-:Y:S01]  /*114af0*/  IADD3.X R109, P5, PT, R83, R178, RZ, P1, !PT ;  /* 0x000000b2536d7210 */ /* 0x000fe20000fbe4ff */
[----:B------:R-:W-:Y:S01]  /*114b00*/  IMAD.WIDE.U32 R196, R217, R205, R196 ;  /* 0x000000cdd9c47225 */ /* 0x000fe200078e00c4 */
[----:B------:R-:W-:-:S02]  /*114b10*/  IADD3.X R83, P1, PT, RZ, R100, RZ, P3, !PT ;  /* 0x00000064ff537210 */ /* 0x000fc40001f3e4ff */
[----:B------:R-:W-:Y:S01]  /*114b20*/  IADD3 RZ, P0, PT, R202, R104, RZ ;  /* 0x00000068caff7210 */ /* 0x000fe20007f1e0ff */
[----:B------:R-:W-:Y:S01]  /*114b30*/  IMAD.X R165, RZ, RZ, RZ, P4 ;  /* 0x000000ffffa57224 */ /* 0x000fe200020e06ff */
[----:B------:R-:W-:Y:S01]  /*114b40*/  IADD3 RZ, P2, PT, R88, R174, RZ ;  /* 0x000000ae58ff7210 */ /* 0x000fe20007f5e0ff */
[----:B------:R-:W-:Y:S01]  /*114b50*/  IMAD.WIDE.U32 R104, R42, R224, R88 ;  /* 0x000000e02a687225 */ /* 0x000fe200078e0058 */
[----:B------:R-:W-:Y:S02]  /*114b60*/  IADD3 RZ, P4, PT, R48, R172, RZ ;  /* 0x000000ac30ff7210 */ /* 0x000fe40007f9e0ff */
[----:B------:R-:W-:Y:S01]  /*114b70*/  IADD3.X R100, P1, PT, RZ, R101, RZ, P1, !PT ;  /* 0x00000065ff647210 */ /* 0x000fe20000f3e4ff */
        /* <DEDUP_REMOVED lines=23> */
[----:B------:R-:W-:Y:S02]  /*114cf0*/  IADD3 RZ, P4, PT, R104, R160, RZ ;  /* 0x000000a068ff7210 */ /* 0x000fe40007f9e0ff */
[----:B------:R-:W-:-:S02]  /*114d00*/  IADD3.X R166, P2, PT, R125, R167, RZ, P0, !PT ;  /* 0x000000a77da67210 */ /* 0x000fc4000075e4ff */
[----:B------:R-:W-:Y:S01]  /*114d10*/  IADD3.X RZ, P4, PT, R105, R89, RZ, P4, !PT ;  /* 0x0000005969ff7210 */ /* 0x000fe2000279e4ff */
[----:B------:R-:W-:Y:S01]  /*114d20*/  IMAD.WIDE.U32 R104, R208, R205, R104 ;  /* 0x000000cdd0687225 */ /* 0x000fe200078e0068 */
[----:B------:R-:W-:Y:S02]  /*114d30*/  IADD3.X R88, P0, PT, R88, R61, RZ, P5, !PT ;  /* 0x0000003d58587210 */ /* 0x000fe40002f1e4ff */
[----:B------:R-:W-:Y:S01]  /*114d40*/  IADD3.X R101, P4, PT, R101, R138, RZ, P4, !PT ;  /* 0x0000008a65657210 */ /* 0x000fe2000279e4ff */
[----:B------:R-:W-:Y:S01]  /*114d50*/  IMAD.IADD R105, R105, 0x1, R219 ;  /* 0x0000000169697824 */ /* 0x000fe200078e02db */
[----:B------:R-:W-:Y:S02]  /*114d60*/  IADD3 R61, PT, PT, R119, R87, RZ ;  /* 0x00000057773d7210 */ /* 0x000fe40007ffe0ff */
[----:B------:R-:W-:Y:S02]  /*114d70*/  IADD3 RZ, P5, PT, R88, R86, RZ ;  /* 0x0000005658ff7210 */ /* 0x000fe40007fbe0ff */
[----:B------:R-:W-:-:S02]  /*114d80*/  IADD3.X R89, P0, PT, R169, R192, RZ, P0, !PT ;  /* 0x000000c0a9597210 */ /* 0x000fc4000071e4ff */
[----:B------:R-:W-:Y:S01]  /*114d90*/  IADD3.X R138, P4, PT, R115, R139, RZ, P4, !PT ;  /* 0x0000008b738a7210 */ /* 0x000fe2000279e4ff */
[----:B------:R-:W-:Y:S01]  /*114da0*/  IMAD.IADD R115, R199, 0x1, R60 ;  /* 0x00000001c7737824 */ /* 0x000fe200078e023c */
[----:B------:R-:W-:Y:S02]  /*114db0*/  IADD3.X R49, P1, PT, R176, R227, RZ, P1, !PT ;  /* 0x000000e3b0317210 */ /* 0x000fe40000f3e4ff */
[----:B------:R-:W-:Y:S01]  /*114dc0*/  IADD3.X R202, P3, PT, R109, R202, RZ, P3, !PT ;  /* 0x000000ca6dca7210 */ /* 0x000fe20001f7e4ff */
[C---:B------:R-:W-:Y:S01]  /*114dd0*/  IMAD R125, R198.reuse, -0x7af74001, -R115 ;  /* 0x8508bfffc67d7824 */ /* 0x040fe200078e0a73 */
[----:B------:R-:W-:Y:S01]  /*114de0*/  IADD3.X RZ, P5, PT, R89, R61, RZ, P5, !PT ;  /* 0x0000003d59ff7210 */ /* 0x000fe20002fbe4ff */
[----:B------:R-:W-:Y:S01]  /*114df0*/  IMAD.WIDE.U32 R60, R198, -0x1, RZ ;  /* 0xffffffffc63c7825 */ /* 0x000fe200078e00ff */
[----:B------:R-:W-:Y:S02]  /*114e00*/  IADD3.X R109, P0, PT, RZ, RZ, RZ, P0, !PT ;  /* 0x000000ffff6d7210 */ /* 0x000fe4000071e4ff */
[----:B------:R-:W-:Y:S01]  /*114e10*/  IADD3.X R203, P3, PT, R95, R214, RZ, P3, !PT ;  /* 0x000000d65fcb7210 */ /* 0x000fe20001f7e4ff */
[----:B------:R-:W-:Y:S01]  /*114e20*/  IMAD.WIDE.U32 R86, R212, R224, R48 ;  /* 0x000000e0d4567225 */ /* 0x000fe200078e0030 */
[----:B------:R-:W-:-:S02]  /*114e30*/  IADD3.X R95, P5, PT, R109, R90, RZ, P5, !PT ;  /* 0x0000005a6d5f7210 */ /* 0x000fc40002fbe4ff */
[----:B------:R-:W-:Y:S01]  /*114e40*/  IADD3.X R139, P1, PT, RZ, RZ, RZ, P1, !PT ;  /* 0x000000ffff8b7210 */ /* 0x000fe20000f3e4ff */
[----:B------:R-:W-:Y:S01]  /*114e50*/  IMAD.IADD R61, R61, 0x1, R125 ;  /* 0x000000013d3d7824 */ /* 0x000fe200078e027d */
[----:B------:R-:W-:Y:S01]  /*114e60*/  IADD3.X R86, P4, PT, R101, R86, RZ, P4, !PT ;  /* 0x0000005665567210 */ /* 0x000fe2000279e4ff */
[----:B------:R-:W-:Y:S01]  /*114e70*/  IMAD.IADD R87, R87, 0x1, R222 ;  /* 0x0000000157577824 */ /* 0x000fe200078e02de */
[----:B------:R-:W-:Y:S01]  /*114e80*/  IADD3.X R125, PT, PT, R91, RZ, RZ, P5, P0 ;  /* 0x000000ff5b7d7210 */ /* 0x000fe20002fe04ff */
[----:B------:R-:W-:Y:S01]  /*114e90*/  IMAD.WIDE.U32 R90, R61, 0x1, RZ ;  /* 0x000000013d5a7825 */ /* 0x000fe200078e00ff */
[----:B------:R-:W-:Y:S02]  /*114ea0*/  IADD3.X R101, P3, PT, RZ, RZ, RZ, P3, !PT ;  /* 0x000000ffff657210 */ /* 0x000fe40001f7e4ff */
[----:B------:R-:W-:Y:S01]  /*114eb0*/  IADD3.X R87, P4, PT, R138, R87, RZ, P4, !PT ;  /* 0x000000578a577210 */ /* 0x000fe2000279e4ff */
[----:B------:R-:W-:Y:S01]  /*114ec0*/  IMAD R161, R60, -0x7af74000, R90 ;  /* 0x8508c0003ca17824 */ /* 0x000fe200078e025a */
[----:B------:R-:W-:Y:S01]  /*114ed0*/  IADD3 RZ, P0, PT, R202, R64, RZ ;  /* 0x00000040caff7210 */ /* 0x000fe20007f1e0ff */
[----:B------:R-:W-:Y:S01]  /*114ee0*/  IMAD.X R109, RZ, RZ, RZ, P3 ;  /* 0x000000ffff6d7224 */ /* 0x000fe200018e06ff */
[----:B------:R-:W-:Y:S01]  /*114ef0*/  IADD3.X R169, P5, PT, RZ, RZ, RZ, P4, !PT ;  /* 0x000000ffffa97210 */ /* 0x000fe200027be4ff */
[----:B------:R-:W-:Y:S01]  /*114f00*/  IMAD.WIDE.U32 R64, R60, 0x1, RZ ;  /* 0x000000013c407825 */ /* 0x000fe200078e00ff */
[----:B------:R-:W-:-:S02]  /*114f10*/  IADD3.X RZ, P4, PT, R203, R159, RZ, P0, !PT ;  /* 0x0000009fcbff7210 */ /* 0x000fc4000079e4ff */
[----:B------:R-:W-:Y:S01]  /*114f20*/  IADD3.X R167, PT, PT, RZ, RZ, RZ, P5, !PT ;  /* 0x000000ffffa77210 */ /* 0x000fe20002ffe4ff */
[----:B------:R-:W-:Y:S01]  /*114f30*/  IMAD.WIDE.U32 R90, P3, R60, -0x7af74000, R90 ;  /* 0x8508c0003c5a7825 */ /* 0x000fe2000786005a */
[----:B------:R-:W-:Y:S02]  /*114f40*/  IADD3 RZ, P0, PT, R48, R134, RZ ;  /* 0x0000008630ff7210 */ /* 0x000fe40007f1e0ff */
[----:B------:R-:W-:Y:S01]  /*114f50*/  IADD3.X R162, P4, PT, R101, R56, RZ, P4, !PT ;  /* 0x0000003865a27210 */ /* 0x000fe2000279e4ff */
[----:B------:R-:W-:Y:S01]  /*114f60*/  IMAD.X R153, RZ, RZ, RZ, P1 ;  /* 0x000000ffff997224 */ /* 0x000fe200008e06ff */
[----:B------:R-:W-:Y:S01]  /*114f70*/  IADD3 RZ, P1, PT, R198, R64, RZ ;  /* 0x00000040c6ff7210 */ /* 0x000fe20007f3e0ff */
[C---:B------:R-:W-:Y:S01]  /*114f80*/  IMAD.IADD R100, R65.reuse, 0x1, R161 ;  /* 0x0000000141647824 */ /* 0x040fe200078e02a1 */
[----:B------:R-:W-:Y:S01]  /*114f90*/  IADD3 RZ, P5, PT, R65, R90, RZ ;  /* 0x0000005a41ff7210 */ /* 0x000fe20007fbe0ff */
[----:B------:R-:W-:Y:S01]  /*114fa0*/  IMAD.WIDE.U32 R64, R61, 0x30000000, RZ ;  /* 0x300000003d407825 */ /* 0x000fe200078e00ff */
[----:B------:R-:W-:-:S02]  /*114fb0*/  IADD3.X RZ, P0, PT, R49, R135, RZ, P0, !PT ;  /* 0x0000008731ff7210 */ /* 0x000fc4000071e4ff */
[----:B------:R-:W-:Y:S01]  /*114fc0*/  IADD3.X R164, P4, PT, R109, R57, RZ, P4, !PT ;  /* 0x000000396da47210 */ /* 0x000fe2000279e4ff */
[C-C-:B------:R-:W-:Y:S01]  /*114fd0*/  IMAD R163, R60.reuse, 0x170b5d44, R64.reuse ;  /* 0x170b5d443ca37824 */ /* 0x140fe200078e0240 */
[----:B------:R-:W-:Y:S01]  /*114fe0*/  IADD3.X RZ, P1, PT, R115, R100, RZ, P1, !PT ;  /* 0x0000006473ff7210 */ /* 0x000fe20000f3e4ff */
[----:B------:R-:W-:Y:S01]  /*114ff0*/  IMAD.X R101, RZ, RZ, RZ, P3 ;  /* 0x000000ffff657224 */ /* 0x000fe200018e06ff */
[----:B------:R-:W-:Y:S01]  /*115000*/  IADD3.X R139, P0, PT, R139, R120, RZ, P0, !PT ;  /* 0x000000788b8b7210 */ /* 0x000fe2000071e4ff */
[C---:B------:R-:W-:Y:S01]  /*115010*/  IMAD.WIDE.U32 R64, P3, R60.reuse, 0x170b5d44, R64 ;  /* 0x170b5d443c407825 */ /* 0x040fe20007860040 */
[----:B------:R-:W-:Y:S02]  /*115020*/  IADD3.X R196, P2, PT, R83, R196, RZ, P2, !PT ;  /* 0x000000c453c47210 */ /* 0x000fe4000175e4ff */
[----:B------:R-:W-:Y:S01]  /*115030*/  IADD3.X R138, P0, PT, R153, R121, RZ, P0, !PT ;  /* 0x00000079998a7210 */ /* 0x000fe2000071e4ff */
[----:B------:R-:W-:Y:S01]  /*115040*/  IMAD.WIDE.U32 R48, R60, 0x30000000, RZ ;  /* 0x300000003c307825 */ /* 0x000fe200078e00ff */
[----:B------:R-:W-:-:S03]  /*115050*/  IADD3 R53, PT, PT, R194, R53, RZ ;  /* 0x00000035c2357210 */ /* 0x000fc60007ffe0ff */
        /* <DEDUP_REMOVED lines=13> */
[----:B------:R-:W-:-:S04]  /*115130*/  IMAD.WIDE.U32 R134, R45, R206, R88 ;  /* 0x000000ce2d867225 */ /* 0x000fc800078e0058 */
[----:B------:R-:W-:Y:S01]  /*115140*/  IMAD.X R57, RZ, RZ, RZ, P5 ;  /* 0x000000ffff397224 */ /* 0x000fe200028e06ff */
[----:B------:R-:W-:Y:S01]  /*115150*/  IADD3 RZ, P5, PT, R114, R65, RZ ;  /* 0x0000004172ff7210 */ /* 0x000fe20007fbe0ff */
[----:B------:R-:W-:Y:S01]  /*115160*/  IMAD.WIDE.U32 R88, R60, 0xf5138f, RZ ;  /* 0x00f5138f3c587825 */ /* 0x000fe200078e00ff */
[----:B------:R-:W-:-:S03]  /*115170*/  IADD3 R119, PT, PT, R135, R119, RZ ;  /* 0x0000007787777210 */ /* 0x000fc60007ffe0ff */
[----:B------:R-:W-:Y:S01]  /*115180*/  IMAD.X R121, RZ, RZ, RZ, P3 ;  /* 0x000000ffff797224 */ /* 0x000fe200018e06ff */
[----:B------:R-:W-:Y:S01]  /*115190*/  IADD3.X R114, P3, PT, R139, R134, RZ, P0, !PT ;  /* 0x000000868b727210 */ /* 0x000fe2000077e4ff */
[----:B------:R-:W-:Y:S01]  /*1151a0*/  IMAD.WIDE.U32 R134, R61, 0x6ca1493b, RZ ;  /* 0x6ca1493b3d867825 */ /* 0x000fe200078e00ff */
[----:B------:R-:W-:-:S03]  /*1151b0*/  IADD3 RZ, P0, PT, R108, R89, RZ ;  /* 0x000000596cff7210 */ /* 0x000fc60007f1e0ff */
[----:B------:R-:W-:Y:S01]  /*1151c0*/  IMAD.MOV.U32 R56, RZ, RZ, R115 ;  /* 0x000000ffff387224 */ /* 0x000fe200078e0073 */
        /* <DEDUP_REMOVED lines=18> */
[----:B------:R-:W-:Y:S01]  /*1152f0*/  IMAD.WIDE.U32 R108, P3, R60, 0x1ae3a46, R108 ;  /* 0x01ae3a463c6c7825 */ /* 0x000fe2000786006c */
[----:B------:R-:W-:-:S03]  /*115300*/  IADD3 R69, PT, PT, R221, R81, RZ ;  /* 0x00000051dd457210 */ /* 0x000fc60007ffe0ff */
[----:B------:R-:W-:-:S04]  /*115310*/  IMAD.WIDE.U32 R134, R60, 0x17c510ea, RZ ;  /* 0x17c510ea3c867825 */ /* 0x000fc800078e00ff */
[----:B------:R-:W-:Y:S01]  /*115320*/  IMAD.X R161, RZ, RZ, RZ, P3 ;  /* 0x000000ffffa17224 */ /* 0x000fe200018e06ff */
[----:B------:R-:W-:Y:S01]  /*115330*/  IADD3 RZ, P3, PT, R108, R135, RZ ;  /* 0x000000876cff7210 */ /* 0x000fe20007f7e0ff */
[----:B------:R-:W-:Y:S02]  /*115340*/  IMAD.MOV.U32 R160, RZ, RZ, R109 ;  /* 0x000000ffffa07224 */ /* 0x000fe400078e006d */
[----:B------:R-:W-:-:S04]  /*115350*/  IMAD.WIDE.U32 R108, R43, R224, R114 ;  /* 0x000000e02b6c7225 */ /* 0x000fc800078e0072 */
[----:B------:R-:W-:Y:S01]  /*115360*/  IMAD.IADD R171, R197, 0x1, R72 ;  /* 0x00000001c5ab7824 */ /* 0x000fe200078e0248 */
[----:B------:R-:W-:Y:S01]  /*115370*/  IADD3.X R108, P0, PT, R169, R108, RZ, P0, !PT ;  /* 0x0000006ca96c7210 */ /* 0x000fe2000071e4ff */
[----:B------:R-:W-:Y:S01]  /*115380*/  IMAD.WIDE.U32.X R76, R61, -0x39c4fa40, R76, P5 ;  /* 0xc63b05c03d4c7825 */ /* 0x000fe200028e044c */
[----:B------:R-:W-:Y:S02]  /*115390*/  IADD3 RZ, P5, PT, R114, R80, RZ ;  /* 0x0000005072ff7210 */ /* 0x000fe40007fbe0ff */
[----:B------:R-:W-:Y:S01]  /*1153a0*/  IADD3.X R197, P2, PT, R166, R171, RZ, P2, !PT ;  /* 0x000000aba6c57210 */ /* 0x000fe2000175e4ff */
[----:B------:R-:W-:Y:S01]  /*1153b0*/  IMAD.IADD R68, R109, 0x1, R221 ;  /* 0x000000016d447824 */ /* 0x000fe200078e02dd */
[----:B------:R-:W-:Y:S01]  /*1153c0*/  IADD3.X RZ, P5, PT, R115, R69, RZ, P5, !PT ;  /* 0x0000004573ff7210 */ /* 0x000fe20002fbe4ff */
[----:B------:R-:W-:Y:S01]  /*1153d0*/  IMAD.IADD R81, R233, 0x1, R145 ;  /* 0x00000001e9517824 */ /* 0x000fe200078e0291 */
[----:B------:R-:W-:Y:S01]  /*1153e0*/  IADD3.X R83, P2, PT, RZ, RZ, RZ, P2, !PT ;  /* 0x000000ffff537210 */ /* 0x000fe2000175e4ff */
[----:B------:R-:W-:Y:S01]  /*1153f0*/  IMAD.WIDE.U32.X R160, R61, 0x1ae3a46, R160, P3 ;  /* 0x01ae3a463da07825 */ /* 0x000fe200018e04a0 */
[----:B------:R-:W-:-:S02]  /*115400*/  IADD3.X R109, P0, PT, R167, R68, RZ, P0, !PT ;  /* 0x00000044a76d7210 */ /* 0x000fc4000071e4ff */
[----:B------:R-:W-:Y:S01]  /*115410*/  IADD3.X R68, P5, PT, R173, R150, RZ, P5, !PT ;  /* 0x00000096ad447210 */ /* 0x000fe20002fbe4ff */
[----:B------:R-:W-:Y:S01]  /*115420*/  IMAD.X R115, RZ, RZ, RZ, P2 ;  /* 0x000000ffff737224 */ /* 0x000fe200010e06ff */
[----:B------:R-:W-:Y:S01]  /*115430*/  IADD3.X R145, P0, PT, RZ, RZ, RZ, P0, !PT ;  /* 0x000000ffff917210 */ /* 0x000fe2000071e4ff */
[----:B------:R-:W-:Y:S01]  /*115440*/  IMAD.IADD R69, R216, 0x1, R155 ;  /* 0x00000001d8457824 */ /* 0x000fe200078e029b */
[----:B------:R-:W-:Y:S02]  /*115450*/  IADD3.X R150, P5, PT, R175, R151, RZ, P5, !PT ;  /* 0x00000097af967210 */ /* 0x000fe40002fbe4ff */
[----:B------:R-:W-:Y:S01]  /*115460*/  IADD3 RZ, P2, PT, R196, R144, RZ ;  /* 0x00000090c4ff7210 */ /* 0x000fe20007f5e0ff */
[----:B------:R-:W-:Y:S01]  /*115470*/  IMAD.X R151, RZ, RZ, RZ, P0 ;  /* 0x000000ffff977224 */ /* 0x000fe200000e06ff */
[----:B------:R-:W-:Y:S02]  /*115480*/  IADD3.X R61, P1, PT, RZ, R100, RZ, P1, !PT ;  /* 0x00000064ff3d7210 */ /* 0x000fe40000f3e4ff */
[----:B------:R-:W-:-:S02]  /*115490*/  IADD3 RZ, P0, PT, R108, R154, RZ ;  /* 0x0000009a6cff7210 */ /* 0x000fc40007f1e0ff */
[----:B------:R-:W-:Y:S02]  /*1154a0*/  IADD3.X R68, P5, PT, R68, R95, RZ, P5, !PT ;  /* 0x0000005f44447210 */ /* 0x000fe40002fbe4ff */
[----:B------:R-:W-:Y:S01]  /*1154b0*/  IADD3.X RZ, P2, PT, R197, R81, RZ, P2, !PT ;  /* 0x00000051c5ff7210 */ /* 0x000fe2000175e4ff */
[----:B------:R-:W-:Y:S01]  /*1154c0*/  IMAD.WIDE.U32 R80, R124, -0x45f6b800, R202 ;  /* 0xba0948007c507825 */ /* 0x000fe200078e00ca */
[----:B------:R-:W-:Y:S02]  /*1154d0*/  IADD3.X R100, P1, PT, RZ, R101, RZ, P1, !PT ;  /* 0x00000065ff647210 */ /* 0x000fe40000f3e4ff */
[----:B------:R-:W-:Y:S01]  /*1154e0*/  IADD3.X RZ, P0, PT, R109, R69, RZ, P0, !PT ;  /* 0x000000456dff7210 */ /* 0x000fe2000071e4ff */
[----:B------:R-:W-:Y:S01]  /*1154f0*/  IMAD.IADD R81, R81, 0x1, R158 ;  /* 0x0000000151517824 */ /* 0x000fe200078e029e */
[----:B------:R-:W-:Y:S02]  /*115500*/  IADD3 RZ, P3, PT, R68, R58, RZ ;  /* 0x0000003a44ff7210 */ /* 0x000fe40007f7e0ff */
[----:B------:R-:W-:Y:S01]  /*115510*/  IADD3.X R69, P5, PT, R150, R125, RZ, P5, !PT ;  /* 0x0000007d96457210 */ /* 0x000fe20002fbe4ff */
[----:B------:R-:W-:Y:S01]  /*115520*/  IMAD.IADD R125, R215, 0x1, R147 ;  /* 0x00000001d77d7824 */ /* 0x000fe200078e0293 */
[----:B------:R-:W-:-:S02]  /*115530*/  IADD3.X R80, P1, PT, R61, R80, RZ, P1, !PT ;  /* 0x000000503d507210 */ /* 0x000fc40000f3e4ff */
[----:B------:R-:W-:Y:S02]  /*115540*/  IADD3.X R95, P2, PT, R83, R126, RZ, P2, !PT ;  /* 0x0000007e535f7210 */ /* 0x000fe4000175e4ff */
[----:B------:R-:W-:Y:S01]  /*115550*/  IADD3.X RZ, P3, PT, R69, R59, RZ, P3, !PT ;  /* 0x0000003b45ff7210 */ /* 0x000fe20001f7e4ff */
[----:B------:R-:W-:Y:S01]  /*115560*/  IMAD.WIDE.U32 R58, R45, R224, R68 ;  /* 0x000000e02d3a7225 */ /* 0x000fe200078e0044 */
[----:B------:R-:W-:Y:S02]  /*115570*/  IADD3.X R61, P5, PT, RZ, RZ, RZ, P5, !PT ;  /* 0x000000ffff3d7210 */ /* 0x000fe40002fbe4ff */
[----:B------:R-:W-:Y:S01]  /*115580*/  IADD3.X R101, P0, PT, R145, R156, RZ, P0, !PT ;  /* 0x0000009c91657210 */ /* 0x000fe2000071e4ff */
[----:B------:R-:W-:Y:S01]  /*115590*/  IMAD.IADD R235, R59, 0x1, R235 ;  /* 0x000000013beb7824 */ /* 0x000fe200078e02eb */
[----:B------:R-:W-:Y:S01]  /*1155a0*/  IADD3.X R126, P2, PT, R115, R127, RZ, P2, !PT ;  /* 0x0000007f737e7210 */ /* 0x000fe2000175e4ff */
[----:B------:R-:W-:Y:S01]  /*1155b0*/  IMAD.WIDE.U32 R68, R118, 0x6ca1493b, R196 ;  /* 0x6ca1493b76447825 */ /* 0x000fe200078e00c4 */
[----:B------:R-:W-:-:S02]  /*1155c0*/  IADD3.X R115, P3, PT, R61, R148, RZ, P3, !PT ;  /* 0x000000943d737210 */ /* 0x000fc40001f7e4ff */
[----:B------:R-:W-:Y:S01]  /*1155d0*/  IADD3.X R156, P0, PT, R151, R157, RZ, P0, !PT ;  /* 0x0000009d979c7210 */ /* 0x000fe2000071e4ff */
[----:B------:R-:W-:Y:S01]  /*1155e0*/  IMAD.IADD R145, R163, 0x1, R49 ;  /* 0x00000001a3917824 */ /* 0x000fe200078e0231 */
[----:B------:R-:W-:Y:S02]  /*1155f0*/  IADD3.X R81, P1, PT, R100, R81, RZ, P1, !PT ;  /* 0x0000005164517210 */ /* 0x000fe40000f3e4ff */
[----:B------:R-:W-:Y:S02]  /*115600*/  IADD3.X R148, PT, PT, R149, RZ, RZ, P3, P5 ;  /* 0x000000ff95947210 */ /* 0x000fe40001fea4ff */
[----:B------:R-:W-:Y:S02]  /*115610*/  IADD3.X R58, P0, PT, R101, R58, RZ, P0, !PT ;  /* 0x0000003a653a7210 */ /* 0x000fe4000071e4ff */
[----:B------:R-:W-:Y:S02]  /*115620*/  IADD3.X R61, P3, PT, RZ, RZ, RZ, P1, !PT ;  /* 0x000000ffff3d7210 */ /* 0x000fe40000f7e4ff */
[----:B------:R-:W-:-:S02]  /*115630*/  IADD3.X R59, P0, PT, R156, R235, RZ, P0, !PT ;  /* 0x000000eb9c3b7210 */ /* 0x000fc4000071e4ff */
[----:B------:R-:W-:Y:S01]  /*115640*/  IADD3 R233, PT, PT, R69, R233, RZ ;  /* 0x000000e945e97210 */ /* 0x000fe20007ffe0ff */
[----:B------:R-:W-:Y:S01]  /*115650*/  IMAD.X R49, RZ, RZ, RZ, P3 ;  /* 0x000000ffff317224 */ /* 0x000fe200018e06ff */
[----:B------:R-:W-:Y:S02]  /*115660*/  IADD3.X R68, P4, PT, R162, R68, RZ, P4, !PT ;  /* 0x00000044a2447210 */ /* 0x000fe4000279e4ff */
[----:B------:R-:W-:Y:S02]  /*115670*/  IADD3 RZ, P3, PT, R58, R146, RZ ;  /* 0x000000923aff7210 */ /* 0x000fe40007f7e0ff */
[----:B------:R-:W-:Y:S02]  /*115680*/  IADD3.X R83, P0, PT, RZ, RZ, RZ, P0, !PT ;  /* 0x000000ffff537210 */ /* 0x000fe4000071e4ff */
[----:B------:R-:W-:Y:S02]  /*115690*/  IADD3.X R69, P5, PT, R164, R233, RZ, P4, !PT ;  /* 0x000000e9a4457210 */ /* 0x000fe400027be4ff */
[----:B------:R-:W-:Y:S01]  /*1156a0*/  IADD3.X RZ, P4, PT, R59, R125, RZ, P3, !PT ;  /* 0x0000007d3bff7210 */ /* 0x000fe20001f9e4ff */
[----:B------:R-:W-:Y:S01]  /*1156b0*/  IMAD.X R101, RZ, RZ, RZ, P0 ;  /* 0x000000ffff657224 */ /* 0x000fe200000e06ff */
[----:B------:R-:W-:Y:S01]  /*1156c0*/  IADD3 RZ, P1, PT, R80, R48, RZ ;  /* 0x0000003050ff7210 */ /* 0x000fe20007f3e0ff */
[----:B------:R-:W-:Y:S01]  /*1156d0*/  IMAD.IADD R125, R44, 0x1, R141 ;  /* 0x000000012c7d7824 */ /* 0x000fe200078e028d */
[----:B------:R-:W-:Y:S01]  /*1156e0*/  IADD3.X R48, P4, PT, R83, R62, RZ, P4, !PT ;  /* 0x0000003e53307210 */ /* 0x000fe2000279e4ff */
[----:B------:R-:W-:Y:S01]  /*1156f0*/  IMAD.WIDE.U32 R58, R43, R205, R58 ;  /* 0x000000cd2b3a7225 */ /* 0x000fe200078e003a */
[----:B------:R-:W-:-:S02]  /*115700*/  IADD3.X R127, P3, PT, RZ, RZ, RZ, P5, !PT ;  /* 0x000000ffff7f7210 */ /* 0x000fc40002f7e4ff */
[----:B------:R-:W-:Y:S01]  /*115710*/  IADD3.X RZ, P5, PT, R81, R145, RZ, P1, !PT ;  /* 0x0000009151ff7210 */ /* 0x000fe20000fbe4ff */
[----:B------:R-:W-:Y:S01]  /*115720*/  IMAD.WIDE.U32 R80, R60, 0x30000000, R80 ;  /* 0x300000003c507825 */ /* 0x000fe200078e0050 */
[----:B------:R-:W-:Y:S02]  /*115730*/  IADD3.X R63, P4, PT, R101, R63, RZ, P4, !PT ;  /* 0x0000003f653f7210 */ /* 0x000fe4000279e4ff */
[----:B------:R-:W-:Y:S01]  /*115740*/  IADD3 RZ, P0, PT, R68, R142, RZ ;  /* 0x0000008e44ff7210 */ /* 0x000fe20007f1e0ff */
[----:B------:R-:W-:Y:S01]  /*115750*/  IMAD.X R83, RZ, RZ, RZ, P3 ;  /* 0x000000ffff537224 */ /* 0x000fe200018e06ff */
[----:B------:R-:W-:Y:S01]  /*115760*/  IADD3.X R61, P3, PT, R61, R90, RZ, P5, !PT ;  /* 0x0000005a3d3d7210 */ /* 0x000fe20002f7e4ff */
[----:B------:R-:W-:Y:S01]  /*115770*/  IMAD.IADD R163, R81, 0x1, R163 ;  /* 0x0000000151a37824 */ /* 0x000fe200078e02a3 */
[----:B------:R-:W-:Y:S01]  /*115780*/  IADD3.X R48, P4, PT, R48, R115, RZ, P4, !PT ;  /* 0x0000007330307210 */ /* 0x000fe2000279e4ff */
[----:B------:R-:W-:Y:S01]  /*115790*/  IMAD.IADD R215, R59, 0x1, R215 ;  /* 0x000000013bd77824 */ /* 0x000fe200078e02d7 */
[----:B------:R-:W-:Y:S01]  /*1157a0*/  IADD3.X R62, P3, PT, R49, R91, RZ, P3, !PT ;  /* 0x0000005b313e7210 */ /* 0x000fe20001f7e4ff */
[----:B------:R-:W-:Y:S01]  /*1157b0*/  IMAD.WIDE.U32 R90, R124, 0xf5138f, R68 ;  /* 0x00f5138f7c5a7825 */ /* 0x000fe200078e0044 */
[----:B------:R-:W-:-:S02]  /*1157c0*/  IADD3.X RZ, P0, PT, R69, R143, RZ, P0, !PT ;  /* 0x0000008f45ff7210 */ /* 0x000fc4000071e4ff */
[----:B------:R-:W-:Y:S01]  /*1157d0*/  IADD3 RZ, P5, PT, R48, R52, RZ ;  /* 0x0000003430ff7210 */ /* 0x000fe20007fbe0ff */
[----:B------:R-:W-:Y:S01]  /*1157e0*/  IMAD.WIDE.U32 R68, R217, R47, R104 ;  /* 0x0000002fd9447225 */ /* 0x000fe200078e0068 */
[----:B------:R-:W-:Y:S02]  /*1157f0*/  IADD3.X R49, P4, PT, R63, R148, RZ, P4, !PT ;  /* 0x000000943f317210 */ /* 0x000fe4000279e4ff */
[----:B------:R-:W-:Y:S01]  /*115800*/  IADD3.X R127, P0, PT, R127, R110, RZ, P0, !PT ;  /* 0x0000006e7f7f7210 */ /* 0x000fe2000071e4ff */
[----:B------:R-:W-:Y:S01]  /*115810*/  IMAD.IADD R63, R91, 0x1, R152 ;  /* 0x000000015b3f7824 */ /* 0x000fe200078e0298 */
[----:B------:R-:W-:Y:S01]  /*115820*/  IADD3.X RZ, P5, PT, R49, R53, RZ, P5, !PT ;  /* 0x0000003531ff7210 */ /* 0x000fe20002fbe4ff */
[C---:B------:R-:W-:Y:S01]  /*115830*/  IMAD.WIDE.U32 R52, R80.reuse, -0x1, RZ ;  /* 0xffffffff50347825 */ /* 0x040fe200078e00ff */
[----:B------:R-:W-:Y:S02]  /*115840*/  IADD3.X R81, P4, PT, RZ, RZ, RZ, P4, !PT ;  /* 0x000000ffff517210 */ /* 0x000fe4000279e4ff */
[----:B------:R-:W-:Y:S01]  /*115850*/  IADD3.X R90, P3, PT, R61, R90, RZ, P3, !PT ;  /* 0x0000005a3d5a7210 */ /* 0x000fe20001f7e4ff */
[----:B------:R-:W-:Y:S01]  /*115860*/  IMAD.IADD R69, R69, 0x1, R44 ;  /* 0x0000000145457824 */ /* 0x000fe200078e022c */
[----:B------:R-:W-:Y:S01]  /*115870*/  IADD3.X R72, P0, PT, R83, R111, RZ, P0, !PT ;  /* 0x0000006f53487210 */ /* 0x000fe2000071e4ff */
[----:B------:R-:W-:Y:S01]  /*115880*/  IMAD R83, R80, -0x7af74001, -R163 ;  /* 0x8508bfff50537824 */ /* 0x000fe200078e0aa3 */
[----:B------:R-:W-:Y:S01]  /*115890*/  IADD3.X R61, P5, PT, R81, R136, RZ, P5, !PT ;  /* 0x00000088513d7210 */ /* 0x000fe20002fbe4ff */
[----:B------:R-:W-:Y:S01]  /*1158a0*/  IMAD.IADD R81, R153, 0x1, R65 ;  /* 0x0000000199517824 */ /* 0x000fe200078e0241 */
[----:B------:R-:W-:Y:S01]  /*1158b0*/  IADD3.X R68, P2, PT, R95, R68, RZ, P2, !PT ;  /* 0x000000445f447210 */ /* 0x000fe2000175e4ff */
[----:B------:R-:W-:Y:S01]  /*1158c0*/  IMAD.WIDE.U32 R48, R45, R205, R48 ;  /* 0x000000cd2d307225 */ /* 0x000fe200078e0030 */
[----:B------:R-:W-:-:S02]  /*1158d0*/  IADD3.X R136, PT, PT, R137, RZ, RZ, P5, P4 ;  /* 0x000000ff89887210 */ /* 0x000fc40002fe84ff */
[----:B------:R-:W-:Y:S01]  /*1158e0*/  IADD3 RZ, P4, PT, R90, R64, RZ ;  /* 0x000000405aff7210 */ /* 0x000fe20007f9e0ff */
[----:B------:R-:W-:Y:S01]  /*1158f0*/  IMAD.IADD R137, R53, 0x1, R83 ;  /* 0x0000000135897824 */ /* 0x000fe200078e0253 */
[----:B------:R-:W-:Y:S01]  /*115900*/  IADD3.X R91, P3, PT, R62, R63, RZ, P3, !PT ;  /* 0x0000003f3e5b7210 */ /* 0x000fe20001f7e4ff */
[----:B------:R-:W-:Y:S01]  /*115910*/  IMAD.WIDE.U32 R62, R52, 0x1, RZ ;  /* 0x00000001343e7825 */ /* 0x000fe200078e00ff */
[----:B------:R-:W-:Y:S02]  /*115920*/  IADD3 RZ, P1, PT, R104, R140, RZ ;  /* 0x0000008c68ff7210 */ /* 0x000fe40007f3e0ff */
[----:B------:R-:W-:Y:S01]  /*115930*/  IADD3.X R69, P2, PT, R126, R69, RZ, P2, !PT ;  /* 0x000000457e457210 */ /* 0x000fe2000175e4ff */
[----:B------:R-:W-:Y:S01]  /*115940*/  IMAD.WIDE.U32 R64, R137, 0x1, RZ ;  /* 0x0000000189407825 */ /* 0x000fe200078e00ff */
[----:B------:R-:W-:Y:S02]  /*115950*/  IADD3.X R141, P3, PT, RZ, RZ, RZ, P3, !PT ;  /* 0x000000ffff8d7210 */ /* 0x000fe40001f7e4ff */
[----:B------:R-:W-:Y:S01]  /*115960*/  IADD3.X RZ, P1, PT, R105, R125, RZ, P1, !PT ;  /* 0x0000007d69ff7210 */ /* 0x000fe20000f3e4ff */
[----:B------:R-:W-:Y:S01]  /*115970*/  IMAD.IADD R83, R93, 0x1, R129 ;  /* 0x000000015d537824 */ /* 0x000fe200078e0281 */
[----:B------:R-:W-:Y:S01]  /*115980*/  IADD3.X R147, P2, PT, RZ, RZ, RZ, P2, !PT ;  /* 0x000000ffff937210 */ /* 0x000fe2000175e4ff */
[----:B------:R-:W-:Y:S01]  /*115990*/  IMAD.WIDE.U32 R100, P5, R52, -0x7af74000, R64 ;  /* 0x8508c00034647825 */ /* 0x000fe200078a0040 */
[----:B------:R-:W-:-:S02]  /*1159a0*/  IADD3.X R53, P1, PT, RZ, R78, RZ, P1, !PT ;  /* 0x0000004eff357210 */ /* 0x000fc40000f3e4ff */
[----:B------:R-:W-:Y:S01]  /*1159b0*/  IADD3.X RZ, P4, PT, R91, R81, RZ, P4, !PT ;  /* 0x000000515bff7210 */ /* 0x000fe2000279e4ff */
[----:B------:R-:W-:Y:S01]  /*1159c0*/  IMAD.X R95, RZ, RZ, RZ, P3 ;  /* 0x000000ffff5f7224 */ /* 0x000fe200018e06ff */
[----:B------:R-:W-:Y:S01]  /*1159d0*/  IADD3 RZ, P3, PT, R80, R62, RZ ;  /* 0x0000003e50ff7210 */ /* 0x000fe20007f7e0ff */
[----:B------:R-:W-:Y:S01]  /*1159e0*/  IMAD.WIDE.U32 R80, R137, 0x30000000, RZ ;  /* 0x3000000089507825 */ /* 0x000fe200078e00ff */
[----:B------:R-:W-:Y:S02]  /*1159f0*/  IADD3.X R111, PT, PT, RZ, RZ, RZ, P5, !PT ;  /* 0x000000ffff6f7210 */ /* 0x000fe40002ffe4ff */
[----:B------:R-:W-:Y:S01]  /*115a00*/  IADD3 RZ, P5, PT, R63, R100, RZ ;  /* 0x000000643fff7210 */ /* 0x000fe20007fbe0ff */
[----:B------:R-:W-:Y:S01]  /*115a10*/  IMAD.MOV.U32 R110, RZ, RZ, R101 ;  /* 0x000000ffff6e7224 */ /* 0x000fe200078e0065 */
[----:B------:R-:W-:Y:S01]  /*115a20*/  IADD3.X R141, P4, PT, R141, R56, RZ, P4, !PT ;  /* 0x000000388d8d7210 */ /* 0x000fe2000279e4ff */
[----:B------:R-:W-:Y:S01]  /*115a30*/  IMAD.X R143, RZ, RZ, RZ, P2 ;  /* 0x000000ffff8f7224 */ /* 0x000fe200010e06ff */
[----:B------:R-:W-:Y:S01]  /*115a40*/  IADD3.X R44, P2, PT, RZ, R79, RZ, P1, !PT ;  /* 0x0000004fff2c7210 */ /* 0x000fe20000f5e4ff */
[----:B------:R-:W-:Y:S01]  /*115a50*/  IMAD.WIDE.U32 R78, R42, R205, R86 ;  /* 0x000000cd2a4e7225 */ /* 0x000fe200078e0056 */
[----:B------:R-:W-:-:S02]  /*115a60*/  IADD3 RZ, P1, PT, R68, R128, RZ ;  /* 0x0000008044ff7210 */ /* 0x000fc40007f3e0ff */
[----:B------:R-:W-:Y:S01]  /*115a70*/  IADD3 R155, PT, PT, R92, R99, RZ ;  /* 0x000000635c9b7210 */ /* 0x000fe20007ffe0ff */
[----:B------:R-:W-:Y:S01]  /*115a80*/  IMAD.WIDE.U32.X R110, R137, -0x7af74000, R110, P5 ;  /* 0x8508c000896e7825 */ /* 0x000fe200028e046e */
[----:B------:R-:W-:Y:S02]  /*115a90*/  IADD3.X R78, P2, PT, R53, R78, RZ, P2, !PT ;  /* 0x0000004e354e7210 */ /* 0x000fe4000175e4ff */
[----:B------:R-:W-:Y:S01]  /*115aa0*/  IADD3.X RZ, P1, PT, R69, R83, RZ, P1, !PT ;  /* 0x0000005345ff7210 */ /* 0x000fe20000f3e4ff */
[----:B------:R-:W-:-:S03]  /*115ab0*/  IMAD.WIDE.U32 R100, R52, 0x30000000, RZ ;  /* 0x3000000034647825 */ /* 0x000fc600078e00ff */
[----:B------:R-:W-:Y:S01]  /*115ac0*/  IADD3.X R147, P1, PT, R147, R116, RZ, P1, !PT ;  /* 0x0000007493937210 */ /* 0x000fe20000f3e4ff */
[----:B------:R-:W-:-:S04]  /*115ad0*/  IMAD.WIDE.U32 R114, P5, R52, 0x170b5d44, R80 ;  /* 0x170b5d4434727825 */ /* 0x000fc800078a0050 */
        /* <DEDUP_REMOVED lines=9> */
[----:B------:R-:W-:-:S02]  /*115b70*/  IMAD R125, R52, 0x170b5d44, R80 ;  /* 0x170b5d44347d7824 */ /* 0x000fc400078e0250 */
[----:B------:R-:W-:-:S04]  /*115b80*/  IMAD.WIDE.U32.X R104, R137, 0x170b5d44, R104, P5 ;  /* 0x170b5d4489687825 */ /* 0x000fc800028e0468 */
[----:B------:R-:W-:-:S04]  /*115b90*/  IMAD.WIDE.U32 R80, P5, R52, 0x1ef3622f, R86 ;  /* 0x1ef3622f34507825 */ /* 0x000fc800078a0056 */
[C---:B------:R-:W-:Y:S02]  /*115ba0*/  IMAD R83, R52.reuse, 0x1ef3622f, R86 ;  /* 0x1ef3622f34537824 */ /* 0x040fe400078e0256 */
[----:B------:R-:W-:-:S04]  /*115bb0*/  IMAD.WIDE.U32 R86, R52, -0x45f6b800, RZ ;  /* 0xba09480034567825 */ /* 0x000fc800078e00ff */
[----:B------:R-:W-:Y:S02]  /*115bc0*/  IMAD.IADD R129, R211, 0x1, R85 ;  /* 0x00000001d3817824 */ /* 0x000fe400078e0255 */
[----:B------:R-:W-:Y:S02]  /*115bd0*/  IMAD R62, R52, -0x7af74000, R64 ;  /* 0x8508c000343e7824 */ /* 0x000fe400078e0240 */
[----:B------:R-:W-:Y:S01]  /*115be0*/  IMAD.X R85, RZ, RZ, RZ, P5 ;  /* 0x000000ffff557224 */ /* 0x000fe200028e06ff */
[----:B------:R-:W-:Y:S01]  /*115bf0*/  IADD3 RZ, P5, PT, R80, R87, RZ ;  /* 0x0000005750ff7210 */ /* 0x000fe20007fbe0ff */
[----:B------:R-:W-:Y:S01]  /*115c00*/  IMAD.X R151, RZ, RZ, RZ, P2 ;  /* 0x000000ffff977224 */ /* 0x000fe200010e06ff */
[----:B------:R-:W-:Y:S01]  /*115c10*/  IADD3 RZ, P2, PT, R78, R84, RZ ;  /* 0x000000544eff7210 */ /* 0x000fe20007f5e0ff */
[----:B------:R-:W-:-:S03]  /*115c20*/  IMAD.WIDE.U32 R64, R137, 0xf5138f, RZ ;  /* 0x00f5138f89407825 */ /* 0x000fc600078e00ff */
[----:B------:R-:W-:Y:S01]  /*115c30*/  IADD3.X RZ, P2, PT, R79, R129, RZ, P2, !PT ;  /* 0x000000814fff7210 */ /* 0x000fe2000175e4ff */
[----:B------:R-:W-:Y:S02]  /*115c40*/  IMAD.MOV.U32 R84, RZ, RZ, R81 ;  /* 0x000000ffff547224 */ /* 0x000fe400078e0051 */
[----:B------:R-:W-:Y:S01]  /*115c50*/  IMAD R53, R52, 0x1a22d9f3, R64 ;  /* 0x1a22d9f334357824 */ /* 0x000fe200078e0240 */
[----:B------:R-:W-:Y:S01]  /*115c60*/  IADD3.X R149, P2, PT, R149, R96, RZ, P2, !PT ;  /* 0x0000006095957210 */ /* 0x000fe2000175e4ff */
[----:B------:R-:W-:-:S04]  /*115c70*/  IMAD.WIDE.U32.X R84, R137, 0x1ef3622f, R84, P5 ;  /* 0x1ef3622f89547825 */ /* 0x000fc800028e0454 */
[----:B------:R-:W-:Y:S01]  /*115c80*/  IMAD.WIDE.U32 R114, R118, 0x17c510ea, R68 ;  /* 0x17c510ea76727825 */ /* 0x000fe200078e0044 */
[----:B------:R-:W-:-:S03]  /*115c90*/  IADD3 R118, PT, PT, R63, R62, RZ ;  /* 0x0000003e3f767210 */ /* 0x000fc60007ffe0ff */
[C---:B------:R-:W-:Y:S01]  /*115ca0*/  IMAD.WIDE.U32 R64, P5, R52.reuse, 0x1a22d9f3, R64 ;  /* 0x1a22d9f334407825 */ /* 0x040fe200078a0040 */
[----:B------:R-:W-:Y:S02]  /*115cb0*/  IADD3.X R114, P0, PT, R127, R114, RZ, P0, !PT ;  /* 0x000000727f727210 */ /* 0x000fe4000071e4ff */
[----:B------:R-:W-:Y:S01]  /*115cc0*/  IADD3.X RZ, P3, PT, R163, R118, RZ, P3, !PT ;  /* 0x00000076a3ff7210 */ /* 0x000fe20001f7e4ff */
[----:B------:R-:W-:-:S04]  /*115cd0*/  IMAD.WIDE.U32 R68, R52, 0xf5138f, RZ ;  /* 0x00f5138f34447825 */ /* 0x000fc800078e00ff */
[----:B------:R-:W-:Y:S01]  /*115ce0*/  IMAD.X R63, RZ, RZ, RZ, P5 ;  /* 0x000000ffff3f7224 */ /* 0x000fe200028e06ff */
[----:B------:R-:W-:Y:S01]  /*115cf0*/  IADD3 RZ, P5, PT, R64, R69, RZ ;  /* 0x0000004540ff7210 */ /* 0x000fe20007fbe0ff */
[----:B------:R-:W-:Y:S02]  /*115d00*/  IMAD.IADD R95, R115, 0x1, R93 ;  /* 0x00000001735f7824 */ /* 0x000fe400078e025d */
[----:B------:R-:W-:-:S03]  /*115d10*/  IMAD.WIDE.U32 R80, R137, 0x6ca1493b, RZ ;  /* 0x6ca1493b89507825 */ /* 0x000fc600078e00ff */
[----:B------:R-:W-:Y:S01]  /*115d20*/  IADD3.X R115, P0, PT, R72, R95, RZ, P0, !PT ;  /* 0x0000005f48737210 */ /* 0x000fe2000071e4ff */
[----:B------:R-:W-:Y:S01]  /*115d30*/  IMAD.MOV.U32 R62, RZ, RZ, R65 ;  /* 0x000000ffff3e7224 */ /* 0x000fe200078e0041 */
[----:B------:R-:W-:Y:S01]  /*115d40*/  IADD3.X R72, P2, PT, R151, R97, RZ, P2, !PT ;  /* 0x0000006197487210 */ /* 0x000fe2000175e4ff */
[----:B------:R-:W-:Y:S01]  /*115d50*/  IMAD.WIDE.U32 R56, R137, 0x17c510ea, RZ ;  /* 0x17c510ea89387825 */ /* 0x000fe200078e00ff */
[----:B------:R-:W-:-:S03]  /*115d60*/  IADD3.X R143, P0, PT, RZ, RZ, RZ, P0, !PT ;  /* 0x000000ffff8f7210 */ /* 0x000fc6000071e4ff */
[----:B------:R-:W-:Y:S02]  /*115d70*/  IMAD R93, R52, -0x39c4fa40, R80 ;  /* 0xc63b05c0345d7824 */ /* 0x000fe400078e0250 */
[----:B------:R-:W-:-:S04]  /*115d80*/  IMAD.WIDE.U32.X R62, R137, 0x1a22d9f3, R62, P5 ;  /* 0x1a22d9f3893e7825 */ /* 0x000fc800028e043e */
[----:B------:R-:W-:-:S04]  /*115d90*/  IMAD.WIDE.U32 R80, P5, R52, -0x39c4fa40, R80 ;  /* 0xc63b05c034507825 */ /* 0x000fc800078a0050 */
[----:B------:R-:W-:Y:S02]  /*115da0*/  IMAD.X R117, RZ, RZ, RZ, P5 ;  /* 0x000000ffff757224 */ /* 0x000fe400028e06ff */
[----:B------:R-:W-:-:S04]  /*115db0*/  IMAD.WIDE.U32 R64, R52, 0x6ca1493b, RZ ;  /* 0x6ca1493b34407825 */ /* 0x000fc800078e00ff */
[C-C-:B------:R-:W-:Y:S02]  /*115dc0*/  IMAD R95, R52.reuse, 0x1ae3a46, R56.reuse ;  /* 0x01ae3a46345f7824 */ /* 0x140fe400078e0238 */
        /* <DEDUP_REMOVED lines=12> */
[----:B------:R-:W-:-:S03]  /*115e90*/  IADD3.X RZ, P0, PT, R115, R155, RZ, P0, !PT ;  /* 0x0000009b73ff7210 */ /* 0x000fc6000071e4ff */
[----:B------:R-:W-:Y:S01]  /*115ea0*/  IMAD.WIDE.U32 R98, R212, R205, R108 ;  /* 0x000000cdd4627225 */ /* 0x000fe200078e006c */
[----:B------:R-:W-:-:S03]  /*115eb0*/  IADD3.X R109, P3, PT, RZ, R110, RZ, P3, !PT ;  /* 0x0000006eff6d7210 */ /* 0x000fc60001f7e4ff */
        /* <DEDUP_REMOVED lines=9> */
[----:B------:R-:W-:Y:S01]  /*115f50*/  IMAD.WIDE.U32 R90, R60, -0x45f6b800, R90 ;  /* 0xba0948003c5a7825 */ /* 0x000fe200078e005a */
        /* <DEDUP_REMOVED lines=9> */
[----:B------:R-:W-:Y:S01]  /*115ff0*/  IADD3.X R131, P5, PT, RZ, RZ, RZ, P2, !PT ;  /* 0x000000ffff837210 */ /* 0x000fe200017be4ff */
[----:B------:R-:W-:Y:S01]  /*116000*/  IMAD.IADD R194, R49, 0x1, R194 ;  /* 0x0000000131c27824 */ /* 0x000fe200078e02c2 */
[----:B------:R-:W-:-:S02]  /*116010*/  IADD3.X R90, P2, PT, R109, R90, RZ, P3, !PT ;  /* 0x0000005a6d5a7210 */ /* 0x000fc40001f5e4ff */
[----:B------:R-:W-:Y:S01]  /*116020*/  IADD3 RZ, P0, PT, R98, R112, RZ ;  /* 0x0000007062ff7210 */ /* 0x000fe20007f1e0ff */
[----:B------:R-:W-:Y:S01]  /*116030*/  IMAD.X R137, RZ, RZ, RZ, P5 ;  /* 0x000000ffff897224 */ /* 0x000fe200028e06ff */
[----:B------:R-:W-:Y:S02]  /*116040*/  IADD3.X R113, P4, PT, RZ, RZ, RZ, P4, !PT ;  /* 0x000000ffff717210 */ /* 0x000fe4000279e4ff */
[----:B------:R-:W-:Y:S02]  /*116050*/  IADD3.X R91, P5, PT, R110, R153, RZ, P2, !PT ;  /* 0x000000996e5b7210 */ /* 0x000fe400017be4ff */
[----:B------:R-:W-:Y:S01]  /*116060*/  IADD3.X RZ, P0, PT, R99, R111, RZ, P0, !PT ;  /* 0x0000006f63ff7210 */ /* 0x000fe2000071e4ff */
[----:B------:R-:W-:Y:S01]  /*116070*/  IMAD.X R115, RZ, RZ, RZ, P4 ;  /* 0x000000ffff737224 */ /* 0x000fe200020e06ff */
[----:B------:R-:W-:Y:S01]  /*116080*/  IADD3 RZ, P3, PT, R96, R88, RZ ;  /* 0x0000005860ff7210 */ /* 0x000fe20007f7e0ff */
[----:B------:R-:W-:Y:S01]  /*116090*/  IMAD.WIDE.U32 R88, R42, R47, R98 ;  /* 0x0000002f2a587225 */ /* 0x000fe200078e0062 */
[----:B------:R-:W-:-:S02]  /*1160a0*/  IADD3 RZ, P2, PT, R90, R100, RZ ;  /* 0x000000645aff7210 */ /* 0x000fc40007f5e0ff */
[----:B------:R-:W-:Y:S01]  /*1160b0*/  IADD3.X R109, P4, PT, RZ, RZ, RZ, P5, !PT ;  /* 0x000000ffff6d7210 */ /* 0x000fe20002f9e4ff */
[----:B------:R-:W-:Y:S01]  /*1160c0*/  IMAD.IADD R207, R89, 0x1, R207 ;  /* 0x0000000159cf7824 */ /* 0x000fe200078e02cf */
[----:B------:R-:W-:Y:S02]  /*1160d0*/  IADD3.X R100, P1, PT, R46, R127, RZ, P1, !PT ;  /* 0x0000007f2e647210 */ /* 0x000fe40000f3e4ff */
[----:B------:R-:W-:Y:S01]  /*1160e0*/  IADD3.X R99, P0, PT, R131, R132, RZ, P0, !PT ;  /* 0x0000008483637210 */ /* 0x000fe2000071e4ff */
[----:B------:R-:W-:Y:S01]  /*1160f0*/  IMAD.X R111, RZ, RZ, RZ, P4 ;  /* 0x000000ffff6f7224 */ /* 0x000fe200020e06ff */
[----:B------:R-:W-:Y:S02]  /*116100*/  IADD3 R143, PT, PT, R125, R101, RZ ;  /* 0x000000657d8f7210 */ /* 0x000fe40007ffe0ff */
[----:B------:R-:W-:Y:S02]  /*116110*/  IADD3.X R101, P1, PT, R130, R129, RZ, P1, !PT ;  /* 0x0000008182657210 */ /* 0x000fe40000f3e4ff */
[----:B------:R-:W-:Y:S01]  /*116120*/  IADD3.X R132, P0, PT, R137, R133, RZ, P0, !PT ;  /* 0x0000008589847210 */ /* 0x000fe2000071e4ff */
[----:B------:R-:W-:Y:S01]  /*116130*/  IMAD.IADD R137, R195, 0x1, R71 ;  /* 0x00000001c3897824 */ /* 0x000fe200078e0247 */
[----:B------:R-:W-:-:S02]  /*116140*/  IADD3 RZ, P4, PT, R100, R122, RZ ;  /* 0x0000007a64ff7210 */ /* 0x000fc40007f9e0ff */
[----:B------:R-:W-:Y:S01]  /*116150*/  IADD3.X RZ, P3, PT, R97, R141, RZ, P3, !PT ;  /* 0x0000008d61ff7210 */ /* 0x000fe20001f7e4ff */
[----:B------:R-:W-:Y:S01]  /*116160*/  IMAD.WIDE.U32 R96, R60, 0xf5138f, R96 ;  /* 0x00f5138f3c607825 */ /* 0x000fe200078e0060 */
[----:B------:R-:W-:Y:S02]  /*116170*/  IADD3.X R98, P0, PT, R99, R58, RZ, P0, !PT ;  /* 0x0000003a63627210 */ /* 0x000fe4000071e4ff */
[----:B------:R-:W-:Y:S01]  /*116180*/  IADD3.X RZ, P4, PT, R101, R123, RZ, P4, !PT ;  /* 0x0000007b65ff7210 */ /* 0x000fe2000279e4ff */
[----:B------:R-:W-:Y:S01]  /*116190*/  IMAD.WIDE.U32 R58, R124, 0x17c510ea, R100 ;  /* 0x17c510ea7c3a7825 */ /* 0x000fe200078e0064 */
[----:B------:R-:W-:Y:S02]  /*1161a0*/  IADD3.X R99, P3, PT, R113, R120, RZ, P3, !PT ;  /* 0x0000007871637210 */ /* 0x000fe40001f7e4ff */
[----:B------:R-:W-:Y:S01]  /*1161b0*/  IADD3.X R101, P1, PT, RZ, RZ, RZ, P1, !PT ;  /* 0x000000ffff657210 */ /* 0x000fe20000f3e4ff */
[----:B------:R-:W-:Y:S01]  /*1161c0*/  IMAD.IADD R159, R97, 0x1, R159 ;  /* 0x00000001619f7824 */ /* 0x000fe200078e029f */
[----:B------:R-:W-:Y:S01]  /*1161d0*/  IADD3.X R120, P3, PT, R115, R121, RZ, P3, !PT ;  /* 0x0000007973787210 */ /* 0x000fe20001f7e4ff */
[----:B------:R-:W-:Y:S01]  /*1161e0*/  IMAD.IADD R123, R83, 0x1, R87 ;  /* 0x00000001537b7824 */ /* 0x000fe200078e0257 */
[----:B------:R-:W-:Y:S01]  /*1161f0*/  IADD3.X RZ, P2, PT, R91, R143, RZ, P2, !PT ;  /* 0x0000008f5bff7210 */ /* 0x000fe2000175e4ff */
[----:B------:R-:W-:Y:S01]  /*116200*/  IMAD.WIDE.U32 R90, R52, 0x30000000, R90 ;  /* 0x30000000345a7825 */ /* 0x000fe200078e005a */
[----:B------:R-:W-:-:S02]  /*116210*/  IADD3.X R115, P5, PT, R101, R50, RZ, P4, !PT ;  /* 0x0000003265737210 */ /* 0x000fc400027be4ff */
[----:B------:R-:W-:Y:S01]  /*116220*/  IADD3.X R109, P2, PT, R109, R104, RZ, P2, !PT ;  /* 0x000000686d6d7210 */ /* 0x000fe2000175e4ff */
[----:B------:R-:W-:Y:S01]  /*116230*/  IMAD.X R50, RZ, RZ, RZ, P1 ;  /* 0x000000ffff327224 */ /* 0x000fe200008e06ff */
[----:B------:R-:W-:Y:S01]  /*116240*/  IADD3 RZ, P4, PT, R98, R74, RZ ;  /* 0x0000004a62ff7210 */ /* 0x000fe20007f9e0ff */
[----:B------:R-:W-:Y:S01]  /*116250*/  IMAD.IADD R125, R91, 0x1, R125 ;  /* 0x000000015b7d7824 */ /* 0x000fe200078e027d */
[----:B------:R-:W-:Y:S02]  /*116260*/  IADD3.X R74, P3, PT, R99, R58, RZ, P3, !PT ;  /* 0x0000003a634a7210 */ /* 0x000fe40001f7e4ff */
        /* <DEDUP_REMOVED lines=9> */
[----:B------:R-:W-:Y:S01]  /*116300*/  IADD3.X RZ, P4, PT, R99, R111, RZ, P4, !PT ;  /* 0x0000006f63ff7210 */ /* 0x000fe2000279e4ff */
[----:B------:R-:W-:Y:S01]  /*116310*/  IMAD.IADD R121, R51, 0x1, R121 ;  /* 0x0000000133797824 */ /* 0x000fe200078e0279 */
[----:B------:R-:W-:Y:S01]  /*116320*/  IADD3.X R58, P5, PT, R109, R96, RZ, P2, !PT ;  /* 0x000000606d3a7210 */ /* 0x000fe200017be4ff */
[----:B------:R-:W-:Y:S01]  /*116330*/  IMAD.X R109, RZ, RZ, RZ, P0 ;  /* 0x000000ffff6d7224 */ /* 0x000fe200000e06ff */
[----:B------:R-:W-:Y:S01]  /*116340*/  IADD3.X R97, P3, PT, RZ, RZ, RZ, P3, !PT ;  /* 0x000000ffff617210 */ /* 0x000fe20001f7e4ff */
[----:B------:R-:W-:Y:S01]  /*116350*/  IMAD.WIDE.U32 R212, R212, R47, R98 ;  /* 0x0000002fd4d47225 */ /* 0x000fe200078e0062 */
[----:B------:R-:W-:Y:S02]  /*116360*/  IADD3.X R91, P4, PT, R105, R102, RZ, P4, !PT ;  /* 0x00000066695b7210 */ /* 0x000fe4000279e4ff */
[----:B------:R-:W-:Y:S01]  /*116370*/  IADD3 RZ, P2, PT, R58, R86, RZ ;  /* 0x000000563aff7210 */ /* 0x000fe20007f5e0ff */
[----:B------:R-:W-:Y:S01]  /*116380*/  IMAD.X R101, RZ, RZ, RZ, P3 ;  /* 0x000000ffff657224 */ /* 0x000fe200018e06ff */
[----:B------:R-:W-:Y:S01]  /*116390*/  IADD3.X R59, P3, PT, R104, R159, RZ, P5, !PT ;  /* 0x0000009f683b7210 */ /* 0x000fe20002f7e4ff */
[----:B------:R-:W-:Y:S01]  /*1163a0*/  IMAD.WIDE.U32 R86, R50, 0x1, RZ ;  /* 0x0000000132567825 */ /* 0x000fe200078e00ff */
[----:B------:R-:W-:-:S02]  /*1163b0*/  IADD3.X R103, P4, PT, R109, R103, RZ, P4, !PT ;  /* 0x000000676d677210 */ /* 0x000fc4000279e4ff */
[----:B------:R-:W-:Y:S01]  /*1163c0*/  IADD3.X R111, P3, PT, RZ, RZ, RZ, P3, !PT ;  /* 0x000000ffff6f7210 */ /* 0x000fe20001f7e4ff */
[----:B------:R-:W-:Y:S01]  /*1163d0*/  IMAD.WIDE.U32 R104, R50, 0x30000000, RZ ;  /* 0x3000000032687825 */ /* 0x000fe200078e00ff */
[----:B------:R-:W-:Y:S02]  /*1163e0*/  IADD3.X R102, P4, PT, R91, R48, RZ, P4, !PT ;  /* 0x000000305b667210 */ /* 0x000fe4000279e4ff */
[----:B------:R-:W-:Y:S01]  /*1163f0*/  IADD3 R113, PT, PT, R119, R139, RZ ;  /* 0x0000008b77717210 */ /* 0x000fe20007ffe0ff */
[----:B------:R-:W-:Y:S01]  /*116400*/  IMAD.WIDE.U32 R48, R121, 0x1, RZ ;  /* 0x0000000179307825 */ /* 0x000fe200078e00ff */
[----:B------:R-:W-:Y:S02]  /*116410*/  IADD3 RZ, P0, PT, R74, R138, RZ ;  /* 0x0000008a4aff7210 */ /* 0x000fe40007f1e0ff */
[----:B------:R-:W-:Y:S01]  /*116420*/  IADD3.X R103, P4, PT, R103, R194, RZ, P4, !PT ;  /* 0x000000c267677210 */ /* 0x000fe2000279e4ff */
[----:B------:R-:W-:Y:S01]  /*116430*/  IMAD.X R51, RZ, RZ, RZ, P3 ;  /* 0x000000ffff337224 */ /* 0x000fe200018e06ff */
[----:B------:R-:W-:Y:S01]  /*116440*/  IADD3 RZ, P3, PT, R90, R86, RZ ;  /* 0x000000565aff7210 */ /* 0x000fe20007f7e0ff */
[----:B------:R-:W-:Y:S01]  /*116450*/  IMAD.WIDE.U32 R90, P5, R50, -0x7af74000, R48 ;  /* 0x8508c000325a7825 */ /* 0x000fe200078a0030 */
[----:B------:R-:W-:-:S02]  /*116460*/  IADD3.X R115, P1, PT, R115, R72, RZ, P1, !PT ;  /* 0x0000004873737210 */ /* 0x000fc40000f3e4ff */
[----:B------:R-:W-:Y:S01]  /*116470*/  IADD3.X RZ, P0, PT, R75, R113, RZ, P0, !PT ;  /* 0x000000714bff7210 */ /* 0x000fe2000071e4ff */
[----:B------:R-:W-:Y:S01]  /*116480*/  IMAD R86, R50, -0x7af74000, R48 ;  /* 0x8508c00032567824 */ /* 0x000fe200078e0230 */
[----:B------:R-:W-:Y:S01]  /*116490*/  IADD3.X R131, P4, PT, RZ, RZ, RZ, P4, !PT ;  /* 0x000000ffff837210 */ /* 0x000fe2000279e4ff */
[----:B------:R-:W-:Y:S01]  /*1164a0*/  IMAD.WIDE.U32 R48, R121, 0x30000000, RZ ;  /* 0x3000000079307825 */ /* 0x000fe200078e00ff */
[----:B------:R-:W-:Y:S02]  /*1164b0*/  IADD3.X R109, PT, PT, RZ, RZ, RZ, P5, !PT ;  /* 0x000000ffff6d7210 */ /* 0x000fe40002ffe4ff */
[----:B------:R-:W-:Y:S01]  /*1164c0*/  IADD3 RZ, P5, PT, R87, R90, RZ ;  /* 0x0000005a57ff7210 */ /* 0x000fe20007fbe0ff */
[----:B------:R-:W-:Y:S01]  /*1164d0*/  IMAD.MOV.U32 R108, RZ, RZ, R91 ;  /* 0x000000ffff6c7224 */ /* 0x000fe200078e005b */
[----:B------:R-:W-:Y:S01]  /*1164e0*/  IADD3.X R44, P1, PT, R44, R117, RZ, P1, !PT ;  /* 0x000000752c2c7210 */ /* 0x000fe20000f3e4ff */
[----:B------:R-:W-:Y:S01]  /*1164f0*/  IMAD.X R133, RZ, RZ, RZ, P4 ;  /* 0x000000ffff857224 */ /* 0x000fe200020e06ff */
[----:B------:R-:W-:Y:S01]  /*116500*/  IADD3.X RZ, P2, PT, R59, R123, RZ, P2, !PT ;  /* 0x0000007b3bff7210 */ /* 0x000fe2000175e4ff */
[----:B------:R-:W-:Y:S01]  /*116510*/  IMAD.WIDE.U32.X R108, R121, -0x7af74000, R108, P5 ;  /* 0x8508c000796c7825 */ /* 0x000fe200028e046c */
[----:B------:R-:W-:-:S02]  /*116520*/  IADD3.X R114, P0, PT, R97, R76, RZ, P0, !PT ;  /* 0x0000004c61727210 */ /* 0x000fc4000071e4ff */
[----:B------:R-:W-:Y:S01]  /*116530*/  IADD3.X R115, P4, PT, R115, R88, RZ, P1, !PT ;  /* 0x0000005873737210 */ /* 0x000fe20000f9e4ff */
[C---:B------:R-:W-:Y:S01]  /*116540*/  IMAD.WIDE.U32 R88, P5, R50.reuse, 0x170b5d44, R48 ;  /* 0x170b5d4432587825 */ /* 0x040fe200078a0030 */
[----:B------:R-:W-:Y:S02]  /*116550*/  IADD3.X R111, P2, PT, R111, R84, RZ, P2, !PT ;  /* 0x000000546f6f7210 */ /* 0x000fe4000175e4ff */
[----:B------:R-:W-:Y:S01]  /*116560*/  IADD3.X R76, P0, PT, R101, R77, RZ, P0, !PT ;  /* 0x0000004d654c7210 */ /* 0x000fe2000071e4ff */
[----:B------:R-:W-:Y:S01]  /*116570*/  IMAD R139, R50, 0x170b5d44, R48 ;  /* 0x170b5d44328b7824 */ /* 0x000fe200078e0230 */
[----:B------:R-:W-:Y:S01]  /*116580*/  IADD3.X R42, P2, PT, R51, R85, RZ, P2, !PT ;  /* 0x00000055332a7210 */ /* 0x000fe2000175e4ff */
[----:B------:R-:W-:Y:S01]  /*116590*/  IMAD.X R101, RZ, RZ, RZ, P5 ;  /* 0x000000ffff657224 */ /* 0x000fe200028e06ff */
[----:B------:R-:W-:Y:S01]  /*1165a0*/  IADD3.X R51, P4, PT, R44, R207, RZ, P4, !PT ;  /* 0x000000cf2c337210 */ /* 0x000fe2000279e4ff */
[----:B------:R-:W-:Y:S01]  /*1165b0*/  IMAD.WIDE.U32 R48, R121, -0x45f6b800, RZ ;  /* 0xba09480079307825 */ /* 0x000fe200078e00ff */
[----:B------:R-:W-:-:S02]  /*1165c0*/  IADD3.X R114, P0, PT, R114, R115, RZ, P0, !PT ;  /* 0x0000007372727210 */ /* 0x000fc4000071e4ff */
[----:B------:R-:W-:Y:S01]  /*1165d0*/  IADD3 RZ, P5, PT, R88, R105, RZ ;  /* 0x0000006958ff7210 */ /* 0x000fe20007fbe0ff */
[----:B------:R-:W-:Y:S01]  /*1165e0*/  IMAD.MOV.U32 R100, RZ, RZ, R89 ;  /* 0x000000ffff647224 */ /* 0x000fe200078e0059 */
[----:B------:R-:W-:Y:S01]  /*1165f0*/  IADD3.X R115, P0, PT, R76, R51, RZ, P0, !PT ;  /* 0x000000334c737210 */ /* 0x000fe2000071e4ff */
[----:B------:R-:W-:-:S03]  /*116600*/  IMAD.WIDE.U32 R76, R121, 0xf5138f, RZ ;  /* 0x00f5138f794c7825 */ /* 0x000fc600078e00ff */
[----:B------:R-:W-:Y:S01]  /*116610*/  IADD3.X R127, P0, PT, RZ, RZ, RZ, P0, !PT ;  /* 0x000000ffff7f7210 */ /* 0x000fe2000071e4ff */
[----:B------:R-:W-:Y:S02]  /*116620*/  IMAD R113, R50, 0x1ef3622f, R48 ;  /* 0x1ef3622f32717824 */ /* 0x000fe400078e0230 */
[----:B------:R-:W-:Y:S01]  /*116630*/  IMAD.WIDE.U32.X R100, R121, 0x170b5d44, R100, P5 ;  /* 0x170b5d4479647825 */ /* 0x000fe200028e0464 */
[----:B------:R-:W-:-:S03]  /*116640*/  IADD3.X R129, PT, PT, RZ, RZ, RZ, P0, !PT ;  /* 0x000000ffff817210 */ /* 0x000fc600007fe4ff */
[----:B------:R-:W-:-:S04]  /*116650*/  IMAD.WIDE.U32 R48, P5, R50, 0x1ef3622f, R48 ;  /* 0x1ef3622f32307825 */ /* 0x000fc800078a0030 */
[C---:B------:R-:W-:Y:S02]  /*116660*/  IMAD R97, R50.reuse, 0x1a22d9f3, R76 ;  /* 0x1a22d9f332617824 */ /* 0x040fe400078e024c */
[----:B------:R-:W-:Y:S02]  /*116670*/  IMAD.X R91, RZ, RZ, RZ, P5 ;  /* 0x000000ffff5b7224 */ /* 0x000fe400028e06ff */
[----:B------:R-:W-:-:S04]  /*116680*/  IMAD.WIDE.U32 R98, R50, -0x45f6b800, RZ ;  /* 0xba09480032627825 */ /* 0x000fc800078e00ff */
        /* <DEDUP_REMOVED lines=8> */
[----:B------:R-:W-:Y:S02]  /*116710*/  IMAD.IADD R119, R75, 0x1, R119 ;  /* 0x000000014b777824 */ /* 0x000fe400078e0277 */
[----:B------:R-:W-:Y:S01]  /*116720*/  IMAD.WIDE.U32 R86, R50, 0xf5138f, RZ ;  /* 0x00f5138f32567825 */ /* 0x000fe200078e00ff */
[----:B------:R-:W-:Y:S02]  /*116730*/  IADD3.X RZ, P3, PT, R125, R46, RZ, P3, !PT ;  /* 0x0000002e7dff7210 */ /* 0x000fe40001f7e4ff */
[----:B------:R-:W-:Y:S01]  /*116740*/  IADD3.X R111, P2, PT, R42, R119, RZ, P2, !PT ;  /* 0x000000772a6f7210 */ /* 0x000fe2000175e4ff */
[C---:B------:R-:W-:Y:S01]  /*116750*/  IMAD.WIDE.U32 R74, R121.reuse, 0x17c510ea, RZ ;  /* 0x17c510ea794a7825 */ /* 0x040fe200078e00ff */
[----:B------:R-:W-:Y:S02]  /*116760*/  IADD3 RZ, P0, PT, R76, R87, RZ ;  /* 0x000000574cff7210 */ /* 0x000fe40007f1e0ff */
[----:B------:R-:W-:Y:S01]  /*116770*/  IADD3.X R123, P2, PT, RZ, RZ, RZ, P2, !PT ;  /* 0x000000ffff7b7210 */ /* 0x000fe2000175e4ff */
[----:B------:R-:W-:Y:S01]  /*116780*/  IMAD.WIDE.U32.X R90, R121, 0x1ef3622f, R90, P5 ;  /* 0x1ef3622f795a7825 */ /* 0x000fe200028e045a */
[----:B------:R-:W-:-:S03]  /*116790*/  IADD3.X R46, P1, PT, RZ, RZ, RZ, P1, !PT ;  /* 0x000000ffff2e7210 */ /* 0x000fc60000f3e4ff */
[----:B------:R-:W-:-:S04]  /*1167a0*/  IMAD.WIDE.U32 R116, P5, R50, -0x39c4fa40, R48 ;  /* 0xc63b05c032747825 */ /* 0x000fc800078a0030 */
[----:B------:R-:W-:Y:S02]  /*1167b0*/  IMAD.MOV.U32 R84, RZ, RZ, R77 ;  /* 0x000000ffff547224 */ /* 0x000fe400078e004d */
[C---:B------:R-:W-:Y:S02]  /*1167c0*/  IMAD R89, R50.reuse, -0x39c4fa40, R48 ;  /* 0xc63b05c032597824 */ /* 0x040fe400078e0230 */
[----:B------:R-:W-:Y:S02]  /*1167d0*/  IMAD.X R77, RZ, RZ, RZ, P5 ;  /* 0x000000ffff4d7224 */ /* 0x000fe400028e06ff */
[----:B------:R-:W-:-:S04]  /*1167e0*/  IMAD.WIDE.U32 R118, P5, R50, 0x1ae3a46, R74 ;  /* 0x01ae3a4632767825 */ /* 0x000fc800078a004a */
[----:B------:R-:W-:-:S04]  /*1167f0*/  IMAD.WIDE.U32 R48, R50, 0x17c510ea, RZ ;  /* 0x17c510ea32307825 */ /* 0x000fc800078e00ff */
[C---:B------:R-:W-:Y:S02]  /*116800*/  IMAD R51, R50.reuse, 0x1ae3a46, R74 ;  /* 0x01ae3a4632337824 */ /* 0x040fe400078e024a */
[----:B------:R-:W-:-:S04]  /*116810*/  IMAD.WIDE.U32 R74, R50, 0x6ca1493b, RZ ;  /* 0x6ca1493b324a7825 */ /* 0x000fc800078e00ff */
[----:B------:R-:W-:Y:S01]  /*116820*/  IMAD.WIDE.U32.X R84, R121, 0x1a22d9f3, R84, P0 ;  /* 0x1a22d9f379547825 */ /* 0x000fe200000e0454 */
[----:B------:R-:W-:-:S03]  /*116830*/  IADD3 RZ, P0, PT, R102, R70, RZ ;  /* 0x0000004666ff7210 */ /* 0x000fc60007f1e0ff */
[----:B------:R-:W-:Y:S01]  /*116840*/  IMAD.X R71, RZ, RZ, RZ, P5 ;  /* 0x000000ffff477224 */ /* 0x000fe200028e06ff */
[----:B------:R-:W-:Y:S01]  /*116850*/  IADD3 RZ, P5, PT, R118, R49, RZ ;  /* 0x0000003176ff7210 */ /* 0x000fe20007fbe0ff */
[----:B------:R-:W-:Y:S01]  /*116860*/  IMAD.MOV.U32 R70, RZ, RZ, R119 ;  /* 0x000000ffff467224 */ /* 0x000fe200078e0077 */
[----:B------:R-:W-:Y:S01]  /*116870*/  IADD3.X RZ, P0, PT, R103, R137, RZ, P0, !PT ;  /* 0x0000008967ff7210 */ /* 0x000fe2000071e4ff */
[----:B------:R-:W-:Y:S01]  /*116880*/  IMAD.X R125, RZ, RZ, RZ, P2 ;  /* 0x000000ffff7d7224 */ /* 0x000fe200010e06ff */
[----:B------:R-:W-:Y:S01]  /*116890*/  IADD3 RZ, P2, PT, R116, R75, RZ ;  /* 0x0000004b74ff7210 */ /* 0x000fe20007f5e0ff */
[----:B------:R-:W-:Y:S01]  /*1168a0*/  IMAD.MOV.U32 R76, RZ, RZ, R117 ;  /* 0x000000ffff4c7224 */ /* 0x000fe200078e0075 */
[----:B------:R-:W-:Y:S01]  /*1168b0*/  IADD3 R117, PT, PT, R165, R135, RZ ;  /* 0x00000087a5757210 */ /* 0x000fe20007ffe0ff */
[----:B------:R-:W-:Y:S01]  /*1168c0*/  IMAD.WIDE.U32.X R70, R121, 0x1ae3a46, R70, P5 ;  /* 0x01ae3a4679467825 */ /* 0x000fe200028e0446 */
[----:B------:R-:W-:Y:S02]  /*1168d0*/  IADD3 RZ, P5, PT, R110, R68, RZ ;  /* 0x000000446eff7210 */ /* 0x000fe40007fbe0ff */
[----:B------:R-:W-:Y:S01]  /*1168e0*/  IADD3.X R42, P0, PT, R131, R106, RZ, P0, !PT ;  /* 0x0000006a832a7210 */ /* 0x000fe2000071e4ff */
[----:B------:R-:W-:-:S02]  /*1168f0*/  IMAD.IADD R119, R53, 0x1, R69 ;  /* 0x0000000135777824 */ /* 0x000fc400078e0245 */
[----:B------:R-:W-:Y:S01]  /*116900*/  IMAD.WIDE.U32 R68, R43, R47, R102 ;  /* 0x0000002f2b447225 */ /* 0x000fe200078e0066 */
[----:B------:R-:W-:Y:S02]  /*116910*/  IADD3.X R43, P3, PT, RZ, R108, RZ, P3, !PT ;  /* 0x0000006cff2b7210 */ /* 0x000fe40001f7e4ff */
[----:B------:R-:W-:Y:S01]  /*116920*/  IADD3.X RZ, P5, PT, R111, R119, RZ, P5, !PT ;  /* 0x000000776fff7210 */ /* 0x000fe20002fbe4ff */
[----:B------:R-:W-:Y:S01]  /*116930*/  IMAD.WIDE.U32.X R76, R121, -0x39c4fa40, R76, P2 ;  /* 0xc63b05c0794c7825 */ /* 0x000fe200010e044c */
[----:B------:R-:W-:Y:S02]  /*116940*/  IADD3 RZ, P2, PT, R114, R134, RZ ;  /* 0x0000008672ff7210 */ /* 0x000fe40007f5e0ff */
[----:B------:R-:W-:Y:S01]  /*116950*/  IADD3.X R108, P3, PT, RZ, R109, RZ, P3, !PT ;  /* 0x0000006dff6c7210 */ /* 0x000fe20001f7e4ff */
[----:B------:R-:W-:Y:S01]  /*116960*/  IMAD.WIDE.U32 R58, R52, -0x45f6b800, R58 ;  /* 0xba094800343a7825 */ /* 0x000fe200078e003a */
[----:B------:R-:W-:Y:S02]  /*116970*/  IADD3.X RZ, P2, PT, R115, R117, RZ, P2, !PT ;  /* 0x0000007573ff7210 */ /* 0x000fe4000175e4ff */
        /* <DEDUP_REMOVED lines=11> */
[----:B------:R-:W-:Y:S01]  /*116a30*/  IADD3.X R61, P4, PT, RZ, R46, RZ, P4, !PT ;  /* 0x0000002eff3d7210 */ /* 0x000fe2000279e4ff */
[----:B------:R-:W-:Y:S01]  /*116a40*/  IMAD.IADD R209, R213, 0x1, R209 ;  /* 0x00000001d5d17824 */ /* 0x000fe200078e02d1 */
[----:B------:R-:W-:Y:S01]  /*116a50*/  IADD3.X R59, P3, PT, R108, R83, RZ, P3, !PT ;  /* 0x000000536c3b7210 */ /* 0x000fe20001f7e4ff */
[----:B------:R-:W-:Y:S01]  /*116a60*/  IMAD.WIDE.U32 R110, R52, 0xf5138f, R110 ;  /* 0x00f5138f346e7825 */ /* 0x000fe200078e006e */
[----:B------:R-:W-:-:S02]  /*116a70*/  IADD3.X R160, P2, PT, R129, R161, RZ, P2, !PT ;  /* 0x000000a181a07210 */ /* 0x000fc4000175e4ff */
[----:B------:R-:W-:Y:S01]  /*116a80*/  IADD3.X R60, P5, PT, R103, R114, RZ, P5, !PT ;  /* 0x00000072673c7210 */ /* 0x000fe20002fbe4ff */
[----:B------:R-:W-:Y:S01]  /*116a90*/  IMAD.IADD R99, R113, 0x1, R99 ;  /* 0x0000000171637824 */ /* 0x000fe200078e0263 */
[----:B------:R-:W-:Y:S02]  /*116aa0*/  IADD3.X R83, PT, PT, RZ, RZ, RZ, P4, P1 ;  /* 0x000000ffff537210 */ /* 0x000fe400027e24ff */
[----:B------:R-:W-:Y:S02]  /*116ab0*/  IADD3 RZ, P1, PT, R58, R104, RZ ;  /* 0x000000683aff7210 */ /* 0x000fe40007f3e0ff */
[----:B------:R-:W-:Y:S02]  /*116ac0*/  IADD3.X R43, P4, PT, RZ, RZ, RZ, P3, !PT ;  /* 0x000000ffff2b7210 */ /* 0x000fe40001f9e4ff */
[----:B------:R-:W-:Y:S02]  /*116ad0*/  IADD3.X R103, P3, PT, R44, R61, RZ, P2, !PT ;  /* 0x0000003d2c677210 */ /* 0x000fe4000177e4ff */
[----:B------:R-:W-:Y:S01]  /*116ae0*/  IADD3.X R61, P5, PT, R62, R165, RZ, P5, !PT ;  /* 0x000000a53e3d7210 */ /* 0x000fe20002fbe4ff */
[----:B------:R-:W-:Y:S01]  /*116af0*/  IMAD.X R63, RZ, RZ, RZ, P4 ;  /* 0x000000ffff3f7224 */ /* 0x000fe200020e06ff */
[----:B------:R-:W-:-:S02]  /*116b00*/  IADD3.X RZ, P1, PT, R59, R109, RZ, P1, !PT ;  /* 0x0000006d3bff7210 */ /* 0x000fc40000f3e4ff */
[----:B------:R-:W-:Y:S02]  /*116b10*/  IADD3 RZ, P2, PT, R60, R64, RZ ;  /* 0x000000403cff7210 */ /* 0x000fe40007f5e0ff */
[----:B------:R-:W-:Y:S02]  /*116b20*/  IADD3.X R65, P4, PT, RZ, RZ, RZ, P5, !PT ;  /* 0x000000ffff417210 */ /* 0x000fe40002f9e4ff */
[----:B------:R-:W-:Y:S02]  /*116b30*/  IADD3.X R44, P3, PT, R160, R83, RZ, P3, !PT ;  /* 0x00000053a02c7210 */ /* 0x000fe40001f7e4ff */
[----:B------:R-:W-:Y:S01]  /*116b40*/  IADD3.X R43, P1, PT, R43, R100, RZ, P1, !PT ;  /* 0x000000642b2b7210 */ /* 0x000fe20000f3e4ff */
[----:B------:R-:W-:Y:S01]  /*116b50*/  IMAD.X R83, RZ, RZ, RZ, P4 ;  /* 0x000000ffff537224 */ /* 0x000fe200020e06ff */
[----:B------:R-:W-:Y:S01]  /*116b60*/  IADD3.X RZ, P2, PT, R61, R105, RZ, P2, !PT ;  /* 0x000000693dff7210 */ /* 0x000fe2000175e4ff */
[----:B------:R-:W-:Y:S01]  /*116b70*/  IMAD.WIDE.U32 R60, R52, 0x6ca1493b, R60 ;  /* 0x6ca1493b343c7825 */ /* 0x000fe200078e003c */
[----:B------:R-:W-:-:S02]  /*116b80*/  IADD3.X R213, P5, PT, R103, R212, RZ, P3, !PT ;  /* 0x000000d467d57210 */ /* 0x000fc40001fbe4ff */
[----:B------:R-:W-:Y:S02]  /*116b90*/  IADD3.X R100, P4, PT, R63, R101, RZ, P1, !PT ;  /* 0x000000653f647210 */ /* 0x000fe40000f9e4ff */
[----:B------:R-:W-:Y:S01]  /*116ba0*/  IADD3.X R62, P2, PT, R65, R80, RZ, P2, !PT ;  /* 0x00000050413e7210 */ /* 0x000fe2000175e4ff */
[----:B------:R-:W-:Y:S01]  /*116bb0*/  IMAD.WIDE.U32 R64, R50, 0x30000000, R58 ;  /* 0x3000000032407825 */ /* 0x000fe200078e003a */
[----:B------:R-:W-:Y:S02]  /*116bc0*/  IADD3.X R63, P5, PT, R44, R209, RZ, P5, !PT ;  /* 0x000000d12c3f7210 */ /* 0x000fe40002fbe4ff */
[----:B------:R-:W-:Y:S02]  /*116bd0*/  IADD3.X R88, P3, PT, RZ, RZ, RZ, P3, !PT ;  /* 0x000000ffff587210 */ /* 0x000fe40001f7e4ff */
[----:B------:R-:W-:Y:S01]  /*116be0*/  IADD3 R53, PT, PT, R111, R53, RZ ;  /* 0x000000356f357210 */ /* 0x000fe20007ffe0ff */
[----:B------:R-:W-:Y:S01]  /*116bf0*/  IMAD.WIDE.U32 R58, R64, -0x1, RZ ;  /* 0xffffffff403a7825 */ /* 0x000fe200078e00ff */
[----:B------:R-:W-:-:S02]  /*116c00*/  IADD3.X R110, P4, PT, R43, R110, RZ, P4, !PT ;  /* 0x0000006e2b6e7210 */ /* 0x000fc4000279e4ff */
        /* <DEDUP_REMOVED lines=8> */
[----:B------:R-:W-:Y:S02]  /*116c90*/  IADD3.X R101, PT, PT, RZ, RZ, RZ, P5, P3 ;  /* 0x000000ffff657210 */ /* 0x000fe40002fe64ff */
[----:B------:R-:W-:-:S02]  /*116ca0*/  IADD3.X R43, P5, PT, RZ, RZ, RZ, P4, !PT ;  /* 0x000000ffff2b7210 */ /* 0x000fc400027be4ff */
[----:B------:R-:W-:Y:S01]  /*116cb0*/  IADD3.X R63, P4, PT, R44, R63, RZ, P2, !PT ;  /* 0x0000003f2c3f7210 */ /* 0x000fe2000179e4ff */
[----:B------:R-:W-:Y:S01]  /*116cc0*/  IMAD.IADD R44, R59, 0x1, R53 ;  /* 0x000000013b2c7824 */ /* 0x000fe200078e0235 */
[----:B------:R-:W-:Y:S01]  /*116cd0*/  IADD3 RZ, P1, PT, R110, R98, RZ ;  /* 0x000000626eff7210 */ /* 0x000fe20007f3e0ff */
[----:B------:R-:W-:Y:S01]  /*116ce0*/  IMAD.X R53, RZ, RZ, RZ, P5 ;  /* 0x000000ffff357224 */ /* 0x000fe200028e06ff */
[----:B------:R-:W-:Y:S01]  /*116cf0*/  IADD3 RZ, P2, PT, R62, R56, RZ ;  /* 0x000000383eff7210 */ /* 0x000fe20007f5e0ff */
[----:B------:R-:W-:Y:S01]  /*116d00*/  IMAD.WIDE.U32 R56, R44, 0x1, RZ ;  /* 0x000000012c387825 */ /* 0x000fe200078e00ff */
[----:B------:R-:W-:Y:S02]  /*116d10*/  IADD3.X RZ, P1, PT, R111, R99, RZ, P1, !PT ;  /* 0x000000636fff7210 */ /* 0x000fe40000f3e4ff */
[----:B------:R-:W-:Y:S02]  /*116d20*/  IADD3.X R59, P4, PT, RZ, RZ, RZ, P4, !PT ;  /* 0x000000ffff3b7210 */ /* 0x000fe4000279e4ff */
[----:B------:R-:W-:Y:S01]  /*116d30*/  IADD3.X RZ, P2, PT, R63, R65, RZ, P2, !PT ;  /* 0x000000413fff7210 */ /* 0x000fe2000175e4ff */
[C-C-:B------:R-:W-:Y:S01]  /*116d40*/  IMAD R65, R58.reuse, -0x7af74000, R56.reuse ;  /* 0x8508c0003a417824 */ /* 0x140fe200078e0238 */
[----:B------:R-:W-:Y:S01]  /*116d50*/  IADD3.X R43, P1, PT, R43, R90, RZ, P1, !PT ;  /* 0x0000005a2b2b7210 */ /* 0x000fe20000f3e4ff */
[----:B------:R-:W-:Y:S01]  /*116d60*/  IMAD.WIDE.U32 R56, P5, R58, -0x7af74000, R56 ;  /* 0x8508c0003a387825 */ /* 0x000fe200078a0038 */
[----:B------:R-:W-:-:S02]  /*116d70*/  IADD3 RZ, P3, PT, R64, R80, RZ ;  /* 0x0000005040ff7210 */ /* 0x000fc40007f7e0ff */
[----:B------:R-:W-:Y:S01]  /*116d80*/  IADD3 R93, PT, PT, R61, R93, RZ ;  /* 0x0000005d3d5d7210 */ /* 0x000fe20007ffe0ff */
[----:B------:R-:W-:Y:S01]  /*116d90*/  IMAD.X R99, RZ, RZ, RZ, P4 ;  /* 0x000000ffff637224 */ /* 0x000fe200020e06ff */
[----:B------:R-:W-:Y:S01]  /*116da0*/  IADD3.X R90, P4, PT, R53, R91, RZ, P1, !PT ;  /* 0x0000005b355a7210 */ /* 0x000fe20000f9e4ff */
[C---:B------:R-:W-:Y:S02]  /*116db0*/  IMAD.IADD R46, R81.reuse, 0x1, R65 ;  /* 0x00000001512e7824 */ /* 0x040fe400078e0241 */
[----:B------:R-:W-:Y:S01]  /*116dc0*/  IMAD.X R65, RZ, RZ, RZ, P5 ;  /* 0x000000ffff417224 */ /* 0x000fe200028e06ff */
        /* <DEDUP_REMOVED lines=46> */
[----:B------:R-:W-:Y:S01]  /*1170b0*/  IMAD.IADD R65, R89, 0x1, R75 ;  /* 0x0000000159417824 */ /* 0x000fe200078e024b */
[----:B------:R-:W-:Y:S01]  /*1170c0*/  IADD3.X R81, PT, PT, RZ, RZ, RZ, P5, !PT ;  /* 0x000000ffff517210 */ /* 0x000fe20002ffe4ff */
[----:B------:R-:W-:Y:S01]  /*1170d0*/  IMAD.X R61, RZ, RZ, RZ, P1 ;  /* 0x000000ffff3d7224 */ /* 0x000fe200008e06ff */
[----:B------:R-:W-:Y:S01]  /*1170e0*/  IADD3 RZ, P1, PT, R62, R74, RZ ;  /* 0x0000004a3eff7210 */ /* 0x000fe20007f3e0ff */
[C---:B------:R-:W-:Y:S01]  /*1170f0*/  IMAD R91, R58.reuse, 0x1ef3622f, R78 ;  /* 0x1ef3622f3a5b7824 */ /* 0x040fe200078e024e */
[----:B------:R-:W-:Y:S01]  /*117100*/  IADD3.X R56, P3, PT, R43, R56, RZ, P3, !PT ;  /* 0x000000382b387210 */ /* 0x000fe20001f7e4ff */
[----:B------:R-:W-:Y:S01]  /*117110*/  IMAD.WIDE.U32 R78, R58, -0x45f6b800, RZ ;  /* 0xba0948003a4e7825 */ /* 0x000fe200078e00ff */
[----:B------:R-:W-:-:S03]  /*117120*/  IADD3.X RZ, P5, PT, R63, R65, RZ, P1, !PT ;  /* 0x000000413fff7210 */ /* 0x000fc60000fbe4ff */
[----:B------:R-:W-:Y:S01]  /*117130*/  IMAD.IADD R57, R57, 0x1, R97 ;  /* 0x0000000139397824 */ /* 0x000fe200078e0261 */
[----:B------:R-:W-:Y:S01]  /*117140*/  IADD3 RZ, P4, PT, R84, R79, RZ ;  /* 0x0000004f54ff7210 */ /* 0x000fe20007f9e0ff */
[----:B------:R-:W-:Y:S01]  /*117150*/  IMAD.IADD R43, R91, 0x1, R79 ;  /* 0x000000015b2b7824 */ /* 0x000fe200078e024f */
[----:B------:R-:W-:Y:S01]  /*117160*/  IADD3 RZ, P1, PT, R56, R78, RZ ;  /* 0x0000004e38ff7210 */ /* 0x000fe20007f3e0ff */
[----:B------:R-:W-:Y:S01]  /*117170*/  IMAD.MOV.U32 R80, RZ, RZ, R85 ;  /* 0x000000ffff507224 */ /* 0x000fe200078e0055 */
[----:B------:R-:W-:Y:S01]  /*117180*/  IADD3.X R57, P3, PT, R64, R57, RZ, P3, !PT ;  /* 0x0000003940397210 */ /* 0x000fe20001f7e4ff */
[----:B------:R-:W-:Y:S01]  /*117190*/  IMAD.WIDE.U32 R52, R58, 0x30000000, R52 ;  /* 0x300000003a347825 */ /* 0x000fe200078e0034 */
[----:B------:R-:W-:Y:S02]  /*1171a0*/  IADD3.X R64, P5, PT, R59, R76, RZ, P5, !PT ;  /* 0x0000004c3b407210 */ /* 0x000fe40002fbe4ff */
[----:B------:R-:W-:Y:S01]  /*1171b0*/  IADD3.X RZ, P1, PT, R57, R43, RZ, P1, !PT ;  /* 0x0000002b39ff7210 */ /* 0x000fe20000f3e4ff */
[----:B------:R-:W-:Y:S01]  /*1171c0*/  IMAD.WIDE.U32.X R74, R44, 0x1ef3622f, R80, P4 ;  /* 0x1ef3622f2c4a7825 */ /* 0x000fe200020e0450 */
[----:B------:R-:W-:-:S02]  /*1171d0*/  IADD3.X R46, P5, PT, R61, R77, RZ, P5, !PT ;  /* 0x0000004d3d2e7210 */ /* 0x000fc40002fbe4ff */
[----:B------:R-:W-:Y:S01]  /*1171e0*/  IADD3.X R43, P3, PT, RZ, RZ, RZ, P3, !PT ;  /* 0x000000ffff2b7210 */ /* 0x000fe20001f7e4ff */
[----:B------:R-:W-:Y:S01]  /*1171f0*/  IMAD.WIDE.U32 R60, R44, 0xf5138f, RZ ;  /* 0x00f5138f2c3c7825 */ /* 0x000fe200078e00ff */
[----:B------:R-:W-:Y:S02]  /*117200*/  IADD3.X R65, P4, PT, R83, R68, RZ, P2, !PT ;  /* 0x0000004453417210 */ /* 0x000fe4000179e4ff */
[----:B------:R-:W-:Y:S01]  /*117210*/  IADD3.X R43, P1, PT, R43, R74, RZ, P1, !PT ;  /* 0x0000004a2b2b7210 */ /* 0x000fe20000f3e4ff */
[----:B------:R-:W-:Y:S01]  /*117220*/  IMAD.IADD R59, R69, 0x1, R195 ;  /* 0x00000001453b7824 */ /* 0x000fe200078e02c3 */
[----:B------:R-:W-:Y:S01]  /*117230*/  IADD3.X R64, P5, PT, R64, R65, RZ, P5, !PT ;  /* 0x0000004140407210 */ /* 0x000fe20002fbe4ff */
[----:B------:R-:W-:Y:S02]  /*117240*/  IMAD.X R74, RZ, RZ, RZ, P3 ;  /* 0x000000ffff4a7224 */ /* 0x000fe400018e06ff */
        /* <DEDUP_REMOVED lines=28> */
[----:B------:R-:W-:Y:S01]  /*117410*/  IMAD.WIDE.U32 R62, R58, 0x6ca1493b, RZ ;  /* 0x6ca1493b3a3e7825 */ /* 0x000fe200078e00ff */
[----:B------:R-:W-:-:S03]  /*117420*/  IADD3.X R69, P2, PT, RZ, RZ, RZ, P2, !PT ;  /* 0x000000ffff457210 */ /* 0x000fc6000175e4ff */
[----:B------:R-:W-:Y:S01]  /*117430*/  IMAD R89, R58, -0x39c4fa40, R48 ;  /* 0xc63b05c03a597824 */ /* 0x000fe200078e0230 */
[----:B------:R-:W-:Y:S01]  /*117440*/  IADD3.X R69, P4, PT, RZ, R69, RZ, P4, !PT ;  /* 0x00000045ff457210 */ /* 0x000fe2000279e4ff */
[----:B------:R-:W-:-:S03]  /*117450*/  IMAD.WIDE.U32 R48, R50, 0x17c510ea, R64 ;  /* 0x17c510ea32307825 */ /* 0x000fc600078e0040 */
[----:B------:R-:W-:Y:S01]  /*117460*/  IADD3.X R65, PT, PT, RZ, RZ, RZ, P4, P2 ;  /* 0x000000ffff417210 */ /* 0x000fe200027e44ff */
[----:B------:R-:W-:Y:S01]  /*117470*/  IMAD.X R75, RZ, RZ, RZ, P1 ;  /* 0x000000ffff4b7224 */ /* 0x000fe200008e06ff */
[----:B------:R-:W-:Y:S01]  /*117480*/  IADD3.X R46, P1, PT, R79, R70, RZ, P5, !PT ;  /* 0x000000464f2e7210 */ /* 0x000fe20002f3e4ff */
[----:B------:R-:W-:Y:S01]  /*117490*/  IMAD.MOV.U32 R74, RZ, RZ, R77 ;  /* 0x000000ffff4a7224 */ /* 0x000fe200078e004d */
[----:B------:R-:W-:Y:S01]  /*1174a0*/  IADD3 RZ, P5, PT, R76, R63, RZ ;  /* 0x0000003f4cff7210 */ /* 0x000fe20007fbe0ff */
[----:B------:R-:W-:Y:S01]  /*1174b0*/  IMAD.IADD R59, R89, 0x1, R63 ;  /* 0x00000001593b7824 */ /* 0x000fe200078e023f */
[----:B------:R-:W-:Y:S01]  /*1174c0*/  IADD3 R49, PT, PT, R49, R51, RZ ;  /* 0x0000003331317210 */ /* 0x000fe20007ffe0ff */
[----:B------:R-:W-:Y:S01]  /*1174d0*/  IMAD R83, R204, R47, R82 ;  /* 0x0000002fcc537224 */ /* 0x000fe200078e0252 */
[----:B------:R-:W-:Y:S01]  /*1174e0*/  IADD3.X R48, P3, PT, R43, R48, RZ, P3, !PT ;  /* 0x000000302b307210 */ /* 0x000fe20001f7e4ff */
[----:B------:R-:W-:Y:S01]  /*1174f0*/  IMAD.WIDE.U32.X R50, R44, -0x39c4fa40, R74, P5 ;  /* 0xc63b05c02c327825 */ /* 0x000fe200028e044a */
[----:B------:R-:W-:-:S02]  /*117500*/  IADD3.X R70, P1, PT, R81, R71, RZ, P1, !PT ;  /* 0x0000004751467210 */ /* 0x000fc40000f3e4ff */
[----:B------:R-:W-:Y:S01]  /*117510*/  IADD3 RZ, P5, PT, R48, R62, RZ ;  /* 0x0000003e30ff7210 */ /* 0x000fe20007fbe0ff */
[----:B------:R-:W-:Y:S01]  /*117520*/  IMAD.WIDE.U32 R62, R44, 0x17c510ea, RZ ;  /* 0x17c510ea2c3e7825 */ /* 0x000fe200078e00ff */
[----:B------:R-:W-:Y:S02]  /*117530*/  IADD3.X R49, P3, PT, R68, R49, RZ, P3, !PT ;  /* 0x0000003144317210 */ /* 0x000fe40001f7e4ff */
[----:B------:R-:W-:Y:S01]  /*117540*/  IADD3.X R43, P0, PT, R107, R136, RZ, P0, !PT ;  /* 0x000000886b2b7210 */ /* 0x000fe2000071e4ff */
[C---:B------:R-:W-:Y:S01]  /*117550*/  IMAD.WIDE.U32 R60, R58.reuse, 0xf5138f, R60 ;  /* 0x00f5138f3a3c7825 */ /* 0x040fe200078e003c */
[----:B------:R-:W-:Y:S02]  /*117560*/  IADD3.X RZ, P5, PT, R49, R59, RZ, P5, !PT ;  /* 0x0000003b31ff7210 */ /* 0x000fe40002fbe4ff */
[----:B------:R-:W-:Y:S01]  /*117570*/  IADD3.X R59, P3, PT, RZ, RZ, RZ, P3, !PT ;  /* 0x000000ffff3b7210 */ /* 0x000fe20001f7e4ff */
[----:B------:R-:W-:Y:S01]  /*117580*/  IMAD.WIDE.U32 R56, R58, -0x45f6b800, R56 ;  /* 0xba0948003a387825 */ /* 0x000fe200078e0038 */
[----:B------:R-:W-:-:S03]  /*117590*/  IADD3.X R69, P1, PT, R46, R69, RZ, P1, !PT ;  /* 0x000000452e457210 */ /* 0x000fc60000f3e4ff */
[----:B------:R-:W-:Y:S01]  /*1175a0*/  IMAD.WIDE.U32 R46, R45, R47, R42 ;  /* 0x0000002f2d2e7225 */ /* 0x000fe200078e002a */
[----:B------:R-:W-:Y:S02]  /*1175b0*/  IADD3.X R45, P2, PT, R59, R50, RZ, P5, !PT ;  /* 0x000000323b2d7210 */ /* 0x000fe40002f5e4ff */
        /* <DEDUP_REMOVED lines=25> */
[----:B------:R-:W-:Y:S01]  /*117750*/  IADD3.X R63, P0, PT, RZ, RZ, RZ, P0, !PT ;  /* 0x000000ffff3f7210 */ /* 0x000fe2000071e4ff */
[----:B------:R-:W-:Y:S01]  /*117760*/  IMAD.WIDE.U32 R46, R58, 0x17c510ea, R46 ;  /* 0x17c510ea3a2e7825 */ /* 0x000fe200078e002e */
[----:B------:R-:W-:Y:S02]  /*117770*/  IADD3.X R51, P1, PT, RZ, RZ, RZ, P1, !PT ;  /* 0x000000ffff337210 */ /* 0x000fe40000f3e4ff */
[----:B------:R-:W-:Y:S01]  /*117780*/  IADD3.X R43, P2, PT, R43, R45, RZ, P5, !PT ;  /* 0x0000002d2b2b7210 */ /* 0x000fe20002f5e4ff */
[----:B------:R-:W-:Y:S01]  /*117790*/  IMAD.IADD R85, R61, 0x1, R85 ;  /* 0x000000013d557824 */ /* 0x000fe200078e0255 */
[----:B------:R-:W-:Y:S01]  /*1177a0*/  IADD3.X R63, P4, PT, R63, R54, RZ, P4, !PT ;  /* 0x000000363f3f7210 */ /* 0x000fe2000279e4ff */
[----:B------:R-:W-:Y:S01]  /*1177b0*/  IMAD.IADD R91, R57, 0x1, R91 ;  /* 0x00000001395b7824 */ /* 0x000fe200078e025b */
[----:B------:R-:W-:Y:S01]  /*1177c0*/  IADD3.X R42, P3, P2, R42, RZ, R51, P2, P3 ;  /* 0x000000ff2a2a7210 */ /* 0x000fe20001266433 */
[----:B------:R-:W-:Y:S01]  /*1177d0*/  IMAD.IADD R89, R49, 0x1, R89 ;  /* 0x0000000131597824 */ /* 0x000fe200078e0259 */
[----:B------:R-:W-:Y:S01]  /*1177e0*/  IADD3.X R44, PT, PT, RZ, RZ, RZ, P1, !PT ;  /* 0x000000ffff2c7210 */ /* 0x000fe20000ffe4ff */
        /* <DEDUP_REMOVED lines=85> */
.L_x_1236:
[----:B------:R-:W-:Y:S05]  /*117d40*/  BSYNC.RELIABLE B3 ;  /* 0x0000000000037941 */ /* 0x000fea0003800100 */
.L_x_1235:
        /* <DEDUP_REMOVED lines=12> */
.L_x_1234:
[----:B------:R-:W-:Y:S05]  /*117e10*/  BSYNC.RECONVERGENT B2 ;  /* 0x0000000000027941 */ /* 0x000fea0003800200 */
.L_x_1233:
        /* <DEDUP_REMOVED lines=91> */
.L_x_1240:
[----:B------:R-:W-:Y:S05]  /*1183d0*/  BSYNC.RELIABLE B3 ;  /* 0x0000000000037941 */ /* 0x000fea0003800100 */
.L_x_1239:
        /* <DEDUP_REMOVED lines=12> */
.L_x_1238:
[----:B------:R-:W-:Y:S05]  /*1184a0*/  BSYNC.RECONVERGENT B2 ;  /* 0x0000000000027941 */ /* 0x000fea0003800200 */
.L_x_1237:
        /* <DEDUP_REMOVED lines=91> */
.L_x_1244:
[----:B------:R-:W-:Y:S05]  /*118a60*/  BSYNC.RELIABLE B3 ;  /* 0x0000000000037941 */ /* 0x000fea0003800100 */
.L_x_1243:
        /* <DEDUP_REMOVED lines=12> */
.L_x_1242:
[----:B------:R-:W-:Y:S05]  /*118b30*/  BSYNC.RECONVERGENT B2 ;  /* 0x0000000000027941 */ /* 0x000fea0003800200 */
.L_x_1241:
        /* <DEDUP_REMOVED lines=91> */
.L_x_1248:
[----:B------:R-:W-:Y:S05]  /*1190f0*/  BSYNC.RELIABLE B3 ;  /* 0x0000000000037941 */ /* 0x000fea0003800100 */
.L_x_1247:
        /* <DEDUP_REMOVED lines=12> */
.L_x_1246:
[----:B------:R-:W-:Y:S05]  /*1191c0*/  BSYNC.RECONVERGENT B2 ;  /* 0x0000000000027941 */ /* 0x000fea0003800200 */
.L_x_1245:
        /* <DEDUP_REMOVED lines=37> */
.L_x_1252:
[----:B------:R-:W-:Y:S05]  /*119420*/  BSYNC.RELIABLE B3 ;  /* 0x0000000000037941 */ /* 0x000fea0003800100 */
.L_x_1251:
        /* <DEDUP_REMOVED lines=12> */
.L_x_1250:
[----:B------:R-:W-:Y:S05]  /*1194f0*/  BSYNC.RECONVERGENT B2 ;  /* 0x0000000000027941 */ /* 0x000fea0003800200 */
.L_x_1249:
        /* <DEDUP_REMOVED lines=13> */
.L_x_1168:
        /* <DEDUP_REMOVED lines=37> */
.L_x_1256:
[----:B------:R-:W-:Y:S05]  /*119820*/  BSYNC.RELIABLE B3 ;  /* 0x0000000000037941 */ /* 0x000fea0003800100 */
.L_x_1255:
        /* <DEDUP_REMOVED lines=12> */
.L_x_1254:
[----:B------:R-:W-:Y:S05]  /*1198f0*/  BSYNC.RECONVERGENT B2 ;  /* 0x0000000000027941 */ /* 0x000fea0003800200 */
.L_x_1253:
        /* <DEDUP_REMOVED lines=1091> */
.L_x_1260:
[----:B------:R-:W-:Y:S05]  /*11dd30*/  BSYNC.RELIABLE B3 ;  /* 0x0000000000037941 */ /* 0x000fea0003800100 */
.L_x_1259:
        /* <DEDUP_REMOVED lines=12> */
.L_x_1258:
[----:B------:R-:W-:Y:S05]  /*11de00*/  BSYNC.RECONVERGENT B2 ;  /* 0x0000000000027941 */ /* 0x000fea0003800200 */
.L_x_1257:
        /* <DEDUP_REMOVED lines=91> */
.L_x_1264:
[----:B------:R-:W-:Y:S05]  /*11e3c0*/  BSYNC.RELIABLE B3 ;  /* 0x0000000000037941 */ /* 0x000fea0003800100 */
.L_x_1263:
        /* <DEDUP_REMOVED lines=12> */
.L_x_1262:
[----:B------:R-:W-:Y:S05]  /*11e490*/  BSYNC.RECONVERGENT B2 ;  /* 0x0000000000027941 */ /* 0x000fea0003800200 */
.L_x_1261:
        /* <DEDUP_REMOVED lines=91> */
.L_x_1268:
[----:B------:R-:W-:Y:S05]  /*11ea50*/  BSYNC.RELIABLE B3 ;  /* 0x0000000000037941 */ /* 0x000fea0003800100 */
.L_x_1267:
        /* <DEDUP_REMOVED lines=12> */
.L_x_1266:
[----:B------:R-:W-:Y:S05]  /*11eb20*/  BSYNC.RECONVERGENT B2 ;  /* 0x0000000000027941 */ /* 0x000fea0003800200 */
.L_x_1265:
        /* <DEDUP_REMOVED lines=235> */
[C---:B------:R-:W-:Y:S01]  /*11f9e0*/  IMAD.WIDE.U32 R8, R179.reuse, R233, RZ ;  /* 0x000000e9b3087225 */ /* 0x040fe200078e00ff */
        /* <DEDUP_REMOVED lines=17> */
[CCC-:B------:R-:W-:Y:S02]  /*11fb00*/  IMAD R109, R231.reuse, R194.reuse, R92.reuse ;  /* 0x000000c2e76d7224 */ /* 0x1c0fe400078e025c */
        /* <DEDUP_REMOVED lines=59> */
[CCC-:B------:R-:W-:Y:S01]  /*11fec0*/  IMAD R181, R232.reuse, R89.reuse, R92.reuse ;  /* 0x00000059e8b57224 */ /* 0x1c0fe200078e025c */
        /* <DEDUP_REMOVED lines=68> */
[-C--:B------:R-:W-:Y:S01]  /*120310*/  IADD3 RZ, P4, PT, R12, R9.reuse, RZ ;  /* 0x000000090cff7210 */ /* 0x080fe20007f9e0ff */
        /* <DEDUP_REMOVED lines=101> */
[--C-:B------:R-:W-:Y:S01]  /*120970*/  IMAD R186, R232, R17, R14.reuse ;  /* 0x00000011e8ba7224 */ /* 0x100fe200078e020e */
        /* <DEDUP_REMOVED lines=170> */
[----:B------:R-:W-:Y:S02]  /*121420*/  IMAD.IADD R125, R127, 0x1, R105 ;  /* 0x000000017f7d7824 */ /* 0x000fe400078e0269 */
[----:B------:R-:W-:Y:S01]  /*121430*/  IMAD.WIDE.U32.X R100, R126, 0x1a22d9f3, R100, P0 ;  /* 0x1a22d9f37e647825 */ /* 0x000fe200000e0464 */
[----:B------:R-:W-:-:S03]  /*121440*/  IADD3 RZ, P0, PT, R120, R104, RZ ;  /* 0x0000006878ff7210 */ /* 0x000fc60007f1e0ff */
        /* <DEDUP_REMOVED lines=434> */
[----:B------:R-:W-:-:S02]  /*122f70*/  IADD3.X R97, P3, PT, RZ, RZ, RZ, P3, !PT ;  /* 0x000000ffff617210 */ /* 0x000fc40001f7e4ff */
[----:B------:R-:W-:Y:S01]  /*122f80*/  IADD3 RZ, P1, PT, R92, R96, RZ ;  /* 0x000000605cff7210 */ /* 0x000fe20007f3e0ff */
        /* <DEDUP_REMOVED lines=144> */
[----:B------:R-:W-:Y:S01]  /*123890*/  IMAD.WIDE.U32 R90, R34, -0x45f6b800, R90 ;  /* 0xba094800225a7825 */ /* 0x000fe200078e005a */
[----:B------:R-:W-:Y:S02]  /*1238a0*/  IADD3 R31, PT, PT, R101, R15, RZ ;  /* 0x0000000f651f7210 */ /* 0x000fe40007ffe0ff */
[----:B------:R-:W-:Y:S01]  /*1238b0*/  IADD3 RZ, P0, PT, R10, R14, RZ ;  /* 0x0000000e0aff7210 */ /* 0x000fe20007f1e0ff */
[----:B------:R-:W-:Y:S01]  /*1238c0*/  IMAD.WIDE.U32 R32, R34, 0xf5138f, R32 ;  /* 0x00f5138f22207825 */ /* 0x000fe200078e0020 */
[----:B------:R-:W-:-:S02]  /*1238d0*/  IADD3.X R9, P2, PT, R110, R169, RZ, P2, !PT ;  /* 0x000000a96e097210 */ /* 0x000fc4000175e4ff */
[----:B------:R-:W-:Y:S01]  /*1238e0*/  IADD3 RZ, P1, PT, R38, R15, RZ ;  /* 0x0000000f26ff7210 */ /* 0x000fe20007f3e0ff */
[----:B------:R-:W-:Y:S01]  /*1238f0*/  IMAD.WIDE.U32 R214, R34, 0x30000000, R94 ;  /* 0x3000000022d67825 */ /* 0x000fe200078e005e */
[----:B------:R-:W-:Y:S02]  /*123900*/  IADD3.X R93, P3, PT, R93, R30, RZ, P3, !PT ;  /* 0x0000001e5d5d7210 */ /* 0x000fe40001f7e4ff */
[----:B------:R-:W-:Y:S01]  /*123910*/  IADD3.X RZ, P0, PT, R11, R31, RZ, P0, !PT ;  /* 0x0000001f0bff7210 */ /* 0x000fe2000071e4ff */
[----:B------:R-:W-:Y:S01]  /*123920*/  IMAD.WIDE.U32 R30, R35, 0x17c510ea, RZ ;  /* 0x17c510ea231e7825 */ /* 0x000fe200078e00ff */
[----:B------:R-:W-:Y:S02]  /*123930*/  IADD3.X R15, P4, PT, RZ, RZ, RZ, P4, !PT ;  /* 0x000000ffff0f7210 */ /* 0x000fe4000279e4ff */
[----:B------:R-:W-:Y:S01]  /*123940*/  IADD3.X R92, P3, PT, R96, R99, RZ, P3, !PT ;  /* 0x00000063605c7210 */ /* 0x000fe20001f7e4ff */
[----:B------:R-:W-:-:S04]  /*123950*/  IMAD.WIDE.U32 R40, R227, R17, R8 ;  /* 0x00000011e3287225 */ /* 0x000fc800078e0008 */
        /* <DEDUP_REMOVED lines=23> */
[----:B------:R-:W-:Y:S01]  /*123ad0*/  IMAD.WIDE.U32 R12, R34, 0x17c510ea, R12 ;  /* 0x17c510ea220c7825 */ /* 0x000fe200078e000c */
[----:B------:R-:W-:Y:S02]  /*123ae0*/  IADD3.X RZ, P4, PT, R9, R35, RZ, P4, !PT ;  /* 0x0000002309ff7210 */ /* 0x000fe4000279e4ff */
[----:B------:R-:W-:Y:S01]  /*123af0*/  IADD3.X R8, P5, PT, R15, R30, RZ, P5, !PT ;  /* 0x0000001e0f087210 */ /* 0x000fe20002fbe4ff */
[----:B------:R-:W-:Y:S01]  /*123b00*/  IMAD.X R30, RZ, RZ, RZ, P0 ;  /* 0x000000ffff1e7224 */ /* 0x000fe200000e06ff */
[----:B------:R-:W-:Y:S01]  /*123b10*/  IADD3.X R9, P2, PT, RZ, RZ, RZ, P2, !PT ;  /* 0x000000ffff097210 */ /* 0x000fe2000175e4ff */
[----:B------:R-:W-:Y:S01]  /*123b20*/  IMAD.IADD R97, R91, 0x1, R97 ;  /* 0x000000015b617824 */ /* 0x000fe200078e0261 */
        /* <DEDUP_REMOVED lines=91> */
.L_x_1272:
[----:B------:R-:W-:Y:S05]  /*1240e0*/  BSYNC.RELIABLE B3 ;  /* 0x0000000000037941 */ /* 0x000fea0003800100 */
.L_x_1271:
        /* <DEDUP_REMOVED lines=12> */
.L_x_1270:
[----:B------:R-:W-:Y:S05]  /*1241b0*/  BSYNC.RECONVERGENT B2 ;  /* 0x0000000000027941 */ /* 0x000fea0003800200 */
.L_x_1269:
        /* <DEDUP_REMOVED lines=37> */
.L_x_1276:
[----:B------:R-:W-:Y:S05]  /*124410*/  BSYNC.RELIABLE B3 ;  /* 0x0000000000037941 */ /* 0x000fea0003800100 */
.L_x_1275:
        /* <DEDUP_REMOVED lines=12> */
.L_x_1274:
[----:B------:R-:W-:Y:S05]  /*1244e0*/  BSYNC.RECONVERGENT B2 ;  /* 0x0000000000027941 */ /* 0x000fea0003800200 */
.L_x_1273:
        /* <DEDUP_REMOVED lines=103> */
.L_x_1280:
[----:B------:R-:W-:Y:S05]  /*124b60*/  BSYNC.RELIABLE B3 ;  /* 0x0000000000037941 */ /* 0x000fea0003800100 */
.L_x_1279:
        /* <DEDUP_REMOVED lines=12> */
.L_x_1278:
[----:B------:R-:W-:Y:S05]  /*124c30*/  BSYNC.RECONVERGENT B2 ;  /* 0x0000000000027941 */ /* 0x000fea0003800200 */
.L_x_1277:
        /* <DEDUP_REMOVED lines=9> */
[----:B------:R-:W-:-:S04]  /*124cd0*/  IMAD.WIDE.U32 R12, R43, R234, RZ ;  /* 0x000000ea2b0c7225 */ /* 0x000fc800078e00ff */
[----:B------:R-:W-:-:S04]  /*124ce0*/  IMAD.WIDE.U32 R184, R42, R233, RZ ;  /* 0x000000e92ab87225 */ /* 0x000fc800078e00ff */
[----:B------:R-:W-:Y:S01]  /*124cf0*/  IMAD.X R91, RZ, RZ, RZ, P0 ;  /* 0x000000ffff5b7224 */ /* 0x000fe200000e06ff */
[----:B------:R-:W-:Y:S01]  /*124d00*/  IADD3 R127, P1, PT, R185, R10, RZ ;  /* 0x0000000ab97f7210 */ /* 0x000fe20007f3e0ff */
[----:B------:R-:W-:Y:S02]  /*124d10*/  IMAD.MOV.U32 R90, RZ, RZ, R7 ;  /* 0x000000ffff5a7224 */ /* 0x000fe400078e0007 */
[----:B------:R-:W-:-:S04]  /*124d20*/  IMAD.WIDE.U32 R8, P0, R231, R42, R8 ;  /* 0x0000002ae7087225 */ /* 0x000fc80007800008 */
[----:B------:R-:W-:Y:S02]  /*124d30*/  IMAD.MOV.U32 R136, RZ, RZ, R11 ;  /* 0x000000ffff887224 */ /* 0x000fe400078e000b */
        /* <DEDUP_REMOVED lines=12> */
[----:B------:R-:W-:-:S04]  /*124e00*/  IMAD.WIDE.U32 R146, R42, R226, RZ ;  /* 0x000000e22a927225 */ /* 0x000fc800078e00ff */
[----:B------:R-:W-:-:S04]  /*124e10*/  IMAD.WIDE.U32 R10, P4, R228, R42, R10 ;  /* 0x0000002ae40a7225 */ /* 0x000fc8000788000a */
[----:B------:R-:W-:Y:S01]  /*124e20*/  IMAD.X R159, RZ, RZ, RZ, P4 ;  /* 0x000000ffff9f7224 */ /* 0x000fe200020e06ff */
[----:B------:R-:W-:Y:S01]  /*124e30*/  MOV R158, R11 ;  /* 0x0000000b009e7202 */ /* 0x000fe20000000f00 */
[----:B------:R-:W-:Y:S01]  /*124e40*/  IMAD.WIDE.U32.X R90, R235, R43, R90, P2 ;  /* 0x0000002beb5a7225 */ /* 0x000fe200010e045a */
[----:B------:R-:W-:-:S03]  /*124e50*/  IADD3 R182, P2, PT, R147, R10, RZ ;  /* 0x0000000a93b67210 */ /* 0x000fc60007f5e0ff */
[----:B------:R-:W-:-:S04]  /*124e60*/  IMAD.WIDE.U32 R8, P5, R229, R42, R8 ;  /* 0x0000002ae5087225 */ /* 0x000fc800078a0008 */
[----:B------:R-:W-:-:S04]  /*124e70*/  IMAD.WIDE.U32 R162, R42, R227, RZ ;  /* 0x000000e32aa27225 */ /* 0x000fc800078e00ff */
[----:B------:R-:W-:-:S04]  /*124e80*/  IMAD.WIDE.U32 R36, P4, R228, R46, R6 ;  /* 0x0000002ee4247225 */ /* 0x000fc80007880006 */
[----:B------:R-:W-:-:S04]  /*124e90*/  IMAD.WIDE.U32 R134, R45, R236, RZ ;  /* 0x000000ec2d867225 */ /* 0x000fc800078e00ff */
[----:B------:R-:W-:Y:S01]  /*124ea0*/  IMAD.X R111, RZ, RZ, RZ, P4 ;  /* 0x000000ffff6f7224 */ /* 0x000fe200020e06ff */
[----:B------:R-:W-:Y:S01]  /*124eb0*/  IADD3 R172, P4, PT, R163, R8, RZ ;  /* 0x00000008a3ac7210 */ /* 0x000fe20007f9e0ff */
[----:B------:R-:W-:-:S04]  /*124ec0*/  IMAD.WIDE.U32.X R158, R228, R43, R158, P2 ;  /* 0x0000002be49e7225 */ /* 0x000fc800010e049e */
[----:B------:R-:W-:-:S04]  /*124ed0*/  IMAD.WIDE.U32 R160, R45, R233, RZ ;  /* 0x000000e92da07225 */ /* 0x000fc800078e00ff */
[----:B------:R-:W-:Y:S02]  /*124ee0*/  IMAD.X R35, RZ, RZ, RZ, P5 ;  /* 0x000000ffff237224 */ /* 0x000fe400028e06ff */
[----:B------:R-:W-:Y:S02]  /*124ef0*/  IMAD.MOV.U32 R34, RZ, RZ, R9 ;  /* 0x000000ffff227224 */ /* 0x000fe400078e0009 */
[----:B------:R-:W-:-:S04]  /*124f00*/  IMAD.WIDE.U32 R134, P2, R235, R44, R134 ;  /* 0x0000002ceb867225 */ /* 0x000fc80007840086 */
[----:B------:R-:W-:-:S04]  /*124f10*/  IMAD.WIDE.U32 R106, R44, R236, RZ ;  /* 0x000000ec2c6a7225 */ /* 0x000fc800078e00ff */
[----:B------:R-:W-:Y:S01]  /*124f20*/  IMAD.WIDE.U32.X R34, R229, R43, R34, P4 ;  /* 0x0000002be5227225 */ /* 0x000fe200020e0422 */
[----:B------:R-:W-:-:S03]  /*124f30*/  IADD3 R124, P4, PT, R134, R107, RZ ;  /* 0x0000006b867c7210 */ /* 0x000fc60007f9e0ff */
[----:B------:R-:W-:Y:S02]  /*124f40*/  IMAD.X R139, RZ, RZ, RZ, P2 ;  /* 0x000000ffff8b7224 */ /* 0x000fe400010e06ff */
[----:B------:R-:W-:-:S04]  /*124f50*/  IMAD.WIDE.U32 R154, R45, R225, RZ ;  /* 0x000000e12d9a7225 */ /* 0x000fc800078e00ff */
[----:B------:R-:W-:-:S04]  /*124f60*/  IMAD.WIDE.U32 R132, R44, R233, RZ ;  /* 0x000000e92c847225 */ /* 0x000fc800078e00ff */
        /* <DEDUP_REMOVED lines=10> */
[----:B------:R-:W-:-:S04]  /*125010*/  IMAD.WIDE.U32 R32, P5, R229, R46, R12 ;  /* 0x0000002ee5207225 */ /* 0x000fc800078a000c */
[----:B------:R-:W-:-:S04]  /*125020*/  IMAD.WIDE.U32 R10, R46, R227, RZ ;  /* 0x000000e32e0a7225 */ /* 0x000fc800078e00ff */
[----:B------:R-:W-:-:S04]  /*125030*/  IMAD.WIDE.U32 R142, R45, R234, RZ ;  /* 0x000000ea2d8e7225 */ /* 0x000fc800078e00ff */
[----:B------:R-:W-:-:S04]  /*125040*/  IMAD.WIDE.U32 R14, R30, -0x1, RZ ;  /* 0xffffffff1e0e7825 */ /* 0x000fc800078e00ff */
[----:B------:R-:W-:Y:S01]  /*125050*/  IMAD.WIDE.U32.X R130, R232, R45, R130, P2 ;  /* 0x0000002de8827225 */ /* 0x000fe200010e0482 */
[----:B------:R-:W-:-:S03]  /*125060*/  IADD3 R161, P2, PT, R154, R117, RZ ;  /* 0x000000759aa17210 */ /* 0x000fc60007f5e0ff */
[----:B------:R-:W-:Y:S01]  /*125070*/  IMAD.WIDE.U32.X R136, R232, R43, R136, P1 ;  /* 0x0000002be8887225 */ /* 0x000fe200008e0488 */
[----:B------:R-:W-:-:S03]  /*125080*/  IADD3 RZ, P1, PT, R32, R11, RZ ;  /* 0x0000000b20ff7210 */ /* 0x000fc60007f3e0ff */
[----:B------:R-:W-:-:S04]  /*125090*/  IMAD.WIDE.U32 R40, R45, R226, RZ ;  /* 0x000000e22d287225 */ /* 0x000fc800078e00ff */
[----:B------:R-:W-:Y:S02]  /*1250a0*/  IMAD.MOV.U32 R120, RZ, RZ, R33 ;  /* 0x000000ffff787224 */ /* 0x000fe400078e0021 */
[----:B------:R-:W-:Y:S02]  /*1250b0*/  IMAD.MOV.U32 R150, RZ, RZ, R155 ;  /* 0x000000ffff967224 */ /* 0x000fe400078e009b */
[----:B------:R-:W-:-:S04]  /*1250c0*/  IMAD.WIDE.U32 R32, R45, R227, RZ ;  /* 0x000000e32d207225 */ /* 0x000fc800078e00ff */
[----:B------:R-:W-:-:S04]  /*1250d0*/  IMAD.WIDE.U32 R142, P4, R230, R44, R142 ;  /* 0x0000002ce68e7225 */ /* 0x000fc8000788008e */
[----:B------:R-:W-:-:S04]  /*1250e0*/  IMAD.WIDE.U32 R92, R14, 0x1, RZ ;  /* 0x000000010e5c7825 */ /* 0x000fc800078e00ff */
[----:B------:R-:W-:-:S04]  /*1250f0*/  IMAD.WIDE.U32.X R150, R231, R45, R150, P2 ;  /* 0x0000002de7967225 */ /* 0x000fc800010e0496 */
[----:B------:R-:W-:Y:S01]  /*125100*/  IMAD.WIDE.U32.X R122, R231, R43, R122, P0 ;  /* 0x0000002be77a7225 */ /* 0x000fe200000e047a */
[----:B------:R-:W-:-:S03]  /*125110*/  IADD3 RZ, P0, PT, RZ, R30, RZ ;  /* 0x0000001effff7210 */ /* 0x000fc60007f1e0ff */
[----:B------:R-:W-:Y:S01]  /*125120*/  IMAD.WIDE.U32 R164, R44, R234, RZ ;  /* 0x000000ea2ca47225 */ /* 0x000fe200078e00ff */
[----:B------:R-:W-:-:S03]  /*125130*/  IADD3.X RZ, P0, PT, RZ, R126, RZ, P0, !PT ;  /* 0x0000007effff7210 */ /* 0x000fc6000071e4ff */
[----:B------:R-:W-:Y:S01]  /*125140*/  IMAD.WIDE.U32 R40, P2, R228, R44, R40 ;  /* 0x0000002ce4287225 */ /* 0x000fe20007840028 */
[----:B------:R-:W-:-:S03]  /*125150*/  IADD3.X R185, P0, PT, RZ, R90, RZ, P0, !PT ;  /* 0x0000005affb97210 */ /* 0x000fc6000071e4ff */
        /* <DEDUP_REMOVED lines=9> */
[----:B------:R-:W-:Y:S02]  /*1251f0*/  IMAD R92, R30, -0x7af74001, -R126 ;  /* 0x8508bfff1e5c7824 */ /* 0x000fe400078e0a7e */
[----:B------:R-:W-:Y:S01]  /*125200*/  IMAD.X R121, RZ, RZ, RZ, P5 ;  /* 0x000000ffff797224 */ /* 0x000fe200028e06ff */
[----:B------:R-:W-:Y:S01]  /*125210*/  IADD3 RZ, P5, PT, R36, R9, RZ ;  /* 0x0000000924ff7210 */ /* 0x000fe20007fbe0ff */
        /* <DEDUP_REMOVED lines=9> */
[----:B------:R-:W-:Y:S02]  /*1252b0*/  IMAD.MOV.U32 R94, RZ, RZ, R33 ;  /* 0x000000ffff5e7224 */ /* 0x000fe400078e0021 */
[----:B------:R-:W-:-:S04]  /*1252c0*/  IMAD.WIDE.U32.X R36, R228, R45, R36, P4 ;  /* 0x0000002de4247225 */ /* 0x000fc800020e0424 */
[----:B------:R-:W-:-:S04]  /*1252d0*/  IMAD.WIDE.U32 R168, P4, R235, R46, R168 ;  /* 0x0000002eeba87225 */ /* 0x000fc800078800a8 */
[----:B------:R-:W-:Y:S01]  /*1252e0*/  IMAD.WIDE.U32 R128, R46, R236, RZ ;  /* 0x000000ec2e807225 */ /* 0x000fe200078e00ff */
[----:B------:R-:W-:-:S03]  /*1252f0*/  IADD3.X R167, PT, PT, RZ, RZ, RZ, P4, !PT ;  /* 0x000000ffffa77210 */ /* 0x000fc600027fe4ff */
[----:B------:R-:W-:Y:S01]  /*125300*/  IMAD.WIDE.U32.X R94, R229, R45, R94, P2 ;  /* 0x0000002de55e7225 */ /* 0x000fe200010e045e */
[----:B------:R-:W-:Y:S02]  /*125310*/  IADD3.X R184, P2, PT, R185, R184, RZ, P0, !PT ;  /* 0x000000b8b9b87210 */ /* 0x000fe4000075e4ff */
[----:B------:R-:W-:Y:S01]  /*125320*/  IADD3 R45, P0, PT, R168, R129, RZ ;  /* 0x00000081a82d7210 */ /* 0x000fe20007f1e0ff */
[----:B------:R-:W-:Y:S01]  /*125330*/  IMAD.WIDE.U32 R42, R47, R233, RZ ;  /* 0x000000e92f2a7225 */ /* 0x000fe200078e00ff */
[----:B------:R-:W-:-:S03]  /*125340*/  IADD3.X R185, P2, PT, R39, R127, RZ, P2, !PT ;  /* 0x0000007f27b97210 */ /* 0x000fc6000175e4ff */
[----:B------:R-:W-:Y:S01]  /*125350*/  IMAD.WIDE.U32 R90, R47, R225, RZ ;  /* 0x000000e12f5a7225 */ /* 0x000fe200078e00ff */
[----:B------:R-:W-:-:S03]  /*125360*/  IADD3.X R39, P2, PT, RZ, R136, RZ, P2, !PT ;  /* 0x00000088ff277210 */ /* 0x000fc6000175e4ff */
[----:B------:R-:W-:Y:S01]  /*125370*/  IMAD.MOV.U32 R166, RZ, RZ, R169 ;  /* 0x000000ffffa67224 */ /* 0x000fe200078e00a9 */
[----:B------:R-:W-:Y:S01]  /*125380*/  IADD3.X R136, P2, PT, RZ, R137, RZ, P2, !PT ;  /* 0x00000089ff887210 */ /* 0x000fe2000175e4ff */
        /* <DEDUP_REMOVED lines=17> */
[----:B------:R-:W-:-:S04]  /*1254a0*/  IMAD.WIDE.U32.X R112, R231, R47, R112, P0 ;  /* 0x0000002fe7707225 */ /* 0x000fc800000e0470 */
[--C-:B------:R-:W-:Y:S02]  /*1254b0*/  IMAD R43, R14, -0x7af74000, R98.reuse ;  /* 0x8508c0000e2b7824 */ /* 0x100fe400078e0262 */
[----:B------:R-:W-:Y:S01]  /*1254c0*/  IMAD.X R103, RZ, RZ, RZ, P4 ;  /* 0x000000ffff677224 */ /* 0x000fe200020e06ff */
[----:B------:R-:W-:Y:S01]  /*1254d0*/  IADD3 R31, P4, PT, R104, R109, RZ ;  /* 0x0000006d681f7210 */ /* 0x000fe20007f9e0ff */
[----:B------:R-:W-:Y:S01]  /*1254e0*/  IMAD.WIDE.U32 R98, P0, R14, -0x7af74000, R98 ;  /* 0x8508c0000e627825 */ /* 0x000fe20007800062 */
[----:B------:R-:W-:-:S03]  /*1254f0*/  IADD3 R43, PT, PT, R93, R43, RZ ;  /* 0x0000002b5d2b7210 */ /* 0x000fc60007ffe0ff */
[----:B------:R-:W-:Y:S01]  /*125500*/  IMAD.WIDE.U32 R96, R49, R236, RZ ;  /* 0x000000ec31607225 */ /* 0x000fe200078e00ff */
[----:B------:R-:W-:-:S03]  /*125510*/  IADD3.X RZ, P3, PT, R126, R43, RZ, P3, !PT ;  /* 0x0000002b7eff7210 */ /* 0x000fc60001f7e4ff */
[----:B------:R-:W-:Y:S02]  /*125520*/  IMAD.MOV.U32 R102, RZ, RZ, R105 ;  /* 0x000000ffff667224 */ /* 0x000fe400078e0069 */
[----:B------:R-:W-:Y:S01]  /*125530*/  IMAD.WIDE.U32.X R110, R228, R47, R110, P5 ;  /* 0x0000002fe46e7225 */ /* 0x000fe200028e046e */
[----:B------:R-:W-:-:S03]  /*125540*/  IADD3 RZ, P5, PT, R93, R98, RZ ;  /* 0x000000625dff7210 */ /* 0x000fc60007fbe0ff */
[----:B------:R-:W-:-:S04]  /*125550*/  IMAD.WIDE.U32.X R102, R230, R47, R102, P4 ;  /* 0x0000002fe6667225 */ /* 0x000fc800020e0466 */
        /* <DEDUP_REMOVED lines=8> */
[----:B------:R-:W-:Y:S01]  /*1255e0*/  IMAD.X R127, RZ, RZ, RZ, P4 ;  /* 0x000000ffff7f7224 */ /* 0x000fe200020e06ff */
[----:B------:R-:W-:Y:S01]  /*1255f0*/  IADD3 RZ, P4, PT, R174, R107, RZ ;  /* 0x0000006baeff7210 */ /* 0x000fe20007f9e0ff */
[----:B------:R-:W-:Y:S01]  /*125600*/  IMAD.MOV.U32 R180, RZ, RZ, R99 ;  /* 0x000000ffffb47224 */ /* 0x000fe200078e0063 */
[----:B------:R-:W-:Y:S01]  /*125610*/  IADD3.X R174, P0, PT, RZ, R138, RZ, P0, !PT ;  /* 0x0000008affae7210 */ /* 0x000fe2000071e4ff */
[----:B------:R-:W-:Y:S01]  /*125620*/  IMAD.MOV.U32 R124, RZ, RZ, R175 ;  /* 0x000000ffff7c7224 */ /* 0x000fe200078e00af */
[----:B------:R-:W-:Y:S01]  /*125630*/  IADD3.X R175, P2, PT, R39, R114, RZ, P2, !PT ;  /* 0x0000007227af7210 */ /* 0x000fe2000175e4ff */
[----:B------:R-:W-:Y:S01]  /*125640*/  IMAD.WIDE.U32.X R180, R33, -0x7af74000, R180, P5 ;  /* 0x8508c00021b47825 */ /* 0x000fe200028e04b4 */
[----:B------:R-:W-:Y:S02]  /*125650*/  IADD3.X R138, P0, PT, RZ, R139, RZ, P0, !PT ;  /* 0x0000008bff8a7210 */ /* 0x000fe4000071e4ff */
[----:B------:R-:W-:Y:S01]  /*125660*/  IADD3.X R43, P2, PT, R136, R115, RZ, P2, !PT ;  /* 0x00000073882b7210 */ /* 0x000fe2000175e4ff */
[----:B------:R-:W-:Y:S01]  /*125670*/  IMAD.WIDE.U32 R98, R48, R233, RZ ;  /* 0x000000e930627225 */ /* 0x000fe200078e00ff */
[----:B------:R-:W-:-:S02]  /*125680*/  IADD3.X R193, P3, PT, RZ, R180, RZ, P3, !PT ;  /* 0x000000b4ffc17210 */ /* 0x000fc40001f7e4ff */
[----:B------:R-:W-:Y:S01]  /*125690*/  IADD3.X R174, P0, PT, R174, R175, RZ, P0, !PT ;  /* 0x000000afaeae7210 */ /* 0x000fe2000071e4ff */
[----:B------:R-:W-:Y:S01]  /*1256a0*/  IMAD.WIDE.U32 R184, R236, R44, R184 ;  /* 0x0000002cecb87225 */ /* 0x000fe200078e00b8 */
[----:B------:R-:W-:Y:S02]  /*1256b0*/  IADD3 RZ, P5, PT, R140, R99, RZ ;  /* 0x000000638cff7210 */ /* 0x000fe40007fbe0ff */
[----:B------:R-:W-:Y:S01]  /*1256c0*/  IADD3.X R180, P3, PT, RZ, R181, RZ, P3, !PT ;  /* 0x000000b5ffb47210 */ /* 0x000fe20001f7e4ff */
[----:B------:R-:W-:Y:S01]  /*1256d0*/  IMAD.WIDE.U32 R114, R49, R225, RZ ;  /* 0x000000e131727225 */ /* 0x000fe200078e00ff */
[----:B------:R-:W-:Y:S02]  /*1256e0*/  IADD3.X R175, P0, PT, R138, R43, RZ, P0, !PT ;  /* 0x0000002b8aaf7210 */ /* 0x000fe4000071e4ff */
[----:B------:R-:W-:Y:S01]  /*1256f0*/  IADD3.X R192, P3, PT, R193, R184, RZ, P3, !PT ;  /* 0x000000b8c1c07210 */ /* 0x000fe20001f7e4ff */
[----:B------:R-:W-:Y:S01]  /*125700*/  IMAD.WIDE.U32 R136, R33, 0x30000000, RZ ;  /* 0x3000000021887825 */ /* 0x000fe200078e00ff */
[----:B------:R-:W-:-:S03]  /*125710*/  IADD3.X R93, P2, PT, RZ, R122, RZ, P2, !PT ;  /* 0x0000007aff5d7210 */ /* 0x000fc6000175e4ff */
[----:B------:R-:W-:Y:S02]  /*125720*/  IMAD.MOV.U32 R126, RZ, RZ, R141 ;  /* 0x000000ffff7e7224 */ /* 0x000fe400078e008d */
[----:B------:R-:W-:Y:S02]  /*125730*/  IMAD.IADD R39, R185, 0x1, R134 ;  /* 0x00000001b9277824 */ /* 0x000fe400078e0286 */
[----:B------:R-:W-:Y:S01]  /*125740*/  IMAD.WIDE.U32.X R124, R235, R49, R124, P4 ;  /* 0x00000031eb7c7225 */ /* 0x000fe200020e047c */
[----:B------:R-:W-:Y:S02]  /*125750*/  IADD3.X R43, P4, PT, RZ, RZ, RZ, P0, !PT ;  /* 0x000000ffff2b7210 */ /* 0x000fe4000079e4ff */
[----:B------:R-:W-:Y:S01]  /*125760*/  IADD3 RZ, P0, PT, R174, R132, RZ ;  /* 0x00000084aeff7210 */ /* 0x000fe20007f1e0ff */
[----:B------:R-:W-:Y:S01]  /*125770*/  IMAD.WIDE.U32.X R120, R229, R47, R120, P1 ;  /* 0x0000002fe5787225 */ /* 0x000fe200008e0478 */
[----:B------:R-:W-:Y:S02]  /*125780*/  IADD3.X R193, P3, PT, R180, R39, RZ, P3, !PT ;  /* 0x00000027b4c17210 */ /* 0x000fe40001f7e4ff */
[----:B------:R-:W-:Y:S01]  /*125790*/  IADD3.X R91, PT, PT, RZ, RZ, RZ, P4, !PT ;  /* 0x000000ffff5b7210 */ /* 0x000fe200027fe4ff */
[----:B------:R-:W-:Y:S01]  /*1257a0*/  IMAD.WIDE.U32.X R126, R232, R49, R126, P5 ;  /* 0x00000031e87e7225 */ /* 0x000fe200028e047e */
[----:B------:R-:W-:-:S02]  /*1257b0*/  IADD3.X RZ, P0, PT, R175, R119, RZ, P0, !PT ;  /* 0x00000077afff7210 */ /* 0x000fc4000071e4ff */
[----:B------:R-:W-:Y:S01]  /*1257c0*/  IADD3.X R47, P2, PT, RZ, R123, RZ, P2, !PT ;  /* 0x0000007bff2f7210 */ /* 0x000fe2000175e4ff */
[C---:B------:R-:W-:Y:S01]  /*1257d0*/  IMAD R101, R14.reuse, 0x170b5d44, R136 ;  /* 0x170b5d440e657824 */ /* 0x040fe200078e0288 */
[----:B------:R-:W-:Y:S01]  /*1257e0*/  IADD3.X R147, P3, PT, RZ, RZ, RZ, P3, !PT ;  /* 0x000000ffff937210 */ /* 0x000fe20001f7e4ff */
[----:B------:R-:W-:Y:S01]  /*1257f0*/  IMAD.WIDE.U32 R138, P1, R231, R48, R114 ;  /* 0x00000030e78a7225 */ /* 0x000fe20007820072 */
[----:B------:R-:W-:Y:S02]  /*125800*/  IADD3.X R170, P0, PT, R43, R130, RZ, P0, !PT ;  /* 0x000000822baa7210 */ /* 0x000fe4000071e4ff */
[----:B------:R-:W-:Y:S01]  /*125810*/  IADD3.X R93, P2, PT, R93, R118, RZ, P2, !PT ;  /* 0x000000765d5d7210 */ /* 0x000fe2000175e4ff */
[----:B------:R-:W-:Y:S01]  /*125820*/  IMAD.WIDE.U32 R134, R14, 0x30000000, RZ ;  /* 0x300000000e867825 */ /* 0x000fe200078e00ff */
[----:B------:R-:W-:-:S03]  /*125830*/  IADD3.X R43, P0, PT, R91, R131, RZ, P0, !PT ;  /* 0x000000835b2b7210 */ /* 0x000fc6000071e4ff */
[----:B------:R-:W-:Y:S01]  /*125840*/  IMAD.WIDE.U32 R136, P5, R14, 0x170b5d44, R136 ;  /* 0x170b5d440e887825 */ /* 0x000fe200078a0088 */
[----:B------:R-:W-:-:S03]  /*125850*/  IADD3.X R170, P0, PT, R170, R93, RZ, P0, !PT ;  /* 0x0000005daaaa7210 */ /* 0x000fc6000071e4ff */
[----:B------:R-:W-:Y:S01]  /*125860*/  IMAD.X R141, RZ, RZ, RZ, P1 ;  /* 0x000000ffff8d7224 */ /* 0x000fe200008e06ff */
[----:B------:R-:W-:Y:S01]  /*125870*/  IADD3 RZ, P4, PT, R136, R135, RZ ;  /* 0x0000008788ff7210 */ /* 0x000fe20007f9e0ff */
[----:B------:R-:W-:Y:S01]  /*125880*/  IMAD.IADD R97, R101, 0x1, R135 ;  /* 0x0000000165617824 */ /* 0x000fe200078e0287 */
[----:B------:R-:W-:Y:S01]  /*125890*/  IADD3 RZ, P1, PT, R192, R134, RZ ;  /* 0x00000086c0ff7210 */ /* 0x000fe20007f3e0ff */
[----:B------:R-:W-:Y:S02]  /*1258a0*/  IMAD.X R135, RZ, RZ, RZ, P5 ;  /* 0x000000ffff877224 */ /* 0x000fe400028e06ff */
[----:B------:R-:W-:Y:S01]  /*1258b0*/  IMAD.MOV.U32 R134, RZ, RZ, R137 ;  /* 0x000000ffff867224 */ /* 0x000fe200078e0089 */
[----:B------:R-:W-:Y:S01]  /*1258c0*/  IADD3.X RZ, P1, PT, R193, R97, RZ, P1, !PT ;  /* 0x00000061c1ff7210 */ /* 0x000fe20000f3e4ff */
[----:B------:R-:W-:-:S04]  /*1258d0*/  IMAD.WIDE.U32 R132, R48, R225, RZ ;  /* 0x000000e130847225 */ /* 0x000fc800078e00ff */
[----:B------:R-:W-:Y:S01]  /*1258e0*/  IMAD.WIDE.U32 R122, R49, R234, RZ ;  /* 0x000000ea317a7225 */ /* 0x000fe200078e00ff */
[----:B------:R-:W-:-:S03]  /*1258f0*/  IADD3 RZ, P5, PT, R138, R133, RZ ;  /* 0x000000858aff7210 */ /* 0x000fc60007fbe0ff */
[----:B------:R-:W-:-:S04]  /*125900*/  IMAD.WIDE.U32 R174, R233, R44, R174 ;  /* 0x0000002ce9ae7225 */ /* 0x000fc800078e00ae */
[----:B------:R-:W-:-:S04]  /*125910*/  IMAD.WIDE.U32.X R118, R33, 0x170b5d44, R134, P4 ;  /* 0x170b5d4421767825 */ /* 0x000fc800020e0486 */
[----:B------:R-:W-:Y:S01]  /*125920*/  IMAD.MOV.U32 R140, RZ, RZ, R139 ;  /* 0x000000ffff8c7224 */ /* 0x000fe200078e008b */
[----:B------:R-:W-:Y:S01]  /*125930*/  IADD3.X R147, P1, PT, R147, R118, RZ, P1, !PT ;  /* 0x0000007693937210 */ /* 0x000fe20000f3e4ff */
[----:B------:R-:W-:Y:S01]  /*125940*/  IMAD.X R39, RZ, RZ, RZ, P3 ;  /* 0x000000ffff277224 */ /* 0x000fe200018e06ff */
[----:B------:R-:W-:Y:S01]  /*125950*/  IADD3 RZ, P3, PT, R174, R128, RZ ;  /* 0x00000080aeff7210 */ /* 0x000fe20007f7e0ff */
[----:B------:R-:W-:-:S03]  /*125960*/  IMAD.WIDE.U32 R130, P4, R230, R48, R122 ;  /* 0x00000030e6827225 */ /* 0x000fc6000788007a */
[----:B------:R-:W-:Y:S01]  /*125970*/  IADD3.X R39, P1, PT, R39, R119, RZ, P1, !PT ;  /* 0x0000007727277210 */ /* 0x000fe20000f3e4ff */
[----:B------:R-:W-:-:S04]  /*125980*/  IMAD.WIDE.U32 R138, R48, R234, RZ ;  /* 0x000000ea308a7225 */ /* 0x000fc800078e00ff */
[----:B------:R-:W-:-:S04]  /*125990*/  IMAD.WIDE.U32 R128, R49, R226, RZ ;  /* 0x000000e231807225 */ /* 0x000fc800078e00ff */
        /* <DEDUP_REMOVED lines=10> */
[----:B------:R-:W-:Y:S01]  /*125a40*/  IADD3 RZ, P5, PT, R134, R119, RZ ;  /* 0x0000007786ff7210 */ /* 0x000fe20007fbe0ff */
[----:B------:R-:W-:-:S04]  /*125a50*/  IMAD.WIDE.U32 R130, R49, R227, RZ ;  /* 0x000000e331827225 */ /* 0x000fc800078e00ff */
[----:B------:R-:W-:-:S04]  /*125a60*/  IMAD.WIDE.U32.X R134, R228, R49, R116, P5 ;  /* 0x00000031e4867225 */ /* 0x000fc800028e0474 */
[----:B------:R-:W-:-:S04]  /*125a70*/  IMAD.WIDE.U32 R180, P5, R229, R48, R130 ;  /* 0x00000030e5b47225 */ /* 0x000fc800078a0082 */
[----:B------:R-:W-:-:S04]  /*125a80*/  IMAD.WIDE.U32 R116, R48, R227, RZ ;  /* 0x000000e330747225 */ /* 0x000fc800078e00ff */
[----:B------:R-:W-:Y:S01]  /*125a90*/  IMAD.X R185, RZ, RZ, RZ, P5 ;  /* 0x000000ffffb97224 */ /* 0x000fe200028e06ff */
[----:B------:R-:W-:Y:S01]  /*125aa0*/  IADD3 RZ, P5, PT, R180, R117, RZ ;  /* 0x00000075b4ff7210 */ /* 0x000fe20007fbe0ff */
[----:B------:R-:W-:Y:S01]  /*125ab0*/  IMAD.IADD R175, R175, 0x1, R160 ;  /* 0x00000001afaf7824 */ /* 0x000fe200078e02a0 */
[----:B------:R-:W-:Y:S01]  /*125ac0*/  IADD3.X R180, P2, PT, R47, R171, RZ, P2, !PT ;  /* 0x000000ab2fb47210 */ /* 0x000fe2000175e4ff */
[----:B------:R-:W-:Y:S02]  /*125ad0*/  IMAD.MOV.U32 R184, RZ, RZ, R181 ;  /* 0x000000ffffb87224 */ /* 0x000fe400078e00b5 */
[----:B------:R-:W-:Y:S01]  /*125ae0*/  IMAD.WIDE.U32 R186, R50, R234, RZ ;  /* 0x000000ea32ba7225 */ /* 0x000fe200078e00ff */
[----:B------:R-:W-:Y:S02]  /*125af0*/  IADD3.X R171, P0, PT, R43, R180, RZ, P0, !PT ;  /* 0x000000b42bab7210 */ /* 0x000fe4000071e4ff */
[----:B------:R-:W-:Y:S01]  /*125b00*/  IADD3.X RZ, P3, PT, R175, R45, RZ, P3, !PT ;  /* 0x0000002dafff7210 */ /* 0x000fe20001f7e4ff */
[----:B------:R-:W-:Y:S01]  /*125b10*/  IMAD.WIDE.U32.X R184, R229, R49, R184, P5 ;  /* 0x00000031e5b87225 */ /* 0x000fe200028e04b8 */
[----:B------:R-:W-:-:S02]  /*125b20*/  IADD3.X R43, P0, PT, RZ, RZ, RZ, P0, !PT ;  /* 0x000000ffff2b7210 */ /* 0x000fc4000071e4ff */
[----:B------:R-:W-:Y:S01]  /*125b30*/  IADD3.X R49, P2, PT, RZ, R148, RZ, P2, !PT ;  /* 0x00000094ff317210 */ /* 0x000fe2000175e4ff */
[----:B------:R-:W-:Y:S01]  /*125b40*/  IMAD.WIDE.U32 R174, R236, R46, R174 ;  /* 0x0000002eecae7225 */ /* 0x000fe200078e00ae */
[----:B------:R-:W-:Y:S02]  /*125b50*/  IADD3.X RZ, P4, PT, R171, R161, RZ, P4, !PT ;  /* 0x000000a1abff7210 */ /* 0x000fe4000279e4ff */
[----:B------:R-:W-:Y:S01]  /*125b60*/  IADD3.X R45, P3, PT, RZ, R166, RZ, P3, !PT ;  /* 0x000000a6ff2d7210 */ /* 0x000fe20001f7e4ff */
[----:B------:R-:W-:Y:S01]  /*125b70*/  IMAD.WIDE.U32 R170, R225, R44, R170 ;  /* 0x0000002ce1aa7225 */ /* 0x000fe200078e00aa */
[----:B------:R-:W-:Y:S02]  /*125b80*/  IADD3.X R91, P2, PT, RZ, R149, RZ, P2, !PT ;  /* 0x00000095ff5b7210 */ /* 0x000fe4000175e4ff */
[----:B------:R-:W-:Y:S01]  /*125b90*/  IADD3.X R148, P4, PT, R43, R150, RZ, P4, !PT ;  /* 0x000000962b947210 */ /* 0x000fe2000279e4ff */
[----:B------:R-:W-:Y:S01]  /*125ba0*/  IMAD.X R47, RZ, RZ, RZ, P0 ;  /* 0x000000ffff2f7224 */ /* 0x000fe200000e06ff */
[----:B------:R-:W-:Y:S01]  /*125bb0*/  IADD3.X R166, P3, PT, RZ, R167, RZ, P3, !PT ;  /* 0x000000a7ffa67210 */ /* 0x000fe20001f7e4ff */
        /* <DEDUP_REMOVED lines=12> */
[----:B------:R-:W-:Y:S01]  /*125c80*/  IADD3.X R149, P1, PT, R47, R182, RZ, P0, !PT ;  /* 0x000000b62f957210 */ /* 0x000fe2000073e4ff */
[----:B------:R-:W-:Y:S01]  /*125c90*/  IMAD R91, R14, 0x1ef3622f, R166 ;  /* 0x1ef3622f0e5b7824 */ /* 0x000fe200078e02a6 */
[----:B------:R-:W-:Y:S01]  /*125ca0*/  IADD3.X R97, P0, PT, RZ, RZ, RZ, P3, !PT ;  /* 0x000000ffff617210 */ /* 0x000fe20001f1e4ff */
[----:B------:R-:W-:Y:S01]  /*125cb0*/  IMAD.WIDE.U32 R160, P5, R235, R50, R150 ;  /* 0x00000032eba07225 */ /* 0x000fe200078a0096 */
[----:B------:R-:W-:-:S02]  /*125cc0*/  IADD3.X R49, P2, PT, RZ, R158, RZ, P2, !PT ;  /* 0x0000009eff317210 */ /* 0x000fc4000175e4ff */
[----:B------:R-:W-:Y:S01]  /*125cd0*/  IADD3.X R105, P1, PT, RZ, RZ, RZ, P1, !PT ;  /* 0x000000ffff697210 */ /* 0x000fe20000f3e4ff */
[----:B------:R-:W-:Y:S01]  /*125ce0*/  IMAD.WIDE.U32 R166, P3, R14, 0x1ef3622f, R166 ;  /* 0x1ef3622f0ea67825 */ /* 0x000fe200078600a6 */
[----:B------:R-:W-:Y:S02]  /*125cf0*/  IADD3.X R45, P2, PT, RZ, R159, RZ, P2, !PT ;  /* 0x0000009fff2d7210 */ /* 0x000fe4000175e4ff */
[----:B------:R-:W-:Y:S01]  /*125d00*/  IADD3.X R147, P4, PT, R39, R43, RZ, P4, !PT ;  /* 0x0000002b27937210 */ /* 0x000fe2000279e4ff */
[----:B------:R-:W-:Y:S01]  /*125d10*/  IMAD.WIDE.U32 R154, R51, R233, RZ ;  /* 0x000000e9339a7225 */ /* 0x000fe200078e00ff */
[----:B------:R-:W-:Y:S02]  /*125d20*/  IADD3.X R153, PT, PT, RZ, RZ, RZ, P3, !PT ;  /* 0x000000ffff997210 */ /* 0x000fe40001ffe4ff */
[----:B------:R-:W-:Y:S01]  /*125d30*/  IADD3.X R43, P2, PT, R49, R162, RZ, P2, !PT ;  /* 0x000000a2312b7210 */ /* 0x000fe2000175e4ff */
[----:B------:R-:W-:Y:S01]  /*125d40*/  IMAD.X R47, RZ, RZ, RZ, P0 ;  /* 0x000000ffff2f7224 */ /* 0x000fe200000e06ff */
[----:B------:R-:W-:Y:S01]  /*125d50*/  IADD3 RZ, P0, PT, R170, R152, RZ ;  /* 0x00000098aaff7210 */ /* 0x000fe20007f1e0ff */
[----:B------:R-:W-:Y:S01]  /*125d60*/  IMAD.X R175, RZ, RZ, RZ, P5 ;  /* 0x000000ffffaf7224 */ /* 0x000fe200028e06ff */
[----:B------:R-:W-:Y:S01]  /*125d70*/  IADD3 RZ, P5, PT, R166, R169, RZ ;  /* 0x000000a9a6ff7210 */ /* 0x000fe20007fbe0ff */
[----:B------:R-:W-:Y:S01]  /*125d80*/  IMAD.X R93, RZ, RZ, RZ, P1 ;  /* 0x000000ffff5d7224 */ /* 0x000fe200008e06ff */
[----:B------:R-:W-:Y:S01]  /*125d90*/  IADD3 RZ, P1, PT, R146, R168, RZ ;  /* 0x000000a892ff7210 */ /* 0x000fe20007f3e0ff */
[----:B------:R-:W-:Y:S01]  /*125da0*/  IMAD.IADD R169, R91, 0x1, R169 ;  /* 0x000000015ba97824 */ /* 0x000fe200078e02a9 */
[----:B------:R-:W-:Y:S01]  /*125db0*/  IADD3.X R39, P4, PT, RZ, RZ, RZ, P4, !PT ;  /* 0x000000ffff277210 */ /* 0x000fe2000279e4ff */
[----:B------:R-:W-:Y:S01]  /*125dc0*/  IMAD.MOV.U32 R152, RZ, RZ, R167 ;  /* 0x000000ffff987224 */ /* 0x000fe200078e00a7 */
[----:B------:R-:W-:Y:S01]  /*125dd0*/  IADD3.X RZ, P0, PT, R171, R41, RZ, P0, !PT ;  /* 0x00000029abff7210 */ /* 0x000fe2000071e4ff */
[----:B------:R-:W-:Y:S01]  /*125de0*/  IMAD.WIDE.U32 R158, P3, R232, R50, R154 ;  /* 0x00000032e89e7225 */ /* 0x000fe2000786009a */
[----:B------:R-:W-:-:S02]  /*125df0*/  IADD3.X RZ, P1, PT, R147, R169, RZ, P1, !PT ;  /* 0x000000a993ff7210 */ /* 0x000fc40000f3e4ff */
[----:B------:R-:W-:Y:S01]  /*125e00*/  IADD3.X R143, P0, PT, R97, R156, RZ, P0, !PT ;  /* 0x0000009c618f7210 */ /* 0x000fe2000071e4ff */
[----:B------:R-:W-:Y:S01]  /*125e10*/  IMAD.WIDE.U32 R162, R50, R236, RZ ;  /* 0x000000ec32a27225 */ /* 0x000fe200078e00ff */
[----:B------:R-:W-:Y:S02]  /*125e20*/  IADD3.X R45, P2, PT, R45, R172, RZ, P2, !PT ;  /* 0x000000ac2d2d7210 */ /* 0x000fe4000175e4ff */
[----:B------:R-:W-:Y:S01]  /*125e30*/  IADD3.X R47, P0, PT, R47, R157, RZ, P0, !PT ;  /* 0x0000009d2f2f7210 */ /* 0x000fe2000071e4ff */
[----:B------:R-:W-:Y:S01]  /*125e40*/  IMAD.WIDE.U32.X R152, R33, 0x1ef3622f, R152, P5 ;  /* 0x1ef3622f21987825 */ /* 0x000fe200028e0498 */
[----:B------:R-:W-:-:S03]  /*125e50*/  IADD3 RZ, P5, PT, R160, R163, RZ ;  /* 0x000000a3a0ff7210 */ /* 0x000fc60007fbe0ff */
[----:B------:R-:W-:Y:S01]  /*125e60*/  IMAD.X R191, RZ, RZ, RZ, P3 ;  /* 0x000000ffffbf7224 */ /* 0x000fe200018e06ff */
[----:B------:R-:W-:Y:S01]  /*125e70*/  IADD3 RZ, P3, PT, R148, R164, RZ ;  /* 0x000000a494ff7210 */ /* 0x000fe20007f7e0ff */
[----:B------:R-:W-:Y:S01]  /*125e80*/  IMAD.WIDE.U32 R164, R50, R233, RZ ;  /* 0x000000e932a47225 */ /* 0x000fe200078e00ff */
[----:B------:R-:W-:Y:S02]  /*125e90*/  IADD3.X R39, P1, PT, R39, R152, RZ, P1, !PT ;  /* 0x0000009827277210 */ /* 0x000fe40000f3e4ff */
[----:B------:R-:W-:Y:S01]  /*125ea0*/  IADD3.X RZ, P3, PT, R149, R173, RZ, P3, !PT ;  /* 0x000000ad95ff7210 */ /* 0x000fe20001f7e4ff */
[----:B------:R-:W-:Y:S01]  /*125eb0*/  IMAD.X R49, RZ, RZ, RZ, P4 ;  /* 0x000000ffff317224 */ /* 0x000fe200020e06ff */
[----:B------:R-:W-:Y:S01]  /*125ec0*/  IADD3 RZ, P4, PT, R158, R165, RZ ;  /* 0x000000a59eff7210 */ /* 0x000fe20007f9e0ff */
[----:B------:R-:W-:Y:S01]  /*125ed0*/  IMAD.WIDE.U32 R180, R51, R225, RZ ;  /* 0x000000e133b47225 */ /* 0x000fe200078e00ff */
[----:B------:R-:W-:Y:S02]  /*125ee0*/  IADD3.X R97, P3, PT, R105, R144, RZ, P3, !PT ;  /* 0x0000009069617210 */ /* 0x000fe40001f7e4ff */
[----:B------:R-:W-:Y:S01]  /*125ef0*/  IADD3.X R49, P1, PT, R49, R153, RZ, P1, !PT ;  /* 0x0000009931317210 */ /* 0x000fe20000f3e4ff */
[----:B------:R-:W-:Y:S01]  /*125f00*/  IMAD.MOV.U32 R174, RZ, RZ, R161 ;  /* 0x000000ffffae7224 */ /* 0x000fe200078e00a1 */
[----:B------:R-:W-:Y:S01]  /*125f10*/  IADD3.X R93, P3, PT, R93, R145, RZ, P3, !PT ;  /* 0x000000915d5d7210 */ /* 0x000fe20001f7e4ff */
[----:B------:R-:W-:-:S02]  /*125f20*/  IMAD.MOV.U32 R190, RZ, RZ, R159 ;  /* 0x000000ffffbe7224 */ /* 0x000fc400078e009f */
[----:B------:R-:W-:-:S04]  /*125f30*/  IMAD.WIDE.U32.X R174, R235, R51, R174, P5 ;  /* 0x00000033ebae7225 */ /* 0x000fc800028e04ae */
[----:B------:R-:W-:-:S04]  /*125f40*/  IMAD.WIDE.U32 R156, R51, R234, RZ ;  /* 0x000000ea339c7225 */ /* 0x000fc800078e00ff */
[----:B------:R-:W-:-:S04]  /*125f50*/  IMAD.WIDE.U32 R152, P5, R231, R50, R180 ;  /* 0x00000032e7987225 */ /* 0x000fc800078a00b4 */
[----:B------:R-:W-:Y:S01]  /*125f60*/  IMAD.WIDE.U32 R158, R50, R225, RZ ;  /* 0x000000e1329e7225 */ /* 0x000fe200078e00ff */
[----:B------:R-:W-:-:S03]  /*125f70*/  MOV R160, R153 ;  /* 0x0000009900a07202 */ /* 0x000fc60000000f00 */
[----:B------:R-:W-:Y:S02]  /*125f80*/  IMAD.X R161, RZ, RZ, RZ, P5 ;  /* 0x000000ffffa17224 */ /* 0x000fe400028e06ff */
[----:B------:R-:W-:Y:S01]  /*125f90*/  IMAD.WIDE.U32.X R190, R232, R51, R190, P4 ;  /* 0x00000033e8be7225 */ /* 0x000fe200020e04be */
[----:B------:R-:W-:-:S03]  /*125fa0*/  IADD3 RZ, P4, PT, R152, R159, RZ ;  /* 0x0000009f98ff7210 */ /* 0x000fc60007f9e0ff */
[----:B------:R-:W-:-:S04]  /*125fb0*/  IMAD.WIDE.U32 R144, P5, R230, R50, R156 ;  /* 0x00000032e6907225 */ /* 0x000fc800078a009c */
[----:B------:R-:W-:-:S04]  /*125fc0*/  IMAD.WIDE.U32 R168, R51, R226, RZ ;  /* 0x000000e233a87225 */ /* 0x000fc800078e00ff */
        /* <DEDUP_REMOVED lines=8> */
[----:B------:R-:W-:-:S04]  /*126050*/  IMAD.WIDE.U32 R192, R14, 0x30000000, R192 ;  /* 0x300000000ec07825 */ /* 0x000fc800078e00c0 */
[----:B------:R-:W-:Y:S01]  /*126060*/  IMAD.IADD R41, R149, 0x1, R142 ;  /* 0x0000000195297824 */ /* 0x000fe200078e028e */
[----:B------:R-:W-:Y:S01]  /*126070*/  IADD3.X R142, P0, PT, R143, R148, RZ, P0, !PT ;  /* 0x000000948f8e7210 */ /* 0x000fe2000071e4ff */
[----:B------:R-:W-:Y:S01]  /*126080*/  IMAD.X R149, RZ, RZ, RZ, P4 ;  /* 0x000000ffff957224 */ /* 0x000fe200020e06ff */
[----:B------:R-:W-:Y:S01]  /*126090*/  IADD3 RZ, P4, PT, R144, R183, RZ ;  /* 0x000000b790ff7210 */ /* 0x000fe20007f9e0ff */
[----:B------:R-:W-:Y:S01]  /*1260a0*/  IMAD.MOV.U32 R148, RZ, RZ, R145 ;  /* 0x000000ffff947224 */ /* 0x000fe200078e0091 */
[----:B------:R-:W-:Y:S01]  /*1260b0*/  IADD3.X R143, P0, PT, R47, R41, RZ, P0, !PT ;  /* 0x000000292f8f7210 */ /* 0x000fe2000071e4ff */
[----:B------:R-:W-:-:S04]  /*1260c0*/  IMAD.WIDE.U32.X R188, R230, R51, R188, P5 ;  /* 0x00000033e6bc7225 */ /* 0x000fc800028e04bc */
[----:B------:R-:W-:-:S04]  /*1260d0*/  IMAD.WIDE.U32 R152, P5, R229, R50, R172 ;  /* 0x00000032e5987225 */ /* 0x000fc800078a00ac */
[----:B------:R-:W-:-:S04]  /*1260e0*/  IMAD.WIDE.U32 R144, R50, R227, RZ ;  /* 0x000000e332907225 */ /* 0x000fc800078e00ff */
[----:B------:R-:W-:-:S04]  /*1260f0*/  IMAD.WIDE.U32 R166, R192, -0x1, RZ ;  /* 0xffffffffc0a67825 */ /* 0x000fc800078e00ff */
[----:B------:R-:W-:Y:S01]  /*126100*/  IMAD.X R239, RZ, RZ, RZ, P5 ;  /* 0x000000ffffef7224 */ /* 0x000fe200028e06ff */
[----:B------:R-:W-:Y:S01]  /*126110*/  IADD3 RZ, P5, PT, R152, R145, RZ ;  /* 0x0000009198ff7210 */ /* 0x000fe20007fbe0ff */
[----:B------:R-:W-:Y:S02]  /*126120*/  IMAD.MOV.U32 R238, RZ, RZ, R153 ;  /* 0x000000ffffee7224 */ /* 0x000fe400078e0099 */
[----:B------:R-:W-:Y:S02]  /*126130*/  IMAD.IADD R101, R193, 0x1, R101 ;  /* 0x00000001c1657824 */ /* 0x000fe400078e0265 */
[----:B------:R-:W-:-:S04]  /*126140*/  IMAD.WIDE.U32 R152, R166, 0x1, RZ ;  /* 0x00000001a6987825 */ /* 0x000fc800078e00ff */
[----:B------:R-:W-:Y:S02]  /*126150*/  IMAD R105, R192, -0x7af74001, -R101 ;  /* 0x8508bfffc0697824 */ /* 0x000fe400078e0a65 */
[----:B------:R-:W-:Y:S01]  /*126160*/  IMAD.WIDE.U32.X R148, R228, R51, R148, P4 ;  /* 0x00000033e4947225 */ /* 0x000fe200020e0494 */
[----:B------:R-:W-:Y:S02]  /*126170*/  IADD3 RZ, P4, PT, R192, R152, RZ ;  /* 0x00000098c0ff7210 */ /* 0x000fe40007f9e0ff */
[----:B------:R-:W-:Y:S01]  /*126180*/  IADD3 R105, PT, PT, R167, R105, RZ ;  /* 0x00000069a7697210 */ /* 0x000fe20007ffe0ff */
[----:B------:R-:W-:Y:S01]  /*126190*/  IMAD.WIDE.U32.X R192, R229, R51, R238, P5 ;  /* 0x00000033e5c07225 */ /* 0x000fe200028e04ee */
[----:B------:R-:W-:-:S03]  /*1261a0*/  IADD3.X R51, P2, PT, RZ, R34, RZ, P2, !PT ;  /* 0x00000022ff337210 */ /* 0x000fc6000175e4ff */
[----:B------:R-:W-:-:S04]  /*1261b0*/  IMAD.WIDE.U32 R170, R233, R46, R170 ;  /* 0x0000002ee9aa7225 */ /* 0x000fc800078e00aa */
[----:B------:R-:W-:Y:S02]  /*1261c0*/  IMAD.X R109, RZ, RZ, R35, P2 ;  /* 0x000000ffff6d7224 */ /* 0x000fe400010e0623 */
[----:B------:R-:W-:-:S04]  /*1261d0*/  IMAD.WIDE.U32 R34, R105, 0x1, RZ ;  /* 0x0000000169227825 */ /* 0x000fc800078e00ff */
[C-C-:B------:R-:W-:Y:S02]  /*1261e0*/  IMAD R115, R166.reuse, -0x7af74000, R34.reuse ;  /* 0x8508c000a6737824 */ /* 0x140fe400078e0222 */
[----:B------:R-:W-:-:S04]  /*1261f0*/  IMAD.WIDE.U32 R34, P2, R166, -0x7af74000, R34 ;  /* 0x8508c000a6227825 */ /* 0x000fc80007840022 */
[C---:B------:R-:W-:Y:S01]  /*126200*/  IMAD.IADD R152, R153.reuse, 0x1, R115 ;  /* 0x0000000199987824 */ /* 0x040fe200078e0273 */
[----:B------:R-:W-:Y:S01]  /*126210*/  IADD3 RZ, P5, PT, R153, R34, RZ ;  /* 0x0000002299ff7210 */ /* 0x000fe20007fbe0ff */
[----:B------:R-:W-:Y:S01]  /*126220*/  IMAD.X R153, RZ, RZ, RZ, P2 ;  /* 0x000000ffff997224 */ /* 0x000fe200010e06ff */
[----:B------:R-:W-:Y:S01]  /*126230*/  IADD3.X R34, P3, PT, R97, R43, RZ, P3, !PT ;  /* 0x0000002b61227210 */ /* 0x000fe20001f7e4ff */
[----:B------:R-:W-:Y:S01]  /*126240*/  IMAD.WIDE.U32 R146, R14, -0x45f6b800, R146 ;  /* 0xba0948000e927825 */ /* 0x000fe200078e0092 */
[----:B------:R-:W-:Y:S02]  /*126250*/  IADD3.X RZ, P4, PT, R101, R152, RZ, P4, !PT ;  /* 0x0000009865ff7210 */ /* 0x000fe4000279e4ff */
[----:B------:R-:W-:Y:S01]  /*126260*/  IADD3 RZ, P2, PT, R170, R106, RZ ;  /* 0x0000006aaaff7210 */ /* 0x000fe20007f5e0ff */
[----:B------:R-:W-:Y:S01]  /*126270*/  IMAD.MOV.U32 R152, RZ, RZ, R35 ;  /* 0x000000ffff987224 */ /* 0x000fe200078e0023 */
[----:B------:R-:W-:Y:S01]  /*126280*/  IADD3.X R35, P3, PT, R93, R45, RZ, P3, !PT ;  /* 0x0000002d5d237210 */ /* 0x000fe20001f7e4ff */
[----:B------:R-:W-:Y:S01]  /*126290*/  IMAD.IADD R171, R171, 0x1, R42 ;  /* 0x00000001abab7824 */ /* 0x000fe200078e022a */
[----:B------:R-:W-:Y:S01]  /*1262a0*/  IADD3.X R93, P0, PT, RZ, RZ, RZ, P0, !PT ;  /* 0x000000ffff5d7210 */ /* 0x000fe2000071e4ff */
[----:B------:R-:W-:-:S04]  /*1262b0*/  IMAD.WIDE.U32.X R152, R105, -0x7af74000, R152, P5 ;  /* 0x8508c00069987825 */ /* 0x000fc800028e0498 */
[----:B------:R-:W-:Y:S01]  /*1262c0*/  IMAD.IADD R91, R147, 0x1, R91 ;  /* 0x00000001935b7824 */ /* 0x000fe200078e025b */
[----:B------:R-:W-:Y:S01]  /*1262d0*/  IADD3.X R97, P4, PT, RZ, R152, RZ, P4, !PT ;  /* 0x00000098ff617210 */ /* 0x000fe2000279e4ff */
[----:B------:R-:W-:Y:S02]  /*1262e0*/  IMAD R96, R235, R48, R96 ;  /* 0x00000030eb607224 */ /* 0x000fe400078e0260 */
[----:B------:R-:W-:Y:S01]  /*1262f0*/  IMAD.X R115, RZ, RZ, RZ, P0 ;  /* 0x000000ffff737224 */ /* 0x000fe200000e06ff */
[----:B------:R-:W-:Y:S01]  /*126300*/  IADD3.X R43, P5, PT, RZ, R153, RZ, P4, !PT ;  /* 0x00000099ff2b7210 */ /* 0x000fe200027be4ff */
[----:B------:R-:W-:Y:S01]  /*126310*/  IMAD.IADD R106, R96, 0x1, R107 ;  /* 0x00000001606a7824 */ /* 0x000fe200078e026b */
[----:B------:R-:W-:Y:S01]  /*126320*/  IADD3.X R45, P4, PT, RZ, RZ, RZ, P3, !PT ;  /* 0x000000ffff2d7210 */ /* 0x000fe20001f9e4ff */
[----:B------:R-:W-:Y:S01]  /*126330*/  IMAD.WIDE.U32 R152, R53, R233, RZ ;  /* 0x000000e935987225 */ /* 0x000fe200078e00ff */
[----:B------:R-:W-:Y:S02]  /*126340*/  IADD3.X R42, P5, PT, R97, R146, RZ, P5, !PT ;  /* 0x00000092612a7210 */ /* 0x000fe40002fbe4ff */
[----:B------:R-:W-:Y:S01]  /*126350*/  IADD3 RZ, P3, PT, R142, R100, RZ ;  /* 0x000000648eff7210 */ /* 0x000fe20007f7e0ff */
[----:B------:R-:W-:Y:S01]  /*126360*/  IMAD.WIDE.U32 R146, R53, R236, RZ ;  /* 0x000000ec35927225 */ /* 0x000fe200078e00ff */
[----:B------:R-:W-:-:S02]  /*126370*/  IADD3.X RZ, P2, PT, R171, R106, RZ, P2, !PT ;  /* 0x0000006aabff7210 */ /* 0x000fc4000175e4ff */
[----:B------:R-:W-:Y:S01]  /*126380*/  IADD3.X R47, PT, PT, RZ, RZ, RZ, P4, !PT ;  /* 0x000000ffff2f7210 */ /* 0x000fe200027fe4ff */
[C-C-:B------:R-:W-:Y:S01]  /*126390*/  IMAD R41, R235.reuse, R52, R146.reuse ;  /* 0x00000034eb297224 */ /* 0x140fe200078e0292 */
[----:B------:R-:W-:Y:S01]  /*1263a0*/  IADD3 RZ, P4, PT, R34, R38, RZ ;  /* 0x0000002622ff7210 */ /* 0x000fe20007f9e0ff */
[----:B------:R-:W-:Y:S01]  /*1263b0*/  IMAD.WIDE.U32 R146, P0, R235, R52, R146 ;  /* 0x00000034eb927225 */ /* 0x000fe20007800092 */
[----:B------:R-:W-:Y:S02]  /*1263c0*/  IADD3.X R43, P5, PT, R43, R91, RZ, P5, !PT ;  /* 0x0000005b2b2b7210 */ /* 0x000fe40002fbe4ff */
[----:B------:R-:W-:Y:S01]  /*1263d0*/  IADD3.X R91, P2, PT, RZ, R124, RZ, P2, !PT ;  /* 0x0000007cff5b7210 */ /* 0x000fe2000175e4ff */
[----:B------:R-:W-:Y:S01]  /*1263e0*/  IMAD.WIDE.U32 R100, R52, R236, RZ ;  /* 0x000000ec34647225 */ /* 0x000fe200078e00ff */
[----:B------:R-:W-:Y:S02]  /*1263f0*/  IADD3.X RZ, P3, PT, R143, R15, RZ, P3, !PT ;  /* 0x0000000f8fff7210 */ /* 0x000fe40001f7e4ff */
[----:B------:R-:W-:Y:S01]  /*126400*/  IADD3.X R15, P2, PT, RZ, R125, RZ, P2, !PT ;  /* 0x0000007dff0f7210 */ /* 0x000fe2000175e4ff */
[----:B------:R-:W-:Y:S01]  /*126410*/  IMAD.X R107, RZ, RZ, RZ, P0 ;  /* 0x000000ffff6b7224 */ /* 0x000fe200000e06ff */
[----:B------:R-:W-:Y:S01]  /*126420*/  IADD3 RZ, P0, PT, R146, R101, RZ ;  /* 0x0000006592ff7210 */ /* 0x000fe20007f1e0ff */
[----:B------:R-:W-:Y:S01]  /*126430*/  IMAD.MOV.U32 R106, RZ, RZ, R147 ;  /* 0x000000ffff6a7224 */ /* 0x000fe200078e0093 */
[----:B------:R-:W-:Y:S01]  /*126440*/  IADD3.X R93, P3, PT, R93, R112, RZ, P3, !PT ;  /* 0x000000705d5d7210 */ /* 0x000fe20001f7e4ff */
[----:B------:R-:W-:Y:S01]  /*126450*/  IMAD.WIDE.U32 R170, R236, R48, R170 ;  /* 0x00000030ecaa7225 */ /* 0x000fe200078e00aa */
[----:B------:R-:W-:-:S02]  /*126460*/  IADD3.X R155, P5, PT, RZ, RZ, RZ, P5, !PT ;  /* 0x000000ffff9b7210 */ /* 0x000fc40002fbe4ff */
[----:B------:R-:W-:Y:S01]  /*126470*/  IADD3.X R115, P3, PT, R115, R113, RZ, P3, !PT ;  /* 0x0000007173737210 */ /* 0x000fe20001f7e4ff */
[----:B------:R-:W-:Y:S01]  /*126480*/  IMAD.WIDE.U32.X R106, R235, R53, R106, P0 ;  /* 0x00000035eb6a7225 */ /* 0x000fe200000e046a */
[----:B------:R-:W-:Y:S02]  /*126490*/  IADD3.X R38, P1, PT, R39, R170, RZ, P1, !PT ;  /* 0x000000aa27267210 */ /* 0x000fe40000f3e4ff */
[----:B------:R-:W-:Y:S01]  /*1264a0*/  IADD3.X RZ, P4, PT, R35, R13, RZ, P4, !PT ;  /* 0x0000000d23ff7210 */ /* 0x000fe2000279e4ff */
[----:B------:R-:W-:Y:S02]  /*1264b0*/  IMAD.IADD R129, R171, 0x1, R96 ;  /* 0x00000001ab817824 */ /* 0x000fe400078e0260 */
[----:B------:R-:W-:Y:S01]  /*1264c0*/  IMAD.WIDE.U32 R146, P0, R232, R52, R152 ;  /* 0x00000034e8927225 */ /* 0x000fe20007800098 */
[----:B------:R-:W-:-:S03]  /*1264d0*/  IADD3.X R244, P4, PT, R45, R36, RZ, P4, !PT ;  /* 0x000000242df47210 */ /* 0x000fc6000279e4ff */
[----:B------:R-:W-:Y:S01]  /*1264e0*/  IMAD.WIDE.U32 R96, R52, R233, RZ ;  /* 0x000000e934607225 */ /* 0x000fe200078e00ff */
[----:B------:R-:W-:-:S03]  /*1264f0*/  IADD3.X R47, P4, PT, R47, R37, RZ, P4, !PT ;  /* 0x000000252f2f7210 */ /* 0x000fc6000279e4ff */
[----:B------:R-:W-:Y:S01]  /*126500*/  IMAD.X R171, RZ, RZ, RZ, P0 ;  /* 0x000000ffffab7224 */ /* 0x000fe200000e06ff */
[----:B------:R-:W-:Y:S01]  /*126510*/  IADD3 RZ, P0, PT, R146, R97, RZ ;  /* 0x0000006192ff7210 */ /* 0x000fe20007f1e0ff */
[----:B------:R-:W-:Y:S01]  /*126520*/  IMAD.MOV.U32 R170, RZ, RZ, R147 ;  /* 0x000000ffffaa7224 */ /* 0x000fe200078e0093 */
[----:B------:R-:W-:Y:S01]  /*126530*/  IADD3.X R244, P4, PT, R244, R51, RZ, P4, !PT ;  /* 0x00000033f4f47210 */ /* 0x000fe2000279e4ff */
[----:B------:R-:W-:-:S03]  /*126540*/  IMAD.WIDE.U32 R146, R105, 0x30000000, RZ ;  /* 0x3000000069927825 */ /* 0x000fc600078e00ff */
[----:B------:R-:W-:Y:S01]  /*126550*/  IADD3.X R245, P4, PT, R47, R109, RZ, P4, !PT ;  /* 0x0000006d2ff57210 */ /* 0x000fe2000279e4ff */
[C---:B------:R-:W-:Y:S02]  /*126560*/  IMAD R123, R232.reuse, R52, R152 ;  /* 0x00000034e87b7224 */ /* 0x040fe400078e0298 */
[----:B------:R-:W-:-:S04]  /*126570*/  IMAD.WIDE.U32.X R170, R232, R53, R170, P0 ;  /* 0x00000035e8aa7225 */ /* 0x000fc800000e04aa */
[C-C-:B------:R-:W-:Y:S02]  /*126580*/  IMAD R131, R166.reuse, 0x170b5d44, R146.reuse ;  /* 0x170b5d44a6837824 */ /* 0x140fe400078e0292 */
        /* <DEDUP_REMOVED lines=8> */
[----:B------:R-:W-:Y:S01]  /*126610*/  IMAD.WIDE.U32 R142, R225, R46, R142 ;  /* 0x0000002ee18e7225 */ /* 0x000fe200078e008e */
[----:B------:R-:W-:-:S03]  /*126620*/  IADD3.X RZ, P0, PT, R43, R153, RZ, P0, !PT ;  /* 0x000000992bff7210 */ /* 0x000fc6000071e4ff */
[----:B------:R-:W-:Y:S01]  /*126630*/  IMAD.WIDE.U32 R124, R53, R225, RZ ;  /* 0x000000e1357c7225 */ /* 0x000fe200078e00ff */
[----:B------:R-:W-:Y:S02]  /*126640*/  IADD3 R39, PT, PT, R143, R90, RZ ;  /* 0x0000005a8f277210 */ /* 0x000fe40007ffe0ff */
[----:B------:R-:W-:Y:S01]  /*126650*/  IADD3.X R112, P2, PT, R91, R142, RZ, P2, !PT ;  /* 0x0000008e5b707210 */ /* 0x000fe2000175e4ff */
[--C-:B------:R-:W-:Y:S01]  /*126660*/  IMAD R151, R231, R52, R124.reuse ;  /* 0x00000034e7977224 */ /* 0x100fe200078e027c */
[----:B------:R-:W-:Y:S01]  /*126670*/  IADD3.X R155, P0, PT, R155, R146, RZ, P0, !PT ;  /* 0x000000929b9b7210 */ /* 0x000fe2000071e4ff */
[----:B------:R-:W-:Y:S02]  /*126680*/  IMAD.X R113, RZ, RZ, RZ, P5 ;  /* 0x000000ffff717224 */ /* 0x000fe400028e06ff */
[----:B------:R-:W-:-:S03]  /*126690*/  IMAD.WIDE.U32 R124, P5, R231, R52, R124 ;  /* 0x00000034e77c7225 */ /* 0x000fc600078a007c */
[----:B------:R-:W-:Y:S01]  /*1266a0*/  IADD3.X R13, P0, PT, R113, R147, RZ, P0, !PT ;  /* 0x00000093710d7210 */ /* 0x000fe2000071e4ff */
[----:B------:R-:W-:Y:S01]  /*1266b0*/  IMAD.WIDE.U32 R90, R52, R225, RZ ;  /* 0x000000e1345a7225 */ /* 0x000fe200078e00ff */
[----:B------:R-:W-:-:S03]  /*1266c0*/  IADD3.X R113, P2, PT, R15, R39, RZ, P2, !PT ;  /* 0x000000270f717210 */ /* 0x000fc6000175e4ff */
        /* <DEDUP_REMOVED lines=12> */
[CC--:B------:R-:W-:Y:S02]  /*126790*/  IMAD R114, R231.reuse, R48.reuse, R114 ;  /* 0x00000030e7727224 */ /* 0x0c0fe400078e0272 */
[----:B------:R-:W-:Y:S02]  /*1267a0*/  IMAD R122, R230, R48, R122 ;  /* 0x00000030e67a7224 */ /* 0x000fe400078e027a */
[-C--:B------:R-:W-:Y:S01]  /*1267b0*/  IMAD R180, R231, R50.reuse, R180 ;  /* 0x00000032e7b47224 */ /* 0x080fe200078e02b4 */
[----:B------:R-:W-:Y:S01]  /*1267c0*/  IADD3 R133, PT, PT, R114, R133, RZ ;  /* 0x0000008572857210 */ /* 0x000fe20007ffe0ff */
        /* <DEDUP_REMOVED lines=14> */
[----:B------:R-:W-:Y:S01]  /*1268b0*/  IMAD.WIDE.U32 R34, R226, R44, R34 ;  /* 0x0000002ce2227225 */ /* 0x000fe200078e0022 */
[----:B------:R-:W-:-:S03]  /*1268c0*/  MOV R238, R153 ;  /* 0x0000009900ee7202 */ /* 0x000fc60000000f00 */
[----:B------:R-:W-:Y:S01]  /*1268d0*/  IMAD R92, R232, R48, R92 ;  /* 0x00000030e85c7224 */ /* 0x000fe200078e025c */
[----:B------:R-:W-:Y:S01]  /*1268e0*/  IADD3.X R34, P3, PT, R93, R34, RZ, P3, !PT ;  /* 0x000000225d227210 */ /* 0x000fe20001f7e4ff */
[----:B------:R-:W-:Y:S01]  /*1268f0*/  IMAD.WIDE.U32.X R238, R229, R53, R238, P5 ;  /* 0x00000035e5ee7225 */ /* 0x000fe200028e04ee */
[----:B------:R-:W-:-:S03]  /*126900*/  IADD3 RZ, P5, PT, R244, R30, RZ ;  /* 0x0000001ef4ff7210 */ /* 0x000fc60007fbe0ff */
[----:B------:R-:W-:Y:S01]  /*126910*/  IMAD.IADD R40, R35, 0x1, R40 ;  /* 0x0000000123287824 */ /* 0x000fe200078e0228 */
[----:B------:R-:W-:Y:S01]  /*126920*/  IADD3.X RZ, P5, PT, R245, R7, RZ, P5, !PT ;  /* 0x00000007f5ff7210 */ /* 0x000fe20002fbe4ff */
[----:B------:R-:W-:Y:S01]  /*126930*/  IMAD.IADD R51, R92, 0x1, R99 ;  /* 0x000000015c337824 */ /* 0x000fe200078e0263 */
[----:B------:R-:W-:Y:S01]  /*126940*/  IADD3.X R7, P4, PT, RZ, RZ, RZ, P4, !PT ;  /* 0x000000ffff077210 */ /* 0x000fe2000279e4ff */
[----:B------:R-:W-:-:S03]  /*126950*/  IMAD.WIDE.U32 R152, R33, 0x17c510ea, RZ ;  /* 0x17c510ea21987825 */ /* 0x000fc600078e00ff */
[----:B------:R-:W-:Y:S01]  /*126960*/  IADD3.X R7, P5, PT, R7, R94, RZ, P5, !PT ;  /* 0x0000005e07077210 */ /* 0x000fe20002fbe4ff */
[----:B------:R-:W-:Y:S02]  /*126970*/  IMAD R150, R235, R50, R150 ;  /* 0x00000032eb967224 */ /* 0x000fe400078e0296 */
[----:B------:R-:W-:Y:S01]  /*126980*/  IMAD.WIDE.U32 R244, R227, R44, R244 ;  /* 0x0000002ce3f47225 */ /* 0x000fe200078e00f4 */
[----:B------:R-:W-:Y:S02]  /*126990*/  IADD3.X R15, PT, PT, R95, RZ, RZ, P5, P4 ;  /* 0x000000ff5f0f7210 */ /* 0x000fe40002fe84ff */
[----:B------:R-:W-:Y:S01]  /*1269a0*/  IADD3.X R39, P5, PT, RZ, RZ, RZ, P2, !PT ;  /* 0x000000ffff277210 */ /* 0x000fe200017be4ff */
[----:B------:R-:W-:Y:S01]  /*1269b0*/  IMAD.WIDE.U32 R94, R33, 0xf5138f, RZ ;  /* 0x00f5138f215e7825 */ /* 0x000fe200078e00ff */
[----:B------:R-:W-:Y:S02]  /*1269c0*/  IADD3 RZ, P2, PT, R112, R98, RZ ;  /* 0x0000006270ff7210 */ /* 0x000fe40007f5e0ff */
[----:B------:R-:W-:Y:S01]  /*1269d0*/  IADD3.X R35, P4, PT, R115, R40, RZ, P3, !PT ;  /* 0x0000002873237210 */ /* 0x000fe20001f9e4ff */
[----:B------:R-:W-:Y:S01]  /*1269e0*/  IMAD.X R53, RZ, RZ, RZ, P5 ;  /* 0x000000ffff357224 */ /* 0x000fe200028e06ff */
[----:B------:R-:W-:Y:S01]  /*1269f0*/  IADD3 RZ, P3, PT, R34, R108, RZ ;  /* 0x0000006c22ff7210 */ /* 0x000fe20007f7e0ff */
[C-C-:B------:R-:W-:Y:S01]  /*126a00*/  IMAD R40, R14.reuse, 0x1a22d9f3, R94.reuse ;  /* 0x1a22d9f30e287824 */ /* 0x140fe200078e025e */
[----:B------:R-:W-:Y:S01]  /*126a10*/  IADD3.X RZ, P2, PT, R113, R51, RZ, P2, !PT ;  /* 0x0000003371ff7210 */ /* 0x000fe2000175e4ff */
[----:B------:R-:W-:Y:S01]  /*126a20*/  IMAD.WIDE.U32 R94, P5, R14, 0x1a22d9f3, R94 ;  /* 0x1a22d9f30e5e7825 */ /* 0x000fe200078a005e */
[----:B------:R-:W-:-:S02]  /*126a30*/  IADD3.X RZ, P3, PT, R35, R31, RZ, P3, !PT ;  /* 0x0000001f23ff7210 */ /* 0x000fc40001f7e4ff */
[----:B------:R-:W-:Y:S01]  /*126a40*/  IADD3.X R47, P4, PT, RZ, RZ, RZ, P4, !PT ;  /* 0x000000ffff2f7210 */ /* 0x000fe2000279e4ff */
[----:B------:R-:W-:Y:S01]  /*126a50*/  IMAD.WIDE.U32 R30, R33, 0x6ca1493b, RZ ;  /* 0x6ca1493b211e7825 */ /* 0x000fe200078e00ff */
[----:B------:R-:W-:Y:S02]  /*126a60*/  IADD3.X R126, P2, PT, R39, R126, RZ, P2, !PT ;  /* 0x0000007e277e7210 */ /* 0x000fe4000175e4ff */
[----:B------:R-:W-:Y:S01]  /*126a70*/  IADD3.X R39, P1, PT, R49, R129, RZ, P1, !PT ;  /* 0x0000008131277210 */ /* 0x000fe20000f3e4ff */
[----:B------:R-:W-:Y:S01]  /*126a80*/  IMAD.WIDE.U32 R108, R14, 0xf5138f, RZ ;  /* 0x00f5138f0e6c7825 */ /* 0x000fe200078e00ff */
[----:B------:R-:W-:Y:S02]  /*126a90*/  IADD3.X R127, P2, PT, R53, R127, RZ, P2, !PT ;  /* 0x0000007f357f7210 */ /* 0x000fe4000175e4ff */
[----:B------:R-:W-:Y:S01]  /*126aa0*/  IADD3.X R115, P1, PT, RZ, RZ, RZ, P1, !PT ;  /* 0x000000ffff737210 */ /* 0x000fe20000f3e4ff */
[----:B------:R-:W-:Y:S01]  /*126ab0*/  IMAD.X R99, RZ, RZ, RZ, P5 ;  /* 0x000000ffff637224 */ /* 0x000fe200028e06ff */
[----:B------:R-:W-:Y:S01]  /*126ac0*/  IADD3.X R47, P3, PT, R47, R102, RZ, P3, !PT ;  /* 0x000000662f2f7210 */ /* 0x000fe20001f7e4ff */
[----:B------:R-:W-:Y:S01]  /*126ad0*/  IMAD.X R51, RZ, RZ, RZ, P4 ;  /* 0x000000ffff337224 */ /* 0x000fe200020e06ff */
[----:B------:R-:W-:Y:S01]  /*126ae0*/  IADD3 RZ, P4, PT, R94, R109, RZ ;  /* 0x0000006d5eff7210 */ /* 0x000fe20007f9e0ff */
[----:B------:R-:W-:-:S02]  /*126af0*/  IMAD R53, R14, -0x39c4fa40, R30 ;  /* 0xc63b05c00e357824 */ /* 0x000fc400078e021e */
[----:B------:R-:W-:Y:S01]  /*126b00*/  IMAD.MOV.U32 R98, RZ, RZ, R95 ;  /* 0x000000ffff627224 */ /* 0x000fe200078e005f */
[----:B------:R-:W-:Y:S01]  /*126b10*/  IADD3.X R51, P3, PT, R51, R103, RZ, P3, !PT ;  /* 0x0000006733337210 */ /* 0x000fe20001f7e4ff */
[----:B------:R-:W-:-:S03]  /*126b20*/  IMAD.WIDE.U32 R34, R234, R46, R34 ;  /* 0x0000002eea227225 */ /* 0x000fc600078e0022 */
[----:B------:R-:W-:Y:S01]  /*126b30*/  IADD3.X R244, P3, PT, R47, R244, RZ, P3, !PT ;  /* 0x000000f42ff47210 */ /* 0x000fe20001f7e4ff */
[----:B------:R-:W-:Y:S01]  /*126b40*/  IMAD.WIDE.U32 R30, P5, R14, -0x39c4fa40, R30 ;  /* 0xc63b05c00e1e7825 */ /* 0x000fe200078a001e */
[----:B------:R-:W-:-:S03]  /*126b50*/  IADD3.X R126, P2, PT, R126, R34, RZ, P2, !PT ;  /* 0x000000227e7e7210 */ /* 0x000fc6000175e4ff */
[----:B------:R-:W-:-:S04]  /*126b60*/  IMAD.WIDE.U32 R94, R14, 0x6ca1493b, RZ ;  /* 0x6ca1493b0e5e7825 */ /* 0x000fc800078e00ff */
[----:B------:R-:W-:Y:S01]  /*126b70*/  IMAD.IADD R104, R35, 0x1, R104 ;  /* 0x0000000123687824 */ /* 0x000fe200078e0268 */
[----:B------:R-:W-:Y:S01]  /*126b80*/  IADD3.X R35, PT, PT, RZ, RZ, RZ, P5, !PT ;  /* 0x000000ffff237210 */ /* 0x000fe20002ffe4ff */
[----:B------:R-:W-:Y:S01]  /*126b90*/  IMAD.WIDE.U32 R112, R233, R48, R112 ;  /* 0x00000030e9707225 */ /* 0x000fe200078e0070 */
[----:B------:R-:W-:-:S03]  /*126ba0*/  IADD3 RZ, P5, PT, R30, R95, RZ ;  /* 0x0000005f1eff7210 */ /* 0x000fc60007fbe0ff */
        /* <DEDUP_REMOVED lines=12> */
[----:B------:R-:W-:Y:S02]  /*126c70*/  IMAD.MOV.U32 R34, RZ, RZ, R31 ;  /* 0x000000ffff227224 */ /* 0x000fe400078e001f */
[----:B------:R-:W-:Y:S02]  /*126c80*/  IMAD.IADD R93, R113, 0x1, R92 ;  /* 0x00000001715d7824 */ /* 0x000fe400078e025c */
[----:B------:R-:W-:Y:S02]  /*126c90*/  IMAD.IADD R109, R40, 0x1, R109 ;  /* 0x00000001286d7824 */ /* 0x000fe400078e026d */
[----:B------:R-:W-:Y:S01]  /*126ca0*/  IMAD.WIDE.U32.X R34, R33, 0x1ae3a46, R34, P5 ;  /* 0x01ae3a4621227825 */ /* 0x000fe200028e0422 */
[----:B------:R-:W-:Y:S02]  /*126cb0*/  IADD3.X RZ, P5, PT, R93, R49, RZ, P4, !PT ;  /* 0x000000315dff7210 */ /* 0x000fe400027be4ff */
[----:B------:R-:W-:Y:S01]  /*126cc0*/  IADD3.X RZ, P1, PT, R39, R109, RZ, P1, !PT ;  /* 0x0000006d27ff7210 */ /* 0x000fe20000f3e4ff */
[----:B------:R-:W-:Y:S01]  /*126cd0*/  IMAD.IADD R32, R245, 0x1, R32 ;  /* 0x00000001f5207824 */ /* 0x000fe200078e0220 */
[----:B------:R-:W-:Y:S01]  /*126ce0*/  IADD3.X R127, P4, PT, R127, R104, RZ, P2, !PT ;  /* 0x000000687f7f7210 */ /* 0x000fe2000179e4ff */
[----:B------:R-:W-:Y:S01]  /*126cf0*/  IMAD R6, R228, R46, R6 ;  /* 0x0000002ee4067224 */ /* 0x000fe200078e0206 */
[----:B------:R-:W-:Y:S01]  /*126d00*/  IADD3.X R33, P5, PT, RZ, R174, RZ, P5, !PT ;  /* 0x000000aeff217210 */ /* 0x000fe20002fbe4ff */
[----:B------:R-:W-:Y:S01]  /*126d10*/  IMAD.WIDE.U32 R102, R105, -0x45f6b800, RZ ;  /* 0xba09480069667825 */ /* 0x000fe200078e00ff */
[----:B------:R-:W-:-:S02]  /*126d20*/  IADD3.X R115, P1, PT, R115, R98, RZ, P1, !PT ;  /* 0x0000006273737210 */ /* 0x000fc40000f3e4ff */
[----:B------:R-:W-:Y:S01]  /*126d30*/  IADD3.X R174, P5, PT, RZ, R175, RZ, P5, !PT ;  /* 0x000000afffae7210 */ /* 0x000fe20002fbe4ff */
[----:B------:R-:W-:Y:S01]  /*126d40*/  IMAD.WIDE.U32 R30, R225, R48, R126 ;  /* 0x00000030e11e7225 */ /* 0x000fe200078e007e */
[----:B------:R-:W-:Y:S02]  /*126d50*/  IADD3.X R113, P4, PT, RZ, RZ, RZ, P4, !PT ;  /* 0x000000ffff717210 */ /* 0x000fe4000279e4ff */
[----:B------:R-:W-:Y:S01]  /*126d60*/  IADD3.X R167, P2, PT, R167, R99, RZ, P1, !PT ;  /* 0x00000063a7a77210 */ /* 0x000fe20000f5e4ff */
[----:B------:R-:W-:Y:S01]  /*126d70*/  IMAD.IADD R31, R31, 0x1, R114 ;  /* 0x000000011f1f7824 */ /* 0x000fe200078e0272 */
[----:B------:R-:W-:Y:S01]  /*126d80*/  IADD3.X R245, P1, PT, R51, R32, RZ, P3, !PT ;  /* 0x0000002033f57210 */ /* 0x000fe20001f3e4ff */
[----:B------:R-:W-:Y:S01]  /*126d90*/  IMAD.X R114, RZ, RZ, RZ, P4 ;  /* 0x000000ffff727224 */ /* 0x000fe200020e06ff */
[----:B------:R-:W-:Y:S01]  /*126da0*/  IADD3.X R30, P5, PT, R33, R30, RZ, P5, !PT ;  /* 0x0000001e211e7210 */ /* 0x000fe20002fbe4ff */
[----:B------:R-:W-:Y:S01]  /*126db0*/  IMAD.IADD R169, R6, 0x1, R9 ;  /* 0x0000000106a97824 */ /* 0x000fe200078e0209 */
[----:B------:R-:W-:Y:S01]  /*126dc0*/  IADD3.X R92, P4, PT, RZ, RZ, RZ, P1, !PT ;  /* 0x000000ffff5c7210 */ /* 0x000fe20000f9e4ff */
[----:B------:R-:W-:Y:S01]  /*126dd0*/  IMAD R44, R166, 0x1ef3622f, R102 ;  /* 0x1ef3622fa62c7824 */ /* 0x000fe200078e0266 */
[----:B------:R-:W-:Y:S01]  /*126de0*/  IADD3.X R31, P1, PT, R174, R31, RZ, P5, !PT ;  /* 0x0000001fae1f7210 */ /* 0x000fe20002f3e4ff */
[----:B------:R-:W-:Y:S01]  /*126df0*/  IMAD.WIDE.U32 R108, R105, 0xf5138f, RZ ;  /* 0x00f5138f696c7825 */ /* 0x000fe200078e00ff */
[----:B------:R-:W-:-:S02]  /*126e00*/  IADD3 RZ, P3, PT, R126, R132, RZ ;  /* 0x000000847eff7210 */ /* 0x000fc40007f7e0ff */
[----:B------:R-:W-:Y:S01]  /*126e10*/  IADD3 RZ, P5, PT, R244, R8, RZ ;  /* 0x00000008f4ff7210 */ /* 0x000fe20007fbe0ff */
[----:B------:R-:W-:Y:S01]  /*126e20*/  IMAD.X R126, RZ, RZ, RZ, P4 ;  /* 0x000000ffff7e7224 */ /* 0x000fe200020e06ff */
[----:B------:R-:W-:Y:S01]  /*126e30*/  IADD3.X R47, P1, PT, RZ, RZ, RZ, P1, !PT ;  /* 0x000000ffff2f7210 */ /* 0x000fe20000f3e4ff */
[----:B------:R-:W-:Y:S01]  /*126e40*/  IMAD.WIDE.U32 R102, P4, R166, 0x1ef3622f, R102 ;  /* 0x1ef3622fa6667825 */ /* 0x000fe20007880066 */
[----:B------:R-:W-:Y:S02]  /*126e50*/  IADD3.X RZ, P5, PT, R245, R169, RZ, P5, !PT ;  /* 0x000000a9f5ff7210 */ /* 0x000fe40002fbe4ff */
[----:B------:R-:W-:Y:S01]  /*126e60*/  IADD3.X RZ, P3, PT, R127, R133, RZ, P3, !PT ;  /* 0x000000857fff7210 */ /* 0x000fe20001f7e4ff */
[----:B------:R-:W-:Y:S01]  /*126e70*/  IMAD.WIDE.U32 R98, R14, 0xf5138f, R38 ;  /* 0x00f5138f0e627825 */ /* 0x000fe200078e0026 */
[----:B------:R-:W-:Y:S02]  /*126e80*/  IADD3.X R92, P5, PT, R92, R110, RZ, P5, !PT ;  /* 0x0000006e5c5c7210 */ /* 0x000fe40002fbe4ff */
[----:B------:R-:W-:Y:S01]  /*126e90*/  IADD3.X R113, P3, PT, R113, R140, RZ, P3, !PT ;  /* 0x0000008c71717210 */ /* 0x000fe20001f7e4ff */
[----:B------:R-:W-:Y:S01]  /*126ea0*/  IMAD.WIDE.U32 R32, R166, -0x45f6b800, RZ ;  /* 0xba094800a6207825 */ /* 0x000fe200078e00ff */
[----:B------:R-:W-:-:S02]  /*126eb0*/  IADD3.X R104, P0, PT, R155, R98, RZ, P0, !PT ;  /* 0x000000629b687210 */ /* 0x000fc4000071e4ff */
[----:B------:R-:W-:Y:S01]  /*126ec0*/  IADD3.X R140, P5, PT, R126, R111, RZ, P5, !PT ;  /* 0x0000006f7e8c7210 */ /* 0x000fe20002fbe4ff */
[----:B------:R-:W-:Y:S01]  /*126ed0*/  IMAD.X R9, RZ, RZ, RZ, P4 ;  /* 0x000000ffff097224 */ /* 0x000fe200020e06ff */
[----:B------:R-:W-:Y:S01]  /*126ee0*/  IADD3.X R114, P3, PT, R114, R141, RZ, P3, !PT ;  /* 0x0000008d72727210 */ /* 0x000fe20001f7e4ff */
[----:B------:R-:W-:Y:S01]  /*126ef0*/  IMAD.X R51, RZ, RZ, RZ, P1 ;  /* 0x000000ffff337224 */ /* 0x000fe200008e06ff */
[----:B------:R-:W-:Y:S01]  /*126f00*/  IADD3 RZ, P1, PT, R102, R33, RZ ;  /* 0x0000002166ff7210 */ /* 0x000fe20007f3e0ff */
[C-C-:B------:R-:W-:Y:S02]  /*126f10*/  IMAD R49, R166.reuse, 0x1a22d9f3, R108.reuse ;  /* 0x1a22d9f3a6317824 */ /* 0x140fe400078e026c */
[----:B------:R-:W-:-:S04]  /*126f20*/  IMAD.WIDE.U32 R38, P4, R166, 0x1a22d9f3, R108 ;  /* 0x1a22d9f3a6267825 */ /* 0x000fc8000788006c */
[----:B------:R-:W-:Y:S01]  /*126f30*/  IMAD.IADD R40, R99, 0x1, R40 ;  /* 0x0000000163287824 */ /* 0x000fe200078e0228 */
[----:B------:R-:W-:Y:S01]  /*126f40*/  MOV R102, R39 ;  /* 0x0000002700667202 */ /* 0x000fe20000000f00 */
[----:B------:R-:W-:-:S04]  /*126f50*/  IMAD.WIDE.U32 R108, R166, 0xf5138f, RZ ;  /* 0x00f5138fa66c7825 */ /* 0x000fc800078e00ff */
[----:B------:R-:W-:-:S04]  /*126f60*/  IMAD.WIDE.U32 R98, R105, 0x6ca1493b, RZ ;  /* 0x6ca1493b69627825 */ /* 0x000fc800078e00ff */
[----:B------:R-:W-:Y:S02]  /*126f70*/  IMAD.MOV.U32 R8, RZ, RZ, R103 ;  /* 0x000000ffff087224 */ /* 0x000fe400078e0067 */
[----:B------:R-:W-:Y:S01]  /*126f80*/  IMAD.X R103, RZ, RZ, RZ, P4 ;  /* 0x000000ffff677224 */ /* 0x000fe200020e06ff */
        /* <DEDUP_REMOVED lines=8> */
[----:B------:R-:W-:Y:S01]  /*127010*/  IMAD.WIDE.U32.X R102, R105, 0x1a22d9f3, R102, P4 ;  /* 0x1a22d9f369667825 */ /* 0x000fe200020e0466 */
[----:B------:R-:W-:-:S03]  /*127020*/  IADD3 RZ, P4, PT, R30, R164, RZ ;  /* 0x000000a41eff7210 */ /* 0x000fc60007f9e0ff */
[----:B------:R-:W-:-:S04]  /*127030*/  IMAD.WIDE.U32.X R132, R105, -0x39c4fa40, R132, P1 ;  /* 0xc63b05c069847825 */ /* 0x000fc800008e0484 */
[C-C-:B------:R-:W-:Y:S02]  /*127040*/  IMAD R164, R166.reuse, 0x1ae3a46, R126.reuse ;  /* 0x01ae3a46a6a47824 */ /* 0x140fe400078e027e */
[----:B------:R-:W-:-:S04]  /*127050*/  IMAD.WIDE.U32 R8, P1, R166, 0x1ae3a46, R126 ;  /* 0x01ae3a46a6087825 */ /* 0x000fc8000782007e */
[----:B------:R-:W-:-:S04]  /*127060*/  IMAD.WIDE.U32 R126, R166, 0x17c510ea, RZ ;  /* 0x17c510eaa67e7825 */ /* 0x000fc800078e00ff */
[----:B------:R-:W-:Y:S02]  /*127070*/  IMAD R154, R232, R50, R154 ;  /* 0x00000032e89a7224 */ /* 0x000fe400078e029a */
[-C--:B------:R-:W-:Y:S02]  /*127080*/  IMAD R12, R229, R46.reuse, R12 ;  /* 0x0000002ee50c7224 */ /* 0x080fe400078e020c */
[----:B------:R-:W-:Y:S01]  /*127090*/  IMAD.X R99, RZ, RZ, RZ, P1 ;  /* 0x000000ffff637224 */ /* 0x000fe200008e06ff */
[----:B------:R-:W-:Y:S01]  /*1270a0*/  IADD3 RZ, P1, PT, R8, R127, RZ ;  /* 0x0000007f08ff7210 */ /* 0x000fe20007f3e0ff */
[----:B------:R-:W-:Y:S01]  /*1270b0*/  IMAD R155, R166, -0x39c4fa40, R98 ;  /* 0xc63b05c0a69b7824 */ /* 0x000fe200078e0262 */
[----:B------:R-:W-:Y:S01]  /*1270c0*/  IADD3.X R8, P5, PT, R92, R7, RZ, P5, !PT ;  /* 0x000000075c087210 */ /* 0x000fe20002fbe4ff */
[----:B------:R-:W-:Y:S01]  /*1270d0*/  IMAD.WIDE.U32 R244, R226, R46, R244 ;  /* 0x0000002ee2f47225 */ /* 0x000fe200078e00f4 */
[----:B------:R-:W-:-:S03]  /*1270e0*/  IADD3 R127, PT, PT, R164, R127, RZ ;  /* 0x0000007fa47f7210 */ /* 0x000fc60007ffe0ff */
[----:B------:R-:W-:Y:S01]  /*1270f0*/  IMAD.MOV.U32 R98, RZ, RZ, R9 ;  /* 0x000000ffff627224 */ /* 0x000fe200078e0009 */
[----:B------:R-:W-:Y:S01]  /*127100*/  IADD3.X R244, P3, PT, R113, R244, RZ, P3, !PT ;  /* 0x000000f471f47210 */ /* 0x000fe20001f7e4ff */
[----:B------:R-:W-:Y:S01]  /*127110*/  IMAD.IADD R141, R154, 0x1, R165 ;  /* 0x000000019a8d7824 */ /* 0x000fe200078e02a5 */
[----:B------:R-:W-:Y:S01]  /*127120*/  IADD3.X R9, P5, PT, R140, R15, RZ, P5, !PT ;  /* 0x0000000f8c097210 */ /* 0x000fe20002fbe4ff */
[----:B------:R-:W-:Y:S02]  /*127130*/  IMAD.IADD R7, R12, 0x1, R11 ;  /* 0x000000010c077824 */ /* 0x000fe400078e020b */
[----:B------:R-:W-:Y:S01]  /*127140*/  IMAD.IADD R11, R245, 0x1, R6 ;  /* 0x00000001f50b7824 */ /* 0x000fe200078e0206 */
[----:B------:R-:W-:Y:S01]  /*127150*/  IADD3.X RZ, P4, PT, R31, R141, RZ, P4, !PT ;  /* 0x0000008d1fff7210 */ /* 0x000fe2000279e4ff */
[----:B------:R-:W-:Y:S01]  /*127160*/  IMAD.WIDE.U32.X R98, R105, 0x1ae3a46, R98, P1 ;  /* 0x01ae3a4669627825 */ /* 0x000fe200008e0462 */
[----:B------:R-:W-:Y:S02]  /*127170*/  IADD3 RZ, P1, PT, R8, R10, RZ ;  /* 0x0000000a08ff7210 */ /* 0x000fe40007f3e0ff */
[----:B------:R-:W-:Y:S01]  /*127180*/  IADD3.X R105, P0, PT, R13, R40, RZ, P0, !PT ;  /* 0x000000280d697210 */ /* 0x000fe2000071e4ff */
[----:B------:R-:W-:Y:S01]  /*127190*/  IMAD.WIDE.U32 R42, R166, 0x30000000, R42 ;  /* 0x30000000a62a7825 */ /* 0x000fe200078e002a */
[----:B------:R-:W-:-:S02]  /*1271a0*/  IADD3.X R245, P3, PT, R114, R11, RZ, P3, !PT ;  /* 0x0000000b72f57210 */ /* 0x000fc40001f7e4ff */
[----:B------:R-:W-:Y:S01]  /*1271b0*/  IADD3.X RZ, P1, PT, R9, R7, RZ, P1, !PT ;  /* 0x0000000709ff7210 */ /* 0x000fe20000f3e4ff */
[----:B------:R-:W-:Y:S01]  /*1271c0*/  IMAD.IADD R13, R43, 0x1, R131 ;  /* 0x000000012b0d7824 */ /* 0x000fe200078e0283 */
[----:B------:R-:W-:Y:S01]  /*1271d0*/  IADD3.X R113, P4, PT, R47, R190, RZ, P4, !PT ;  /* 0x000000be2f717210 */ /* 0x000fe2000279e4ff */
[C---:B------:R-:W-:Y:S01]  /*1271e0*/  IMAD.WIDE.U32 R6, R42.reuse, -0x1, RZ ;  /* 0xffffffff2a067825 */ /* 0x040fe200078e00ff */
[----:B------:R-:W-:Y:S02]  /*1271f0*/  IADD3.X R15, P5, PT, RZ, RZ, RZ, P5, !PT ;  /* 0x000000ffff0f7210 */ /* 0x000fe40002fbe4ff */
[----:B------:R-:W-:Y:S01]  /*127200*/  IADD3.X R51, P4, PT, R51, R191, RZ, P4, !PT ;  /* 0x000000bf33337210 */ /* 0x000fe2000279e4ff */
[----:B------:R-:W-:Y:S01]  /*127210*/  IMAD R43, R42, -0x7af74001, -R13 ;  /* 0x8508bfff2a2b7824 */ /* 0x000fe200078e0a0d */
[----:B------:R-:W-:Y:S01]  /*127220*/  IADD3.X R15, P1, PT, R15, R120, RZ, P1, !PT ;  /* 0x000000780f0f7210 */ /* 0x000fe20000f3e4ff */
[----:B------:R-:W-:Y:S01]  /*127230*/  IMAD.WIDE.U32 R10, R234, R48, R244 ;  /* 0x00000030ea0a7225 */ /* 0x000fe200078e00f4 */
[----:B------:R-:W-:-:S02]  /*127240*/  IADD3.X R47, P0, PT, RZ, RZ, RZ, P0, !PT ;  /* 0x000000ffff2f7210 */ /* 0x000fc4000071e4ff */
[----:B------:R-:W-:Y:S01]  /*127250*/  IADD3 R7, PT, PT, R7, R43, RZ ;  /* 0x0000002b07077210 */ /* 0x000fe20007ffe0ff */
[----:B------:R-:W-:Y:S01]  /*127260*/  IMAD.WIDE.U32 R140, R6, 0x1, RZ ;  /* 0x00000001068c7825 */ /* 0x000fe200078e00ff */
[----:B------:R-:W-:Y:S02]  /*127270*/  IADD3.X R10, P4, PT, R113, R10, RZ, P4, !PT ;  /* 0x0000000a710a7210 */ /* 0x000fe4000279e4ff */
[----:B------:R-:W-:Y:S01]  /*127280*/  IADD3.X R40, PT, PT, R121, RZ, RZ, P1, P5 ;  /* 0x000000ff79287210 */ /* 0x000fe20000fea4ff */
[----:B------:R-:W-:Y:S01]  /*127290*/  IMAD.IADD R92, R11, 0x1, R122 ;  /* 0x000000010b5c7824 */ /* 0x000fe200078e027a */
[----:B------:R-:W-:Y:S01]  /*1272a0*/  IADD3 RZ, P1, PT, R42, R140, RZ ;  /* 0x0000008c2aff7210 */ /* 0x000fe20007f3e0ff */
[----:B------:R-:W-:Y:S01]  /*1272b0*/  IMAD.WIDE.U32 R42, R7, 0x1, RZ ;  /* 0x00000001072a7825 */ /* 0x000fe200078e00ff */
[----:B------:R-:W-:Y:S02]  /*1272c0*/  IADD3.X R113, P3, PT, RZ, RZ, RZ, P3, !PT ;  /* 0x000000ffff717210 */ /* 0x000fe40001f7e4ff */
[----:B------:R-:W-:Y:S01]  /*1272d0*/  IADD3.X R11, P4, PT, R51, R92, RZ, P4, !PT ;  /* 0x0000005c330b7210 */ /* 0x000fe2000279e4ff */
[----:B------:R-:W-:-:S02]  /*1272e0*/  IMAD.IADD R165, R44, 0x1, R33 ;  /* 0x000000012ca57824 */ /* 0x000fc400078e0221 */
[----:B------:R-:W-:Y:S01]  /*1272f0*/  IMAD.X R131, RZ, RZ, RZ, P0 ;  /* 0x000000ffff837224 */ /* 0x000fe200000e06ff */
[----:B------:R-:W-:Y:S01]  /*127300*/  IADD3 RZ, P0, PT, R104, R32, RZ ;  /* 0x0000002068ff7210 */ /* 0x000fe20007f1e0ff */
[--C-:B------:R-:W-:Y:S01]  /*127310*/  IMAD R51, R6, -0x7af74000, R42.reuse ;  /* 0x8508c00006337824 */ /* 0x100fe200078e022a */
[----:B------:R-:W-:Y:S01]  /*127320*/  IADD3.X R114, P4, PT, RZ, RZ, RZ, P4, !PT ;  /* 0x000000ffff727210 */ /* 0x000fe2000279e4ff */
[----:B------:R-:W-:Y:S01]  /*127330*/  IMAD.IADD R139, R122, 0x1, R139 ;  /* 0x000000017a8b7824 */ /* 0x000fe200078e028b */
[----:B------:R-:W-:Y:S01]  /*127340*/  IADD3.X RZ, P0, PT, R105, R165, RZ, P0, !PT ;  /* 0x000000a569ff7210 */ /* 0x000fe2000071e4ff */
[----:B------:R-:W-:Y:S02]  /*127350*/  IMAD.IADD R120, R141, 0x1, R51 ;  /* 0x000000018d787824 */ /* 0x000fe400078e0233 */
[----:B------:R-:W-:Y:S01]  /*127360*/  IMAD.X R51, RZ, RZ, RZ, P4 ;  /* 0x000000ffff337224 */ /* 0x000fe200020e06ff */
[----:B------:R-:W-:Y:S01]  /*127370*/  IADD3.X R122, P4, PT, R47, R110, RZ, P0, !PT ;  /* 0x0000006e2f7a7210 */ /* 0x000fe2000079e4ff */
[----:B------:R-:W-:Y:S01]  /*127380*/  IMAD.X R121, RZ, RZ, RZ, P3 ;  /* 0x000000ffff797224 */ /* 0x000fe200018e06ff */
[----:B------:R-:W-:Y:S01]  /*127390*/  IADD3 RZ, P0, PT, R244, R138, RZ ;  /* 0x0000008af4ff7210 */ /* 0x000fe20007f1e0ff */
[----:B------:R-:W-:Y:S01]  /*1273a0*/  IMAD.WIDE.U32 R32, P3, R6, -0x7af74000, R42 ;  /* 0x8508c00006207825 */ /* 0x000fe2000786002a */
[----:B------:R-:W-:-:S02]  /*1273b0*/  IADD3.X RZ, P1, PT, R13, R120, RZ, P1, !PT ;  /* 0x000000780dff7210 */ /* 0x000fc40000f3e4ff */
[----:B------:R-:W-:Y:S01]  /*1273c0*/  IADD3.X RZ, P0, PT, R245, R139, RZ, P0, !PT ;  /* 0x0000008bf5ff7210 */ /* 0x000fe2000071e4ff */
[----:B------:R-:W-:Y:S01]  /*1273d0*/  IMAD.WIDE.U32 R42, R7, 0x30000000, RZ ;  /* 0x30000000072a7825 */ /* 0x000fe200078e00ff */
[----:B------:R-:W-:Y:S02]  /*1273e0*/  IADD3 RZ, P5, PT, R141, R32, RZ ;  /* 0x000000208dff7210 */ /* 0x000fe40007fbe0ff */
[----:B------:R-:W-:Y:S01]  /*1273f0*/  IADD3.X R13, P0, PT, R113, R136, RZ, P0, !PT ;  /* 0x00000088710d7210 */ /* 0x000fe2000071e4ff */
[----:B------:R-:W-:Y:S01]  /*127400*/  IMAD.MOV.U32 R92, RZ, RZ, R112 ;  /* 0x000000ffff5c7224 */ /* 0x000fe200078e0070 */
[----:B------:R-:W-:Y:S01]  /*127410*/  IADD3.X R131, P4, PT, R131, R111, RZ, P4, !PT ;  /* 0x0000006f83837210 */ /* 0x000fe2000279e4ff */
[----:B------:R-:W-:Y:S01]  /*127420*/  IMAD.WIDE.U32 R112, R227, R46, R8 ;  /* 0x0000002ee3707225 */ /* 0x000fe200078e0008 */
[----:B------:R-:W-:Y:S02]  /*127430*/  IADD3.X R136, P0, PT, R121, R137, RZ, P0, !PT ;  /* 0x0000008979887210 */ /* 0x000fe4000071e4ff */
[----:B------:R-:W-:Y:S01]  /*127440*/  IADD3.X R111, PT, PT, RZ, RZ, RZ, P3, !PT ;  /* 0x000000ffff6f7210 */ /* 0x000fe20001ffe4ff */
[----:B------:R-:W-:Y:S01]  /*127450*/  IMAD.MOV.U32 R110, RZ, RZ, R33 ;  /* 0x000000ffff6e7224 */ /* 0x000fe200078e0021 */
[----:B------:R-:W-:Y:S01]  /*127460*/  IADD3.X R112, P0, PT, R13, R112, RZ, P0, !PT ;  /* 0x000000700d707210 */ /* 0x000fe2000071e4ff */
[----:B------:R-:W-:-:S02]  /*127470*/  IMAD R140, R6, 0x170b5d44, R42 ;  /* 0x170b5d44068c7824 */ /* 0x000fc400078e022a */
[----:B------:R-:W-:-:S04]  /*127480*/  IMAD.WIDE.U32 R32, R7, -0x45f6b800, RZ ;  /* 0xba09480007207825 */ /* 0x000fc800078e00ff */
[----:B------:R-:W-:-:S04]  /*127490*/  IMAD.WIDE.U32 R42, P3, R6, 0x170b5d44, R42 ;  /* 0x170b5d44062a7825 */ /* 0x000fc8000786002a */
[----:B------:R-:W-:-:S04]  /*1274a0*/  IMAD.WIDE.U32 R8, R6, 0x30000000, RZ ;  /* 0x3000000006087825 */ /* 0x000fc800078e00ff */
[----:B------:R-:W-:Y:S02]  /*1274b0*/  IMAD.IADD R113, R113, 0x1, R12 ;  /* 0x0000000171717824 */ /* 0x000fe400078e020c */
[----:B------:R-:W-:Y:S02]  /*1274c0*/  IMAD.IADD R169, R180, 0x1, R159 ;  /* 0x00000001b4a97824 */ /* 0x000fe400078e029f */
[----:B------:R-:W-:Y:S01]  /*1274d0*/  IMAD.X R47, RZ, RZ, RZ, P3 ;  /* 0x000000ffff2f7224 */ /* 0x000fe200018e06ff */
[----:B------:R-:W-:Y:S01]  /*1274e0*/  IADD3 RZ, P3, PT, R42, R9, RZ ;  /* 0x000000092aff7210 */ /* 0x000fe20007f7e0ff */
[----:B------:R-:W-:Y:S01]  /*1274f0*/  IMAD R159, R6, 0x1ef3622f, R32 ;  /* 0x1ef3622f069f7824 */ /* 0x000fe200078e0220 */
[----:B------:R-:W-:Y:S01]  /*127500*/  IADD3.X R113, P0, PT, R136, R113, RZ, P0, !PT ;  /* 0x0000007188717210 */ /* 0x000fe2000071e4ff */
[----:B------:R-:W-:-:S04]  /*127510*/  IMAD.WIDE.U32.X R110, R7, -0x7af74000, R110, P5 ;  /* 0x8508c000076e7825 */ /* 0x000fc800028e046e */
[----:B------:R-:W-:-:S04]  /*127520*/  IMAD.WIDE.U32 R12, R7, 0xf5138f, RZ ;  /* 0x00f5138f070c7825 */ /* 0x000fc800078e00ff */
[----:B------:R-:W-:-:S04]  /*127530*/  IMAD.WIDE.U32 R32, P5, R6, 0x1ef3622f, R32 ;  /* 0x1ef3622f06207825 */ /* 0x000fc800078a0020 */
[----:B------:R-:W-:Y:S01]  /*127540*/  IMAD.MOV.U32 R46, RZ, RZ, R43 ;  /* 0x000000ffff2e7224 */ /* 0x000fe200078e002b */
[----:B------:R-:W-:Y:S01]  /*127550*/  MOV R138, R33 ;  /* 0x00000021008a7202 */ /* 0x000fe20000000f00 */
[----:B------:R-:W-:Y:S01]  /*127560*/  IMAD.X R139, RZ, RZ, RZ, P5 ;  /* 0x000000ffff8b7224 */ /* 0x000fe200028e06ff */
[----:B------:R-:W-:Y:S01]  /*127570*/  IADD3.X R165, P5, PT, RZ, RZ, RZ, P0, !PT ;  /* 0x000000ffffa57210 */ /* 0x000fe200007be4ff */
[----:B------:R-:W-:Y:S01]  /*127580*/  IMAD R141, R6, 0x1a22d9f3, R12 ;  /* 0x1a22d9f3068d7824 */ /* 0x000fe200078e020c */
[----:B------:R-:W-:Y:S01]  /*127590*/  IADD3 RZ, P0, PT, R10, R158, RZ ;  /* 0x0000009e0aff7210 */ /* 0x000fe20007f1e0ff */
[----:B------:R-:W-:-:S03]  /*1275a0*/  IMAD.WIDE.U32.X R46, R7, 0x170b5d44, R46, P3 ;  /* 0x170b5d44072e7825 */ /* 0x000fc600018e042e */
[----:B------:R-:W-:Y:S01]  /*1275b0*/  IADD3.X RZ, P0, PT, R11, R169, RZ, P0, !PT ;  /* 0x000000a90bff7210 */ /* 0x000fe2000071e4ff */
[----:B------:R-:W-:-:S04]  /*1275c0*/  IMAD.WIDE.U32 R12, P3, R6, 0x1a22d9f3, R12 ;  /* 0x1a22d9f3060c7825 */ /* 0x000fc8000786000c */
[----:B------:R-:W-:-:S04]  /*1275d0*/  IMAD.WIDE.U32 R136, R6, 0xf5138f, RZ ;  /* 0x00f5138f06887825 */ /* 0x000fc800078e00ff */
[----:B------:R-:W-:-:S04]  /*1275e0*/  IMAD.WIDE.U32 R42, R6, -0x45f6b800, RZ ;  /* 0xba094800062a7825 */ /* 0x000fc800078e00ff */
[----:B------:R-:W-:Y:S01]  /*1275f0*/  IMAD.X R158, RZ, RZ, RZ, P5 ;  /* 0x000000ffff9e7224 */ /* 0x000fe200028e06ff */
[----:B------:R-:W-:Y:S01]  /*127600*/  IADD3 RZ, P5, PT, R12, R137, RZ ;  /* 0x000000890cff7210 */ /* 0x000fe20007fbe0ff */
[----:B------:R-:W-:Y:S01]  /*127610*/  IMAD.X R121, RZ, RZ, RZ, P3 ;  /* 0x000000ffff797224 */ /* 0x000fe200018e06ff */
[----:B------:R-:W-:Y:S01]  /*127620*/  IADD3 RZ, P3, PT, R32, R43, RZ ;  /* 0x0000002b20ff7210 */ /* 0x000fe20007f7e0ff */
[----:B------:R-:W-:Y:S02]  /*127630*/  IMAD.MOV.U32 R120, RZ, RZ, R13 ;  /* 0x000000ffff787224 */ /* 0x000fe400078e000d */
[----:B------:R-:W-:-:S04]  /*127640*/  IMAD.WIDE.U32 R92, R236, R50, R92 ;  /* 0x00000032ec5c7225 */ /* 0x000fc800078e005c */
[----:B------:R-:W-:Y:S01]  /*127650*/  IMAD.WIDE.U32 R12, R7, 0x6ca1493b, RZ ;  /* 0x6ca1493b070c7825 */ /* 0x000fe200078e00ff */
[----:B------:R-:W-:-:S03]  /*127660*/  IADD3.X R92, P2, PT, R115, R92, RZ, P2, !PT ;  /* 0x0000005c735c7210 */ /* 0x000fc6000175e4ff */
[----:B------:R-:W-:Y:S01]  /*127670*/  IMAD.IADD R150, R93, 0x1, R150 ;  /* 0x000000015d967824 */ /* 0x000fe200078e0296 */
[----:B------:R-:W-:Y:S01]  /*127680*/  IADD3.X R93, P0, PT, R114, R160, RZ, P0, !PT ;  /* 0x000000a0725d7210 */ /* 0x000fe2000071e4ff */
[----:B------:R-:W-:-:S03]  /*127690*/  IMAD.WIDE.U32.X R138, R7, 0x1ef3622f, R138, P3 ;  /* 0x1ef3622f078a7825 */ /* 0x000fc600018e048a */
[----:B------:R-:W-:Y:S01]  /*1276a0*/  IADD3.X R173, P0, PT, R51, R161, RZ, P0, !PT ;  /* 0x000000a133ad7210 */ /* 0x000fe2000071e4ff */
[----:B------:R-:W-:Y:S02]  /*1276b0*/  IMAD R128, R228, R48, R128 ;  /* 0x00000030e4807224 */ /* 0x000fe400078e0280 */
[----:B------:R-:W-:-:S04]  /*1276c0*/  IMAD.WIDE.U32 R32, P3, R6, -0x39c4fa40, R12 ;  /* 0xc63b05c006207825 */ /* 0x000fc8000786000c */
[----:B------:R-:W-:-:S04]  /*1276d0*/  IMAD.WIDE.U32 R114, R6, 0x6ca1493b, RZ ;  /* 0x6ca1493b06727825 */ /* 0x000fc800078e00ff */
[----:B------:R-:W-:Y:S01]  /*1276e0*/  IMAD.WIDE.U32.X R120, R7, 0x1a22d9f3, R120, P5 ;  /* 0x1a22d9f307787825 */ /* 0x000fe200028e0478 */
[----:B------:R-:W-:-:S03]  /*1276f0*/  IADD3 RZ, P5, PT, R112, R118, RZ ;  /* 0x0000007670ff7210 */ /* 0x000fc60007fbe0ff */
[----:B------:R-:W-:Y:S02]  /*127700*/  IMAD.IADD R169, R128, 0x1, R119 ;  /* 0x0000000180a97824 */ /* 0x000fe400078e0277 */
[----:B------:R-:W-:Y:S01]  /*127710*/  IMAD.X R161, RZ, RZ, RZ, P3 ;  /* 0x000000ffffa17224 */ /* 0x000fe200018e06ff */
[----:B------:R-:W-:Y:S01]  /*127720*/  IADD3 RZ, P3, PT, R32, R115, RZ ;  /* 0x0000007320ff7210 */ /* 0x000fe20007f7e0ff */
[----:B------:R-:W-:Y:S01]  /*127730*/  IMAD R51, R6, -0x39c4fa40, R12 ;  /* 0xc63b05c006337824 */ /* 0x000fe200078e020c */
[----:B------:R-:W-:Y:S01]  /*127740*/  IADD3.X RZ, P5, PT, R113, R169, RZ, P5, !PT ;  /* 0x000000a971ff7210 */ /* 0x000fe20002fbe4ff */
[----:B------:R-:W-:Y:S01]  /*127750*/  IMAD.WIDE.U32 R118, R226, R48, R112 ;  /* 0x00000030e2767225 */ /* 0x000fe200078e0070 */
[----:B------:R-:W-:Y:S02]  /*127760*/  IADD3 R169, PT, PT, R53, R95, RZ ;  /* 0x0000005f35a97210 */ /* 0x000fe40007ffe0ff */
[----:B------:R-:W-:Y:S01]  /*127770*/  IADD3.X R95, P1, PT, RZ, R110, RZ, P1, !PT ;  /* 0x0000006eff5f7210 */ /* 0x000fe20000f3e4ff */
[----:B------:R-:W-:Y:S01]  /*127780*/  IMAD.WIDE.U32 R12, R7, 0x17c510ea, RZ ;  /* 0x17c510ea070c7825 */ /* 0x000fe200078e00ff */
[----:B------:R-:W-:-:S02]  /*127790*/  IADD3.X R118, P0, PT, R93, R118, RZ, P0, !PT ;  /* 0x000000765d767210 */ /* 0x000fc4000071e4ff */
[----:B------:R-:W-:Y:S01]  /*1277a0*/  IADD3.X R93, P2, PT, R167, R150, RZ, P2, !PT ;  /* 0x00000096a75d7210 */ /* 0x000fe2000175e4ff */
[----:B------:R-:W-:Y:S01]  /*1277b0*/  IMAD.MOV.U32 R160, RZ, RZ, R33 ;  /* 0x000000ffffa07224 */ /* 0x000fe200078e0021 */
[----:B------:R-:W-:Y:S01]  /*1277c0*/  IADD3.X R110, P1, PT, RZ, R111, RZ, P1, !PT ;  /* 0x0000006fff6e7210 */ /* 0x000fe20000f3e4ff */
[----:B------:R-:W-:Y:S01]  /*1277d0*/  IMAD.IADD R128, R119, 0x1, R128 ;  /* 0x0000000177807824 */ /* 0x000fe200078e0280 */
[----:B------:R-:W-:Y:S01]  /*1277e0*/  IADD3.X R113, P2, PT, RZ, RZ, RZ, P2, !PT ;  /* 0x000000ffff717210 */ /* 0x000fe2000175e4ff */
[----:B------:R-:W-:Y:S02]  /*1277f0*/  IMAD R112, R6, 0x1ae3a46, R12 ;  /* 0x01ae3a4606707824 */ /* 0x000fe400078e020c */
[----:B------:R-:W-:Y:S01]  /*127800*/  IMAD.WIDE.U32.X R160, R7, -0x39c4fa40, R160, P3 ;  /* 0xc63b05c007a07825 */ /* 0x000fe200018e04a0 */
[----:B------:R-:W-:-:S03]  /*127810*/  IADD3.X R119, P0, PT, R173, R128, RZ, P0, !PT ;  /* 0x00000080ad777210 */ /* 0x000fc6000071e4ff */
[----:B------:R-:W-:-:S04]  /*127820*/  IMAD.WIDE.U32 R12, P3, R6, 0x1ae3a46, R12 ;  /* 0x01ae3a46060c7825 */ /* 0x000fc8000786000c */
[----:B------:R-:W-:-:S04]  /*127830*/  IMAD.WIDE.U32 R174, R6, 0x17c510ea, RZ ;  /* 0x17c510ea06ae7825 */ /* 0x000fc800078e00ff */
[----:B------:R-:W-:Y:S01]  /*127840*/  IMAD.X R33, RZ, RZ, RZ, P3 ;  /* 0x000000ffff217224 */ /* 0x000fe200018e06ff */
[----:B------:R-:W-:Y:S01]  /*127850*/  IADD3 RZ, P3, PT, R12, R175, RZ ;  /* 0x000000af0cff7210 */ /* 0x000fe20007f7e0ff */
[----:B------:R-:W-:Y:S01]  /*127860*/  IMAD.MOV.U32 R32, RZ, RZ, R13 ;  /* 0x000000ffff207224 */ /* 0x000fe200078e000d */
[----:B------:R-:W-:Y:S01]  /*127870*/  IADD3.X R12, P5, PT, R165, R134, RZ, P5, !PT ;  /* 0x00000086a50c7210 */ /* 0x000fe20002fbe4ff */
[----:B------:R-:W-:Y:S01]  /*127880*/  IMAD.IADD R167, R156, 0x1, R187 ;  /* 0x000000019ca77824 */ /* 0x000fe200078e02bb */
[----:B------:R-:W-:Y:S01]  /*127890*/  IADD3.X R165, P0, PT, RZ, RZ, RZ, P0, !PT ;  /* 0x000000ffffa57210 */ /* 0x000fe2000071e4ff */
[----:B------:R-:W-:Y:S01]  /*1278a0*/  IMAD R130, R229, R48, R130 ;  /* 0x00000030e5827224 */ /* 0x000fe200078e0282 */
[----:B------:R-:W-:Y:S01]  /*1278b0*/  IADD3.X R13, P5, PT, R158, R135, RZ, P5, !PT ;  /* 0x000000879e0d7210 */ /* 0x000fe20002fbe4ff */
[----:B------:R-:W-:-:S03]  /*1278c0*/  IMAD.WIDE.U32.X R32, R7, 0x1ae3a46, R32, P3 ;  /* 0x01ae3a4607207825 */ /* 0x000fc600018e0420 */
[----:B------:R-:W-:Y:S01]  /*1278d0*/  IADD3.X R12, P5, PT, R12, R15, RZ, P5, !PT ;  /* 0x0000000f0c0c7210 */ /* 0x000fe20002fbe4ff */
[----:B------:R-:W-:Y:S01]  /*1278e0*/  IMAD.X R135, RZ, RZ, RZ, P0 ;  /* 0x000000ffff877224 */ /* 0x000fe200000e06ff */
[----:B------:R-:W-:Y:S01]  /*1278f0*/  IADD3 RZ, P0, PT, R118, R186, RZ ;  /* 0x000000ba76ff7210 */ /* 0x000fe20007f1e0ff */
[----:B------:R-:W-:Y:S01]  /*127900*/  IMAD.IADD R15, R130, 0x1, R117 ;  /* 0x00000001820f7824 */ /* 0x000fe200078e0275 */
[----:B------:R-:W-:Y:S01]  /*127910*/  IADD3 RZ, P3, PT, R12, R116, RZ ;  /* 0x000000740cff7210 */ /* 0x000fe20007f7e0ff */
[----:B------:R-:W-:Y:S01]  /*127920*/  IMAD.X R7, RZ, RZ, RZ, P2 ;  /* 0x000000ffff077224 */ /* 0x000fe200010e06ff */
[----:B------:R-:W-:Y:S01]  /*127930*/  IADD3.X RZ, P0, PT, R119, R167, RZ, P0, !PT ;  /* 0x000000a777ff7210 */ /* 0x000fe2000071e4ff */
[----:B------:R-:W-:Y:S01]  /*127940*/  IMAD.WIDE.U32 R104, R166, -0x45f6b800, R104 ;  /* 0xba094800a6687825 */ /* 0x000fe200078e0068 */
[----:B------:R-:W-:Y:S02]  /*127950*/  IADD3.X R13, P5, PT, R13, R40, RZ, P5, !PT ;  /* 0x000000280d0d7210 */ /* 0x000fe40002fbe4ff */
[----:B------:R-:W-:Y:S01]  /*127960*/  IADD3 RZ, P2, PT, R92, R94, RZ ;  /* 0x0000005e5cff7210 */ /* 0x000fe20007f5e0ff */
[----:B------:R-:W-:Y:S01]  /*127970*/  IMAD.IADD R105, R105, 0x1, R44 ;  /* 0x0000000169697824 */ /* 0x000fe200078e022c */
[----:B------:R-:W-:Y:S01]  /*127980*/  IADD3.X R111, P0, PT, R165, R188, RZ, P0, !PT ;  /* 0x000000bca56f7210 */ /* 0x000fe2000071e4ff */
[----:B------:R-:W-:Y:S01]  /*127990*/  IMAD R168, R228, R50, R168 ;  /* 0x00000032e4a87224 */ /* 0x000fe200078e02a8 */
[----:B------:R-:W-:Y:S01]  /*1279a0*/  IADD3.X RZ, P3, PT, R13, R15, RZ, P3, !PT ;  /* 0x0000000f0dff7210 */ /* 0x000fe20001f7e4ff */
[----:B------:R-:W-:Y:S01]  /*1279b0*/  IMAD.WIDE.U32 R12, R227, R48, R12 ;  /* 0x00000030e30c7225 */ /* 0x000fe200078e000c */
        /* <DEDUP_REMOVED lines=15> */
[----:B------:R-:W-:Y:S01]  /*127ab0*/  IADD3.X R185, PT, PT, R185, RZ, RZ, P3, P5 ;  /* 0x000000ffb9b97210 */ /* 0x000fe20001fea4ff */
[-C--:B------:R-:W-:Y:S01]  /*127ac0*/  IMAD R172, R229, R50.reuse, R172 ;  /* 0x00000032e5ac7224 */ /* 0x080fe200078e02ac */
[----:B------:R-:W-:Y:S01]  /*127ad0*/  IADD3.X R53, P3, PT, RZ, RZ, RZ, P1, !PT ;  /* 0x000000ffff357210 */ /* 0x000fe20000f7e4ff */
[----:B------:R-:W-:Y:S01]  /*127ae0*/  IMAD.IADD R31, R31, 0x1, R154 ;  /* 0x000000011f1f7824 */ /* 0x000fe200078e029a */
[----:B------:R-:W-:Y:S01]  /*127af0*/  IADD3.X R13, P0, PT, R188, R7, RZ, P0, !PT ;  /* 0x00000007bc0d7210 */ /* 0x000fe2000071e4ff */
[----:B------:R-:W-:Y:S01]  /*127b00*/  IMAD.WIDE.U32 R10, R225, R50, R10 ;  /* 0x00000032e10a7225 */ /* 0x000fe200078e000a */
[----:B------:R-:W-:Y:S02]  /*127b10*/  IADD3.X R92, P4, PT, R122, R92, RZ, P4, !PT ;  /* 0x0000005c7a5c7210 */ /* 0x000fe4000279e4ff */
[----:B------:R-:W-:Y:S01]  /*127b20*/  IADD3 R95, PT, PT, R168, R183, RZ ;  /* 0x000000b7a85f7210 */ /* 0x000fe20007ffe0ff */
[----:B------:R-:W-:Y:S01]  /*127b30*/  IMAD.X R7, RZ, RZ, RZ, P3 ;  /* 0x000000ffff077224 */ /* 0x000fe200018e06ff */
[----:B------:R-:W-:Y:S01]  /*127b40*/  IADD3 RZ, P3, PT, R12, R182, RZ ;  /* 0x000000b60cff7210 */ /* 0x000fe20007f7e0ff */
[----:B------:R-:W-:Y:S01]  /*127b50*/  IMAD.WIDE.U32 R118, R234, R50, R118 ;  /* 0x00000032ea767225 */ /* 0x000fe200078e0076 */
[----:B------:R-:W-:-:S02]  /*127b60*/  IADD3.X R9, P0, PT, RZ, RZ, RZ, P0, !PT ;  /* 0x000000ffff097210 */ /* 0x000fc4000071e4ff */
[----:B------:R-:W-:Y:S01]  /*127b70*/  IADD3.X R93, P4, PT, R131, R40, RZ, P4, !PT ;  /* 0x00000028835d7210 */ /* 0x000fe2000279e4ff */
[----:B------:R-:W-:Y:S01]  /*127b80*/  IMAD R229, R229, R52, R242 ;  /* 0x00000034e5e57224 */ /* 0x000fe200078e02f2 */
[----:B------:R-:W-:Y:S01]  /*127b90*/  IADD3.X RZ, P3, PT, R13, R95, RZ, P3, !PT ;  /* 0x0000005f0dff7210 */ /* 0x000fe20001f7e4ff */
[----:B------:R-:W-:Y:S01]  /*127ba0*/  IMAD.X R109, RZ, RZ, RZ, P0 ;  /* 0x000000ffff6d7224 */ /* 0x000fe200000e06ff */
[----:B------:R-:W-:Y:S01]  /*127bb0*/  IADD3 RZ, P1, PT, R104, R8, RZ ;  /* 0x0000000868ff7210 */ /* 0x000fe20007f3e0ff */
[----:B------:R-:W-:Y:S01]  /*127bc0*/  IMAD.WIDE.U32 R12, R226, R50, R12 ;  /* 0x00000032e20c7225 */ /* 0x000fe200078e000c */
[----:B------:R-:W-:Y:S02]  /*127bd0*/  IADD3.X R95, P4, PT, RZ, RZ, RZ, P4, !PT ;  /* 0x000000ffff5f7210 */ /* 0x000fe4000279e4ff */
[----:B------:R-:W-:Y:S02]  /*127be0*/  IADD3.X R8, P3, PT, R9, R148, RZ, P3, !PT ;  /* 0x0000009409087210 */ /* 0x000fe40001f7e4ff */
[----:B------:R-:W-:Y:S01]  /*127bf0*/  IADD3.X RZ, P5, PT, R105, R113, RZ, P1, !PT ;  /* 0x0000007169ff7210 */ /* 0x000fe20000fbe4ff */
[----:B------:R-:W-:Y:S01]  /*127c00*/  IMAD.IADD R113, R41, 0x1, R101 ;  /* 0x0000000129717824 */ /* 0x000fe200078e0265 */
[----:B------:R-:W-:Y:S01]  /*127c10*/  IADD3.X R148, P3, PT, R109, R149, RZ, P3, !PT ;  /* 0x000000956d947210 */ /* 0x000fe20001f7e4ff */
        /* <DEDUP_REMOVED lines=8> */
[----:B------:R-:W-:Y:S02]  /*127ca0*/  IADD3 RZ, P1, PT, R30, R100, RZ ;  /* 0x000000641eff7210 */ /* 0x000fe40007f3e0ff */
[----:B------:R-:W-:Y:S01]  /*127cb0*/  IADD3.X R40, P4, PT, R7, R47, RZ, P4, !PT ;  /* 0x0000002f07287210 */ /* 0x000fe2000279e4ff */
[----:B------:R-:W-:Y:S01]  /*127cc0*/  IMAD.IADD R47, R172, 0x1, R145 ;  /* 0x00000001ac2f7824 */ /* 0x000fe200078e0291 */
[----:B------:R-:W-:Y:S02]  /*127cd0*/  IADD3 RZ, P5, PT, R8, R144, RZ ;  /* 0x0000009008ff7210 */ /* 0x000fe40007fbe0ff */
[----:B------:R-:W-:-:S02]  /*127ce0*/  IADD3.X R9, P3, PT, R148, R185, RZ, P3, !PT ;  /* 0x000000b994097210 */ /* 0x000fc40001f7e4ff */
[----:B------:R-:W-:Y:S01]  /*127cf0*/  IADD3.X RZ, P1, PT, R31, R113, RZ, P1, !PT ;  /* 0x000000711fff7210 */ /* 0x000fe20000f3e4ff */
[----:B------:R-:W-:Y:S01]  /*127d00*/  IMAD.WIDE.U32 R30, R236, R52, R30 ;  /* 0x00000034ec1e7225 */ /* 0x000fe200078e001e */
[----:B------:R-:W-:Y:S02]  /*127d10*/  IADD3 R49, PT, PT, R93, R49, RZ ;  /* 0x000000315d317210 */ /* 0x000fe40007ffe0ff */
[----:B------:R-:W-:Y:S01]  /*127d20*/  IADD3.X R44, P0, PT, R95, R102, RZ, P0, !PT ;  /* 0x000000665f2c7210 */ /* 0x000fe2000071e4ff */
[C---:B------:R-:W-:Y:S01]  /*127d30*/  IMAD R95, R104.reuse, -0x7af74001, -R140 ;  /* 0x8508bfff685f7824 */ /* 0x040fe200078e0a8c */
        /* <DEDUP_REMOVED lines=16> */
[C---:B------:R-:W-:Y:S01]  /*127e40*/  IMAD.WIDE.U32 R42, R46.reuse, 0x1, RZ ;  /* 0x000000012e2a7825 */ /* 0x040fe200078e00ff */
[----:B------:R-:W-:Y:S02]  /*127e50*/  IADD3.X R7, P0, PT, R101, R103, RZ, P0, !PT ;  /* 0x0000006765077210 */ /* 0x000fe4000071e4ff */
[----:B------:R-:W-:Y:S01]  /*127e60*/  IADD3.X R105, P4, PT, RZ, R106, RZ, P1, !PT ;  /* 0x0000006aff697210 */ /* 0x000fe20000f9e4ff */
[----:B------:R-:W-:Y:S01]  /*127e70*/  IMAD.X R149, RZ, RZ, RZ, P5 ;  /* 0x000000ffff957224 */ /* 0x000fe200028e06ff */
[----:B------:R-:W-:Y:S01]  /*127e80*/  IADD3.X R111, P2, PT, RZ, RZ, RZ, P2, !PT ;  /* 0x000000ffff6f7210 */ /* 0x000fe2000175e4ff */
[----:B------:R-:W-:Y:S01]  /*127e90*/  IMAD.WIDE.U32 R48, P5, R46, -0x7af74000, R40 ;  /* 0x8508c0002e307825 */ /* 0x000fe200078a0028 */
[----:B------:R-:W-:-:S02]  /*127ea0*/  IADD3.X R106, P4, PT, RZ, R107, RZ, P4, !PT ;  /* 0x0000006bff6a7210 */ /* 0x000fc4000279e4ff */
[----:B------:R-:W-:Y:S01]  /*127eb0*/  IADD3 RZ, P1, PT, R104, R42, RZ ;  /* 0x0000002a68ff7210 */ /* 0x000fe20007f3e0ff */
[----:B------:R-:W-:Y:S01]  /*127ec0*/  IMAD.X R101, RZ, RZ, RZ, P5 ;  /* 0x000000ffff657224 */ /* 0x000fe200028e06ff */
[----:B------:R-:W-:Y:S01]  /*127ed0*/  IADD3 RZ, P5, PT, R43, R48, RZ ;  /* 0x000000302bff7210 */ /* 0x000fe20007fbe0ff */
[----:B------:R-:W-:Y:S01]  /*127ee0*/  IMAD.MOV.U32 R100, RZ, RZ, R49 ;  /* 0x000000ffff647224 */ /* 0x000fe200078e0031 */
[----:B------:R-:W-:Y:S01]  /*127ef0*/  IADD3.X RZ, P3, PT, R93, R15, RZ, P3, !PT ;  /* 0x0000000f5dff7210 */ /* 0x000fe20001f7e4ff */
[----:B------:R-:W-:Y:S01]  /*127f00*/  IMAD.WIDE.U32 R48, R46, 0x30000000, RZ ;  /* 0x300000002e307825 */ /* 0x000fe200078e00ff */
[----:B------:R-:W-:Y:S02]  /*127f10*/  IADD3 R15, PT, PT, R11, R180, RZ ;  /* 0x000000b40b0f7210 */ /* 0x000fe40007ffe0ff */
[----:B------:R-:W-:Y:S01]  /*127f20*/  IADD3.X R104, P4, PT, R105, R10, RZ, P4, !PT ;  /* 0x0000000a69687210 */ /* 0x000fe2000279e4ff */
[----:B------:R-:W-:Y:S01]  /*127f30*/  IMAD.WIDE.U32.X R102, R47, -0x7af74000, R100, P5 ;  /* 0x8508c0002f667825 */ /* 0x000fe200028e0464 */
[----:B------:R-:W-:-:S02]  /*127f40*/  IADD3.X R131, P3, PT, R131, R138, RZ, P3, !PT ;  /* 0x0000008a83837210 */ /* 0x000fc40001f7e4ff */
[----:B------:R-:W-:Y:S01]  /*127f50*/  IADD3.X R105, P4, PT, R106, R15, RZ, P4, !PT ;  /* 0x0000000f6a697210 */ /* 0x000fe2000279e4ff */
[----:B------:R-:W-:Y:S01]  /*127f60*/  IMAD.WIDE.U32 R100, P5, R46, 0x170b5d44, R94 ;  /* 0x170b5d442e647825 */ /* 0x000fe200078a005e */
[----:B------:R-:W-:Y:S02]  /*127f70*/  IADD3.X R138, P3, PT, R149, R139, RZ, P3, !PT ;  /* 0x0000008b958a7210 */ /* 0x000fe40001f7e4ff */
[----:B------:R-:W-:Y:S01]  /*127f80*/  IADD3.X R145, P4, PT, RZ, RZ, RZ, P4, !PT ;  /* 0x000000ffff917210 */ /* 0x000fe2000279e4ff */
[----:B------:R-:W-:Y:S01]  /*127f90*/  IMAD.X R95, RZ, RZ, RZ, P5 ;  /* 0x000000ffff5f7224 */ /* 0x000fe200028e06ff */
[----:B------:R-:W-:Y:S01]  /*127fa0*/  IADD3 RZ, P5, PT, R100, R49, RZ ;  /* 0x0000003164ff7210 */ /* 0x000fe20007fbe0ff */
[----:B------:R-:W-:Y:S01]  /*127fb0*/  IMAD.X R109, RZ, RZ, RZ, P2 ;  /* 0x000000ffff6d7224 */ /* 0x000fe200010e06ff */
[----:B------:R-:W-:Y:S01]  /*127fc0*/  IADD3 RZ, P2, PT, R30, R152, RZ ;  /* 0x000000981eff7210 */ /* 0x000fe20007f5e0ff */
[----:B------:R-:W-:Y:S01]  /*127fd0*/  IMAD.IADD R41, R129, 0x1, R153 ;  /* 0x0000000181297824 */ /* 0x000fe200078e0299 */
[----:B------:R-:W-:Y:S01]  /*127fe0*/  IADD3 R156, PT, PT, R119, R156, RZ ;  /* 0x0000009c779c7210 */ /* 0x000fe20007ffe0ff */
        /* <DEDUP_REMOVED lines=23> */
[----:B------:R-:W-:Y:S01]  /*128160*/  IMAD.WIDE.U32 R14, R14, 0x17c510ea, R30 ;  /* 0x17c510ea0e0e7825 */ /* 0x000fe200078e001e */
[----:B------:R-:W-:-:S03]  /*128170*/  IADD3.X R118, P4, PT, R145, R118, RZ, P4, !PT ;  /* 0x0000007691767210 */ /* 0x000fc6000279e4ff */
[C---:B------:R-:W-:Y:S01]  /*128180*/  IMAD.WIDE.U32 R96, P5, R46.reuse, 0x1a22d9f3, R96 ;  /* 0x1a22d9f32e607825 */ /* 0x040fe200078a0060 */
[----:B------:R-:W-:Y:S02]  /*128190*/  IADD3 R106, PT, PT, R15, R129, RZ ;  /* 0x000000810f6a7210 */ /* 0x000fe40007ffe0ff */
[----:B------:R-:W-:Y:S01]  /*1281a0*/  IADD3.X R119, P4, PT, R135, R156, RZ, P4, !PT ;  /* 0x0000009c87777210 */ /* 0x000fe2000279e4ff */
[----:B------:R-:W-:-:S04]  /*1281b0*/  IMAD.WIDE.U32 R40, R46, 0xf5138f, RZ ;  /* 0x00f5138f2e287825 */ /* 0x000fc800078e00ff */
        /* <DEDUP_REMOVED lines=8> */
[----:B------:R-:W-:Y:S01]  /*128240*/  IMAD.WIDE.U32 R96, R47, 0x17c510ea, RZ ;  /* 0x17c510ea2f607825 */ /* 0x000fe200078e00ff */
[----:B------:R-:W-:-:S03]  /*128250*/  IADD3.X R129, P0, PT, RZ, RZ, RZ, P0, !PT ;  /* 0x000000ffff817210 */ /* 0x000fc6000071e4ff */
        /* <DEDUP_REMOVED lines=10> */
[----:B------:R-:W-:Y:S02]  /*128300*/  IMAD.IADD R15, R155, 0x1, R39 ;  /* 0x000000019b0f7824 */ /* 0x000fe400078e0227 */
[----:B------:R-:W-:Y:S01]  /*128310*/  IMAD.WIDE.U32.X R34, R47, -0x39c4fa40, R34, P5 ;  /* 0xc63b05c02f227825 */ /* 0x000fe200028e0422 */
[----:B------:R-:W-:-:S03]  /*128320*/  IADD3 RZ, P5, PT, R42, R38, RZ ;  /* 0x000000262aff7210 */ /* 0x000fc60007fbe0ff */
[----:B------:R-:W-:Y:S01]  /*128330*/  IMAD.WIDE.U32 R104, R233, R52, R104 ;  /* 0x00000034e9687225 */ /* 0x000fe200078e0068 */
[----:B------:R-:W-:Y:S02]  /*128340*/  IADD3.X RZ, P5, PT, R43, R15, RZ, P5, !PT ;  /* 0x0000000f2bff7210 */ /* 0x000fe40002fbe4ff */
[----:B------:R-:W-:Y:S01]  /*128350*/  IADD3.X R15, P1, PT, RZ, R102, RZ, P1, !PT ;  /* 0x00000066ff0f7210 */ /* 0x000fe20000f3e4ff */
[----:B------:R-:W-:Y:S01]  /*128360*/  IMAD.WIDE.U32 R108, R46, 0x17c510ea, RZ ;  /* 0x17c510ea2e6c7825 */ /* 0x000fe200078e00ff */
[----:B------:R-:W-:Y:S02]  /*128370*/  IADD3.X R14, P5, PT, R129, R132, RZ, P5, !PT ;  /* 0x00000084810e7210 */ /* 0x000fe40002fbe4ff */
[----:B------:R-:W-:Y:S01]  /*128380*/  IADD3.X R102, P1, PT, RZ, R103, RZ, P1, !PT ;  /* 0x00000067ff667210 */ /* 0x000fe20000f3e4ff */
[----:B------:R-:W-:Y:S01]  /*128390*/  IMAD.IADD R123, R105, 0x1, R123 ;  /* 0x00000001697b7824 */ /* 0x000fe200078e027b */
[----:B------:R-:W-:Y:S01]  /*1283a0*/  IADD3.X R105, P2, PT, R149, R104, RZ, P2, !PT ;  /* 0x0000006895697210 */ /* 0x000fe2000175e4ff */
[----:B------:R-:W-:Y:S01]  /*1283b0*/  IMAD.WIDE.U32 R42, R166, 0x6ca1493b, R42 ;  /* 0x6ca1493ba62a7825 */ /* 0x000fe200078e002a */
[----:B------:R-:W-:-:S02]  /*1283c0*/  IADD3.X R129, P4, PT, RZ, RZ, RZ, P4, !PT ;  /* 0x000000ffff817210 */ /* 0x000fc4000279e4ff */
[----:B------:R-:W-:Y:S01]  /*1283d0*/  IADD3.X R123, P2, PT, R122, R123, RZ, P2, !PT ;  /* 0x0000007b7a7b7210 */ /* 0x000fe2000175e4ff */
[----:B------:R-:W-:Y:S01]  /*1283e0*/  IMAD.X R139, RZ, RZ, RZ, P0 ;  /* 0x000000ffff8b7224 */ /* 0x000fe200000e06ff */
[----:B------:R-:W-:Y:S01]  /*1283f0*/  IADD3 RZ, P0, PT, R96, R109, RZ ;  /* 0x0000006d60ff7210 */ /* 0x000fe20007f1e0ff */
[----:B------:R-:W-:Y:S01]  /*128400*/  IMAD.MOV.U32 R106, RZ, RZ, R97 ;  /* 0x000000ffff6a7224 */ /* 0x000fe200078e0061 */
[----:B------:R-:W-:Y:S01]  /*128410*/  IADD3.X R42, P3, PT, R131, R42, RZ, P3, !PT ;  /* 0x0000002a832a7210 */ /* 0x000fe20001f7e4ff */
[----:B------:R-:W-:Y:S02]  /*128420*/  IMAD.IADD R155, R43, 0x1, R155 ;  /* 0x000000012b9b7824 */ /* 0x000fe400078e029b */
[----:B------:R-:W-:-:S03]  /*128430*/  IMAD.WIDE.U32 R92, R6, -0x45f6b800, R92 ;  /* 0xba094800065c7825 */ /* 0x000fc600078e005c */
[----:B------:R-:W-:Y:S01]  /*128440*/  IADD3.X R43, P3, PT, R138, R155, RZ, P3, !PT ;  /* 0x0000009b8a2b7210 */ /* 0x000fe20001f7e4ff */
[----:B------:R-:W-:Y:S01]  /*128450*/  IMAD.WIDE.U32.X R106, R47, 0x1ae3a46, R106, P0 ;  /* 0x01ae3a462f6a7825 */ /* 0x000fe200000e046a */
[----:B------:R-:W-:Y:S02]  /*128460*/  IADD3.X R47, P2, PT, RZ, RZ, RZ, P2, !PT ;  /* 0x000000ffff2f7210 */ /* 0x000fe4000175e4ff */
[----:B------:R-:W-:Y:S01]  /*128470*/  IADD3.X R92, P1, PT, R15, R92, RZ, P1, !PT ;  /* 0x0000005c0f5c7210 */ /* 0x000fe20000f3e4ff */
[----:B------:R-:W-:Y:S01]  /*128480*/  IMAD.IADD R159, R93, 0x1, R159 ;  /* 0x000000015d9f7824 */ /* 0x000fe200078e029f */
[----:B------:R-:W-:Y:S01]  /*128490*/  IADD3 RZ, P0, PT, R118, R90, RZ ;  /* 0x0000005a76ff7210 */ /* 0x000fe20007f1e0ff */
[----:B------:R-:W-:Y:S02]  /*1284a0*/  IMAD.IADD R135, R151, 0x1, R91 ;  /* 0x0000000197877824 */ /* 0x000fe400078e025b */
[----:B------:R-:W-:Y:S01]  /*1284b0*/  IMAD.X R131, RZ, RZ, RZ, P4 ;  /* 0x000000ffff837224 */ /* 0x000fe200020e06ff */
        /* <DEDUP_REMOVED lines=10> */
[----:B------:R-:W-:-:S02]  /*128560*/  IADD3.X R14, P2, PT, R14, R105, RZ, P2, !PT ;  /* 0x000000690e0e7210 */ /* 0x000fc4000175e4ff */
[----:B------:R-:W-:Y:S01]  /*128570*/  IADD3.X RZ, P0, PT, R119, R135, RZ, P0, !PT ;  /* 0x0000008777ff7210 */ /* 0x000fe2000071e4ff */
[----:B------:R-:W-:Y:S01]  /*128580*/  IMAD.X R49, RZ, RZ, RZ, P4 ;  /* 0x000000ffff317224 */ /* 0x000fe200020e06ff */
[----:B------:R-:W-:Y:S01]  /*128590*/  IADD3 RZ, P1, PT, R92, R48, RZ ;  /* 0x000000305cff7210 */ /* 0x000fe20007f3e0ff */
[----:B------:R-:W-:Y:S01]  /*1285a0*/  IMAD.IADD R9, R9, 0x1, R172 ;  /* 0x0000000109097824 */ /* 0x000fe200078e02ac */
[----:B------:R-:W-:Y:S01]  /*1285b0*/  IADD3.X RZ, P3, PT, R43, R133, RZ, P3, !PT ;  /* 0x000000852bff7210 */ /* 0x000fe20001f7e4ff */
[----:B------:R-:W-:Y:S01]  /*1285c0*/  IMAD.WIDE.U32 R42, R6, 0xf5138f, R42 ;  /* 0x00f5138f062a7825 */ /* 0x000fe200078e002a */
[----:B------:R-:W-:Y:S02]  /*1285d0*/  IADD3 RZ, P4, PT, R14, R126, RZ ;  /* 0x0000007e0eff7210 */ /* 0x000fe40007f9e0ff */
        /* <DEDUP_REMOVED lines=8> */
[----:B------:R-:W-:Y:S01]  /*128660*/  IMAD.WIDE.U32 R118, R225, R52, R118 ;  /* 0x00000034e1767225 */ /* 0x000fe200078e0076 */
[----:B------:R-:W-:Y:S02]  /*128670*/  IADD3.X RZ, P4, PT, R15, R127, RZ, P4, !PT ;  /* 0x0000007f0fff7210 */ /* 0x000fe4000279e4ff */
        /* <DEDUP_REMOVED lines=12> */
[----:B------:R-:W-:Y:S01]  /*128740*/  IMAD R125, R92, -0x7af74001, -R105 ;  /* 0x8508bfff5c7d7824 */ /* 0x000fe200078e0a69 */
[----:B------:R-:W-:Y:S01]  /*128750*/  IADD3.X R13, P0, PT, R124, R123, RZ, P0, !PT ;  /* 0x0000007b7c0d7210 */ /* 0x000fe2000071e4ff */
[----:B------:R-:W-:Y:S01]  /*128760*/  IMAD.IADD R103, R51, 0x1, R115 ;  /* 0x0000000133677824 */ /* 0x000fe200078e0273 */
[----:B------:R-:W-:Y:S01]  /*128770*/  IADD3 RZ, P4, PT, R12, R36, RZ ;  /* 0x000000240cff7210 */ /* 0x000fe20007f9e0ff */
[----:B------:R-:W-:Y:S01]  /*128780*/  IMAD.WIDE.U32 R36, R92, -0x1, RZ ;  /* 0xffffffff5c247825 */ /* 0x000fe200078e00ff */
[----:B------:R-:W-:-:S02]  /*128790*/  IADD3.X R98, P2, PT, R98, R99, RZ, P5, !PT ;  /* 0x0000006362627210 */ /* 0x000fc40002f5e4ff */
[----:B------:R-:W-:Y:S01]  /*1287a0*/  IADD3.X R42, P5, PT, R39, R42, RZ, P1, !PT ;  /* 0x0000002a272a7210 */ /* 0x000fe20000fbe4ff */
        /* <DEDUP_REMOVED lines=12> */
[----:B------:R-:W-:Y:S01]  /*128870*/  IADD3 R115, PT, PT, R116, R11, RZ ;  /* 0x0000000b74737210 */ /* 0x000fe20007ffe0ff */
[----:B------:R-:W-:Y:S01]  /*128880*/  IMAD.X R99, RZ, RZ, RZ, P3 ;  /* 0x000000ffff637224 */ /* 0x000fe200018e06ff */
[----:B------:R-:W-:Y:S01]  /*128890*/  IADD3.X R8, P4, PT, R39, R8, RZ, P4, !PT ;  /* 0x0000000827087210 */ /* 0x000fe2000279e4ff */
[----:B------:R-:W-:Y:S01]  /*1288a0*/  IMAD.WIDE.U32 R38, R125, 0x1, RZ ;  /* 0x000000017d267825 */ /* 0x000fe200078e00ff */
[----:B------:R-:W-:Y:S02]  /*1288b0*/  IADD3.X R43, P3, PT, R94, R141, RZ, P5, !PT ;  /* 0x0000008d5e2b7210 */ /* 0x000fe40002f7e4ff */
[----:B------:R-:W-:Y:S01]  /*1288c0*/  IADD3 RZ, P1, PT, R42, R10, RZ ;  /* 0x0000000a2aff7210 */ /* 0x000fe20007f3e0ff */
[----:B------:R-:W-:Y:S01]  /*1288d0*/  IMAD.WIDE.U32 R10, R36, 0x1, RZ ;  /* 0x00000001240a7825 */ /* 0x000fe200078e00ff */
[----:B------:R-:W-:Y:S02]  /*1288e0*/  IADD3.X R95, P3, PT, RZ, RZ, RZ, P3, !PT ;  /* 0x000000ffff5f7210 */ /* 0x000fe40001f7e4ff */
[----:B------:R-:W-:-:S02]  /*1288f0*/  IADD3 RZ, P0, PT, R14, R114, RZ ;  /* 0x000000720eff7210 */ /* 0x000fc40007f1e0ff */
[----:B------:R-:W-:Y:S01]  /*128900*/  IADD3.X R47, P2, PT, R48, R47, RZ, P2, !PT ;  /* 0x0000002f302f7210 */ /* 0x000fe2000175e4ff */
[----:B------:R-:W-:Y:S01]  /*128910*/  IMAD.WIDE.U32 R48, P5, R36, -0x7af74000, R38 ;  /* 0x8508c00024307825 */ /* 0x000fe200078a0026 */
[----:B------:R-:W-:Y:S02]  /*128920*/  IADD3.X R9, P4, PT, R230, R9, RZ, P4, !PT ;  /* 0x00000009e6097210 */ /* 0x000fe4000279e4ff */
[----:B------:R-:W-:Y:S01]  /*128930*/  IADD3.X RZ, P0, PT, R15, R103, RZ, P0, !PT ;  /* 0x000000670fff7210 */ /* 0x000fe2000071e4ff */
[----:B------:R-:W-:Y:S01]  /*128940*/  IMAD.X R37, RZ, RZ, RZ, P3 ;  /* 0x000000ffff257224 */ /* 0x000fe200018e06ff */
[----:B------:R-:W-:Y:S01]  /*128950*/  IADD3 RZ, P3, PT, R92, R10, RZ ;  /* 0x0000000a5cff7210 */ /* 0x000fe20007f7e0ff */
[----:B------:R-:W-:Y:S01]  /*128960*/  IMAD.X R39, RZ, RZ, RZ, P5 ;  /* 0x000000ffff277224 */ /* 0x000fe200028e06ff */
[----:B------:R-:W-:Y:S01]  /*128970*/  IADD3.X R135, P4, PT, RZ, RZ, RZ, P4, !PT ;  /* 0x000000ffff877210 */ /* 0x000fe2000279e4ff */
[----:B------:R-:W-:Y:S01]  /*128980*/  IMAD R103, R36, -0x7af74000, R38 ;  /* 0x8508c00024677824 */ /* 0x000fe200078e0226 */
[----:B------:R-:W-:Y:S01]  /*128990*/  IADD3 RZ, P5, PT, R11, R48, RZ ;  /* 0x000000300bff7210 */ /* 0x000fe20007fbe0ff */
[----:B------:R-:W-:Y:S01]  /*1289a0*/  IMAD.WIDE.U32 R92, R125, 0x30000000, RZ ;  /* 0x300000007d5c7825 */ /* 0x000fe200078e00ff */
[----:B------:R-:W-:-:S02]  /*1289b0*/  MOV R38, R49 ;  /* 0x0000003100267202 */ /* 0x000fc40000000f00 */
[----:B------:R-:W-:Y:S01]  /*1289c0*/  IADD3.X R10, P2, PT, R98, R91, RZ, P2, !PT ;  /* 0x0000005b620a7210 */ /* 0x000fe2000175e4ff */
[----:B------:R-:W-:Y:S01]  /*1289d0*/  IMAD.X R137, RZ, RZ, RZ, P4 ;  /* 0x000000ffff897224 */ /* 0x000fe200020e06ff */
[----:B------:R-:W-:Y:S01]  /*1289e0*/  IADD3.X RZ, P1, PT, R43, R115, RZ, P1, !PT ;  /* 0x000000732bff7210 */ /* 0x000fe20000f3e4ff */
[C---:B------:R-:W-:Y:S01]  /*1289f0*/  IMAD R123, R36.reuse, 0x170b5d44, R92 ;  /* 0x170b5d44247b7824 */ /* 0x040fe200078e025c */
        /* <DEDUP_REMOVED lines=29> */
[----:B------:R-:W-:Y:S01]  /*128bd0*/  MOV R92, R101 ;  /* 0x00000065005c7202 */ /* 0x000fe20000000f00 */
[----:B------:R-:W-:-:S03]  /*128be0*/  IMAD.WIDE.U32 R94, R36, 0xf5138f, RZ ;  /* 0x00f5138f245e7825 */ /* 0x000fc600078e00ff */
[----:B------:R-:W-:Y:S01]  /*128bf0*/  IADD3.X R99, P1, PT, R104, R99, RZ, P1, !PT ;  /* 0x0000006368637210 */ /* 0x000fe20000f3e4ff */
[----:B------:R-:W-:Y:S01]  /*128c00*/  IMAD.X R93, RZ, RZ, RZ, P5 ;  /* 0x000000ffff5d7224 */ /* 0x000fe200028e06ff */
[----:B------:R-:W-:Y:S01]  /*128c10*/  IADD3 RZ, P5, PT, R96, R15, RZ ;  /* 0x0000000f60ff7210 */ /* 0x000fe20007fbe0ff */
[----:B------:R-:W-:Y:S01]  /*128c20*/  IMAD.WIDE.U32 R50, R125, 0x6ca1493b, RZ ;  /* 0x6ca1493b7d327825 */ /* 0x000fe200078e00ff */
[----:B------:R-:W-:-:S03]  /*128c30*/  IADD3.X R127, P1, PT, RZ, RZ, RZ, P1, !PT ;  /* 0x000000ffff7f7210 */ /* 0x000fc60000f3e4ff */
[----:B------:R-:W-:Y:S02]  /*128c40*/  IMAD.MOV.U32 R102, RZ, RZ, R97 ;  /* 0x000000ffff667224 */ /* 0x000fe400078e0061 */
[----:B------:R-:W-:Y:S01]  /*128c50*/  IMAD.X R133, RZ, RZ, RZ, P0 ;  /* 0x000000ffff857224 */ /* 0x000fe200000e06ff */
[----:B------:R-:W-:Y:S01]  /*128c60*/  IADD3 RZ, P0, PT, R100, R95, RZ ;  /* 0x0000005f64ff7210 */ /* 0x000fe20007f1e0ff */
        /* <DEDUP_REMOVED lines=8> */
[----:B------:R-:W-:-:S04]  /*128cf0*/  IMAD.WIDE.U32 R118, R36, 0x6ca1493b, RZ ;  /* 0x6ca1493b24767825 */ /* 0x000fc800078e00ff */
[----:B------:R-:W-:Y:S01]  /*128d00*/  IMAD.X R103, RZ, RZ, RZ, P5 ;  /* 0x000000ffff677224 */ /* 0x000fe200028e06ff */
[----:B------:R-:W-:Y:S01]  /*128d10*/  IADD3 RZ, P5, PT, R100, R105, RZ ;  /* 0x0000006964ff7210 */ /* 0x000fe20007fbe0ff */
[----:B------:R-:W-:Y:S02]  /*128d20*/  IMAD.MOV.U32 R102, RZ, RZ, R101 ;  /* 0x000000ffff667224 */ /* 0x000fe400078e0065 */
[----:B------:R-:W-:Y:S01]  /*128d30*/  IMAD.X R129, RZ, RZ, RZ, P1 ;  /* 0x000000ffff817224 */ /* 0x000fe200008e06ff */
[----:B------:R-:W-:Y:S01]  /*128d40*/  IADD3 RZ, P1, PT, R50, R119, RZ ;  /* 0x0000007732ff7210 */ /* 0x000fe20007f3e0ff */
[----:B------:R-:W-:Y:S02]  /*128d50*/  IMAD.MOV.U32 R114, RZ, RZ, R51 ;  /* 0x000000ffff727224 */ /* 0x000fe400078e0033 */
[----:B------:R-:W-:Y:S01]  /*128d60*/  IMAD.WIDE.U32.X R102, R125, 0x1ae3a46, R102, P5 ;  /* 0x01ae3a467d667825 */ /* 0x000fe200028e0466 */
[----:B------:R-:W-:-:S03]  /*128d70*/  IADD3 RZ, P5, PT, R98, R40, RZ ;  /* 0x0000002862ff7210 */ /* 0x000fc60007fbe0ff */
[----:B------:R-:W-:Y:S01]  /*128d80*/  IMAD.IADD R51, R112, 0x1, R175 ;  /* 0x0000000170337824 */ /* 0x000fe200078e02af */
[----:B------:R-:W-:Y:S01]  /*128d90*/  IADD3.X RZ, P5, PT, R99, R41, RZ, P5, !PT ;  /* 0x0000002963ff7210 */ /* 0x000fe20002fbe4ff */
[----:B------:R-:W-:Y:S01]  /*128da0*/  IMAD.WIDE.U32.X R114, R125, -0x39c4fa40, R114, P1 ;  /* 0xc63b05c07d727825 */ /* 0x000fe200008e0472 */
[----:B------:R-:W-:Y:S02]  /*128db0*/  IADD3 RZ, P1, PT, R90, R174, RZ ;  /* 0x000000ae5aff7210 */ /* 0x000fe40007f3e0ff */
[----:B------:R-:W-:Y:S01]  /*128dc0*/  IADD3.X R41, P3, PT, RZ, R38, RZ, P3, !PT ;  /* 0x00000026ff297210 */ /* 0x000fe20001f7e4ff */
[----:B------:R-:W-:Y:S01]  /*128dd0*/  IMAD.WIDE.U32 R42, R46, -0x45f6b800, R42 ;  /* 0xba0948002e2a7825 */ /* 0x000fe200078e002a */
[----:B------:R-:W-:Y:S02]  /*128de0*/  IADD3.X RZ, P1, PT, R91, R51, RZ, P1, !PT ;  /* 0x000000335bff7210 */ /* 0x000fe40000f3e4ff */
[----:B------:R-:W-:Y:S01]  /*128df0*/  IADD3.X R51, P5, PT, R127, R30, RZ, P5, !PT ;  /* 0x0000001e7f337210 */ /* 0x000fe20002fbe4ff */
[----:B------:R-:W-:Y:S01]  /*128e00*/  IMAD.WIDE.U32.X R92, R125, 0x1a22d9f3, R92, P0 ;  /* 0x1a22d9f37d5c7825 */ /* 0x000fe200000e045c */
[----:B------:R-:W-:-:S02]  /*128e10*/  IADD3.X R38, P3, PT, RZ, R39, RZ, P3, !PT ;  /* 0x00000027ff267210 */ /* 0x000fc40001f7e4ff */
[----:B------:R-:W-:Y:S01]  /*128e20*/  IADD3 RZ, P0, PT, R8, R142, RZ ;  /* 0x0000008e08ff7210 */ /* 0x000fe20007f1e0ff */
[----:B------:R-:W-:Y:S01]  /*128e30*/  IMAD.WIDE.U32 R90, R6, 0x17c510ea, R90 ;  /* 0x17c510ea065a7825 */ /* 0x000fe200078e005a */
[----:B------:R-:W-:Y:S02]  /*128e40*/  IADD3.X R30, P5, PT, R129, R31, RZ, P5, !PT ;  /* 0x0000001f811e7210 */ /* 0x000fe40002fbe4ff */
[----:B------:R-:W-:Y:S02]  /*128e50*/  IADD3.X R39, P2, PT, RZ, RZ, RZ, P2, !PT ;  /* 0x000000ffff277210 */ /* 0x000fe4000175e4ff */
[----:B------:R-:W-:Y:S02]  /*128e60*/  IADD3.X R32, P1, PT, R131, R32, RZ, P1, !PT ;  /* 0x0000002083207210 */ /* 0x000fe40000f3e4ff */
[----:B------:R-:W-:Y:S02]  /*128e70*/  IADD3 R31, PT, PT, R43, R116, RZ ;  /* 0x000000742b1f7210 */ /* 0x000fe40007ffe0ff */
[----:B------:R-:W-:-:S02]  /*128e80*/  IADD3.X R42, P3, PT, R41, R42, RZ, P3, !PT ;  /* 0x0000002a292a7210 */ /* 0x000fc40001f7e4ff */
[----:B------:R-:W-:Y:S01]  /*128e90*/  IADD3.X RZ, P0, PT, R9, R139, RZ, P0, !PT ;  /* 0x0000008b09ff7210 */ /* 0x000fe2000071e4ff */
[----:B------:R-:W-:Y:S01]  /*128ea0*/  IMAD.WIDE.U32 R8, R226, R52, R8 ;  /* 0x00000034e2087225 */ /* 0x000fe200078e0008 */
[----:B------:R-:W-:Y:S02]  /*128eb0*/  IADD3.X R39, P4, PT, RZ, R39, RZ, P4, !PT ;  /* 0x00000027ff277210 */ /* 0x000fe4000279e4ff */
[----:B------:R-:W-:Y:S01]  /*128ec0*/  IADD3.X R40, P1, PT, R133, R33, RZ, P1, !PT ;  /* 0x0000002185287210 */ /* 0x000fe20000f3e4ff */
[----:B------:R-:W-:Y:S01]  /*128ed0*/  IMAD.IADD R33, R91, 0x1, R112 ;  /* 0x000000015b217824 */ /* 0x000fe200078e0270 */
[----:B------:R-:W-:Y:S02]  /*128ee0*/  IADD3.X R43, P3, PT, R38, R31, RZ, P3, !PT ;  /* 0x0000001f262b7210 */ /* 0x000fe40001f7e4ff */
[----:B------:R-:W-:Y:S02]  /*128ef0*/  IADD3.X R50, P0, PT, R135, R146, RZ, P0, !PT ;  /* 0x0000009287327210 */ /* 0x000fe4000071e4ff */
[----:B------:R-:W-:Y:S01]  /*128f00*/  IADD3.X R90, P5, PT, R51, R90, RZ, P5, !PT ;  /* 0x0000005a335a7210 */ /* 0x000fe20002fbe4ff */
[----:B------:R-:W-:Y:S01]  /*128f10*/  IMAD.IADD R51, R123, 0x1, R49 ;  /* 0x000000017b337824 */ /* 0x000fe200078e0231 */
[----:B------:R-:W-:-:S02]  /*128f20*/  IADD3.X R41, PT, PT, RZ, RZ, RZ, P4, P2 ;  /* 0x000000ffff297210 */ /* 0x000fc400027e44ff */
[----:B------:R-:W-:Y:S02]  /*128f30*/  IADD3.X R31, P4, PT, RZ, RZ, RZ, P3, !PT ;  /* 0x000000ffff1f7210 */ /* 0x000fe40001f9e4ff */
[----:B------:R-:W-:Y:S02]  /*128f40*/  IADD3.X R147, P0, PT, R137, R147, RZ, P0, !PT ;  /* 0x0000009389937210 */ /* 0x000fe4000071e4ff */
[----:B------:R-:W-:Y:S01]  /*128f50*/  IADD3.X R91, P5, PT, R30, R33, RZ, P5, !PT ;  /* 0x000000211e5b7210 */ /* 0x000fe20002fbe4ff */
[----:B------:R-:W-:Y:S01]  /*128f60*/  IMAD.X R33, RZ, RZ, RZ, P4 ;  /* 0x000000ffff217224 */ /* 0x000fe200020e06ff */
[----:B------:R-:W-:Y:S02]  /*128f70*/  IADD3 RZ, P2, PT, R42, R48, RZ ;  /* 0x000000302aff7210 */ /* 0x000fe40007f5e0ff */
[----:B------:R-:W-:Y:S02]  /*128f80*/  IADD3.X R49, P3, PT, R32, R39, RZ, P1, !PT ;  /* 0x0000002720317210 */ /* 0x000fe40000f7e4ff */
[----:B------:R-:W-:Y:S01]  /*128f90*/  IADD3.X R6, P0, PT, R50, R53, RZ, P0, !PT ;  /* 0x0000003532067210 */ /* 0x000fe2000071e4ff */
[----:B------:R-:W-:Y:S01]  /*128fa0*/  IMAD.IADD R53, R44, 0x1, R111 ;  /* 0x000000012c357824 */ /* 0x000fe200078e026f */
[----:B------:R-:W-:-:S02]  /*128fb0*/  IADD3.X R39, P4, PT, RZ, RZ, RZ, P5, !PT ;  /* 0x000000ffff277210 */ /* 0x000fc40002f9e4ff */
[----:B------:R-:W-:Y:S02]  /*128fc0*/  IADD3 RZ, P1, PT, R90, R110, RZ ;  /* 0x0000006e5aff7210 */ /* 0x000fe40007f3e0ff */
[----:B------:R-:W-:Y:S01]  /*128fd0*/  IADD3.X RZ, P2, PT, R43, R51, RZ, P2, !PT ;  /* 0x000000332bff7210 */ /* 0x000fe2000175e4ff */
        /* <DEDUP_REMOVED lines=11> */
[----:B------:R-:W-:Y:S01]  /*129090*/  IADD3 R123, PT, PT, R43, R123, RZ ;  /* 0x0000007b2b7b7210 */ /* 0x000fe20007ffe0ff */
        /* <DEDUP_REMOVED lines=9> */
[----:B------:R-:W-:Y:S01]  /*129130*/  IMAD.WIDE.U32 R30, R10, 0x1, RZ ;  /* 0x000000010a1e7825 */ /* 0x000fe200078e00ff */
[----:B------:R-:W-:-:S02]  /*129140*/  IADD3.X R53, P5, PT, RZ, R53, RZ, P5, !PT ;  /* 0x00000035ff357210 */ /* 0x000fc40002fbe4ff */
[----:B------:R-:W-:Y:S01]  /*129150*/  IADD3.X R13, P4, PT, R32, R117, RZ, P4, !PT ;  /* 0x00000075200d7210 */ /* 0x000fe2000279e4ff */
[----:B------:R-:W-:Y:S01]  /*129160*/  IMAD.IADD R43, R7, 0x1, R109 ;  /* 0x00000001072b7824 */ /* 0x000fe200078e026d */
[----:B------:R-:W-:Y:S01]  /*129170*/  IADD3.X R14, P2, PT, R34, R45, RZ, P2, !PT ;  /* 0x0000002d220e7210 */ /* 0x000fe2000175e4ff */
[----:B------:R-:W-:Y:S01]  /*129180*/  IMAD.WIDE.U32 R90, R46, 0x6ca1493b, R90 ;  /* 0x6ca1493b2e5a7825 */ /* 0x000fe200078e005a */
[----:B------:R-:W-:Y:S02]  /*129190*/  IADD3.X R99, PT, PT, RZ, RZ, RZ, P5, P3 ;  /* 0x000000ffff637210 */ /* 0x000fe40002fe64ff */
[----:B------:R-:W-:Y:S01]  /*1291a0*/  IADD3.X RZ, P1, PT, R13, R33, RZ, P1, !PT ;  /* 0x000000210dff7210 */ /* 0x000fe20000f3e4ff */
[----:B------:R-:W-:Y:S01]  /*1291b0*/  IMAD.WIDE.U32 R32, R11, 0x1, RZ ;  /* 0x000000010b207825 */ /* 0x000fe200078e00ff */
[----:B------:R-:W-:Y:S02]  /*1291c0*/  IADD3.X R39, P5, PT, RZ, RZ, RZ, P4, !PT ;  /* 0x000000ffff277210 */ /* 0x000fe400027be4ff */
[----:B------:R-:W-:Y:S01]  /*1291d0*/  IADD3.X R15, P4, PT, R35, R38, RZ, P2, !PT ;  /* 0x00000026230f7210 */ /* 0x000fe2000179e4ff */
[----:B------:R-:W-:Y:S01]  /*1291e0*/  IMAD.WIDE.U32 R12, R36, -0x45f6b800, R12 ;  /* 0xba094800240c7825 */ /* 0x000fe200078e000c */
[----:B------:R-:W-:-:S02]  /*1291f0*/  IADD3 RZ, P3, PT, R42, R30, RZ ;  /* 0x0000001e2aff7210 */ /* 0x000fc40007f7e0ff */
[----:B------:R-:W-:Y:S01]  /*129200*/  IADD3 RZ, P2, PT, R14, R108, RZ ;  /* 0x0000006c0eff7210 */ /* 0x000fe20007f5e0ff */
[C-C-:B------:R-:W-:Y:S01]  /*129210*/  IMAD R30, R10.reuse, -0x7af74000, R32.reuse ;  /* 0x8508c0000a1e7824 */ /* 0x140fe200078e0220 */
[----:B------:R-:W-:Y:S01]  /*129220*/  IADD3.X R41, P4, PT, RZ, RZ, RZ, P4, !PT ;  /* 0x000000ffff297210 */ /* 0x000fe2000279e4ff */
[----:B------:R-:W-:Y:S01]  /*129230*/  IMAD.X R35, RZ, RZ, RZ, P5 ;  /* 0x000000ffff237224 */ /* 0x000fe200028e06ff */
[----:B------:R-:W-:Y:S01]  /*129240*/  IADD3.X R39, P1, PT, R39, R96, RZ, P1, !PT ;  /* 0x0000006027277210 */ /* 0x000fe20000f3e4ff */
[----:B------:R-:W-:Y:S01]  /*129250*/  IMAD.WIDE.U32 R32, P5, R10, -0x7af74000, R32 ;  /* 0x8508c0000a207825 */ /* 0x000fe200078a0020 */
[----:B------:R-:W-:Y:S02]  /*129260*/  IADD3.X RZ, P2, PT, R15, R43, RZ, P2, !PT ;  /* 0x0000002b0fff7210 */ /* 0x000fe4000175e4ff */
[----:B------:R-:W-:Y:S01]  /*129270*/  IADD3 R45, PT, PT, R37, R95, RZ ;  /* 0x0000005f252d7210 */ /* 0x000fe20007ffe0ff */
        /* <DEDUP_REMOVED lines=20> */
[C-C-:B------:R-:W-:Y:S01]  /*1293c0*/  IMAD R45, R10.reuse, 0x170b5d44, R34.reuse ;  /* 0x170b5d440a2d7824 */ /* 0x140fe200078e0222 */
[----:B------:R-:W-:Y:S01]  /*1293d0*/  IADD3.X R106, P2, PT, R43, R107, RZ, P2, !PT ;  /* 0x0000006b2b6a7210 */ /* 0x000fe2000175e4ff */
[----:B------:R-:W-:Y:S01]  /*1293e0*/  IMAD.WIDE.U32 R34, P5, R10, 0x170b5d44, R34 ;  /* 0x170b5d440a227825 */ /* 0x000fe200078a0022 */
[----:B------:R-:W-:-:S03]  /*1293f0*/  IADD3.X R51, P1, PT, R51, R92, RZ, P1, !PT ;  /* 0x0000005c33337210 */ /* 0x000fc60000f3e4ff */
[----:B------:R-:W-:-:S04]  /*129400*/  IMAD.WIDE.U32 R32, R10, 0x30000000, RZ ;  /* 0x300000000a207825 */ /* 0x000fc800078e00ff */
        /* <DEDUP_REMOVED lines=19> */
[----:B------:R-:W-:Y:S02]  /*129540*/  IMAD.X R40, RZ, RZ, RZ, P4 ;  /* 0x000000ffff287224 */ /* 0x000fe400020e06ff */
[----:B------:R-:W-:-:S02]  /*129550*/  IMAD R49, R10, 0x1ef3622f, R42 ;  /* 0x1ef3622f0a317824 */ /* 0x000fc400078e022a */
[----:B------:R-:W-:Y:S01]  /*129560*/  IMAD.WIDE.U32 R42, P5, R10, 0x1ef3622f, R42 ;  /* 0x1ef3622f0a2a7825 */ /* 0x000fe200078a002a */
[----:B------:R-:W-:-:S03]  /*129570*/  IADD3.X R40, P3, PT, R40, R41, RZ, P3, !PT ;  /* 0x0000002928287210 */ /* 0x000fc60001f7e4ff */
[----:B------:R-:W-:Y:S01]  /*129580*/  IMAD.IADD R51, R47, 0x1, R119 ;  /* 0x000000012f337824 */ /* 0x000fe200078e0277 */
[----:B------:R-:W-:Y:S01]  /*129590*/  IADD3.X R14, P3, PT, R15, R30, RZ, P3, !PT ;  /* 0x0000001e0f0e7210 */ /* 0x000fe20001f7e4ff */
[----:B------:R-:W-:Y:S01]  /*1295a0*/  IMAD.X R41, RZ, RZ, RZ, P1 ;  /* 0x000000ffff297224 */ /* 0x000fe200008e06ff */
[----:B------:R-:W-:Y:S01]  /*1295b0*/  IADD3 RZ, P1, PT, R32, R118, RZ ;  /* 0x0000007620ff7210 */ /* 0x000fe20007f3e0ff */
[----:B------:R-:W-:Y:S01]  /*1295c0*/  IMAD.WIDE.U32 R38, R10, -0x45f6b800, RZ ;  /* 0xba0948000a267825 */ /* 0x000fe200078e00ff */
[----:B------:R-:W-:Y:S02]  /*1295d0*/  MOV R34, R43 ;  /* 0x0000002b00227202 */ /* 0x000fe40000000f00 */
        /* <DEDUP_REMOVED lines=10> */
[----:B------:R-:W-:Y:S01]  /*129680*/  IMAD.IADD R31, R9, 0x1, R157 ;  /* 0x00000001091f7824 */ /* 0x000fe200078e029d */
[----:B------:R-:W-:Y:S01]  /*129690*/  IADD3.X R30, P5, PT, R7, R114, RZ, P5, !PT ;  /* 0x00000072071e7210 */ /* 0x000fe20002fbe4ff */
[----:B------:R-:W-:Y:S01]  /*1296a0*/  IMAD.WIDE.U32 R38, R11, 0xf5138f, RZ ;  /* 0x00f5138f0b267825 */ /* 0x000fe200078e00ff */
[----:B------:R-:W-:Y:S02]  /*1296b0*/  IADD3.X R7, P3, PT, RZ, RZ, RZ, P3, !PT ;  /* 0x000000ffff077210 */ /* 0x000fe40001f7e4ff */
[----:B------:R-:W-:Y:S01]  /*1296c0*/  IADD3.X RZ, P1, PT, R15, R37, RZ, P1, !PT ;  /* 0x000000250fff7210 */ /* 0x000fe20000f3e4ff */
[C-C-:B------:R-:W-:Y:S01]  /*1296d0*/  IMAD R91, R10.reuse, 0x1a22d9f3, R38.reuse ;  /* 0x1a22d9f30a5b7824 */ /* 0x140fe200078e0226 */
[----:B------:R-:W-:Y:S01]  /*1296e0*/  IADD3.X R9, P4, PT, R43, R8, RZ, P2, !PT ;  /* 0x000000082b097210 */ /* 0x000fe2000179e4ff */
[----:B------:R-:W-:Y:S01]  /*1296f0*/  IMAD.X R37, RZ, RZ, RZ, P3 ;  /* 0x000000ffff257224 */ /* 0x000fe200018e06ff */
[----:B------:R-:W-:Y:S01]  /*129700*/  IADD3.X R114, P5, PT, R41, R115, RZ, P5, !PT ;  /* 0x0000007329727210 */ /* 0x000fe20002fbe4ff */
[----:B------:R-:W-:Y:S01]  /*129710*/  IMAD.WIDE.U32 R38, P3, R10, 0x1a22d9f3, R38 ;  /* 0x1a22d9f30a267825 */ /* 0x000fe20007860026 */
[----:B------:R-:W-:-:S02]  /*129720*/  IADD3.X R7, P1, PT, R7, R34, RZ, P1, !PT ;  /* 0x0000002207077210 */ /* 0x000fc40000f3e4ff */
[----:B------:R-:W-:Y:S01]  /*129730*/  IADD3.X R30, P5, PT, R30, R9, RZ, P5, !PT ;  /* 0x000000091e1e7210 */ /* 0x000fe20002fbe4ff */
[----:B------:R-:W-:Y:S01]  /*129740*/  IMAD.WIDE.U32 R8, R36, 0x6ca1493b, R32 ;  /* 0x6ca1493b24087825 */ /* 0x000fe200078e0020 */
[----:B------:R-:W-:Y:S02]  /*129750*/  IADD3.X R37, P1, PT, R37, R35, RZ, P1, !PT ;  /* 0x0000002325257210 */ /* 0x000fe40000f3e4ff */
[----:B------:R-:W-:Y:S01]  /*129760*/  IADD3.X R31, P4, PT, R42, R31, RZ, P4, !PT ;  /* 0x0000001f2a1f7210 */ /* 0x000fe2000279e4ff */
[----:B------:R-:W-:Y:S01]  /*129770*/  IMAD.WIDE.U32 R32, R10, 0xf5138f, RZ ;  /* 0x00f5138f0a207825 */ /* 0x000fe200078e00ff */
[----:B------:R-:W-:Y:S02]  /*129780*/  IADD3.X R8, P1, PT, R7, R8, RZ, P1, !PT ;  /* 0x0000000807087210 */ /* 0x000fe40000f3e4ff */
[----:B------:R-:W-:Y:S01]  /*129790*/  MOV R34, R39 ;  /* 0x0000002700227202 */ /* 0x000fe20000000f00 */
[----:B------:R-:W-:Y:S01]  /*1297a0*/  IMAD.X R35, RZ, RZ, RZ, P3 ;  /* 0x000000ffff237224 */ /* 0x000fe200018e06ff */
[----:B------:R-:W-:Y:S01]  /*1297b0*/  IADD3 RZ, P3, PT, R38, R33, RZ ;  /* 0x0000002126ff7210 */ /* 0x000fe20007f7e0ff */
[----:B------:R-:W-:Y:S01]  /*1297c0*/  IMAD.IADD R40, R9, 0x1, R47 ;  /* 0x0000000109287824 */ /* 0x000fe200078e022f */
[----:B------:R-:W-:Y:S01]  /*1297d0*/  IADD3.X R31, P5, PT, R114, R31, RZ, P5, !PT ;  /* 0x0000001f721f7210 */ /* 0x000fe20002fbe4ff */
[----:B------:R-:W-:-:S02]  /*1297e0*/  IMAD.IADD R33, R91, 0x1, R33 ;  /* 0x000000015b217824 */ /* 0x000fc400078e0221 */
[----:B------:R-:W-:Y:S01]  /*1297f0*/  IMAD.WIDE.U32.X R38, R11, 0x1a22d9f3, R34, P3 ;  /* 0x1a22d9f30b267825 */ /* 0x000fe200018e0422 */
[----:B------:R-:W-:Y:S02]  /*129800*/  IADD3.X R9, P1, PT, R37, R40, RZ, P1, !PT ;  /* 0x0000002825097210 */ /* 0x000fe40000f3e4ff */
[----:B------:R-:W-:Y:S01]  /*129810*/  IADD3.X R47, P5, PT, RZ, RZ, RZ, P5, !PT ;  /* 0x000000ffff2f7210 */ /* 0x000fe20002fbe4ff */
[----:B------:R-:W-:Y:S01]  /*129820*/  IMAD.WIDE.U32 R42, R11, 0x6ca1493b, RZ ;  /* 0x6ca1493b0b2a7825 */ /* 0x000fe200078e00ff */
[----:B------:R-:W-:Y:S02]  /*129830*/  IADD3 RZ, P3, PT, R8, R32, RZ ;  /* 0x0000002008ff7210 */ /* 0x000fe40007f7e0ff */
[----:B------:R-:W-:Y:S01]  /*129840*/  IADD3.X R7, P1, PT, RZ, RZ, RZ, P1, !PT ;  /* 0x000000ffff077210 */ /* 0x000fe20000f3e4ff */
[----:B------:R-:W-:Y:S01]  /*129850*/  IMAD.IADD R53, R113, 0x1, R105 ;  /* 0x0000000171357824 */ /* 0x000fe200078e0269 */
        /* <DEDUP_REMOVED lines=8> */
[----:B------:R-:W-:-:S04]  /*1298e0*/  IMAD.WIDE.U32 R32, R10, 0x6ca1493b, RZ ;  /* 0x6ca1493b0a207825 */ /* 0x000fc800078e00ff */
[----:B------:R-:W-:-:S04]  /*1298f0*/  IMAD.WIDE.U32 R30, R36, 0x17c510ea, R30 ;  /* 0x17c510ea241e7825 */ /* 0x000fc800078e001e */
[----:B------:R-:W-:Y:S01]  /*129900*/  IMAD.X R35, RZ, RZ, RZ, P1 ;  /* 0x000000ffff237224 */ /* 0x000fe200008e06ff */
[----:B------:R-:W-:Y:S01]  /*129910*/  IADD3.X R36, P1, PT, R47, R102, RZ, P5, !PT ;  /* 0x000000662f247210 */ /* 0x000fe20002f3e4ff */
[----:B------:R-:W-:Y:S01]  /*129920*/  IMAD R93, R10, -0x39c4fa40, R42 ;  /* 0xc63b05c00a5d7824 */ /* 0x000fe200078e022a */
[----:B------:R-:W-:Y:S01]  /*129930*/  IADD3 RZ, P5, PT, R40, R33, RZ ;  /* 0x0000002128ff7210 */ /* 0x000fe20007fbe0ff */
[----:B------:R-:W-:Y:S01]  /*129940*/  IMAD.MOV.U32 R34, RZ, RZ, R41 ;  /* 0x000000ffff227224 */ /* 0x000fe200078e0029 */
[----:B------:R-:W-:Y:S01]  /*129950*/  IADD3.X R30, P3, PT, R7, R30, RZ, P3, !PT ;  /* 0x0000001e071e7210 */ /* 0x000fe20001f7e4ff */
[----:B------:R-:W-:Y:S01]  /*129960*/  IMAD.IADD R113, R31, 0x1, R113 ;  /* 0x000000011f717824 */ /* 0x000fe200078e0271 */
[----:B------:R-:W-:Y:S01]  /*129970*/  IADD3.X R41, P2, PT, RZ, RZ, RZ, P2, !PT ;  /* 0x000000ffff297210 */ /* 0x000fe2000175e4ff */
[----:B------:R-:W-:Y:S01]  /*129980*/  IMAD.IADD R33, R93, 0x1, R33 ;  /* 0x000000015d217824 */ /* 0x000fe200078e0221 */
[----:B------:R-:W-:Y:S01]  /*129990*/  IADD3.X R40, P1, PT, R51, R103, RZ, P1, !PT ;  /* 0x0000006733287210 */ /* 0x000fe20000f3e4ff */
[----:B------:R-:W-:Y:S01]  /*1299a0*/  IMAD.WIDE.U32.X R34, R11, -0x39c4fa40, R34, P5 ;  /* 0xc63b05c00b227825 */ /* 0x000fe200028e0422 */
[----:B------:R-:W-:-:S02]  /*1299b0*/  IADD3 RZ, P5, PT, R30, R32, RZ ;  /* 0x000000201eff7210 */ /* 0x000fc40007fbe0ff */
[----:B------:R-:W-:Y:S01]  /*1299c0*/  IADD3.X R31, P3, PT, R38, R113, RZ, P3, !PT ;  /* 0x00000071261f7210 */ /* 0x000fe20001f7e4ff */
[C---:B------:R-:W-:Y:S01]  /*1299d0*/  IMAD.WIDE.U32 R12, R10.reuse, 0x30000000, R12 ;  /* 0x300000000a0c7825 */ /* 0x040fe200078e000c */
[----:B------:R-:W-:Y:S02]  /*1299e0*/  IADD3.X R41, P4, PT, RZ, R41, RZ, P4, !PT ;  /* 0x00000029ff297210 */ /* 0x000fe4000279e4ff */
[----:B------:R-:W-:Y:S01]  /*1299f0*/  IADD3.X R7, P0, PT, R147, R192, RZ, P0, !PT ;  /* 0x000000c093077210 */ /* 0x000fe2000071e4ff */
[----:B------:R-:W-:Y:S01]  /*129a00*/  IMAD.WIDE.U32 R14, R10, -0x45f6b800, R14 ;  /* 0xba0948000a0e7825 */ /* 0x000fe200078e000e */
[----:B------:R-:W-:Y:S02]  /*129a10*/  IADD3.X RZ, P5, PT, R31, R33, RZ, P5, !PT ;  /* 0x000000211fff7210 */ /* 0x000fe40002fbe4ff */
[----:B------:R-:W-:Y:S01]  /*129a20*/  IADD3.X R37, P3, PT, RZ, RZ, RZ, P3, !PT ;  /* 0x000000ffff257210 */ /* 0x000fe20001f7e4ff */
[----:B------:R-:W-:Y:S01]  /*129a30*/  IMAD.WIDE.U32 R32, R11, 0x17c510ea, RZ ;  /* 0x17c510ea0b207825 */ /* 0x000fe200078e00ff */
[----:B------:R-:W-:-:S02]  /*129a40*/  IADD3.X R41, P1, PT, R36, R41, RZ, P1, !PT ;  /* 0x0000002924297210 */ /* 0x000fc40000f3e4ff */
[----:B------:R-:W-:Y:S01]  /*129a50*/  IADD3.X R39, PT, PT, RZ, RZ, RZ, P4, P2 ;  /* 0x000000ffff277210 */ /* 0x000fe200027e44ff */
[----:B------:R-:W-:Y:S01]  /*129a60*/  IMAD.WIDE.U32 R52, R227, R52, R6 ;  /* 0x00000034e3347225 */ /* 0x000fe200078e0006 */
[----:B------:R-:W-:Y:S02]  /*129a70*/  IADD3.X R36, P2, PT, R37, R34, RZ, P5, !PT ;  /* 0x0000002225247210 */ /* 0x000fe40002f5e4ff */
[----:B------:R-:W-:Y:S01]  /*129a80*/  IADD3.X R40, P1, PT, R40, R39, RZ, P1, !PT ;  /* 0x0000002728287210 */ /* 0x000fe20000f3e4ff */
[C---:B------:R-:W-:Y:S01]  /*129a90*/  IMAD.WIDE.U32 R38, P4, R10.reuse, 0x1ae3a46, R32 ;  /* 0x01ae3a460a267825 */ /* 0x040fe20007880020 */
[----:B------:R-:W-:Y:S02]  /*129aa0*/  IADD3.X R34, PT, PT, RZ, RZ, RZ, P3, !PT ;  /* 0x000000ffff227210 */ /* 0x000fe40001ffe4ff */
[----:B------:R-:W-:Y:S01]  /*129ab0*/  MOV R163, R12 ;  /* 0x0000000c00a37202 */ /* 0x000fe20000000f00 */
[----:B------:R-:W-:Y:S01]  /*129ac0*/  IMAD.IADD R43, R53, 0x1, R229 ;  /* 0x00000001352b7824 */ /* 0x000fe200078e02e5 */
[----:B------:R-:W-:Y:S01]  /*129ad0*/  IADD3.X R53, P3, PT, R41, R52, RZ, P1, !PT ;  /* 0x0000003429357210 */ /* 0x000fe20000f7e4ff */
[----:B------:R-:W-:Y:S01]  /*129ae0*/  IMAD R41, R10, 0x1ae3a46, R32 ;  /* 0x01ae3a460a297824 */ /* 0x000fe200078e0220 */
        /* <DEDUP_REMOVED lines=13> */
[----:B------:R-:W-:Y:S01]  /*129bc0*/  IMAD.IADD R229, R229, 0x1, R241 ;  /* 0x00000001e5e57824 */ /* 0x000fe200078e02f1 */
[----:B------:R-:W-:Y:S01]  /*129bd0*/  IADD3.X RZ, P5, PT, R33, R39, RZ, P5, !PT ;  /* 0x0000002721ff7210 */ /* 0x000fe20002fbe4ff */
[----:B------:R-:W-:Y:S01]  /*129be0*/  IMAD.WIDE.U32 R8, R10, 0xf5138f, R8 ;  /* 0x00f5138f0a087825 */ /* 0x000fe200078e0008 */
[----:B------:R-:W-:-:S02]  /*129bf0*/  IADD3.X R37, P0, PT, RZ, RZ, RZ, P0, !PT ;  /* 0x000000ffff257210 */ /* 0x000fc4000071e4ff */
[----:B------:R-:W-:Y:S01]  /*129c00*/  IADD3.X RZ, P4, PT, R7, R229, RZ, P4, !PT ;  /* 0x000000e507ff7210 */ /* 0x000fe2000279e4ff */
        /* <DEDUP_REMOVED lines=14> */
[----:B------:R-:W-:Y:S01]  /*129cf0*/  IMAD.IADD R93, R31, 0x1, R93 ;  /* 0x000000011f5d7824 */ /* 0x000fe200078e025d */
[----:B------:R-:W-:Y:S01]  /*129d00*/  IADD3 R41, PT, PT, R11, R41, RZ ;  /* 0x000000290b297210 */ /* 0x000fe20007ffe0ff */
        /* <DEDUP_REMOVED lines=80> */
.L_x_1284:
[----:B------:R-:W-:Y:S05]  /*12a210*/  BSYNC.RELIABLE B3 ;  /* 0x0000000000037941 */ /* 0x000fea0003800100 */
.L_x_1283:
        /* <DEDUP_REMOVED lines=12> */
.L_x_1282:
[----:B------:R-:W-:Y:S05]  /*12a2e0*/  BSYNC.RECONVERGENT B2 ;  /* 0x0000000000027941 */ /* 0x000fea0003800200 */
.L_x_1281:
        /* <DEDUP_REMOVED lines=980> */
[----:B------:R-:W-:Y:S01]  /*12e030*/  IMAD.WIDE.U32.X R30, R212, R212, R36, P5 ;  /* 0x000000d4d41e7225 */ /* 0x000fe200028e0424 */
[----:B------:R-:W-:Y:S02]  /*12e040*/  IADD3.X R36, P2, PT, RZ, RZ, RZ, P2, !PT ;  /* 0x000000ffff247210 */ /* 0x000fe4000175e4ff */
[----:B------:R-:W-:Y:S01]  /*12e050*/  IADD3.X R34, P3, PT, R38, R39, RZ, P4, !PT ;  /* 0x0000002726227210 */ /* 0x000fe2000277e4ff */
[----:B------:R-:W-:Y:S01]  /*12e060*/  IMAD.IADD R38, R13, 0x1, R41 ;  /* 0x000000010d267824 */ /* 0x000fe200078e0229 */
[----:B------:R-:W-:Y:S01]  /*12e070*/  LEA.HI.X R30, P0, R111, R30, RZ, 0x1, P0 ;  /* 0x0000001e6f1e7211 */ /* 0x000fe20000010cff */
[----:B------:R-:W-:Y:S01]  /*12e080*/  IMAD.X R35, RZ, RZ, RZ, P2 ;  /* 0x000000ffff237224 */ /* 0x000fe200010e06ff */
        /* <DEDUP_REMOVED lines=91> */
.L_x_1288:
[----:B------:R-:W-:Y:S05]  /*12e640*/  BSYNC.RELIABLE B3 ;  /* 0x0000000000037941 */ /* 0x000fea0003800100 */
.L_x_1287:
        /* <DEDUP_REMOVED lines=12> */
.L_x_1286:
[----:B------:R-:W-:Y:S05]  /*12e710*/  BSYNC.RECONVERGENT B2 ;  /* 0x0000000000027941 */ /* 0x000fea0003800200 */
.L_x_1285:
        /* <DEDUP_REMOVED lines=37> */
.L_x_1292:
[----:B------:R-:W-:Y:S05]  /*12e970*/  BSYNC.RELIABLE B3 ;  /* 0x0000000000037941 */ /* 0x000fea0003800100 */
.L_x_1291:
        /* <DEDUP_REMOVED lines=12> */
.L_x_1290:
[----:B------:R-:W-:Y:S05]  /*12ea40*/  BSYNC.RECONVERGENT B2 ;  /* 0x0000000000027941 */ /* 0x000fea0003800200 */
.L_x_1289:
        /* <DEDUP_REMOVED lines=49> */
.L_x_1296:
[----:B------:R-:W-:Y:S05]  /*12ed60*/  BSYNC.RELIABLE B3 ;  /* 0x0000000000037941 */ /* 0x000fea0003800100 */
.L_x_1295:
        /* <DEDUP_REMOVED lines=12> */
.L_x_1294:
[----:B------:R-:W-:Y:S05]  /*12ee30*/  BSYNC.RECONVERGENT B2 ;  /* 0x0000000000027941 */ /* 0x000fea0003800200 */
.L_x_1293:
        /* <DEDUP_REMOVED lines=49> */
.L_x_1300:
[----:B------:R-:W-:Y:S05]  /*12f150*/  BSYNC.RELIABLE B3 ;  /* 0x0000000000037941 */ /* 0x000fea0003800100 */
.L_x_1299:
        /* <DEDUP_REMOVED lines=12> */
.L_x_1298:
[----:B------:R-:W-:Y:S05]  /*12f220*/  BSYNC.RECONVERGENT B2 ;  /* 0x0000000000027941 */ /* 0x000fea0003800200 */
.L_x_1297:
        /* <DEDUP_REMOVED lines=51> */
[----:B------:R-:W-:Y:S01]  /*12f560*/  IMAD R190, R222, R58, R32 ;  /* 0x0000003adebe7224 */ /* 0x000fe200078e0220 */
[----:B------:R-:W-:Y:S01]  /*12f570*/  IADD3.X RZ, P0, PT, RZ, R159, RZ, P0, !PT ;  /* 0x0000009fffff7210 */ /* 0x000fe2000071e4ff */
[----:B------:R-:W-:-:S03]  /*12f580*/  IMAD.WIDE.U32.X R38, R216, R55, R38, P5 ;  /* 0x00000037d8267225 */ /* 0x000fc600028e0426 */
[----:B------:R-:W-:Y:S01]  /*12f590*/  IADD3.X R131, P0, PT, RZ, R14, RZ, P0, !PT ;  /* 0x0000000eff837210 */ /* 0x000fe2000071e4ff */
[----:B------:R-:W-:Y:S02]  /*12f5a0*/  IMAD.X R51, RZ, RZ, RZ, P4 ;  /* 0x000000ffff337224 */ /* 0x000fe400020e06ff */
[----:B------:R-:W-:Y:S01]  /*12f5b0*/  IMAD.WIDE.U32 R32, P5, R222, R58, R32 ;  /* 0x0000003ade207225 */ /* 0x000fe200078a0020 */
[----:B------:R-:W-:-:S03]  /*12f5c0*/  IADD3.X R40, P0, PT, RZ, R15, RZ, P0, !PT ;  /* 0x0000000fff287210 */ /* 0x000fc6000071e4ff */
[----:B------:R-:W-:Y:S01]  /*12f5d0*/  IMAD.WIDE.U32 R6, R58, R221, RZ ;  /* 0x000000dd3a067225 */ /* 0x000fe200078e00ff */
[----:B------:R-:W-:-:S03]  /*12f5e0*/  IADD3.X R130, P0, PT, R131, R130, RZ, P0, !PT ;  /* 0x0000008283827210 */ /* 0x000fc6000071e4ff */
[----:B------:R-:W-:Y:S01]  /*12f5f0*/  IMAD.WIDE.U32 R30, P4, R224, R58, R8 ;  /* 0x0000003ae01e7225 */ /* 0x000fe20007880008 */
[----:B------:R-:W-:-:S03]  /*12f600*/  IADD3.X R131, P0, PT, R40, R37, RZ, P0, !PT ;  /* 0x0000002528837210 */ /* 0x000fc6000071e4ff */
[----:B------:R-:W-:Y:S01]  /*12f610*/  IMAD.WIDE.U32.X R136, R224, R55, R136, P3 ;  /* 0x00000037e0887225 */ /* 0x000fe200018e0488 */
[----:B------:R-:W-:-:S03]  /*12f620*/  MOV R96, R31 ;  /* 0x0000001f00607202 */ /* 0x000fc60000000f00 */
        /* <DEDUP_REMOVED lines=8> */
[----:B------:R-:W-:Y:S01]  /*12f6b0*/  IMAD.MOV.U32 R146, RZ, RZ, R33 ;  /* 0x000000ffff927224 */ /* 0x000fe200078e0021 */
[----:B------:R-:W-:Y:S01]  /*12f6c0*/  IADD3 R161, P1, PT, R53, R12, RZ ;  /* 0x0000000c35a17210 */ /* 0x000fe20007f3e0ff */
        /* <DEDUP_REMOVED lines=81> */
[----:B------:R-:W-:-:S03]  /*12fbe0*/  IMAD.WIDE.U32 R226, P0, R216, R60, R226 ;  /* 0x0000003cd8e27225 */ /* 0x000fc600078000e2 */
[----:B------:R-:W-:Y:S01]  /*12fbf0*/  IADD3.X R111, P2, PT, R111, R158, RZ, P2, !PT ;  /* 0x0000009e6f6f7210 */ /* 0x000fe2000175e4ff */
        /* <DEDUP_REMOVED lines=23> */
[-C--:B------:R-:W-:Y:S01]  /*12fd70*/  IMAD.WIDE.U32.X R108, R218, R61.reuse, R108, P4 ;  /* 0x0000003dda6c7225 */ /* 0x080fe200020e046c */
        /* <DEDUP_REMOVED lines=13> */
[----:B------:R-:W-:-:S03]  /*12fe50*/  IADD3.X R146, P1, PT, R98, R101, RZ, P1, !PT ;  /* 0x0000006562927210 */ /* 0x000fc60000f3e4ff */
        /* <DEDUP_REMOVED lines=19> */
[----:B------:R-:W-:-:S04]  /*12ff90*/  IMAD.WIDE.U32 R98, R60, R223, RZ ;  /* 0x000000df3c627225 */ /* 0x000fc800078e00ff */
[----:B------:R-:W-:Y:S01]  /*12ffa0*/  IMAD.WIDE.U32.X R140, R43, -0x7af74000, R158, P4 ;  /* 0x8508c0002b8c7825 */ /* 0x000fe200020e049e */
[----:B------:R-:W-:Y:S02]  /*12ffb0*/  IADD3.X R158, P1, PT, R59, R149, RZ, P1, !PT ;  /* 0x000000953b9e7210 */ /* 0x000fe40000f3e4ff */
[----:B------:R-:W-:Y:S01]  /*12ffc0*/  IADD3.X R59, P2, PT, R101, R102, RZ, P2, !PT ;  /* 0x00000066653b7210 */ /* 0x000fe2000175e4ff */
[----:B------:R-:W-:Y:S01]  /*12ffd0*/  IMAD.X R143, RZ, RZ, RZ, P3 ;  /* 0x000000ffff8f7224 */ /* 0x000fe200018e06ff */
[----:B------:R-:W-:Y:S01]  /*12ffe0*/  IADD3 RZ, P3, PT, R156, R99, RZ ;  /* 0x000000639cff7210 */ /* 0x000fe20007f7e0ff */
[----:B------:R-:W-:Y:S01]  /*12fff0*/  IMAD.MOV.U32 R142, RZ, RZ, R157 ;  /* 0x000000ffff8e7224 */ /* 0x000fe200078e009d */
[----:B------:R-:W-:Y:S01]  /*130000*/  IADD3.X R101, P0, PT, RZ, R140, RZ, P0, !PT ;  /* 0x0000008cff657210 */ /* 0x000fe2000071e4ff */
[----:B------:R-:W-:-:S04]  /*130010*/  IMAD.WIDE.U32.X R102, R222, R61, R152, P5 ;  /* 0x0000003dde667225 */ /* 0x000fc800028e0498 */
[----:B------:R-:W-:Y:S01]  /*130020*/  IMAD.WIDE.U32.X R142, R224, R61, R142, P3 ;  /* 0x0000003de08e7225 */ /* 0x000fe200018e048e */
[----:B------:R-:W-:Y:S02]  /*130030*/  IADD3.X R140, P3, PT, RZ, R141, RZ, P0, !PT ;  /* 0x0000008dff8c7210 */ /* 0x000fe4000077e4ff */
[----:B------:R-:W-:Y:S01]  /*130040*/  IADD3.X R15, P0, PT, R139, R154, RZ, P2, !PT ;  /* 0x0000009a8b0f7210 */ /* 0x000fe2000171e4ff */
[----:B------:R-:W-:Y:S01]  /*130050*/  IMAD.WIDE.U32 R152, R214, R56, R130 ;  /* 0x00000038d6987225 */ /* 0x000fe200078e0082 */
[----:B------:R-:W-:Y:S02]  /*130060*/  IADD3.X R130, P1, PT, R148, R127, RZ, P1, !PT ;  /* 0x0000007f94827210 */ /* 0x000fe40000f3e4ff */
[----:B------:R-:W-:Y:S01]  /*130070*/  IADD3.X R156, P0, PT, RZ, R136, RZ, P0, !PT ;  /* 0x00000088ff9c7210 */ /* 0x000fe2000071e4ff */
[----:B------:R-:W-:Y:S01]  /*130080*/  IMAD.WIDE.U32 R148, R63, R214, RZ ;  /* 0x000000d63f947225 */ /* 0x000fe200078e00ff */
[----:B------:R-:W-:Y:S02]  /*130090*/  IADD3 R141, PT, PT, R153, R138, RZ ;  /* 0x0000008a998d7210 */ /* 0x000fe40007ffe0ff */
[----:B------:R-:W-:Y:S01]  /*1300a0*/  IADD3.X R131, P1, PT, R158, R125, RZ, P1, !PT ;  /* 0x0000007d9e837210 */ /* 0x000fe20000f3e4ff */
[----:B------:R-:W-:Y:S01]  /*1300b0*/  IMAD.WIDE.U32 R138, R43, 0x30000000, RZ ;  /* 0x300000002b8a7825 */ /* 0x000fe200078e00ff */
[----:B------:R-:W-:-:S02]  /*1300c0*/  IADD3 RZ, P2, PT, R130, R124, RZ ;  /* 0x0000007c82ff7210 */ /* 0x000fc40007f5e0ff */
[----:B------:R-:W-:Y:S01]  /*1300d0*/  IADD3.X R152, P3, PT, R101, R152, RZ, P3, !PT ;  /* 0x0000009865987210 */ /* 0x000fe20001f7e4ff */
[----:B------:R-:W-:Y:S01]  /*1300e0*/  IMAD.X R145, RZ, RZ, R137, P0 ;  /* 0x000000ffff917224 */ /* 0x000fe200000e0689 */
[----:B------:R-:W-:Y:S01]  /*1300f0*/  IADD3.X R127, P0, PT, RZ, RZ, RZ, P1, !PT ;  /* 0x000000ffff7f7210 */ /* 0x000fe20000f1e4ff */
[----:B------:R-:W-:Y:S01]  /*130100*/  IMAD.WIDE.U32 R136, R46, 0x30000000, RZ ;  /* 0x300000002e887825 */ /* 0x000fe200078e00ff */
[----:B------:R-:W-:Y:S02]  /*130110*/  IADD3.X RZ, P2, PT, R131, R133, RZ, P2, !PT ;  /* 0x0000008583ff7210 */ /* 0x000fe4000175e4ff */
[----:B------:R-:W-:Y:S01]  /*130120*/  IADD3.X R153, P3, PT, R140, R141, RZ, P3, !PT ;  /* 0x0000008d8c997210 */ /* 0x000fe20001f7e4ff */
        /* <DEDUP_REMOVED lines=14> */
[----:B------:R-:W-:Y:S02]  /*130210*/  IMAD R101, R46, 0x170b5d44, R138 ;  /* 0x170b5d442e657824 */ /* 0x000fe400078e028a */
[----:B------:R-:W-:Y:S01]  /*130220*/  IMAD.X R135, RZ, RZ, RZ, P2 ;  /* 0x000000ffff877224 */ /* 0x000fe200010e06ff */
[----:B------:R-:W-:Y:S01]  /*130230*/  IADD3 RZ, P2, PT, R148, R141, RZ ;  /* 0x0000008d94ff7210 */ /* 0x000fe20007f5e0ff */
[----:B------:R-:W-:Y:S01]  /*130240*/  IMAD.IADD R61, R101, 0x1, R137 ;  /* 0x00000001653d7824 */ /* 0x000fe200078e0289 */
[----:B------:R-:W-:Y:S01]  /*130250*/  MOV R148, R125 ;  /* 0x0000007d00947202 */ /* 0x000fe20000000f00 */
[----:B------:R-:W-:Y:S01]  /*130260*/  IMAD.MOV.U32 R138, RZ, RZ, R149 ;  /* 0x000000ffff8a7224 */ /* 0x000fe200078e0095 */
[----:B------:R-:W-:Y:S01]  /*130270*/  IADD3.X R125, P4, PT, R154, R111, RZ, P4, !PT ;  /* 0x0000006f9a7d7210 */ /* 0x000fe2000279e4ff */
[----:B------:R-:W-:Y:S01]  /*130280*/  IMAD.X R149, RZ, RZ, RZ, P5 ;  /* 0x000000ffff957224 */ /* 0x000fe200028e06ff */
[----:B------:R-:W-:Y:S01]  /*130290*/  IADD3.X RZ, P1, PT, R153, R61, RZ, P1, !PT ;  /* 0x0000003d99ff7210 */ /* 0x000fe20000f3e4ff */
[----:B------:R-:W-:Y:S01]  /*1302a0*/  IMAD.WIDE.U32 R146, R215, R56, R146 ;  /* 0x00000038d7927225 */ /* 0x000fe200078e0092 */
[----:B------:R-:W-:-:S02]  /*1302b0*/  IADD3.X R127, P4, PT, RZ, RZ, RZ, P4, !PT ;  /* 0x000000ffff7f7210 */ /* 0x000fc4000279e4ff */
[----:B------:R-:W-:Y:S01]  /*1302c0*/  IADD3.X R61, P3, PT, RZ, RZ, RZ, P3, !PT ;  /* 0x000000ffff3d7210 */ /* 0x000fe20001f7e4ff */
[----:B------:R-:W-:Y:S01]  /*1302d0*/  IMAD.WIDE.U32.X R148, R43, 0x170b5d44, R148, P0 ;  /* 0x170b5d442b947825 */ /* 0x000fe200000e0494 */
[----:B------:R-:W-:-:S03]  /*1302e0*/  IADD3 RZ, P0, PT, R146, R144, RZ ;  /* 0x0000009092ff7210 */ /* 0x000fc60007f1e0ff */
[----:B------:R-:W-:Y:S01]  /*1302f0*/  IMAD.IADD R147, R147, 0x1, R132 ;  /* 0x0000000193937824 */ /* 0x000fe200078e0284 */
[----:B------:R-:W-:Y:S01]  /*130300*/  IADD3.X R61, P1, PT, R61, R148, RZ, P1, !PT ;  /* 0x000000943d3d7210 */ /* 0x000fe20000f3e4ff */
[----:B------:R-:W-:Y:S01]  /*130310*/  IMAD.X R157, RZ, RZ, RZ, P4 ;  /* 0x000000ffff9d7224 */ /* 0x000fe200020e06ff */
[----:B------:R-:W-:Y:S01]  /*130320*/  IADD3 RZ, P4, PT, R124, R110, RZ ;  /* 0x0000006e7cff7210 */ /* 0x000fe20007f9e0ff */
[----:B------:R-:W-:Y:S01]  /*130330*/  IMAD.WIDE.U32 R136, R62, R215, RZ ;  /* 0x000000d73e887225 */ /* 0x000fe200078e00ff */
[----:B------:R-:W-:Y:S02]  /*130340*/  IADD3.X RZ, P0, PT, R147, R123, RZ, P0, !PT ;  /* 0x0000007b93ff7210 */ /* 0x000fe4000071e4ff */
[----:B------:R-:W-:Y:S01]  /*130350*/  IADD3.X RZ, P4, PT, R125, R117, RZ, P4, !PT ;  /* 0x000000757dff7210 */ /* 0x000fe2000279e4ff */
[----:B------:R-:W-:Y:S01]  /*130360*/  IMAD.X R113, RZ, RZ, RZ, P3 ;  /* 0x000000ffff717224 */ /* 0x000fe200018e06ff */
[----:B------:R-:W-:Y:S01]  /*130370*/  IADD3 RZ, P5, PT, R158, R137, RZ ;  /* 0x000000899eff7210 */ /* 0x000fe20007fbe0ff */
[----:B------:R-:W-:Y:S01]  /*130380*/  IMAD.MOV.U32 R134, RZ, RZ, R159 ;  /* 0x000000ffff867224 */ /* 0x000fe200078e009f */
[----:B------:R-:W-:Y:S01]  /*130390*/  IADD3.X R148, P4, PT, R127, R114, RZ, P4, !PT ;  /* 0x000000727f947210 */ /* 0x000fe2000279e4ff */
[----:B------:R-:W-:Y:S01]  /*1303a0*/  IMAD.WIDE.U32 R152, R46, 0x30000000, R152 ;  /* 0x300000002e987825 */ /* 0x000fe200078e0098 */
[----:B------:R-:W-:-:S02]  /*1303b0*/  IADD3.X R113, P3, PT, R113, R149, RZ, P1, !PT ;  /* 0x0000009571717210 */ /* 0x000fc40000f7e4ff */
[----:B------:R-:W-:Y:S01]  /*1303c0*/  IADD3.X R114, P4, PT, R157, R115, RZ, P4, !PT ;  /* 0x000000739d727210 */ /* 0x000fe2000279e4ff */
[----:B------:R-:W-:Y:S01]  /*1303d0*/  IMAD.WIDE.U32 R158, R214, R58, R146 ;  /* 0x0000003ad69e7225 */ /* 0x000fe200078e0092 */
[----:B------:R-:W-:Y:S02]  /*1303e0*/  IADD3.X R147, P1, PT, RZ, R120, RZ, P0, !PT ;  /* 0x00000078ff937210 */ /* 0x000fe4000073e4ff */
[----:B------:R-:W-:Y:S01]  /*1303f0*/  IADD3.X R148, P4, PT, R148, R59, RZ, P4, !PT ;  /* 0x0000003b94947210 */ /* 0x000fe2000279e4ff */
[----:B------:R-:W-:Y:S01]  /*130400*/  IMAD.WIDE.U32 R130, R217, R56, R130 ;  /* 0x00000038d9827225 */ /* 0x000fe200078e0082 */
[----:B------:R-:W-:Y:S02]  /*130410*/  IADD3.X R120, P1, PT, RZ, R121, RZ, P1, !PT ;  /* 0x00000079ff787210 */ /* 0x000fe40000f3e4ff */
[----:B------:R-:W-:Y:S01]  /*130420*/  IADD3.X R149, P4, PT, R114, R15, RZ, P4, !PT ;  /* 0x0000000f72957210 */ /* 0x000fe2000279e4ff */
[----:B------:R-:W-:Y:S01]  /*130430*/  IMAD.IADD R101, R153, 0x1, R101 ;  /* 0x0000000199657824 */ /* 0x000fe200078e0265 */
[----:B------:R-:W-:Y:S01]  /*130440*/  IADD3.X R146, P1, PT, R147, R130, RZ, P1, !PT ;  /* 0x0000008293927210 */ /* 0x000fe20000f3e4ff */
[----:B------:R-:W-:Y:S01]  /*130450*/  IMAD.WIDE.U32 R110, R152, -0x1, RZ ;  /* 0xffffffff986e7825 */ /* 0x000fe200078e00ff */
[----:B------:R-:W-:-:S03]  /*130460*/  IADD3.X R154, P4, PT, RZ, RZ, RZ, P4, !PT ;  /* 0x000000ffff9a7210 */ /* 0x000fc6000279e4ff */
[----:B------:R-:W-:Y:S02]  /*130470*/  IMAD R225, R152, -0x7af74001, -R101 ;  /* 0x8508bfff98e17824 */ /* 0x000fe400078e0a65 */
[----:B------:R-:W-:Y:S02]  /*130480*/  IMAD.IADD R117, R131, 0x1, R116 ;  /* 0x0000000183757824 */ /* 0x000fe400078e0274 */
[----:B------:R-:W-:-:S03]  /*130490*/  IMAD.WIDE.U32 R160, R63, R217, RZ ;  /* 0x000000d93fa07225 */ /* 0x000fc600078e00ff */
[----:B------:R-:W-:Y:S01]  /*1304a0*/  IADD3.X R147, P1, PT, R120, R117, RZ, P1, !PT ;  /* 0x0000007578937210 */ /* 0x000fe20000f3e4ff */
[----:B------:R-:W-:-:S03]  /*1304b0*/  IMAD.WIDE.U32 R130, R43, -0x45f6b800, RZ ;  /* 0xba0948002b827825 */ /* 0x000fc600078e00ff */
[----:B------:R-:W-:Y:S01]  /*1304c0*/  IADD3.X R15, P1, PT, RZ, RZ, RZ, P1, !PT ;  /* 0x000000ffff0f7210 */ /* 0x000fe20000f3e4ff */
[----:B------:R-:W-:-:S03]  /*1304d0*/  IMAD.WIDE.U32 R132, R110, 0x1, RZ ;  /* 0x000000016e847825 */ /* 0x000fc600078e00ff */
[----:B------:R-:W-:Y:S01]  /*1304e0*/  IADD3.X R231, PT, PT, RZ, RZ, RZ, P1, !PT ;  /* 0x000000ffffe77210 */ /* 0x000fe20000ffe4ff */
[----:B------:R-:W-:Y:S01]  /*1304f0*/  IMAD.IADD R225, R111, 0x1, R225 ;  /* 0x000000016fe17824 */ /* 0x000fe200078e02e1 */
[----:B------:R-:W-:Y:S01]  /*130500*/  IADD3 RZ, P0, PT, R152, R132, RZ ;  /* 0x0000008498ff7210 */ /* 0x000fe20007f1e0ff */
[----:B------:R-:W-:Y:S02]  /*130510*/  IMAD R193, R218, R62, R160 ;  /* 0x0000003edac17224 */ /* 0x000fe400078e02a0 */
        /* <DEDUP_REMOVED lines=8> */
[----:B------:R-:W-:Y:S01]  /*1305a0*/  IMAD.IADD R127, R159, 0x1, R126 ;  /* 0x000000019f7f7824 */ /* 0x000fe200078e027e */
[----:B------:R-:W-:Y:S01]  /*1305b0*/  IADD3.X R126, P3, PT, R61, R158, RZ, P3, !PT ;  /* 0x0000009e3d7e7210 */ /* 0x000fe20001f7e4ff */
[----:B------:R-:W-:Y:S01]  /*1305c0*/  IMAD.X R121, RZ, RZ, RZ, P2 ;  /* 0x000000ffff797224 */ /* 0x000fe200010e06ff */
[----:B------:R-:W-:Y:S01]  /*1305d0*/  IADD3 RZ, P2, PT, R130, R115, RZ ;  /* 0x0000007382ff7210 */ /* 0x000fe20007f5e0ff */
[----:B------:R-:W-:Y:S01]  /*1305e0*/  IMAD.IADD R111, R59, 0x1, R115 ;  /* 0x000000013b6f7824 */ /* 0x000fe200078e0273 */
[----:B------:R-:W-:Y:S01]  /*1305f0*/  IADD3 RZ, P1, PT, R126, R114, RZ ;  /* 0x000000727eff7210 */ /* 0x000fe20007f3e0ff */
[-C--:B------:R-:W-:Y:S01]  /*130600*/  IMAD R227, R220, R62.reuse, R152 ;  /* 0x0000003edce37224 */ /* 0x080fe200078e0298 */
[----:B------:R-:W-:Y:S01]  /*130610*/  IADD3.X R127, P3, PT, R113, R127, RZ, P3, !PT ;  /* 0x0000007f717f7210 */ /* 0x000fe20001f7e4ff */
[----:B------:R-:W-:Y:S02]  /*130620*/  IMAD.X R115, RZ, RZ, RZ, P5 ;  /* 0x000000ffff737224 */ /* 0x000fe400028e06ff */
[----:B------:R-:W-:Y:S01]  /*130630*/  IMAD.X R61, RZ, RZ, RZ, P4 ;  /* 0x000000ffff3d7224 */ /* 0x000fe200020e06ff */
[----:B------:R-:W-:Y:S01]  /*130640*/  IADD3.X RZ, P1, PT, R127, R111, RZ, P1, !PT ;  /* 0x0000006f7fff7210 */ /* 0x000fe20000f3e4ff */
[----:B------:R-:W-:Y:S01]  /*130650*/  IMAD R123, R110, -0x7af74000, R116 ;  /* 0x8508c0006e7b7824 */ /* 0x000fe200078e0274 */
[----:B------:R-:W-:Y:S01]  /*130660*/  IADD3.X R111, P3, PT, RZ, RZ, RZ, P3, !PT ;  /* 0x000000ffff6f7210 */ /* 0x000fe20001f7e4ff */
[----:B------:R-:W-:-:S04]  /*130670*/  IMAD.WIDE.U32 R152, P4, R220, R62, R152 ;  /* 0x0000003edc987225 */ /* 0x000fc80007880098 */
[----:B------:R-:W-:-:S04]  /*130680*/  IMAD.WIDE.U32 R116, P5, R110, -0x7af74000, R116 ;  /* 0x8508c0006e747825 */ /* 0x000fc800078a0074 */
[----:B------:R-:W-:Y:S02]  /*130690*/  IMAD.MOV.U32 R114, RZ, RZ, R131 ;  /* 0x000000ffff727224 */ /* 0x000fe400078e0083 */
[----:B------:R-:W-:Y:S01]  /*1306a0*/  IMAD.X R131, RZ, RZ, RZ, P4 ;  /* 0x000000ffff837224 */ /* 0x000fe200020e06ff */
[C---:B------:R-:W-:Y:S01]  /*1306b0*/  IADD3 RZ, P4, PT, R133.reuse, R116, RZ ;  /* 0x0000007485ff7210 */ /* 0x040fe20007f9e0ff */
[----:B------:R-:W-:Y:S02]  /*1306c0*/  IMAD.IADD R120, R133, 0x1, R123 ;  /* 0x0000000185787824 */ /* 0x000fe400078e027b */
[----:B------:R-:W-:-:S03]  /*1306d0*/  IMAD.WIDE.U32 R132, R63, R221, RZ ;  /* 0x000000dd3f847225 */ /* 0x000fc600078e00ff */
[----:B------:R-:W-:Y:S01]  /*1306e0*/  IADD3.X RZ, P0, PT, R101, R120, RZ, P0, !PT ;  /* 0x0000007865ff7210 */ /* 0x000fe2000071e4ff */
[----:B------:R-:W-:Y:S01]  /*1306f0*/  IMAD.WIDE.U32.X R114, R43, 0x1ef3622f, R114, P2 ;  /* 0x1ef3622f2b727825 */ /* 0x000fe200010e0472 */
[----:B------:R-:W-:Y:S02]  /*130700*/  IADD3 RZ, P2, PT, R146, R112, RZ ;  /* 0x0000007092ff7210 */ /* 0x000fe40007f5e0ff */
[----:B------:R-:W-:Y:S01]  /*130710*/  MOV R120, R161 ;  /* 0x000000a100787202 */ /* 0x000fe20000000f00 */
[----:B------:R-:W-:Y:S01]  /*130720*/  IMAD.X R101, RZ, RZ, RZ, P3 ;  /* 0x000000ffff657224 */ /* 0x000fe200018e06ff */
[----:B------:R-:W-:Y:S01]  /*130730*/  IADD3.X R230, P1, PT, R111, R114, RZ, P1, !PT ;  /* 0x000000726fe67210 */ /* 0x000fe20000f3e4ff */
[----:B------:R-:W-:Y:S01]  /*130740*/  IMAD.WIDE.U32 R158, P3, R222, R62, R132 ;  /* 0x0000003ede9e7225 */ /* 0x000fe20007860084 */
[----:B------:R-:W-:Y:S02]  /*130750*/  IADD3.X RZ, P2, PT, R147, R119, RZ, P2, !PT ;  /* 0x0000007793ff7210 */ /* 0x000fe4000175e4ff */
[----:B------:R-:W-:Y:S01]  /*130760*/  IADD3.X R111, P1, PT, R101, R115, RZ, P1, !PT ;  /* 0x00000073656f7210 */ /* 0x000fe20000f3e4ff */
[----:B------:R-:W-:Y:S01]  /*130770*/  IMAD.WIDE.U32 R112, R62, R217, RZ ;  /* 0x000000d93e707225 */ /* 0x000fe200078e00ff */
[----:B------:R-:W-:-:S03]  /*130780*/  IADD3.X R101, P2, PT, R15, R150, RZ, P2, !PT ;  /* 0x000000960f657210 */ /* 0x000fc6000175e4ff */
[----:B------:R-:W-:Y:S01]  /*130790*/  IMAD.X R133, RZ, RZ, RZ, P3 ;  /* 0x000000ffff857224 */ /* 0x000fe200018e06ff */
[----:B------:R-:W-:Y:S01]  /*1307a0*/  IADD3 RZ, P3, PT, R160, R113, RZ ;  /* 0x00000071a0ff7210 */ /* 0x000fe20007f7e0ff */
[----:B------:R-:W-:Y:S01]  /*1307b0*/  IMAD.WIDE.U32 R114, R62, R219, RZ ;  /* 0x000000db3e727225 */ /* 0x000fe200078e00ff */
[----:B------:R-:W-:-:S03]  /*1307c0*/  IADD3.X R231, P2, PT, R231, R151, RZ, P2, !PT ;  /* 0x00000097e7e77210 */ /* 0x000fc6000175e4ff */
        /* <DEDUP_REMOVED lines=12> */
[----:B------:R-:W-:-:S03]  /*130890*/  IADD3 RZ, P3, PT, R148, R122, RZ ;  /* 0x0000007a94ff7210 */ /* 0x000fc60007f7e0ff */
[----:B------:R-:W-:Y:S01]  /*1308a0*/  IMAD.WIDE.U32 R152, R65, R214, RZ ;  /* 0x000000d641987225 */ /* 0x000fe200078e00ff */
[----:B------:R-:W-:-:S03]  /*1308b0*/  IADD3.X RZ, P3, PT, R149, R155, RZ, P3, !PT ;  /* 0x0000009b95ff7210 */ /* 0x000fc60001f7e4ff */
[----:B------:R-:W-:Y:S01]  /*1308c0*/  IMAD.WIDE.U32.X R122, R220, R63, R130, P5 ;  /* 0x0000003fdc7a7225 */ /* 0x000fe200028e0482 */
[----:B------:R-:W-:-:S03]  /*1308d0*/  IADD3.X R157, P3, PT, R154, R128, RZ, P3, !PT ;  /* 0x000000809a9d7210 */ /* 0x000fc60001f7e4ff */
[----:B------:R-:W-:Y:S01]  /*1308e0*/  IMAD.WIDE.U32 R126, R46, -0x45f6b800, R126 ;  /* 0xba0948002e7e7825 */ /* 0x000fe200078e007e */
[----:B------:R-:W-:-:S03]  /*1308f0*/  IADD3.X R61, P3, PT, R61, R129, RZ, P3, !PT ;  /* 0x000000813d3d7210 */ /* 0x000fc60001f7e4ff */
[----:B------:R-:W-:Y:S01]  /*130900*/  IMAD.WIDE.U32 R150, P5, R224, R62, R118 ;  /* 0x0000003ee0967225 */ /* 0x000fe200078a0076 */
[----:B------:R-:W-:Y:S02]  /*130910*/  IADD3.X R124, P0, PT, R15, R126, RZ, P0, !PT ;  /* 0x0000007e0f7c7210 */ /* 0x000fe4000071e4ff */
[----:B------:R-:W-:Y:S01]  /*130920*/  IADD3.X R156, P3, PT, R157, R156, RZ, P3, !PT ;  /* 0x0000009c9d9c7210 */ /* 0x000fe20001f7e4ff */
[----:B------:R-:W-:Y:S01]  /*130930*/  IMAD.WIDE.U32 R116, R62, R221, RZ ;  /* 0x000000dd3e747225 */ /* 0x000fe200078e00ff */
[----:B------:R-:W-:Y:S02]  /*130940*/  MOV R154, R151 ;  /* 0x00000097009a7202 */ /* 0x000fe40000000f00 */
[----:B------:R-:W-:Y:S01]  /*130950*/  IADD3.X R157, P3, PT, R61, R145, RZ, P3, !PT ;  /* 0x000000913d9d7210 */ /* 0x000fe20001f7e4ff */
[----:B------:R-:W-:Y:S01]  /*130960*/  IMAD R101, R213, R64, R152 ;  /* 0x00000040d5657224 */ /* 0x000fe200078e0298 */
[----:B------:R-:W-:Y:S01]  /*130970*/  IADD3 RZ, P4, PT, R158, R117, RZ ;  /* 0x000000759eff7210 */ /* 0x000fe20007f9e0ff */
[----:B------:R-:W-:-:S02]  /*130980*/  IMAD.X R155, RZ, RZ, RZ, P5 ;  /* 0x000000ffff9b7224 */ /* 0x000fc400028e06ff */
[----:B------:R-:W-:Y:S02]  /*130990*/  IMAD.IADD R59, R127, 0x1, R59 ;  /* 0x000000017f3b7824 */ /* 0x000fe400078e023b */
[----:B------:R-:W-:-:S04]  /*1309a0*/  IMAD.WIDE.U32 R152, P5, R213, R64, R152 ;  /* 0x00000040d5987225 */ /* 0x000fc800078a0098 */
[----:B------:R-:W-:-:S04]  /*1309b0*/  IMAD.WIDE.U32 R126, R62, R223, RZ ;  /* 0x000000df3e7e7225 */ /* 0x000fc800078e00ff */
[----:B------:R-:W-:Y:S02]  /*1309c0*/  IMAD R226, R222, R62, R132 ;  /* 0x0000003edee27224 */ /* 0x000fe400078e0284 */
[----:B------:R-:W-:Y:S01]  /*1309d0*/  IMAD.X R131, RZ, RZ, RZ, P5 ;  /* 0x000000ffff837224 */ /* 0x000fe200028e06ff */
[----:B------:R-:W-:Y:S01]  /*1309e0*/  IADD3 RZ, P5, PT, R150, R127, RZ ;  /* 0x0000007f96ff7210 */ /* 0x000fe20007fbe0ff */
[----:B------:R-:W-:Y:S02]  /*1309f0*/  IMAD.MOV.U32 R132, RZ, RZ, R159 ;  /* 0x000000ffff847224 */ /* 0x000fe400078e009f */
[----:B------:R-:W-:-:S04]  /*130a00*/  IMAD.WIDE.U32 R128, R64, R214, RZ ;  /* 0x000000d640807225 */ /* 0x000fc800078e00ff */
        /* <DEDUP_REMOVED lines=31> */
[--C-:B------:R-:W-:Y:S01]  /*130c00*/  IMAD R61, R220, R64, R40.reuse ;  /* 0x00000040dc3d7224 */ /* 0x100fe200078e0228 */
[----:B------:R-:W-:Y:S01]  /*130c10*/  IADD3 RZ, P5, PT, R144, R48, RZ ;  /* 0x0000003090ff7210 */ /* 0x000fe20007fbe0ff */
[----:B------:R-:W-:Y:S01]  /*130c20*/  IMAD.WIDE.U32 R40, P4, R220, R64, R40 ;  /* 0x00000040dc287225 */ /* 0x000fe20007880028 */
[----:B------:R-:W-:Y:S02]  /*130c30*/  IADD3.X RZ, P3, PT, R147, R145, RZ, P3, !PT ;  /* 0x0000009193ff7210 */ /* 0x000fe40001f7e4ff */
[----:B------:R-:W-:Y:S01]  /*130c40*/  IADD3.X R145, P2, PT, R231, R125, RZ, P2, !PT ;  /* 0x0000007de7917210 */ /* 0x000fe2000175e4ff */
[----:B------:R-:W-:Y:S01]  /*130c50*/  IMAD.WIDE.U32 R150, R64, R219, RZ ;  /* 0x000000db40967225 */ /* 0x000fe200078e00ff */
[----:B------:R-:W-:Y:S02]  /*130c60*/  MOV R34, R41 ;  /* 0x0000002900227202 */ /* 0x000fe40000000f00 */
[----:B------:R-:W-:Y:S01]  /*130c70*/  IADD3.X R235, P3, PT, RZ, R92, RZ, P3, !PT ;  /* 0x0000005cffeb7210 */ /* 0x000fe20001f7e4ff */
[----:B------:R-:W-:Y:S01]  /*130c80*/  IMAD.X R35, RZ, RZ, RZ, P4 ;  /* 0x000000ffff237224 */ /* 0x000fe200020e06ff */
[----:B------:R-:W-:Y:S01]  /*130c90*/  IADD3 RZ, P4, PT, R40, R151, RZ ;  /* 0x0000009728ff7210 */ /* 0x000fe20007f9e0ff */
[----:B------:R-:W-:Y:S01]  /*130ca0*/  IMAD.WIDE.U32 R40, R65, R221, RZ ;  /* 0x000000dd41287225 */ /* 0x000fe200078e00ff */
[----:B------:R-:W-:-:S02]  /*130cb0*/  IADD3.X RZ, P5, PT, R145, R33, RZ, P5, !PT ;  /* 0x0000002191ff7210 */ /* 0x000fc40002fbe4ff */
[----:B------:R-:W-:Y:S01]  /*130cc0*/  IADD3.X R33, P3, PT, RZ, R93, RZ, P3, !PT ;  /* 0x0000005dff217210 */ /* 0x000fe20001f7e4ff */
[----:B------:R-:W-:Y:S01]  /*130cd0*/  IMAD.WIDE.U32.X R34, R220, R65, R34, P4 ;  /* 0x00000041dc227225 */ /* 0x000fe200020e0422 */
[----:B------:R-:W-:-:S03]  /*130ce0*/  IADD3.X R125, P0, PT, R229, R59, RZ, P0, !PT ;  /* 0x0000003be57d7210 */ /* 0x000fc6000071e4ff */
[----:B------:R-:W-:-:S04]  /*130cf0*/  IMAD.WIDE.U32 R146, R214, R60, R146 ;  /* 0x0000003cd6927225 */ /* 0x000fc800078e0092 */
[--C-:B------:R-:W-:Y:S01]  /*130d00*/  IMAD R48, R222, R64, R40.reuse ;  /* 0x00000040de307224 */ /* 0x100fe200078e0228 */
[----:B------:R-:W-:Y:S01]  /*130d10*/  IADD3.X R146, P1, PT, R230, R146, RZ, P1, !PT ;  /* 0x00000092e6927210 */ /* 0x000fe20000f3e4ff */
        /* <DEDUP_REMOVED lines=11> */
[----:B------:R-:W-:Y:S01]  /*130dd0*/  IMAD.WIDE.U32 R92, P4, R224, R64, R230 ;  /* 0x00000040e05c7225 */ /* 0x000fe200078800e6 */
[----:B------:R-:W-:Y:S02]  /*130de0*/  IADD3.X R33, P2, PT, RZ, RZ, RZ, P2, !PT ;  /* 0x000000ffff217210 */ /* 0x000fe4000175e4ff */
[----:B------:R-:W-:Y:S01]  /*130df0*/  IADD3.X R213, P3, PT, RZ, RZ, RZ, P3, !PT ;  /* 0x000000ffffd57210 */ /* 0x000fe20001f7e4ff */
[----:B------:R-:W-:Y:S01]  /*130e00*/  IMAD.WIDE.U32 R144, R64, R223, RZ ;  /* 0x000000df40907225 */ /* 0x000fe200078e00ff */
[----:B------:R-:W-:-:S03]  /*130e10*/  IADD3.X R59, P5, PT, R33, R38, RZ, P5, !PT ;  /* 0x00000026213b7210 */ /* 0x000fc60002fbe4ff */
        /* <DEDUP_REMOVED lines=8> */
[----:B------:R-:W-:Y:S02]  /*130ea0*/  IMAD.IADD R57, R147, 0x1, R57 ;  /* 0x0000000193397824 */ /* 0x000fe400078e0239 */
[----:B------:R-:W-:Y:S01]  /*130eb0*/  IMAD.X R231, RZ, RZ, RZ, P2 ;  /* 0x000000ffffe77224 */ /* 0x000fe200010e06ff */
[-C--:B------:R-:W-:Y:S01]  /*130ec0*/  IADD3 RZ, P2, PT, R236, R239.reuse, RZ ;  /* 0x000000efecff7210 */ /* 0x080fe20007f5e0ff */
[----:B------:R-:W-:Y:S01]  /*130ed0*/  IMAD.X R65, RZ, RZ, RZ, P3 ;  /* 0x000000ffff417224 */ /* 0x000fe200018e06ff */
[----:B------:R-:W-:Y:S01]  /*130ee0*/  IADD3 RZ, P3, PT, R124, R238, RZ ;  /* 0x000000ee7cff7210 */ /* 0x000fe20007f7e0ff */
[----:B------:R-:W-:Y:S01]  /*130ef0*/  IMAD.IADD R229, R45, 0x1, R37 ;  /* 0x000000012de57824 */ /* 0x000fe200078e0225 */
[----:B------:R-:W-:Y:S01]  /*130f00*/  IADD3 R239, PT, PT, R42, R239, RZ ;  /* 0x000000ef2aef7210 */ /* 0x000fe20007ffe0ff */
[----:B------:R-:W-:Y:S01]  /*130f10*/  IMAD.WIDE.U32 R156, R223, R56, R156 ;  /* 0x00000038df9c7225 */ /* 0x000fe200078e009c */
[----:B------:R-:W-:Y:S02]  /*130f20*/  IADD3.X R147, P1, PT, R111, R57, RZ, P1, !PT ;  /* 0x000000396f937210 */ /* 0x000fe40000f3e4ff */
[----:B------:R-:W-:Y:S01]  /*130f30*/  IADD3.X R111, P5, PT, R231, R39, RZ, P5, !PT ;  /* 0x00000027e76f7210 */ /* 0x000fe20002fbe4ff */
[----:B------:R-:W-:Y:S01]  /*130f40*/  IMAD.WIDE.U32 R38, R43, 0xf5138f, RZ ;  /* 0x00f5138f2b267825 */ /* 0x000fe200078e00ff */
[----:B------:R-:W-:-:S02]  /*130f50*/  IADD3.X RZ, P3, PT, R125, R239, RZ, P3, !PT ;  /* 0x000000ef7dff7210 */ /* 0x000fc40001f7e4ff */
[----:B------:R-:W-:Y:S01]  /*130f60*/  IADD3.X R222, P1, PT, RZ, RZ, RZ, P1, !PT ;  /* 0x000000ffffde7210 */ /* 0x000fe20000f3e4ff */
[----:B------:R-:W-:-:S04]  /*130f70*/  IMAD.WIDE.U32 R238, R221, R56, R148 ;  /* 0x00000038ddee7225 */ /* 0x000fc800078e0094 */
[----:B------:R-:W-:Y:S02]  /*130f80*/  IMAD.IADD R216, R239, 0x1, R32 ;  /* 0x00000001efd87824 */ /* 0x000fe400078e0220 */
[----:B------:R-:W-:Y:S02]  /*130f90*/  IMAD.X R149, RZ, RZ, RZ, P4 ;  /* 0x000000ffff957224 */ /* 0x000fe400020e06ff */
[C-C-:B------:R-:W-:Y:S02]  /*130fa0*/  IMAD R57, R46.reuse, 0x1a22d9f3, R38.reuse ;  /* 0x1a22d9f32e397824 */ /* 0x140fe400078e0226 */
[----:B------:R-:W-:Y:S01]  /*130fb0*/  IMAD.WIDE.U32 R32, P4, R46, 0x1a22d9f3, R38 ;  /* 0x1a22d9f32e207825 */ /* 0x000fe20007880026 */
[----:B------:R-:W-:-:S03]  /*130fc0*/  IADD3.X R38, P5, PT, R59, R238, RZ, P5, !PT ;  /* 0x000000ee3b267210 */ /* 0x000fc60002fbe4ff */
[----:B------:R-:W-:Y:S01]  /*130fd0*/  IMAD.MOV.U32 R148, RZ, RZ, R237 ;  /* 0x000000ffff947224 */ /* 0x000fe200078e00ed */
[----:B------:R-:W-:Y:S01]  /*130fe0*/  IADD3.X R39, P5, PT, R111, R216, RZ, P5, !PT ;  /* 0x000000d86f277210 */ /* 0x000fe20002fbe4ff */
[----:B------:R-:W-:Y:S01]  /*130ff0*/  IMAD.X R37, RZ, RZ, RZ, P4 ;  /* 0x000000ffff257224 */ /* 0x000fe200020e06ff */
[----:B------:R-:W-:Y:S01]  /*131000*/  IADD3 RZ, P4, PT, R234, R36, RZ ;  /* 0x00000024eaff7210 */ /* 0x000fe20007f9e0ff */
[----:B------:R-:W-:Y:S01]  /*131010*/  IMAD.WIDE.U32.X R148, R225, 0x170b5d44, R148, P2 ;  /* 0x170b5d44e1947825 */ /* 0x000fe200010e0494 */
[----:B------:R-:W-:Y:S02]  /*131020*/  IADD3 RZ, P2, PT, R38, R12, RZ ;  /* 0x0000000c26ff7210 */ /* 0x000fe40007f5e0ff */
[----:B------:R-:W-:Y:S01]  /*131030*/  IADD3.X R59, P5, PT, RZ, RZ, RZ, P5, !PT ;  /* 0x000000ffff3b7210 */ /* 0x000fe20002fbe4ff */
[----:B------:R-:W-:Y:S01]  /*131040*/  IMAD.IADD R231, R191, 0x1, R13 ;  /* 0x00000001bfe77824 */ /* 0x000fe200078e020d */
[----:B------:R-:W-:Y:S01]  /*131050*/  IADD3.X R111, P0, PT, RZ, RZ, RZ, P0, !PT ;  /* 0x000000ffff6f7210 */ /* 0x000fe2000071e4ff */
[----:B------:R-:W-:Y:S01]  /*131060*/  IMAD.WIDE.U32 R12, R46, 0xf5138f, RZ ;  /* 0x00f5138f2e0c7825 */ /* 0x000fe200078e00ff */
[----:B------:R-:W-:-:S02]  /*131070*/  IADD3.X RZ, P4, PT, R235, R229, RZ, P4, !PT ;  /* 0x000000e5ebff7210 */ /* 0x000fc4000279e4ff */
[----:B------:R-:W-:Y:S01]  /*131080*/  IADD3.X R111, P3, PT, R111, R148, RZ, P3, !PT ;  /* 0x000000946f6f7210 */ /* 0x000fe20001f7e4ff */
[----:B------:R-:W-:Y:S01]  /*131090*/  IMAD.X R216, RZ, RZ, RZ, P5 ;  /* 0x000000ffffd87224 */ /* 0x000fe200028e06ff */
[----:B------:R-:W-:Y:S01]  /*1310a0*/  IADD3 RZ, P5, PT, R32, R13, RZ ;  /* 0x0000000d20ff7210 */ /* 0x000fe20007fbe0ff */
[----:B------:R-:W-:Y:S01]  /*1310b0*/  IMAD.X R148, RZ, RZ, RZ, P0 ;  /* 0x000000ffff947224 */ /* 0x000fe200000e06ff */
[----:B------:R-:W-:Y:S01]  /*1310c0*/  MOV R36, R33 ;  /* 0x0000002100247202 */ /* 0x000fe20000000f00 */
[----:B------:R-:W-:Y:S01]  /*1310d0*/  IMAD.WIDE.U32 R32, R43, 0x6ca1493b, RZ ;  /* 0x6ca1493b2b207825 */ /* 0x000fe200078e00ff */
[----:B------:R-:W-:Y:S02]  /*1310e0*/  IADD3.X R229, P4, PT, R213, R90, RZ, P4, !PT ;  /* 0x0000005ad5e57210 */ /* 0x000fe4000279e4ff */
[----:B------:R-:W-:Y:S01]  /*1310f0*/  IADD3.X R213, P0, PT, R148, R149, RZ, P3, !PT ;  /* 0x0000009594d57210 */ /* 0x000fe20001f1e4ff */
[----:B------:R-:W-:Y:S01]  /*131100*/  IMAD.WIDE.U32 R234, R215, R60, R234 ;  /* 0x0000003cd7ea7225 */ /* 0x000fe200078e00ea */
[----:B------:R-:W-:-:S02]  /*131110*/  IADD3.X R220, P4, PT, R65, R91, RZ, P4, !PT ;  /* 0x0000005b41dc7210 */ /* 0x000fc4000279e4ff */
[----:B------:R-:W-:Y:S01]  /*131120*/  IADD3.X RZ, P2, PT, R39, R231, RZ, P2, !PT ;  /* 0x000000e727ff7210 */ /* 0x000fe2000175e4ff */
[----:B------:R-:W-:Y:S01]  /*131130*/  IMAD.WIDE.U32.X R36, R43, 0x1a22d9f3, R36, P5 ;  /* 0x1a22d9f32b247825 */ /* 0x000fe200028e0424 */
[----:B------:R-:W-:Y:S02]  /*131140*/  IADD3 RZ, P5, PT, R234, R140, RZ ;  /* 0x0000008ceaff7210 */ /* 0x000fe40007fbe0ff */
[----:B------:R-:W-:Y:S01]  /*131150*/  IADD3 R235, PT, PT, R235, R45, RZ ;  /* 0x0000002debeb7210 */ /* 0x000fe20007ffe0ff */
[----:B------:R-:W-:Y:S02]  /*131160*/  IMAD.IADD R65, R192, 0x1, R141 ;  /* 0x00000001c0417824 */ /* 0x000fe400078e028d */
[C-C-:B------:R-:W-:Y:S02]  /*131170*/  IMAD R218, R46.reuse, -0x39c4fa40, R32.reuse ;  /* 0xc63b05c02eda7824 */ /* 0x140fe400078e0220 */
[----:B------:R-:W-:Y:S01]  /*131180*/  IMAD.WIDE.U32 R32, P3, R46, -0x39c4fa40, R32 ;  /* 0xc63b05c02e207825 */ /* 0x000fe20007860020 */
[----:B------:R-:W-:-:S03]  /*131190*/  IADD3.X RZ, P5, PT, R235, R65, RZ, P5, !PT ;  /* 0x00000041ebff7210 */ /* 0x000fc60002fbe4ff */
[----:B------:R-:W-:-:S04]  /*1311a0*/  IMAD.WIDE.U32 R38, R219, R58, R38 ;  /* 0x0000003adb267225 */ /* 0x000fc800078e0026 */
[----:B------:R-:W-:Y:S01]  /*1311b0*/  IMAD.WIDE.U32 R140, R46, 0x6ca1493b, RZ ;  /* 0x6ca1493b2e8c7825 */ /* 0x000fe200078e00ff */
[----:B------:R-:W-:-:S03]  /*1311c0*/  IADD3.X R38, P4, PT, R229, R38, RZ, P4, !PT ;  /* 0x00000026e5267210 */ /* 0x000fc6000279e4ff */
        /* <DEDUP_REMOVED lines=16> */
[----:B------:R-:W-:Y:S02]  /*1312d0*/  IADD3.X R59, P3, PT, R59, R50, RZ, P2, !PT ;  /* 0x000000323b3b7210 */ /* 0x000fe4000177e4ff */
[----:B------:R-:W-:Y:S01]  /*1312e0*/  IADD3.X RZ, P2, PT, R147, R13, RZ, P1, !PT ;  /* 0x0000000d93ff7210 */ /* 0x000fe20000f5e4ff */
        /* <DEDUP_REMOVED lines=13> */
[----:B------:R-:W-:Y:S01]  /*1313c0*/  IMAD R8, R224, R58, R8 ;  /* 0x0000003ae0087224 */ /* 0x000fe200078e0208 */
[----:B------:R-:W-:Y:S01]  /*1313d0*/  IADD3.X R12, P4, PT, R33, R12, RZ, P3, !PT ;  /* 0x0000000c210c7210 */ /* 0x000fe20001f9e4ff */
[----:B------:R-:W-:Y:S01]  /*1313e0*/  IMAD.WIDE.U32 R32, R225, -0x45f6b800, RZ ;  /* 0xba094800e1207825 */ /* 0x000fe200078e00ff */
[----:B------:R-:W-:Y:S02]  /*1313f0*/  IADD3 RZ, P3, PT, R38, R52, RZ ;  /* 0x0000003426ff7210 */ /* 0x000fe40007f7e0ff */
[----:B------:R-:W-:Y:S01]  /*131400*/  IADD3.X R38, P1, PT, RZ, RZ, RZ, P1, !PT ;  /* 0x000000ffff267210 */ /* 0x000fe20000f3e4ff */
[----:B------:R-:W-:Y:S01]  /*131410*/  IMAD.X R56, RZ, RZ, RZ, P5 ;  /* 0x000000ffff387224 */ /* 0x000fe200028e06ff */
[----:B------:R-:W-:Y:S01]  /*131420*/  IADD3.X R222, P2, PT, R222, R36, RZ, P2, !PT ;  /* 0x00000024dede7210 */ /* 0x000fe2000175e4ff */
[C-C-:B------:R-:W-:Y:S01]  /*131430*/  IMAD R43, R110.reuse, 0x1ef3622f, R32.reuse ;  /* 0x1ef3622f6e2b7824 */ /* 0x140fe200078e0220 */
[----:B------:R-:W-:Y:S01]  /*131440*/  IADD3.X R13, P4, PT, R139, R30, RZ, P4, !PT ;  /* 0x0000001e8b0d7210 */ /* 0x000fe2000279e4ff */
[----:B------:R-:W-:Y:S01]  /*131450*/  IMAD.X R139, RZ, RZ, RZ, P1 ;  /* 0x000000ffff8b7224 */ /* 0x000fe200008e06ff */
[----:B------:R-:W-:Y:S01]  /*131460*/  IADD3.X R231, P2, PT, R231, R37, RZ, P2, !PT ;  /* 0x00000025e7e77210 */ /* 0x000fe2000175e4ff */
[----:B------:R-:W-:Y:S01]  /*131470*/  IMAD.WIDE.U32 R32, P1, R110, 0x1ef3622f, R32 ;  /* 0x1ef3622f6e207825 */ /* 0x000fe20007820020 */
[----:B------:R-:W-:-:S02]  /*131480*/  IADD3 RZ, P5, PT, R156, R6, RZ ;  /* 0x000000069cff7210 */ /* 0x000fc40007fbe0ff */
[----:B------:R-:W-:Y:S01]  /*131490*/  IADD3.X R45, P4, PT, RZ, RZ, RZ, P4, !PT ;  /* 0x000000ffff2d7210 */ /* 0x000fe2000279e4ff */
[----:B------:R-:W-:Y:S01]  /*1314a0*/  IMAD.WIDE.U32 R30, R110, -0x45f6b800, RZ ;  /* 0xba0948006e1e7825 */ /* 0x000fe200078e00ff */
[----:B------:R-:W-:Y:S02]  /*1314b0*/  IADD3.X RZ, P5, PT, R157, R191, RZ, P5, !PT ;  /* 0x000000bf9dff7210 */ /* 0x000fe40002fbe4ff */
[----:B------:R-:W-:Y:S01]  /*1314c0*/  MOV R6, R33 ;  /* 0x0000002100067202 */ /* 0x000fe20000000f00 */
[----:B------:R-:W-:Y:S01]  /*1314d0*/  IMAD.WIDE.U32 R36, R225, 0xf5138f, RZ ;  /* 0x00f5138fe1247825 */ /* 0x000fe200078e00ff */
[----:B------:R-:W-:-:S03]  /*1314e0*/  IADD3.X RZ, P3, PT, R39, R51, RZ, P3, !PT ;  /* 0x0000003327ff7210 */ /* 0x000fc60001f7e4ff */
[----:B------:R-:W-:Y:S01]  /*1314f0*/  IMAD.WIDE.U32 R52, R46, 0xf5138f, R146 ;  /* 0x00f5138f2e347825 */ /* 0x000fe200078e0092 */
[----:B------:R-:W-:-:S03]  /*131500*/  IADD3.X R138, P3, PT, R138, R108, RZ, P3, !PT ;  /* 0x0000006c8a8a7210 */ /* 0x000fc60001f7e4ff */
[----:B------:R-:W-:Y:S01]  /*131510*/  IMAD.X R7, RZ, RZ, RZ, P1 ;  /* 0x000000ffff077224 */ /* 0x000fe200008e06ff */
[----:B------:R-:W-:Y:S01]  /*131520*/  IADD3 RZ, P1, PT, R32, R31, RZ ;  /* 0x0000001f20ff7210 */ /* 0x000fe20007f3e0ff */
[----:B------:R-:W-:Y:S01]  /*131530*/  IMAD.X R65, RZ, RZ, RZ, P4 ;  /* 0x000000ffff417224 */ /* 0x000fe200020e06ff */
[----:B------:R-:W-:Y:S01]  /*131540*/  IADD3.X R52, P0, PT, R111, R52, RZ, P0, !PT ;  /* 0x000000346f347210 */ /* 0x000fe2000071e4ff */
[--C-:B------:R-:W-:Y:S01]  /*131550*/  IMAD R59, R110, 0x1a22d9f3, R36.reuse ;  /* 0x1a22d9f36e3b7824 */ /* 0x100fe200078e0224 */
[----:B------:R-:W-:Y:S01]  /*131560*/  IADD3.X R111, P5, PT, R38, R54, RZ, P5, !PT ;  /* 0x00000036266f7210 */ /* 0x000fe20002fbe4ff */
[----:B------:R-:W-:Y:S01]  /*131570*/  IMAD.WIDE.U32 R32, P4, R110, 0x1a22d9f3, R36 ;  /* 0x1a22d9f36e207825 */ /* 0x000fe20007880024 */
[----:B------:R-:W-:Y:S02]  /*131580*/  IADD3.X R146, P3, PT, R56, R109, RZ, P3, !PT ;  /* 0x0000006d38927210 */ /* 0x000fe40001f7e4ff */
[----:B------:R-:W-:Y:S01]  /*131590*/  IADD3.X R139, P5, PT, R139, R55, RZ, P5, !PT ;  /* 0x000000378b8b7210 */ /* 0x000fe20002fbe4ff */
[----:B------:R-:W-:-:S04]  /*1315a0*/  IMAD.WIDE.U32 R50, R110, 0xf5138f, RZ ;  /* 0x00f5138f6e327825 */ /* 0x000fc800078e00ff */
[----:B------:R-:W-:-:S04]  /*1315b0*/  IMAD.WIDE.U32 R36, R225, 0x6ca1493b, RZ ;  /* 0x6ca1493be1247825 */ /* 0x000fc800078e00ff */
[----:B------:R-:W-:Y:S01]  /*1315c0*/  IMAD.X R39, RZ, RZ, RZ, P4 ;  /* 0x000000ffff277224 */ /* 0x000fe200020e06ff */
[----:B------:R-:W-:Y:S01]  /*1315d0*/  IADD3 RZ, P4, PT, R32, R51, RZ ;  /* 0x0000003320ff7210 */ /* 0x000fe20007f9e0ff */
[----:B------:R-:W-:Y:S02]  /*1315e0*/  IMAD.MOV.U32 R38, RZ, RZ, R33 ;  /* 0x000000ffff267224 */ /* 0x000fe400078e0021 */
[----:B------:R-:W-:-:S04]  /*1315f0*/  IMAD.WIDE.U32.X R54, R225, 0x1ef3622f, R6, P1 ;  /* 0x1ef3622fe1367825 */ /* 0x000fc800008e0406 */
[----:B------:R-:W-:-:S04]  /*131600*/  IMAD.WIDE.U32 R6, P1, R110, -0x39c4fa40, R36 ;  /* 0xc63b05c06e067825 */ /* 0x000fc80007820024 */
[----:B------:R-:W-:-:S04]  /*131610*/  IMAD.WIDE.U32 R32, R110, 0x6ca1493b, RZ ;  /* 0x6ca1493b6e207825 */ /* 0x000fc800078e00ff */
[----:B------:R-:W-:Y:S02]  /*131620*/  IMAD.IADD R53, R53, 0x1, R57 ;  /* 0x0000000135357824 */ /* 0x000fe400078e0239 */
[----:B------:R-:W-:Y:S01]  /*131630*/  IMAD.X R109, RZ, RZ, RZ, P1 ;  /* 0x000000ffff6d7224 */ /* 0x000fe200008e06ff */
[----:B------:R-:W-:Y:S01]  /*131640*/  IADD3 RZ, P1, PT, R6, R33, RZ ;  /* 0x0000002106ff7210 */ /* 0x000fe20007f3e0ff */
[----:B------:R-:W-:Y:S01]  /*131650*/  IMAD.WIDE.U32 R56, R225, 0x17c510ea, RZ ;  /* 0x17c510eae1387825 */ /* 0x000fe200078e00ff */
[----:B------:R-:W-:-:S03]  /*131660*/  IADD3.X R53, P0, PT, R213, R53, RZ, P0, !PT ;  /* 0x00000035d5357210 */ /* 0x000fc6000071e4ff */
        /* <DEDUP_REMOVED lines=12> */
[----:B------:R-:W-:Y:S01]  /*131730*/  IADD3.X RZ, P4, PT, R13, R137, RZ, P4, !PT ;  /* 0x000000890dff7210 */ /* 0x000fe2000279e4ff */
[----:B------:R-:W-:Y:S01]  /*131740*/  IMAD.WIDE.U32 R156, R221, R58, R156 ;  /* 0x0000003add9c7225 */ /* 0x000fe200078e009c */
[----:B------:R-:W-:Y:S02]  /*131750*/  IADD3 R9, PT, PT, R8, R11, RZ ;  /* 0x0000000b08097210 */ /* 0x000fe40007ffe0ff */
        /* <DEDUP_REMOVED lines=9> */
[----:B------:R-:W-:-:S03]  /*1317f0*/  IMAD.WIDE.U32 R10, R124, -0x1, RZ ;  /* 0xffffffff7c0a7825 */ /* 0x000fc600078e00ff */
[----:B------:R-:W-:Y:S01]  /*131800*/  IADD3.X R139, P3, PT, R146, R137, RZ, P3, !PT ;  /* 0x00000089928b7210 */ /* 0x000fe20001f7e4ff */
[----:B------:R-:W-:Y:S01]  /*131810*/  IMAD.IADD R9, R125, 0x1, R42 ;  /* 0x000000017d097824 */ /* 0x000fe200078e022a */
[----:B------:R-:W-:Y:S01]  /*131820*/  IADD3.X R137, P4, PT, R65, R135, RZ, P4, !PT ;  /* 0x0000008741897210 */ /* 0x000fe2000279e4ff */
[----:B------:R-:W-:Y:S01]  /*131830*/  IMAD.WIDE.U32 R134, R10, 0x1, RZ ;  /* 0x000000010a867825 */ /* 0x000fe200078e00ff */
[----:B------:R-:W-:Y:S02]  /*131840*/  IADD3.X R42, P1, PT, R45, R96, RZ, P1, !PT ;  /* 0x000000602d2a7210 */ /* 0x000fe40000f3e4ff */
[----:B------:R-:W-:Y:S01]  /*131850*/  IADD3.X R191, P3, PT, RZ, RZ, RZ, P3, !PT ;  /* 0x000000ffffbf7210 */ /* 0x000fe20001f7e4ff */
[C---:B------:R-:W-:Y:S01]  /*131860*/  IMAD R125, R124.reuse, -0x7af74001, -R9 ;  /* 0x8508bfff7c7d7824 */ /* 0x040fe200078e0a09 */
[----:B------:R-:W-:Y:S01]  /*131870*/  IADD3.X R65, PT, PT, R97, RZ, RZ, P1, P5 ;  /* 0x000000ff61417210 */ /* 0x000fe20000fea4ff */
[----:B------:R-:W-:Y:S01]  /*131880*/  IMAD.WIDE.U32 R44, R219, R60, R138 ;  /* 0x0000003cdb2c7225 */ /* 0x000fe200078e008a */
[----:B------:R-:W-:-:S03]  /*131890*/  IADD3 RZ, P1, PT, R124, R134, RZ ;  /* 0x000000867cff7210 */ /* 0x000fc60007f3e0ff */
        /* <DEDUP_REMOVED lines=11> */
[C---:B------:R-:W-:Y:S01]  /*131950*/  IMAD.WIDE.U32 R30, P4, R10.reuse, -0x7af74000, R96 ;  /* 0x8508c0000a1e7825 */ /* 0x040fe20007880060 */
[----:B------:R-:W-:Y:S02]  /*131960*/  IADD3.X RZ, P0, PT, R53, R111, RZ, P0, !PT ;  /* 0x0000006f35ff7210 */ /* 0x000fe4000071e4ff */
[----:B------:R-:W-:Y:S01]  /*131970*/  IADD3.X R111, PT, PT, RZ, RZ, RZ, P3, !PT ;  /* 0x000000ffff6f7210 */ /* 0x000fe20001ffe4ff */
[----:B------:R-:W-:Y:S01]  /*131980*/  IMAD R134, R10, -0x7af74000, R96 ;  /* 0x8508c0000a867824 */ /* 0x000fe200078e0260 */
[----:B------:R-:W-:Y:S01]  /*131990*/  IADD3 RZ, P5, PT, R135, R30, RZ ;  /* 0x0000001e87ff7210 */ /* 0x000fe20007fbe0ff */
[----:B------:R-:W-:Y:S01]  /*1319a0*/  IMAD.IADD R97, R49, 0x1, R107 ;  /* 0x0000000131617824 */ /* 0x000fe200078e026b */
[----:B------:R-:W-:Y:S01]  /*1319b0*/  IADD3.X R49, P3, PT, R125, R54, RZ, P0, !PT ;  /* 0x000000367d317210 */ /* 0x000fe2000077e4ff */
[----:B------:R-:W-:Y:S01]  /*1319c0*/  IMAD.IADD R96, R135, 0x1, R134 ;  /* 0x0000000187607824 */ /* 0x000fe200078e0286 */
[----:B------:R-:W-:Y:S01]  /*1319d0*/  IADD3 RZ, P0, PT, R138, R106, RZ ;  /* 0x0000006a8aff7210 */ /* 0x000fe20007f1e0ff */
[----:B------:R-:W-:Y:S01]  /*1319e0*/  IMAD.WIDE.U32 R124, R11, 0x30000000, RZ ;  /* 0x300000000b7c7825 */ /* 0x000fe200078e00ff */
[----:B------:R-:W-:-:S02]  /*1319f0*/  IADD3.X R138, P3, PT, R157, R55, RZ, P3, !PT ;  /* 0x000000379d8a7210 */ /* 0x000fc40001f7e4ff */
[----:B------:R-:W-:Y:S01]  /*131a00*/  IADD3.X RZ, P0, PT, R139, R97, RZ, P0, !PT ;  /* 0x000000618bff7210 */ /* 0x000fe2000071e4ff */
[----:B------:R-:W-:Y:S01]  /*131a10*/  IMAD.WIDE.U32 R106, R223, R58, R6 ;  /* 0x0000003adf6a7225 */ /* 0x000fe200078e0006 */
[----:B------:R-:W-:Y:S02]  /*131a20*/  IADD3.X RZ, P1, PT, R9, R96, RZ, P1, !PT ;  /* 0x0000006009ff7210 */ /* 0x000fe40000f3e4ff */
[----:B------:R-:W-:Y:S01]  /*131a30*/  IADD3.X R9, P0, PT, R191, R104, RZ, P0, !PT ;  /* 0x00000068bf097210 */ /* 0x000fe2000071e4ff */
[C-C-:B------:R-:W-:Y:S02]  /*131a40*/  IMAD R139, R10.reuse, 0x170b5d44, R124.reuse ;  /* 0x170b5d440a8b7824 */ /* 0x140fe400078e027c */
[----:B------:R-:W-:Y:S01]  /*131a50*/  IMAD.X R55, RZ, RZ, RZ, P4 ;  /* 0x000000ffff377224 */ /* 0x000fe200020e06ff */
[----:B------:R-:W-:Y:S01]  /*131a60*/  IADD3.X R104, P0, PT, R213, R105, RZ, P0, !PT ;  /* 0x00000069d5687210 */ /* 0x000fe2000071e4ff */
[----:B------:R-:W-:-:S03]  /*131a70*/  IMAD.WIDE.U32 R124, P4, R10, 0x170b5d44, R124 ;  /* 0x170b5d440a7c7825 */ /* 0x000fc6000788007c */
[----:B------:R-:W-:Y:S01]  /*131a80*/  IADD3.X R106, P0, PT, R9, R106, RZ, P0, !PT ;  /* 0x0000006a096a7210 */ /* 0x000fe2000071e4ff */
[----:B------:R-:W-:-:S04]  /*131a90*/  IMAD.WIDE.U32 R6, R10, 0x30000000, RZ ;  /* 0x300000000a067825 */ /* 0x000fc800078e00ff */
[----:B------:R-:W-:Y:S02]  /*131aa0*/  IMAD.MOV.U32 R54, RZ, RZ, R31 ;  /* 0x000000ffff367224 */ /* 0x000fe400078e001f */
[----:B------:R-:W-:Y:S02]  /*131ab0*/  IMAD.IADD R105, R107, 0x1, R8 ;  /* 0x000000016b697824 */ /* 0x000fe400078e0208 */
[----:B------:R-:W-:-:S03]  /*131ac0*/  IMAD.WIDE.U32 R30, R11, -0x45f6b800, RZ ;  /* 0xba0948000b1e7825 */ /* 0x000fc600078e00ff */
[----:B------:R-:W-:Y:S01]  /*131ad0*/  IADD3.X R107, P0, PT, R104, R105, RZ, P0, !PT ;  /* 0x00000069686b7210 */ /* 0x000fe2000071e4ff */
[----:B------:R-:W-:Y:S01]  /*131ae0*/  IMAD.X R97, RZ, RZ, RZ, P4 ;  /* 0x000000ffff617224 */ /* 0x000fe200020e06ff */
[----:B------:R-:W-:Y:S01]  /*131af0*/  IADD3 RZ, P4, PT, R124, R7, RZ ;  /* 0x000000077cff7210 */ /* 0x000fe20007f9e0ff */
[----:B------:R-:W-:-:S04]  /*131b00*/  IMAD.WIDE.U32 R8, R11, 0xf5138f, RZ ;  /* 0x00f5138f0b087825 */ /* 0x000fc800078e00ff */
[----:B------:R-:W-:Y:S02]  /*131b10*/  IMAD.MOV.U32 R96, RZ, RZ, R125 ;  /* 0x000000ffff607224 */ /* 0x000fe400078e007d */
[----:B------:R-:W-:Y:S02]  /*131b20*/  IMAD R146, R10, 0x1ef3622f, R30 ;  /* 0x1ef3622f0a927824 */ /* 0x000fe400078e021e */
[----:B------:R-:W-:-:S04]  /*131b30*/  IMAD.WIDE.U32.X R104, R11, -0x7af74000, R54, P5 ;  /* 0x8508c0000b687825 */ /* 0x000fc800028e0436 */
[----:B------:R-:W-:-:S04]  /*131b40*/  IMAD.WIDE.U32 R30, P5, R10, 0x1ef3622f, R30 ;  /* 0x1ef3622f0a1e7825 */ /* 0x000fc800078a001e */
[----:B------:R-:W-:Y:S02]  /*131b50*/  IMAD R58, R10, 0x1a22d9f3, R8 ;  /* 0x1a22d9f30a3a7824 */ /* 0x000fe400078e0208 */
[----:B------:R-:W-:-:S04]  /*131b60*/  IMAD.WIDE.U32.X R96, R11, 0x170b5d44, R96, P4 ;  /* 0x170b5d440b607825 */ /* 0x000fc800020e0460 */
[----:B------:R-:W-:-:S04]  /*131b70*/  IMAD.WIDE.U32 R8, P4, R10, 0x1a22d9f3, R8 ;  /* 0x1a22d9f30a087825 */ /* 0x000fc80007880008 */
[----:B------:R-:W-:Y:S01]  /*131b80*/  IMAD.X R135, RZ, RZ, RZ, P5 ;  /* 0x000000ffff877224 */ /* 0x000fe200028e06ff */
[----:B------:R-:W-:Y:S01]  /*131b90*/  IADD3.X R156, P5, PT, RZ, RZ, RZ, P0, !PT ;  /* 0x000000ffff9c7210 */ /* 0x000fe200007be4ff */
[----:B------:R-:W-:Y:S01]  /*131ba0*/  IMAD.WIDE.U32 R124, R10, 0xf5138f, RZ ;  /* 0x00f5138f0a7c7825 */ /* 0x000fe200078e00ff */
[----:B------:R-:W-:-:S03]  /*131bb0*/  IADD3 RZ, P0, PT, R44, R112, RZ ;  /* 0x000000702cff7210 */ /* 0x000fc60007f1e0ff */
[----:B------:R-:W-:Y:S01]  /*131bc0*/  IMAD.IADD R191, R193, 0x1, R113 ;  /* 0x00000001c1bf7824 */ /* 0x000fe200078e0271 */
[----:B------:R-:W-:Y:S01]  /*131bd0*/  IADD3.X R113, PT, PT, RZ, RZ, RZ, P4, !PT ;  /* 0x000000ffff717210 */ /* 0x000fe200027fe4ff */
[----:B------:R-:W-:Y:S01]  /*131be0*/  IMAD.WIDE.U32 R54, R10, -0x45f6b800, RZ ;  /* 0xba0948000a367825 */ /* 0x000fe200078e00ff */
[----:B------:R-:W-:Y:S02]  /*131bf0*/  IADD3 RZ, P4, PT, R8, R125, RZ ;  /* 0x0000007d08ff7210 */ /* 0x000fe40007f9e0ff */
[----:B------:R-:W-:Y:S01]  /*131c00*/  IADD3.X RZ, P0, PT, R45, R191, RZ, P0, !PT ;  /* 0x000000bf2dff7210 */ /* 0x000fe2000071e4ff */
[----:B------:R-:W-:Y:S01]  /*131c10*/  IMAD.X R157, RZ, RZ, RZ, P5 ;  /* 0x000000ffff9d7224 */ /* 0x000fe200028e06ff */
[----:B------:R-:W-:Y:S01]  /*131c20*/  IADD3 RZ, P5, PT, R30, R55, RZ ;  /* 0x000000371eff7210 */ /* 0x000fe20007fbe0ff */
[----:B------:R-:W-:Y:S01]  /*131c30*/  IMAD.MOV.U32 R112, RZ, RZ, R9 ;  /* 0x000000ffff707224 */ /* 0x000fe200078e0009 */
[----:B------:R-:W-:Y:S01]  /*131c40*/  IADD3.X R137, P0, PT, R137, R120, RZ, P0, !PT ;  /* 0x0000007889897210 */ /* 0x000fe2000071e4ff */
[----:B------:R-:W-:-:S03]  /*131c50*/  IMAD.WIDE.U32 R8, R11, 0x6ca1493b, RZ ;  /* 0x6ca1493b0b087825 */ /* 0x000fc600078e00ff */
[----:B------:R-:W-:Y:S01]  /*131c60*/  IADD3.X R111, P0, PT, R111, R121, RZ, P0, !PT ;  /* 0x000000796f6f7210 */ /* 0x000fe2000071e4ff */
[----:B------:R-:W-:Y:S02]  /*131c70*/  IMAD.MOV.U32 R134, RZ, RZ, R31 ;  /* 0x000000ffff867224 */ /* 0x000fe400078e001f */
[----:B------:R-:W-:Y:S01]  /*131c80*/  IMAD.WIDE.U32.X R112, R11, 0x1a22d9f3, R112, P4 ;  /* 0x1a22d9f30b707825 */ /* 0x000fe200020e0470 */
[----:B------:R-:W-:-:S03]  /*131c90*/  IADD3 RZ, P4, PT, R106, R94, RZ ;  /* 0x0000005e6aff7210 */ /* 0x000fc60007f9e0ff */
[----:B------:R-:W-:Y:S02]  /*131ca0*/  IMAD.IADD R213, R47, 0x1, R95 ;  /* 0x000000012fd57824 */ /* 0x000fe400078e025f */
[----:B------:R-:W-:-:S03]  /*131cb0*/  IMAD.WIDE.U32.X R134, R11, 0x1ef3622f, R134, P5 ;  /* 0x1ef3622f0b867825 */ /* 0x000fc600028e0486 */
[----:B------:R-:W-:Y:S01]  /*131cc0*/  IADD3.X RZ, P4, PT, R107, R213, RZ, P4, !PT ;  /* 0x000000d56bff7210 */ /* 0x000fe2000279e4ff */
[----:B------:R-:W-:-:S04]  /*131cd0*/  IMAD.WIDE.U32 R30, P5, R10, -0x39c4fa40, R8 ;  /* 0xc63b05c00a1e7825 */ /* 0x000fc800078a0008 */
[----:B------:R-:W-:-:S04]  /*131ce0*/  IMAD.WIDE.U32 R94, R10, 0x6ca1493b, RZ ;  /* 0x6ca1493b0a5e7825 */ /* 0x000fc800078e00ff */
[----:B------:R-:W-:-:S04]  /*131cf0*/  IMAD.WIDE.U32 R120, R221, R60, R106 ;  /* 0x0000003cdd787225 */ /* 0x000fc800078e006a */
[----:B------:R-:W-:Y:S01]  /*131d00*/  IMAD.X R191, RZ, RZ, RZ, P5 ;  /* 0x000000ffffbf7224 */ /* 0x000fe200028e06ff */
[----:B------:R-:W-:Y:S01]  /*131d10*/  IADD3 RZ, P5, PT, R30, R95, RZ ;  /* 0x0000005f1eff7210 */ /* 0x000fe20007fbe0ff */
[----:B------:R-:W-:Y:S01]  /*131d20*/  IMAD R106, R10, -0x39c4fa40, R8 ;  /* 0xc63b05c00a6a7824 */ /* 0x000fe200078e0208 */
[----:B------:R-:W-:Y:S01]  /*131d30*/  IADD3.X R120, P0, PT, R137, R120, RZ, P0, !PT ;  /* 0x0000007889787210 */ /* 0x000fe2000071e4ff */
[----:B------:R-:W-:-:S03]  /*131d40*/  IMAD.WIDE.U32 R8, R11, 0x17c510ea, RZ ;  /* 0x17c510ea0b087825 */ /* 0x000fc600078e00ff */
[----:B------:R-:W-:Y:S01]  /*131d50*/  IADD3 R95, PT, PT, R106, R95, RZ ;  /* 0x0000005f6a5f7210 */ /* 0x000fe20007ffe0ff */
[----:B------:R-:W-:Y:S02]  /*131d60*/  IMAD.MOV.U32 R190, RZ, RZ, R31 ;  /* 0x000000ffffbe7224 */ /* 0x000fe400078e001f */
[----:B------:R-:W-:-:S04]  /*131d70*/  IMAD.WIDE.U32 R234, R214, R62, R234 ;  /* 0x0000003ed6ea7225 */ /* 0x000fc800078e00ea */
[----:B------:R-:W-:Y:S01]  /*131d80*/  IMAD.IADD R216, R121, 0x1, R47 ;  /* 0x0000000179d87824 */ /* 0x000fe200078e022f */
[----:B------:R-:W-:Y:S01]  /*131d90*/  IADD3.X R234, P2, PT, R222, R234, RZ, P2, !PT ;  /* 0x000000eadeea7210 */ /* 0x000fe2000175e4ff */
[----:B------:R-:W-:Y:S02]  /*131da0*/  IMAD R47, R10, 0x1ae3a46, R8 ;  /* 0x01ae3a460a2f7824 */ /* 0x000fe400078e0208 */
[----:B------:R-:W-:Y:S01]  /*131db0*/  IMAD.WIDE.U32.X R190, R11, -0x39c4fa40, R190, P5 ;  /* 0xc63b05c00bbe7825 */ /* 0x000fe200028e04be */
[----:B------:R-:W-:-:S03]  /*131dc0*/  IADD3.X R121, P0, PT, R111, R216, RZ, P0, !PT ;  /* 0x000000d86f797210 */ /* 0x000fc6000071e4ff */
[----:B------:R-:W-:Y:S01]  /*131dd0*/  IMAD.WIDE.U32 R8, P5, R10, 0x1ae3a46, R8 ;  /* 0x01ae3a460a087825 */ /* 0x000fe200078a0008 */
[----:B------:R-:W-:-:S03]  /*131de0*/  IADD3.X R111, P0, PT, RZ, RZ, RZ, P0, !PT ;  /* 0x000000ffff6f7210 */ /* 0x000fc6000071e4ff */
[----:B------:R-:W-:Y:S01]  /*131df0*/  IMAD.IADD R192, R235, 0x1, R192 ;  /* 0x00000001ebc07824 */ /* 0x000fe200078e02c0 */
[----:B------:R-:W-:Y:S01]  /*131e00*/  IADD3.X R31, PT, PT, RZ, RZ, RZ, P5, !PT ;  /* 0x000000ffff1f7210 */ /* 0x000fe20002ffe4ff */
[----:B------:R-:W-:Y:S01]  /*131e10*/  IMAD.MOV.U32 R30, RZ, RZ, R9 ;  /* 0x000000ffff1e7224 */ /* 0x000fe200078e0009 */
[----:B------:R-:W-:Y:S01]  /*131e20*/  IADD3.X R9, P4, PT, R156, R102, RZ, P4, !PT ;  /* 0x000000669c097210 */ /* 0x000fe2000279e4ff */
[----:B------:R-:W-:Y:S01]  /*131e30*/  IMAD.WIDE.U32 R238, R10, 0x17c510ea, RZ ;  /* 0x17c510ea0aee7825 */ /* 0x000fe200078e00ff */
[----:B------:R-:W-:Y:S02]  /*131e40*/  IADD3.X R235, P2, PT, R231, R192, RZ, P2, !PT ;  /* 0x000000c0e7eb7210 */ /* 0x000fe4000175e4ff */
[----:B------:R-:W-:Y:S01]  /*131e50*/  IADD3.X R102, P4, PT, R157, R103, RZ, P4, !PT ;  /* 0x000000679d667210 */ /* 0x000fe2000279e4ff */
[----:B------:R-:W-:Y:S01]  /*131e60*/  IMAD R100, R224, R60, R100 ;  /* 0x0000003ce0647224 */ /* 0x000fe200078e0264 */
[----:B------:R-:W-:Y:S01]  /*131e70*/  IADD3 RZ, P5, PT, R8, R239, RZ ;  /* 0x000000ef08ff7210 */ /* 0x000fe20007fbe0ff */
[----:B------:R-:W-:Y:S01]  /*131e80*/  IMAD.IADD R137, R227, 0x1, R115 ;  /* 0x00000001e3897824 */ /* 0x000fe200078e0273 */
[----:B------:R-:W-:Y:S01]  /*131e90*/  IADD3.X R107, P2, PT, RZ, RZ, RZ, P2, !PT ;  /* 0x000000ffff6b7210 */ /* 0x000fe2000175e4ff */
[----:B------:R-:W-:Y:S01]  /*131ea0*/  IMAD.X R115, RZ, RZ, RZ, P0 ;  /* 0x000000ffff737224 */ /* 0x000fe200000e06ff */
[----:B------:R-:W-:Y:S01]  /*131eb0*/  IADD3.X R103, P1, PT, RZ, R104, RZ, P1, !PT ;  /* 0x00000068ff677210 */ /* 0x000fe20000f3e4ff */
[----:B------:R-:W-:Y:S01]  /*131ec0*/  IMAD.WIDE.U32.X R30, R11, 0x1ae3a46, R30, P5 ;  /* 0x01ae3a460b1e7825 */ /* 0x000fe200028e041e */
[----:B------:R-:W-:-:S02]  /*131ed0*/  IADD3.X R8, P4, PT, R9, R42, RZ, P4, !PT ;  /* 0x0000002a09087210 */ /* 0x000fc4000279e4ff */
[----:B------:R-:W-:Y:S01]  /*131ee0*/  IADD3 RZ, P0, PT, R120, R114, RZ ;  /* 0x0000007278ff7210 */ /* 0x000fe20007f1e0ff */
[----:B------:R-:W-:Y:S01]  /*131ef0*/  IMAD.WIDE.U32 R52, R110, -0x45f6b800, R52 ;  /* 0xba0948006e347825 */ /* 0x000fe200078e0034 */
[----:B------:R-:W-:Y:S02]  /*131f00*/  IADD3.X R104, P1, PT, RZ, R105, RZ, P1, !PT ;  /* 0x00000069ff687210 */ /* 0x000fe40000f3e4ff */
[----:B------:R-:W-:Y:S01]  /*131f10*/  IADD3.X R9, P4, PT, R102, R65, RZ, P4, !PT ;  /* 0x0000004166097210 */ /* 0x000fe2000279e4ff */
[----:B------:R-:W-:Y:S01]  /*131f20*/  IMAD.X R11, RZ, RZ, RZ, P2 ;  /* 0x000000ffff0b7224 */ /* 0x000fe200010e06ff */
[----:B------:R-:W-:Y:S01]  /*131f30*/  IADD3 RZ, P2, PT, R8, R98, RZ ;  /* 0x0000006208ff7210 */ /* 0x000fe20007f5e0ff */
[----:B------:R-:W-:Y:S01]  /*131f40*/  IMAD.IADD R99, R100, 0x1, R99 ;  /* 0x0000000164637824 */ /* 0x000fe200078e0263 */
[----:B------:R-:W-:Y:S01]  /*131f50*/  IADD3.X RZ, P0, PT, R121, R137, RZ, P0, !PT ;  /* 0x0000008979ff7210 */ /* 0x000fe2000071e4ff */
[----:B------:R-:W-:Y:S01]  /*131f60*/  IMAD.IADD R141, R218, 0x1, R141 ;  /* 0x00000001da8d7824 */ /* 0x000fe200078e028d */
[----:B------:R-:W-:Y:S01]  /*131f70*/  IADD3 RZ, P5, PT, R234, R140, RZ ;  /* 0x0000008ceaff7210 */ /* 0x000fe20007fbe0ff */
        /* <DEDUP_REMOVED lines=14> */
[----:B------:R-:W-:Y:S01]  /*132060*/  IMAD R118, R224, R62, R118 ;  /* 0x0000003ee0767224 */ /* 0x000fe200078e0276 */
[----:B------:R-:W-:Y:S01]  /*132070*/  IADD3.X R43, P5, PT, R107, R236, RZ, P5, !PT ;  /* 0x000000ec6b2b7210 */ /* 0x000fe20002fbe4ff */
[----:B------:R-:W-:Y:S01]  /*132080*/  IMAD.IADD R107, R59, 0x1, R51 ;  /* 0x000000013b6b7824 */ /* 0x000fe200078e0233 */
[----:B------:R-:W-:Y:S01]  /*132090*/  IADD3.X R234, P3, PT, R49, R234, RZ, P3, !PT ;  /* 0x000000ea31ea7210 */ /* 0x000fe20001f7e4ff */
[----:B------:R-:W-:Y:S01]  /*1320a0*/  IMAD.WIDE.U32 R12, R215, R62, R12 ;  /* 0x0000003ed70c7225 */ /* 0x000fe200078e000c */
[----:B------:R-:W-:-:S02]  /*1320b0*/  IADD3.X R143, PT, PT, R143, RZ, RZ, P2, P4 ;  /* 0x000000ff8f8f7210 */ /* 0x000fc400017e84ff */
[----:B------:R-:W-:Y:S01]  /*1320c0*/  IADD3.X R8, P0, PT, R65, R8, RZ, P0, !PT ;  /* 0x0000000841087210 */ /* 0x000fe2000071e4ff */
[----:B------:R-:W-:Y:S01]  /*1320d0*/  IMAD.IADD R13, R13, 0x1, R228 ;  /* 0x000000010d0d7824 */ /* 0x000fe200078e02e4 */
[----:B------:R-:W-:Y:S01]  /*1320e0*/  IADD3.X R49, P2, PT, RZ, RZ, RZ, P1, !PT ;  /* 0x000000ffff317210 */ /* 0x000fe20000f5e4ff */
[----:B------:R-:W-:Y:S01]  /*1320f0*/  IMAD.IADD R55, R146, 0x1, R55 ;  /* 0x0000000192377824 */ /* 0x000fe200078e0237 */
[----:B------:R-:W-:Y:S01]  /*132100*/  IADD3.X R236, P5, PT, R11, R237, RZ, P5, !PT ;  /* 0x000000ed0bec7210 */ /* 0x000fe20002fbe4ff */
[----:B------:R-:W-:Y:S01]  /*132110*/  IMAD.WIDE.U32 R44, R217, R62, R44 ;  /* 0x0000003ed92c7225 */ /* 0x000fe200078e002c */
[----:B------:R-:W-:Y:S02]  /*132120*/  IADD3 R11, PT, PT, R235, R218, RZ ;  /* 0x000000daeb0b7210 */ /* 0x000fe40007ffe0ff */
[----:B------:R-:W-:Y:S01]  /*132130*/  IADD3.X R9, P0, PT, R122, R9, RZ, P0, !PT ;  /* 0x000000097a097210 */ /* 0x000fe2000071e4ff */
[----:B------:R-:W-:Y:S01]  /*132140*/  IMAD.X R7, RZ, RZ, RZ, P2 ;  /* 0x000000ffff077224 */ /* 0x000fe200010e06ff */
[----:B------:R-:W-:Y:S01]  /*132150*/  IADD3 RZ, P2, PT, R8, R116, RZ ;  /* 0x0000007408ff7210 */ /* 0x000fe20007f5e0ff */
[----:B------:R-:W-:Y:S01]  /*132160*/  IMAD.IADD R193, R45, 0x1, R193 ;  /* 0x000000012dc17824 */ /* 0x000fe200078e02c1 */
[----:B------:R-:W-:Y:S01]  /*132170*/  IADD3.X R65, P0, PT, RZ, RZ, RZ, P0, !PT ;  /* 0x000000ffff417210 */ /* 0x000fe2000071e4ff */
[----:B------:R-:W-:Y:S01]  /*132180*/  IMAD.WIDE.U32 R120, R219, R62, R120 ;  /* 0x0000003edb787225 */ /* 0x000fe200078e0078 */
[----:B------:R-:W-:-:S02]  /*132190*/  IADD3.X R235, P4, PT, R138, R11, RZ, P3, !PT ;  /* 0x0000000b8aeb7210 */ /* 0x000fc40001f9e4ff */
[----:B------:R-:W-:Y:S01]  /*1321a0*/  IADD3 RZ, P1, PT, R52, R6, RZ ;  /* 0x0000000634ff7210 */ /* 0x000fe20007f3e0ff */
[----:B------:R-:W-:Y:S01]  /*1321b0*/  IMAD.X R99, RZ, RZ, RZ, P0 ;  /* 0x000000ffff637224 */ /* 0x000fe200000e06ff */
[----:B------:R-:W-:Y:S01]  /*1321c0*/  IADD3.X RZ, P3, PT, R9, R105, RZ, P2, !PT ;  /* 0x0000006909ff7210 */ /* 0x000fe2000177e4ff */
[----:B------:R-:W-:Y:S01]  /*1321d0*/  IMAD.IADD R105, R101, 0x1, R129 ;  /* 0x0000000165697824 */ /* 0x000fe200078e0281 */
[----:B------:R-:W-:Y:S01]  /*1321e0*/  IADD3.X R11, P2, PT, RZ, RZ, RZ, P4, !PT ;  /* 0x000000ffff0b7210 */ /* 0x000fe2000275e4ff */
[----:B------:R-:W-:Y:S01]  /*1321f0*/  IMAD.IADD R227, R121, 0x1, R227 ;  /* 0x0000000179e37824 */ /* 0x000fe200078e02e3 */
        /* <DEDUP_REMOVED lines=15> */
[----:B------:R-:W-:Y:S01]  /*1322f0*/  IMAD R53, R52, -0x7af74001, -R139 ;  /* 0x8508bfff34357824 */ /* 0x000fe200078e0a8b */
[----:B------:R-:W-:Y:S01]  /*132300*/  IADD3 R65, PT, PT, R118, R127, RZ ;  /* 0x0000007f76417210 */ /* 0x000fe20007ffe0ff */
[----:B------:R-:W-:Y:S01]  /*132310*/  IMAD.WIDE.U32 R8, R221, R62, R8 ;  /* 0x0000003edd087225 */ /* 0x000fe200078e0008 */
[----:B------:R-:W-:Y:S02]  /*132320*/  IADD3 RZ, P3, PT, R6, R126, RZ ;  /* 0x0000007e06ff7210 */ /* 0x000fe40007f7e0ff */
[----:B------:R-:W-:Y:S01]  /*132330*/  IADD3.X R7, P1, PT, R132, R143, RZ, P1, !PT ;  /* 0x0000008f84077210 */ /* 0x000fe20000f3e4ff */
[----:B------:R-:W-:Y:S01]  /*132340*/  IMAD R231, R224, R64, R230 ;  /* 0x00000040e0e77224 */ /* 0x000fe200078e02e6 */
[----:B------:R-:W-:-:S02]  /*132350*/  IADD3 RZ, P2, PT, R12, R128, RZ ;  /* 0x000000800cff7210 */ /* 0x000fc40007f5e0ff */
[----:B------:R-:W-:Y:S01]  /*132360*/  IADD3.X R11, P0, PT, R51, R39, RZ, P0, !PT ;  /* 0x00000027330b7210 */ /* 0x000fe2000071e4ff */
[----:B------:R-:W-:Y:S01]  /*132370*/  IMAD.WIDE.U32 R38, R52, -0x1, RZ ;  /* 0xffffffff34267825 */ /* 0x000fe200078e00ff */
[----:B------:R-:W-:Y:S02]  /*132380*/  IADD3.X RZ, P3, PT, R7, R65, RZ, P3, !PT ;  /* 0x0000004107ff7210 */ /* 0x000fe40001f7e4ff */
[----:B------:R-:W-:Y:S01]  /*132390*/  IADD3.X R51, P1, PT, RZ, RZ, RZ, P1, !PT ;  /* 0x000000ffff337210 */ /* 0x000fe20000f3e4ff */
[----:B------:R-:W-:Y:S01]  /*1323a0*/  IMAD.IADD R39, R39, 0x1, R53 ;  /* 0x0000000127277824 */ /* 0x000fe200078e0235 */
        /* <DEDUP_REMOVED lines=10> */
[----:B------:R-:W-:Y:S02]  /*132450*/  IADD3.X R107, P3, PT, RZ, RZ, RZ, P4, !PT ;  /* 0x000000ffff6b7210 */ /* 0x000fe4000277e4ff */
[----:B------:R-:W-:Y:S01]  /*132460*/  IADD3.X R13, P5, PT, R236, R101, RZ, P5, !PT ;  /* 0x00000065ec0d7210 */ /* 0x000fe20002fbe4ff */
[----:B------:R-:W-:Y:S01]  /*132470*/  IMAD.WIDE.U32 R122, R38, 0x6ca1493b, RZ ;  /* 0x6ca1493b267a7825 */ /* 0x000fe200078e00ff */
[----:B------:R-:W-:Y:S02]  /*132480*/  IADD3 RZ, P1, PT, R234, R54, RZ ;  /* 0x00000036eaff7210 */ /* 0x000fe40007f3e0ff */
[----:B------:R-:W-:Y:S01]  /*132490*/  IADD3.X R115, P4, PT, RZ, RZ, RZ, P5, !PT ;  /* 0x000000ffff737210 */ /* 0x000fe20002f9e4ff */
[----:B------:R-:W-:Y:S01]  /*1324a0*/  IMAD.X R117, RZ, RZ, RZ, P3 ;  /* 0x000000ffff757224 */ /* 0x000fe200018e06ff */
[----:B------:R-:W-:Y:S01]  /*1324b0*/  IADD3 RZ, P3, PT, R52, R50, RZ ;  /* 0x0000003234ff7210 */ /* 0x000fe20007f7e0ff */
[----:B------:R-:W-:Y:S01]  /*1324c0*/  IMAD.WIDE.U32 R52, P5, R38, -0x7af74000, R42 ;  /* 0x8508c00026347825 */ /* 0x000fe200078a002a */
[----:B------:R-:W-:-:S02]  /*1324d0*/  IADD3.X RZ, P1, PT, R235, R55, RZ, P1, !PT ;  /* 0x00000037ebff7210 */ /* 0x000fc40000f3e4ff */
[----:B------:R-:W-:Y:S01]  /*1324e0*/  IADD3.X R101, P2, PT, RZ, R130, RZ, P2, !PT ;  /* 0x00000082ff657210 */ /* 0x000fe2000175e4ff */
[----:B------:R-:W-:Y:S01]  /*1324f0*/  IMAD.WIDE.U32 R54, R39, 0x30000000, RZ ;  /* 0x3000000027367825 */ /* 0x000fe200078e00ff */
[----:B------:R-:W-:Y:S02]  /*132500*/  IADD3.X R97, PT, PT, RZ, RZ, RZ, P5, !PT ;  /* 0x000000ffff617210 */ /* 0x000fe40002ffe4ff */
[----:B------:R-:W-:Y:S01]  /*132510*/  IADD3 RZ, P5, PT, R51, R52, RZ ;  /* 0x0000003433ff7210 */ /* 0x000fe20007fbe0ff */
[----:B------:R-:W-:Y:S01]  /*132520*/  IMAD.MOV.U32 R96, RZ, RZ, R53 ;  /* 0x000000ffff607224 */ /* 0x000fe200078e0035 */
[----:B------:R-:W-:Y:S01]  /*132530*/  IADD3.X R130, P2, PT, RZ, R131, RZ, P2, !PT ;  /* 0x00000083ff827210 */ /* 0x000fe2000175e4ff */
[----:B------:R-:W-:Y:S01]  /*132540*/  IMAD.WIDE.U32 R52, R38, 0x30000000, RZ ;  /* 0x3000000026347825 */ /* 0x000fe200078e00ff */
[----:B------:R-:W-:Y:S02]  /*132550*/  IADD3.X R107, P1, PT, R107, R134, RZ, P1, !PT ;  /* 0x000000866b6b7210 */ /* 0x000fe40000f3e4ff */
[----:B------:R-:W-:Y:S01]  /*132560*/  IADD3.X R100, P2, PT, R101, R44, RZ, P2, !PT ;  /* 0x0000002c65647210 */ /* 0x000fe2000175e4ff */
[----:B------:R-:W-:Y:S01]  /*132570*/  IMAD.WIDE.U32.X R98, R39, -0x7af74000, R96, P5 ;  /* 0x8508c00027627825 */ /* 0x000fe200028e0460 */
[----:B------:R-:W-:-:S02]  /*132580*/  IADD3.X R134, P1, PT, R117, R135, RZ, P1, !PT ;  /* 0x0000008775867210 */ /* 0x000fc40000f3e4ff */
[----:B------:R-:W-:Y:S01]  /*132590*/  IADD3.X R101, P2, PT, R130, R193, RZ, P2, !PT ;  /* 0x000000c182657210 */ /* 0x000fe2000175e4ff */
[----:B------:R-:W-:-:S03]  /*1325a0*/  IMAD.WIDE.U32 R96, P5, R38, 0x170b5d44, R54 ;  /* 0x170b5d4426607825 */ /* 0x000fc600078a0036 */
[----:B------:R-:W-:Y:S01]  /*1325b0*/  IADD3.X R127, P2, PT, RZ, RZ, RZ, P2, !PT ;  /* 0x000000ffff7f7210 */ /* 0x000fe2000175e4ff */
        /* <DEDUP_REMOVED lines=10> */
[C---:B------:R-:W-:Y:S02]  /*132660*/  IMAD R50, R38.reuse, -0x7af74000, R42 ;  /* 0x8508c00026327824 */ /* 0x040fe400078e022a */
[----:B------:R-:W-:Y:S01]  /*132670*/  IMAD.WIDE.U32.X R54, R39, 0x170b5d44, R54, P5 ;  /* 0x170b5d4427367825 */ /* 0x000fe200028e0436 */
[----:B------:R-:W-:Y:S02]  /*132680*/  IADD3.X R126, P4, PT, R105, R91, RZ, P4, !PT ;  /* 0x0000005b697e7210 */ /* 0x000fe4000279e4ff */
[----:B------:R-:W-:Y:S01]  /*132690*/  IADD3 R116, PT, PT, R51, R50, RZ ;  /* 0x0000003233747210 */ /* 0x000fe20007ffe0ff */
[----:B------:R-:W-:-:S03]  /*1326a0*/  IMAD.WIDE.U32 R42, P5, R38, 0x1ef3622f, R44 ;  /* 0x1ef3622f262a7825 */ /* 0x000fc600078a002c */
[----:B------:R-:W-:Y:S01]  /*1326b0*/  IADD3.X RZ, P3, PT, R139, R116, RZ, P3, !PT ;  /* 0x000000748bff7210 */ /* 0x000fe20001f7e4ff */
        /* <DEDUP_REMOVED lines=10> */
[----:B------:R-:W-:-:S03]  /*132760*/  IADD3.X R104, P0, PT, R104, R12, RZ, P0, !PT ;  /* 0x0000000c68687210 */ /* 0x000fc6000071e4ff */
        /* <DEDUP_REMOVED lines=15> */
[----:B------:R-:W-:Y:S02]  /*132860*/  IMAD.IADD R131, R63, 0x1, R153 ;  /* 0x000000013f837824 */ /* 0x000fe400078e0299 */
[----:B------:R-:W-:Y:S01]  /*132870*/  IMAD.X R111, RZ, RZ, RZ, P2 ;  /* 0x000000ffff6f7224 */ /* 0x000fe200010e06ff */
[----:B------:R-:W-:Y:S01]  /*132880*/  IADD3 RZ, P2, PT, R100, R152, RZ ;  /* 0x0000009864ff7210 */ /* 0x000fe20007f5e0ff */
[----:B------:R-:W-:Y:S01]  /*132890*/  IMAD.X R115, RZ, RZ, RZ, P5 ;  /* 0x000000ffff737224 */ /* 0x000fe200028e06ff */
[----:B------:R-:W-:Y:S01]  /*1328a0*/  IADD3 RZ, P5, PT, R12, R123, RZ ;  /* 0x0000007b0cff7210 */ /* 0x000fe20007fbe0ff */
[----:B------:R-:W-:Y:S01]  /*1328b0*/  IMAD.MOV.U32 R90, RZ, RZ, R13 ;  /* 0x000000ffff5a7224 */ /* 0x000fe200078e000d */
[----:B------:R-:W-:Y:S01]  /*1328c0*/  IADD3.X RZ, P2, PT, R101, R131, RZ, P2, !PT ;  /* 0x0000008365ff7210 */ /* 0x000fe2000175e4ff */
[----:B------:R-:W-:Y:S01]  /*1328d0*/  IMAD.WIDE.U32 R100, R215, R64, R100 ;  /* 0x00000040d7647225 */ /* 0x000fe200078e0064 */
[----:B------:R-:W-:Y:S02]  /*1328e0*/  IADD3 R13, PT, PT, R136, R33, RZ ;  /* 0x00000021880d7210 */ /* 0x000fe40007ffe0ff */
[----:B------:R-:W-:Y:S01]  /*1328f0*/  IADD3.X R127, P2, PT, R127, R160, RZ, P2, !PT ;  /* 0x000000a07f7f7210 */ /* 0x000fe2000175e4ff */
[----:B------:R-:W-:Y:S01]  /*132900*/  IMAD.WIDE.U32.X R90, R39, -0x39c4fa40, R90, P5 ;  /* 0xc63b05c0275a7825 */ /* 0x000fe200028e045a */
[----:B------:R-:W-:-:S02]  /*132910*/  IADD3 RZ, P5, PT, R104, R32, RZ ;  /* 0x0000002068ff7210 */ /* 0x000fc40007fbe0ff */
[----:B------:R-:W-:Y:S01]  /*132920*/  IADD3.X R160, P2, PT, R111, R161, RZ, P2, !PT ;  /* 0x000000a16fa07210 */ /* 0x000fe2000175e4ff */
[----:B------:R-:W-:Y:S01]  /*132930*/  IMAD.WIDE.U32 R116, R38, 0x17c510ea, RZ ;  /* 0x17c510ea26747825 */ /* 0x000fe200078e00ff */
[----:B------:R-:W-:Y:S02]  /*132940*/  IADD3.X RZ, P5, PT, R105, R13, RZ, P5, !PT ;  /* 0x0000000d69ff7210 */ /* 0x000fe40002fbe4ff */
[----:B------:R-:W-:Y:S01]  /*132950*/  IADD3.X R13, P3, PT, RZ, R98, RZ, P3, !PT ;  /* 0x00000062ff0d7210 */ /* 0x000fe20001f7e4ff */
[----:B------:R-:W-:Y:S01]  /*132960*/  IMAD.WIDE.U32 R104, R110, 0x6ca1493b, R104 ;  /* 0x6ca1493b6e687825 */ /* 0x000fe200078e0068 */
        /* <DEDUP_REMOVED lines=9> */
[----:B------:R-:W-:Y:S01]  /*132a00*/  IADD3.X R111, P4, PT, R126, R111, RZ, P4, !PT ;  /* 0x0000006f7e6f7210 */ /* 0x000fe2000279e4ff */
[----:B------:R-:W-:Y:S01]  /*132a10*/  IMAD.WIDE.U32 R234, R10, -0x45f6b800, R234 ;  /* 0xba0948000aea7825 */ /* 0x000fe200078e00ea */
[----:B------:R-:W-:-:S02]  /*132a20*/  IADD3.X R105, P1, PT, R134, R33, RZ, P1, !PT ;  /* 0x0000002186697210 */ /* 0x000fc40000f3e4ff */
[----:B------:R-:W-:Y:S01]  /*132a30*/  IADD3.X R121, P2, PT, R160, R227, RZ, P2, !PT ;  /* 0x000000e3a0797210 */ /* 0x000fe2000175e4ff */
        /* <DEDUP_REMOVED lines=8> */
[----:B------:R-:W-:Y:S01]  /*132ac0*/  IADD3.X R235, P3, PT, R98, R33, RZ, P3, !PT ;  /* 0x0000002162eb7210 */ /* 0x000fe20001f7e4ff */
[----:B------:R-:W-:Y:S01]  /*132ad0*/  IMAD.WIDE.U32 R6, R223, R62, R6 ;  /* 0x0000003edf067225 */ /* 0x000fe200078e0006 */
[----:B------:R-:W-:-:S02]  /*132ae0*/  IADD3.X R108, P4, PT, R131, R109, RZ, P5, !PT ;  /* 0x0000006d836c7210 */ /* 0x000fc40002f9e4ff */
[----:B------:R-:W-:Y:S01]  /*132af0*/  IADD3.X R97, P1, PT, RZ, RZ, RZ, P1, !PT ;  /* 0x000000ffff617210 */ /* 0x000fe20000f3e4ff */
[----:B------:R-:W-:Y:S01]  /*132b00*/  IMAD.X R109, RZ, RZ, RZ, P2 ;  /* 0x000000ffff6d7224 */ /* 0x000fe200010e06ff */
[----:B------:R-:W-:Y:S01]  /*132b10*/  IADD3 RZ, P0, PT, R120, R158, RZ ;  /* 0x0000009e78ff7210 */ /* 0x000fe20007f1e0ff */
[----:B------:R-:W-:Y:S01]  /*132b20*/  IMAD.IADD R7, R7, 0x1, R118 ;  /* 0x0000000107077824 */ /* 0x000fe200078e0276 */
[----:B------:R-:W-:Y:S01]  /*132b30*/  IADD3.X R33, P3, PT, RZ, RZ, RZ, P3, !PT ;  /* 0x000000ffff217210 */ /* 0x000fe20001f7e4ff */
[----:B------:R-:W-:Y:S01]  /*132b40*/  IMAD.X R99, RZ, RZ, RZ, P1 ;  /* 0x000000ffff637224 */ /* 0x000fe200008e06ff */
[----:B------:R-:W-:Y:S01]  /*132b50*/  IADD3.X R12, P4, PT, R12, R101, RZ, P4, !PT ;  /* 0x000000650c0c7210 */ /* 0x000fe2000279e4ff */
[----:B------:R-:W-:Y:S01]  /*132b60*/  IMAD.IADD R101, R147, 0x1, R57 ;  /* 0x0000000193657824 */ /* 0x000fe200078e0239 */
[----:B------:R-:W-:Y:S01]  /*132b70*/  IADD3 RZ, P2, PT, R104, R124, RZ ;  /* 0x0000007c68ff7210 */ /* 0x000fe20007f5e0ff */
[----:B------:R-:W-:Y:S01]  /*132b80*/  IMAD.IADD R131, R48, 0x1, R41 ;  /* 0x0000000130837824 */ /* 0x000fe200078e0229 */
[----:B------:R-:W-:Y:S01]  /*132b90*/  IADD3 R129, PT, PT, R59, R53, RZ ;  /* 0x000000353b817210 */ /* 0x000fe20007ffe0ff */
[----:B------:R-:W-:Y:S01]  /*132ba0*/  IMAD.X R53, RZ, RZ, RZ, P3 ;  /* 0x000000ffff357224 */ /* 0x000fe200018e06ff */
[----:B------:R-:W-:Y:S01]  /*132bb0*/  IADD3.X RZ, P0, PT, R121, R127, RZ, P0, !PT ;  /* 0x0000007f79ff7210 */ /* 0x000fe2000071e4ff */
[----:B------:R-:W-:Y:S01]  /*132bc0*/  IMAD.WIDE.U32 R120, R217, R64, R120 ;  /* 0x00000040d9787225 */ /* 0x000fe200078e0078 */
[----:B------:R-:W-:-:S02]  /*132bd0*/  IADD3 RZ, P1, PT, R234, R52, RZ ;  /* 0x00000034eaff7210 */ /* 0x000fc40007f3e0ff */
[----:B------:R-:W-:Y:S01]  /*132be0*/  IADD3 RZ, P3, PT, R12, R56, RZ ;  /* 0x000000380cff7210 */ /* 0x000fe20007f7e0ff */
[----:B------:R-:W-:Y:S01]  /*132bf0*/  IMAD.IADD R51, R65, 0x1, R51 ;  /* 0x0000000141337824 */ /* 0x000fe200078e0233 */
[----:B------:R-:W-:Y:S02]  /*132c00*/  IADD3.X R13, P4, PT, R108, R111, RZ, P4, !PT ;  /* 0x0000006f6c0d7210 */ /* 0x000fe4000279e4ff */
[----:B------:R-:W-:Y:S02]  /*132c10*/  IADD3.X R57, P0, PT, R107, R14, RZ, P0, !PT ;  /* 0x0000000e6b397210 */ /* 0x000fe4000071e4ff */
[----:B------:R-:W-:Y:S01]  /*132c20*/  IADD3.X RZ, P2, PT, R105, R125, RZ, P2, !PT ;  /* 0x0000007d69ff7210 */ /* 0x000fe2000175e4ff */
[----:B------:R-:W-:Y:S01]  /*132c30*/  IMAD.WIDE.U32 R104, R10, 0xf5138f, R104 ;  /* 0x00f5138f0a687825 */ /* 0x000fe200078e0068 */
[----:B------:R-:W-:Y:S02]  /*132c40*/  IADD3.X RZ, P1, PT, R235, R129, RZ, P1, !PT ;  /* 0x00000081ebff7210 */ /* 0x000fe40000f3e4ff */
[----:B------:R-:W-:Y:S01]  /*132c50*/  IADD3.X RZ, P3, PT, R13, R101, RZ, P3, !PT ;  /* 0x000000650dff7210 */ /* 0x000fe20001f7e4ff */
[----:B------:R-:W-:Y:S01]  /*132c60*/  IMAD.IADD R101, R9, 0x1, R226 ;  /* 0x0000000109657824 */ /* 0x000fe200078e02e2 */
        /* <DEDUP_REMOVED lines=20> */
[----:B------:R-:W-:-:S02]  /*132db0*/  IADD3.X R37, P0, PT, RZ, RZ, RZ, P0, !PT ;  /* 0x000000ffff257210 */ /* 0x000fc4000071e4ff */
[----:B------:R-:W-:Y:S02]  /*132dc0*/  IADD3.X R54, P1, PT, R53, R55, RZ, P1, !PT ;  /* 0x0000003735367210 */ /* 0x000fe40000f3e4ff */
[----:B------:R-:W-:Y:S01]  /*132dd0*/  IADD3.X RZ, P3, PT, R9, R99, RZ, P3, !PT ;  /* 0x0000006309ff7210 */ /* 0x000fe20001f7e4ff */
[----:B------:R-:W-:Y:S01]  /*132de0*/  IMAD.X R53, RZ, RZ, RZ, P0 ;  /* 0x000000ffff357224 */ /* 0x000fe200000e06ff */
[----:B------:R-:W-:Y:S01]  /*132df0*/  IADD3.X R13, P2, PT, R112, R147, RZ, P2, !PT ;  /* 0x00000093700d7210 */ /* 0x000fe2000175e4ff */
[----:B------:R-:W-:Y:S01]  /*132e00*/  IMAD.WIDE.U32 R8, R219, R64, R8 ;  /* 0x00000040db087225 */ /* 0x000fe200078e0008 */
[----:B------:R-:W-:Y:S02]  /*132e10*/  IADD3.X R104, P5, PT, R15, R104, RZ, P1, !PT ;  /* 0x000000680f687210 */ /* 0x000fe40000fbe4ff */
[----:B------:R-:W-:Y:S01]  /*132e20*/  IADD3.X R37, P3, PT, R37, R34, RZ, P3, !PT ;  /* 0x0000002225257210 */ /* 0x000fe20001f7e4ff */
[----:B------:R-:W-:Y:S01]  /*132e30*/  IMAD.WIDE.U32 R14, R234, -0x1, RZ ;  /* 0xffffffffea0e7825 */ /* 0x000fe200078e00ff */
[----:B------:R-:W-:-:S02]  /*132e40*/  IADD3.X R55, P2, PT, RZ, RZ, RZ, P2, !PT ;  /* 0x000000ffff377210 */ /* 0x000fc4000175e4ff */
[----:B------:R-:W-:Y:S01]  /*132e50*/  IADD3 RZ, P0, PT, R104, R44, RZ ;  /* 0x0000002c68ff7210 */ /* 0x000fe20007f1e0ff */
[----:B------:R-:W-:Y:S01]  /*132e60*/  IMAD.IADD R111, R15, 0x1, R111 ;  /* 0x000000010f6f7824 */ /* 0x000fe200078e026f */
[----:B------:R-:W-:Y:S01]  /*132e70*/  IADD3.X R44, P3, PT, R53, R35, RZ, P3, !PT ;  /* 0x00000023352c7210 */ /* 0x000fe20001f7e4ff */
[----:B------:R-:W-:Y:S01]  /*132e80*/  IMAD.X R57, RZ, RZ, RZ, P2 ;  /* 0x000000ffff397224 */ /* 0x000fe200010e06ff */
[----:B------:R-:W-:Y:S01]  /*132e90*/  IADD3.X R105, P2, PT, R54, R33, RZ, P5, !PT ;  /* 0x0000002136697210 */ /* 0x000fe20002f5e4ff */
[----:B------:R-:W-:Y:S01]  /*132ea0*/  IMAD.WIDE.U32 R34, R111, 0x1, RZ ;  /* 0x000000016f227825 */ /* 0x000fe200078e00ff */
[----:B------:R-:W-:Y:S02]  /*132eb0*/  IADD3.X R6, P3, PT, R37, R6, RZ, P3, !PT ;  /* 0x0000000625067210 */ /* 0x000fe40001f7e4ff */
[----:B------:R-:W-:Y:S01]  /*132ec0*/  IADD3.X R39, P5, PT, R36, R39, RZ, P4, !PT ;  /* 0x0000002724277210 */ /* 0x000fe200027be4ff */
[----:B------:R-:W-:Y:S01]  /*132ed0*/  IMAD.WIDE.U32 R32, R14, 0x1, RZ ;  /* 0x000000010e207825 */ /* 0x000fe200078e00ff */
[----:B------:R-:W-:-:S02]  /*132ee0*/  IADD3.X R7, P4, PT, R44, R7, RZ, P3, !PT ;  /* 0x000000072c077210 */ /* 0x000fc40001f9e4ff */
[----:B------:R-:W-:Y:S01]  /*132ef0*/  IADD3.X R63, P3, PT, R52, R63, RZ, P5, !PT ;  /* 0x0000003f343f7210 */ /* 0x000fe20002f7e4ff */
[C---:B------:R-:W-:Y:S01]  /*132f00*/  IMAD.WIDE.U32 R36, P5, R14.reuse, -0x7af74000, R34 ;  /* 0x8508c0000e247825 */ /* 0x040fe200078a0022 */
[----:B------:R-:W-:Y:S02]  /*132f10*/  IADD3.X R45, P2, PT, RZ, RZ, RZ, P2, !PT ;  /* 0x000000ffff2d7210 */ /* 0x000fe4000175e4ff */
[----:B------:R-:W-:Y:S01]  /*132f20*/  IADD3.X R127, P4, PT, RZ, RZ, RZ, P4, !PT ;  /* 0x000000ffff7f7210 */ /* 0x000fe2000279e4ff */
[----:B------:R-:W-:Y:S01]  /*132f30*/  IMAD R59, R14, -0x7af74000, R34 ;  /* 0x8508c0000e3b7824 */ /* 0x000fe200078e0222 */
[----:B------:R-:W-:Y:S01]  /*132f40*/  IADD3.X R35, PT, PT, RZ, RZ, RZ, P5, !PT ;  /* 0x000000ffff237210 */ /* 0x000fe20002ffe4ff */
[----:B------:R-:W-:Y:S01]  /*132f50*/  IMAD.WIDE.U32 R52, R111, 0x30000000, RZ ;  /* 0x300000006f347825 */ /* 0x000fe200078e00ff */
[----:B------:R-:W-:Y:S02]  /*132f60*/  IADD3 RZ, P1, PT, R12, R94, RZ ;  /* 0x0000005e0cff7210 */ /* 0x000fe40007f3e0ff */
[----:B------:R-:W-:Y:S01]  /*132f70*/  IADD3 RZ, P5, PT, R33, R36, RZ ;  /* 0x0000002421ff7210 */ /* 0x000fe20007fbe0ff */
[----:B------:R-:W-:Y:S01]  /*132f80*/  IMAD.MOV.U32 R34, RZ, RZ, R37 ;  /* 0x000000ffff227224 */ /* 0x000fe200078e0025 */
[----:B------:R-:W-:Y:S01]  /*132f90*/  IADD3.X RZ, P0, PT, R105, R101, RZ, P0, !PT ;  /* 0x0000006569ff7210 */ /* 0x000fe2000071e4ff */
[----:B------:R-:W-:Y:S01]  /*132fa0*/  IMAD.X R15, RZ, RZ, RZ, P2 ;  /* 0x000000ffff0f7224 */ /* 0x000fe200010e06ff */
[----:B------:R-:W-:Y:S01]  /*132fb0*/  IADD3 RZ, P2, PT, R234, R32, RZ ;  /* 0x00000020eaff7210 */ /* 0x000fe20007f5e0ff */
[----:B------:R-:W-:Y:S01]  /*132fc0*/  IMAD.IADD R32, R121, 0x1, R119 ;  /* 0x0000000179207824 */ /* 0x000fe200078e0277 */
[----:B------:R-:W-:Y:S01]  /*132fd0*/  IADD3.X RZ, P1, PT, R13, R95, RZ, P1, !PT ;  /* 0x0000005f0dff7210 */ /* 0x000fe20000f3e4ff */
[----:B------:R-:W-:Y:S01]  /*132fe0*/  IMAD.X R129, RZ, RZ, RZ, P4 ;  /* 0x000000ffff817224 */ /* 0x000fe200020e06ff */
[----:B------:R-:W-:Y:S01]  /*132ff0*/  IADD3.X R121, P4, PT, R39, R120, RZ, P3, !PT ;  /* 0x0000007827797210 */ /* 0x000fe20001f9e4ff */
[----:B------:R-:W-:Y:S01]  /*133000*/  IMAD R109, R14, 0x170b5d44, R52 ;  /* 0x170b5d440e6d7824 */ /* 0x000fe200078e0234 */
[----:B------:R-:W-:Y:S01]  /*133010*/  IADD3.X R39, P0, PT, R45, R102, RZ, P0, !PT ;  /* 0x000000662d277210 */ /* 0x000fe2000071e4ff */
[----:B------:R-:W-:Y:S01]  /*133020*/  IMAD.WIDE.U32.X R34, R111, -0x7af74000, R34, P5 ;  /* 0x8508c0006f227825 */ /* 0x000fe200028e0422 */
[----:B------:R-:W-:-:S02]  /*133030*/  IADD3.X R44, P1, PT, R55, R190, RZ, P1, !PT ;  /* 0x000000be372c7210 */ /* 0x000fc40000f3e4ff */
[----:B------:R-:W-:Y:S01]  /*133040*/  IADD3.X R102, P0, PT, R15, R103, RZ, P0, !PT ;  /* 0x000000670f667210 */ /* 0x000fe2000071e4ff */
[C---:B------:R-:W-:Y:S01]  /*133050*/  IMAD.WIDE.U32 R52, P5, R14.reuse, 0x170b5d44, R52 ;  /* 0x170b5d440e347825 */ /* 0x040fe200078a0034 */
        /* <DEDUP_REMOVED lines=12> */
[----:B------:R-:W-:-:S03]  /*133120*/  IMAD.WIDE.U32 R94, R111, 0xf5138f, RZ ;  /* 0x00f5138f6f5e7825 */ /* 0x000fc600078e00ff */
[----:B------:R-:W-:Y:S01]  /*133130*/  IADD3.X R125, PT, PT, RZ, RZ, RZ, P1, !PT ;  /* 0x000000ffff7d7210 */ /* 0x000fe20000ffe4ff */
        /* <DEDUP_REMOVED lines=8> */
[----:B------:R-:W-:Y:S02]  /*1331c0*/  IMAD.IADD R63, R63, 0x1, R106 ;  /* 0x000000013f3f7824 */ /* 0x000fe400078e026a */
[----:B------:R-:W-:Y:S01]  /*1331d0*/  IMAD.X R55, RZ, RZ, RZ, P5 ;  /* 0x000000ffff377224 */ /* 0x000fe200028e06ff */
[----:B------:R-:W-:Y:S01]  /*1331e0*/  IADD3 RZ, P5, PT, R52, R13, RZ ;  /* 0x0000000d34ff7210 */ /* 0x000fe20007fbe0ff */
[----:B------:R-:W-:Y:S01]  /*1331f0*/  IMAD.WIDE.U32 R56, R14, 0xf5138f, RZ ;  /* 0x00f5138f0e387825 */ /* 0x000fe200078e00ff */
[----:B------:R-:W-:-:S03]  /*133200*/  IADD3.X R63, P0, PT, R102, R63, RZ, P0, !PT ;  /* 0x0000003f663f7210 */ /* 0x000fc6000071e4ff */
[----:B------:R-:W-:Y:S01]  /*133210*/  IMAD.MOV.U32 R58, RZ, RZ, R53 ;  /* 0x000000ffff3a7224 */ /* 0x000fe200078e0035 */
[----:B------:R-:W-:Y:S01]  /*133220*/  IADD3 RZ, P1, PT, R94, R57, RZ ;  /* 0x000000395eff7210 */ /* 0x000fe20007f3e0ff */
[----:B------:R-:W-:Y:S01]  /*133230*/  IMAD.WIDE.U32 R52, R111, 0x6ca1493b, RZ ;  /* 0x6ca1493b6f347825 */ /* 0x000fe200078e00ff */
[----:B------:R-:W-:-:S03]  /*133240*/  IADD3.X R113, P0, PT, RZ, RZ, RZ, P0, !PT ;  /* 0x000000ffff717210 */ /* 0x000fc6000071e4ff */
[----:B------:R-:W-:Y:S02]  /*133250*/  IMAD R107, R14, 0x1ef3622f, R54 ;  /* 0x1ef3622f0e6b7824 */ /* 0x000fe400078e0236 */
        /* <DEDUP_REMOVED lines=15> */
[----:B------:R-:W-:Y:S01]  /*133350*/  IMAD.X R95, RZ, RZ, RZ, P5 ;  /* 0x000000ffff5f7224 */ /* 0x000fe200028e06ff */
[----:B------:R-:W-:Y:S01]  /*133360*/  IADD3 RZ, P5, PT, R40, R97, RZ ;  /* 0x0000006128ff7210 */ /* 0x000fe20007fbe0ff */
[----:B------:R-:W-:Y:S01]  /*133370*/  IMAD R103, R14, 0x1ae3a46, R94 ;  /* 0x01ae3a460e677824 */ /* 0x000fe200078e025e */
[----:B------:R-:W-:Y:S01]  /*133380*/  IADD3.X R40, P1, PT, R127, R232, RZ, P1, !PT ;  /* 0x000000e87f287210 */ /* 0x000fe20000f3e4ff */
[----:B------:R-:W-:Y:S01]  /*133390*/  IMAD.MOV.U32 R94, RZ, RZ, R41 ;  /* 0x000000ffff5e7224 */ /* 0x000fe200078e0029 */
[----:B------:R-:W-:Y:S01]  /*1333a0*/  IADD3 R41, PT, PT, R47, R239, RZ ;  /* 0x000000ef2f297210 */ /* 0x000fe20007ffe0ff */
        /* <DEDUP_REMOVED lines=19> */
[----:B------:R-:W-:Y:S02]  /*1334e0*/  IADD3.X R42, P5, PT, R119, R43, RZ, P5, !PT ;  /* 0x0000002b772a7210 */ /* 0x000fe40002fbe4ff */
[----:B------:R-:W-:-:S02]  /*1334f0*/  IADD3.X R35, P3, PT, RZ, RZ, RZ, P3, !PT ;  /* 0x000000ffff237210 */ /* 0x000fc40001f7e4ff */
[----:B------:R-:W-:Y:S02]  /*133500*/  IADD3.X R105, P2, PT, R34, R31, RZ, P2, !PT ;  /* 0x0000001f22697210 */ /* 0x000fe4000175e4ff */
[----:B------:R-:W-:Y:S01]  /*133510*/  IADD3.X R44, P5, PT, R51, R44, RZ, P5, !PT ;  /* 0x0000002c332c7210 */ /* 0x000fe20002fbe4ff */
[----:B------:R-:W-:Y:S01]  /*133520*/  IMAD.IADD R51, R109, 0x1, R37 ;  /* 0x000000016d337824 */ /* 0x000fe200078e0225 */
[----:B------:R-:W-:Y:S02]  /*133530*/  IADD3.X R43, P4, PT, RZ, R35, RZ, P4, !PT ;  /* 0x00000023ff2b7210 */ /* 0x000fe4000279e4ff */
[----:B------:R-:W-:Y:S02]  /*133540*/  IADD3.X R31, P2, PT, RZ, RZ, RZ, P2, !PT ;  /* 0x000000ffff1f7210 */ /* 0x000fe4000175e4ff */
[----:B------:R-:W-:Y:S01]  /*133550*/  IADD3.X R45, P5, PT, R42, R47, RZ, P5, !PT ;  /* 0x0000002f2a2d7210 */ /* 0x000fe20002fbe4ff */
[----:B------:R-:W-:Y:S01]  /*133560*/  IMAD.IADD R47, R46, 0x1, R123 ;  /* 0x000000012e2f7824 */ /* 0x000fe200078e027b */
[----:B------:R-:W-:Y:S01]  /*133570*/  IADD3.X R41, PT, PT, RZ, RZ, RZ, P4, P3 ;  /* 0x000000ffff297210 */ /* 0x000fe200027e64ff */
[----:B------:R-:W-:Y:S01]  /*133580*/  IMAD.X R35, RZ, RZ, RZ, P2 ;  /* 0x000000ffff237224 */ /* 0x000fe200010e06ff */
[----:B------:R-:W-:-:S02]  /*133590*/  IADD3 RZ, P3, PT, R104, R36, RZ ;  /* 0x0000002468ff7210 */ /* 0x000fc40007f7e0ff */
[----:B------:R-:W-:Y:S02]  /*1335a0*/  IADD3.X R43, P0, PT, R10, R43, RZ, P0, !PT ;  /* 0x0000002b0a2b7210 */ /* 0x000fe4000071e4ff */
[----:B------:R-:W-:Y:S02]  /*1335b0*/  IADD3.X R37, P2, PT, RZ, RZ, RZ, P5, !PT ;  /* 0x000000ffff257210 */ /* 0x000fe40002f5e4ff */
[----:B------:R-:W-:Y:S01]  /*1335c0*/  IADD3.X RZ, P5, PT, R105, R51, RZ, P3, !PT ;  /* 0x0000003369ff7210 */ /* 0x000fe20001fbe4ff */
[----:B------:R-:W-:Y:S01]  /*1335d0*/  IMAD.WIDE.U32 R104, R14, 0x30000000, R104 ;  /* 0x300000000e687825 */ /* 0x000fe200078e0068 */
[----:B------:R-:W-:Y:S02]  /*1335e0*/  IADD3 RZ, P4, PT, R44, R122, RZ ;  /* 0x0000007a2cff7210 */ /* 0x000fe40007f9e0ff */
[----:B------:R-:W-:Y:S01]  /*1335f0*/  IADD3.X R34, P0, PT, R30, R41, RZ, P0, !PT ;  /* 0x000000291e227210 */ /* 0x000fe2000071e4ff */
[----:B------:R-:W-:Y:S01]  /*133600*/  IMAD.X R41, RZ, RZ, RZ, P2 ;  /* 0x000000ffff297224 */ /* 0x000fe200010e06ff */
[----:B------:R-:W-:Y:S01]  /*133610*/  IADD3.X R9, P5, PT, R31, R32, RZ, P5, !PT ;  /* 0x000000201f097210 */ /* 0x000fe20002fbe4ff */
[----:B------:R-:W-:Y:S01]  /*133620*/  IMAD.WIDE.U32 R30, R38, 0xf5138f, R62 ;  /* 0x00f5138f261e7825 */ /* 0x000fe200078e003e */
[----:B------:R-:W-:-:S02]  /*133630*/  IADD3.X R10, P2, PT, R40, R49, RZ, P1, !PT ;  /* 0x00000031280a7210 */ /* 0x000fc40000f5e4ff */
[----:B------:R-:W-:Y:S01]  /*133640*/  IADD3.X RZ, P1, PT, R45, R47, RZ, P4, !PT ;  /* 0x0000002f2dff7210 */ /* 0x000fe2000273e4ff */
[----:B------:R-:W-:Y:S01]  /*133650*/  IMAD.IADD R109, R105, 0x1, R109 ;  /* 0x00000001696d7824 */ /* 0x000fe200078e026d */
[----:B------:R-:W-:Y:S01]  /*133660*/  IADD3.X R43, P3, PT, R43, R8, RZ, P0, !PT ;  /* 0x000000082b2b7210 */ /* 0x000fe2000077e4ff */
[----:B------:R-:W-:Y:S01]  /*133670*/  IMAD.IADD R47, R107, 0x1, R13 ;  /* 0x000000016b2f7824 */ /* 0x000fe200078e020d */
[----:B------:R-:W-:Y:S01]  /*133680*/  IADD3.X R33, P5, PT, R35, R33, RZ, P5, !PT ;  /* 0x0000002123217210 */ /* 0x000fe20002fbe4ff */
[----:B------:R-:W-:Y:S01]  /*133690*/  IMAD R49, R104, -0x7af74001, -R109 ;  /* 0x8508bfff68317824 */ /* 0x000fe200078e0a6d */
[----:B------:R-:W-:Y:S01]  /*1336a0*/  IADD3.X R32, P1, PT, R37, R90, RZ, P1, !PT ;  /* 0x0000005a25207210 */ /* 0x000fe20000f3e4ff */
[----:B------:R-:W-:Y:S01]  /*1336b0*/  IMAD.IADD R37, R11, 0x1, R117 ;  /* 0x000000010b257824 */ /* 0x000fe200078e0275 */
[----:B------:R-:W-:Y:S02]  /*1336c0*/  IADD3.X R35, P4, PT, R34, R61, RZ, P3, !PT ;  /* 0x0000003d22237210 */ /* 0x000fe40001f9e4ff */
[----:B------:R-:W-:-:S02]  /*1336d0*/  IADD3 R34, PT, PT, R31, R65, RZ ;  /* 0x000000411f227210 */ /* 0x000fc40007ffe0ff */
[----:B------:R-:W-:Y:S01]  /*1336e0*/  IADD3.X R30, P3, PT, R9, R30, RZ, P5, !PT ;  /* 0x0000001e091e7210 */ /* 0x000fe20002f7e4ff */
[----:B------:R-:W-:Y:S01]  /*1336f0*/  IMAD.WIDE.U32 R8, R104, -0x1, RZ ;  /* 0xffffffff68087825 */ /* 0x000fe200078e00ff */
[----:B------:R-:W-:Y:S02]  /*133700*/  IADD3.X R90, P5, PT, R41, R91, RZ, P1, !PT ;  /* 0x0000005b295a7210 */ /* 0x000fe40000fbe4ff */
[----:B------:R-:W-:Y:S01]  /*133710*/  IADD3.X R53, P0, PT, RZ, RZ, RZ, P0, !PT ;  /* 0x000000ffff357210 */ /* 0x000fe2000071e4ff */
[----:B------:R-:W-:Y:S01]  /*133720*/  IMAD.IADD R9, R9, 0x1, R49 ;  /* 0x0000000109097824 */ /* 0x000fe200078e0231 */
[----:B------:R-:W-:Y:S02]  /*133730*/  IADD3.X R31, P3, PT, R33, R34, RZ, P3, !PT ;  /* 0x00000022211f7210 */ /* 0x000fe40001f7e4ff */
[----:B------:R-:W-:Y:S02]  /*133740*/  IADD3.X R32, P5, PT, R32, R43, RZ, P5, !PT ;  /* 0x0000002b20207210 */ /* 0x000fe40002fbe4ff */
[----:B------:R-:W-:Y:S01]  /*133750*/  IADD3 RZ, P1, PT, R30, R12, RZ ;  /* 0x0000000c1eff7210 */ /* 0x000fe20007f3e0ff */
[----:B------:R-:W-:Y:S01]  /*133760*/  IMAD.WIDE.U32 R12, R8, 0x1, RZ ;  /* 0x00000001080c7825 */ /* 0x000fe200078e00ff */
[----:B------:R-:W-:-:S02]  /*133770*/  IADD3.X R53, P4, PT, RZ, R53, RZ, P4, !PT ;  /* 0x00000035ff357210 */ /* 0x000fc4000279e4ff */
[----:B------:R-:W-:Y:S02]  /*133780*/  IADD3.X R41, P3, PT, RZ, RZ, RZ, P3, !PT ;  /* 0x000000ffff297210 */ /* 0x000fe40001f7e4ff */
[----:B------:R-:W-:Y:S01]  /*133790*/  IADD3.X R33, P5, PT, R90, R35, RZ, P5, !PT ;  /* 0x000000235a217210 */ /* 0x000fe20002fbe4ff */
[----:B------:R-:W-:Y:S01]  /*1337a0*/  IMAD.WIDE.U32 R34, R9, 0x1, RZ ;  /* 0x0000000109227825 */ /* 0x000fe200078e00ff */
[----:B------:R-:W-:Y:S02]  /*1337b0*/  IADD3.X R61, PT, PT, RZ, RZ, RZ, P4, P0 ;  /* 0x000000ffff3d7210 */ /* 0x000fe400027e04ff */
[----:B------:R-:W-:Y:S01]  /*1337c0*/  IADD3.X RZ, P1, PT, R31, R47, RZ, P1, !PT ;  /* 0x0000002f1fff7210 */ /* 0x000fe20000f3e4ff */
[----:B------:R-:W-:Y:S01]  /*1337d0*/  IMAD.X R43, RZ, RZ, RZ, P3 ;  /* 0x000000ffff2b7224 */ /* 0x000fe200018e06ff */
[----:B------:R-:W-:Y:S02]  /*1337e0*/  IADD3 RZ, P0, PT, R32, R116, RZ ;  /* 0x0000007420ff7210 */ /* 0x000fe40007f1e0ff */
[----:B------:R-:W-:Y:S01]  /*1337f0*/  IADD3 RZ, P4, PT, R104, R12, RZ ;  /* 0x0000000c68ff7210 */ /* 0x000fe20007f9e0ff */
[C-C-:B------:R-:W-:Y:S01]  /*133800*/  IMAD R12, R8.reuse, -0x7af74000, R34.reuse ;  /* 0x8508c000080c7824 */ /* 0x140fe200078e0222 */
[----:B------:R-:W-:Y:S01]  /*133810*/  IADD3.X R41, P3, PT, R41, R58, RZ, P1, !PT ;  /* 0x0000003a29297210 */ /* 0x000fe20000f7e4ff */
[----:B------:R-:W-:Y:S01]  /*133820*/  IMAD.WIDE.U32 R34, P1, R8, -0x7af74000, R34 ;  /* 0x8508c00008227825 */ /* 0x000fe20007820022 */
[----:B------:R-:W-:-:S02]  /*133830*/  IADD3.X RZ, P0, PT, R33, R37, RZ, P0, !PT ;  /* 0x0000002521ff7210 */ /* 0x000fc4000071e4ff */
[----:B------:R-:W-:Y:S01]  /*133840*/  IADD3.X R58, P3, PT, R43, R59, RZ, P3, !PT ;  /* 0x0000003b2b3a7210 */ /* 0x000fe20001f7e4ff */
[----:B------:R-:W-:Y:S01]  /*133850*/  IMAD.WIDE.U32 R36, R38, 0x6ca1493b, R44 ;  /* 0x6ca1493b26247825 */ /* 0x000fe200078e002c */
[----:B------:R-:W-:-:S03]  /*133860*/  IADD3.X R45, P5, PT, RZ, RZ, RZ, P5, !PT ;  /* 0x000000ffff2d7210 */ /* 0x000fc60002fbe4ff */
[----:B------:R-:W-:Y:S01]  /*133870*/  IMAD.IADD R12, R13, 0x1, R12 ;  /* 0x000000010d0c7824 */ /* 0x000fe200078e020c */
        /* <DEDUP_REMOVED lines=9> */
[----:B------:R-:W-:Y:S01]  /*133910*/  IMAD.WIDE.U32 R32, R38, 0x17c510ea, R32 ;  /* 0x17c510ea26207825 */ /* 0x000fe200078e0020 */
[----:B------:R-:W-:-:S02]  /*133920*/  IADD3 RZ, P1, PT, R36, R56, RZ ;  /* 0x0000003824ff7210 */ /* 0x000fc40007f3e0ff */
[----:B------:R-:W-:Y:S01]  /*133930*/  IADD3.X R49, P3, PT, RZ, RZ, RZ, P3, !PT ;  /* 0x000000ffff317210 */ /* 0x000fe20001f7e4ff */
[----:B------:R-:W-:Y:S01]  /*133940*/  IMAD.WIDE.U32.X R12, R9, -0x7af74000, R12, P5 ;  /* 0x8508c000090c7825 */ /* 0x000fe200028e040c */
[----:B------:R-:W-:Y:S02]  /*133950*/  IADD3.X R38, P0, PT, R45, R114, RZ, P0, !PT ;  /* 0x000000722d267210 */ /* 0x000fe4000071e4ff */
[----:B------:R-:W-:Y:S01]  /*133960*/  IADD3.X RZ, P1, PT, R37, R41, RZ, P1, !PT ;  /* 0x0000002925ff7210 */ /* 0x000fe20000f3e4ff */
[----:B------:R-:W-:Y:S01]  /*133970*/  IMAD.WIDE.U32 R42, R9, 0x30000000, RZ ;  /* 0x30000000092a7825 */ /* 0x000fe200078e00ff */
[----:B------:R-:W-:Y:S02]  /*133980*/  IADD3.X R45, P4, PT, RZ, R12, RZ, P4, !PT ;  /* 0x0000000cff2d7210 */ /* 0x000fe4000279e4ff */
[----:B------:R-:W-:Y:S01]  /*133990*/  IADD3.X R114, P0, PT, R47, R115, RZ, P0, !PT ;  /* 0x000000732f727210 */ /* 0x000fe2000071e4ff */
[----:B------:R-:W-:Y:S01]  /*1339a0*/  IMAD.X R51, RZ, RZ, RZ, P3 ;  /* 0x000000ffff337224 */ /* 0x000fe200018e06ff */
[----:B------:R-:W-:Y:S01]  /*1339b0*/  IADD3.X R49, P1, PT, R49, R54, RZ, P1, !PT ;  /* 0x0000003631317210 */ /* 0x000fe20000f3e4ff */
[----:B------:R-:W-:Y:S01]  /*1339c0*/  IMAD.WIDE.U32 R40, R14, -0x45f6b800, R30 ;  /* 0xba0948000e287825 */ /* 0x000fe200078e001e */
[----:B------:R-:W-:-:S02]  /*1339d0*/  IADD3.X R13, P4, PT, RZ, R13, RZ, P4, !PT ;  /* 0x0000000dff0d7210 */ /* 0x000fc4000279e4ff */
[----:B------:R-:W-:Y:S01]  /*1339e0*/  IADD3.X R57, P0, PT, R38, R53, RZ, P0, !PT ;  /* 0x0000003526397210 */ /* 0x000fe2000071e4ff */
[C-C-:B------:R-:W-:Y:S01]  /*1339f0*/  IMAD R47, R8.reuse, 0x170b5d44, R42.reuse ;  /* 0x170b5d44082f7824 */ /* 0x140fe200078e022a */
[----:B------:R-:W-:Y:S01]  /*133a00*/  IADD3.X R54, P3, PT, R51, R55, RZ, P1, !PT ;  /* 0x0000003733367210 */ /* 0x000fe20000f7e4ff */
[C---:B------:R-:W-:Y:S01]  /*133a10*/  IMAD.WIDE.U32 R42, P5, R8.reuse, 0x170b5d44, R42 ;  /* 0x170b5d44082a7825 */ /* 0x040fe200078a002a */
[----:B------:R-:W-:Y:S02]  /*133a20*/  IADD3.X R12, P1, PT, R45, R40, RZ, P4, !PT ;  /* 0x000000282d0c7210 */ /* 0x000fe4000273e4ff */
[----:B------:R-:W-:Y:S01]  /*133a30*/  IADD3.X R32, P4, PT, R49, R32, RZ, P3, !PT ;  /* 0x0000002031207210 */ /* 0x000fe20001f9e4ff */
[----:B------:R-:W-:Y:S01]  /*133a40*/  IMAD.WIDE.U32 R34, R8, 0x30000000, RZ ;  /* 0x3000000008227825 */ /* 0x000fe200078e00ff */
[----:B------:R-:W-:-:S03]  /*133a50*/  IADD3 R55, PT, PT, R39, R101, RZ ;  /* 0x0000006527377210 */ /* 0x000fc60007ffe0ff */
[----:B------:R-:W-:Y:S01]  /*133a60*/  IMAD.IADD R38, R41, 0x1, R107 ;  /* 0x0000000129267824 */ /* 0x000fe200078e026b */
        /* <DEDUP_REMOVED lines=11> */
[----:B------:R-:W-:Y:S01]  /*133b20*/  IMAD.WIDE.U32.X R40, R9, 0x170b5d44, R30, P5 ;  /* 0x170b5d4409287825 */ /* 0x000fe200028e041e */
[----:B------:R-:W-:Y:S02]  /*133b30*/  IADD3.X R51, P4, PT, RZ, RZ, RZ, P4, !PT ;  /* 0x000000ffff337210 */ /* 0x000fe4000279e4ff */
[----:B------:R-:W-:Y:S01]  /*133b40*/  IADD3.X R38, P0, PT, R114, R61, RZ, P0, !PT ;  /* 0x0000003d72267210 */ /* 0x000fe2000071e4ff */
[C-C-:B------:R-:W-:Y:S01]  /*133b50*/  IMAD R49, R8.reuse, 0x1ef3622f, R42.reuse ;  /* 0x1ef3622f08317824 */ /* 0x140fe200078e022a */
[----:B------:R-:W-:Y:S01]  /*133b60*/  IADD3.X R11, P3, PT, R11, R40, RZ, P3, !PT ;  /* 0x000000280b0b7210 */ /* 0x000fe20001f7e4ff */
[----:B------:R-:W-:-:S04]  /*133b70*/  IMAD.WIDE.U32 R42, P5, R8, 0x1ef3622f, R42 ;  /* 0x1ef3622f082a7825 */ /* 0x000fc800078a002a */
[----:B------:R-:W-:Y:S01]  /*133b80*/  IMAD.X R45, RZ, RZ, RZ, P1 ;  /* 0x000000ffff2d7224 */ /* 0x000fe200008e06ff */
[----:B------:R-:W-:Y:S01]  /*133b90*/  IADD3 RZ, P1, PT, R32, R100, RZ ;  /* 0x0000006420ff7210 */ /* 0x000fe20007f3e0ff */
        /* <DEDUP_REMOVED lines=29> */
[----:B------:R-:W-:-:S02]  /*133d70*/  IADD3.X R7, P4, PT, R15, R7, RZ, P4, !PT ;  /* 0x000000070f077210 */ /* 0x000fc4000279e4ff */
[----:B------:R-:W-:Y:S01]  /*133d80*/  IADD3.X R37, PT, PT, RZ, RZ, RZ, P5, !PT ;  /* 0x000000ffff257210 */ /* 0x000fe20002ffe4ff */
[----:B------:R-:W-:Y:S01]  /*133d90*/  IMAD.WIDE.U32 R32, R14, 0x6ca1493b, R32 ;  /* 0x6ca1493b0e207825 */ /* 0x000fe200078e0020 */
[----:B------:R-:W-:Y:S02]  /*133da0*/  IADD3 RZ, P5, PT, R40, R35, RZ ;  /* 0x0000002328ff7210 */ /* 0x000fe40007fbe0ff */
[----:B------:R-:W-:Y:S01]  /*133db0*/  IADD3.X R45, P3, PT, RZ, RZ, RZ, P3, !PT ;  /* 0x000000ffff2d7210 */ /* 0x000fe20001f7e4ff */
        /* <DEDUP_REMOVED lines=26> */
[----:B------:R-:W-:Y:S02]  /*133f60*/  IADD3.X R37, PT, PT, RZ, RZ, RZ, P1, P0 ;  /* 0x000000ffff257210 */ /* 0x000fe40000fe04ff */
[----:B------:R-:W-:Y:S01]  /*133f70*/  IADD3.X R94, P3, PT, R39, R95, RZ, P3, !PT ;  /* 0x0000005f275e7210 */ /* 0x000fe20001f7e4ff */
[----:B------:R-:W-:Y:S01]  /*133f80*/  IMAD.IADD R103, R15, 0x1, R103 ;  /* 0x000000010f677824 */ /* 0x000fe200078e0267 */
[----:B------:R-:W-:Y:S01]  /*133f90*/  IADD3 RZ, P0, PT, R14, R30, RZ ;  /* 0x0000001e0eff7210 */ /* 0x000fe20007f1e0ff */
[----:B------:R-:W-:Y:S01]  /*133fa0*/  IMAD.X R33, RZ, RZ, RZ, P4 ;  /* 0x000000ffff217224 */ /* 0x000fe200020e06ff */
[-C--:B------:R-:W-:Y:S01]  /*133fb0*/  IADD3 RZ, P4, PT, R34, R31.reuse, RZ ;  /* 0x0000001f22ff7210 */ /* 0x080fe20007f9e0ff */
[----:B------:R-:W-:Y:S01]  /*133fc0*/  IMAD.WIDE.U32 R64, R223, R64, R10 ;  /* 0x00000040df407225 */ /* 0x000fe200078e000a */
[----:B------:R-:W-:-:S02]  /*133fd0*/  IADD3 R31, PT, PT, R53, R31, RZ ;  /* 0x0000001f351f7210 */ /* 0x000fc40007ffe0ff */
        /* <DEDUP_REMOVED lines=32> */
[----:B------:R-:W-:Y:S01]  /*1341e0*/  IMAD.WIDE.U32 R12, R8, 0x30000000, R12 ;  /* 0x30000000080c7825 */ /* 0x000fe200078e000c */
[----:B------:R-:W-:Y:S02]  /*1341f0*/  IADD3.X R37, P4, PT, R184, ~R167, RZ, P4, !PT ;  /* 0x800000a7b8257210 */ /* 0x000fe4000279e4ff */
[----:B------:R-:W-:Y:S01]  /*134200*/  IADD3.X RZ, P1, PT, R45, R35, RZ, P1, !PT ;  /* 0x000000232dff7210 */ /* 0x000fe20000f3e4ff */
[----:B------:R-:W-:Y:S01]  /*134210*/  IMAD.X R31, RZ, RZ, RZ, P5 ;  /* 0x000000ffff1f7224 */ /* 0x000fe200028e06ff */
[----:B------:R-:W-:Y:S01]  /*134220*/  IADD3.X R34, P4, PT, R183, ~R168, RZ, P4, !PT ;  /* 0x800000a8b7227210 */ /* 0x000fe2000279e4ff */
[----:B------:R-:W-:Y:S01]  /*134230*/  IMAD.WIDE.U32 R42, R8, -0x45f6b800, R42 ;  /* 0xba094800082a7825 */ /* 0x000fe200078e002a */
[----:B------:R-:W-:Y:S02]  /*134240*/  IADD3 RZ, P5, PT, R10, R144, RZ ;  /* 0x000000900aff7210 */ /* 0x000fe40007fbe0ff */
[----:B------:R-:W-:Y:S01]  /*134250*/  IADD3.X R9, P1, PT, R9, R32, RZ, P1, !PT ;  /* 0x0000002009097210 */ /* 0x000fe20000f3e4ff */
[----:B------:R-:W-:Y:S01]  /*134260*/  IMAD.WIDE.U32 R6, R8, 0xf5138f, R6 ;  /* 0x00f5138f08067825 */ /* 0x000fe200078e0006 */
[----:B------:R-:W-:-:S02]  /*134270*/  IADD3.X R35, P4, PT, R182, ~R169, RZ, P4, !PT ;  /* 0x800000a9b6237210 */ /* 0x000fc4000279e4ff */
[----:B------:R-:W-:Y:S01]  /*134280*/  IADD3.X RZ, P5, PT, R11, R231, RZ, P5, !PT ;  /* 0x000000e70bff7210 */ /* 0x000fe20002fbe4ff */
[----:B------:R-:W-:Y:S01]  /*134290*/  IMAD.WIDE.U32 R14, R8, 0x6ca1493b, R14 ;  /* 0x6ca1493b080e7825 */ /* 0x000fe200078e000e */
[----:B------:R-:W-:Y:S02]  /*1342a0*/  IADD3.X R11, P2, PT, RZ, RZ, RZ, P2, !PT ;  /* 0x000000ffff0b7210 */ /* 0x000fe4000175e4ff */
[----:B------:R-:W-:Y:S01]  /*1342b0*/  IADD3.X R10, P1, PT, R31, R33, RZ, P1, !PT ;  /* 0x000000211f0a7210 */ /* 0x000fe20000f3e4ff */
[----:B------:R-:W-:Y:S01]  /*1342c0*/  IMAD.IADD R50, R43, 0x1, R49 ;  /* 0x000000012b327824 */ /* 0x000fe200078e0231 */
[----:B------:R-:W-:Y:S01]  /*1342d0*/  IADD3.X R30, P3, PT, RZ, RZ, RZ, P3, !PT ;  /* 0x000000ffff1e7210 */ /* 0x000fe20001f7e4ff */
[----:B------:R-:W-:Y:S01]  /*1342e0*/  IMAD.IADD R51, R7, 0x1, R51 ;  /* 0x0000000107337824 */ /* 0x000fe200078e0233 */
[----:B------:R-:W-:Y:S01]  /*1342f0*/  IADD3.X R32, P4, PT, R181, ~R170, RZ, P4, !PT ;  /* 0x800000aab5207210 */ /* 0x000fe2000279e4ff */
[----:B------:R-:W-:Y:S01]  /*134300*/  IMAD.IADD R53, R15, 0x1, R53 ;  /* 0x000000010f357824 */ /* 0x000fe200078e0235 */
[----:B------:R-:W-:Y:S01]  /*134310*/  IADD3.X R46, P5, PT, R11, R92, RZ, P5, !PT ;  /* 0x0000005c0b2e7210 */ /* 0x000fe20002fbe4ff */
[----:B------:R-:W-:Y:S01]  /*134320*/  IMAD.IADD R221, R13, 0x1, R47 ;  /* 0x000000010ddd7824 */ /* 0x000fe200078e022f */
[----:B------:R-:W-:Y:S01]  /*134330*/  IADD3.X R9, P0, P1, R9, RZ, R30, P1, P0 ;  /* 0x000000ff09097210 */ /* 0x000fe2000090041e */
[----:B------:R-:W-:Y:S01]  /*134340*/  IMAD.MOV.U32 R222, RZ, RZ, R12 ;  /* 0x000000ffffde7224 */ /* 0x000fe200078e000c */
[----:B------:R-:W-:Y:S01]  /*134350*/  IADD3.X R11, PT, PT, RZ, RZ, RZ, P3, !PT ;  /* 0x000000ffff0b7210 */ /* 0x000fe20001ffe4ff */
[----:B------:R-:W-:Y:S01]  /*134360*/  IMAD.MOV.U32 R13, RZ, RZ, R51 ;  /* 0x000000ffff0d7224 */ /* 0x000fe200078e0033 */
[----:B------:R-:W-:-:S02]  /*134370*/  IADD3.X R33, P4, PT, R180, ~R171, RZ, P4, !PT ;  /* 0x800000abb4217210 */ /* 0x000fc4000279e4ff */
[----:B------:R-:W-:Y:S01]  /*134380*/  IADD3.X R10, PT, PT, R10, RZ, R11, P0, P1 ;  /* 0x000000ff0a0a7210 */ /* 0x000fe200007e240b */
[----:B------:R-:W-:Y:S01]  /*134390*/  IMAD.MOV.U32 R11, RZ, RZ, R50 ;  /* 0x000000ffff0b7224 */ /* 0x000fe200078e0032 */
[----:B------:R-:W-:Y:S02]  /*1343a0*/  IADD3.X R93, PT, PT, R93, RZ, RZ, P5, P2 ;  /* 0x000000ff5d5d7210 */ /* 0x000fe40002fe44ff */
[----:B------:R-:W-:Y:S01]  /*1343b0*/  IADD3 R52, P1, PT, R9, R46, RZ ;  /* 0x0000002e09347210 */ /* 0x000fe20007f3e0ff */
[----:B------:R-:W-:Y:S01]  /*1343c0*/  IMAD.WIDE.U32 R8, R8, 0x17c510ea, R44 ;  /* 0x17c510ea08087825 */ /* 0x000fe200078e002c */
[----:B------:R-:W-:Y:S02]  /*1343d0*/  IADD3.X R30, P0, PT, R175, ~R172, RZ, P4, !PT ;  /* 0x800000acaf1e7210 */ /* 0x000fe4000271e4ff */
[----:B------:R-:W-:Y:S01]  /*1343e0*/  MOV R12, R6 ;  /* 0x00000006000c7202 */ /* 0x000fe20000000f00 */
[----:B------:R-:W-:Y:S02]  /*1343f0*/  IMAD.X R93, R10, 0x1, R93, P1 ;  /* 0x000000010a5d7824 */ /* 0x000fe400008e065d */
[----:B------:R-:W-:Y:S01]  /*134400*/  IMAD.X R31, R174, 0x1, ~R173, P0 ;  /* 0x00000001ae1f7824 */ /* 0x000fe200000e0ead */
        /* <DEDUP_REMOVED lines=76> */
.L_x_1304:
[----:B------:R-:W-:Y:S05]  /*1348d0*/  BSYNC.RELIABLE B3 ;  /* 0x0000000000037941 */ /* 0x000fea0003800100 */
.L_x_1303:
        /* <DEDUP_REMOVED lines=12> */
.L_x_1302:
[----:B------:R-:W-:Y:S05]  /*1349a0*/  BSYNC.RECONVERGENT B2 ;  /* 0x0000000000027941 */ /* 0x000fea0003800200 */
.L_x_1301:
        /* <DEDUP_REMOVED lines=91> */
.L_x_1308:
[----:B------:R-:W-:Y:S05]  /*134f60*/  BSYNC.RELIABLE B3 ;  /* 0x0000000000037941 */ /* 0x000fea0003800100 */
.L_x_1307:
        /* <DEDUP_REMOVED lines=12> */
.L_x_1306:
[----:B------:R-:W-:Y:S05]  /*135030*/  BSYNC.RECONVERGENT B2 ;  /* 0x0000000000027941 */ /* 0x000fea0003800200 */
.L_x_1305:
        /* <DEDUP_REMOVED lines=37> */
.L_x_1312:
[----:B------:R-:W-:Y:S05]  /*135290*/  BSYNC.RELIABLE B3 ;  /* 0x0000000000037941 */ /* 0x000fea0003800100 */
.L_x_1311:
        /* <DEDUP_REMOVED lines=12> */
.L_x_1310:
[----:B------:R-:W-:Y:S05]  /*135360*/  BSYNC.RECONVERGENT B2 ;  /* 0x0000000000027941 */ /* 0x000fea0003800200 */
.L_x_1309:
        /* <DEDUP_REMOVED lines=9> */
[----:B------:R-:W-:-:S03]  /*135400*/  IADD3.X R9, PT, PT, RZ, RZ, RZ, P0, !PT ;  /* 0x000000ffff097210 */ /* 0x000fc600007fe4ff */
[----:B------:R-:W-:Y:S01]  /*135410*/  IMAD.WIDE.U32 R186, R139, R201, RZ ;  /* 0x000000c98bba7225 */ /* 0x000fe200078e00ff */
[----:B------:R-:W-:-:S03]  /*135420*/  IADD3 R181, P5, PT, R181, R10, RZ ;  /* 0x0000000ab5b57210 */ /* 0x000fc60007fbe0ff */
[----:B------:R-:W-:Y:S01]  /*135430*/  IMAD.MOV.U32 R184, RZ, RZ, R11 ;  /* 0x000000ffffb87224 */ /* 0x000fe200078e000b */
[----:B------:R-:W-:Y:S01]  /*135440*/  IADD3 R175, P0, PT, R187, R6, RZ ;  /* 0x00000006bbaf7210 */ /* 0x000fe20007f1e0ff */
[----:B------:R-:W-:-:S04]  /*135450*/  IMAD.WIDE.U32 R10, R43, R211, RZ ;  /* 0x000000d32b0a7225 */ /* 0x000fc800078e00ff */
[----:B------:R-:W-:Y:S02]  /*135460*/  IMAD.MOV.U32 R8, RZ, RZ, R7 ;  /* 0x000000ffff087224 */ /* 0x000fe400078e0007 */
[----:B------:R-:W-:-:S04]  /*135470*/  IMAD.WIDE.U32 R12, R43, R205, RZ ;  /* 0x000000cd2b0c7225 */ /* 0x000fc800078e00ff */
[----:B------:R-:W-:-:S04]  /*135480*/  IMAD.WIDE.U32.X R8, R202, R43, R8, P0 ;  /* 0x0000002bca087225 */ /* 0x000fc800000e0408 */
[----:B------:R-:W-:-:S04]  /*135490*/  IMAD.WIDE.U32 R6, R43, R207, RZ ;  /* 0x000000cf2b067225 */ /* 0x000fc800078e00ff */
[----:B------:R-:W-:-:S04]  /*1354a0*/  IMAD.WIDE.U32 R10, P0, R212, R139, R10 ;  /* 0x0000008bd40a7225 */ /* 0x000fc8000780000a */
[----:B------:R-:W-:Y:S01]  /*1354b0*/  IMAD.X R163, RZ, RZ, RZ, P0 ;  /* 0x000000ffffa37224 */ /* 0x000fe200000e06ff */
[----:B------:R-:W-:Y:S01]  /*1354c0*/  IADD3 RZ, P0, PT, RZ, R186, RZ ;  /* 0x000000baffff7210 */ /* 0x000fe20007f1e0ff */
[----:B------:R-:W-:-:S03]  /*1354d0*/  IMAD.WIDE.U32 R182, R139, R205, RZ ;  /* 0x000000cd8bb67225 */ /* 0x000fc600078e00ff */
[----:B------:R-:W-:Y:S01]  /*1354e0*/  IADD3.X RZ, P0, PT, RZ, R175, RZ, P0, !PT ;  /* 0x000000afffff7210 */ /* 0x000fe2000071e4ff */
[----:B------:R-:W-:-:S03]  /*1354f0*/  IMAD.WIDE.U32 R12, P3, R206, R139, R12 ;  /* 0x0000008bce0c7225 */ /* 0x000fc6000786000c */
[----:B------:R-:W-:Y:S01]  /*135500*/  IADD3.X R45, P0, PT, RZ, R8, RZ, P0, !PT ;  /* 0x00000008ff2d7210 */ /* 0x000fe2000071e4ff */
[----:B------:R-:W-:Y:S02]  /*135510*/  IMAD.X R185, RZ, RZ, RZ, P2 ;  /* 0x000000ffffb97224 */ /* 0x000fe400010e06ff */
        /* <DEDUP_REMOVED lines=9> */
[----:B------:R-:W-:-:S03]  /*1355b0*/  MOV R140, R15 ;  /* 0x0000000f008c7202 */ /* 0x000fc60000000f00 */
[----:B------:R-:W-:Y:S02]  /*1355c0*/  IMAD.MOV.U32 R130, RZ, RZ, R7 ;  /* 0x000000ffff827224 */ /* 0x000fe400078e0007 */
[----:B------:R-:W-:Y:S01]  /*1355d0*/  IMAD.X R141, RZ, RZ, RZ, P4 ;  /* 0x000000ffff8d7224 */ /* 0x000fe200020e06ff */
[----:B------:R-:W-:Y:S01]  /*1355e0*/  IADD3 R121, P4, PT, R155, R14, RZ ;  /* 0x0000000e9b797210 */ /* 0x000fe20007f9e0ff */
        /* <DEDUP_REMOVED lines=41> */
[----:B------:R-:W-:Y:S01]  /*135880*/  IMAD.MOV.U32 R42, RZ, RZ, R11 ;  /* 0x000000ffff2a7224 */ /* 0x000fe200078e000b */
[----:B------:R-:W-:Y:S01]  /*135890*/  IADD3.X R11, P0, PT, R168, ~R34, RZ, P0, !PT ;  /* 0x80000022a80b7210 */ /* 0x000fe2000071e4ff */
[----:B------:R-:W-:Y:S02]  /*1358a0*/  IMAD.MOV.U32 R136, RZ, RZ, R111 ;  /* 0x000000ffff887224 */ /* 0x000fe400078e006f */
[----:B------:R-:W-:-:S04]  /*1358b0*/  IMAD.WIDE.U32 R142, R165, R207, RZ ;  /* 0x000000cfa58e7225 */ /* 0x000fc800078e00ff */
[----:B------:R-:W-:-:S04]  /*1358c0*/  IMAD.WIDE.U32.X R42, R212, R165, R42, P4 ;  /* 0x000000a5d42a7225 */ /* 0x000fc800020e042a */
[----:B------:R-:W-:-:S04]  /*1358d0*/  IMAD.WIDE.U32 R152, R96, R203, RZ ;  /* 0x000000cb60987225 */ /* 0x000fc800078e00ff */
[----:B------:R-:W-:-:S04]  /*1358e0*/  IMAD.WIDE.U32.X R136, R204, R165, R136, P1 ;  /* 0x000000a5cc887225 */ /* 0x000fc800008e0488 */
[----:B------:R-:W-:-:S04]  /*1358f0*/  IMAD.WIDE.U32 R132, P4, R202, R224, R132 ;  /* 0x000000e0ca847225 */ /* 0x000fc80007880084 */
[----:B------:R-:W-:-:S04]  /*135900*/  IMAD.WIDE.U32 R160, R223, R209, RZ ;  /* 0x000000d1dfa07225 */ /* 0x000fc800078e00ff */
[----:B------:R-:W-:-:S04]  /*135910*/  IMAD.WIDE.U32 R12, P1, R210, R223, R12 ;  /* 0x000000dfd20c7225 */ /* 0x000fc8000782000c */
[----:B------:R-:W-:Y:S02]  /*135920*/  IMAD.X R123, RZ, RZ, RZ, P4 ;  /* 0x000000ffff7b7224 */ /* 0x000fe400020e06ff */
[----:B------:R-:W-:-:S04]  /*135930*/  IMAD.WIDE.U32 R142, P5, R208, R223, R142 ;  /* 0x000000dfd08e7225 */ /* 0x000fc800078a008e */
[----:B------:R-:W-:Y:S01]  /*135940*/  IMAD.X R237, RZ, RZ, RZ, P1 ;  /* 0x000000ffffed7224 */ /* 0x000fe200008e06ff */
[----:B------:R-:W-:Y:S01]  /*135950*/  IADD3 R174, P1, PT, R12, R161, RZ ;  /* 0x000000a10cae7210 */ /* 0x000fe20007f3e0ff */
[----:B------:R-:W-:Y:S01]  /*135960*/  IMAD.WIDE.U32 R134, R224, R201, RZ ;  /* 0x000000c9e0867225 */ /* 0x000fe200078e00ff */
[----:B------:R-:W-:-:S03]  /*135970*/  IADD3.X R147, PT, PT, RZ, RZ, RZ, P5, !PT ;  /* 0x000000ffff937210 */ /* 0x000fc60002ffe4ff */
[----:B------:R-:W-:-:S04]  /*135980*/  IMAD.WIDE.U32 R152, P4, R204, R224, R152 ;  /* 0x000000e0cc987225 */ /* 0x000fc80007880098 */
[----:B------:R-:W-:-:S04]  /*135990*/  IMAD.WIDE.U32 R128, R223, R207, RZ ;  /* 0x000000cfdf807225 */ /* 0x000fc800078e00ff */
[----:B------:R-:W-:Y:S01]  /*1359a0*/  IMAD.WIDE.U32 R232, R96, R207, RZ ;  /* 0x000000cf60e87225 */ /* 0x000fe200078e00ff */
[----:B------:R-:W-:-:S03]  /*1359b0*/  IADD3 R157, P5, PT, R142, R129, RZ ;  /* 0x000000818e9d7210 */ /* 0x000fc60007fbe0ff */
[----:B------:R-:W-:Y:S01]  /*1359c0*/  IMAD.MOV.U32 R236, RZ, RZ, R13 ;  /* 0x000000ffffec7224 */ /* 0x000fe200078e000d */
[----:B------:R-:W-:Y:S01]  /*1359d0*/  IADD3.X R13, P0, PT, R169, ~R35, RZ, P0, !PT ;  /* 0x80000023a90d7210 */ /* 0x000fe2000071e4ff */
[----:B------:R-:W-:Y:S01]  /*1359e0*/  IMAD.X R151, RZ, RZ, RZ, P4 ;  /* 0x000000ffff977224 */ /* 0x000fe200020e06ff */
[----:B------:R-:W-:Y:S01]  /*1359f0*/  IADD3 R113, P4, PT, R132, R135, RZ ;  /* 0x0000008784717210 */ /* 0x000fe20007f9e0ff */
[----:B------:R-:W-:-:S04]  /*135a00*/  IMAD.WIDE.U32.X R236, R210, R165, R236, P1 ;  /* 0x000000a5d2ec7225 */ /* 0x000fc800008e04ec */
[----:B------:R-:W-:-:S04]  /*135a10*/  IMAD.WIDE.U32 R14, R96, R205, RZ ;  /* 0x000000cd600e7225 */ /* 0x000fc800078e00ff */
[----:B------:R-:W-:-:S04]  /*135a20*/  IMAD.WIDE.U32 R108, R224, R203, RZ ;  /* 0x000000cbe06c7225 */ /* 0x000fc800078e00ff */
[----:B------:R-:W-:Y:S02]  /*135a30*/  IMAD.MOV.U32 R122, RZ, RZ, R133 ;  /* 0x000000ffff7a7224 */ /* 0x000fe400078e0085 */
[----:B------:R-:W-:Y:S02]  /*135a40*/  IMAD.MOV.U32 R146, RZ, RZ, R143 ;  /* 0x000000ffff927224 */ /* 0x000fe400078e008f */
[----:B------:R-:W-:-:S04]  /*135a50*/  IMAD.WIDE.U32 R48, P1, R208, R224, R232 ;  /* 0x000000e0d0307225 */ /* 0x000fc800078200e8 */
[----:B------:R-:W-:Y:S01]  /*135a60*/  IMAD.WIDE.U32.X R122, R202, R96, R122, P4 ;  /* 0x00000060ca7a7225 */ /* 0x000fe200020e047a */
[----:B------:R-:W-:-:S03]  /*135a70*/  IADD3 R143, P4, PT, R152, R109, RZ ;  /* 0x0000006d988f7210 */ /* 0x000fc60007f9e0ff */
[----:B------:R-:W-:-:S04]  /*135a80*/  IMAD.WIDE.U32.X R146, R208, R165, R146, P5 ;  /* 0x000000a5d0927225 */ /* 0x000fc800028e0492 */
[----:B------:R-:W-:Y:S02]  /*135a90*/  IMAD.X R55, RZ, RZ, RZ, P1 ;  /* 0x000000ffff377224 */ /* 0x000fe400008e06ff */
[----:B------:R-:W-:-:S04]  /*135aa0*/  IMAD.WIDE.U32 R14, P1, R206, R224, R14 ;  /* 0x000000e0ce0e7225 */ /* 0x000fc8000782000e */
[----:B------:R-:W-:Y:S01]  /*135ab0*/  IMAD.WIDE.U32 R164, R224, R205, RZ ;  /* 0x000000cde0a47225 */ /* 0x000fe200078e00ff */
[----:B------:R-:W-:-:S03]  /*135ac0*/  IADD3.X R159, PT, PT, RZ, RZ, RZ, P1, !PT ;  /* 0x000000ffff9f7210 */ /* 0x000fc60000ffe4ff */
[----:B------:R-:W-:Y:S02]  /*135ad0*/  IMAD.MOV.U32 R150, RZ, RZ, R153 ;  /* 0x000000ffff967224 */ /* 0x000fe400078e0099 */
[----:B------:R-:W-:-:S04]  /*135ae0*/  IMAD.WIDE.U32 R44, R224, R207, RZ ;  /* 0x000000cfe02c7225 */ /* 0x000fc800078e00ff */
[----:B------:R-:W-:Y:S01]  /*135af0*/  IMAD.WIDE.U32.X R150, R204, R96, R150, P4 ;  /* 0x00000060cc967225 */ /* 0x000fe200020e0496 */
[----:B------:R-:W-:Y:S02]  /*135b00*/  IADD3 R9, P4, PT, R14, R165, RZ ;  /* 0x000000a50e097210 */ /* 0x000fe40007f9e0ff */
[----:B------:R-:W-:Y:S01]  /*135b10*/  IADD3 RZ, P1, PT, R48, R45, RZ ;  /* 0x0000002d30ff7210 */ /* 0x000fe20007f3e0ff */
[----:B------:R-:W-:-:S04]  /*135b20*/  IMAD.WIDE.U32 R230, R96, R209, RZ ;  /* 0x000000d160e67225 */ /* 0x000fc800078e00ff */
[----:B------:R-:W-:-:S04]  /*135b30*/  IMAD.WIDE.U32 R228, R13, R201, RZ ;  /* 0x000000c90de47225 */ /* 0x000fc800078e00ff */
[----:B------:R-:W-:Y:S02]  /*135b40*/  IMAD.MOV.U32 R158, RZ, RZ, R15 ;  /* 0x000000ffff9e7224 */ /* 0x000fe400078e000f */
[----:B------:R-:W-:-:S04]  /*135b50*/  IMAD.WIDE.U32 R6, R186, -0x1, RZ ;  /* 0xffffffffba067825 */ /* 0x000fc800078e00ff */
[----:B------:R-:W-:Y:S02]  /*135b60*/  IMAD.MOV.U32 R54, RZ, RZ, R49 ;  /* 0x000000ffff367224 */ /* 0x000fe400078e0031 */
[----:B------:R-:W-:-:S04]  /*135b70*/  IMAD.WIDE.U32 R226, R13, R203, RZ ;  /* 0x000000cb0de27225 */ /* 0x000fc800078e00ff */
[----:B------:R-:W-:-:S04]  /*135b80*/  IMAD.WIDE.U32.X R158, R206, R96, R158, P4 ;  /* 0x00000060ce9e7225 */ /* 0x000fc800020e049e */
[----:B------:R-:W-:-:S04]  /*135b90*/  IMAD.WIDE.U32 R52, P4, R210, R224, R230 ;  /* 0x000000e0d2347225 */ /* 0x000fc800078800e6 */
[----:B------:R-:W-:-:S04]  /*135ba0*/  IMAD.WIDE.U32 R48, P5, R202, R11, R228 ;  /* 0x0000000bca307225 */ /* 0x000fc800078a00e4 */
[----:B------:R-:W-:Y:S01]  /*135bb0*/  IMAD.WIDE.U32 R148, R11, R201, RZ ;  /* 0x000000c90b947225 */ /* 0x000fe200078e00ff */
[----:B------:R-:W-:-:S03]  /*135bc0*/  MOV R100, R49 ;  /* 0x0000003100647202 */ /* 0x000fc60000000f00 */
        /* <DEDUP_REMOVED lines=42> */
[----:B------:R-:W-:-:S03]  /*135e70*/  MOV R52, R47 ;  /* 0x0000002f00347202 */ /* 0x000fc60000000f00 */
        /* <DEDUP_REMOVED lines=41> */
[----:B------:R-:W-:Y:S02]  /*136110*/  IADD3.X R119, P3, PT, RZ, RZ, RZ, P0, !PT ;  /* 0x000000ffff777210 */ /* 0x000fe4000077e4ff */
[----:B------:R-:W-:Y:S01]  /*136120*/  MOV R166, R107 ;  /* 0x0000006b00a67202 */ /* 0x000fe20000000f00 */
[----:B------:R-:W-:Y:S01]  /*136130*/  IMAD R15, R204, R11, R226 ;  /* 0x0000000bcc0f7224 */ /* 0x000fe200078e02e2 */
[----:B------:R-:W-:Y:S01]  /*136140*/  IADD3.X R226, P1, PT, R172, ~R30, RZ, P1, !PT ;  /* 0x8000001eace27210 */ /* 0x000fe20000f3e4ff */
[----:B------:R-:W-:Y:S01]  /*136150*/  IMAD.X R167, RZ, RZ, RZ, P5 ;  /* 0x000000ffffa77224 */ /* 0x000fe200028e06ff */
[----:B------:R-:W-:Y:S01]  /*136160*/  IADD3 RZ, P5, PT, R106, R185, RZ ;  /* 0x000000b96aff7210 */ /* 0x000fe20007fbe0ff */
[----:B------:R-:W-:Y:S01]  /*136170*/  IMAD R175, R202, R11, R228 ;  /* 0x0000000bcaaf7224 */ /* 0x000fe200078e02e4 */
        /* <DEDUP_REMOVED lines=10> */
[----:B------:R-:W-:Y:S01]  /*136220*/  IADD3 RZ, P2, PT, R106, R184, RZ ;  /* 0x000000b86aff7210 */ /* 0x000fe20007f5e0ff */
[----:B------:R-:W-:Y:S01]  /*136230*/  IMAD.IADD R133, R187, 0x1, R185 ;  /* 0x00000001bb857824 */ /* 0x000fe200078e02b9 */
[----:B------:R-:W-:Y:S01]  /*136240*/  IADD3.X R111, P0, PT, R111, R114, RZ, P0, !PT ;  /* 0x000000726f6f7210 */ /* 0x000fe2000071e4ff */
[----:B------:R-:W-:Y:S01]  /*136250*/  IMAD.X R129, RZ, RZ, RZ, P3 ;  /* 0x000000ffff817224 */ /* 0x000fe200018e06ff */
[----:B------:R-:W-:Y:S01]  /*136260*/  IADD3.X R109, P4, PT, RZ, RZ, RZ, P4, !PT ;  /* 0x000000ffff6d7210 */ /* 0x000fe2000279e4ff */
[----:B------:R-:W-:Y:S01]  /*136270*/  IMAD.WIDE.U32 R170, P3, R202, R105, R228 ;  /* 0x00000069caaa7225 */ /* 0x000fe200078600e4 */
[----:B------:R-:W-:-:S02]  /*136280*/  IADD3.X R136, P1, PT, R119, R136, RZ, P1, !PT ;  /* 0x0000008877887210 */ /* 0x000fc40000f3e4ff */
[----:B------:R-:W-:Y:S01]  /*136290*/  IADD3.X RZ, P2, PT, R107, R133, RZ, P2, !PT ;  /* 0x000000856bff7210 */ /* 0x000fe2000175e4ff */
[----:B------:R-:W-:Y:S01]  /*1362a0*/  IMAD.WIDE.U32 R168, R203, R223, R168 ;  /* 0x000000dfcba87225 */ /* 0x000fe200078e00a8 */
[----:B------:R-:W-:Y:S02]  /*1362b0*/  IADD3.X R119, P1, PT, R129, R137, RZ, P1, !PT ;  /* 0x0000008981777210 */ /* 0x000fe40000f3e4ff */
[----:B------:R-:W-:Y:S01]  /*1362c0*/  IADD3.X R180, P0, PT, R172, R183, RZ, P0, !PT ;  /* 0x000000b7acb47210 */ /* 0x000fe2000071e4ff */
[----:B------:R-:W-:-:S04]  /*1362d0*/  IMAD.WIDE.U32 R114, R105, R201, RZ ;  /* 0x000000c969727225 */ /* 0x000fc800078e00ff */
[----:B------:R-:W-:-:S04]  /*1362e0*/  IMAD.WIDE.U32.X R166, R186, 0x170b5d44, R166, P5 ;  /* 0x170b5d44baa67825 */ /* 0x000fc800028e04a6 */
[----:B------:R-:W-:Y:S01]  /*1362f0*/  IMAD.WIDE.U32 R126, P5, R204, R105, R232 ;  /* 0x00000069cc7e7225 */ /* 0x000fe200078a00e8 */
[----:B------:R-:W-:-:S03]  /*136300*/  IADD3.X R109, P2, PT, R109, R166, RZ, P2, !PT ;  /* 0x000000a66d6d7210 */ /* 0x000fc6000175e4ff */
[----:B------:R-:W-:Y:S01]  /*136310*/  IMAD.X R135, RZ, RZ, RZ, P3 ;  /* 0x000000ffff877224 */ /* 0x000fe200018e06ff */
[----:B------:R-:W-:Y:S01]  /*136320*/  IADD3 RZ, P3, PT, R168, R134, RZ ;  /* 0x00000086a8ff7210 */ /* 0x000fe20007f7e0ff */
[----:B------:R-:W-:Y:S01]  /*136330*/  IMAD.X R139, RZ, RZ, RZ, P4 ;  /* 0x000000ffff8b7224 */ /* 0x000fe200020e06ff */
[----:B------:R-:W-:Y:S01]  /*136340*/  IADD3 RZ, P4, PT, R170, R115, RZ ;  /* 0x00000073aaff7210 */ /* 0x000fe20007f9e0ff */
[----:B------:R-:W-:-:S03]  /*136350*/  IMAD.WIDE.U32 R144, R125, R205, RZ ;  /* 0x000000cd7d907225 */ /* 0x000fc600078e00ff */
[----:B------:R-:W-:Y:S01]  /*136360*/  IADD3.X R139, P2, PT, R139, R167, RZ, P2, !PT ;  /* 0x000000a78b8b7210 */ /* 0x000fe2000175e4ff */
[----:B------:R-:W-:Y:S02]  /*136370*/  IMAD.MOV.U32 R134, RZ, RZ, R171 ;  /* 0x000000ffff867224 */ /* 0x000fe400078e00ab */
[----:B------:R-:W-:Y:S02]  /*136380*/  IMAD.IADD R181, R169, 0x1, R110 ;  /* 0x00000001a9b57824 */ /* 0x000fe400078e026e */
[----:B------:R-:W-:Y:S01]  /*136390*/  IMAD.X R173, RZ, RZ, RZ, P5 ;  /* 0x000000ffffad7224 */ /* 0x000fe200028e06ff */
[----:B------:R-:W-:Y:S01]  /*1363a0*/  IADD3.X R166, P5, PT, R136, R111, RZ, P1, !PT ;  /* 0x0000006f88a67210 */ /* 0x000fe20000fbe4ff */
[----:B------:R-:W-:Y:S01]  /*1363b0*/  IMAD.WIDE.U32 R136, R105, R203, RZ ;  /* 0x000000cb69887225 */ /* 0x000fe200078e00ff */
[----:B------:R-:W-:Y:S02]  /*1363c0*/  IADD3.X RZ, P1, PT, R181, R113, RZ, P3, !PT ;  /* 0x00000071b5ff7210 */ /* 0x000fe40001f3e4ff */
[----:B------:R-:W-:Y:S01]  /*1363d0*/  IADD3.X R113, P0, PT, RZ, R130, RZ, P0, !PT ;  /* 0x00000082ff717210 */ /* 0x000fe2000071e4ff */
[----:B------:R-:W-:Y:S01]  /*1363e0*/  IMAD.WIDE.U32.X R110, R202, R125, R134, P4 ;  /* 0x0000007dca6e7225 */ /* 0x000fe200020e0486 */
[----:B------:R-:W-:-:S02]  /*1363f0*/  IADD3 RZ, P3, PT, R126, R137, RZ ;  /* 0x000000897eff7210 */ /* 0x000fc40007f7e0ff */
[----:B------:R-:W-:Y:S01]  /*136400*/  IADD3.X R167, P5, PT, R119, R180, RZ, P5, !PT ;  /* 0x000000b477a77210 */ /* 0x000fe20002fbe4ff */
[----:B------:R-:W-:Y:S01]  /*136410*/  IMAD.WIDE.U32 R170, P4, R206, R105, R144 ;  /* 0x00000069ceaa7225 */ /* 0x000fe20007880090 */
[----:B------:R-:W-:Y:S02]  /*136420*/  IADD3.X R169, P0, PT, RZ, R131, RZ, P0, !PT ;  /* 0x00000083ffa97210 */ /* 0x000fe4000071e4ff */
[----:B------:R-:W-:Y:S01]  /*136430*/  IADD3.X R129, P5, PT, RZ, RZ, RZ, P5, !PT ;  /* 0x000000ffff817210 */ /* 0x000fe20002fbe4ff */
[----:B------:R-:W-:Y:S01]  /*136440*/  IMAD.MOV.U32 R172, RZ, RZ, R127 ;  /* 0x000000ffffac7224 */ /* 0x000fe200078e007f */
[----:B------:R-:W-:Y:S01]  /*136450*/  IADD3.X R135, PT, PT, RZ, RZ, RZ, P4, !PT ;  /* 0x000000ffff877210 */ /* 0x000fe200027fe4ff */
[----:B------:R-:W-:Y:S01]  /*136460*/  IMAD.MOV.U32 R180, RZ, RZ, R168 ;  /* 0x000000ffffb47224 */ /* 0x000fe200078e00a8 */
[----:B------:R-:W-:Y:S01]  /*136470*/  IADD3 RZ, P4, PT, R166, R118, RZ ;  /* 0x00000076a6ff7210 */ /* 0x000fe20007f9e0ff */
[----:B------:R-:W-:Y:S01]  /*136480*/  IMAD.WIDE.U32.X R126, R204, R125, R172, P3 ;  /* 0x0000007dcc7e7225 */ /* 0x000fe200018e04ac */
[----:B------:R-:W-:-:S02]  /*136490*/  IADD3.X R154, P0, PT, R113, R154, RZ, P0, !PT ;  /* 0x0000009a719a7210 */ /* 0x000fc4000071e4ff */
[----:B------:R-:W-:Y:S01]  /*1364a0*/  IADD3.X RZ, P4, PT, R167, R120, RZ, P4, !PT ;  /* 0x00000078a7ff7210 */ /* 0x000fe2000279e4ff */
[----:B------:R-:W-:Y:S01]  /*1364b0*/  IMAD.WIDE.U32 R118, R105, R205, RZ ;  /* 0x000000cd69767225 */ /* 0x000fe200078e00ff */
[----:B------:R-:W-:Y:S02]  /*1364c0*/  IADD3.X R113, P1, PT, RZ, R122, RZ, P1, !PT ;  /* 0x0000007aff717210 */ /* 0x000fe40000f3e4ff */
[----:B------:R-:W-:Y:S01]  /*1364d0*/  IADD3.X R129, P4, PT, R129, R116, RZ, P4, !PT ;  /* 0x0000007481817210 */ /* 0x000fe2000279e4ff */
[----:B------:R-:W-:Y:S01]  /*1364e0*/  IMAD.WIDE.U32 R180, R201, R224, R180 ;  /* 0x000000e0c9b47225 */ /* 0x000fe200078e00b4 */
[----:B------:R-:W-:Y:S02]  /*1364f0*/  IADD3 RZ, P3, PT, R170, R119, RZ ;  /* 0x00000077aaff7210 */ /* 0x000fe40007f7e0ff */
[----:B------:R-:W-:Y:S01]  /*136500*/  IADD3.X R145, P1, PT, RZ, R123, RZ, P1, !PT ;  /* 0x0000007bff917210 */ /* 0x000fe20000f3e4ff */
[----:B------:R-:W-:-:S04]  /*136510*/  IMAD.WIDE.U32 R172, R125, R207, RZ ;  /* 0x000000cf7dac7225 */ /* 0x000fc800078e00ff */
[----:B------:R-:W-:Y:S02]  /*136520*/  IMAD R13, R210, R224, R230 ;  /* 0x000000e0d20d7224 */ /* 0x000fe400078e02e6 */
[----:B------:R-:W-:Y:S01]  /*136530*/  IMAD.X R155, RZ, RZ, RZ, P5 ;  /* 0x000000ffff9b7224 */ /* 0x000fe200028e06ff */
[----:B------:R-:W-:Y:S01]  /*136540*/  IADD3.X R120, P5, PT, R109, R180, RZ, P2, !PT ;  /* 0x000000b46d787210 */ /* 0x000fe200017be4ff */
[----:B------:R-:W-:Y:S02]  /*136550*/  IMAD.IADD R153, R181, 0x1, R132 ;  /* 0x00000001b5997824 */ /* 0x000fe400078e0284 */
[----:B------:R-:W-:Y:S01]  /*136560*/  IMAD.WIDE.U32 R166, R205, R223, R166 ;  /* 0x000000dfcda67225 */ /* 0x000fe200078e00a6 */
[----:B------:R-:W-:-:S03]  /*136570*/  IADD3.X R155, P4, PT, R155, R117, RZ, P4, !PT ;  /* 0x000000759b9b7210 */ /* 0x000fc6000279e4ff */
[----:B------:R-:W-:Y:S01]  /*136580*/  IMAD.WIDE.U32 R230, R125, R209, RZ ;  /* 0x000000d17de67225 */ /* 0x000fe200078e00ff */
[----:B------:R-:W-:Y:S02]  /*136590*/  IADD3.X R166, P1, PT, R113, R166, RZ, P1, !PT ;  /* 0x000000a671a67210 */ /* 0x000fe40000f3e4ff */
[----:B------:R-:W-:Y:S01]  /*1365a0*/  IADD3.X R154, P4, PT, R129, R154, RZ, P4, !PT ;  /* 0x0000009a819a7210 */ /* 0x000fe2000279e4ff */
[----:B------:R-:W-:Y:S02]  /*1365b0*/  IMAD.MOV.U32 R134, RZ, RZ, R171 ;  /* 0x000000ffff867224 */ /* 0x000fe400078e00ab */
[----:B------:R-:W-:-:S04]  /*1365c0*/  IMAD.WIDE.U32 R122, P2, R208, R105, R172 ;  /* 0x00000069d07a7225 */ /* 0x000fc800078400ac */
[----:B------:R-:W-:-:S04]  /*1365d0*/  IMAD.WIDE.U32 R132, R105, R207, RZ ;  /* 0x000000cf69847225 */ /* 0x000fc800078e00ff */
[----:B------:R-:W-:Y:S02]  /*1365e0*/  IMAD.IADD R168, R167, 0x1, R112 ;  /* 0x00000001a7a87824 */ /* 0x000fe400078e0270 */
[----:B------:R-:W-:Y:S01]  /*1365f0*/  IMAD.X R171, RZ, RZ, RZ, P2 ;  /* 0x000000ffffab7224 */ /* 0x000fe200010e06ff */
[----:B------:R-:W-:Y:S01]  /*136600*/  IADD3 RZ, P2, PT, R122, R133, RZ ;  /* 0x000000857aff7210 */ /* 0x000fe20007f5e0ff */
[----:B------:R-:W-:Y:S01]  /*136610*/  IMAD.WIDE.U32.X R116, R206, R125, R134, P3 ;  /* 0x0000007dce747225 */ /* 0x000fe200018e0486 */
[----:B------:R-:W-:-:S03]  /*136620*/  IADD3.X R167, P1, PT, R145, R168, RZ, P1, !PT ;  /* 0x000000a891a77210 */ /* 0x000fc60000f3e4ff */
[----:B------:R-:W-:Y:S01]  /*136630*/  IMAD.WIDE.U32 R112, P3, R210, R105, R230 ;  /* 0x00000069d2707225 */ /* 0x000fe200078600e6 */
[----:B------:R-:W-:-:S03]  /*136640*/  IADD3.X R173, P1, PT, RZ, RZ, RZ, P1, !PT ;  /* 0x000000ffffad7210 */ /* 0x000fc60000f3e4ff */
[----:B------:R-:W-:Y:S01]  /*136650*/  IMAD.WIDE.U32 R130, R105, R209, RZ ;  /* 0x000000d169827225 */ /* 0x000fe200078e00ff */
[----:B------:R-:W-:-:S03]  /*136660*/  IADD3.X R109, PT, PT, RZ, RZ, RZ, P3, !PT ;  /* 0x000000ffff6d7210 */ /* 0x000fc60001ffe4ff */
[----:B------:R-:W-:Y:S01]  /*136670*/  IMAD.MOV.U32 R170, RZ, RZ, R123 ;  /* 0x000000ffffaa7224 */ /* 0x000fe200078e007b */
[----:B------:R-:W-:Y:S01]  /*136680*/  IADD3 RZ, P3, PT, R112, R131, RZ ;  /* 0x0000008370ff7210 */ /* 0x000fe20007f7e0ff */
[----:B------:R-:W-:-:S04]  /*136690*/  IMAD.WIDE.U32 R122, R125, R211, RZ ;  /* 0x000000d37d7a7225 */ /* 0x000fc800078e00ff */
[----:B------:R-:W-:Y:S01]  /*1366a0*/  IMAD.WIDE.U32.X R134, R208, R125, R170, P2 ;  /* 0x0000007dd0867225 */ /* 0x000fe200010e04aa */
[----:B------:R-:W-:-:S03]  /*1366b0*/  IADD3 RZ, P2, PT, R166, R108, RZ ;  /* 0x0000006ca6ff7210 */ /* 0x000fc60007f5e0ff */
[----:B------:R-:W-:Y:S01]  /*1366c0*/  IMAD.MOV.U32 R108, RZ, RZ, R113 ;  /* 0x000000ffff6c7224 */ /* 0x000fe200078e0071 */
[----:B------:R-:W-:Y:S01]  /*1366d0*/  IADD3.X RZ, P2, PT, R167, R143, RZ, P2, !PT ;  /* 0x0000008fa7ff7210 */ /* 0x000fe2000175e4ff */
[C---:B------:R-:W-:Y:S02]  /*1366e0*/  IMAD R233, R210.reuse, R11, R124 ;  /* 0x0000000bd2e97224 */ /* 0x040fe400078e027c */
[----:B------:R-:W-:-:S04]  /*1366f0*/  IMAD.WIDE.U32.X R112, R210, R125, R108, P3 ;  /* 0x0000007dd2707225 */ /* 0x000fc800018e046c */
[----:B------:R-:W-:-:S04]  /*136700*/  IMAD.WIDE.U32 R170, P3, R212, R105, R122 ;  /* 0x00000069d4aa7225 */ /* 0x000fc8000786007a */
[----:B------:R-:W-:-:S04]  /*136710*/  IMAD.WIDE.U32 R108, R105, R211, RZ ;  /* 0x000000d3696c7225 */ /* 0x000fc800078e00ff */
[----:B------:R-:W-:Y:S01]  /*136720*/  IMAD.X R181, RZ, RZ, RZ, P3 ;  /* 0x000000ffffb57224 */ /* 0x000fe200018e06ff */
[----:B------:R-:W-:Y:S01]  /*136730*/  IADD3 RZ, P3, PT, R170, R109, RZ ;  /* 0x0000006daaff7210 */ /* 0x000fe20007f7e0ff */
[----:B------:R-:W-:Y:S02]  /*136740*/  IMAD.MOV.U32 R180, RZ, RZ, R171 ;  /* 0x000000ffffb47224 */ /* 0x000fe400078e00ab */
[----:B------:R-:W-:-:S04]  /*136750*/  IMAD.WIDE.U32 R170, R186, -0x45f6b800, RZ ;  /* 0xba094800baaa7825 */ /* 0x000fc800078e00ff */
[----:B------:R-:W-:-:S04]  /*136760*/  IMAD.WIDE.U32.X R124, R212, R125, R180, P3 ;  /* 0x0000007dd47c7225 */ /* 0x000fc800018e04b4 */
[C-C-:B------:R-:W-:Y:S02]  /*136770*/  IMAD R161, R6.reuse, 0x1ef3622f, R170.reuse ;  /* 0x1ef3622f06a17824 */ /* 0x140fe400078e02aa */
[----:B------:R-:W-:Y:S02]  /*136780*/  IMAD.X R168, RZ, RZ, RZ, P1 ;  /* 0x000000ffffa87224 */ /* 0x000fe400008e06ff */
[----:B------:R-:W-:-:S04]  /*136790*/  IMAD.WIDE.U32 R170, P1, R6, 0x1ef3622f, R170 ;  /* 0x1ef3622f06aa7825 */ /* 0x000fc800078200aa */
[----:B------:R-:W-:-:S04]  /*1367a0*/  IMAD.WIDE.U32 R180, R6, -0x45f6b800, RZ ;  /* 0xba09480006b47825 */ /* 0x000fc800078e00ff */
[----:B------:R-:W-:Y:S01]  /*1367b0*/  IMAD R227, R206, R105, R144 ;  /* 0x00000069cee37224 */ /* 0x000fe200078e0290 */
[----:B------:R-:W-:Y:S01]  /*1367c0*/  IADD3 RZ, P3, PT, R170, R181, RZ ;  /* 0x000000b5aaff7210 */ /* 0x000fe20007f7e0ff */
[----:B------:R-:W-:Y:S01]  /*1367d0*/  IMAD.X R145, RZ, RZ, RZ, P1 ;  /* 0x000000ffff917224 */ /* 0x000fe200008e06ff */
[----:B------:R-:W-:Y:S01]  /*1367e0*/  IADD3.X R170, P0, PT, R169, R121, RZ, P0, !PT ;  /* 0x00000079a9aa7210 */ /* 0x000fe2000071e4ff */
[----:B------:R-:W-:Y:S01]  /*1367f0*/  IMAD.IADD R181, R161, 0x1, R181 ;  /* 0x00000001a1b57824 */ /* 0x000fe200078e02b5 */
[----:B------:R-:W-:Y:S01]  /*136800*/  IADD3.X R121, P5, PT, R139, R153, RZ, P5, !PT ;  /* 0x000000998b797210 */ /* 0x000fe20002fbe4ff */
[----:B------:R-:W-:Y:S01]  /*136810*/  IMAD.MOV.U32 R144, RZ, RZ, R171 ;  /* 0x000000ffff907224 */ /* 0x000fe200078e00ab */
[----:B------:R-:W-:Y:S01]  /*136820*/  IADD3.X R169, P0, PT, RZ, R140, RZ, P0, !PT ;  /* 0x0000008cffa97210 */ /* 0x000fe2000071e4ff */
[----:B------:R-:W-:Y:S01]  /*136830*/  IMAD R231, R208, R105, R172 ;  /* 0x00000069d0e77224 */ /* 0x000fe200078e02ac */
[----:B------:R-:W-:Y:S01]  /*136840*/  IADD3 RZ, P1, PT, R120, R180, RZ ;  /* 0x000000b478ff7210 */ /* 0x000fe20007f3e0ff */
[----:B------:R-:W-:Y:S01]  /*136850*/  IMAD.WIDE.U32.X R144, R186, 0x1ef3622f, R144, P3 ;  /* 0x1ef3622fba907825 */ /* 0x000fe200018e0490 */
[----:B------:R-:W-:-:S02]  /*136860*/  IADD3.X R153, P0, PT, RZ, R141, RZ, P0, !PT ;  /* 0x0000008dff997210 */ /* 0x000fc4000071e4ff */
[----:B------:R-:W-:Y:S01]  /*136870*/  IADD3.X R123, P5, PT, RZ, RZ, RZ, P5, !PT ;  /* 0x000000ffff7b7210 */ /* 0x000fe20002fbe4ff */
[----:B------:R-:W-:Y:S01]  /*136880*/  IMAD R228, R202, R105, R228 ;  /* 0x00000069cae47224 */ /* 0x000fe200078e02e4 */
[----:B------:R-:W-:Y:S01]  /*136890*/  IADD3.X R169, P0, PT, R169, R138, RZ, P0, !PT ;  /* 0x0000008aa9a97210 */ /* 0x000fe2000071e4ff */
[----:B------:R-:W-:Y:S01]  /*1368a0*/  IMAD.WIDE.U32 R138, R165, R201, RZ ;  /* 0x000000c9a58a7225 */ /* 0x000fe200078e00ff */
[----:B------:R-:W-:Y:S02]  /*1368b0*/  IADD3.X RZ, P1, PT, R121, R181, RZ, P1, !PT ;  /* 0x000000b579ff7210 */ /* 0x000fe40000f3e4ff */
[----:B------:R-:W-:Y:S01]  /*1368c0*/  IADD3 RZ, P3, PT, R154, R128, RZ ;  /* 0x000000809aff7210 */ /* 0x000fe20007f7e0ff */
[----:B------:R-:W-:Y:S01]  /*1368d0*/  IMAD.X R229, RZ, RZ, RZ, P5 ;  /* 0x000000ffffe57224 */ /* 0x000fe200028e06ff */
[----:B------:R-:W-:Y:S01]  /*1368e0*/  IADD3.X R172, P1, PT, R123, R144, RZ, P1, !PT ;  /* 0x000000907bac7210 */ /* 0x000fe20000f3e4ff */
[----:B------:R-:W-:Y:S01]  /*1368f0*/  IMAD.WIDE.U32 R140, P5, R202, R226, R138 ;  /* 0x000000e2ca8c7225 */ /* 0x000fe200078a008a */
[----:B------:R-:W-:-:S02]  /*136900*/  IADD3.X R155, P4, PT, R155, R170, RZ, P4, !PT ;  /* 0x000000aa9b9b7210 */ /* 0x000fc4000279e4ff */
[----:B------:R-:W-:Y:S01]  /*136910*/  IADD3.X R229, P1, PT, R229, R145, RZ, P1, !PT ;  /* 0x00000091e5e57210 */ /* 0x000fe20000f3e4ff */
[----:B------:R-:W-:Y:S01]  /*136920*/  IMAD.WIDE.U32 R128, R226, R201, RZ ;  /* 0x000000c9e2807225 */ /* 0x000fe200078e00ff */
[----:B------:R-:W-:Y:S02]  /*136930*/  IADD3.X R139, PT, PT, RZ, RZ, RZ, P5, !PT ;  /* 0x000000ffff8b7210 */ /* 0x000fe40002ffe4ff */
[----:B------:R-:W-:Y:S01]  /*136940*/  IADD3.X RZ, P3, PT, R155, R157, RZ, P3, !PT ;  /* 0x0000009d9bff7210 */ /* 0x000fe20001f7e4ff */
[----:B------:R-:W-:Y:S01]  /*136950*/  IMAD R123, R202, R226, R138 ;  /* 0x000000e2ca7b7224 */ /* 0x000fe200078e028a */
[----:B------:R-:W-:Y:S01]  /*136960*/  IADD3 RZ, P5, PT, R140, R129, RZ ;  /* 0x000000818cff7210 */ /* 0x000fe20007fbe0ff */
[----:B------:R-:W-:Y:S01]  /*136970*/  IMAD.MOV.U32 R138, RZ, RZ, R141 ;  /* 0x000000ffff8a7224 */ /* 0x000fe200078e008d */
[----:B------:R-:W-:Y:S01]  /*136980*/  IADD3.X R157, P2, PT, R173, R150, RZ, P2, !PT ;  /* 0x00000096ad9d7210 */ /* 0x000fe2000175e4ff */
[----:B------:R-:W-:-:S03]  /*136990*/  IMAD.WIDE.U32 R144, R165, R203, RZ ;  /* 0x000000cba5907225 */ /* 0x000fc600078e00ff */
[----:B------:R-:W-:Y:S01]  /*1369a0*/  IADD3.X R143, P2, PT, R168, R151, RZ, P2, !PT ;  /* 0x00000097a88f7210 */ /* 0x000fe2000175e4ff */
        /* <DEDUP_REMOVED lines=19> */
[----:B------:R-:W-:-:S04]  /*136ae0*/  IMAD.WIDE.U32 R146, R226, R205, RZ ;  /* 0x000000cde2927225 */ /* 0x000fc800078e00ff */
[----:B------:R-:W-:Y:S01]  /*136af0*/  IMAD.X R151, RZ, RZ, RZ, P5 ;  /* 0x000000ffff977224 */ /* 0x000fe200028e06ff */
[----:B------:R-:W-:Y:S01]  /*136b00*/  IADD3 RZ, P5, PT, R148, R147, RZ ;  /* 0x0000009394ff7210 */ /* 0x000fe20007fbe0ff */
[----:B------:R-:W-:-:S04]  /*136b10*/  IMAD.WIDE.U32 R154, R207, R223, R154 ;  /* 0x000000dfcf9a7225 */ /* 0x000fc800078e009a */
[----:B------:R-:W-:-:S04]  /*136b20*/  IMAD.WIDE.U32 R182, R165, R207, RZ ;  /* 0x000000cfa5b67225 */ /* 0x000fc800078e00ff */
[----:B------:R-:W-:Y:S02]  /*136b30*/  IMAD.MOV.U32 R150, RZ, RZ, R149 ;  /* 0x000000ffff967224 */ /* 0x000fe400078e0095 */
[----:B------:R-:W-:Y:S01]  /*136b40*/  IMAD.IADD R180, R155, 0x1, R142 ;  /* 0x000000019bb47824 */ /* 0x000fe200078e028e */
[----:B------:R-:W-:Y:S01]  /*136b50*/  IADD3.X R142, P2, PT, R157, R154, RZ, P2, !PT ;  /* 0x0000009a9d8e7210 */ /* 0x000fe2000175e4ff */
[----:B------:R-:W-:-:S03]  /*136b60*/  IMAD.WIDE.U32.X R150, R206, R165, R150, P5 ;  /* 0x000000a5ce967225 */ /* 0x000fc600028e0496 */
[----:B------:R-:W-:Y:S01]  /*136b70*/  IADD3.X R143, P2, PT, R143, R180, RZ, P2, !PT ;  /* 0x000000b48f8f7210 */ /* 0x000fe2000175e4ff */
[----:B------:R-:W-:-:S03]  /*136b80*/  IMAD.WIDE.U32 R154, P5, R208, R226, R182 ;  /* 0x000000e2d09a7225 */ /* 0x000fc600078a00b6 */
[----:B------:R-:W-:Y:S01]  /*136b90*/  IADD3.X R235, P2, PT, RZ, RZ, RZ, P2, !PT ;  /* 0x000000ffffeb7210 */ /* 0x000fe2000175e4ff */
[----:B------:R-:W-:Y:S01]  /*136ba0*/  IMAD.WIDE.U32 R148, R226, R207, RZ ;  /* 0x000000cfe2947225 */ /* 0x000fe200078e00ff */
[----:B------:R-:W-:-:S03]  /*136bb0*/  IADD3.X R183, PT, PT, RZ, RZ, RZ, P5, !PT ;  /* 0x000000ffffb77210 */ /* 0x000fc60002ffe4ff */
[----:B------:R-:W-:Y:S01]  /*136bc0*/  IMAD R206, R208, R226, R182 ;  /* 0x000000e2d0ce7224 */ /* 0x000fe200078e02b6 */
[----:B------:R-:W-:Y:S01]  /*136bd0*/  IADD3 RZ, P5, PT, R154, R149, RZ ;  /* 0x000000959aff7210 */ /* 0x000fe20007fbe0ff */
        /* <DEDUP_REMOVED lines=13> */
[----:B------:R-:W-:-:S03]  /*136cb0*/  IADD3.X R156, P4, PT, R170, R169, RZ, P4, !PT ;  /* 0x000000a9aa9c7210 */ /* 0x000fc6000279e4ff */
[----:B------:R-:W-:Y:S01]  /*136cc0*/  IMAD.MOV.U32 R170, RZ, RZ, R157 ;  /* 0x000000ffffaa7224 */ /* 0x000fe200078e009d */
[----:B------:R-:W-:Y:S01]  /*136cd0*/  IADD3.X R157, P4, PT, R173, R182, RZ, P4, !PT ;  /* 0x000000b6ad9d7210 */ /* 0x000fe2000279e4ff */
[----:B------:R-:W-:Y:S01]  /*136ce0*/  IMAD.WIDE.U32 R168, R165, R211, RZ ;  /* 0x000000d3a5a87225 */ /* 0x000fe200078e00ff */
[----:B------:R-:W-:Y:S02]  /*136cf0*/  IADD3.X R182, P0, PT, RZ, R162, RZ, P0, !PT ;  /* 0x000000a2ffb67210 */ /* 0x000fe4000071e4ff */
[----:B------:R-:W-:Y:S01]  /*136d00*/  IADD3.X R183, P4, PT, RZ, RZ, RZ, P4, !PT ;  /* 0x000000ffffb77210 */ /* 0x000fe2000279e4ff */
[----:B------:R-:W-:Y:S02]  /*136d10*/  IMAD R230, R210, R105, R230 ;  /* 0x00000069d2e67224 */ /* 0x000fe400078e02e6 */
[----:B------:R-:W-:Y:S01]  /*136d20*/  IMAD.X R173, RZ, RZ, R163, P0 ;  /* 0x000000ffffad7224 */ /* 0x000fe200000e06a3 */
[----:B------:R-:W-:Y:S01]  /*136d30*/  IADD3 RZ, P0, PT, R156, R160, RZ ;  /* 0x000000a09cff7210 */ /* 0x000fe20007f1e0ff */
[----:B------:R-:W-:Y:S01]  /*136d40*/  IMAD.X R163, RZ, RZ, RZ, P4 ;  /* 0x000000ffffa37224 */ /* 0x000fe200020e06ff */
[----:B------:R-:W-:Y:S01]  /*136d50*/  IADD3 RZ, P4, PT, R142, R164, RZ ;  /* 0x000000a48eff7210 */ /* 0x000fe20007f9e0ff */
[----:B------:R-:W-:Y:S01]  /*136d60*/  IMAD.WIDE.U32.X R170, R210, R165, R170, P5 ;  /* 0x000000a5d2aa7225 */ /* 0x000fe200028e04aa */
[----:B------:R-:W-:-:S02]  /*136d70*/  IADD3.X RZ, P0, PT, R157, R174, RZ, P0, !PT ;  /* 0x000000ae9dff7210 */ /* 0x000fc4000071e4ff */
[----:B------:R-:W-:Y:S01]  /*136d80*/  IADD3.X RZ, P4, PT, R143, R9, RZ, P4, !PT ;  /* 0x000000098fff7210 */ /* 0x000fe2000279e4ff */
[----:B------:R-:W-:Y:S01]  /*136d90*/  IMAD.IADD R210, R167, 0x1, R175 ;  /* 0x00000001a7d27824 */ /* 0x000fe200078e02af */
[----:B------:R-:W-:Y:S01]  /*136da0*/  IADD3.X R183, P0, PT, R183, R236, RZ, P0, !PT ;  /* 0x000000ecb7b77210 */ /* 0x000fe2000071e4ff */
[----:B------:R-:W-:Y:S01]  /*136db0*/  IMAD.WIDE.U32 R174, P5, R212, R226, R168 ;  /* 0x000000e2d4ae7225 */ /* 0x000fe200078a00a8 */
[----:B------:R-:W-:Y:S02]  /*136dc0*/  IADD3.X R160, P1, PT, R172, R166, RZ, P1, !PT ;  /* 0x000000a6aca07210 */ /* 0x000fe40000f3e4ff */
[----:B------:R-:W-:Y:S01]  /*136dd0*/  IADD3.X R236, P0, PT, R163, R237, RZ, P0, !PT ;  /* 0x000000eda3ec7210 */ /* 0x000fe2000071e4ff */
[----:B------:R-:W-:Y:S01]  /*136de0*/  IMAD.WIDE.U32 R162, R186, 0xf5138f, RZ ;  /* 0x00f5138fbaa27825 */ /* 0x000fe200078e00ff */
[----:B------:R-:W-:Y:S02]  /*136df0*/  IADD3.X R235, P4, PT, R235, R158, RZ, P4, !PT ;  /* 0x0000009eebeb7210 */ /* 0x000fe4000279e4ff */
[----:B------:R-:W-:Y:S01]  /*136e00*/  IADD3.X R169, PT, PT, RZ, RZ, RZ, P2, !PT ;  /* 0x000000ffffa97210 */ /* 0x000fe200017fe4ff */
[----:B------:R-:W-:Y:S01]  /*136e10*/  IMAD.WIDE.U32 R166, R226, R211, RZ ;  /* 0x000000d3e2a67225 */ /* 0x000fe200078e00ff */
[----:B------:R-:W-:-:S02]  /*136e20*/  IADD3.X R172, P0, PT, R183, R182, RZ, P0, !PT ;  /* 0x000000b6b7ac7210 */ /* 0x000fc4000071e4ff */
[----:B------:R-:W-:Y:S01]  /*136e30*/  IADD3.X R169, P4, PT, R169, R159, RZ, P4, !PT ;  /* 0x0000009fa9a97210 */ /* 0x000fe2000279e4ff */
[----:B------:R-:W-:Y:S01]  /*136e40*/  IMAD.X R181, RZ, RZ, RZ, P5 ;  /* 0x000000ffffb57224 */ /* 0x000fe200028e06ff */
[----:B------:R-:W-:Y:S01]  /*136e50*/  IADD3 RZ, P2, PT, R174, R167, RZ ;  /* 0x000000a7aeff7210 */ /* 0x000fe20007f5e0ff */
[----:B------:R-:W-:Y:S01]  /*136e60*/  IMAD.MOV.U32 R180, RZ, RZ, R175 ;  /* 0x000000ffffb47224 */ /* 0x000fe200078e00af */
[----:B------:R-:W-:Y:S01]  /*136e70*/  IADD3.X R173, P0, PT, R236, R173, RZ, P0, !PT ;  /* 0x000000adecad7210 */ /* 0x000fe2000071e4ff */
[----:B------:R-:W-:-:S04]  /*136e80*/  IMAD.WIDE.U32 R174, P5, R6, 0x1a22d9f3, R162 ;  /* 0x1a22d9f306ae7825 */ /* 0x000fc800078a00a2 */
[----:B------:R-:W-:-:S04]  /*136e90*/  IMAD.WIDE.U32 R158, R6, 0xf5138f, RZ ;  /* 0x00f5138f069e7825 */ /* 0x000fc800078e00ff */
        /* <DEDUP_REMOVED lines=17> */
[----:B------:R-:W-:Y:S02]  /*136fb0*/  IMAD.IADD R9, R107, 0x1, R187 ;  /* 0x000000016b097824 */ /* 0x000fe400078e02bb */
[----:B------:R-:W-:-:S04]  /*136fc0*/  IMAD.WIDE.U32 R240, R106, -0x1, RZ ;  /* 0xffffffff6af07825 */ /* 0x000fc800078e00ff */
[----:B------:R-:W-:Y:S02]  /*136fd0*/  IMAD R163, R106, -0x7af74001, -R9 ;  /* 0x8508bfff6aa37824 */ /* 0x000fe400078e0a09 */
[----:B------:R-:W-:-:S03]  /*136fe0*/  IMAD.WIDE.U32 R190, R6, 0x17c510ea, RZ ;  /* 0x17c510ea06be7825 */ /* 0x000fc600078e00ff */
[----:B------:R-:W-:Y:S01]  /*136ff0*/  IADD3 R163, PT, PT, R241, R163, RZ ;  /* 0x000000a3f1a37210 */ /* 0x000fe20007ffe0ff */
[----:B------:R-:W-:Y:S01]  /*137000*/  IMAD.X R243, RZ, RZ, RZ, P5 ;  /* 0x000000fffff37224 */ /* 0x000fe200028e06ff */
[----:B------:R-:W-:Y:S01]  /*137010*/  IADD3 RZ, P5, PT, R188, R191, RZ ;  /* 0x000000bfbcff7210 */ /* 0x000fe20007fbe0ff */
[----:B------:R-:W-:Y:S02]  /*137020*/  IMAD.MOV.U32 R242, RZ, RZ, R189 ;  /* 0x000000fffff27224 */ /* 0x000fe400078e00bd */
        /* <DEDUP_REMOVED lines=33> */
[----:B------:R-:W-:Y:S02]  /*137240*/  IADD3.X R12, PT, PT, R43, RZ, RZ, P2, P0 ;  /* 0x000000ff2b0c7210 */ /* 0x000fe400017e04ff */
[----:B------:R-:W-:Y:S01]  /*137250*/  IADD3 RZ, P0, PT, R8, R58, RZ ;  /* 0x0000003a08ff7210 */ /* 0x000fe20007f1e0ff */
[C-C-:B------:R-:W-:Y:S01]  /*137260*/  IMAD R157, R240.reuse, 0x170b5d44, R142.reuse ;  /* 0x170b5d44f09d7824 */ /* 0x140fe200078e028e */
[----:B------:R-:W-:Y:S01]  /*137270*/  IADD3.X R101, P4, PT, R169, R42, RZ, P4, !PT ;  /* 0x0000002aa9657210 */ /* 0x000fe2000279e4ff */
[----:B------:R-:W-:Y:S01]  /*137280*/  IMAD.WIDE.U32 R58, P2, R240, 0x170b5d44, R142 ;  /* 0x170b5d44f03a7825 */ /* 0x000fe2000784008e */
[----:B------:R-:W-:-:S02]  /*137290*/  IADD3.X R183, P3, PT, RZ, RZ, RZ, P3, !PT ;  /* 0x000000ffffb77210 */ /* 0x000fc40001f7e4ff */
[----:B------:R-:W-:Y:S01]  /*1372a0*/  IADD3.X R156, P1, PT, RZ, RZ, RZ, P1, !PT ;  /* 0x000000ffff9c7210 */ /* 0x000fe20000f3e4ff */
[----:B------:R-:W-:Y:S01]  /*1372b0*/  IMAD.WIDE.U32 R142, R240, 0x30000000, RZ ;  /* 0x30000000f08e7825 */ /* 0x000fe200078e00ff */
[----:B------:R-:W-:Y:S02]  /*1372c0*/  IADD3.X RZ, P0, PT, R9, R121, RZ, P0, !PT ;  /* 0x0000007909ff7210 */ /* 0x000fe4000071e4ff */
[----:B------:R-:W-:Y:S01]  /*1372d0*/  IADD3.X R225, P4, PT, RZ, RZ, RZ, P4, !PT ;  /* 0x000000ffffe17210 */ /* 0x000fe2000279e4ff */
[----:B------:R-:W-:Y:S01]  /*1372e0*/  IMAD.X R187, RZ, RZ, RZ, P3 ;  /* 0x000000ffffbb7224 */ /* 0x000fe200018e06ff */
[----:B------:R-:W-:Y:S01]  /*1372f0*/  IADD3.X R169, PT, PT, RZ, RZ, RZ, P1, !PT ;  /* 0x000000ffffa97210 */ /* 0x000fe20000ffe4ff */
[----:B------:R-:W-:Y:S01]  /*137300*/  IMAD.MOV.U32 R42, RZ, RZ, R59 ;  /* 0x000000ffff2a7224 */ /* 0x000fe200078e003b */
[----:B------:R-:W-:Y:S01]  /*137310*/  IADD3.X R59, P0, PT, R183, R94, RZ, P0, !PT ;  /* 0x0000005eb73b7210 */ /* 0x000fe2000071e4ff */
[----:B------:R-:W-:Y:S01]  /*137320*/  IMAD.IADD R189, R157, 0x1, R143 ;  /* 0x000000019dbd7824 */ /* 0x000fe200078e028f */
[----:B------:R-:W-:Y:S01]  /*137330*/  IADD3 RZ, P1, PT, R58, R143, RZ ;  /* 0x0000008f3aff7210 */ /* 0x000fe20007f3e0ff */
[----:B------:R-:W-:Y:S01]  /*137340*/  IMAD.X R183, RZ, RZ, RZ, P4 ;  /* 0x000000ffffb77224 */ /* 0x000fe200020e06ff */
        /* <DEDUP_REMOVED lines=8> */
[----:B------:R-:W-:Y:S01]  /*1373d0*/  IMAD.IADD R45, R45, 0x1, R7 ;  /* 0x000000012d2d7824 */ /* 0x000fe200078e0207 */
[----:B------:R-:W-:Y:S01]  /*1373e0*/  IADD3.X RZ, P4, PT, R101, R143, RZ, P4, !PT ;  /* 0x0000008f65ff7210 */ /* 0x000fe2000279e4ff */
[----:B------:R-:W-:Y:S01]  /*1373f0*/  IMAD.WIDE.U32 R142, R163, -0x45f6b800, RZ ;  /* 0xba094800a38e7825 */ /* 0x000fe200078e00ff */
[----:B------:R-:W-:Y:S02]  /*137400*/  IADD3.X R44, P2, PT, R59, R44, RZ, P3, !PT ;  /* 0x0000002c3b2c7210 */ /* 0x000fe40001f5e4ff */
[----:B------:R-:W-:Y:S01]  /*137410*/  IADD3.X R225, P3, PT, R225, R54, RZ, P4, !PT ;  /* 0x00000036e1e17210 */ /* 0x000fe2000277e4ff */
[--C-:B------:R-:W-:Y:S01]  /*137420*/  IMAD R7, R240, 0x1ef3622f, R142.reuse ;  /* 0x1ef3622ff0077824 */ /* 0x100fe200078e028e */
[----:B------:R-:W-:Y:S01]  /*137430*/  IADD3.X R45, P2, PT, R94, R45, RZ, P2, !PT ;  /* 0x0000002d5e2d7210 */ /* 0x000fe2000175e4ff */
[----:B------:R-:W-:Y:S01]  /*137440*/  IMAD.WIDE.U32 R142, P4, R240, 0x1ef3622f, R142 ;  /* 0x1ef3622ff08e7825 */ /* 0x000fe2000788008e */
[----:B------:R-:W-:-:S02]  /*137450*/  IADD3.X R210, P3, PT, R183, R55, RZ, P3, !PT ;  /* 0x00000037b7d27210 */ /* 0x000fc40001f7e4ff */
[----:B------:R-:W-:Y:S01]  /*137460*/  IADD3.X R183, P2, PT, RZ, RZ, RZ, P2, !PT ;  /* 0x000000ffffb77210 */ /* 0x000fe2000175e4ff */
[----:B------:R-:W-:-:S04]  /*137470*/  IMAD.WIDE.U32 R58, R240, -0x45f6b800, RZ ;  /* 0xba094800f03a7825 */ /* 0x000fc800078e00ff */
[----:B------:R-:W-:Y:S01]  /*137480*/  IMAD.WIDE.U32 R188, R211, R223, R172 ;  /* 0x000000dfd3bc7225 */ /* 0x000fe200078e00ac */
[----:B------:R-:W-:Y:S02]  /*137490*/  IADD3.X R172, PT, PT, RZ, RZ, RZ, P2, !PT ;  /* 0x000000ffffac7210 */ /* 0x000fe400017fe4ff */
[----:B------:R-:W-:Y:S01]  /*1374a0*/  IADD3 RZ, P2, PT, R142, R59, RZ ;  /* 0x0000003b8eff7210 */ /* 0x000fe20007f5e0ff */
[----:B------:R-:W-:Y:S01]  /*1374b0*/  IMAD.WIDE.U32 R186, R163, 0xf5138f, RZ ;  /* 0x00f5138fa3ba7825 */ /* 0x000fe200078e00ff */
[----:B------:R-:W-:Y:S02]  /*1374c0*/  IADD3.X R142, P3, PT, R225, R188, RZ, P3, !PT ;  /* 0x000000bce18e7210 */ /* 0x000fe40001f7e4ff */
[----:B------:R-:W-:Y:S01]  /*1374d0*/  IADD3.X R173, P5, PT, RZ, RZ, RZ, P5, !PT ;  /* 0x000000ffffad7210 */ /* 0x000fe20002fbe4ff */
[----:B------:R-:W-:Y:S02]  /*1374e0*/  IMAD.MOV.U32 R54, RZ, RZ, R143 ;  /* 0x000000ffff367224 */ /* 0x000fe400078e008f */
[----:B------:R-:W-:-:S02]  /*1374f0*/  IMAD.IADD R143, R189, 0x1, R10 ;  /* 0x00000001bd8f7824 */ /* 0x000fc400078e020a */
[--C-:B------:R-:W-:Y:S02]  /*137500*/  IMAD R106, R240, 0x1a22d9f3, R186.reuse ;  /* 0x1a22d9f3f06a7824 */ /* 0x100fe400078e02ba */
[----:B------:R-:W-:Y:S01]  /*137510*/  IMAD.X R55, RZ, RZ, RZ, P4 ;  /* 0x000000ffff377224 */ /* 0x000fe200020e06ff */
[----:B------:R-:W-:Y:S01]  /*137520*/  IADD3.X R143, P3, PT, R210, R143, RZ, P3, !PT ;  /* 0x0000008fd28f7210 */ /* 0x000fe20001f7e4ff */
[----:B------:R-:W-:-:S04]  /*137530*/  IMAD.WIDE.U32 R186, P4, R240, 0x1a22d9f3, R186 ;  /* 0x1a22d9f3f0ba7825 */ /* 0x000fc800078800ba */
[----:B------:R-:W-:-:S04]  /*137540*/  IMAD.WIDE.U32 R100, R240, 0xf5138f, RZ ;  /* 0x00f5138ff0647825 */ /* 0x000fc800078e00ff */
[----:B------:R-:W-:Y:S01]  /*137550*/  IMAD.WIDE.U32.X R188, R163, 0x170b5d44, R42, P1 ;  /* 0x170b5d44a3bc7825 */ /* 0x000fe200008e042a */
[----:B------:R-:W-:-:S03]  /*137560*/  IADD3 RZ, P1, PT, R160, R158, RZ ;  /* 0x0000009ea0ff7210 */ /* 0x000fc60007f3e0ff */
[----:B------:R-:W-:Y:S01]  /*137570*/  IMAD.IADD R10, R162, 0x1, R159 ;  /* 0x00000001a20a7824 */ /* 0x000fe200078e029f */
[----:B------:R-:W-:Y:S01]  /*137580*/  IADD3.X R173, P0, PT, R173, R188, RZ, P0, !PT ;  /* 0x000000bcadad7210 */ /* 0x000fe2000071e4ff */
[----:B------:R-:W-:Y:S02]  /*137590*/  IMAD.MOV.U32 R94, RZ, RZ, R187 ;  /* 0x000000ffff5e7224 */ /* 0x000fe400078e00bb */
[----:B------:R-:W-:Y:S01]  /*1375a0*/  IMAD.X R159, RZ, RZ, RZ, P5 ;  /* 0x000000ffff9f7224 */ /* 0x000fe200028e06ff */
[----:B------:R-:W-:Y:S01]  /*1375b0*/  IADD3.X R187, P5, PT, RZ, RZ, RZ, P3, !PT ;  /* 0x000000ffffbb7210 */ /* 0x000fe20001fbe4ff */
[----:B------:R-:W-:Y:S01]  /*1375c0*/  IMAD.X R95, RZ, RZ, RZ, P4 ;  /* 0x000000ffff5f7224 */ /* 0x000fe200020e06ff */
[----:B------:R-:W-:Y:S01]  /*1375d0*/  IADD3 RZ, P4, PT, R186, R101, RZ ;  /* 0x00000065baff7210 */ /* 0x000fe20007f9e0ff */
[----:B------:R-:W-:Y:S01]  /*1375e0*/  IMAD.WIDE.U32 R42, R203, R11, R8 ;  /* 0x0000000bcb2a7225 */ /* 0x000fe200078e0008 */
[----:B------:R-:W-:Y:S02]  /*1375f0*/  IADD3.X R186, P3, PT, R159, R189, RZ, P0, !PT ;  /* 0x000000bd9fba7210 */ /* 0x000fe4000077e4ff */
[----:B------:R-:W-:Y:S01]  /*137600*/  IADD3 RZ, P0, PT, R44, R60, RZ ;  /* 0x0000003c2cff7210 */ /* 0x000fe20007f1e0ff */
[----:B------:R-:W-:Y:S01]  /*137610*/  IMAD.WIDE.U32 R8, R163, 0x6ca1493b, RZ ;  /* 0x6ca1493ba3087825 */ /* 0x000fe200078e00ff */
[----:B------:R-:W-:-:S02]  /*137620*/  IADD3 R189, PT, PT, R13, R63, RZ ;  /* 0x0000003f0dbd7210 */ /* 0x000fc40007ffe0ff */
[----:B------:R-:W-:Y:S01]  /*137630*/  IADD3.X RZ, P1, PT, R161, R10, RZ, P1, !PT ;  /* 0x0000000aa1ff7210 */ /* 0x000fe20000f3e4ff */
[----:B------:R-:W-:Y:S01]  /*137640*/  IMAD.X R188, RZ, RZ, RZ, P5 ;  /* 0x000000ffffbc7224 */ /* 0x000fe200028e06ff */
[----:B------:R-:W-:Y:S01]  /*137650*/  IADD3 RZ, P5, PT, R42, R114, RZ ;  /* 0x000000722aff7210 */ /* 0x000fe20007fbe0ff */
[----:B------:R-:W-:Y:S01]  /*137660*/  IMAD.IADD R114, R103, 0x1, R61 ;  /* 0x0000000167727824 */ /* 0x000fe200078e023d */
[----:B------:R-:W-:Y:S01]  /*137670*/  IADD3.X R156, P1, PT, R156, R184, RZ, P1, !PT ;  /* 0x000000b89c9c7210 */ /* 0x000fe20000f3e4ff */
[----:B------:R-:W-:Y:S01]  /*137680*/  IMAD.WIDE.U32.X R94, R163, 0x1a22d9f3, R94, P4 ;  /* 0x1a22d9f3a35e7825 */ /* 0x000fe200020e045e */
[----:B------:R-:W-:Y:S02]  /*137690*/  IADD3 RZ, P4, PT, R142, R62, RZ ;  /* 0x0000003e8eff7210 */ /* 0x000fe40007f9e0ff */
[----:B------:R-:W-:Y:S01]  /*1376a0*/  IADD3.X RZ, P0, PT, R45, R114, RZ, P0, !PT ;  /* 0x000000722dff7210 */ /* 0x000fe2000071e4ff */
[----:B------:R-:W-:Y:S01]  /*1376b0*/  IMAD.WIDE.U32.X R60, R163, 0x1ef3622f, R54, P2 ;  /* 0x1ef3622fa33c7825 */ /* 0x000fe200010e0436 */
[----:B------:R-:W-:-:S02]  /*1376c0*/  IADD3.X RZ, P4, PT, R143, R189, RZ, P4, !PT ;  /* 0x000000bd8fff7210 */ /* 0x000fc4000279e4ff */
[----:B------:R-:W-:Y:S01]  /*1376d0*/  IADD3.X R183, P0, PT, R183, R56, RZ, P0, !PT ;  /* 0x00000038b7b77210 */ /* 0x000fe2000071e4ff */
[----:B------:R-:W-:Y:S01]  /*1376e0*/  IMAD.WIDE.U32 R54, P2, R240, -0x39c4fa40, R8 ;  /* 0xc63b05c0f0367825 */ /* 0x000fe20007840008 */
[----:B------:R-:W-:-:S03]  /*1376f0*/  IADD3.X R187, P4, PT, R187, R64, RZ, P4, !PT ;  /* 0x00000040bbbb7210 */ /* 0x000fc6000279e4ff */
[----:B------:R-:W-:-:S04]  /*137700*/  IMAD.WIDE.U32 R62, R240, 0x6ca1493b, RZ ;  /* 0x6ca1493bf03e7825 */ /* 0x000fc800078e00ff */
        /* <DEDUP_REMOVED lines=27> */
[----:B------:R-:W-:Y:S01]  /*1378c0*/  IMAD.IADD R103, R232, 0x1, R137 ;  /* 0x00000001e8677824 */ /* 0x000fe200078e0289 */
[----:B------:R-:W-:Y:S01]  /*1378d0*/  IADD3.X R142, P4, PT, R183, R142, RZ, P2, !PT ;  /* 0x0000008eb78e7210 */ /* 0x000fe2000179e4ff */
[----:B------:R-:W-:Y:S01]  /*1378e0*/  IMAD R102, R212, R224, R102 ;  /* 0x000000e0d4667224 */ /* 0x000fe200078e0266 */
[----:B------:R-:W-:Y:S01]  /*1378f0*/  IADD3.X R57, PT, PT, RZ, RZ, RZ, P5, !PT ;  /* 0x000000ffff397210 */ /* 0x000fe20002ffe4ff */
[----:B------:R-:W-:Y:S01]  /*137900*/  IMAD.WIDE.U32 R120, R240, 0x30000000, R120 ;  /* 0x30000000f0787825 */ /* 0x000fe200078e0078 */
[----:B------:R-:W-:-:S02]  /*137910*/  IADD3 RZ, P5, PT, R44, R136, RZ ;  /* 0x000000882cff7210 */ /* 0x000fc40007fbe0ff */
[----:B------:R-:W-:Y:S01]  /*137920*/  IADD3.X R169, P2, PT, R169, R185, RZ, P1, !PT ;  /* 0x000000b9a9a97210 */ /* 0x000fe20000f5e4ff */
        /* <DEDUP_REMOVED lines=33> */
[----:B------:R-:W-:Y:S01]  /*137b40*/  IADD3.X RZ, P4, PT, R13, R65, RZ, P0, !PT ;  /* 0x000000410dff7210 */ /* 0x000fe2000079e4ff */
[--C-:B------:R-:W-:Y:S01]  /*137b50*/  IMAD R111, R50, -0x7af74000, R56.reuse ;  /* 0x8508c000326f7824 */ /* 0x100fe200078e0238 */
[----:B------:R-:W-:Y:S01]  /*137b60*/  IADD3 RZ, P0, PT, R142, R92, RZ ;  /* 0x0000005c8eff7210 */ /* 0x000fe20007f1e0ff */
[----:B------:R-:W-:Y:S01]  /*137b70*/  IMAD.X R161, RZ, RZ, RZ, P3 ;  /* 0x000000ffffa17224 */ /* 0x000fe200018e06ff */
[----:B------:R-:W-:Y:S01]  /*137b80*/  IADD3.X R160, P4, PT, R103, R60, RZ, P4, !PT ;  /* 0x0000003c67a07210 */ /* 0x000fe2000279e4ff */
[----:B------:R-:W-:-:S03]  /*137b90*/  IMAD.WIDE.U32 R56, P3, R50, -0x7af74000, R56 ;  /* 0x8508c00032387825 */ /* 0x000fc60007860038 */
[----:B------:R-:W-:Y:S01]  /*137ba0*/  IADD3.X R161, P4, PT, R161, R61, RZ, P4, !PT ;  /* 0x0000003da1a17210 */ /* 0x000fe2000279e4ff */
[----:B------:R-:W-:Y:S01]  /*137bb0*/  IMAD.X R163, RZ, RZ, RZ, P1 ;  /* 0x000000ffffa37224 */ /* 0x000fe200008e06ff */
[----:B------:R-:W-:Y:S01]  /*137bc0*/  IADD3 RZ, P1, PT, R120, R58, RZ ;  /* 0x0000003a78ff7210 */ /* 0x000fe20007f3e0ff */
[----:B------:R-:W-:Y:S01]  /*137bd0*/  IMAD.X R137, RZ, RZ, RZ, P5 ;  /* 0x000000ffff897224 */ /* 0x000fe200028e06ff */
[C---:B------:R-:W-:Y:S01]  /*137be0*/  IADD3 R58, PT, PT, R59.reuse, R111, RZ ;  /* 0x0000006f3b3a7210 */ /* 0x040fe20007ffe0ff */
[----:B------:R-:W-:Y:S01]  /*137bf0*/  IMAD.WIDE.U32 R64, R10, 0x30000000, RZ ;  /* 0x300000000a407825 */ /* 0x000fe200078e00ff */
[----:B------:R-:W-:Y:S02]  /*137c00*/  IADD3 RZ, P5, PT, R59, R56, RZ ;  /* 0x000000383bff7210 */ /* 0x000fe40007fbe0ff */
[----:B------:R-:W-:Y:S01]  /*137c10*/  IADD3.X RZ, P1, PT, R121, R58, RZ, P1, !PT ;  /* 0x0000003a79ff7210 */ /* 0x000fe20000f3e4ff */
[----:B------:R-:W-:Y:S02]  /*137c20*/  IMAD.IADD R59, R234, 0x1, R93 ;  /* 0x00000001ea3b7824 */ /* 0x000fe400078e025d */
[----:B------:R-:W-:-:S02]  /*137c30*/  IMAD R157, R50, 0x170b5d44, R64 ;  /* 0x170b5d44329d7824 */ /* 0x000fc400078e0240 */
[----:B------:R-:W-:Y:S01]  /*137c40*/  IMAD.X R111, RZ, RZ, RZ, P3 ;  /* 0x000000ffff6f7224 */ /* 0x000fe200018e06ff */
        /* <DEDUP_REMOVED lines=8> */
[----:B------:R-:W-:Y:S02]  /*137cd0*/  IMAD.MOV.U32 R110, RZ, RZ, R57 ;  /* 0x000000ffff6e7224 */ /* 0x000fe400078e0039 */
[----:B------:R-:W-:-:S04]  /*137ce0*/  IMAD.WIDE.U32 R56, R10, 0xf5138f, RZ ;  /* 0x00f5138f0a387825 */ /* 0x000fc800078e00ff */
[----:B------:R-:W-:Y:S02]  /*137cf0*/  IMAD.MOV.U32 R92, RZ, RZ, R65 ;  /* 0x000000ffff5c7224 */ /* 0x000fe400078e0041 */
[----:B------:R-:W-:Y:S02]  /*137d00*/  IMAD R162, R50, 0x1ef3622f, R60 ;  /* 0x1ef3622f32a27824 */ /* 0x000fe400078e023c */
[----:B------:R-:W-:-:S04]  /*137d10*/  IMAD.WIDE.U32.X R110, R10, -0x7af74000, R110, P5 ;  /* 0x8508c0000a6e7825 */ /* 0x000fc800028e046e */
[----:B------:R-:W-:-:S04]  /*137d20*/  IMAD.WIDE.U32 R60, P5, R50, 0x1ef3622f, R60 ;  /* 0x1ef3622f323c7825 */ /* 0x000fc800078a003c */
[----:B------:R-:W-:Y:S01]  /*137d30*/  IMAD.WIDE.U32 R90, R50, -0x45f6b800, RZ ;  /* 0xba094800325a7825 */ /* 0x000fe200078e00ff */
[----:B------:R-:W-:-:S03]  /*137d40*/  MOV R64, R61 ;  /* 0x0000003d00407202 */ /* 0x000fc60000000f00 */
        /* <DEDUP_REMOVED lines=8> */
[----:B------:R-:W-:Y:S01]  /*137dd0*/  IMAD.IADD R61, R225, 0x1, R102 ;  /* 0x00000001e13d7824 */ /* 0x000fe200078e0266 */
[----:B------:R-:W-:Y:S01]  /*137de0*/  IADD3 RZ, P0, PT, R56, R121, RZ ;  /* 0x0000007938ff7210 */ /* 0x000fe20007f1e0ff */
[----:B------:R-:W-:Y:S02]  /*137df0*/  IMAD.MOV.U32 R54, RZ, RZ, R57 ;  /* 0x000000ffff367224 */ /* 0x000fe400078e0039 */
        /* <DEDUP_REMOVED lines=23> */
[----:B------:R-:W-:-:S04]  /*137f70*/  IMAD.WIDE.U32 R56, R209, R11, R60 ;  /* 0x0000000bd1387225 */ /* 0x000fc800078e003c */
[----:B------:R-:W-:Y:S01]  /*137f80*/  IMAD.WIDE.U32.X R118, R10, -0x39c4fa40, R118, P5 ;  /* 0xc63b05c00a767825 */ /* 0x000fe200028e0476 */
[----:B------:R-:W-:Y:S02]  /*137f90*/  IADD3 RZ, P5, PT, R60, R48, RZ ;  /* 0x000000303cff7210 */ /* 0x000fe40007fbe0ff */
[----:B------:R-:W-:Y:S01]  /*137fa0*/  IADD3.X R56, P0, PT, R187, R56, RZ, P0, !PT ;  /* 0x00000038bb387210 */ /* 0x000fe2000071e4ff */
[----:B------:R-:W-:-:S04]  /*137fb0*/  IMAD.WIDE.U32 R42, R201, R105, R42 ;  /* 0x00000069c92a7225 */ /* 0x000fc800078e002a */
[----:B------:R-:W-:Y:S01]  /*137fc0*/  IMAD.IADD R49, R233, 0x1, R49 ;  /* 0x00000001e9317824 */ /* 0x000fe200078e0231 */
[----:B------:R-:W-:Y:S01]  /*137fd0*/  IADD3.X R42, P2, PT, R156, R42, RZ, P2, !PT ;  /* 0x0000002a9c2a7210 */ /* 0x000fe2000175e4ff */
[----:B------:R-:W-:Y:S02]  /*137fe0*/  IMAD.IADD R48, R57, 0x1, R233 ;  /* 0x0000000139307824 */ /* 0x000fe400078e02e9 */
[----:B------:R-:W-:Y:S01]  /*137ff0*/  IMAD.IADD R228, R43, 0x1, R228 ;  /* 0x000000012be47824 */ /* 0x000fe200078e02e4 */
[----:B------:R-:W-:Y:S01]  /*138000*/  IADD3.X RZ, P5, PT, R61, R49, RZ, P5, !PT ;  /* 0x000000313dff7210 */ /* 0x000fe20002fbe4ff */
[----:B------:R-:W-:Y:S01]  /*138010*/  IMAD.IADD R49, R231, 0x1, R133 ;  /* 0x00000001e7317824 */ /* 0x000fe200078e0285 */
[----:B------:R-:W-:Y:S01]  /*138020*/  IADD3.X R57, P0, PT, R137, R48, RZ, P0, !PT ;  /* 0x0000003089397210 */ /* 0x000fe2000071e4ff */
[----:B------:R-:W-:Y:S01]  /*138030*/  IMAD R104, R212, R11, R104 ;  /* 0x0000000bd4687224 */ /* 0x000fe200078e0268 */
[----:B------:R-:W-:Y:S01]  /*138040*/  IADD3.X R43, P2, PT, R169, R228, RZ, P2, !PT ;  /* 0x000000e4a92b7210 */ /* 0x000fe2000175e4ff */
[----:B------:R-:W-:Y:S01]  /*138050*/  IMAD.WIDE.U32 R12, R240, -0x45f6b800, R12 ;  /* 0xba094800f00c7825 */ /* 0x000fe200078e000c */
[----:B------:R-:W-:-:S02]  /*138060*/  IADD3.X R185, P5, PT, R185, R98, RZ, P5, !PT ;  /* 0x00000062b9b97210 */ /* 0x000fc40002fbe4ff */
[----:B------:R-:W-:Y:S01]  /*138070*/  IADD3.X R169, P0, PT, RZ, RZ, RZ, P0, !PT ;  /* 0x000000ffffa97210 */ /* 0x000fe2000071e4ff */
[----:B------:R-:W-:Y:S01]  /*138080*/  IMAD.WIDE.U32.X R64, R10, 0x1ae3a46, R64, P3 ;  /* 0x01ae3a460a407825 */ /* 0x000fe200018e0440 */
[----:B------:R-:W-:Y:S02]  /*138090*/  IADD3.X R98, P5, PT, R183, R99, RZ, P5, !PT ;  /* 0x00000063b7627210 */ /* 0x000fe40002fbe4ff */
[----:B------:R-:W-:Y:S01]  /*1380a0*/  IADD3.X R61, P1, PT, RZ, R110, RZ, P1, !PT ;  /* 0x0000006eff3d7210 */ /* 0x000fe20000f3e4ff */
[----:B------:R-:W-:Y:S01]  /*1380b0*/  IMAD.X R99, RZ, RZ, RZ, P0 ;  /* 0x000000ffff637224 */ /* 0x000fe200000e06ff */
[----:B------:R-:W-:Y:S01]  /*1380c0*/  IADD3 RZ, P0, PT, R56, R132, RZ ;  /* 0x0000008438ff7210 */ /* 0x000fe20007f1e0ff */
[----:B------:R-:W-:Y:S01]  /*1380d0*/  IMAD.IADD R13, R13, 0x1, R7 ;  /* 0x000000010d0d7824 */ /* 0x000fe200078e0207 */
[----:B------:R-:W-:Y:S01]  /*1380e0*/  IADD3.X R48, P5, PT, R185, R14, RZ, P5, !PT ;  /* 0x0000000eb9307210 */ /* 0x000fe20002fbe4ff */
[----:B------:R-:W-:Y:S01]  /*1380f0*/  IMAD R182, R6, -0x39c4fa40, R182 ;  /* 0xc63b05c006b67824 */ /* 0x000fe200078e02b6 */
[----:B------:R-:W-:Y:S01]  /*138100*/  IADD3.X RZ, P0, PT, R57, R49, RZ, P0, !PT ;  /* 0x0000003139ff7210 */ /* 0x000fe2000071e4ff */
[----:B------:R-:W-:Y:S01]  /*138110*/  IMAD R122, R212, R105, R122 ;  /* 0x00000069d47a7224 */ /* 0x000fe200078e027a */
[----:B------:R-:W-:Y:S01]  /*138120*/  IADD3.X R110, P1, PT, RZ, R111, RZ, P1, !PT ;  /* 0x0000006fff6e7210 */ /* 0x000fe20000f3e4ff */
        /* <DEDUP_REMOVED lines=8> */
[----:B------:R-:W-:Y:S01]  /*1381b0*/  IADD3.X R12, P1, PT, R61, R12, RZ, P1, !PT ;  /* 0x0000000c3d0c7210 */ /* 0x000fe20000f3e4ff */
[----:B------:R-:W-:Y:S01]  /*1381c0*/  IMAD.IADD R91, R162, 0x1, R91 ;  /* 0x00000001a25b7824 */ /* 0x000fe200078e025b */
[----:B------:R-:W-:Y:S01]  /*1381d0*/  IADD3.X RZ, P3, PT, R49, R111, RZ, P3, !PT ;  /* 0x0000006f31ff7210 */ /* 0x000fe20001f7e4ff */
[----:B------:R-:W-:Y:S01]  /*1381e0*/  IMAD.WIDE.U32 R48, R211, R11, R48 ;  /* 0x0000000bd3307225 */ /* 0x000fe200078e0030 */
[----:B------:R-:W-:Y:S02]  /*1381f0*/  IADD3.X R134, P0, PT, R99, R135, RZ, P0, !PT ;  /* 0x0000008763867210 */ /* 0x000fe4000071e4ff */
[----:B------:R-:W-:Y:S01]  /*138200*/  IADD3.X R99, P5, PT, RZ, RZ, RZ, P5, !PT ;  /* 0x000000ffff637210 */ /* 0x000fe20002fbe4ff */
        /* <DEDUP_REMOVED lines=8> */
[----:B------:R-:W-:Y:S01]  /*138290*/  IMAD.IADD R63, R210, 0x1, R63 ;  /* 0x00000001d23f7824 */ /* 0x000fe200078e023f */
[----:B------:R-:W-:Y:S01]  /*1382a0*/  IADD3 R11, PT, PT, R49, R104, RZ ;  /* 0x00000068310b7210 */ /* 0x000fe20007ffe0ff */
        /* <DEDUP_REMOVED lines=34> */
[----:B------:R-:W-:Y:S01]  /*1384d0*/  IADD3 RZ, P0, PT, R44, R128, RZ ;  /* 0x000000802cff7210 */ /* 0x000fe20007f1e0ff */
[----:B------:R-:W-:Y:S01]  /*1384e0*/  IMAD.IADD R13, R43, 0x1, R106 ;  /* 0x000000012b0d7824 */ /* 0x000fe200078e026a */
[----:B------:R-:W-:Y:S02]  /*1384f0*/  IADD3 R45, PT, PT, R45, R232, RZ ;  /* 0x000000e82d2d7210 */ /* 0x000fe40007ffe0ff */
[----:B------:R-:W-:Y:S02]  /*138500*/  IADD3 RZ, P5, PT, R10, R108, RZ ;  /* 0x0000006c0aff7210 */ /* 0x000fe40007fbe0ff */
[----:B------:R-:W-:Y:S02]  /*138510*/  IADD3.X R11, P1, PT, R112, R97, RZ, P1, !PT ;  /* 0x00000061700b7210 */ /* 0x000fe40000f3e4ff */
[----:B------:R-:W-:Y:S02]  /*138520*/  IADD3.X R109, P3, PT, R51, R94, RZ, P3, !PT ;  /* 0x0000005e336d7210 */ /* 0x000fe40001f7e4ff */
[----:B------:R-:W-:Y:S01]  /*138530*/  IADD3.X RZ, P0, PT, R45, R101, RZ, P0, !PT ;  /* 0x000000652dff7210 */ /* 0x000fe2000071e4ff */
[----:B------:R-:W-:Y:S01]  /*138540*/  IMAD.WIDE.U32 R44, R201, R226, R44 ;  /* 0x000000e2c92c7225 */ /* 0x000fe200078e002c */
[----:B------:R-:W-:-:S02]  /*138550*/  IADD3.X RZ, P5, PT, R11, R61, RZ, P5, !PT ;  /* 0x0000003d0bff7210 */ /* 0x000fc40002fbe4ff */
[----:B------:R-:W-:Y:S01]  /*138560*/  IADD3.X R51, P1, PT, RZ, RZ, RZ, P1, !PT ;  /* 0x000000ffff337210 */ /* 0x000fe20000f3e4ff */
[----:B------:R-:W-:Y:S01]  /*138570*/  IMAD.IADD R45, R45, 0x1, R123 ;  /* 0x000000012d2d7824 */ /* 0x000fe200078e027b */
[----:B------:R-:W-:Y:S01]  /*138580*/  IADD3.X R104, P3, PT, R59, R95, RZ, P3, !PT ;  /* 0x0000005f3b687210 */ /* 0x000fe20001f7e4ff */
[C---:B------:R-:W-:Y:S01]  /*138590*/  IMAD R59, R12.reuse, -0x7af74001, -R157 ;  /* 0x8508bfff0c3b7824 */ /* 0x040fe200078e0a9d */
[----:B------:R-:W-:Y:S01]  /*1385a0*/  IADD3.X R46, P4, PT, R47, R42, RZ, P4, !PT ;  /* 0x0000002a2f2e7210 */ /* 0x000fe2000279e4ff */
[----:B------:R-:W-:Y:S01]  /*1385b0*/  IMAD.WIDE.U32 R42, R12, -0x1, RZ ;  /* 0xffffffff0c2a7825 */ /* 0x000fe200078e00ff */
[----:B------:R-:W-:Y:S02]  /*1385c0*/  IADD3.X R14, P5, PT, R51, R124, RZ, P5, !PT ;  /* 0x0000007c330e7210 */ /* 0x000fe40002fbe4ff */
[----:B------:R-:W-:Y:S01]  /*1385d0*/  IADD3.X R47, P4, PT, R92, R13, RZ, P4, !PT ;  /* 0x0000000d5c2f7210 */ /* 0x000fe2000279e4ff */
[----:B------:R-:W-:Y:S01]  /*1385e0*/  IMAD.IADD R123, R43, 0x1, R59 ;  /* 0x000000012b7b7824 */ /* 0x000fe200078e023b */
[----:B------:R-:W-:Y:S01]  /*1385f0*/  IADD3.X R124, PT, PT, R125, RZ, RZ, P5, P1 ;  /* 0x000000ff7d7c7210 */ /* 0x000fe20002fe24ff */
[----:B------:R-:W-:Y:S01]  /*138600*/  IMAD.WIDE.U32 R60, R42, 0x1, RZ ;  /* 0x000000012a3c7825 */ /* 0x000fe200078e00ff */
[----:B------:R-:W-:-:S02]  /*138610*/  IADD3.X R174, P2, PT, R137, R175, RZ, P2, !PT ;  /* 0x000000af89ae7210 */ /* 0x000fc4000175e4ff */
[----:B------:R-:W-:Y:S01]  /*138620*/  IADD3.X R125, P4, PT, RZ, RZ, RZ, P4, !PT ;  /* 0x000000ffff7d7210 */ /* 0x000fe2000279e4ff */
[----:B------:R-:W-:Y:S01]  /*138630*/  IMAD.WIDE.U32 R58, R123, 0x1, RZ ;  /* 0x000000017b3a7825 */ /* 0x000fe200078e00ff */
[----:B------:R-:W-:Y:S02]  /*138640*/  IADD3.X R44, P2, PT, R7, R44, RZ, P2, !PT ;  /* 0x0000002c072c7210 */ /* 0x000fe4000175e4ff */
[----:B------:R-:W-:Y:S01]  /*138650*/  IADD3 RZ, P1, PT, R46, R90, RZ ;  /* 0x0000005a2eff7210 */ /* 0x000fe20007f3e0ff */
[----:B------:R-:W-:Y:S01]  /*138660*/  IMAD.X R7, RZ, RZ, RZ, P4 ;  /* 0x000000ffff077224 */ /* 0x000fe200020e06ff */
[----:B------:R-:W-:Y:S01]  /*138670*/  IADD3 RZ, P4, PT, R12, R60, RZ ;  /* 0x0000003c0cff7210 */ /* 0x000fe20007f9e0ff */
[----:B------:R-:W-:Y:S01]  /*138680*/  IMAD.WIDE.U32 R12, P5, R42, -0x7af74000, R58 ;  /* 0x8508c0002a0c7825 */ /* 0x000fe200078a003a */
[----:B------:R-:W-:Y:S02]  /*138690*/  IADD3.X R45, P2, PT, R174, R45, RZ, P2, !PT ;  /* 0x0000002dae2d7210 */ /* 0x000fe4000175e4ff */
[----:B------:R-:W-:Y:S01]  /*1386a0*/  IADD3.X R43, P0, PT, RZ, R138, RZ, P0, !PT ;  /* 0x0000008aff2b7210 */ /* 0x000fe2000071e4ff */
[----:B------:R-:W-:Y:S01]  /*1386b0*/  IMAD.X R95, RZ, RZ, RZ, P5 ;  /* 0x000000ffff5f7224 */ /* 0x000fe200028e06ff */
[----:B------:R-:W-:Y:S01]  /*1386c0*/  IADD3.X R133, P2, PT, RZ, RZ, RZ, P2, !PT ;  /* 0x000000ffff857210 */ /* 0x000fe2000175e4ff */
[----:B------:R-:W-:Y:S01]  /*1386d0*/  IMAD.WIDE.U32 R92, R123, 0x30000000, RZ ;  /* 0x300000007b5c7825 */ /* 0x000fe200078e00ff */
[----:B------:R-:W-:-:S02]  /*1386e0*/  IADD3 RZ, P5, PT, R61, R12, RZ ;  /* 0x0000000c3dff7210 */ /* 0x000fc40007fbe0ff */
[----:B------:R-:W-:Y:S01]  /*1386f0*/  IADD3.X RZ, P1, PT, R47, R91, RZ, P1, !PT ;  /* 0x0000005b2fff7210 */ /* 0x000fe20000f3e4ff */
[----:B------:R-:W-:Y:S01]  /*138700*/  IMAD.MOV.U32 R94, RZ, RZ, R13 ;  /* 0x000000ffff5e7224 */ /* 0x000fe200078e000d */
[----:B------:R-:W-:Y:S01]  /*138710*/  IADD3 R51, PT, PT, R107, R191, RZ ;  /* 0x000000bf6b337210 */ /* 0x000fe20007ffe0ff */
[----:B------:R-:W-:Y:S01]  /*138720*/  IMAD.WIDE.U32 R90, R205, R105, R52 ;  /* 0x00000069cd5a7225 */ /* 0x000fe200078e0034 */
[----:B------:R-:W-:-:S03]  /*138730*/  IADD3.X R125, P1, PT, R125, R102, RZ, P1, !PT ;  /* 0x000000667d7d7210 */ /* 0x000fc60000f3e4ff */
[----:B------:R-:W-:Y:S01]  /*138740*/  IMAD.X R117, RZ, RZ, RZ, P2 ;  /* 0x000000ffff757224 */ /* 0x000fe200010e06ff */
[----:B------:R-:W-:Y:S01]  /*138750*/  IADD3.X R138, P2, PT, RZ, R139, RZ, P0, !PT ;  /* 0x0000008bff8a7210 */ /* 0x000fe2000075e4ff */
[----:B------:R-:W-:Y:S01]  /*138760*/  IMAD.WIDE.U32.X R52, R123, -0x7af74000, R94, P5 ;  /* 0x8508c0007b347825 */ /* 0x000fe200028e045e */
[----:B------:R-:W-:Y:S02]  /*138770*/  IADD3 RZ, P0, PT, R44, R190, RZ ;  /* 0x000000be2cff7210 */ /* 0x000fe40007f1e0ff */
[----:B------:R-:W-:Y:S01]  /*138780*/  IADD3.X R90, P2, PT, R43, R90, RZ, P2, !PT ;  /* 0x0000005a2b5a7210 */ /* 0x000fe2000175e4ff */
[C---:B------:R-:W-:Y:S01]  /*138790*/  IMAD.WIDE.U32 R12, R42.reuse, 0x30000000, RZ ;  /* 0x300000002a0c7825 */ /* 0x040fe200078e00ff */
[----:B------:R-:W-:Y:S02]  /*1387a0*/  IADD3.X RZ, P0, PT, R45, R51, RZ, P0, !PT ;  /* 0x000000332dff7210 */ /* 0x000fe4000071e4ff */
[----:B------:R-:W-:Y:S01]  /*1387b0*/  IADD3.X R110, P1, PT, R7, R103, RZ, P1, !PT ;  /* 0x00000067076e7210 */ /* 0x000fe20000f3e4ff */
[----:B------:R-:W-:Y:S01]  /*1387c0*/  IMAD.WIDE.U32 R94, P5, R42, 0x170b5d44, R92 ;  /* 0x170b5d442a5e7825 */ /* 0x000fe200078a005c */
[----:B------:R-:W-:-:S03]  /*1387d0*/  IADD3.X R133, P0, PT, R133, R242, RZ, P0, !PT ;  /* 0x000000f285857210 */ /* 0x000fc6000071e4ff */
[----:B------:R-:W-:Y:S01]  /*1387e0*/  IMAD.X R93, RZ, RZ, RZ, P5 ;  /* 0x000000ffff5d7224 */ /* 0x000fe200028e06ff */
[----:B------:R-:W-:Y:S01]  /*1387f0*/  IADD3 RZ, P5, PT, R94, R13, RZ ;  /* 0x0000000d5eff7210 */ /* 0x000fe20007fbe0ff */
[----:B------:R-:W-:Y:S01]  /*138800*/  IMAD.WIDE.U32 R96, R123, -0x45f6b800, RZ ;  /* 0xba0948007b607825 */ /* 0x000fe200078e00ff */
[----:B------:R-:W-:-:S03]  /*138810*/  IADD3.X R242, P0, PT, R117, R243, RZ, P0, !PT ;  /* 0x000000f375f27210 */ /* 0x000fc6000071e4ff */
[C---:B------:R-:W-:Y:S02]  /*138820*/  IMAD R43, R42.reuse, 0x170b5d44, R92 ;  /* 0x170b5d442a2b7824 */ /* 0x040fe400078e025c */
[----:B------:R-:W-:Y:S02]  /*138830*/  IMAD.MOV.U32 R92, RZ, RZ, R95 ;  /* 0x000000ffff5c7224 */ /* 0x000fe400078e005f */
[----:B------:R-:W-:Y:S02]  /*138840*/  IMAD R60, R42, -0x7af74000, R58 ;  /* 0x8508c0002a3c7824 */ /* 0x000fe400078e023a */
[----:B------:R-:W-:-:S04]  /*138850*/  IMAD.WIDE.U32.X R92, R123, 0x170b5d44, R92, P5 ;  /* 0x170b5d447b5c7825 */ /* 0x000fc800028e045c */
[----:B------:R-:W-:-:S04]  /*138860*/  IMAD.WIDE.U32 R94, P5, R42, 0x1ef3622f, R96 ;  /* 0x1ef3622f2a5e7825 */ /* 0x000fc800078a0060 */
[----:B------:R-:W-:-:S04]  /*138870*/  IMAD.WIDE.U32 R58, R42, -0x45f6b800, RZ ;  /* 0xba0948002a3a7825 */ /* 0x000fc800078e00ff */
[----:B------:R-:W-:Y:S01]  /*138880*/  IMAD R51, R42, 0x1ef3622f, R96 ;  /* 0x1ef3622f2a337824 */ /* 0x000fe200078e0260 */
[----:B------:R-:W-:Y:S01]  /*138890*/  MOV R96, R95 ;  /* 0x0000005f00607202 */ /* 0x000fe20000000f00 */
[----:B------:R-:W-:Y:S01]  /*1388a0*/  IMAD.X R97, RZ, RZ, RZ, P5 ;  /* 0x000000ffff617224 */ /* 0x000fe200028e06ff */
[----:B------:R-:W-:Y:S01]  /*1388b0*/  IADD3 RZ, P5, PT, R94, R59, RZ ;  /* 0x0000003b5eff7210 */ /* 0x000fe20007fbe0ff */
[----:B------:R-:W-:-:S04]  /*1388c0*/  IMAD.WIDE.U32 R98, R123, 0xf5138f, RZ ;  /* 0x00f5138f7b627825 */ /* 0x000fc800078e00ff */
[----:B------:R-:W-:Y:S02]  /*1388d0*/  IMAD.IADD R227, R91, 0x1, R227 ;  /* 0x000000015be37824 */ /* 0x000fe400078e02e3 */
[----:B------:R-:W-:-:S03]  /*1388e0*/  IMAD.WIDE.U32.X R96, R123, 0x1ef3622f, R96, P5 ;  /* 0x1ef3622f7b607825 */ /* 0x000fc600028e0460 */
[----:B------:R-:W-:Y:S01]  /*1388f0*/  IADD3.X R91, P2, PT, R138, R227, RZ, P2, !PT ;  /* 0x000000e38a5b7210 */ /* 0x000fe2000175e4ff */
[----:B------:R-:W-:-:S03]  /*138900*/  IMAD.WIDE.U32 R44, R6, 0x17c510ea, R44 ;  /* 0x17c510ea062c7825 */ /* 0x000fc600078e002c */
[----:B------:R-:W-:Y:S01]  /*138910*/  IADD3.X R135, P2, PT, RZ, RZ, RZ, P2, !PT ;  /* 0x000000ffff877210 */ /* 0x000fe2000175e4ff */
[----:B------:R-:W-:Y:S01]  /*138920*/  IMAD.WIDE.U32 R94, P5, R42, 0x1a22d9f3, R98 ;  /* 0x1a22d9f32a5e7825 */ /* 0x000fe200078a0062 */
[----:B------:R-:W-:-:S03]  /*138930*/  IADD3.X R44, P3, PT, R109, R44, RZ, P3, !PT ;  /* 0x0000002c6d2c7210 */ /* 0x000fc60001f7e4ff */
[----:B------:R-:W-:-:S04]  /*138940*/  IMAD.WIDE.U32 R6, R42, 0xf5138f, RZ ;  /* 0x00f5138f2a067825 */ /* 0x000fc800078e00ff */
[----:B------:R-:W-:Y:S02]  /*138950*/  IMAD.IADD R102, R61, 0x1, R60 ;  /* 0x000000013d667824 */ /* 0x000fe400078e023c */
[----:B------:R-:W-:Y:S01]  /*138960*/  IMAD.X R101, RZ, RZ, RZ, P5 ;  /* 0x000000ffff657224 */ /* 0x000fe200028e06ff */
[----:B------:R-:W-:Y:S01]  /*138970*/  IADD3 RZ, P5, PT, R94, R7, RZ ;  /* 0x000000075eff7210 */ /* 0x000fe20007fbe0ff */
[----:B------:R-:W-:Y:S01]  /*138980*/  IMAD.IADD R107, R45, 0x1, R107 ;  /* 0x000000012d6b7824 */ /* 0x000fe200078e026b */
[----:B------:R-:W-:Y:S01]  /*138990*/  IADD3.X RZ, P4, PT, R157, R102, RZ, P4, !PT ;  /* 0x000000669dff7210 */ /* 0x000fe2000279e4ff */
[----:B------:R-:W-:-:S03]  /*1389a0*/  IMAD.WIDE.U32 R60, R123, 0x6ca1493b, RZ ;  /* 0x6ca1493b7b3c7825 */ /* 0x000fc600078e00ff */
[----:B------:R-:W-:Y:S01]  /*1389b0*/  IADD3.X R45, P3, PT, R104, R107, RZ, P3, !PT ;  /* 0x0000006b682d7210 */ /* 0x000fe20001f7e4ff */
[----:B------:R-:W-:Y:S02]  /*1389c0*/  IMAD.MOV.U32 R100, RZ, RZ, R95 ;  /* 0x000000ffff647224 */ /* 0x000fe400078e005f */
[----:B------:R-:W-:Y:S01]  /*1389d0*/  IMAD R111, R42, 0x1a22d9f3, R98 ;  /* 0x1a22d9f32a6f7824 */ /* 0x000fe200078e0262 */
[----:B------:R-:W-:Y:S01]  /*1389e0*/  IADD3.X R129, P3, PT, RZ, RZ, RZ, P3, !PT ;  /* 0x000000ffff817210 */ /* 0x000fe20001f7e4ff */
[----:B------:R-:W-:-:S04]  /*1389f0*/  IMAD.WIDE.U32 R98, R123, 0x17c510ea, RZ ;  /* 0x17c510ea7b627825 */ /* 0x000fc800078e00ff */
[----:B------:R-:W-:Y:S02]  /*138a00*/  IMAD R113, R42, -0x39c4fa40, R60 ;  /* 0xc63b05c02a717824 */ /* 0x000fe400078e023c */
[----:B------:R-:W-:-:S04]  /*138a10*/  IMAD.WIDE.U32.X R94, R123, 0x1a22d9f3, R100, P5 ;  /* 0x1a22d9f37b5e7825 */ /* 0x000fc800028e0464 */
[----:B------:R-:W-:-:S04]  /*138a20*/  IMAD.WIDE.U32 R60, P5, R42, -0x39c4fa40, R60 ;  /* 0xc63b05c02a3c7825 */ /* 0x000fc800078a003c */
[----:B------:R-:W-:Y:S01]  /*138a30*/  IMAD.X R137, RZ, RZ, RZ, P2 ;  /* 0x000000ffff897224 */ /* 0x000fe200010e06ff */
[----:B------:R-:W-:Y:S01]  /*138a40*/  IADD3 RZ, P2, PT, R90, R140, RZ ;  /* 0x0000008c5aff7210 */ /* 0x000fe20007f5e0ff */
[C---:B------:R-:W-:Y:S02]  /*138a50*/  IMAD R117, R42.reuse, 0x1ae3a46, R98 ;  /* 0x01ae3a462a757824 */ /* 0x040fe400078e0262 */
[----:B------:R-:W-:Y:S01]  /*138a60*/  IMAD.X R107, RZ, RZ, RZ, P5 ;  /* 0x000000ffff6b7224 */ /* 0x000fe200028e06ff */
[----:B------:R-:W-:Y:S01]  /*138a70*/  IADD3.X RZ, P2, PT, R91, R131, RZ, P2, !PT ;  /* 0x000000835bff7210 */ /* 0x000fe2000175e4ff */
        /* <DEDUP_REMOVED lines=8> */
[----:B------:R-:W-:Y:S01]  /*138b00*/  IMAD.MOV.U32 R106, RZ, RZ, R61 ;  /* 0x000000ffff6a7224 */ /* 0x000fe200078e003d */
[----:B------:R-:W-:Y:S01]  /*138b10*/  IADD3.X R61, P2, PT, R135, R144, RZ, P2, !PT ;  /* 0x00000090873d7210 */ /* 0x000fe2000175e4ff */
[----:B------:R-:W-:-:S03]  /*138b20*/  IMAD.WIDE.U32 R90, R203, R226, R90 ;  /* 0x000000e2cb5a7225 */ /* 0x000fc600078e005a */
[----:B------:R-:W-:Y:S01]  /*138b30*/  IADD3.X R144, P2, PT, R137, R145, RZ, P2, !PT ;  /* 0x0000009189907210 */ /* 0x000fe2000175e4ff */
        /* <DEDUP_REMOVED lines=9> */
[----:B------:R-:W-:-:S02]  /*138bd0*/  IADD3.X R56, P2, PT, R61, R56, RZ, P2, !PT ;  /* 0x000000383d387210 */ /* 0x000fc4000175e4ff */
[----:B------:R-:W-:Y:S01]  /*138be0*/  IADD3.X R123, P0, PT, R242, R123, RZ, P0, !PT ;  /* 0x0000007bf27b7210 */ /* 0x000fe2000071e4ff */
[----:B------:R-:W-:Y:S01]  /*138bf0*/  IMAD.WIDE.U32 R44, R240, 0x6ca1493b, R44 ;  /* 0x6ca1493bf02c7825 */ /* 0x000fe200078e002c */
[----:B------:R-:W-:Y:S02]  /*138c00*/  IADD3.X R52, P4, PT, RZ, R53, RZ, P4, !PT ;  /* 0x00000035ff347210 */ /* 0x000fe4000279e4ff */
        /* <DEDUP_REMOVED lines=12> */
[----:B------:R-:W-:Y:S01]  /*138cd0*/  IADD3.X R125, P2, PT, RZ, RZ, RZ, P2, !PT ;  /* 0x000000ffff7d7210 */ /* 0x000fe2000175e4ff */
[----:B------:R-:W-:Y:S01]  /*138ce0*/  IMAD.IADD R129, R15, 0x1, R159 ;  /* 0x000000010f817824 */ /* 0x000fe200078e029f */
[----:B------:R-:W-:Y:S01]  /*138cf0*/  IADD3.X R47, P4, PT, R52, R9, RZ, P4, !PT ;  /* 0x00000009342f7210 */ /* 0x000fe2000279e4ff */
[----:B------:R-:W-:Y:S01]  /*138d00*/  IMAD.WIDE.U32 R10, R211, R105, R10 ;  /* 0x00000069d30a7225 */ /* 0x000fe200078e000a */
[----:B------:R-:W-:-:S02]  /*138d10*/  IADD3.X R45, P1, PT, R110, R45, RZ, P1, !PT ;  /* 0x0000002d6e2d7210 */ /* 0x000fc40000f3e4ff */
[----:B------:R-:W-:Y:S01]  /*138d20*/  IADD3.X RZ, P0, PT, R57, R53, RZ, P0, !PT ;  /* 0x0000003539ff7210 */ /* 0x000fe2000071e4ff */
[----:B------:R-:W-:Y:S01]  /*138d30*/  IMAD.IADD R11, R11, 0x1, R122 ;  /* 0x000000010b0b7824 */ /* 0x000fe200078e027a */
[----:B------:R-:W-:Y:S01]  /*138d40*/  IADD3.X R121, PT, PT, RZ, RZ, RZ, P2, !PT ;  /* 0x000000ffff797210 */ /* 0x000fe200017fe4ff */
[----:B------:R-:W-:Y:S01]  /*138d50*/  IMAD.WIDE.U32 R56, R205, R226, R56 ;  /* 0x000000e2cd387225 */ /* 0x000fe200078e0038 */
[----:B------:R-:W-:Y:S02]  /*138d60*/  IADD3 RZ, P2, PT, R44, R120, RZ ;  /* 0x000000782cff7210 */ /* 0x000fe40007f5e0ff */
[----:B------:R-:W-:Y:S01]  /*138d70*/  IADD3.X R13, P4, PT, RZ, RZ, RZ, P4, !PT ;  /* 0x000000ffff0d7210 */ /* 0x000fe2000279e4ff */
[----:B------:R-:W-:Y:S01]  /*138d80*/  IMAD.IADD R7, R111, 0x1, R7 ;  /* 0x000000016f077824 */ /* 0x000fe200078e0207 */
[----:B------:R-:W-:Y:S01]  /*138d90*/  IADD3.X R8, P3, PT, R8, R99, RZ, P3, !PT ;  /* 0x0000006308087210 */ /* 0x000fe20001f7e4ff */
[----:B------:R-:W-:Y:S01]  /*138da0*/  IMAD.IADD R139, R208, 0x1, R153 ;  /* 0x00000001d08b7824 */ /* 0x000fe200078e0299 */
[----:B------:R-:W-:Y:S01]  /*138db0*/  IADD3.X R63, P1, PT, RZ, RZ, RZ, P1, !PT ;  /* 0x000000ffff3f7210 */ /* 0x000fe20000f3e4ff */
[----:B------:R-:W-:Y:S01]  /*138dc0*/  IMAD.X R53, RZ, RZ, RZ, P4 ;  /* 0x000000ffff357224 */ /* 0x000fe200020e06ff */
[----:B------:R-:W-:-:S02]  /*138dd0*/  IADD3.X R99, P0, PT, R125, R150, RZ, P0, !PT ;  /* 0x000000967d637210 */ /* 0x000fc4000071e4ff */
[----:B------:R-:W-:Y:S01]  /*138de0*/  IADD3.X RZ, P2, PT, R45, R131, RZ, P2, !PT ;  /* 0x000000832dff7210 */ /* 0x000fe2000175e4ff */
[----:B------:R-:W-:Y:S01]  /*138df0*/  IMAD.X R91, RZ, RZ, RZ, P1 ;  /* 0x000000ffff5b7224 */ /* 0x000fe200008e06ff */
[----:B------:R-:W-:Y:S01]  /*138e00*/  IADD3 RZ, P4, PT, R8, R158, RZ ;  /* 0x0000009e08ff7210 */ /* 0x000fe20007f9e0ff */
[----:B------:R-:W-:Y:S01]  /*138e10*/  IMAD.WIDE.U32 R44, R50, 0xf5138f, R44 ;  /* 0x00f5138f322c7825 */ /* 0x000fe200078e002c */
[----:B------:R-:W-:Y:S02]  /*138e20*/  IADD3.X R9, P3, PT, R62, R123, RZ, P3, !PT ;  /* 0x0000007b3e097210 */ /* 0x000fe40001f7e4ff */
[----:B------:R-:W-:Y:S01]  /*138e30*/  IADD3.X R150, P0, PT, R121, R151, RZ, P0, !PT ;  /* 0x0000009779967210 */ /* 0x000fe2000071e4ff */
[----:B------:R-:W-:Y:S01]  /*138e40*/  IMAD.IADD R121, R49, 0x1, R230 ;  /* 0x0000000131797824 */ /* 0x000fe200078e02e6 */
[----:B------:R-:W-:Y:S02]  /*138e50*/  IADD3.X R49, P2, PT, R63, R54, RZ, P2, !PT ;  /* 0x000000363f317210 */ /* 0x000fe4000175e4ff */
[----:B------:R-:W-:-:S02]  /*138e60*/  IADD3 RZ, P1, PT, R46, R12, RZ ;  /* 0x0000000c2eff7210 */ /* 0x000fc40007f3e0ff */
[----:B------:R-:W-:Y:S01]  /*138e70*/  IADD3.X RZ, P4, PT, R9, R129, RZ, P4, !PT ;  /* 0x0000008109ff7210 */ /* 0x000fe2000279e4ff */
        /* <DEDUP_REMOVED lines=8> */
[----:B------:R-:W-:Y:S01]  /*138f00*/  IMAD.IADD R99, R47, 0x1, R43 ;  /* 0x000000012f637824 */ /* 0x000fe200078e022b */
[----:B------:R-:W-:-:S02]  /*138f10*/  IADD3.X R13, P1, PT, R13, R92, RZ, P1, !PT ;  /* 0x0000005c0d0d7210 */ /* 0x000fc40000f3e4ff */
        /* <DEDUP_REMOVED lines=8> */
[----:B------:R-:W-:Y:S02]  /*138fa0*/  IADD3 RZ, P4, PT, R48, R148, RZ ;  /* 0x0000009430ff7210 */ /* 0x000fe40007f9e0ff */
[----:B------:R-:W-:-:S02]  /*138fb0*/  IADD3.X R63, P2, PT, RZ, RZ, RZ, P2, !PT ;  /* 0x000000ffff3f7210 */ /* 0x000fc4000175e4ff */
[----:B------:R-:W-:Y:S01]  /*138fc0*/  IADD3.X R114, P3, PT, R114, R115, RZ, P5, !PT ;  /* 0x0000007372727210 */ /* 0x000fe20002f7e4ff */
[----:B------:R-:W-:Y:S01]  /*138fd0*/  IMAD.IADD R115, R172, 0x1, R127 ;  /* 0x00000001ac737824 */ /* 0x000fe200078e027f */
[----:B------:R-:W-:Y:S01]  /*138fe0*/  IADD3 R163, PT, PT, R45, R163, RZ ;  /* 0x000000a32da37210 */ /* 0x000fe20007ffe0ff */
[----:B------:R-:W-:Y:S01]  /*138ff0*/  IMAD.X R91, RZ, RZ, RZ, P2 ;  /* 0x000000ffff5b7224 */ /* 0x000fe200010e06ff */
[----:B------:R-:W-:Y:S01]  /*139000*/  IADD3.X R44, P5, PT, R13, R44, RZ, P1, !PT ;  /* 0x0000002c0d2c7210 */ /* 0x000fe20000fbe4ff */
[----:B------:R-:W-:Y:S01]  /*139010*/  IMAD.WIDE.U32 R12, R46, -0x1, RZ ;  /* 0xffffffff2e0c7825 */ /* 0x000fe200078e00ff */
[----:B------:R-:W-:Y:S02]  /*139020*/  IADD3.X R15, P0, PT, RZ, RZ, RZ, P0, !PT ;  /* 0x000000ffff0f7210 */ /* 0x000fe4000071e4ff */
[----:B------:R-:W-:Y:S01]  /*139030*/  IADD3.X RZ, P4, PT, R49, R53, RZ, P4, !PT ;  /* 0x0000003531ff7210 */ /* 0x000fe2000279e4ff */
[----:B------:R-:W-:Y:S01]  /*139040*/  IMAD.IADD R125, R13, 0x1, R125 ;  /* 0x000000010d7d7824 */ /* 0x000fe200078e027d */
[----:B------:R-:W-:Y:S01]  /*139050*/  IADD3.X R45, P2, PT, R92, R163, RZ, P5, !PT ;  /* 0x000000a35c2d7210 */ /* 0x000fe20002f5e4ff */
[----:B------:R-:W-:Y:S01]  /*139060*/  IMAD.X R93, RZ, RZ, RZ, P0 ;  /* 0x000000ffff5d7224 */ /* 0x000fe200000e06ff */
[----:B------:R-:W-:Y:S01]  /*139070*/  IADD3.X R47, P4, PT, R15, R154, RZ, P4, !PT ;  /* 0x0000009a0f2f7210 */ /* 0x000fe2000279e4ff */
[----:B------:R-:W-:Y:S01]  /*139080*/  IMAD.WIDE.U32 R52, R12, 0x1, RZ ;  /* 0x000000010c347825 */ /* 0x000fe200078e00ff */
[----:B------:R-:W-:-:S02]  /*139090*/  IADD3.X R15, P2, PT, RZ, RZ, RZ, P2, !PT ;  /* 0x000000ffff0f7210 */ /* 0x000fc4000175e4ff */
[----:B------:R-:W-:Y:S01]  /*1390a0*/  IADD3.X R154, P4, PT, R93, R155, RZ, P4, !PT ;  /* 0x0000009b5d9a7210 */ /* 0x000fe2000279e4ff */
[----:B------:R-:W-:Y:S01]  /*1390b0*/  IMAD.WIDE.U32 R48, R207, R226, R48 ;  /* 0x000000e2cf307225 */ /* 0x000fe200078e0030 */
[----:B------:R-:W-:Y:S02]  /*1390c0*/  IADD3 RZ, P1, PT, R44, R58, RZ ;  /* 0x0000003a2cff7210 */ /* 0x000fe40007f3e0ff */
[----:B------:R-:W-:Y:S01]  /*1390d0*/  IADD3.X R10, P4, PT, R47, R10, RZ, P4, !PT ;  /* 0x0000000a2f0a7210 */ /* 0x000fe2000279e4ff */
[----:B------:R-:W-:Y:S01]  /*1390e0*/  IMAD.X R43, RZ, RZ, RZ, P2 ;  /* 0x000000ffff2b7224 */ /* 0x000fe200010e06ff */
[----:B------:R-:W-:Y:S01]  /*1390f0*/  IADD3 RZ, P2, PT, R46, R52, RZ ;  /* 0x000000342eff7210 */ /* 0x000fe20007f5e0ff */
[----:B------:R-:W-:Y:S01]  /*139100*/  IMAD.WIDE.U32 R46, R125, 0x1, RZ ;  /* 0x000000017d2e7825 */ /* 0x000fe200078e00ff */
[----:B------:R-:W-:Y:S02]  /*139110*/  IADD3.X R11, P4, PT, R154, R11, RZ, P4, !PT ;  /* 0x0000000b9a0b7210 */ /* 0x000fe4000279e4ff */
[----:B------:R-:W-:Y:S01]  /*139120*/  IADD3.X R13, P3, PT, R55, R60, RZ, P3, !PT ;  /* 0x0000003c370d7210 */ /* 0x000fe20001f7e4ff */
[----:B------:R-:W-:Y:S01]  /*139130*/  IMAD.WIDE.U32 R54, R125, 0x30000000, RZ ;  /* 0x300000007d367825 */ /* 0x000fe200078e00ff */
[----:B------:R-:W-:-:S02]  /*139140*/  IADD3.X R135, P4, PT, RZ, RZ, RZ, P4, !PT ;  /* 0x000000ffff877210 */ /* 0x000fc4000279e4ff */
[----:B------:R-:W-:Y:S01]  /*139150*/  IADD3 R93, PT, PT, R57, R204, RZ ;  /* 0x000000cc395d7210 */ /* 0x000fe20007ffe0ff */
[----:B------:R-:W-:Y:S01]  /*139160*/  IMAD.WIDE.U32 R58, P5, R12, -0x7af74000, R46 ;  /* 0x8508c0000c3a7825 */ /* 0x000fe200078a002e */
[----:B------:R-:W-:Y:S02]  /*139170*/  IADD3 RZ, P0, PT, R8, R126, RZ ;  /* 0x0000007e08ff7210 */ /* 0x000fe40007f1e0ff */
[----:B------:R-:W-:Y:S01]  /*139180*/  IADD3.X R60, P3, PT, R114, R61, RZ, P3, !PT ;  /* 0x0000003d723c7210 */ /* 0x000fe20001f7e4ff */
[----:B------:R-:W-:Y:S01]  /*139190*/  IMAD.X R47, RZ, RZ, RZ, P5 ;  /* 0x000000ffff2f7224 */ /* 0x000fe200028e06ff */
[----:B------:R-:W-:Y:S01]  /*1391a0*/  IADD3 RZ, P5, PT, R53, R58, RZ ;  /* 0x0000003a35ff7210 */ /* 0x000fe20007fbe0ff */
[C---:B------:R-:W-:Y:S01]  /*1391b0*/  IMAD R57, R12.reuse, -0x7af74000, R46 ;  /* 0x8508c0000c397824 */ /* 0x040fe200078e022e */
[----:B------:R-:W-:Y:S01]  /*1391c0*/  IADD3.X RZ, P1, PT, R45, R121, RZ, P1, !PT ;  /* 0x000000792dff7210 */ /* 0x000fe20000f3e4ff */
[----:B------:R-:W-:Y:S01]  /*1391d0*/  IMAD.MOV.U32 R46, RZ, RZ, R59 ;  /* 0x000000ffff2e7224 */ /* 0x000fe200078e003b */
        /* <DEDUP_REMOVED lines=8> */
[----:B------:R-:W-:Y:S01]  /*139260*/  IMAD.IADD R98, R53, 0x1, R57 ;  /* 0x0000000135627824 */ /* 0x000fe200078e0239 */
[----:B------:R-:W-:Y:S01]  /*139270*/  IADD3.X R43, P4, PT, R60, R93, RZ, P4, !PT ;  /* 0x0000005d3c2b7210 */ /* 0x000fe2000279e4ff */
[C---:B------:R-:W-:Y:S01]  /*139280*/  IMAD.WIDE.U32 R54, P5, R12.reuse, 0x170b5d44, R54 ;  /* 0x170b5d440c367825 */ /* 0x040fe200078a0036 */
[----:B------:R-:W-:Y:S02]  /*139290*/  IADD3.X R118, P0, PT, R91, R119, RZ, P0, !PT ;  /* 0x000000775b767210 */ /* 0x000fe4000071e4ff */
[----:B------:R-:W-:Y:S01]  /*1392a0*/  IADD3.X RZ, P2, PT, R99, R98, RZ, P2, !PT ;  /* 0x0000006263ff7210 */ /* 0x000fe2000175e4ff */
[----:B------:R-:W-:Y:S01]  /*1392b0*/  IMAD.WIDE.U32 R56, R12, 0x30000000, RZ ;  /* 0x300000000c387825 */ /* 0x000fe200078e00ff */
[----:B------:R-:W-:-:S03]  /*1392c0*/  IADD3.X R52, P0, PT, R52, R61, RZ, P0, !PT ;  /* 0x0000003d34347210 */ /* 0x000fc6000071e4ff */
[----:B------:R-:W-:Y:S01]  /*1392d0*/  IMAD.X R59, RZ, RZ, RZ, P5 ;  /* 0x000000ffff3b7224 */ /* 0x000fe200028e06ff */
[----:B------:R-:W-:Y:S01]  /*1392e0*/  IADD3 RZ, P5, PT, R54, R57, RZ ;  /* 0x0000003936ff7210 */ /* 0x000fe20007fbe0ff */
[----:B------:R-:W-:Y:S01]  /*1392f0*/  IMAD.WIDE.U32 R92, R125, -0x45f6b800, RZ ;  /* 0xba0948007d5c7825 */ /* 0x000fe200078e00ff */
[----:B------:R-:W-:-:S03]  /*139300*/  IADD3.X R53, P0, PT, R118, R43, RZ, P0, !PT ;  /* 0x0000002b76357210 */ /* 0x000fc6000071e4ff */
[----:B------:R-:W-:Y:S01]  /*139310*/  IMAD.MOV.U32 R58, RZ, RZ, R55 ;  /* 0x000000ffff3a7224 */ /* 0x000fe200078e0037 */
[----:B------:R-:W-:Y:S01]  /*139320*/  IADD3.X R131, P0, PT, RZ, RZ, RZ, P0, !PT ;  /* 0x000000ffff837210 */ /* 0x000fe2000071e4ff */
        /* <DEDUP_REMOVED lines=11> */
[----:B------:R-:W-:Y:S01]  /*1393e0*/  IMAD.WIDE.U32 R60, R12, 0xf5138f, RZ ;  /* 0x00f5138f0c3c7825 */ /* 0x000fe200078e00ff */
[----:B------:R-:W-:-:S03]  /*1393f0*/  IADD3 RZ, P5, PT, R92, R9, RZ ;  /* 0x000000095cff7210 */ /* 0x000fc60007fbe0ff */
[----:B------:R-:W-:Y:S02]  /*139400*/  IMAD.MOV.U32 R62, RZ, RZ, R93 ;  /* 0x000000ffff3e7224 */ /* 0x000fe400078e005d */
        /* <DEDUP_REMOVED lines=8> */
[----:B------:R-:W-:Y:S02]  /*139490*/  IMAD R13, R12, -0x39c4fa40, R92 ;  /* 0xc63b05c00c0d7824 */ /* 0x000fe400078e025c */
[----:B------:R-:W-:-:S04]  /*1394a0*/  IMAD.WIDE.U32.X R62, R125, 0x1ef3622f, R62, P5 ;  /* 0x1ef3622f7d3e7825 */ /* 0x000fc800028e043e */
[----:B------:R-:W-:-:S04]  /*1394b0*/  IMAD.WIDE.U32 R92, P5, R12, -0x39c4fa40, R92 ;  /* 0xc63b05c00c5c7825 */ /* 0x000fc800078a005c */
        /* <DEDUP_REMOVED lines=11> */
[----:B------:R-:W-:Y:S02]  /*139570*/  IMAD.IADD R119, R173, 0x1, R143 ;  /* 0x00000001ad777824 */ /* 0x000fe400078e028f */
[----:B------:R-:W-:Y:S01]  /*139580*/  IMAD.WIDE.U32.X R92, R125, -0x39c4fa40, R104, P1 ;  /* 0xc63b05c07d5c7825 */ /* 0x000fe200008e0468 */
[----:B------:R-:W-:-:S03]  /*139590*/  IADD3 RZ, P1, PT, R52, R142, RZ ;  /* 0x0000008e34ff7210 */ /* 0x000fc60007f3e0ff */
[C---:B------:R-:W-:Y:S01]  /*1395a0*/  IMAD.WIDE.U32.X R104, R125.reuse, 0x1ae3a46, R114, P5 ;  /* 0x01ae3a467d687825 */ /* 0x040fe200028e0472 */
[----:B------:R-:W-:Y:S02]  /*1395b0*/  IADD3 RZ, P5, PT, R58, R6, RZ ;  /* 0x000000063aff7210 */ /* 0x000fe40007fbe0ff */
[----:B------:R-:W-:Y:S01]  /*1395c0*/  IADD3.X R115, P2, PT, RZ, R46, RZ, P2, !PT ;  /* 0x0000002eff737210 */ /* 0x000fe2000175e4ff */
[----:B------:R-:W-:Y:S01]  /*1395d0*/  IMAD.WIDE.U32.X R90, R125, 0x1a22d9f3, R90, P0 ;  /* 0x1a22d9f37d5a7825 */ /* 0x000fe200000e045a */
[----:B------:R-:W-:Y:S02]  /*1395e0*/  IADD3.X RZ, P5, PT, R59, R7, RZ, P5, !PT ;  /* 0x000000073bff7210 */ /* 0x000fe40002fbe4ff */
[----:B------:R-:W-:Y:S01]  /*1395f0*/  IADD3.X RZ, P1, PT, R53, R119, RZ, P1, !PT ;  /* 0x0000007735ff7210 */ /* 0x000fe20000f3e4ff */
[----:B------:R-:W-:Y:S01]  /*139600*/  IMAD.WIDE.U32 R6, R42, -0x45f6b800, R44 ;  /* 0xba0948002a067825 */ /* 0x000fe200078e002c */
[----:B------:R-:W-:Y:S02]  /*139610*/  IADD3.X R46, P2, PT, RZ, R47, RZ, P2, !PT ;  /* 0x0000002fff2e7210 */ /* 0x000fe4000175e4ff */
        /* <DEDUP_REMOVED lines=16> */
[----:B------:R-:W-:Y:S01]  /*139720*/  IADD3.X R45, PT, PT, RZ, RZ, RZ, P4, P3 ;  /* 0x000000ffff2d7210 */ /* 0x000fe200027e64ff */
[----:B------:R-:W-:Y:S01]  /*139730*/  IMAD.X R51, RZ, RZ, RZ, P2 ;  /* 0x000000ffff337224 */ /* 0x000fe200010e06ff */
[----:B------:R-:W-:Y:S02]  /*139740*/  IADD3.X R95, P1, PT, R50, R95, RZ, P1, !PT ;  /* 0x0000005f325f7210 */ /* 0x000fe40000f3e4ff */
[----:B------:R-:W-:Y:S02]  /*139750*/  IADD3 RZ, P3, PT, R6, R56, RZ ;  /* 0x0000003806ff7210 */ /* 0x000fe40007f7e0ff */
[----:B------:R-:W-:Y:S02]  /*139760*/  IADD3.X R53, P4, PT, R94, R173, RZ, P5, !PT ;  /* 0x000000ad5e357210 */ /* 0x000fe40002f9e4ff */
[----:B------:R-:W-:-:S02]  /*139770*/  IADD3 RZ, P2, PT, R52, R108, RZ ;  /* 0x0000006c34ff7210 */ /* 0x000fc40007f5e0ff */
[----:B------:R-:W-:Y:S01]  /*139780*/  IADD3.X R46, P1, PT, R64, R45, RZ, P1, !PT ;  /* 0x0000002d402e7210 */ /* 0x000fe20000f3e4ff */
[----:B------:R-:W-:Y:S01]  /*139790*/  IMAD.WIDE.U32 R44, R42, 0xf5138f, R58 ;  /* 0x00f5138f2a2c7825 */ /* 0x000fe200078e003a */
[----:B------:R-:W-:Y:S02]  /*1397a0*/  IADD3.X RZ, P3, PT, R7, R65, RZ, P3, !PT ;  /* 0x0000004107ff7210 */ /* 0x000fe40001f7e4ff */
[----:B------:R-:W-:Y:S01]  /*1397b0*/  IADD3.X R57, P4, PT, RZ, RZ, RZ, P4, !PT ;  /* 0x000000ffff397210 */ /* 0x000fe2000279e4ff */
[----:B------:R-:W-:Y:S01]  /*1397c0*/  IMAD.IADD R111, R45, 0x1, R111 ;  /* 0x000000012d6f7824 */ /* 0x000fe200078e026f */
[----:B------:R-:W-:Y:S01]  /*1397d0*/  IADD3.X R95, P5, PT, R95, R48, RZ, P1, !PT ;  /* 0x000000305f5f7210 */ /* 0x000fe20000fbe4ff */
[----:B------:R-:W-:Y:S01]  /*1397e0*/  IMAD.WIDE.U32 R48, R12, 0x30000000, R6 ;  /* 0x300000000c307825 */ /* 0x000fe200078e0006 */
[----:B------:R-:W-:Y:S02]  /*1397f0*/  IADD3.X RZ, P2, PT, R53, R115, RZ, P2, !PT ;  /* 0x0000007335ff7210 */ /* 0x000fe4000175e4ff */
[----:B------:R-:W-:Y:S01]  /*139800*/  IADD3.X R47, P3, PT, R47, R54, RZ, P3, !PT ;  /* 0x000000362f2f7210 */ /* 0x000fe20001f7e4ff */
[----:B------:R-:W-:Y:S01]  /*139810*/  IMAD.IADD R123, R49, 0x1, R123 ;  /* 0x00000001317b7824 */ /* 0x000fe200078e027b */
[----:B------:R-:W-:Y:S01]  /*139820*/  IADD3.X R65, PT, PT, RZ, RZ, RZ, P4, !PT ;  /* 0x000000ffff417210 */ /* 0x000fe200027fe4ff */
        /* <DEDUP_REMOVED lines=14> */
[----:B------:R-:W-:Y:S01]  /*139910*/  IMAD.WIDE.U32 R52, R42, 0x6ca1493b, R52 ;  /* 0x6ca1493b2a347825 */ /* 0x000fe200078e0034 */
[----:B------:R-:W-:Y:S02]  /*139920*/  IADD3.X R45, P4, PT, R54, R111, RZ, P4, !PT ;  /* 0x0000006f362d7210 */ /* 0x000fe4000279e4ff */
[----:B------:R-:W-:Y:S01]  /*139930*/  IADD3.X R8, P2, PT, R50, R95, RZ, P2, !PT ;  /* 0x0000005f32087210 */ /* 0x000fe2000175e4ff */
[----:B------:R-:W-:Y:S01]  /*139940*/  IMAD.IADD R113, R53, 0x1, R113 ;  /* 0x0000000135717824 */ /* 0x000fe200078e0271 */
[----:B------:R-:W-:Y:S02]  /*139950*/  IADD3.X R95, PT, PT, RZ, RZ, RZ, P5, P3 ;  /* 0x000000ffff5f7210 */ /* 0x000fe40002fe64ff */
        /* <DEDUP_REMOVED lines=10> */
[----:B------:R-:W-:Y:S01]  /*139a00*/  IADD3.X R55, P1, PT, R55, R62, RZ, P1, !PT ;  /* 0x0000003e37377210 */ /* 0x000fe20000f3e4ff */
[----:B------:R-:W-:Y:S01]  /*139a10*/  IMAD.IADD R50, R47, 0x1, R46 ;  /* 0x000000012f327824 */ /* 0x000fe200078e022e */
[----:B------:R-:W-:Y:S01]  /*139a20*/  IADD3.X RZ, P2, PT, R9, R59, RZ, P2, !PT ;  /* 0x0000003b09ff7210 */ /* 0x000fe2000175e4ff */
[----:B------:R-:W-:Y:S01]  /*139a30*/  IMAD.X R59, RZ, RZ, RZ, P4 ;  /* 0x000000ffff3b7224 */ /* 0x000fe200020e06ff */
[----:B------:R-:W-:Y:S01]  /*139a40*/  IADD3.X R62, P4, PT, R51, R63, RZ, P1, !PT ;  /* 0x0000003f333e7210 */ /* 0x000fe20000f9e4ff */
[----:B------:R-:W-:Y:S01]  /*139a50*/  IMAD.IADD R63, R13, 0x1, R97 ;  /* 0x000000010d3f7824 */ /* 0x000fe200078e0261 */
[----:B------:R-:W-:-:S02]  /*139a60*/  IADD3.X R51, PT, PT, RZ, RZ, RZ, P5, !PT ;  /* 0x000000ffff337210 */ /* 0x000fc40002ffe4ff */
[----:B------:R-:W-:Y:S02]  /*139a70*/  IADD3 RZ, P5, PT, R47, R48, RZ ;  /* 0x000000302fff7210 */ /* 0x000fe40007fbe0ff */
        /* <DEDUP_REMOVED lines=9> */
[----:B------:R-:W-:-:S02]  /*139b10*/  IADD3.X R100, P2, PT, R59, R101, RZ, P2, !PT ;  /* 0x000000653b647210 */ /* 0x000fc4000175e4ff */
[----:B------:R-:W-:Y:S01]  /*139b20*/  IADD3.X R59, P3, PT, RZ, R50, RZ, P3, !PT ;  /* 0x00000032ff3b7210 */ /* 0x000fe20001f7e4ff */
[----:B------:R-:W-:Y:S01]  /*139b30*/  IMAD.WIDE.U32 R48, R42, 0x17c510ea, R8 ;  /* 0x17c510ea2a307825 */ /* 0x000fe200078e0008 */
[----:B------:R-:W-:Y:S02]  /*139b40*/  IADD3.X R61, P4, PT, RZ, RZ, RZ, P4, !PT ;  /* 0x000000ffff3d7210 */ /* 0x000fe4000279e4ff */
[----:B------:R-:W-:Y:S01]  /*139b50*/  IADD3.X RZ, P1, PT, R47, R55, RZ, P1, !PT ;  /* 0x000000372fff7210 */ /* 0x000fe20000f3e4ff */
[----:B------:R-:W-:Y:S01]  /*139b60*/  IMAD.WIDE.U32 R8, R12, -0x45f6b800, R44 ;  /* 0xba0948000c087825 */ /* 0x000fe200078e002c */
[----:B------:R-:W-:Y:S02]  /*139b70*/  IADD3.X R51, P3, PT, RZ, R51, RZ, P3, !PT ;  /* 0x00000033ff337210 */ /* 0x000fe40001f7e4ff */
[----:B------:R-:W-:Y:S01]  /*139b80*/  IADD3.X R61, P1, PT, R61, R90, RZ, P1, !PT ;  /* 0x0000005a3d3d7210 */ /* 0x000fe20000f3e4ff */
[C-C-:B------:R-:W-:Y:S01]  /*139b90*/  IMAD R50, R6.reuse, 0x170b5d44, R52.reuse ;  /* 0x170b5d4406327824 */ /* 0x140fe200078e0234 */
[----:B------:R-:W-:Y:S01]  /*139ba0*/  IADD3 R117, PT, PT, R49, R117, RZ ;  /* 0x0000007531757210 */ /* 0x000fe20007ffe0ff */
[----:B------:R-:W-:Y:S01]  /*139bb0*/  IMAD.WIDE.U32 R56, P5, R6, 0x170b5d44, R52 ;  /* 0x170b5d4406387825 */ /* 0x000fe200078a0034 */
[----:B------:R-:W-:-:S03]  /*139bc0*/  IADD3 RZ, P0, PT, R10, R152, RZ ;  /* 0x000000980aff7210 */ /* 0x000fc60007f1e0ff */
[----:B------:R-:W-:Y:S01]  /*139bd0*/  IMAD.WIDE.U32 R52, R6, 0x30000000, RZ ;  /* 0x3000000006347825 */ /* 0x000fe200078e00ff */
[----:B------:R-:W-:-:S03]  /*139be0*/  IADD3.X RZ, P0, PT, R11, R139, RZ, P0, !PT ;  /* 0x0000008b0bff7210 */ /* 0x000fc6000071e4ff */
        /* <DEDUP_REMOVED lines=16> */
[C-C-:B------:R-:W-:Y:S01]  /*139cf0*/  IMAD R51, R6.reuse, 0x1ef3622f, R44.reuse ;  /* 0x1ef3622f06337824 */ /* 0x140fe200078e022c */
[----:B------:R-:W-:Y:S01]  /*139d00*/  IADD3.X R14, P0, PT, R125, R14, RZ, P0, !PT ;  /* 0x0000000e7d0e7210 */ /* 0x000fe2000071e4ff */
[----:B------:R-:W-:Y:S01]  /*139d10*/  IMAD.WIDE.U32 R56, P5, R6, 0x1ef3622f, R44 ;  /* 0x1ef3622f06387825 */ /* 0x000fe200078a002c */
[----:B------:R-:W-:Y:S02]  /*139d20*/  IADD3.X R44, P1, PT, R61, R48, RZ, P1, !PT ;  /* 0x000000303d2c7210 */ /* 0x000fe40000f3e4ff */
[----:B------:R-:W-:Y:S01]  /*139d30*/  IADD3.X R59, P3, PT, R59, R54, RZ, P3, !PT ;  /* 0x000000363b3b7210 */ /* 0x000fe20001f7e4ff */
[----:B------:R-:W-:Y:S01]  /*139d40*/  IMAD.X R54, RZ, RZ, RZ, P4 ;  /* 0x000000ffff367224 */ /* 0x000fe200020e06ff */
[----:B------:R-:W-:Y:S01]  /*139d50*/  IADD3.X R45, P1, PT, R90, R117, RZ, P1, !PT ;  /* 0x000000755a2d7210 */ /* 0x000fe20000f3e4ff */
[----:B------:R-:W-:Y:S01]  /*139d60*/  IMAD.MOV.U32 R48, RZ, RZ, R57 ;  /* 0x000000ffff307224 */ /* 0x000fe200078e0039 */
[----:B------:R-:W-:Y:S01]  /*139d70*/  IADD3.X R61, P2, PT, R58, R65, RZ, P2, !PT ;  /* 0x000000413a3d7210 */ /* 0x000fe2000175e4ff */
[----:B------:R-:W-:Y:S01]  /*139d80*/  IMAD.WIDE.U32 R52, R6, -0x45f6b800, RZ ;  /* 0xba09480006347825 */ /* 0x000fe200078e00ff */
[----:B------:R-:W-:-:S02]  /*139d90*/  IADD3.X R54, P3, PT, R54, R55, RZ, P3, !PT ;  /* 0x0000003736367210 */ /* 0x000fc40001f7e4ff */
[----:B------:R-:W-:Y:S01]  /*139da0*/  IADD3.X R55, P1, PT, RZ, RZ, RZ, P1, !PT ;  /* 0x000000ffff377210 */ /* 0x000fe20000f3e4ff */
[----:B------:R-:W-:Y:S01]  /*139db0*/  IMAD.WIDE.U32 R46, R12, 0xf5138f, R46 ;  /* 0x00f5138f0c2e7825 */ /* 0x000fe200078e002e */
[----:B------:R-:W-:Y:S02]  /*139dc0*/  IADD3 RZ, P4, PT, R56, R53, RZ ;  /* 0x0000003538ff7210 */ /* 0x000fe40007f9e0ff */
[----:B------:R-:W-:Y:S01]  /*139dd0*/  IADD3.X R56, P2, PT, R100, R95, RZ, P2, !PT ;  /* 0x0000005f64387210 */ /* 0x000fe2000175e4ff */
[----:B------:R-:W-:Y:S01]  /*139de0*/  IMAD.X R57, RZ, RZ, RZ, P1 ;  /* 0x000000ffff397224 */ /* 0x000fe200008e06ff */
[----:B------:R-:W-:Y:S01]  /*139df0*/  IADD3 RZ, P1, PT, R44, R96, RZ ;  /* 0x000000602cff7210 */ /* 0x000fe20007f3e0ff */
[----:B------:R-:W-:Y:S01]  /*139e00*/  IMAD.X R49, RZ, RZ, RZ, P5 ;  /* 0x000000ffff317224 */ /* 0x000fe200028e06ff */
[----:B------:R-:W-:Y:S01]  /*139e10*/  IADD3.X R42, P3, PT, R59, R46, RZ, P3, !PT ;  /* 0x0000002e3b2a7210 */ /* 0x000fe20001f7e4ff */
[----:B------:R-:W-:Y:S01]  /*139e20*/  IMAD.IADD R43, R47, 0x1, R43 ;  /* 0x000000012f2b7824 */ /* 0x000fe200078e022b */
[----:B------:R-:W-:Y:S01]  /*139e30*/  IADD3.X RZ, P5, PT, R45, R63, RZ, P1, !PT ;  /* 0x0000003f2dff7210 */ /* 0x000fe20000fbe4ff */
[----:B------:R-:W-:Y:S01]  /*139e40*/  IMAD.WIDE.U32 R10, R209, R226, R10 ;  /* 0x000000e2d10a7225 */ /* 0x000fe200078e000a */
[----:B------:R-:W-:-:S02]  /*139e50*/  IADD3 RZ, P1, PT, R42, R52, RZ ;  /* 0x000000342aff7210 */ /* 0x000fc40007f3e0ff */
[----:B------:R-:W-:Y:S01]  /*139e60*/  IADD3.X R46, P5, PT, R55, R92, RZ, P5, !PT ;  /* 0x0000005c372e7210 */ /* 0x000fe20002fbe4ff */
[----:B------:R-:W-:Y:S01]  /*139e70*/  IMAD.IADD R59, R51, 0x1, R53 ;  /* 0x00000001333b7824 */ /* 0x000fe200078e0235 */
[----:B------:R-:W-:Y:S01]  /*139e80*/  IADD3.X R43, P3, PT, R54, R43, RZ, P3, !PT ;  /* 0x0000002b362b7210 */ /* 0x000fe20001f7e4ff */
[----:B------:R-:W-:Y:S01]  /*139e90*/  IMAD.WIDE.U32.X R48, R7, 0x1ef3622f, R48, P4 ;  /* 0x1ef3622f07307825 */ /* 0x000fe200020e0430 */
[----:B------:R-:W-:Y:S02]  /*139ea0*/  IADD3.X R47, P4, PT, R61, R10, RZ, P2, !PT ;  /* 0x0000000a3d2f7210 */ /* 0x000fe4000179e4ff */
[----:B------:R-:W-:Y:S01]  /*139eb0*/  IADD3.X R92, P5, PT, R57, R93, RZ, P5, !PT ;  /* 0x0000005d395c7210 */ /* 0x000fe20002fbe4ff */
[----:B------:R-:W-:Y:S01]  /*139ec0*/  IMAD.IADD R53, R11, 0x1, R208 ;  /* 0x000000010b357824 */ /* 0x000fe200078e02d0 */
[----:B------:R-:W-:Y:S01]  /*139ed0*/  IADD3.X RZ, P1, PT, R43, R59, RZ, P1, !PT ;  /* 0x0000003b2bff7210 */ /* 0x000fe20000f3e4ff */
[----:B------:R-:W-:Y:S01]  /*139ee0*/  IMAD.WIDE.U32 R10, R7, 0xf5138f, RZ ;  /* 0x00f5138f070a7825 */ /* 0x000fe200078e00ff */
[----:B------:R-:W-:-:S02]  /*139ef0*/  IADD3.X R55, P3, PT, RZ, RZ, RZ, P3, !PT ;  /* 0x000000ffff377210 */ /* 0x000fc40001f7e4ff */
[----:B------:R-:W-:Y:S01]  /*139f00*/  IADD3.X R46, P5, PT, R46, R47, RZ, P5, !PT ;  /* 0x0000002f2e2e7210 */ /* 0x000fe20002fbe4ff */
[----:B------:R-:W-:Y:S01]  /*139f10*/  IMAD R65, R6, 0x1a22d9f3, R10 ;  /* 0x1a22d9f306417824 */ /* 0x000fe200078e020a */
[----:B------:R-:W-:Y:S01]  /*139f20*/  IADD3.X R57, P4, PT, R56, R53, RZ, P4, !PT ;  /* 0x0000003538397210 */ /* 0x000fe2000279e4ff */
[C---:B------:R-:W-:Y:S01]  /*139f30*/  IMAD.WIDE.U32 R8, R6.reuse, 0x30000000, R8 ;  /* 0x3000000006087825 */ /* 0x040fe200078e0008 */
[----:B------:R-:W-:Y:S02]  /*139f40*/  IADD3.X R55, P1, PT, R55, R48, RZ, P1, !PT ;  /* 0x0000003037377210 */ /* 0x000fe40000f3e4ff */
[----:B------:R-:W-:Y:S01]  /*139f50*/  IADD3.X R47, PT, PT, RZ, RZ, RZ, P3, !PT ;  /* 0x000000ffff2f7210 */ /* 0x000fe20001ffe4ff */
[----:B------:R-:W-:-:S03]  /*139f60*/  IMAD.WIDE.U32 R52, P3, R6, 0x1a22d9f3, R10 ;  /* 0x1a22d9f306347825 */ /* 0x000fc6000786000a */
[----:B------:R-:W-:Y:S01]  /*139f70*/  IADD3.X R54, P1, PT, R47, R49, RZ, P1, !PT ;  /* 0x000000312f367210 */ /* 0x000fe20000f3e4ff */
[----:B------:R-:W-:Y:S01]  /*139f80*/  IMAD.WIDE.U32 R10, R12, 0x6ca1493b, R44 ;  /* 0x6ca1493b0c0a7825 */ /* 0x000fe200078e002c */
[----:B------:R-:W-:-:S03]  /*139f90*/  IADD3.X R47, P5, PT, R92, R57, RZ, P5, !PT ;  /* 0x000000395c2f7210 */ /* 0x000fc60002fbe4ff */
[----:B------:R-:W-:Y:S01]  /*139fa0*/  IMAD.WIDE.U32 R44, R6, 0xf5138f, RZ ;  /* 0x00f5138f062c7825 */ /* 0x000fe200078e00ff */
[----:B------:R-:W-:Y:S02]  /*139fb0*/  IADD3.X R10, P1, PT, R55, R10, RZ, P1, !PT ;  /* 0x0000000a370a7210 */ /* 0x000fe40000f3e4ff */
[----:B------:R-:W-:Y:S01]  /*139fc0*/  IADD3.X R61, P5, PT, RZ, RZ, RZ, P5, !PT ;  /* 0x000000ffff3d7210 */ /* 0x000fe20002fbe4ff */
[----:B------:R-:W-:Y:S01]  /*139fd0*/  IMAD.X R49, RZ, RZ, RZ, P3 ;  /* 0x000000ffff317224 */ /* 0x000fe200018e06ff */
[----:B------:R-:W-:Y:S01]  /*139fe0*/  IADD3 RZ, P3, PT, R52, R45, RZ ;  /* 0x0000002d34ff7210 */ /* 0x000fe20007f7e0ff */
[----:B------:R-:W-:Y:S02]  /*139ff0*/  IMAD.IADD R13, R11, 0x1, R13 ;  /* 0x000000010b0d7824 */ /* 0x000fe400078e020d */
[----:B------:R-:W-:Y:S02]  /*13a000*/  IMAD.MOV.U32 R48, RZ, RZ, R53 ;  /* 0x000000ffff307224 */ /* 0x000fe400078e0035 */
[----:B------:R-:W-:Y:S01]  /*13a010*/  IMAD.IADD R45, R65, 0x1, R45 ;  /* 0x00000001412d7824 */ /* 0x000fe200078e022d */
[----:B------:R-:W-:Y:S01]  /*13a020*/  IADD3.X R11, P1, PT, R54, R13, RZ, P1, !PT ;  /* 0x0000000d360b7210 */ /* 0x000fe20000f3e4ff */
        /* <DEDUP_REMOVED lines=13> */
[----:B------:R-:W-:-:S04]  /*13a100*/  IMAD.WIDE.U32 R44, R6, 0x6ca1493b, RZ ;  /* 0x6ca1493b062c7825 */ /* 0x000fc800078e00ff */
[----:B------:R-:W-:-:S04]  /*13a110*/  IMAD.WIDE.U32 R12, R12, 0x17c510ea, R46 ;  /* 0x17c510ea0c0c7825 */ /* 0x000fc800078e002e */
[----:B------:R-:W-:Y:S01]  /*13a120*/  IMAD.X R53, RZ, RZ, RZ, P1 ;  /* 0x000000ffff357224 */ /* 0x000fe200008e06ff */
[----:B------:R-:W-:Y:S01]  /*13a130*/  IADD3.X R56, P1, PT, R61, R104, RZ, P5, !PT ;  /* 0x000000683d387210 */ /* 0x000fe20002f3e4ff */
[----:B------:R-:W-:Y:S01]  /*13a140*/  IMAD R91, R6, -0x39c4fa40, R52 ;  /* 0xc63b05c0065b7824 */ /* 0x000fe200078e0234 */
[----:B------:R-:W-:Y:S01]  /*13a150*/  IADD3 RZ, P5, PT, R54, R45, RZ ;  /* 0x0000002d36ff7210 */ /* 0x000fe20007fbe0ff */
[----:B------:R-:W-:Y:S01]  /*13a160*/  IMAD.IADD R15, R13, 0x1, R15 ;  /* 0x000000010d0f7824 */ /* 0x000fe200078e020f */
[----:B------:R-:W-:Y:S01]  /*13a170*/  MOV R52, R55 ;  /* 0x0000003700347202 */ /* 0x000fe20000000f00 */
[----:B------:R-:W-:Y:S01]  /*13a180*/  IMAD.IADD R45, R91, 0x1, R45 ;  /* 0x000000015b2d7824 */ /* 0x000fe200078e022d */
[----:B------:R-:W-:Y:S01]  /*13a190*/  IADD3.X R12, P3, PT, R57, R12, RZ, P3, !PT ;  /* 0x0000000c390c7210 */ /* 0x000fe20001f7e4ff */
[----:B------:R-:W-:Y:S01]  /*13a1a0*/  IMAD.WIDE.U32 R42, R6, -0x45f6b800, R42 ;  /* 0xba094800062a7825 */ /* 0x000fe200078e002a */
[----:B------:R-:W-:Y:S02]  /*13a1b0*/  IADD3.X R55, P2, PT, RZ, RZ, RZ, P2, !PT ;  /* 0x000000ffff377210 */ /* 0x000fe4000175e4ff */
[----:B------:R-:W-:Y:S01]  /*13a1c0*/  IADD3.X R13, P3, PT, R48, R15, RZ, P3, !PT ;  /* 0x0000000f300d7210 */ /* 0x000fe20001f7e4ff */
[----:B------:R-:W-:Y:S01]  /*13a1d0*/  IMAD.WIDE.U32.X R46, R7, -0x39c4fa40, R52, P5 ;  /* 0xc63b05c0072e7825 */ /* 0x000fe200028e0434 */
[----:B------:R-:W-:-:S02]  /*13a1e0*/  IADD3 RZ, P5, PT, R12, R44, RZ ;  /* 0x0000002c0cff7210 */ /* 0x000fc40007fbe0ff */
[----:B------:R-:W-:Y:S01]  /*13a1f0*/  IADD3.X R54, P1, PT, R63, R105, RZ, P1, !PT ;  /* 0x000000693f367210 */ /* 0x000fe20000f3e4ff */
[----:B------:R-:W-:Y:S01]  /*13a200*/  IMAD.WIDE.U32 R10, R6, 0xf5138f, R10 ;  /* 0x00f5138f060a7825 */ /* 0x000fe200078e000a */
[----:B------:R-:W-:Y:S02]  /*13a210*/  IADD3.X R55, P4, PT, RZ, R55, RZ, P4, !PT ;  /* 0x00000037ff377210 */ /* 0x000fe4000279e4ff */
[----:B------:R-:W-:Y:S01]  /*13a220*/  IADD3.X R15, P0, PT, R171, R124, RZ, P0, !PT ;  /* 0x0000007cab0f7210 */ /* 0x000fe2000071e4ff */
[----:B------:R-:W-:Y:S01]  /*13a230*/  IMAD.IADD R65, R11, 0x1, R65 ;  /* 0x000000010b417824 */ /* 0x000fe200078e0241 */
        /* <DEDUP_REMOVED lines=13> */
[----:B------:R-:W-:-:S03]  /*13a310*/  IMAD.WIDE.U32 R46, R6, 0x17c510ea, RZ ;  /* 0x17c510ea062e7825 */ /* 0x000fc600078e00ff */
        /* <DEDUP_REMOVED lines=14> */
[----:B------:R-:W-:Y:S01]  /*13a400*/  IMAD.IADD R52, R9, 0x1, R50 ;  /* 0x0000000109347824 */ /* 0x000fe200078e0232 */
[----:B------:R-:W-:Y:S01]  /*13a410*/  IADD3.X R14, P1, PT, RZ, RZ, RZ, P1, !PT ;  /* 0x000000ffff0e7210 */ /* 0x000fe20000f3e4ff */
[----:B------:R-:W-:Y:S01]  /*13a420*/  IMAD.WIDE.U32 R12, R6, 0x6ca1493b, R12 ;  /* 0x6ca1493b060c7825 */ /* 0x000fe200078e000c */
[----:B------:R-:W-:Y:S02]  /*13a430*/  IADD3.X R7, P5, PT, R7, R46, RZ, P5, !PT ;  /* 0x0000002e07077210 */ /* 0x000fe40002fbe4ff */
[----:B------:R-:W-:Y:S01]  /*13a440*/  IADD3.X R46, PT, PT, RZ, RZ, RZ, P2, !PT ;  /* 0x000000ffff2e7210 */ /* 0x000fe200017fe4ff */
[----:B------:R-:W-:Y:S01]  /*13a450*/  IMAD.IADD R51, R43, 0x1, R51 ;  /* 0x000000012b337824 */ /* 0x000fe200078e0233 */
[----:B------:R-:W-:Y:S01]  /*13a460*/  IADD3.X RZ, P4, PT, R15, R169, RZ, P4, !PT ;  /* 0x000000a90fff7210 */ /* 0x000fe2000279e4ff */
[----:B------:R-:W-:Y:S01]  /*13a470*/  IMAD.IADD R91, R13, 0x1, R91 ;  /* 0x000000010d5b7824 */ /* 0x000fe200078e025b */
[----:B------:R-:W-:-:S02]  /*13a480*/  IADD3.X R15, P0, PT, RZ, RZ, RZ, P0, !PT ;  /* 0x000000ffff0f7210 */ /* 0x000fc4000071e4ff */
[----:B------:R-:W-:Y:S02]  /*13a490*/  IADD3.X R46, P2, PT, R46, R47, RZ, P5, !PT ;  /* 0x0000002f2e2e7210 */ /* 0x000fe40002f5e4ff */
[----:B------:R-:W-:Y:S01]  /*13a4a0*/  IADD3.X R48, P4, PT, R15, R164, RZ, P4, !PT ;  /* 0x000000a40f307210 */ /* 0x000fe2000279e4ff */
[----:B------:R-:W-:Y:S01]  /*13a4b0*/  IMAD.X R15, RZ, RZ, RZ, P1 ;  /* 0x000000ffff0f7224 */ /* 0x000fe200008e06ff */
[----:B------:R-:W-:Y:S01]  /*13a4c0*/  IADD3.X R7, P3, P2, R7, RZ, R14, P2, P3 ;  /* 0x000000ff07077210 */ /* 0x000fe2000126640e */
[----:B------:R-:W-:Y:S01]  /*13a4d0*/  IMAD.MOV.U32 R14, RZ, RZ, R51 ;  /* 0x000000ffff0e7224 */ /* 0x000fe200078e0033 */
[----:B------:R-:W-:Y:S02]  /*13a4e0*/  IADD3.X R164, PT, PT, R165, RZ, RZ, P4, P0 ;  /* 0x000000ffa5a47210 */ /* 0x000fe400027e04ff */
        /* <DEDUP_REMOVED lines=82> */
.L_x_1316:
[----:B------:R-:W-:Y:S05]  /*13aa10*/  BSYNC.RELIABLE B3 ;  /* 0x0000000000037941 */ /* 0x000fea0003800100 */
.L_x_1315:
        /* <DEDUP_REMOVED lines=12> */
.L_x_1314:
[----:B------:R-:W-:Y:S05]  /*13aae0*/  BSYNC.RECONVERGENT B2 ;  /* 0x0000000000027941 */ /* 0x000fea0003800200 */
.L_x_1313:
        /* <DEDUP_REMOVED lines=37> */
.L_x_1320:
[----:B------:R-:W-:Y:S05]  /*13ad40*/  BSYNC.RELIABLE B3 ;  /* 0x0000000000037941 */ /* 0x000fea0003800100 */
.L_x_1319:
        /* <DEDUP_REMOVED lines=12> */
.L_x_1318:
[----:B------:R-:W-:Y:S05]  /*13ae10*/  BSYNC.RECONVERGENT B2 ;  /* 0x0000000000027941 */ /* 0x000fea0003800200 */
.L_x_1317:
        /* <DEDUP_REMOVED lines=103> */
.L_x_1324:
[----:B------:R-:W-:Y:S05]  /*13b490*/  BSYNC.RELIABLE B3 ;  /* 0x0000000000037941 */ /* 0x000fea0003800100 */
.L_x_1323:
        /* <DEDUP_REMOVED lines=12> */
.L_x_1322:
[----:B------:R-:W-:Y:S05]  /*13b560*/  BSYNC.RECONVERGENT B2 ;  /* 0x0000000000027941 */ /* 0x000fea0003800200 */
.L_x_1321:
[-C--:B------:R-:W-:Y:S01]  /*13b570*/  IMAD.WIDE.U32 R42, R199, R171.reuse, RZ ;  /* 0x000000abc72a7225 */ /* 0x080fe200078e00ff */
[----:B------:R-:W-:Y:S03]  /*13b580*/  BSSY.RECONVERGENT B2, `(.L_x_1325) ;  /* 0x0000440000027945 */ /* 0x000fe60003800200 */
[----:B------:R-:W-:-:S04]  /*13b590*/  IMAD.WIDE.U32 R56, R95, R171, RZ ;  /* 0x000000ab5f387225 */ /* 0x000fc800078e00ff */
[----:B------:R-:W-:-:S04]  /*13b5a0*/  IMAD.WIDE.U32 R42, P0, R95, R158, R42 ;  /* 0x0000009e5f2a7225 */ /* 0x000fc8000780002a */
[----:B------:R-:W-:Y:S01]  /*13b5b0*/  IMAD.WIDE.U32 R46, R199, R72, RZ ;  /* 0x00000048c72e7225 */ /* 0x000fe200078e00ff */
[----:B------:R-:W-:Y:S02]  /*13b5c0*/  IADD3.X R155, PT, PT, RZ, RZ, RZ, P0, !PT ;  /* 0x000000ffff9b7210 */ /* 0x000fe400007fe4ff */
[----:B------:R-:W-:Y:S01]  /*13b5d0*/  IADD3 R177, P0, PT, R57, R42, RZ ;  /* 0x0000002a39b17210 */ /* 0x000fe20007f1e0ff */
[----:B------:R-:W-:Y:S02]  /*13b5e0*/  IMAD.MOV.U32 R154, RZ, RZ, R43 ;  /* 0x000000ffff9a7224 */ /* 0x000fe400078e002b */
[----:B------:R-:W-:-:S04]  /*13b5f0*/  IMAD.WIDE.U32 R42, R199, R175, RZ ;  /* 0x000000afc72a7225 */ /* 0x000fc800078e00ff */
[----:B------:R-:W-:-:S04]  /*13b600*/  IMAD.WIDE.U32 R46, P2, R95, R157, R46 ;  /* 0x0000009d5f2e7225 */ /* 0x000fc8000784002e */
[----:B------:R-:W-:Y:S02]  /*13b610*/  IMAD.X R143, RZ, RZ, RZ, P2 ;  /* 0x000000ffff8f7224 */ /* 0x000fe400010e06ff */
[----:B------:R-:W-:-:S04]  /*13b620*/  IMAD.WIDE.U32 R42, P2, R95, R159, R42 ;  /* 0x0000009f5f2a7225 */ /* 0x000fc8000784002a */
[----:B------:R-:W-:-:S04]  /*13b630*/  IMAD.WIDE.U32 R138, R95, R175, RZ ;  /* 0x000000af5f8a7225 */ /* 0x000fc800078e00ff */
[----:B------:R-:W-:-:S04]  /*13b640*/  IMAD.WIDE.U32 R48, R199, R170, RZ ;  /* 0x000000aac7307225 */ /* 0x000fc800078e00ff */
[----:B------:R-:W-:-:S04]  /*13b650*/  IMAD.WIDE.U32 R148, R95, R72, RZ ;  /* 0x000000485f947225 */ /* 0x000fc800078e00ff */
[----:B------:R-:W-:Y:S01]  /*13b660*/  IMAD.X R93, RZ, RZ, RZ, P2 ;  /* 0x000000ffff5d7224 */ /* 0x000fe200010e06ff */
[----:B------:R-:W-:Y:S01]  /*13b670*/  IADD3 R174, P2, PT, R139, R42, RZ ;  /* 0x0000002a8bae7210 */ /* 0x000fe20007f5e0ff */
[----:B------:R-:W-:Y:S01]  /*13b680*/  IMAD.WIDE.U32 R104, R158, R72, RZ ;  /* 0x000000489e687225 */ /* 0x000fe200078e00ff */
[----:B------:R-:W-:-:S03]  /*13b690*/  IADD3 R149, P5, PT, R149, R46, RZ ;  /* 0x0000002e95957210 */ /* 0x000fc60007fbe0ff */
[----:B------:R-:W-:Y:S02]  /*13b6a0*/  IMAD.MOV.U32 R92, RZ, RZ, R43 ;  /* 0x000000ffff5c7224 */ /* 0x000fe400078e002b */
[----:B------:R-:W-:-:S04]  /*13b6b0*/  IMAD.WIDE.U32 R44, R199, R172, RZ ;  /* 0x000000acc72c7225 */ /* 0x000fc800078e00ff */
[----:B------:R-:W-:-:S04]  /*13b6c0*/  IMAD.WIDE.U32 R48, P3, R95, R173, R48 ;  /* 0x000000ad5f307225 */ /* 0x000fc80007860030 */
[----:B------:R-:W-:Y:S01]  /*13b6d0*/  IMAD.WIDE.U32 R132, R95, R170, RZ ;  /* 0x000000aa5f847225 */ /* 0x000fe200078e00ff */
[----:B------:R-:W-:-:S03]  /*13b6e0*/  MOV R124, R49 ;  /* 0x00000031007c7202 */ /* 0x000fc60000000f00 */
[----:B------:R-:W-:-:S04]  /*13b6f0*/  IMAD.WIDE.U32 R120, R158, R172, RZ ;  /* 0x000000ac9e787225 */ /* 0x000fc800078e00ff */
[----:B------:R-:W-:Y:S02]  /*13b700*/  IMAD.MOV.U32 R142, RZ, RZ, R47 ;  /* 0x000000ffff8e7224 */ /* 0x000fe400078e002f */
[----:B------:R-:W-:-:S04]  /*13b710*/  IMAD.WIDE.U32.X R92, R199, R159, R92, P2 ;  /* 0x0000009fc75c7225 */ /* 0x000fc800010e045c */
[----:B------:R-:W-:-:S04]  /*13b720*/  IMAD.WIDE.U32 R68, R171, R72, RZ ;  /* 0x00000048ab447225 */ /* 0x000fc800078e00ff */
[----:B------:R-:W-:-:S04]  /*13b730*/  IMAD.WIDE.U32 R104, P2, R171, R157, R104 ;  /* 0x0000009dab687225 */ /* 0x000fc80007840068 */
        /* <DEDUP_REMOVED lines=8> */
[----:B------:R-:W-:Y:S01]  /*13b7c0*/  IMAD.X R131, RZ, RZ, RZ, P2 ;  /* 0x000000ffff837224 */ /* 0x000fe200010e06ff */
[----:B------:R-:W-:Y:S01]  /*13b7d0*/  IADD3 R69, P2, PT, R104, R69, RZ ;  /* 0x0000004568457210 */ /* 0x000fe20007f5e0ff */
[----:B------:R-:W-:-:S04]  /*13b7e0*/  IMAD.WIDE.U32 R122, R156, R72, RZ ;  /* 0x000000489c7a7225 */ /* 0x000fc800078e00ff */
[----:B------:R-:W-:Y:S01]  /*13b7f0*/  IMAD.X R151, RZ, RZ, RZ, P1 ;  /* 0x000000ffff977224 */ /* 0x000fe200008e06ff */
[----:B------:R-:W-:Y:S01]  /*13b800*/  IADD3 R147, P1, PT, R147, R44, RZ ;  /* 0x0000002c93937210 */ /* 0x000fe20007f3e0ff */
[----:B------:R-:W-:Y:S02]  /*13b810*/  IMAD.MOV.U32 R130, RZ, RZ, R105 ;  /* 0x000000ffff827224 */ /* 0x000fe400078e0069 */
[----:B------:R-:W-:Y:S02]  /*13b820*/  IMAD.MOV.U32 R150, RZ, RZ, R45 ;  /* 0x000000ffff967224 */ /* 0x000fe400078e002d */
[----:B------:R-:W-:-:S04]  /*13b830*/  IMAD.WIDE.U32.X R124, R199, R173, R124, P3 ;  /* 0x000000adc77c7225 */ /* 0x000fc800018e047c */
[----:B------:R-:W-:Y:S01]  /*13b840*/  IMAD.X R49, RZ, RZ, RZ, P5 ;  /* 0x000000ffff317224 */ /* 0x000fe200028e06ff */
[----:B------:R-:W-:Y:S01]  /*13b850*/  IADD3 R137, P5, PT, R120, R137, RZ ;  /* 0x0000008978897210 */ /* 0x000fe20007fbe0ff */
[----:B------:R-:W-:-:S04]  /*13b860*/  IMAD.WIDE.U32 R44, R199, R95, RZ ;  /* 0x0000005fc72c7225 */ /* 0x000fc800078e00ff */
[----:B------:R-:W-:-:S04]  /*13b870*/  IMAD.WIDE.U32 R128, R158, R170, RZ ;  /* 0x000000aa9e807225 */ /* 0x000fc800078e00ff */
[----:B------:R-:W-:-:S04]  /*13b880*/  IMAD.WIDE.U32 R62, P3, R171, R159, R62 ;  /* 0x0000009fab3e7225 */ /* 0x000fc8000786003e */
[----:B------:R-:W-:Y:S01]  /*13b890*/  IMAD.WIDE.U32 R98, R171, R175, RZ ;  /* 0x000000afab627225 */ /* 0x000fe200078e00ff */
[----:B------:R-:W-:-:S03]  /*13b8a0*/  IADD3.X R119, PT, PT, RZ, RZ, RZ, P3, !PT ;  /* 0x000000ffff777210 */ /* 0x000fc60001ffe4ff */
[----:B------:R-:W-:Y:S01]  /*13b8b0*/  IMAD.MOV.U32 R48, RZ, RZ, R121 ;  /* 0x000000ffff307224 */ /* 0x000fe200078e0079 */
[----:B------:R-:W-:Y:S01]  /*13b8c0*/  IADD3 R99, P3, PT, R62, R99, RZ ;  /* 0x000000633e637210 */ /* 0x000fe20007f7e0ff */
[----:B------:R-:W-:-:S04]  /*13b8d0*/  IMAD.WIDE.U32.X R130, R158, R157, R130, P2 ;  /* 0x0000009d9e827225 */ /* 0x000fc800010e0482 */
[----:B------:R-:W-:-:S04]  /*13b8e0*/  IMAD.WIDE.U32 R96, R172, R72, RZ ;  /* 0x00000048ac607225 */ /* 0x000fc800078e00ff */
[----:B------:R-:W-:-:S04]  /*13b8f0*/  IMAD.WIDE.U32 R122, P2, R172, R157, R122 ;  /* 0x0000009dac7a7225 */ /* 0x000fc8000784007a */
[----:B------:R-:W-:-:S04]  /*13b900*/  IMAD.WIDE.U32 R42, R158, R171, RZ ;  /* 0x000000ab9e2a7225 */ /* 0x000fc800078e00ff */
[----:B------:R-:W-:-:S04]  /*13b910*/  IMAD.WIDE.U32 R46, R156, R172, RZ ;  /* 0x000000ac9c2e7225 */ /* 0x000fc800078e00ff */
        /* <DEDUP_REMOVED lines=9> */
[----:B------:R-:W-:Y:S02]  /*13b9b0*/  IMAD.MOV.U32 R112, RZ, RZ, R123 ;  /* 0x000000ffff707224 */ /* 0x000fe400078e007b */
        /* <DEDUP_REMOVED lines=12> */
[----:B------:R-:W-:Y:S01]  /*13ba80*/  IMAD.MOV.U32 R116, RZ, RZ, R129 ;  /* 0x000000ffff747224 */ /* 0x000fe200078e0081 */
[----:B------:R-:W-:Y:S01]  /*13ba90*/  MOV R106, R111 ;  /* 0x0000006f006a7202 */ /* 0x000fe20000000f00 */
        /* <DEDUP_REMOVED lines=13> */
[----:B------:R-:W-:-:S04]  /*13bb70*/  IMAD.WIDE.U32 R90, R157, R170, RZ ;  /* 0x000000aa9d5a7225 */ /* 0x000fc800078e00ff */
[----:B------:R-:W-:Y:S02]  /*13bb80*/  IMAD R111, R175, R159, R88 ;  /* 0x0000009faf6f7224 */ /* 0x000fe400078e0258 */
[----:B------:R-:W-:Y:S02]  /*13bb90*/  IMAD.X R53, RZ, RZ, RZ, P2 ;  /* 0x000000ffff357224 */ /* 0x000fe400010e06ff */
[----:B------:R-:W-:-:S04]  /*13bba0*/  IMAD.WIDE.U32 R54, R172, R172, RZ ;  /* 0x000000acac367225 */ /* 0x000fc800078e00ff */
[----:B------:R-:W-:-:S04]  /*13bbb0*/  IMAD.WIDE.U32 R88, P2, R175, R159, R88 ;  /* 0x0000009faf587225 */ /* 0x000fc80007840058 */
[----:B------:R-:W-:Y:S01]  /*13bbc0*/  IMAD.X R135, RZ, RZ, RZ, P0 ;  /* 0x000000ffff877224 */ /* 0x000fe200000e06ff */
[----:B------:R-:W-:Y:S01]  /*13bbd0*/  IADD3 R163, P0, PT, R95, R44, RZ ;  /* 0x0000002c5fa37210 */ /* 0x000fe20007f1e0ff */
[----:B------:R-:W-:Y:S01]  /*13bbe0*/  IMAD.X R65, RZ, RZ, RZ, P5 ;  /* 0x000000ffff417224 */ /* 0x000fe200028e06ff */
[----:B------:R-:W-:Y:S01]  /*13bbf0*/  IADD3 R115, P5, PT, R74, R115, RZ ;  /* 0x000000734a737210 */ /* 0x000fe20007fbe0ff */
[----:B------:R-:W-:Y:S02]  /*13bc00*/  IMAD.MOV.U32 R152, RZ, RZ, R45 ;  /* 0x000000ffff987224 */ /* 0x000fe400078e002d */
[----:B------:R-:W-:Y:S02]  /*13bc10*/  IMAD R105, R72, R157, R42 ;  /* 0x0000009d48697224 */ /* 0x000fe400078e022a */
[----:B------:R-:W-:-:S04]  /*13bc20*/  IMAD.WIDE.U32.X R106, R156, R159, R106, P3 ;  /* 0x0000009f9c6a7225 */ /* 0x000fc800018e046a */
[----:B------:R-:W-:Y:S01]  /*13bc30*/  IMAD.WIDE.U32.X R150, R199, R156, R150, P1 ;  /* 0x0000009cc7967225 */ /* 0x000fe200008e0496 */
[----:B------:R-:W-:-:S03]  /*13bc40*/  IADD3 R55, P1, PT, R55, R46, RZ ;  /* 0x0000002e37377210 */ /* 0x000fc60007f3e0ff */
[----:B------:R-:W-:-:S04]  /*13bc50*/  IMAD.WIDE.U32 R44, R72, R72, RZ ;  /* 0x00000048482c7225 */ /* 0x000fc800078e00ff */
[----:B------:R-:W-:-:S04]  /*13bc60*/  IMAD.WIDE.U32 R42, P3, R72, R157, R42 ;  /* 0x0000009d482a7225 */ /* 0x000fc8000786002a */
[----:B------:R-:W-:Y:S02]  /*13bc70*/  IMAD.MOV.U32 R64, RZ, RZ, R75 ;  /* 0x000000ffff407224 */ /* 0x000fe400078e004b */
[----:B------:R-:W-:Y:S02]  /*13bc80*/  IMAD.X R67, RZ, RZ, RZ, P2 ;  /* 0x000000ffff437224 */ /* 0x000fe400010e06ff */
[----:B------:R-:W-:Y:S02]  /*13bc90*/  IMAD.MOV.U32 R108, RZ, RZ, R47 ;  /* 0x000000ffff6c7224 */ /* 0x000fe400078e002f */
[----:B------:R-:W-:-:S04]  /*13bca0*/  IMAD.WIDE.U32 R90, P2, R72, R173, R90 ;  /* 0x000000ad485a7225 */ /* 0x000fc8000784005a */
[----:B------:R-:W-:Y:S01]  /*13bcb0*/  IMAD.WIDE.U32 R46, R72, R170, RZ ;  /* 0x000000aa482e7225 */ /* 0x000fe200078e00ff */
[----:B------:R-:W-:-:S03]  /*13bcc0*/  IADD3.X R103, PT, PT, RZ, RZ, RZ, P2, !PT ;  /* 0x000000ffff677210 */ /* 0x000fc600017fe4ff */
[----:B------:R-:W-:Y:S01]  /*13bcd0*/  IMAD.WIDE.U32 R58, R72, R175, RZ ;  /* 0x000000af483a7225 */ /* 0x000fe200078e00ff */
[----:B------:R-:W-:-:S03]  /*13bce0*/  IADD3 R47, P2, PT, R90, R47, RZ ;  /* 0x0000002f5a2f7210 */ /* 0x000fc60007f5e0ff */
[----:B------:R-:W-:Y:S01]  /*13bcf0*/  IMAD.WIDE.U32.X R64, R156, R173, R64, P5 ;  /* 0x000000ad9c407225 */ /* 0x000fe200028e0440 */
[----:B------:R-:W-:-:S03]  /*13bd00*/  IADD3 RZ, P5, PT, R45, R42, RZ ;  /* 0x0000002a2dff7210 */ /* 0x000fc60007fbe0ff */
[----:B------:R-:W-:Y:S02]  /*13bd10*/  IMAD.MOV.U32 R100, RZ, RZ, R43 ;  /* 0x000000ffff647224 */ /* 0x000fe400078e002b */
        /* <DEDUP_REMOVED lines=11> */
[----:B------:R-:W-:-:S03]  /*13bdd0*/  IADD3 RZ, P3, PT, R71, R88, RZ ;  /* 0x0000005847ff7210 */ /* 0x000fc60007f7e0ff */
[----:B------:R-:W-:Y:S01]  /*13bde0*/  IMAD.WIDE.U32.X R108, R156, R156, R108, P1 ;  /* 0x0000009c9c6c7225 */ /* 0x000fe200008e046c */
[----:B------:R-:W-:-:S03]  /*13bdf0*/  IADD3 RZ, P1, PT, RZ, R56, RZ ;  /* 0x00000038ffff7210 */ /* 0x000fc60007f3e0ff */
[----:B------:R-:W-:Y:S01]  /*13be00*/  IMAD.WIDE.U32.X R100, R157, R157, R100, P5 ;  /* 0x0000009d9d647225 */ /* 0x000fe200028e0464 */
[----:B------:R-:W-:Y:S02]  /*13be10*/  IADD3.X RZ, P5, PT, RZ, R163, RZ, P2, !PT ;  /* 0x000000a3ffff7210 */ /* 0x000fe400017be4ff */
[----:B------:R-:W-:Y:S01]  /*13be20*/  IADD3.X RZ, P2, PT, RZ, R177, RZ, P1, !PT ;  /* 0x000000b1ffff7210 */ /* 0x000fe20000f5e4ff */
[----:B------:R-:W-:-:S03]  /*13be30*/  IMAD.WIDE.U32 R156, R121, 0x1, RZ ;  /* 0x00000001799c7825 */ /* 0x000fc600078e00ff */
[----:B------:R-:W-:Y:S01]  /*13be40*/  IADD3.X R51, P2, PT, RZ, R154, RZ, P2, !PT ;  /* 0x0000009aff337210 */ /* 0x000fe2000175e4ff */
[----:B------:R-:W-:Y:S02]  /*13be50*/  IMAD.MOV.U32 R66, RZ, RZ, R89 ;  /* 0x000000ffff427224 */ /* 0x000fe400078e0059 */
        /* <DEDUP_REMOVED lines=20> */
[----:B------:R-:W-:Y:S01]  /*13bfa0*/  IMAD.MOV.U32 R56, RZ, RZ, R89 ;  /* 0x000000ffff387224 */ /* 0x000fe200078e0059 */
[----:B------:R-:W-:Y:S01]  /*13bfb0*/  IADD3.X RZ, P0, PT, R163, R152, RZ, P0, !PT ;  /* 0x00000098a3ff7210 */ /* 0x000fe2000071e4ff */
[----:B------:R-:W-:Y:S01]  /*13bfc0*/  IMAD.WIDE.U32.X R66, R159, R159, R66, P3 ;  /* 0x0000009f9f427225 */ /* 0x000fe200018e0442 */
[----:B------:R-:W-:-:S02]  /*13bfd0*/  IADD3.X R148, P2, PT, R91, R148, RZ, P2, !PT ;  /* 0x000000945b947210 */ /* 0x000fc4000175e4ff */
[----:B------:R-:W-:Y:S01]  /*13bfe0*/  SHF.L.W.U32.HI R176, R176, 0x1, R123 ;  /* 0x00000001b0b07819 */ /* 0x000fe20000010e7b */
[----:B------:R-:W-:Y:S01]  /*13bff0*/  IMAD.WIDE.U32 R162, R121, -0x45f6b800, RZ ;  /* 0xba09480079a27825 */ /* 0x000fe200078e00ff */
[----:B------:R-:W-:Y:S02]  /*13c000*/  IADD3.X R149, P2, PT, R178, R149, RZ, P2, !PT ;  /* 0x00000095b2957210 */ /* 0x000fe4000175e4ff */
[----:B------:R-:W-:Y:S01]  /*13c010*/  IADD3.X R176, P1, PT, R176, R139, RZ, P1, !PT ;  /* 0x0000008bb0b07210 */ /* 0x000fe20000f3e4ff */
[----:B------:R-:W-:Y:S01]  /*13c020*/  IMAD.WIDE.U32 R154, P3, R42, -0x7af74000, R156 ;  /* 0x8508c0002a9a7825 */ /* 0x000fe2000786009c */
[----:B------:R-:W-:-:S03]  /*13c030*/  IADD3.X R129, P2, PT, RZ, R142, RZ, P2, !PT ;  /* 0x0000008eff817210 */ /* 0x000fc6000175e4ff */
[----:B------:R-:W-:Y:S01]  /*13c040*/  IMAD.WIDE.U32 R160, R121, 0x30000000, RZ ;  /* 0x3000000079a07825 */ /* 0x000fe200078e00ff */
[----:B------:R-:W-:Y:S02]  /*13c050*/  IADD3 RZ, P5, PT, R145, R154, RZ ;  /* 0x0000009a91ff7210 */ /* 0x000fe40007fbe0ff */
[----:B------:R-:W-:Y:S01]  /*13c060*/  IADD3.X R143, P2, PT, RZ, R143, RZ, P2, !PT ;  /* 0x0000008fff8f7210 */ /* 0x000fe2000175e4ff */
[----:B------:R-:W-:-:S04]  /*13c070*/  IMAD.WIDE.U32.X R56, R159, R173, R56, P4 ;  /* 0x000000ad9f387225 */ /* 0x000fc800020e0438 */
[----:B------:R-:W-:Y:S02]  /*13c080*/  IMAD.X R159, RZ, RZ, RZ, P3 ;  /* 0x000000ffff9f7224 */ /* 0x000fe400018e06ff */
[C---:B------:R-:W-:Y:S02]  /*13c090*/  IMAD R51, R42.reuse, 0x1ef3622f, R162 ;  /* 0x1ef3622f2a337824 */ /* 0x040fe400078e02a2 */
[C---:B------:R-:W-:Y:S02]  /*13c0a0*/  IMAD R95, R42.reuse, 0x170b5d44, R160 ;  /* 0x170b5d442a5f7824 */ /* 0x040fe400078e02a0 */
[----:B------:R-:W-:-:S04]  /*13c0b0*/  IMAD.WIDE.U32 R162, P3, R42, 0x1ef3622f, R162 ;  /* 0x1ef3622f2aa27825 */ /* 0x000fc800078600a2 */
[----:B------:R-:W-:Y:S01]  /*13c0c0*/  IMAD.WIDE.U32 R160, P4, R42, 0x170b5d44, R160 ;  /* 0x170b5d442aa07825 */ /* 0x000fe200078800a0 */
[----:B------:R-:W-:-:S03]  /*13c0d0*/  IADD3.X R157, PT, PT, RZ, RZ, RZ, P3, !PT ;  /* 0x000000ffff9d7210 */ /* 0x000fc60001ffe4ff */
[----:B------:R-:W-:-:S04]  /*13c0e0*/  IMAD.WIDE.U32 R144, R42, 0x30000000, RZ ;  /* 0x300000002a907825 */ /* 0x000fc800078e00ff */
[----:B------:R-:W-:Y:S01]  /*13c0f0*/  IMAD.WIDE.U32 R146, R42, -0x45f6b800, RZ ;  /* 0xba0948002a927825 */ /* 0x000fe200078e00ff */
[-C--:B------:R-:W-:Y:S02]  /*13c100*/  IADD3 RZ, P3, PT, R160, R145.reuse, RZ ;  /* 0x00000091a0ff7210 */ /* 0x080fe40007f7e0ff */
[----:B------:R-:W-:Y:S01]  /*13c110*/  IADD3 R145, PT, PT, R95, R145, RZ ;  /* 0x000000915f917210 */ /* 0x000fe20007ffe0ff */
[----:B------:R-:W-:Y:S02]  /*13c120*/  IMAD.MOV.U32 R152, RZ, RZ, R161 ;  /* 0x000000ffff987224 */ /* 0x000fe400078e00a1 */
[----:B------:R-:W-:-:S04]  /*13c130*/  IMAD.WIDE.U32 R160, R121, 0xf5138f, RZ ;  /* 0x00f5138f79a07825 */ /* 0x000fc800078e00ff */
[----:B------:R-:W-:Y:S02]  /*13c140*/  IMAD.MOV.U32 R158, RZ, RZ, R155 ;  /* 0x000000ffff9e7224 */ /* 0x000fe400078e009b */
[----:B------:R-:W-:Y:S01]  /*13c150*/  IMAD.X R153, RZ, RZ, RZ, P4 ;  /* 0x000000ffff997224 */ /* 0x000fe200020e06ff */
[----:B------:R-:W-:Y:S01]  /*13c160*/  IADD3 RZ, P4, PT, R162, R147, RZ ;  /* 0x00000093a2ff7210 */ /* 0x000fe20007f9e0ff */
[----:B------:R-:W-:Y:S02]  /*13c170*/  IMAD.MOV.U32 R156, RZ, RZ, R163 ;  /* 0x000000ffff9c7224 */ /* 0x000fe400078e00a3 */
[----:B------:R-:W-:Y:S02]  /*13c180*/  IMAD R75, R42, 0x1a22d9f3, R160 ;  /* 0x1a22d9f32a4b7824 */ /* 0x000fe400078e02a0 */
[----:B------:R-:W-:-:S04]  /*13c190*/  IMAD.WIDE.U32.X R154, R121, -0x7af74000, R158, P5 ;  /* 0x8508c000799a7825 */ /* 0x000fc800028e049e */
[----:B------:R-:W-:Y:S01]  /*13c1a0*/  IMAD.WIDE.U32 R164, R121, 0x6ca1493b, RZ ;  /* 0x6ca1493b79a47825 */ /* 0x000fe200078e00ff */
[----:B------:R-:W-:-:S03]  /*13c1b0*/  IADD3.X R154, P0, PT, RZ, R154, RZ, P0, !PT ;  /* 0x0000009aff9a7210 */ /* 0x000fc6000071e4ff */
[----:B------:R-:W-:Y:S01]  /*13c1c0*/  IMAD.WIDE.U32 R162, R121, 0x17c510ea, RZ ;  /* 0x17c510ea79a27825 */ /* 0x000fe200078e00ff */
[----:B------:R-:W-:-:S03]  /*13c1d0*/  IADD3.X R142, P0, PT, RZ, R155, RZ, P0, !PT ;  /* 0x0000009bff8e7210 */ /* 0x000fc6000071e4ff */
[----:B------:R-:W-:Y:S01]  /*13c1e0*/  IMAD.WIDE.U32 R160, P5, R42, 0x1a22d9f3, R160 ;  /* 0x1a22d9f32aa07825 */ /* 0x000fe200078a00a0 */
[----:B------:R-:W-:-:S03]  /*13c1f0*/  IADD3.X R140, P0, PT, R154, R141, RZ, P0, !PT ;  /* 0x0000008d9a8c7210 */ /* 0x000fc6000071e4ff */
[----:B------:R-:W-:Y:S01]  /*13c200*/  IMAD.WIDE.U32 R150, R42, 0xf5138f, RZ ;  /* 0x00f5138f2a967825 */ /* 0x000fe200078e00ff */
[----:B------:R-:W-:-:S03]  /*13c210*/  IADD3.X R141, P0, PT, R142, R127, RZ, P0, !PT ;  /* 0x0000007f8e8d7210 */ /* 0x000fc6000071e4ff */
[----:B------:R-:W-:Y:S02]  /*13c220*/  IMAD.X R159, RZ, RZ, RZ, P5 ;  /* 0x000000ffff9f7224 */ /* 0x000fe400028e06ff */
[----:B------:R-:W-:Y:S02]  /*13c230*/  IMAD R89, R42, -0x39c4fa40, R164 ;  /* 0xc63b05c02a597824 */ /* 0x000fe400078e02a4 */
[----:B------:R-:W-:Y:S01]  /*13c240*/  IMAD.WIDE.U32.X R152, R121, 0x170b5d44, R152, P3 ;  /* 0x170b5d4479987825 */ /* 0x000fe200018e0498 */
[----:B------:R-:W-:-:S03]  /*13c250*/  IADD3 RZ, P3, PT, R160, R151, RZ ;  /* 0x00000097a0ff7210 */ /* 0x000fc60007f7e0ff */
[----:B------:R-:W-:-:S04]  /*13c260*/  IMAD.WIDE.U32.X R156, R121, 0x1ef3622f, R156, P4 ;  /* 0x1ef3622f799c7825 */ /* 0x000fc800020e049c */
[----:B------:R-:W-:-:S04]  /*13c270*/  IMAD.WIDE.U32 R164, P5, R42, -0x39c4fa40, R164 ;  /* 0xc63b05c02aa47825 */ /* 0x000fc800078a00a4 */
[----:B------:R-:W-:Y:S02]  /*13c280*/  IMAD.MOV.U32 R158, RZ, RZ, R161 ;  /* 0x000000ffff9e7224 */ /* 0x000fe400078e00a1 */
        /* <DEDUP_REMOVED lines=45> */
[----:B------:R-:W-:Y:S02]  /*13c560*/  IADD3.X R49, P5, PT, R121, R174, RZ, P4, !PT ;  /* 0x000000ae79317210 */ /* 0x000fe400027be4ff */
        /* <DEDUP_REMOVED lines=18> */
[----:B------:R-:W-:Y:S01]  /*13c690*/  IADD3.X R156, PT, PT, RZ, RZ, RZ, P2, !PT ;  /* 0x000000ffff9c7210 */ /* 0x000fe200017fe4ff */
[----:B------:R-:W-:Y:S01]  /*13c6a0*/  IMAD.WIDE.U32 R48, P2, R92, -0x7af74000, R48 ;  /* 0x8508c0005c307825 */ /* 0x000fe20007840030 */
[----:B------:R-:W-:Y:S02]  /*13c6b0*/  IADD3 RZ, P1, PT, R140, R124, RZ ;  /* 0x0000007c8cff7210 */ /* 0x000fe40007f3e0ff */
[----:B------:R-:W-:Y:S01]  /*13c6c0*/  IADD3.X R155, P0, PT, R155, R135, RZ, P0, !PT ;  /* 0x000000879b9b7210 */ /* 0x000fe2000071e4ff */
[----:B------:R-:W-:Y:S01]  /*13c6d0*/  IMAD.WIDE.U32 R140, R169, -0x45f6b800, RZ ;  /* 0xba094800a98c7825 */ /* 0x000fe200078e00ff */
[----:B------:R-:W-:Y:S02]  /*13c6e0*/  SHF.L.W.U32.HI R93, R139, 0x1, R120 ;  /* 0x000000018b5d7819 */ /* 0x000fe40000010e78 */
[C---:B------:R-:W-:Y:S01]  /*13c6f0*/  IADD3 RZ, P5, PT, R125.reuse, R48, RZ ;  /* 0x000000307dff7210 */ /* 0x040fe20007fbe0ff */
[----:B------:R-:W-:Y:S01]  /*13c700*/  IMAD.X R135, RZ, RZ, RZ, P2 ;  /* 0x000000ffff877224 */ /* 0x000fe200010e06ff */
[----:B------:R-:W-:Y:S01]  /*13c710*/  IADD3.X R136, P2, PT, R136, R143, RZ, P3, !PT ;  /* 0x0000008f88887210 */ /* 0x000fe20001f5e4ff */
[----:B------:R-:W-:Y:S01]  /*13c720*/  IMAD.MOV.U32 R134, RZ, RZ, R49 ;  /* 0x000000ffff867224 */ /* 0x000fe200078e0031 */
[----:B------:R-:W-:Y:S01]  /*13c730*/  IADD3.X R156, P4, PT, R156, R157, RZ, P4, !PT ;  /* 0x0000009d9c9c7210 */ /* 0x000fe2000279e4ff */
[----:B------:R-:W-:-:S02]  /*13c740*/  IMAD.IADD R168, R125, 0x1, R95 ;  /* 0x000000017da87824 */ /* 0x000fc400078e025f */
[----:B------:R-:W-:Y:S01]  /*13c750*/  IMAD.IADD R129, R121, 0x1, R104 ;  /* 0x0000000179817824 */ /* 0x000fe200078e0268 */
[----:B------:R-:W-:Y:S01]  /*13c760*/  IADD3.X R104, P0, PT, R93, R54, RZ, P0, !PT ;  /* 0x000000365d687210 */ /* 0x000fe2000071e4ff */
[C-C-:B------:R-:W-:Y:S01]  /*13c770*/  IMAD R153, R92.reuse, 0x170b5d44, R130.reuse ;  /* 0x170b5d445c997824 */ /* 0x140fe200078e0282 */
[----:B------:R-:W-:Y:S01]  /*13c780*/  IADD3.X RZ, P1, PT, R137, R168, RZ, P1, !PT ;  /* 0x000000a889ff7210 */ /* 0x000fe20000f3e4ff */
[----:B------:R-:W-:Y:S01]  /*13c790*/  IMAD.WIDE.U32 R124, P3, R92, 0x170b5d44, R130 ;  /* 0x170b5d445c7c7825 */ /* 0x000fe20007860082 */
[----:B------:R-:W-:Y:S02]  /*13c7a0*/  SHF.L.W.U32.HI R54, R120, 0x1, R129 ;  /* 0x0000000178367819 */ /* 0x000fe40000010e81 */
[----:B------:R-:W-:Y:S01]  /*13c7b0*/  IADD3.X R137, P2, PT, R146, R123, RZ, P2, !PT ;  /* 0x0000007b92897210 */ /* 0x000fe2000175e4ff */
[----:B------:R-:W-:Y:S01]  /*13c7c0*/  IMAD.WIDE.U32 R130, R92, 0x30000000, RZ ;  /* 0x300000005c827825 */ /* 0x000fe200078e00ff */
[----:B------:R-:W-:Y:S02]  /*13c7d0*/  IADD3.X R157, P0, PT, R54, R55, RZ, P0, !PT ;  /* 0x00000037369d7210 */ /* 0x000fe4000071e4ff */
        /* <DEDUP_REMOVED lines=12> */
[----:B------:R-:W-:Y:S01]  /*13c8a0*/  IMAD.WIDE.U32 R120, R92, 0xf5138f, RZ ;  /* 0x00f5138f5c787825 */ /* 0x000fe200078e00ff */
[----:B------:R-:W-:-:S03]  /*13c8b0*/  MOV R144, R139 ;  /* 0x0000008b00907202 */ /* 0x000fc60000000f00 */
[----:B------:R-:W-:Y:S01]  /*13c8c0*/  IMAD.WIDE.U32.X R48, R169, 0x170b5d44, R48, P3 ;  /* 0x170b5d44a9307825 */ /* 0x000fe200018e0430 */
[----:B------:R-:W-:-:S03]  /*13c8d0*/  IADD3 RZ, P3, PT, R140, R125, RZ ;  /* 0x0000007d8cff7210 */ /* 0x000fc60007f7e0ff */
[----:B------:R-:W-:Y:S02]  /*13c8e0*/  IMAD.MOV.U32 R132, RZ, RZ, R141 ;  /* 0x000000ffff847224 */ /* 0x000fe400078e008d */
[----:B------:R-:W-:Y:S01]  /*13c8f0*/  IMAD.X R145, RZ, RZ, RZ, P5 ;  /* 0x000000ffff917224 */ /* 0x000fe200028e06ff */
[----:B------:R-:W-:Y:S01]  /*13c900*/  IADD3 RZ, P5, PT, R138, R121, RZ ;  /* 0x000000798aff7210 */ /* 0x000fe20007fbe0ff */
[----:B------:R-:W-:-:S04]  /*13c910*/  IMAD.WIDE.U32 R140, R169, 0x6ca1493b, RZ ;  /* 0x6ca1493ba98c7825 */ /* 0x000fc800078e00ff */
        /* <DEDUP_REMOVED lines=25> */
[----:B------:R-:W-:-:S03]  /*13cab0*/  IADD3.X R143, P2, PT, R143, R158, RZ, P2, !PT ;  /* 0x0000009e8f8f7210 */ /* 0x000fc6000175e4ff */
[----:B------:R-:W-:Y:S01]  /*13cac0*/  IMAD.X R119, RZ, RZ, RZ, P4 ;  /* 0x000000ffff777224 */ /* 0x000fe200020e06ff */
[----:B------:R-:W-:Y:S01]  /*13cad0*/  IADD3 RZ, P4, PT, R136, R96, RZ ;  /* 0x0000006088ff7210 */ /* 0x000fe20007f9e0ff */
[----:B------:R-:W-:Y:S01]  /*13cae0*/  IMAD.IADD R137, R137, 0x1, R62 ;  /* 0x0000000189897824 */ /* 0x000fe200078e023e */
[----:B------:R-:W-:Y:S01]  /*13caf0*/  IADD3.X R96, P3, PT, R141, R152, RZ, P3, !PT ;  /* 0x000000988d607210 */ /* 0x000fe20001f7e4ff */
[----:B------:R-:W-:Y:S01]  /*13cb00*/  IMAD.X R149, RZ, RZ, RZ, P5 ;  /* 0x000000ffff957224 */ /* 0x000fe200028e06ff */
[----:B------:R-:W-:Y:S01]  /*13cb10*/  IADD3 RZ, P5, PT, R142, R147, RZ ;  /* 0x000000938eff7210 */ /* 0x000fe20007fbe0ff */
[----:B------:R-:W-:Y:S01]  /*13cb20*/  IMAD.WIDE.U32 R68, R42, -0x45f6b800, R68 ;  /* 0xba0948002a447825 */ /* 0x000fe200078e0044 */
[----:B------:R-:W-:Y:S02]  /*13cb30*/  IADD3.X R141, P1, PT, RZ, R134, RZ, P1, !PT ;  /* 0x00000086ff8d7210 */ /* 0x000fe40000f3e4ff */
[----:B------:R-:W-:Y:S01]  /*13cb40*/  IADD3.X RZ, P4, PT, R137, R97, RZ, P4, !PT ;  /* 0x0000006189ff7210 */ /* 0x000fe2000279e4ff */
[----:B------:R-:W-:Y:S01]  /*13cb50*/  IMAD.WIDE.U32.X R148, R169, 0x1ae3a46, R148, P5 ;  /* 0x01ae3a46a9947825 */ /* 0x000fe200028e0494 */
[----:B------:R-:W-:-:S02]  /*13cb60*/  IADD3.X R97, P3, PT, R151, R154, RZ, P3, !PT ;  /* 0x0000009a97617210 */ /* 0x000fc40001f7e4ff */
[----:B------:R-:W-:Y:S01]  /*13cb70*/  IADD3.X R134, P1, PT, RZ, R135, RZ, P1, !PT ;  /* 0x00000087ff867210 */ /* 0x000fe20000f3e4ff */
[----:B------:R-:W-:Y:S01]  /*13cb80*/  IMAD.IADD R51, R69, 0x1, R51 ;  /* 0x0000000145337824 */ /* 0x000fe200078e0233 */
[----:B------:R-:W-:Y:S01]  /*13cb90*/  IADD3.X R158, P2, PT, R119, R159, RZ, P2, !PT ;  /* 0x0000009f779e7210 */ /* 0x000fe2000175e4ff */
[----:B------:R-:W-:Y:S01]  /*13cba0*/  IMAD.WIDE.U32 R118, R171, R170, R96 ;  /* 0x000000aaab767225 */ /* 0x000fe200078e0060 */
[----:B------:R-:W-:Y:S02]  /*13cbb0*/  IADD3.X R135, P5, PT, RZ, R112, RZ, P4, !PT ;  /* 0x00000070ff877210 */ /* 0x000fe400027be4ff */
[----:B------:R-:W-:Y:S01]  /*13cbc0*/  IADD3 RZ, P4, PT, R96, R126, RZ ;  /* 0x0000007e60ff7210 */ /* 0x000fe20007f9e0ff */
[----:B------:R-:W-:Y:S01]  /*13cbd0*/  IMAD.IADD R151, R153, 0x1, R131 ;  /* 0x0000000199977824 */ /* 0x000fe200078e0283 */
[----:B------:R-:W-:Y:S01]  /*13cbe0*/  IADD3.X R112, P5, PT, RZ, R113, RZ, P5, !PT ;  /* 0x00000071ff707210 */ /* 0x000fe20002fbe4ff */
[----:B------:R-:W-:Y:S01]  /*13cbf0*/  IMAD.WIDE.U32 R136, R172, R72, R136 ;  /* 0x00000048ac887225 */ /* 0x000fe200078e0088 */
[----:B------:R-:W-:-:S02]  /*13cc00*/  IADD3.X RZ, P4, PT, R97, R63, RZ, P4, !PT ;  /* 0x0000003f61ff7210 */ /* 0x000fc4000279e4ff */
[----:B------:R-:W-:Y:S01]  /*13cc10*/  IADD3 R63, PT, PT, R119, R128, RZ ;  /* 0x00000080773f7210 */ /* 0x000fe20007ffe0ff */
[----:B------:R-:W-:Y:S01]  /*13cc20*/  IMAD.IADD R131, R137, 0x1, R122 ;  /* 0x0000000189837824 */ /* 0x000fe200078e027a */
[----:B------:R-:W-:Y:S01]  /*13cc30*/  IADD3.X R119, P3, PT, RZ, RZ, RZ, P3, !PT ;  /* 0x000000ffff777210 */ /* 0x000fe20001f7e4ff */
[----:B------:R-:W-:Y:S01]  /*13cc40*/  IMAD.IADD R121, R95, 0x1, R121 ;  /* 0x000000015f797824 */ /* 0x000fe200078e0279 */
[----:B------:R-:W-:Y:S02]  /*13cc50*/  IADD3.X R62, P5, PT, R135, R118, RZ, P5, !PT ;  /* 0x00000076873e7210 */ /* 0x000fe40002fbe4ff */
[----:B------:R-:W-:Y:S02]  /*13cc60*/  IADD3.X R119, P4, PT, R119, R116, RZ, P4, !PT ;  /* 0x0000007477777210 */ /* 0x000fe4000279e4ff */
[----:B------:R-:W-:Y:S02]  /*13cc70*/  IADD3.X R63, P5, PT, R112, R63, RZ, P5, !PT ;  /* 0x0000003f703f7210 */ /* 0x000fe40002fbe4ff */
[----:B------:R-:W-:-:S02]  /*13cc80*/  IADD3.X R135, PT, PT, R117, RZ, RZ, P4, P3 ;  /* 0x000000ff75877210 */ /* 0x000fc400027e64ff */
[----:B------:R-:W-:Y:S02]  /*13cc90*/  IADD3 RZ, P3, PT, R62, R60, RZ ;  /* 0x0000003c3eff7210 */ /* 0x000fe40007f7e0ff */
[----:B------:R-:W-:Y:S02]  /*13cca0*/  IADD3.X R97, P5, PT, RZ, RZ, RZ, P5, !PT ;  /* 0x000000ffff617210 */ /* 0x000fe40002fbe4ff */
[----:B------:R-:W-:Y:S01]  /*13ccb0*/  IADD3.X RZ, P3, PT, R63, R61, RZ, P3, !PT ;  /* 0x0000003d3fff7210 */ /* 0x000fe20001f7e4ff */
[----:B------:R-:W-:Y:S01]  /*13ccc0*/  IMAD.WIDE.U32 R62, R172, R175, R62 ;  /* 0x000000afac3e7225 */ /* 0x000fe200078e003e */
[----:B------:R-:W-:Y:S02]  /*13ccd0*/  IADD3.X R68, P1, PT, R141, R68, RZ, P1, !PT ;  /* 0x000000448d447210 */ /* 0x000fe40000f3e4ff */
[----:B------:R-:W-:Y:S01]  /*13cce0*/  IADD3.X R96, P3, PT, R97, R106, RZ, P3, !PT ;  /* 0x0000006a61607210 */ /* 0x000fe20001f7e4ff */
[----:B------:R-:W-:Y:S01]  /*13ccf0*/  IMAD.X R117, RZ, RZ, RZ, P5 ;  /* 0x000000ffff757224 */ /* 0x000fe200028e06ff */
[----:B------:R-:W-:Y:S01]  /*13cd00*/  IADD3.X R69, P1, PT, R134, R51, RZ, P1, !PT ;  /* 0x0000003386457210 */ /* 0x000fe20000f3e4ff */
[----:B------:R-:W-:Y:S01]  /*13cd10*/  IMAD.IADD R141, R89, 0x1, R161 ;  /* 0x00000001598d7824 */ /* 0x000fe200078e02a1 */
[----:B------:R-:W-:Y:S01]  /*13cd20*/  IADD3 RZ, P4, PT, R68, R130, RZ ;  /* 0x0000008244ff7210 */ /* 0x000fe20007f9e0ff */
[----:B------:R-:W-:Y:S01]  /*13cd30*/  IMAD.IADD R110, R63, 0x1, R110 ;  /* 0x000000013f6e7824 */ /* 0x000fe200078e026e */
[----:B------:R-:W-:-:S02]  /*13cd40*/  IADD3.X R106, P3, PT, R117, R107, RZ, P3, !PT ;  /* 0x0000006b756a7210 */ /* 0x000fc40001f7e4ff */
[----:B------:R-:W-:Y:S02]  /*13cd50*/  IADD3.X R51, P1, PT, RZ, RZ, RZ, P1, !PT ;  /* 0x000000ffff337210 */ /* 0x000fe40000f3e4ff */
[----:B------:R-:W-:Y:S02]  /*13cd60*/  IADD3.X R60, P5, PT, R143, R104, RZ, P2, !PT ;  /* 0x000000688f3c7210 */ /* 0x000fe400017be4ff */
[----:B------:R-:W-:Y:S01]  /*13cd70*/  IADD3.X RZ, P4, PT, R69, R151, RZ, P4, !PT ;  /* 0x0000009745ff7210 */ /* 0x000fe2000279e4ff */
[----:B------:R-:W-:Y:S01]  /*13cd80*/  IMAD.X R113, RZ, RZ, RZ, P1 ;  /* 0x000000ffff717224 */ /* 0x000fe200008e06ff */
[----:B------:R-:W-:Y:S02]  /*13cd90*/  IADD3.X R96, P3, PT, R96, R119, RZ, P3, !PT ;  /* 0x0000007760607210 */ /* 0x000fe40001f7e4ff */
[----:B------:R-:W-:Y:S02]  /*13cda0*/  IADD3.X R61, P1, PT, R158, R157, RZ, P5, !PT ;  /* 0x0000009d9e3d7210 */ /* 0x000fe40002f3e4ff */
[----:B------:R-:W-:-:S02]  /*13cdb0*/  IADD3.X R51, P4, PT, R51, R48, RZ, P4, !PT ;  /* 0x0000003033337210 */ /* 0x000fc4000279e4ff */
[----:B------:R-:W-:Y:S01]  /*13cdc0*/  IADD3.X R97, P3, PT, R106, R135, RZ, P3, !PT ;  /* 0x000000876a617210 */ /* 0x000fe20001f7e4ff */
[----:B------:R-:W-:Y:S01]  /*13cdd0*/  IMAD.WIDE.U32 R106, R42, 0xf5138f, R98 ;  /* 0x00f5138f2a6a7825 */ /* 0x000fe200078e0062 */
[----:B------:R-:W-:Y:S02]  /*13cde0*/  SHF.L.W.U32.HI R129, R129, 0x1, R136 ;  /* 0x0000000181817819 */ /* 0x000fe40000010e88 */
[----:B------:R-:W-:Y:S01]  /*13cdf0*/  IADD3.X R117, P1, PT, RZ, RZ, RZ, P1, !PT ;  /* 0x000000ffff757210 */ /* 0x000fe20000f3e4ff */
[----:B------:R-:W-:Y:S01]  /*13ce00*/  IMAD.WIDE.U32 R98, R92, 0x30000000, R68 ;  /* 0x300000005c627825 */ /* 0x000fe200078e0044 */
[----:B------:R-:W-:Y:S02]  /*13ce10*/  IADD3.X R69, P4, PT, R113, R49, RZ, P4, !PT ;  /* 0x0000003171457210 */ /* 0x000fe4000279e4ff */
[----:B------:R-:W-:Y:S01]  /*13ce20*/  IADD3 RZ, P2, PT, R60, R160, RZ ;  /* 0x000000a03cff7210 */ /* 0x000fe20007f5e0ff */
[----:B------:R-:W-:Y:S01]  /*13ce30*/  IMAD.X R119, RZ, RZ, RZ, P1 ;  /* 0x000000ffff777224 */ /* 0x000fe200008e06ff */
[----:B------:R-:W-:Y:S01]  /*13ce40*/  SHF.L.W.U32.HI R137, R136, 0x1, R131 ;  /* 0x0000000188897819 */ /* 0x000fe20000010e83 */
[----:B------:R-:W-:Y:S01]  /*13ce50*/  IMAD.WIDE.U32 R48, R98, -0x1, RZ ;  /* 0xffffffff62307825 */ /* 0x000fe200078e00ff */
[----:B------:R-:W-:-:S02]  /*13ce60*/  IADD3.X R129, P0, PT, R129, R108, RZ, P0, !PT ;  /* 0x0000006c81817210 */ /* 0x000fc4000071e4ff */
[----:B------:R-:W-:Y:S01]  /*13ce70*/  IADD3 RZ, P5, PT, R96, R114, RZ ;  /* 0x0000007260ff7210 */ /* 0x000fe20007fbe0ff */
[----:B------:R-:W-:Y:S01]  /*13ce80*/  IMAD.IADD R108, R107, 0x1, R75 ;  /* 0x000000016b6c7824 */ /* 0x000fe200078e024b */
[----:B------:R-:W-:Y:S01]  /*13ce90*/  IADD3.X R68, P4, PT, R51, R106, RZ, P4, !PT ;  /* 0x0000006a33447210 */ /* 0x000fe2000279e4ff */
[----:B------:R-:W-:Y:S01]  /*13cea0*/  IMAD.IADD R153, R99, 0x1, R153 ;  /* 0x0000000163997824 */ /* 0x000fe200078e0299 */
[----:B------:R-:W-:Y:S01]  /*13ceb0*/  IADD3.X RZ, P2, PT, R61, R141, RZ, P2, !PT ;  /* 0x0000008d3dff7210 */ /* 0x000fe2000175e4ff */
[----:B------:R-:W-:Y:S01]  /*13cec0*/  IMAD.WIDE.U32 R106, R48, 0x1, RZ ;  /* 0x00000001306a7825 */ /* 0x000fe200078e00ff */
[----:B------:R-:W-:Y:S02]  /*13ced0*/  IADD3.X R137, P1, PT, R137, R109, RZ, P0, !PT ;  /* 0x0000006d89897210 */ /* 0x000fe4000073e4ff */
[----:B------:R-:W-:Y:S01]  /*13cee0*/  IADD3.X RZ, P5, PT, R97, R115, RZ, P5, !PT ;  /* 0x0000007361ff7210 */ /* 0x000fe20002fbe4ff */
[----:B------:R-:W-:Y:S01]  /*13cef0*/  IMAD R135, R98, -0x7af74001, -R153 ;  /* 0x8508bfff62877824 */ /* 0x000fe200078e0a99 */
[----:B------:R-:W-:Y:S01]  /*13cf00*/  IADD3.X R151, P0, PT, RZ, RZ, RZ, P3, !PT ;  /* 0x000000ffff977210 */ /* 0x000fe20001f1e4ff */
[----:B------:R-:W-:Y:S01]  /*13cf10*/  IMAD.IADD R109, R91, 0x1, R163 ;  /* 0x000000015b6d7824 */ /* 0x000fe200078e02a3 */
[----:B------:R-:W-:Y:S01]  /*13cf20*/  IADD3 R51, PT, PT, R93, R125, RZ ;  /* 0x0000007d5d337210 */ /* 0x000fe20007ffe0ff */
[----:B------:R-:W-:Y:S01]  /*13cf30*/  IMAD.IADD R135, R49, 0x1, R135 ;  /* 0x0000000131877824 */ /* 0x000fe200078e0287 */
[----:B------:R-:W-:Y:S01]  /*13cf40*/  IADD3 RZ, P3, PT, R68, R124, RZ ;  /* 0x0000007c44ff7210 */ /* 0x000fe20007f7e0ff */
[----:B------:R-:W-:Y:S01]  /*13cf50*/  IMAD.WIDE.U32 R60, R42, 0x6ca1493b, R60 ;  /* 0x6ca1493b2a3c7825 */ /* 0x000fe200078e003c */
[----:B------:R-:W-:-:S02]  /*13cf60*/  IADD3.X R69, P4, PT, R69, R108, RZ, P4, !PT ;  /* 0x0000006c45457210 */ /* 0x000fc4000279e4ff */
[----:B------:R-:W-:Y:S01]  /*13cf70*/  IADD3.X R104, P2, PT, R117, R166, RZ, P2, !PT ;  /* 0x000000a675687210 */ /* 0x000fe2000175e4ff */
[----:B------:R-:W-:Y:S01]  /*13cf80*/  IMAD.WIDE.U32 R112, R48, 0x30000000, RZ ;  /* 0x3000000030707825 */ /* 0x000fe200078e00ff */
[----:B------:R-:W-:Y:S02]  /*13cf90*/  IADD3.X R151, P5, PT, R151, R64, RZ, P5, !PT ;  /* 0x0000004097977210 */ /* 0x000fe40002fbe4ff */
[----:B------:R-:W-:Y:S01]  /*13cfa0*/  IADD3.X RZ, P3, PT, R69, R51, RZ, P3, !PT ;  /* 0x0000003345ff7210 */ /* 0x000fe20001f7e4ff */
[----:B------:R-:W-:Y:S01]  /*13cfb0*/  IMAD.WIDE.U32 R124, R135, 0x17c510ea, RZ ;  /* 0x17c510ea877c7825 */ /* 0x000fe200078e00ff */
[----:B------:R-:W-:Y:S02]  /*13cfc0*/  SHF.L.W.U32.HI R51, R131, 0x1, R62 ;  /* 0x0000000183337819 */ /* 0x000fe40000010e3e */
[----:B------:R-:W-:Y:S01]  /*13cfd0*/  IADD3.X R166, P2, PT, R119, R167, RZ, P2, !PT ;  /* 0x000000a777a67210 */ /* 0x000fe2000175e4ff */
[----:B------:R-:W-:Y:S01]  /*13cfe0*/  IMAD.WIDE.U32 R68, R92, -0x45f6b800, R68 ;  /* 0xba0948005c447825 */ /* 0x000fe200078e0044 */
[----:B------:R-:W-:-:S02]  /*13cff0*/  IADD3.X R155, PT, PT, R65, RZ, RZ, P5, P0 ;  /* 0x000000ff419b7210 */ /* 0x000fc40002fe04ff */
[----:B------:R-:W-:Y:S01]  /*13d000*/  IADD3.X R65, P4, PT, RZ, RZ, RZ, P4, !PT ;  /* 0x000000ffff417210 */ /* 0x000fe2000279e4ff */
[----:B------:R-:W-:Y:S01]  /*13d010*/  IMAD.IADD R93, R69, 0x1, R93 ;  /* 0x00000001455d7824 */ /* 0x000fe200078e025d */
[----:B------:R-:W-:Y:S02]  /*13d020*/  IADD3 RZ, P0, PT, R98, R106, RZ ;  /* 0x0000006a62ff7210 */ /* 0x000fe40007f1e0ff */
        /* <DEDUP_REMOVED lines=10> */
[----:B------:R-:W-:Y:S01]  /*13d0d0*/  IADD3.X RZ, P2, PT, R99, R109, RZ, P2, !PT ;  /* 0x0000006d63ff7210 */ /* 0x000fe2000175e4ff */
[----:B------:R-:W-:Y:S01]  /*13d0e0*/  IMAD.IADD R44, R107, 0x1, R106 ;  /* 0x000000016b2c7824 */ /* 0x000fe200078e026a */
[----:B------:R-:W-:Y:S01]  /*13d0f0*/  IADD3.X R132, P3, PT, R75, R133, RZ, P3, !PT ;  /* 0x000000854b847210 */ /* 0x000fe20001f7e4ff */
[----:B------:R-:W-:Y:S01]  /*13d100*/  IMAD.X R63, RZ, RZ, RZ, P4 ;  /* 0x000000ffff3f7224 */ /* 0x000fe200020e06ff */
[----:B------:R-:W-:Y:S01]  /*13d110*/  SHF.L.W.U32.HI R62, R62, 0x1, R110 ;  /* 0x000000013e3e7819 */ /* 0x000fe20000010e6e */
[----:B------:R-:W-:Y:S01]  /*13d120*/  IMAD.WIDE.U32 R98, R42, 0x17c510ea, R98 ;  /* 0x17c510ea2a627825 */ /* 0x000fe200078e0062 */
[----:B------:R-:W-:Y:S02]  /*13d130*/  IADD3.X RZ, P0, PT, R153, R44, RZ, P0, !PT ;  /* 0x0000002c99ff7210 */ /* 0x000fe4000071e4ff */
[----:B------:R-:W-:Y:S01]  /*13d140*/  IADD3.X R42, P2, PT, R51, R164, RZ, P2, !PT ;  /* 0x000000a4332a7210 */ /* 0x000fe2000175e4ff */
[----:B------:R-:W-:Y:S01]  /*13d150*/  IMAD.WIDE.U32 R44, R135, 0x30000000, RZ ;  /* 0x30000000872c7825 */ /* 0x000fe200078e00ff */
[----:B------:R-:W-:-:S02]  /*13d160*/  IADD3 R51, PT, PT, R61, R89, RZ ;  /* 0x000000593d337210 */ /* 0x000fc40007ffe0ff */
[----:B------:R-:W-:Y:S01]  /*13d170*/  IADD3.X R106, P3, PT, R49, R60, RZ, P3, !PT ;  /* 0x0000003c316a7210 */ /* 0x000fe20001f7e4ff */
[----:B------:R-:W-:Y:S01]  /*13d180*/  IMAD.WIDE.U32 R60, R135, -0x45f6b800, RZ ;  /* 0xba094800873c7825 */ /* 0x000fe200078e00ff */
[----:B------:R-:W-:Y:S02]  /*13d190*/  IADD3 RZ, P4, PT, R107, R64, RZ ;  /* 0x000000406bff7210 */ /* 0x000fe40007f9e0ff */
[----:B------:R-:W-:Y:S01]  /*13d1a0*/  IADD3.X R164, P2, PT, R63, R165, RZ, P2, !PT ;  /* 0x000000a53fa47210 */ /* 0x000fe2000175e4ff */
[----:B------:R-:W-:Y:S01]  /*13d1b0*/  IMAD.X R115, RZ, RZ, RZ, P5 ;  /* 0x000000ffff737224 */ /* 0x000fe200028e06ff */
[----:B------:R-:W-:Y:S01]  /*13d1c0*/  IADD3.X R143, P1, PT, R62, R105, RZ, P1, !PT ;  /* 0x000000693e8f7210 */ /* 0x000fe20000f3e4ff */
[----:B------:R-:W-:Y:S01]  /*13d1d0*/  IMAD.MOV.U32 R114, RZ, RZ, R65 ;  /* 0x000000ffff727224 */ /* 0x000fe200078e0041 */
[----:B------:R-:W-:Y:S01]  /*13d1e0*/  IADD3.X R107, P3, PT, R132, R51, RZ, P3, !PT ;  /* 0x00000033846b7210 */ /* 0x000fe20001f7e4ff */
[----:B------:R-:W-:-:S03]  /*13d1f0*/  IMAD.WIDE.U32 R62, R135, 0xf5138f, RZ ;  /* 0x00f5138f873e7825 */ /* 0x000fc600078e00ff */
        /* <DEDUP_REMOVED lines=17> */
[----:B------:R-:W-:Y:S02]  /*13d310*/  IMAD R75, R48, 0x1a22d9f3, R62 ;  /* 0x1a22d9f3304b7824 */ /* 0x000fe400078e023e */
[----:B------:R-:W-:Y:S01]  /*13d320*/  IMAD.WIDE.U32.X R108, R135, 0x170b5d44, R108, P4 ;  /* 0x170b5d44876c7825 */ /* 0x000fe200020e046c */
[----:B------:R-:W-:-:S03]  /*13d330*/  IADD3 RZ, P4, PT, R118, R61, RZ ;  /* 0x0000003d76ff7210 */ /* 0x000fc60007f9e0ff */
[----:B------:R-:W-:Y:S02]  /*13d340*/  IMAD.MOV.U32 R62, RZ, RZ, R119 ;  /* 0x000000ffff3e7224 */ /* 0x000fe400078e0077 */
[----:B------:R-:W-:-:S04]  /*13d350*/  IMAD.WIDE.U32 R118, R172, R170, R96 ;  /* 0x000000aaac767225 */ /* 0x000fc800078e0060 */
[----:B------:R-:W-:Y:S01]  /*13d360*/  IMAD.WIDE.U32.X R96, R135, 0x1ef3622f, R44, P5 ;  /* 0x1ef3622f87607825 */ /* 0x000fe200028e042c */
[----:B------:R-:W-:-:S03]  /*13d370*/  IADD3 R119, PT, PT, R119, R74, RZ ;  /* 0x0000004a77777210 */ /* 0x000fc60007ffe0ff */
[C-C-:B------:R-:W-:Y:S02]  /*13d380*/  IMAD R49, R48.reuse, -0x39c4fa40, R64.reuse ;  /* 0xc63b05c030317824 */ /* 0x140fe400078e0240 */
        /* <DEDUP_REMOVED lines=21> */
[----:B------:R-:W-:Y:S01]  /*13d4e0*/  IMAD.IADD R91, R99, 0x1, R91 ;  /* 0x00000001635b7824 */ /* 0x000fe200078e025b */
[----:B------:R-:W-:Y:S01]  /*13d4f0*/  IADD3 RZ, P5, PT, R130, R45, RZ ;  /* 0x0000002d82ff7210 */ /* 0x000fe20007fbe0ff */
[----:B------:R-:W-:Y:S01]  /*13d500*/  IMAD.WIDE.U32 R118, R72, R175, R118 ;  /* 0x000000af48767225 */ /* 0x000fe200078e0076 */
[----:B------:R-:W-:-:S02]  /*13d510*/  IADD3.X R116, P4, PT, R52, R151, RZ, P4, !PT ;  /* 0x0000009734747210 */ /* 0x000fc4000279e4ff */
[----:B------:R-:W-:Y:S01]  /*13d520*/  IADD3.X R114, P0, PT, RZ, R115, RZ, P0, !PT ;  /* 0x00000073ff727210 */ /* 0x000fe2000071e4ff */
[----:B------:R-:W-:Y:S01]  /*13d530*/  IMAD.WIDE.U32.X R52, R135, 0x1ae3a46, R124, P5 ;  /* 0x01ae3a4687347825 */ /* 0x000fe200028e047c */
[----:B------:R-:W-:Y:S02]  /*13d540*/  IADD3.X R125, P3, PT, R133, R138, RZ, P3, !PT ;  /* 0x0000008a857d7210 */ /* 0x000fe40001f7e4ff */
        /* <DEDUP_REMOVED lines=21> */
[----:B------:R-:W-:-:S02]  /*13d6a0*/  IADD3 R115, PT, PT, R153, R113, RZ ;  /* 0x0000007199737210 */ /* 0x000fc40007ffe0ff */
[----:B------:R-:W-:Y:S02]  /*13d6b0*/  IADD3 RZ, P5, PT, R68, R112, RZ ;  /* 0x0000007044ff7210 */ /* 0x000fe40007fbe0ff */
[----:B------:R-:W-:Y:S02]  /*13d6c0*/  IADD3.X R113, P0, PT, RZ, RZ, RZ, P3, !PT ;  /* 0x000000ffff717210 */ /* 0x000fe40001f1e4ff */
[----:B------:R-:W-:Y:S02]  /*13d6d0*/  SHF.L.W.U32.HI R91, R110, 0x1, R118 ;  /* 0x000000016e5b7819 */ /* 0x000fe40000010e76 */
[----:B------:R-:W-:Y:S01]  /*13d6e0*/  IADD3.X RZ, P3, PT, R69, R115, RZ, P5, !PT ;  /* 0x0000007345ff7210 */ /* 0x000fe20002f7e4ff */
[----:B------:R-:W-:Y:S01]  /*13d6f0*/  IMAD.X R115, RZ, RZ, RZ, P0 ;  /* 0x000000ffff737224 */ /* 0x000fe200000e06ff */
[----:B------:R-:W-:Y:S02]  /*13d700*/  IADD3 RZ, P0, PT, R46, R94, RZ ;  /* 0x0000005e2eff7210 */ /* 0x000fe40007f1e0ff */
[----:B------:R-:W-:-:S02]  /*13d710*/  IADD3.X R94, P1, PT, R91, R100, RZ, P1, !PT ;  /* 0x000000645b5e7210 */ /* 0x000fc40000f3e4ff */
[----:B------:R-:W-:Y:S02]  /*13d720*/  IADD3.X R91, P3, PT, R93, R108, RZ, P3, !PT ;  /* 0x0000006c5d5b7210 */ /* 0x000fe40001f7e4ff */
[----:B------:R-:W-:Y:S02]  /*13d730*/  IADD3 RZ, P4, PT, R98, R144, RZ ;  /* 0x0000009062ff7210 */ /* 0x000fe40007f9e0ff */
[----:B------:R-:W-:Y:S01]  /*13d740*/  IADD3.X R108, P3, PT, R103, R109, RZ, P3, !PT ;  /* 0x0000006d676c7210 */ /* 0x000fe20001f7e4ff */
[----:B------:R-:W-:Y:S01]  /*13d750*/  IMAD.WIDE.U32 R102, R48, 0x30000000, R68 ;  /* 0x3000000030667825 */ /* 0x000fe200078e0044 */
[----:B------:R-:W-:Y:S02]  /*13d760*/  IADD3.X RZ, P4, PT, R99, R125, RZ, P4, !PT ;  /* 0x0000007d63ff7210 */ /* 0x000fe4000279e4ff */
[----:B------:R-:W-:Y:S01]  /*13d770*/  IADD3.X R68, P3, PT, R91, R106, RZ, P3, !PT ;  /* 0x0000006a5b447210 */ /* 0x000fe20001f7e4ff */
[----:B------:R-:W-:Y:S01]  /*13d780*/  IMAD.WIDE.U32 R98, R92, 0x6ca1493b, R98 ;  /* 0x6ca1493b5c627825 */ /* 0x000fe200078e0062 */
[----:B------:R-:W-:-:S02]  /*13d790*/  IADD3.X RZ, P0, PT, R47, R43, RZ, P0, !PT ;  /* 0x0000002b2fff7210 */ /* 0x000fc4000071e4ff */
[----:B------:R-:W-:Y:S01]  /*13d7a0*/  IADD3.X R100, P4, PT, R113, R54, RZ, P4, !PT ;  /* 0x0000003671647210 */ /* 0x000fe2000279e4ff */
[----:B------:R-:W-:Y:S01]  /*13d7b0*/  IMAD.WIDE.U32 R42, R102, -0x1, RZ ;  /* 0xffffffff662a7825 */ /* 0x000fe200078e00ff */
[----:B------:R-:W-:Y:S02]  /*13d7c0*/  IADD3.X R69, P3, PT, R108, R95, RZ, P3, !PT ;  /* 0x0000005f6c457210 */ /* 0x000fe40001f7e4ff */
[----:B------:R-:W-:Y:S01]  /*13d7d0*/  IADD3.X R50, P0, PT, RZ, R56, RZ, P0, !PT ;  /* 0x00000038ff327210 */ /* 0x000fe2000071e4ff */
[----:B------:R-:W-:Y:S01]  /*13d7e0*/  IMAD.IADD R95, R103, 0x1, R153 ;  /* 0x00000001675f7824 */ /* 0x000fe200078e0299 */
[----:B------:R-:W-:Y:S01]  /*13d7f0*/  IADD3.X R56, P5, PT, R115, R55, RZ, P4, !PT ;  /* 0x0000003773387210 */ /* 0x000fe200027be4ff */
[----:B------:R-:W-:Y:S01]  /*13d800*/  IMAD.WIDE.U32 R54, R42, 0x1, RZ ;  /* 0x000000012a367825 */ /* 0x000fe200078e00ff */
[----:B------:R-:W-:Y:S02]  /*13d810*/  SHF.L.W.U32.HI R119, R118, 0x1, R121 ;  /* 0x0000000176777819 */ /* 0x000fe40000010e79 */
[----:B------:R-:W-:Y:S01]  /*13d820*/  IADD3.X R105, P3, PT, RZ, RZ, RZ, P3, !PT ;  /* 0x000000ffff697210 */ /* 0x000fe20001f7e4ff */
[----:B------:R-:W-:Y:S01]  /*13d830*/  IMAD R109, R102, -0x7af74001, -R95 ;  /* 0x8508bfff666d7824 */ /* 0x000fe200078e0a5f */
[----:B------:R-:W-:Y:S01]  /*13d840*/  IADD3.X R135, P2, PT, R164, R143, RZ, P2, !PT ;  /* 0x0000008fa4877210 */ /* 0x000fe2000175e4ff */
[----:B------:R-:W-:Y:S01]  /*13d850*/  IMAD.X R57, RZ, RZ, R57, P0 ;  /* 0x000000ffff397224 */ /* 0x000fe200000e0639 */
[----:B------:R-:W-:Y:S01]  /*13d860*/  IADD3.X R100, P5, PT, R100, R131, RZ, P5, !PT ;  /* 0x0000008364647210 */ /* 0x000fe20002fbe4ff */
[----:B------:R-:W-:Y:S01]  /*13d870*/  IMAD.X R93, RZ, RZ, RZ, P3 ;  /* 0x000000ffff5d7224 */ /* 0x000fe200018e06ff */
[----:B------:R-:W-:Y:S01]  /*13d880*/  IADD3.X R74, P1, PT, R119, R101, RZ, P1, !PT ;  /* 0x00000065774a7210 */ /* 0x000fe20000f3e4ff */
[----:B------:R-:W-:Y:S01]  /*13d890*/  IMAD.IADD R103, R123, 0x1, R147 ;  /* 0x000000017b677824 */ /* 0x000fe200078e0293 */
[----:B------:R-:W-:Y:S01]  /*13d8a0*/  SHF.L.W.U32.HI R91, R121, 0x1, R116 ;  /* 0x00000001795b7819 */ /* 0x000fe20000010e74 */
[----:B------:R-:W-:Y:S01]  /*13d8b0*/  IMAD.IADD R121, R43, 0x1, R109 ;  /* 0x000000012b797824 */ /* 0x000fe200078e026d */
[----:B------:R-:W-:Y:S01]  /*13d8c0*/  IADD3 RZ, P4, PT, R68, R104, RZ ;  /* 0x0000006844ff7210 */ /* 0x000fe20007f9e0ff */
[----:B------:R-:W-:Y:S01]  /*13d8d0*/  IMAD.IADD R127, R99, 0x1, R127 ;  /* 0x00000001637f7824 */ /* 0x000fe200078e027f */
[----:B------:R-:W-:-:S02]  /*13d8e0*/  IADD3.X R129, P2, PT, RZ, RZ, RZ, P2, !PT ;  /* 0x000000ffff817210 */ /* 0x000fc4000175e4ff */
[----:B------:R-:W-:Y:S02]  /*13d8f0*/  IADD3.X R101, P3, PT, R56, R135, RZ, P5, !PT ;  /* 0x0000008738657210 */ /* 0x000fe40002f7e4ff */
[----:B------:R-:W-:Y:S01]  /*13d900*/  IADD3.X R56, P1, PT, R91, R70, RZ, P1, !PT ;  /* 0x000000465b387210 */ /* 0x000fe20000f3e4ff */
[----:B------:R-:W-:Y:S01]  /*13d910*/  IMAD.WIDE.U32 R70, R121, 0x1, RZ ;  /* 0x0000000179467825 */ /* 0x000fe200078e00ff */
[----:B------:R-:W-:Y:S02]  /*13d920*/  IADD3.X RZ, P4, PT, R69, R107, RZ, P4, !PT ;  /* 0x0000006b45ff7210 */ /* 0x000fe4000279e4ff */
[----:B------:R-:W-:Y:S01]  /*13d930*/  IADD3.X R131, PT, PT, RZ, RZ, RZ, P2, !PT ;  /* 0x000000ffff837210 */ /* 0x000fe200017fe4ff */
[----:B------:R-:W-:Y:S01]  /*13d940*/  IMAD.WIDE.U32 R68, R48, -0x45f6b800, R68 ;  /* 0xba09480030447825 */ /* 0x000fe200078e0044 */
[----:B------:R-:W-:Y:S02]  /*13d950*/  IADD3.X R43, P3, PT, RZ, RZ, RZ, P3, !PT ;  /* 0x000000ffff2b7210 */ /* 0x000fe40001f7e4ff */
[----:B------:R-:W-:Y:S01]  /*13d960*/  IADD3 RZ, P2, PT, R102, R54, RZ ;  /* 0x0000003666ff7210 */ /* 0x000fe20007f5e0ff */
[--C-:B------:R-:W-:Y:S01]  /*13d970*/  IMAD R54, R42, -0x7af74000, R70.reuse ;  /* 0x8508c0002a367824 */ /* 0x100fe200078e0246 */
[----:B------:R-:W-:Y:S01]  /*13d980*/  IADD3 RZ, P0, PT, R100, R146, RZ ;  /* 0x0000009264ff7210 */ /* 0x000fe20007f1e0ff */
[----:B------:R-:W-:Y:S01]  /*13d990*/  IMAD.X R91, RZ, RZ, RZ, P3 ;  /* 0x000000ffff5b7224 */ /* 0x000fe200018e06ff */
[----:B------:R-:W-:Y:S01]  /*13d9a0*/  IADD3.X R105, P4, PT, R105, R96, RZ, P4, !PT ;  /* 0x0000006069697210 */ /* 0x000fe2000279e4ff */
[----:B------:R-:W-:Y:S01]  /*13d9b0*/  IMAD.WIDE.U32 R70, P5, R42, -0x7af74000, R70 ;  /* 0x8508c0002a467825 */ /* 0x000fe200078a0046 */
[----:B------:R-:W-:-:S02]  /*13d9c0*/  IADD3.X RZ, P0, PT, R101, R103, RZ, P0, !PT ;  /* 0x0000006765ff7210 */ /* 0x000fc4000071e4ff */
[----:B------:R-:W-:Y:S01]  /*13d9d0*/  IADD3.X R96, P3, PT, R93, R97, RZ, P4, !PT ;  /* 0x000000615d607210 */ /* 0x000fe2000277e4ff */
[----:B------:R-:W-:Y:S01]  /*13d9e0*/  IMAD.WIDE.U32 R100, R92, 0x17c510ea, R100 ;  /* 0x17c510ea5c647825 */ /* 0x000fe200078e0064 */
[C---:B------:R-:W-:Y:S02]  /*13d9f0*/  IADD3 RZ, P4, PT, R55.reuse, R70, RZ ;  /* 0x0000004637ff7210 */ /* 0x040fe40007f9e0ff */
[----:B------:R-:W-:Y:S01]  /*13da00*/  IADD3.X R113, PT, PT, RZ, RZ, RZ, P5, !PT ;  /* 0x000000ffff717210 */ /* 0x000fe20002ffe4ff */
[----:B------:R-:W-:Y:S01]  /*13da10*/  IMAD.IADD R54, R55, 0x1, R54 ;  /* 0x0000000137367824 */ /* 0x000fe200078e0236 */
[----:B------:R-:W-:Y:S01]  /*13da20*/  SHF.L.W.U32.HI R72, R116, 0x1, R133 ;  /* 0x0000000174487819 */ /* 0x000fe20000010e85 */
[----:B------:R-:W-:Y:S01]  /*13da30*/  IMAD.WIDE.U32 R92, R175, R170, R46 ;  /* 0x000000aaaf5c7225 */ /* 0x000fe200078e002e */
[----:B------:R-:W-:Y:S02]  /*13da40*/  IADD3.X R108, P0, PT, R43, R148, RZ, P0, !PT ;  /* 0x000000942b6c7210 */ /* 0x000fe4000071e4ff */
[----:B------:R-:W-:Y:S01]  /*13da50*/  IADD3.X RZ, P2, PT, R95, R54, RZ, P2, !PT ;  /* 0x000000365fff7210 */ /* 0x000fe2000175e4ff */
[----:B------:R-:W-:Y:S01]  /*13da60*/  IMAD.WIDE.U32 R46, R121, 0x30000000, RZ ;  /* 0x30000000792e7825 */ /* 0x000fe200078e00ff */
[----:B------:R-:W-:-:S02]  /*13da70*/  IADD3.X R72, P1, PT, R72, R111, RZ, P1, !PT ;  /* 0x0000006f48487210 */ /* 0x000fc40000f3e4ff */
[----:B------:R-:W-:Y:S01]  /*13da80*/  IADD3.X R104, P3, PT, R105, R98, RZ, P3, !PT ;  /* 0x0000006269687210 */ /* 0x000fe20001f7e4ff */
[----:B------:R-:W-:Y:S01]  /*13da90*/  IMAD.MOV.U32 R112, RZ, RZ, R71 ;  /* 0x000000ffff707224 */ /* 0x000fe200078e0047 */
[----:B------:R-:W-:Y:S01]  /*13daa0*/  IADD3.X R148, P0, PT, R91, R149, RZ, P0, !PT ;  /* 0x000000955b947210 */ /* 0x000fe2000071e4ff */
[----:B------:R-:W-:Y:S01]  /*13dab0*/  IMAD.WIDE.U32 R54, R121, -0x45f6b800, RZ ;  /* 0xba09480079367825 */ /* 0x000fe200078e00ff */
[----:B------:R-:W-:Y:S02]  /*13dac0*/  IADD3.X R105, P3, PT, R96, R127, RZ, P3, !PT ;  /* 0x0000007f60697210 */ /* 0x000fe40001f7e4ff */
[----:B------:R-:W-:Y:S01]  /*13dad0*/  IADD3 R135, PT, PT, R75, R61, RZ ;  /* 0x0000003d4b877210 */ /* 0x000fe20007ffe0ff */
        /* <DEDUP_REMOVED lines=19> */
[----:B------:R-:W-:Y:S02]  /*13dc10*/  IMAD R97, R42, 0x1a22d9f3, R70 ;  /* 0x1a22d9f32a617824 */ /* 0x000fe400078e0246 */
[----:B------:R-:W-:Y:S01]  /*13dc20*/  IMAD.WIDE.U32.X R106, R121, 0x170b5d44, R106, P4 ;  /* 0x170b5d44796a7825 */ /* 0x000fe200020e046a */
[----:B------:R-:W-:-:S03]  /*13dc30*/  IADD3 RZ, P4, PT, R114, R91, RZ ;  /* 0x0000005b72ff7210 */ /* 0x000fc60007f9e0ff */
[----:B------:R-:W-:-:S04]  /*13dc40*/  IMAD.WIDE.U32 R116, P5, R42, -0x39c4fa40, R46 ;  /* 0xc63b05c02a747825 */ /* 0x000fc800078a002e */
[----:B------:R-:W-:Y:S02]  /*13dc50*/  IMAD.MOV.U32 R70, RZ, RZ, R115 ;  /* 0x000000ffff467224 */ /* 0x000fe400078e0073 */
        /* <DEDUP_REMOVED lines=23> */
[----:B------:R-:W-:Y:S01]  /*13ddd0*/  IMAD.MOV.U32 R60, RZ, RZ, R117 ;  /* 0x000000ffff3c7224 */ /* 0x000fe200078e0075 */
[----:B------:R-:W-:Y:S01]  /*13dde0*/  IADD3 RZ, P5, PT, R118, R47, RZ ;  /* 0x0000002f76ff7210 */ /* 0x000fe20007fbe0ff */
[----:B------:R-:W-:Y:S01]  /*13ddf0*/  IMAD.IADD R89, R69, 0x1, R89 ;  /* 0x0000000145597824 */ /* 0x000fe200078e0259 */
[----:B------:R-:W-:Y:S01]  /*13de00*/  SHF.L.W.U32.HI R113, R133, 0x1, R92 ;  /* 0x0000000185717819 */ /* 0x000fe20000010e5c */
[----:B------:R-:W-:Y:S01]  /*13de10*/  IMAD.IADD R101, R101, 0x1, R123 ;  /* 0x0000000165657824 */ /* 0x000fe200078e027b */
[----:B------:R-:W-:Y:S01]  /*13de20*/  IADD3.X R123, P0, PT, R148, R131, RZ, P0, !PT ;  /* 0x00000083947b7210 */ /* 0x000fe2000071e4ff */
[----:B------:R-:W-:Y:S01]  /*13de30*/  IMAD.WIDE.U32.X R62, R121, -0x39c4fa40, R60, P4 ;  /* 0xc63b05c0793e7825 */ /* 0x000fe200020e043c */
[----:B------:R-:W-:-:S02]  /*13de40*/  IADD3.X R69, P2, PT, R112, R89, RZ, P2, !PT ;  /* 0x0000005970457210 */ /* 0x000fc4000175e4ff */
[----:B------:R-:W-:Y:S01]  /*13de50*/  IADD3 RZ, P4, PT, R68, R110, RZ ;  /* 0x0000006e44ff7210 */ /* 0x000fe20007f9e0ff */
[----:B------:R-:W-:Y:S01]  /*13de60*/  IMAD.WIDE.U32.X R60, R121, 0x1ae3a46, R114, P5 ;  /* 0x01ae3a46793c7825 */ /* 0x000fe200028e0472 */
[----:B------:R-:W-:Y:S02]  /*13de70*/  IADD3.X R101, P5, PT, R88, R101, RZ, P3, !PT ;  /* 0x0000006558657210 */ /* 0x000fe40001fbe4ff */
[----:B------:R-:W-:Y:S01]  /*13de80*/  IADD3.X R89, P3, PT, RZ, RZ, RZ, P2, !PT ;  /* 0x000000ffff597210 */ /* 0x000fe2000177e4ff */
[----:B------:R-:W-:Y:S01]  /*13de90*/  IMAD.IADD R125, R137, 0x1, R111 ;  /* 0x00000001897d7824 */ /* 0x000fe200078e026f */
[----:B------:R-:W-:Y:S01]  /*13dea0*/  IADD3.X R115, P2, PT, RZ, RZ, RZ, P5, !PT ;  /* 0x000000ffff737210 */ /* 0x000fe20002f5e4ff */
[----:B------:R-:W-:Y:S01]  /*13deb0*/  IMAD.IADD R47, R93, 0x1, R47 ;  /* 0x000000015d2f7824 */ /* 0x000fe200078e022f */
        /* <DEDUP_REMOVED lines=9> */
[----:B------:R-:W-:Y:S01]  /*13df50*/  IMAD.WIDE.U32 R88, R48, 0xf5138f, R104 ;  /* 0x00f5138f30587825 */ /* 0x000fe200078e0068 */
[----:B------:R-:W-:Y:S02]  /*13df60*/  SHF.L.W.U32.HI R117, R92, 0x1, R43 ;  /* 0x000000015c757819 */ /* 0x000fe40000010e2b */
        /* <DEDUP_REMOVED lines=8> */
[----:B------:R-:W-:Y:S01]  /*13dff0*/  IADD3.X R92, P5, PT, RZ, RZ, RZ, P0, !PT ;  /* 0x000000ffff5c7210 */ /* 0x000fe200007be4ff */
[----:B------:R-:W-:Y:S01]  /*13e000*/  IMAD.WIDE.U32 R100, R48, 0x6ca1493b, R100 ;  /* 0x6ca1493b30647825 */ /* 0x000fe200078e0064 */
[----:B------:R-:W-:-:S02]  /*13e010*/  IADD3.X R66, P1, PT, R117, R67, RZ, P1, !PT ;  /* 0x0000004375427210 */ /* 0x000fc40000f3e4ff */
[----:B------:R-:W-:Y:S01]  /*13e020*/  IADD3.X R88, P4, PT, R65, R88, RZ, P4, !PT ;  /* 0x0000005841587210 */ /* 0x000fe2000279e4ff */
[----:B------:R-:W-:Y:S01]  /*13e030*/  IMAD.IADD R49, R101, 0x1, R49 ;  /* 0x0000000165317824 */ /* 0x000fe200078e0231 */
[----:B------:R-:W-:Y:S02]  /*13e040*/  IADD3.X R67, P2, PT, R119, R59, RZ, P2, !PT ;  /* 0x0000003b77437210 */ /* 0x000fe4000175e4ff */
[----:B------:R-:W-:Y:S02]  /*13e050*/  IADD3.X R92, P3, PT, RZ, R92, RZ, P3, !PT ;  /* 0x0000005cff5c7210 */ /* 0x000fe40001f7e4ff */
[----:B------:R-:W-:Y:S02]  /*13e060*/  IADD3 RZ, P0, PT, R88, R102, RZ ;  /* 0x0000006658ff7210 */ /* 0x000fe40007f1e0ff */
[----:B------:R-:W-:Y:S02]  /*13e070*/  IADD3.X R89, P4, PT, R106, R75, RZ, P4, !PT ;  /* 0x0000004b6a597210 */ /* 0x000fe4000279e4ff */
[----:B------:R-:W-:Y:S01]  /*13e080*/  IADD3.X R102, P2, PT, R58, R121, RZ, P2, !PT ;  /* 0x000000793a667210 */ /* 0x000fe2000175e4ff */
[----:B------:R-:W-:Y:S01]  /*13e090*/  IMAD.WIDE.U32 R58, R68, -0x1, RZ ;  /* 0xffffffff443a7825 */ /* 0x000fe200078e00ff */
[----:B------:R-:W-:-:S02]  /*13e0a0*/  IADD3.X R94, PT, PT, RZ, RZ, RZ, P3, P5 ;  /* 0x000000ffff5e7210 */ /* 0x000fc40001fea4ff */
        /* <DEDUP_REMOVED lines=11> */
[----:B------:R-:W-:Y:S01]  /*13e160*/  IMAD.WIDE.U32 R68, R115, 0x30000000, RZ ;  /* 0x3000000073447825 */ /* 0x000fe200078e00ff */
[----:B------:R-:W-:Y:S02]  /*13e170*/  IADD3.X R59, P5, PT, R65, R98, RZ, P0, !PT ;  /* 0x00000062413b7210 */ /* 0x000fe400007be4ff */
[----:B------:R-:W-:Y:S01]  /*13e180*/  IADD3.X R123, PT, PT, RZ, RZ, RZ, P4, !PT ;  /* 0x000000ffff7b7210 */ /* 0x000fe200027fe4ff */
[----:B------:R-:W-:Y:S01]  /*13e190*/  IMAD.WIDE.U32 R104, P0, R58, -0x7af74000, R44 ;  /* 0x8508c0003a687825 */ /* 0x000fe2000780002c */
[----:B------:R-:W-:-:S03]  /*13e1a0*/  IADD3.X R121, P3, PT, R121, R52, RZ, P3, !PT ;  /* 0x0000003479797210 */ /* 0x000fc60001f7e4ff */
[----:B------:R-:W-:Y:S01]  /*13e1b0*/  IMAD.WIDE.U32 R102, R48, 0x17c510ea, R102 ;  /* 0x17c510ea30667825 */ /* 0x000fe200078e0066 */
[----:B------:R-:W-:Y:S02]  /*13e1c0*/  IADD3.X R48, P4, PT, R67, R99, RZ, P5, !PT ;  /* 0x0000006343307210 */ /* 0x000fe40002f9e4ff */
[----:B------:R-:W-:Y:S01]  /*13e1d0*/  IADD3 RZ, P5, PT, R75, R104, RZ ;  /* 0x000000684bff7210 */ /* 0x000fe20007fbe0ff */
[C---:B------:R-:W-:Y:S01]  /*13e1e0*/  IMAD R65, R58.reuse, -0x7af74000, R44 ;  /* 0x8508c0003a417824 */ /* 0x040fe200078e022c */
[----:B------:R-:W-:Y:S01]  /*13e1f0*/  IADD3.X R52, P4, PT, R59, R100, RZ, P4, !PT ;  /* 0x000000643b347210 */ /* 0x000fe2000279e4ff */
[----:B------:R-:W-:Y:S01]  /*13e200*/  IMAD.X R45, RZ, RZ, RZ, P0 ;  /* 0x000000ffff2d7224 */ /* 0x000fe200000e06ff */
[----:B------:R-:W-:Y:S01]  /*13e210*/  IADD3.X R123, P3, PT, R123, R53, RZ, P3, !PT ;  /* 0x000000357b7b7210 */ /* 0x000fe20001f7e4ff */
[--C-:B------:R-:W-:Y:S01]  /*13e220*/  IMAD R125, R58, 0x170b5d44, R68.reuse ;  /* 0x170b5d443a7d7824 */ /* 0x100fe200078e0244 */
[----:B------:R-:W-:Y:S01]  /*13e230*/  IADD3.X R53, P4, PT, R48, R49, RZ, P4, !PT ;  /* 0x0000003130357210 */ /* 0x000fe2000279e4ff */
[----:B------:R-:W-:Y:S01]  /*13e240*/  IMAD.WIDE.U32 R98, P0, R58, 0x170b5d44, R68 ;  /* 0x170b5d443a627825 */ /* 0x000fe20007800044 */
[----:B------:R-:W-:-:S02]  /*13e250*/  IADD3.X R121, P3, PT, R121, R92, RZ, P3, !PT ;  /* 0x0000005c79797210 */ /* 0x000fc40001f7e4ff */
[----:B------:R-:W-:Y:S01]  /*13e260*/  IADD3.X R67, P4, PT, RZ, RZ, RZ, P4, !PT ;  /* 0x000000ffff437210 */ /* 0x000fe2000279e4ff */
[----:B------:R-:W-:Y:S01]  /*13e270*/  IMAD.WIDE.U32 R68, R58, 0x30000000, RZ ;  /* 0x300000003a447825 */ /* 0x000fe200078e00ff */
[----:B------:R-:W-:Y:S02]  /*13e280*/  IADD3.X R123, P3, PT, R123, R94, RZ, P3, !PT ;  /* 0x0000005e7b7b7210 */ /* 0x000fe40001f7e4ff */
[----:B------:R-:W-:Y:S01]  /*13e290*/  IADD3.X R111, PT, PT, RZ, RZ, RZ, P4, !PT ;  /* 0x000000ffff6f7210 */ /* 0x000fe200027fe4ff */
        /* <DEDUP_REMOVED lines=15> */
[----:B------:R-:W-:-:S04]  /*13e390*/  IMAD.WIDE.U32 R74, R115, 0xf5138f, RZ ;  /* 0x00f5138f734a7825 */ /* 0x000fc800078e00ff */
[----:B------:R-:W-:Y:S01]  /*13e3a0*/  IMAD.MOV.U32 R90, RZ, RZ, R99 ;  /* 0x000000ffff5a7224 */ /* 0x000fe200078e0063 */
[----:B------:R-:W-:Y:S01]  /*13e3b0*/  IADD3.X R99, P0, PT, R67, R70, RZ, P0, !PT ;  /* 0x0000004643637210 */ /* 0x000fe2000071e4ff */
[----:B------:R-:W-:Y:S01]  /*13e3c0*/  IMAD.X R91, RZ, RZ, RZ, P5 ;  /* 0x000000ffff5b7224 */ /* 0x000fe200028e06ff */
[----:B------:R-:W-:Y:S01]  /*13e3d0*/  IADD3.X R67, P2, PT, RZ, R49, RZ, P2, !PT ;  /* 0x00000031ff437210 */ /* 0x000fe2000175e4ff */
[C-C-:B------:R-:W-:Y:S01]  /*13e3e0*/  IMAD R65, R58.reuse, 0x1a22d9f3, R74.reuse ;  /* 0x1a22d9f33a417824 */ /* 0x140fe200078e024a */
[----:B------:R-:W-:Y:S01]  /*13e3f0*/  IADD3.X R70, P0, PT, R111, R71, RZ, P0, !PT ;  /* 0x000000476f467210 */ /* 0x000fe2000071e4ff */
[----:B------:R-:W-:-:S04]  /*13e400*/  IMAD.WIDE.U32 R104, P5, R58, 0x1a22d9f3, R74 ;  /* 0x1a22d9f33a687825 */ /* 0x000fc800078a004a */
        /* <DEDUP_REMOVED lines=67> */
[----:B------:R-:W-:Y:S01]  /*13e840*/  IMAD.WIDE.U32 R98, R42, 0x6ca1493b, R98 ;  /* 0x6ca1493b2a627825 */ /* 0x000fe200078e0062 */
[----:B------:R-:W-:Y:S02]  /*13e850*/  IADD3.X RZ, P3, PT, R63, R47, RZ, P2, !PT ;  /* 0x0000002f3fff7210 */ /* 0x000fe4000177e4ff */
[----:B------:R-:W-:Y:S01]  /*13e860*/  IADD3.X R103, PT, PT, RZ, RZ, RZ, P4, !PT ;  /* 0x000000ffff677210 */ /* 0x000fe200027fe4ff */
[----:B------:R-:W-:Y:S01]  /*13e870*/  IMAD.WIDE.U32 R46, R45, 0x1, RZ ;  /* 0x000000012d2e7825 */ /* 0x000fe200078e00ff */
[----:B------:R-:W-:Y:S02]  /*13e880*/  IADD3.X R107, P0, PT, RZ, RZ, RZ, P0, !PT ;  /* 0x000000ffff6b7210 */ /* 0x000fe4000071e4ff */
[----:B------:R-:W-:Y:S01]  /*13e890*/  IADD3 RZ, P4, PT, R96, R100, RZ ;  /* 0x0000006460ff7210 */ /* 0x000fe20007f9e0ff */
[----:B------:R-:W-:Y:S01]  /*13e8a0*/  IMAD R100, R44, -0x7af74000, R46 ;  /* 0x8508c0002c647824 */ /* 0x000fe200078e022e */
[----:B------:R-:W-:Y:S01]  /*13e8b0*/  IADD3.X R67, P2, PT, R67, R90, RZ, P5, !PT ;  /* 0x0000005a43437210 */ /* 0x000fe20002f5e4ff */
[----:B------:R-:W-:Y:S01]  /*13e8c0*/  IMAD.WIDE.U32 R62, R42, 0x17c510ea, R62 ;  /* 0x17c510ea2a3e7825 */ /* 0x000fe200078e003e */
[----:B------:R-:W-:-:S02]  /*13e8d0*/  IADD3.X R42, P3, PT, R107, R60, RZ, P3, !PT ;  /* 0x0000003c6b2a7210 */ /* 0x000fc40001f7e4ff */
[----:B------:R-:W-:Y:S01]  /*13e8e0*/  IADD3.X R90, P2, PT, R103, R91, RZ, P2, !PT ;  /* 0x0000005b675a7210 */ /* 0x000fe2000175e4ff */
[----:B------:R-:W-:Y:S02]  /*13e8f0*/  IMAD.X R109, RZ, RZ, RZ, P0 ;  /* 0x000000ffff6d7224 */ /* 0x000fe400000e06ff */
[----:B------:R-:W-:Y:S01]  /*13e900*/  IMAD.WIDE.U32 R96, P0, R44, -0x7af74000, R46 ;  /* 0x8508c0002c607825 */ /* 0x000fe2000780002e */
[----:B------:R-:W-:Y:S02]  /*13e910*/  IADD3.X R98, P2, PT, R67, R98, RZ, P2, !PT ;  /* 0x0000006243627210 */ /* 0x000fe4000175e4ff */
[----:B------:R-:W-:Y:S01]  /*13e920*/  IADD3.X R56, P3, PT, R109, R61, RZ, P3, !PT ;  /* 0x0000003d6d387210 */ /* 0x000fe20001f7e4ff */
[C---:B------:R-:W-:Y:S01]  /*13e930*/  IMAD.IADD R60, R101.reuse, 0x1, R100 ;  /* 0x00000001653c7824 */ /* 0x040fe200078e0264 */
[----:B------:R-:W-:Y:S01]  /*13e940*/  IADD3 RZ, P5, PT, R101, R96, RZ ;  /* 0x0000006065ff7210 */ /* 0x000fe20007fbe0ff */
[----:B------:R-:W-:Y:S02]  /*13e950*/  IMAD.IADD R95, R99, 0x1, R95 ;  /* 0x00000001635f7824 */ /* 0x000fe400078e025f */
[----:B------:R-:W-:Y:S01]  /*13e960*/  IMAD.X R61, RZ, RZ, RZ, P0 ;  /* 0x000000ffff3d7224 */ /* 0x000fe200000e06ff */
[----:B------:R-:W-:Y:S01]  /*13e970*/  IADD3.X RZ, P4, PT, R105, R60, RZ, P4, !PT ;  /* 0x0000003c69ff7210 */ /* 0x000fe2000279e4ff */
[----:B------:R-:W-:Y:S01]  /*13e980*/  IMAD.MOV.U32 R60, RZ, RZ, R97 ;  /* 0x000000ffff3c7224 */ /* 0x000fe200078e0061 */
[----:B------:R-:W-:Y:S01]  /*13e990*/  IADD3 RZ, P0, PT, R98, R74, RZ ;  /* 0x0000004a62ff7210 */ /* 0x000fe20007f1e0ff */
[----:B------:R-:W-:Y:S01]  /*13e9a0*/  IMAD.IADD R67, R65, 0x1, R75 ;  /* 0x0000000141437824 */ /* 0x000fe200078e024b */
[----:B------:R-:W-:Y:S01]  /*13e9b0*/  IADD3.X R99, P2, PT, R90, R95, RZ, P2, !PT ;  /* 0x0000005f5a637210 */ /* 0x000fe2000175e4ff */
[----:B------:R-:W-:-:S03]  /*13e9c0*/  IMAD.WIDE.U32 R46, R45, 0x30000000, RZ ;  /* 0x300000002d2e7825 */ /* 0x000fc600078e00ff */
[----:B------:R-:W-:Y:S01]  /*13e9d0*/  IADD3.X RZ, P0, PT, R99, R67, RZ, P0, !PT ;  /* 0x0000004363ff7210 */ /* 0x000fe2000071e4ff */
[----:B------:R-:W-:Y:S01]  /*13e9e0*/  IMAD.WIDE.U32.X R60, R45, -0x7af74000, R60, P5 ;  /* 0x8508c0002d3c7825 */ /* 0x000fe200028e043c */
[----:B------:R-:W-:-:S03]  /*13e9f0*/  IADD3.X R95, P2, PT, RZ, RZ, RZ, P2, !PT ;  /* 0x000000ffff5f7210 */ /* 0x000fc6000175e4ff */
[C---:B------:R-:W-:Y:S01]  /*13ea00*/  IMAD.WIDE.U32 R90, P5, R44.reuse, 0x170b5d44, R46 ;  /* 0x170b5d442c5a7825 */ /* 0x040fe200078a002e */
[----:B------:R-:W-:Y:S02]  /*13ea10*/  IADD3.X R67, P4, PT, RZ, R60, RZ, P4, !PT ;  /* 0x0000003cff437210 */ /* 0x000fe4000279e4ff */
[----:B------:R-:W-:Y:S01]  /*13ea20*/  IADD3.X R97, PT, PT, RZ, RZ, RZ, P2, !PT ;  /* 0x000000ffff617210 */ /* 0x000fe200017fe4ff */
[----:B------:R-:W-:Y:S01]  /*13ea30*/  IMAD R101, R44, 0x170b5d44, R46 ;  /* 0x170b5d442c657824 */ /* 0x000fe200078e022e */
[----:B------:R-:W-:Y:S01]  /*13ea40*/  IADD3.X R61, P4, PT, RZ, R61, RZ, P4, !PT ;  /* 0x0000003dff3d7210 */ /* 0x000fe2000279e4ff */
[----:B------:R-:W-:Y:S01]  /*13ea50*/  IMAD.WIDE.U32 R46, R58, -0x45f6b800, R54 ;  /* 0xba0948003a2e7825 */ /* 0x000fe200078e0036 */
[----:B------:R-:W-:-:S03]  /*13ea60*/  IADD3.X R95, P0, PT, R95, R88, RZ, P0, !PT ;  /* 0x000000585f5f7210 */ /* 0x000fc6000071e4ff */
[----:B------:R-:W-:Y:S01]  /*13ea70*/  IMAD.MOV.U32 R54, RZ, RZ, R91 ;  /* 0x000000ffff367224 */ /* 0x000fe200078e005b */
[----:B------:R-:W-:Y:S01]  /*13ea80*/  IADD3.X R91, P3, PT, R42, R111, RZ, P3, !PT ;  /* 0x0000006f2a5b7210 */ /* 0x000fe20001f7e4ff */
[----:B------:R-:W-:Y:S01]  /*13ea90*/  IMAD.WIDE.U32 R74, R44, 0x30000000, RZ ;  /* 0x300000002c4a7825 */ /* 0x000fe200078e00ff */
[----:B------:R-:W-:-:S03]  /*13eaa0*/  IADD3.X R88, P0, PT, R97, R89, RZ, P0, !PT ;  /* 0x0000005961587210 */ /* 0x000fc6000071e4ff */
[----:B------:R-:W-:Y:S01]  /*13eab0*/  IMAD.X R55, RZ, RZ, RZ, P5 ;  /* 0x000000ffff377224 */ /* 0x000fe200028e06ff */
[----:B------:R-:W-:Y:S01]  /*13eac0*/  IADD3.X R46, P5, PT, R67, R46, RZ, P4, !PT ;  /* 0x0000002e432e7210 */ /* 0x000fe200027be4ff */
[----:B------:R-:W-:Y:S01]  /*13ead0*/  IMAD.IADD R42, R47, 0x1, R127 ;  /* 0x000000012f2a7824 */ /* 0x000fe200078e027f */
[----:B------:R-:W-:Y:S01]  /*13eae0*/  IADD3 RZ, P2, PT, R90, R75, RZ ;  /* 0x0000004b5aff7210 */ /* 0x000fe20007f5e0ff */
[----:B------:R-:W-:Y:S01]  /*13eaf0*/  IMAD.IADD R67, R101, 0x1, R75 ;  /* 0x0000000165437824 */ /* 0x000fe200078e024b */
[----:B------:R-:W-:Y:S01]  /*13eb00*/  IADD3 RZ, P4, PT, R46, R74, RZ ;  /* 0x0000004a2eff7210 */ /* 0x000fe20007f9e0ff */
        /* <DEDUP_REMOVED lines=11> */
[----:B------:R-:W-:Y:S01]  /*13ebc0*/  IADD3.X R61, P0, PT, R88, R93, RZ, P0, !PT ;  /* 0x0000005d583d7210 */ /* 0x000fe2000071e4ff */
[--C-:B------:R-:W-:Y:S01]  /*13ebd0*/  IMAD R95, R44, 0x1ef3622f, R54.reuse ;  /* 0x1ef3622f2c5f7824 */ /* 0x100fe200078e0236 */
[----:B------:R-:W-:Y:S01]  /*13ebe0*/  IADD3.X R93, P3, PT, R56, R113, RZ, P3, !PT ;  /* 0x00000071385d7210 */ /* 0x000fe20001f7e4ff */
[----:B------:R-:W-:Y:S01]  /*13ebf0*/  IMAD.WIDE.U32 R74, P5, R44, 0x1ef3622f, R54 ;  /* 0x1ef3622f2c4a7825 */ /* 0x000fe200078a0036 */
[----:B------:R-:W-:-:S02]  /*13ec00*/  IADD3.X R42, P4, PT, R62, R63, RZ, P4, !PT ;  /* 0x0000003f3e2a7210 */ /* 0x000fc4000279e4ff */
[----:B------:R-:W-:Y:S01]  /*13ec10*/  IADD3.X RZ, P2, PT, R61, R71, RZ, P2, !PT ;  /* 0x000000473dff7210 */ /* 0x000fe2000175e4ff */
[----:B------:R-:W-:Y:S01]  /*13ec20*/  IMAD.WIDE.U32 R54, R58, 0xf5138f, R98 ;  /* 0x00f5138f3a367825 */ /* 0x000fe200078e0062 */
[----:B------:R-:W-:-:S03]  /*13ec30*/  IADD3.X R89, P0, PT, RZ, RZ, RZ, P0, !PT ;  /* 0x000000ffff597210 */ /* 0x000fc6000071e4ff */
[----:B------:R-:W-:Y:S01]  /*13ec40*/  IMAD.WIDE.U32 R62, R44, -0x45f6b800, RZ ;  /* 0xba0948002c3e7825 */ /* 0x000fe200078e00ff */
[----:B------:R-:W-:Y:S02]  /*13ec50*/  IADD3.X R54, P4, PT, R67, R54, RZ, P4, !PT ;  /* 0x0000003643367210 */ /* 0x000fe4000279e4ff */
[----:B------:R-:W-:Y:S01]  /*13ec60*/  IADD3.X R56, P2, PT, R89, R68, RZ, P2, !PT ;  /* 0x0000004459387210 */ /* 0x000fe2000175e4ff */
        /* <DEDUP_REMOVED lines=14> */
[--C-:B------:R-:W-:Y:S01]  /*13ed50*/  IMAD R91, R44, 0x1a22d9f3, R68.reuse ;  /* 0x1a22d9f32c5b7824 */ /* 0x100fe200078e0244 */
[----:B------:R-:W-:Y:S01]  /*13ed60*/  IADD3.X R62, P2, PT, R56, R89, RZ, P2, !PT ;  /* 0x00000059383e7210 */ /* 0x000fe2000175e4ff */
[----:B------:R-:W-:Y:S01]  /*13ed70*/  IMAD.X R89, RZ, RZ, RZ, P4 ;  /* 0x000000ffff597224 */ /* 0x000fe200020e06ff */
[----:B------:R-:W-:Y:S01]  /*13ed80*/  IADD3.X RZ, P5, PT, R55, R63, RZ, P5, !PT ;  /* 0x0000003f37ff7210 */ /* 0x000fe20002fbe4ff */
[----:B------:R-:W-:Y:S01]  /*13ed90*/  IMAD.WIDE.U32 R70, P4, R44, 0x1a22d9f3, R68 ;  /* 0x1a22d9f32c467825 */ /* 0x000fe20007880044 */
[----:B------:R-:W-:-:S02]  /*13eda0*/  IADD3.X R63, P2, PT, R67, R66, RZ, P2, !PT ;  /* 0x00000042433f7210 */ /* 0x000fc4000175e4ff */
[----:B------:R-:W-:Y:S01]  /*13edb0*/  IADD3.X R75, P5, PT, R75, R64, RZ, P5, !PT ;  /* 0x000000404b4b7210 */ /* 0x000fe20002fbe4ff */
[----:B------:R-:W-:Y:S01]  /*13edc0*/  IMAD.WIDE.U32 R66, R44, 0xf5138f, RZ ;  /* 0x00f5138f2c427825 */ /* 0x000fe200078e00ff */
[----:B------:R-:W-:-:S03]  /*13edd0*/  IADD3.X R42, P3, PT, RZ, RZ, RZ, P3, !PT ;  /* 0x000000ffff2a7210 */ /* 0x000fc60001f7e4ff */
[----:B------:R-:W-:Y:S01]  /*13ede0*/  IMAD.X R69, RZ, RZ, RZ, P4 ;  /* 0x000000ffff457224 */ /* 0x000fe200020e06ff */
[----:B------:R-:W-:Y:S01]  /*13edf0*/  IADD3.X R64, P4, PT, R89, R65, RZ, P5, !PT ;  /* 0x0000004159407210 */ /* 0x000fe20002f9e4ff */
[----:B------:R-:W-:Y:S01]  /*13ee00*/  IMAD.WIDE.U32 R60, R58, 0x6ca1493b, R60 ;  /* 0x6ca1493b3a3c7825 */ /* 0x000fe200078e003c */
[-C--:B------:R-:W-:Y:S02]  /*13ee10*/  IADD3 RZ, P5, PT, R70, R67.reuse, RZ ;  /* 0x0000004346ff7210 */ /* 0x080fe40007fbe0ff */
[----:B------:R-:W-:Y:S01]  /*13ee20*/  IADD3 R67, PT, PT, R91, R67, RZ ;  /* 0x000000435b437210 */ /* 0x000fe20007ffe0ff */
[----:B------:R-:W-:Y:S01]  /*13ee30*/  IMAD.MOV.U32 R68, RZ, RZ, R71 ;  /* 0x000000ffff447224 */ /* 0x000fe200078e0047 */
[----:B------:R-:W-:Y:S01]  /*13ee40*/  IADD3.X R71, P2, PT, RZ, RZ, RZ, P2, !PT ;  /* 0x000000ffff477210 */ /* 0x000fe2000175e4ff */
[----:B------:R-:W-:Y:S01]  /*13ee50*/  IMAD.IADD R59, R61, 0x1, R59 ;  /* 0x000000013d3b7824 */ /* 0x000fe200078e023b */
[----:B------:R-:W-:Y:S01]  /*13ee60*/  IADD3.X R60, P4, PT, R75, R60, RZ, P4, !PT ;  /* 0x0000003c4b3c7210 */ /* 0x000fe2000279e4ff */
[----:B------:R-:W-:-:S02]  /*13ee70*/  IMAD.IADD R65, R51, 0x1, R49 ;  /* 0x0000000133417824 */ /* 0x000fc400078e0231 */
        /* <DEDUP_REMOVED lines=8> */
[----:B------:R-:W-:Y:S01]  /*13ef00*/  IMAD.IADD R51, R59, 0x1, R51 ;  /* 0x000000013b337824 */ /* 0x000fe200078e0233 */
[----:B------:R-:W-:Y:S01]  /*13ef10*/  IADD3.X R65, P4, PT, RZ, RZ, RZ, P4, !PT ;  /* 0x000000ffff417210 */ /* 0x000fe2000279e4ff */
[----:B------:R-:W-:Y:S01]  /*13ef20*/  IMAD.WIDE.U32 R46, R44, 0x30000000, R46 ;  /* 0x300000002c2e7825 */ /* 0x000fe200078e002e */
[----:B------:R-:W-:-:S02]  /*13ef30*/  IADD3.X R68, P2, PT, R71, R52, RZ, P2, !PT ;  /* 0x0000003447447210 */ /* 0x000fc4000175e4ff */
[----:B------:R-:W-:Y:S01]  /*13ef40*/  IADD3.X R63, P5, PT, R65, R48, RZ, P5, !PT ;  /* 0x00000030413f7210 */ /* 0x000fe20002fbe4ff */
[----:B------:R-:W-:Y:S01]  /*13ef50*/  IMAD.X R48, RZ, RZ, RZ, P4 ;  /* 0x000000ffff307224 */ /* 0x000fe200020e06ff */
[----:B------:R-:W-:Y:S01]  /*13ef60*/  IADD3.X R56, P2, PT, R75, R53, RZ, P2, !PT ;  /* 0x000000354b387210 */ /* 0x000fe2000175e4ff */
[----:B------:R-:W-:Y:S01]  /*13ef70*/  IMAD.WIDE.U32 R54, R44, -0x45f6b800, R54 ;  /* 0xba0948002c367825 */ /* 0x000fe200078e0036 */
[----:B------:R-:W-:Y:S02]  /*13ef80*/  IADD3.X R53, P0, PT, RZ, R42, RZ, P0, !PT ;  /* 0x0000002aff357210 */ /* 0x000fe4000071e4ff */
        /* <DEDUP_REMOVED lines=48> */
[----:B------:R-:W-:Y:S01]  /*13f290*/  IMAD.IADD R62, R47, 0x1, R101 ;  /* 0x000000012f3e7824 */ /* 0x000fe200078e0265 */
[----:B------:R-:W-:Y:S01]  /*13f2a0*/  IADD3.X R45, P4, PT, RZ, RZ, RZ, P4, !PT ;  /* 0x000000ffff2d7210 */ /* 0x000fe2000279e4ff */
[----:B------:R-:W-:Y:S01]  /*13f2b0*/  IMAD.WIDE.U32.X R42, R173, R173, R42, P5 ;  /* 0x000000adad2a7225 */ /* 0x000fe200028e042a */
[----:B------:R-:W-:Y:S02]  /*13f2c0*/  IADD3.X R48, P0, PT, RZ, RZ, RZ, P0, !PT ;  /* 0x000000ffff307210 */ /* 0x000fe4000071e4ff */
[----:B------:R-:W-:Y:S01]  /*13f2d0*/  IADD3.X R45, P3, PT, R45, R52, RZ, P3, !PT ;  /* 0x000000342d2d7210 */ /* 0x000fe20001f7e4ff */
[----:B------:R-:W-:Y:S02]  /*13f2e0*/  IMAD.X R52, RZ, RZ, RZ, P4 ;  /* 0x000000ffff347224 */ /* 0x000fe400020e06ff */
[----:B------:R-:W-:Y:S02]  /*13f2f0*/  IMAD.X R49, RZ, RZ, RZ, P0 ;  /* 0x000000ffff317224 */ /* 0x000fe400000e06ff */
[----:B------:R-:W-:Y:S01]  /*13f300*/  IMAD.WIDE.U32 R60, R44, 0xf5138f, R60 ;  /* 0x00f5138f2c3c7825 */ /* 0x000fe200078e003c */
[----:B------:R-:W-:-:S03]  /*13f310*/  IADD3.X R52, P3, PT, R52, R53, RZ, P3, !PT ;  /* 0x0000003534347210 */ /* 0x000fc60001f7e4ff */
[----:B------:R-:W-:Y:S01]  /*13f320*/  IMAD.WIDE.U32 R58, R44, 0x6ca1493b, R58 ;  /* 0x6ca1493b2c3a7825 */ /* 0x000fe200078e003a */
[----:B------:R-:W-:Y:S02]  /*13f330*/  IADD3.X R45, P2, P3, R45, RZ, R48, P3, P2 ;  /* 0x000000ff2d2d7210 */ /* 0x000fe40001b44430 */
[----:B------:R-:W-:Y:S01]  /*13f340*/  LEA.HI.X R48, P1, R57, R42, RZ, 0x1, P1 ;  /* 0x0000002a39307211 */ /* 0x000fe20000830cff */
[----:B------:R-:W-:Y:S01]  /*13f350*/  IMAD.IADD R95, R55, 0x1, R95 ;  /* 0x00000001375f7824 */ /* 0x000fe200078e025f */
[----:B------:R-:W-:Y:S01]  /*13f360*/  IADD3.X R42, PT, PT, R52, RZ, R49, P2, P3 ;  /* 0x000000ff342a7210 */ /* 0x000fe200017e6431 */
[----:B------:R-:W-:Y:S01]  /*13f370*/  IMAD.IADD R71, R59, 0x1, R71 ;  /* 0x000000013b477824 */ /* 0x000fe200078e0247 */
[----:B------:R-:W-:Y:S01]  /*13f380*/  IADD3 R47, P0, PT, R45, R48, RZ ;  /* 0x000000302d2f7210 */ /* 0x000fe20007f1e0ff */
[----:B------:R-:W-:Y:S01]  /*13f390*/  IMAD.WIDE.U32 R44, R44, 0x17c510ea, R50 ;  /* 0x17c510ea2c2c7825 */ /* 0x000fe200078e0032 */
[----:B------:R-:W-:Y:S02]  /*13f3a0*/  IADD3 R91, PT, PT, R61, R91, RZ ;  /* 0x0000005b3d5b7210 */ /* 0x000fe40007ffe0ff */
[----:B------:R-:W-:Y:S01]  /*13f3b0*/  IADD3.X R63, PT, PT, R42, RZ, R43, P0, P1 ;  /* 0x000000ff2a3f7210 */ /* 0x000fe200007e242b */
[----:B------:R-:W-:Y:S01]  /*13f3c0*/  IMAD.IADD R75, R45, 0x1, R75 ;  /* 0x000000012d4b7824 */ /* 0x000fe200078e024b */
        /* <DEDUP_REMOVED lines=78> */
.L_x_1328:
[----:B------:R-:W-:Y:S05]  /*13f8b0*/  BSYNC.RELIABLE B3 ;  /* 0x0000000000037941 */ /* 0x000fea0003800100 */
.L_x_1327:
        /* <DEDUP_REMOVED lines=12> */
.L_x_1326:
[----:B------:R-:W-:Y:S05]  /*13f980*/  BSYNC.RECONVERGENT B2 ;  /* 0x0000000000027941 */ /* 0x000fea0003800200 */
.L_x_1325:
        /* <DEDUP_REMOVED lines=37> */
.L_x_1332:
[----:B------:R-:W-:Y:S05]  /*13fbe0*/  BSYNC.RELIABLE B3 ;  /* 0x0000000000037941 */ /* 0x000fea0003800100 */
.L_x_1331:
        /* <DEDUP_REMOVED lines=12> */
.L_x_1330:
[----:B------:R-:W-:Y:S05]  /*13fcb0*/  BSYNC.RECONVERGENT B2 ;  /* 0x0000000000027941 */ /* 0x000fea0003800200 */
.L_x_1329:
        /* <DEDUP_REMOVED lines=49> */
.L_x_1336:
[----:B------:R-:W-:Y:S05]  /*13ffd0*/  BSYNC.RELIABLE B3 ;  /* 0x0000000000037941 */ /* 0x000fea0003800100 */
.L_x_1335:
        /* <DEDUP_REMOVED lines=12> */
.L_x_1334:
[----:B------:R-:W-:Y:S05]  /*1400a0*/  BSYNC.RECONVERGENT B2 ;  /* 0x0000000000027941 */ /* 0x000fea0003800200 */
.L_x_1333:
        /* <DEDUP_REMOVED lines=13> */
.L_x_1151:
        /* <DEDUP_REMOVED lines=27> */
[----:B------:R-:W-:Y:S01]  /*140330*/  IMAD.WIDE.U32 R18, R75, R72, RZ ;  /* 0x000000484b127225 */ /* 0x000fe200078e00ff */
[----:B------:R-:W-:-:S03]  /*140340*/  IADD3 R9, P4, PT, R9, R16, RZ ;  /* 0x0000001009097210 */ /* 0x000fc60007f9e0ff */
[----:B------:R-:W-:Y:S01]  /*140350*/  IMAD.WIDE.U32 R6, P3, R75, R74, R10 ;  /* 0x0000004a4b067225 */ /* 0x000fe2000786000a */
[----:B------:R-:W-:-:S03]  /*140360*/  IADD3.X R10, P0, PT, R21, R8, RZ, P0, !PT ;  /* 0x00000008150a7210 */ /* 0x000fc6000071e4ff */
        /* <DEDUP_REMOVED lines=21> */
[C---:B------:R-:W-:Y:S01]  /*1404c0*/  IMAD.WIDE.U32 R8, R75.reuse, R70, RZ ;  /* 0x000000464b087225 */ /* 0x040fe200078e00ff */
        /* <DEDUP_REMOVED lines=37> */
[----:B------:R-:W-:Y:S01]  /*140720*/  IMAD.X R9, RZ, RZ, RZ, P3 ;  /* 0x000000ffff097224 */ /* 0x000fe200018e06ff */
[----:B------:R-:W-:Y:S01]  /*140730*/  IADD3.X R23, P2, PT, RZ, RZ, RZ, P2, !PT ;  /* 0x000000ffff177210 */ /* 0x000fe2000175e4ff */
[----:B------:R-:W-:-:S02]  /*140740*/  IMAD.MOV.U32 R8, RZ, RZ, R21 ;  /* 0x000000ffff087224 */ /* 0x000fc400078e0015 */
[----:B------:R-:W-:Y:S02]  /*140750*/  IMAD.X R22, RZ, RZ, R17, P0 ;  /* 0x000000ffff167224 */ /* 0x000fe400000e0611 */
[----:B------:R-:W-:-:S04]  /*140760*/  IMAD.WIDE.U32.X R8, R176, R69, R8, P4 ;  /* 0x00000045b0087225 */ /* 0x000fc800020e0408 */
[C---:B------:R-:W-:Y:S01]  /*140770*/  IMAD.WIDE.U32 R16, R72.reuse, R70, RZ ;  /* 0x0000004648107225 */ /* 0x040fe200078e00ff */
[----:B------:R-:W-:Y:S02]  /*140780*/  IADD3.X R28, P1, PT, R23, R8, RZ, P1, !PT ;  /* 0x00000008171c7210 */ /* 0x000fe40000f3e4ff */
[----:B------:R-:W-:Y:S01]  /*140790*/  IADD3.X R8, PT, PT, RZ, RZ, RZ, P2, !PT ;  /* 0x000000ffff087210 */ /* 0x000fe200017fe4ff */
[----:B------:R-:W-:-:S03]  /*1407a0*/  IMAD.WIDE.U32 R12, P0, R72, R71, R12 ;  /* 0x00000047480c7225 */ /* 0x000fc6000780000c */
[----:B------:R-:W-:Y:S01]  /*1407b0*/  IADD3.X R9, P1, PT, R8, R9, RZ, P1, !PT ;  /* 0x0000000908097210 */ /* 0x000fe20000f3e4ff */
[----:B------:R-:W-:Y:S01]  /*1407c0*/  IMAD.WIDE.U32 R18, R75, R68, R18 ;  /* 0x000000444b127225 */ /* 0x000fe200078e0012 */
[----:B------:R-:W-:-:S03]  /*1407d0*/  IADD3 R23, P2, PT, R12, R17, RZ ;  /* 0x000000110c177210 */ /* 0x000fc60007f5e0ff */
[----:B------:R-:W-:Y:S02]  /*1407e0*/  IMAD.IADD R19, R19, 0x1, R20 ;  /* 0x0000000113137824 */ /* 0x000fe400078e0214 */
[----:B------:R-:W-:Y:S01]  /*1407f0*/  IMAD.X R21, RZ, RZ, RZ, P0 ;  /* 0x000000ffff157224 */ /* 0x000fe200000e06ff */
[----:B------:R-:W-:Y:S01]  /*140800*/  IADD3 RZ, P0, PT, R18, R16, RZ ;  /* 0x0000001012ff7210 */ /* 0x000fe20007f1e0ff */
        /* <DEDUP_REMOVED lines=25> */
[----:B------:R-:W-:Y:S01]  /*1409a0*/  IMAD.MOV.U32 R28, RZ, RZ, R125 ;  /* 0x000000ffff1c7224 */ /* 0x000fe200078e007d */
[----:B------:R-:W-:Y:S01]  /*1409b0*/  IADD3.X R13, P3, PT, RZ, RZ, RZ, P3, !PT ;  /* 0x000000ffff0d7210 */ /* 0x000fe20001f7e4ff */
[----:B------:R-:W-:Y:S01]  /*1409c0*/  IMAD.WIDE.U32.X R22, R176, R67, R22, P4 ;  /* 0x00000043b0167225 */ /* 0x000fe200020e0416 */
[----:B------:R-:W-:-:S02]  /*1409d0*/  IADD3.X RZ, P1, PT, R9, R7, RZ, P1, !PT ;  /* 0x0000000709ff7210 */ /* 0x000fc40000f3e4ff */
[----:B------:R-:W-:Y:S01]  /*1409e0*/  IADD3.X R7, P0, PT, RZ, RZ, RZ, P0, !PT ;  /* 0x000000ffff077210 */ /* 0x000fe2000071e4ff */
[----:B------:R-:W-:-:S03]  /*1409f0*/  IMAD.WIDE.U32.X R28, R74, R69, R28, P5 ;  /* 0x000000454a1c7225 */ /* 0x000fc600028e041c */
[----:B------:R-:W-:Y:S01]  /*140a00*/  IADD3.X R7, P1, PT, R7, R22, RZ, P1, !PT ;  /* 0x0000001607077210 */ /* 0x000fe20000f3e4ff */
[-C--:B------:R-:W-:Y:S01]  /*140a10*/  IMAD.WIDE.U32 R20, R178, R177.reuse, RZ ;  /* 0x000000b1b2147225 */ /* 0x080fe200078e00ff */
[----:B------:R-:W-:Y:S02]  /*140a20*/  IADD3.X R8, P2, PT, R13, R28, RZ, P2, !PT ;  /* 0x0000001c0d087210 */ /* 0x000fe4000175e4ff */
[----:B------:R-:W-:Y:S01]  /*140a30*/  IADD3.X R22, PT, PT, R23, RZ, RZ, P1, P0 ;  /* 0x000000ff17167210 */ /* 0x000fe20000fe04ff */
[----:B------:R-:W-:Y:S02]  /*140a40*/  IMAD.X R9, RZ, RZ, RZ, P3 ;  /* 0x000000ffff097224 */ /* 0x000fe400018e06ff */
        /* <DEDUP_REMOVED lines=12> */
[----:B------:R-:W-:Y:S01]  /*140b10*/  IMAD.WIDE.U32 R110, R30, -0x1, RZ ;  /* 0xffffffff1e6e7825 */ /* 0x000fe200078e00ff */
[----:B------:R-:W-:-:S03]  /*140b20*/  IADD3.X R23, PT, PT, RZ, RZ, RZ, P3, !PT ;  /* 0x000000ffff177210 */ /* 0x000fc60001ffe4ff */
[----:B------:R-:W-:Y:S02]  /*140b30*/  IMAD R7, R30, -0x7af74001, -R35 ;  /* 0x8508bfff1e077824 */ /* 0x000fe400078e0a23 */
[----:B------:R-:W-:-:S04]  /*140b40*/  IMAD.WIDE.U32 R20, R72, R66, RZ ;  /* 0x0000004248147225 */ /* 0x000fc800078e00ff */
[----:B------:R-:W-:-:S04]  /*140b50*/  IMAD.WIDE.U32 R88, R72, R66, R8 ;  /* 0x0000004248587225 */ /* 0x000fc800078e0008 */
[----:B------:R-:W-:Y:S01]  /*140b60*/  IMAD.IADD R92, R111, 0x1, R7 ;  /* 0x000000016f5c7824 */ /* 0x000fe200078e0207 */
[----:B------:R-:W-:Y:S01]  /*140b70*/  IADD3 RZ, P3, PT, R88, R28, RZ ;  /* 0x0000001c58ff7210 */ /* 0x000fe20007f7e0ff */
        /* <DEDUP_REMOVED lines=10> */
[----:B------:R-:W-:Y:S01]  /*140c20*/  SHF.L.U64.HI R13, R14, 0x1, R15 ;  /* 0x000000010e0d7819 */ /* 0x000fe2000001020f */
[----:B------:R-:W-:Y:S02]  /*140c30*/  IMAD.MOV.U32 R28, RZ, RZ, R41 ;  /* 0x000000ffff1c7224 */ /* 0x000fe400078e0029 */
[----:B------:R-:W-:Y:S01]  /*140c40*/  IMAD.WIDE.U32.X R22, R74, R67, R22, P2 ;  /* 0x000000434a167225 */ /* 0x000fe200010e0416 */
[----:B------:R-:W-:-:S03]  /*140c50*/  IADD3 RZ, P2, PT, RZ, R30, RZ ;  /* 0x0000001effff7210 */ /* 0x000fc60007f5e0ff */
[----:B------:R-:W-:Y:S01]  /*140c60*/  IMAD.WIDE.U32.X R30, R178, R178, R16, P4 ;  /* 0x000000b2b21e7225 */ /* 0x000fe200020e0410 */
[----:B------:R-:W-:Y:S02]  /*140c70*/  IADD3 RZ, P4, PT, R8, R20, RZ ;  /* 0x0000001408ff7210 */ /* 0x000fe40007f9e0ff */
[----:B------:R-:W-:Y:S01]  /*140c80*/  IADD3.X RZ, P2, PT, RZ, R35, RZ, P2, !PT ;  /* 0x00000023ffff7210 */ /* 0x000fe2000175e4ff */
[----:B------:R-:W-:Y:S01]  /*140c90*/  IMAD.WIDE.U32.X R28, R71, R69, R28, P5 ;  /* 0x00000045471c7225 */ /* 0x000fe200028e041c */
[----:B------:R-:W-:Y:S02]  /*140ca0*/  IADD3.X RZ, P4, PT, R9, R7, RZ, P4, !PT ;  /* 0x0000000709ff7210 */ /* 0x000fe4000279e4ff */
[----:B------:R-:W-:Y:S01]  /*140cb0*/  IADD3.X R7, P0, PT, RZ, RZ, RZ, P0, !PT ;  /* 0x000000ffff077210 */ /* 0x000fe2000071e4ff */
[----:B------:R-:W-:Y:S01]  /*140cc0*/  IMAD.WIDE.U32 R38, P5, R110, -0x7af74000, R38 ;  /* 0x8508c0006e267825 */ /* 0x000fe200078a0026 */
[----:B------:R-:W-:Y:S02]  /*140cd0*/  IADD3.X R32, P3, PT, RZ, R28, RZ, P3, !PT ;  /* 0x0000001cff207210 */ /* 0x000fe40001f7e4ff */
[----:B------:R-:W-:Y:S01]  /*140ce0*/  IADD3.X R7, P4, PT, R7, R22, RZ, P4, !PT ;  /* 0x0000001607077210 */ /* 0x000fe2000279e4ff */
[----:B------:R-:W-:Y:S01]  /*140cf0*/  IMAD.X R21, RZ, RZ, RZ, P5 ;  /* 0x000000ffff157224 */ /* 0x000fe200028e06ff */
[----:B------:R-:W-:Y:S01]  /*140d00*/  IADD3 R36, P5, PT, R37, R38, RZ ;  /* 0x0000002625247210 */ /* 0x000fe20007fbe0ff */
[----:B------:R-:W-:Y:S01]  /*140d10*/  IMAD.WIDE.U32 R8, R71, R66, RZ ;  /* 0x0000004247087225 */ /* 0x000fe200078e00ff */
[----:B------:R-:W-:-:S02]  /*140d20*/  MOV R20, R39 ;  /* 0x0000002700147202 */ /* 0x000fc40000000f00 */
[----:B------:R-:W-:Y:S01]  /*140d30*/  IADD3.X R29, P3, PT, RZ, R29, RZ, P3, !PT ;  /* 0x0000001dff1d7210 */ /* 0x000fe20001f7e4ff */
[----:B------:R-:W-:Y:S01]  /*140d40*/  IMAD.WIDE.U32 R16, R70, R66, RZ ;  /* 0x0000004246107225 */ /* 0x000fe200078e00ff */
[----:B------:R-:W-:Y:S02]  /*140d50*/  IADD3.X RZ, P1, PT, R35, R36, RZ, P1, !PT ;  /* 0x0000002423ff7210 */ /* 0x000fe40000f3e4ff */
[----:B------:R-:W-:Y:S01]  /*140d60*/  IADD3.X R32, P3, PT, R32, R7, RZ, P3, !PT ;  /* 0x0000000720207210 */ /* 0x000fe20001f7e4ff */
[----:B------:R-:W-:Y:S01]  /*140d70*/  IMAD.WIDE.U32.X R20, R92, -0x7af74000, R20, P5 ;  /* 0x8508c0005c147825 */ /* 0x000fe200028e0414 */
[----:B------:R-:W-:Y:S02]  /*140d80*/  IADD3.X R22, PT, PT, R23, RZ, RZ, P4, P0 ;  /* 0x000000ff17167210 */ /* 0x000fe400027e04ff */
[----:B------:R-:W-:Y:S01]  /*140d90*/  IADD3 RZ, P0, PT, R32, R16, RZ ;  /* 0x0000001020ff7210 */ /* 0x000fe20007f1e0ff */
[----:B------:R-:W-:Y:S01]  /*140da0*/  IMAD.WIDE.U32 R8, P5, R70, R67, R8 ;  /* 0x0000004346087225 */ /* 0x000fe200078a0008 */
[----:B------:R-:W-:-:S02]  /*140db0*/  IADD3.X R35, P1, PT, RZ, R20, RZ, P1, !PT ;  /* 0x00000014ff237210 */ /* 0x000fc40000f3e4ff */
[----:B------:R-:W-:Y:S01]  /*140dc0*/  IADD3.X R33, P3, PT, R29, R22, RZ, P3, !PT ;  /* 0x000000161d217210 */ /* 0x000fe20001f7e4ff */
[----:B------:R-:W-:Y:S01]  /*140dd0*/  IMAD.MOV.U32 R16, RZ, RZ, R9 ;  /* 0x000000ffff107224 */ /* 0x000fe200078e0009 */
[----:B------:R-:W-:Y:S01]  /*140de0*/  IADD3 R7, P4, PT, R8, R17, RZ ;  /* 0x0000001108077210 */ /* 0x000fe20007f9e0ff */
[----:B------:R-:W-:Y:S01]  /*140df0*/  IMAD.X R17, RZ, RZ, RZ, P5 ;  /* 0x000000ffff117224 */ /* 0x000fe200028e06ff */
[----:B------:R-:W-:Y:S01]  /*140e00*/  LEA.X R14, P2, R14, R30, 0x1, P2 ;  /* 0x0000001e0e0e7211 */ /* 0x000fe20001040cff */
        /* <DEDUP_REMOVED lines=9> */
[----:B------:R-:W-:Y:S01]  /*140ea0*/  IMAD.WIDE.U32 R86, P4, R75, R176, R22 ;  /* 0x000000b04b567225 */ /* 0x000fe20007880016 */
[----:B------:R-:W-:Y:S02]  /*140eb0*/  IADD3.X R21, PT, PT, R17, RZ, RZ, P5, P3 ;  /* 0x000000ff11157210 */ /* 0x000fe40002fe64ff */
[----:B------:R-:W-:Y:S01]  /*140ec0*/  IADD3.X R31, P0, PT, R96, R13, RZ, P0, !PT ;  /* 0x0000000d601f7210 */ /* 0x000fe2000071e4ff */
[----:B------:R-:W-:-:S03]  /*140ed0*/  IMAD.WIDE.U32 R22, R110, 0x30000000, RZ ;  /* 0x300000006e167825 */ /* 0x000fc600078e00ff */
[----:B------:R-:W-:Y:S01]  /*140ee0*/  IADD3.X R9, P0, PT, RZ, RZ, RZ, P0, !PT ;  /* 0x000000ffff097210 */ /* 0x000fe2000071e4ff */
[----:B------:R-:W-:-:S04]  /*140ef0*/  IMAD.WIDE.U32 R36, P1, R110, 0x170b5d44, R36 ;  /* 0x170b5d446e247825 */ /* 0x000fc80007820024 */
[----:B------:R-:W-:Y:S01]  /*140f00*/  IMAD.WIDE.U32 R28, R74, R72, RZ ;  /* 0x000000484a1c7225 */ /* 0x000fe200078e00ff */
[----:B------:R-:W-:-:S03]  /*140f10*/  IADD3 R7, P5, PT, R36, R23, RZ ;  /* 0x0000001724077210 */ /* 0x000fc60007fbe0ff */
[----:B------:R-:W-:Y:S01]  /*140f20*/  IMAD.X R97, RZ, RZ, RZ, P4 ;  /* 0x000000ffff617224 */ /* 0x000fe200020e06ff */
[----:B------:R-:W-:Y:S01]  /*140f30*/  IADD3 RZ, P4, PT, R30, R22, RZ ;  /* 0x000000161eff7210 */ /* 0x000fe20007f9e0ff */
[----:B------:R-:W-:Y:S02]  /*140f40*/  IMAD.X R113, RZ, RZ, RZ, P1 ;  /* 0x000000ffff717224 */ /* 0x000fe400008e06ff */
[----:B------:R-:W-:Y:S01]  /*140f50*/  IMAD.MOV.U32 R112, RZ, RZ, R37 ;  /* 0x000000ffff707224 */ /* 0x000fe200078e0025 */
[----:B------:R-:W-:Y:S01]  /*140f60*/  IADD3.X RZ, P4, PT, R31, R7, RZ, P4, !PT ;  /* 0x000000071fff7210 */ /* 0x000fe2000279e4ff */
[C---:B------:R-:W-:Y:S01]  /*140f70*/  IMAD.WIDE.U32 R90, P3, R72.reuse, R74, R28 ;  /* 0x0000004a485a7225 */ /* 0x040fe2000786001c */
[----:B------:R-:W-:Y:S02]  /*140f80*/  SHF.L.W.U32.HI R7, R15, 0x1, R27 ;  /* 0x000000010f077819 */ /* 0x000fe40000010e1b */
[----:B------:R-:W-:Y:S01]  /*140f90*/  SHF.L.W.U32.HI R27, R27, 0x1, R26 ;  /* 0x000000011b1b7819 */ /* 0x000fe20000010e1a */
[----:B------:R-:W-:-:S04]  /*140fa0*/  IMAD.WIDE.U32 R28, R72, R72, RZ ;  /* 0x00000048481c7225 */ /* 0x000fc800078e00ff */
[----:B------:R-:W-:Y:S01]  /*140fb0*/  IMAD.WIDE.U32.X R112, R92, 0x170b5d44, R112, P5 ;  /* 0x170b5d445c707825 */ /* 0x000fe200028e0470 */
[----:B------:R-:W-:-:S03]  /*140fc0*/  IADD3 R13, P1, PT, R29, R90, RZ ;  /* 0x0000005a1d0d7210 */ /* 0x000fc60007f3e0ff */
[----:B------:R-:W-:Y:S01]  /*140fd0*/  IMAD.WIDE.U32 R16, R69, R66, RZ ;  /* 0x0000004245107225 */ /* 0x000fe200078e00ff */
[----:B------:R-:W-:Y:S02]  /*140fe0*/  IADD3.X R90, P4, PT, R9, R112, RZ, P4, !PT ;  /* 0x00000070095a7210 */ /* 0x000fe4000279e4ff */
[----:B------:R-:W-:Y:S01]  /*140ff0*/  IADD3.X R9, PT, PT, RZ, RZ, RZ, P0, !PT ;  /* 0x000000ffff097210 */ /* 0x000fe200007fe4ff */
[----:B------:R-:W-:-:S03]  /*141000*/  IMAD.WIDE.U32 R38, R75, R75, RZ ;  /* 0x0000004b4b267225 */ /* 0x000fc600078e00ff */
[----:B------:R-:W-:Y:S01]  /*141010*/  IADD3.X R120, P4, PT, R9, R113, RZ, P4, !PT ;  /* 0x0000007109787210 */ /* 0x000fe2000279e4ff */
[----:B------:R-:W-:Y:S01]  /*141020*/  IMAD.WIDE.U32 R16, P5, R68, R67, R16 ;  /* 0x0000004344107225 */ /* 0x000fe200078a0010 */
[----:B------:R-:W-:-:S03]  /*141030*/  IADD3.X R7, P0, PT, R7, R38, RZ, P2, !PT ;  /* 0x0000002607077210 */ /* 0x000fc6000171e4ff */
[----:B------:R-:W-:-:S04]  /*141040*/  IMAD.WIDE.U32 R14, R68, R66, RZ ;  /* 0x00000042440e7225 */ /* 0x000fc800078e00ff */
[----:B------:R-:W-:Y:S01]  /*141050*/  IMAD.X R23, RZ, RZ, RZ, P3 ;  /* 0x000000ffff177224 */ /* 0x000fe200018e06ff */
[----:B------:R-:W-:Y:S01]  /*141060*/  IADD3 R86, P3, PT, R39, R86, RZ ;  /* 0x0000005627567210 */ /* 0x000fe20007f7e0ff */
[----:B------:R-:W-:Y:S01]  /*141070*/  IMAD.X R113, RZ, RZ, RZ, P5 ;  /* 0x000000ffff717224 */ /* 0x000fe200028e06ff */
[----:B------:R-:W-:Y:S01]  /*141080*/  IADD3 R9, P5, PT, R16, R15, RZ ;  /* 0x0000000f10097210 */ /* 0x000fe20007fbe0ff */
[----:B------:R-:W-:Y:S01]  /*141090*/  IMAD.WIDE.U32 R38, R92, -0x45f6b800, RZ ;  /* 0xba0948005c267825 */ /* 0x000fe200078e00ff */
[----:B------:R-:W-:Y:S02]  /*1410a0*/  IADD3.X R27, P0, PT, R27, R86, RZ, P0, !PT ;  /* 0x000000561b1b7210 */ /* 0x000fe4000071e4ff */
[----:B------:R-:W-:Y:S01]  /*1410b0*/  IADD3.X R86, P4, PT, R90, R7, RZ, P4, !PT ;  /* 0x000000075a567210 */ /* 0x000fe2000279e4ff */
[----:B------:R-:W-:Y:S02]  /*1410c0*/  IMAD.MOV.U32 R112, RZ, RZ, R17 ;  /* 0x000000ffff707224 */ /* 0x000fe400078e0011 */
[----:B------:R-:W-:-:S04]  /*1410d0*/  IMAD.WIDE.U32 R116, R71, R70, RZ ;  /* 0x0000004647747225 */ /* 0x000fc800078e00ff */
[----:B------:R-:W-:-:S04]  /*1410e0*/  IMAD.WIDE.U32.X R112, R69, R67, R112, P5 ;  /* 0x0000004345707225 */ /* 0x000fc800028e0470 */
[----:B------:R-:W-:Y:S01]  /*1410f0*/  IMAD.MOV.U32 R96, RZ, RZ, R87 ;  /* 0x000000ffff607224 */ /* 0x000fe200078e0057 */
[----:B------:R-:W-:Y:S01]  /*141100*/  IADD3.X R87, P4, PT, R120, R27, RZ, P4, !PT ;  /* 0x0000001b78577210 */ /* 0x000fe2000279e4ff */
[----:B------:R-:W-:-:S03]  /*141110*/  IMAD.WIDE.U32 R118, R110, -0x45f6b800, RZ ;  /* 0xba0948006e767825 */ /* 0x000fc600078e00ff */
[----:B------:R-:W-:Y:S01]  /*141120*/  IADD3.X R27, P4, PT, RZ, RZ, RZ, P4, !PT ;  /* 0x000000ffff1b7210 */ /* 0x000fe2000279e4ff */
[----:B------:R-:W-:-:S04]  /*141130*/  IMAD.WIDE.U32 R38, P5, R110, 0x1ef3622f, R38 ;  /* 0x1ef3622f6e267825 */ /* 0x000fc800078a0026 */
[----:B------:R-:W-:-:S04]  /*141140*/  IMAD.WIDE.U32 R10, R75, R72, R10 ;  /* 0x000000484b0a7225 */ /* 0x000fc800078e000a */
[----:B------:R-:W-:-:S04]  /*141150*/  IMAD.WIDE.U32 R116, P2, R70, R71, R116 ;  /* 0x0000004746747225 */ /* 0x000fc80007840074 */
[----:B------:R-:W-:Y:S01]  /*141160*/  IMAD.WIDE.U32.X R114, R176, R176, R96, P3 ;  /* 0x000000b0b0727225 */ /* 0x000fe200018e0460 */
[----:B------:R-:W-:-:S03]  /*141170*/  IADD3 R15, P3, PT, R38, R119, RZ ;  /* 0x00000077260f7210 */ /* 0x000fc60007f7e0ff */
[----:B------:R-:W-:Y:S02]  /*141180*/  IMAD.MOV.U32 R22, RZ, RZ, R91 ;  /* 0x000000ffff167224 */ /* 0x000fe400078e005b */
[----:B------:R-:W-:Y:S01]  /*141190*/  IMAD.IADD R29, R11, 0x1, R6 ;  /* 0x000000010b1d7824 */ /* 0x000fe200078e0206 */
[----:B------:R-:W-:Y:S01]  /*1411a0*/  SHF.L.W.U32.HI R11, R26, 0x1, R10 ;  /* 0x000000011a0b7819 */ /* 0x000fe20000010e0a */
[----:B------:R-:W-:Y:S01]  /*1411b0*/  IMAD.X R91, RZ, RZ, RZ, P2 ;  /* 0x000000ffff5b7224 */ /* 0x000fe200010e06ff */
[----:B------:R-:W-:Y:S01]  /*1411c0*/  IADD3 RZ, P2, PT, R86, R118, RZ ;  /* 0x0000007656ff7210 */ /* 0x000fe20007f5e0ff */
[----:B------:R-:W-:Y:S01]  /*1411d0*/  IMAD.X R7, RZ, RZ, RZ, P5 ;  /* 0x000000ffff077224 */ /* 0x000fe200028e06ff */
[----:B------:R-:W-:Y:S01]  /*1411e0*/  IADD3.X R11, P0, PT, R11, R114, RZ, P0, !PT ;  /* 0x000000720b0b7210 */ /* 0x000fe2000071e4ff */
[----:B------:R-:W-:Y:S01]  /*1411f0*/  IMAD.MOV.U32 R6, RZ, RZ, R39 ;  /* 0x000000ffff067224 */ /* 0x000fe200078e0027 */
[----:B------:R-:W-:Y:S01]  /*141200*/  IADD3.X RZ, P2, PT, R87, R15, RZ, P2, !PT ;  /* 0x0000000f57ff7210 */ /* 0x000fe2000175e4ff */
[----:B------:R-:W-:-:S04]  /*141210*/  IMAD.WIDE.U32 R118, R69, R68, RZ ;  /* 0x0000004445767225 */ /* 0x000fc800078e00ff */
[----:B------:R-:W-:Y:S01]  /*141220*/  IMAD.WIDE.U32.X R6, R92, 0x1ef3622f, R6, P3 ;  /* 0x1ef3622f5c067825 */ /* 0x000fe200018e0406 */
[----:B------:R-:W-:-:S03]  /*141230*/  IADD3 RZ, P3, PT, R20, R14, RZ ;  /* 0x0000000e14ff7210 */ /* 0x000fc60007f7e0ff */
[----:B------:R-:W-:Y:S01]  /*141240*/  IMAD.WIDE.U32 R14, R110, 0x30000000, R30 ;  /* 0x300000006e0e7825 */ /* 0x000fe200078e001e */
[----:B------:R-:W-:Y:S02]  /*141250*/  IADD3.X R120, P2, PT, R27, R6, RZ, P2, !PT ;  /* 0x000000061b787210 */ /* 0x000fe4000175e4ff */
[----:B------:R-:W-:Y:S01]  /*141260*/  IADD3.X RZ, P3, PT, R21, R9, RZ, P3, !PT ;  /* 0x0000000915ff7210 */ /* 0x000fe20001f7e4ff */
[----:B------:R-:W-:Y:S01]  /*141270*/  IMAD.X R6, RZ, RZ, RZ, P4 ;  /* 0x000000ffff067224 */ /* 0x000fe200020e06ff */
[----:B------:R-:W-:Y:S01]  /*141280*/  SHF.L.W.U32.HI R27, R10, 0x1, R29 ;  /* 0x000000010a1b7819 */ /* 0x000fe20000010e1d */
[----:B------:R-:W-:Y:S01]  /*141290*/  IMAD.WIDE.U32 R118, P4, R68, R69, R118 ;  /* 0x0000004544767225 */ /* 0x000fe20007880076 */
[----:B------:R-:W-:Y:S02]  /*1412a0*/  IADD3.X R134, P3, PT, RZ, R112, RZ, P3, !PT ;  /* 0x00000070ff867210 */ /* 0x000fe40001f7e4ff */
[----:B------:R-:W-:Y:S01]  /*1412b0*/  IADD3.X R26, P2, PT, R6, R7, RZ, P2, !PT ;  /* 0x00000007061a7210 */ /* 0x000fe2000175e4ff */
[----:B------:R-:W-:Y:S01]  /*1412c0*/  IMAD.WIDE.U32 R6, R92, 0xf5138f, RZ ;  /* 0x00f5138f5c067825 */ /* 0x000fe200078e00ff */
[----:B------:R-:W-:-:S02]  /*1412d0*/  IADD3 R39, PT, PT, R15, R36, RZ ;  /* 0x000000240f277210 */ /* 0x000fc40007ffe0ff */
[----:B------:R-:W-:Y:S01]  /*1412e0*/  IADD3.X R15, P0, PT, R27, R115, RZ, P0, !PT ;  /* 0x000000731b0f7210 */ /* 0x000fe2000071e4ff */
[----:B------:R-:W-:Y:S01]  /*1412f0*/  IMAD.WIDE.U32 R96, R70, R70, RZ ;  /* 0x0000004646607225 */ /* 0x000fe200078e00ff */
[----:B------:R-:W-:-:S03]  /*141300*/  IADD3.X R120, P2, PT, R120, R11, RZ, P2, !PT ;  /* 0x0000000b78787210 */ /* 0x000fc6000175e4ff */
[----:B------:R-:W-:Y:S01]  /*141310*/  IMAD.X R9, RZ, RZ, R113, P3 ;  /* 0x000000ffff097224 */ /* 0x000fe200018e0671 */
[----:B------:R-:W-:Y:S01]  /*141320*/  IADD3 R17, P5, PT, R97, R116, RZ ;  /* 0x0000007461117210 */ /* 0x000fe20007fbe0ff */
[----:B------:R-:W-:Y:S01]  /*141330*/  IMAD.X R27, RZ, RZ, RZ, P4 ;  /* 0x000000ffff1b7224 */ /* 0x000fe200020e06ff */
[----:B------:R-:W-:Y:S01]  /*141340*/  IADD3.X R121, P2, PT, R26, R15, RZ, P2, !PT ;  /* 0x0000000f1a797210 */ /* 0x000fe2000175e4ff */
[----:B------:R-:W-:-:S04]  /*141350*/  IMAD.WIDE.U32 R126, R92, 0x6ca1493b, RZ ;  /* 0x6ca1493b5c7e7825 */ /* 0x000fc800078e00ff */
[----:B------:R-:W-:-:S04]  /*141360*/  IMAD.WIDE.U32 R112, P4, R110, 0x1a22d9f3, R6 ;  /* 0x1a22d9f36e707825 */ /* 0x000fc80007880006 */
[----:B------:R-:W-:-:S04]  /*141370*/  IMAD.WIDE.U32 R6, R92, 0x17c510ea, RZ ;  /* 0x17c510ea5c067825 */ /* 0x000fc800078e00ff */
[----:B------:R-:W-:-:S04]  /*141380*/  IMAD.WIDE.U32 R36, R14, -0x1, RZ ;  /* 0xffffffff0e247825 */ /* 0x000fc800078e00ff */
[----:B------:R-:W-:Y:S02]  /*141390*/  IMAD R97, R14, -0x7af74001, -R39 ;  /* 0x8508bfff0e617824 */ /* 0x000fe400078e0a27 */
[----:B------:R-:W-:-:S04]  /*1413a0*/  IMAD.WIDE.U32 R122, R110, 0xf5138f, RZ ;  /* 0x00f5138f6e7a7825 */ /* 0x000fc800078e00ff */
        /* <DEDUP_REMOVED lines=8> */
[----:B------:R-:W-:Y:S02]  /*141430*/  IMAD.MOV.U32 R90, RZ, RZ, R117 ;  /* 0x000000ffff5a7224 */ /* 0x000fe400078e0075 */
        /* <DEDUP_REMOVED lines=13> */
[----:B------:R-:W-:Y:S01]  /*141510*/  IMAD.WIDE.U32.X R22, R74, R74, R22, P1 ;  /* 0x0000004a4a167225 */ /* 0x000fe200008e0416 */
[----:B------:R-:W-:Y:S02]  /*141520*/  IADD3 RZ, P1, PT, R14, R132, RZ ;  /* 0x000000840eff7210 */ /* 0x000fe40007f3e0ff */
[----:B------:R-:W-:Y:S01]  /*141530*/  SHF.L.W.U32.HI R29, R29, 0x1, R24 ;  /* 0x000000011d1d7819 */ /* 0x000fe20000010e18 */
[----:B------:R-:W-:Y:S01]  /*141540*/  IMAD.WIDE.U32.X R92, R92, 0x1ae3a46, R130, P3 ;  /* 0x01ae3a465c5c7825 */ /* 0x000fe200018e0482 */
[----:B------:R-:W-:-:S03]  /*141550*/  IADD3 R132, P3, PT, R133, R128, RZ ;  /* 0x0000008085847210 */ /* 0x000fc60007f7e0ff */
[----:B------:R-:W-:Y:S02]  /*141560*/  IMAD.IADD R37, R25, 0x1, R34 ;  /* 0x0000000119257824 */ /* 0x000fe400078e0222 */
[----:B------:R-:W-:Y:S02]  /*141570*/  IMAD.X R35, RZ, RZ, RZ, P4 ;  /* 0x000000ffff237224 */ /* 0x000fe400020e06ff */
        /* <DEDUP_REMOVED lines=8> */
[----:B------:R-:W-:-:S02]  /*141600*/  IADD3.X RZ, P1, PT, R121, R123, RZ, P1, !PT ;  /* 0x0000007b79ff7210 */ /* 0x000fc40000f3e4ff */
[----:B------:R-:W-:Y:S01]  /*141610*/  IADD3.X R129, P2, PT, RZ, R34, RZ, P2, !PT ;  /* 0x00000022ff817210 */ /* 0x000fe2000175e4ff */
[----:B------:R-:W-:Y:S01]  /*141620*/  IMAD.IADD R7, R87, 0x1, R38 ;  /* 0x0000000157077824 */ /* 0x000fe200078e0226 */
[----:B------:R-:W-:Y:S01]  /*141630*/  IADD3.X R13, P3, PT, R24, R13, RZ, P0, !PT ;  /* 0x0000000d180d7210 */ /* 0x000fe2000077e4ff */
[----:B------:R-:W-:Y:S01]  /*141640*/  IMAD.WIDE.U32 R38, R97, 0x30000000, RZ ;  /* 0x3000000061267825 */ /* 0x000fe200078e00ff */
[----:B------:R-:W-:Y:S02]  /*141650*/  IADD3.X R11, P0, PT, R11, R114, RZ, P1, !PT ;  /* 0x000000720b0b7210 */ /* 0x000fe40000f1e4ff */
        /* <DEDUP_REMOVED lines=14> */
[----:B------:R-:W-:Y:S01]  /*141740*/  IMAD.WIDE.U32 R14, R68, R68, RZ ;  /* 0x00000044440e7225 */ /* 0x000fe200078e00ff */
[----:B------:R-:W-:-:S03]  /*141750*/  IADD3.X R39, P0, PT, RZ, RZ, RZ, P0, !PT ;  /* 0x000000ffff277210 */ /* 0x000fc6000071e4ff */
[----:B------:R-:W-:Y:S01]  /*141760*/  IMAD.WIDE.U32 R112, R97, -0x45f6b800, RZ ;  /* 0xba09480061707825 */ /* 0x000fe200078e00ff */
[----:B------:R-:W-:-:S03]  /*141770*/  IADD3 R15, P4, PT, R15, R118, RZ ;  /* 0x000000760f0f7210 */ /* 0x000fc60007f9e0ff */
[----:B------:R-:W-:Y:S02]  /*141780*/  IMAD.MOV.U32 R26, RZ, RZ, R119 ;  /* 0x000000ffff1a7224 */ /* 0x000fe400078e0077 */
[----:B------:R-:W-:-:S04]  /*141790*/  IMAD.WIDE.U32.X R24, R97, 0x170b5d44, R24, P2 ;  /* 0x170b5d4461187825 */ /* 0x000fc800010e0418 */
[----:B------:R-:W-:-:S04]  /*1417a0*/  IMAD.WIDE.U32 R118, R36, -0x45f6b800, RZ ;  /* 0xba09480024767825 */ /* 0x000fc800078e00ff */
[----:B------:R-:W-:-:S04]  /*1417b0*/  IMAD.WIDE.U32 R112, P2, R36, 0x1ef3622f, R112 ;  /* 0x1ef3622f24707825 */ /* 0x000fc80007840070 */
[----:B------:R-:W-:-:S04]  /*1417c0*/  IMAD.WIDE.U32 R86, R97, 0xf5138f, RZ ;  /* 0x00f5138f61567825 */ /* 0x000fc800078e00ff */
[----:B------:R-:W-:Y:S01]  /*1417d0*/  IMAD.X R121, RZ, RZ, RZ, P0 ;  /* 0x000000ffff797224 */ /* 0x000fe200000e06ff */
[----:B------:R-:W-:Y:S01]  /*1417e0*/  IADD3 R137, P0, PT, R112, R119, RZ ;  /* 0x0000007770897210 */ /* 0x000fe20007f1e0ff */
[----:B------:R-:W-:Y:S01]  /*1417f0*/  IMAD.X R131, RZ, RZ, RZ, P1 ;  /* 0x000000ffff837224 */ /* 0x000fe200008e06ff */
[----:B------:R-:W-:Y:S01]  /*141800*/  IADD3 RZ, P1, PT, R128, R28, RZ ;  /* 0x0000001c80ff7210 */ /* 0x000fe20007f3e0ff */
[----:B------:R-:W-:Y:S02]  /*141810*/  IMAD.X R115, RZ, RZ, RZ, P2 ;  /* 0x000000ffff737224 */ /* 0x000fe400010e06ff */
[----:B------:R-:W-:Y:S01]  /*141820*/  IMAD.WIDE.U32 R34, R72, R70, R18 ;  /* 0x0000004648227225 */ /* 0x000fe200078e0012 */
[----:B------:R-:W-:-:S03]  /*141830*/  IADD3.X RZ, P1, PT, R129, R133, RZ, P1, !PT ;  /* 0x0000008581ff7210 */ /* 0x000fc60000f3e4ff */
[----:B------:R-:W-:Y:S01]  /*141840*/  IMAD.MOV.U32 R114, RZ, RZ, R113 ;  /* 0x000000ffff727224 */ /* 0x000fe200078e0071 */
[----:B------:R-:W-:Y:S01]  /*141850*/  SHF.L.W.U32.HI R37, R37, 0x1, R34 ;  /* 0x0000000125257819 */ /* 0x000fe20000010e22 */
[C---:B------:R-:W-:Y:S01]  /*141860*/  IMAD.WIDE.U32 R28, R36.reuse, 0xf5138f, RZ ;  /* 0x00f5138f241c7825 */ /* 0x040fe200078e00ff */
[----:B------:R-:W-:Y:S02]  /*141870*/  IADD3.X R127, P1, PT, R127, R24, RZ, P1, !PT ;  /* 0x000000187f7f7210 */ /* 0x000fe40000f3e4ff */
[----:B------:R-:W-:Y:S01]  /*141880*/  IADD3.X R130, P3, PT, R37, R22, RZ, P3, !PT ;  /* 0x0000001625827210 */ /* 0x000fe20001f7e4ff */
[----:B------:R-:W-:Y:S01]  /*141890*/  IMAD.WIDE.U32 R18, P2, R36, 0x1a22d9f3, R86 ;  /* 0x1a22d9f324127825 */ /* 0x000fe20007840056 */
[----:B------:R-:W-:-:S03]  /*1418a0*/  IADD3.X R136, P1, PT, R131, R25, RZ, P1, !PT ;  /* 0x0000001983887210 */ /* 0x000fc60000f3e4ff */
[----:B------:R-:W-:Y:S01]  /*1418b0*/  IMAD.WIDE.U32.X R114, R97, 0x1ef3622f, R114, P0 ;  /* 0x1ef3622f61727825 */ /* 0x000fe200000e0472 */
[----:B------:R-:W-:Y:S02]  /*1418c0*/  IADD3 RZ, P0, PT, R122, R10, RZ ;  /* 0x0000000a7aff7210 */ /* 0x000fe40007f1e0ff */
[----:B------:R-:W-:Y:S01]  /*1418d0*/  IADD3.X R120, P1, PT, R127, R120, RZ, P1, !PT ;  /* 0x000000787f787210 */ /* 0x000fe20000f3e4ff */
        /* <DEDUP_REMOVED lines=12> */
[----:B------:R-:W-:Y:S02]  /*1419a0*/  IADD3.X R121, P1, PT, R136, R117, RZ, P1, !PT ;  /* 0x0000007588797210 */ /* 0x000fe40000f3e4ff */
[----:B------:R-:W-:Y:S01]  /*1419b0*/  IADD3.X R130, P0, PT, R131, R130, RZ, P0, !PT ;  /* 0x0000008283827210 */ /* 0x000fe2000071e4ff */
[----:B------:R-:W-:Y:S01]  /*1419c0*/  IMAD.WIDE.U32 R10, P2, R36, -0x39c4fa40, R10 ;  /* 0xc63b05c0240a7825 */ /* 0x000fe2000784000a */
[----:B------:R-:W-:-:S02]  /*1419d0*/  IADD3.X R113, P1, PT, RZ, RZ, RZ, P1, !PT ;  /* 0x000000ffff717210 */ /* 0x000fc40000f3e4ff */
[----:B------:R-:W-:Y:S01]  /*1419e0*/  IADD3.X R131, P0, PT, R132, R29, RZ, P0, !PT ;  /* 0x0000001d84837210 */ /* 0x000fe2000071e4ff */
[----:B------:R-:W-:Y:S01]  /*1419f0*/  IMAD.WIDE.U32 R128, R36, 0x30000000, R128 ;  /* 0x3000000024807825 */ /* 0x000fe200078e0080 */
[----:B------:R-:W-:Y:S02]  /*141a00*/  MOV R34, R11 ;  /* 0x0000000b00227202 */ /* 0x000fe40000000f00 */
[----:B------:R-:W-:Y:S01]  /*141a10*/  IADD3.X R29, P0, PT, RZ, RZ, RZ, P0, !PT ;  /* 0x000000ffff1d7210 */ /* 0x000fe2000071e4ff */
[----:B------:R-:W-:Y:S01]  /*141a20*/  IMAD.X R35, RZ, RZ, RZ, P2 ;  /* 0x000000ffff237224 */ /* 0x000fe200010e06ff */
[----:B------:R-:W-:Y:S01]  /*141a30*/  IADD3 R37, P2, PT, R10, R87, RZ ;  /* 0x000000570a257210 */ /* 0x000fe20007f5e0ff */
[----:B------:R-:W-:-:S04]  /*141a40*/  IMAD.WIDE.U32 R22, R97, 0x17c510ea, RZ ;  /* 0x17c510ea61167825 */ /* 0x000fc800078e00ff */
[----:B------:R-:W-:Y:S02]  /*141a50*/  IMAD.IADD R135, R129, 0x1, R38 ;  /* 0x0000000181877824 */ /* 0x000fe400078e0226 */
[----:B------:R-:W-:-:S04]  /*141a60*/  IMAD.WIDE.U32.X R24, R97, -0x39c4fa40, R34, P2 ;  /* 0xc63b05c061187825 */ /* 0x000fc800010e0422 */
[----:B------:R-:W-:-:S04]  /*141a70*/  IMAD.WIDE.U32 R30, R128, -0x1, RZ ;  /* 0xffffffff801e7825 */ /* 0x000fc800078e00ff */
[----:B------:R-:W-:Y:S02]  /*141a80*/  IMAD R11, R128, -0x7af74001, -R135 ;  /* 0x8508bfff800b7824 */ /* 0x000fe400078e0a87 */
[----:B------:R-:W-:-:S04]  /*141a90*/  IMAD.WIDE.U32 R22, P2, R36, 0x1ae3a46, R22 ;  /* 0x01ae3a4624167825 */ /* 0x000fc80007840016 */
[----:B------:R-:W-:-:S04]  /*141aa0*/  IMAD.WIDE.U32 R34, R36, 0x17c510ea, RZ ;  /* 0x17c510ea24227825 */ /* 0x000fc800078e00ff */
[----:B------:R-:W-:Y:S02]  /*141ab0*/  IMAD.IADD R11, R31, 0x1, R11 ;  /* 0x000000011f0b7824 */ /* 0x000fe400078e020b */
[----:B------:R-:W-:Y:S01]  /*141ac0*/  IMAD.X R39, RZ, RZ, RZ, P2 ;  /* 0x000000ffff277224 */ /* 0x000fe200010e06ff */
[----:B------:R-:W-:Y:S01]  /*141ad0*/  IADD3 R19, P2, PT, R22, R35, RZ ;  /* 0x0000002316137210 */ /* 0x000fe20007f5e0ff */
[----:B------:R-:W-:Y:S02]  /*141ae0*/  IMAD.MOV.U32 R38, RZ, RZ, R23 ;  /* 0x000000ffff267224 */ /* 0x000fe400078e0017 */
[----:B------:R-:W-:-:S04]  /*141af0*/  IMAD.WIDE.U32 R132, R11, 0x1, RZ ;  /* 0x000000010b847825 */ /* 0x000fc800078e00ff */
[----:B------:R-:W-:-:S04]  /*141b00*/  IMAD.WIDE.U32 R122, R110, 0x6ca1493b, R122 ;  /* 0x6ca1493b6e7a7825 */ /* 0x000fc800078e007a */
[----:B------:R-:W-:Y:S01]  /*141b10*/  IMAD.WIDE.U32.X R38, R97, 0x1ae3a46, R38, P2 ;  /* 0x01ae3a4661267825 */ /* 0x000fe200010e0426 */
[----:B------:R-:W-:-:S03]  /*141b20*/  IADD3 RZ, P2, PT, R120, R118, RZ ;  /* 0x0000007678ff7210 */ /* 0x000fc60007f5e0ff */
[----:B------:R-:W-:Y:S01]  /*141b30*/  IMAD.WIDE.U32.X R90, R71, R71, R90, P5 ;  /* 0x00000047475a7225 */ /* 0x000fe200028e045a */
[----:B------:R-:W-:-:S03]  /*141b40*/  IADD3.X RZ, P2, PT, R121, R137, RZ, P2, !PT ;  /* 0x0000008979ff7210 */ /* 0x000fc6000175e4ff */
[----:B------:R-:W-:Y:S01]  /*141b50*/  IMAD.WIDE.U32 R118, R72, R68, R94 ;  /* 0x0000004448767225 */ /* 0x000fe200078e005e */
[----:B------:R-:W-:-:S03]  /*141b60*/  IADD3.X R113, P2, PT, R113, R114, RZ, P2, !PT ;  /* 0x0000007271717210 */ /* 0x000fc6000175e4ff */
[----:B------:R-:W-:Y:S01]  /*141b70*/  IMAD.IADD R23, R123, 0x1, R126 ;  /* 0x000000017b177824 */ /* 0x000fe200078e027e */
[----:B------:R-:W-:Y:S01]  /*141b80*/  SHF.L.W.U32.HI R111, R111, 0x1, R118 ;  /* 0x000000016f6f7819 */ /* 0x000fe20000010e76 */
[----:B------:R-:W-:-:S03]  /*141b90*/  IMAD.WIDE.U32 R94, P5, R30, -0x7af74000, R132 ;  /* 0x8508c0001e5e7825 */ /* 0x000fc600078a0084 */
[----:B------:R-:W-:Y:S01]  /*141ba0*/  IADD3.X R87, P3, PT, R111, R96, RZ, P3, !PT ;  /* 0x000000606f577210 */ /* 0x000fe20001f7e4ff */
[----:B------:R-:W-:Y:S01]  /*141bb0*/  IMAD.WIDE.U32 R126, R30, 0x1, RZ ;  /* 0x000000011e7e7825 */ /* 0x000fe200078e00ff */
[----:B------:R-:W-:-:S03]  /*141bc0*/  IADD3.X R129, PT, PT, RZ, RZ, RZ, P5, !PT ;  /* 0x000000ffff817210 */ /* 0x000fc60002ffe4ff */
[----:B------:R-:W-:Y:S01]  /*141bd0*/  IMAD.X R31, RZ, RZ, RZ, P0 ;  /* 0x000000ffff1f7224 */ /* 0x000fe200000e06ff */
[----:B------:R-:W-:Y:S01]  /*141be0*/  IADD3 RZ, P0, PT, R130, R116, RZ ;  /* 0x0000007482ff7210 */ /* 0x000fe20007f1e0ff */
[----:B------:R-:W-:Y:S01]  /*141bf0*/  IMAD.X R123, RZ, RZ, RZ, P1 ;  /* 0x000000ffff7b7224 */ /* 0x000fe200008e06ff */
[----:B------:R-:W-:Y:S01]  /*141c00*/  IADD3 RZ, P1, PT, R128, R126, RZ ;  /* 0x0000007e80ff7210 */ /* 0x000fe20007f3e0ff */
[----:B------:R-:W-:Y:S01]  /*141c10*/  IMAD.WIDE.U32 R116, R11, 0x30000000, RZ ;  /* 0x300000000b747825 */ /* 0x000fe200078e00ff */
[----:B------:R-:W-:Y:S02]  /*141c20*/  IADD3 R132, P5, PT, R127, R94, RZ ;  /* 0x0000005e7f847210 */ /* 0x000fe40007fbe0ff */
[----:B------:R-:W-:Y:S01]  /*141c30*/  IADD3.X R126, P2, PT, R123, R115, RZ, P2, !PT ;  /* 0x000000737b7e7210 */ /* 0x000fe2000175e4ff */
[----:B------:R-:W-:Y:S01]  /*141c40*/  IMAD.MOV.U32 R128, RZ, RZ, R95 ;  /* 0x000000ffff807224 */ /* 0x000fe200078e005f */
[----:B------:R-:W-:Y:S01]  /*141c50*/  IADD3.X RZ, P0, PT, R131, R41, RZ, P0, !PT ;  /* 0x0000002983ff7210 */ /* 0x000fe2000071e4ff */
[----:B------:R-:W-:Y:S01]  /*141c60*/  IMAD.WIDE.U32 R94, R30, 0x30000000, RZ ;  /* 0x300000001e5e7825 */ /* 0x000fe200078e00ff */
[----:B------:R-:W-:-:S02]  /*141c70*/  IADD3.X RZ, P1, PT, R135, R132, RZ, P1, !PT ;  /* 0x0000008487ff7210 */ /* 0x000fc40000f3e4ff */
[----:B------:R-:W-:Y:S01]  /*141c80*/  IADD3.X R140, P0, PT, R29, R92, RZ, P0, !PT ;  /* 0x0000005c1d8c7210 */ /* 0x000fe2000071e4ff */
[----:B------:R-:W-:-:S03]  /*141c90*/  IMAD.WIDE.U32.X R128, R11, -0x7af74000, R128, P5 ;  /* 0x8508c0000b807825 */ /* 0x000fc600028e0480 */
[----:B------:R-:W-:Y:S01]  /*141ca0*/  IADD3.X R142, P0, PT, R31, R93, RZ, P0, !PT ;  /* 0x0000005d1f8e7210 */ /* 0x000fe2000071e4ff */
[----:B------:R-:W-:-:S03]  /*141cb0*/  IMAD.WIDE.U32 R96, P5, R30, 0x170b5d44, R116 ;  /* 0x170b5d441e607825 */ /* 0x000fc600078a0074 */
[----:B------:R-:W-:Y:S01]  /*141cc0*/  IADD3.X R87, P0, PT, R140, R87, RZ, P0, !PT ;  /* 0x000000578c577210 */ /* 0x000fe2000071e4ff */
[----:B------:R-:W-:Y:S02]  /*141cd0*/  IMAD.IADD R35, R119, 0x1, R124 ;  /* 0x0000000177237824 */ /* 0x000fe400078e027c */
[----:B------:R-:W-:Y:S01]  /*141ce0*/  IMAD.X R117, RZ, RZ, RZ, P5 ;  /* 0x000000ffff757224 */ /* 0x000fe200028e06ff */
[----:B------:R-:W-:Y:S01]  /*141cf0*/  IADD3 R139, P5, PT, R96, R95, RZ ;  /* 0x0000005f608b7210 */ /* 0x000fe20007fbe0ff */
[----:B------:R-:W-:Y:S01]  /*141d00*/  IMAD.WIDE.U32 R124, R11, -0x45f6b800, RZ ;  /* 0xba0948000b7c7825 */ /* 0x000fe200078e00ff */
[----:B------:R-:W-:-:S03]  /*141d10*/  SHF.L.W.U32.HI R138, R118, 0x1, R35 ;  /* 0x00000001768a7819 */ /* 0x000fc60000010e23 */
[----:B------:R-:W-:Y:S01]  /*141d20*/  IMAD.MOV.U32 R116, RZ, RZ, R97 ;  /* 0x000000ffff747224 */ /* 0x000fe200078e0061 */
[----:B------:R-:W-:Y:S01]  /*141d30*/  IADD3.X R17, P3, PT, R138, R17, RZ, P3, !PT ;  /* 0x000000118a117210 */ /* 0x000fe20001f7e4ff */
[----:B------:R-:W-:-:S03]  /*141d40*/  IMAD.WIDE.U32 R114, R30, -0x45f6b800, RZ ;  /* 0xba0948001e727825 */ /* 0x000fc600078e00ff */
[----:B------:R-:W-:Y:S01]  /*141d50*/  IADD3.X R142, P0, PT, R142, R17, RZ, P0, !PT ;  /* 0x000000118e8e7210 */ /* 0x000fe2000071e4ff */
[----:B------:R-:W-:-:S04]  /*141d60*/  IMAD.WIDE.U32.X R116, R11, 0x170b5d44, R116, P5 ;  /* 0x170b5d440b747825 */ /* 0x000fc800028e0474 */
[----:B------:R-:W-:-:S04]  /*141d70*/  IMAD.WIDE.U32 R118, P5, R30, 0x1ef3622f, R124 ;  /* 0x1ef3622f1e767825 */ /* 0x000fc800078a007c */
[----:B------:R-:W-:Y:S01]  /*141d80*/  IMAD.WIDE.U32 R110, R110, 0x17c510ea, R130 ;  /* 0x17c510ea6e6e7825 */ /* 0x000fe200078e0082 */
[----:B------:R-:W-:-:S03]  /*141d90*/  IADD3.X R130, P2, PT, R113, R122, RZ, P2, !PT ;  /* 0x0000007a71827210 */ /* 0x000fc6000175e4ff */
[----:B------:R-:W-:Y:S01]  /*141da0*/  IMAD.WIDE.U32 R136, R36, -0x45f6b800, R120 ;  /* 0xba09480024887825 */ /* 0x000fe200078e0078 */
[----:B------:R-:W-:-:S03]  /*141db0*/  IADD3.X R131, P2, PT, R126, R23, RZ, P2, !PT ;  /* 0x000000177e837210 */ /* 0x000fc6000175e4ff */
[----:B------:R-:W-:Y:S01]  /*141dc0*/  IMAD.X R113, RZ, RZ, RZ, P5 ;  /* 0x000000ffff717224 */ /* 0x000fe200028e06ff */
[----:B------:R-:W-:Y:S01]  /*141dd0*/  IADD3 R41, P5, PT, R118, R115, RZ ;  /* 0x0000007376297210 */ /* 0x000fe20007fbe0ff */
[----:B------:R-:W-:Y:S01]  /*141de0*/  IMAD.WIDE.U32 R122, R11, 0xf5138f, RZ ;  /* 0x00f5138f0b7a7825 */ /* 0x000fe200078e00ff */
[----:B------:R-:W-:-:S03]  /*141df0*/  IADD3.X R115, P2, PT, RZ, RZ, RZ, P2, !PT ;  /* 0x000000ffff737210 */ /* 0x000fc6000175e4ff */
        /* <DEDUP_REMOVED lines=11> */
[----:B------:R-:W-:Y:S01]  /*141eb0*/  IMAD.X R93, RZ, RZ, RZ, P5 ;  /* 0x000000ffff5d7224 */ /* 0x000fe200028e06ff */
[----:B------:R-:W-:Y:S01]  /*141ec0*/  MOV R92, R123 ;  /* 0x0000007b005c7202 */ /* 0x000fe20000000f00 */
[----:B------:R-:W-:Y:S01]  /*141ed0*/  IMAD.WIDE.U32 R126, R11, 0x6ca1493b, RZ ;  /* 0x6ca1493b0b7e7825 */ /* 0x000fe200078e00ff */
[----:B------:R-:W-:-:S03]  /*141ee0*/  IADD3.X R97, P1, PT, RZ, RZ, RZ, P1, !PT ;  /* 0x000000ffff617210 */ /* 0x000fc60000f3e4ff */
        /* <DEDUP_REMOVED lines=13> */
[----:B------:R-:W-:-:S03]  /*141fc0*/  IMAD.WIDE.U32.X R128, R11, -0x39c4fa40, R28, P5 ;  /* 0xc63b05c00b807825 */ /* 0x000fc600028e041c */
        /* <DEDUP_REMOVED lines=8> */
[----:B------:R-:W-:Y:S02]  /*142050*/  IADD3.X R11, P2, PT, RZ, RZ, RZ, P2, !PT ;  /* 0x000000ffff0b7210 */ /* 0x000fe4000175e4ff */
[----:B------:R-:W-:Y:S01]  /*142060*/  SHF.L.W.U32.HI R115, R35, 0x1, R88 ;  /* 0x0000000123737819 */ /* 0x000fe20000010e58 */
[----:B------:R-:W-:Y:S01]  /*142070*/  IMAD.X R95, RZ, RZ, RZ, P1 ;  /* 0x000000ffff5f7224 */ /* 0x000fe200008e06ff */
[----:B------:R-:W-:Y:S01]  /*142080*/  IADD3 RZ, P1, PT, R136, R94, RZ ;  /* 0x0000005e88ff7210 */ /* 0x000fe20007f3e0ff */
[----:B------:R-:W-:Y:S01]  /*142090*/  IMAD.IADD R17, R89, 0x1, R40 ;  /* 0x0000000159117824 */ /* 0x000fe200078e0228 */
[----:B------:R-:W-:Y:S01]  /*1420a0*/  IADD3.X R115, P3, PT, R115, R90, RZ, P3, !PT ;  /* 0x0000005a73737210 */ /* 0x000fe20001f7e4ff */
[----:B------:R-:W-:Y:S01]  /*1420b0*/  IMAD.X R13, RZ, RZ, RZ, P2 ;  /* 0x000000ffff0d7224 */ /* 0x000fe200010e06ff */
[----:B------:R-:W-:Y:S01]  /*1420c0*/  IADD3.X RZ, P1, PT, R137, R139, RZ, P1, !PT ;  /* 0x0000008b89ff7210 */ /* 0x000fe20000f3e4ff */
[----:B------:R-:W-:Y:S01]  /*1420d0*/  IMAD.WIDE.U32 R136, R30, 0x30000000, R136 ;  /* 0x300000001e887825 */ /* 0x000fe200078e0088 */
[----:B------:R-:W-:-:S02]  /*1420e0*/  IADD3 RZ, P2, PT, R110, R86, RZ ;  /* 0x000000566eff7210 */ /* 0x000fc40007f5e0ff */
[----:B------:R-:W-:Y:S01]  /*1420f0*/  SHF.L.W.U32.HI R89, R88, 0x1, R17 ;  /* 0x0000000158597819 */ /* 0x000fe20000010e11 */
[C---:B------:R-:W-:Y:S01]  /*142100*/  IMAD.WIDE.U32 R130, R36.reuse, 0xf5138f, R130 ;  /* 0x00f5138f24827825 */ /* 0x040fe200078e0082 */
[----:B------:R-:W-:Y:S02]  /*142110*/  IADD3.X R97, P1, PT, R97, R116, RZ, P1, !PT ;  /* 0x0000007461617210 */ /* 0x000fe40000f3e4ff */
[----:B------:R-:W-:Y:S01]  /*142120*/  IADD3.X RZ, P5, PT, R111, R37, RZ, P2, !PT ;  /* 0x000000256fff7210 */ /* 0x000fe200017be4ff */
        /* <DEDUP_REMOVED lines=9> */
[----:B------:R-:W-:Y:S01]  /*1421c0*/  IADD3 R18, PT, PT, R131, R18, RZ ;  /* 0x0000001283127210 */ /* 0x000fe20007ffe0ff */
[----:B------:R-:W-:Y:S01]  /*1421d0*/  IMAD R25, R136, -0x7af74001, -R119 ;  /* 0x8508bfff88197824 */ /* 0x000fe200078e0a77 */
[----:B------:R-:W-:Y:S01]  /*1421e0*/  IADD3.X R130, P0, PT, R97, R130, RZ, P3, !PT ;  /* 0x0000008261827210 */ /* 0x000fe20001f1e4ff */
[----:B------:R-:W-:Y:S01]  /*1421f0*/  IMAD.X R121, RZ, RZ, RZ, P5 ;  /* 0x000000ffff797224 */ /* 0x000fe200028e06ff */
[----:B------:R-:W-:Y:S01]  /*142200*/  IADD3.X R12, P1, PT, R12, R87, RZ, P1, !PT ;  /* 0x000000570c0c7210 */ /* 0x000fe20000f3e4ff */
[----:B------:R-:W-:Y:S01]  /*142210*/  IMAD.IADD R125, R11, 0x1, R25 ;  /* 0x000000010b7d7824 */ /* 0x000fe200078e0219 */
[----:B------:R-:W-:Y:S01]  /*142220*/  IADD3.X R131, P0, PT, R95, R18, RZ, P0, !PT ;  /* 0x000000125f837210 */ /* 0x000fe2000071e4ff */
[----:B------:R-:W-:Y:S01]  /*142230*/  IMAD.WIDE.U32 R24, R10, 0x1, RZ ;  /* 0x000000010a187825 */ /* 0x000fe200078e00ff */
[----:B------:R-:W-:Y:S02]  /*142240*/  IADD3.X R13, P1, PT, R13, R142, RZ, P1, !PT ;  /* 0x0000008e0d0d7210 */ /* 0x000fe40000f3e4ff */
[----:B------:R-:W-:Y:S01]  /*142250*/  IADD3.X R91, P5, PT, RZ, RZ, RZ, P0, !PT ;  /* 0x000000ffff5b7210 */ /* 0x000fe200007be4ff */
[----:B------:R-:W-:Y:S01]  /*142260*/  IMAD.WIDE.U32 R86, R125, 0x1, RZ ;  /* 0x000000017d567825 */ /* 0x000fe200078e00ff */
[----:B------:R-:W-:-:S02]  /*142270*/  IADD3.X R11, P0, PT, RZ, RZ, RZ, P1, !PT ;  /* 0x000000ffff0b7210 */ /* 0x000fc40000f1e4ff */
[----:B------:R-:W-:Y:S01]  /*142280*/  IADD3 RZ, P1, PT, R136, R24, RZ ;  /* 0x0000001888ff7210 */ /* 0x000fe20007f3e0ff */
[----:B------:R-:W-:Y:S01]  /*142290*/  IMAD.X R97, RZ, RZ, RZ, P5 ;  /* 0x000000ffff617224 */ /* 0x000fe200028e06ff */
[----:B------:R-:W-:Y:S01]  /*1422a0*/  IADD3 RZ, P3, PT, R130, R114, RZ ;  /* 0x0000007282ff7210 */ /* 0x000fe20007f7e0ff */
[----:B------:R-:W-:Y:S01]  /*1422b0*/  IMAD.X R89, RZ, RZ, RZ, P0 ;  /* 0x000000ffff597224 */ /* 0x000fe200000e06ff */
[----:B------:R-:W-:Y:S01]  /*1422c0*/  IADD3 RZ, P0, PT, R12, R34, RZ ;  /* 0x000000220cff7210 */ /* 0x000fe20007f1e0ff */
[----:B------:R-:W-:Y:S01]  /*1422d0*/  IMAD.WIDE.U32 R34, P5, R10, -0x7af74000, R86 ;  /* 0x8508c0000a227825 */ /* 0x000fe200078a0056 */
[----:B------:R-:W-:Y:S02]  /*1422e0*/  IADD3.X RZ, P3, PT, R131, R41, RZ, P3, !PT ;  /* 0x0000002983ff7210 */ /* 0x000fe40001f7e4ff */
[----:B------:R-:W-:Y:S01]  /*1422f0*/  IADD3.X RZ, P0, PT, R13, R19, RZ, P0, !PT ;  /* 0x000000130dff7210 */ /* 0x000fe2000071e4ff */
[----:B------:R-:W-:Y:S01]  /*142300*/  IMAD.WIDE.U32 R32, R70, R66, R32 ;  /* 0x0000004246207225 */ /* 0x000fe200078e0020 */
[----:B------:R-:W-:-:S02]  /*142310*/  MOV R94, R35 ;  /* 0x00000023005e7202 */ /* 0x000fc40000000f00 */
[----:B------:R-:W-:Y:S01]  /*142320*/  IADD3.X R91, P3, PT, R91, R112, RZ, P3, !PT ;  /* 0x000000705b5b7210 */ /* 0x000fe20001f7e4ff */
[----:B------:R-:W-:Y:S01]  /*142330*/  IMAD.X R95, RZ, RZ, RZ, P5 ;  /* 0x000000ffff5f7224 */ /* 0x000fe200028e06ff */
[----:B------:R-:W-:Y:S01]  /*142340*/  IADD3 R96, P5, PT, R25, R34, RZ ;  /* 0x0000002219607210 */ /* 0x000fe20007fbe0ff */
[----:B------:R-:W-:Y:S01]  /*142350*/  IMAD.WIDE.U32 R24, R125, 0x30000000, RZ ;  /* 0x300000007d187825 */ /* 0x000fe200078e00ff */
[----:B------:R-:W-:Y:S02]  /*142360*/  SHF.L.W.U32.HI R17, R17, 0x1, R32 ;  /* 0x0000000111117819 */ /* 0x000fe40000010e20 */
[----:B------:R-:W-:Y:S01]  /*142370*/  IADD3.X R97, P3, PT, R97, R113, RZ, P3, !PT ;  /* 0x0000007161617210 */ /* 0x000fe20001f7e4ff */
[----:B------:R-:W-:Y:S01]  /*142380*/  IMAD.IADD R123, R33, 0x1, R8 ;  /* 0x00000001217b7824 */ /* 0x000fe200078e0208 */
[----:B------:R-:W-:Y:S01]  /*142390*/  IADD3.X R8, P2, PT, R17, R14, RZ, P2, !PT ;  /* 0x0000000e11087210 */ /* 0x000fe2000175e4ff */
[----:B------:R-:W-:Y:S01]  /*1423a0*/  IMAD.WIDE.U32 R36, R36, 0x17c510ea, R12 ;  /* 0x17c510ea24247825 */ /* 0x000fe200078e000c */
[----:B------:R-:W-:-:S02]  /*1423b0*/  IADD3.X R114, P0, PT, R11, R38, RZ, P0, !PT ;  /* 0x000000260b727210 */ /* 0x000fc4000071e4ff */
[----:B------:R-:W-:Y:S01]  /*1423c0*/  SHF.L.W.U32.HI R32, R32, 0x1, R123 ;  /* 0x0000000120207819 */ /* 0x000fe20000010e7b */
[----:B------:R-:W-:Y:S01]  /*1423d0*/  IMAD.WIDE.U32.X R94, R125, -0x7af74000, R94, P5 ;  /* 0x8508c0007d5e7825 */ /* 0x000fe200028e045e */
[----:B------:R-:W-:Y:S02]  /*1423e0*/  IADD3.X R88, P3, PT, R91, R88, RZ, P3, !PT ;  /* 0x000000585b587210 */ /* 0x000fe40001f7e4ff */
        /* <DEDUP_REMOVED lines=8> */
[----:B------:R-:W-:Y:S01]  /*142470*/  IMAD.WIDE.U32 R34, R30, -0x45f6b800, R130 ;  /* 0xba0948001e227825 */ /* 0x000fe200078e0082 */
[----:B------:R-:W-:Y:S02]  /*142480*/  IADD3.X R130, P0, PT, R89, R39, RZ, P0, !PT ;  /* 0x0000002759827210 */ /* 0x000fe4000071e4ff */
[----:B------:R-:W-:Y:S01]  /*142490*/  IADD3.X R89, P3, PT, R97, R40, RZ, P3, !PT ;  /* 0x0000002861597210 */ /* 0x000fe20001f7e4ff */
[----:B------:R-:W-:Y:S01]  /*1424a0*/  IMAD.WIDE.U32.X R32, R125, 0x170b5d44, R32, P5 ;  /* 0x170b5d447d207825 */ /* 0x000fe200028e0420 */
[----:B------:R-:W-:-:S03]  /*1424b0*/  IADD3.X R114, P0, PT, R114, R117, RZ, P0, !PT ;  /* 0x0000007572727210 */ /* 0x000fc6000071e4ff */
[----:B------:R-:W-:Y:S01]  /*1424c0*/  IMAD.WIDE.U32 R14, P5, R10, 0x1ef3622f, R24 ;  /* 0x1ef3622f0a0e7825 */ /* 0x000fe200078a0018 */
[----:B------:R-:W-:-:S03]  /*1424d0*/  IADD3.X R121, P0, PT, R130, R121, RZ, P0, !PT ;  /* 0x0000007982797210 */ /* 0x000fc6000071e4ff */
[----:B------:R-:W-:-:S04]  /*1424e0*/  IMAD.WIDE.U32 R24, R10, -0x45f6b800, RZ ;  /* 0xba0948000a187825 */ /* 0x000fc800078e00ff */
[----:B------:R-:W-:Y:S01]  /*1424f0*/  IMAD.X R87, RZ, RZ, RZ, P5 ;  /* 0x000000ffff577224 */ /* 0x000fe200028e06ff */
[----:B------:R-:W-:Y:S01]  /*142500*/  IADD3 R131, P5, PT, R14, R25, RZ ;  /* 0x000000190e837210 */ /* 0x000fe20007fbe0ff */
[----:B------:R-:W-:-:S04]  /*142510*/  IMAD.WIDE.U32 R90, R125, 0xf5138f, RZ ;  /* 0x00f5138f7d5a7825 */ /* 0x000fc800078e00ff */
[----:B------:R-:W-:Y:S01]  /*142520*/  IMAD.MOV.U32 R86, RZ, RZ, R15 ;  /* 0x000000ffff567224 */ /* 0x000fe200078e000f */
[----:B------:R-:W-:Y:S01]  /*142530*/  IADD3.X R15, P3, PT, RZ, RZ, RZ, P3, !PT ;  /* 0x000000ffff0f7210 */ /* 0x000fe20001f7e4ff */
[----:B------:R-:W-:-:S04]  /*142540*/  IMAD.WIDE.U32 R40, R10, 0xf5138f, RZ ;  /* 0x00f5138f0a287825 */ /* 0x000fc800078e00ff */
[----:B------:R-:W-:-:S04]  /*142550*/  IMAD.WIDE.U32.X R86, R125, 0x1ef3622f, R86, P5 ;  /* 0x1ef3622f7d567825 */ /* 0x000fc800028e0456 */
[----:B------:R-:W-:-:S04]  /*142560*/  IMAD.WIDE.U32 R38, P5, R10, 0x1a22d9f3, R90 ;  /* 0x1a22d9f30a267825 */ /* 0x000fc800078a005a */
[----:B------:R-:W-:Y:S01]  /*142570*/  IMAD.IADD R19, R35, 0x1, R118 ;  /* 0x0000000123137824 */ /* 0x000fe200078e0276 */
[----:B------:R-:W-:Y:S01]  /*142580*/  MOV R96, R39 ;  /* 0x0000002700607202 */ /* 0x000fe20000000f00 */
[----:B------:R-:W-:Y:S01]  /*142590*/  IMAD.X R35, RZ, RZ, RZ, P3 ;  /* 0x000000ffff237224 */ /* 0x000fe200018e06ff */
[----:B------:R-:W-:Y:S01]  /*1425a0*/  IADD3 R41, P3, PT, R38, R41, RZ ;  /* 0x0000002926297210 */ /* 0x000fe20007f7e0ff */
[----:B------:R-:W-:Y:S01]  /*1425b0*/  IMAD.WIDE.U32 R90, R125, 0x6ca1493b, RZ ;  /* 0x6ca1493b7d5a7825 */ /* 0x000fe200078e00ff */
[----:B------:R-:W-:-:S03]  /*1425c0*/  IADD3.X R39, P1, PT, RZ, R94, RZ, P1, !PT ;  /* 0x0000005eff277210 */ /* 0x000fc60000f3e4ff */
[----:B------:R-:W-:-:S04]  /*1425d0*/  IMAD.WIDE.U32 R110, R68, R66, R20 ;  /* 0x00000042446e7225 */ /* 0x000fc800078e0014 */
[----:B------:R-:W-:Y:S01]  /*1425e0*/  IMAD.X R97, RZ, RZ, RZ, P5 ;  /* 0x000000ffff617224 */ /* 0x000fe200028e06ff */
[----:B------:R-:W-:Y:S01]  /*1425f0*/  IADD3 RZ, P5, PT, R88, R120, RZ ;  /* 0x0000007858ff7210 */ /* 0x000fe20007fbe0ff */
[----:B------:R-:W-:Y:S01]  /*142600*/  IMAD.IADD R11, R111, 0x1, R16 ;  /* 0x000000016f0b7824 */ /* 0x000fe200078e0210 */
[----:B------:R-:W-:Y:S01]  /*142610*/  IADD3.X R120, P1, PT, RZ, R95, RZ, P1, !PT ;  /* 0x0000005fff787210 */ /* 0x000fe20000f3e4ff */
[----:B------:R-:W-:Y:S01]  /*142620*/  IMAD.WIDE.U32.X R96, R125, 0x1a22d9f3, R96, P3 ;  /* 0x1a22d9f37d607825 */ /* 0x000fe200018e0460 */
[----:B------:R-:W-:Y:S02]  /*142630*/  IADD3.X RZ, P5, PT, R89, R23, RZ, P5, !PT ;  /* 0x0000001759ff7210 */ /* 0x000fe40002fbe4ff */
[----:B------:R-:W-:Y:S01]  /*142640*/  SHF.L.W.U32.HI R111, R110, 0x1, R11 ;  /* 0x000000016e6f7819 */ /* 0x000fe20000010e0b */
[----:B------:R-:W-:-:S04]  /*142650*/  IMAD.WIDE.U32 R16, P3, R10, -0x39c4fa40, R90 ;  /* 0xc63b05c00a107825 */ /* 0x000fc8000786005a */
[----:B------:R-:W-:-:S04]  /*142660*/  IMAD.WIDE.U32 R90, R10, 0x6ca1493b, RZ ;  /* 0x6ca1493b0a5a7825 */ /* 0x000fc800078e00ff */
[----:B------:R-:W-:Y:S01]  /*142670*/  IMAD.X R119, RZ, RZ, RZ, P3 ;  /* 0x000000ffff777224 */ /* 0x000fe200018e06ff */
[----:B------:R-:W-:Y:S01]  /*142680*/  IADD3 R25, P3, PT, R16, R91, RZ ;  /* 0x0000005b10197210 */ /* 0x000fe20007f7e0ff */
[----:B------:R-:W-:Y:S02]  /*142690*/  IMAD.MOV.U32 R118, RZ, RZ, R17 ;  /* 0x000000ffff767224 */ /* 0x000fe400078e0011 */
[----:B------:R-:W-:Y:S02]  /*1426a0*/  IMAD.IADD R13, R37, 0x1, R22 ;  /* 0x00000001250d7824 */ /* 0x000fe400078e0216 */
[----:B------:R-:W-:Y:S01]  /*1426b0*/  IMAD.WIDE.U32.X R94, R125, -0x39c4fa40, R118, P3 ;  /* 0xc63b05c07d5e7825 */ /* 0x000fe200018e0476 */
[----:B------:R-:W-:Y:S02]  /*1426c0*/  IADD3.X R37, P3, PT, R15, R92, RZ, P5, !PT ;  /* 0x0000005c0f257210 */ /* 0x000fe40002f7e4ff */
[----:B------:R-:W-:Y:S01]  /*1426d0*/  SHF.L.W.U32.HI R15, R123, 0x1, R110 ;  /* 0x000000017b0f7819 */ /* 0x000fe20000010e6e */
[----:B------:R-:W-:Y:S01]  /*1426e0*/  IMAD.WIDE.U32 R20, R125, 0x17c510ea, RZ ;  /* 0x17c510ea7d147825 */ /* 0x000fe200078e00ff */
[----:B------:R-:W-:-:S02]  /*1426f0*/  IADD3.X R110, P3, PT, R35, R93, RZ, P3, !PT ;  /* 0x0000005d236e7210 */ /* 0x000fc40001f7e4ff */
[----:B------:R-:W-:Y:S01]  /*142700*/  IADD3.X R92, P1, PT, R39, R34, RZ, P1, !PT ;  /* 0x00000022275c7210 */ /* 0x000fe20000f3e4ff */
[----:B------:R-:W-:Y:S01]  /*142710*/  IMAD.WIDE.U32 R22, R10, 0x17c510ea, RZ ;  /* 0x17c510ea0a167825 */ /* 0x000fe200078e00ff */
[----:B------:R-:W-:Y:S02]  /*142720*/  IADD3.X R36, P3, PT, R37, R36, RZ, P3, !PT ;  /* 0x0000002425247210 */ /* 0x000fe40001f7e4ff */
[----:B------:R-:W-:Y:S01]  /*142730*/  IADD3.X R93, P1, PT, R120, R19, RZ, P1, !PT ;  /* 0x00000013785d7210 */ /* 0x000fe20000f3e4ff */
[----:B------:R-:W-:Y:S01]  /*142740*/  IMAD.WIDE.U32 R20, P5, R10, 0x1ae3a46, R20 ;  /* 0x01ae3a460a147825 */ /* 0x000fe200078a0014 */
[----:B------:R-:W-:-:S03]  /*142750*/  IADD3.X R37, P3, PT, R110, R13, RZ, P3, !PT ;  /* 0x0000000d6e257210 */ /* 0x000fc60001f7e4ff */
[----:B------:R-:W-:Y:S01]  /*142760*/  IMAD.MOV.U32 R34, RZ, RZ, R21 ;  /* 0x000000ffff227224 */ /* 0x000fe200078e0015 */
[----:B------:R-:W-:Y:S01]  /*142770*/  IADD3.X R21, P1, PT, RZ, RZ, RZ, P1, !PT ;  /* 0x000000ffff157210 */ /* 0x000fe20000f3e4ff */
[----:B------:R-:W-:Y:S01]  /*142780*/  IMAD.WIDE.U32.X R26, R69, R69, R26, P4 ;  /* 0x00000045451a7225 */ /* 0x000fe200020e041a */
[----:B------:R-:W-:Y:S02]  /*142790*/  IADD3.X R13, P4, PT, RZ, RZ, RZ, P3, !PT ;  /* 0x000000ffff0d7210 */ /* 0x000fe40001f9e4ff */
[----:B------:R-:W-:Y:S01]  /*1427a0*/  IADD3 RZ, P3, PT, R92, R18, RZ ;  /* 0x000000125cff7210 */ /* 0x000fe20007f7e0ff */
[----:B------:R-:W-:Y:S01]  /*1427b0*/  IMAD.X R35, RZ, RZ, RZ, P5 ;  /* 0x000000ffff237224 */ /* 0x000fe200028e06ff */
[----:B------:R-:W-:Y:S01]  /*1427c0*/  IADD3 R17, P5, PT, R20, R23, RZ ;  /* 0x0000001714117210 */ /* 0x000fe20007fbe0ff */
[----:B------:R-:W-:Y:S01]  /*1427d0*/  IMAD.X R23, RZ, RZ, RZ, P1 ;  /* 0x000000ffff177224 */ /* 0x000fe200008e06ff */
[----:B------:R-:W-:Y:S01]  /*1427e0*/  IADD3.X RZ, P3, PT, R93, R127, RZ, P3, !PT ;  /* 0x0000007f5dff7210 */ /* 0x000fe20001f7e4ff */
[----:B------:R-:W-:Y:S01]  /*1427f0*/  IMAD.WIDE.U32 R92, R10, 0x30000000, R92 ;  /* 0x300000000a5c7825 */ /* 0x000fe200078e005c */
[----:B------:R-:W-:-:S02]  /*142800*/  IADD3 RZ, P1, PT, R36, R124, RZ ;  /* 0x0000007c24ff7210 */ /* 0x000fc40007f3e0ff */
[----:B------:R-:W-:Y:S01]  /*142810*/  IADD3.X R21, P3, PT, R21, R32, RZ, P3, !PT ;  /* 0x0000002015157210 */ /* 0x000fe20001f7e4ff */
[----:B------:R-:W-:Y:S01]  /*142820*/  IMAD.X R19, RZ, RZ, RZ, P4 ;  /* 0x000000ffff137224 */ /* 0x000fe200020e06ff */
[----:B------:R-:W-:Y:S01]  /*142830*/  IADD3.X RZ, P1, PT, R37, R31, RZ, P1, !PT ;  /* 0x0000001f25ff7210 */ /* 0x000fe20000f3e4ff */
[----:B------:R-:W-:Y:S01]  /*142840*/  IMAD.WIDE.U32 R88, R30, 0xf5138f, R88 ;  /* 0x00f5138f1e587825 */ /* 0x000fe200078e0058 */
[----:B------:R-:W-:Y:S02]  /*142850*/  IADD3.X R23, P3, PT, R23, R33, RZ, P3, !PT ;  /* 0x0000002117177210 */ /* 0x000fe40001f7e4ff */
[----:B------:R-:W-:Y:S01]  /*142860*/  IADD3.X R33, P1, PT, R13, R128, RZ, P1, !PT ;  /* 0x000000800d217210 */ /* 0x000fe20000f3e4ff */
[----:B------:R-:W-:Y:S01]  /*142870*/  IMAD.WIDE.U32.X R34, R125, 0x1ae3a46, R34, P5 ;  /* 0x01ae3a467d227825 */ /* 0x000fe200028e0422 */
[----:B------:R-:W-:Y:S02]  /*142880*/  IADD3.X R114, P5, PT, R114, R115, RZ, P0, !PT ;  /* 0x0000007372727210 */ /* 0x000fe400007be4ff */
[----:B------:R-:W-:Y:S01]  /*142890*/  IADD3 R113, PT, PT, R93, R12, RZ ;  /* 0x0000000c5d717210 */ /* 0x000fe20007ffe0ff */
[----:B------:R-:W-:Y:S01]  /*1428a0*/  IMAD.WIDE.U32 R12, R92, -0x1, RZ ;  /* 0xffffffff5c0c7825 */ /* 0x000fe200078e00ff */
[----:B------:R-:W-:-:S02]  /*1428b0*/  IADD3.X R88, P4, PT, R21, R88, RZ, P3, !PT ;  /* 0x0000005815587210 */ /* 0x000fc40001f9e4ff */
[----:B------:R-:W-:Y:S01]  /*1428c0*/  IADD3.X R129, P1, PT, R19, R129, RZ, P1, !PT ;  /* 0x0000008113817210 */ /* 0x000fe20000f3e4ff */
[----:B------:R-:W-:Y:S01]  /*1428d0*/  IMAD.IADD R122, R89, 0x1, R122 ;  /* 0x00000001597a7824 */ /* 0x000fe200078e027a */
[----:B------:R-:W-:Y:S01]  /*1428e0*/  IADD3.X R116, P5, PT, R121, R116, RZ, P5, !PT ;  /* 0x0000007479747210 */ /* 0x000fe20002fbe4ff */
[----:B------:R-:W-:Y:S01]  /*1428f0*/  IMAD R31, R92, -0x7af74001, -R113 ;  /* 0x8508bfff5c1f7824 */ /* 0x000fe200078e0a71 */
        /* <DEDUP_REMOVED lines=8> */
[----:B------:R-:W-:Y:S01]  /*142980*/  IADD3 RZ, P0, PT, R88, R24, RZ ;  /* 0x0000001858ff7210 */ /* 0x000fe20007f1e0ff */
[----:B------:R-:W-:Y:S01]  /*142990*/  IMAD.IADD R126, R37, 0x1, R126 ;  /* 0x00000001257e7824 */ /* 0x000fe200078e027e */
[----:B------:R-:W-:Y:S02]  /*1429a0*/  IADD3.X R23, PT, PT, RZ, RZ, RZ, P5, P3 ;  /* 0x000000ffff177210 */ /* 0x000fe40002fe64ff */
[----:B------:R-:W-:Y:S01]  /*1429b0*/  IADD3 RZ, P3, PT, R92, R18, RZ ;  /* 0x000000125cff7210 */ /* 0x000fe20007f7e0ff */
[----:B------:R-:W-:Y:S01]  /*1429c0*/  IMAD.WIDE.U32 R92, R13, 0x1, RZ ;  /* 0x000000010d5c7825 */ /* 0x000fe200078e00ff */
[----:B------:R-:W-:Y:S02]  /*1429d0*/  IADD3.X R31, P4, PT, RZ, RZ, RZ, P4, !PT ;  /* 0x000000ffff1f7210 */ /* 0x000fe4000279e4ff */
        /* <DEDUP_REMOVED lines=10> */
[----:B------:R-:W-:-:S03]  /*142a80*/  IADD3 R18, P0, PT, R19, R92, RZ ;  /* 0x0000005c13127210 */ /* 0x000fc60007f1e0ff */
[----:B------:R-:W-:Y:S01]  /*142a90*/  IMAD.X R19, RZ, RZ, RZ, P1 ;  /* 0x000000ffff137224 */ /* 0x000fe200008e06ff */
[----:B------:R-:W-:Y:S01]  /*142aa0*/  IADD3.X RZ, P3, PT, R113, R18, RZ, P3, !PT ;  /* 0x0000001271ff7210 */ /* 0x000fe20001f7e4ff */
[----:B------:R-:W-:Y:S01]  /*142ab0*/  IMAD.MOV.U32 R18, RZ, RZ, R93 ;  /* 0x000000ffff127224 */ /* 0x000fe200078e005d */
[----:B------:R-:W-:Y:S01]  /*142ac0*/  IADD3.X R36, P1, PT, R115, R36, RZ, P5, !PT ;  /* 0x0000002473247210 */ /* 0x000fe20002f3e4ff */
[----:B------:R-:W-:-:S03]  /*142ad0*/  IMAD.WIDE.U32 R30, R30, 0x17c510ea, R32 ;  /* 0x17c510ea1e1e7825 */ /* 0x000fc600078e0020 */
[----:B------:R-:W-:Y:S01]  /*142ae0*/  IADD3.X R37, P1, PT, R37, R126, RZ, P1, !PT ;  /* 0x0000007e25257210 */ /* 0x000fe20000f3e4ff */
[----:B------:R-:W-:Y:S01]  /*142af0*/  IMAD.WIDE.U32.X R18, R13, -0x7af74000, R18, P0 ;  /* 0x8508c0000d127825 */ /* 0x000fe200000e0412 */
[----:B------:R-:W-:Y:S02]  /*142b00*/  IADD3 RZ, P0, PT, R36, R40, RZ ;  /* 0x0000002824ff7210 */ /* 0x000fe40007f1e0ff */
[----:B------:R-:W-:Y:S01]  /*142b10*/  IADD3.X R33, P1, PT, RZ, RZ, RZ, P1, !PT ;  /* 0x000000ffff217210 */ /* 0x000fe20000f3e4ff */
[----:B------:R-:W-:Y:S01]  /*142b20*/  IMAD.IADD R32, R89, 0x1, R14 ;  /* 0x0000000159207824 */ /* 0x000fe200078e020e */
[----:B------:R-:W-:Y:S01]  /*142b30*/  IADD3.X R89, P3, PT, RZ, R18, RZ, P3, !PT ;  /* 0x00000012ff597210 */ /* 0x000fe20001f7e4ff */
[----:B------:R-:W-:Y:S01]  /*142b40*/  IMAD.WIDE.U32 R28, R13, 0x30000000, RZ ;  /* 0x300000000d1c7825 */ /* 0x000fe200078e00ff */
[----:B------:R-:W-:Y:S02]  /*142b50*/  IADD3.X R14, P4, PT, R39, R6, RZ, P4, !PT ;  /* 0x00000006270e7210 */ /* 0x000fe4000279e4ff */
[----:B------:R-:W-:Y:S01]  /*142b60*/  IADD3.X RZ, P0, PT, R37, R41, RZ, P0, !PT ;  /* 0x0000002925ff7210 */ /* 0x000fe2000071e4ff */
[----:B------:R-:W-:Y:S01]  /*142b70*/  IMAD.X R39, RZ, RZ, RZ, P1 ;  /* 0x000000ffff277224 */ /* 0x000fe200008e06ff */
[----:B------:R-:W-:Y:S01]  /*142b80*/  IADD3.X R41, P3, PT, RZ, R19, RZ, P3, !PT ;  /* 0x00000013ff297210 */ /* 0x000fe20001f7e4ff */
[----:B------:R-:W-:Y:S01]  /*142b90*/  IMAD.WIDE.U32 R18, R12, 0x30000000, RZ ;  /* 0x300000000c127825 */ /* 0x000fe200078e00ff */
[----:B------:R-:W-:-:S02]  /*142ba0*/  IADD3.X R24, P4, PT, R91, R7, RZ, P4, !PT ;  /* 0x000000075b187210 */ /* 0x000fc4000279e4ff */
[----:B------:R-:W-:Y:S01]  /*142bb0*/  IADD3.X R88, P3, PT, R89, R88, RZ, P3, !PT ;  /* 0x0000005859587210 */ /* 0x000fe20001f7e4ff */
[----:B------:R-:W-:Y:S01]  /*142bc0*/  IMAD.WIDE.U32 R6, P1, R12, 0x170b5d44, R28 ;  /* 0x170b5d440c067825 */ /* 0x000fe2000782001c */
[----:B------:R-:W-:Y:S02]  /*142bd0*/  IADD3.X R29, P0, PT, R33, R96, RZ, P0, !PT ;  /* 0x00000060211d7210 */ /* 0x000fe4000071e4ff */
[----:B------:R-:W-:Y:S01]  /*142be0*/  IADD3.X R89, P3, PT, R41, R32, RZ, P3, !PT ;  /* 0x0000002029597210 */ /* 0x000fe20001f7e4ff */
[----:B------:R-:W-:Y:S01]  /*142bf0*/  IMAD.MOV.U32 R32, RZ, RZ, R7 ;  /* 0x000000ffff207224 */ /* 0x000fe200078e0007 */
[----:B------:R-:W-:Y:S01]  /*142c00*/  IADD3.X R33, PT, PT, RZ, RZ, RZ, P1, !PT ;  /* 0x000000ffff217210 */ /* 0x000fe20000ffe4ff */
[----:B------:R-:W-:Y:S01]  /*142c10*/  IMAD.IADD R132, R31, 0x1, R132 ;  /* 0x000000011f847824 */ /* 0x000fe200078e0284 */
[----:B------:R-:W-:Y:S02]  /*142c20*/  IADD3 R19, P5, PT, R6, R19, RZ ;  /* 0x0000001306137210 */ /* 0x000fe40007fbe0ff */
[----:B------:R-:W-:-:S02]  /*142c30*/  IADD3 RZ, P1, PT, R88, R18, RZ ;  /* 0x0000001258ff7210 */ /* 0x000fc40007f3e0ff */
[----:B------:R-:W-:Y:S01]  /*142c40*/  IADD3.X R39, P0, PT, R39, R97, RZ, P0, !PT ;  /* 0x0000006127277210 */ /* 0x000fe2000071e4ff */
[----:B------:R-:W-:Y:S01]  /*142c50*/  IMAD.WIDE.U32 R96, R12, 0x30000000, R88 ;  /* 0x300000000c607825 */ /* 0x000fe200078e0058 */
[----:B------:R-:W-:Y:S02]  /*142c60*/  IADD3.X RZ, P1, PT, R89, R19, RZ, P1, !PT ;  /* 0x0000001359ff7210 */ /* 0x000fe40000f3e4ff */
[----:B------:R-:W-:Y:S01]  /*142c70*/  IADD3.X R7, P3, PT, RZ, RZ, RZ, P3, !PT ;  /* 0x000000ffff077210 */ /* 0x000fe20001f7e4ff */
[----:B------:R-:W-:Y:S01]  /*142c80*/  IMAD.WIDE.U32.X R18, R13, 0x170b5d44, R32, P5 ;  /* 0x170b5d440d127825 */ /* 0x000fe200028e0420 */
[----:B------:R-:W-:Y:S02]  /*142c90*/  IADD3.X R28, P0, PT, R29, R30, RZ, P0, !PT ;  /* 0x0000001e1d1c7210 */ /* 0x000fe4000071e4ff */
        /* <DEDUP_REMOVED lines=16> */
[----:B------:R-:W-:Y:S01]  /*142da0*/  IMAD.MOV.U32 R38, RZ, RZ, R19 ;  /* 0x000000ffff267224 */ /* 0x000fe200078e0013 */
[----:B------:R-:W-:Y:S01]  /*142db0*/  IADD3.X RZ, P1, PT, R29, R25, RZ, P1, !PT ;  /* 0x000000191dff7210 */ /* 0x000fe20000f3e4ff */
[----:B------:R-:W-:Y:S01]  /*142dc0*/  IMAD.WIDE.U32 R30, R12, -0x45f6b800, RZ ;  /* 0xba0948000c1e7825 */ /* 0x000fe200078e00ff */
        /* <DEDUP_REMOVED lines=8> */
[----:B------:R-:W-:Y:S01]  /*142e50*/  IADD3.X R94, P1, PT, R7, R8, RZ, P1, !PT ;  /* 0x00000008075e7210 */ /* 0x000fe20000f3e4ff */
[----:B------:R-:W-:Y:S01]  /*142e60*/  IMAD.WIDE.U32 R24, P3, R12, 0x1a22d9f3, R24 ;  /* 0x1a22d9f30c187825 */ /* 0x000fe20007860018 */
[----:B------:R-:W-:-:S02]  /*142e70*/  IADD3.X R8, P4, PT, RZ, RZ, RZ, P4, !PT ;  /* 0x000000ffff087210 */ /* 0x000fc4000279e4ff */
[----:B------:R-:W-:Y:S01]  /*142e80*/  IADD3.X R95, P1, PT, R14, R23, RZ, P1, !PT ;  /* 0x000000170e5f7210 */ /* 0x000fe20000f3e4ff */
[----:B------:R-:W-:Y:S01]  /*142e90*/  IMAD.WIDE.U32 R36, R12, 0xf5138f, RZ ;  /* 0x00f5138f0c247825 */ /* 0x000fe200078e00ff */
[----:B------:R-:W-:Y:S02]  /*142ea0*/  IADD3.X R93, PT, PT, RZ, RZ, RZ, P3, !PT ;  /* 0x000000ffff5d7210 */ /* 0x000fe40001ffe4ff */
[----:B------:R-:W-:Y:S01]  /*142eb0*/  IADD3.X R8, P5, PT, RZ, R8, RZ, P5, !PT ;  /* 0x00000008ff087210 */ /* 0x000fe20002fbe4ff */
[C---:B------:R-:W-:Y:S01]  /*142ec0*/  IMAD.WIDE.U32.X R38, R13.reuse, 0x1ef3622f, R38, P0 ;  /* 0x1ef3622f0d267825 */ /* 0x040fe200000e0426 */
[----:B------:R-:W-:Y:S02]  /*142ed0*/  IADD3 RZ, P0, PT, R32, R30, RZ ;  /* 0x0000001e20ff7210 */ /* 0x000fe40007f1e0ff */
        /* <DEDUP_REMOVED lines=23> */
[----:B------:R-:W-:Y:S02]  /*143050*/  IMAD.IADD R16, R91, 0x1, R16 ;  /* 0x000000015b107824 */ /* 0x000fe400078e0210 */
[----:B------:R-:W-:Y:S02]  /*143060*/  IMAD.IADD R7, R7, 0x1, R25 ;  /* 0x0000000107077824 */ /* 0x000fe400078e0219 */
[----:B------:R-:W-:Y:S01]  /*143070*/  IMAD.MOV.U32 R40, RZ, RZ, R29 ;  /* 0x000000ffff287224 */ /* 0x000fe200078e001d */
[----:B------:R-:W-:Y:S01]  /*143080*/  IADD3.X R91, P0, PT, R21, R16, RZ, P0, !PT ;  /* 0x00000010155b7210 */ /* 0x000fe2000071e4ff */
[----:B------:R-:W-:-:S03]  /*143090*/  IMAD.WIDE.U32 R114, R7, 0x1, RZ ;  /* 0x0000000107727825 */ /* 0x000fc600078e00ff */
[----:B------:R-:W-:Y:S01]  /*1430a0*/  IADD3.X R21, P0, PT, RZ, RZ, RZ, P0, !PT ;  /* 0x000000ffff157210 */ /* 0x000fe2000071e4ff */
[----:B------:R-:W-:Y:S01]  /*1430b0*/  IMAD.WIDE.U32.X R40, R13, 0x1ae3a46, R40, P3 ;  /* 0x01ae3a460d287825 */ /* 0x000fe200018e0428 */
[----:B------:R-:W-:Y:S02]  /*1430c0*/  IADD3.X R13, P1, PT, RZ, RZ, RZ, P1, !PT ;  /* 0x000000ffff0d7210 */ /* 0x000fe40000f3e4ff */
[----:B------:R-:W-:Y:S01]  /*1430d0*/  IADD3 RZ, P3, PT, R94, R22, RZ ;  /* 0x000000165eff7210 */ /* 0x000fe20007f7e0ff */
[C---:B------:R-:W-:Y:S01]  /*1430e0*/  IMAD.WIDE.U32 R112, R6.reuse, 0x1, RZ ;  /* 0x0000000106707825 */ /* 0x040fe200078e00ff */
[----:B------:R-:W-:Y:S02]  /*1430f0*/  IADD3.X R19, PT, PT, RZ, RZ, RZ, P1, !PT ;  /* 0x000000ffff137210 */ /* 0x000fe40000ffe4ff */
[----:B------:R-:W-:Y:S01]  /*143100*/  IADD3.X RZ, P3, PT, R95, R17, RZ, P3, !PT ;  /* 0x000000115fff7210 */ /* 0x000fe20001f7e4ff */
        /* <DEDUP_REMOVED lines=19> */
[----:B------:R-:W-:Y:S01]  /*143240*/  IMAD.WIDE.U32 R94, R10, 0x17c510ea, R94 ;  /* 0x17c510ea0a5e7825 */ /* 0x000fe200078e005e */
[----:B------:R-:W-:Y:S02]  /*143250*/  IADD3.X R29, P0, PT, RZ, R17, RZ, P0, !PT ;  /* 0x00000011ff1d7210 */ /* 0x000fe4000071e4ff */
        /* <DEDUP_REMOVED lines=13> */
[----:B------:R-:W-:Y:S01]  /*143330*/  IMAD.WIDE.U32 R36, R6, 0xf5138f, RZ ;  /* 0x00f5138f06247825 */ /* 0x000fe200078e00ff */
[----:B------:R-:W-:-:S02]  /*143340*/  IADD3.X R25, P1, PT, RZ, RZ, RZ, P1, !PT ;  /* 0x000000ffff197210 */ /* 0x000fc40000f3e4ff */
[----:B------:R-:W-:Y:S01]  /*143350*/  IADD3.X R10, P3, PT, R35, R10, RZ, P3, !PT ;  /* 0x0000000a230a7210 */ /* 0x000fe20001f7e4ff */
[----:B------:R-:W-:Y:S01]  /*143360*/  IMAD.WIDE.U32.X R20, R7, 0x170b5d44, R20, P5 ;  /* 0x170b5d4407147825 */ /* 0x000fe200028e0414 */
[----:B------:R-:W-:Y:S02]  /*143370*/  IADD3.X RZ, P4, PT, R15, R19, RZ, P4, !PT ;  /* 0x000000130fff7210 */ /* 0x000fe4000279e4ff */
[----:B------:R-:W-:Y:S01]  /*143380*/  IADD3.X R23, P5, PT, RZ, RZ, RZ, P0, !PT ;  /* 0x000000ffff177210 */ /* 0x000fe200007be4ff */
[----:B------:R-:W-:Y:S01]  /*143390*/  IMAD.X R17, RZ, RZ, RZ, P1 ;  /* 0x000000ffff117224 */ /* 0x000fe200008e06ff */
[----:B------:R-:W-:Y:S01]  /*1433a0*/  IADD3 RZ, P1, PT, R32, R86, RZ ;  /* 0x0000005620ff7210 */ /* 0x000fe20007f3e0ff */
[----:B------:R-:W-:Y:S01]  /*1433b0*/  IMAD.WIDE.U32 R18, R7, -0x45f6b800, RZ ;  /* 0xba09480007127825 */ /* 0x000fe200078e00ff */
[----:B------:R-:W-:Y:S02]  /*1433c0*/  IADD3.X R111, P2, PT, R111, R27, RZ, P2, !PT ;  /* 0x0000001b6f6f7210 */ /* 0x000fe4000175e4ff */
[----:B------:R-:W-:Y:S01]  /*1433d0*/  IADD3.X R8, P0, PT, R13, R8, RZ, P3, !PT ;  /* 0x000000080d087210 */ /* 0x000fe20001f1e4ff */
[----:B------:R-:W-:Y:S01]  /*1433e0*/  IMAD.WIDE.U32 R96, R6, 0x30000000, R14 ;  /* 0x3000000006607825 */ /* 0x000fe200078e000e */
[----:B------:R-:W-:-:S02]  /*1433f0*/  IADD3.X R27, P4, PT, R23, R20, RZ, P4, !PT ;  /* 0x00000014171b7210 */ /* 0x000fc4000279e4ff */
[----:B------:R-:W-:Y:S01]  /*143400*/  IADD3.X R13, PT, PT, RZ, RZ, RZ, P5, !PT ;  /* 0x000000ffff0d7210 */ /* 0x000fe20002ffe4ff */
[----:B------:R-:W-:Y:S01]  /*143410*/  IMAD.WIDE.U32 R22, R12, 0xf5138f, R90 ;  /* 0x00f5138f0c167825 */ /* 0x000fe200078e005a */
[----:B------:R-:W-:Y:S02]  /*143420*/  IADD3.X RZ, P5, PT, R33, R87, RZ, P1, !PT ;  /* 0x0000005721ff7210 */ /* 0x000fe40000fbe4ff */
[----:B------:R-:W-:Y:S01]  /*143430*/  IADD3.X R13, P1, PT, R13, R21, RZ, P4, !PT ;  /* 0x000000150d0d7210 */ /* 0x000fe2000273e4ff */
[C---:B------:R-:W-:Y:S01]  /*143440*/  IMAD.WIDE.U32 R20, R6.reuse, -0x45f6b800, RZ ;  /* 0xba09480006147825 */ /* 0x040fe200078e00ff */
[----:B------:R-:W-:Y:S02]  /*143450*/  IADD3.X R35, P4, PT, R25, R88, RZ, P5, !PT ;  /* 0x0000005819237210 */ /* 0x000fe40002f9e4ff */
[----:B------:R-:W-:Y:S01]  /*143460*/  IADD3.X R22, P1, PT, R27, R22, RZ, P1, !PT ;  /* 0x000000161b167210 */ /* 0x000fe20000f3e4ff */
[----:B------:R-:W-:Y:S01]  /*143470*/  IMAD.WIDE.U32 R18, P5, R6, 0x1ef3622f, R18 ;  /* 0x1ef3622f06127825 */ /* 0x000fe200078a0012 */
[----:B------:R-:W-:-:S02]  /*143480*/  IADD3.X R17, P4, PT, R17, R89, RZ, P4, !PT ;  /* 0x0000005911117210 */ /* 0x000fc4000279e4ff */
[----:B------:R-:W-:Y:S01]  /*143490*/  IADD3.X R10, P0, PT, R10, R111, RZ, P0, !PT ;  /* 0x0000006f0a0a7210 */ /* 0x000fe2000071e4ff */
[----:B------:R-:W-:Y:S01]  /*1434a0*/  IMAD.IADD R24, R23, 0x1, R24 ;  /* 0x0000000117187824 */ /* 0x000fe200078e0218 */
        /* <DEDUP_REMOVED lines=15> */
[----:B------:R-:W-:Y:S02]  /*1435a0*/  IADD3.X R13, P4, PT, RZ, RZ, RZ, P4, !PT ;  /* 0x000000ffff0d7210 */ /* 0x000fe4000279e4ff */
[----:B------:R-:W-:Y:S01]  /*1435b0*/  IADD3.X R29, P5, PT, R17, R27, RZ, P5, !PT ;  /* 0x0000001b111d7210 */ /* 0x000fe20002fbe4ff */
[----:B------:R-:W-:-:S04]  /*1435c0*/  IMAD.WIDE.U32 R24, R12, 0x6ca1493b, R32 ;  /* 0x6ca1493b0c187825 */ /* 0x000fc800078e0020 */
[----:B------:R-:W-:Y:S01]  /*1435d0*/  IMAD.X R17, RZ, RZ, RZ, P4 ;  /* 0x000000ffff117224 */ /* 0x000fe200020e06ff */
[----:B------:R-:W-:Y:S01]  /*1435e0*/  IADD3 R33, P4, PT, R20, R37, RZ ;  /* 0x0000002514217210 */ /* 0x000fe20007f9e0ff */
[----:B------:R-:W-:Y:S01]  /*1435f0*/  IMAD.X R27, RZ, RZ, RZ, P1 ;  /* 0x000000ffff1b7224 */ /* 0x000fe200008e06ff */
[----:B------:R-:W-:Y:S01]  /*143600*/  IADD3.X R24, P5, PT, R19, R24, RZ, P5, !PT ;  /* 0x0000001813187210 */ /* 0x000fe20002fbe4ff */
[----:B------:R-:W-:Y:S01]  /*143610*/  IMAD.IADD R8, R25, 0x1, R30 ;  /* 0x0000000119087824 */ /* 0x000fe200078e021e */
[----:B------:R-:W-:Y:S01]  /*143620*/  IADD3 RZ, P1, PT, R34, R38, RZ ;  /* 0x0000002622ff7210 */ /* 0x000fe20007f3e0ff */
[----:B------:R-:W-:Y:S02]  /*143630*/  IMAD.MOV.U32 R26, RZ, RZ, R21 ;  /* 0x000000ffff1a7224 */ /* 0x000fe400078e0015 */
[----:B------:R-:W-:Y:S01]  /*143640*/  IMAD.WIDE.U32 R22, R6, -0x45f6b800, R22 ;  /* 0xba09480006167825 */ /* 0x000fe200078e0016 */
[----:B------:R-:W-:Y:S02]  /*143650*/  IADD3.X R25, P5, PT, R29, R8, RZ, P5, !PT ;  /* 0x000000081d197210 */ /* 0x000fe40002fbe4ff */
[----:B------:R-:W-:Y:S01]  /*143660*/  IADD3.X RZ, P1, PT, R35, R39, RZ, P1, !PT ;  /* 0x0000002723ff7210 */ /* 0x000fe20000f3e4ff */
        /* <DEDUP_REMOVED lines=8> */
[----:B------:R-:W-:Y:S01]  /*1436f0*/  IADD3.X R19, PT, PT, RZ, RZ, RZ, P5, !PT ;  /* 0x000000ffff137210 */ /* 0x000fe20002ffe4ff */
[----:B------:R-:W-:Y:S01]  /*143700*/  IMAD.WIDE.U32 R12, R7, 0x6ca1493b, RZ ;  /* 0x6ca1493b070c7825 */ /* 0x000fe200078e00ff */
[----:B------:R-:W-:-:S02]  /*143710*/  IADD3.X R8, P3, PT, RZ, RZ, RZ, P3, !PT ;  /* 0x000000ffff087210 */ /* 0x000fc40001f7e4ff */
[----:B------:R-:W-:Y:S01]  /*143720*/  IADD3.X R19, P4, PT, R19, R31, RZ, P4, !PT ;  /* 0x0000001f13137210 */ /* 0x000fe2000279e4ff */
[----:B------:R-:W-:Y:S01]  /*143730*/  IMAD.WIDE.U32 R26, P5, R66, R67, R26 ;  /* 0x00000043421a7225 */ /* 0x000fe200078a001a */
[----:B------:R-:W-:Y:S02]  /*143740*/  IADD3.X R8, P0, PT, RZ, R8, RZ, P0, !PT ;  /* 0x00000008ff087210 */ /* 0x000fe4000071e4ff */
[----:B------:R-:W-:Y:S01]  /*143750*/  IADD3.X R10, P4, PT, R21, R34, RZ, P4, !PT ;  /* 0x00000022150a7210 */ /* 0x000fe2000279e4ff */
[----:B------:R-:W-:Y:S01]  /*143760*/  IMAD.X R29, RZ, RZ, RZ, P5 ;  /* 0x000000ffff1d7224 */ /* 0x000fe200028e06ff */
[----:B------:R-:W-:Y:S01]  /*143770*/  IADD3.X R21, PT, PT, RZ, RZ, RZ, P0, P3 ;  /* 0x000000ffff157210 */ /* 0x000fe200007e64ff */
[C---:B------:R-:W-:Y:S01]  /*143780*/  IMAD.WIDE.U32 R32, R6.reuse, 0x6ca1493b, RZ ;  /* 0x6ca1493b06207825 */ /* 0x040fe200078e00ff */
[----:B------:R-:W-:Y:S02]  /*143790*/  IADD3.X R40, P1, PT, R17, R41, RZ, P1, !PT ;  /* 0x0000002911287210 */ /* 0x000fe40000f3e4ff */
[----:B------:R-:W-:Y:S01]  /*1437a0*/  SHF.L.W.U32.HI R17, R11, 0x1, R134 ;  /* 0x000000010b117819 */ /* 0x000fe20000010e86 */
[----:B------:R-:W-:Y:S01]  /*1437b0*/  IMAD.WIDE.U32 R12, P5, R6, -0x39c4fa40, R12 ;  /* 0xc63b05c0060c7825 */ /* 0x000fe200078a000c */
[----:B------:R-:W-:-:S02]  /*1437c0*/  IADD3 RZ, P0, PT, R10, R32, RZ ;  /* 0x000000200aff7210 */ /* 0x000fc40007f1e0ff */
[----:B------:R-:W-:Y:S01]  /*1437d0*/  IADD3.X R8, P1, PT, R37, R8, RZ, P1, !PT ;  /* 0x0000000825087210 */ /* 0x000fe20000f3e4ff */
[----:B------:R-:W-:Y:S01]  /*1437e0*/  IMAD.IADD R28, R35, 0x1, R28 ;  /* 0x00000001231c7824 */ /* 0x000fe200078e021c */
[----:B------:R-:W-:Y:S01]  /*1437f0*/  IADD3 R35, P3, PT, R12, R33, RZ ;  /* 0x000000210c237210 */ /* 0x000fe20007f7e0ff */
[----:B------:R-:W-:Y:S01]  /*143800*/  IMAD.WIDE.U32 R30, R66, R66, RZ ;  /* 0x00000042421e7225 */ /* 0x000fe200078e00ff */
[----:B------:R-:W-:Y:S02]  /*143810*/  IADD3.X R40, P1, PT, R40, R21, RZ, P1, !PT ;  /* 0x0000001528287210 */ /* 0x000fe40000f3e4ff */
        /* <DEDUP_REMOVED lines=9> */
[----:B------:R-:W-:Y:S02]  /*1438b0*/  SHF.L.W.U32.HI R134, R134, 0x1, R9 ;  /* 0x0000000186867819 */ /* 0x000fe40000010e09 */
[----:B------:R-:W-:Y:S01]  /*1438c0*/  MOV R28, R27 ;  /* 0x0000001b001c7202 */ /* 0x000fe20000000f00 */
[----:B------:R-:W-:Y:S01]  /*1438d0*/  IMAD.WIDE.U32 R30, P3, R6, 0x1ae3a46, R30 ;  /* 0x01ae3a46061e7825 */ /* 0x000fe2000786001e */
[----:B------:R-:W-:Y:S02]  /*1438e0*/  IADD3.X R21, P0, PT, R13, R32, RZ, P0, !PT ;  /* 0x000000200d157210 */ /* 0x000fe4000071e4ff */
[----:B------:R-:W-:Y:S01]  /*1438f0*/  IADD3.X R19, P2, PT, R134, R19, RZ, P2, !PT ;  /* 0x0000001386137210 */ /* 0x000fe2000175e4ff */
        /* <DEDUP_REMOVED lines=8> */
[----:B------:R-:W-:Y:S01]  /*143980*/  IMAD.WIDE.U32.X R28, R67, R67, R28, P5 ;  /* 0x00000043431c7225 */ /* 0x000fe200028e041c */
[----:B------:R-:W-:-:S03]  /*143990*/  IADD3.X R19, P4, PT, R40, R19, RZ, P4, !PT ;  /* 0x0000001328137210 */ /* 0x000fc6000279e4ff */
[----:B------:R-:W-:Y:S01]  /*1439a0*/  IMAD.WIDE.U32.X R36, R7, 0x1ae3a46, R36, P3 ;  /* 0x01ae3a4607247825 */ /* 0x000fe200018e0424 */
[----:B------:R-:W-:Y:S02]  /*1439b0*/  IADD3 RZ, P3, PT, R32, R34, RZ ;  /* 0x0000002220ff7210 */ /* 0x000fe40007f7e0ff */
[----:B------:R-:W-:Y:S01]  /*1439c0*/  IADD3.X R33, P0, PT, R26, R19, RZ, P0, !PT ;  /* 0x000000131a217210 */ /* 0x000fe2000071e4ff */
[C---:B------:R-:W-:Y:S01]  /*1439d0*/  IMAD.WIDE.U32 R24, R6.reuse, 0xf5138f, R24 ;  /* 0x00f5138f06187825 */ /* 0x040fe200078e0018 */
[----:B------:R-:W-:Y:S02]  /*1439e0*/  LEA.HI.X R9, P2, R9, R28, RZ, 0x1, P2 ;  /* 0x0000001c09097211 */ /* 0x000fe40001050cff */
[----:B------:R-:W-:Y:S01]  /*1439f0*/  IADD3.X RZ, P3, PT, R33, R13, RZ, P3, !PT ;  /* 0x0000000d21ff7210 */ /* 0x000fe20001f7e4ff */
[----:B------:R-:W-:Y:S01]  /*143a00*/  IMAD.WIDE.U32 R10, R6, 0x6ca1493b, R10 ;  /* 0x6ca1493b060a7825 */ /* 0x000fe200078e000a */
[----:B------:R-:W-:Y:S02]  /*143a10*/  IADD3.X R7, P0, PT, RZ, RZ, RZ, P0, !PT ;  /* 0x000000ffff077210 */ /* 0x000fe4000071e4ff */
[----:B------:R-:W-:Y:S01]  /*143a20*/  MOV R93, R24 ;  /* 0x00000018005d7202 */ /* 0x000fe20000000f00 */
[----:B------:R-:W-:Y:S01]  /*143a30*/  IMAD.IADD R18, R18, 0x1, R23 ;  /* 0x0000000112127824 */ /* 0x000fe200078e0217 */
[----:B------:R-:W-:Y:S01]  /*143a40*/  IADD3.X R8, P3, PT, R7, R36, RZ, P3, !PT ;  /* 0x0000002407087210 */ /* 0x000fe20001f7e4ff */
[----:B------:R-:W-:-:S02]  /*143a50*/  IMAD.X R7, RZ, RZ, RZ, P0 ;  /* 0x000000ffff077224 */ /* 0x000fc400000e06ff */
[----:B------:R-:W-:Y:S02]  /*143a60*/  IMAD.IADD R20, R20, 0x1, R25 ;  /* 0x0000000114147824 */ /* 0x000fe400078e0219 */
[----:B------:R-:W-:Y:S01]  /*143a70*/  IMAD.IADD R12, R12, 0x1, R11 ;  /* 0x000000010c0c7824 */ /* 0x000fe200078e020b */
[----:B------:R-:W-:Y:S01]  /*143a80*/  IADD3.X R37, P3, PT, R7, R37, RZ, P3, !PT ;  /* 0x0000002507257210 */ /* 0x000fe20001f7e4ff */
[----:B------:R-:W-:Y:S01]  /*143a90*/  IMAD.MOV.U32 R95, RZ, RZ, R22 ;  /* 0x000000ffff5f7224 */ /* 0x000fe200078e0016 */
[----:B------:R-:W-:Y:S01]  /*143aa0*/  IADD3.X R7, P1, PT, RZ, RZ, RZ, P1, !PT ;  /* 0x000000ffff077210 */ /* 0x000fe20000f3e4ff */
[----:B------:R-:W-:Y:S02]  /*143ab0*/  IMAD.MOV.U32 R94, RZ, RZ, R18 ;  /* 0x000000ffff5e7224 */ /* 0x000fe400078e0012 */
[----:B------:R-:W-:Y:S01]  /*143ac0*/  IMAD.MOV.U32 R92, RZ, RZ, R20 ;  /* 0x000000ffff5c7224 */ /* 0x000fe200078e0014 */
[----:B------:R-:W-:Y:S01]  /*143ad0*/  IADD3.X R14, P3, P4, R8, RZ, R7, P3, P4 ;  /* 0x000000ff080e7210 */ /* 0x000fe20001c68407 */
[----:B------:R-:W-:-:S02]  /*143ae0*/  IMAD.X R8, RZ, RZ, RZ, P1 ;  /* 0x000000ffff087224 */ /* 0x000fc400008e06ff */
[----:B------:R-:W-:Y:S01]  /*143af0*/  IMAD.WIDE.U32 R6, R6, 0x17c510ea, R32 ;  /* 0x17c510ea06067825 */ /* 0x000fe200078e0020 */
[----:B------:R-:W-:Y:S02]  /*143b00*/  IADD3 R9, P0, PT, R14, R9, RZ ;  /* 0x000000090e097210 */ /* 0x000fe40007f1e0ff */
[----:B------:R-:W-:Y:S01]  /*143b10*/  IADD3.X R37, PT, PT, R37, RZ, R8, P3, P4 ;  /* 0x000000ff25257210 */ /* 0x000fe20001fe8408 */
[----:B------:R-:W-:Y:S02]  /*143b20*/  IMAD.IADD R30, R30, 0x1, R7 ;  /* 0x000000011e1e7824 */ /* 0x000fe400078e0207 */
        /* <DEDUP_REMOVED lines=75> */
.L_x_1340:
[----:B------:R-:W-:Y:S05]  /*143fe0*/  BSYNC.RELIABLE B3 ;  /* 0x0000000000037941 */ /* 0x000fea0003800100 */
.L_x_1339:
        /* <DEDUP_REMOVED lines=12> */
.L_x_1338:
[----:B------:R-:W-:Y:S05]  /*1440b0*/  BSYNC.RECONVERGENT B2 ;  /* 0x0000000000027941 */ /* 0x000fea0003800200 */
.L_x_1337:
        /* <DEDUP_REMOVED lines=58> */
[----:B------:R-:W-:Y:S02]  /*144460*/  IMAD.MOV.U32 R12, RZ, RZ, R11 ;  /* 0x000000ffff0c7224 */ /* 0x000fe400078e000b */
        /* <DEDUP_REMOVED lines=24> */
[----:B------:R-:W-:-:S03]  /*1445f0*/  IMAD.WIDE.U32 R18, P3, R77, R85, R18 ;  /* 0x000000554d127225 */ /* 0x000fc60007860012 */
[----:B------:R-:W-:Y:S01]  /*144600*/  IADD3.X R15, P2, PT, RZ, RZ, RZ, P2, !PT ;  /* 0x000000ffff0f7210 */ /* 0x000fe2000175e4ff */
        /* <DEDUP_REMOVED lines=8> */
[----:B------:R-:W-:-:S03]  /*144690*/  IADD3.X R14, PT, PT, RZ, R13, RZ, P0, !PT ;  /* 0x0000000dff0e7210 */ /* 0x000fc600007fe4ff */
[----:B------:R-:W-:-:S04]  /*1446a0*/  IMAD.WIDE.U32.X R6, R79, R85, R6, P4 ;  /* 0x000000554f067225 */ /* 0x000fc800020e0406 */
[----:B------:R-:W-:Y:S01]  /*1446b0*/  IMAD.WIDE.U32 R10, R81, R83, RZ ;  /* 0x00000053510a7225 */ /* 0x000fe200078e00ff */
[----:B------:R-:W-:-:S03]  /*1446c0*/  IADD3.X R20, P1, PT, R15, R6, RZ, P1, !PT ;  /* 0x000000060f147210 */ /* 0x000fc60000f3e4ff */
        /* <DEDUP_REMOVED lines=28> */
[----:B------:R-:W-:Y:S01]  /*144890*/  MOV R14, R13 ;  /* 0x0000000d000e7202 */ /* 0x000fe20000000f00 */
[----:B------:R-:W-:Y:S01]  /*1448a0*/  IMAD.MOV.U32 R18, RZ, RZ, R135 ;  /* 0x000000ffff127224 */ /* 0x000fe200078e0087 */
[----:B------:R-:W-:Y:S01]  /*1448b0*/  IADD3 RZ, P1, PT, R6, R10, RZ ;  /* 0x0000000a06ff7210 */ /* 0x000fe20007f3e0ff */
[----:B------:R-:W-:Y:S01]  /*1448c0*/  IMAD.X R15, RZ, RZ, RZ, P4 ;  /* 0x000000ffff0f7224 */ /* 0x000fe200020e06ff */
[----:B------:R-:W-:Y:S01]  /*1448d0*/  IADD3 R9, P4, PT, R12, R11, RZ ;  /* 0x0000000b0c097210 */ /* 0x000fe20007f9e0ff */
[----:B------:R-:W-:Y:S01]  /*1448e0*/  IMAD.WIDE.U32.X R18, R76, R85, R18, P5 ;  /* 0x000000554c127225 */ /* 0x000fe200028e0412 */
[----:B------:R-:W-:Y:S02]  /*1448f0*/  IADD3.X R11, P3, PT, RZ, RZ, RZ, P3, !PT ;  /* 0x000000ffff0b7210 */ /* 0x000fe40001f7e4ff */
[----:B------:R-:W-:Y:S01]  /*144900*/  IADD3.X RZ, P2, PT, R137, R21, RZ, P2, !PT ;  /* 0x0000001589ff7210 */ /* 0x000fe2000175e4ff */
[----:B------:R-:W-:Y:S01]  /*144910*/  IMAD.WIDE.U32.X R14, R79, R84, R14, P4 ;  /* 0x000000544f0e7225 */ /* 0x000fe200020e040e */
[----:B------:R-:W-:-:S02]  /*144920*/  IADD3.X RZ, P1, PT, R7, R9, RZ, P1, !PT ;  /* 0x0000000907ff7210 */ /* 0x000fc40000f3e4ff */
[----:B------:R-:W-:Y:S01]  /*144930*/  IADD3.X R7, P0, PT, RZ, RZ, RZ, P0, !PT ;  /* 0x000000ffff077210 */ /* 0x000fe2000071e4ff */
        /* <DEDUP_REMOVED lines=10> */
[----:B------:R-:W-:-:S04]  /*1449e0*/  IMAD.WIDE.U32 R14, R179, R179, RZ ;  /* 0x000000b3b30e7225 */ /* 0x000fc800078e00ff */
[----:B------:R-:W-:-:S04]  /*1449f0*/  IMAD.WIDE.U32 R10, P0, R179, R180, R10 ;  /* 0x000000b4b30a7225 */ /* 0x000fc8000780000a */
[----:B------:R-:W-:Y:S01]  /*144a00*/  IMAD.WIDE.U32 R18, R83, R80, RZ ;  /* 0x0000005053127225 */ /* 0x000fe200078e00ff */
[----:B------:R-:W-:-:S03]  /*144a10*/  IADD3 R37, P4, PT, R15, R10, RZ ;  /* 0x0000000a0f257210 */ /* 0x000fc60007f9e0ff */
[----:B------:R-:W-:-:S04]  /*144a20*/  IMAD.WIDE.U32 R12, P3, R81, R84, R12 ;  /* 0x00000054510c7225 */ /* 0x000fc8000786000c */
[----:B------:R-:W-:-:S04]  /*144a30*/  IMAD.WIDE.U32 R144, P2, R83, R85, R144 ;  /* 0x0000005553907225 */ /* 0x000fc80007840090 */
[----:B------:R-:W-:Y:S01]  /*144a40*/  IMAD.WIDE.U32 R122, R14, -0x1, RZ ;  /* 0xffffffff0e7a7825 */ /* 0x000fe200078e00ff */
[----:B------:R-:W-:Y:S02]  /*144a50*/  IADD3 R25, P5, PT, R144, R19, RZ ;  /* 0x0000001390197210 */ /* 0x000fe40007fbe0ff */
[----:B------:R-:W-:Y:S01]  /*144a60*/  MOV R32, R145 ;  /* 0x0000009100207202 */ /* 0x000fe20000000f00 */
[----:B------:R-:W-:-:S04]  /*144a70*/  IMAD.WIDE.U32 R146, R81, R82, R6 ;  /* 0x0000005251927225 */ /* 0x000fc800078e0006 */
[----:B------:R-:W-:-:S04]  /*144a80*/  IMAD.WIDE.U32 R20, R81, R82, RZ ;  /* 0x0000005251147225 */ /* 0x000fc800078e00ff */
[----:B------:R-:W-:Y:S02]  /*144a90*/  IMAD R27, R14, -0x7af74001, -R37 ;  /* 0x8508bfff0e1b7824 */ /* 0x000fe400078e0a25 */
[----:B------:R-:W-:Y:S01]  /*144aa0*/  IMAD.X R31, RZ, RZ, RZ, P3 ;  /* 0x000000ffff1f7224 */ /* 0x000fe200018e06ff */
[----:B------:R-:W-:Y:S01]  /*144ab0*/  IADD3 RZ, P3, PT, R146, R18, RZ ;  /* 0x0000001292ff7210 */ /* 0x000fe20007f7e0ff */
[----:B------:R-:W-:Y:S01]  /*144ac0*/  IMAD.X R33, RZ, RZ, RZ, P2 ;  /* 0x000000ffff217224 */ /* 0x000fe200010e06ff */
[----:B------:R-:W-:Y:S01]  /*144ad0*/  IADD3 R9, P2, PT, R12, R21, RZ ;  /* 0x000000150c097210 */ /* 0x000fe20007f5e0ff */
        /* <DEDUP_REMOVED lines=19> */
[----:B------:R-:W-:Y:S01]  /*144c10*/  IMAD.X R21, RZ, RZ, RZ, P5 ;  /* 0x000000ffff157224 */ /* 0x000fe200028e06ff */
[----:B------:R-:W-:Y:S01]  /*144c20*/  IADD3 R32, P5, PT, R19, R34, RZ ;  /* 0x0000002213207210 */ /* 0x000fe20007fbe0ff */
[----:B------:R-:W-:Y:S01]  /*144c30*/  IMAD.WIDE.U32 R6, R78, R82, RZ ;  /* 0x000000524e067225 */ /* 0x000fe200078e00ff */
[----:B------:R-:W-:-:S02]  /*144c40*/  IADD3.X R33, P3, PT, RZ, R33, RZ, P3, !PT ;  /* 0x00000021ff217210 */ /* 0x000fc40001f7e4ff */
[----:B------:R-:W-:Y:S01]  /*144c50*/  IADD3.X R9, P4, PT, R9, R12, RZ, P4, !PT ;  /* 0x0000000c09097210 */ /* 0x000fe2000279e4ff */
[----:B------:R-:W-:Y:S01]  /*144c60*/  IMAD.MOV.U32 R20, RZ, RZ, R35 ;  /* 0x000000ffff147224 */ /* 0x000fe200078e0023 */
[C---:B------:R-:W-:Y:S01]  /*144c70*/  LEA.X R25, P2, R8.reuse, R10, 0x1, P2 ;  /* 0x0000000a08197211 */ /* 0x040fe20001040cff */
[----:B------:R-:W-:Y:S01]  /*144c80*/  IMAD.WIDE.U32 R18, R83, R82, RZ ;  /* 0x0000005253127225 */ /* 0x000fe200078e00ff */
[----:B------:R-:W-:Y:S02]  /*144c90*/  IADD3.X R12, PT, PT, R13, RZ, RZ, P4, P1 ;  /* 0x000000ff0d0c7210 */ /* 0x000fe400027e24ff */
[----:B------:R-:W-:Y:S01]  /*144ca0*/  IADD3.X RZ, P0, PT, R37, R32, RZ, P0, !PT ;  /* 0x0000002025ff7210 */ /* 0x000fe2000071e4ff */
[----:B------:R-:W-:Y:S01]  /*144cb0*/  IMAD.WIDE.U32.X R14, R27, -0x7af74000, R20, P5 ;  /* 0x8508c0001b0e7825 */ /* 0x000fe200028e0414 */
[----:B------:R-:W-:Y:S02]  /*144cc0*/  SHF.L.U64.HI R21, R8, 0x1, R17 ;  /* 0x0000000108157819 */ /* 0x000fe40000010211 */
[----:B------:R-:W-:Y:S01]  /*144cd0*/  IADD3.X R8, P3, PT, R30, R9, RZ, P3, !PT ;  /* 0x000000091e087210 */ /* 0x000fe20001f7e4ff */
[----:B------:R-:W-:Y:S01]  /*144ce0*/  IMAD.WIDE.U32 R6, P5, R83, R84, R6 ;  /* 0x0000005453067225 */ /* 0x000fe200078a0006 */
[----:B------:R-:W-:-:S02]  /*144cf0*/  IADD3.X R14, P0, PT, RZ, R14, RZ, P0, !PT ;  /* 0x0000000eff0e7210 */ /* 0x000fc4000071e4ff */
[----:B------:R-:W-:Y:S01]  /*144d00*/  IADD3.X R9, P3, PT, R33, R12, RZ, P3, !PT ;  /* 0x0000000c21097210 */ /* 0x000fe20001f7e4ff */
[----:B------:R-:W-:Y:S01]  /*144d10*/  IMAD.X R13, RZ, RZ, RZ, P5 ;  /* 0x000000ffff0d7224 */ /* 0x000fe200028e06ff */
[----:B------:R-:W-:Y:S01]  /*144d20*/  IADD3 R19, P4, PT, R6, R19, RZ ;  /* 0x0000001306137210 */ /* 0x000fe20007f9e0ff */
[----:B------:R-:W-:Y:S01]  /*144d30*/  IMAD.MOV.U32 R12, RZ, RZ, R7 ;  /* 0x000000ffff0c7224 */ /* 0x000fe200078e0007 */
[----:B------:R-:W-:Y:S01]  /*144d40*/  IADD3 RZ, P1, PT, R8, R18, RZ ;  /* 0x0000001208ff7210 */ /* 0x000fe20007f3e0ff */
[----:B------:R-:W-:Y:S01]  /*144d50*/  IMAD.WIDE.U32 R30, R76, R81, RZ ;  /* 0x000000514c1e7225 */ /* 0x000fe200078e00ff */
[----:B------:R-:W-:Y:S02]  /*144d60*/  IADD3.X R36, P2, PT, R21, R11, RZ, P2, !PT ;  /* 0x0000000b15247210 */ /* 0x000fe4000175e4ff */
[----:B------:R-:W-:Y:S01]  /*144d70*/  IADD3.X RZ, P1, PT, R9, R19, RZ, P1, !PT ;  /* 0x0000001309ff7210 */ /* 0x000fe20000f3e4ff */
[----:B------:R-:W-:Y:S01]  /*144d80*/  IMAD.WIDE.U32.X R10, R78, R84, R12, P4 ;  /* 0x000000544e0a7225 */ /* 0x000fe200020e040c */
[----:B------:R-:W-:-:S02]  /*144d90*/  IADD3.X R7, P3, PT, RZ, RZ, RZ, P3, !PT ;  /* 0x000000ffff077210 */ /* 0x000fc40001f7e4ff */
[----:B------:R-:W-:Y:S01]  /*144da0*/  IADD3.X R15, P0, PT, RZ, R15, RZ, P0, !PT ;  /* 0x0000000fff0f7210 */ /* 0x000fe2000071e4ff */
[----:B------:R-:W-:Y:S01]  /*144db0*/  IMAD.WIDE.U32 R20, R27, 0x30000000, RZ ;  /* 0x300000001b147825 */ /* 0x000fe200078e00ff */
[----:B------:R-:W-:Y:S02]  /*144dc0*/  IADD3.X R10, P4, PT, R7, R10, RZ, P1, !PT ;  /* 0x0000000a070a7210 */ /* 0x000fe40000f9e4ff */
[----:B------:R-:W-:Y:S01]  /*144dd0*/  IADD3.X R14, P0, PT, R14, R25, RZ, P0, !PT ;  /* 0x000000190e0e7210 */ /* 0x000fe2000071e4ff */
[----:B------:R-:W-:Y:S01]  /*144de0*/  IMAD.WIDE.U32 R18, R79, R77, RZ ;  /* 0x0000004d4f127225 */ /* 0x000fe200078e00ff */
[----:B------:R-:W-:Y:S02]  /*144df0*/  IADD3.X R11, PT, PT, R11, RZ, RZ, P4, P3 ;  /* 0x000000ff0b0b7210 */ /* 0x000fe400027e64ff */
[----:B------:R-:W-:Y:S01]  /*144e00*/  IADD3.X R15, P0, PT, R15, R36, RZ, P0, !PT ;  /* 0x000000240f0f7210 */ /* 0x000fe2000071e4ff */
[----:B------:R-:W-:Y:S01]  /*144e10*/  IMAD.WIDE.U32 R34, R122, 0x30000000, RZ ;  /* 0x300000007a227825 */ /* 0x000fe200078e00ff */
[----:B------:R-:W-:-:S03]  /*144e20*/  SHF.L.W.U32.HI R17, R17, 0x1, R16 ;  /* 0x0000000111117819 */ /* 0x000fc60000010e10 */
[----:B------:R-:W-:-:S04]  /*144e30*/  IMAD.WIDE.U32 R20, P1, R122, 0x170b5d44, R20 ;  /* 0x170b5d447a147825 */ /* 0x000fc80007820014 */
[----:B------:R-:W-:Y:S01]  /*144e40*/  IMAD.WIDE.U32 R12, P5, R77, R79, R18 ;  /* 0x0000004f4d0c7225 */ /* 0x000fe200078a0012 */
[----:B------:R-:W-:-:S03]  /*144e50*/  IADD3 R7, P3, PT, R20, R35, RZ ;  /* 0x0000002314077210 */ /* 0x000fc60007f7e0ff */
[----:B------:R-:W-:Y:S01]  /*144e60*/  IMAD.WIDE.U32 R32, R77, R77, RZ ;  /* 0x0000004d4d207225 */ /* 0x000fe200078e00ff */
[----:B------:R-:W-:-:S03]  /*144e70*/  MOV R18, R13 ;  /* 0x0000000d00127202 */ /* 0x000fc60000000f00 */
[----:B------:R-:W-:-:S04]  /*144e80*/  IMAD.WIDE.U32 R30, P4, R81, R76, R30 ;  /* 0x0000004c511e7225 */ /* 0x000fc8000788001e */
[----:B------:R-:W-:Y:S01]  /*144e90*/  IMAD.X R19, RZ, RZ, RZ, P5 ;  /* 0x000000ffff137224 */ /* 0x000fe200028e06ff */
[----:B------:R-:W-:Y:S01]  /*144ea0*/  IADD3 RZ, P5, PT, R14, R34, RZ ;  /* 0x000000220eff7210 */ /* 0x000fe20007fbe0ff */
[----:B------:R-:W-:Y:S02]  /*144eb0*/  IMAD.X R37, RZ, RZ, RZ, P1 ;  /* 0x000000ffff257224 */ /* 0x000fe400008e06ff */
[----:B------:R-:W-:Y:S01]  /*144ec0*/  IMAD.MOV.U32 R36, RZ, RZ, R21 ;  /* 0x000000ffff247224 */ /* 0x000fe200078e0015 */
[----:B------:R-:W-:Y:S01]  /*144ed0*/  IADD3.X RZ, P5, PT, R15, R7, RZ, P5, !PT ;  /* 0x000000070fff7210 */ /* 0x000fe20002fbe4ff */
[----:B------:R-:W-:Y:S01]  /*144ee0*/  IMAD.X R39, RZ, RZ, RZ, P4 ;  /* 0x000000ffff277224 */ /* 0x000fe200020e06ff */
[----:B------:R-:W-:Y:S01]  /*144ef0*/  IADD3 R40, P4, PT, R33, R12, RZ ;  /* 0x0000000c21287210 */ /* 0x000fe20007f9e0ff */
[----:B------:R-:W-:Y:S01]  /*144f00*/  IMAD.WIDE.U32.X R36, R27, 0x170b5d44, R36, P3 ;  /* 0x170b5d441b247825 */ /* 0x000fe200018e0424 */
[----:B------:R-:W-:Y:S02]  /*144f10*/  IADD3.X R7, P0, PT, RZ, RZ, RZ, P0, !PT ;  /* 0x000000ffff077210 */ /* 0x000fe4000071e4ff */
[----:B------:R-:W-:Y:S01]  /*144f20*/  SHF.L.W.U32.HI R21, R16, 0x1, R41 ;  /* 0x0000000110157819 */ /* 0x000fe20000010e29 */
[----:B------:R-:W-:Y:S01]  /*144f30*/  IMAD.WIDE.U32 R126, R81, R81, RZ ;  /* 0x00000051517e7225 */ /* 0x000fe200078e00ff */
[----:B------:R-:W-:-:S03]  /*144f40*/  IADD3.X R119, P5, PT, R7, R36, RZ, P5, !PT ;  /* 0x0000002407777210 */ /* 0x000fc60002fbe4ff */
[----:B------:R-:W-:Y:S01]  /*144f50*/  IMAD.WIDE.U32 R12, R85, R82, RZ ;  /* 0x00000052550c7225 */ /* 0x000fe200078e00ff */
[----:B------:R-:W-:-:S03]  /*144f60*/  IADD3 R123, P1, PT, R127, R30, RZ ;  /* 0x0000001e7f7b7210 */ /* 0x000fc60007f3e0ff */
[----:B------:R-:W-:Y:S02]  /*144f70*/  IMAD.MOV.U32 R38, RZ, RZ, R31 ;  /* 0x000000ffff267224 */ /* 0x000fe400078e001f */
[----:B------:R-:W-:Y:S01]  /*144f80*/  IMAD.X R7, RZ, RZ, RZ, P0 ;  /* 0x000000ffff077224 */ /* 0x000fe200000e06ff */
[----:B------:R-:W-:Y:S01]  /*144f90*/  IADD3.X R118, P0, PT, R17, R32, RZ, P2, !PT ;  /* 0x0000002011767210 */ /* 0x000fe2000171e4ff */
[----:B------:R-:W-:-:S03]  /*144fa0*/  IMAD.WIDE.U32 R12, P3, R80, R84, R12 ;  /* 0x00000054500c7225 */ /* 0x000fc6000786000c */
        /* <DEDUP_REMOVED lines=8> */
[----:B------:R-:W-:-:S04]  /*145030*/  IMAD.WIDE.U32 R34, R78, R83, RZ ;  /* 0x000000534e227225 */ /* 0x000fc800078e00ff */
[----:B------:R-:W-:Y:S02]  /*145040*/  IMAD.MOV.U32 R16, RZ, RZ, R13 ;  /* 0x000000ffff107224 */ /* 0x000fe400078e000d */
[----:B------:R-:W-:-:S04]  /*145050*/  IMAD.WIDE.U32 R36, R122, -0x45f6b800, RZ ;  /* 0xba0948007a247825 */ /* 0x000fc800078e00ff */
[----:B------:R-:W-:-:S04]  /*145060*/  IMAD.WIDE.U32.X R16, R85, R84, R16, P3 ;  /* 0x0000005455107225 */ /* 0x000fc800018e0410 */
[----:B------:R-:W-:-:S04]  /*145070*/  IMAD.WIDE.U32 R32, P3, R122, 0x1ef3622f, R32 ;  /* 0x1ef3622f7a207825 */ /* 0x000fc80007860020 */
[----:B------:R-:W-:-:S04]  /*145080*/  IMAD.WIDE.U32 R28, R77, R81, R28 ;  /* 0x000000514d1c7225 */ /* 0x000fc800078e001c */
[----:B------:R-:W-:Y:S01]  /*145090*/  IMAD.WIDE.U32 R34, P2, R83, R78, R34 ;  /* 0x0000004e53227225 */ /* 0x000fe20007840022 */
[----:B------:R-:W-:Y:S02]  /*1450a0*/  IADD3 R127, PT, PT, R29, R24, RZ ;  /* 0x000000181d7f7210 */ /* 0x000fe40007ffe0ff */
[----:B------:R-:W-:Y:S01]  /*1450b0*/  SHF.L.W.U32.HI R41, R41, 0x1, R28 ;  /* 0x0000000129297819 */ /* 0x000fe20000010e1c */
[----:B------:R-:W-:Y:S01]  /*1450c0*/  IMAD.WIDE.U32.X R18, R79, R79, R18, P4 ;  /* 0x0000004f4f127225 */ /* 0x000fe200020e0412 */
[----:B------:R-:W-:Y:S02]  /*1450d0*/  IADD3 R13, P4, PT, R32, R37, RZ ;  /* 0x00000025200d7210 */ /* 0x000fe40007f9e0ff */
[----:B------:R-:W-:Y:S01]  /*1450e0*/  SHF.L.W.U32.HI R21, R28, 0x1, R127 ;  /* 0x000000011c157819 */ /* 0x000fe20000010e7f */
[----:B------:R-:W-:Y:S01]  /*1450f0*/  IMAD.X R131, RZ, RZ, RZ, P2 ;  /* 0x000000ffff837224 */ /* 0x000fe200010e06ff */
[----:B------:R-:W-:Y:S01]  /*145100*/  IADD3 RZ, P2, PT, R118, R36, RZ ;  /* 0x0000002476ff7210 */ /* 0x000fe20007f5e0ff */
[----:B------:R-:W-:Y:S01]  /*145110*/  IMAD.X R25, RZ, RZ, RZ, P3 ;  /* 0x000000ffff197224 */ /* 0x000fe200018e06ff */
[----:B------:R-:W-:Y:S01]  /*145120*/  IADD3.X R41, P0, PT, R41, R18, RZ, P0, !PT ;  /* 0x0000001229297210 */ /* 0x000fe2000071e4ff */
[----:B------:R-:W-:Y:S01]  /*145130*/  IMAD.MOV.U32 R24, RZ, RZ, R33 ;  /* 0x000000ffff187224 */ /* 0x000fe200078e0021 */
[----:B------:R-:W-:Y:S01]  /*145140*/  IADD3.X RZ, P2, PT, R119, R13, RZ, P2, !PT ;  /* 0x0000000d77ff7210 */ /* 0x000fe2000175e4ff */
[----:B------:R-:W-:Y:S01]  /*145150*/  IMAD.WIDE.U32 R120, R85, R80, RZ ;  /* 0x0000005055787225 */ /* 0x000fe200078e00ff */
[----:B------:R-:W-:-:S02]  /*145160*/  IADD3.X R13, P5, PT, RZ, RZ, RZ, P5, !PT ;  /* 0x000000ffff0d7210 */ /* 0x000fc40002fbe4ff */
[----:B------:R-:W-:Y:S01]  /*145170*/  IADD3.X R33, P0, PT, R21, R19, RZ, P0, !PT ;  /* 0x0000001315217210 */ /* 0x000fe2000071e4ff */
[----:B------:R-:W-:Y:S01]  /*145180*/  IMAD.WIDE.U32.X R24, R27, 0x1ef3622f, R24, P4 ;  /* 0x1ef3622f1b187825 */ /* 0x000fe200020e0418 */
[----:B------:R-:W-:-:S03]  /*145190*/  IADD3 RZ, P4, PT, R10, R30, RZ ;  /* 0x0000001e0aff7210 */ /* 0x000fc60007f9e0ff */
[----:B------:R-:W-:Y:S01]  /*1451a0*/  IMAD.WIDE.U32 R14, R122, 0x30000000, R14 ;  /* 0x300000007a0e7825 */ /* 0x000fe200078e000e */
[----:B------:R-:W-:Y:S02]  /*1451b0*/  IADD3.X R124, P2, PT, R13, R24, RZ, P2, !PT ;  /* 0x000000180d7c7210 */ /* 0x000fe4000175e4ff */
[----:B------:R-:W-:Y:S01]  /*1451c0*/  IADD3.X RZ, P4, PT, R11, R7, RZ, P4, !PT ;  /* 0x000000070bff7210 */ /* 0x000fe2000279e4ff */
[----:B------:R-:W-:Y:S02]  /*1451d0*/  IMAD.X R13, RZ, RZ, RZ, P5 ;  /* 0x000000ffff0d7224 */ /* 0x000fe400028e06ff */
[----:B------:R-:W-:-:S03]  /*1451e0*/  IMAD.WIDE.U32 R28, R27, 0xf5138f, RZ ;  /* 0x00f5138f1b1c7825 */ /* 0x000fc600078e00ff */
[----:B------:R-:W-:Y:S01]  /*1451f0*/  IADD3.X R138, P2, PT, R13, R25, RZ, P2, !PT ;  /* 0x000000190d8a7210 */ /* 0x000fe2000175e4ff */
[----:B------:R-:W-:Y:S01]  /*145200*/  IMAD.WIDE.U32 R120, P5, R80, R85, R120 ;  /* 0x0000005550787225 */ /* 0x000fe200078a0078 */
[----:B------:R-:W-:Y:S02]  /*145210*/  IADD3.X R13, P4, PT, RZ, R16, RZ, P4, !PT ;  /* 0x00000010ff0d7210 */ /* 0x000fe4000279e4ff */
[----:B------:R-:W-:Y:S01]  /*145220*/  IADD3.X R124, P2, PT, R124, R41, RZ, P2, !PT ;  /* 0x000000297c7c7210 */ /* 0x000fe2000175e4ff */
[----:B------:R-:W-:-:S03]  /*145230*/  IMAD.WIDE.U32 R112, R83, R83, RZ ;  /* 0x0000005353707225 */ /* 0x000fc600078e00ff */
[----:B------:R-:W-:Y:S01]  /*145240*/  IADD3.X R125, P2, PT, R138, R33, RZ, P2, !PT ;  /* 0x000000218a7d7210 */ /* 0x000fe2000175e4ff */
[----:B------:R-:W-:Y:S01]  /*145250*/  IMAD.IADD R139, R15, 0x1, R20 ;  /* 0x000000010f8b7824 */ /* 0x000fe200078e0214 */
[----:B------:R-:W-:Y:S01]  /*145260*/  IADD3 R135, P3, PT, R113, R34, RZ ;  /* 0x0000002271877210 */ /* 0x000fe20007f7e0ff */
[----:B------:R-:W-:-:S04]  /*145270*/  IMAD.WIDE.U32 R40, R27, 0x6ca1493b, RZ ;  /* 0x6ca1493b1b287825 */ /* 0x000fc800078e00ff */
[----:B------:R-:W-:Y:S02]  /*145280*/  IMAD.X R15, RZ, RZ, RZ, P5 ;  /* 0x000000ffff0f7224 */ /* 0x000fe400028e06ff */
[----:B------:R-:W-:-:S04]  /*145290*/  IMAD.WIDE.U32 R18, R27, 0x17c510ea, RZ ;  /* 0x17c510ea1b127825 */ /* 0x000fc800078e00ff */
[----:B------:R-:W-:-:S04]  /*1452a0*/  IMAD.WIDE.U32 R28, P5, R122, 0x1a22d9f3, R28 ;  /* 0x1a22d9f37a1c7825 */ /* 0x000fc800078a001c */
[----:B------:R-:W-:Y:S02]  /*1452b0*/  IMAD.X R7, RZ, RZ, R17, P4 ;  /* 0x000000ffff077224 */ /* 0x000fe400020e0611 */
[----:B------:R-:W-:-:S04]  /*1452c0*/  IMAD.WIDE.U32 R16, R14, -0x1, RZ ;  /* 0xffffffff0e107825 */ /* 0x000fc800078e00ff */
[----:B------:R-:W-:Y:S02]  /*1452d0*/  IMAD R113, R14, -0x7af74001, -R139 ;  /* 0x8508bfff0e717824 */ /* 0x000fe400078e0a8b */
        /* <DEDUP_REMOVED lines=8> */
[----:B------:R-:W-:Y:S02]  /*145360*/  IMAD.MOV.U32 R130, RZ, RZ, R35 ;  /* 0x000000ffff827224 */ /* 0x000fe400078e0023 */
        /* <DEDUP_REMOVED lines=9> */
[----:B------:R-:W-:Y:S01]  /*145400*/  IMAD.MOV.U32 R128, RZ, RZ, R19 ;  /* 0x000000ffff807224 */ /* 0x000fe200078e0013 */
[----:B------:R-:W-:Y:S01]  /*145410*/  IADD3.X R19, P2, PT, RZ, RZ, RZ, P2, !PT ;  /* 0x000000ffff137210 */ /* 0x000fe2000175e4ff */
        /* <DEDUP_REMOVED lines=12> */
[----:B------:R-:W-:Y:S01]  /*1454e0*/  IMAD.X R117, RZ, RZ, RZ, P5 ;  /* 0x000000ffff757224 */ /* 0x000fe200028e06ff */
[----:B------:R-:W-:Y:S01]  /*1454f0*/  IADD3.X RZ, P5, PT, R139, R114, RZ, P1, !PT ;  /* 0x000000728bff7210 */ /* 0x000fe20000fbe4ff */
[----:B------:R-:W-:Y:S01]  /*145500*/  IMAD.MOV.U32 R116, RZ, RZ, R115 ;  /* 0x000000ffff747224 */ /* 0x000fe200078e0073 */
[----:B------:R-:W-:Y:S01]  /*145510*/  IADD3 RZ, P1, PT, R124, R36, RZ ;  /* 0x000000247cff7210 */ /* 0x000fe20007f3e0ff */
[----:B------:R-:W-:Y:S01]  /*145520*/  IMAD.MOV.U32 R14, RZ, RZ, R121 ;  /* 0x000000ffff0e7224 */ /* 0x000fe200078e0079 */
[----:B------:R-:W-:Y:S01]  /*145530*/  IADD3.X R127, P0, PT, R127, R126, RZ, P0, !PT ;  /* 0x0000007e7f7f7210 */ /* 0x000fe2000071e4ff */
[----:B------:R-:W-:Y:S01]  /*145540*/  IMAD.WIDE.U32.X R116, R113, -0x7af74000, R116, P4 ;  /* 0x8508c00071747825 */ /* 0x000fe200020e0474 */
[----:B------:R-:W-:-:S02]  /*145550*/  IADD3.X RZ, P1, PT, R125, R37, RZ, P1, !PT ;  /* 0x000000257dff7210 */ /* 0x000fc40000f3e4ff */
[----:B------:R-:W-:Y:S01]  /*145560*/  SHF.L.W.U32.HI R132, R132, 0x1, R21 ;  /* 0x0000000184847819 */ /* 0x000fe20000010e15 */
[----:B------:R-:W-:Y:S01]  /*145570*/  IMAD.WIDE.U32 R36, R113, 0x30000000, RZ ;  /* 0x3000000071247825 */ /* 0x000fe200078e00ff */
[----:B------:R-:W-:Y:S02]  /*145580*/  IADD3.X R121, P5, PT, RZ, R116, RZ, P5, !PT ;  /* 0x00000074ff797210 */ /* 0x000fe40002fbe4ff */
[----:B------:R-:W-:Y:S01]  /*145590*/  IADD3.X R30, P1, PT, R19, R30, RZ, P1, !PT ;  /* 0x0000001e131e7210 */ /* 0x000fe20000f3e4ff */
[C---:B------:R-:W-:Y:S01]  /*1455a0*/  IMAD.WIDE.U32 R118, R122.reuse, -0x45f6b800, R118 ;  /* 0xba0948007a767825 */ /* 0x040fe200078e0076 */
[----:B------:R-:W-:Y:S02]  /*1455b0*/  IADD3.X R117, P4, PT, RZ, R117, RZ, P5, !PT ;  /* 0x00000075ff757210 */ /* 0x000fe40002f9e4ff */
[----:B------:R-:W-:Y:S01]  /*1455c0*/  IADD3.X R114, P1, PT, R25, R31, RZ, P1, !PT ;  /* 0x0000001f19727210 */ /* 0x000fe20000f3e4ff */
[----:B------:R-:W-:Y:S01]  /*1455d0*/  IMAD.WIDE.U32 R124, R122, 0xf5138f, R124 ;  /* 0x00f5138f7a7c7825 */ /* 0x000fe200078e007c */
[----:B------:R-:W-:-:S02]  /*1455e0*/  IADD3 R32, PT, PT, R119, R32, RZ ;  /* 0x0000002077207210 */ /* 0x000fc40007ffe0ff */
[----:B------:R-:W-:Y:S01]  /*1455f0*/  IADD3.X R120, P4, PT, R121, R118, RZ, P4, !PT ;  /* 0x0000007679787210 */ /* 0x000fe2000279e4ff */
[----:B------:R-:W-:Y:S01]  /*145600*/  IMAD.IADD R115, R125, 0x1, R28 ;  /* 0x000000017d737824 */ /* 0x000fe200078e021c */
[----:B------:R-:W-:Y:S01]  /*145610*/  IADD3.X R123, P0, PT, R132, R123, RZ, P0, !PT ;  /* 0x0000007b847b7210 */ /* 0x000fe2000071e4ff */
        /* <DEDUP_REMOVED lines=9> */
[----:B------:R-:W-:-:S03]  /*1456b0*/  IADD3.X R125, P1, PT, RZ, RZ, RZ, P1, !PT ;  /* 0x000000ffff7d7210 */ /* 0x000fc60000f3e4ff */
[----:B------:R-:W-:Y:S02]  /*1456c0*/  IMAD.MOV.U32 R32, RZ, RZ, R37 ;  /* 0x000000ffff207224 */ /* 0x000fe400078e0025 */
[----:B------:R-:W-:-:S04]  /*1456d0*/  IMAD.WIDE.U32 R30, R113, 0xf5138f, RZ ;  /* 0x00f5138f711e7825 */ /* 0x000fc800078e00ff */
[----:B------:R-:W-:-:S04]  /*1456e0*/  IMAD.WIDE.U32.X R32, R113, 0x170b5d44, R32, P5 ;  /* 0x170b5d4471207825 */ /* 0x000fc800028e0420 */
[----:B------:R-:W-:-:S04]  /*1456f0*/  IMAD.WIDE.U32 R132, R16, -0x45f6b800, RZ ;  /* 0xba09480010847825 */ /* 0x000fc800078e00ff */
[----:B------:R-:W-:-:S04]  /*145700*/  IMAD.WIDE.U32 R126, P5, R16, 0x1ef3622f, R126 ;  /* 0x1ef3622f107e7825 */ /* 0x000fc800078a007e */
[----:B------:R-:W-:Y:S01]  /*145710*/  IMAD.X R145, RZ, RZ, RZ, P4 ;  /* 0x000000ffff917224 */ /* 0x000fe200020e06ff */
[----:B------:R-:W-:Y:S01]  /*145720*/  IADD3 RZ, P4, PT, R120, R28, RZ ;  /* 0x0000001c78ff7210 */ /* 0x000fe20007f9e0ff */
[----:B------:R-:W-:Y:S02]  /*145730*/  IMAD.X R117, RZ, RZ, RZ, P5 ;  /* 0x000000ffff757224 */ /* 0x000fe400028e06ff */
[----:B------:R-:W-:Y:S01]  /*145740*/  IMAD.X R143, RZ, RZ, RZ, P1 ;  /* 0x000000ffff8f7224 */ /* 0x000fe200008e06ff */
[----:B------:R-:W-:Y:S01]  /*145750*/  IADD3 R151, P1, PT, R126, R133, RZ ;  /* 0x000000857e977210 */ /* 0x000fe20007f3e0ff */
[----:B------:R-:W-:Y:S01]  /*145760*/  IMAD.WIDE.U32 R28, R81, R83, R22 ;  /* 0x00000053511c7225 */ /* 0x000fe200078e0016 */
[----:B------:R-:W-:-:S03]  /*145770*/  IADD3.X RZ, P4, PT, R121, R149, RZ, P4, !PT ;  /* 0x0000009579ff7210 */ /* 0x000fc6000279e4ff */
[----:B------:R-:W-:Y:S01]  /*145780*/  IMAD.WIDE.U32 R22, P5, R16, 0x1a22d9f3, R30 ;  /* 0x1a22d9f310167825 */ /* 0x000fe200078a001e */
[----:B------:R-:W-:-:S03]  /*145790*/  SHF.L.W.U32.HI R21, R21, 0x1, R28 ;  /* 0x0000000115157819 */ /* 0x000fc60000010e1c */
[----:B------:R-:W-:Y:S01]  /*1457a0*/  IMAD.WIDE.U32 R138, R16, 0xf5138f, RZ ;  /* 0x00f5138f108a7825 */ /* 0x000fe200078e00ff */
[----:B------:R-:W-:Y:S02]  /*1457b0*/  IADD3.X R25, PT, PT, RZ, RZ, RZ, P5, !PT ;  /* 0x000000ffff197210 */ /* 0x000fe40002ffe4ff */
[----:B------:R-:W-:Y:S01]  /*1457c0*/  IADD3.X R114, P0, PT, R21, R38, RZ, P0, !PT ;  /* 0x0000002615727210 */ /* 0x000fe2000071e4ff */
[----:B------:R-:W-:Y:S01]  /*1457d0*/  IMAD.MOV.U32 R116, RZ, RZ, R127 ;  /* 0x000000ffff747224 */ /* 0x000fe200078e007f */
[----:B------:R-:W-:Y:S01]  /*1457e0*/  IADD3 R19, P5, PT, R22, R139, RZ ;  /* 0x0000008b16137210 */ /* 0x000fe20007fbe0ff */
[----:B------:R-:W-:Y:S02]  /*1457f0*/  IMAD.IADD R123, R29, 0x1, R26 ;  /* 0x000000011d7b7824 */ /* 0x000fe400078e021a */
[C---:B------:R-:W-:Y:S01]  /*145800*/  IMAD.WIDE.U32.X R116, R113.reuse, 0x1ef3622f, R116, P1 ;  /* 0x1ef3622f71747825 */ /* 0x040fe200008e0474 */
[----:B------:R-:W-:Y:S02]  /*145810*/  IADD3 RZ, P1, PT, R118, R24, RZ ;  /* 0x0000001876ff7210 */ /* 0x000fe40007f3e0ff */
[----:B------:R-:W-:Y:S01]  /*145820*/  SHF.L.W.U32.HI R37, R28, 0x1, R123 ;  /* 0x000000011c257819 */ /* 0x000fe20000010e7b */
[----:B------:R-:W-:Y:S01]  /*145830*/  IMAD.WIDE.U32 R26, R113, 0x6ca1493b, RZ ;  /* 0x6ca1493b711a7825 */ /* 0x000fe200078e00ff */
[----:B------:R-:W-:-:S03]  /*145840*/  IADD3.X RZ, P1, PT, R119, R141, RZ, P1, !PT ;  /* 0x0000008d77ff7210 */ /* 0x000fc60000f3e4ff */
        /* <DEDUP_REMOVED lines=24> */
[----:B------:R-:W-:Y:S01]  /*1459d0*/  IMAD.WIDE.U32 R118, R122, 0x6ca1493b, R118 ;  /* 0x6ca1493b7a767825 */ /* 0x000fe200078e0076 */
[----:B------:R-:W-:-:S03]  /*1459e0*/  IADD3.X R35, P1, PT, RZ, RZ, RZ, P1, !PT ;  /* 0x000000ffff237210 */ /* 0x000fc60000f3e4ff */
[----:B------:R-:W-:-:S04]  /*1459f0*/  IMAD.WIDE.U32 R36, R120, -0x1, RZ ;  /* 0xffffffff78247825 */ /* 0x000fc800078e00ff */
[----:B------:R-:W-:Y:S02]  /*145a00*/  IMAD R27, R120, -0x7af74001, -R139 ;  /* 0x8508bfff781b7824 */ /* 0x000fe400078e0a8b */
[----:B------:R-:W-:Y:S02]  /*145a10*/  IMAD.MOV.U32 R38, RZ, RZ, R33 ;  /* 0x000000ffff267224 */ /* 0x000fe400078e0021 */
[----:B------:R-:W-:Y:S02]  /*145a20*/  IMAD.IADD R33, R119, 0x1, R40 ;  /* 0x0000000177217824 */ /* 0x000fe400078e0228 */
[----:B------:R-:W-:Y:S02]  /*145a30*/  IMAD.IADD R27, R37, 0x1, R27 ;  /* 0x00000001251b7824 */ /* 0x000fe400078e021b */
[----:B------:R-:W-:-:S04]  /*145a40*/  IMAD.WIDE.U32.X R38, R113, 0x1ae3a46, R38, P5 ;  /* 0x01ae3a4671267825 */ /* 0x000fc800028e0426 */
[----:B------:R-:W-:Y:S01]  /*145a50*/  IMAD.WIDE.U32.X R40, R78, R78, R130, P3 ;  /* 0x0000004e4e287225 */ /* 0x000fe200018e0482 */
[----:B------:R-:W-:Y:S02]  /*145a60*/  IADD3.X R113, P3, PT, RZ, RZ, RZ, P4, !PT ;  /* 0x000000ffff717210 */ /* 0x000fe4000277e4ff */
[----:B------:R-:W-:Y:S01]  /*145a70*/  IADD3 RZ, P4, PT, R124, R132, RZ ;  /* 0x000000847cff7210 */ /* 0x000fe20007f9e0ff */
[----:B------:R-:W-:Y:S01]  /*145a80*/  IMAD.WIDE.U32 R132, R27, 0x1, RZ ;  /* 0x000000011b847825 */ /* 0x000fe200078e00ff */
[----:B------:R-:W-:Y:S02]  /*145a90*/  IADD3.X R119, PT, PT, RZ, RZ, RZ, P3, !PT ;  /* 0x000000ffff777210 */ /* 0x000fe40001ffe4ff */
[----:B------:R-:W-:Y:S01]  /*145aa0*/  IADD3.X RZ, P4, PT, R125, R151, RZ, P4, !PT ;  /* 0x000000977dff7210 */ /* 0x000fe2000279e4ff */
[----:B------:R-:W-:-:S03]  /*145ab0*/  IMAD.WIDE.U32 R130, R36, 0x1, RZ ;  /* 0x0000000124827825 */ /* 0x000fc600078e00ff */
[----:B------:R-:W-:Y:S01]  /*145ac0*/  IADD3.X R127, P4, PT, R113, R116, RZ, P4, !PT ;  /* 0x00000074717f7210 */ /* 0x000fe2000279e4ff */
[----:B------:R-:W-:Y:S01]  /*145ad0*/  IMAD.WIDE.U32 R132, P5, R36, -0x7af74000, R132 ;  /* 0x8508c00024847825 */ /* 0x000fe200078a0084 */
[----:B------:R-:W-:-:S03]  /*145ae0*/  IADD3 RZ, P3, PT, R120, R130, RZ ;  /* 0x0000008278ff7210 */ /* 0x000fc60007f7e0ff */
        /* <DEDUP_REMOVED lines=8> */
[----:B------:R-:W-:Y:S01]  /*145b70*/  IMAD.MOV.U32 R142, RZ, RZ, R133 ;  /* 0x000000ffff8e7224 */ /* 0x000fe200078e0085 */
[----:B------:R-:W-:Y:S01]  /*145b80*/  IADD3.X R145, P0, PT, R123, R112, RZ, P0, !PT ;  /* 0x000000707b917210 */ /* 0x000fe2000071e4ff */
[----:B------:R-:W-:Y:S01]  /*145b90*/  IMAD.IADD R29, R121, 0x1, R134 ;  /* 0x00000001791d7824 */ /* 0x000fe200078e0286 */
[----:B------:R-:W-:Y:S01]  /*145ba0*/  IADD3.X R132, P4, PT, R119, R117, RZ, P4, !PT ;  /* 0x0000007577847210 */ /* 0x000fe2000279e4ff */
[----:B------:R-:W-:Y:S01]  /*145bb0*/  IMAD.WIDE.U32.X R142, R27, -0x7af74000, R142, P5 ;  /* 0x8508c0001b8e7825 */ /* 0x000fe200028e048e */
[----:B------:R-:W-:-:S02]  /*145bc0*/  IADD3.X R148, P1, PT, R35, R128, RZ, P1, !PT ;  /* 0x0000008023947210 */ /* 0x000fc40000f3e4ff */
[----:B------:R-:W-:Y:S01]  /*145bd0*/  SHF.L.W.U32.HI R134, R120, 0x1, R29 ;  /* 0x0000000178867819 */ /* 0x000fe20000010e1d */
[C---:B------:R-:W-:Y:S01]  /*145be0*/  IMAD.WIDE.U32 R110, R36.reuse, 0x30000000, RZ ;  /* 0x30000000246e7825 */ /* 0x040fe200078e00ff */
[----:B------:R-:W-:Y:S02]  /*145bf0*/  IADD3.X R116, P4, PT, R127, R118, RZ, P4, !PT ;  /* 0x000000767f747210 */ /* 0x000fe4000279e4ff */
[----:B------:R-:W-:Y:S01]  /*145c00*/  IADD3.X R150, P1, PT, R37, R129, RZ, P1, !PT ;  /* 0x0000008125967210 */ /* 0x000fe20000f3e4ff */
[----:B------:R-:W-:Y:S01]  /*145c10*/  IMAD.WIDE.U32 R112, P5, R36, 0x170b5d44, R130 ;  /* 0x170b5d4424707825 */ /* 0x000fe200078a0082 */
[----:B------:R-:W-:Y:S02]  /*145c20*/  IADD3.X R117, P4, PT, R132, R33, RZ, P4, !PT ;  /* 0x0000002184757210 */ /* 0x000fe4000279e4ff */
[----:B------:R-:W-:Y:S01]  /*145c30*/  IADD3.X RZ, P3, PT, R139, R136, RZ, P3, !PT ;  /* 0x000000888bff7210 */ /* 0x000fe20001f7e4ff */
[----:B------:R-:W-:Y:S01]  /*145c40*/  IMAD.WIDE.U32 R114, R122, 0x17c510ea, R114 ;  /* 0x17c510ea7a727825 */ /* 0x000fe200078e0072 */
        /* <DEDUP_REMOVED lines=8> */
[----:B------:R-:W-:-:S04]  /*145cd0*/  IMAD.WIDE.U32 R124, R16, -0x45f6b800, R124 ;  /* 0xba094800107c7825 */ /* 0x000fc800078e007c */
[----:B------:R-:W-:Y:S01]  /*145ce0*/  IMAD.X R127, RZ, RZ, RZ, P5 ;  /* 0x000000ffff7f7224 */ /* 0x000fe200028e06ff */
[----:B------:R-:W-:Y:S01]  /*145cf0*/  IADD3 R35, P5, PT, R122, R119, RZ ;  /* 0x000000777a237210 */ /* 0x000fe20007fbe0ff */
[----:B------:R-:W-:Y:S01]  /*145d00*/  IMAD.IADD R113, R125, 0x1, R126 ;  /* 0x000000017d717824 */ /* 0x000fe200078e027e */
[----:B------:R-:W-:Y:S01]  /*145d10*/  MOV R126, R123 ;  /* 0x0000007b007e7202 */ /* 0x000fe20000000f00 */
[C---:B------:R-:W-:Y:S01]  /*145d20*/  IMAD.WIDE.U32 R130, R27.reuse, 0xf5138f, RZ ;  /* 0x00f5138f1b827825 */ /* 0x040fe200078e00ff */
[----:B------:R-:W-:Y:S02]  /*145d30*/  IADD3.X R119, P4, PT, RZ, RZ, RZ, P4, !PT ;  /* 0x000000ffff777210 */ /* 0x000fe4000279e4ff */
[----:B------:R-:W-:Y:S01]  /*145d40*/  IADD3.X R125, P3, PT, RZ, R142, RZ, P3, !PT ;  /* 0x0000008eff7d7210 */ /* 0x000fe20001f7e4ff */
[----:B------:R-:W-:-:S03]  /*145d50*/  IMAD.WIDE.U32.X R126, R27, 0x1ef3622f, R126, P5 ;  /* 0x1ef3622f1b7e7825 */ /* 0x000fc600028e047e */
[----:B------:R-:W-:Y:S01]  /*145d60*/  IADD3.X R152, P3, PT, RZ, R143, RZ, P3, !PT ;  /* 0x0000008fff987210 */ /* 0x000fe20001f7e4ff */
[----:B------:R-:W-:-:S03]  /*145d70*/  IMAD.WIDE.U32 R128, P5, R36, 0x1a22d9f3, R130 ;  /* 0x1a22d9f324807825 */ /* 0x000fc600078a0082 */
[----:B------:R-:W-:Y:S01]  /*145d80*/  IADD3.X R124, P3, PT, R125, R124, RZ, P3, !PT ;  /* 0x0000007c7d7c7210 */ /* 0x000fe20001f7e4ff */
[----:B------:R-:W-:-:S03]  /*145d90*/  IMAD.WIDE.U32 R130, R36, 0xf5138f, RZ ;  /* 0x00f5138f24827825 */ /* 0x000fc600078e00ff */
[----:B------:R-:W-:Y:S01]  /*145da0*/  IADD3.X R125, P3, PT, R152, R113, RZ, P3, !PT ;  /* 0x00000071987d7210 */ /* 0x000fe20001f7e4ff */
[----:B------:R-:W-:-:S03]  /*145db0*/  IMAD.WIDE.U32 R132, R27, 0x6ca1493b, RZ ;  /* 0x6ca1493b1b847825 */ /* 0x000fc600078e00ff */
[----:B------:R-:W-:Y:S01]  /*145dc0*/  IADD3.X R113, P3, PT, RZ, RZ, RZ, P3, !PT ;  /* 0x000000ffff717210 */ /* 0x000fe20001f7e4ff */
[----:B------:R-:W-:Y:S01]  /*145dd0*/  IMAD.X R137, RZ, RZ, RZ, P5 ;  /* 0x000000ffff897224 */ /* 0x000fe200028e06ff */
[----:B------:R-:W-:Y:S01]  /*145de0*/  IADD3 R33, P5, PT, R128, R131, RZ ;  /* 0x0000008380217210 */ /* 0x000fe20007fbe0ff */
[----:B------:R-:W-:Y:S01]  /*145df0*/  IMAD.X R123, RZ, RZ, RZ, P4 ;  /* 0x000000ffff7b7224 */ /* 0x000fe200020e06ff */
[----:B------:R-:W-:Y:S01]  /*145e00*/  IADD3.X R111, P4, PT, R134, R135, RZ, P0, !PT ;  /* 0x00000087866f7210 */ /* 0x000fe2000079e4ff */
        /* <DEDUP_REMOVED lines=11> */
[----:B------:R-:W-:Y:S01]  /*145ec0*/  IMAD.WIDE.U32.X R138, R27, -0x39c4fa40, R138, P0 ;  /* 0xc63b05c01b8a7825 */ /* 0x000fe200000e048a */
[----:B------:R-:W-:-:S03]  /*145ed0*/  IADD3.X R119, P0, PT, R119, R24, RZ, P5, !PT ;  /* 0x0000001877777210 */ /* 0x000fc60002f1e4ff */
[----:B------:R-:W-:Y:S01]  /*145ee0*/  IMAD.WIDE.U32 R140, P5, R36, 0x1ae3a46, R140 ;  /* 0x01ae3a46248c7825 */ /* 0x000fe200078a008c */
[----:B------:R-:W-:-:S03]  /*145ef0*/  IADD3.X R123, P0, PT, R123, R25, RZ, P0, !PT ;  /* 0x000000197b7b7210 */ /* 0x000fc6000071e4ff */
[----:B------:R-:W-:Y:S01]  /*145f00*/  IMAD.X R19, RZ, RZ, RZ, P5 ;  /* 0x000000ffff137224 */ /* 0x000fe200028e06ff */
[----:B------:R-:W-:Y:S01]  /*145f10*/  IADD3 R129, P5, PT, R140, R143, RZ ;  /* 0x0000008f8c817210 */ /* 0x000fe20007fbe0ff */
[----:B------:R-:W-:Y:S01]  /*145f20*/  IMAD.IADD R24, R115, 0x1, R18 ;  /* 0x0000000173187824 */ /* 0x000fe200078e0212 */
[----:B------:R-:W-:Y:S01]  /*145f30*/  IADD3.X R114, P0, PT, R119, R114, RZ, P0, !PT ;  /* 0x0000007277727210 */ /* 0x000fe2000071e4ff */
[----:B------:R-:W-:Y:S01]  /*145f40*/  IMAD.MOV.U32 R18, RZ, RZ, R141 ;  /* 0x000000ffff127224 */ /* 0x000fe200078e008d */
[----:B------:R-:W-:Y:S01]  /*145f50*/  IADD3.X R119, PT, PT, RZ, RZ, RZ, P3, !PT ;  /* 0x000000ffff777210 */ /* 0x000fe20001ffe4ff */
[----:B------:R-:W-:Y:S01]  /*145f60*/  IMAD.WIDE.U32 R116, R16, 0xf5138f, R116 ;  /* 0x00f5138f10747825 */ /* 0x000fe200078e0074 */
[----:B------:R-:W-:-:S03]  /*145f70*/  IADD3 RZ, P3, PT, R124, R110, RZ ;  /* 0x0000006e7cff7210 */ /* 0x000fc60007f7e0ff */
[----:B------:R-:W-:Y:S01]  /*145f80*/  IMAD.WIDE.U32.X R18, R27, 0x1ae3a46, R18, P5 ;  /* 0x01ae3a461b127825 */ /* 0x000fe200028e0412 */
[----:B------:R-:W-:Y:S02]  /*145f90*/  IADD3.X R115, P5, PT, R123, R24, RZ, P0, !PT ;  /* 0x000000187b737210 */ /* 0x000fe400007be4ff */
[----:B------:R-:W-:Y:S01]  /*145fa0*/  IADD3.X R111, P0, PT, R150, R111, RZ, P1, !PT ;  /* 0x0000006f966f7210 */ /* 0x000fe20000f1e4ff */
[----:B------:R-:W-:Y:S01]  /*145fb0*/  IMAD.WIDE.U32 R146, R83, R80, R146 ;  /* 0x0000005053927225 */ /* 0x000fe200078e0092 */
[----:B------:R-:W-:Y:S02]  /*145fc0*/  IADD3 RZ, P1, PT, R114, R28, RZ ;  /* 0x0000001c72ff7210 */ /* 0x000fe40007f3e0ff */
[----:B------:R-:W-:Y:S01]  /*145fd0*/  IADD3.X R25, P5, PT, RZ, RZ, RZ, P5, !PT ;  /* 0x000000ffff197210 */ /* 0x000fe20002fbe4ff */
[----:B------:R-:W-:Y:S01]  /*145fe0*/  IMAD.IADD R22, R117, 0x1, R22 ;  /* 0x0000000175167824 */ /* 0x000fe200078e0216 */
[----:B------:R-:W-:Y:S01]  /*145ff0*/  IADD3.X RZ, P1, PT, R115, R21, RZ, P1, !PT ;  /* 0x0000001573ff7210 */ /* 0x000fe20000f3e4ff */
[----:B------:R-:W-:Y:S01]  /*146000*/  IMAD.IADD R145, R147, 0x1, R144 ;  /* 0x0000000193917824 */ /* 0x000fe200078e0290 */
[----:B------:R-:W-:Y:S01]  /*146010*/  IADD3.X RZ, P3, PT, R125, R149, RZ, P3, !PT ;  /* 0x000000957dff7210 */ /* 0x000fe20001f7e4ff */
[----:B------:R-:W-:Y:S01]  /*146020*/  IMAD.X R27, RZ, RZ, RZ, P5 ;  /* 0x000000ffff1b7224 */ /* 0x000fe200028e06ff */
[----:B------:R-:W-:Y:S01]  /*146030*/  IADD3.X R25, P5, PT, R25, R30, RZ, P1, !PT ;  /* 0x0000001e19197210 */ /* 0x000fe20000fbe4ff */
[----:B------:R-:W-:Y:S01]  /*146040*/  IMAD.WIDE.U32 R124, R36, 0x30000000, R124 ;  /* 0x30000000247c7825 */ /* 0x000fe200078e007c */
[----:B------:R-:W-:-:S02]  /*146050*/  IADD3.X R117, P3, PT, R113, R120, RZ, P3, !PT ;  /* 0x0000007871757210 */ /* 0x000fc40001f7e4ff */
[----:B------:R-:W-:Y:S01]  /*146060*/  SHF.L.W.U32.HI R131, R29, 0x1, R146 ;  /* 0x000000011d837819 */ /* 0x000fe20000010e92 */
[----:B------:R-:W-:Y:S01]  /*146070*/  IMAD.WIDE.U32 R114, R16, 0x6ca1493b, R114 ;  /* 0x6ca1493b10727825 */ /* 0x000fe200078e0072 */
[----:B------:R-:W-:Y:S02]  /*146080*/  IADD3.X R30, P5, PT, R27, R31, RZ, P5, !PT ;  /* 0x0000001f1b1e7210 */ /* 0x000fe40002fbe4ff */
[----:B------:R-:W-:Y:S01]  /*146090*/  SHF.L.W.U32.HI R133, R146, 0x1, R145 ;  /* 0x0000000192857819 */ /* 0x000fe20000010e91 */
        /* <DEDUP_REMOVED lines=9> */
[----:B------:R-:W-:Y:S01]  /*146130*/  IMAD.WIDE.U32 R8, R83, R82, R8 ;  /* 0x0000005253087225 */ /* 0x000fe200078e0008 */
[----:B------:R-:W-:Y:S02]  /*146140*/  IADD3.X R116, P4, PT, R117, R116, RZ, P3, !PT ;  /* 0x0000007475747210 */ /* 0x000fe40001f9e4ff */
[----:B------:R-:W-:Y:S01]  /*146150*/  IADD3.X R41, P5, PT, RZ, RZ, RZ, P5, !PT ;  /* 0x000000ffff297210 */ /* 0x000fe20002fbe4ff */
[----:B------:R-:W-:Y:S01]  /*146160*/  IMAD.IADD R141, R27, 0x1, R141 ;  /* 0x000000011b8d7824 */ /* 0x000fe200078e028d */
[----:B------:R-:W-:Y:S01]  /*146170*/  IADD3.X R117, P4, PT, R119, R22, RZ, P4, !PT ;  /* 0x0000001677757210 */ /* 0x000fe2000279e4ff */
[----:B------:R-:W-:Y:S01]  /*146180*/  IMAD.WIDE.U32 R28, R26, 0x1, RZ ;  /* 0x000000011a1c7825 */ /* 0x000fe200078e00ff */
[----:B------:R-:W-:-:S02]  /*146190*/  SHF.L.W.U32.HI R145, R145, 0x1, R8 ;  /* 0x0000000191917819 */ /* 0x000fc40000010e08 */
[----:B------:R-:W-:Y:S01]  /*1461a0*/  IADD3.X R27, P4, PT, RZ, RZ, RZ, P4, !PT ;  /* 0x000000ffff1b7210 */ /* 0x000fe2000279e4ff */
[----:B------:R-:W-:Y:S01]  /*1461b0*/  IMAD.WIDE.U32 R30, R141, 0x1, RZ ;  /* 0x000000018d1e7825 */ /* 0x000fe200078e00ff */
[----:B------:R-:W-:Y:S02]  /*1461c0*/  IADD3 R121, PT, PT, R9, R6, RZ ;  /* 0x0000000609797210 */ /* 0x000fe40007ffe0ff */
[----:B------:R-:W-:Y:S01]  /*1461d0*/  IADD3.X R6, P1, PT, R145, R20, RZ, P1, !PT ;  /* 0x0000001491067210 */ /* 0x000fe20000f3e4ff */
[----:B------:R-:W-:Y:S01]  /*1461e0*/  IMAD.X R111, RZ, RZ, RZ, P5 ;  /* 0x000000ffff6f7224 */ /* 0x000fe200028e06ff */
[----:B------:R-:W-:Y:S01]  /*1461f0*/  IADD3 RZ, P3, PT, R116, R118, RZ ;  /* 0x0000007674ff7210 */ /* 0x000fe20007f7e0ff */
[----:B------:R-:W-:-:S03]  /*146200*/  IMAD.WIDE.U32 R30, P5, R26, -0x7af74000, R30 ;  /* 0x8508c0001a1e7825 */ /* 0x000fc600078a001e */
[----:B------:R-:W-:Y:S01]  /*146210*/  IADD3.X RZ, P3, PT, R117, R35, RZ, P3, !PT ;  /* 0x0000002375ff7210 */ /* 0x000fe20001f7e4ff */
[----:B------:R-:W-:Y:S01]  /*146220*/  IMAD.X R115, RZ, RZ, RZ, P4 ;  /* 0x000000ffff737224 */ /* 0x000fe200020e06ff */
[----:B------:R-:W-:Y:S01]  /*146230*/  IADD3 RZ, P4, PT, R124, R28, RZ ;  /* 0x0000001c7cff7210 */ /* 0x000fe20007f9e0ff */
[----:B------:R-:W-:Y:S01]  /*146240*/  IMAD.X R21, RZ, RZ, RZ, P5 ;  /* 0x000000ffff157224 */ /* 0x000fe200028e06ff */
[----:B------:R-:W-:Y:S01]  /*146250*/  IADD3 R112, P5, PT, R29, R30, RZ ;  /* 0x0000001e1d707210 */ /* 0x000fe20007fbe0ff */
[----:B------:R-:W-:Y:S01]  /*146260*/  IMAD.WIDE.U32.X R14, R85, R85, R14, P2 ;  /* 0x00000055550e7225 */ /* 0x000fe200010e040e */
[----:B------:R-:W-:Y:S02]  /*146270*/  IADD3 RZ, P2, PT, R24, R34, RZ ;  /* 0x0000002218ff7210 */ /* 0x000fe40007f5e0ff */
[----:B------:R-:W-:Y:S01]  /*146280*/  SHF.L.W.U32.HI R34, R8, 0x1, R121 ;  /* 0x0000000108227819 */ /* 0x000fe20000010e79 */
[----:B------:R-:W-:Y:S01]  /*146290*/  IMAD.WIDE.U32 R28, R141, 0x30000000, RZ ;  /* 0x300000008d1c7825 */ /* 0x000fe200078e00ff */
[----:B------:R-:W-:-:S02]  /*1462a0*/  IADD3.X RZ, P2, PT, R25, R23, RZ, P2, !PT ;  /* 0x0000001719ff7210 */ /* 0x000fc4000175e4ff */
[----:B------:R-:W-:Y:S01]  /*1462b0*/  IADD3.X R119, P3, PT, R27, R126, RZ, P3, !PT ;  /* 0x0000007e1b777210 */ /* 0x000fe20001f7e4ff */
[----:B------:R-:W-:Y:S01]  /*1462c0*/  IMAD.MOV.U32 R20, RZ, RZ, R31 ;  /* 0x000000ffff147224 */ /* 0x000fe200078e001f */
[----:B------:R-:W-:Y:S01]  /*1462d0*/  IADD3.X R27, P1, PT, R34, R17, RZ, P1, !PT ;  /* 0x00000011221b7210 */ /* 0x000fe20000f3e4ff */
[C---:B------:R-:W-:Y:S01]  /*1462e0*/  IMAD.WIDE.U32 R22, R26.reuse, 0x30000000, RZ ;  /* 0x300000001a167825 */ /* 0x040fe200078e00ff */
[----:B------:R-:W-:Y:S02]  /*1462f0*/  IADD3.X R115, P3, PT, R115, R127, RZ, P3, !PT ;  /* 0x0000007f73737210 */ /* 0x000fe40001f7e4ff */
[----:B------:R-:W-:Y:S01]  /*146300*/  IADD3.X R124, P2, PT, R41, R38, RZ, P2, !PT ;  /* 0x00000026297c7210 */ /* 0x000fe2000175e4ff */
[----:B------:R-:W-:Y:S01]  /*146310*/  IMAD.WIDE.U32.X R20, R141, -0x7af74000, R20, P5 ;  /* 0x8508c0008d147825 */ /* 0x000fe200028e0414 */
[----:B------:R-:W-:Y:S02]  /*146320*/  IADD3.X R114, P3, PT, R119, R114, RZ, P3, !PT ;  /* 0x0000007277727210 */ /* 0x000fe40001f7e4ff */
[----:B------:R-:W-:Y:S01]  /*146330*/  IADD3.X R126, P2, PT, R111, R39, RZ, P2, !PT ;  /* 0x000000276f7e7210 */ /* 0x000fe2000175e4ff */
[----:B------:R-:W-:Y:S01]  /*146340*/  IMAD.WIDE.U32 R8, P5, R26, 0x170b5d44, R28 ;  /* 0x170b5d441a087825 */ /* 0x000fe200078a001c */
[----:B------:R-:W-:-:S02]  /*146350*/  IADD3.X R115, P3, PT, R115, R110, RZ, P3, !PT ;  /* 0x0000006e73737210 */ /* 0x000fc40001f7e4ff */
[----:B------:R-:W-:Y:S01]  /*146360*/  IADD3.X RZ, P4, PT, R113, R112, RZ, P4, !PT ;  /* 0x0000007071ff7210 */ /* 0x000fe2000279e4ff */
[----:B------:R-:W-:Y:S01]  /*146370*/  IMAD.X R29, RZ, RZ, RZ, P5 ;  /* 0x000000ffff1d7224 */ /* 0x000fe200028e06ff */
[----:B------:R-:W-:Y:S01]  /*146380*/  IADD3 R143, P5, PT, R8, R23, RZ ;  /* 0x00000017088f7210 */ /* 0x000fe20007fbe0ff */
[----:B------:R-:W-:Y:S01]  /*146390*/  IMAD.WIDE.U32 R30, R141, -0x45f6b800, RZ ;  /* 0xba0948008d1e7825 */ /* 0x000fe200078e00ff */
[----:B------:R-:W-:-:S03]  /*1463a0*/  IADD3.X R23, P3, PT, RZ, RZ, RZ, P3, !PT ;  /* 0x000000ffff177210 */ /* 0x000fc60001f7e4ff */
[----:B------:R-:W-:Y:S02]  /*1463b0*/  IMAD.MOV.U32 R28, RZ, RZ, R9 ;  /* 0x000000ffff1c7224 */ /* 0x000fe400078e0009 */
[----:B------:R-:W-:-:S04]  /*1463c0*/  IMAD.WIDE.U32 R24, R16, 0x17c510ea, R24 ;  /* 0x17c510ea10187825 */ /* 0x000fc800078e0018 */
[----:B------:R-:W-:-:S04]  /*1463d0*/  IMAD.WIDE.U32.X R28, R141, 0x170b5d44, R28, P5 ;  /* 0x170b5d448d1c7825 */ /* 0x000fc800028e041c */
[----:B------:R-:W-:-:S04]  /*1463e0*/  IMAD.WIDE.U32 R16, R26, -0x45f6b800, RZ ;  /* 0xba0948001a107825 */ /* 0x000fc800078e00ff */
[----:B------:R-:W-:-:S04]  /*1463f0*/  IMAD.WIDE.U32 R30, P5, R26, 0x1ef3622f, R30 ;  /* 0x1ef3622f1a1e7825 */ /* 0x000fc800078a001e */
[----:B------:R-:W-:Y:S01]  /*146400*/  IMAD.X R41, RZ, RZ, RZ, P5 ;  /* 0x000000ffff297224 */ /* 0x000fe200028e06ff */
[----:B------:R-:W-:Y:S01]  /*146410*/  IADD3 R127, P5, PT, R30, R17, RZ ;  /* 0x000000111e7f7210 */ /* 0x000fe20007fbe0ff */
[----:B------:R-:W-:-:S04]  /*146420*/  IMAD.WIDE.U32 R34, R141, 0xf5138f, RZ ;  /* 0x00f5138f8d227825 */ /* 0x000fc800078e00ff */
[----:B------:R-:W-:Y:S02]  /*146430*/  IMAD.MOV.U32 R40, RZ, RZ, R31 ;  /* 0x000000ffff287224 */ /* 0x000fe400078e001f */
[----:B------:R-:W-:-:S04]  /*146440*/  IMAD.WIDE.U32 R118, R80, R82, R10 ;  /* 0x0000005250767225 */ /* 0x000fc800078e000a */
[----:B------:R-:W-:Y:S01]  /*146450*/  IMAD.WIDE.U32.X R40, R141, 0x1ef3622f, R40, P5 ;  /* 0x1ef3622f8d287825 */ /* 0x000fe200028e0428 */
[----:B------:R-:W-:-:S03]  /*146460*/  IADD3 R12, PT, PT, R119, R12, RZ ;  /* 0x0000000c770c7210 */ /* 0x000fc60007ffe0ff */
[----:B------:R-:W-:Y:S01]  /*146470*/  IMAD.WIDE.U32 R38, P5, R26, 0x1a22d9f3, R34 ;  /* 0x1a22d9f31a267825 */ /* 0x000fe200078a0022 */
[----:B------:R-:W-:-:S03]  /*146480*/  SHF.L.W.U32.HI R9, R118, 0x1, R12 ;  /* 0x0000000176097819 */ /* 0x000fc60000010e0c */
[----:B------:R-:W-:-:S04]  /*146490*/  IMAD.WIDE.U32 R34, R26, 0xf5138f, RZ ;  /* 0x00f5138f1a227825 */ /* 0x000fc800078e00ff */
[----:B------:R-:W-:Y:S01]  /*1464a0*/  IMAD.X R111, RZ, RZ, RZ, P5 ;  /* 0x000000ffff6f7224 */ /* 0x000fe200028e06ff */
[----:B------:R-:W-:Y:S01]  /*1464b0*/  IADD3 R125, P5, PT, R38, R35, RZ ;  /* 0x00000023267d7210 */ /* 0x000fe20007fbe0ff */
[----:B------:R-:W-:-:S04]  /*1464c0*/  IMAD.WIDE.U32 R10, R141, 0x6ca1493b, RZ ;  /* 0x6ca1493b8d0a7825 */ /* 0x000fc800078e00ff */
[----:B------:R-:W-:Y:S01]  /*1464d0*/  IMAD.MOV.U32 R110, RZ, RZ, R39 ;  /* 0x000000ffff6e7224 */ /* 0x000fe200078e0027 */
[----:B------:R-:W-:Y:S01]  /*1464e0*/  SHF.L.W.U32.HI R39, R121, 0x1, R118 ;  /* 0x0000000179277819 */ /* 0x000fe20000010e76 */
[----:B------:R-:W-:-:S04]  /*1464f0*/  IMAD.WIDE.U32 R116, R36, -0x45f6b800, R116 ;  /* 0xba09480024747825 */ /* 0x000fc800078e0074 */
[----:B------:R-:W-:Y:S02]  /*146500*/  IMAD.IADD R32, R25, 0x1, R32 ;  /* 0x0000000119207824 */ /* 0x000fe400078e0220 */
[----:B------:R-:W-:Y:S01]  /*146510*/  IMAD.X R25, RZ, RZ, RZ, P3 ;  /* 0x000000ffff197224 */ /* 0x000fe200018e06ff */
[----:B------:R-:W-:Y:S01]  /*146520*/  IADD3 RZ, P3, PT, R114, R130, RZ ;  /* 0x0000008272ff7210 */ /* 0x000fe20007f7e0ff */
[----:B------:R-:W-:-:S03]  /*146530*/  IMAD.WIDE.U32.X R110, R141, 0x1a22d9f3, R110, P5 ;  /* 0x1a22d9f38d6e7825 */ /* 0x000fc600028e046e */
[----:B------:R-:W-:Y:S01]  /*146540*/  IADD3.X RZ, P3, PT, R115, R33, RZ, P3, !PT ;  /* 0x0000002173ff7210 */ /* 0x000fe20001f7e4ff */
[----:B------:R-:W-:Y:S01]  /*146550*/  IMAD.IADD R17, R117, 0x1, R122 ;  /* 0x0000000175117824 */ /* 0x000fe200078e027a */
[----:B------:R-:W-:Y:S01]  /*146560*/  IADD3.X R117, P4, PT, RZ, R20, RZ, P4, !PT ;  /* 0x00000014ff757210 */ /* 0x000fe2000279e4ff */
[C---:B------:R-:W-:Y:S01]  /*146570*/  IMAD.WIDE.U32 R10, P5, R26.reuse, -0x39c4fa40, R10 ;  /* 0xc63b05c01a0a7825 */ /* 0x040fe200078a000a */
[----:B------:R-:W-:Y:S02]  /*146580*/  IADD3.X R23, P3, PT, R23, R136, RZ, P3, !PT ;  /* 0x0000008817177210 */ /* 0x000fe40001f7e4ff */
[----:B------:R-:W-:Y:S01]  /*146590*/  IADD3.X R130, P4, PT, RZ, R21, RZ, P4, !PT ;  /* 0x00000015ff827210 */ /* 0x000fe2000279e4ff */
[----:B------:R-:W-:Y:S01]  /*1465a0*/  IMAD.WIDE.U32 R112, R26, 0x6ca1493b, RZ ;  /* 0x6ca1493b1a707825 */ /* 0x000fe200078e00ff */
[----:B------:R-:W-:Y:S02]  /*1465b0*/  IADD3.X R25, P3, PT, R25, R137, RZ, P3, !PT ;  /* 0x0000008919197210 */ /* 0x000fe40001f7e4ff */
[----:B------:R-:W-:Y:S01]  /*1465c0*/  IADD3.X R116, P4, PT, R117, R116, RZ, P4, !PT ;  /* 0x0000007475747210 */ /* 0x000fe2000279e4ff */
[----:B------:R-:W-:Y:S01]  /*1465d0*/  IMAD.X R119, RZ, RZ, RZ, P5 ;  /* 0x000000ffff777224 */ /* 0x000fe200028e06ff */
[----:B------:R-:W-:Y:S01]  /*1465e0*/  IADD3 R113, P5, PT, R10, R113, RZ ;  /* 0x000000710a717210 */ /* 0x000fe20007fbe0ff */
        /* <DEDUP_REMOVED lines=8> */
[----:B------:R-:W-:-:S04]  /*146670*/  IMAD.WIDE.U32.X R118, R141, -0x39c4fa40, R118, P5 ;  /* 0xc63b05c08d767825 */ /* 0x000fc800028e0476 */
[----:B------:R-:W-:-:S04]  /*146680*/  IMAD.WIDE.U32 R122, P5, R26, 0x1ae3a46, R122 ;  /* 0x01ae3a461a7a7825 */ /* 0x000fc800078a007a */
[----:B------:R-:W-:Y:S01]  /*146690*/  IMAD.X R11, RZ, RZ, RZ, P0 ;  /* 0x000000ffff0b7224 */ /* 0x000fe200000e06ff */
        /* <DEDUP_REMOVED lines=8> */
[----:B------:R-:W-:Y:S01]  /*146720*/  IMAD.WIDE.U32.X R20, R141, 0x1ae3a46, R20, P5 ;  /* 0x01ae3a468d147825 */ /* 0x000fe200028e0414 */
[----:B------:R-:W-:-:S02]  /*146730*/  IADD3.X R15, PT, PT, RZ, RZ, RZ, P4, !PT ;  /* 0x000000ffff0f7210 */ /* 0x000fc400027fe4ff */
[----:B------:R-:W-:Y:S01]  /*146740*/  IADD3.X R9, P4, PT, RZ, RZ, RZ, P0, !PT ;  /* 0x000000ffff097210 */ /* 0x000fe2000079e4ff */
[----:B------:R-:W-:Y:S01]  /*146750*/  IMAD.IADD R128, R115, 0x1, R128 ;  /* 0x0000000173807824 */ /* 0x000fe200078e0280 */
[----:B------:R-:W-:Y:S02]  /*146760*/  IADD3 RZ, P5, PT, R116, R22, RZ ;  /* 0x0000001674ff7210 */ /* 0x000fe40007fbe0ff */
[----:B------:R-:W-:Y:S01]  /*146770*/  IADD3.X R124, P3, PT, R124, R131, RZ, P1, !PT ;  /* 0x000000837c7c7210 */ /* 0x000fe20000f7e4ff */
[----:B------:R-:W-:Y:S01]  /*146780*/  IMAD.X R11, RZ, RZ, RZ, P4 ;  /* 0x000000ffff0b7224 */ /* 0x000fe200020e06ff */
[----:B------:R-:W-:Y:S01]  /*146790*/  IADD3.X RZ, P0, PT, R117, R143, RZ, P5, !PT ;  /* 0x0000008f75ff7210 */ /* 0x000fe20002f1e4ff */
[----:B------:R-:W-:Y:S01]  /*1467a0*/  IMAD.WIDE.U32 R116, R26, 0x30000000, R116 ;  /* 0x300000001a747825 */ /* 0x000fe200078e0074 */
[----:B------:R-:W-:Y:S02]  /*1467b0*/  IADD3 RZ, P4, PT, R24, R134, RZ ;  /* 0x0000008618ff7210 */ /* 0x000fe40007f9e0ff */
[----:B------:R-:W-:Y:S01]  /*1467c0*/  IADD3.X R17, P5, PT, R17, R28, RZ, P0, !PT ;  /* 0x0000001c11117210 */ /* 0x000fe200007be4ff */
[----:B------:R-:W-:Y:S01]  /*1467d0*/  IMAD.IADD R35, R117, 0x1, R8 ;  /* 0x0000000175237824 */ /* 0x000fe200078e0208 */
[----:B------:R-:W-:Y:S01]  /*1467e0*/  IADD3.X RZ, P0, PT, R25, R37, RZ, P4, !PT ;  /* 0x0000002519ff7210 */ /* 0x000fe2000271e4ff */
[----:B------:R-:W-:Y:S01]  /*1467f0*/  IMAD.WIDE.U32 R24, R36, 0x6ca1493b, R24 ;  /* 0x6ca1493b24187825 */ /* 0x000fe200078e0018 */
[----:B------:R-:W-:-:S02]  /*146800*/  IADD3.X R15, P4, PT, R15, R29, RZ, P5, !PT ;  /* 0x0000001d0f0f7210 */ /* 0x000fc40002f9e4ff */
[----:B------:R-:W-:Y:S01]  /*146810*/  IADD3.X R23, P0, PT, R9, R138, RZ, P0, !PT ;  /* 0x0000008a09177210 */ /* 0x000fe2000071e4ff */
[----:B------:R-:W-:Y:S01]  /*146820*/  IMAD R29, R116, -0x7af74001, -R35 ;  /* 0x8508bfff741d7824 */ /* 0x000fe200078e0a23 */
[----:B------:R-:W-:Y:S01]  /*146830*/  IADD3.X R126, P3, PT, R126, R133, RZ, P3, !PT ;  /* 0x000000857e7e7210 */ /* 0x000fe20001f7e4ff */
[----:B------:R-:W-:Y:S01]  /*146840*/  IMAD.IADD R132, R25, 0x1, R132 ;  /* 0x0000000119847824 */ /* 0x000fe200078e0284 */
[----:B------:R-:W-:Y:S02]  /*146850*/  IADD3.X R8, P1, PT, RZ, RZ, RZ, P1, !PT ;  /* 0x000000ffff087210 */ /* 0x000fe40000f3e4ff */
[----:B------:R-:W-:Y:S02]  /*146860*/  IADD3.X R139, P5, PT, R11, R139, RZ, P0, !PT ;  /* 0x0000008b0b8b7210 */ /* 0x000fe400007be4ff */
[----:B------:R-:W-:Y:S02]  /*146870*/  IADD3.X R14, P4, PT, R17, R114, RZ, P4, !PT ;  /* 0x00000072110e7210 */ /* 0x000fe4000279e4ff */
[----:B------:R-:W-:Y:S01]  /*146880*/  IADD3.X R11, P3, PT, RZ, R8, RZ, P3, !PT ;  /* 0x00000008ff0b7210 */ /* 0x000fe20001f7e4ff */
[----:B------:R-:W-:Y:S01]  /*146890*/  IMAD.WIDE.U32 R8, R116, -0x1, RZ ;  /* 0xffffffff74087825 */ /* 0x000fe200078e00ff */
[----:B------:R-:W-:-:S02]  /*1468a0*/  IADD3.X R22, P5, PT, R23, R124, RZ, P5, !PT ;  /* 0x0000007c17167210 */ /* 0x000fc40002fbe4ff */
[----:B------:R-:W-:Y:S02]  /*1468b0*/  IADD3.X R15, P4, PT, R15, R128, RZ, P4, !PT ;  /* 0x000000800f0f7210 */ /* 0x000fe4000279e4ff */
[----:B------:R-:W-:Y:S01]  /*1468c0*/  IADD3 RZ, P0, PT, R14, R16, RZ ;  /* 0x000000100eff7210 */ /* 0x000fe20007f1e0ff */
[----:B------:R-:W-:Y:S01]  /*1468d0*/  IMAD.WIDE.U32 R16, R8, 0x1, RZ ;  /* 0x0000000108107825 */ /* 0x000fe200078e00ff */
[----:B------:R-:W-:Y:S02]  /*1468e0*/  IADD3.X R25, P4, PT, RZ, RZ, RZ, P4, !PT ;  /* 0x000000ffff197210 */ /* 0x000fe4000279e4ff */
[----:B------:R-:W-:Y:S01]  /*1468f0*/  IADD3.X R23, P5, PT, R139, R126, RZ, P5, !PT ;  /* 0x0000007e8b177210 */ /* 0x000fe20002fbe4ff */
[----:B------:R-:W-:Y:S01]  /*146900*/  IMAD.IADD R139, R9, 0x1, R29 ;  /* 0x00000001098b7824 */ /* 0x000fe200078e021d */
[----:B------:R-:W-:Y:S01]  /*146910*/  IADD3.X RZ, P0, PT, R15, R127, RZ, P0, !PT ;  /* 0x0000007f0fff7210 */ /* 0x000fe2000071e4ff */
[----:B------:R-:W-:Y:S01]  /*146920*/  IMAD.X R31, RZ, RZ, RZ, P4 ;  /* 0x000000ffff1f7224 */ /* 0x000fe200020e06ff */
[----:B------:R-:W-:Y:S01]  /*146930*/  IADD3.X R9, P5, PT, RZ, RZ, RZ, P5, !PT ;  /* 0x000000ffff097210 */ /* 0x000fe20002fbe4ff */
[----:B------:R-:W-:Y:S01]  /*146940*/  IMAD.WIDE.U32 R28, R139, 0x1, RZ ;  /* 0x000000018b1c7825 */ /* 0x000fe200078e00ff */
[----:B------:R-:W-:-:S02]  /*146950*/  IADD3.X R123, PT, PT, RZ, RZ, RZ, P3, P1 ;  /* 0x000000ffff7b7210 */ /* 0x000fc40001fe24ff */
[----:B------:R-:W-:Y:S01]  /*146960*/  IADD3.X R33, P0, PT, R25, R40, RZ, P0, !PT ;  /* 0x0000002819217210 */ /* 0x000fe2000071e4ff */
[----:B------:R-:W-:Y:S01]  /*146970*/  IMAD.X R25, RZ, RZ, RZ, P5 ;  /* 0x000000ffff197224 */ /* 0x000fe200028e06ff */
[----:B------:R-:W-:Y:S01]  /*146980*/  IADD3 RZ, P1, PT, R22, R142, RZ ;  /* 0x0000008e16ff7210 */ /* 0x000fe20007f3e0ff */
[----:B------:R-:W-:Y:S01]  /*146990*/  IMAD.WIDE.U32 R14, R26, -0x45f6b800, R14 ;  /* 0xba0948001a0e7825 */ /* 0x000fe200078e000e */
[----:B------:R-:W-:Y:S02]  /*1469a0*/  IADD3.X R127, P4, PT, R31, R41, RZ, P0, !PT ;  /* 0x000000291f7f7210 */ /* 0x000fe4000079e4ff */
[----:B------:R-:W-:Y:S01]  /*1469b0*/  IADD3.X RZ, P1, PT, R23, R129, RZ, P1, !PT ;  /* 0x0000008117ff7210 */ /* 0x000fe20000f3e4ff */
[----:B------:R-:W-:Y:S01]  /*1469c0*/  IMAD.WIDE.U32 R28, P5, R8, -0x7af74000, R28 ;  /* 0x8508c000081c7825 */ /* 0x000fe200078a001c */
[----:B------:R-:W-:Y:S02]  /*1469d0*/  IADD3 RZ, P3, PT, R116, R16, RZ ;  /* 0x0000001074ff7210 */ /* 0x000fe40007f7e0ff */
[----:B------:R-:W-:Y:S01]  /*1469e0*/  IADD3.X R134, P0, PT, R9, R18, RZ, P1, !PT ;  /* 0x0000001209867210 */ /* 0x000fe20000f1e4ff */
[----:B------:R-:W-:Y:S01]  /*1469f0*/  IMAD.WIDE.U32 R40, R139, 0x30000000, RZ ;  /* 0x300000008b287825 */ /* 0x000fe200078e00ff */
[----:B------:R-:W-:-:S02]  /*146a00*/  IADD3.X R129, PT, PT, RZ, RZ, RZ, P5, !PT ;  /* 0x000000ffff817210 */ /* 0x000fc40002ffe4ff */
[----:B------:R-:W-:Y:S01]  /*146a10*/  IADD3 R16, P1, PT, R17, R28, RZ ;  /* 0x0000001c11107210 */ /* 0x000fe20007f3e0ff */
[----:B------:R-:W-:Y:S01]  /*146a20*/  IMAD.IADD R137, R15, 0x1, R30 ;  /* 0x000000010f897824 */ /* 0x000fe200078e021e */
[----:B------:R-:W-:Y:S01]  /*146a30*/  IADD3.X R136, P0, PT, R25, R19, RZ, P0, !PT ;  /* 0x0000001319887210 */ /* 0x000fe2000071e4ff */
[----:B------:R-:W-:Y:S01]  /*146a40*/  IMAD.WIDE.U32 R30, R139, -0x45f6b800, RZ ;  /* 0xba0948008b1e7825 */ /* 0x000fe200078e00ff */
[----:B------:R-:W-:Y:S02]  /*146a50*/  IADD3.X R28, P4, PT, R33, R24, RZ, P4, !PT ;  /* 0x00000018211c7210 */ /* 0x000fe4000279e4ff */
[----:B------:R-:W-:Y:S01]  /*146a60*/  IADD3.X RZ, P3, PT, R35, R16, RZ, P3, !PT ;  /* 0x0000001023ff7210 */ /* 0x000fe20001f7e4ff */
[----:B------:R-:W-:Y:S01]  /*146a70*/  IMAD.MOV.U32 R128, RZ, RZ, R29 ;  /* 0x000000ffff807224 */ /* 0x000fe200078e001d */
[----:B------:R-:W-:Y:S01]  /*146a80*/  IADD3.X R29, P4, PT, R127, R132, RZ, P4, !PT ;  /* 0x000000847f1d7210 */ /* 0x000fe2000279e4ff */
[----:B------:R-:W-:Y:S01]  /*146a90*/  IMAD.WIDE.U32 R114, R8, 0x30000000, RZ ;  /* 0x3000000008727825 */ /* 0x000fe200078e00ff */
[----:B------:R-:W-:-:S02]  /*146aa0*/  IADD3.X R11, P0, PT, R134, R11, RZ, P0, !PT ;  /* 0x0000000b860b7210 */ /* 0x000fc4000071e4ff */
[----:B------:R-:W-:Y:S01]  /*146ab0*/  IADD3.X R15, P4, PT, RZ, RZ, RZ, P4, !PT ;  /* 0x000000ffff0f7210 */ /* 0x000fe2000279e4ff */
[----:B------:R-:W-:Y:S01]  /*146ac0*/  IMAD.WIDE.U32 R40, P5, R8, 0x170b5d44, R40 ;  /* 0x170b5d4408287825 */ /* 0x000fe200078a0028 */
[----:B------:R-:W-:-:S03]  /*146ad0*/  IADD3.X R136, P0, PT, R136, R123, RZ, P0, !PT ;  /* 0x0000007b88887210 */ /* 0x000fc6000071e4ff */
[----:B------:R-:W-:-:S04]  /*146ae0*/  IMAD.WIDE.U32 R36, R36, 0x17c510ea, R22 ;  /* 0x17c510ea24247825 */ /* 0x000fc800078e0016 */
[C-C-:B------:R-:W-:Y:S02]  /*146af0*/  IMAD R143, R8.reuse, 0x1ef3622f, R30.reuse ;  /* 0x1ef3622f088f7824 */ /* 0x140fe400078e021e */
[----:B------:R-:W-:Y:S02]  /*146b00*/  IMAD R9, R8, 0x1ef3622f, R30 ;  /* 0x1ef3622f08097824 */ /* 0x000fe400078e021e */
[----:B------:R-:W-:-:S04]  /*146b10*/  IMAD.WIDE.U32.X R128, R139, -0x7af74000, R128, P1 ;  /* 0x8508c0008b807825 */ /* 0x000fc800008e0480 */
[----:B------:R-:W-:Y:S01]  /*146b20*/  IMAD.X R19, RZ, RZ, RZ, P5 ;  /* 0x000000ffff137224 */ /* 0x000fe200028e06ff */
[----:B------:R-:W-:Y:S01]  /*146b30*/  IADD3 R141, P5, PT, R40, R115, RZ ;  /* 0x00000073288d7210 */ /* 0x000fe20007fbe0ff */
[----:B------:R-:W-:-:S04]  /*146b40*/  IMAD.WIDE.U32 R32, R139, 0xf5138f, RZ ;  /* 0x00f5138f8b207825 */ /* 0x000fc800078e00ff */
[----:B------:R-:W-:-:S04]  /*146b50*/  IMAD.WIDE.U32 R30, P1, R8, 0x1ef3622f, R30 ;  /* 0x1ef3622f081e7825 */ /* 0x000fc8000782001e */
[----:B------:R-:W-:-:S04]  /*146b60*/  IMAD.WIDE.U32 R22, R8, -0x45f6b800, RZ ;  /* 0xba09480008167825 */ /* 0x000fc800078e00ff */
[----:B------:R-:W-:Y:S02]  /*146b70*/  IMAD.MOV.U32 R18, RZ, RZ, R41 ;  /* 0x000000ffff127224 */ /* 0x000fe400078e0029 */
[----:B------:R-:W-:Y:S01]  /*146b80*/  IMAD.X R25, RZ, RZ, RZ, P1 ;  /* 0x000000ffff197224 */ /* 0x000fe200008e06ff */
[----:B------:R-:W-:Y:S01]  /*146b90*/  IADD3 RZ, P1, PT, R30, R23, RZ ;  /* 0x000000171eff7210 */ /* 0x000fe20007f3e0ff */
[----:B------:R-:W-:-:S04]  /*146ba0*/  IMAD.WIDE.U32.X R18, R139, 0x170b5d44, R18, P5 ;  /* 0x170b5d448b127825 */ /* 0x000fc800028e0412 */
[----:B------:R-:W-:Y:S01]  /*146bb0*/  IMAD.WIDE.U32 R116, P5, R8, 0x1a22d9f3, R32 ;  /* 0x1a22d9f308747825 */ /* 0x000fe200078a0020 */
[----:B------:R-:W-:-:S03]  /*146bc0*/  IADD3.X R33, P3, PT, RZ, R128, RZ, P3, !PT ;  /* 0x00000080ff217210 */ /* 0x000fc60001f7e4ff */
[----:B------:R-:W-:-:S04]  /*146bd0*/  IMAD.WIDE.U32 R16, R8, 0xf5138f, RZ ;  /* 0x00f5138f08107825 */ /* 0x000fc800078e00ff */
[----:B------:R-:W-:Y:S02]  /*146be0*/  IMAD.MOV.U32 R24, RZ, RZ, R31 ;  /* 0x000000ffff187224 */ /* 0x000fe400078e001f */
[----:B------:R-:W-:Y:S01]  /*146bf0*/  IMAD.X R35, RZ, RZ, RZ, P5 ;  /* 0x000000ffff237224 */ /* 0x000fe200028e06ff */
[----:B------:R-:W-:Y:S01]  /*146c00*/  IADD3 RZ, P5, PT, R116, R17, RZ ;  /* 0x0000001174ff7210 */ /* 0x000fe20007fbe0ff */
[----:B------:R-:W-:Y:S01]  /*146c10*/  IMAD.WIDE.U32.X R24, R139, 0x1ef3622f, R24, P1 ;  /* 0x1ef3622f8b187825 */ /* 0x000fe200008e0418 */
[----:B------:R-:W-:-:S03]  /*146c20*/  IADD3 RZ, P1, PT, R28, R34, RZ ;  /* 0x000000221cff7210 */ /* 0x000fc60007f3e0ff */
[----:B------:R-:W-:Y:S01]  /*146c30*/  IMAD.WIDE.U32 R30, R139, 0x6ca1493b, RZ ;  /* 0x6ca1493b8b1e7825 */ /* 0x000fe200078e00ff */
[----:B------:R-:W-:-:S03]  /*146c40*/  IADD3.X RZ, P1, PT, R29, R125, RZ, P1, !PT ;  /* 0x0000007d1dff7210 */ /* 0x000fc60000f3e4ff */
[----:B------:R-:W-:Y:S02]  /*146c50*/  IMAD.MOV.U32 R34, RZ, RZ, R117 ;  /* 0x000000ffff227224 */ /* 0x000fe400078e0075 */
[----:B------:R-:W-:-:S04]  /*146c60*/  IMAD.WIDE.U32 R124, R139, 0x17c510ea, RZ ;  /* 0x17c510ea8b7c7825 */ /* 0x000fc800078e00ff */
[----:B------:R-:W-:-:S04]  /*146c70*/  IMAD.WIDE.U32.X R116, R139, 0x1a22d9f3, R34, P5 ;  /* 0x1a22d9f38b747825 */ /* 0x000fc800028e0422 */
[----:B------:R-:W-:-:S04]  /*146c80*/  IMAD.WIDE.U32 R132, P5, R8, -0x39c4fa40, R30 ;  /* 0xc63b05c008847825 */ /* 0x000fc800078a001e */
[----:B------:R-:W-:Y:S01]  /*146c90*/  IMAD.WIDE.U32 R34, R8, 0x6ca1493b, RZ ;  /* 0x6ca1493b08227825 */ /* 0x000fe200078e00ff */
[----:B------:R-:W-:-:S03]  /*146ca0*/  IADD3.X R127, PT, PT, RZ, RZ, RZ, P5, !PT ;  /* 0x000000ffff7f7210 */ /* 0x000fc60002ffe4ff */
[----:B------:R-:W-:Y:S01]  /*146cb0*/  IMAD.IADD R140, R37, 0x1, R140 ;  /* 0x00000001258c7824 */ /* 0x000fe200078e028c */
[----:B------:R-:W-:Y:S01]  /*146cc0*/  IADD3 RZ, P5, PT, R132, R35, RZ ;  /* 0x0000002384ff7210 */ /* 0x000fe20007fbe0ff */
[----:B------:R-:W-:Y:S01]  /*146cd0*/  IMAD.X R31, RZ, RZ, RZ, P4 ;  /* 0x000000ffff1f7224 */ /* 0x000fe200020e06ff */
[----:B------:R-:W-:Y:S01]  /*146ce0*/  IADD3.X R132, P3, PT, RZ, R129, RZ, P3, !PT ;  /* 0x00000081ff847210 */ /* 0x000fe20001f7e4ff */
[C---:B------:R-:W-:Y:S01]  /*146cf0*/  IMAD.WIDE.U32 R130, P4, R8.reuse, 0x1ae3a46, R124 ;  /* 0x01ae3a4608827825 */ /* 0x040fe2000788007c */
[----:B------:R-:W-:Y:S02]  /*146d00*/  IADD3.X R37, P1, PT, R15, R110, RZ, P1, !PT ;  /* 0x0000006e0f257210 */ /* 0x000fe40000f3e4ff */
[----:B------:R-:W-:Y:S01]  /*146d10*/  IADD3.X R110, P3, PT, R33, R14, RZ, P3, !PT ;  /* 0x0000000e216e7210 */ /* 0x000fe20001f7e4ff */
[----:B------:R-:W-:Y:S01]  /*146d20*/  IMAD.WIDE.U32 R128, R8, 0x17c510ea, RZ ;  /* 0x17c510ea08807825 */ /* 0x000fe200078e00ff */
[----:B------:R-:W-:Y:S02]  /*146d30*/  IADD3.X R31, P1, PT, R31, R111, RZ, P1, !PT ;  /* 0x0000006f1f1f7210 */ /* 0x000fe40000f3e4ff */
[----:B------:R-:W-:Y:S01]  /*146d40*/  IADD3.X R111, P3, PT, R132, R137, RZ, P3, !PT ;  /* 0x00000089846f7210 */ /* 0x000fe20001f7e4ff */
[----:B------:R-:W-:Y:S01]  /*146d50*/  IMAD.MOV.U32 R126, RZ, RZ, R133 ;  /* 0x000000ffff7e7224 */ /* 0x000fe200078e0085 */
[----:B------:R-:W-:Y:S01]  /*146d60*/  IADD3.X R36, P1, PT, R37, R36, RZ, P1, !PT ;  /* 0x0000002425247210 */ /* 0x000fe20000f3e4ff */
[----:B------:R-:W-:Y:S01]  /*146d70*/  IMAD.X R15, RZ, RZ, RZ, P4 ;  /* 0x000000ffff0f7224 */ /* 0x000fe200020e06ff */
[----:B------:R-:W-:Y:S01]  /*146d80*/  IADD3 RZ, P4, PT, R130, R129, RZ ;  /* 0x0000008182ff7210 */ /* 0x000fe20007f9e0ff */
[----:B------:R-:W-:Y:S01]  /*146d90*/  IMAD.MOV.U32 R14, RZ, RZ, R131 ;  /* 0x000000ffff0e7224 */ /* 0x000fe200078e0083 */
[----:B------:R-:W-:Y:S01]  /*146da0*/  IADD3.X R41, P3, PT, RZ, RZ, RZ, P3, !PT ;  /* 0x000000ffff297210 */ /* 0x000fe20001f7e4ff */
[----:B------:R-:W-:Y:S01]  /*146db0*/  IMAD.WIDE.U32.X R126, R139, -0x39c4fa40, R126, P5 ;  /* 0xc63b05c08b7e7825 */ /* 0x000fe200028e047e */
[----:B------:R-:W-:-:S02]  /*146dc0*/  IADD3.X R37, P1, PT, R31, R140, RZ, P1, !PT ;  /* 0x0000008c1f257210 */ /* 0x000fc40000f3e4ff */
[----:B------:R-:W-:Y:S01]  /*146dd0*/  IADD3 RZ, P5, PT, R110, R114, RZ ;  /* 0x000000726eff7210 */ /* 0x000fe20007fbe0ff */
[----:B------:R-:W-:Y:S01]  /*146de0*/  IMAD.WIDE.U32.X R14, R139, 0x1ae3a46, R14, P4 ;  /* 0x01ae3a468b0e7825 */ /* 0x000fe200020e040e */
[----:B------:R-:W-:-:S03]  /*146df0*/  IADD3.X R31, P4, PT, R11, R6, RZ, P0, !PT ;  /* 0x000000060b1f7210 */ /* 0x000fc6000079e4ff */
[----:B------:R-:W-:Y:S01]  /*146e00*/  IMAD.X R115, RZ, RZ, RZ, P3 ;  /* 0x000000ffff737224 */ /* 0x000fe200018e06ff */
[----:B------:R-:W-:Y:S01]  /*146e10*/  IADD3.X R11, P3, PT, RZ, RZ, RZ, P1, !PT ;  /* 0x000000ffff0b7210 */ /* 0x000fe20000f7e4ff */
[----:B------:R-:W-:Y:S01]  /*146e20*/  IMAD.WIDE.U32 R28, R26, 0xf5138f, R28 ;  /* 0x00f5138f1a1c7825 */ /* 0x000fe200078e001c */
[----:B------:R-:W-:Y:S02]  /*146e30*/  IADD3.X RZ, P1, PT, R111, R141, RZ, P5, !PT ;  /* 0x0000008d6fff7210 */ /* 0x000fe40002f3e4ff */
[----:B------:R-:W-:Y:S01]  /*146e40*/  IADD3.X R27, P4, PT, R136, R27, RZ, P4, !PT ;  /* 0x0000001b881b7210 */ /* 0x000fe2000279e4ff */
[----:B------:R-:W-:Y:S01]  /*146e50*/  IMAD.X R33, RZ, RZ, RZ, P3 ;  /* 0x000000ffff217224 */ /* 0x000fe200018e06ff */
[----:B------:R-:W-:Y:S01]  /*146e60*/  IADD3.X R41, P1, PT, R41, R18, RZ, P1, !PT ;  /* 0x0000001229297210 */ /* 0x000fe20000f3e4ff */
[----:B------:R-:W-:Y:S01]  /*146e70*/  IMAD.IADD R38, R29, 0x1, R38 ;  /* 0x000000011d267824 */ /* 0x000fe200078e0226 */
        /* <DEDUP_REMOVED lines=12> */
[----:B------:R-:W-:Y:S01]  /*146f40*/  IADD3.X R118, P1, PT, R33, R119, RZ, P1, !PT ;  /* 0x0000007721767210 */ /* 0x000fe20000f3e4ff */
[----:B------:R-:W-:Y:S01]  /*146f50*/  IMAD R125, R8, 0x1ae3a46, R124 ;  /* 0x01ae3a46087d7824 */ /* 0x000fe200078e027c */
[----:B------:R-:W-:Y:S01]  /*146f60*/  IADD3 R37, PT, PT, R37, R10, RZ ;  /* 0x0000000a25257210 */ /* 0x000fe20007ffe0ff */
[----:B------:R-:W-:Y:S01]  /*146f70*/  IMAD.WIDE.U32 R10, R110, -0x1, RZ ;  /* 0xffffffff6e0a7825 */ /* 0x000fe200078e00ff */
[----:B------:R-:W-:-:S02]  /*146f80*/  IADD3.X R33, P4, PT, RZ, R6, RZ, P4, !PT ;  /* 0x00000006ff217210 */ /* 0x000fc4000279e4ff */
[----:B------:R-:W-:Y:S01]  /*146f90*/  IADD3 RZ, P0, PT, R28, R22, RZ ;  /* 0x000000161cff7210 */ /* 0x000fe20007f1e0ff */
[----:B------:R-:W-:Y:S01]  /*146fa0*/  IMAD.IADD R6, R11, 0x1, R41 ;  /* 0x000000010b067824 */ /* 0x000fe200078e0229 */
[----:B------:R-:W-:Y:S02]  /*146fb0*/  IADD3.X R111, P5, PT, RZ, RZ, RZ, P5, !PT ;  /* 0x000000ffff6f7210 */ /* 0x000fe40002fbe4ff */
[----:B------:R-:W-:Y:S01]  /*146fc0*/  IADD3.X R22, P1, PT, R18, R31, RZ, P1, !PT ;  /* 0x0000001f12167210 */ /* 0x000fe20000f3e4ff */
[----:B------:R-:W-:Y:S01]  /*146fd0*/  IMAD.WIDE.U32 R18, R10, 0x1, RZ ;  /* 0x000000010a127825 */ /* 0x000fe200078e00ff */
[----:B------:R-:W-:Y:S02]  /*146fe0*/  IADD3.X R31, PT, PT, RZ, RZ, RZ, P4, P3 ;  /* 0x000000ffff1f7210 */ /* 0x000fe400027e64ff */
[----:B------:R-:W-:Y:S01]  /*146ff0*/  IADD3 RZ, P4, PT, R22, R120, RZ ;  /* 0x0000007816ff7210 */ /* 0x000fe20007f9e0ff */
[----:B------:R-:W-:Y:S01]  /*147000*/  IMAD.X R115, RZ, RZ, RZ, P5 ;  /* 0x000000ffff737224 */ /* 0x000fe200028e06ff */
[----:B------:R-:W-:Y:S01]  /*147010*/  IADD3.X R23, P3, PT, R118, R27, RZ, P1, !PT ;  /* 0x0000001b76177210 */ /* 0x000fe20000f7e4ff */
[----:B------:R-:W-:Y:S01]  /*147020*/  IMAD.WIDE.U32 R40, R6, 0x1, RZ ;  /* 0x0000000106287825 */ /* 0x000fe200078e00ff */
[----:B------:R-:W-:-:S02]  /*147030*/  IADD3.X RZ, P5, PT, R29, R143, RZ, P0, !PT ;  /* 0x0000008f1dff7210 */ /* 0x000fc400007be4ff */
[----:B------:R-:W-:Y:S01]  /*147040*/  IADD3.X RZ, P0, PT, R23, R135, RZ, P4, !PT ;  /* 0x0000008717ff7210 */ /* 0x000fe2000271e4ff */
[----:B------:R-:W-:Y:S01]  /*147050*/  IMAD.WIDE.U32 R26, R26, 0x17c510ea, R22 ;  /* 0x17c510ea1a1a7825 */ /* 0x000fe200078e0016 */
[----:B------:R-:W-:Y:S02]  /*147060*/  IADD3.X R11, P3, PT, RZ, RZ, RZ, P3, !PT ;  /* 0x000000ffff0b7210 */ /* 0x000fe40001f7e4ff */
[----:B------:R-:W-:Y:S01]  /*147070*/  IADD3.X R119, P4, PT, R111, R24, RZ, P5, !PT ;  /* 0x000000186f777210 */ /* 0x000fe20002f9e4ff */
[----:B------:R-:W-:Y:S01]  /*147080*/  IMAD.IADD R122, R27, 0x1, R122 ;  /* 0x000000011b7a7824 */ /* 0x000fe200078e027a */
[----:B------:R-:W-:Y:S01]  /*147090*/  IADD3 RZ, P1, PT, R110, R18, RZ ;  /* 0x000000126eff7210 */ /* 0x000fe20007f3e0ff */
[C-C-:B------:R-:W-:Y:S01]  /*1470a0*/  IMAD R18, R10.reuse, -0x7af74000, R40.reuse ;  /* 0x8508c0000a127824 */ /* 0x140fe200078e0228 */
[----:B------:R-:W-:Y:S01]  /*1470b0*/  IADD3.X R24, P4, PT, R115, R25, RZ, P4, !PT ;  /* 0x0000001973187210 */ /* 0x000fe2000279e4ff */
[----:B------:R-:W-:Y:S01]  /*1470c0*/  IMAD.X R111, RZ, RZ, RZ, P3 ;  /* 0x000000ffff6f7224 */ /* 0x000fe200018e06ff */
[----:B------:R-:W-:Y:S01]  /*1470d0*/  IADD3.X R38, P0, PT, R11, R20, RZ, P0, !PT ;  /* 0x000000140b267210 */ /* 0x000fe2000071e4ff */
[----:B------:R-:W-:Y:S01]  /*1470e0*/  IMAD.WIDE.U32 R22, P3, R10, -0x7af74000, R40 ;  /* 0x8508c0000a167825 */ /* 0x000fe20007860028 */
[----:B------:R-:W-:-:S02]  /*1470f0*/  IADD3.X R36, P4, PT, R119, R36, RZ, P4, !PT ;  /* 0x0000002477247210 */ /* 0x000fc4000279e4ff */
[----:B------:R-:W-:Y:S01]  /*147100*/  IADD3.X R110, P0, PT, R111, R21, RZ, P0, !PT ;  /* 0x000000156f6e7210 */ /* 0x000fe2000071e4ff */
[C---:B------:R-:W-:Y:S01]  /*147110*/  IMAD.IADD R18, R19.reuse, 0x1, R18 ;  /* 0x0000000113127824 */ /* 0x040fe200078e0212 */
[----:B------:R-:W-:Y:S01]  /*147120*/  IADD3 RZ, P5, PT, R19, R22, RZ ;  /* 0x0000001613ff7210 */ /* 0x000fe20007fbe0ff */
[----:B------:R-:W-:Y:S01]  /*147130*/  IMAD R25, R8, 0x1a22d9f3, R32 ;  /* 0x1a22d9f308197824 */ /* 0x000fe200078e0220 */
[----:B------:R-:W-:Y:S01]  /*147140*/  IADD3.X R37, P4, PT, R24, R37, RZ, P4, !PT ;  /* 0x0000002518257210 */ /* 0x000fe2000279e4ff */
[----:B------:R-:W-:Y:S01]  /*147150*/  IMAD.X R19, RZ, RZ, RZ, P3 ;  /* 0x000000ffff137224 */ /* 0x000fe200018e06ff */
[----:B------:R-:W-:Y:S01]  /*147160*/  IADD3.X RZ, P1, PT, R113, R18, RZ, P1, !PT ;  /* 0x0000001271ff7210 */ /* 0x000fe20000f3e4ff */
[----:B------:R-:W-:Y:S01]  /*147170*/  IMAD.IADD R25, R25, 0x1, R17 ;  /* 0x0000000119197824 */ /* 0x000fe200078e0211 */
[----:B------:R-:W-:Y:S01]  /*147180*/  IADD3 RZ, P3, PT, R36, R16, RZ ;  /* 0x0000001024ff7210 */ /* 0x000fe20007f7e0ff */
[----:B------:R-:W-:Y:S01]  /*147190*/  IMAD.WIDE.U32 R16, R6, 0x30000000, RZ ;  /* 0x3000000006107825 */ /* 0x000fe200078e00ff */
[----:B------:R-:W-:-:S02]  /*1471a0*/  MOV R18, R23 ;  /* 0x0000001700127202 */ /* 0x000fc40000000f00 */
[----:B------:R-:W-:Y:S01]  /*1471b0*/  IADD3.X RZ, P3, PT, R37, R25, RZ, P3, !PT ;  /* 0x0000001925ff7210 */ /* 0x000fe20001f7e4ff */
[----:B------:R-:W-:Y:S01]  /*1471c0*/  IMAD.WIDE.U32 R20, R10, 0x30000000, RZ ;  /* 0x300000000a147825 */ /* 0x000fe200078e00ff */
[----:B------:R-:W-:Y:S02]  /*1471d0*/  IADD3.X R11, P4, PT, RZ, RZ, RZ, P4, !PT ;  /* 0x000000ffff0b7210 */ /* 0x000fe4000279e4ff */
[----:B------:R-:W-:Y:S01]  /*1471e0*/  IADD3.X R38, P0, PT, R38, R33, RZ, P0, !PT ;  /* 0x0000002126267210 */ /* 0x000fe2000071e4ff */
[----:B------:R-:W-:Y:S01]  /*1471f0*/  IMAD.WIDE.U32.X R24, R6, -0x7af74000, R18, P5 ;  /* 0x8508c00006187825 */ /* 0x000fe200028e0412 */
[----:B------:R-:W-:Y:S02]  /*147200*/  IADD3.X R27, P3, PT, R11, R116, RZ, P3, !PT ;  /* 0x000000740b1b7210 */ /* 0x000fe40001f7e4ff */
[----:B------:R-:W-:Y:S01]  /*147210*/  IADD3.X R110, P0, PT, R110, R31, RZ, P0, !PT ;  /* 0x0000001f6e6e7210 */ /* 0x000fe2000071e4ff */
[----:B------:R-:W-:Y:S01]  /*147220*/  IMAD.WIDE.U32 R40, P5, R10, 0x170b5d44, R16 ;  /* 0x170b5d440a287825 */ /* 0x000fe200078a0010 */
[----:B------:R-:W-:-:S03]  /*147230*/  IADD3.X R17, P1, PT, RZ, R24, RZ, P1, !PT ;  /* 0x00000018ff117210 */ /* 0x000fc60000f3e4ff */
[----:B------:R-:W-:Y:S01]  /*147240*/  IMAD.X R11, RZ, RZ, RZ, P4 ;  /* 0x000000ffff0b7224 */ /* 0x000fe200020e06ff */
[----:B------:R-:W-:Y:S01]  /*147250*/  IADD3 RZ, P4, PT, R40, R21, RZ ;  /* 0x0000001528ff7210 */ /* 0x000fe20007f9e0ff */
[----:B------:R-:W-:-:S04]  /*147260*/  IMAD.WIDE.U32 R18, R8, -0x45f6b800, R28 ;  /* 0xba09480008127825 */ /* 0x000fc800078e001c */
[----:B------:R-:W-:Y:S01]  /*147270*/  IMAD.X R23, RZ, RZ, RZ, P5 ;  /* 0x000000ffff177224 */ /* 0x000fe200028e06ff */
[----:B------:R-:W-:Y:S01]  /*147280*/  IADD3.X R24, P5, PT, RZ, R25, RZ, P1, !PT ;  /* 0x00000019ff187210 */ /* 0x000fe20000fbe4ff */
[----:B------:R-:W-:Y:S01]  /*147290*/  IMAD R25, R10, 0x170b5d44, R16 ;  /* 0x170b5d440a197824 */ /* 0x000fe200078e0210 */
[----:B------:R-:W-:Y:S01]  /*1472a0*/  IADD3.X R11, P1, PT, R11, R117, RZ, P3, !PT ;  /* 0x000000750b0b7210 */ /* 0x000fe20001f3e4ff */
[----:B------:R-:W-:Y:S01]  /*1472b0*/  IMAD.IADD R9, R19, 0x1, R9 ;  /* 0x0000000113097824 */ /* 0x000fe200078e0209 */
[----:B------:R-:W-:Y:S01]  /*1472c0*/  IADD3.X R18, P3, PT, R17, R18, RZ, P5, !PT ;  /* 0x0000001211127210 */ /* 0x000fe20002f7e4ff */
[----:B------:R-:W-:Y:S01]  /*1472d0*/  IMAD.MOV.U32 R22, RZ, RZ, R41 ;  /* 0x000000ffff167224 */ /* 0x000fe200078e0029 */
[----:B------:R-:W-:Y:S01]  /*1472e0*/  IADD3.X R26, P1, PT, R27, R26, RZ, P1, !PT ;  /* 0x0000001a1b1a7210 */ /* 0x000fe20000f3e4ff */
[----:B------:R-:W-:Y:S01]  /*1472f0*/  IMAD R17, R8, -0x39c4fa40, R30 ;  /* 0xc63b05c008117824 */ /* 0x000fe200078e021e */
[----:B------:R-:W-:Y:S01]  /*147300*/  IADD3 RZ, P5, PT, R18, R20, RZ ;  /* 0x0000001412ff7210 */ /* 0x000fe20007fbe0ff */
[----:B------:R-:W-:Y:S01]  /*147310*/  IMAD.IADD R25, R25, 0x1, R21 ;  /* 0x0000000119197824 */ /* 0x000fe200078e0215 */
[----:B------:R-:W-:Y:S01]  /*147320*/  IADD3.X R19, P3, PT, R24, R9, RZ, P3, !PT ;  /* 0x0000000918137210 */ /* 0x000fe20001f7e4ff */
[----:B------:R-:W-:Y:S01]  /*147330*/  IMAD.IADD R17, R17, 0x1, R35 ;  /* 0x0000000111117824 */ /* 0x000fe200078e0223 */
[----:B------:R-:W-:Y:S01]  /*147340*/  IADD3.X R27, P1, PT, R11, R122, RZ, P1, !PT ;  /* 0x0000007a0b1b7210 */ /* 0x000fe20000f3e4ff */
[----:B------:R-:W-:Y:S01]  /*147350*/  IMAD.WIDE.U32.X R22, R6, 0x170b5d44, R22, P4 ;  /* 0x170b5d4406167825 */ /* 0x000fe200020e0416 */
[----:B------:R-:W-:-:S02]  /*147360*/  IADD3 RZ, P4, PT, R26, R34, RZ ;  /* 0x000000221aff7210 */ /* 0x000fc40007f9e0ff */
[----:B------:R-:W-:Y:S01]  /*147370*/  IADD3.X RZ, P5, PT, R19, R25, RZ, P5, !PT ;  /* 0x0000001913ff7210 */ /* 0x000fe20002fbe4ff */
[----:B------:R-:W-:Y:S01]  /*147380*/  IMAD.WIDE.U32 R20, R6, -0x45f6b800, RZ ;  /* 0xba09480006147825 */ /* 0x000fe200078e00ff */
[----:B------:R-:W-:Y:S02]  /*147390*/  IADD3.X R11, P3, PT, RZ, RZ, RZ, P3, !PT ;  /* 0x000000ffff0b7210 */ /* 0x000fe40001f7e4ff */
[----:B------:R-:W-:Y:S01]  /*1473a0*/  IADD3.X RZ, P4, PT, R27, R17, RZ, P4, !PT ;  /* 0x000000111bff7210 */ /* 0x000fe2000279e4ff */
[C---:B------:R-:W-:Y:S01]  /*1473b0*/  IMAD R9, R8.reuse, 0x1a22d9f3, R32 ;  /* 0x1a22d9f308097824 */ /* 0x040fe200078e0220 */
[----:B------:R-:W-:Y:S01]  /*1473c0*/  IADD3.X R17, P5, PT, R11, R22, RZ, P5, !PT ;  /* 0x000000160b117210 */ /* 0x000fe20002fbe4ff */
[----:B------:R-:W-:Y:S02]  /*1473d0*/  IMAD.X R11, RZ, RZ, RZ, P3 ;  /* 0x000000ffff0b7224 */ /* 0x000fe400018e06ff */
[----:B------:R-:W-:-:S03]  /*1473e0*/  IMAD.WIDE.U32 R36, R8, 0xf5138f, R36 ;  /* 0x00f5138f08247825 */ /* 0x000fc600078e0024 */
[----:B------:R-:W-:Y:S01]  /*1473f0*/  IADD3.X R34, P5, PT, R11, R23, RZ, P5, !PT ;  /* 0x000000170b227210 */ /* 0x000fe20002fbe4ff */
[C---:B------:R-:W-:Y:S01]  /*147400*/  IMAD.WIDE.U32 R24, P3, R10.reuse, 0x1ef3622f, R20 ;  /* 0x1ef3622f0a187825 */ /* 0x040fe20007860014 */
[----:B------:R-:W-:Y:S02]  /*147410*/  IADD3.X R11, P1, PT, RZ, RZ, RZ, P1, !PT ;  /* 0x000000ffff0b7210 */ /* 0x000fe40000f3e4ff */
[----:B------:R-:W-:Y:S01]  /*147420*/  IADD3 R9, PT, PT, R37, R9, RZ ;  /* 0x0000000925097210 */ /* 0x000fe20007ffe0ff */
[----:B------:R-:W-:Y:S01]  /*147430*/  IMAD.WIDE.U32 R28, R10, -0x45f6b800, RZ ;  /* 0xba0948000a1c7825 */ /* 0x000fe200078e00ff */
        /* <DEDUP_REMOVED lines=8> */
[----:B------:R-:W-:Y:S01]  /*1474c0*/  IMAD R9, R10, 0x1ef3622f, R20 ;  /* 0x1ef3622f0a097824 */ /* 0x000fe200078e0214 */
[----:B------:R-:W-:Y:S01]  /*1474d0*/  IADD3.X R17, P4, PT, R17, R127, RZ, P4, !PT ;  /* 0x0000007f11117210 */ /* 0x000fe2000279e4ff */
[----:B------:R-:W-:Y:S01]  /*1474e0*/  IMAD.WIDE.U32.X R36, R6, 0x1ef3622f, R32, P3 ;  /* 0x1ef3622f06247825 */ /* 0x000fe200018e0420 */
[----:B------:R-:W-:-:S02]  /*1474f0*/  IADD3.X R21, P5, PT, RZ, RZ, RZ, P5, !PT ;  /* 0x000000ffff157210 */ /* 0x000fc40002fbe4ff */
[----:B------:R-:W-:Y:S01]  /*147500*/  IADD3 RZ, P3, PT, R22, R28, RZ ;  /* 0x0000001c16ff7210 */ /* 0x000fe20007f7e0ff */
[----:B------:R-:W-:Y:S01]  /*147510*/  IMAD.IADD R9, R9, 0x1, R29 ;  /* 0x0000000109097824 */ /* 0x000fe200078e021d */
[----:B------:R-:W-:Y:S01]  /*147520*/  IADD3.X R110, P1, PT, R110, R121, RZ, P1, !PT ;  /* 0x000000796e6e7210 */ /* 0x000fe20000f3e4ff */
[----:B------:R-:W-:Y:S01]  /*147530*/  IMAD.WIDE.U32 R24, R6, 0xf5138f, RZ ;  /* 0x00f5138f06187825 */ /* 0x000fe200078e00ff */
[----:B------:R-:W-:Y:S02]  /*147540*/  IADD3.X R32, P4, PT, R11, R38, RZ, P4, !PT ;  /* 0x000000260b207210 */ /* 0x000fe4000279e4ff */
[----:B------:R-:W-:Y:S01]  /*147550*/  IADD3.X RZ, P3, PT, R23, R9, RZ, P3, !PT ;  /* 0x0000000917ff7210 */ /* 0x000fe20001f7e4ff */
[----:B------:R-:W-:Y:S01]  /*147560*/  IMAD.X R39, RZ, RZ, RZ, P5 ;  /* 0x000000ffff277224 */ /* 0x000fe200028e06ff */
[----:B------:R-:W-:Y:S01]  /*147570*/  IADD3.X R33, P4, PT, R17, R110, RZ, P4, !PT ;  /* 0x0000006e11217210 */ /* 0x000fe2000279e4ff */
[----:B------:R-:W-:Y:S01]  /*147580*/  IMAD.WIDE.U32 R28, P5, R10, 0x1a22d9f3, R24 ;  /* 0x1a22d9f30a1c7825 */ /* 0x000fe200078a0018 */
[----:B------:R-:W-:-:S02]  /*147590*/  IADD3.X R41, P3, PT, R21, R36, RZ, P3, !PT ;  /* 0x0000002415297210 */ /* 0x000fc40001f7e4ff */
[----:B------:R-:W-:Y:S01]  /*1475a0*/  IADD3.X R17, P4, PT, RZ, RZ, RZ, P4, !PT ;  /* 0x000000ffff117210 */ /* 0x000fe2000279e4ff */
[----:B------:R-:W-:Y:S01]  /*1475b0*/  IMAD.WIDE.U32 R34, R10, 0xf5138f, RZ ;  /* 0x00f5138f0a227825 */ /* 0x000fe200078e00ff */
[----:B------:R-:W-:-:S03]  /*1475c0*/  IADD3.X R38, P3, PT, R39, R37, RZ, P3, !PT ;  /* 0x0000002527267210 */ /* 0x000fc60001f7e4ff */
[----:B------:R-:W-:Y:S01]  /*1475d0*/  IMAD.X R31, RZ, RZ, RZ, P5 ;  /* 0x000000ffff1f7224 */ /* 0x000fe200028e06ff */
[----:B------:R-:W-:Y:S01]  /*1475e0*/  IADD3 RZ, P5, PT, R28, R35, RZ ;  /* 0x000000231cff7210 */ /* 0x000fe20007fbe0ff */
[C---:B------:R-:W-:Y:S02]  /*1475f0*/  IMAD R9, R8.reuse, -0x39c4fa40, R30 ;  /* 0xc63b05c008097824 */ /* 0x040fe400078e021e */
[----:B------:R-:W-:Y:S02]  /*147600*/  IMAD.MOV.U32 R30, RZ, RZ, R29 ;  /* 0x000000ffff1e7224 */ /* 0x000fe400078e001d */
[----:B------:R-:W-:-:S04]  /*147610*/  IMAD.WIDE.U32 R26, R8, 0x6ca1493b, R26 ;  /* 0x6ca1493b081a7825 */ /* 0x000fc800078e001a */
[----:B------:R-:W-:Y:S01]  /*147620*/  IMAD.WIDE.U32 R28, R84, R82, RZ ;  /* 0x00000052541c7225 */ /* 0x000fe200078e00ff */
[----:B------:R-:W-:-:S03]  /*147630*/  IADD3.X R26, P3, PT, R41, R26, RZ, P3, !PT ;  /* 0x0000001a291a7210 */ /* 0x000fc60001f7e4ff */
[----:B------:R-:W-:Y:S02]  /*147640*/  IMAD R37, R10, 0x1a22d9f3, R24 ;  /* 0x1a22d9f30a257824 */ /* 0x000fe400078e0218 */
[----:B------:R-:W-:Y:S02]  /*147650*/  IMAD.IADD R11, R27, 0x1, R9 ;  /* 0x000000011b0b7824 */ /* 0x000fe400078e0209 */
[----:B------:R-:W-:Y:S02]  /*147660*/  IMAD.X R21, RZ, RZ, RZ, P4 ;  /* 0x000000ffff157224 */ /* 0x000fe400020e06ff */
[----:B------:R-:W-:Y:S01]  /*147670*/  IMAD.WIDE.U32 R28, P4, R82, R84, R28 ;  /* 0x00000054521c7225 */ /* 0x000fe2000788001c */
[----:B------:R-:W-:-:S03]  /*147680*/  IADD3.X R27, P3, PT, R38, R11, RZ, P3, !PT ;  /* 0x0000000b261b7210 */ /* 0x000fc60001f7e4ff */
[----:B------:R-:W-:Y:S01]  /*147690*/  IMAD.IADD R35, R37, 0x1, R35 ;  /* 0x0000000125237824 */ /* 0x000fe200078e0223 */
[----:B------:R-:W-:Y:S01]  /*1476a0*/  IADD3.X R9, PT, PT, RZ, RZ, RZ, P4, !PT ;  /* 0x000000ffff097210 */ /* 0x000fe200027fe4ff */
[----:B------:R-:W-:Y:S01]  /*1476b0*/  IMAD R25, R8, 0x1ae3a46, R124 ;  /* 0x01ae3a4608197824 */ /* 0x000fe200078e027c */
[----:B------:R-:W-:Y:S01]  /*1476c0*/  IADD3 RZ, P4, PT, R32, R128, RZ ;  /* 0x0000008020ff7210 */ /* 0x000fe20007f9e0ff */
[----:B------:R-:W-:Y:S01]  /*1476d0*/  IMAD.WIDE.U32.X R36, R6, 0x1a22d9f3, R30, P5 ;  /* 0x1a22d9f306247825 */ /* 0x000fe200028e041e */
[----:B------:R-:W-:Y:S02]  /*1476e0*/  IADD3 RZ, P5, PT, R26, R34, RZ ;  /* 0x000000221aff7210 */ /* 0x000fe40007fbe0ff */
[----:B------:R-:W-:Y:S01]  /*1476f0*/  IADD3.X R11, P3, PT, RZ, RZ, RZ, P3, !PT ;  /* 0x000000ffff0b7210 */ /* 0x000fe20001f7e4ff */
[----:B------:R-:W-:Y:S01]  /*147700*/  IMAD.IADD R25, R25, 0x1, R129 ;  /* 0x0000000119197824 */ /* 0x000fe200078e0281 */
[----:B------:R-:W-:Y:S01]  /*147710*/  IADD3.X RZ, P5, PT, R27, R35, RZ, P5, !PT ;  /* 0x000000231bff7210 */ /* 0x000fe20002fbe4ff */
[----:B------:R-:W-:-:S03]  /*147720*/  IMAD.WIDE.U32 R30, R6, 0x6ca1493b, RZ ;  /* 0x6ca1493b061e7825 */ /* 0x000fc600078e00ff */
[----:B------:R-:W-:Y:S01]  /*147730*/  IADD3.X RZ, P4, PT, R33, R25, RZ, P4, !PT ;  /* 0x0000001921ff7210 */ /* 0x000fe2000279e4ff */
[----:B------:R-:W-:Y:S01]  /*147740*/  IMAD.WIDE.U32 R32, R8, 0x17c510ea, R32 ;  /* 0x17c510ea08207825 */ /* 0x000fe200078e0020 */
[----:B------:R-:W-:Y:S02]  /*147750*/  IADD3.X R111, P5, PT, R11, R36, RZ, P5, !PT ;  /* 0x000000240b6f7210 */ /* 0x000fe40002fbe4ff */
[----:B------:R-:W-:Y:S01]  /*147760*/  IADD3.X R25, P4, PT, R17, R14, RZ, P4, !PT ;  /* 0x0000000e11197210 */ /* 0x000fe2000279e4ff */
[----:B------:R-:W-:Y:S01]  /*147770*/  IMAD.X R11, RZ, RZ, RZ, P3 ;  /* 0x000000ffff0b7224 */ /* 0x000fe200018e06ff */
[----:B------:R-:W-:Y:S01]  /*147780*/  IADD3.X R8, P0, PT, RZ, RZ, RZ, P0, !PT ;  /* 0x000000ffff087210 */ /* 0x000fe2000071e4ff */
[----:B------:R-:W-:Y:S01]  /*147790*/  IMAD.WIDE.U32 R34, P3, R10, -0x39c4fa40, R30 ;  /* 0xc63b05c00a227825 */ /* 0x000fe2000786001e */
[----:B------:R-:W-:Y:S02]  /*1477a0*/  IADD3.X R21, P4, PT, R21, R15, RZ, P4, !PT ;  /* 0x0000000f15157210 */ /* 0x000fe4000279e4ff */
[----:B------:R-:W-:Y:S01]  /*1477b0*/  IADD3.X R36, P5, PT, R11, R37, RZ, P5, !PT ;  /* 0x000000250b247210 */ /* 0x000fe20002fbe4ff */
[----:B------:R-:W-:Y:S01]  /*1477c0*/  IMAD.WIDE.U32 R38, R82, R82, RZ ;  /* 0x0000005252267225 */ /* 0x000fe200078e00ff */
[----:B------:R-:W-:-:S02]  /*1477d0*/  IADD3.X R8, P1, PT, RZ, R8, RZ, P1, !PT ;  /* 0x00000008ff087210 */ /* 0x000fc40000f3e4ff */
[----:B------:R-:W-:Y:S01]  /*1477e0*/  IADD3.X R14, P5, PT, R111, R32, RZ, P5, !PT ;  /* 0x000000206f0e7210 */ /* 0x000fe20002fbe4ff */
[----:B------:R-:W-:Y:S01]  /*1477f0*/  IMAD.WIDE.U32 R40, R10, 0x6ca1493b, RZ ;  /* 0x6ca1493b0a287825 */ /* 0x000fe200078e00ff */
[----:B------:R-:W-:-:S03]  /*147800*/  SHF.L.W.U32.HI R11, R12, 0x1, R13 ;  /* 0x000000010c0b7819 */ /* 0x000fc60000010e0d */
[--C-:B------:R-:W-:Y:S01]  /*147810*/  IMAD R15, R10, -0x39c4fa40, R30.reuse ;  /* 0xc63b05c00a0f7824 */ /* 0x100fe200078e021e */
[----:B------:R-:W-:Y:S01]  /*147820*/  IADD3.X R11, P2, PT, R11, R38, RZ, P2, !PT ;  /* 0x000000260b0b7210 */ /* 0x000fe2000175e4ff */
[----:B------:R-:W-:Y:S02]  /*147830*/  IMAD.IADD R125, R33, 0x1, R125 ;  /* 0x00000001217d7824 */ /* 0x000fe400078e027d */
[----:B------:R-:W-:Y:S01]  /*147840*/  IMAD.X R37, RZ, RZ, RZ, P3 ;  /* 0x000000ffff257224 */ /* 0x000fe200018e06ff */
[----:B------:R-:W-:Y:S01]  /*147850*/  IADD3 R17, P3, PT, R39, R28, RZ ;  /* 0x0000001c27117210 */ /* 0x000fe20007f7e0ff */
[----:B------:R-:W-:Y:S01]  /*147860*/  IMAD.WIDE.U32 R32, R6, 0x17c510ea, RZ ;  /* 0x17c510ea06207825 */ /* 0x000fe200078e00ff */
[----:B------:R-:W-:Y:S02]  /*147870*/  IADD3.X R28, P4, PT, R25, R8, RZ, P4, !PT ;  /* 0x00000008191c7210 */ /* 0x000fe4000279e4ff */
[----:B------:R-:W-:Y:S01]  /*147880*/  IADD3.X R8, PT, PT, RZ, RZ, RZ, P1, P0 ;  /* 0x000000ffff087210 */ /* 0x000fe20000fe04ff */
[----:B------:R-:W-:Y:S01]  /*147890*/  IMAD.IADD R25, R15, 0x1, R41 ;  /* 0x000000010f197824 */ /* 0x000fe200078e0229 */
[----:B------:R-:W-:Y:S01]  /*1478a0*/  IADD3 RZ, P1, PT, R34, R41, RZ ;  /* 0x0000002922ff7210 */ /* 0x000fe20007f3e0ff */
[----:B------:R-:W-:Y:S01]  /*1478b0*/  IMAD R31, R10, -0x39c4fa40, R30 ;  /* 0xc63b05c00a1f7824 */ /* 0x000fe200078e021e */
[----:B------:R-:W-:Y:S01]  /*1478c0*/  IADD3.X R15, P5, PT, R36, R125, RZ, P5, !PT ;  /* 0x0000007d240f7210 */ /* 0x000fe20002fbe4ff */
[----:B------:R-:W-:Y:S01]  /*1478d0*/  IMAD.MOV.U32 R36, RZ, RZ, R35 ;  /* 0x000000ffff247224 */ /* 0x000fe200078e0023 */
[----:B------:R-:W-:Y:S01]  /*1478e0*/  IADD3 RZ, P0, PT, R14, R40, RZ ;  /* 0x000000280eff7210 */ /* 0x000fe20007f1e0ff */
[----:B------:R-:W-:Y:S01]  /*1478f0*/  IMAD.WIDE.U32 R34, R10, 0x17c510ea, RZ ;  /* 0x17c510ea0a227825 */ /* 0x000fe200078e00ff */
[----:B------:R-:W-:-:S02]  /*147900*/  IADD3.X R21, P4, PT, R21, R8, RZ, P4, !PT ;  /* 0x0000000815157210 */ /* 0x000fc4000279e4ff */
[----:B------:R-:W-:Y:S01]  /*147910*/  IADD3.X RZ, P0, PT, R15, R25, RZ, P0, !PT ;  /* 0x000000190fff7210 */ /* 0x000fe2000071e4ff */
[----:B------:R-:W-:Y:S01]  /*147920*/  IMAD.WIDE.U32.X R36, R6, -0x39c4fa40, R36, P1 ;  /* 0xc63b05c006247825 */ /* 0x000fe200008e0424 */
[----:B------:R-:W-:Y:S02]  /*147930*/  IADD3.X R25, P5, PT, RZ, RZ, RZ, P5, !PT ;  /* 0x000000ffff197210 */ /* 0x000fe40002fbe4ff */
[----:B------:R-:W-:Y:S01]  /*147940*/  SHF.L.W.U32.HI R8, R13, 0x1, R7 ;  /* 0x000000010d087819 */ /* 0x000fe20000010e07 */
[----:B------:R-:W-:Y:S01]  /*147950*/  IMAD.WIDE.U32 R12, P1, R10, 0x1ae3a46, R32 ;  /* 0x01ae3a460a0c7825 */ /* 0x000fe20007820020 */
[----:B------:R-:W-:Y:S02]  /*147960*/  IADD3.X R36, P0, PT, R25, R36, RZ, P0, !PT ;  /* 0x0000002419247210 */ /* 0x000fe4000071e4ff */
[----:B------:R-:W-:Y:S01]  /*147970*/  IADD3.X R8, P2, PT, R8, R17, RZ, P2, !PT ;  /* 0x0000001108087210 */ /* 0x000fe2000175e4ff */
[----:B------:R-:W-:Y:S01]  /*147980*/  IMAD.X R25, RZ, RZ, RZ, P5 ;  /* 0x000000ffff197224 */ /* 0x000fe200028e06ff */
[----:B------:R-:W-:Y:S01]  /*147990*/  IADD3.X R39, PT, PT, RZ, RZ, RZ, P1, !PT ;  /* 0x000000ffff277210 */ /* 0x000fe20000ffe4ff */
[--C-:B------:R-:W-:Y:S01]  /*1479a0*/  IMAD R17, R10, 0x1ae3a46, R32.reuse ;  /* 0x01ae3a460a117824 */ /* 0x100fe200078e0220 */
[----:B------:R-:W-:Y:S01]  /*1479b0*/  IADD3.X R11, P1, PT, R28, R11, RZ, P4, !PT ;  /* 0x0000000b1c0b7210 */ /* 0x000fe2000273e4ff */
[----:B------:R-:W-:Y:S01]  /*1479c0*/  IMAD.MOV.U32 R38, RZ, RZ, R13 ;  /* 0x000000ffff267224 */ /* 0x000fe200078e000d */
[----:B------:R-:W-:Y:S01]  /*1479d0*/  IADD3.X R25, P0, PT, R25, R37, RZ, P0, !PT ;  /* 0x0000002519197210 */ /* 0x000fe2000071e4ff */
[----:B------:R-:W-:Y:S01]  /*1479e0*/  IMAD.IADD R17, R17, 0x1, R35 ;  /* 0x0000000111117824 */ /* 0x000fe200078e0223 */
[----:B------:R-:W-:Y:S01]  /*1479f0*/  IADD3 RZ, P5, PT, R12, R35, RZ ;  /* 0x000000230cff7210 */ /* 0x000fe20007fbe0ff */
[----:B------:R-:W-:Y:S01]  /*147a00*/  IMAD R33, R10, 0x1ae3a46, R32 ;  /* 0x01ae3a460a217824 */ /* 0x000fe200078e0220 */
[----:B------:R-:W-:Y:S01]  /*147a10*/  IADD3.X R12, P0, PT, R36, R11, RZ, P0, !PT ;  /* 0x0000000b240c7210 */ /* 0x000fe2000071e4ff */
[----:B------:R-:W-:Y:S01]  /*147a20*/  IMAD.WIDE.U32 R14, R10, 0x6ca1493b, R14 ;  /* 0x6ca1493b0a0e7825 */ /* 0x000fe200078e000e */
[----:B------:R-:W-:-:S03]  /*147a30*/  IADD3.X R8, P1, PT, R21, R8, RZ, P1, !PT ;  /* 0x0000000815087210 */ /* 0x000fc60000f3e4ff */
[----:B------:R-:W-:Y:S01]  /*147a40*/  IMAD.WIDE.U32.X R38, R6, 0x1ae3a46, R38, P5 ;  /* 0x01ae3a4606267825 */ /* 0x000fe200028e0426 */
[----:B------:R-:W-:Y:S02]  /*147a50*/  IADD3 RZ, P5, PT, R12, R34, RZ ;  /* 0x000000220cff7210 */ /* 0x000fe40007fbe0ff */
[----:B------:R-:W-:Y:S01]  /*147a60*/  IADD3.X R13, P0, PT, R25, R8, RZ, P0, !PT ;  /* 0x00000008190d7210 */ /* 0x000fe2000071e4ff */
[----:B------:R-:W-:Y:S01]  /*147a70*/  IMAD.MOV.U32 R8, RZ, RZ, R29 ;  /* 0x000000ffff087224 */ /* 0x000fe200078e001d */
[----:B------:R-:W-:Y:S01]  /*147a80*/  IADD3.X R6, P4, PT, RZ, RZ, RZ, P4, !PT ;  /* 0x000000ffff067210 */ /* 0x000fe2000279e4ff */
        /* <DEDUP_REMOVED lines=10> */
[----:B------:R-:W-:Y:S02]  /*147b30*/  IMAD.IADD R29, R29, 0x1, R17 ;  /* 0x000000011d1d7824 */ /* 0x000fe400078e0211 */
[----:B------:R-:W-:Y:S01]  /*147b40*/  IMAD R25, R10, 0x1a22d9f3, R24 ;  /* 0x1a22d9f30a197824 */ /* 0x000fe200078e0218 */
[----:B------:R-:W-:Y:S01]  /*147b50*/  IADD3.X R16, P1, P5, R35, RZ, R6, P5, P1 ;  /* 0x000000ff23107210 */ /* 0x000fe20002d22406 */
[----:B------:R-:W-:-:S03]  /*147b60*/  IMAD.X R6, RZ, RZ, RZ, P4 ;  /* 0x000000ffff067224 */ /* 0x000fc600020e06ff */
[----:B------:R-:W-:Y:S01]  /*147b70*/  IADD3 R30, P0, PT, R16, R7, RZ ;  /* 0x00000007101e7210 */ /* 0x000fe20007f1e0ff */
[----:B------:R-:W-:Y:S01]  /*147b80*/  IMAD.WIDE.U32 R16, R10, 0xf5138f, R26 ;  /* 0x00f5138f0a107825 */ /* 0x000fe200078e001a */
[----:B------:R-:W-:-:S03]  /*147b90*/  IADD3.X R19, PT, PT, R11, RZ, R6, P1, P5 ;  /* 0x000000ff0b137210 */ /* 0x000fc60000fea406 */
[----:B------:R-:W-:Y:S01]  /*147ba0*/  IMAD.WIDE.U32 R6, R10, -0x45f6b800, R22 ;  /* 0xba0948000a067825 */ /* 0x000fe200078e0016 */
[----:B------:R-:W-:Y:S02]  /*147bb0*/  IADD3.X R32, PT, PT, R19, RZ, R9, P0, P2 ;  /* 0x000000ff13207210 */ /* 0x000fe400007e4409 */
[----:B------:R-:W-:Y:S01]  /*147bc0*/  ISETP.GE.U32.AND P0, PT, R30, 0x17c510ea, PT ;  /* 0x17c510ea1e00780c */ /* 0x000fe20003f06070 */
[----:B------:R-:W-:Y:S01]  /*147bd0*/  IMAD.WIDE.U32 R10, R10, 0x17c510ea, R12 ;  /* 0x17c510ea0a0a7825 */ /* 0x000fe200078e000c */
[----:B------:R-:W-:Y:S02]  /*147be0*/  IADD3 R9, PT, PT, R25, R17, RZ ;  /* 0x0000001119097210 */ /* 0x000fe40007ffe0ff */
[----:B------:R-:W-:Y:S01]  /*147bf0*/  ISETP.GE.U32.AND.EX P0, PT, R32, 0x1ae3a46, PT, P0 ;  /* 0x01ae3a462000780c */ /* 0x000fe20003f06100 */
[----:B------:R-:W-:Y:S02]  /*147c00*/  IMAD.IADD R13, R33, 0x1, R11 ;  /* 0x00000001210d7824 */ /* 0x000fe400078e020b */
[----:B------:R-:W-:-:S02]  /*147c10*/  IMAD.IADD R8, R21, 0x1, R7 ;  /* 0x0000000115087824 */ /* 0x000fc400078e0207 */
[----:B------:R-:W-:Y:S01]  /*147c20*/  IMAD.IADD R12, R31, 0x1, R15 ;  /* 0x000000011f0c7824 */ /* 0x000fe200078e020f */
[----:B------:R-:W-:Y:S01]  /*147c30*/  MOV R20, R13 ;  /* 0x0000000d00147202 */ /* 0x000fe20000000f00 */
        /* <DEDUP_REMOVED lines=75> */
.L_x_1344:
[----:B------:R-:W-:Y:S05]  /*1480f0*/  BSYNC.RELIABLE B3 ;  /* 0x0000000000037941 */ /* 0x000fea0003800100 */
.L_x_1343:
        /* <DEDUP_REMOVED lines=12> */
.L_x_1342:
[----:B------:R-:W-:Y:S05]  /*1481c0*/  BSYNC.RECONVERGENT B2 ;  /* 0x0000000000027941 */ /* 0x000fea0003800200 */
.L_x_1341:
[-C--:B------:R-:W-:Y:S01]  /*1481d0*/  IMAD.WIDE.U32 R6, R43, R28.reuse, RZ ;  /* 0x0000001c2b067225 */ /* 0x080fe200078e00ff */
[----:B------:R-:W-:Y:S01]  /*1481e0*/  LOP3.LUT R73, R73, 0xfffffffe, RZ, 0xc0, !PT ;  /* 0xfffffffe49497812 */ /* 0x000fe200078ec0ff */
[----:B------:R0:W-:Y:S02]  /*1481f0*/  STL.64 [R1+0x200], R2 ;  /* 0x0002000201007387 */ /* 0x0001e40000100a00 */
[----:B------:R-:W-:-:S04]  /*148200*/  IMAD.WIDE.U32 R210, R42, R28, RZ ;  /* 0x0000001c2ad27225 */ /* 0x000fc800078e00ff */
[----:B------:R-:W-:-:S04]  /*148210*/  IMAD.WIDE.U32 R6, P0, R29, R42, R6 ;  /* 0x0000002a1d067225 */ /* 0x000fc80007800006 */
[----:B------:R-:W-:Y:S01]  /*148220*/  IMAD.WIDE.U32 R12, R43, R25, RZ ;  /* 0x000000192b0c7225 */ /* 0x000fe200078e00ff */
[----:B------:R-:W-:-:S03]  /*148230*/  IADD3 R211, P5, PT, R211, R6, RZ ;  /* 0x00000006d3d37210 */ /* 0x000fc60007fbe0ff */
[----:B------:R-:W-:Y:S02]  /*148240*/  IMAD.MOV.U32 R10, RZ, RZ, R7 ;  /* 0x000000ffff0a7224 */ /* 0x000fe400078e0007 */
        /* <DEDUP_REMOVED lines=9> */
[----:B------:R-:W-:Y:S01]  /*1482e0*/  IMAD.X R127, RZ, RZ, RZ, P2 ;  /* 0x000000ffff7f7224 */ /* 0x000fe200010e06ff */
[----:B------:R-:W-:Y:S01]  /*1482f0*/  IADD3 R199, P2, PT, R17, R6, RZ ;  /* 0x0000000611c77210 */ /* 0x000fe20007f5e0ff */
        /* <DEDUP_REMOVED lines=12> */
[----:B------:R-:W-:-:S04]  /*1483c0*/  IMAD.WIDE.U32 R116, R45, R27, RZ ;  /* 0x0000001b2d747225 */ /* 0x000fc800078e00ff */
[----:B------:R-:W-:-:S04]  /*1483d0*/  IMAD.WIDE.U32 R172, P2, R29, R44, R172 ;  /* 0x0000002c1dac7225 */ /* 0x000fc800078400ac */
[----:B------:R-:W-:-:S04]  /*1483e0*/  IMAD.WIDE.U32 R8, R43, R27, RZ ;  /* 0x0000001b2b087225 */ /* 0x000fc800078e00ff */
[----:B------:R-:W-:Y:S02]  /*1483f0*/  IMAD.MOV.U32 R196, RZ, RZ, R15 ;  /* 0x000000ffffc47224 */ /* 0x000fe400078e000f */
[----:B------:R-:W-:Y:S01]  /*148400*/  IMAD.X R121, RZ, RZ, RZ, P4 ;  /* 0x000000ffff797224 */ /* 0x000fe200020e06ff */
[----:B------:R-:W-:Y:S01]  /*148410*/  IADD3 R175, P4, PT, R175, R12, RZ ;  /* 0x0000000cafaf7210 */ /* 0x000fe20007f9e0ff */
[----:B------:R-:W-:Y:S01]  /*148420*/  IMAD.X R31, RZ, RZ, RZ, P2 ;  /* 0x000000ffff1f7224 */ /* 0x000fe200010e06ff */
[----:B------:R-:W-:Y:S01]  /*148430*/  IADD3 R17, P2, PT, R172, R41, RZ ;  /* 0x00000029ac117210 */ /* 0x000fe20007f5e0ff */
[----:B------:R-:W-:-:S04]  /*148440*/  IMAD.WIDE.U32.X R196, R20, R43, R196, P3 ;  /* 0x0000002b14c47225 */ /* 0x000fc800018e04c4 */
[----:B------:R-:W-:-:S04]  /*148450*/  IMAD.WIDE.U32 R114, R45, R25, RZ ;  /* 0x000000192d727225 */ /* 0x000fc800078e00ff */
[----:B------:R-:W-:-:S04]  /*148460*/  IMAD.WIDE.U32 R124, R45, R23, RZ ;  /* 0x000000172d7c7225 */ /* 0x000fc800078e00ff */
[----:B------:R-:W-:Y:S02]  /*148470*/  IMAD.X R11, RZ, RZ, RZ, P0 ;  /* 0x000000ffff0b7224 */ /* 0x000fe400000e06ff */
[----:B------:R-:W-:-:S04]  /*148480*/  IMAD.WIDE.U32 R202, R44, R27, RZ ;  /* 0x0000001b2cca7225 */ /* 0x000fc800078e00ff */
[----:B------:R-:W-:-:S04]  /*148490*/  IMAD.WIDE.U32 R116, P3, R26, R44, R116 ;  /* 0x0000002c1a747225 */ /* 0x000fc80007860074 */
[----:B------:R-:W-:Y:S02]  /*1484a0*/  IMAD.MOV.U32 R30, RZ, RZ, R173 ;  /* 0x000000ffff1e7224 */ /* 0x000fe400078e00ad */
[----:B------:R-:W-:-:S04]  /*1484b0*/  IMAD.WIDE.U32 R8, P0, R26, R42, R8 ;  /* 0x0000002a1a087225 */ /* 0x000fc80007800008 */
[----:B------:R-:W-:-:S04]  /*1484c0*/  IMAD.WIDE.U32 R242, R42, R27, RZ ;  /* 0x0000001b2af27225 */ /* 0x000fc800078e00ff */
[----:B------:R-:W-:-:S04]  /*1484d0*/  IMAD.WIDE.U32.X R120, R18, R43, R120, P4 ;  /* 0x0000002b12787225 */ /* 0x000fc800020e0478 */
[----:B------:R-:W-:Y:S01]  /*1484e0*/  IMAD.X R195, RZ, RZ, RZ, P3 ;  /* 0x000000ffffc37224 */ /* 0x000fe200018e06ff */
[----:B------:R-:W-:Y:S01]  /*1484f0*/  IADD3 R209, P3, PT, R116, R203, RZ ;  /* 0x000000cb74d17210 */ /* 0x000fe20007f7e0ff */
[----:B------:R-:W-:-:S04]  /*148500*/  IMAD.WIDE.U32.X R30, R29, R45, R30, P2 ;  /* 0x0000002d1d1e7225 */ /* 0x000fc800010e041e */
[----:B------:R-:W-:Y:S01]  /*148510*/  IMAD.X R119, RZ, RZ, RZ, P0 ;  /* 0x000000ffff777224 */ /* 0x000fe200000e06ff */
[----:B------:R-:W-:Y:S01]  /*148520*/  IADD3 R37, P0, PT, R243, R8, RZ ;  /* 0x00000008f3257210 */ /* 0x000fe20007f1e0ff */
[----:B------:R-:W-:-:S04]  /*148530*/  IMAD.WIDE.U32 R158, R44, R25, RZ ;  /* 0x000000192c9e7225 */ /* 0x000fc800078e00ff */
[----:B------:R-:W-:-:S04]  /*148540*/  IMAD.WIDE.U32 R140, R45, R21, RZ ;  /* 0x000000152d8c7225 */ /* 0x000fc800078e00ff */
[----:B------:R-:W-:-:S04]  /*148550*/  IMAD.WIDE.U32 R114, P4, R24, R44, R114 ;  /* 0x0000002c18727225 */ /* 0x000fc80007880072 */
[----:B------:R-:W-:-:S04]  /*148560*/  IMAD.WIDE.U32 R124, P2, R22, R44, R124 ;  /* 0x0000002c167c7225 */ /* 0x000fc8000784007c */
[----:B------:R-:W-:Y:S02]  /*148570*/  IMAD.MOV.U32 R194, RZ, RZ, R117 ;  /* 0x000000ffffc27224 */ /* 0x000fe400078e0075 */
[----:B------:R-:W-:Y:S02]  /*148580*/  IMAD.MOV.U32 R118, RZ, RZ, R9 ;  /* 0x000000ffff767224 */ /* 0x000fe400078e0009 */
[----:B------:R-:W-:Y:S01]  /*148590*/  IMAD.X R111, RZ, RZ, RZ, P2 ;  /* 0x000000ffff6f7224 */ /* 0x000fe200010e06ff */
[----:B------:R-:W-:Y:S01]  /*1485a0*/  IADD3 R200, P2, PT, R114, R159, RZ ;  /* 0x0000009f72c87210 */ /* 0x000fe20007f5e0ff */
[----:B------:R-:W-:-:S04]  /*1485b0*/  IMAD.WIDE.U32.X R194, R26, R45, R194, P3 ;  /* 0x0000002d1ac27225 */ /* 0x000fc800018e04c2 */
[----:B------:R-:W-:Y:S01]  /*1485c0*/  IMAD.WIDE.U32.X R118, R26, R43, R118, P0 ;  /* 0x0000002b1a767225 */ /* 0x000fe200000e0476 */
[----:B------:R-:W-:-:S03]  /*1485d0*/  IADD3 RZ, P0, PT, RZ, R210, RZ ;  /* 0x000000d2ffff7210 */ /* 0x000fc60007f1e0ff */
[----:B------:R-:W-:Y:S01]  /*1485e0*/  IMAD.WIDE.U32 R132, R44, R21, RZ ;  /* 0x000000152c847225 */ /* 0x000fe200078e00ff */
[----:B------:R-:W-:-:S03]  /*1485f0*/  IADD3.X RZ, P0, PT, RZ, R211, RZ, P0, !PT ;  /* 0x000000d3ffff7210 */ /* 0x000fc6000071e4ff */
[----:B------:R-:W-:-:S04]  /*148600*/  IMAD.WIDE.U32 R140, P3, R20, R44, R140 ;  /* 0x0000002c148c7225 */ /* 0x000fc8000786008c */
[----:B------:R-:W-:Y:S02]  /*148610*/  IMAD.X R129, RZ, RZ, RZ, P4 ;  /* 0x000000ffff817224 */ /* 0x000fe400020e06ff */
[----:B------:R-:W-:Y:S02]  /*148620*/  IMAD.MOV.U32 R128, RZ, RZ, R115 ;  /* 0x000000ffff807224 */ /* 0x000fe400078e0073 */
[----:B------:R-:W-:-:S04]  /*148630*/  IMAD.WIDE.U32.X R10, R29, R43, R10, P5 ;  /* 0x0000002b1d0a7225 */ /* 0x000fc800028e040a */
[----:B------:R-:W-:Y:S01]  /*148640*/  IMAD.WIDE.U32 R150, R45, R19, RZ ;  /* 0x000000132d967225 */ /* 0x000fe200078e00ff */
[----:B------:R-:W-:-:S03]  /*148650*/  IADD3.X R243, P0, PT, RZ, R10, RZ, P0, !PT ;  /* 0x0000000afff37210 */ /* 0x000fc6000071e4ff */
[----:B------:R-:W-:Y:S01]  /*148660*/  IMAD.WIDE.U32.X R128, R24, R45, R128, P2 ;  /* 0x0000002d18807225 */ /* 0x000fe200010e0480 */
[----:B------:R-:W-:Y:S02]  /*148670*/  IADD3 R173, P2, PT, R140, R133, RZ ;  /* 0x000000858cad7210 */ /* 0x000fe40007f5e0ff */
[----:B------:R-:W-:Y:S01]  /*148680*/  IADD3.X R10, P0, PT, RZ, R11, RZ, P0, !PT ;  /* 0x0000000bff0a7210 */ /* 0x000fe2000071e4ff */
[----:B------:R-:W-:-:S03]  /*148690*/  IMAD.WIDE.U32 R146, R47, R28, RZ ;  /* 0x0000001c2f927225 */ /* 0x000fc600078e00ff */
[----:B------:R-:W-:Y:S01]  /*1486a0*/  IADD3.X R242, P0, PT, R243, R242, RZ, P0, !PT ;  /* 0x000000f2f3f27210 */ /* 0x000fe2000071e4ff */
[----:B------:R-:W-:-:S03]  /*1486b0*/  IMAD.WIDE.U32 R130, R44, R23, RZ ;  /* 0x000000172c827225 */ /* 0x000fc600078e00ff */
[----:B------:R-:W-:Y:S01]  /*1486c0*/  IADD3.X R243, P0, PT, R10, R37, RZ, P0, !PT ;  /* 0x000000250af37210 */ /* 0x000fe2000071e4ff */
[----:B------:R-:W-:Y:S01]  /*1486d0*/  IMAD.X R135, RZ, RZ, RZ, P3 ;  /* 0x000000ffff877224 */ /* 0x000fe200018e06ff */
[----:B------:R-:W-:Y:S01]  /*1486e0*/  IADD3 R131, P3, PT, R124, R131, RZ ;  /* 0x000000837c837210 */ /* 0x000fe20007f7e0ff */
[----:B------:R-:W-:Y:S02]  /*1486f0*/  IMAD.MOV.U32 R134, RZ, RZ, R141 ;  /* 0x000000ffff867224 */ /* 0x000fe400078e008d */
[----:B------:R-:W-:-:S04]  /*148700*/  IMAD.WIDE.U32 R150, P4, R18, R44, R150 ;  /* 0x0000002c12967225 */ /* 0x000fc80007880096 */
[----:B------:R-:W-:Y:S01]  /*148710*/  IMAD.WIDE.U32.X R134, R20, R45, R134, P2 ;  /* 0x0000002d14867225 */ /* 0x000fe200010e0486 */
        /* <DEDUP_REMOVED lines=11> */
[----:B------:R-:W-:Y:S02]  /*1487d0*/  IMAD.MOV.U32 R168, RZ, RZ, R151 ;  /* 0x000000ffffa87224 */ /* 0x000fe400078e0097 */
[----:B------:R-:W-:-:S04]  /*1487e0*/  IMAD.WIDE.U32 R144, R46, R27, RZ ;  /* 0x0000001b2e907225 */ /* 0x000fc800078e00ff */
[----:B------:R-:W-:-:S04]  /*1487f0*/  IMAD.WIDE.U32 R122, P3, R26, R46, R122 ;  /* 0x0000002e1a7a7225 */ /* 0x000fc8000786007a */
[----:B------:R-:W-:Y:S02]  /*148800*/  IMAD.MOV.U32 R170, RZ, RZ, R147 ;  /* 0x000000ffffaa7224 */ /* 0x000fe400078e0093 */
[----:B------:R-:W-:-:S04]  /*148810*/  IMAD.WIDE.U32 R8, R210, -0x1, RZ ;  /* 0xffffffffd2087825 */ /* 0x000fc800078e00ff */
[----:B------:R-:W-:Y:S01]  /*148820*/  IMAD.WIDE.U32.X R168, R18, R45, R168, P4 ;  /* 0x0000002d12a87225 */ /* 0x000fe200020e04a8 */
[----:B------:R-:W-:-:S03]  /*148830*/  IADD3 R125, P4, PT, R122, R145, RZ ;  /* 0x000000917a7d7210 */ /* 0x000fc60007f9e0ff */
[----:B------:R-:W-:-:S04]  /*148840*/  IMAD.WIDE.U32.X R170, R29, R47, R170, P2 ;  /* 0x0000002f1daa7225 */ /* 0x000fc800010e04aa */
[----:B------:R-:W-:-:S04]  /*148850*/  IMAD.WIDE.U32 R12, R47, R21, RZ ;  /* 0x000000152f0c7225 */ /* 0x000fc800078e00ff */
[----:B------:R-:W-:-:S04]  /*148860*/  IMAD.WIDE.U32 R10, R47, R19, RZ ;  /* 0x000000132f0a7225 */ /* 0x000fc800078e00ff */
[----:B------:R-:W-:-:S04]  /*148870*/  IMAD.WIDE.U32 R154, P2, R24, R46, R154 ;  /* 0x0000002e189a7225 */ /* 0x000fc8000784009a */
[----:B------:R-:W-:Y:S01]  /*148880*/  IMAD.WIDE.U32 R164, R47, R23, RZ ;  /* 0x000000172fa47225 */ /* 0x000fe200078e00ff */
[----:B------:R-:W-:-:S03]  /*148890*/  IADD3.X R149, PT, PT, RZ, RZ, RZ, P2, !PT ;  /* 0x000000ffff957210 */ /* 0x000fc600017fe4ff */
[----:B------:R-:W-:Y:S02]  /*1488a0*/  IMAD.X R143, RZ, RZ, RZ, P3 ;  /* 0x000000ffff8f7224 */ /* 0x000fe400018e06ff */
[----:B------:R-:W-:Y:S02]  /*1488b0*/  IMAD.MOV.U32 R142, RZ, RZ, R123 ;  /* 0x000000ffff8e7224 */ /* 0x000fe400078e007b */
[----:B------:R-:W-:-:S04]  /*1488c0*/  IMAD.WIDE.U32 R204, R8, 0x1, RZ ;  /* 0x0000000108cc7825 */ /* 0x000fc800078e00ff */
[----:B------:R-:W-:-:S04]  /*1488d0*/  IMAD.WIDE.U32.X R142, R26, R47, R142, P4 ;  /* 0x0000002f1a8e7225 */ /* 0x000fc800020e048e */
[----:B------:R-:W-:-:S04]  /*1488e0*/  IMAD.WIDE.U32 R234, R49, R25, RZ ;  /* 0x0000001931ea7225 */ /* 0x000fc800078e00ff */
[----:B------:R-:W-:-:S04]  /*1488f0*/  IMAD.WIDE.U32 R248, R46, R21, RZ ;  /* 0x000000152ef87225 */ /* 0x000fc800078e00ff */
[----:B------:R-:W-:-:S04]  /*148900*/  IMAD.WIDE.U32 R12, P4, R20, R46, R12 ;  /* 0x0000002e140c7225 */ /* 0x000fc8000788000c */
[----:B------:R-:W-:-:S04]  /*148910*/  IMAD.WIDE.U32 R10, P2, R18, R46, R10 ;  /* 0x0000002e120a7225 */ /* 0x000fc8000784000a */
[----:B------:R-:W-:-:S04]  /*148920*/  IMAD.WIDE.U32 R112, R46, R25, RZ ;  /* 0x000000192e707225 */ /* 0x000fc800078e00ff */
[----:B------:R-:W-:-:S04]  /*148930*/  IMAD.WIDE.U32 R164, P3, R22, R46, R164 ;  /* 0x0000002e16a47225 */ /* 0x000fc800078600a4 */
[----:B------:R-:W-:Y:S01]  /*148940*/  IMAD.WIDE.U32.X R38, R24, R43, R38, P1 ;  /* 0x0000002b18267225 */ /* 0x000fe200008e0426 */
[----:B------:R-:W-:-:S03]  /*148950*/  IADD3 RZ, P1, PT, R210, R204, RZ ;  /* 0x000000ccd2ff7210 */ /* 0x000fc60007f3e0ff */
[----:B------:R-:W-:Y:S01]  /*148960*/  IMAD.X R37, RZ, RZ, RZ, P2 ;  /* 0x000000ffff257224 */ /* 0x000fe200010e06ff */
[----:B------:R-:W-:Y:S01]  /*148970*/  IADD3 R224, P2, PT, R12, R249, RZ ;  /* 0x000000f90ce07210 */ /* 0x000fe20007f5e0ff */
[----:B------:R-:W-:Y:S02]  /*148980*/  IMAD R210, R210, -0x7af74001, -R211 ;  /* 0x8508bfffd2d27824 */ /* 0x000fe400078e0ad3 */
[----:B------:R-:W-:-:S04]  /*148990*/  IMAD.WIDE.U32 R42, R49, R28, RZ ;  /* 0x0000001c312a7225 */ /* 0x000fc800078e00ff */
[----:B------:R-:W-:Y:S01]  /*1489a0*/  IMAD.X R153, RZ, RZ, RZ, P3 ;  /* 0x000000ffff997224 */ /* 0x000fe200018e06ff */
[----:B------:R-:W-:Y:S01]  /*1489b0*/  IADD3 R139, P3, PT, R154, R113, RZ ;  /* 0x000000719a8b7210 */ /* 0x000fe20007f7e0ff */
[----:B------:R-:W-:Y:S01]  /*1489c0*/  IMAD.MOV.U32 R36, RZ, RZ, R11 ;  /* 0x000000ffff247224 */ /* 0x000fe200078e000b */
[----:B------:R-:W-:Y:S01]  /*1489d0*/  IADD3.X R11, P0, PT, RZ, R118, RZ, P0, !PT ;  /* 0x00000076ff0b7210 */ /* 0x000fe2000071e4ff */
[----:B------:R-:W-:-:S04]  /*1489e0*/  IMAD.WIDE.U32 R6, R48, R25, RZ ;  /* 0x0000001930067225 */ /* 0x000fc800078e00ff */
[----:B------:R-:W-:-:S04]  /*1489f0*/  IMAD.WIDE.U32 R14, P5, R24, R48, R234 ;  /* 0x00000030180e7225 */ /* 0x000fc800078a00ea */
[----:B------:R-:W-:Y:S02]  /*148a00*/  IMAD.X R167, RZ, RZ, RZ, P4 ;  /* 0x000000ffffa77224 */ /* 0x000fe400020e06ff */
[----:B------:R-:W-:Y:S02]  /*148a10*/  IMAD.MOV.U32 R166, RZ, RZ, R13 ;  /* 0x000000ffffa67224 */ /* 0x000fe400078e000d */
[----:B------:R-:W-:-:S04]  /*148a20*/  IMAD.WIDE.U32 R160, R46, R19, RZ ;  /* 0x000000132ea07225 */ /* 0x000fc800078e00ff */
[----:B------:R-:W-:Y:S02]  /*148a30*/  IMAD.MOV.U32 R148, RZ, RZ, R155 ;  /* 0x000000ffff947224 */ /* 0x000fe400078e009b */
[----:B------:R-:W-:Y:S01]  /*148a40*/  IMAD.IADD R210, R9, 0x1, R210 ;  /* 0x0000000109d27824 */ /* 0x000fe200078e02d2 */
[----:B------:R-:W-:Y:S01]  /*148a50*/  IADD3.X R9, P0, PT, RZ, R119, RZ, P0, !PT ;  /* 0x00000077ff097210 */ /* 0x000fe2000071e4ff */
[----:B------:R-:W-:Y:S01]  /*148a60*/  IMAD.X R35, RZ, RZ, RZ, P5 ;  /* 0x000000ffff237224 */ /* 0x000fe200028e06ff */
[----:B------:R-:W-:Y:S01]  /*148a70*/  IADD3 RZ, P5, PT, R14, R7, RZ ;  /* 0x000000070eff7210 */ /* 0x000fe20007fbe0ff */
[----:B------:R-:W-:Y:S01]  /*148a80*/  IMAD.WIDE.U32.X R166, R20, R47, R166, P2 ;  /* 0x0000002f14a67225 */ /* 0x000fe200010e04a6 */
[----:B------:R-:W-:-:S03]  /*148a90*/  IADD3.X R198, P0, PT, R11, R198, RZ, P0, !PT ;  /* 0x000000c60bc67210 */ /* 0x000fc6000071e4ff */
[----:B------:R-:W-:Y:S01]  /*148aa0*/  IMAD.MOV.U32 R34, RZ, RZ, R15 ;  /* 0x000000ffff227224 */ /* 0x000fe200078e000f */
[----:B------:R-:W-:Y:S01]  /*148ab0*/  IADD3.X R9, P0, PT, R9, R212, RZ, P0, !PT ;  /* 0x000000d409097210 */ /* 0x000fe2000071e4ff */
[----:B------:R-:W-:Y:S01]  /*148ac0*/  IMAD.WIDE.U32.X R148, R24, R47, R148, P3 ;  /* 0x0000002f18947225 */ /* 0x000fe200018e0494 */
[----:B------:R-:W-:Y:S02]  /*148ad0*/  IADD3 R193, P3, PT, R10, R161, RZ ;  /* 0x000000a10ac17210 */ /* 0x000fe40007f7e0ff */
[----:B------:R-:W-:Y:S01]  /*148ae0*/  IADD3.X R113, P0, PT, RZ, R38, RZ, P0, !PT ;  /* 0x00000026ff717210 */ /* 0x000fe2000071e4ff */
[----:B------:R-:W-:-:S03]  /*148af0*/  IMAD.WIDE.U32 R118, P2, R29, R48, R42 ;  /* 0x000000301d767225 */ /* 0x000fc6000784002a */
[----:B------:R-:W-:Y:S01]  /*148b00*/  IADD3.X R212, P0, PT, RZ, R39, RZ, P0, !PT ;  /* 0x00000027ffd47210 */ /* 0x000fe2000071e4ff */
[----:B------:R-:W-:Y:S01]  /*148b10*/  IMAD.WIDE.U32 R14, R49, R27, RZ ;  /* 0x0000001b310e7225 */ /* 0x000fe200078e00ff */
[----:B------:R-:W-:Y:S02]  /*148b20*/  IADD3.X R157, PT, PT, RZ, RZ, RZ, P2, !PT ;  /* 0x000000ffff9d7210 */ /* 0x000fe400017fe4ff */
[----:B------:R-:W-:Y:S01]  /*148b30*/  IADD3.X R113, P0, PT, R113, R16, RZ, P0, !PT ;  /* 0x0000001071717210 */ /* 0x000fe2000071e4ff */
[----:B------:R-:W-:-:S04]  /*148b40*/  IMAD.WIDE.U32 R42, R48, R28, RZ ;  /* 0x0000001c302a7225 */ /* 0x000fc800078e00ff */
[----:B------:R-:W-:Y:S01]  /*148b50*/  IMAD.WIDE.U32.X R36, R18, R47, R36, P3 ;  /* 0x0000002f12247225 */ /* 0x000fe200018e0424 */
[----:B------:R-:W-:-:S03]  /*148b60*/  IADD3 R13, P2, PT, R118, R43, RZ ;  /* 0x0000002b760d7210 */ /* 0x000fc60007f5e0ff */
[----:B------:R-:W-:-:S04]  /*148b70*/  IMAD.WIDE.U32 R136, R46, R23, RZ ;  /* 0x000000172e887225 */ /* 0x000fc800078e00ff */
[----:B------:R-:W-:Y:S01]  /*148b80*/  IMAD.WIDE.U32 R14, P3, R26, R48, R14 ;  /* 0x000000301a0e7225 */ /* 0x000fe2000786000e */
[----:B------:R-:W-:-:S03]  /*148b90*/  IADD3 R45, P4, PT, R164, R137, RZ ;  /* 0x00000089a42d7210 */ /* 0x000fc60007f9e0ff */
[----:B------:R-:W-:-:S04]  /*148ba0*/  IMAD.WIDE.U32 R244, R48, R27, RZ ;  /* 0x0000001b30f47225 */ /* 0x000fc800078e00ff */
[----:B------:R-:W-:Y:S02]  /*148bb0*/  IMAD.MOV.U32 R156, RZ, RZ, R119 ;  /* 0x000000ffff9c7224 */ /* 0x000fe400078e0077 */
[----:B------:R-:W-:-:S04]  /*148bc0*/  IMAD.WIDE.U32 R206, R210, 0x1, RZ ;  /* 0x00000001d2ce7825 */ /* 0x000fc800078e00ff */
[----:B------:R-:W-:Y:S01]  /*148bd0*/  IMAD.WIDE.U32.X R156, R29, R49, R156, P2 ;  /* 0x000000311d9c7225 */ /* 0x000fe200010e049c */
[----:B------:R-:W-:-:S03]  /*148be0*/  IADD3 R161, P2, PT, R14, R245, RZ ;  /* 0x000000f50ea17210 */ /* 0x000fc60007f5e0ff */
[----:B------:R-:W-:Y:S02]  /*148bf0*/  IMAD.MOV.U32 R152, RZ, RZ, R165 ;  /* 0x000000ffff987224 */ /* 0x000fe400078e00a5 */
[----:B------:R-:W-:Y:S02]  /*148c00*/  IMAD.X R237, RZ, RZ, RZ, P3 ;  /* 0x000000ffffed7224 */ /* 0x000fe400018e06ff */
[----:B------:R-:W-:Y:S01]  /*148c10*/  IMAD.MOV.U32 R236, RZ, RZ, R15 ;  /* 0x000000ffffec7224 */ /* 0x000fe200078e000f */
[----:B------:R-:W-:Y:S01]  /*148c20*/  IADD3.X R15, P0, PT, R212, R199, RZ, P0, !PT ;  /* 0x000000c7d40f7210 */ /* 0x000fe2000071e4ff */
[----:B------:R-:W-:Y:S02]  /*148c30*/  IMAD R204, R8, -0x7af74000, R206 ;  /* 0x8508c00008cc7824 */ /* 0x000fe400078e02ce */
[----:B------:R-:W-:Y:S01]  /*148c40*/  IMAD.WIDE.U32.X R152, R22, R47, R152, P4 ;  /* 0x0000002f16987225 */ /* 0x000fe200020e0498 */
[----:B------:R-:W-:-:S03]  /*148c50*/  IADD3.X R47, P0, PT, RZ, R126, RZ, P0, !PT ;  /* 0x0000007eff2f7210 */ /* 0x000fc6000071e4ff */
[----:B------:R-:W-:Y:S01]  /*148c60*/  IMAD.WIDE.U32.X R236, R26, R49, R236, P2 ;  /* 0x000000311aec7225 */ /* 0x000fe200010e04ec */
[----:B------:R-:W-:-:S03]  /*148c70*/  IADD3 RZ, P2, PT, R242, R40, RZ ;  /* 0x00000028f2ff7210 */ /* 0x000fc60007f5e0ff */
[----:B------:R-:W-:Y:S01]  /*148c80*/  IMAD.WIDE.U32 R206, P4, R8, -0x7af74000, R206 ;  /* 0x8508c00008ce7825 */ /* 0x000fe200078800ce */
[----:B------:R-:W-:-:S03]  /*148c90*/  IADD3.X RZ, P2, PT, R243, R17, RZ, P2, !PT ;  /* 0x00000011f3ff7210 */ /* 0x000fc6000175e4ff */
[C---:B------:R-:W-:Y:S01]  /*148ca0*/  IMAD.IADD R204, R205.reuse, 0x1, R204 ;  /* 0x00000001cdcc7824 */ /* 0x040fe200078e02cc */
[----:B------:R-:W-:Y:S01]  /*148cb0*/  IADD3 RZ, P3, PT, R205, R206, RZ ;  /* 0x000000cecdff7210 */ /* 0x000fe20007f7e0ff */
[----:B------:R-:W-:Y:S01]  /*148cc0*/  IMAD.WIDE.U32 R228, R49, R23, RZ ;  /* 0x0000001731e47225 */ /* 0x000fe200078e00ff */
[----:B------:R-:W-:Y:S02]  /*148cd0*/  IADD3.X R11, P2, PT, RZ, R30, RZ, P2, !PT ;  /* 0x0000001eff0b7210 */ /* 0x000fe4000175e4ff */
[----:B------:R-:W-:Y:S01]  /*148ce0*/  IADD3.X RZ, P1, PT, R211, R204, RZ, P1, !PT ;  /* 0x000000ccd3ff7210 */ /* 0x000fe20000f3e4ff */
[----:B------:R-:W-:Y:S01]  /*148cf0*/  IMAD.WIDE.U32.X R34, R24, R49, R34, P5 ;  /* 0x0000003118227225 */ /* 0x000fe200028e0422 */
[----:B------:R-:W-:Y:S02]  /*148d00*/  IADD3.X R206, P2, PT, RZ, R31, RZ, P2, !PT ;  /* 0x0000001fffce7210 */ /* 0x000fe4000175e4ff */
[----:B------:R-:W-:Y:S01]  /*148d10*/  IADD3.X R203, PT, PT, RZ, RZ, RZ, P4, !PT ;  /* 0x000000ffffcb7210 */ /* 0x000fe200027fe4ff */
[----:B------:R-:W-:Y:S01]  /*148d20*/  IMAD.WIDE.U32 R204, P5, R22, R48, R228 ;  /* 0x0000003016cc7225 */ /* 0x000fe200078a00e4 */
[----:B------:R-:W-:-:S03]  /*148d30*/  IADD3.X R198, P2, PT, R11, R198, RZ, P2, !PT ;  /* 0x000000c60bc67210 */ /* 0x000fc6000175e4ff */
[----:B------:R-:W-:Y:S01]  /*148d40*/  IMAD.WIDE.U32 R40, R48, R23, RZ ;  /* 0x0000001730287225 */ /* 0x000fe200078e00ff */
[----:B------:R-:W-:Y:S02]  /*148d50*/  IADD3.X R199, P2, PT, R206, R9, RZ, P2, !PT ;  /* 0x00000009cec77210 */ /* 0x000fe4000175e4ff */
[----:B------:R-:W-:Y:S01]  /*148d60*/  IADD3.X R206, P0, PT, RZ, R127, RZ, P0, !PT ;  /* 0x0000007fffce7210 */ /* 0x000fe2000071e4ff */
[----:B------:R-:W-:Y:S01]  /*148d70*/  IMAD.X R39, RZ, RZ, RZ, P5 ;  /* 0x000000ffff277224 */ /* 0x000fe200028e06ff */
[----:B------:R-:W-:Y:S01]  /*148d80*/  IADD3 RZ, P5, PT, R204, R41, RZ ;  /* 0x00000029ccff7210 */ /* 0x000fe20007fbe0ff */
[----:B------:R-:W-:Y:S01]  /*148d90*/  IMAD.WIDE.U32 R240, R49, R21, RZ ;  /* 0x0000001531f07225 */ /* 0x000fe200078e00ff */
[----:B------:R-:W-:Y:S02]  /*148da0*/  IADD3.X R47, P0, PT, R47, R32, RZ, P0, !PT ;  /* 0x000000202f2f7210 */ /* 0x000fe4000071e4ff */
[----:B------:R-:W-:Y:S01]  /*148db0*/  IADD3.X R9, P2, PT, RZ, RZ, RZ, P2, !PT ;  /* 0x000000ffff097210 */ /* 0x000fe2000175e4ff */
[----:B------:R-:W-:Y:S01]  /*148dc0*/  IMAD.MOV.U32 R38, RZ, RZ, R205 ;  /* 0x000000ffff267224 */ /* 0x000fe200078e00cd */
[----:B------:R-:W-:Y:S01]  /*148dd0*/  IADD3.X R43, P0, PT, R206, R201, RZ, P0, !PT ;  /* 0x000000c9ce2b7210 */ /* 0x000fe2000071e4ff */
[----:B------:R-:W-:-:S03]  /*148de0*/  IMAD.WIDE.U32 R16, R48, R21, RZ ;  /* 0x0000001530107225 */ /* 0x000fc600078e00ff */
[----:B------:R-:W-:Y:S01]  /*148df0*/  IADD3.X R11, P0, PT, RZ, R196, RZ, P0, !PT ;  /* 0x000000c4ff0b7210 */ /* 0x000fe2000071e4ff */
[----:B------:R-:W-:-:S04]  /*148e00*/  IMAD.WIDE.U32.X R30, R22, R49, R38, P5 ;  /* 0x00000031161e7225 */ /* 0x000fc800028e0426 */
[----:B------:R-:W-:-:S04]  /*148e10*/  IMAD.WIDE.U32 R204, P5, R20, R48, R240 ;  /* 0x0000003014cc7225 */ /* 0x000fc800078a00f0 */
[----:B------:R-:W-:Y:S01]  /*148e20*/  IMAD.X R39, RZ, RZ, RZ, P5 ;  /* 0x000000ffff277224 */ /* 0x000fe200028e06ff */
[----:B------:R-:W-:Y:S01]  /*148e30*/  IADD3 RZ, P5, PT, R204, R17, RZ ;  /* 0x00000011ccff7210 */ /* 0x000fe20007fbe0ff */
[----:B------:R-:W-:Y:S02]  /*148e40*/  IMAD.MOV.U32 R38, RZ, RZ, R205 ;  /* 0x000000ffff267224 */ /* 0x000fe400078e00cd */
[----:B------:R-:W-:-:S04]  /*148e50*/  IMAD.WIDE.U32 R238, R49, R19, RZ ;  /* 0x0000001331ee7225 */ /* 0x000fc800078e00ff */
[----:B------:R-:W-:Y:S01]  /*148e60*/  IMAD.WIDE.U32.X R38, R20, R49, R38, P5 ;  /* 0x0000003114267225 */ /* 0x000fe200028e0426 */
[----:B------:R-:W-:-:S03]  /*148e70*/  IADD3 RZ, P5, PT, R198, R202, RZ ;  /* 0x000000cac6ff7210 */ /* 0x000fc60007fbe0ff */
[----:B------:R-:W-:Y:S01]  /*148e80*/  IMAD.WIDE.U32 R204, P4, R18, R48, R238 ;  /* 0x0000003012cc7225 */ /* 0x000fe200078800ee */
[----:B------:R-:W-:-:S03]  /*148e90*/  IADD3.X RZ, P5, PT, R199, R209, RZ, P5, !PT ;  /* 0x000000d1c7ff7210 */ /* 0x000fc60002fbe4ff */
[----:B------:R-:W-:Y:S01]  /*148ea0*/  IMAD.MOV.U32 R202, RZ, RZ, R207 ;  /* 0x000000ffffca7224 */ /* 0x000fe200078e00cf */
[----:B------:R-:W-:Y:S01]  /*148eb0*/  IADD3.X R196, P5, PT, R9, R194, RZ, P5, !PT ;  /* 0x000000c209c47210 */ /* 0x000fe20002fbe4ff */
[----:B------:R-:W-:-:S04]  /*148ec0*/  IMAD.WIDE.U32 R32, R48, R19, RZ ;  /* 0x0000001330207225 */ /* 0x000fc800078e00ff */
[----:B------:R-:W-:Y:S01]  /*148ed0*/  IMAD.WIDE.U32.X R202, R210, -0x7af74000, R202, P3 ;  /* 0x8508c000d2ca7825 */ /* 0x000fe200018e04ca */
[----:B------:R-:W-:Y:S02]  /*148ee0*/  IADD3 RZ, P3, PT, R204, R33, RZ ;  /* 0x00000021ccff7210 */ /* 0x000fe40007f7e0ff */
[----:B------:R-:W-:Y:S01]  /*148ef0*/  IADD3.X R204, P0, PT, RZ, R197, RZ, P0, !PT ;  /* 0x000000c5ffcc7210 */ /* 0x000fe2000071e4ff */
[----:B------:R-:W-:Y:S01]  /*148f00*/  IMAD.X R9, RZ, RZ, RZ, P2 ;  /* 0x000000ffff097224 */ /* 0x000fe200010e06ff */
[----:B------:R-:W-:Y:S01]  /*148f10*/  IADD3.X R115, P1, PT, RZ, R202, RZ, P1, !PT ;  /* 0x000000caff737210 */ /* 0x000fe20000f3e4ff */
[----:B------:R-:W-:Y:S01]  /*148f20*/  IMAD.X R127, RZ, RZ, RZ, P4 ;  /* 0x000000ffff7f7224 */ /* 0x000fe200020e06ff */
[----:B------:R-:W-:Y:S01]  /*148f30*/  IADD3.X R11, P0, PT, R11, R174, RZ, P0, !PT ;  /* 0x000000ae0b0b7210 */ /* 0x000fe2000071e4ff */
[----:B------:R-:W-:Y:S01]  /*148f40*/  IMAD.MOV.U32 R126, RZ, RZ, R205 ;  /* 0x000000ffff7e7224 */ /* 0x000fe200078e00cd */
[----:B------:R-:W-:Y:S01]  /*148f50*/  IADD3.X R202, P5, PT, R9, R195, RZ, P5, !PT ;  /* 0x000000c309ca7210 */ /* 0x000fe20002fbe4ff */
[----:B------:R-:W-:-:S04]  /*148f60*/  IMAD.WIDE.U32 R242, R28, R44, R242 ;  /* 0x0000002c1cf27225 */ /* 0x000fc800078e00f2 */
[----:B------:R-:W-:Y:S01]  /*148f70*/  IMAD.WIDE.U32.X R126, R18, R49, R126, P3 ;  /* 0x00000031127e7225 */ /* 0x000fe200018e047e */
[----:B------:R-:W-:Y:S02]  /*148f80*/  IADD3.X R49, P1, PT, RZ, R203, RZ, P1, !PT ;  /* 0x000000cbff317210 */ /* 0x000fe40000f3e4ff */
[----:B------:R-:W-:Y:S01]  /*148f90*/  IADD3.X R9, P3, PT, R204, R175, RZ, P0, !PT ;  /* 0x000000afcc097210 */ /* 0x000fe2000077e4ff */
[----:B------:R-:W-:Y:S01]  /*148fa0*/  IMAD.WIDE.U32 R194, R27, R44, R198 ;  /* 0x0000002c1bc27225 */ /* 0x000fe200078e00c6 */
[----:B------:R-:W-:Y:S02]  /*148fb0*/  IADD3.X R198, P0, PT, R196, R113, RZ, P5, !PT ;  /* 0x00000071c4c67210 */ /* 0x000fe40002f1e4ff */
[----:B------:R-:W-:Y:S01]  /*148fc0*/  IADD3.X R242, P4, PT, R115, R242, RZ, P1, !PT ;  /* 0x000000f273f27210 */ /* 0x000fe20000f9e4ff */
[----:B------:R-:W-:Y:S01]  /*148fd0*/  IMAD.WIDE.U32 R226, R51, R28, RZ ;  /* 0x0000001c33e27225 */ /* 0x000fe200078e00ff */
[----:B------:R-:W-:Y:S02]  /*148fe0*/  IADD3 RZ, P1, PT, R194, R162, RZ ;  /* 0x000000a2c2ff7210 */ /* 0x000fe40007f3e0ff */
[----:B------:R-:W-:Y:S01]  /*148ff0*/  IADD3.X R137, P3, PT, RZ, R120, RZ, P3, !PT ;  /* 0x00000078ff897210 */ /* 0x000fe20001f7e4ff */
[----:B------:R-:W-:Y:S01]  /*149000*/  IMAD.IADD R195, R195, 0x1, R116 ;  /* 0x00000001c3c37824 */ /* 0x000fe200078e0274 */
[----:B------:R-:W-:Y:S01]  /*149010*/  IADD3.X R199, P0, PT, R202, R15, RZ, P0, !PT ;  /* 0x0000000fcac77210 */ /* 0x000fe2000071e4ff */
[----:B------:R-:W-:Y:S01]  /*149020*/  IMAD.WIDE.U32 R174, R210, 0x30000000, RZ ;  /* 0x30000000d2ae7825 */ /* 0x000fe200078e00ff */
[----:B------:R-:W-:-:S02]  /*149030*/  IADD3 RZ, P2, PT, R198, R158, RZ ;  /* 0x0000009ec6ff7210 */ /* 0x000fc40007f5e0ff */
[----:B------:R-:W-:Y:S01]  /*149040*/  IADD3.X R133, P0, PT, RZ, RZ, RZ, P0, !PT ;  /* 0x000000ffff857210 */ /* 0x000fe2000071e4ff */
[----:B------:R-:W-:Y:S01]  /*149050*/  IMAD.X R141, RZ, RZ, R121, P3 ;  /* 0x000000ffff8d7224 */ /* 0x000fe200018e0679 */
[----:B------:R-:W-:Y:S01]  /*149060*/  IADD3.X RZ, P1, PT, R195, R117, RZ, P1, !PT ;  /* 0x00000075c3ff7210 */ /* 0x000fe20000f3e4ff */
[----:B------:R-:W-:Y:S01]  /*149070*/  IMAD.WIDE.U32 R196, P5, R29, R50, R226 ;  /* 0x000000321dc47225 */ /* 0x000fe200078a00e2 */
[----:B------:R-:W-:Y:S02]  /*149080*/  IADD3.X RZ, P2, PT, R199, R200, RZ, P2, !PT ;  /* 0x000000c8c7ff7210 */ /* 0x000fe4000175e4ff */
[----:B------:R-:W-:Y:S01]  /*149090*/  IADD3.X R123, P1, PT, RZ, R170, RZ, P1, !PT ;  /* 0x000000aaff7b7210 */ /* 0x000fe20000f3e4ff */
[C---:B------:R-:W-:Y:S01]  /*1490a0*/  IMAD R15, R8.reuse, 0x170b5d44, R174 ;  /* 0x170b5d44080f7824 */ /* 0x040fe200078e02ae */
[----:B------:R-:W-:Y:S01]  /*1490b0*/  IADD3.X R121, PT, PT, RZ, RZ, RZ, P5, !PT ;  /* 0x000000ffff797210 */ /* 0x000fe20002ffe4ff */
[----:B------:R-:W-:Y:S01]  /*1490c0*/  IMAD.WIDE.U32 R162, R8, 0x30000000, RZ ;  /* 0x3000000008a27825 */ /* 0x000fe200078e00ff */
[----:B------:R-:W-:-:S02]  /*1490d0*/  IADD3.X R170, P2, PT, R133, R128, RZ, P2, !PT ;  /* 0x0000008085aa7210 */ /* 0x000fc4000175e4ff */
[----:B------:R-:W-:Y:S01]  /*1490e0*/  IADD3.X R171, P1, PT, RZ, R171, RZ, P1, !PT ;  /* 0x000000abffab7210 */ /* 0x000fe20000f3e4ff */
[----:B------:R-:W-:-:S04]  /*1490f0*/  IMAD.WIDE.U32 R174, P3, R8, 0x170b5d44, R174 ;  /* 0x170b5d4408ae7825 */ /* 0x000fc800078600ae */
[----:B------:R-:W-:Y:S01]  /*149100*/  IMAD.WIDE.U32 R232, R51, R27, RZ ;  /* 0x0000001b33e87225 */ /* 0x000fe200078e00ff */
[----:B------:R-:W-:-:S03]  /*149110*/  IADD3 RZ, P5, PT, R174, R163, RZ ;  /* 0x000000a3aeff7210 */ /* 0x000fc60007fbe0ff */
[----:B------:R-:W-:-:S04]  /*149120*/  IMAD.WIDE.U32 R116, R50, R28, RZ ;  /* 0x0000001c32747225 */ /* 0x000fc800078e00ff */
[----:B------:R-:W-:Y:S02]  /*149130*/  IMAD.X R113, RZ, RZ, RZ, P0 ;  /* 0x000000ffff717224 */ /* 0x000fe400000e06ff */
[----:B------:R-:W-:Y:S02]  /*149140*/  IMAD.IADD R119, R15, 0x1, R163 ;  /* 0x000000010f777824 */ /* 0x000fe400078e02a3 */
[----:B------:R-:W-:-:S04]  /*149150*/  IMAD.WIDE.U32 R198, R25, R44, R198 ;  /* 0x0000002c19c67225 */ /* 0x000fc800078e00c6 */
[----:B------:R-:W-:Y:S01]  /*149160*/  IMAD.X R163, RZ, RZ, RZ, P3 ;  /* 0x000000ffffa37224 */ /* 0x000fe200018e06ff */
[----:B------:R-:W-:Y:S01]  /*149170*/  IADD3 RZ, P3, PT, R196, R117, RZ ;  /* 0x00000075c4ff7210 */ /* 0x000fe20007f7e0ff */
[----:B------:R-:W-:Y:S01]  /*149180*/  IMAD.WIDE.U32 R158, P0, R26, R50, R232 ;  /* 0x000000321a9e7225 */ /* 0x000fe200078000e8 */
[----:B------:R-:W-:Y:S02]  /*149190*/  IADD3.X R196, P2, PT, R113, R129, RZ, P2, !PT ;  /* 0x0000008171c47210 */ /* 0x000fe4000175e4ff */
[----:B------:R-:W-:Y:S01]  /*1491a0*/  IADD3.X R174, P1, PT, R123, R198, RZ, P1, !PT ;  /* 0x000000c67bae7210 */ /* 0x000fe20000f3e4ff */
[----:B------:R-:W-:Y:S01]  /*1491b0*/  IMAD.IADD R114, R199, 0x1, R114 ;  /* 0x00000001c7727824 */ /* 0x000fe200078e0272 */
[----:B------:R-:W-:Y:S01]  /*1491c0*/  IADD3.X R170, P2, PT, R170, R47, RZ, P2, !PT ;  /* 0x0000002faaaa7210 */ /* 0x000fe2000175e4ff */
[----:B------:R-:W-:Y:S02]  /*1491d0*/  IMAD.IADD R172, R243, 0x1, R172 ;  /* 0x00000001f3ac7824 */ /* 0x000fe400078e02ac */
[----:B------:R-:W-:Y:S01]  /*1491e0*/  IMAD.X R115, RZ, RZ, RZ, P0 ;  /* 0x000000ffff737224 */ /* 0x000fe200000e06ff */
[----:B------:R-:W-:Y:S01]  /*1491f0*/  IADD3 RZ, P0, PT, R242, R162, RZ ;  /* 0x000000a2f2ff7210 */ /* 0x000fe20007f1e0ff */
[----:B------:R-:W-:Y:S01]  /*149200*/  IMAD.MOV.U32 R162, RZ, RZ, R175 ;  /* 0x000000ffffa27224 */ /* 0x000fe200078e00af */
[----:B------:R-:W-:Y:S01]  /*149210*/  IADD3.X R175, P1, PT, R171, R114, RZ, P1, !PT ;  /* 0x00000072abaf7210 */ /* 0x000fe20000f3e4ff */
[----:B------:R-:W-:Y:S01]  /*149220*/  IMAD.WIDE.U32 R128, R50, R27, RZ ;  /* 0x0000001b32807225 */ /* 0x000fe200078e00ff */
[----:B------:R-:W-:-:S02]  /*149230*/  IADD3.X R243, P4, PT, R49, R172, RZ, P4, !PT ;  /* 0x000000ac31f37210 */ /* 0x000fc4000279e4ff */
[----:B------:R-:W-:Y:S01]  /*149240*/  IADD3.X R171, P2, PT, R196, R43, RZ, P2, !PT ;  /* 0x0000002bc4ab7210 */ /* 0x000fe2000175e4ff */
[----:B------:R-:W-:Y:S01]  /*149250*/  IMAD.WIDE.U32.X R162, R210, 0x170b5d44, R162, P5 ;  /* 0x170b5d44d2a27825 */ /* 0x000fe200028e04a2 */
[----:B------:R-:W-:Y:S02]  /*149260*/  IADD3.X R47, P1, PT, RZ, RZ, RZ, P1, !PT ;  /* 0x000000ffff2f7210 */ /* 0x000fe40000f3e4ff */
[----:B------:R-:W-:Y:S01]  /*149270*/  IADD3.X RZ, P0, PT, R243, R119, RZ, P0, !PT ;  /* 0x00000077f3ff7210 */ /* 0x000fe2000071e4ff */
[----:B------:R-:W-:Y:S01]  /*149280*/  IMAD.MOV.U32 R114, RZ, RZ, R159 ;  /* 0x000000ffff727224 */ /* 0x000fe200078e009f */
[----:B------:R-:W-:Y:S01]  /*149290*/  IADD3.X R119, P2, PT, RZ, RZ, RZ, P2, !PT ;  /* 0x000000ffff777210 */ /* 0x000fe2000175e4ff */
[----:B------:R-:W-:Y:S01]  /*1492a0*/  IMAD.WIDE.U32 R204, R51, R25, RZ ;  /* 0x0000001933cc7225 */ /* 0x000fe200078e00ff */
[----:B------:R-:W-:Y:S02]  /*1492b0*/  IADD3.X R49, PT, PT, RZ, RZ, RZ, P1, !PT ;  /* 0x000000ffff317210 */ /* 0x000fe40000ffe4ff */
[----:B------:R-:W-:Y:S01]  /*1492c0*/  IADD3 RZ, P1, PT, R174, R144, RZ ;  /* 0x00000090aeff7210 */ /* 0x000fe20007f3e0ff */
[----:B------:R-:W-:Y:S01]  /*1492d0*/  IMAD.X R123, RZ, RZ, RZ, P2 ;  /* 0x000000ffff7b7224 */ /* 0x000fe200010e06ff */
[----:B------:R-:W-:Y:S01]  /*1492e0*/  IADD3 RZ, P2, PT, R170, R130, RZ ;  /* 0x00000082aaff7210 */ /* 0x000fe20007f5e0ff */
[----:B------:R-:W-:Y:S01]  /*1492f0*/  IMAD.WIDE.U32 R206, R28, R46, R194 ;  /* 0x0000002e1cce7225 */ /* 0x000fe200078e00c2 */
[----:B------:R-:W-:-:S02]  /*149300*/  IADD3.X R43, P5, PT, RZ, RZ, RZ, P4, !PT ;  /* 0x000000ffff2b7210 */ /* 0x000fc400027be4ff */
[----:B------:R-:W-:Y:S01]  /*149310*/  IADD3.X RZ, P1, PT, R175, R125, RZ, P1, !PT ;  /* 0x0000007dafff7210 */ /* 0x000fe20000f3e4ff */
[----:B------:R-:W-:Y:S01]  /*149320*/  IMAD.MOV.U32 R120, RZ, RZ, R197 ;  /* 0x000000ffff787224 */ /* 0x000fe200078e00c5 */
[----:B------:R-:W-:Y:S01]  /*149330*/  IADD3.X RZ, P2, PT, R171, R131, RZ, P2, !PT ;  /* 0x00000083abff7210 */ /* 0x000fe2000175e4ff */
[----:B------:R-:W-:Y:S01]  /*149340*/  IMAD.X R113, RZ, RZ, RZ, P5 ;  /* 0x000000ffff717224 */ /* 0x000fe200028e06ff */
[----:B------:R-:W-:Y:S01]  /*149350*/  IADD3.X R47, P1, PT, R47, R142, RZ, P1, !PT ;  /* 0x0000008e2f2f7210 */ /* 0x000fe20000f3e4ff */
[----:B------:R-:W-:Y:S01]  /*149360*/  IMAD.WIDE.U32 R194, R210, -0x45f6b800, RZ ;  /* 0xba094800d2c27825 */ /* 0x000fe200078e00ff */
[----:B------:R-:W-:Y:S02]  /*149370*/  IADD3 RZ, P4, PT, R158, R129, RZ ;  /* 0x000000819eff7210 */ /* 0x000fe40007f9e0ff */
[----:B------:R-:W-:Y:S01]  /*149380*/  IADD3.X R43, P0, PT, R43, R162, RZ, P0, !PT ;  /* 0x000000a22b2b7210 */ /* 0x000fe2000071e4ff */
[----:B------:R-:W-:Y:S01]  /*149390*/  IMAD.WIDE.U32 R158, R23, R44, R170 ;  /* 0x0000002c179e7225 */ /* 0x000fe200078e00aa */
[----:B------:R-:W-:-:S02]  /*1493a0*/  IADD3.X R162, P2, PT, R119, R110, RZ, P2, !PT ;  /* 0x0000006e77a27210 */ /* 0x000fc4000175e4ff */
[----:B------:R-:W-:Y:S01]  /*1493b0*/  IADD3.X R142, P1, PT, R49, R143, RZ, P1, !PT ;  /* 0x0000008f318e7210 */ /* 0x000fe20000f3e4ff */
[----:B------:R-:W-:Y:S01]  /*1493c0*/  IMAD.IADD R125, R159, 0x1, R124 ;  /* 0x000000019f7d7824 */ /* 0x000fe200078e027c */
[----:B------:R-:W-:Y:S01]  /*1493d0*/  IADD3.X R113, P5, PT, R113, R163, RZ, P0, !PT ;  /* 0x000000a371717210 */ /* 0x000fe200007be4ff */
[----:B------:R-:W-:Y:S01]  /*1493e0*/  IMAD.WIDE.U32 R202, R51, R23, RZ ;  /* 0x0000001733ca7225 */ /* 0x000fe200078e00ff */
[----:B------:R-:W-:Y:S02]  /*1493f0*/  IADD3.X R130, P0, PT, R123, R111, RZ, P2, !PT ;  /* 0x0000006f7b827210 */ /* 0x000fe4000171e4ff */
[----:B------:R-:W-:Y:S01]  /*149400*/  IADD3.X R158, P2, PT, R47, R158, RZ, P1, !PT ;  /* 0x0000009e2f9e7210 */ /* 0x000fe20000f5e4ff */
[----:B------:R-:W-:Y:S01]  /*149410*/  IMAD.WIDE.U32 R196, P1, R24, R50, R204 ;  /* 0x0000003218c47225 */ /* 0x000fe200078200cc */
[----:B------:R-:W-:Y:S02]  /*149420*/  IADD3.X R162, P0, PT, R162, R11, RZ, P0, !PT ;  /* 0x0000000ba2a27210 */ /* 0x000fe4000071e4ff */
[----:B------:R-:W-:Y:S01]  /*149430*/  IADD3.X R159, P2, PT, R142, R125, RZ, P2, !PT ;  /* 0x0000007d8e9f7210 */ /* 0x000fe2000175e4ff */
[----:B------:R-:W-:Y:S01]  /*149440*/  IMAD.X R145, RZ, RZ, RZ, P1 ;  /* 0x000000ffff917224 */ /* 0x000fe200008e06ff */
[----:B------:R-:W-:Y:S01]  /*149450*/  IADD3.X R163, P0, PT, R130, R9, RZ, P0, !PT ;  /* 0x0000000982a37210 */ /* 0x000fe2000071e4ff */
[C---:B------:R-:W-:Y:S01]  /*149460*/  IMAD R47, R8.reuse, 0x1ef3622f, R194 ;  /* 0x1ef3622f082f7824 */ /* 0x040fe200078e02c2 */
[----:B------:R-:W-:Y:S01]  /*149470*/  IADD3.X R49, P2, PT, RZ, RZ, RZ, P2, !PT ;  /* 0x000000ffff317210 */ /* 0x000fe2000175e4ff */
[----:B------:R-:W-:Y:S01]  /*149480*/  IMAD.WIDE.U32 R110, R8, -0x45f6b800, RZ ;  /* 0xba094800086e7825 */ /* 0x000fe200078e00ff */
[----:B------:R-:W-:-:S02]  /*149490*/  IADD3.X R206, P5, PT, R43, R206, RZ, P5, !PT ;  /* 0x000000ce2bce7210 */ /* 0x000fc40002fbe4ff */
[----:B------:R-:W-:Y:S01]  /*1494a0*/  IADD3.X R9, P0, PT, RZ, RZ, RZ, P0, !PT ;  /* 0x000000ffff097210 */ /* 0x000fe2000071e4ff */
[----:B------:R-:W-:-:S03]  /*1494b0*/  IMAD.WIDE.U32 R194, P1, R8, 0x1ef3622f, R194 ;  /* 0x1ef3622f08c27825 */ /* 0x000fc600078200c2 */
[----:B------:R-:W-:Y:S01]  /*1494c0*/  IADD3.X R11, PT, PT, RZ, RZ, RZ, P0, !PT ;  /* 0x000000ffff0b7210 */ /* 0x000fe200007fe4ff */
[----:B------:R-:W-:Y:S02]  /*1494d0*/  IMAD.IADD R146, R207, 0x1, R146 ;  /* 0x00000001cf927824 */ /* 0x000fe400078e0292 */
[----:B------:R-:W-:-:S03]  /*1494e0*/  IMAD.WIDE.U32.X R120, R29, R51, R120, P3 ;  /* 0x000000331d787225 */ /* 0x000fc600018e0478 */
[----:B------:R-:W-:Y:S01]  /*1494f0*/  IADD3.X R207, P5, PT, R113, R146, RZ, P5, !PT ;  /* 0x0000009271cf7210 */ /* 0x000fe20002fbe4ff */
[----:B------:R-:W-:-:S03]  /*149500*/  IMAD.WIDE.U32 R124, P3, R22, R50, R202 ;  /* 0x00000032167c7225 */ /* 0x000fc600078600ca */
[----:B------:R-:W-:Y:S01]  /*149510*/  IADD3.X R113, P5, PT, RZ, RZ, RZ, P5, !PT ;  /* 0x000000ffff717210 */ /* 0x000fe20002fbe4ff */
[----:B------:R-:W-:Y:S01]  /*149520*/  IMAD.X R151, RZ, RZ, RZ, P2 ;  /* 0x000000ffff977224 */ /* 0x000fe200010e06ff */
[----:B------:R-:W-:Y:S01]  /*149530*/  IADD3 RZ, P2, PT, R194, R111, RZ ;  /* 0x0000006fc2ff7210 */ /* 0x000fe20007f5e0ff */
[----:B------:R-:W-:-:S04]  /*149540*/  IMAD.WIDE.U32 R230, R51, R21, RZ ;  /* 0x0000001533e67225 */ /* 0x000fc800078e00ff */
[----:B------:R-:W-:Y:S02]  /*149550*/  IMAD.X R171, RZ, RZ, RZ, P1 ;  /* 0x000000ffffab7224 */ /* 0x000fe400008e06ff */
[----:B------:R-:W-:Y:S02]  /*149560*/  IMAD.MOV.U32 R170, RZ, RZ, R195 ;  /* 0x000000ffffaa7224 */ /* 0x000fe400078e00c3 */
[----:B------:R-:W-:-:S04]  /*149570*/  IMAD.WIDE.U32 R174, R27, R46, R174 ;  /* 0x0000002e1bae7225 */ /* 0x000fc800078e00ae */
[----:B------:R-:W-:Y:S01]  /*149580*/  IMAD.X R143, RZ, RZ, RZ, P3 ;  /* 0x000000ffff8f7224 */ /* 0x000fe200018e06ff */
[----:B------:R-:W-:Y:S01]  /*149590*/  IADD3 RZ, P3, PT, R206, R110, RZ ;  /* 0x0000006eceff7210 */ /* 0x000fe20007f7e0ff */
[----:B------:R-:W-:Y:S02]  /*1495a0*/  IMAD.IADD R43, R47, 0x1, R111 ;  /* 0x000000012f2b7824 */ /* 0x000fe400078e026f */
[----:B------:R-:W-:-:S03]  /*1495b0*/  IMAD.WIDE.U32 R110, R50, R25, RZ ;  /* 0x00000019326e7225 */ /* 0x000fc600078e00ff */
[----:B------:R-:W-:Y:S01]  /*1495c0*/  IADD3.X RZ, P3, PT, R207, R43, RZ, P3, !PT ;  /* 0x0000002bcfff7210 */ /* 0x000fe20001f7e4ff */
[----:B------:R-:W-:Y:S01]  /*1495d0*/  IMAD.WIDE.U32.X R170, R210, 0x1ef3622f, R170, P2 ;  /* 0x1ef3622fd2aa7825 */ /* 0x000fe200010e04aa */
[----:B------:R-:W-:Y:S02]  /*1495e0*/  IADD3 RZ, P2, PT, R174, R42, RZ ;  /* 0x0000002aaeff7210 */ /* 0x000fe40007f5e0ff */
[----:B------:R-:W-:Y:S01]  /*1495f0*/  IADD3 RZ, P1, PT, R196, R111, RZ ;  /* 0x0000006fc4ff7210 */ /* 0x000fe20007f3e0ff */
[----:B------:R-:W-:Y:S01]  /*149600*/  IMAD.IADD R123, R175, 0x1, R122 ;  /* 0x00000001af7b7824 */ /* 0x000fe200078e027a */
[----:B------:R-:W-:Y:S01]  /*149610*/  IADD3.X R172, P3, PT, R113, R170, RZ, P3, !PT ;  /* 0x000000aa71ac7210 */ /* 0x000fe20001f7e4ff */
[----:B------:R-:W-:-:S03]  /*149620*/  IMAD.WIDE.U32 R130, R50, R23, RZ ;  /* 0x0000001732827225 */ /* 0x000fc600078e00ff */
[----:B------:R-:W-:Y:S01]  /*149630*/  IADD3.X RZ, P2, PT, R123, R13, RZ, P2, !PT ;  /* 0x0000000d7bff7210 */ /* 0x000fe2000175e4ff */
[----:B------:R-:W-:-:S04]  /*149640*/  IMAD.WIDE.U32 R146, P0, R20, R50, R230 ;  /* 0x0000003214927225 */ /* 0x000fc800078000e6 */
[----:B------:R-:W-:Y:S02]  /*149650*/  IMAD.MOV.U32 R122, RZ, RZ, R174 ;  /* 0x000000ffff7a7224 */ /* 0x000fe400078e00ae */
[----:B------:R-:W-:Y:S02]  /*149660*/  IMAD.MOV.U32 R144, RZ, RZ, R197 ;  /* 0x000000ffff907224 */ /* 0x000fe400078e00c5 */
[----:B------:R-:W-:Y:S01]  /*149670*/  IMAD.X R43, RZ, RZ, RZ, P0 ;  /* 0x000000ffff2b7224 */ /* 0x000fe200000e06ff */
[----:B------:R-:W-:Y:S01]  /*149680*/  IADD3 RZ, P0, PT, R124, R131, RZ ;  /* 0x000000837cff7210 */ /* 0x000fe20007f1e0ff */
[----:B------:R-:W-:Y:S02]  /*149690*/  IMAD.MOV.U32 R142, RZ, RZ, R125 ;  /* 0x000000ffff8e7224 */ /* 0x000fe400078e007d */
[----:B------:R-:W-:Y:S02]  /*1496a0*/  IMAD.X R155, RZ, RZ, RZ, P5 ;  /* 0x000000ffff9b7224 */ /* 0x000fe400028e06ff */
[----:B------:R-:W-:-:S03]  /*1496b0*/  IMAD.WIDE.U32 R200, R51, R19, RZ ;  /* 0x0000001333c87225 */ /* 0x000fc600078e00ff */
[----:B------:R-:W-:Y:S01]  /*1496c0*/  IADD3.X R155, P3, PT, R155, R171, RZ, P3, !PT ;  /* 0x000000ab9b9b7210 */ /* 0x000fe20001f7e4ff */
[----:B------:R-:W-:-:S04]  /*1496d0*/  IMAD.WIDE.U32 R122, R28, R48, R122 ;  /* 0x000000301c7a7225 */ /* 0x000fc800078e007a */
[----:B------:R-:W-:Y:S01]  /*1496e0*/  IMAD.WIDE.U32 R124, R50, R21, RZ ;  /* 0x00000015327c7225 */ /* 0x000fe200078e00ff */
[----:B------:R-:W-:Y:S02]  /*1496f0*/  IADD3 R165, PT, PT, R123, R118, RZ ;  /* 0x000000767ba57210 */ /* 0x000fe40007ffe0ff */
[----:B------:R-:W-:Y:S01]  /*149700*/  IADD3.X R172, P3, PT, R172, R122, RZ, P3, !PT ;  /* 0x0000007aacac7210 */ /* 0x000fe20001f7e4ff */
[----:B------:R-:W-:Y:S01]  /*149710*/  IMAD.WIDE.U32.X R114, R26, R51, R114, P4 ;  /* 0x000000331a727225 */ /* 0x000fe200020e0472 */
[----:B------:R-:W-:Y:S02]  /*149720*/  IADD3 RZ, P4, PT, R158, R112, RZ ;  /* 0x000000709eff7210 */ /* 0x000fe40007f9e0ff */
[----:B------:R-:W-:Y:S01]  /*149730*/  IADD3 RZ, P5, PT, R146, R125, RZ ;  /* 0x0000007d92ff7210 */ /* 0x000fe20007fbe0ff */
[----:B------:R-:W-:Y:S01]  /*149740*/  IMAD.WIDE.U32.X R112, R24, R51, R144, P1 ;  /* 0x0000003318707225 */ /* 0x000fe200008e0490 */
[----:B------:R-:W-:Y:S02]  /*149750*/  IADD3 RZ, P1, PT, R162, R132, RZ ;  /* 0x00000084a2ff7210 */ /* 0x000fe40007f3e0ff */
[----:B------:R-:W-:Y:S01]  /*149760*/  IADD3.X RZ, P4, PT, R159, R139, RZ, P4, !PT ;  /* 0x0000008b9fff7210 */ /* 0x000fe2000279e4ff */
[----:B------:R-:W-:Y:S01]  /*149770*/  IMAD.WIDE.U32.X R132, R22, R51, R142, P0 ;  /* 0x0000003316847225 */ /* 0x000fe200000e048e */
[----:B------:R-:W-:-:S02]  /*149780*/  IADD3.X RZ, P1, PT, R163, R173, RZ, P1, !PT ;  /* 0x000000ada3ff7210 */ /* 0x000fc40000f3e4ff */
[----:B------:R-:W-:Y:S01]  /*149790*/  IADD3.X R173, P3, PT, R155, R165, RZ, P3, !PT ;  /* 0x000000a59bad7210 */ /* 0x000fe20001f7e4ff */
[----:B------:R-:W-:-:S04]  /*1497a0*/  IMAD.WIDE.U32 R198, R53, R28, RZ ;  /* 0x0000001c35c67225 */ /* 0x000fc800078e00ff */
[----:B------:R-:W-:-:S04]  /*1497b0*/  IMAD.WIDE.U32 R170, P0, R18, R50, R200 ;  /* 0x0000003212aa7225 */ /* 0x000fc800078000c8 */
[----:B------:R-:W-:-:S04]  /*1497c0*/  IMAD.WIDE.U32 R118, R50, R19, RZ ;  /* 0x0000001332767225 */ /* 0x000fc800078e00ff */
[----:B------:R-:W-:Y:S02]  /*1497d0*/  IMAD.MOV.U32 R42, RZ, RZ, R147 ;  /* 0x000000ffff2a7224 */ /* 0x000fe400078e0093 */
[----:B------:R-:W-:Y:S01]  /*1497e0*/  IMAD.X R147, RZ, RZ, RZ, P0 ;  /* 0x000000ffff937224 */ /* 0x000fe200000e06ff */
[----:B------:R-:W-:Y:S01]  /*1497f0*/  IADD3 RZ, P0, PT, R170, R119, RZ ;  /* 0x00000077aaff7210 */ /* 0x000fe20007f1e0ff */
[----:B------:R-:W-:-:S04]  /*149800*/  IMAD.WIDE.U32.X R42, R20, R51, R42, P5 ;  /* 0x00000033142a7225 */ /* 0x000fc800028e042a */
[----:B------:R-:W-:Y:S02]  /*149810*/  IMAD.MOV.U32 R146, RZ, RZ, R171 ;  /* 0x000000ffff927224 */ /* 0x000fe400078e00ab */
[----:B------:R-:W-:-:S04]  /*149820*/  IMAD.WIDE.U32 R142, P5, R29, R52, R198 ;  /* 0x000000341d8e7225 */ /* 0x000fc800078a00c6 */
[----:B------:R-:W-:-:S04]  /*149830*/  IMAD.WIDE.U32 R122, R52, R28, RZ ;  /* 0x0000001c347a7225 */ /* 0x000fc800078e00ff */
[----:B------:R-:W-:-:S04]  /*149840*/  IMAD.WIDE.U32 R170, R210, 0xf5138f, RZ ;  /* 0x00f5138fd2aa7825 */ /* 0x000fc800078e00ff */
[----:B------:R-:W-:Y:S01]  /*149850*/  IMAD.X R145, RZ, RZ, RZ, P5 ;  /* 0x000000ffff917224 */ /* 0x000fe200028e06ff */
[----:B------:R-:W-:Y:S01]  /*149860*/  IADD3 RZ, P5, PT, R142, R123, RZ ;  /* 0x0000007b8eff7210 */ /* 0x000fe20007fbe0ff */
[----:B------:R-:W-:Y:S01]  /*149870*/  IMAD.WIDE.U32.X R146, R18, R51, R146, P0 ;  /* 0x0000003312927225 */ /* 0x000fe200000e0492 */
[----:B------:R-:W-:Y:S02]  /*149880*/  IADD3.X R51, P2, PT, RZ, R156, RZ, P2, !PT ;  /* 0x0000009cff337210 */ /* 0x000fe4000175e4ff */
[----:B------:R-:W-:Y:S01]  /*149890*/  IADD3.X R156, P1, PT, R9, R134, RZ, P1, !PT ;  /* 0x00000086099c7210 */ /* 0x000fe20000f3e4ff */
[C-C-:B------:R-:W-:Y:S01]  /*1498a0*/  IMAD R203, R8.reuse, 0x1a22d9f3, R170.reuse ;  /* 0x1a22d9f308cb7824 */ /* 0x140fe200078e02aa */
[----:B------:R-:W-:Y:S01]  /*1498b0*/  IADD3.X R13, P2, PT, RZ, R157, RZ, P2, !PT ;  /* 0x0000009dff0d7210 */ /* 0x000fe2000175e4ff */
[----:B------:R-:W-:Y:S02]  /*1498c0*/  IMAD.MOV.U32 R144, RZ, RZ, R143 ;  /* 0x000000ffff907224 */ /* 0x000fe400078e008f */
[----:B------:R-:W-:-:S04]  /*1498d0*/  IMAD.WIDE.U32 R170, P0, R8, 0x1a22d9f3, R170 ;  /* 0x1a22d9f308aa7825 */ /* 0x000fc800078000aa */
[----:B------:R-:W-:-:S04]  /*1498e0*/  IMAD.WIDE.U32 R174, R8, 0xf5138f, RZ ;  /* 0x00f5138f08ae7825 */ /* 0x000fc800078e00ff */
[----:B------:R-:W-:Y:S01]  /*1498f0*/  IMAD.WIDE.U32.X R144, R29, R53, R144, P5 ;  /* 0x000000351d907225 */ /* 0x000fe200028e0490 */
[----:B------:R-:W-:-:S03]  /*149900*/  IADD3 RZ, P5, PT, R170, R175, RZ ;  /* 0x000000afaaff7210 */ /* 0x000fc60007fbe0ff */
[----:B------:R-:W-:Y:S01]  /*149910*/  IMAD.MOV.U32 R142, RZ, RZ, R171 ;  /* 0x000000ffff8e7224 */ /* 0x000fe200078e00ab */
[----:B------:R-:W-:Y:S01]  /*149920*/  IADD3.X R171, P4, PT, R49, R148, RZ, P4, !PT ;  /* 0x0000009431ab7210 */ /* 0x000fe2000279e4ff */
[----:B------:R-:W-:-:S03]  /*149930*/  IMAD.WIDE.U32 R158, R25, R46, R158 ;  /* 0x0000002e199e7225 */ /* 0x000fc600078e009e */
[----:B------:R-:W-:Y:S01]  /*149940*/  IADD3.X R151, P4, PT, R151, R149, RZ, P4, !PT ;  /* 0x0000009597977210 */ /* 0x000fe2000279e4ff */
[----:B------:R-:W-:Y:S01]  /*149950*/  IMAD.X R143, RZ, RZ, RZ, P0 ;  /* 0x000000ffff8f7224 */ /* 0x000fe200000e06ff */
[----:B------:R-:W-:Y:S01]  /*149960*/  IADD3 RZ, P0, PT, R172, R174, RZ ;  /* 0x000000aeacff7210 */ /* 0x000fe20007f1e0ff */
[----:B------:R-:W-:Y:S01]  /*149970*/  IMAD.IADD R175, R203, 0x1, R175 ;  /* 0x00000001cbaf7824 */ /* 0x000fe200078e02af */
[----:B------:R-:W-:Y:S01]  /*149980*/  IADD3.X R148, P2, PT, R51, R158, RZ, P2, !PT ;  /* 0x0000009e33947210 */ /* 0x000fe2000175e4ff */
[----:B------:R-:W-:Y:S01]  /*149990*/  IMAD.WIDE.U32 R162, R21, R44, R162 ;  /* 0x0000002c15a27225 */ /* 0x000fe200078e00a2 */
[----:B------:R-:W-:Y:S02]  /*1499a0*/  IADD3.X R51, P3, PT, RZ, RZ, RZ, P3, !PT ;  /* 0x000000ffff337210 */ /* 0x000fe40001f7e4ff */
[----:B------:R-:W-:Y:S01]  /*1499b0*/  IADD3.X RZ, P0, PT, R173, R175, RZ, P0, !PT ;  /* 0x000000afadff7210 */ /* 0x000fe2000071e4ff */
[----:B------:R-:W-:Y:S01]  /*1499c0*/  IMAD.WIDE.U32.X R142, R210, 0x1a22d9f3, R142, P5 ;  /* 0x1a22d9f3d28e7825 */ /* 0x000fe200028e048e */
[----:B------:R-:W-:-:S02]  /*1499d0*/  IADD3 R158, PT, PT, R163, R140, RZ ;  /* 0x0000008ca39e7210 */ /* 0x000fc40007ffe0ff */
[----:B------:R-:W-:Y:S01]  /*1499e0*/  IADD3.X R170, P4, PT, R171, R162, RZ, P4, !PT ;  /* 0x000000a2abaa7210 */ /* 0x000fe2000279e4ff */
[----:B------:R-:W-:Y:S01]  /*1499f0*/  IMAD.WIDE.U32 R196, R53, R27, RZ ;  /* 0x0000001b35c47225 */ /* 0x000fe200078e00ff */
[----:B------:R-:W-:Y:S02]  /*149a00*/  IADD3.X R9, P0, PT, R51, R142, RZ, P0, !PT ;  /* 0x0000008e33097210 */ /* 0x000fe4000071e4ff */
[----:B------:R-:W-:Y:S01]  /*149a10*/  IADD3.X R171, P4, PT, R151, R158, RZ, P4, !PT ;  /* 0x0000009e97ab7210 */ /* 0x000fe2000279e4ff */
[----:B------:R-:W-:Y:S01]  /*149a20*/  IMAD.X R51, RZ, RZ, RZ, P3 ;  /* 0x000000ffff337224 */ /* 0x000fe200018e06ff */
[----:B------:R-:W-:Y:S01]  /*149a30*/  IADD3.X R140, P1, PT, R11, R135, RZ, P1, !PT ;  /* 0x000000870b8c7210 */ /* 0x000fe20000f3e4ff */
[----:B------:R-:W-:Y:S01]  /*149a40*/  IMAD.IADD R49, R159, 0x1, R154 ;  /* 0x000000019f317824 */ /* 0x000fe200078e029a */
[----:B------:R-:W-:Y:S01]  /*149a50*/  IADD3.X R149, P4, PT, RZ, RZ, RZ, P4, !PT ;  /* 0x000000ffff957210 */ /* 0x000fe2000279e4ff */
[----:B------:R-:W-:Y:S01]  /*149a60*/  IMAD.WIDE.U32 R194, R53, R25, RZ ;  /* 0x0000001935c27225 */ /* 0x000fe200078e00ff */
[----:B------:R-:W-:-:S02]  /*149a70*/  IADD3.X R11, P0, PT, R51, R143, RZ, P0, !PT ;  /* 0x0000008f330b7210 */ /* 0x000fc4000071e4ff */
[----:B------:R-:W-:Y:S01]  /*149a80*/  IADD3.X R156, P1, PT, R156, R137, RZ, P1, !PT ;  /* 0x000000899c9c7210 */ /* 0x000fe20000f3e4ff */
[----:B------:R-:W-:Y:S01]  /*149a90*/  IMAD.WIDE.U32 R154, P5, R26, R52, R196 ;  /* 0x000000341a9a7225 */ /* 0x000fe200078a00c4 */
[----:B------:R-:W-:Y:S02]  /*149aa0*/  IADD3 RZ, P3, PT, R170, R136, RZ ;  /* 0x00000088aaff7210 */ /* 0x000fe40007f7e0ff */
[----:B------:R-:W-:Y:S01]  /*149ab0*/  IADD3.X R157, P1, PT, R140, R141, RZ, P1, !PT ;  /* 0x0000008d8c9d7210 */ /* 0x000fe20000f3e4ff */
[----:B------:R-:W-:Y:S01]  /*149ac0*/  IMAD.WIDE.U32 R142, R52, R27, RZ ;  /* 0x0000001b348e7225 */ /* 0x000fe200078e00ff */
[----:B------:R-:W-:-:S03]  /*149ad0*/  IADD3.X RZ, P3, PT, R171, R45, RZ, P3, !PT ;  /* 0x0000002dabff7210 */ /* 0x000fc60001f7e4ff */
[----:B------:R-:W-:Y:S01]  /*149ae0*/  IMAD.X R213, RZ, RZ, RZ, P5 ;  /* 0x000000ffffd57224 */ /* 0x000fe200028e06ff */
[----:B------:R-:W-:Y:S01]  /*149af0*/  IADD3.X R149, P3, PT, R149, R152, RZ, P3, !PT ;  /* 0x0000009895957210 */ /* 0x000fe20001f7e4ff */
[----:B------:R-:W-:-:S04]  /*149b00*/  IMAD.WIDE.U32 R158, P5, R24, R52, R194 ;  /* 0x00000034189e7225 */ /* 0x000fc800078a00c2 */
[----:B------:R-:W-:-:S04]  /*149b10*/  IMAD.WIDE.U32 R134, R52, R25, RZ ;  /* 0x0000001934867225 */ /* 0x000fc800078e00ff */
[----:B------:R-:W-:Y:S01]  /*149b20*/  IMAD.X R51, RZ, RZ, RZ, P4 ;  /* 0x000000ffff337224 */ /* 0x000fe200020e06ff */
[----:B------:R-:W-:Y:S01]  /*149b30*/  IADD3 RZ, P4, PT, R154, R143, RZ ;  /* 0x0000008f9aff7210 */ /* 0x000fe20007f9e0ff */
[----:B------:R-:W-:Y:S01]  /*149b40*/  IMAD.X R163, RZ, RZ, RZ, P5 ;  /* 0x000000ffffa37224 */ /* 0x000fe200028e06ff */
[----:B------:R-:W-:Y:S01]  /*149b50*/  IADD3 RZ, P5, PT, R158, R135, RZ ;  /* 0x000000879eff7210 */ /* 0x000fe20007fbe0ff */
[----:B------:R-:W-:Y:S01]  /*149b60*/  IMAD.MOV.U32 R212, RZ, RZ, R155 ;  /* 0x000000ffffd47224 */ /* 0x000fe200078e009b */
[----:B------:R-:W-:Y:S01]  /*149b70*/  IADD3.X R51, P3, PT, R51, R153, RZ, P3, !PT ;  /* 0x0000009933337210 */ /* 0x000fe20001f7e4ff */
[----:B------:R-:W-:-:S04]  /*149b80*/  IMAD.WIDE.U32 R174, R53, R23, RZ ;  /* 0x0000001735ae7225 */ /* 0x000fc800078e00ff */
[----:B------:R-:W-:Y:S02]  /*149b90*/  IMAD.MOV.U32 R162, RZ, RZ, R159 ;  /* 0x000000ffffa27224 */ /* 0x000fe400078e009f */
[----:B------:R-:W-:Y:S01]  /*149ba0*/  IMAD.WIDE.U32.X R136, R26, R53, R212, P4 ;  /* 0x000000351a887225 */ /* 0x000fe200020e04d4 */
[----:B------:R-:W-:-:S03]  /*149bb0*/  IADD3 RZ, P4, PT, R156, R138, RZ ;  /* 0x0000008a9cff7210 */ /* 0x000fc60007f9e0ff */
[----:B------:R-:W-:-:S04]  /*149bc0*/  IMAD.WIDE.U32.X R138, R24, R53, R162, P5 ;  /* 0x00000035188a7225 */ /* 0x000fc800028e04a2 */
[----:B------:R-:W-:-:S04]  /*149bd0*/  IMAD.WIDE.U32 R154, P5, R22, R52, R174 ;  /* 0x00000034169a7225 */ /* 0x000fc800078a00ae */
[----:B------:R-:W-:-:S04]  /*149be0*/  IMAD.WIDE.U32 R140, R52, R23, RZ ;  /* 0x00000017348c7225 */ /* 0x000fc800078e00ff */
[----:B------:R-:W-:Y:S01]  /*149bf0*/  IMAD.X R159, RZ, RZ, RZ, P5 ;  /* 0x000000ffff9f7224 */ /* 0x000fe200028e06ff */
[----:B------:R-:W-:Y:S01]  /*149c00*/  IADD3.X RZ, P5, PT, R157, R208, RZ, P4, !PT ;  /* 0x000000d09dff7210 */ /* 0x000fe200027be4ff */
[----:B------:R-:W-:Y:S01]  /*149c10*/  IMAD.WIDE.U32 R162, R53, R21, RZ ;  /* 0x0000001535a27225 */ /* 0x000fe200078e00ff */
[----:B------:R-:W-:-:S03]  /*149c20*/  IADD3 RZ, P4, PT, R154, R141, RZ ;  /* 0x0000008d9aff7210 */ /* 0x000fc60007f9e0ff */
[----:B------:R-:W-:Y:S02]  /*149c30*/  IMAD.MOV.U32 R158, RZ, RZ, R155 ;  /* 0x000000ffff9e7224 */ /* 0x000fe400078e009b */
[----:B------:R-:W-:-:S04]  /*149c40*/  IMAD.WIDE.U32 R152, R19, R44, R156 ;  /* 0x0000002c13987225 */ /* 0x000fc800078e009c */
[----:B------:R-:W-:Y:S01]  /*149c50*/  IMAD.WIDE.U32.X R156, R22, R53, R158, P4 ;  /* 0x00000035169c7225 */ /* 0x000fe200020e049e */
[----:B------:R-:W-:Y:S02]  /*149c60*/  IADD3 R159, PT, PT, R153, R150, RZ ;  /* 0x00000096999f7210 */ /* 0x000fe40007ffe0ff */
[----:B------:R-:W-:Y:S01]  /*149c70*/  IADD3.X R158, P3, PT, R149, R152, RZ, P3, !PT ;  /* 0x00000098959e7210 */ /* 0x000fe20001f7e4ff */
[----:B------:R-:W-:Y:S01]  /*149c80*/  IMAD.WIDE.U32 R44, P4, R20, R52, R162 ;  /* 0x00000034142c7225 */ /* 0x000fe200078800a2 */
[----:B------:R-:W-:Y:S02]  /*149c90*/  IADD3.X R149, P2, PT, R13, R49, RZ, P2, !PT ;  /* 0x000000310d957210 */ /* 0x000fe4000175e4ff */
[----:B------:R-:W-:Y:S01]  /*149ca0*/  @P5 LOP3.LUT R73, R73, 0x1, RZ, 0xfc, !PT ;  /* 0x0000000149495812 */ /* 0x000fe200078efcff */
        /* <DEDUP_REMOVED lines=11> */
[----:B------:R-:W-:-:S04]  /*149d60*/  IMAD.WIDE.U32 R220, R210, 0x6ca1493b, RZ ;  /* 0x6ca1493bd2dc7825 */ /* 0x000fc800078e00ff */
[----:B------:R-:W-:Y:S02]  /*149d70*/  IMAD.MOV.U32 R222, RZ, RZ, R209 ;  /* 0x000000ffffde7224 */ /* 0x000fe400078e00d1 */
[----:B------:R-:W-:-:S04]  /*149d80*/  IMAD.WIDE.U32 R218, R8, 0x6ca1493b, RZ ;  /* 0x6ca1493b08da7825 */ /* 0x000fc800078e00ff */
[----:B------:R-:W-:-:S04]  /*149d90*/  IMAD.WIDE.U32.X R222, R18, R53, R222, P4 ;  /* 0x0000003512de7225 */ /* 0x000fc800020e04de */
[----:B------:R-:W-:-:S04]  /*149da0*/  IMAD.WIDE.U32 R208, P4, R8, -0x39c4fa40, R220 ;  /* 0xc63b05c008d07825 */ /* 0x000fc800078800dc */
[----:B------:R-:W-:Y:S01]  /*149db0*/  IMAD.X R217, RZ, RZ, RZ, P4 ;  /* 0x000000ffffd97224 */ /* 0x000fe200020e06ff */
[----:B------:R-:W-:Y:S01]  /*149dc0*/  IADD3 RZ, P4, PT, R208, R219, RZ ;  /* 0x000000dbd0ff7210 */ /* 0x000fe20007f9e0ff */
[----:B------:R-:W-:-:S04]  /*149dd0*/  IMAD.WIDE.U32 R214, R210, 0x17c510ea, RZ ;  /* 0x17c510ead2d67825 */ /* 0x000fc800078e00ff */
[----:B------:R-:W-:Y:S02]  /*149de0*/  IMAD.MOV.U32 R216, RZ, RZ, R209 ;  /* 0x000000ffffd87224 */ /* 0x000fe400078e00d1 */
[----:B------:R-:W-:-:S04]  /*149df0*/  IMAD.WIDE.U32 R242, R8, 0x30000000, R242 ;  /* 0x3000000008f27825 */ /* 0x000fc800078e00f2 */
[----:B------:R-:W-:-:S04]  /*149e00*/  IMAD.WIDE.U32.X R216, R210, -0x39c4fa40, R216, P4 ;  /* 0xc63b05c0d2d87825 */ /* 0x000fc800020e04d8 */
[----:B------:R-:W-:-:S04]  /*149e10*/  IMAD.WIDE.U32 R208, P4, R8, 0x1ae3a46, R214 ;  /* 0x01ae3a4608d07825 */ /* 0x000fc800078800d6 */
[----:B------:R-:W-:Y:S01]  /*149e20*/  IMAD.WIDE.U32 R212, R8, 0x17c510ea, RZ ;  /* 0x17c510ea08d47825 */ /* 0x000fe200078e00ff */
[----:B------:R-:W-:-:S03]  /*149e30*/  MOV R246, R209 ;  /* 0x000000d100f67202 */ /* 0x000fc60000000f00 */
[----:B------:R-:W-:Y:S01]  /*149e40*/  IMAD.X R247, RZ, RZ, RZ, P4 ;  /* 0x000000fffff77224 */ /* 0x000fe200020e06ff */
[----:B------:R-:W-:Y:S01]  /*149e50*/  IADD3 RZ, P4, PT, R208, R213, RZ ;  /* 0x000000d5d0ff7210 */ /* 0x000fe20007f9e0ff */
[----:B------:R-:W-:Y:S02]  /*149e60*/  IMAD.IADD R15, R243, 0x1, R15 ;  /* 0x00000001f30f7824 */ /* 0x000fe400078e020f */
[----:B------:R-:W-:-:S04]  /*149e70*/  IMAD.WIDE.U32 R208, R242, -0x1, RZ ;  /* 0xfffffffff2d07825 */ /* 0x000fc800078e00ff */
[----:B------:R-:W-:Y:S02]  /*149e80*/  IMAD R227, R242, -0x7af74001, -R15 ;  /* 0x8508bffff2e37824 */ /* 0x000fe400078e0a0f */
[----:B------:R-:W-:-:S04]  /*149e90*/  IMAD.WIDE.U32.X R210, R210, 0x1ae3a46, R246, P4 ;  /* 0x01ae3a46d2d27825 */ /* 0x000fc800020e04f6 */
[----:B------:R-:W-:-:S04]  /*149ea0*/  IMAD.WIDE.U32 R246, R208, 0x1, RZ ;  /* 0x00000001d0f67825 */ /* 0x000fc800078e00ff */
[----:B------:R-:W-:Y:S01]  /*149eb0*/  IMAD.IADD R227, R209, 0x1, R227 ;  /* 0x00000001d1e37824 */ /* 0x000fe200078e02e3 */
[----:B------:R-:W-:Y:S01]  /*149ec0*/  IADD3 RZ, P4, PT, R242, R246, RZ ;  /* 0x000000f6f2ff7210 */ /* 0x000fe20007f9e0ff */
[----:B------:R-:W-:-:S04]  /*149ed0*/  IMAD.WIDE.U32 R206, R8, -0x45f6b800, R206 ;  /* 0xba09480008ce7825 */ /* 0x000fc800078e00ce */
[----:B------:R-:W-:-:S04]  /*149ee0*/  IMAD.WIDE.U32 R242, R227, 0x1, RZ ;  /* 0x00000001e3f27825 */ /* 0x000fc800078e00ff */
[C-C-:B------:R-:W-:Y:S02]  /*149ef0*/  IMAD R13, R208.reuse, -0x7af74000, R242.reuse ;  /* 0x8508c000d00d7824 */ /* 0x140fe400078e02f2 */
[----:B------:R-:W-:-:S04]  /*149f00*/  IMAD.WIDE.U32 R242, P5, R208, -0x7af74000, R242 ;  /* 0x8508c000d0f27825 */ /* 0x000fc800078a00f2 */
[C---:B------:R-:W-:Y:S01]  /*149f10*/  IMAD.IADD R13, R247.reuse, 0x1, R13 ;  /* 0x00000001f70d7824 */ /* 0x040fe200078e020d */
[----:B------:R-:W-:Y:S01]  /*149f20*/  IADD3 RZ, P6, PT, R247, R242, RZ ;  /* 0x000000f2f7ff7210 */ /* 0x000fe20007fde0ff */
[----:B------:R-:W-:Y:S02]  /*149f30*/  IMAD.X R247, RZ, RZ, RZ, P5 ;  /* 0x000000fffff77224 */ /* 0x000fe400028e06ff */
[----:B------:R-:W-:Y:S01]  /*149f40*/  IMAD.MOV.U32 R246, RZ, RZ, R243 ;  /* 0x000000fffff67224 */ /* 0x000fe200078e00f3 */
[----:B------:R-:W-:Y:S01]  /*149f50*/  IADD3.X RZ, P4, PT, R15, R13, RZ, P4, !PT ;  /* 0x0000000d0fff7210 */ /* 0x000fe2000279e4ff */
[----:B------:R-:W-:Y:S02]  /*149f60*/  IMAD.IADD R47, R207, 0x1, R47 ;  /* 0x00000001cf2f7824 */ /* 0x000fe400078e022f */
[----:B------:R-:W-:Y:S01]  /*149f70*/  IMAD.WIDE.U32.X R246, R227, -0x7af74000, R246, P6 ;  /* 0x8508c000e3f67825 */ /* 0x000fe200030e04f6 */
[----:B------:R-:W-:Y:S02]  /*149f80*/  IADD3.X R163, P2, PT, RZ, RZ, RZ, P2, !PT ;  /* 0x000000ffffa37210 */ /* 0x000fe4000175e4ff */
[----:B------:R-:W-:Y:S01]  /*149f90*/  LOP3.LUT P6, RZ, R73, 0x1, RZ, 0xc0, !PT ;  /* 0x0000000149ff7812 */ /* 0x000fe200078cc0ff */
[----:B------:R-:W-:Y:S01]  /*149fa0*/  IMAD.WIDE.U32 R250, R227, 0x30000000, RZ ;  /* 0x30000000e3fa7825 */ /* 0x000fe200078e00ff */
[----:B------:R-:W-:-:S03]  /*149fb0*/  IADD3.X R13, P4, PT, RZ, R246, RZ, P4, !PT ;  /* 0x000000f6ff0d7210 */ /* 0x000fc6000279e4ff */
[----:B------:R-:W-:Y:S01]  /*149fc0*/  IMAD R234, R24, R48, R234 ;  /* 0x0000003018ea7224 */ /* 0x000fe200078e02ea */
[----:B------:R-:W-:Y:S01]  /*149fd0*/  IADD3.X R15, P5, PT, RZ, R247, RZ, P4, !PT ;  /* 0x000000f7ff0f7210 */ /* 0x000fe200027be4ff */
[----:B------:R-:W-:-:S03]  /*149fe0*/  IMAD.WIDE.U32 R242, P4, R208, 0x170b5d44, R250 ;  /* 0x170b5d44d0f27825 */ /* 0x000fc600078800fa */
[----:B------:R-:W-:Y:S01]  /*149ff0*/  IADD3.X R206, P5, PT, R13, R206, RZ, P5, !PT ;  /* 0x000000ce0dce7210 */ /* 0x000fe20002fbe4ff */
[----:B------:R-:W-:Y:S01]  /*14a000*/  IMAD.WIDE.U32 R246, R208, 0x30000000, RZ ;  /* 0x30000000d0f67825 */ /* 0x000fe200078e00ff */
[----:B------:R-:W-:-:S03]  /*14a010*/  IADD3.X R13, P3, PT, RZ, RZ, RZ, P3, !PT ;  /* 0x000000ffff0d7210 */ /* 0x000fc60001f7e4ff */
[----:B0-----:R-:W-:Y:S01]  /*14a020*/  IMAD.X R3, RZ, RZ, RZ, P4 ;  /* 0x000000ffff037224 */ /* 0x001fe200020e06ff */
[----:B------:R-:W-:Y:S01]  /*14a030*/  IADD3.X R225, PT, PT, RZ, RZ, RZ, P3, !PT ;  /* 0x000000ffffe17210 */ /* 0x000fe20001ffe4ff */
[----:B------:R-:W-:Y:S01]  /*14a040*/  IMAD R235, R208, 0x170b5d44, R250 ;  /* 0x170b5d44d0eb7824 */ /* 0x000fe200078e02fa */
[----:B------:R-:W-:Y:S01]  /*14a050*/  IADD3.X R207, P3, PT, R15, R47, RZ, P5, !PT ;  /* 0x0000002f0fcf7210 */ /* 0x000fe20002f7e4ff */
[----:B------:R-:W-:Y:S01]  /*14a060*/  IMAD.MOV.U32 R2, RZ, RZ, R243 ;  /* 0x000000ffff027224 */ /* 0x000fe200078e00f3 */
[----:B------:R-:W-:Y:S01]  /*14a070*/  IADD3 RZ, P4, PT, R242, R247, RZ ;  /* 0x000000f7f2ff7210 */ /* 0x000fe20007f9e0ff */
[----:B------:R-:W-:Y:S01]  /*14a080*/  IMAD R228, R22, R48, R228 ;  /* 0x0000003016e47224 */ /* 0x000fe200078e02e4 */
[----:B------:R-:W-:Y:S01]  /*14a090*/  IADD3.X R165, P3, PT, RZ, RZ, RZ, P3, !PT ;  /* 0x000000ffffa57210 */ /* 0x000fe20001f7e4ff */
[----:B------:R-:W-:Y:S01]  /*14a0a0*/  IMAD.X R151, RZ, RZ, RZ, P2 ;  /* 0x000000ffff977224 */ /* 0x000fe200010e06ff */
[----:B------:R-:W-:Y:S01]  /*14a0b0*/  IADD3 RZ, P2, PT, R148, R244, RZ ;  /* 0x000000f494ff7210 */ /* 0x000fe20007f5e0ff */
[----:B------:R-:W-:-:S02]  /*14a0c0*/  IMAD.IADD R247, R235, 0x1, R247 ;  /* 0x00000001ebf77824 */ /* 0x000fc400078e02f7 */
[----:B------:R-:W-:Y:S01]  /*14a0d0*/  IMAD.X R15, RZ, RZ, RZ, P3 ;  /* 0x000000ffff0f7224 */ /* 0x000fe200018e06ff */
[----:B------:R-:W-:Y:S01]  /*14a0e0*/  IADD3 RZ, P3, PT, R206, R246, RZ ;  /* 0x000000f6ceff7210 */ /* 0x000fe20007f7e0ff */
[----:B------:R-:W-:Y:S01]  /*14a0f0*/  IMAD.WIDE.U32.X R242, R227, 0x170b5d44, R2, P4 ;  /* 0x170b5d44e3f27825 */ /* 0x000fe200020e0402 */
[----:B------:R-:W-:Y:S01]  /*14a100*/  IADD3 RZ, P4, PT, R158, R248, RZ ;  /* 0x000000f89eff7210 */ /* 0x000fe20007f9e0ff */
[----:B------:R0:W5:Y:S01]  /*14a110*/  LDL.LU.64 R2, [R1+0x200] ;  /* 0x0002000001027983 */ /* 0x0001620000300a00 */
[----:B------:R-:W-:Y:S01]  /*14a120*/  IADD3.X RZ, P3, PT, R207, R247, RZ, P3, !PT ;  /* 0x000000f7cfff7210 */ /* 0x000fe20001f7e4ff */
[-C--:B------:R-:W-:Y:S01]  /*14a130*/  IMAD R51, R24, R50.reuse, R204 ;  /* 0x0000003218337224 */ /* 0x080fe200078e02cc */
[----:B------:R-:W-:Y:S01]  /*14a140*/  IADD3.X RZ, P2, PT, R149, R161, RZ, P2, !PT ;  /* 0x000000a195ff7210 */ /* 0x000fe2000175e4ff */
[----:B------:R-:W-:Y:S01]  /*14a150*/  IMAD R233, R29, R50, R226 ;  /* 0x000000321de97224 */ /* 0x000fe200078e02e2 */
[----:B------:R-:W-:Y:S01]  /*14a160*/  IADD3.X R161, P1, PT, RZ, RZ, RZ, P1, !PT ;  /* 0x000000ffffa17210 */ /* 0x000fe20000f3e4ff */
[----:B------:R-:W-:Y:S01]  /*14a170*/  IMAD.WIDE.U32 R204, R227, -0x45f6b800, RZ ;  /* 0xba094800e3cc7825 */ /* 0x000fe200078e00ff */
[----:B------:R-:W-:Y:S01]  /*14a180*/  IADD3.X RZ, P4, PT, R159, R224, RZ, P4, !PT ;  /* 0x000000e09fff7210 */ /* 0x000fe2000279e4ff */
[----:B------:R-:W-:Y:S01]  /*14a190*/  BSSY.RECONVERGENT B2, `(.L_x_1345) ;  /* 0x000036b000027945 */ /* 0x000fe20003800200 */
[----:B------:R-:W-:Y:S01]  /*14a1a0*/  IADD3.X R165, P3, PT, R165, R242, RZ, P3, !PT ;  /* 0x000000f2a5a57210 */ /* 0x000fe20001f7e4ff */
[----:B------:R-:W-:Y:S01]  /*14a1b0*/  IMAD R229, R26, R52, R196 ;  /* 0x000000341ae57224 */ /* 0x000fe200078e02c4 */
[----:B------:R-:W-:Y:S01]  /*14a1c0*/  IADD3.X R163, P2, PT, R163, R236, RZ, P2, !PT ;  /* 0x000000eca3a37210 */ /* 0x000fe2000175e4ff */
[----:B------:R-:W-:Y:S01]  /*14a1d0*/  IMAD.WIDE.U32 R172, R8, 0xf5138f, R172 ;  /* 0x00f5138f08ac7825 */ /* 0x000fe200078e00ac */
[----:B------:R-:W-:-:S02]  /*14a1e0*/  IADD3.X R161, P5, PT, R161, R168, RZ, P6, !PT ;  /* 0x000000a8a1a17210 */ /* 0x000fc400037be4ff */
[----:B------:R-:W-:Y:S01]  /*14a1f0*/  IADD3.X R226, P4, PT, R13, R166, RZ, P4, !PT ;  /* 0x000000a60de27210 */ /* 0x000fe2000279e4ff */
[----:B------:R-:W-:Y:S01]  /*14a200*/  IMAD.WIDE.U32 R170, R23, R46, R170 ;  /* 0x0000002e17aa7225 */ /* 0x000fe200078e00aa */
[----:B------:R-:W-:Y:S02]  /*14a210*/  IADD3.X R15, P3, PT, R15, R243, RZ, P3, !PT ;  /* 0x000000f30f0f7210 */ /* 0x000fe40001f7e4ff */
[----:B------:R-:W-:Y:S01]  /*14a220*/  IADD3.X R236, P2, PT, R151, R237, RZ, P2, !PT ;  /* 0x000000ed97ec7210 */ /* 0x000fe2000175e4ff */
[----:B------:R-:W-:Y:S01]  /*14a230*/  IMAD.WIDE.U32 R196, R227, 0xf5138f, RZ ;  /* 0x00f5138fe3c47825 */ /* 0x000fe200078e00ff */
[----:B------:R-:W-:Y:S02]  /*14a240*/  IADD3.X R13, PT, PT, R169, RZ, RZ, P5, P1 ;  /* 0x000000ffa90d7210 */ /* 0x000fe40002fe24ff */
[----:B------:R-:W-:Y:S01]  /*14a250*/  IADD3.X R225, P4, PT, R225, R167, RZ, P4, !PT ;  /* 0x000000a7e1e17210 */ /* 0x000fe2000279e4ff */
[----:B------:R-:W-:Y:S01]  /*14a260*/  IMAD R47, R22, R50, R202 ;  /* 0x00000032162f7224 */ /* 0x000fe200078e02ca */
[----:B------:R-:W-:Y:S01]  /*14a270*/  IADD3.X R202, P3, PT, R165, R172, RZ, P3, !PT ;  /* 0x000000aca5ca7210 */ /* 0x000fe20001f7e4ff */
[----:B------:R-:W-:Y:S01]  /*14a280*/  IMAD R221, R18, R50, R200 ;  /* 0x0000003212dd7224 */ /* 0x000fe200078e02c8 */
[----:B------:R-:W-:Y:S01]  /*14a290*/  IADD3.X R224, P1, PT, R163, R170, RZ, P2, !PT ;  /* 0x000000aaa3e07210 */ /* 0x000fe2000173e4ff */
[----:B------:R-:W-:Y:S01]  /*14a2a0*/  IMAD.WIDE.U32 R166, P5, R208, 0x1ef3622f, R204 ;  /* 0x1ef3622fd0a67825 */ /* 0x000fe200078a00cc */
[----:B------:R-:W-:-:S03]  /*14a2b0*/  IADD3.X R226, P4, PT, R226, R161, RZ, P4, !PT ;  /* 0x000000a1e2e27210 */ /* 0x000fc6000279e4ff */
[----:B------:R-:W-:Y:S02]  /*14a2c0*/  IMAD R215, R24, R52, R194 ;  /* 0x0000003418d77224 */ /* 0x000fe400078e02c2 */
[----:B------:R-:W-:-:S04]  /*14a2d0*/  IMAD.WIDE.U32 R200, R208, -0x45f6b800, RZ ;  /* 0xba094800d0c87825 */ /* 0x000fc800078e00ff */
[----:B------:R-:W-:Y:S02]  /*14a2e0*/  IMAD.IADD R205, R171, 0x1, R164 ;  /* 0x00000001abcd7824 */ /* 0x000fe400078e02a4 */
[----:B------:R-:W-:-:S04]  /*14a2f0*/  IMAD.WIDE.U32 R164, P2, R208, 0x1a22d9f3, R196 ;  /* 0x1a22d9f3d0a47825 */ /* 0x000fc800078400c4 */
[----:B------:R-:W-:-:S04]  /*14a300*/  IMAD.WIDE.U32 R194, R208, 0xf5138f, RZ ;  /* 0x00f5138fd0c27825 */ /* 0x000fc800078e00ff */
[----:B------:R-:W-:Y:S01]  /*14a310*/  IMAD.X R199, RZ, RZ, RZ, P5 ;  /* 0x000000ffffc77224 */ /* 0x000fe200028e06ff */
[----:B------:R-:W-:Y:S01]  /*14a320*/  IADD3 RZ, P5, PT, R166, R201, RZ ;  /* 0x000000c9a6ff7210 */ /* 0x000fe20007fbe0ff */
[-C--:B------:R-:W-:Y:S02]  /*14a330*/  IMAD R209, R29, R52.reuse, R198 ;  /* 0x000000341dd17224 */ /* 0x080fe400078e02c6 */
[----:B------:R-:W-:Y:S02]  /*14a340*/  IMAD.IADD R203, R173, 0x1, R203 ;  /* 0x00000001adcb7824 */ /* 0x000fe400078e02cb */
[----:B------:R-:W-:Y:S01]  /*14a350*/  IMAD.X R175, RZ, RZ, RZ, P2 ;  /* 0x000000ffffaf7224 */ /* 0x000fe200010e06ff */
[----:B------:R-:W-:Y:S01]  /*14a360*/  IADD3 RZ, P2, PT, R164, R195, RZ ;  /* 0x000000c3a4ff7210 */ /* 0x000fe20007f5e0ff */
[----:B------:R-:W-:Y:S01]  /*14a370*/  IMAD R49, R22, R52, R174 ;  /* 0x0000003416317224 */ /* 0x000fe200078e02ae */
[----:B------:R-:W-:Y:S01]  /*14a380*/  IADD3.X R203, P3, PT, R15, R203, RZ, P3, !PT ;  /* 0x000000cb0fcb7210 */ /* 0x000fe20001f7e4ff */
[----:B------:R-:W-:-:S02]  /*14a390*/  IMAD.MOV.U32 R198, RZ, RZ, R167 ;  /* 0x000000ffffc67224 */ /* 0x000fc400078e00a7 */
[----:B------:R-:W-:-:S04]  /*14a3a0*/  IMAD.WIDE.U32 R172, R227, 0x6ca1493b, RZ ;  /* 0x6ca1493be3ac7825 */ /* 0x000fc800078e00ff */
[----:B------:R-:W-:Y:S02]  /*14a3b0*/  IMAD.MOV.U32 R174, RZ, RZ, R165 ;  /* 0x000000ffffae7224 */ /* 0x000fe400078e00a5 */
[----:B------:R-:W-:Y:S01]  /*14a3c0*/  IMAD.WIDE.U32.X R198, R227, 0x1ef3622f, R198, P5 ;  /* 0x1ef3622fe3c67825 */ /* 0x000fe200028e04c6 */
[----:B------:R-:W-:-:S03]  /*14a3d0*/  IADD3 RZ, P5, PT, R226, R160, RZ ;  /* 0x000000a0e2ff7210 */ /* 0x000fc60007fbe0ff */
[----:B------:R-:W-:-:S04]  /*14a3e0*/  IMAD.WIDE.U32.X R174, R227, 0x1a22d9f3, R174, P2 ;  /* 0x1a22d9f3e3ae7825 */ /* 0x000fc800010e04ae */
[----:B------:R-:W-:-:S04]  /*14a3f0*/  IMAD.WIDE.U32 R160, P2, R208, -0x39c4fa40, R172 ;  /* 0xc63b05c0d0a07825 */ /* 0x000fc800078400ac */
[----:B------:R-:W-:Y:S01]  /*14a400*/  IMAD.WIDE.U32 R170, R208, 0x6ca1493b, RZ ;  /* 0x6ca1493bd0aa7825 */ /* 0x000fe200078e00ff */
[----:B------:R-:W-:-:S03]  /*14a410*/  IADD3.X R169, PT, PT, RZ, RZ, RZ, P2, !PT ;  /* 0x000000ffffa97210 */ /* 0x000fc600017fe4ff */
[----:B------:R-:W-:Y:S01]  /*14a420*/  IMAD.WIDE.U32 R166, R227, 0x17c510ea, RZ ;  /* 0x17c510eae3a67825 */ /* 0x000fe200078e00ff */
[----:B------:R-:W-:-:S03]  /*14a430*/  IADD3 RZ, P2, PT, R160, R171, RZ ;  /* 0x000000aba0ff7210 */ /* 0x000fc60007f5e0ff */
[----:B------:R-:W-:Y:S02]  /*14a440*/  IMAD.MOV.U32 R168, RZ, RZ, R161 ;  /* 0x000000ffffa87224 */ /* 0x000fe400078e00a1 */
[----:B------:R-:W-:-:S04]  /*14a450*/  IMAD.WIDE.U32 R164, R208, 0x17c510ea, RZ ;  /* 0x17c510ead0a47825 */ /* 0x000fc800078e00ff */
[----:B------:R-:W-:-:S04]  /*14a460*/  IMAD.WIDE.U32.X R168, R227, -0x39c4fa40, R168, P2 ;  /* 0xc63b05c0e3a87825 */ /* 0x000fc800010e04a8 */
[----:B------:R-:W-:-:S04]  /*14a470*/  IMAD.WIDE.U32 R160, P2, R208, 0x1ae3a46, R166 ;  /* 0x01ae3a46d0a07825 */ /* 0x000fc800078400a6 */
[----:B------:R-:W-:Y:S01]  /*14a480*/  IMAD.X R163, RZ, RZ, RZ, P2 ;  /* 0x000000ffffa37224 */ /* 0x000fe200010e06ff */
[----:B------:R-:W-:Y:S01]  /*14a490*/  IADD3 RZ, P2, PT, R160, R165, RZ ;  /* 0x000000a5a0ff7210 */ /* 0x000fe20007f5e0ff */
[----:B------:R-:W-:Y:S02]  /*14a4a0*/  IMAD R151, R20, R52, R162 ;  /* 0x0000003414977224 */ /* 0x000fe400078e02a2 */
[----:B------:R-:W-:Y:S02]  /*14a4b0*/  IMAD.MOV.U32 R162, RZ, RZ, R161 ;  /* 0x000000ffffa27224 */ /* 0x000fe400078e00a1 */
[----:B------:R-:W-:-:S04]  /*14a4c0*/  IMAD.WIDE.U32 R148, R27, R48, R148 ;  /* 0x000000301b947225 */ /* 0x000fc800078e0094 */
[----:B------:R-:W-:Y:S01]  /*14a4d0*/  IMAD.WIDE.U32.X R162, R227, 0x1ae3a46, R162, P2 ;  /* 0x01ae3a46e3a27825 */ /* 0x000fe200010e04a2 */
[----:B------:R-:W-:Y:S02]  /*14a4e0*/  IADD3.X R227, P4, PT, R225, R13, RZ, P4, !PT ;  /* 0x0000000de1e37210 */ /* 0x000fe4000279e4ff */
[----:B------:R-:W-:Y:S01]  /*14a4f0*/  IADD3 RZ, P2, PT, R148, R116, RZ ;  /* 0x0000007494ff7210 */ /* 0x000fe20007f5e0ff */
[----:B------:R-:W-:Y:S01]  /*14a500*/  IMAD.IADD R116, R233, 0x1, R117 ;  /* 0x00000001e9747824 */ /* 0x000fe200078e0275 */
[----:B------:R-:W-:Y:S01]  /*14a510*/  IADD3.X RZ, P5, PT, R227, R193, RZ, P5, !PT ;  /* 0x000000c1e3ff7210 */ /* 0x000fe20002fbe4ff */
[----:B------:R-:W-:Y:S01]  /*14a520*/  IMAD.IADD R149, R149, 0x1, R14 ;  /* 0x0000000195957824 */ /* 0x000fe200078e020e */
[----:B------:R-:W-:Y:S01]  /*14a530*/  IADD3.X R13, P4, PT, RZ, RZ, RZ, P4, !PT ;  /* 0x000000ffff0d7210 */ /* 0x000fe2000279e4ff */
[----:B------:R-:W-:Y:S01]  /*14a540*/  IMAD.IADD R7, R234, 0x1, R7 ;  /* 0x00000001ea077824 */ /* 0x000fe200078e0207 */
[----:B------:R-:W-:Y:S01]  /*14a550*/  IADD3.X R225, P1, PT, R236, R205, RZ, P1, !PT ;  /* 0x000000cdece17210 */ /* 0x000fe20000f3e4ff */
[----:B------:R-:W-:Y:S01]  /*14a560*/  IMAD.WIDE.U32 R206, R208, 0x30000000, R206 ;  /* 0x30000000d0ce7825 */ /* 0x000fe200078e00ce */
[----:B------:R-:W-:-:S02]  /*14a570*/  IADD3.X R160, P5, PT, R13, R36, RZ, P5, !PT ;  /* 0x000000240da07210 */ /* 0x000fc40002fbe4ff */
[----:B------:R-:W-:Y:S01]  /*14a580*/  IADD3.X RZ, P2, PT, R149, R116, RZ, P2, !PT ;  /* 0x0000007495ff7210 */ /* 0x000fe2000175e4ff */
[----:B------:R-:W-:Y:S01]  /*14a590*/  IMAD.WIDE.U32 R158, R21, R46, R158 ;  /* 0x0000002e159e7225 */ /* 0x000fe200078e009e */
[----:B------:R-:W-:Y:S02]  /*14a5a0*/  IADD3.X R161, PT, PT, R37, RZ, RZ, P5, P4 ;  /* 0x000000ff25a17210 */ /* 0x000fe40002fe84ff */
[----:B------:R-:W-:Y:S01]  /*14a5b0*/  IADD3 RZ, P4, PT, R224, R6, RZ ;  /* 0x00000006e0ff7210 */ /* 0x000fe20007f9e0ff */
[----:B------:R-:W-:Y:S01]  /*14a5c0*/  IMAD R204, R208, 0x1ef3622f, R204 ;  /* 0x1ef3622fd0cc7824 */ /* 0x000fe200078e02cc */
[----:B------:R-:W-:Y:S01]  /*14a5d0*/  IADD3.X R37, P1, PT, RZ, RZ, RZ, P1, !PT ;  /* 0x000000ffff257210 */ /* 0x000fe20000f3e4ff */
[----:B------:R-:W-:Y:S01]  /*14a5e0*/  IMAD R232, R26, R50, R232 ;  /* 0x000000321ae87224 */ /* 0x000fe200078e02e8 */
[----:B------:R-:W-:Y:S01]  /*14a5f0*/  IADD3.X RZ, P4, PT, R225, R7, RZ, P4, !PT ;  /* 0x00000007e1ff7210 */ /* 0x000fe2000279e4ff */
[----:B------:R-:W-:Y:S01]  /*14a600*/  IMAD.WIDE.U32 R224, R25, R48, R224 ;  /* 0x0000003019e07225 */ /* 0x000fe200078e00e0 */
[----:B------:R-:W-:-:S02]  /*14a610*/  IADD3.X R13, P2, PT, RZ, R120, RZ, P2, !PT ;  /* 0x00000078ff0d7210 */ /* 0x000fc4000175e4ff */
[----:B------:R-:W-:Y:S01]  /*14a620*/  IADD3 R235, PT, PT, R207, R235, RZ ;  /* 0x000000ebcfeb7210 */ /* 0x000fe20007ffe0ff */
[----:B------:R-:W-:Y:S01]  /*14a630*/  IMAD.X R167, RZ, RZ, RZ, P1 ;  /* 0x000000ffffa77224 */ /* 0x000fe200008e06ff */
[----:B------:R-:W-:Y:S01]  /*14a640*/  IADD3.X R37, P4, PT, R37, R34, RZ, P4, !PT ;  /* 0x0000002225257210 */ /* 0x000fe2000279e4ff */
[C---:B------:R-:W-:Y:S01]  /*14a650*/  IMAD.WIDE.U32 R6, R206.reuse, -0x1, RZ ;  /* 0xffffffffce067825 */ /* 0x040fe200078e00ff */
[----:B------:R-:W-:Y:S02]  /*14a660*/  IADD3.X R120, P2, PT, RZ, R121, RZ, P2, !PT ;  /* 0x00000079ff787210 */ /* 0x000fe4000175e4ff */
[----:B------:R-:W-:Y:S01]  /*14a670*/  IADD3.X R36, P5, PT, R167, R35, RZ, P4, !PT ;  /* 0x00000023a7247210 */ /* 0x000fe200027be4ff */
[----:B------:R-:W-:Y:S01]  /*14a680*/  IMAD R121, R206, -0x7af74001, -R235 ;  /* 0x8508bfffce797824 */ /* 0x000fe200078e0aeb */
        /* <DEDUP_REMOVED lines=12> */
[----:B------:R-:W-:Y:S01]  /*14a750*/  IMAD.X R121, RZ, RZ, RZ, P3 ;  /* 0x000000ffff797224 */ /* 0x000fe200018e06ff */
[----:B------:R-:W-:Y:S01]  /*14a760*/  IADD3.X R167, P3, PT, RZ, RZ, RZ, P2, !PT ;  /* 0x000000ffffa77210 */ /* 0x000fe2000177e4ff */
[----:B------:R-:W-:Y:S01]  /*14a770*/  IMAD.WIDE.U32 R36, R6, 0x1, RZ ;  /* 0x0000000106247825 */ /* 0x000fe200078e00ff */
[----:B------:R-:W-:-:S03]  /*14a780*/  IADD3.X RZ, P1, PT, R203, R117, RZ, P1, !PT ;  /* 0x00000075cbff7210 */ /* 0x000fc60000f3e4ff */
[--C-:B------:R-:W-:Y:S01]  /*14a790*/  IMAD R173, R6, -0x7af74000, R34.reuse ;  /* 0x8508c00006ad7824 */ /* 0x100fe200078e0222 */
[----:B------:R-:W-:Y:S01]  /*14a7a0*/  IADD3 RZ, P2, PT, R206, R36, RZ ;  /* 0x00000024ceff7210 */ /* 0x000fe20007f5e0ff */
[----:B------:R-:W-:Y:S01]  /*14a7b0*/  IMAD.WIDE.U32 R34, P4, R6, -0x7af74000, R34 ;  /* 0x8508c00006227825 */ /* 0x000fe20007880022 */
[----:B------:R-:W-:-:S03]  /*14a7c0*/  IADD3.X R193, P1, PT, R193, R198, RZ, P1, !PT ;  /* 0x000000c6c1c17210 */ /* 0x000fc60000f3e4ff */
[----:B------:R-:W-:Y:S01]  /*14a7d0*/  IMAD.IADD R116, R37, 0x1, R173 ;  /* 0x0000000125747824 */ /* 0x000fe200078e02ad */
[----:B------:R-:W-:Y:S01]  /*14a7e0*/  IADD3.X R198, P1, PT, R121, R199, RZ, P1, !PT ;  /* 0x000000c779c67210 */ /* 0x000fe20000f3e4ff */
[----:B------:R-:W-:Y:S01]  /*14a7f0*/  IMAD.X R173, RZ, RZ, RZ, P3 ;  /* 0x000000ffffad7224 */ /* 0x000fe200018e06ff */
[----:B------:R-:W-:Y:S01]  /*14a800*/  IADD3 RZ, P3, PT, R14, R128, RZ ;  /* 0x000000800eff7210 */ /* 0x000fe20007f7e0ff */
[----:B------:R-:W-:Y:S01]  /*14a810*/  IMAD.IADD R117, R232, 0x1, R129 ;  /* 0x00000001e8757824 */ /* 0x000fe200078e0281 */
[----:B------:R-:W-:Y:S01]  /*14a820*/  IADD3.X RZ, P2, PT, R235, R116, RZ, P2, !PT ;  /* 0x00000074ebff7210 */ /* 0x000fe2000175e4ff */
[----:B------:R-:W-:Y:S01]  /*14a830*/  IMAD.X R201, RZ, RZ, RZ, P5 ;  /* 0x000000ffffc97224 */ /* 0x000fe200028e06ff */
[----:B------:R-:W-:Y:S01]  /*14a840*/  IADD3 RZ, P5, PT, R37, R34, RZ ;  /* 0x0000002225ff7210 */ /* 0x000fe20007fbe0ff */
[----:B------:R-:W-:Y:S01]  /*14a850*/  IMAD.WIDE.U32 R36, R7, 0x30000000, RZ ;  /* 0x3000000007247825 */ /* 0x000fe200078e00ff */
[----:B------:R-:W-:Y:S02]  /*14a860*/  IADD3.X RZ, P3, PT, R15, R117, RZ, P3, !PT ;  /* 0x000000750fff7210 */ /* 0x000fe40001f7e4ff */
[----:B------:R-:W-:Y:S01]  /*14a870*/  IADD3.X R117, PT, PT, RZ, RZ, RZ, P4, !PT ;  /* 0x000000ffff757210 */ /* 0x000fe200027fe4ff */
[C-C-:B------:R-:W-:Y:S01]  /*14a880*/  IMAD R197, R6.reuse, 0x170b5d44, R36.reuse ;  /* 0x170b5d4406c57824 */ /* 0x140fe200078e0224 */
[----:B------:R-:W-:Y:S01]  /*14a890*/  IADD3.X R159, P3, PT, R159, R114, RZ, P3, !PT ;  /* 0x000000729f9f7210 */ /* 0x000fe20001f7e4ff */
[----:B------:R-:W-:-:S03]  /*14a8a0*/  IMAD.WIDE.U32 R36, P4, R6, 0x170b5d44, R36 ;  /* 0x170b5d4406247825 */ /* 0x000fc60007880024 */
[----:B------:R-:W-:Y:S01]  /*14a8b0*/  IADD3.X R158, P3, PT, R201, R115, RZ, P3, !PT ;  /* 0x00000073c99e7210 */ /* 0x000fe20001f7e4ff */
[----:B------:R-:W-:-:S04]  /*14a8c0*/  IMAD.WIDE.U32 R128, R23, R48, R12 ;  /* 0x0000003017807225 */ /* 0x000fc800078e000c */
[----:B------:R-:W-:Y:S01]  /*14a8d0*/  IMAD.X R115, RZ, RZ, RZ, P4 ;  /* 0x000000ffff737224 */ /* 0x000fe200020e06ff */
[----:B------:R-:W-:Y:S01]  /*14a8e0*/  IADD3.X R128, P4, PT, R159, R128, RZ, P3, !PT ;  /* 0x000000809f807210 */ /* 0x000fe20001f9e4ff */
[----:B------:R-:W-:Y:S02]  /*14a8f0*/  IMAD.IADD R129, R129, 0x1, R228 ;  /* 0x0000000181817824 */ /* 0x000fe400078e02e4 */
[----:B------:R-:W-:Y:S02]  /*14a900*/  IMAD.MOV.U32 R116, RZ, RZ, R35 ;  /* 0x000000ffff747224 */ /* 0x000fe400078e0023 */
[----:B------:R-:W-:Y:S01]  /*14a910*/  IMAD.WIDE.U32 R120, R6, 0x30000000, RZ ;  /* 0x3000000006787825 */ /* 0x000fe200078e00ff */
[----:B------:R-:W-:-:S03]  /*14a920*/  IADD3.X R129, P4, PT, R158, R129, RZ, P4, !PT ;  /* 0x000000819e817210 */ /* 0x000fc6000279e4ff */
[C---:B------:R-:W-:Y:S01]  /*14a930*/  IMAD.WIDE.U32 R34, R7.reuse, -0x45f6b800, RZ ;  /* 0xba09480007227825 */ /* 0x040fe200078e00ff */
[----:B------:R-:W-:Y:S02]  /*14a940*/  IADD3 RZ, P3, PT, R36, R121, RZ ;  /* 0x0000007924ff7210 */ /* 0x000fe40007f7e0ff */
[----:B------:R-:W-:Y:S01]  /*14a950*/  IADD3.X R205, P4, PT, RZ, RZ, RZ, P4, !PT ;  /* 0x000000ffffcd7210 */ /* 0x000fe2000279e4ff */
[----:B------:R-:W-:Y:S02]  /*14a960*/  IMAD.MOV.U32 R114, RZ, RZ, R37 ;  /* 0x000000ffff727224 */ /* 0x000fe400078e0025 */
[----:B------:R-:W-:Y:S02]  /*14a970*/  IMAD R199, R6, 0x1ef3622f, R34 ;  /* 0x1ef3622f06c77824 */ /* 0x000fe400078e0222 */
[----:B------:R-:W-:-:S04]  /*14a980*/  IMAD.WIDE.U32.X R116, R7, -0x7af74000, R116, P5 ;  /* 0x8508c00007747825 */ /* 0x000fc800028e0474 */
[----:B------:R-:W-:-:S04]  /*14a990*/  IMAD.WIDE.U32 R36, R7, 0xf5138f, RZ ;  /* 0x00f5138f07247825 */ /* 0x000fc800078e00ff */
[----:B------:R-:W-:-:S04]  /*14a9a0*/  IMAD.WIDE.U32 R34, P5, R6, 0x1ef3622f, R34 ;  /* 0x1ef3622f06227825 */ /* 0x000fc800078a0022 */
[----:B------:R-:W-:-:S04]  /*14a9b0*/  IMAD.WIDE.U32 R158, R6, -0x45f6b800, RZ ;  /* 0xba094800069e7825 */ /* 0x000fc800078e00ff */
[----:B------:R-:W-:Y:S02]  /*14a9c0*/  IMAD.IADD R207, R228, 0x1, R41 ;  /* 0x00000001e4cf7824 */ /* 0x000fe400078e0229 */
[----:B------:R-:W-:Y:S01]  /*14a9d0*/  IMAD.WIDE.U32.X R114, R7, 0x170b5d44, R114, P3 ;  /* 0x170b5d4407727825 */ /* 0x000fe200018e0472 */
[----:B------:R-:W-:-:S03]  /*14a9e0*/  IADD3 RZ, P3, PT, R12, R40, RZ ;  /* 0x000000280cff7210 */ /* 0x000fc60007f7e0ff */
[----:B------:R-:W-:Y:S01]  /*14a9f0*/  IMAD.X R41, RZ, RZ, RZ, P5 ;  /* 0x000000ffff297224 */ /* 0x000fe200028e06ff */
[----:B------:R-:W-:Y:S01]  /*14aa00*/  IADD3 RZ, P5, PT, R34, R159, RZ ;  /* 0x0000009f22ff7210 */ /* 0x000fe20007fbe0ff */
[C-C-:B------:R-:W-:Y:S01]  /*14aa10*/  IMAD R201, R6.reuse, 0x1a22d9f3, R36.reuse ;  /* 0x1a22d9f306c97824 */ /* 0x140fe200078e0224 */
[----:B------:R-:W-:Y:S01]  /*14aa20*/  IADD3.X RZ, P3, PT, R13, R207, RZ, P3, !PT ;  /* 0x000000cf0dff7210 */ /* 0x000fe20001f7e4ff */
[----:B------:R-:W-:Y:S02]  /*14aa30*/  IMAD.X R200, RZ, RZ, RZ, P4 ;  /* 0x000000ffffc87224 */ /* 0x000fe400020e06ff */
[----:B------:R-:W-:Y:S01]  /*14aa40*/  IMAD.WIDE.U32 R36, P4, R6, 0x1a22d9f3, R36 ;  /* 0x1a22d9f306247825 */ /* 0x000fe20007880024 */
[----:B------:R-:W-:-:S03]  /*14aa50*/  IADD3.X R167, P3, PT, R167, R30, RZ, P3, !PT ;  /* 0x0000001ea7a77210 */ /* 0x000fc60001f7e4ff */
[----:B------:R-:W-:Y:S01]  /*14aa60*/  IMAD.MOV.U32 R40, RZ, RZ, R35 ;  /* 0x000000ffff287224 */ /* 0x000fe200078e0023 */
[----:B------:R-:W-:Y:S01]  /*14aa70*/  IADD3.X R13, PT, PT, RZ, RZ, RZ, P4, !PT ;  /* 0x000000ffff0d7210 */ /* 0x000fe200027fe4ff */
[----:B------:R-:W-:Y:S01]  /*14aa80*/  IMAD.WIDE.U32 R34, R6, 0xf5138f, RZ ;  /* 0x00f5138f06227825 */ /* 0x000fe200078e00ff */
[----:B------:R-:W-:-:S03]  /*14aa90*/  IADD3.X R173, P3, PT, R173, R31, RZ, P3, !PT ;  /* 0x0000001fadad7210 */ /* 0x000fc60001f7e4ff */
[----:B------:R-:W-:Y:S01]  /*14aaa0*/  IMAD.WIDE.U32 R148, R28, R50, R148 ;  /* 0x000000321c947225 */ /* 0x000fe200078e0094 */
[----:B------:R-:W-:-:S03]  /*14aab0*/  IADD3 RZ, P4, PT, R36, R35, RZ ;  /* 0x0000002324ff7210 */ /* 0x000fc60007f9e0ff */
[----:B------:R-:W-:Y:S01]  /*14aac0*/  IMAD.MOV.U32 R12, RZ, RZ, R37 ;  /* 0x000000ffff0c7224 */ /* 0x000fe200078e0025 */
[----:B------:R-:W-:Y:S01]  /*14aad0*/  IADD3.X R148, P0, PT, R9, R148, RZ, P0, !PT ;  /* 0x0000009409947210 */ /* 0x000fe2000071e4ff */
[----:B------:R-:W-:-:S04]  /*14aae0*/  IMAD.WIDE.U32 R36, R7, 0x6ca1493b, RZ ;  /* 0x6ca1493b07247825 */ /* 0x000fc800078e00ff */
[----:B------:R-:W-:-:S04]  /*14aaf0*/  IMAD.WIDE.U32 R30, R7, 0x17c510ea, RZ ;  /* 0x17c510ea071e7825 */ /* 0x000fc800078e00ff */
[----:B------:R-:W-:Y:S02]  /*14ab00*/  IMAD R9, R6, -0x39c4fa40, R36 ;  /* 0xc63b05c006097824 */ /* 0x000fe400078e0224 */
[----:B------:R-:W-:-:S04]  /*14ab10*/  IMAD.WIDE.U32.X R40, R7, 0x1ef3622f, R40, P5 ;  /* 0x1ef3622f07287825 */ /* 0x000fc800028e0428 */
[----:B------:R-:W-:-:S04]  /*14ab20*/  IMAD.WIDE.U32 R36, P5, R6, -0x39c4fa40, R36 ;  /* 0xc63b05c006247825 */ /* 0x000fc800078a0024 */
[----:B------:R-:W-:-:S04]  /*14ab30*/  IMAD.WIDE.U32 R226, R19, R46, R226 ;  /* 0x0000002e13e27225 */ /* 0x000fc800078e00e2 */
[----:B------:R-:W-:Y:S01]  /*14ab40*/  IMAD.IADD R228, R149, 0x1, R233 ;  /* 0x0000000195e47824 */ /* 0x000fe200078e02e9 */
[----:B------:R-:W-:Y:S01]  /*14ab50*/  IADD3.X R226, P3, PT, R167, R226, RZ, P3, !PT ;  /* 0x000000e2a7e27210 */ /* 0x000fe20001f7e4ff */
[----:B------:R-:W-:Y:S02]  /*14ab60*/  IMAD.IADD R149, R51, 0x1, R111 ;  /* 0x0000000133957824 */ /* 0x000fe400078e026f */
[----:B------:R-:W-:Y:S01]  /*14ab70*/  IMAD.WIDE.U32.X R12, R7, 0x1a22d9f3, R12, P4 ;  /* 0x1a22d9f3070c7825 */ /* 0x000fe200020e040c */
[----:B------:R-:W-:-:S03]  /*14ab80*/  IADD3 RZ, P4, PT, R128, R110, RZ ;  /* 0x0000006e80ff7210 */ /* 0x000fc60007f9e0ff */
[C---:B------:R-:W-:Y:S01]  /*14ab90*/  IMAD R46, R6.reuse, 0x1ae3a46, R30 ;  /* 0x01ae3a46062e7824 */ /* 0x040fe200078e021e */
[----:B------:R-:W-:Y:S01]  /*14aba0*/  IADD3.X RZ, P4, PT, R129, R149, RZ, P4, !PT ;  /* 0x0000009581ff7210 */ /* 0x000fe2000279e4ff */
[----:B------:R-:W-:Y:S01]  /*14abb0*/  IMAD.X R111, RZ, RZ, RZ, P5 ;  /* 0x000000ffff6f7224 */ /* 0x000fe200028e06ff */
        /* <DEDUP_REMOVED lines=10> */
[-C--:B------:R-:W-:Y:S01]  /*14ac60*/  IMAD R53, R20, R48.reuse, R240 ;  /* 0x0000003014357224 */ /* 0x080fe200078e02f0 */
[----:B------:R-:W-:Y:S01]  /*14ac70*/  MOV R206, R31 ;  /* 0x0000001f00ce7202 */ /* 0x000fe20000000f00 */
[----:B------:R-:W-:Y:S01]  /*14ac80*/  IMAD.MOV.U32 R110, RZ, RZ, R37 ;  /* 0x000000ffff6e7224 */ /* 0x000fe200078e0025 */
[----:B------:R-:W-:Y:S01]  /*14ac90*/  IADD3.X R31, P0, PT, RZ, RZ, RZ, P0, !PT ;  /* 0x000000ffff1f7210 */ /* 0x000fe2000071e4ff */
[----:B------:R-:W-:-:S04]  /*14aca0*/  IMAD.WIDE.U32 R10, R21, R48, R226 ;  /* 0x00000030150a7225 */ /* 0x000fc800078e00e2 */
[----:B------:R-:W-:Y:S01]  /*14acb0*/  IMAD.IADD R17, R53, 0x1, R17 ;  /* 0x0000000135117824 */ /* 0x000fe200078e0211 */
[----:B------:R-:W-:Y:S01]  /*14acc0*/  IADD3.X R10, P4, PT, R205, R10, RZ, P4, !PT ;  /* 0x0000000acd0a7210 */ /* 0x000fe2000279e4ff */
[----:B------:R-:W-:Y:S01]  /*14acd0*/  IMAD.WIDE.U32.X R110, R7, -0x39c4fa40, R110, P5 ;  /* 0xc63b05c0076e7825 */ /* 0x000fe200028e046e */
[----:B------:R-:W-:-:S03]  /*14ace0*/  IADD3 RZ, P5, PT, R226, R16, RZ ;  /* 0x00000010e2ff7210 */ /* 0x000fc60007fbe0ff */
[----:B------:R-:W-:Y:S01]  /*14acf0*/  IMAD.WIDE.U32 R224, R6, 0x17c510ea, RZ ;  /* 0x17c510ea06e07825 */ /* 0x000fe200078e00ff */
[----:B------:R-:W-:-:S03]  /*14ad00*/  IADD3.X RZ, P5, PT, R227, R17, RZ, P5, !PT ;  /* 0x00000011e3ff7210 */ /* 0x000fc60002fbe4ff */
[----:B------:R-:W-:Y:S01]  /*14ad10*/  IMAD.IADD R53, R11, 0x1, R53 ;  /* 0x000000010b357824 */ /* 0x000fe200078e0235 */
[----:B------:R-:W-:Y:S01]  /*14ad20*/  IADD3.X R113, P5, PT, R173, R38, RZ, P5, !PT ;  /* 0x00000026ad717210 */ /* 0x000fe20002fbe4ff */
[----:B------:R-:W-:Y:S01]  /*14ad30*/  IMAD.X R167, RZ, RZ, RZ, P3 ;  /* 0x000000ffffa77224 */ /* 0x000fe200018e06ff */
[----:B------:R-:W-:Y:S01]  /*14ad40*/  IADD3 RZ, P3, PT, R30, R225, RZ ;  /* 0x000000e11eff7210 */ /* 0x000fe20007f7e0ff */
[----:B------:R-:W-:Y:S01]  /*14ad50*/  IMAD R231, R18, R48, R238 ;  /* 0x0000003012e77224 */ /* 0x000fe200078e02ee */
[----:B------:R-:W-:Y:S01]  /*14ad60*/  IADD3.X R11, P4, PT, R200, R53, RZ, P4, !PT ;  /* 0x00000035c80b7210 */ /* 0x000fe2000279e4ff */
[----:B------:R-:W-:Y:S01]  /*14ad70*/  IMAD.WIDE.U32 R202, R208, -0x45f6b800, R202 ;  /* 0xba094800d0ca7825 */ /* 0x000fe200078e00ca */
[----:B------:R-:W-:Y:S02]  /*14ad80*/  IADD3.X R38, P5, PT, R167, R39, RZ, P5, !PT ;  /* 0x00000027a7267210 */ /* 0x000fe40002fbe4ff */
[----:B------:R-:W-:Y:S01]  /*14ad90*/  IADD3.X R17, P4, PT, RZ, RZ, RZ, P4, !PT ;  /* 0x000000ffff117210 */ /* 0x000fe2000279e4ff */
[----:B------:R-:W-:Y:S01]  /*14ada0*/  IMAD.WIDE.U32.X R206, R7, 0x1ae3a46, R206, P3 ;  /* 0x01ae3a4607ce7825 */ /* 0x000fe200018e04ce */
[----:B------:R-:W-:-:S02]  /*14adb0*/  IADD3 RZ, P3, PT, R10, R130, RZ ;  /* 0x000000820aff7210 */ /* 0x000fc40007f7e0ff */
[----:B------:R-:W-:Y:S01]  /*14adc0*/  IADD3.X R160, P5, PT, R113, R160, RZ, P5, !PT ;  /* 0x000000a071a07210 */ /* 0x000fe20002fbe4ff */
[----:B------:R-:W-:Y:S01]  /*14add0*/  IMAD.IADD R39, R47, 0x1, R131 ;  /* 0x000000012f277824 */ /* 0x000fe200078e0283 */
[----:B------:R-:W-:Y:S01]  /*14ade0*/  IADD3.X R7, P2, PT, RZ, R116, RZ, P2, !PT ;  /* 0x00000074ff077210 */ /* 0x000fe2000175e4ff */
[----:B------:R-:W-:Y:S01]  /*14adf0*/  IMAD.X R53, RZ, RZ, RZ, P4 ;  /* 0x000000ffff357224 */ /* 0x000fe200020e06ff */
[----:B------:R-:W-:Y:S01]  /*14ae00*/  IADD3.X R161, P5, PT, R38, R161, RZ, P5, !PT ;  /* 0x000000a126a17210 */ /* 0x000fe20002fbe4ff */
[----:B------:R-:W-:Y:S01]  /*14ae10*/  IMAD.IADD R33, R231, 0x1, R33 ;  /* 0x00000001e7217824 */ /* 0x000fe200078e0221 */
[----:B------:R-:W-:Y:S01]  /*14ae20*/  IADD3.X RZ, P4, PT, R11, R39, RZ, P3, !PT ;  /* 0x000000270bff7210 */ /* 0x000fe20001f9e4ff */
[----:B------:R-:W-:Y:S01]  /*14ae30*/  IMAD R220, R8, -0x39c4fa40, R220 ;  /* 0xc63b05c008dc7824 */ /* 0x000fe200078e02dc */
[----:B------:R-:W-:Y:S01]  /*14ae40*/  IADD3 RZ, P3, PT, R160, R32, RZ ;  /* 0x00000020a0ff7210 */ /* 0x000fe20007f7e0ff */
[----:B------:R-:W-:Y:S01]  /*14ae50*/  IMAD.X R37, RZ, RZ, RZ, P0 ;  /* 0x000000ffff257224 */ /* 0x000fe200000e06ff */
[----:B------:R-:W-:Y:S01]  /*14ae60*/  IADD3.X R39, P4, PT, R17, R132, RZ, P4, !PT ;  /* 0x0000008411277210 */ /* 0x000fe2000279e4ff */
[----:B------:R-:W-:Y:S01]  /*14ae70*/  IMAD.IADD R17, R203, 0x1, R204 ;  /* 0x00000001cb117824 */ /* 0x000fe200078e02cc */
[----:B------:R-:W-:Y:S01]  /*14ae80*/  IADD3.X R116, P2, PT, RZ, R117, RZ, P2, !PT ;  /* 0x00000075ff747210 */ /* 0x000fe2000175e4ff */
[----:B------:R-:W-:Y:S01]  /*14ae90*/  IMAD.IADD R205, R220, 0x1, R219 ;  /* 0x00000001dccd7824 */ /* 0x000fe200078e02db */
[----:B------:R-:W-:Y:S01]  /*14aea0*/  IADD3.X RZ, P3, PT, R161, R33, RZ, P3, !PT ;  /* 0x00000021a1ff7210 */ /* 0x000fe20001f7e4ff */
[----:B------:R-:W-:Y:S01]  /*14aeb0*/  IMAD.WIDE.U32 R160, R19, R48, R160 ;  /* 0x0000003013a07225 */ /* 0x000fe200078e00a0 */
[----:B------:R-:W-:-:S02]  /*14aec0*/  IADD3.X R132, P4, PT, R53, R133, RZ, P4, !PT ;  /* 0x0000008535847210 */ /* 0x000fc4000279e4ff */
[----:B------:R-:W-:Y:S01]  /*14aed0*/  IADD3.X R53, P5, PT, RZ, RZ, RZ, P5, !PT ;  /* 0x000000ffff357210 */ /* 0x000fe20002fbe4ff */
[----:B------:R-:W-:Y:S01]  /*14aee0*/  IMAD R230, R20, R50, R230 ;  /* 0x0000003214e67224 */ /* 0x000fe200078e02e6 */
[----:B------:R-:W-:Y:S01]  /*14aef0*/  IADD3.X R202, P2, PT, R7, R202, RZ, P2, !PT ;  /* 0x000000ca07ca7210 */ /* 0x000fe2000175e4ff */
[----:B------:R-:W-:Y:S01]  /*14af00*/  IMAD.IADD R121, R197, 0x1, R121 ;  /* 0x00000001c5797824 */ /* 0x000fe200078e0279 */
[----:B------:R-:W-:Y:S01]  /*14af10*/  IADD3.X R53, P3, PT, R53, R126, RZ, P3, !PT ;  /* 0x0000007e35357210 */ /* 0x000fe20001f7e4ff */
[----:B------:R-:W-:Y:S01]  /*14af20*/  IMAD.IADD R113, R230, 0x1, R125 ;  /* 0x00000001e6717824 */ /* 0x000fe200078e027d */
[----:B------:R-:W-:Y:S01]  /*14af30*/  IADD3 RZ, P0, PT, R148, R218, RZ ;  /* 0x000000da94ff7210 */ /* 0x000fe20007f1e0ff */
[----:B------:R-:W-:Y:S01]  /*14af40*/  IMAD R196, R208, 0x1a22d9f3, R196 ;  /* 0x1a22d9f3d0c47824 */ /* 0x000fe200078e02c4 */
[----:B------:R-:W-:Y:S01]  /*14af50*/  IADD3 R231, PT, PT, R161, R231, RZ ;  /* 0x000000e7a1e77210 */ /* 0x000fe20007ffe0ff */
[----:B------:R-:W-:Y:S01]  /*14af60*/  IMAD.WIDE.U32 R14, R27, R50, R14 ;  /* 0x000000321b0e7225 */ /* 0x000fe200078e000e */
[----:B------:R-:W-:-:S02]  /*14af70*/  IADD3.X R160, P4, PT, R39, R160, RZ, P4, !PT ;  /* 0x000000a027a07210 */ /* 0x000fc4000279e4ff */
[----:B------:R-:W-:Y:S01]  /*14af80*/  IADD3.X R203, P2, PT, R116, R17, RZ, P2, !PT ;  /* 0x0000001174cb7210 */ /* 0x000fe2000175e4ff */
[----:B------:R-:W-:Y:S01]  /*14af90*/  IMAD.IADD R117, R196, 0x1, R195 ;  /* 0x00000001c4757824 */ /* 0x000fe200078e02c3 */
[----:B------:R-:W-:Y:S01]  /*14afa0*/  IADD3.X R127, PT, PT, R127, RZ, RZ, P3, P5 ;  /* 0x000000ff7f7f7210 */ /* 0x000fe20001fea4ff */
[C---:B------:R-:W-:Y:S01]  /*14afb0*/  IMAD R214, R8.reuse, 0x1ae3a46, R214 ;  /* 0x01ae3a4608d67824 */ /* 0x040fe200078e02d6 */
[----:B------:R-:W-:Y:S01]  /*14afc0*/  IADD3.X RZ, P0, PT, R149, R205, RZ, P0, !PT ;  /* 0x000000cd95ff7210 */ /* 0x000fe2000071e4ff */
[----:B------:R-:W-:Y:S01]  /*14afd0*/  IMAD.WIDE.U32 R148, R8, 0x6ca1493b, R148 ;  /* 0x6ca1493b08947825 */ /* 0x000fe200078e0094 */
[----:B------:R-:W-:Y:S02]  /*14afe0*/  IADD3.X R161, P5, PT, R132, R231, RZ, P4, !PT ;  /* 0x000000e784a17210 */ /* 0x000fe400027be4ff */
[----:B------:R-:W-:Y:S01]  /*14aff0*/  IADD3.X R7, P4, PT, RZ, RZ, RZ, P2, !PT ;  /* 0x000000ffff077210 */ /* 0x000fe2000179e4ff */
[----:B------:R-:W-:Y:S01]  /*14b000*/  IMAD R172, R208, -0x39c4fa40, R172 ;  /* 0xc63b05c0d0ac7824 */ /* 0x000fe200078e02ac */
[----:B------:R-:W-:Y:S01]  /*14b010*/  IADD3.X R33, P0, PT, R31, R216, RZ, P0, !PT ;  /* 0x000000d81f217210 */ /* 0x000fe2000071e4ff */
[----:B------:R-:W-:Y:S01]  /*14b020*/  IMAD.IADD R31, R149, 0x1, R220 ;  /* 0x00000001951f7824 */ /* 0x000fe200078e02dc */
[----:B------:R-:W-:Y:S01]  /*14b030*/  IADD3.X R148, P1, PT, R193, R148, RZ, P1, !PT ;  /* 0x00000094c1947210 */ /* 0x000fe20000f3e4ff */
[----:B------:R-:W-:Y:S01]  /*14b040*/  IMAD.X R17, RZ, RZ, RZ, P4 ;  /* 0x000000ffff117224 */ /* 0x000fe200020e06ff */
[----:B------:R-:W-:Y:S01]  /*14b050*/  IADD3 RZ, P4, PT, R160, R124, RZ ;  /* 0x0000007ca0ff7210 */ /* 0x000fe20007f9e0ff */
[----:B------:R-:W-:Y:S01]  /*14b060*/  IMAD.WIDE.U32 R10, R23, R50, R10 ;  /* 0x00000032170a7225 */ /* 0x000fe200078e000a */
[----:B------:R-:W-:-:S02]  /*14b070*/  IADD3.X R216, P0, PT, R37, R217, RZ, P0, !PT ;  /* 0x000000d925d87210 */ /* 0x000fc4000071e4ff */
[----:B------:R-:W-:Y:S01]  /*14b080*/  IADD3.X R37, P2, PT, RZ, RZ, RZ, P5, !PT ;  /* 0x000000ffff257210 */ /* 0x000fe20002f5e4ff */
[----:B------:R-:W-:Y:S01]  /*14b090*/  IMAD.IADD R135, R215, 0x1, R135 ;  /* 0x00000001d7877824 */ /* 0x000fe200078e0287 */
[----:B------:R-:W-:Y:S01]  /*14b0a0*/  IADD3.X R149, P5, PT, R198, R31, RZ, P1, !PT ;  /* 0x0000001fc6957210 */ /* 0x000fe20000fbe4ff */
[----:B------:R-:W-:Y:S01]  /*14b0b0*/  IMAD R166, R208, 0x1ae3a46, R166 ;  /* 0x01ae3a46d0a67824 */ /* 0x000fe200078e02a6 */
[----:B------:R-:W-:Y:S01]  /*14b0c0*/  IADD3.X RZ, P1, PT, R161, R113, RZ, P4, !PT ;  /* 0x00000071a1ff7210 */ /* 0x000fe2000273e4ff */
[----:B------:R-:W-:Y:S01]  /*14b0d0*/  IMAD.X R39, RZ, RZ, RZ, P2 ;  /* 0x000000ffff277224 */ /* 0x000fe200010e06ff */
[----:B------:R-:W-:Y:S01]  /*14b0e0*/  IADD3 RZ, P3, PT, R202, R120, RZ ;  /* 0x00000078caff7210 */ /* 0x000fe20007f7e0ff */
[----:B------:R-:W-:Y:S01]  /*14b0f0*/  IMAD.IADD R113, R209, 0x1, R123 ;  /* 0x00000001d1717824 */ /* 0x000fe200078e027b */
[----:B------:R-:W-:Y:S01]  /*14b100*/  IADD3.X R16, P1, PT, R37, R42, RZ, P1, !PT ;  /* 0x0000002a25107210 */ /* 0x000fe20000f3e4ff */
[----:B------:R-:W-:Y:S01]  /*14b110*/  IMAD.IADD R37, R221, 0x1, R119 ;  /* 0x00000001dd257824 */ /* 0x000fe200078e0277 */
[----:B------:R-:W-:Y:S01]  /*14b120*/  IADD3.X R125, P4, PT, RZ, RZ, RZ, P5, !PT ;  /* 0x000000ffff7d7210 */ /* 0x000fe20002f9e4ff */
[----:B------:R-:W-:Y:S01]  /*14b130*/  IMAD.WIDE.U32 R160, R21, R50, R160 ;  /* 0x0000003215a07225 */ /* 0x000fe200078e00a0 */
[----:B------:R-:W-:-:S02]  /*14b140*/  IADD3.X RZ, P5, PT, R203, R121, RZ, P3, !PT ;  /* 0x00000079cbff7210 */ /* 0x000fc40001fbe4ff */
[----:B------:R-:W-:Y:S01]  /*14b150*/  IADD3.X R42, P1, PT, R39, R43, RZ, P1, !PT ;  /* 0x0000002b272a7210 */ /* 0x000fe20000f3e4ff */
        /* <DEDUP_REMOVED lines=9> */
[----:B------:R-:W-:Y:S01]  /*14b1f0*/  IADD3 RZ, P4, PT, R16, R118, RZ ;  /* 0x0000007610ff7210 */ /* 0x000fe20007f9e0ff */
[----:B------:R-:W-:Y:S01]  /*14b200*/  IMAD R53, R202, -0x7af74001, -R197 ;  /* 0x8508bfffca357824 */ /* 0x000fe200078e0ac5 */
[----:B------:R-:W-:Y:S01]  /*14b210*/  IADD3.X R17, P1, PT, R42, R127, RZ, P1, !PT ;  /* 0x0000007f2a117210 */ /* 0x000fe20000f3e4ff */
[----:B------:R-:W-:Y:S01]  /*14b220*/  IMAD.IADD R43, R199, 0x1, R159 ;  /* 0x00000001c72b7824 */ /* 0x000fe200078e029f */
[----:B------:R-:W-:Y:S02]  /*14b230*/  IADD3.X R125, P2, PT, R125, R174, RZ, P2, !PT ;  /* 0x000000ae7d7d7210 */ /* 0x000fe4000175e4ff */
[----:B------:R-:W-:Y:S02]  /*14b240*/  IADD3 RZ, P3, PT, R14, R122, RZ ;  /* 0x0000007a0eff7210 */ /* 0x000fe40007f7e0ff */
[----:B------:R-:W-:Y:S02]  /*14b250*/  IADD3 R15, PT, PT, R15, R232, RZ ;  /* 0x000000e80f0f7210 */ /* 0x000fe40007ffe0ff */
[----:B------:R-:W-:Y:S01]  /*14b260*/  IADD3.X RZ, P4, PT, R17, R37, RZ, P4, !PT ;  /* 0x0000002511ff7210 */ /* 0x000fe2000279e4ff */
[----:B------:R-:W-:Y:S01]  /*14b270*/  IMAD.IADD R37, R149, 0x1, R196 ;  /* 0x0000000195257824 */ /* 0x000fe200078e02c4 */
[----:B------:R-:W-:Y:S01]  /*14b280*/  IADD3.X R174, P2, PT, R31, R175, RZ, P2, !PT ;  /* 0x000000af1fae7210 */ /* 0x000fe2000175e4ff */
        /* <DEDUP_REMOVED lines=8> */
[----:B------:R-:W-:Y:S01]  /*14b310*/  IMAD.WIDE.U32 R36, R30, 0x1, RZ ;  /* 0x000000011e247825 */ /* 0x000fe200078e00ff */
[----:B------:R-:W-:Y:S02]  /*14b320*/  IADD3.X R7, P4, PT, R39, R146, RZ, P4, !PT ;  /* 0x0000009227077210 */ /* 0x000fe4000279e4ff */
[----:B------:R-:W-:Y:S01]  /*14b330*/  IADD3.X R131, P5, PT, RZ, RZ, RZ, P5, !PT ;  /* 0x000000ffff837210 */ /* 0x000fe20002fbe4ff */
[----:B------:R-:W-:Y:S01]  /*14b340*/  IMAD.WIDE.U32 R32, R31, 0x1, RZ ;  /* 0x000000011f207825 */ /* 0x000fe200078e00ff */
[----:B------:R-:W-:-:S02]  /*14b350*/  IADD3.X R146, PT, PT, R147, RZ, RZ, P4, P1 ;  /* 0x000000ff93927210 */ /* 0x000fc400027e24ff */
[----:B------:R-:W-:Y:S01]  /*14b360*/  IADD3 RZ, P1, PT, R148, R158, RZ ;  /* 0x0000009e94ff7210 */ /* 0x000fe20007f3e0ff */
[----:B------:R-:W-:Y:S01]  /*14b370*/  IMAD.X R123, RZ, RZ, RZ, P5 ;  /* 0x000000ffff7b7224 */ /* 0x000fe200028e06ff */
[----:B------:R-:W-:Y:S01]  /*14b380*/  IADD3.X R53, P4, PT, RZ, R144, RZ, P3, !PT ;  /* 0x00000090ff357210 */ /* 0x000fe20001f9e4ff */
[----:B------:R-:W-:Y:S01]  /*14b390*/  IMAD.WIDE.U32 R38, P5, R30, -0x7af74000, R32 ;  /* 0x8508c0001e267825 */ /* 0x000fe200078a0020 */
[----:B------:R-:W-:Y:S02]  /*14b3a0*/  IADD3.X RZ, P1, PT, R149, R43, RZ, P1, !PT ;  /* 0x0000002b95ff7210 */ /* 0x000fe40000f3e4ff */
[----:B------:R-:W-:Y:S01]  /*14b3b0*/  IADD3 R33, PT, PT, R214, R213, RZ ;  /* 0x000000d5d6217210 */ /* 0x000fe20007ffe0ff */
[----:B------:R-:W-:Y:S01]  /*14b3c0*/  IMAD.IADD R209, R15, 0x1, R209 ;  /* 0x000000010fd17824 */ /* 0x000fe200078e02d1 */
[----:B------:R-:W-:Y:S01]  /*14b3d0*/  IADD3 RZ, P3, PT, R202, R36, RZ ;  /* 0x00000024caff7210 */ /* 0x000fe20007f7e0ff */
[----:B------:R-:W-:Y:S01]  /*14b3e0*/  IMAD.X R43, RZ, RZ, RZ, P5 ;  /* 0x000000ffff2b7224 */ /* 0x000fe200028e06ff */
[----:B------:R-:W-:Y:S01]  /*14b3f0*/  IADD3 RZ, P5, PT, R37, R38, RZ ;  /* 0x0000002625ff7210 */ /* 0x000fe20007fbe0ff */
[----:B------:R-:W-:Y:S01]  /*14b400*/  IMAD.WIDE.U32 R114, R31, 0x30000000, RZ ;  /* 0x300000001f727825 */ /* 0x000fe200078e00ff */
[----:B------:R-:W-:-:S02]  /*14b410*/  IADD3.X R15, P0, PT, R216, R209, RZ, P0, !PT ;  /* 0x000000d1d80f7210 */ /* 0x000fc4000071e4ff */
[----:B------:R-:W-:Y:S01]  /*14b420*/  IADD3.X R131, P1, PT, R131, R40, RZ, P1, !PT ;  /* 0x0000002883837210 */ /* 0x000fe20000f3e4ff */
[----:B------:R-:W-:Y:S01]  /*14b430*/  IMAD.MOV.U32 R42, RZ, RZ, R39 ;  /* 0x000000ffff2a7224 */ /* 0x000fe200078e0027 */
[----:B------:R-:W-:Y:S01]  /*14b440*/  IADD3.X R133, P0, PT, RZ, RZ, RZ, P0, !PT ;  /* 0x000000ffff857210 */ /* 0x000fe2000071e4ff */
[----:B------:R-:W-:Y:S01]  /*14b450*/  IMAD.WIDE.U32 R38, R30, 0x30000000, RZ ;  /* 0x300000001e267825 */ /* 0x000fe200078e00ff */
[----:B------:R-:W-:-:S03]  /*14b460*/  IADD3.X R132, P1, PT, R123, R41, RZ, P1, !PT ;  /* 0x000000297b847210 */ /* 0x000fc60000f3e4ff */
[----:B------:R-:W-:-:S04]  /*14b470*/  IMAD.WIDE.U32.X R42, R31, -0x7af74000, R42, P5 ;  /* 0x8508c0001f2a7825 */ /* 0x000fc800028e042a */
[----:B------:R-:W-:-:S04]  /*14b480*/  IMAD.WIDE.U32 R116, P5, R30, 0x170b5d44, R114 ;  /* 0x170b5d441e747825 */ /* 0x000fc800078a0072 */
[----:B------:R-:W-:Y:S01]  /*14b490*/  IMAD.X R127, RZ, RZ, RZ, P0 ;  /* 0x000000ffff7f7224 */ /* 0x000fe200000e06ff */
[----:B------:R-:W-:Y:S01]  /*14b4a0*/  IADD3.X R144, P0, PT, RZ, R145, RZ, P4, !PT ;  /* 0x00000091ff907210 */ /* 0x000fe2000271e4ff */
[----:B------:R-:W-:Y:S01]  /*14b4b0*/  IMAD.X R115, RZ, RZ, RZ, P5 ;  /* 0x000000ffff737224 */ /* 0x000fe200028e06ff */
[----:B------:R-:W-:Y:S01]  /*14b4c0*/  IADD3 RZ, P5, PT, R116, R39, RZ ;  /* 0x0000002774ff7210 */ /* 0x000fe20007fbe0ff */
[----:B------:R-:W-:Y:S01]  /*14b4d0*/  IMAD.WIDE.U32 R112, R25, R50, R128 ;  /* 0x0000003219707225 */ /* 0x000fe200078e0080 */
[----:B------:R-:W-:-:S03]  /*14b4e0*/  IADD3 RZ, P4, PT, R14, R212, RZ ;  /* 0x000000d40eff7210 */ /* 0x000fc60007f9e0ff */
[----:B------:R-:W-:Y:S01]  /*14b4f0*/  IMAD.WIDE.U32 R118, R31, -0x45f6b800, RZ ;  /* 0xba0948001f767825 */ /* 0x000fe200078e00ff */
[----:B------:R-:W-:Y:S02]  /*14b500*/  IADD3.X R112, P0, PT, R53, R112, RZ, P0, !PT ;  /* 0x0000007035707210 */ /* 0x000fe4000071e4ff */
[----:B------:R-:W-:Y:S01]  /*14b510*/  IADD3.X RZ, P4, PT, R15, R33, RZ, P4, !PT ;  /* 0x000000210fff7210 */ /* 0x000fe2000279e4ff */
[C---:B------:R-:W-:Y:S02]  /*14b520*/  IMAD R48, R30.reuse, 0x170b5d44, R114 ;  /* 0x170b5d441e307824 */ /* 0x040fe400078e0272 */
[----:B------:R-:W-:Y:S01]  /*14b530*/  IMAD.MOV.U32 R114, RZ, RZ, R117 ;  /* 0x000000ffff727224 */ /* 0x000fe200078e0075 */
[----:B------:R-:W-:Y:S01]  /*14b540*/  IADD3.X R147, P4, PT, R133, R210, RZ, P4, !PT ;  /* 0x000000d285937210 */ /* 0x000fe2000279e4ff */
[----:B------:R-:W-:Y:S02]  /*14b550*/  IMAD.IADD R51, R113, 0x1, R51 ;  /* 0x0000000171337824 */ /* 0x000fe400078e0233 */
[----:B------:R-:W-:Y:S01]  /*14b560*/  IMAD R36, R30, -0x7af74000, R32 ;  /* 0x8508c0001e247824 */ /* 0x000fe200078e0220 */
[----:B------:R-:W-:Y:S01]  /*14b570*/  IADD3.X R210, P4, PT, R127, R211, RZ, P4, !PT ;  /* 0x000000d37fd27210 */ /* 0x000fe2000279e4ff */
[----:B------:R-:W-:Y:S01]  /*14b580*/  IMAD.WIDE.U32.X R114, R31, 0x170b5d44, R114, P5 ;  /* 0x170b5d441f727825 */ /* 0x000fe200028e0472 */
[----:B------:R-:W-:-:S03]  /*14b590*/  IADD3.X R113, P0, PT, R144, R51, RZ, P0, !PT ;  /* 0x0000003390717210 */ /* 0x000fc6000071e4ff */
[----:B------:R-:W-:Y:S01]  /*14b5a0*/  IMAD.WIDE.U32 R116, P5, R30, 0x1ef3622f, R118 ;  /* 0x1ef3622f1e747825 */ /* 0x000fe200078a0076 */
[----:B------:R-:W-:-:S03]  /*14b5b0*/  IADD3.X R159, P0, PT, RZ, RZ, RZ, P0, !PT ;  /* 0x000000ffff9f7210 */ /* 0x000fc6000071e4ff */
[----:B------:R-:W-:-:S04]  /*14b5c0*/  IMAD.WIDE.U32 R32, R30, -0x45f6b800, RZ ;  /* 0xba0948001e207825 */ /* 0x000fc800078e00ff */
[----:B------:R-:W-:Y:S01]  /*14b5d0*/  IMAD R51, R30, 0x1ef3622f, R118 ;  /* 0x1ef3622f1e337824 */ /* 0x000fe200078e0276 */
[----:B------:R-:W-:Y:S01]  /*14b5e0*/  MOV R118, R117 ;  /* 0x0000007500767202 */ /* 0x000fe20000000f00 */
[----:B------:R-:W-:Y:S01]  /*14b5f0*/  IMAD.X R119, RZ, RZ, RZ, P5 ;  /* 0x000000ffff777224 */ /* 0x000fe200028e06ff */
[----:B------:R-:W-:Y:S01]  /*14b600*/  IADD3 RZ, P5, PT, R116, R33, RZ ;  /* 0x0000002174ff7210 */ /* 0x000fe20007fbe0ff */
[----:B------:R-:W-:-:S04]  /*14b610*/  IMAD.WIDE.U32 R120, R31, 0xf5138f, RZ ;  /* 0x00f5138f1f787825 */ /* 0x000fc800078e00ff */
[----:B------:R-:W-:-:S04]  /*14b620*/  IMAD.WIDE.U32.X R118, R31, 0x1ef3622f, R118, P5 ;  /* 0x1ef3622f1f767825 */ /* 0x000fc800028e0476 */
[C-C-:B------:R-:W-:Y:S02]  /*14b630*/  IMAD R53, R30.reuse, 0x1a22d9f3, R120.reuse ;  /* 0x1a22d9f31e357824 */ /* 0x140fe400078e0278 */
[----:B------:R-:W-:-:S04]  /*14b640*/  IMAD.WIDE.U32 R116, P5, R30, 0x1a22d9f3, R120 ;  /* 0x1a22d9f31e747825 */ /* 0x000fc800078a0078 */
[----:B------:R-:W-:-:S04]  /*14b650*/  IMAD.WIDE.U32 R120, R8, 0x17c510ea, R14 ;  /* 0x17c510ea08787825 */ /* 0x000fc800078e000e */
[----:B------:R-:W-:-:S04]  /*14b660*/  IMAD.WIDE.U32 R14, R30, 0xf5138f, RZ ;  /* 0x00f5138f1e0e7825 */ /* 0x000fc800078e00ff */
[----:B------:R-:W-:Y:S01]  /*14b670*/  IMAD.X R123, RZ, RZ, RZ, P5 ;  /* 0x000000ffff7b7224 */ /* 0x000fe200028e06ff */
[----:B------:R-:W-:Y:S01]  /*14b680*/  IADD3 RZ, P5, PT, R116, R15, RZ ;  /* 0x0000000f74ff7210 */ /* 0x000fe20007fbe0ff */
[----:B------:R-:W-:-:S04]  /*14b690*/  IMAD.WIDE.U32 R40, R31, 0x6ca1493b, RZ ;  /* 0x6ca1493b1f287825 */ /* 0x000fc800078e00ff */
[----:B------:R-:W-:Y:S02]  /*14b6a0*/  IMAD.MOV.U32 R122, RZ, RZ, R117 ;  /* 0x000000ffff7a7224 */ /* 0x000fe400078e0075 */
[----:B------:R-:W-:Y:S01]  /*14b6b0*/  IMAD.IADD R124, R37, 0x1, R36 ;  /* 0x00000001257c7824 */ /* 0x000fe200078e0224 */
[----:B------:R-:W-:Y:S01]  /*14b6c0*/  IADD3.X R36, P2, PT, R125, R120, RZ, P2, !PT ;  /* 0x000000787d247210 */ /* 0x000fe2000175e4ff */
[----:B------:R-:W-:Y:S02]  /*14b6d0*/  IMAD.IADD R37, R121, 0x1, R214 ;  /* 0x0000000179257824 */ /* 0x000fe400078e02d6 */
[----:B------:R-:W-:Y:S01]  /*14b6e0*/  IMAD.WIDE.U32 R120, R31, 0x17c510ea, RZ ;  /* 0x17c510ea1f787825 */ /* 0x000fe200078e00ff */
[----:B------:R-:W-:Y:S02]  /*14b6f0*/  IADD3.X RZ, P3, PT, R197, R124, RZ, P3, !PT ;  /* 0x0000007cc5ff7210 */ /* 0x000fe40001f7e4ff */
[----:B------:R-:W-:Y:S01]  /*14b700*/  IADD3.X R37, P2, PT, R174, R37, RZ, P2, !PT ;  /* 0x00000025ae257210 */ /* 0x000fe2000175e4ff */
[----:B------:R-:W-:-:S02]  /*14b710*/  IMAD R8, R30, -0x39c4fa40, R40 ;  /* 0xc63b05c01e087824 */ /* 0x000fc400078e0228 */
[----:B------:R-:W-:Y:S01]  /*14b720*/  IMAD.WIDE.U32.X R116, R31, 0x1a22d9f3, R122, P5 ;  /* 0x1a22d9f31f747825 */ /* 0x000fe200028e047a */
[----:B------:R-:W-:-:S03]  /*14b730*/  IADD3.X R133, P2, PT, RZ, RZ, RZ, P2, !PT ;  /* 0x000000ffff857210 */ /* 0x000fc6000175e4ff */
[----:B------:R-:W-:-:S04]  /*14b740*/  IMAD.WIDE.U32 R40, P5, R30, -0x39c4fa40, R40 ;  /* 0xc63b05c01e287825 */ /* 0x000fc800078a0028 */
[C-C-:B------:R-:W-:Y:S02]  /*14b750*/  IMAD R130, R30.reuse, 0x1ae3a46, R120.reuse ;  /* 0x01ae3a461e827824 */ /* 0x140fe400078e0278 */
[----:B------:R-:W-:Y:S02]  /*14b760*/  IMAD.X R127, RZ, RZ, RZ, P5 ;  /* 0x000000ffff7f7224 */ /* 0x000fe400028e06ff */
[----:B------:R-:W-:-:S04]  /*14b770*/  IMAD.WIDE.U32 R120, P5, R30, 0x1ae3a46, R120 ;  /* 0x01ae3a461e787825 */ /* 0x000fc800078a0078 */
[----:B------:R-:W-:Y:S01]  /*14b780*/  IMAD.WIDE.U32 R128, R30, 0x6ca1493b, RZ ;  /* 0x6ca1493b1e807825 */ /* 0x000fe200078e00ff */
[----:B------:R-:W-:-:S03]  /*14b790*/  MOV R122, R121 ;  /* 0x00000079007a7202 */ /* 0x000fc60000000f00 */
[----:B------:R-:W-:Y:S02]  /*14b7a0*/  IMAD.IADD R145, R229, 0x1, R143 ;  /* 0x00000001e5917824 */ /* 0x000fe400078e028f */
[----:B------:R-:W-:Y:S01]  /*14b7b0*/  IMAD.X R143, RZ, RZ, RZ, P0 ;  /* 0x000000ffff8f7224 */ /* 0x000fe200000e06ff */
[----:B------:R-:W-:Y:S01]  /*14b7c0*/  IADD3 RZ, P0, PT, R112, R142, RZ ;  /* 0x0000008e70ff7210 */ /* 0x000fe20007f1e0ff */
[----:B------:R-:W-:Y:S01]  /*14b7d0*/  IMAD.X R123, RZ, RZ, RZ, P5 ;  /* 0x000000ffff7b7224 */ /* 0x000fe200028e06ff */
[----:B------:R-:W-:Y:S01]  /*14b7e0*/  IADD3 RZ, P5, PT, R40, R129, RZ ;  /* 0x0000008128ff7210 */ /* 0x000fe20007fbe0ff */
[----:B------:R-:W-:Y:S01]  /*14b7f0*/  IMAD.MOV.U32 R126, RZ, RZ, R41 ;  /* 0x000000ffff7e7224 */ /* 0x000fe200078e0029 */
[----:B------:R-:W-:Y:S01]  /*14b800*/  IADD3.X RZ, P0, PT, R113, R145, RZ, P0, !PT ;  /* 0x0000009171ff7210 */ /* 0x000fe2000071e4ff */
[----:B------:R-:W-:Y:S02]  /*14b810*/  IMAD.IADD R41, R172, 0x1, R171 ;  /* 0x00000001ac297824 */ /* 0x000fe400078e02ab */
[----:B------:R-:W-:Y:S01]  /*14b820*/  IMAD.WIDE.U32.X R126, R31, -0x39c4fa40, R126, P5 ;  /* 0xc63b05c01f7e7825 */ /* 0x000fe200028e047e */
[----:B------:R-:W-:-:S02]  /*14b830*/  IADD3 RZ, P5, PT, R36, R170, RZ ;  /* 0x000000aa24ff7210 */ /* 0x000fc40007fbe0ff */
[----:B------:R-:W-:Y:S01]  /*14b840*/  IADD3.X R121, P0, PT, R159, R136, RZ, P0, !PT ;  /* 0x000000889f797210 */ /* 0x000fe2000071e4ff */
[----:B------:R-:W-:Y:S01]  /*14b850*/  IMAD.WIDE.U32 R112, R27, R52, R112 ;  /* 0x000000341b707225 */ /* 0x000fe200078e0070 */
[----:B------:R-:W-:Y:S02]  /*14b860*/  IADD3.X RZ, P5, PT, R37, R41, RZ, P5, !PT ;  /* 0x0000002925ff7210 */ /* 0x000fe40002fbe4ff */
[----:B------:R-:W-:Y:S01]  /*14b870*/  IADD3.X R143, P0, PT, R143, R137, RZ, P0, !PT ;  /* 0x000000898f8f7210 */ /* 0x000fe2000071e4ff */
[----:B------:R-:W-:Y:S01]  /*14b880*/  IMAD.IADD R229, R113, 0x1, R229 ;  /* 0x0000000171e57824 */ /* 0x000fe200078e02e5 */
        /* <DEDUP_REMOVED lines=8> */
[----:B------:R-:W-:Y:S01]  /*14b910*/  IADD3.X R42, P3, PT, RZ, R43, RZ, P3, !PT ;  /* 0x0000002bff2a7210 */ /* 0x000fe20001f7e4ff */
[----:B------:R-:W-:Y:S01]  /*14b920*/  IMAD.IADD R37, R37, 0x1, R172 ;  /* 0x0000000125257824 */ /* 0x000fe200078e02ac */
[----:B------:R-:W-:Y:S01]  /*14b930*/  IADD3.X R112, P4, PT, RZ, RZ, RZ, P4, !PT ;  /* 0x000000ffff707210 */ /* 0x000fe2000279e4ff */
[----:B------:R-:W-:Y:S01]  /*14b940*/  IMAD.X R145, RZ, RZ, RZ, P2 ;  /* 0x000000ffff917224 */ /* 0x000fe200010e06ff */
[----:B------:R-:W-:Y:S01]  /*14b950*/  IADD3 RZ, P2, PT, R120, R125, RZ ;  /* 0x0000007d78ff7210 */ /* 0x000fe20007f5e0ff */
[----:B------:R-:W-:Y:S01]  /*14b960*/  IMAD.WIDE.U32 R148, R6, -0x45f6b800, R148 ;  /* 0xba09480006947825 */ /* 0x000fe200078e0094 */
[----:B------:R-:W-:Y:S02]  /*14b970*/  IADD3.X R11, P0, PT, R143, R40, RZ, P0, !PT ;  /* 0x000000288f0b7210 */ /* 0x000fe4000071e4ff */
[----:B------:R-:W-:Y:S01]  /*14b980*/  IADD3.X R37, P1, PT, R132, R37, RZ, P1, !PT ;  /* 0x0000002584257210 */ /* 0x000fe20000f3e4ff */
[----:B------:R-:W-:Y:S01]  /*14b990*/  IMAD.WIDE.U32.X R122, R31, 0x1ae3a46, R122, P2 ;  /* 0x01ae3a461f7a7825 */ /* 0x000fe200010e047a */
[----:B------:R-:W-:-:S02]  /*14b9a0*/  IADD3.X R40, P5, PT, R133, R168, RZ, P5, !PT ;  /* 0x000000a885287210 */ /* 0x000fc40002fbe4ff */
[----:B------:R-:W-:Y:S01]  /*14b9b0*/  IADD3 RZ, P2, PT, R10, R134, RZ ;  /* 0x000000860aff7210 */ /* 0x000fe20007f5e0ff */
[----:B------:R-:W-:Y:S01]  /*14b9c0*/  IMAD.IADD R199, R149, 0x1, R199 ;  /* 0x0000000195c77824 */ /* 0x000fe200078e02c7 */
[----:B------:R-:W-:Y:S01]  /*14b9d0*/  IADD3.X R131, P0, PT, RZ, RZ, RZ, P0, !PT ;  /* 0x000000ffff837210 */ /* 0x000fe2000071e4ff */
[----:B------:R-:W-:Y:S01]  /*14b9e0*/  IMAD.X R31, RZ, RZ, RZ, P4 ;  /* 0x000000ffff1f7224 */ /* 0x000fe200020e06ff */
[----:B------:R-:W-:Y:S01]  /*14b9f0*/  IADD3.X R148, P3, PT, R41, R148, RZ, P3, !PT ;  /* 0x0000009429947210 */ /* 0x000fe20001f7e4ff */
[----:B------:R-:W-:Y:S01]  /*14ba00*/  IMAD.IADD R143, R48, 0x1, R39 ;  /* 0x00000001308f7824 */ /* 0x000fe200078e0227 */
[----:B------:R-:W-:Y:S01]  /*14ba10*/  IADD3.X R43, P1, PT, RZ, RZ, RZ, P1, !PT ;  /* 0x000000ffff2b7210 */ /* 0x000fe20000f3e4ff */
[----:B------:R-:W-:Y:S01]  /*14ba20*/  IMAD.IADD R137, R201, 0x1, R35 ;  /* 0x00000001c9897824 */ /* 0x000fe200078e0223 */
[----:B------:R-:W-:Y:S01]  /*14ba30*/  IADD3.X R168, P4, PT, R145, R169, RZ, P5, !PT ;  /* 0x000000a991a87210 */ /* 0x000fe20002f9e4ff */
[----:B------:R-:W-:Y:S01]  /*14ba40*/  IMAD.WIDE.U32 R16, R19, R50, R16 ;  /* 0x0000003213107225 */ /* 0x000fe200078e0010 */
[----:B------:R-:W-:-:S02]  /*14ba50*/  IADD3.X RZ, P2, PT, R11, R135, RZ, P2, !PT ;  /* 0x000000870bff7210 */ /* 0x000fc4000175e4ff */
[----:B------:R-:W-:Y:S01]  /*14ba60*/  IADD3.X R133, PT, PT, RZ, RZ, RZ, P0, !PT ;  /* 0x000000ffff857210 */ /* 0x000fe200007fe4ff */
[----:B------:R-:W-:Y:S01]  /*14ba70*/  IMAD.X R47, RZ, RZ, RZ, P1 ;  /* 0x000000ffff2f7224 */ /* 0x000fe200008e06ff */
[----:B------:R-:W-:Y:S01]  /*14ba80*/  IADD3.X R149, P3, PT, R42, R199, RZ, P3, !PT ;  /* 0x000000c72a957210 */ /* 0x000fe20001f7e4ff */
[----:B------:R-:W-:Y:S01]  /*14ba90*/  IMAD.IADD R135, R166, 0x1, R165 ;  /* 0x00000001a6877824 */ /* 0x000fe200078e02a5 */
[----:B------:R-:W-:Y:S01]  /*14baa0*/  IADD3 RZ, P0, PT, R36, R34, RZ ;  /* 0x0000002224ff7210 */ /* 0x000fe20007f1e0ff */
[----:B------:R-:W-:Y:S01]  /*14bab0*/  IMAD.IADD R221, R17, 0x1, R221 ;  /* 0x0000000111dd7824 */ /* 0x000fe200078e02dd */
[----:B------:R-:W-:Y:S02]  /*14bac0*/  IADD3 RZ, P1, PT, R148, R38, RZ ;  /* 0x0000002694ff7210 */ /* 0x000fe40007f3e0ff */
[----:B------:R-:W-:Y:S02]  /*14bad0*/  IADD3.X R34, P4, PT, R40, R113, RZ, P4, !PT ;  /* 0x0000007128227210 */ /* 0x000fe4000279e4ff */
[----:B------:R-:W-:Y:S01]  /*14bae0*/  IADD3.X R113, P2, PT, R131, R138, RZ, P2, !PT ;  /* 0x0000008a83717210 */ /* 0x000fe2000175e4ff */
[----:B------:R-:W-:Y:S01]  /*14baf0*/  IMAD.IADD R131, R51, 0x1, R33 ;  /* 0x0000000133837824 */ /* 0x000fe200078e0221 */
        /* <DEDUP_REMOVED lines=12> */
[----:B------:R-:W-:Y:S01]  /*14bbc0*/  IMAD.IADD R143, R149, 0x1, R48 ;  /* 0x00000001958f7824 */ /* 0x000fe200078e0230 */
[----:B------:R-:W-:Y:S02]  /*14bbd0*/  IADD3.X R114, P1, PT, R41, R115, RZ, P1, !PT ;  /* 0x0000007329727210 */ /* 0x000fe40000f3e4ff */
[----:B------:R-:W-:Y:S01]  /*14bbe0*/  IADD3.X R43, P0, PT, R43, R12, RZ, P0, !PT ;  /* 0x0000000c2b2b7210 */ /* 0x000fe2000071e4ff */
[----:B------:R-:W-:Y:S01]  /*14bbf0*/  IMAD R145, R148, -0x7af74001, -R143 ;  /* 0x8508bfff94917824 */ /* 0x000fe200078e0a8f */
[----:B------:R-:W-:Y:S02]  /*14bc00*/  IADD3.X R113, P4, PT, RZ, RZ, RZ, P4, !PT ;  /* 0x000000ffff717210 */ /* 0x000fe4000279e4ff */
        /* <DEDUP_REMOVED lines=8> */
[----:B------:R-:W-:Y:S01]  /*14bc90*/  IMAD.X R13, RZ, RZ, RZ, P4 ;  /* 0x000000ffff0d7224 */ /* 0x000fe200020e06ff */
[----:B------:R-:W-:Y:S02]  /*14bca0*/  IADD3 RZ, P4, PT, R160, R140, RZ ;  /* 0x0000008ca0ff7210 */ /* 0x000fe40007f9e0ff */
[----:B------:R-:W-:Y:S01]  /*14bcb0*/  IADD3.X R115, P3, PT, R113, R162, RZ, P3, !PT ;  /* 0x000000a271737210 */ /* 0x000fe20001f7e4ff */
[----:B------:R-:W-:Y:S01]  /*14bcc0*/  IMAD.X R41, RZ, RZ, RZ, P5 ;  /* 0x000000ffff297224 */ /* 0x000fe200028e06ff */
[----:B------:R-:W-:Y:S01]  /*14bcd0*/  IADD3.X RZ, P5, PT, R161, R47, RZ, P4, !PT ;  /* 0x0000002fa1ff7210 */ /* 0x000fe200027be4ff */
[----:B------:R-:W-:Y:S01]  /*14bce0*/  IMAD.WIDE.U32 R160, R23, R52, R160 ;  /* 0x0000003417a07225 */ /* 0x000fe200078e00a0 */
[----:B------:R-:W-:-:S02]  /*14bcf0*/  IADD3.X R42, P3, PT, R13, R163, RZ, P3, !PT ;  /* 0x000000a30d2a7210 */ /* 0x000fc40001f7e4ff */
[----:B------:R-:W-:Y:S01]  /*14bd00*/  IADD3 R201, PT, PT, R37, R201, RZ ;  /* 0x000000c925c97210 */ /* 0x000fe20007ffe0ff */
[----:B------:R-:W-:Y:S01]  /*14bd10*/  IMAD.IADD R13, R35, 0x1, R166 ;  /* 0x00000001230d7824 */ /* 0x000fe200078e02a6 */
[----:B------:R-:W-:Y:S01]  /*14bd20*/  IADD3.X R34, P0, PT, R43, R34, RZ, P0, !PT ;  /* 0x000000222b227210 */ /* 0x000fe2000071e4ff */
[----:B------:R-:W-:Y:S01]  /*14bd30*/  IMAD.IADD R49, R161, 0x1, R49 ;  /* 0x00000001a1317824 */ /* 0x000fe200078e0231 */
[----:B------:R-:W-:Y:S02]  /*14bd40*/  IADD3.X R39, P5, PT, R39, R156, RZ, P5, !PT ;  /* 0x0000009c27277210 */ /* 0x000fe40002fbe4ff */
[----:B------:R-:W-:Y:S02]  /*14bd50*/  IADD3.X R37, P2, PT, R114, R201, RZ, P2, !PT ;  /* 0x000000c972257210 */ /* 0x000fe4000175e4ff */
[----:B------:R-:W-:Y:S01]  /*14bd60*/  IADD3.X R35, P0, PT, R12, R13, RZ, P0, !PT ;  /* 0x0000000d0c237210 */ /* 0x000fe2000071e4ff */
[----:B------:R-:W-:Y:S01]  /*14bd70*/  IMAD.WIDE.U32 R12, R148, -0x1, RZ ;  /* 0xffffffff940c7825 */ /* 0x000fe200078e00ff */
[----:B------:R-:W-:-:S02]  /*14bd80*/  IADD3.X R156, P5, PT, R41, R157, RZ, P5, !PT ;  /* 0x0000009d299c7210 */ /* 0x000fc40002fbe4ff */
[----:B------:R-:W-:Y:S01]  /*14bd90*/  IADD3.X R47, P2, PT, RZ, RZ, RZ, P2, !PT ;  /* 0x000000ffff2f7210 */ /* 0x000fe2000175e4ff */
[----:B------:R-:W-:Y:S01]  /*14bda0*/  IMAD.IADD R145, R13, 0x1, R145 ;  /* 0x000000010d917824 */ /* 0x000fe200078e0291 */
[----:B------:R-:W-:Y:S01]  /*14bdb0*/  IADD3.X R115, P4, PT, R115, R112, RZ, P3, !PT ;  /* 0x0000007073737210 */ /* 0x000fe20001f9e4ff */
[----:B------:R-:W-:Y:S01]  /*14bdc0*/  IMAD.WIDE.U32 R40, R25, R52, R10 ;  /* 0x0000003419287225 */ /* 0x000fe200078e000a */
[----:B------:R-:W-:Y:S02]  /*14bdd0*/  IADD3.X R16, P5, PT, R39, R16, RZ, P5, !PT ;  /* 0x0000001027107210 */ /* 0x000fe40002fbe4ff */
[----:B------:R-:W-:Y:S01]  /*14bde0*/  IADD3.X R43, P1, PT, RZ, RZ, RZ, P0, !PT ;  /* 0x000000ffff2b7210 */ /* 0x000fe2000073e4ff */
[----:B------:R-:W-:Y:S01]  /*14bdf0*/  IMAD.X R13, RZ, RZ, RZ, P2 ;  /* 0x000000ffff0d7224 */ /* 0x000fe200010e06ff */
[----:B------:R-:W-:Y:S01]  /*14be00*/  IADD3.X R42, P2, PT, R42, R31, RZ, P4, !PT ;  /* 0x0000001f2a2a7210 */ /* 0x000fe2000275e4ff */
[----:B------:R-:W-:Y:S01]  /*14be10*/  IMAD.WIDE.U32 R38, R145, 0x1, RZ ;  /* 0x0000000191267825 */ /* 0x000fe200078e00ff */
[----:B------:R-:W-:-:S02]  /*14be20*/  IADD3.X R17, P4, PT, R156, R221, RZ, P5, !PT ;  /* 0x000000dd9c117210 */ /* 0x000fc40002f9e4ff */
[----:B------:R-:W-:Y:S01]  /*14be30*/  IADD3 RZ, P0, PT, R34, R234, RZ ;  /* 0x000000ea22ff7210 */ /* 0x000fe20007f1e0ff */
[----:B------:R-:W-:Y:S01]  /*14be40*/  IMAD.X R113, RZ, RZ, RZ, P1 ;  /* 0x000000ffff717224 */ /* 0x000fe200008e06ff */
[----:B------:R-:W-:Y:S01]  /*14be50*/  IADD3.X R163, P4, PT, RZ, RZ, RZ, P4, !PT ;  /* 0x000000ffffa37210 */ /* 0x000fe2000279e4ff */
[----:B------:R-:W-:Y:S01]  /*14be60*/  IMAD.WIDE.U32 R10, P5, R12, -0x7af74000, R38 ;  /* 0x8508c0000c0a7825 */ /* 0x000fe200078a0026 */
[----:B------:R-:W-:Y:S02]  /*14be70*/  IADD3 RZ, P1, PT, R36, R32, RZ ;  /* 0x0000002024ff7210 */ /* 0x000fe40007f3e0ff */
[----:B------:R-:W-:Y:S01]  /*14be80*/  IADD3.X RZ, P0, PT, R35, R121, RZ, P0, !PT ;  /* 0x0000007923ff7210 */ /* 0x000fe2000071e4ff */
[C---:B------:R-:W-:Y:S01]  /*14be90*/  IMAD.WIDE.U32 R32, R12.reuse, 0x1, RZ ;  /* 0x000000010c207825 */ /* 0x040fe200078e00ff */
[----:B------:R-:W-:Y:S02]  /*14bea0*/  IADD3 R215, PT, PT, R41, R215, RZ ;  /* 0x000000d729d77210 */ /* 0x000fe40007ffe0ff */
[----:B------:R-:W-:Y:S01]  /*14beb0*/  IADD3.X RZ, P1, PT, R37, R131, RZ, P1, !PT ;  /* 0x0000008325ff7210 */ /* 0x000fe20000f3e4ff */
[----:B------:R-:W-:Y:S01]  /*14bec0*/  IMAD.X R165, RZ, RZ, RZ, P4 ;  /* 0x000000ffffa57224 */ /* 0x000fe200020e06ff */
[----:B------:R-:W-:Y:S01]  /*14bed0*/  IADD3.X R115, P4, PT, R115, R40, RZ, P2, !PT ;  /* 0x0000002873737210 */ /* 0x000fe2000179e4ff */
[----:B------:R-:W-:Y:S01]  /*14bee0*/  IMAD.X R39, RZ, RZ, RZ, P5 ;  /* 0x000000ffff277224 */ /* 0x000fe200028e06ff */
[----:B------:R-:W-:Y:S01]  /*14bef0*/  IADD3 RZ, P5, PT, R33, R10, RZ ;  /* 0x0000000a21ff7210 */ /* 0x000fe20007fbe0ff */
[----:B------:R-:W-:Y:S01]  /*14bf00*/  IMAD R121, R12, -0x7af74000, R38 ;  /* 0x8508c0000c797824 */ /* 0x000fe200078e0226 */
[----:B------:R-:W-:Y:S01]  /*14bf10*/  IADD3 RZ, P3, PT, R148, R32, RZ ;  /* 0x0000002094ff7210 */ /* 0x000fe20007f7e0ff */
[----:B------:R-:W-:Y:S01]  /*14bf20*/  IMAD.WIDE.U32 R40, R145, 0x30000000, RZ ;  /* 0x3000000091287825 */ /* 0x000fe200078e00ff */
[----:B------:R-:W-:-:S02]  /*14bf30*/  IADD3.X R32, P0, PT, R43, R110, RZ, P0, !PT ;  /* 0x0000006e2b207210 */ /* 0x000fc4000071e4ff */
[----:B------:R-:W-:Y:S01]  /*14bf40*/  IADD3.X R47, P1, PT, R47, R118, RZ, P1, !PT ;  /* 0x000000762f2f7210 */ /* 0x000fe20000f3e4ff */
[----:B------:R-:W-:Y:S01]  /*14bf50*/  IMAD.MOV.U32 R38, RZ, RZ, R11 ;  /* 0x000000ffff267224 */ /* 0x000fe200078e000b */
[----:B------:R-:W-:Y:S01]  /*14bf60*/  IADD3.X R110, P0, PT, R113, R111, RZ, P0, !PT ;  /* 0x0000006f716e7210 */ /* 0x000fe2000071e4ff */
[----:B------:R-:W-:Y:S01]  /*14bf70*/  IMAD R31, R12, 0x170b5d44, R40 ;  /* 0x170b5d440c1f7824 */ /* 0x000fe200078e0228 */
[----:B------:R-:W-:Y:S01]  /*14bf80*/  IADD3.X R48, P1, PT, R13, R119, RZ, P1, !PT ;  /* 0x000000770d307210 */ /* 0x000fe20000f3e4ff */
[----:B------:R-:W-:Y:S01]  /*14bf90*/  IMAD.WIDE.U32.X R10, R145, -0x7af74000, R38, P5 ;  /* 0x8508c000910a7825 */ /* 0x000fe200028e0426 */
[----:B------:R-:W-:Y:S02]  /*14bfa0*/  IADD3.X R13, P4, PT, R42, R215, RZ, P4, !PT ;  /* 0x000000d72a0d7210 */ /* 0x000fe4000279e4ff */
[----:B------:R-:W-:Y:S01]  /*14bfb0*/  IADD3.X R32, P0, PT, R32, R115, RZ, P0, !PT ;  /* 0x0000007320207210 */ /* 0x000fe2000071e4ff */
[----:B------:R-:W-:-:S04]  /*14bfc0*/  IMAD.WIDE.U32 R40, P5, R12, 0x170b5d44, R40 ;  /* 0x170b5d440c287825 */ /* 0x000fc800078a0028 */
[----:B------:R-:W-:-:S04]  /*14bfd0*/  IMAD.WIDE.U32 R38, R12, 0x30000000, RZ ;  /* 0x300000000c267825 */ /* 0x000fc800078e00ff */
[----:B------:R-:W-:Y:S01]  /*14bfe0*/  IMAD.X R113, RZ, RZ, RZ, P5 ;  /* 0x000000ffff717224 */ /* 0x000fe200028e06ff */
[----:B------:R-:W-:Y:S01]  /*14bff0*/  IADD3 RZ, P5, PT, R40, R39, RZ ;  /* 0x0000002728ff7210 */ /* 0x000fe20007fbe0ff */
[----:B------:R-:W-:-:S04]  /*14c000*/  IMAD.WIDE.U32 R42, R145, -0x45f6b800, RZ ;  /* 0xba094800912a7825 */ /* 0x000fc800078e00ff */
        /* <DEDUP_REMOVED lines=16> */
[----:B------:R-:W-:Y:S01]  /*14c110*/  IMAD.MOV.U32 R120, RZ, RZ, R43 ;  /* 0x000000ffff787224 */ /* 0x000fe200078e002b */
[----:B------:R-:W-:Y:S01]  /*14c120*/  IADD3 RZ, P5, PT, R42, R35, RZ ;  /* 0x000000232aff7210 */ /* 0x000fe20007fbe0ff */
[----:B------:R-:W-:-:S04]  /*14c130*/  IMAD.WIDE.U32 R118, R12, 0xf5138f, RZ ;  /* 0x00f5138f0c767825 */ /* 0x000fc800078e00ff */
[----:B------:R-:W-:-:S04]  /*14c140*/  IMAD.WIDE.U32 R42, R145, 0x6ca1493b, RZ ;  /* 0x6ca1493b912a7825 */ /* 0x000fc800078e00ff */
[----:B------:R-:W-:Y:S02]  /*14c150*/  IMAD.IADD R9, R133, 0x1, R9 ;  /* 0x0000000185097824 */ /* 0x000fe400078e0209 */
[----:B------:R-:W-:Y:S01]  /*14c160*/  IMAD.X R159, RZ, RZ, RZ, P0 ;  /* 0x000000ffff9f7224 */ /* 0x000fe200000e06ff */
[----:B------:R-:W-:Y:S01]  /*14c170*/  IADD3 RZ, P0, PT, R110, R119, RZ ;  /* 0x000000776eff7210 */ /* 0x000fe20007f1e0ff */
[----:B------:R-:W-:Y:S01]  /*14c180*/  IMAD.MOV.U32 R114, RZ, RZ, R111 ;  /* 0x000000ffff727224 */ /* 0x000fe200078e006f */
[----:B------:R-:W-:Y:S01]  /*14c190*/  IADD3.X R133, P1, PT, R48, R9, RZ, P1, !PT ;  /* 0x0000000930857210 */ /* 0x000fe20000f3e4ff */
[----:B------:R-:W-:Y:S02]  /*14c1a0*/  IMAD R47, R12, -0x39c4fa40, R42 ;  /* 0xc63b05c00c2f7824 */ /* 0x000fe400078e022a */
[----:B------:R-:W-:-:S04]  /*14c1b0*/  IMAD.WIDE.U32.X R120, R145, 0x1ef3622f, R120, P5 ;  /* 0x1ef3622f91787825 */ /* 0x000fc800028e0478 */
[----:B------:R-:W-:-:S04]  /*14c1c0*/  IMAD.WIDE.U32 R110, R145, 0x17c510ea, RZ ;  /* 0x17c510ea916e7825 */ /* 0x000fc800078e00ff */
[----:B------:R-:W-:-:S04]  /*14c1d0*/  IMAD.WIDE.U32 R42, P5, R12, -0x39c4fa40, R42 ;  /* 0xc63b05c00c2a7825 */ /* 0x000fc800078a002a */
[----:B------:R-:W-:Y:S01]  /*14c1e0*/  IMAD.X R139, RZ, RZ, RZ, P5 ;  /* 0x000000ffff8b7224 */ /* 0x000fe200028e06ff */
[----:B------:R-:W-:Y:S01]  /*14c1f0*/  IADD3.X R147, P5, PT, RZ, RZ, RZ, P1, !PT ;  /* 0x000000ffff937210 */ /* 0x000fe20000fbe4ff */
[----:B------:R-:W-:Y:S01]  /*14c200*/  IMAD R131, R12, 0x1ae3a46, R110 ;  /* 0x01ae3a460c837824 */ /* 0x000fe200078e026e */
[----:B------:R-:W-:Y:S01]  /*14c210*/  IADD3 RZ, P1, PT, R16, R154, RZ ;  /* 0x0000009a10ff7210 */ /* 0x000fe20007f3e0ff */
[----:B------:R-:W-:-:S04]  /*14c220*/  IMAD.WIDE.U32.X R114, R145, 0x1a22d9f3, R114, P0 ;  /* 0x1a22d9f391727825 */ /* 0x000fc800000e0472 */
[----:B------:R-:W-:-:S04]  /*14c230*/  IMAD.WIDE.U32 R110, P0, R12, 0x1ae3a46, R110 ;  /* 0x01ae3a460c6e7825 */ /* 0x000fc8000780006e */
[----:B------:R-:W-:Y:S01]  /*14c240*/  IMAD.WIDE.U32 R136, R12, 0x17c510ea, RZ ;  /* 0x17c510ea0c887825 */ /* 0x000fe200078e00ff */
[----:B------:R-:W-:-:S03]  /*14c250*/  MOV R134, R111 ;  /* 0x0000006f00867202 */ /* 0x000fc60000000f00 */
[----:B------:R-:W-:Y:S02]  /*14c260*/  IMAD.IADD R9, R151, 0x1, R155 ;  /* 0x0000000197097824 */ /* 0x000fe400078e029b */
[----:B------:R-:W-:Y:S01]  /*14c270*/  IMAD.X R149, RZ, RZ, RZ, P5 ;  /* 0x000000ffff957224 */ /* 0x000fe200028e06ff */
[----:B------:R-:W-:Y:S01]  /*14c280*/  IADD3 RZ, P5, PT, R110, R137, RZ ;  /* 0x000000896eff7210 */ /* 0x000fe20007fbe0ff */
[----:B------:R-:W-:Y:S01]  /*14c290*/  IMAD.WIDE.U32 R112, R12, 0x6ca1493b, RZ ;  /* 0x6ca1493b0c707825 */ /* 0x000fe200078e00ff */
[----:B------:R-:W-:-:S03]  /*14c2a0*/  IADD3.X RZ, P1, PT, R17, R9, RZ, P1, !PT ;  /* 0x0000000911ff7210 */ /* 0x000fc60000f3e4ff */
[----:B------:R-:W-:Y:S01]  /*14c2b0*/  IMAD.X R135, RZ, RZ, RZ, P0 ;  /* 0x000000ffff877224 */ /* 0x000fe200000e06ff */
[----:B------:R-:W-:Y:S01]  /*14c2c0*/  IADD3 RZ, P0, PT, R42, R113, RZ ;  /* 0x000000712aff7210 */ /* 0x000fe20007f1e0ff */
[----:B------:R-:W-:Y:S01]  /*14c2d0*/  IMAD.IADD R9, R53, 0x1, R15 ;  /* 0x0000000135097824 */ /* 0x000fe200078e020f */
[----:B------:R-:W-:Y:S01]  /*14c2e0*/  IADD3.X R42, P1, PT, R163, R152, RZ, P1, !PT ;  /* 0x00000098a32a7210 */ /* 0x000fe20000f3e4ff */
[----:B------:R-:W-:Y:S01]  /*14c2f0*/  IMAD.WIDE.U32.X R134, R145, 0x1ae3a46, R134, P5 ;  /* 0x01ae3a4691867825 */ /* 0x000fe200028e0486 */
[----:B------:R-:W-:Y:S02]  /*14c300*/  IADD3 RZ, P5, PT, R132, R14, RZ ;  /* 0x0000000e84ff7210 */ /* 0x000fe40007fbe0ff */
[----:B------:R-:W-:Y:S01]  /*14c310*/  IADD3.X R153, P1, PT, R165, R153, RZ, P1, !PT ;  /* 0x00000099a5997210 */ /* 0x000fe20000f3e4ff */
[----:B------:R-:W-:Y:S01]  /*14c320*/  IMAD.MOV.U32 R138, RZ, RZ, R43 ;  /* 0x000000ffff8a7224 */ /* 0x000fe200078e002b */
[----:B------:R-:W-:Y:S01]  /*14c330*/  IADD3.X RZ, P5, PT, R133, R9, RZ, P5, !PT ;  /* 0x0000000985ff7210 */ /* 0x000fe20002fbe4ff */
[----:B------:R-:W-:Y:S01]  /*14c340*/  IMAD.IADD R43, R46, 0x1, R225 ;  /* 0x000000012e2b7824 */ /* 0x000fe200078e02e1 */
[----:B------:R-:W-:Y:S01]  /*14c350*/  IADD3.X R9, P3, PT, RZ, R10, RZ, P3, !PT ;  /* 0x0000000aff097210 */ /* 0x000fe20001f7e4ff */
[----:B------:R-:W-:Y:S01]  /*14c360*/  IMAD.WIDE.U32.X R138, R145, -0x39c4fa40, R138, P0 ;  /* 0xc63b05c0918a7825 */ /* 0x000fe200000e048a */
[----:B------:R-:W-:-:S02]  /*14c370*/  IADD3 RZ, P0, PT, R32, R224, RZ ;  /* 0x000000e020ff7210 */ /* 0x000fc40007f1e0ff */
[----:B------:R-:W-:Y:S01]  /*14c380*/  IADD3.X R15, P5, PT, R147, R116, RZ, P5, !PT ;  /* 0x00000074930f7210 */ /* 0x000fe20002fbe4ff */
[----:B------:R-:W-:Y:S01]  /*14c390*/  IMAD.WIDE.U32 R36, R30, -0x45f6b800, R36 ;  /* 0xba0948001e247825 */ /* 0x000fe200078e0024 */
[----:B------:R-:W-:Y:S02]  /*14c3a0*/  IADD3.X R10, P3, PT, RZ, R11, RZ, P3, !PT ;  /* 0x0000000bff0a7210 */ /* 0x000fe40001f7e4ff */
[----:B------:R-:W-:Y:S01]  /*14c3b0*/  IADD3.X RZ, P0, PT, R33, R43, RZ, P0, !PT ;  /* 0x0000002b21ff7210 */ /* 0x000fe2000071e4ff */
        /* <DEDUP_REMOVED lines=14> */
[----:B------:R-:W-:Y:S01]  /*14c4a0*/  IMAD.IADD R51, R8, 0x1, R129 ;  /* 0x0000000108337824 */ /* 0x000fe200078e0281 */
[----:B------:R-:W-:Y:S02]  /*14c4b0*/  IADD3.X R33, P4, PT, R116, R9, RZ, P5, !PT ;  /* 0x0000000974217210 */ /* 0x000fe40002f9e4ff */
[----:B------:R-:W-:Y:S02]  /*14c4c0*/  IADD3.X R206, P0, PT, R159, R207, RZ, P0, !PT ;  /* 0x000000cf9fce7210 */ /* 0x000fe4000071e4ff */
[----:B------:R-:W-:Y:S02]  /*14c4d0*/  IADD3.X R9, P3, PT, RZ, RZ, RZ, P3, !PT ;  /* 0x000000ffff097210 */ /* 0x000fe40001f7e4ff */
[----:B------:R-:W-:Y:S02]  /*14c4e0*/  IADD3.X R15, P0, PT, R6, R11, RZ, P0, !PT ;  /* 0x0000000b060f7210 */ /* 0x000fe4000071e4ff */
[----:B------:R-:W-:Y:S01]  /*14c4f0*/  IADD3 RZ, P2, PT, R36, R38, RZ ;  /* 0x0000002624ff7210 */ /* 0x000fe20007f5e0ff */
[----:B------:R-:W-:Y:S01]  /*14c500*/  IMAD.X R11, RZ, RZ, RZ, P3 ;  /* 0x000000ffff0b7224 */ /* 0x000fe200018e06ff */
[----:B------:R-:W-:-:S02]  /*14c510*/  IADD3 RZ, P3, PT, R32, R128, RZ ;  /* 0x0000008020ff7210 */ /* 0x000fc40007f7e0ff */
[----:B------:R-:W-:Y:S02]  /*14c520*/  IADD3.X R39, P4, PT, RZ, RZ, RZ, P4, !PT ;  /* 0x000000ffff277210 */ /* 0x000fe4000279e4ff */
[----:B------:R-:W-:Y:S02]  /*14c530*/  IADD3.X RZ, P2, PT, R37, R111, RZ, P2, !PT ;  /* 0x0000006f25ff7210 */ /* 0x000fe4000175e4ff */
[----:B------:R-:W-:Y:S02]  /*14c540*/  IADD3.X RZ, P3, PT, R33, R51, RZ, P3, !PT ;  /* 0x0000003321ff7210 */ /* 0x000fe40001f7e4ff */
[----:B------:R-:W-:Y:S02]  /*14c550*/  IADD3.X R10, P0, PT, R206, R43, RZ, P0, !PT ;  /* 0x0000002bce0a7210 */ /* 0x000fe4000071e4ff */
[----:B------:R-:W-:Y:S02]  /*14c560*/  IADD3.X R6, P1, PT, R42, R7, RZ, P1, !PT ;  /* 0x000000072a067210 */ /* 0x000fe40000f3e4ff */
[----:B------:R-:W-:-:S02]  /*14c570*/  IADD3.X R9, P2, PT, R9, R40, RZ, P2, !PT ;  /* 0x0000002809097210 */ /* 0x000fc4000175e4ff */
[----:B------:R-:W-:Y:S01]  /*14c580*/  IADD3.X R7, P5, PT, R39, R126, RZ, P3, !PT ;  /* 0x0000007e27077210 */ /* 0x000fe20001fbe4ff */
[----:B------:R-:W-:Y:S01]  /*14c590*/  IMAD.WIDE.U32 R38, R12, 0x30000000, R36 ;  /* 0x300000000c267825 */ /* 0x000fe200078e0024 */
[----:B------:R-:W-:Y:S02]  /*14c5a0*/  IADD3.X R43, PT, PT, RZ, RZ, RZ, P4, !PT ;  /* 0x000000ffff2b7210 */ /* 0x000fe400027fe4ff */
[----:B------:R-:W-:Y:S01]  /*14c5b0*/  IADD3.X R160, P4, PT, R15, R160, RZ, P0, !PT ;  /* 0x000000a00fa07210 */ /* 0x000fe2000079e4ff */
[----:B------:R-:W-:Y:S01]  /*14c5c0*/  IMAD.WIDE.U32 R14, R30, 0xf5138f, R132 ;  /* 0x00f5138f1e0e7825 */ /* 0x000fe200078e0084 */
[----:B------:R-:W-:Y:S02]  /*14c5d0*/  IADD3.X R40, P2, PT, R11, R41, RZ, P2, !PT ;  /* 0x000000290b287210 */ /* 0x000fe4000175e4ff */
[----:B------:R-:W-:Y:S01]  /*14c5e0*/  IADD3.X R41, P4, PT, R10, R49, RZ, P4, !PT ;  /* 0x000000310a297210 */ /* 0x000fe2000279e4ff */
[----:B------:R-:W-:Y:S01]  /*14c5f0*/  IMAD.WIDE.U32 R10, R38, -0x1, RZ ;  /* 0xffffffff260a7825 */ /* 0x000fe200078e00ff */
[----:B------:R-:W-:-:S02]  /*14c600*/  IADD3.X R126, P5, PT, R43, R127, RZ, P5, !PT ;  /* 0x0000007f2b7e7210 */ /* 0x000fc40002fbe4ff */
[----:B------:R-:W-:Y:S01]  /*14c610*/  IADD3.X R14, P3, PT, R9, R14, RZ, P2, !PT ;  /* 0x0000000e090e7210 */ /* 0x000fe2000177e4ff */
[----:B------:R-:W-:Y:S01]  /*14c620*/  IMAD.IADD R43, R39, 0x1, R31 ;  /* 0x00000001272b7824 */ /* 0x000fe200078e021f */
[----:B------:R-:W-:Y:S01]  /*14c630*/  IADD3.X R42, P0, PT, RZ, RZ, RZ, P0, !PT ;  /* 0x000000ffff2a7210 */ /* 0x000fe2000071e4ff */
[----:B------:R-:W-:Y:S01]  /*14c640*/  IMAD.IADD R53, R15, 0x1, R53 ;  /* 0x000000010f357824 */ /* 0x000fe200078e0235 */
[----:B------:R-:W-:Y:S01]  /*14c650*/  IADD3 RZ, P2, PT, R14, R34, RZ ;  /* 0x000000220eff7210 */ /* 0x000fe20007f5e0ff */
[----:B------:R-:W-:Y:S01]  /*14c660*/  IMAD.IADD R49, R141, 0x1, R35 ;  /* 0x000000018d317824 */ /* 0x000fe200078e0223 */
[----:B------:R-:W-:Y:S01]  /*14c670*/  IADD3.X R42, P4, PT, RZ, R42, RZ, P4, !PT ;  /* 0x0000002aff2a7210 */ /* 0x000fe2000279e4ff */
[----:B------:R-:W-:Y:S01]  /*14c680*/  IMAD R39, R38, -0x7af74001, -R43 ;  /* 0x8508bfff26277824 */ /* 0x000fe200078e0a2b */
[----:B------:R-:W-:Y:S01]  /*14c690*/  IADD3.X R15, P3, PT, R40, R53, RZ, P3, !PT ;  /* 0x00000035280f7210 */ /* 0x000fe20001f7e4ff */
[----:B------:R-:W-:Y:S01]  /*14c6a0*/  IMAD.WIDE.U32 R34, R10, 0x1, RZ ;  /* 0x000000010a227825 */ /* 0x000fe200078e00ff */
[----:B------:R-:W-:-:S02]  /*14c6b0*/  IADD3.X R111, PT, PT, RZ, RZ, RZ, P4, P0 ;  /* 0x000000ffff6f7210 */ /* 0x000fc400027e04ff */
[----:B------:R-:W-:Y:S01]  /*14c6c0*/  IADD3.X R9, P3, PT, RZ, RZ, RZ, P3, !PT ;  /* 0x000000ffff097210 */ /* 0x000fe20001f7e4ff */
[----:B------:R-:W-:Y:S01]  /*14c6d0*/  IMAD.IADD R11, R11, 0x1, R39 ;  /* 0x000000010b0b7824 */ /* 0x000fe200078e0227 */
[----:B------:R-:W-:Y:S01]  /*14c6e0*/  IADD3 RZ, P4, PT, R38, R34, RZ ;  /* 0x0000002226ff7210 */ /* 0x000fe20007f9e0ff */
[----:B------:R-:W-:Y:S01]  /*14c6f0*/  IMAD.WIDE.U32 R38, R30, 0x6ca1493b, R32 ;  /* 0x6ca1493b1e267825 */ /* 0x000fe200078e0020 */
[----:B------:R-:W-:Y:S02]  /*14c700*/  IADD3.X R36, P5, PT, R7, R160, RZ, P5, !PT ;  /* 0x000000a007247210 */ /* 0x000fe40002fbe4ff */
[----:B------:R-:W-:Y:S01]  /*14c710*/  IADD3.X RZ, P2, PT, R15, R49, RZ, P2, !PT ;  /* 0x000000310fff7210 */ /* 0x000fe2000175e4ff */
[----:B------:R-:W-:Y:S01]  /*14c720*/  IMAD.WIDE.U32 R32, R11, 0x1, RZ ;  /* 0x000000010b207825 */ /* 0x000fe200078e00ff */
[----:B------:R-:W-:Y:S02]  /*14c730*/  IADD3.X R37, P5, PT, R126, R41, RZ, P5, !PT ;  /* 0x000000297e257210 */ /* 0x000fe40002fbe4ff */
[----:B------:R-:W-:Y:S01]  /*14c740*/  IADD3 RZ, P0, PT, R36, R124, RZ ;  /* 0x0000007c24ff7210 */ /* 0x000fe20007f1e0ff */
[----:B------:R-:W-:Y:S01]  /*14c750*/  IMAD.X R7, RZ, RZ, RZ, P3 ;  /* 0x000000ffff077224 */ /* 0x000fe200018e06ff */
[----:B------:R-:W-:Y:S01]  /*14c760*/  IADD3.X R9, P3, PT, R9, R120, RZ, P2, !PT ;  /* 0x0000007809097210 */ /* 0x000fe2000177e4ff */
[----:B------:R-:W-:Y:S01]  /*14c770*/  IMAD.IADD R31, R130, 0x1, R125 ;  /* 0x00000001821f7824 */ /* 0x000fe200078e027d */
[----:B------:R-:W-:Y:S01]  /*14c780*/  IADD3.X R53, P5, PT, RZ, RZ, RZ, P5, !PT ;  /* 0x000000ffff357210 */ /* 0x000fe20002fbe4ff */
[C-C-:B------:R-:W-:Y:S01]  /*14c790*/  IMAD R34, R10.reuse, -0x7af74000, R32.reuse ;  /* 0x8508c0000a227824 */ /* 0x140fe200078e0220 */
[----:B------:R-:W-:Y:S01]  /*14c7a0*/  IADD3.X R120, P3, PT, R7, R121, RZ, P3, !PT ;  /* 0x0000007907787210 */ /* 0x000fe20001f7e4ff */
[----:B------:R-:W-:Y:S01]  /*14c7b0*/  IMAD.WIDE.U32 R32, P2, R10, -0x7af74000, R32 ;  /* 0x8508c0000a207825 */ /* 0x000fe20007840020 */
[----:B------:R-:W-:-:S02]  /*14c7c0*/  IADD3.X RZ, P0, PT, R37, R31, RZ, P0, !PT ;  /* 0x0000001f25ff7210 */ /* 0x000fc4000071e4ff */
[----:B------:R-:W-:Y:S01]  /*14c7d0*/  IADD3 R7, PT, PT, R39, R8, RZ ;  /* 0x0000000827077210 */ /* 0x000fe20007ffe0ff */
[----:B------:R-:W-:Y:S01]  /*14c7e0*/  IMAD.IADD R34, R35, 0x1, R34 ;  /* 0x0000000123227824 */ /* 0x000fe200078e0222 */
[----:B------:R-:W-:Y:S01]  /*14c7f0*/  IADD3.X R8, P3, PT, R9, R38, RZ, P3, !PT ;  /* 0x0000002609087210 */ /* 0x000fe20001f7e4ff */
[----:B------:R-:W-:Y:S01]  /*14c800*/  IMAD.X R41, RZ, RZ, RZ, P5 ;  /* 0x000000ffff297224 */ /* 0x000fe200028e06ff */
[----:B------:R-:W-:Y:S01]  /*14c810*/  IADD3.X R53, P0, PT, R53, R122, RZ, P0, !PT ;  /* 0x0000007a35357210 */ /* 0x000fe2000071e4ff */
[----:B------:R-:W-:Y:S01]  /*14c820*/  IMAD.WIDE.U32 R30, R30, 0x17c510ea, R36 ;  /* 0x17c510ea1e1e7825 */ /* 0x000fe200078e0024 */
[----:B------:R-:W-:Y:S02]  /*14c830*/  IADD3 RZ, P5, PT, R35, R32, RZ ;  /* 0x0000002023ff7210 */ /* 0x000fe40007fbe0ff */
[----:B------:R-:W-:Y:S01]  /*14c840*/  IADD3.X RZ, P4, PT, R43, R34, RZ, P4, !PT ;  /* 0x000000222bff7210 */ /* 0x000fe2000279e4ff */
[----:B------:R-:W-:Y:S01]  /*14c850*/  IMAD.X R35, RZ, RZ, RZ, P2 ;  /* 0x000000ffff237224 */ /* 0x000fe200010e06ff */
[----:B------:R-:W-:Y:S01]  /*14c860*/  IADD3.X R9, P3, PT, R120, R7, RZ, P3, !PT ;  /* 0x0000000778097210 */ /* 0x000fe20001f7e4ff */
[----:B------:R-:W-:Y:S01]  /*14c870*/  IMAD.MOV.U32 R34, RZ, RZ, R33 ;  /* 0x000000ffff227224 */ /* 0x000fe200078e0021 */
[----:B------:R-:W-:Y:S01]  /*14c880*/  IADD3.X R122, P0, PT, R41, R123, RZ, P0, !PT ;  /* 0x0000007b297a7210 */ /* 0x000fe2000071e4ff */
[----:B------:R-:W-:Y:S01]  /*14c890*/  IMAD.IADD R37, R13, 0x1, R119 ;  /* 0x000000010d257824 */ /* 0x000fe200078e0277 */
[----:B------:R-:W-:Y:S01]  /*14c8a0*/  IADD3 RZ, P2, PT, R8, R118, RZ ;  /* 0x0000007608ff7210 */ /* 0x000fe20007f5e0ff */
[----:B------:R-:W-:Y:S01]  /*14c8b0*/  IMAD.WIDE.U32 R40, R11, 0x30000000, RZ ;  /* 0x300000000b287825 */ /* 0x000fe200078e00ff */
[----:B------:R-:W-:-:S02]  /*14c8c0*/  IADD3.X R39, P3, PT, RZ, RZ, RZ, P3, !PT ;  /* 0x000000ffff277210 */ /* 0x000fc40001f7e4ff */
[----:B------:R-:W-:Y:S01]  /*14c8d0*/  IADD3.X RZ, P2, PT, R9, R37, RZ, P2, !PT ;  /* 0x0000002509ff7210 */ /* 0x000fe2000175e4ff */
[----:B------:R-:W-:Y:S01]  /*14c8e0*/  IMAD.WIDE.U32.X R32, R11, -0x7af74000, R34, P5 ;  /* 0x8508c0000b207825 */ /* 0x000fe200028e0422 */
[----:B------:R-:W-:Y:S02]  /*14c8f0*/  IADD3.X R53, P0, PT, R53, R42, RZ, P0, !PT ;  /* 0x0000002a35357210 */ /* 0x000fe4000071e4ff */
[----:B------:R-:W-:Y:S01]  /*14c900*/  IADD3.X R39, P2, PT, R39, R114, RZ, P2, !PT ;  /* 0x0000007227277210 */ /* 0x000fe2000175e4ff */
[C-C-:B------:R-:W-:Y:S01]  /*14c910*/  IMAD R38, R10.reuse, 0x170b5d44, R40.reuse ;  /* 0x170b5d440a267824 */ /* 0x140fe200078e0228 */
[----:B------:R-:W-:Y:S01]  /*14c920*/  IADD3.X R7, P4, PT, RZ, R32, RZ, P4, !PT ;  /* 0x00000020ff077210 */ /* 0x000fe2000279e4ff */
[----:B------:R-:W-:-:S03]  /*14c930*/  IMAD.WIDE.U32 R40, P5, R10, 0x170b5d44, R40 ;  /* 0x170b5d440a287825 */ /* 0x000fc600078a0028 */
[----:B------:R-:W-:Y:S01]  /*14c940*/  IADD3.X R33, P4, PT, RZ, R33, RZ, P4, !PT ;  /* 0x00000021ff217210 */ /* 0x000fe2000279e4ff */
[----:B------:R-:W-:-:S04]  /*14c950*/  IMAD.WIDE.U32 R34, R10, 0x30000000, RZ ;  /* 0x300000000a227825 */ /* 0x000fc800078e00ff */
[----:B------:R-:W-:Y:S01]  /*14c960*/  IMAD.X R43, RZ, RZ, RZ, P3 ;  /* 0x000000ffff2b7224 */ /* 0x000fe200018e06ff */
[----:B------:R-:W-:Y:S01]  /*14c970*/  IADD3 R51, PT, PT, R38, R35, RZ ;  /* 0x0000002326337210 */ /* 0x000fe20007ffe0ff */
[----:B------:R-:W-:-:S03]  /*14c980*/  IMAD.WIDE.U32 R14, R12, -0x45f6b800, R14 ;  /* 0xba0948000c0e7825 */ /* 0x000fc600078e000e */
[----:B------:R-:W-:Y:S01]  /*14c990*/  IADD3.X R114, P3, PT, R43, R115, RZ, P2, !PT ;  /* 0x000000732b727210 */ /* 0x000fe2000177e4ff */
[----:B------:R-:W-:Y:S01]  /*14c9a0*/  IMAD.X R37, RZ, RZ, RZ, P5 ;  /* 0x000000ffff257224 */ /* 0x000fe200028e06ff */
[----:B------:R-:W-:Y:S01]  /*14c9b0*/  IADD3 RZ, P5, PT, R40, R35, RZ ;  /* 0x0000002328ff7210 */ /* 0x000fe20007fbe0ff */
[----:B------:R-:W-:Y:S01]  /*14c9c0*/  IMAD.IADD R40, R15, 0x1, R141 ;  /* 0x000000010f287824 */ /* 0x000fe200078e028d */
[----:B------:R-:W-:Y:S01]  /*14c9d0*/  IADD3.X R14, P2, PT, R7, R14, RZ, P4, !PT ;  /* 0x0000000e070e7210 */ /* 0x000fe2000275e4ff */
[----:B------:R-:W-:Y:S01]  /*14c9e0*/  IMAD.IADD R7, R31, 0x1, R130 ;  /* 0x000000011f077824 */ /* 0x000fe200078e0282 */
[----:B------:R-:W-:Y:S01]  /*14c9f0*/  IADD3.X R32, P4, PT, R39, R30, RZ, P3, !PT ;  /* 0x0000001e27207210 */ /* 0x000fe20001f9e4ff */
[----:B------:R-:W-:Y:S01]  /*14ca00*/  IMAD.MOV.U32 R36, RZ, RZ, R41 ;  /* 0x000000ffff247224 */ /* 0x000fe200078e0029 */
[----:B------:R-:W-:Y:S01]  /*14ca10*/  IADD3.X R15, P2, PT, R33, R40, RZ, P2, !PT ;  /* 0x00000028210f7210 */ /* 0x000fe2000175e4ff */
[----:B------:R-:W-:Y:S01]  /*14ca20*/  IMAD.WIDE.U32 R40, R11, -0x45f6b800, RZ ;  /* 0xba0948000b287825 */ /* 0x000fe200078e00ff */
[----:B------:R-:W-:-:S02]  /*14ca30*/  IADD3 RZ, P3, PT, R14, R34, RZ ;  /* 0x000000220eff7210 */ /* 0x000fc40007f7e0ff */
[----:B------:R-:W-:Y:S01]  /*14ca40*/  IADD3.X R33, P4, PT, R114, R7, RZ, P4, !PT ;  /* 0x0000000772217210 */ /* 0x000fe2000279e4ff */
[----:B------:R-:W-:Y:S01]  /*14ca50*/  IMAD.WIDE.U32.X R30, R11, 0x170b5d44, R36, P5 ;  /* 0x170b5d440b1e7825 */ /* 0x000fe200028e0424 */
[----:B------:R-:W-:Y:S02]  /*14ca60*/  IADD3.X R7, P2, PT, RZ, RZ, RZ, P2, !PT ;  /* 0x000000ffff077210 */ /* 0x000fe4000175e4ff */
[----:B------:R-:W-:Y:S01]  /*14ca70*/  IADD3.X RZ, P3, PT, R15, R51, RZ, P3, !PT ;  /* 0x000000330fff7210 */ /* 0x000fe20001f7e4ff */
[C---:B------:R-:W-:Y:S01]  /*14ca80*/  IMAD R39, R10.reuse, 0x1ef3622f, R40 ;  /* 0x1ef3622f0a277824 */ /* 0x040fe200078e0228 */
[----:B------:R-:W-:Y:S01]  /*14ca90*/  IADD3.X R49, P4, PT, RZ, RZ, RZ, P4, !PT ;  /* 0x000000ffff317210 */ /* 0x000fe2000279e4ff */
[----:B------:R-:W-:Y:S01]  /*14caa0*/  IMAD.X R43, RZ, RZ, RZ, P2 ;  /* 0x000000ffff2b7224 */ /* 0x000fe200010e06ff */
[----:B------:R-:W-:Y:S01]  /*14cab0*/  IADD3.X R7, P3, PT, R7, R30, RZ, P3, !PT ;  /* 0x0000001e07077210 */ /* 0x000fe20001f7e4ff */
[----:B------:R-:W-:Y:S01]  /*14cac0*/  IMAD.WIDE.U32 R34, R10, -0x45f6b800, RZ ;  /* 0xba0948000a227825 */ /* 0x000fe200078e00ff */
[----:B------:R-:W-:-:S02]  /*14cad0*/  IADD3 RZ, P2, PT, R32, R112, RZ ;  /* 0x0000007020ff7210 */ /* 0x000fc40007f5e0ff */
[----:B------:R-:W-:Y:S01]  /*14cae0*/  IADD3.X R31, P3, PT, R43, R31, RZ, P3, !PT ;  /* 0x0000001f2b1f7210 */ /* 0x000fe20001f7e4ff */
[----:B------:R-:W-:Y:S01]  /*14caf0*/  IMAD.WIDE.U32 R40, P5, R10, 0x1ef3622f, R40 ;  /* 0x1ef3622f0a287825 */ /* 0x000fe200078a0028 */
[----:B------:R-:W-:-:S03]  /*14cb00*/  IADD3.X RZ, P2, PT, R33, R113, RZ, P2, !PT ;  /* 0x0000007121ff7210 */ /* 0x000fc6000175e4ff */
[----:B------:R-:W-:-:S04]  /*14cb10*/  IMAD.WIDE.U32 R8, R12, 0xf5138f, R8 ;  /* 0x00f5138f0c087825 */ /* 0x000fc800078e0008 */
[----:B------:R-:W-:Y:S01]  /*14cb20*/  IMAD.X R51, RZ, RZ, RZ, P4 ;  /* 0x000000ffff337224 */ /* 0x000fe200020e06ff */
[----:B------:R-:W-:Y:S01]  /*14cb30*/  IADD3 RZ, P4, PT, R40, R35, RZ ;  /* 0x0000002328ff7210 */ /* 0x000fe20007f9e0ff */
[----:B------:R-:W-:Y:S01]  /*14cb40*/  IMAD.X R37, RZ, RZ, RZ, P5 ;  /* 0x000000ffff257224 */ /* 0x000fe200028e06ff */
        /* <DEDUP_REMOVED lines=12> */
[----:B------:R-:W-:Y:S01]  /*14cc10*/  IMAD.WIDE.U32 R16, R11, 0xf5138f, RZ ;  /* 0x00f5138f0b107825 */ /* 0x000fe200078e00ff */
[----:B------:R-:W-:Y:S02]  /*14cc20*/  IADD3.X R7, P5, PT, RZ, RZ, RZ, P5, !PT ;  /* 0x000000ffff077210 */ /* 0x000fe40002fbe4ff */
[----:B------:R-:W-:Y:S01]  /*14cc30*/  IADD3.X R138, P2, PT, R51, R139, RZ, P2, !PT ;  /* 0x0000008b338a7210 */ /* 0x000fe2000175e4ff */
[----:B------:R-:W-:Y:S01]  /*14cc40*/  IMAD R51, R10, 0x1a22d9f3, R16 ;  /* 0x1a22d9f30a337824 */ /* 0x000fe200078e0210 */
[----:B------:R-:W-:Y:S01]  /*14cc50*/  IADD3.X R7, P3, PT, R7, R36, RZ, P3, !PT ;  /* 0x0000002407077210 */ /* 0x000fe20001f7e4ff */
[----:B------:R-:W-:Y:S01]  /*14cc60*/  IMAD R151, R18, R52, R150 ;  /* 0x0000003412977224 */ /* 0x000fe200078e0296 */
[----:B------:R-:W-:Y:S01]  /*14cc70*/  IADD3.X R13, PT, PT, RZ, RZ, RZ, P5, !PT ;  /* 0x000000ffff0d7210 */ /* 0x000fe20002ffe4ff */
[----:B------:R-:W-:Y:S01]  /*14cc80*/  IMAD.WIDE.U32 R14, R10, 0x30000000, R14 ;  /* 0x300000000a0e7825 */ /* 0x000fe200078e000e */
[----:B------:R-:W-:-:S02]  /*14cc90*/  IADD3.X R41, P4, PT, R41, R34, RZ, P4, !PT ;  /* 0x0000002229297210 */ /* 0x000fc4000279e4ff */
[----:B------:R-:W-:Y:S01]  /*14cca0*/  IADD3.X R13, P3, PT, R13, R37, RZ, P3, !PT ;  /* 0x000000250d0d7210 */ /* 0x000fe20001f7e4ff */
[----:B------:R-:W-:Y:S01]  /*14ccb0*/  IMAD.WIDE.U32 R34, P5, R10, 0x1a22d9f3, R16 ;  /* 0x1a22d9f30a227825 */ /* 0x000fe200078a0010 */
[----:B------:R-:W-:-:S03]  /*14ccc0*/  IADD3.X R8, P2, PT, R8, R9, RZ, P2, !PT ;  /* 0x0000000908087210 */ /* 0x000fc6000175e4ff */
[----:B------:R-:W-:Y:S01]  /*14ccd0*/  IMAD.WIDE.U32 R16, R12, 0x6ca1493b, R32 ;  /* 0x6ca1493b0c107825 */ /* 0x000fe200078e0020 */
[----:B------:R-:W-:-:S03]  /*14cce0*/  IADD3.X R9, P2, PT, R138, R41, RZ, P2, !PT ;  /* 0x000000298a097210 */ /* 0x000fc6000175e4ff */
[----:B------:R-:W-:Y:S01]  /*14ccf0*/  IMAD.IADD R40, R17, 0x1, R47 ;  /* 0x0000000111287824 */ /* 0x000fe200078e022f */
[----:B------:R-:W-:Y:S01]  /*14cd00*/  IADD3.X R16, P3, PT, R7, R16, RZ, P3, !PT ;  /* 0x0000001007107210 */ /* 0x000fe20001f7e4ff */
[----:B------:R-:W-:Y:S01]  /*14cd10*/  IMAD.WIDE.U32 R32, R10, 0xf5138f, RZ ;  /* 0x00f5138f0a207825 */ /* 0x000fe200078e00ff */
[----:B------:R-:W-:Y:S02]  /*14cd20*/  IADD3.X R47, P2, PT, RZ, RZ, RZ, P2, !PT ;  /* 0x000000ffff2f7210 */ /* 0x000fe4000175e4ff */
[----:B------:R-:W-:Y:S01]  /*14cd30*/  IADD3.X R17, P3, PT, R13, R40, RZ, P3, !PT ;  /* 0x000000280d117210 */ /* 0x000fe20001f7e4ff */
[----:B------:R-:W-:Y:S01]  /*14cd40*/  IMAD.X R37, RZ, RZ, RZ, P5 ;  /* 0x000000ffff257224 */ /* 0x000fe200028e06ff */
[----:B------:R-:W-:Y:S01]  /*14cd50*/  IADD3 RZ, P5, PT, R34, R33, RZ ;  /* 0x0000002122ff7210 */ /* 0x000fe20007fbe0ff */
[----:B------:R-:W-:Y:S01]  /*14cd60*/  IMAD.MOV.U32 R36, RZ, RZ, R35 ;  /* 0x000000ffff247224 */ /* 0x000fe200078e0023 */
[----:B------:R-:W-:Y:S01]  /*14cd70*/  IADD3.X R7, P3, PT, RZ, RZ, RZ, P3, !PT ;  /* 0x000000ffff077210 */ /* 0x000fe20001f7e4ff */
[----:B------:R-:W-:-:S04]  /*14cd80*/  IMAD.WIDE.U32 R34, R11, 0x6ca1493b, RZ ;  /* 0x6ca1493b0b227825 */ /* 0x000fc800078e00ff */
[----:B------:R-:W-:Y:S02]  /*14cd90*/  IMAD.IADD R33, R51, 0x1, R33 ;  /* 0x0000000133217824 */ /* 0x000fe400078e0221 */
[----:B------:R-:W-:Y:S01]  /*14cda0*/  IMAD.WIDE.U32.X R36, R11, 0x1a22d9f3, R36, P5 ;  /* 0x1a22d9f30b247825 */ /* 0x000fe200028e0424 */
[----:B------:R-:W-:-:S03]  /*14cdb0*/  IADD3 RZ, P5, PT, R16, R32, RZ ;  /* 0x0000002010ff7210 */ /* 0x000fc60007fbe0ff */
[----:B------:R-:W-:Y:S01]  /*14cdc0*/  IMAD.X R43, RZ, RZ, RZ, P3 ;  /* 0x000000ffff2b7224 */ /* 0x000fe200018e06ff */
[----:B------:R-:W-:Y:S01]  /*14cdd0*/  IADD3.X RZ, P5, PT, R17, R33, RZ, P5, !PT ;  /* 0x0000002111ff7210 */ /* 0x000fe20002fbe4ff */
[----:B------:R-:W-:-:S04]  /*14cde0*/  IMAD.WIDE.U32 R40, P3, R10, -0x39c4fa40, R34 ;  /* 0xc63b05c00a287825 */ /* 0x000fc80007860022 */
[----:B------:R-:W-:Y:S02]  /*14cdf0*/  IMAD.IADD R13, R131, 0x1, R137 ;  /* 0x00000001830d7824 */ /* 0x000fe400078e0289 */
[----:B------:R-:W-:Y:S01]  /*14ce00*/  IMAD.X R49, RZ, RZ, RZ, P2 ;  /* 0x000000ffff317224 */ /* 0x000fe200010e06ff */
[----:B------:R-:W-:Y:S01]  /*14ce10*/  IADD3 RZ, P2, PT, R8, R136, RZ ;  /* 0x0000008808ff7210 */ /* 0x000fe20007f5e0ff */
[----:B------:R-:W-:Y:S01]  /*14ce20*/  IMAD.X R35, RZ, RZ, RZ, P3 ;  /* 0x000000ffff237224 */ /* 0x000fe200018e06ff */
[----:B------:R-:W-:Y:S01]  /*14ce30*/  IADD3.X R7, P3, PT, R7, R36, RZ, P5, !PT ;  /* 0x0000002407077210 */ /* 0x000fe20002f7e4ff */
[----:B------:R-:W-:Y:S01]  /*14ce40*/  IMAD.WIDE.U32 R32, R10, 0x6ca1493b, RZ ;  /* 0x6ca1493b0a207825 */ /* 0x000fe200078e00ff */
[----:B------:R-:W-:Y:S02]  /*14ce50*/  IADD3.X RZ, P2, PT, R9, R13, RZ, P2, !PT ;  /* 0x0000000d09ff7210 */ /* 0x000fe4000175e4ff */
[----:B------:R-:W-:Y:S01]  /*14ce60*/  IADD3.X R36, P3, PT, R43, R37, RZ, P3, !PT ;  /* 0x000000252b247210 */ /* 0x000fe20001f7e4ff */
[----:B------:R-:W-:Y:S01]  /*14ce70*/  IMAD.WIDE.U32 R12, R12, 0x17c510ea, R8 ;  /* 0x17c510ea0c0c7825 */ /* 0x000fe200078e0008 */
[----:B------:R-:W-:-:S02]  /*14ce80*/  IADD3 RZ, P5, PT, R40, R33, RZ ;  /* 0x0000002128ff7210 */ /* 0x000fc40007fbe0ff */
[----:B------:R-:W-:Y:S01]  /*14ce90*/  IADD3.X R42, P2, PT, R47, R134, RZ, P2, !PT ;  /* 0x000000862f2a7210 */ /* 0x000fe2000175e4ff */
[----:B------:R-:W-:Y:S01]  /*14cea0*/  IMAD R111, R10, -0x39c4fa40, R34 ;  /* 0xc63b05c00a6f7824 */ /* 0x000fe200078e0222 */
[----:B------:R-:W-:Y:S01]  /*14ceb0*/  MOV R34, R41 ;  /* 0x0000002900227202 */ /* 0x000fe20000000f00 */
[----:B------:R-:W-:Y:S01]  /*14cec0*/  IMAD.IADD R131, R13, 0x1, R131 ;  /* 0x000000010d837824 */ /* 0x000fe200078e0283 */
[----:B------:R-:W-:Y:S01]  /*14ced0*/  IADD3.X R12, P3, PT, R7, R12, RZ, P3, !PT ;  /* 0x0000000c070c7210 */ /* 0x000fe20001f7e4ff */
[----:B------:R-:W-:Y:S01]  /*14cee0*/  IMAD.IADD R33, R111, 0x1, R33 ;  /* 0x000000016f217824 */ /* 0x000fe200078e0221 */
[----:B------:R-:W-:Y:S01]  /*14cef0*/  IADD3.X R41, P0, PT, RZ, RZ, RZ, P0, !PT ;  /* 0x000000ffff297210 */ /* 0x000fe2000071e4ff */
[----:B------:R-:W-:Y:S01]  /*14cf00*/  IMAD.WIDE.U32.X R8, R11, -0x39c4fa40, R34, P5 ;  /* 0xc63b05c00b087825 */ /* 0x000fe200028e0422 */
[----:B------:R-:W-:Y:S02]  /*14cf10*/  IADD3 RZ, P5, PT, R12, R32, RZ ;  /* 0x000000200cff7210 */ /* 0x000fe40007fbe0ff */
[----:B------:R-:W-:Y:S01]  /*14cf20*/  IADD3.X R13, P3, PT, R36, R131, RZ, P3, !PT ;  /* 0x00000083240d7210 */ /* 0x000fe20001f7e4ff */
[----:B------:R-:W-:Y:S01]  /*14cf30*/  IMAD.WIDE.U32 R30, R10, -0x45f6b800, R30 ;  /* 0xba0948000a1e7825 */ /* 0x000fe200078e001e */
[----:B------:R-:W-:-:S02]  /*14cf40*/  IADD3.X R40, P2, PT, R49, R135, RZ, P2, !PT ;  /* 0x0000008731287210 */ /* 0x000fc4000175e4ff */
[----:B------:R-:W-:Y:S01]  /*14cf50*/  IADD3.X R41, P4, PT, RZ, R41, RZ, P4, !PT ;  /* 0x00000029ff297210 */ /* 0x000fe2000279e4ff */
[----:B------:R-:W-:Y:S01]  /*14cf60*/  IMAD.WIDE.U32 R16, R10, 0xf5138f, R16 ;  /* 0x00f5138f0a107825 */ /* 0x000fe200078e0010 */
[----:B------:R-:W-:Y:S02]  /*14cf70*/  IADD3.X RZ, P5, PT, R13, R33, RZ, P5, !PT ;  /* 0x000000210dff7210 */ /* 0x000fe40002fbe4ff */
[----:B------:R-:W-:Y:S01]  /*14cf80*/  IADD3.X R35, P3, PT, RZ, RZ, RZ, P3, !PT ;  /* 0x000000ffff237210 */ /* 0x000fe20001f7e4ff */
[----:B------:R-:W-:Y:S01]  /*14cf90*/  IMAD.WIDE.U32 R32, R11, 0x17c510ea, RZ ;  /* 0x17c510ea0b207825 */ /* 0x000fe200078e00ff */
[----:B------:R-:W-:Y:S02]  /*14cfa0*/  IADD3.X R7, P1, PT, R153, R146, RZ, P1, !PT ;  /* 0x0000009299077210 */ /* 0x000fe40000f3e4ff */
[----:B------:R-:W-:Y:S01]  /*14cfb0*/  IADD3.X R41, P2, PT, R42, R41, RZ, P2, !PT ;  /* 0x000000292a297210 */ /* 0x000fe2000175e4ff */
[----:B------:R-:W-:Y:S01]  /*14cfc0*/  IMAD.IADD R39, R31, 0x1, R39 ;  /* 0x000000011f277824 */ /* 0x000fe200078e0227 */
[----:B------:R-:W-:Y:S01]  /*14cfd0*/  IADD3.X R37, PT, PT, RZ, RZ, RZ, P4, P0 ;  /* 0x000000ffff257210 */ /* 0x000fe200027e04ff */
[----:B------:R-:W-:Y:S01]  /*14cfe0*/  IMAD.WIDE.U32 R52, R19, R52, R6 ;  /* 0x0000003413347225 */ /* 0x000fe200078e0006 */
[----:B------:R-:W-:-:S02]  /*14cff0*/  IADD3.X R34, P0, PT, R35, R8, RZ, P5, !PT ;  /* 0x0000000823227210 */ /* 0x000fc40002f1e4ff */
[----:B------:R-:W-:Y:S01]  /*14d000*/  IADD3.X R40, P2, PT, R40, R37, RZ, P2, !PT ;  /* 0x0000002528287210 */ /* 0x000fe2000175e4ff */
[----:B------:R-:W-:Y:S01]  /*14d010*/  IMAD.X R8, RZ, RZ, RZ, P3 ;  /* 0x000000ffff087224 */ /* 0x000fe200018e06ff */
[----:B------:R-:W-:Y:S01]  /*14d020*/  MOV R119, R16 ;  /* 0x0000001000777202 */ /* 0x000fe20000000f00 */
        /* <DEDUP_REMOVED lines=19> */
[----:B------:R-:W-:-:S03]  /*14d160*/  IMAD.IADD R51, R17, 0x1, R51 ;  /* 0x0000000111337824 */ /* 0x000fc600078e0233 */
[----:B------:R-:W-:Y:S02]  /*14d170*/  IADD3.X RZ, P4, PT, R7, R151, RZ, P4, !PT ;  /* 0x0000009707ff7210 */ /* 0x000fe4000279e4ff */
[----:B------:R-:W-:Y:S02]  /*14d180*/  IADD3.X R7, P1, PT, RZ, RZ, RZ, P1, !PT ;  /* 0x000000ffff077210 */ /* 0x000fe40000f3e4ff */
[----:B------:R-:W-:Y:S02]  /*14d190*/  IADD3.X R6, P5, PT, R11, R8, RZ, P5, !PT ;  /* 0x000000080b067210 */ /* 0x000fe40002fbe4ff */
[----:B------:R-:W-:Y:S02]  /*14d1a0*/  IADD3.X R8, PT, PT, RZ, RZ, RZ, P0, !PT ;  /* 0x000000ffff087210 */ /* 0x000fe400007fe4ff */
[----:B------:R-:W-:Y:S02]  /*14d1b0*/  IADD3.X R11, P4, PT, R7, R222, RZ, P4, !PT ;  /* 0x000000de070b7210 */ /* 0x000fe4000279e4ff */
[----:B------:R-:W-:-:S02]  /*14d1c0*/  IADD3.X R7, P2, PT, RZ, RZ, RZ, P2, !PT ;  /* 0x000000ffff077210 */ /* 0x000fc4000175e4ff */
[----:B------:R-:W-:Y:S01]  /*14d1d0*/  IADD3.X R8, P0, PT, R8, R9, RZ, P5, !PT ;  /* 0x0000000908087210 */ /* 0x000fe20002f1e4ff */
[----:B------:R-:W-:Y:S01]  /*14d1e0*/  IMAD.IADD R9, R15, 0x1, R38 ;  /* 0x000000010f097824 */ /* 0x000fe200078e0226 */
[----:B------:R-:W-:Y:S01]  /*14d1f0*/  IADD3.X R223, PT, PT, R223, RZ, RZ, P4, P1 ;  /* 0x000000ffdfdf7210 */ /* 0x000fe200027e24ff */
[----:B------:R-:W-:Y:S01]  /*14d200*/  IMAD.MOV.U32 R15, RZ, RZ, R14 ;  /* 0x000000ffff0f7224 */ /* 0x000fe200078e000e */
[----:B------:R-:W-:Y:S01]  /*14d210*/  IADD3.X R6, P3, P0, R6, RZ, R7, P0, P3 ;  /* 0x000000ff06067210 */ /* 0x000fe20000066407 */
[----:B------:R-:W-:Y:S02]  /*14d220*/  IMAD.X R7, RZ, RZ, RZ, P2 ;  /* 0x000000ffff077224 */ /* 0x000fe400010e06ff */
[----:B------:R-:W-:-:S03]  /*14d230*/  IMAD.MOV.U32 R14, RZ, RZ, R51 ;  /* 0x000000ffff0e7224 */ /* 0x000fc600078e0033 */
[----:B------:R-:W-:Y:S02]  /*14d240*/  IADD3.X R8, PT, PT, R8, RZ, R7, P3, P0 ;  /* 0x000000ff08087210 */ /* 0x000fe40001fe0407 */
[----:B------:R-:W-:Y:S01]  /*14d250*/  IADD3 R34, P0, PT, R6, R11, RZ ;  /* 0x0000000b06227210 */ /* 0x000fe20007f1e0ff */
[----:B------:R-:W-:-:S04]  /*14d260*/  IMAD.WIDE.U32 R6, R10, 0x6ca1493b, R12 ;  /* 0x6ca1493b0a067825 */ /* 0x000fc800078e000c */
[----:B------:R-:W-:Y:S01]  /*14d270*/  IMAD.X R223, R8, 0x1, R223, P0 ;  /* 0x0000000108df7824 */ /* 0x000fe200000e06df */
[----:B------:R-:W-:Y:S01]  /*14d280*/  ISETP.GE.U32.AND P0, PT, R34, 0x17c510ea, PT ;  /* 0x17c510ea2200780c */ /* 0x000fe20003f06070 */
[----:B------:R-:W-:-:S03]  /*14d290*/  IMAD.WIDE.U32 R10, R10, 0x17c510ea, R32 ;  /* 0x17c510ea0a0a7825 */ /* 0x000fc600078e0020 */
[----:B------:R-:W-:Y:S01]  /*14d2a0*/  ISETP.GE.U32.AND.EX P0, PT, R223, 0x1ae3a46, PT, P0 ;  /* 0x01ae3a46df00780c */ /* 0x000fe20003f06100 */
[----:B------:R-:W-:Y:S01]  /*14d2b0*/  IMAD.IADD R111, R7, 0x1, R111 ;  /* 0x00000001076f7824 */ /* 0x000fe200078e026f */
[----:B------:R-:W-:Y:S01]  /*14d2c0*/  MOV R12, R223 ;  /* 0x000000df000c7202 */ /* 0x000fe20000000f00 */
        /* <DEDUP_REMOVED lines=8> */
[----:B0-----:R-:W-:Y:S06]  /*14d350*/  @!P0 BRA `(.L_x_1346) ;  /* 0x0000000400388947 */ /* 0x001fec0003800000 */
        /* <DEDUP_REMOVED lines=65> */
.L_x_1348:
[----:B------:R-:W-:Y:S05]  /*14d770*/  BSYNC.RELIABLE B3 ;  /* 0x0000000000037941 */ /* 0x000fea0003800100 */
.L_x_1347:
        /* <DEDUP_REMOVED lines=12> */
.L_x_1346:
[----:B------:R-:W-:Y:S05]  /*14d840*/  BSYNC.RECONVERGENT B2 ;  /* 0x0000000000027941 */ /* 0x000fea0003800200 */
.L_x_1345:
[-C--:B------:R-:W-:Y:S01]  /*14d850*/  IMAD.WIDE.U32 R6, R192, R96.reuse, RZ ;  /* 0x00000060c0067225 */ /* 0x080fe200078e00ff */
[----:B------:R-:W-:Y:S01]  /*14d860*/  LOP3.LUT R73, R73, 0xfffffffe, RZ, 0xc0, !PT ;  /* 0xfffffffe49497812 */ /* 0x000fe200078ec0ff */
[----:B------:R-:W-:Y:S02]  /*14d870*/  BSSY.RECONVERGENT B2, `(.L_x_1349) ;  /* 0x0000562000027945 */ /* 0x000fe40003800200 */
[----:B------:R-:W-:-:S04]  /*14d880*/  IMAD.WIDE.U32 R212, R191, R96, RZ ;  /* 0x00000060bfd47225 */ /* 0x000fc800078e00ff */
[----:B------:R-:W-:-:S04]  /*14d890*/  IMAD.WIDE.U32 R6, P0, R97, R191, R6 ;  /* 0x000000bf61067225 */ /* 0x000fc80007800006 */
[----:B------:R-:W-:Y:S01]  /*14d8a0*/  IMAD.MOV.U32 R30, RZ, RZ, R7 ;  /* 0x000000ffff1e7224 */ /* 0x000fe200078e0007 */
[----:B------:R-:W-:Y:S01]  /*14d8b0*/  IADD3 R214, P5, PT, R213, R6, RZ ;  /* 0x00000006d5d67210 */ /* 0x000fe20007fbe0ff */
[----:B------:R-:W-:-:S04]  /*14d8c0*/  IMAD.WIDE.U32 R10, R192, R95, RZ ;  /* 0x0000005fc00a7225 */ /* 0x000fc800078e00ff */
[----:B------:R-:W-:-:S04]  /*14d8d0*/  IMAD.WIDE.U32 R6, R192, R91, RZ ;  /* 0x0000005bc0067225 */ /* 0x000fc800078e00ff */
[----:B------:R-:W-:Y:S02]  /*14d8e0*/  IMAD.X R31, RZ, RZ, RZ, P0 ;  /* 0x000000ffff1f7224 */ /* 0x000fe400000e06ff */
[----:B------:R-:W-:-:S04]  /*14d8f0*/  IMAD.WIDE.U32 R10, P0, R94, R191, R10 ;  /* 0x000000bf5e0a7225 */ /* 0x000fc8000780000a */
[----:B------:R-:W-:-:S04]  /*14d900*/  IMAD.WIDE.U32 R210, R191, R95, RZ ;  /* 0x0000005fbfd27225 */ /* 0x000fc800078e00ff */
        /* <DEDUP_REMOVED lines=12> */
[----:B------:R-:W-:-:S04]  /*14d9d0*/  IMAD.WIDE.U32 R38, R191, R89, RZ ;  /* 0x00000059bf267225 */ /* 0x000fc800078e00ff */
[----:B------:R-:W-:-:S04]  /*14d9e0*/  IMAD.WIDE.U32 R10, R192, R87, RZ ;  /* 0x00000057c00a7225 */ /* 0x000fc800078e00ff */
[----:B------:R-:W-:Y:S02]  /*14d9f0*/  IMAD.MOV.U32 R124, RZ, RZ, R7 ;  /* 0x000000ffff7c7224 */ /* 0x000fe400078e0007 */
[----:B------:R-:W-:-:S04]  /*14da00*/  IMAD.WIDE.U32 R16, P1, R92, R191, R16 ;  /* 0x000000bf5c107225 */ /* 0x000fc80007820010 */
[----:B------:R-:W-:Y:S01]  /*14da10*/  IMAD.X R199, RZ, RZ, RZ, P3 ;  /* 0x000000ffffc77224 */ /* 0x000fe200018e06ff */
[----:B------:R-:W-:Y:S01]  /*14da20*/  IADD3 R203, P3, PT, R39, R32, RZ ;  /* 0x0000002027cb7210 */ /* 0x000fe20007f7e0ff */
[----:B------:R-:W-:Y:S01]  /*14da30*/  IMAD.WIDE.U32.X R30, R97, R192, R30, P5 ;  /* 0x000000c0611e7225 */ /* 0x000fe200028e041e */
[----:B------:R-:W-:-:S03]  /*14da40*/  MOV R44, R17 ;  /* 0x00000011002c7202 */ /* 0x000fc60000000f00 */
[----:B------:R-:W-:-:S04]  /*14da50*/  IMAD.WIDE.U32.X R124, R90, R192, R124, P2 ;  /* 0x000000c05a7c7225 */ /* 0x000fc800010e047c */
[----:B------:R-:W-:-:S04]  /*14da60*/  IMAD.WIDE.U32 R172, R191, R93, RZ ;  /* 0x0000005dbfac7225 */ /* 0x000fc800078e00ff */
[----:B------:R-:W-:Y:S02]  /*14da70*/  IMAD.MOV.U32 R198, RZ, RZ, R33 ;  /* 0x000000ffffc67224 */ /* 0x000fe400078e0021 */
[----:B------:R-:W-:-:S04]  /*14da80*/  IMAD.WIDE.U32 R36, P5, R92, R185, R208 ;  /* 0x000000b95c247225 */ /* 0x000fc800078a00d0 */
[----:B------:R-:W-:-:S04]  /*14da90*/  IMAD.WIDE.U32 R158, P2, R97, R189, R158 ;  /* 0x000000bd619e7225 */ /* 0x000fc8000784009e */
[----:B------:R-:W-:-:S04]  /*14daa0*/  IMAD.WIDE.U32 R32, P4, R86, R191, R10 ;  /* 0x000000bf56207225 */ /* 0x000fc8000788000a */
[----:B------:R-:W-:-:S04]  /*14dab0*/  IMAD.WIDE.U32 R174, R191, R87, RZ ;  /* 0x00000057bfae7225 */ /* 0x000fc800078e00ff */
[----:B------:R-:W-:-:S04]  /*14dac0*/  IMAD.WIDE.U32 R6, R185, R93, RZ ;  /* 0x0000005db9067225 */ /* 0x000fc800078e00ff */
[----:B------:R-:W-:-:S04]  /*14dad0*/  IMAD.WIDE.U32 R46, R189, R96, RZ ;  /* 0x00000060bd2e7225 */ /* 0x000fc800078e00ff */
[----:B------:R-:W-:-:S04]  /*14dae0*/  IMAD.WIDE.U32 R112, R190, R95, RZ ;  /* 0x0000005fbe707225 */ /* 0x000fc800078e00ff */
[----:B------:R-:W-:Y:S01]  /*14daf0*/  IMAD.X R45, RZ, RZ, RZ, P1 ;  /* 0x000000ffff2d7224 */ /* 0x000fe200008e06ff */
[----:B------:R-:W-:Y:S01]  /*14db00*/  IADD3 R215, P1, PT, R173, R16, RZ ;  /* 0x00000010add77210 */ /* 0x000fe20007f3e0ff */
[----:B------:R-:W-:Y:S01]  /*14db10*/  IMAD.MOV.U32 R40, RZ, RZ, R37 ;  /* 0x000000ffff287224 */ /* 0x000fe200078e0025 */
[----:B------:R-:W-:Y:S01]  /*14db20*/  IADD3.X R37, PT, PT, RZ, RZ, RZ, P2, !PT ;  /* 0x000000ffff257210 */ /* 0x000fe200017fe4ff */
[----:B------:R-:W-:Y:S01]  /*14db30*/  IMAD.X R17, RZ, RZ, RZ, P4 ;  /* 0x000000ffff117224 */ /* 0x000fe200020e06ff */
[----:B------:R-:W-:Y:S01]  /*14db40*/  IADD3 R194, P4, PT, R175, R32, RZ ;  /* 0x00000020afc27210 */ /* 0x000fe20007f9e0ff */
[----:B------:R-:W-:Y:S01]  /*14db50*/  IMAD.X R41, RZ, RZ, RZ, P5 ;  /* 0x000000ffff297224 */ /* 0x000fe200028e06ff */
[----:B------:R-:W-:Y:S01]  /*14db60*/  IADD3 RZ, P5, PT, R36, R7, RZ ;  /* 0x0000000724ff7210 */ /* 0x000fe20007fbe0ff */
[----:B------:R-:W-:Y:S01]  /*14db70*/  IMAD.WIDE.U32.X R198, R88, R192, R198, P3 ;  /* 0x000000c058c67225 */ /* 0x000fe200018e04c6 */
[----:B------:R-:W-:-:S03]  /*14db80*/  IADD3 R35, P2, PT, R158, R47, RZ ;  /* 0x0000002f9e237210 */ /* 0x000fc60007f5e0ff */
[----:B------:R-:W-:-:S04]  /*14db90*/  IMAD.WIDE.U32 R110, R190, R93, RZ ;  /* 0x0000005dbe6e7225 */ /* 0x000fc800078e00ff */
[----:B------:R-:W-:-:S04]  /*14dba0*/  IMAD.WIDE.U32 R122, R190, R91, RZ ;  /* 0x0000005bbe7a7225 */ /* 0x000fc800078e00ff */
[----:B------:R-:W-:Y:S02]  /*14dbb0*/  IMAD.MOV.U32 R16, RZ, RZ, R33 ;  /* 0x000000ffff107224 */ /* 0x000fe400078e0021 */
[----:B------:R-:W-:-:S04]  /*14dbc0*/  IMAD.WIDE.U32 R206, R189, R95, RZ ;  /* 0x0000005fbdce7225 */ /* 0x000fc800078e00ff */
[----:B------:R-:W-:-:S04]  /*14dbd0*/  IMAD.WIDE.U32 R112, P3, R94, R189, R112 ;  /* 0x000000bd5e707225 */ /* 0x000fc80007860070 */
[----:B------:R-:W-:Y:S02]  /*14dbe0*/  IMAD.MOV.U32 R36, RZ, RZ, R159 ;  /* 0x000000ffff247224 */ /* 0x000fe400078e009f */
[----:B------:R-:W-:Y:S01]  /*14dbf0*/  IMAD.WIDE.U32.X R48, R94, R192, R48, P0 ;  /* 0x000000c05e307225 */ /* 0x000fe200000e0430 */
[----:B------:R-:W-:-:S03]  /*14dc00*/  IADD3 RZ, P0, PT, RZ, R212, RZ ;  /* 0x000000d4ffff7210 */ /* 0x000fc60007f1e0ff */
[----:B------:R-:W-:Y:S01]  /*14dc10*/  IMAD.WIDE.U32.X R44, R92, R192, R44, P1 ;  /* 0x000000c05c2c7225 */ /* 0x000fe200008e042c */
[----:B------:R-:W-:-:S03]  /*14dc20*/  IADD3.X RZ, P0, PT, RZ, R214, RZ, P0, !PT ;  /* 0x000000d6ffff7210 */ /* 0x000fc6000071e4ff */
[----:B------:R-:W-:Y:S01]  /*14dc30*/  IMAD.WIDE.U32.X R192, R86, R192, R16, P4 ;  /* 0x000000c056c07225 */ /* 0x000fe200020e0410 */
[----:B------:R-:W-:-:S03]  /*14dc40*/  IADD3.X R211, P0, PT, RZ, R30, RZ, P0, !PT ;  /* 0x0000001effd37210 */ /* 0x000fc6000071e4ff */
[----:B------:R-:W-:Y:S01]  /*14dc50*/  IMAD.X R197, RZ, RZ, RZ, P3 ;  /* 0x000000ffffc57224 */ /* 0x000fe200018e06ff */
[----:B------:R-:W-:Y:S01]  /*14dc60*/  IADD3 R175, P3, PT, R112, R207, RZ ;  /* 0x000000cf70af7210 */ /* 0x000fe20007f7e0ff */
[----:B------:R-:W-:Y:S01]  /*14dc70*/  IMAD.WIDE.U32.X R36, R97, R190, R36, P2 ;  /* 0x000000be61247225 */ /* 0x000fe200010e0424 */
[----:B------:R-:W-:-:S03]  /*14dc80*/  IADD3.X R30, P0, PT, RZ, R31, RZ, P0, !PT ;  /* 0x0000001fff1e7210 */ /* 0x000fc6000071e4ff */
[----:B------:R-:W-:Y:S01]  /*14dc90*/  IMAD.WIDE.U32 R116, R189, R93, RZ ;  /* 0x0000005dbd747225 */ /* 0x000fe200078e00ff */
[----:B------:R-:W-:-:S03]  /*14dca0*/  IADD3.X R210, P0, PT, R211, R210, RZ, P0, !PT ;  /* 0x000000d2d3d27210 */ /* 0x000fc6000071e4ff */
[----:B------:R-:W-:Y:S01]  /*14dcb0*/  IMAD.WIDE.U32 R138, R190, R89, RZ ;  /* 0x00000059be8a7225 */ /* 0x000fe200078e00ff */
[----:B------:R-:W-:-:S03]  /*14dcc0*/  IADD3.X R211, P0, PT, R30, R43, RZ, P0, !PT ;  /* 0x0000002b1ed37210 */ /* 0x000fc6000071e4ff */
[----:B------:R-:W-:-:S04]  /*14dcd0*/  IMAD.WIDE.U32 R110, P4, R92, R189, R110 ;  /* 0x000000bd5c6e7225 */ /* 0x000fc8000788006e */
[----:B------:R-:W-:-:S04]  /*14dce0*/  IMAD.WIDE.U32 R122, P2, R90, R189, R122 ;  /* 0x000000bd5a7a7225 */ /* 0x000fc8000784007a */
[----:B------:R-:W-:Y:S01]  /*14dcf0*/  IMAD.MOV.U32 R196, RZ, RZ, R113 ;  /* 0x000000ffffc47224 */ /* 0x000fe200078e0071 */
[----:B------:R-:W-:Y:S01]  /*14dd00*/  MOV R50, R123 ;  /* 0x0000007b00327202 */ /* 0x000fe20000000f00 */
[----:B------:R-:W-:Y:S01]  /*14dd10*/  IMAD.X R51, RZ, RZ, RZ, P2 ;  /* 0x000000ffff337224 */ /* 0x000fe200010e06ff */
[----:B------:R-:W-:Y:S01]  /*14dd20*/  IADD3 R167, P2, PT, R110, R117, RZ ;  /* 0x000000756ea77210 */ /* 0x000fe20007f5e0ff */
[----:B------:R-:W-:-:S04]  /*14dd30*/  IMAD.WIDE.U32.X R196, R94, R190, R196, P3 ;  /* 0x000000be5ec47225 */ /* 0x000fc800018e04c4 */
[----:B------:R-:W-:-:S04]  /*14dd40*/  IMAD.WIDE.U32 R130, R189, R89, RZ ;  /* 0x00000059bd827225 */ /* 0x000fc800078e00ff */
[----:B------:R-:W-:-:S04]  /*14dd50*/  IMAD.WIDE.U32 R138, P3, R88, R189, R138 ;  /* 0x000000bd588a7225 */ /* 0x000fc8000786008a */
[----:B------:R-:W-:Y:S02]  /*14dd60*/  IMAD.X R127, RZ, RZ, RZ, P4 ;  /* 0x000000ffff7f7224 */ /* 0x000fe400020e06ff */
        /* <DEDUP_REMOVED lines=8> */
[----:B------:R-:W-:Y:S02]  /*14ddf0*/  IMAD.MOV.U32 R132, RZ, RZ, R139 ;  /* 0x000000ffff847224 */ /* 0x000fe400078e008b */
[----:B------:R-:W-:-:S04]  /*14de00*/  IMAD.WIDE.U32 R136, R189, R87, RZ ;  /* 0x00000057bd887225 */ /* 0x000fc800078e00ff */
[----:B------:R-:W-:-:S04]  /*14de10*/  IMAD.WIDE.U32 R148, P4, R86, R189, R148 ;  /* 0x000000bd56947225 */ /* 0x000fc80007880094 */
[----:B------:R-:W-:-:S04]  /*14de20*/  IMAD.WIDE.U32.X R132, R88, R190, R132, P2 ;  /* 0x000000be58847225 */ /* 0x000fc800010e0484 */
[----:B------:R-:W-:-:S04]  /*14de30*/  IMAD.WIDE.U32 R120, R188, R95, RZ ;  /* 0x0000005fbc787225 */ /* 0x000fc800078e00ff */
[----:B------:R-:W-:-:S04]  /*14de40*/  IMAD.WIDE.U32 R156, R187, R96, RZ ;  /* 0x00000060bb9c7225 */ /* 0x000fc800078e00ff */
[----:B------:R-:W-:-:S04]  /*14de50*/  IMAD.WIDE.U32 R144, P2, R97, R187, R144 ;  /* 0x000000bb61907225 */ /* 0x000fc80007840090 */
[----:B------:R-:W-:Y:S01]  /*14de60*/  IMAD.X R17, RZ, RZ, RZ, P4 ;  /* 0x000000ffff117224 */ /* 0x000fe200020e06ff */
[----:B------:R-:W-:Y:S01]  /*14de70*/  IADD3 R162, P4, PT, R148, R137, RZ ;  /* 0x0000008994a27210 */ /* 0x000fe20007f9e0ff */
[----:B------:R-:W-:-:S04]  /*14de80*/  IMAD.WIDE.U32.X R50, R90, R190, R50, P3 ;  /* 0x000000be5a327225 */ /* 0x000fc800018e0432 */
[----:B------:R-:W-:Y:S01]  /*14de90*/  IMAD.X R171, RZ, RZ, RZ, P2 ;  /* 0x000000ffffab7224 */ /* 0x000fe200010e06ff */
[----:B------:R-:W-:Y:S01]  /*14dea0*/  IADD3 R113, P2, PT, R144, R157, RZ ;  /* 0x0000009d90717210 */ /* 0x000fe20007f5e0ff */
[----:B------:R-:W-:Y:S02]  /*14deb0*/  IMAD.MOV.U32 R16, RZ, RZ, R149 ;  /* 0x000000ffff107224 */ /* 0x000fe400078e0095 */
[----:B------:R-:W-:-:S04]  /*14dec0*/  IMAD.WIDE.U32 R142, R187, R95, RZ ;  /* 0x0000005fbb8e7225 */ /* 0x000fc800078e00ff */
[----:B------:R-:W-:-:S04]  /*14ded0*/  IMAD.WIDE.U32 R146, R188, R93, RZ ;  /* 0x0000005dbc927225 */ /* 0x000fc800078e00ff */
[----:B------:R-:W-:-:S04]  /*14dee0*/  IMAD.WIDE.U32 R164, R188, R91, RZ ;  /* 0x0000005bbca47225 */ /* 0x000fc800078e00ff */
[----:B------:R-:W-:-:S04]  /*14def0*/  IMAD.WIDE.U32 R120, P3, R94, R187, R120 ;  /* 0x000000bb5e787225 */ /* 0x000fc80007860078 */
[----:B------:R-:W-:Y:S02]  /*14df00*/  IMAD.MOV.U32 R170, RZ, RZ, R145 ;  /* 0x000000ffffaa7224 */ /* 0x000fe400078e0091 */
[----:B------:R-:W-:Y:S01]  /*14df10*/  IMAD.WIDE.U32.X R190, R86, R190, R16, P4 ;  /* 0x000000be56be7225 */ /* 0x000fe200020e0410 */
[----:B------:R-:W-:-:S03]  /*14df20*/  IADD3 R123, P4, PT, R120, R143, RZ ;  /* 0x0000008f787b7210 */ /* 0x000fc60007f9e0ff */
[----:B------:R-:W-:-:S04]  /*14df30*/  IMAD.WIDE.U32 R30, R188, R89, RZ ;  /* 0x00000059bc1e7225 */ /* 0x000fc800078e00ff */
[----:B------:R-:W-:Y:S02]  /*14df40*/  IMAD.X R141, RZ, RZ, RZ, P3 ;  /* 0x000000ffff8d7224 */ /* 0x000fe400018e06ff */
        /* <DEDUP_REMOVED lines=9> */
[----:B------:R-:W-:-:S04]  /*14dfe0*/  IMAD.WIDE.U32 R10, R212, -0x1, RZ ;  /* 0xffffffffd40a7825 */ /* 0x000fc800078e00ff */
[----:B------:R-:W-:-:S04]  /*14dff0*/  IMAD.WIDE.U32 R30, P4, R88, R187, R30 ;  /* 0x000000bb581e7225 */ /* 0x000fc8000788001e */
[----:B------:R-:W-:Y:S01]  /*14e000*/  IMAD.X R153, RZ, RZ, RZ, P2 ;  /* 0x000000ffff997224 */ /* 0x000fe200010e06ff */
[----:B------:R-:W-:Y:S01]  /*14e010*/  IADD3.X R169, PT, PT, RZ, RZ, RZ, P4, !PT ;  /* 0x000000ffffa97210 */ /* 0x000fe200027fe4ff */
        /* <DEDUP_REMOVED lines=8> */
[----:B------:R-:W-:Y:S01]  /*14e0a0*/  IMAD.WIDE.U32.X R152, R92, R188, R152, P3 ;  /* 0x000000bc5c987225 */ /* 0x000fe200018e0498 */
[----:B------:R-:W-:-:S03]  /*14e0b0*/  IADD3 R118, P3, PT, R16, R161, RZ ;  /* 0x000000a110767210 */ /* 0x000fc60007f7e0ff */
[----:B------:R-:W-:-:S04]  /*14e0c0*/  IMAD.WIDE.U32 R200, R10, 0x1, RZ ;  /* 0x000000010ac87825 */ /* 0x000fc800078e00ff */
[----:B------:R-:W-:Y:S01]  /*14e0d0*/  IMAD.WIDE.U32 R114, R186, R96, RZ ;  /* 0x00000060ba727225 */ /* 0x000fe200078e00ff */
[----:B------:R-:W-:-:S03]  /*14e0e0*/  IADD3 RZ, P1, PT, R212, R200, RZ ;  /* 0x000000c8d4ff7210 */ /* 0x000fc60007f3e0ff */
[----:B------:R-:W-:Y:S02]  /*14e0f0*/  IMAD.MOV.U32 R150, RZ, RZ, R165 ;  /* 0x000000ffff967224 */ /* 0x000fe400078e00a5 */
[----:B------:R-:W-:Y:S02]  /*14e100*/  IMAD.MOV.U32 R168, RZ, RZ, R31 ;  /* 0x000000ffffa87224 */ /* 0x000fe400078e001f */
[----:B------:R-:W-:Y:S01]  /*14e110*/  IMAD.MOV.U32 R42, RZ, RZ, R17 ;  /* 0x000000ffff2a7224 */ /* 0x000fe200078e0011 */
[----:B------:R-:W-:Y:S01]  /*14e120*/  IADD3.X R17, P0, PT, RZ, R48, RZ, P0, !PT ;  /* 0x00000030ff117210 */ /* 0x000fe2000071e4ff */
[----:B------:R-:W-:-:S04]  /*14e130*/  IMAD.WIDE.U32.X R150, R90, R188, R150, P4 ;  /* 0x000000bc5a967225 */ /* 0x000fc800020e0496 */
[----:B------:R-:W-:-:S04]  /*14e140*/  IMAD.WIDE.U32.X R168, R88, R188, R168, P2 ;  /* 0x000000bc58a87225 */ /* 0x000fc800010e04a8 */
[----:B------:R-:W-:Y:S01]  /*14e150*/  IMAD.WIDE.U32.X R42, R86, R188, R42, P3 ;  /* 0x000000bc562a7225 */ /* 0x000fe200018e042a */
[----:B------:R-:W-:-:S03]  /*14e160*/  IADD3.X R188, P0, PT, RZ, R49, RZ, P0, !PT ;  /* 0x00000031ffbc7210 */ /* 0x000fc6000071e4ff */
[----:B------:R-:W-:Y:S01]  /*14e170*/  IMAD R212, R212, -0x7af74001, -R214 ;  /* 0x8508bfffd4d47824 */ /* 0x000fe200078e0ad6 */
[----:B------:R-:W-:Y:S01]  /*14e180*/  IADD3.X R17, P0, PT, R17, R172, RZ, P0, !PT ;  /* 0x000000ac11117210 */ /* 0x000fe2000071e4ff */
[----:B------:R-:W-:-:S04]  /*14e190*/  IMAD.WIDE.U32 R32, R186, R95, RZ ;  /* 0x0000005fba207225 */ /* 0x000fc800078e00ff */
[----:B------:R-:W-:-:S04]  /*14e1a0*/  IMAD.WIDE.U32 R114, P2, R97, R185, R114 ;  /* 0x000000b961727225 */ /* 0x000fc80007840072 */
[----:B------:R-:W-:Y:S01]  /*14e1b0*/  IMAD.WIDE.U32 R48, R185, R96, RZ ;  /* 0x00000060b9307225 */ /* 0x000fe200078e00ff */
[----:B------:R-:W-:-:S03]  /*14e1c0*/  MOV R154, R115 ;  /* 0x00000073009a7202 */ /* 0x000fc60000000f00 */
[----:B------:R-:W-:Y:S01]  /*14e1d0*/  IMAD.IADD R212, R11, 0x1, R212 ;  /* 0x000000010bd47824 */ /* 0x000fe200078e02d4 */
[----:B------:R-:W-:Y:S01]  /*14e1e0*/  IADD3.X R11, P0, PT, R188, R215, RZ, P0, !PT ;  /* 0x000000d7bc0b7210 */ /* 0x000fe2000071e4ff */
[----:B------:R-:W-:Y:S01]  /*14e1f0*/  IMAD.X R155, RZ, RZ, RZ, P2 ;  /* 0x000000ffff9b7224 */ /* 0x000fe200010e06ff */
[----:B------:R-:W-:Y:S01]  /*14e200*/  IADD3 R53, P2, PT, R114, R49, RZ ;  /* 0x0000003172357210 */ /* 0x000fe20007f5e0ff */
[----:B------:R-:W-:Y:S01]  /*14e210*/  IMAD.WIDE.U32 R32, P3, R94, R185, R32 ;  /* 0x000000b95e207225 */ /* 0x000fe20007860020 */
[----:B------:R-:W-:-:S03]  /*14e220*/  IADD3.X R111, P0, PT, RZ, R44, RZ, P0, !PT ;  /* 0x0000002cff6f7210 */ /* 0x000fc6000071e4ff */
[----:B------:R-:W-:-:S04]  /*14e230*/  IMAD.WIDE.U32 R242, R185, R95, RZ ;  /* 0x0000005fb9f27225 */ /* 0x000fc800078e00ff */
[----:B------:R-:W-:-:S04]  /*14e240*/  IMAD.WIDE.U32 R216, R212, 0x1, RZ ;  /* 0x00000001d4d87825 */ /* 0x000fc800078e00ff */
[----:B------:R-:W-:Y:S01]  /*14e250*/  IMAD.WIDE.U32.X R154, R97, R186, R154, P2 ;  /* 0x000000ba619a7225 */ /* 0x000fe200010e049a */
[----:B------:R-:W-:-:S03]  /*14e260*/  IADD3 R161, P2, PT, R32, R243, RZ ;  /* 0x000000f320a17210 */ /* 0x000fc60007f5e0ff */
[----:B------:R-:W-:Y:S02]  /*14e270*/  IMAD.X R173, RZ, RZ, RZ, P3 ;  /* 0x000000ffffad7224 */ /* 0x000fe400018e06ff */
[C-C-:B------:R-:W-:Y:S02]  /*14e280*/  IMAD R31, R10.reuse, -0x7af74000, R216.reuse ;  /* 0x8508c0000a1f7824 */ /* 0x140fe400078e02d8 */
[----:B------:R-:W-:Y:S02]  /*14e290*/  IMAD.MOV.U32 R172, RZ, RZ, R33 ;  /* 0x000000ffffac7224 */ /* 0x000fe400078e0021 */
[----:B------:R-:W-:-:S04]  /*14e2a0*/  IMAD.WIDE.U32 R216, P4, R10, -0x7af74000, R216 ;  /* 0x8508c0000ad87825 */ /* 0x000fc800078800d8 */
[----:B------:R-:W-:Y:S01]  /*14e2b0*/  IMAD.WIDE.U32 R244, R186, R91, RZ ;  /* 0x0000005bbaf47225 */ /* 0x000fe200078e00ff */
[----:B------:R-:W-:Y:S02]  /*14e2c0*/  IADD3 RZ, P3, PT, R201, R216, RZ ;  /* 0x000000d8c9ff7210 */ /* 0x000fe40007f7e0ff */
[----:B------:R-:W-:Y:S01]  /*14e2d0*/  IADD3.X R216, P0, PT, RZ, R45, RZ, P0, !PT ;  /* 0x0000002dffd87210 */ /* 0x000fe2000071e4ff */
[----:B------:R-:W-:Y:S01]  /*14e2e0*/  IMAD.WIDE.U32.X R172, R94, R186, R172, P2 ;  /* 0x000000ba5eac7225 */ /* 0x000fe200010e04ac */
[----:B------:R-:W-:Y:S02]  /*14e2f0*/  IADD3 RZ, P2, PT, R210, R46, RZ ;  /* 0x0000002ed2ff7210 */ /* 0x000fe40007f5e0ff */
[----:B------:R-:W-:Y:S01]  /*14e300*/  IADD3.X R111, P0, PT, R111, R34, RZ, P0, !PT ;  /* 0x000000226f6f7210 */ /* 0x000fe2000071e4ff */
[----:B------:R-:W-:Y:S01]  /*14e310*/  IMAD.IADD R31, R201, 0x1, R31 ;  /* 0x00000001c91f7824 */ /* 0x000fe200078e021f */
[----:B------:R-:W-:Y:S01]  /*14e320*/  IADD3.X RZ, P2, PT, R211, R35, RZ, P2, !PT ;  /* 0x00000023d3ff7210 */ /* 0x000fe2000175e4ff */
[----:B------:R-:W-:Y:S01]  /*14e330*/  IMAD.WIDE.U32.X R40, R92, R186, R40, P5 ;  /* 0x000000ba5c287225 */ /* 0x000fe200028e0428 */
[----:B------:R-:W-:-:S02]  /*14e340*/  IADD3.X R33, P0, PT, R216, R213, RZ, P0, !PT ;  /* 0x000000d5d8217210 */ /* 0x000fc4000071e4ff */
[----:B------:R-:W-:Y:S01]  /*14e350*/  IADD3.X RZ, P1, PT, R214, R31, RZ, P1, !PT ;  /* 0x0000001fd6ff7210 */ /* 0x000fe20000f3e4ff */
[----:B------:R-:W-:Y:S01]  /*14e360*/  IMAD.WIDE.U32 R200, P5, R90, R185, R244 ;  /* 0x000000b95ac87225 */ /* 0x000fe200078a00f4 */
[----:B------:R-:W-:-:S03]  /*14e370*/  IADD3.X R49, P0, PT, RZ, R124, RZ, P0, !PT ;  /* 0x0000007cff317210 */ /* 0x000fc6000071e4ff */
[----:B------:R-:W-:-:S04]  /*14e380*/  IMAD.WIDE.U32 R46, R185, R91, RZ ;  /* 0x0000005bb92e7225 */ /* 0x000fc800078e00ff */
[----:B------:R-:W-:Y:S01]  /*14e390*/  IMAD.X R45, RZ, RZ, RZ, P5 ;  /* 0x000000ffff2d7224 */ /* 0x000fe200028e06ff */
[----:B------:R-:W-:Y:S01]  /*14e3a0*/  IADD3 RZ, P5, PT, R200, R47, RZ ;  /* 0x0000002fc8ff7210 */ /* 0x000fe20007fbe0ff */
[----:B------:R-:W-:Y:S01]  /*14e3b0*/  IMAD.WIDE.U32 R240, R186, R89, RZ ;  /* 0x00000059baf07225 */ /* 0x000fe200078e00ff */
[----:B------:R-:W-:-:S03]  /*14e3c0*/  IADD3.X R200, P2, PT, RZ, R36, RZ, P2, !PT ;  /* 0x00000024ffc87210 */ /* 0x000fc6000175e4ff */
[----:B------:R-:W-:Y:S01]  /*14e3d0*/  IMAD.MOV.U32 R44, RZ, RZ, R201 ;  /* 0x000000ffff2c7224 */ /* 0x000fe200078e00c9 */
[----:B------:R-:W-:Y:S01]  /*14e3e0*/  IADD3.X R188, P2, PT, RZ, R37, RZ, P2, !PT ;  /* 0x00000025ffbc7210 */ /* 0x000fe2000175e4ff */
[----:B------:R-:W-:-:S03]  /*14e3f0*/  IMAD.WIDE.U32 R34, R185, R89, RZ ;  /* 0x00000059b9227225 */ /* 0x000fc600078e00ff */
[----:B------:R-:W-:Y:S01]  /*14e400*/  IADD3.X R200, P2, PT, R200, R17, RZ, P2, !PT ;  /* 0x00000011c8c87210 */ /* 0x000fe2000175e4ff */
[----:B------:R-:W-:-:S03]  /*14e410*/  IMAD.WIDE.U32.X R36, R90, R186, R44, P5 ;  /* 0x000000ba5a247225 */ /* 0x000fc600028e042c */
[----:B------:R-:W-:Y:S01]  /*14e420*/  IADD3.X R201, P2, PT, R188, R11, RZ, P2, !PT ;  /* 0x0000000bbcc97210 */ /* 0x000fe2000175e4ff */
[----:B------:R-:W-:Y:S01]  /*14e430*/  IMAD.WIDE.U32 R214, P5, R88, R185, R240 ;  /* 0x000000b958d67225 */ /* 0x000fe200078a00f0 */
[----:B------:R-:W-:Y:S02]  /*14e440*/  IADD3.X R188, P0, PT, RZ, R125, RZ, P0, !PT ;  /* 0x0000007dffbc7210 */ /* 0x000fe4000071e4ff */
[----:B------:R-:W-:Y:S01]  /*14e450*/  IADD3.X R11, P2, PT, RZ, RZ, RZ, P2, !PT ;  /* 0x000000ffff0b7210 */ /* 0x000fe2000175e4ff */
[----:B------:R-:W-:Y:S01]  /*14e460*/  IMAD.X R45, RZ, RZ, RZ, P5 ;  /* 0x000000ffff2d7224 */ /* 0x000fe200028e06ff */
[----:B------:R-:W-:Y:S01]  /*14e470*/  IADD3 RZ, P5, PT, R214, R35, RZ ;  /* 0x00000023d6ff7210 */ /* 0x000fe20007fbe0ff */
[----:B------:R-:W-:Y:S01]  /*14e480*/  IMAD.MOV.U32 R44, RZ, RZ, R215 ;  /* 0x000000ffff2c7224 */ /* 0x000fe200078e00d7 */
[----:B------:R-:W-:Y:S01]  /*14e490*/  IADD3.X R49, P0, PT, R49, R38, RZ, P0, !PT ;  /* 0x0000002631317210 */ /* 0x000fe2000071e4ff */
[----:B------:R-:W-:-:S03]  /*14e4a0*/  IMAD.WIDE.U32 R230, R186, R87, RZ ;  /* 0x00000057bae67225 */ /* 0x000fc600078e00ff */
[----:B------:R-:W-:Y:S01]  /*14e4b0*/  IADD3.X R31, P0, PT, R188, R203, RZ, P0, !PT ;  /* 0x000000cbbc1f7210 */ /* 0x000fe2000071e4ff */
[----:B------:R-:W-:Y:S01]  /*14e4c0*/  IMAD.WIDE.U32.X R44, R88, R186, R44, P5 ;  /* 0x000000ba582c7225 */ /* 0x000fe200028e042c */
[----:B------:R-:W-:Y:S02]  /*14e4d0*/  IADD3 RZ, P5, PT, R200, R206, RZ ;  /* 0x000000cec8ff7210 */ /* 0x000fe40007fbe0ff */
[----:B------:R-:W-:Y:S01]  /*14e4e0*/  IADD3.X R17, P0, PT, RZ, R198, RZ, P0, !PT ;  /* 0x000000c6ff117210 */ /* 0x000fe2000071e4ff */
[----:B------:R-:W-:Y:S01]  /*14e4f0*/  IMAD.X R207, RZ, RZ, RZ, P4 ;  /* 0x000000ffffcf7224 */ /* 0x000fe200020e06ff */
[----:B------:R-:W-:Y:S01]  /*14e500*/  IADD3.X RZ, P5, PT, R201, R175, RZ, P5, !PT ;  /* 0x000000afc9ff7210 */ /* 0x000fe20002fbe4ff */
[----:B------:R-:W-:Y:S02]  /*14e510*/  IMAD.MOV.U32 R206, RZ, RZ, R217 ;  /* 0x000000ffffce7224 */ /* 0x000fe400078e00d9 */
[----:B------:R-:W-:Y:S01]  /*14e520*/  IMAD.WIDE.U32 R214, P4, R86, R185, R230 ;  /* 0x000000b956d67225 */ /* 0x000fe200078800e6 */
[----:B------:R-:W-:-:S02]  /*14e530*/  IADD3.X R198, P5, PT, R11, R196, RZ, P5, !PT ;  /* 0x000000c40bc67210 */ /* 0x000fc40002fbe4ff */
[----:B------:R-:W-:Y:S01]  /*14e540*/  IADD3.X R11, P0, PT, RZ, R199, RZ, P0, !PT ;  /* 0x000000c7ff0b7210 */ /* 0x000fe2000071e4ff */
[----:B------:R-:W-:Y:S01]  /*14e550*/  IMAD.WIDE.U32 R38, R185, R87, RZ ;  /* 0x00000057b9267225 */ /* 0x000fe200078e00ff */
[----:B------:R-:W-:Y:S02]  /*14e560*/  IADD3.X R125, PT, PT, RZ, RZ, RZ, P4, !PT ;  /* 0x000000ffff7d7210 */ /* 0x000fe400027fe4ff */
[----:B------:R-:W-:Y:S01]  /*14e570*/  IADD3.X R17, P0, PT, R17, R174, RZ, P0, !PT ;  /* 0x000000ae11117210 */ /* 0x000fe2000071e4ff */
[----:B------:R-:W-:Y:S01]  /*14e580*/  IMAD.WIDE.U32.X R206, R212, -0x7af74000, R206, P3 ;  /* 0x8508c000d4ce7825 */ /* 0x000fe200018e04ce */
[----:B------:R-:W-:-:S03]  /*14e590*/  IADD3 RZ, P3, PT, R214, R39, RZ ;  /* 0x00000027d6ff7210 */ /* 0x000fc60007f7e0ff */
[----:B------:R-:W-:Y:S01]  /*14e5a0*/  IMAD.X R196, RZ, RZ, RZ, P2 ;  /* 0x000000ffffc47224 */ /* 0x000fe200010e06ff */
[----:B------:R-:W-:Y:S01]  /*14e5b0*/  IADD3.X R117, P1, PT, RZ, R206, RZ, P1, !PT ;  /* 0x000000ceff757210 */ /* 0x000fe20000f3e4ff */
[----:B------:R-:W-:Y:S02]  /*14e5c0*/  IMAD.MOV.U32 R124, RZ, RZ, R215 ;  /* 0x000000ffff7c7224 */ /* 0x000fe400078e00d7 */
[----:B------:R-:W-:Y:S01]  /*14e5d0*/  IMAD.WIDE.U32 R210, R96, R189, R210 ;  /* 0x000000bd60d27225 */ /* 0x000fe200078e00d2 */
[----:B------:R-:W-:Y:S02]  /*14e5e0*/  IADD3.X R196, P5, PT, R196, R197, RZ, P5, !PT ;  /* 0x000000c5c4c47210 */ /* 0x000fe40002fbe4ff */
[----:B------:R-:W-:Y:S01]  /*14e5f0*/  IADD3.X R115, P1, PT, RZ, R207, RZ, P1, !PT ;  /* 0x000000cfff737210 */ /* 0x000fe20000f3e4ff */
[----:B------:R-:W-:Y:S01]  /*14e600*/  IMAD.WIDE.U32.X R124, R86, R186, R124, P3 ;  /* 0x000000ba567c7225 */ /* 0x000fe200018e047c */
[----:B------:R-:W-:Y:S02]  /*14e610*/  IADD3.X R11, P3, PT, R11, R194, RZ, P0, !PT ;  /* 0x000000c20b0b7210 */ /* 0x000fe4000077e4ff */
[----:B------:R-:W-:Y:S01]  /*14e620*/  IADD3.X R198, P0, PT, R198, R111, RZ, P5, !PT ;  /* 0x0000006fc6c67210 */ /* 0x000fe20002f1e4ff */
[----:B------:R-:W-:Y:S01]  /*14e630*/  IMAD.WIDE.U32 R174, R95, R189, R200 ;  /* 0x000000bd5fae7225 */ /* 0x000fe200078e00c8 */
[----:B------:R-:W-:-:S02]  /*14e640*/  IADD3.X R135, P3, PT, RZ, R192, RZ, P3, !PT ;  /* 0x000000c0ff877210 */ /* 0x000fc40001f7e4ff */
[----:B------:R-:W-:Y:S01]  /*14e650*/  IADD3.X R210, P4, PT, R117, R210, RZ, P1, !PT ;  /* 0x000000d275d27210 */ /* 0x000fe20000f9e4ff */
[----:B------:R-:W-:Y:S01]  /*14e660*/  IMAD.IADD R175, R175, 0x1, R112 ;  /* 0x00000001afaf7824 */ /* 0x000fe200078e0270 */
[----:B------:R-:W-:Y:S01]  /*14e670*/  IADD3 RZ, P1, PT, R174, R156, RZ ;  /* 0x0000009caeff7210 */ /* 0x000fe20007f3e0ff */
[----:B------:R-:W-:Y:S01]  /*14e680*/  IMAD.X R149, RZ, RZ, R193, P3 ;  /* 0x000000ffff957224 */ /* 0x000fe200018e06c1 */
[----:B------:R-:W-:Y:S01]  /*14e690*/  IADD3.X R199, P0, PT, R196, R33, RZ, P0, !PT ;  /* 0x00000021c4c77210 */ /* 0x000fe2000071e4ff */
[----:B------:R-:W-:Y:S01]  /*14e6a0*/  IMAD.WIDE.U32 R232, R184, R96, RZ ;  /* 0x00000060b8e87225 */ /* 0x000fe200078e00ff */
[----:B------:R-:W-:Y:S02]  /*14e6b0*/  IADD3 RZ, P2, PT, R198, R116, RZ ;  /* 0x00000074c6ff7210 */ /* 0x000fe40007f5e0ff */
[----:B------:R-:W-:Y:S01]  /*14e6c0*/  IADD3.X RZ, P1, PT, R175, R113, RZ, P1, !PT ;  /* 0x00000071afff7210 */ /* 0x000fe20000f3e4ff */
[----:B------:R-:W-:Y:S01]  /*14e6d0*/  IMAD.WIDE.U32 R192, R212, 0x30000000, RZ ;  /* 0x30000000d4c07825 */ /* 0x000fe200078e00ff */
[----:B------:R-:W-:-:S02]  /*14e6e0*/  IADD3.X R147, P0, PT, RZ, RZ, RZ, P0, !PT ;  /* 0x000000ffff937210 */ /* 0x000fc4000071e4ff */
[----:B------:R-:W-:Y:S01]  /*14e6f0*/  IADD3.X RZ, P2, PT, R199, R167, RZ, P2, !PT ;  /* 0x000000a7c7ff7210 */ /* 0x000fe2000175e4ff */
[----:B------:R-:W-:Y:S01]  /*14e700*/  IMAD.WIDE.U32 R238, R184, R95, RZ ;  /* 0x0000005fb8ee7225 */ /* 0x000fe200078e00ff */
[----:B------:R-:W-:Y:S02]  /*14e710*/  IADD3.X R145, P1, PT, RZ, R170, RZ, P1, !PT ;  /* 0x000000aaff917210 */ /* 0x000fe40000f3e4ff */
[----:B------:R-:W-:Y:S01]  /*14e720*/  IADD3.X R170, P2, PT, R147, R126, RZ, P2, !PT ;  /* 0x0000007e93aa7210 */ /* 0x000fe2000175e4ff */
[----:B------:R-:W-:Y:S01]  /*14e730*/  IMAD.IADD R121, R211, 0x1, R158 ;  /* 0x00000001d3797824 */ /* 0x000fe200078e029e */
[----:B------:R-:W-:Y:S01]  /*14e740*/  IADD3.X R171, P1, PT, RZ, R171, RZ, P1, !PT ;  /* 0x000000abffab7210 */ /* 0x000fe20000f3e4ff */
[----:B------:R-:W-:Y:S02]  /*14e750*/  IMAD R33, R10, 0x170b5d44, R192 ;  /* 0x170b5d440a217824 */ /* 0x000fe400078e02c0 */
[----:B------:R-:W-:Y:S01]  /*14e760*/  IMAD.WIDE.U32 R196, P5, R97, R183, R232 ;  /* 0x000000b761c47225 */ /* 0x000fe200078a00e8 */
[----:B------:R-:W-:-:S03]  /*14e770*/  IADD3.X R211, P4, PT, R115, R121, RZ, P4, !PT ;  /* 0x0000007973d37210 */ /* 0x000fc6000279e4ff */
[----:B------:R-:W-:-:S04]  /*14e780*/  IMAD.WIDE.U32 R158, R10, 0x30000000, RZ ;  /* 0x300000000a9e7825 */ /* 0x000fc800078e00ff */
[----:B------:R-:W-:Y:S01]  /*14e790*/  IMAD.X R131, RZ, RZ, RZ, P0 ;  /* 0x000000ffff837224 */ /* 0x000fe200000e06ff */
[----:B------:R-:W-:Y:S01]  /*14e7a0*/  IADD3 R143, PT, PT, R33, R159, RZ ;  /* 0x0000009f218f7210 */ /* 0x000fe20007ffe0ff */
[----:B------:R-:W-:-:S03]  /*14e7b0*/  IMAD.WIDE.U32 R192, P3, R10, 0x170b5d44, R192 ;  /* 0x170b5d440ac07825 */ /* 0x000fc600078600c0 */
[----:B------:R-:W-:Y:S01]  /*14e7c0*/  IADD3.X R186, P2, PT, R131, R127, RZ, P2, !PT ;  /* 0x0000007f83ba7210 */ /* 0x000fe2000175e4ff */
[----:B------:R-:W-:-:S03]  /*14e7d0*/  IMAD.WIDE.U32 R198, R93, R189, R198 ;  /* 0x000000bd5dc67225 */ /* 0x000fc600078e00c6 */
[----:B------:R-:W-:Y:S01]  /*14e7e0*/  IADD3.X R170, P2, PT, R170, R49, RZ, P2, !PT ;  /* 0x00000031aaaa7210 */ /* 0x000fe2000175e4ff */
[----:B------:R-:W-:-:S04]  /*14e7f0*/  IMAD.WIDE.U32 R156, P0, R94, R183, R238 ;  /* 0x000000b75e9c7225 */ /* 0x000fc800078000ee */
[----:B------:R-:W-:Y:S01]  /*14e800*/  IMAD.X R117, RZ, RZ, RZ, P5 ;  /* 0x000000ffff757224 */ /* 0x000fe200028e06ff */
[----:B------:R-:W-:Y:S01]  /*14e810*/  IADD3 RZ, P5, PT, R192, R159, RZ ;  /* 0x0000009fc0ff7210 */ /* 0x000fe20007fbe0ff */
        /* <DEDUP_REMOVED lines=8> */
[----:B------:R-:W-:Y:S01]  /*14e8a0*/  IMAD.WIDE.U32 R126, R183, R95, RZ ;  /* 0x0000005fb77e7225 */ /* 0x000fe200078e00ff */
[----:B------:R-:W-:-:S02]  /*14e8b0*/  IADD3.X R31, P1, PT, RZ, RZ, RZ, P1, !PT ;  /* 0x000000ffff1f7210 */ /* 0x000fc40000f3e4ff */
[----:B------:R-:W-:Y:S01]  /*14e8c0*/  IADD3.X R131, P2, PT, RZ, RZ, RZ, P2, !PT ;  /* 0x000000ffff837210 */ /* 0x000fe2000175e4ff */
[----:B------:R-:W-:Y:S01]  /*14e8d0*/  IMAD.WIDE.U32.X R158, R212, 0x170b5d44, R158, P5 ;  /* 0x170b5d44d49e7825 */ /* 0x000fe200028e049e */
[----:B------:R-:W-:Y:S02]  /*14e8e0*/  IADD3.X RZ, P0, PT, R211, R143, RZ, P0, !PT ;  /* 0x0000008fd3ff7210 */ /* 0x000fe4000071e4ff */
[----:B------:R-:W-:Y:S01]  /*14e8f0*/  IADD3.X R49, P5, PT, RZ, RZ, RZ, P4, !PT ;  /* 0x000000ffff317210 */ /* 0x000fe200027be4ff */
[----:B------:R-:W-:Y:S01]  /*14e900*/  IMAD.X R121, RZ, RZ, RZ, P1 ;  /* 0x000000ffff797224 */ /* 0x000fe200008e06ff */
[----:B------:R-:W-:Y:S01]  /*14e910*/  IADD3 RZ, P1, PT, R192, R142, RZ ;  /* 0x0000008ec0ff7210 */ /* 0x000fe20007f3e0ff */
[----:B------:R-:W-:Y:S01]  /*14e920*/  IMAD.X R143, RZ, RZ, RZ, P2 ;  /* 0x000000ffff8f7224 */ /* 0x000fe200010e06ff */
[----:B------:R-:W-:Y:S01]  /*14e930*/  IADD3 RZ, P2, PT, R170, R128, RZ ;  /* 0x00000080aaff7210 */ /* 0x000fe20007f5e0ff */
[----:B------:R-:W-:Y:S01]  /*14e940*/  IMAD.X R115, RZ, RZ, RZ, P5 ;  /* 0x000000ffff737224 */ /* 0x000fe200028e06ff */
[----:B------:R-:W-:Y:S01]  /*14e950*/  IADD3.X RZ, P1, PT, R193, R123, RZ, P1, !PT ;  /* 0x0000007bc1ff7210 */ /* 0x000fe20000f3e4ff */
[----:B------:R-:W-:Y:S01]  /*14e960*/  IMAD.MOV.U32 R110, RZ, RZ, R157 ;  /* 0x000000ffff6e7224 */ /* 0x000fe200078e009d */
[----:B------:R-:W-:Y:S01]  /*14e970*/  IADD3.X RZ, P2, PT, R171, R129, RZ, P2, !PT ;  /* 0x00000081abff7210 */ /* 0x000fe2000175e4ff */
[----:B------:R-:W-:Y:S01]  /*14e980*/  IMAD.WIDE.U32 R112, R183, R96, RZ ;  /* 0x00000060b7707225 */ /* 0x000fe200078e00ff */
[----:B------:R-:W-:-:S02]  /*14e990*/  IADD3.X R31, P1, PT, R31, R140, RZ, P1, !PT ;  /* 0x0000008c1f1f7210 */ /* 0x000fc40000f3e4ff */
[----:B------:R-:W-:Y:S01]  /*14e9a0*/  IADD3 RZ, P4, PT, R156, R127, RZ ;  /* 0x0000007f9cff7210 */ /* 0x000fe20007f9e0ff */
[----:B------:R-:W-:Y:S01]  /*14e9b0*/  IMAD.WIDE.U32 R156, R91, R189, R170 ;  /* 0x000000bd5b9c7225 */ /* 0x000fe200078e00aa */
[----:B------:R-:W-:Y:S02]  /*14e9c0*/  IADD3.X R49, P0, PT, R49, R158, RZ, P0, !PT ;  /* 0x0000009e31317210 */ /* 0x000fe4000071e4ff */
[----:B------:R-:W-:Y:S01]  /*14e9d0*/  IADD3.X R158, P2, PT, R131, R50, RZ, P2, !PT ;  /* 0x00000032839e7210 */ /* 0x000fe2000175e4ff */
[----:B------:R-:W-:Y:S01]  /*14e9e0*/  IMAD.WIDE.U32 R236, R184, R93, RZ ;  /* 0x0000005db8ec7225 */ /* 0x000fe200078e00ff */
[----:B------:R-:W-:Y:S02]  /*14e9f0*/  IADD3.X R140, P1, PT, R121, R141, RZ, P1, !PT ;  /* 0x0000008d798c7210 */ /* 0x000fe40000f3e4ff */
[----:B------:R-:W-:Y:S01]  /*14ea00*/  IADD3.X R115, P5, PT, R115, R159, RZ, P0, !PT ;  /* 0x0000009f73737210 */ /* 0x000fe200007be4ff */
[----:B------:R-:W-:Y:S01]  /*14ea10*/  IMAD.IADD R123, R157, 0x1, R122 ;  /* 0x000000019d7b7824 */ /* 0x000fe200078e027a */
[----:B------:R-:W-:Y:S01]  /*14ea20*/  IADD3.X R128, P0, PT, R143, R51, RZ, P2, !PT ;  /* 0x000000338f807210 */ /* 0x000fe2000171e4ff */
[----:B------:R-:W-:Y:S01]  /*14ea30*/  IMAD.WIDE.U32 R246, R96, R187, R174 ;  /* 0x000000bb60f67225 */ /* 0x000fe200078e00ae */
[----:B------:R-:W-:-:S02]  /*14ea40*/  IADD3.X R156, P2, PT, R31, R156, RZ, P1, !PT ;  /* 0x0000009c1f9c7210 */ /* 0x000fc40000f5e4ff */
[----:B------:R-:W-:Y:S01]  /*14ea50*/  IADD3 RZ, P3, PT, R196, R113, RZ ;  /* 0x00000071c4ff7210 */ /* 0x000fe20007f7e0ff */
[----:B------:R-:W-:Y:S01]  /*14ea60*/  IMAD.MOV.U32 R116, RZ, RZ, R197 ;  /* 0x000000ffff747224 */ /* 0x000fe200078e00c5 */
[----:B------:R-:W-:Y:S01]  /*14ea70*/  IADD3.X R158, P0, PT, R158, R17, RZ, P0, !PT ;  /* 0x000000119e9e7210 */ /* 0x000fe2000071e4ff */
[----:B------:R-:W-:Y:S01]  /*14ea80*/  IMAD.WIDE.U32 R174, R212, -0x45f6b800, RZ ;  /* 0xba094800d4ae7825 */ /* 0x000fe200078e00ff */
[----:B------:R-:W-:Y:S02]  /*14ea90*/  IADD3.X R157, P2, PT, R140, R123, RZ, P2, !PT ;  /* 0x0000007b8c9d7210 */ /* 0x000fe4000175e4ff */
[----:B------:R-:W-:Y:S01]  /*14eaa0*/  IADD3.X R159, P0, PT, R128, R11, RZ, P0, !PT ;  /* 0x0000000b809f7210 */ /* 0x000fe2000071e4ff */
[----:B------:R-:W-:Y:S01]  /*14eab0*/  IMAD.WIDE.U32 R196, P1, R92, R183, R236 ;  /* 0x000000b75cc47225 */ /* 0x000fe200078200ec */
[----:B------:R-:W-:Y:S02]  /*14eac0*/  IADD3.X R165, P2, PT, RZ, RZ, RZ, P2, !PT ;  /* 0x000000ffffa57210 */ /* 0x000fe4000175e4ff */
[----:B------:R-:W-:Y:S01]  /*14ead0*/  IADD3 R144, PT, PT, R247, R144, RZ ;  /* 0x00000090f7907210 */ /* 0x000fe20007ffe0ff */
[----:B------:R-:W-:Y:S01]  /*14eae0*/  IMAD.WIDE.U32 R228, R184, R91, RZ ;  /* 0x0000005bb8e47225 */ /* 0x000fe200078e00ff */
[----:B------:R-:W-:-:S02]  /*14eaf0*/  IADD3.X R246, P5, PT, R49, R246, RZ, P5, !PT ;  /* 0x000000f631f67210 */ /* 0x000fc40002fbe4ff */
[----:B------:R-:W-:Y:S01]  /*14eb00*/  IADD3.X R11, P0, PT, RZ, RZ, RZ, P0, !PT ;  /* 0x000000ffff0b7210 */ /* 0x000fe2000071e4ff */
[----:B------:R-:W-:Y:S01]  /*14eb10*/  IMAD.X R143, RZ, RZ, RZ, P1 ;  /* 0x000000ffff8f7224 */ /* 0x000fe200008e06ff */
[----:B------:R-:W-:Y:S01]  /*14eb20*/  IADD3.X R247, P5, PT, R115, R144, RZ, P5, !PT ;  /* 0x0000009073f77210 */ /* 0x000fe20002fbe4ff */
[C---:B------:R-:W-:Y:S02]  /*14eb30*/  IMAD R31, R10.reuse, 0x1ef3622f, R174 ;  /* 0x1ef3622f0a1f7824 */ /* 0x040fe400078e02ae */
[----:B------:R-:W-:Y:S01]  /*14eb40*/  IMAD.WIDE.U32 R50, R10, -0x45f6b800, RZ ;  /* 0xba0948000a327825 */ /* 0x000fe200078e00ff */
[----:B------:R-:W-:-:S03]  /*14eb50*/  IADD3.X R115, P5, PT, RZ, RZ, RZ, P5, !PT ;  /* 0x000000ffff737210 */ /* 0x000fc60002fbe4ff */
[----:B------:R-:W-:-:S04]  /*14eb60*/  IMAD.WIDE.U32 R174, P1, R10, 0x1ef3622f, R174 ;  /* 0x1ef3622f0aae7825 */ /* 0x000fc800078200ae */
[----:B------:R-:W-:Y:S01]  /*14eb70*/  IMAD.WIDE.U32.X R116, R97, R184, R116, P3 ;  /* 0x000000b861747225 */ /* 0x000fe200018e0474 */
[----:B------:R-:W-:-:S03]  /*14eb80*/  MOV R170, R175 ;  /* 0x000000af00aa7202 */ /* 0x000fc60000000f00 */
[----:B------:R-:W-:-:S04]  /*14eb90*/  IMAD.WIDE.U32 R122, P3, R90, R183, R228 ;  /* 0x000000b75a7a7225 */ /* 0x000fc800078600e4 */
[----:B------:R-:W-:-:S04]  /*14eba0*/  IMAD.WIDE.U32 R226, R184, R89, RZ ;  /* 0x00000059b8e27225 */ /* 0x000fc800078e00ff */
[----:B------:R-:W-:Y:S01]  /*14ebb0*/  IMAD.X R167, RZ, RZ, RZ, P2 ;  /* 0x000000ffffa77224 */ /* 0x000fe200010e06ff */
[----:B------:R-:W-:Y:S01]  /*14ebc0*/  IADD3 RZ, P2, PT, R174, R51, RZ ;  /* 0x00000033aeff7210 */ /* 0x000fe20007f5e0ff */
[----:B------:R-:W-:Y:S01]  /*14ebd0*/  IMAD.X R141, RZ, RZ, RZ, P3 ;  /* 0x000000ffff8d7224 */ /* 0x000fe200018e06ff */
[----:B------:R-:W-:Y:S01]  /*14ebe0*/  IADD3 RZ, P3, PT, R246, R50, RZ ;  /* 0x00000032f6ff7210 */ /* 0x000fe20007f7e0ff */
[----:B------:R-:W-:Y:S02]  /*14ebf0*/  IMAD.X R171, RZ, RZ, RZ, P1 ;  /* 0x000000ffffab7224 */ /* 0x000fe400008e06ff */
[----:B------:R-:W-:-:S04]  /*14ec00*/  IMAD.WIDE.U32 R192, R95, R187, R192 ;  /* 0x000000bb5fc07225 */ /* 0x000fc800078e00c0 */
[----:B------:R-:W-:Y:S02]  /*14ec10*/  IMAD.IADD R49, R31, 0x1, R51 ;  /* 0x000000011f317824 */ /* 0x000fe400078e0233 */
[----:B------:R-:W-:-:S03]  /*14ec20*/  IMAD.WIDE.U32 R50, R183, R93, RZ ;  /* 0x0000005db7327225 */ /* 0x000fc600078e00ff */
[----:B------:R-:W-:Y:S01]  /*14ec30*/  IADD3.X RZ, P3, PT, R247, R49, RZ, P3, !PT ;  /* 0x00000031f7ff7210 */ /* 0x000fe20001f7e4ff */
[----:B------:R-:W-:Y:S01]  /*14ec40*/  IMAD.X R17, RZ, RZ, RZ, P0 ;  /* 0x000000ffff117224 */ /* 0x000fe200000e06ff */
[----:B------:R-:W-:Y:S01]  /*14ec50*/  IADD3 RZ, P1, PT, R196, R51, RZ ;  /* 0x00000033c4ff7210 */ /* 0x000fe20007f3e0ff */
[----:B------:R-:W-:-:S04]  /*14ec60*/  IMAD.WIDE.U32 R128, R183, R91, RZ ;  /* 0x0000005bb7807225 */ /* 0x000fc800078e00ff */
[----:B------:R-:W-:-:S04]  /*14ec70*/  IMAD.WIDE.U32 R144, P0, R88, R183, R226 ;  /* 0x000000b758907225 */ /* 0x000fc800078000e2 */
[----:B------:R-:W-:Y:S01]  /*14ec80*/  IMAD.WIDE.U32.X R170, R212, 0x1ef3622f, R170, P2 ;  /* 0x1ef3622fd4aa7825 */ /* 0x000fe200010e04aa */
[----:B------:R-:W-:-:S03]  /*14ec90*/  IADD3 RZ, P2, PT, R192, R48, RZ ;  /* 0x00000030c0ff7210 */ /* 0x000fc60007f5e0ff */
[----:B------:R-:W-:Y:S01]  /*14eca0*/  IMAD.IADD R121, R193, 0x1, R120 ;  /* 0x00000001c1797824 */ /* 0x000fe200078e0278 */
[----:B------:R-:W-:Y:S01]  /*14ecb0*/  IADD3.X R174, P3, PT, R115, R170, RZ, P3, !PT ;  /* 0x000000aa73ae7210 */ /* 0x000fe20001f7e4ff */
[----:B------:R-:W-:Y:S02]  /*14ecc0*/  IMAD.MOV.U32 R120, RZ, RZ, R192 ;  /* 0x000000ffff787224 */ /* 0x000fe400078e00c0 */
[----:B------:R-:W-:Y:S01]  /*14ecd0*/  IMAD.X R49, RZ, RZ, RZ, P0 ;  /* 0x000000ffff317224 */ /* 0x000fe200000e06ff */
[----:B------:R-:W-:Y:S01]  /*14ece0*/  IADD3 RZ, P0, PT, R122, R129, RZ ;  /* 0x000000817aff7210 */ /* 0x000fe20007f1e0ff */
[----:B------:R-:W-:Y:S01]  /*14ecf0*/  IMAD.MOV.U32 R142, RZ, RZ, R197 ;  /* 0x000000ffff8e7224 */ /* 0x000fe200078e00c5 */
[----:B------:R-:W-:Y:S01]  /*14ed00*/  IADD3.X RZ, P2, PT, R121, R53, RZ, P2, !PT ;  /* 0x0000003579ff7210 */ /* 0x000fe2000175e4ff */
[----:B------:R-:W-:Y:S02]  /*14ed10*/  IMAD.MOV.U32 R140, RZ, RZ, R123 ;  /* 0x000000ffff8c7224 */ /* 0x000fe400078e007b */
[----:B------:R-:W-:-:S04]  /*14ed20*/  IMAD.WIDE.U32 R122, R183, R89, RZ ;  /* 0x00000059b77a7225 */ /* 0x000fc800078e00ff */
[----:B------:R-:W-:Y:S01]  /*14ed30*/  IMAD.X R175, RZ, RZ, RZ, P5 ;  /* 0x000000ffffaf7224 */ /* 0x000fe200028e06ff */
[----:B------:R-:W-:Y:S01]  /*14ed40*/  IADD3 RZ, P5, PT, R144, R123, RZ ;  /* 0x0000007b90ff7210 */ /* 0x000fe20007fbe0ff */
[----:B------:R-:W-:-:S03]  /*14ed50*/  IMAD.WIDE.U32 R206, R184, R87, RZ ;  /* 0x00000057b8ce7225 */ /* 0x000fc600078e00ff */
[----:B------:R-:W-:Y:S01]  /*14ed60*/  IADD3.X R175, P3, PT, R175, R171, RZ, P3, !PT ;  /* 0x000000abafaf7210 */ /* 0x000fe20001f7e4ff */
[----:B------:R-:W-:Y:S01]  /*14ed70*/  IMAD.WIDE.U32.X R110, R94, R184, R110, P4 ;  /* 0x000000b85e6e7225 */ /* 0x000fe200020e046e */
[----:B------:R-:W-:-:S03]  /*14ed80*/  IADD3 RZ, P4, PT, R156, R52, RZ ;  /* 0x000000349cff7210 */ /* 0x000fc60007f9e0ff */
[----:B------:R-:W-:Y:S01]  /*14ed90*/  IMAD.WIDE.U32 R120, R96, R185, R120 ;  /* 0x000000b960787225 */ /* 0x000fe200078e0078 */
[----:B------:R-:W-:Y:S02]  /*14eda0*/  IADD3.X RZ, P4, PT, R157, R137, RZ, P4, !PT ;  /* 0x000000899dff7210 */ /* 0x000fe4000279e4ff */
[----:B------:R-:W-:Y:S01]  /*14edb0*/  IADD3.X R137, P2, PT, RZ, R154, RZ, P2, !PT ;  /* 0x0000009aff897210 */ /* 0x000fe2000175e4ff */
[----:B------:R-:W-:Y:S01]  /*14edc0*/  IMAD.WIDE.U32.X R52, R92, R184, R142, P1 ;  /* 0x000000b85c347225 */ /* 0x000fe200008e048e */
[----:B------:R-:W-:Y:S02]  /*14edd0*/  IADD3 RZ, P1, PT, R158, R130, RZ ;  /* 0x000000829eff7210 */ /* 0x000fe40007f3e0ff */
[----:B------:R-:W-:Y:S01]  /*14ede0*/  IADD3.X R174, P3, PT, R174, R120, RZ, P3, !PT ;  /* 0x00000078aeae7210 */ /* 0x000fe20001f7e4ff */
[----:B------:R-:W-:Y:S01]  /*14edf0*/  IMAD.WIDE.U32 R200, R182, R96, RZ ;  /* 0x00000060b6c87225 */ /* 0x000fe200078e00ff */
[----:B------:R-:W-:Y:S02]  /*14ee00*/  IADD3.X R165, P4, PT, R165, R152, RZ, P4, !PT ;  /* 0x00000098a5a57210 */ /* 0x000fe4000279e4ff */
[----:B------:R-:W-:Y:S01]  /*14ee10*/  IADD3.X R147, P2, PT, RZ, R155, RZ, P2, !PT ;  /* 0x0000009bff937210 */ /* 0x000fe2000175e4ff */
[----:B------:R-:W-:Y:S01]  /*14ee20*/  IMAD.WIDE.U32.X R130, R90, R184, R140, P0 ;  /* 0x000000b85a827225 */ /* 0x000fe200000e048c */
[----:B------:R-:W-:-:S02]  /*14ee30*/  IADD3.X RZ, P1, PT, R159, R163, RZ, P1, !PT ;  /* 0x000000a39fff7210 */ /* 0x000fc40000f3e4ff */
[----:B------:R-:W-:Y:S01]  /*14ee40*/  IADD3.X R167, P4, PT, R167, R153, RZ, P4, !PT ;  /* 0x00000099a7a77210 */ /* 0x000fe2000279e4ff */
[----:B------:R-:W-:Y:S01]  /*14ee50*/  IMAD.IADD R186, R121, 0x1, R114 ;  /* 0x0000000179ba7824 */ /* 0x000fe200078e0272 */
[----:B------:R-:W-:Y:S01]  /*14ee60*/  IADD3.X R154, P1, PT, R11, R132, RZ, P1, !PT ;  /* 0x000000840b9a7210 */ /* 0x000fe20000f3e4ff */
[----:B------:R-:W-:Y:S02]  /*14ee70*/  IMAD.MOV.U32 R48, RZ, RZ, R145 ;  /* 0x000000ffff307224 */ /* 0x000fe400078e0091 */
[----:B------:R-:W-:Y:S01]  /*14ee80*/  IMAD.WIDE.U32 R170, P0, R86, R183, R206 ;  /* 0x000000b756aa7225 */ /* 0x000fe200078000ce */
[----:B------:R-:W-:-:S03]  /*14ee90*/  IADD3.X R175, P3, PT, R175, R186, RZ, P3, !PT ;  /* 0x000000baafaf7210 */ /* 0x000fc60001f7e4ff */
[----:B------:R-:W-:-:S04]  /*14eea0*/  IMAD.WIDE.U32 R114, R183, R87, RZ ;  /* 0x00000057b7727225 */ /* 0x000fc800078e00ff */
[----:B------:R-:W-:-:S04]  /*14eeb0*/  IMAD.WIDE.U32.X R48, R88, R184, R48, P5 ;  /* 0x000000b858307225 */ /* 0x000fc800028e0430 */
[----:B------:R-:W-:Y:S01]  /*14eec0*/  IMAD.X R145, RZ, RZ, RZ, P0 ;  /* 0x000000ffff917224 */ /* 0x000fe200000e06ff */
[----:B------:R-:W-:Y:S01]  /*14eed0*/  IADD3 RZ, P0, PT, R170, R115, RZ ;  /* 0x00000073aaff7210 */ /* 0x000fe20007f1e0ff */
[----:B------:R-:W-:-:S04]  /*14eee0*/  IMAD.WIDE.U32 R140, P5, R97, R181, R200 ;  /* 0x000000b5618c7225 */ /* 0x000fc800078a00c8 */
[----:B------:R-:W-:Y:S01]  /*14eef0*/  IMAD.MOV.U32 R144, RZ, RZ, R171 ;  /* 0x000000ffff907224 */ /* 0x000fe200078e00ab */
[----:B------:R-:W-:Y:S01]  /*14ef00*/  IADD3.X R143, PT, PT, RZ, RZ, RZ, P5, !PT ;  /* 0x000000ffff8f7210 */ /* 0x000fe20002ffe4ff */
[----:B------:R-:W-:-:S04]  /*14ef10*/  IMAD.WIDE.U32 R120, R181, R96, RZ ;  /* 0x00000060b5787225 */ /* 0x000fc800078e00ff */
[----:B------:R-:W-:Y:S01]  /*14ef20*/  IMAD.WIDE.U32 R170, R212, 0xf5138f, RZ ;  /* 0x00f5138fd4aa7825 */ /* 0x000fe200078e00ff */
[----:B------:R-:W-:-:S03]  /*14ef30*/  IADD3 RZ, P5, PT, R140, R121, RZ ;  /* 0x000000798cff7210 */ /* 0x000fc60007fbe0ff */
[----:B------:R-:W-:-:S04]  /*14ef40*/  IMAD.WIDE.U32.X R144, R86, R184, R144, P0 ;  /* 0x000000b856907225 */ /* 0x000fc800000e0490 */
[C-C-:B------:R-:W-:Y:S02]  /*14ef50*/  IMAD R201, R10.reuse, 0x1a22d9f3, R170.reuse ;  /* 0x1a22d9f30ac97824 */ /* 0x140fe400078e02aa */
[----:B------:R-:W-:Y:S02]  /*14ef60*/  IMAD.MOV.U32 R142, RZ, RZ, R141 ;  /* 0x000000ffff8e7224 */ /* 0x000fe400078e008d */
[----:B------:R-:W-:-:S04]  /*14ef70*/  IMAD.WIDE.U32 R170, P0, R10, 0x1a22d9f3, R170 ;  /* 0x1a22d9f30aaa7825 */ /* 0x000fc800078000aa */
[----:B------:R-:W-:-:S04]  /*14ef80*/  IMAD.WIDE.U32 R192, R10, 0xf5138f, RZ ;  /* 0x00f5138f0ac07825 */ /* 0x000fc800078e00ff */
[----:B------:R-:W-:Y:S01]  /*14ef90*/  IMAD.WIDE.U32.X R142, R97, R182, R142, P5 ;  /* 0x000000b6618e7225 */ /* 0x000fe200028e048e */
[----:B------:R-:W-:-:S03]  /*14efa0*/  IADD3 RZ, P5, PT, R170, R193, RZ ;  /* 0x000000c1aaff7210 */ /* 0x000fc60007fbe0ff */
[----:B------:R-:W-:-:S04]  /*14efb0*/  IMAD.WIDE.U32 R156, R93, R187, R156 ;  /* 0x000000bb5d9c7225 */ /* 0x000fc800078e009c */
[----:B------:R-:W-:Y:S01]  /*14efc0*/  IMAD.X R141, RZ, RZ, RZ, P0 ;  /* 0x000000ffff8d7224 */ /* 0x000fe200000e06ff */
[----:B------:R-:W-:Y:S01]  /*14efd0*/  IADD3 RZ, P0, PT, R174, R192, RZ ;  /* 0x000000c0aeff7210 */ /* 0x000fe20007f1e0ff */
[----:B------:R-:W-:Y:S02]  /*14efe0*/  IMAD.IADD R193, R201, 0x1, R193 ;  /* 0x00000001c9c17824 */ /* 0x000fe400078e02c1 */
[----:B------:R-:W-:Y:S02]  /*14eff0*/  IMAD.MOV.U32 R140, RZ, RZ, R171 ;  /* 0x000000ffff8c7224 */ /* 0x000fe400078e00ab */
[----:B------:R-:W-:Y:S01]  /*14f000*/  IMAD.WIDE.U32 R170, R89, R189, R158 ;  /* 0x000000bd59aa7225 */ /* 0x000fe200078e009e */
[----:B------:R-:W-:-:S03]  /*14f010*/  IADD3.X RZ, P0, PT, R175, R193, RZ, P0, !PT ;  /* 0x000000c1afff7210 */ /* 0x000fc6000071e4ff */
[----:B------:R-:W-:Y:S01]  /*14f020*/  IMAD.IADD R159, R157, 0x1, R146 ;  /* 0x000000019d9f7824 */ /* 0x000fe200078e0292 */
[----:B------:R-:W-:Y:S01]  /*14f030*/  IADD3.X R146, P2, PT, R137, R156, RZ, P2, !PT ;  /* 0x0000009c89927210 */ /* 0x000fe2000175e4ff */
[----:B------:R-:W-:Y:S01]  /*14f040*/  IMAD.WIDE.U32.X R140, R212, 0x1a22d9f3, R140, P5 ;  /* 0x1a22d9f3d48c7825 */ /* 0x000fe200028e048c */
[----:B------:R-:W-:Y:S02]  /*14f050*/  IADD3.X R137, P3, PT, RZ, RZ, RZ, P3, !PT ;  /* 0x000000ffff897210 */ /* 0x000fe40001f7e4ff */
[----:B------:R-:W-:Y:S01]  /*14f060*/  IADD3.X R170, P4, PT, R165, R170, RZ, P4, !PT ;  /* 0x000000aaa5aa7210 */ /* 0x000fe2000279e4ff */
[----:B------:R-:W-:Y:S01]  /*14f070*/  IMAD.IADD R156, R171, 0x1, R138 ;  /* 0x00000001ab9c7824 */ /* 0x000fe200078e028a */
[----:B------:R-:W-:Y:S01]  /*14f080*/  IADD3.X R11, P0, PT, R137, R140, RZ, P0, !PT ;  /* 0x0000008c890b7210 */ /* 0x000fe2000071e4ff */
        /* <DEDUP_REMOVED lines=8> */
[----:B------:R-:W-:Y:S01]  /*14f110*/  IMAD.WIDE.U32 R152, P5, R94, R181, R198 ;  /* 0x000000b55e987225 */ /* 0x000fe200078a00c6 */
[----:B------:R-:W-:Y:S02]  /*14f120*/  IADD3 RZ, P3, PT, R170, R134, RZ ;  /* 0x00000086aaff7210 */ /* 0x000fe40007f7e0ff */
[----:B------:R-:W-:Y:S01]  /*14f130*/  IADD3.X R155, P1, PT, R138, R149, RZ, P1, !PT ;  /* 0x000000958a9b7210 */ /* 0x000fe20000f3e4ff */
[----:B------:R-:W-:Y:S01]  /*14f140*/  IMAD.WIDE.U32 R140, R181, R95, RZ ;  /* 0x0000005fb58c7225 */ /* 0x000fe200078e00ff */
[----:B------:R-:W-:Y:S02]  /*14f150*/  IADD3.X R217, PT, PT, RZ, RZ, RZ, P5, !PT ;  /* 0x000000ffffd97210 */ /* 0x000fe40002ffe4ff */
[----:B------:R-:W-:Y:S01]  /*14f160*/  IADD3.X RZ, P3, PT, R171, R139, RZ, P3, !PT ;  /* 0x0000008babff7210 */ /* 0x000fe20001f7e4ff */
[----:B------:R-:W-:Y:S01]  /*14f170*/  IMAD.WIDE.U32 R156, P5, R92, R181, R196 ;  /* 0x000000b55c9c7225 */ /* 0x000fe200078a00c4 */
[----:B------:R-:W-:-:S02]  /*14f180*/  IADD3.X R147, P2, PT, R147, R159, RZ, P2, !PT ;  /* 0x0000009f93937210 */ /* 0x000fc4000175e4ff */
[----:B------:R-:W-:Y:S01]  /*14f190*/  IADD3.X R149, P3, PT, R163, R150, RZ, P3, !PT ;  /* 0x00000096a3957210 */ /* 0x000fe20001f7e4ff */
        /* <DEDUP_REMOVED lines=21> */
[----:B------:R-:W-:Y:S02]  /*14f2f0*/  IADD3.X R158, P3, PT, R149, R150, RZ, P3, !PT ;  /* 0x00000096959e7210 */ /* 0x000fe40001f7e4ff */
[----:B------:R-:W-:Y:S01]  /*14f300*/  @P5 LOP3.LUT R73, R73, 0x1, RZ, 0xfc, !PT ;  /* 0x0000000149495812 */ /* 0x000fe200078efcff */
[----:B------:R-:W-:-:S04]  /*14f310*/  IMAD.WIDE.U32 R152, P4, R88, R181, R162 ;  /* 0x000000b558987225 */ /* 0x000fc800078800a2 */
[----:B------:R-:W-:-:S04]  /*14f320*/  IMAD.WIDE.U32 R154, R181, R89, RZ ;  /* 0x00000059b59a7225 */ /* 0x000fc800078e00ff */
[----:B------:R-:W-:Y:S01]  /*14f330*/  IMAD.IADD R163, R151, 0x1, R148 ;  /* 0x0000000197a37824 */ /* 0x000fe200078e0294 */
[----:B------:R-:W-:Y:S01]  /*14f340*/  MOV R148, R153 ;  /* 0x0000009900947202 */ /* 0x000fe20000000f00 */
[----:B------:R-:W-:Y:S01]  /*14f350*/  IMAD.X R149, RZ, RZ, RZ, P4 ;  /* 0x000000ffff957224 */ /* 0x000fe200020e06ff */
[----:B------:R-:W-:Y:S01]  /*14f360*/  IADD3 RZ, P4, PT, R152, R155, RZ ;  /* 0x0000009b98ff7210 */ /* 0x000fe20007f9e0ff */
[----:B------:R-:W-:Y:S01]  /*14f370*/  IMAD.WIDE.U32 R150, R182, R87, RZ ;  /* 0x00000057b6967225 */ /* 0x000fe200078e00ff */
[----:B------:R-:W-:Y:S02]  /*14f380*/  IADD3.X R159, P3, PT, R165, R163, RZ, P3, !PT ;  /* 0x000000a3a59f7210 */ /* 0x000fe40001f7e4ff */
[----:B------:R-:W-:Y:S01]  /*14f390*/  IADD3.X R165, P2, PT, RZ, RZ, RZ, P2, !PT ;  /* 0x000000ffffa57210 */ /* 0x000fe2000175e4ff */
[----:B------:R-:W-:-:S04]  /*14f3a0*/  IMAD.WIDE.U32.X R152, R88, R182, R148, P4 ;  /* 0x000000b658987225 */ /* 0x000fc800020e0494 */
[----:B------:R-:W-:-:S04]  /*14f3b0*/  IMAD.WIDE.U32 R188, P4, R86, R181, R150 ;  /* 0x000000b556bc7225 */ /* 0x000fc80007880096 */
[----:B------:R-:W-:-:S04]  /*14f3c0*/  IMAD.WIDE.U32 R148, R181, R87, RZ ;  /* 0x00000057b5947225 */ /* 0x000fc800078e00ff */
        /* <DEDUP_REMOVED lines=14> */
[----:B------:R-:W-:-:S04]  /*14f4b0*/  IMAD.WIDE.U32 R214, R10, 0x17c510ea, RZ ;  /* 0x17c510ea0ad67825 */ /* 0x000fc800078e00ff */
[----:B------:R-:W-:Y:S01]  /*14f4c0*/  IMAD.X R249, RZ, RZ, RZ, P4 ;  /* 0x000000fffff97224 */ /* 0x000fe200020e06ff */
[----:B------:R-:W-:Y:S01]  /*14f4d0*/  IADD3 RZ, P4, PT, R210, R215, RZ ;  /* 0x000000d7d2ff7210 */ /* 0x000fe20007f9e0ff */
[----:B------:R-:W-:Y:S02]  /*14f4e0*/  IMAD.MOV.U32 R248, RZ, RZ, R211 ;  /* 0x000000fffff87224 */ /* 0x000fe400078e00d3 */
[----:B------:R-:W-:Y:S02]  /*14f4f0*/  IMAD.IADD R151, R189, 0x1, R33 ;  /* 0x00000001bd977824 */ /* 0x000fe400078e0221 */
[----:B------:R-:W-:-:S04]  /*14f500*/  IMAD.WIDE.U32 R210, R188, -0x1, RZ ;  /* 0xffffffffbcd27825 */ /* 0x000fc800078e00ff */
[----:B------:R-:W-:Y:S02]  /*14f510*/  IMAD R229, R188, -0x7af74001, -R151 ;  /* 0x8508bfffbce57824 */ /* 0x000fe400078e0a97 */
[----:B------:R-:W-:-:S04]  /*14f520*/  IMAD.WIDE.U32.X R212, R212, 0x1ae3a46, R248, P4 ;  /* 0x01ae3a46d4d47825 */ /* 0x000fc800020e04f8 */
[----:B------:R-:W-:-:S04]  /*14f530*/  IMAD.WIDE.U32 R248, R210, 0x1, RZ ;  /* 0x00000001d2f87825 */ /* 0x000fc800078e00ff */
[----:B------:R-:W-:Y:S01]  /*14f540*/  IMAD.IADD R229, R211, 0x1, R229 ;  /* 0x00000001d3e57824 */ /* 0x000fe200078e02e5 */
[----:B------:R-:W-:Y:S01]  /*14f550*/  IADD3 RZ, P4, PT, R188, R248, RZ ;  /* 0x000000f8bcff7210 */ /* 0x000fe20007f9e0ff */
[----:B------:R-:W-:Y:S02]  /*14f560*/  IMAD R233, R92, R185, R208 ;  /* 0x000000b95ce97224 */ /* 0x000fe400078e02d0 */
        /* <DEDUP_REMOVED lines=8> */
[----:B------:R-:W-:-:S04]  /*14f5f0*/  IMAD.WIDE.U32 R208, R10, -0x45f6b800, R246 ;  /* 0xba0948000ad07825 */ /* 0x000fc800078e00f6 */
[----:B------:R-:W-:Y:S01]  /*14f600*/  IMAD.WIDE.U32.X R248, R229, -0x7af74000, R248, P6 ;  /* 0x8508c000e5f87825 */ /* 0x000fe200030e04f8 */
[----:B------:R-:W-:-:S03]  /*14f610*/  LOP3.LUT P6, RZ, R73, 0x1, RZ, 0xc0, !PT ;  /* 0x0000000149ff7812 */ /* 0x000fc600078cc0ff */
[----:B------:R-:W-:Y:S01]  /*14f620*/  IMAD.WIDE.U32 R246, R229, 0x30000000, RZ ;  /* 0x30000000e5f67825 */ /* 0x000fe200078e00ff */
[----:B------:R-:W-:-:S03]  /*14f630*/  IADD3.X R163, P4, PT, RZ, R248, RZ, P4, !PT ;  /* 0x000000f8ffa37210 */ /* 0x000fc6000279e4ff */
[----:B------:R-:W-:Y:S01]  /*14f640*/  IMAD R211, R90, R185, R244 ;  /* 0x000000b95ad37224 */ /* 0x000fe200078e02f4 */
[----:B------:R-:W-:Y:S01]  /*14f650*/  IADD3.X R33, P5, PT, RZ, R249, RZ, P4, !PT ;  /* 0x000000f9ff217210 */ /* 0x000fe200027be4ff */
[----:B------:R-:W-:Y:S01]  /*14f660*/  IMAD.IADD R151, R209, 0x1, R31 ;  /* 0x00000001d1977824 */ /* 0x000fe200078e021f */
[----:B------:R-:W-:Y:S01]  /*14f670*/  IADD3.X R31, P3, PT, RZ, RZ, RZ, P3, !PT ;  /* 0x000000ffff1f7210 */ /* 0x000fe20001f7e4ff */
[----:B------:R-:W-:Y:S01]  /*14f680*/  IMAD.WIDE.U32 R188, P4, R210, 0x170b5d44, R246 ;  /* 0x170b5d44d2bc7825 */ /* 0x000fe200078800f6 */
[----:B------:R-:W-:-:S03]  /*14f690*/  IADD3.X R208, P5, PT, R163, R208, RZ, P5, !PT ;  /* 0x000000d0a3d07210 */ /* 0x000fc60002fbe4ff */
[----:B------:R-:W-:-:S04]  /*14f6a0*/  IMAD.WIDE.U32 R244, R210, 0x30000000, RZ ;  /* 0x30000000d2f47825 */ /* 0x000fc800078e00ff */
[----:B------:R-:W-:Y:S01]  /*14f6b0*/  IMAD.X R249, RZ, RZ, RZ, P4 ;  /* 0x000000fffff97224 */ /* 0x000fe200020e06ff */
[----:B------:R-:W-:Y:S01]  /*14f6c0*/  IADD3 RZ, P4, PT, R188, R245, RZ ;  /* 0x000000f5bcff7210 */ /* 0x000fe20007f9e0ff */
[----:B------:R-:W-:Y:S02]  /*14f6d0*/  IMAD.MOV.U32 R248, RZ, RZ, R189 ;  /* 0x000000fffff87224 */ /* 0x000fe400078e00bd */
[----:B------:R-:W-:Y:S01]  /*14f6e0*/  IMAD.X R227, RZ, RZ, RZ, P3 ;  /* 0x000000ffffe37224 */ /* 0x000fe200018e06ff */
[----:B------:R-:W-:Y:S01]  /*14f6f0*/  IADD3.X R209, P3, PT, R33, R151, RZ, P5, !PT ;  /* 0x0000009721d17210 */ /* 0x000fe20002f7e4ff */
[----:B------:R-:W-:Y:S01]  /*14f700*/  IMAD.WIDE.U32.X R188, R229, 0x170b5d44, R248, P4 ;  /* 0x170b5d44e5bc7825 */ /* 0x000fe200020e04f8 */
[----:B------:R-:W-:Y:S02]  /*14f710*/  IADD3 RZ, P4, PT, R158, R234, RZ ;  /* 0x000000ea9eff7210 */ /* 0x000fe40007f9e0ff */
[----:B------:R-:W-:Y:S01]  /*14f720*/  IADD3.X R33, P3, PT, RZ, RZ, RZ, P3, !PT ;  /* 0x000000ffff217210 */ /* 0x000fe20001f7e4ff */
[----:B------:R-:W-:Y:S01]  /*14f730*/  IMAD R234, R210, 0x170b5d44, R246 ;  /* 0x170b5d44d2ea7824 */ /* 0x000fe200078e02f6 */
[----:B------:R-:W-:Y:S01]  /*14f740*/  IADD3.X RZ, P4, PT, R159, R235, RZ, P4, !PT ;  /* 0x000000eb9fff7210 */ /* 0x000fe2000279e4ff */
[----:B------:R-:W-:Y:S01]  /*14f750*/  IMAD.X R163, RZ, RZ, RZ, P2 ;  /* 0x000000ffffa37224 */ /* 0x000fe200010e06ff */
[----:B------:R-:W-:Y:S01]  /*14f760*/  IADD3 RZ, P2, PT, R146, R242, RZ ;  /* 0x000000f292ff7210 */ /* 0x000fe20007f5e0ff */
[----:B------:R-:W-:Y:S01]  /*14f770*/  IMAD.X R151, RZ, RZ, RZ, P3 ;  /* 0x000000ffff977224 */ /* 0x000fe200018e06ff */
[----:B------:R-:W-:Y:S01]  /*14f780*/  IADD3 RZ, P3, PT, R208, R244, RZ ;  /* 0x000000f4d0ff7210 */ /* 0x000fe20007f7e0ff */
[----:B------:R-:W-:Y:S01]  /*14f790*/  IMAD R203, R86, R183, R206 ;  /* 0x000000b756cb7224 */ /* 0x000fe200078e02ce */
[----:B------:R-:W-:Y:S01]  /*14f7a0*/  IADD3 R245, PT, PT, R234, R245, RZ ;  /* 0x000000f5eaf57210 */ /* 0x000fe20007ffe0ff */
[----:B------:R-:W-:Y:S01]  /*14f7b0*/  IMAD.WIDE.U32 R206, R229, -0x45f6b800, RZ ;  /* 0xba094800e5ce7825 */ /* 0x000fe200078e00ff */
[----:B------:R-:W-:-:S02]  /*14f7c0*/  IADD3.X RZ, P2, PT, R147, R161, RZ, P2, !PT ;  /* 0x000000a193ff7210 */ /* 0x000fc4000175e4ff */
[----:B------:R-:W-:Y:S01]  /*14f7d0*/  IADD3.X RZ, P3, PT, R209, R245, RZ, P3, !PT ;  /* 0x000000f5d1ff7210 */ /* 0x000fe20001f7e4ff */
[C---:B------:R-:W-:Y:S01]  /*14f7e0*/  IMAD R167, R90.reuse, R181, R192 ;  /* 0x000000b55aa77224 */ /* 0x040fe200078e02c0 */
[----:B------:R-:W-:Y:S01]  /*14f7f0*/  IADD3.X R161, P1, PT, RZ, RZ, RZ, P1, !PT ;  /* 0x000000ffffa17210 */ /* 0x000fe20000f3e4ff */
[----:B------:R-:W-:Y:S01]  /*14f800*/  IMAD.WIDE.U32 R170, R91, R187, R170 ;  /* 0x000000bb5baa7225 */ /* 0x000fe200078e00aa */
[----:B------:R-:W-:Y:S02]  /*14f810*/  IADD3.X R188, P3, PT, R33, R188, RZ, P3, !PT ;  /* 0x000000bc21bc7210 */ /* 0x000fe40001f7e4ff */
[----:B------:R-:W-:Y:S01]  /*14f820*/  IADD3.X R165, P2, PT, R165, R172, RZ, P2, !PT ;  /* 0x000000aca5a57210 */ /* 0x000fe2000175e4ff */
[----:B------:R-:W-:Y:S01]  /*14f830*/  IMAD.WIDE.U32 R192, R229, 0xf5138f, RZ ;  /* 0x00f5138fe5c07825 */ /* 0x000fe200078e00ff */
[----:B------:R-:W-:Y:S02]  /*14f840*/  IADD3.X R33, P3, PT, R151, R189, RZ, P3, !PT ;  /* 0x000000bd97217210 */ /* 0x000fe40001f7e4ff */
[----:B------:R-:W-:Y:S01]  /*14f850*/  IADD3.X R161, P5, PT, R161, R190, RZ, P6, !PT ;  /* 0x000000bea1a17210 */ /* 0x000fe200037be4ff */
[-C--:B------:R-:W-:Y:S01]  /*14f860*/  IMAD R151, R90, R183.reuse, R228 ;  /* 0x000000b75a977224 */ /* 0x080fe200078e02e4 */
[----:B------:R-:W-:Y:S01]  /*14f870*/  IADD3.X R228, P4, PT, R31, R168, RZ, P4, !PT ;  /* 0x000000a81fe47210 */ /* 0x000fe2000279e4ff */
[----:B------:R-:W-:Y:S01]  /*14f880*/  IMAD R223, R88, R183, R226 ;  /* 0x000000b758df7224 */ /* 0x000fe200078e02e2 */
[----:B------:R-:W-:Y:S01]  /*14f890*/  IADD3.X R235, P2, PT, R163, R173, RZ, P2, !PT ;  /* 0x000000ada3eb7210 */ /* 0x000fe2000175e4ff */
[----:B------:R-:W-:Y:S01]  /*14f8a0*/  IMAD R217, R94, R181, R198 ;  /* 0x000000b55ed97224 */ /* 0x000fe200078e02c6 */
[----:B------:R-:W-:Y:S01]  /*14f8b0*/  IADD3.X R31, PT, PT, R191, RZ, RZ, P5, P1 ;  /* 0x000000ffbf1f7210 */ /* 0x000fe20002fe24ff */
[----:B------:R-:W-:Y:S01]  /*14f8c0*/  IMAD.WIDE.U32 R174, R10, 0xf5138f, R174 ;  /* 0x00f5138f0aae7825 */ /* 0x000fe200078e00ae */
[----:B------:R-:W-:-:S02]  /*14f8d0*/  IADD3.X R227, P4, PT, R227, R169, RZ, P4, !PT ;  /* 0x000000a9e3e37210 */ /* 0x000fc4000279e4ff */
[----:B------:R-:W-:Y:S01]  /*14f8e0*/  IADD3.X R226, P1, PT, R165, R170, RZ, P2, !PT ;  /* 0x000000aaa5e27210 */ /* 0x000fe2000173e4ff */
[----:B------:R-:W-:Y:S01]  /*14f8f0*/  IMAD.WIDE.U32 R168, P5, R210, 0x1ef3622f, R206 ;  /* 0x1ef3622fd2a87825 */ /* 0x000fe200078a00ce */
[----:B------:R-:W-:-:S03]  /*14f900*/  IADD3.X R228, P4, PT, R228, R161, RZ, P4, !PT ;  /* 0x000000a1e4e47210 */ /* 0x000fc6000279e4ff */
[----:B------:R-:W-:-:S04]  /*14f910*/  IMAD.WIDE.U32 R198, R210, -0x45f6b800, RZ ;  /* 0xba094800d2c67825 */ /* 0x000fc800078e00ff */
[----:B------:R-:W-:Y:S02]  /*14f920*/  IMAD.IADD R207, R171, 0x1, R164 ;  /* 0x00000001abcf7824 */ /* 0x000fe400078e02a4 */
[----:B------:R-:W-:-:S04]  /*14f930*/  IMAD.WIDE.U32 R164, P2, R210, 0x1a22d9f3, R192 ;  /* 0x1a22d9f3d2a47825 */ /* 0x000fc800078400c0 */
[----:B------:R-:W-:-:S04]  /*14f940*/  IMAD.WIDE.U32 R190, R210, 0xf5138f, RZ ;  /* 0x00f5138fd2be7825 */ /* 0x000fc800078e00ff */
[----:B------:R-:W-:Y:S01]  /*14f950*/  IMAD R186, R97, R181, R200 ;  /* 0x000000b561ba7224 */ /* 0x000fe200078e02c8 */
[----:B------:R-:W-:Y:S01]  /*14f960*/  IADD3.X R200, P3, PT, R188, R174, RZ, P3, !PT ;  /* 0x000000aebcc87210 */ /* 0x000fe20001f7e4ff */
[----:B------:R-:W-:Y:S01]  /*14f970*/  IMAD.X R197, RZ, RZ, RZ, P5 ;  /* 0x000000ffffc57224 */ /* 0x000fe200028e06ff */
[----:B------:R-:W-:Y:S01]  /*14f980*/  IADD3 RZ, P5, PT, R168, R199, RZ ;  /* 0x000000c7a8ff7210 */ /* 0x000fe20007fbe0ff */
[----:B------:R-:W-:Y:S02]  /*14f990*/  IMAD R194, R92, R181, R196 ;  /* 0x000000b55cc27224 */ /* 0x000fe400078e02c4 */
[----:B------:R-:W-:Y:S02]  /*14f9a0*/  IMAD.IADD R201, R175, 0x1, R201 ;  /* 0x00000001afc97824 */ /* 0x000fe400078e02c9 */
[----:B------:R-:W-:Y:S01]  /*14f9b0*/  IMAD.X R189, RZ, RZ, RZ, P2 ;  /* 0x000000ffffbd7224 */ /* 0x000fe200010e06ff */
[----:B------:R-:W-:Y:S01]  /*14f9c0*/  IADD3 RZ, P2, PT, R164, R191, RZ ;  /* 0x000000bfa4ff7210 */ /* 0x000fe20007f5e0ff */
[----:B------:R-:W-:Y:S01]  /*14f9d0*/  IMAD.MOV.U32 R196, RZ, RZ, R169 ;  /* 0x000000ffffc47224 */ /* 0x000fe200078e00a9 */
[----:B------:R-:W-:Y:S01]  /*14f9e0*/  IADD3.X R201, P3, PT, R33, R201, RZ, P3, !PT ;  /* 0x000000c921c97210 */ /* 0x000fe20001f7e4ff */
[----:B------:R-:W-:-:S03]  /*14f9f0*/  IMAD.WIDE.U32 R174, R229, 0x6ca1493b, RZ ;  /* 0x6ca1493be5ae7825 */ /* 0x000fc600078e00ff */
[----:B------:R-:W-:Y:S01]  /*14fa00*/  IADD3.X R193, P3, PT, RZ, RZ, RZ, P3, !PT ;  /* 0x000000ffffc17210 */ /* 0x000fe20001f7e4ff */
[----:B------:R-:W-:Y:S02]  /*14fa10*/  IMAD.MOV.U32 R188, RZ, RZ, R165 ;  /* 0x000000ffffbc7224 */ /* 0x000fe400078e00a5 */
[----:B------:R-:W-:Y:S01]  /*14fa20*/  IMAD.WIDE.U32.X R196, R229, 0x1ef3622f, R196, P5 ;  /* 0x1ef3622fe5c47825 */ /* 0x000fe200028e04c4 */
[----:B------:R-:W-:-:S03]  /*14fa30*/  IADD3 RZ, P5, PT, R228, R160, RZ ;  /* 0x000000a0e4ff7210 */ /* 0x000fc60007fbe0ff */
        /* <DEDUP_REMOVED lines=10> */
[----:B------:R-:W-:Y:S01]  /*14fae0*/  IMAD R175, R88, R181, R162 ;  /* 0x000000b558af7224 */ /* 0x000fe200078e02a2 */
[----:B------:R-:W-:Y:S01]  /*14faf0*/  IADD3.X R163, PT, PT, RZ, RZ, RZ, P2, !PT ;  /* 0x000000ffffa37210 */ /* 0x000fe200017fe4ff */
[----:B------:R-:W-:Y:S01]  /*14fb00*/  IMAD.MOV.U32 R162, RZ, RZ, R161 ;  /* 0x000000ffffa27224 */ /* 0x000fe200078e00a1 */
[----:B------:R-:W-:Y:S01]  /*14fb10*/  IADD3 RZ, P2, PT, R160, R165, RZ ;  /* 0x000000a5a0ff7210 */ /* 0x000fe20007f5e0ff */
[----:B------:R-:W-:-:S04]  /*14fb20*/  IMAD.WIDE.U32 R146, R95, R185, R146 ;  /* 0x000000b95f927225 */ /* 0x000fc800078e0092 */
[----:B------:R-:W-:Y:S01]  /*14fb30*/  IMAD.WIDE.U32.X R162, R229, 0x1ae3a46, R162, P2 ;  /* 0x01ae3a46e5a27825 */ /* 0x000fe200010e04a2 */
[----:B------:R-:W-:Y:S02]  /*14fb40*/  IADD3.X R229, P4, PT, R227, R31, RZ, P4, !PT ;  /* 0x0000001fe3e57210 */ /* 0x000fe4000279e4ff */
[----:B------:R-:W-:Y:S01]  /*14fb50*/  IADD3 RZ, P2, PT, R146, R112, RZ ;  /* 0x0000007092ff7210 */ /* 0x000fe20007f5e0ff */
[----:B------:R-:W-:Y:S01]  /*14fb60*/  IMAD R232, R97, R183, R232 ;  /* 0x000000b761e87224 */ /* 0x000fe200078e02e8 */
[----:B------:R-:W-:Y:S01]  /*14fb70*/  IADD3.X RZ, P5, PT, R229, R118, RZ, P5, !PT ;  /* 0x00000076e5ff7210 */ /* 0x000fe20002fbe4ff */
[----:B------:R-:W-:Y:S01]  /*14fb80*/  IMAD.IADD R147, R147, 0x1, R32 ;  /* 0x0000000193937824 */ /* 0x000fe200078e0220 */
[----:B------:R-:W-:Y:S01]  /*14fb90*/  IADD3.X R31, P4, PT, RZ, RZ, RZ, P4, !PT ;  /* 0x000000ffff1f7210 */ /* 0x000fe2000279e4ff */
[----:B------:R-:W-:Y:S01]  /*14fba0*/  IMAD.IADD R112, R232, 0x1, R113 ;  /* 0x00000001e8707824 */ /* 0x000fe200078e0271 */
[----:B------:R-:W-:Y:S01]  /*14fbb0*/  IADD3.X R227, P1, PT, R235, R207, RZ, P1, !PT ;  /* 0x000000cfebe37210 */ /* 0x000fe20000f3e4ff */
[----:B------:R-:W-:Y:S01]  /*14fbc0*/  IMAD.IADD R7, R233, 0x1, R7 ;  /* 0x00000001e9077824 */ /* 0x000fe200078e0207 */
[----:B------:R-:W-:Y:S01]  /*14fbd0*/  IADD3.X R118, P5, PT, R31, R42, RZ, P5, !PT ;  /* 0x0000002a1f767210 */ /* 0x000fe20002fbe4ff */
[----:B------:R-:W-:Y:S01]  /*14fbe0*/  IMAD.WIDE.U32 R208, R210, 0x30000000, R208 ;  /* 0x30000000d2d07825 */ /* 0x000fe200078e00d0 */
[----:B------:R-:W-:-:S02]  /*14fbf0*/  IADD3.X RZ, P2, PT, R147, R112, RZ, P2, !PT ;  /* 0x0000007093ff7210 */ /* 0x000fc4000175e4ff */
[----:B------:R-:W-:Y:S01]  /*14fc00*/  IADD3.X R160, PT, PT, R43, RZ, RZ, P5, P4 ;  /* 0x000000ff2ba07210 */ /* 0x000fe20002fe84ff */
[----:B------:R-:W-:Y:S01]  /*14fc10*/  IMAD.WIDE.U32 R158, R89, R187, R158 ;  /* 0x000000bb599e7225 */ /* 0x000fe200078e009e */
[----:B------:R-:W-:Y:S02]  /*14fc20*/  IADD3 RZ, P4, PT, R226, R6, RZ ;  /* 0x00000006e2ff7210 */ /* 0x000fe40007f9e0ff */
[----:B------:R-:W-:Y:S01]  /*14fc30*/  IADD3.X R31, P2, PT, RZ, R116, RZ, P2, !PT ;  /* 0x00000074ff1f7210 */ /* 0x000fe2000175e4ff */
[----:B------:R-:W-:Y:S01]  /*14fc40*/  IMAD R206, R210, 0x1ef3622f, R206 ;  /* 0x1ef3622fd2ce7824 */ /* 0x000fe200078e02ce */
[----:B------:R-:W-:Y:S01]  /*14fc50*/  IADD3.X R43, P1, PT, RZ, RZ, RZ, P1, !PT ;  /* 0x000000ffff2b7210 */ /* 0x000fe20000f3e4ff */
[----:B------:R-:W-:Y:S01]  /*14fc60*/  IMAD R231, R94, R183, R238 ;  /* 0x000000b75ee77224 */ /* 0x000fe200078e02ee */
[----:B------:R-:W-:Y:S01]  /*14fc70*/  IADD3.X RZ, P4, PT, R227, R7, RZ, P4, !PT ;  /* 0x00000007e3ff7210 */ /* 0x000fe2000279e4ff */
[----:B------:R-:W-:Y:S01]  /*14fc80*/  IMAD.WIDE.U32 R226, R93, R185, R226 ;  /* 0x000000b95de27225 */ /* 0x000fe200078e00e2 */
[----:B------:R-:W-:-:S02]  /*14fc90*/  IADD3.X R116, P2, PT, RZ, R117, RZ, P2, !PT ;  /* 0x00000075ff747210 */ /* 0x000fc4000175e4ff */
[----:B------:R-:W-:Y:S01]  /*14fca0*/  IADD3.X R43, P4, PT, R43, R40, RZ, P4, !PT ;  /* 0x000000282b2b7210 */ /* 0x000fe2000279e4ff */
[----:B------:R-:W-:Y:S02]  /*14fcb0*/  IMAD.IADD R117, R209, 0x1, R234 ;  /* 0x00000001d1757824 */ /* 0x000fe400078e02ea */
[----:B------:R-:W-:Y:S01]  /*14fcc0*/  IMAD.X R161, RZ, RZ, RZ, P1 ;  /* 0x000000ffffa17224 */ /* 0x000fe200008e06ff */
[----:B------:R-:W-:Y:S01]  /*14fcd0*/  IADD3 RZ, P1, PT, R200, R198, RZ ;  /* 0x000000c6c8ff7210 */ /* 0x000fe20007f3e0ff */
[----:B------:R-:W-:-:S03]  /*14fce0*/  IMAD.WIDE.U32 R6, R208, -0x1, RZ ;  /* 0xffffffffd0067825 */ /* 0x000fc600078e00ff */
[----:B------:R-:W-:Y:S01]  /*14fcf0*/  IADD3.X R42, P5, PT, R161, R41, RZ, P4, !PT ;  /* 0x00000029a12a7210 */ /* 0x000fe200027be4ff */
[----:B------:R-:W-:Y:S01]  /*14fd00*/  IMAD R169, R208, -0x7af74001, -R117 ;  /* 0x8508bfffd0a97824 */ /* 0x000fe200078e0a75 */
[----:B------:R-:W-:Y:S01]  /*14fd10*/  IADD3.X R32, P4, PT, R31, R226, RZ, P2, !PT ;  /* 0x000000e21f207210 */ /* 0x000fe2000179e4ff */
[----:B------:R-:W-:Y:S01]  /*14fd20*/  IMAD.IADD R31, R159, 0x1, R30 ;  /* 0x000000019f1f7824 */ /* 0x000fe200078e021e */
[----:B------:R-:W-:Y:S01]  /*14fd30*/  IADD3.X R30, P2, PT, R43, R158, RZ, P5, !PT ;  /* 0x0000009e2b1e7210 */ /* 0x000fe20002f5e4ff */
[----:B------:R-:W-:Y:S01]  /*14fd40*/  IMAD.IADD R233, R227, 0x1, R233 ;  /* 0x00000001e3e97824 */ /* 0x000fe200078e02e9 */
[----:B------:R-:W-:Y:S01]  /*14fd50*/  IADD3 R7, PT, PT, R7, R169, RZ ;  /* 0x000000a907077210 */ /* 0x000fe20007ffe0ff */
[----:B------:R-:W-:Y:S01]  /*14fd60*/  IMAD.IADD R113, R206, 0x1, R199 ;  /* 0x00000001ce717824 */ /* 0x000fe200078e02c7 */
[----:B------:R-:W-:Y:S01]  /*14fd70*/  IADD3.X R31, P2, PT, R42, R31, RZ, P2, !PT ;  /* 0x0000001f2a1f7210 */ /* 0x000fe2000175e4ff */
[----:B------:R-:W-:Y:S01]  /*14fd80*/  IMAD.X R159, RZ, RZ, RZ, P3 ;  /* 0x000000ffff9f7224 */ /* 0x000fe200018e06ff */
[----:B------:R-:W-:Y:S01]  /*14fd90*/  IADD3.X R33, P4, PT, R116, R233, RZ, P4, !PT ;  /* 0x000000e974217210 */ /* 0x000fe2000279e4ff */
[----:B------:R-:W-:Y:S01]  /*14fda0*/  IMAD.WIDE.U32 R40, R7, 0x1, RZ ;  /* 0x0000000107287825 */ /* 0x000fe200078e00ff */
[----:B------:R-:W-:-:S02]  /*14fdb0*/  IADD3.X R161, P3, PT, RZ, RZ, RZ, P2, !PT ;  /* 0x000000ffffa17210 */ /* 0x000fc4000177e4ff */
        /* <DEDUP_REMOVED lines=16> */
[----:B------:R-:W-:-:S03]  /*14fec0*/  IADD3.X RZ, P3, PT, R33, R113, RZ, P3, !PT ;  /* 0x0000007121ff7210 */ /* 0x000fc60001f7e4ff */
[C-C-:B------:R-:W-:Y:S01]  /*14fed0*/  IMAD R197, R6.reuse, 0x170b5d44, R42.reuse ;  /* 0x170b5d4406c57824 */ /* 0x140fe200078e022a */
[----:B------:R-:W-:Y:S01]  /*14fee0*/  IADD3.X R159, P3, PT, R199, R110, RZ, P3, !PT ;  /* 0x0000006ec79f7210 */ /* 0x000fe20001f7e4ff */
[----:B------:R-:W-:Y:S02]  /*14fef0*/  IMAD.X R113, RZ, RZ, RZ, P4 ;  /* 0x000000ffff717224 */ /* 0x000fe400020e06ff */
[----:B------:R-:W-:Y:S01]  /*14ff00*/  IMAD.WIDE.U32 R42, P4, R6, 0x170b5d44, R42 ;  /* 0x170b5d44062a7825 */ /* 0x000fe2000788002a */
[----:B------:R-:W-:-:S03]  /*14ff10*/  IADD3.X R158, P3, PT, R207, R111, RZ, P3, !PT ;  /* 0x0000006fcf9e7210 */ /* 0x000fc60001f7e4ff */
[----:B------:R-:W-:Y:S01]  /*14ff20*/  IMAD.WIDE.U32 R126, R91, R185, R30 ;  /* 0x000000b95b7e7225 */ /* 0x000fe200078e001e */
[----:B------:R-:W-:-:S03]  /*14ff30*/  IADD3.X R111, PT, PT, RZ, RZ, RZ, P4, !PT ;  /* 0x000000ffff6f7210 */ /* 0x000fc600027fe4ff */
[----:B------:R-:W-:Y:S01]  /*14ff40*/  IMAD.IADD R127, R127, 0x1, R211 ;  /* 0x000000017f7f7824 */ /* 0x000fe200078e02d3 */
[----:B------:R-:W-:Y:S01]  /*14ff50*/  IADD3.X R126, P4, PT, R159, R126, RZ, P3, !PT ;  /* 0x0000007e9f7e7210 */ /* 0x000fe20001f9e4ff */
        /* <DEDUP_REMOVED lines=9> */
[----:B------:R-:W-:-:S04]  /*14fff0*/  IMAD.WIDE.U32 R40, P5, R6, 0x1ef3622f, R40 ;  /* 0x1ef3622f06287825 */ /* 0x000fc800078a0028 */
[----:B------:R-:W-:-:S04]  /*150000*/  IMAD.WIDE.U32 R42, R7, 0xf5138f, RZ ;  /* 0x00f5138f072a7825 */ /* 0x000fc800078e00ff */
        /* <DEDUP_REMOVED lines=9> */
[----:B------:R-:W-:Y:S01]  /*1500a0*/  IMAD.MOV.U32 R46, RZ, RZ, R41 ;  /* 0x000000ffff2e7224 */ /* 0x000fe200078e0029 */
[----:B------:R-:W-:Y:S01]  /*1500b0*/  IADD3.X R161, P3, PT, R161, R36, RZ, P3, !PT ;  /* 0x00000024a1a17210 */ /* 0x000fe20001f7e4ff */
[----:B------:R-:W-:-:S03]  /*1500c0*/  IMAD.WIDE.U32 R42, P4, R6, 0x1a22d9f3, R42 ;  /* 0x1a22d9f3062a7825 */ /* 0x000fc6000788002a */
[----:B------:R-:W-:Y:S01]  /*1500d0*/  IADD3.X R169, P3, PT, R169, R37, RZ, P3, !PT ;  /* 0x00000025a9a97210 */ /* 0x000fe20001f7e4ff */
[----:B------:R-:W-:-:S04]  /*1500e0*/  IMAD.WIDE.U32 R40, R6, 0xf5138f, RZ ;  /* 0x00f5138f06287825 */ /* 0x000fc800078e00ff */
[----:B------:R-:W-:Y:S01]  /*1500f0*/  IMAD.X R31, RZ, RZ, RZ, P4 ;  /* 0x000000ffff1f7224 */ /* 0x000fe200020e06ff */
[----:B------:R-:W-:Y:S01]  /*150100*/  IADD3 RZ, P4, PT, R42, R41, RZ ;  /* 0x000000292aff7210 */ /* 0x000fe20007f9e0ff */
[----:B------:R-:W-:-:S04]  /*150110*/  IMAD.WIDE.U32 R146, R96, R183, R146 ;  /* 0x000000b760927225 */ /* 0x000fc800078e0092 */
[----:B------:R-:W-:Y:S01]  /*150120*/  IMAD.MOV.U32 R30, RZ, RZ, R43 ;  /* 0x000000ffff1e7224 */ /* 0x000fe200078e002b */
[----:B------:R-:W-:Y:S01]  /*150130*/  IADD3.X R146, P0, PT, R11, R146, RZ, P0, !PT ;  /* 0x000000920b927210 */ /* 0x000fe2000071e4ff */
[----:B------:R-:W-:-:S04]  /*150140*/  IMAD.WIDE.U32 R42, R7, 0x6ca1493b, RZ ;  /* 0x6ca1493b072a7825 */ /* 0x000fc800078e00ff */
[----:B------:R-:W-:-:S04]  /*150150*/  IMAD.WIDE.U32 R228, R87, R187, R228 ;  /* 0x000000bb57e47225 */ /* 0x000fc800078e00e4 */
[----:B------:R-:W-:Y:S01]  /*150160*/  IMAD R182, R92, R183, R236 ;  /* 0x000000b75cb67224 */ /* 0x000fe200078e02ec */
[----:B------:R-:W-:Y:S01]  /*150170*/  IADD3 R236, PT, PT, R147, R232, RZ ;  /* 0x000000e893ec7210 */ /* 0x000fe20007ffe0ff */
[----:B------:R-:W-:Y:S01]  /*150180*/  IMAD.WIDE.U32 R36, R7, 0x17c510ea, RZ ;  /* 0x17c510ea07247825 */ /* 0x000fe200078e00ff */
[----:B------:R-:W-:-:S03]  /*150190*/  IADD3.X R228, P3, PT, R161, R228, RZ, P3, !PT ;  /* 0x000000e4a1e47210 */ /* 0x000fc60001f7e4ff */
[----:B------:R-:W-:Y:S02]  /*1501a0*/  IMAD R11, R6, -0x39c4fa40, R42 ;  /* 0xc63b05c0060b7824 */ /* 0x000fe400078e022a */
[----:B------:R-:W-:-:S04]  /*1501b0*/  IMAD.WIDE.U32.X R46, R7, 0x1ef3622f, R46, P5 ;  /* 0x1ef3622f072e7825 */ /* 0x000fc800028e042e */
[----:B------:R-:W-:-:S04]  /*1501c0*/  IMAD.WIDE.U32 R42, P5, R6, -0x39c4fa40, R42 ;  /* 0xc63b05c0062a7825 */ /* 0x000fc800078a002a */
[----:B------:R-:W-:Y:S02]  /*1501d0*/  IMAD.IADD R147, R182, 0x1, R51 ;  /* 0x00000001b6937824 */ /* 0x000fe400078e0233 */
[----:B------:R-:W-:Y:S01]  /*1501e0*/  IMAD.WIDE.U32.X R30, R7, 0x1a22d9f3, R30, P4 ;  /* 0x1a22d9f3071e7825 */ /* 0x000fe200020e041e */
[----:B------:R-:W-:-:S03]  /*1501f0*/  IADD3 RZ, P4, PT, R126, R50, RZ ;  /* 0x000000327eff7210 */ /* 0x000fc60007f9e0ff */
[C---:B------:R-:W-:Y:S01]  /*150200*/  IMAD R161, R6.reuse, 0x1ae3a46, R36 ;  /* 0x01ae3a4606a17824 */ /* 0x040fe200078e0224 */
[----:B------:R-:W-:Y:S01]  /*150210*/  IADD3.X RZ, P4, PT, R127, R147, RZ, P4, !PT ;  /* 0x000000937fff7210 */ /* 0x000fe2000279e4ff */
[----:B------:R-:W-:Y:S01]  /*150220*/  IMAD.X R51, RZ, RZ, RZ, P5 ;  /* 0x000000ffff337224 */ /* 0x000fe200028e06ff */
[----:B------:R-:W-:Y:S01]  /*150230*/  IADD3.X R147, P0, PT, R17, R236, RZ, P0, !PT ;  /* 0x000000ec11937210 */ /* 0x000fe2000071e4ff */
[----:B------:R-:W-:Y:S02]  /*150240*/  IMAD.IADD R16, R229, 0x1, R16 ;  /* 0x00000001e5107824 */ /* 0x000fe400078e0210 */
[----:B------:R-:W-:-:S03]  /*150250*/  IMAD.WIDE.U32 R36, P5, R6, 0x1ae3a46, R36 ;  /* 0x01ae3a4606247825 */ /* 0x000fc600078a0024 */
[----:B------:R-:W-:Y:S01]  /*150260*/  IADD3.X R229, P3, PT, R169, R16, RZ, P3, !PT ;  /* 0x00000010a9e57210 */ /* 0x000fe20001f7e4ff */
[----:B------:R-:W-:-:S03]  /*150270*/  IMAD.WIDE.U32 R234, R6, 0x6ca1493b, RZ ;  /* 0x6ca1493b06ea7825 */ /* 0x000fc600078e00ff */
[----:B------:R-:W-:Y:S01]  /*150280*/  IADD3.X R187, P3, PT, RZ, RZ, RZ, P3, !PT ;  /* 0x000000ffffbb7210 */ /* 0x000fe20001f7e4ff */
[----:B------:R-:W-:Y:S01]  /*150290*/  IMAD.X R227, RZ, RZ, RZ, P5 ;  /* 0x000000ffffe37224 */ /* 0x000fe200028e06ff */
[----:B------:R-:W-:Y:S01]  /*1502a0*/  IADD3 RZ, P5, PT, R42, R235, RZ ;  /* 0x000000eb2aff7210 */ /* 0x000fe20007fbe0ff */
[-C--:B------:R-:W-:Y:S02]  /*1502b0*/  IMAD R184, R88, R185.reuse, R240 ;  /* 0x000000b958b87224 */ /* 0x080fe400078e02f0 */
[----:B------:R-:W-:Y:S01]  /*1502c0*/  IMAD.MOV.U32 R50, RZ, RZ, R43 ;  /* 0x000000ffff327224 */ /* 0x000fe200078e002b */
[----:B------:R-:W-:Y:S01]  /*1502d0*/  IADD3.X R43, P0, PT, RZ, RZ, RZ, P0, !PT ;  /* 0x000000ffff2b7210 */ /* 0x000fe2000071e4ff */
[----:B------:R-:W-:Y:S01]  /*1502e0*/  IMAD.MOV.U32 R226, RZ, RZ, R37 ;  /* 0x000000ffffe27224 */ /* 0x000fe200078e0025 */
[----:B------:R-:W-:Y:S01]  /*1502f0*/  IADD3.X R37, P4, PT, R208, R52, RZ, P4, !PT ;  /* 0x00000034d0257210 */ /* 0x000fe2000279e4ff */
[----:B------:R-:W-:-:S03]  /*150300*/  IMAD.WIDE.U32 R16, R89, R185, R228 ;  /* 0x000000b959107225 */ /* 0x000fc600078e00e4 */
[----:B------:R-:W-:Y:S01]  /*150310*/  IADD3.X R199, P4, PT, R199, R53, RZ, P4, !PT ;  /* 0x00000035c7c77210 */ /* 0x000fe2000279e4ff */
[----:B------:R-:W-:Y:S01]  /*150320*/  IMAD.IADD R35, R184, 0x1, R35 ;  /* 0x00000001b8237824 */ /* 0x000fe200078e0223 */
[----:B------:R-:W-:Y:S01]  /*150330*/  IADD3 R184, PT, PT, R17, R184, RZ ;  /* 0x000000b811b87210 */ /* 0x000fe20007ffe0ff */
[----:B------:R-:W-:Y:S01]  /*150340*/  IMAD.WIDE.U32.X R50, R7, -0x39c4fa40, R50, P5 ;  /* 0xc63b05c007327825 */ /* 0x000fe200028e0432 */
[----:B------:R-:W-:Y:S02]  /*150350*/  IADD3 RZ, P5, PT, R228, R34, RZ ;  /* 0x00000022e4ff7210 */ /* 0x000fe40007fbe0ff */
[----:B------:R-:W-:Y:S01]  /*150360*/  IADD3.X R16, P4, PT, R37, R16, RZ, P4, !PT ;  /* 0x0000001025107210 */ /* 0x000fe2000279e4ff */
[----:B------:R-:W-:Y:S01]  /*150370*/  IMAD.WIDE.U32 R232, R6, 0x17c510ea, RZ ;  /* 0x17c510ea06e87825 */ /* 0x000fe200078e00ff */
[----:B------:R-:W-:Y:S02]  /*150380*/  IADD3.X RZ, P5, PT, R229, R35, RZ, P5, !PT ;  /* 0x00000023e5ff7210 */ /* 0x000fe40002fbe4ff */
[----:B------:R-:W-:Y:S01]  /*150390*/  IADD3.X R17, P4, PT, R199, R184, RZ, P4, !PT ;  /* 0x000000b8c7117210 */ /* 0x000fe2000279e4ff */
[----:B------:R-:W-:Y:S01]  /*1503a0*/  IMAD.X R169, RZ, RZ, RZ, P3 ;  /* 0x000000ffffa97224 */ /* 0x000fe200018e06ff */
[----:B------:R-:W-:Y:S01]  /*1503b0*/  IADD3 RZ, P3, PT, R36, R233, RZ ;  /* 0x000000e924ff7210 */ /* 0x000fe20007f7e0ff */
[----:B------:R-:W-:Y:S01]  /*1503c0*/  IMAD.IADD R129, R151, 0x1, R129 ;  /* 0x0000000197817824 */ /* 0x000fe200078e0281 */
[----:B------:R-:W-:Y:S01]  /*1503d0*/  IADD3.X R35, P5, PT, R187, R44, RZ, P5, !PT ;  /* 0x0000002cbb237210 */ /* 0x000fe20002fbe4ff */
[----:B------:R-:W-:Y:S01]  /*1503e0*/  IMAD R230, R86, R185, R230 ;  /* 0x000000b956e67224 */ /* 0x000fe200078e02e6 */
[----:B------:R-:W-:Y:S01]  /*1503f0*/  IADD3.X R37, P4, PT, RZ, RZ, RZ, P4, !PT ;  /* 0x000000ffff257210 */ /* 0x000fe2000279e4ff */
[----:B------:R-:W-:Y:S01]  /*150400*/  IMAD.WIDE.U32.X R226, R7, 0x1ae3a46, R226, P3 ;  /* 0x01ae3a4607e27825 */ /* 0x000fe200018e04e2 */
[----:B------:R-:W-:-:S02]  /*150410*/  IADD3.X R169, P5, PT, R169, R45, RZ, P5, !PT ;  /* 0x0000002da9a97210 */ /* 0x000fc40002fbe4ff */
[----:B------:R-:W-:Y:S01]  /*150420*/  IADD3.X R7, P2, PT, RZ, R112, RZ, P2, !PT ;  /* 0x00000070ff077210 */ /* 0x000fe2000175e4ff */
[----:B------:R-:W-:Y:S01]  /*150430*/  IMAD.X R45, RZ, RZ, RZ, P4 ;  /* 0x000000ffff2d7224 */ /* 0x000fe200020e06ff */
[----:B------:R-:W-:Y:S01]  /*150440*/  IADD3 RZ, P3, PT, R16, R128, RZ ;  /* 0x0000008010ff7210 */ /* 0x000fe20007f7e0ff */
[----:B------:R-:W-:Y:S01]  /*150450*/  IMAD.WIDE.U32 R200, R210, -0x45f6b800, R200 ;  /* 0xba094800d2c87825 */ /* 0x000fe200078e00c8 */
[----:B------:R-:W-:Y:S02]  /*150460*/  IADD3.X R34, P5, PT, R35, R118, RZ, P5, !PT ;  /* 0x0000007623227210 */ /* 0x000fe40002fbe4ff */
[----:B------:R-:W-:Y:S01]  /*150470*/  IADD3.X R112, P2, PT, RZ, R113, RZ, P2, !PT ;  /* 0x00000071ff707210 */ /* 0x000fe2000175e4ff */
[----:B------:R-:W-:Y:S01]  /*150480*/  IMAD.IADD R113, R230, 0x1, R39 ;  /* 0x00000001e6717824 */ /* 0x000fe200078e0227 */
[----:B------:R-:W-:Y:S01]  /*150490*/  IADD3.X RZ, P4, PT, R17, R129, RZ, P3, !PT ;  /* 0x0000008111ff7210 */ /* 0x000fe20001f9e4ff */
[----:B------:R-:W-:Y:S01]  /*1504a0*/  IMAD R222, R10, -0x39c4fa40, R222 ;  /* 0xc63b05c00ade7824 */ /* 0x000fe200078e02de */
[----:B------:R-:W-:Y:S01]  /*1504b0*/  IADD3 RZ, P3, PT, R34, R38, RZ ;  /* 0x0000002622ff7210 */ /* 0x000fe20007f7e0ff */
[----:B------:R-:W-:Y:S01]  /*1504c0*/  IMAD.X R53, RZ, RZ, RZ, P0 ;  /* 0x000000ffff357224 */ /* 0x000fe200000e06ff */
        /* <DEDUP_REMOVED lines=8> */
[----:B------:R-:W-:Y:S01]  /*150550*/  IMAD R192, R210, 0x1a22d9f3, R192 ;  /* 0x1a22d9f3d2c07824 */ /* 0x000fe200078e02c0 */
[----:B------:R-:W-:Y:S01]  /*150560*/  IADD3.X R200, P2, PT, R7, R200, RZ, P2, !PT ;  /* 0x000000c807c87210 */ /* 0x000fe2000175e4ff */
[----:B------:R-:W-:Y:S01]  /*150570*/  IMAD.IADD R7, R35, 0x1, R230 ;  /* 0x0000000123077824 */ /* 0x000fe200078e02e6 */
[----:B------:R-:W-:Y:S01]  /*150580*/  IADD3.X R113, P3, PT, R113, R124, RZ, P3, !PT ;  /* 0x0000007c71717210 */ /* 0x000fe20001f7e4ff */
[----:B------:R-:W-:Y:S01]  /*150590*/  IMAD.WIDE.U32 R32, R95, R183, R32 ;  /* 0x000000b75f207225 */ /* 0x000fe200078e0020 */
[----:B------:R-:W-:Y:S02]  /*1505a0*/  IADD3 RZ, P0, PT, R146, R220, RZ ;  /* 0x000000dc92ff7210 */ /* 0x000fe40007f1e0ff */
[----:B------:R-:W-:Y:S01]  /*1505b0*/  IADD3.X R34, P4, PT, R39, R34, RZ, P4, !PT ;  /* 0x0000002227227210 */ /* 0x000fe2000279e4ff */
[----:B------:R-:W-:Y:S01]  /*1505c0*/  IMAD.IADD R33, R33, 0x1, R231 ;  /* 0x0000000121217824 */ /* 0x000fe200078e02e7 */
[----:B------:R-:W-:Y:S01]  /*1505d0*/  IADD3.X R201, P2, PT, R112, R37, RZ, P2, !PT ;  /* 0x0000002570c97210 */ /* 0x000fe2000175e4ff */
[C---:B------:R-:W-:Y:S01]  /*1505e0*/  IMAD R216, R10.reuse, 0x1ae3a46, R216 ;  /* 0x01ae3a460ad87824 */ /* 0x040fe200078e02d8 */
[----:B------:R-:W-:Y:S01]  /*1505f0*/  IADD3.X R129, PT, PT, R125, RZ, RZ, P3, P5 ;  /* 0x000000ff7d817210 */ /* 0x000fe20001fea4ff */
[----:B------:R-:W-:Y:S01]  /*150600*/  IMAD.IADD R187, R217, 0x1, R141 ;  /* 0x00000001d9bb7824 */ /* 0x000fe200078e028d */
[----:B------:R-:W-:Y:S01]  /*150610*/  IADD3.X RZ, P0, PT, R147, R199, RZ, P0, !PT ;  /* 0x000000c793ff7210 */ /* 0x000fe2000071e4ff */
[----:B------:R-:W-:Y:S01]  /*150620*/  IMAD.WIDE.U32 R146, R10, 0x6ca1493b, R146 ;  /* 0x6ca1493b0a927825 */ /* 0x000fe200078e0092 */
[----:B------:R-:W-:-:S02]  /*150630*/  IADD3.X R35, P5, PT, R130, R7, RZ, P4, !PT ;  /* 0x0000000782237210 */ /* 0x000fc400027be4ff */
[----:B------:R-:W-:Y:S01]  /*150640*/  IADD3.X R7, P4, PT, RZ, RZ, RZ, P2, !PT ;  /* 0x000000ffff077210 */ /* 0x000fe2000179e4ff */
[----:B------:R-:W-:Y:S01]  /*150650*/  IMAD.IADD R39, R147, 0x1, R222 ;  /* 0x0000000193277824 */ /* 0x000fe200078e02de */
[----:B------:R-:W-:Y:S01]  /*150660*/  IADD3 R131, PT, PT, R197, R117, RZ ;  /* 0x00000075c5837210 */ /* 0x000fe20007ffe0ff */
[----:B------:R-:W-:Y:S01]  /*150670*/  IMAD.IADD R117, R223, 0x1, R123 ;  /* 0x00000001df757824 */ /* 0x000fe200078e027b */
[----:B------:R-:W-:Y:S01]  /*150680*/  IADD3.X R146, P1, PT, R193, R146, RZ, P1, !PT ;  /* 0x00000092c1927210 */ /* 0x000fe20000f3e4ff */
[----:B------:R-:W-:Y:S01]  /*150690*/  IMAD.X R37, RZ, RZ, RZ, P4 ;  /* 0x000000ffff257224 */ /* 0x000fe200020e06ff */
[----:B------:R-:W-:Y:S01]  /*1506a0*/  IADD3 RZ, P4, PT, R34, R122, RZ ;  /* 0x0000007a22ff7210 */ /* 0x000fe20007f9e0ff */
[----:B------:R-:W-:Y:S01]  /*1506b0*/  IMAD.IADD R123, R192, 0x1, R191 ;  /* 0x00000001c07b7824 */ /* 0x000fe200078e02bf */
[----:B------:R-:W-:Y:S01]  /*1506c0*/  IADD3.X R43, P0, PT, R43, R218, RZ, P0, !PT ;  /* 0x000000da2b2b7210 */ /* 0x000fe2000071e4ff */
[----:B------:R-:W-:Y:S01]  /*1506d0*/  IMAD R174, R210, -0x39c4fa40, R174 ;  /* 0xc63b05c0d2ae7824 */ /* 0x000fe200078e02ae */
[----:B------:R-:W-:Y:S01]  /*1506e0*/  IADD3.X R45, P2, PT, RZ, RZ, RZ, P5, !PT ;  /* 0x000000ffff2d7210 */ /* 0x000fe20002f5e4ff */
[----:B------:R-:W-:Y:S01]  /*1506f0*/  IMAD.WIDE.U32 R16, R91, R183, R16 ;  /* 0x000000b75b107225 */ /* 0x000fe200078e0010 */
[----:B------:R-:W-:-:S02]  /*150700*/  IADD3.X R147, P5, PT, R196, R39, RZ, P1, !PT ;  /* 0x00000027c4937210 */ /* 0x000fc40000fbe4ff */
[----:B------:R-:W-:Y:S01]  /*150710*/  IADD3.X RZ, P1, PT, R35, R117, RZ, P4, !PT ;  /* 0x0000007523ff7210 */ /* 0x000fe2000273e4ff */
[----:B------:R-:W-:Y:S01]  /*150720*/  IMAD.IADD R117, R186, 0x1, R121 ;  /* 0x00000001ba757824 */ /* 0x000fe200078e0279 */
[----:B------:R-:W-:Y:S01]  /*150730*/  IADD3.X R218, P0, PT, R53, R219, RZ, P0, !PT ;  /* 0x000000db35da7210 */ /* 0x000fe2000071e4ff */
[----:B------:R-:W-:Y:S01]  /*150740*/  IMAD.X R53, RZ, RZ, RZ, P2 ;  /* 0x000000ffff357224 */ /* 0x000fe200010e06ff */
[----:B------:R-:W-:Y:S01]  /*150750*/  IADD3 RZ, P3, PT, R200, R116, RZ ;  /* 0x00000074c8ff7210 */ /* 0x000fe20007f7e0ff */
[----:B------:R-:W-:Y:S01]  /*150760*/  IMAD.IADD R121, R216, 0x1, R215 ;  /* 0x00000001d8797824 */ /* 0x000fe200078e02d7 */
[----:B------:R-:W-:Y:S01]  /*150770*/  IADD3.X R36, P1, PT, R45, R48, RZ, P1, !PT ;  /* 0x000000302d247210 */ /* 0x000fe20000f3e4ff */
[----:B------:R-:W-:Y:S01]  /*150780*/  IMAD.IADD R45, R203, 0x1, R115 ;  /* 0x00000001cb2d7824 */ /* 0x000fe200078e0273 */
[----:B------:R-:W-:Y:S01]  /*150790*/  IADD3.X R125, P4, PT, RZ, RZ, RZ, P5, !PT ;  /* 0x000000ffff7d7210 */ /* 0x000fe20002f9e4ff */
[----:B------:R-:W-:Y:S01]  /*1507a0*/  IMAD R168, R210, 0x1ae3a46, R168 ;  /* 0x01ae3a46d2a87824 */ /* 0x000fe200078e02a8 */
        /* <DEDUP_REMOVED lines=10> */
[----:B------:R-:W-:Y:S01]  /*150850*/  IADD3.X R110, P5, PT, R37, R111, RZ, P5, !PT ;  /* 0x0000006f256e7210 */ /* 0x000fe20002fbe4ff */
[----:B------:R-:W-:Y:S01]  /*150860*/  IMAD.WIDE.U32 R146, R210, 0xf5138f, R146 ;  /* 0x00f5138fd2927825 */ /* 0x000fe200078e0092 */
[----:B------:R-:W-:-:S02]  /*150870*/  IADD3 RZ, P4, PT, R36, R114, RZ ;  /* 0x0000007224ff7210 */ /* 0x000fc40007f9e0ff */
[----:B------:R-:W-:Y:S01]  /*150880*/  IADD3.X R37, P1, PT, R48, R129, RZ, P1, !PT ;  /* 0x0000008130257210 */ /* 0x000fe20000f3e4ff */
[----:B------:R-:W-:Y:S01]  /*150890*/  IMAD.IADD R223, R35, 0x1, R223 ;  /* 0x0000000123df7824 */ /* 0x000fe200078e02df */
[----:B------:R-:W-:Y:S02]  /*1508a0*/  IADD3.X R125, P2, PT, R125, R188, RZ, P2, !PT ;  /* 0x000000bc7d7d7210 */ /* 0x000fe4000175e4ff */
[----:B------:R-:W-:Y:S02]  /*1508b0*/  IADD3 R197, PT, PT, R201, R197, RZ ;  /* 0x000000c5c9c57210 */ /* 0x000fe40007ffe0ff */
[----:B------:R-:W-:Y:S02]  /*1508c0*/  IADD3 RZ, P3, PT, R32, R120, RZ ;  /* 0x0000007820ff7210 */ /* 0x000fe40007f7e0ff */
[----:B------:R-:W-:Y:S01]  /*1508d0*/  IADD3.X RZ, P4, PT, R37, R45, RZ, P4, !PT ;  /* 0x0000002d25ff7210 */ /* 0x000fe2000279e4ff */
[----:B------:R-:W-:Y:S01]  /*1508e0*/  IMAD.IADD R45, R147, 0x1, R192 ;  /* 0x00000001932d7824 */ /* 0x000fe200078e02c0 */
[----:B------:R-:W-:Y:S01]  /*1508f0*/  IADD3.X R188, P2, PT, R39, R189, RZ, P2, !PT ;  /* 0x000000bd27bc7210 */ /* 0x000fe2000175e4ff */
[----:B------:R-:W-:Y:S01]  /*150900*/  IMAD.WIDE.U32 R38, R200, -0x1, RZ ;  /* 0xffffffffc8267825 */ /* 0x000fe200078e00ff */
[----:B------:R-:W-:-:S02]  /*150910*/  IADD3.X R146, P5, PT, R7, R146, RZ, P5, !PT ;  /* 0x0000009207927210 */ /* 0x000fc40002fbe4ff */
[----:B------:R-:W-:Y:S01]  /*150920*/  IADD3.X RZ, P3, PT, R33, R117, RZ, P3, !PT ;  /* 0x0000007521ff7210 */ /* 0x000fe20001f7e4ff */
[----:B------:R-:W-:Y:S01]  /*150930*/  IMAD R111, R200, -0x7af74001, -R197 ;  /* 0x8508bfffc86f7824 */ /* 0x000fe200078e0ac5 */
        /* <DEDUP_REMOVED lines=8> */
[----:B------:R-:W-:Y:S01]  /*1509c0*/  IMAD.WIDE.U32 R42, R39, 0x1, RZ ;  /* 0x00000001272a7825 */ /* 0x000fe200078e00ff */
[----:B------:R-:W-:-:S02]  /*1509d0*/  IADD3.X R144, PT, PT, R145, RZ, RZ, P4, P1 ;  /* 0x000000ff91907210 */ /* 0x000fc400027e24ff */
[----:B------:R-:W-:Y:S01]  /*1509e0*/  IADD3 RZ, P1, PT, R146, R158, RZ ;  /* 0x0000009e92ff7210 */ /* 0x000fe20007f3e0ff */
[----:B------:R-:W-:Y:S01]  /*1509f0*/  IMAD.X R159, RZ, RZ, RZ, P5 ;  /* 0x000000ffff9f7224 */ /* 0x000fe200028e06ff */
[----:B------:R-:W-:Y:S01]  /*150a00*/  IADD3.X R33, P0, PT, R218, R33, RZ, P0, !PT ;  /* 0x00000021da217210 */ /* 0x000fe2000071e4ff */
[C---:B------:R-:W-:Y:S01]  /*150a10*/  IMAD.WIDE.U32 R44, R38.reuse, 0x1, RZ ;  /* 0x00000001262c7825 */ /* 0x040fe200078e00ff */
[----:B------:R-:W-:Y:S02]  /*150a20*/  IADD3.X RZ, P1, PT, R147, R53, RZ, P1, !PT ;  /* 0x0000003593ff7210 */ /* 0x000fe40000f3e4ff */
[----:B------:R-:W-:Y:S01]  /*150a30*/  IADD3.X R145, P0, PT, RZ, RZ, RZ, P0, !PT ;  /* 0x000000ffff917210 */ /* 0x000fe2000071e4ff */
[----:B------:R-:W-:Y:S01]  /*150a40*/  IMAD.WIDE.U32 R48, P5, R38, -0x7af74000, R42 ;  /* 0x8508c00026307825 */ /* 0x000fe200078a002a */
[----:B------:R-:W-:Y:S02]  /*150a50*/  IADD3.X R117, P4, PT, RZ, R142, RZ, P3, !PT ;  /* 0x0000008eff757210 */ /* 0x000fe40001f9e4ff */
[----:B------:R-:W-:Y:S01]  /*150a60*/  IADD3 RZ, P3, PT, R200, R44, RZ ;  /* 0x0000002cc8ff7210 */ /* 0x000fe20007f7e0ff */
[----:B------:R-:W-:Y:S01]  /*150a70*/  IMAD.X R53, RZ, RZ, RZ, P5 ;  /* 0x000000ffff357224 */ /* 0x000fe200028e06ff */
[----:B------:R-:W-:Y:S01]  /*150a80*/  IADD3 RZ, P5, PT, R45, R48, RZ ;  /* 0x000000302dff7210 */ /* 0x000fe20007fbe0ff */
[----:B------:R-:W-:Y:S01]  /*150a90*/  IMAD.WIDE.U32 R112, R39, 0x30000000, RZ ;  /* 0x3000000027707825 */ /* 0x000fe200078e00ff */
[----:B------:R-:W-:-:S02]  /*150aa0*/  MOV R52, R49 ;  /* 0x0000003100347202 */ /* 0x000fc40000000f00 */
[----:B------:R-:W-:Y:S01]  /*150ab0*/  IADD3.X R141, P1, PT, R123, R46, RZ, P1, !PT ;  /* 0x0000002e7b8d7210 */ /* 0x000fe20000f3e4ff */
[----:B------:R-:W-:Y:S01]  /*150ac0*/  IMAD.X R129, RZ, RZ, RZ, P0 ;  /* 0x000000ffff817224 */ /* 0x000fe200000e06ff */
[----:B------:R-:W-:Y:S01]  /*150ad0*/  IADD3.X R142, P0, PT, RZ, R143, RZ, P4, !PT ;  /* 0x0000008fff8e7210 */ /* 0x000fe2000271e4ff */
[----:B------:R-:W-:Y:S01]  /*150ae0*/  IMAD.WIDE.U32 R110, R93, R183, R126 ;  /* 0x000000b75d6e7225 */ /* 0x000fe200078e007e */
[----:B------:R-:W-:-:S03]  /*150af0*/  IADD3 RZ, P4, PT, R32, R214, RZ ;  /* 0x000000d620ff7210 */ /* 0x000fc60007f9e0ff */
[----:B------:R-:W-:Y:S01]  /*150b00*/  IMAD.WIDE.U32.X R52, R39, -0x7af74000, R52, P5 ;  /* 0x8508c00027347825 */ /* 0x000fe200028e0434 */
[----:B------:R-:W-:Y:S02]  /*150b10*/  IADD3.X R110, P0, PT, R117, R110, RZ, P0, !PT ;  /* 0x0000006e756e7210 */ /* 0x000fe4000071e4ff */
[----:B------:R-:W-:Y:S01]  /*150b20*/  IADD3.X RZ, P4, PT, R33, R121, RZ, P4, !PT ;  /* 0x0000007921ff7210 */ /* 0x000fe2000279e4ff */
[----:B------:R-:W-:-:S03]  /*150b30*/  IMAD.WIDE.U32 R48, R38, 0x30000000, RZ ;  /* 0x3000000026307825 */ /* 0x000fc600078e00ff */
[----:B------:R-:W-:Y:S01]  /*150b40*/  IADD3.X R169, P4, PT, R145, R212, RZ, P4, !PT ;  /* 0x000000d491a97210 */ /* 0x000fe2000279e4ff */
[----:B------:R-:W-:-:S03]  /*150b50*/  IMAD.WIDE.U32 R114, P5, R38, 0x170b5d44, R112 ;  /* 0x170b5d4426727825 */ /* 0x000fc600078a0070 */
[----:B------:R-:W-:Y:S01]  /*150b60*/  IADD3.X R212, P4, PT, R129, R213, RZ, P4, !PT ;  /* 0x000000d581d47210 */ /* 0x000fe2000279e4ff */
[----:B------:R-:W-:Y:S01]  /*150b70*/  IMAD.X R113, RZ, RZ, RZ, P5 ;  /* 0x000000ffff717224 */ /* 0x000fe200028e06ff */
[----:B------:R-:W-:Y:S01]  /*150b80*/  IADD3 RZ, P5, PT, R114, R49, RZ ;  /* 0x0000003172ff7210 */ /* 0x000fe20007fbe0ff */
[----:B------:R-:W-:Y:S02]  /*150b90*/  IMAD.IADD R43, R111, 0x1, R182 ;  /* 0x000000016f2b7824 */ /* 0x000fe400078e02b6 */
[----:B------:R-:W-:-:S03]  /*150ba0*/  IMAD.WIDE.U32 R116, R39, -0x45f6b800, RZ ;  /* 0xba09480027747825 */ /* 0x000fc600078e00ff */
[----:B------:R-:W-:Y:S01]  /*150bb0*/  IADD3.X R111, P0, PT, R142, R43, RZ, P0, !PT ;  /* 0x0000002b8e6f7210 */ /* 0x000fe2000071e4ff */
[C---:B------:R-:W-:Y:S01]  /*150bc0*/  IMAD R118, R38.reuse, 0x170b5d44, R112 ;  /* 0x170b5d4426767824 */ /* 0x040fe200078e0270 */
[----:B------:R-:W-:Y:S01]  /*150bd0*/  IADD3.X R142, P1, PT, R159, R47, RZ, P1, !PT ;  /* 0x0000002f9f8e7210 */ /* 0x000fe20000f3e4ff */
[----:B------:R-:W-:Y:S01]  /*150be0*/  IMAD.MOV.U32 R112, RZ, RZ, R115 ;  /* 0x000000ffff707224 */ /* 0x000fe200078e0073 */
[----:B------:R-:W-:Y:S01]  /*150bf0*/  IADD3.X R185, P0, PT, RZ, RZ, RZ, P0, !PT ;  /* 0x000000ffffb97210 */ /* 0x000fe2000071e4ff */
[----:B------:R-:W-:Y:S02]  /*150c00*/  IMAD R44, R38, -0x7af74000, R42 ;  /* 0x8508c000262c7824 */ /* 0x000fe400078e022a */
[----:B------:R-:W-:-:S04]  /*150c10*/  IMAD.WIDE.U32.X R112, R39, 0x170b5d44, R112, P5 ;  /* 0x170b5d4427707825 */ /* 0x000fc800028e0470 */
[----:B------:R-:W-:-:S04]  /*150c20*/  IMAD.WIDE.U32 R114, P5, R38, 0x1ef3622f, R116 ;  /* 0x1ef3622f26727825 */ /* 0x000fc800078a0074 */
[----:B------:R-:W-:-:S04]  /*150c30*/  IMAD.WIDE.U32 R42, R38, -0x45f6b800, RZ ;  /* 0xba094800262a7825 */ /* 0x000fc800078e00ff */
[----:B------:R-:W-:Y:S01]  /*150c40*/  IMAD.X R117, RZ, RZ, RZ, P5 ;  /* 0x000000ffff757224 */ /* 0x000fe200028e06ff */
[----:B------:R-:W-:Y:S01]  /*150c50*/  IADD3 RZ, P5, PT, R114, R43, RZ ;  /* 0x0000002b72ff7210 */ /* 0x000fe20007fbe0ff */
[----:B------:R-:W-:Y:S02]  /*150c60*/  IMAD R130, R38, 0x1ef3622f, R116 ;  /* 0x1ef3622f26827824 */ /* 0x000fe400078e0274 */
[----:B------:R-:W-:-:S04]  /*150c70*/  IMAD.WIDE.U32 R120, R39, 0xf5138f, RZ ;  /* 0x00f5138f27787825 */ /* 0x000fc800078e00ff */
[----:B------:R-:W-:Y:S02]  /*150c80*/  IMAD.MOV.U32 R116, RZ, RZ, R115 ;  /* 0x000000ffff747224 */ /* 0x000fe400078e0073 */
[----:B------:R-:W-:Y:S02]  /*150c90*/  IMAD R131, R38, 0x1a22d9f3, R120 ;  /* 0x1a22d9f326837824 */ /* 0x000fe400078e0278 */
[----:B------:R-:W-:-:S04]  /*150ca0*/  IMAD.WIDE.U32.X R116, R39, 0x1ef3622f, R116, P5 ;  /* 0x1ef3622f27747825 */ /* 0x000fc800028e0474 */
[----:B------:R-:W-:-:S04]  /*150cb0*/  IMAD.WIDE.U32 R114, P5, R38, 0x1a22d9f3, R120 ;  /* 0x1a22d9f326727825 */ /* 0x000fc800078a0078 */
[----:B------:R-:W-:Y:S01]  /*150cc0*/  IMAD.WIDE.U32 R120, R10, 0x17c510ea, R32 ;  /* 0x17c510ea0a787825 */ /* 0x000fe200078e0020 */
[----:B------:R-:W-:-:S03]  /*150cd0*/  IADD3.X R123, PT, PT, RZ, RZ, RZ, P5, !PT ;  /* 0x000000ffff7b7210 */ /* 0x000fc60002ffe4ff */
[----:B------:R-:W-:-:S04]  /*150ce0*/  IMAD.WIDE.U32 R32, R38, 0xf5138f, RZ ;  /* 0x00f5138f26207825 */ /* 0x000fc800078e00ff */
[----:B------:R-:W-:Y:S01]  /*150cf0*/  IMAD.WIDE.U32 R46, R39, 0x6ca1493b, RZ ;  /* 0x6ca1493b272e7825 */ /* 0x000fe200078e00ff */
[----:B------:R-:W-:-:S03]  /*150d00*/  IADD3 RZ, P5, PT, R114, R33, RZ ;  /* 0x0000002172ff7210 */ /* 0x000fc60007fbe0ff */
        /* <DEDUP_REMOVED lines=11> */
[----:B------:R-:W-:Y:S01]  /*150dc0*/  IMAD.X R143, RZ, RZ, RZ, P0 ;  /* 0x000000ffff8f7224 */ /* 0x000fe200000e06ff */
[----:B------:R-:W-:Y:S01]  /*150dd0*/  IADD3 RZ, P0, PT, R110, R140, RZ ;  /* 0x0000008c6eff7210 */ /* 0x000fe20007f1e0ff */
[C-C-:B------:R-:W-:Y:S02]  /*150de0*/  IMAD R140, R38.reuse, 0x1ae3a46, R120.reuse ;  /* 0x01ae3a46268c7824 */ /* 0x140fe400078e0278 */
[----:B------:R-:W-:Y:S01]  /*150df0*/  IMAD.X R127, RZ, RZ, RZ, P5 ;  /* 0x000000ffff7f7224 */ /* 0x000fe200028e06ff */
[----:B------:R-:W-:Y:S01]  /*150e00*/  IADD3.X RZ, P0, PT, R111, R187, RZ, P0, !PT ;  /* 0x000000bb6fff7210 */ /* 0x000fe2000071e4ff */
[----:B------:R-:W-:-:S04]  /*150e10*/  IMAD.WIDE.U32 R120, P5, R38, 0x1ae3a46, R120 ;  /* 0x01ae3a4626787825 */ /* 0x000fc800078a0078 */
[----:B------:R-:W-:-:S04]  /*150e20*/  IMAD.WIDE.U32 R128, R38, 0x6ca1493b, RZ ;  /* 0x6ca1493b26807825 */ /* 0x000fc800078e00ff */
[----:B------:R-:W-:Y:S01]  /*150e30*/  IMAD.X R123, RZ, RZ, RZ, P5 ;  /* 0x000000ffff7b7224 */ /* 0x000fe200028e06ff */
[----:B------:R-:W-:Y:S01]  /*150e40*/  IADD3 RZ, P5, PT, R46, R129, RZ ;  /* 0x000000812eff7210 */ /* 0x000fe20007fbe0ff */
[----:B------:R-:W-:Y:S02]  /*150e50*/  IMAD.MOV.U32 R126, RZ, RZ, R47 ;  /* 0x000000ffff7e7224 */ /* 0x000fe400078e002f */
[----:B------:R-:W-:Y:S01]  /*150e60*/  IMAD.IADD R47, R174, 0x1, R173 ;  /* 0x00000001ae2f7824 */ /* 0x000fe200078e02ad */
[----:B------:R-:W-:Y:S01]  /*150e70*/  IADD3.X R173, P0, PT, R185, R134, RZ, P0, !PT ;  /* 0x00000086b9ad7210 */ /* 0x000fe2000071e4ff */
[----:B------:R-:W-:Y:S01]  /*150e80*/  IMAD.WIDE.U32.X R126, R39, -0x39c4fa40, R126, P5 ;  /* 0xc63b05c0277e7825 */ /* 0x000fe200028e047e */
[----:B------:R-:W-:Y:S02]  /*150e90*/  IADD3 RZ, P5, PT, R44, R172, RZ ;  /* 0x000000ac2cff7210 */ /* 0x000fe40007fbe0ff */
[----:B------:R-:W-:Y:S01]  /*150ea0*/  IADD3.X R143, P0, PT, R143, R135, RZ, P0, !PT ;  /* 0x000000878f8f7210 */ /* 0x000fe2000071e4ff */
[----:B------:R-:W-:Y:S01]  /*150eb0*/  IMAD.WIDE.U32 R110, R95, R181, R110 ;  /* 0x000000b55f6e7225 */ /* 0x000fe200078e006e */
[----:B------:R-:W-:-:S02]  /*150ec0*/  IADD3.X RZ, P5, PT, R45, R47, RZ, P5, !PT ;  /* 0x0000002f2dff7210 */ /* 0x000fc40002fbe4ff */
[----:B------:R-:W-:Y:S01]  /*150ed0*/  IADD3.X R47, P3, PT, RZ, R52, RZ, P3, !PT ;  /* 0x00000034ff2f7210 */ /* 0x000fe20001f7e4ff */
[----:B------:R-:W-:Y:S01]  /*150ee0*/  IMAD.MOV.U32 R122, RZ, RZ, R121 ;  /* 0x000000ffff7a7224 */ /* 0x000fe200078e0079 */
[----:B------:R-:W-:Y:S01]  /*150ef0*/  IADD3 R135, PT, PT, R111, R217, RZ ;  /* 0x000000d96f877210 */ /* 0x000fe20007ffe0ff */
[----:B------:R-:W-:Y:S01]  /*150f00*/  IMAD.IADD R46, R17, 0x1, R151 ;  /* 0x00000001112e7824 */ /* 0x000fe200078e0297 */
[----:B------:R-:W-:Y:S01]  /*150f10*/  IADD3.X R121, P4, PT, R169, R110, RZ, P4, !PT ;  /* 0x0000006ea9797210 */ /* 0x000fe2000279e4ff */
[----:B------:R-:W-:Y:S01]  /*150f20*/  IMAD.WIDE.U32 R124, R38, 0x17c510ea, RZ ;  /* 0x17c510ea267c7825 */ /* 0x000fe200078e00ff */
[----:B------:R-:W-:Y:S02]  /*150f30*/  IADD3.X R16, P0, PT, R173, R16, RZ, P0, !PT ;  /* 0x00000010ad107210 */ /* 0x000fe4000071e4ff */
[----:B------:R-:W-:Y:S01]  /*150f40*/  IADD3.X R135, P4, PT, R212, R135, RZ, P4, !PT ;  /* 0x00000087d4877210 */ /* 0x000fe2000279e4ff */
[----:B------:R-:W-:Y:S01]  /*150f50*/  IMAD.WIDE.U32 R44, R210, 0x6ca1493b, R44 ;  /* 0x6ca1493bd22c7825 */ /* 0x000fe200078e002c */
[----:B------:R-:W-:-:S02]  /*150f60*/  IADD3.X R52, P3, PT, RZ, R53, RZ, P3, !PT ;  /* 0x00000035ff347210 */ /* 0x000fc40001f7e4ff */
[----:B------:R-:W-:Y:S01]  /*150f70*/  IADD3.X R17, P0, PT, R143, R46, RZ, P0, !PT ;  /* 0x0000002e8f117210 */ /* 0x000fe2000071e4ff */
[----:B------:R-:W-:Y:S01]  /*150f80*/  IMAD.WIDE.U32 R146, R6, -0x45f6b800, R146 ;  /* 0xba09480006927825 */ /* 0x000fe200078e0092 */
        /* <DEDUP_REMOVED lines=8> */
[----:B------:R-:W-:Y:S01]  /*151010*/  IMAD.IADD R143, R194, 0x1, R133 ;  /* 0x00000001c28f7824 */ /* 0x000fe200078e0285 */
[----:B------:R-:W-:Y:S01]  /*151020*/  IADD3.X R133, P0, PT, RZ, RZ, RZ, P0, !PT ;  /* 0x000000ffff857210 */ /* 0x000fe2000071e4ff */
[----:B------:R-:W-:Y:S01]  /*151030*/  IMAD.WIDE.U32.X R122, R39, 0x1ae3a46, R122, P2 ;  /* 0x01ae3a46277a7825 */ /* 0x000fe200010e047a */
[----:B------:R-:W-:-:S02]  /*151040*/  IADD3.X R45, P1, PT, R142, R45, RZ, P1, !PT ;  /* 0x0000002d8e2d7210 */ /* 0x000fc40000f3e4ff */
[----:B------:R-:W-:Y:S01]  /*151050*/  IADD3.X R147, P3, PT, R52, R111, RZ, P3, !PT ;  /* 0x0000006f34937210 */ /* 0x000fe20001f7e4ff */
[----:B------:R-:W-:Y:S01]  /*151060*/  IMAD.X R39, RZ, RZ, RZ, P4 ;  /* 0x000000ffff277224 */ /* 0x000fe200020e06ff */
[----:B------:R-:W-:Y:S01]  /*151070*/  IADD3 RZ, P2, PT, R16, R132, RZ ;  /* 0x0000008410ff7210 */ /* 0x000fe20007f5e0ff */
[----:B------:R-:W-:Y:S01]  /*151080*/  IMAD.IADD R145, R207, 0x1, R41 ;  /* 0x00000001cf917824 */ /* 0x000fe200078e0229 */
[----:B------:R-:W-:Y:S01]  /*151090*/  IADD3.X R170, P4, PT, R159, R171, RZ, P5, !PT ;  /* 0x000000ab9faa7210 */ /* 0x000fe20002f9e4ff */
[----:B------:R-:W-:Y:S01]  /*1510a0*/  IMAD.X R141, RZ, RZ, RZ, P0 ;  /* 0x000000ffff8d7224 */ /* 0x000fe200000e06ff */
[----:B------:R-:W-:Y:S01]  /*1510b0*/  IADD3.X R53, P1, PT, RZ, RZ, RZ, P1, !PT ;  /* 0x000000ffff357210 */ /* 0x000fe20000f3e4ff */
[----:B------:R-:W-:Y:S01]  /*1510c0*/  IMAD.IADD R151, R118, 0x1, R49 ;  /* 0x0000000176977824 */ /* 0x000fe200078e0231 */
[----:B------:R-:W-:Y:S01]  /*1510d0*/  IADD3 RZ, P0, PT, R44, R40, RZ ;  /* 0x000000282cff7210 */ /* 0x000fe20007f1e0ff */
[----:B------:R-:W-:Y:S01]  /*1510e0*/  IMAD.WIDE.U32 R36, R87, R183, R36 ;  /* 0x000000b757247225 */ /* 0x000fe200078e0024 */
[----:B------:R-:W-:-:S02]  /*1510f0*/  IADD3.X R47, P3, PT, RZ, RZ, RZ, P3, !PT ;  /* 0x000000ffff2f7210 */ /* 0x000fc40001f7e4ff */
[----:B------:R-:W-:Y:S01]  /*151100*/  IADD3.X RZ, P2, PT, R17, R143, RZ, P2, !PT ;  /* 0x0000008f11ff7210 */ /* 0x000fe2000175e4ff */
[----:B------:R-:W-:Y:S01]  /*151110*/  IMAD.IADD R143, R168, 0x1, R165 ;  /* 0x00000001a88f7824 */ /* 0x000fe200078e02a5 */
[----:B------:R-:W-:Y:S01]  /*151120*/  IADD3.X R40, P4, PT, R46, R121, RZ, P4, !PT ;  /* 0x000000792e287210 */ /* 0x000fe2000279e4ff */
[----:B------:R-:W-:Y:S01]  /*151130*/  IMAD.X R49, RZ, RZ, RZ, P3 ;  /* 0x000000ffff317224 */ /* 0x000fe200018e06ff */
[----:B------:R-:W-:Y:S01]  /*151140*/  IADD3.X R111, PT, PT, RZ, RZ, RZ, P1, !PT ;  /* 0x000000ffff6f7210 */ /* 0x000fe20000ffe4ff */
[----:B------:R-:W-:Y:S01]  /*151150*/  IMAD.IADD R203, R37, 0x1, R203 ;  /* 0x0000000125cb7824 */ /* 0x000fe200078e02cb */
[----:B------:R-:W-:Y:S02]  /*151160*/  IADD3 RZ, P1, PT, R146, R48, RZ ;  /* 0x0000003092ff7210 */ /* 0x000fe40007f3e0ff */
[----:B------:R-:W-:Y:S01]  /*151170*/  IADD3.X RZ, P0, PT, R45, R145, RZ, P0, !PT ;  /* 0x000000912dff7210 */ /* 0x000fe2000071e4ff */
[----:B------:R-:W-:Y:S01]  /*151180*/  IMAD.WIDE.U32 R44, R6, 0xf5138f, R44 ;  /* 0x00f5138f062c7825 */ /* 0x000fe200078e002c */
[----:B------:R-:W-:-:S02]  /*151190*/  IADD3.X R121, P2, PT, R133, R136, RZ, P2, !PT ;  /* 0x0000008885797210 */ /* 0x000fc4000175e4ff */
[----:B------:R-:W-:Y:S01]  /*1511a0*/  IADD3 RZ, P3, PT, R40, R164, RZ ;  /* 0x000000a428ff7210 */ /* 0x000fe20007f7e0ff */
        /* <DEDUP_REMOVED lines=16> */
[----:B------:R-:W-:Y:S01]  /*1512b0*/  IADD3.X R112, P1, PT, R49, R113, RZ, P1, !PT ;  /* 0x0000007131707210 */ /* 0x000fe20000f3e4ff */
[----:B------:R-:W-:Y:S01]  /*1512c0*/  IMAD.IADD R113, R167, 0x1, R139 ;  /* 0x00000001a7717824 */ /* 0x000fe200078e028b */
[----:B------:R-:W-:Y:S01]  /*1512d0*/  IADD3.X R40, P0, PT, R35, R40, RZ, P0, !PT ;  /* 0x0000002823287210 */ /* 0x000fe2000071e4ff */
[----:B------:R-:W-:Y:S01]  /*1512e0*/  IMAD.X R31, RZ, RZ, RZ, P4 ;  /* 0x000000ffff1f7224 */ /* 0x000fe200020e06ff */
[----:B------:R-:W-:-:S02]  /*1512f0*/  IADD3.X R35, P5, PT, R136, R223, RZ, P2, !PT ;  /* 0x000000df88237210 */ /* 0x000fc400017be4ff */
[----:B------:R-:W-:Y:S02]  /*151300*/  IADD3.X R44, P2, PT, R47, R44, RZ, P1, !PT ;  /* 0x0000002c2f2c7210 */ /* 0x000fe40000f5e4ff */
[----:B------:R-:W-:Y:S02]  /*151310*/  IADD3.X R47, P5, PT, RZ, RZ, RZ, P5, !PT ;  /* 0x000000ffff2f7210 */ /* 0x000fe40002fbe4ff */
[----:B------:R-:W-:Y:S02]  /*151320*/  IADD3.X R121, P3, PT, R121, R162, RZ, P3, !PT ;  /* 0x000000a279797210 */ /* 0x000fe40001f7e4ff */
[----:B------:R-:W-:Y:S02]  /*151330*/  IADD3 RZ, P4, PT, R34, R138, RZ ;  /* 0x0000008a22ff7210 */ /* 0x000fe40007f9e0ff */
[----:B------:R-:W-:Y:S02]  /*151340*/  IADD3.X R49, PT, PT, RZ, RZ, RZ, P5, !PT ;  /* 0x000000ffff317210 */ /* 0x000fe40002ffe4ff */
[----:B------:R-:W-:Y:S01]  /*151350*/  IADD3.X R110, P3, PT, R31, R163, RZ, P3, !PT ;  /* 0x000000a31f6e7210 */ /* 0x000fe20001f7e4ff */
[----:B------:R-:W-:Y:S01]  /*151360*/  IMAD.IADD R31, R41, 0x1, R168 ;  /* 0x00000001291f7824 */ /* 0x000fe200078e02a8 */
[----:B------:R-:W-:Y:S01]  /*151370*/  IADD3.X RZ, P5, PT, R35, R113, RZ, P4, !PT ;  /* 0x0000007123ff7210 */ /* 0x000fe200027be4ff */
[----:B------:R-:W-:Y:S01]  /*151380*/  IMAD.WIDE.U32 R34, R91, R181, R34 ;  /* 0x000000b55b227225 */ /* 0x000fe200078e0022 */
[----:B------:R-:W-:-:S02]  /*151390*/  IADD3.X R45, P2, PT, R112, R207, RZ, P2, !PT ;  /* 0x000000cf702d7210 */ /* 0x000fc4000175e4ff */
[----:B------:R-:W-:Y:S01]  /*1513a0*/  IADD3.X R47, P5, PT, R47, R156, RZ, P5, !PT ;  /* 0x0000009c2f2f7210 */ /* 0x000fe20002fbe4ff */
[----:B------:R-:W-:Y:S01]  /*1513b0*/  IMAD.IADD R167, R35, 0x1, R167 ;  /* 0x0000000123a77824 */ /* 0x000fe200078e02a7 */
[----:B------:R-:W-:Y:S01]  /*1513c0*/  IADD3.X R41, P0, PT, R30, R31, RZ, P0, !PT ;  /* 0x0000001f1e297210 */ /* 0x000fe2000071e4ff */
[----:B------:R-:W-:Y:S01]  /*1513d0*/  IMAD.WIDE.U32 R30, R146, -0x1, RZ ;  /* 0xffffffff921e7825 */ /* 0x000fe200078e00ff */
[----:B------:R-:W-:Y:S02]  /*1513e0*/  IADD3.X R156, P5, PT, R49, R157, RZ, P5, !PT ;  /* 0x0000009d319c7210 */ /* 0x000fe40002fbe4ff */
[----:B------:R-:W-:Y:S01]  /*1513f0*/  IADD3.X R113, P2, PT, RZ, RZ, RZ, P2, !PT ;  /* 0x000000ffff717210 */ /* 0x000fe2000175e4ff */
[----:B------:R-:W-:Y:S01]  /*151400*/  IMAD.IADD R151, R31, 0x1, R151 ;  /* 0x000000011f977824 */ /* 0x000fe200078e0297 */
[----:B------:R-:W-:Y:S01]  /*151410*/  IADD3.X R121, P4, PT, R121, R120, RZ, P3, !PT ;  /* 0x0000007879797210 */ /* 0x000fe20001f9e4ff */
[----:B------:R-:W-:Y:S01]  /*151420*/  IMAD.WIDE.U32 R48, R93, R181, R16 ;  /* 0x000000b55d307225 */ /* 0x000fe200078e0010 */
[----:B------:R-:W-:-:S02]  /*151430*/  IADD3.X R36, P5, PT, R47, R36, RZ, P5, !PT ;  /* 0x000000242f247210 */ /* 0x000fc40002fbe4ff */
[----:B------:R-:W-:Y:S01]  /*151440*/  IADD3.X R53, P1, PT, RZ, RZ, RZ, P0, !PT ;  /* 0x000000ffff357210 */ /* 0x000fe2000073e4ff */
[----:B------:R-:W-:Y:S01]  /*151450*/  IMAD.X R31, RZ, RZ, RZ, P2 ;  /* 0x000000ffff1f7224 */ /* 0x000fe200010e06ff */
[----:B------:R-:W-:Y:S01]  /*151460*/  IADD3.X R110, P2, PT, R110, R39, RZ, P4, !PT ;  /* 0x000000276e6e7210 */ /* 0x000fe2000275e4ff */
[----:B------:R-:W-:Y:S01]  /*151470*/  IMAD.WIDE.U32 R46, R151, 0x1, RZ ;  /* 0x00000001972e7825 */ /* 0x000fe200078e00ff */
[----:B------:R-:W-:Y:S02]  /*151480*/  IADD3.X R37, P4, PT, R156, R203, RZ, P5, !PT ;  /* 0x000000cb9c257210 */ /* 0x000fe40002f9e4ff */
[----:B------:R-:W-:Y:S01]  /*151490*/  IADD3 RZ, P0, PT, R40, R234, RZ ;  /* 0x000000ea28ff7210 */ /* 0x000fe20007f1e0ff */
[----:B------:R-:W-:Y:S01]  /*1514a0*/  IMAD.X R111, RZ, RZ, RZ, P1 ;  /* 0x000000ffff6f7224 */ /* 0x000fe200008e06ff */
[----:B------:R-:W-:Y:S01]  /*1514b0*/  IADD3 RZ, P1, PT, R44, R42, RZ ;  /* 0x0000002a2cff7210 */ /* 0x000fe20007f3e0ff */
[----:B------:R-:W-:Y:S01]  /*1514c0*/  IMAD.WIDE.U32 R42, R30, 0x1, RZ ;  /* 0x000000011e2a7825 */ /* 0x000fe200078e00ff */
[----:B------:R-:W-:-:S02]  /*1514d0*/  IADD3.X R165, P4, PT, RZ, RZ, RZ, P4, !PT ;  /* 0x000000ffffa57210 */ /* 0x000fc4000279e4ff */
[----:B------:R-:W-:Y:S01]  /*1514e0*/  IADD3.X RZ, P0, PT, R41, R133, RZ, P0, !PT ;  /* 0x0000008529ff7210 */ /* 0x000fe2000071e4ff */
[C---:B------:R-:W-:Y:S01]  /*1514f0*/  IMAD.WIDE.U32 R16, P5, R30.reuse, -0x7af74000, R46 ;  /* 0x8508c0001e107825 */ /* 0x040fe200078a002e */
[----:B------:R-:W-:Y:S02]  /*151500*/  IADD3.X R169, PT, PT, RZ, RZ, RZ, P4, !PT ;  /* 0x000000ffffa97210 */ /* 0x000fe400027fe4ff */
[----:B------:R-:W-:Y:S01]  /*151510*/  IADD3.X RZ, P1, PT, R45, R135, RZ, P1, !PT ;  /* 0x000000872dff7210 */ /* 0x000fe20000f3e4ff */
[----:B------:R-:W-:Y:S01]  /*151520*/  IMAD.IADD R133, R49, 0x1, R194 ;  /* 0x0000000131857824 */ /* 0x000fe200078e02c2 */
        /* <DEDUP_REMOVED lines=49> */
[----:B------:R-:W-:Y:S02]  /*151840*/  IMAD.IADD R11, R175, 0x1, R155 ;  /* 0x00000001af0b7824 */ /* 0x000fe400078e029b */
[----:B------:R-:W-:Y:S01]  /*151850*/  IMAD.X R139, RZ, RZ, RZ, P5 ;  /* 0x000000ffff8b7224 */ /* 0x000fe200028e06ff */
[----:B------:R-:W-:Y:S01]  /*151860*/  IADD3.X R155, P5, PT, RZ, RZ, RZ, P1, !PT ;  /* 0x000000ffff9b7210 */ /* 0x000fe20000fbe4ff */
[----:B------:R-:W-:Y:S01]  /*151870*/  IMAD R143, R30, 0x1ae3a46, R52 ;  /* 0x01ae3a461e8f7824 */ /* 0x000fe200078e0234 */
[----:B------:R-:W-:Y:S01]  /*151880*/  IADD3 RZ, P1, PT, R36, R154, RZ ;  /* 0x0000009a24ff7210 */ /* 0x000fe20007f3e0ff */
[----:B------:R-:W-:-:S03]  /*151890*/  IMAD.WIDE.U32.X R112, R151, 0x1a22d9f3, R112, P0 ;  /* 0x1a22d9f397707825 */ /* 0x000fc600000e0470 */
[----:B------:R-:W-:Y:S01]  /*1518a0*/  IADD3.X RZ, P1, PT, R37, R11, RZ, P1, !PT ;  /* 0x0000000b25ff7210 */ /* 0x000fe20000f3e4ff */
[----:B------:R-:W-:Y:S01]  /*1518b0*/  IMAD.WIDE.U32 R52, P0, R30, 0x1ae3a46, R52 ;  /* 0x01ae3a461e347825 */ /* 0x000fe20007800034 */
[----:B------:R-:W-:-:S03]  /*1518c0*/  IADD3 R11, PT, PT, R131, R33, RZ ;  /* 0x00000021830b7210 */ /* 0x000fc60007ffe0ff */
[----:B------:R-:W-:-:S04]  /*1518d0*/  IMAD.WIDE.U32 R136, R30, 0x17c510ea, RZ ;  /* 0x17c510ea1e887825 */ /* 0x000fc800078e00ff */
[----:B------:R-:W-:-:S04]  /*1518e0*/  IMAD.WIDE.U32 R110, R30, 0x6ca1493b, RZ ;  /* 0x6ca1493b1e6e7825 */ /* 0x000fc800078e00ff */
[----:B------:R-:W-:Y:S01]  /*1518f0*/  IMAD.X R157, RZ, RZ, RZ, P5 ;  /* 0x000000ffff9d7224 */ /* 0x000fe200028e06ff */
[----:B------:R-:W-:Y:S01]  /*151900*/  IADD3 RZ, P5, PT, R52, R137, RZ ;  /* 0x0000008934ff7210 */ /* 0x000fe20007fbe0ff */
[----:B------:R-:W-:Y:S01]  /*151910*/  IMAD.X R135, RZ, RZ, RZ, P0 ;  /* 0x000000ffff877224 */ /* 0x000fe200000e06ff */
[----:B------:R-:W-:Y:S01]  /*151920*/  IADD3 RZ, P0, PT, R50, R111, RZ ;  /* 0x0000006f32ff7210 */ /* 0x000fe20007f1e0ff */
        /* <DEDUP_REMOVED lines=8> */
[----:B------:R-:W-:Y:S01]  /*1519b0*/  IMAD.WIDE.U32.X R138, R151, -0x39c4fa40, R138, P0 ;  /* 0xc63b05c0978a7825 */ /* 0x000fe200000e048a */
[----:B------:R-:W-:-:S02]  /*1519c0*/  IADD3 RZ, P0, PT, R42, R232, RZ ;  /* 0x000000e82aff7210 */ /* 0x000fc40007f1e0ff */
[----:B------:R-:W-:Y:S01]  /*1519d0*/  IADD3.X R11, P3, PT, RZ, R16, RZ, P3, !PT ;  /* 0x00000010ff0b7210 */ /* 0x000fe20001f7e4ff */
[----:B------:R-:W-:Y:S01]  /*1519e0*/  IMAD.WIDE.U32 R44, R38, -0x45f6b800, R44 ;  /* 0xba094800262c7825 */ /* 0x000fe200078e002c */
[----:B------:R-:W-:Y:S02]  /*1519f0*/  IADD3.X RZ, P0, PT, R43, R51, RZ, P0, !PT ;  /* 0x000000332bff7210 */ /* 0x000fe4000071e4ff */
[----:B------:R-:W-:Y:S01]  /*151a00*/  IADD3.X R16, P3, PT, RZ, R17, RZ, P3, !PT ;  /* 0x00000011ff107210 */ /* 0x000fe20001f7e4ff */
        /* <DEDUP_REMOVED lines=16> */
[----:B------:R-:W-:Y:S01]  /*151b10*/  IMAD R151, R86, R181, R150 ;  /* 0x000000b556977224 */ /* 0x000fe200078e0296 */
[----:B------:R-:W-:Y:S02]  /*151b20*/  IADD3.X R51, PT, PT, RZ, RZ, RZ, P4, P2 ;  /* 0x000000ffff337210 */ /* 0x000fe400027e44ff */
[----:B------:R-:W-:Y:S02]  /*151b30*/  IADD3.X R11, P3, PT, RZ, RZ, RZ, P3, !PT ;  /* 0x000000ffff0b7210 */ /* 0x000fe40001f7e4ff */
[----:B------:R-:W-:Y:S02]  /*151b40*/  IADD3 RZ, P2, PT, R44, R46, RZ ;  /* 0x0000002e2cff7210 */ /* 0x000fe40007f5e0ff */
[----:B------:R-:W-:Y:S01]  /*151b50*/  IADD3.X R43, P4, PT, R114, R161, RZ, P5, !PT ;  /* 0x000000a1722b7210 */ /* 0x000fe20002f9e4ff */
[----:B------:R-:W-:Y:S01]  /*151b60*/  IMAD.X R17, RZ, RZ, RZ, P3 ;  /* 0x000000ffff117224 */ /* 0x000fe200018e06ff */
[----:B------:R-:W-:Y:S01]  /*151b70*/  IADD3.X RZ, P2, PT, R45, R115, RZ, P2, !PT ;  /* 0x000000732dff7210 */ /* 0x000fe2000175e4ff */
[----:B------:R-:W-:Y:S01]  /*151b80*/  IMAD.WIDE.U32 R44, R30, 0x30000000, R44 ;  /* 0x300000001e2c7825 */ /* 0x000fe200078e002c */
[----:B------:R-:W-:-:S02]  /*151b90*/  IADD3.X R47, P4, PT, RZ, RZ, RZ, P4, !PT ;  /* 0x000000ffff2f7210 */ /* 0x000fc4000279e4ff */
[----:B------:R-:W-:Y:S02]  /*151ba0*/  IADD3 RZ, P3, PT, R42, R128, RZ ;  /* 0x000000802aff7210 */ /* 0x000fe40007f7e0ff */
[----:B------:R-:W-:Y:S01]  /*151bb0*/  IADD3.X R16, P0, PT, R226, R51, RZ, P0, !PT ;  /* 0x00000033e2107210 */ /* 0x000fe2000071e4ff */
[----:B------:R-:W-:Y:S01]  /*151bc0*/  IMAD.X R35, RZ, RZ, RZ, P4 ;  /* 0x000000ffff237224 */ /* 0x000fe200020e06ff */
[----:B------:R-:W-:Y:S02]  /*151bd0*/  IADD3.X R153, P1, PT, R169, R153, RZ, P1, !PT ;  /* 0x00000099a9997210 */ /* 0x000fe40000f3e4ff */
[----:B------:R-:W-:Y:S02]  /*151be0*/  IADD3.X R11, P2, PT, R11, R48, RZ, P2, !PT ;  /* 0x000000300b0b7210 */ /* 0x000fe4000175e4ff */
[----:B------:R-:W-:Y:S02]  /*151bf0*/  IADD3.X RZ, P3, PT, R43, R53, RZ, P3, !PT ;  /* 0x000000352bff7210 */ /* 0x000fe40001f7e4ff */
        /* <DEDUP_REMOVED lines=8> */
[C---:B------:R-:W-:Y:S01]  /*151c80*/  IMAD.WIDE.U32 R16, R44.reuse, -0x1, RZ ;  /* 0xffffffff2c107825 */ /* 0x040fe200078e00ff */
        /* <DEDUP_REMOVED lines=8> */
[----:B------:R-:W-:Y:S01]  /*151d10*/  IMAD.WIDE.U32 R34, R16, 0x1, RZ ;  /* 0x0000000110227825 */ /* 0x000fe200078e00ff */
[----:B------:R-:W-:-:S02]  /*151d20*/  IADD3.X R46, P4, PT, RZ, R46, RZ, P4, !PT ;  /* 0x0000002eff2e7210 */ /* 0x000fc4000279e4ff */
[----:B------:R-:W-:Y:S02]  /*151d30*/  IADD3.X R33, P3, PT, R48, R131, RZ, P3, !PT ;  /* 0x0000008330217210 */ /* 0x000fe40001f7e4ff */
[----:B------:R-:W-:Y:S02]  /*151d40*/  IADD3 R51, PT, PT, R145, R41, RZ ;  /* 0x0000002991337210 */ /* 0x000fe40007ffe0ff */
[----:B------:R-:W-:Y:S02]  /*151d50*/  IADD3.X R125, PT, PT, RZ, RZ, RZ, P4, P0 ;  /* 0x000000ffff7d7210 */ /* 0x000fe400027e04ff */
[----:B------:R-:W-:Y:S02]  /*151d60*/  IADD3.X R11, P3, PT, RZ, RZ, RZ, P3, !PT ;  /* 0x000000ffff0b7210 */ /* 0x000fe40001f7e4ff */
[----:B------:R-:W-:Y:S01]  /*151d70*/  IADD3 RZ, P4, PT, R44, R34, RZ ;  /* 0x000000222cff7210 */ /* 0x000fe20007f9e0ff */
[----:B------:R-:W-:Y:S01]  /*151d80*/  IMAD.WIDE.U32 R44, R38, 0x6ca1493b, R42 ;  /* 0x6ca1493b262c7825 */ /* 0x000fe200078e002a */
[----:B------:R-:W-:-:S02]  /*151d90*/  IADD3.X RZ, P2, PT, R33, R51, RZ, P2, !PT ;  /* 0x0000003321ff7210 */ /* 0x000fc4000175e4ff */
[----:B------:R-:W-:Y:S01]  /*151da0*/  IADD3.X R41, P5, PT, R126, R49, RZ, P5, !PT ;  /* 0x000000317e297210 */ /* 0x000fe20002fbe4ff */
[----:B------:R-:W-:Y:S01]  /*151db0*/  IMAD.WIDE.U32 R42, R17, 0x1, RZ ;  /* 0x00000001112a7825 */ /* 0x000fe200078e00ff */
[----:B------:R-:W-:Y:S02]  /*151dc0*/  IADD3 RZ, P0, PT, R40, R124, RZ ;  /* 0x0000007c28ff7210 */ /* 0x000fe40007f1e0ff */
[----:B------:R-:W-:Y:S01]  /*151dd0*/  IADD3.X R115, P5, PT, RZ, RZ, RZ, P5, !PT ;  /* 0x000000ffff737210 */ /* 0x000fe20002fbe4ff */
[----:B------:R-:W-:Y:S01]  /*151de0*/  IMAD.X R7, RZ, RZ, RZ, P3 ;  /* 0x000000ffff077224 */ /* 0x000fe200018e06ff */
[----:B------:R-:W-:Y:S01]  /*151df0*/  IADD3.X R11, P3, PT, R11, R120, RZ, P2, !PT ;  /* 0x000000780b0b7210 */ /* 0x000fe2000177e4ff */
[C-C-:B------:R-:W-:Y:S01]  /*151e00*/  IMAD R34, R16.reuse, -0x7af74000, R42.reuse ;  /* 0x8508c00010227824 */ /* 0x140fe200078e022a */
[----:B------:R-:W-:Y:S01]  /*151e10*/  IADD3.X RZ, P0, PT, R41, R39, RZ, P0, !PT ;  /* 0x0000002729ff7210 */ /* 0x000fe2000071e4ff */
[----:B------:R-:W-:Y:S01]  /*151e20*/  IMAD.WIDE.U32 R42, P2, R16, -0x7af74000, R42 ;  /* 0x8508c000102a7825 */ /* 0x000fe2000784002a */
[----:B------:R-:W-:-:S02]  /*151e30*/  IADD3.X R120, P3, PT, R7, R121, RZ, P3, !PT ;  /* 0x0000007907787210 */ /* 0x000fc40001f7e4ff */
[----:B------:R-:W-:Y:S01]  /*151e40*/  IADD3.X R115, P0, PT, R115, R122, RZ, P0, !PT ;  /* 0x0000007a73737210 */ /* 0x000fe2000071e4ff */
[C---:B------:R-:W-:Y:S02]  /*151e50*/  IMAD.IADD R34, R35.reuse, 0x1, R34 ;  /* 0x0000000123227824 */ /* 0x040fe400078e0222 */
[----:B------:R-:W-:Y:S01]  /*151e60*/  IMAD.X R49, RZ, RZ, RZ, P5 ;  /* 0x000000ffff317224 */ /* 0x000fe200028e06ff */
[----:B------:R-:W-:Y:S01]  /*151e70*/  IADD3 RZ, P5, PT, R35, R42, RZ ;  /* 0x0000002a23ff7210 */ /* 0x000fe20007fbe0ff */
[----:B------:R-:W-:Y:S01]  /*151e80*/  IMAD.IADD R7, R45, 0x1, R10 ;  /* 0x000000012d077824 */ /* 0x000fe200078e020a */
[----:B------:R-:W-:Y:S01]  /*151e90*/  IADD3.X R10, P3, PT, R11, R44, RZ, P3, !PT ;  /* 0x0000002c0b0a7210 */ /* 0x000fe20001f7e4ff */
[----:B------:R-:W-:Y:S01]  /*151ea0*/  IMAD.WIDE.U32 R38, R38, 0x17c510ea, R40 ;  /* 0x17c510ea26267825 */ /* 0x000fe200078e0028 */
[----:B------:R-:W-:Y:S02]  /*151eb0*/  IADD3.X R35, PT, PT, RZ, RZ, RZ, P2, !PT ;  /* 0x000000ffff237210 */ /* 0x000fe400017fe4ff */
        /* <DEDUP_REMOVED lines=11> */
[----:B------:R-:W-:Y:S01]  /*151f70*/  IMAD.X R49, RZ, RZ, RZ, P3 ;  /* 0x000000ffff317224 */ /* 0x000fe200018e06ff */
[----:B------:R-:W-:Y:S01]  /*151f80*/  IADD3.X R47, P2, PT, R47, R112, RZ, P2, !PT ;  /* 0x000000702f2f7210 */ /* 0x000fe2000175e4ff */
[----:B------:R-:W-:Y:S01]  /*151f90*/  IMAD.WIDE.U32 R32, R30, -0x45f6b800, R32 ;  /* 0xba0948001e207825 */ /* 0x000fe200078e0020 */
[----:B------:R-:W-:Y:S02]  /*151fa0*/  IADD3.X R42, P4, PT, RZ, R43, RZ, P4, !PT ;  /* 0x0000002bff2a7210 */ /* 0x000fe4000279e4ff */
[----:B------:R-:W-:Y:S01]  /*151fb0*/  IADD3.X R112, P3, PT, R49, R113, RZ, P2, !PT ;  /* 0x0000007131707210 */ /* 0x000fe2000177e4ff */
[C-C-:B------:R-:W-:Y:S01]  /*151fc0*/  IMAD R194, R16.reuse, 0x170b5d44, R44.reuse ;  /* 0x170b5d4410c27824 */ /* 0x140fe200078e022c */
[----:B------:R-:W-:Y:S01]  /*151fd0*/  IADD3.X R32, P2, PT, R7, R32, RZ, P4, !PT ;  /* 0x0000002007207210 */ /* 0x000fe2000275e4ff */
[----:B------:R-:W-:Y:S01]  /*151fe0*/  IMAD.WIDE.U32 R44, P5, R16, 0x170b5d44, R44 ;  /* 0x170b5d44102c7825 */ /* 0x000fe200078a002c */
[----:B------:R-:W-:-:S02]  /*151ff0*/  IADD3.X R38, P4, PT, R47, R38, RZ, P3, !PT ;  /* 0x000000262f267210 */ /* 0x000fc40001f9e4ff */
[----:B------:R-:W-:Y:S01]  /*152000*/  IADD3.X R115, P0, PT, R115, R46, RZ, P0, !PT ;  /* 0x0000002e73737210 */ /* 0x000fe2000071e4ff */
[----:B------:R-:W-:-:S04]  /*152010*/  IMAD.WIDE.U32 R34, R16, 0x30000000, RZ ;  /* 0x3000000010227825 */ /* 0x000fc800078e00ff */
[----:B------:R-:W-:Y:S01]  /*152020*/  IMAD.IADD R145, R33, 0x1, R145 ;  /* 0x0000000121917824 */ /* 0x000fe200078e0291 */
[----:B------:R-:W-:Y:S01]  /*152030*/  IADD3 RZ, P3, PT, R32, R34, RZ ;  /* 0x0000002220ff7210 */ /* 0x000fe20007f7e0ff */
[----:B------:R-:W-:Y:S01]  /*152040*/  IMAD.X R41, RZ, RZ, RZ, P5 ;  /* 0x000000ffff297224 */ /* 0x000fe200028e06ff */
[----:B------:R-:W-:Y:S01]  /*152050*/  IADD3 RZ, P5, PT, R44, R35, RZ ;  /* 0x000000232cff7210 */ /* 0x000fe20007fbe0ff */
[----:B------:R-:W-:Y:S01]  /*152060*/  IMAD.IADD R7, R39, 0x1, R140 ;  /* 0x0000000127077824 */ /* 0x000fe200078e028c */
[----:B------:R-:W-:Y:S01]  /*152070*/  IADD3.X R33, P2, PT, R42, R145, RZ, P2, !PT ;  /* 0x000000912a217210 */ /* 0x000fe2000175e4ff */
[----:B------:R-:W-:Y:S02]  /*152080*/  IMAD.MOV.U32 R40, RZ, RZ, R45 ;  /* 0x000000ffff287224 */ /* 0x000fe400078e002d */
[----:B------:R-:W-:Y:S01]  /*152090*/  IMAD.IADD R53, R194, 0x1, R35 ;  /* 0x00000001c2357824 */ /* 0x000fe200078e0223 */
[----:B------:R-:W-:Y:S01]  /*1520a0*/  IADD3.X R39, P4, PT, R112, R7, RZ, P4, !PT ;  /* 0x0000000770277210 */ /* 0x000fe2000279e4ff */
[----:B------:R-:W-:Y:S01]  /*1520b0*/  IMAD.WIDE.U32.X R42, R17, 0x170b5d44, R40, P5 ;  /* 0x170b5d44112a7825 */ /* 0x000fe200028e0428 */
[----:B------:R-:W-:-:S02]  /*1520c0*/  IADD3.X R7, P2, PT, RZ, RZ, RZ, P2, !PT ;  /* 0x000000ffff077210 */ /* 0x000fc4000175e4ff */
[----:B------:R-:W-:Y:S01]  /*1520d0*/  IADD3.X RZ, P3, PT, R33, R53, RZ, P3, !PT ;  /* 0x0000003521ff7210 */ /* 0x000fe20001f7e4ff */
[----:B------:R-:W-:Y:S01]  /*1520e0*/  IMAD.WIDE.U32 R44, R17, -0x45f6b800, RZ ;  /* 0xba094800112c7825 */ /* 0x000fe200078e00ff */
[----:B------:R-:W-:Y:S02]  /*1520f0*/  IADD3.X R49, PT, PT, RZ, RZ, RZ, P2, !PT ;  /* 0x000000ffff317210 */ /* 0x000fe400017fe4ff */
[----:B------:R-:W-:Y:S01]  /*152100*/  IADD3.X R7, P3, PT, R7, R42, RZ, P3, !PT ;  /* 0x0000002a07077210 */ /* 0x000fe20001f7e4ff */
[C-C-:B------:R-:W-:Y:S01]  /*152110*/  IMAD R47, R16.reuse, 0x1ef3622f, R44.reuse ;  /* 0x1ef3622f102f7824 */ /* 0x140fe200078e022c */
[----:B------:R-:W-:Y:S01]  /*152120*/  IADD3.X R51, P4, PT, RZ, RZ, RZ, P4, !PT ;  /* 0x000000ffff337210 */ /* 0x000fe2000279e4ff */
[----:B------:R-:W-:Y:S01]  /*152130*/  IMAD.WIDE.U32 R44, P5, R16, 0x1ef3622f, R44 ;  /* 0x1ef3622f102c7825 */ /* 0x000fe200078a002c */
[----:B------:R-:W-:Y:S02]  /*152140*/  IADD3.X R42, P3, PT, R49, R43, RZ, P3, !PT ;  /* 0x0000002b312a7210 */ /* 0x000fe40001f7e4ff */
[----:B------:R-:W-:Y:S01]  /*152150*/  IADD3 RZ, P2, PT, R38, R110, RZ ;  /* 0x0000006e26ff7210 */ /* 0x000fe20007f5e0ff */
[----:B------:R-:W-:Y:S01]  /*152160*/  IMAD.WIDE.U32 R10, R30, 0xf5138f, R10 ;  /* 0x00f5138f1e0a7825 */ /* 0x000fe200078e000a */
[----:B------:R-:W-:-:S02]  /*152170*/  IADD3.X R43, P0, PT, R122, R125, RZ, P0, !PT ;  /* 0x0000007d7a2b7210 */ /* 0x000fc4000071e4ff */
[----:B------:R-:W-:Y:S01]  /*152180*/  IADD3.X RZ, P2, PT, R39, R111, RZ, P2, !PT ;  /* 0x0000006f27ff7210 */ /* 0x000fe2000175e4ff */
[----:B------:R-:W-:-:S04]  /*152190*/  IMAD.WIDE.U32 R34, R16, -0x45f6b800, RZ ;  /* 0xba09480010227825 */ /* 0x000fc800078e00ff */
        /* <DEDUP_REMOVED lines=12> */
[----:B------:R-:W-:Y:S01]  /*152260*/  IMAD.WIDE.U32.X R40, R17, 0x1ef3622f, R40, P4 ;  /* 0x1ef3622f11287825 */ /* 0x000fe200020e0428 */
        /* <DEDUP_REMOVED lines=8> */
[----:B------:R-:W-:Y:S01]  /*1522f0*/  IMAD.WIDE.U32 R34, R30, 0x6ca1493b, R38 ;  /* 0x6ca1493b1e227825 */ /* 0x000fe200078e0026 */
[----:B------:R-:W-:-:S03]  /*152300*/  IADD3.X R36, P2, PT, R31, R36, RZ, P2, !PT ;  /* 0x000000241f247210 */ /* 0x000fc6000175e4ff */
[----:B------:R-:W-:Y:S01]  /*152310*/  IMAD.IADD R42, R37, 0x1, R175 ;  /* 0x00000001252a7824 */ /* 0x000fe200078e02af */
[----:B------:R-:W-:Y:S01]  /*152320*/  IADD3 R141, PT, PT, R35, R141, RZ ;  /* 0x0000008d238d7210 */ /* 0x000fe20007ffe0ff */
[----:B------:R-:W-:Y:S01]  /*152330*/  IMAD.WIDE.U32 R38, R16, 0xf5138f, RZ ;  /* 0x00f5138f10267825 */ /* 0x000fe200078e00ff */
[----:B------:R-:W-:Y:S02]  /*152340*/  IADD3.X R34, P3, PT, R7, R34, RZ, P3, !PT ;  /* 0x0000002207227210 */ /* 0x000fe40001f7e4ff */
[----:B------:R-:W-:Y:S01]  /*152350*/  IADD3.X R37, P4, PT, R43, R42, RZ, P4, !PT ;  /* 0x0000002a2b257210 */ /* 0x000fe2000279e4ff */
[----:B------:R-:W-:Y:S01]  /*152360*/  IMAD.X R43, RZ, RZ, RZ, P5 ;  /* 0x000000ffff2b7224 */ /* 0x000fe200028e06ff */
[----:B------:R-:W-:Y:S01]  /*152370*/  IADD3.X R35, P3, PT, R40, R141, RZ, P3, !PT ;  /* 0x0000008d28237210 */ /* 0x000fe20001f7e4ff */
[----:B------:R-:W-:Y:S01]  /*152380*/  IMAD.MOV.U32 R42, RZ, RZ, R45 ;  /* 0x000000ffff2a7224 */ /* 0x000fe200078e002d */
[----:B------:R-:W-:Y:S01]  /*152390*/  IADD3 RZ, P5, PT, R44, R39, RZ ;  /* 0x000000272cff7210 */ /* 0x000fe20007fbe0ff */
[----:B------:R-:W-:Y:S01]  /*1523a0*/  IMAD.WIDE.U32 R40, R17, 0x6ca1493b, RZ ;  /* 0x6ca1493b11287825 */ /* 0x000fe200078e00ff */
[----:B------:R-:W-:-:S02]  /*1523b0*/  IADD3.X R37, P2, PT, R138, R37, RZ, P2, !PT ;  /* 0x000000258a257210 */ /* 0x000fc4000175e4ff */
[----:B------:R-:W-:Y:S01]  /*1523c0*/  IADD3.X R7, P3, PT, RZ, RZ, RZ, P3, !PT ;  /* 0x000000ffff077210 */ /* 0x000fe20001f7e4ff */
[----:B------:R-:W-:Y:S01]  /*1523d0*/  IMAD.IADD R39, R111, 0x1, R39 ;  /* 0x000000016f277824 */ /* 0x000fe200078e0227 */
[----:B------:R-:W-:Y:S01]  /*1523e0*/  IADD3.X R51, P2, PT, RZ, RZ, RZ, P2, !PT ;  /* 0x000000ffff337210 */ /* 0x000fe2000175e4ff */
        /* <DEDUP_REMOVED lines=14> */
[----:B------:R-:W-:-:S02]  /*1524d0*/  IADD3.X R46, P2, PT, R51, R134, RZ, P2, !PT ;  /* 0x00000086332e7210 */ /* 0x000fc4000175e4ff */
[----:B------:R-:W-:Y:S01]  /*1524e0*/  IADD3 RZ, P5, PT, R44, R39, RZ ;  /* 0x000000272cff7210 */ /* 0x000fe20007fbe0ff */
[----:B------:R-:W-:Y:S01]  /*1524f0*/  IMAD.IADD R143, R31, 0x1, R143 ;  /* 0x000000011f8f7824 */ /* 0x000fe200078e028f */
[----:B------:R-:W-:Y:S01]  /*152500*/  IADD3.X R30, P3, PT, R7, R30, RZ, P3, !PT ;  /* 0x0000001e071e7210 */ /* 0x000fe20001f7e4ff */
[C---:B------:R-:W-:Y:S01]  /*152510*/  IMAD R113, R16.reuse, -0x39c4fa40, R40 ;  /* 0xc63b05c010717824 */ /* 0x040fe200078e0228 */
[----:B------:R-:W-:Y:S01]  /*152520*/  IADD3.X R49, P0, PT, RZ, RZ, RZ, P0, !PT ;  /* 0x000000ffff317210 */ /* 0x000fe2000071e4ff */
[----:B------:R-:W-:Y:S01]  /*152530*/  IMAD.MOV.U32 R40, RZ, RZ, R45 ;  /* 0x000000ffff287224 */ /* 0x000fe200078e002d */
[----:B------:R-:W-:Y:S01]  /*152540*/  IADD3.X R44, P2, PT, R53, R135, RZ, P2, !PT ;  /* 0x00000087352c7210 */ /* 0x000fe2000175e4ff */
[----:B------:R-:W-:Y:S01]  /*152550*/  IMAD.WIDE.U32 R196, R16, 0x30000000, R32 ;  /* 0x3000000010c47825 */ /* 0x000fe200078e0020 */
[----:B------:R-:W-:Y:S02]  /*152560*/  IADD3.X R49, P4, PT, RZ, R49, RZ, P4, !PT ;  /* 0x00000031ff317210 */ /* 0x000fe4000279e4ff */
[----:B------:R-:W-:Y:S01]  /*152570*/  IADD3.X R31, P3, PT, R42, R143, RZ, P3, !PT ;  /* 0x0000008f2a1f7210 */ /* 0x000fe20001f7e4ff */
[----:B------:R-:W-:Y:S01]  /*152580*/  IMAD.WIDE.U32.X R36, R17, -0x39c4fa40, R40, P5 ;  /* 0xc63b05c011247825 */ /* 0x000fe200028e0428 */
[----:B------:R-:W-:-:S02]  /*152590*/  IADD3 R39, PT, PT, R113, R39, RZ ;  /* 0x0000002771277210 */ /* 0x000fc40007ffe0ff */
[----:B------:R-:W-:Y:S01]  /*1525a0*/  IADD3 RZ, P5, PT, R30, R38, RZ ;  /* 0x000000261eff7210 */ /* 0x000fe20007fbe0ff */
[----:B------:R-:W-:Y:S01]  /*1525b0*/  IMAD.WIDE.U32 R40, R17, 0x17c510ea, RZ ;  /* 0x17c510ea11287825 */ /* 0x000fe200078e00ff */
[----:B------:R-:W-:Y:S02]  /*1525c0*/  IADD3.X R7, P1, PT, R153, R144, RZ, P1, !PT ;  /* 0x0000009099077210 */ /* 0x000fe40000f3e4ff */
[----:B------:R-:W-:Y:S01]  /*1525d0*/  IADD3.X R49, P2, PT, R46, R49, RZ, P2, !PT ;  /* 0x000000312e317210 */ /* 0x000fe2000175e4ff */
[C---:B------:R-:W-:Y:S01]  /*1525e0*/  IMAD.WIDE.U32 R10, R16.reuse, -0x45f6b800, R10 ;  /* 0xba094800100a7825 */ /* 0x040fe200078e000a */
[----:B------:R-:W-:Y:S02]  /*1525f0*/  IADD3.X R45, PT, PT, RZ, RZ, RZ, P4, P0 ;  /* 0x000000ffff2d7210 */ /* 0x000fe400027e04ff */
[----:B------:R-:W-:Y:S01]  /*152600*/  IADD3.X R43, P3, PT, RZ, RZ, RZ, P3, !PT ;  /* 0x000000ffff2b7210 */ /* 0x000fe20001f7e4ff */
[----:B------:R-:W-:Y:S01]  /*152610*/  IMAD.WIDE.U32 R34, R16, 0xf5138f, R34 ;  /* 0x00f5138f10227825 */ /* 0x000fe200078e0022 */
[----:B------:R-:W-:-:S02]  /*152620*/  IADD3.X RZ, P5, PT, R31, R39, RZ, P5, !PT ;  /* 0x000000271fff7210 */ /* 0x000fc40002fbe4ff */
[----:B------:R-:W-:Y:S01]  /*152630*/  IADD3.X R44, P2, PT, R44, R45, RZ, P2, !PT ;  /* 0x0000002d2c2c7210 */ /* 0x000fe2000175e4ff */
[----:B------:R-:W-:Y:S01]  /*152640*/  IMAD.WIDE.U32 R38, R87, R181, R6 ;  /* 0x000000b557267225 */ /* 0x000fe200078e0006 */
[----:B------:R-:W-:Y:S02]  /*152650*/  IADD3.X R36, P0, PT, R43, R36, RZ, P5, !PT ;  /* 0x000000242b247210 */ /* 0x000fe40002f1e4ff */
[----:B------:R-:W-:Y:S01]  /*152660*/  IADD3 R194, PT, PT, R197, R194, RZ ;  /* 0x000000c2c5c27210 */ /* 0x000fe20007ffe0ff */
[----:B------:R-:W-:Y:S01]  /*152670*/  IMAD.X R45, RZ, RZ, RZ, P3 ;  /* 0x000000ffff2d7224 */ /* 0x000fe200018e06ff */
[----:B------:R-:W-:Y:S01]  /*152680*/  IADD3.X R49, P3, PT, R49, R38, RZ, P2, !PT ;  /* 0x0000002631317210 */ /* 0x000fe2000177e4ff */
[----:B------:R-:W-:Y:S02]  /*152690*/  IMAD.IADD R51, R39, 0x1, R151 ;  /* 0x0000000127337824 */ /* 0x000fe400078e0297 */
[----:B------:R-:W-:Y:S01]  /*1526a0*/  IMAD.WIDE.U32 R42, P4, R16, 0x1ae3a46, R40 ;  /* 0x01ae3a46102a7825 */ /* 0x000fe20007880028 */
[----:B------:R-:W-:-:S02]  /*1526b0*/  IADD3.X R37, P0, PT, R45, R37, RZ, P0, !PT ;  /* 0x000000252d257210 */ /* 0x000fc4000071e4ff */
        /* <DEDUP_REMOVED lines=31> */
[----:B------:R-:W-:Y:S01]  /*1528b0*/  IMAD.MOV.U32 R193, RZ, RZ, R10 ;  /* 0x000000ffffc17224 */ /* 0x000fe200078e000a */
[----:B------:R-:W-:Y:S01]  /*1528c0*/  IADD3 R6, P0, PT, R6, R41, RZ ;  /* 0x0000002906067210 */ /* 0x000fe20007f1e0ff */
[----:B------:R-:W-:Y:S01]  /*1528d0*/  IMAD.MOV.U32 R192, RZ, RZ, R47 ;  /* 0x000000ffffc07224 */ /* 0x000fe200078e002f */
[----:B------:R-:W-:Y:S01]  /*1528e0*/  IADD3 R45, PT, PT, R17, R45, RZ ;  /* 0x0000002d112d7210 */ /* 0x000fe20007ffe0ff */
        /* <DEDUP_REMOVED lines=77> */
.L_x_1352:
[----:B------:R-:W-:Y:S05]  /*152dc0*/  BSYNC.RELIABLE B3 ;  /* 0x0000000000037941 */ /* 0x000fea0003800100 */
.L_x_1351:
        /* <DEDUP_REMOVED lines=12> */
.L_x_1350:
[----:B------:R-:W-:Y:S05]  /*152e90*/  BSYNC.RECONVERGENT B2 ;  /* 0x0000000000027941 */ /* 0x000fea0003800200 */
.L_x_1349:
        /* <DEDUP_REMOVED lines=18> */
[----:B------:R-:W-:Y:S01]  /*152fc0*/  IMAD.WIDE.U32 R46, R54, R83, RZ ;  /* 0x00000053362e7225 */ /* 0x000fe200078e00ff */
[----:B------:R-:W-:-:S03]  /*152fd0*/  MOV R130, R17 ;  /* 0x0000001100827202 */ /* 0x000fc60000000f00 */
[----:B------:R-:W-:-:S04]  /*152fe0*/  IMAD.WIDE.U32 R36, P3, R85, R54, R36 ;  /* 0x0000003655247225 */ /* 0x000fc80007860024 */
[----:B------:R-:W-:-:S04]  /*152ff0*/  IMAD.WIDE.U32 R120, R54, R80, RZ ;  /* 0x0000005036787225 */ /* 0x000fc800078e00ff */
[----:B------:R-:W-:Y:S02]  /*153000*/  IMAD.MOV.U32 R6, RZ, RZ, R11 ;  /* 0x000000ffff067224 */ /* 0x000fe400078e000b */
[----:B------:R-:W-:Y:S01]  /*153010*/  IMAD.X R11, RZ, RZ, RZ, P0 ;  /* 0x000000ffff0b7224 */ /* 0x000fe200000e06ff */
[----:B------:R-:W-:Y:S01]  /*153020*/  IADD3 R197, P0, PT, R39, R32, RZ ;  /* 0x0000002027c57210 */ /* 0x000fe20007f1e0ff */
[----:B------:R-:W-:Y:S01]  /*153030*/  IMAD.X R131, RZ, RZ, RZ, P2 ;  /* 0x000000ffff837224 */ /* 0x000fe200010e06ff */
[----:B------:R-:W-:Y:S01]  /*153040*/  IADD3 R186, P2, PT, R47, R16, RZ ;  /* 0x000000102fba7210 */ /* 0x000fe20007f5e0ff */
[----:B------:R-:W-:Y:S02]  /*153050*/  IMAD.MOV.U32 R146, RZ, RZ, R33 ;  /* 0x000000ffff927224 */ /* 0x000fe400078e0021 */
[----:B------:R-:W-:-:S04]  /*153060*/  IMAD.WIDE.U32 R32, R55, R82, RZ ;  /* 0x0000005237207225 */ /* 0x000fc800078e00ff */
[----:B------:R-:W-:Y:S01]  /*153070*/  IMAD.X R35, RZ, RZ, RZ, P3 ;  /* 0x000000ffff237224 */ /* 0x000fe200018e06ff */
[----:B------:R-:W-:Y:S01]  /*153080*/  IADD3 R140, P3, PT, R121, R36, RZ ;  /* 0x00000024798c7210 */ /* 0x000fe20007f7e0ff */
[----:B------:R-:W-:-:S04]  /*153090*/  IMAD.WIDE.U32 R16, R61, R179, RZ ;  /* 0x000000b33d107225 */ /* 0x000fc800078e00ff */
[----:B------:R-:W-:-:S04]  /*1530a0*/  IMAD.WIDE.U32 R168, R57, R77, RZ ;  /* 0x0000004d39a87225 */ /* 0x000fc800078e00ff */
[----:B------:R-:W-:-:S04]  /*1530b0*/  IMAD.WIDE.U32 R48, R57, R81, RZ ;  /* 0x0000005139307225 */ /* 0x000fc800078e00ff */
[----:B------:R-:W-:Y:S02]  /*1530c0*/  IMAD.MOV.U32 R34, RZ, RZ, R37 ;  /* 0x000000ffff227224 */ /* 0x000fe400078e0025 */
[CCC-:B------:R-:W-:Y:S02]  /*1530d0*/  IMAD R132, R180.reuse, R60.reuse, R16.reuse ;  /* 0x0000003cb4847224 */ /* 0x1c0fe400078e0210 */
[C---:B------:R-:W-:Y:S02]  /*1530e0*/  IMAD R165, R180.reuse, R60, R16 ;  /* 0x0000003cb4a57224 */ /* 0x040fe400078e0210 */
[----:B------:R-:W-:-:S04]  /*1530f0*/  IMAD.WIDE.U32.X R6, R180, R55, R6, P5 ;  /* 0x00000037b4067225 */ /* 0x000fc800028e0406 */
[----:B------:R-:W-:-:S04]  /*153100*/  IMAD.WIDE.U32.X R130, R78, R55, R130, P2 ;  /* 0x000000374e827225 */ /* 0x000fc800010e0482 */
[----:B------:R-:W-:-:S04]  /*153110*/  IMAD.WIDE.U32 R36, P4, R84, R54, R32 ;  /* 0x0000003654247225 */ /* 0x000fc80007880020 */
[----:B------:R-:W-:-:S04]  /*153120*/  IMAD.WIDE.U32 R16, P5, R180, R60, R16 ;  /* 0x0000003cb4107225 */ /* 0x000fc800078a0010 */
[----:B------:R-:W-:-:S04]  /*153130*/  IMAD.WIDE.U32 R126, R54, R82, RZ ;  /* 0x00000052367e7225 */ /* 0x000fc800078e00ff */
[----:B------:R-:W-:-:S04]  /*153140*/  IMAD.WIDE.U32.X R34, R85, R55, R34, P3 ;  /* 0x0000003755227225 */ /* 0x000fc800018e0422 */
[----:B------:R-:W-:-:S04]  /*153150*/  IMAD.WIDE.U32 R168, P2, R79, R56, R168 ;  /* 0x000000384fa87225 */ /* 0x000fc800078400a8 */
[----:B------:R-:W-:Y:S01]  /*153160*/  IMAD.WIDE.U32 R210, R56, R77, RZ ;  /* 0x0000004d38d27225 */ /* 0x000fe200078e00ff */
[----:B------:R-:W-:-:S03]  /*153170*/  IADD3.X R161, PT, PT, RZ, RZ, RZ, P2, !PT ;  /* 0x000000ffffa17210 */ /* 0x000fc600017fe4ff */
[----:B------:R-:W-:Y:S01]  /*153180*/  IMAD.WIDE.U32 R44, R56, R81, RZ ;  /* 0x00000051382c7225 */ /* 0x000fe200078e00ff */
[----:B------:R-:W-:-:S03]  /*153190*/  IADD3 R47, P2, PT, R168, R211, RZ ;  /* 0x000000d3a82f7210 */ /* 0x000fc60007f5e0ff */
[----:B------:R-:W-:-:S04]  /*1531a0*/  IMAD.WIDE.U32 R48, P3, R76, R56, R48 ;  /* 0x000000384c307225 */ /* 0x000fc80007860030 */
[----:B------:R-:W-:Y:S01]  /*1531b0*/  IMAD.X R111, RZ, RZ, RZ, P5 ;  /* 0x000000ffff6f7224 */ /* 0x000fe200028e06ff */
[----:B------:R-:W-:Y:S01]  /*1531c0*/  IADD3 R133, P5, PT, R127, R36, RZ ;  /* 0x000000247f857210 */ /* 0x000fe20007fbe0ff */
[----:B------:R-:W-:Y:S02]  /*1531d0*/  IMAD.MOV.U32 R136, RZ, RZ, R37 ;  /* 0x000000ffff887224 */ /* 0x000fe400078e0025 */
[----:B------:R-:W-:Y:S01]  /*1531e0*/  IMAD.X R37, RZ, RZ, RZ, P3 ;  /* 0x000000ffff257224 */ /* 0x000fe200018e06ff */
[----:B------:R-:W-:Y:S01]  /*1531f0*/  IADD3 R127, P3, PT, R48, R45, RZ ;  /* 0x0000002d307f7210 */ /* 0x000fe20007f7e0ff */
[----:B------:R-:W-:-:S04]  /*153200*/  IMAD.WIDE.U32 R114, R57, R83, RZ ;  /* 0x0000005339727225 */ /* 0x000fc800078e00ff */
[----:B------:R-:W-:-:S04]  /*153210*/  IMAD.WIDE.U32 R206, R57, R82, RZ ;  /* 0x0000005239ce7225 */ /* 0x000fc800078e00ff */
[----:B------:R-:W-:Y:S02]  /*153220*/  IMAD.MOV.U32 R160, RZ, RZ, R169 ;  /* 0x000000ffffa07224 */ /* 0x000fe400078e00a9 */
[----:B------:R-:W-:Y:S02]  /*153230*/  IMAD.MOV.U32 R36, RZ, RZ, R49 ;  /* 0x000000ffff247224 */ /* 0x000fe400078e0031 */
[----:B------:R-:W-:-:S04]  /*153240*/  IMAD.WIDE.U32.X R160, R79, R57, R160, P2 ;  /* 0x000000394fa07225 */ /* 0x000fc800010e04a0 */
[----:B------:R-:W-:-:S04]  /*153250*/  IMAD.WIDE.U32.X R36, R76, R57, R36, P3 ;  /* 0x000000394c247225 */ /* 0x000fc800018e0424 */
[----:B------:R-:W-:-:S04]  /*153260*/  IMAD.WIDE.U32 R152, R56, R83, RZ ;  /* 0x0000005338987225 */ /* 0x000fc800078e00ff */
[----:B------:R-:W-:-:S04]  /*153270*/  IMAD.WIDE.U32 R208, R56, R82, RZ ;  /* 0x0000005238d07225 */ /* 0x000fc800078e00ff */
[----:B------:R-:W-:-:S04]  /*153280*/  IMAD.WIDE.U32 R114, P2, R78, R56, R114 ;  /* 0x000000384e727225 */ /* 0x000fc80007840072 */
[----:B------:R-:W-:-:S04]  /*153290*/  IMAD.WIDE.U32 R206, P3, R84, R56, R206 ;  /* 0x0000003854ce7225 */ /* 0x000fc800078600ce */
[----:B------:R-:W-:-:S04]  /*1532a0*/  IMAD.WIDE.U32 R116, R60, R179, RZ ;  /* 0x000000b33c747225 */ /* 0x000fc800078e00ff */
[----:B------:R-:W-:-:S04]  /*1532b0*/  IMAD.WIDE.U32 R158, R57, R179, RZ ;  /* 0x000000b3399e7225 */ /* 0x000fc800078e00ff */
[----:B------:R-:W-:Y:S02]  /*1532c0*/  IMAD.X R137, RZ, RZ, RZ, P4 ;  /* 0x000000ffff897224 */ /* 0x000fe400020e06ff */
[----:B------:R-:W-:Y:S01]  /*1532d0*/  IMAD.X R125, RZ, RZ, RZ, P2 ;  /* 0x000000ffff7d7224 */ /* 0x000fe200010e06ff */
[----:B------:R-:W-:Y:S01]  /*1532e0*/  IADD3 R156, P2, PT, R114, R153, RZ ;  /* 0x00000099729c7210 */ /* 0x000fe20007f5e0ff */
[----:B------:R-:W-:Y:S01]  /*1532f0*/  IMAD.X R201, RZ, RZ, RZ, P3 ;  /* 0x000000ffffc97224 */ /* 0x000fe200018e06ff */
[----:B------:R-:W-:Y:S01]  /*153300*/  IADD3 R157, P3, PT, R206, R209, RZ ;  /* 0x000000d1ce9d7210 */ /* 0x000fe20007f7e0ff */
[----:B------:R-:W-:Y:S01]  /*153310*/  IMAD.WIDE.U32.X R10, R79, R55, R10, P1 ;  /* 0x000000374f0a7225 */ /* 0x000fe200008e040a */
[----:B------:R-:W-:-:S03]  /*153320*/  IADD3 RZ, P1, PT, R16, R117, RZ ;  /* 0x0000007510ff7210 */ /* 0x000fc60007f3e0ff */
[----:B------:R-:W-:-:S04]  /*153330*/  IMAD.WIDE.U32 R154, R59, R179, RZ ;  /* 0x000000b33b9a7225 */ /* 0x000fc800078e00ff */
[----:B------:R-:W-:-:S04]  /*153340*/  IMAD.WIDE.U32 R128, R59, R77, RZ ;  /* 0x0000004d3b807225 */ /* 0x000fc800078e00ff */
[----:B------:R-:W-:Y:S02]  /*153350*/  IMAD.MOV.U32 R110, RZ, RZ, R17 ;  /* 0x000000ffff6e7224 */ /* 0x000fe400078e0011 */
[----:B------:R-:W-:-:S04]  /*153360*/  IMAD.WIDE.U32.X R136, R84, R55, R136, P5 ;  /* 0x0000003754887225 */ /* 0x000fc800028e0488 */
[----:B------:R-:W-:Y:S02]  /*153370*/  IMAD.MOV.U32 R124, RZ, RZ, R115 ;  /* 0x000000ffff7c7224 */ /* 0x000fe400078e0073 */
[----:B------:R-:W-:Y:S02]  /*153380*/  IMAD.MOV.U32 R200, RZ, RZ, R207 ;  /* 0x000000ffffc87224 */ /* 0x000fe400078e00cf */
[----:B------:R-:W-:Y:S01]  /*153390*/  IMAD.WIDE.U32.X R146, R76, R55, R146, P0 ;  /* 0x000000374c927225 */ /* 0x000fe200000e0492 */
[----:B------:R-:W-:-:S03]  /*1533a0*/  IADD3 RZ, P0, PT, RZ, R138, RZ ;  /* 0x0000008affff7210 */ /* 0x000fc60007f1e0ff */
[----:B------:R-:W-:Y:S01]  /*1533b0*/  IMAD.WIDE.U32 R16, R56, R179, RZ ;  /* 0x000000b338107225 */ /* 0x000fe200078e00ff */
[----:B------:R-:W-:-:S03]  /*1533c0*/  IADD3.X RZ, P0, PT, RZ, R139, RZ, P0, !PT ;  /* 0x0000008bffff7210 */ /* 0x000fc6000071e4ff */
[----:B------:R-:W-:Y:S01]  /*1533d0*/  IMAD.WIDE.U32 R158, P5, R180, R56, R158 ;  /* 0x00000038b49e7225 */ /* 0x000fe200078a009e */
[----:B------:R-:W-:-:S03]  /*1533e0*/  IADD3.X R249, P0, PT, RZ, R6, RZ, P0, !PT ;  /* 0x00000006fff97210 */ /* 0x000fc6000071e4ff */
[----:B------:R-:W-:-:S04]  /*1533f0*/  IMAD.WIDE.U32 R170, R61, R77, RZ ;  /* 0x0000004d3daa7225 */ /* 0x000fc800078e00ff */
[----:B------:R-:W-:-:S04]  /*153400*/  IMAD.WIDE.U32.X R124, R78, R57, R124, P2 ;  /* 0x000000394e7c7225 */ /* 0x000fc800010e047c */
[----:B------:R-:W-:-:S04]  /*153410*/  IMAD.WIDE.U32.X R200, R84, R57, R200, P3 ;  /* 0x0000003954c87225 */ /* 0x000fc800018e04c8 */
[----:B------:R-:W-:Y:S01]  /*153420*/  IMAD.X R143, RZ, RZ, RZ, P5 ;  /* 0x000000ffff8f7224 */ /* 0x000fe200028e06ff */
[----:B------:R-:W-:Y:S01]  /*153430*/  IADD3 R30, P5, PT, R158, R17, RZ ;  /* 0x000000119e1e7210 */ /* 0x000fe20007fbe0ff */
[----:B------:R-:W-:-:S04]  /*153440*/  IMAD.WIDE.U32 R40, R58, R179, RZ ;  /* 0x000000b33a287225 */ /* 0x000fc800078e00ff */
[----:B------:R-:W-:-:S04]  /*153450*/  IMAD.WIDE.U32 R154, P2, R180, R58, R154 ;  /* 0x0000003ab49a7225 */ /* 0x000fc8000784009a */
[----:B------:R-:W-:-:S04]  /*153460*/  IMAD.WIDE.U32 R128, P3, R79, R58, R128 ;  /* 0x0000003a4f807225 */ /* 0x000fc80007860080 */
[----:B------:R-:W-:-:S04]  /*153470*/  IMAD.WIDE.U32 R52, R57, R80, RZ ;  /* 0x0000005039347225 */ /* 0x000fc800078e00ff */
[----:B------:R-:W-:Y:S02]  /*153480*/  IMAD.MOV.U32 R142, RZ, RZ, R159 ;  /* 0x000000ffff8e7224 */ /* 0x000fe400078e009f */
[----:B------:R-:W-:-:S04]  /*153490*/  IMAD.WIDE.U32 R32, P4, R79, R60, R170 ;  /* 0x0000003c4f207225 */ /* 0x000fc800078800aa */
[----:B------:R-:W-:-:S04]  /*1534a0*/  IMAD.WIDE.U32 R174, R60, R77, RZ ;  /* 0x0000004d3cae7225 */ /* 0x000fc800078e00ff */
[----:B------:R-:W-:Y:S01]  /*1534b0*/  IMAD.X R141, RZ, RZ, RZ, P3 ;  /* 0x000000ffff8d7224 */ /* 0x000fe200018e06ff */
[----:B------:R-:W-:Y:S01]  /*1534c0*/  IADD3 R41, P3, PT, R154, R41, RZ ;  /* 0x000000299a297210 */ /* 0x000fe20007f7e0ff */
[----:B------:R-:W-:-:S04]  /*1534d0*/  IMAD.WIDE.U32 R224, R59, R82, RZ ;  /* 0x000000523be07225 */ /* 0x000fc800078e00ff */
[----:B------:R-:W-:-:S04]  /*1534e0*/  IMAD.WIDE.U32.X R142, R180, R57, R142, P5 ;  /* 0x00000039b48e7225 */ /* 0x000fc800028e048e */
[----:B------:R-:W-:Y:S02]  /*1534f0*/  IMAD.X R43, RZ, RZ, RZ, P2 ;  /* 0x000000ffff2b7224 */ /* 0x000fe400010e06ff */
[----:B------:R-:W-:Y:S02]  /*153500*/  IMAD.MOV.U32 R42, RZ, RZ, R155 ;  /* 0x000000ffff2a7224 */ /* 0x000fe400078e009b */
[----:B------:R-:W-:Y:S01]  /*153510*/  IMAD.X R173, RZ, RZ, RZ, P4 ;  /* 0x000000ffffad7224 */ /* 0x000fe200020e06ff */
[----:B------:R-:W-:Y:S01]  /*153520*/  IADD3 RZ, P4, PT, R32, R175, RZ ;  /* 0x000000af20ff7210 */ /* 0x000fe20007f9e0ff */
[----:B------:R-:W-:Y:S01]  /*153530*/  IMAD.WIDE.U32 R122, R56, R80, RZ ;  /* 0x00000050387a7225 */ /* 0x000fe200078e00ff */
[----:B------:R-:W-:-:S03]  /*153540*/  IADD3.X R32, P0, PT, RZ, R7, RZ, P0, !PT ;  /* 0x00000007ff207210 */ /* 0x000fc6000071e4ff */
[----:B------:R-:W-:Y:S01]  /*153550*/  IMAD.WIDE.U32 R52, P5, R85, R56, R52 ;  /* 0x0000003855347225 */ /* 0x000fe200078a0034 */
[----:B------:R-:W-:-:S03]  /*153560*/  IADD3.X R248, P0, PT, R249, R248, RZ, P0, !PT ;  /* 0x000000f8f9f87210 */ /* 0x000fc6000071e4ff */
[----:B------:R-:W-:Y:S01]  /*153570*/  IMAD.WIDE.U32.X R42, R180, R59, R42, P3 ;  /* 0x0000003bb42a7225 */ /* 0x000fe200018e042a */
[----:B------:R-:W-:Y:S02]  /*153580*/  MOV R54, R53 ;  /* 0x0000003500367202 */ /* 0x000fe40000000f00 */
[----:B------:R-:W-:Y:S01]  /*153590*/  IADD3.X R249, P0, PT, R32, R31, RZ, P0, !PT ;  /* 0x0000001f20f97210 */ /* 0x000fe2000071e4ff */
[----:B------:R-:W-:Y:S01]  /*1535a0*/  IMAD.X R55, RZ, RZ, RZ, P5 ;  /* 0x000000ffff377224 */ /* 0x000fe200028e06ff */
[----:B------:R-:W-:Y:S01]  /*1535b0*/  IADD3 R123, P5, PT, R52, R123, RZ ;  /* 0x0000007b347b7210 */ /* 0x000fe20007fbe0ff */
[----:B------:R-:W-:Y:S01]  /*1535c0*/  IMAD.WIDE.U32 R50, P3, R84, R58, R224 ;  /* 0x0000003a54327225 */ /* 0x000fe200078600e0 */
[----:B------:R-:W-:-:S03]  /*1535d0*/  IADD3.X R45, P0, PT, RZ, R10, RZ, P0, !PT ;  /* 0x0000000aff2d7210 */ /* 0x000fc6000071e4ff */
[-C--:B------:R-:W-:Y:S01]  /*1535e0*/  IMAD.WIDE.U32 R112, R59, R81.reuse, RZ ;  /* 0x000000513b707225 */ /* 0x080fe200078e00ff */
[----:B------:R-:W-:Y:S02]  /*1535f0*/  IADD3.X R153, PT, PT, RZ, RZ, RZ, P3, !PT ;  /* 0x000000ffff997210 */ /* 0x000fe40001ffe4ff */
[----:B------:R-:W-:Y:S01]  /*153600*/  IADD3 RZ, P3, PT, R248, R16, RZ ;  /* 0x00000010f8ff7210 */ /* 0x000fe20007f7e0ff */
[----:B------:R-:W-:Y:S01]  /*153610*/  IMAD.WIDE.U32 R184, R61, R81, RZ ;  /* 0x000000513db87225 */ /* 0x000fe200078e00ff */
[----:B------:R-:W-:Y:S02]  /*153620*/  IADD3.X R212, P0, PT, RZ, R11, RZ, P0, !PT ;  /* 0x0000000bffd47210 */ /* 0x000fe4000071e4ff */
[----:B------:R-:W-:Y:S01]  /*153630*/  IADD3.X RZ, P3, PT, R249, R30, RZ, P3, !PT ;  /* 0x0000001ef9ff7210 */ /* 0x000fe20001f7e4ff */
        /* <DEDUP_REMOVED lines=8> */
[----:B------:R-:W-:Y:S01]  /*1536c0*/  IMAD.WIDE.U32 R144, R60, R81, RZ ;  /* 0x000000513c907225 */ /* 0x000fe200078e00ff */
[----:B------:R-:W-:Y:S02]  /*1536d0*/  IADD3.X R45, P0, PT, RZ, R146, RZ, P0, !PT ;  /* 0x00000092ff2d7210 */ /* 0x000fe4000071e4ff */
[----:B------:R-:W-:Y:S01]  /*1536e0*/  IADD3.X R247, P3, PT, R214, R197, RZ, P3, !PT ;  /* 0x000000c5d6f77210 */ /* 0x000fe20001f7e4ff */
[----:B------:R-:W-:Y:S01]  /*1536f0*/  IMAD.WIDE.U32 R238, R61, R83, RZ ;  /* 0x000000533dee7225 */ /* 0x000fe200078e00ff */
[----:B------:R-:W-:Y:S02]  /*153700*/  IADD3.X R49, P0, PT, RZ, R147, RZ, P0, !PT ;  /* 0x00000093ff317210 */ /* 0x000fe4000071e4ff */
[----:B------:R-:W-:Y:S01]  /*153710*/  IADD3.X R53, P3, PT, RZ, RZ, RZ, P3, !PT ;  /* 0x000000ffff357210 */ /* 0x000fe20001f7e4ff */
[----:B------:R-:W-:Y:S01]  /*153720*/  IMAD.WIDE.U32 R6, P2, R76, R60, R184 ;  /* 0x0000003c4c067225 */ /* 0x000fe200078400b8 */
[----:B------:R-:W-:-:S03]  /*153730*/  IADD3.X R45, P0, PT, R45, R46, RZ, P0, !PT ;  /* 0x0000002e2d2d7210 */ /* 0x000fc6000071e4ff */
[----:B------:R-:W-:Y:S01]  /*153740*/  IMAD.X R121, RZ, RZ, RZ, P5 ;  /* 0x000000ffff797224 */ /* 0x000fe200028e06ff */
[----:B------:R-:W-:Y:S01]  /*153750*/  IADD3.X R49, P0, PT, R49, R186, RZ, P0, !PT ;  /* 0x000000ba31317210 */ /* 0x000fe2000071e4ff */
[----:B------:R-:W-:-:S04]  /*153760*/  IMAD.WIDE.U32 R134, P5, R85, R58, R198 ;  /* 0x0000003a55867225 */ /* 0x000fc800078a00c6 */
[----:B------:R-:W-:Y:S01]  /*153770*/  IMAD.X R149, RZ, RZ, RZ, P2 ;  /* 0x000000ffff957224 */ /* 0x000fe200010e06ff */
[----:B------:R-:W-:Y:S01]  /*153780*/  IADD3 RZ, P2, PT, R6, R145, RZ ;  /* 0x0000009106ff7210 */ /* 0x000fe20007f5e0ff */
[----:B------:R-:W-:Y:S02]  /*153790*/  IMAD.MOV.U32 R148, RZ, RZ, R7 ;  /* 0x000000ffff947224 */ /* 0x000fe400078e0007 */
[----:B------:R-:W-:Y:S02]  /*1537a0*/  IMAD.X R187, RZ, RZ, RZ, P5 ;  /* 0x000000ffffbb7224 */ /* 0x000fe400028e06ff */
[----:B------:R-:W-:-:S04]  /*1537b0*/  IMAD.WIDE.U32 R6, P5, R78, R60, R238 ;  /* 0x0000003c4e067225 */ /* 0x000fc800078a00ee */
[----:B------:R-:W-:-:S04]  /*1537c0*/  IMAD.WIDE.U32 R240, R60, R83, RZ ;  /* 0x000000533cf07225 */ /* 0x000fc800078e00ff */
[----:B------:R-:W-:Y:S01]  /*1537d0*/  IMAD.WIDE.U32.X R110, R180, R61, R110, P1 ;  /* 0x0000003db46e7225 */ /* 0x000fe200008e046e */
[----:B------:R-:W-:-:S03]  /*1537e0*/  IADD3 RZ, P1, PT, R6, R241, RZ ;  /* 0x000000f106ff7210 */ /* 0x000fc60007f3e0ff */
[----:B------:R-:W-:Y:S02]  /*1537f0*/  IMAD.MOV.U32 R172, RZ, RZ, R33 ;  /* 0x000000ffffac7224 */ /* 0x000fe400078e0021 */
[----:B------:R-:W-:Y:S02]  /*153800*/  IMAD.X R33, RZ, RZ, RZ, P5 ;  /* 0x000000ffff217224 */ /* 0x000fe400028e06ff */
[----:B------:R-:W-:Y:S02]  /*153810*/  IMAD.MOV.U32 R32, RZ, RZ, R7 ;  /* 0x000000ffff207224 */ /* 0x000fe400078e0007 */
[----:B------:R-:W-:-:S04]  /*153820*/  IMAD.WIDE.U32 R236, R61, R80, RZ ;  /* 0x000000503dec7225 */ /* 0x000fc800078e00ff */
[----:B------:R-:W-:Y:S01]  /*153830*/  IMAD.WIDE.U32.X R32, R78, R61, R32, P1 ;  /* 0x0000003d4e207225 */ /* 0x000fe200008e0420 */
[----:B------:R-:W-:-:S03]  /*153840*/  IADD3 RZ, P1, PT, R246, R210, RZ ;  /* 0x000000d2f6ff7210 */ /* 0x000fc60007f3e0ff */
[----:B------:R-:W-:Y:S01]  /*153850*/  IMAD.WIDE.U32 R234, R61, R82, RZ ;  /* 0x000000523dea7225 */ /* 0x000fe200078e00ff */
[----:B------:R-:W-:-:S03]  /*153860*/  IADD3.X RZ, P1, PT, R247, R47, RZ, P1, !PT ;  /* 0x0000002ff7ff7210 */ /* 0x000fc60000f3e4ff */
[----:B------:R-:W-:Y:S01]  /*153870*/  IMAD.WIDE.U32 R16, P5, R85, R60, R236 ;  /* 0x0000003c55107225 */ /* 0x000fe200078a00ec */
[----:B------:R-:W-:-:S03]  /*153880*/  IADD3.X R216, P1, PT, R53, R160, RZ, P1, !PT ;  /* 0x000000a035d87210 */ /* 0x000fc60000f3e4ff */
[----:B------:R-:W-:Y:S02]  /*153890*/  IMAD.X R57, RZ, RZ, RZ, P3 ;  /* 0x000000ffff397224 */ /* 0x000fe400018e06ff */
[----:B------:R-:W-:-:S03]  /*1538a0*/  IMAD.WIDE.U32 R30, R60, R80, RZ ;  /* 0x000000503c1e7225 */ /* 0x000fc600078e00ff */
[----:B------:R-:W-:Y:S01]  /*1538b0*/  IADD3.X R160, P1, PT, R57, R161, RZ, P1, !PT ;  /* 0x000000a139a07210 */ /* 0x000fe20000f3e4ff */
[----:B------:R-:W-:Y:S02]  /*1538c0*/  IMAD.X R7, RZ, RZ, RZ, P5 ;  /* 0x000000ffff077224 */ /* 0x000fe400028e06ff */
[----:B------:R-:W-:Y:S01]  /*1538d0*/  IMAD.WIDE.U32 R162, R63, R179, RZ ;  /* 0x000000b33fa27225 */ /* 0x000fe200078e00ff */
[----:B------:R-:W-:-:S03]  /*1538e0*/  IADD3.X R216, P1, PT, R216, R45, RZ, P1, !PT ;  /* 0x0000002dd8d87210 */ /* 0x000fc60000f3e4ff */
[----:B------:R-:W-:Y:S01]  /*1538f0*/  IMAD.WIDE.U32 R182, P5, R84, R60, R234 ;  /* 0x0000003c54b67225 */ /* 0x000fe200078a00ea */
[----:B------:R-:W-:Y:S02]  /*153900*/  IADD3.X R217, P1, PT, R160, R49, RZ, P1, !PT ;  /* 0x00000031a0d97210 */ /* 0x000fe40000f3e4ff */
[----:B------:R-:W-:Y:S01]  /*153910*/  IADD3.X R49, P0, PT, RZ, R130, RZ, P0, !PT ;  /* 0x00000082ff317210 */ /* 0x000fe2000071e4ff */
[----:B------:R-:W-:Y:S01]  /*153920*/  IMAD.WIDE.U32.X R172, R79, R61, R172, P4 ;  /* 0x0000003d4fac7225 */ /* 0x000fe200020e04ac */
[----:B------:R-:W-:Y:S02]  /*153930*/  IADD3 RZ, P4, PT, R16, R31, RZ ;  /* 0x0000001f10ff7210 */ /* 0x000fe40007f9e0ff */
[----:B------:R-:W-:Y:S01]  /*153940*/  IADD3.X R155, P0, PT, RZ, R131, RZ, P0, !PT ;  /* 0x00000083ff9b7210 */ /* 0x000fe2000071e4ff */
[----:B------:R-:W-:Y:S02]  /*153950*/  IMAD.MOV.U32 R6, RZ, RZ, R17 ;  /* 0x000000ffff067224 */ /* 0x000fe400078e0011 */
[----:B------:R-:W-:-:S02]  /*153960*/  IMAD.X R39, RZ, RZ, RZ, P5 ;  /* 0x000000ffff277224 */ /* 0x000fc400028e06ff */
[----:B------:R-:W-:Y:S01]  /*153970*/  IMAD.WIDE.U32 R16, P5, R180, R62, R162 ;  /* 0x0000003eb4107225 */ /* 0x000fe200078a00a2 */
[----:B------:R-:W-:-:S03]  /*153980*/  IADD3.X R163, P1, PT, RZ, RZ, RZ, P1, !PT ;  /* 0x000000ffffa37210 */ /* 0x000fc60000f3e4ff */
[----:B------:R-:W-:-:S04]  /*153990*/  IMAD.WIDE.U32 R142, R62, R179, RZ ;  /* 0x000000b33e8e7225 */ /* 0x000fc800078e00ff */
[----:B------:R-:W-:Y:S01]  /*1539a0*/  IMAD.X R151, RZ, RZ, RZ, P5 ;  /* 0x000000ffff977224 */ /* 0x000fe200028e06ff */
[----:B------:R-:W-:Y:S01]  /*1539b0*/  IADD3 RZ, P5, PT, R16, R143, RZ ;  /* 0x0000008f10ff7210 */ /* 0x000fe20007fbe0ff */
[----:B------:R-:W-:-:S04]  /*1539c0*/  IMAD.WIDE.U32 R228, R63, R83, RZ ;  /* 0x000000533fe47225 */ /* 0x000fc800078e00ff */
[----:B------:R-:W-:Y:S02]  /*1539d0*/  IMAD.MOV.U32 R150, RZ, RZ, R17 ;  /* 0x000000ffff967224 */ /* 0x000fe400078e0011 */
[----:B------:R-:W-:-:S04]  /*1539e0*/  IMAD.WIDE.U32 R10, R60, R82, RZ ;  /* 0x000000523c0a7225 */ /* 0x000fc800078e00ff */
[----:B------:R-:W-:-:S04]  /*1539f0*/  IMAD.WIDE.U32.X R150, R180, R63, R150, P5 ;  /* 0x0000003fb4967225 */ /* 0x000fc800028e0496 */
[----:B------:R-:W-:-:S04]  /*153a00*/  IMAD.WIDE.U32 R218, R63, R77, RZ ;  /* 0x0000004d3fda7225 */ /* 0x000fc800078e00ff */
[----:B------:R-:W-:-:S04]  /*153a10*/  IMAD.WIDE.U32 R160, P5, R78, R62, R228 ;  /* 0x0000003e4ea07225 */ /* 0x000fc800078a00e4 */
[----:B------:R-:W-:Y:S01]  /*153a20*/  IMAD.WIDE.U32.X R148, R76, R61, R148, P2 ;  /* 0x0000003d4c947225 */ /* 0x000fe200010e0494 */
[----:B------:R-:W-:-:S03]  /*153a30*/  IADD3 RZ, P2, PT, R182, R11, RZ ;  /* 0x0000000bb6ff7210 */ /* 0x000fc60007f5e0ff */
[----:B------:R-:W-:Y:S01]  /*153a40*/  IMAD.X R115, RZ, RZ, RZ, P1 ;  /* 0x000000ffff737224 */ /* 0x000fe200008e06ff */
[----:B------:R-:W-:Y:S01]  /*153a50*/  IADD3 RZ, P1, PT, R216, R44, RZ ;  /* 0x0000002cd8ff7210 */ /* 0x000fe20007f3e0ff */
[----:B------:R-:W-:Y:S02]  /*153a60*/  IMAD.MOV.U32 R38, RZ, RZ, R183 ;  /* 0x000000ffff267224 */ /* 0x000fe400078e00b7 */
[----:B------:R-:W-:Y:S01]  /*153a70*/  IMAD.WIDE.U32 R246, R77, R56, R246 ;  /* 0x000000384df67225 */ /* 0x000fe200078e00f6 */
[----:B------:R-:W-:-:S03]  /*153a80*/  IADD3.X RZ, P1, PT, R217, R127, RZ, P1, !PT ;  /* 0x0000007fd9ff7210 */ /* 0x000fc60000f3e4ff */
[----:B------:R-:W-:Y:S01]  /*153a90*/  IMAD.MOV.U32 R44, RZ, RZ, R161 ;  /* 0x000000ffff2c7224 */ /* 0x000fe200078e00a1 */
[----:B------:R-:W-:Y:S01]  /*153aa0*/  IADD3.X R161, P0, PT, R49, R120, RZ, P0, !PT ;  /* 0x0000007831a17210 */ /* 0x000fe2000071e4ff */
[----:B------:R-:W-:Y:S01]  /*153ab0*/  IMAD.WIDE.U32.X R6, R85, R61, R6, P4 ;  /* 0x0000003d55067225 */ /* 0x000fe200020e0406 */
[----:B------:R-:W-:Y:S02]  /*153ac0*/  IADD3.X R163, P1, PT, R163, R36, RZ, P1, !PT ;  /* 0x00000024a3a37210 */ /* 0x000fe40000f3e4ff */
[----:B------:R-:W-:Y:S01]  /*153ad0*/  IADD3.X R155, P0, PT, R155, R140, RZ, P0, !PT ;  /* 0x0000008c9b9b7210 */ /* 0x000fe2000071e4ff */
[----:B------:R-:W-:Y:S01]  /*153ae0*/  IMAD.WIDE.U32 R16, P4, R79, R62, R218 ;  /* 0x0000003e4f107225 */ /* 0x000fe200078800da */
[----:B------:R-:W-:Y:S02]  /*153af0*/  IADD3.X R115, P1, PT, R115, R37, RZ, P1, !PT ;  /* 0x0000002573737210 */ /* 0x000fe40000f3e4ff */
[----:B------:R-:W-:Y:S01]  /*153b00*/  IADD3.X R57, P0, PT, RZ, R34, RZ, P0, !PT ;  /* 0x00000022ff397210 */ /* 0x000fe2000071e4ff */
[----:B------:R-:W-:Y:S01]  /*153b10*/  IMAD.WIDE.U32 R232, R63, R81, RZ ;  /* 0x000000513fe87225 */ /* 0x000fe200078e00ff */
[----:B------:R-:W-:-:S03]  /*153b20*/  IADD3.X R227, PT, PT, RZ, RZ, RZ, P4, !PT ;  /* 0x000000ffffe37210 */ /* 0x000fc600027fe4ff */
[----:B------:R-:W-:-:S04]  /*153b30*/  IMAD.WIDE.U32 R146, R62, R77, RZ ;  /* 0x0000004d3e927225 */ /* 0x000fc800078e00ff */
[----:B------:R-:W-:Y:S01]  /*153b40*/  IMAD.WIDE.U32.X R38, R84, R61, R38, P2 ;  /* 0x0000003d54267225 */ /* 0x000fe200010e0426 */
[----:B------:R-:W-:Y:S02]  /*153b50*/  IADD3 RZ, P2, PT, R246, R40, RZ ;  /* 0x00000028f6ff7210 */ /* 0x000fe40007f5e0ff */
[----:B------:R-:W-:Y:S01]  /*153b60*/  IADD3 RZ, P3, PT, R16, R147, RZ ;  /* 0x0000009310ff7210 */ /* 0x000fe20007f7e0ff */
[----:B------:R-:W-:Y:S01]  /*153b70*/  IMAD.IADD R247, R247, 0x1, R168 ;  /* 0x00000001f7f77824 */ /* 0x000fe200078e02a8 */
[----:B------:R-:W-:Y:S01]  /*153b80*/  IADD3.X R61, P0, PT, RZ, R35, RZ, P0, !PT ;  /* 0x00000023ff3d7210 */ /* 0x000fe2000071e4ff */
[----:B------:R-:W-:Y:S02]  /*153b90*/  IMAD.MOV.U32 R226, RZ, RZ, R17 ;  /* 0x000000ffffe27224 */ /* 0x000fe400078e0011 */
[----:B------:R-:W-:Y:S01]  /*153ba0*/  IMAD.WIDE.U32 R216, R81, R56, R216 ;  /* 0x0000003851d87225 */ /* 0x000fe200078e00d8 */
[----:B------:R-:W-:Y:S02]  /*153bb0*/  IADD3.X RZ, P2, PT, R247, R41, RZ, P2, !PT ;  /* 0x00000029f7ff7210 */ /* 0x000fe4000175e4ff */
[----:B------:R-:W-:Y:S01]  /*153bc0*/  IADD3.X R57, P0, PT, R57, R126, RZ, P0, !PT ;  /* 0x0000007e39397210 */ /* 0x000fe2000071e4ff */
[----:B------:R-:W-:Y:S01]  /*153bd0*/  IMAD.WIDE.U32 R222, R63, R80, RZ ;  /* 0x000000503fde7225 */ /* 0x000fe200078e00ff */
[----:B------:R-:W-:-:S02]  /*153be0*/  IADD3.X R53, P2, PT, RZ, R42, RZ, P2, !PT ;  /* 0x0000002aff357210 */ /* 0x000fc4000175e4ff */
[----:B------:R-:W-:Y:S01]  /*153bf0*/  IADD3 R159, PT, PT, R217, R48, RZ ;  /* 0x00000030d99f7210 */ /* 0x000fe20007ffe0ff */
[----:B------:R-:W-:Y:S01]  /*153c00*/  IMAD.WIDE.U32 R182, P4, R76, R62, R232 ;  /* 0x0000003e4cb67225 */ /* 0x000fe200078800e8 */
[----:B------:R-:W-:Y:S02]  /*153c10*/  IADD3.X R120, P2, PT, RZ, R43, RZ, P2, !PT ;  /* 0x0000002bff787210 */ /* 0x000fe4000175e4ff */
[----:B------:R-:W-:Y:S01]  /*153c20*/  IADD3.X R61, P0, PT, R61, R133, RZ, P0, !PT ;  /* 0x000000853d3d7210 */ /* 0x000fe2000071e4ff */
[----:B------:R-:W-:Y:S01]  /*153c30*/  IMAD.WIDE.U32 R16, R62, R81, RZ ;  /* 0x000000513e107225 */ /* 0x000fe200078e00ff */
[----:B------:R-:W-:Y:S02]  /*153c40*/  IADD3.X R216, P2, PT, R53, R216, RZ, P2, !PT ;  /* 0x000000d835d87210 */ /* 0x000fe4000175e4ff */
[----:B------:R-:W-:Y:S01]  /*153c50*/  IADD3.X R243, P0, PT, RZ, R136, RZ, P0, !PT ;  /* 0x00000088fff37210 */ /* 0x000fe2000071e4ff */
[----:B------:R-:W-:Y:S01]  /*153c60*/  IMAD.X R47, RZ, RZ, RZ, P4 ;  /* 0x000000ffff2f7224 */ /* 0x000fe200020e06ff */
[----:B------:R-:W-:Y:S01]  /*153c70*/  IADD3 RZ, P4, PT, R182, R17, RZ ;  /* 0x00000011b6ff7210 */ /* 0x000fe20007f9e0ff */
[----:B------:R-:W-:Y:S01]  /*153c80*/  IMAD.WIDE.U32 R40, R62, R83, RZ ;  /* 0x000000533e287225 */ /* 0x000fe200078e00ff */
[----:B------:R-:W-:-:S03]  /*153c90*/  IADD3.X R217, P2, PT, R120, R159, RZ, P2, !PT ;  /* 0x0000009f78d97210 */ /* 0x000fc6000175e4ff */
[----:B------:R-:W-:-:S04]  /*153ca0*/  IMAD.WIDE.U32.X R226, R79, R63, R226, P3 ;  /* 0x0000003f4fe27225 */ /* 0x000fc800018e04e2 */
[----:B------:R-:W-:-:S04]  /*153cb0*/  IMAD.WIDE.U32 R220, R63, R82, RZ ;  /* 0x000000523fdc7225 */ /* 0x000fc800078e00ff */
[----:B------:R-:W-:-:S04]  /*153cc0*/  IMAD.WIDE.U32 R48, P3, R85, R62, R222 ;  /* 0x0000003e55307225 */ /* 0x000fc800078600de */
[----:B------:R-:W-:Y:S02]  /*153cd0*/  IMAD.MOV.U32 R46, RZ, RZ, R183 ;  /* 0x000000ffff2e7224 */ /* 0x000fe400078e00b7 */
[----:B------:R-:W-:-:S04]  /*153ce0*/  IMAD.WIDE.U32 R34, R62, R80, RZ ;  /* 0x000000503e227225 */ /* 0x000fc800078e00ff */
[----:B------:R-:W-:Y:S01]  /*153cf0*/  IMAD.X R45, RZ, RZ, RZ, P5 ;  /* 0x000000ffff2d7224 */ /* 0x000fe200028e06ff */
[----:B------:R-:W-:Y:S01]  /*153d00*/  IADD3 RZ, P5, PT, R160, R41, RZ ;  /* 0x00000029a0ff7210 */ /* 0x000fe20007fbe0ff */
[----:B------:R-:W-:Y:S02]  /*153d10*/  IMAD.X R43, RZ, RZ, RZ, P3 ;  /* 0x000000ffff2b7224 */ /* 0x000fe400018e06ff */
[----:B------:R-:W-:-:S04]  /*153d20*/  IMAD.WIDE.U32 R36, R62, R82, RZ ;  /* 0x000000523e247225 */ /* 0x000fc800078e00ff */
[----:B------:R-:W-:Y:S01]  /*153d30*/  IMAD.WIDE.U32.X R46, R76, R63, R46, P4 ;  /* 0x0000003f4c2e7225 */ /* 0x000fe200020e042e */
[----:B------:R-:W-:-:S03]  /*153d40*/  IADD3 RZ, P4, PT, R48, R35, RZ ;  /* 0x0000002330ff7210 */ /* 0x000fc60007f9e0ff */
[----:B------:R-:W-:-:S04]  /*153d50*/  IMAD.WIDE.U32 R130, P3, R84, R62, R220 ;  /* 0x0000003e54827225 */ /* 0x000fc800078600dc */
[----:B------:R-:W-:Y:S02]  /*153d60*/  IMAD.MOV.U32 R42, RZ, RZ, R49 ;  /* 0x000000ffff2a7224 */ /* 0x000fe400078e0031 */
[----:B------:R-:W-:-:S04]  /*153d70*/  IMAD.WIDE.U32 R126, R58, R77, RZ ;  /* 0x0000004d3a7e7225 */ /* 0x000fc800078e00ff */
[----:B------:R-:W-:Y:S01]  /*153d80*/  IMAD.WIDE.U32.X R44, R78, R63, R44, P5 ;  /* 0x0000003f4e2c7225 */ /* 0x000fe200028e042c */
[----:B------:R-:W-:Y:S02]  /*153d90*/  IADD3 RZ, P5, PT, R130, R37, RZ ;  /* 0x0000002582ff7210 */ /* 0x000fe40007fbe0ff */
[----:B------:R-:W-:Y:S01]  /*153da0*/  IADD3.X R130, P1, PT, R163, R161, RZ, P1, !PT ;  /* 0x000000a1a3827210 */ /* 0x000fe20000f3e4ff */
[----:B------:R-:W-:Y:S01]  /*153db0*/  IMAD.X R49, RZ, RZ, RZ, P3 ;  /* 0x000000ffff317224 */ /* 0x000fe200018e06ff */
[----:B------:R-:W-:Y:S01]  /*153dc0*/  IADD3 RZ, P3, PT, R216, R126, RZ ;  /* 0x0000007ed8ff7210 */ /* 0x000fe20007f7e0ff */
[----:B------:R-:W-:Y:S01]  /*153dd0*/  IMAD.WIDE.U32.X R42, R85, R63, R42, P4 ;  /* 0x0000003f552a7225 */ /* 0x000fe200020e042a */
[----:B------:R-:W-:-:S03]  /*153de0*/  IADD3 R160, P4, PT, R128, R127, RZ ;  /* 0x0000007f80a07210 */ /* 0x000fc60007f9e0ff */
[----:B------:R-:W-:Y:S01]  /*153df0*/  IMAD.MOV.U32 R140, RZ, RZ, R129 ;  /* 0x000000ffff8c7224 */ /* 0x000fe200078e0081 */
[----:B------:R-:W-:Y:S01]  /*153e00*/  IADD3.X RZ, P3, PT, R217, R160, RZ, P3, !PT ;  /* 0x000000a0d9ff7210 */ /* 0x000fe20001f7e4ff */
[----:B------:R-:W-:Y:S01]  /*153e10*/  IMAD.MOV.U32 R48, RZ, RZ, R131 ;  /* 0x000000ffff307224 */ /* 0x000fe200078e0083 */
[----:B------:R-:W-:Y:S01]  /*153e20*/  IADD3.X R131, P1, PT, R115, R155, RZ, P1, !PT ;  /* 0x0000009b73837210 */ /* 0x000fe20000f3e4ff */
[----:B------:R-:W-:Y:S01]  /*153e30*/  IMAD.WIDE.U32 R126, R58, R81, RZ ;  /* 0x000000513a7e7225 */ /* 0x000fe200078e00ff */
[----:B------:R-:W-:-:S03]  /*153e40*/  IADD3.X R115, P2, PT, RZ, RZ, RZ, P2, !PT ;  /* 0x000000ffff737210 */ /* 0x000fc6000175e4ff */
[----:B------:R-:W-:Y:S01]  /*153e50*/  IMAD.WIDE.U32.X R140, R79, R59, R140, P4 ;  /* 0x0000003b4f8c7225 */ /* 0x000fe200020e048c */
[----:B------:R-:W-:-:S03]  /*153e60*/  IADD3 R53, P4, PT, R112, R127, RZ ;  /* 0x0000007f70357210 */ /* 0x000fc60007f9e0ff */
[----:B------:R-:W-:-:S04]  /*153e70*/  IMAD.WIDE.U32 R160, R59, R83, RZ ;  /* 0x000000533ba07225 */ /* 0x000fc800078e00ff */
[----:B------:R-:W-:-:S04]  /*153e80*/  IMAD.WIDE.U32.X R48, R84, R63, R48, P5 ;  /* 0x0000003f54307225 */ /* 0x000fc800028e0430 */
[----:B------:R-:W-:Y:S01]  /*153e90*/  IMAD.X R63, RZ, RZ, RZ, P2 ;  /* 0x000000ffff3f7224 */ /* 0x000fe200010e06ff */
[----:B------:R-:W-:Y:S01]  /*153ea0*/  IADD3.X R115, P2, PT, R115, R140, RZ, P3, !PT ;  /* 0x0000008c73737210 */ /* 0x000fe20001f5e4ff */
[----:B------:R-:W-:Y:S02]  /*153eb0*/  IMAD.MOV.U32 R120, RZ, RZ, R113 ;  /* 0x000000ffff787224 */ /* 0x000fe400078e0071 */
[----:B------:R-:W-:Y:S01]  /*153ec0*/  IMAD.WIDE.U32 R160, P3, R78, R58, R160 ;  /* 0x0000003a4ea07225 */ /* 0x000fe200078600a0 */
[----:B------:R-:W-:Y:S02]  /*153ed0*/  IADD3.X R140, P2, PT, R63, R141, RZ, P2, !PT ;  /* 0x0000008d3f8c7210 */ /* 0x000fe4000175e4ff */
[----:B------:R-:W-:Y:S01]  /*153ee0*/  IADD3.X R63, P1, PT, RZ, RZ, RZ, P1, !PT ;  /* 0x000000ffff3f7210 */ /* 0x000fe20000f3e4ff */
[----:B------:R-:W-:Y:S01]  /*153ef0*/  IMAD.WIDE.U32 R182, R58, R82, RZ ;  /* 0x000000523ab67225 */ /* 0x000fe200078e00ff */
[----:B------:R-:W-:-:S03]  /*153f00*/  IADD3.X R231, PT, PT, RZ, RZ, RZ, P3, !PT ;  /* 0x000000ffffe77210 */ /* 0x000fc60001ffe4ff */
[----:B------:R-:W-:Y:S01]  /*153f10*/  IMAD.WIDE.U32.X R120, R76, R59, R120, P4 ;  /* 0x0000003b4c787225 */ /* 0x000fe200020e0478 */
[----:B------:R-:W-:Y:S02]  /*153f20*/  IADD3 RZ, P4, PT, R130, R152, RZ ;  /* 0x0000009882ff7210 */ /* 0x000fe40007f9e0ff */
[----:B------:R-:W-:Y:S01]  /*153f30*/  IADD3 RZ, P3, PT, R50, R183, RZ ;  /* 0x000000b732ff7210 */ /* 0x000fe20007f7e0ff */
[----:B------:R-:W-:Y:S01]  /*153f40*/  IMAD.MOV.U32 R152, RZ, RZ, R51 ;  /* 0x000000ffff987224 */ /* 0x000fe200078e0033 */
[----:B------:R-:W-:Y:S01]  /*153f50*/  IADD3.X RZ, P4, PT, R131, R156, RZ, P4, !PT ;  /* 0x0000009c83ff7210 */ /* 0x000fe2000279e4ff */
[----:B------:R-:W-:-:S03]  /*153f60*/  IMAD.WIDE.U32 R50, R58, R83, RZ ;  /* 0x000000533a327225 */ /* 0x000fc600078e00ff */
[----:B------:R-:W-:Y:S01]  /*153f70*/  IADD3.X R124, P4, PT, R63, R124, RZ, P4, !PT ;  /* 0x0000007c3f7c7210 */ /* 0x000fe2000279e4ff */
[----:B------:R-:W-:-:S04]  /*153f80*/  IMAD.WIDE.U32 R210, R58, R80, RZ ;  /* 0x000000503ad27225 */ /* 0x000fc800078e00ff */
[----:B------:R-:W-:Y:S01]  /*153f90*/  IMAD.WIDE.U32 R130, R83, R56, R130 ;  /* 0x0000003853827225 */ /* 0x000fe200078e0082 */
[----:B------:R-:W-:-:S03]  /*153fa0*/  IADD3 RZ, P5, PT, R134, R211, RZ ;  /* 0x000000d386ff7210 */ /* 0x000fc60007fbe0ff */
[----:B------:R-:W-:Y:S01]  /*153fb0*/  IMAD.WIDE.U32.X R152, R84, R59, R152, P3 ;  /* 0x0000003b54987225 */ /* 0x000fe200018e0498 */
[----:B------:R-:W-:-:S03]  /*153fc0*/  IADD3 R163, P3, PT, R160, R51, RZ ;  /* 0x00000033a0a37210 */ /* 0x000fc60007f7e0ff */
[----:B------:R-:W-:Y:S02]  /*153fd0*/  IMAD.X R51, RZ, RZ, RZ, P1 ;  /* 0x000000ffff337224 */ /* 0x000fe400008e06ff */
[----:B------:R-:W-:Y:S01]  /*153fe0*/  IMAD.IADD R113, R131, 0x1, R114 ;  /* 0x0000000183717824 */ /* 0x000fe200078e0272 */
[----:B------:R-:W-:Y:S01]  /*153ff0*/  IADD3.X R114, P2, PT, R115, R130, RZ, P2, !PT ;  /* 0x0000008273727210 */ /* 0x000fe2000175e4ff */
[----:B------:R-:W-:Y:S01]  /*154000*/  IMAD.MOV.U32 R186, RZ, RZ, R135 ;  /* 0x000000ffffba7224 */ /* 0x000fe200078e0087 */
[----:B------:R-:W-:Y:S01]  /*154010*/  IADD3.X R130, P4, PT, R51, R125, RZ, P4, !PT ;  /* 0x0000007d33827210 */ /* 0x000fe2000279e4ff */
[----:B------:R-:W-:Y:S01]  /*154020*/  IMAD.WIDE.U32 R216, R77, R58, R216 ;  /* 0x0000003a4dd87225 */ /* 0x000fe200078e00d8 */
[----:B------:R-:W-:-:S03]  /*154030*/  IADD3.X R115, P1, PT, R140, R113, RZ, P2, !PT ;  /* 0x000000718c737210 */ /* 0x000fc6000173e4ff */
[----:B------:R-:W-:Y:S02]  /*154040*/  IMAD.MOV.U32 R230, RZ, RZ, R161 ;  /* 0x000000ffffe67224 */ /* 0x000fe400078e00a1 */
[----:B------:R-:W-:Y:S01]  /*154050*/  IMAD.WIDE.U32.X R186, R85, R59, R186, P5 ;  /* 0x0000003b55ba7225 */ /* 0x000fe200028e04ba */
[----:B------:R-:W-:Y:S02]  /*154060*/  IADD3.X R124, P5, PT, R124, R57, RZ, P4, !PT ;  /* 0x000000397c7c7210 */ /* 0x000fe400027be4ff */
[----:B------:R-:W-:Y:S01]  /*154070*/  IADD3 RZ, P4, PT, R114, R126, RZ ;  /* 0x0000007e72ff7210 */ /* 0x000fe20007f9e0ff */
[----:B------:R-:W-:Y:S01]  /*154080*/  IMAD.WIDE.U32.X R230, R78, R59, R230, P3 ;  /* 0x0000003b4ee67225 */ /* 0x000fe200018e04e6 */
[----:B------:R-:W-:Y:S02]  /*154090*/  IADD3 RZ, P3, PT, R216, R116, RZ ;  /* 0x00000074d8ff7210 */ /* 0x000fe40007f7e0ff */
[----:B------:R-:W-:Y:S01]  /*1540a0*/  IADD3.X R59, P1, PT, RZ, RZ, RZ, P1, !PT ;  /* 0x000000ffff3b7210 */ /* 0x000fe20000f3e4ff */
[----:B------:R-:W-:Y:S01]  /*1540b0*/  IMAD.IADD R51, R132, 0x1, R117 ;  /* 0x0000000184337824 */ /* 0x000fe200078e0275 */
[----:B------:R-:W-:Y:S01]  /*1540c0*/  IADD3.X RZ, P4, PT, R115, R53, RZ, P4, !PT ;  /* 0x0000003573ff7210 */ /* 0x000fe2000279e4ff */
[----:B------:R-:W-:-:S02]  /*1540d0*/  IMAD.IADD R155, R217, 0x1, R128 ;  /* 0x00000001d99b7824 */ /* 0x000fc400078e0280 */
[----:B------:R-:W-:Y:S01]  /*1540e0*/  IMAD.WIDE.U32 R212, R65, R179, RZ ;  /* 0x000000b341d47225 */ /* 0x000fe200078e00ff */
[----:B------:R-:W-:Y:S02]  /*1540f0*/  IADD3.X R168, P4, PT, R59, R120, RZ, P4, !PT ;  /* 0x000000783ba87210 */ /* 0x000fe4000279e4ff */
[----:B------:R-:W-:Y:S01]  /*154100*/  IADD3.X RZ, P2, PT, R155, R51, RZ, P3, !PT ;  /* 0x000000339bff7210 */ /* 0x000fe20001f5e4ff */
[----:B------:R-:W-:Y:S01]  /*154110*/  IMAD.X R159, RZ, RZ, RZ, P1 ;  /* 0x000000ffff9f7224 */ /* 0x000fe200008e06ff */
[----:B------:R-:W-:Y:S01]  /*154120*/  IADD3.X R125, P3, PT, R130, R61, RZ, P5, !PT ;  /* 0x0000003d827d7210 */ /* 0x000fe20002f7e4ff */
[----:B------:R-:W-:Y:S01]  /*154130*/  IMAD.WIDE.U32 R116, P5, R180, R64, R212 ;  /* 0x00000040b4747225 */ /* 0x000fe200078a00d4 */
[----:B------:R-:W-:Y:S02]  /*154140*/  IADD3 RZ, P1, PT, R124, R122, RZ ;  /* 0x0000007a7cff7210 */ /* 0x000fe40007f3e0ff */
[----:B------:R-:W-:Y:S01]  /*154150*/  IADD3.X R51, P3, PT, RZ, RZ, RZ, P3, !PT ;  /* 0x000000ffff337210 */ /* 0x000fe20001f7e4ff */
[----:B------:R-:W-:Y:S01]  /*154160*/  IMAD.WIDE.U32 R134, R64, R179, RZ ;  /* 0x000000b340867225 */ /* 0x000fe200078e00ff */
[----:B------:R-:W-:-:S02]  /*154170*/  IADD3.X RZ, P1, PT, R125, R123, RZ, P1, !PT ;  /* 0x0000007b7dff7210 */ /* 0x000fc40000f3e4ff */
[----:B------:R-:W-:Y:S01]  /*154180*/  IADD3.X R53, P2, PT, RZ, R110, RZ, P2, !PT ;  /* 0x0000006eff357210 */ /* 0x000fe2000175e4ff */
[----:B------:R-:W-:Y:S01]  /*154190*/  IMAD.WIDE.U32 R214, R65, R77, RZ ;  /* 0x0000004d41d67225 */ /* 0x000fe200078e00ff */
[----:B------:R-:W-:Y:S02]  /*1541a0*/  IADD3.X R159, P4, PT, R159, R121, RZ, P4, !PT ;  /* 0x000000799f9f7210 */ /* 0x000fe4000279e4ff */
[----:B------:R-:W-:Y:S01]  /*1541b0*/  IADD3.X R127, PT, PT, RZ, RZ, RZ, P5, !PT ;  /* 0x000000ffff7f7210 */ /* 0x000fe20002ffe4ff */
[----:B------:R-:W-:Y:S01]  /*1541c0*/  IMAD.WIDE.U32 R120, R81, R58, R114 ;  /* 0x0000003a51787225 */ /* 0x000fe200078e0072 */
[----:B------:R-:W-:Y:S02]  /*1541d0*/  IADD3 RZ, P5, PT, R116, R135, RZ ;  /* 0x0000008774ff7210 */ /* 0x000fe40007fbe0ff */
[----:B------:R-:W-:Y:S01]  /*1541e0*/  IADD3.X R63, P2, PT, RZ, R111, RZ, P2, !PT ;  /* 0x0000006fff3f7210 */ /* 0x000fe2000175e4ff */
[----:B------:R-:W-:Y:S01]  /*1541f0*/  IMAD.X R57, RZ, RZ, RZ, P3 ;  /* 0x000000ffff397224 */ /* 0x000fe200018e06ff */
[----:B------:R-:W-:Y:S01]  /*154200*/  IADD3.X R242, P1, PT, R51, R54, RZ, P1, !PT ;  /* 0x0000003633f27210 */ /* 0x000fe20000f3e4ff */
[----:B------:R-:W-:Y:S01]  /*154210*/  IMAD.WIDE.U32 R114, R65, R81, RZ ;  /* 0x0000005141727225 */ /* 0x000fe200078e00ff */
[----:B------:R-:W-:-:S02]  /*154220*/  IADD3.X R156, P2, PT, R53, R120, RZ, P2, !PT ;  /* 0x00000078359c7210 */ /* 0x000fc4000175e4ff */
[----:B------:R-:W-:Y:S01]  /*154230*/  IADD3.X R57, P1, PT, R57, R55, RZ, P1, !PT ;  /* 0x0000003739397210 */ /* 0x000fe20000f3e4ff */
[----:B------:R-:W-:Y:S02]  /*154240*/  IMAD.MOV.U32 R126, RZ, RZ, R117 ;  /* 0x000000ffff7e7224 */ /* 0x000fe400078e0075 */
[----:B------:R-:W-:Y:S01]  /*154250*/  IMAD.WIDE.U32 R110, R80, R56, R124 ;  /* 0x00000038506e7225 */ /* 0x000fe200078e007c */
[----:B------:R-:W-:-:S03]  /*154260*/  IADD3.X R242, P1, PT, R242, R243, RZ, P1, !PT ;  /* 0x000000f3f2f27210 */ /* 0x000fc60000f3e4ff */
[----:B------:R-:W-:Y:S01]  /*154270*/  IMAD.WIDE.U32 R130, P3, R79, R64, R214 ;  /* 0x000000404f827225 */ /* 0x000fe200078600d6 */
[----:B------:R-:W-:-:S03]  /*154280*/  IADD3.X R168, P4, PT, R168, R110, RZ, P4, !PT ;  /* 0x0000006ea8a87210 */ /* 0x000fc6000279e4ff */
[----:B------:R-:W-:-:S04]  /*154290*/  IMAD.WIDE.U32 R128, R64, R77, RZ ;  /* 0x0000004d40807225 */ /* 0x000fc800078e00ff */
[----:B------:R-:W-:-:S04]  /*1542a0*/  IMAD.WIDE.U32.X R124, R180, R65, R126, P5 ;  /* 0x00000041b47c7225 */ /* 0x000fc800028e047e */
[----:B------:R-:W-:-:S04]  /*1542b0*/  IMAD.WIDE.U32 R54, P5, R76, R64, R114 ;  /* 0x000000404c367225 */ /* 0x000fc800078a0072 */
[----:B------:R-:W-:Y:S01]  /*1542c0*/  IMAD.X R117, RZ, RZ, RZ, P3 ;  /* 0x000000ffff757224 */ /* 0x000fe200018e06ff */
[----:B------:R-:W-:Y:S01]  /*1542d0*/  IADD3 RZ, P3, PT, R130, R129, RZ ;  /* 0x0000008182ff7210 */ /* 0x000fe20007f7e0ff */
[----:B------:R-:W-:Y:S02]  /*1542e0*/  IMAD.IADD R115, R111, 0x1, R52 ;  /* 0x000000016f737824 */ /* 0x000fe400078e0234 */
[----:B------:R-:W-:-:S03]  /*1542f0*/  IMAD.WIDE.U32 R110, R65, R83, RZ ;  /* 0x00000053416e7225 */ /* 0x000fc600078e00ff */
[----:B------:R-:W-:Y:S01]  /*154300*/  IADD3.X R169, P4, PT, R159, R115, RZ, P4, !PT ;  /* 0x000000739fa97210 */ /* 0x000fe2000279e4ff */
[----:B------:R-:W-:Y:S02]  /*154310*/  IMAD.MOV.U32 R116, RZ, RZ, R131 ;  /* 0x000000ffff747224 */ /* 0x000fe400078e0083 */
[----:B------:R-:W-:-:S04]  /*154320*/  IMAD.WIDE.U32 R122, R64, R81, RZ ;  /* 0x00000051407a7225 */ /* 0x000fc800078e00ff */
[----:B------:R-:W-:Y:S02]  /*154330*/  IMAD.X R133, RZ, RZ, RZ, P5 ;  /* 0x000000ffff857224 */ /* 0x000fe400028e06ff */
[----:B------:R-:W-:Y:S01]  /*154340*/  IMAD.WIDE.U32.X R116, R79, R65, R116, P3 ;  /* 0x000000414f747225 */ /* 0x000fe200018e0474 */
[----:B------:R-:W-:-:S03]  /*154350*/  IADD3 RZ, P3, PT, R54, R123, RZ ;  /* 0x0000007b36ff7210 */ /* 0x000fc60007f7e0ff */
[----:B------:R-:W-:-:S04]  /*154360*/  IMAD.WIDE.U32 R52, P5, R78, R64, R110 ;  /* 0x000000404e347225 */ /* 0x000fc800078a006e */
[----:B------:R-:W-:Y:S01]  /*154370*/  IMAD.MOV.U32 R132, RZ, RZ, R55 ;  /* 0x000000ffff847224 */ /* 0x000fe200078e0037 */
[----:B------:R-:W-:Y:S01]  /*154380*/  IADD3.X R51, PT, PT, RZ, RZ, RZ, P5, !PT ;  /* 0x000000ffff337210 */ /* 0x000fe20002ffe4ff */
[----:B------:R-:W-:-:S04]  /*154390*/  IMAD.WIDE.U32 R130, R64, R83, RZ ;  /* 0x0000005340827225 */ /* 0x000fc800078e00ff */
[----:B------:R-:W-:Y:S01]  /*1543a0*/  IMAD.IADD R59, R121, 0x1, R112 ;  /* 0x00000001793b7824 */ /* 0x000fe200078e0270 */
[----:B------:R-:W-:Y:S01]  /*1543b0*/  IADD3 RZ, P5, PT, R52, R131, RZ ;  /* 0x0000008334ff7210 */ /* 0x000fe20007fbe0ff */
[----:B------:R-:W-:Y:S01]  /*1543c0*/  IMAD.WIDE.U32.X R132, R76, R65, R132, P3 ;  /* 0x000000414c847225 */ /* 0x000fe200018e0484 */
[----:B------:R-:W-:-:S03]  /*1543d0*/  IADD3 RZ, P3, PT, R168, R50, RZ ;  /* 0x00000032a8ff7210 */ /* 0x000fc60007f7e0ff */
[----:B------:R-:W-:Y:S01]  /*1543e0*/  IMAD.WIDE.U32 R112, R65, R80, RZ ;  /* 0x0000005041707225 */ /* 0x000fe200078e00ff */
[----:B------:R-:W-:-:S03]  /*1543f0*/  IADD3.X RZ, P3, PT, R169, R163, RZ, P3, !PT ;  /* 0x000000a3a9ff7210 */ /* 0x000fc60001f7e4ff */
        /* <DEDUP_REMOVED lines=8> */
[----:B------:R-:W-:Y:S02]  /*154480*/  IMAD R61, R138, -0x7af74001, -R139 ;  /* 0x8508bfff8a3d7824 */ /* 0x000fe400078e0a8b */
[----:B------:R-:W-:-:S04]  /*154490*/  IMAD.WIDE.U32.X R126, R85, R65, R126, P5 ;  /* 0x00000041557e7225 */ /* 0x000fc800028e047e */
[----:B------:R-:W-:-:S04]  /*1544a0*/  IMAD.WIDE.U32 R244, P5, R84, R64, R54 ;  /* 0x0000004054f47225 */ /* 0x000fc800078a0036 */
[----:B------:R-:W-:Y:S02]  /*1544b0*/  IMAD.X R55, RZ, RZ, R137, P0 ;  /* 0x000000ffff377224 */ /* 0x000fe400000e0689 */
[----:B------:R-:W-:-:S03]  /*1544c0*/  IMAD.WIDE.U32 R136, R138, -0x1, RZ ;  /* 0xffffffff8a887825 */ /* 0x000fc600078e00ff */
[----:B------:R-:W-:Y:S01]  /*1544d0*/  IADD3.X R243, P1, PT, R57, R55, RZ, P1, !PT ;  /* 0x0000003739f37210 */ /* 0x000fe20000f3e4ff */
[----:B------:R-:W-:Y:S01]  /*1544e0*/  IMAD.WIDE.U32 R50, R64, R82, RZ ;  /* 0x0000005240327225 */ /* 0x000fe200078e00ff */
[----:B------:R-:W-:-:S03]  /*1544f0*/  IADD3 R61, PT, PT, R137, R61, RZ ;  /* 0x0000003d893d7210 */ /* 0x000fc60007ffe0ff */
[----:B------:R-:W-:Y:S01]  /*154500*/  IMAD.X R141, RZ, RZ, RZ, P5 ;  /* 0x000000ffff8d7224 */ /* 0x000fe200028e06ff */
[----:B------:R-:W-:Y:S01]  /*154510*/  IADD3 RZ, P5, PT, R244, R51, RZ ;  /* 0x00000033f4ff7210 */ /* 0x000fe20007fbe0ff */
[----:B------:R-:W-:Y:S02]  /*154520*/  IMAD.MOV.U32 R140, RZ, RZ, R245 ;  /* 0x000000ffff8c7224 */ /* 0x000fe400078e00f5 */
[----:B------:R-:W-:-:S04]  /*154530*/  IMAD.WIDE.U32 R246, R179, R58, R246 ;  /* 0x0000003ab3f67225 */ /* 0x000fc800078e00f6 */
[----:B------:R-:W-:-:S04]  /*154540*/  IMAD.WIDE.U32 R250, R61, 0x1, RZ ;  /* 0x000000013dfa7825 */ /* 0x000fc800078e00ff */
[----:B------:R-:W-:-:S04]  /*154550*/  IMAD.WIDE.U32.X R140, R84, R65, R140, P5 ;  /* 0x00000041548c7225 */ /* 0x000fc800028e048c */
[----:B------:R-:W-:Y:S02]  /*154560*/  IMAD.IADD R65, R247, 0x1, R154 ;  /* 0x00000001f7417824 */ /* 0x000fe400078e029a */
[----:B------:R-:W-:Y:S02]  /*154570*/  IMAD.MOV.U32 R154, RZ, RZ, R216 ;  /* 0x000000ffff9a7224 */ /* 0x000fe400078e00d8 */
[C---:B------:R-:W-:Y:S02]  /*154580*/  IMAD R111, R136.reuse, -0x7af74000, R250 ;  /* 0x8508c000886f7824 */ /* 0x040fe400078e02fa */
[----:B------:R-:W-:-:S04]  /*154590*/  IMAD.WIDE.U32 R216, R136, 0x1, RZ ;  /* 0x0000000188d87825 */ /* 0x000fc800078e00ff */
[----:B------:R-:W-:Y:S01]  /*1545a0*/  IMAD.WIDE.U32 R250, P5, R136, -0x7af74000, R250 ;  /* 0x8508c00088fa7825 */ /* 0x000fe200078a00fa */
[----:B------:R-:W-:-:S03]  /*1545b0*/  IADD3 RZ, P0, PT, R138, R216, RZ ;  /* 0x000000d88aff7210 */ /* 0x000fc60007f1e0ff */
[----:B------:R-:W-:Y:S01]  /*1545c0*/  IMAD.X R245, RZ, RZ, RZ, P5 ;  /* 0x000000fffff57224 */ /* 0x000fe200028e06ff */
[C---:B------:R-:W-:Y:S01]  /*1545d0*/  IADD3 RZ, P5, PT, R217.reuse, R250, RZ ;  /* 0x000000fad9ff7210 */ /* 0x040fe20007fbe0ff */
[----:B------:R-:W-:Y:S02]  /*1545e0*/  IMAD.IADD R138, R217, 0x1, R111 ;  /* 0x00000001d98a7824 */ /* 0x000fe400078e026f */
[----:B------:R-:W-:Y:S02]  /*1545f0*/  IMAD.MOV.U32 R244, RZ, RZ, R251 ;  /* 0x000000fffff47224 */ /* 0x000fe400078e00fb */
[----:B------:R-:W-:Y:S01]  /*154600*/  IMAD.WIDE.U32 R248, R179, R56, R248 ;  /* 0x00000038b3f87225 */ /* 0x000fe200078e00f8 */
[----:B------:R-:W-:-:S03]  /*154610*/  IADD3.X RZ, P0, PT, R139, R138, RZ, P0, !PT ;  /* 0x0000008a8bff7210 */ /* 0x000fc6000071e4ff */
[----:B------:R-:W-:-:S04]  /*154620*/  IMAD.WIDE.U32.X R244, R61, -0x7af74000, R244, P5 ;  /* 0x8508c0003df47825 */ /* 0x000fc800028e04f4 */
[----:B------:R-:W-:Y:S01]  /*154630*/  IMAD.IADD R158, R249, 0x1, R158 ;  /* 0x00000001f99e7824 */ /* 0x000fe200078e029e */
[----:B------:R-:W-:Y:S01]  /*154640*/  IADD3.X R249, P0, PT, RZ, R244, RZ, P0, !PT ;  /* 0x000000f4fff97210 */ /* 0x000fe2000071e4ff */
[----:B------:R-:W-:-:S03]  /*154650*/  IMAD.WIDE.U32 R138, R61, 0x30000000, RZ ;  /* 0x300000003d8a7825 */ /* 0x000fc600078e00ff */
[----:B------:R-:W-:Y:S01]  /*154660*/  IADD3.X R245, P0, PT, RZ, R245, RZ, P0, !PT ;  /* 0x000000f5fff57210 */ /* 0x000fe2000071e4ff */
[C---:B------:R-:W-:Y:S02]  /*154670*/  IMAD R111, R136.reuse, 0x170b5d44, R138 ;  /* 0x170b5d44886f7824 */ /* 0x040fe400078e028a */
[----:B------:R-:W-:Y:S01]  /*154680*/  IMAD.WIDE.U32 R250, R136, -0x45f6b800, RZ ;  /* 0xba09480088fa7825 */ /* 0x000fe200078e00ff */
[----:B------:R-:W-:-:S03]  /*154690*/  IADD3.X R248, P0, PT, R249, R248, RZ, P0, !PT ;  /* 0x000000f8f9f87210 */ /* 0x000fc6000071e4ff */
[----:B------:R-:W-:Y:S01]  /*1546a0*/  IMAD.WIDE.U32 R154, R179, R60, R154 ;  /* 0x0000003cb39a7225 */ /* 0x000fe200078e009a */
[----:B------:R-:W-:-:S03]  /*1546b0*/  IADD3.X R249, P5, PT, R245, R158, RZ, P0, !PT ;  /* 0x0000009ef5f97210 */ /* 0x000fc600007be4ff */
        /* <DEDUP_REMOVED lines=8> */
[C---:B------:R-:W-:Y:S01]  /*154740*/  IMAD R139, R136.reuse, 0x170b5d44, R138 ;  /* 0x170b5d44888b7824 */ /* 0x040fe200078e028a */
[----:B------:R-:W-:Y:S01]  /*154750*/  IADD3.X RZ, P0, PT, R249, R111, RZ, P0, !PT ;  /* 0x0000006ff9ff7210 */ /* 0x000fe2000071e4ff */
[----:B------:R-:W-:Y:S01]  /*154760*/  IMAD.WIDE.U32 R248, R136, 0x30000000, R248 ;  /* 0x3000000088f87825 */ /* 0x000fe200078e00f8 */
[----:B------:R-:W-:-:S03]  /*154770*/  IADD3.X R111, P5, PT, RZ, RZ, RZ, P5, !PT ;  /* 0x000000ffff6f7210 */ /* 0x000fc60002fbe4ff */
[----:B------:R-:W-:Y:S01]  /*154780*/  IMAD.WIDE.U32 R56, R82, R56, R242 ;  /* 0x0000003852387225 */ /* 0x000fe200078e00f2 */
[----:B------:R-:W-:-:S03]  /*154790*/  IADD3.X R247, P0, PT, R111, R158, RZ, P0, !PT ;  /* 0x0000009e6ff77210 */ /* 0x000fc6000071e4ff */
[----:B------:R-:W-:Y:S02]  /*1547a0*/  IMAD.X R111, RZ, RZ, RZ, P5 ;  /* 0x000000ffff6f7224 */ /* 0x000fe400028e06ff */
[----:B------:R-:W-:Y:S02]  /*1547b0*/  IMAD.IADD R206, R57, 0x1, R206 ;  /* 0x0000000139ce7824 */ /* 0x000fe400078e02ce */
[----:B------:R-:W-:Y:S01]  /*1547c0*/  IMAD R185, R85, R58, R198 ;  /* 0x0000003a55b97224 */ /* 0x000fe200078e02c6 */
[----:B------:R-:W-:Y:S01]  /*1547d0*/  IADD3.X R158, P0, PT, R111, R159, RZ, P0, !PT ;  /* 0x0000009f6f9e7210 */ /* 0x000fe2000071e4ff */
[----:B------:R-:W-:Y:S02]  /*1547e0*/  IMAD.IADD R111, R155, 0x1, R165 ;  /* 0x000000019b6f7824 */ /* 0x000fe400078e02a5 */
[----:B------:R-:W-:Y:S01]  /*1547f0*/  IMAD R165, R79, R60, R170 ;  /* 0x0000003c4fa57224 */ /* 0x000fe200078e02aa */
[----:B------:R-:W-:Y:S01]  /*154800*/  IADD3.X R246, P0, PT, R247, R246, RZ, P0, !PT ;  /* 0x000000f6f7f67210 */ /* 0x000fe2000071e4ff */
[----:B------:R-:W-:-:S02]  /*154810*/  IMAD.IADD R185, R185, 0x1, R211 ;  /* 0x00000001b9b97824 */ /* 0x000fc400078e02d3 */
[----:B------:R-:W-:Y:S01]  /*154820*/  IMAD R171, R79, R60, R170 ;  /* 0x0000003c4fab7224 */ /* 0x000fe200078e02aa */
[----:B------:R-:W-:Y:S01]  /*154830*/  IADD3.X R247, P5, PT, R158, R65, RZ, P0, !PT ;  /* 0x000000419ef77210 */ /* 0x000fe200007be4ff */
[----:B------:R-:W-:Y:S01]  /*154840*/  IMAD.WIDE.U32 R158, R61, -0x45f6b800, RZ ;  /* 0xba0948003d9e7825 */ /* 0x000fe200078e00ff */
[----:B------:R-:W-:Y:S02]  /*154850*/  IADD3 R165, PT, PT, R165, R175, RZ ;  /* 0x000000afa5a57210 */ /* 0x000fe40007ffe0ff */
[----:B------:R-:W-:Y:S01]  /*154860*/  IADD3.X R113, P5, PT, RZ, RZ, RZ, P5, !PT ;  /* 0x000000ffff717210 */ /* 0x000fe20002fbe4ff */
[C-C-:B------:R-:W-:Y:S02]  /*154870*/  IMAD R65, R136.reuse, 0x1ef3622f, R158.reuse ;  /* 0x1ef3622f88417824 */ /* 0x140fe400078e029e */
[----:B------:R-:W-:-:S04]  /*154880*/  IMAD.WIDE.U32 R244, P0, R136, 0x1ef3622f, R158 ;  /* 0x1ef3622f88f47825 */ /* 0x000fc8000780009e */
[----:B------:R-:W-:Y:S01]  /*154890*/  IMAD.X R217, RZ, RZ, RZ, P0 ;  /* 0x000000ffffd97224 */ /* 0x000fe200000e06ff */
[----:B------:R-:W-:Y:S01]  /*1548a0*/  IADD3 RZ, P0, PT, R244, R251, RZ ;  /* 0x000000fbf4ff7210 */ /* 0x000fe20007f1e0ff */
[----:B------:R-:W-:Y:S01]  /*1548b0*/  IMAD.IADD R65, R65, 0x1, R251 ;  /* 0x0000000141417824 */ /* 0x000fe200078e02fb */
[----:B------:R-:W-:Y:S01]  /*1548c0*/  MOV R216, R245 ;  /* 0x000000f500d87202 */ /* 0x000fe20000000f00 */
[----:B------:R-:W-:-:S04]  /*1548d0*/  IMAD.WIDE.U32 R168, R83, R58, R168 ;  /* 0x0000003a53a87225 */ /* 0x000fc800078e00a8 */
[----:B------:R-:W-:Y:S01]  /*1548e0*/  IMAD.WIDE.U32.X R216, R61, 0x1ef3622f, R216, P0 ;  /* 0x1ef3622f3dd87825 */ /* 0x000fe200000e04d8 */
[----:B------:R-:W-:-:S03]  /*1548f0*/  IADD3 RZ, P0, PT, R246, R250, RZ ;  /* 0x000000faf6ff7210 */ /* 0x000fc60007f1e0ff */
[----:B------:R-:W-:Y:S01]  /*154900*/  IMAD R229, R78, R60, R238 ;  /* 0x0000003c4ee57224 */ /* 0x000fe200078e02ee */
[----:B------:R-:W-:Y:S01]  /*154910*/  IADD3.X RZ, P0, PT, R247, R65, RZ, P0, !PT ;  /* 0x00000041f7ff7210 */ /* 0x000fe2000071e4ff */
[----:B------:R-:W-:Y:S02]  /*154920*/  IMAD.X R65, RZ, RZ, RZ, P5 ;  /* 0x000000ffff417224 */ /* 0x000fe400028e06ff */
[----:B------:R-:W-:Y:S01]  /*154930*/  IMAD.WIDE.U32 R246, R136, -0x45f6b800, R246 ;  /* 0xba09480088f67825 */ /* 0x000fe200078e00f6 */
[----:B------:R-:W-:-:S03]  /*154940*/  IADD3.X R113, P0, PT, R113, R216, RZ, P0, !PT ;  /* 0x000000d871717210 */ /* 0x000fc6000071e4ff */
[----:B------:R-:W-:Y:S01]  /*154950*/  IMAD.IADD R229, R229, 0x1, R241 ;  /* 0x00000001e5e57824 */ /* 0x000fe200078e02f1 */
[----:B------:R-:W-:Y:S01]  /*154960*/  IADD3.X R65, P0, PT, R65, R217, RZ, P0, !PT ;  /* 0x000000d941417210 */ /* 0x000fe2000071e4ff */
[----:B------:R-:W-:Y:S02]  /*154970*/  IMAD R197, R84, R62, R220 ;  /* 0x0000003e54c57224 */ /* 0x000fe400078e02dc */
[----:B------:R-:W-:Y:S01]  /*154980*/  IMAD R219, R85, R64, R112 ;  /* 0x0000004055db7224 */ /* 0x000fe200078e0270 */
[----:B------:R-:W-:Y:S01]  /*154990*/  IADD3.X R216, P0, PT, R113, R154, RZ, P0, !PT ;  /* 0x0000009a71d87210 */ /* 0x000fe2000071e4ff */
[----:B------:R-:W-:Y:S01]  /*1549a0*/  IMAD.IADD R154, R249, 0x1, R139 ;  /* 0x00000001f99a7824 */ /* 0x000fe200078e028b */
[----:B------:R-:W-:Y:S01]  /*1549b0*/  IADD3.X R113, P4, PT, RZ, RZ, RZ, P4, !PT ;  /* 0x000000ffff717210 */ /* 0x000fe2000279e4ff */
[C---:B------:R-:W-:Y:S01]  /*1549c0*/  IMAD.WIDE.U32 R138, R248.reuse, -0x1, RZ ;  /* 0xfffffffff88a7825 */ /* 0x040fe200078e00ff */
[----:B------:R-:W-:Y:S02]  /*1549d0*/  IADD3.X R217, P0, PT, R65, R111, RZ, P0, !PT ;  /* 0x0000006f41d97210 */ /* 0x000fe4000071e4ff */
[----:B------:R-:W-:Y:S01]  /*1549e0*/  IADD3.X R113, P3, PT, R113, R230, RZ, P3, !PT ;  /* 0x000000e671717210 */ /* 0x000fe20001f7e4ff */
[----:B------:R-:W-:-:S02]  /*1549f0*/  IMAD R115, R248, -0x7af74001, -R154 ;  /* 0x8508bffff8737824 */ /* 0x000fc400078e0a9a */
[----:B------:R-:W-:-:S04]  /*154a00*/  IMAD.WIDE.U32 R244, R138, 0x1, RZ ;  /* 0x000000018af47825 */ /* 0x000fc800078e00ff */
[----:B------:R-:W-:Y:S02]  /*154a10*/  IMAD.IADD R115, R139, 0x1, R115 ;  /* 0x000000018b737824 */ /* 0x000fe400078e0273 */
[----:B------:R-:W-:Y:S02]  /*154a20*/  IMAD R139, R136, 0x1ef3622f, R158 ;  /* 0x1ef3622f888b7824 */ /* 0x000fe400078e029e */
[----:B------:R-:W-:-:S04]  /*154a30*/  IMAD.WIDE.U32 R158, R115, 0x1, RZ ;  /* 0x00000001739e7825 */ /* 0x000fc800078e00ff */
[--C-:B------:R-:W-:Y:S02]  /*154a40*/  IMAD R161, R138, -0x7af74000, R158.reuse ;  /* 0x8508c0008aa17824 */ /* 0x100fe400078e029e */
[----:B------:R-:W-:Y:S01]  /*154a50*/  IMAD.X R137, RZ, RZ, RZ, P4 ;  /* 0x000000ffff897224 */ /* 0x000fe200020e06ff */
[----:B------:R-:W-:Y:S01]  /*154a60*/  IADD3 RZ, P4, PT, R248, R244, RZ ;  /* 0x000000f4f8ff7210 */ /* 0x000fe20007f9e0ff */
[----:B------:R-:W-:Y:S02]  /*154a70*/  IMAD.IADD R161, R245, 0x1, R161 ;  /* 0x00000001f5a17824 */ /* 0x000fe400078e02a1 */
[----:B------:R-:W-:Y:S01]  /*154a80*/  IMAD.WIDE.U32 R158, P5, R138, -0x7af74000, R158 ;  /* 0x8508c0008a9e7825 */ /* 0x000fe200078a009e */
[----:B------:R-:W-:Y:S02]  /*154a90*/  IADD3.X R137, P3, PT, R137, R231, RZ, P3, !PT ;  /* 0x000000e789897210 */ /* 0x000fe40001f7e4ff */
[----:B------:R-:W-:Y:S01]  /*154aa0*/  IADD3.X RZ, P4, PT, R154, R161, RZ, P4, !PT ;  /* 0x000000a19aff7210 */ /* 0x000fe2000279e4ff */
[----:B------:R-:W-:Y:S01]  /*154ab0*/  IMAD.X R155, RZ, RZ, RZ, P5 ;  /* 0x000000ffff9b7224 */ /* 0x000fe200028e06ff */
[----:B------:R-:W-:Y:S01]  /*154ac0*/  IADD3 RZ, P5, PT, R245, R158, RZ ;  /* 0x0000009ef5ff7210 */ /* 0x000fe20007fbe0ff */
[----:B------:R-:W-:Y:S01]  /*154ad0*/  IMAD.IADD R139, R247, 0x1, R139 ;  /* 0x00000001f78b7824 */ /* 0x000fe200078e028b */
[----:B------:R-:W-:Y:S01]  /*154ae0*/  MOV R154, R159 ;  /* 0x0000009f009a7202 */ /* 0x000fe20000000f00 */
[----:B------:R-:W-:Y:S01]  /*154af0*/  IMAD.WIDE.U32 R230, R136, 0xf5138f, RZ ;  /* 0x00f5138f88e67825 */ /* 0x000fe200078e00ff */
[----:B------:R-:W-:-:S03]  /*154b00*/  IADD3.X R56, P3, PT, R113, R56, RZ, P3, !PT ;  /* 0x0000003871387210 */ /* 0x000fc60001f7e4ff */
[----:B------:R-:W-:Y:S01]  /*154b10*/  IMAD.WIDE.U32.X R154, R115, -0x7af74000, R154, P5 ;  /* 0x8508c000739a7825 */ /* 0x000fe200028e049a */
[----:B------:R-:W-:-:S03]  /*154b20*/  IADD3.X R57, P3, PT, R137, R206, RZ, P3, !PT ;  /* 0x000000ce89397210 */ /* 0x000fc60001f7e4ff */
[----:B------:R-:W-:Y:S01]  /*154b30*/  IMAD.WIDE.U32 R206, R61, 0xf5138f, RZ ;  /* 0x00f5138f3dce7825 */ /* 0x000fe200078e00ff */
[----:B------:R-:W-:Y:S02]  /*154b40*/  IADD3.X R159, P4, PT, RZ, R154, RZ, P4, !PT ;  /* 0x0000009aff9f7210 */ /* 0x000fe4000279e4ff */
[----:B------:R-:W-:Y:S01]  /*154b50*/  IADD3.X R163, P3, PT, RZ, RZ, RZ, P3, !PT ;  /* 0x000000ffffa37210 */ /* 0x000fe20001f7e4ff */
[----:B------:R-:W-:Y:S01]  /*154b60*/  IMAD R137, R136, 0x1a22d9f3, R206 ;  /* 0x1a22d9f388897824 */ /* 0x000fe200078e02ce */
[----:B------:R-:W-:Y:S01]  /*154b70*/  IADD3.X R158, P4, PT, RZ, R155, RZ, P4, !PT ;  /* 0x0000009bff9e7210 */ /* 0x000fe2000279e4ff */
[----:B------:R-:W-:Y:S02]  /*154b80*/  IMAD R113, R85, R58, R198 ;  /* 0x0000003a55717224 */ /* 0x000fe400078e02c6 */
[----:B------:R-:W-:Y:S01]  /*154b90*/  IMAD.X R161, RZ, RZ, RZ, P3 ;  /* 0x000000ffffa17224 */ /* 0x000fe200018e06ff */
[----:B------:R-:W-:Y:S01]  /*154ba0*/  IADD3.X R154, P4, PT, R159, R246, RZ, P4, !PT ;  /* 0x000000f69f9a7210 */ /* 0x000fe2000279e4ff */
[----:B------:R-:W-:-:S03]  /*154bb0*/  IMAD.WIDE.U32 R246, R138, 0x30000000, RZ ;  /* 0x300000008af67825 */ /* 0x000fc600078e00ff */
[----:B------:R-:W-:Y:S01]  /*154bc0*/  IADD3.X R155, P4, PT, R158, R139, RZ, P4, !PT ;  /* 0x0000008b9e9b7210 */ /* 0x000fe2000279e4ff */
[----:B------:R-:W-:-:S04]  /*154bd0*/  IMAD.WIDE.U32 R158, R115, 0x30000000, RZ ;  /* 0x30000000739e7825 */ /* 0x000fc800078e00ff */
[C-C-:B------:R-:W-:Y:S02]  /*154be0*/  IMAD R139, R138.reuse, 0x170b5d44, R158.reuse ;  /* 0x170b5d448a8b7824 */ /* 0x140fe400078e029e */
[----:B------:R-:W-:-:S04]  /*154bf0*/  IMAD.WIDE.U32 R248, P5, R138, 0x170b5d44, R158 ;  /* 0x170b5d448af87825 */ /* 0x000fc800078a009e */
[----:B------:R-:W-:Y:S01]  /*154c00*/  IMAD.X R245, RZ, RZ, RZ, P5 ;  /* 0x000000fffff57224 */ /* 0x000fe200028e06ff */
[----:B------:R-:W-:Y:S01]  /*154c10*/  IADD3 RZ, P5, PT, R248, R247, RZ ;  /* 0x000000f7f8ff7210 */ /* 0x000fe20007fbe0ff */
[----:B------:R-:W-:Y:S02]  /*154c20*/  IMAD.MOV.U32 R244, RZ, RZ, R249 ;  /* 0x000000fffff47224 */ /* 0x000fe400078e00f9 */
[----:B------:R-:W-:Y:S01]  /*154c30*/  IMAD.IADD R247, R139, 0x1, R247 ;  /* 0x000000018bf77824 */ /* 0x000fe200078e02f7 */
[----:B------:R-:W-:Y:S01]  /*154c40*/  IADD3.X R139, P4, PT, RZ, RZ, RZ, P4, !PT ;  /* 0x000000ffff8b7210 */ /* 0x000fe2000279e4ff */
[----:B------:R-:W-:Y:S01]  /*154c50*/  IMAD.WIDE.U32.X R244, R115, 0x170b5d44, R244, P5 ;  /* 0x170b5d4473f47825 */ /* 0x000fe200028e04f4 */
[----:B------:R-:W-:-:S03]  /*154c60*/  IADD3 RZ, P5, PT, R154, R246, RZ ;  /* 0x000000f69aff7210 */ /* 0x000fc60007fbe0ff */
[----:B------:R-:W-:Y:S01]  /*154c70*/  IMAD.X R159, RZ, RZ, RZ, P4 ;  /* 0x000000ffff9f7224 */ /* 0x000fe200020e06ff */
[----:B------:R-:W-:Y:S01]  /*154c80*/  IADD3.X RZ, P5, PT, R155, R247, RZ, P5, !PT ;  /* 0x000000f79bff7210 */ /* 0x000fe20002fbe4ff */
[----:B------:R-:W-:Y:S01]  /*154c90*/  IMAD.IADD R137, R137, 0x1, R231 ;  /* 0x0000000189897824 */ /* 0x000fe200078e02e7 */
[----:B------:R-:W-:Y:S01]  /*154ca0*/  IADD3 RZ, P4, PT, R242, R208, RZ ;  /* 0x000000d0f2ff7210 */ /* 0x000fe20007f9e0ff */
[----:B------:R-:W-:Y:S01]  /*154cb0*/  IMAD.WIDE.U32 R198, R61, 0x6ca1493b, RZ ;  /* 0x6ca1493b3dc67825 */ /* 0x000fe200078e00ff */
[----:B------:R-:W-:Y:S02]  /*154cc0*/  IADD3.X R139, P5, PT, R139, R244, RZ, P5, !PT ;  /* 0x000000f48b8b7210 */ /* 0x000fe40002fbe4ff */
[----:B------:R-:W-:Y:S01]  /*154cd0*/  IADD3.X RZ, P4, PT, R243, R157, RZ, P4, !PT ;  /* 0x0000009df3ff7210 */ /* 0x000fe2000279e4ff */
[CCC-:B------:R-:W-:Y:S01]  /*154ce0*/  IMAD R111, R76.reuse, R60.reuse, R184.reuse ;  /* 0x0000003c4c6f7224 */ /* 0x1c0fe200078e02b8 */
[----:B------:R-:W-:Y:S01]  /*154cf0*/  IADD3.X R55, P5, PT, R159, R245, RZ, P5, !PT ;  /* 0x000000f59f377210 */ /* 0x000fe20002fbe4ff */
[----:B------:R-:W-:Y:S01]  /*154d00*/  IMAD R65, R76, R60, R184 ;  /* 0x0000003c4c417224 */ /* 0x000fe200078e02b8 */
[----:B------:R-:W-:Y:S01]  /*154d10*/  IADD3.X R159, P1, PT, RZ, RZ, RZ, P1, !PT ;  /* 0x000000ffff9f7210 */ /* 0x000fe20000f3e4ff */
[----:B------:R-:W-:Y:S01]  /*154d20*/  IMAD.IADD R111, R111, 0x1, R145 ;  /* 0x000000016f6f7824 */ /* 0x000fe200078e0291 */
[----:B------:R-:W-:Y:S01]  /*154d30*/  IADD3.X R157, P2, PT, R63, R59, RZ, P2, !PT ;  /* 0x0000003b3f9d7210 */ /* 0x000fe2000175e4ff */
[----:B------:R-:W-:Y:S01]  /*154d40*/  IMAD.WIDE.U32 R154, R138, 0x30000000, R154 ;  /* 0x300000008a9a7825 */ /* 0x000fe200078e009a */
[----:B------:R-:W-:-:S02]  /*154d50*/  IADD3.X R159, P4, PT, R159, R200, RZ, P4, !PT ;  /* 0x000000c89f9f7210 */ /* 0x000fc4000279e4ff */
[----:B------:R-:W-:Y:S01]  /*154d60*/  IADD3.X R63, P2, PT, RZ, RZ, RZ, P2, !PT ;  /* 0x000000ffff3f7210 */ /* 0x000fe2000175e4ff */
[----:B------:R-:W-:Y:S01]  /*154d70*/  IMAD R203, R180, R64, R212 ;  /* 0x00000040b4cb7224 */ /* 0x000fe200078e02d4 */
[----:B------:R-:W-:Y:S01]  /*154d80*/  IADD3.X R200, PT, PT, R201, RZ, RZ, P4, P1 ;  /* 0x000000ffc9c87210 */ /* 0x000fe200027e24ff */
[----:B------:R-:W-:Y:S01]  /*154d90*/  IMAD.WIDE.U32 R208, P1, R136, 0x1a22d9f3, R206 ;  /* 0x1a22d9f388d07825 */ /* 0x000fe200078200ce */
[----:B------:R-:W-:Y:S02]  /*154da0*/  IADD3 RZ, P4, PT, R216, R230, RZ ;  /* 0x000000e6d8ff7210 */ /* 0x000fe40007f9e0ff */
[----:B------:R-:W-:Y:S01]  /*154db0*/  IADD3.X R201, P0, PT, RZ, RZ, RZ, P0, !PT ;  /* 0x000000ffffc97210 */ /* 0x000fe2000071e4ff */
[----:B------:R-:W-:Y:S01]  /*154dc0*/  IMAD.X R175, RZ, RZ, RZ, P1 ;  /* 0x000000ffffaf7224 */ /* 0x000fe200008e06ff */
[----:B------:R-:W-:Y:S01]  /*154dd0*/  IADD3 RZ, P3, PT, R208, R231, RZ ;  /* 0x000000e7d0ff7210 */ /* 0x000fe20007f7e0ff */
[----:B------:R-:W-:Y:S01]  /*154de0*/  IMAD R207, R136, 0x1a22d9f3, R206 ;  /* 0x1a22d9f388cf7824 */ /* 0x000fe200078e02ce */
[----:B------:R-:W-:Y:S01]  /*154df0*/  IADD3 RZ, P1, PT, R156, R174, RZ ;  /* 0x000000ae9cff7210 */ /* 0x000fe20007f3e0ff */
[----:B------:R-:W-:Y:S01]  /*154e00*/  IMAD.MOV.U32 R174, RZ, RZ, R209 ;  /* 0x000000ffffae7224 */ /* 0x000fe200078e00d1 */
[----:B------:R-:W-:Y:S01]  /*154e10*/  IADD3.X RZ, P4, PT, R217, R137, RZ, P4, !PT ;  /* 0x00000089d9ff7210 */ /* 0x000fe2000279e4ff */
[----:B------:R-:W-:Y:S01]  /*154e20*/  IMAD.X R137, RZ, RZ, RZ, P0 ;  /* 0x000000ffff897224 */ /* 0x000fe200000e06ff */
[----:B------:R-:W-:Y:S01]  /*154e30*/  IADD3.X RZ, P1, PT, R157, R165, RZ, P1, !PT ;  /* 0x000000a59dff7210 */ /* 0x000fe20000f3e4ff */
        /* <DEDUP_REMOVED lines=8> */
[----:B------:R-:W-:Y:S01]  /*154ec0*/  IMAD R163, R180, R62, R162 ;  /* 0x0000003eb4a37224 */ /* 0x000fe200078e02a2 */
[----:B------:R-:W-:Y:S01]  /*154ed0*/  IADD3.X R137, P4, PT, R137, R175, RZ, P4, !PT ;  /* 0x000000af89897210 */ /* 0x000fe2000279e4ff */
[----:B------:R-:W-:Y:S01]  /*154ee0*/  IMAD.WIDE.U32 R156, R77, R60, R156 ;  /* 0x0000003c4d9c7225 */ /* 0x000fe200078e009c */
[----:B------:R-:W-:-:S02]  /*154ef0*/  IADD3.X R165, P3, PT, R161, R187, RZ, P3, !PT ;  /* 0x000000bba1a57210 */ /* 0x000fc40001f7e4ff */
[----:B------:R-:W-:Y:S01]  /*154f00*/  IADD3.X R170, P5, PT, R139, R216, RZ, P5, !PT ;  /* 0x000000d88baa7210 */ /* 0x000fe20002fbe4ff */
[----:B------:R-:W-:Y:S01]  /*154f10*/  IMAD.X R161, RZ, RZ, RZ, P2 ;  /* 0x000000ffffa17224 */ /* 0x000fe200010e06ff */
[----:B------:R-:W-:Y:S01]  /*154f20*/  IADD3.X R210, P2, PT, R210, R159, RZ, P3, !PT ;  /* 0x0000009fd2d27210 */ /* 0x000fe20001f5e4ff */
[----:B------:R-:W-:Y:S02]  /*154f30*/  IMAD R139, R84, R58, R224 ;  /* 0x0000003a548b7224 */ /* 0x000fe400078e02e0 */
[----:B------:R-:W-:Y:S01]  /*154f40*/  IMAD.WIDE.U32 R174, P3, R136, -0x39c4fa40, R198 ;  /* 0xc63b05c088ae7825 */ /* 0x000fe200078600c6 */
[----:B------:R-:W-:Y:S02]  /*154f50*/  IADD3 RZ, P1, PT, R210, R182, RZ ;  /* 0x000000b6d2ff7210 */ /* 0x000fe40007f3e0ff */
[----:B------:R-:W-:Y:S01]  /*154f60*/  IADD3.X R161, P0, PT, R161, R173, RZ, P0, !PT ;  /* 0x000000ada1a17210 */ /* 0x000fe2000071e4ff */
[----:B------:R-:W-:Y:S01]  /*154f70*/  IMAD.WIDE.U32 R186, R136, 0x6ca1493b, RZ ;  /* 0x6ca1493b88ba7825 */ /* 0x000fe200078e00ff */
[----:B------:R-:W-:-:S02]  /*154f80*/  MOV R184, R175 ;  /* 0x000000af00b87202 */ /* 0x000fc40000000f00 */
[----:B------:R-:W-:Y:S01]  /*154f90*/  IADD3.X R211, P2, PT, R165, R200, RZ, P2, !PT ;  /* 0x000000c8a5d37210 */ /* 0x000fe2000175e4ff */
[----:B------:R-:W-:Y:S02]  /*154fa0*/  IMAD.IADD R159, R139, 0x1, R183 ;  /* 0x000000018b9f7824 */ /* 0x000fe400078e02b7 */
[----:B------:R-:W-:Y:S01]  /*154fb0*/  IMAD.X R185, RZ, RZ, RZ, P3 ;  /* 0x000000ffffb97224 */ /* 0x000fe200018e06ff */
[----:B------:R-:W-:Y:S01]  /*154fc0*/  IADD3 RZ, P3, PT, R174, R187, RZ ;  /* 0x000000bbaeff7210 */ /* 0x000fe20007f7e0ff */
[----:B------:R-:W-:Y:S01]  /*154fd0*/  IMAD.WIDE.U32 R182, R61, 0x17c510ea, RZ ;  /* 0x17c510ea3db67825 */ /* 0x000fe200078e00ff */
[----:B------:R-:W-:-:S03]  /*154fe0*/  IADD3.X RZ, P1, PT, R211, R159, RZ, P1, !PT ;  /* 0x0000009fd3ff7210 */ /* 0x000fc60000f3e4ff */
[----:B------:R-:W-:-:S04]  /*154ff0*/  IMAD.WIDE.U32.X R184, R61, -0x39c4fa40, R184, P3 ;  /* 0xc63b05c03db87825 */ /* 0x000fc800018e04b8 */
[----:B------:R-:W-:-:S04]  /*155000*/  IMAD.WIDE.U32 R206, P3, R136, 0x1ae3a46, R182 ;  /* 0x01ae3a4688ce7825 */ /* 0x000fc800078600b6 */
[----:B------:R-:W-:-:S04]  /*155010*/  IMAD.WIDE.U32 R174, R136, 0x17c510ea, RZ ;  /* 0x17c510ea88ae7825 */ /* 0x000fc800078e00ff */
[----:B------:R-:W-:Y:S01]  /*155020*/  IMAD.X R173, RZ, RZ, RZ, P3 ;  /* 0x000000ffffad7224 */ /* 0x000fe200018e06ff */
[----:B------:R-:W-:Y:S01]  /*155030*/  IADD3 RZ, P3, PT, R206, R175, RZ ;  /* 0x000000afceff7210 */ /* 0x000fe20007f7e0ff */
[----:B------:R-:W-:Y:S02]  /*155040*/  IMAD.MOV.U32 R172, RZ, RZ, R207 ;  /* 0x000000ffffac7224 */ /* 0x000fe400078e00cf */
[----:B------:R-:W-:Y:S02]  /*155050*/  IMAD R139, R180, R62, R162 ;  /* 0x0000003eb48b7224 */ /* 0x000fe400078e02a2 */
[----:B------:R-:W-:Y:S01]  /*155060*/  IMAD.WIDE.U32.X R172, R61, 0x1ae3a46, R172, P3 ;  /* 0x01ae3a463dac7825 */ /* 0x000fe200018e04ac */
[----:B------:R-:W-:-:S03]  /*155070*/  IADD3.X R61, P2, PT, RZ, RZ, RZ, P2, !PT ;  /* 0x000000ffff3d7210 */ /* 0x000fc6000175e4ff */
[----:B------:R-:W-:Y:S01]  /*155080*/  IMAD.IADD R162, R169, 0x1, R160 ;  /* 0x00000001a9a27824 */ /* 0x000fe200078e02a0 */
[----:B------:R-:W-:Y:S01]  /*155090*/  IADD3.X R160, P0, PT, R63, R168, RZ, P0, !PT ;  /* 0x000000a83fa07210 */ /* 0x000fe2000071e4ff */
[----:B------:R-:W-:Y:S01]  /*1550a0*/  IMAD.WIDE.U32 R168, R115, -0x45f6b800, RZ ;  /* 0xba09480073a87825 */ /* 0x000fe200078e00ff */
[----:B------:R-:W-:Y:S02]  /*1550b0*/  IADD3.X R63, P1, PT, R61, R152, RZ, P1, !PT ;  /* 0x000000983d3f7210 */ /* 0x000fe40000f3e4ff */
[----:B------:R-:W-:Y:S01]  /*1550c0*/  IADD3.X R161, P0, PT, R161, R162, RZ, P0, !PT ;  /* 0x000000a2a1a17210 */ /* 0x000fe2000071e4ff */
[C---:B------:R-:W-:Y:S01]  /*1550d0*/  IMAD R165, R138.reuse, 0x170b5d44, R158 ;  /* 0x170b5d448aa57824 */ /* 0x040fe200078e029e */
[----:B------:R-:W-:Y:S01]  /*1550e0*/  IADD3.X R61, PT, PT, R153, RZ, RZ, P1, P2 ;  /* 0x000000ff993d7210 */ /* 0x000fe20000fe44ff */
[----:B------:R-:W-:Y:S01]  /*1550f0*/  IMAD.WIDE.U32 R158, P2, R138, 0x1ef3622f, R168 ;  /* 0x1ef3622f8a9e7825 */ /* 0x000fe200078400a8 */
[----:B------:R-:W-:-:S03]  /*155100*/  IADD3 RZ, P1, PT, R156, R142, RZ ;  /* 0x0000008e9cff7210 */ /* 0x000fc60007f3e0ff */
[----:B------:R-:W-:Y:S02]  /*155110*/  IMAD.IADD R143, R163, 0x1, R143 ;  /* 0x00000001a38f7824 */ /* 0x000fe400078e028f */
[----:B------:R-:W-:Y:S02]  /*155120*/  IMAD.IADD R157, R157, 0x1, R171 ;  /* 0x000000019d9d7824 */ /* 0x000fe400078e02ab */
[----:B------:R-:W-:Y:S01]  /*155130*/  IMAD.MOV.U32 R162, RZ, RZ, R159 ;  /* 0x000000ffffa27224 */ /* 0x000fe200078e009f */
[----:B------:R-:W-:Y:S01]  /*155140*/  IADD3.X R159, P0, PT, RZ, RZ, RZ, P0, !PT ;  /* 0x000000ffff9f7210 */ /* 0x000fe2000071e4ff */
[----:B------:R-:W-:Y:S01]  /*155150*/  IMAD.WIDE.U32 R206, R81, R60, R160 ;  /* 0x0000003c51ce7225 */ /* 0x000fe200078e00a0 */
[----:B------:R-:W-:Y:S02]  /*155160*/  IADD3.X RZ, P1, PT, R157, R143, RZ, P1, !PT ;  /* 0x0000008f9dff7210 */ /* 0x000fe40000f3e4ff */
[----:B------:R-:W-:Y:S01]  /*155170*/  IADD3.X R169, PT, PT, RZ, RZ, RZ, P0, !PT ;  /* 0x000000ffffa97210 */ /* 0x000fe200007fe4ff */
[----:B------:R-:W-:Y:S01]  /*155180*/  IMAD.WIDE.U32 R156, R179, R62, R156 ;  /* 0x0000003eb39c7225 */ /* 0x000fe200078e009c */
[----:B------:R-:W-:-:S02]  /*155190*/  IADD3.X R145, P1, PT, RZ, R150, RZ, P1, !PT ;  /* 0x00000096ff917210 */ /* 0x000fc40000f3e4ff */
[----:B------:R-:W-:Y:S01]  /*1551a0*/  IADD3 RZ, P0, PT, R160, R144, RZ ;  /* 0x00000090a0ff7210 */ /* 0x000fe20007f1e0ff */
[----:B------:R-:W-:Y:S01]  /*1551b0*/  IMAD.IADD R144, R157, 0x1, R139 ;  /* 0x000000019d907824 */ /* 0x000fe200078e028b */
[----:B------:R-:W-:Y:S01]  /*1551c0*/  IADD3.X R200, P4, PT, R201, R156, RZ, P4, !PT ;  /* 0x0000009cc9c87210 */ /* 0x000fe2000279e4ff */
[----:B------:R-:W-:Y:S01]  /*1551d0*/  IMAD.WIDE.U32 R56, R80, R58, R56 ;  /* 0x0000003a50387225 */ /* 0x000fe200078e0038 */
[----:B------:R-:W-:Y:S02]  /*1551e0*/  IADD3.X R150, P3, PT, RZ, R151, RZ, P1, !PT ;  /* 0x00000097ff967210 */ /* 0x000fe40000f7e4ff */
[----:B------:R-:W-:Y:S01]  /*1551f0*/  IADD3.X RZ, P1, PT, R161, R111, RZ, P0, !PT ;  /* 0x0000006fa1ff7210 */ /* 0x000fe2000073e4ff */
[----:B------:R-:W-:Y:S01]  /*155200*/  IMAD.WIDE.U32 R142, R154, -0x1, RZ ;  /* 0xffffffff9a8e7825 */ /* 0x000fe200078e00ff */
[----:B------:R-:W-:Y:S02]  /*155210*/  IADD3.X R201, P4, PT, R137, R144, RZ, P4, !PT ;  /* 0x0000009089c97210 */ /* 0x000fe4000279e4ff */
[----:B------:R-:W-:Y:S01]  /*155220*/  IADD3.X R206, P0, PT, R145, R206, RZ, P3, !PT ;  /* 0x000000ce91ce7210 */ /* 0x000fe20001f1e4ff */
[----:B------:R-:W-:Y:S01]  /*155230*/  IMAD.IADD R137, R207, 0x1, R65 ;  /* 0x00000001cf897824 */ /* 0x000fe200078e0241 */
        /* <DEDUP_REMOVED lines=8> */
[----:B------:R-:W-:Y:S01]  /*1552c0*/  IMAD.WIDE.U32 R152, R138, -0x45f6b800, RZ ;  /* 0xba0948008a987825 */ /* 0x000fe200078e00ff */
[----:B------:R-:W-:Y:S02]  /*1552d0*/  IADD3.X R171, P3, PT, R55, R59, RZ, P5, !PT ;  /* 0x0000003b37ab7210 */ /* 0x000fe40002f7e4ff */
[----:B------:R-:W-:Y:S01]  /*1552e0*/  IADD3.X R209, P5, PT, R148, R113, RZ, P4, !PT ;  /* 0x0000007194d17210 */ /* 0x000fe200027be4ff */
[----:B------:R-:W-:Y:S01]  /*1552f0*/  IMAD.WIDE.U32 R144, R142, 0x1, RZ ;  /* 0x000000018e907825 */ /* 0x000fe200078e00ff */
[----:B------:R-:W-:Y:S02]  /*155300*/  IADD3.X R137, P0, PT, RZ, RZ, RZ, P0, !PT ;  /* 0x000000ffff897210 */ /* 0x000fe4000071e4ff */
[----:B------:R-:W-:Y:S01]  /*155310*/  IADD3.X R59, P5, PT, RZ, RZ, RZ, P5, !PT ;  /* 0x000000ffff3b7210 */ /* 0x000fe20002fbe4ff */
[----:B------:R-:W-:Y:S01]  /*155320*/  IMAD R149, R138, 0x1ef3622f, R168 ;  /* 0x1ef3622f8a957824 */ /* 0x000fe200078e02a8 */
[----:B------:R-:W-:Y:S01]  /*155330*/  IADD3 RZ, P1, PT, R154, R144, RZ ;  /* 0x000000909aff7210 */ /* 0x000fe20007f3e0ff */
[----:B------:R-:W-:Y:S01]  /*155340*/  IMAD.IADD R216, R155, 0x1, R165 ;  /* 0x000000019bd87824 */ /* 0x000fe200078e02a5 */
[----:B------:R-:W-:Y:S01]  /*155350*/  IADD3.X R223, P3, PT, RZ, RZ, RZ, P3, !PT ;  /* 0x000000ffffdf7210 */ /* 0x000fe20001f7e4ff */
[----:B------:R-:W-:Y:S01]  /*155360*/  IMAD.X R163, RZ, RZ, RZ, P2 ;  /* 0x000000ffffa37224 */ /* 0x000fe200010e06ff */
[----:B------:R-:W-:Y:S01]  /*155370*/  IADD3 RZ, P2, PT, R158, R153, RZ ;  /* 0x000000999eff7210 */ /* 0x000fe20007f5e0ff */
[----:B------:R-:W-:-:S02]  /*155380*/  IMAD.IADD R230, R149, 0x1, R153 ;  /* 0x0000000195e67824 */ /* 0x000fc400078e0299 */
[----:B------:R-:W-:Y:S02]  /*155390*/  IMAD R165, R154, -0x7af74001, -R216 ;  /* 0x8508bfff9aa57824 */ /* 0x000fe400078e0ad8 */
[----:B------:R-:W-:-:S04]  /*1553a0*/  IMAD.WIDE.U32 R148, P4, R138, 0x1a22d9f3, R160 ;  /* 0x1a22d9f38a947825 */ /* 0x000fc800078800a0 */
[----:B------:R-:W-:Y:S01]  /*1553b0*/  IMAD.WIDE.U32 R154, R115, 0x6ca1493b, RZ ;  /* 0x6ca1493b739a7825 */ /* 0x000fe200078e00ff */
[----:B------:R-:W-:-:S03]  /*1553c0*/  IADD3.X R157, PT, PT, RZ, RZ, RZ, P4, !PT ;  /* 0x000000ffff9d7210 */ /* 0x000fc600027fe4ff */
[----:B------:R-:W-:-:S04]  /*1553d0*/  IMAD.WIDE.U32 R158, R138, 0xf5138f, RZ ;  /* 0x00f5138f8a9e7825 */ /* 0x000fc800078e00ff */
[----:B------:R-:W-:Y:S01]  /*1553e0*/  IMAD.X R221, RZ, RZ, RZ, P0 ;  /* 0x000000ffffdd7224 */ /* 0x000fe200000e06ff */
[----:B------:R-:W-:Y:S01]  /*1553f0*/  IADD3 RZ, P0, PT, R170, R152, RZ ;  /* 0x00000098aaff7210 */ /* 0x000fe20007f1e0ff */
[----:B------:R-:W-:Y:S01]  /*155400*/  IMAD.X R225, RZ, RZ, RZ, P5 ;  /* 0x000000ffffe17224 */ /* 0x000fe200028e06ff */
[----:B------:R-:W-:Y:S01]  /*155410*/  IADD3 RZ, P4, PT, R148, R159, RZ ;  /* 0x0000009f94ff7210 */ /* 0x000fe20007f9e0ff */
[----:B------:R-:W-:Y:S01]  /*155420*/  IMAD.MOV.U32 R156, RZ, RZ, R149 ;  /* 0x000000ffff9c7224 */ /* 0x000fe200078e0095 */
[----:B------:R-:W-:Y:S01]  /*155430*/  IADD3.X RZ, P0, PT, R171, R230, RZ, P0, !PT ;  /* 0x000000e6abff7210 */ /* 0x000fe2000071e4ff */
[----:B------:R-:W-:-:S04]  /*155440*/  IMAD.WIDE.U32 R56, P5, R138, -0x39c4fa40, R154 ;  /* 0xc63b05c08a387825 */ /* 0x000fc800078a009a */
[----:B------:R-:W-:-:S04]  /*155450*/  IMAD.WIDE.U32 R152, R138, 0x6ca1493b, RZ ;  /* 0x6ca1493b8a987825 */ /* 0x000fc800078e00ff */
[----:B------:R-:W-:-:S04]  /*155460*/  IMAD.WIDE.U32 R148, R115, 0x17c510ea, RZ ;  /* 0x17c510ea73947825 */ /* 0x000fc800078e00ff */
[----:B------:R-:W-:Y:S02]  /*155470*/  IMAD R139, R79, R62, R218 ;  /* 0x0000003e4f8b7224 */ /* 0x000fe400078e02da */
[----:B------:R-:W-:Y:S01]  /*155480*/  IMAD.WIDE.U32.X R162, R115, 0x1ef3622f, R162, P2 ;  /* 0x1ef3622f73a27825 */ /* 0x000fe200010e04a2 */
[----:B------:R-:W-:-:S03]  /*155490*/  IADD3 RZ, P2, PT, R206, R146, RZ ;  /* 0x00000092ceff7210 */ /* 0x000fc60007f5e0ff */
[----:B------:R-:W-:Y:S01]  /*1554a0*/  IMAD.X R151, RZ, RZ, RZ, P5 ;  /* 0x000000ffff977224 */ /* 0x000fe200028e06ff */
[----:B------:R-:W-:Y:S01]  /*1554b0*/  IADD3 RZ, P5, PT, R56, R153, RZ ;  /* 0x0000009938ff7210 */ /* 0x000fe20007fbe0ff */
[----:B------:R-:W-:Y:S01]  /*1554c0*/  IMAD.IADD R139, R139, 0x1, R147 ;  /* 0x000000018b8b7824 */ /* 0x000fe200078e0293 */
[----:B------:R-:W-:Y:S01]  /*1554d0*/  IADD3.X R223, P0, PT, R223, R162, RZ, P0, !PT ;  /* 0x000000a2dfdf7210 */ /* 0x000fe2000071e4ff */
[----:B------:R-:W-:Y:S02]  /*1554e0*/  IMAD.MOV.U32 R150, RZ, RZ, R57 ;  /* 0x000000ffff967224 */ /* 0x000fe400078e0039 */
[----:B------:R-:W-:Y:S02]  /*1554f0*/  IMAD.X R55, RZ, RZ, RZ, P3 ;  /* 0x000000ffff377224 */ /* 0x000fe400018e06ff */
[----:B------:R-:W-:-:S04]  /*155500*/  IMAD.WIDE.U32 R56, P3, R138, 0x1ae3a46, R148 ;  /* 0x01ae3a468a387825 */ /* 0x000fc80007860094 */
[----:B------:R-:W-:-:S04]  /*155510*/  IMAD.WIDE.U32 R146, R138, 0x17c510ea, RZ ;  /* 0x17c510ea8a927825 */ /* 0x000fc800078e00ff */
[----:B------:R-:W-:Y:S02]  /*155520*/  IMAD.IADD R113, R143, 0x1, R165 ;  /* 0x000000018f717824 */ /* 0x000fe400078e02a5 */
[----:B------:R-:W-:Y:S01]  /*155530*/  IMAD.X R243, RZ, RZ, RZ, P3 ;  /* 0x000000fffff37224 */ /* 0x000fe200018e06ff */
[----:B------:R-:W-:Y:S01]  /*155540*/  IADD3 RZ, P3, PT, R56, R147, RZ ;  /* 0x0000009338ff7210 */ /* 0x000fe20007f7e0ff */
[----:B------:R-:W-:Y:S02]  /*155550*/  IMAD.MOV.U32 R242, RZ, RZ, R57 ;  /* 0x000000fffff27224 */ /* 0x000fe400078e0039 */
[----:B------:R-:W-:-:S04]  /*155560*/  IMAD.WIDE.U32 R56, R113, 0x1, RZ ;  /* 0x0000000171387825 */ /* 0x000fc800078e00ff */
[----:B------:R-:W-:-:S04]  /*155570*/  IMAD.WIDE.U32.X R156, R115, 0x1a22d9f3, R156, P4 ;  /* 0x1a22d9f3739c7825 */ /* 0x000fc800020e049c */
[C-C-:B------:R-:W-:Y:S02]  /*155580*/  IMAD R217, R142.reuse, -0x7af74000, R56.reuse ;  /* 0x8508c0008ed97824 */ /* 0x140fe400078e0238 */
[----:B------:R-:W-:-:S03]  /*155590*/  IMAD.WIDE.U32 R56, P4, R142, -0x7af74000, R56 ;  /* 0x8508c0008e387825 */ /* 0x000fc60007880038 */
[----:B------:R-:W-:Y:S01]  /*1555a0*/  IADD3 R217, PT, PT, R145, R217, RZ ;  /* 0x000000d991d97210 */ /* 0x000fe20007ffe0ff */
[----:B------:R-:W-:Y:S01]  /*1555b0*/  IMAD.WIDE.U32.X R150, R115, -0x39c4fa40, R150, P5 ;  /* 0xc63b05c073967825 */ /* 0x000fe200028e0496 */
[----:B------:R-:W-:Y:S02]  /*1555c0*/  IADD3 RZ, P5, PT, R145, R56, RZ ;  /* 0x0000003891ff7210 */ /* 0x000fe40007fbe0ff */
[----:B------:R-:W-:Y:S01]  /*1555d0*/  IADD3.X RZ, P1, PT, R216, R217, RZ, P1, !PT ;  /* 0x000000d9d8ff7210 */ /* 0x000fe20000f3e4ff */
[----:B------:R-:W-:Y:S01]  /*1555e0*/  IMAD.WIDE.U32.X R144, R115, 0x1ae3a46, R242, P3 ;  /* 0x01ae3a4673907825 */ /* 0x000fe200018e04f2 */
[----:B------:R-:W-:Y:S02]  /*1555f0*/  IADD3.X RZ, P3, PT, R207, R139, RZ, P2, !PT ;  /* 0x0000008bcfff7210 */ /* 0x000fe4000177e4ff */
[----:B------:R-:W-:Y:S01]  /*155600*/  IADD3 RZ, P2, PT, R208, R240, RZ ;  /* 0x000000f0d0ff7210 */ /* 0x000fe20007f5e0ff */
[----:B------:R-:W-:Y:S01]  /*155610*/  IMAD R224, R84, R58, R224 ;  /* 0x0000003a54e07224 */ /* 0x000fe200078e02e0 */
[----:B------:R-:W-:Y:S01]  /*155620*/  IADD3.X R226, P3, PT, R137, R226, RZ, P3, !PT ;  /* 0x000000e289e27210 */ /* 0x000fe20001f7e4ff */
[----:B------:R-:W-:Y:S01]  /*155630*/  IMAD R143, R79, R62, R218 ;  /* 0x0000003e4f8f7224 */ /* 0x000fe200078e02da */
[----:B------:R-:W-:Y:S01]  /*155640*/  IADD3.X RZ, P2, PT, R209, R229, RZ, P2, !PT ;  /* 0x000000e5d1ff7210 */ /* 0x000fe2000175e4ff */
[----:B------:R-:W-:Y:S01]  /*155650*/  IMAD.WIDE.U32 R208, R83, R60, R208 ;  /* 0x0000003c53d07225 */ /* 0x000fe200078e00d0 */
[----:B------:R-:W-:-:S02]  /*155660*/  IADD3.X R221, P3, PT, R221, R227, RZ, P3, !PT ;  /* 0x000000e3dddd7210 */ /* 0x000fc40001f7e4ff */
[----:B------:R-:W-:Y:S01]  /*155670*/  IADD3.X R229, P2, PT, R59, R32, RZ, P2, !PT ;  /* 0x000000203be57210 */ /* 0x000fe2000175e4ff */
[----:B------:R-:W-:Y:S01]  /*155680*/  IMAD R227, R78, R60, R238 ;  /* 0x0000003c4ee37224 */ /* 0x000fe200078e02ee */
[----:B------:R-:W-:Y:S01]  /*155690*/  IADD3.X R208, P3, PT, R226, R208, RZ, P3, !PT ;  /* 0x000000d0e2d07210 */ /* 0x000fe20001f7e4ff */
[----:B------:R-:W-:Y:S01]  /*1556a0*/  IMAD.WIDE.U32 R58, R82, R58, R210 ;  /* 0x0000003a523a7225 */ /* 0x000fe200078e00d2 */
[----:B------:R-:W-:-:S03]  /*1556b0*/  IADD3.X R225, P2, PT, R225, R33, RZ, P2, !PT ;  /* 0x00000021e1e17210 */ /* 0x000fc6000175e4ff */
[----:B------:R-:W-:Y:S01]  /*1556c0*/  IMAD.IADD R32, R209, 0x1, R227 ;  /* 0x00000001d1207824 */ /* 0x000fe200078e02e3 */
[----:B------:R-:W-:Y:S01]  /*1556d0*/  IADD3.X R58, P2, PT, R229, R58, RZ, P2, !PT ;  /* 0x0000003ae53a7210 */ /* 0x000fe2000175e4ff */
[----:B------:R-:W-:Y:S02]  /*1556e0*/  IMAD.IADD R224, R59, 0x1, R224 ;  /* 0x000000013be07824 */ /* 0x000fe400078e02e0 */
[----:B------:R-:W-:Y:S01]  /*1556f0*/  IMAD R218, R76, R62, R232 ;  /* 0x0000003e4cda7224 */ /* 0x000fe200078e02e8 */
[----:B------:R-:W-:Y:S01]  /*155700*/  IADD3.X R209, P3, PT, R221, R32, RZ, P3, !PT ;  /* 0x00000020ddd17210 */ /* 0x000fe20001f7e4ff */
[----:B------:R-:W-:Y:S01]  /*155710*/  IMAD R183, R84, R62, R220 ;  /* 0x0000003e54b77224 */ /* 0x000fe200078e02dc */
[----:B------:R-:W-:Y:S01]  /*155720*/  IADD3.X R59, P2, PT, R225, R224, RZ, P2, !PT ;  /* 0x000000e0e13b7210 */ /* 0x000fe2000175e4ff */
[----:B------:R-:W-:Y:S01]  /*155730*/  IMAD.X R33, RZ, RZ, RZ, P4 ;  /* 0x000000ffff217224 */ /* 0x000fe200020e06ff */
[----:B------:R-:W-:Y:S01]  /*155740*/  IADD3.X R221, P0, PT, R55, R163, RZ, P0, !PT ;  /* 0x000000a337dd7210 */ /* 0x000fe2000071e4ff */
[C-C-:B------:R-:W-:Y:S01]  /*155750*/  IMAD R165, R85.reuse, R62, R222.reuse ;  /* 0x0000003e55a57224 */ /* 0x140fe200078e02de */
[----:B------:R-:W-:Y:S01]  /*155760*/  IADD3 RZ, P4, PT, R208, R16, RZ ;  /* 0x00000010d0ff7210 */ /* 0x000fe20007f9e0ff */
[C---:B------:R-:W-:Y:S01]  /*155770*/  IMAD R169, R85.reuse, R62, R222 ;  /* 0x0000003e55a97224 */ /* 0x040fe200078e02de */
[----:B------:R-:W-:Y:S01]  /*155780*/  IADD3.X R229, P3, PT, RZ, RZ, RZ, P3, !PT ;  /* 0x000000ffffe57210 */ /* 0x000fe20001f7e4ff */
[----:B------:R-:W-:Y:S01]  /*155790*/  IMAD R220, R85, R64, R112 ;  /* 0x0000004055dc7224 */ /* 0x000fe200078e0270 */
[----:B------:R-:W-:Y:S01]  /*1557a0*/  IADD3 R183, PT, PT, R183, R37, RZ ;  /* 0x00000025b7b77210 */ /* 0x000fe20007ffe0ff */
[----:B------:R-:W-:-:S02]  /*1557b0*/  IMAD.IADD R55, R218, 0x1, R17 ;  /* 0x00000001da377824 */ /* 0x000fc400078e0211 */
[CCC-:B------:R-:W-:Y:S02]  /*1557c0*/  IMAD R112, R84.reuse, R64.reuse, R54.reuse ;  /* 0x0000004054707224 */ /* 0x1c0fe400078e0236 */
[----:B------:R-:W-:Y:S01]  /*1557d0*/  IMAD R222, R84, R64, R54 ;  /* 0x0000004054de7224 */ /* 0x000fe200078e0236 */
[----:B------:R-:W-:Y:S01]  /*1557e0*/  IADD3.X RZ, P4, PT, R209, R55, RZ, P4, !PT ;  /* 0x00000037d1ff7210 */ /* 0x000fe2000279e4ff */
[----:B------:R-:W-:Y:S01]  /*1557f0*/  IMAD.MOV.U32 R32, RZ, RZ, R57 ;  /* 0x000000ffff207224 */ /* 0x000fe200078e0039 */
[----:B------:R-:W-:Y:S01]  /*155800*/  IADD3.X R57, P2, PT, RZ, RZ, RZ, P2, !PT ;  /* 0x000000ffff397210 */ /* 0x000fe2000175e4ff */
[----:B------:R-:W-:Y:S01]  /*155810*/  IMAD.WIDE.U32 R16, R113, 0x30000000, RZ ;  /* 0x3000000071107825 */ /* 0x000fe200078e00ff */
[----:B------:R-:W-:Y:S02]  /*155820*/  IADD3.X R229, P4, PT, R229, R46, RZ, P4, !PT ;  /* 0x0000002ee5e57210 */ /* 0x000fe4000279e4ff */
[----:B------:R-:W-:Y:S01]  /*155830*/  IADD3.X R218, PT, PT, RZ, RZ, RZ, P2, !PT ;  /* 0x000000ffffda7210 */ /* 0x000fe200017fe4ff */
[----:B------:R-:W-:Y:S01]  /*155840*/  IMAD R54, R136, -0x39c4fa40, R198 ;  /* 0xc63b05c088367824 */ /* 0x000fe200078e02c6 */
[----:B------:R-:W-:Y:S01]  /*155850*/  IADD3 RZ, P2, PT, R200, R186, RZ ;  /* 0x000000bac8ff7210 */ /* 0x000fe20007f5e0ff */
[----:B------:R-:W-:-:S04]  /*155860*/  IMAD.WIDE.U32 R162, R113, -0x45f6b800, RZ ;  /* 0xba09480071a27825 */ /* 0x000fc800078e00ff */
[----:B------:R-:W-:Y:S02]  /*155870*/  IMAD.X R235, RZ, RZ, RZ, P3 ;  /* 0x000000ffffeb7224 */ /* 0x000fe400018e06ff */
[----:B------:R-:W-:Y:S02]  /*155880*/  IMAD.IADD R237, R54, 0x1, R187 ;  /* 0x0000000136ed7824 */ /* 0x000fe400078e02bb */
[C-C-:B------:R-:W-:Y:S02]  /*155890*/  IMAD R227, R142.reuse, 0x170b5d44, R16.reuse ;  /* 0x170b5d448ee37824 */ /* 0x140fe400078e0210 */
[C---:B------:R-:W-:Y:S01]  /*1558a0*/  IMAD R225, R142.reuse, 0x170b5d44, R16 ;  /* 0x170b5d448ee17824 */ /* 0x040fe200078e0210 */
[----:B------:R-:W-:Y:S01]  /*1558b0*/  IADD3.X RZ, P2, PT, R201, R237, RZ, P2, !PT ;  /* 0x000000edc9ff7210 */ /* 0x000fe2000175e4ff */
[----:B------:R-:W-:-:S03]  /*1558c0*/  IMAD.WIDE.U32 R54, R142, 0x30000000, RZ ;  /* 0x300000008e367825 */ /* 0x000fc600078e00ff */
[----:B------:R-:W-:Y:S01]  /*1558d0*/  IADD3.X R111, P2, PT, R111, R184, RZ, P2, !PT ;  /* 0x000000b86f6f7210 */ /* 0x000fe2000175e4ff */
[C---:B------:R-:W-:Y:S01]  /*1558e0*/  IMAD.WIDE.U32 R16, P3, R142.reuse, 0x170b5d44, R16 ;  /* 0x170b5d448e107825 */ /* 0x040fe20007860010 */
[----:B------:R-:W-:Y:S02]  /*1558f0*/  IADD3 R227, PT, PT, R227, R55, RZ ;  /* 0x00000037e3e37210 */ /* 0x000fe40007ffe0ff */
[----:B------:R-:W-:Y:S01]  /*155900*/  IADD3.X R65, P2, PT, R65, R185, RZ, P2, !PT ;  /* 0x000000b941417210 */ /* 0x000fe2000175e4ff */
[C-C-:B------:R-:W-:Y:S02]  /*155910*/  IMAD R224, R142.reuse, 0x1ef3622f, R162.reuse ;  /* 0x1ef3622f8ee07824 */ /* 0x140fe400078e02a2 */
[----:B------:R-:W-:Y:S02]  /*155920*/  IMAD R226, R142, 0x1ef3622f, R162 ;  /* 0x1ef3622f8ee27824 */ /* 0x000fe400078e02a2 */
[----:B------:R-:W-:-:S04]  /*155930*/  IMAD.WIDE.U32.X R216, R113, -0x7af74000, R32, P5 ;  /* 0x8508c00071d87825 */ /* 0x000fc800028e0420 */
[----:B------:R-:W-:Y:S01]  /*155940*/  IMAD.WIDE.U32 R162, P5, R142, 0x1ef3622f, R162 ;  /* 0x1ef3622f8ea27825 */ /* 0x000fe200078a00a2 */
[----:B------:R-:W-:-:S03]  /*155950*/  IADD3.X R239, P1, PT, RZ, R216, RZ, P1, !PT ;  /* 0x000000d8ffef7210 */ /* 0x000fc60000f3e4ff */
[----:B------:R-:W-:Y:S01]  /*155960*/  IMAD.WIDE.U32 R186, R142, -0x45f6b800, RZ ;  /* 0xba0948008eba7825 */ /* 0x000fe200078e00ff */
[----:B------:R-:W-:-:S03]  /*155970*/  IADD3.X R216, P1, PT, RZ, R217, RZ, P1, !PT ;  /* 0x000000d9ffd87210 */ /* 0x000fc60000f3e4ff */
[----:B------:R-:W-:Y:S01]  /*155980*/  IMAD.X R211, RZ, RZ, RZ, P3 ;  /* 0x000000ffffd37224 */ /* 0x000fe200018e06ff */
[----:B------:R-:W-:Y:S01]  /*155990*/  IADD3 RZ, P3, PT, R16, R55, RZ ;  /* 0x0000003710ff7210 */ /* 0x000fe20007f7e0ff */
[----:B------:R-:W-:Y:S01]  /*1559a0*/  IMAD.X R33, RZ, RZ, RZ, P5 ;  /* 0x000000ffff217224 */ /* 0x000fe200028e06ff */
[----:B------:R-:W-:Y:S01]  /*1559b0*/  IADD3 RZ, P5, PT, R162, R187, RZ ;  /* 0x000000bba2ff7210 */ /* 0x000fe20007fbe0ff */
[----:B------:R-:W-:Y:S01]  /*1559c0*/  IMAD.MOV.U32 R210, RZ, RZ, R17 ;  /* 0x000000ffffd27224 */ /* 0x000fe200078e0011 */
[----:B------:R-:W-:Y:S01]  /*1559d0*/  IADD3.X R162, P4, PT, R235, R47, RZ, P4, !PT ;  /* 0x0000002feba27210 */ /* 0x000fe2000279e4ff */
[-C--:B------:R-:W-:Y:S02]  /*1559e0*/  IMAD R115, R85, R60.reuse, R236 ;  /* 0x0000003c55737224 */ /* 0x080fe400078e02ec */
[----:B------:R-:W-:-:S04]  /*1559f0*/  IMAD.WIDE.U32 R16, R80, R60, R58 ;  /* 0x0000003c50107225 */ /* 0x000fc800078e003a */
[----:B------:R-:W-:Y:S01]  /*155a00*/  IMAD R56, R85, R60, R236 ;  /* 0x0000003c55387224 */ /* 0x000fe200078e02ec */
[----:B------:R-:W-:Y:S01]  /*155a10*/  IADD3.X R16, P4, PT, R229, R16, RZ, P4, !PT ;  /* 0x00000010e5107210 */ /* 0x000fe2000279e4ff */
[----:B------:R-:W-:Y:S02]  /*155a20*/  IMAD.IADD R115, R17, 0x1, R115 ;  /* 0x0000000111737824 */ /* 0x000fe400078e0273 */
[----:B------:R-:W-:Y:S02]  /*155a30*/  IMAD.IADD R31, R56, 0x1, R31 ;  /* 0x00000001381f7824 */ /* 0x000fe400078e021f */
[C---:B------:R-:W-:Y:S01]  /*155a40*/  IMAD.WIDE.U32.X R210, R113.reuse, 0x170b5d44, R210, P3 ;  /* 0x170b5d4471d27825 */ /* 0x040fe200018e04d2 */
[----:B------:R-:W-:Y:S02]  /*155a50*/  IADD3 RZ, P3, PT, R58, R30, RZ ;  /* 0x0000001e3aff7210 */ /* 0x000fe40007f7e0ff */
[----:B------:R-:W-:Y:S01]  /*155a60*/  IADD3.X R17, P4, PT, R162, R115, RZ, P4, !PT ;  /* 0x00000073a2117210 */ /* 0x000fe2000279e4ff */
[----:B------:R-:W-:Y:S01]  /*155a70*/  IMAD.WIDE.U32 R46, R113, 0xf5138f, RZ ;  /* 0x00f5138f712e7825 */ /* 0x000fe200078e00ff */
[----:B------:R-:W-:-:S03]  /*155a80*/  IADD3.X RZ, P3, PT, R59, R31, RZ, P3, !PT ;  /* 0x0000001f3bff7210 */ /* 0x000fc60001f7e4ff */
[----:B------:R-:W-:Y:S01]  /*155a90*/  IMAD.MOV.U32 R32, RZ, RZ, R163 ;  /* 0x000000ffff207224 */ /* 0x000fe200078e00a3 */
[----:B------:R-:W-:Y:S01]  /*155aa0*/  IADD3.X R56, P3, PT, R57, R6, RZ, P3, !PT ;  /* 0x0000000639387210 */ /* 0x000fe20001f7e4ff */
[CCC-:B------:R-:W-:Y:S02]  /*155ab0*/  IMAD R137, R84.reuse, R60.reuse, R234.reuse ;  /* 0x0000003c54897224 */ /* 0x1c0fe400078e02ea */
[----:B------:R-:W-:Y:S01]  /*155ac0*/  IMAD R139, R84, R60, R234 ;  /* 0x0000003c548b7224 */ /* 0x000fe200078e02ea */
[----:B------:R-:W-:Y:S01]  /*155ad0*/  IADD3.X R234, P4, PT, RZ, RZ, RZ, P4, !PT ;  /* 0x000000ffffea7210 */ /* 0x000fe2000279e4ff */
[--C-:B------:R-:W-:Y:S01]  /*155ae0*/  IMAD R115, R142, 0x1a22d9f3, R46.reuse ;  /* 0x1a22d9f38e737824 */ /* 0x100fe200078e022e */
[----:B------:R-:W-:Y:S01]  /*155af0*/  IADD3.X R218, P3, PT, R218, R7, RZ, P3, !PT ;  /* 0x00000007dada7210 */ /* 0x000fe20001f7e4ff */
[----:B------:R-:W-:Y:S01]  /*155b00*/  IMAD R217, R142, 0x1a22d9f3, R46 ;  /* 0x1a22d9f38ed97824 */ /* 0x000fe200078e022e */
[----:B------:R-:W-:Y:S01]  /*155b10*/  IADD3.X R235, PT, PT, RZ, RZ, RZ, P4, !PT ;  /* 0x000000ffffeb7210 */ /* 0x000fe200027fe4ff */
[----:B------:R-:W-:Y:S01]  /*155b20*/  IMAD.WIDE.U32.X R162, R113, 0x1ef3622f, R32, P5 ;  /* 0x1ef3622f71a27825 */ /* 0x000fe200028e0420 */
[----:B------:R-:W-:-:S03]  /*155b30*/  IADD3.X R56, P3, PT, R56, R63, RZ, P3, !PT ;  /* 0x0000003f38387210 */ /* 0x000fc60001f7e4ff */
[----:B------:R-:W-:Y:S01]  /*155b40*/  IMAD.WIDE.U32 R30, R113, 0x6ca1493b, RZ ;  /* 0x6ca1493b711e7825 */ /* 0x000fe200078e00ff */
[----:B------:R-:W-:-:S03]  /*155b50*/  IADD3.X R57, P3, PT, R218, R61, RZ, P3, !PT ;  /* 0x0000003dda397210 */ /* 0x000fc60001f7e4ff */
[----:B------:R-:W-:-:S04]  /*155b60*/  IMAD.WIDE.U32 R46, P5, R142, 0x1a22d9f3, R46 ;  /* 0x1a22d9f38e2e7825 */ /* 0x000fc800078a002e */
[----:B------:R-:W-:-:S04]  /*155b70*/  IMAD.WIDE.U32 R58, R142, 0xf5138f, RZ ;  /* 0x00f5138f8e3a7825 */ /* 0x000fc800078e00ff */
[--C-:B------:R-:W-:Y:S01]  /*155b80*/  IMAD R230, R142, -0x39c4fa40, R30.reuse ;  /* 0xc63b05c08ee67824 */ /* 0x100fe200078e021e */
[----:B------:R-:W-:Y:S01]  /*155b90*/  IADD3 RZ, P4, PT, R46, R59, RZ ;  /* 0x0000003b2eff7210 */ /* 0x000fe20007f9e0ff */
[C-C-:B------:R-:W-:Y:S02]  /*155ba0*/  IMAD R229, R142.reuse, -0x39c4fa40, R30.reuse ;  /* 0xc63b05c08ee57824 */ /* 0x140fe400078e021e */
[----:B------:R-:W-:Y:S02]  /*155bb0*/  IMAD.X R33, RZ, RZ, RZ, P5 ;  /* 0x000000ffff217224 */ /* 0x000fe400028e06ff */
[----:B------:R-:W-:Y:S02]  /*155bc0*/  IMAD.MOV.U32 R32, RZ, RZ, R47 ;  /* 0x000000ffff207224 */ /* 0x000fe400078e002f */
[----:B------:R-:W-:-:S04]  /*155bd0*/  IMAD.WIDE.U32 R30, P5, R142, -0x39c4fa40, R30 ;  /* 0xc63b05c08e1e7825 */ /* 0x000fc800078a001e */
[----:B------:R-:W-:-:S04]  /*155be0*/  IMAD.WIDE.U32 R46, R142, 0x6ca1493b, RZ ;  /* 0x6ca1493b8e2e7825 */ /* 0x000fc800078e00ff */
[----:B------:R-:W-:Y:S01]  /*155bf0*/  IMAD.X R7, RZ, RZ, RZ, P5 ;  /* 0x000000ffff077224 */ /* 0x000fe200028e06ff */
[----:B------:R-:W-:Y:S01]  /*155c00*/  IADD3 RZ, P5, PT, R30, R47, RZ ;  /* 0x0000002f1eff7210 */ /* 0x000fe20007fbe0ff */
[C---:B------:R-:W-:Y:S02]  /*155c10*/  IMAD R168, R138.reuse, 0x1ef3622f, R168 ;  /* 0x1ef3622f8aa87824 */ /* 0x040fe400078e02a8 */
[----:B------:R-:W-:-:S04]  /*155c20*/  IMAD.WIDE.U32 R170, R138, -0x45f6b800, R170 ;  /* 0xba0948008aaa7825 */ /* 0x000fc800078e00aa */
[----:B------:R-:W-:Y:S01]  /*155c30*/  IMAD.MOV.U32 R6, RZ, RZ, R31 ;  /* 0x000000ffff067224 */ /* 0x000fe200078e001f */
[----:B------:R-:W-:Y:S01]  /*155c40*/  IADD3.X R170, P1, PT, R239, R170, RZ, P1, !PT ;  /* 0x000000aaefaa7210 */ /* 0x000fe20000f3e4ff */
[----:B------:R-:W-:-:S04]  /*155c50*/  IMAD.WIDE.U32 R30, R113, 0x17c510ea, RZ ;  /* 0x17c510ea711e7825 */ /* 0x000fc800078e00ff */
[----:B------:R-:W-:Y:S02]  /*155c60*/  IMAD.IADD R168, R171, 0x1, R168 ;  /* 0x00000001aba87824 */ /* 0x000fe400078e02a8 */
[----:B------:R-:W-:Y:S01]  /*155c70*/  IMAD.WIDE.U32.X R32, R113, 0x1a22d9f3, R32, P4 ;  /* 0x1a22d9f371207825 */ /* 0x000fe200020e0420 */
[----:B------:R-:W-:-:S03]  /*155c80*/  IADD3 RZ, P4, PT, R56, R10, RZ ;  /* 0x0000000a38ff7210 */ /* 0x000fc60007f9e0ff */
[----:B------:R-:W-:Y:S02]  /*155c90*/  IMAD.IADD R171, R137, 0x1, R11 ;  /* 0x0000000189ab7824 */ /* 0x000fe400078e020b */
[----:B------:R-:W-:-:S03]  /*155ca0*/  IMAD.WIDE.U32.X R10, R113, -0x39c4fa40, R6, P5 ;  /* 0xc63b05c0710a7825 */ /* 0x000fc600028e0406 */
[----:B------:R-:W-:Y:S01]  /*155cb0*/  IADD3.X RZ, P4, PT, R57, R171, RZ, P4, !PT ;  /* 0x000000ab39ff7210 */ /* 0x000fe2000279e4ff */
[----:B------:R-:W-:Y:S01]  /*155cc0*/  IMAD.WIDE.U32 R6, P5, R142, 0x1ae3a46, R30 ;  /* 0x01ae3a468e067825 */ /* 0x000fe200078a001e */
[----:B------:R-:W-:-:S03]  /*155cd0*/  IADD3.X R171, P1, PT, R216, R168, RZ, P1, !PT ;  /* 0x000000a8d8ab7210 */ /* 0x000fc60000f3e4ff */
[----:B------:R-:W-:-:S04]  /*155ce0*/  IMAD.WIDE.U32 R184, R142, 0x17c510ea, RZ ;  /* 0x17c510ea8eb87825 */ /* 0x000fc800078e00ff */
[----:B------:R-:W-:Y:S01]  /*155cf0*/  IMAD.X R31, RZ, RZ, RZ, P5 ;  /* 0x000000ffff1f7224 */ /* 0x000fe200028e06ff */
[-C--:B------:R-:W-:Y:S01]  /*155d00*/  IADD3 RZ, P5, PT, R6, R185.reuse, RZ ;  /* 0x000000b906ff7210 */ /* 0x080fe20007fbe0ff */
[C-C-:B------:R-:W-:Y:S02]  /*155d10*/  IMAD R63, R142.reuse, 0x1ae3a46, R30.reuse ;  /* 0x01ae3a468e3f7824 */ /* 0x140fe400078e021e */
[----:B------:R-:W-:Y:S02]  /*155d20*/  IMAD R137, R142, 0x1ae3a46, R30 ;  /* 0x01ae3a468e897824 */ /* 0x000fe400078e021e */
[----:B------:R-:W-:Y:S01]  /*155d30*/  IMAD R155, R78, R62, R228 ;  /* 0x0000003e4e9b7224 */ /* 0x000fe200078e02e4 */
[----:B------:R-:W-:Y:S01]  /*155d40*/  IADD3 R63, PT, PT, R63, R185, RZ ;  /* 0x000000b93f3f7210 */ /* 0x000fe20007ffe0ff */
[----:B------:R-:W-:Y:S01]  /*155d50*/  IMAD.MOV.U32 R30, RZ, RZ, R7 ;  /* 0x000000ffff1e7224 */ /* 0x000fe200078e0007 */
[----:B------:R-:W-:Y:S01]  /*155d60*/  IADD3.X R7, P3, PT, RZ, RZ, RZ, P3, !PT ;  /* 0x000000ffff077210 */ /* 0x000fe20001f7e4ff */
[----:B------:R-:W-:Y:S01]  /*155d70*/  IMAD.IADD R155, R155, 0x1, R41 ;  /* 0x000000019b9b7824 */ /* 0x000fe200078e0229 */
[----:B------:R-:W-:Y:S01]  /*155d80*/  IADD3.X R41, P1, PT, RZ, RZ, RZ, P1, !PT ;  /* 0x000000ffff297210 */ /* 0x000fe20000f3e4ff */
[----:B------:R-:W-:Y:S01]  /*155d90*/  IMAD.WIDE.U32.X R30, R113, 0x1ae3a46, R30, P5 ;  /* 0x01ae3a46711e7825 */ /* 0x000fe200028e041e */
[----:B------:R-:W-:-:S02]  /*155da0*/  IADD3 RZ, P5, PT, R16, R40, RZ ;  /* 0x0000002810ff7210 */ /* 0x000fc40007fbe0ff */
[----:B------:R-:W-:Y:S01]  /*155db0*/  IADD3.X R6, P4, PT, R7, R38, RZ, P4, !PT ;  /* 0x0000002607067210 */ /* 0x000fe2000279e4ff */
[C---:B------:R-:W-:Y:S01]  /*155dc0*/  IMAD R198, R136.reuse, -0x39c4fa40, R198 ;  /* 0xc63b05c088c67824 */ /* 0x040fe200078e02c6 */
[----:B------:R-:W-:Y:S01]  /*155dd0*/  IADD3.X RZ, P5, PT, R17, R155, RZ, P5, !PT ;  /* 0x0000009b11ff7210 */ /* 0x000fe20002fbe4ff */
[----:B------:R-:W-:Y:S01]  /*155de0*/  IMAD.WIDE.U32 R200, R136, 0x6ca1493b, R200 ;  /* 0x6ca1493b88c87825 */ /* 0x000fe200078e00c8 */
[----:B------:R-:W-:Y:S02]  /*155df0*/  IADD3.X R38, PT, PT, R39, RZ, RZ, P4, P3 ;  /* 0x000000ff27267210 */ /* 0x000fe400027e64ff */
        /* <DEDUP_REMOVED lines=9> */
[----:B------:R-:W-:Y:S01]  /*155e90*/  IADD3.X R113, P0, PT, RZ, RZ, RZ, P0, !PT ;  /* 0x000000ffff717210 */ /* 0x000fe2000071e4ff */
[----:B------:R-:W-:Y:S01]  /*155ea0*/  IMAD R231, R138, 0x1a22d9f3, R160 ;  /* 0x1a22d9f38ae77824 */ /* 0x000fe200078e02a0 */
[----:B------:R-:W-:Y:S01]  /*155eb0*/  IADD3.X R57, P5, PT, R44, R139, RZ, P5, !PT ;  /* 0x0000008b2c397210 */ /* 0x000fe20002fbe4ff */
[----:B------:R-:W-:Y:S01]  /*155ec0*/  IMAD.X R45, RZ, RZ, RZ, P1 ;  /* 0x000000ffff2d7224 */ /* 0x000fe200008e06ff */
[----:B------:R-:W-:Y:S01]  /*155ed0*/  IADD3 RZ, P3, PT, R170, R54, RZ ;  /* 0x00000036aaff7210 */ /* 0x000fe20007f7e0ff */
[----:B------:R-:W-:Y:S01]  /*155ee0*/  IMAD.X R39, RZ, RZ, RZ, P0 ;  /* 0x000000ffff277224 */ /* 0x000fe200000e06ff */
[----:B------:R-:W-:Y:S01]  /*155ef0*/  IADD3 RZ, P0, PT, R56, R34, RZ ;  /* 0x0000002238ff7210 */ /* 0x000fe20007f1e0ff */
[----:B------:R-:W-:Y:S01]  /*155f00*/  IMAD.IADD R231, R231, 0x1, R159 ;  /* 0x00000001e7e77824 */ /* 0x000fe200078e029f */
[----:B------:R-:W-:Y:S01]  /*155f10*/  IADD3.X R7, P5, PT, RZ, RZ, RZ, P5, !PT ;  /* 0x000000ffff077210 */ /* 0x000fe20002fbe4ff */
[----:B------:R-:W-:Y:S01]  /*155f20*/  IMAD R199, R180, R64, R212 ;  /* 0x00000040b4c77224 */ /* 0x000fe200078e02d4 */
[----:B------:R-:W-:Y:S01]  /*155f30*/  IADD3.X RZ, P4, PT, R171, R227, RZ, P3, !PT ;  /* 0x000000e3abff7210 */ /* 0x000fe20001f9e4ff */
[----:B------:R-:W-:Y:S01]  /*155f40*/  IMAD.WIDE.U32 R206, R77, R62, R206 ;  /* 0x0000003e4dce7225 */ /* 0x000fe200078e00ce */
[----:B------:R-:W-:-:S02]  /*155f50*/  IADD3.X RZ, P3, PT, R57, R165, RZ, P0, !PT ;  /* 0x000000a539ff7210 */ /* 0x000fc4000077e4ff */
[----:B------:R-:W-:Y:S01]  /*155f60*/  IADD3 RZ, P1, PT, R200, R158, RZ ;  /* 0x0000009ec8ff7210 */ /* 0x000fe20007f3e0ff */
[----:B------:R-:W-:Y:S01]  /*155f70*/  IMAD.X R35, RZ, RZ, RZ, P5 ;  /* 0x000000ffff237224 */ /* 0x000fe200028e06ff */
[----:B------:R-:W-:Y:S01]  /*155f80*/  IADD3.X R7, P3, PT, R7, R42, RZ, P3, !PT ;  /* 0x0000002a07077210 */ /* 0x000fe20001f7e4ff */
[----:B------:R-:W-:Y:S01]  /*155f90*/  IMAD.IADD R199, R199, 0x1, R135 ;  /* 0x00000001c7c77824 */ /* 0x000fe200078e0287 */
[----:B------:R-:W-:Y:S01]  /*155fa0*/  IADD3.X R41, P4, PT, R41, R210, RZ, P4, !PT ;  /* 0x000000d229297210 */ /* 0x000fe2000279e4ff */
[----:B------:R-:W-:Y:S01]  /*155fb0*/  IMAD.IADD R207, R207, 0x1, R143 ;  /* 0x00000001cfcf7824 */ /* 0x000fe200078e028f */
[----:B------:R-:W-:Y:S01]  /*155fc0*/  IADD3.X R35, P3, PT, R35, R43, RZ, P3, !PT ;  /* 0x0000002b23237210 */ /* 0x000fe20001f7e4ff */
[C---:B------:R-:W-:Y:S01]  /*155fd0*/  IMAD R160, R138.reuse, 0x1a22d9f3, R160 ;  /* 0x1a22d9f38aa07824 */ /* 0x040fe200078e02a0 */
[----:B------:R-:W-:Y:S01]  /*155fe0*/  IADD3.X RZ, P1, PT, R201, R231, RZ, P1, !PT ;  /* 0x000000e7c9ff7210 */ /* 0x000fe20000f3e4ff */
[----:B------:R-:W-:Y:S01]  /*155ff0*/  IMAD.WIDE.U32 R200, R138, 0xf5138f, R200 ;  /* 0x00f5138f8ac87825 */ /* 0x000fe200078e00c8 */
[----:B------:R-:W-:-:S02]  /*156000*/  IADD3.X R6, P3, PT, R7, R6, RZ, P3, !PT ;  /* 0x0000000607067210 */ /* 0x000fc40001f7e4ff */
[----:B------:R-:W-:Y:S01]  /*156010*/  IADD3 RZ, P0, PT, R206, R134, RZ ;  /* 0x00000086ceff7210 */ /* 0x000fe20007f1e0ff */
[----:B------:R-:W-:Y:S01]  /*156020*/  IMAD.WIDE.U32 R170, R142, 0x30000000, R170 ;  /* 0x300000008eaa7825 */ /* 0x000fe200078e00aa */
[----:B------:R-:W-:Y:S02]  /*156030*/  IADD3 RZ, P5, PT, R6, R36, RZ ;  /* 0x0000002406ff7210 */ /* 0x000fe40007fbe0ff */
[----:B------:R-:W-:Y:S01]  /*156040*/  IADD3.X R7, P3, PT, R35, R38, RZ, P3, !PT ;  /* 0x0000002623077210 */ /* 0x000fe20001f7e4ff */
[----:B------:R-:W-:Y:S01]  /*156050*/  IMAD.IADD R160, R201, 0x1, R160 ;  /* 0x00000001c9a07824 */ /* 0x000fe200078e02a0 */
[----:B------:R-:W-:Y:S01]  /*156060*/  IADD3.X R45, P4, PT, R45, R211, RZ, P4, !PT ;  /* 0x000000d32d2d7210 */ /* 0x000fe2000279e4ff */
[----:B------:R-:W-:Y:S01]  /*156070*/  IMAD.IADD R225, R171, 0x1, R225 ;  /* 0x00000001abe17824 */ /* 0x000fe200078e02e1 */
[----:B------:R-:W-:Y:S01]  /*156080*/  IADD3.X RZ, P0, PT, R207, R199, RZ, P0, !PT ;  /* 0x000000c7cfff7210 */ /* 0x000fe2000071e4ff */
[----:B------:R-:W-:Y:S01]  /*156090*/  IMAD.WIDE.U32 R206, R179, R64, R206 ;  /* 0x00000040b3ce7225 */ /* 0x000fe200078e00ce */
[----:B------:R-:W-:-:S02]  /*1560a0*/  IADD3.X RZ, P5, PT, R7, R183, RZ, P5, !PT ;  /* 0x000000b707ff7210 */ /* 0x000fc40002fbe4ff */
[----:B------:R-:W-:Y:S01]  /*1560b0*/  IADD3.X R37, P3, PT, RZ, RZ, RZ, P3, !PT ;  /* 0x000000ffff257210 */ /* 0x000fe20001f7e4ff */
[----:B------:R-:W-:Y:S01]  /*1560c0*/  IMAD.IADD R38, R207, 0x1, R203 ;  /* 0x00000001cf267824 */ /* 0x000fe200078e02cb */
[----:B------:R-:W-:Y:S01]  /*1560d0*/  IADD3.X R200, P4, PT, R41, R200, RZ, P4, !PT ;  /* 0x000000c829c87210 */ /* 0x000fe2000279e4ff */
[C---:B------:R-:W-:Y:S01]  /*1560e0*/  IMAD.WIDE.U32 R34, R170.reuse, -0x1, RZ ;  /* 0xffffffffaa227825 */ /* 0x040fe200078e00ff */
[----:B------:R-:W-:Y:S02]  /*1560f0*/  IADD3.X R134, P5, PT, R37, R48, RZ, P5, !PT ;  /* 0x0000003025867210 */ /* 0x000fe40002fbe4ff */
[----:B------:R-:W-:Y:S01]  /*156100*/  IADD3.X R113, P1, PT, R113, R156, RZ, P1, !PT ;  /* 0x0000009c71717210 */ /* 0x000fe20000f3e4ff */
[----:B------:R-:W-:Y:S01]  /*156110*/  IMAD R41, R170, -0x7af74001, -R225 ;  /* 0x8508bfffaa297824 */ /* 0x000fe200078e0ae1 */
[----:B------:R-:W-:Y:S01]  /*156120*/  IADD3.X R201, P4, PT, R45, R160, RZ, P4, !PT ;  /* 0x000000a02dc97210 */ /* 0x000fe2000279e4ff */
[----:B------:R-:W-:Y:S01]  /*156130*/  IMAD.WIDE.U32 R60, R81, R62, R208 ;  /* 0x0000003e513c7225 */ /* 0x000fe200078e00d0 */
[----:B------:R-:W-:-:S02]  /*156140*/  IADD3.X R206, P2, PT, R111, R206, RZ, P2, !PT ;  /* 0x000000ce6fce7210 */ /* 0x000fc4000175e4ff */
[----:B------:R-:W-:Y:S01]  /*156150*/  IADD3.X R111, PT, PT, R49, RZ, RZ, P5, P3 ;  /* 0x000000ff316f7210 */ /* 0x000fe20002fe64ff */
[----:B------:R-:W-:Y:S01]  /*156160*/  IMAD.IADD R35, R35, 0x1, R41 ;  /* 0x0000000123237824 */ /* 0x000fe200078e0229 */
[----:B------:R-:W-:Y:S01]  /*156170*/  IADD3.X R156, P1, PT, R39, R157, RZ, P1, !PT ;  /* 0x0000009d279c7210 */ /* 0x000fe20000f3e4ff */
[----:B------:R-:W-:Y:S01]  /*156180*/  IMAD R161, R78, R62, R228 ;  /* 0x0000003e4ea17224 */ /* 0x000fe200078e02e4 */
[----:B------:R-:W-:Y:S01]  /*156190*/  IADD3.X R159, P5, PT, RZ, RZ, RZ, P4, !PT ;  /* 0x000000ffff9f7210 */ /* 0x000fe200027be4ff */
[----:B------:R-:W-:Y:S01]  /*1561a0*/  IMAD.WIDE.U32 R40, R35, 0x1, RZ ;  /* 0x0000000123287825 */ /* 0x000fe200078e00ff */
[----:B------:R-:W-:Y:S02]  /*1561b0*/  IADD3.X R39, P4, PT, RZ, R124, RZ, P0, !PT ;  /* 0x0000007cff277210 */ /* 0x000fe4000079e4ff */
[----:B------:R-:W-:Y:S01]  /*1561c0*/  IADD3.X R207, P2, PT, R65, R38, RZ, P2, !PT ;  /* 0x0000002641cf7210 */ /* 0x000fe2000175e4ff */
[----:B------:R-:W-:Y:S01]  /*1561d0*/  IMAD R228, R136, 0x1ae3a46, R182 ;  /* 0x01ae3a4688e47824 */ /* 0x000fe200078e02b6 */
[----:B------:R-:W-:Y:S01]  /*1561e0*/  IADD3.X R124, P4, PT, RZ, R125, RZ, P4, !PT ;  /* 0x0000007dff7c7210 */ /* 0x000fe2000279e4ff */
[----:B------:R-:W-:Y:S01]  /*1561f0*/  IMAD R149, R76, R62, R232 ;  /* 0x0000003e4c957224 */ /* 0x000fe200078e02e8 */
[----:B------:R-:W-:Y:S01]  /*156200*/  IADD3.X R183, P2, PT, RZ, RZ, RZ, P2, !PT ;  /* 0x000000ffffb77210 */ /* 0x000fe2000175e4ff */
[----:B------:R-:W-:Y:S01]  /*156210*/  IMAD.X R157, RZ, RZ, RZ, P5 ;  /* 0x000000ffff9d7224 */ /* 0x000fe200028e06ff */
[----:B------:R-:W-:Y:S01]  /*156220*/  IADD3.X R60, P4, PT, R39, R60, RZ, P4, !PT ;  /* 0x0000003c273c7210 */ /* 0x000fe2000279e4ff */
[----:B------:R-:W-:Y:S01]  /*156230*/  IMAD.IADD R43, R228, 0x1, R175 ;  /* 0x00000001e42b7824 */ /* 0x000fe200078e02af */
[----:B------:R-:W-:Y:S01]  /*156240*/  IADD3 R149, PT, PT, R61, R149, RZ ;  /* 0x000000953d957210 */ /* 0x000fe20007ffe0ff */
[----:B------:R-:W-:Y:S01]  /*156250*/  IMAD.X R165, RZ, RZ, RZ, P2 ;  /* 0x000000ffffa57224 */ /* 0x000fe200010e06ff */
[----:B------:R-:W-:Y:S01]  /*156260*/  IADD3 RZ, P2, PT, R206, R174, RZ ;  /* 0x000000aeceff7210 */ /* 0x000fe20007f5e0ff */
[----:B------:R-:W-:Y:S01]  /*156270*/  IMAD.WIDE.U32 R38, R35, 0x30000000, RZ ;  /* 0x3000000023267825 */ /* 0x000fe200078e00ff */
[----:B------:R-:W-:-:S02]  /*156280*/  IADD3 RZ, P3, PT, R200, R186, RZ ;  /* 0x000000bac8ff7210 */ /* 0x000fc40007f7e0ff */
[----:B------:R-:W-:Y:S01]  /*156290*/  IADD3.X RZ, P2, PT, R207, R43, RZ, P2, !PT ;  /* 0x0000002bcfff7210 */ /* 0x000fe2000175e4ff */
[----:B------:R-:W-:Y:S01]  /*1562a0*/  IMAD.WIDE.U32 R54, P5, R34, -0x7af74000, R40 ;  /* 0x8508c00022367825 */ /* 0x000fe200078a0028 */
[----:B------:R-:W-:Y:S02]  /*1562b0*/  IADD3.X R61, P4, PT, R124, R149, RZ, P4, !PT ;  /* 0x000000957c3d7210 */ /* 0x000fe4000279e4ff */
[----:B------:R-:W-:Y:S01]  /*1562c0*/  IADD3.X R183, P2, PT, R183, R172, RZ, P2, !PT ;  /* 0x000000acb7b77210 */ /* 0x000fe2000175e4ff */
[----:B------:R-:W-:Y:S01]  /*1562d0*/  IMAD.IADD R45, R224, 0x1, R187 ;  /* 0x00000001e02d7824 */ /* 0x000fe200078e02bb */
[----:B------:R-:W-:Y:S01]  /*1562e0*/  IADD3.X R155, P4, PT, RZ, RZ, RZ, P4, !PT ;  /* 0x000000ffff9b7210 */ /* 0x000fe2000279e4ff */
[----:B------:R-:W-:Y:S01]  /*1562f0*/  IMAD.X R49, RZ, RZ, RZ, P5 ;  /* 0x000000ffff317224 */ /* 0x000fe200028e06ff */
[----:B------:R-:W-:Y:S01]  /*156300*/  IADD3.X R173, P2, PT, R165, R173, RZ, P2, !PT ;  /* 0x000000ada5ad7210 */ /* 0x000fe2000175e4ff */
[----:B------:R-:W-:Y:S01]  /*156310*/  IMAD.WIDE.U32 R36, R34, 0x1, RZ ;  /* 0x0000000122247825 */ /* 0x000fe200078e00ff */
[----:B------:R-:W-:-:S03]  /*156320*/  IADD3.X RZ, P3, PT, R201, R45, RZ, P3, !PT ;  /* 0x0000002dc9ff7210 */ /* 0x000fc60001f7e4ff */
[----:B------:R-:W-:Y:S01]  /*156330*/  IMAD.WIDE.U32 R42, P5, R34, 0x170b5d44, R38 ;  /* 0x170b5d44222a7825 */ /* 0x000fe200078a0026 */
[----:B------:R-:W-:Y:S02]  /*156340*/  IADD3 RZ, P0, PT, R170, R36, RZ ;  /* 0x00000024aaff7210 */ /* 0x000fe40007f1e0ff */
[----:B------:R-:W-:Y:S01]  /*156350*/  IADD3.X R175, P3, PT, R159, R162, RZ, P3, !PT ;  /* 0x000000a29faf7210 */ /* 0x000fe20001f7e4ff */
[C-C-:B------:R-:W-:Y:S02]  /*156360*/  IMAD R65, R34.reuse, 0x170b5d44, R38.reuse ;  /* 0x170b5d4422417824 */ /* 0x140fe400078e0226 */
[C---:B------:R-:W-:Y:S01]  /*156370*/  IMAD R135, R34.reuse, 0x170b5d44, R38 ;  /* 0x170b5d4422877824 */ /* 0x040fe200078e0226 */
[----:B------:R-:W-:Y:S01]  /*156380*/  IADD3.X R174, P3, PT, R157, R163, RZ, P3, !PT ;  /* 0x000000a39dae7210 */ /* 0x000fe20001f7e4ff */
[----:B------:R-:W-:Y:S01]  /*156390*/  IMAD.X R41, RZ, RZ, RZ, P5 ;  /* 0x000000ffff297224 */ /* 0x000fe200028e06ff */
[----:B------:R-:W-:Y:S01]  /*1563a0*/  IADD3 RZ, P5, PT, R37, R54, RZ ;  /* 0x0000003625ff7210 */ /* 0x000fe20007fbe0ff */
[----:B------:R-:W-:-:S04]  /*1563b0*/  IMAD.WIDE.U32 R44, R34, 0x30000000, RZ ;  /* 0x30000000222c7825 */ /* 0x000fc800078e00ff */
[----:B------:R-:W-:-:S04]  /*1563c0*/  IMAD.WIDE.U32 R38, R35, -0x45f6b800, RZ ;  /* 0xba09480023267825 */ /* 0x000fc800078e00ff */
[----:B------:R-:W-:Y:S02]  /*1563d0*/  IMAD.MOV.U32 R48, RZ, RZ, R55 ;  /* 0x000000ffff307224 */ /* 0x000fe400078e0037 */
[----:B------:R-:W-:Y:S02]  /*1563e0*/  IMAD R36, R34, -0x7af74000, R40 ;  /* 0x8508c00022247824 */ /* 0x000fe400078e0228 */
[----:B------:R-:W-:Y:S01]  /*1563f0*/  IMAD.X R139, RZ, RZ, RZ, P4 ;  /* 0x000000ffff8b7224 */ /* 0x000fe200020e06ff */
[----:B------:R-:W-:Y:S01]  /*156400*/  IADD3 RZ, P4, PT, R42, R45, RZ ;  /* 0x0000002d2aff7210 */ /* 0x000fe20007f9e0ff */
[----:B------:R-:W-:Y:S01]  /*156410*/  IMAD.MOV.U32 R40, RZ, RZ, R43 ;  /* 0x000000ffff287224 */ /* 0x000fe200078e002b */
[----:B------:R-:W-:Y:S01]  /*156420*/  IADD3 R162, PT, PT, R37, R36, RZ ;  /* 0x0000002425a27210 */ /* 0x000fe20007ffe0ff */
[C-C-:B------:R-:W-:Y:S02]  /*156430*/  IMAD R149, R34.reuse, 0x1ef3622f, R38.reuse ;  /* 0x1ef3622f22957824 */ /* 0x140fe400078e0226 */
[----:B------:R-:W-:Y:S01]  /*156440*/  IMAD R143, R34, 0x1ef3622f, R38 ;  /* 0x1ef3622f228f7824 */ /* 0x000fe200078e0226 */
[----:B------:R-:W-:Y:S01]  /*156450*/  IADD3.X RZ, P0, PT, R225, R162, RZ, P0, !PT ;  /* 0x000000a2e1ff7210 */ /* 0x000fe2000071e4ff */
[----:B------:R-:W-:-:S04]  /*156460*/  IMAD.WIDE.U32.X R48, R35, -0x7af74000, R48, P5 ;  /* 0x8508c00023307825 */ /* 0x000fc800028e0430 */
[----:B------:R-:W-:-:S04]  /*156470*/  IMAD.WIDE.U32 R38, P5, R34, 0x1ef3622f, R38 ;  /* 0x1ef3622f22267825 */ /* 0x000fc800078a0026 */
[----:B------:R-:W-:-:S04]  /*156480*/  IMAD.WIDE.U32 R42, R34, -0x45f6b800, RZ ;  /* 0xba094800222a7825 */ /* 0x000fc800078e00ff */
[----:B------:R-:W-:Y:S01]  /*156490*/  IMAD.X R55, RZ, RZ, RZ, P5 ;  /* 0x000000ffff377224 */ /* 0x000fe200028e06ff */
[----:B------:R-:W-:Y:S01]  /*1564a0*/  IADD3 RZ, P5, PT, R38, R43, RZ ;  /* 0x0000002b26ff7210 */ /* 0x000fe20007fbe0ff */
[----:B------:R-:W-:-:S04]  /*1564b0*/  IMAD.WIDE.U32 R124, R35, 0xf5138f, RZ ;  /* 0x00f5138f237c7825 */ /* 0x000fc800078e00ff */
[----:B------:R-:W-:Y:S02]  /*1564c0*/  IMAD.MOV.U32 R54, RZ, RZ, R39 ;  /* 0x000000ffff367224 */ /* 0x000fe400078e0027 */
[C---:B------:R-:W-:Y:S02]  /*1564d0*/  IMAD R182, R136.reuse, 0x1ae3a46, R182 ;  /* 0x01ae3a4688b67824 */ /* 0x040fe400078e02b6 */
[----:B------:R-:W-:-:S04]  /*1564e0*/  IMAD.WIDE.U32 R206, R136, 0x17c510ea, R206 ;  /* 0x17c510ea88ce7825 */ /* 0x000fc800078e00ce */
[C-C-:B------:R-:W-:Y:S01]  /*1564f0*/  IMAD R160, R34.reuse, 0x1a22d9f3, R124.reuse ;  /* 0x1a22d9f322a07824 */ /* 0x140fe200078e027c */
[----:B------:R-:W-:Y:S01]  /*156500*/  IADD3.X R206, P1, PT, R113, R206, RZ, P1, !PT ;  /* 0x000000ce71ce7210 */ /* 0x000fe20000f3e4ff */
[----:B------:R-:W-:Y:S02]  /*156510*/  IMAD R136, R34, 0x1a22d9f3, R124 ;  /* 0x1a22d9f322887824 */ /* 0x000fe400078e027c */
[----:B------:R-:W-:-:S04]  /*156520*/  IMAD.WIDE.U32.X R54, R35, 0x1ef3622f, R54, P5 ;  /* 0x1ef3622f23367825 */ /* 0x000fc800028e0436 */
[----:B------:R-:W-:-:S04]  /*156530*/  IMAD.WIDE.U32 R124, P5, R34, 0x1a22d9f3, R124 ;  /* 0x1a22d9f3227c7825 */ /* 0x000fc800078a007c */
[----:B------:R-:W-:-:S04]  /*156540*/  IMAD.WIDE.U32 R36, R34, 0xf5138f, RZ ;  /* 0x00f5138f22247825 */ /* 0x000fc800078e00ff */
[----:B------:R-:W-:Y:S02]  /*156550*/  IMAD.IADD R157, R207, 0x1, R182 ;  /* 0x00000001cf9d7824 */ /* 0x000fe400078e02b6 */
[----:B------:R-:W-:Y:S01]  /*156560*/  IMAD.X R39, RZ, RZ, RZ, P5 ;  /* 0x000000ffff277224 */ /* 0x000fe200028e06ff */
[----:B------:R-:W-:Y:S01]  /*156570*/  IADD3 RZ, P5, PT, R124, R37, RZ ;  /* 0x000000257cff7210 */ /* 0x000fe20007fbe0ff */
[----:B------:R-:W-:Y:S01]  /*156580*/  IMAD R212, R79, R64, R214 ;  /* 0x000000404fd47224 */ /* 0x000fe200078e02d6 */
[----:B------:R-:W-:Y:S01]  /*156590*/  IADD3.X R207, P1, PT, R156, R157, RZ, P1, !PT ;  /* 0x0000009d9ccf7210 */ /* 0x000fe20000f3e4ff */
[----:B------:R-:W-:-:S03]  /*1565a0*/  IMAD.WIDE.U32 R158, R35, 0x6ca1493b, RZ ;  /* 0x6ca1493b239e7825 */ /* 0x000fc600078e00ff */
[----:B------:R-:W-:Y:S01]  /*1565b0*/  IADD3.X R199, P1, PT, RZ, RZ, RZ, P1, !PT ;  /* 0x000000ffffc77210 */ /* 0x000fe20000f3e4ff */
[----:B------:R-:W-:Y:S02]  /*1565c0*/  IMAD.MOV.U32 R38, RZ, RZ, R125 ;  /* 0x000000ffff267224 */ /* 0x000fe400078e007d */
[----:B------:R-:W-:Y:S02]  /*1565d0*/  IMAD.IADD R187, R212, 0x1, R129 ;  /* 0x00000001d4bb7824 */ /* 0x000fe400078e0281 */
        /* <DEDUP_REMOVED lines=10> */
[----:B------:R-:W-:Y:S02]  /*156680*/  IMAD R232, R138, -0x39c4fa40, R154 ;  /* 0xc63b05c08ae87824 */ /* 0x000fe400078e029a */
[----:B------:R-:W-:Y:S02]  /*156690*/  IMAD.X R163, RZ, RZ, RZ, P5 ;  /* 0x000000ffffa37224 */ /* 0x000fe400028e06ff */
[----:B------:R-:W-:Y:S01]  /*1566a0*/  IMAD.MOV.U32 R162, RZ, RZ, R39 ;  /* 0x000000ffffa27224 */ /* 0x000fe200078e0027 */
[----:B------:R-:W-:Y:S01]  /*1566b0*/  IADD3 R39, PT, PT, R232, R153, RZ ;  /* 0x00000099e8277210 */ /* 0x000fe20007ffe0ff */
[-C--:B------:R-:W-:Y:S02]  /*1566c0*/  IMAD R213, R79, R64.reuse, R214 ;  /* 0x000000404fd57224 */ /* 0x080fe400078e02d6 */
[----:B------:R-:W-:-:S04]  /*1566d0*/  IMAD.WIDE.U32 R60, R77, R64, R60 ;  /* 0x000000404d3c7225 */ /* 0x000fc800078e003c */
[----:B------:R-:W-:Y:S01]  /*1566e0*/  IMAD.WIDE.U32.X R162, R35, -0x39c4fa40, R162, P1 ;  /* 0xc63b05c023a27825 */ /* 0x000fe200008e04a2 */
[----:B------:R-:W-:Y:S02]  /*1566f0*/  IADD3 RZ, P1, PT, R206, R152, RZ ;  /* 0x00000098ceff7210 */ /* 0x000fe40007f3e0ff */
[----:B------:R-:W-:Y:S01]  /*156700*/  IADD3.X R183, P2, PT, R183, R60, RZ, P2, !PT ;  /* 0x0000003cb7b77210 */ /* 0x000fe2000175e4ff */
[----:B------:R-:W-:Y:S01]  /*156710*/  IMAD.WIDE.U32 R128, R35, 0x17c510ea, RZ ;  /* 0x17c510ea23807825 */ /* 0x000fe200078e00ff */
[----:B------:R-:W-:-:S03]  /*156720*/  IADD3.X RZ, P1, PT, R207, R39, RZ, P1, !PT ;  /* 0x00000027cfff7210 */ /* 0x000fc60000f3e4ff */
[----:B------:R-:W-:-:S04]  /*156730*/  IMAD.WIDE.U32 R16, R83, R62, R16 ;  /* 0x0000003e53107225 */ /* 0x000fc800078e0010 */
[----:B------:R-:W-:Y:S01]  /*156740*/  IMAD.IADD R38, R61, 0x1, R213 ;  /* 0x000000013d267824 */ /* 0x000fe200078e02d5 */
[----:B------:R-:W-:Y:S01]  /*156750*/  IADD3.X R61, P0, PT, RZ, R48, RZ, P0, !PT ;  /* 0x00000030ff3d7210 */ /* 0x000fe2000071e4ff */
[C---:B------:R-:W-:Y:S01]  /*156760*/  IMAD R154, R138.reuse, -0x39c4fa40, R154 ;  /* 0xc63b05c08a9a7824 */ /* 0x040fe200078e029a */
[----:B------:R-:W-:Y:S01]  /*156770*/  IADD3.X R16, P4, PT, R155, R16, RZ, P4, !PT ;  /* 0x000000109b107210 */ /* 0x000fe2000279e4ff */
[----:B------:R-:W-:Y:S01]  /*156780*/  IMAD.WIDE.U32 R206, R138, 0x6ca1493b, R206 ;  /* 0x6ca1493b8ace7825 */ /* 0x000fe200078e00ce */
[----:B------:R-:W-:Y:S02]  /*156790*/  IADD3.X R117, P0, PT, RZ, R49, RZ, P0, !PT ;  /* 0x00000031ff757210 */ /* 0x000fe4000071e4ff */
[----:B------:R-:W-:Y:S01]  /*1567a0*/  IADD3.X R173, P2, PT, R173, R38, RZ, P2, !PT ;  /* 0x00000026adad7210 */ /* 0x000fe2000175e4ff */
[C-C-:B------:R-:W-:Y:S01]  /*1567b0*/  IMAD R165, R34.reuse, -0x39c4fa40, R158.reuse ;  /* 0xc63b05c022a57824 */ /* 0x140fe200078e029e */
[----:B------:R-:W-:Y:S01]  /*1567c0*/  IADD3.X R206, P3, PT, R175, R206, RZ, P3, !PT ;  /* 0x000000ceafce7210 */ /* 0x000fe20001f7e4ff */
[C---:B------:R-:W-:Y:S01]  /*1567d0*/  IMAD R113, R34.reuse, -0x39c4fa40, R158 ;  /* 0xc63b05c022717824 */ /* 0x040fe200078e029e */
[----:B------:R-:W-:Y:S01]  /*1567e0*/  IADD3.X R48, P2, PT, RZ, RZ, RZ, P2, !PT ;  /* 0x000000ffff307210 */ /* 0x000fe2000175e4ff */
[----:B------:R-:W-:Y:S01]  /*1567f0*/  IMAD.IADD R161, R17, 0x1, R161 ;  /* 0x0000000111a17824 */ /* 0x000fe200078e02a1 */
[----:B------:R-:W-:Y:S01]  /*156800*/  IADD3.X R38, P1, PT, R199, R150, RZ, P1, !PT ;  /* 0x00000096c7267210 */ /* 0x000fe20000f3e4ff */
[----:B------:R-:W-:-:S03]  /*156810*/  IMAD.WIDE.U32 R156, P5, R34, 0x1ae3a46, R128 ;  /* 0x01ae3a46229c7825 */ /* 0x000fc600078a0080 */
[----:B------:R-:W-:Y:S01]  /*156820*/  IADD3.X R17, P4, PT, R116, R161, RZ, P4, !PT ;  /* 0x000000a174117210 */ /* 0x000fe2000279e4ff */
[----:B------:R-:W-:Y:S01]  /*156830*/  IMAD.WIDE.U32 R158, R34, 0x17c510ea, RZ ;  /* 0x17c510ea229e7825 */ /* 0x000fe200078e00ff */
[----:B------:R-:W-:-:S03]  /*156840*/  IADD3.X R150, P1, PT, R187, R151, RZ, P1, !PT ;  /* 0x00000097bb967210 */ /* 0x000fc60000f3e4ff */
[----:B------:R-:W-:Y:S01]  /*156850*/  IMAD.IADD R49, R207, 0x1, R154 ;  /* 0x00000001cf317824 */ /* 0x000fe200078e029a */
[----:B------:R-:W-:Y:S01]  /*156860*/  IADD3.X R38, P1, PT, R38, R183, RZ, P1, !PT ;  /* 0x000000b726267210 */ /* 0x000fe20000f3e4ff */
[----:B------:R-:W-:Y:S01]  /*156870*/  IMAD.X R129, RZ, RZ, RZ, P5 ;  /* 0x000000ffff817224 */ /* 0x000fe200028e06ff */
[----:B------:R-:W-:Y:S01]  /*156880*/  IADD3 RZ, P5, PT, R156, R159, RZ ;  /* 0x0000009f9cff7210 */ /* 0x000fe20007fbe0ff */
[--C-:B------:R-:W-:Y:S01]  /*156890*/  IMAD R168, R34, 0x1ae3a46, R128.reuse ;  /* 0x01ae3a4622a87824 */ /* 0x100fe200078e0280 */
[----:B------:R-:W-:Y:S01]  /*1568a0*/  IADD3.X R207, P3, PT, R174, R49, RZ, P3, !PT ;  /* 0x00000031aecf7210 */ /* 0x000fe20001f7e4ff */
[----:B------:R-:W-:Y:S01]  /*1568b0*/  IMAD R172, R34, 0x1ae3a46, R128 ;  /* 0x01ae3a4622ac7824 */ /* 0x000fe200078e0280 */
[----:B------:R-:W-:Y:S01]  /*1568c0*/  IADD3.X R49, P4, PT, RZ, RZ, RZ, P4, !PT ;  /* 0x000000ffff317210 */ /* 0x000fe2000279e4ff */
[----:B------:R-:W-:Y:S02]  /*1568d0*/  IMAD.MOV.U32 R128, RZ, RZ, R157 ;  /* 0x000000ffff807224 */ /* 0x000fe400078e009d */
[----:B------:R-:W-:-:S04]  /*1568e0*/  IMAD.WIDE.U32 R200, R142, -0x45f6b800, R200 ;  /* 0xba0948008ec87825 */ /* 0x000fc800078e00c8 */
[----:B------:R-:W-:Y:S01]  /*1568f0*/  IMAD R214, R76, R64, R114 ;  /* 0x000000404cd67224 */ /* 0x000fe200078e0272 */
[----:B------:R-:W-:Y:S01]  /*156900*/  IADD3.X R200, P0, PT, R61, R200, RZ, P0, !PT ;  /* 0x000000c83dc87210 */ /* 0x000fe2000071e4ff */
[----:B------:R-:W-:-:S04]  /*156910*/  IMAD.WIDE.U32.X R128, R35, 0x1ae3a46, R128, P5 ;  /* 0x01ae3a4623807825 */ /* 0x000fc800028e0480 */
[----:B------:R-:W-:Y:S02]  /*156920*/  IMAD.IADD R226, R201, 0x1, R226 ;  /* 0x00000001c9e27824 */ /* 0x000fe400078e02e2 */
[----:B------:R-:W-:Y:S01]  /*156930*/  IMAD.IADD R39, R214, 0x1, R123 ;  /* 0x00000001d6277824 */ /* 0x000fe200078e027b */
[----:B------:R-:W-:Y:S01]  /*156940*/  IADD3 R123, PT, PT, R65, R45, RZ ;  /* 0x0000002d417b7210 */ /* 0x000fe20007ffe0ff */
[----:B------:R-:W-:Y:S01]  /*156950*/  IMAD.X R35, RZ, RZ, RZ, P2 ;  /* 0x000000ffff237224 */ /* 0x000fe200010e06ff */
[----:B------:R-:W-:Y:S01]  /*156960*/  IADD3 RZ, P2, PT, R16, R122, RZ ;  /* 0x0000007a10ff7210 */ /* 0x000fe20007f5e0ff */
[----:B------:R-:W-:Y:S01]  /*156970*/  IMAD.IADD R115, R115, 0x1, R59 ;  /* 0x0000000173737824 */ /* 0x000fe200078e023b */
[----:B------:R-:W-:Y:S01]  /*156980*/  IADD3.X R201, P0, PT, R117, R226, RZ, P0, !PT ;  /* 0x000000e275c97210 */ /* 0x000fe2000071e4ff */
[----:B------:R-:W-:Y:S01]  /*156990*/  IMAD.X R59, RZ, RZ, RZ, P4 ;  /* 0x000000ffff3b7224 */ /* 0x000fe200020e06ff */
[----:B------:R-:W-:Y:S01]  /*1569a0*/  IADD3.X R61, P4, PT, RZ, RZ, RZ, P3, !PT ;  /* 0x000000ffff3d7210 */ /* 0x000fe20001f9e4ff */
[----:B------:R-:W-:Y:S01]  /*1569b0*/  IMAD R233, R138, 0x1ae3a46, R148 ;  /* 0x01ae3a468ae97824 */ /* 0x000fe200078e0294 */
[----:B------:R-:W-:Y:S01]  /*1569c0*/  IADD3.X RZ, P2, PT, R17, R39, RZ, P2, !PT ;  /* 0x0000002711ff7210 */ /* 0x000fe2000175e4ff */
[----:B------:R-:W-:Y:S01]  /*1569d0*/  IMAD.WIDE.U32 R56, R80, R62, R56 ;  /* 0x0000003e50387225 */ /* 0x000fe200078e0038 */
[----:B------:R-:W-:-:S02]  /*1569e0*/  IADD3.X R45, P0, PT, RZ, RZ, RZ, P0, !PT ;  /* 0x000000ffff2d7210 */ /* 0x000fc4000071e4ff */
[----:B------:R-:W-:Y:S01]  /*1569f0*/  IADD3.X R49, P2, PT, R49, R132, RZ, P2, !PT ;  /* 0x0000008431317210 */ /* 0x000fe2000175e4ff */
[----:B------:R-:W-:Y:S01]  /*156a00*/  IMAD.X R65, RZ, RZ, RZ, P4 ;  /* 0x000000ffff417224 */ /* 0x000fe200020e06ff */
[----:B------:R-:W-:Y:S01]  /*156a10*/  IADD3 RZ, P4, PT, R200, R44, RZ ;  /* 0x0000002cc8ff7210 */ /* 0x000fe20007f9e0ff */
[----:B------:R-:W-:Y:S01]  /*156a20*/  IMAD.IADD R233, R233, 0x1, R147 ;  /* 0x00000001e9e97824 */ /* 0x000fe200078e0293 */
[----:B------:R-:W-:Y:S01]  /*156a30*/  IADD3 RZ, P3, PT, R206, R58, RZ ;  /* 0x0000003aceff7210 */ /* 0x000fe20007f7e0ff */
[----:B------:R-:W-:Y:S01]  /*156a40*/  IMAD.X R117, RZ, RZ, RZ, P0 ;  /* 0x000000ffff757224 */ /* 0x000fe200000e06ff */
[----:B------:R-:W-:Y:S01]  /*156a50*/  IADD3.X R132, P2, PT, R59, R133, RZ, P2, !PT ;  /* 0x000000853b847210 */ /* 0x000fe2000175e4ff */
[----:B------:R-:W-:Y:S01]  /*156a60*/  IMAD.IADD R169, R57, 0x1, R169 ;  /* 0x0000000139a97824 */ /* 0x000fe200078e02a9 */
[----:B------:R-:W-:Y:S01]  /*156a70*/  IADD3.X RZ, P4, PT, R201, R123, RZ, P4, !PT ;  /* 0x0000007bc9ff7210 */ /* 0x000fe2000279e4ff */
[----:B------:R-:W-:Y:S01]  /*156a80*/  IMAD R215, R78, R64, R110 ;  /* 0x000000404ed77224 */ /* 0x000fe200078e026e */
[----:B------:R-:W-:Y:S01]  /*156a90*/  IADD3 RZ, P0, PT, R38, R146, RZ ;  /* 0x0000009226ff7210 */ /* 0x000fe20007f1e0ff */
[----:B------:R-:W-:Y:S01]  /*156aa0*/  IMAD R148, R138, 0x1ae3a46, R148 ;  /* 0x01ae3a468a947824 */ /* 0x000fe200078e0294 */
[----:B------:R-:W-:Y:S01]  /*156ab0*/  IADD3.X R39, P1, PT, R150, R173, RZ, P1, !PT ;  /* 0x000000ad96277210 */ /* 0x000fe20000f3e4ff */
[----:B------:R-:W-:Y:S01]  /*156ac0*/  IMAD.IADD R215, R215, 0x1, R131 ;  /* 0x00000001d7d77824 */ /* 0x000fe200078e0283 */
[----:B------:R-:W-:Y:S01]  /*156ad0*/  IADD3.X RZ, P3, PT, R207, R115, RZ, P3, !PT ;  /* 0x00000073cfff7210 */ /* 0x000fe20001f7e4ff */
[----:B------:R-:W-:Y:S01]  /*156ae0*/  IMAD.WIDE.U32 R200, R34, 0x30000000, R200 ;  /* 0x3000000022c87825 */ /* 0x000fe200078e00c8 */
[----:B------:R-:W-:-:S02]  /*156af0*/  IADD3.X R56, P2, PT, R49, R56, RZ, P2, !PT ;  /* 0x0000003831387210 */ /* 0x000fc4000175e4ff */
[----:B------:R-:W-:Y:S01]  /*156b00*/  IADD3.X R59, P4, PT, R45, R40, RZ, P4, !PT ;  /* 0x000000282d3b7210 */ /* 0x000fe2000279e4ff */
[----:B------:R-:W-:Y:S01]  /*156b10*/  IMAD.WIDE.U32 R206, R142, 0xf5138f, R206 ;  /* 0x00f5138f8ece7825 */ /* 0x000fe200078e00ce */
        /* <DEDUP_REMOVED lines=15> */
[----:B------:R-:W-:Y:S01]  /*156c10*/  IMAD R133, R200, -0x7af74001, -R135 ;  /* 0x8508bfffc8857824 */ /* 0x000fe200078e0a87 */
[----:B------:R-:W-:Y:S01]  /*156c20*/  IADD3.X R38, P3, PT, R61, R38, RZ, P3, !PT ;  /* 0x000000263d267210 */ /* 0x000fe20001f7e4ff */
[----:B------:R-:W-:Y:S01]  /*156c30*/  IMAD.WIDE.U32 R6, R82, R62, R6 ;  /* 0x0000003e52067225 */ /* 0x000fe200078e0006 */
[----:B------:R-:W-:-:S02]  /*156c40*/  IADD3.X RZ, P0, PT, R57, R215, RZ, P0, !PT ;  /* 0x000000d739ff7210 */ /* 0x000fc4000071e4ff */
[----:B------:R-:W-:Y:S01]  /*156c50*/  IADD3.X R39, P3, PT, R65, R148, RZ, P3, !PT ;  /* 0x0000009441277210 */ /* 0x000fe20001f7e4ff */
[----:B------:R-:W-:Y:S01]  /*156c60*/  IMAD.X R45, RZ, RZ, RZ, P2 ;  /* 0x000000ffff2d7224 */ /* 0x000fe200010e06ff */
[----:B------:R-:W-:Y:S01]  /*156c70*/  IADD3.X R43, P0, PT, R41, R52, RZ, P0, !PT ;  /* 0x00000034292b7210 */ /* 0x000fe2000071e4ff */
[----:B------:R-:W-:Y:S01]  /*156c80*/  IMAD.IADD R197, R7, 0x1, R197 ;  /* 0x0000000107c57824 */ /* 0x000fe200078e02c5 */
[----:B------:R-:W-:Y:S01]  /*156c90*/  IADD3.X R144, P1, PT, R33, R145, RZ, P5, !PT ;  /* 0x0000009121907210 */ /* 0x000fe20002f3e4ff */
[----:B------:R-:W-:Y:S01]  /*156ca0*/  IMAD.WIDE.U32 R32, R200, -0x1, RZ ;  /* 0xffffffffc8207825 */ /* 0x000fe200078e00ff */
[----:B------:R-:W-:Y:S02]  /*156cb0*/  IADD3.X R206, P4, PT, R59, R206, RZ, P4, !PT ;  /* 0x000000ce3bce7210 */ /* 0x000fe4000279e4ff */
[----:B------:R-:W-:Y:S01]  /*156cc0*/  IADD3 R61, PT, PT, R230, R47, RZ ;  /* 0x0000002fe63d7210 */ /* 0x000fe20007ffe0ff */
[----:B------:R-:W-:Y:S01]  /*156cd0*/  IMAD.IADD R133, R33, 0x1, R133 ;  /* 0x0000000121857824 */ /* 0x000fe200078e0285 */
[----:B------:R-:W-:Y:S01]  /*156ce0*/  IADD3.X R47, P2, PT, RZ, RZ, RZ, P3, !PT ;  /* 0x000000ffff2f7210 */ /* 0x000fe20001f5e4ff */
[-C--:B------:R-:W-:Y:S01]  /*156cf0*/  IMAD R114, R76, R64.reuse, R114 ;  /* 0x000000404c727224 */ /* 0x080fe200078e0272 */
[----:B------:R-:W-:Y:S01]  /*156d00*/  IADD3.X R52, P0, PT, R45, R53, RZ, P0, !PT ;  /* 0x000000352d347210 */ /* 0x000fe2000071e4ff */
[----:B------:R-:W-:Y:S01]  /*156d10*/  IMAD.WIDE.U32 R44, R81, R64, R16 ;  /* 0x00000040512c7225 */ /* 0x000fe200078e0010 */
[----:B------:R-:W-:-:S02]  /*156d20*/  IADD3.X R207, P4, PT, R40, R217, RZ, P4, !PT ;  /* 0x000000d928cf7210 */ /* 0x000fc4000279e4ff */
[----:B------:R-:W-:Y:S01]  /*156d30*/  IADD3.X R6, P0, PT, R43, R6, RZ, P0, !PT ;  /* 0x000000062b067210 */ /* 0x000fe2000071e4ff */
[----:B------:R-:W-:Y:S01]  /*156d40*/  IMAD.X R59, RZ, RZ, RZ, P2 ;  /* 0x000000ffff3b7224 */ /* 0x000fe200010e06ff */
[----:B------:R-:W-:Y:S01]  /*156d50*/  IADD3 RZ, P2, PT, R206, R42, RZ ;  /* 0x0000002aceff7210 */ /* 0x000fe20007f5e0ff */
[----:B------:R-:W-:Y:S01]  /*156d60*/  IMAD.WIDE.U32 R42, R133, 0x1, RZ ;  /* 0x00000001852a7825 */ /* 0x000fe200078e00ff */
[----:B------:R-:W-:Y:S02]  /*156d70*/  IADD3.X R53, P4, PT, RZ, RZ, RZ, P4, !PT ;  /* 0x000000ffff357210 */ /* 0x000fe4000279e4ff */
[----:B------:R-:W-:Y:S01]  /*156d80*/  IADD3.X R7, P0, PT, R52, R197, RZ, P0, !PT ;  /* 0x000000c534077210 */ /* 0x000fe2000071e4ff */
[----:B------:R-:W-:Y:S01]  /*156d90*/  IMAD.WIDE.U32 R40, R32, 0x1, RZ ;  /* 0x0000000120287825 */ /* 0x000fe200078e00ff */
[----:B------:R-:W-:Y:S02]  /*156da0*/  IADD3.X R49, P1, PT, R49, R48, RZ, P1, !PT ;  /* 0x0000003031317210 */ /* 0x000fe40000f3e4ff */
[----:B------:R-:W-:Y:S01]  /*156db0*/  IADD3.X R149, P0, PT, RZ, RZ, RZ, P0, !PT ;  /* 0x000000ffff957210 */ /* 0x000fe2000071e4ff */
[----:B------:R-:W-:Y:S01]  /*156dc0*/  IMAD.X R65, RZ, RZ, RZ, P4 ;  /* 0x000000ffff417224 */ /* 0x000fe200020e06ff */
[----:B------:R-:W-:Y:S01]  /*156dd0*/  IADD3.X R33, P1, PT, R144, R35, RZ, P1, !PT ;  /* 0x0000002390217210 */ /* 0x000fe20000f3e4ff */
[----:B------:R-:W-:Y:S01]  /*156de0*/  IMAD.WIDE.U32 R16, P4, R32, -0x7af74000, R42 ;  /* 0x8508c00020107825 */ /* 0x000fe2000788002a */
[----:B------:R-:W-:-:S02]  /*156df0*/  IADD3 RZ, P3, PT, R38, R46, RZ ;  /* 0x0000002e26ff7210 */ /* 0x000fc40007f7e0ff */
[----:B------:R-:W-:Y:S01]  /*156e00*/  IADD3.X RZ, P2, PT, R207, R115, RZ, P2, !PT ;  /* 0x00000073cfff7210 */ /* 0x000fe2000175e4ff */
[----:B------:R-:W-:Y:S01]  /*156e10*/  IMAD.IADD R114, R45, 0x1, R114 ;  /* 0x000000012d727824 */ /* 0x000fe200078e0272 */
[----:B------:R-:W-:Y:S01]  /*156e20*/  IADD3.X R45, PT, PT, RZ, RZ, RZ, P4, !PT ;  /* 0x000000ffff2d7210 */ /* 0x000fe200027fe4ff */
[----:B------:R-:W-:Y:S01]  /*156e30*/  IMAD.X R147, RZ, RZ, RZ, P0 ;  /* 0x000000ffff937224 */ /* 0x000fe200000e06ff */
[----:B------:R-:W-:Y:S01]  /*156e40*/  IADD3.X R49, P0, PT, R49, R44, RZ, P1, !PT ;  /* 0x0000002c31317210 */ /* 0x000fe20000f1e4ff */
[----:B------:R-:W-:Y:S01]  /*156e50*/  IMAD R115, R32, -0x7af74000, R42 ;  /* 0x8508c00020737824 */ /* 0x000fe200078e022a */
[----:B------:R-:W-:Y:S01]  /*156e60*/  IADD3 RZ, P4, PT, R41, R16, RZ ;  /* 0x0000001029ff7210 */ /* 0x000fe20007f9e0ff */
[----:B------:R-:W-:Y:S01]  /*156e70*/  IMAD.WIDE.U32 R42, R133, 0x30000000, RZ ;  /* 0x30000000852a7825 */ /* 0x000fe200078e00ff */
[----:B------:R-:W-:Y:S02]  /*156e80*/  IADD3.X RZ, P3, PT, R39, R61, RZ, P3, !PT ;  /* 0x0000003d27ff7210 */ /* 0x000fe40001f7e4ff */
[----:B------:R-:W-:Y:S01]  /*156e90*/  IADD3 RZ, P5, PT, R200, R40, RZ ;  /* 0x00000028c8ff7210 */ /* 0x000fe20007fbe0ff */
[----:B------:R-:W-:Y:S01]  /*156ea0*/  IMAD.MOV.U32 R44, RZ, RZ, R17 ;  /* 0x000000ffff2c7224 */ /* 0x000fe200078e0011 */
        /* <DEDUP_REMOVED lines=9> */
[----:B------:R-:W-:Y:S01]  /*156f40*/  IMAD R35, R32, 0x170b5d44, R42 ;  /* 0x170b5d4420237824 */ /* 0x000fe200078e022a */
[----:B------:R-:W-:Y:S01]  /*156f50*/  IADD3.X R45, P3, PT, R40, R33, RZ, P3, !PT ;  /* 0x00000021282d7210 */ /* 0x000fe20001f7e4ff */
[----:B------:R-:W-:-:S03]  /*156f60*/  IMAD.WIDE.U32 R42, R32, 0x30000000, RZ ;  /* 0x30000000202a7825 */ /* 0x000fc600078e00ff */
[----:B------:R-:W-:Y:S01]  /*156f70*/  IADD3.X R151, P3, PT, RZ, RZ, RZ, P3, !PT ;  /* 0x000000ffff977210 */ /* 0x000fe20001f7e4ff */
[----:B------:R-:W-:Y:S01]  /*156f80*/  IMAD.X R53, RZ, RZ, RZ, P4 ;  /* 0x000000ffff357224 */ /* 0x000fe200020e06ff */
[----:B------:R-:W-:Y:S01]  /*156f90*/  IADD3 RZ, P4, PT, R46, R43, RZ ;  /* 0x0000002b2eff7210 */ /* 0x000fe20007f9e0ff */
[----:B------:R-:W-:Y:S01]  /*156fa0*/  IMAD.MOV.U32 R52, RZ, RZ, R47 ;  /* 0x000000ffff347224 */ /* 0x000fe200078e002f */
[----:B------:R-:W-:Y:S01]  /*156fb0*/  IADD3.X R153, PT, PT, RZ, RZ, RZ, P3, !PT ;  /* 0x000000ffff997210 */ /* 0x000fe20001ffe4ff */
[----:B------:R-:W-:-:S04]  /*156fc0*/  IMAD.WIDE.U32 R46, R133, -0x45f6b800, RZ ;  /* 0xba094800852e7825 */ /* 0x000fc800078e00ff */
[----:B------:R-:W-:Y:S02]  /*156fd0*/  IMAD.IADD R132, R41, 0x1, R115 ;  /* 0x0000000129847824 */ /* 0x000fe400078e0273 */
[----:B------:R-:W-:-:S03]  /*156fe0*/  IMAD.WIDE.U32 R48, R133, 0xf5138f, RZ ;  /* 0x00f5138f85307825 */ /* 0x000fc600078e00ff */
[----:B------:R-:W-:Y:S01]  /*156ff0*/  IADD3.X RZ, P5, PT, R135, R132, RZ, P5, !PT ;  /* 0x0000008487ff7210 */ /* 0x000fe20002fbe4ff */
[C-C-:B------:R-:W-:Y:S02]  /*157000*/  IMAD R139, R32.reuse, 0x1ef3622f, R46.reuse ;  /* 0x1ef3622f208b7824 */ /* 0x140fe400078e022e */
[----:B------:R-:W-:Y:S02]  /*157010*/  IMAD R33, R32, 0x1ef3622f, R46 ;  /* 0x1ef3622f20217824 */ /* 0x000fe400078e022e */
[----:B------:R-:W-:-:S04]  /*157020*/  IMAD.WIDE.U32.X R40, R133, 0x170b5d44, R52, P4 ;  /* 0x170b5d4485287825 */ /* 0x000fc800020e0434 */
[----:B------:R-:W-:-:S04]  /*157030*/  IMAD.WIDE.U32 R46, P4, R32, 0x1ef3622f, R46 ;  /* 0x1ef3622f202e7825 */ /* 0x000fc8000788002e */
[----:B------:R-:W-:-:S04]  /*157040*/  IMAD.WIDE.U32 R54, R142, 0x6ca1493b, R38 ;  /* 0x6ca1493b8e367825 */ /* 0x000fc800078e0026 */
[----:B------:R-:W-:Y:S01]  /*157050*/  IMAD.X R53, RZ, RZ, RZ, P4 ;  /* 0x000000ffff357224 */ /* 0x000fe200020e06ff */
[----:B------:R-:W-:Y:S01]  /*157060*/  IADD3.X R54, P2, PT, R61, R54, RZ, P2, !PT ;  /* 0x000000363d367210 */ /* 0x000fe2000175e4ff */
[----:B------:R-:W-:-:S04]  /*157070*/  IMAD.WIDE.U32 R10, R32, -0x45f6b800, RZ ;  /* 0xba094800200a7825 */ /* 0x000fc800078e00ff */
[----:B------:R-:W-:-:S04]  /*157080*/  IMAD.WIDE.U32 R38, P4, R32, 0x1a22d9f3, R48 ;  /* 0x1a22d9f320267825 */ /* 0x000fc80007880030 */
[----:B------:R-:W-:Y:S01]  /*157090*/  IMAD.X R115, RZ, RZ, RZ, P4 ;  /* 0x000000ffff737224 */ /* 0x000fe200020e06ff */
[----:B------:R-:W-:Y:S01]  /*1570a0*/  IADD3 RZ, P4, PT, R46, R11, RZ ;  /* 0x0000000b2eff7210 */ /* 0x000fe20007f9e0ff */
[C-C-:B------:R-:W-:Y:S02]  /*1570b0*/  IMAD R65, R32.reuse, 0x1a22d9f3, R48.reuse ;  /* 0x1a22d9f320417824 */ /* 0x140fe400078e0230 */
[C---:B------:R-:W-:Y:S02]  /*1570c0*/  IMAD R62, R32.reuse, 0x1a22d9f3, R48 ;  /* 0x1a22d9f3203e7824 */ /* 0x040fe400078e0230 */
[----:B------:R-:W-:Y:S02]  /*1570d0*/  IMAD.MOV.U32 R52, RZ, RZ, R47 ;  /* 0x000000ffff347224 */ /* 0x000fe400078e002f */
[----:B------:R-:W-:-:S04]  /*1570e0*/  IMAD.WIDE.U32 R48, R32, 0xf5138f, RZ ;  /* 0x00f5138f20307825 */ /* 0x000fc800078e00ff */
[----:B------:R-:W-:Y:S01]  /*1570f0*/  IMAD.WIDE.U32 R46, R133, 0x6ca1493b, RZ ;  /* 0x6ca1493b852e7825 */ /* 0x000fe200078e00ff */
[----:B------:R-:W-:-:S03]  /*157100*/  IADD3 RZ, P3, PT, R38, R49, RZ ;  /* 0x0000003126ff7210 */ /* 0x000fc60007f7e0ff */
[----:B------:R-:W-:Y:S02]  /*157110*/  IMAD.MOV.U32 R114, RZ, RZ, R39 ;  /* 0x000000ffff727224 */ /* 0x000fe400078e0027 */
[C-C-:B------:R-:W-:Y:S02]  /*157120*/  IMAD R131, R32.reuse, -0x39c4fa40, R46.reuse ;  /* 0xc63b05c020837824 */ /* 0x140fe400078e022e */
[----:B------:R-:W-:Y:S02]  /*157130*/  IMAD R130, R32, -0x39c4fa40, R46 ;  /* 0xc63b05c020827824 */ /* 0x000fe400078e022e */
[----:B------:R-:W-:-:S04]  /*157140*/  IMAD.WIDE.U32.X R52, R133, 0x1ef3622f, R52, P4 ;  /* 0x1ef3622f85347825 */ /* 0x000fc800020e0434 */
[----:B------:R-:W-:Y:S02]  /*157150*/  IMAD.IADD R229, R55, 0x1, R229 ;  /* 0x0000000137e57824 */ /* 0x000fe400078e02e5 */
[----:B------:R-:W-:-:S03]  /*157160*/  IMAD.WIDE.U32 R38, R133, 0x17c510ea, RZ ;  /* 0x17c510ea85267825 */ /* 0x000fc600078e00ff */
[----:B------:R-:W-:Y:S01]  /*157170*/  IADD3.X R55, P2, PT, R58, R229, RZ, P2, !PT ;  /* 0x000000e53a377210 */ /* 0x000fe2000175e4ff */
[----:B------:R-:W-:-:S04]  /*157180*/  IMAD.WIDE.U32 R46, P4, R32, -0x39c4fa40, R46 ;  /* 0xc63b05c0202e7825 */ /* 0x000fc8000788002e */
[----:B------:R-:W-:Y:S01]  /*157190*/  IMAD.X R123, RZ, RZ, RZ, P4 ;  /* 0x000000ffff7b7224 */ /* 0x000fe200020e06ff */
[----:B------:R-:W-:Y:S01]  /*1571a0*/  IADD3 RZ, P4, PT, R6, R120, RZ ;  /* 0x0000007806ff7210 */ /* 0x000fe20007f9e0ff */
[----:B------:R-:W-:Y:S02]  /*1571b0*/  IMAD.IADD R219, R219, 0x1, R121 ;  /* 0x00000001dbdb7824 */ /* 0x000fe400078e0279 */
[----:B------:R-:W-:-:S03]  /*1571c0*/  IMAD.WIDE.U32.X R114, R133, 0x1a22d9f3, R114, P3 ;  /* 0x1a22d9f385727825 */ /* 0x000fc600018e0472 */
[----:B------:R-:W-:Y:S01]  /*1571d0*/  IADD3.X RZ, P4, PT, R7, R219, RZ, P4, !PT ;  /* 0x000000db07ff7210 */ /* 0x000fe2000279e4ff */
[C---:B------:R-:W-:Y:S01]  /*1571e0*/  IMAD.WIDE.U32 R58, P3, R32.reuse, 0x1ae3a46, R38 ;  /* 0x01ae3a46203a7825 */ /* 0x040fe20007860026 */
[----:B------:R-:W-:Y:S02]  /*1571f0*/  IADD3.X R39, P2, PT, RZ, RZ, RZ, P2, !PT ;  /* 0x000000ffff277210 */ /* 0x000fe4000175e4ff */
[----:B------:R-:W-:Y:S01]  /*157200*/  IADD3.X R149, P4, PT, R149, R126, RZ, P4, !PT ;  /* 0x0000007e95957210 */ /* 0x000fe2000279e4ff */
[----:B------:R-:W-:-:S03]  /*157210*/  IMAD.WIDE.U32 R120, R32, 0x17c510ea, RZ ;  /* 0x17c510ea20787825 */ /* 0x000fc600078e00ff */
[----:B------:R-:W-:Y:S01]  /*157220*/  IADD3.X R126, P4, PT, R147, R127, RZ, P4, !PT ;  /* 0x0000007f937e7210 */ /* 0x000fe2000279e4ff */
[----:B------:R-:W-:Y:S01]  /*157230*/  IMAD.X R117, RZ, RZ, RZ, P3 ;  /* 0x000000ffff757224 */ /* 0x000fe200018e06ff */
[----:B------:R-:W-:Y:S01]  /*157240*/  IADD3 RZ, P3, PT, R58, R121, RZ ;  /* 0x000000793aff7210 */ /* 0x000fe20007f7e0ff */
[----:B------:R-:W-:Y:S01]  /*157250*/  IMAD.MOV.U32 R116, RZ, RZ, R59 ;  /* 0x000000ffff747224 */ /* 0x000fe200078e003b */
[----:B------:R-:W-:Y:S01]  /*157260*/  IADD3.X R134, P4, PT, R149, R134, RZ, P4, !PT ;  /* 0x0000008695867210 */ /* 0x000fe2000279e4ff */
[----:B------:R-:W-:-:S03]  /*157270*/  IMAD.WIDE.U32 R60, R32, 0x6ca1493b, RZ ;  /* 0x6ca1493b203c7825 */ /* 0x000fc600078e00ff */
[----:B------:R-:W-:Y:S01]  /*157280*/  IADD3.X R135, P4, PT, R126, R111, RZ, P4, !PT ;  /* 0x0000006f7e877210 */ /* 0x000fe2000279e4ff */
[----:B------:R-:W-:Y:S01]  /*157290*/  IMAD.WIDE.U32.X R116, R133, 0x1ae3a46, R116, P3 ;  /* 0x01ae3a4685747825 */ /* 0x000fe200018e0474 */
[----:B------:R-:W-:-:S03]  /*1572a0*/  IADD3 RZ, P3, PT, R54, R36, RZ ;  /* 0x0000002436ff7210 */ /* 0x000fc60007f7e0ff */
[----:B------:R-:W-:Y:S02]  /*1572b0*/  IMAD.IADD R37, R160, 0x1, R37 ;  /* 0x00000001a0257824 */ /* 0x000fe400078e0225 */
[----:B------:R-:W-:Y:S01]  /*1572c0*/  IMAD.X R155, RZ, RZ, RZ, P2 ;  /* 0x000000ffff9b7224 */ /* 0x000fe200010e06ff */
[----:B------:R-:W-:Y:S01]  /*1572d0*/  IADD3 RZ, P2, PT, R46, R61, RZ ;  /* 0x0000003d2eff7210 */ /* 0x000fe20007f5e0ff */
[----:B------:R-:W-:Y:S01]  /*1572e0*/  IMAD.MOV.U32 R122, RZ, RZ, R47 ;  /* 0x000000ffff7a7224 */ /* 0x000fe200078e002f */
[----:B------:R-:W-:Y:S01]  /*1572f0*/  IADD3.X RZ, P3, PT, R55, R37, RZ, P3, !PT ;  /* 0x0000002537ff7210 */ /* 0x000fe20001f7e4ff */
[----:B------:R-:W-:Y:S01]  /*157300*/  IMAD.WIDE.U32 R206, R34, -0x45f6b800, R206 ;  /* 0xba09480022ce7825 */ /* 0x000fe200078e00ce */
[----:B------:R-:W-:Y:S02]  /*157310*/  IADD3.X R37, P5, PT, RZ, R16, RZ, P5, !PT ;  /* 0x00000010ff257210 */ /* 0x000fe40002fbe4ff */
[----:B------:R-:W-:Y:S01]  /*157320*/  IADD3.X R39, P3, PT, R39, R124, RZ, P3, !PT ;  /* 0x0000007c27277210 */ /* 0x000fe20001f7e4ff */
[----:B------:R-:W-:Y:S01]  /*157330*/  IMAD.WIDE.U32.X R122, R133, -0x39c4fa40, R122, P2 ;  /* 0xc63b05c0857a7825 */ /* 0x000fe200010e047a */
[----:B------:R-:W-:-:S02]  /*157340*/  IADD3 RZ, P2, PT, R44, R184, RZ ;  /* 0x000000b82cff7210 */ /* 0x000fc40007f5e0ff */
[----:B------:R-:W-:Y:S01]  /*157350*/  IADD3.X R36, P5, PT, RZ, R17, RZ, P5, !PT ;  /* 0x00000011ff247210 */ /* 0x000fe20002fbe4ff */
[----:B------:R-:W-:Y:S01]  /*157360*/  IMAD.IADD R143, R207, 0x1, R143 ;  /* 0x00000001cf8f7824 */ /* 0x000fe200078e028f */
[----:B------:R-:W-:Y:S01]  /*157370*/  IADD3.X R16, P1, PT, RZ, RZ, RZ, P1, !PT ;  /* 0x000000ffff107210 */ /* 0x000fe20000f3e4ff */
[----:B------:R-:W-:Y:S01]  /*157380*/  IMAD.IADD R145, R145, 0x1, R43 ;  /* 0x0000000191917824 */ /* 0x000fe200078e022b */
[----:B------:R-:W-:Y:S01]  /*157390*/  IADD3.X RZ, P2, PT, R45, R63, RZ, P2, !PT ;  /* 0x0000003f2dff7210 */ /* 0x000fe2000175e4ff */
[----:B------:R-:W-:Y:S01]  /*1573a0*/  IMAD.WIDE.U32 R44, R142, 0x17c510ea, R44 ;  /* 0x17c510ea8e2c7825 */ /* 0x000fe200078e002c */
[----:B------:R-:W-:Y:S02]  /*1573b0*/  IADD3.X R206, P5, PT, R37, R206, RZ, P5, !PT ;  /* 0x000000ce25ce7210 */ /* 0x000fe40002fbe4ff */
[----:B------:R-:W-:Y:S01]  /*1573c0*/  IADD3.X R124, P3, PT, R155, R125, RZ, P3, !PT ;  /* 0x0000007d9b7c7210 */ /* 0x000fe20001f7e4ff */
[----:B------:R-:W-:Y:S01]  /*1573d0*/  IMAD.IADD R137, R45, 0x1, R137 ;  /* 0x000000012d897824 */ /* 0x000fe200078e0289 */
[----:B------:R-:W-:Y:S01]  /*1573e0*/  IADD3.X R16, P0, PT, RZ, R16, RZ, P0, !PT ;  /* 0x00000010ff107210 */ /* 0x000fe2000071e4ff */
[----:B------:R-:W-:Y:S01]  /*1573f0*/  IMAD.IADD R165, R165, 0x1, R171 ;  /* 0x00000001a5a57824 */ /* 0x000fe200078e02ab */
[----:B------:R-:W-:Y:S01]  /*157400*/  IADD3.X R151, P2, PT, R151, R30, RZ, P2, !PT ;  /* 0x0000001e97977210 */ /* 0x000fe2000175e4ff */
[-C--:B------:R-:W-:Y:S01]  /*157410*/  IMAD R110, R78, R64.reuse, R110 ;  /* 0x000000404e6e7224 */ /* 0x080fe200078e026e */
[----:B------:R-:W-:Y:S01]  /*157420*/  IADD3.X R207, P5, PT, R36, R143, RZ, P5, !PT ;  /* 0x0000008f24cf7210 */ /* 0x000fe20002fbe4ff */
[----:B------:R-:W-:Y:S01]  /*157430*/  IMAD.WIDE.U32 R56, R83, R64, R56 ;  /* 0x0000004053387225 */ /* 0x000fe200078e0038 */
[----:B------:R-:W-:-:S02]  /*157440*/  IADD3.X R44, P3, PT, R39, R44, RZ, P3, !PT ;  /* 0x0000002c272c7210 */ /* 0x000fc40001f7e4ff */
[----:B------:R-:W-:Y:S01]  /*157450*/  IADD3.X R17, PT, PT, RZ, RZ, RZ, P0, P1 ;  /* 0x000000ffff117210 */ /* 0x000fe200007e24ff */
[----:B------:R-:W-:Y:S01]  /*157460*/  IMAD.IADD R110, R57, 0x1, R110 ;  /* 0x00000001396e7824 */ /* 0x000fe200078e026e */
[----:B------:R-:W-:Y:S01]  /*157470*/  IADD3 RZ, P0, PT, R206, R42, RZ ;  /* 0x0000002aceff7210 */ /* 0x000fe20007f1e0ff */
[----:B------:R-:W-:Y:S01]  /*157480*/  IMAD.IADD R139, R139, 0x1, R11 ;  /* 0x000000018b8b7824 */ /* 0x000fe200078e020b */
[----:B------:R-:W-:Y:S01]  /*157490*/  IADD3.X R30, P2, PT, R153, R31, RZ, P2, !PT ;  /* 0x0000001f991e7210 */ /* 0x000fe2000175e4ff */
[----:B------:R-:W-:Y:S01]  /*1574a0*/  IMAD.IADD R65, R65, 0x1, R49 ;  /* 0x0000000141417824 */ /* 0x000fe200078e0231 */
[----:B------:R-:W-:Y:S01]  /*1574b0*/  IADD3.X R39, P5, PT, RZ, RZ, RZ, P5, !PT ;  /* 0x000000ffff277210 */ /* 0x000fe20002fbe4ff */
[----:B------:R-:W-:Y:S01]  /*1574c0*/  IMAD.IADD R131, R131, 0x1, R61 ;  /* 0x0000000183837824 */ /* 0x000fe200078e023d */
[----:B------:R-:W-:Y:S02]  /*1574d0*/  IADD3 RZ, P1, PT, R44, R170, RZ ;  /* 0x000000aa2cff7210 */ /* 0x000fe40007f3e0ff */
[----:B------:R-:W-:Y:S01]  /*1574e0*/  IADD3.X R45, P3, PT, R124, R137, RZ, P3, !PT ;  /* 0x000000897c2d7210 */ /* 0x000fe20001f7e4ff */
[----:B------:R-:W-:Y:S01]  /*1574f0*/  IMAD.X R43, RZ, RZ, RZ, P5 ;  /* 0x000000ffff2b7224 */ /* 0x000fe200028e06ff */
[----:B------:R-:W-:Y:S01]  /*157500*/  IADD3.X RZ, P0, PT, R207, R145, RZ, P0, !PT ;  /* 0x00000091cfff7210 */ /* 0x000fe2000071e4ff */
[----:B------:R-:W-:Y:S01]  /*157510*/  IMAD.WIDE.U32 R206, R32, 0x30000000, R206 ;  /* 0x3000000020ce7825 */ /* 0x000fe200078e00ce */
[----:B------:R-:W-:-:S02]  /*157520*/  IADD3.X R151, P2, PT, R151, R16, RZ, P2, !PT ;  /* 0x0000001097977210 */ /* 0x000fc4000175e4ff */
[----:B------:R-:W-:Y:S01]  /*157530*/  IADD3.X RZ, P1, PT, R45, R165, RZ, P1, !PT ;  /* 0x000000a52dff7210 */ /* 0x000fe20000f3e4ff */
[----:B------:R-:W-:Y:S01]  /*157540*/  IMAD.IADD R59, R207, 0x1, R35 ;  /* 0x00000001cf3b7824 */ /* 0x000fe200078e0223 */
[----:B------:R-:W-:Y:S01]  /*157550*/  IADD3.X R37, P3, PT, RZ, RZ, RZ, P3, !PT ;  /* 0x000000ffff257210 */ /* 0x000fe20001f7e4ff */
[----:B------:R-:W-:Y:S01]  /*157560*/  IMAD.WIDE.U32 R44, R34, 0x6ca1493b, R44 ;  /* 0x6ca1493b222c7825 */ /* 0x000fe200078e002c */
[----:B------:R-:W-:Y:S02]  /*157570*/  IADD3.X R39, P0, PT, R39, R40, RZ, P0, !PT ;  /* 0x0000002827277210 */ /* 0x000fe4000071e4ff */
[----:B------:R-:W-:Y:S01]  /*157580*/  IADD3.X R31, P2, PT, R30, R17, RZ, P2, !PT ;  /* 0x000000111e1f7210 */ /* 0x000fe2000175e4ff */
[----:B------:R-:W-:Y:S01]  /*157590*/  IMAD.WIDE.U32 R16, R34, 0xf5138f, R54 ;  /* 0x00f5138f22107825 */ /* 0x000fe200078e0036 */
[----:B------:R-:W-:-:S03]  /*1575a0*/  IADD3.X R36, P1, PT, R37, R162, RZ, P1, !PT ;  /* 0x000000a225247210 */ /* 0x000fc60000f3e4ff */
[----:B------:R-:W-:Y:S01]  /*1575b0*/  IMAD.X R37, RZ, RZ, RZ, P3 ;  /* 0x000000ffff257224 */ /* 0x000fe200018e06ff */
[----:B------:R-:W-:Y:S01]  /*1575c0*/  IADD3.X R43, P3, PT, R43, R41, RZ, P0, !PT ;  /* 0x000000292b2b7210 */ /* 0x000fe2000077e4ff */
[----:B------:R-:W-:Y:S01]  /*1575d0*/  IMAD R11, R206, -0x7af74001, -R59 ;  /* 0x8508bfffce0b7824 */ /* 0x000fe200078e0a3b */
[----:B------:R-:W-:Y:S01]  /*1575e0*/  IADD3.X R151, P0, PT, R151, R56, RZ, P2, !PT ;  /* 0x0000003897977210 */ /* 0x000fe2000171e4ff */
[----:B------:R-:W-:Y:S01]  /*1575f0*/  IMAD.IADD R35, R168, 0x1, R159 ;  /* 0x00000001a8237824 */ /* 0x000fe200078e029f */
[----:B------:R-:W-:Y:S01]  /*157600*/  IADD3.X R40, P2, PT, RZ, RZ, RZ, P2, !PT ;  /* 0x000000ffff287210 */ /* 0x000fe2000175e4ff */
[----:B------:R-:W-:Y:S01]  /*157610*/  IMAD.IADD R113, R45, 0x1, R113 ;  /* 0x000000012d717824 */ /* 0x000fe200078e0271 */
[----:B------:R-:W-:Y:S01]  /*157620*/  IADD3.X R110, P0, PT, R31, R110, RZ, P0, !PT ;  /* 0x0000006e1f6e7210 */ /* 0x000fe2000071e4ff */
[----:B------:R-:W-:Y:S01]  /*157630*/  IMAD.WIDE.U32 R30, R206, -0x1, RZ ;  /* 0xffffffffce1e7825 */ /* 0x000fe200078e00ff */
[----:B------:R-:W-:Y:S02]  /*157640*/  IADD3.X R37, P5, PT, R37, R163, RZ, P1, !PT ;  /* 0x000000a325257210 */ /* 0x000fe40000fbe4ff */
[----:B------:R-:W-:Y:S01]  /*157650*/  IADD3 R136, PT, PT, R17, R136, RZ ;  /* 0x0000008811887210 */ /* 0x000fe20007ffe0ff */
[----:B------:R-:W-:Y:S01]  /*157660*/  IMAD.IADD R31, R31, 0x1, R11 ;  /* 0x000000011f1f7824 */ /* 0x000fe200078e020b */
[----:B------:R-:W-:Y:S01]  /*157670*/  IADD3.X R16, P3, PT, R39, R16, RZ, P3, !PT ;  /* 0x0000001027107210 */ /* 0x000fe20001f7e4ff */
[----:B------:R-:W-:Y:S01]  /*157680*/  IMAD.IADD R39, R112, 0x1, R51 ;  /* 0x0000000170277824 */ /* 0x000fe200078e0233 */
[----:B------:R-:W-:-:S02]  /*157690*/  IADD3 RZ, P1, PT, R134, R50, RZ ;  /* 0x0000003286ff7210 */ /* 0x000fc40007f3e0ff */
[----:B------:R-:W-:Y:S01]  /*1576a0*/  IADD3.X R50, P0, PT, RZ, R40, RZ, P0, !PT ;  /* 0x00000028ff327210 */ /* 0x000fe2000071e4ff */
[----:B------:R-:W-:Y:S01]  /*1576b0*/  IMAD.WIDE.U32 R40, R30, 0x1, RZ ;  /* 0x000000011e287825 */ /* 0x000fe200078e00ff */
[----:B------:R-:W-:Y:S02]  /*1576c0*/  IADD3.X R36, P5, PT, R36, R151, RZ, P5, !PT ;  /* 0x0000009724247210 */ /* 0x000fe40002fbe4ff */
[----:B------:R-:W-:Y:S02]  /*1576d0*/  IADD3.X R17, P3, PT, R43, R136, RZ, P3, !PT ;  /* 0x000000882b117210 */ /* 0x000fe40001f7e4ff */
[----:B------:R-:W-:Y:S02]  /*1576e0*/  IADD3.X R51, PT, PT, RZ, RZ, RZ, P0, P2 ;  /* 0x000000ffff337210 */ /* 0x000fe400007e44ff */
[----:B------:R-:W-:Y:S02]  /*1576f0*/  IADD3.X R37, P5, PT, R37, R110, RZ, P5, !PT ;  /* 0x0000006e25257210 */ /* 0x000fe40002fbe4ff */
        /* <DEDUP_REMOVED lines=10> */
[----:B------:R-:W-:Y:S02]  /*1577a0*/  IADD3 RZ, P0, PT, R206, R40, RZ ;  /* 0x00000028ceff7210 */ /* 0x000fe40007f1e0ff */
[----:B------:R-:W-:Y:S01]  /*1577b0*/  IADD3.X R52, P2, PT, R47, R53, RZ, P2, !PT ;  /* 0x000000352f347210 */ /* 0x000fe2000175e4ff */
[----:B------:R-:W-:Y:S01]  /*1577c0*/  IMAD R47, R30, -0x7af74000, R10 ;  /* 0x8508c0001e2f7824 */ /* 0x000fe200078e020a */
[----:B------:R-:W-:Y:S01]  /*1577d0*/  IADD3.X R45, PT, PT, RZ, RZ, RZ, P5, !PT ;  /* 0x000000ffff2d7210 */ /* 0x000fe20002ffe4ff */
[----:B------:R-:W-:Y:S01]  /*1577e0*/  IMAD.WIDE.U32 R10, R31, 0x30000000, RZ ;  /* 0x300000001f0a7825 */ /* 0x000fe200078e00ff */
[----:B------:R-:W-:-:S02]  /*1577f0*/  IADD3.X R40, P2, PT, R63, R44, RZ, P2, !PT ;  /* 0x0000002c3f287210 */ /* 0x000fc4000175e4ff */
[C---:B------:R-:W-:Y:S01]  /*157800*/  IADD3 RZ, P5, PT, R41.reuse, R42, RZ ;  /* 0x0000002a29ff7210 */ /* 0x040fe20007fbe0ff */
[----:B------:R-:W-:Y:S01]  /*157810*/  IMAD.IADD R42, R41, 0x1, R47 ;  /* 0x00000001292a7824 */ /* 0x000fe200078e022f */
[----:B------:R-:W-:Y:S01]  /*157820*/  IADD3.X RZ, P3, PT, R37, R35, RZ, P3, !PT ;  /* 0x0000002325ff7210 */ /* 0x000fe20001f7e4ff */
[----:B------:R-:W-:Y:S01]  /*157830*/  IMAD.MOV.U32 R44, RZ, RZ, R43 ;  /* 0x000000ffff2c7224 */ /* 0x000fe200078e002b */
[----:B------:R-:W-:Y:S01]  /*157840*/  IADD3.X R41, P2, PT, R52, R113, RZ, P2, !PT ;  /* 0x0000007134297210 */ /* 0x000fe2000175e4ff */
[----:B------:R-:W-:Y:S01]  /*157850*/  IMAD.WIDE.U32 R34, R34, 0x17c510ea, R36 ;  /* 0x17c510ea22227825 */ /* 0x000fe200078e0024 */
[----:B------:R-:W-:Y:S02]  /*157860*/  IADD3.X R55, P3, PT, R55, R128, RZ, P3, !PT ;  /* 0x0000008037377210 */ /* 0x000fe40001f7e4ff */
[----:B------:R-:W-:Y:S01]  /*157870*/  IADD3.X RZ, P0, PT, R59, R42, RZ, P0, !PT ;  /* 0x0000002a3bff7210 */ /* 0x000fe2000071e4ff */
[----:B------:R-:W-:Y:S01]  /*157880*/  IMAD.WIDE.U32.X R44, R31, -0x7af74000, R44, P5 ;  /* 0x8508c0001f2c7825 */ /* 0x000fe200028e042c */
[----:B------:R-:W-:-:S02]  /*157890*/  IADD3.X R128, P3, PT, R57, R129, RZ, P3, !PT ;  /* 0x0000008139807210 */ /* 0x000fc40001f7e4ff */
[----:B------:R-:W-:Y:S01]  /*1578a0*/  IADD3.X RZ, P1, PT, R135, R39, RZ, P1, !PT ;  /* 0x0000002787ff7210 */ /* 0x000fe20000f3e4ff */
[C---:B------:R-:W-:Y:S01]  /*1578b0*/  IMAD.WIDE.U32 R46, P5, R30.reuse, 0x170b5d44, R10 ;  /* 0x170b5d441e2e7825 */ /* 0x040fe200078a000a */
[----:B------:R-:W-:Y:S02]  /*1578c0*/  IADD3.X R57, P0, PT, RZ, R44, RZ, P0, !PT ;  /* 0x0000002cff397210 */ /* 0x000fe4000071e4ff */
[----:B------:R-:W-:Y:S01]  /*1578d0*/  IADD3.X R11, P2, PT, RZ, RZ, RZ, P2, !PT ;  /* 0x000000ffff0b7210 */ /* 0x000fe2000175e4ff */
[----:B------:R-:W-:Y:S01]  /*1578e0*/  IMAD.WIDE.U32 R36, R30, 0x30000000, RZ ;  /* 0x300000001e247825 */ /* 0x000fe200078e00ff */
[----:B------:R-:W-:-:S03]  /*1578f0*/  IADD3.X R55, P3, PT, R55, R50, RZ, P3, !PT ;  /* 0x0000003237377210 */ /* 0x000fc60001f7e4ff */
[----:B------:R-:W-:Y:S01]  /*157900*/  IMAD.X R43, RZ, RZ, RZ, P5 ;  /* 0x000000ffff2b7224 */ /* 0x000fe200028e06ff */
[----:B------:R-:W-:Y:S01]  /*157910*/  IADD3.X R44, P5, PT, RZ, R45, RZ, P0, !PT ;  /* 0x0000002dff2c7210 */ /* 0x000fe200007be4ff */
[----:B------:R-:W-:Y:S01]  /*157920*/  IMAD.WIDE.U32 R16, R32, -0x45f6b800, R16 ;  /* 0xba09480020107825 */ /* 0x000fe200078e0010 */
[----:B------:R-:W-:Y:S02]  /*157930*/  IADD3 RZ, P0, PT, R40, R48, RZ ;  /* 0x0000003028ff7210 */ /* 0x000fe40007f1e0ff */
[----:B------:R-:W-:Y:S01]  /*157940*/  IADD3.X R51, P3, PT, R128, R51, RZ, P3, !PT ;  /* 0x0000003380337210 */ /* 0x000fe20001f7e4ff */
[----:B------:R-:W-:Y:S01]  /*157950*/  IMAD.X R53, RZ, RZ, RZ, P2 ;  /* 0x000000ffff357224 */ /* 0x000fe200010e06ff */
[----:B------:R-:W-:Y:S01]  /*157960*/  IADD3 RZ, P2, PT, R46, R37, RZ ;  /* 0x000000252eff7210 */ /* 0x000fe20007f5e0ff */
[----:B------:R-:W-:Y:S01]  /*157970*/  IMAD.IADD R33, R17, 0x1, R33 ;  /* 0x0000000111217824 */ /* 0x000fe200078e0221 */
[----:B------:R-:W-:Y:S01]  /*157980*/  IADD3.X R16, P5, PT, R57, R16, RZ, P5, !PT ;  /* 0x0000001039107210 */ /* 0x000fe20002fbe4ff */
[----:B------:R-:W-:Y:S01]  /*157990*/  IMAD.WIDE.U32 R48, R80, R64, R6 ;  /* 0x0000004050307225 */ /* 0x000fe200078e0006 */
[----:B------:R-:W-:-:S02]  /*1579a0*/  IADD3.X RZ, P0, PT, R41, R65, RZ, P0, !PT ;  /* 0x0000004129ff7210 */ /* 0x000fc4000071e4ff */
[----:B------:R-:W-:Y:S01]  /*1579b0*/  IADD3.X R17, P5, PT, R44, R33, RZ, P5, !PT ;  /* 0x000000212c117210 */ /* 0x000fe20002fbe4ff */
[----:B------:R-:W-:Y:S01]  /*1579c0*/  IMAD.WIDE.U32 R6, R31, -0x45f6b800, RZ ;  /* 0xba0948001f067825 */ /* 0x000fe200078e00ff */
[----:B------:R-:W-:Y:S02]  /*1579d0*/  IADD3.X R11, P0, PT, R11, R114, RZ, P0, !PT ;  /* 0x000000720b0b7210 */ /* 0x000fe4000071e4ff */
[----:B------:R-:W-:Y:S01]  /*1579e0*/  IADD3.X R33, P5, PT, RZ, RZ, RZ, P5, !PT ;  /* 0x000000ffff217210 */ /* 0x000fe20002fbe4ff */
[----:B------:R-:W-:Y:S01]  /*1579f0*/  IMAD.MOV.U32 R42, RZ, RZ, R47 ;  /* 0x000000ffff2a7224 */ /* 0x000fe200078e002f */
[----:B------:R-:W-:Y:S01]  /*157a00*/  IADD3.X R53, P0, PT, R53, R115, RZ, P0, !PT ;  /* 0x0000007335357210 */ /* 0x000fe2000071e4ff */
[----:B------:R-:W-:Y:S01]  /*157a10*/  IMAD.IADD R220, R49, 0x1, R220 ;  /* 0x0000000131dc7824 */ /* 0x000fe200078e02dc */
[----:B------:R-:W-:Y:S01]  /*157a20*/  IADD3.X R57, PT, PT, RZ, RZ, RZ, P5, !PT ;  /* 0x000000ffff397210 */ /* 0x000fe20002ffe4ff */
[----:B------:R-:W-:Y:S01]  /*157a30*/  IMAD R49, R30, 0x170b5d44, R10 ;  /* 0x170b5d441e317824 */ /* 0x000fe200078e020a */
[----:B------:R-:W-:Y:S01]  /*157a40*/  IADD3.X R55, P5, PT, R55, R48, RZ, P3, !PT ;  /* 0x0000003037377210 */ /* 0x000fe20001fbe4ff */
[----:B------:R-:W-:Y:S01]  /*157a50*/  IMAD.WIDE.U32.X R44, R31, 0x170b5d44, R42, P2 ;  /* 0x170b5d441f2c7825 */ /* 0x000fe200010e042a */
[----:B------:R-:W-:-:S02]  /*157a60*/  IADD3.X R42, P0, PT, R11, R34, RZ, P0, !PT ;  /* 0x000000220b2a7210 */ /* 0x000fc4000071e4ff */
[----:B------:R-:W-:Y:S01]  /*157a70*/  IADD3.X R220, P5, PT, R51, R220, RZ, P5, !PT ;  /* 0x000000dc33dc7210 */ /* 0x000fe20002fbe4ff */
[----:B------:R-:W-:-:S04]  /*157a80*/  IMAD.WIDE.U32 R46, P2, R30, 0x1ef3622f, R6 ;  /* 0x1ef3622f1e2e7825 */ /* 0x000fc80007840006 */
[----:B------:R-:W-:Y:S02]  /*157a90*/  IMAD.IADD R7, R49, 0x1, R37 ;  /* 0x0000000131077824 */ /* 0x000fe400078e0225 */
[----:B------:R-:W-:Y:S01]  /*157aa0*/  IMAD.X R49, RZ, RZ, RZ, P2 ;  /* 0x000000ffff317224 */ /* 0x000fe200010e06ff */
[----:B------:R-:W-:Y:S01]  /*157ab0*/  IADD3 RZ, P2, PT, R16, R36, RZ ;  /* 0x0000002410ff7210 */ /* 0x000fe20007f5e0ff */
[----:B------:R-:W-:Y:S02]  /*157ac0*/  IMAD.IADD R172, R35, 0x1, R172 ;  /* 0x0000000123ac7824 */ /* 0x000fe400078e02ac */
[----:B------:R-:W-:Y:S01]  /*157ad0*/  IMAD.WIDE.U32 R34, R32, 0xf5138f, R40 ;  /* 0x00f5138f20227825 */ /* 0x000fe200078e0028 */
[----:B------:R-:W-:Y:S02]  /*157ae0*/  IADD3.X RZ, P2, PT, R17, R7, RZ, P2, !PT ;  /* 0x0000000711ff7210 */ /* 0x000fe4000175e4ff */
[----:B------:R-:W-:Y:S01]  /*157af0*/  IADD3.X R7, P3, PT, RZ, RZ, RZ, P3, !PT ;  /* 0x000000ffff077210 */ /* 0x000fe20001f7e4ff */
[----:B------:R-:W-:Y:S01]  /*157b00*/  IMAD.WIDE.U32 R50, R30, -0x45f6b800, RZ ;  /* 0xba0948001e327825 */ /* 0x000fe200078e00ff */
[----:B------:R-:W-:-:S02]  /*157b10*/  IADD3.X R37, P2, PT, R33, R44, RZ, P2, !PT ;  /* 0x0000002c21257210 */ /* 0x000fc4000175e4ff */
[----:B------:R-:W-:Y:S01]  /*157b20*/  IADD3.X R7, P5, PT, RZ, R7, RZ, P5, !PT ;  /* 0x00000007ff077210 */ /* 0x000fe20002fbe4ff */
[----:B------:R-:W-:Y:S01]  /*157b30*/  IMAD.IADD R62, R35, 0x1, R62 ;  /* 0x00000001233e7824 */ /* 0x000fe200078e023e */
[----:B------:R-:W-:Y:S01]  /*157b40*/  IADD3.X R57, P2, PT, R57, R45, RZ, P2, !PT ;  /* 0x0000002d39397210 */ /* 0x000fe2000175e4ff */
[----:B------:R-:W-:Y:S01]  /*157b50*/  IMAD R35, R30, 0x1ef3622f, R6 ;  /* 0x1ef3622f1e237824 */ /* 0x000fe200078e0206 */
[----:B------:R-:W-:Y:S01]  /*157b60*/  IADD3.X R43, P0, PT, R53, R172, RZ, P0, !PT ;  /* 0x000000ac352b7210 */ /* 0x000fe2000071e4ff */
[----:B------:R-:W-:Y:S01]  /*157b70*/  IMAD.MOV.U32 R48, RZ, RZ, R47 ;  /* 0x000000ffff307224 */ /* 0x000fe200078e002f */
[----:B------:R-:W-:Y:S01]  /*157b80*/  IADD3.X R11, PT, PT, RZ, RZ, RZ, P5, P3 ;  /* 0x000000ffff0b7210 */ /* 0x000fe20002fe64ff */
[----:B------:R-:W-:Y:S01]  /*157b90*/  IMAD.IADD R47, R35, 0x1, R51 ;  /* 0x00000001232f7824 */ /* 0x000fe200078e0233 */
[----:B------:R-:W-:Y:S01]  /*157ba0*/  IADD3.X R34, P5, PT, R37, R34, RZ, P2, !PT ;  /* 0x0000002225227210 */ /* 0x000fe200017be4ff */
[----:B------:R-:W-:Y:S01]  /*157bb0*/  IMAD.WIDE.U32 R36, R31, 0xf5138f, RZ ;  /* 0x00f5138f1f247825 */ /* 0x000fe200078e00ff */
[----:B------:R-:W-:-:S02]  /*157bc0*/  IADD3 RZ, P3, PT, R46, R51, RZ ;  /* 0x000000332eff7210 */ /* 0x000fc40007f7e0ff */
[----:B------:R-:W-:Y:S01]  /*157bd0*/  IADD3.X R33, P0, PT, RZ, RZ, RZ, P0, !PT ;  /* 0x000000ffff217210 */ /* 0x000fe2000071e4ff */
[----:B------:R-:W-:Y:S01]  /*157be0*/  IMAD.WIDE.U32 R44, R30, 0xf5138f, RZ ;  /* 0x00f5138f1e2c7825 */ /* 0x000fe200078e00ff */
[----:B------:R-:W-:Y:S02]  /*157bf0*/  IADD3 RZ, P2, PT, R34, R50, RZ ;  /* 0x0000003222ff7210 */ /* 0x000fe40007f5e0ff */
[----:B------:R-:W-:Y:S01]  /*157c00*/  IADD3.X R35, P5, PT, R57, R62, RZ, P5, !PT ;  /* 0x0000003e39237210 */ /* 0x000fe20002fbe4ff */
[----:B------:R-:W-:Y:S01]  /*157c10*/  IMAD.X R53, RZ, RZ, RZ, P0 ;  /* 0x000000ffff357224 */ /* 0x000fe200000e06ff */
[----:B------:R-:W-:Y:S01]  /*157c20*/  IADD3 RZ, P0, PT, R42, R60, RZ ;  /* 0x0000003c2aff7210 */ /* 0x000fe20007f1e0ff */
[----:B------:R-:W-:Y:S01]  /*157c30*/  IMAD.WIDE.U32.X R48, R31, 0x1ef3622f, R48, P3 ;  /* 0x1ef3622f1f307825 */ /* 0x000fe200018e0430 */
[----:B------:R-:W-:Y:S02]  /*157c40*/  IADD3.X RZ, P2, PT, R35, R47, RZ, P2, !PT ;  /* 0x0000002f23ff7210 */ /* 0x000fe4000175e4ff */
[----:B------:R-:W-:Y:S01]  /*157c50*/  IADD3.X RZ, P0, PT, R43, R131, RZ, P0, !PT ;  /* 0x000000832bff7210 */ /* 0x000fe2000071e4ff */
[----:B------:R-:W-:Y:S01]  /*157c60*/  IMAD.WIDE.U32 R40, P3, R30, 0x1a22d9f3, R36 ;  /* 0x1a22d9f31e287825 */ /* 0x000fe20007860024 */
[----:B------:R-:W-:-:S03]  /*157c70*/  IADD3.X R37, P5, PT, RZ, RZ, RZ, P5, !PT ;  /* 0x000000ffff257210 */ /* 0x000fc60002fbe4ff */
[----:B------:R-:W-:Y:S01]  /*157c80*/  IMAD.WIDE.U32 R42, R32, 0x6ca1493b, R42 ;  /* 0x6ca1493b202a7825 */ /* 0x000fe200078e002a */
[----:B------:R-:W-:Y:S02]  /*157c90*/  IADD3.X R51, PT, PT, RZ, RZ, RZ, P5, !PT ;  /* 0x000000ffff337210 */ /* 0x000fe40002ffe4ff */
[----:B------:R-:W-:Y:S01]  /*157ca0*/  IADD3.X R37, P2, PT, R37, R48, RZ, P2, !PT ;  /* 0x0000003025257210 */ /* 0x000fe2000175e4ff */
[----:B------:R-:W-:Y:S01]  /*157cb0*/  IMAD.MOV.U32 R46, RZ, RZ, R41 ;  /* 0x000000ffff2e7224 */ /* 0x000fe200078e0029 */
[----:B------:R-:W-:Y:S01]  /*157cc0*/  IADD3.X R48, P0, PT, R33, R122, RZ, P0, !PT ;  /* 0x0000007a21307210 */ /* 0x000fe2000071e4ff */
[----:B------:R-:W-:Y:S01]  /*157cd0*/  IMAD R41, R30, 0x1a22d9f3, R36 ;  /* 0x1a22d9f31e297824 */ /* 0x000fe200078e0224 */
[----:B------:R-:W-:Y:S01]  /*157ce0*/  IADD3.X R51, P2, PT, R51, R49, RZ, P2, !PT ;  /* 0x0000003133337210 */ /* 0x000fe2000175e4ff */
[----:B------:R-:W-:Y:S01]  /*157cf0*/  IMAD.IADD R130, R43, 0x1, R130 ;  /* 0x000000012b827824 */ /* 0x000fe200078e0282 */
[----:B------:R-:W-:Y:S01]  /*157d00*/  IADD3 RZ, P5, PT, R40, R45, RZ ;  /* 0x0000002d28ff7210 */ /* 0x000fe20007fbe0ff */
[----:B------:R-:W-:Y:S01]  /*157d10*/  IMAD.X R47, RZ, RZ, RZ, P3 ;  /* 0x000000ffff2f7224 */ /* 0x000fe200018e06ff */
[----:B------:R-:W-:Y:S01]  /*157d20*/  IADD3.X R53, P0, PT, R53, R123, RZ, P0, !PT ;  /* 0x0000007b35357210 */ /* 0x000fe2000071e4ff */
[----:B------:R-:W-:Y:S01]  /*157d30*/  IMAD R33, R32, 0x1ae3a46, R38 ;  /* 0x01ae3a4620217824 */ /* 0x000fe200078e0226 */
        /* <DEDUP_REMOVED lines=8> */
[----:B------:R-:W-:Y:S01]  /*157dc0*/  IMAD R49, R32, 0x1ae3a46, R38 ;  /* 0x01ae3a4620317824 */ /* 0x000fe200078e0226 */
[----:B------:R-:W-:Y:S01]  /*157dd0*/  IADD3.X RZ, P0, PT, R41, R37, RZ, P0, !PT ;  /* 0x0000002529ff7210 */ /* 0x000fe2000071e4ff */
[----:B------:R-:W-:Y:S01]  /*157de0*/  IMAD.WIDE.U32 R38, R31, 0x6ca1493b, RZ ;  /* 0x6ca1493b1f267825 */ /* 0x000fe200078e00ff */
[----:B------:R-:W-:Y:S02]  /*157df0*/  IADD3.X R37, P2, PT, RZ, RZ, RZ, P2, !PT ;  /* 0x000000ffff257210 */ /* 0x000fe4000175e4ff */
[----:B------:R-:W-:Y:S01]  /*157e00*/  IADD3.X R43, P3, PT, R53, R220, RZ, P3, !PT ;  /* 0x000000dc352b7210 */ /* 0x000fe20001f7e4ff */
[----:B------:R-:W-:Y:S01]  /*157e10*/  IMAD.WIDE.U32 R64, R82, R64, R134 ;  /* 0x0000004052407225 */ /* 0x000fe200078e0086 */
[----:B------:R-:W-:-:S02]  /*157e20*/  IADD3.X R51, P0, PT, R37, R46, RZ, P0, !PT ;  /* 0x0000002e25337210 */ /* 0x000fc4000071e4ff */
[----:B------:R-:W-:Y:S01]  /*157e30*/  IADD3.X RZ, P5, PT, R43, R33, RZ, P5, !PT ;  /* 0x000000212bff7210 */ /* 0x000fe20002fbe4ff */
[----:B------:R-:W-:Y:S02]  /*157e40*/  IMAD.X R37, RZ, RZ, RZ, P2 ;  /* 0x000000ffff257224 */ /* 0x000fe400010e06ff */
[----:B------:R-:W-:-:S03]  /*157e50*/  IMAD.WIDE.U32 R32, R32, 0x17c510ea, R42 ;  /* 0x17c510ea20207825 */ /* 0x000fc600078e002a */
[----:B------:R-:W-:Y:S01]  /*157e60*/  IADD3.X R46, P0, PT, R37, R47, RZ, P0, !PT ;  /* 0x0000002f252e7210 */ /* 0x000fe2000071e4ff */
[C---:B------:R-:W-:Y:S01]  /*157e70*/  IMAD.WIDE.U32 R42, R30.reuse, 0x6ca1493b, RZ ;  /* 0x6ca1493b1e2a7825 */ /* 0x040fe200078e00ff */
[----:B------:R-:W-:Y:S02]  /*157e80*/  IADD3.X R37, P3, PT, RZ, RZ, RZ, P3, !PT ;  /* 0x000000ffff257210 */ /* 0x000fe40001f7e4ff */
[----:B------:R-:W-:Y:S01]  /*157e90*/  IADD3.X R32, P0, PT, R51, R32, RZ, P0, !PT ;  /* 0x0000002033207210 */ /* 0x000fe2000071e4ff */
[----:B------:R-:W-:-:S04]  /*157ea0*/  IMAD.WIDE.U32 R44, P2, R30, -0x39c4fa40, R38 ;  /* 0xc63b05c01e2c7825 */ /* 0x000fc80007840026 */
[----:B------:R-:W-:Y:S02]  /*157eb0*/  IMAD R47, R30, -0x39c4fa40, R38 ;  /* 0xc63b05c01e2f7824 */ /* 0x000fe400078e0226 */
[----:B------:R-:W-:Y:S02]  /*157ec0*/  IMAD.IADD R49, R33, 0x1, R49 ;  /* 0x0000000121317824 */ /* 0x000fe400078e0231 */
[----:B------:R-:W-:Y:S01]  /*157ed0*/  IMAD.X R39, RZ, RZ, RZ, P3 ;  /* 0x000000ffff277224 */ /* 0x000fe200018e06ff */
[----:B------:R-:W-:Y:S01]  /*157ee0*/  IADD3 RZ, P3, PT, R44, R43, RZ ;  /* 0x0000002b2cff7210 */ /* 0x000fe20007f7e0ff */
[----:B------:R-:W-:Y:S01]  /*157ef0*/  IMAD.IADD R51, R47, 0x1, R43 ;  /* 0x000000012f337824 */ /* 0x000fe200078e022b */
[----:B------:R-:W-:Y:S01]  /*157f00*/  IADD3.X R47, PT, PT, RZ, RZ, RZ, P2, !PT ;  /* 0x000000ffff2f7210 */ /* 0x000fe200017fe4ff */
[----:B------:R-:W-:Y:S01]  /*157f10*/  IMAD.IADD R222, R65, 0x1, R222 ;  /* 0x0000000141de7824 */ /* 0x000fe200078e02de */
[----:B------:R-:W-:Y:S01]  /*157f20*/  IADD3.X R44, P5, PT, R37, R116, RZ, P5, !PT ;  /* 0x00000074252c7210 */ /* 0x000fe20002fbe4ff */
[----:B------:R-:W-:Y:S01]  /*157f30*/  IMAD.WIDE.U32 R16, R30, 0x30000000, R16 ;  /* 0x300000001e107825 */ /* 0x000fe200078e0010 */
[----:B------:R-:W-:-:S02]  /*157f40*/  IADD3.X R33, P0, PT, R46, R49, RZ, P0, !PT ;  /* 0x000000312e217210 */ /* 0x000fc4000071e4ff */
[----:B------:R-:W-:Y:S01]  /*157f50*/  IADD3 RZ, P2, PT, R32, R42, RZ ;  /* 0x0000002a20ff7210 */ /* 0x000fe20007f5e0ff */
[----:B------:R-:W-:Y:S01]  /*157f60*/  IMAD.MOV.U32 R46, RZ, RZ, R45 ;  /* 0x000000ffff2e7224 */ /* 0x000fe200078e002d */
[----:B------:R-:W-:Y:S01]  /*157f70*/  IADD3.X R116, P5, PT, R39, R117, RZ, P5, !PT ;  /* 0x0000007527747210 */ /* 0x000fe20002fbe4ff */
[----:B------:R-:W-:Y:S01]  /*157f80*/  IMAD.WIDE.U32 R42, R31, 0x17c510ea, RZ ;  /* 0x17c510ea1f2a7825 */ /* 0x000fe200078e00ff */
[----:B------:R-:W-:Y:S02]  /*157f90*/  IADD3.X RZ, P2, PT, R33, R51, RZ, P2, !PT ;  /* 0x0000003321ff7210 */ /* 0x000fe4000175e4ff */
[----:B------:R-:W-:Y:S01]  /*157fa0*/  IADD3.X R37, P0, PT, RZ, RZ, RZ, P0, !PT ;  /* 0x000000ffff257210 */ /* 0x000fe2000071e4ff */
[----:B------:R-:W-:Y:S01]  /*157fb0*/  IMAD.WIDE.U32.X R46, R31, -0x39c4fa40, R46, P3 ;  /* 0xc63b05c01f2e7825 */ /* 0x000fe200018e042e */
[----:B------:R-:W-:-:S03]  /*157fc0*/  IADD3.X R7, P5, PT, R44, R7, RZ, P5, !PT ;  /* 0x000000072c077210 */ /* 0x000fc60002fbe4ff */
[----:B------:R-:W-:Y:S01]  /*157fd0*/  IMAD.WIDE.U32 R44, P3, R30, 0x1ae3a46, R42 ;  /* 0x01ae3a461e2c7825 */ /* 0x000fe2000786002a */
[----:B------:R-:W-:Y:S02]  /*157fe0*/  IADD3.X R50, P2, PT, R37, R46, RZ, P2, !PT ;  /* 0x0000002e25327210 */ /* 0x000fe4000175e4ff */
[----:B------:R-:W-:Y:S01]  /*157ff0*/  IADD3.X R11, P5, PT, R116, R11, RZ, P5, !PT ;  /* 0x0000000b740b7210 */ /* 0x000fe20002fbe4ff */
[----:B------:R-:W-:Y:S02]  /*158000*/  IMAD.X R37, RZ, RZ, RZ, P0 ;  /* 0x000000ffff257224 */ /* 0x000fe400000e06ff */
[----:B------:R-:W-:Y:S01]  /*158010*/  IMAD.WIDE.U32 R48, R30, 0x17c510ea, RZ ;  /* 0x17c510ea1e307825 */ /* 0x000fe200078e00ff */
[----:B------:R-:W-:Y:S02]  /*158020*/  IADD3.X R7, P0, PT, R7, R64, RZ, P5, !PT ;  /* 0x0000004007077210 */ /* 0x000fe40002f1e4ff */
        /* <DEDUP_REMOVED lines=10> */
[----:B------:R-:W-:-:S02]  /*1580d0*/  IADD3.X R45, P2, PT, R52, R11, RZ, P2, !PT ;  /* 0x0000000b342d7210 */ /* 0x000fc4000175e4ff */
[----:B------:R-:W-:Y:S01]  /*1580e0*/  IADD3 RZ, P3, PT, R44, R48, RZ ;  /* 0x000000302cff7210 */ /* 0x000fe20007f7e0ff */
[C---:B------:R-:W-:Y:S01]  /*1580f0*/  IMAD R43, R30.reuse, 0x1ef3622f, R6 ;  /* 0x1ef3622f1e2b7824 */ /* 0x040fe200078e0206 */
[----:B------:R-:W-:Y:S01]  /*158100*/  IADD3.X R11, P2, PT, RZ, RZ, RZ, P2, !PT ;  /* 0x000000ffff0b7210 */ /* 0x000fe2000175e4ff */
[C---:B------:R-:W-:Y:S01]  /*158110*/  IMAD R49, R30.reuse, 0x1a22d9f3, R36 ;  /* 0x1a22d9f31e317824 */ /* 0x040fe200078e0224 */
[----:B------:R-:W-:Y:S01]  /*158120*/  IADD3.X RZ, P3, PT, R45, R37, RZ, P3, !PT ;  /* 0x000000252dff7210 */ /* 0x000fe20001f7e4ff */
[C---:B------:R-:W-:Y:S01]  /*158130*/  IMAD R51, R30.reuse, 0x1ae3a46, R42 ;  /* 0x01ae3a461e337824 */ /* 0x040fe200078e022a */
[----:B------:R-:W-:Y:S01]  /*158140*/  IADD3.X R6, P5, PT, RZ, RZ, RZ, P5, !PT ;  /* 0x000000ffff067210 */ /* 0x000fe20002fbe4ff */
[----:B------:R-:W-:Y:S01]  /*158150*/  IMAD.X R31, RZ, RZ, RZ, P2 ;  /* 0x000000ffff1f7224 */ /* 0x000fe200010e06ff */
[----:B------:R-:W-:Y:S01]  /*158160*/  IADD3.X R37, P3, PT, R11, R46, RZ, P3, !PT ;  /* 0x0000002e0b257210 */ /* 0x000fe20001f7e4ff */
[C---:B------:R-:W-:Y:S01]  /*158170*/  IMAD R11, R30.reuse, 0x170b5d44, R10 ;  /* 0x170b5d441e0b7824 */ /* 0x040fe200078e020a */
[----:B------:R-:W-:Y:S01]  /*158180*/  IADD3.X R7, P1, PT, R7, R140, RZ, P1, !PT ;  /* 0x0000008c07077210 */ /* 0x000fe20000f3e4ff */
[----:B------:R-:W-:Y:S01]  /*158190*/  IMAD.WIDE.U32 R34, R30, -0x45f6b800, R34 ;  /* 0xba0948001e227825 */ /* 0x000fe200078e0022 */
[----:B------:R-:W-:-:S02]  /*1581a0*/  IADD3.X R31, P3, PT, R31, R47, RZ, P3, !PT ;  /* 0x0000002f1f1f7210 */ /* 0x000fc40001f7e4ff */
[----:B------:R-:W-:Y:S01]  /*1581b0*/  IADD3.X R140, PT, PT, R141, RZ, RZ, P1, P4 ;  /* 0x000000ff8d8c7210 */ /* 0x000fe20000fe84ff */
[----:B------:R-:W-:Y:S01]  /*1581c0*/  IMAD.IADD R39, R17, 0x1, R11 ;  /* 0x0000000111277824 */ /* 0x000fe200078e020b */
[----:B------:R-:W-:Y:S01]  /*1581d0*/  IADD3.X R10, P0, P3, R37, RZ, R6, P3, P0 ;  /* 0x000000ff250a7210 */ /* 0x000fe20001b00406 */
[----:B------:R-:W-:Y:S01]  /*1581e0*/  IMAD.MOV.U32 R37, RZ, RZ, R16 ;  /* 0x000000ffff257224 */ /* 0x000fe200078e0010 */
[----:B------:R-:W-:Y:S01]  /*1581f0*/  IADD3.X R6, PT, PT, RZ, RZ, RZ, P5, !PT ;  /* 0x000000ffff067210 */ /* 0x000fe20002ffe4ff */
[C---:B------:R-:W-:Y:S02]  /*158200*/  IMAD R47, R30.reuse, -0x39c4fa40, R38 ;  /* 0xc63b05c01e2f7824 */ /* 0x040fe400078e0226 */
[----:B------:R-:W-:Y:S01]  /*158210*/  IMAD.WIDE.U32 R40, R30, 0xf5138f, R40 ;  /* 0x00f5138f1e287825 */ /* 0x000fe200078e0028 */
[----:B------:R-:W-:Y:S02]  /*158220*/  IADD3.X R11, PT, PT, R31, RZ, R6, P0, P3 ;  /* 0x000000ff1f0b7210 */ /* 0x000fe400007e6406 */
[----:B------:R-:W-:Y:S01]  /*158230*/  IADD3 R16, P0, PT, R10, R7, RZ ;  /* 0x000000070a107210 */ /* 0x000fe20007f1e0ff */
[----:B------:R-:W-:-:S04]  /*158240*/  IMAD.WIDE.U32 R32, R30, 0x6ca1493b, R32 ;  /* 0x6ca1493b1e207825 */ /* 0x000fc800078e0020 */
        /* <DEDUP_REMOVED lines=84> */
.L_x_1356:
[----:B------:R-:W-:Y:S05]  /*158790*/  BSYNC.RELIABLE B3 ;  /* 0x0000000000037941 */ /* 0x000fea0003800100 */
.L_x_1355:
        /* <DEDUP_REMOVED lines=12> */
.L_x_1354:
[----:B------:R-:W-:Y:S05]  /*158860*/  BSYNC.RECONVERGENT B2 ;  /* 0x0000000000027941 */ /* 0x000fea0003800200 */
.L_x_1353:
        /* <DEDUP_REMOVED lines=8> */
[----:B------:R-:W-:Y:S01]  /*1588f0*/  IMAD.WIDE.U32 R32, R39, R23, RZ ;  /* 0x0000001727207225 */ /* 0x000fe200078e00ff */
[----:B------:R-:W-:-:S03]  /*158900*/  IADD3 R111, P3, PT, R111, R16, RZ ;  /* 0x000000106f6f7210 */ /* 0x000fc60007f7e0ff */
[----:B------:R-:W-:Y:S01]  /*158910*/  IMAD.X R65, RZ, RZ, RZ, P1 ;  /* 0x000000ffff417224 */ /* 0x000fe200008e06ff */
[----:B------:R-:W-:Y:S01]  /*158920*/  IADD3 R47, P1, PT, R47, R10, RZ ;  /* 0x0000000a2f2f7210 */ /* 0x000fe20007f3e0ff */
[----:B------:R-:W-:Y:S02]  /*158930*/  IMAD.X R7, RZ, RZ, RZ, P0 ;  /* 0x000000ffff077224 */ /* 0x000fe400000e06ff */
[----:B------:R-:W-:Y:S02]  /*158940*/  IMAD.MOV.U32 R6, RZ, RZ, R11 ;  /* 0x000000ffff067224 */ /* 0x000fe400078e000b */
[----:B------:R-:W-:Y:S02]  /*158950*/  IMAD.MOV.U32 R64, RZ, RZ, R17 ;  /* 0x000000ffff407224 */ /* 0x000fe400078e0011 */
[----:B------:R-:W-:-:S04]  /*158960*/  IMAD.WIDE.U32 R30, P0, R24, R37, R30 ;  /* 0x00000025181e7225 */ /* 0x000fc8000780001e */
[----:B------:R-:W-:Y:S01]  /*158970*/  IMAD.WIDE.U32 R32, P2, R22, R37, R32 ;  /* 0x0000002516207225 */ /* 0x000fe20007840020 */
[----:B------:R-:W-:-:S03]  /*158980*/  MOV R120, R31 ;  /* 0x0000001f00787202 */ /* 0x000fc60000000f00 */
        /* <DEDUP_REMOVED lines=8> */
[----:B------:R-:W-:-:S04]  /*158a10*/  IMAD.WIDE.U32 R32, P2, R20, R37, R16 ;  /* 0x0000002514207225 */ /* 0x000fc80007840010 */
[----:B------:R-:W-:-:S04]  /*158a20*/  IMAD.WIDE.U32 R30, R39, R19, RZ ;  /* 0x00000013271e7225 */ /* 0x000fc800078e00ff */
[----:B------:R-:W-:-:S04]  /*158a30*/  IMAD.WIDE.U32 R16, R61, R21, RZ ;  /* 0x000000153d107225 */ /* 0x000fc800078e00ff */
[----:B------:R-:W-:Y:S02]  /*158a40*/  IMAD.X R43, RZ, RZ, RZ, P2 ;  /* 0x000000ffff2b7224 */ /* 0x000fe400010e06ff */
[----:B------:R-:W-:Y:S02]  /*158a50*/  IMAD R222, R20, R223, R16 ;  /* 0x000000df14de7224 */ /* 0x000fe400078e0210 */
[----:B------:R-:W-:-:S04]  /*158a60*/  IMAD.WIDE.U32 R132, R37, R21, RZ ;  /* 0x0000001525847225 */ /* 0x000fc800078e00ff */
        /* <DEDUP_REMOVED lines=9> */
[----:B------:R-:W-:Y:S02]  /*158b00*/  IMAD.MOV.U32 R184, RZ, RZ, R31 ;  /* 0x000000ffffb87224 */ /* 0x000fe400078e001f */
[----:B------:R-:W-:-:S04]  /*158b10*/  IMAD.WIDE.U32.X R6, R29, R39, R6, P1 ;  /* 0x000000271d067225 */ /* 0x000fc800008e0406 */
[----:B------:R-:W-:-:S04]  /*158b20*/  IMAD.WIDE.U32.X R64, R26, R39, R64, P3 ;  /* 0x000000271a407225 */ /* 0x000fc800018e0440 */
[----:B------:R-:W-:-:S04]  /*158b30*/  IMAD.WIDE.U32.X R120, R24, R39, R120, P5 ;  /* 0x0000002718787225 */ /* 0x000fc800028e0478 */
        /* <DEDUP_REMOVED lines=10> */
[----:B------:R-:W-:Y:S01]  /*158be0*/  IMAD.WIDE.U32 R38, R223, R28, RZ ;  /* 0x0000001cdf267225 */ /* 0x000fe200078e00ff */
[----:B------:R-:W-:-:S03]  /*158bf0*/  IADD3.X R111, P0, PT, R124, R111, RZ, P0, !PT ;  /* 0x0000006f7c6f7210 */ /* 0x000fc6000071e4ff */
[----:B------:R-:W-:Y:S01]  /*158c00*/  IMAD.WIDE.U32 R54, R223, R21, RZ ;  /* 0x00000015df367225 */ /* 0x000fe200078e00ff */
[----:B------:R-:W-:-:S03]  /*158c10*/  IADD3.X R145, P0, PT, RZ, R64, RZ, P0, !PT ;  /* 0x00000040ff917210 */ /* 0x000fc6000071e4ff */
[----:B------:R-:W-:Y:S01]  /*158c20*/  IMAD.X R113, RZ, RZ, RZ, P2 ;  /* 0x000000ffff717224 */ /* 0x000fe200010e06ff */
[----:B------:R-:W-:Y:S01]  /*158c30*/  IADD3 R131, P2, PT, R56, R39, RZ ;  /* 0x0000002738837210 */ /* 0x000fe20007f5e0ff */
[----:B------:R-:W-:Y:S01]  /*158c40*/  IMAD.WIDE.U32 R128, R223, R27, RZ ;  /* 0x0000001bdf807225 */ /* 0x000fe200078e00ff */
[----:B------:R-:W-:Y:S02]  /*158c50*/  IADD3 RZ, P1, PT, R16, R55, RZ ;  /* 0x0000003710ff7210 */ /* 0x000fe40007f3e0ff */
[----:B------:R-:W-:Y:S01]  /*158c60*/  IADD3.X R130, P0, PT, RZ, R65, RZ, P0, !PT ;  /* 0x00000041ff827210 */ /* 0x000fe2000071e4ff */
[----:B------:R-:W-:-:S03]  /*158c70*/  IMAD.WIDE.U32 R142, P4, R26, R223, R142 ;  /* 0x000000df1a8e7225 */ /* 0x000fc6000788008e */
[----:B------:R-:W-:Y:S01]  /*158c80*/  IADD3.X R145, P0, PT, R145, R126, RZ, P0, !PT ;  /* 0x0000007e91917210 */ /* 0x000fe2000071e4ff */
[----:B------:R-:W-:Y:S02]  /*158c90*/  IMAD.MOV.U32 R112, RZ, RZ, R57 ;  /* 0x000000ffff707224 */ /* 0x000fe400078e0039 */
[----:B------:R-:W-:Y:S01]  /*158ca0*/  IMAD.MOV.U32 R52, RZ, RZ, R17 ;  /* 0x000000ffff347224 */ /* 0x000fe200078e0011 */
[----:B------:R-:W-:Y:S01]  /*158cb0*/  IADD3.X R126, P0, PT, R130, R127, RZ, P0, !PT ;  /* 0x0000007f827e7210 */ /* 0x000fe2000071e4ff */
[----:B------:R-:W-:-:S03]  /*158cc0*/  IMAD.WIDE.U32 R16, R146, R28, RZ ;  /* 0x0000001c92107225 */ /* 0x000fc600078e00ff */
[----:B------:R-:W-:Y:S01]  /*158cd0*/  IADD3.X R57, P0, PT, RZ, R120, RZ, P0, !PT ;  /* 0x00000078ff397210 */ /* 0x000fe2000071e4ff */
[----:B------:R-:W-:Y:S01]  /*158ce0*/  IMAD.WIDE.U32.X R112, R29, R61, R112, P2 ;  /* 0x0000003d1d707225 */ /* 0x000fe200010e0470 */
[----:B------:R-:W-:Y:S02]  /*158cf0*/  IADD3 R11, P2, PT, R142, R129, RZ ;  /* 0x000000818e0b7210 */ /* 0x000fe40007f5e0ff */
[----:B------:R-:W-:Y:S01]  /*158d00*/  IADD3.X R148, P0, PT, RZ, R121, RZ, P0, !PT ;  /* 0x00000079ff947210 */ /* 0x000fe2000071e4ff */
[----:B------:R-:W-:-:S03]  /*158d10*/  IMAD.WIDE.U32 R32, R61, R19, RZ ;  /* 0x000000133d207225 */ /* 0x000fc600078e00ff */
[----:B------:R-:W-:Y:S01]  /*158d20*/  IADD3.X R57, P0, PT, R57, R10, RZ, P0, !PT ;  /* 0x0000000a39397210 */ /* 0x000fe2000071e4ff */
[----:B------:R-:W-:-:S04]  /*158d30*/  IMAD.WIDE.U32 R140, R61, R25, RZ ;  /* 0x000000193d8c7225 */ /* 0x000fc800078e00ff */
[----:B------:R-:W-:-:S04]  /*158d40*/  IMAD.WIDE.U32 R36, R61, R23, RZ ;  /* 0x000000173d247225 */ /* 0x000fc800078e00ff */
[----:B------:R-:W-:Y:S02]  /*158d50*/  IMAD.X R115, RZ, RZ, RZ, P4 ;  /* 0x000000ffff737224 */ /* 0x000fe400020e06ff */
[----:B------:R-:W-:Y:S02]  /*158d60*/  IMAD.MOV.U32 R114, RZ, RZ, R143 ;  /* 0x000000ffff727224 */ /* 0x000fe400078e008f */
[C---:B------:R-:W-:Y:S02]  /*158d70*/  IMAD R218, R29.reuse, R207, R16 ;  /* 0x000000cf1dda7224 */ /* 0x040fe400078e0210 */
[----:B------:R-:W-:Y:S02]  /*158d80*/  IMAD R219, R18, R223, R32 ;  /* 0x000000df12db7224 */ /* 0x000fe400078e0220 */
[----:B------:R-:W-:-:S04]  /*158d90*/  IMAD.WIDE.U32 R16, P5, R29, R207, R16 ;  /* 0x000000cf1d107225 */ /* 0x000fc800078a0010 */
[----:B------:R-:W-:Y:S01]  /*158da0*/  IMAD.WIDE.U32.X R114, R26, R61, R114, P2 ;  /* 0x0000003d1a727225 */ /* 0x000fe200010e0472 */
[----:B------:R-:W-:-:S03]  /*158db0*/  IADD3.X R31, PT, PT, RZ, RZ, RZ, P5, !PT ;  /* 0x000000ffff1f7210 */ /* 0x000fc60002ffe4ff */
[----:B------:R-:W-:-:S04]  /*158dc0*/  IMAD.WIDE.U32 R182, R223, R19, RZ ;  /* 0x00000013dfb67225 */ /* 0x000fc800078e00ff */
[----:B------:R-:W-:-:S04]  /*158dd0*/  IMAD.WIDE.U32 R32, P3, R18, R223, R32 ;  /* 0x000000df12207225 */ /* 0x000fc80007860020 */
[----:B------:R-:W-:-:S04]  /*158de0*/  IMAD.WIDE.U32 R122, R223, R25, RZ ;  /* 0x00000019df7a7225 */ /* 0x000fc800078e00ff */
[----:B------:R-:W-:-:S04]  /*158df0*/  IMAD.WIDE.U32 R140, P4, R24, R223, R140 ;  /* 0x000000df188c7225 */ /* 0x000fc8000788008c */
[----:B------:R-:W-:-:S04]  /*158e00*/  IMAD.WIDE.U32 R36, P2, R22, R223, R36 ;  /* 0x000000df16247225 */ /* 0x000fc80007840024 */
[----:B------:R-:W-:Y:S02]  /*158e10*/  IMAD.MOV.U32 R30, RZ, RZ, R17 ;  /* 0x000000ffff1e7224 */ /* 0x000fe400078e0011 */
[----:B------:R-:W-:Y:S01]  /*158e20*/  IMAD.X R63, RZ, RZ, RZ, P3 ;  /* 0x000000ffff3f7224 */ /* 0x000fe200018e06ff */
[----:B------:R-:W-:Y:S01]  /*158e30*/  IADD3 RZ, P3, PT, R32, R183, RZ ;  /* 0x000000b720ff7210 */ /* 0x000fe20007f7e0ff */
[----:B------:R-:W-:Y:S01]  /*158e40*/  IMAD.X R17, RZ, RZ, RZ, P2 ;  /* 0x000000ffff117224 */ /* 0x000fe200010e06ff */
[----:B------:R-:W-:Y:S01]  /*158e50*/  IADD3 R35, P2, PT, R140, R123, RZ ;  /* 0x0000007b8c237210 */ /* 0x000fe20007f5e0ff */
[----:B------:R-:W-:Y:S01]  /*158e60*/  IMAD.MOV.U32 R62, RZ, RZ, R33 ;  /* 0x000000ffff3e7224 */ /* 0x000fe200078e0021 */
[----:B------:R-:W-:Y:S01]  /*158e70*/  IADD3 R183, PT, PT, R219, R183, RZ ;  /* 0x000000b7dbb77210 */ /* 0x000fe20007ffe0ff */
[----:B------:R-:W-:-:S04]  /*158e80*/  IMAD.WIDE.U32 R136, R207, R28, RZ ;  /* 0x0000001ccf887225 */ /* 0x000fc800078e00ff */
[----:B------:R-:W-:Y:S01]  /*158e90*/  IMAD.WIDE.U32 R32, R223, R23, RZ ;  /* 0x00000017df207225 */ /* 0x000fe200078e00ff */
[----:B------:R-:W-:-:S03]  /*158ea0*/  IADD3 RZ, P5, PT, R16, R137, RZ ;  /* 0x0000008910ff7210 */ /* 0x000fc60007fbe0ff */
[----:B------:R-:W-:Y:S02]  /*158eb0*/  IMAD.X R49, RZ, RZ, RZ, P4 ;  /* 0x000000ffff317224 */ /* 0x000fe400020e06ff */
[----:B------:R-:W-:Y:S02]  /*158ec0*/  IMAD.MOV.U32 R48, RZ, RZ, R141 ;  /* 0x000000ffff307224 */ /* 0x000fe400078e008d */
[----:B------:R-:W-:-:S04]  /*158ed0*/  IMAD.WIDE.U32 R44, R146, R27, RZ ;  /* 0x0000001b922c7225 */ /* 0x000fc800078e00ff */
[----:B------:R-:W-:Y:S01]  /*158ee0*/  IMAD.WIDE.U32.X R48, R24, R61, R48, P2 ;  /* 0x0000003d18307225 */ /* 0x000fe200010e0430 */
[----:B------:R-:W-:-:S03]  /*158ef0*/  IADD3 R58, P2, PT, R36, R33, RZ ;  /* 0x00000021243a7210 */ /* 0x000fc60007f5e0ff */
[----:B------:R-:W-:-:S04]  /*158f00*/  IMAD.WIDE.U32 R116, R146, R25, RZ ;  /* 0x0000001992747225 */ /* 0x000fc800078e00ff */
[----:B------:R-:W-:Y:S02]  /*158f10*/  IMAD.MOV.U32 R16, RZ, RZ, R37 ;  /* 0x000000ffff107224 */ /* 0x000fe400078e0025 */
[----:B------:R-:W-:Y:S01]  /*158f20*/  IMAD.WIDE.U32.X R52, R20, R61, R52, P1 ;  /* 0x0000003d14347225 */ /* 0x000fe200008e0434 */
[----:B------:R-:W-:-:S03]  /*158f30*/  IADD3 RZ, P1, PT, R110, R38, RZ ;  /* 0x000000266eff7210 */ /* 0x000fc60007f3e0ff */
[----:B------:R-:W-:Y:S01]  /*158f40*/  IMAD R230, R26, R207, R44 ;  /* 0x000000cf1ae67224 */ /* 0x000fe200078e022c */
[----:B------:R-:W-:Y:S01]  /*158f50*/  IADD3.X RZ, P1, PT, R111, R131, RZ, P1, !PT ;  /* 0x000000836fff7210 */ /* 0x000fe20000f3e4ff */
[----:B------:R-:W-:-:S03]  /*158f60*/  IMAD.WIDE.U32.X R16, R22, R61, R16, P2 ;  /* 0x0000003d16107225 */ /* 0x000fc600010e0410 */
[----:B------:R-:W-:Y:S01]  /*158f70*/  IADD3.X R144, P1, PT, RZ, R112, RZ, P1, !PT ;  /* 0x00000070ff907210 */ /* 0x000fe20000f3e4ff */
[----:B------:R-:W-:-:S03]  /*158f80*/  IMAD.WIDE.U32.X R62, R18, R61, R62, P3 ;  /* 0x0000003d123e7225 */ /* 0x000fc600018e043e */
[----:B------:R-:W-:Y:S01]  /*158f90*/  IADD3.X R33, P1, PT, RZ, R113, RZ, P1, !PT ;  /* 0x00000071ff217210 */ /* 0x000fe20000f3e4ff */
[----:B------:R-:W-:-:S03]  /*158fa0*/  IMAD.WIDE.U32 R44, P4, R26, R207, R44 ;  /* 0x000000cf1a2c7225 */ /* 0x000fc6000788002c */
[----:B------:R-:W-:Y:S01]  /*158fb0*/  IADD3.X R144, P1, PT, R144, R145, RZ, P1, !PT ;  /* 0x0000009190907210 */ /* 0x000fe20000f3e4ff */
[----:B------:R-:W-:Y:S01]  /*158fc0*/  IMAD R224, R24, R207, R116 ;  /* 0x000000cf18e07224 */ /* 0x000fe200078e0274 */
[----:B------:R-:W-:Y:S01]  /*158fd0*/  IADD3.X R41, PT, PT, RZ, RZ, RZ, P4, !PT ;  /* 0x000000ffff297210 */ /* 0x000fe200027fe4ff */
[----:B------:R-:W-:Y:S01]  /*158fe0*/  IMAD.WIDE.U32 R60, R146, R23, RZ ;  /* 0x00000017923c7225 */ /* 0x000fe200078e00ff */
[----:B------:R-:W-:-:S03]  /*158ff0*/  IADD3.X R145, P1, PT, R33, R126, RZ, P1, !PT ;  /* 0x0000007e21917210 */ /* 0x000fc60000f3e4ff */
[----:B------:R-:W-:Y:S01]  /*159000*/  IMAD.WIDE.U32 R116, P2, R24, R207, R116 ;  /* 0x000000cf18747225 */ /* 0x000fe20007840074 */
[----:B------:R-:W-:-:S03]  /*159010*/  IADD3.X R33, P1, PT, RZ, RZ, RZ, P1, !PT ;  /* 0x000000ffff217210 */ /* 0x000fc60000f3e4ff */
[----:B------:R-:W-:-:S04]  /*159020*/  IMAD.WIDE.U32 R6, R207, R27, RZ ;  /* 0x0000001bcf067225 */ /* 0x000fc800078e00ff */
[----:B------:R-:W-:Y:S01]  /*159030*/  IMAD.MOV.U32 R40, RZ, RZ, R45 ;  /* 0x000000ffff287224 */ /* 0x000fe200078e002d */
[----:B------:R-:W-:Y:S01]  /*159040*/  IADD3 RZ, P4, PT, R44, R7, RZ ;  /* 0x000000072cff7210 */ /* 0x000fe20007f9e0ff */
[----:B------:R-:W-:-:S04]  /*159050*/  IMAD.WIDE.U32 R38, R207, R25, RZ ;  /* 0x00000019cf267225 */ /* 0x000fc800078e00ff */
[----:B------:R-:W-:Y:S01]  /*159060*/  IMAD.X R45, RZ, RZ, RZ, P2 ;  /* 0x000000ffff2d7224 */ /* 0x000fe200010e06ff */
[----:B------:R-:W-:Y:S01]  /*159070*/  IADD3 RZ, P3, PT, R116, R39, RZ ;  /* 0x0000002774ff7210 */ /* 0x000fe20007f7e0ff */
[CCC-:B------:R-:W-:Y:S02]  /*159080*/  IMAD R231, R22.reuse, R207.reuse, R60.reuse ;  /* 0x000000cf16e77224 */ /* 0x1c0fe400078e023c */
[----:B------:R-:W-:-:S04]  /*159090*/  IMAD.WIDE.U32 R60, P2, R22, R207, R60 ;  /* 0x000000cf163c7225 */ /* 0x000fc8000784003c */
[----:B------:R-:W-:-:S04]  /*1590a0*/  IMAD.WIDE.U32 R124, R207, R23, RZ ;  /* 0x00000017cf7c7225 */ /* 0x000fc800078e00ff */
[----:B------:R-:W-:-:S04]  /*1590b0*/  IMAD.WIDE.U32 R64, R146, R21, RZ ;  /* 0x0000001592407225 */ /* 0x000fc800078e00ff */
[----:B------:R-:W-:Y:S02]  /*1590c0*/  IMAD.MOV.U32 R44, RZ, RZ, R117 ;  /* 0x000000ffff2c7224 */ /* 0x000fe400078e0075 */
[----:B------:R-:W-:Y:S01]  /*1590d0*/  IMAD.X R117, RZ, RZ, RZ, P2 ;  /* 0x000000ffff757224 */ /* 0x000fe200010e06ff */
[----:B------:R-:W-:Y:S01]  /*1590e0*/  IADD3 RZ, P2, PT, R60, R125, RZ ;  /* 0x0000007d3cff7210 */ /* 0x000fe20007f5e0ff */
[----:B------:R-:W-:Y:S02]  /*1590f0*/  IMAD.MOV.U32 R116, RZ, RZ, R61 ;  /* 0x000000ffff747224 */ /* 0x000fe400078e003d */
[----:B------:R-:W-:Y:S02]  /*159100*/  IMAD R203, R20, R207, R64 ;  /* 0x000000cf14cb7224 */ /* 0x000fe400078e0240 */
[----:B------:R-:W-:-:S04]  /*159110*/  IMAD.WIDE.U32.X R30, R29, R146, R30, P5 ;  /* 0x000000921d1e7225 */ /* 0x000fc800028e041e */
[----:B------:R-:W-:-:S04]  /*159120*/  IMAD.WIDE.U32 R64, P5, R20, R207, R64 ;  /* 0x000000cf14407225 */ /* 0x000fc800078a0040 */
[----:B------:R-:W-:Y:S01]  /*159130*/  IMAD.WIDE.U32 R60, R207, R21, RZ ;  /* 0x00000015cf3c7225 */ /* 0x000fe200078e00ff */
[----:B------:R-:W-:-:S03]  /*159140*/  MOV R112, R65 ;  /* 0x0000004100707202 */ /* 0x000fc60000000f00 */
[----:B------:R-:W-:Y:S01]  /*159150*/  IMAD.X R113, RZ, RZ, RZ, P5 ;  /* 0x000000ffff717224 */ /* 0x000fe200028e06ff */
[----:B------:R-:W-:Y:S01]  /*159160*/  IADD3 RZ, P5, PT, R64, R61, RZ ;  /* 0x0000003d40ff7210 */ /* 0x000fe20007fbe0ff */
[----:B------:R-:W-:-:S04]  /*159170*/  IMAD.WIDE.U32 R130, R146, R19, RZ ;  /* 0x0000001392827225 */ /* 0x000fc800078e00ff */
[----:B------:R-:W-:-:S04]  /*159180*/  IMAD.WIDE.U32 R64, R59, R28, RZ ;  /* 0x0000001c3b407225 */ /* 0x000fc800078e00ff */
[----:B------:R-:W-:Y:S02]  /*159190*/  IMAD R209, R18, R207, R130 ;  /* 0x000000cf12d17224 */ /* 0x000fe400078e0282 */
[----:B------:R-:W-:-:S04]  /*1591a0*/  IMAD.WIDE.U32.X R40, R26, R146, R40, P4 ;  /* 0x000000921a287225 */ /* 0x000fc800020e0428 */
[----:B------:R-:W-:-:S04]  /*1591b0*/  IMAD.WIDE.U32 R130, P4, R18, R207, R130 ;  /* 0x000000cf12827225 */ /* 0x000fc80007880082 */
[----:B------:R-:W-:-:S04]  /*1591c0*/  IMAD.WIDE.U32 R134, R207, R19, RZ ;  /* 0x00000013cf867225 */ /* 0x000fc800078e00ff */
[----:B------:R-:W-:Y:S02]  /*1591d0*/  IMAD R225, R29, R216, R64 ;  /* 0x000000d81de17224 */ /* 0x000fe400078e0240 */
[----:B------:R-:W-:-:S04]  /*1591e0*/  IMAD.WIDE.U32.X R44, R24, R146, R44, P3 ;  /* 0x00000092182c7225 */ /* 0x000fc800018e042c */
[----:B------:R-:W-:-:S04]  /*1591f0*/  IMAD.WIDE.U32 R64, P3, R29, R216, R64 ;  /* 0x000000d81d407225 */ /* 0x000fc80007860040 */
[----:B------:R-:W-:-:S04]  /*159200*/  IMAD.WIDE.U32 R174, R216, R28, RZ ;  /* 0x0000001cd8ae7225 */ /* 0x000fc800078e00ff */
[----:B------:R-:W-:Y:S01]  /*159210*/  IMAD.X R37, RZ, RZ, RZ, P1 ;  /* 0x000000ffff257224 */ /* 0x000fe200008e06ff */
[----:B------:R-:W-:Y:S01]  /*159220*/  IADD3 RZ, P1, PT, R144, R128, RZ ;  /* 0x0000008090ff7210 */ /* 0x000fe20007f3e0ff */
[----:B------:R-:W-:Y:S01]  /*159230*/  IMAD.X R127, RZ, RZ, RZ, P4 ;  /* 0x000000ffff7f7224 */ /* 0x000fe200020e06ff */
[----:B------:R-:W-:Y:S01]  /*159240*/  IADD3 RZ, P4, PT, R130, R135, RZ ;  /* 0x0000008782ff7210 */ /* 0x000fe20007f9e0ff */
[----:B------:R-:W-:Y:S01]  /*159250*/  IMAD.MOV.U32 R126, RZ, RZ, R131 ;  /* 0x000000ffff7e7224 */ /* 0x000fe200078e0083 */
[----:B------:R-:W-:Y:S01]  /*159260*/  IADD3.X RZ, P1, PT, R145, R11, RZ, P1, !PT ;  /* 0x0000000b91ff7210 */ /* 0x000fe20000f3e4ff */
[----:B------:R-:W-:Y:S01]  /*159270*/  IMAD.X R131, RZ, RZ, RZ, P3 ;  /* 0x000000ffff837224 */ /* 0x000fe200018e06ff */
[----:B------:R-:W-:Y:S01]  /*159280*/  IADD3 RZ, P3, PT, R64, R175, RZ ;  /* 0x000000af40ff7210 */ /* 0x000fe20007f7e0ff */
[----:B------:R-:W-:Y:S01]  /*159290*/  IMAD.MOV.U32 R130, RZ, RZ, R65 ;  /* 0x000000ffff827224 */ /* 0x000fe200078e0041 */
[----:B------:R-:W-:Y:S01]  /*1592a0*/  IADD3.X R114, P1, PT, R33, R114, RZ, P1, !PT ;  /* 0x0000007221727210 */ /* 0x000fe20000f3e4ff */
[----:B------:R-:W-:-:S03]  /*1592b0*/  IMAD.WIDE.U32 R64, R59, R27, RZ ;  /* 0x0000001b3b407225 */ /* 0x000fc600078e00ff */
[----:B------:R-:W-:Y:S01]  /*1592c0*/  IADD3.X R115, P1, PT, R37, R115, RZ, P1, !PT ;  /* 0x0000007325737210 */ /* 0x000fe20000f3e4ff */
[----:B------:R-:W-:Y:S02]  /*1592d0*/  IMAD R211, R26, R216, R64 ;  /* 0x000000d81ad37224 */ /* 0x000fe400078e0240 */
[----:B------:R-:W-:Y:S01]  /*1592e0*/  IMAD.WIDE.U32.X R116, R22, R146, R116, P2 ;  /* 0x0000009216747225 */ /* 0x000fe200010e0474 */
[----:B------:R-:W-:-:S03]  /*1592f0*/  IADD3.X R114, P1, PT, R114, R57, RZ, P1, !PT ;  /* 0x0000003972727210 */ /* 0x000fc60000f3e4ff */
[----:B------:R-:W-:-:S04]  /*159300*/  IMAD.WIDE.U32 R120, R216, R27, RZ ;  /* 0x0000001bd8787225 */ /* 0x000fc800078e00ff */
[----:B------:R-:W-:-:S04]  /*159310*/  IMAD.WIDE.U32 R64, P2, R26, R216, R64 ;  /* 0x000000d81a407225 */ /* 0x000fc80007840040 */
[----:B------:R-:W-:Y:S01]  /*159320*/  IMAD.X R229, RZ, RZ, RZ, P2 ;  /* 0x000000ffffe57224 */ /* 0x000fe200010e06ff */
[----:B------:R-:W-:Y:S01]  /*159330*/  IADD3 RZ, P2, PT, R64, R121, RZ ;  /* 0x0000007940ff7210 */ /* 0x000fe20007f5e0ff */
[----:B------:R-:W-:Y:S01]  /*159340*/  IMAD.MOV.U32 R228, RZ, RZ, R65 ;  /* 0x000000ffffe47224 */ /* 0x000fe200078e0041 */
[----:B------:R-:W-:Y:S01]  /*159350*/  IADD3.X R64, P0, PT, R148, R147, RZ, P0, !PT ;  /* 0x0000009394407210 */ /* 0x000fe2000071e4ff */
[----:B------:R-:W-:-:S03]  /*159360*/  IMAD.WIDE.U32.X R130, R29, R59, R130, P3 ;  /* 0x0000003b1d827225 */ /* 0x000fc600018e0482 */
[----:B------:R-:W-:Y:S01]  /*159370*/  IADD3.X R115, P1, PT, R115, R64, RZ, P1, !PT ;  /* 0x0000004073737210 */ /* 0x000fe20000f3e4ff */
[----:B------:R-:W-:Y:S01]  /*159380*/  IMAD.WIDE.U32 R64, R59, R21, RZ ;  /* 0x000000153b407225 */ /* 0x000fe200078e00ff */
[----:B------:R-:W-:Y:S02]  /*159390*/  IADD3.X R143, P0, PT, RZ, R138, RZ, P0, !PT ;  /* 0x0000008aff8f7210 */ /* 0x000fe4000071e4ff */
[----:B------:R-:W-:Y:S01]  /*1593a0*/  IADD3.X R37, P1, PT, RZ, RZ, RZ, P1, !PT ;  /* 0x000000ffff257210 */ /* 0x000fe20000f3e4ff */
[----:B------:R-:W-:Y:S01]  /*1593b0*/  IMAD R200, R20, R216, R64 ;  /* 0x000000d814c87224 */ /* 0x000fe200078e0240 */
[----:B------:R-:W-:Y:S01]  /*1593c0*/  IADD3.X R138, P0, PT, RZ, R139, RZ, P0, !PT ;  /* 0x0000008bff8a7210 */ /* 0x000fe2000071e4ff */
[----:B------:R-:W-:-:S03]  /*1593d0*/  IMAD.WIDE.U32 R162, R216, R21, RZ ;  /* 0x00000015d8a27225 */ /* 0x000fc600078e00ff */
[----:B------:R-:W-:Y:S01]  /*1593e0*/  IADD3.X R132, P0, PT, R143, R132, RZ, P0, !PT ;  /* 0x000000848f847210 */ /* 0x000fe2000071e4ff */
[----:B------:R-:W-:-:S03]  /*1593f0*/  IMAD.WIDE.U32 R64, P3, R20, R216, R64 ;  /* 0x000000d814407225 */ /* 0x000fc60007860040 */
[----:B------:R-:W-:Y:S01]  /*159400*/  IADD3.X R133, P0, PT, R138, R133, RZ, P0, !PT ;  /* 0x000000858a857210 */ /* 0x000fe2000071e4ff */
[----:B------:R-:W-:-:S04]  /*159410*/  IMAD.WIDE.U32.X R112, R20, R146, R112, P5 ;  /* 0x0000009214707225 */ /* 0x000fc800028e0470 */
[----:B------:R-:W-:-:S04]  /*159420*/  IMAD.WIDE.U32.X R126, R18, R146, R126, P4 ;  /* 0x00000092127e7225 */ /* 0x000fc800020e047e */
[----:B------:R-:W-:-:S04]  /*159430*/  IMAD.WIDE.U32 R146, R59, R23, RZ ;  /* 0x000000173b927225 */ /* 0x000fc800078e00ff */
[----:B------:R-:W-:Y:S01]  /*159440*/  IMAD.X R161, RZ, RZ, RZ, P3 ;  /* 0x000000ffffa17224 */ /* 0x000fe200018e06ff */
[----:B------:R-:W-:Y:S01]  /*159450*/  IADD3 RZ, P3, PT, R64, R163, RZ ;  /* 0x000000a340ff7210 */ /* 0x000fe20007f7e0ff */
[----:B------:R-:W-:Y:S02]  /*159460*/  IMAD.MOV.U32 R160, RZ, RZ, R65 ;  /* 0x000000ffffa07224 */ /* 0x000fe400078e0041 */
[----:B------:R-:W-:-:S04]  /*159470*/  IMAD.WIDE.U32 R64, R27, R223, R144 ;  /* 0x000000df1b407225 */ /* 0x000fc800078e0090 */
[----:B------:R-:W-:Y:S01]  /*159480*/  IMAD R215, R22, R216, R146 ;  /* 0x000000d816d77224 */ /* 0x000fe200078e0292 */
[----:B------:R-:W-:Y:S01]  /*159490*/  IADD3 R65, PT, PT, R65, R142, RZ ;  /* 0x0000008e41417210 */ /* 0x000fe20007ffe0ff */
[----:B------:R-:W-:-:S04]  /*1594a0*/  IMAD.WIDE.U32 R10, R59, R25, RZ ;  /* 0x000000193b0a7225 */ /* 0x000fc800078e00ff */
[----:B------:R-:W-:-:S04]  /*1594b0*/  IMAD.WIDE.U32 R170, R216, R23, RZ ;  /* 0x00000017d8aa7225 */ /* 0x000fc800078e00ff */
[----:B------:R-:W-:-:S04]  /*1594c0*/  IMAD.WIDE.U32 R146, P4, R22, R216, R146 ;  /* 0x000000d816927225 */ /* 0x000fc80007880092 */
[----:B------:R-:W-:Y:S02]  /*1594d0*/  IMAD.IADD R33, R218, 0x1, R137 ;  /* 0x00000001da217824 */ /* 0x000fe400078e0289 */
[----:B------:R-:W-:Y:S01]  /*1594e0*/  IMAD.WIDE.U32.X R228, R26, R59, R228, P2 ;  /* 0x0000003b1ae47225 */ /* 0x000fe200010e04e4 */
[----:B------:R-:W-:-:S03]  /*1594f0*/  IADD3 RZ, P2, PT, R64, R136, RZ ;  /* 0x0000008840ff7210 */ /* 0x000fc60007f5e0ff */
[----:B------:R-:W-:Y:S01]  /*159500*/  IMAD.X R57, RZ, RZ, RZ, P1 ;  /* 0x000000ffff397224 */ /* 0x000fe200008e06ff */
[----:B------:R-:W-:Y:S01]  /*159510*/  IADD3 RZ, P1, PT, R146, R171, RZ ;  /* 0x000000ab92ff7210 */ /* 0x000fe20007f3e0ff */
[CCC-:B------:R-:W-:Y:S01]  /*159520*/  IMAD R201, R24.reuse, R216.reuse, R10.reuse ;  /* 0x000000d818c97224 */ /* 0x1c0fe200078e020a */
[----:B------:R-:W-:Y:S01]  /*159530*/  IADD3.X RZ, P2, PT, R65, R33, RZ, P2, !PT ;  /* 0x0000002141ff7210 */ /* 0x000fe2000175e4ff */
[----:B------:R-:W-:-:S03]  /*159540*/  IMAD.WIDE.U32 R10, P5, R24, R216, R10 ;  /* 0x000000d8180a7225 */ /* 0x000fc600078a000a */
[----:B------:R-:W-:Y:S01]  /*159550*/  IADD3.X R33, P2, PT, RZ, R30, RZ, P2, !PT ;  /* 0x0000001eff217210 */ /* 0x000fe2000175e4ff */
[----:B------:R-:W-:Y:S01]  /*159560*/  IMAD.WIDE.U32 R128, R216, R25, RZ ;  /* 0x00000019d8807225 */ /* 0x000fe200078e00ff */
[----:B------:R-:W-:Y:S02]  /*159570*/  MOV R172, R11 ;  /* 0x0000000b00ac7202 */ /* 0x000fe40000000f00 */
[----:B------:R-:W-:Y:S01]  /*159580*/  IADD3.X R30, P2, PT, RZ, R31, RZ, P2, !PT ;  /* 0x0000001fff1e7210 */ /* 0x000fe2000175e4ff */
[----:B------:R-:W-:Y:S02]  /*159590*/  IMAD.X R169, RZ, RZ, RZ, P4 ;  /* 0x000000ffffa97224 */ /* 0x000fe400020e06ff */
[----:B------:R-:W-:Y:S02]  /*1595a0*/  IMAD.MOV.U32 R168, RZ, RZ, R147 ;  /* 0x000000ffffa87224 */ /* 0x000fe400078e0093 */
[----:B------:R-:W-:Y:S01]  /*1595b0*/  IMAD.X R173, RZ, RZ, RZ, P5 ;  /* 0x000000ffffad7224 */ /* 0x000fe200028e06ff */
[----:B------:R-:W-:Y:S01]  /*1595c0*/  IADD3 RZ, P5, PT, R10, R129, RZ ;  /* 0x000000810aff7210 */ /* 0x000fe20007fbe0ff */
[----:B------:R-:W-:Y:S01]  /*1595d0*/  IMAD.WIDE.U32.X R168, R22, R59, R168, P1 ;  /* 0x0000003b16a87225 */ /* 0x000fe200008e04a8 */
[----:B------:R-:W-:-:S03]  /*1595e0*/  IADD3 RZ, P1, PT, R114, R122, RZ ;  /* 0x0000007a72ff7210 */ /* 0x000fc60007f3e0ff */
[----:B------:R-:W-:Y:S01]  /*1595f0*/  IMAD.WIDE.U32 R10, R59, R19, RZ ;  /* 0x000000133b0a7225 */ /* 0x000fe200078e00ff */
[----:B------:R-:W-:-:S03]  /*159600*/  IADD3.X RZ, P1, PT, R115, R35, RZ, P1, !PT ;  /* 0x0000002373ff7210 */ /* 0x000fc60000f3e4ff */
[----:B------:R-:W-:Y:S01]  /*159610*/  IMAD.WIDE.U32 R122, R25, R223, R114 ;  /* 0x000000df197a7225 */ /* 0x000fe200078e0072 */
[----:B------:R-:W-:-:S03]  /*159620*/  IADD3.X R31, P1, PT, R37, R48, RZ, P1, !PT ;  /* 0x00000030251f7210 */ /* 0x000fc60000f3e4ff */
[----:B------:R-:W-:Y:S01]  /*159630*/  IMAD.IADD R141, R123, 0x1, R140 ;  /* 0x000000017b8d7824 */ /* 0x000fe200078e028c */
[----:B------:R-:W-:Y:S01]  /*159640*/  IADD3.X R114, P2, PT, R33, R122, RZ, P2, !PT ;  /* 0x0000007a21727210 */ /* 0x000fe2000175e4ff */
[--C-:B------:R-:W-:Y:S01]  /*159650*/  IMAD R213, R18, R216, R10.reuse ;  /* 0x000000d812d57224 */ /* 0x100fe200078e020a */
[----:B------:R-:W-:Y:S01]  /*159660*/  IADD3.X R48, P1, PT, R57, R49, RZ, P1, !PT ;  /* 0x0000003139307210 */ /* 0x000fe20000f3e4ff */
[----:B------:R-:W-:Y:S01]  /*159670*/  IMAD.WIDE.U32 R158, R216, R19, RZ ;  /* 0x00000013d89e7225 */ /* 0x000fe200078e00ff */
[----:B------:R-:W-:Y:S02]  /*159680*/  IADD3.X R115, P2, PT, R30, R141, RZ, P2, !PT ;  /* 0x0000008d1e737210 */ /* 0x000fe4000175e4ff */
[----:B------:R-:W-:Y:S01]  /*159690*/  IADD3.X R30, P1, PT, R31, R132, RZ, P1, !PT ;  /* 0x000000841f1e7210 */ /* 0x000fe20000f3e4ff */
[----:B------:R-:W-:Y:S01]  /*1596a0*/  IMAD.WIDE.U32 R10, P4, R18, R216, R10 ;  /* 0x000000d8120a7225 */ /* 0x000fe2000788000a */
[----:B------:R-:W-:Y:S02]  /*1596b0*/  IADD3.X R33, P2, PT, RZ, RZ, RZ, P2, !PT ;  /* 0x000000ffff217210 */ /* 0x000fe4000175e4ff */
[----:B------:R-:W-:Y:S01]  /*1596c0*/  IADD3.X R31, P1, PT, R48, R133, RZ, P1, !PT ;  /* 0x00000085301f7210 */ /* 0x000fe20000f3e4ff */
[----:B------:R-:W-:Y:S01]  /*1596d0*/  IMAD.X R157, RZ, RZ, RZ, P4 ;  /* 0x000000ffff9d7224 */ /* 0x000fe200020e06ff */
[----:B------:R-:W-:Y:S01]  /*1596e0*/  IADD3 RZ, P4, PT, R10, R159, RZ ;  /* 0x0000009f0aff7210 */ /* 0x000fe20007f9e0ff */
[----:B------:R-:W-:Y:S01]  /*1596f0*/  IMAD.MOV.U32 R156, RZ, RZ, R11 ;  /* 0x000000ffff9c7224 */ /* 0x000fe200078e000b */
[----:B------:R-:W-:Y:S01]  /*159700*/  IADD3.X R57, P1, PT, RZ, RZ, RZ, P1, !PT ;  /* 0x000000ffff397210 */ /* 0x000fe20000f3e4ff */
[----:B------:R-:W-:-:S04]  /*159710*/  IMAD.WIDE.U32 R10, R50, R28, RZ ;  /* 0x0000001c320a7225 */ /* 0x000fc800078e00ff */
[----:B------:R-:W-:Y:S02]  /*159720*/  IMAD R217, R29, R165, R10 ;  /* 0x000000a51dd97224 */ /* 0x000fe400078e020a */
[----:B------:R-:W-:-:S04]  /*159730*/  IMAD.WIDE.U32.X R172, R24, R59, R172, P5 ;  /* 0x0000003b18ac7225 */ /* 0x000fc800028e04ac */
[----:B------:R-:W-:-:S04]  /*159740*/  IMAD.WIDE.U32 R10, P5, R29, R165, R10 ;  /* 0x000000a51d0a7225 */ /* 0x000fc800078a000a */
[----:B------:R-:W-:-:S04]  /*159750*/  IMAD.WIDE.U32 R136, R165, R28, RZ ;  /* 0x0000001ca5887225 */ /* 0x000fc800078e00ff */
[----:B------:R-:W-:Y:S02]  /*159760*/  IMAD.IADD R7, R230, 0x1, R7 ;  /* 0x00000001e6077824 */ /* 0x000fe400078e0207 */
[----:B------:R-:W-:Y:S01]  /*159770*/  IMAD.X R37, RZ, RZ, RZ, P2 ;  /* 0x000000ffff257224 */ /* 0x000fe200010e06ff */
[----:B------:R-:W-:Y:S01]  /*159780*/  IADD3 RZ, P2, PT, R114, R6, RZ ;  /* 0x0000000672ff7210 */ /* 0x000fe20007f5e0ff */
[----:B------:R-:W-:Y:S01]  /*159790*/  IMAD.X R155, RZ, RZ, RZ, P5 ;  /* 0x000000ffff9b7224 */ /* 0x000fe200028e06ff */
[----:B------:R-:W-:Y:S01]  /*1597a0*/  IADD3 RZ, P5, PT, R10, R137, RZ ;  /* 0x000000890aff7210 */ /* 0x000fe20007fbe0ff */
[----:B------:R-:W-:Y:S01]  /*1597b0*/  IMAD.MOV.U32 R154, RZ, RZ, R11 ;  /* 0x000000ffff9a7224 */ /* 0x000fe200078e000b */
[----:B------:R-:W-:Y:S01]  /*1597c0*/  IADD3.X RZ, P2, PT, R115, R7, RZ, P2, !PT ;  /* 0x0000000773ff7210 */ /* 0x000fe2000175e4ff */
[----:B------:R-:W-:-:S03]  /*1597d0*/  IMAD.WIDE.U32 R10, R50, R27, RZ ;  /* 0x0000001b320a7225 */ /* 0x000fc600078e00ff */
[----:B------:R-:W-:Y:S01]  /*1597e0*/  IADD3.X R33, P2, PT, R33, R40, RZ, P2, !PT ;  /* 0x0000002821217210 */ /* 0x000fe2000175e4ff */
[----:B------:R-:W-:Y:S02]  /*1597f0*/  IMAD R214, R26, R165, R10 ;  /* 0x000000a51ad67224 */ /* 0x000fe400078e020a */
[----:B------:R-:W-:-:S04]  /*159800*/  IMAD.WIDE.U32.X R160, R20, R59, R160, P3 ;  /* 0x0000003b14a07225 */ /* 0x000fc800018e04a0 */
[----:B------:R-:W-:-:S04]  /*159810*/  IMAD.WIDE.U32 R10, P3, R26, R165, R10 ;  /* 0x000000a51a0a7225 */ /* 0x000fc8000786000a */
[----:B------:R-:W-:-:S04]  /*159820*/  IMAD.WIDE.U32 R152, R165, R27, RZ ;  /* 0x0000001ba5987225 */ /* 0x000fc800078e00ff */
[----:B------:R-:W-:Y:S01]  /*159830*/  IMAD.X R35, RZ, RZ, RZ, P1 ;  /* 0x000000ffff237224 */ /* 0x000fe200008e06ff */
[----:B------:R-:W-:Y:S01]  /*159840*/  IADD3.X R40, P1, PT, R37, R41, RZ, P2, !PT ;  /* 0x0000002925287210 */ /* 0x000fe2000173e4ff */
        /* <DEDUP_REMOVED lines=8> */
[----:B------:R-:W-:Y:S01]  /*1598d0*/  IMAD.WIDE.U32 R6, R50, R23, RZ ;  /* 0x0000001732067225 */ /* 0x000fe200078e00ff */
[----:B------:R-:W-:-:S03]  /*1598e0*/  IADD3.X R226, P1, PT, RZ, RZ, RZ, P1, !PT ;  /* 0x000000ffffe27210 */ /* 0x000fc60000f3e4ff */
[----:B------:R-:W-:-:S04]  /*1598f0*/  IMAD.WIDE.U32.X R156, R18, R59, R156, P4 ;  /* 0x0000003b129c7225 */ /* 0x000fc800020e049c */
[CCC-:B------:R-:W-:Y:S02]  /*159900*/  IMAD R198, R24.reuse, R165.reuse, R10.reuse ;  /* 0x000000a518c67224 */ /* 0x1c0fe400078e020a */
[----:B------:R-:W-:-:S04]  /*159910*/  IMAD.WIDE.U32 R10, P4, R24, R165, R10 ;  /* 0x000000a5180a7225 */ /* 0x000fc8000788000a */
[----:B------:R-:W-:Y:S01]  /*159920*/  IMAD R197, R22, R165, R6 ;  /* 0x000000a516c57224 */ /* 0x000fe200078e0206 */
[----:B------:R-:W-:Y:S01]  /*159930*/  IADD3.X R147, PT, PT, RZ, RZ, RZ, P4, !PT ;  /* 0x000000ffff937210 */ /* 0x000fe200027fe4ff */
[----:B------:R-:W-:-:S04]  /*159940*/  IMAD.WIDE.U32 R48, R50, R21, RZ ;  /* 0x0000001532307225 */ /* 0x000fc800078e00ff */
[----:B------:R-:W-:-:S04]  /*159950*/  IMAD.WIDE.U32 R148, R165, R25, RZ ;  /* 0x00000019a5947225 */ /* 0x000fc800078e00ff */
[----:B------:R-:W-:Y:S01]  /*159960*/  IMAD.WIDE.U32 R6, P2, R22, R165, R6 ;  /* 0x000000a516067225 */ /* 0x000fe20007840006 */
[----:B------:R-:W-:-:S03]  /*159970*/  IADD3 RZ, P4, PT, R10, R149, RZ ;  /* 0x000000950aff7210 */ /* 0x000fc60007f9e0ff */
[----:B------:R-:W-:-:S04]  /*159980*/  IMAD.WIDE.U32 R144, R165, R23, RZ ;  /* 0x00000017a5907225 */ /* 0x000fc800078e00ff */
[----:B------:R-:W-:-:S04]  /*159990*/  IMAD.WIDE.U32 R36, R50, R19, RZ ;  /* 0x0000001332247225 */ /* 0x000fc800078e00ff */
[----:B------:R-:W-:Y:S01]  /*1599a0*/  IMAD.X R143, RZ, RZ, RZ, P2 ;  /* 0x000000ffff8f7224 */ /* 0x000fe200010e06ff */
[----:B------:R-:W-:Y:S01]  /*1599b0*/  IADD3 RZ, P2, PT, R6, R145, RZ ;  /* 0x0000009106ff7210 */ /* 0x000fe20007f5e0ff */
[----:B------:R-:W-:Y:S02]  /*1599c0*/  IMAD R212, R20, R165, R48 ;  /* 0x000000a514d47224 */ /* 0x000fe400078e0230 */
[----:B------:R-:W-:-:S04]  /*1599d0*/  IMAD.WIDE.U32.X R154, R29, R50, R154, P5 ;  /* 0x000000321d9a7225 */ /* 0x000fc800028e049a */
[----:B------:R-:W-:Y:S02]  /*1599e0*/  IMAD.MOV.U32 R146, RZ, RZ, R11 ;  /* 0x000000ffff927224 */ /* 0x000fe400078e000b */
[----:B------:R-:W-:Y:S02]  /*1599f0*/  IMAD.MOV.U32 R142, RZ, RZ, R7 ;  /* 0x000000ffff8e7224 */ /* 0x000fe400078e0007 */
[----:B------:R-:W-:-:S04]  /*159a00*/  IMAD.WIDE.U32 R48, P5, R20, R165, R48 ;  /* 0x000000a514307225 */ /* 0x000fc800078a0030 */
[----:B------:R-:W-:Y:S02]  /*159a10*/  IMAD R208, R18, R165, R36 ;  /* 0x000000a512d07224 */ /* 0x000fe400078e0224 */
[----:B------:R-:W-:-:S04]  /*159a20*/  IMAD.WIDE.U32.X R150, R26, R50, R150, P3 ;  /* 0x000000321a967225 */ /* 0x000fc800018e0496 */
[----:B------:R-:W-:Y:S01]  /*159a30*/  IMAD.X R187, RZ, RZ, RZ, P1 ;  /* 0x000000ffffbb7224 */ /* 0x000fe200008e06ff */
[----:B------:R-:W-:Y:S01]  /*159a40*/  IADD3 RZ, P1, PT, R30, R32, RZ ;  /* 0x000000201eff7210 */ /* 0x000fe20007f3e0ff */
[----:B------:R-:W-:-:S03]  /*159a50*/  IMAD.WIDE.U32 R6, R165, R19, RZ ;  /* 0x00000013a5067225 */ /* 0x000fc600078e00ff */
[----:B------:R-:W-:Y:S01]  /*159a60*/  IADD3.X RZ, P1, PT, R31, R58, RZ, P1, !PT ;  /* 0x0000003a1fff7210 */ /* 0x000fe20000f3e4ff */
[----:B------:R-:W-:-:S03]  /*159a70*/  IMAD.WIDE.U32 R36, P3, R18, R165, R36 ;  /* 0x000000a512247225 */ /* 0x000fc60007860024 */
[----:B------:R-:W-:Y:S01]  /*159a80*/  IADD3.X R57, P1, PT, R57, R16, RZ, P1, !PT ;  /* 0x0000001039397210 */ /* 0x000fe20000f3e4ff */
[----:B------:R-:W-:Y:S01]  /*159a90*/  IMAD.WIDE.U32 R10, R46, -0x1, RZ ;  /* 0xffffffff2e0a7825 */ /* 0x000fe200078e00ff */
[----:B------:R-:W-:-:S03]  /*159aa0*/  MOV R32, R37 ;  /* 0x0000002500207202 */ /* 0x000fc60000000f00 */
[----:B------:R-:W-:Y:S01]  /*159ab0*/  IMAD.MOV.U32 R40, RZ, RZ, R49 ;  /* 0x000000ffff287224 */ /* 0x000fe200078e0031 */
[----:B------:R-:W-:Y:S01]  /*159ac0*/  IADD3.X R49, P0, PT, RZ, R42, RZ, P0, !PT ;  /* 0x0000002aff317210 */ /* 0x000fe2000071e4ff */
[----:B------:R-:W-:Y:S01]  /*159ad0*/  IMAD.X R33, RZ, RZ, RZ, P3 ;  /* 0x000000ffff217224 */ /* 0x000fe200018e06ff */
[----:B------:R-:W-:Y:S01]  /*159ae0*/  IADD3 RZ, P3, PT, R36, R7, RZ ;  /* 0x0000000724ff7210 */ /* 0x000fe20007f7e0ff */
[----:B------:R-:W-:Y:S01]  /*159af0*/  IMAD.WIDE.U32 R36, R10, 0x1, RZ ;  /* 0x000000010a247825 */ /* 0x000fe200078e00ff */
[----:B------:R-:W-:-:S03]  /*159b00*/  IADD3.X R42, P0, PT, RZ, R43, RZ, P0, !PT ;  /* 0x0000002bff2a7210 */ /* 0x000fc6000071e4ff */
[----:B------:R-:W-:Y:S01]  /*159b10*/  IMAD.WIDE.U32.X R146, R24, R50, R146, P4 ;  /* 0x0000003218927225 */ /* 0x000fe200020e0492 */
[C---:B------:R-:W-:Y:S02]  /*159b20*/  IADD3 RZ, P4, PT, R46.reuse, R36, RZ ;  /* 0x000000242eff7210 */ /* 0x040fe40007f9e0ff */
[----:B------:R-:W-:Y:S01]  /*159b30*/  IADD3.X R34, P0, PT, R49, R34, RZ, P0, !PT ;  /* 0x0000002231227210 */ /* 0x000fe2000071e4ff */
[----:B------:R-:W-:Y:S01]  /*159b40*/  IMAD R227, R46, -0x7af74001, -R47 ;  /* 0x8508bfff2ee37824 */ /* 0x000fe200078e0a2f */
[----:B------:R-:W-:Y:S01]  /*159b50*/  IADD3.X R36, P1, PT, R35, R17, RZ, P1, !PT ;  /* 0x0000001123247210 */ /* 0x000fe20000f3e4ff */
[----:B------:R-:W-:Y:S01]  /*159b60*/  IMAD.WIDE.U32 R30, R232, R28, RZ ;  /* 0x0000001ce81e7225 */ /* 0x000fe200078e00ff */
[----:B------:R-:W-:Y:S02]  /*159b70*/  IADD3.X R51, P0, PT, R42, R51, RZ, P0, !PT ;  /* 0x000000332a337210 */ /* 0x000fe4000071e4ff */
[----:B------:R-:W-:Y:S01]  /*159b80*/  IADD3.X R132, P1, PT, R57, R34, RZ, P1, !PT ;  /* 0x0000002239847210 */ /* 0x000fe20000f3e4ff */
[----:B------:R-:W-:-:S03]  /*159b90*/  IMAD.WIDE.U32 R140, R165, R21, RZ ;  /* 0x00000015a58c7225 */ /* 0x000fc600078e00ff */
[----:B------:R-:W-:Y:S01]  /*159ba0*/  IADD3.X R133, P1, PT, R36, R51, RZ, P1, !PT ;  /* 0x0000003324857210 */ /* 0x000fe20000f3e4ff */
[----:B------:R-:W-:Y:S02]  /*159bb0*/  IMAD.IADD R227, R11, 0x1, R227 ;  /* 0x000000010be37824 */ /* 0x000fe400078e02e3 */
[----:B------:R-:W-:Y:S01]  /*159bc0*/  IMAD.X R41, RZ, RZ, RZ, P5 ;  /* 0x000000ffff297224 */ /* 0x000fe200028e06ff */
[----:B------:R-:W-:Y:S01]  /*159bd0*/  IADD3 RZ, P5, PT, R48, R141, RZ ;  /* 0x0000008d30ff7210 */ /* 0x000fe20007fbe0ff */
[----:B------:R-:W-:Y:S01]  /*159be0*/  IMAD R206, R29, R199, R30 ;  /* 0x000000c71dce7224 */ /* 0x000fe200078e021e */
[----:B------:R-:W-:Y:S01]  /*159bf0*/  IADD3.X R57, P1, PT, RZ, RZ, RZ, P1, !PT ;  /* 0x000000ffff397210 */ /* 0x000fe20000f3e4ff */
[----:B------:R-:W-:-:S04]  /*159c00*/  IMAD.WIDE.U32.X R142, R22, R50, R142, P2 ;  /* 0x00000032168e7225 */ /* 0x000fc800010e048e */
[----:B------:R-:W-:-:S04]  /*159c10*/  IMAD.WIDE.U32 R30, P2, R29, R199, R30 ;  /* 0x000000c71d1e7225 */ /* 0x000fc8000784001e */
[----:B------:R-:W-:-:S04]  /*159c20*/  IMAD.WIDE.U32 R16, R199, R28, RZ ;  /* 0x0000001cc7107225 */ /* 0x000fc800078e00ff */
[----:B------:R-:W-:-:S04]  /*159c30*/  IMAD.WIDE.U32 R48, R227, 0x1, RZ ;  /* 0x00000001e3307825 */ /* 0x000fc800078e00ff */
[----:B------:R-:W-:Y:S01]  /*159c40*/  IMAD.X R35, RZ, RZ, RZ, P2 ;  /* 0x000000ffff237224 */ /* 0x000fe200010e06ff */
[----:B------:R-:W-:Y:S01]  /*159c50*/  IADD3 RZ, P2, PT, R30, R17, RZ ;  /* 0x000000111eff7210 */ /* 0x000fe20007f5e0ff */
[----:B------:R-:W-:Y:S02]  /*159c60*/  IMAD R36, R10, -0x7af74000, R48 ;  /* 0x8508c0000a247824 */ /* 0x000fe400078e0230 */
[----:B------:R-:W-:-:S04]  /*159c70*/  IMAD.WIDE.U32 R234, R232, R27, RZ ;  /* 0x0000001be8ea7225 */ /* 0x000fc800078e00ff */
[----:B------:R-:W-:-:S04]  /*159c80*/  IMAD.WIDE.U32 R122, R232, R25, RZ ;  /* 0x00000019e87a7225 */ /* 0x000fc800078e00ff */
[----:B------:R-:W-:Y:S02]  /*159c90*/  IMAD.MOV.U32 R34, RZ, RZ, R31 ;  /* 0x000000ffff227224 */ /* 0x000fe400078e001f */
[----:B------:R-:W-:Y:S02]  /*159ca0*/  IMAD.IADD R36, R37, 0x1, R36 ;  /* 0x0000000125247824 */ /* 0x000fe400078e0224 */
[----:B------:R-:W-:-:S03]  /*159cb0*/  IMAD.WIDE.U32.X R30, R20, R50, R40, P5 ;  /* 0x00000032141e7225 */ /* 0x000fc600028e0428 */
[----:B------:R-:W-:Y:S01]  /*159cc0*/  IADD3.X RZ, P4, PT, R47, R36, RZ, P4, !PT ;  /* 0x000000242fff7210 */ /* 0x000fe2000279e4ff */
[----:B------:R-:W-:Y:S02]  /*159cd0*/  IMAD.X R186, RZ, RZ, RZ, P1 ;  /* 0x000000ffffba7224 */ /* 0x000fe400008e06ff */
[----:B------:R-:W-:-:S04]  /*159ce0*/  IMAD.WIDE.U32 R220, R232, R23, RZ ;  /* 0x00000017e8dc7225 */ /* 0x000fc800078e00ff */
[----:B------:R-:W-:Y:S02]  /*159cf0*/  IMAD R210, R26, R199, R234 ;  /* 0x000000c71ad27224 */ /* 0x000fe400078e02ea */
[----:B------:R-:W-:-:S04]  /*159d00*/  IMAD.WIDE.U32.X R34, R29, R232, R34, P2 ;  /* 0x000000e81d227225 */ /* 0x000fc800010e0422 */
[----:B------:R-:W-:-:S04]  /*159d10*/  IMAD.WIDE.U32 R48, P5, R10, -0x7af74000, R48 ;  /* 0x8508c0000a307825 */ /* 0x000fc800078a0030 */
[----:B------:R-:W-:-:S04]  /*159d20*/  IMAD.WIDE.U32 R234, P1, R26, R199, R234 ;  /* 0x000000c71aea7225 */ /* 0x000fc800078200ea */
[----:B------:R-:W-:-:S04]  /*159d30*/  IMAD.WIDE.U32 R40, P2, R24, R199, R122 ;  /* 0x000000c718287225 */ /* 0x000fc8000784007a */
[----:B------:R-:W-:Y:S01]  /*159d40*/  IMAD.WIDE.U32.X R32, R18, R50, R32, P3 ;  /* 0x0000003212207225 */ /* 0x000fe200018e0420 */
[----:B------:R-:W-:-:S03]  /*159d50*/  IADD3 RZ, P3, PT, R37, R48, RZ ;  /* 0x0000003025ff7210 */ /* 0x000fc60007f7e0ff */
[----:B------:R-:W-:Y:S02]  /*159d60*/  IMAD.X R43, RZ, RZ, RZ, P1 ;  /* 0x000000ffff2b7224 */ /* 0x000fe400008e06ff */
[----:B------:R-:W-:Y:S01]  /*159d70*/  IMAD.X R47, RZ, RZ, RZ, P2 ;  /* 0x000000ffff2f7224 */ /* 0x000fe200010e06ff */
[----:B------:R-:W-:Y:S01]  /*159d80*/  IADD3 RZ, P2, PT, R138, R38, RZ ;  /* 0x000000268aff7210 */ /* 0x000fe20007f5e0ff */
[----:B------:R-:W-:-:S04]  /*159d90*/  IMAD.WIDE.U32 R58, P1, R22, R199, R220 ;  /* 0x000000c7163a7225 */ /* 0x000fc800078200dc */
[----:B------:R-:W-:Y:S01]  /*159da0*/  IMAD.IADD R11, R224, 0x1, R39 ;  /* 0x00000001e00b7824 */ /* 0x000fe200078e0227 */
[----:B------:R-:W-:Y:S01]  /*159db0*/  IADD3.X R51, PT, PT, RZ, RZ, RZ, P1, !PT ;  /* 0x000000ffff337210 */ /* 0x000fe20000ffe4ff */
[----:B------:R-:W-:-:S03]  /*159dc0*/  IMAD.WIDE.U32 R36, R199, R27, RZ ;  /* 0x0000001bc7247225 */ /* 0x000fc600078e00ff */
[----:B------:R-:W-:Y:S01]  /*159dd0*/  IADD3.X RZ, P2, PT, R139, R11, RZ, P2, !PT ;  /* 0x0000000b8bff7210 */ /* 0x000fe2000175e4ff */
[----:B------:R-:W-:Y:S01]  /*159de0*/  IMAD.WIDE.U32 R38, R199, R25, RZ ;  /* 0x00000019c7267225 */ /* 0x000fe200078e00ff */
[----:B------:R-:W-:Y:S02]  /*159df0*/  IADD3 RZ, P1, PT, R234, R37, RZ ;  /* 0x00000025eaff7210 */ /* 0x000fe40007f3e0ff */
[----:B------:R-:W-:Y:S01]  /*159e00*/  IADD3.X R226, P2, PT, R226, R44, RZ, P2, !PT ;  /* 0x0000002ce2e27210 */ /* 0x000fe2000175e4ff */
[----:B------:R-:W-:Y:S02]  /*159e10*/  IMAD.MOV.U32 R42, RZ, RZ, R235 ;  /* 0x000000ffff2a7224 */ /* 0x000fe400078e00eb */
[----:B------:R-:W-:Y:S01]  /*159e20*/  IMAD.X R235, RZ, RZ, RZ, P5 ;  /* 0x000000ffffeb7224 */ /* 0x000fe200028e06ff */
[----:B------:R-:W-:Y:S01]  /*159e30*/  IADD3 RZ, P5, PT, R40, R39, RZ ;  /* 0x0000002728ff7210 */ /* 0x000fe20007fbe0ff */
[----:B------:R-:W-:Y:S01]  /*159e40*/  IMAD.MOV.U32 R46, RZ, RZ, R41 ;  /* 0x000000ffff2e7224 */ /* 0x000fe200078e0029 */
[----:B------:R-:W-:Y:S01]  /*159e50*/  IADD3.X R123, P2, PT, R187, R45, RZ, P2, !PT ;  /* 0x0000002dbb7b7210 */ /* 0x000fe2000175e4ff */
[----:B------:R-:W-:-:S04]  /*159e60*/  IMAD.WIDE.U32 R40, R199, R23, RZ ;  /* 0x00000017c7287225 */ /* 0x000fc800078e00ff */
[----:B------:R-:W-:Y:S02]  /*159e70*/  IMAD.MOV.U32 R234, RZ, RZ, R49 ;  /* 0x000000ffffea7224 */ /* 0x000fe400078e0031 */
[----:B------:R-:W-:Y:S02]  /*159e80*/  IMAD.MOV.U32 R50, RZ, RZ, R59 ;  /* 0x000000ffff327224 */ /* 0x000fe400078e003b */
[----:B------:R-:W-:Y:S01]  /*159e90*/  IMAD.WIDE.U32.X R48, R227, -0x7af74000, R234, P3 ;  /* 0x8508c000e3307825 */ /* 0x000fe200018e04ea */
[----:B------:R-:W-:-:S03]  /*159ea0*/  IADD3 RZ, P3, PT, R58, R41, RZ ;  /* 0x000000293aff7210 */ /* 0x000fc60007f7e0ff */
[----:B------:R-:W-:-:S04]  /*159eb0*/  IMAD.WIDE.U32 R58, R28, R223, R110 ;  /* 0x000000df1c3a7225 */ /* 0x000fc800078e006e */
[----:B------:R-:W-:Y:S01]  /*159ec0*/  IMAD.IADD R111, R222, 0x1, R55 ;  /* 0x00000001de6f7824 */ /* 0x000fe200078e0237 */
[----:B------:R-:W-:Y:S01]  /*159ed0*/  IADD3.X R55, P4, PT, RZ, R48, RZ, P4, !PT ;  /* 0x00000030ff377210 */ /* 0x000fe2000279e4ff */
[----:B------:R-:W-:Y:S01]  /*159ee0*/  IMAD.WIDE.U32.X R42, R26, R232, R42, P1 ;  /* 0x000000e81a2a7225 */ /* 0x000fe200008e042a */
[----:B------:R-:W-:Y:S02]  /*159ef0*/  IADD3 RZ, P1, PT, R132, R54, RZ ;  /* 0x0000003684ff7210 */ /* 0x000fe40007f3e0ff */
[----:B------:R-:W-:Y:S01]  /*159f00*/  IADD3.X R11, P4, PT, RZ, R49, RZ, P4, !PT ;  /* 0x00000031ff0b7210 */ /* 0x000fe2000279e4ff */
[C---:B------:R-:W-:Y:S01]  /*159f10*/  IMAD.WIDE.U32 R44, R232.reuse, R19, RZ ;  /* 0x00000013e82c7225 */ /* 0x040fe200078e00ff */
[----:B------:R-:W-:Y:S02]  /*159f20*/  IADD3.X RZ, P1, PT, R133, R111, RZ, P1, !PT ;  /* 0x0000006f85ff7210 */ /* 0x000fe40000f3e4ff */
[----:B------:R-:W-:Y:S01]  /*159f30*/  IADD3.X R58, P4, PT, R55, R58, RZ, P4, !PT ;  /* 0x0000003a373a7210 */ /* 0x000fe2000279e4ff */
[----:B------:R-:W-:Y:S01]  /*159f40*/  IMAD.WIDE.U32 R110, R232, R21, RZ ;  /* 0x00000015e86e7225 */ /* 0x000fe200078e00ff */
[----:B------:R-:W-:-:S03]  /*159f50*/  IADD3.X R221, P1, PT, R57, R52, RZ, P1, !PT ;  /* 0x0000003439dd7210 */ /* 0x000fc60000f3e4ff */
[----:B------:R-:W-:Y:S02]  /*159f60*/  IMAD.IADD R59, R59, 0x1, R56 ;  /* 0x000000013b3b7824 */ /* 0x000fe400078e0238 */
[----:B------:R-:W-:-:S03]  /*159f70*/  IMAD.WIDE.U32.X R46, R24, R232, R46, P5 ;  /* 0x000000e8182e7225 */ /* 0x000fc600028e042e */
[----:B------:R-:W-:Y:S01]  /*159f80*/  IADD3.X R59, P4, PT, R11, R59, RZ, P4, !PT ;  /* 0x0000003b0b3b7210 */ /* 0x000fe2000279e4ff */
[----:B------:R-:W-:Y:S01]  /*159f90*/  IMAD.WIDE.U32 R56, P5, R20, R199, R110 ;  /* 0x000000c714387225 */ /* 0x000fe200078a006e */
[----:B------:R-:W-:-:S03]  /*159fa0*/  IADD3.X R111, P1, PT, R186, R53, RZ, P1, !PT ;  /* 0x00000035ba6f7210 */ /* 0x000fc60000f3e4ff */
[----:B------:R-:W-:Y:S01]  /*159fb0*/  IMAD.WIDE.U32.X R50, R22, R232, R50, P3 ;  /* 0x000000e816327225 */ /* 0x000fe200018e0432 */
[----:B------:R-:W-:-:S03]  /*159fc0*/  MOV R186, R57 ;  /* 0x0000003900ba7202 */ /* 0x000fc60000000f00 */
[----:B------:R-:W-:-:S04]  /*159fd0*/  IMAD.WIDE.U32 R48, R199, R21, RZ ;  /* 0x00000015c7307225 */ /* 0x000fc800078e00ff */
[----:B------:R-:W-:-:S04]  /*159fe0*/  IMAD.WIDE.U32 R54, P3, R18, R199, R44 ;  /* 0x000000c712367225 */ /* 0x000fc8000786002c */
[----:B------:R-:W-:-:S04]  /*159ff0*/  IMAD.WIDE.U32 R52, R199, R19, RZ ;  /* 0x00000013c7347225 */ /* 0x000fc800078e00ff */
[----:B------:R-:W-:Y:S01]  /*15a000*/  IMAD.X R187, RZ, RZ, RZ, P5 ;  /* 0x000000ffffbb7224 */ /* 0x000fe200028e06ff */
[----:B------:R-:W-:Y:S01]  /*15a010*/  IADD3 RZ, P5, PT, R56, R49, RZ ;  /* 0x0000003138ff7210 */ /* 0x000fe20007fbe0ff */
[----:B------:R-:W-:Y:S01]  /*15a020*/  IMAD.X R57, RZ, RZ, RZ, P3 ;  /* 0x000000ffff397224 */ /* 0x000fe200018e06ff */
[----:B------:R-:W-:Y:S01]  /*15a030*/  IADD3 RZ, P3, PT, R54, R53, RZ ;  /* 0x0000003536ff7210 */ /* 0x000fe20007f7e0ff */
[----:B------:R-:W-:Y:S02]  /*15a040*/  IMAD.MOV.U32 R56, RZ, RZ, R55 ;  /* 0x000000ffff387224 */ /* 0x000fe400078e0037 */
[----:B------:R-:W-:-:S04]  /*15a050*/  IMAD.WIDE.U32 R132, R21, R223, R132 ;  /* 0x000000df15847225 */ /* 0x000fc800078e0084 */
[----:B------:R-:W-:Y:S01]  /*15a060*/  IMAD.WIDE.U32.X R54, R20, R232, R186, P5 ;  /* 0x000000e814367225 */ /* 0x000fe200028e04ba */
[----:B------:R-:W-:-:S03]  /*15a070*/  IADD3.X R132, P2, PT, R226, R132, RZ, P2, !PT ;  /* 0x00000084e2847210 */ /* 0x000fc6000175e4ff */
[----:B------:R-:W-:Y:S01]  /*15a080*/  IMAD.WIDE.U32.X R56, R18, R232, R56, P3 ;  /* 0x000000e812387225 */ /* 0x000fe200018e0438 */
[----:B------:R-:W-:-:S03]  /*15a090*/  IADD3.X R232, P0, PT, RZ, R184, RZ, P0, !PT ;  /* 0x000000b8ffe87210 */ /* 0x000fc6000071e4ff */
[----:B------:R-:W-:-:S04]  /*15a0a0*/  IMAD.WIDE.U32 R186, R227, 0x30000000, RZ ;  /* 0x30000000e3ba7825 */ /* 0x000fc800078e00ff */
[----:B------:R-:W-:Y:S02]  /*15a0b0*/  IMAD.X R226, RZ, RZ, R185, P0 ;  /* 0x000000ffffe27224 */ /* 0x000fe400000e06b9 */
[C-C-:B------:R-:W-:Y:S02]  /*15a0c0*/  IMAD R45, R10.reuse, 0x170b5d44, R186.reuse ;  /* 0x170b5d440a2d7824 */ /* 0x140fe400078e02ba */
[----:B------:R-:W-:-:S04]  /*15a0d0*/  IMAD.WIDE.U32 R184, P3, R10, 0x170b5d44, R186 ;  /* 0x170b5d440ab87825 */ /* 0x000fc800078600ba */
[----:B------:R-:W-:-:S04]  /*15a0e0*/  IMAD.WIDE.U32 R186, R10, 0x30000000, RZ ;  /* 0x300000000aba7825 */ /* 0x000fc800078e00ff */
[----:B------:R-:W-:Y:S01]  /*15a0f0*/  IMAD.IADD R222, R133, 0x1, R222 ;  /* 0x0000000185de7824 */ /* 0x000fe200078e02de */
[----:B------:R-:W-:Y:S01]  /*15a100*/  IADD3 RZ, P5, PT, R184, R187, RZ ;  /* 0x000000bbb8ff7210 */ /* 0x000fe20007fbe0ff */
[----:B------:R-:W-:Y:S01]  /*15a110*/  IMAD.IADD R133, R45, 0x1, R187 ;  /* 0x000000012d857824 */ /* 0x000fe200078e02bb */
[----:B------:R-:W-:Y:S01]  /*15a120*/  IADD3 RZ, P0, PT, R58, R186, RZ ;  /* 0x000000ba3aff7210 */ /* 0x000fe20007f1e0ff */
[----:B------:R-:W-:Y:S01]  /*15a130*/  IMAD.X R187, RZ, RZ, RZ, P3 ;  /* 0x000000ffffbb7224 */ /* 0x000fe200018e06ff */
[----:B------:R-:W-:Y:S01]  /*15a140*/  IADD3 RZ, P3, PT, R132, R124, RZ ;  /* 0x0000007c84ff7210 */ /* 0x000fe20007f7e0ff */
[----:B------:R-:W-:Y:S01]  /*15a150*/  IMAD.MOV.U32 R186, RZ, RZ, R185 ;  /* 0x000000ffffba7224 */ /* 0x000fe200078e00b9 */
[----:B------:R-:W-:Y:S01]  /*15a160*/  IADD3.X R124, P1, PT, R221, R232, RZ, P1, !PT ;  /* 0x000000e8dd7c7210 */ /* 0x000fe20000f3e4ff */
[----:B------:R-:W-:Y:S01]  /*15a170*/  IMAD.IADD R233, R231, 0x1, R125 ;  /* 0x00000001e7e97824 */ /* 0x000fe200078e027d */
[----:B------:R-:W-:Y:S01]  /*15a180*/  IADD3.X R221, P4, PT, RZ, RZ, RZ, P4, !PT ;  /* 0x000000ffffdd7210 */ /* 0x000fe2000279e4ff */
[----:B------:R-:W-:Y:S01]  /*15a190*/  IMAD.WIDE.U32.X R186, R227, 0x170b5d44, R186, P5 ;  /* 0x170b5d44e3ba7825 */ /* 0x000fe200028e04ba */
[----:B------:R-:W-:-:S02]  /*15a1a0*/  IADD3.X RZ, P0, PT, R59, R133, RZ, P0, !PT ;  /* 0x000000853bff7210 */ /* 0x000fc4000071e4ff */
[----:B------:R-:W-:Y:S01]  /*15a1b0*/  IADD3.X R133, P2, PT, R123, R222, RZ, P2, !PT ;  /* 0x000000de7b857210 */ /* 0x000fe2000175e4ff */
[----:B------:R-:W-:Y:S01]  /*15a1c0*/  IMAD.X R123, RZ, RZ, RZ, P4 ;  /* 0x000000ffff7b7224 */ /* 0x000fe200020e06ff */
[----:B------:R-:W-:Y:S01]  /*15a1d0*/  IADD3 RZ, P5, PT, R124, R182, RZ ;  /* 0x000000b67cff7210 */ /* 0x000fe20007fbe0ff */
[----:B------:R-:W-:Y:S01]  /*15a1e0*/  IMAD.WIDE.U32 R184, R227, -0x45f6b800, RZ ;  /* 0xba094800e3b87825 */ /* 0x000fe200078e00ff */
[----:B------:R-:W-:Y:S02]  /*15a1f0*/  IADD3.X R221, P0, PT, R221, R186, RZ, P0, !PT ;  /* 0x000000badddd7210 */ /* 0x000fe4000071e4ff */
[----:B------:R-:W-:Y:S01]  /*15a200*/  IADD3.X R125, P1, PT, R111, R226, RZ, P1, !PT ;  /* 0x000000e26f7d7210 */ /* 0x000fe20000f3e4ff */
[----:B------:R-:W-:Y:S01]  /*15a210*/  IMAD R222, R10, 0x1ef3622f, R184 ;  /* 0x1ef3622f0ade7824 */ /* 0x000fe200078e02b8 */
[----:B------:R-:W-:Y:S01]  /*15a220*/  IADD3.X R111, P0, PT, R123, R187, RZ, P0, !PT ;  /* 0x000000bb7b6f7210 */ /* 0x000fe2000071e4ff */
[----:B------:R-:W-:Y:S01]  /*15a230*/  IMAD.WIDE.U32 R64, R28, R207, R64 ;  /* 0x000000cf1c407225 */ /* 0x000fe200078e0040 */
[----:B------:R-:W-:-:S02]  /*15a240*/  IADD3.X RZ, P5, PT, R125, R183, RZ, P5, !PT ;  /* 0x000000b77dff7210 */ /* 0x000fc40002fbe4ff */
[----:B------:R-:W-:Y:S01]  /*15a250*/  IADD3.X RZ, P3, PT, R133, R233, RZ, P3, !PT ;  /* 0x000000e985ff7210 */ /* 0x000fe20001f7e4ff */
[----:B------:R-:W-:-:S04]  /*15a260*/  IMAD.WIDE.U32 R182, R10, 0x30000000, R58 ;  /* 0x300000000ab67825 */ /* 0x000fc800078e003a */
[----:B------:R-:W-:Y:S01]  /*15a270*/  IMAD.WIDE.U32 R186, R19, R223, R124 ;  /* 0x000000df13ba7225 */ /* 0x000fe200078e007c */
[----:B------:R-:W-:-:S03]  /*15a280*/  IADD3.X R223, P2, PT, RZ, RZ, RZ, P2, !PT ;  /* 0x000000ffffdf7210 */ /* 0x000fc6000175e4ff */
[----:B------:R-:W-:Y:S01]  /*15a290*/  IMAD.IADD R45, R183, 0x1, R45 ;  /* 0x00000001b72d7824 */ /* 0x000fe200078e022d */
[----:B------:R-:W-:Y:S01]  /*15a2a0*/  IADD3.X R183, P3, PT, R223, R116, RZ, P3, !PT ;  /* 0x00000074dfb77210 */ /* 0x000fe20001f7e4ff */
[----:B------:R-:W-:-:S04]  /*15a2b0*/  IMAD.WIDE.U32 R58, R182, -0x1, RZ ;  /* 0xffffffffb63a7825 */ /* 0x000fc800078e00ff */
[----:B------:R-:W-:Y:S02]  /*15a2c0*/  IMAD.X R116, RZ, RZ, RZ, P2 ;  /* 0x000000ffff747224 */ /* 0x000fe400010e06ff */
[----:B------:R-:W-:Y:S02]  /*15a2d0*/  IMAD R235, R182, -0x7af74001, -R45 ;  /* 0x8508bfffb6eb7824 */ /* 0x000fe400078e0a2d */
[----:B------:R-:W-:Y:S01]  /*15a2e0*/  IMAD.WIDE.U32 R232, R58, 0x1, RZ ;  /* 0x000000013ae87825 */ /* 0x000fe200078e00ff */
[----:B------:R-:W-:Y:S02]  /*15a2f0*/  IADD3.X R116, P3, PT, R116, R117, RZ, P3, !PT ;  /* 0x0000007574747210 */ /* 0x000fe40001f7e4ff */
[----:B------:R-:W-:Y:S01]  /*15a300*/  IADD3.X R117, P1, PT, RZ, RZ, RZ, P1, !PT ;  /* 0x000000ffff757210 */ /* 0x000fe20000f3e4ff */
[----:B------:R-:W-:Y:S01]  /*15a310*/  IMAD.IADD R219, R187, 0x1, R219 ;  /* 0x00000001bbdb7824 */ /* 0x000fe200078e02db */
[----:B------:R-:W-:Y:S01]  /*15a320*/  IADD3.X R186, P3, PT, R183, R186, RZ, P3, !PT ;  /* 0x000000bab7ba7210 */ /* 0x000fe20001f7e4ff */
[----:B------:R-:W-:Y:S01]  /*15a330*/  IMAD.IADD R235, R59, 0x1, R235 ;  /* 0x000000013beb7824 */ /* 0x000fe200078e02eb */
[----:B------:R-:W-:Y:S01]  /*15a340*/  IADD3 RZ, P2, PT, R182, R232, RZ ;  /* 0x000000e8b6ff7210 */ /* 0x000fe20007f5e0ff */
[----:B------:R-:W-:Y:S01]  /*15a350*/  IMAD.WIDE.U32 R184, P4, R10, 0x1ef3622f, R184 ;  /* 0x1ef3622f0ab87825 */ /* 0x000fe200078800b8 */
[----:B------:R-:W-:-:S02]  /*15a360*/  IADD3.X R187, P3, PT, R116, R219, RZ, P3, !PT ;  /* 0x000000db74bb7210 */ /* 0x000fc40001f7e4ff */
[----:B------:R-:W-:Y:S01]  /*15a370*/  IADD3.X R116, P0, PT, R221, R64, RZ, P0, !PT ;  /* 0x00000040dd747210 */ /* 0x000fe2000071e4ff */
[----:B------:R-:W-:Y:S01]  /*15a380*/  IMAD.WIDE.U32 R124, R10, -0x45f6b800, RZ ;  /* 0xba0948000a7c7825 */ /* 0x000fe200078e00ff */
[----:B------:R-:W-:-:S03]  /*15a390*/  IADD3.X R221, P3, PT, RZ, RZ, RZ, P3, !PT ;  /* 0x000000ffffdd7210 */ /* 0x000fc60001f7e4ff */
[----:B------:R-:W-:-:S04]  /*15a3a0*/  IMAD.WIDE.U32 R182, R235, 0x1, RZ ;  /* 0x00000001ebb67825 */ /* 0x000fc800078e00ff */
[----:B------:R-:W-:Y:S02]  /*15a3b0*/  IMAD.IADD R218, R65, 0x1, R218 ;  /* 0x0000000141da7824 */ /* 0x000fe400078e02da */
[----:B------:R-:W-:Y:S01]  /*15a3c0*/  IMAD.X R123, RZ, RZ, RZ, P4 ;  /* 0x000000ffff7b7224 */ /* 0x000fe200020e06ff */
[----:B------:R-:W-:Y:S01]  /*15a3d0*/  IADD3 RZ, P4, PT, R184, R125, RZ ;  /* 0x0000007db8ff7210 */ /* 0x000fe20007f9e0ff */
[----:B------:R-:W-:Y:S01]  /*15a3e0*/  IMAD R65, R58, -0x7af74000, R182 ;  /* 0x8508c0003a417824 */ /* 0x000fe200078e02b6 */
[----:B------:R-:W-:Y:S01]  /*15a3f0*/  IADD3.X R184, P5, PT, R117, R62, RZ, P5, !PT ;  /* 0x0000003e75b87210 */ /* 0x000fe20002fbe4ff */
[----:B------:R-:W-:Y:S01]  /*15a400*/  IMAD R11, R24, R199, R122 ;  /* 0x000000c7180b7224 */ /* 0x000fe200078e027a */
[----:B------:R-:W-:Y:S01]  /*15a410*/  IADD3.X R117, P0, PT, R111, R218, RZ, P0, !PT ;  /* 0x000000da6f757210 */ /* 0x000fe2000071e4ff */
[----:B------:R-:W-:Y:S02]  /*15a420*/  IMAD.IADD R62, R233, 0x1, R65 ;  /* 0x00000001e93e7824 */ /* 0x000fe400078e0241 */
[----:B------:R-:W-:Y:S01]  /*15a430*/  IMAD.MOV.U32 R122, RZ, RZ, R185 ;  /* 0x000000ffff7a7224 */ /* 0x000fe200078e00b9 */
[----:B------:R-:W-:Y:S01]  /*15a440*/  IADD3.X R185, PT, PT, R63, RZ, RZ, P5, P1 ;  /* 0x000000ff3fb97210 */ /* 0x000fe20002fe24ff */
[----:B------:R-:W-:Y:S01]  /*15a450*/  IMAD.X R59, RZ, RZ, RZ, P3 ;  /* 0x000000ffff3b7224 */ /* 0x000fe200018e06ff */
[----:B------:R-:W-:Y:S01]  /*15a460*/  IADD3 R63, PT, PT, R222, R125, RZ ;  /* 0x0000007dde3f7210 */ /* 0x000fe20007ffe0ff */
[----:B------:R-:W-:Y:S01]  /*15a470*/  IMAD.WIDE.U32 R218, R227, 0xf5138f, RZ ;  /* 0x00f5138fe3da7825 */ /* 0x000fe200078e00ff */
[----:B------:R-:W-:-:S02]  /*15a480*/  IADD3 RZ, P3, PT, R116, R124, RZ ;  /* 0x0000007c74ff7210 */ /* 0x000fc40007f7e0ff */
[----:B------:R-:W-:Y:S01]  /*15a490*/  IADD3.X RZ, P2, PT, R45, R62, RZ, P2, !PT ;  /* 0x0000003e2dff7210 */ /* 0x000fe2000175e4ff */
[----:B------:R-:W-:Y:S01]  /*15a4a0*/  IMAD.WIDE.U32.X R64, R227, 0x1ef3622f, R122, P4 ;  /* 0x1ef3622fe3407825 */ /* 0x000fe200020e047a */
[----:B------:R-:W-:Y:S02]  /*15a4b0*/  IADD3.X R45, P0, PT, RZ, RZ, RZ, P0, !PT ;  /* 0x000000ffff2d7210 */ /* 0x000fe4000071e4ff */
[----:B------:R-:W-:Y:S01]  /*15a4c0*/  IADD3.X RZ, P3, PT, R117, R63, RZ, P3, !PT ;  /* 0x0000003f75ff7210 */ /* 0x000fe20001f7e4ff */
[----:B------:R-:W-:-:S03]  /*15a4d0*/  IMAD.WIDE.U32 R62, P4, R10, 0x1a22d9f3, R218 ;  /* 0x1a22d9f30a3e7825 */ /* 0x000fc600078800da */
[----:B------:R-:W-:Y:S01]  /*15a4e0*/  IADD3.X R226, P3, PT, R45, R64, RZ, P3, !PT ;  /* 0x000000402de27210 */ /* 0x000fe20001f7e4ff */
        /* <DEDUP_REMOVED lines=8> */
[----:B------:R-:W-:Y:S01]  /*15a570*/  IADD3.X R223, P3, PT, R223, R65, RZ, P3, !PT ;  /* 0x00000041dfdf7210 */ /* 0x000fe20001f7e4ff */
[----:B------:R-:W-:-:S02]  /*15a580*/  IMAD.MOV.U32 R60, RZ, RZ, R63 ;  /* 0x000000ffff3c7224 */ /* 0x000fc400078e003f */
[----:B------:R-:W-:-:S04]  /*15a590*/  IMAD.WIDE.U32 R182, P5, R58, -0x7af74000, R182 ;  /* 0x8508c0003ab67825 */ /* 0x000fc800078a00b6 */
[----:B------:R-:W-:Y:S01]  /*15a5a0*/  IMAD.WIDE.U32.X R60, R227, 0x1a22d9f3, R60, P4 ;  /* 0x1a22d9f3e33c7825 */ /* 0x000fe200020e043c */
[----:B------:R-:W-:-:S03]  /*15a5b0*/  IADD3 RZ, P1, PT, R233, R182, RZ ;  /* 0x000000b6e9ff7210 */ /* 0x000fc60007f3e0ff */
[----:B------:R-:W-:Y:S01]  /*15a5c0*/  IMAD.WIDE.U32 R64, P4, R10, -0x39c4fa40, R124 ;  /* 0xc63b05c00a407825 */ /* 0x000fe2000788007c */
[----:B------:R-:W-:-:S03]  /*15a5d0*/  IADD3.X R125, P0, PT, R221, R112, RZ, P0, !PT ;  /* 0x00000070dd7d7210 */ /* 0x000fc6000071e4ff */
[----:B------:R-:W-:Y:S01]  /*15a5e0*/  IMAD.WIDE.U32 R62, R10, 0x6ca1493b, RZ ;  /* 0x6ca1493b0a3e7825 */ /* 0x000fe200078e00ff */
[----:B------:R-:W-:-:S03]  /*15a5f0*/  IADD3.X R233, P0, PT, R59, R113, RZ, P0, !PT ;  /* 0x000000713be97210 */ /* 0x000fc6000071e4ff */
[----:B------:R-:W-:Y:S01]  /*15a600*/  IMAD R45, R22, R199, R220 ;  /* 0x000000c7162d7224 */ /* 0x000fe200078e02dc */
[----:B------:R-:W-:Y:S01]  /*15a610*/  IADD3.X R184, P0, PT, R125, R184, RZ, P0, !PT ;  /* 0x000000b87db87210 */ /* 0x000fe2000071e4ff */
[----:B------:R-:W-:Y:S01]  /*15a620*/  IMAD.X R111, RZ, RZ, RZ, P4 ;  /* 0x000000ffff6f7224 */ /* 0x000fe200020e06ff */
[----:B------:R-:W-:Y:S01]  /*15a630*/  IADD3 RZ, P4, PT, R64, R63, RZ ;  /* 0x0000003f40ff7210 */ /* 0x000fe20007f9e0ff */
[----:B------:R-:W-:Y:S01]  /*15a640*/  IMAD.WIDE.U32 R220, R227, 0x17c510ea, RZ ;  /* 0x17c510eae3dc7825 */ /* 0x000fe200078e00ff */
[----:B------:R-:W-:-:S03]  /*15a650*/  IADD3.X R185, P0, PT, R233, R185, RZ, P0, !PT ;  /* 0x000000b9e9b97210 */ /* 0x000fc6000071e4ff */
[----:B------:R-:W-:Y:S02]  /*15a660*/  IMAD R59, R20, R199, R110 ;  /* 0x000000c7143b7224 */ /* 0x000fe400078e026e */
[----:B------:R-:W-:Y:S02]  /*15a670*/  IMAD.MOV.U32 R110, RZ, RZ, R65 ;  /* 0x000000ffff6e7224 */ /* 0x000fe400078e0041 */
[----:B------:R-:W-:-:S04]  /*15a680*/  IMAD.WIDE.U32 R114, R27, R207, R114 ;  /* 0x000000cf1b727225 */ /* 0x000fc800078e0072 */
[----:B------:R-:W-:-:S04]  /*15a690*/  IMAD.WIDE.U32.X R64, R227, -0x39c4fa40, R110, P4 ;  /* 0xc63b05c0e3407825 */ /* 0x000fc800020e046e */
[----:B------:R-:W-:-:S04]  /*15a6a0*/  IMAD.WIDE.U32 R112, P4, R10, 0x1ae3a46, R220 ;  /* 0x01ae3a460a707825 */ /* 0x000fc800078800dc */
[----:B------:R-:W-:Y:S01]  /*15a6b0*/  IMAD.WIDE.U32 R110, R10, 0x17c510ea, RZ ;  /* 0x17c510ea0a6e7825 */ /* 0x000fe200078e00ff */
[----:B------:R-:W-:-:S03]  /*15a6c0*/  IADD3.X R237, PT, PT, RZ, RZ, RZ, P4, !PT ;  /* 0x000000ffffed7210 */ /* 0x000fc600027fe4ff */
[----:B------:R-:W-:Y:S01]  /*15a6d0*/  IMAD.MOV.U32 R236, RZ, RZ, R113 ;  /* 0x000000ffffec7224 */ /* 0x000fe200078e0071 */
[----:B------:R-:W-:Y:S01]  /*15a6e0*/  IADD3 RZ, P4, PT, R112, R111, RZ ;  /* 0x0000006f70ff7210 */ /* 0x000fe20007f9e0ff */
[----:B------:R-:W-:Y:S02]  /*15a6f0*/  IMAD R219, R10, -0x39c4fa40, R124 ;  /* 0xc63b05c00adb7824 */ /* 0x000fe400078e027c */
[----:B------:R-:W-:-:S04]  /*15a700*/  IMAD.WIDE.U32 R124, R235, 0x30000000, RZ ;  /* 0x30000000eb7c7825 */ /* 0x000fc800078e00ff */
[----:B------:R-:W-:Y:S01]  /*15a710*/  IMAD.WIDE.U32.X R112, R227, 0x1ae3a46, R236, P4 ;  /* 0x01ae3a46e3707825 */ /* 0x000fe200020e04ec */
[----:B------:R-:W-:-:S03]  /*15a720*/  IADD3 RZ, P4, PT, R114, R174, RZ ;  /* 0x000000ae72ff7210 */ /* 0x000fc60007f9e0ff */
[----:B------:R-:W-:Y:S02]  /*15a730*/  IMAD.IADD R227, R225, 0x1, R175 ;  /* 0x00000001e1e37824 */ /* 0x000fe400078e02af */
[----:B------:R-:W-:Y:S01]  /*15a740*/  IMAD.X R175, RZ, RZ, RZ, P5 ;  /* 0x000000ffffaf7224 */ /* 0x000fe200028e06ff */
[----:B------:R-:W-:Y:S01]  /*15a750*/  IADD3 RZ, P5, PT, R184, R134, RZ ;  /* 0x00000086b8ff7210 */ /* 0x000fe20007fbe0ff */
[----:B------:R-:W-:Y:S02]  /*15a760*/  IMAD.MOV.U32 R174, RZ, RZ, R183 ;  /* 0x000000ffffae7224 */ /* 0x000fe400078e00b7 */
[----:B------:R-:W-:Y:S02]  /*15a770*/  IMAD.IADD R232, R209, 0x1, R135 ;  /* 0x00000001d1e87824 */ /* 0x000fe400078e0287 */
[----:B------:R-:W-:-:S03]  /*15a780*/  IMAD.WIDE.U32.X R174, R235, -0x7af74000, R174, P1 ;  /* 0x8508c000ebae7825 */ /* 0x000fc600008e04ae */
[----:B------:R-:W-:Y:S01]  /*15a790*/  IADD3.X RZ, P5, PT, R185, R232, RZ, P5, !PT ;  /* 0x000000e8b9ff7210 */ /* 0x000fe20002fbe4ff */
[----:B------:R-:W-:Y:S01]  /*15a7a0*/  IMAD.WIDE.U32 R182, P1, R58, 0x170b5d44, R124 ;  /* 0x170b5d443ab67825 */ /* 0x000fe2000782007c */
[----:B------:R-:W-:-:S03]  /*15a7b0*/  IADD3.X R233, P2, PT, RZ, R174, RZ, P2, !PT ;  /* 0x000000aeffe97210 */ /* 0x000fc6000175e4ff */
[----:B------:R-:W-:Y:S01]  /*15a7c0*/  IMAD.WIDE.U32 R134, R58, 0x30000000, RZ ;  /* 0x300000003a867825 */ /* 0x000fe200078e00ff */
[----:B------:R-:W-:-:S03]  /*15a7d0*/  IADD3.X R174, P2, PT, RZ, R175, RZ, P2, !PT ;  /* 0x000000afffae7210 */ /* 0x000fc6000175e4ff */
[----:B------:R-:W-:Y:S02]  /*15a7e0*/  IMAD.IADD R115, R115, 0x1, R230 ;  /* 0x0000000173737824 */ /* 0x000fe400078e02e6 */
[----:B------:R-:W-:Y:S02]  /*15a7f0*/  IMAD R221, R58, 0x170b5d44, R124 ;  /* 0x170b5d443add7824 */ /* 0x000fe400078e027c */
[----:B------:R-:W-:Y:S01]  /*15a800*/  IMAD.X R125, RZ, RZ, RZ, P1 ;  /* 0x000000ffff7d7224 */ /* 0x000fe200008e06ff */
[----:B------:R-:W-:Y:S01]  /*15a810*/  IADD3 RZ, P1, PT, R182, R135, RZ ;  /* 0x00000087b6ff7210 */ /* 0x000fe20007f3e0ff */
[----:B------:R-:W-:Y:S01]  /*15a820*/  IMAD.MOV.U32 R124, RZ, RZ, R183 ;  /* 0x000000ffff7c7224 */ /* 0x000fe200078e00b7 */
[----:B------:R-:W-:Y:S01]  /*15a830*/  IADD3.X RZ, P4, PT, R115, R227, RZ, P4, !PT ;  /* 0x000000e373ff7210 */ /* 0x000fe2000279e4ff */
[----:B------:R-:W-:Y:S01]  /*15a840*/  IMAD.WIDE.U32 R182, R28, R216, R114 ;  /* 0x000000d81cb67225 */ /* 0x000fe200078e0072 */
[----:B------:R-:W-:-:S03]  /*15a850*/  IADD3.X R115, P0, PT, RZ, RZ, RZ, P0, !PT ;  /* 0x000000ffff737210 */ /* 0x000fc6000071e4ff */
[----:B------:R-:W-:Y:S01]  /*15a860*/  IMAD.WIDE.U32 R116, R10, -0x45f6b800, R116 ;  /* 0xba0948000a747825 */ /* 0x000fe200078e0074 */
[----:B------:R-:W-:Y:S02]  /*15a870*/  IADD3 R230, PT, PT, R183, R225, RZ ;  /* 0x000000e1b7e67210 */ /* 0x000fe40007ffe0ff */
[----:B------:R-:W-:Y:S01]  /*15a880*/  IADD3.X R114, P3, PT, R226, R182, RZ, P3, !PT ;  /* 0x000000b6e2727210 */ /* 0x000fe20001f7e4ff */
[----:B------:R-:W-:Y:S01]  /*15a890*/  IMAD.IADD R117, R117, 0x1, R222 ;  /* 0x0000000175757824 */ /* 0x000fe200078e02de */
[----:B------:R-:W-:Y:S01]  /*15a8a0*/  IADD3.X R183, P4, PT, RZ, R130, RZ, P4, !PT ;  /* 0x00000082ffb77210 */ /* 0x000fe2000279e4ff */
[----:B------:R-:W-:Y:S01]  /*15a8b0*/  IMAD.WIDE.U32 R138, R25, R207, R138 ;  /* 0x000000cf198a7225 */ /* 0x000fe200078e008a */
[----:B------:R-:W-:Y:S02]  /*15a8c0*/  IADD3.X R222, P5, PT, R115, R126, RZ, P5, !PT ;  /* 0x0000007e73de7210 */ /* 0x000fe40002fbe4ff */
[----:B------:R-:W-:Y:S01]  /*15a8d0*/  IADD3.X R130, P4, PT, RZ, R131, RZ, P4, !PT ;  /* 0x00000083ff827210 */ /* 0x000fe2000279e4ff */
[----:B------:R-:W-:Y:S01]  /*15a8e0*/  IMAD.IADD R131, R139, 0x1, R224 ;  /* 0x000000018b837824 */ /* 0x000fe200078e02e0 */
[----:B------:R-:W-:Y:S01]  /*15a8f0*/  IADD3.X R115, P3, PT, R223, R230, RZ, P3, !PT ;  /* 0x000000e6df737210 */ /* 0x000fe20001f7e4ff */
[----:B------:R-:W-:Y:S01]  /*15a900*/  IMAD R218, R10, 0x1a22d9f3, R218 ;  /* 0x1a22d9f30ada7824 */ /* 0x000fe200078e02da */
[----:B------:R-:W-:Y:S01]  /*15a910*/  IADD3.X R182, P4, PT, R183, R138, RZ, P4, !PT ;  /* 0x0000008ab7b67210 */ /* 0x000fe2000279e4ff */
[----:B------:R-:W-:Y:S01]  /*15a920*/  IMAD.WIDE.U32 R138, R235, 0xf5138f, RZ ;  /* 0x00f5138feb8a7825 */ /* 0x000fe200078e00ff */
[----:B------:R-:W-:-:S02]  /*15a930*/  IADD3.X R224, P3, PT, RZ, RZ, RZ, P3, !PT ;  /* 0x000000ffffe07210 */ /* 0x000fc40001f7e4ff */
[----:B------:R-:W-:Y:S01]  /*15a940*/  IADD3.X R183, P4, PT, R130, R131, RZ, P4, !PT ;  /* 0x0000008382b77210 */ /* 0x000fe2000279e4ff */
[----:B------:R-:W-:Y:S01]  /*15a950*/  IMAD.IADD R131, R211, 0x1, R121 ;  /* 0x00000001d3837824 */ /* 0x000fe200078e0279 */
[----:B------:R-:W-:Y:S01]  /*15a960*/  IADD3.X R116, P2, PT, R233, R116, RZ, P2, !PT ;  /* 0x00000074e9747210 */ /* 0x000fe2000175e4ff */
[----:B------:R-:W-:Y:S01]  /*15a970*/  IMAD.X R226, RZ, RZ, RZ, P3 ;  /* 0x000000ffffe27224 */ /* 0x000fe200018e06ff */
[----:B------:R-:W-:Y:S01]  /*15a980*/  IADD3 RZ, P3, PT, R182, R120, RZ ;  /* 0x00000078b6ff7210 */ /* 0x000fe20007f7e0ff */
[----:B------:R-:W-:Y:S01]  /*15a990*/  IMAD.IADD R175, R218, 0x1, R123 ;  /* 0x00000001daaf7824 */ /* 0x000fe200078e027b */
[----:B------:R-:W-:Y:S01]  /*15a9a0*/  IADD3.X R223, PT, PT, R127, RZ, RZ, P5, P0 ;  /* 0x000000ff7fdf7210 */ /* 0x000fe20002fe04ff */
[----:B------:R-:W-:Y:S01]  /*15a9b0*/  IMAD.WIDE.U32 R120, R58, -0x45f6b800, RZ ;  /* 0xba0948003a787825 */ /* 0x000fe200078e00ff */
[----:B------:R-:W-:Y:S02]  /*15a9c0*/  IADD3.X R233, P4, PT, RZ, RZ, RZ, P4, !PT ;  /* 0x000000ffffe97210 */ /* 0x000fe4000279e4ff */
[----:B------:R-:W-:Y:S01]  /*15a9d0*/  IADD3 RZ, P0, PT, R114, R122, RZ ;  /* 0x0000007a72ff7210 */ /* 0x000fe20007f1e0ff */
[----:B------:R-:W-:Y:S01]  /*15a9e0*/  IMAD.WIDE.U32 R122, R235, -0x45f6b800, RZ ;  /* 0xba094800eb7a7825 */ /* 0x000fe200078e00ff */
[----:B------:R-:W-:-:S02]  /*15a9f0*/  IADD3.X RZ, P3, PT, R183, R131, RZ, P3, !PT ;  /* 0x00000083b7ff7210 */ /* 0x000fc40001f7e4ff */
[----:B------:R-:W-:Y:S01]  /*15aa00*/  IADD3.X R117, P2, PT, R174, R117, RZ, P2, !PT ;  /* 0x00000075ae757210 */ /* 0x000fe2000175e4ff */
[----:B------:R-:W-:Y:S01]  /*15aa10*/  IMAD.X R237, RZ, RZ, RZ, P4 ;  /* 0x000000ffffed7224 */ /* 0x000fe200020e06ff */
[----:B------:R-:W-:Y:S01]  /*15aa20*/  IADD3.X R233, P3, PT, R233, R228, RZ, P3, !PT ;  /* 0x000000e4e9e97210 */ /* 0x000fe20001f7e4ff */
[C-C-:B------:R-:W-:Y:S01]  /*15aa30*/  IMAD R225, R58.reuse, 0x1ef3622f, R122.reuse ;  /* 0x1ef3622f3ae17824 */ /* 0x140fe200078e027a */
[----:B------:R-:W-:Y:S01]  /*15aa40*/  IADD3.X R230, P2, PT, RZ, RZ, RZ, P2, !PT ;  /* 0x000000ffffe67210 */ /* 0x000fe2000175e4ff */
[----:B------:R-:W-:Y:S01]  /*15aa50*/  IMAD.WIDE.U32 R122, P5, R58, 0x1ef3622f, R122 ;  /* 0x1ef3622f3a7a7825 */ /* 0x000fe200078a007a */
[----:B------:R-:W-:Y:S02]  /*15aa60*/  IADD3.X R228, P3, PT, R237, R229, RZ, P3, !PT ;  /* 0x000000e5ede47210 */ /* 0x000fe40001f7e4ff */
[----:B------:R-:W-:Y:S01]  /*15aa70*/  IADD3.X RZ, P0, PT, R115, R175, RZ, P0, !PT ;  /* 0x000000af73ff7210 */ /* 0x000fe2000071e4ff */
[----:B------:R-:W-:-:S03]  /*15aa80*/  IMAD.WIDE.U32 R132, R23, R207, R132 ;  /* 0x000000cf17847225 */ /* 0x000fc600078e0084 */
[----:B------:R-:W-:Y:S01]  /*15aa90*/  IADD3.X R224, P0, PT, R224, R60, RZ, P0, !PT ;  /* 0x0000003ce0e07210 */ /* 0x000fe2000071e4ff */
[----:B------:R-:W-:Y:S01]  /*15aaa0*/  IMAD.X R127, RZ, RZ, RZ, P5 ;  /* 0x000000ffff7f7224 */ /* 0x000fe200028e06ff */
[----:B------:R-:W-:Y:S01]  /*15aab0*/  IADD3 RZ, P5, PT, R122, R121, RZ ;  /* 0x000000797aff7210 */ /* 0x000fe20007fbe0ff */
[C-C-:B------:R-:W-:Y:S01]  /*15aac0*/  IMAD R227, R58.reuse, 0x1a22d9f3, R138.reuse ;  /* 0x1a22d9f33ae37824 */ /* 0x140fe200078e028a */
[----:B------:R-:W-:Y:S01]  /*15aad0*/  IADD3.X R174, P3, PT, R233, R132, RZ, P3, !PT ;  /* 0x00000084e9ae7210 */ /* 0x000fe20001f7e4ff */
[----:B------:R-:W-:Y:S01]  /*15aae0*/  IMAD.WIDE.U32 R138, P4, R58, 0x1a22d9f3, R138 ;  /* 0x1a22d9f33a8a7825 */ /* 0x000fe2000788008a */
[----:B------:R-:W-:-:S03]  /*15aaf0*/  IADD3.X R226, P0, PT, R226, R61, RZ, P0, !PT ;  /* 0x0000003de2e27210 */ /* 0x000fc6000071e4ff */
[----:B------:R-:W-:Y:S01]  /*15ab00*/  IMAD.MOV.U32 R126, RZ, RZ, R123 ;  /* 0x000000ffff7e7224 */ /* 0x000fe200078e007b */
[----:B------:R-:W-:Y:S01]  /*15ab10*/  IADD3.X R131, PT, PT, RZ, RZ, RZ, P4, !PT ;  /* 0x000000ffff837210 */ /* 0x000fe200027fe4ff */
[----:B------:R-:W-:-:S04]  /*15ab20*/  IMAD.WIDE.U32 R122, R58, 0xf5138f, RZ ;  /* 0x00f5138f3a7a7825 */ /* 0x000fc800078e00ff */
[----:B------:R-:W-:Y:S01]  /*15ab30*/  IMAD.IADD R231, R133, 0x1, R231 ;  /* 0x0000000185e77824 */ /* 0x000fe200078e02e7 */
[----:B------:R-:W-:Y:S01]  /*15ab40*/  IADD3 RZ, P4, PT, R138, R123, RZ ;  /* 0x0000007b8aff7210 */ /* 0x000fe20007f9e0ff */
[----:B------:R-:W-:-:S03]  /*15ab50*/  IMAD.WIDE.U32 R132, R235, 0x6ca1493b, RZ ;  /* 0x6ca1493beb847825 */ /* 0x000fc600078e00ff */
[----:B------:R-:W-:Y:S01]  /*15ab60*/  IADD3.X R175, P3, PT, R228, R231, RZ, P3, !PT ;  /* 0x000000e7e4af7210 */ /* 0x000fe20001f7e4ff */
[----:B------:R-:W-:Y:S01]  /*15ab70*/  IMAD.X R233, RZ, RZ, RZ, P2 ;  /* 0x000000ffffe97224 */ /* 0x000fe200010e06ff */
[----:B------:R-:W-:Y:S01]  /*15ab80*/  IADD3 RZ, P2, PT, R174, R128, RZ ;  /* 0x00000080aeff7210 */ /* 0x000fe20007f5e0ff */
[----:B------:R-:W-:Y:S02]  /*15ab90*/  IMAD.MOV.U32 R130, RZ, RZ, R139 ;  /* 0x000000ffff827224 */ /* 0x000fe400078e008b */
[----:B------:R-:W-:Y:S02]  /*15aba0*/  IMAD.IADD R232, R201, 0x1, R129 ;  /* 0x00000001c9e87824 */ /* 0x000fe400078e0281 */
[----:B------:R-:W-:Y:S02]  /*15abb0*/  IMAD R234, R58, -0x39c4fa40, R132 ;  /* 0xc63b05c03aea7824 */ /* 0x000fe400078e0284 */
[----:B------:R-:W-:Y:S01]  /*15abc0*/  IMAD.WIDE.U32.X R126, R235, 0x1ef3622f, R126, P5 ;  /* 0x1ef3622feb7e7825 */ /* 0x000fe200028e047e */
[----:B------:R-:W-:-:S03]  /*15abd0*/  IADD3.X RZ, P2, PT, R175, R232, RZ, P2, !PT ;  /* 0x000000e8afff7210 */ /* 0x000fc6000175e4ff */
[----:B------:R-:W-:-:S04]  /*15abe0*/  IMAD.WIDE.U32 R182, R27, R216, R182 ;  /* 0x000000d81bb67225 */ /* 0x000fc800078e00b6 */
[----:B------:R-:W-:-:S04]  /*15abf0*/  IMAD.WIDE.U32 R132, P5, R58, -0x39c4fa40, R132 ;  /* 0xc63b05c03a847825 */ /* 0x000fc800078a0084 */
[----:B------:R-:W-:-:S04]  /*15ac00*/  IMAD.WIDE.U32 R128, R58, 0x6ca1493b, RZ ;  /* 0x6ca1493b3a807825 */ /* 0x000fc800078e00ff */
[----:B------:R-:W-:Y:S02]  /*15ac10*/  IMAD.IADD R229, R217, 0x1, R137 ;  /* 0x00000001d9e57824 */ /* 0x000fe400078e0289 */
[----:B------:R-:W-:Y:S01]  /*15ac20*/  IMAD.WIDE.U32.X R130, R235, 0x1a22d9f3, R130, P4 ;  /* 0x1a22d9f3eb827825 */ /* 0x000fe200020e0482 */
[----:B------:R-:W-:-:S03]  /*15ac30*/  IADD3 RZ, P4, PT, R116, R134, RZ ;  /* 0x0000008674ff7210 */ /* 0x000fc60007f9e0ff */
[----:B------:R-:W-:Y:S01]  /*15ac40*/  IMAD.WIDE.U32.X R124, R235, 0x170b5d44, R124, P1 ;  /* 0x170b5d44eb7c7825 */ /* 0x000fe200008e047c */
[----:B------:R-:W-:-:S03]  /*15ac50*/  IADD3 RZ, P1, PT, R182, R136, RZ ;  /* 0x00000088b6ff7210 */ /* 0x000fc60007f3e0ff */
[----:B------:R-:W-:Y:S02]  /*15ac60*/  IMAD.IADD R237, R221, 0x1, R135 ;  /* 0x00000001dded7824 */ /* 0x000fe400078e0287 */
[----:B------:R-:W-:Y:S01]  /*15ac70*/  IMAD.X R137, RZ, RZ, RZ, P5 ;  /* 0x000000ffff897224 */ /* 0x000fe200028e06ff */
[----:B------:R-:W-:Y:S01]  /*15ac80*/  IADD3 RZ, P5, PT, R132, R129, RZ ;  /* 0x0000008184ff7210 */ /* 0x000fe20007fbe0ff */
[----:B------:R-:W-:Y:S01]  /*15ac90*/  IMAD.WIDE.U32 R134, R235, 0x17c510ea, RZ ;  /* 0x17c510eaeb867825 */ /* 0x000fe200078e00ff */
[----:B------:R-:W-:-:S03]  /*15aca0*/  IADD3.X RZ, P4, PT, R117, R237, RZ, P4, !PT ;  /* 0x000000ed75ff7210 */ /* 0x000fc6000279e4ff */
[----:B------:R-:W-:Y:S02]  /*15acb0*/  IMAD.MOV.U32 R136, RZ, RZ, R133 ;  /* 0x000000ffff887224 */ /* 0x000fe400078e0085 */
[----:B------:R-:W-:Y:S02]  /*15acc0*/  IMAD R236, R58, 0x1ae3a46, R134 ;  /* 0x01ae3a463aec7824 */ /* 0x000fe400078e0286 */
[----:B------:R-:W-:-:S04]  /*15acd0*/  IMAD.WIDE.U32.X R132, R235, -0x39c4fa40, R136, P5 ;  /* 0xc63b05c0eb847825 */ /* 0x000fc800028e0488 */
[----:B------:R-:W-:Y:S02]  /*15ace0*/  IMAD.IADD R183, R183, 0x1, R211 ;  /* 0x00000001b7b77824 */ /* 0x000fe400078e02d3 */
[----:B------:R-:W-:-:S03]  /*15acf0*/  IMAD.WIDE.U32 R134, P5, R58, 0x1ae3a46, R134 ;  /* 0x01ae3a463a867825 */ /* 0x000fc600078a0086 */
[----:B------:R-:W-:Y:S01]  /*15ad00*/  IADD3.X RZ, P1, PT, R183, R229, RZ, P1, !PT ;  /* 0x000000e5b7ff7210 */ /* 0x000fe20000f3e4ff */
[----:B------:R-:W-:Y:S01]  /*15ad10*/  IMAD.WIDE.U32 R136, R58, 0x17c510ea, RZ ;  /* 0x17c510ea3a887825 */ /* 0x000fe200078e00ff */
[----:B------:R-:W-:Y:S02]  /*15ad20*/  IADD3.X R139, PT, PT, RZ, RZ, RZ, P5, !PT ;  /* 0x000000ffff8b7210 */ /* 0x000fe40002ffe4ff */
[----:B------:R-:W-:Y:S01]  /*15ad30*/  IADD3.X R229, P3, PT, RZ, RZ, RZ, P3, !PT ;  /* 0x000000ffffe57210 */ /* 0x000fe20001f7e4ff */
[----:B------:R-:W-:Y:S01]  /*15ad40*/  IMAD.MOV.U32 R138, RZ, RZ, R135 ;  /* 0x000000ffff8a7224 */ /* 0x000fe200078e0087 */
[----:B------:R-:W-:Y:S01]  /*15ad50*/  IADD3.X R135, P4, PT, R230, R124, RZ, P4, !PT ;  /* 0x0000007ce6877210 */ /* 0x000fe2000279e4ff */
[----:B------:R-:W-:Y:S01]  /*15ad60*/  IMAD.WIDE.U32 R114, R10, 0xf5138f, R114 ;  /* 0x00f5138f0a727825 */ /* 0x000fe200078e0072 */
[----:B------:R-:W-:Y:S02]  /*15ad70*/  IADD3 RZ, P5, PT, R134, R137, RZ ;  /* 0x0000008986ff7210 */ /* 0x000fe40007fbe0ff */
[----:B------:R-:W-:Y:S01]  /*15ad80*/  IADD3.X R211, P1, PT, RZ, R154, RZ, P1, !PT ;  /* 0x0000009affd37210 */ /* 0x000fe20000f3e4ff */
[----:B------:R-:W-:Y:S01]  /*15ad90*/  IMAD.WIDE.U32 R60, R25, R216, R174 ;  /* 0x000000d8193c7225 */ /* 0x000fe200078e00ae */
[----:B------:R-:W-:-:S02]  /*15ada0*/  IADD3.X R233, P4, PT, R233, R125, RZ, P4, !PT ;  /* 0x0000007de9e97210 */ /* 0x000fc4000279e4ff */
[----:B------:R-:W-:Y:S01]  /*15adb0*/  IADD3.X R229, P2, PT, R229, R172, RZ, P2, !PT ;  /* 0x000000ace5e57210 */ /* 0x000fe2000175e4ff */
[----:B------:R-:W-:Y:S01]  /*15adc0*/  IMAD.X R172, RZ, RZ, RZ, P3 ;  /* 0x000000ffffac7224 */ /* 0x000fe200018e06ff */
[----:B------:R-:W-:Y:S01]  /*15add0*/  IADD3.X R114, P4, PT, R135, R114, RZ, P4, !PT ;  /* 0x0000007287727210 */ /* 0x000fe2000279e4ff */
[----:B------:R-:W-:Y:S01]  /*15ade0*/  IMAD.WIDE.U32.X R138, R235, 0x1ae3a46, R138, P5 ;  /* 0x01ae3a46eb8a7825 */ /* 0x000fe200028e048a */
[----:B------:R-:W-:Y:S02]  /*15adf0*/  IADD3.X R154, P5, PT, RZ, R155, RZ, P1, !PT ;  /* 0x0000009bff9a7210 */ /* 0x000fe40000fbe4ff */
[----:B------:R-:W-:Y:S01]  /*15ae00*/  IADD3.X R172, P1, PT, R172, R173, RZ, P2, !PT ;  /* 0x000000adacac7210 */ /* 0x000fe2000173e4ff */
[----:B------:R-:W-:Y:S01]  /*15ae10*/  IMAD.IADD R218, R115, 0x1, R218 ;  /* 0x0000000173da7824 */ /* 0x000fe200078e02da */
[----:B------:R-:W-:Y:S01]  /*15ae20*/  IADD3.X R60, P2, PT, R211, R60, RZ, P5, !PT ;  /* 0x0000003cd33c7210 */ /* 0x000fe20002f5e4ff */
[----:B------:R-:W-:Y:S01]  /*15ae30*/  IMAD.IADD R201, R61, 0x1, R201 ;  /* 0x000000013dc97824 */ /* 0x000fe200078e02c9 */
[----:B------:R-:W-:Y:S01]  /*15ae40*/  IADD3 RZ, P3, PT, R114, R120, RZ ;  /* 0x0000007872ff7210 */ /* 0x000fe20007f7e0ff */
[----:B------:R-:W-:Y:S01]  /*15ae50*/  IMAD.WIDE.U32 R124, R58, 0x30000000, R116 ;  /* 0x300000003a7c7825 */ /* 0x000fe200078e0074 */
[----:B------:R-:W-:-:S02]  /*15ae60*/  IADD3.X R115, P4, PT, R233, R218, RZ, P4, !PT ;  /* 0x000000dae9737210 */ /* 0x000fc4000279e4ff */
[----:B------:R-:W-:Y:S01]  /*15ae70*/  IADD3.X R61, P2, PT, R154, R201, RZ, P2, !PT ;  /* 0x000000c99a3d7210 */ /* 0x000fe2000175e4ff */
[----:B------:R-:W-:Y:S01]  /*15ae80*/  IMAD.IADD R135, R225, 0x1, R121 ;  /* 0x00000001e1877824 */ /* 0x000fe200078e0279 */
[----:B------:R-:W-:Y:S01]  /*15ae90*/  IADD3.X R201, P4, PT, RZ, RZ, RZ, P4, !PT ;  /* 0x000000ffffc97210 */ /* 0x000fe2000279e4ff */
[----:B------:R-:W-:Y:S01]  /*15aea0*/  IMAD.WIDE.U32 R120, R21, R207, R186 ;  /* 0x000000cf15787225 */ /* 0x000fe200078e00ba */
[----:B------:R-:W-:-:S03]  /*15aeb0*/  IADD3 R137, PT, PT, R236, R137, RZ ;  /* 0x00000089ec897210 */ /* 0x000fc60007ffe0ff */
[----:B------:R-:W-:Y:S01]  /*15aec0*/  IMAD.IADD R221, R125, 0x1, R221 ;  /* 0x000000017ddd7824 */ /* 0x000fe200078e02dd */
[----:B------:R-:W-:Y:S01]  /*15aed0*/  IADD3.X R120, P1, PT, R229, R120, RZ, P1, !PT ;  /* 0x00000078e5787210 */ /* 0x000fe20000f3e4ff */
[----:B------:R-:W-:-:S04]  /*15aee0*/  IMAD.WIDE.U32 R116, R124, -0x1, RZ ;  /* 0xffffffff7c747825 */ /* 0x000fc800078e00ff */
[----:B------:R-:W-:Y:S01]  /*15aef0*/  IMAD.IADD R203, R121, 0x1, R203 ;  /* 0x0000000179cb7824 */ /* 0x000fe200078e02cb */
[----:B------:R-:W-:Y:S01]  /*15af00*/  IADD3 R121, PT, PT, R214, R153, RZ ;  /* 0x00000099d6797210 */ /* 0x000fe20007ffe0ff */
[----:B------:R-:W-:Y:S01]  /*15af10*/  IMAD.X R211, RZ, RZ, RZ, P4 ;  /* 0x000000ffffd37224 */ /* 0x000fe200020e06ff */
[----:B------:R-:W-:Y:S01]  /*15af20*/  IADD3 RZ, P4, PT, R60, R152, RZ ;  /* 0x000000983cff7210 */ /* 0x000fe20007f9e0ff */
[----:B------:R-:W-:Y:S01]  /*15af30*/  IMAD R125, R124, -0x7af74001, -R221 ;  /* 0x8508bfff7c7d7824 */ /* 0x000fe200078e0add */
[----:B------:R-:W-:Y:S01]  /*15af40*/  IADD3.X R153, P2, PT, RZ, RZ, RZ, P2, !PT ;  /* 0x000000ffff997210 */ /* 0x000fe2000175e4ff */
[----:B------:R-:W-:Y:S01]  /*15af50*/  IMAD.WIDE.U32 R154, R116, 0x1, RZ ;  /* 0x00000001749a7825 */ /* 0x000fe200078e00ff */
[----:B------:R-:W-:Y:S02]  /*15af60*/  IADD3.X RZ, P4, PT, R61, R121, RZ, P4, !PT ;  /* 0x000000793dff7210 */ /* 0x000fe4000279e4ff */
[----:B------:R-:W-:Y:S01]  /*15af70*/  IADD3.X R121, P5, PT, R172, R203, RZ, P1, !PT ;  /* 0x000000cbac797210 */ /* 0x000fe20000fbe4ff */
[----:B------:R-:W-:Y:S01]  /*15af80*/  IMAD.IADD R186, R117, 0x1, R125 ;  /* 0x0000000175ba7824 */ /* 0x000fe200078e027d */
[----:B------:R-:W-:Y:S01]  /*15af90*/  IADD3.X RZ, P1, PT, R115, R135, RZ, P3, !PT ;  /* 0x0000008773ff7210 */ /* 0x000fe20001f3e4ff */
[----:B------:R-:W-:Y:S01]  /*15afa0*/  IMAD.X R173, RZ, RZ, RZ, P2 ;  /* 0x000000ffffad7224 */ /* 0x000fe200010e06ff */
[----:B------:R-:W-:Y:S01]  /*15afb0*/  IADD3.X R153, P3, PT, R153, R150, RZ, P4, !PT ;  /* 0x0000009699997210 */ /* 0x000fe2000277e4ff */
[----:B------:R-:W-:Y:S01]  /*15afc0*/  IMAD.WIDE.U32 R134, R186, 0x1, RZ ;  /* 0x00000001ba867825 */ /* 0x000fe200078e00ff */
[----:B------:R-:W-:-:S02]  /*15afd0*/  IADD3 RZ, P2, PT, R124, R154, RZ ;  /* 0x0000009a7cff7210 */ /* 0x000fc40007f5e0ff */
[----:B------:R-:W-:Y:S01]  /*15afe0*/  IADD3.X R151, P3, PT, R173, R151, RZ, P3, !PT ;  /* 0x00000097ad977210 */ /* 0x000fe20001f7e4ff */
[----:B------:R-:W-:Y:S01]  /*15aff0*/  IMAD.WIDE.U32 R124, R23, R216, R120 ;  /* 0x000000d8177c7225 */ /* 0x000fe200078e0078 */
[----:B------:R-:W-:Y:S02]  /*15b000*/  IADD3.X R117, P5, PT, RZ, RZ, RZ, P5, !PT ;  /* 0x000000ffff757210 */ /* 0x000fe40002fbe4ff */
[----:B------:R-:W-:Y:S01]  /*15b010*/  IADD3.X R201, P1, PT, R201, R126, RZ, P1, !PT ;  /* 0x0000007ec9c97210 */ /* 0x000fe20000f3e4ff */
[----:B------:R-:W-:Y:S01]  /*15b020*/  IMAD.IADD R152, R125, 0x1, R215 ;  /* 0x000000017d987824 */ /* 0x000fe200078e02d7 */
[----:B------:R-:W-:Y:S01]  /*15b030*/  IADD3.X R150, P3, PT, R153, R124, RZ, P3, !PT ;  /* 0x0000007c99967210 */ /* 0x000fe20001f7e4ff */
[C-C-:B------:R-:W-:Y:S01]  /*15b040*/  IMAD R154, R116.reuse, -0x7af74000, R134.reuse ;  /* 0x8508c000749a7824 */ /* 0x140fe200078e0286 */
[----:B------:R-:W-:Y:S01]  /*15b050*/  IADD3.X R211, P1, PT, R211, R127, RZ, P1, !PT ;  /* 0x0000007fd3d37210 */ /* 0x000fe20000f3e4ff */
[----:B------:R-:W-:Y:S01]  /*15b060*/  IMAD.WIDE.U32 R134, P4, R116, -0x7af74000, R134 ;  /* 0x8508c00074867825 */ /* 0x000fe20007880086 */
[----:B------:R-:W-:-:S03]  /*15b070*/  IADD3.X R151, P3, PT, R151, R152, RZ, P3, !PT ;  /* 0x0000009897977210 */ /* 0x000fc60001f7e4ff */
[----:B------:R-:W-:Y:S01]  /*15b080*/  IMAD.WIDE.U32 R124, R186, 0x30000000, RZ ;  /* 0x30000000ba7c7825 */ /* 0x000fe200078e00ff */
[----:B------:R-:W-:-:S03]  /*15b090*/  IADD3.X R218, P3, PT, RZ, RZ, RZ, P3, !PT ;  /* 0x000000ffffda7210 */ /* 0x000fc60001f7e4ff */
[----:B------:R-:W-:Y:S01]  /*15b0a0*/  IMAD.X R203, RZ, RZ, RZ, P5 ;  /* 0x000000ffffcb7224 */ /* 0x000fe200028e06ff */
[C---:B------:R-:W-:Y:S01]  /*15b0b0*/  IADD3 RZ, P5, PT, R155.reuse, R134, RZ ;  /* 0x000000869bff7210 */ /* 0x040fe20007fbe0ff */
[----:B------:R-:W-:Y:S02]  /*15b0c0*/  IMAD.IADD R154, R155, 0x1, R154 ;  /* 0x000000019b9a7824 */ /* 0x000fe400078e029a */
[C-C-:B------:R-:W-:Y:S02]  /*15b0d0*/  IMAD R187, R116.reuse, 0x170b5d44, R124.reuse ;  /* 0x170b5d4474bb7824 */ /* 0x140fe400078e027c */
[----:B------:R-:W-:Y:S01]  /*15b0e0*/  IMAD.X R155, RZ, RZ, RZ, P4 ;  /* 0x000000ffff9b7224 */ /* 0x000fe200020e06ff */
[----:B------:R-:W-:Y:S01]  /*15b0f0*/  IADD3.X RZ, P2, PT, R221, R154, RZ, P2, !PT ;  /* 0x0000009addff7210 */ /* 0x000fe2000175e4ff */
[----:B------:R-:W-:Y:S01]  /*15b100*/  IMAD.WIDE.U32 R124, P4, R116, 0x170b5d44, R124 ;  /* 0x170b5d44747c7825 */ /* 0x000fe2000788007c */
[----:B------:R-:W-:-:S03]  /*15b110*/  MOV R154, R135 ;  /* 0x00000087009a7202 */ /* 0x000fc60000000f00 */
[----:B------:R-:W-:-:S04]  /*15b120*/  IMAD.WIDE.U32 R152, R116, 0x30000000, RZ ;  /* 0x3000000074987825 */ /* 0x000fc800078e00ff */
        /* <DEDUP_REMOVED lines=9> */
[----:B------:R-:W-:-:S03]  /*15b1c0*/  IMAD.WIDE.U32 R124, R186, -0x45f6b800, RZ ;  /* 0xba094800ba7c7825 */ /* 0x000fc600078e00ff */
[----:B------:R-:W-:Y:S01]  /*15b1d0*/  IADD3.X R203, P4, PT, R203, R169, RZ, P4, !PT ;  /* 0x000000a9cbcb7210 */ /* 0x000fe2000279e4ff */
[----:B------:R-:W-:-:S04]  /*15b1e0*/  IMAD.WIDE.U32.X R174, R186, 0x170b5d44, R126, P3 ;  /* 0x170b5d44baae7825 */ /* 0x000fc800018e047e */
[C-C-:B------:R-:W-:Y:S02]  /*15b1f0*/  IMAD R228, R116.reuse, 0x1a22d9f3, R170.reuse ;  /* 0x1a22d9f374e47824 */ /* 0x140fe400078e02aa */
[----:B------:R-:W-:-:S04]  /*15b200*/  IMAD.WIDE.U32 R126, P3, R116, 0x1a22d9f3, R170 ;  /* 0x1a22d9f3747e7825 */ /* 0x000fc800078600aa */
[----:B------:R-:W-:Y:S02]  /*15b210*/  IMAD R215, R116, 0x1ef3622f, R124 ;  /* 0x1ef3622f74d77824 */ /* 0x000fe400078e027c */
[----:B------:R-:W-:-:S04]  /*15b220*/  IMAD.WIDE.U32.X R154, R186, -0x7af74000, R154, P5 ;  /* 0x8508c000ba9a7825 */ /* 0x000fc800028e049a */
[----:B------:R-:W-:-:S04]  /*15b230*/  IMAD.WIDE.U32 R170, R116, 0xf5138f, RZ ;  /* 0x00f5138f74aa7825 */ /* 0x000fc800078e00ff */
[----:B------:R-:W-:-:S04]  /*15b240*/  IMAD.WIDE.U32 R124, P5, R116, 0x1ef3622f, R124 ;  /* 0x1ef3622f747c7825 */ /* 0x000fc800078a007c */
[----:B------:R-:W-:-:S04]  /*15b250*/  IMAD.WIDE.U32 R134, R116, -0x45f6b800, RZ ;  /* 0xba09480074867825 */ /* 0x000fc800078e00ff */
[----:B------:R-:W-:-:S04]  /*15b260*/  IMAD.WIDE.U32 R184, R19, R207, R184 ;  /* 0x000000cf13b87225 */ /* 0x000fc800078e00b8 */
[----:B------:R-:W-:Y:S01]  /*15b270*/  IMAD.X R121, RZ, RZ, RZ, P3 ;  /* 0x000000ffff797224 */ /* 0x000fe200018e06ff */
[----:B------:R-:W-:Y:S01]  /*15b280*/  IADD3 RZ, P3, PT, R126, R171, RZ ;  /* 0x000000ab7eff7210 */ /* 0x000fe20007f7e0ff */
[----:B------:R-:W-:Y:S01]  /*15b290*/  IMAD.X R173, RZ, RZ, RZ, P5 ;  /* 0x000000ffffad7224 */ /* 0x000fe200028e06ff */
[----:B------:R-:W-:Y:S01]  /*15b2a0*/  IADD3 RZ, P5, PT, R124, R135, RZ ;  /* 0x000000877cff7210 */ /* 0x000fe20007fbe0ff */
[----:B------:R-:W-:Y:S01]  /*15b2b0*/  IMAD.MOV.U32 R120, RZ, RZ, R127 ;  /* 0x000000ffff787224 */ /* 0x000fe200078e007f */
[----:B------:R-:W-:Y:S01]  /*15b2c0*/  IADD3 R168, PT, PT, R185, R209, RZ ;  /* 0x000000d1b9a87210 */ /* 0x000fe20007ffe0ff */
[----:B------:R-:W-:Y:S01]  /*15b2d0*/  IMAD.WIDE.U32 R126, R186, 0x6ca1493b, RZ ;  /* 0x6ca1493bba7e7825 */ /* 0x000fe200078e00ff */
[----:B------:R-:W-:-:S03]  /*15b2e0*/  IADD3.X R184, P4, PT, R117, R184, RZ, P4, !PT ;  /* 0x000000b875b87210 */ /* 0x000fc6000279e4ff */
[----:B------:R-:W-:Y:S01]  /*15b2f0*/  IMAD.MOV.U32 R172, RZ, RZ, R125 ;  /* 0x000000ffffac7224 */ /* 0x000fe200078e007d */
[----:B------:R-:W-:Y:S01]  /*15b300*/  IADD3.X R185, P4, PT, R203, R168, RZ, P4, !PT ;  /* 0x000000a8cbb97210 */ /* 0x000fe2000279e4ff */
[----:B------:R-:W-:Y:S02]  /*15b310*/  IMAD.IADD R169, R198, 0x1, R149 ;  /* 0x00000001c6a97824 */ /* 0x000fe400078e0295 */
[----:B------:R-:W-:Y:S01]  /*15b320*/  IMAD.WIDE.U32 R124, R186, 0x17c510ea, RZ ;  /* 0x17c510eaba7c7825 */ /* 0x000fe200078e00ff */
[----:B------:R-:W-:-:S03]  /*15b330*/  IADD3.X R209, P4, PT, RZ, RZ, RZ, P4, !PT ;  /* 0x000000ffffd17210 */ /* 0x000fc6000279e4ff */
[----:B------:R-:W-:Y:S02]  /*15b340*/  IMAD R117, R116, -0x39c4fa40, R126 ;  /* 0xc63b05c074757824 */ /* 0x000fe400078e027e */
[----:B------:R-:W-:-:S04]  /*15b350*/  IMAD.WIDE.U32.X R172, R186, 0x1ef3622f, R172, P5 ;  /* 0x1ef3622fbaac7825 */ /* 0x000fc800028e04ac */
[----:B------:R-:W-:Y:S01]  /*15b360*/  IMAD.WIDE.U32.X R120, R186, 0x1a22d9f3, R120, P3 ;  /* 0x1a22d9f3ba787825 */ /* 0x000fe200018e0478 */
[----:B------:R-:W-:-:S03]  /*15b370*/  IADD3 RZ, P3, PT, R150, R148, RZ ;  /* 0x0000009496ff7210 */ /* 0x000fc60007f7e0ff */
[----:B------:R-:W-:Y:S01]  /*15b380*/  IMAD.WIDE.U32 R126, P5, R116, -0x39c4fa40, R126 ;  /* 0xc63b05c0747e7825 */ /* 0x000fe200078a007e */
[----:B------:R-:W-:-:S03]  /*15b390*/  IADD3.X RZ, P3, PT, R151, R169, RZ, P3, !PT ;  /* 0x000000a997ff7210 */ /* 0x000fc60001f7e4ff */
[C-C-:B------:R-:W-:Y:S02]  /*15b3a0*/  IMAD R203, R116.reuse, 0x1ae3a46, R124.reuse ;  /* 0x01ae3a4674cb7824 */ /* 0x140fe400078e027c */
[----:B------:R-:W-:Y:S02]  /*15b3b0*/  IMAD.X R149, RZ, RZ, RZ, P5 ;  /* 0x000000ffff957224 */ /* 0x000fe400028e06ff */
[----:B------:R-:W-:-:S04]  /*15b3c0*/  IMAD.WIDE.U32 R124, P5, R116, 0x1ae3a46, R124 ;  /* 0x01ae3a46747c7825 */ /* 0x000fc800078a007c */
[----:B------:R-:W-:-:S04]  /*15b3d0*/  IMAD.WIDE.U32 R232, R116, 0x6ca1493b, RZ ;  /* 0x6ca1493b74e87825 */ /* 0x000fc800078e00ff */
[----:B------:R-:W-:-:S04]  /*15b3e0*/  IMAD.WIDE.U32 R230, R116, 0x17c510ea, RZ ;  /* 0x17c510ea74e67825 */ /* 0x000fc800078e00ff */
[----:B------:R-:W-:Y:S01]  /*15b3f0*/  IMAD.MOV.U32 R148, RZ, RZ, R127 ;  /* 0x000000ffff947224 */ /* 0x000fe200078e007f */
[----:B------:R-:W-:Y:S01]  /*15b400*/  IADD3.X R127, P3, PT, R218, R146, RZ, P3, !PT ;  /* 0x00000092da7f7210 */ /* 0x000fe20001f7e4ff */
[----:B------:R-:W-:Y:S01]  /*15b410*/  IMAD.X R169, RZ, RZ, RZ, P5 ;  /* 0x000000ffffa97224 */ /* 0x000fe200028e06ff */
[----:B------:R-:W-:Y:S01]  /*15b420*/  IADD3 RZ, P5, PT, R126, R233, RZ ;  /* 0x000000e97eff7210 */ /* 0x000fe20007fbe0ff */
[----:B------:R-:W-:Y:S01]  /*15b430*/  IMAD.X R207, RZ, RZ, RZ, P4 ;  /* 0x000000ffffcf7224 */ /* 0x000fe200020e06ff */
[----:B------:R-:W-:Y:S01]  /*15b440*/  IADD3 RZ, P4, PT, R124, R231, RZ ;  /* 0x000000e77cff7210 */ /* 0x000fe20007f9e0ff */
[----:B------:R-:W-:Y:S01]  /*15b450*/  IMAD.MOV.U32 R168, RZ, RZ, R125 ;  /* 0x000000ffffa87224 */ /* 0x000fe200078e007d */
[----:B------:R-:W-:Y:S01]  /*15b460*/  IADD3.X R221, P3, PT, R221, R147, RZ, P3, !PT ;  /* 0x00000093dddd7210 */ /* 0x000fe20001f7e4ff */
[----:B------:R-:W-:-:S04]  /*15b470*/  IMAD.WIDE.U32 R124, R21, R216, R184 ;  /* 0x000000d8157c7225 */ /* 0x000fc800078e00b8 */
[----:B------:R-:W-:Y:S01]  /*15b480*/  IMAD.IADD R147, R200, 0x1, R163 ;  /* 0x00000001c8937824 */ /* 0x000fe200078e02a3 */
[----:B------:R-:W-:Y:S01]  /*15b490*/  IADD3.X R124, P3, PT, R127, R124, RZ, P3, !PT ;  /* 0x0000007c7f7c7210 */ /* 0x000fe20001f7e4ff */
[----:B------:R-:W-:Y:S01]  /*15b4a0*/  IMAD.WIDE.U32.X R148, R186, -0x39c4fa40, R148, P5 ;  /* 0xc63b05c0ba947825 */ /* 0x000fe200028e0494 */
[----:B------:R-:W-:-:S03]  /*15b4b0*/  IADD3 RZ, P5, PT, R184, R162, RZ ;  /* 0x000000a2b8ff7210 */ /* 0x000fc60007fbe0ff */
[----:B------:R-:W-:Y:S01]  /*15b4c0*/  IMAD.IADD R200, R125, 0x1, R200 ;  /* 0x000000017dc87824 */ /* 0x000fe200078e02c8 */
[----:B------:R-:W-:Y:S01]  /*15b4d0*/  IADD3.X RZ, P5, PT, R185, R147, RZ, P5, !PT ;  /* 0x00000093b9ff7210 */ /* 0x000fe20002fbe4ff */
[----:B------:R-:W-:-:S03]  /*15b4e0*/  IMAD.WIDE.U32 R182, R28, R165, R182 ;  /* 0x000000a51cb67225 */ /* 0x000fc600078e00b6 */
[----:B------:R-:W-:Y:S01]  /*15b4f0*/  IADD3.X R125, P3, PT, R221, R200, RZ, P3, !PT ;  /* 0x000000c8dd7d7210 */ /* 0x000fe20001f7e4ff */
[----:B------:R-:W-:Y:S01]  /*15b500*/  IMAD.IADD R217, R183, 0x1, R217 ;  /* 0x00000001b7d97824 */ /* 0x000fe200078e02d9 */
[----:B------:R-:W-:Y:S01]  /*15b510*/  IADD3.X R182, P0, PT, R224, R182, RZ, P0, !PT ;  /* 0x000000b6e0b67210 */ /* 0x000fe2000071e4ff */
[----:B------:R-:W-:Y:S01]  /*15b520*/  IMAD.IADD R145, R197, 0x1, R145 ;  /* 0x00000001c5917824 */ /* 0x000fe200078e0291 */
[----:B------:R-:W-:Y:S01]  /*15b530*/  IADD3.X R185, P5, PT, R209, R160, RZ, P5, !PT ;  /* 0x000000a0d1b97210 */ /* 0x000fe20002fbe4ff */
[----:B------:R-:W-:Y:S01]  /*15b540*/  IMAD.WIDE.U32.X R168, R186, 0x1ae3a46, R168, P4 ;  /* 0x01ae3a46baa87825 */ /* 0x000fe200020e04a8 */
[----:B------:R-:W-:Y:S02]  /*15b550*/  IADD3.X R163, P3, PT, RZ, RZ, RZ, P3, !PT ;  /* 0x000000ffffa37210 */ /* 0x000fe40001f7e4ff */
[----:B------:R-:W-:Y:S01]  /*15b560*/  IADD3.X R183, P0, PT, R226, R217, RZ, P0, !PT ;  /* 0x000000d9e2b77210 */ /* 0x000fe2000071e4ff */
[----:B------:R-:W-:Y:S01]  /*15b570*/  IMAD.WIDE.U32 R114, R58, -0x45f6b800, R114 ;  /* 0xba0948003a727825 */ /* 0x000fe200078e0072 */
[----:B------:R-:W-:-:S02]  /*15b580*/  IADD3.X R160, P5, PT, R207, R161, RZ, P5, !PT ;  /* 0x000000a1cfa07210 */ /* 0x000fc40002fbe4ff */
[----:B------:R-:W-:Y:S01]  /*15b590*/  IADD3.X R127, P0, PT, RZ, RZ, RZ, P0, !PT ;  /* 0x000000ffff7f7210 */ /* 0x000fe2000071e4ff */
[----:B------:R-:W-:Y:S01]  /*15b5a0*/  IMAD.X R161, RZ, RZ, RZ, P3 ;  /* 0x000000ffffa17224 */ /* 0x000fe200018e06ff */
[----:B------:R-:W-:Y:S01]  /*15b5b0*/  IADD3 R217, PT, PT, R219, R63, RZ ;  /* 0x0000003fdbd97210 */ /* 0x000fe20007ffe0ff */
[----:B------:R-:W-:Y:S01]  /*15b5c0*/  IMAD.IADD R225, R115, 0x1, R225 ;  /* 0x0000000173e17824 */ /* 0x000fe200078e02e1 */
[----:B------:R-:W-:Y:S01]  /*15b5d0*/  IADD3 RZ, P3, PT, R124, R144, RZ ;  /* 0x000000907cff7210 */ /* 0x000fe20007f7e0ff */
[----:B------:R-:W-:Y:S01]  /*15b5e0*/  IMAD.X R147, RZ, RZ, RZ, P0 ;  /* 0x000000ffff937224 */ /* 0x000fe200000e06ff */
[----:B------:R-:W-:Y:S01]  /*15b5f0*/  IADD3.X R63, P2, PT, RZ, R154, RZ, P2, !PT ;  /* 0x0000009aff3f7210 */ /* 0x000fe2000175e4ff */
[----:B------:R-:W-:Y:S01]  /*15b600*/  IMAD.IADD R153, R187, 0x1, R153 ;  /* 0x00000001bb997824 */ /* 0x000fe200078e0299 */
[----:B------:R-:W-:Y:S01]  /*15b610*/  IADD3.X R222, P5, PT, R185, R222, RZ, P5, !PT ;  /* 0x000000deb9de7210 */ /* 0x000fe20002fbe4ff */
[----:B------:R-:W-:Y:S01]  /*15b620*/  IMAD.WIDE.U32 R60, R27, R165, R60 ;  /* 0x000000a51b3c7225 */ /* 0x000fe200078e003c */
[----:B------:R-:W-:-:S02]  /*15b630*/  IADD3.X RZ, P4, PT, R125, R145, RZ, P3, !PT ;  /* 0x000000917dff7210 */ /* 0x000fc40001f9e4ff */
[----:B------:R-:W-:Y:S01]  /*15b640*/  IADD3.X R154, P2, PT, RZ, R155, RZ, P2, !PT ;  /* 0x0000009bff9a7210 */ /* 0x000fe2000175e4ff */
[----:B------:R-:W-:Y:S01]  /*15b650*/  IMAD.IADD R155, R213, 0x1, R159 ;  /* 0x00000001d59b7824 */ /* 0x000fe200078e029f */
[----:B------:R-:W-:Y:S01]  /*15b660*/  IADD3 RZ, P0, PT, R182, R62, RZ ;  /* 0x0000003eb6ff7210 */ /* 0x000fe20007f1e0ff */
[----:B------:R-:W-:Y:S01]  /*15b670*/  IMAD.IADD R61, R61, 0x1, R214 ;  /* 0x000000013d3d7824 */ /* 0x000fe200078e02d6 */
[----:B------:R-:W-:Y:S01]  /*15b680*/  IADD3.X R223, P5, PT, R160, R223, RZ, P5, !PT ;  /* 0x000000dfa0df7210 */ /* 0x000fe20002fbe4ff */
[----:B------:R-:W-:Y:S01]  /*15b690*/  IMAD.IADD R7, R208, 0x1, R7 ;  /* 0x00000001d0077824 */ /* 0x000fe200078e0207 */
[----:B------:R-:W-:Y:S01]  /*15b6a0*/  IADD3 RZ, P3, PT, R222, R158, RZ ;  /* 0x0000009edeff7210 */ /* 0x000fe20007f7e0ff */
[----:B------:R-:W-:Y:S01]  /*15b6b0*/  IMAD R220, R10, 0x1ae3a46, R220 ;  /* 0x01ae3a460adc7824 */ /* 0x000fe200078e02dc */
[----:B------:R-:W-:Y:S01]  /*15b6c0*/  IADD3.X R145, P4, PT, R163, R142, RZ, P4, !PT ;  /* 0x0000008ea3917210 */ /* 0x000fe2000279e4ff */
[----:B------:R-:W-:Y:S01]  /*15b6d0*/  IMAD.WIDE.U32 R124, R23, R165, R124 ;  /* 0x000000a5177c7225 */ /* 0x000fe200078e007c */
[----:B------:R-:W-:-:S02]  /*15b6e0*/  IADD3.X RZ, P0, PT, R183, R217, RZ, P0, !PT ;  /* 0x000000d9b7ff7210 */ /* 0x000fc4000071e4ff */
[----:B------:R-:W-:Y:S01]  /*15b6f0*/  IADD3.X RZ, P3, PT, R223, R155, RZ, P3, !PT ;  /* 0x0000009bdfff7210 */ /* 0x000fe20001f7e4ff */
[----:B------:R-:W-:Y:S01]  /*15b700*/  IMAD.WIDE.U32 R216, R19, R216, R222 ;  /* 0x000000d813d87225 */ /* 0x000fe200078e00de */
[----:B------:R-:W-:Y:S02]  /*15b710*/  IADD3.X R115, P5, PT, RZ, RZ, RZ, P5, !PT ;  /* 0x000000ffff737210 */ /* 0x000fe40002fbe4ff */
        /* <DEDUP_REMOVED lines=9> */
[----:B------:R-:W-:-:S02]  /*15b7b0*/  IADD3.X R115, P2, PT, R154, R225, RZ, P2, !PT ;  /* 0x000000e19a737210 */ /* 0x000fc4000175e4ff */
[----:B------:R-:W-:Y:S02]  /*15b7c0*/  IADD3.X R157, PT, PT, R157, RZ, RZ, P3, P5 ;  /* 0x000000ff9d9d7210 */ /* 0x000fe40001fea4ff */
[----:B------:R-:W-:Y:S01]  /*15b7d0*/  IADD3.X R64, P0, PT, R147, R65, RZ, P0, !PT ;  /* 0x0000004193407210 */ /* 0x000fe2000071e4ff */
[----:B------:R-:W-:Y:S01]  /*15b7e0*/  IMAD.IADD R147, R227, 0x1, R123 ;  /* 0x00000001e3937824 */ /* 0x000fe200078e027b */
[----:B------:R-:W-:Y:S02]  /*15b7f0*/  IADD3.X R217, P5, PT, R142, R213, RZ, P4, !PT ;  /* 0x000000d58ed97210 */ /* 0x000fe400027be4ff */
[----:B------:R-:W-:Y:S02]  /*15b800*/  IADD3.X R65, P4, PT, RZ, RZ, RZ, P2, !PT ;  /* 0x000000ffff417210 */ /* 0x000fe4000179e4ff */
[----:B------:R-:W-:Y:S02]  /*15b810*/  IADD3.X R182, P1, PT, R201, R182, RZ, P1, !PT ;  /* 0x000000b6c9b67210 */ /* 0x000fe40000f3e4ff */
[----:B------:R-:W-:Y:S01]  /*15b820*/  IADD3 R145, PT, PT, R212, R141, RZ ;  /* 0x0000008dd4917210 */ /* 0x000fe20007ffe0ff */
[----:B------:R-:W-:Y:S01]  /*15b830*/  IMAD.X R127, RZ, RZ, RZ, P4 ;  /* 0x000000ffff7f7224 */ /* 0x000fe200020e06ff */
[----:B------:R-:W-:-:S02]  /*15b840*/  IADD3 RZ, P4, PT, R216, R140, RZ ;  /* 0x0000008cd8ff7210 */ /* 0x000fc40007f9e0ff */
        /* <DEDUP_REMOVED lines=9> */
[----:B------:R-:W-:Y:S02]  /*15b8e0*/  IADD3.X R30, P1, PT, R143, R31, RZ, P1, !PT ;  /* 0x0000001f8f1e7210 */ /* 0x000fe40000f3e4ff */
[----:B------:R-:W-:Y:S01]  /*15b8f0*/  IADD3.X RZ, P5, PT, R115, R153, RZ, P3, !PT ;  /* 0x0000009973ff7210 */ /* 0x000fe20001fbe4ff */
[----:B------:R-:W-:Y:S01]  /*15b900*/  IMAD.X R141, RZ, RZ, RZ, P4 ;  /* 0x000000ffff8d7224 */ /* 0x000fe200020e06ff */
[----:B------:R-:W-:Y:S01]  /*15b910*/  IADD3 RZ, P3, PT, R60, R16, RZ ;  /* 0x000000103cff7210 */ /* 0x000fe20007f7e0ff */
[----:B------:R-:W-:Y:S01]  /*15b920*/  IMAD.WIDE.U32 R114, R116, 0x30000000, R114 ;  /* 0x3000000074727825 */ /* 0x000fe200078e0072 */
[----:B------:R-:W-:Y:S02]  /*15b930*/  IADD3.X R16, P1, PT, R17, R126, RZ, P1, !PT ;  /* 0x0000007e11107210 */ /* 0x000fe40000f3e4ff */
[----:B------:R-:W-:Y:S01]  /*15b940*/  IADD3 RZ, P2, PT, R182, R122, RZ ;  /* 0x0000007ab6ff7210 */ /* 0x000fe20007f5e0ff */
[----:B------:R-:W-:Y:S01]  /*15b950*/  IMAD.IADD R187, R115, 0x1, R187 ;  /* 0x0000000173bb7824 */ /* 0x000fe200078e02bb */
[----:B------:R-:W-:-:S02]  /*15b960*/  IADD3.X R65, P5, PT, R65, R174, RZ, P5, !PT ;  /* 0x000000ae41417210 */ /* 0x000fc40002fbe4ff */
[----:B------:R-:W-:Y:S01]  /*15b970*/  IADD3 RZ, P4, PT, R16, R6, RZ ;  /* 0x0000000610ff7210 */ /* 0x000fe20007f9e0ff */
[----:B------:R-:W-:Y:S01]  /*15b980*/  IMAD R115, R114, -0x7af74001, -R187 ;  /* 0x8508bfff72737824 */ /* 0x000fe200078e0abb */
[----:B------:R-:W-:Y:S01]  /*15b990*/  IADD3.X R17, P1, PT, R30, R157, RZ, P1, !PT ;  /* 0x0000009d1e117210 */ /* 0x000fe20000f3e4ff */
[----:B------:R-:W-:Y:S01]  /*15b9a0*/  IMAD.IADD R157, R210, 0x1, R37 ;  /* 0x00000001d29d7824 */ /* 0x000fe200078e0225 */
[----:B------:R-:W-:Y:S01]  /*15b9b0*/  IADD3.X RZ, P2, PT, R183, R147, RZ, P2, !PT ;  /* 0x00000093b7ff7210 */ /* 0x000fe2000175e4ff */
[----:B------:R-:W-:Y:S01]  /*15b9c0*/  IMAD.WIDE.U32 R182, R58, 0xf5138f, R182 ;  /* 0x00f5138f3ab67825 */ /* 0x000fe200078e00b6 */
[----:B------:R-:W-:Y:S02]  /*15b9d0*/  IADD3.X R174, P5, PT, R127, R175, RZ, P5, !PT ;  /* 0x000000af7fae7210 */ /* 0x000fe40002fbe4ff */
[----:B------:R-:W-:Y:S01]  /*15b9e0*/  IADD3.X RZ, P3, PT, R61, R145, RZ, P3, !PT ;  /* 0x000000913dff7210 */ /* 0x000fe20001f7e4ff */
[----:B------:R-:W-:Y:S01]  /*15b9f0*/  IMAD.WIDE.U32 R60, R28, R199, R60 ;  /* 0x000000c71c3c7225 */ /* 0x000fe200078e003c */
[----:B------:R-:W-:-:S02]  /*15ba00*/  IADD3.X RZ, P4, PT, R17, R7, RZ, P4, !PT ;  /* 0x0000000711ff7210 */ /* 0x000fc4000279e4ff */
[----:B------:R-:W-:Y:S01]  /*15ba10*/  IADD3.X R31, P1, PT, RZ, RZ, RZ, P1, !PT ;  /* 0x000000ffff1f7210 */ /* 0x000fe20000f3e4ff */
[----:B------:R-:W-:Y:S01]  /*15ba20*/  IMAD.WIDE.U32 R6, R114, -0x1, RZ ;  /* 0xffffffff72067825 */ /* 0x000fe200078e00ff */
        /* <DEDUP_REMOVED lines=13> */
[----:B------:R-:W-:Y:S01]  /*15bb00*/  IMAD.WIDE.U32 R30, R7, 0x1, RZ ;  /* 0x00000001071e7825 */ /* 0x000fe200078e00ff */
[----:B------:R-:W-:Y:S02]  /*15bb10*/  IADD3.X R131, P5, PT, RZ, RZ, RZ, P5, !PT ;  /* 0x000000ffff837210 */ /* 0x000fe40002fbe4ff */
[----:B------:R-:W-:Y:S01]  /*15bb20*/  IADD3.X R141, P0, PT, RZ, RZ, RZ, P0, !PT ;  /* 0x000000ffff8d7210 */ /* 0x000fe2000071e4ff */
[----:B------:R-:W-:Y:S01]  /*15bb30*/  IMAD.IADD R17, R17, 0x1, R208 ;  /* 0x0000000111117824 */ /* 0x000fe200078e02d0 */
[----:B------:R-:W-:Y:S01]  /*15bb40*/  IADD3.X R143, PT, PT, R33, RZ, RZ, P4, P1 ;  /* 0x000000ff218f7210 */ /* 0x000fe200027e24ff */
[----:B------:R-:W-:Y:S01]  /*15bb50*/  IMAD.X R147, RZ, RZ, RZ, P5 ;  /* 0x000000ffff937224 */ /* 0x000fe200028e06ff */
[----:B------:R-:W-:Y:S01]  /*15bb60*/  IADD3.X R123, P4, PT, RZ, R34, RZ, P3, !PT ;  /* 0x00000022ff7b7210 */ /* 0x000fe20001f9e4ff */
[----:B------:R-:W-:Y:S01]  /*15bb70*/  IMAD.WIDE.U32 R32, R6, 0x1, RZ ;  /* 0x0000000106207825 */ /* 0x000fe200078e00ff */
[----:B------:R-:W-:-:S03]  /*15bb80*/  IADD3 RZ, P1, PT, R182, R134, RZ ;  /* 0x00000086b6ff7210 */ /* 0x000fc60007f3e0ff */
[----:B------:R-:W-:Y:S01]  /*15bb90*/  IMAD.WIDE.U32 R62, P5, R6, -0x7af74000, R30 ;  /* 0x8508c000063e7825 */ /* 0x000fe200078a001e */
[----:B------:R-:W-:Y:S02]  /*15bba0*/  IADD3 RZ, P3, PT, R114, R32, RZ ;  /* 0x0000002072ff7210 */ /* 0x000fe40007f7e0ff */
[----:B------:R-:W-:Y:S01]  /*15bbb0*/  IADD3.X RZ, P1, PT, R183, R65, RZ, P1, !PT ;  /* 0x00000041b7ff7210 */ /* 0x000fe20000f3e4ff */
[----:B------:R-:W-:Y:S01]  /*15bbc0*/  IMAD.X R135, RZ, RZ, RZ, P0 ;  /* 0x000000ffff877224 */ /* 0x000fe200000e06ff */
[----:B------:R-:W-:Y:S01]  /*15bbd0*/  IADD3.X R31, P0, PT, RZ, R35, RZ, P4, !PT ;  /* 0x00000023ff1f7210 */ /* 0x000fe2000271e4ff */
[----:B------:R-:W-:Y:S01]  /*15bbe0*/  IMAD.X R115, RZ, RZ, RZ, P5 ;  /* 0x000000ffff737224 */ /* 0x000fe200028e06ff */
[----:B------:R-:W-:Y:S01]  /*15bbf0*/  IADD3 RZ, P4, PT, R60, R110, RZ ;  /* 0x0000006e3cff7210 */ /* 0x000fe20007f9e0ff */
[----:B------:R-:W-:Y:S01]  /*15bc00*/  IMAD.WIDE.U32 R110, R7, 0x30000000, RZ ;  /* 0x30000000076e7825 */ /* 0x000fe200078e00ff */
[----:B------:R-:W-:Y:S02]  /*15bc10*/  IADD3 RZ, P5, PT, R33, R62, RZ ;  /* 0x0000003e21ff7210 */ /* 0x000fe40007fbe0ff */
[----:B------:R-:W-:Y:S01]  /*15bc20*/  IADD3.X RZ, P4, PT, R61, R145, RZ, P4, !PT ;  /* 0x000000913dff7210 */ /* 0x000fe2000279e4ff */
[----:B------:R-:W-:-:S02]  /*15bc30*/  IMAD.MOV.U32 R114, RZ, RZ, R63 ;  /* 0x000000ffff727224 */ /* 0x000fc400078e003f */
[----:B------:R-:W-:Y:S01]  /*15bc40*/  IMAD.WIDE.U32 R64, R25, R165, R150 ;  /* 0x000000a519407225 */ /* 0x000fe200078e0096 */
[----:B------:R-:W-:Y:S02]  /*15bc50*/  IADD3.X R151, P1, PT, R131, R172, RZ, P1, !PT ;  /* 0x000000ac83977210 */ /* 0x000fe40000f3e4ff */
[----:B------:R-:W-:Y:S01]  /*15bc60*/  IADD3.X R159, P4, PT, R141, R112, RZ, P4, !PT ;  /* 0x000000708d9f7210 */ /* 0x000fe2000279e4ff */
[----:B------:R-:W-:Y:S01]  /*15bc70*/  IMAD.WIDE.U32.X R62, R7, -0x7af74000, R114, P5 ;  /* 0x8508c000073e7825 */ /* 0x000fe200028e0472 */
[----:B------:R-:W-:Y:S02]  /*15bc80*/  IADD3 R198, PT, PT, R65, R198, RZ ;  /* 0x000000c641c67210 */ /* 0x000fe40007ffe0ff */
[----:B------:R-:W-:Y:S01]  /*15bc90*/  IADD3.X R64, P0, PT, R123, R64, RZ, P0, !PT ;  /* 0x000000407b407210 */ /* 0x000fe2000071e4ff */
[C---:B------:R-:W-:Y:S01]  /*15bca0*/  IMAD.WIDE.U32 R34, R6.reuse, 0x30000000, RZ ;  /* 0x3000000006227825 */ /* 0x040fe200078e00ff */
[----:B------:R-:W-:Y:S02]  /*15bcb0*/  IADD3.X R150, P4, PT, R135, R113, RZ, P4, !PT ;  /* 0x0000007187967210 */ /* 0x000fe4000279e4ff */
[----:B------:R-:W-:Y:S01]  /*15bcc0*/  IADD3.X R65, P0, PT, R31, R198, RZ, P0, !PT ;  /* 0x000000c61f417210 */ /* 0x000fe2000071e4ff */
[----:B------:R-:W-:Y:S01]  /*15bcd0*/  IMAD.WIDE.U32 R114, P5, R6, 0x170b5d44, R110 ;  /* 0x170b5d4406727825 */ /* 0x000fe200078a006e */
[----:B------:R-:W-:-:S02]  /*15bce0*/  IADD3.X R172, P1, PT, R147, R173, RZ, P1, !PT ;  /* 0x000000ad93ac7210 */ /* 0x000fc40000f3e4ff */
[----:B------:R-:W-:Y:S01]  /*15bcf0*/  IADD3.X R161, P0, PT, RZ, RZ, RZ, P0, !PT ;  /* 0x000000ffffa17210 */ /* 0x000fe2000071e4ff */
[----:B------:R-:W-:Y:S01]  /*15bd00*/  IMAD.X R111, RZ, RZ, RZ, P5 ;  /* 0x000000ffff6f7224 */ /* 0x000fe200028e06ff */
[----:B------:R-:W-:Y:S01]  /*15bd10*/  IADD3 RZ, P5, PT, R114, R35, RZ ;  /* 0x0000002372ff7210 */ /* 0x000fe20007fbe0ff */
[----:B------:R-:W-:-:S04]  /*15bd20*/  IMAD.WIDE.U32 R122, R7, -0x45f6b800, RZ ;  /* 0xba094800077a7825 */ /* 0x000fc800078e00ff */
[C---:B------:R-:W-:Y:S02]  /*15bd30*/  IMAD R144, R6.reuse, 0x170b5d44, R110 ;  /* 0x170b5d4406907824 */ /* 0x040fe400078e026e */
[----:B------:R-:W-:Y:S02]  /*15bd40*/  IMAD.MOV.U32 R110, RZ, RZ, R115 ;  /* 0x000000ffff6e7224 */ /* 0x000fe400078e0073 */
[----:B------:R-:W-:Y:S02]  /*15bd50*/  IMAD R32, R6, -0x7af74000, R30 ;  /* 0x8508c00006207824 */ /* 0x000fe400078e021e */
[----:B------:R-:W-:-:S04]  /*15bd60*/  IMAD.WIDE.U32.X R110, R7, 0x170b5d44, R110, P5 ;  /* 0x170b5d44076e7825 */ /* 0x000fc800028e046e */
[----:B------:R-:W-:-:S04]  /*15bd70*/  IMAD.WIDE.U32 R114, P5, R6, 0x1ef3622f, R122 ;  /* 0x1ef3622f06727825 */ /* 0x000fc800078a007a */
[----:B------:R-:W-:-:S04]  /*15bd80*/  IMAD.WIDE.U32 R30, R6, -0x45f6b800, RZ ;  /* 0xba094800061e7825 */ /* 0x000fc800078e00ff */
[----:B------:R-:W-:Y:S01]  /*15bd90*/  IMAD.X R153, RZ, RZ, RZ, P0 ;  /* 0x000000ffff997224 */ /* 0x000fe200000e06ff */
[----:B------:R-:W-:Y:S01]  /*15bda0*/  IADD3 RZ, P0, PT, R64, R36, RZ ;  /* 0x0000002440ff7210 */ /* 0x000fe20007f1e0ff */
[----:B------:R-:W-:Y:S01]  /*15bdb0*/  IMAD.X R123, RZ, RZ, RZ, P5 ;  /* 0x000000ffff7b7224 */ /* 0x000fe200028e06ff */
[----:B------:R-:W-:Y:S01]  /*15bdc0*/  IADD3 RZ, P5, PT, R114, R31, RZ ;  /* 0x0000001f72ff7210 */ /* 0x000fe20007fbe0ff */
[----:B------:R-:W-:Y:S01]  /*15bdd0*/  IMAD R145, R6, 0x1ef3622f, R122 ;  /* 0x1ef3622f06917824 */ /* 0x000fe200078e027a */
[----:B------:R-:W-:Y:S01]  /*15bde0*/  IADD3.X RZ, P0, PT, R65, R157, RZ, P0, !PT ;  /* 0x0000009d41ff7210 */ /* 0x000fe2000071e4ff */
[----:B------:R-:W-:-:S04]  /*15bdf0*/  IMAD.WIDE.U32 R36, R7, 0xf5138f, RZ ;  /* 0x00f5138f07247825 */ /* 0x000fc800078e00ff */
[----:B------:R-:W-:Y:S02]  /*15be00*/  IMAD.MOV.U32 R122, RZ, RZ, R115 ;  /* 0x000000ffff7a7224 */ /* 0x000fe400078e0073 */
[----:B------:R-:W-:Y:S02]  /*15be10*/  IMAD R146, R6, 0x1a22d9f3, R36 ;  /* 0x1a22d9f306927824 */ /* 0x000fe400078e0224 */
[----:B------:R-:W-:-:S04]  /*15be20*/  IMAD.WIDE.U32.X R114, R7, 0x1ef3622f, R122, P5 ;  /* 0x1ef3622f07727825 */ /* 0x000fc800028e047a */
[----:B------:R-:W-:Y:S02]  /*15be30*/  IMAD.IADD R134, R33, 0x1, R32 ;  /* 0x0000000121867824 */ /* 0x000fe400078e0220 */
[----:B------:R-:W-:-:S03]  /*15be40*/  IMAD.WIDE.U32 R36, P5, R6, 0x1a22d9f3, R36 ;  /* 0x1a22d9f306247825 */ /* 0x000fc600078a0024 */
[----:B------:R-:W-:Y:S01]  /*15be50*/  IADD3.X RZ, P3, PT, R187, R134, RZ, P3, !PT ;  /* 0x00000086bbff7210 */ /* 0x000fe20001f7e4ff */
[----:B------:R-:W-:-:S04]  /*15be60*/  IMAD.WIDE.U32 R32, R6, 0xf5138f, RZ ;  /* 0x00f5138f06207825 */ /* 0x000fc800078e00ff */
[----:B------:R-:W-:-:S04]  /*15be70*/  IMAD.WIDE.U32 R60, R10, 0x17c510ea, R60 ;  /* 0x17c510ea0a3c7825 */ /* 0x000fc800078e003c */
[----:B------:R-:W-:Y:S01]  /*15be80*/  IMAD.X R123, RZ, RZ, RZ, P5 ;  /* 0x000000ffff7b7224 */ /* 0x000fe200028e06ff */
[----:B------:R-:W-:Y:S01]  /*15be90*/  IADD3 RZ, P5, PT, R36, R33, RZ ;  /* 0x0000002124ff7210 */ /* 0x000fe20007fbe0ff */
[----:B------:R-:W-:Y:S01]  /*15bea0*/  IMAD.WIDE.U32 R130, R7, 0x6ca1493b, RZ ;  /* 0x6ca1493b07827825 */ /* 0x000fe200078e00ff */
[----:B------:R-:W-:Y:S02]  /*15beb0*/  IADD3.X R60, P2, PT, R127, R60, RZ, P2, !PT ;  /* 0x0000003c7f3c7210 */ /* 0x000fe4000175e4ff */
[----:B------:R-:W-:Y:S01]  /*15bec0*/  IADD3 R61, PT, PT, R61, R220, RZ ;  /* 0x000000dc3d3d7210 */ /* 0x000fe20007ffe0ff */
[----:B------:R-:W-:Y:S02]  /*15bed0*/  IMAD.MOV.U32 R122, RZ, RZ, R37 ;  /* 0x000000ffff7a7224 */ /* 0x000fe400078e0025 */
[----:B------:R-:W-:Y:S01]  /*15bee0*/  IMAD.WIDE.U32 R126, R7, 0x17c510ea, RZ ;  /* 0x17c510ea077e7825 */ /* 0x000fe200078e00ff */
[----:B------:R-:W-:-:S03]  /*15bef0*/  IADD3.X R61, P2, PT, R140, R61, RZ, P2, !PT ;  /* 0x0000003d8c3d7210 */ /* 0x000fc6000175e4ff */
[----:B------:R-:W-:Y:S01]  /*15bf00*/  IMAD.WIDE.U32.X R122, R7, 0x1a22d9f3, R122, P5 ;  /* 0x1a22d9f3077a7825 */ /* 0x000fe200028e047a */
[----:B------:R-:W-:-:S03]  /*15bf10*/  IADD3.X R155, P2, PT, RZ, RZ, RZ, P2, !PT ;  /* 0x000000ffff9b7210 */ /* 0x000fc6000175e4ff */
[----:B------:R-:W-:-:S04]  /*15bf20*/  IMAD.WIDE.U32 R36, P5, R6, -0x39c4fa40, R130 ;  /* 0xc63b05c006247825 */ /* 0x000fc800078a0082 */
[----:B------:R-:W-:Y:S02]  /*15bf30*/  IMAD.X R135, RZ, RZ, RZ, P5 ;  /* 0x000000ffff877224 */ /* 0x000fe400028e06ff */
[----:B------:R-:W-:-:S04]  /*15bf40*/  IMAD.WIDE.U32 R112, P5, R6, 0x1ae3a46, R126 ;  /* 0x01ae3a4606707825 */ /* 0x000fc800078a007e */
[----:B------:R-:W-:-:S04]  /*15bf50*/  IMAD.WIDE.U32 R140, R6, 0x6ca1493b, RZ ;  /* 0x6ca1493b068c7825 */ /* 0x000fc800078e00ff */
[----:B------:R-:W-:Y:S01]  /*15bf60*/  IMAD.X R127, RZ, RZ, RZ, P5 ;  /* 0x000000ffff7f7224 */ /* 0x000fe200028e06ff */
[----:B------:R-:W-:Y:S01]  /*15bf70*/  IADD3 RZ, P5, PT, R36, R141, RZ ;  /* 0x0000008d24ff7210 */ /* 0x000fe20007fbe0ff */
[----:B------:R-:W-:Y:S01]  /*15bf80*/  IMAD.MOV.U32 R134, RZ, RZ, R37 ;  /* 0x000000ffff867224 */ /* 0x000fe200078e0025 */
[----:B------:R-:W-:Y:S01]  /*15bf90*/  IADD3 R36, PT, PT, R125, R197, RZ ;  /* 0x000000c57d247210 */ /* 0x000fe20007ffe0ff */
[----:B------:R-:W-:Y:S02]  /*15bfa0*/  IMAD R147, R6, 0x1ae3a46, R126 ;  /* 0x01ae3a4606937824 */ /* 0x000fe400078e027e */
[----:B------:R-:W-:-:S04]  /*15bfb0*/  IMAD.WIDE.U32 R64, R27, R199, R64 ;  /* 0x000000c71b407225 */ /* 0x000fc800078e0040 */
[----:B------:R-:W-:Y:S01]  /*15bfc0*/  IMAD.MOV.U32 R126, RZ, RZ, R113 ;  /* 0x000000ffff7e7224 */ /* 0x000fe200078e0071 */
[----:B------:R-:W-:Y:S01]  /*15bfd0*/  IADD3.X R113, P0, PT, R161, R42, RZ, P0, !PT ;  /* 0x0000002aa1717210 */ /* 0x000fe2000071e4ff */
[----:B------:R-:W-:Y:S02]  /*15bfe0*/  IMAD.IADD R37, R234, 0x1, R129 ;  /* 0x00000001ea257824 */ /* 0x000fe400078e0281 */
[----:B------:R-:W-:Y:S01]  /*15bff0*/  IMAD.WIDE.U32.X R134, R7, -0x39c4fa40, R134, P5 ;  /* 0xc63b05c007867825 */ /* 0x000fe200028e0486 */
[----:B------:R-:W-:Y:S02]  /*15c000*/  IADD3 RZ, P5, PT, R60, R128, RZ ;  /* 0x000000803cff7210 */ /* 0x000fe40007fbe0ff */
[----:B------:R-:W-:Y:S01]  /*15c010*/  IADD3.X R153, P0, PT, R153, R43, RZ, P0, !PT ;  /* 0x0000002b99997210 */ /* 0x000fe2000071e4ff */
[----:B------:R-:W-:Y:S01]  /*15c020*/  IMAD.IADD R129, R65, 0x1, R210 ;  /* 0x0000000141817824 */ /* 0x000fe200078e02d2 */
[----:B------:R-:W-:Y:S01]  /*15c030*/  IADD3.X R65, P4, PT, R159, R64, RZ, P4, !PT ;  /* 0x000000409f417210 */ /* 0x000fe2000279e4ff */
[C---:B------:R-:W-:Y:S01]  /*15c040*/  IMAD R10, R6.reuse, -0x39c4fa40, R130 ;  /* 0xc63b05c0060a7824 */ /* 0x040fe200078e0282 */
[----:B------:R-:W-:Y:S01]  /*15c050*/  IADD3.X RZ, P5, PT, R61, R37, RZ, P5, !PT ;  /* 0x000000253dff7210 */ /* 0x000fe20002fbe4ff */
[----:B------:R-:W-:Y:S01]  /*15c060*/  IMAD.WIDE.U32 R130, R6, 0x17c510ea, RZ ;  /* 0x17c510ea06827825 */ /* 0x000fe200078e00ff */
[----:B------:R-:W-:-:S02]  /*15c070*/  IADD3.X R129, P4, PT, R150, R129, RZ, P4, !PT ;  /* 0x0000008196817210 */ /* 0x000fc4000279e4ff */
[----:B------:R-:W-:Y:S01]  /*15c080*/  IADD3.X R37, P3, PT, RZ, R62, RZ, P3, !PT ;  /* 0x0000003eff257210 */ /* 0x000fe20001f7e4ff */
[----:B------:R-:W-:Y:S01]  /*15c090*/  IMAD.WIDE.U32 R60, R58, 0x6ca1493b, R60 ;  /* 0x6ca1493b3a3c7825 */ /* 0x000fe200078e003c */
[----:B------:R-:W-:Y:S02]  /*15c0a0*/  IADD3.X R124, P0, PT, R113, R124, RZ, P0, !PT ;  /* 0x0000007c717c7210 */ /* 0x000fe4000071e4ff */
[----:B------:R-:W-:Y:S01]  /*15c0b0*/  IADD3.X R113, P4, PT, RZ, RZ, RZ, P4, !PT ;  /* 0x000000ffff717210 */ /* 0x000fe2000279e4ff */
[----:B------:R-:W-:Y:S01]  /*15c0c0*/  IMAD.X R157, RZ, RZ, RZ, P2 ;  /* 0x000000ffff9d7224 */ /* 0x000fe200010e06ff */
[----:B------:R-:W-:Y:S01]  /*15c0d0*/  IADD3 RZ, P2, PT, R112, R131, RZ ;  /* 0x0000008370ff7210 */ /* 0x000fe20007f5e0ff */
[----:B------:R-:W-:Y:S01]  /*15c0e0*/  IMAD.IADD R43, R61, 0x1, R234 ;  /* 0x000000013d2b7824 */ /* 0x000fe200078e02ea */
[----:B------:R-:W-:Y:S01]  /*15c0f0*/  IADD3.X R60, P1, PT, R151, R60, RZ, P1, !PT ;  /* 0x0000003c973c7210 */ /* 0x000fe20000f3e4ff */
[----:B------:R-:W-:Y:S01]  /*15c100*/  IMAD.WIDE.U32 R182, R116, -0x45f6b800, R182 ;  /* 0xba09480074b67825 */ /* 0x000fe200078e00b6 */
[----:B------:R-:W-:-:S02]  /*15c110*/  IADD3.X R62, P3, PT, RZ, R63, RZ, P3, !PT ;  /* 0x0000003fff3e7210 */ /* 0x000fc40001f7e4ff */
[----:B------:R-:W-:Y:S01]  /*15c120*/  IADD3.X R125, P0, PT, R153, R36, RZ, P0, !PT ;  /* 0x00000024997d7210 */ /* 0x000fe2000071e4ff */
[----:B------:R-:W-:Y:S01]  /*15c130*/  IMAD.WIDE.U32.X R126, R7, 0x1ae3a46, R126, P2 ;  /* 0x01ae3a46077e7825 */ /* 0x000fe200010e047e */
[----:B------:R-:W-:Y:S02]  /*15c140*/  IADD3.X R36, P5, PT, R155, R132, RZ, P5, !PT ;  /* 0x000000849b247210 */ /* 0x000fe40002fbe4ff */
[----:B------:R-:W-:Y:S01]  /*15c150*/  IADD3.X R61, P1, PT, R172, R43, RZ, P1, !PT ;  /* 0x0000002bac3d7210 */ /* 0x000fe20000f3e4ff */
[----:B------:R-:W-:Y:S01]  /*15c160*/  IMAD.IADD R215, R183, 0x1, R215 ;  /* 0x00000001b7d77824 */ /* 0x000fe200078e02d7 */
[----:B------:R-:W-:Y:S01]  /*15c170*/  IADD3.X R182, P3, PT, R37, R182, RZ, P3, !PT ;  /* 0x000000b625b67210 */ /* 0x000fe20001f7e4ff */
[----:B------:R-:W-:Y:S01]  /*15c180*/  IMAD.X R7, RZ, RZ, RZ, P4 ;  /* 0x000000ffff077224 */ /* 0x000fe200020e06ff */
[----:B------:R-:W-:Y:S01]  /*15c190*/  IADD3.X R132, P4, PT, R157, R133, RZ, P5, !PT ;  /* 0x000000859d847210 */ /* 0x000fe20002f9e4ff */
[----:B------:R-:W-:Y:S01]  /*15c1a0*/  IMAD.IADD R153, R228, 0x1, R171 ;  /* 0x00000001e4997824 */ /* 0x000fe200078e02ab */
[----:B------:R-:W-:Y:S01]  /*15c1b0*/  IADD3.X R133, P0, PT, RZ, RZ, RZ, P0, !PT ;  /* 0x000000ffff857210 */ /* 0x000fe2000071e4ff */
[----:B------:R-:W-:Y:S01]  /*15c1c0*/  IMAD.IADD R155, R144, 0x1, R35 ;  /* 0x00000001909b7824 */ /* 0x000fe200078e0223 */
[----:B------:R-:W-:-:S02]  /*15c1d0*/  IADD3.X R43, P1, PT, RZ, RZ, RZ, P1, !PT ;  /* 0x000000ffff2b7210 */ /* 0x000fc40000f3e4ff */
[----:B------:R-:W-:Y:S01]  /*15c1e0*/  IADD3.X R183, P3, PT, R62, R215, RZ, P3, !PT ;  /* 0x000000d73eb77210 */ /* 0x000fe20001f7e4ff */
[----:B------:R-:W-:Y:S01]  /*15c1f0*/  IMAD.X R151, RZ, RZ, RZ, P0 ;  /* 0x000000ffff977224 */ /* 0x000fe200000e06ff */
[----:B------:R-:W-:Y:S01]  /*15c200*/  IADD3 RZ, P2, PT, R124, R38, RZ ;  /* 0x000000267cff7210 */ /* 0x000fe20007f5e0ff */
[----:B------:R-:W-:Y:S01]  /*15c210*/  IMAD.X R63, RZ, RZ, RZ, P1 ;  /* 0x000000ffff3f7224 */ /* 0x000fe200008e06ff */
[----:B------:R-:W-:Y:S02]  /*15c220*/  IADD3 RZ, P0, PT, R60, R170, RZ ;  /* 0x000000aa3cff7210 */ /* 0x000fe40007f1e0ff */
[----:B------:R-:W-:Y:S02]  /*15c230*/  IADD3.X R37, P3, PT, RZ, RZ, RZ, P3, !PT ;  /* 0x000000ffff257210 */ /* 0x000fe40001f7e4ff */
[----:B------:R-:W-:Y:S02]  /*15c240*/  IADD3 RZ, P1, PT, R182, R34, RZ ;  /* 0x00000022b6ff7210 */ /* 0x000fe40007f3e0ff */
[----:B------:R-:W-:Y:S01]  /*15c250*/  IADD3.X RZ, P2, PT, R125, R39, RZ, P2, !PT ;  /* 0x000000277dff7210 */ /* 0x000fe2000175e4ff */
[----:B------:R-:W-:Y:S01]  /*15c260*/  IMAD.X R39, RZ, RZ, RZ, P3 ;  /* 0x000000ffff277224 */ /* 0x000fe200018e06ff */
[----:B------:R-:W-:Y:S01]  /*15c270*/  IADD3.X R34, P4, PT, R36, R65, RZ, P4, !PT ;  /* 0x0000004124227210 */ /* 0x000fe2000279e4ff */
[----:B------:R-:W-:Y:S01]  /*15c280*/  IMAD.WIDE.U32 R124, R25, R199, R124 ;  /* 0x000000c7197c7225 */ /* 0x000fe200078e007c */
[----:B------:R-:W-:-:S02]  /*15c290*/  IADD3.X RZ, P0, PT, R61, R153, RZ, P0, !PT ;  /* 0x000000993dff7210 */ /* 0x000fc4000071e4ff */
[----:B------:R-:W-:Y:S01]  /*15c2a0*/  IADD3.X R65, P2, PT, R133, R46, RZ, P2, !PT ;  /* 0x0000002e85417210 */ /* 0x000fe2000175e4ff */
[----:B------:R-:W-:Y:S01]  /*15c2b0*/  IMAD.WIDE.U32 R60, R116, 0xf5138f, R60 ;  /* 0x00f5138f743c7825 */ /* 0x000fe200078e003c */
[----:B------:R-:W-:Y:S02]  /*15c2c0*/  IADD3 RZ, P3, PT, R34, R136, RZ ;  /* 0x0000008822ff7210 */ /* 0x000fe40007f7e0ff */
[----:B------:R-:W-:Y:S01]  /*15c2d0*/  IADD3.X R35, P4, PT, R132, R129, RZ, P4, !PT ;  /* 0x0000008184237210 */ /* 0x000fe2000279e4ff */
[----:B------:R-:W-:Y:S01]  /*15c2e0*/  IMAD.IADD R129, R217, 0x1, R212 ;  /* 0x00000001d9817824 */ /* 0x000fe200078e02d4 */
[----:B------:R-:W-:Y:S01]  /*15c2f0*/  IADD3.X RZ, P1, PT, R183, R155, RZ, P1, !PT ;  /* 0x0000009bb7ff7210 */ /* 0x000fe20000f3e4ff */
[----:B------:R-:W-:Y:S01]  /*15c300*/  IMAD.WIDE.U32 R182, R6, 0x30000000, R182 ;  /* 0x3000000006b67825 */ /* 0x000fe200078e00b6 */
[----:B------:R-:W-:Y:S02]  /*15c310*/  IADD3.X R43, P0, PT, R43, R120, RZ, P0, !PT ;  /* 0x000000782b2b7210 */ /* 0x000fe4000071e4ff */
        /* <DEDUP_REMOVED lines=14> */
[----:B------:R-:W-:-:S02]  /*15c400*/  IADD3.X R217, P5, PT, R38, R129, RZ, P2, !PT ;  /* 0x0000008126d97210 */ /* 0x000fc400017be4ff */
[----:B------:R-:W-:Y:S02]  /*15c410*/  IADD3.X R60, P2, PT, R37, R60, RZ, P1, !PT ;  /* 0x0000003c253c7210 */ /* 0x000fe40000f5e4ff */
[----:B------:R-:W-:Y:S02]  /*15c420*/  IADD3.X R35, P0, PT, R120, R35, RZ, P0, !PT ;  /* 0x0000002378237210 */ /* 0x000fe4000071e4ff */
[----:B------:R-:W-:Y:S02]  /*15c430*/  IADD3.X R37, P5, PT, RZ, RZ, RZ, P5, !PT ;  /* 0x000000ffff257210 */ /* 0x000fe40002fbe4ff */
[----:B------:R-:W-:Y:S02]  /*15c440*/  IADD3.X R36, P3, PT, R47, R138, RZ, P3, !PT ;  /* 0x0000008a2f247210 */ /* 0x000fe40001f7e4ff */
[----:B------:R-:W-:Y:S01]  /*15c450*/  IADD3 RZ, P4, PT, R216, R40, RZ ;  /* 0x00000028d8ff7210 */ /* 0x000fe20007f9e0ff */
[----:B------:R-:W-:Y:S01]  /*15c460*/  IMAD.X R41, RZ, RZ, RZ, P5 ;  /* 0x000000ffff297224 */ /* 0x000fe200028e06ff */
[----:B------:R-:W-:-:S02]  /*15c470*/  IADD3.X R63, P1, PT, RZ, RZ, RZ, P0, !PT ;  /* 0x000000ffff3f7210 */ /* 0x000fc4000073e4ff */
[----:B------:R-:W-:Y:S01]  /*15c480*/  IADD3.X R46, P3, PT, R39, R139, RZ, P3, !PT ;  /* 0x0000008b272e7210 */ /* 0x000fe20001f7e4ff */
[----:B------:R-:W-:Y:S01]  /*15c490*/  IMAD.IADD R39, R61, 0x1, R228 ;  /* 0x000000013d277824 */ /* 0x000fe200078e02e4 */
[----:B------:R-:W-:Y:S01]  /*15c4a0*/  IADD3.X RZ, P5, PT, R217, R111, RZ, P4, !PT ;  /* 0x0000006fd9ff7210 */ /* 0x000fe200027be4ff */
[----:B------:R-:W-:Y:S01]  /*15c4b0*/  IMAD.X R65, RZ, RZ, RZ, P1 ;  /* 0x000000ffff417224 */ /* 0x000fe200008e06ff */
[----:B------:R-:W-:Y:S01]  /*15c4c0*/  IADD3 R129, PT, PT, R145, R31, RZ ;  /* 0x0000001f91817210 */ /* 0x000fe20007ffe0ff */
[----:B------:R-:W-:Y:S01]  /*15c4d0*/  IMAD R139, R182, -0x7af74001, -R137 ;  /* 0x8508bfffb68b7824 */ /* 0x000fe200078e0a89 */
[----:B------:R-:W-:Y:S01]  /*15c4e0*/  IADD3 RZ, P1, PT, R60, R30, RZ ;  /* 0x0000001e3cff7210 */ /* 0x000fe20007f3e0ff */
[----:B------:R-:W-:Y:S01]  /*15c4f0*/  IMAD.WIDE.U32 R30, R182, -0x1, RZ ;  /* 0xffffffffb61e7825 */ /* 0x000fe200078e00ff */
[----:B------:R-:W-:Y:S02]  /*15c500*/  IADD3.X R37, P5, PT, R37, R50, RZ, P5, !PT ;  /* 0x0000003225257210 */ /* 0x000fe40002fbe4ff */
[----:B------:R-:W-:Y:S01]  /*15c510*/  IADD3.X R61, P2, PT, R110, R39, RZ, P2, !PT ;  /* 0x000000276e3d7210 */ /* 0x000fe2000175e4ff */
        /* <DEDUP_REMOVED lines=8> */
[----:B------:R-:W-:Y:S01]  /*15c5a0*/  IADD3.X R46, P2, PT, R46, R7, RZ, P4, !PT ;  /* 0x000000072e2e7210 */ /* 0x000fe2000275e4ff */
[----:B------:R-:W-:Y:S01]  /*15c5b0*/  IMAD.WIDE.U32 R36, R139, 0x1, RZ ;  /* 0x000000018b247825 */ /* 0x000fe200078e00ff */
[----:B------:R-:W-:Y:S02]  /*15c5c0*/  IADD3.X R17, P4, PT, R50, R17, RZ, P5, !PT ;  /* 0x0000001132117210 */ /* 0x000fe40002f9e4ff */
[----:B------:R-:W-:Y:S01]  /*15c5d0*/  IADD3 RZ, P0, PT, R34, R232, RZ ;  /* 0x000000e822ff7210 */ /* 0x000fe20007f1e0ff */
[C-C-:B------:R-:W-:Y:S01]  /*15c5e0*/  IMAD R111, R30.reuse, -0x7af74000, R36.reuse ;  /* 0x8508c0001e6f7824 */ /* 0x140fe200078e0224 */
[----:B------:R-:W-:Y:S01]  /*15c5f0*/  IADD3.X R157, P4, PT, RZ, RZ, RZ, P4, !PT ;  /* 0x000000ffff9d7210 */ /* 0x000fe2000279e4ff */
[----:B------:R-:W-:Y:S01]  /*15c600*/  IMAD.WIDE.U32 R40, P5, R30, -0x7af74000, R36 ;  /* 0x8508c0001e287825 */ /* 0x000fe200078a0024 */
[----:B------:R-:W-:-:S02]  /*15c610*/  IADD3.X RZ, P1, PT, R61, R129, RZ, P1, !PT ;  /* 0x000000813dff7210 */ /* 0x000fc40000f3e4ff */
[----:B------:R-:W-:Y:S01]  /*15c620*/  IADD3.X RZ, P0, PT, R35, R121, RZ, P0, !PT ;  /* 0x0000007923ff7210 */ /* 0x000fe2000071e4ff */
[----:B------:R-:W-:Y:S01]  /*15c630*/  IMAD.X R159, RZ, RZ, RZ, P4 ;  /* 0x000000ffff9f7224 */ /* 0x000fe200020e06ff */
[----:B------:R-:W-:Y:S01]  /*15c640*/  IADD3.X R125, P4, PT, R43, R124, RZ, P2, !PT ;  /* 0x0000007c2b7d7210 */ /* 0x000fe2000179e4ff */
[----:B------:R-:W-:Y:S01]  /*15c650*/  IMAD.X R37, RZ, RZ, RZ, P5 ;  /* 0x000000ffff257224 */ /* 0x000fe200028e06ff */
[----:B------:R-:W-:Y:S01]  /*15c660*/  IADD3 RZ, P5, PT, R39, R40, RZ ;  /* 0x0000002827ff7210 */ /* 0x000fe20007fbe0ff */
[----:B------:R-:W-:Y:S01]  /*15c670*/  IMAD.WIDE.U32 R42, R139, 0x30000000, RZ ;  /* 0x300000008b2a7825 */ /* 0x000fe200078e00ff */
[----:B------:R-:W-:Y:S02]  /*15c680*/  MOV R36, R41 ;  /* 0x0000002900247202 */ /* 0x000fe40000000f00 */
[----:B------:R-:W-:Y:S01]  /*15c690*/  IADD3.X R11, P1, PT, R31, R114, RZ, P1, !PT ;  /* 0x000000721f0b7210 */ /* 0x000fe20000f3e4ff */
[----:B------:R-:W-:Y:S01]  /*15c6a0*/  IMAD R7, R30, 0x170b5d44, R42 ;  /* 0x170b5d441e077824 */ /* 0x000fe200078e022a */
[----:B------:R-:W-:Y:S01]  /*15c6b0*/  IADD3 RZ, P3, PT, R182, R38, RZ ;  /* 0x00000026b6ff7210 */ /* 0x000fe20007f7e0ff */
        /* <DEDUP_REMOVED lines=16> */
[----:B------:R-:W-:Y:S01]  /*15c7c0*/  IMAD.IADD R128, R39, 0x1, R111 ;  /* 0x0000000127807824 */ /* 0x000fe200078e026f */
[----:B------:R-:W-:Y:S01]  /*15c7d0*/  IADD3.X R39, P0, PT, R148, R31, RZ, P0, !PT ;  /* 0x0000001f94277210 */ /* 0x000fe2000071e4ff */
[----:B------:R-:W-:-:S03]  /*15c7e0*/  IMAD.WIDE.U32 R114, R116, 0x6ca1493b, R34 ;  /* 0x6ca1493b74727825 */ /* 0x000fc600078e0022 */
[----:B------:R-:W-:Y:S01]  /*15c7f0*/  IADD3.X R153, P0, PT, RZ, RZ, RZ, P0, !PT ;  /* 0x000000ffff997210 */ /* 0x000fe2000071e4ff */
[C---:B------:R-:W-:Y:S01]  /*15c800*/  IMAD R31, R30.reuse, 0x1a22d9f3, R50 ;  /* 0x1a22d9f31e1f7824 */ /* 0x040fe200078e0232 */
[----:B------:R-:W-:Y:S01]  /*15c810*/  IADD3.X R114, P1, PT, R11, R114, RZ, P1, !PT ;  /* 0x000000720b727210 */ /* 0x000fe20000f3e4ff */
[----:B------:R-:W-:Y:S01]  /*15c820*/  IMAD.X R113, RZ, RZ, RZ, P5 ;  /* 0x000000ffff717224 */ /* 0x000fe200028e06ff */
[----:B------:R-:W-:Y:S01]  /*15c830*/  IADD3.X RZ, P3, PT, R137, R128, RZ, P3, !PT ;  /* 0x0000008089ff7210 */ /* 0x000fe20001f7e4ff */
[----:B------:R-:W-:-:S04]  /*15c840*/  IMAD.WIDE.U32 R34, R30, -0x45f6b800, RZ ;  /* 0xba0948001e227825 */ /* 0x000fc800078e00ff */
[----:B------:R-:W-:-:S04]  /*15c850*/  IMAD.WIDE.U32 R50, P5, R30, 0x1a22d9f3, R50 ;  /* 0x1a22d9f31e327825 */ /* 0x000fc800078a0032 */
[----:B------:R-:W-:Y:S01]  /*15c860*/  IMAD.X R65, RZ, RZ, RZ, P5 ;  /* 0x000000ffff417224 */ /* 0x000fe200028e06ff */
[----:B------:R-:W-:Y:S01]  /*15c870*/  IADD3 RZ, P5, PT, R46, R35, RZ ;  /* 0x000000232eff7210 */ /* 0x000fe20007fbe0ff */
[----:B------:R-:W-:Y:S01]  /*15c880*/  IMAD.IADD R117, R115, 0x1, R117 ;  /* 0x0000000173757824 */ /* 0x000fe200078e0275 */
[----:B------:R-:W-:Y:S01]  /*15c890*/  MOV R64, R51 ;  /* 0x0000003300407202 */ /* 0x000fe20000000f00 */
[----:B------:R-:W-:Y:S02]  /*15c8a0*/  IMAD.MOV.U32 R112, RZ, RZ, R47 ;  /* 0x000000ffff707224 */ /* 0x000fe400078e002f */
[----:B------:R-:W-:Y:S01]  /*15c8b0*/  IMAD.WIDE.U32 R110, R30, 0xf5138f, RZ ;  /* 0x00f5138f1e6e7825 */ /* 0x000fe200078e00ff */
[----:B------:R-:W-:-:S03]  /*15c8c0*/  IADD3.X R115, P1, PT, R58, R117, RZ, P1, !PT ;  /* 0x000000753a737210 */ /* 0x000fc60000f3e4ff */
[----:B------:R-:W-:-:S04]  /*15c8d0*/  IMAD.WIDE.U32 R46, R139, 0x6ca1493b, RZ ;  /* 0x6ca1493b8b2e7825 */ /* 0x000fc800078e00ff */
[----:B------:R-:W-:Y:S01]  /*15c8e0*/  IMAD.X R155, RZ, RZ, RZ, P0 ;  /* 0x000000ffff9b7224 */ /* 0x000fe200000e06ff */
[----:B------:R-:W-:Y:S01]  /*15c8f0*/  IADD3 RZ, P0, PT, R50, R111, RZ ;  /* 0x0000006f32ff7210 */ /* 0x000fe20007f1e0ff */
        /* <DEDUP_REMOVED lines=10> */
[----:B------:R-:W-:-:S04]  /*15c9a0*/  IMAD.WIDE.U32 R120, R30, 0x17c510ea, RZ ;  /* 0x17c510ea1e787825 */ /* 0x000fc800078e00ff */
[----:B------:R-:W-:Y:S02]  /*15c9b0*/  IMAD.IADD R11, R59, 0x1, R49 ;  /* 0x000000013b0b7824 */ /* 0x000fe400078e0231 */
[----:B------:R-:W-:Y:S01]  /*15c9c0*/  IMAD.X R151, RZ, RZ, RZ, P5 ;  /* 0x000000ffff977224 */ /* 0x000fe200028e06ff */
[----:B------:R-:W-:Y:S01]  /*15c9d0*/  IADD3 RZ, P5, PT, R50, R121, RZ ;  /* 0x0000007932ff7210 */ /* 0x000fe20007fbe0ff */
[----:B------:R-:W-:Y:S01]  /*15c9e0*/  IMAD.X R49, RZ, RZ, RZ, P0 ;  /* 0x000000ffff317224 */ /* 0x000fe200000e06ff */
[----:B------:R-:W-:Y:S01]  /*15c9f0*/  IADD3.X RZ, P1, PT, R17, R11, RZ, P1, !PT ;  /* 0x0000000b11ff7210 */ /* 0x000fe20000f3e4ff */
[----:B------:R-:W-:Y:S02]  /*15ca00*/  IMAD.MOV.U32 R48, RZ, RZ, R51 ;  /* 0x000000ffff307224 */ /* 0x000fe400078e0033 */
[----:B------:R-:W-:Y:S01]  /*15ca10*/  IMAD.WIDE.U32 R62, R30, 0x6ca1493b, RZ ;  /* 0x6ca1493b1e3e7825 */ /* 0x000fe200078e00ff */
[----:B------:R-:W-:-:S03]  /*15ca20*/  IADD3.X R51, P1, PT, R157, R54, RZ, P1, !PT ;  /* 0x000000369d337210 */ /* 0x000fc60000f3e4ff */
[----:B------:R-:W-:Y:S01]  /*15ca30*/  IMAD.WIDE.U32.X R48, R139, 0x1ae3a46, R48, P5 ;  /* 0x01ae3a468b307825 */ /* 0x000fe200028e0430 */
[----:B------:R-:W-:Y:S02]  /*15ca40*/  IADD3 RZ, P5, PT, R114, R32, RZ ;  /* 0x0000002072ff7210 */ /* 0x000fe40007fbe0ff */
[----:B------:R-:W-:Y:S01]  /*15ca50*/  IADD3 RZ, P0, PT, R46, R63, RZ ;  /* 0x0000003f2eff7210 */ /* 0x000fe20007f1e0ff */
[----:B------:R-:W-:Y:S01]  /*15ca60*/  IMAD.IADD R11, R146, 0x1, R33 ;  /* 0x00000001920b7824 */ /* 0x000fe200078e0221 */
[----:B------:R-:W-:Y:S01]  /*15ca70*/  IADD3.X R54, P1, PT, R159, R55, RZ, P1, !PT ;  /* 0x000000379f367210 */ /* 0x000fe20000f3e4ff */
[----:B------:R-:W-:Y:S02]  /*15ca80*/  IMAD.MOV.U32 R124, RZ, RZ, R47 ;  /* 0x000000ffff7c7224 */ /* 0x000fe400078e002f */
[----:B------:R-:W-:Y:S01]  /*15ca90*/  IMAD.WIDE.U32 R60, R6, -0x45f6b800, R60 ;  /* 0xba094800063c7825 */ /* 0x000fe200078e003c */
[----:B------:R-:W-:Y:S02]  /*15caa0*/  IADD3.X RZ, P5, PT, R115, R11, RZ, P5, !PT ;  /* 0x0000000b73ff7210 */ /* 0x000fe40002fbe4ff */
[----:B------:R-:W-:Y:S01]  /*15cab0*/  IADD3.X R11, P3, PT, RZ, R36, RZ, P3, !PT ;  /* 0x00000024ff0b7210 */ /* 0x000fe20001f7e4ff */
[----:B------:R-:W-:Y:S01]  /*15cac0*/  IMAD.IADD R47, R203, 0x1, R231 ;  /* 0x00000001cb2f7824 */ /* 0x000fe200078e02e7 */
[----:B------:R-:W-:Y:S01]  /*15cad0*/  IADD3.X R33, P5, PT, R149, R122, RZ, P5, !PT ;  /* 0x0000007a95217210 */ /* 0x000fe20002fbe4ff */
[----:B------:R-:W-:Y:S01]  /*15cae0*/  IMAD.WIDE.U32.X R124, R139, -0x39c4fa40, R124, P0 ;  /* 0xc63b05c08b7c7825 */ /* 0x000fe200000e047c */
[----:B------:R-:W-:-:S02]  /*15caf0*/  IADD3.X R36, P3, PT, RZ, R37, RZ, P3, !PT ;  /* 0x00000025ff247210 */ /* 0x000fc40001f7e4ff */
[----:B------:R-:W-:Y:S01]  /*15cb00*/  IADD3 RZ, P0, PT, R38, R230, RZ ;  /* 0x000000e626ff7210 */ /* 0x000fe20007f1e0ff */
[----:B------:R-:W-:Y:S01]  /*15cb10*/  IMAD.IADD R55, R10, 0x1, R141 ;  /* 0x000000010a377824 */ /* 0x000fe200078e028d */
[----:B------:R-:W-:Y:S01]  /*15cb20*/  IADD3 R145, PT, PT, R61, R145, RZ ;  /* 0x000000913d917210 */ /* 0x000fe20007ffe0ff */
[----:B------:R-:W-:Y:S01]  /*15cb30*/  IMAD.WIDE.U32 R216, R23, R199, R216 ;  /* 0x000000c717d87225 */ /* 0x000fe200078e00d8 */
        /* <DEDUP_REMOVED lines=11> */
[----:B------:R-:W-:Y:S01]  /*15cbf0*/  IMAD.WIDE.U32 R16, R21, R199, R16 ;  /* 0x000000c715107225 */ /* 0x000fe200078e0010 */
[----:B------:R-:W-:-:S02]  /*15cc00*/  IADD3.X R38, P5, PT, R33, R38, RZ, P5, !PT ;  /* 0x0000002621267210 */ /* 0x000fc40002fbe4ff */
[----:B------:R-:W-:Y:S02]  /*15cc10*/  IADD3.X R11, P3, PT, RZ, RZ, RZ, P3, !PT ;  /* 0x000000ffff0b7210 */ /* 0x000fe40001f7e4ff */
[----:B------:R-:W-:Y:S02]  /*15cc20*/  IADD3.X R168, P0, PT, R155, R169, RZ, P0, !PT ;  /* 0x000000a99ba87210 */ /* 0x000fe4000071e4ff */
[----:B------:R-:W-:Y:S01]  /*15cc30*/  IADD3.X R47, PT, PT, RZ, RZ, RZ, P4, P2 ;  /* 0x000000ffff2f7210 */ /* 0x000fe200027e44ff */
[----:B------:R-:W-:Y:S01]  /*15cc40*/  IMAD.X R33, RZ, RZ, RZ, P3 ;  /* 0x000000ffff217224 */ /* 0x000fe200018e06ff */
[----:B------:R-:W-:Y:S02]  /*15cc50*/  IADD3 RZ, P2, PT, R60, R40, RZ ;  /* 0x000000283cff7210 */ /* 0x000fe40007f5e0ff */
[----:B------:R-:W-:Y:S02]  /*15cc60*/  IADD3.X R39, P4, PT, R122, R203, RZ, P5, !PT ;  /* 0x000000cb7a277210 */ /* 0x000fe40002f9e4ff */
[----:B------:R-:W-:-:S02]  /*15cc70*/  IADD3.X R37, P0, PT, R32, R37, RZ, P0, !PT ;  /* 0x0000002520257210 */ /* 0x000fc4000071e4ff */
[----:B------:R-:W-:Y:S02]  /*15cc80*/  IADD3 RZ, P3, PT, R38, R140, RZ ;  /* 0x0000008c26ff7210 */ /* 0x000fe40007f7e0ff */
[----:B------:R-:W-:Y:S02]  /*15cc90*/  IADD3.X R41, P4, PT, RZ, RZ, RZ, P4, !PT ;  /* 0x000000ffff297210 */ /* 0x000fe4000279e4ff */
[----:B------:R-:W-:Y:S01]  /*15cca0*/  IADD3.X RZ, P2, PT, R61, R123, RZ, P2, !PT ;  /* 0x0000007b3dff7210 */ /* 0x000fe2000175e4ff */
[----:B------:R-:W-:Y:S01]  /*15ccb0*/  IMAD.WIDE.U32 R60, R30, 0x30000000, R60 ;  /* 0x300000001e3c7825 */ /* 0x000fe200078e003c */
[----:B------:R-:W-:Y:S02]  /*15ccc0*/  IADD3.X R32, P0, PT, R168, R47, RZ, P0, !PT ;  /* 0x0000002fa8207210 */ /* 0x000fe4000071e4ff */
        /* <DEDUP_REMOVED lines=8> */
[----:B------:R-:W-:Y:S01]  /*15cd50*/  IMAD.IADD R37, R37, 0x1, R146 ;  /* 0x0000000125257824 */ /* 0x000fe200078e0292 */
[----:B------:R-:W-:Y:S02]  /*15cd60*/  IADD3.X R42, P2, PT, R33, R43, RZ, P2, !PT ;  /* 0x0000002b212a7210 */ /* 0x000fe4000175e4ff */
[----:B------:R-:W-:Y:S01]  /*15cd70*/  IADD3 R51, PT, PT, R61, R7, RZ ;  /* 0x000000073d337210 */ /* 0x000fe20007ffe0ff */
[----:B------:R-:W-:Y:S01]  /*15cd80*/  IMAD.IADD R7, R147, 0x1, R131 ;  /* 0x0000000193077824 */ /* 0x000fe200078e0283 */
[----:B------:R-:W-:Y:S02]  /*15cd90*/  IADD3.X R134, P5, PT, R45, R135, RZ, P5, !PT ;  /* 0x000000872d867210 */ /* 0x000fe40002fbe4ff */
[----:B------:R-:W-:Y:S01]  /*15cda0*/  IADD3.X R43, P4, PT, R32, R47, RZ, P4, !PT ;  /* 0x0000002f202b7210 */ /* 0x000fe2000279e4ff */
[----:B------:R-:W-:Y:S01]  /*15cdb0*/  IMAD.WIDE.U32 R32, R60, -0x1, RZ ;  /* 0xffffffff3c207825 */ /* 0x000fe200078e00ff */
[----:B------:R-:W-:-:S02]  /*15cdc0*/  IADD3.X R36, P3, PT, R11, R36, RZ, P2, !PT ;  /* 0x000000240b247210 */ /* 0x000fc4000177e4ff */
[----:B------:R-:W-:Y:S01]  /*15cdd0*/  IADD3.X R11, P0, PT, RZ, RZ, RZ, P0, !PT ;  /* 0x000000ffff0b7210 */ /* 0x000fe2000071e4ff */
[----:B------:R-:W-:Y:S01]  /*15cde0*/  IMAD R55, R60, -0x7af74001, -R51 ;  /* 0x8508bfff3c377824 */ /* 0x000fe200078e0a33 */
[----:B------:R-:W-:Y:S01]  /*15cdf0*/  IADD3.X R40, P5, PT, R40, R217, RZ, P5, !PT ;  /* 0x000000d928287210 */ /* 0x000fe20002fbe4ff */
[----:B------:R-:W-:Y:S01]  /*15ce00*/  IMAD.IADD R47, R133, 0x1, R35 ;  /* 0x00000001852f7824 */ /* 0x000fe200078e0223 */
[----:B------:R-:W-:Y:S01]  /*15ce10*/  IADD3.X R37, P3, PT, R42, R37, RZ, P3, !PT ;  /* 0x000000252a257210 */ /* 0x000fe20001f7e4ff */
[----:B------:R-:W-:Y:S01]  /*15ce20*/  IMAD.IADD R33, R33, 0x1, R55 ;  /* 0x0000000121217824 */ /* 0x000fe200078e0237 */
[----:B------:R-:W-:Y:S01]  /*15ce30*/  IADD3 RZ, P2, PT, R36, R34, RZ ;  /* 0x0000002224ff7210 */ /* 0x000fe20007f5e0ff */
[----:B------:R-:W-:Y:S01]  /*15ce40*/  IMAD.WIDE.U32 R34, R32, 0x1, RZ ;  /* 0x0000000120227825 */ /* 0x000fe200078e00ff */
[----:B------:R-:W-:Y:S02]  /*15ce50*/  IADD3.X R61, P4, PT, RZ, R11, RZ, P4, !PT ;  /* 0x0000000bff3d7210 */ /* 0x000fe4000279e4ff */
[----:B------:R-:W-:Y:S01]  /*15ce60*/  IADD3.X R41, P5, PT, R134, R43, RZ, P5, !PT ;  /* 0x0000002b86297210 */ /* 0x000fe20002fbe4ff */
[----:B------:R-:W-:Y:S01]  /*15ce70*/  IMAD.WIDE.U32 R42, R6, 0x6ca1493b, R38 ;  /* 0x6ca1493b062a7825 */ /* 0x000fe200078e0026 */
[----:B------:R-:W-:-:S02]  /*15ce80*/  IADD3.X R11, P3, PT, RZ, RZ, RZ, P3, !PT ;  /* 0x000000ffff0b7210 */ /* 0x000fc40001f7e4ff */
[----:B------:R-:W-:Y:S01]  /*15ce90*/  IADD3.X RZ, P2, PT, R37, R47, RZ, P2, !PT ;  /* 0x0000002f25ff7210 */ /* 0x000fe2000175e4ff */
[----:B------:R-:W-:Y:S01]  /*15cea0*/  IMAD.WIDE.U32 R38, R33, 0x1, RZ ;  /* 0x0000000121267825 */ /* 0x000fe200078e00ff */
[----:B------:R-:W-:Y:S02]  /*15ceb0*/  IADD3.X R115, PT, PT, RZ, RZ, RZ, P4, P0 ;  /* 0x000000ffff737210 */ /* 0x000fe400027e04ff */
[----:B------:R-:W-:Y:S01]  /*15cec0*/  IADD3 RZ, P4, PT, R60, R34, RZ ;  /* 0x000000223cff7210 */ /* 0x000fe20007f9e0ff */
[----:B------:R-:W-:Y:S01]  /*15ced0*/  IMAD.X R45, RZ, RZ, RZ, P3 ;  /* 0x000000ffff2d7224 */ /* 0x000fe200018e06ff */
[----:B------:R-:W-:Y:S01]  /*15cee0*/  IADD3.X R47, P5, PT, RZ, RZ, RZ, P5, !PT ;  /* 0x000000ffff2f7210 */ /* 0x000fe20002fbe4ff */
[C-C-:B------:R-:W-:Y:S01]  /*15cef0*/  IMAD R34, R32.reuse, -0x7af74000, R38.reuse ;  /* 0x8508c00020227824 */ /* 0x140fe200078e0226 */
[----:B------:R-:W-:Y:S01]  /*15cf00*/  IADD3.X R11, P3, PT, R11, R112, RZ, P2, !PT ;  /* 0x000000700b0b7210 */ /* 0x000fe2000177e4ff */
[----:B------:R-:W-:Y:S01]  /*15cf10*/  IMAD.WIDE.U32 R38, P2, R32, -0x7af74000, R38 ;  /* 0x8508c00020267825 */ /* 0x000fe20007840026 */
[----:B------:R-:W-:-:S02]  /*15cf20*/  IADD3 RZ, P0, PT, R40, R130, RZ ;  /* 0x0000008228ff7210 */ /* 0x000fc40007f1e0ff */
[----:B------:R-:W-:Y:S01]  /*15cf30*/  IADD3.X R112, P3, PT, R45, R113, RZ, P3, !PT ;  /* 0x000000712d707210 */ /* 0x000fe20001f7e4ff */
[----:B------:R-:W-:Y:S01]  /*15cf40*/  IMAD.X R55, RZ, RZ, RZ, P5 ;  /* 0x000000ffff377224 */ /* 0x000fe200028e06ff */
[C---:B------:R-:W-:Y:S01]  /*15cf50*/  IADD3 RZ, P5, PT, R35.reuse, R38, RZ ;  /* 0x0000002623ff7210 */ /* 0x040fe20007fbe0ff */
[----:B------:R-:W-:Y:S01]  /*15cf60*/  IMAD.IADD R34, R35, 0x1, R34 ;  /* 0x0000000123227824 */ /* 0x000fe200078e0222 */
[----:B------:R-:W-:Y:S01]  /*15cf70*/  IADD3.X RZ, P0, PT, R41, R7, RZ, P0, !PT ;  /* 0x0000000729ff7210 */ /* 0x000fe2000071e4ff */
[----:B------:R-:W-:Y:S01]  /*15cf80*/  IMAD.IADD R35, R43, 0x1, R10 ;  /* 0x000000012b237824 */ /* 0x000fe200078e020a */
[----:B------:R-:W-:Y:S01]  /*15cf90*/  IADD3.X R10, P3, PT, R11, R42, RZ, P3, !PT ;  /* 0x0000002a0b0a7210 */ /* 0x000fe20001f7e4ff */
[----:B------:R-:W-:Y:S01]  /*15cfa0*/  IMAD.X R43, RZ, RZ, RZ, P2 ;  /* 0x000000ffff2b7224 */ /* 0x000fe200010e06ff */
[----:B------:R-:W-:Y:S01]  /*15cfb0*/  MOV R42, R39 ;  /* 0x00000027002a7202 */ /* 0x000fe20000000f00 */
[----:B------:R-:W-:Y:S01]  /*15cfc0*/  IMAD.WIDE.U32 R6, R6, 0x17c510ea, R40 ;  /* 0x17c510ea06067825 */ /* 0x000fe200078e0028 */
[----:B------:R-:W-:-:S02]  /*15cfd0*/  IADD3.X R11, P3, PT, R112, R35, RZ, P3, !PT ;  /* 0x00000023700b7210 */ /* 0x000fc40001f7e4ff */
[----:B------:R-:W-:Y:S01]  /*15cfe0*/  IADD3 RZ, P2, PT, R10, R110, RZ ;  /* 0x0000006e0aff7210 */ /* 0x000fe20007f5e0ff */
[----:B------:R-:W-:Y:S01]  /*15cff0*/  IMAD.IADD R41, R31, 0x1, R111 ;  /* 0x000000011f297824 */ /* 0x000fe200078e026f */
[----:B------:R-:W-:Y:S01]  /*15d000*/  IADD3.X RZ, P4, PT, R51, R34, RZ, P4, !PT ;  /* 0x0000002233ff7210 */ /* 0x000fe2000279e4ff */
[----:B------:R-:W-:Y:S01]  /*15d010*/  IMAD.WIDE.U32.X R42, R33, -0x7af74000, R42, P5 ;  /* 0x8508c000212a7825 */ /* 0x000fe200028e042a */
[----:B------:R-:W-:Y:S02]  /*15d020*/  IADD3.X R45, P3, PT, RZ, RZ, RZ, P3, !PT ;  /* 0x000000ffff2d7210 */ /* 0x000fe40001f7e4ff */
[----:B------:R-:W-:Y:S01]  /*15d030*/  IADD3.X RZ, P2, PT, R11, R41, RZ, P2, !PT ;  /* 0x000000290bff7210 */ /* 0x000fe2000175e4ff */
[----:B------:R-:W-:Y:S01]  /*15d040*/  IMAD.WIDE.U32 R34, R30, -0x45f6b800, R36 ;  /* 0xba0948001e227825 */ /* 0x000fe200078e0024 */
[----:B------:R-:W-:Y:S02]  /*15d050*/  IADD3.X R50, P0, PT, R47, R126, RZ, P0, !PT ;  /* 0x0000007e2f327210 */ /* 0x000fe4000071e4ff */
[----:B------:R-:W-:Y:S01]  /*15d060*/  IADD3.X R37, P4, PT, RZ, R42, RZ, P4, !PT ;  /* 0x0000002aff257210 */ /* 0x000fe2000279e4ff */
[----:B------:R-:W-:Y:S01]  /*15d070*/  IMAD.WIDE.U32 R46, R33, 0x30000000, RZ ;  /* 0x30000000212e7825 */ /* 0x000fe200078e00ff */
[----:B------:R-:W-:-:S02]  /*15d080*/  IADD3.X R45, P2, PT, R45, R64, RZ, P2, !PT ;  /* 0x000000402d2d7210 */ /* 0x000fc4000175e4ff */
[----:B------:R-:W-:Y:S01]  /*15d090*/  IADD3.X R42, P4, PT, RZ, R43, RZ, P4, !PT ;  /* 0x0000002bff2a7210 */ /* 0x000fe2000279e4ff */
[----:B------:R-:W-:Y:S01]  /*15d0a0*/  IMAD.X R51, RZ, RZ, RZ, P3 ;  /* 0x000000ffff337224 */ /* 0x000fe200018e06ff */
[----:B------:R-:W-:Y:S01]  /*15d0b0*/  IADD3.X R126, P0, PT, R55, R127, RZ, P0, !PT ;  /* 0x0000007f377e7210 */ /* 0x000fe2000071e4ff */
[--C-:B------:R-:W-:Y:S01]  /*15d0c0*/  IMAD R228, R32, 0x170b5d44, R46.reuse ;  /* 0x170b5d4420e47824 */ /* 0x100fe200078e022e */
[----:B------:R-:W-:Y:S01]  /*15d0d0*/  IADD3.X R143, P1, PT, R54, R143, RZ, P1, !PT ;  /* 0x0000008f368f7210 */ /* 0x000fe20000f3e4ff */
[C---:B------:R-:W-:Y:S01]  /*15d0e0*/  IMAD.WIDE.U32 R46, P5, R32.reuse, 0x170b5d44, R46 ;  /* 0x170b5d44202e7825 */ /* 0x040fe200078a002e */
[----:B------:R-:W-:Y:S02]  /*15d0f0*/  IADD3.X R64, P3, PT, R51, R65, RZ, P2, !PT ;  /* 0x0000004133407210 */ /* 0x000fe4000177e4ff */
[----:B------:R-:W-:Y:S01]  /*15d100*/  IADD3.X R34, P2, PT, R37, R34, RZ, P4, !PT ;  /* 0x0000002225227210 */ /* 0x000fe2000275e4ff */
[----:B------:R-:W-:Y:S01]  /*15d110*/  IMAD.WIDE.U32 R38, R32, 0x30000000, RZ ;  /* 0x3000000020267825 */ /* 0x000fe200078e00ff */
[----:B------:R-:W-:-:S02]  /*15d120*/  IADD3.X R111, P0, PT, R50, R61, RZ, P0, !PT ;  /* 0x0000003d326f7210 */ /* 0x000fc4000071e4ff */
[----:B------:R-:W-:Y:S01]  /*15d130*/  IADD3.X R36, P4, PT, R45, R6, RZ, P3, !PT ;  /* 0x000000062d247210 */ /* 0x000fe20001f9e4ff */
[----:B------:R-:W-:Y:S01]  /*15d140*/  IMAD.IADD R133, R35, 0x1, R133 ;  /* 0x0000000123857824 */ /* 0x000fe200078e0285 */
[----:B------:R-:W-:Y:S01]  /*15d150*/  IADD3 RZ, P3, PT, R34, R38, RZ ;  /* 0x0000002622ff7210 */ /* 0x000fe20007f7e0ff */
[----:B------:R-:W-:Y:S01]  /*15d160*/  IMAD.X R41, RZ, RZ, RZ, P5 ;  /* 0x000000ffff297224 */ /* 0x000fe200028e06ff */
[----:B------:R-:W-:Y:S01]  /*15d170*/  IADD3 RZ, P5, PT, R46, R39, RZ ;  /* 0x000000272eff7210 */ /* 0x000fe20007fbe0ff */
[----:B------:R-:W-:Y:S01]  /*15d180*/  IMAD.MOV.U32 R40, RZ, RZ, R47 ;  /* 0x000000ffff287224 */ /* 0x000fe200078e002f */
[----:B------:R-:W-:Y:S01]  /*15d190*/  IADD3.X R35, P2, PT, R42, R133, RZ, P2, !PT ;  /* 0x000000852a237210 */ /* 0x000fe2000175e4ff */
[----:B------:R-:W-:Y:S02]  /*15d1a0*/  IMAD.IADD R147, R7, 0x1, R147 ;  /* 0x0000000107937824 */ /* 0x000fe400078e0293 */
[----:B------:R-:W-:Y:S01]  /*15d1b0*/  IMAD.IADD R61, R228, 0x1, R39 ;  /* 0x00000001e43d7824 */ /* 0x000fe200078e0227 */
[----:B------:R-:W-:Y:S01]  /*15d1c0*/  IADD3.X R47, P2, PT, RZ, RZ, RZ, P2, !PT ;  /* 0x000000ffff2f7210 */ /* 0x000fe2000175e4ff */
[----:B------:R-:W-:Y:S01]  /*15d1d0*/  IMAD.WIDE.U32 R42, R33, -0x45f6b800, RZ ;  /* 0xba094800212a7825 */ /* 0x000fe200078e00ff */
[----:B------:R-:W-:-:S02]  /*15d1e0*/  IADD3.X R37, P4, PT, R64, R147, RZ, P4, !PT ;  /* 0x0000009340257210 */ /* 0x000fc4000279e4ff */
[----:B------:R-:W-:Y:S01]  /*15d1f0*/  IADD3.X RZ, P3, PT, R35, R61, RZ, P3, !PT ;  /* 0x0000003d23ff7210 */ /* 0x000fe20001f7e4ff */
[----:B------:R-:W-:Y:S01]  /*15d200*/  IMAD.WIDE.U32.X R6, R33, 0x170b5d44, R40, P5 ;  /* 0x170b5d4421067825 */ /* 0x000fe200028e0428 */
[----:B------:R-:W-:-:S03]  /*15d210*/  IADD3.X R55, P4, PT, RZ, RZ, RZ, P4, !PT ;  /* 0x000000ffff377210 */ /* 0x000fc6000279e4ff */
[----:B------:R-:W-:Y:S01]  /*15d220*/  IMAD.X R51, RZ, RZ, RZ, P2 ;  /* 0x000000ffff337224 */ /* 0x000fe200010e06ff */
[----:B------:R-:W-:Y:S01]  /*15d230*/  IADD3.X R47, P3, PT, R47, R6, RZ, P3, !PT ;  /* 0x000000062f2f7210 */ /* 0x000fe20001f7e4ff */
[--C-:B------:R-:W-:Y:S01]  /*15d240*/  IMAD R45, R32, 0x1ef3622f, R42.reuse ;  /* 0x1ef3622f202d7824 */ /* 0x100fe200078e022a */
[----:B------:R-:W-:Y:S01]  /*15d250*/  IADD3 RZ, P2, PT, R36, R62, RZ ;  /* 0x0000003e24ff7210 */ /* 0x000fe20007f5e0ff */
[C---:B------:R-:W-:Y:S01]  /*15d260*/  IMAD.WIDE.U32 R38, R32.reuse, -0x45f6b800, RZ ;  /* 0xba09480020267825 */ /* 0x040fe200078e00ff */
[----:B------:R-:W-:Y:S02]  /*15d270*/  IADD3.X R7, P3, PT, R51, R7, RZ, P3, !PT ;  /* 0x0000000733077210 */ /* 0x000fe40001f7e4ff */
[----:B------:R-:W-:Y:S01]  /*15d280*/  IADD3.X RZ, P2, PT, R37, R63, RZ, P2, !PT ;  /* 0x0000003f25ff7210 */ /* 0x000fe2000175e4ff */
[----:B------:R-:W-:-:S04]  /*15d290*/  IMAD.WIDE.U32 R42, P5, R32, 0x1ef3622f, R42 ;  /* 0x1ef3622f202a7825 */ /* 0x000fc800078a002a */
[----:B------:R-:W-:Y:S01]  /*15d2a0*/  IMAD.WIDE.U32 R10, R30, 0xf5138f, R10 ;  /* 0x00f5138f1e0a7825 */ /* 0x000fe200078e000a */
[----:B------:R-:W-:-:S03]  /*15d2b0*/  IADD3.X R41, PT, PT, RZ, RZ, RZ, P5, !PT ;  /* 0x000000ffff297210 */ /* 0x000fc60002ffe4ff */
        /* <DEDUP_REMOVED lines=16> */
[C---:B------:R-:W-:Y:S01]  /*15d3c0*/  IMAD.WIDE.U32 R34, R32.reuse, 0x30000000, R34 ;  /* 0x3000000020227825 */ /* 0x040fe200078e0022 */
        /* <DEDUP_REMOVED lines=10> */
[----:B------:R-:W-:Y:S02]  /*15d470*/  MOV R38, R43 ;  /* 0x0000002b00267202 */ /* 0x000fe40000000f00 */
[----:B------:R-:W-:Y:S01]  /*15d480*/  IADD3.X R55, P2, PT, RZ, RZ, RZ, P2, !PT ;  /* 0x000000ffff377210 */ /* 0x000fe2000175e4ff */
[----:B------:R-:W-:Y:S01]  /*15d490*/  IMAD.IADD R117, R11, 0x1, R117 ;  /* 0x000000010b757824 */ /* 0x000fe200078e0275 */
[----:B------:R-:W-:Y:S01]  /*15d4a0*/  IADD3.X R10, P3, PT, R31, R10, RZ, P3, !PT ;  /* 0x0000000a1f0a7210 */ /* 0x000fe20001f7e4ff */
[----:B------:R-:W-:Y:S01]  /*15d4b0*/  IMAD.WIDE.U32 R36, R32, 0xf5138f, RZ ;  /* 0x00f5138f20247825 */ /* 0x000fe200078e00ff */
[----:B------:R-:W-:Y:S02]  /*15d4c0*/  MOV R229, R34 ;  /* 0x0000002200e57202 */ /* 0x000fe40000000f00 */
[----:B------:R-:W-:Y:S01]  /*15d4d0*/  IADD3.X R11, P3, PT, R40, R117, RZ, P3, !PT ;  /* 0x00000075280b7210 */ /* 0x000fe20001f7e4ff */
[----:B------:R-:W-:Y:S01]  /*15d4e0*/  IMAD.X R39, RZ, RZ, RZ, P5 ;  /* 0x000000ffff277224 */ /* 0x000fe200028e06ff */
[----:B------:R-:W-:Y:S01]  /*15d4f0*/  IADD3 RZ, P5, PT, R42, R37, RZ ;  /* 0x000000252aff7210 */ /* 0x000fe20007fbe0ff */
[----:B------:R-:W-:Y:S01]  /*15d500*/  IMAD.WIDE.U32 R40, R33, 0x6ca1493b, RZ ;  /* 0x6ca1493b21287825 */ /* 0x000fe200078e00ff */
[----:B------:R-:W-:-:S03]  /*15d510*/  IADD3.X R47, P3, PT, RZ, RZ, RZ, P3, !PT ;  /* 0x000000ffff2f7210 */ /* 0x000fc60001f7e4ff */
[----:B------:R-:W-:Y:S02]  /*15d520*/  IMAD.IADD R37, R61, 0x1, R37 ;  /* 0x000000013d257824 */ /* 0x000fe400078e0225 */
[----:B------:R-:W-:Y:S01]  /*15d530*/  IMAD.WIDE.U32.X R38, R33, 0x1a22d9f3, R38, P5 ;  /* 0x1a22d9f321267825 */ /* 0x000fe200028e0426 */
[----:B------:R-:W-:-:S03]  /*15d540*/  IADD3 RZ, P5, PT, R10, R36, RZ ;  /* 0x000000240aff7210 */ /* 0x000fc60007fbe0ff */
[----:B------:R-:W-:Y:S01]  /*15d550*/  IMAD.IADD R31, R129, 0x1, R121 ;  /* 0x00000001811f7824 */ /* 0x000fe200078e0279 */
[----:B------:R-:W-:Y:S01]  /*15d560*/  IADD3.X RZ, P5, PT, R11, R37, RZ, P5, !PT ;  /* 0x000000250bff7210 */ /* 0x000fe20002fbe4ff */
[----:B------:R-:W-:Y:S01]  /*15d570*/  IMAD.X R59, RZ, RZ, RZ, P2 ;  /* 0x000000ffff3b7224 */ /* 0x000fe200010e06ff */
[----:B------:R-:W-:Y:S01]  /*15d580*/  IADD3 RZ, P2, PT, R16, R120, RZ ;  /* 0x0000007810ff7210 */ /* 0x000fe20007f5e0ff */
[----:B------:R-:W-:Y:S02]  /*15d590*/  IMAD.X R51, RZ, RZ, RZ, P3 ;  /* 0x000000ffff337224 */ /* 0x000fe400018e06ff */
[----:B------:R-:W-:Y:S01]  /*15d5a0*/  IMAD.WIDE.U32 R42, P3, R32, -0x39c4fa40, R40 ;  /* 0xc63b05c0202a7825 */ /* 0x000fe20007860028 */
[----:B------:R-:W-:-:S03]  /*15d5b0*/  IADD3.X RZ, P2, PT, R17, R31, RZ, P2, !PT ;  /* 0x0000001f11ff7210 */ /* 0x000fc6000175e4ff */
[----:B------:R-:W-:Y:S01]  /*15d5c0*/  IMAD.X R31, RZ, RZ, RZ, P3 ;  /* 0x000000ffff1f7224 */ /* 0x000fe200018e06ff */
[----:B------:R-:W-:Y:S01]  /*15d5d0*/  IADD3.X R41, P3, PT, R47, R38, RZ, P5, !PT ;  /* 0x000000262f297210 */ /* 0x000fe20002f7e4ff */
[----:B------:R-:W-:Y:S01]  /*15d5e0*/  IMAD.WIDE.U32 R36, R32, 0x6ca1493b, RZ ;  /* 0x6ca1493b20247825 */ /* 0x000fe200078e00ff */
[----:B------:R-:W-:Y:S02]  /*15d5f0*/  IADD3.X R47, P2, PT, R55, R48, RZ, P2, !PT ;  /* 0x00000030372f7210 */ /* 0x000fe4000175e4ff */
[----:B------:R-:W-:Y:S01]  /*15d600*/  IADD3.X R38, P3, PT, R51, R39, RZ, P3, !PT ;  /* 0x0000002733267210 */ /* 0x000fe20001f7e4ff */
[----:B------:R-:W-:Y:S01]  /*15d610*/  IMAD.WIDE.U32 R16, R30, 0x17c510ea, R16 ;  /* 0x17c510ea1e107825 */ /* 0x000fe200078e0010 */
[----:B------:R-:W-:Y:S02]  /*15d620*/  IADD3 RZ, P5, PT, R42, R37, RZ ;  /* 0x000000252aff7210 */ /* 0x000fe40007fbe0ff */
[----:B------:R-:W-:Y:S01]  /*15d630*/  IADD3.X R42, P2, PT, R59, R49, RZ, P2, !PT ;  /* 0x000000313b2a7210 */ /* 0x000fe2000175e4ff */
[----:B------:R-:W-:Y:S01]  /*15d640*/  IMAD.MOV.U32 R30, RZ, RZ, R43 ;  /* 0x000000ffff1e7224 */ /* 0x000fe200078e002b */
[----:B------:R-:W-:Y:S01]  /*15d650*/  IADD3.X R16, P3, PT, R41, R16, RZ, P3, !PT ;  /* 0x0000001029107210 */ /* 0x000fe20001f7e4ff */
[----:B------:R-:W-:Y:S01]  /*15d660*/  IMAD.IADD R129, R17, 0x1, R129 ;  /* 0x0000000111817824 */ /* 0x000fe200078e0281 */
[----:B------:R-:W-:Y:S01]  /*15d670*/  IADD3.X R17, P0, PT, RZ, RZ, RZ, P0, !PT ;  /* 0x000000ffff117210 */ /* 0x000fe2000071e4ff */
[----:B------:R-:W-:-:S02]  /*15d680*/  IMAD R63, R32, -0x39c4fa40, R40 ;  /* 0xc63b05c0203f7824 */ /* 0x000fc400078e0228 */
[----:B------:R-:W-:Y:S01]  /*15d690*/  IMAD.WIDE.U32.X R30, R33, -0x39c4fa40, R30, P5 ;  /* 0xc63b05c0211e7825 */ /* 0x000fe200028e041e */
[----:B------:R-:W-:Y:S02]  /*15d6a0*/  IADD3 RZ, P5, PT, R16, R36, RZ ;  /* 0x0000002410ff7210 */ /* 0x000fe40007fbe0ff */
[----:B------:R-:W-:Y:S01]  /*15d6b0*/  IADD3.X R36, P4, PT, RZ, R17, RZ, P4, !PT ;  /* 0x00000011ff247210 */ /* 0x000fe2000279e4ff */
[----:B------:R-:W-:Y:S01]  /*15d6c0*/  IMAD.IADD R37, R63, 0x1, R37 ;  /* 0x000000013f257824 */ /* 0x000fe200078e0225 */
[----:B------:R-:W-:Y:S01]  /*15d6d0*/  IADD3.X R17, P3, PT, R38, R129, RZ, P3, !PT ;  /* 0x0000008126117210 */ /* 0x000fe20001f7e4ff */
[----:B------:R-:W-:Y:S01]  /*15d6e0*/  IMAD R51, R18, R199, R44 ;  /* 0x000000c712337224 */ /* 0x000fe200078e022c */
[----:B------:R-:W-:Y:S01]  /*15d6f0*/  IADD3.X R47, P2, PT, R47, R36, RZ, P2, !PT ;  /* 0x000000242f2f7210 */ /* 0x000fe2000175e4ff */
[----:B------:R-:W-:Y:S01]  /*15d700*/  IMAD.WIDE.U32 R38, R33, 0x17c510ea, RZ ;  /* 0x17c510ea21267825 */ /* 0x000fe200078e00ff */
[----:B------:R-:W-:Y:S02]  /*15d710*/  IADD3.X R43, PT, PT, RZ, RZ, RZ, P4, P0 ;  /* 0x000000ffff2b7210 */ /* 0x000fe400027e04ff */
[----:B------:R-:W-:Y:S01]  /*15d720*/  IADD3.X RZ, P5, PT, R17, R37, RZ, P5, !PT ;  /* 0x0000002511ff7210 */ /* 0x000fe20002fbe4ff */
[----:B------:R-:W-:Y:S01]  /*15d730*/  IMAD.WIDE.U32 R36, R19, R199, R142 ;  /* 0x000000c713247225 */ /* 0x000fe200078e008e */
[----:B------:R-:W-:-:S02]  /*15d740*/  IADD3.X R41, P3, PT, RZ, RZ, RZ, P3, !PT ;  /* 0x000000ffff297210 */ /* 0x000fc40001f7e4ff */
        /* <DEDUP_REMOVED lines=23> */
[----:B------:R-:W-:Y:S02]  /*15d8c0*/  IADD3.X R38, P2, PT, RZ, RZ, RZ, P2, !PT ;  /* 0x000000ffff267210 */ /* 0x000fe4000175e4ff */
[----:B------:R-:W-:Y:S01]  /*15d8d0*/  IADD3.X R33, P5, PT, R33, R36, RZ, P5, !PT ;  /* 0x0000002421217210 */ /* 0x000fe20002fbe4ff */
[----:B------:R-:W-:Y:S01]  /*15d8e0*/  IMAD.X R36, RZ, RZ, RZ, P0 ;  /* 0x000000ffff247224 */ /* 0x000fe200000e06ff */
[----:B------:R-:W-:Y:S01]  /*15d8f0*/  IADD3.X RZ, P4, PT, R143, R51, RZ, P4, !PT ;  /* 0x000000338fff7210 */ /* 0x000fe2000279e4ff */
[----:B------:R-:W-:Y:S01]  /*15d900*/  IMAD.WIDE.U32 R6, R32, -0x45f6b800, R6 ;  /* 0xba09480020067825 */ /* 0x000fe200078e0006 */
[----:B------:R-:W-:-:S02]  /*15d910*/  IADD3.X R39, P1, PT, RZ, RZ, RZ, P1, !PT ;  /* 0x000000ffff277210 */ /* 0x000fc40000f3e4ff */
[----:B------:R-:W-:Y:S01]  /*15d920*/  IADD3.X R36, P0, PT, R36, R37, RZ, P5, !PT ;  /* 0x0000002524247210 */ /* 0x000fe20002f1e4ff */
[----:B------:R-:W-:Y:S01]  /*15d930*/  IMAD.X R37, RZ, RZ, RZ, P2 ;  /* 0x000000ffff257224 */ /* 0x000fe200010e06ff */
[----:B------:R-:W-:Y:S01]  /*15d940*/  IADD3.X R40, P4, PT, R39, R56, RZ, P4, !PT ;  /* 0x0000003827287210 */ /* 0x000fe2000279e4ff */
[C---:B------:R-:W-:Y:S01]  /*15d950*/  IMAD.WIDE.U32 R10, R32.reuse, 0xf5138f, R10 ;  /* 0x00f5138f200a7825 */ /* 0x040fe200078e000a */
[----:B------:R-:W-:Y:S02]  /*15d960*/  IADD3.X R33, P3, P0, R33, RZ, R38, P0, P3 ;  /* 0x000000ff21217210 */ /* 0x000fe40000066426 */
[----:B------:R-:W-:Y:S01]  /*15d970*/  IADD3.X R57, PT, PT, R57, RZ, RZ, P4, P1 ;  /* 0x000000ff39397210 */ /* 0x000fe200027e24ff */
[----:B------:R-:W-:Y:S01]  /*15d980*/  IMAD.WIDE.U32 R16, R32, 0x6ca1493b, R16 ;  /* 0x6ca1493b20107825 */ /* 0x000fe200078e0010 */
[----:B------:R-:W-:Y:S02]  /*15d990*/  IADD3.X R34, PT, PT, R36, RZ, R37, P3, P0 ;  /* 0x000000ff24227210 */ /* 0x000fe40001fe0425 */
[----:B------:R-:W-:Y:S01]  /*15d9a0*/  IADD3 R33, P0, PT, R33, R40, RZ ;  /* 0x0000002821217210 */ /* 0x000fe20007f1e0ff */
[----:B------:R-:W-:Y:S01]  /*15d9b0*/  IMAD.IADD R45, R7, 0x1, R45 ;  /* 0x00000001072d7824 */ /* 0x000fe200078e022d */
[----:B------:R-:W-:Y:S01]  /*15d9c0*/  IADD3 R43, PT, PT, R31, R43, RZ ;  /* 0x0000002b1f2b7210 */ /* 0x000fe20007ffe0ff */
[----:B------:R-:W-:-:S02]  /*15d9d0*/  IMAD.IADD R61, R11, 0x1, R61 ;  /* 0x000000010b3d7824 */ /* 0x000fc400078e023d */
[----:B------:R-:W-:Y:S01]  /*15d9e0*/  IMAD.X R34, R34, 0x1, R57, P0 ;  /* 0x0000000122227824 */ /* 0x000fe200000e0639 */
[----:B------:R-:W-:Y:S01]  /*15d9f0*/  ISETP.GE.U32.AND P0, PT, R33, 0x17c510ea, PT ;  /* 0x17c510ea2100780c */ /* 0x000fe20003f06070 */
[----:B------:R-:W-:Y:S02]  /*15da00*/  IMAD.IADD R63, R17, 0x1, R63 ;  /* 0x00000001113f7824 */ /* 0x000fe400078e023f */
        /* <DEDUP_REMOVED lines=78> */
.L_x_1360:
[----:B------:R-:W-:Y:S05]  /*15def0*/  BSYNC.RELIABLE B3 ;  /* 0x0000000000037941 */ /* 0x000fea0003800100 */
.L_x_1359:
        /* <DEDUP_REMOVED lines=12> */
.L_x_1358:
[----:B------:R-:W-:Y:S05]  /*15dfc0*/  BSYNC.RECONVERGENT B2 ;  /* 0x0000000000027941 */ /* 0x000fea0003800200 */
.L_x_1357:
[C---:B------:R-:W-:Y:S01]  /*15dfd0*/  IMAD.WIDE.U32 R6, R100.reuse, R177, RZ ;  /* 0x000000b164067225 */ /* 0x040fe200078e00ff */
[----:B------:R0:W-:Y:S03]  /*15dfe0*/  STL.64 [R1+0x210], R8 ;  /* 0x0002100801007387 */ /* 0x0001e60000100a00 */
[C---:B------:R-:W-:Y:S01]  /*15dff0*/  IMAD.WIDE.U32 R10, R100.reuse, R75, RZ ;  /* 0x0000004b640a7225 */ /* 0x040fe200078e00ff */
[----:B------:R1:W-:Y:S03]  /*15e000*/  STL.64 [R1+0x208], R4 ;  /* 0x0002080401007387 */ /* 0x0003e60000100a00 */
[----:B------:R-:W-:Y:S01]  /*15e010*/  IMAD.WIDE.U32 R16, R100, R72, RZ ;  /* 0x0000004864107225 */ /* 0x000fe200078e00ff */
[----:B-----5:R2:W-:Y:S03]  /*15e020*/  STL.64 [R1+0x200], R2 ;  /* 0x0002000201007387 */ /* 0x0205e60000100a00 */
[----:B------:R-:W-:-:S04]  /*15e030*/  IMAD.WIDE.U32 R6, P0, R99, R178, R6 ;  /* 0x000000b263067225 */ /* 0x000fc80007800006 */
[----:B------:R-:W-:-:S04]  /*15e040*/  IMAD.WIDE.U32 R10, P1, R99, R176, R10 ;  /* 0x000000b0630a7225 */ /* 0x000fc8000782000a */
[----:B------:R-:W-:-:S04]  /*15e050*/  IMAD.WIDE.U32 R250, R99, R75, RZ ;  /* 0x0000004b63fa7225 */ /* 0x000fc800078e00ff */
[----:B------:R-:W-:Y:S01]  /*15e060*/  IMAD.WIDE.U32 R32, R100, R70, RZ ;  /* 0x0000004664207225 */ /* 0x000fe200078e00ff */
[----:B------:R-:W-:-:S03]  /*15e070*/  IADD3 R197, P5, PT, R251, R10, RZ ;  /* 0x0000000afbc57210 */ /* 0x000fc60007fbe0ff */
[----:B------:R-:W-:Y:S02]  /*15e080*/  IMAD.X R55, RZ, RZ, RZ, P0 ;  /* 0x000000ffff377224 */ /* 0x000fe400000e06ff */
[----:B------:R-:W-:-:S04]  /*15e090*/  IMAD.WIDE.U32 R130, R99, R177, RZ ;  /* 0x000000b163827225 */ /* 0x000fc800078e00ff */
[----:B------:R-:W-:Y:S01]  /*15e0a0*/  IMAD.WIDE.U32 R30, P0, R99, R74, R16 ;  /* 0x0000004a631e7225 */ /* 0x000fe20007800010 */
[----:B------:R-:W-:-:S03]  /*15e0b0*/  IADD3 R131, P2, PT, R131, R6, RZ ;  /* 0x0000000683837210 */ /* 0x000fc60007f5e0ff */
[----:B------:R-:W-:Y:S02]  /*15e0c0*/  IMAD.X R35, RZ, RZ, RZ, P1 ;  /* 0x000000ffff237224 */ /* 0x000fe400008e06ff */
[----:B------:R-:W-:Y:S02]  /*15e0d0*/  IMAD.MOV.U32 R34, RZ, RZ, R11 ;  /* 0x000000ffff227224 */ /* 0x000fe400078e000b */
[----:B------:R-:W-:-:S04]  /*15e0e0*/  IMAD.WIDE.U32 R16, R99, R72, RZ ;  /* 0x0000004863107225 */ /* 0x000fc800078e00ff */
[----:B------:R-:W-:-:S04]  /*15e0f0*/  IMAD.WIDE.U32 R32, P1, R99, R71, R32 ;  /* 0x0000004763207225 */ /* 0x000fc80007820020 */
[----:B------:R-:W-:-:S04]  /*15e100*/  IMAD.WIDE.U32 R148, R99, R70, RZ ;  /* 0x0000004663947225 */ /* 0x000fc800078e00ff */
[----:B------:R-:W-:Y:S01]  /*15e110*/  IMAD.WIDE.U32 R10, R100, R68, RZ ;  /* 0x00000044640a7225 */ /* 0x000fe200078e00ff */
[----:B------:R-:W-:-:S03]  /*15e120*/  IADD3 R149, P4, PT, R149, R32, RZ ;  /* 0x0000002095957210 */ /* 0x000fc60007f9e0ff */
[----:B------:R-:W-:Y:S02]  /*15e130*/  IMAD.MOV.U32 R54, RZ, RZ, R7 ;  /* 0x000000ffff367224 */ /* 0x000fe400078e0007 */
[----:B------:R-:W-:Y:S01]  /*15e140*/  IMAD.X R7, RZ, RZ, RZ, P0 ;  /* 0x000000ffff077224 */ /* 0x000fe200000e06ff */
[----:B------:R-:W-:Y:S01]  /*15e150*/  IADD3 R135, P0, PT, R17, R30, RZ ;  /* 0x0000001e11877210 */ /* 0x000fe20007f1e0ff */
[----:B------:R-:W-:Y:S02]  /*15e160*/  IMAD.MOV.U32 R6, RZ, RZ, R31 ;  /* 0x000000ffff067224 */ /* 0x000fe400078e001f */
[----:B------:R-:W-:-:S04]  /*15e170*/  IMAD.WIDE.U32 R30, R100, R66, RZ ;  /* 0x00000042641e7225 */ /* 0x000fc800078e00ff */
[----:B------:R-:W-:Y:S02]  /*15e180*/  IMAD.MOV.U32 R44, RZ, RZ, R33 ;  /* 0x000000ffff2c7224 */ /* 0x000fe400078e0021 */
[----:B------:R-:W-:-:S04]  /*15e190*/  IMAD.WIDE.U32 R36, R102, R70, RZ ;  /* 0x0000004666247225 */ /* 0x000fc800078e00ff */
[----:B------:R-:W-:-:S04]  /*15e1a0*/  IMAD.WIDE.U32 R32, P3, R99, R69, R10 ;  /* 0x0000004563207225 */ /* 0x000fc8000786000a */
[----:B------:R-:W-:Y:S01]  /*15e1b0*/  IMAD.X R45, RZ, RZ, RZ, P1 ;  /* 0x000000ffff2d7224 */ /* 0x000fe200008e06ff */
[----:B------:R-:W-:Y:S01]  /*15e1c0*/  IADD3.X R47, PT, PT, RZ, RZ, RZ, P3, !PT ;  /* 0x000000ffff2f7210 */ /* 0x000fe20001ffe4ff */
[----:B------:R-:W-:-:S04]  /*15e1d0*/  IMAD.WIDE.U32 R10, P1, R99, R67, R30 ;  /* 0x00000043630a7225 */ /* 0x000fc8000782001e */
[----:B------:R-:W-:-:S04]  /*15e1e0*/  IMAD.WIDE.U32 R38, R99, R66, RZ ;  /* 0x0000004263267225 */ /* 0x000fc800078e00ff */
[CCC-:B------:R-:W-:Y:S02]  /*15e1f0*/  IMAD R150, R101.reuse, R71.reuse, R36.reuse ;  /* 0x0000004765967224 */ /* 0x1c0fe400078e0224 */
[CCC-:B------:R-:W-:Y:S02]  /*15e200*/  IMAD R127, R101.reuse, R71.reuse, R36.reuse ;  /* 0x00000047657f7224 */ /* 0x1c0fe400078e0224 */
        /* <DEDUP_REMOVED lines=10> */
[CCC-:B------:R-:W-:Y:S02]  /*15e2b0*/  IMAD R116, R101.reuse, R69.reuse, R36.reuse ;  /* 0x0000004565747224 */ /* 0x1c0fe400078e0224 */
[----:B------:R-:W-:Y:S02]  /*15e2c0*/  IMAD R151, R101, R69, R36 ;  /* 0x0000004565977224 */ /* 0x000fe400078e0224 */
[----:B------:R-:W-:-:S04]  /*15e2d0*/  IMAD.WIDE.U32.X R34, R100, R176, R34, P5 ;  /* 0x000000b064227225 */ /* 0x000fc800028e0422 */
[----:B------:R-:W-:-:S04]  /*15e2e0*/  IMAD.WIDE.U32 R32, R101, R70, RZ ;  /* 0x0000004665207225 */ /* 0x000fc800078e00ff */
[----:B------:R-:W-:-:S04]  /*15e2f0*/  IMAD.WIDE.U32 R206, R102, R66, RZ ;  /* 0x0000004266ce7225 */ /* 0x000fc800078e00ff */
[----:B------:R-:W-:-:S04]  /*15e300*/  IMAD.WIDE.U32 R36, P5, R101, R69, R36 ;  /* 0x0000004565247225 */ /* 0x000fc800078a0024 */
[----:B------:R-:W-:-:S04]  /*15e310*/  IMAD.WIDE.U32 R156, R102, R177, RZ ;  /* 0x000000b1669c7225 */ /* 0x000fc800078e00ff */
[----:B------:R-:W-:Y:S01]  /*15e320*/  IMAD.WIDE.U32.X R54, R100, R178, R54, P2 ;  /* 0x000000b264367225 */ /* 0x000fe200010e0436 */
[----:B------:R-:W-:-:S03]  /*15e330*/  IADD3 RZ, P2, PT, R30, R33, RZ ;  /* 0x000000211eff7210 */ /* 0x000fc60007f5e0ff */
[CCC-:B------:R-:W-:Y:S02]  /*15e340*/  IMAD R39, R103.reuse, R178.reuse, R10.reuse ;  /* 0x000000b267277224 */ /* 0x1c0fe400078e020a */
[----:B------:R-:W-:Y:S02]  /*15e350*/  IMAD.X R53, RZ, RZ, RZ, P5 ;  /* 0x000000ffff357224 */ /* 0x000fe400028e06ff */
[----:B------:R-:W-:Y:S02]  /*15e360*/  IMAD R152, R103, R178, R10 ;  /* 0x000000b267987224 */ /* 0x000fe400078e020a */
[----:B------:R-:W-:Y:S02]  /*15e370*/  IMAD.MOV.U32 R62, RZ, RZ, R31 ;  /* 0x000000ffff3e7224 */ /* 0x000fe400078e001f */
[----:B------:R-:W-:-:S04]  /*15e380*/  IMAD.WIDE.U32.X R6, R100, R74, R6, P0 ;  /* 0x0000004a64067225 */ /* 0x000fc800000e0406 */
[----:B------:R-:W-:-:S04]  /*15e390*/  IMAD.WIDE.U32 R10, P5, R103, R178, R10 ;  /* 0x000000b2670a7225 */ /* 0x000fc800078a000a */
[----:B------:R-:W-:Y:S01]  /*15e3a0*/  IMAD.WIDE.U32 R30, P0, R101, R67, R206 ;  /* 0x00000043651e7225 */ /* 0x000fe200078000ce */
[----:B------:R-:W-:-:S03]  /*15e3b0*/  IADD3.X R113, PT, PT, RZ, RZ, RZ, P5, !PT ;  /* 0x000000ffff717210 */ /* 0x000fc60002ffe4ff */
[----:B------:R-:W-:-:S04]  /*15e3c0*/  IMAD.WIDE.U32 R122, R103, R177, RZ ;  /* 0x000000b1677a7225 */ /* 0x000fc800078e00ff */
[----:B------:R-:W-:Y:S01]  /*15e3d0*/  IMAD.WIDE.U32.X R46, R100, R69, R46, P1 ;  /* 0x00000045642e7225 */ /* 0x000fe200008e042e */
[----:B------:R-:W-:-:S03]  /*15e3e0*/  IADD3 RZ, P5, PT, R10, R123, RZ ;  /* 0x0000007b0aff7210 */ /* 0x000fc60007fbe0ff */
[----:B------:R-:W-:-:S04]  /*15e3f0*/  IMAD.WIDE.U32 R42, R102, R75, RZ ;  /* 0x0000004b662a7225 */ /* 0x000fc800078e00ff */
[----:B------:R-:W-:-:S04]  /*15e400*/  IMAD.WIDE.U32 R138, R101, R66, RZ ;  /* 0x00000042658a7225 */ /* 0x000fc800078e00ff */
[----:B------:R-:W-:-:S04]  /*15e410*/  IMAD.WIDE.U32 R132, R101, R177, RZ ;  /* 0x000000b165847225 */ /* 0x000fc800078e00ff */
[----:B------:R-:W-:-:S04]  /*15e420*/  IMAD.WIDE.U32 R156, P1, R101, R178, R156 ;  /* 0x000000b2659c7225 */ /* 0x000fc8000782009c */
[----:B------:R-:W-:Y:S02]  /*15e430*/  IMAD.MOV.U32 R186, RZ, RZ, R31 ;  /* 0x000000ffffba7224 */ /* 0x000fe400078e001f */
[----:B------:R-:W-:Y:S01]  /*15e440*/  IMAD.WIDE.U32.X R44, R100, R71, R44, P4 ;  /* 0x00000047642c7225 */ /* 0x000fe200020e042c */
[----:B------:R-:W-:-:S03]  /*15e450*/  IADD3 RZ, P4, PT, R30, R139, RZ ;  /* 0x0000008b1eff7210 */ /* 0x000fc60007f9e0ff */
[----:B------:R-:W-:Y:S02]  /*15e460*/  IMAD.MOV.U32 R112, RZ, RZ, R11 ;  /* 0x000000ffff707224 */ /* 0x000fe400078e000b */
[----:B------:R-:W-:Y:S01]  /*15e470*/  IMAD.WIDE.U32.X R128, R100, R67, R128, P3 ;  /* 0x0000004364807225 */ /* 0x000fe200018e0480 */
[----:B------:R-:W-:-:S03]  /*15e480*/  IADD3 R17, P3, PT, R156, R133, RZ ;  /* 0x000000859c117210 */ /* 0x000fc60007f7e0ff */
[----:B------:R-:W-:Y:S02]  /*15e490*/  IMAD.X R31, RZ, RZ, RZ, P1 ;  /* 0x000000ffff1f7224 */ /* 0x000fe400008e06ff */
        /* <DEDUP_REMOVED lines=13> */
[----:B------:R-:W-:Y:S01]  /*15e570*/  IADD3 RZ, P0, PT, R36, R59, RZ ;  /* 0x0000003b24ff7210 */ /* 0x000fe20007f1e0ff */
[----:B------:R-:W-:Y:S01]  /*15e580*/  IMAD.WIDE.U32.X R158, R102, R176, R158, P1 ;  /* 0x000000b0669e7225 */ /* 0x000fe200008e049e */
[----:B------:R-:W-:-:S03]  /*15e590*/  IADD3 RZ, P1, PT, R114, R143, RZ ;  /* 0x0000008f72ff7210 */ /* 0x000fc60007f3e0ff */
[----:B------:R-:W-:Y:S02]  /*15e5a0*/  IMAD.MOV.U32 R52, RZ, RZ, R37 ;  /* 0x000000ffff347224 */ /* 0x000fe400078e0025 */
[----:B------:R-:W-:-:S04]  /*15e5b0*/  IMAD.WIDE.U32 R136, R104, R72, RZ ;  /* 0x0000004868887225 */ /* 0x000fc800078e00ff */
[----:B------:R-:W-:Y:S02]  /*15e5c0*/  IMAD.X R37, RZ, RZ, RZ, P3 ;  /* 0x000000ffff257224 */ /* 0x000fe400018e06ff */
[----:B------:R-:W-:Y:S02]  /*15e5d0*/  IMAD.MOV.U32 R36, RZ, RZ, R115 ;  /* 0x000000ffff247224 */ /* 0x000fe400078e0073 */
[CCC-:B------:R-:W-:Y:S02]  /*15e5e0*/  IMAD R153, R103.reuse, R176.reuse, R48.reuse ;  /* 0x000000b067997224 */ /* 0x1c0fe400078e0230 */
[----:B------:R-:W-:Y:S02]  /*15e5f0*/  IMAD R121, R103, R176, R48 ;  /* 0x000000b067797224 */ /* 0x000fe400078e0230 */
[----:B------:R-:W-:-:S04]  /*15e600*/  IMAD.WIDE.U32 R168, R104, R70, RZ ;  /* 0x0000004668a87225 */ /* 0x000fc800078e00ff */
[----:B------:R-:W-:-:S04]  /*15e610*/  IMAD.WIDE.U32 R48, P3, R103, R176, R48 ;  /* 0x000000b067307225 */ /* 0x000fc80007860030 */
[CCC-:B------:R-:W-:Y:S01]  /*15e620*/  IMAD R117, R103.reuse, R74.reuse, R136.reuse ;  /* 0x0000004a67757224 */ /* 0x1c0fe200078e0288 */
[----:B------:R-:W-:Y:S01]  /*15e630*/  IADD3.X R65, PT, PT, RZ, RZ, RZ, P3, !PT ;  /* 0x000000ffff417210 */ /* 0x000fe20001ffe4ff */
[-C--:B------:R-:W-:Y:S02]  /*15e640*/  IMAD R99, R103, R74.reuse, R136 ;  /* 0x0000004a67637224 */ /* 0x080fe400078e0288 */
[----:B------:R-:W-:-:S04]  /*15e650*/  IMAD.WIDE.U32.X R36, R102, R74, R36, P1 ;  /* 0x0000004a66247225 */ /* 0x000fc800008e0424 */
[----:B------:R-:W-:-:S04]  /*15e660*/  IMAD.WIDE.U32 R136, P1, R103, R74, R136 ;  /* 0x0000004a67887225 */ /* 0x000fc80007820088 */
[----:B------:R-:W-:-:S04]  /*15e670*/  IMAD.WIDE.U32 R110, R103, R75, RZ ;  /* 0x0000004b676e7225 */ /* 0x000fc800078e00ff */
[----:B------:R-:W-:Y:S01]  /*15e680*/  IMAD.WIDE.U32 R60, R103, R72, RZ ;  /* 0x00000048673c7225 */ /* 0x000fe200078e00ff */
[----:B------:R-:W-:-:S03]  /*15e690*/  IADD3 R153, PT, PT, R153, R111, RZ ;  /* 0x0000006f99997210 */ /* 0x000fc60007ffe0ff */
[----:B------:R-:W-:-:S04]  /*15e6a0*/  IMAD.WIDE.U32 R56, P3, R103, R71, R168 ;  /* 0x0000004767387225 */ /* 0x000fc800078600a8 */
[----:B------:R-:W-:-:S04]  /*15e6b0*/  IMAD.WIDE.U32 R184, R104, R68, RZ ;  /* 0x0000004468b87225 */ /* 0x000fc800078e00ff */
[----:B------:R-:W-:Y:S01]  /*15e6c0*/  IMAD.X R51, RZ, RZ, RZ, P1 ;  /* 0x000000ffff337224 */ /* 0x000fe200008e06ff */
[----:B------:R-:W-:Y:S01]  /*15e6d0*/  IADD3 RZ, P1, PT, R48, R111, RZ ;  /* 0x0000006f30ff7210 */ /* 0x000fe20007f3e0ff */
[----:B------:R-:W-:Y:S01]  /*15e6e0*/  IMAD.WIDE.U32.X R52, R102, R69, R52, P0 ;  /* 0x0000004566347225 */ /* 0x000fe200000e0434 */
[----:B------:R-:W-:-:S03]  /*15e6f0*/  IADD3 RZ, P0, PT, RZ, R130, RZ ;  /* 0x00000082ffff7210 */ /* 0x000fc60007f1e0ff */
[----:B------:R-:W-:Y:S01]  /*15e700*/  IMAD.MOV.U32 R64, RZ, RZ, R49 ;  /* 0x000000ffff407224 */ /* 0x000fe200078e0031 */
[----:B------:R-:W-:Y:S01]  /*15e710*/  IADD3.X RZ, P0, PT, RZ, R131, RZ, P0, !PT ;  /* 0x00000083ffff7210 */ /* 0x000fe2000071e4ff */
[----:B------:R-:W-:-:S03]  /*15e720*/  IMAD.WIDE.U32 R48, R103, R70, RZ ;  /* 0x0000004667307225 */ /* 0x000fc600078e00ff */
[----:B------:R-:W-:Y:S01]  /*15e730*/  IADD3.X R251, P0, PT, RZ, R54, RZ, P0, !PT ;  /* 0x00000036fffb7210 */ /* 0x000fe2000071e4ff */
        /* <DEDUP_REMOVED lines=8> */
[----:B------:R-:W-:Y:S02]  /*15e7c0*/  IADD3 RZ, P2, PT, R56, R49, RZ ;  /* 0x0000003138ff7210 */ /* 0x000fe40007f5e0ff */
[----:B------:R-:W-:Y:S01]  /*15e7d0*/  IADD3.X R102, P0, PT, RZ, R55, RZ, P0, !PT ;  /* 0x00000037ff667210 */ /* 0x000fe2000071e4ff */
[----:B------:R-:W-:Y:S02]  /*15e7e0*/  IMAD.MOV.U32 R220, RZ, RZ, R57 ;  /* 0x000000ffffdc7224 */ /* 0x000fe400078e0039 */
[----:B------:R-:W-:Y:S01]  /*15e7f0*/  IMAD.WIDE.U32.X R112, R104, R178, R112, P5 ;  /* 0x000000b268707225 */ /* 0x000fe200028e0470 */
[----:B------:R-:W-:-:S03]  /*15e800*/  IADD3.X R250, P0, PT, R251, R250, RZ, P0, !PT ;  /* 0x000000fafbfa7210 */ /* 0x000fc6000071e4ff */
[----:B------:R-:W-:-:S04]  /*15e810*/  IMAD.WIDE.U32 R56, P5, R103, R67, R214 ;  /* 0x0000004367387225 */ /* 0x000fc800078a00d6 */
[----:B------:R-:W-:Y:S01]  /*15e820*/  IMAD.WIDE.U32 R182, R103, R68, RZ ;  /* 0x0000004467b67225 */ /* 0x000fe200078e00ff */
[----:B------:R-:W-:-:S03]  /*15e830*/  MOV R146, R57 ;  /* 0x0000003900927202 */ /* 0x000fc60000000f00 */
[----:B------:R-:W-:-:S04]  /*15e840*/  IMAD.WIDE.U32 R174, R106, R75, RZ ;  /* 0x0000004b6aae7225 */ /* 0x000fc800078e00ff */
[CCC-:B------:R-:W-:Y:S02]  /*15e850*/  IMAD R126, R105.reuse, R178.reuse, R140.reuse ;  /* 0x000000b2697e7224 */ /* 0x1c0fe400078e028c */
[----:B------:R-:W-:Y:S02]  /*15e860*/  IMAD R100, R105, R178, R140 ;  /* 0x000000b269647224 */ /* 0x000fe400078e028c */
[----:B------:R-:W-:Y:S02]  /*15e870*/  IMAD.X R163, RZ, RZ, RZ, P4 ;  /* 0x000000ffffa37224 */ /* 0x000fe400020e06ff */
[----:B------:R-:W-:-:S04]  /*15e880*/  IMAD.WIDE.U32 R154, R103, R66, RZ ;  /* 0x00000042679a7225 */ /* 0x000fc800078e00ff */
[----:B------:R-:W-:-:S04]  /*15e890*/  IMAD.WIDE.U32 R140, P4, R105, R178, R140 ;  /* 0x000000b2698c7225 */ /* 0x000fc8000788008c */
[----:B------:R-:W-:-:S04]  /*15e8a0*/  IMAD.WIDE.U32 R170, R106, R72, RZ ;  /* 0x000000486aaa7225 */ /* 0x000fc800078e00ff */
[----:B------:R-:W-:Y:S01]  /*15e8b0*/  IMAD.X R147, RZ, RZ, RZ, P5 ;  /* 0x000000ffff937224 */ /* 0x000fe200028e06ff */
[----:B------:R-:W-:Y:S01]  /*15e8c0*/  IADD3 RZ, P5, PT, R136, R183, RZ ;  /* 0x000000b788ff7210 */ /* 0x000fe20007fbe0ff */
[----:B------:R-:W-:Y:S01]  /*15e8d0*/  IMAD.WIDE.U32.X R64, R104, R176, R64, P1 ;  /* 0x000000b068407225 */ /* 0x000fe200008e0440 */
[----:B------:R-:W-:-:S03]  /*15e8e0*/  IADD3 RZ, P1, PT, R56, R155, RZ ;  /* 0x0000009b38ff7210 */ /* 0x000fc60007f3e0ff */
[----:B------:R-:W-:Y:S02]  /*15e8f0*/  IMAD.MOV.U32 R162, RZ, RZ, R137 ;  /* 0x000000ffffa27224 */ /* 0x000fe400078e0089 */
[----:B------:R-:W-:Y:S02]  /*15e900*/  IMAD.X R57, RZ, RZ, RZ, P4 ;  /* 0x000000ffff397224 */ /* 0x000fe400020e06ff */
[----:B------:R-:W-:-:S04]  /*15e910*/  IMAD.WIDE.U32 R136, P4, R105, R176, R174 ;  /* 0x000000b069887225 */ /* 0x000fc800078800ae */
[----:B------:R-:W-:-:S04]  /*15e920*/  IMAD.WIDE.U32.X R220, R104, R71, R220, P2 ;  /* 0x0000004768dc7225 */ /* 0x000fc800010e04dc */
[----:B------:R-:W-:-:S04]  /*15e930*/  IMAD.WIDE.U32 R144, P2, R105, R74, R170 ;  /* 0x0000004a69907225 */ /* 0x000fc800078400aa */
[----:B------:R-:W-:Y:S02]  /*15e940*/  IMAD.MOV.U32 R160, RZ, RZ, R137 ;  /* 0x000000ffffa07224 */ /* 0x000fe400078e0089 */
[----:B------:R-:W-:Y:S01]  /*15e950*/  IMAD.WIDE.U32.X R146, R104, R67, R146, P1 ;  /* 0x0000004368927225 */ /* 0x000fe200008e0492 */
[----:B------:R-:W-:-:S03]  /*15e960*/  IADD3.X R251, P1, PT, R102, R197, RZ, P0, !PT ;  /* 0x000000c566fb7210 */ /* 0x000fc6000073e4ff */
[----:B------:R-:W-:Y:S01]  /*15e970*/  IMAD.X R137, RZ, RZ, RZ, P2 ;  /* 0x000000ffff897224 */ /* 0x000fe200010e06ff */
[----:B------:R-:W-:Y:S01]  /*15e980*/  IADD3 RZ, P2, PT, R250, R132, RZ ;  /* 0x00000084faff7210 */ /* 0x000fe20007f5e0ff */
[----:B------:R-:W-:Y:S01]  /*15e990*/  IMAD.WIDE.U32 R54, R105, R177, RZ ;  /* 0x000000b169367225 */ /* 0x000fe200078e00ff */
[----:B------:R-:W-:Y:S02]  /*15e9a0*/  IADD3.X R11, P1, PT, RZ, R34, RZ, P1, !PT ;  /* 0x00000022ff0b7210 */ /* 0x000fe40000f3e4ff */
[----:B------:R-:W-:Y:S01]  /*15e9b0*/  IADD3.X RZ, P2, PT, R251, R17, RZ, P2, !PT ;  /* 0x00000011fbff7210 */ /* 0x000fe2000175e4ff */
[----:B------:R-:W-:Y:S01]  /*15e9c0*/  IMAD.X R161, RZ, RZ, RZ, P4 ;  /* 0x000000ffffa17224 */ /* 0x000fe200020e06ff */
[----:B------:R-:W-:Y:S01]  /*15e9d0*/  IADD3.X R34, P1, PT, RZ, R35, RZ, P1, !PT ;  /* 0x00000023ff227210 */ /* 0x000fe20000f3e4ff */
[----:B------:R-:W-:Y:S01]  /*15e9e0*/  IMAD.MOV.U32 R56, RZ, RZ, R141 ;  /* 0x000000ffff387224 */ /* 0x000fe200078e008d */
[----:B------:R-:W-:Y:S01]  /*15e9f0*/  IADD3.X R248, P2, PT, RZ, R30, RZ, P2, !PT ;  /* 0x0000001efff87210 */ /* 0x000fe2000175e4ff */
[----:B------:R-:W-:Y:S01]  /*15ea00*/  IMAD.WIDE.U32 R242, R106, R70, RZ ;  /* 0x000000466af27225 */ /* 0x000fe200078e00ff */
[----:B------:R-:W-:-:S02]  /*15ea10*/  IADD3 RZ, P4, PT, R140, R55, RZ ;  /* 0x000000378cff7210 */ /* 0x000fc40007f9e0ff */
[----:B------:R-:W-:Y:S01]  /*15ea20*/  IADD3.X R11, P1, PT, R11, R16, RZ, P1, !PT ;  /* 0x000000100b0b7210 */ /* 0x000fe20000f3e4ff */
[C---:B------:R-:W-:Y:S01]  /*15ea30*/  IMAD.WIDE.U32 R172, R105.reuse, R75, RZ ;  /* 0x0000004b69ac7225 */ /* 0x040fe200078e00ff */
[----:B------:R-:W-:Y:S02]  /*15ea40*/  IADD3.X R35, P2, PT, RZ, R31, RZ, P2, !PT ;  /* 0x0000001fff237210 */ /* 0x000fe4000175e4ff */
[----:B------:R-:W-:Y:S01]  /*15ea50*/  IADD3.X R34, P1, PT, R34, R135, RZ, P1, !PT ;  /* 0x0000008722227210 */ /* 0x000fe20000f3e4ff */
[----:B------:R-:W-:Y:S01]  /*15ea60*/  IMAD.WIDE.U32 R140, R105, R72, RZ ;  /* 0x00000048698c7225 */ /* 0x000fe200078e00ff */
[----:B------:R-:W-:Y:S02]  /*15ea70*/  IADD3.X R248, P2, PT, R248, R11, RZ, P2, !PT ;  /* 0x0000000bf8f87210 */ /* 0x000fe4000175e4ff */
[----:B------:R-:W-:Y:S01]  /*15ea80*/  IADD3.X R43, P1, PT, RZ, R6, RZ, P1, !PT ;  /* 0x00000006ff2b7210 */ /* 0x000fe20000f3e4ff */
[----:B------:R-:W-:Y:S01]  /*15ea90*/  IMAD.WIDE.U32.X R50, R104, R74, R50, P3 ;  /* 0x0000004a68327225 */ /* 0x000fe200018e0432 */
[----:B------:R-:W-:-:S02]  /*15eaa0*/  IADD3 RZ, P3, PT, R136, R173, RZ ;  /* 0x000000ad88ff7210 */ /* 0x000fc40007f7e0ff */
[----:B------:R-:W-:Y:S01]  /*15eab0*/  IADD3 RZ, P0, PT, R144, R141, RZ ;  /* 0x0000008d90ff7210 */ /* 0x000fe20007f1e0ff */
[----:B------:R-:W-:Y:S01]  /*15eac0*/  IMAD.WIDE.U32.X R162, R104, R69, R162, P5 ;  /* 0x0000004568a27225 */ /* 0x000fe200028e04a2 */
[----:B------:R-:W-:Y:S02]  /*15ead0*/  IADD3.X R249, P2, PT, R35, R34, RZ, P2, !PT ;  /* 0x0000002223f97210 */ /* 0x000fe4000175e4ff */
[----:B------:R-:W-:Y:S01]  /*15eae0*/  IADD3.X R102, P1, PT, RZ, R7, RZ, P1, !PT ;  /* 0x00000007ff667210 */ /* 0x000fe20000f3e4ff */
[----:B------:R-:W-:Y:S01]  /*15eaf0*/  IMAD.WIDE.U32 R240, R106, R68, RZ ;  /* 0x000000446af07225 */ /* 0x000fe200078e00ff */
[----:B------:R-:W-:Y:S02]  /*15eb00*/  IADD3.X R115, P2, PT, RZ, RZ, RZ, P2, !PT ;  /* 0x000000ffff737210 */ /* 0x000fe4000175e4ff */
[----:B------:R-:W-:Y:S01]  /*15eb10*/  IADD3.X R43, P1, PT, R43, R148, RZ, P1, !PT ;  /* 0x000000942b2b7210 */ /* 0x000fe20000f3e4ff */
[----:B------:R-:W-:-:S03]  /*15eb20*/  IMAD.WIDE.U32 R132, P5, R105, R71, R242 ;  /* 0x0000004769847225 */ /* 0x000fc600078a00f2 */
[----:B------:R-:W-:Y:S01]  /*15eb30*/  IADD3.X R102, P1, PT, R102, R149, RZ, P1, !PT ;  /* 0x0000009566667210 */ /* 0x000fe20000f3e4ff */
[----:B------:R-:W-:-:S04]  /*15eb40*/  IMAD.WIDE.U32 R244, R105, R70, RZ ;  /* 0x0000004669f47225 */ /* 0x000fc800078e00ff */
[----:B------:R-:W-:Y:S02]  /*15eb50*/  IMAD.MOV.U32 R136, RZ, RZ, R145 ;  /* 0x000000ffff887224 */ /* 0x000fe400078e0091 */
[----:B------:R-:W-:-:S04]  /*15eb60*/  IMAD.WIDE.U32 R238, R106, R66, RZ ;  /* 0x000000426aee7225 */ /* 0x000fc800078e00ff */
[----:B------:R-:W-:Y:S01]  /*15eb70*/  IMAD.X R209, RZ, RZ, RZ, P5 ;  /* 0x000000ffffd17224 */ /* 0x000fe200028e06ff */
[----:B------:R-:W-:Y:S01]  /*15eb80*/  IADD3 RZ, P5, PT, R132, R245, RZ ;  /* 0x000000f584ff7210 */ /* 0x000fe20007fbe0ff */
[----:B------:R-:W-:-:S04]  /*15eb90*/  IMAD.WIDE.U32.X R56, R106, R178, R56, P4 ;  /* 0x000000b26a387225 */ /* 0x000fc800020e0438 */
[----:B------:R-:W-:Y:S02]  /*15eba0*/  IMAD.MOV.U32 R208, RZ, RZ, R133 ;  /* 0x000000ffffd07224 */ /* 0x000fe400078e0085 */
[----:B------:R-:W-:-:S04]  /*15ebb0*/  IMAD.WIDE.U32 R16, P4, R105, R69, R240 ;  /* 0x0000004569107225 */ /* 0x000fc800078800f0 */
[----:B------:R-:W-:Y:S01]  /*15ebc0*/  IMAD.WIDE.U32.X R136, R106, R74, R136, P0 ;  /* 0x0000004a6a887225 */ /* 0x000fe200000e0488 */
[----:B------:R-:W-:Y:S02]  /*15ebd0*/  IADD3 RZ, P0, PT, R248, R10, RZ ;  /* 0x0000000af8ff7210 */ /* 0x000fe40007f1e0ff */
[----:B------:R-:W-:Y:S01]  /*15ebe0*/  IADD3.X R199, PT, PT, RZ, RZ, RZ, P4, !PT ;  /* 0x000000ffffc77210 */ /* 0x000fe200027fe4ff */
[----:B------:R-:W-:Y:S01]  /*15ebf0*/  IMAD.WIDE.U32 R30, R105, R68, RZ ;  /* 0x00000044691e7225 */ /* 0x000fe200078e00ff */
[----:B------:R-:W-:-:S03]  /*15ec00*/  IADD3.X RZ, P0, PT, R249, R134, RZ, P0, !PT ;  /* 0x00000086f9ff7210 */ /* 0x000fc6000071e4ff */
[----:B------:R-:W-:Y:S01]  /*15ec10*/  IMAD.WIDE.U32 R132, R108, R177, RZ ;  /* 0x000000b16c847225 */ /* 0x000fe200078e00ff */
[----:B------:R-:W-:Y:S02]  /*15ec20*/  IADD3 RZ, P4, PT, R16, R31, RZ ;  /* 0x0000001f10ff7210 */ /* 0x000fe40007f9e0ff */
[----:B------:R-:W-:Y:S01]  /*15ec30*/  IADD3.X R104, P0, PT, R115, R158, RZ, P0, !PT ;  /* 0x0000009e73687210 */ /* 0x000fe2000071e4ff */
[----:B------:R-:W-:-:S04]  /*15ec40*/  IMAD.WIDE.U32.X R160, R106, R176, R160, P3 ;  /* 0x000000b06aa07225 */ /* 0x000fc800018e04a0 */
[----:B------:R-:W-:-:S04]  /*15ec50*/  IMAD.WIDE.U32 R200, P3, R105, R67, R238 ;  /* 0x0000004369c87225 */ /* 0x000fc800078600ee */
[----:B------:R-:W-:Y:S02]  /*15ec60*/  IMAD.MOV.U32 R198, RZ, RZ, R17 ;  /* 0x000000ffffc67224 */ /* 0x000fe400078e0011 */
[----:B------:R-:W-:Y:S02]  /*15ec70*/  IMAD.X R35, RZ, RZ, RZ, P3 ;  /* 0x000000ffff237224 */ /* 0x000fe400018e06ff */
[----:B------:R-:W-:-:S04]  /*15ec80*/  IMAD.WIDE.U32 R16, P3, R107, R178, R132 ;  /* 0x000000b26b107225 */ /* 0x000fc80007860084 */
[----:B------:R-:W-:Y:S02]  /*15ec90*/  IMAD.X R133, RZ, RZ, RZ, P2 ;  /* 0x000000ffff857224 */ /* 0x000fe400010e06ff */
[----:B------:R-:W-:-:S03]  /*15eca0*/  IMAD.WIDE.U32 R10, R105, R66, RZ ;  /* 0x00000042690a7225 */ /* 0x000fc600078e00ff */
[----:B------:R-:W-:Y:S01]  /*15ecb0*/  IADD3.X R133, P0, PT, R133, R159, RZ, P0, !PT ;  /* 0x0000009f85857210 */ /* 0x000fe2000071e4ff */
[----:B------:R-:W-:Y:S01]  /*15ecc0*/  IMAD.WIDE.U32.X R6, R106, R69, R198, P4 ;  /* 0x000000456a067225 */ /* 0x000fe200020e04c6 */
[----:B------:R-:W-:Y:S02]  /*15ecd0*/  IADD3 RZ, P2, PT, R200, R11, RZ ;  /* 0x0000000bc8ff7210 */ /* 0x000fe40007f5e0ff */
[----:B------:R-:W-:Y:S01]  /*15ece0*/  IADD3.X R148, P4, PT, R104, R43, RZ, P0, !PT ;  /* 0x0000002b68947210 */ /* 0x000fe2000079e4ff */
[----:B------:R-:W-:Y:S02]  /*15ecf0*/  IMAD.MOV.U32 R34, RZ, RZ, R201 ;  /* 0x000000ffff227224 */ /* 0x000fe400078e00c9 */
[----:B------:R-:W-:Y:S01]  /*15ed00*/  IMAD.WIDE.U32 R134, R107, R177, RZ ;  /* 0x000000b16b867225 */ /* 0x000fe200078e00ff */
[----:B------:R-:W-:-:S03]  /*15ed10*/  IADD3.X R149, P4, PT, R133, R102, RZ, P4, !PT ;  /* 0x0000006685957210 */ /* 0x000fc6000279e4ff */
[----:B------:R-:W-:Y:S01]  /*15ed20*/  IMAD.WIDE.U32.X R34, R106, R67, R34, P2 ;  /* 0x000000436a227225 */ /* 0x000fe200010e0422 */
[----:B------:R-:W-:Y:S02]  /*15ed30*/  IADD3 RZ, P2, PT, R148, R142, RZ ;  /* 0x0000008e94ff7210 */ /* 0x000fe40007f5e0ff */
[----:B------:R-:W-:Y:S01]  /*15ed40*/  IADD3.X R115, P4, PT, RZ, RZ, RZ, P4, !PT ;  /* 0x000000ffff737210 */ /* 0x000fe2000279e4ff */
[----:B------:R-:W-:Y:S02]  /*15ed50*/  IMAD.IADD R169, R114, 0x1, R143 ;  /* 0x0000000172a97824 */ /* 0x000fe400078e028f */
[----:B------:R-:W-:-:S03]  /*15ed60*/  IMAD.WIDE.U32 R248, R101, R75, R248 ;  /* 0x0000004b65f87225 */ /* 0x000fc600078e00f8 */
[----:B------:R-:W-:Y:S01]  /*15ed70*/  IADD3.X RZ, P2, PT, R149, R169, RZ, P2, !PT ;  /* 0x000000a995ff7210 */ /* 0x000fe2000175e4ff */
[----:B------:R-:W-:Y:S01]  /*15ed80*/  IMAD.X R145, RZ, RZ, RZ, P3 ;  /* 0x000000ffff917224 */ /* 0x000fe200018e06ff */
[----:B------:R-:W-:Y:S01]  /*15ed90*/  IADD3 RZ, P3, PT, R16, R135, RZ ;  /* 0x0000008710ff7210 */ /* 0x000fe20007f7e0ff */
[----:B------:R-:W-:Y:S01]  /*15eda0*/  IMAD.MOV.U32 R144, RZ, RZ, R17 ;  /* 0x000000ffff907224 */ /* 0x000fe200078e0011 */
[----:B------:R-:W-:Y:S01]  /*15edb0*/  IADD3 RZ, P0, PT, R248, R122, RZ ;  /* 0x0000007af8ff7210 */ /* 0x000fe20007f1e0ff */
[----:B------:R-:W-:Y:S01]  /*15edc0*/  IMAD.IADD R171, R39, 0x1, R123 ;  /* 0x0000000127ab7824 */ /* 0x000fe200078e027b */
[----:B------:R-:W-:Y:S01]  /*15edd0*/  IADD3.X R115, P2, PT, R115, R36, RZ, P2, !PT ;  /* 0x0000002473737210 */ /* 0x000fe2000175e4ff */
[----:B------:R-:W-:Y:S01]  /*15ede0*/  IMAD.IADD R157, R249, 0x1, R42 ;  /* 0x00000001f99d7824 */ /* 0x000fe200078e022a */
[----:B------:R-:W-:Y:S01]  /*15edf0*/  IADD3.X R39, P1, PT, RZ, R44, RZ, P1, !PT ;  /* 0x0000002cff277210 */ /* 0x000fe20000f3e4ff */
[----:B------:R-:W-:-:S03]  /*15ee00*/  IMAD.WIDE.U32.X R16, R106, R71, R208, P5 ;  /* 0x000000476a107225 */ /* 0x000fc600028e04d0 */
[----:B------:R-:W-:Y:S01]  /*15ee10*/  IADD3.X RZ, P0, PT, R157, R171, RZ, P0, !PT ;  /* 0x000000ab9dff7210 */ /* 0x000fe2000071e4ff */
[----:B------:R-:W-:Y:S01]  /*15ee20*/  IMAD.WIDE.U32 R208, R108, R75, RZ ;  /* 0x0000004b6cd07225 */ /* 0x000fe200078e00ff */
[----:B------:R-:W-:-:S03]  /*15ee30*/  IADD3.X R102, P1, PT, RZ, R45, RZ, P1, !PT ;  /* 0x0000002dff667210 */ /* 0x000fc60000f3e4ff */
[----:B------:R-:W-:Y:S01]  /*15ee40*/  IMAD.X R133, RZ, RZ, RZ, P4 ;  /* 0x000000ffff857224 */ /* 0x000fe200020e06ff */
[----:B------:R-:W-:Y:S01]  /*15ee50*/  IADD3.X R104, P1, PT, R39, R40, RZ, P1, !PT ;  /* 0x0000002827687210 */ /* 0x000fe20000f3e4ff */
[----:B------:R-:W-:-:S03]  /*15ee60*/  IMAD.WIDE.U32 R236, R108, R72, RZ ;  /* 0x000000486cec7225 */ /* 0x000fc600078e00ff */
[----:B------:R-:W-:Y:S01]  /*15ee70*/  IADD3.X R106, P2, PT, R133, R37, RZ, P2, !PT ;  /* 0x00000025856a7210 */ /* 0x000fe2000175e4ff */
[C---:B------:R-:W-:Y:S01]  /*15ee80*/  IMAD.WIDE.U32 R158, P5, R107.reuse, R176, R208 ;  /* 0x000000b06b9e7225 */ /* 0x040fe200078a00d0 */
[----:B------:R-:W-:Y:S02]  /*15ee90*/  IADD3.X R133, P0, PT, RZ, R112, RZ, P0, !PT ;  /* 0x00000070ff857210 */ /* 0x000fe4000071e4ff */
[----:B------:R-:W-:Y:S01]  /*15eea0*/  IADD3.X R39, P1, PT, R102, R41, RZ, P1, !PT ;  /* 0x0000002966277210 */ /* 0x000fe20000f3e4ff */
[----:B------:R-:W-:Y:S01]  /*15eeb0*/  IMAD.WIDE.U32 R142, R107, R75, RZ ;  /* 0x0000004b6b8e7225 */ /* 0x000fe200078e00ff */
[----:B------:R-:W-:-:S03]  /*15eec0*/  IADD3.X R217, PT, PT, RZ, RZ, RZ, P5, !PT ;  /* 0x000000ffffd97210 */ /* 0x000fc60002ffe4ff */
[----:B------:R-:W-:Y:S01]  /*15eed0*/  IMAD.WIDE.U32 R122, P4, R107, R74, R236 ;  /* 0x0000004a6b7a7225 */ /* 0x000fe200078800ec */
[----:B------:R-:W-:-:S03]  /*15eee0*/  IADD3 RZ, P5, PT, R158, R143, RZ ;  /* 0x0000008f9eff7210 */ /* 0x000fc60007fbe0ff */
[----:B------:R-:W-:Y:S01]  /*15eef0*/  IMAD.MOV.U32 R216, RZ, RZ, R159 ;  /* 0x000000ffffd87224 */ /* 0x000fe200078e009f */
[----:B------:R-:W-:Y:S01]  /*15ef00*/  IADD3.X R159, P0, PT, RZ, R113, RZ, P0, !PT ;  /* 0x00000071ff9f7210 */ /* 0x000fe2000071e4ff */
[----:B------:R-:W-:Y:S01]  /*15ef10*/  IMAD.WIDE.U32 R44, R107, R72, RZ ;  /* 0x000000486b2c7225 */ /* 0x000fe200078e00ff */
[----:B------:R-:W-:-:S03]  /*15ef20*/  IADD3.X R113, P1, PT, RZ, R46, RZ, P1, !PT ;  /* 0x0000002eff717210 */ /* 0x000fc60000f3e4ff */
[----:B------:R-:W-:Y:S01]  /*15ef30*/  IMAD.WIDE.U32 R218, R108, R70, RZ ;  /* 0x000000466cda7225 */ /* 0x000fe200078e00ff */
[----:B------:R-:W-:-:S03]  /*15ef40*/  IADD3.X R102, P1, PT, RZ, R47, RZ, P1, !PT ;  /* 0x0000002fff667210 */ /* 0x000fc60000f3e4ff */
[----:B------:R-:W-:-:S04]  /*15ef50*/  IMAD.WIDE.U32 R148, R101, R72, R148 ;  /* 0x0000004865947225 */ /* 0x000fc800078e0094 */
[----:B------:R-:W-:Y:S01]  /*15ef60*/  IMAD.X R43, RZ, RZ, RZ, P4 ;  /* 0x000000ffff2b7224 */ /* 0x000fe200020e06ff */
[----:B------:R-:W-:Y:S01]  /*15ef70*/  IADD3 RZ, P4, PT, R122, R45, RZ ;  /* 0x0000002d7aff7210 */ /* 0x000fe20007f9e0ff */
[----:B------:R-:W-:Y:S01]  /*15ef80*/  IMAD.IADD R114, R149, 0x1, R114 ;  /* 0x0000000195727824 */ /* 0x000fe200078e0272 */
[----:B------:R-:W-:Y:S01]  /*15ef90*/  IADD3.X R148, P0, PT, R133, R148, RZ, P0, !PT ;  /* 0x0000009485947210 */ /* 0x000fe2000071e4ff */
[----:B------:R-:W-:Y:S02]  /*15efa0*/  IMAD.MOV.U32 R42, RZ, RZ, R123 ;  /* 0x000000ffff2a7224 */ /* 0x000fe400078e007b */
[----:B------:R-:W-:Y:S01]  /*15efb0*/  IMAD.WIDE.U32.X R144, R108, R178, R144, P3 ;  /* 0x000000b26c907225 */ /* 0x000fe200018e0490 */
[----:B------:R-:W-:-:S03]  /*15efc0*/  IADD3.X R149, P0, PT, R159, R114, RZ, P0, !PT ;  /* 0x000000729f957210 */ /* 0x000fc6000071e4ff */
[----:B------:R-:W-:Y:S01]  /*15efd0*/  IMAD.WIDE.U32 R122, P3, R107, R71, R218 ;  /* 0x000000476b7a7225 */ /* 0x000fe200078600da */
[----:B------:R-:W-:-:S03]  /*15efe0*/  IADD3.X R159, P0, PT, RZ, RZ, RZ, P0, !PT ;  /* 0x000000ffff9f7210 */ /* 0x000fc6000071e4ff */
[----:B------:R-:W-:-:S04]  /*15eff0*/  IMAD.WIDE.U32 R36, R107, R70, RZ ;  /* 0x000000466b247225 */ /* 0x000fc800078e00ff */
[----:B------:R-:W-:Y:S01]  /*15f000*/  IMAD.X R41, RZ, RZ, RZ, P3 ;  /* 0x000000ffff297224 */ /* 0x000fe200018e06ff */
[----:B------:R-:W-:Y:S01]  /*15f010*/  IADD3 RZ, P3, PT, R122, R37, RZ ;  /* 0x000000257aff7210 */ /* 0x000fe20007f7e0ff */
[----:B------:R-:W-:Y:S01]  /*15f020*/  IMAD.WIDE.U32.X R216, R108, R176, R216, P5 ;  /* 0x000000b06cd87225 */ /* 0x000fe200028e04d8 */
[----:B------:R-:W-:Y:S02]  /*15f030*/  IADD3 RZ, P5, PT, R148, R110, RZ ;  /* 0x0000006e94ff7210 */ /* 0x000fe40007fbe0ff */
[----:B------:R-:W-:Y:S01]  /*15f040*/  IADD3.X R110, P2, PT, R115, R104, RZ, P2, !PT ;  /* 0x00000068736e7210 */ /* 0x000fe2000175e4ff */
[----:B------:R-:W-:Y:S01]  /*15f050*/  IMAD.WIDE.U32 R212, R108, R68, RZ ;  /* 0x000000446cd47225 */ /* 0x000fe200078e00ff */
[----:B------:R-:W-:Y:S02]  /*15f060*/  IADD3.X RZ, P5, PT, R149, R153, RZ, P5, !PT ;  /* 0x0000009995ff7210 */ /* 0x000fe40002fbe4ff */
[----:B------:R-:W-:Y:S01]  /*15f070*/  IADD3.X R104, P1, PT, R113, R38, RZ, P1, !PT ;  /* 0x0000002671687210 */ /* 0x000fe20000f3e4ff */
[----:B------:R-:W-:Y:S01]  /*15f080*/  IMAD.MOV.U32 R40, RZ, RZ, R123 ;  /* 0x000000ffff287224 */ /* 0x000fe200078e007b */
[----:B------:R-:W-:Y:S01]  /*15f090*/  IADD3.X R111, P2, PT, R106, R39, RZ, P2, !PT ;  /* 0x000000276a6f7210 */ /* 0x000fe2000175e4ff */
[----:B------:R-:W-:Y:S01]  /*15f0a0*/  IMAD.WIDE.U32 R210, R108, R66, RZ ;  /* 0x000000426cd27225 */ /* 0x000fe200078e00ff */
[----:B------:R-:W-:-:S03]  /*15f0b0*/  IADD3.X R159, P5, PT, R159, R64, RZ, P5, !PT ;  /* 0x000000409f9f7210 */ /* 0x000fc60002fbe4ff */
[----:B------:R-:W-:-:S04]  /*15f0c0*/  IMAD.WIDE.U32.X R40, R108, R71, R40, P3 ;  /* 0x000000476c287225 */ /* 0x000fc800018e0428 */
[----:B------:R-:W-:-:S04]  /*15f0d0*/  IMAD.WIDE.U32 R114, P3, R107, R69, R212 ;  /* 0x000000456b727225 */ /* 0x000fc800078600d4 */
[----:B------:R-:W-:-:S04]  /*15f0e0*/  IMAD.WIDE.U32 R46, R107, R68, RZ ;  /* 0x000000446b2e7225 */ /* 0x000fc800078e00ff */
[----:B------:R-:W-:Y:S01]  /*15f0f0*/  IMAD.WIDE.U32.X R42, R108, R74, R42, P4 ;  /* 0x0000004a6c2a7225 */ /* 0x000fe200020e042a */
[----:B------:R-:W-:-:S03]  /*15f100*/  IADD3 RZ, P4, PT, R110, R32, RZ ;  /* 0x000000206eff7210 */ /* 0x000fc60007f9e0ff */
[----:B------:R-:W-:Y:S02]  /*15f110*/  IMAD.X R169, RZ, RZ, RZ, P0 ;  /* 0x000000ffffa97224 */ /* 0x000fe400000e06ff */
[----:B------:R-:W-:Y:S02]  /*15f120*/  IMAD.IADD R133, R150, 0x1, R33 ;  /* 0x0000000196857824 */ /* 0x000fe400078e0221 */
[----:B------:R-:W-:Y:S01]  /*15f130*/  IMAD.WIDE.U32 R38, P0, R107, R67, R210 ;  /* 0x000000436b267225 */ /* 0x000fe200078000d2 */
[----:B------:R-:W-:Y:S02]  /*15f140*/  IADD3.X R64, P5, PT, R169, R65, RZ, P5, !PT ;  /* 0x00000041a9407210 */ /* 0x000fe40002fbe4ff */
[----:B------:R-:W-:Y:S01]  /*15f150*/  IADD3.X RZ, P4, PT, R111, R133, RZ, P4, !PT ;  /* 0x000000856fff7210 */ /* 0x000fe2000279e4ff */
[----:B------:R-:W-:Y:S01]  /*15f160*/  IMAD.WIDE.U32 R32, R107, R66, RZ ;  /* 0x000000426b207225 */ /* 0x000fe200078e00ff */
[----:B------:R-:W-:-:S03]  /*15f170*/  IADD3.X R65, P2, PT, RZ, RZ, RZ, P2, !PT ;  /* 0x000000ffff417210 */ /* 0x000fc6000175e4ff */
[----:B------:R-:W-:Y:S01]  /*15f180*/  IMAD.X R113, RZ, RZ, RZ, P3 ;  /* 0x000000ffff717224 */ /* 0x000fe200018e06ff */
[----:B------:R-:W-:Y:S01]  /*15f190*/  IADD3 RZ, P3, PT, R114, R47, RZ ;  /* 0x0000002f72ff7210 */ /* 0x000fe20007f7e0ff */
[----:B------:R-:W-:Y:S02]  /*15f1a0*/  IMAD.MOV.U32 R112, RZ, RZ, R115 ;  /* 0x000000ffff707224 */ /* 0x000fe400078e0073 */
[----:B------:R-:W-:Y:S01]  /*15f1b0*/  IMAD.X R123, RZ, RZ, RZ, P0 ;  /* 0x000000ffff7b7224 */ /* 0x000fe200000e06ff */
[----:B------:R-:W-:Y:S01]  /*15f1c0*/  IADD3 RZ, P0, PT, R38, R33, RZ ;  /* 0x0000002126ff7210 */ /* 0x000fe20007f1e0ff */
[----:B------:R-:W-:Y:S02]  /*15f1d0*/  IMAD.MOV.U32 R122, RZ, RZ, R39 ;  /* 0x000000ffff7a7224 */ /* 0x000fe400078e0027 */
[----:B------:R-:W-:-:S04]  /*15f1e0*/  IMAD.WIDE.U32 R110, R101, R70, R110 ;  /* 0x00000046656e7225 */ /* 0x000fc800078e006e */
[----:B------:R-:W-:Y:S01]  /*15f1f0*/  IMAD.WIDE.U32.X R38, R108, R69, R112, P3 ;  /* 0x000000456c267225 */ /* 0x000fe200018e0470 */
[----:B------:R-:W-:-:S03]  /*15f200*/  IADD3.X R113, P4, PT, R65, R62, RZ, P4, !PT ;  /* 0x0000003e41717210 */ /* 0x000fc6000279e4ff */
[----:B------:R-:W-:Y:S01]  /*15f210*/  IMAD.X R65, RZ, RZ, RZ, P2 ;  /* 0x000000ffff417224 */ /* 0x000fe200010e06ff */
[----:B------:R-:W-:Y:S01]  /*15f220*/  IADD3.X R102, P2, PT, R102, R120, RZ, P1, !PT ;  /* 0x0000007866667210 */ /* 0x000fe20000f5e4ff */
[----:B------:R-:W-:Y:S01]  /*15f230*/  IMAD.WIDE.U32.X R122, R108, R67, R122, P0 ;  /* 0x000000436c7a7225 */ /* 0x000fe200000e047a */
[----:B------:R-:W-:-:S03]  /*15f240*/  IADD3.X R62, P0, PT, R159, R110, RZ, P5, !PT ;  /* 0x0000006e9f3e7210 */ /* 0x000fc60002f1e4ff */
[----:B------:R-:W-:Y:S01]  /*15f250*/  IMAD.IADD R127, R111, 0x1, R127 ;  /* 0x000000016f7f7824 */ /* 0x000fe200078e027f */
[----:B------:R-:W-:Y:S01]  /*15f260*/  IADD3 R111, PT, PT, R126, R55, RZ ;  /* 0x000000377e6f7210 */ /* 0x000fe20007ffe0ff */
[----:B------:R-:W-:Y:S01]  /*15f270*/  IMAD.WIDE.U32 R148, R103, R75, R148 ;  /* 0x0000004b67947225 */ /* 0x000fe200078e0094 */
[----:B------:R-:W-:Y:S02]  /*15f280*/  IADD3.X R55, P4, PT, R65, R63, RZ, P4, !PT ;  /* 0x0000003f41377210 */ /* 0x000fe4000279e4ff */
[----:B------:R-:W-:Y:S01]  /*15f290*/  IADD3.X R63, P0, PT, R64, R127, RZ, P0, !PT ;  /* 0x0000007f403f7210 */ /* 0x000fe2000071e4ff */
[----:B------:R-:W-:Y:S01]  /*15f2a0*/  IMAD.WIDE.U32 R198, R98, R177, RZ ;  /* 0x000000b162c67225 */ /* 0x000fe200078e00ff */
[----:B------:R-:W-:Y:S02]  /*15f2b0*/  IADD3 RZ, P3, PT, R148, R54, RZ ;  /* 0x0000003694ff7210 */ /* 0x000fe40007f7e0ff */
[----:B------:R-:W-:Y:S01]  /*15f2c0*/  IADD3.X R54, P4, PT, R113, R104, RZ, P4, !PT ;  /* 0x0000006871367210 */ /* 0x000fe2000279e4ff */
[----:B------:R-:W-:Y:S01]  /*15f2d0*/  IMAD.IADD R149, R149, 0x1, R121 ;  /* 0x0000000195957824 */ /* 0x000fe200078e0279 */
[----:B------:R-:W-:Y:S01]  /*15f2e0*/  IADD3.X R153, P0, PT, RZ, RZ, RZ, P0, !PT ;  /* 0x000000ffff997210 */ /* 0x000fe2000071e4ff */
[----:B------:R-:W-:Y:S01]  /*15f2f0*/  IMAD.WIDE.U32 R200, R98, R75, RZ ;  /* 0x0000004b62c87225 */ /* 0x000fe200078e00ff */
[----:B------:R-:W-:-:S02]  /*15f300*/  IADD3.X R55, P4, PT, R55, R102, RZ, P4, !PT ;  /* 0x0000006637377210 */ /* 0x000fc4000279e4ff */
[----:B------:R-:W-:Y:S01]  /*15f310*/  IADD3.X RZ, P1, PT, R149, R111, RZ, P3, !PT ;  /* 0x0000006f95ff7210 */ /* 0x000fe20001f3e4ff */
[----:B------:R-:W-:Y:S01]  /*15f320*/  IMAD.WIDE.U32 R64, P5, R109, R178, R198 ;  /* 0x000000b26d407225 */ /* 0x000fe200078a00c6 */
[----:B------:R-:W-:Y:S02]  /*15f330*/  IADD3 RZ, P3, PT, R62, R60, RZ ;  /* 0x0000003c3eff7210 */ /* 0x000fe40007f7e0ff */
[----:B------:R-:W-:Y:S01]  /*15f340*/  IADD3.X R159, P1, PT, RZ, R56, RZ, P1, !PT ;  /* 0x00000038ff9f7210 */ /* 0x000fe20000f3e4ff */
[----:B------:R-:W-:Y:S01]  /*15f350*/  IMAD.IADD R61, R117, 0x1, R61 ;  /* 0x00000001753d7824 */ /* 0x000fe200078e023d */
[----:B------:R-:W-:Y:S01]  /*15f360*/  IADD3.X R117, P4, PT, RZ, RZ, RZ, P4, !PT ;  /* 0x000000ffff757210 */ /* 0x000fe2000279e4ff */
[----:B------:R-:W-:Y:S01]  /*15f370*/  IMAD.X R133, RZ, RZ, RZ, P0 ;  /* 0x000000ffff857224 */ /* 0x000fe200000e06ff */
[----:B------:R-:W-:Y:S01]  /*15f380*/  IADD3 RZ, P0, PT, R54, R58, RZ ;  /* 0x0000003a36ff7210 */ /* 0x000fe20007f1e0ff */
[----:B------:R-:W-:Y:S01]  /*15f390*/  IMAD.IADD R121, R116, 0x1, R59 ;  /* 0x0000000174797824 */ /* 0x000fe200078e023b */
[----:B------:R-:W-:Y:S01]  /*15f3a0*/  IADD3.X RZ, P3, PT, R63, R61, RZ, P3, !PT ;  /* 0x0000003d3fff7210 */ /* 0x000fe20001f7e4ff */
[----:B------:R-:W-:Y:S01]  /*15f3b0*/  IMAD.X R111, RZ, RZ, RZ, P5 ;  /* 0x000000ffff6f7224 */ /* 0x000fe200028e06ff */
[----:B------:R-:W-:Y:S01]  /*15f3c0*/  IADD3.X R102, P1, PT, RZ, R57, RZ, P1, !PT ;  /* 0x00000039ff667210 */ /* 0x000fe20000f3e4ff */
[----:B------:R-:W-:Y:S01]  /*15f3d0*/  IMAD.WIDE.U32 R58, P5, R109, R176, R200 ;  /* 0x000000b06d3a7225 */ /* 0x000fe200078a00c8 */
[----:B------:R-:W-:-:S02]  /*15f3e0*/  IADD3.X R57, P3, PT, R153, R50, RZ, P3, !PT ;  /* 0x0000003299397210 */ /* 0x000fc40001f7e4ff */
[----:B------:R-:W-:Y:S01]  /*15f3f0*/  IADD3.X RZ, P0, PT, R55, R121, RZ, P0, !PT ;  /* 0x0000007937ff7210 */ /* 0x000fe2000071e4ff */
[----:B------:R-:W-:Y:S01]  /*15f400*/  IMAD.WIDE.U32 R114, R109, R75, RZ ;  /* 0x0000004b6d727225 */ /* 0x000fe200078e00ff */
[----:B------:R-:W-:Y:S02]  /*15f410*/  MOV R60, R59 ;  /* 0x0000003b003c7202 */ /* 0x000fe40000000f00 */
[----:B------:R-:W-:Y:S01]  /*15f420*/  IADD3.X R133, P3, PT, R133, R51, RZ, P3, !PT ;  /* 0x0000003385857210 */ /* 0x000fe20001f7e4ff */
[----:B------:R-:W-:Y:S01]  /*15f430*/  IMAD.WIDE.U32 R126, R109, R177, RZ ;  /* 0x000000b16d7e7225 */ /* 0x000fe200078e00ff */
[----:B------:R-:W-:-:S03]  /*15f440*/  IADD3.X R246, P0, PT, R117, R52, RZ, P0, !PT ;  /* 0x0000003475f67210 */ /* 0x000fc6000071e4ff */
[----:B------:R-:W-:Y:S01]  /*15f450*/  IMAD.X R61, RZ, RZ, RZ, P5 ;  /* 0x000000ffff3d7224 */ /* 0x000fe200028e06ff */
[----:B------:R-:W-:Y:S01]  /*15f460*/  IADD3 RZ, P5, PT, R58, R115, RZ ;  /* 0x000000733aff7210 */ /* 0x000fe20007fbe0ff */
[----:B------:R-:W-:Y:S01]  /*15f470*/  IMAD.X R113, RZ, RZ, RZ, P4 ;  /* 0x000000ffff717224 */ /* 0x000fe200020e06ff */
[----:B------:R-:W-:Y:S01]  /*15f480*/  IADD3 RZ, P4, PT, R64, R127, RZ ;  /* 0x0000007f40ff7210 */ /* 0x000fe20007f9e0ff */
[----:B------:R-:W-:-:S03]  /*15f490*/  IMAD.WIDE.U32 R62, R103, R72, R62 ;  /* 0x00000048673e7225 */ /* 0x000fc600078e003e */
[----:B------:R-:W-:Y:S01]  /*15f4a0*/  IADD3.X R108, P0, PT, R113, R53, RZ, P0, !PT ;  /* 0x00000035716c7210 */ /* 0x000fe2000071e4ff */
[----:B------:R-:W-:Y:S01]  /*15f4b0*/  IMAD.WIDE.U32 R58, R98, R72, RZ ;  /* 0x00000048623a7225 */ /* 0x000fe200078e00ff */
[----:B------:R-:W-:-:S03]  /*15f4c0*/  IADD3.X R150, P1, PT, R159, R62, RZ, P1, !PT ;  /* 0x0000003e9f967210 */ /* 0x000fc60000f3e4ff */
[----:B------:R-:W-:Y:S02]  /*15f4d0*/  IMAD.MOV.U32 R110, RZ, RZ, R65 ;  /* 0x000000ffff6e7224 */ /* 0x000fe400078e0041 */
[----:B------:R-:W-:-:S04]  /*15f4e0*/  IMAD.WIDE.U32 R158, R101, R68, R54 ;  /* 0x00000044659e7225 */ /* 0x000fc800078e0036 */
[----:B------:R-:W-:Y:S01]  /*15f4f0*/  IMAD.WIDE.U32.X R110, R98, R178, R110, P4 ;  /* 0x000000b2626e7225 */ /* 0x000fe200020e046e */
[----:B------:R-:W-:-:S03]  /*15f500*/  IADD3.X R158, P3, PT, R57, R158, RZ, P3, !PT ;  /* 0x0000009e399e7210 */ /* 0x000fc60001f7e4ff */
[----:B------:R-:W-:-:S04]  /*15f510*/  IMAD.WIDE.U32 R50, P4, R109, R74, R58 ;  /* 0x0000004a6d327225 */ /* 0x000fc8000788003a */
[----:B------:R-:W-:-:S04]  /*15f520*/  IMAD.WIDE.U32 R54, R98, R70, RZ ;  /* 0x0000004662367225 */ /* 0x000fc800078e00ff */
[----:B------:R-:W-:Y:S02]  /*15f530*/  IMAD.MOV.U32 R120, RZ, RZ, R51 ;  /* 0x000000ffff787224 */ /* 0x000fe400078e0033 */
[----:B------:R-:W-:-:S04]  /*15f540*/  IMAD.WIDE.U32 R64, R109, R72, RZ ;  /* 0x000000486d407225 */ /* 0x000fc800078e00ff */
[----:B------:R-:W-:Y:S02]  /*15f550*/  IMAD R51, R103, R71, R168 ;  /* 0x0000004767337224 */ /* 0x000fe400078e02a8 */
[----:B------:R-:W-:-:S04]  /*15f560*/  IMAD.WIDE.U32.X R60, R98, R176, R60, P5 ;  /* 0x000000b0623c7225 */ /* 0x000fc800028e043c */
[----:B------:R-:W-:-:S04]  /*15f570*/  IMAD.WIDE.U32 R52, P5, R109, R71, R54 ;  /* 0x000000476d347225 */ /* 0x000fc800078a0036 */
[----:B------:R-:W-:-:S04]  /*15f580*/  IMAD.WIDE.U32 R116, R109, R70, RZ ;  /* 0x000000466d747225 */ /* 0x000fc800078e00ff */
[----:B------:R-:W-:Y:S01]  /*15f590*/  IMAD.X R121, RZ, RZ, RZ, P4 ;  /* 0x000000ffff797224 */ /* 0x000fe200020e06ff */
[----:B------:R-:W-:Y:S01]  /*15f5a0*/  IADD3 RZ, P4, PT, R50, R65, RZ ;  /* 0x0000004132ff7210 */ /* 0x000fe20007f9e0ff */
[----:B------:R-:W-:Y:S02]  /*15f5b0*/  IMAD.IADD R106, R51, 0x1, R49 ;  /* 0x00000001336a7824 */ /* 0x000fe400078e0231 */
[----:B------:R-:W-:Y:S01]  /*15f5c0*/  IMAD.X R51, RZ, RZ, RZ, P5 ;  /* 0x000000ffff337224 */ /* 0x000fe200028e06ff */
[----:B------:R-:W-:Y:S01]  /*15f5d0*/  IADD3 RZ, P5, PT, R52, R117, RZ ;  /* 0x0000007534ff7210 */ /* 0x000fe20007fbe0ff */
[----:B------:R-:W-:-:S04]  /*15f5e0*/  IMAD.WIDE.U32 R56, R98, R68, RZ ;  /* 0x0000004462387225 */ /* 0x000fc800078e00ff */
[----:B------:R-:W-:Y:S02]  /*15f5f0*/  IMAD.MOV.U32 R50, RZ, RZ, R53 ;  /* 0x000000ffff327224 */ /* 0x000fe400078e0035 */
[----:B------:R-:W-:Y:S01]  /*15f600*/  IMAD.WIDE.U32.X R120, R98, R74, R120, P4 ;  /* 0x0000004a62787225 */ /* 0x000fe200020e0478 */
[----:B------:R-:W-:-:S03]  /*15f610*/  IADD3 RZ, P4, PT, R158, R48, RZ ;  /* 0x000000309eff7210 */ /* 0x000fc60007f9e0ff */
[----:B------:R-:W-:Y:S02]  /*15f620*/  IMAD.IADD R59, R63, 0x1, R99 ;  /* 0x000000013f3b7824 */ /* 0x000fe400078e0263 */
[----:B------:R-:W-:-:S04]  /*15f630*/  IMAD.WIDE.U32.X R50, R98, R71, R50, P5 ;  /* 0x0000004762327225 */ /* 0x000fc800028e0432 */
[----:B------:R-:W-:-:S04]  /*15f640*/  IMAD.WIDE.U32 R48, P5, R109, R69, R56 ;  /* 0x000000456d307225 */ /* 0x000fc800078a0038 */
[----:B------:R-:W-:Y:S01]  /*15f650*/  IMAD.WIDE.U32 R62, R109, R68, RZ ;  /* 0x000000446d3e7225 */ /* 0x000fe200078e00ff */
[----:B------:R-:W-:-:S03]  /*15f660*/  MOV R112, R49 ;  /* 0x0000003100707202 */ /* 0x000fc60000000f00 */
[----:B------:R-:W-:Y:S01]  /*15f670*/  IMAD.X R113, RZ, RZ, RZ, P5 ;  /* 0x000000ffff717224 */ /* 0x000fe200028e06ff */
[----:B------:R-:W-:Y:S01]  /*15f680*/  IADD3 RZ, P5, PT, R48, R63, RZ ;  /* 0x0000003f30ff7210 */ /* 0x000fe20007fbe0ff */
[----:B------:R-:W-:Y:S01]  /*15f690*/  IMAD.WIDE.U32 R52, R98, R66, RZ ;  /* 0x0000004262347225 */ /* 0x000fe200078e00ff */
[----:B------:R-:W-:-:S03]  /*15f6a0*/  IADD3.X R247, P2, PT, RZ, R128, RZ, P2, !PT ;  /* 0x00000080fff77210 */ /* 0x000fc6000175e4ff */
[----:B------:R-:W-:-:S04]  /*15f6b0*/  IMAD.WIDE.U32.X R112, R98, R69, R112, P5 ;  /* 0x0000004562707225 */ /* 0x000fc800028e0470 */
[----:B0-----:R-:W-:-:S04]  /*15f6c0*/  IMAD.WIDE.U32 R8, P5, R109, R67, R52 ;  /* 0x000000436d087225 */ /* 0x001fc800078a0034 */
[----:B------:R-:W-:-:S04]  /*15f6d0*/  IMAD.WIDE.U32 R48, R109, R66, RZ ;  /* 0x000000426d307225 */ /* 0x000fc800078e00ff */
[----:B------:R-:W-:Y:S02]  /*15f6e0*/  IMAD.X R53, RZ, RZ, R129, P2 ;  /* 0x000000ffff357224 */ /* 0x000fe400010e0681 */
[----:B------:R-:W-:-:S04]  /*15f6f0*/  IMAD.WIDE.U32 R128, R130, -0x1, RZ ;  /* 0xffffffff82807825 */ /* 0x000fc800078e00ff */
[----:B------:R-:W-:Y:S02]  /*15f700*/  IMAD R55, R130, -0x7af74001, -R131 ;  /* 0x8508bfff82377824 */ /* 0x000fe400078e0a83 */
[----:B-1----:R-:W-:Y:S01]  /*15f710*/  IMAD.X R5, RZ, RZ, RZ, P5 ;  /* 0x000000ffff057224 */ /* 0x002fe200028e06ff */
[----:B------:R-:W-:Y:S01]  /*15f720*/  IADD3 RZ, P5, PT, R8, R49, RZ ;  /* 0x0000003108ff7210 */ /* 0x000fe20007fbe0ff */
[----:B------:R-:W-:Y:S02]  /*15f730*/  IMAD.MOV.U32 R4, RZ, RZ, R9 ;  /* 0x000000ffff047224 */ /* 0x000fe400078e0009 */
[----:B------:R-:W-:Y:S02]  /*15f740*/  IMAD.IADD R55, R129, 0x1, R55 ;  /* 0x0000000181377824 */ /* 0x000fe400078e0237 */
[----:B------:R-:W-:-:S04]  /*15f750*/  IMAD.WIDE.U32 R250, R101, R177, R250 ;  /* 0x000000b165fa7225 */ /* 0x000fc800078e00fa */
[----:B------:R-:W-:-:S04]  /*15f760*/  IMAD.WIDE.U32 R148, R105, R177, R148 ;  /* 0x000000b169947225 */ /* 0x000fc800078e0094 */
[----:B------:R-:W-:Y:S01]  /*15f770*/  IMAD.IADD R151, R159, 0x1, R151 ;  /* 0x000000019f977824 */ /* 0x000fe200078e0297 */
[----:B------:R-:W-:Y:S01]  /*15f780*/  IADD3.X R246, P0, PT, R246, R247, RZ, P0, !PT ;  /* 0x000000f7f6f67210 */ /* 0x000fe2000071e4ff */
[----:B------:R-:W-:Y:S01]  /*15f790*/  IMAD.WIDE.U32.X R98, R98, R67, R4, P5 ;  /* 0x0000004362627225 */ /* 0x000fe200028e0404 */
[----:B------:R0:W5:Y:S03]  /*15f7a0*/  LDL.LU.64 R8, [R1+0x210] ;  /* 0x0002100001087983 */ /* 0x0001660000300a00 */
[----:B------:R-:W-:-:S04]  /*15f7b0*/  IMAD.WIDE.U32 R4, R55, 0x1, RZ ;  /* 0x0000000137047825 */ /* 0x000fc800078e00ff */
[----:B------:R-:W-:Y:S02]  /*15f7c0*/  IMAD.IADD R57, R251, 0x1, R156 ;  /* 0x00000001fb397824 */ /* 0x000fe400078e029c */
[----:B------:R-:W-:Y:S02]  /*15f7d0*/  IMAD.MOV.U32 R156, RZ, RZ, R248 ;  /* 0x000000ffff9c7224 */ /* 0x000fe400078e00f8 */
[C---:B------:R-:W-:Y:S02]  /*15f7e0*/  IMAD R129, R128.reuse, -0x7af74000, R4 ;  /* 0x8508c00080817824 */ /* 0x040fe400078e0204 */
[----:B------:R-:W-:-:S04]  /*15f7f0*/  IMAD.WIDE.U32 R248, R128, 0x1, RZ ;  /* 0x0000000180f87825 */ /* 0x000fc800078e00ff */
[----:B------:R-:W-:Y:S01]  /*15f800*/  IMAD.WIDE.U32 R4, P5, R128, -0x7af74000, R4 ;  /* 0x8508c00080047825 */ /* 0x000fe200078a0004 */
[----:B------:R-:W-:-:S03]  /*15f810*/  IADD3 RZ, P2, PT, R130, R248, RZ ;  /* 0x000000f882ff7210 */ /* 0x000fc60007f5e0ff */
[C---:B------:R-:W-:Y:S01]  /*15f820*/  IMAD.IADD R104, R249.reuse, 0x1, R129 ;  /* 0x00000001f9687824 */ /* 0x040fe200078e0281 */
[----:B--2---:R-:W-:Y:S01]  /*15f830*/  MOV R2, R5 ;  /* 0x0000000500027202 */ /* 0x004fe20000000f00 */
[----:B------:R-:W-:Y:S01]  /*15f840*/  IMAD.X R3, RZ, RZ, RZ, P5 ;  /* 0x000000ffff037224 */ /* 0x000fe200028e06ff */
[----:B------:R-:W-:Y:S01]  /*15f850*/  IADD3 RZ, P5, PT, R249, R4, RZ ;  /* 0x00000004f9ff7210 */ /* 0x000fe20007fbe0ff */
[----:B------:R-:W-:Y:S01]  /*15f860*/  IMAD.WIDE.U32 R156, R103, R177, R156 ;  /* 0x000000b1679c7225 */ /* 0x000fe200078e009c */
[----:B------:R-:W-:-:S03]  /*15f870*/  IADD3.X RZ, P2, PT, R131, R104, RZ, P2, !PT ;  /* 0x0000006883ff7210 */ /* 0x000fc6000175e4ff */
[----:B------:R-:W-:-:S04]  /*15f880*/  IMAD.WIDE.U32.X R130, R55, -0x7af74000, R2, P5 ;  /* 0x8508c00037827825 */ /* 0x000fc800028e0402 */
[----:B------:R-:W-:Y:S01]  /*15f890*/  IMAD.WIDE.U32 R2, R128, 0x30000000, RZ ;  /* 0x3000000080027825 */ /* 0x000fe200078e00ff */
[----:B------:R-:W-:-:S03]  /*15f8a0*/  IADD3.X R251, P2, PT, RZ, R130, RZ, P2, !PT ;  /* 0x00000082fffb7210 */ /* 0x000fc6000175e4ff */
[----:B------:R-:W-:Y:S01]  /*15f8b0*/  IMAD.IADD R152, R157, 0x1, R152 ;  /* 0x000000019d987824 */ /* 0x000fe200078e0298 */
[----:B------:R-:W-:-:S04]  /*15f8c0*/  IADD3.X R130, P2, PT, RZ, R131, RZ, P2, !PT ;  /* 0x00000083ff827210 */ /* 0x000fc8000175e4ff */
[----:B------:R-:W-:-:S04]  /*15f8d0*/  IADD3.X R250, P2, PT, R251, R250, RZ, P2, !PT ;  /* 0x000000fafbfa7210 */ /* 0x000fc8000175e4ff */
        /* <DEDUP_REMOVED lines=10> */
[----:B------:R-:W-:Y:S01]  /*15f980*/  IMAD.WIDE.U32 R2, R128, -0x45f6b800, RZ ;  /* 0xba09480080027825 */ /* 0x000fe200078e00ff */
[----:B------:R-:W-:Y:S02]  /*15f990*/  IADD3.X RZ, P2, PT, R251, R57, RZ, P2, !PT ;  /* 0x00000039fbff7210 */ /* 0x000fe4000175e4ff */
[----:B------:R-:W-:-:S04]  /*15f9a0*/  IADD3.X R57, P5, PT, RZ, RZ, RZ, P5, !PT ;  /* 0x000000ffff397210 */ /* 0x000fc80002fbe4ff */
[----:B------:R-:W-:Y:S01]  /*15f9b0*/  IADD3.X R57, P2, PT, R57, R248, RZ, P2, !PT ;  /* 0x000000f839397210 */ /* 0x000fe2000175e4ff */
[----:B------:R-:W-:-:S05]  /*15f9c0*/  IMAD.X R129, RZ, RZ, RZ, P5 ;  /* 0x000000ffff817224 */ /* 0x000fca00028e06ff */
[----:B------:R-:W-:-:S04]  /*15f9d0*/  IADD3.X R129, P2, PT, R129, R249, RZ, P2, !PT ;  /* 0x000000f981817210 */ /* 0x000fc8000175e4ff */
[----:B------:R-:W-:-:S04]  /*15f9e0*/  IADD3.X R248, P2, PT, R57, R156, RZ, P2, !PT ;  /* 0x0000009c39f87210 */ /* 0x000fc8000175e4ff */
[----:B------:R-:W-:Y:S01]  /*15f9f0*/  IADD3.X R249, P5, PT, R129, R152, RZ, P2, !PT ;  /* 0x0000009881f97210 */ /* 0x000fe200017be4ff */
[----:B------:R-:W-:-:S04]  /*15fa00*/  IMAD.WIDE.U32 R152, R55, -0x45f6b800, RZ ;  /* 0xba09480037987825 */ /* 0x000fc800078e00ff */
[----:B------:R-:W-:-:S04]  /*15fa10*/  IMAD.WIDE.U32 R4, P2, R128, 0x1ef3622f, R152 ;  /* 0x1ef3622f80047825 */ /* 0x000fc80007840098 */
[----:B------:R-:W-:Y:S01]  /*15fa20*/  IMAD.X R157, RZ, RZ, RZ, P2 ;  /* 0x000000ffff9d7224 */ /* 0x000fe200010e06ff */
[----:B------:R-:W-:Y:S01]  /*15fa30*/  IADD3 RZ, P2, PT, R4, R3, RZ ;  /* 0x0000000304ff7210 */ /* 0x000fe20007f5e0ff */
[----:B------:R-:W-:Y:S02]  /*15fa40*/  IMAD.MOV.U32 R156, RZ, RZ, R5 ;  /* 0x000000ffff9c7224 */ /* 0x000fe400078e0005 */
[----:B------:R-:W-:Y:S01]  /*15fa50*/  IMAD R57, R128, 0x1ef3622f, R152 ;  /* 0x1ef3622f80397824 */ /* 0x000fe200078e0298 */
[----:B------:R-:W-:Y:S01]  /*15fa60*/  IADD3.X R129, P5, PT, RZ, RZ, RZ, P5, !PT ;  /* 0x000000ffff817210 */ /* 0x000fe20002fbe4ff */
[----:B------:R-:W-:Y:S01]  /*15fa70*/  IMAD.WIDE.U32.X R156, R55, 0x1ef3622f, R156, P2 ;  /* 0x1ef3622f379c7825 */ /* 0x000fe200010e049c */
[----:B------:R-:W-:Y:S01]  /*15fa80*/  IADD3 RZ, P2, PT, R248, R2, RZ ;  /* 0x00000002f8ff7210 */ /* 0x000fe20007f5e0ff */
[----:B------:R0:W5:Y:S01]  /*15fa90*/  LDL.LU.64 R4, [R1+0x208] ;  /* 0x0002080001047983 */ /* 0x0001620000300a00 */
[----:B------:R-:W-:Y:S01]  /*15faa0*/  IADD3.X R159, P3, PT, R133, R151, RZ, P3, !PT ;  /* 0x00000097859f7210 */ /* 0x000fe20001f7e4ff */
[----:B------:R-:W-:-:S02]  /*15fab0*/  IMAD.IADD R57, R57, 0x1, R3 ;  /* 0x0000000139397824 */ /* 0x000fc400078e0203 */
[----:B------:R-:W-:-:S03]  /*15fac0*/  IMAD.WIDE.U32 R250, R128, 0x30000000, R250 ;  /* 0x3000000080fa7825 */ /* 0x000fc600078e00fa */
[----:B------:R-:W-:Y:S01]  /*15fad0*/  IADD3.X RZ, P2, PT, R249, R57, RZ, P2, !PT ;  /* 0x00000039f9ff7210 */ /* 0x000fe2000175e4ff */
[C---:B------:R-:W-:Y:S01]  /*15fae0*/  IMAD R131, R128.reuse, 0x170b5d44, R130 ;  /* 0x170b5d4480837824 */ /* 0x040fe200078e0282 */
[----:B------:R-:W-:Y:S01]  /*15faf0*/  IADD3.X R57, PT, PT, RZ, RZ, RZ, P5, !PT ;  /* 0x000000ffff397210 */ /* 0x000fe20002ffe4ff */
[----:B------:R-:W-:Y:S01]  /*15fb00*/  IMAD.IADD R104, R149, 0x1, R100 ;  /* 0x0000000195687824 */ /* 0x000fe200078e0264 */
[----:B------:R-:W-:Y:S01]  /*15fb10*/  IADD3.X R129, P2, PT, R129, R156, RZ, P2, !PT ;  /* 0x0000009c81817210 */ /* 0x000fe2000175e4ff */
[----:B------:R-:W-:-:S03]  /*15fb20*/  IMAD.WIDE.U32 R248, R128, -0x45f6b800, R248 ;  /* 0xba09480080f87825 */ /* 0x000fc600078e00f8 */
[----:B------:R-:W-:-:S04]  /*15fb30*/  IADD3.X R57, P2, PT, R57, R157, RZ, P2, !PT ;  /* 0x0000009d39397210 */ /* 0x000fc8000175e4ff */
[----:B------:R-:W-:Y:S01]  /*15fb40*/  IADD3.X R100, P2, PT, R129, R148, RZ, P2, !PT ;  /* 0x0000009481647210 */ /* 0x000fe2000175e4ff */
[----:B------:R-:W-:Y:S01]  /*15fb50*/  IMAD.IADD R148, R251, 0x1, R131 ;  /* 0x00000001fb947824 */ /* 0x000fe200078e0283 */
[----:B------:R-:W-:Y:S01]  /*15fb60*/  IADD3.X R129, P3, PT, RZ, RZ, RZ, P3, !PT ;  /* 0x000000ffff817210 */ /* 0x000fe20001f7e4ff */
[----:B------:R-:W-:-:S04]  /*15fb70*/  IMAD.WIDE.U32 R130, R250, -0x1, RZ ;  /* 0xfffffffffa827825 */ /* 0x000fc800078e00ff */
[----:B------:R-:W-:Y:S02]  /*15fb80*/  IMAD R149, R250, -0x7af74001, -R148 ;  /* 0x8508bffffa957824 */ /* 0x000fe400078e0a94 */
[----:B------:R-:W-:-:S04]  /*15fb90*/  IMAD.WIDE.U32 R156, R130, 0x1, RZ ;  /* 0x00000001829c7825 */ /* 0x000fc800078e00ff */
[----:B------:R-:W-:Y:S01]  /*15fba0*/  IMAD.X R133, RZ, RZ, RZ, P3 ;  /* 0x000000ffff857224 */ /* 0x000fe200018e06ff */
[----:B------:R-:W-:Y:S01]  /*15fbb0*/  IADD3 RZ, P3, PT, R250, R156, RZ ;  /* 0x0000009cfaff7210 */ /* 0x000fe20007f7e0ff */
[----:B------:R-:W-:Y:S02]  /*15fbc0*/  IMAD.IADD R156, R131, 0x1, R149 ;  /* 0x00000001839c7824 */ /* 0x000fe400078e0295 */
[----:B------:R-:W-:Y:S02]  /*15fbd0*/  IMAD R131, R128, 0x1ef3622f, R152 ;  /* 0x1ef3622f80837824 */ /* 0x000fe400078e0298 */
[----:B------:R-:W-:-:S04]  /*15fbe0*/  IMAD.WIDE.U32 R152, R156, 0x1, RZ ;  /* 0x000000019c987825 */ /* 0x000fc800078e00ff */
[C-C-:B------:R-:W-:Y:S02]  /*15fbf0*/  IMAD R151, R130.reuse, -0x7af74000, R152.reuse ;  /* 0x8508c00082977824 */ /* 0x140fe400078e0298 */
[----:B------:R-:W-:-:S04]  /*15fc00*/  IMAD.WIDE.U32 R152, P5, R130, -0x7af74000, R152 ;  /* 0x8508c00082987825 */ /* 0x000fc800078a0098 */
[C---:B------:R-:W-:Y:S02]  /*15fc10*/  IMAD.IADD R151, R157.reuse, 0x1, R151 ;  /* 0x000000019d977824 */ /* 0x040fe400078e0297 */
[----:B------:R-:W-:Y:S01]  /*15fc20*/  IMAD.X R149, RZ, RZ, RZ, P5 ;  /* 0x000000ffff957224 */ /* 0x000fe200028e06ff */
[----:B------:R-:W-:Y:S01]  /*15fc30*/  IADD3 RZ, P5, PT, R157, R152, RZ ;  /* 0x000000989dff7210 */ /* 0x000fe20007fbe0ff */
[----:B------:R-:W-:Y:S01]  /*15fc40*/  IMAD.IADD R131, R249, 0x1, R131 ;  /* 0x00000001f9837824 */ /* 0x000fe200078e0283 */
[----:B------:R-:W-:Y:S01]  /*15fc50*/  IADD3.X RZ, P3, PT, R148, R151, RZ, P3, !PT ;  /* 0x0000009794ff7210 */ /* 0x000fe20001f7e4ff */
[----:B------:R-:W-:Y:S02]  /*15fc60*/  IMAD.MOV.U32 R148, RZ, RZ, R153 ;  /* 0x000000ffff947224 */ /* 0x000fe400078e0099 */
[----:B------:R-:W-:-:S04]  /*15fc70*/  IMAD.WIDE.U32 R250, R130, 0x30000000, RZ ;  /* 0x3000000082fa7825 */ /* 0x000fc800078e00ff */
[----:B------:R-:W-:-:S03]  /*15fc80*/  IMAD.WIDE.U32.X R148, R156, -0x7af74000, R148, P5 ;  /* 0x8508c0009c947825 */ /* 0x000fc600028e0494 */
[----:B------:R-:W-:-:S04]  /*15fc90*/  IADD3.X R151, P3, PT, RZ, R148, RZ, P3, !PT ;  /* 0x00000094ff977210 */ /* 0x000fc80001f7e4ff */
[----:B------:R-:W-:-:S04]  /*15fca0*/  IADD3.X R152, P3, PT, RZ, R149, RZ, P3, !PT ;  /* 0x00000095ff987210 */ /* 0x000fc80001f7e4ff */
[----:B------:R-:W-:-:S04]  /*15fcb0*/  IADD3.X R148, P3, PT, R151, R248, RZ, P3, !PT ;  /* 0x000000f897947210 */ /* 0x000fc80001f7e4ff */
[----:B------:R-:W-:Y:S01]  /*15fcc0*/  IADD3.X R149, P5, PT, R152, R131, RZ, P3, !PT ;  /* 0x0000008398957210 */ /* 0x000fe20001fbe4ff */
[----:B------:R-:W-:-:S04]  /*15fcd0*/  IMAD.WIDE.U32 R152, R156, 0x30000000, RZ ;  /* 0x300000009c987825 */ /* 0x000fc800078e00ff */
[----:B------:R-:W-:Y:S01]  /*15fce0*/  IMAD.WIDE.U32 R2, P3, R130, 0x170b5d44, R152 ;  /* 0x170b5d4482027825 */ /* 0x000fe20007860098 */
[----:B------:R-:W-:-:S03]  /*15fcf0*/  IADD3.X RZ, P4, PT, R159, R106, RZ, P4, !PT ;  /* 0x0000006a9fff7210 */ /* 0x000fc6000279e4ff */
[----:B------:R-:W-:Y:S01]  /*15fd00*/  IMAD R131, R130, 0x170b5d44, R152 ;  /* 0x170b5d4482837824 */ /* 0x000fe200078e0298 */
[----:B------:R-:W-:Y:S01]  /*15fd10*/  IADD3.X R249, PT, PT, RZ, RZ, RZ, P3, !PT ;  /* 0x000000fffff97210 */ /* 0x000fe20001ffe4ff */
[----:B------:R-:W-:Y:S01]  /*15fd20*/  IMAD.MOV.U32 R248, RZ, RZ, R3 ;  /* 0x000000fffff87224 */ /* 0x000fe200078e0003 */
[----:B------:R-:W-:Y:S01]  /*15fd30*/  IADD3 RZ, P3, PT, R2, R251, RZ ;  /* 0x000000fb02ff7210 */ /* 0x000fe20007f7e0ff */
[----:B------:R-:W-:Y:S01]  /*15fd40*/  IMAD.IADD R251, R131, 0x1, R251 ;  /* 0x0000000183fb7824 */ /* 0x000fe200078e02fb */
[----:B------:R-:W-:Y:S01]  /*15fd50*/  IADD3.X R153, P5, PT, RZ, RZ, RZ, P5, !PT ;  /* 0x000000ffff997210 */ /* 0x000fe20002fbe4ff */
[C-C-:B------:R-:W-:Y:S01]  /*15fd60*/  IMAD R131, R101.reuse, R67, R206.reuse ;  /* 0x0000004365837224 */ /* 0x140fe200078e02ce */
[----:B------:R-:W-:Y:S01]  /*15fd70*/  IADD3.X R247, P0, PT, R108, R53, RZ, P0, !PT ;  /* 0x000000356cf77210 */ /* 0x000fe2000071e4ff */
[----:B------:R-:W-:Y:S01]  /*15fd80*/  IMAD R207, R101, R67, R206 ;  /* 0x0000004365cf7224 */ /* 0x000fe200078e02ce */
[----:B------:R-:W-:Y:S01]  /*15fd90*/  IADD3.X R157, P4, PT, R129, R220, RZ, P4, !PT ;  /* 0x000000dc819d7210 */ /* 0x000fe2000279e4ff */
[----:B------:R-:W-:Y:S01]  /*15fda0*/  IMAD.X R151, RZ, RZ, RZ, P5 ;  /* 0x000000ffff977224 */ /* 0x000fe200028e06ff */
[----:B------:R-:W-:Y:S01]  /*15fdb0*/  IADD3 RZ, P5, PT, R246, R138, RZ ;  /* 0x0000008af6ff7210 */ /* 0x000fe20007fbe0ff */
[----:B------:R-:W-:Y:S01]  /*15fdc0*/  IMAD.IADD R131, R131, 0x1, R139 ;  /* 0x0000000183837824 */ /* 0x000fe200078e028b */
[----:B------:R-:W-:Y:S01]  /*15fdd0*/  IADD3.X R133, P4, PT, R133, R221, RZ, P4, !PT ;  /* 0x000000dd85857210 */ /* 0x000fe2000279e4ff */
[----:B------:R-:W-:Y:S01]  /*15fde0*/  IMAD.WIDE.U32 R138, R101, R66, R246 ;  /* 0x00000042658a7225 */ /* 0x000fe200078e00f6 */
[----:B------:R-:W-:Y:S01]  /*15fdf0*/  IADD3.X R101, P0, PT, RZ, RZ, RZ, P0, !PT ;  /* 0x000000ffff657210 */ /* 0x000fe2000071e4ff */
[----:B------:R0:W5:Y:S01]  /*15fe00*/  LDL.LU.64 R2, [R1+0x200] ;  /* 0x0002000001027983 */ /* 0x0001620000300a00 */
[----:B------:R-:W-:Y:S01]  /*15fe10*/  IADD3.X RZ, P5, PT, R247, R131, RZ, P5, !PT ;  /* 0x00000083f7ff7210 */ /* 0x000fe20002fbe4ff */
[----:B------:R-:W-:Y:S01]  /*15fe20*/  IMAD.WIDE.U32.X R248, R156, 0x170b5d44, R248, P3 ;  /* 0x170b5d449cf87825 */ /* 0x000fe200018e04f8 */
[----:B------:R-:W-:Y:S01]  /*15fe30*/  IADD3 RZ, P3, PT, R148, R250, RZ ;  /* 0x000000fa94ff7210 */ /* 0x000fe20007f7e0ff */
[----:B------:R-:W-:Y:S01]  /*15fe40*/  BSSY.RECONVERGENT B2, `(.L_x_1361) ;  /* 0x00003d1000027945 */ /* 0x000fe20003800200 */
[----:B------:R-:W-:Y:S01]  /*15fe50*/  IADD3.X R138, P4, PT, R157, R138, RZ, P4, !PT ;  /* 0x0000008a9d8a7210 */ /* 0x000fe2000279e4ff */
[----:B------:R-:W-:Y:S01]  /*15fe60*/  IMAD.IADD R106, R139, 0x1, R207 ;  /* 0x000000018b6a7824 */ /* 0x000fe200078e02cf */
[----:B------:R-:W-:Y:S01]  /*15fe70*/  IADD3.X RZ, P3, PT, R149, R251, RZ, P3, !PT ;  /* 0x000000fb95ff7210 */ /* 0x000fe20001f7e4ff */
[----:B------:R-:W-:Y:S01]  /*15fe80*/  IMAD.WIDE.U32 R206, R55, 0xf5138f, RZ ;  /* 0x00f5138f37ce7825 */ /* 0x000fe200078e00ff */
[----:B------:R-:W-:-:S02]  /*15fe90*/  IADD3.X R186, P5, PT, R101, R186, RZ, P5, !PT ;  /* 0x000000ba65ba7210 */ /* 0x000fc40002fbe4ff */
[----:B------:R-:W-:Y:S01]  /*15fea0*/  IADD3.X R139, P4, PT, R133, R106, RZ, P4, !PT ;  /* 0x0000006a858b7210 */ /* 0x000fe2000279e4ff */
[C---:B------:R-:W-:Y:S01]  /*15feb0*/  IMAD.WIDE.U32 R246, R128.reuse, 0xf5138f, RZ ;  /* 0x00f5138f80f67825 */ /* 0x040fe200078e00ff */
[----:B------:R-:W-:Y:S02]  /*15fec0*/  IADD3.X R129, P3, PT, R153, R248, RZ, P3, !PT ;  /* 0x000000f899817210 */ /* 0x000fe40001f7e4ff */
[----:B------:R-:W-:Y:S01]  /*15fed0*/  IADD3.X R187, PT, PT, R187, RZ, RZ, P5, P0 ;  /* 0x000000ffbbbb7210 */ /* 0x000fe20002fe04ff */
[C---:B------:R-:W-:Y:S01]  /*15fee0*/  IMAD.WIDE.U32 R220, P0, R128.reuse, 0x1a22d9f3, R206 ;  /* 0x1a22d9f380dc7825 */ /* 0x040fe200078000ce */
[----:B------:R-:W-:Y:S02]  /*15fef0*/  IADD3.X R131, P4, PT, RZ, RZ, RZ, P4, !PT ;  /* 0x000000ffff837210 */ /* 0x000fe4000279e4ff */
[----:B------:R-:W-:Y:S01]  /*15ff00*/  IADD3.X R53, P3, PT, R151, R249, RZ, P3, !PT ;  /* 0x000000f997357210 */ /* 0x000fe20001f7e4ff */
[----:B------:R-:W-:Y:S01]  /*15ff10*/  IMAD R153, R105, R176, R174 ;  /* 0x000000b069997224 */ /* 0x000fe200078e02ae */
[----:B------:R-:W-:Y:S01]  /*15ff20*/  IADD3.X R101, P2, PT, R57, R104, RZ, P2, !PT ;  /* 0x0000006839657210 */ /* 0x000fe2000175e4ff */
[----:B------:R-:W-:Y:S01]  /*15ff30*/  IMAD R151, R128, 0x1a22d9f3, R206 ;  /* 0x1a22d9f380977824 */ /* 0x000fe200078e02ce */
[----:B------:R-:W-:Y:S01]  /*15ff40*/  IADD3 RZ, P5, PT, R100, R246, RZ ;  /* 0x000000f664ff7210 */ /* 0x000fe20007fbe0ff */
[----:B------:R-:W-:Y:S01]  /*15ff50*/  IMAD.IADD R153, R153, 0x1, R173 ;  /* 0x0000000199997824 */ /* 0x000fe200078e02ad */
[----:B------:R-:W-:Y:S01]  /*15ff60*/  IADD3.X R173, PT, PT, RZ, RZ, RZ, P0, !PT ;  /* 0x000000ffffad7210 */ /* 0x000fe200007fe4ff */
[----:B------:R-:W-:Y:S01]  /*15ff70*/  IMAD.X R133, RZ, RZ, RZ, P4 ;  /* 0x000000ffff857224 */ /* 0x000fe200020e06ff */
[----:B------:R-:W-:Y:S01]  /*15ff80*/  IADD3 RZ, P4, PT, R220, R247, RZ ;  /* 0x000000f7dcff7210 */ /* 0x000fe20007f9e0ff */
[----:B------:R-:W-:Y:S01]  /*15ff90*/  IMAD.IADD R151, R151, 0x1, R247 ;  /* 0x0000000197977824 */ /* 0x000fe200078e02f7 */
[----:B------:R-:W-:Y:S01]  /*15ffa0*/  IADD3 RZ, P0, PT, R150, R172, RZ ;  /* 0x000000ac96ff7210 */ /* 0x000fe20007f1e0ff */
[----:B------:R-:W-:Y:S01]  /*15ffb0*/  IMAD.MOV.U32 R172, RZ, RZ, R221 ;  /* 0x000000ffffac7224 */ /* 0x000fe200078e00dd */
[----:B------:R-:W-:Y:S01]  /*15ffc0*/  IADD3.X R175, P2, PT, RZ, RZ, RZ, P2, !PT ;  /* 0x000000ffffaf7210 */ /* 0x000fe2000175e4ff */
[----:B------:R-:W-:Y:S01]  /*15ffd0*/  IMAD R157, R103, R69, R184 ;  /* 0x00000045679d7224 */ /* 0x000fe200078e02b8 */
[----:B------:R-:W-:Y:S01]  /*15ffe0*/  IADD3.X RZ, P5, PT, R101, R151, RZ, P5, !PT ;  /* 0x0000009765ff7210 */ /* 0x000fe20002fbe4ff */
[----:B------:R-:W-:Y:S01]  /*15fff0*/  IMAD.WIDE.U32.X R172, R55, 0x1a22d9f3, R172, P4 ;  /* 0x1a22d9f337ac7825 */ /* 0x000fe200020e04ac */
[----:B------:R-:W-:-:S02]  /*160000*/  IADD3 RZ, P4, PT, R138, R182, RZ ;  /* 0x000000b68aff7210 */ /* 0x000fc40007f9e0ff */
[----:B------:R-:W-:Y:S01]  /*160010*/  IADD3.X R151, P1, PT, R102, R59, RZ, P1, !PT ;  /* 0x0000003b66977210 */ /* 0x000fe20000f3e4ff */
[----:B------:R-:W-:Y:S01]  /*160020*/  IMAD.IADD R157, R157, 0x1, R183 ;  /* 0x000000019d9d7824 */ /* 0x000fe200078e02b7 */
[----:B------:R-:W-:Y:S01]  /*160030*/  IADD3.X R175, P5, PT, R175, R172, RZ, P5, !PT ;  /* 0x000000acafaf7210 */ /* 0x000fe20002fbe4ff */
[----:B------:R-:W-:Y:S01]  /*160040*/  IMAD.X R59, RZ, RZ, RZ, P2 ;  /* 0x000000ffff3b7224 */ /* 0x000fe200010e06ff */
[----:B------:R-:W-:Y:S01]  /*160050*/  IADD3.X R57, P2, PT, RZ, RZ, RZ, P1, !PT ;  /* 0x000000ffff397210 */ /* 0x000fe20000f5e4ff */
[----:B------:R-:W-:Y:S01]  /*160060*/  IMAD R108, R103, R71, R168 ;  /* 0x00000047676c7224 */ /* 0x000fe200078e02a8 */
[----:B------:R-:W-:Y:S01]  /*160070*/  IADD3.X RZ, P4, PT, R139, R157, RZ, P4, !PT ;  /* 0x0000009d8bff7210 */ /* 0x000fe2000279e4ff */
[----:B------:R-:W-:Y:S01]  /*160080*/  IMAD R106, R105, R74, R170 ;  /* 0x0000004a696a7224 */ /* 0x000fe200078e02aa */
[----:B------:R-:W-:Y:S01]  /*160090*/  IADD3.X R59, P5, PT, R59, R173, RZ, P5, !PT ;  /* 0x000000ad3b3b7210 */ /* 0x000fe20002fbe4ff */
[----:B------:R-:W-:Y:S01]  /*1600a0*/  IMAD.WIDE.U32 R172, R55, 0x6ca1493b, RZ ;  /* 0x6ca1493b37ac7825 */ /* 0x000fe200078e00ff */
[----:B------:R-:W-:-:S02]  /*1600b0*/  IADD3.X R131, P4, PT, R131, R162, RZ, P4, !PT ;  /* 0x000000a283837210 */ /* 0x000fc4000279e4ff */
[----:B------:R-:W-:Y:S01]  /*1600c0*/  IADD3.X RZ, P0, PT, R151, R153, RZ, P0, !PT ;  /* 0x0000009997ff7210 */ /* 0x000fe2000071e4ff */
[----:B------:R-:W-:Y:S01]  /*1600d0*/  IMAD R104, R105, R74, R170 ;  /* 0x0000004a69687224 */ /* 0x000fe200078e02aa */
[----:B------:R-:W-:Y:S01]  /*1600e0*/  IADD3.X R182, P1, PT, R133, R163, RZ, P4, !PT ;  /* 0x000000a385b67210 */ /* 0x000fe2000273e4ff */
[----:B------:R-:W-:Y:S01]  /*1600f0*/  IMAD.X R133, RZ, RZ, RZ, P2 ;  /* 0x000000ffff857224 */ /* 0x000fe200010e06ff */
[----:B------:R-:W-:Y:S01]  /*160100*/  IADD3.X R57, P0, PT, R57, R160, RZ, P0, !PT ;  /* 0x000000a039397210 */ /* 0x000fe2000071e4ff */
[C---:B------:R-:W-:Y:S01]  /*160110*/  IMAD.WIDE.U32 R100, R128.reuse, 0xf5138f, R100 ;  /* 0x00f5138f80647825 */ /* 0x040fe200078e0064 */
[----:B------:R-:W-:Y:S02]  /*160120*/  IADD3.X R186, P1, PT, R131, R186, RZ, P1, !PT ;  /* 0x000000ba83ba7210 */ /* 0x000fe40000f3e4ff */
[----:B------:R-:W-:Y:S01]  /*160130*/  IADD3.X R102, P0, PT, R133, R161, RZ, P0, !PT ;  /* 0x000000a185667210 */ /* 0x000fe2000071e4ff */
[----:B------:R-:W-:Y:S01]  /*160140*/  IMAD.WIDE.U32 R168, P2, R128, -0x39c4fa40, R172 ;  /* 0xc63b05c080a87825 */ /* 0x000fe200078400ac */
[----:B------:R-:W-:-:S02]  /*160150*/  IADD3.X R100, P3, PT, R129, R100, RZ, P3, !PT ;  /* 0x0000006481647210 */ /* 0x000fc40001f7e4ff */
[----:B------:R-:W-:Y:S01]  /*160160*/  IADD3.X R187, P1, PT, R182, R187, RZ, P1, !PT ;  /* 0x000000bbb6bb7210 */ /* 0x000fe20000f3e4ff */
[----:B------:R-:W-:-:S04]  /*160170*/  IMAD.WIDE.U32 R170, R128, 0x6ca1493b, RZ ;  /* 0x6ca1493b80aa7825 */ /* 0x000fc800078e00ff */
[----:B------:R-:W-:Y:S01]  /*160180*/  IMAD.WIDE.U32 R162, R55, 0x17c510ea, RZ ;  /* 0x17c510ea37a27825 */ /* 0x000fe200078e00ff */
[----:B------:R-:W-:-:S03]  /*160190*/  IADD3 RZ, P4, PT, R168, R171, RZ ;  /* 0x000000aba8ff7210 */ /* 0x000fc60007f9e0ff */
[----:B------:R-:W-:Y:S01]  /*1601a0*/  IMAD.X R161, RZ, RZ, RZ, P2 ;  /* 0x000000ffffa17224 */ /* 0x000fe200010e06ff */
[----:B------:R-:W-:Y:S01]  /*1601b0*/  IADD3 RZ, P2, PT, R186, R154, RZ ;  /* 0x0000009abaff7210 */ /* 0x000fe20007f5e0ff */
[----:B------:R-:W-:Y:S02]  /*1601c0*/  IMAD R129, R103, R67, R214 ;  /* 0x0000004367817224 */ /* 0x000fe400078e02d6 */
[----:B------:R-:W-:Y:S02]  /*1601d0*/  IMAD.MOV.U32 R160, RZ, RZ, R169 ;  /* 0x000000ffffa07224 */ /* 0x000fe400078e00a9 */
[----:B------:R-:W-:Y:S02]  /*1601e0*/  IMAD.IADD R153, R129, 0x1, R155 ;  /* 0x0000000181997824 */ /* 0x000fe400078e029b */
[----:B------:R-:W-:-:S03]  /*1601f0*/  IMAD.WIDE.U32.X R168, R55, -0x39c4fa40, R160, P4 ;  /* 0xc63b05c037a87825 */ /* 0x000fc600020e04a0 */
[----:B------:R-:W-:Y:S01]  /*160200*/  IADD3.X RZ, P2, PT, R187, R153, RZ, P2, !PT ;  /* 0x00000099bbff7210 */ /* 0x000fe2000175e4ff */
[----:B------:R-:W-:-:S04]  /*160210*/  IMAD.WIDE.U32 R154, P4, R128, 0x1ae3a46, R162 ;  /* 0x01ae3a46809a7825 */ /* 0x000fc800078800a2 */
[----:B------:R-:W-:Y:S01]  /*160220*/  IMAD.WIDE.U32 R160, R128, 0x17c510ea, RZ ;  /* 0x17c510ea80a07825 */ /* 0x000fe200078e00ff */
[----:B------:R-:W-:-:S03]  /*160230*/  IADD3.X R133, PT, PT, RZ, RZ, RZ, P4, !PT ;  /* 0x000000ffff857210 */ /* 0x000fc600027fe4ff */
[CCC-:B------:R-:W-:Y:S01]  /*160240*/  IMAD R131, R107.reuse, R178.reuse, R132.reuse ;  /* 0x000000b26b837224 */ /* 0x1c0fe200078e0284 */
[----:B------:R-:W-:Y:S01]  /*160250*/  IADD3 RZ, P4, PT, R154, R161, RZ ;  /* 0x000000a19aff7210 */ /* 0x000fe20007f9e0ff */
[----:B------:R-:W-:Y:S02]  /*160260*/  IMAD R129, R107, R178, R132 ;  /* 0x000000b26b817224 */ /* 0x000fe400078e0284 */
[----:B------:R-:W-:Y:S02]  /*160270*/  IMAD.MOV.U32 R132, RZ, RZ, R155 ;  /* 0x000000ffff847224 */ /* 0x000fe400078e009b */
[----:B------:R-:W-:-:S04]  /*160280*/  IMAD.WIDE.U32 R154, R103, R70, R158 ;  /* 0x00000046679a7225 */ /* 0x000fc800078e009e */
[----:B------:R-:W-:Y:S01]  /*160290*/  IMAD.WIDE.U32.X R158, R55, 0x1ae3a46, R132, P4 ;  /* 0x01ae3a46379e7825 */ /* 0x000fe200020e0484 */
[----:B------:R-:W-:Y:S02]  /*1602a0*/  IADD3.X R55, P1, PT, RZ, RZ, RZ, P1, !PT ;  /* 0x000000ffff377210 */ /* 0x000fe40000f3e4ff */
[----:B------:R-:W-:Y:S01]  /*1602b0*/  IADD3.X R154, P0, PT, R57, R154, RZ, P0, !PT ;  /* 0x0000009a399a7210 */ /* 0x000fe2000071e4ff */
[----:B------:R-:W-:Y:S01]  /*1602c0*/  IMAD R174, R105, R176, R174 ;  /* 0x000000b069ae7224 */ /* 0x000fe200078e02ae */
[----:B------:R-:W-:Y:S01]  /*1602d0*/  IADD3.X R57, P2, PT, R55, R146, RZ, P2, !PT ;  /* 0x0000009237397210 */ /* 0x000fe2000175e4ff */
[----:B------:R-:W-:-:S03]  /*1602e0*/  IMAD.WIDE.U32 R182, R105, R75, R150 ;  /* 0x0000004b69b67225 */ /* 0x000fc600078e0096 */
[----:B------:R-:W-:Y:S01]  /*1602f0*/  IADD3.X R55, PT, PT, R147, RZ, RZ, P2, P1 ;  /* 0x000000ff93377210 */ /* 0x000fe200017e24ff */
[----:B------:R-:W-:Y:S01]  /*160300*/  IMAD.IADD R155, R155, 0x1, R108 ;  /* 0x000000019b9b7824 */ /* 0x000fe200078e026c */
[----:B------:R-:W-:Y:S01]  /*160310*/  IADD3 RZ, P1, PT, R182, R134, RZ ;  /* 0x00000086b6ff7210 */ /* 0x000fe20007f3e0ff */
[----:B------:R-:W-:-:S03]  /*160320*/  IMAD.WIDE.U32 R132, R156, -0x45f6b800, RZ ;  /* 0xba0948009c847825 */ /* 0x000fc600078e00ff */
[----:B------:R-:W-:Y:S01]  /*160330*/  IADD3.X R155, P0, PT, R102, R155, RZ, P0, !PT ;  /* 0x0000009b669b7210 */ /* 0x000fe2000071e4ff */
[----:B------:R-:W-:Y:S02]  /*160340*/  IMAD.IADD R131, R131, 0x1, R135 ;  /* 0x0000000183837824 */ /* 0x000fe400078e0287 */
[----:B------:R-:W-:Y:S02]  /*160350*/  IMAD.IADD R183, R183, 0x1, R174 ;  /* 0x00000001b7b77824 */ /* 0x000fe400078e02ae */
[C---:B------:R-:W-:Y:S02]  /*160360*/  IMAD R157, R130.reuse, 0x170b5d44, R152 ;  /* 0x170b5d44829d7824 */ /* 0x040fe400078e0298 */
[----:B------:R-:W-:Y:S01]  /*160370*/  IMAD.WIDE.U32 R152, P2, R130, 0x1ef3622f, R132 ;  /* 0x1ef3622f82987825 */ /* 0x000fe20007840084 */
[----:B------:R-:W-:Y:S02]  /*160380*/  IADD3.X RZ, P1, PT, R183, R131, RZ, P1, !PT ;  /* 0x00000083b7ff7210 */ /* 0x000fe40000f3e4ff */
[----:B------:R-:W-:Y:S01]  /*160390*/  IADD3.X R131, P0, PT, RZ, RZ, RZ, P0, !PT ;  /* 0x000000ffff837210 */ /* 0x000fe2000071e4ff */
[----:B------:R-:W-:-:S04]  /*1603a0*/  IMAD.WIDE.U32 R182, R107, R177, R182 ;  /* 0x000000b16bb67225 */ /* 0x000fc800078e00b6 */
[----:B------:R-:W-:Y:S01]  /*1603b0*/  IMAD.MOV.U32 R146, RZ, RZ, R153 ;  /* 0x000000ffff927224 */ /* 0x000fe200078e0099 */
[----:B------:R-:W-:Y:S01]  /*1603c0*/  IADD3.X R153, P1, PT, RZ, R144, RZ, P1, !PT ;  /* 0x00000090ff997210 */ /* 0x000fe20000f3e4ff */
[----:B------:R-:W-:Y:S01]  /*1603d0*/  IMAD.IADD R141, R106, 0x1, R141 ;  /* 0x000000016a8d7824 */ /* 0x000fe200078e028d */
[----:B------:R-:W-:Y:S01]  /*1603e0*/  IADD3 R102, PT, PT, R183, R129, RZ ;  /* 0x00000081b7667210 */ /* 0x000fe20007ffe0ff */
[----:B------:R-:W-:Y:S01]  /*1603f0*/  IMAD.X R133, RZ, RZ, RZ, P0 ;  /* 0x000000ffff857224 */ /* 0x000fe200000e06ff */
[----:B------:R-:W-:Y:S01]  /*160400*/  IADD3 RZ, P0, PT, R154, R140, RZ ;  /* 0x0000008c9aff7210 */ /* 0x000fe20007f1e0ff */
[----:B------:R-:W-:Y:S01]  /*160410*/  IMAD R184, R103, R69, R184 ;  /* 0x0000004567b87224 */ /* 0x000fe200078e02b8 */
[----:B------:R-:W-:Y:S01]  /*160420*/  IADD3.X R174, P5, PT, R175, R182, RZ, P5, !PT ;  /* 0x000000b6afae7210 */ /* 0x000fe20002fbe4ff */
[----:B------:R-:W-:Y:S01]  /*160430*/  IMAD.WIDE.U32 R182, R105, R72, R154 ;  /* 0x0000004869b67225 */ /* 0x000fe200078e009a */
[----:B------:R-:W-:Y:S02]  /*160440*/  IADD3.X R145, P4, PT, RZ, R145, RZ, P1, !PT ;  /* 0x00000091ff917210 */ /* 0x000fe40000f9e4ff */
[----:B------:R-:W-:Y:S01]  /*160450*/  IADD3.X RZ, P1, PT, R155, R141, RZ, P0, !PT ;  /* 0x0000008d9bff7210 */ /* 0x000fe2000073e4ff */
[----:B------:R-:W-:Y:S01]  /*160460*/  IMAD.WIDE.U32 R150, R130, -0x45f6b800, RZ ;  /* 0xba09480082967825 */ /* 0x000fe200078e00ff */
[----:B------:R-:W-:-:S02]  /*160470*/  IADD3.X R182, P0, PT, R153, R182, RZ, P4, !PT ;  /* 0x000000b699b67210 */ /* 0x000fc4000271e4ff */
[----:B------:R-:W-:Y:S01]  /*160480*/  IADD3.X R131, P4, PT, R131, R136, RZ, P1, !PT ;  /* 0x0000008883837210 */ /* 0x000fe20000f9e4ff */
[----:B------:R-:W-:Y:S01]  /*160490*/  IMAD.WIDE.U32 R138, R103, R68, R138 ;  /* 0x00000044678a7225 */ /* 0x000fe200078e008a */
[----:B------:R-:W-:Y:S02]  /*1604a0*/  IADD3.X R175, P5, PT, R59, R102, RZ, P5, !PT ;  /* 0x000000663baf7210 */ /* 0x000fe40002fbe4ff */
[----:B------:R-:W-:Y:S01]  /*1604b0*/  IADD3.X R133, P4, PT, R133, R137, RZ, P4, !PT ;  /* 0x0000008985857210 */ /* 0x000fe2000279e4ff */
[----:B------:R-:W-:Y:S01]  /*1604c0*/  IMAD.IADD R106, R183, 0x1, R104 ;  /* 0x00000001b76a7824 */ /* 0x000fe200078e0268 */
[----:B------:R-:W-:Y:S01]  /*1604d0*/  IADD3.X R102, P5, PT, RZ, RZ, RZ, P5, !PT ;  /* 0x000000ffff667210 */ /* 0x000fe20002fbe4ff */
[----:B------:R-:W-:Y:S01]  /*1604e0*/  IMAD.X R147, RZ, RZ, RZ, P2 ;  /* 0x000000ffff937224 */ /* 0x000fe200010e06ff */
[----:B------:R-:W-:Y:S01]  /*1604f0*/  IADD3 RZ, P2, PT, R152, R151, RZ ;  /* 0x0000009798ff7210 */ /* 0x000fe20007f5e0ff */
[----:B------:R-:W-:Y:S01]  /*160500*/  IMAD.IADD R108, R139, 0x1, R184 ;  /* 0x000000018b6c7824 */ /* 0x000fe200078e02b8 */
[----:B------:R-:W-:Y:S01]  /*160510*/  IADD3.X R184, P4, PT, R131, R138, RZ, P4, !PT ;  /* 0x0000008a83b87210 */ /* 0x000fe2000279e4ff */
[----:B------:R-:W-:Y:S01]  /*160520*/  IMAD.WIDE.U32 R136, R156, 0xf5138f, RZ ;  /* 0x00f5138f9c887825 */ /* 0x000fe200078e00ff */
[----:B------:R-:W-:-:S03]  /*160530*/  IADD3.X R183, P0, PT, R145, R106, RZ, P0, !PT ;  /* 0x0000006a91b77210 */ /* 0x000fc6000071e4ff */
[----:B------:R-:W-:Y:S01]  /*160540*/  IMAD R129, R107, R176, R208 ;  /* 0x000000b06b817224 */ /* 0x000fe200078e02d0 */
[----:B------:R-:W-:Y:S01]  /*160550*/  IADD3.X R106, P0, PT, RZ, RZ, RZ, P0, !PT ;  /* 0x000000ffff6a7210 */ /* 0x000fe2000071e4ff */
[----:B------:R-:W-:Y:S01]  /*160560*/  IMAD.X R59, RZ, RZ, RZ, P5 ;  /* 0x000000ffff3b7224 */ /* 0x000fe200028e06ff */
[----:B------:R-:W-:Y:S01]  /*160570*/  IADD3.X R185, P5, PT, R133, R108, RZ, P4, !PT ;  /* 0x0000006c85b97210 */ /* 0x000fe200027be4ff */
[----:B------:R-:W-:Y:S01]  /*160580*/  IMAD.WIDE.U32.X R140, R156, 0x1ef3622f, R146, P2 ;  /* 0x1ef3622f9c8c7825 */ /* 0x000fe200010e0492 */
[----:B------:R-:W-:Y:S02]  /*160590*/  IADD3 RZ, P2, PT, R182, R142, RZ ;  /* 0x0000008eb6ff7210 */ /* 0x000fe40007f5e0ff */
[----:B------:R-:W-:Y:S01]  /*1605a0*/  IADD3.X R219, P5, PT, RZ, RZ, RZ, P5, !PT ;  /* 0x000000ffffdb7210 */ /* 0x000fe20002fbe4ff */
[----:B------:R-:W-:Y:S02]  /*1605b0*/  IMAD R207, R128, 0x1a22d9f3, R206 ;  /* 0x1a22d9f380cf7824 */ /* 0x000fe400078e02ce */
[----:B------:R-:W-:Y:S01]  /*1605c0*/  IMAD R221, R130, 0x1ef3622f, R132 ;  /* 0x1ef3622f82dd7824 */ /* 0x000fe200078e0284 */
[----:B------:R-:W-:Y:S01]  /*1605d0*/  IADD3.X R215, PT, PT, RZ, RZ, RZ, P5, !PT ;  /* 0x000000ffffd77210 */ /* 0x000fe20002ffe4ff */
[----:B------:R-:W-:-:S02]  /*1605e0*/  IMAD.IADD R108, R129, 0x1, R143 ;  /* 0x00000001816c7824 */ /* 0x000fc400078e028f */
[----:B------:R-:W-:-:S04]  /*1605f0*/  IMAD.WIDE.U32 R148, R130, 0x30000000, R148 ;  /* 0x3000000082947825 */ /* 0x000fc800078e0094 */
[----:B------:R-:W-:-:S04]  /*160600*/  IMAD.WIDE.U32 R138, R156, 0x6ca1493b, RZ ;  /* 0x6ca1493b9c8a7825 */ /* 0x000fc800078e00ff */
[----:B------:R-:W-:-:S04]  /*160610*/  IMAD.WIDE.U32 R144, P4, R130, 0x1a22d9f3, R136 ;  /* 0x1a22d9f382907825 */ /* 0x000fc80007880088 */
[----:B------:R-:W-:-:S04]  /*160620*/  IMAD.WIDE.U32 R142, R130, 0xf5138f, RZ ;  /* 0x00f5138f828e7825 */ /* 0x000fc800078e00ff */
        /* <DEDUP_REMOVED lines=8> */
[----:B------:R-:W-:-:S03]  /*1606b0*/  IMAD.WIDE.U32 R134, R148, -0x1, RZ ;  /* 0xffffffff94867825 */ /* 0x000fc600078e00ff */
[----:B------:R-:W-:Y:S01]  /*1606c0*/  IADD3.X R213, P3, PT, RZ, RZ, RZ, P3, !PT ;  /* 0x000000ffffd57210 */ /* 0x000fe20001f7e4ff */
[----:B------:R-:W-:Y:S01]  /*1606d0*/  IMAD.WIDE.U32 R146, P5, R130, -0x39c4fa40, R138 ;  /* 0xc63b05c082927825 */ /* 0x000fe200078a008a */
[----:B------:R-:W-:-:S03]  /*1606e0*/  IADD3.X RZ, P0, PT, R101, R221, RZ, P0, !PT ;  /* 0x000000dd65ff7210 */ /* 0x000fc6000071e4ff */
[----:B------:R-:W-:Y:S01]  /*1606f0*/  IMAD.WIDE.U32 R144, R130, 0x6ca1493b, RZ ;  /* 0x6ca1493b82907825 */ /* 0x000fe200078e00ff */
[----:B------:R-:W-:-:S03]  /*160700*/  IADD3.X R213, P0, PT, R213, R140, RZ, P0, !PT ;  /* 0x0000008cd5d57210 */ /* 0x000fc6000071e4ff */
[----:B------:R-:W-:Y:S01]  /*160710*/  IMAD.X R155, RZ, RZ, RZ, P5 ;  /* 0x000000ffff9b7224 */ /* 0x000fe200028e06ff */
[----:B------:R-:W-:Y:S01]  /*160720*/  IADD3 RZ, P5, PT, R146, R145, RZ ;  /* 0x0000009192ff7210 */ /* 0x000fe20007fbe0ff */
[----:B------:R-:W-:Y:S02]  /*160730*/  IMAD.MOV.U32 R154, RZ, RZ, R147 ;  /* 0x000000ffff9a7224 */ /* 0x000fe400078e0093 */
[----:B------:R-:W-:-:S04]  /*160740*/  IMAD.WIDE.U32 R246, R134, 0x1, RZ ;  /* 0x0000000186f67825 */ /* 0x000fc800078e00ff */
[----:B------:R-:W-:Y:S01]  /*160750*/  IMAD.WIDE.U32 R146, R156, 0x17c510ea, RZ ;  /* 0x17c510ea9c927825 */ /* 0x000fe200078e00ff */
[----:B------:R-:W-:-:S03]  /*160760*/  IADD3 RZ, P1, PT, R148, R246, RZ ;  /* 0x000000f694ff7210 */ /* 0x000fc60007f3e0ff */
[----:B------:R-:W-:Y:S02]  /*160770*/  IMAD.IADD R206, R149, 0x1, R157 ;  /* 0x0000000195ce7824 */ /* 0x000fe400078e029d */
[----:B------:R-:W-:Y:S02]  /*160780*/  IMAD.X R53, RZ, RZ, RZ, P3 ;  /* 0x000000ffff357224 */ /* 0x000fe400018e06ff */
[----:B------:R-:W-:Y:S02]  /*160790*/  IMAD R104, R148, -0x7af74001, -R206 ;  /* 0x8508bfff94687824 */ /* 0x000fe400078e0ace */
[----:B------:R-:W-:-:S04]  /*1607a0*/  IMAD.WIDE.U32 R152, P3, R130, 0x1ae3a46, R146 ;  /* 0x01ae3a4682987825 */ /* 0x000fc80007860092 */
[----:B------:R-:W-:-:S04]  /*1607b0*/  IMAD.WIDE.U32 R148, R130, 0x17c510ea, RZ ;  /* 0x17c510ea82947825 */ /* 0x000fc800078e00ff */
[----:B------:R-:W-:Y:S01]  /*1607c0*/  IMAD.X R249, RZ, RZ, RZ, P3 ;  /* 0x000000fffff97224 */ /* 0x000fe200018e06ff */
[----:B------:R-:W-:Y:S01]  /*1607d0*/  IADD3 RZ, P3, PT, R152, R149, RZ ;  /* 0x0000009598ff7210 */ /* 0x000fe20007f7e0ff */
[----:B------:R-:W-:Y:S02]  /*1607e0*/  IMAD.MOV.U32 R248, RZ, RZ, R153 ;  /* 0x000000fffff87224 */ /* 0x000fe400078e0099 */
[----:B------:R-:W-:-:S04]  /*1607f0*/  IMAD.WIDE.U32.X R150, R156, 0x1a22d9f3, R150, P4 ;  /* 0x1a22d9f39c967825 */ /* 0x000fc800020e0496 */
[----:B------:R-:W-:-:S04]  /*160800*/  IMAD.WIDE.U32.X R154, R156, -0x39c4fa40, R154, P5 ;  /* 0xc63b05c09c9a7825 */ /* 0x000fc800028e049a */
[----:B------:R-:W-:Y:S02]  /*160810*/  IMAD.IADD R104, R135, 0x1, R104 ;  /* 0x0000000187687824 */ /* 0x000fe400078e0268 */
[----:B------:R-:W-:Y:S01]  /*160820*/  IMAD.WIDE.U32.X R156, R156, 0x1ae3a46, R248, P3 ;  /* 0x01ae3a469c9c7825 */ /* 0x000fe200018e04f8 */
[----:B------:R-:W-:Y:S02]  /*160830*/  IADD3.X RZ, P3, PT, R183, R108, RZ, P2, !PT ;  /* 0x0000006cb7ff7210 */ /* 0x000fe4000177e4ff */
[----:B------:R-:W-:Y:S01]  /*160840*/  IADD3 RZ, P2, PT, R184, R244, RZ ;  /* 0x000000f4b8ff7210 */ /* 0x000fe20007f5e0ff */
[----:B------:R-:W-:Y:S01]  /*160850*/  IMAD R129, R105, R71, R242 ;  /* 0x0000004769817224 */ /* 0x000fe200078e02f2 */
[----:B------:R-:W-:Y:S01]  /*160860*/  IADD3.X R216, P3, PT, R106, R216, RZ, P3, !PT ;  /* 0x000000d86ad87210 */ /* 0x000fe20001f7e4ff */
[----:B------:R-:W-:-:S03]  /*160870*/  IMAD.WIDE.U32 R152, R104, 0x1, RZ ;  /* 0x0000000168987825 */ /* 0x000fc600078e00ff */
[----:B------:R-:W-:Y:S01]  /*160880*/  IADD3 R220, PT, PT, R129, R245, RZ ;  /* 0x000000f581dc7210 */ /* 0x000fe20007ffe0ff */
[C-C-:B------:R-:W-:Y:S01]  /*160890*/  IMAD R207, R134.reuse, -0x7af74000, R152.reuse ;  /* 0x8508c00086cf7824 */ /* 0x140fe200078e0298 */
[----:B------:R-:W-:Y:S01]  /*1608a0*/  IADD3.X R211, P3, PT, R211, R217, RZ, P3, !PT ;  /* 0x000000d9d3d37210 */ /* 0x000fe20001f7e4ff */
[----:B------:R-:W-:Y:S01]  /*1608b0*/  IMAD.WIDE.U32 R152, P4, R134, -0x7af74000, R152 ;  /* 0x8508c00086987825 */ /* 0x000fe20007880098 */
[----:B------:R-:W-:-:S03]  /*1608c0*/  IADD3.X RZ, P2, PT, R185, R220, RZ, P2, !PT ;  /* 0x000000dcb9ff7210 */ /* 0x000fc6000175e4ff */
[----:B------:R-:W-:Y:S01]  /*1608d0*/  IMAD R217, R105, R71, R242 ;  /* 0x0000004769d97224 */ /* 0x000fe200078e02f2 */
[----:B------:R-:W-:Y:S01]  /*1608e0*/  IADD3.X R219, P2, PT, R219, R16, RZ, P2, !PT ;  /* 0x00000010dbdb7210 */ /* 0x000fe2000175e4ff */
[----:B------:R-:W-:Y:S01]  /*1608f0*/  IMAD.WIDE.U32 R184, R105, R70, R184 ;  /* 0x0000004669b87225 */ /* 0x000fe200078e00b8 */
[----:B------:R-:W-:Y:S02]  /*160900*/  IADD3 RZ, P5, PT, R247, R152, RZ ;  /* 0x00000098f7ff7210 */ /* 0x000fe40007fbe0ff */
[----:B------:R-:W-:Y:S01]  /*160910*/  IADD3.X R215, P2, PT, R215, R17, RZ, P2, !PT ;  /* 0x00000011d7d77210 */ /* 0x000fe2000175e4ff */
[----:B------:R-:W-:Y:S01]  /*160920*/  IMAD.IADD R16, R185, 0x1, R217 ;  /* 0x00000001b9107824 */ /* 0x000fe200078e02d9 */
[----:B------:R-:W-:Y:S01]  /*160930*/  IADD3.X R184, P3, PT, R216, R184, RZ, P3, !PT ;  /* 0x000000b8d8b87210 */ /* 0x000fe20001f7e4ff */
[CCC-:B------:R-:W-:Y:S02]  /*160940*/  IMAD R163, R107.reuse, R67.reuse, R210.reuse ;  /* 0x000000436ba37224 */ /* 0x1c0fe400078e02d2 */
[----:B------:R-:W-:Y:S01]  /*160950*/  IMAD R173, R107, R67, R210 ;  /* 0x000000436bad7224 */ /* 0x000fe200078e02d2 */
[----:B------:R-:W-:Y:S01]  /*160960*/  IADD3.X R185, P3, PT, R211, R16, RZ, P3, !PT ;  /* 0x00000010d3b97210 */ /* 0x000fe20001f7e4ff */
[----:B------:R-:W-:-:S02]  /*160970*/  IMAD R133, R107, R176, R208 ;  /* 0x000000b06b857224 */ /* 0x000fc400078e02d0 */
[CCC-:B------:R-:W-:Y:S01]  /*160980*/  IMAD R147, R107.reuse, R69.reuse, R212.reuse ;  /* 0x000000456b937224 */ /* 0x1c0fe200078e02d4 */
[----:B------:R-:W-:Y:S01]  /*160990*/  IADD3.X R221, P3, PT, RZ, RZ, RZ, P3, !PT ;  /* 0x000000ffffdd7210 */ /* 0x000fe20001f7e4ff */
[-C--:B------:R-:W-:Y:S02]  /*1609a0*/  IMAD R152, R107, R69.reuse, R212 ;  /* 0x000000456b987224 */ /* 0x080fe400078e02d4 */
[CCC-:B------:R-:W-:Y:S02]  /*1609b0*/  IMAD R209, R109.reuse, R69.reuse, R56.reuse ;  /* 0x000000456dd17224 */ /* 0x1c0fe400078e0238 */
[----:B------:R-:W-:Y:S02]  /*1609c0*/  IMAD R210, R109, R69, R56 ;  /* 0x000000456dd27224 */ /* 0x000fe400078e0238 */
[----:B------:R-:W-:Y:S02]  /*1609d0*/  IMAD R208, R107, R74, R236 ;  /* 0x0000004a6bd07224 */ /* 0x000fe400078e02ec */
[----:B------:R-:W-:-:S02]  /*1609e0*/  IMAD R56, R109, R67, R52 ;  /* 0x000000436d387224 */ /* 0x000fc400078e0234 */
[-C--:B------:R-:W-:Y:S02]  /*1609f0*/  IMAD R212, R109, R67.reuse, R52 ;  /* 0x000000436dd47224 */ /* 0x080fe400078e0234 */
[C---:B------:R-:W-:Y:S02]  /*160a00*/  IMAD R214, R103.reuse, R67, R214 ;  /* 0x0000004367d67224 */ /* 0x040fe400078e02d6 */
[----:B------:R-:W-:Y:S02]  /*160a10*/  IMAD R52, R128, -0x39c4fa40, R172 ;  /* 0xc63b05c080347824 */ /* 0x000fe400078e02ac */
[----:B------:R-:W-:Y:S01]  /*160a20*/  IMAD.WIDE.U32 R186, R103, R66, R186 ;  /* 0x0000004267ba7225 */ /* 0x000fe200078e00ba */
[----:B------:R-:W-:-:S03]  /*160a30*/  IADD3.X R103, P0, PT, R53, R141, RZ, P0, !PT ;  /* 0x0000008d35677210 */ /* 0x000fc6000071e4ff */
[----:B------:R-:W-:Y:S01]  /*160a40*/  IMAD.X R17, RZ, RZ, RZ, P4 ;  /* 0x000000ffff117224 */ /* 0x000fe200020e06ff */
[----:B------:R-:W-:Y:S01]  /*160a50*/  IADD3 RZ, P4, PT, R184, R44, RZ ;  /* 0x0000002cb8ff7210 */ /* 0x000fe20007f9e0ff */
[----:B------:R-:W-:Y:S01]  /*160a60*/  IMAD.IADD R45, R208, 0x1, R45 ;  /* 0x00000001d02d7824 */ /* 0x000fe200078e022d */
[----:B------:R-:W-:Y:S01]  /*160a70*/  IADD3.X R186, P2, PT, R219, R186, RZ, P2, !PT ;  /* 0x000000badbba7210 */ /* 0x000fe2000175e4ff */
[----:B------:R-:W-:Y:S02]  /*160a80*/  IMAD.IADD R214, R187, 0x1, R214 ;  /* 0x00000001bbd67824 */ /* 0x000fe400078e02d6 */
[----:B------:R-:W-:Y:S01]  /*160a90*/  IMAD.IADD R237, R52, 0x1, R171 ;  /* 0x0000000134ed7824 */ /* 0x000fe200078e02ab */
[----:B------:R-:W-:Y:S01]  /*160aa0*/  IADD3.X RZ, P4, PT, R185, R45, RZ, P4, !PT ;  /* 0x0000002db9ff7210 */ /* 0x000fe2000279e4ff */
[----:B------:R-:W-:Y:S01]  /*160ab0*/  IMAD.WIDE.U32 R52, R104, 0x30000000, RZ ;  /* 0x3000000068347825 */ /* 0x000fe200078e00ff */
[----:B------:R-:W-:Y:S02]  /*160ac0*/  IADD3.X R187, P2, PT, R215, R214, RZ, P2, !PT ;  /* 0x000000d6d7bb7210 */ /* 0x000fe4000175e4ff */
[----:B------:R-:W-:Y:S01]  /*160ad0*/  IADD3.X R221, P4, PT, R221, R42, RZ, P4, !PT ;  /* 0x0000002adddd7210 */ /* 0x000fe2000279e4ff */
[----:B------:R-:W-:-:S02]  /*160ae0*/  IMAD.IADD R207, R247, 0x1, R207 ;  /* 0x00000001f7cf7824 */ /* 0x000fc400078e02cf */
[----:B------:R-:W-:Y:S01]  /*160af0*/  IMAD.MOV.U32 R16, RZ, RZ, R153 ;  /* 0x000000ffff107224 */ /* 0x000fe200078e0099 */
[----:B------:R-:W-:Y:S01]  /*160b00*/  IADD3.X R153, P2, PT, RZ, RZ, RZ, P2, !PT ;  /* 0x000000ffff997210 */ /* 0x000fe2000175e4ff */
[----:B------:R-:W-:Y:S01]  /*160b10*/  IMAD.X R233, RZ, RZ, RZ, P3 ;  /* 0x000000ffffe97224 */ /* 0x000fe200018e06ff */
[----:B------:R-:W-:Y:S01]  /*160b20*/  IADD3.X RZ, P1, PT, R206, R207, RZ, P1, !PT ;  /* 0x000000cfceff7210 */ /* 0x000fe20000f3e4ff */
[C-C-:B------:R-:W-:Y:S02]  /*160b30*/  IMAD R219, R134.reuse, 0x170b5d44, R52.reuse ;  /* 0x170b5d4486db7824 */ /* 0x140fe400078e0234 */
[C-C-:B------:R-:W-:Y:S01]  /*160b40*/  IMAD R216, R134.reuse, 0x170b5d44, R52.reuse ;  /* 0x170b5d4486d87824 */ /* 0x140fe200078e0234 */
[----:B------:R-:W-:Y:S01]  /*160b50*/  IADD3.X R233, P4, PT, R233, R43, RZ, P4, !PT ;  /* 0x0000002be9e97210 */ /* 0x000fe2000279e4ff */
[----:B------:R-:W-:-:S04]  /*160b60*/  IMAD.WIDE.U32 R52, P3, R134, 0x170b5d44, R52 ;  /* 0x170b5d4486347825 */ /* 0x000fc80007860034 */
[----:B------:R-:W-:Y:S01]  /*160b70*/  IMAD.WIDE.U32.X R214, R104, -0x7af74000, R16, P5 ;  /* 0x8508c00068d67825 */ /* 0x000fe200028e0410 */
[----:B------:R-:W-:-:S03]  /*160b80*/  IADD3.X R207, PT, PT, RZ, RZ, RZ, P3, !PT ;  /* 0x000000ffffcf7210 */ /* 0x000fc60001ffe4ff */
[----:B------:R-:W-:-:S04]  /*160b90*/  IMAD.WIDE.U32 R44, R134, 0x30000000, RZ ;  /* 0x30000000862c7825 */ /* 0x000fc800078e00ff */
[----:B------:R-:W-:Y:S01]  /*160ba0*/  IMAD.WIDE.U32 R140, R104, -0x45f6b800, RZ ;  /* 0xba094800688c7825 */ /* 0x000fe200078e00ff */
[----:B------:R-:W-:-:S03]  /*160bb0*/  IADD3 RZ, P3, PT, R52, R45, RZ ;  /* 0x0000002d34ff7210 */ /* 0x000fc60007f7e0ff */
[----:B------:R-:W-:Y:S01]  /*160bc0*/  IMAD.MOV.U32 R206, RZ, RZ, R53 ;  /* 0x000000ffffce7224 */ /* 0x000fe200078e0035 */
[----:B------:R-:W-:Y:S01]  /*160bd0*/  IADD3.X R53, P1, PT, RZ, R214, RZ, P1, !PT ;  /* 0x000000d6ff357210 */ /* 0x000fe20000f3e4ff */
[C---:B------:R-:W-:Y:S02]  /*160be0*/  IMAD R108, R105.reuse, R69, R240 ;  /* 0x00000045696c7224 */ /* 0x040fe400078e02f0 */
[----:B------:R-:W-:Y:S01]  /*160bf0*/  IMAD.WIDE.U32 R42, R105, R68, R186 ;  /* 0x00000044692a7225 */ /* 0x000fe200078e00ba */
[----:B------:R-:W-:-:S03]  /*160c00*/  IADD3.X R214, P1, PT, RZ, R215, RZ, P1, !PT ;  /* 0x000000d7ffd67210 */ /* 0x000fc60000f3e4ff */
[----:B------:R-:W-:Y:S01]  /*160c10*/  IMAD.X R208, RZ, RZ, RZ, P2 ;  /* 0x000000ffffd07224 */ /* 0x000fe200010e06ff */
[----:B------:R-:W-:Y:S01]  /*160c20*/  IADD3 RZ, P2, PT, R174, R170, RZ ;  /* 0x000000aaaeff7210 */ /* 0x000fe20007f5e0ff */
[C-C-:B------:R-:W-:Y:S01]  /*160c30*/  IMAD R211, R134.reuse, 0x1ef3622f, R140.reuse ;  /* 0x1ef3622f86d37824 */ /* 0x140fe200078e028c */
[----:B------:R-:W-:Y:S01]  /*160c40*/  IADD3.X R42, P4, PT, R221, R42, RZ, P4, !PT ;  /* 0x0000002add2a7210 */ /* 0x000fe2000279e4ff */
[----:B------:R-:W-:Y:S01]  /*160c50*/  IMAD R217, R134, 0x1ef3622f, R140 ;  /* 0x1ef3622f86d97824 */ /* 0x000fe200078e028c */
[----:B------:R-:W-:Y:S01]  /*160c60*/  IADD3.X RZ, P2, PT, R175, R237, RZ, P2, !PT ;  /* 0x000000edafff7210 */ /* 0x000fe2000175e4ff */
[----:B------:R-:W-:-:S03]  /*160c70*/  IMAD.WIDE.U32 R100, R130, -0x45f6b800, R100 ;  /* 0xba09480082647825 */ /* 0x000fc600078e0064 */
[----:B------:R-:W-:Y:S01]  /*160c80*/  IADD3.X R102, P2, PT, R102, R168, RZ, P2, !PT ;  /* 0x000000a866667210 */ /* 0x000fe2000175e4ff */
[----:B------:R-:W-:Y:S01]  /*160c90*/  IMAD R106, R105, R69, R240 ;  /* 0x00000045696a7224 */ /* 0x000fe200078e02f0 */
[----:B------:R-:W-:Y:S01]  /*160ca0*/  IADD3.X R100, P1, PT, R53, R100, RZ, P1, !PT ;  /* 0x0000006435647210 */ /* 0x000fe20000f3e4ff */
[----:B------:R-:W-:Y:S01]  /*160cb0*/  IMAD.WIDE.U32 R140, P5, R134, 0x1ef3622f, R140 ;  /* 0x1ef3622f868c7825 */ /* 0x000fe200078a008c */
[----:B------:R-:W-:-:S03]  /*160cc0*/  IADD3.X R59, P2, PT, R59, R169, RZ, P2, !PT ;  /* 0x000000a93b3b7210 */ /* 0x000fc6000175e4ff */
[----:B------:R-:W-:-:S04]  /*160cd0*/  IMAD.WIDE.U32 R170, R134, -0x45f6b800, RZ ;  /* 0xba09480086aa7825 */ /* 0x000fc800078e00ff */
[----:B------:R-:W-:Y:S02]  /*160ce0*/  IMAD.IADD R108, R43, 0x1, R108 ;  /* 0x000000012b6c7824 */ /* 0x000fe400078e026c */
[----:B------:R-:W-:Y:S01]  /*160cf0*/  IMAD.X R17, RZ, RZ, RZ, P5 ;  /* 0x000000ffff117224 */ /* 0x000fe200028e06ff */
[----:B------:R-:W-:Y:S01]  /*160d00*/  IADD3 RZ, P5, PT, R140, R171, RZ ;  /* 0x000000ab8cff7210 */ /* 0x000fe20007fbe0ff */
[----:B------:R-:W-:Y:S01]  /*160d10*/  IMAD.IADD R31, R106, 0x1, R31 ;  /* 0x000000016a1f7824 */ /* 0x000fe200078e021f */
[----:B------:R-:W-:Y:S01]  /*160d20*/  IADD3.X R43, P4, PT, R233, R108, RZ, P4, !PT ;  /* 0x0000006ce92b7210 */ /* 0x000fe2000279e4ff */
[----:B------:R-:W-:Y:S01]  /*160d30*/  IMAD.WIDE.U32.X R206, R104, 0x170b5d44, R206, P3 ;  /* 0x170b5d4468ce7825 */ /* 0x000fe200018e04ce */
[----:B------:R-:W-:Y:S02]  /*160d40*/  IADD3 RZ, P3, PT, R186, R30, RZ ;  /* 0x0000001ebaff7210 */ /* 0x000fe40007f7e0ff */
[----:B------:R-:W-:Y:S01]  /*160d50*/  IADD3.X R221, P4, PT, RZ, RZ, RZ, P4, !PT ;  /* 0x000000ffffdd7210 */ /* 0x000fe2000279e4ff */
[----:B------:R-:W-:Y:S01]  /*160d60*/  IMAD.WIDE.U32 R52, R104, 0xf5138f, RZ ;  /* 0x00f5138f68347825 */ /* 0x000fe200078e00ff */
[----:B------:R-:W-:-:S03]  /*160d70*/  IADD3.X RZ, P3, PT, R187, R31, RZ, P3, !PT ;  /* 0x0000001fbbff7210 */ /* 0x000fc60001f7e4ff */
[----:B------:R-:W-:Y:S01]  /*160d80*/  IMAD.MOV.U32 R16, RZ, RZ, R141 ;  /* 0x000000ffff107224 */ /* 0x000fe200078e008d */
[----:B------:R-:W-:Y:S01]  /*160d90*/  IADD3.X R234, P3, PT, R153, R6, RZ, P3, !PT ;  /* 0x0000000699ea7210 */ /* 0x000fe20001f7e4ff */
[C-C-:B------:R-:W-:Y:S02]  /*160da0*/  IMAD R106, R134.reuse, 0x1a22d9f3, R52.reuse ;  /* 0x1a22d9f3866a7824 */ /* 0x140fe400078e0234 */
[----:B------:R-:W-:Y:S01]  /*160db0*/  IMAD R108, R134, 0x1a22d9f3, R52 ;  /* 0x1a22d9f3866c7824 */ /* 0x000fe200078e0234 */
[----:B------:R-:W-:Y:S01]  /*160dc0*/  IADD3.X R208, P3, PT, R208, R7, RZ, P3, !PT ;  /* 0x00000007d0d07210 */ /* 0x000fe20001f7e4ff */
[----:B------:R-:W-:-:S03]  /*160dd0*/  IMAD.WIDE.U32.X R186, R104, 0x1ef3622f, R16, P5 ;  /* 0x1ef3622f68ba7825 */ /* 0x000fc600028e0410 */
[----:B------:R-:W-:Y:S01]  /*160de0*/  IADD3.X R168, P3, PT, R234, R57, RZ, P3, !PT ;  /* 0x00000039eaa87210 */ /* 0x000fe20001f7e4ff */
[----:B------:R-:W-:-:S03]  /*160df0*/  IMAD.WIDE.U32 R30, R104, 0x6ca1493b, RZ ;  /* 0x6ca1493b681e7825 */ /* 0x000fc600078e00ff */
[----:B------:R-:W-:Y:S01]  /*160e00*/  IADD3.X R169, P3, PT, R208, R55, RZ, P3, !PT ;  /* 0x00000037d0a97210 */ /* 0x000fe20001f7e4ff */
[----:B------:R-:W-:-:S04]  /*160e10*/  IMAD.WIDE.U32 R52, P5, R134, 0x1a22d9f3, R52 ;  /* 0x1a22d9f386347825 */ /* 0x000fc800078a0034 */
[----:B------:R-:W-:Y:S01]  /*160e20*/  IMAD.WIDE.U32 R140, R134, 0xf5138f, RZ ;  /* 0x00f5138f868c7825 */ /* 0x000fe200078e00ff */
[----:B------:R-:W-:-:S03]  /*160e30*/  MOV R16, R53 ;  /* 0x0000003500107202 */ /* 0x000fc60000000f00 */
[----:B------:R-:W-:Y:S01]  /*160e40*/  IMAD.X R153, RZ, RZ, RZ, P4 ;  /* 0x000000ffff997224 */ /* 0x000fe200020e06ff */
[----:B------:R-:W-:Y:S01]  /*160e50*/  IADD3 RZ, P4, PT, R52, R141, RZ ;  /* 0x0000008d34ff7210 */ /* 0x000fe20007f9e0ff */
[C-C-:B------:R-:W-:Y:S02]  /*160e60*/  IMAD R220, R134.reuse, -0x39c4fa40, R30.reuse ;  /* 0xc63b05c086dc7824 */ /* 0x140fe400078e021e */
[C-C-:B------:R-:W-:Y:S02]  /*160e70*/  IMAD R215, R134.reuse, -0x39c4fa40, R30.reuse ;  /* 0xc63b05c086d77824 */ /* 0x140fe400078e021e */
[----:B------:R-:W-:Y:S02]  /*160e80*/  IMAD.X R17, RZ, RZ, RZ, P5 ;  /* 0x000000ffff117224 */ /* 0x000fe400028e06ff */
[----:B------:R-:W-:-:S04]  /*160e90*/  IMAD.WIDE.U32 R30, P5, R134, -0x39c4fa40, R30 ;  /* 0xc63b05c0861e7825 */ /* 0x000fc800078a001e */
[----:B------:R-:W-:-:S04]  /*160ea0*/  IMAD.WIDE.U32 R52, R134, 0x6ca1493b, RZ ;  /* 0x6ca1493b86347825 */ /* 0x000fc800078e00ff */
[----:B------:R-:W-:Y:S01]  /*160eb0*/  IMAD.X R7, RZ, RZ, RZ, P5 ;  /* 0x000000ffff077224 */ /* 0x000fe200028e06ff */
[----:B------:R-:W-:Y:S01]  /*160ec0*/  IADD3 RZ, P5, PT, R30, R53, RZ ;  /* 0x000000351eff7210 */ /* 0x000fe20007fbe0ff */
[----:B------:R-:W-:Y:S02]  /*160ed0*/  IMAD R132, R130, 0x1ef3622f, R132 ;  /* 0x1ef3622f82847824 */ /* 0x000fe400078e0284 */
[----:B------:R-:W-:Y:S02]  /*160ee0*/  IMAD.MOV.U32 R6, RZ, RZ, R31 ;  /* 0x000000ffff067224 */ /* 0x000fe400078e001f */
[----:B------:R-:W-:Y:S02]  /*160ef0*/  IMAD R129, R105, R67, R238 ;  /* 0x0000004369817224 */ /* 0x000fe400078e02ee */
[----:B------:R-:W-:-:S04]  /*160f00*/  IMAD.WIDE.U32 R30, R104, 0x17c510ea, RZ ;  /* 0x17c510ea681e7825 */ /* 0x000fc800078e00ff */
[----:B------:R-:W-:Y:S02]  /*160f10*/  IMAD.IADD R132, R101, 0x1, R132 ;  /* 0x0000000165847824 */ /* 0x000fe400078e0284 */
[----:B------:R-:W-:Y:S01]  /*160f20*/  IMAD.WIDE.U32.X R16, R104, 0x1a22d9f3, R16, P4 ;  /* 0x1a22d9f368107825 */ /* 0x000fe200020e0410 */
[----:B------:R-:W-:-:S03]  /*160f30*/  IADD3 RZ, P4, PT, R168, R10, RZ ;  /* 0x0000000aa8ff7210 */ /* 0x000fc60007f9e0ff */
[----:B------:R-:W-:Y:S02]  /*160f40*/  IMAD.IADD R101, R129, 0x1, R11 ;  /* 0x0000000181657824 */ /* 0x000fe400078e020b */
[----:B------:R-:W-:Y:S02]  /*160f50*/  IMAD R135, R107, R74, R236 ;  /* 0x0000004a6b877224 */ /* 0x000fe400078e02ec */
[----:B------:R-:W-:Y:S01]  /*160f60*/  IMAD.WIDE.U32.X R10, R104, -0x39c4fa40, R6, P5 ;  /* 0xc63b05c0680a7825 */ /* 0x000fe200028e0406 */
[----:B------:R-:W-:Y:S02]  /*160f70*/  IADD3.X RZ, P4, PT, R169, R101, RZ, P4, !PT ;  /* 0x00000065a9ff7210 */ /* 0x000fe4000279e4ff */
[----:B------:R-:W-:Y:S01]  /*160f80*/  IADD3.X R101, P1, PT, R214, R132, RZ, P1, !PT ;  /* 0x00000084d6657210 */ /* 0x000fe20000f3e4ff */
[----:B------:R-:W-:-:S04]  /*160f90*/  IMAD.WIDE.U32 R6, P5, R134, 0x1ae3a46, R30 ;  /* 0x01ae3a4686067825 */ /* 0x000fc800078a001e */
[----:B------:R-:W-:-:S04]  /*160fa0*/  IMAD.WIDE.U32 R236, R134, 0x17c510ea, RZ ;  /* 0x17c510ea86ec7825 */ /* 0x000fc800078e00ff */
[----:B------:R-:W-:Y:S01]  /*160fb0*/  IMAD.X R31, RZ, RZ, RZ, P5 ;  /* 0x000000ffff1f7224 */ /* 0x000fe200028e06ff */
[----:B------:R-:W-:Y:S01]  /*160fc0*/  IADD3 RZ, P5, PT, R6, R237, RZ ;  /* 0x000000ed06ff7210 */ /* 0x000fe20007fbe0ff */
[C-C-:B------:R-:W-:Y:S02]  /*160fd0*/  IMAD R57, R134.reuse, 0x1ae3a46, R30.reuse ;  /* 0x01ae3a4686397824 */ /* 0x140fe400078e021e */
[----:B------:R-:W-:Y:S02]  /*160fe0*/  IMAD R129, R134, 0x1ae3a46, R30 ;  /* 0x01ae3a4686817824 */ /* 0x000fe400078e021e */
[----:B------:R-:W-:Y:S02]  /*160ff0*/  IMAD R137, R107, R71, R218 ;  /* 0x000000476b897224 */ /* 0x000fe400078e02da */
[----:B------:R-:W-:Y:S01]  /*161000*/  IMAD.MOV.U32 R30, RZ, RZ, R7 ;  /* 0x000000ffff1e7224 */ /* 0x000fe200078e0007 */
[----:B------:R-:W-:Y:S01]  /*161010*/  IADD3.X R7, P3, PT, RZ, RZ, RZ, P3, !PT ;  /* 0x000000ffff077210 */ /* 0x000fe20001f7e4ff */
[----:B------:R-:W-:-:S02]  /*161020*/  IMAD.IADD R137, R137, 0x1, R37 ;  /* 0x0000000189897824 */ /* 0x000fc400078e0225 */
[----:B------:R-:W-:Y:S01]  /*161030*/  IMAD.WIDE.U32.X R30, R104, 0x1ae3a46, R30, P5 ;  /* 0x01ae3a46681e7825 */ /* 0x000fe200028e041e */
[----:B------:R-:W-:Y:S02]  /*161040*/  IADD3 RZ, P5, PT, R42, R36, RZ ;  /* 0x000000242aff7210 */ /* 0x000fe40007fbe0ff */
        /* <DEDUP_REMOVED lines=8> */
[----:B------:R-:W-:Y:S01]  /*1610d0*/  IMAD R131, R105, R67, R238 ;  /* 0x0000004369837224 */ /* 0x000fe200078e02ee */
[----:B------:R-:W-:Y:S01]  /*1610e0*/  IADD3.X R40, P5, PT, R153, R41, RZ, P5, !PT ;  /* 0x0000002999287210 */ /* 0x000fe20002fbe4ff */
[----:B------:R-:W-:Y:S01]  /*1610f0*/  IMAD.WIDE.U32 R168, R105, R66, R168 ;  /* 0x0000004269a87225 */ /* 0x000fe200078e00a8 */
[----:B------:R-:W-:-:S02]  /*161100*/  IADD3.X R175, P0, PT, R103, R172, RZ, P0, !PT ;  /* 0x000000ac67af7210 */ /* 0x000fc4000071e4ff */
[----:B------:R-:W-:Y:S01]  /*161110*/  IADD3 RZ, P3, PT, R100, R44, RZ ;  /* 0x0000002c64ff7210 */ /* 0x000fe20007f7e0ff */
[----:B------:R-:W-:Y:S01]  /*161120*/  IMAD.IADD R219, R219, 0x1, R45 ;  /* 0x00000001dbdb7824 */ /* 0x000fe200078e022d */
[----:B------:R-:W-:Y:S01]  /*161130*/  IADD3 R131, PT, PT, R169, R131, RZ ;  /* 0x00000083a9837210 */ /* 0x000fe20007ffe0ff */
[----:B------:R-:W-:Y:S01]  /*161140*/  IMAD.IADD R147, R147, 0x1, R47 ;  /* 0x0000000193937824 */ /* 0x000fe200078e022f */
[----:B------:R-:W-:Y:S01]  /*161150*/  IADD3.X R168, P5, PT, R221, R168, RZ, P5, !PT ;  /* 0x000000a8dda87210 */ /* 0x000fe20002fbe4ff */
[----:B------:R-:W-:Y:S01]  /*161160*/  IMAD R223, R130, 0x1a22d9f3, R136 ;  /* 0x1a22d9f382df7824 */ /* 0x000fe200078e0288 */
[----:B------:R-:W-:Y:S01]  /*161170*/  IADD3.X R55, P0, PT, RZ, RZ, RZ, P0, !PT ;  /* 0x000000ffff377210 */ /* 0x000fe2000071e4ff */
[----:B------:R-:W-:Y:S01]  /*161180*/  IMAD R197, R109, R178, R198 ;  /* 0x000000b26dc57224 */ /* 0x000fe200078e02c6 */
[----:B------:R-:W-:Y:S01]  /*161190*/  IADD3.X R169, P5, PT, R40, R131, RZ, P5, !PT ;  /* 0x0000008328a97210 */ /* 0x000fe20002fbe4ff */
[----:B------:R-:W-:Y:S01]  /*1611a0*/  IMAD.IADD R223, R223, 0x1, R143 ;  /* 0x00000001dfdf7824 */ /* 0x000fe200078e028f */
[----:B------:R-:W-:Y:S01]  /*1611b0*/  IADD3.X RZ, P4, PT, R101, R219, RZ, P3, !PT ;  /* 0x000000db65ff7210 */ /* 0x000fe20001f9e4ff */
[----:B------:R-:W-:Y:S01]  /*1611c0*/  IMAD.X R37, RZ, RZ, RZ, P0 ;  /* 0x000000ffff257224 */ /* 0x000fe200000e06ff */
[----:B------:R-:W-:Y:S01]  /*1611d0*/  IADD3 RZ, P0, PT, R168, R46, RZ ;  /* 0x0000002ea8ff7210 */ /* 0x000fe20007f1e0ff */
[----:B------:R-:W-:Y:S01]  /*1611e0*/  IMAD.WIDE.U32 R182, R107, R75, R182 ;  /* 0x0000004b6bb67225 */ /* 0x000fe200078e00b6 */
[----:B------:R-:W-:-:S02]  /*1611f0*/  IADD3.X R7, P5, PT, RZ, RZ, RZ, P5, !PT ;  /* 0x000000ffff077210 */ /* 0x000fc40002fbe4ff */
[----:B------:R-:W-:Y:S01]  /*161200*/  IADD3.X RZ, P3, PT, R169, R147, RZ, P0, !PT ;  /* 0x00000093a9ff7210 */ /* 0x000fe2000077e4ff */
[----:B------:R-:W-:Y:S01]  /*161210*/  IMAD.IADD R197, R197, 0x1, R127 ;  /* 0x00000001c5c57824 */ /* 0x000fe200078e027f */
[----:B------:R-:W-:Y:S01]  /*161220*/  IADD3.X R41, P1, PT, RZ, RZ, RZ, P1, !PT ;  /* 0x000000ffff297210 */ /* 0x000fe20000f3e4ff */
[----:B------:R-:W-:Y:S01]  /*161230*/  IMAD.X R35, RZ, RZ, RZ, P5 ;  /* 0x000000ffff237224 */ /* 0x000fe200028e06ff */
[----:B------:R-:W-:Y:S01]  /*161240*/  IADD3.X R7, P3, PT, R7, R38, RZ, P3, !PT ;  /* 0x0000002607077210 */ /* 0x000fe20001f7e4ff */
[----:B------:R-:W-:Y:S01]  /*161250*/  IMAD.IADD R183, R183, 0x1, R133 ;  /* 0x00000001b7b77824 */ /* 0x000fe200078e0285 */
[----:B------:R-:W-:Y:S01]  /*161260*/  IADD3.X R41, P4, PT, R41, R206, RZ, P4, !PT ;  /* 0x000000ce29297210 */ /* 0x000fe2000279e4ff */
[----:B------:R-:W-:Y:S01]  /*161270*/  IMAD.X R45, RZ, RZ, RZ, P1 ;  /* 0x000000ffff2d7224 */ /* 0x000fe200008e06ff */
[----:B------:R-:W-:Y:S01]  /*161280*/  IADD3.X R35, P3, PT, R35, R39, RZ, P3, !PT ;  /* 0x0000002723237210 */ /* 0x000fe20001f7e4ff */
[----:B------:R-:W-:Y:S01]  /*161290*/  IMAD.IADD R163, R163, 0x1, R33 ;  /* 0x00000001a3a37824 */ /* 0x000fe200078e0221 */
[----:B------:R-:W-:Y:S01]  /*1612a0*/  IADD3 RZ, P1, PT, R174, R142, RZ ;  /* 0x0000008eaeff7210 */ /* 0x000fe20007f3e0ff */
[----:B------:R-:W-:Y:S01]  /*1612b0*/  IMAD R136, R130, 0x1a22d9f3, R136 ;  /* 0x1a22d9f382887824 */ /* 0x000fe200078e0288 */
[----:B------:R-:W-:Y:S01]  /*1612c0*/  IADD3.X R6, P3, PT, R7, R6, RZ, P3, !PT ;  /* 0x0000000607067210 */ /* 0x000fe20001f7e4ff */
[----:B------:R-:W-:Y:S01]  /*1612d0*/  IMAD.WIDE.U32 R100, R134, 0x30000000, R100 ;  /* 0x3000000086647825 */ /* 0x000fe200078e0064 */
[----:B------:R-:W-:-:S02]  /*1612e0*/  IADD3.X RZ, P1, PT, R175, R223, RZ, P1, !PT ;  /* 0x000000dfafff7210 */ /* 0x000fc40000f3e4ff */
[----:B------:R-:W-:Y:S01]  /*1612f0*/  IADD3 RZ, P0, PT, R182, R126, RZ ;  /* 0x0000007eb6ff7210 */ /* 0x000fe20007f1e0ff */
[----:B------:R-:W-:Y:S01]  /*161300*/  IMAD.WIDE.U32 R174, R130, 0xf5138f, R174 ;  /* 0x00f5138f82ae7825 */ /* 0x000fe200078e00ae */
[----:B------:R-:W-:Y:S02]  /*161310*/  IADD3 RZ, P5, PT, R6, R32, RZ ;  /* 0x0000002006ff7210 */ /* 0x000fe40007fbe0ff */
[----:B------:R-:W-:Y:S01]  /*161320*/  IADD3.X R7, P3, PT, R35, R34, RZ, P3, !PT ;  /* 0x0000002223077210 */ /* 0x000fe20001f7e4ff */
[----:B------:R-:W-:Y:S01]  /*161330*/  IMAD R198, R109, R178, R198 ;  /* 0x000000b26dc67224 */ /* 0x000fe200078e02c6 */
[----:B------:R-:W-:Y:S01]  /*161340*/  IADD3.X R45, P4, PT, R45, R207, RZ, P4, !PT ;  /* 0x000000cf2d2d7210 */ /* 0x000fe2000279e4ff */
[----:B------:R-:W-:Y:S01]  /*161350*/  IMAD.IADD R216, R101, 0x1, R216 ;  /* 0x0000000165d87824 */ /* 0x000fe200078e02d8 */
[----:B------:R-:W-:Y:S01]  /*161360*/  IADD3.X RZ, P0, PT, R183, R197, RZ, P0, !PT ;  /* 0x000000c5b7ff7210 */ /* 0x000fe2000071e4ff */
[----:B------:R-:W-:Y:S01]  /*161370*/  IMAD.WIDE.U32 R182, R109, R177, R182 ;  /* 0x000000b16db67225 */ /* 0x000fe200078e00b6 */
[----:B------:R-:W-:-:S02]  /*161380*/  IADD3.X RZ, P5, PT, R7, R163, RZ, P5, !PT ;  /* 0x000000a307ff7210 */ /* 0x000fc40002fbe4ff */
[----:B------:R-:W-:Y:S01]  /*161390*/  IADD3.X R35, P3, PT, RZ, RZ, RZ, P3, !PT ;  /* 0x000000ffff237210 */ /* 0x000fe20001f7e4ff */
[C---:B------:R-:W-:Y:S01]  /*1613a0*/  IMAD.WIDE.U32 R32, R100.reuse, -0x1, RZ ;  /* 0xffffffff64207825 */ /* 0x040fe200078e00ff */
[----:B------:R-:W-:Y:S02]  /*1613b0*/  IADD3 R136, PT, PT, R175, R136, RZ ;  /* 0x00000088af887210 */ /* 0x000fe40007ffe0ff */
[----:B------:R-:W-:Y:S01]  /*1613c0*/  IADD3.X R174, P4, PT, R41, R174, RZ, P4, !PT ;  /* 0x000000ae29ae7210 */ /* 0x000fe2000279e4ff */
        /* <DEDUP_REMOVED lines=8> */
[----:B------:R-:W-:Y:S01]  /*161450*/  IADD3.X R123, PT, PT, R123, RZ, RZ, P5, P3 ;  /* 0x000000ff7b7b7210 */ /* 0x000fe20002fe64ff */
[----:B------:R-:W-:Y:S01]  /*161460*/  IMAD.WIDE.U32 R104, R107, R72, R184 ;  /* 0x000000486b687225 */ /* 0x000fe200078e00b8 */
[----:B------:R-:W-:Y:S02]  /*161470*/  IADD3.X R150, P1, PT, R37, R151, RZ, P1, !PT ;  /* 0x0000009725967210 */ /* 0x000fe40000f3e4ff */
[----:B------:R-:W-:Y:S01]  /*161480*/  IADD3.X R133, P5, PT, RZ, RZ, RZ, P4, !PT ;  /* 0x000000ffff857210 */ /* 0x000fe200027be4ff */
[----:B------:R-:W-:Y:S01]  /*161490*/  IMAD.WIDE.U32 R38, R33, 0x1, RZ ;  /* 0x0000000121267825 */ /* 0x000fe200078e00ff */
[----:B------:R-:W-:Y:S02]  /*1614a0*/  IADD3.X R37, P4, PT, RZ, R110, RZ, P0, !PT ;  /* 0x0000006eff257210 */ /* 0x000fe4000079e4ff */
[----:B------:R-:W-:Y:S01]  /*1614b0*/  IADD3.X R103, P2, PT, R59, R198, RZ, P2, !PT ;  /* 0x000000c63b677210 */ /* 0x000fe2000175e4ff */
[----:B------:R-:W-:Y:S01]  /*1614c0*/  IMAD R139, R107, R71, R218 ;  /* 0x000000476b8b7224 */ /* 0x000fe200078e02da */
[----:B------:R-:W-:Y:S01]  /*1614d0*/  IADD3.X R110, P4, PT, RZ, R111, RZ, P4, !PT ;  /* 0x0000006fff6e7210 */ /* 0x000fe2000279e4ff */
[----:B------:R-:W-:Y:S01]  /*1614e0*/  IMAD R218, R128, 0x1ae3a46, R162 ;  /* 0x01ae3a4680da7824 */ /* 0x000fe200078e02a2 */
[----:B------:R-:W-:Y:S01]  /*1614f0*/  IADD3.X R163, P2, PT, RZ, RZ, RZ, P2, !PT ;  /* 0x000000ffffa37210 */ /* 0x000fe2000175e4ff */
[----:B------:R-:W-:Y:S01]  /*161500*/  IMAD.X R127, RZ, RZ, RZ, P5 ;  /* 0x000000ffff7f7224 */ /* 0x000fe200028e06ff */
[----:B------:R-:W-:Y:S01]  /*161510*/  IADD3 RZ, P0, PT, R100, R34, RZ ;  /* 0x0000002264ff7210 */ /* 0x000fe20007f1e0ff */
[----:B------:R-:W-:Y:S01]  /*161520*/  IMAD.IADD R41, R218, 0x1, R161 ;  /* 0x00000001da297824 */ /* 0x000fe200078e02a1 */
[----:B------:R-:W-:Y:S01]  /*161530*/  IADD3.X R104, P4, PT, R37, R104, RZ, P4, !PT ;  /* 0x0000006825687210 */ /* 0x000fe2000279e4ff */
[----:B------:R-:W-:Y:S01]  /*161540*/  IMAD.X R137, RZ, RZ, RZ, P2 ;  /* 0x000000ffff897224 */ /* 0x000fe200010e06ff */
[----:B------:R-:W-:Y:S01]  /*161550*/  IADD3 RZ, P2, PT, R102, R160, RZ ;  /* 0x000000a066ff7210 */ /* 0x000fe20007f5e0ff */
[----:B------:R-:W-:Y:S01]  /*161560*/  IMAD.WIDE.U32 R36, R33, 0x30000000, RZ ;  /* 0x3000000021247825 */ /* 0x000fe200078e00ff */
[----:B------:R-:W-:-:S02]  /*161570*/  IADD3 RZ, P3, PT, R174, R170, RZ ;  /* 0x000000aaaeff7210 */ /* 0x000fc40007f7e0ff */
[----:B------:R-:W-:Y:S01]  /*161580*/  IADD3.X RZ, P2, PT, R103, R41, RZ, P2, !PT ;  /* 0x0000002967ff7210 */ /* 0x000fe2000175e4ff */
[----:B------:R-:W-:-:S03]  /*161590*/  IMAD.WIDE.U32 R100, P5, R32, -0x7af74000, R38 ;  /* 0x8508c00020647825 */ /* 0x000fc600078a0026 */
[----:B------:R-:W-:Y:S01]  /*1615a0*/  IADD3.X R163, P2, PT, R163, R158, RZ, P2, !PT ;  /* 0x0000009ea3a37210 */ /* 0x000fe2000175e4ff */
[----:B------:R-:W-:Y:S01]  /*1615b0*/  IMAD.IADD R135, R105, 0x1, R135 ;  /* 0x0000000169877824 */ /* 0x000fe200078e0287 */
[----:B------:R-:W-:Y:S01]  /*1615c0*/  IADD3.X R47, PT, PT, RZ, RZ, RZ, P5, !PT ;  /* 0x000000ffff2f7210 */ /* 0x000fe20002ffe4ff */
[----:B------:R-:W-:Y:S01]  /*1615d0*/  IMAD.WIDE.U32 R40, P5, R32, 0x170b5d44, R36 ;  /* 0x170b5d4420287825 */ /* 0x000fe200078a0024 */
[----:B------:R-:W-:Y:S02]  /*1615e0*/  IADD3.X R170, P2, PT, R137, R159, RZ, P2, !PT ;  /* 0x0000009f89aa7210 */ /* 0x000fe4000175e4ff */
[----:B------:R-:W-:Y:S01]  /*1615f0*/  IADD3.X R105, P4, PT, R110, R135, RZ, P4, !PT ;  /* 0x000000876e697210 */ /* 0x000fe2000279e4ff */
[C-C-:B------:R-:W-:Y:S02]  /*161600*/  IMAD R59, R32.reuse, 0x170b5d44, R36.reuse ;  /* 0x170b5d44203b7824 */ /* 0x140fe400078e0224 */
[C---:B------:R-:W-:Y:S01]  /*161610*/  IMAD R131, R32.reuse, 0x170b5d44, R36 ;  /* 0x170b5d4420837824 */ /* 0x040fe200078e0224 */
[----:B------:R-:W-:Y:S01]  /*161620*/  IADD3.X R153, P4, PT, RZ, RZ, RZ, P4, !PT ;  /* 0x000000ffff997210 */ /* 0x000fe2000279e4ff */
        /* <DEDUP_REMOVED lines=8> */
[----:B------:R-:W-:Y:S02]  /*1616b0*/  IMAD.MOV.U32 R38, RZ, RZ, R41 ;  /* 0x000000ffff267224 */ /* 0x000fe400078e0029 */
[C-C-:B------:R-:W-:Y:S02]  /*1616c0*/  IMAD R151, R32.reuse, 0x1ef3622f, R36.reuse ;  /* 0x1ef3622f20977824 */ /* 0x140fe400078e0224 */
[----:B------:R-:W-:-:S02]  /*1616d0*/  IMAD R147, R32, 0x1ef3622f, R36 ;  /* 0x1ef3622f20937824 */ /* 0x000fc400078e0224 */
[----:B------:R-:W-:-:S04]  /*1616e0*/  IMAD.WIDE.U32.X R46, R33, -0x7af74000, R46, P5 ;  /* 0x8508c000212e7825 */ /* 0x000fc800028e042e */
[----:B------:R-:W-:-:S04]  /*1616f0*/  IMAD.WIDE.U32 R36, P5, R32, 0x1ef3622f, R36 ;  /* 0x1ef3622f20247825 */ /* 0x000fc800078a0024 */
[----:B------:R-:W-:-:S04]  /*161700*/  IMAD.WIDE.U32 R40, R32, -0x45f6b800, RZ ;  /* 0xba09480020287825 */ /* 0x000fc800078e00ff */
[----:B------:R-:W-:Y:S02]  /*161710*/  IMAD.IADD R211, R211, 0x1, R171 ;  /* 0x00000001d3d37824 */ /* 0x000fe400078e02ab */
[----:B------:R-:W-:Y:S01]  /*161720*/  IMAD.X R101, RZ, RZ, RZ, P5 ;  /* 0x000000ffff657224 */ /* 0x000fe200028e06ff */
[----:B------:R-:W-:Y:S01]  /*161730*/  IADD3 RZ, P5, PT, R36, R41, RZ ;  /* 0x0000002924ff7210 */ /* 0x000fe20007fbe0ff */
[----:B------:R-:W-:Y:S01]  /*161740*/  IMAD.WIDE.U32 R110, R128, 0x17c510ea, R102 ;  /* 0x17c510ea806e7825 */ /* 0x000fe200078e0066 */
[----:B------:R-:W-:-:S03]  /*161750*/  IADD3.X RZ, P3, PT, R175, R211, RZ, P3, !PT ;  /* 0x000000d3afff7210 */ /* 0x000fc60001f7e4ff */
[----:B------:R-:W-:Y:S01]  /*161760*/  IMAD.WIDE.U32 R102, R33, 0xf5138f, RZ ;  /* 0x00f5138f21667825 */ /* 0x000fe200078e00ff */
[----:B------:R-:W-:Y:S02]  /*161770*/  IADD3.X R161, P3, PT, R133, R186, RZ, P3, !PT ;  /* 0x000000ba85a17210 */ /* 0x000fe40001f7e4ff */
[----:B------:R-:W-:Y:S01]  /*161780*/  IADD3.X R110, P1, PT, R55, R110, RZ, P1, !PT ;  /* 0x0000006e376e7210 */ /* 0x000fe20000f3e4ff */
[----:B------:R-:W-:Y:S01]  /*161790*/  IMAD.MOV.U32 R100, RZ, RZ, R37 ;  /* 0x000000ffff647224 */ /* 0x000fe200078e0025 */
[----:B------:R-:W-:Y:S01]  /*1617a0*/  IADD3.X R186, P3, PT, R127, R187, RZ, P3, !PT ;  /* 0x000000bb7fba7210 */ /* 0x000fe20001f7e4ff */
[----:B------:R-:W-:Y:S02]  /*1617b0*/  IMAD R162, R128, 0x1ae3a46, R162 ;  /* 0x01ae3a4680a27824 */ /* 0x000fe400078e02a2 */
[C-C-:B------:R-:W-:Y:S02]  /*1617c0*/  IMAD R160, R32.reuse, 0x1a22d9f3, R102.reuse ;  /* 0x1a22d9f320a07824 */ /* 0x140fe400078e0266 */
[----:B------:R-:W-:-:S02]  /*1617d0*/  IMAD R128, R32, 0x1a22d9f3, R102 ;  /* 0x1a22d9f320807824 */ /* 0x000fc400078e0266 */
[----:B------:R-:W-:-:S04]  /*1617e0*/  IMAD.WIDE.U32.X R100, R33, 0x1ef3622f, R100, P5 ;  /* 0x1ef3622f21647825 */ /* 0x000fc800028e0464 */
[----:B------:R-:W-:-:S04]  /*1617f0*/  IMAD.WIDE.U32 R102, P5, R32, 0x1a22d9f3, R102 ;  /* 0x1a22d9f320667825 */ /* 0x000fc800078a0066 */
[----:B------:R-:W-:Y:S01]  /*161800*/  IMAD.IADD R133, R35, 0x1, R34 ;  /* 0x0000000123857824 */ /* 0x000fe200078e0222 */
[----:B------:R-:W-:Y:S01]  /*161810*/  IADD3.X R37, PT, PT, RZ, RZ, RZ, P5, !PT ;  /* 0x000000ffff257210 */ /* 0x000fe20002ffe4ff */
[----:B------:R-:W-:Y:S02]  /*161820*/  IMAD R199, R109, R176, R200 ;  /* 0x000000b06dc77224 */ /* 0x000fe400078e02c8 */
[----:B------:R-:W-:Y:S01]  /*161830*/  IMAD.WIDE.U32 R34, R32, 0xf5138f, RZ ;  /* 0x00f5138f20227825 */ /* 0x000fe200078e00ff */
[----:B------:R-:W-:-:S03]  /*161840*/  IADD3.X RZ, P0, PT, R216, R133, RZ, P0, !PT ;  /* 0x00000085d8ff7210 */ /* 0x000fc6000071e4ff */
[----:B------:R-:W-:Y:S01]  /*161850*/  IMAD.WIDE.U32.X R38, R33, 0x170b5d44, R38, P4 ;  /* 0x170b5d4421267825 */ /* 0x000fe200020e0426 */
[----:B------:R-:W-:Y:S02]  /*161860*/  IADD3 RZ, P4, PT, R104, R114, RZ ;  /* 0x0000007268ff7210 */ /* 0x000fe40007f9e0ff */
[-C--:B------:R-:W-:Y:S01]  /*161870*/  IADD3 RZ, P5, PT, R102, R35.reuse, RZ ;  /* 0x0000002366ff7210 */ /* 0x080fe20007fbe0ff */
[----:B------:R-:W-:Y:S01]  /*161880*/  IMAD.IADD R199, R199, 0x1, R115 ;  /* 0x00000001c7c77824 */ /* 0x000fe200078e0273 */
[----:B------:R-:W-:Y:S01]  /*161890*/  IADD3 R35, PT, PT, R160, R35, RZ ;  /* 0x00000023a0237210 */ /* 0x000fe20007ffe0ff */
[----:B------:R-:W-:Y:S02]  /*1618a0*/  IMAD.IADD R111, R111, 0x1, R162 ;  /* 0x000000016f6f7824 */ /* 0x000fe400078e02a2 */
        /* <DEDUP_REMOVED lines=8> */
[----:B------:R-:W-:Y:S01]  /*161930*/  IMAD.WIDE.U32.X R102, R33, 0x1a22d9f3, R36, P5 ;  /* 0x1a22d9f321667825 */ /* 0x000fe200028e0424 */
[----:B------:R-:W-:-:S03]  /*161940*/  IADD3.X R61, P0, PT, RZ, R46, RZ, P0, !PT ;  /* 0x0000002eff3d7210 */ /* 0x000fc6000071e4ff */
[----:B------:R-:W-:-:S04]  /*161950*/  IMAD.WIDE.U32 R36, P5, R32, -0x39c4fa40, R114 ;  /* 0xc63b05c020247825 */ /* 0x000fc800078a0072 */
[----:B------:R-:W-:-:S04]  /*161960*/  IMAD.WIDE.U32 R142, R32, 0x6ca1493b, RZ ;  /* 0x6ca1493b208e7825 */ /* 0x000fc800078e00ff */
[C-C-:B------:R-:W-:Y:S02]  /*161970*/  IMAD R150, R32.reuse, 0x1ae3a46, R126.reuse ;  /* 0x01ae3a4620967824 */ /* 0x140fe400078e027e */
[C-C-:B------:R-:W-:Y:S02]  /*161980*/  IMAD R159, R32.reuse, 0x1ae3a46, R126.reuse ;  /* 0x01ae3a46209f7824 */ /* 0x140fe400078e027e */
[----:B------:R-:W-:Y:S02]  /*161990*/  IMAD.X R137, RZ, RZ, RZ, P5 ;  /* 0x000000ffff897224 */ /* 0x000fe400028e06ff */
        /* <DEDUP_REMOVED lines=8> */
[C-C-:B------:R-:W-:Y:S02]  /*161a20*/  IMAD R158, R32.reuse, -0x39c4fa40, R114.reuse ;  /* 0xc63b05c0209e7824 */ /* 0x140fe400078e0272 */
[----:B------:R-:W-:-:S02]  /*161a30*/  IMAD R55, R32, -0x39c4fa40, R114 ;  /* 0xc63b05c020377824 */ /* 0x000fc400078e0272 */
[C---:B------:R-:W-:Y:S02]  /*161a40*/  IMAD R200, R109.reuse, R176, R200 ;  /* 0x000000b06dc87224 */ /* 0x040fe400078e02c8 */
[----:B------:R-:W-:Y:S02]  /*161a50*/  IMAD.MOV.U32 R114, RZ, RZ, R127 ;  /* 0x000000ffff727224 */ /* 0x000fe400078e007f */
[----:B------:R-:W-:-:S04]  /*161a60*/  IMAD.WIDE.U32 R104, R109, R75, R104 ;  /* 0x0000004b6d687225 */ /* 0x000fc800078e0068 */
[----:B------:R-:W-:Y:S01]  /*161a70*/  IMAD.IADD R37, R226, 0x1, R145 ;  /* 0x00000001e2257824 */ /* 0x000fe200078e0291 */
[----:B------:R-:W-:Y:S01]  /*161a80*/  IADD3.X R163, P2, PT, R163, R104, RZ, P2, !PT ;  /* 0x00000068a3a37210 */ /* 0x000fe2000175e4ff */
[----:B------:R-:W-:Y:S01]  /*161a90*/  IMAD.WIDE.U32.X R136, R33, -0x39c4fa40, R136, P1 ;  /* 0xc63b05c021887825 */ /* 0x000fe200008e0488 */
[----:B------:R-:W-:Y:S02]  /*161aa0*/  IADD3 RZ, P1, PT, R110, R144, RZ ;  /* 0x000000906eff7210 */ /* 0x000fe40007f3e0ff */
[----:B------:R-:W-:Y:S01]  /*161ab0*/  IADD3.X R104, P0, PT, RZ, R47, RZ, P0, !PT ;  /* 0x0000002fff687210 */ /* 0x000fe2000071e4ff */
[----:B------:R-:W-:Y:S01]  /*161ac0*/  IMAD.WIDE.U32 R42, R107, R70, R42 ;  /* 0x000000466b2a7225 */ /* 0x000fe200078e002a */
[----:B------:R-:W-:-:S03]  /*161ad0*/  IADD3.X RZ, P1, PT, R111, R37, RZ, P1, !PT ;  /* 0x000000256fff7210 */ /* 0x000fc60000f3e4ff */
[----:B------:R-:W-:Y:S01]  /*161ae0*/  IMAD.WIDE.U32.X R114, R33, 0x1ae3a46, R114, P5 ;  /* 0x01ae3a4621727825 */ /* 0x000fe200028e0472 */
[----:B------:R-:W-:Y:S02]  /*161af0*/  IADD3 R33, PT, PT, R105, R200, RZ ;  /* 0x000000c869217210 */ /* 0x000fe40007ffe0ff */
[----:B------:R-:W-:Y:S01]  /*161b00*/  IADD3.X R42, P4, PT, R153, R42, RZ, P4, !PT ;  /* 0x0000002a992a7210 */ /* 0x000fe2000279e4ff */
[----:B------:R-:W-:Y:S01]  /*161b10*/  IMAD.IADD R139, R43, 0x1, R139 ;  /* 0x000000012b8b7824 */ /* 0x000fe200078e028b */
[----:B------:R-:W-:Y:S01]  /*161b20*/  IADD3.X R170, P2, PT, R170, R33, RZ, P2, !PT ;  /* 0x00000021aaaa7210 */ /* 0x000fe2000175e4ff */
[----:B------:R-:W-:Y:S01]  /*161b30*/  IMAD.WIDE.U32 R174, R134, -0x45f6b800, R174 ;  /* 0xba09480086ae7825 */ /* 0x000fe200078e00ae */
[----:B------:R-:W-:Y:S02]  /*161b40*/  IADD3.X R36, P1, PT, R171, R154, RZ, P1, !PT ;  /* 0x0000009aab247210 */ /* 0x000fe40000f3e4ff */
[----:B------:R-:W-:Y:S01]  /*161b50*/  IADD3.X R43, P4, PT, R60, R139, RZ, P4, !PT ;  /* 0x0000008b3c2b7210 */ /* 0x000fe2000279e4ff */
[C---:B------:R-:W-:Y:S01]  /*161b60*/  IMAD R138, R130.reuse, -0x39c4fa40, R138 ;  /* 0xc63b05c0828a7824 */ /* 0x040fe200078e028a */
[----:B------:R-:W-:Y:S01]  /*161b70*/  IADD3.X R174, P0, PT, R61, R174, RZ, P0, !PT ;  /* 0x000000ae3dae7210 */ /* 0x000fe2000071e4ff */
[----:B------:R-:W-:Y:S01]  /*161b80*/  IMAD.WIDE.U32 R110, R130, 0x6ca1493b, R110 ;  /* 0x6ca1493b826e7825 */ /* 0x000fe200078e006e */
[----:B------:R-:W-:-:S02]  /*161b90*/  IADD3.X R46, P2, PT, RZ, RZ, RZ, P2, !PT ;  /* 0x000000ffff2e7210 */ /* 0x000fc4000175e4ff */
[----:B------:R-:W-:Y:S01]  /*161ba0*/  IADD3.X R47, P4, PT, RZ, RZ, RZ, P4, !PT ;  /* 0x000000ffff2f7210 */ /* 0x000fe2000279e4ff */
[----:B------:R-:W-:Y:S01]  /*161bb0*/  IMAD.IADD R217, R175, 0x1, R217 ;  /* 0x00000001afd97824 */ /* 0x000fe200078e02d9 */
[----:B------:R-:W-:Y:S01]  /*161bc0*/  IADD3.X R110, P3, PT, R161, R110, RZ, P3, !PT ;  /* 0x0000006ea16e7210 */ /* 0x000fe20001f7e4ff */
[----:B------:R-:W-:Y:S01]  /*161bd0*/  IMAD.IADD R37, R111, 0x1, R138 ;  /* 0x000000016f257824 */ /* 0x000fe200078e028a */
[----:B------:R-:W-:Y:S01]  /*161be0*/  IADD3.X R183, P1, PT, R183, R155, RZ, P1, !PT ;  /* 0x0000009bb7b77210 */ /* 0x000fe20000f3e4ff */
[----:B------:R-:W-:Y:S01]  /*161bf0*/  IMAD R201, R109, R74, R58 ;  /* 0x0000004a6dc97224 */ /* 0x000fe200078e023a */
[----:B------:R-:W-:Y:S01]  /*161c00*/  IADD3.X R175, P0, PT, R104, R217, RZ, P0, !PT ;  /* 0x000000d968af7210 */ /* 0x000fe2000071e4ff */
[----:B------:R-:W-:Y:S01]  /*161c10*/  IMAD.X R33, RZ, RZ, RZ, P2 ;  /* 0x000000ffff217224 */ /* 0x000fe200010e06ff */
[----:B------:R-:W-:Y:S01]  /*161c20*/  IADD3.X R111, P3, PT, R186, R37, RZ, P3, !PT ;  /* 0x00000025ba6f7210 */ /* 0x000fe20001f7e4ff */
[----:B------:R-:W-:Y:S01]  /*161c30*/  IMAD.IADD R201, R201, 0x1, R65 ;  /* 0x00000001c9c97824 */ /* 0x000fe200078e0241 */
[----:B------:R-:W-:Y:S01]  /*161c40*/  IADD3 RZ, P2, PT, R42, R64, RZ ;  /* 0x000000402aff7210 */ /* 0x000fe20007f5e0ff */
[----:B------:R-:W-:Y:S01]  /*161c50*/  IMAD R230, R130, 0x1ae3a46, R146 ;  /* 0x01ae3a4682e67824 */ /* 0x000fe200078e0292 */
[----:B------:R-:W-:Y:S01]  /*161c60*/  IADD3.X R127, P0, PT, RZ, RZ, RZ, P0, !PT ;  /* 0x000000ffff7f7210 */ /* 0x000fe2000071e4ff */
[----:B------:R-:W-:Y:S01]  /*161c70*/  IMAD.X R61, RZ, RZ, RZ, P4 ;  /* 0x000000ffff3d7224 */ /* 0x000fe200020e06ff */
[----:B------:R-:W-:Y:S01]  /*161c80*/  IADD3.X R65, P4, PT, RZ, RZ, RZ, P3, !PT ;  /* 0x000000ffff417210 */ /* 0x000fe20001f9e4ff */
[----:B------:R-:W-:Y:S01]  /*161c90*/  IMAD.IADD R105, R106, 0x1, R141 ;  /* 0x000000016a697824 */ /* 0x000fe200078e028d */
[----:B------:R-:W-:Y:S01]  /*161ca0*/  IADD3.X R36, P1, PT, R36, R163, RZ, P1, !PT ;  /* 0x000000a324247210 */ /* 0x000fe20000f3e4ff */
[----:B------:R-:W-:Y:S01]  /*161cb0*/  IMAD.IADD R139, R59, 0x1, R45 ;  /* 0x000000013b8b7824 */ /* 0x000fe200078e022d */
[----:B------:R-:W-:Y:S01]  /*161cc0*/  IADD3 RZ, P3, PT, R110, R140, RZ ;  /* 0x0000008c6eff7210 */ /* 0x000fe20007f7e0ff */
[----:B------:R-:W-:Y:S01]  /*161cd0*/  IMAD.IADD R45, R230, 0x1, R149 ;  /* 0x00000001e62d7824 */ /* 0x000fe200078e0295 */
[----:B------:R-:W-:Y:S01]  /*161ce0*/  IADD3.X RZ, P2, PT, R43, R201, RZ, P2, !PT ;  /* 0x000000c92bff7210 */ /* 0x000fe2000175e4ff */
[----:B------:R-:W-:Y:S01]  /*161cf0*/  IMAD.X R135, RZ, RZ, RZ, P0 ;  /* 0x000000ffff877224 */ /* 0x000fe200000e06ff */
[----:B------:R-:W-:Y:S01]  /*161d00*/  IADD3 RZ, P0, PT, R36, R148, RZ ;  /* 0x0000009424ff7210 */ /* 0x000fe20007f1e0ff */
[----:B------:R-:W-:Y:S01]  /*161d10*/  IMAD.WIDE.U32 R168, R107, R68, R168 ;  /* 0x000000446ba87225 */ /* 0x000fe200078e00a8 */
[----:B------:R-:W-:-:S02]  /*161d20*/  IADD3.X R37, P1, PT, R183, R170, RZ, P1, !PT ;  /* 0x000000aab7257210 */ /* 0x000fc40000f3e4ff */
[----:B------:R-:W-:Y:S01]  /*161d30*/  IADD3.X RZ, P3, PT, R111, R105, RZ, P3, !PT ;  /* 0x000000696fff7210 */ /* 0x000fe20001f7e4ff */
[----:B------:R-:W-:Y:S01]  /*161d40*/  IMAD R203, R109, R71, R54 ;  /* 0x000000476dcb7224 */ /* 0x000fe200078e0236 */
[----:B------:R-:W-:Y:S01]  /*161d50*/  IADD3.X R47, P2, PT, R47, R120, RZ, P2, !PT ;  /* 0x000000782f2f7210 */ /* 0x000fe2000175e4ff */
[----:B------:R-:W-:Y:S01]  /*161d60*/  IMAD.IADD R152, R169, 0x1, R152 ;  /* 0x00000001a9987824 */ /* 0x000fe200078e0298 */
[----:B------:R-:W-:Y:S01]  /*161d70*/  IADD3.X RZ, P0, PT, R37, R45, RZ, P0, !PT ;  /* 0x0000002d25ff7210 */ /* 0x000fe2000071e4ff */
[----:B------:R-:W-:Y:S01]  /*161d80*/  IMAD.IADD R203, R203, 0x1, R117 ;  /* 0x00000001cbcb7824 */ /* 0x000fe200078e0275 */
[----:B------:R-:W-:Y:S01]  /*161d90*/  IADD3.X R59, PT, PT, RZ, RZ, RZ, P4, !PT ;  /* 0x000000ffff3b7210 */ /* 0x000fe200027fe4ff */
[C---:B------:R-:W-:Y:S01]  /*161da0*/  IMAD R146, R130.reuse, 0x1ae3a46, R146 ;  /* 0x01ae3a4682927824 */ /* 0x040fe200078e0292 */
[----:B------:R-:W-:Y:S01]  /*161db0*/  IADD3.X R65, P3, PT, R65, R16, RZ, P3, !PT ;  /* 0x0000001041417210 */ /* 0x000fe20001f7e4ff */
[----:B------:R-:W-:Y:S01]  /*161dc0*/  IMAD.WIDE.U32 R36, R130, 0x17c510ea, R36 ;  /* 0x17c510ea82247825 */ /* 0x000fe200078e0024 */
[----:B------:R-:W-:-:S02]  /*161dd0*/  IADD3.X R45, P1, PT, RZ, RZ, RZ, P1, !PT ;  /* 0x000000ffff2d7210 */ /* 0x000fc40000f3e4ff */
        /* <DEDUP_REMOVED lines=14> */
[----:B------:R-:W-:Y:S02]  /*161ec0*/  IADD3 RZ, P0, PT, R168, R116, RZ ;  /* 0x00000074a8ff7210 */ /* 0x000fe40007f1e0ff */
[----:B------:R-:W-:Y:S01]  /*161ed0*/  IADD3.X R169, P5, PT, R61, R152, RZ, P2, !PT ;  /* 0x000000983da97210 */ /* 0x000fe200017be4ff */
[----:B------:R-:W-:Y:S01]  /*161ee0*/  IMAD.WIDE.U32 R6, R107, R66, R6 ;  /* 0x000000426b067225 */ /* 0x000fe200078e0006 */
[----:B------:R-:W-:Y:S02]  /*161ef0*/  IADD3.X R135, P4, PT, R135, R39, RZ, P4, !PT ;  /* 0x0000002787877210 */ /* 0x000fe4000279e4ff */
[----:B------:R-:W-:Y:S01]  /*161f00*/  IADD3.X R39, P5, PT, RZ, RZ, RZ, P5, !PT ;  /* 0x000000ffff277210 */ /* 0x000fe20002fbe4ff */
[----:B------:R-:W-:Y:S01]  /*161f10*/  IMAD.IADD R108, R111, 0x1, R108 ;  /* 0x000000016f6c7824 */ /* 0x000fe200078e026c */
[----:B------:R-:W-:Y:S01]  /*161f20*/  IADD3.X RZ, P0, PT, R169, R203, RZ, P0, !PT ;  /* 0x000000cba9ff7210 */ /* 0x000fe2000071e4ff */
[----:B------:R-:W-:Y:S01]  /*161f30*/  IMAD.IADD R61, R220, 0x1, R53 ;  /* 0x00000001dc3d7824 */ /* 0x000fe200078e0235 */
[----:B------:R-:W-:Y:S01]  /*161f40*/  IADD3.X R36, P3, PT, R65, R36, RZ, P3, !PT ;  /* 0x0000002441247210 */ /* 0x000fe20001f7e4ff */
[----:B------:R-:W-:Y:S01]  /*161f50*/  IMAD.IADD R173, R7, 0x1, R173 ;  /* 0x0000000107ad7824 */ /* 0x000fe200078e02ad */
[----:B------:R-:W-:Y:S01]  /*161f60*/  IADD3.X R45, PT, PT, RZ, RZ, RZ, P5, !PT ;  /* 0x000000ffff2d7210 */ /* 0x000fe20002ffe4ff */
[----:B------:R-:W-:Y:S01]  /*161f70*/  IMAD.IADD R151, R151, 0x1, R41 ;  /* 0x0000000197977824 */ /* 0x000fe200078e0229 */
[----:B------:R-:W-:Y:S01]  /*161f80*/  IADD3.X R39, P0, PT, R39, R50, RZ, P0, !PT ;  /* 0x0000003227277210 */ /* 0x000fe2000071e4ff */
[----:B------:R-:W-:Y:S01]  /*161f90*/  IMAD.WIDE.U32 R42, R109, R72, R42 ;  /* 0x000000486d2a7225 */ /* 0x000fe200078e002a */
[----:B------:R-:W-:-:S02]  /*161fa0*/  IADD3.X R110, P2, PT, R127, R110, RZ, P4, !PT ;  /* 0x0000006e7f6e7210 */ /* 0x000fc4000275e4ff */
[----:B------:R-:W-:Y:S01]  /*161fb0*/  IADD3.X R37, P3, PT, R59, R146, RZ, P3, !PT ;  /* 0x000000923b257210 */ /* 0x000fe20001f7e4ff */
[----:B------:R-:W-:Y:S01]  /*161fc0*/  IMAD R127, R174, -0x7af74001, -R131 ;  /* 0x8508bfffae7f7824 */ /* 0x000fe200078e0a83 */
[----:B------:R-:W-:Y:S01]  /*161fd0*/  IADD3.X R50, P0, PT, R45, R51, RZ, P0, !PT ;  /* 0x000000332d327210 */ /* 0x000fe2000071e4ff */
[----:B------:R-:W-:Y:S01]  /*161fe0*/  IMAD R58, R109, R74, R58 ;  /* 0x0000004a6d3a7224 */ /* 0x000fe200078e023a */
[----:B------:R-:W-:Y:S01]  /*161ff0*/  IADD3.X R53, P3, PT, RZ, RZ, RZ, P3, !PT ;  /* 0x000000ffff357210 */ /* 0x000fe20001f7e4ff */
[----:B------:R-:W-:Y:S01]  /*162000*/  IMAD.IADD R127, R17, 0x1, R127 ;  /* 0x00000001117f7824 */ /* 0x000fe200078e027f */
[----:B------:R-:W-:Y:S01]  /*162010*/  IADD3.X R6, P0, PT, R39, R6, RZ, P0, !PT ;  /* 0x0000000627067210 */ /* 0x000fe2000071e4ff */
[----:B------:R-:W-:Y:S01]  /*162020*/  IMAD.IADD R58, R43, 0x1, R58 ;  /* 0x000000012b3a7824 */ /* 0x000fe200078e023a */
[----:B------:R-:W-:Y:S01]  /*162030*/  IADD3.X R111, P2, PT, R135, R108, RZ, P2, !PT ;  /* 0x0000006c876f7210 */ /* 0x000fe2000175e4ff */
[----:B------:R-:W-:Y:S01]  /*162040*/  IMAD.WIDE.U32 R38, R127, 0x1, RZ ;  /* 0x000000017f267825 */ /* 0x000fe200078e00ff */
[----:B------:R-:W-:-:S02]  /*162050*/  IADD3.X R7, P0, PT, R50, R173, RZ, P0, !PT ;  /* 0x000000ad32077210 */ /* 0x000fc4000071e4ff */
[----:B------:R-:W-:Y:S01]  /*162060*/  IADD3.X R47, P1, PT, R47, R46, RZ, P1, !PT ;  /* 0x0000002e2f2f7210 */ /* 0x000fe20000f3e4ff */
[----:B------:R-:W-:Y:S01]  /*162070*/  IMAD.X R59, RZ, RZ, RZ, P3 ;  /* 0x000000ffff3b7224 */ /* 0x000fe200018e06ff */
[----:B------:R-:W-:Y:S01]  /*162080*/  IADD3 RZ, P3, PT, R110, R40, RZ ;  /* 0x000000286eff7210 */ /* 0x000fe20007f7e0ff */
[C---:B------:R-:W-:Y:S01]  /*162090*/  IMAD.WIDE.U32 R40, R16.reuse, 0x1, RZ ;  /* 0x0000000110287825 */ /* 0x040fe200078e00ff */
[----:B------:R-:W-:Y:S02]  /*1620a0*/  IADD3.X R51, P2, PT, RZ, RZ, RZ, P2, !PT ;  /* 0x000000ffff337210 */ /* 0x000fe4000175e4ff */
[----:B------:R-:W-:Y:S01]  /*1620b0*/  IADD3.X R145, P0, PT, RZ, RZ, RZ, P0, !PT ;  /* 0x000000ffff917210 */ /* 0x000fe2000071e4ff */
[----:B------:R-:W-:Y:S01]  /*1620c0*/  IMAD.WIDE.U32 R44, P5, R16, -0x7af74000, R38 ;  /* 0x8508c000102c7825 */ /* 0x000fe200078a0026 */
[----:B------:R-:W-:Y:S02]  /*1620d0*/  IADD3.X R17, P1, PT, R156, R33, RZ, P1, !PT ;  /* 0x000000219c117210 */ /* 0x000fe40000f3e4ff */
[----:B------:R-:W-:Y:S01]  /*1620e0*/  IADD3 RZ, P4, PT, R36, R52, RZ ;  /* 0x0000003424ff7210 */ /* 0x000fe20007f9e0ff */
[----:B------:R-:W-:Y:S01]  /*1620f0*/  IMAD.X R65, RZ, RZ, RZ, P2 ;  /* 0x000000ffff417224 */ /* 0x000fe200010e06ff */
[----:B------:R-:W-:Y:S01]  /*162100*/  IADD3 RZ, P2, PT, R174, R40, RZ ;  /* 0x00000028aeff7210 */ /* 0x000fe20007f5e0ff */
[----:B------:R-:W-:Y:S01]  /*162110*/  IMAD.X R39, RZ, RZ, RZ, P5 ;  /* 0x000000ffff277224 */ /* 0x000fe200028e06ff */
[----:B------:R-:W-:Y:S01]  /*162120*/  IADD3.X R141, PT, PT, RZ, RZ, RZ, P0, !PT ;  /* 0x000000ffff8d7210 */ /* 0x000fe200007fe4ff */
[----:B------:R-:W-:Y:S01]  /*162130*/  IMAD R105, R16, -0x7af74000, R38 ;  /* 0x8508c00010697824 */ /* 0x000fe200078e0226 */
[----:B------:R-:W-:Y:S01]  /*162140*/  IADD3.X R40, P0, PT, R47, R42, RZ, P1, !PT ;  /* 0x0000002a2f287210 */ /* 0x000fe20000f1e4ff */
[----:B------:R-:W-:Y:S01]  /*162150*/  IMAD.WIDE.U32 R42, R127, 0x30000000, RZ ;  /* 0x300000007f2a7825 */ /* 0x000fe200078e00ff */
[----:B------:R-:W-:-:S02]  /*162160*/  IADD3 RZ, P5, PT, R41, R44, RZ ;  /* 0x0000002c29ff7210 */ /* 0x000fc40007fbe0ff */
[----:B------:R-:W-:Y:S01]  /*162170*/  IADD3.X RZ, P4, PT, R37, R61, RZ, P4, !PT ;  /* 0x0000003d25ff7210 */ /* 0x000fe2000279e4ff */
[----:B------:R-:W-:Y:S01]  /*162180*/  IMAD.MOV.U32 R38, RZ, RZ, R45 ;  /* 0x000000ffff267224 */ /* 0x000fe200078e002d */
        /* <DEDUP_REMOVED lines=9> */
[C---:B------:R-:W-:Y:S01]  /*162220*/  IMAD R33, R16.reuse, 0x170b5d44, R42 ;  /* 0x170b5d4410217824 */ /* 0x040fe200078e022a */
[----:B------:R-:W-:Y:S01]  /*162230*/  IADD3.X R60, P3, PT, R65, R101, RZ, P3, !PT ;  /* 0x00000065413c7210 */ /* 0x000fe20001f7e4ff */
[----:B------:R-:W-:Y:S01]  /*162240*/  IMAD.WIDE.U32 R42, R16, 0x30000000, RZ ;  /* 0x30000000102a7825 */ /* 0x000fe200078e00ff */
[----:B------:R-:W-:-:S03]  /*162250*/  IADD3.X R45, P4, PT, R10, R17, RZ, P4, !PT ;  /* 0x000000110a2d7210 */ /* 0x000fc6000279e4ff */
[----:B------:R-:W-:Y:S01]  /*162260*/  IMAD.X R53, RZ, RZ, RZ, P5 ;  /* 0x000000ffff357224 */ /* 0x000fe200028e06ff */
[----:B------:R-:W-:Y:S01]  /*162270*/  IADD3 RZ, P5, PT, R46, R43, RZ ;  /* 0x0000002b2eff7210 */ /* 0x000fe20007fbe0ff */
[----:B------:R-:W-:Y:S01]  /*162280*/  IMAD.MOV.U32 R52, RZ, RZ, R47 ;  /* 0x000000ffff347224 */ /* 0x000fe200078e002f */
[----:B------:R-:W-:Y:S01]  /*162290*/  IADD3.X R149, P4, PT, RZ, RZ, RZ, P4, !PT ;  /* 0x000000ffff957210 */ /* 0x000fe2000279e4ff */
        /* <DEDUP_REMOVED lines=8> */
[----:B------:R-:W-:Y:S01]  /*162320*/  IMAD.WIDE.U32 R58, R134, 0x6ca1493b, R36 ;  /* 0x6ca1493b863a7825 */ /* 0x000fe200078e0024 */
[----:B------:R-:W-:-:S03]  /*162330*/  MOV R52, R47 ;  /* 0x0000002f00347202 */ /* 0x000fc60000000f00 */
[----:B------:R-:W-:Y:S01]  /*162340*/  IMAD.X R53, RZ, RZ, RZ, P5 ;  /* 0x000000ffff357224 */ /* 0x000fe200028e06ff */
[----:B------:R-:W-:Y:S01]  /*162350*/  IADD3.X R58, P3, PT, R61, R58, RZ, P3, !PT ;  /* 0x0000003a3d3a7210 */ /* 0x000fe20001f7e4ff */
[C-C-:B------:R-:W-:Y:S02]  /*162360*/  IMAD R117, R16.reuse, 0x1a22d9f3, R50.reuse ;  /* 0x1a22d9f310757824 */ /* 0x140fe400078e0232 */
        /* <DEDUP_REMOVED lines=10> */
[----:B------:R-:W-:Y:S01]  /*162410*/  IADD3.X R59, P3, PT, R60, R215, RZ, P3, !PT ;  /* 0x000000d73c3b7210 */ /* 0x000fe20001f7e4ff */
[----:B------:R-:W-:-:S04]  /*162420*/  IMAD.WIDE.U32 R36, R127, 0x17c510ea, RZ ;  /* 0x17c510ea7f247825 */ /* 0x000fc800078e00ff */
[----:B------:R-:W-:-:S04]  /*162430*/  IMAD.WIDE.U32 R46, R127, 0x6ca1493b, RZ ;  /* 0x6ca1493b7f2e7825 */ /* 0x000fc800078e00ff */
[----:B------:R-:W-:-:S04]  /*162440*/  IMAD.WIDE.U32.X R100, R127, 0x1a22d9f3, R100, P4 ;  /* 0x1a22d9f37f647825 */ /* 0x000fc800020e0464 */
[C-C-:B------:R-:W-:Y:S02]  /*162450*/  IMAD R121, R16.reuse, -0x39c4fa40, R46.reuse ;  /* 0xc63b05c010797824 */ /* 0x140fe400078e022e */
[----:B------:R-:W-:Y:S02]  /*162460*/  IMAD R116, R16, -0x39c4fa40, R46 ;  /* 0xc63b05c010747824 */ /* 0x000fe400078e022e */
[----:B------:R-:W-:-:S04]  /*162470*/  IMAD.WIDE.U32.X R52, R127, 0x1ef3622f, R52, P5 ;  /* 0x1ef3622f7f347825 */ /* 0x000fc800028e0434 */
[----:B------:R-:W-:Y:S01]  /*162480*/  IMAD.WIDE.U32 R60, P4, R16, 0x1ae3a46, R36 ;  /* 0x01ae3a46103c7825 */ /* 0x000fe20007880024 */
[----:B------:R-:W-:-:S03]  /*162490*/  IADD3.X R37, P3, PT, RZ, RZ, RZ, P3, !PT ;  /* 0x000000ffff257210 */ /* 0x000fc60001f7e4ff */
[----:B------:R-:W-:-:S04]  /*1624a0*/  IMAD.WIDE.U32 R46, P5, R16, -0x39c4fa40, R46 ;  /* 0xc63b05c0102e7825 */ /* 0x000fc800078a002e */
[----:B------:R-:W-:-:S04]  /*1624b0*/  IMAD.WIDE.U32 R104, R16, 0x17c510ea, RZ ;  /* 0x17c510ea10687825 */ /* 0x000fc800078e00ff */
[----:B------:R-:W-:-:S04]  /*1624c0*/  IMAD.WIDE.U32 R64, R16, 0x6ca1493b, RZ ;  /* 0x6ca1493b10407825 */ /* 0x000fc800078e00ff */
[----:B------:R-:W-:Y:S02]  /*1624d0*/  IMAD.IADD R209, R209, 0x1, R63 ;  /* 0x00000001d1d17824 */ /* 0x000fe400078e023f */
[----:B------:R-:W-:Y:S01]  /*1624e0*/  IMAD.X R107, RZ, RZ, RZ, P5 ;  /* 0x000000ffff6b7224 */ /* 0x000fe200028e06ff */
[----:B------:R-:W-:Y:S01]  /*1624f0*/  IADD3 RZ, P5, PT, R6, R62, RZ ;  /* 0x0000003e06ff7210 */ /* 0x000fe20007fbe0ff */
[----:B------:R-:W-:Y:S01]  /*162500*/  IMAD.X R63, RZ, RZ, RZ, P4 ;  /* 0x000000ffff3f7224 */ /* 0x000fe200020e06ff */
[----:B------:R-:W-:Y:S01]  /*162510*/  IADD3 RZ, P4, PT, R60, R105, RZ ;  /* 0x000000693cff7210 */ /* 0x000fe20007f9e0ff */
[----:B------:R-:W-:Y:S01]  /*162520*/  IMAD.X R153, RZ, RZ, RZ, P3 ;  /* 0x000000ffff997224 */ /* 0x000fe200018e06ff */
[----:B------:R-:W-:Y:S01]  /*162530*/  IADD3 RZ, P3, PT, R46, R65, RZ ;  /* 0x000000412eff7210 */ /* 0x000fe20007f7e0ff */
[----:B------:R-:W-:Y:S01]  /*162540*/  IMAD.MOV.U32 R62, RZ, RZ, R61 ;  /* 0x000000ffff3e7224 */ /* 0x000fe200078e003d */
[----:B------:R-:W-:Y:S01]  /*162550*/  IADD3.X RZ, P5, PT, R7, R209, RZ, P5, !PT ;  /* 0x000000d107ff7210 */ /* 0x000fe20002fbe4ff */
[----:B------:R-:W-:-:S02]  /*162560*/  IMAD.MOV.U32 R106, RZ, RZ, R47 ;  /* 0x000000ffff6a7224 */ /* 0x000fc400078e002f */
[----:B------:R-:W-:Y:S01]  /*162570*/  IMAD.WIDE.U32.X R62, R127, 0x1ae3a46, R62, P4 ;  /* 0x01ae3a467f3e7825 */ /* 0x000fe200020e043e */
[----:B------:R-:W-:Y:S02]  /*162580*/  IADD3 RZ, P4, PT, R58, R34, RZ ;  /* 0x000000223aff7210 */ /* 0x000fe40007f9e0ff */
[----:B------:R-:W-:Y:S01]  /*162590*/  IADD3.X R145, P5, PT, R145, R112, RZ, P5, !PT ;  /* 0x0000007091917210 */ /* 0x000fe20002fbe4ff */
[----:B------:R-:W-:Y:S01]  /*1625a0*/  IMAD.IADD R57, R57, 0x1, R237 ;  /* 0x0000000139397824 */ /* 0x000fe200078e02ed */
[----:B------:R-:W-:Y:S01]  /*1625b0*/  IADD3.X RZ, P4, PT, R59, R35, RZ, P4, !PT ;  /* 0x000000233bff7210 */ /* 0x000fe2000279e4ff */
[----:B------:R-:W-:Y:S01]  /*1625c0*/  IMAD.WIDE.U32.X R106, R127, -0x39c4fa40, R106, P3 ;  /* 0xc63b05c07f6a7825 */ /* 0x000fe200018e046a */
[----:B------:R-:W-:Y:S02]  /*1625d0*/  IADD3 RZ, P3, PT, R44, R236, RZ ;  /* 0x000000ec2cff7210 */ /* 0x000fe40007f7e0ff */
[----:B------:R-:W-:Y:S01]  /*1625e0*/  IADD3.X R35, P2, PT, RZ, R38, RZ, P2, !PT ;  /* 0x00000026ff237210 */ /* 0x000fe2000175e4ff */
[----:B------:R-:W-:Y:S01]  /*1625f0*/  IMAD.WIDE.U32 R110, R32, -0x45f6b800, R110 ;  /* 0xba094800206e7825 */ /* 0x000fe200078e006e */
[----:B------:R-:W-:-:S02]  /*162600*/  IADD3.X RZ, P3, PT, R45, R57, RZ, P3, !PT ;  /* 0x000000392dff7210 */ /* 0x000fc40001f7e4ff */
[----:B------:R-:W-:Y:S01]  /*162610*/  IADD3.X R37, P4, PT, R37, R102, RZ, P4, !PT ;  /* 0x0000006625257210 */ /* 0x000fe2000279e4ff */
[----:B------:R-:W-:Y:S01]  /*162620*/  IMAD.WIDE.U32 R44, R134, 0x17c510ea, R44 ;  /* 0x17c510ea862c7825 */ /* 0x000fe200078e002c */
[----:B------:R-:W-:Y:S02]  /*162630*/  IADD3.X R38, P2, PT, RZ, R39, RZ, P2, !PT ;  /* 0x00000027ff267210 */ /* 0x000fe4000175e4ff */
[----:B------:R-:W-:Y:S01]  /*162640*/  IADD3.X R149, P3, PT, R149, R30, RZ, P3, !PT ;  /* 0x0000001e95957210 */ /* 0x000fe20001f7e4ff */
[----:B------:R-:W-:Y:S01]  /*162650*/  IMAD.IADD R147, R111, 0x1, R147 ;  /* 0x000000016f937824 */ /* 0x000fe200078e0293 */
[----:B------:R-:W-:Y:S01]  /*162660*/  IADD3.X R30, P1, PT, RZ, RZ, RZ, P1, !PT ;  /* 0x000000ffff1e7210 */ /* 0x000fe20000f3e4ff */
[----:B------:R-:W-:Y:S01]  /*162670*/  IMAD.IADD R129, R45, 0x1, R129 ;  /* 0x000000012d817824 */ /* 0x000fe200078e0281 */
[----:B------:R-:W-:Y:S01]  /*162680*/  IADD3.X R102, P4, PT, R153, R103, RZ, P4, !PT ;  /* 0x0000006799667210 */ /* 0x000fe2000279e4ff */
[----:B------:R-:W-:Y:S01]  /*162690*/  IMAD.IADD R139, R139, 0x1, R43 ;  /* 0x000000018b8b7824 */ /* 0x000fe200078e022b */
[----:B------:R-:W-:Y:S01]  /*1626a0*/  IADD3.X R110, P2, PT, R35, R110, RZ, P2, !PT ;  /* 0x0000006e236e7210 */ /* 0x000fe2000175e4ff */
[C---:B------:R-:W-:Y:S01]  /*1626b0*/  IMAD R54, R109.reuse, R71, R54 ;  /* 0x000000476d367224 */ /* 0x040fe200078e0236 */
[----:B------:R-:W-:Y:S01]  /*1626c0*/  IADD3.X R30, P0, PT, RZ, R30, RZ, P0, !PT ;  /* 0x0000001eff1e7210 */ /* 0x000fe2000071e4ff */
[----:B------:R-:W-:Y:S01]  /*1626d0*/  IMAD.WIDE.U32 R168, R109, R70, R168 ;  /* 0x000000466da87225 */ /* 0x000fe200078e00a8 */
[----:B------:R-:W-:-:S02]  /*1626e0*/  IADD3.X R44, P4, PT, R37, R44, RZ, P4, !PT ;  /* 0x0000002c252c7210 */ /* 0x000fc4000279e4ff */
[----:B------:R-:W-:Y:S01]  /*1626f0*/  IADD3.X R34, P3, PT, R151, R31, RZ, P3, !PT ;  /* 0x0000001f97227210 */ /* 0x000fe20001f7e4ff */
[----:B------:R-:W-:Y:S01]  /*162700*/  IMAD.IADD R37, R158, 0x1, R143 ;  /* 0x000000019e257824 */ /* 0x000fe200078e028f */
[----:B------:R-:W-:Y:S01]  /*162710*/  IADD3.X R111, P2, PT, R38, R147, RZ, P2, !PT ;  /* 0x00000093266f7210 */ /* 0x000fe2000175e4ff */
[----:B------:R-:W-:Y:S01]  /*162720*/  IMAD.IADD R54, R169, 0x1, R54 ;  /* 0x00000001a9367824 */ /* 0x000fe200078e0236 */
[----:B------:R-:W-:Y:S01]  /*162730*/  IADD3.X R31, PT, PT, RZ, RZ, RZ, P0, P1 ;  /* 0x000000ffff1f7210 */ /* 0x000fe200007e24ff */
[----:B------:R-:W-:Y:S01]  /*162740*/  IMAD.IADD R135, R135, 0x1, R11 ;  /* 0x0000000187877824 */ /* 0x000fe200078e020b */
[----:B------:R-:W-:Y:S01]  /*162750*/  IADD3 RZ, P0, PT, R110, R42, RZ ;  /* 0x0000002a6eff7210 */ /* 0x000fe20007f1e0ff */
[----:B------:R-:W-:Y:S01]  /*162760*/  IMAD.IADD R117, R117, 0x1, R51 ;  /* 0x0000000175757824 */ /* 0x000fe200078e0233 */
[----:B------:R-:W-:Y:S01]  /*162770*/  IADD3 RZ, P1, PT, R44, R142, RZ ;  /* 0x0000008e2cff7210 */ /* 0x000fe20007f3e0ff */
[----:B------:R-:W-:Y:S01]  /*162780*/  IMAD.IADD R121, R121, 0x1, R65 ;  /* 0x0000000179797824 */ /* 0x000fe200078e0241 */
[----:B------:R-:W-:-:S02]  /*162790*/  IADD3.X R45, P4, PT, R102, R129, RZ, P4, !PT ;  /* 0x00000081662d7210 */ /* 0x000fc4000279e4ff */
[----:B------:R-:W-:Y:S02]  /*1627a0*/  IADD3.X R39, P2, PT, RZ, RZ, RZ, P2, !PT ;  /* 0x000000ffff277210 */ /* 0x000fe4000175e4ff */
[----:B------:R-:W-:Y:S01]  /*1627b0*/  IADD3.X RZ, P0, PT, R111, R139, RZ, P0, !PT ;  /* 0x0000008b6fff7210 */ /* 0x000fe2000071e4ff */
[----:B------:R-:W-:Y:S01]  /*1627c0*/  IMAD.WIDE.U32 R110, R16, 0x30000000, R110 ;  /* 0x30000000106e7825 */ /* 0x000fe200078e006e */
[----:B------:R-:W-:Y:S02]  /*1627d0*/  IADD3.X R149, P3, PT, R149, R30, RZ, P3, !PT ;  /* 0x0000001e95957210 */ /* 0x000fe40001f7e4ff */
[----:B------:R-:W-:Y:S01]  /*1627e0*/  IADD3.X RZ, P1, PT, R45, R37, RZ, P1, !PT ;  /* 0x000000252dff7210 */ /* 0x000fe20000f3e4ff */
[----:B------:R-:W-:Y:S01]  /*1627f0*/  IMAD.X R43, RZ, RZ, RZ, P2 ;  /* 0x000000ffff2b7224 */ /* 0x000fe200010e06ff */
[----:B------:R-:W-:Y:S01]  /*162800*/  IADD3.X R37, P4, PT, RZ, RZ, RZ, P4, !PT ;  /* 0x000000ffff257210 */ /* 0x000fe2000279e4ff */
[----:B------:R-:W-:Y:S01]  /*162810*/  IMAD.WIDE.U32 R44, R32, 0x6ca1493b, R44 ;  /* 0x6ca1493b202c7825 */ /* 0x000fe200078e002c */
[----:B------:R-:W-:-:S02]  /*162820*/  IADD3.X R39, P0, PT, R39, R40, RZ, P0, !PT ;  /* 0x0000002827277210 */ /* 0x000fc4000071e4ff */
[----:B------:R-:W-:Y:S01]  /*162830*/  IADD3.X R35, P3, PT, R34, R31, RZ, P3, !PT ;  /* 0x0000001f22237210 */ /* 0x000fe20001f7e4ff */
        /* <DEDUP_REMOVED lines=15> */
[----:B------:R-:W-:Y:S01]  /*162930*/  IMAD.WIDE.U32 R34, R110, -0x1, RZ ;  /* 0xffffffff6e227825 */ /* 0x000fe200078e00ff */
[----:B------:R-:W-:-:S02]  /*162940*/  IADD3.X R40, P3, PT, RZ, RZ, RZ, P3, !PT ;  /* 0x000000ffff287210 */ /* 0x000fc40001f7e4ff */
[----:B------:R-:W-:Y:S01]  /*162950*/  IADD3 RZ, P1, PT, R122, R48, RZ ;  /* 0x000000307aff7210 */ /* 0x000fe20007f3e0ff */
[----:B------:R-:W-:Y:S01]  /*162960*/  IMAD.IADD R35, R35, 0x1, R11 ;  /* 0x0000000123237824 */ /* 0x000fe200078e020b */
[----:B------:R-:W-:Y:S02]  /*162970*/  IADD3.X R38, P4, PT, R38, R149, RZ, P4, !PT ;  /* 0x0000009526267210 */ /* 0x000fe4000279e4ff */
[----:B------:R-:W-:Y:S02]  /*162980*/  IADD3.X R31, P2, PT, R43, R128, RZ, P2, !PT ;  /* 0x000000802b1f7210 */ /* 0x000fe4000175e4ff */
[----:B------:R-:W-:Y:S01]  /*162990*/  IADD3.X R48, P0, PT, RZ, R40, RZ, P0, !PT ;  /* 0x00000028ff307210 */ /* 0x000fe2000071e4ff */
[----:B------:R-:W-:Y:S01]  /*1629a0*/  IMAD.WIDE.U32 R40, R34, 0x1, RZ ;  /* 0x0000000122287825 */ /* 0x000fe200078e00ff */
[----:B------:R-:W-:Y:S02]  /*1629b0*/  IADD3.X R39, P4, PT, R137, R54, RZ, P4, !PT ;  /* 0x0000003689277210 */ /* 0x000fe4000279e4ff */
[----:B------:R-:W-:-:S02]  /*1629c0*/  IADD3.X R43, P2, PT, RZ, RZ, RZ, P2, !PT ;  /* 0x000000ffff2b7210 */ /* 0x000fc4000175e4ff */
[----:B------:R-:W-:Y:S02]  /*1629d0*/  IADD3.X R54, PT, PT, RZ, RZ, RZ, P0, P3 ;  /* 0x000000ffff367210 */ /* 0x000fe400007e64ff */
[----:B------:R-:W-:Y:S01]  /*1629e0*/  IADD3 RZ, P3, PT, R30, R10, RZ ;  /* 0x0000000a1eff7210 */ /* 0x000fe20007f7e0ff */
[----:B------:R-:W-:Y:S01]  /*1629f0*/  IMAD.X R47, RZ, RZ, RZ, P2 ;  /* 0x000000ffff2f7224 */ /* 0x000fe200010e06ff */
[----:B------:R-:W-:Y:S01]  /*162a00*/  IADD3 R37, PT, PT, R56, R49, RZ ;  /* 0x0000003138257210 */ /* 0x000fe20007ffe0ff */
[----:B------:R-:W-:Y:S01]  /*162a10*/  IMAD.WIDE.U32 R10, R35, 0x1, RZ ;  /* 0x00000001230a7825 */ /* 0x000fe200078e00ff */
[----:B------:R-:W-:Y:S02]  /*162a20*/  IADD3.X RZ, P2, PT, R31, R135, RZ, P3, !PT ;  /* 0x000000871fff7210 */ /* 0x000fe40001f5e4ff */
[----:B------:R-:W-:Y:S01]  /*162a30*/  IADD3.X R49, P4, PT, RZ, RZ, RZ, P4, !PT ;  /* 0x000000ffff317210 */ /* 0x000fe2000279e4ff */
[----:B------:R-:W-:Y:S01]  /*162a40*/  IMAD.WIDE.U32 R30, R16, -0x45f6b800, R30 ;  /* 0xba094800101e7825 */ /* 0x000fe200078e001e */
[----:B------:R-:W-:-:S02]  /*162a50*/  IADD3.X R61, P2, PT, R43, R52, RZ, P2, !PT ;  /* 0x000000342b3d7210 */ /* 0x000fc4000175e4ff */
[----:B------:R-:W-:Y:S01]  /*162a60*/  IADD3 RZ, P0, PT, R110, R40, RZ ;  /* 0x000000286eff7210 */ /* 0x000fe20007f1e0ff */
[----:B------:R-:W-:Y:S01]  /*162a70*/  IMAD.X R57, RZ, RZ, RZ, P4 ;  /* 0x000000ffff397224 */ /* 0x000fe200020e06ff */
[----:B------:R-:W-:Y:S01]  /*162a80*/  IADD3.X R52, P2, PT, R47, R53, RZ, P2, !PT ;  /* 0x000000352f347210 */ /* 0x000fe2000175e4ff */
[----:B------:R-:W-:Y:S01]  /*162a90*/  IMAD.WIDE.U32 R42, P4, R34, -0x7af74000, R10 ;  /* 0x8508c000222a7825 */ /* 0x000fe2000788000a */
[----:B------:R-:W-:Y:S02]  /*162aa0*/  IADD3 RZ, P3, PT, R38, R132, RZ ;  /* 0x0000008426ff7210 */ /* 0x000fe40007f7e0ff */
[----:B------:R-:W-:Y:S01]  /*162ab0*/  IADD3.X R40, P2, PT, R61, R44, RZ, P2, !PT ;  /* 0x0000002c3d287210 */ /* 0x000fe2000175e4ff */
[----:B------:R-:W-:Y:S01]  /*162ac0*/  IMAD R47, R34, -0x7af74000, R10 ;  /* 0x8508c000222f7824 */ /* 0x000fe200078e020a */
[----:B------:R-:W-:Y:S01]  /*162ad0*/  IADD3.X RZ, P3, PT, R39, R33, RZ, P3, !PT ;  /* 0x0000002127ff7210 */ /* 0x000fe20001f7e4ff */
[----:B------:R-:W-:Y:S01]  /*162ae0*/  IMAD.X R45, RZ, RZ, RZ, P4 ;  /* 0x000000ffff2d7224 */ /* 0x000fe200020e06ff */
[C---:B------:R-:W-:Y:S01]  /*162af0*/  IADD3 RZ, P4, PT, R41.reuse, R42, RZ ;  /* 0x0000002a29ff7210 */ /* 0x040fe20007f9e0ff */
[----:B------:R-:W-:Y:S01]  /*162b00*/  IMAD.MOV.U32 R44, RZ, RZ, R43 ;  /* 0x000000ffff2c7224 */ /* 0x000fe200078e002b */
[----:B------:R-:W-:Y:S01]  /*162b10*/  IADD3 R42, PT, PT, R41, R47, RZ ;  /* 0x0000002f292a7210 */ /* 0x000fe20007ffe0ff */
[----:B------:R-:W-:Y:S01]  /*162b20*/  IMAD.WIDE.U32 R10, R35, 0x30000000, RZ ;  /* 0x30000000230a7825 */ /* 0x000fe200078e00ff */
[----:B------:R-:W-:-:S02]  /*162b30*/  IADD3.X R41, P2, PT, R52, R55, RZ, P2, !PT ;  /* 0x0000003734297210 */ /* 0x000fc4000175e4ff */
[----:B------:R-:W-:Y:S01]  /*162b40*/  IADD3.X RZ, P0, PT, R59, R42, RZ, P0, !PT ;  /* 0x0000002a3bff7210 */ /* 0x000fe2000071e4ff */
[----:B------:R-:W-:Y:S01]  /*162b50*/  IMAD.WIDE.U32.X R44, R35, -0x7af74000, R44, P4 ;  /* 0x8508c000232c7825 */ /* 0x000fe200020e042c */
[----:B------:R-:W-:Y:S02]  /*162b60*/  IADD3.X R49, P3, PT, R49, R114, RZ, P3, !PT ;  /* 0x0000007231317210 */ /* 0x000fe40001f7e4ff */
[----:B------:R-:W-:Y:S01]  /*162b70*/  IADD3.X R53, P2, PT, RZ, RZ, RZ, P2, !PT ;  /* 0x000000ffff357210 */ /* 0x000fe2000175e4ff */
[----:B------:R-:W-:Y:S01]  /*162b80*/  IMAD.WIDE.U32 R46, P4, R34, 0x170b5d44, R10 ;  /* 0x170b5d44222e7825 */ /* 0x000fe2000788000a */
[----:B------:R-:W-:Y:S02]  /*162b90*/  IADD3.X R59, P0, PT, RZ, R44, RZ, P0, !PT ;  /* 0x0000002cff3b7210 */ /* 0x000fe4000071e4ff */
[----:B------:R-:W-:Y:S01]  /*162ba0*/  IADD3.X R57, P3, PT, R57, R115, RZ, P3, !PT ;  /* 0x0000007339397210 */ /* 0x000fe20001f7e4ff */
[----:B------:R-:W-:Y:S01]  /*162bb0*/  IMAD.WIDE.U32 R32, R32, 0x17c510ea, R38 ;  /* 0x17c510ea20207825 */ /* 0x000fe200078e0026 */
[----:B------:R-:W-:-:S02]  /*162bc0*/  IADD3.X R123, P5, PT, R112, R123, RZ, P5, !PT ;  /* 0x0000007b707b7210 */ /* 0x000fc40002fbe4ff */
[----:B------:R-:W-:Y:S01]  /*162bd0*/  IADD3.X R11, P3, PT, R49, R48, RZ, P3, !PT ;  /* 0x00000030310b7210 */ /* 0x000fe20001f7e4ff */
[----:B------:R-:W-:Y:S01]  /*162be0*/  IMAD.WIDE.U32 R38, R34, 0x30000000, RZ ;  /* 0x3000000022267825 */ /* 0x000fe200078e00ff */
[----:B------:R-:W-:Y:S02]  /*162bf0*/  IADD3.X RZ, P1, PT, R123, R37, RZ, P1, !PT ;  /* 0x000000257bff7210 */ /* 0x000fe40000f3e4ff */
[----:B------:R-:W-:Y:S01]  /*162c00*/  IADD3.X R57, P3, PT, R57, R54, RZ, P3, !PT ;  /* 0x0000003639397210 */ /* 0x000fe20001f7e4ff */
[----:B------:R-:W-:Y:S01]  /*162c10*/  IMAD.X R43, RZ, RZ, RZ, P4 ;  /* 0x000000ffff2b7224 */ /* 0x000fe200020e06ff */
[----:B------:R-:W-:Y:S01]  /*162c20*/  IADD3.X R44, P4, PT, RZ, R45, RZ, P0, !PT ;  /* 0x0000002dff2c7210 */ /* 0x000fe2000079e4ff */
[----:B------:R-:W-:Y:S01]  /*162c30*/  IMAD.X R55, RZ, RZ, RZ, P2 ;  /* 0x000000ffff377224 */ /* 0x000fe200010e06ff */
[----:B------:R-:W-:Y:S01]  /*162c40*/  IADD3 RZ, P2, PT, R46, R39, RZ ;  /* 0x000000272eff7210 */ /* 0x000fe20007f5e0ff */
[----:B------:R-:W-:Y:S01]  /*162c50*/  IMAD.IADD R17, R31, 0x1, R17 ;  /* 0x000000011f117824 */ /* 0x000fe200078e0211 */
[----:B------:R-:W-:Y:S01]  /*162c60*/  IADD3.X R30, P4, PT, R59, R30, RZ, P4, !PT ;  /* 0x0000001e3b1e7210 */ /* 0x000fe2000279e4ff */
[----:B------:R-:W-:Y:S01]  /*162c70*/  IMAD.WIDE.U32 R48, R109, R68, R6 ;  /* 0x000000446d307225 */ /* 0x000fe200078e0006 */
[----:B------:R-:W-:-:S02]  /*162c80*/  IADD3 RZ, P0, PT, R40, R50, RZ ;  /* 0x0000003228ff7210 */ /* 0x000fc40007f1e0ff */
[----:B------:R-:W-:Y:S01]  /*162c90*/  IADD3.X R31, P4, PT, R44, R17, RZ, P4, !PT ;  /* 0x000000112c1f7210 */ /* 0x000fe2000279e4ff */
[----:B------:R-:W-:Y:S01]  /*162ca0*/  IMAD.WIDE.U32 R6, R35, -0x45f6b800, RZ ;  /* 0xba09480023067825 */ /* 0x000fe200078e00ff */
[----:B------:R-:W-:Y:S02]  /*162cb0*/  IADD3.X RZ, P0, PT, R41, R117, RZ, P0, !PT ;  /* 0x0000007529ff7210 */ /* 0x000fe4000071e4ff */
[----:B------:R-:W-:Y:S01]  /*162cc0*/  IADD3.X R17, P4, PT, RZ, RZ, RZ, P4, !PT ;  /* 0x000000ffff117210 */ /* 0x000fe2000279e4ff */
[----:B------:R-:W-:Y:S01]  /*162cd0*/  IMAD.MOV.U32 R42, RZ, RZ, R47 ;  /* 0x000000ffff2a7224 */ /* 0x000fe200078e002f */
[----:B------:R-:W-:Y:S01]  /*162ce0*/  IADD3.X R53, P0, PT, R53, R100, RZ, P0, !PT ;  /* 0x0000006435357210 */ /* 0x000fe2000071e4ff */
[----:B------:R-:W-:Y:S02]  /*162cf0*/  IMAD.IADD R210, R49, 0x1, R210 ;  /* 0x0000000131d27824 */ /* 0x000fe400078e02d2 */
[----:B------:R-:W-:Y:S01]  /*162d00*/  IMAD R49, R34, 0x170b5d44, R10 ;  /* 0x170b5d4422317824 */ /* 0x000fe200078e020a */
[----:B------:R-:W-:Y:S01]  /*162d10*/  IADD3.X R100, P0, PT, R55, R101, RZ, P0, !PT ;  /* 0x0000006537647210 */ /* 0x000fe2000071e4ff */
[----:B------:R-:W-:-:S03]  /*162d20*/  IMAD.WIDE.U32.X R44, R35, 0x170b5d44, R42, P2 ;  /* 0x170b5d44232c7825 */ /* 0x000fc600010e042a */
[----:B------:R-:W-:Y:S01]  /*162d30*/  IADD3.X R42, P0, PT, R53, R32, RZ, P0, !PT ;  /* 0x00000020352a7210 */ /* 0x000fe2000071e4ff */
[----:B------:R-:W-:Y:S01]  /*162d40*/  IMAD.WIDE.U32 R46, P2, R34, 0x1ef3622f, R6 ;  /* 0x1ef3622f222e7825 */ /* 0x000fe20007840006 */
[----:B------:R-:W-:-:S03]  /*162d50*/  IADD3 R7, PT, PT, R49, R39, RZ ;  /* 0x0000002731077210 */ /* 0x000fc60007ffe0ff */
[----:B------:R-:W-:Y:S01]  /*162d60*/  IMAD.X R49, RZ, RZ, RZ, P2 ;  /* 0x000000ffff317224 */ /* 0x000fe200010e06ff */
[----:B------:R-:W-:Y:S01]  /*162d70*/  IADD3 RZ, P2, PT, R30, R38, RZ ;  /* 0x000000261eff7210 */ /* 0x000fe20007f5e0ff */
[----:B------:R-:W-:Y:S01]  /*162d80*/  IMAD.X R59, RZ, RZ, RZ, P4 ;  /* 0x000000ffff3b7224 */ /* 0x000fe200020e06ff */
[----:B------:R-:W-:Y:S01]  /*162d90*/  IADD3.X R11, P4, PT, R11, R48, RZ, P3, !PT ;  /* 0x000000300b0b7210 */ /* 0x000fe20001f9e4ff */
[----:B------:R-:W-:Y:S01]  /*162da0*/  IMAD.IADD R159, R33, 0x1, R159 ;  /* 0x00000001219f7824 */ /* 0x000fe200078e029f */
[----:B------:R-:W-:Y:S01]  /*162db0*/  IADD3.X RZ, P2, PT, R31, R7, RZ, P2, !PT ;  /* 0x000000071fff7210 */ /* 0x000fe2000175e4ff */
[----:B------:R-:W-:Y:S01]  /*162dc0*/  IMAD.WIDE.U32 R32, R16, 0xf5138f, R40 ;  /* 0x00f5138f10207825 */ /* 0x000fe200078e0028 */
[----:B------:R-:W-:Y:S02]  /*162dd0*/  IADD3.X R57, P4, PT, R57, R210, RZ, P4, !PT ;  /* 0x000000d239397210 */ /* 0x000fe4000279e4ff */
        /* <DEDUP_REMOVED lines=16> */
[----:B------:R-:W-:Y:S02]  /*162ee0*/  IADD3.X R33, P4, PT, R59, R108, RZ, P4, !PT ;  /* 0x0000006c3b217210 */ /* 0x000fe4000279e4ff */
[----:B------:R-:W-:Y:S01]  /*162ef0*/  IADD3 RZ, P2, PT, R32, R50, RZ ;  /* 0x0000003220ff7210 */ /* 0x000fe20007f5e0ff */
[----:B------:R-:W-:-:S03]  /*162f00*/  IMAD.WIDE.U32.X R48, R35, 0x1ef3622f, R48, P3 ;  /* 0x1ef3622f23307825 */ /* 0x000fc600018e0430 */
[----:B------:R-:W-:Y:S01]  /*162f10*/  IADD3.X RZ, P2, PT, R33, R47, RZ, P2, !PT ;  /* 0x0000002f21ff7210 */ /* 0x000fe2000175e4ff */
[----:B------:R-:W-:Y:S01]  /*162f20*/  IMAD.X R53, RZ, RZ, RZ, P0 ;  /* 0x000000ffff357224 */ /* 0x000fe200000e06ff */
[----:B------:R-:W-:Y:S01]  /*162f30*/  IADD3 RZ, P0, PT, R42, R64, RZ ;  /* 0x000000402aff7210 */ /* 0x000fe20007f1e0ff */
[----:B------:R-:W-:Y:S01]  /*162f40*/  IMAD.WIDE.U32 R40, P3, R34, 0x1a22d9f3, R38 ;  /* 0x1a22d9f322287825 */ /* 0x000fe20007860026 */
[----:B------:R-:W-:Y:S02]  /*162f50*/  IADD3.X R39, P4, PT, RZ, RZ, RZ, P4, !PT ;  /* 0x000000ffff277210 */ /* 0x000fe4000279e4ff */
[----:B------:R-:W-:Y:S01]  /*162f60*/  IADD3.X RZ, P0, PT, R43, R121, RZ, P0, !PT ;  /* 0x000000792bff7210 */ /* 0x000fe2000071e4ff */
[----:B------:R-:W-:Y:S01]  /*162f70*/  IMAD.WIDE.U32 R42, R16, 0x6ca1493b, R42 ;  /* 0x6ca1493b102a7825 */ /* 0x000fe200078e002a */
[----:B------:R-:W-:Y:S02]  /*162f80*/  IADD3.X R39, P2, PT, R39, R48, RZ, P2, !PT ;  /* 0x0000003027277210 */ /* 0x000fe4000175e4ff */
[----:B------:R-:W-:Y:S01]  /*162f90*/  IADD3.X R48, P0, PT, R17, R106, RZ, P0, !PT ;  /* 0x0000006a11307210 */ /* 0x000fe2000071e4ff */
[----:B------:R-:W-:Y:S01]  /*162fa0*/  IMAD.X R51, RZ, RZ, RZ, P4 ;  /* 0x000000ffff337224 */ /* 0x000fe200020e06ff */
[----:B------:R-:W-:Y:S01]  /*162fb0*/  IADD3 RZ, P4, PT, R40, R45, RZ ;  /* 0x0000002d28ff7210 */ /* 0x000fe20007f9e0ff */
[----:B------:R-:W-:Y:S01]  /*162fc0*/  IMAD.MOV.U32 R46, RZ, RZ, R41 ;  /* 0x000000ffff2e7224 */ /* 0x000fe200078e0029 */
[----:B------:R-:W-:Y:S01]  /*162fd0*/  IADD3.X R106, P0, PT, R53, R107, RZ, P0, !PT ;  /* 0x0000006b356a7210 */ /* 0x000fe2000071e4ff */
[----:B------:R-:W-:Y:S01]  /*162fe0*/  IMAD R41, R34, 0x1a22d9f3, R38 ;  /* 0x1a22d9f322297824 */ /* 0x000fe200078e0226 */
[----:B------:R-:W-:Y:S01]  /*162ff0*/  IADD3.X R51, P2, PT, R51, R49, RZ, P2, !PT ;  /* 0x0000003133337210 */ /* 0x000fe2000175e4ff */
[----:B------:R-:W-:Y:S01]  /*163000*/  IMAD.IADD R116, R43, 0x1, R116 ;  /* 0x000000012b747824 */ /* 0x000fe200078e0274 */
[----:B------:R-:W-:Y:S01]  /*163010*/  IADD3.X R47, PT, PT, RZ, RZ, RZ, P3, !PT ;  /* 0x000000ffff2f7210 */ /* 0x000fe20001ffe4ff */
[C-C-:B------:R-:W-:Y:S01]  /*163020*/  IMAD R17, R16.reuse, 0x1ae3a46, R36.reuse ;  /* 0x01ae3a4610117824 */ /* 0x140fe200078e0224 */
[----:B------:R-:W-:Y:S01]  /*163030*/  IADD3.X R40, P2, PT, R39, R42, RZ, P2, !PT ;  /* 0x0000002a27287210 */ /* 0x000fe2000175e4ff */
[----:B------:R-:W-:Y:S01]  /*163040*/  IMAD R39, R16, 0x1ae3a46, R36 ;  /* 0x01ae3a4610277824 */ /* 0x000fe200078e0224 */
        /* <DEDUP_REMOVED lines=8> */
[----:B------:R-:W-:Y:S01]  /*1630d0*/  IMAD.WIDE.U32 R36, R35, 0x6ca1493b, RZ ;  /* 0x6ca1493b23247825 */ /* 0x000fe200078e00ff */
[----:B------:R-:W-:Y:S02]  /*1630e0*/  IADD3.X R11, P2, PT, RZ, RZ, RZ, P2, !PT ;  /* 0x000000ffff0b7210 */ /* 0x000fe4000175e4ff */
[----:B------:R-:W-:Y:S01]  /*1630f0*/  IADD3.X R43, P3, PT, R106, R57, RZ, P3, !PT ;  /* 0x000000396a2b7210 */ /* 0x000fe20001f7e4ff */
[----:B------:R-:W-:Y:S01]  /*163100*/  IMAD.WIDE.U32 R122, R109, R66, R122 ;  /* 0x000000426d7a7225 */ /* 0x000fe200078e007a */
[----:B------:R-:W-:Y:S02]  /*163110*/  IADD3.X R49, P0, PT, R11, R46, RZ, P0, !PT ;  /* 0x0000002e0b317210 */ /* 0x000fe4000071e4ff */
[----:B------:R-:W-:Y:S01]  /*163120*/  IADD3.X RZ, P4, PT, R43, R17, RZ, P4, !PT ;  /* 0x000000112bff7210 */ /* 0x000fe2000279e4ff */
[----:B------:R-:W-:-:S02]  /*163130*/  IMAD.X R11, RZ, RZ, RZ, P2 ;  /* 0x000000ffff0b7224 */ /* 0x000fc400010e06ff */
[----:B------:R-:W-:-:S03]  /*163140*/  IMAD.WIDE.U32 R16, R16, 0x17c510ea, R42 ;  /* 0x17c510ea10107825 */ /* 0x000fc600078e002a */
[----:B------:R-:W-:Y:S01]  /*163150*/  IADD3.X R46, P0, PT, R11, R47, RZ, P0, !PT ;  /* 0x0000002f0b2e7210 */ /* 0x000fe2000071e4ff */
[C---:B------:R-:W-:Y:S01]  /*163160*/  IMAD.WIDE.U32 R42, R34.reuse, 0x6ca1493b, RZ ;  /* 0x6ca1493b222a7825 */ /* 0x040fe200078e00ff */
[----:B------:R-:W-:Y:S02]  /*163170*/  IADD3.X R11, P3, PT, RZ, RZ, RZ, P3, !PT ;  /* 0x000000ffff0b7210 */ /* 0x000fe40001f7e4ff */
[----:B------:R-:W-:Y:S01]  /*163180*/  IADD3.X R16, P0, PT, R49, R16, RZ, P0, !PT ;  /* 0x0000001031107210 */ /* 0x000fe2000071e4ff */
[----:B------:R-:W-:Y:S01]  /*163190*/  IMAD.WIDE.U32 R44, P2, R34, -0x39c4fa40, R36 ;  /* 0xc63b05c0222c7825 */ /* 0x000fe20007840024 */
[----:B------:R-:W-:-:S03]  /*1631a0*/  IADD3.X R37, PT, PT, RZ, RZ, RZ, P3, !PT ;  /* 0x000000ffff257210 */ /* 0x000fc60001ffe4ff */
[----:B------:R-:W-:Y:S01]  /*1631b0*/  IMAD.IADD R39, R17, 0x1, R39 ;  /* 0x0000000111277824 */ /* 0x000fe200078e0227 */
[----:B------:R-:W-:Y:S01]  /*1631c0*/  IADD3 RZ, P3, PT, R44, R43, RZ ;  /* 0x0000002b2cff7210 */ /* 0x000fe20007f7e0ff */
[----:B------:R-:W-:Y:S01]  /*1631d0*/  IMAD R47, R34, -0x39c4fa40, R36 ;  /* 0xc63b05c0222f7824 */ /* 0x000fe200078e0224 */
[----:B------:R-:W-:Y:S01]  /*1631e0*/  IADD3.X R44, P4, PT, R11, R62, RZ, P4, !PT ;  /* 0x0000003e0b2c7210 */ /* 0x000fe2000279e4ff */
[----:B------:R-:W-:Y:S01]  /*1631f0*/  IMAD.IADD R212, R123, 0x1, R212 ;  /* 0x000000017bd47824 */ /* 0x000fe200078e02d4 */
[----:B------:R-:W-:Y:S01]  /*163200*/  IADD3.X R17, P0, PT, R46, R39, RZ, P0, !PT ;  /* 0x000000272e117210 */ /* 0x000fe2000071e4ff */
[----:B------:R-:W-:Y:S01]  /*163210*/  IMAD.IADD R49, R47, 0x1, R43 ;  /* 0x000000012f317824 */ /* 0x000fe200078e022b */
        /* <DEDUP_REMOVED lines=8> */
[----:B------:R-:W-:-:S03]  /*1632a0*/  IMAD.WIDE.U32.X R46, R35, -0x39c4fa40, R46, P3 ;  /* 0xc63b05c0232e7825 */ /* 0x000fc600018e042e */
        /* <DEDUP_REMOVED lines=18> */
[C---:B------:R-:W-:Y:S01]  /*1633d0*/  IMAD R43, R34.reuse, 0x1ef3622f, R6 ;  /* 0x1ef3622f222b7824 */ /* 0x040fe200078e0206 */
[----:B------:R-:W-:Y:S01]  /*1633e0*/  IADD3.X R6, P4, PT, RZ, RZ, RZ, P4, !PT ;  /* 0x000000ffff067210 */ /* 0x000fe2000279e4ff */
[C---:B------:R-:W-:Y:S01]  /*1633f0*/  IMAD.WIDE.U32 R30, R34.reuse, 0x30000000, R30 ;  /* 0x30000000221e7825 */ /* 0x040fe200078e001e */
[----:B------:R-:W-:Y:S02]  /*163400*/  IADD3.X RZ, P3, PT, R45, R11, RZ, P3, !PT ;  /* 0x0000000b2dff7210 */ /* 0x000fe40001f7e4ff */
[----:B------:R-:W-:Y:S01]  /*163410*/  IADD3.X R11, P2, PT, RZ, RZ, RZ, P2, !PT ;  /* 0x000000ffff0b7210 */ /* 0x000fe2000175e4ff */
[C---:B------:R-:W-:Y:S01]  /*163420*/  IMAD.WIDE.U32 R16, R34.reuse, 0x6ca1493b, R16 ;  /* 0x6ca1493b22107825 */ /* 0x040fe200078e0010 */
[----:B------:R-:W-:Y:S02]  /*163430*/  IADD3.X R7, P1, PT, R7, R98, RZ, P1, !PT ;  /* 0x0000006207077210 */ /* 0x000fe40000f3e4ff */
[----:B------:R-:W-:Y:S01]  /*163440*/  IADD3.X R37, P3, PT, R11, R46, RZ, P3, !PT ;  /* 0x0000002e0b257210 */ /* 0x000fe20001f7e4ff */
[----:B------:R-:W-:Y:S01]  /*163450*/  IMAD.X R35, RZ, RZ, RZ, P2 ;  /* 0x000000ffff237224 */ /* 0x000fe200010e06ff */
[----:B------:R-:W-:Y:S01]  /*163460*/  IADD3.X R98, PT, PT, R99, RZ, RZ, P1, P5 ;  /* 0x000000ff63627210 */ /* 0x000fe20000fea4ff */
[----:B------:R-:W-:-:S02]  /*163470*/  IMAD R11, R34, 0x170b5d44, R10 ;  /* 0x170b5d44220b7824 */ /* 0x000fc400078e020a */
[C---:B------:R-:W-:Y:S01]  /*163480*/  IMAD R49, R34.reuse, 0x1a22d9f3, R38 ;  /* 0x1a22d9f322317824 */ /* 0x040fe200078e0226 */
[----:B------:R-:W-:Y:S01]  /*163490*/  IADD3.X R35, P3, PT, R35, R47, RZ, P3, !PT ;  /* 0x0000002f23237210 */ /* 0x000fe20001f7e4ff */
[C---:B------:R-:W-:Y:S01]  /*1634a0*/  IMAD R47, R34.reuse, -0x39c4fa40, R36 ;  /* 0xc63b05c0222f7824 */ /* 0x040fe200078e0224 */
[----:B------:R-:W-:Y:S01]  /*1634b0*/  IADD3 R39, PT, PT, R31, R11, RZ ;  /* 0x0000000b1f277210 */ /* 0x000fe20007ffe0ff */
[C---:B------:R-:W-:Y:S01]  /*1634c0*/  IMAD R51, R34.reuse, 0x1ae3a46, R42 ;  /* 0x01ae3a4622337824 */ /* 0x040fe200078e022a */
[----:B------:R-:W-:Y:S01]  /*1634d0*/  IADD3.X R10, P0, P3, R37, RZ, R6, P3, P0 ;  /* 0x000000ff250a7210 */ /* 0x000fe20001b00406 */
[----:B------:R-:W-:Y:S02]  /*1634e0*/  IMAD.X R6, RZ, RZ, RZ, P4 ;  /* 0x000000ffff067224 */ /* 0x000fe400020e06ff */
[----:B------:R-:W-:Y:S02]  /*1634f0*/  IMAD.MOV.U32 R37, RZ, RZ, R30 ;  /* 0x000000ffff257224 */ /* 0x000fe400078e001e */
[----:B------:R-:W-:Y:S01]  /*163500*/  IMAD.WIDE.U32 R32, R34, -0x45f6b800, R32 ;  /* 0xba09480022207825 */ /* 0x000fe200078e0020 */
[----:B------:R-:W-:-:S02]  /*163510*/  IADD3.X R11, PT, PT, R35, RZ, R6, P0, P3 ;  /* 0x000000ff230b7210 */ /* 0x000fc400007e6406 */
[----:B------:R-:W-:Y:S01]  /*163520*/  IADD3 R30, P0, PT, R10, R7, RZ ;  /* 0x000000070a1e7210 */ /* 0x000fe20007f1e0ff */
[----:B------:R-:W-:Y:S01]  /*163530*/  IMAD.WIDE.U32 R40, R34, 0xf5138f, R40 ;  /* 0x00f5138f22287825 */ /* 0x000fe200078e0028 */
[----:B------:R-:W-:-:S03]  /*163540*/  IADD3 R10, PT, PT, R47, R17, RZ ;  /* 0x000000112f0a7210 */ /* 0x000fc60007ffe0ff */
[----:B------:R-:W-:Y:S01]  /*163550*/  IMAD.X R98, R11, 0x1, R98, P0 ;  /* 0x000000010b627824 */ /* 0x000fe200000e0662 */
[----:B------:R-:W-:Y:S01]  /*163560*/  ISETP.GE.U32.AND P0, PT, R30, 0x17c510ea, PT ;  /* 0x17c510ea1e00780c */ /* 0x000fe20003f06070 */
[----:B------:R-:W-:-:S03]  /*163570*/  IMAD.WIDE.U32 R34, R34, 0x17c510ea, R44 ;  /* 0x17c510ea22227825 */ /* 0x000fc600078e002c */
[----:B------:R-:W-:Y:S01]  /*163580*/  ISETP.GE.U32.AND.EX P0, PT, R98, 0x1ae3a46, PT, P0 ;  /* 0x01ae3a466200780c */ /* 0x000fe20003f06100 */
        /* <DEDUP_REMOVED lines=13> */
[----:B0-----:R-:W-:Y:S06]  /*163660*/  @!P0 BRA `(.L_x_1362) ;  /* 0x0000000400388947 */ /* 0x001fec0003800000 */
        /* <DEDUP_REMOVED lines=65> */
.L_x_1364:
[----:B------:R-:W-:Y:S05]  /*163a80*/  BSYNC.RELIABLE B3 ;  /* 0x0000000000037941 */ /* 0x000fea0003800100 */
.L_x_1363:
        /* <DEDUP_REMOVED lines=12> */
.L_x_1362:
[----:B------:R-:W-:Y:S05]  /*163b50*/  BSYNC.RECONVERGENT B2 ;  /* 0x0000000000027941 */ /* 0x000fea0003800200 */
.L_x_1361:
[C---:B------:R-:W-:Y:S01]  /*163b60*/  IMAD.WIDE.U32 R6, R39.reuse, R96, RZ ;  /* 0x0000006027067225 */ /* 0x040fe200078e00ff */
[----:B------:R-:W-:Y:S03]  /*163b70*/  BSSY.RECONVERGENT B2, `(.L_x_1365) ;  /* 0x000057a000027945 */ /* 0x000fe60003800200 */
[----:B------:R-:W-:-:S04]  /*163b80*/  IMAD.WIDE.U32 R10, R39, R95, RZ ;  /* 0x0000005f270a7225 */ /* 0x000fc800078e00ff */
[----:B------:R-:W-:-:S04]  /*163b90*/  IMAD.WIDE.U32 R6, P0, R97, R37, R6 ;  /* 0x0000002561067225 */ /* 0x000fc80007800006 */
[----:B------:R-:W-:-:S04]  /*163ba0*/  IMAD.WIDE.U32 R10, P1, R94, R37, R10 ;  /* 0x000000255e0a7225 */ /* 0x000fc8000782000a */
[----:B------:R-:W-:-:S04]  /*163bb0*/  IMAD.WIDE.U32 R46, R37, R96, RZ ;  /* 0x00000060252e7225 */ /* 0x000fc800078e00ff */
[----:B------:R-:W-:Y:S01]  /*163bc0*/  IMAD.WIDE.U32 R106, R37, R95, RZ ;  /* 0x0000005f256a7225 */ /* 0x000fe200078e00ff */
[----:B------:R-:W-:-:S03]  /*163bd0*/  IADD3 R47, P2, PT, R47, R6, RZ ;  /* 0x000000062f2f7210 */ /* 0x000fc60007f5e0ff */
[----:B------:R-:W-:Y:S01]  /*163be0*/  IMAD.WIDE.U32 R16, R39, R93, RZ ;  /* 0x0000005d27107225 */ /* 0x000fe200078e00ff */
[----:B------:R-:W-:-:S03]  /*163bf0*/  IADD3 R141, P4, PT, R107, R10, RZ ;  /* 0x0000000a6b8d7210 */ /* 0x000fc60007f9e0ff */
[----:B------:R-:W-:Y:S02]  /*163c00*/  IMAD.MOV.U32 R64, RZ, RZ, R7 ;  /* 0x000000ffff407224 */ /* 0x000fe400078e0007 */
[----:B------:R-:W-:Y:S02]  /*163c10*/  IMAD.MOV.U32 R114, RZ, RZ, R11 ;  /* 0x000000ffff727224 */ /* 0x000fe400078e000b */
[----:B------:R-:W-:Y:S02]  /*163c20*/  IMAD.X R65, RZ, RZ, RZ, P0 ;  /* 0x000000ffff417224 */ /* 0x000fe400000e06ff */
[----:B------:R-:W-:-:S04]  /*163c30*/  IMAD.WIDE.U32 R6, R39, R91, RZ ;  /* 0x0000005b27067225 */ /* 0x000fc800078e00ff */
[----:B------:R-:W-:-:S04]  /*163c40*/  IMAD.WIDE.U32 R10, R39, R89, RZ ;  /* 0x00000059270a7225 */ /* 0x000fc800078e00ff */
[----:B------:R-:W-:-:S04]  /*163c50*/  IMAD.WIDE.U32 R16, P0, R92, R37, R16 ;  /* 0x000000255c107225 */ /* 0x000fc80007800010 */
[----:B------:R-:W-:Y:S02]  /*163c60*/  IMAD.X R115, RZ, RZ, RZ, P1 ;  /* 0x000000ffff737224 */ /* 0x000fe400008e06ff */
[----:B------:R-:W-:Y:S02]  /*163c70*/  IMAD.X R117, RZ, RZ, RZ, P0 ;  /* 0x000000ffff757224 */ /* 0x000fe400000e06ff */
[----:B------:R-:W-:-:S04]  /*163c80*/  IMAD.WIDE.U32 R6, P1, R90, R37, R6 ;  /* 0x000000255a067225 */ /* 0x000fc80007820006 */
[----:B------:R-:W-:-:S04]  /*163c90*/  IMAD.WIDE.U32 R10, P0, R88, R37, R10 ;  /* 0x00000025580a7225 */ /* 0x000fc8000780000a */
[----:B------:R-:W-:Y:S01]  /*163ca0*/  IMAD.WIDE.U32 R108, R37, R89, RZ ;  /* 0x00000059256c7225 */ /* 0x000fe200078e00ff */
[----:B------:R-:W-:-:S03]  /*163cb0*/  IADD3.X R43, PT, PT, RZ, RZ, RZ, P0, !PT ;  /* 0x000000ffff2b7210 */ /* 0x000fc600007fe4ff */
[----:B------:R-:W-:-:S04]  /*163cc0*/  IMAD.WIDE.U32 R134, R37, R93, RZ ;  /* 0x0000005d25867225 */ /* 0x000fc800078e00ff */
[----:B------:R-:W-:Y:S01]  /*163cd0*/  IMAD.WIDE.U32 R126, R37, R91, RZ ;  /* 0x0000005b257e7225 */ /* 0x000fe200078e00ff */
[----:B------:R-:W-:-:S03]  /*163ce0*/  IADD3 R138, P3, PT, R135, R16, RZ ;  /* 0x00000010878a7210 */ /* 0x000fc60007f7e0ff */
[----:B------:R-:W-:Y:S01]  /*163cf0*/  IMAD.WIDE.U32 R30, R39, R87, RZ ;  /* 0x00000057271e7225 */ /* 0x000fe200078e00ff */
[----:B------:R-:W-:-:S03]  /*163d00*/  IADD3 R127, P0, PT, R127, R6, RZ ;  /* 0x000000067f7f7210 */ /* 0x000fc60007f1e0ff */
[----:B------:R-:W-:Y:S01]  /*163d10*/  IMAD.X R59, RZ, RZ, RZ, P1 ;  /* 0x000000ffff3b7224 */ /* 0x000fe200008e06ff */
[----:B------:R-:W-:Y:S01]  /*163d20*/  IADD3 R109, P1, PT, R109, R10, RZ ;  /* 0x0000000a6d6d7210 */ /* 0x000fe20007f3e0ff */
[----:B------:R-:W-:Y:S02]  /*163d30*/  IMAD.MOV.U32 R42, RZ, RZ, R11 ;  /* 0x000000ffff2a7224 */ /* 0x000fe400078e000b */
[----:B------:R-:W-:Y:S02]  /*163d40*/  IMAD.MOV.U32 R116, RZ, RZ, R17 ;  /* 0x000000ffff747224 */ /* 0x000fe400078e0011 */
[----:B------:R-:W-:Y:S02]  /*163d50*/  IMAD.MOV.U32 R58, RZ, RZ, R7 ;  /* 0x000000ffff3a7224 */ /* 0x000fe400078e0007 */
[----:B------:R-:W-:-:S04]  /*163d60*/  IMAD.WIDE.U32 R10, R101, R95, RZ ;  /* 0x0000005f650a7225 */ /* 0x000fc800078e00ff */
[----:B------:R-:W-:-:S04]  /*163d70*/  IMAD.WIDE.U32 R16, P5, R86, R37, R30 ;  /* 0x0000002556107225 */ /* 0x000fc800078a001e */
[----:B------:R-:W-:-:S04]  /*163d80*/  IMAD.WIDE.U32 R6, R101, R93, RZ ;  /* 0x0000005d65067225 */ /* 0x000fc800078e00ff */
[----:B------:R-:W-:-:S04]  /*163d90*/  IMAD.WIDE.U32 R34, R37, R87, RZ ;  /* 0x0000005725227225 */ /* 0x000fc800078e00ff */
[----:B------:R-:W-:Y:S02]  /*163da0*/  IMAD.X R171, RZ, RZ, RZ, P5 ;  /* 0x000000ffffab7224 */ /* 0x000fe400028e06ff */
[CCC-:B------:R-:W-:Y:S02]  /*163db0*/  IMAD R135, R94.reuse, R213.reuse, R10.reuse ;  /* 0x000000d55e877224 */ /* 0x1c0fe400078e020a */
[----:B------:R-:W-:-:S04]  /*163dc0*/  IMAD.WIDE.U32 R10, P5, R94, R213, R10 ;  /* 0x000000d55e0a7225 */ /* 0x000fc800078a000a */
[----:B------:R-:W-:-:S04]  /*163dd0*/  IMAD.WIDE.U32 R40, R213, R95, RZ ;  /* 0x0000005fd5287225 */ /* 0x000fc800078e00ff */
[----:B------:R-:W-:Y:S02]  /*163de0*/  IMAD R130, R92, R213, R6 ;  /* 0x000000d55c827224 */ /* 0x000fe400078e0206 */
[----:B------:R-:W-:-:S04]  /*163df0*/  IMAD.WIDE.U32.X R114, R94, R39, R114, P4 ;  /* 0x000000275e727225 */ /* 0x000fc800020e0472 */
[----:B------:R-:W-:-:S04]  /*163e00*/  IMAD.WIDE.U32 R30, R101, R91, RZ ;  /* 0x0000005b651e7225 */ /* 0x000fc800078e00ff */
[----:B------:R-:W-:-:S04]  /*163e10*/  IMAD.WIDE.U32 R6, P4, R92, R213, R6 ;  /* 0x000000d55c067225 */ /* 0x000fc80007880006 */
[----:B------:R-:W-:Y:S01]  /*163e20*/  IMAD.WIDE.U32.X R64, R97, R39, R64, P2 ;  /* 0x0000002761407225 */ /* 0x000fe200010e0440 */
[----:B------:R-:W-:-:S03]  /*163e30*/  IADD3 R51, P2, PT, R35, R16, RZ ;  /* 0x0000001023337210 */ /* 0x000fc60007f5e0ff */
[----:B------:R-:W-:Y:S01]  /*163e40*/  IMAD.X R121, RZ, RZ, RZ, P5 ;  /* 0x000000ffff797224 */ /* 0x000fe200028e06ff */
[----:B------:R-:W-:Y:S01]  /*163e50*/  IADD3 RZ, P5, PT, R10, R41, RZ ;  /* 0x000000290aff7210 */ /* 0x000fe20007fbe0ff */
[----:B------:R-:W-:Y:S02]  /*163e60*/  IMAD.MOV.U32 R120, RZ, RZ, R11 ;  /* 0x000000ffff787224 */ /* 0x000fe400078e000b */
[----:B------:R-:W-:-:S04]  /*163e70*/  IMAD.WIDE.U32 R102, R213, R93, RZ ;  /* 0x0000005dd5667225 */ /* 0x000fc800078e00ff */
[----:B------:R-:W-:Y:S02]  /*163e80*/  IMAD.X R33, RZ, RZ, RZ, P4 ;  /* 0x000000ffff217224 */ /* 0x000fe400020e06ff */
[CCC-:B------:R-:W-:Y:S02]  /*163e90*/  IMAD R35, R90.reuse, R213.reuse, R30.reuse ;  /* 0x000000d55a237224 */ /* 0x1c0fe400078e021e */
[----:B------:R-:W-:-:S04]  /*163ea0*/  IMAD.WIDE.U32 R30, P4, R90, R213, R30 ;  /* 0x000000d55a1e7225 */ /* 0x000fc8000788001e */
[----:B------:R-:W-:-:S04]  /*163eb0*/  IMAD.WIDE.U32 R10, R101, R89, RZ ;  /* 0x00000059650a7225 */ /* 0x000fc800078e00ff */
[----:B------:R-:W-:Y:S01]  /*163ec0*/  IMAD.WIDE.U32.X R116, R92, R39, R116, P3 ;  /* 0x000000275c747225 */ /* 0x000fe200018e0474 */
[----:B------:R-:W-:-:S03]  /*163ed0*/  IADD3 RZ, P3, PT, R6, R103, RZ ;  /* 0x0000006706ff7210 */ /* 0x000fc60007f7e0ff */
[----:B------:R-:W-:Y:S01]  /*163ee0*/  IMAD.MOV.U32 R170, RZ, RZ, R17 ;  /* 0x000000ffffaa7224 */ /* 0x000fe200078e0011 */
[----:B------:R-:W-:Y:S01]  /*163ef0*/  IADD3.X R17, PT, PT, RZ, RZ, RZ, P4, !PT ;  /* 0x000000ffff117210 */ /* 0x000fe200027fe4ff */
[----:B------:R-:W-:Y:S02]  /*163f00*/  IMAD.MOV.U32 R32, RZ, RZ, R7 ;  /* 0x000000ffff207224 */ /* 0x000fe400078e0007 */
[----:B------:R-:W-:-:S04]  /*163f10*/  IMAD.WIDE.U32 R6, R101, R87, RZ ;  /* 0x0000005765067225 */ /* 0x000fc800078e00ff */
[CCC-:B------:R-:W-:Y:S02]  /*163f20*/  IMAD R216, R88.reuse, R213.reuse, R10.reuse ;  /* 0x000000d558d87224 */ /* 0x1c0fe400078e020a */
[----:B------:R-:W-:-:S04]  /*163f30*/  IMAD.WIDE.U32 R10, P4, R88, R213, R10 ;  /* 0x000000d5580a7225 */ /* 0x000fc8000788000a */
[----:B------:R-:W-:Y:S02]  /*163f40*/  IMAD R212, R86, R213, R6 ;  /* 0x000000d556d47224 */ /* 0x000fe400078e0206 */
[----:B------:R-:W-:Y:S02]  /*163f50*/  IMAD.X R53, RZ, RZ, RZ, P4 ;  /* 0x000000ffff357224 */ /* 0x000fe400020e06ff */
[----:B------:R-:W-:-:S04]  /*163f60*/  IMAD.WIDE.U32 R56, R101, R96, RZ ;  /* 0x0000006065387225 */ /* 0x000fc800078e00ff */
[----:B------:R-:W-:-:S04]  /*163f70*/  IMAD.WIDE.U32 R6, P4, R86, R213, R6 ;  /* 0x000000d556067225 */ /* 0x000fc80007880006 */
[----:B------:R-:W-:Y:S02]  /*163f80*/  IMAD.X R63, RZ, RZ, RZ, P4 ;  /* 0x000000ffff3f7224 */ /* 0x000fe400020e06ff */
[----:B------:R-:W-:-:S04]  /*163f90*/  IMAD.WIDE.U32 R132, R213, R96, RZ ;  /* 0x00000060d5847225 */ /* 0x000fc800078e00ff */
[----:B------:R-:W-:-:S04]  /*163fa0*/  IMAD.WIDE.U32 R56, P4, R97, R213, R56 ;  /* 0x000000d561387225 */ /* 0x000fc80007880038 */
[----:B------:R-:W-:-:S04]  /*163fb0*/  IMAD.WIDE.U32.X R58, R90, R39, R58, P0 ;  /* 0x000000275a3a7225 */ /* 0x000fc800000e043a */
[----:B------:R-:W-:-:S04]  /*163fc0*/  IMAD.WIDE.U32.X R42, R88, R39, R42, P1 ;  /* 0x00000027582a7225 */ /* 0x000fc800008e042a */
[----:B------:R-:W-:-:S04]  /*163fd0*/  IMAD.WIDE.U32.X R170, R86, R39, R170, P2 ;  /* 0x0000002756aa7225 */ /* 0x000fc800010e04aa */
[----:B------:R-:W-:Y:S01]  /*163fe0*/  IMAD.X R129, RZ, RZ, RZ, P4 ;  /* 0x000000ffff817224 */ /* 0x000fe200020e06ff */
[----:B------:R-:W-:Y:S01]  /*163ff0*/  IADD3 R139, P4, PT, R56, R133, RZ ;  /* 0x00000085388b7210 */ /* 0x000fe20007f9e0ff */
[----:B------:R-:W-:-:S04]  /*164000*/  IMAD.WIDE.U32 R38, R140, R96, RZ ;  /* 0x000000608c267225 */ /* 0x000fc800078e00ff */
[----:B------:R-:W-:Y:S02]  /*164010*/  IMAD.MOV.U32 R128, RZ, RZ, R57 ;  /* 0x000000ffff807224 */ /* 0x000fe400078e0039 */
[----:B------:R-:W-:-:S04]  /*164020*/  IMAD.WIDE.U32 R98, R140, R95, RZ ;  /* 0x0000005f8c627225 */ /* 0x000fc800078e00ff */
[----:B------:R-:W-:-:S04]  /*164030*/  IMAD.WIDE.U32 R54, R213, R89, RZ ;  /* 0x00000059d5367225 */ /* 0x000fc800078e00ff */
[----:B------:R-:W-:Y:S01]  /*164040*/  IMAD.WIDE.U32 R60, R140, R93, RZ ;  /* 0x0000005d8c3c7225 */ /* 0x000fe200078e00ff */
[----:B------:R-:W-:-:S03]  /*164050*/  IADD3 RZ, P1, PT, R10, R55, RZ ;  /* 0x000000370aff7210 */ /* 0x000fc60007f3e0ff */
[C---:B------:R-:W-:Y:S02]  /*164060*/  IMAD R162, R97.reuse, R186, R38 ;  /* 0x000000ba61a27224 */ /* 0x040fe400078e0226 */
[----:B------:R-:W-:-:S04]  /*164070*/  IMAD.WIDE.U32.X R128, R97, R101, R128, P4 ;  /* 0x0000006561807225 */ /* 0x000fc800020e0480 */
[----:B------:R-:W-:-:S04]  /*164080*/  IMAD.WIDE.U32 R38, P4, R97, R186, R38 ;  /* 0x000000ba61267225 */ /* 0x000fc80007880026 */
[----:B------:R-:W-:Y:S02]  /*164090*/  IMAD.MOV.U32 R16, RZ, RZ, R31 ;  /* 0x000000ffff107224 */ /* 0x000fe400078e001f */
[C---:B------:R-:W-:Y:S02]  /*1640a0*/  IMAD R226, R94.reuse, R186, R98 ;  /* 0x000000ba5ee27224 */ /* 0x040fe400078e0262 */
[----:B------:R-:W-:-:S04]  /*1640b0*/  IMAD.WIDE.U32.X R120, R94, R101, R120, P5 ;  /* 0x000000655e787225 */ /* 0x000fc800028e0478 */
[----:B------:R-:W-:-:S04]  /*1640c0*/  IMAD.WIDE.U32 R48, R213, R91, RZ ;  /* 0x0000005bd5307225 */ /* 0x000fc800078e00ff */
[----:B------:R-:W-:Y:S01]  /*1640d0*/  IMAD.MOV.U32 R52, RZ, RZ, R11 ;  /* 0x000000ffff347224 */ /* 0x000fe200078e000b */
[----:B------:R-:W-:Y:S01]  /*1640e0*/  IADD3 RZ, P0, PT, R30, R49, RZ ;  /* 0x000000311eff7210 */ /* 0x000fe20007f1e0ff */
[----:B------:R-:W-:-:S04]  /*1640f0*/  IMAD.WIDE.U32 R160, R213, R87, RZ ;  /* 0x00000057d5a07225 */ /* 0x000fc800078e00ff */
[----:B------:R-:W-:Y:S01]  /*164100*/  IMAD.WIDE.U32 R98, P5, R94, R186, R98 ;  /* 0x000000ba5e627225 */ /* 0x000fe200078a0062 */
[----:B------:R-:W-:-:S03]  /*164110*/  IADD3 RZ, P2, PT, R6, R161, RZ ;  /* 0x000000a106ff7210 */ /* 0x000fc60007f5e0ff */
[----:B------:R-:W-:Y:S02]  /*164120*/  IMAD.X R31, RZ, RZ, RZ, P4 ;  /* 0x000000ffff1f7224 */ /* 0x000fe400020e06ff */
[----:B------:R-:W-:Y:S02]  /*164130*/  IMAD R163, R92, R186, R60 ;  /* 0x000000ba5ca37224 */ /* 0x000fe400078e023c */
[----:B------:R-:W-:-:S04]  /*164140*/  IMAD.WIDE.U32 R36, R186, R96, RZ ;  /* 0x00000060ba247225 */ /* 0x000fc800078e00ff */
[----:B------:R-:W-:-:S04]  /*164150*/  IMAD.WIDE.U32 R10, R186, R95, RZ ;  /* 0x0000005fba0a7225 */ /* 0x000fc800078e00ff */
[----:B------:R-:W-:-:S04]  /*164160*/  IMAD.WIDE.U32 R60, P4, R92, R186, R60 ;  /* 0x000000ba5c3c7225 */ /* 0x000fc8000788003c */
[----:B------:R-:W-:Y:S01]  /*164170*/  IMAD.MOV.U32 R62, RZ, RZ, R7 ;  /* 0x000000ffff3e7224 */ /* 0x000fe200078e0007 */
[----:B------:R-:W-:Y:S01]  /*164180*/  IADD3.X R7, PT, PT, RZ, RZ, RZ, P5, !PT ;  /* 0x000000ffff077210 */ /* 0x000fe20002ffe4ff */
[----:B------:R-:W-:Y:S01]  /*164190*/  IMAD.X R45, RZ, RZ, RZ, P4 ;  /* 0x000000ffff2d7224 */ /* 0x000fe200020e06ff */
[----:B------:R-:W-:Y:S01]  /*1641a0*/  IADD3 RZ, P5, PT, R38, R37, RZ ;  /* 0x0000002526ff7210 */ /* 0x000fe20007fbe0ff */
[----:B------:R-:W-:Y:S01]  /*1641b0*/  IMAD.MOV.U32 R30, RZ, RZ, R39 ;  /* 0x000000ffff1e7224 */ /* 0x000fe200078e0027 */
[----:B------:R-:W-:Y:S01]  /*1641c0*/  IADD3 RZ, P4, PT, R98, R11, RZ ;  /* 0x0000000b62ff7210 */ /* 0x000fe20007f9e0ff */
[----:B------:R-:W-:Y:S02]  /*1641d0*/  IMAD.MOV.U32 R6, RZ, RZ, R99 ;  /* 0x000000ffff067224 */ /* 0x000fe400078e0063 */
[----:B------:R-:W-:-:S04]  /*1641e0*/  IMAD.WIDE.U32 R38, R186, R93, RZ ;  /* 0x0000005dba267225 */ /* 0x000fc800078e00ff */
[----:B------:R-:W-:-:S04]  /*1641f0*/  IMAD.WIDE.U32 R110, R140, R91, RZ ;  /* 0x0000005b8c6e7225 */ /* 0x000fc800078e00ff */
[----:B------:R-:W-:-:S04]  /*164200*/  IMAD.WIDE.U32 R98, R140, R89, RZ ;  /* 0x000000598c627225 */ /* 0x000fc800078e00ff */
[----:B------:R-:W-:Y:S01]  /*164210*/  IMAD.WIDE.U32.X R32, R92, R101, R32, P3 ;  /* 0x000000655c207225 */ /* 0x000fe200018e0420 */
[----:B------:R-:W-:-:S03]  /*164220*/  IADD3 RZ, P3, PT, R60, R39, RZ ;  /* 0x000000273cff7210 */ /* 0x000fc60007f7e0ff */
[----:B------:R-:W-:Y:S02]  /*164230*/  IMAD.MOV.U32 R44, RZ, RZ, R61 ;  /* 0x000000ffff2c7224 */ /* 0x000fe400078e003d */
[----:B------:R-:W-:Y:S01]  /*164240*/  IMAD.WIDE.U32.X R16, R90, R101, R16, P0 ;  /* 0x000000655a107225 */ /* 0x000fe200000e0410 */
[----:B------:R-:W-:-:S03]  /*164250*/  IADD3 RZ, P0, PT, RZ, R46, RZ ;  /* 0x0000002effff7210 */ /* 0x000fc60007f1e0ff */
[----:B------:R-:W-:Y:S01]  /*164260*/  IMAD.WIDE.U32.X R52, R88, R101, R52, P1 ;  /* 0x0000006558347225 */ /* 0x000fe200008e0434 */
[----:B------:R-:W-:-:S03]  /*164270*/  IADD3.X RZ, P0, PT, RZ, R47, RZ, P0, !PT ;  /* 0x0000002fffff7210 */ /* 0x000fc6000071e4ff */
[----:B------:R-:W-:Y:S01]  /*164280*/  IMAD.WIDE.U32.X R62, R86, R101, R62, P2 ;  /* 0x00000065563e7225 */ /* 0x000fe200010e043e */
[----:B------:R-:W-:-:S03]  /*164290*/  IADD3.X R57, P0, PT, RZ, R64, RZ, P0, !PT ;  /* 0x00000040ff397210 */ /* 0x000fc6000071e4ff */
[-C--:B------:R-:W-:Y:S01]  /*1642a0*/  IMAD R223, R90, R186.reuse, R110 ;  /* 0x000000ba5adf7224 */ /* 0x080fe200078e026e */
[----:B------:R-:W-:Y:S01]  /*1642b0*/  IADD3.X R142, P0, PT, RZ, R65, RZ, P0, !PT ;  /* 0x00000041ff8e7210 */ /* 0x000fe2000071e4ff */
[-C--:B------:R-:W-:Y:S02]  /*1642c0*/  IMAD R184, R88, R186.reuse, R98 ;  /* 0x000000ba58b87224 */ /* 0x080fe400078e0262 */
[----:B------:R-:W-:-:S04]  /*1642d0*/  IMAD.WIDE.U32 R110, P2, R90, R186, R110 ;  /* 0x000000ba5a6e7225 */ /* 0x000fc8000784006e */
[----:B------:R-:W-:-:S04]  /*1642e0*/  IMAD.WIDE.U32 R98, P1, R88, R186, R98 ;  /* 0x000000ba58627225 */ /* 0x000fc80007820062 */
[----:B------:R-:W-:-:S04]  /*1642f0*/  IMAD.WIDE.U32 R60, R186, R89, RZ ;  /* 0x00000059ba3c7225 */ /* 0x000fc800078e00ff */
[----:B------:R-:W-:Y:S01]  /*164300*/  IMAD.X R105, RZ, RZ, RZ, P2 ;  /* 0x000000ffff697224 */ /* 0x000fe200010e06ff */
[----:B------:R-:W-:Y:S01]  /*164310*/  IADD3 RZ, P2, PT, R98, R61, RZ ;  /* 0x0000003d62ff7210 */ /* 0x000fe20007f5e0ff */
[----:B------:R-:W-:Y:S02]  /*164320*/  IMAD.MOV.U32 R100, RZ, RZ, R99 ;  /* 0x000000ffff647224 */ /* 0x000fe400078e0063 */
[----:B------:R-:W-:-:S04]  /*164330*/  IMAD.WIDE.U32 R122, R186, R91, RZ ;  /* 0x0000005bba7a7225 */ /* 0x000fc800078e00ff */
[----:B------:R-:W-:-:S04]  /*164340*/  IMAD.WIDE.U32 R98, R140, R87, RZ ;  /* 0x000000578c627225 */ /* 0x000fc800078e00ff */
[----:B------:R-:W-:-:S04]  /*164350*/  IMAD.WIDE.U32 R136, R131, R96, RZ ;  /* 0x0000006083887225 */ /* 0x000fc800078e00ff */
[----:B------:R-:W-:Y:S01]  /*164360*/  IMAD.X R101, RZ, RZ, RZ, P1 ;  /* 0x000000ffff657224 */ /* 0x000fe200008e06ff */
[----:B------:R-:W-:Y:S01]  /*164370*/  IADD3 RZ, P1, PT, R110, R123, RZ ;  /* 0x0000007b6eff7210 */ /* 0x000fe20007f3e0ff */
[----:B------:R-:W-:Y:S02]  /*164380*/  IMAD.MOV.U32 R104, RZ, RZ, R111 ;  /* 0x000000ffff687224 */ /* 0x000fe400078e006f */
[----:B------:R-:W-:Y:S02]  /*164390*/  IMAD R197, R86, R186, R98 ;  /* 0x000000ba56c57224 */ /* 0x000fe400078e0262 */
[----:B------:R-:W-:-:S04]  /*1643a0*/  IMAD.WIDE.U32.X R30, R97, R140, R30, P5 ;  /* 0x0000008c611e7225 */ /* 0x000fc800028e041e */
[----:B------:R-:W-:Y:S02]  /*1643b0*/  IMAD R217, R97, R207, R136 ;  /* 0x000000cf61d97224 */ /* 0x000fe400078e0288 */
[----:B------:R-:W-:-:S04]  /*1643c0*/  IMAD.WIDE.U32.X R6, R94, R140, R6, P4 ;  /* 0x0000008c5e067225 */ /* 0x000fc800020e0406 */
[----:B------:R-:W-:-:S04]  /*1643d0*/  IMAD.WIDE.U32 R98, P5, R86, R186, R98 ;  /* 0x000000ba56627225 */ /* 0x000fc800078a0062 */
[----:B------:R-:W-:Y:S01]  /*1643e0*/  IMAD.WIDE.U32 R136, P4, R97, R207, R136 ;  /* 0x000000cf61887225 */ /* 0x000fe20007880088 */
[----:B------:R-:W-:-:S03]  /*1643f0*/  IADD3.X R215, PT, PT, RZ, RZ, RZ, P5, !PT ;  /* 0x000000ffffd77210 */ /* 0x000fc60002ffe4ff */
[----:B------:R-:W-:-:S04]  /*164400*/  IMAD.WIDE.U32 R110, R186, R87, RZ ;  /* 0x00000057ba6e7225 */ /* 0x000fc800078e00ff */
[----:B------:R-:W-:-:S04]  /*164410*/  IMAD.WIDE.U32 R64, R131, R95, RZ ;  /* 0x0000005f83407225 */ /* 0x000fc800078e00ff */
[----:B------:R-:W-:Y:S01]  /*164420*/  IMAD.X R113, RZ, RZ, RZ, P4 ;  /* 0x000000ffff717224 */ /* 0x000fe200020e06ff */
[----:B------:R-:W-:Y:S01]  /*164430*/  IADD3 RZ, P4, PT, R98, R111, RZ ;  /* 0x0000006f62ff7210 */ /* 0x000fe20007f9e0ff */
[CCC-:B------:R-:W-:Y:S01]  /*164440*/  IMAD R199, R94.reuse, R207.reuse, R64.reuse ;  /* 0x000000cf5ec77224 */ /* 0x1c0fe200078e0240 */
[----:B------:R-:W-:Y:S01]  /*164450*/  IADD3.X R98, P0, PT, R57, R106, RZ, P0, !PT ;  /* 0x0000006a39627210 */ /* 0x000fe2000071e4ff */
[----:B------:R-:W-:-:S04]  /*164460*/  IMAD.WIDE.U32 R64, P5, R94, R207, R64 ;  /* 0x000000cf5e407225 */ /* 0x000fc800078a0040 */
[----:B------:R-:W-:-:S04]  /*164470*/  IMAD.WIDE.U32 R106, R207, R95, RZ ;  /* 0x0000005fcf6a7225 */ /* 0x000fc800078e00ff */
[----:B------:R-:W-:Y:S01]  /*164480*/  IMAD.MOV.U32 R214, RZ, RZ, R99 ;  /* 0x000000ffffd67224 */ /* 0x000fe200078e0063 */
[----:B------:R-:W-:Y:S01]  /*164490*/  IADD3.X R99, P0, PT, R142, R141, RZ, P0, !PT ;  /* 0x0000008d8e637210 */ /* 0x000fe2000071e4ff */
[----:B------:R-:W-:Y:S01]  /*1644a0*/  IMAD.WIDE.U32.X R44, R92, R140, R44, P3 ;  /* 0x0000008c5c2c7225 */ /* 0x000fe200018e042c */
[----:B------:R-:W-:-:S03]  /*1644b0*/  IADD3 RZ, P3, PT, R64, R107, RZ ;  /* 0x0000006b40ff7210 */ /* 0x000fc60007f7e0ff */
[----:B------:R-:W-:Y:S02]  /*1644c0*/  IMAD.MOV.U32 R220, RZ, RZ, R65 ;  /* 0x000000ffffdc7224 */ /* 0x000fe400078e0041 */
[----:B------:R-:W-:Y:S01]  /*1644d0*/  IMAD.WIDE.U32.X R104, R90, R140, R104, P1 ;  /* 0x0000008c5a687225 */ /* 0x000fe200008e0468 */
[----:B------:R-:W-:-:S03]  /*1644e0*/  IADD3 RZ, P1, PT, R98, R132, RZ ;  /* 0x0000008462ff7210 */ /* 0x000fc60007f3e0ff */
[----:B------:R-:W-:Y:S01]  /*1644f0*/  IMAD.MOV.U32 R112, RZ, RZ, R137 ;  /* 0x000000ffff707224 */ /* 0x000fe200078e0089 */
[----:B------:R-:W-:Y:S01]  /*164500*/  IADD3.X R137, P0, PT, RZ, R114, RZ, P0, !PT ;  /* 0x00000072ff897210 */ /* 0x000fe2000071e4ff */
[----:B------:R-:W-:Y:S01]  /*164510*/  IMAD.WIDE.U32 R64, R131, R93, RZ ;  /* 0x0000005d83407225 */ /* 0x000fe200078e00ff */
[----:B------:R-:W-:Y:S02]  /*164520*/  IADD3.X RZ, P1, PT, R99, R139, RZ, P1, !PT ;  /* 0x0000008b63ff7210 */ /* 0x000fe40000f3e4ff */
[----:B------:R-:W-:Y:S01]  /*164530*/  IADD3.X R139, P0, PT, RZ, R115, RZ, P0, !PT ;  /* 0x00000073ff8b7210 */ /* 0x000fe2000071e4ff */
[----:B------:R-:W-:Y:S01]  /*164540*/  IMAD.WIDE.U32.X R100, R88, R140, R100, P2 ;  /* 0x0000008c58647225 */ /* 0x000fe200010e0464 */
[----:B------:R-:W-:-:S03]  /*164550*/  IADD3.X R57, P1, PT, RZ, R128, RZ, P1, !PT ;  /* 0x00000080ff397210 */ /* 0x000fc60000f3e4ff */
[CCC-:B------:R-:W-:Y:S02]  /*164560*/  IMAD R183, R92.reuse, R207.reuse, R64.reuse ;  /* 0x000000cf5cb77224 */ /* 0x1c0fe400078e0240 */
[----:B------:R-:W-:-:S04]  /*164570*/  IMAD.WIDE.U32 R64, P2, R92, R207, R64 ;  /* 0x000000cf5c407225 */ /* 0x000fc80007840040 */
[----:B------:R-:W-:-:S04]  /*164580*/  IMAD.WIDE.U32 R114, R207, R93, RZ ;  /* 0x0000005dcf727225 */ /* 0x000fc800078e00ff */
[----:B------:R-:W-:Y:S01]  /*164590*/  IMAD.WIDE.U32.X R214, R86, R140, R214, P4 ;  /* 0x0000008c56d67225 */ /* 0x000fe200020e04d6 */
[----:B------:R-:W-:Y:S02]  /*1645a0*/  IADD3 RZ, P4, PT, R64, R115, RZ ;  /* 0x0000007340ff7210 */ /* 0x000fe40007f9e0ff */
[----:B------:R-:W-:Y:S01]  /*1645b0*/  IADD3.X R64, P0, PT, R137, R134, RZ, P0, !PT ;  /* 0x0000008689407210 */ /* 0x000fe2000071e4ff */
[----:B------:R-:W-:Y:S01]  /*1645c0*/  IMAD.MOV.U32 R158, RZ, RZ, R65 ;  /* 0x000000ffff9e7224 */ /* 0x000fe200078e0041 */
[----:B------:R-:W-:Y:S01]  /*1645d0*/  IADD3.X R65, P1, PT, RZ, R129, RZ, P1, !PT ;  /* 0x00000081ff417210 */ /* 0x000fe20000f3e4ff */
[----:B------:R-:W-:Y:S01]  /*1645e0*/  IMAD.WIDE.U32 R168, R207, R96, RZ ;  /* 0x00000060cfa87225 */ /* 0x000fe200078e00ff */
[----:B------:R-:W-:Y:S02]  /*1645f0*/  IADD3.X R138, P0, PT, R139, R138, RZ, P0, !PT ;  /* 0x0000008a8b8a7210 */ /* 0x000fe4000071e4ff */
[----:B------:R-:W-:Y:S01]  /*164600*/  IADD3.X R64, P1, PT, R57, R64, RZ, P1, !PT ;  /* 0x0000004039407210 */ /* 0x000fe20000f3e4ff */
[----:B------:R-:W-:Y:S01]  /*164610*/  IMAD.X R221, RZ, RZ, RZ, P5 ;  /* 0x000000ffffdd7224 */ /* 0x000fe200028e06ff */
[----:B------:R-:W-:Y:S01]  /*164620*/  IADD3 RZ, P5, PT, R136, R169, RZ ;  /* 0x000000a988ff7210 */ /* 0x000fe20007fbe0ff */
[----:B------:R-:W-:Y:S01]  /*164630*/  IMAD.WIDE.U32 R132, R131, R91, RZ ;  /* 0x0000005b83847225 */ /* 0x000fe200078e00ff */
[----:B------:R-:W-:-:S03]  /*164640*/  IADD3.X R65, P1, PT, R65, R138, RZ, P1, !PT ;  /* 0x0000008a41417210 */ /* 0x000fc60000f3e4ff */
[----:B------:R-:W-:Y:S01]  /*164650*/  IMAD.WIDE.U32 R128, R131, R89, RZ ;  /* 0x0000005983807225 */ /* 0x000fe200078e00ff */
[----:B------:R-:W-:-:S03]  /*164660*/  IADD3.X R57, P1, PT, RZ, RZ, RZ, P1, !PT ;  /* 0x000000ffff397210 */ /* 0x000fc60000f3e4ff */
[----:B------:R-:W-:Y:S02]  /*164670*/  IMAD.X R159, RZ, RZ, RZ, P2 ;  /* 0x000000ffff9f7224 */ /* 0x000fe400010e06ff */
[-C--:B------:R-:W-:Y:S02]  /*164680*/  IMAD R206, R90, R207.reuse, R132 ;  /* 0x000000cf5ace7224 */ /* 0x080fe400078e0284 */
[----:B------:R-:W-:Y:S02]  /*164690*/  IMAD R182, R88, R207, R128 ;  /* 0x000000cf58b67224 */ /* 0x000fe400078e0280 */
[----:B------:R-:W-:-:S04]  /*1646a0*/  IMAD.WIDE.U32.X R112, R97, R131, R112, P5 ;  /* 0x0000008361707225 */ /* 0x000fc800028e0470 */
[----:B------:R-:W-:Y:S01]  /*1646b0*/  IMAD.WIDE.U32.X R220, R94, R131, R220, P3 ;  /* 0x000000835edc7225 */ /* 0x000fe200018e04dc */
[----:B------:R-:W-:-:S03]  /*1646c0*/  IADD3 RZ, P3, PT, R64, R40, RZ ;  /* 0x0000002840ff7210 */ /* 0x000fc60007f7e0ff */
[----:B------:R-:W-:-:S04]  /*1646d0*/  IMAD.WIDE.U32 R132, P2, R90, R207, R132 ;  /* 0x000000cf5a847225 */ /* 0x000fc80007840084 */
[----:B------:R-:W-:Y:S01]  /*1646e0*/  IMAD.WIDE.U32 R128, P5, R88, R207, R128 ;  /* 0x000000cf58807225 */ /* 0x000fe200078a0080 */
[----:B------:R-:W-:-:S03]  /*1646f0*/  MOV R154, R133 ;  /* 0x00000085009a7202 */ /* 0x000fc60000000f00 */
[----:B------:R-:W-:Y:S02]  /*164700*/  IMAD.IADD R137, R135, 0x1, R41 ;  /* 0x0000000187897824 */ /* 0x000fe400078e0229 */
[----:B------:R-:W-:-:S03]  /*164710*/  IMAD.WIDE.U32 R40, R131, R87, RZ ;  /* 0x0000005783287225 */ /* 0x000fc600078e00ff */
[----:B------:R-:W-:Y:S01]  /*164720*/  IADD3.X RZ, P3, PT, R65, R137, RZ, P3, !PT ;  /* 0x0000008941ff7210 */ /* 0x000fe20001f7e4ff */
[----:B------:R-:W-:-:S03]  /*164730*/  IMAD.WIDE.U32 R152, R207, R89, RZ ;  /* 0x00000059cf987225 */ /* 0x000fc600078e00ff */
[----:B------:R-:W-:Y:S01]  /*164740*/  IADD3.X R57, P3, PT, R57, R120, RZ, P3, !PT ;  /* 0x0000007839397210 */ /* 0x000fe20001f7e4ff */
[----:B------:R-:W-:Y:S01]  /*164750*/  IMAD.MOV.U32 R150, RZ, RZ, R129 ;  /* 0x000000ffff967224 */ /* 0x000fe200078e0081 */
[----:B------:R-:W-:Y:S01]  /*164760*/  IADD3.X R129, P0, PT, RZ, R116, RZ, P0, !PT ;  /* 0x00000074ff817210 */ /* 0x000fe2000071e4ff */
[----:B------:R-:W-:Y:S02]  /*164770*/  IMAD R201, R86, R207, R40 ;  /* 0x000000cf56c97224 */ /* 0x000fe400078e0228 */
[----:B------:R-:W-:Y:S02]  /*164780*/  IMAD.X R133, RZ, RZ, RZ, P1 ;  /* 0x000000ffff857224 */ /* 0x000fe400008e06ff */
[----:B------:R-:W-:-:S03]  /*164790*/  IMAD.WIDE.U32 R156, R207, R91, RZ ;  /* 0x0000005bcf9c7225 */ /* 0x000fc600078e00ff */
[----:B------:R-:W-:Y:S01]  /*1647a0*/  IADD3.X R120, P3, PT, R133, R121, RZ, P3, !PT ;  /* 0x0000007985787210 */ /* 0x000fe20001f7e4ff */
[----:B------:R-:W-:Y:S01]  /*1647b0*/  IMAD.X R151, RZ, RZ, RZ, P5 ;  /* 0x000000ffff977224 */ /* 0x000fe200028e06ff */
[----:B------:R-:W-:Y:S01]  /*1647c0*/  IADD3 RZ, P5, PT, R128, R153, RZ ;  /* 0x0000009980ff7210 */ /* 0x000fe20007fbe0ff */
[----:B------:R-:W-:Y:S01]  /*1647d0*/  IMAD.WIDE.U32 R40, P1, R86, R207, R40 ;  /* 0x000000cf56287225 */ /* 0x000fe20007820028 */
[----:B------:R-:W-:-:S03]  /*1647e0*/  IADD3.X R128, P0, PT, RZ, R117, RZ, P0, !PT ;  /* 0x00000075ff807210 */ /* 0x000fc6000071e4ff */
[----:B------:R-:W-:-:S04]  /*1647f0*/  IMAD.WIDE.U32 R148, R207, R87, RZ ;  /* 0x00000057cf947225 */ /* 0x000fc800078e00ff */
[----:B------:R-:W-:Y:S01]  /*164800*/  IMAD.X R155, RZ, RZ, RZ, P2 ;  /* 0x000000ffff9b7224 */ /* 0x000fe200010e06ff */
[----:B------:R-:W-:Y:S01]  /*164810*/  IADD3 RZ, P2, PT, R132, R157, RZ ;  /* 0x0000009d84ff7210 */ /* 0x000fe20007f5e0ff */
[----:B------:R-:W-:Y:S01]  /*164820*/  IMAD.X R147, RZ, RZ, RZ, P1 ;  /* 0x000000ffff937224 */ /* 0x000fe200008e06ff */
[----:B------:R-:W-:Y:S01]  /*164830*/  IADD3 RZ, P1, PT, R40, R149, RZ ;  /* 0x0000009528ff7210 */ /* 0x000fe20007f3e0ff */
[----:B------:R-:W-:Y:S01]  /*164840*/  IMAD.WIDE.U32 R64, R95, R213, R64 ;  /* 0x000000d55f407225 */ /* 0x000fe200078e0040 */
[----:B------:R-:W-:-:S03]  /*164850*/  IADD3.X R40, P0, PT, R129, R126, RZ, P0, !PT ;  /* 0x0000007e81287210 */ /* 0x000fc6000071e4ff */
[----:B------:R-:W-:Y:S01]  /*164860*/  IMAD.MOV.U32 R146, RZ, RZ, R41 ;  /* 0x000000ffff927224 */ /* 0x000fe200078e0029 */
[----:B------:R-:W-:Y:S01]  /*164870*/  IADD3.X R41, P0, PT, R128, R127, RZ, P0, !PT ;  /* 0x0000007f80297210 */ /* 0x000fe2000071e4ff */
[----:B------:R-:W-:Y:S01]  /*164880*/  IMAD.IADD R121, R162, 0x1, R37 ;  /* 0x00000001a2797824 */ /* 0x000fe200078e0225 */
[----:B------:R-:W-:Y:S01]  /*164890*/  IADD3.X R40, P3, PT, R57, R40, RZ, P3, !PT ;  /* 0x0000002839287210 */ /* 0x000fe20001f7e4ff */
[----:B------:R-:W-:Y:S01]  /*1648a0*/  IMAD.WIDE.U32.X R154, R90, R131, R154, P2 ;  /* 0x000000835a9a7225 */ /* 0x000fe200010e049a */
[----:B------:R-:W-:Y:S02]  /*1648b0*/  IADD3 RZ, P2, PT, R64, R36, RZ ;  /* 0x0000002440ff7210 */ /* 0x000fe40007f5e0ff */
[----:B------:R-:W-:Y:S01]  /*1648c0*/  IADD3 R65, PT, PT, R65, R135, RZ ;  /* 0x0000008741417210 */ /* 0x000fe20007ffe0ff */
[----:B------:R-:W-:Y:S01]  /*1648d0*/  IMAD.WIDE.U32 R116, R50, R96, RZ ;  /* 0x0000006032747225 */ /* 0x000fe200078e00ff */
[----:B------:R-:W-:Y:S02]  /*1648e0*/  IADD3.X R41, P3, PT, R120, R41, RZ, P3, !PT ;  /* 0x0000002978297210 */ /* 0x000fe40001f7e4ff */
[----:B------:R-:W-:Y:S01]  /*1648f0*/  IADD3.X RZ, P2, PT, R65, R121, RZ, P2, !PT ;  /* 0x0000007941ff7210 */ /* 0x000fe2000175e4ff */
[----:B------:R-:W-:Y:S01]  /*164900*/  IMAD.WIDE.U32 R36, R50, R95, RZ ;  /* 0x0000005f32247225 */ /* 0x000fe200078e00ff */
[----:B------:R-:W-:-:S03]  /*164910*/  IADD3.X R57, P3, PT, RZ, RZ, RZ, P3, !PT ;  /* 0x000000ffff397210 */ /* 0x000fc60001f7e4ff */
[----:B------:R-:W-:Y:S01]  /*164920*/  IMAD.IADD R121, R130, 0x1, R103 ;  /* 0x0000000182797824 */ /* 0x000fe200078e0267 */
[----:B------:R-:W-:Y:S01]  /*164930*/  IADD3.X R103, P0, PT, RZ, R58, RZ, P0, !PT ;  /* 0x0000003aff677210 */ /* 0x000fe2000071e4ff */
[----:B------:R-:W-:Y:S02]  /*164940*/  IMAD R208, R97, R172, R116 ;  /* 0x000000ac61d07224 */ /* 0x000fe400078e0274 */
[----:B------:R-:W-:Y:S01]  /*164950*/  IMAD.WIDE.U32.X R158, R92, R131, R158, P4 ;  /* 0x000000835c9e7225 */ /* 0x000fe200020e049e */
[----:B------:R-:W-:-:S03]  /*164960*/  IADD3.X R58, P0, PT, RZ, R59, RZ, P0, !PT ;  /* 0x0000003bff3a7210 */ /* 0x000fc6000071e4ff */
[----:B------:R-:W-:-:S04]  /*164970*/  IMAD.WIDE.U32 R116, P4, R97, R172, R116 ;  /* 0x000000ac61747225 */ /* 0x000fc80007880074 */
[----:B------:R-:W-:Y:S02]  /*164980*/  IMAD R203, R94, R172, R36 ;  /* 0x000000ac5ecb7224 */ /* 0x000fe400078e0224 */
[----:B------:R-:W-:-:S04]  /*164990*/  IMAD.WIDE.U32.X R150, R88, R131, R150, P5 ;  /* 0x0000008358967225 */ /* 0x000fc800028e0496 */
[----:B------:R-:W-:-:S04]  /*1649a0*/  IMAD.WIDE.U32 R36, P5, R94, R172, R36 ;  /* 0x000000ac5e247225 */ /* 0x000fc800078a0024 */
[----:B------:R-:W-:Y:S02]  /*1649b0*/  IMAD.MOV.U32 R144, RZ, RZ, R117 ;  /* 0x000000ffff907224 */ /* 0x000fe400078e0075 */
[----:B------:R-:W-:Y:S01]  /*1649c0*/  IMAD.X R117, RZ, RZ, RZ, P3 ;  /* 0x000000ffff757224 */ /* 0x000fe200018e06ff */
[----:B------:R-:W-:Y:S01]  /*1649d0*/  IADD3 RZ, P3, PT, R40, R102, RZ ;  /* 0x0000006628ff7210 */ /* 0x000fe20007f7e0ff */
[----:B------:R-:W-:Y:S01]  /*1649e0*/  IMAD.MOV.U32 R140, RZ, RZ, R37 ;  /* 0x000000ffff8c7224 */ /* 0x000fe200078e0025 */
[----:B------:R-:W-:Y:S01]  /*1649f0*/  IADD3.X R37, P0, PT, R103, R108, RZ, P0, !PT ;  /* 0x0000006c67257210 */ /* 0x000fe2000071e4ff */
[----:B------:R-:W-:Y:S01]  /*164a00*/  IMAD.WIDE.U32 R142, R172, R95, RZ ;  /* 0x0000005fac8e7225 */ /* 0x000fe200078e00ff */
[----:B------:R-:W-:Y:S02]  /*164a10*/  IADD3.X R103, P2, PT, RZ, R30, RZ, P2, !PT ;  /* 0x0000001eff677210 */ /* 0x000fe4000175e4ff */
[----:B------:R-:W-:Y:S01]  /*164a20*/  IADD3.X RZ, P3, PT, R41, R121, RZ, P3, !PT ;  /* 0x0000007929ff7210 */ /* 0x000fe20001f7e4ff */
[----:B------:R-:W-:Y:S01]  /*164a30*/  IMAD.WIDE.U32 R40, R93, R213, R40 ;  /* 0x000000d55d287225 */ /* 0x000fe200078e0028 */
[----:B------:R-:W-:-:S02]  /*164a40*/  IADD3.X R31, P2, PT, RZ, R31, RZ, P2, !PT ;  /* 0x0000001fff1f7210 */ /* 0x000fc4000175e4ff */
[----:B------:R-:W-:Y:S01]  /*164a50*/  IADD3.X R30, P3, PT, R57, R32, RZ, P3, !PT ;  /* 0x00000020391e7210 */ /* 0x000fe20001f7e4ff */
[----:B------:R-:W-:Y:S01]  /*164a60*/  IMAD.WIDE.U32 R126, R172, R96, RZ ;  /* 0x00000060ac7e7225 */ /* 0x000fe200078e00ff */
[----:B------:R-:W-:Y:S02]  /*164a70*/  IADD3.X R102, P2, PT, R103, R40, RZ, P2, !PT ;  /* 0x0000002867667210 */ /* 0x000fe4000175e4ff */
[----:B------:R-:W-:Y:S01]  /*164a80*/  IADD3.X R109, P0, PT, R58, R109, RZ, P0, !PT ;  /* 0x0000006d3a6d7210 */ /* 0x000fe2000071e4ff */
[----:B------:R-:W-:Y:S02]  /*164a90*/  IMAD.IADD R130, R41, 0x1, R130 ;  /* 0x0000000129827824 */ /* 0x000fe400078e0282 */
[----:B------:R-:W-:Y:S01]  /*164aa0*/  IMAD.X R141, RZ, RZ, RZ, P5 ;  /* 0x000000ffff8d7224 */ /* 0x000fe200028e06ff */
[----:B------:R-:W-:Y:S01]  /*164ab0*/  IADD3 RZ, P5, PT, R36, R143, RZ ;  /* 0x0000008f24ff7210 */ /* 0x000fe20007fbe0ff */
[----:B------:R-:W-:Y:S01]  /*164ac0*/  IMAD.X R145, RZ, RZ, RZ, P4 ;  /* 0x000000ffff917224 */ /* 0x000fe200020e06ff */
[----:B------:R-:W-:Y:S01]  /*164ad0*/  IADD3.X R36, P3, PT, R117, R33, RZ, P3, !PT ;  /* 0x0000002175247210 */ /* 0x000fe20001f7e4ff */
[----:B------:R-:W-:Y:S01]  /*164ae0*/  IMAD.WIDE.U32.X R146, R86, R131, R146, P1 ;  /* 0x0000008356927225 */ /* 0x000fe200008e0492 */
[----:B------:R-:W-:-:S02]  /*164af0*/  IADD3 RZ, P4, PT, R116, R127, RZ ;  /* 0x0000007f74ff7210 */ /* 0x000fc40007f9e0ff */
[----:B------:R-:W-:Y:S01]  /*164b00*/  IADD3 RZ, P1, PT, R102, R10, RZ ;  /* 0x0000000a66ff7210 */ /* 0x000fe20007f3e0ff */
[----:B------:R-:W-:Y:S01]  /*164b10*/  IMAD.WIDE.U32 R32, R50, R93, RZ ;  /* 0x0000005d32207225 */ /* 0x000fe200078e00ff */
[----:B------:R-:W-:Y:S02]  /*164b20*/  IADD3.X R103, P2, PT, R31, R130, RZ, P2, !PT ;  /* 0x000000821f677210 */ /* 0x000fe4000175e4ff */
[----:B------:R-:W-:Y:S01]  /*164b30*/  IADD3.X R30, P3, PT, R30, R37, RZ, P3, !PT ;  /* 0x000000251e1e7210 */ /* 0x000fe20001f7e4ff */
[----:B------:R-:W-:Y:S01]  /*164b40*/  IMAD.IADD R11, R226, 0x1, R11 ;  /* 0x00000001e20b7824 */ /* 0x000fe200078e020b */
[----:B------:R-:W-:Y:S01]  /*164b50*/  IADD3.X R117, P2, PT, RZ, RZ, RZ, P2, !PT ;  /* 0x000000ffff757210 */ /* 0x000fe2000175e4ff */
[----:B------:R-:W-:Y:S01]  /*164b60*/  IMAD R174, R92, R172, R32 ;  /* 0x000000ac5cae7224 */ /* 0x000fe200078e0220 */
[----:B------:R-:W-:Y:S01]  /*164b70*/  IADD3.X R31, P3, PT, R36, R109, RZ, P3, !PT ;  /* 0x0000006d241f7210 */ /* 0x000fe20001f7e4ff */
[----:B------:R-:W-:Y:S01]  /*164b80*/  IMAD.WIDE.U32.X R144, R97, R50, R144, P4 ;  /* 0x0000003261907225 */ /* 0x000fe200020e0490 */
[----:B------:R-:W-:-:S02]  /*164b90*/  IADD3.X RZ, P1, PT, R103, R11, RZ, P1, !PT ;  /* 0x0000000b67ff7210 */ /* 0x000fc40000f3e4ff */
[----:B------:R-:W-:Y:S01]  /*164ba0*/  IADD3.X R37, PT, PT, RZ, RZ, RZ, P2, !PT ;  /* 0x000000ffff257210 */ /* 0x000fe200017fe4ff */
[----:B------:R-:W-:Y:S01]  /*164bb0*/  IMAD.WIDE.U32 R32, P4, R92, R172, R32 ;  /* 0x000000ac5c207225 */ /* 0x000fe20007880020 */
[----:B------:R-:W-:Y:S02]  /*164bc0*/  IADD3.X R117, P1, PT, R117, R6, RZ, P1, !PT ;  /* 0x0000000675757210 */ /* 0x000fe40000f3e4ff */
[----:B------:R-:W-:Y:S01]  /*164bd0*/  IADD3.X R57, P3, PT, RZ, RZ, RZ, P3, !PT ;  /* 0x000000ffff397210 */ /* 0x000fe20001f7e4ff */
[----:B------:R-:W-:Y:S01]  /*164be0*/  IMAD.WIDE.U32 R138, R172, R93, RZ ;  /* 0x0000005dac8a7225 */ /* 0x000fe200078e00ff */
[----:B------:R-:W-:Y:S02]  /*164bf0*/  IADD3.X R36, P1, PT, R37, R7, RZ, P1, !PT ;  /* 0x0000000725247210 */ /* 0x000fe40000f3e4ff */
[----:B------:R-:W-:Y:S01]  /*164c00*/  IADD3.X R121, P0, PT, RZ, R42, RZ, P0, !PT ;  /* 0x0000002aff797210 */ /* 0x000fe2000071e4ff */
[----:B------:R-:W-:Y:S01]  /*164c10*/  IMAD.X R137, RZ, RZ, RZ, P4 ;  /* 0x000000ffff897224 */ /* 0x000fe200020e06ff */
[----:B------:R-:W-:Y:S01]  /*164c20*/  IADD3 RZ, P4, PT, R32, R139, RZ ;  /* 0x0000008b20ff7210 */ /* 0x000fe20007f9e0ff */
[----:B------:R-:W-:Y:S01]  /*164c30*/  IMAD.MOV.U32 R136, RZ, RZ, R33 ;  /* 0x000000ffff887224 */ /* 0x000fe200078e0021 */
[----:B------:R-:W-:Y:S01]  /*164c40*/  IADD3.X R42, P0, PT, RZ, R43, RZ, P0, !PT ;  /* 0x0000002bff2a7210 */ /* 0x000fe2000071e4ff */
[----:B------:R-:W-:-:S03]  /*164c50*/  IMAD.WIDE.U32 R32, R91, R213, R30 ;  /* 0x000000d55b207225 */ /* 0x000fc600078e001e */
[----:B------:R-:W-:Y:S01]  /*164c60*/  IADD3.X R121, P0, PT, R121, R34, RZ, P0, !PT ;  /* 0x0000002279797210 */ /* 0x000fe2000071e4ff */
[----:B------:R-:W-:Y:S01]  /*164c70*/  IMAD.IADD R33, R33, 0x1, R35 ;  /* 0x0000000121217824 */ /* 0x000fe200078e0223 */
[----:B------:R-:W-:Y:S01]  /*164c80*/  IADD3.X R116, P1, PT, R117, R32, RZ, P1, !PT ;  /* 0x0000002075747210 */ /* 0x000fe20000f3e4ff */
[----:B------:R-:W-:Y:S01]  /*164c90*/  IMAD.WIDE.U32 R10, R50, R91, RZ ;  /* 0x0000005b320a7225 */ /* 0x000fe200078e00ff */
[----:B------:R-:W-:Y:S02]  /*164ca0*/  IADD3 R35, PT, PT, R35, R49, RZ ;  /* 0x0000003123237210 */ /* 0x000fe40007ffe0ff */
[----:B------:R-:W-:Y:S01]  /*164cb0*/  IADD3.X R117, P1, PT, R36, R33, RZ, P1, !PT ;  /* 0x0000002124757210 */ /* 0x000fe20000f3e4ff */
[----:B------:R-:W-:Y:S01]  /*164cc0*/  IMAD.WIDE.U32 R6, R50, R89, RZ ;  /* 0x0000005932067225 */ /* 0x000fe200078e00ff */
[----:B------:R-:W-:Y:S02]  /*164cd0*/  IADD3.X R51, P0, PT, R42, R51, RZ, P0, !PT ;  /* 0x000000332a337210 */ /* 0x000fe4000071e4ff */
[----:B------:R-:W-:Y:S01]  /*164ce0*/  IADD3.X R218, P1, PT, RZ, RZ, RZ, P1, !PT ;  /* 0x000000ffffda7210 */ /* 0x000fe20000f3e4ff */
[----:B------:R-:W-:Y:S01]  /*164cf0*/  IMAD R173, R90, R172, R10 ;  /* 0x000000ac5aad7224 */ /* 0x000fe200078e020a */
[----:B------:R-:W-:Y:S01]  /*164d00*/  IADD3.X R230, P0, PT, RZ, R170, RZ, P0, !PT ;  /* 0x000000aaffe67210 */ /* 0x000fe2000071e4ff */
[----:B------:R-:W-:-:S02]  /*164d10*/  IMAD R200, R88, R172, R6 ;  /* 0x000000ac58c87224 */ /* 0x000fc400078e0206 */
[----:B------:R-:W-:-:S04]  /*164d20*/  IMAD.WIDE.U32.X R140, R94, R50, R140, P5 ;  /* 0x000000325e8c7225 */ /* 0x000fc800028e048c */
[----:B------:R-:W-:-:S04]  /*164d30*/  IMAD.WIDE.U32 R10, P2, R90, R172, R10 ;  /* 0x000000ac5a0a7225 */ /* 0x000fc8000784000a */
[----:B------:R-:W-:-:S04]  /*164d40*/  IMAD.WIDE.U32 R134, R172, R91, RZ ;  /* 0x0000005bac867225 */ /* 0x000fc800078e00ff */
[----:B------:R-:W-:-:S04]  /*164d50*/  IMAD.WIDE.U32 R6, P5, R88, R172, R6 ;  /* 0x000000ac58067225 */ /* 0x000fc800078a0006 */
[----:B------:R-:W-:-:S04]  /*164d60*/  IMAD.WIDE.U32 R36, R50, R87, RZ ;  /* 0x0000005732247225 */ /* 0x000fc800078e00ff */
[----:B------:R-:W-:-:S04]  /*164d70*/  IMAD.WIDE.U32 R130, R172, R89, RZ ;  /* 0x00000059ac827225 */ /* 0x000fc800078e00ff */
[----:B------:R-:W-:Y:S01]  /*164d80*/  IMAD.X R133, RZ, RZ, RZ, P2 ;  /* 0x000000ffff857224 */ /* 0x000fe200010e06ff */
[----:B------:R-:W-:Y:S01]  /*164d90*/  IADD3 RZ, P2, PT, R10, R135, RZ ;  /* 0x000000870aff7210 */ /* 0x000fe20007f5e0ff */
[----:B------:R-:W-:Y:S01]  /*164da0*/  IMAD.X R41, RZ, RZ, RZ, P5 ;  /* 0x000000ffff297224 */ /* 0x000fe200028e06ff */
[----:B------:R-:W-:Y:S01]  /*164db0*/  IADD3 RZ, P5, PT, R6, R131, RZ ;  /* 0x0000008306ff7210 */ /* 0x000fe20007fbe0ff */
[----:B------:R-:W-:Y:S02]  /*164dc0*/  IMAD.MOV.U32 R132, RZ, RZ, R11 ;  /* 0x000000ffff847224 */ /* 0x000fe400078e000b */
[----:B------:R-:W-:Y:S02]  /*164dd0*/  IMAD R187, R86, R172, R36 ;  /* 0x000000ac56bb7224 */ /* 0x000fe400078e0224 */
[----:B------:R-:W-:Y:S02]  /*164de0*/  IMAD.X R59, RZ, RZ, RZ, P3 ;  /* 0x000000ffff3b7224 */ /* 0x000fe400018e06ff */
[----:B------:R-:W-:-:S02]  /*164df0*/  IMAD.MOV.U32 R40, RZ, RZ, R7 ;  /* 0x000000ffff287224 */ /* 0x000fc400078e0007 */
[----:B------:R-:W-:Y:S01]  /*164e00*/  IMAD.X R211, RZ, RZ, RZ, P1 ;  /* 0x000000ffffd37224 */ /* 0x000fe200008e06ff */
[----:B------:R-:W-:Y:S01]  /*164e10*/  IADD3 RZ, P1, PT, R30, R48, RZ ;  /* 0x000000301eff7210 */ /* 0x000fe20007f3e0ff */
[----:B------:R-:W-:-:S03]  /*164e20*/  IMAD.WIDE.U32 R36, P3, R86, R172, R36 ;  /* 0x000000ac56247225 */ /* 0x000fc60007860024 */
[----:B------:R-:W-:Y:S01]  /*164e30*/  IADD3.X RZ, P1, PT, R31, R35, RZ, P1, !PT ;  /* 0x000000231fff7210 */ /* 0x000fe20000f3e4ff */
[----:B------:R-:W-:-:S03]  /*164e40*/  IMAD.WIDE.U32 R6, R172, R87, RZ ;  /* 0x00000057ac067225 */ /* 0x000fc600078e00ff */
[----:B------:R-:W-:Y:S01]  /*164e50*/  IADD3.X R120, P1, PT, R57, R16, RZ, P1, !PT ;  /* 0x0000001039787210 */ /* 0x000fe20000f3e4ff */
[----:B------:R-:W-:-:S04]  /*164e60*/  IMAD.WIDE.U32 R10, R46, -0x1, RZ ;  /* 0xffffffff2e0a7825 */ /* 0x000fc800078e00ff */
[----:B------:R-:W-:Y:S01]  /*164e70*/  IMAD.X R33, RZ, RZ, RZ, P3 ;  /* 0x000000ffff217224 */ /* 0x000fe200018e06ff */
[-C--:B------:R-:W-:Y:S01]  /*164e80*/  IADD3 RZ, P3, PT, R36, R7.reuse, RZ ;  /* 0x0000000724ff7210 */ /* 0x080fe20007f7e0ff */
[----:B------:R-:W-:Y:S01]  /*164e90*/  IMAD.MOV.U32 R32, RZ, RZ, R37 ;  /* 0x000000ffff207224 */ /* 0x000fe200078e0025 */
[----:B------:R-:W-:Y:S01]  /*164ea0*/  IADD3 R7, PT, PT, R187, R7, RZ ;  /* 0x00000007bb077210 */ /* 0x000fe20007ffe0ff */
[----:B------:R-:W-:-:S04]  /*164eb0*/  IMAD.WIDE.U32 R36, R10, 0x1, RZ ;  /* 0x000000010a247825 */ /* 0x000fc800078e00ff */
[----:B------:R-:W-:Y:S01]  /*164ec0*/  IMAD.WIDE.U32.X R136, R92, R50, R136, P4 ;  /* 0x000000325c887225 */ /* 0x000fe200020e0488 */
[C---:B------:R-:W-:Y:S02]  /*164ed0*/  IADD3 RZ, P4, PT, R46.reuse, R36, RZ ;  /* 0x000000242eff7210 */ /* 0x040fe40007f9e0ff */
[----:B------:R-:W-:Y:S01]  /*164ee0*/  IADD3.X R36, P1, PT, R59, R17, RZ, P1, !PT ;  /* 0x000000113b247210 */ /* 0x000fe20000f3e4ff */
[----:B------:R-:W-:Y:S02]  /*164ef0*/  IMAD R209, R46, -0x7af74001, -R47 ;  /* 0x8508bfff2ed17824 */ /* 0x000fe400078e0a2f */
[----:B------:R-:W-:Y:S01]  /*164f00*/  IMAD.WIDE.U32 R30, R219, R96, RZ ;  /* 0x00000060db1e7225 */ /* 0x000fe200078e00ff */
[----:B------:R-:W-:-:S03]  /*164f10*/  IADD3.X R120, P1, PT, R120, R121, RZ, P1, !PT ;  /* 0x0000007978787210 */ /* 0x000fc60000f3e4ff */
[----:B------:R-:W-:Y:S01]  /*164f20*/  IMAD.IADD R209, R11, 0x1, R209 ;  /* 0x000000010bd17824 */ /* 0x000fe200078e02d1 */
[----:B------:R-:W-:Y:S01]  /*164f30*/  IADD3.X R121, P1, PT, R36, R51, RZ, P1, !PT ;  /* 0x0000003324797210 */ /* 0x000fe20000f3e4ff */
[----:B------:R-:W-:Y:S01]  /*164f40*/  IMAD R185, R97, R175, R30 ;  /* 0x000000af61b97224 */ /* 0x000fe200078e021e */
[----:B------:R-:W-:Y:S01]  /*164f50*/  IADD3 R11, PT, PT, R163, R39, RZ ;  /* 0x00000027a30b7210 */ /* 0x000fe20007ffe0ff */
[----:B------:R-:W-:Y:S01]  /*164f60*/  IMAD.WIDE.U32.X R132, R90, R50, R132, P2 ;  /* 0x000000325a847225 */ /* 0x000fe200010e0484 */
[----:B------:R-:W-:-:S03]  /*164f70*/  IADD3.X R57, P1, PT, RZ, RZ, RZ, P1, !PT ;  /* 0x000000ffff397210 */ /* 0x000fc60000f3e4ff */
[----:B------:R-:W-:-:S04]  /*164f80*/  IMAD.WIDE.U32 R30, P2, R97, R175, R30 ;  /* 0x000000af611e7225 */ /* 0x000fc8000784001e */
[----:B------:R-:W-:-:S04]  /*164f90*/  IMAD.WIDE.U32 R16, R175, R96, RZ ;  /* 0x00000060af107225 */ /* 0x000fc800078e00ff */
[----:B------:R-:W-:-:S04]  /*164fa0*/  IMAD.WIDE.U32 R48, R209, 0x1, RZ ;  /* 0x00000001d1307825 */ /* 0x000fc800078e00ff */
[----:B------:R-:W-:Y:S01]  /*164fb0*/  IMAD.X R35, RZ, RZ, RZ, P2 ;  /* 0x000000ffff237224 */ /* 0x000fe200010e06ff */
[----:B------:R-:W-:Y:S01]  /*164fc0*/  IADD3 RZ, P2, PT, R30, R17, RZ ;  /* 0x000000111eff7210 */ /* 0x000fe20007f5e0ff */
[----:B------:R-:W-:Y:S02]  /*164fd0*/  IMAD R36, R10, -0x7af74000, R48 ;  /* 0x8508c0000a247824 */ /* 0x000fe400078e0230 */
[----:B------:R-:W-:-:S04]  /*164fe0*/  IMAD.WIDE.U32 R108, R219, R93, RZ ;  /* 0x0000005ddb6c7225 */ /* 0x000fc800078e00ff */
[----:B------:R-:W-:Y:S02]  /*164ff0*/  IMAD.MOV.U32 R34, RZ, RZ, R31 ;  /* 0x000000ffff227224 */ /* 0x000fe400078e001f */
[----:B------:R-:W-:-:S04]  /*165000*/  IMAD.WIDE.U32 R236, R219, R95, RZ ;  /* 0x0000005fdbec7225 */ /* 0x000fc800078e00ff */
[----:B------:R-:W-:Y:S02]  /*165010*/  IMAD.IADD R36, R37, 0x1, R36 ;  /* 0x0000000125247824 */ /* 0x000fe400078e0224 */
[----:B------:R-:W-:-:S03]  /*165020*/  IMAD.WIDE.U32.X R30, R88, R50, R40, P5 ;  /* 0x00000032581e7225 */ /* 0x000fc600028e0428 */
[----:B------:R-:W-:Y:S01]  /*165030*/  IADD3.X RZ, P4, PT, R47, R36, RZ, P4, !PT ;  /* 0x000000242fff7210 */ /* 0x000fe2000279e4ff */
[----:B------:R-:W-:-:S04]  /*165040*/  IMAD.WIDE.U32.X R34, R97, R219, R34, P2 ;  /* 0x000000db61227225 */ /* 0x000fc800010e0422 */
[----:B------:R-:W-:-:S04]  /*165050*/  IMAD.WIDE.U32 R48, P5, R10, -0x7af74000, R48 ;  /* 0x8508c0000a307825 */ /* 0x000fc800078a0030 */
[----:B------:R-:W-:Y:S02]  /*165060*/  IMAD.X R210, RZ, RZ, RZ, P1 ;  /* 0x000000ffffd27224 */ /* 0x000fe400008e06ff */
[----:B------:R-:W-:-:S04]  /*165070*/  IMAD.WIDE.U32 R128, R219, R91, RZ ;  /* 0x0000005bdb807225 */ /* 0x000fc800078e00ff */
[-C--:B------:R-:W-:Y:S02]  /*165080*/  IMAD R198, R94, R175.reuse, R236 ;  /* 0x000000af5ec67224 */ /* 0x080fe400078e02ec */
[----:B------:R-:W-:-:S04]  /*165090*/  IMAD.WIDE.U32 R40, P2, R92, R175, R108 ;  /* 0x000000af5c287225 */ /* 0x000fc8000784006c */
[----:B------:R-:W-:-:S04]  /*1650a0*/  IMAD.WIDE.U32 R236, P1, R94, R175, R236 ;  /* 0x000000af5eec7225 */ /* 0x000fc800078200ec */
[----:B------:R-:W-:Y:S01]  /*1650b0*/  IMAD.WIDE.U32.X R32, R86, R50, R32, P3 ;  /* 0x0000003256207225 */ /* 0x000fe200018e0420 */
[----:B------:R-:W-:-:S03]  /*1650c0*/  IADD3 RZ, P3, PT, R37, R48, RZ ;  /* 0x0000003025ff7210 */ /* 0x000fc60007f7e0ff */
[----:B------:R-:W-:Y:S01]  /*1650d0*/  IMAD.X R47, RZ, RZ, RZ, P2 ;  /* 0x000000ffff2f7224 */ /* 0x000fe200010e06ff */
[----:B------:R-:W-:Y:S01]  /*1650e0*/  IADD3 RZ, P2, PT, R116, R38, RZ ;  /* 0x0000002674ff7210 */ /* 0x000fe20007f5e0ff */
[----:B------:R-:W-:Y:S02]  /*1650f0*/  IMAD.X R43, RZ, RZ, RZ, P1 ;  /* 0x000000ffff2b7224 */ /* 0x000fe400008e06ff */
[----:B------:R-:W-:Y:S01]  /*165100*/  IMAD.WIDE.U32 R36, R175, R95, RZ ;  /* 0x0000005faf247225 */ /* 0x000fe200078e00ff */
[----:B------:R-:W-:-:S03]  /*165110*/  IADD3.X RZ, P2, PT, R117, R11, RZ, P2, !PT ;  /* 0x0000000b75ff7210 */ /* 0x000fc6000175e4ff */
[----:B------:R-:W-:Y:S01]  /*165120*/  IMAD.WIDE.U32 R58, P1, R90, R175, R128 ;  /* 0x000000af5a3a7225 */ /* 0x000fe20007820080 */
[----:B------:R-:W-:-:S03]  /*165130*/  IADD3.X R218, P2, PT, R218, R44, RZ, P2, !PT ;  /* 0x0000002cdada7210 */ /* 0x000fc6000175e4ff */
[----:B------:R-:W-:Y:S01]  /*165140*/  IMAD.WIDE.U32 R38, R175, R93, RZ ;  /* 0x0000005daf267225 */ /* 0x000fe200078e00ff */
[----:B------:R-:W-:-:S03]  /*165150*/  IADD3.X R109, P2, PT, R211, R45, RZ, P2, !PT ;  /* 0x0000002dd36d7210 */ /* 0x000fc6000175e4ff */
[----:B------:R-:W-:Y:S02]  /*165160*/  IMAD.MOV.U32 R42, RZ, RZ, R237 ;  /* 0x000000ffff2a7224 */ /* 0x000fe400078e00ed */
[----:B------:R-:W-:Y:S01]  /*165170*/  IMAD.X R51, RZ, RZ, RZ, P1 ;  /* 0x000000ffff337224 */ /* 0x000fe200008e06ff */
[----:B------:R-:W-:Y:S01]  /*165180*/  IADD3 RZ, P1, PT, R236, R37, RZ ;  /* 0x00000025ecff7210 */ /* 0x000fe20007f3e0ff */
[----:B------:R-:W-:Y:S01]  /*165190*/  IMAD.X R237, RZ, RZ, RZ, P5 ;  /* 0x000000ffffed7224 */ /* 0x000fe200028e06ff */
[----:B------:R-:W-:Y:S01]  /*1651a0*/  IADD3 RZ, P5, PT, R40, R39, RZ ;  /* 0x0000002728ff7210 */ /* 0x000fe20007fbe0ff */
[----:B------:R-:W-:Y:S02]  /*1651b0*/  IMAD.MOV.U32 R46, RZ, RZ, R41 ;  /* 0x000000ffff2e7224 */ /* 0x000fe400078e0029 */
        /* <DEDUP_REMOVED lines=10> */
[----:B------:R-:W-:Y:S01]  /*165260*/  IADD3 R59, PT, PT, R59, R56, RZ ;  /* 0x000000383b3b7210 */ /* 0x000fe20007ffe0ff */
[----:B------:R-:W-:Y:S01]  /*165270*/  IMAD.WIDE.U32 R44, R219, R87, RZ ;  /* 0x00000057db2c7225 */ /* 0x000fe200078e00ff */
[----:B------:R-:W-:Y:S02]  /*165280*/  IADD3.X RZ, P1, PT, R121, R99, RZ, P1, !PT ;  /* 0x0000006379ff7210 */ /* 0x000fe40000f3e4ff */
[----:B------:R-:W-:Y:S01]  /*165290*/  IADD3.X R11, P4, PT, RZ, R49, RZ, P4, !PT ;  /* 0x00000031ff0b7210 */ /* 0x000fe2000279e4ff */
[----:B------:R-:W-:Y:S01]  /*1652a0*/  IMAD.WIDE.U32 R98, R219, R89, RZ ;  /* 0x00000059db627225 */ /* 0x000fe200078e00ff */
[----:B------:R-:W-:-:S02]  /*1652b0*/  IADD3.X R129, P1, PT, R57, R52, RZ, P1, !PT ;  /* 0x0000003439817210 */ /* 0x000fc40000f3e4ff */
[----:B------:R-:W-:Y:S01]  /*1652c0*/  IADD3.X R58, P4, PT, R55, R58, RZ, P4, !PT ;  /* 0x0000003a373a7210 */ /* 0x000fe2000279e4ff */
[----:B------:R-:W-:-:S03]  /*1652d0*/  IMAD.WIDE.U32.X R46, R92, R219, R46, P5 ;  /* 0x000000db5c2e7225 */ /* 0x000fc600028e042e */
[----:B------:R-:W-:Y:S01]  /*1652e0*/  IADD3.X R59, P4, PT, R11, R59, RZ, P4, !PT ;  /* 0x0000003b0b3b7210 */ /* 0x000fe2000279e4ff */
[----:B------:R-:W-:Y:S01]  /*1652f0*/  IMAD.WIDE.U32 R56, P5, R88, R175, R98 ;  /* 0x000000af58387225 */ /* 0x000fe200078a0062 */
[----:B------:R-:W-:-:S03]  /*165300*/  IADD3.X R99, P1, PT, R210, R53, RZ, P1, !PT ;  /* 0x00000035d2637210 */ /* 0x000fc60000f3e4ff */
[----:B------:R-:W-:-:S04]  /*165310*/  IMAD.WIDE.U32 R48, R175, R89, RZ ;  /* 0x00000059af307225 */ /* 0x000fc800078e00ff */
[----:B------:R-:W-:-:S04]  /*165320*/  IMAD.WIDE.U32.X R50, R90, R219, R50, P3 ;  /* 0x000000db5a327225 */ /* 0x000fc800018e0432 */
[----:B------:R-:W-:-:S04]  /*165330*/  IMAD.WIDE.U32 R54, P3, R86, R175, R44 ;  /* 0x000000af56367225 */ /* 0x000fc8000786002c */
[----:B------:R-:W-:Y:S01]  /*165340*/  IMAD.X R211, RZ, RZ, RZ, P5 ;  /* 0x000000ffffd37224 */ /* 0x000fe200028e06ff */
[----:B------:R-:W-:Y:S01]  /*165350*/  IADD3 RZ, P5, PT, R56, R49, RZ ;  /* 0x0000003138ff7210 */ /* 0x000fe20007fbe0ff */
[----:B------:R-:W-:-:S04]  /*165360*/  IMAD.WIDE.U32 R52, R175, R87, RZ ;  /* 0x00000057af347225 */ /* 0x000fc800078e00ff */
[----:B------:R-:W-:Y:S02]  /*165370*/  IMAD.MOV.U32 R210, RZ, RZ, R57 ;  /* 0x000000ffffd27224 */ /* 0x000fe400078e0039 */
[----:B------:R-:W-:Y:S01]  /*165380*/  IMAD.X R57, RZ, RZ, RZ, P3 ;  /* 0x000000ffff397224 */ /* 0x000fe200018e06ff */
[----:B------:R-:W-:Y:S01]  /*165390*/  IADD3 RZ, P3, PT, R54, R53, RZ ;  /* 0x0000003536ff7210 */ /* 0x000fe20007f7e0ff */
[----:B------:R-:W-:Y:S02]  /*1653a0*/  IMAD.MOV.U32 R56, RZ, RZ, R55 ;  /* 0x000000ffff387224 */ /* 0x000fe400078e0037 */
[----:B------:R-:W-:-:S04]  /*1653b0*/  IMAD.WIDE.U32 R120, R89, R213, R120 ;  /* 0x000000d559787225 */ /* 0x000fc800078e0078 */
[----:B------:R-:W-:Y:S01]  /*1653c0*/  IMAD.WIDE.U32.X R54, R88, R219, R210, P5 ;  /* 0x000000db58367225 */ /* 0x000fe200028e04d2 */
[----:B------:R-:W-:-:S03]  /*1653d0*/  IADD3.X R120, P2, PT, R218, R120, RZ, P2, !PT ;  /* 0x00000078da787210 */ /* 0x000fc6000175e4ff */
[----:B------:R-:W-:-:S04]  /*1653e0*/  IMAD.WIDE.U32 R210, R209, 0x30000000, RZ ;  /* 0x30000000d1d27825 */ /* 0x000fc800078e00ff */
[----:B------:R-:W-:Y:S01]  /*1653f0*/  IMAD.WIDE.U32.X R56, R86, R219, R56, P3 ;  /* 0x000000db56387225 */ /* 0x000fe200018e0438 */
[----:B------:R-:W-:-:S03]  /*165400*/  IADD3 R219, PT, PT, R223, R123, RZ ;  /* 0x0000007bdfdb7210 */ /* 0x000fc60007ffe0ff */
        /* <DEDUP_REMOVED lines=9> */
[----:B------:R-:W-:Y:S01]  /*1654a0*/  IADD3.X R170, P1, PT, R129, R230, RZ, P1, !PT ;  /* 0x000000e681aa7210 */ /* 0x000fe20000f3e4ff */
[----:B------:R-:W-:Y:S01]  /*1654b0*/  IMAD.MOV.U32 R210, RZ, RZ, R171 ;  /* 0x000000ffffd27224 */ /* 0x000fe200078e00ab */
[----:B------:R-:W-:Y:S01]  /*1654c0*/  IADD3.X R129, P4, PT, RZ, RZ, RZ, P4, !PT ;  /* 0x000000ffff817210 */ /* 0x000fe2000279e4ff */
[----:B------:R-:W-:Y:S01]  /*1654d0*/  IMAD.IADD R161, R212, 0x1, R161 ;  /* 0x00000001d4a17824 */ /* 0x000fe200078e02a1 */
[----:B------:R-:W-:Y:S01]  /*1654e0*/  IADD3.X RZ, P0, PT, R59, R121, RZ, P0, !PT ;  /* 0x000000793bff7210 */ /* 0x000fe2000071e4ff */
[----:B------:R-:W-:Y:S01]  /*1654f0*/  IMAD.WIDE.U32.X R210, R209, 0x170b5d44, R210, P5 ;  /* 0x170b5d44d1d27825 */ /* 0x000fe200028e04d2 */
[----:B------:R-:W-:-:S02]  /*165500*/  IADD3 RZ, P3, PT, R120, R122, RZ ;  /* 0x0000007a78ff7210 */ /* 0x000fc40007f7e0ff */
[----:B------:R-:W-:Y:S01]  /*165510*/  IADD3.X R121, P2, PT, R109, R216, RZ, P2, !PT ;  /* 0x000000d86d797210 */ /* 0x000fe2000175e4ff */
[----:B------:R-:W-:Y:S01]  /*165520*/  IMAD.X R109, RZ, RZ, RZ, P4 ;  /* 0x000000ffff6d7224 */ /* 0x000fe200020e06ff */
[----:B------:R-:W-:Y:S01]  /*165530*/  IADD3.X R129, P0, PT, R129, R210, RZ, P0, !PT ;  /* 0x000000d281817210 */ /* 0x000fe2000071e4ff */
[----:B------:R-:W-:Y:S01]  /*165540*/  IMAD.WIDE.U32 R122, R209, -0x45f6b800, RZ ;  /* 0xba094800d17a7825 */ /* 0x000fe200078e00ff */
[----:B------:R-:W-:Y:S02]  /*165550*/  IADD3 RZ, P5, PT, R170, R160, RZ ;  /* 0x000000a0aaff7210 */ /* 0x000fe40007fbe0ff */
[----:B------:R-:W-:Y:S01]  /*165560*/  IADD3.X R171, P1, PT, R99, R218, RZ, P1, !PT ;  /* 0x000000da63ab7210 */ /* 0x000fe20000f3e4ff */
[C-C-:B------:R-:W-:Y:S01]  /*165570*/  IMAD R216, R10.reuse, 0x1ef3622f, R122.reuse ;  /* 0x1ef3622f0ad87824 */ /* 0x140fe200078e027a */
[----:B------:R-:W-:Y:S01]  /*165580*/  IADD3.X R99, P0, PT, R109, R211, RZ, P0, !PT ;  /* 0x000000d36d637210 */ /* 0x000fe2000071e4ff */
[----:B------:R-:W-:Y:S01]  /*165590*/  IMAD.WIDE.U32 R210, P4, R10, 0x1ef3622f, R122 ;  /* 0x1ef3622f0ad27825 */ /* 0x000fe2000788007a */
[----:B------:R-:W-:-:S02]  /*1655a0*/  IADD3.X RZ, P5, PT, R171, R161, RZ, P5, !PT ;  /* 0x000000a1abff7210 */ /* 0x000fc40002fbe4ff */
[----:B------:R-:W-:Y:S01]  /*1655b0*/  IADD3.X RZ, P3, PT, R121, R219, RZ, P3, !PT ;  /* 0x000000db79ff7210 */ /* 0x000fe20001f7e4ff */
[----:B------:R-:W-:-:S04]  /*1655c0*/  IMAD.WIDE.U32 R122, R10, 0x30000000, R58 ;  /* 0x300000000a7a7825 */ /* 0x000fc800078e003a */
[----:B------:R-:W-:Y:S01]  /*1655d0*/  IMAD.WIDE.U32 R170, R87, R213, R170 ;  /* 0x000000d557aa7225 */ /* 0x000fe200078e00aa */
[----:B------:R-:W-:-:S03]  /*1655e0*/  IADD3.X R213, P2, PT, RZ, RZ, RZ, P2, !PT ;  /* 0x000000ffffd57210 */ /* 0x000fc6000175e4ff */
[----:B------:R-:W-:Y:S01]  /*1655f0*/  IMAD.IADD R45, R123, 0x1, R45 ;  /* 0x000000017b2d7824 */ /* 0x000fe200078e022d */
[----:B------:R-:W-:Y:S01]  /*165600*/  IADD3.X R123, P3, PT, R213, R104, RZ, P3, !PT ;  /* 0x00000068d57b7210 */ /* 0x000fe20001f7e4ff */
[----:B------:R-:W-:Y:S02]  /*165610*/  IMAD.X R104, RZ, RZ, RZ, P2 ;  /* 0x000000ffff687224 */ /* 0x000fe400010e06ff */
[----:B------:R-:W-:-:S03]  /*165620*/  IMAD.WIDE.U32 R160, R10, -0x45f6b800, RZ ;  /* 0xba0948000aa07825 */ /* 0x000fc600078e00ff */
[----:B------:R-:W-:Y:S01]  /*165630*/  IADD3.X R104, P3, PT, R104, R105, RZ, P3, !PT ;  /* 0x0000006968687210 */ /* 0x000fe20001f7e4ff */
[----:B------:R-:W-:-:S03]  /*165640*/  IMAD.WIDE.U32 R58, R122, -0x1, RZ ;  /* 0xffffffff7a3a7825 */ /* 0x000fc600078e00ff */
[----:B------:R-:W-:Y:S01]  /*165650*/  IADD3.X R170, P3, PT, R123, R170, RZ, P3, !PT ;  /* 0x000000aa7baa7210 */ /* 0x000fe20001f7e4ff */
[----:B------:R-:W-:Y:S01]  /*165660*/  IMAD R213, R122, -0x7af74001, -R45 ;  /* 0x8508bfff7ad57824 */ /* 0x000fe200078e0a2d */
[----:B------:R-:W-:Y:S01]  /*165670*/  IADD3.X R123, P1, PT, RZ, RZ, RZ, P1, !PT ;  /* 0x000000ffff7b7210 */ /* 0x000fe20000f3e4ff */
[----:B------:R-:W-:Y:S02]  /*165680*/  IMAD R11, R92, R175, R108 ;  /* 0x000000af5c0b7224 */ /* 0x000fe400078e026c */
[----:B------:R-:W-:Y:S01]  /*165690*/  IMAD.X R109, RZ, RZ, RZ, P4 ;  /* 0x000000ffff6d7224 */ /* 0x000fe200020e06ff */
[----:B------:R-:W-:Y:S01]  /*1656a0*/  IADD3 RZ, P4, PT, R210, R161, RZ ;  /* 0x000000a1d2ff7210 */ /* 0x000fe20007f9e0ff */
[----:B------:R-:W-:Y:S01]  /*1656b0*/  IMAD.MOV.U32 R108, RZ, RZ, R211 ;  /* 0x000000ffff6c7224 */ /* 0x000fe200078e00d3 */
[----:B------:R-:W-:Y:S01]  /*1656c0*/  IADD3 R234, PT, PT, R59, R213, RZ ;  /* 0x000000d53bea7210 */ /* 0x000fe20007ffe0ff */
[----:B------:R-:W-:Y:S01]  /*1656d0*/  IMAD.WIDE.U32 R210, R58, 0x1, RZ ;  /* 0x000000013ad27825 */ /* 0x000fe200078e00ff */
[----:B------:R-:W-:-:S03]  /*1656e0*/  IADD3.X R230, P5, PT, R123, R62, RZ, P5, !PT ;  /* 0x0000003e7be67210 */ /* 0x000fc60002fbe4ff */
[----:B------:R-:W-:Y:S01]  /*1656f0*/  IMAD.IADD R105, R171, 0x1, R212 ;  /* 0x00000001ab697824 */ /* 0x000fe200078e02d4 */
[----:B------:R-:W-:Y:S01]  /*165700*/  IADD3 RZ, P2, PT, R122, R210, RZ ;  /* 0x000000d27aff7210 */ /* 0x000fe20007f5e0ff */
[----:B------:R-:W-:Y:S01]  /*165710*/  IMAD.WIDE.U32 R64, R96, R186, R64 ;  /* 0x000000ba60407225 */ /* 0x000fe200078e0040 */
[----:B------:R-:W-:Y:S02]  /*165720*/  IADD3.X R233, PT, PT, R63, RZ, RZ, P5, P1 ;  /* 0x000000ff3fe97210 */ /* 0x000fe40002fe24ff */
[----:B------:R-:W-:Y:S01]  /*165730*/  IADD3.X R171, P3, PT, R104, R105, RZ, P3, !PT ;  /* 0x0000006968ab7210 */ /* 0x000fe20001f7e4ff */
[----:B------:R-:W-:Y:S01]  /*165740*/  IMAD.WIDE.U32 R122, R234, 0x1, RZ ;  /* 0x00000001ea7a7825 */ /* 0x000fe200078e00ff */
[----:B------:R-:W-:Y:S02]  /*165750*/  IADD3.X R104, P0, PT, R129, R64, RZ, P0, !PT ;  /* 0x0000004081687210 */ /* 0x000fe4000071e4ff */
[----:B------:R-:W-:Y:S01]  /*165760*/  IADD3.X R129, P3, PT, RZ, RZ, RZ, P3, !PT ;  /* 0x000000ffff817210 */ /* 0x000fe20001f7e4ff */
[----:B------:R-:W-:-:S02]  /*165770*/  IMAD.IADD R162, R65, 0x1, R162 ;  /* 0x0000000141a27824 */ /* 0x000fc400078e02a2 */
[--C-:B------:R-:W-:Y:S02]  /*165780*/  IMAD R65, R58, -0x7af74000, R122.reuse ;  /* 0x8508c0003a417824 */ /* 0x100fe400078e027a */
[----:B------:R-:W-:Y:S01]  /*165790*/  IMAD.X R59, RZ, RZ, RZ, P3 ;  /* 0x000000ffff3b7224 */ /* 0x000fe200018e06ff */
[----:B------:R-:W-:Y:S01]  /*1657a0*/  IADD3 RZ, P3, PT, R104, R160, RZ ;  /* 0x000000a068ff7210 */ /* 0x000fe20007f7e0ff */
[----:B------:R-:W-:Y:S01]  /*1657b0*/  IMAD.IADD R62, R211, 0x1, R65 ;  /* 0x00000001d33e7824 */ /* 0x000fe200078e0241 */
[----:B------:R-:W-:Y:S01]  /*1657c0*/  IADD3.X R105, P0, PT, R99, R162, RZ, P0, !PT ;  /* 0x000000a263697210 */ /* 0x000fe2000071e4ff */
[----:B------:R-:W-:Y:S02]  /*1657d0*/  IMAD.IADD R63, R216, 0x1, R161 ;  /* 0x00000001d83f7824 */ /* 0x000fe400078e02a1 */
[----:B------:R-:W-:Y:S01]  /*1657e0*/  IMAD.WIDE.U32 R160, R209, 0xf5138f, RZ ;  /* 0x00f5138fd1a07825 */ /* 0x000fe200078e00ff */
[----:B------:R-:W-:Y:S02]  /*1657f0*/  IADD3.X RZ, P2, PT, R45, R62, RZ, P2, !PT ;  /* 0x0000003e2dff7210 */ /* 0x000fe4000175e4ff */
[----:B------:R-:W-:Y:S01]  /*165800*/  IADD3.X R45, P0, PT, RZ, RZ, RZ, P0, !PT ;  /* 0x000000ffff2d7210 */ /* 0x000fe2000071e4ff */
[----:B------:R-:W-:Y:S01]  /*165810*/  IMAD.WIDE.U32 R122, P5, R58, -0x7af74000, R122 ;  /* 0x8508c0003a7a7825 */ /* 0x000fe200078a007a */
[----:B------:R-:W-:-:S03]  /*165820*/  IADD3.X RZ, P3, PT, R105, R63, RZ, P3, !PT ;  /* 0x0000003f69ff7210 */ /* 0x000fc60001f7e4ff */
[----:B------:R-:W-:Y:S01]  /*165830*/  IMAD.WIDE.U32.X R64, R209, 0x1ef3622f, R108, P4 ;  /* 0x1ef3622fd1407825 */ /* 0x000fe200020e046c */
[----:B------:R-:W-:-:S03]  /*165840*/  IADD3 RZ, P1, PT, R211, R122, RZ ;  /* 0x0000007ad3ff7210 */ /* 0x000fc60007f3e0ff */
[----:B------:R-:W-:Y:S01]  /*165850*/  IMAD.WIDE.U32 R62, P4, R10, 0x1a22d9f3, R160 ;  /* 0x1a22d9f30a3e7825 */ /* 0x000fe200078800a0 */
[----:B------:R-:W-:-:S03]  /*165860*/  IADD3.X R218, P3, PT, R45, R64, RZ, P3, !PT ;  /* 0x000000402dda7210 */ /* 0x000fc60001f7e4ff */
        /* <DEDUP_REMOVED lines=9> */
[----:B------:R-:W-:Y:S01]  /*165900*/  IMAD.MOV.U32 R60, RZ, RZ, R63 ;  /* 0x000000ffff3c7224 */ /* 0x000fe200078e003f */
[----:B------:R-:W-:Y:S01]  /*165910*/  IADD3.X R236, P0, PT, R129, R100, RZ, P0, !PT ;  /* 0x0000006481ec7210 */ /* 0x000fe2000071e4ff */
[----:B------:R-:W-:-:S03]  /*165920*/  IMAD.WIDE.U32 R62, R10, 0x6ca1493b, RZ ;  /* 0x6ca1493b0a3e7825 */ /* 0x000fc600078e00ff */
[----:B------:R-:W-:Y:S01]  /*165930*/  IADD3.X R122, P0, PT, R59, R101, RZ, P0, !PT ;  /* 0x000000653b7a7210 */ /* 0x000fe2000071e4ff */
[----:B------:R-:W-:-:S04]  /*165940*/  IMAD.WIDE.U32.X R60, R209, 0x1a22d9f3, R60, P4 ;  /* 0x1a22d9f3d13c7825 */ /* 0x000fc800020e043c */
[----:B------:R-:W-:-:S04]  /*165950*/  IMAD.WIDE.U32 R64, P4, R10, -0x39c4fa40, R210 ;  /* 0xc63b05c00a407825 */ /* 0x000fc800078800d2 */
[----:B------:R-:W-:Y:S01]  /*165960*/  IMAD R45, R90, R175, R128 ;  /* 0x000000af5a2d7224 */ /* 0x000fe200078e0280 */
[----:B------:R-:W-:Y:S01]  /*165970*/  IADD3.X R99, PT, PT, RZ, RZ, RZ, P4, !PT ;  /* 0x000000ffff637210 */ /* 0x000fe200027fe4ff */
[----:B------:R-:W-:Y:S01]  /*165980*/  IMAD.WIDE.U32 R128, R209, 0x17c510ea, RZ ;  /* 0x17c510ead1807825 */ /* 0x000fe200078e00ff */
[----:B------:R-:W-:-:S03]  /*165990*/  IADD3 RZ, P4, PT, R64, R63, RZ ;  /* 0x0000003f40ff7210 */ /* 0x000fc60007f9e0ff */
[----:B------:R-:W-:Y:S02]  /*1659a0*/  IMAD R59, R88, R175, R98 ;  /* 0x000000af583b7224 */ /* 0x000fe400078e0262 */
[----:B------:R-:W-:Y:S02]  /*1659b0*/  IMAD.MOV.U32 R98, RZ, RZ, R65 ;  /* 0x000000ffff627224 */ /* 0x000fe400078e0041 */
[----:B------:R-:W-:-:S04]  /*1659c0*/  IMAD.WIDE.U32 R102, R95, R186, R102 ;  /* 0x000000ba5f667225 */ /* 0x000fc800078e0066 */
[----:B------:R-:W-:Y:S01]  /*1659d0*/  IMAD.WIDE.U32.X R64, R209, -0x39c4fa40, R98, P4 ;  /* 0xc63b05c0d1407825 */ /* 0x000fe200020e0462 */
[----:B------:R-:W-:-:S03]  /*1659e0*/  IADD3 R103, PT, PT, R103, R226, RZ ;  /* 0x000000e267677210 */ /* 0x000fc60007ffe0ff */
[----:B------:R-:W-:-:S04]  /*1659f0*/  IMAD.WIDE.U32 R100, P4, R10, 0x1ae3a46, R128 ;  /* 0x01ae3a460a647825 */ /* 0x000fc80007880080 */
[----:B------:R-:W-:-:S04]  /*165a00*/  IMAD.WIDE.U32 R98, R10, 0x17c510ea, RZ ;  /* 0x17c510ea0a627825 */ /* 0x000fc800078e00ff */
[----:B------:R-:W-:Y:S01]  /*165a10*/  IMAD.X R213, RZ, RZ, RZ, P4 ;  /* 0x000000ffffd57224 */ /* 0x000fe200020e06ff */
[----:B------:R-:W-:Y:S01]  /*165a20*/  IADD3 RZ, P4, PT, R100, R99, RZ ;  /* 0x0000006364ff7210 */ /* 0x000fe20007f9e0ff */
[----:B------:R-:W-:Y:S02]  /*165a30*/  IMAD.MOV.U32 R212, RZ, RZ, R101 ;  /* 0x000000ffffd47224 */ /* 0x000fe400078e0065 */
[----:B------:R-:W-:Y:S02]  /*165a40*/  IMAD.X R161, RZ, RZ, RZ, P5 ;  /* 0x000000ffffa17224 */ /* 0x000fe400028e06ff */
[----:B------:R-:W-:Y:S01]  /*165a50*/  IMAD.WIDE.U32.X R100, R209, 0x1ae3a46, R212, P4 ;  /* 0x01ae3a46d1647825 */ /* 0x000fe200020e04d4 */
[----:B------:R-:W-:Y:S02]  /*165a60*/  IADD3 RZ, P4, PT, R102, R168, RZ ;  /* 0x000000a866ff7210 */ /* 0x000fe40007f9e0ff */
[----:B------:R-:W-:Y:S01]  /*165a70*/  IADD3.X R168, P0, PT, R236, R230, RZ, P0, !PT ;  /* 0x000000e6eca87210 */ /* 0x000fe2000071e4ff */
[----:B------:R-:W-:-:S02]  /*165a80*/  IMAD R209, R10, 0x1a22d9f3, R160 ;  /* 0x1a22d9f30ad17824 */ /* 0x000fc400078e02a0 */
[----:B------:R-:W-:Y:S01]  /*165a90*/  IMAD.WIDE.U32 R212, R234, 0x30000000, RZ ;  /* 0x30000000ead47825 */ /* 0x000fe200078e00ff */
[----:B------:R-:W-:-:S03]  /*165aa0*/  IADD3 RZ, P5, PT, R168, R110, RZ ;  /* 0x0000006ea8ff7210 */ /* 0x000fc60007fbe0ff */
[----:B------:R-:W-:Y:S02]  /*165ab0*/  IMAD.MOV.U32 R160, RZ, RZ, R123 ;  /* 0x000000ffffa07224 */ /* 0x000fe400078e007b */
[----:B------:R-:W-:Y:S01]  /*165ac0*/  IMAD.IADD R219, R217, 0x1, R169 ;  /* 0x00000001d9db7824 */ /* 0x000fe200078e02a9 */
[----:B------:R-:W-:Y:S01]  /*165ad0*/  IADD3.X R169, P0, PT, R122, R233, RZ, P0, !PT ;  /* 0x000000e97aa97210 */ /* 0x000fe2000071e4ff */
[----:B------:R-:W-:Y:S02]  /*165ae0*/  IMAD R211, R10, 0x1ae3a46, R128 ;  /* 0x01ae3a460ad37824 */ /* 0x000fe400078e0280 */
[----:B------:R-:W-:Y:S01]  /*165af0*/  IMAD.WIDE.U32.X R160, R234, -0x7af74000, R160, P1 ;  /* 0x8508c000eaa07825 */ /* 0x000fe200008e04a0 */
[----:B------:R-:W-:-:S03]  /*165b00*/  IADD3.X RZ, P4, PT, R103, R219, RZ, P4, !PT ;  /* 0x000000db67ff7210 */ /* 0x000fc6000279e4ff */
[----:B------:R-:W-:Y:S01]  /*165b10*/  IMAD.WIDE.U32 R128, P1, R58, 0x170b5d44, R212 ;  /* 0x170b5d443a807825 */ /* 0x000fe200078200d4 */
[----:B------:R-:W-:-:S03]  /*165b20*/  IADD3.X R213, P2, PT, RZ, R160, RZ, P2, !PT ;  /* 0x000000a0ffd57210 */ /* 0x000fc6000175e4ff */
[----:B------:R-:W-:Y:S01]  /*165b30*/  IMAD.WIDE.U32 R122, R58, 0x30000000, RZ ;  /* 0x300000003a7a7825 */ /* 0x000fe200078e00ff */
[----:B------:R-:W-:-:S03]  /*165b40*/  IADD3.X R160, P2, PT, RZ, R161, RZ, P2, !PT ;  /* 0x000000a1ffa07210 */ /* 0x000fc6000175e4ff */
[----:B------:R-:W-:Y:S02]  /*165b50*/  IMAD.IADD R230, R197, 0x1, R111 ;  /* 0x00000001c5e67824 */ /* 0x000fe400078e026f */
[----:B------:R-:W-:Y:S01]  /*165b60*/  IMAD.X R111, RZ, RZ, RZ, P1 ;  /* 0x000000ffff6f7224 */ /* 0x000fe200008e06ff */
[----:B------:R-:W-:Y:S01]  /*165b70*/  IADD3 RZ, P1, PT, R128, R123, RZ ;  /* 0x0000007b80ff7210 */ /* 0x000fe20007f3e0ff */
[----:B------:R-:W-:Y:S01]  /*165b80*/  IMAD.MOV.U32 R110, RZ, RZ, R129 ;  /* 0x000000ffff6e7224 */ /* 0x000fe200078e0081 */
[----:B------:R-:W-:Y:S01]  /*165b90*/  IADD3.X RZ, P5, PT, R169, R230, RZ, P5, !PT ;  /* 0x000000e6a9ff7210 */ /* 0x000fe20002fbe4ff */
[----:B------:R-:W-:Y:S01]  /*165ba0*/  IMAD.WIDE.U32 R128, R96, R207, R102 ;  /* 0x000000cf60807225 */ /* 0x000fe200078e0066 */
[----:B------:R-:W-:-:S03]  /*165bb0*/  IADD3.X R103, P0, PT, RZ, RZ, RZ, P0, !PT ;  /* 0x000000ffff677210 */ /* 0x000fc6000071e4ff */
[----:B------:R-:W-:Y:S01]  /*165bc0*/  IMAD.WIDE.U32 R104, R10, -0x45f6b800, R104 ;  /* 0xba0948000a687825 */ /* 0x000fe200078e0068 */
[----:B------:R-:W-:-:S03]  /*165bd0*/  IADD3.X R102, P3, PT, R218, R128, RZ, P3, !PT ;  /* 0x00000080da667210 */ /* 0x000fc60001f7e4ff */
[----:B------:R-:W-:Y:S01]  /*165be0*/  IMAD.IADD R217, R129, 0x1, R217 ;  /* 0x0000000181d97824 */ /* 0x000fe200078e02d9 */
[----:B------:R-:W-:Y:S01]  /*165bf0*/  IADD3.X R129, P4, PT, RZ, R112, RZ, P4, !PT ;  /* 0x00000070ff817210 */ /* 0x000fe2000279e4ff */
[----:B------:R-:W-:Y:S01]  /*165c00*/  IMAD.WIDE.U32 R116, R93, R186, R116 ;  /* 0x000000ba5d747225 */ /* 0x000fe200078e0074 */
[----:B------:R-:W-:Y:S02]  /*165c10*/  IADD3.X R104, P2, PT, R213, R104, RZ, P2, !PT ;  /* 0x00000068d5687210 */ /* 0x000fe4000175e4ff */
[----:B------:R-:W-:Y:S01]  /*165c20*/  IADD3.X R213, P5, PT, R103, R214, RZ, P5, !PT ;  /* 0x000000d667d57210 */ /* 0x000fe20002fbe4ff */
[----:B------:R-:W-:Y:S01]  /*165c30*/  IMAD.IADD R163, R117, 0x1, R163 ;  /* 0x0000000175a37824 */ /* 0x000fe200078e02a3 */
[----:B------:R-:W-:Y:S01]  /*165c40*/  IADD3.X R103, P3, PT, R162, R217, RZ, P3, !PT ;  /* 0x000000d9a2677210 */ /* 0x000fe20001f7e4ff */
[----:B------:R-:W-:Y:S01]  /*165c50*/  IMAD.IADD R117, R199, 0x1, R107 ;  /* 0x00000001c7757824 */ /* 0x000fe200078e026b */
[----:B------:R-:W-:Y:S01]  /*165c60*/  IADD3.X R112, P4, PT, RZ, R113, RZ, P4, !PT ;  /* 0x00000071ff707210 */ /* 0x000fe2000279e4ff */
[----:B------:R-:W-:Y:S01]  /*165c70*/  IMAD.IADD R161, R209, 0x1, R109 ;  /* 0x00000001d1a17824 */ /* 0x000fe200078e026d */
[----:B------:R-:W-:Y:S01]  /*165c80*/  IADD3.X R214, PT, PT, R215, RZ, RZ, P5, P0 ;  /* 0x000000ffd7d67210 */ /* 0x000fe20002fe04ff */
[----:B------:R-:W-:Y:S01]  /*165c90*/  IMAD.IADD R105, R105, 0x1, R216 ;  /* 0x0000000169697824 */ /* 0x000fe200078e02d8 */
[----:B------:R-:W-:Y:S01]  /*165ca0*/  IADD3.X R215, P3, PT, RZ, RZ, RZ, P3, !PT ;  /* 0x000000ffffd77210 */ /* 0x000fe20001f7e4ff */
[----:B------:R-:W-:Y:S01]  /*165cb0*/  IMAD.WIDE.U32 R120, R91, R186, R120 ;  /* 0x000000ba5b787225 */ /* 0x000fe200078e0078 */
[----:B------:R-:W-:-:S02]  /*165cc0*/  IADD3.X R162, P4, PT, R129, R116, RZ, P4, !PT ;  /* 0x0000007481a27210 */ /* 0x000fc4000279e4ff */
[----:B------:R-:W-:Y:S01]  /*165cd0*/  IADD3 RZ, P0, PT, R102, R108, RZ ;  /* 0x0000006c66ff7210 */ /* 0x000fe20007f1e0ff */
[----:B------:R-:W-:Y:S01]  /*165ce0*/  IMAD.X R217, RZ, RZ, RZ, P3 ;  /* 0x000000ffffd97224 */ /* 0x000fe200018e06ff */
[----:B------:R-:W-:Y:S01]  /*165cf0*/  IADD3.X R163, P4, PT, R112, R163, RZ, P4, !PT ;  /* 0x000000a370a37210 */ /* 0x000fe2000279e4ff */
[----:B------:R-:W-:Y:S01]  /*165d00*/  IMAD.WIDE.U32 R108, R234, -0x45f6b800, RZ ;  /* 0xba094800ea6c7825 */ /* 0x000fe200078e00ff */
[----:B------:R-:W-:Y:S02]  /*165d10*/  IADD3 RZ, P3, PT, R162, R106, RZ ;  /* 0x0000006aa2ff7210 */ /* 0x000fe40007f7e0ff */
[----:B------:R-:W-:Y:S01]  /*165d20*/  IADD3.X R233, P4, PT, RZ, RZ, RZ, P4, !PT ;  /* 0x000000ffffe97210 */ /* 0x000fe2000279e4ff */
[C-C-:B------:R-:W-:Y:S01]  /*165d30*/  IMAD R216, R58.reuse, 0x1ef3622f, R108.reuse ;  /* 0x1ef3622f3ad87824 */ /* 0x140fe200078e026c */
[----:B------:R-:W-:Y:S01]  /*165d40*/  IADD3.X RZ, P3, PT, R163, R117, RZ, P3, !PT ;  /* 0x00000075a3ff7210 */ /* 0x000fe20001f7e4ff */
[----:B------:R-:W-:Y:S01]  /*165d50*/  IMAD.WIDE.U32 R108, P5, R58, 0x1ef3622f, R108 ;  /* 0x1ef3622f3a6c7825 */ /* 0x000fe200078a006c */
[----:B------:R-:W-:-:S02]  /*165d60*/  IADD3.X R219, PT, PT, RZ, RZ, RZ, P4, !PT ;  /* 0x000000ffffdb7210 */ /* 0x000fc400027fe4ff */
[----:B------:R-:W-:Y:S01]  /*165d70*/  IADD3.X R233, P3, PT, R233, R220, RZ, P3, !PT ;  /* 0x000000dce9e97210 */ /* 0x000fe20001f7e4ff */
[----:B------:R-:W-:Y:S01]  /*165d80*/  IMAD.WIDE.U32 R128, R234, 0xf5138f, RZ ;  /* 0x00f5138fea807825 */ /* 0x000fe200078e00ff */
[----:B------:R-:W-:Y:S02]  /*165d90*/  IADD3.X R105, P2, PT, R160, R105, RZ, P2, !PT ;  /* 0x00000069a0697210 */ /* 0x000fe4000175e4ff */
[----:B------:R-:W-:Y:S01]  /*165da0*/  IADD3.X R219, P3, PT, R219, R221, RZ, P3, !PT ;  /* 0x000000dddbdb7210 */ /* 0x000fe20001f7e4ff */
[----:B------:R-:W-:Y:S01]  /*165db0*/  IMAD.WIDE.U32 R106, R58, -0x45f6b800, RZ ;  /* 0xba0948003a6a7825 */ /* 0x000fe200078e00ff */
[----:B------:R-:W-:Y:S02]  /*165dc0*/  IADD3.X R221, P2, PT, RZ, RZ, RZ, P2, !PT ;  /* 0x000000ffffdd7210 */ /* 0x000fe4000175e4ff */
[----:B------:R-:W-:Y:S01]  /*165dd0*/  IADD3.X R160, P3, PT, R233, R120, RZ, P3, !PT ;  /* 0x00000078e9a07210 */ /* 0x000fe20001f7e4ff */
[----:B------:R-:W-:Y:S01]  /*165de0*/  IMAD.X R113, RZ, RZ, RZ, P5 ;  /* 0x000000ffff717224 */ /* 0x000fe200028e06ff */
[----:B------:R-:W-:Y:S01]  /*165df0*/  IADD3 RZ, P5, PT, R108, R107, RZ ;  /* 0x0000006b6cff7210 */ /* 0x000fe20007fbe0ff */
[----:B------:R-:W-:Y:S01]  /*165e00*/  IMAD R218, R58, 0x1a22d9f3, R128 ;  /* 0x1a22d9f33ada7824 */ /* 0x000fe200078e0280 */
[----:B------:R-:W-:Y:S01]  /*165e10*/  IADD3.X RZ, P0, PT, R103, R161, RZ, P0, !PT ;  /* 0x000000a167ff7210 */ /* 0x000fe2000071e4ff */
[----:B------:R-:W-:-:S02]  /*165e20*/  IMAD.MOV.U32 R112, RZ, RZ, R109 ;  /* 0x000000ffff707224 */ /* 0x000fc400078e006d */
[----:B------:R-:W-:Y:S01]  /*165e30*/  IMAD.IADD R223, R121, 0x1, R223 ;  /* 0x0000000179df7824 */ /* 0x000fe200078e02df */
[----:B------:R-:W-:Y:S01]  /*165e40*/  IADD3.X R215, P0, PT, R215, R60, RZ, P0, !PT ;  /* 0x0000003cd7d77210 */ /* 0x000fe2000071e4ff */
[----:B------:R-:W-:-:S03]  /*165e50*/  IMAD.WIDE.U32 R128, P4, R58, 0x1a22d9f3, R128 ;  /* 0x1a22d9f33a807825 */ /* 0x000fc60007880080 */
[----:B------:R-:W-:Y:S01]  /*165e60*/  IADD3.X R161, P3, PT, R219, R223, RZ, P3, !PT ;  /* 0x000000dfdba17210 */ /* 0x000fe20001f7e4ff */
[----:B------:R-:W-:Y:S01]  /*165e70*/  IMAD.WIDE.U32 R108, R58, 0xf5138f, RZ ;  /* 0x00f5138f3a6c7825 */ /* 0x000fe200078e00ff */
[----:B------:R-:W-:Y:S02]  /*165e80*/  IADD3.X R217, P0, PT, R217, R61, RZ, P0, !PT ;  /* 0x0000003dd9d97210 */ /* 0x000fe4000071e4ff */
[----:B------:R-:W-:Y:S01]  /*165e90*/  IADD3.X R219, P3, PT, RZ, RZ, RZ, P3, !PT ;  /* 0x000000ffffdb7210 */ /* 0x000fe20001f7e4ff */
[----:B------:R-:W-:-:S04]  /*165ea0*/  IMAD.WIDE.U32 R120, R234, 0x6ca1493b, RZ ;  /* 0x6ca1493bea787825 */ /* 0x000fc800078e00ff */
[----:B------:R-:W-:Y:S01]  /*165eb0*/  IMAD.X R117, RZ, RZ, RZ, P4 ;  /* 0x000000ffff757224 */ /* 0x000fe200020e06ff */
[----:B------:R-:W-:Y:S01]  /*165ec0*/  IADD3 RZ, P4, PT, R128, R109, RZ ;  /* 0x0000006d80ff7210 */ /* 0x000fe20007f9e0ff */
[----:B------:R-:W-:Y:S01]  /*165ed0*/  IMAD.X R230, RZ, RZ, RZ, P2 ;  /* 0x000000ffffe67224 */ /* 0x000fe200010e06ff */
[----:B------:R-:W-:Y:S01]  /*165ee0*/  IADD3 RZ, P2, PT, R160, R114, RZ ;  /* 0x00000072a0ff7210 */ /* 0x000fe20007f5e0ff */
[----:B------:R-:W-:Y:S02]  /*165ef0*/  IMAD R233, R58, -0x39c4fa40, R120 ;  /* 0xc63b05c03ae97824 */ /* 0x000fe400078e0278 */
[----:B------:R-:W-:-:S04]  /*165f00*/  IMAD.WIDE.U32.X R112, R234, 0x1ef3622f, R112, P5 ;  /* 0x1ef3622fea707825 */ /* 0x000fc800028e0470 */
[----:B------:R-:W-:Y:S02]  /*165f10*/  IMAD.MOV.U32 R116, RZ, RZ, R129 ;  /* 0x000000ffff747224 */ /* 0x000fe400078e0081 */
[----:B------:R-:W-:Y:S02]  /*165f20*/  IMAD.IADD R226, R183, 0x1, R115 ;  /* 0x00000001b7e27824 */ /* 0x000fe400078e0273 */
[----:B------:R-:W-:-:S03]  /*165f30*/  IMAD.WIDE.U32 R120, P5, R58, -0x39c4fa40, R120 ;  /* 0xc63b05c03a787825 */ /* 0x000fc600078a0078 */
[----:B------:R-:W-:Y:S01]  /*165f40*/  IADD3.X RZ, P2, PT, R161, R226, RZ, P2, !PT ;  /* 0x000000e2a1ff7210 */ /* 0x000fe2000175e4ff */
[----:B------:R-:W-:Y:S02]  /*165f50*/  IMAD R212, R58, 0x170b5d44, R212 ;  /* 0x170b5d443ad47824 */ /* 0x000fe400078e02d4 */
[----:B------:R-:W-:Y:S01]  /*165f60*/  IMAD.WIDE.U32 R162, R95, R207, R162 ;  /* 0x000000cf5fa27225 */ /* 0x000fe200078e00a2 */
[----:B------:R-:W-:-:S03]  /*165f70*/  IADD3.X R219, P2, PT, R219, R158, RZ, P2, !PT ;  /* 0x0000009edbdb7210 */ /* 0x000fc6000175e4ff */
[----:B------:R-:W-:-:S04]  /*165f80*/  IMAD.WIDE.U32 R114, R58, 0x6ca1493b, RZ ;  /* 0x6ca1493b3a727825 */ /* 0x000fc800078e00ff */
[----:B------:R-:W-:Y:S01]  /*165f90*/  IMAD.IADD R220, R208, 0x1, R127 ;  /* 0x00000001d0dc7824 */ /* 0x000fe200078e027f */
[----:B------:R-:W-:Y:S01]  /*165fa0*/  IADD3.X R127, PT, PT, RZ, RZ, RZ, P5, !PT ;  /* 0x000000ffff7f7210 */ /* 0x000fe20002ffe4ff */
[----:B------:R-:W-:Y:S01]  /*165fb0*/  IMAD.WIDE.U32.X R116, R234, 0x1a22d9f3, R116, P4 ;  /* 0x1a22d9f3ea747825 */ /* 0x000fe200020e0474 */
[----:B------:R-:W-:Y:S02]  /*165fc0*/  IADD3 RZ, P4, PT, R104, R122, RZ ;  /* 0x0000007a68ff7210 */ /* 0x000fe40007f9e0ff */
[----:B------:R-:W-:Y:S01]  /*165fd0*/  IADD3 RZ, P5, PT, R120, R115, RZ ;  /* 0x0000007378ff7210 */ /* 0x000fe20007fbe0ff */
[----:B------:R-:W-:Y:S01]  /*165fe0*/  IMAD.WIDE.U32.X R110, R234, 0x170b5d44, R110, P1 ;  /* 0x170b5d44ea6e7825 */ /* 0x000fe200008e046e */
[----:B------:R-:W-:-:S03]  /*165ff0*/  IADD3 RZ, P1, PT, R162, R126, RZ ;  /* 0x0000007ea2ff7210 */ /* 0x000fc60007f3e0ff */
[----:B------:R-:W-:Y:S02]  /*166000*/  IMAD.IADD R237, R212, 0x1, R123 ;  /* 0x00000001d4ed7824 */ /* 0x000fe400078e027b */
[----:B------:R-:W-:-:S03]  /*166010*/  IMAD.WIDE.U32 R122, R234, 0x17c510ea, RZ ;  /* 0x17c510eaea7a7825 */ /* 0x000fc600078e00ff */
[----:B------:R-:W-:Y:S01]  /*166020*/  IADD3.X RZ, P4, PT, R105, R237, RZ, P4, !PT ;  /* 0x000000ed69ff7210 */ /* 0x000fe2000279e4ff */
[----:B------:R-:W-:Y:S02]  /*166030*/  IMAD.MOV.U32 R126, RZ, RZ, R121 ;  /* 0x000000ffff7e7224 */ /* 0x000fe400078e0079 */
[----:B------:R-:W-:Y:S01]  /*166040*/  IMAD.IADD R163, R163, 0x1, R199 ;  /* 0x00000001a3a37824 */ /* 0x000fe200078e02c7 */
[----:B------:R-:W-:Y:S01]  /*166050*/  IADD3.X R221, P4, PT, R221, R110, RZ, P4, !PT ;  /* 0x0000006edddd7210 */ /* 0x000fe2000279e4ff */
[----:B------:R-:W-:-:S03]  /*166060*/  IMAD.WIDE.U32.X R120, R234, -0x39c4fa40, R126, P5 ;  /* 0xc63b05c0ea787825 */ /* 0x000fc600028e047e */
[----:B------:R-:W-:Y:S01]  /*166070*/  IADD3.X RZ, P1, PT, R163, R220, RZ, P1, !PT ;  /* 0x000000dca3ff7210 */ /* 0x000fe20000f3e4ff */
[--C-:B------:R-:W-:Y:S01]  /*166080*/  IMAD R236, R58, 0x1ae3a46, R122.reuse ;  /* 0x01ae3a463aec7824 */ /* 0x100fe200078e027a */
[----:B------:R-:W-:Y:S01]  /*166090*/  IADD3.X R230, P4, PT, R230, R111, RZ, P4, !PT ;  /* 0x0000006fe6e67210 */ /* 0x000fe2000279e4ff */
[----:B------:R-:W-:Y:S01]  /*1660a0*/  IMAD.WIDE.U32 R122, P5, R58, 0x1ae3a46, R122 ;  /* 0x01ae3a463a7a7825 */ /* 0x000fe200078a007a */
[----:B------:R-:W-:-:S03]  /*1660b0*/  IADD3.X R199, P1, PT, RZ, R144, RZ, P1, !PT ;  /* 0x00000090ffc77210 */ /* 0x000fc60000f3e4ff */
[----:B------:R-:W-:-:S04]  /*1660c0*/  IMAD.WIDE.U32 R126, R58, 0x17c510ea, RZ ;  /* 0x17c510ea3a7e7825 */ /* 0x000fc800078e00ff */
[----:B------:R-:W-:Y:S01]  /*1660d0*/  IMAD.X R129, RZ, RZ, RZ, P5 ;  /* 0x000000ffff817224 */ /* 0x000fe200028e06ff */
[----:B------:R-:W-:Y:S01]  /*1660e0*/  IADD3 RZ, P5, PT, R122, R127, RZ ;  /* 0x0000007f7aff7210 */ /* 0x000fe20007fbe0ff */
[----:B------:R-:W-:Y:S02]  /*1660f0*/  IMAD.MOV.U32 R128, RZ, RZ, R123 ;  /* 0x000000ffff807224 */ /* 0x000fe400078e007b */
[----:B------:R-:W-:-:S04]  /*166100*/  IMAD.WIDE.U32 R102, R10, 0xf5138f, R102 ;  /* 0x00f5138f0a667825 */ /* 0x000fc800078e0066 */
[----:B------:R-:W-:Y:S01]  /*166110*/  IMAD.X R158, RZ, RZ, RZ, P3 ;  /* 0x000000ffff9e7224 */ /* 0x000fe200018e06ff */
[----:B------:R-:W-:Y:S01]  /*166120*/  IADD3.X R102, P4, PT, R221, R102, RZ, P4, !PT ;  /* 0x00000066dd667210 */ /* 0x000fe2000279e4ff */
[----:B------:R-:W-:Y:S01]  /*166130*/  IMAD.WIDE.U32.X R128, R234, 0x1ae3a46, R128, P5 ;  /* 0x01ae3a46ea807825 */ /* 0x000fe200028e0480 */
[----:B------:R-:W-:Y:S02]  /*166140*/  IADD3.X R144, P5, PT, RZ, R145, RZ, P1, !PT ;  /* 0x00000091ff907210 */ /* 0x000fe40000fbe4ff */
[----:B------:R-:W-:Y:S01]  /*166150*/  IADD3.X R158, P1, PT, R158, R159, RZ, P2, !PT ;  /* 0x0000009f9e9e7210 */ /* 0x000fe2000173e4ff */
[----:B------:R-:W-:Y:S01]  /*166160*/  IMAD.WIDE.U32 R60, R93, R207, R160 ;  /* 0x000000cf5d3c7225 */ /* 0x000fe200078e00a0 */
[----:B------:R-:W-:-:S03]  /*166170*/  IADD3 RZ, P3, PT, R102, R106, RZ ;  /* 0x0000006a66ff7210 */ /* 0x000fc60007f7e0ff */
[----:B------:R-:W-:Y:S01]  /*166180*/  IMAD.IADD R209, R103, 0x1, R209 ;  /* 0x0000000167d17824 */ /* 0x000fe200078e02d1 */
[----:B------:R-:W-:Y:S01]  /*166190*/  IADD3.X R60, P2, PT, R199, R60, RZ, P5, !PT ;  /* 0x0000003cc73c7210 */ /* 0x000fe20002f5e4ff */
[----:B------:R-:W-:Y:S02]  /*1661a0*/  IMAD.IADD R183, R61, 0x1, R183 ;  /* 0x000000013db77824 */ /* 0x000fe400078e02b7 */
[----:B------:R-:W-:Y:S01]  /*1661b0*/  IMAD.WIDE.U32 R110, R58, 0x30000000, R104 ;  /* 0x300000003a6e7825 */ /* 0x000fe200078e0068 */
[----:B------:R-:W-:Y:S02]  /*1661c0*/  IADD3.X R103, P4, PT, R230, R209, RZ, P4, !PT ;  /* 0x000000d1e6677210 */ /* 0x000fe4000279e4ff */
[----:B------:R-:W-:Y:S01]  /*1661d0*/  IADD3.X R61, P2, PT, R144, R183, RZ, P2, !PT ;  /* 0x000000b7903d7210 */ /* 0x000fe2000175e4ff */
[----:B------:R-:W-:Y:S01]  /*1661e0*/  IMAD.IADD R123, R216, 0x1, R107 ;  /* 0x00000001d87b7824 */ /* 0x000fe200078e026b */
[----:B------:R-:W-:Y:S01]  /*1661f0*/  IADD3.X R183, P4, PT, RZ, RZ, RZ, P4, !PT ;  /* 0x000000ffffb77210 */ /* 0x000fe2000279e4ff */
[----:B------:R-:W-:Y:S01]  /*166200*/  IMAD.WIDE.U32 R106, R89, R186, R170 ;  /* 0x000000ba596a7225 */ /* 0x000fe200078e00aa */
[----:B------:R-:W-:-:S03]  /*166210*/  IADD3 R159, PT, PT, R111, R212, RZ ;  /* 0x000000d46f9f7210 */ /* 0x000fc60007ffe0ff */
[----:B------:R-:W-:Y:S01]  /*166220*/  IMAD.WIDE.U32 R104, R110, -0x1, RZ ;  /* 0xffffffff6e687825 */ /* 0x000fe200078e00ff */
[----:B------:R-:W-:-:S03]  /*166230*/  IADD3.X R106, P1, PT, R219, R106, RZ, P1, !PT ;  /* 0x0000006adb6a7210 */ /* 0x000fc60000f3e4ff */
[----:B------:R-:W-:Y:S01]  /*166240*/  IMAD.IADD R111, R203, 0x1, R143 ;  /* 0x00000001cb6f7824 */ /* 0x000fe200078e028f */
[----:B------:R-:W-:Y:S01]  /*166250*/  IADD3.X R143, P2, PT, RZ, RZ, RZ, P2, !PT ;  /* 0x000000ffff8f7210 */ /* 0x000fe2000175e4ff */
[----:B------:R-:W-:Y:S01]  /*166260*/  IMAD.X R199, RZ, RZ, RZ, P4 ;  /* 0x000000ffffc77224 */ /* 0x000fe200020e06ff */
[----:B------:R-:W-:Y:S01]  /*166270*/  IADD3 RZ, P4, PT, R60, R142, RZ ;  /* 0x0000008e3cff7210 */ /* 0x000fe20007f9e0ff */
[----:B------:R-:W-:Y:S02]  /*166280*/  IMAD.IADD R107, R107, 0x1, R184 ;  /* 0x000000016b6b7824 */ /* 0x000fe400078e02b8 */
[----:B------:R-:W-:Y:S01]  /*166290*/  IMAD R161, R110, -0x7af74001, -R159 ;  /* 0x8508bfff6ea17824 */ /* 0x000fe200078e0a9f */
[----:B------:R-:W-:Y:S01]  /*1662a0*/  IADD3.X RZ, P4, PT, R61, R111, RZ, P4, !PT ;  /* 0x0000006f3dff7210 */ /* 0x000fe2000279e4ff */
[----:B------:R-:W-:Y:S01]  /*1662b0*/  IMAD.WIDE.U32 R144, R104, 0x1, RZ ;  /* 0x0000000168907825 */ /* 0x000fe200078e00ff */
[----:B------:R-:W-:Y:S02]  /*1662c0*/  IADD3.X R107, P5, PT, R158, R107, RZ, P1, !PT ;  /* 0x0000006b9e6b7210 */ /* 0x000fe40000fbe4ff */
[----:B------:R-:W-:Y:S01]  /*1662d0*/  IADD3.X RZ, P1, PT, R103, R123, RZ, P3, !PT ;  /* 0x0000007b67ff7210 */ /* 0x000fe20001f3e4ff */
[----:B------:R-:W-:Y:S01]  /*1662e0*/  IMAD.IADD R170, R105, 0x1, R161 ;  /* 0x0000000169aa7824 */ /* 0x000fe200078e02a1 */
[----:B------:R-:W-:Y:S01]  /*1662f0*/  IADD3.X R143, P3, PT, R143, R140, RZ, P4, !PT ;  /* 0x0000008c8f8f7210 */ /* 0x000fe2000277e4ff */
[----:B------:R-:W-:Y:S01]  /*166300*/  IMAD.X R161, RZ, RZ, RZ, P2 ;  /* 0x000000ffffa17224 */ /* 0x000fe200010e06ff */
[----:B------:R-:W-:Y:S01]  /*166310*/  IADD3 RZ, P2, PT, R110, R144, RZ ;  /* 0x000000906eff7210 */ /* 0x000fe20007f5e0ff */
[----:B------:R-:W-:Y:S01]  /*166320*/  IMAD.WIDE.U32 R122, R170, 0x1, RZ ;  /* 0x00000001aa7a7825 */ /* 0x000fe200078e00ff */
[----:B------:R-:W-:-:S02]  /*166330*/  IADD3.X R105, P5, PT, RZ, RZ, RZ, P5, !PT ;  /* 0x000000ffff697210 */ /* 0x000fc40002fbe4ff */
[----:B------:R-:W-:Y:S01]  /*166340*/  IADD3.X R141, P3, PT, R161, R141, RZ, P3, !PT ;  /* 0x0000008da18d7210 */ /* 0x000fe20001f7e4ff */
[----:B------:R-:W-:Y:S01]  /*166350*/  IMAD.WIDE.U32 R110, R91, R207, R106 ;  /* 0x000000cf5b6e7225 */ /* 0x000fe200078e006a */
[----:B------:R-:W-:-:S03]  /*166360*/  IADD3.X R183, P1, PT, R183, R112, RZ, P1, !PT ;  /* 0x00000070b7b77210 */ /* 0x000fc60000f3e4ff */
        /* <DEDUP_REMOVED lines=10> */
[----:B------:R-:W-:Y:S01]  /*166410*/  IMAD.IADD R144, R145, 0x1, R144 ;  /* 0x0000000191907824 */ /* 0x000fe200078e0290 */
[----:B------:R-:W-:Y:S01]  /*166420*/  IADD3.X R145, PT, PT, RZ, RZ, RZ, P4, !PT ;  /* 0x000000ffff917210 */ /* 0x000fe200027fe4ff */
[C-C-:B------:R-:W-:Y:S02]  /*166430*/  IMAD R171, R104.reuse, 0x170b5d44, R110.reuse ;  /* 0x170b5d4468ab7824 */ /* 0x140fe400078e026e */
[----:B------:R-:W-:Y:S01]  /*166440*/  IMAD.WIDE.U32 R110, P4, R104, 0x170b5d44, R110 ;  /* 0x170b5d44686e7825 */ /* 0x000fe2000788006e */
[----:B------:R-:W-:-:S03]  /*166450*/  IADD3.X RZ, P2, PT, R159, R144, RZ, P2, !PT ;  /* 0x000000909fff7210 */ /* 0x000fc6000175e4ff */
        /* <DEDUP_REMOVED lines=12> */
[----:B------:R-:W-:Y:S02]  /*166520*/  IMAD.MOV.U32 R144, RZ, RZ, R123 ;  /* 0x000000ffff907224 */ /* 0x000fe400078e007b */
[----:B------:R-:W-:-:S04]  /*166530*/  IMAD.WIDE.U32.X R160, R170, 0x170b5d44, R112, P3 ;  /* 0x170b5d44aaa07825 */ /* 0x000fc800018e0470 */
[C-C-:B------:R-:W-:Y:S02]  /*166540*/  IMAD R219, R104.reuse, 0x1a22d9f3, R156.reuse ;  /* 0x1a22d9f368db7824 */ /* 0x140fe400078e029c */
[----:B------:R-:W-:-:S04]  /*166550*/  IMAD.WIDE.U32 R112, P3, R104, 0x1a22d9f3, R156 ;  /* 0x1a22d9f368707825 */ /* 0x000fc8000786009c */
[----:B------:R-:W-:Y:S01]  /*166560*/  IMAD R206, R104, 0x1ef3622f, R110 ;  /* 0x1ef3622f68ce7824 */ /* 0x000fe200078e026e */
[----:B------:R-:W-:Y:S01]  /*166570*/  MOV R106, R113 ;  /* 0x00000071006a7202 */ /* 0x000fe20000000f00 */
        /* <DEDUP_REMOVED lines=9> */
[----:B------:R-:W-:Y:S01]  /*166610*/  IMAD.WIDE.U32 R112, R170, 0x6ca1493b, RZ ;  /* 0x6ca1493baa707825 */ /* 0x000fe200078e00ff */
[----:B------:R-:W-:-:S03]  /*166620*/  IADD3.X R168, P4, PT, R105, R168, RZ, P4, !PT ;  /* 0x000000a869a87210 */ /* 0x000fc6000279e4ff */
[----:B------:R-:W-:Y:S02]  /*166630*/  IMAD.MOV.U32 R158, RZ, RZ, R111 ;  /* 0x000000ffff9e7224 */ /* 0x000fe400078e006f */
[----:B------:R-:W-:Y:S02]  /*166640*/  IMAD.IADD R197, R169, 0x1, R197 ;  /* 0x00000001a9c57824 */ /* 0x000fe400078e02c5 */
[----:B------:R-:W-:-:S03]  /*166650*/  IMAD.WIDE.U32 R162, R96, R172, R162 ;  /* 0x000000ac60a27225 */ /* 0x000fc600078e00a2 */
[----:B------:R-:W-:Y:S01]  /*166660*/  IADD3.X R169, P4, PT, R184, R197, RZ, P4, !PT ;  /* 0x000000c5b8a97210 */ /* 0x000fe2000279e4ff */
[----:B------:R-:W-:Y:S01]  /*166670*/  IMAD.IADD R155, R174, 0x1, R139 ;  /* 0x00000001ae9b7824 */ /* 0x000fe200078e028b */
[----:B------:R-:W-:Y:S01]  /*166680*/  IADD3.X R162, P0, PT, R215, R162, RZ, P0, !PT ;  /* 0x000000a2d7a27210 */ /* 0x000fe2000071e4ff */
        /* <DEDUP_REMOVED lines=8> */
[C-C-:B------:R-:W-:Y:S01]  /*166710*/  IMAD R184, R104.reuse, 0x1ae3a46, R110.reuse ;  /* 0x01ae3a4668b87824 */ /* 0x140fe200078e026e */
[----:B------:R-:W-:Y:S01]  /*166720*/  IADD3.X R209, P3, PT, R209, R136, RZ, P3, !PT ;  /* 0x00000088d1d17210 */ /* 0x000fe20001f7e4ff */
[----:B------:R-:W-:Y:S02]  /*166730*/  IMAD.X R139, RZ, RZ, RZ, P5 ;  /* 0x000000ffff8b7224 */ /* 0x000fe400028e06ff */
[----:B------:R-:W-:Y:S01]  /*166740*/  IMAD.WIDE.U32 R110, P5, R104, 0x1ae3a46, R110 ;  /* 0x01ae3a46686e7825 */ /* 0x000fe200078a006e */
[----:B------:R-:W-:-:S03]  /*166750*/  IADD3.X R212, P3, PT, R212, R137, RZ, P3, !PT ;  /* 0x00000089d4d47210 */ /* 0x000fc60001f7e4ff */
[----:B------:R-:W-:-:S04]  /*166760*/  IMAD.WIDE.U32 R238, R104, 0x6ca1493b, RZ ;  /* 0x6ca1493b68ee7825 */ /* 0x000fc800078e00ff */
[----:B------:R-:W-:-:S04]  /*166770*/  IMAD.WIDE.U32 R220, R104, 0x17c510ea, RZ ;  /* 0x17c510ea68dc7825 */ /* 0x000fc800078e00ff */
[----:B------:R-:W-:Y:S01]  /*166780*/  IMAD.X R155, RZ, RZ, RZ, P5 ;  /* 0x000000ffff9b7224 */ /* 0x000fe200028e06ff */
[----:B------:R-:W-:Y:S01]  /*166790*/  IADD3 RZ, P5, PT, R112, R239, RZ ;  /* 0x000000ef70ff7210 */ /* 0x000fe20007fbe0ff */
[----:B------:R-:W-:Y:S01]  /*1667a0*/  IMAD.X R197, RZ, RZ, RZ, P4 ;  /* 0x000000ffffc57224 */ /* 0x000fe200020e06ff */
[----:B------:R-:W-:Y:S01]  /*1667b0*/  IADD3 RZ, P4, PT, R110, R221, RZ ;  /* 0x000000dd6eff7210 */ /* 0x000fe20007f9e0ff */
[----:B------:R-:W-:Y:S02]  /*1667c0*/  IMAD.MOV.U32 R154, RZ, RZ, R111 ;  /* 0x000000ffff9a7224 */ /* 0x000fe400078e006f */
        /* <DEDUP_REMOVED lines=8> */
[----:B------:R-:W-:Y:S01]  /*166850*/  IMAD.IADD R208, R163, 0x1, R208 ;  /* 0x00000001a3d07824 */ /* 0x000fe200078e02d0 */
[----:B------:R-:W-:Y:S01]  /*166860*/  IADD3.X R113, P2, PT, RZ, R144, RZ, P2, !PT ;  /* 0x00000090ff717210 */ /* 0x000fe2000175e4ff */
[----:B------:R-:W-:Y:S01]  /*166870*/  IMAD R210, R10, -0x39c4fa40, R210 ;  /* 0xc63b05c00ad27824 */ /* 0x000fe200078e02d2 */
[----:B------:R-:W-:Y:S01]  /*166880*/  IADD3.X R111, P3, PT, R212, R111, RZ, P3, !PT ;  /* 0x0000006fd46f7210 */ /* 0x000fe20001f7e4ff */
[----:B------:R-:W-:Y:S01]  /*166890*/  IMAD.WIDE.U32.X R154, R170, 0x1ae3a46, R154, P4 ;  /* 0x01ae3a46aa9a7825 */ /* 0x000fe200020e049a */
[----:B------:R-:W-:-:S02]  /*1668a0*/  IADD3.X R163, P0, PT, R217, R208, RZ, P0, !PT ;  /* 0x000000d0d9a37210 */ /* 0x000fc4000071e4ff */
[----:B------:R-:W-:Y:S01]  /*1668b0*/  IADD3.X R112, P5, PT, R215, R150, RZ, P5, !PT ;  /* 0x00000096d7707210 */ /* 0x000fe20002fbe4ff */
[----:B------:R-:W-:Y:S01]  /*1668c0*/  IMAD.IADD R209, R210, 0x1, R63 ;  /* 0x00000001d2d17824 */ /* 0x000fe200078e023f */
[----:B------:R-:W-:Y:S01]  /*1668d0*/  IADD3.X R169, P3, PT, RZ, RZ, RZ, P3, !PT ;  /* 0x000000ffffa97210 */ /* 0x000fe20001f7e4ff */
[----:B------:R-:W-:Y:S01]  /*1668e0*/  IMAD.IADD R63, R173, 0x1, R135 ;  /* 0x00000001ad3f7824 */ /* 0x000fe200078e0287 */
[----:B------:R-:W-:Y:S01]  /*1668f0*/  IADD3.X R137, P0, PT, RZ, RZ, RZ, P0, !PT ;  /* 0x000000ffff897210 */ /* 0x000fe2000071e4ff */
[----:B------:R-:W-:Y:S01]  /*166900*/  IMAD.WIDE.U32 R102, R58, -0x45f6b800, R102 ;  /* 0xba0948003a667825 */ /* 0x000fe200078e0066 */
[----:B------:R-:W-:Y:S02]  /*166910*/  IADD3.X R197, P5, PT, R197, R151, RZ, P5, !PT ;  /* 0x00000097c5c57210 */ /* 0x000fe40002fbe4ff */
[----:B------:R-:W-:Y:S01]  /*166920*/  IADD3.X R144, P2, PT, RZ, R145, RZ, P2, !PT ;  /* 0x00000091ff907210 */ /* 0x000fe2000175e4ff */
[----:B------:R-:W-:Y:S01]  /*166930*/  IMAD.X R151, RZ, RZ, RZ, P3 ;  /* 0x000000ffff977224 */ /* 0x000fe200018e06ff */
        /* <DEDUP_REMOVED lines=12> */
[----:B------:R-:W-:Y:S01]  /*166a00*/  IMAD.IADD R149, R198, 0x1, R37 ;  /* 0x00000001c6957824 */ /* 0x000fe200078e0225 */
[----:B------:R-:W-:Y:S01]  /*166a10*/  IADD3.X RZ, P3, PT, R63, R145, RZ, P3, !PT ;  /* 0x000000913fff7210 */ /* 0x000fe20001f7e4ff */
[----:B------:R-:W-:Y:S01]  /*166a20*/  IMAD.WIDE.U32 R62, R87, R207, R62 ;  /* 0x000000cf573e7225 */ /* 0x000fe200078e003e */
[----:B------:R-:W-:Y:S02]  /*166a30*/  IADD3.X R132, P4, PT, R151, R133, RZ, P4, !PT ;  /* 0x0000008597847210 */ /* 0x000fe4000279e4ff */
[----:B------:R-:W-:Y:S01]  /*166a40*/  IADD3.X R133, P5, PT, RZ, RZ, RZ, P5, !PT ;  /* 0x000000ffff857210 */ /* 0x000fe20002fbe4ff */
        /* <DEDUP_REMOVED lines=12> */
[----:B------:R-:W-:Y:S02]  /*166b10*/  IADD3.X R147, PT, PT, R147, RZ, RZ, P3, P5 ;  /* 0x000000ff93937210 */ /* 0x000fe40001fea4ff */
[----:B------:R-:W-:Y:S01]  /*166b20*/  IADD3.X R64, P0, PT, R153, R65, RZ, P0, !PT ;  /* 0x0000004199407210 */ /* 0x000fe2000071e4ff */
[----:B------:R-:W-:Y:S01]  /*166b30*/  IMAD.IADD R127, R236, 0x1, R127 ;  /* 0x00000001ec7f7824 */ /* 0x000fe200078e027f */
[----:B------:R-:W-:Y:S01]  /*166b40*/  IADD3.X R63, P5, PT, R132, R201, RZ, P4, !PT ;  /* 0x000000c9843f7210 */ /* 0x000fe200027be4ff */
[----:B------:R-:W-:Y:S01]  /*166b50*/  IMAD.IADD R41, R45, 0x1, R41 ;  /* 0x000000012d297824 */ /* 0x000fe200078e0229 */
[----:B------:R-:W-:-:S02]  /*166b60*/  IADD3.X R65, P4, PT, RZ, RZ, RZ, P2, !PT ;  /* 0x000000ffff417210 */ /* 0x000fc4000179e4ff */
[----:B------:R-:W-:Y:S02]  /*166b70*/  IADD3 R210, PT, PT, R163, R210, RZ ;  /* 0x000000d2a3d27210 */ /* 0x000fe40007ffe0ff */
[----:B------:R-:W-:Y:S01]  /*166b80*/  IADD3.X R162, P1, PT, R183, R162, RZ, P1, !PT ;  /* 0x000000a2b7a27210 */ /* 0x000fe20000f3e4ff */
[----:B------:R-:W-:Y:S01]  /*166b90*/  IMAD.X R131, RZ, RZ, RZ, P4 ;  /* 0x000000ffff837224 */ /* 0x000fe200020e06ff */
        /* <DEDUP_REMOVED lines=15> */
[----:B------:R-:W-:Y:S01]  /*166c90*/  IADD3 RZ, P3, PT, R60, R16, RZ ;  /* 0x000000103cff7210 */ /* 0x000fe20007f7e0ff */
[----:B------:R-:W-:Y:S01]  /*166ca0*/  IMAD.IADD R171, R103, 0x1, R171 ;  /* 0x0000000167ab7824 */ /* 0x000fe200078e02ab */
[----:B------:R-:W-:Y:S01]  /*166cb0*/  IADD3.X R65, P5, PT, R65, R160, RZ, P5, !PT ;  /* 0x000000a041417210 */ /* 0x000fe20002fbe4ff */
[----:B------:R-:W-:Y:S01]  /*166cc0*/  IMAD.IADD R63, R63, 0x1, R200 ;  /* 0x000000013f3f7824 */ /* 0x000fe200078e02c8 */
[----:B------:R-:W-:-:S02]  /*166cd0*/  IADD3.X R16, P1, PT, R17, R112, RZ, P1, !PT ;  /* 0x0000007011107210 */ /* 0x000fc40000f3e4ff */
[----:B------:R-:W-:Y:S01]  /*166ce0*/  IADD3.X RZ, P2, PT, R163, R143, RZ, P2, !PT ;  /* 0x0000008fa3ff7210 */ /* 0x000fe2000175e4ff */
[----:B------:R-:W-:Y:S01]  /*166cf0*/  IMAD.WIDE.U32 R162, R58, 0xf5138f, R162 ;  /* 0x00f5138f3aa27825 */ /* 0x000fe200078e00a2 */
[----:B------:R-:W-:Y:S02]  /*166d00*/  IADD3.X R160, P5, PT, R131, R161, RZ, P5, !PT ;  /* 0x000000a183a07210 */ /* 0x000fe40002fbe4ff */
[----:B------:R-:W-:Y:S01]  /*166d10*/  IADD3 RZ, P4, PT, R16, R6, RZ ;  /* 0x0000000610ff7210 */ /* 0x000fe20007f9e0ff */
[----:B------:R-:W-:Y:S01]  /*166d20*/  IMAD.IADD R31, R163, 0x1, R218 ;  /* 0x00000001a31f7824 */ /* 0x000fe200078e02da */
[----:B------:R-:W-:Y:S02]  /*166d30*/  IADD3.X R17, P1, PT, R30, R147, RZ, P1, !PT ;  /* 0x000000931e117210 */ /* 0x000fe40000f3e4ff */
[----:B------:R-:W-:Y:S01]  /*166d40*/  IADD3.X R162, P5, PT, R65, R162, RZ, P5, !PT ;  /* 0x000000a241a27210 */ /* 0x000fe20002fbe4ff */
[C---:B------:R-:W-:Y:S01]  /*166d50*/  IMAD R65, R102.reuse, -0x7af74001, -R171 ;  /* 0x8508bfff66417824 */ /* 0x040fe200078e0aab */
[----:B------:R-:W-:Y:S01]  /*166d60*/  IADD3.X RZ, P4, PT, R17, R7, RZ, P4, !PT ;  /* 0x0000000711ff7210 */ /* 0x000fe2000279e4ff */
[----:B------:R-:W-:Y:S01]  /*166d70*/  IMAD.WIDE.U32 R6, R102, -0x1, RZ ;  /* 0xffffffff66067825 */ /* 0x000fe200078e00ff */
[----:B------:R-:W-:-:S02]  /*166d80*/  IADD3.X RZ, P3, PT, R61, R137, RZ, P3, !PT ;  /* 0x000000893dff7210 */ /* 0x000fc40001f7e4ff */
[----:B------:R-:W-:Y:S01]  /*166d90*/  IADD3.X R163, P5, PT, R160, R31, RZ, P5, !PT ;  /* 0x0000001fa0a37210 */ /* 0x000fe20002fbe4ff */
[----:B------:R-:W-:Y:S01]  /*166da0*/  IMAD.WIDE.U32 R60, R96, R175, R60 ;  /* 0x000000af603c7225 */ /* 0x000fe200078e003c */
[----:B------:R-:W-:Y:S02]  /*166db0*/  IADD3.X R103, P1, PT, RZ, RZ, RZ, P1, !PT ;  /* 0x000000ffff677210 */ /* 0x000fe40000f3e4ff */
        /* <DEDUP_REMOVED lines=8> */
[----:B------:R-:W-:Y:S01]  /*166e40*/  IMAD.IADD R103, R206, 0x1, R123 ;  /* 0x00000001ce677824 */ /* 0x000fe200078e027b */
[----:B------:R-:W-:Y:S01]  /*166e50*/  IADD3.X R130, P2, PT, R133, R117, RZ, P2, !PT ;  /* 0x0000007585827210 */ /* 0x000fe2000175e4ff */
[----:B------:R-:W-:Y:S01]  /*166e60*/  IMAD.X R117, RZ, RZ, RZ, P5 ;  /* 0x000000ffff757224 */ /* 0x000fe200028e06ff */
[----:B------:R-:W-:Y:S01]  /*166e70*/  IADD3.X R135, PT, PT, R33, RZ, RZ, P4, P1 ;  /* 0x000000ff21877210 */ /* 0x000fe200027e24ff */
[----:B------:R-:W-:Y:S01]  /*166e80*/  IMAD.WIDE.U32 R32, R6, 0x1, RZ ;  /* 0x0000000106207825 */ /* 0x000fe200078e00ff */
[----:B------:R-:W-:Y:S02]  /*166e90*/  IADD3.X R145, P0, PT, RZ, RZ, RZ, P0, !PT ;  /* 0x000000ffff917210 */ /* 0x000fe4000071e4ff */
[----:B------:R-:W-:Y:S01]  /*166ea0*/  IADD3 RZ, P1, PT, R162, R122, RZ ;  /* 0x0000007aa2ff7210 */ /* 0x000fe20007f3e0ff */
[----:B------:R-:W-:Y:S01]  /*166eb0*/  IMAD.WIDE.U32 R64, P5, R6, -0x7af74000, R30 ;  /* 0x8508c00006407825 */ /* 0x000fe200078a001e */
[----:B------:R-:W-:-:S02]  /*166ec0*/  IADD3.X R113, P4, PT, RZ, R34, RZ, P3, !PT ;  /* 0x00000022ff717210 */ /* 0x000fc40001f9e4ff */
[----:B------:R-:W-:Y:S01]  /*166ed0*/  IADD3 RZ, P3, PT, R102, R32, RZ ;  /* 0x0000002066ff7210 */ /* 0x000fe20007f7e0ff */
[----:B------:R-:W-:Y:S01]  /*166ee0*/  IMAD.X R133, RZ, RZ, RZ, P0 ;  /* 0x000000ffff857224 */ /* 0x000fe200000e06ff */
[----:B------:R-:W-:Y:S01]  /*166ef0*/  IADD3.X RZ, P1, PT, R163, R103, RZ, P1, !PT ;  /* 0x00000067a3ff7210 */ /* 0x000fe20000f3e4ff */
[----:B------:R-:W-:Y:S01]  /*166f00*/  IMAD.WIDE.U32 R102, R7, 0x30000000, RZ ;  /* 0x3000000007667825 */ /* 0x000fe200078e00ff */
[----:B------:R-:W-:Y:S02]  /*166f10*/  IADD3.X R109, PT, PT, RZ, RZ, RZ, P5, !PT ;  /* 0x000000ffff6d7210 */ /* 0x000fe40002ffe4ff */
[----:B------:R-:W-:Y:S01]  /*166f20*/  IADD3.X R31, P0, PT, RZ, R35, RZ, P4, !PT ;  /* 0x00000023ff1f7210 */ /* 0x000fe2000271e4ff */
[----:B------:R-:W-:Y:S01]  /*166f30*/  IMAD.IADD R123, R211, 0x1, R99 ;  /* 0x00000001d37b7824 */ /* 0x000fe200078e0263 */
[----:B------:R-:W-:Y:S01]  /*166f40*/  IADD3 RZ, P5, PT, R33, R64, RZ ;  /* 0x0000004021ff7210 */ /* 0x000fe20007fbe0ff */
        /* <DEDUP_REMOVED lines=8> */
[----:B------:R-:W-:Y:S01]  /*166fd0*/  IMAD.WIDE.U32 R34, R6, 0x30000000, RZ ;  /* 0x3000000006227825 */ /* 0x000fe200078e00ff */
[----:B------:R-:W-:-:S03]  /*166fe0*/  IADD3.X R151, P4, PT, R145, R100, RZ, P4, !PT ;  /* 0x0000006491977210 */ /* 0x000fc6000279e4ff */
[----:B------:R-:W-:Y:S01]  /*166ff0*/  IMAD.WIDE.U32 R108, P5, R6, 0x170b5d44, R102 ;  /* 0x170b5d44066c7825 */ /* 0x000fe200078a0066 */
[----:B------:R-:W-:-:S03]  /*167000*/  IADD3.X R142, P4, PT, R133, R101, RZ, P4, !PT ;  /* 0x00000065858e7210 */ /* 0x000fc6000279e4ff */
[----:B------:R-:W-:Y:S02]  /*167010*/  IMAD.IADD R174, R99, 0x1, R174 ;  /* 0x0000000163ae7824 */ /* 0x000fe400078e02ae */
[----:B------:R-:W-:Y:S01]  /*167020*/  IMAD.X R103, RZ, RZ, RZ, P5 ;  /* 0x000000ffff677224 */ /* 0x000fe200028e06ff */
[----:B------:R-:W-:Y:S01]  /*167030*/  IADD3 RZ, P5, PT, R108, R35, RZ ;  /* 0x000000236cff7210 */ /* 0x000fe20007fbe0ff */
[----:B------:R-:W-:Y:S01]  /*167040*/  IMAD.WIDE.U32 R112, R7, -0x45f6b800, RZ ;  /* 0xba09480007707825 */ /* 0x000fe200078e00ff */
[----:B------:R-:W-:-:S03]  /*167050*/  IADD3.X R99, P0, PT, R31, R174, RZ, P0, !PT ;  /* 0x000000ae1f637210 */ /* 0x000fc6000071e4ff */
[C---:B------:R-:W-:Y:S01]  /*167060*/  IMAD R136, R6.reuse, 0x170b5d44, R102 ;  /* 0x170b5d4406887824 */ /* 0x040fe200078e0266 */
[----:B------:R-:W-:Y:S01]  /*167070*/  IADD3.X R153, P0, PT, RZ, RZ, RZ, P0, !PT ;  /* 0x000000ffff997210 */ /* 0x000fe2000071e4ff */
[----:B------:R-:W-:Y:S02]  /*167080*/  IMAD.MOV.U32 R102, RZ, RZ, R109 ;  /* 0x000000ffff667224 */ /* 0x000fe400078e006d */
[----:B------:R-:W-:Y:S02]  /*167090*/  IMAD R32, R6, -0x7af74000, R30 ;  /* 0x8508c00006207824 */ /* 0x000fe400078e021e */
[----:B------:R-:W-:-:S03]  /*1670a0*/  IMAD.WIDE.U32.X R102, R7, 0x170b5d44, R102, P5 ;  /* 0x170b5d4407667825 */ /* 0x000fc600028e0466 */
[----:B------:R-:W-:Y:S01]  /*1670b0*/  IADD3 R132, PT, PT, R33, R32, RZ ;  /* 0x0000002021847210 */ /* 0x000fe20007ffe0ff */
[----:B------:R-:W-:-:S03]  /*1670c0*/  IMAD.WIDE.U32 R108, P5, R6, 0x1ef3622f, R112 ;  /* 0x1ef3622f066c7825 */ /* 0x000fc600078a0070 */
[----:B------:R-:W-:Y:S01]  /*1670d0*/  IADD3.X RZ, P3, PT, R171, R132, RZ, P3, !PT ;  /* 0x00000084abff7210 */ /* 0x000fe20001f7e4ff */
        /* <DEDUP_REMOVED lines=11> */
[----:B------:R-:W-:-:S04]  /*167190*/  IMAD.WIDE.U32 R36, P5, R6, 0x1a22d9f3, R36 ;  /* 0x1a22d9f306247825 */ /* 0x000fc800078a0024 */
[----:B------:R-:W-:-:S04]  /*1671a0*/  IMAD.WIDE.U32 R32, R6, 0xf5138f, RZ ;  /* 0x00f5138f06207825 */ /* 0x000fc800078e00ff */
[----:B------:R-:W-:Y:S01]  /*1671b0*/  IMAD.X R113, RZ, RZ, RZ, P5 ;  /* 0x000000ffff717224 */ /* 0x000fe200028e06ff */
[----:B------:R-:W-:Y:S01]  /*1671c0*/  IADD3 RZ, P5, PT, R36, R33, RZ ;  /* 0x0000002124ff7210 */ /* 0x000fe20007fbe0ff */
[----:B------:R-:W-:-:S04]  /*1671d0*/  IMAD.WIDE.U32 R122, R7, 0x6ca1493b, RZ ;  /* 0x6ca1493b077a7825 */ /* 0x000fc800078e00ff */
[----:B------:R-:W-:Y:S02]  /*1671e0*/  IMAD.MOV.U32 R112, RZ, RZ, R37 ;  /* 0x000000ffff707224 */ /* 0x000fe400078e0025 */
[----:B------:R-:W-:-:S04]  /*1671f0*/  IMAD.WIDE.U32 R60, R10, 0x17c510ea, R60 ;  /* 0x17c510ea0a3c7825 */ /* 0x000fc800078e003c */
[----:B------:R-:W-:Y:S01]  /*167200*/  IMAD.WIDE.U32 R116, R7, 0x17c510ea, RZ ;  /* 0x17c510ea07747825 */ /* 0x000fe200078e00ff */
[----:B------:R-:W-:-:S03]  /*167210*/  IADD3.X R60, P2, PT, R131, R60, RZ, P2, !PT ;  /* 0x0000003c833c7210 */ /* 0x000fc6000175e4ff */
[----:B------:R-:W-:-:S04]  /*167220*/  IMAD.WIDE.U32.X R112, R7, 0x1a22d9f3, R112, P5 ;  /* 0x1a22d9f307707825 */ /* 0x000fc800028e0470 */
[----:B------:R-:W-:-:S04]  /*167230*/  IMAD.WIDE.U32 R36, P5, R6, -0x39c4fa40, R122 ;  /* 0xc63b05c006247825 */ /* 0x000fc800078a007a */
[----:B------:R-:W-:Y:S02]  /*167240*/  IMAD.X R131, RZ, RZ, RZ, P5 ;  /* 0x000000ffff837224 */ /* 0x000fe400028e06ff */
        /* <DEDUP_REMOVED lines=26> */
[----:B------:R-:W-:Y:S01]  /*1673f0*/  IMAD.IADD R36, R111, 0x1, R173 ;  /* 0x000000016f247824 */ /* 0x000fe200078e02ad */
[----:B------:R-:W-:Y:S01]  /*167400*/  IADD3.X R60, P1, PT, R143, R60, RZ, P1, !PT ;  /* 0x0000003c8f3c7210 */ /* 0x000fe20000f3e4ff */
[----:B------:R-:W-:Y:S01]  /*167410*/  IMAD.X R149, RZ, RZ, RZ, P2 ;  /* 0x000000ffff957224 */ /* 0x000fe200010e06ff */
[----:B------:R-:W-:Y:S01]  /*167420*/  IADD3 RZ, P2, PT, R100, R123, RZ ;  /* 0x0000007b64ff7210 */ /* 0x000fe20007f5e0ff */
[----:B------:R-:W-:Y:S01]  /*167430*/  IMAD.IADD R233, R61, 0x1, R233 ;  /* 0x000000013de97824 */ /* 0x000fe200078e02e9 */
[----:B------:R-:W-:Y:S01]  /*167440*/  IADD3.X R64, P3, PT, RZ, R65, RZ, P3, !PT ;  /* 0x00000041ff407210 */ /* 0x000fe20001f7e4ff */
[----:B------:R-:W-:Y:S01]  /*167450*/  IMAD.WIDE.U32 R162, R104, -0x45f6b800, R162 ;  /* 0xba09480068a27825 */ /* 0x000fe200078e00a2 */
[----:B------:R-:W-:-:S02]  /*167460*/  IADD3.X R111, P0, PT, R147, R36, RZ, P0, !PT ;  /* 0x00000024936f7210 */ /* 0x000fc4000071e4ff */
[----:B------:R-:W-:Y:S01]  /*167470*/  IADD3.X R36, P5, PT, R145, R120, RZ, P5, !PT ;  /* 0x0000007891247210 */ /* 0x000fe20002fbe4ff */
[----:B------:R-:W-:Y:S01]  /*167480*/  IMAD.IADD R147, R11, 0x1, R39 ;  /* 0x000000010b937824 */ /* 0x000fe200078e0227 */
[----:B------:R-:W-:Y:S01]  /*167490*/  IADD3.X R61, P1, PT, R158, R233, RZ, P1, !PT ;  /* 0x000000e99e3d7210 */ /* 0x000fe20000f3e4ff */
[----:B------:R-:W-:Y:S01]  /*1674a0*/  IMAD.WIDE.U32.X R116, R7, 0x1ae3a46, R116, P2 ;  /* 0x01ae3a4607747825 */ /* 0x000fe200010e0474 */
[----:B------:R-:W-:Y:S02]  /*1674b0*/  IADD3.X R162, P3, PT, R37, R162, RZ, P3, !PT ;  /* 0x000000a225a27210 */ /* 0x000fe40001f7e4ff */
[----:B------:R-:W-:Y:S01]  /*1674c0*/  IADD3.X R43, P1, PT, RZ, RZ, RZ, P1, !PT ;  /* 0x000000ffff2b7210 */ /* 0x000fe20000f3e4ff */
[----:B------:R-:W-:Y:S01]  /*1674d0*/  IMAD.IADD R39, R163, 0x1, R206 ;  /* 0x00000001a3277824 */ /* 0x000fe200078e02ce */
[----:B------:R-:W-:Y:S01]  /*1674e0*/  IADD3 RZ, P2, PT, R110, R38, RZ ;  /* 0x000000266eff7210 */ /* 0x000fe20007f5e0ff */
[----:B------:R-:W-:Y:S01]  /*1674f0*/  IMAD.X R7, RZ, RZ, RZ, P4 ;  /* 0x000000ffff077224 */ /* 0x000fe200020e06ff */
[----:B------:R-:W-:Y:S01]  /*167500*/  IADD3.X R120, P4, PT, R149, R121, RZ, P5, !PT ;  /* 0x0000007995787210 */ /* 0x000fe20002f9e4ff */
[----:B------:R-:W-:Y:S01]  /*167510*/  IMAD.IADD R145, R219, 0x1, R157 ;  /* 0x00000001db917824 */ /* 0x000fe200078e029d */
[----:B------:R-:W-:Y:S01]  /*167520*/  IADD3.X R121, P0, PT, RZ, RZ, RZ, P0, !PT ;  /* 0x000000ffff797210 */ /* 0x000fe2000071e4ff */
[----:B------:R-:W-:Y:S01]  /*167530*/  IMAD.X R65, RZ, RZ, RZ, P1 ;  /* 0x000000ffff417224 */ /* 0x000fe200008e06ff */
[----:B------:R-:W-:Y:S01]  /*167540*/  IADD3.X R163, P3, PT, R64, R39, RZ, P3, !PT ;  /* 0x0000002740a37210 */ /* 0x000fe20001f7e4ff */
[----:B------:R-:W-:Y:S01]  /*167550*/  IMAD.WIDE.U32 R16, R87, R172, R16 ;  /* 0x000000ac57107225 */ /* 0x000fe200078e0010 */
[----:B------:R-:W-:-:S02]  /*167560*/  IADD3 RZ, P1, PT, R162, R34, RZ ;  /* 0x00000022a2ff7210 */ /* 0x000fc40007f3e0ff */
[----:B------:R-:W-:Y:S01]  /*167570*/  IADD3.X R37, P3, PT, RZ, RZ, RZ, P3, !PT ;  /* 0x000000ffff257210 */ /* 0x000fe20001f7e4ff */
[----:B------:R-:W-:Y:S01]  /*167580*/  IMAD.X R143, RZ, RZ, RZ, P0 ;  /* 0x000000ffff8f7224 */ /* 0x000fe200000e06ff */
[----:B------:R-:W-:Y:S01]  /*167590*/  IADD3 RZ, P0, PT, R60, R156, RZ ;  /* 0x0000009c3cff7210 */ /* 0x000fe20007f1e0ff */
[----:B------:R-:W-:Y:S01]  /*1675a0*/  IMAD.IADD R187, R17, 0x1, R187 ;  /* 0x0000000111bb7824 */ /* 0x000fe200078e02bb */
[----:B------:R-:W-:Y:S01]  /*1675b0*/  IADD3.X RZ, P2, PT, R111, R147, RZ, P2, !PT ;  /* 0x000000936fff7210 */ /* 0x000fe2000175e4ff */
[----:B------:R-:W-:Y:S01]  /*1675c0*/  IMAD.X R39, RZ, RZ, RZ, P3 ;  /* 0x000000ffff277224 */ /* 0x000fe200018e06ff */
[----:B------:R-:W-:Y:S01]  /*1675d0*/  IADD3.X R34, P4, PT, R36, R99, RZ, P4, !PT ;  /* 0x0000006324227210 */ /* 0x000fe2000279e4ff */
[----:B------:R-:W-:Y:S01]  /*1675e0*/  IMAD.WIDE.U32 R110, R93, R175, R110 ;  /* 0x000000af5d6e7225 */ /* 0x000fe200078e006e */
[----:B------:R-:W-:Y:S02]  /*1675f0*/  IADD3 R149, PT, PT, R136, R35, RZ ;  /* 0x0000002388957210 */ /* 0x000fe40007ffe0ff */
[----:B------:R-:W-:Y:S01]  /*167600*/  IADD3.X RZ, P0, PT, R61, R145, RZ, P0, !PT ;  /* 0x000000913dff7210 */ /* 0x000fe2000071e4ff */
[----:B------:R-:W-:Y:S01]  /*167610*/  IMAD.WIDE.U32 R60, R104, 0xf5138f, R60 ;  /* 0x00f5138f683c7825 */ /* 0x000fe200078e003c */
[----:B------:R-:W-:-:S02]  /*167620*/  IADD3.X R99, P2, PT, R121, R46, RZ, P2, !PT ;  /* 0x0000002e79637210 */ /* 0x000fc4000175e4ff */
[----:B------:R-:W-:Y:S01]  /*167630*/  IADD3 RZ, P3, PT, R34, R126, RZ ;  /* 0x0000007e22ff7210 */ /* 0x000fe20007f7e0ff */
[----:B------:R-:W-:Y:S01]  /*167640*/  IMAD.IADD R219, R61, 0x1, R219 ;  /* 0x000000013ddb7824 */ /* 0x000fe200078e02db */
[----:B------:R-:W-:Y:S02]  /*167650*/  IADD3.X R35, P4, PT, R120, R115, RZ, P4, !PT ;  /* 0x0000007378237210 */ /* 0x000fe4000279e4ff */
[----:B------:R-:W-:Y:S01]  /*167660*/  IADD3.X RZ, P1, PT, R163, R149, RZ, P1, !PT ;  /* 0x00000095a3ff7210 */ /* 0x000fe20000f3e4ff */
[----:B------:R-:W-:Y:S01]  /*167670*/  IMAD.WIDE.U32 R162, R6, 0x30000000, R162 ;  /* 0x3000000006a27825 */ /* 0x000fe200078e00a2 */
[----:B------:R-:W-:Y:S02]  /*167680*/  IADD3.X R43, P0, PT, R43, R106, RZ, P0, !PT ;  /* 0x0000006a2b2b7210 */ /* 0x000fe4000071e4ff */
        /* <DEDUP_REMOVED lines=11> */
[----:B------:R-:W-:Y:S01]  /*167740*/  IADD3.X R34, P0, PT, R43, R34, RZ, P0, !PT ;  /* 0x000000222b227210 */ /* 0x000fe2000071e4ff */
[----:B------:R-:W-:Y:S01]  /*167750*/  IMAD.X R39, RZ, RZ, RZ, P4 ;  /* 0x000000ffff277224 */ /* 0x000fe200020e06ff */
[----:B------:R-:W-:-:S02]  /*167760*/  IADD3.X R63, P5, PT, R38, R63, RZ, P2, !PT ;  /* 0x0000003f263f7210 */ /* 0x000fc400017be4ff */
[----:B------:R-:W-:Y:S02]  /*167770*/  IADD3.X R60, P2, PT, R37, R60, RZ, P1, !PT ;  /* 0x0000003c253c7210 */ /* 0x000fe40000f5e4ff */
[----:B------:R-:W-:Y:S02]  /*167780*/  IADD3.X R35, P0, PT, R106, R35, RZ, P0, !PT ;  /* 0x000000236a237210 */ /* 0x000fe4000071e4ff */
[----:B------:R-:W-:Y:S02]  /*167790*/  IADD3.X R36, P3, PT, R47, R128, RZ, P3, !PT ;  /* 0x000000802f247210 */ /* 0x000fe40001f7e4ff */
[----:B------:R-:W-:Y:S02]  /*1677a0*/  IADD3.X R37, P5, PT, RZ, RZ, RZ, P5, !PT ;  /* 0x000000ffff257210 */ /* 0x000fe40002fbe4ff */
[----:B------:R-:W-:Y:S02]  /*1677b0*/  IADD3 RZ, P4, PT, R62, R40, RZ ;  /* 0x000000283eff7210 */ /* 0x000fe40007f9e0ff */
[----:B------:R-:W-:-:S02]  /*1677c0*/  IADD3.X R65, P1, PT, RZ, RZ, RZ, P0, !PT ;  /* 0x000000ffff417210 */ /* 0x000fc4000073e4ff */
[----:B------:R-:W-:Y:S01]  /*1677d0*/  IADD3.X R46, P3, PT, R39, R129, RZ, P3, !PT ;  /* 0x00000081272e7210 */ /* 0x000fe20001f7e4ff */
[----:B------:R-:W-:Y:S01]  /*1677e0*/  IMAD.X R39, RZ, RZ, RZ, P5 ;  /* 0x000000ffff277224 */ /* 0x000fe200028e06ff */
[----:B------:R-:W-:Y:S01]  /*1677f0*/  IADD3.X RZ, P5, PT, R63, R41, RZ, P4, !PT ;  /* 0x000000293fff7210 */ /* 0x000fe200027be4ff */
[----:B------:R-:W-:Y:S01]  /*167800*/  IMAD.X R99, RZ, RZ, RZ, P1 ;  /* 0x000000ffff637224 */ /* 0x000fe200008e06ff */
[----:B------:R-:W-:Y:S01]  /*167810*/  IADD3 RZ, P1, PT, R60, R30, RZ ;  /* 0x0000001e3cff7210 */ /* 0x000fe20007f3e0ff */
[----:B------:R-:W-:Y:S01]  /*167820*/  IMAD.WIDE.U32 R30, R162, -0x1, RZ ;  /* 0xffffffffa21e7825 */ /* 0x000fe200078e00ff */
[----:B------:R-:W-:Y:S02]  /*167830*/  IADD3.X R37, P5, PT, R37, R50, RZ, P5, !PT ;  /* 0x0000003225257210 */ /* 0x000fe40002fbe4ff */
[----:B------:R-:W-:Y:S01]  /*167840*/  IADD3.X R61, P2, PT, R102, R219, RZ, P2, !PT ;  /* 0x000000db663d7210 */ /* 0x000fe2000175e4ff */
[----:B------:R-:W-:Y:S01]  /*167850*/  IMAD R129, R162, -0x7af74001, -R127 ;  /* 0x8508bfffa2817824 */ /* 0x000fe200078e0a7f */
[----:B------:R-:W-:Y:S01]  /*167860*/  IADD3.X R50, P5, PT, R39, R51, RZ, P5, !PT ;  /* 0x0000003327327210 */ /* 0x000fe20002fbe4ff */
[----:B------:R-:W-:Y:S01]  /*167870*/  IMAD.WIDE.U32 R38, R30, 0x1, RZ ;  /* 0x000000011e267825 */ /* 0x000fe200078e00ff */
[----:B------:R-:W-:-:S02]  /*167880*/  IADD3.X R43, P4, PT, R36, R101, RZ, P3, !PT ;  /* 0x00000065242b7210 */ /* 0x000fc40001f9e4ff */
[----:B------:R-:W-:Y:S01]  /*167890*/  IADD3.X R16, P5, PT, R37, R16, RZ, P5, !PT ;  /* 0x0000001025107210 */ /* 0x000fe20002fbe4ff */
[----:B------:R-:W-:Y:S01]  /*1678a0*/  IMAD.IADD R129, R31, 0x1, R129 ;  /* 0x000000011f817824 */ /* 0x000fe200078e0281 */
[----:B------:R-:W-:Y:S01]  /*1678b0*/  IADD3.X R31, P2, PT, RZ, RZ, RZ, P2, !PT ;  /* 0x000000ffff1f7210 */ /* 0x000fe2000175e4ff */
[----:B------:R-:W-:Y:S01]  /*1678c0*/  IMAD.IADD R51, R111, 0x1, R11 ;  /* 0x000000016f337824 */ /* 0x000fe200078e020b */
[----:B------:R-:W-:Y:S01]  /*1678d0*/  IADD3 R103, PT, PT, R105, R239, RZ ;  /* 0x000000ef69677210 */ /* 0x000fe20007ffe0ff */
[----:B------:R-:W-:Y:S01]  /*1678e0*/  IMAD.WIDE.U32 R36, R129, 0x1, RZ ;  /* 0x0000000181247825 */ /* 0x000fe200078e00ff */
[----:B------:R-:W-:Y:S02]  /*1678f0*/  IADD3 RZ, P0, PT, R34, R238, RZ ;  /* 0x000000ee22ff7210 */ /* 0x000fe40007f1e0ff */
[----:B------:R-:W-:Y:S01]  /*167900*/  IADD3.X RZ, P1, PT, R61, R107, RZ, P1, !PT ;  /* 0x0000006b3dff7210 */ /* 0x000fe20000f3e4ff */
[----:B------:R-:W-:Y:S01]  /*167910*/  IMAD.X R47, RZ, RZ, RZ, P2 ;  /* 0x000000ffff2f7224 */ /* 0x000fe200010e06ff */
[----:B------:R-:W-:Y:S01]  /*167920*/  IADD3.X R46, P2, PT, R46, R7, RZ, P4, !PT ;  /* 0x000000072e2e7210 */ /* 0x000fe2000275e4ff */
[--C-:B------:R-:W-:Y:S01]  /*167930*/  IMAD R101, R30, -0x7af74000, R36.reuse ;  /* 0x8508c0001e657824 */ /* 0x100fe200078e0224 */
[----:B------:R-:W-:Y:S01]  /*167940*/  IADD3.X R17, P4, PT, R50, R187, RZ, P5, !PT ;  /* 0x000000bb32117210 */ /* 0x000fe20002f9e4ff */
[----:B------:R-:W-:Y:S01]  /*167950*/  IMAD.WIDE.U32 R40, P5, R30, -0x7af74000, R36 ;  /* 0x8508c0001e287825 */ /* 0x000fe200078a0024 */
[----:B------:R-:W-:-:S02]  /*167960*/  IADD3.X RZ, P0, PT, R35, R103, RZ, P0, !PT ;  /* 0x0000006723ff7210 */ /* 0x000fc4000071e4ff */
[----:B------:R-:W-:Y:S01]  /*167970*/  IADD3.X R149, P4, PT, RZ, RZ, RZ, P4, !PT ;  /* 0x000000ffff957210 */ /* 0x000fe2000279e4ff */
[----:B------:R-:W-:Y:S01]  /*167980*/  IMAD.MOV.U32 R36, RZ, RZ, R41 ;  /* 0x000000ffff247224 */ /* 0x000fe200078e0029 */
[----:B------:R-:W-:Y:S01]  /*167990*/  IADD3.X R37, PT, PT, RZ, RZ, RZ, P5, !PT ;  /* 0x000000ffff257210 */ /* 0x000fe20002ffe4ff */
[C---:B------:R-:W-:Y:S01]  /*1679a0*/  IMAD.IADD R58, R39.reuse, 0x1, R101 ;  /* 0x00000001273a7824 */ /* 0x040fe200078e0265 */
[----:B------:R-:W-:Y:S01]  /*1679b0*/  IADD3 RZ, P5, PT, R39, R40, RZ ;  /* 0x0000002827ff7210 */ /* 0x000fe20007fbe0ff */
[----:B------:R-:W-:Y:S01]  /*1679c0*/  IMAD.X R151, RZ, RZ, RZ, P4 ;  /* 0x000000ffff977224 */ /* 0x000fe200020e06ff */
[----:B------:R-:W-:Y:S01]  /*1679d0*/  IADD3.X R111, P4, PT, R43, R110, RZ, P2, !PT ;  /* 0x0000006e2b6f7210 */ /* 0x000fe2000179e4ff */
[----:B------:R-:W-:Y:S01]  /*1679e0*/  IMAD.WIDE.U32 R42, R129, 0x30000000, RZ ;  /* 0x30000000812a7825 */ /* 0x000fe200078e00ff */
[----:B------:R-:W-:Y:S02]  /*1679f0*/  IADD3.X R11, P1, PT, R31, R108, RZ, P1, !PT ;  /* 0x0000006c1f0b7210 */ /* 0x000fe40000f3e4ff */
[----:B------:R-:W-:Y:S01]  /*167a00*/  IADD3 RZ, P3, PT, R162, R38, RZ ;  /* 0x00000026a2ff7210 */ /* 0x000fe20007f7e0ff */
[----:B------:R-:W-:Y:S01]  /*167a10*/  IMAD R7, R30, 0x170b5d44, R42 ;  /* 0x170b5d441e077824 */ /* 0x000fe200078e022a */
[----:B------:R-:W-:Y:S01]  /*167a20*/  IADD3.X R38, P0, PT, R65, R138, RZ, P0, !PT ;  /* 0x0000008a41267210 */ /* 0x000fe2000071e4ff */
[----:B------:R-:W-:Y:S01]  /*167a30*/  IMAD.WIDE.U32.X R36, R129, -0x7af74000, R36, P5 ;  /* 0x8508c00081247825 */ /* 0x000fe200028e0424 */
[----:B------:R-:W-:-:S02]  /*167a40*/  IADD3.X R108, P1, PT, R47, R109, RZ, P1, !PT ;  /* 0x0000006d2f6c7210 */ /* 0x000fc40000f3e4ff */
        /* <DEDUP_REMOVED lines=12> */
[----:B------:R-:W-:-:S03]  /*167b10*/  IMAD.WIDE.U32 R50, R129, 0xf5138f, RZ ;  /* 0x00f5138f81327825 */ /* 0x000fc600078e00ff */
[----:B------:R-:W-:Y:S01]  /*167b20*/  IADD3.X R147, PT, PT, RZ, RZ, RZ, P0, !PT ;  /* 0x000000ffff937210 */ /* 0x000fe200007fe4ff */
        /* <DEDUP_REMOVED lines=11> */
[----:B------:R-:W-:Y:S02]  /*167be0*/  IMAD.IADD R105, R107, 0x1, R105 ;  /* 0x000000016b697824 */ /* 0x000fe400078e0269 */
[----:B------:R-:W-:Y:S02]  /*167bf0*/  IMAD.MOV.U32 R102, RZ, RZ, R47 ;  /* 0x000000ffff667224 */ /* 0x000fe400078e002f */
[----:B------:R-:W-:Y:S01]  /*167c00*/  IMAD.WIDE.U32 R100, R30, 0xf5138f, RZ ;  /* 0x00f5138f1e647825 */ /* 0x000fe200078e00ff */
[----:B------:R-:W-:-:S03]  /*167c10*/  IADD3.X R107, P1, PT, R108, R105, RZ, P1, !PT ;  /* 0x000000696c6b7210 */ /* 0x000fc60000f3e4ff */
[----:B------:R-:W-:Y:S01]  /*167c20*/  IMAD.WIDE.U32 R46, R129, 0x6ca1493b, RZ ;  /* 0x6ca1493b812e7825 */ /* 0x000fe200078e00ff */
[----:B------:R-:W-:-:S03]  /*167c30*/  IADD3 RZ, P0, PT, R50, R101, RZ ;  /* 0x0000006532ff7210 */ /* 0x000fc60007f1e0ff */
[----:B------:R-:W-:Y:S02]  /*167c40*/  IMAD.MOV.U32 R98, RZ, RZ, R51 ;  /* 0x000000ffff627224 */ /* 0x000fe400078e0033 */
        /* <DEDUP_REMOVED lines=14> */
[----:B------:R-:W-:Y:S01]  /*167d30*/  IMAD.WIDE.U32 R64, R30, 0x6ca1493b, RZ ;  /* 0x6ca1493b1e407825 */ /* 0x000fe200078e00ff */
[----:B------:R-:W-:-:S03]  /*167d40*/  IADD3.X RZ, P1, PT, R17, R11, RZ, P1, !PT ;  /* 0x0000000b11ff7210 */ /* 0x000fc60000f3e4ff */
[----:B------:R-:W-:Y:S01]  /*167d50*/  IMAD.X R49, RZ, RZ, RZ, P0 ;  /* 0x000000ffff317224 */ /* 0x000fe200000e06ff */
[-C--:B------:R-:W-:Y:S01]  /*167d60*/  IADD3 RZ, P0, PT, R46, R65.reuse, RZ ;  /* 0x000000412eff7210 */ /* 0x080fe20007f1e0ff */
[----:B------:R-:W-:Y:S01]  /*167d70*/  IMAD.MOV.U32 R48, RZ, RZ, R51 ;  /* 0x000000ffff307224 */ /* 0x000fe200078e0033 */
[----:B------:R-:W-:Y:S01]  /*167d80*/  IADD3.X R51, P1, PT, R149, R54, RZ, P1, !PT ;  /* 0x0000003695337210 */ /* 0x000fe20000f3e4ff */
[----:B------:R-:W-:Y:S01]  /*167d90*/  IMAD.IADD R11, R140, 0x1, R33 ;  /* 0x000000018c0b7824 */ /* 0x000fe200078e0221 */
[----:B------:R-:W-:Y:S01]  /*167da0*/  IADD3 R65, PT, PT, R105, R65, RZ ;  /* 0x0000004169417210 */ /* 0x000fe20007ffe0ff */
[----:B------:R-:W-:Y:S01]  /*167db0*/  IMAD.WIDE.U32.X R48, R129, 0x1ae3a46, R48, P5 ;  /* 0x01ae3a4681307825 */ /* 0x000fe200028e0430 */
[----:B------:R-:W-:Y:S02]  /*167dc0*/  IADD3 RZ, P5, PT, R106, R32, RZ ;  /* 0x000000206aff7210 */ /* 0x000fe40007fbe0ff */
[----:B------:R-:W-:Y:S01]  /*167dd0*/  IADD3.X R54, P1, PT, R151, R55, RZ, P1, !PT ;  /* 0x0000003797367210 */ /* 0x000fe20000f3e4ff */
[----:B------:R-:W-:Y:S01]  /*167de0*/  IMAD.MOV.U32 R110, RZ, RZ, R47 ;  /* 0x000000ffff6e7224 */ /* 0x000fe200078e002f */
[----:B------:R-:W-:Y:S01]  /*167df0*/  IADD3.X RZ, P5, PT, R107, R11, RZ, P5, !PT ;  /* 0x0000000b6bff7210 */ /* 0x000fe20002fbe4ff */
[----:B------:R-:W-:Y:S01]  /*167e00*/  IMAD.WIDE.U32 R60, R6, -0x45f6b800, R60 ;  /* 0xba094800063c7825 */ /* 0x000fe200078e003c */
[----:B------:R-:W-:-:S02]  /*167e10*/  IADD3.X R11, P3, PT, RZ, R36, RZ, P3, !PT ;  /* 0x00000024ff0b7210 */ /* 0x000fc40001f7e4ff */
[----:B------:R-:W-:Y:S01]  /*167e20*/  IADD3 R47, PT, PT, R184, R221, RZ ;  /* 0x000000ddb82f7210 */ /* 0x000fe20007ffe0ff */
[----:B------:R-:W-:Y:S01]  /*167e30*/  IMAD.WIDE.U32.X R110, R129, -0x39c4fa40, R110, P0 ;  /* 0xc63b05c0816e7825 */ /* 0x000fe200000e046e */
[----:B------:R-:W-:Y:S02]  /*167e40*/  IADD3 RZ, P0, PT, R38, R220, RZ ;  /* 0x000000dc26ff7210 */ /* 0x000fe40007f1e0ff */
[----:B------:R-:W-:Y:S01]  /*167e50*/  IADD3.X R33, P5, PT, R139, R112, RZ, P5, !PT ;  /* 0x000000708b217210 */ /* 0x000fe20002fbe4ff */
[----:B------:R-:W-:Y:S01]  /*167e60*/  IMAD.IADD R137, R61, 0x1, R137 ;  /* 0x000000013d897824 */ /* 0x000fe200078e0289 */
[----:B------:R-:W-:Y:S01]  /*167e70*/  IADD3.X R36, P3, PT, RZ, R37, RZ, P3, !PT ;  /* 0x00000025ff247210 */ /* 0x000fe20001f7e4ff */
        /* <DEDUP_REMOVED lines=8> */
[----:B------:R-:W-:Y:S01]  /*167f00*/  IADD3.X R37, P4, PT, RZ, R37, RZ, P4, !PT ;  /* 0x00000025ff257210 */ /* 0x000fe2000279e4ff */
[----:B------:R-:W-:Y:S01]  /*167f10*/  IMAD.WIDE.U32 R62, R91, R175, R62 ;  /* 0x000000af5b3e7225 */ /* 0x000fe200078e003e */
[----:B------:R-:W-:Y:S02]  /*167f20*/  IADD3.X R38, P5, PT, R33, R38, RZ, P5, !PT ;  /* 0x0000002621267210 */ /* 0x000fe40002fbe4ff */
[----:B------:R-:W-:Y:S01]  /*167f30*/  IADD3.X R61, P3, PT, R36, R137, RZ, P3, !PT ;  /* 0x00000089243d7210 */ /* 0x000fe20001f7e4ff */
[----:B------:R-:W-:Y:S01]  /*167f40*/  IMAD.WIDE.U32 R16, R89, R175, R16 ;  /* 0x000000af59107225 */ /* 0x000fe200078e0010 */
[----:B------:R-:W-:-:S02]  /*167f50*/  IADD3.X R32, P0, PT, R145, R154, RZ, P0, !PT ;  /* 0x0000009a91207210 */ /* 0x000fc4000071e4ff */
[----:B------:R-:W-:Y:S02]  /*167f60*/  IADD3.X R47, PT, PT, RZ, RZ, RZ, P4, P2 ;  /* 0x000000ffff2f7210 */ /* 0x000fe400027e44ff */
[----:B------:R-:W-:Y:S02]  /*167f70*/  IADD3.X R39, P4, PT, R112, R11, RZ, P5, !PT ;  /* 0x0000000b70277210 */ /* 0x000fe40002f9e4ff */
[----:B------:R-:W-:Y:S02]  /*167f80*/  IADD3.X R11, P3, PT, RZ, RZ, RZ, P3, !PT ;  /* 0x000000ffff0b7210 */ /* 0x000fe40001f7e4ff */
[----:B------:R-:W-:Y:S02]  /*167f90*/  IADD3.X R154, P0, PT, R147, R155, RZ, P0, !PT ;  /* 0x0000009b939a7210 */ /* 0x000fe4000071e4ff */
[----:B------:R-:W-:Y:S01]  /*167fa0*/  IADD3 RZ, P2, PT, R60, R40, RZ ;  /* 0x000000283cff7210 */ /* 0x000fe20007f5e0ff */
[----:B------:R-:W-:Y:S01]  /*167fb0*/  IMAD.X R33, RZ, RZ, RZ, P3 ;  /* 0x000000ffff217224 */ /* 0x000fe200018e06ff */
        /* <DEDUP_REMOVED lines=21> */
[----:B------:R-:W-:Y:S02]  /*168110*/  IADD3 R37, PT, PT, R37, R140, RZ ;  /* 0x0000008c25257210 */ /* 0x000fe40007ffe0ff */
[----:B------:R-:W-:Y:S01]  /*168120*/  IADD3.X R36, P3, PT, R11, R36, RZ, P2, !PT ;  /* 0x000000240b247210 */ /* 0x000fe2000177e4ff */
[----:B------:R-:W-:Y:S01]  /*168130*/  IMAD.IADD R47, R121, 0x1, R35 ;  /* 0x00000001792f7824 */ /* 0x000fe200078e0223 */
[----:B------:R-:W-:Y:S01]  /*168140*/  IADD3.X R40, P5, PT, R40, R63, RZ, P5, !PT ;  /* 0x0000003f28287210 */ /* 0x000fe20002fbe4ff */
[----:B------:R-:W-:Y:S01]  /*168150*/  IMAD.IADD R33, R33, 0x1, R55 ;  /* 0x0000000121217824 */ /* 0x000fe200078e0237 */
[----:B------:R-:W-:-:S02]  /*168160*/  IADD3.X R50, P0, PT, RZ, RZ, RZ, P0, !PT ;  /* 0x000000ffff327210 */ /* 0x000fc4000071e4ff */
[----:B------:R-:W-:Y:S02]  /*168170*/  IADD3.X R37, P3, PT, R42, R37, RZ, P3, !PT ;  /* 0x000000252a257210 */ /* 0x000fe40001f7e4ff */
[----:B------:R-:W-:Y:S01]  /*168180*/  IADD3 RZ, P2, PT, R36, R34, RZ ;  /* 0x0000002224ff7210 */ /* 0x000fe20007f5e0ff */
[----:B------:R-:W-:Y:S01]  /*168190*/  IMAD.WIDE.U32 R34, R32, 0x1, RZ ;  /* 0x0000000120227825 */ /* 0x000fe200078e00ff */
[----:B------:R-:W-:Y:S02]  /*1681a0*/  IADD3.X R41, P5, PT, R130, R43, RZ, P5, !PT ;  /* 0x0000002b82297210 */ /* 0x000fe40002fbe4ff */
[----:B------:R-:W-:Y:S01]  /*1681b0*/  IADD3.X R50, P4, PT, RZ, R50, RZ, P4, !PT ;  /* 0x00000032ff327210 */ /* 0x000fe2000279e4ff */
[----:B------:R-:W-:Y:S01]  /*1681c0*/  IMAD.WIDE.U32 R42, R6, 0x6ca1493b, R38 ;  /* 0x6ca1493b062a7825 */ /* 0x000fe200078e0026 */
[----:B------:R-:W-:Y:S02]  /*1681d0*/  IADD3.X R11, P3, PT, RZ, RZ, RZ, P3, !PT ;  /* 0x000000ffff0b7210 */ /* 0x000fe40001f7e4ff */
[----:B------:R-:W-:Y:S01]  /*1681e0*/  IADD3.X RZ, P2, PT, R37, R47, RZ, P2, !PT ;  /* 0x0000002f25ff7210 */ /* 0x000fe2000175e4ff */
[----:B------:R-:W-:Y:S01]  /*1681f0*/  IMAD.WIDE.U32 R38, R33, 0x1, RZ ;  /* 0x0000000121267825 */ /* 0x000fe200078e00ff */
[----:B------:R-:W-:-:S02]  /*168200*/  IADD3.X R107, PT, PT, RZ, RZ, RZ, P4, P0 ;  /* 0x000000ffff6b7210 */ /* 0x000fc400027e04ff */
[----:B------:R-:W-:Y:S01]  /*168210*/  IADD3 RZ, P4, PT, R60, R34, RZ ;  /* 0x000000223cff7210 */ /* 0x000fe20007f9e0ff */
[----:B------:R-:W-:Y:S01]  /*168220*/  IMAD.X R45, RZ, RZ, RZ, P3 ;  /* 0x000000ffff2d7224 */ /* 0x000fe200018e06ff */
[----:B------:R-:W-:Y:S01]  /*168230*/  IADD3.X R63, P5, PT, RZ, RZ, RZ, P5, !PT ;  /* 0x000000ffff3f7210 */ /* 0x000fe20002fbe4ff */
[C-C-:B------:R-:W-:Y:S01]  /*168240*/  IMAD R34, R32.reuse, -0x7af74000, R38.reuse ;  /* 0x8508c00020227824 */ /* 0x140fe200078e0226 */
[----:B------:R-:W-:Y:S01]  /*168250*/  IADD3.X R11, P3, PT, R11, R102, RZ, P2, !PT ;  /* 0x000000660b0b7210 */ /* 0x000fe2000177e4ff */
[----:B------:R-:W-:Y:S01]  /*168260*/  IMAD.WIDE.U32 R38, P2, R32, -0x7af74000, R38 ;  /* 0x8508c00020267825 */ /* 0x000fe20007840026 */
[----:B------:R-:W-:Y:S02]  /*168270*/  IADD3 RZ, P0, PT, R40, R122, RZ ;  /* 0x0000007a28ff7210 */ /* 0x000fe40007f1e0ff */
        /* <DEDUP_REMOVED lines=8> */
[----:B------:R-:W-:Y:S01]  /*168300*/  IADD3.X R63, P0, PT, R63, R116, RZ, P0, !PT ;  /* 0x000000743f3f7210 */ /* 0x000fe2000071e4ff */
[----:B------:R-:W-:Y:S01]  /*168310*/  IMAD.MOV.U32 R42, RZ, RZ, R39 ;  /* 0x000000ffff2a7224 */ /* 0x000fe200078e0027 */
[----:B------:R-:W-:Y:S01]  /*168320*/  IADD3.X R11, P3, PT, R102, R35, RZ, P3, !PT ;  /* 0x00000023660b7210 */ /* 0x000fe20001f7e4ff */
[----:B------:R-:W-:Y:S01]  /*168330*/  IMAD.WIDE.U32 R6, R6, 0x17c510ea, R40 ;  /* 0x17c510ea06067825 */ /* 0x000fe200078e0028 */
[----:B------:R-:W-:-:S02]  /*168340*/  IADD3 R41, PT, PT, R31, R101, RZ ;  /* 0x000000651f297210 */ /* 0x000fc40007ffe0ff */
[----:B------:R-:W-:Y:S01]  /*168350*/  IADD3 RZ, P2, PT, R10, R100, RZ ;  /* 0x000000640aff7210 */ /* 0x000fe20007f5e0ff */
[----:B------:R-:W-:Y:S01]  /*168360*/  IMAD.WIDE.U32.X R42, R33, -0x7af74000, R42, P5 ;  /* 0x8508c000212a7825 */ /* 0x000fe200028e042a */
[----:B------:R-:W-:Y:S02]  /*168370*/  IADD3.X RZ, P4, PT, R51, R34, RZ, P4, !PT ;  /* 0x0000002233ff7210 */ /* 0x000fe4000279e4ff */
[----:B------:R-:W-:Y:S01]  /*168380*/  IADD3.X R45, P3, PT, RZ, RZ, RZ, P3, !PT ;  /* 0x000000ffff2d7210 */ /* 0x000fe20001f7e4ff */
[----:B------:R-:W-:Y:S01]  /*168390*/  IMAD.WIDE.U32 R34, R30, -0x45f6b800, R36 ;  /* 0xba0948001e227825 */ /* 0x000fe200078e0024 */
[----:B------:R-:W-:Y:S02]  /*1683a0*/  IADD3.X RZ, P2, PT, R11, R41, RZ, P2, !PT ;  /* 0x000000290bff7210 */ /* 0x000fe4000175e4ff */
[----:B------:R-:W-:Y:S01]  /*1683b0*/  IADD3.X R116, P0, PT, R47, R117, RZ, P0, !PT ;  /* 0x000000752f747210 */ /* 0x000fe2000071e4ff */
[----:B------:R-:W-:Y:S01]  /*1683c0*/  IMAD.WIDE.U32 R46, R33, 0x30000000, RZ ;  /* 0x30000000212e7825 */ /* 0x000fe200078e00ff */
[----:B------:R-:W-:-:S02]  /*1683d0*/  IADD3.X R37, P4, PT, RZ, R42, RZ, P4, !PT ;  /* 0x0000002aff257210 */ /* 0x000fc4000279e4ff */
[----:B------:R-:W-:Y:S01]  /*1683e0*/  IADD3.X R45, P2, PT, R45, R98, RZ, P2, !PT ;  /* 0x000000622d2d7210 */ /* 0x000fe2000175e4ff */
[----:B------:R-:W-:Y:S01]  /*1683f0*/  IMAD.X R51, RZ, RZ, RZ, P3 ;  /* 0x000000ffff337224 */ /* 0x000fe200018e06ff */
[----:B------:R-:W-:Y:S01]  /*168400*/  IADD3.X R42, P4, PT, RZ, R43, RZ, P4, !PT ;  /* 0x0000002bff2a7210 */ /* 0x000fe2000279e4ff */
[C-C-:B------:R-:W-:Y:S01]  /*168410*/  IMAD R184, R32.reuse, 0x170b5d44, R46.reuse ;  /* 0x170b5d4420b87824 */ /* 0x140fe200078e022e */
        /* <DEDUP_REMOVED lines=29> */
[----:B------:R-:W-:-:S04]  /*1685f0*/  IMAD.WIDE.U32 R10, R30, 0xf5138f, R10 ;  /* 0x00f5138f1e0a7825 */ /* 0x000fc800078e000a */
[----:B------:R-:W-:Y:S01]  /*168600*/  IMAD.X R61, RZ, RZ, RZ, P4 ;  /* 0x000000ffff3d7224 */ /* 0x000fe200020e06ff */
[----:B------:R-:W-:Y:S01]  /*168610*/  IADD3 RZ, P4, PT, R42, R39, RZ ;  /* 0x000000272aff7210 */ /* 0x000fe20007f9e0ff */
[----:B------:R-:W-:Y:S01]  /*168620*/  IMAD.X R41, RZ, RZ, RZ, P5 ;  /* 0x000000ffff297224 */ /* 0x000fe200028e06ff */
        /* <DEDUP_REMOVED lines=11> */
[----:B------:R-:W-:Y:S01]  /*1686e0*/  IMAD.WIDE.U32 R10, R33, 0xf5138f, RZ ;  /* 0x00f5138f210a7825 */ /* 0x000fe200078e00ff */
[----:B------:R-:W-:Y:S02]  /*1686f0*/  IADD3.X R38, P2, PT, R55, R110, RZ, P2, !PT ;  /* 0x0000006e37267210 */ /* 0x000fe4000175e4ff */
        /* <DEDUP_REMOVED lines=14> */
[----:B------:R-:W-:Y:S01]  /*1687e0*/  IMAD.IADD R105, R11, 0x1, R105 ;  /* 0x000000010b697824 */ /* 0x000fe200078e0269 */
[----:B------:R-:W-:Y:S01]  /*1687f0*/  IADD3.X R10, P3, PT, R31, R10, RZ, P3, !PT ;  /* 0x0000000a1f0a7210 */ /* 0x000fe20001f7e4ff */
[----:B------:R-:W-:-:S03]  /*168800*/  IMAD.WIDE.U32 R36, R32, 0xf5138f, RZ ;  /* 0x00f5138f20247825 */ /* 0x000fc600078e00ff */
[----:B------:R-:W-:Y:S01]  /*168810*/  IADD3.X R11, P3, PT, R40, R105, RZ, P3, !PT ;  /* 0x00000069280b7210 */ /* 0x000fe20001f7e4ff */
[----:B------:R-:W-:Y:S01]  /*168820*/  IMAD.MOV.U32 R38, RZ, RZ, R43 ;  /* 0x000000ffff267224 */ /* 0x000fe200078e002b */
        /* <DEDUP_REMOVED lines=22> */
[----:B------:R-:W-:Y:S01]  /*168990*/  IADD3 R115, PT, PT, R17, R115, RZ ;  /* 0x0000007311737210 */ /* 0x000fe20007ffe0ff */
[----:B------:R-:W-:Y:S01]  /*1689a0*/  IMAD R63, R32, -0x39c4fa40, R40 ;  /* 0xc63b05c0203f7824 */ /* 0x000fe200078e0228 */
[----:B------:R-:W-:Y:S01]  /*1689b0*/  IADD3.X R16, P3, PT, R41, R16, RZ, P3, !PT ;  /* 0x0000001029107210 */ /* 0x000fe20001f7e4ff */
[----:B------:R-:W-:Y:S01]  /*1689c0*/  IMAD.WIDE.U32.X R30, R33, -0x39c4fa40, R30, P5 ;  /* 0xc63b05c0211e7825 */ /* 0x000fe200028e041e */
[----:B------:R-:W-:-:S02]  /*1689d0*/  IADD3.X R17, P0, PT, RZ, RZ, RZ, P0, !PT ;  /* 0x000000ffff117210 */ /* 0x000fc4000071e4ff */
[----:B------:R-:W-:Y:S01]  /*1689e0*/  IADD3 RZ, P5, PT, R16, R36, RZ ;  /* 0x0000002410ff7210 */ /* 0x000fe20007fbe0ff */
[----:B------:R-:W-:Y:S01]  /*1689f0*/  IMAD.IADD R37, R63, 0x1, R37 ;  /* 0x000000013f257824 */ /* 0x000fe200078e0225 */
[----:B------:R-:W-:Y:S01]  /*168a00*/  IADD3.X R36, P4, PT, RZ, R17, RZ, P4, !PT ;  /* 0x00000011ff247210 */ /* 0x000fe2000279e4ff */
[----:B------:R-:W-:Y:S01]  /*168a10*/  IMAD R51, R86, R175, R44 ;  /* 0x000000af56337224 */ /* 0x000fe200078e022c */
[----:B------:R-:W-:Y:S01]  /*168a20*/  IADD3.X R17, P3, PT, R38, R115, RZ, P3, !PT ;  /* 0x0000007326117210 */ /* 0x000fe20001f7e4ff */
[----:B------:R-:W-:Y:S01]  /*168a30*/  IMAD.WIDE.U32 R38, R33, 0x17c510ea, RZ ;  /* 0x17c510ea21267825 */ /* 0x000fe200078e00ff */
[----:B------:R-:W-:Y:S02]  /*168a40*/  IADD3.X R47, P2, PT, R47, R36, RZ, P2, !PT ;  /* 0x000000242f2f7210 */ /* 0x000fe4000175e4ff */
[----:B------:R-:W-:Y:S01]  /*168a50*/  IADD3.X R43, PT, PT, RZ, RZ, RZ, P4, P0 ;  /* 0x000000ffff2b7210 */ /* 0x000fe200027e04ff */
[----:B------:R-:W-:Y:S01]  /*168a60*/  IMAD.MOV.U32 R185, RZ, RZ, R34 ;  /* 0x000000ffffb97224 */ /* 0x000fe200078e0022 */
[----:B------:R-:W-:Y:S01]  /*168a70*/  IADD3.X R41, P3, PT, RZ, RZ, RZ, P3, !PT ;  /* 0x000000ffff297210 */ /* 0x000fe20001f7e4ff */
[----:B------:R-:W-:Y:S01]  /*168a80*/  IMAD.WIDE.U32 R10, R32, 0xf5138f, R10 ;  /* 0x00f5138f200a7825 */ /* 0x000fe200078e000a */
[----:B------:R-:W-:-:S02]  /*168a90*/  IADD3.X RZ, P5, PT, R17, R37, RZ, P5, !PT ;  /* 0x0000002511ff7210 */ /* 0x000fc40002fbe4ff */
[----:B------:R-:W-:Y:S01]  /*168aa0*/  IADD3.X R42, P2, PT, R42, R43, RZ, P2, !PT ;  /* 0x0000002b2a2a7210 */ /* 0x000fe2000175e4ff */
[----:B------:R-:W-:Y:S01]  /*168ab0*/  IMAD.WIDE.U32 R36, R87, R175, R134 ;  /* 0x000000af57247225 */ /* 0x000fe200078e0086 */
        /* <DEDUP_REMOVED lines=17> */
[----:B------:R-:W-:Y:S02]  /*168bd0*/  IADD3.X R33, P0, PT, RZ, RZ, RZ, P0, !PT ;  /* 0x000000ffff217210 */ /* 0x000fe4000071e4ff */
[----:B------:R-:W-:Y:S01]  /*168be0*/  IADD3.X RZ, P5, PT, R31, R41, RZ, P5, !PT ;  /* 0x000000291fff7210 */ /* 0x000fe20002fbe4ff */
[----:B------:R-:W-:Y:S01]  /*168bf0*/  IMAD.IADD R51, R51, 0x1, R53 ;  /* 0x0000000133337824 */ /* 0x000fe200078e0235 */
[----:B------:R-:W-:Y:S01]  /*168c00*/  IADD3 RZ, P4, PT, R134, R52, RZ ;  /* 0x0000003486ff7210 */ /* 0x000fe20007f9e0ff */
[----:B------:R-:W-:Y:S01]  /*168c10*/  IMAD.WIDE.U32 R6, R32, -0x45f6b800, R6 ;  /* 0xba09480020067825 */ /* 0x000fe200078e0006 */
[----:B------:R-:W-:-:S02]  /*168c20*/  IADD3.X R33, P5, PT, R33, R36, RZ, P5, !PT ;  /* 0x0000002421217210 */ /* 0x000fc40002fbe4ff */
[----:B------:R-:W-:Y:S01]  /*168c30*/  IADD3.X R38, P2, PT, RZ, RZ, RZ, P2, !PT ;  /* 0x000000ffff267210 */ /* 0x000fe2000175e4ff */
[----:B------:R-:W-:Y:S01]  /*168c40*/  IMAD.X R36, RZ, RZ, RZ, P0 ;  /* 0x000000ffff247224 */ /* 0x000fe200000e06ff */
[----:B------:R-:W-:Y:S01]  /*168c50*/  IADD3.X RZ, P4, PT, R135, R51, RZ, P4, !PT ;  /* 0x0000003387ff7210 */ /* 0x000fe2000279e4ff */
[----:B------:R-:W-:Y:S01]  /*168c60*/  IMAD.WIDE.U32 R16, R32, 0x6ca1493b, R16 ;  /* 0x6ca1493b20107825 */ /* 0x000fe200078e0010 */
[----:B------:R-:W-:Y:S02]  /*168c70*/  IADD3.X R39, P1, PT, RZ, RZ, RZ, P1, !PT ;  /* 0x000000ffff277210 */ /* 0x000fe40000f3e4ff */
[----:B------:R-:W-:Y:S01]  /*168c80*/  IADD3.X R36, P0, PT, R36, R37, RZ, P5, !PT ;  /* 0x0000002524247210 */ /* 0x000fe20002f1e4ff */
[----:B------:R-:W-:Y:S01]  /*168c90*/  IMAD.WIDE.U32 R30, R32, 0x17c510ea, R30 ;  /* 0x17c510ea201e7825 */ /* 0x000fe200078e001e */
[----:B------:R-:W-:Y:S02]  /*168ca0*/  IADD3.X R37, PT, PT, RZ, RZ, RZ, P2, !PT ;  /* 0x000000ffff257210 */ /* 0x000fe400017fe4ff */
[----:B------:R-:W-:Y:S01]  /*168cb0*/  IADD3.X R33, P3, P0, R33, RZ, R38, P0, P3 ;  /* 0x000000ff21217210 */ /* 0x000fe20000066426 */
[----:B------:R-:W-:Y:S01]  /*168cc0*/  IMAD.IADD R61, R11, 0x1, R61 ;  /* 0x000000010b3d7824 */ /* 0x000fe200078e023d */
[----:B------:R-:W-:Y:S01]  /*168cd0*/  IADD3.X R40, P4, PT, R39, R56, RZ, P4, !PT ;  /* 0x0000003827287210 */ /* 0x000fe2000279e4ff */
[----:B------:R-:W-:Y:S01]  /*168ce0*/  IMAD.IADD R45, R7, 0x1, R45 ;  /* 0x00000001072d7824 */ /* 0x000fe200078e022d */
[----:B------:R-:W-:Y:S01]  /*168cf0*/  IADD3.X R34, PT, PT, R36, RZ, R37, P3, P0 ;  /* 0x000000ff24227210 */ /* 0x000fe20001fe0425 */
[----:B------:R-:W-:Y:S01]  /*168d00*/  IMAD.IADD R63, R17, 0x1, R63 ;  /* 0x00000001113f7824 */ /* 0x000fe200078e023f */
[----:B------:R-:W-:Y:S01]  /*168d10*/  IADD3.X R57, PT, PT, R57, RZ, RZ, P4, P1 ;  /* 0x000000ff39397210 */ /* 0x000fe200027e24ff */
[----:B------:R-:W-:Y:S01]  /*168d20*/  IMAD.IADD R43, R31, 0x1, R43 ;  /* 0x000000011f2b7824 */ /* 0x000fe200078e022b */
[----:B------:R-:W-:Y:S01]  /*168d30*/  IADD3 R33, P0, PT, R33, R40, RZ ;  /* 0x0000002821217210 */ /* 0x000fe20007f1e0ff */
        /* <DEDUP_REMOVED lines=80> */
.L_x_1368:
[----:B------:R-:W-:Y:S05]  /*169240*/  BSYNC.RELIABLE B3 ;  /* 0x0000000000037941 */ /* 0x000fea0003800100 */
.L_x_1367:
        /* <DEDUP_REMOVED lines=12> */
.L_x_1366:
[----:B------:R-:W-:Y:S05]  /*169310*/  BSYNC.RECONVERGENT B2 ;  /* 0x0000000000027941 */ /* 0x000fea0003800200 */
.L_x_1365:
        /* <DEDUP_REMOVED lines=30> */
[----:B-----5:R-:W-:Y:S02]  /*169500*/  ISETP.GT.U32.AND.EX P1, PT, R9, R194, PT, P1 ;  /* 0x000000c20900720c */ /* 0x020fe40003f24110 */
[----:B------:R-:W-:-:S02]  /*169510*/  ISETP.GE.U32.AND.EX P3, PT, R8, R192, PT, P3 ;  /* 0x000000c00800720c */ /* 0x000fc40003f66130 */
[----:B------:R-:W-:Y:S02]  /*169520*/  ISETP.GT.U32.AND.EX P2, PT, R14, R190, PT, P2 ;  /* 0x000000be0e00720c */ /* 0x000fe40003f44120 */
[----:B------:R-:W-:-:S04]  /*169530*/  ISETP.GT.U32.OR.EX P0, PT, R8, R192, P1, P0 ;  /* 0x000000c00800720c */ /* 0x000fc80000f04500 */
[----:B------:R-:W-:-:S13]  /*169540*/  PLOP3.LUT P0, PT, P2, P3, P0, 0x7, 0x0 ;  /* 0x000000000000781c */ /* 0x000fda0001706007 */
[----:B------:R-:W-:Y:S05]  /*169550*/  @P0 BREAK.RELIABLE B3 ;  /* 0x0000000000030942 */ /* 0x000fea0003800100 */
[----:B------:R-:W-:Y:S05]  /*169560*/  @P0 BRA `(.L_x_1370) ;  /* 0x0000000000340947 */ /* 0x000fea0003800000 */
.L_x_1372:
[----:B------:R-:W-:Y:S05]  /*169570*/  BSYNC.RELIABLE B3 ;  /* 0x0000000000037941 */ /* 0x000fea0003800100 */
.L_x_1371:
        /* <DEDUP_REMOVED lines=12> */
.L_x_1370:
[----:B------:R-:W-:Y:S05]  /*169640*/  BSYNC.RECONVERGENT B2 ;  /* 0x0000000000027941 */ /* 0x000fea0003800200 */
.L_x_1369:
[----:B------:R-:W-:Y:S01]  /*169650*/  IADD3 R53, P0, PT, -R15, R196, RZ ;  /* 0x000000c40f357210 */ /* 0x000fe20007f1e1ff */
[----:B------:R-:W-:Y:S03]  /*169660*/  BSSY.RECONVERGENT B2, `(.L_x_1373) ;  /* 0x0000467000027945 */ /* 0x000fe60003800200 */
[----:B-----5:R-:W-:-:S04]  /*169670*/  IADD3.X R52, P0, PT, ~R9, R194, RZ, P0, !PT ;  /* 0x000000c209347210 */ /* 0x020fc8000071e5ff */
[----:B------:R-:W-:-:S04]  /*169680*/  IADD3.X R51, P0, PT, ~R13, R193, RZ, P0, !PT ;  /* 0x000000c10d337210 */ /* 0x000fc8000071e5ff */
[----:B------:R-:W-:Y:S01]  /*169690*/  IADD3.X R50, P0, PT, ~R8, R192, RZ, P0, !PT ;  /* 0x000000c008327210 */ /* 0x000fe2000071e5ff */
[----:B------:R-:W-:-:S03]  /*1696a0*/  IMAD.WIDE.U32 R6, R52, R51, RZ ;  /* 0x0000003334067225 */ /* 0x000fc600078e00ff */
[----:B------:R-:W-:Y:S01]  /*1696b0*/  IADD3.X R49, P0, PT, ~R119, R191, RZ, P0, !PT ;  /* 0x000000bf77317210 */ /* 0x000fe2000071e5ff */
[----:B------:R-:W-:-:S03]  /*1696c0*/  IMAD.WIDE.U32 R32, R53, R51, RZ ;  /* 0x0000003335207225 */ /* 0x000fc600078e00ff */
[----:B------:R-:W-:Y:S01]  /*1696d0*/  IADD3.X R48, P0, PT, ~R14, R190, RZ, P0, !PT ;  /* 0x000000be0e307210 */ /* 0x000fe2000071e5ff */
[----:B------:R-:W-:-:S03]  /*1696e0*/  IMAD.WIDE.U32 R6, P1, R50, R53, R6 ;  /* 0x0000003532067225 */ /* 0x000fc60007820006 */
[----:B------:R-:W-:Y:S01]  /*1696f0*/  IADD3.X R47, P0, PT, ~R195, R189, RZ, P0, !PT ;  /* 0x000000bdc32f7210 */ /* 0x000fe2000071e5ff */
        /* <DEDUP_REMOVED lines=17> */
[----:B------:R-:W-:Y:S01]  /*169810*/  SHF.L.W.U32.HI R139, R139, 0x1, R145 ;  /* 0x000000018b8b7819 */ /* 0x000fe20000010e91 */
[----:B------:R-:W-:Y:S01]  /*169820*/  IMAD.WIDE.U32.X R6, R48, R52, R30, P2 ;  /* 0x0000003430067225 */ /* 0x000fe200010e041e */
[----:B------:R-:W-:Y:S02]  /*169830*/  IADD3.X R142, P2, PT, R142, R33, RZ, P1, !PT ;  /* 0x000000218e8e7210 */ /* 0x000fe40000f5e4ff */
[----:B------:R-:W-:Y:S01]  /*169840*/  IADD3.X R46, P1, PT, ~R202, R188, RZ, P0, !PT ;  /* 0x000000bcca2e7210 */ /* 0x000fe2000073e5ff */
[----:B------:R-:W-:Y:S01]  /*169850*/  IMAD.WIDE.U32 R34, R51, R49, RZ ;  /* 0x0000003133227225 */ /* 0x000fe200078e00ff */
[----:B------:R-:W-:Y:S02]  /*169860*/  IADD3.X R33, P0, PT, RZ, R6, RZ, P2, !PT ;  /* 0x00000006ff217210 */ /* 0x000fe4000171e4ff */
[----:B------:R-:W-:Y:S01]  /*169870*/  SHF.L.W.U32.HI R145, R145, 0x1, R142 ;  /* 0x0000000191917819 */ /* 0x000fe20000010e8e */
[----:B------:R-:W-:Y:S01]  /*169880*/  IMAD.WIDE.U32 R16, P2, R46, R53, R10 ;  /* 0x000000352e107225 */ /* 0x000fe2000784000a */
[----:B------:R-:W-:-:S03]  /*169890*/  IADD3.X R36, P0, PT, RZ, R7, RZ, P0, !PT ;  /* 0x00000007ff247210 */ /* 0x000fc6000071e4ff */
[----:B------:R-:W-:-:S04]  /*1698a0*/  IMAD.WIDE.U32 R10, R53, R47, RZ ;  /* 0x0000002f350a7225 */ /* 0x000fc800078e00ff */
[----:B------:R-:W-:Y:S01]  /*1698b0*/  IMAD.WIDE.U32 R6, R50, R49, RZ ;  /* 0x0000003132067225 */ /* 0x000fe200078e00ff */
[----:B------:R-:W-:Y:S02]  /*1698c0*/  IADD3 R11, P3, PT, R11, R16, RZ ;  /* 0x000000100b0b7210 */ /* 0x000fe40007f7e0ff */
[----:B------:R-:W-:Y:S01]  /*1698d0*/  IADD3.X R10, P0, PT, R33, R10, RZ, P0, !PT ;  /* 0x0000000a210a7210 */ /* 0x000fe2000071e4ff */
[----:B------:R-:W-:Y:S01]  /*1698e0*/  IMAD.X R31, RZ, RZ, RZ, P2 ;  /* 0x000000ffff1f7224 */ /* 0x000fe200010e06ff */
[----:B------:R-:W-:Y:S01]  /*1698f0*/  IADD3.X R45, P2, PT, ~R205, R181, RZ, P1, !PT ;  /* 0x000000b5cd2d7210 */ /* 0x000fe20000f5e5ff */
[----:B------:R-:W-:Y:S01]  /*169900*/  IMAD.MOV.U32 R30, RZ, RZ, R17 ;  /* 0x000000ffff1e7224 */ /* 0x000fe200078e0011 */
[----:B------:R-:W-:Y:S01]  /*169910*/  IADD3.X R11, P0, PT, R36, R11, RZ, P0, !PT ;  /* 0x0000000b240b7210 */ /* 0x000fe2000071e4ff */
[----:B------:R-:W-:Y:S01]  /*169920*/  IMAD.WIDE.U32 R6, P4, R48, R51, R6 ;  /* 0x0000003330067225 */ /* 0x000fe20007880006 */
[----:B------:R-:W-:Y:S02]  /*169930*/  IADD3 RZ, P1, PT, R10, R34, RZ ;  /* 0x000000220aff7210 */ /* 0x000fe40007f3e0ff */
[----:B------:R-:W-:Y:S01]  /*169940*/  IADD3.X R44, P2, PT, ~R166, R167, RZ, P2, !PT ;  /* 0x000000a7a62c7210 */ /* 0x000fe2000175e5ff */
[----:B------:R-:W-:Y:S01]  /*169950*/  IMAD.WIDE.U32.X R16, R46, R52, R30, P3 ;  /* 0x000000342e107225 */ /* 0x000fe200018e041e */
[----:B------:R-:W-:-:S02]  /*169960*/  IADD3 R35, P3, PT, R6, R35, RZ ;  /* 0x0000002306237210 */ /* 0x000fc40007f7e0ff */
[----:B------:R-:W-:Y:S01]  /*169970*/  IADD3.X R37, PT, PT, RZ, RZ, RZ, P4, !PT ;  /* 0x000000ffff257210 */ /* 0x000fe200027fe4ff */
[----:B------:R-:W-:Y:S01]  /*169980*/  IMAD.MOV.U32 R36, RZ, RZ, R7 ;  /* 0x000000ffff247224 */ /* 0x000fe200078e0007 */
[----:B------:R-:W-:Y:S01]  /*169990*/  IADD3.X R33, P0, PT, RZ, R16, RZ, P0, !PT ;  /* 0x00000010ff217210 */ /* 0x000fe2000071e4ff */
[----:B------:R-:W-:Y:S01]  /*1699a0*/  IMAD.WIDE.U32 R30, R52, R45, RZ ;  /* 0x0000002d341e7225 */ /* 0x000fe200078e00ff */
[----:B------:R-:W-:Y:S02]  /*1699b0*/  IADD3.X RZ, P1, PT, R11, R35, RZ, P1, !PT ;  /* 0x000000230bff7210 */ /* 0x000fe40000f3e4ff */
[----:B------:R-:W-:Y:S01]  /*1699c0*/  IADD3.X R40, P0, PT, RZ, R17, RZ, P0, !PT ;  /* 0x00000011ff287210 */ /* 0x000fe2000071e4ff */
[----:B------:R-:W-:Y:S01]  /*1699d0*/  IMAD.WIDE.U32.X R36, R48, R50, R36, P3 ;  /* 0x0000003230247225 */ /* 0x000fe200018e0424 */
[----:B------:R-:W-:-:S03]  /*1699e0*/  IADD3.X R43, P2, PT, ~R204, R164, RZ, P2, !PT ;  /* 0x000000a4cc2b7210 */ /* 0x000fc6000175e5ff */
[----:B------:R-:W-:Y:S01]  /*1699f0*/  IMAD.WIDE.U32 R38, R50, R47, RZ ;  /* 0x0000002f32267225 */ /* 0x000fe200078e00ff */
[----:B------:R-:W-:-:S03]  /*169a00*/  IADD3.X R7, P1, PT, RZ, R36, RZ, P1, !PT ;  /* 0x00000024ff077210 */ /* 0x000fc60000f3e4ff */
[----:B------:R-:W-:-:S04]  /*169a10*/  IMAD.WIDE.U32 R30, P4, R44, R53, R30 ;  /* 0x000000352c1e7225 */ /* 0x000fc8000788001e */
[----:B------:R-:W-:-:S04]  /*169a20*/  IMAD.WIDE.U32 R16, R53, R45, RZ ;  /* 0x0000002d35107225 */ /* 0x000fc800078e00ff */
[----:B------:R-:W-:Y:S01]  /*169a30*/  IMAD.X R35, RZ, RZ, RZ, P4 ;  /* 0x000000ffff237224 */ /* 0x000fe200020e06ff */
[----:B------:R-:W-:Y:S01]  /*169a40*/  IADD3 R41, P4, PT, R17, R30, RZ ;  /* 0x0000001e11297210 */ /* 0x000fe20007f9e0ff */
[CCC-:B------:R-:W-:Y:S01]  /*169a50*/  IMAD R140, R46.reuse, R51.reuse, R38.reuse ;  /* 0x000000332e8c7224 */ /* 0x1c0fe200078e0226 */
[----:B------:R-:W-:Y:S01]  /*169a60*/  IADD3.X R16, P0, PT, R33, R16, RZ, P0, !PT ;  /* 0x0000001021107210 */ /* 0x000fe2000071e4ff */
[----:B------:R-:W-:Y:S01]  /*169a70*/  IMAD.WIDE.U32 R38, P3, R46, R51, R38 ;  /* 0x000000332e267225 */ /* 0x000fe20007860026 */
[----:B------:R-:W-:-:S03]  /*169a80*/  IADD3.X R17, P1, PT, RZ, R37, RZ, P1, !PT ;  /* 0x00000025ff117210 */ /* 0x000fc60000f3e4ff */
[----:B------:R-:W-:Y:S01]  /*169a90*/  IMAD.MOV.U32 R34, RZ, RZ, R31 ;  /* 0x000000ffff227224 */ /* 0x000fe200078e001f */
[----:B------:R-:W-:Y:S01]  /*169aa0*/  IADD3.X R16, P1, PT, R7, R16, RZ, P1, !PT ;  /* 0x0000001007107210 */ /* 0x000fe20000f3e4ff */
[----:B------:R-:W-:-:S04]  /*169ab0*/  IMAD.WIDE.U32 R36, R51, R47, RZ ;  /* 0x0000002f33247225 */ /* 0x000fc800078e00ff */
[----:B------:R-:W-:Y:S01]  /*169ac0*/  IMAD.X R31, RZ, RZ, RZ, P3 ;  /* 0x000000ffff1f7224 */ /* 0x000fe200018e06ff */
[----:B------:R-:W-:Y:S01]  /*169ad0*/  IADD3.X R40, P3, PT, R40, R41, RZ, P0, !PT ;  /* 0x0000002928287210 */ /* 0x000fe2000077e4ff */
[----:B------:R-:W-:Y:S01]  /*169ae0*/  IMAD.WIDE.U32.X R34, R44, R52, R34, P4 ;  /* 0x000000342c227225 */ /* 0x000fe200020e0422 */
[----:B------:R-:W-:Y:S02]  /*169af0*/  IADD3 RZ, P4, PT, R38, R37, RZ ;  /* 0x0000002526ff7210 */ /* 0x000fe40007f9e0ff */
[----:B------:R-:W-:Y:S01]  /*169b00*/  IADD3 RZ, P0, PT, R16, R36, RZ ;  /* 0x0000002410ff7210 */ /* 0x000fe20007f1e0ff */
[----:B------:R-:W-:Y:S01]  /*169b10*/  IMAD.IADD R7, R140, 0x1, R37 ;  /* 0x000000018c077824 */ /* 0x000fe200078e0225 */
        /* <DEDUP_REMOVED lines=8> */
[----:B------:R-:W-:Y:S01]  /*169ba0*/  IMAD.WIDE.U32 R36, R52, R43, RZ ;  /* 0x0000002b34247225 */ /* 0x000fe200078e00ff */
[----:B------:R-:W-:-:S03]  /*169bb0*/  IADD3.X R130, P0, PT, R7, R54, RZ, P0, !PT ;  /* 0x0000003607827210 */ /* 0x000fc6000071e4ff */
[-C--:B------:R-:W-:Y:S02]  /*169bc0*/  IMAD R57, R44, R51.reuse, R38 ;  /* 0x000000332c397224 */ /* 0x080fe400078e0226 */
[----:B------:R-:W-:Y:S02]  /*169bd0*/  IMAD.X R42, R118, 0x1, ~R12, P2 ;  /* 0x00000001762a7824 */ /* 0x000fe400010e0e0c */
[----:B------:R-:W-:-:S04]  /*169be0*/  IMAD.WIDE.U32 R38, P2, R44, R51, R38 ;  /* 0x000000332c267225 */ /* 0x000fc80007840026 */
[----:B------:R-:W-:Y:S01]  /*169bf0*/  IMAD.X R54, RZ, RZ, RZ, P1 ;  /* 0x000000ffff367224 */ /* 0x000fe200008e06ff */
[----:B------:R-:W-:Y:S01]  /*169c00*/  IADD3.X R35, PT, PT, RZ, RZ, RZ, P2, !PT ;  /* 0x000000ffff237210 */ /* 0x000fe200017fe4ff */
[----:B------:R-:W-:-:S03]  /*169c10*/  IMAD.WIDE.U32 R40, R53, R43, RZ ;  /* 0x0000002b35287225 */ /* 0x000fc600078e00ff */
[----:B------:R-:W-:Y:S01]  /*169c20*/  IADD3.X R54, P2, PT, R54, R55, RZ, P0, !PT ;  /* 0x0000003736367210 */ /* 0x000fe2000075e4ff */
[----:B------:R-:W-:Y:S01]  /*169c30*/  IMAD.WIDE.U32 R36, P1, R42, R53, R36 ;  /* 0x000000352a247225 */ /* 0x000fe20007820024 */
[----:B------:R-:W-:-:S03]  /*169c40*/  IADD3.X R131, P0, PT, R131, R40, RZ, P3, !PT ;  /* 0x0000002883837210 */ /* 0x000fc60001f1e4ff */
[----:B------:R-:W-:Y:S01]  /*169c50*/  IMAD.WIDE.U32 R30, R51, R45, RZ ;  /* 0x0000002d331e7225 */ /* 0x000fe200078e00ff */
[----:B------:R-:W-:Y:S02]  /*169c60*/  IADD3 R40, P4, PT, R41, R36, RZ ;  /* 0x0000002429287210 */ /* 0x000fe40007f9e0ff */
[----:B------:R-:W-:Y:S01]  /*169c70*/  IADD3.X R130, P3, PT, R130, R131, RZ, P2, !PT ;  /* 0x0000008382827210 */ /* 0x000fe2000177e4ff */
[----:B------:R-:W-:Y:S01]  /*169c80*/  IMAD.MOV.U32 R34, RZ, RZ, R39 ;  /* 0x000000ffff227224 */ /* 0x000fe200078e0027 */
[----:B------:R-:W-:Y:S01]  /*169c90*/  IADD3.X R7, P0, PT, R33, R40, RZ, P0, !PT ;  /* 0x0000002821077210 */ /* 0x000fe2000071e4ff */
[----:B------:R-:W-:Y:S01]  /*169ca0*/  IMAD.IADD R33, R57, 0x1, R31 ;  /* 0x0000000139217824 */ /* 0x000fe200078e021f */
[----:B------:R-:W-:Y:S01]  /*169cb0*/  IADD3 RZ, P5, PT, R38, R31, RZ ;  /* 0x0000001f26ff7210 */ /* 0x000fe20007fbe0ff */
[----:B------:R-:W-:Y:S01]  /*169cc0*/  IMAD.WIDE.U32 R38, R48, R47, RZ ;  /* 0x0000002f30267225 */ /* 0x000fe200078e00ff */
[----:B------:R-:W-:-:S03]  /*169cd0*/  IADD3 RZ, P2, PT, R130, R30, RZ ;  /* 0x0000001e82ff7210 */ /* 0x000fc60007f5e0ff */
[----:B------:R-:W-:Y:S01]  /*169ce0*/  IMAD.X R41, RZ, RZ, RZ, P1 ;  /* 0x000000ffff297224 */ /* 0x000fe200008e06ff */
[----:B------:R-:W-:Y:S01]  /*169cf0*/  IADD3.X R131, P1, PT, R54, R7, RZ, P3, !PT ;  /* 0x0000000736837210 */ /* 0x000fe20001f3e4ff */
[----:B------:R-:W-:Y:S02]  /*169d00*/  IMAD.MOV.U32 R40, RZ, RZ, R37 ;  /* 0x000000ffff287224 */ /* 0x000fe400078e0025 */
[----:B------:R-:W-:Y:S01]  /*169d10*/  IMAD R144, R46, R49, R38 ;  /* 0x000000312e907224 */ /* 0x000fe200078e0226 */
[----:B------:R-:W-:Y:S01]  /*169d20*/  IADD3.X RZ, P2, PT, R131, R33, RZ, P2, !PT ;  /* 0x0000002183ff7210 */ /* 0x000fe2000175e4ff */
[----:B------:R-:W-:Y:S01]  /*169d30*/  IMAD.WIDE.U32.X R54, R44, R50, R34, P5 ;  /* 0x000000322c367225 */ /* 0x000fe200028e0422 */
[----:B------:R-:W-:-:S03]  /*169d40*/  IADD3.X R7, P1, PT, RZ, RZ, RZ, P1, !PT ;  /* 0x000000ffff077210 */ /* 0x000fc60000f3e4ff */
[----:B------:R-:W-:Y:S01]  /*169d50*/  IMAD.WIDE.U32 R30, R49, R47, RZ ;  /* 0x0000002f311e7225 */ /* 0x000fe200078e00ff */
[----:B------:R-:W-:-:S03]  /*169d60*/  IADD3.X R7, P2, PT, R7, R54, RZ, P2, !PT ;  /* 0x0000003607077210 */ /* 0x000fc6000175e4ff */
[----:B------:R-:W-:-:S04]  /*169d70*/  IMAD.WIDE.U32 R38, P3, R46, R49, R38 ;  /* 0x000000312e267225 */ /* 0x000fc80007860026 */
[----:B------:R-:W-:Y:S01]  /*169d80*/  IMAD.WIDE.U32.X R36, R42, R52, R40, P4 ;  /* 0x000000342a247225 */ /* 0x000fe200020e0428 */
[----:B------:R-:W-:-:S03]  /*169d90*/  IADD3 RZ, P5, PT, R38, R31, RZ ;  /* 0x0000001f26ff7210 */ /* 0x000fc60007fbe0ff */
[----:B------:R-:W-:Y:S01]  /*169da0*/  IMAD.WIDE.U32 R130, R45, R51, R130 ;  /* 0x000000332d827225 */ /* 0x000fe200078e0082 */
[----:B------:R-:W-:-:S03]  /*169db0*/  IADD3.X R38, P0, PT, RZ, R36, RZ, P0, !PT ;  /* 0x00000024ff267210 */ /* 0x000fc6000071e4ff */
[----:B------:R-:W-:Y:S01]  /*169dc0*/  IMAD.X R54, RZ, RZ, RZ, P1 ;  /* 0x000000ffff367224 */ /* 0x000fe200008e06ff */
[----:B------:R-:W-:Y:S01]  /*169dd0*/  IADD3 RZ, P1, PT, R130, R30, RZ ;  /* 0x0000001e82ff7210 */ /* 0x000fe20007f3e0ff */
[----:B------:R-:W-:Y:S01]  /*169de0*/  IMAD.X R35, RZ, RZ, RZ, P3 ;  /* 0x000000ffff237224 */ /* 0x000fe200018e06ff */
[----:B------:R-:W-:Y:S01]  /*169df0*/  IADD3 R131, PT, PT, R131, R57, RZ ;  /* 0x0000003983837210 */ /* 0x000fe20007ffe0ff */
[----:B------:R-:W-:Y:S01]  /*169e00*/  IMAD.MOV.U32 R34, RZ, RZ, R39 ;  /* 0x000000ffff227224 */ /* 0x000fe200078e0027 */
[----:B------:R-:W-:Y:S01]  /*169e10*/  IADD3.X R54, P2, PT, R54, R55, RZ, P2, !PT ;  /* 0x0000003736367210 */ /* 0x000fe2000175e4ff */
[----:B------:R-:W-:Y:S02]  /*169e20*/  IMAD.IADD R33, R144, 0x1, R31 ;  /* 0x0000000190217824 */ /* 0x000fe400078e021f */
[----:B------:R-:W-:Y:S01]  /*169e30*/  IMAD.X R31, RZ, RZ, R37, P0 ;  /* 0x000000ffff1f7224 */ /* 0x000fe200000e0625 */
[----:B------:R-:W-:Y:S01]  /*169e40*/  IADD3.X R30, P2, PT, R7, R38, RZ, P2, !PT ;  /* 0x00000026071e7210 */ /* 0x000fe2000175e4ff */
[----:B------:R-:W-:Y:S01]  /*169e50*/  IMAD.WIDE.U32 R40, R48, R45, RZ ;  /* 0x0000002d30287225 */ /* 0x000fe200078e00ff */
[----:B------:R-:W-:-:S03]  /*169e60*/  IADD3.X RZ, P0, PT, R131, R33, RZ, P1, !PT ;  /* 0x0000002183ff7210 */ /* 0x000fc60000f1e4ff */
[----:B------:R-:W-:-:S04]  /*169e70*/  IMAD.WIDE.U32.X R36, R46, R48, R34, P5 ;  /* 0x000000302e247225 */ /* 0x000fc800028e0422 */
[----:B------:R-:W-:Y:S01]  /*169e80*/  IMAD.WIDE.U32 R38, P3, R44, R49, R40 ;  /* 0x000000312c267225 */ /* 0x000fe20007860028 */
[----:B------:R-:W-:Y:S02]  /*169e90*/  IADD3.X R129, P1, PT, RZ, R36, RZ, P0, !PT ;  /* 0x00000024ff817210 */ /* 0x000fe4000073e4ff */
[----:B------:R-:W-:Y:S01]  /*169ea0*/  IADD3.X R31, P0, PT, R54, R31, RZ, P2, !PT ;  /* 0x0000001f361f7210 */ /* 0x000fe2000171e4ff */
[----:B------:R-:W-:Y:S01]  /*169eb0*/  IMAD R138, R44, R49, R40 ;  /* 0x000000312c8a7224 */ /* 0x000fe200078e0228 */
[----:B------:R-:W-:Y:S01]  /*169ec0*/  IADD3.X R7, P1, PT, RZ, R37, RZ, P1, !PT ;  /* 0x00000025ff077210 */ /* 0x000fe20000f3e4ff */
[----:B------:R-:W-:-:S04]  /*169ed0*/  IMAD.WIDE.U32 R40, R50, R43, RZ ;  /* 0x0000002b32287225 */ /* 0x000fc800078e00ff */
[----:B------:R-:W-:-:S04]  /*169ee0*/  IMAD.WIDE.U32 R56, R43, R51, R30 ;  /* 0x000000332b387225 */ /* 0x000fc800078e001e */
[----:B------:R-:W-:Y:S01]  /*169ef0*/  IMAD R33, R42, R51, R40 ;  /* 0x000000332a217224 */ /* 0x000fe200078e0228 */
[----:B------:R-:W-:Y:S01]  /*169f00*/  IADD3.X R128, P1, PT, R129, R56, RZ, P1, !PT ;  /* 0x0000003881807210 */ /* 0x000fe20000f3e4ff */
[----:B------:R-:W-:-:S04]  /*169f10*/  IMAD.WIDE.U32 R54, R51, R43, RZ ;  /* 0x0000002b33367225 */ /* 0x000fc800078e00ff */
[----:B------:R-:W-:-:S04]  /*169f20*/  IMAD.WIDE.U32 R40, P2, R42, R51, R40 ;  /* 0x000000332a287225 */ /* 0x000fc80007840028 */
[----:B------:R-:W-:Y:S01]  /*169f30*/  IMAD.WIDE.U32 R34, R49, R45, RZ ;  /* 0x0000002d31227225 */ /* 0x000fe200078e00ff */
[----:B------:R-:W-:-:S03]  /*169f40*/  IADD3 RZ, P5, PT, R40, R55, RZ ;  /* 0x0000003728ff7210 */ /* 0x000fc60007fbe0ff */
[----:B------:R-:W-:Y:S01]  /*169f50*/  IMAD.IADD R56, R57, 0x1, R33 ;  /* 0x0000000139387824 */ /* 0x000fe200078e0221 */
[----:B------:R-:W-:Y:S01]  /*169f60*/  IADD3 RZ, P4, PT, R38, R35, RZ ;  /* 0x0000002326ff7210 */ /* 0x000fe20007f9e0ff */
[----:B------:R-:W-:Y:S02]  /*169f70*/  IMAD.IADD R33, R33, 0x1, R55 ;  /* 0x0000000121217824 */ /* 0x000fe400078e0237 */
[----:B------:R-:W-:Y:S01]  /*169f80*/  IMAD.X R55, RZ, RZ, RZ, P2 ;  /* 0x000000ffff377224 */ /* 0x000fe200010e06ff */
[----:B------:R-:W-:Y:S01]  /*169f90*/  IADD3 RZ, P2, PT, R30, R54, RZ ;  /* 0x000000361eff7210 */ /* 0x000fe20007f5e0ff */
[----:B------:R-:W-:Y:S01]  /*169fa0*/  IMAD.MOV.U32 R36, RZ, RZ, R39 ;  /* 0x000000ffff247224 */ /* 0x000fe200078e0027 */
[----:B------:R-:W-:Y:S01]  /*169fb0*/  IADD3.X R129, P1, PT, R7, R56, RZ, P1, !PT ;  /* 0x0000003807817210 */ /* 0x000fe20000f3e4ff */
[----:B------:R-:W-:Y:S01]  /*169fc0*/  IMAD.MOV.U32 R54, RZ, RZ, R41 ;  /* 0x000000ffff367224 */ /* 0x000fe200078e0029 */
[----:B------:R-:W-:Y:S01]  /*169fd0*/  IADD3.X RZ, P2, PT, R31, R33, RZ, P2, !PT ;  /* 0x000000211fff7210 */ /* 0x000fe2000175e4ff */
[----:B------:R-:W-:Y:S01]  /*169fe0*/  IMAD.X R37, RZ, RZ, RZ, P3 ;  /* 0x000000ffff257224 */ /* 0x000fe200018e06ff */
[----:B------:R-:W-:Y:S01]  /*169ff0*/  IADD3 RZ, P3, PT, R128, R34, RZ ;  /* 0x0000002280ff7210 */ /* 0x000fe20007f7e0ff */
[----:B------:R-:W-:Y:S01]  /*16a000*/  IMAD.IADD R39, R138, 0x1, R35 ;  /* 0x000000018a277824 */ /* 0x000fe200078e0223 */
[----:B------:R-:W-:Y:S01]  /*16a010*/  IADD3.X R41, P0, PT, RZ, RZ, RZ, P0, !PT ;  /* 0x000000ffff297210 */ /* 0x000fe2000071e4ff */
[----:B------:R-:W-:Y:S01]  /*16a020*/  IMAD.WIDE.U32.X R30, R42, R50, R54, P5 ;  /* 0x000000322a1e7225 */ /* 0x000fe200028e0436 */
[----:B------:R-:W-:-:S02]  /*16a030*/  IADD3.X R33, P5, PT, RZ, RZ, RZ, P1, !PT ;  /* 0x000000ffff217210 */ /* 0x000fc40000fbe4ff */
[----:B------:R-:W-:Y:S01]  /*16a040*/  IADD3.X RZ, P3, PT, R129, R39, RZ, P3, !PT ;  /* 0x0000002781ff7210 */ /* 0x000fe20001f7e4ff */
[----:B------:R-:W-:Y:S01]  /*16a050*/  IMAD.WIDE.U32.X R36, R44, R48, R36, P4 ;  /* 0x000000302c247225 */ /* 0x000fe200020e0424 */
[----:B------:R-:W-:-:S03]  /*16a060*/  IADD3.X R41, P1, PT, R41, R30, RZ, P2, !PT ;  /* 0x0000001e29297210 */ /* 0x000fc6000173e4ff */
[-C--:B------:R-:W-:Y:S01]  /*16a070*/  IMAD.WIDE.U32 R34, R52, R53.reuse, RZ ;  /* 0x0000003534227225 */ /* 0x080fe200078e00ff */
[----:B------:R-:W-:Y:S02]  /*16a080*/  IADD3.X R30, P3, PT, R33, R36, RZ, P3, !PT ;  /* 0x00000024211e7210 */ /* 0x000fe40001f7e4ff */
[----:B------:R-:W-:Y:S01]  /*16a090*/  IADD3.X R31, PT, PT, R31, RZ, RZ, P1, P0 ;  /* 0x000000ff1f1f7210 */ /* 0x000fe20000fe04ff */
[----:B------:R-:W-:Y:S02]  /*16a0a0*/  IMAD.X R36, RZ, RZ, RZ, P5 ;  /* 0x000000ffff247224 */ /* 0x000fe400028e06ff */
[----:B------:R-:W-:-:S03]  /*16a0b0*/  IMAD.WIDE.U32 R38, R53, R53, RZ ;  /* 0x0000003535267225 */ /* 0x000fc600078e00ff */
[----:B------:R-:W-:Y:S01]  /*16a0c0*/  IADD3.X R36, P0, PT, R36, R37, RZ, P3, !PT ;  /* 0x0000002524247210 */ /* 0x000fe20001f1e4ff */
[----:B------:R-:W-:Y:S01]  /*16a0d0*/  IMAD R7, R53, R52, R34 ;  /* 0x0000003435077224 */ /* 0x000fe200078e0222 */
[----:B------:R-:W-:Y:S01]  /*16a0e0*/  IADD3 RZ, P4, PT, RZ, R38, RZ ;  /* 0x00000026ffff7210 */ /* 0x000fe20007f9e0ff */
[----:B------:R-:W-:Y:S01]  /*16a0f0*/  IMAD.WIDE.U32 R60, R46, R45, RZ ;  /* 0x0000002d2e3c7225 */ /* 0x000fe200078e00ff */
[----:B------:R-:W-:Y:S02]  /*16a100*/  IADD3.X R30, P0, PT, R30, R41, RZ, P0, !PT ;  /* 0x000000291e1e7210 */ /* 0x000fe4000071e4ff */
[----:B------:R-:W-:Y:S01]  /*16a110*/  IADD3 R7, PT, PT, R39, R7, RZ ;  /* 0x0000000727077210 */ /* 0x000fe20007ffe0ff */
[----:B------:R-:W-:-:S03]  /*16a120*/  IMAD.WIDE.U32 R56, R48, R43, RZ ;  /* 0x0000002b30387225 */ /* 0x000fc600078e00ff */
[----:B------:R-:W-:Y:S01]  /*16a130*/  IADD3.X RZ, P2, PT, RZ, R7, RZ, P4, !PT ;  /* 0x00000007ffff7210 */ /* 0x000fe2000275e4ff */
[CCC-:B------:R-:W-:Y:S02]  /*16a140*/  IMAD R135, R44.reuse, R47.reuse, R60.reuse ;  /* 0x0000002f2c877224 */ /* 0x1c0fe400078e023c */
[----:B------:R-:W-:-:S04]  /*16a150*/  IMAD.WIDE.U32 R60, P1, R44, R47, R60 ;  /* 0x0000002f2c3c7225 */ /* 0x000fc8000782003c */
[--C-:B------:R-:W-:Y:S02]  /*16a160*/  IMAD R7, R42, R49, R56.reuse ;  /* 0x000000312a077224 */ /* 0x100fe400078e0238 */
[----:B------:R-:W-:Y:S01]  /*16a170*/  IMAD.X R37, RZ, RZ, RZ, P1 ;  /* 0x000000ffff257224 */ /* 0x000fe200008e06ff */
[----:B------:R-:W-:Y:S01]  /*16a180*/  IADD3.X R31, P1, PT, R36, R31, RZ, P0, !PT ;  /* 0x0000001f241f7210 */ /* 0x000fe2000073e4ff */
[----:B------:R-:W-:-:S03]  /*16a190*/  IMAD.WIDE.U32 R56, P3, R42, R49, R56 ;  /* 0x000000312a387225 */ /* 0x000fc60007860038 */
[----:B------:R-:W-:Y:S01]  /*16a1a0*/  IADD3.X R123, P1, PT, RZ, RZ, RZ, P1, !PT ;  /* 0x000000ffff7b7210 */ /* 0x000fe20000f3e4ff */
[----:B------:R-:W-:-:S04]  /*16a1b0*/  IMAD.WIDE.U32 R58, R49, R43, RZ ;  /* 0x0000002b313a7225 */ /* 0x000fc800078e00ff */
[----:B------:R-:W-:Y:S01]  /*16a1c0*/  IMAD.WIDE.U32 R54, R47, R45, RZ ;  /* 0x0000002d2f367225 */ /* 0x000fe200078e00ff */
[----:B------:R-:W-:-:S03]  /*16a1d0*/  IADD3 RZ, P5, PT, R56, R59, RZ ;  /* 0x0000003b38ff7210 */ /* 0x000fc60007fbe0ff */
[----:B------:R-:W-:Y:S01]  /*16a1e0*/  IMAD.WIDE.U32 R126, R43, R49, R30 ;  /* 0x000000312b7e7225 */ /* 0x000fe200078e001e */
[----:B------:R-:W-:-:S03]  /*16a1f0*/  IADD3 RZ, P4, PT, R60, R55, RZ ;  /* 0x000000373cff7210 */ /* 0x000fc60007f9e0ff */
[----:B------:R-:W-:Y:S01]  /*16a200*/  IMAD.X R41, RZ, RZ, RZ, P3 ;  /* 0x000000ffff297224 */ /* 0x000fe200018e06ff */
[----:B------:R-:W-:Y:S01]  /*16a210*/  IADD3 RZ, P3, PT, R30, R58, RZ ;  /* 0x0000003a1eff7210 */ /* 0x000fe20007f7e0ff */
[----:B------:R-:W-:Y:S01]  /*16a220*/  IMAD.MOV.U32 R40, RZ, RZ, R57 ;  /* 0x000000ffff287224 */ /* 0x000fe200078e0039 */
[----:B------:R-:W-:Y:S01]  /*16a230*/  IADD3 RZ, P0, PT, R126, R54, RZ ;  /* 0x000000367eff7210 */ /* 0x000fe20007f1e0ff */
[----:B------:R-:W-:Y:S02]  /*16a240*/  IMAD.IADD R33, R7, 0x1, R59 ;  /* 0x0000000107217824 */ /* 0x000fe400078e023b */
[----:B------:R-:W-:Y:S02]  /*16a250*/  IMAD.MOV.U32 R36, RZ, RZ, R61 ;  /* 0x000000ffff247224 */ /* 0x000fe400078e003d */
[----:B------:R-:W-:Y:S01]  /*16a260*/  IMAD.IADD R57, R135, 0x1, R55 ;  /* 0x0000000187397824 */ /* 0x000fe200078e0237 */
[----:B------:R-:W-:Y:S01]  /*16a270*/  IADD3.X RZ, P3, PT, R31, R33, RZ, P3, !PT ;  /* 0x000000211fff7210 */ /* 0x000fe20001f7e4ff */
[----:B------:R-:W-:-:S02]  /*16a280*/  IMAD.IADD R127, R127, 0x1, R7 ;  /* 0x000000017f7f7824 */ /* 0x000fc400078e0207 */
[----:B------:R-:W-:-:S03]  /*16a290*/  IMAD.WIDE.U32.X R40, R42, R48, R40, P5 ;  /* 0x000000302a287225 */ /* 0x000fc600028e0428 */
[----:B------:R-:W-:Y:S01]  /*16a2a0*/  IADD3.X RZ, P0, PT, R127, R57, RZ, P0, !PT ;  /* 0x000000397fff7210 */ /* 0x000fe2000071e4ff */
[----:B------:R-:W-:Y:S01]  /*16a2b0*/  IMAD.WIDE.U32 R54, P5, R53, R52, R34 ;  /* 0x0000003435367225 */ /* 0x000fe200078a0022 */
[----:B------:R-:W-:-:S03]  /*16a2c0*/  IADD3.X R123, P3, PT, R123, R40, RZ, P3, !PT ;  /* 0x000000287b7b7210 */ /* 0x000fc60001f7e4ff */
[----:B------:R-:W-:Y:S01]  /*16a2d0*/  IMAD.WIDE.U32.X R36, R44, R46, R36, P4 ;  /* 0x0000002e2c247225 */ /* 0x000fe200020e0424 */
[----:B------:R-:W-:Y:S02]  /*16a2e0*/  IADD3.X R35, PT, PT, RZ, RZ, RZ, P5, !PT ;  /* 0x000000ffff237210 */ /* 0x000fe40002ffe4ff */
[----:B------:R-:W-:Y:S01]  /*16a2f0*/  IADD3 RZ, P5, PT, R39, R54, RZ ;  /* 0x0000003627ff7210 */ /* 0x000fe20007fbe0ff */
[----:B------:R-:W-:Y:S01]  /*16a300*/  IMAD R59, R53, R52, R34 ;  /* 0x00000034353b7224 */ /* 0x000fe200078e0222 */
[----:B------:R-:W-:Y:S01]  /*16a310*/  IADD3.X R122, P0, PT, RZ, R36, RZ, P0, !PT ;  /* 0x00000024ff7a7210 */ /* 0x000fe2000071e4ff */
[----:B------:R-:W-:Y:S01]  /*16a320*/  IMAD.WIDE.U32 R30, R38, -0x1, RZ ;  /* 0xffffffff261e7825 */ /* 0x000fe200078e00ff */
[----:B------:R-:W-:Y:S02]  /*16a330*/  IADD3.X R56, PT, PT, R41, RZ, RZ, P3, P1 ;  /* 0x000000ff29387210 */ /* 0x000fe40001fe24ff */
[----:B------:R-:W-:Y:S01]  /*16a340*/  IADD3.X R7, P3, PT, RZ, R37, RZ, P0, !PT ;  /* 0x00000025ff077210 */ /* 0x000fe2000077e4ff */
[----:B------:R-:W-:-:S02]  /*16a350*/  IMAD.MOV.U32 R34, RZ, RZ, R55 ;  /* 0x000000ffff227224 */ /* 0x000fc400078e0037 */
[----:B------:R-:W-:Y:S01]  /*16a360*/  IMAD.WIDE.U32 R54, R46, R43, RZ ;  /* 0x0000002b2e367225 */ /* 0x000fe200078e00ff */
[----:B------:R-:W-:-:S03]  /*16a370*/  IADD3.X R122, P3, PT, R122, R123, RZ, P3, !PT ;  /* 0x0000007b7a7a7210 */ /* 0x000fc60001f7e4ff */
[----:B------:R-:W-:Y:S01]  /*16a380*/  IMAD.WIDE.U32 R40, R30, 0x1, RZ ;  /* 0x000000011e287825 */ /* 0x000fe200078e00ff */
[----:B------:R-:W-:-:S03]  /*16a390*/  IADD3.X R123, P3, PT, R7, R56, RZ, P3, !PT ;  /* 0x00000038077b7210 */ /* 0x000fc60001f7e4ff */
[----:B------:R-:W-:Y:S01]  /*16a3a0*/  IMAD R134, R42, R47, R54 ;  /* 0x0000002f2a867224 */ /* 0x000fe200078e0236 */
[----:B------:R-:W-:Y:S01]  /*16a3b0*/  IADD3 RZ, P0, PT, R38, R40, RZ ;  /* 0x0000002826ff7210 */ /* 0x000fe20007f1e0ff */
[----:B------:R-:W-:Y:S01]  /*16a3c0*/  IMAD.IADD R65, R39, 0x1, R59 ;  /* 0x0000000127417824 */ /* 0x000fe200078e023b */
[----:B------:R-:W-:Y:S01]  /*16a3d0*/  IADD3.X R121, P3, PT, RZ, RZ, RZ, P3, !PT ;  /* 0x000000ffff797210 */ /* 0x000fe20001f7e4ff */
[----:B------:R-:W-:-:S04]  /*16a3e0*/  IMAD.WIDE.U32 R36, R47, R43, RZ ;  /* 0x0000002b2f247225 */ /* 0x000fc800078e00ff */
[----:B------:R-:W-:-:S04]  /*16a3f0*/  IMAD.WIDE.U32 R54, P1, R42, R47, R54 ;  /* 0x0000002f2a367225 */ /* 0x000fc80007820036 */
[----:B------:R-:W-:Y:S01]  /*16a400*/  IMAD R149, R38, -0x7af74001, -R65 ;  /* 0x8508bfff26957824 */ /* 0x000fe200078e0a41 */
[----:B------:R-:W-:Y:S01]  /*16a410*/  IADD3 RZ, P4, PT, R54, R37, RZ ;  /* 0x0000002536ff7210 */ /* 0x000fe20007f9e0ff */
[----:B------:R-:W-:-:S04]  /*16a420*/  IMAD.WIDE.U32 R38, R50, R51, RZ ;  /* 0x0000003332267225 */ /* 0x000fc800078e00ff */
[----:B------:R-:W-:Y:S02]  /*16a430*/  IMAD.IADD R33, R134, 0x1, R37 ;  /* 0x0000000186217824 */ /* 0x000fe400078e0225 */
[----:B------:R-:W-:Y:S01]  /*16a440*/  IMAD.X R37, RZ, RZ, RZ, P1 ;  /* 0x000000ffff257224 */ /* 0x000fe200008e06ff */
[----:B------:R-:W-:Y:S01]  /*16a450*/  IADD3 RZ, P1, PT, R122, R36, RZ ;  /* 0x000000247aff7210 */ /* 0x000fe20007f3e0ff */
[----:B------:R-:W-:Y:S02]  /*16a460*/  IMAD.MOV.U32 R36, RZ, RZ, R55 ;  /* 0x000000ffff247224 */ /* 0x000fe400078e0037 */
[----:B------:R-:W-:Y:S01]  /*16a470*/  IMAD R7, R51, R50, R38 ;  /* 0x0000003233077224 */ /* 0x000fe200078e0226 */
[----:B------:R-:W-:Y:S01]  /*16a480*/  IADD3.X RZ, P1, PT, R123, R33, RZ, P1, !PT ;  /* 0x000000217bff7210 */ /* 0x000fe20000f3e4ff */
[----:B------:R-:W-:-:S04]  /*16a490*/  IMAD.WIDE.U32.X R34, R52, R52, R34, P5 ;  /* 0x0000003434227225 */ /* 0x000fc800028e0422 */
[----:B------:R-:W-:-:S04]  /*16a4a0*/  IMAD.WIDE.U32 R38, P5, R51, R50, R38 ;  /* 0x0000003233267225 */ /* 0x000fc800078a0026 */
[----:B------:R-:W-:-:S04]  /*16a4b0*/  IMAD.WIDE.U32.X R36, R42, R46, R36, P4 ;  /* 0x0000002e2a247225 */ /* 0x000fc800020e0424 */
[----:B------:R-:W-:Y:S01]  /*16a4c0*/  IMAD.X R115, RZ, RZ, RZ, P5 ;  /* 0x000000ffff737224 */ /* 0x000fe200028e06ff */
[----:B------:R-:W-:Y:S01]  /*16a4d0*/  LEA.X R99, P5, R32, R34, 0x1, P2 ;  /* 0x0000002220637211 */ /* 0x000fe200010a0cff */
[----:B------:R-:W-:Y:S01]  /*16a4e0*/  IMAD.WIDE.U32 R116, R51, R51, RZ ;  /* 0x0000003333747225 */ /* 0x000fe200078e00ff */
[----:B------:R-:W-:Y:S02]  /*16a4f0*/  IADD3.X R120, P2, PT, R121, R36, RZ, P1, !PT ;  /* 0x0000002479787210 */ /* 0x000fe40000f5e4ff */
[----:B------:R-:W-:Y:S01]  /*16a500*/  IADD3.X R103, P1, PT, R103, R35, RZ, P5, !PT ;  /* 0x0000002367677210 */ /* 0x000fe20002f3e4ff */
[----:B------:R-:W-:Y:S01]  /*16a510*/  IMAD.WIDE.U32 R62, R48, R49, RZ ;  /* 0x00000031303e7225 */ /* 0x000fe200078e00ff */
[----:B------:R-:W-:Y:S02]  /*16a520*/  IADD3 RZ, P4, PT, R117, R38, RZ ;  /* 0x0000002675ff7210 */ /* 0x000fe40007f9e0ff */
[----:B------:R-:W-:Y:S01]  /*16a530*/  IADD3.X R121, PT, PT, R37, RZ, RZ, P2, P3 ;  /* 0x000000ff25797210 */ /* 0x000fe200017e64ff */
[----:B------:R-:W-:Y:S01]  /*16a540*/  IMAD.IADD R149, R31, 0x1, R149 ;  /* 0x000000011f957824 */ /* 0x000fe200078e0295 */
[----:B------:R-:W-:Y:S01]  /*16a550*/  IADD3.X R116, P1, PT, R139, R116, RZ, P1, !PT ;  /* 0x000000748b747210 */ /* 0x000fe20000f3e4ff */
[----:B------:R-:W-:-:S04]  /*16a560*/  IMAD.WIDE.U32 R136, R46, R47, RZ ;  /* 0x0000002f2e887225 */ /* 0x000fc800078e00ff */
[----:B------:R-:W-:-:S04]  /*16a570*/  IMAD.WIDE.U32 R54, R149, 0x1, RZ ;  /* 0x0000000195367825 */ /* 0x000fc800078e00ff */
[----:B------:R-:W-:Y:S02]  /*16a580*/  IMAD.MOV.U32 R114, RZ, RZ, R39 ;  /* 0x000000ffff727224 */ /* 0x000fe400078e0027 */
[CCC-:B------:R-:W-:Y:S02]  /*16a590*/  IMAD R141, R49.reuse, R48.reuse, R62.reuse ;  /* 0x00000030318d7224 */ /* 0x1c0fe400078e023e */
[----:B------:R-:W-:-:S04]  /*16a5a0*/  IMAD.WIDE.U32 R62, P2, R49, R48, R62 ;  /* 0x00000030313e7225 */ /* 0x000fc8000784003e */
[----:B------:R-:W-:Y:S01]  /*16a5b0*/  IMAD.WIDE.U32 R38, R44, R43, RZ ;  /* 0x0000002b2c267225 */ /* 0x000fe200078e00ff */
[----:B------:R-:W-:-:S03]  /*16a5c0*/  IADD3.X R37, PT, PT, RZ, RZ, RZ, P2, !PT ;  /* 0x000000ffff257210 */ /* 0x000fc600017fe4ff */
[----:B------:R-:W-:Y:S02]  /*16a5d0*/  IMAD R31, R30, -0x7af74000, R54 ;  /* 0x8508c0001e1f7824 */ /* 0x000fe400078e0236 */
[----:B------:R-:W-:-:S04]  /*16a5e0*/  IMAD.WIDE.U32 R34, P5, R47, R46, R136 ;  /* 0x0000002e2f227225 */ /* 0x000fc800078a0088 */
[----:B------:R-:W-:-:S04]  /*16a5f0*/  IMAD.WIDE.U32 R54, P3, R30, -0x7af74000, R54 ;  /* 0x8508c0001e367825 */ /* 0x000fc80007860036 */
[----:B------:R-:W-:-:S04]  /*16a600*/  IMAD.WIDE.U32 R58, P2, R42, R45, R38 ;  /* 0x0000002d2a3a7225 */ /* 0x000fc80007840026 */
[----:B------:R-:W-:-:S04]  /*16a610*/  IMAD.WIDE.U32 R56, R45, R43, RZ ;  /* 0x0000002b2d387225 */ /* 0x000fc800078e00ff */
[----:B------:R-:W-:Y:S01]  /*16a620*/  IMAD.X R39, RZ, RZ, RZ, P5 ;  /* 0x000000ffff277224 */ /* 0x000fe200028e06ff */
[C---:B------:R-:W-:Y:S01]  /*16a630*/  IADD3 RZ, P5, PT, R41.reuse, R54, RZ ;  /* 0x0000003629ff7210 */ /* 0x040fe20007fbe0ff */
[----:B------:R-:W-:Y:S02]  /*16a640*/  IMAD.IADD R64, R41, 0x1, R31 ;  /* 0x0000000129407824 */ /* 0x000fe400078e021f */
[----:B------:R-:W-:Y:S01]  /*16a650*/  IMAD.X R41, RZ, RZ, RZ, P3 ;  /* 0x000000ffff297224 */ /* 0x000fe200018e06ff */
[----:B------:R-:W-:Y:S01]  /*16a660*/  IADD3 RZ, P3, PT, R58, R57, RZ ;  /* 0x000000393aff7210 */ /* 0x000fe20007f7e0ff */
[----:B------:R-:W-:Y:S02]  /*16a670*/  IMAD.X R61, RZ, RZ, RZ, P2 ;  /* 0x000000ffff3d7224 */ /* 0x000fe400010e06ff */
[----:B------:R-:W-:Y:S02]  /*16a680*/  IMAD R133, R42, R45, R38 ;  /* 0x0000002d2a857224 */ /* 0x000fe400078e0226 */
[----:B------:R-:W-:-:S02]  /*16a690*/  IMAD.MOV.U32 R60, RZ, RZ, R59 ;  /* 0x000000ffff3c7224 */ /* 0x000fc400078e003b */
[----:B------:R-:W-:Y:S02]  /*16a6a0*/  IMAD.MOV.U32 R40, RZ, RZ, R55 ;  /* 0x000000ffff287224 */ /* 0x000fe400078e0037 */
[----:B------:R-:W-:Y:S02]  /*16a6b0*/  IMAD.IADD R31, R133, 0x1, R57 ;  /* 0x00000001851f7824 */ /* 0x000fe400078e0239 */
[----:B------:R-:W-:Y:S01]  /*16a6c0*/  IMAD.WIDE.U32.X R54, R42, R44, R60, P3 ;  /* 0x0000002c2a367225 */ /* 0x000fe200018e043c */
[----:B------:R-:W-:-:S03]  /*16a6d0*/  IADD3 RZ, P3, PT, R120, R56, RZ ;  /* 0x0000003878ff7210 */ /* 0x000fc60007f7e0ff */
[----:B------:R-:W-:-:S04]  /*16a6e0*/  IMAD.WIDE.U32 R32, R49, R49, RZ ;  /* 0x0000003131207225 */ /* 0x000fc800078e00ff */
[----:B------:R-:W-:Y:S01]  /*16a6f0*/  IMAD.WIDE.U32 R100, R149, 0x30000000, RZ ;  /* 0x3000000095647825 */ /* 0x000fe200078e00ff */
[----:B------:R-:W-:-:S03]  /*16a700*/  IADD3 RZ, P2, PT, R33, R62, RZ ;  /* 0x0000003e21ff7210 */ /* 0x000fc60007f5e0ff */
[----:B------:R-:W-:Y:S01]  /*16a710*/  IMAD.WIDE.U32.X R40, R149, -0x7af74000, R40, P5 ;  /* 0x8508c00095287825 */ /* 0x000fe200028e0428 */
[----:B------:R-:W-:Y:S02]  /*16a720*/  IADD3.X RZ, P5, PT, R65, R64, RZ, P0, !PT ;  /* 0x0000004041ff7210 */ /* 0x000fe400007be4ff */
[----:B------:R-:W-:Y:S01]  /*16a730*/  IADD3.X RZ, P0, PT, R121, R31, RZ, P3, !PT ;  /* 0x0000001f79ff7210 */ /* 0x000fe20001f1e4ff */
[----:B------:R-:W-:Y:S01]  /*16a740*/  IMAD.MOV.U32 R36, RZ, RZ, R63 ;  /* 0x000000ffff247224 */ /* 0x000fe200078e003f */
[----:B------:R-:W-:Y:S01]  /*16a750*/  IADD3.X R56, P3, PT, RZ, R40, RZ, P5, !PT ;  /* 0x00000028ff387210 */ /* 0x000fe20002f7e4ff */
[----:B------:R-:W-:Y:S01]  /*16a760*/  IMAD R155, R30, 0x170b5d44, R100 ;  /* 0x170b5d441e9b7824 */ /* 0x000fe200078e0264 */
[----:B------:R-:W-:Y:S01]  /*16a770*/  IADD3.X R31, P0, PT, RZ, R54, RZ, P0, !PT ;  /* 0x00000036ff1f7210 */ /* 0x000fe2000071e4ff */
[----:B------:R-:W-:Y:S01]  /*16a780*/  IMAD.WIDE.U32 R60, R44, R45, RZ ;  /* 0x0000002d2c3c7225 */ /* 0x000fe200078e00ff */
[----:B------:R-:W-:Y:S02]  /*16a790*/  IADD3.X R38, P3, PT, RZ, R41, RZ, P3, !PT ;  /* 0x00000029ff267210 */ /* 0x000fe40001f7e4ff */
[----:B------:R-:W-:Y:S01]  /*16a7a0*/  IADD3.X R118, PT, PT, RZ, R55, RZ, P0, !PT ;  /* 0x00000037ff767210 */ /* 0x000fe200007fe4ff */
[----:B------:R-:W-:Y:S01]  /*16a7b0*/  IMAD.WIDE.U32 R62, R149, -0x45f6b800, RZ ;  /* 0xba094800953e7825 */ /* 0x000fe200078e00ff */
[----:B------:R-:W-:-:S03]  /*16a7c0*/  IADD3.X R56, P3, PT, R56, R99, RZ, P3, !PT ;  /* 0x0000006338387210 */ /* 0x000fc60001f7e4ff */
[----:B------:R-:W-:Y:S01]  /*16a7d0*/  IMAD.WIDE.U32 R100, P5, R30, 0x170b5d44, R100 ;  /* 0x170b5d441e647825 */ /* 0x000fe200078a0064 */
[----:B------:R-:W-:-:S03]  /*16a7e0*/  IADD3.X R57, P3, PT, R38, R103, RZ, P3, !PT ;  /* 0x0000006726397210 */ /* 0x000fc60001f7e4ff */
[----:B------:R-:W-:Y:S01]  /*16a7f0*/  IMAD.X R65, RZ, RZ, RZ, P5 ;  /* 0x000000ffff417224 */ /* 0x000fe200028e06ff */
[----:B------:R-:W-:Y:S01]  /*16a800*/  IADD3.X R151, P3, PT, RZ, RZ, RZ, P3, !PT ;  /* 0x000000ffff977210 */ /* 0x000fe20001f7e4ff */
[----:B------:R-:W-:Y:S02]  /*16a810*/  IMAD R147, R30, 0x1ef3622f, R62 ;  /* 0x1ef3622f1e937824 */ /* 0x000fe400078e023e */
[----:B------:R-:W-:-:S04]  /*16a820*/  IMAD.WIDE.U32 R40, P5, R45, R44, R60 ;  /* 0x0000002c2d287225 */ /* 0x000fc800078a003c */
[----:B------:R-:W-:-:S04]  /*16a830*/  IMAD.WIDE.U32 R54, R30, 0x30000000, RZ ;  /* 0x300000001e367825 */ /* 0x000fc800078e00ff */
[----:B------:R-:W-:-:S04]  /*16a840*/  IMAD.WIDE.U32 R62, P0, R30, 0x1ef3622f, R62 ;  /* 0x1ef3622f1e3e7825 */ /* 0x000fc8000780003e */
[----:B------:R-:W-:-:S04]  /*16a850*/  IMAD.WIDE.U32 R58, R30, -0x45f6b800, RZ ;  /* 0xba0948001e3a7825 */ /* 0x000fc800078e00ff */
        /* <DEDUP_REMOVED lines=8> */
[----:B------:R-:W-:Y:S02]  /*16a8e0*/  IMAD R143, R30, 0x1a22d9f3, R110 ;  /* 0x1a22d9f31e8f7824 */ /* 0x000fe400078e026e */
[----:B------:R-:W-:-:S04]  /*16a8f0*/  IMAD.WIDE.U32.X R64, R149, 0x170b5d44, R64, P5 ;  /* 0x170b5d4495407825 */ /* 0x000fc800028e0440 */
[----:B------:R-:W-:Y:S02]  /*16a900*/  IMAD R132, R30, -0x39c4fa40, R100 ;  /* 0xc63b05c01e847824 */ /* 0x000fe400078e0264 */
[----:B------:R-:W-:-:S04]  /*16a910*/  IMAD.WIDE.U32.X R98, R149, 0x1ef3622f, R98, P0 ;  /* 0x1ef3622f95627825 */ /* 0x000fc800000e0462 */
[----:B------:R-:W-:-:S04]  /*16a920*/  IMAD.WIDE.U32 R62, R30, 0xf5138f, RZ ;  /* 0x00f5138f1e3e7825 */ /* 0x000fc800078e00ff */
[----:B------:R-:W-:-:S04]  /*16a930*/  IMAD.WIDE.U32 R110, P5, R30, 0x1a22d9f3, R110 ;  /* 0x1a22d9f31e6e7825 */ /* 0x000fc800078a006e */
[----:B------:R-:W-:-:S04]  /*16a940*/  IMAD.WIDE.U32 R100, P0, R30, -0x39c4fa40, R100 ;  /* 0xc63b05c01e647825 */ /* 0x000fc80007800064 */
[----:B------:R-:W-:-:S04]  /*16a950*/  IMAD.WIDE.U32 R102, R30, 0x6ca1493b, RZ ;  /* 0x6ca1493b1e667825 */ /* 0x000fc800078e00ff */
[----:B------:R-:W-:Y:S01]  /*16a960*/  IMAD.X R109, RZ, RZ, RZ, P0 ;  /* 0x000000ffff6d7224 */ /* 0x000fe200000e06ff */
[----:B------:R-:W-:Y:S01]  /*16a970*/  IADD3 RZ, P0, PT, R110, R63, RZ ;  /* 0x0000003f6eff7210 */ /* 0x000fe20007f1e0ff */
[----:B------:R-:W-:Y:S02]  /*16a980*/  IMAD.X R105, RZ, RZ, RZ, P5 ;  /* 0x000000ffff697224 */ /* 0x000fe400028e06ff */
[----:B------:R-:W-:Y:S02]  /*16a990*/  IMAD.MOV.U32 R104, RZ, RZ, R111 ;  /* 0x000000ffff687224 */ /* 0x000fe400078e006f */
[----:B------:R-:W-:Y:S01]  /*16a9a0*/  IMAD.X R153, RZ, RZ, RZ, P3 ;  /* 0x000000ffff997224 */ /* 0x000fe200018e06ff */
[----:B------:R-:W-:Y:S01]  /*16a9b0*/  IADD3 RZ, P3, PT, R100, R103, RZ ;  /* 0x0000006764ff7210 */ /* 0x000fe20007f7e0ff */
[----:B------:R-:W-:-:S04]  /*16a9c0*/  IMAD.WIDE.U32 R106, R149, 0x17c510ea, RZ ;  /* 0x17c510ea956a7825 */ /* 0x000fc800078e00ff */
[----:B------:R-:W-:Y:S02]  /*16a9d0*/  IMAD.MOV.U32 R108, RZ, RZ, R101 ;  /* 0x000000ffff6c7224 */ /* 0x000fe400078e0065 */
[----:B------:R-:W-:-:S04]  /*16a9e0*/  IMAD.WIDE.U32 R100, R47, R47, RZ ;  /* 0x0000002f2f647225 */ /* 0x000fc800078e00ff */
[----:B------:R-:W-:Y:S02]  /*16a9f0*/  IMAD.IADD R55, R155, 0x1, R55 ;  /* 0x000000019b377824 */ /* 0x000fe400078e0237 */
[----:B------:R-:W-:Y:S01]  /*16aa00*/  IMAD.WIDE.U32.X R104, R149, 0x1a22d9f3, R104, P0 ;  /* 0x1a22d9f395687825 */ /* 0x000fe200000e0468 */
[----:B------:R-:W-:-:S03]  /*16aa10*/  IADD3 RZ, P0, PT, R56, R54, RZ ;  /* 0x0000003638ff7210 */ /* 0x000fc60007f1e0ff */
[----:B------:R-:W-:Y:S01]  /*16aa20*/  IMAD R137, R30, 0x1ae3a46, R106 ;  /* 0x01ae3a461e897824 */ /* 0x000fe200078e026a */
[----:B------:R-:W-:Y:S01]  /*16aa30*/  IADD3.X RZ, P0, PT, R57, R55, RZ, P0, !PT ;  /* 0x0000003739ff7210 */ /* 0x000fe2000071e4ff */
[----:B------:R-:W-:Y:S01]  /*16aa40*/  IMAD.WIDE.U32.X R108, R149, -0x39c4fa40, R108, P3 ;  /* 0xc63b05c0956c7825 */ /* 0x000fe200018e046c */
[----:B------:R-:W-:-:S03]  /*16aa50*/  IADD3 RZ, P3, PT, R101, R34, RZ ;  /* 0x0000002265ff7210 */ /* 0x000fc60007f7e0ff */
[----:B------:R-:W-:-:S04]  /*16aa60*/  IMAD.WIDE.U32 R106, P5, R30, 0x1ae3a46, R106 ;  /* 0x01ae3a461e6a7825 */ /* 0x000fc800078a006a */
[----:B------:R-:W-:Y:S01]  /*16aa70*/  IMAD.WIDE.U32 R110, R30, 0x17c510ea, RZ ;  /* 0x17c510ea1e6e7825 */ /* 0x000fe200078e00ff */
[----:B------:R-:W-:-:S03]  /*16aa80*/  IADD3.X R113, PT, PT, RZ, RZ, RZ, P5, !PT ;  /* 0x000000ffff717210 */ /* 0x000fc60002ffe4ff */
[----:B------:R-:W-:Y:S01]  /*16aa90*/  IMAD.IADD R34, R117, 0x1, R7 ;  /* 0x0000000175227824 */ /* 0x000fe200078e0207 */
[----:B------:R-:W-:Y:S01]  /*16aaa0*/  IADD3.X R7, P0, PT, R151, R64, RZ, P0, !PT ;  /* 0x0000004097077210 */ /* 0x000fe2000071e4ff */
[----:B------:R-:W-:Y:S01]  /*16aab0*/  IMAD.MOV.U32 R38, RZ, RZ, R35 ;  /* 0x000000ffff267224 */ /* 0x000fe200078e0023 */
[----:B------:R-:W-:Y:S01]  /*16aac0*/  IADD3 RZ, P5, PT, R106, R111, RZ ;  /* 0x0000006f6aff7210 */ /* 0x000fe20007fbe0ff */
[----:B------:R-:W-:Y:S01]  /*16aad0*/  IMAD.MOV.U32 R112, RZ, RZ, R107 ;  /* 0x000000ffff707224 */ /* 0x000fe200078e006b */
[----:B------:R-:W-:Y:S01]  /*16aae0*/  IADD3.X R145, P1, PT, R145, R34, RZ, P1, !PT ;  /* 0x0000002291917210 */ /* 0x000fe20000f3e4ff */
[----:B------:R-:W-:Y:S01]  /*16aaf0*/  IMAD.WIDE.U32 R34, R45, R45, RZ ;  /* 0x0000002d2d227225 */ /* 0x000fe200078e00ff */
[----:B------:R-:W-:-:S03]  /*16ab00*/  IADD3.X R64, P0, PT, R153, R65, RZ, P0, !PT ;  /* 0x0000004199407210 */ /* 0x000fc6000071e4ff */
[----:B------:R-:W-:-:S04]  /*16ab10*/  IMAD.WIDE.U32 R56, R30, 0x30000000, R56 ;  /* 0x300000001e387825 */ /* 0x000fc800078e0038 */
[----:B------:R-:W-:-:S04]  /*16ab20*/  IMAD.WIDE.U32 R10, R49, R51, R10 ;  /* 0x00000033310a7225 */ /* 0x000fc800078e000a */
[----:B------:R-:W-:Y:S01]  /*16ab30*/  IMAD.WIDE.U32.X R112, R149, 0x1ae3a46, R112, P5 ;  /* 0x01ae3a4695707825 */ /* 0x000fe200028e0470 */
[----:B------:R-:W-:Y:S02]  /*16ab40*/  IADD3 RZ, P5, PT, R35, R40, RZ ;  /* 0x0000002823ff7210 */ /* 0x000fe40007fbe0ff */
[----:B------:R-:W-:Y:S01]  /*16ab50*/  IADD3.X R40, P0, PT, R7, R116, RZ, P0, !PT ;  /* 0x0000007407287210 */ /* 0x000fe2000071e4ff */
[----:B------:R-:W-:Y:S01]  /*16ab60*/  IMAD.IADD R65, R57, 0x1, R155 ;  /* 0x0000000139417824 */ /* 0x000fe200078e029b */
[----:B------:R-:W-:Y:S01]  /*16ab70*/  IADD3 R117, PT, PT, R11, R6, RZ ;  /* 0x000000060b757210 */ /* 0x000fe20007ffe0ff */
[----:B------:R-:W-:Y:S01]  /*16ab80*/  IMAD.WIDE.U32.X R114, R50, R50, R114, P4 ;  /* 0x0000003232727225 */ /* 0x000fe200020e0472 */
[----:B------:R-:W-:Y:S02]  /*16ab90*/  SHF.L.W.U32.HI R11, R142, 0x1, R10 ;  /* 0x000000018e0b7819 */ /* 0x000fe40000010e0a */
[----:B------:R-:W-:Y:S01]  /*16aba0*/  SHF.L.W.U32.HI R57, R10, 0x1, R117 ;  /* 0x000000010a397819 */ /* 0x000fe20000010e75 */
[----:B------:R-:W-:Y:S01]  /*16abb0*/  IMAD R139, R45, R44, R60 ;  /* 0x0000002c2d8b7224 */ /* 0x000fe200078e023c */
[----:B------:R-:W-:Y:S01]  /*16abc0*/  IADD3.X R107, P4, PT, R11, R114, RZ, P1, !PT ;  /* 0x000000720b6b7210 */ /* 0x000fe20000f9e4ff */
[----:B------:R-:W-:Y:S01]  /*16abd0*/  IMAD.WIDE.U32 R6, R56, -0x1, RZ ;  /* 0xffffffff38067825 */ /* 0x000fe200078e00ff */
[----:B------:R-:W-:-:S02]  /*16abe0*/  IADD3 RZ, P1, PT, R40, R58, RZ ;  /* 0x0000003a28ff7210 */ /* 0x000fc40007f3e0ff */
[----:B------:R-:W-:Y:S01]  /*16abf0*/  IADD3 R139, PT, PT, R35, R139, RZ ;  /* 0x0000008b238b7210 */ /* 0x000fe20007ffe0ff */
[----:B------:R-:W-:Y:S02]  /*16ac00*/  IMAD R55, R56, -0x7af74001, -R65 ;  /* 0x8508bfff38377824 */ /* 0x000fe400078e0a41 */
[----:B------:R-:W-:Y:S01]  /*16ac10*/  IMAD.MOV.U32 R60, RZ, RZ, R41 ;  /* 0x000000ffff3c7224 */ /* 0x000fe200078e0029 */
[----:B------:R-:W-:Y:S01]  /*16ac20*/  IADD3.X R41, P0, PT, R64, R145, RZ, P0, !PT ;  /* 0x0000009140297210 */ /* 0x000fe2000071e4ff */
[----:B------:R-:W-:Y:S02]  /*16ac30*/  IMAD.IADD R149, R147, 0x1, R59 ;  /* 0x0000000193957824 */ /* 0x000fe400078e023b */
[----:B------:R-:W-:Y:S02]  /*16ac40*/  IMAD.IADD R145, R7, 0x1, R55 ;  /* 0x0000000107917824 */ /* 0x000fe400078e0237 */
[----:B------:R-:W-:Y:S01]  /*16ac50*/  IMAD.WIDE.U32.X R36, R48, R48, R36, P2 ;  /* 0x0000003030247225 */ /* 0x000fe200010e0424 */
[----:B------:R-:W-:-:S02]  /*16ac60*/  IADD3.X R7, P2, PT, RZ, RZ, RZ, P0, !PT ;  /* 0x000000ffff077210 */ /* 0x000fc4000075e4ff */
[----:B------:R-:W-:Y:S01]  /*16ac70*/  IADD3.X RZ, P1, PT, R41, R149, RZ, P1, !PT ;  /* 0x0000009529ff7210 */ /* 0x000fe20000f3e4ff */
[----:B------:R-:W-:Y:S01]  /*16ac80*/  IMAD.WIDE.U32 R10, R6, 0x1, RZ ;  /* 0x00000001060a7825 */ /* 0x000fe200078e00ff */
[----:B------:R-:W-:-:S03]  /*16ac90*/  IADD3.X R115, P0, PT, R57, R115, RZ, P4, !PT ;  /* 0x0000007339737210 */ /* 0x000fc6000271e4ff */
[----:B------:R-:W-:-:S04]  /*16aca0*/  IMAD.WIDE.U32 R54, R145, 0x1, RZ ;  /* 0x0000000191367825 */ /* 0x000fc800078e00ff */
[----:B------:R-:W-:Y:S01]  /*16acb0*/  IMAD.X R59, RZ, RZ, RZ, P2 ;  /* 0x000000ffff3b7224 */ /* 0x000fe200010e06ff */
[----:B------:R-:W-:Y:S01]  /*16acc0*/  IADD3 RZ, P2, PT, R56, R10, RZ ;  /* 0x0000000a38ff7210 */ /* 0x000fe20007f5e0ff */
[C-C-:B------:R-:W-:Y:S01]  /*16acd0*/  IMAD R57, R6.reuse, -0x7af74000, R54.reuse ;  /* 0x8508c00006397824 */ /* 0x140fe200078e0236 */
[----:B------:R-:W-:Y:S01]  /*16ace0*/  IADD3.X R10, P1, PT, R7, R98, RZ, P1, !PT ;  /* 0x00000062070a7210 */ /* 0x000fe20000f3e4ff */
[----:B------:R-:W-:-:S03]  /*16acf0*/  IMAD.WIDE.U32 R54, P4, R6, -0x7af74000, R54 ;  /* 0x8508c00006367825 */ /* 0x000fc60007880036 */
[----:B------:R-:W-:Y:S01]  /*16ad00*/  IADD3.X R98, P1, PT, R59, R99, RZ, P1, !PT ;  /* 0x000000633b627210 */ /* 0x000fe20000f3e4ff */
[----:B------:R-:W-:Y:S02]  /*16ad10*/  IMAD.IADD R56, R11, 0x1, R57 ;  /* 0x000000010b387824 */ /* 0x000fe400078e0239 */
[----:B------:R-:W-:Y:S01]  /*16ad20*/  IMAD.WIDE.U32 R16, R47, R51, R16 ;  /* 0x000000332f107225 */ /* 0x000fe200078e0010 */
[----:B------:R-:W-:Y:S02]  /*16ad30*/  IADD3.X R10, P1, PT, R10, R107, RZ, P1, !PT ;  /* 0x0000006b0a0a7210 */ /* 0x000fe40000f3e4ff */
[----:B------:R-:W-:Y:S01]  /*16ad40*/  IADD3.X RZ, P2, PT, R65, R56, RZ, P2, !PT ;  /* 0x0000003841ff7210 */ /* 0x000fe2000175e4ff */
[----:B------:R-:W-:Y:S01]  /*16ad50*/  IMAD.X R57, RZ, RZ, RZ, P4 ;  /* 0x000000ffff397224 */ /* 0x000fe200020e06ff */
[----:B------:R-:W-:Y:S01]  /*16ad60*/  IADD3 RZ, P4, PT, R11, R54, RZ ;  /* 0x000000360bff7210 */ /* 0x000fe20007f9e0ff */
[----:B------:R-:W-:Y:S01]  /*16ad70*/  IMAD.MOV.U32 R56, RZ, RZ, R55 ;  /* 0x000000ffff387224 */ /* 0x000fe200078e0037 */
[----:B------:R-:W-:Y:S01]  /*16ad80*/  SHF.L.W.U32.HI R7, R117, 0x1, R16 ;  /* 0x0000000175077819 */ /* 0x000fe20000010e10 */
[----:B------:R-:W-:Y:S01]  /*16ad90*/  IMAD.IADD R149, R17, 0x1, R140 ;  /* 0x0000000111957824 */ /* 0x000fe200078e028c */
[----:B------:R-:W-:Y:S01]  /*16ada0*/  IADD3.X R11, P1, PT, R98, R115, RZ, P1, !PT ;  /* 0x00000073620b7210 */ /* 0x000fe20000f3e4ff */
[----:B------:R-:W-:Y:S01]  /*16adb0*/  IMAD.WIDE.U32.X R56, R145, -0x7af74000, R56, P4 ;  /* 0x8508c00091387825 */ /* 0x000fe200020e0438 */
[----:B------:R-:W-:-:S02]  /*16adc0*/  IADD3 R55, PT, PT, R143, R63, RZ ;  /* 0x0000003f8f377210 */ /* 0x000fc40007ffe0ff */
[----:B------:R-:W-:Y:S01]  /*16add0*/  IADD3.X R117, P0, PT, R7, R32, RZ, P0, !PT ;  /* 0x0000002007757210 */ /* 0x000fe2000071e4ff */
[----:B------:R-:W-:Y:S01]  /*16ade0*/  IMAD.IADD R141, R33, 0x1, R141 ;  /* 0x00000001218d7824 */ /* 0x000fe200078e028d */
[----:B------:R-:W-:Y:S01]  /*16adf0*/  IADD3.X R63, P1, PT, RZ, RZ, RZ, P1, !PT ;  /* 0x000000ffff3f7210 */ /* 0x000fe20000f3e4ff */
[----:B------:R-:W-:Y:S01]  /*16ae00*/  IMAD.WIDE.U32 R32, R145, 0x30000000, RZ ;  /* 0x3000000091207825 */ /* 0x000fe200078e00ff */
[----:B------:R-:W-:Y:S02]  /*16ae10*/  IADD3.X R7, P2, PT, RZ, R56, RZ, P2, !PT ;  /* 0x00000038ff077210 */ /* 0x000fe4000175e4ff */
[----:B------:R-:W-:Y:S01]  /*16ae20*/  SHF.L.W.U32.HI R64, R16, 0x1, R149 ;  /* 0x0000000110407819 */ /* 0x000fe20000010e95 */
[----:B------:R-:W-:Y:S01]  /*16ae30*/  IMAD.WIDE.U32 R16, R30, -0x45f6b800, R40 ;  /* 0xba0948001e107825 */ /* 0x000fe200078e0028 */
[----:B------:R-:W-:-:S03]  /*16ae40*/  IADD3.X R54, P2, PT, RZ, R57, RZ, P2, !PT ;  /* 0x00000039ff367210 */ /* 0x000fc6000175e4ff */
[----:B------:R-:W-:Y:S01]  /*16ae50*/  IMAD.X R65, RZ, RZ, RZ, P1 ;  /* 0x000000ffff417224 */ /* 0x000fe200008e06ff */
[----:B------:R-:W-:Y:S01]  /*16ae60*/  IADD3 RZ, P1, PT, R10, R62, RZ ;  /* 0x0000003e0aff7210 */ /* 0x000fe20007f3e0ff */
[C-C-:B------:R-:W-:Y:S01]  /*16ae70*/  IMAD R157, R6.reuse, 0x170b5d44, R32.reuse ;  /* 0x170b5d44069d7824 */ /* 0x140fe200078e0220 */
[----:B------:R-:W-:Y:S01]  /*16ae80*/  IADD3.X R16, P2, PT, R7, R16, RZ, P2, !PT ;  /* 0x0000001007107210 */ /* 0x000fe2000175e4ff */
[----:B------:R-:W-:Y:S01]  /*16ae90*/  IMAD.WIDE.U32 R32, P4, R6, 0x170b5d44, R32 ;  /* 0x170b5d4406207825 */ /* 0x000fe20007880020 */
[----:B------:R-:W-:-:S03]  /*16aea0*/  IADD3.X RZ, P1, PT, R11, R55, RZ, P1, !PT ;  /* 0x000000370bff7210 */ /* 0x000fc60000f3e4ff */
[----:B------:R-:W-:Y:S01]  /*16aeb0*/  IMAD.WIDE.U32 R58, R6, 0x30000000, RZ ;  /* 0x30000000063a7825 */ /* 0x000fe200078e00ff */
[----:B------:R-:W-:Y:S02]  /*16aec0*/  IADD3.X R116, P1, PT, R63, R104, RZ, P1, !PT ;  /* 0x000000683f747210 */ /* 0x000fe40000f3e4ff */
        /* <DEDUP_REMOVED lines=8> */
[----:B------:R-:W-:-:S03]  /*16af50*/  IADD3.X R116, P1, PT, R116, R117, RZ, P1, !PT ;  /* 0x0000007574747210 */ /* 0x000fc60000f3e4ff */
[----:B------:R-:W-:Y:S01]  /*16af60*/  IMAD.WIDE.U32.X R40, R145, 0x170b5d44, R40, P4 ;  /* 0x170b5d4491287825 */ /* 0x000fe200020e0428 */
[----:B------:R-:W-:Y:S02]  /*16af70*/  IADD3.X R147, P4, PT, RZ, RZ, RZ, P2, !PT ;  /* 0x000000ffff937210 */ /* 0x000fe4000179e4ff */
[----:B------:R-:W-:Y:S01]  /*16af80*/  IADD3.X R117, P1, PT, R62, R63, RZ, P1, !PT ;  /* 0x0000003f3e757210 */ /* 0x000fe20000f3e4ff */
[C---:B------:R-:W-:Y:S02]  /*16af90*/  IMAD R140, R6.reuse, 0x1ef3622f, R56 ;  /* 0x1ef3622f068c7824 */ /* 0x040fe400078e0238 */
[----:B------:R-:W-:Y:S01]  /*16afa0*/  IMAD.WIDE.U32 R32, R6, -0x45f6b800, RZ ;  /* 0xba09480006207825 */ /* 0x000fe200078e00ff */
[----:B------:R-:W-:-:S03]  /*16afb0*/  IADD3.X R153, P1, PT, RZ, RZ, RZ, P1, !PT ;  /* 0x000000ffff997210 */ /* 0x000fc60000f3e4ff */
[----:B------:R-:W-:-:S04]  /*16afc0*/  IMAD.WIDE.U32 R56, P2, R6, 0x1ef3622f, R56 ;  /* 0x1ef3622f06387825 */ /* 0x000fc80007840038 */
[----:B------:R-:W-:-:S04]  /*16afd0*/  IMAD.WIDE.U32 R54, R145, 0xf5138f, RZ ;  /* 0x00f5138f91367825 */ /* 0x000fc800078e00ff */
[----:B------:R-:W-:Y:S01]  /*16afe0*/  IMAD.X R115, RZ, RZ, RZ, P2 ;  /* 0x000000ffff737224 */ /* 0x000fe200010e06ff */
[----:B------:R-:W-:Y:S01]  /*16aff0*/  IADD3 RZ, P2, PT, R56, R33, RZ ;  /* 0x0000002138ff7210 */ /* 0x000fe20007f5e0ff */
[----:B------:R-:W-:Y:S02]  /*16b000*/  IMAD.MOV.U32 R114, RZ, RZ, R57 ;  /* 0x000000ffff727224 */ /* 0x000fe400078e0039 */
[----:B------:R-:W-:-:S04]  /*16b010*/  IMAD.WIDE.U32 R56, R145, 0x6ca1493b, RZ ;  /* 0x6ca1493b91387825 */ /* 0x000fc800078e00ff */
[C-C-:B------:R-:W-:Y:S02]  /*16b020*/  IMAD R7, R6.reuse, 0x1a22d9f3, R54.reuse ;  /* 0x1a22d9f306077824 */ /* 0x140fe400078e0236 */
[----:B------:R-:W-:Y:S02]  /*16b030*/  IMAD.X R151, RZ, RZ, RZ, P4 ;  /* 0x000000ffff977224 */ /* 0x000fe400020e06ff */
[----:B------:R-:W-:-:S04]  /*16b040*/  IMAD.WIDE.U32 R54, P4, R6, 0x1a22d9f3, R54 ;  /* 0x1a22d9f306367825 */ /* 0x000fc80007880036 */
[----:B------:R-:W-:Y:S01]  /*16b050*/  IMAD.WIDE.U32 R106, R6, 0xf5138f, RZ ;  /* 0x00f5138f066a7825 */ /* 0x000fe200078e00ff */
[----:B------:R-:W-:-:S03]  /*16b060*/  MOV R104, R55 ;  /* 0x0000003700687202 */ /* 0x000fc60000000f00 */
[----:B------:R-:W-:Y:S02]  /*16b070*/  IMAD R141, R6, -0x39c4fa40, R56 ;  /* 0xc63b05c0068d7824 */ /* 0x000fe400078e0238 */
[----:B------:R-:W-:-:S04]  /*16b080*/  IMAD.WIDE.U32.X R114, R145, 0x1ef3622f, R114, P2 ;  /* 0x1ef3622f91727825 */ /* 0x000fc800010e0472 */
[----:B------:R-:W-:-:S04]  /*16b090*/  IMAD.WIDE.U32 R98, R6, 0x6ca1493b, RZ ;  /* 0x6ca1493b06627825 */ /* 0x000fc800078e00ff */
[----:B------:R-:W-:-:S04]  /*16b0a0*/  IMAD.WIDE.U32 R56, P2, R6, -0x39c4fa40, R56 ;  /* 0xc63b05c006387825 */ /* 0x000fc80007840038 */
[----:B------:R-:W-:Y:S01]  /*16b0b0*/  IMAD.X R105, RZ, RZ, RZ, P4 ;  /* 0x000000ffff697224 */ /* 0x000fe200020e06ff */
[----:B------:R-:W-:Y:S01]  /*16b0c0*/  IADD3 RZ, P4, PT, R54, R107, RZ ;  /* 0x0000006b36ff7210 */ /* 0x000fe20007f9e0ff */
[----:B------:R-:W-:-:S04]  /*16b0d0*/  IMAD.WIDE.U32 R54, R145, 0x17c510ea, RZ ;  /* 0x17c510ea91367825 */ /* 0x000fc800078e00ff */
[----:B------:R-:W-:Y:S01]  /*16b0e0*/  IMAD.X R155, RZ, RZ, RZ, P1 ;  /* 0x000000ffff9b7224 */ /* 0x000fe200008e06ff */
[----:B------:R-:W-:Y:S01]  /*16b0f0*/  IADD3 RZ, P1, PT, R56, R99, RZ ;  /* 0x0000006338ff7210 */ /* 0x000fe20007f3e0ff */
[----:B------:R-:W-:Y:S02]  /*16b100*/  IMAD.IADD R159, R157, 0x1, R59 ;  /* 0x000000019d9f7824 */ /* 0x000fe400078e023b */
[----:B------:R-:W-:Y:S01]  /*16b110*/  IMAD.X R65, RZ, RZ, RZ, P2 ;  /* 0x000000ffff417224 */ /* 0x000fe200010e06ff */
[----:B------:R-:W-:Y:S01]  /*16b120*/  IADD3 RZ, P2, PT, R16, R58, RZ ;  /* 0x0000003a10ff7210 */ /* 0x000fe20007f5e0ff */
[----:B------:R-:W-:Y:S02]  /*16b130*/  IMAD.MOV.U32 R64, RZ, RZ, R57 ;  /* 0x000000ffff407224 */ /* 0x000fe400078e0039 */
[----:B------:R-:W-:Y:S01]  /*16b140*/  IMAD R142, R6, 0x1ae3a46, R54 ;  /* 0x01ae3a46068e7824 */ /* 0x000fe200078e0236 */
[----:B------:R-:W-:Y:S01]  /*16b150*/  IADD3.X RZ, P2, PT, R17, R159, RZ, P2, !PT ;  /* 0x0000009f11ff7210 */ /* 0x000fe2000175e4ff */
[----:B------:R-:W-:-:S04]  /*16b160*/  IMAD.WIDE.U32.X R104, R145, 0x1a22d9f3, R104, P4 ;  /* 0x1a22d9f391687825 */ /* 0x000fc800020e0468 */
[----:B------:R-:W-:-:S04]  /*16b170*/  IMAD.WIDE.U32 R54, P4, R6, 0x1ae3a46, R54 ;  /* 0x01ae3a4606367825 */ /* 0x000fc80007880036 */
[----:B------:R-:W-:Y:S02]  /*16b180*/  IMAD.IADD R57, R132, 0x1, R103 ;  /* 0x0000000184397824 */ /* 0x000fe400078e0267 */
[----:B------:R-:W-:Y:S01]  /*16b190*/  IMAD.WIDE.U32.X R64, R145, -0x39c4fa40, R64, P1 ;  /* 0xc63b05c091407825 */ /* 0x000fe200008e0440 */
[----:B------:R-:W-:-:S03]  /*16b1a0*/  IADD3 RZ, P1, PT, R116, R102, RZ ;  /* 0x0000006674ff7210 */ /* 0x000fc60007f3e0ff */
[----:B------:R-:W-:Y:S01]  /*16b1b0*/  IMAD.WIDE.U32 R62, R6, 0x17c510ea, RZ ;  /* 0x17c510ea063e7825 */ /* 0x000fe200078e00ff */
[----:B------:R-:W-:-:S03]  /*16b1c0*/  IADD3.X RZ, P1, PT, R117, R57, RZ, P1, !PT ;  /* 0x0000003975ff7210 */ /* 0x000fc60000f3e4ff */
[----:B------:R-:W-:Y:S01]  /*16b1d0*/  IMAD.WIDE.U32 R130, R47, R49, R130 ;  /* 0x000000312f827225 */ /* 0x000fe200078e0082 */
[----:B------:R-:W-:-:S03]  /*16b1e0*/  IADD3.X R56, P1, PT, R153, R108, RZ, P1, !PT ;  /* 0x0000006c99387210 */ /* 0x000fc60000f3e4ff */
[----:B------:R-:W-:Y:S01]  /*16b1f0*/  IMAD.MOV.U32 R58, RZ, RZ, R55 ;  /* 0x000000ffff3a7224 */ /* 0x000fe200078e0037 */
[----:B------:R-:W-:Y:S01]  /*16b200*/  IADD3.X R55, P2, PT, R147, R40, RZ, P2, !PT ;  /* 0x0000002893377210 */ /* 0x000fe2000175e4ff */
[----:B------:R-:W-:Y:S01]  /*16b210*/  IMAD.WIDE.U32 R16, R6, 0x30000000, R16 ;  /* 0x3000000006107825 */ /* 0x000fe200078e0010 */
[----:B------:R-:W-:Y:S02]  /*16b220*/  SHF.L.W.U32.HI R149, R149, 0x1, R130 ;  /* 0x0000000195957819 */ /* 0x000fe40000010e82 */
[----:B------:R-:W-:Y:S01]  /*16b230*/  IADD3.X R108, P1, PT, R155, R109, RZ, P1, !PT ;  /* 0x0000006d9b6c7210 */ /* 0x000fe20000f3e4ff */
[----:B------:R-:W-:Y:S01]  /*16b240*/  IMAD.X R59, RZ, RZ, RZ, P4 ;  /* 0x000000ffff3b7224 */ /* 0x000fe200020e06ff */
[----:B------:R-:W-:Y:S01]  /*16b250*/  IADD3 RZ, P4, PT, R54, R63, RZ ;  /* 0x0000003f36ff7210 */ /* 0x000fe20007f9e0ff */
[----:B------:R-:W-:Y:S01]  /*16b260*/  IMAD.IADD R131, R131, 0x1, R144 ;  /* 0x0000000183837824 */ /* 0x000fe200078e0290 */
[----:B------:R-:W-:Y:S01]  /*16b270*/  IADD3.X R54, P2, PT, R151, R41, RZ, P2, !PT ;  /* 0x0000002997367210 */ /* 0x000fe2000175e4ff */
[----:B------:R-:W-:Y:S01]  /*16b280*/  IMAD.WIDE.U32 R10, R30, 0xf5138f, R10 ;  /* 0x00f5138f1e0a7825 */ /* 0x000fe200078e000a */
[----:B------:R-:W-:-:S02]  /*16b290*/  IADD3 R147, PT, PT, R17, R157, RZ ;  /* 0x0000009d11937210 */ /* 0x000fc40007ffe0ff */
[----:B------:R-:W-:Y:S01]  /*16b2a0*/  SHF.L.W.U32.HI R41, R130, 0x1, R131 ;  /* 0x0000000182297819 */ /* 0x000fe20000010e83 */
[----:B------:R-:W-:Y:S01]  /*16b2b0*/  IMAD.IADD R143, R11, 0x1, R143 ;  /* 0x000000010b8f7824 */ /* 0x000fe200078e028f */
[----:B------:R-:W-:Y:S01]  /*16b2c0*/  IADD3.X R149, P0, PT, R149, R36, RZ, P0, !PT ;  /* 0x0000002495957210 */ /* 0x000fe2000071e4ff */
[C---:B------:R-:W-:Y:S01]  /*16b2d0*/  IMAD R17, R16.reuse, -0x7af74001, -R147 ;  /* 0x8508bfff10117824 */ /* 0x040fe200078e0a93 */
[----:B------:R-:W-:Y:S01]  /*16b2e0*/  IADD3.X R40, P2, PT, R55, R10, RZ, P2, !PT ;  /* 0x0000000a37287210 */ /* 0x000fe2000175e4ff */
[----:B------:R-:W-:Y:S01]  /*16b2f0*/  IMAD.WIDE.U32 R10, R16, -0x1, RZ ;  /* 0xffffffff100a7825 */ /* 0x000fe200078e00ff */
[----:B------:R-:W-:Y:S02]  /*16b300*/  IADD3.X R37, P0, PT, R41, R37, RZ, P0, !PT ;  /* 0x0000002529257210 */ /* 0x000fe4000071e4ff */
[----:B------:R-:W-:Y:S01]  /*16b310*/  IADD3.X R36, P1, PT, R56, R149, RZ, P1, !PT ;  /* 0x0000009538247210 */ /* 0x000fe20000f3e4ff */
[----:B------:R-:W-:Y:S01]  /*16b320*/  IMAD.WIDE.U32.X R58, R145, 0x1ae3a46, R58, P4 ;  /* 0x01ae3a46913a7825 */ /* 0x000fe200020e043a */
[----:B------:R-:W-:-:S02]  /*16b330*/  IADD3.X R41, P4, PT, R54, R143, RZ, P2, !PT ;  /* 0x0000008f36297210 */ /* 0x000fc4000179e4ff */
[----:B------:R-:W-:Y:S01]  /*16b340*/  IADD3.X R37, P1, PT, R108, R37, RZ, P1, !PT ;  /* 0x000000256c257210 */ /* 0x000fe20000f3e4ff */
[----:B------:R-:W-:Y:S01]  /*16b350*/  IMAD.IADD R143, R11, 0x1, R17 ;  /* 0x000000010b8f7824 */ /* 0x000fe200078e0211 */
[----:B------:R-:W-:Y:S01]  /*16b360*/  IADD3.X R11, P4, PT, RZ, RZ, RZ, P4, !PT ;  /* 0x000000ffff0b7210 */ /* 0x000fe2000279e4ff */
[----:B------:R-:W-:Y:S01]  /*16b370*/  IMAD.IADD R103, R140, 0x1, R33 ;  /* 0x000000018c677824 */ /* 0x000fe200078e0221 */
[----:B------:R-:W-:Y:S01]  /*16b380*/  IADD3 RZ, P2, PT, R40, R32, RZ ;  /* 0x0000002028ff7210 */ /* 0x000fe20007f5e0ff */
[----:B------:R-:W-:Y:S01]  /*16b390*/  IMAD.WIDE.U32 R56, R143, 0x1, RZ ;  /* 0x000000018f387825 */ /* 0x000fe200078e00ff */
[----:B------:R-:W-:Y:S02]  /*16b3a0*/  IADD3.X R151, P1, PT, RZ, RZ, RZ, P1, !PT ;  /* 0x000000ffff977210 */ /* 0x000fe40000f3e4ff */
[----:B------:R-:W-:Y:S01]  /*16b3b0*/  IADD3.X RZ, P2, PT, R41, R103, RZ, P2, !PT ;  /* 0x0000006729ff7210 */ /* 0x000fe2000175e4ff */
[----:B------:R-:W-:Y:S01]  /*16b3c0*/  IMAD.WIDE.U32.X R38, R46, R46, R38, P3 ;  /* 0x0000002e2e267225 */ /* 0x000fe200018e0426 */
[----:B------:R-:W-:-:S03]  /*16b3d0*/  IADD3 RZ, P3, PT, R36, R110, RZ ;  /* 0x0000006e24ff7210 */ /* 0x000fc60007f7e0ff */
[----:B------:R-:W-:Y:S01]  /*16b3e0*/  IMAD.IADD R17, R137, 0x1, R111 ;  /* 0x0000000189117824 */ /* 0x000fe200078e026f */
[----:B------:R-:W-:Y:S01]  /*16b3f0*/  IADD3.X R111, P2, PT, R11, R114, RZ, P2, !PT ;  /* 0x000000720b6f7210 */ /* 0x000fe2000175e4ff */
[----:B------:R-:W-:-:S03]  /*16b400*/  IMAD.WIDE.U32 R32, R10, 0x1, RZ ;  /* 0x000000010a207825 */ /* 0x000fc600078e00ff */
[----:B------:R-:W-:Y:S01]  /*16b410*/  IADD3.X RZ, P3, PT, R37, R17, RZ, P3, !PT ;  /* 0x0000001125ff7210 */ /* 0x000fe20001f7e4ff */
[----:B------:R-:W-:Y:S02]  /*16b420*/  IMAD.X R149, RZ, RZ, RZ, P4 ;  /* 0x000000ffff957224 */ /* 0x000fe400020e06ff */
[----:B------:R-:W-:-:S03]  /*16b430*/  IMAD.WIDE.U32 R54, P4, R10, -0x7af74000, R56 ;  /* 0x8508c0000a367825 */ /* 0x000fc60007880038 */
[----:B------:R-:W-:Y:S01]  /*16b440*/  IADD3.X R114, P2, PT, R149, R115, RZ, P2, !PT ;  /* 0x0000007395727210 */ /* 0x000fe2000175e4ff */
[----:B------:R-:W-:Y:S01]  /*16b450*/  IMAD.X R153, RZ, RZ, RZ, P1 ;  /* 0x000000ffff997224 */ /* 0x000fe200008e06ff */
[----:B------:R-:W-:Y:S01]  /*16b460*/  IADD3 RZ, P1, PT, R16, R32, RZ ;  /* 0x0000002010ff7210 */ /* 0x000fe20007f3e0ff */
[----:B------:R-:W-:Y:S01]  /*16b470*/  IMAD.X R57, RZ, RZ, RZ, P4 ;  /* 0x000000ffff397224 */ /* 0x000fe200020e06ff */
[----:B------:R-:W-:Y:S01]  /*16b480*/  IADD3 RZ, P4, PT, R33, R54, RZ ;  /* 0x0000003621ff7210 */ /* 0x000fe20007f9e0ff */
[----:B------:R-:W-:-:S04]  /*16b490*/  IMAD.WIDE.U32 R16, R143, 0x30000000, RZ ;  /* 0x300000008f107825 */ /* 0x000fc800078e00ff */
[C---:B------:R-:W-:Y:S02]  /*16b4a0*/  IMAD R32, R10.reuse, -0x7af74000, R56 ;  /* 0x8508c0000a207824 */ /* 0x040fe400078e0238 */
[----:B------:R-:W-:Y:S02]  /*16b4b0*/  IMAD.MOV.U32 R56, RZ, RZ, R55 ;  /* 0x000000ffff387224 */ /* 0x000fe400078e0037 */
[----:B------:R-:W-:Y:S02]  /*16b4c0*/  IMAD R145, R10, 0x170b5d44, R16 ;  /* 0x170b5d440a917824 */ /* 0x000fe400078e0210 */
[----:B------:R-:W-:-:S04]  /*16b4d0*/  IMAD.WIDE.U32.X R54, R143, -0x7af74000, R56, P4 ;  /* 0x8508c0008f367825 */ /* 0x000fc800020e0438 */
[----:B------:R-:W-:-:S04]  /*16b4e0*/  IMAD.WIDE.U32 R16, P4, R10, 0x170b5d44, R16 ;  /* 0x170b5d440a107825 */ /* 0x000fc80007880010 */
[----:B------:R-:W-:Y:S01]  /*16b4f0*/  IMAD.WIDE.U32 R102, R10, 0x30000000, RZ ;  /* 0x300000000a667825 */ /* 0x000fe200078e00ff */
[----:B------:R-:W-:-:S03]  /*16b500*/  IADD3.X R109, PT, PT, RZ, RZ, RZ, P4, !PT ;  /* 0x000000ffff6d7210 */ /* 0x000fc600027fe4ff */
[----:B------:R-:W-:Y:S01]  /*16b510*/  IMAD.WIDE.U32 R116, R30, 0x6ca1493b, R116 ;  /* 0x6ca1493b1e747825 */ /* 0x000fe200078e0074 */
[----:B------:R-:W-:-:S03]  /*16b520*/  IADD3 RZ, P4, PT, R16, R103, RZ ;  /* 0x0000006710ff7210 */ /* 0x000fc60007f9e0ff */
[----:B------:R-:W-:Y:S01]  /*16b530*/  IMAD.WIDE.U32 R56, R143, -0x45f6b800, RZ ;  /* 0xba0948008f387825 */ /* 0x000fe200078e00ff */
[----:B------:R-:W-:-:S03]  /*16b540*/  IADD3.X R116, P2, PT, R111, R116, RZ, P2, !PT ;  /* 0x000000746f747210 */ /* 0x000fc6000175e4ff */
[----:B------:R-:W-:Y:S02]  /*16b550*/  IMAD.MOV.U32 R108, RZ, RZ, R17 ;  /* 0x000000ffff6c7224 */ /* 0x000fe400078e0011 */
[----:B------:R-:W-:Y:S02]  /*16b560*/  IMAD R11, R10, 0x1ef3622f, R56 ;  /* 0x1ef3622f0a0b7824 */ /* 0x000fe400078e0238 */
[----:B------:R-:W-:-:S04]  /*16b570*/  IMAD.WIDE.U32.X R108, R143, 0x170b5d44, R108, P4 ;  /* 0x170b5d448f6c7825 */ /* 0x000fc800020e046c */
[----:B------:R-:W-:-:S04]  /*16b580*/  IMAD.WIDE.U32 R56, P4, R10, 0x1ef3622f, R56 ;  /* 0x1ef3622f0a387825 */ /* 0x000fc80007880038 */
[----:B------:R-:W-:-:S04]  /*16b590*/  IMAD.WIDE.U32 R110, R10, -0x45f6b800, RZ ;  /* 0xba0948000a6e7825 */ /* 0x000fc800078e00ff */
[----:B------:R-:W-:Y:S02]  /*16b5a0*/  IMAD.IADD R146, R33, 0x1, R32 ;  /* 0x0000000121927824 */ /* 0x000fe400078e0220 */
[----:B------:R-:W-:-:S03]  /*16b5b0*/  IMAD.WIDE.U32 R128, R45, R49, R128 ;  /* 0x000000312d807225 */ /* 0x000fc600078e0080 */
[----:B------:R-:W-:Y:S01]  /*16b5c0*/  IADD3.X RZ, P1, PT, R147, R146, RZ, P1, !PT ;  /* 0x0000009293ff7210 */ /* 0x000fe20000f3e4ff */
[----:B------:R-:W-:Y:S01]  /*16b5d0*/  IMAD.IADD R115, R117, 0x1, R132 ;  /* 0x0000000175737824 */ /* 0x000fe200078e0284 */
[----:B------:R-:W-:Y:S01]  /*16b5e0*/  SHF.L.W.U32.HI R131, R131, 0x1, R128 ;  /* 0x0000000183837819 */ /* 0x000fe20000010e80 */
[----:B------:R-:W-:Y:S01]  /*16b5f0*/  IMAD.X R33, RZ, RZ, RZ, P4 ;  /* 0x000000ffff217224 */ /* 0x000fe200020e06ff */
[----:B------:R-:W-:Y:S01]  /*16b600*/  IADD3 RZ, P4, PT, R56, R111, RZ ;  /* 0x0000006f38ff7210 */ /* 0x000fe20007f9e0ff */
[----:B------:R-:W-:Y:S01]  /*16b610*/  IMAD.WIDE.U32 R16, R143, 0xf5138f, RZ ;  /* 0x00f5138f8f107825 */ /* 0x000fe200078e00ff */
[----:B------:R-:W-:Y:S02]  /*16b620*/  IADD3.X R117, P2, PT, R114, R115, RZ, P2, !PT ;  /* 0x0000007372757210 */ /* 0x000fe4000175e4ff */
[----:B------:R-:W-:Y:S01]  /*16b630*/  IADD3.X R155, P0, PT, R131, R100, RZ, P0, !PT ;  /* 0x00000064839b7210 */ /* 0x000fe2000071e4ff */
[----:B------:R-:W-:Y:S01]  /*16b640*/  IMAD.MOV.U32 R32, RZ, RZ, R57 ;  /* 0x000000ffff207224 */ /* 0x000fe200078e0039 */
[----:B------:R-:W-:Y:S01]  /*16b650*/  IADD3.X R149, P2, PT, RZ, RZ, RZ, P2, !PT ;  /* 0x000000ffff957210 */ /* 0x000fe2000175e4ff */
[----:B------:R-:W-:Y:S01]  /*16b660*/  IMAD.WIDE.U32 R36, R30, 0x17c510ea, R36 ;  /* 0x17c510ea1e247825 */ /* 0x000fe200078e0024 */
[----:B------:R-:W-:-:S03]  /*16b670*/  IADD3.X R147, P1, PT, RZ, R54, RZ, P1, !PT ;  /* 0x00000036ff937210 */ /* 0x000fc60000f3e4ff */
[----:B------:R-:W-:Y:S01]  /*16b680*/  IMAD R136, R47, R46, R136 ;  /* 0x0000002e2f887224 */ /* 0x000fe200078e0288 */
[----:B------:R-:W-:Y:S01]  /*16b690*/  IADD3.X R54, P1, PT, RZ, R55, RZ, P1, !PT ;  /* 0x00000037ff367210 */ /* 0x000fe20000f3e4ff */
[----:B------:R-:W-:-:S04]  /*16b6a0*/  IMAD.WIDE.U32 R56, R143, 0x6ca1493b, RZ ;  /* 0x6ca1493b8f387825 */ /* 0x000fc800078e00ff */
[----:B------:R-:W-:Y:S02]  /*16b6b0*/  IMAD R30, R10, 0x1a22d9f3, R16 ;  /* 0x1a22d9f30a1e7824 */ /* 0x000fe400078e0210 */
[----:B------:R-:W-:-:S04]  /*16b6c0*/  IMAD.WIDE.U32.X R32, R143, 0x1ef3622f, R32, P4 ;  /* 0x1ef3622f8f207825 */ /* 0x000fc800020e0420 */
[----:B------:R-:W-:-:S04]  /*16b6d0*/  IMAD.WIDE.U32 R16, P4, R10, 0x1a22d9f3, R16 ;  /* 0x1a22d9f30a107825 */ /* 0x000fc80007880010 */
[----:B------:R-:W-:-:S04]  /*16b6e0*/  IMAD.WIDE.U32 R130, R10, 0xf5138f, RZ ;  /* 0x00f5138f0a827825 */ /* 0x000fc800078e00ff */
[----:B------:R-:W-:Y:S01]  /*16b6f0*/  IMAD.IADD R157, R101, 0x1, R136 ;  /* 0x00000001659d7824 */ /* 0x000fe200078e0288 */
[----:B------:R-:W-:Y:S01]  /*16b700*/  IADD3.X R136, P3, PT, R151, R112, RZ, P3, !PT ;  /* 0x0000007097887210 */ /* 0x000fe20001f7e4ff */
[--C-:B------:R-:W-:Y:S01]  /*16b710*/  IMAD R132, R10, -0x39c4fa40, R56.reuse ;  /* 0xc63b05c00a847824 */ /* 0x100fe200078e0238 */
[----:B------:R-:W-:Y:S01]  /*16b720*/  IADD3.X R151, PT, PT, RZ, RZ, RZ, P2, !PT ;  /* 0x000000ffff977210 */ /* 0x000fe200017fe4ff */
[----:B------:R-:W-:Y:S01]  /*16b730*/  IMAD.X R101, RZ, RZ, RZ, P4 ;  /* 0x000000ffff657224 */ /* 0x000fe200020e06ff */
[----:B------:R-:W-:Y:S01]  /*16b740*/  IADD3 RZ, P2, PT, R16, R131, RZ ;  /* 0x0000008310ff7210 */ /* 0x000fe20007f5e0ff */
[----:B------:R-:W-:Y:S01]  /*16b750*/  IMAD.WIDE.U32 R56, P4, R10, -0x39c4fa40, R56 ;  /* 0xc63b05c00a387825 */ /* 0x000fe20007880038 */
[----:B------:R-:W-:-:S03]  /*16b760*/  IADD3.X R144, P3, PT, R153, R113, RZ, P3, !PT ;  /* 0x0000007199907210 */ /* 0x000fc60001f7e4ff */
[----:B------:R-:W-:-:S04]  /*16b770*/  IMAD.WIDE.U32 R114, R10, 0x6ca1493b, RZ ;  /* 0x6ca1493b0a727825 */ /* 0x000fc800078e00ff */
[----:B------:R-:W-:Y:S02]  /*16b780*/  IMAD.MOV.U32 R100, RZ, RZ, R17 ;  /* 0x000000ffff647224 */ /* 0x000fe400078e0011 */
[----:B------:R-:W-:Y:S01]  /*16b790*/  IMAD.X R113, RZ, RZ, RZ, P4 ;  /* 0x000000ffff717224 */ /* 0x000fe200020e06ff */
[----:B------:R-:W-:Y:S01]  /*16b7a0*/  IADD3 RZ, P4, PT, R56, R115, RZ ;  /* 0x0000007338ff7210 */ /* 0x000fe20007f9e0ff */
[----:B------:R-:W-:-:S04]  /*16b7b0*/  IMAD.WIDE.U32 R16, R143, 0x17c510ea, RZ ;  /* 0x17c510ea8f107825 */ /* 0x000fc800078e00ff */
[----:B------:R-:W-:Y:S02]  /*16b7c0*/  IMAD.MOV.U32 R112, RZ, RZ, R57 ;  /* 0x000000ffff707224 */ /* 0x000fe400078e0039 */
[----:B------:R-:W-:Y:S02]  /*16b7d0*/  IMAD.IADD R57, R7, 0x1, R107 ;  /* 0x0000000107397824 */ /* 0x000fe400078e026b */
[----:B------:R-:W-:Y:S01]  /*16b7e0*/  IMAD.WIDE.U32.X R100, R143, 0x1a22d9f3, R100, P2 ;  /* 0x1a22d9f38f647825 */ /* 0x000fe200010e0464 */
[----:B------:R-:W-:-:S03]  /*16b7f0*/  IADD3 RZ, P2, PT, R116, R106, RZ ;  /* 0x0000006a74ff7210 */ /* 0x000fc60007f5e0ff */
[----:B------:R-:W-:Y:S01]  /*16b800*/  IMAD.IADD R153, R129, 0x1, R138 ;  /* 0x0000000181997824 */ /* 0x000fe200078e028a */
[----:B------:R-:W-:Y:S01]  /*16b810*/  IADD3.X RZ, P2, PT, R117, R57, RZ, P2, !PT ;  /* 0x0000003975ff7210 */ /* 0x000fe2000175e4ff */
[----:B------:R-:W-:Y:S02]  /*16b820*/  IMAD R129, R10, 0x1ae3a46, R16 ;  /* 0x01ae3a460a817824 */ /* 0x000fe400078e0210 */
[----:B------:R-:W-:Y:S01]  /*16b830*/  IMAD.WIDE.U32.X R112, R143, -0x39c4fa40, R112, P4 ;  /* 0xc63b05c08f707825 */ /* 0x000fe200020e0470 */
[----:B------:R-:W-:-:S03]  /*16b840*/  SHF.L.W.U32.HI R128, R128, 0x1, R153 ;  /* 0x0000000180807819 */ /* 0x000fc60000010e99 */
[----:B------:R-:W-:Y:S01]  /*16b850*/  IMAD.WIDE.U32 R16, P4, R10, 0x1ae3a46, R16 ;  /* 0x01ae3a460a107825 */ /* 0x000fe20007880010 */
[----:B------:R-:W-:-:S03]  /*16b860*/  IADD3.X R55, P0, PT, R128, R157, RZ, P0, !PT ;  /* 0x0000009d80377210 */ /* 0x000fc6000071e4ff */
[----:B------:R-:W-:-:S04]  /*16b870*/  IMAD.WIDE.U32 R40, R6, -0x45f6b800, R40 ;  /* 0xba09480006287825 */ /* 0x000fc800078e0028 */
[----:B------:R-:W-:Y:S01]  /*16b880*/  IMAD.MOV.U32 R56, RZ, RZ, R17 ;  /* 0x000000ffff387224 */ /* 0x000fe200078e0011 */
        /* <DEDUP_REMOVED lines=8> */
[----:B------:R-:W-:Y:S01]  /*16b910*/  IMAD.X R57, RZ, RZ, RZ, P4 ;  /* 0x000000ffff397224 */ /* 0x000fe200020e06ff */
[----:B------:R-:W-:Y:S01]  /*16b920*/  IADD3.X R17, P1, PT, RZ, RZ, RZ, P1, !PT ;  /* 0x000000ffff117210 */ /* 0x000fe20000f3e4ff */
[----:B------:R-:W-:Y:S01]  /*16b930*/  IMAD.WIDE.U32 R126, R45, R47, R126 ;  /* 0x0000002f2d7e7225 */ /* 0x000fe200078e007e */
[----:B------:R-:W-:-:S02]  /*16b940*/  IADD3.X R37, P2, PT, R104, R137, RZ, P2, !PT ;  /* 0x0000008968257210 */ /* 0x000fc4000175e4ff */
[----:B------:R-:W-:Y:S01]  /*16b950*/  IADD3 RZ, P4, PT, R16, R107, RZ ;  /* 0x0000006b10ff7210 */ /* 0x000fe20007f9e0ff */
[----:B------:R-:W-:Y:S01]  /*16b960*/  IMAD.IADD R99, R141, 0x1, R99 ;  /* 0x000000018d637824 */ /* 0x000fe200078e0263 */
[----:B------:R-:W-:Y:S01]  /*16b970*/  IADD3 R137, PT, PT, R145, R103, RZ ;  /* 0x0000006791897210 */ /* 0x000fe20007ffe0ff */
[----:B------:R-:W-:Y:S01]  /*16b980*/  IMAD.X R103, RZ, RZ, RZ, P1 ;  /* 0x000000ffff677224 */ /* 0x000fe200008e06ff */
[----:B------:R-:W-:Y:S01]  /*16b990*/  IADD3.X R147, P3, PT, R136, R155, RZ, P3, !PT ;  /* 0x0000009b88937210 */ /* 0x000fe20001f7e4ff */
[----:B------:R-:W-:Y:S01]  /*16b9a0*/  IMAD.WIDE.U32.X R56, R143, 0x1ae3a46, R56, P4 ;  /* 0x01ae3a468f387825 */ /* 0x000fe200020e0438 */
[----:B------:R-:W-:Y:S02]  /*16b9b0*/  IADD3 RZ, P1, PT, R40, R102, RZ ;  /* 0x0000006628ff7210 */ /* 0x000fe40007f3e0ff */
[----:B------:R-:W-:Y:S01]  /*16b9c0*/  IADD3.X R140, P3, PT, R144, R55, RZ, P3, !PT ;  /* 0x00000037908c7210 */ /* 0x000fe20001f7e4ff */
[----:B------:R-:W-:Y:S01]  /*16b9d0*/  IMAD.IADD R151, R127, 0x1, R135 ;  /* 0x000000017f977824 */ /* 0x000fe200078e0287 */
[----:B------:R-:W-:Y:S01]  /*16b9e0*/  IADD3 RZ, P4, PT, R36, R98, RZ ;  /* 0x0000006224ff7210 */ /* 0x000fe20007f9e0ff */
[----:B------:R-:W-:Y:S01]  /*16b9f0*/  IMAD.WIDE.U32 R122, R43, R47, R122 ;  /* 0x0000002f2b7a7225 */ /* 0x000fe200078e007a */
[----:B------:R-:W-:-:S02]  /*16ba00*/  IADD3.X RZ, P1, PT, R41, R137, RZ, P1, !PT ;  /* 0x0000008929ff7210 */ /* 0x000fc40000f3e4ff */
[----:B------:R-:W-:Y:S01]  /*16ba10*/  IADD3.X R55, P2, PT, RZ, RZ, RZ, P2, !PT ;  /* 0x000000ffff377210 */ /* 0x000fe2000175e4ff */
[----:B------:R-:W-:Y:S01]  /*16ba20*/  IMAD.WIDE.U32 R40, R10, 0x30000000, R40 ;  /* 0x300000000a287825 */ /* 0x000fe200078e0028 */
[----:B------:R-:W-:Y:S02]  /*16ba30*/  SHF.L.W.U32.HI R127, R153, 0x1, R126 ;  /* 0x00000001997f7819 */ /* 0x000fe40000010e7e */
[----:B------:R-:W-:Y:S01]  /*16ba40*/  IADD3.X RZ, P4, PT, R37, R99, RZ, P4, !PT ;  /* 0x0000006325ff7210 */ /* 0x000fe2000279e4ff */
        /* <DEDUP_REMOVED lines=21> */
[C---:B------:R-:W-:Y:S01]  /*16bba0*/  IMAD.WIDE.U32 R104, P4, R16.reuse, -0x7af74000, R38 ;  /* 0x8508c00010687825 */ /* 0x040fe20007880026 */
[----:B------:R-:W-:Y:S02]  /*16bbb0*/  IADD3.X R111, P2, PT, RZ, RZ, RZ, P2, !PT ;  /* 0x000000ffff6f7210 */ /* 0x000fe4000175e4ff */
[----:B------:R-:W-:Y:S01]  /*16bbc0*/  IADD3.X R147, P0, PT, RZ, RZ, RZ, P0, !PT ;  /* 0x000000ffff937210 */ /* 0x000fe2000071e4ff */
[----:B------:R-:W-:Y:S01]  /*16bbd0*/  IMAD.WIDE.U32 R102, R16, 0x1, RZ ;  /* 0x0000000110667825 */ /* 0x000fe200078e00ff */
[----:B------:R-:W-:Y:S02]  /*16bbe0*/  IADD3.X R136, PT, PT, RZ, RZ, RZ, P3, !PT ;  /* 0x000000ffff887210 */ /* 0x000fe40001ffe4ff */
[----:B------:R-:W-:Y:S01]  /*16bbf0*/  IADD3 RZ, P3, PT, R54, R110, RZ ;  /* 0x0000006e36ff7210 */ /* 0x000fe20007f7e0ff */
[----:B------:R-:W-:Y:S01]  /*16bc00*/  IMAD.X R145, RZ, RZ, RZ, P2 ;  /* 0x000000ffff917224 */ /* 0x000fe200010e06ff */
[----:B------:R-:W-:Y:S01]  /*16bc10*/  IADD3 RZ, P2, PT, R103, R104, RZ ;  /* 0x0000006867ff7210 */ /* 0x000fe20007f5e0ff */
[----:B------:R-:W-:Y:S01]  /*16bc20*/  IMAD.WIDE.U32 R98, R137, 0x30000000, RZ ;  /* 0x3000000089627825 */ /* 0x000fe200078e00ff */
[----:B------:R-:W-:-:S02]  /*16bc30*/  IADD3.X RZ, P3, PT, R55, R17, RZ, P3, !PT ;  /* 0x0000001137ff7210 */ /* 0x000fc40001f7e4ff */
[----:B------:R-:W-:Y:S01]  /*16bc40*/  SHF.L.W.U32.HI R17, R151, 0x1, R122 ;  /* 0x0000000197117819 */ /* 0x000fe20000010e7a */
[----:B------:R-:W-:Y:S01]  /*16bc50*/  IMAD.X R109, RZ, RZ, RZ, P4 ;  /* 0x000000ffff6d7224 */ /* 0x000fe200020e06ff */
[----:B------:R-:W-:Y:S01]  /*16bc60*/  IADD3.X R111, P3, PT, R111, R32, RZ, P3, !PT ;  /* 0x000000206f6f7210 */ /* 0x000fe20001f7e4ff */
[----:B------:R-:W-:Y:S01]  /*16bc70*/  IMAD.MOV.U32 R108, RZ, RZ, R105 ;  /* 0x000000ffff6c7224 */ /* 0x000fe200078e0069 */
[----:B------:R-:W-:Y:S01]  /*16bc80*/  IADD3.X R17, P1, PT, R17, R34, RZ, P1, !PT ;  /* 0x0000002211117210 */ /* 0x000fe20000f3e4ff */
[----:B------:R-:W-:Y:S01]  /*16bc90*/  IMAD.X R149, RZ, RZ, RZ, P0 ;  /* 0x000000ffff957224 */ /* 0x000fe200000e06ff */
[----:B------:R-:W-:Y:S01]  /*16bca0*/  IADD3 RZ, P0, PT, R40, R102, RZ ;  /* 0x0000006628ff7210 */ /* 0x000fe20007f1e0ff */
[----:B------:R-:W-:Y:S01]  /*16bcb0*/  IMAD.WIDE.U32.X R104, R137, -0x7af74000, R108, P2 ;  /* 0x8508c00089687825 */ /* 0x000fe200010e046c */
[----:B------:R-:W-:Y:S02]  /*16bcc0*/  IADD3 RZ, P2, PT, R64, R62, RZ ;  /* 0x0000003e40ff7210 */ /* 0x000fe40007f5e0ff */
[----:B------:R-:W-:Y:S01]  /*16bcd0*/  IADD3.X R110, P3, PT, R145, R33, RZ, P3, !PT ;  /* 0x00000021916e7210 */ /* 0x000fe20001f7e4ff */
[----:B------:R-:W-:-:S04]  /*16bce0*/  IMAD.WIDE.U32 R40, P4, R16, 0x170b5d44, R98 ;  /* 0x170b5d4410287825 */ /* 0x000fc80007880062 */
[----:B------:R-:W-:-:S04]  /*16bcf0*/  IMAD.WIDE.U32 R108, R16, 0x30000000, RZ ;  /* 0x30000000106c7825 */ /* 0x000fc800078e00ff */
[----:B------:R-:W-:Y:S02]  /*16bd00*/  IMAD.IADD R7, R142, 0x1, R63 ;  /* 0x000000018e077824 */ /* 0x000fe400078e023f */
[----:B------:R-:W-:Y:S01]  /*16bd10*/  IMAD.X R39, RZ, RZ, RZ, P4 ;  /* 0x000000ffff277224 */ /* 0x000fe200020e06ff */
[----:B------:R-:W-:Y:S01]  /*16bd20*/  IADD3 RZ, P4, PT, R40, R109, RZ ;  /* 0x0000006d28ff7210 */ /* 0x000fe20007f9e0ff */
[----:B------:R-:W-:Y:S01]  /*16bd30*/  IMAD.WIDE.U32 R62, R137, -0x45f6b800, RZ ;  /* 0xba094800893e7825 */ /* 0x000fe200078e00ff */
[----:B------:R-:W-:-:S03]  /*16bd40*/  IADD3.X RZ, P2, PT, R65, R7, RZ, P2, !PT ;  /* 0x0000000741ff7210 */ /* 0x000fc6000175e4ff */
[C---:B------:R-:W-:Y:S01]  /*16bd50*/  IMAD R102, R16.reuse, -0x7af74000, R38 ;  /* 0x8508c00010667824 */ /* 0x040fe200078e0226 */
[----:B------:R-:W-:Y:S01]  /*16bd60*/  IADD3.X R145, P2, PT, R147, R58, RZ, P2, !PT ;  /* 0x0000003a93917210 */ /* 0x000fe2000175e4ff */
[----:B------:R-:W-:Y:S02]  /*16bd70*/  IMAD.MOV.U32 R38, RZ, RZ, R41 ;  /* 0x000000ffff267224 */ /* 0x000fe400078e0029 */
        /* <DEDUP_REMOVED lines=18> */
[----:B------:R-:W-:Y:S01]  /*16bea0*/  IMAD.WIDE.U32 R64, R6, 0x17c510ea, R64 ;  /* 0x17c510ea06407825 */ /* 0x000fe200078e0040 */
[----:B------:R-:W-:-:S03]  /*16beb0*/  IADD3.X R36, P3, PT, R111, R36, RZ, P3, !PT ;  /* 0x000000246f247210 */ /* 0x000fc60001f7e4ff */
[----:B------:R-:W-:-:S04]  /*16bec0*/  IMAD.WIDE.U32 R32, R137, 0x6ca1493b, RZ ;  /* 0x6ca1493b89207825 */ /* 0x000fc800078e00ff */
[----:B------:R-:W-:Y:S02]  /*16bed0*/  IMAD.MOV.U32 R6, RZ, RZ, R35 ;  /* 0x000000ffff067224 */ /* 0x000fe400078e0023 */
[----:B------:R-:W-:Y:S02]  /*16bee0*/  IMAD.IADD R151, R123, 0x1, R134 ;  /* 0x000000017b977824 */ /* 0x000fe400078e0286 */
[----:B------:R-:W-:Y:S02]  /*16bef0*/  IMAD.IADD R141, R37, 0x1, R141 ;  /* 0x00000001258d7824 */ /* 0x000fe400078e028d */
[----:B------:R-:W-:Y:S01]  /*16bf00*/  IMAD R123, R16, -0x39c4fa40, R32 ;  /* 0xc63b05c0107b7824 */ /* 0x000fe200078e0220 */
[----:B------:R-:W-:Y:S01]  /*16bf10*/  SHF.L.W.U32.HI R126, R122, 0x1, R151 ;  /* 0x000000017a7e7819 */ /* 0x000fe20000010e97 */
[----:B------:R-:W-:Y:S01]  /*16bf20*/  IMAD.WIDE.U32.X R6, R137, 0x1a22d9f3, R6, P4 ;  /* 0x1a22d9f389067825 */ /* 0x000fe200020e0406 */
[----:B------:R-:W-:Y:S02]  /*16bf30*/  IADD3.X R37, P3, PT, R110, R141, RZ, P3, !PT ;  /* 0x0000008d6e257210 */ /* 0x000fe40001f7e4ff */
[----:B------:R-:W-:Y:S01]  /*16bf40*/  IADD3.X R126, P1, PT, R126, R139, RZ, P1, !PT ;  /* 0x0000008b7e7e7210 */ /* 0x000fe20000f3e4ff */
[----:B------:R-:W-:Y:S01]  /*16bf50*/  IMAD.IADD R102, R103, 0x1, R102 ;  /* 0x0000000167667824 */ /* 0x000fe200078e0266 */
[----:B------:R-:W-:Y:S01]  /*16bf60*/  IADD3.X R139, P3, PT, RZ, RZ, RZ, P3, !PT ;  /* 0x000000ffff8b7210 */ /* 0x000fe20001f7e4ff */
[----:B------:R-:W-:-:S03]  /*16bf70*/  IMAD.WIDE.U32 R32, P4, R16, -0x39c4fa40, R32 ;  /* 0xc63b05c010207825 */ /* 0x000fc60007880020 */
[----:B------:R-:W-:Y:S01]  /*16bf80*/  IADD3.X RZ, P0, PT, R143, R102, RZ, P0, !PT ;  /* 0x000000668fff7210 */ /* 0x000fe2000071e4ff */
[----:B------:R-:W-:Y:S01]  /*16bf90*/  IMAD.WIDE.U32 R34, R16, 0x6ca1493b, RZ ;  /* 0x6ca1493b10227825 */ /* 0x000fe200078e00ff */
[----:B------:R-:W-:Y:S02]  /*16bfa0*/  IADD3 R143, PT, PT, R30, R131, RZ ;  /* 0x000000831e8f7210 */ /* 0x000fe40007ffe0ff */
[----:B------:R-:W-:Y:S01]  /*16bfb0*/  IADD3.X R131, P0, PT, RZ, R104, RZ, P0, !PT ;  /* 0x00000068ff837210 */ /* 0x000fe2000071e4ff */
[----:B------:R-:W-:Y:S01]  /*16bfc0*/  IMAD.X R103, RZ, RZ, RZ, P4 ;  /* 0x000000ffff677224 */ /* 0x000fe200020e06ff */
[----:B------:R-:W-:Y:S01]  /*16bfd0*/  IADD3 RZ, P4, PT, R32, R35, RZ ;  /* 0x0000002320ff7210 */ /* 0x000fe20007f9e0ff */
[----:B------:R-:W-:Y:S01]  /*16bfe0*/  IMAD.WIDE.U32 R58, R137, 0x17c510ea, RZ ;  /* 0x17c510ea893a7825 */ /* 0x000fe200078e00ff */
[----:B------:R-:W-:-:S03]  /*16bff0*/  IADD3.X R104, P0, PT, RZ, R105, RZ, P0, !PT ;  /* 0x00000069ff687210 */ /* 0x000fc6000071e4ff */
        /* <DEDUP_REMOVED lines=8> */
[----:B------:R-:W-:Y:S01]  /*16c080*/  IMAD.X R111, RZ, RZ, RZ, P4 ;  /* 0x000000ffff6f7224 */ /* 0x000fe200020e06ff */
[----:B------:R-:W-:Y:S01]  /*16c090*/  IADD3 RZ, P4, PT, R32, R59, RZ ;  /* 0x0000003b20ff7210 */ /* 0x000fe20007f9e0ff */
[----:B------:R-:W-:Y:S01]  /*16c0a0*/  IMAD.MOV.U32 R110, RZ, RZ, R33 ;  /* 0x000000ffff6e7224 */ /* 0x000fe200078e0021 */
[----:B------:R-:W-:Y:S01]  /*16c0b0*/  IADD3.X R33, P3, PT, R139, R100, RZ, P3, !PT ;  /* 0x000000648b217210 */ /* 0x000fe20001f7e4ff */
[----:B------:R-:W-:-:S04]  /*16c0c0*/  IMAD.WIDE.U32 R54, R10, -0x45f6b800, R54 ;  /* 0xba0948000a367825 */ /* 0x000fc800078e0036 */
[----:B------:R-:W-:Y:S01]  /*16c0d0*/  IMAD.WIDE.U32.X R110, R137, 0x1ae3a46, R110, P4 ;  /* 0x01ae3a46896e7825 */ /* 0x000fe200020e046e */
[----:B------:R-:W-:Y:S02]  /*16c0e0*/  IADD3.X R100, P4, PT, R141, R101, RZ, P3, !PT ;  /* 0x000000658d647210 */ /* 0x000fe40001f9e4ff */
[----:B------:R-:W-:Y:S01]  /*16c0f0*/  IADD3.X R54, P0, PT, R131, R54, RZ, P0, !PT ;  /* 0x0000003683367210 */ /* 0x000fe2000071e4ff */
[----:B------:R-:W-:Y:S01]  /*16c100*/  IMAD.IADD R55, R55, 0x1, R11 ;  /* 0x0000000137377824 */ /* 0x000fe200078e020b */
[----:B------:R-:W-:Y:S01]  /*16c110*/  IADD3.X R64, P4, PT, R33, R64, RZ, P4, !PT ;  /* 0x0000004021407210 */ /* 0x000fe2000279e4ff */
[----:B------:R-:W-:Y:S01]  /*16c120*/  IMAD.IADD R65, R65, 0x1, R142 ;  /* 0x0000000141417824 */ /* 0x000fe200078e028e */
[----:B------:R-:W-:Y:S01]  /*16c130*/  IADD3 R137, PT, PT, R132, R115, RZ ;  /* 0x0000007384897210 */ /* 0x000fe20007ffe0ff */
[----:B------:R-:W-:Y:S01]  /*16c140*/  IMAD.WIDE.U32 R120, R43, R45, R120 ;  /* 0x0000002d2b787225 */ /* 0x000fe200078e0078 */
[----:B------:R-:W-:Y:S02]  /*16c150*/  IADD3.X R55, P3, PT, R104, R55, RZ, P0, !PT ;  /* 0x0000003768377210 */ /* 0x000fe4000077e4ff */
[----:B------:R-:W-:Y:S01]  /*16c160*/  IADD3.X R131, P0, PT, R147, R136, RZ, P2, !PT ;  /* 0x0000008893837210 */ /* 0x000fe2000171e4ff */
[----:B------:R-:W-:Y:S01]  /*16c170*/  IMAD.IADD R109, R135, 0x1, R109 ;  /* 0x00000001876d7824 */ /* 0x000fe200078e026d */
[----:B------:R-:W-:Y:S01]  /*16c180*/  IADD3.X R65, P2, PT, R100, R65, RZ, P4, !PT ;  /* 0x0000004164417210 */ /* 0x000fe2000275e4ff */
[----:B------:R-:W-:Y:S01]  /*16c190*/  IMAD.WIDE.U32.X R60, R44, R44, R60, P5 ;  /* 0x0000002c2c3c7225 */ /* 0x000fe200028e043c */
[----:B------:R-:W-:-:S02]  /*16c1a0*/  IADD3 RZ, P4, PT, R54, R108, RZ ;  /* 0x0000006c36ff7210 */ /* 0x000fc40007f9e0ff */
[----:B------:R-:W-:Y:S01]  /*16c1b0*/  IADD3.X R105, P2, PT, RZ, RZ, RZ, P2, !PT ;  /* 0x000000ffff697210 */ /* 0x000fe2000175e4ff */
[----:B------:R-:W-:Y:S01]  /*16c1c0*/  IMAD.IADD R133, R121, 0x1, R133 ;  /* 0x0000000179857824 */ /* 0x000fe200078e0285 */
[----:B------:R-:W-:Y:S01]  /*16c1d0*/  IADD3.X R33, P3, PT, RZ, RZ, RZ, P3, !PT ;  /* 0x000000ffff217210 */ /* 0x000fe20001f7e4ff */
[----:B------:R-:W-:Y:S01]  /*16c1e0*/  IMAD.WIDE.U32 R36, R10, 0xf5138f, R36 ;  /* 0x00f5138f0a247825 */ /* 0x000fe200078e0024 */
[----:B------:R-:W-:Y:S02]  /*16c1f0*/  SHF.L.W.U32.HI R11, R151, 0x1, R120 ;  /* 0x00000001970b7819 */ /* 0x000fe40000010e78 */
        /* <DEDUP_REMOVED lines=9> */
[----:B------:R-:W-:Y:S01]  /*16c290*/  SHF.L.W.U32.HI R121, R120, 0x1, R133 ;  /* 0x0000000178797819 */ /* 0x000fe20000010e85 */
        /* <DEDUP_REMOVED lines=11> */
[----:B------:R-:W-:Y:S01]  /*16c350*/  IADD3.X R113, P5, PT, RZ, RZ, RZ, P0, !PT ;  /* 0x000000ffff717210 */ /* 0x000fe200007be4ff */
        /* <DEDUP_REMOVED lines=9> */
[----:B------:R-:W-:Y:S01]  /*16c3f0*/  IMAD.IADD R35, R123, 0x1, R35 ;  /* 0x000000017b237824 */ /* 0x000fe200078e0223 */
[----:B------:R-:W-:-:S02]  /*16c400*/  IADD3.X R11, P5, PT, RZ, RZ, RZ, P4, !PT ;  /* 0x000000ffff0b7210 */ /* 0x000fc400027be4ff */
[----:B------:R-:W-:Y:S02]  /*16c410*/  IADD3 RZ, P3, PT, R60, R106, RZ ;  /* 0x0000006a3cff7210 */ /* 0x000fe40007f7e0ff */
[----:B------:R-:W-:Y:S01]  /*16c420*/  IADD3.X R61, P4, PT, R112, R61, RZ, P2, !PT ;  /* 0x0000003d703d7210 */ /* 0x000fe2000179e4ff */
[----:B------:R-:W-:Y:S01]  /*16c430*/  IMAD.X R99, RZ, RZ, RZ, P5 ;  /* 0x000000ffff637224 */ /* 0x000fe200028e06ff */
[----:B------:R-:W-:Y:S02]  /*16c440*/  IADD3 RZ, P0, PT, R36, R98, RZ ;  /* 0x0000006224ff7210 */ /* 0x000fe40007f1e0ff */
[----:B------:R-:W-:Y:S02]  /*16c450*/  IADD3 RZ, P2, PT, R54, R40, RZ ;  /* 0x0000002836ff7210 */ /* 0x000fe40007f5e0ff */
[----:B------:R-:W-:Y:S01]  /*16c460*/  IADD3.X RZ, P3, PT, R61, R55, RZ, P3, !PT ;  /* 0x000000373dff7210 */ /* 0x000fe20001f7e4ff */
[----:B------:R-:W-:Y:S01]  /*16c470*/  IMAD.WIDE.U32 R54, R131, 0x1, RZ ;  /* 0x0000000183367825 */ /* 0x000fe200078e00ff */
[----:B------:R-:W-:-:S02]  /*16c480*/  IADD3.X RZ, P0, PT, R37, R101, RZ, P0, !PT ;  /* 0x0000006525ff7210 */ /* 0x000fc4000071e4ff */
[----:B------:R-:W-:Y:S01]  /*16c490*/  IADD3.X R101, P4, PT, RZ, RZ, RZ, P4, !PT ;  /* 0x000000ffff657210 */ /* 0x000fe2000279e4ff */
[----:B------:R-:W-:Y:S01]  /*16c4a0*/  IMAD R40, R32, -0x7af74000, R54 ;  /* 0x8508c00020287824 */ /* 0x000fe200078e0236 */
[----:B------:R-:W-:Y:S01]  /*16c4b0*/  IADD3.X R33, P5, PT, R11, R62, RZ, P0, !PT ;  /* 0x0000003e0b217210 */ /* 0x000fe200007be4ff */
[----:B------:R-:W-:Y:S01]  /*16c4c0*/  IMAD.WIDE.U32 R10, R10, 0x17c510ea, R60 ;  /* 0x17c510ea0a0a7825 */ /* 0x000fe200078e003c */
[----:B------:R-:W-:Y:S02]  /*16c4d0*/  IADD3.X R112, P3, PT, R101, R56, RZ, P3, !PT ;  /* 0x0000003865707210 */ /* 0x000fe40001f7e4ff */
[----:B------:R-:W-:Y:S01]  /*16c4e0*/  IADD3 R62, PT, PT, R41, R40, RZ ;  /* 0x00000028293e7210 */ /* 0x000fe20007ffe0ff */
[----:B------:R-:W-:Y:S01]  /*16c4f0*/  IMAD.WIDE.U32 R54, P0, R32, -0x7af74000, R54 ;  /* 0x8508c00020367825 */ /* 0x000fe20007800036 */
[----:B------:R-:W-:Y:S02]  /*16c500*/  SHF.L.W.U32.HI R133, R133, 0x1, R31 ;  /* 0x0000000185857819 */ /* 0x000fe40000010e1f */
[----:B------:R-:W-:Y:S01]  /*16c510*/  IADD3.X RZ, P2, PT, R135, R62, RZ, P2, !PT ;  /* 0x0000003e87ff7210 */ /* 0x000fe2000175e4ff */
[----:B------:R-:W-:-:S04]  /*16c520*/  IMAD.WIDE.U32 R60, R131, 0x30000000, RZ ;  /* 0x30000000833c7825 */ /* 0x000fc800078e00ff */
[----:B------:R-:W-:Y:S01]  /*16c530*/  IMAD.X R137, RZ, RZ, RZ, P4 ;  /* 0x000000ffff897224 */ /* 0x000fe200020e06ff */
[----:B------:R-:W-:Y:S01]  /*16c540*/  IADD3.X R30, P4, PT, R99, R63, RZ, P5, !PT ;  /* 0x0000003f631e7210 */ /* 0x000fe20002f9e4ff */
[C-C-:B------:R-:W-:Y:S01]  /*16c550*/  IMAD R127, R32.reuse, 0x170b5d44, R60.reuse ;  /* 0x170b5d44207f7824 */ /* 0x140fe200078e023c */
[----:B------:R-:W-:Y:S01]  /*16c560*/  IADD3 RZ, P5, PT, R41, R54, RZ ;  /* 0x0000003629ff7210 */ /* 0x000fe20007fbe0ff */
[----:B------:R-:W-:Y:S01]  /*16c570*/  IMAD.X R99, RZ, RZ, RZ, P0 ;  /* 0x000000ffff637224 */ /* 0x000fe200000e06ff */
[----:B------:R-:W-:Y:S01]  /*16c580*/  IADD3.X R137, P3, PT, R137, R57, RZ, P3, !PT ;  /* 0x0000003989897210 */ /* 0x000fe20001f7e4ff */
[----:B------:R-:W-:Y:S01]  /*16c590*/  IMAD.WIDE.U32 R60, P0, R32, 0x170b5d44, R60 ;  /* 0x170b5d44203c7825 */ /* 0x000fe2000780003c */
[----:B------:R-:W-:Y:S02]  /*16c5a0*/  IADD3.X R54, P4, PT, R33, R64, RZ, P4, !PT ;  /* 0x0000004021367210 */ /* 0x000fe4000279e4ff */
[----:B------:R-:W-:Y:S01]  /*16c5b0*/  IADD3.X R112, P3, PT, R112, R113, RZ, P3, !PT ;  /* 0x0000007170707210 */ /* 0x000fe20001f7e4ff */
[----:B------:R-:W-:-:S03]  /*16c5c0*/  IMAD.WIDE.U32 R40, R32, 0x30000000, RZ ;  /* 0x3000000020287825 */ /* 0x000fc600078e00ff */
[----:B------:R-:W-:Y:S01]  /*16c5d0*/  IADD3.X R137, P3, PT, R137, R114, RZ, P3, !PT ;  /* 0x0000007289897210 */ /* 0x000fe20001f7e4ff */
[----:B------:R-:W-:Y:S01]  /*16c5e0*/  IMAD.X R57, RZ, RZ, RZ, P0 ;  /* 0x000000ffff397224 */ /* 0x000fe200000e06ff */
[-C--:B------:R-:W-:Y:S01]  /*16c5f0*/  IADD3 RZ, P0, PT, R60, R41.reuse, RZ ;  /* 0x000000293cff7210 */ /* 0x080fe20007f1e0ff */
[----:B------:R-:W-:Y:S01]  /*16c600*/  IMAD.MOV.U32 R56, RZ, RZ, R61 ;  /* 0x000000ffff387224 */ /* 0x000fe200078e003d */
[----:B------:R-:W-:Y:S01]  /*16c610*/  IADD3 R139, PT, PT, R127, R41, RZ ;  /* 0x000000297f8b7210 */ /* 0x000fe20007ffe0ff */
[----:B------:R-:W-:Y:S01]  /*16c620*/  IMAD.MOV.U32 R98, RZ, RZ, R55 ;  /* 0x000000ffff627224 */ /* 0x000fe200078e0037 */
[----:B------:R-:W-:Y:S01]  /*16c630*/  IADD3.X R55, P4, PT, R30, R65, RZ, P4, !PT ;  /* 0x000000411e377210 */ /* 0x000fe2000279e4ff */
[----:B------:R-:W-:Y:S02]  /*16c640*/  IMAD.IADD R33, R116, 0x1, R39 ;  /* 0x0000000174217824 */ /* 0x000fe400078e0227 */
[----:B------:R-:W-:Y:S01]  /*16c650*/  IMAD.WIDE.U32.X R56, R131, 0x170b5d44, R56, P0 ;  /* 0x170b5d4483387825 */ /* 0x000fe200000e0438 */
[----:B------:R-:W-:-:S02]  /*16c660*/  IADD3 RZ, P0, PT, R54, R38, RZ ;  /* 0x0000002636ff7210 */ /* 0x000fc40007f1e0ff */
[----:B------:R-:W-:Y:S01]  /*16c670*/  IADD3.X R107, P4, PT, RZ, RZ, RZ, P4, !PT ;  /* 0x000000ffff6b7210 */ /* 0x000fe2000279e4ff */
[----:B------:R-:W-:Y:S01]  /*16c680*/  IMAD.WIDE.U32.X R98, R131, -0x7af74000, R98, P5 ;  /* 0x8508c00083627825 */ /* 0x000fe200028e0462 */
[----:B------:R-:W-:-:S03]  /*16c690*/  IADD3.X RZ, P0, PT, R55, R33, RZ, P0, !PT ;  /* 0x0000002137ff7210 */ /* 0x000fc6000071e4ff */
[----:B------:R-:W-:Y:S01]  /*16c6a0*/  IMAD.WIDE.U32 R62, R131, -0x45f6b800, RZ ;  /* 0xba094800833e7825 */ /* 0x000fe200078e00ff */
[----:B------:R-:W-:Y:S02]  /*16c6b0*/  IADD3.X R33, P2, PT, RZ, R98, RZ, P2, !PT ;  /* 0x00000062ff217210 */ /* 0x000fe4000175e4ff */
[----:B------:R-:W-:Y:S01]  /*16c6c0*/  IADD3.X R107, P0, PT, R107, R6, RZ, P0, !PT ;  /* 0x000000066b6b7210 */ /* 0x000fe2000071e4ff */
[----:B------:R-:W-:Y:S01]  /*16c6d0*/  IMAD.X R105, RZ, RZ, RZ, P4 ;  /* 0x000000ffff697224 */ /* 0x000fe200020e06ff */
[----:B------:R-:W-:Y:S01]  /*16c6e0*/  IADD3.X R98, P2, PT, RZ, R99, RZ, P2, !PT ;  /* 0x00000063ff627210 */ /* 0x000fe2000175e4ff */
[----:B------:R-:W-:-:S03]  /*16c6f0*/  IMAD.WIDE.U32 R36, R16, -0x45f6b800, R36 ;  /* 0xba09480010247825 */ /* 0x000fc600078e0024 */
[----:B------:R-:W-:Y:S01]  /*16c700*/  IADD3.X R30, P0, PT, R105, R7, RZ, P0, !PT ;  /* 0x00000007691e7210 */ /* 0x000fe2000071e4ff */
[C---:B------:R-:W-:Y:S01]  /*16c710*/  IMAD.WIDE.U32 R60, P5, R32.reuse, 0x1ef3622f, R62 ;  /* 0x1ef3622f203c7825 */ /* 0x040fe200078a003e */
[----:B------:R-:W-:Y:S02]  /*16c720*/  IADD3.X R6, P2, PT, R33, R36, RZ, P2, !PT ;  /* 0x0000002421067210 */ /* 0x000fe4000175e4ff */
[----:B------:R-:W-:Y:S01]  /*16c730*/  IADD3.X R10, P0, PT, R107, R10, RZ, P0, !PT ;  /* 0x0000000a6b0a7210 */ /* 0x000fe2000071e4ff */
[----:B------:R-:W-:Y:S01]  /*16c740*/  IMAD.WIDE.U32 R38, R32, -0x45f6b800, RZ ;  /* 0xba09480020267825 */ /* 0x000fe200078e00ff */
[----:B------:R-:W-:-:S03]  /*16c750*/  MOV R64, R61 ;  /* 0x0000003d00407202 */ /* 0x000fc60000000f00 */
[----:B------:R-:W-:Y:S01]  /*16c760*/  IMAD.WIDE.U32 R100, R131, 0xf5138f, RZ ;  /* 0x00f5138f83647825 */ /* 0x000fe200078e00ff */
[----:B------:R-:W-:-:S03]  /*16c770*/  IADD3 RZ, P4, PT, R60, R39, RZ ;  /* 0x000000273cff7210 */ /* 0x000fc60007f9e0ff */
[----:B------:R-:W-:Y:S02]  /*16c780*/  IMAD.IADD R117, R37, 0x1, R117 ;  /* 0x0000000125757824 */ /* 0x000fe400078e0275 */
[----:B------:R-:W-:Y:S02]  /*16c790*/  IMAD.IADD R129, R11, 0x1, R129 ;  /* 0x000000010b817824 */ /* 0x000fe400078e0281 */
[----:B------:R-:W-:Y:S01]  /*16c7a0*/  IMAD.WIDE.U32 R104, R131, 0x6ca1493b, RZ ;  /* 0x6ca1493b83687825 */ /* 0x000fe200078e00ff */
[----:B------:R-:W-:Y:S02]  /*16c7b0*/  IADD3.X R7, P2, PT, R98, R117, RZ, P2, !PT ;  /* 0x0000007562077210 */ /* 0x000fe4000175e4ff */
[----:B------:R-:W-:Y:S01]  /*16c7c0*/  IADD3.X R11, P0, PT, R30, R129, RZ, P0, !PT ;  /* 0x000000811e0b7210 */ /* 0x000fe2000071e4ff */
[C---:B------:R-:W-:Y:S01]  /*16c7d0*/  IMAD R121, R32.reuse, 0x1ef3622f, R62 ;  /* 0x1ef3622f20797824 */ /* 0x040fe200078e023e */
[----:B------:R-:W-:Y:S01]  /*16c7e0*/  IADD3.X R117, P2, PT, RZ, RZ, RZ, P2, !PT ;  /* 0x000000ffff757210 */ /* 0x000fe2000175e4ff */
[----:B------:R-:W-:Y:S01]  /*16c7f0*/  IMAD.X R65, RZ, RZ, RZ, P5 ;  /* 0x000000ffff417224 */ /* 0x000fe200028e06ff */
[----:B------:R-:W-:Y:S01]  /*16c800*/  IADD3.X R135, P0, PT, RZ, RZ, RZ, P0, !PT ;  /* 0x000000ffff877210 */ /* 0x000fe2000071e4ff */
[----:B------:R-:W-:-:S02]  /*16c810*/  IMAD R115, R32, 0x1a22d9f3, R100 ;  /* 0x1a22d9f320737824 */ /* 0x000fc400078e0264 */
[----:B------:R-:W-:-:S04]  /*16c820*/  IMAD.WIDE.U32 R100, P5, R32, 0x1a22d9f3, R100 ;  /* 0x1a22d9f320647825 */ /* 0x000fc800078a0064 */
[----:B------:R-:W-:-:S04]  /*16c830*/  IMAD.WIDE.U32 R62, R32, 0xf5138f, RZ ;  /* 0x00f5138f203e7825 */ /* 0x000fc800078e00ff */
[----:B------:R-:W-:Y:S02]  /*16c840*/  IMAD R113, R32, -0x39c4fa40, R104 ;  /* 0xc63b05c020717824 */ /* 0x000fe400078e0268 */
[----:B------:R-:W-:-:S04]  /*16c850*/  IMAD.WIDE.U32.X R36, R131, 0x1ef3622f, R64, P4 ;  /* 0x1ef3622f83247825 */ /* 0x000fc800020e0440 */
[----:B------:R-:W-:Y:S01]  /*16c860*/  IMAD.X R61, RZ, RZ, RZ, P5 ;  /* 0x000000ffff3d7224 */ /* 0x000fe200028e06ff */
[----:B------:R-:W-:Y:S01]  /*16c870*/  IADD3 RZ, P5, PT, R100, R63, RZ ;  /* 0x0000003f64ff7210 */ /* 0x000fe20007fbe0ff */
[----:B------:R-:W-:-:S04]  /*16c880*/  IMAD.WIDE.U32 R104, P4, R32, -0x39c4fa40, R104 ;  /* 0xc63b05c020687825 */ /* 0x000fc80007880068 */
[----:B------:R-:W-:-:S04]  /*16c890*/  IMAD.WIDE.U32 R64, R32, 0x6ca1493b, RZ ;  /* 0x6ca1493b20407825 */ /* 0x000fc800078e00ff */
[----:B------:R-:W-:Y:S02]  /*16c8a0*/  IMAD.MOV.U32 R60, RZ, RZ, R101 ;  /* 0x000000ffff3c7224 */ /* 0x000fe400078e0065 */
[----:B------:R-:W-:-:S04]  /*16c8b0*/  IMAD.WIDE.U32 R100, R131, 0x17c510ea, RZ ;  /* 0x17c510ea83647825 */ /* 0x000fc800078e00ff */
[----:B------:R-:W-:Y:S01]  /*16c8c0*/  IMAD.X R129, RZ, RZ, RZ, P2 ;  /* 0x000000ffff817224 */ /* 0x000fe200010e06ff */
[----:B------:R-:W-:Y:S01]  /*16c8d0*/  IADD3 RZ, P2, PT, R104, R65, RZ ;  /* 0x0000004168ff7210 */ /* 0x000fe20007f5e0ff */
[----:B------:R-:W-:Y:S01]  /*16c8e0*/  IMAD.X R41, RZ, RZ, RZ, P0 ;  /* 0x000000ffff297224 */ /* 0x000fe200000e06ff */
[----:B------:R-:W-:Y:S01]  /*16c8f0*/  IADD3 RZ, P0, PT, R6, R40, RZ ;  /* 0x0000002806ff7210 */ /* 0x000fe20007f1e0ff */
[----:B------:R-:W-:Y:S02]  /*16c900*/  IMAD.X R99, RZ, RZ, RZ, P4 ;  /* 0x000000ffff637224 */ /* 0x000fe400020e06ff */
[----:B------:R-:W-:Y:S01]  /*16c910*/  IMAD.MOV.U32 R98, RZ, RZ, R105 ;  /* 0x000000ffff627224 */ /* 0x000fe200078e0069 */
[----:B------:R-:W-:Y:S01]  /*16c920*/  IADD3.X RZ, P0, PT, R7, R139, RZ, P0, !PT ;  /* 0x0000008b07ff7210 */ /* 0x000fe2000071e4ff */
[C-C-:B------:R-:W-:Y:S02]  /*16c930*/  IMAD R33, R32.reuse, 0x1ae3a46, R100.reuse ;  /* 0x01ae3a4620217824 */ /* 0x140fe400078e0264 */
        /* <DEDUP_REMOVED lines=24> */
[----:B------:R-:W-:-:S02]  /*16cac0*/  IADD3.X R30, P5, PT, RZ, R30, RZ, P5, !PT ;  /* 0x0000001eff1e7210 */ /* 0x000fc40002fbe4ff */
[----:B------:R-:W-:Y:S01]  /*16cad0*/  IADD3.X R55, P2, PT, R56, R55, RZ, P2, !PT ;  /* 0x0000003738377210 */ /* 0x000fe2000175e4ff */
[----:B------:R-:W-:Y:S01]  /*16cae0*/  IMAD.IADD R17, R121, 0x1, R39 ;  /* 0x0000000179117824 */ /* 0x000fe200078e0227 */
[----:B------:R-:W-:Y:S01]  /*16caf0*/  IADD3 RZ, P3, PT, R54, R38, RZ ;  /* 0x0000002636ff7210 */ /* 0x000fe20007f7e0ff */
[----:B------:R-:W-:Y:S01]  /*16cb00*/  IMAD R101, R6, -0x7af74001, -R127 ;  /* 0x8508bfff06657824 */ /* 0x000fe200078e0a7f */
[----:B------:R-:W-:Y:S01]  /*16cb10*/  IADD3.X R117, PT, PT, RZ, RZ, RZ, P5, P4 ;  /* 0x000000ffff757210 */ /* 0x000fe20002fe84ff */
[----:B------:R-:W-:Y:S01]  /*16cb20*/  IMAD.IADD R7, R122, 0x1, R59 ;  /* 0x000000017a077824 */ /* 0x000fe200078e023b */
[----:B------:R-:W-:Y:S01]  /*16cb30*/  IADD3.X R57, P4, PT, RZ, RZ, RZ, P2, !PT ;  /* 0x000000ffff397210 */ /* 0x000fe2000179e4ff */
[----:B------:R-:W-:Y:S01]  /*16cb40*/  IMAD.WIDE.U32 R38, R34, 0x1, RZ ;  /* 0x0000000122267825 */ /* 0x000fe200078e00ff */
[----:B------:R-:W-:Y:S02]  /*16cb50*/  IADD3 RZ, P2, PT, R40, R58, RZ ;  /* 0x0000003a28ff7210 */ /* 0x000fe40007f5e0ff */
[----:B------:R-:W-:Y:S01]  /*16cb60*/  IADD3.X R41, P0, PT, R102, R129, RZ, P0, !PT ;  /* 0x0000008166297210 */ /* 0x000fe2000071e4ff */
[----:B------:R-:W-:Y:S01]  /*16cb70*/  IMAD.X R59, RZ, RZ, RZ, P4 ;  /* 0x000000ffff3b7224 */ /* 0x000fe200020e06ff */
[----:B------:R-:W-:Y:S01]  /*16cb80*/  IADD3 R35, PT, PT, R35, R101, RZ ;  /* 0x0000006523237210 */ /* 0x000fe20007ffe0ff */
[----:B------:R-:W-:Y:S01]  /*16cb90*/  IMAD.WIDE.U32 R10, R16, 0x6ca1493b, R10 ;  /* 0x6ca1493b100a7825 */ /* 0x000fe200078e000a */
[----:B------:R-:W-:-:S02]  /*16cba0*/  IADD3.X RZ, P3, PT, R55, R17, RZ, P3, !PT ;  /* 0x0000001137ff7210 */ /* 0x000fc40001f7e4ff */
[----:B------:R-:W-:Y:S01]  /*16cbb0*/  IADD3 RZ, P4, PT, R6, R38, RZ ;  /* 0x0000002606ff7210 */ /* 0x000fe20007f9e0ff */
[----:B------:R-:W-:Y:S01]  /*16cbc0*/  IMAD.IADD R123, R11, 0x1, R123 ;  /* 0x000000010b7b7824 */ /* 0x000fe200078e027b */
[----:B------:R-:W-:Y:S01]  /*16cbd0*/  IADD3.X RZ, P2, PT, R41, R7, RZ, P2, !PT ;  /* 0x0000000729ff7210 */ /* 0x000fe2000175e4ff */
[----:B------:R-:W-:Y:S01]  /*16cbe0*/  IMAD.WIDE.U32 R6, R35, 0x1, RZ ;  /* 0x0000000123067825 */ /* 0x000fe200078e00ff */
[----:B------:R-:W-:Y:S02]  /*16cbf0*/  IADD3.X R57, P3, PT, R57, R36, RZ, P3, !PT ;  /* 0x0000002439397210 */ /* 0x000fe40001f7e4ff */
[----:B------:R-:W-:Y:S01]  /*16cc00*/  IADD3.X R103, P0, PT, RZ, RZ, RZ, P0, !PT ;  /* 0x000000ffff677210 */ /* 0x000fe2000071e4ff */
        /* <DEDUP_REMOVED lines=9> */
[----:B------:R-:W-:Y:S01]  /*16cca0*/  IMAD.WIDE.U32 R40, R35, 0x30000000, RZ ;  /* 0x3000000023287825 */ /* 0x000fe200078e00ff */
[----:B------:R-:W-:Y:S02]  /*16ccb0*/  IADD3 RZ, P5, PT, R39, R6, RZ ;  /* 0x0000000627ff7210 */ /* 0x000fe40007fbe0ff */
[----:B------:R-:W-:Y:S01]  /*16ccc0*/  IADD3.X R103, P2, PT, R103, R30, RZ, P2, !PT ;  /* 0x0000001e67677210 */ /* 0x000fe2000175e4ff */
[----:B------:R-:W-:Y:S01]  /*16ccd0*/  IMAD.X R37, RZ, RZ, RZ, P0 ;  /* 0x000000ffff257224 */ /* 0x000fe200000e06ff */
[----:B------:R-:W-:Y:S01]  /*16cce0*/  IADD3 RZ, P0, PT, R10, R62, RZ ;  /* 0x0000003e0aff7210 */ /* 0x000fe20007f1e0ff */
[----:B------:R-:W-:Y:S01]  /*16ccf0*/  IMAD.MOV.U32 R36, RZ, RZ, R7 ;  /* 0x000000ffff247224 */ /* 0x000fe200078e0007 */
[----:B------:R-:W-:Y:S01]  /*16cd00*/  IADD3.X R56, P2, PT, R56, R117, RZ, P2, !PT ;  /* 0x0000007538387210 */ /* 0x000fe2000175e4ff */
[----:B------:R-:W-:-:S02]  /*16cd10*/  IMAD.IADD R38, R39, 0x1, R38 ;  /* 0x0000000127267824 */ /* 0x000fc400078e0226 */
[----:B------:R-:W-:Y:S01]  /*16cd20*/  IMAD.IADD R39, R115, 0x1, R63 ;  /* 0x0000000173277824 */ /* 0x000fe200078e023f */
[----:B------:R-:W-:Y:S01]  /*16cd30*/  IADD3.X R63, P3, PT, RZ, RZ, RZ, P3, !PT ;  /* 0x000000ffff3f7210 */ /* 0x000fe20001f7e4ff */
[----:B------:R-:W-:Y:S01]  /*16cd40*/  IMAD R59, R34, 0x170b5d44, R40 ;  /* 0x170b5d44223b7824 */ /* 0x000fe200078e0228 */
[----:B------:R-:W-:Y:S01]  /*16cd50*/  IADD3.X RZ, P4, PT, R127, R38, RZ, P4, !PT ;  /* 0x000000267fff7210 */ /* 0x000fe2000279e4ff */
[----:B------:R-:W-:Y:S01]  /*16cd60*/  IMAD.WIDE.U32.X R6, R35, -0x7af74000, R36, P5 ;  /* 0x8508c00023067825 */ /* 0x000fe200028e0424 */
[----:B------:R-:W-:-:S03]  /*16cd70*/  IADD3.X RZ, P0, PT, R11, R39, RZ, P0, !PT ;  /* 0x000000270bff7210 */ /* 0x000fc6000071e4ff */
[----:B------:R-:W-:Y:S01]  /*16cd80*/  IMAD.WIDE.U32 R40, P5, R34, 0x170b5d44, R40 ;  /* 0x170b5d4422287825 */ /* 0x000fe200078a0028 */
[----:B------:R-:W-:-:S03]  /*16cd90*/  IADD3.X R63, P0, PT, R63, R60, RZ, P0, !PT ;  /* 0x0000003c3f3f7210 */ /* 0x000fc6000071e4ff */
[----:B------:R-:W-:Y:S01]  /*16cda0*/  IMAD.X R39, RZ, RZ, RZ, P5 ;  /* 0x000000ffff277224 */ /* 0x000fe200028e06ff */
[----:B------:R-:W-:Y:S01]  /*16cdb0*/  IADD3.X R57, P5, PT, RZ, R6, RZ, P4, !PT ;  /* 0x00000006ff397210 */ /* 0x000fe200027be4ff */
[----:B------:R-:W-:Y:S01]  /*16cdc0*/  IMAD.X R101, RZ, RZ, RZ, P3 ;  /* 0x000000ffff657224 */ /* 0x000fe200018e06ff */
[----:B------:R-:W-:Y:S01]  /*16cdd0*/  MOV R38, R41 ;  /* 0x0000002900267202 */ /* 0x000fe20000000f00 */
[----:B------:R-:W-:Y:S01]  /*16cde0*/  IMAD.WIDE.U32 R54, R32, -0x45f6b800, R54 ;  /* 0xba09480020367825 */ /* 0x000fe200078e0036 */
[----:B------:R-:W-:Y:S02]  /*16cdf0*/  IADD3.X R7, P5, PT, RZ, R7, RZ, P5, !PT ;  /* 0x00000007ff077210 */ /* 0x000fe40002fbe4ff */
[----:B------:R-:W-:Y:S01]  /*16ce00*/  IADD3.X R60, P0, PT, R101, R61, RZ, P0, !PT ;  /* 0x0000003d653c7210 */ /* 0x000fe2000071e4ff */
[----:B------:R-:W-:Y:S01]  /*16ce10*/  IMAD.WIDE.U32 R36, R34, 0x30000000, RZ ;  /* 0x3000000022247825 */ /* 0x000fe200078e00ff */
[----:B------:R-:W-:Y:S02]  /*16ce20*/  IADD3.X R6, P5, PT, R57, R54, RZ, P5, !PT ;  /* 0x0000003639067210 */ /* 0x000fe40002fbe4ff */
[----:B------:R-:W-:Y:S01]  /*16ce30*/  IADD3.X R16, P3, PT, R63, R16, RZ, P0, !PT ;  /* 0x000000103f107210 */ /* 0x000fe2000077e4ff */
[----:B------:R-:W-:Y:S01]  /*16ce40*/  IMAD.IADD R30, R55, 0x1, R121 ;  /* 0x00000001371e7824 */ /* 0x000fe200078e0279 */
        /* <DEDUP_REMOVED lines=15> */
[----:B------:R-:W-:Y:S01]  /*16cf40*/  IMAD R61, R34, 0x1ef3622f, R36 ;  /* 0x1ef3622f223d7824 */ /* 0x000fe200078e0224 */
[----:B------:R-:W-:Y:S01]  /*16cf50*/  IADD3.X R57, P3, PT, RZ, RZ, RZ, P3, !PT ;  /* 0x000000ffff397210 */ /* 0x000fe20001f7e4ff */
[----:B------:R-:W-:Y:S01]  /*16cf60*/  IMAD.WIDE.U32 R10, R32, 0xf5138f, R10 ;  /* 0x00f5138f200a7825 */ /* 0x000fe200078e000a */
[----:B------:R-:W-:-:S02]  /*16cf70*/  IADD3.X R30, P0, PT, R38, R39, RZ, P0, !PT ;  /* 0x00000027261e7210 */ /* 0x000fc4000071e4ff */
[----:B------:R-:W-:Y:S01]  /*16cf80*/  IADD3.X R54, P4, PT, R57, R98, RZ, P4, !PT ;  /* 0x0000006239367210 */ /* 0x000fe2000279e4ff */
[----:B------:R-:W-:Y:S01]  /*16cf90*/  IMAD.WIDE.U32 R36, P5, R34, 0x1ef3622f, R36 ;  /* 0x1ef3622f22247825 */ /* 0x000fe200078a0024 */
[----:B------:R-:W-:-:S03]  /*16cfa0*/  IADD3.X R10, P0, PT, R55, R10, RZ, P0, !PT ;  /* 0x0000000a370a7210 */ /* 0x000fc6000071e4ff */
[----:B------:R-:W-:Y:S01]  /*16cfb0*/  IMAD.WIDE.U32 R38, R34, -0x45f6b800, RZ ;  /* 0xba09480022267825 */ /* 0x000fe200078e00ff */
[----:B------:R-:W-:-:S03]  /*16cfc0*/  MOV R40, R37 ;  /* 0x0000002500287202 */ /* 0x000fc60000000f00 */
[----:B------:R-:W-:Y:S02]  /*16cfd0*/  IMAD.IADD R115, R11, 0x1, R115 ;  /* 0x000000010b737824 */ /* 0x000fe400078e0273 */
[----:B------:R-:W-:Y:S01]  /*16cfe0*/  IMAD.X R98, RZ, RZ, RZ, P3 ;  /* 0x000000ffff627224 */ /* 0x000fe200018e06ff */
[----:B------:R-:W-:Y:S01]  /*16cff0*/  IADD3 RZ, P3, PT, R36, R39, RZ ;  /* 0x0000002724ff7210 */ /* 0x000fe20007f7e0ff */
[----:B------:R-:W-:Y:S01]  /*16d000*/  IMAD.X R41, RZ, RZ, RZ, P5 ;  /* 0x000000ffff297224 */ /* 0x000fe200028e06ff */
        /* <DEDUP_REMOVED lines=8> */
[----:B------:R-:W-:Y:S01]  /*16d090*/  IADD3.X RZ, P3, PT, R11, R55, RZ, P3, !PT ;  /* 0x000000370bff7210 */ /* 0x000fe20001f7e4ff */
[----:B------:R-:W-:Y:S01]  /*16d0a0*/  IMAD.X R65, RZ, RZ, RZ, P0 ;  /* 0x000000ffff417224 */ /* 0x000fe200000e06ff */
[----:B------:R-:W-:Y:S01]  /*16d0b0*/  IADD3.X R109, P5, PT, R56, R109, RZ, P5, !PT ;  /* 0x0000006d386d7210 */ /* 0x000fe20002fbe4ff */
[----:B------:R-:W-:Y:S01]  /*16d0c0*/  IMAD.WIDE.U32 R56, P0, R34, 0x1a22d9f3, R38 ;  /* 0x1a22d9f322387825 */ /* 0x000fe20007800026 */
[----:B------:R-:W-:Y:S02]  /*16d0d0*/  IADD3.X R36, P4, PT, R54, R37, RZ, P4, !PT ;  /* 0x0000002536247210 */ /* 0x000fe4000279e4ff */
[----:B------:R-:W-:Y:S01]  /*16d0e0*/  IADD3.X R63, P3, PT, R63, R40, RZ, P3, !PT ;  /* 0x000000283f3f7210 */ /* 0x000fe20001f7e4ff */
[----:B------:R-:W-:Y:S01]  /*16d0f0*/  IMAD.WIDE.U32 R54, R34, 0xf5138f, RZ ;  /* 0x00f5138f22367825 */ /* 0x000fe200078e00ff */
[----:B------:R-:W-:-:S03]  /*16d100*/  IADD3.X R37, P4, PT, R98, R109, RZ, P4, !PT ;  /* 0x0000006d62257210 */ /* 0x000fc6000279e4ff */
        /* <DEDUP_REMOVED lines=11> */
[----:B------:R-:W-:Y:S02]  /*16d1c0*/  IADD3.X R17, P0, PT, R40, R113, RZ, P0, !PT ;  /* 0x0000007128117210 */ /* 0x000fe4000071e4ff */
[----:B------:R-:W-:Y:S01]  /*16d1d0*/  IADD3 RZ, P3, PT, R16, R54, RZ ;  /* 0x0000003610ff7210 */ /* 0x000fe20007f7e0ff */
[----:B------:R-:W-:Y:S01]  /*16d1e0*/  IMAD.IADD R57, R33, 0x1, R105 ;  /* 0x0000000121397824 */ /* 0x000fe200078e0269 */
[----:B------:R-:W-:Y:S01]  /*16d1f0*/  IADD3.X R63, P0, PT, RZ, RZ, RZ, P0, !PT ;  /* 0x000000ffff3f7210 */ /* 0x000fe2000071e4ff */
[----:B------:R-:W-:Y:S01]  /*16d200*/  IMAD.X R99, RZ, RZ, RZ, P4 ;  /* 0x000000ffff637224 */ /* 0x000fe200020e06ff */
[----:B------:R-:W-:Y:S01]  /*16d210*/  IADD3 RZ, P4, PT, R36, R104, RZ ;  /* 0x0000006824ff7210 */ /* 0x000fe20007f9e0ff */
[----:B------:R-:W-:Y:S01]  /*16d220*/  IMAD.WIDE.U32 R54, R35, 0x6ca1493b, RZ ;  /* 0x6ca1493b23367825 */ /* 0x000fe200078e00ff */
[----:B------:R-:W-:-:S02]  /*16d230*/  IADD3.X RZ, P3, PT, R17, R65, RZ, P3, !PT ;  /* 0x0000004111ff7210 */ /* 0x000fc40001f7e4ff */
[----:B------:R-:W-:Y:S01]  /*16d240*/  IADD3.X RZ, P4, PT, R37, R57, RZ, P4, !PT ;  /* 0x0000003925ff7210 */ /* 0x000fe2000279e4ff */
[----:B------:R-:W-:Y:S01]  /*16d250*/  IMAD.WIDE.U32 R56, R32, 0x17c510ea, R36 ;  /* 0x17c510ea20387825 */ /* 0x000fe200078e0024 */
[----:B------:R-:W-:Y:S02]  /*16d260*/  IADD3.X R65, PT, PT, RZ, RZ, RZ, P0, !PT ;  /* 0x000000ffff417210 */ /* 0x000fe400007fe4ff */
[----:B------:R-:W-:Y:S01]  /*16d270*/  IADD3.X R63, P3, PT, R63, R38, RZ, P3, !PT ;  /* 0x000000263f3f7210 */ /* 0x000fe20001f7e4ff */
[C-C-:B------:R-:W-:Y:S01]  /*16d280*/  IMAD R103, R34.reuse, -0x39c4fa40, R54.reuse ;  /* 0xc63b05c022677824 */ /* 0x140fe200078e0236 */
[----:B------:R-:W-:Y:S01]  /*16d290*/  IADD3.X R58, P4, PT, R41, R106, RZ, P4, !PT ;  /* 0x0000006a293a7210 */ /* 0x000fe2000279e4ff */
[C---:B------:R-:W-:Y:S01]  /*16d2a0*/  IMAD.WIDE.U32 R54, P0, R34.reuse, -0x39c4fa40, R54 ;  /* 0xc63b05c022367825 */ /* 0x040fe20007800036 */
[----:B------:R-:W-:Y:S02]  /*16d2b0*/  IADD3.X R32, P2, PT, RZ, RZ, RZ, P2, !PT ;  /* 0x000000ffff207210 */ /* 0x000fe4000175e4ff */
[----:B------:R-:W-:Y:S01]  /*16d2c0*/  IADD3.X R30, P3, PT, R65, R39, RZ, P3, !PT ;  /* 0x00000027411e7210 */ /* 0x000fe20001f7e4ff */
[----:B------:R-:W-:Y:S01]  /*16d2d0*/  IMAD.WIDE.U32 R36, R34, 0x6ca1493b, RZ ;  /* 0x6ca1493b22247825 */ /* 0x000fe200078e00ff */
[----:B------:R-:W-:-:S02]  /*16d2e0*/  IADD3.X R106, P4, PT, R99, R107, RZ, P4, !PT ;  /* 0x0000006b636a7210 */ /* 0x000fc4000279e4ff */
[----:B------:R-:W-:Y:S01]  /*16d2f0*/  IADD3.X R39, P5, PT, RZ, R32, RZ, P5, !PT ;  /* 0x00000020ff277210 */ /* 0x000fe20002fbe4ff */
[----:B------:R-:W-:Y:S01]  /*16d300*/  IMAD.IADD R33, R57, 0x1, R33 ;  /* 0x0000000139217824 */ /* 0x000fe200078e0221 */
[----:B------:R-:W-:Y:S01]  /*16d310*/  IADD3.X R32, P3, PT, R63, R56, RZ, P3, !PT ;  /* 0x000000383f207210 */ /* 0x000fe20001f7e4ff */
        /* <DEDUP_REMOVED lines=9> */
[----:B------:R-:W-:Y:S01]  /*16d3b0*/  IMAD.WIDE.U32.X R40, R35, -0x39c4fa40, R40, P0 ;  /* 0xc63b05c023287825 */ /* 0x000fe200000e0428 */
[----:B------:R-:W-:Y:S02]  /*16d3c0*/  IADD3.X R58, P2, PT, R106, R37, RZ, P4, !PT ;  /* 0x000000256a3a7210 */ /* 0x000fe4000275e4ff */
[----:B------:R-:W-:Y:S01]  /*16d3d0*/  IADD3.X RZ, P5, PT, R33, R55, RZ, P5, !PT ;  /* 0x0000003721ff7210 */ /* 0x000fe20002fbe4ff */
[----:B------:R-:W-:Y:S01]  /*16d3e0*/  IMAD.WIDE.U32 R36, R43, R43, RZ ;  /* 0x0000002b2b247225 */ /* 0x000fe200078e00ff */
[----:B------:R-:W-:Y:S02]  /*16d3f0*/  IADD3.X R55, P3, PT, RZ, RZ, RZ, P3, !PT ;  /* 0x000000ffff377210 */ /* 0x000fe40001f7e4ff */
[----:B------:R-:W-:Y:S01]  /*16d400*/  SHF.L.W.U32.HI R54, R31, 0x1, R118 ;  /* 0x000000011f367819 */ /* 0x000fe20000010e76 */
[----:B------:R-:W-:Y:S01]  /*16d410*/  IMAD R63, R43, R42, R38 ;  /* 0x0000002a2b3f7224 */ /* 0x000fe200078e0226 */
[----:B------:R-:W-:Y:S01]  /*16d420*/  IADD3.X R56, P0, PT, R133, R36, RZ, P1, !PT ;  /* 0x0000002485387210 */ /* 0x000fe20000f1e4ff */
[----:B------:R-:W-:Y:S01]  /*16d430*/  IMAD.WIDE.U32 R30, R35, 0x17c510ea, RZ ;  /* 0x17c510ea231e7825 */ /* 0x000fe200078e00ff */
[----:B------:R-:W-:-:S02]  /*16d440*/  IADD3.X R36, P5, PT, R55, R40, RZ, P5, !PT ;  /* 0x0000002837247210 */ /* 0x000fc40002fbe4ff */
[----:B------:R-:W-:Y:S01]  /*16d450*/  IADD3.X R57, P1, PT, R57, R56, RZ, P2, !PT ;  /* 0x0000003839397210 */ /* 0x000fe2000173e4ff */
[----:B------:R-:W-:Y:S02]  /*16d460*/  IMAD.IADD R63, R37, 0x1, R63 ;  /* 0x00000001253f7824 */ /* 0x000fe400078e023f */
[----:B------:R-:W-:Y:S02]  /*16d470*/  IMAD.X R40, RZ, RZ, RZ, P3 ;  /* 0x000000ffff287224 */ /* 0x000fe400018e06ff */
[--C-:B------:R-:W-:Y:S01]  /*16d480*/  IMAD R65, R34, 0x1ae3a46, R30.reuse ;  /* 0x01ae3a4622417824 */ /* 0x100fe200078e021e */
[----:B------:R-:W-:Y:S01]  /*16d490*/  IADD3.X R63, P0, PT, R54, R63, RZ, P0, !PT ;  /* 0x0000003f363f7210 */ /* 0x000fe2000071e4ff */
[----:B------:R-:W-:Y:S01]  /*16d4a0*/  IMAD.WIDE.U32 R54, P4, R34, 0x1ae3a46, R30 ;  /* 0x01ae3a4622367825 */ /* 0x000fe2000788001e */
[----:B------:R-:W-:Y:S02]  /*16d4b0*/  IADD3.X R56, P3, PT, R40, R41, RZ, P5, !PT ;  /* 0x0000002928387210 */ /* 0x000fe40002f7e4ff */
[----:B------:R-:W-:Y:S01]  /*16d4c0*/  IADD3.X R31, P1, PT, R58, R63, RZ, P1, !PT ;  /* 0x0000003f3a1f7210 */ /* 0x000fe20000f3e4ff */
[----:B------:R-:W-:Y:S01]  /*16d4d0*/  IMAD.WIDE.U32 R38, P5, R43, R42, R38 ;  /* 0x0000002a2b267225 */ /* 0x000fe200078a0026 */
[----:B------:R-:W-:-:S03]  /*16d4e0*/  IADD3.X R30, P3, PT, R36, R57, RZ, P3, !PT ;  /* 0x00000039241e7210 */ /* 0x000fc60001f7e4ff */
[----:B------:R-:W-:Y:S01]  /*16d4f0*/  IMAD.WIDE.U32 R40, R34, 0x17c510ea, RZ ;  /* 0x17c510ea22287825 */ /* 0x000fe200078e00ff */
[----:B------:R-:W-:-:S03]  /*16d500*/  IADD3.X R31, P3, PT, R56, R31, RZ, P3, !PT ;  /* 0x0000001f381f7210 */ /* 0x000fc60001f7e4ff */
[----:B------:R-:W-:Y:S01]  /*16d510*/  IMAD.X R57, RZ, RZ, RZ, P5 ;  /* 0x000000ffff397224 */ /* 0x000fe200028e06ff */
[-C--:B------:R-:W-:Y:S01]  /*16d520*/  IADD3 RZ, P5, PT, R54, R41.reuse, RZ ;  /* 0x0000002936ff7210 */ /* 0x080fe20007fbe0ff */
[----:B------:R-:W-:Y:S01]  /*16d530*/  IMAD.X R63, RZ, RZ, RZ, P4 ;  /* 0x000000ffff3f7224 */ /* 0x000fe200020e06ff */
[----:B------:R-:W-:Y:S01]  /*16d540*/  IADD3 R99, PT, PT, R65, R41, RZ ;  /* 0x0000002941637210 */ /* 0x000fe20007ffe0ff */
[----:B------:R-:W-:Y:S01]  /*16d550*/  IMAD.MOV.U32 R62, RZ, RZ, R55 ;  /* 0x000000ffff3e7224 */ /* 0x000fe200078e0037 */
        /* <DEDUP_REMOVED lines=14> */
[----:B------:R-:W-:Y:S01]  /*16d640*/  IMAD.IADD R59, R7, 0x1, R59 ;  /* 0x00000001073b7824 */ /* 0x000fe200078e023b */
[----:B------:R-:W-:Y:S01]  /*16d650*/  IADD3.X R35, P1, P3, R35, RZ, R38, P3, P1 ;  /* 0x000000ff23237210 */ /* 0x000fe20001b22426 */
[----:B------:R-:W-:-:S03]  /*16d660*/  IMAD.WIDE.U32 R16, R34, 0xf5138f, R16 ;  /* 0x00f5138f22107825 */ /* 0x000fc600078e0010 */
[----:B------:R-:W-:Y:S01]  /*16d670*/  IADD3.X R7, PT, PT, R40, RZ, R39, P1, P3 ;  /* 0x000000ff28077210 */ /* 0x000fe20000fe6427 */
[C---:B------:R-:W-:Y:S01]  /*16d680*/  IMAD.WIDE.U32 R30, R34.reuse, 0x17c510ea, R30 ;  /* 0x17c510ea221e7825 */ /* 0x040fe200078e001e */
[----:B------:R-:W-:Y:S02]  /*16d690*/  IADD3 R118, P1, PT, R35, R118, RZ ;  /* 0x0000007623767210 */ /* 0x000fe40007f3e0ff */
[----:B------:R-:W-:Y:S01]  /*16d6a0*/  IADD3 R101, PT, PT, R17, R101, RZ ;  /* 0x0000006511657210 */ /* 0x000fe20007ffe0ff */
[----:B------:R-:W-:Y:S01]  /*16d6b0*/  IMAD.WIDE.U32 R10, R34, -0x45f6b800, R10 ;  /* 0xba094800220a7825 */ /* 0x000fe200078e000a */
        /* <DEDUP_REMOVED lines=84> */
.L_x_1376:
[----:B------:R-:W-:Y:S05]  /*16dc00*/  BSYNC.RELIABLE B3 ;  /* 0x0000000000037941 */ /* 0x000fea0003800100 */
.L_x_1375:
        /* <DEDUP_REMOVED lines=12> */
.L_x_1374:
[----:B------:R-:W-:Y:S05]  /*16dcd0*/  BSYNC.RECONVERGENT B2 ;  /* 0x0000000000027941 */ /* 0x000fea0003800200 */
.L_x_1373:
        /* <DEDUP_REMOVED lines=91> */
.L_x_1380:
[----:B------:R-:W-:Y:S05]  /*16e290*/  BSYNC.RELIABLE B3 ;  /* 0x0000000000037941 */ /* 0x000fea0003800100 */
.L_x_1379:
        /* <DEDUP_REMOVED lines=12> */
.L_x_1378:
[----:B------:R-:W-:Y:S05]  /*16e360*/  BSYNC.RECONVERGENT B2 ;  /* 0x0000000000027941 */ /* 0x000fea0003800200 */
.L_x_1377:
        /* <DEDUP_REMOVED lines=91> */
.L_x_1384:
[----:B------:R-:W-:Y:S05]  /*16e920*/  BSYNC.RELIABLE B3 ;  /* 0x0000000000037941 */ /* 0x000fea0003800100 */
.L_x_1383:
        /* <DEDUP_REMOVED lines=12> */
.L_x_1382:
[----:B------:R-:W-:Y:S05]  /*16e9f0*/  BSYNC.RECONVERGENT B2 ;  /* 0x0000000000027941 */ /* 0x000fea0003800200 */
.L_x_1381:
        /* <DEDUP_REMOVED lines=18> */
[----:B------:R-:W-:-:S03]  /*16eb20*/  IADD3 R38, P2, PT, R37, R6, RZ ;  /* 0x0000000625267210 */ /* 0x000fc60007f5e0ff */
[----:B------:R-:W-:-:S04]  /*16eb30*/  IMAD.WIDE.U32 R10, P1, R143, R53, R16 ;  /* 0x000000358f0a7225 */ /* 0x000fc80007820010 */
[----:B------:R-:W-:Y:S02]  /*16eb40*/  IMAD.MOV.U32 R34, RZ, RZ, R7 ;  /* 0x000000ffff227224 */ /* 0x000fe400078e0007 */
[----:B------:R-:W-:Y:S01]  /*16eb50*/  IMAD.X R63, RZ, RZ, RZ, P1 ;  /* 0x000000ffff3f7224 */ /* 0x000fe200008e06ff */
[----:B------:R-:W-:Y:S01]  /*16eb60*/  IADD3.X R36, P1, PT, R31, R36, RZ, P0, !PT ;  /* 0x000000241f247210 */ /* 0x000fe2000073e4ff */
[----:B------:R-:W-:-:S04]  /*16eb70*/  IMAD.WIDE.U32 R6, R51, R219, RZ ;  /* 0x000000db33067225 */ /* 0x000fc800078e00ff */
[----:B------:R-:W-:-:S04]  /*16eb80*/  IMAD.WIDE.U32 R58, P5, R214, R51, R58 ;  /* 0x00000033d63a7225 */ /* 0x000fc800078a003a */
[----:B------:R-:W-:Y:S01]  /*16eb90*/  IMAD.WIDE.U32.X R34, R210, R52, R34, P2 ;  /* 0x00000034d2227225 */ /* 0x000fe200010e0422 */
[----:B------:R-:W-:Y:S02]  /*16eba0*/  IADD3.X R37, P2, PT, R33, R38, RZ, P1, !PT ;  /* 0x0000002621257210 */ /* 0x000fe40000f5e4ff */
[----:B------:R-:W-:Y:S01]  /*16ebb0*/  IADD3 RZ, P1, PT, R36, R6, RZ ;  /* 0x0000000624ff7210 */ /* 0x000fe20007f3e0ff */
[----:B------:R-:W-:Y:S01]  /*16ebc0*/  IMAD.WIDE.U32 R16, R53, R206, RZ ;  /* 0x000000ce35107225 */ /* 0x000fe200078e00ff */
[----:B------:R-:W-:-:S03]  /*16ebd0*/  IADD3.X R99, P2, PT, RZ, R34, RZ, P2, !PT ;  /* 0x00000022ff637210 */ /* 0x000fc6000175e4ff */
[----:B------:R-:W-:Y:S01]  /*16ebe0*/  IMAD.MOV.U32 R62, RZ, RZ, R11 ;  /* 0x000000ffff3e7224 */ /* 0x000fe200078e000b */
[----:B------:R-:W-:Y:S01]  /*16ebf0*/  IADD3 R11, P3, PT, R58, R7, RZ ;  /* 0x000000073a0b7210 */ /* 0x000fe20007f7e0ff */
[C---:B------:R-:W-:Y:S01]  /*16ec00*/  IMAD.WIDE.U32 R30, R52.reuse, R215, RZ ;  /* 0x000000d7341e7225 */ /* 0x040fe200078e00ff */
[----:B------:R-:W-:Y:S02]  /*16ec10*/  IADD3 R54, P0, PT, R17, R10, RZ ;  /* 0x0000000a11367210 */ /* 0x000fe40007f1e0ff */
[----:B------:R-:W-:Y:S01]  /*16ec20*/  IADD3.X RZ, P1, PT, R37, R11, RZ, P1, !PT ;  /* 0x0000000b25ff7210 */ /* 0x000fe20000f3e4ff */
[----:B------:R-:W-:Y:S01]  /*16ec30*/  IMAD.X R11, RZ, RZ, RZ, P5 ;  /* 0x000000ffff0b7224 */ /* 0x000fe200028e06ff */
[----:B------:R-:W-:Y:S01]  /*16ec40*/  IADD3.X R33, P2, PT, RZ, R35, RZ, P2, !PT ;  /* 0x00000023ff217210 */ /* 0x000fe2000175e4ff */
[----:B------:R-:W-:Y:S02]  /*16ec50*/  IMAD.MOV.U32 R10, RZ, RZ, R59 ;  /* 0x000000ffff0a7224 */ /* 0x000fe400078e003b */
[----:B------:R-:W-:-:S04]  /*16ec60*/  IMAD.WIDE.U32 R6, R52, R207, RZ ;  /* 0x000000cf34067225 */ /* 0x000fc800078e00ff */
[----:B------:R-:W-:-:S04]  /*16ec70*/  IMAD.WIDE.U32 R30, P4, R142, R53, R30 ;  /* 0x000000358e1e7225 */ /* 0x000fc8000788001e */
[----:B------:R-:W-:-:S04]  /*16ec80*/  IMAD.WIDE.U32.X R10, R214, R50, R10, P3 ;  /* 0x00000032d60a7225 */ /* 0x000fc800018e040a */
[----:B------:R-:W-:Y:S01]  /*16ec90*/  IMAD.X R57, RZ, RZ, RZ, P4 ;  /* 0x000000ffff397224 */ /* 0x000fe200020e06ff */
[----:B------:R-:W-:Y:S01]  /*16eca0*/  IADD3.X R98, P3, PT, RZ, R10, RZ, P1, !PT ;  /* 0x0000000aff627210 */ /* 0x000fe20000f7e4ff */
[----:B------:R-:W-:Y:S01]  /*16ecb0*/  IMAD.WIDE.U32 R6, P4, R197, R53, R6 ;  /* 0x00000035c5067225 */ /* 0x000fe20007880006 */
[----:B------:R-:W-:-:S03]  /*16ecc0*/  IADD3.X R99, P1, PT, R99, R16, RZ, P2, !PT ;  /* 0x0000001063637210 */ /* 0x000fc6000173e4ff */
[----:B------:R-:W-:Y:S01]  /*16ecd0*/  IMAD.WIDE.U32 R40, R53, R207, RZ ;  /* 0x000000cf35287225 */ /* 0x000fe200078e00ff */
[----:B------:R-:W-:-:S03]  /*16ece0*/  MOV R16, R7 ;  /* 0x0000000700107202 */ /* 0x000fc60000000f00 */
[----:B------:R-:W-:Y:S01]  /*16ecf0*/  IMAD.X R17, RZ, RZ, RZ, P4 ;  /* 0x000000ffff117224 */ /* 0x000fe200020e06ff */
[----:B------:R-:W-:Y:S01]  /*16ed00*/  IADD3 R64, P4, PT, R41, R6, RZ ;  /* 0x0000000629407210 */ /* 0x000fe20007f9e0ff */
[----:B------:R-:W-:Y:S01]  /*16ed10*/  IMAD.WIDE.U32.X R62, R143, R52, R62, P0 ;  /* 0x000000348f3e7225 */ /* 0x000fe200000e043e */
[----:B------:R-:W-:-:S03]  /*16ed20*/  IADD3.X R41, P1, PT, R33, R54, RZ, P1, !PT ;  /* 0x0000003621297210 */ /* 0x000fc60000f3e4ff */
[----:B------:R-:W-:Y:S01]  /*16ed30*/  IMAD.WIDE.U32 R60, R53, R215, RZ ;  /* 0x000000d7353c7225 */ /* 0x000fe200078e00ff */
[----:B------:R-:W-:-:S03]  /*16ed40*/  IADD3.X R33, P1, PT, RZ, R62, RZ, P1, !PT ;  /* 0x0000003eff217210 */ /* 0x000fc60000f3e4ff */
[----:B------:R-:W-:Y:S01]  /*16ed50*/  IMAD.WIDE.U32 R34, R50, R212, RZ ;  /* 0x000000d432227225 */ /* 0x000fe200078e00ff */
[----:B------:R-:W-:Y:S02]  /*16ed60*/  IADD3 R59, P5, PT, R61, R30, RZ ;  /* 0x0000001e3d3b7210 */ /* 0x000fe40007fbe0ff */
[----:B------:R-:W-:Y:S01]  /*16ed70*/  IADD3.X R30, P2, PT, RZ, R11, RZ, P3, !PT ;  /* 0x0000000bff1e7210 */ /* 0x000fe20001f5e4ff */
[----:B------:R-:W-:Y:S01]  /*16ed80*/  IMAD.WIDE.U32 R38, R52, R208, RZ ;  /* 0x000000d034267225 */ /* 0x000fe200078e00ff */
[----:B------:R-:W-:Y:S02]  /*16ed90*/  IADD3.X R54, P1, PT, RZ, R63, RZ, P1, !PT ;  /* 0x0000003fff367210 */ /* 0x000fe40000f3e4ff */
[----:B------:R-:W-:Y:S01]  /*16eda0*/  IADD3.X R98, P2, PT, R98, R99, RZ, P2, !PT ;  /* 0x0000006362627210 */ /* 0x000fe2000175e4ff */
[----:B------:R-:W-:Y:S01]  /*16edb0*/  IMAD R107, R210, R51, R34 ;  /* 0x00000033d26b7224 */ /* 0x000fe200078e0222 */
[----:B------:R-:W-:Y:S01]  /*16edc0*/  IADD3.X R63, P1, PT, R33, R60, RZ, P1, !PT ;  /* 0x0000003c213f7210 */ /* 0x000fe20000f3e4ff */
[----:B------:R-:W-:Y:S01]  /*16edd0*/  IMAD.MOV.U32 R56, RZ, RZ, R31 ;  /* 0x000000ffff387224 */ /* 0x000fe200078e001f */
[----:B------:R-:W-:Y:S01]  /*16ede0*/  IADD3.X R99, P2, PT, R30, R41, RZ, P2, !PT ;  /* 0x000000291e637210 */ /* 0x000fe2000175e4ff */
[----:B------:R-:W-:Y:S01]  /*16edf0*/  IMAD.WIDE.U32 R6, R51, R212, RZ ;  /* 0x000000d433067225 */ /* 0x000fe200078e00ff */
[----:B------:R-:W-:-:S03]  /*16ee00*/  IADD3.X R54, P1, PT, R54, R59, RZ, P1, !PT ;  /* 0x0000003b36367210 */ /* 0x000fc60000f3e4ff */
[----:B------:R-:W-:-:S04]  /*16ee10*/  IMAD.WIDE.U32 R34, P3, R210, R51, R34 ;  /* 0x00000033d2227225 */ /* 0x000fc80007860022 */
[----:B------:R-:W-:-:S04]  /*16ee20*/  IMAD.WIDE.U32 R38, P0, R209, R53, R38 ;  /* 0x00000035d1267225 */ /* 0x000fc80007800026 */
[----:B------:R-:W-:-:S04]  /*16ee30*/  IMAD.WIDE.U32 R10, R53, R208, RZ ;  /* 0x000000d0350a7225 */ /* 0x000fc800078e00ff */
[----:B------:R-:W-:Y:S01]  /*16ee40*/  IMAD.WIDE.U32.X R56, R142, R52, R56, P5 ;  /* 0x000000348e387225 */ /* 0x000fe200028e0438 */
[----:B------:R-:W-:-:S03]  /*16ee50*/  IADD3 RZ, P5, PT, R34, R7, RZ ;  /* 0x0000000722ff7210 */ /* 0x000fc60007fbe0ff */
[----:B------:R-:W-:Y:S01]  /*16ee60*/  IMAD.X R31, RZ, RZ, RZ, P0 ;  /* 0x000000ffff1f7224 */ /* 0x000fe200000e06ff */
[----:B------:R-:W-:Y:S01]  /*16ee70*/  IADD3 RZ, P0, PT, R98, R6, RZ ;  /* 0x0000000662ff7210 */ /* 0x000fe20007f1e0ff */
[----:B------:R-:W-:Y:S01]  /*16ee80*/  IMAD.IADD R61, R107, 0x1, R7 ;  /* 0x000000016b3d7824 */ /* 0x000fe200078e0207 */
[----:B------:R-:W-:Y:S01]  /*16ee90*/  IADD3.X R115, P1, PT, RZ, R56, RZ, P1, !PT ;  /* 0x00000038ff737210 */ /* 0x000fe20000f3e4ff */
[----:B------:R-:W-:Y:S01]  /*16eea0*/  IMAD.X R7, RZ, RZ, RZ, P3 ;  /* 0x000000ffff077224 */ /* 0x000fe200018e06ff */
[----:B------:R-:W-:Y:S01]  /*16eeb0*/  IADD3 R100, P3, PT, R11, R38, RZ ;  /* 0x000000260b647210 */ /* 0x000fe20007f7e0ff */
[----:B------:R-:W-:Y:S01]  /*16eec0*/  IMAD.MOV.U32 R6, RZ, RZ, R35 ;  /* 0x000000ffff067224 */ /* 0x000fe200078e0023 */
[----:B------:R-:W-:Y:S01]  /*16eed0*/  IADD3.X R103, P1, PT, RZ, R57, RZ, P1, !PT ;  /* 0x00000039ff677210 */ /* 0x000fe20000f3e4ff */
        /* <DEDUP_REMOVED lines=10> */
[--C-:B------:R-:W-:Y:S01]  /*16ef80*/  IMAD R33, R143, R51, R60.reuse ;  /* 0x000000338f217224 */ /* 0x100fe200078e023c */
[----:B------:R-:W-:Y:S01]  /*16ef90*/  IADD3.X R11, P0, PT, R11, R39, RZ, P0, !PT ;  /* 0x000000270b0b7210 */ /* 0x000fe2000071e4ff */
[----:B------:R-:W-:Y:S01]  /*16efa0*/  IMAD.WIDE.U32 R60, P5, R143, R51, R60 ;  /* 0x000000338f3c7225 */ /* 0x000fe200078a003c */
[----:B------:R-:W-:Y:S02]  /*16efb0*/  IADD3.X R105, P2, PT, RZ, R16, RZ, P2, !PT ;  /* 0x00000010ff697210 */ /* 0x000fe4000175e4ff */
[----:B------:R-:W-:Y:S01]  /*16efc0*/  IADD3.X R62, P1, PT, R62, R63, RZ, P0, !PT ;  /* 0x0000003f3e3e7210 */ /* 0x000fe2000073e4ff */
[----:B------:R-:W-:Y:S01]  /*16efd0*/  IMAD.WIDE.U32 R34, R51, R206, RZ ;  /* 0x000000ce33227225 */ /* 0x000fe200078e00ff */
[----:B------:R-:W-:Y:S02]  /*16efe0*/  IADD3.X R113, P2, PT, RZ, R17, RZ, P2, !PT ;  /* 0x00000011ff717210 */ /* 0x000fe4000175e4ff */
[----:B------:R-:W-:Y:S01]  /*16eff0*/  IADD3.X R63, P1, PT, R11, R54, RZ, P1, !PT ;  /* 0x000000360b3f7210 */ /* 0x000fe20000f3e4ff */
[----:B------:R-:W-:Y:S01]  /*16f000*/  IMAD.X R7, RZ, RZ, RZ, P5 ;  /* 0x000000ffff077224 */ /* 0x000fe200028e06ff */
[----:B------:R-:W-:Y:S01]  /*16f010*/  IADD3.X R105, P2, PT, R105, R10, RZ, P2, !PT ;  /* 0x0000000a69697210 */ /* 0x000fe2000175e4ff */
[----:B------:R-:W-:Y:S01]  /*16f020*/  IMAD.WIDE.U32 R38, R50, R215, RZ ;  /* 0x000000d732267225 */ /* 0x000fe200078e00ff */
[----:B------:R-:W-:-:S02]  /*16f030*/  IADD3 RZ, P5, PT, R60, R35, RZ ;  /* 0x000000233cff7210 */ /* 0x000fc40007fbe0ff */
[----:B------:R-:W-:Y:S01]  /*16f040*/  IADD3 R41, PT, PT, R33, R35, RZ ;  /* 0x0000002321297210 */ /* 0x000fe20007ffe0ff */
[----:B------:R-:W-:Y:S01]  /*16f050*/  IMAD.MOV.U32 R6, RZ, RZ, R61 ;  /* 0x000000ffff067224 */ /* 0x000fe200078e003d */
[----:B------:R-:W-:Y:S01]  /*16f060*/  IADD3 RZ, P0, PT, R62, R34, RZ ;  /* 0x000000223eff7210 */ /* 0x000fe20007f1e0ff */
[----:B------:R-:W-:Y:S01]  /*16f070*/  IMAD.WIDE.U32.X R30, R209, R52, R30, P3 ;  /* 0x00000034d11e7225 */ /* 0x000fe200018e041e */
[----:B------:R-:W-:Y:S02]  /*16f080*/  IADD3.X R113, P2, PT, R113, R100, RZ, P2, !PT ;  /* 0x0000006471717210 */ /* 0x000fe4000175e4ff */
[----:B------:R-:W-:Y:S01]  /*16f090*/  IADD3.X RZ, P0, PT, R63, R41, RZ, P0, !PT ;  /* 0x000000293fff7210 */ /* 0x000fe2000071e4ff */
[CCC-:B------:R-:W-:Y:S01]  /*16f0a0*/  IMAD R59, R142.reuse, R51.reuse, R38.reuse ;  /* 0x000000338e3b7224 */ /* 0x1c0fe200078e0226 */
[----:B------:R-:W-:Y:S01]  /*16f0b0*/  IADD3.X R41, P1, PT, RZ, RZ, RZ, P1, !PT ;  /* 0x000000ffff297210 */ /* 0x000fe20000f3e4ff */
[----:B------:R-:W-:Y:S01]  /*16f0c0*/  IMAD.WIDE.U32 R38, P4, R142, R51, R38 ;  /* 0x000000338e267225 */ /* 0x000fe20007880026 */
[----:B------:R-:W-:-:S03]  /*16f0d0*/  IADD3.X R109, P2, PT, RZ, R30, RZ, P2, !PT ;  /* 0x0000001eff6d7210 */ /* 0x000fc6000175e4ff */
[----:B------:R-:W-:-:S04]  /*16f0e0*/  IMAD.WIDE.U32 R34, R51, R215, RZ ;  /* 0x000000d733227225 */ /* 0x000fc800078e00ff */
[----:B------:R-:W-:-:S04]  /*16f0f0*/  IMAD.WIDE.U32 R16, R50, R207, RZ ;  /* 0x000000cf32107225 */ /* 0x000fc800078e00ff */
[----:B------:R-:W-:-:S04]  /*16f100*/  IMAD.WIDE.U32.X R6, R143, R50, R6, P5 ;  /* 0x000000328f067225 */ /* 0x000fc800028e0406 */
[----:B------:R-:W-:Y:S01]  /*16f110*/  IMAD.X R65, RZ, RZ, RZ, P4 ;  /* 0x000000ffff417224 */ /* 0x000fe200020e06ff */
[----:B------:R-:W-:Y:S01]  /*16f120*/  IADD3 RZ, P4, PT, R38, R35, RZ ;  /* 0x0000002326ff7210 */ /* 0x000fe20007f9e0ff */
[----:B------:R-:W-:Y:S01]  /*16f130*/  IMAD.MOV.U32 R64, RZ, RZ, R39 ;  /* 0x000000ffff407224 */ /* 0x000fe200078e0027 */
[----:B------:R-:W-:Y:S01]  /*16f140*/  IADD3.X R114, P0, PT, R41, R6, RZ, P0, !PT ;  /* 0x0000000629727210 */ /* 0x000fe2000071e4ff */
[----:B------:R-:W-:-:S04]  /*16f150*/  IMAD.WIDE.U32 R10, P3, R197, R51, R16 ;  /* 0x00000033c50a7225 */ /* 0x000fc80007860010 */
[----:B------:R-:W-:-:S04]  /*16f160*/  IMAD.WIDE.U32 R38, R51, R207, RZ ;  /* 0x000000cf33267225 */ /* 0x000fc800078e00ff */
[----:B------:R-:W-:Y:S02]  /*16f170*/  IMAD.X R6, RZ, RZ, RZ, P1 ;  /* 0x000000ffff067224 */ /* 0x000fe400008e06ff */
[----:B------:R-:W-:Y:S02]  /*16f180*/  IMAD.X R61, RZ, RZ, R31, P2 ;  /* 0x000000ffff3d7224 */ /* 0x000fe400010e061f */
[----:B------:R-:W-:Y:S01]  /*16f190*/  IMAD.WIDE.U32 R30, R50, R208, RZ ;  /* 0x000000d0321e7225 */ /* 0x000fe200078e00ff */
[----:B------:R-:W-:-:S03]  /*16f1a0*/  IADD3.X R40, P1, PT, R6, R7, RZ, P0, !PT ;  /* 0x0000000706287210 */ /* 0x000fc6000073e4ff */
[----:B------:R-:W-:Y:S01]  /*16f1b0*/  IMAD R117, R197, R51, R16 ;  /* 0x00000033c5757224 */ /* 0x000fe200078e0210 */
[----:B------:R-:W-:Y:S01]  /*16f1c0*/  IADD3.X R114, P1, PT, R114, R115, RZ, P1, !PT ;  /* 0x0000007372727210 */ /* 0x000fe20000f3e4ff */
[----:B------:R-:W-:Y:S01]  /*16f1d0*/  IMAD.X R17, RZ, RZ, RZ, P3 ;  /* 0x000000ffff117224 */ /* 0x000fe200018e06ff */
[----:B------:R-:W-:Y:S01]  /*16f1e0*/  IADD3 RZ, P3, PT, R10, R39, RZ ;  /* 0x000000270aff7210 */ /* 0x000fe20007f7e0ff */
[----:B------:R-:W-:Y:S01]  /*16f1f0*/  IMAD.MOV.U32 R16, RZ, RZ, R11 ;  /* 0x000000ffff107224 */ /* 0x000fe200078e000b */
[----:B------:R-:W-:Y:S01]  /*16f200*/  IADD3.X R115, P1, PT, R40, R103, RZ, P1, !PT ;  /* 0x0000006728737210 */ /* 0x000fe20000f3e4ff */
[----:B------:R-:W-:-:S04]  /*16f210*/  IMAD.WIDE.U32 R10, R48, R219, RZ ;  /* 0x000000db300a7225 */ /* 0x000fc800078e00ff */
[CCC-:B------:R-:W-:Y:S02]  /*16f220*/  IMAD R116, R209.reuse, R51.reuse, R30.reuse ;  /* 0x00000033d1747224 */ /* 0x1c0fe400078e021e */
[----:B------:R-:W-:-:S04]  /*16f230*/  IMAD.WIDE.U32 R30, P0, R209, R51, R30 ;  /* 0x00000033d11e7225 */ /* 0x000fc8000780001e */
[----:B------:R-:W-:Y:S01]  /*16f240*/  IMAD.WIDE.U32 R6, R49, R219, RZ ;  /* 0x000000db31067225 */ /* 0x000fe200078e00ff */
[----:B------:R-:W-:Y:S02]  /*16f250*/  IADD3.X R101, PT, PT, RZ, RZ, RZ, P0, !PT ;  /* 0x000000ffff657210 */ /* 0x000fe400007fe4ff */
[----:B------:R-:W-:Y:S01]  /*16f260*/  IADD3 RZ, P0, PT, R114, R34, RZ ;  /* 0x0000002272ff7210 */ /* 0x000fe20007f1e0ff */
[----:B------:R-:W-:Y:S02]  /*16f270*/  IMAD R60, R214, R49, R10 ;  /* 0x00000031d63c7224 */ /* 0x000fe400078e020a */
[----:B------:R-:W-:-:S04]  /*16f280*/  IMAD.WIDE.U32 R98, R212, R51, R98 ;  /* 0x00000033d4627225 */ /* 0x000fc800078e0062 */
[----:B------:R-:W-:Y:S02]  /*16f290*/  IMAD.IADD R35, R59, 0x1, R35 ;  /* 0x000000013b237824 */ /* 0x000fe400078e0223 */
[----:B------:R-:W-:-:S03]  /*16f2a0*/  IMAD.WIDE.U32 R10, P5, R214, R49, R10 ;  /* 0x00000031d60a7225 */ /* 0x000fc600078a000a */
[----:B------:R-:W-:Y:S01]  /*16f2b0*/  IADD3.X RZ, P0, PT, R115, R35, RZ, P0, !PT ;  /* 0x0000002373ff7210 */ /* 0x000fe2000071e4ff */
[----:B------:R-:W-:Y:S01]  /*16f2c0*/  IMAD.IADD R41, R60, 0x1, R7 ;  /* 0x000000013c297824 */ /* 0x000fe200078e0207 */
[----:B------:R-:W-:Y:S01]  /*16f2d0*/  IADD3.X R35, P1, PT, RZ, RZ, RZ, P1, !PT ;  /* 0x000000ffff237210 */ /* 0x000fe20000f3e4ff */
[----:B------:R-:W-:Y:S01]  /*16f2e0*/  IMAD.WIDE.U32.X R64, R142, R50, R64, P4 ;  /* 0x000000328e407225 */ /* 0x000fe200020e0440 */
[----:B------:R-:W-:Y:S02]  /*16f2f0*/  IADD3 RZ, P4, PT, R98, R6, RZ ;  /* 0x0000000662ff7210 */ /* 0x000fe40007f9e0ff */
[----:B------:R-:W-:Y:S01]  /*16f300*/  IADD3 RZ, P2, PT, R10, R7, RZ ;  /* 0x000000070aff7210 */ /* 0x000fe20007f5e0ff */
[----:B------:R-:W-:Y:S01]  /*16f310*/  IMAD.IADD R99, R99, 0x1, R107 ;  /* 0x0000000163637824 */ /* 0x000fe200078e026b */
[----:B------:R-:W-:Y:S01]  /*16f320*/  IADD3.X R54, P0, PT, R35, R64, RZ, P0, !PT ;  /* 0x0000004023367210 */ /* 0x000fe2000071e4ff */
[----:B------:R-:W-:-:S03]  /*16f330*/  IMAD.WIDE.U32 R6, R51, R208, RZ ;  /* 0x000000d033067225 */ /* 0x000fc600078e00ff */
[----:B------:R-:W-:Y:S01]  /*16f340*/  IADD3.X RZ, P4, PT, R99, R41, RZ, P4, !PT ;  /* 0x0000002963ff7210 */ /* 0x000fe2000279e4ff */
[----:B------:R-:W-:Y:S01]  /*16f350*/  IMAD.WIDE.U32 R40, R48, R212, RZ ;  /* 0x000000d430287225 */ /* 0x000fe200078e00ff */
[----:B------:R-:W-:-:S03]  /*16f360*/  IADD3 R131, PT, PT, R116, R7, RZ ;  /* 0x0000000774837210 */ /* 0x000fc60007ffe0ff */
[----:B------:R-:W-:Y:S02]  /*16f370*/  IMAD.X R103, RZ, RZ, RZ, P1 ;  /* 0x000000ffff677224 */ /* 0x000fe400008e06ff */
[----:B------:R-:W-:Y:S01]  /*16f380*/  IMAD.X R57, RZ, RZ, RZ, P5 ;  /* 0x000000ffff397224 */ /* 0x000fe200028e06ff */
[----:B------:R-:W-:Y:S01]  /*16f390*/  IADD3 RZ, P5, PT, R30, R7, RZ ;  /* 0x000000071eff7210 */ /* 0x000fe20007fbe0ff */
[----:B------:R-:W-:Y:S01]  /*16f3a0*/  IMAD.MOV.U32 R100, RZ, RZ, R31 ;  /* 0x000000ffff647224 */ /* 0x000fe200078e001f */
[----:B------:R-:W-:Y:S01]  /*16f3b0*/  IADD3.X R64, P0, PT, R103, R65, RZ, P0, !PT ;  /* 0x0000004167407210 */ /* 0x000fe2000071e4ff */
[----:B------:R-:W-:Y:S02]  /*16f3c0*/  IMAD R123, R210, R49, R40 ;  /* 0x00000031d27b7224 */ /* 0x000fe400078e0228 */
[----:B------:R-:W-:-:S04]  /*16f3d0*/  IMAD.WIDE.U32 R30, R49, R212, RZ ;  /* 0x000000d4311e7225 */ /* 0x000fc800078e00ff */
[----:B------:R-:W-:-:S04]  /*16f3e0*/  IMAD.WIDE.U32 R40, P1, R210, R49, R40 ;  /* 0x00000031d2287225 */ /* 0x000fc80007820028 */
[----:B------:R-:W-:Y:S02]  /*16f3f0*/  IMAD.MOV.U32 R56, RZ, RZ, R11 ;  /* 0x000000ffff387224 */ /* 0x000fe400078e000b */
[----:B------:R-:W-:-:S04]  /*16f400*/  IMAD.WIDE.U32 R10, R48, R206, RZ ;  /* 0x000000ce300a7225 */ /* 0x000fc800078e00ff */
[----:B------:R-:W-:Y:S01]  /*16f410*/  IMAD.X R35, RZ, RZ, RZ, P1 ;  /* 0x000000ffff237224 */ /* 0x000fe200008e06ff */
[----:B------:R-:W-:Y:S01]  /*16f420*/  IADD3 RZ, P1, PT, R40, R31, RZ ;  /* 0x0000001f28ff7210 */ /* 0x000fe20007f3e0ff */
[----:B------:R-:W-:Y:S01]  /*16f430*/  IMAD R121, R143, R49, R10 ;  /* 0x000000318f797224 */ /* 0x000fe200078e020a */
[----:B------:R-:W-:Y:S01]  /*16f440*/  IADD3.X R40, P0, PT, R54, R105, RZ, P0, !PT ;  /* 0x0000006936287210 */ /* 0x000fe2000071e4ff */
[----:B------:R-:W-:-:S04]  /*16f450*/  IMAD.WIDE.U32.X R56, R214, R48, R56, P2 ;  /* 0x00000030d6387225 */ /* 0x000fc800010e0438 */
[----:B------:R-:W-:Y:S01]  /*16f460*/  IMAD.WIDE.U32 R10, P2, R143, R49, R10 ;  /* 0x000000318f0a7225 */ /* 0x000fe2000784000a */
[----:B------:R-:W-:-:S03]  /*16f470*/  IADD3.X R65, P4, PT, RZ, R56, RZ, P4, !PT ;  /* 0x00000038ff417210 */ /* 0x000fc6000279e4ff */
[----:B------:R-:W-:Y:S01]  /*16f480*/  IMAD.WIDE.U32 R106, R49, R206, RZ ;  /* 0x000000ce316a7225 */ /* 0x000fe200078e00ff */
[----:B------:R-:W-:Y:S02]  /*16f490*/  MOV R110, R11 ;  /* 0x0000000b006e7202 */ /* 0x000fe40000000f00 */
[----:B------:R-:W-:Y:S01]  /*16f4a0*/  IADD3.X R56, P4, PT, RZ, R57, RZ, P4, !PT ;  /* 0x00000039ff387210 */ /* 0x000fe2000279e4ff */
[----:B------:R-:W-:Y:S01]  /*16f4b0*/  IMAD.MOV.U32 R34, RZ, RZ, R41 ;  /* 0x000000ffff227224 */ /* 0x000fe200078e0029 */
[----:B------:R-:W-:Y:S01]  /*16f4c0*/  IADD3.X R41, P0, PT, R64, R113, RZ, P0, !PT ;  /* 0x0000007140297210 */ /* 0x000fe2000071e4ff */
[----:B------:R-:W-:Y:S01]  /*16f4d0*/  IMAD.X R111, RZ, RZ, RZ, P2 ;  /* 0x000000ffff6f7224 */ /* 0x000fe200010e06ff */
[----:B------:R-:W-:Y:S01]  /*16f4e0*/  IADD3 RZ, P2, PT, R10, R107, RZ ;  /* 0x0000006b0aff7210 */ /* 0x000fe20007f5e0ff */
[----:B------:R-:W-:Y:S02]  /*16f4f0*/  IMAD.IADD R103, R117, 0x1, R39 ;  /* 0x0000000175677824 */ /* 0x000fe400078e0227 */
[----:B------:R-:W-:Y:S01]  /*16f500*/  IMAD.WIDE.U32.X R16, R197, R50, R16, P3 ;  /* 0x00000032c5107225 */ /* 0x000fe200018e0410 */
[----:B------:R-:W-:-:S02]  /*16f510*/  IADD3.X R39, P3, PT, RZ, RZ, RZ, P0, !PT ;  /* 0x000000ffff277210 */ /* 0x000fc4000077e4ff */
[----:B------:R-:W-:Y:S01]  /*16f520*/  IADD3 RZ, P0, PT, R40, R38, RZ ;  /* 0x0000002628ff7210 */ /* 0x000fe20007f1e0ff */
[----:B------:R-:W-:-:S03]  /*16f530*/  IMAD.WIDE.U32 R10, R48, R215, RZ ;  /* 0x000000d7300a7225 */ /* 0x000fc600078e00ff */
[----:B------:R-:W-:Y:S01]  /*16f540*/  IADD3.X RZ, P0, PT, R41, R103, RZ, P0, !PT ;  /* 0x0000006729ff7210 */ /* 0x000fe2000071e4ff */
[CCC-:B------:R-:W-:Y:S02]  /*16f550*/  IMAD R113, R142.reuse, R49.reuse, R10.reuse ;  /* 0x000000318e717224 */ /* 0x1c0fe400078e020a */
[----:B------:R-:W-:Y:S02]  /*16f560*/  IMAD.X R57, RZ, RZ, RZ, P3 ;  /* 0x000000ffff397224 */ /* 0x000fe400018e06ff */
[----:B------:R-:W-:-:S04]  /*16f570*/  IMAD.WIDE.U32 R10, P3, R142, R49, R10 ;  /* 0x000000318e0a7225 */ /* 0x000fc8000786000a */
[----:B------:R-:W-:-:S04]  /*16f580*/  IMAD.WIDE.U32 R62, R206, R51, R62 ;  /* 0x00000033ce3e7225 */ /* 0x000fc800078e003e */
        /* <DEDUP_REMOVED lines=8> */
[----:B------:R-:W-:Y:S01]  /*16f610*/  IADD3.X R38, P3, PT, R38, R109, RZ, P3, !PT ;  /* 0x0000006d26267210 */ /* 0x000fe20001f7e4ff */
[----:B------:R-:W-:Y:S01]  /*16f620*/  IMAD.WIDE.U32 R108, R48, R208, RZ ;  /* 0x000000d0306c7225 */ /* 0x000fe200078e00ff */
[----:B------:R-:W-:-:S02]  /*16f630*/  IADD3.X R127, P4, PT, RZ, RZ, RZ, P4, !PT ;  /* 0x000000ffff7f7210 */ /* 0x000fc4000279e4ff */
[----:B------:R-:W-:Y:S01]  /*16f640*/  IADD3 RZ, P0, PT, R62, R30, RZ ;  /* 0x0000001e3eff7210 */ /* 0x000fe20007f1e0ff */
[--C-:B------:R-:W-:Y:S01]  /*16f650*/  IMAD R33, R209, R49, R108.reuse ;  /* 0x00000031d1217224 */ /* 0x100fe200078e026c */
[----:B------:R-:W-:Y:S01]  /*16f660*/  IADD3.X R39, P3, PT, R16, R61, RZ, P3, !PT ;  /* 0x0000003d10277210 */ /* 0x000fe20001f7e4ff */
[----:B------:R-:W-:Y:S01]  /*16f670*/  IMAD.X R129, RZ, RZ, RZ, P4 ;  /* 0x000000ffff817224 */ /* 0x000fe200020e06ff */
[----:B------:R-:W-:Y:S01]  /*16f680*/  IADD3.X RZ, P0, PT, R63, R31, RZ, P0, !PT ;  /* 0x0000001f3fff7210 */ /* 0x000fe2000071e4ff */
[----:B------:R-:W-:Y:S01]  /*16f690*/  IMAD.WIDE.U32 R108, P4, R209, R49, R108 ;  /* 0x00000031d16c7225 */ /* 0x000fe2000788006c */
[----:B------:R-:W-:Y:S02]  /*16f6a0*/  IADD3.X R61, P3, PT, RZ, RZ, RZ, P3, !PT ;  /* 0x000000ffff3d7210 */ /* 0x000fe40001f7e4ff */
[----:B------:R-:W-:Y:S01]  /*16f6b0*/  IADD3.X R127, P0, PT, R127, R34, RZ, P0, !PT ;  /* 0x000000227f7f7210 */ /* 0x000fe2000071e4ff */
[----:B------:R-:W-:-:S03]  /*16f6c0*/  IMAD.WIDE.U32 R56, R48, R207, RZ ;  /* 0x000000cf30387225 */ /* 0x000fc600078e00ff */
[----:B------:R-:W-:Y:S01]  /*16f6d0*/  IADD3.X R118, P0, PT, R129, R35, RZ, P0, !PT ;  /* 0x0000002381767210 */ /* 0x000fe2000071e4ff */
[----:B------:R-:W-:Y:S01]  /*16f6e0*/  IMAD.X R7, RZ, RZ, RZ, P4 ;  /* 0x000000ffff077224 */ /* 0x000fe200020e06ff */
[----:B------:R-:W-:Y:S01]  /*16f6f0*/  IADD3 RZ, P4, PT, R38, R6, RZ ;  /* 0x0000000626ff7210 */ /* 0x000fe20007f9e0ff */
[----:B------:R-:W-:-:S03]  /*16f700*/  IMAD.WIDE.U32.X R100, R209, R50, R100, P5 ;  /* 0x00000032d1647225 */ /* 0x000fc600028e0464 */
[----:B------:R-:W-:Y:S01]  /*16f710*/  IADD3.X RZ, P4, PT, R39, R131, RZ, P4, !PT ;  /* 0x0000008327ff7210 */ /* 0x000fe2000279e4ff */
[----:B------:R-:W-:-:S03]  /*16f720*/  IMAD.WIDE.U32 R30, R46, R219, RZ ;  /* 0x000000db2e1e7225 */ /* 0x000fc600078e00ff */
[----:B------:R-:W-:Y:S01]  /*16f730*/  IADD3.X R61, P4, PT, R61, R100, RZ, P4, !PT ;  /* 0x000000643d3d7210 */ /* 0x000fe2000279e4ff */
[----:B------:R-:W-:Y:S02]  /*16f740*/  IMAD R112, R197, R49, R56 ;  /* 0x00000031c5707224 */ /* 0x000fe400078e0238 */
[----:B------:R-:W-:-:S04]  /*16f750*/  IMAD.WIDE.U32 R114, R215, R51, R114 ;  /* 0x00000033d7727225 */ /* 0x000fc800078e0072 */
[----:B------:R-:W-:Y:S01]  /*16f760*/  IMAD.WIDE.U32 R56, P1, R197, R49, R56 ;  /* 0x00000031c5387225 */ /* 0x000fe20007820038 */
[----:B------:R-:W-:-:S03]  /*16f770*/  IADD3.X R100, P0, PT, R127, R114, RZ, P0, !PT ;  /* 0x000000727f647210 */ /* 0x000fc6000071e4ff */
[----:B------:R-:W-:Y:S01]  /*16f780*/  IMAD.IADD R115, R115, 0x1, R59 ;  /* 0x0000000173737824 */ /* 0x000fe200078e023b */
[----:B------:R-:W-:Y:S01]  /*16f790*/  IADD3.X R59, PT, PT, R101, RZ, RZ, P4, P3 ;  /* 0x000000ff653b7210 */ /* 0x000fe200027e64ff */
[--C-:B------:R-:W-:Y:S02]  /*16f7a0*/  IMAD R54, R214, R47, R30.reuse ;  /* 0x0000002fd6367224 */ /* 0x100fe400078e021e */
[----:B------:R-:W-:Y:S01]  /*16f7b0*/  IMAD.X R65, RZ, RZ, RZ, P1 ;  /* 0x000000ffff417224 */ /* 0x000fe200008e06ff */
[----:B------:R-:W-:Y:S01]  /*16f7c0*/  IADD3.X R101, P0, PT, R118, R115, RZ, P0, !PT ;  /* 0x0000007376657210 */ /* 0x000fe2000071e4ff */
[----:B------:R-:W-:-:S04]  /*16f7d0*/  IMAD.WIDE.U32 R30, P1, R214, R47, R30 ;  /* 0x0000002fd61e7225 */ /* 0x000fc8000782001e */
[----:B------:R-:W-:-:S04]  /*16f7e0*/  IMAD.WIDE.U32 R34, R47, R219, RZ ;  /* 0x000000db2f227225 */ /* 0x000fc800078e00ff */
[----:B------:R-:W-:Y:S01]  /*16f7f0*/  IMAD.MOV.U32 R16, RZ, RZ, R31 ;  /* 0x000000ffff107224 */ /* 0x000fe200078e001f */
[----:B------:R-:W-:Y:S01]  /*16f800*/  IADD3 RZ, P3, PT, R30, R35, RZ ;  /* 0x000000231eff7210 */ /* 0x000fe20007f7e0ff */
[----:B------:R-:W-:-:S04]  /*16f810*/  IMAD.WIDE.U32 R102, R49, R215, RZ ;  /* 0x000000d731667225 */ /* 0x000fc800078e00ff */
[----:B------:R-:W-:Y:S01]  /*16f820*/  IMAD.MOV.U32 R6, RZ, RZ, R109 ;  /* 0x000000ffff067224 */ /* 0x000fe200078e006d */
[----:B------:R-:W-:Y:S01]  /*16f830*/  IADD3 RZ, P5, PT, R10, R103, RZ ;  /* 0x000000670aff7210 */ /* 0x000fe20007fbe0ff */
[----:B------:R-:W-:Y:S01]  /*16f840*/  IMAD.WIDE.U32.X R30, R143, R48, R110, P2 ;  /* 0x000000308f1e7225 */ /* 0x000fe200010e046e */
[----:B------:R-:W-:Y:S02]  /*16f850*/  IADD3.X R109, P2, PT, RZ, RZ, RZ, P0, !PT ;  /* 0x000000ffff6d7210 */ /* 0x000fe4000075e4ff */
[----:B------:R-:W-:Y:S01]  /*16f860*/  IADD3 RZ, P0, PT, R100, R106, RZ ;  /* 0x0000006a64ff7210 */ /* 0x000fe20007f1e0ff */
[----:B------:R-:W-:Y:S01]  /*16f870*/  IMAD.IADD R115, R121, 0x1, R107 ;  /* 0x0000000179737824 */ /* 0x000fe200078e026b */
[----:B------:R-:W-:Y:S01]  /*16f880*/  IADD3.X R111, PT, PT, RZ, RZ, RZ, P2, !PT ;  /* 0x000000ffff6f7210 */ /* 0x000fe200017fe4ff */
[----:B------:R-:W-:Y:S02]  /*16f890*/  IMAD.MOV.U32 R104, RZ, RZ, R11 ;  /* 0x000000ffff687224 */ /* 0x000fe400078e000b */
[----:B------:R-:W-:Y:S01]  /*16f8a0*/  IMAD.WIDE.U32 R10, R49, R207, RZ ;  /* 0x000000cf310a7225 */ /* 0x000fe200078e00ff */
[----:B------:R-:W-:-:S03]  /*16f8b0*/  IADD3.X RZ, P0, PT, R101, R115, RZ, P0, !PT ;  /* 0x0000007365ff7210 */ /* 0x000fc6000071e4ff */
[----:B------:R-:W-:Y:S01]  /*16f8c0*/  IMAD.WIDE.U32 R62, R212, R49, R62 ;  /* 0x00000031d43e7225 */ /* 0x000fe200078e003e */
[----:B------:R-:W-:-:S03]  /*16f8d0*/  IADD3.X R109, P0, PT, R109, R30, RZ, P0, !PT ;  /* 0x0000001e6d6d7210 */ /* 0x000fc6000071e4ff */
[----:B------:R-:W-:Y:S01]  /*16f8e0*/  IMAD.WIDE.U32 R106, R46, R212, RZ ;  /* 0x000000d42e6a7225 */ /* 0x000fe200078e00ff */
[----:B------:R-:W-:-:S03]  /*16f8f0*/  IADD3 RZ, P2, PT, R62, R34, RZ ;  /* 0x000000223eff7210 */ /* 0x000fc60007f5e0ff */
[----:B------:R-:W-:Y:S01]  /*16f900*/  IMAD.X R17, RZ, RZ, RZ, P1 ;  /* 0x000000ffff117224 */ /* 0x000fe200008e06ff */
[----:B------:R-:W-:Y:S01]  /*16f910*/  IADD3 RZ, P1, PT, R56, R11, RZ ;  /* 0x0000000b38ff7210 */ /* 0x000fe20007f3e0ff */
[----:B------:R-:W-:Y:S02]  /*16f920*/  IMAD.MOV.U32 R64, RZ, RZ, R57 ;  /* 0x000000ffff407224 */ /* 0x000fe400078e0039 */
[----:B------:R-:W-:-:S04]  /*16f930*/  IMAD.WIDE.U32 R56, R49, R208, RZ ;  /* 0x000000d031387225 */ /* 0x000fc800078e00ff */
[----:B------:R-:W-:Y:S01]  /*16f940*/  IMAD.IADD R129, R54, 0x1, R35 ;  /* 0x0000000136817824 */ /* 0x000fe200078e0223 */
[----:B------:R-:W-:Y:S01]  /*16f950*/  IADD3 RZ, P4, PT, R108, R57, RZ ;  /* 0x000000396cff7210 */ /* 0x000fe20007f9e0ff */
[----:B------:R-:W-:-:S04]  /*16f960*/  IMAD.WIDE.U32.X R16, R214, R46, R16, P3 ;  /* 0x0000002ed6107225 */ /* 0x000fc800018e0410 */
[CCC-:B------:R-:W-:Y:S02]  /*16f970*/  IMAD R127, R210.reuse, R47.reuse, R106.reuse ;  /* 0x0000002fd27f7224 */ /* 0x1c0fe400078e026a */
[----:B------:R-:W-:Y:S01]  /*16f980*/  IMAD.WIDE.U32 R34, P3, R210, R47, R106 ;  /* 0x0000002fd2227225 */ /* 0x000fe2000786006a */
[----:B------:R-:W-:-:S03]  /*16f990*/  IADD3.X R106, P0, PT, R111, R31, RZ, P0, !PT ;  /* 0x0000001f6f6a7210 */ /* 0x000fc6000071e4ff */
[----:B------:R-:W-:-:S04]  /*16f9a0*/  IMAD.WIDE.U32 R40, R207, R51, R40 ;  /* 0x00000033cf287225 */ /* 0x000fc800078e0028 */
[----:B------:R-:W-:Y:S01]  /*16f9b0*/  IMAD.IADD R117, R41, 0x1, R117 ;  /* 0x0000000129757824 */ /* 0x000fe200078e0275 */
[----:B------:R-:W-:Y:S01]  /*16f9c0*/  IADD3.X R108, P0, PT, R109, R40, RZ, P0, !PT ;  /* 0x000000286d6c7210 */ /* 0x000fe2000071e4ff */
[----:B------:R-:W-:Y:S02]  /*16f9d0*/  IMAD.IADD R63, R63, 0x1, R123 ;  /* 0x000000013f3f7824 */ /* 0x000fe400078e027b */
[----:B------:R-:W-:Y:S01]  /*16f9e0*/  IMAD.WIDE.U32 R30, R47, R212, RZ ;  /* 0x000000d42f1e7225 */ /* 0x000fe200078e00ff */
[----:B------:R-:W-:Y:S02]  /*16f9f0*/  IADD3.X R109, P0, PT, R106, R117, RZ, P0, !PT ;  /* 0x000000756a6d7210 */ /* 0x000fe4000071e4ff */
[----:B------:R-:W-:Y:S01]  /*16fa00*/  IADD3.X RZ, P2, PT, R63, R129, RZ, P2, !PT ;  /* 0x000000813fff7210 */ /* 0x000fe2000175e4ff */
[----:B------:R-:W-:Y:S01]  /*16fa10*/  IMAD.IADD R115, R113, 0x1, R103 ;  /* 0x0000000171737824 */ /* 0x000fe200078e0267 */
[----:B------:R-:W-:Y:S01]  /*16fa20*/  IADD3.X R103, P0, PT, RZ, RZ, RZ, P0, !PT ;  /* 0x000000ffff677210 */ /* 0x000fe2000071e4ff */
[----:B------:R-:W-:Y:S01]  /*16fa30*/  IMAD.X R111, RZ, RZ, RZ, P3 ;  /* 0x000000ffff6f7224 */ /* 0x000fe200018e06ff */
[----:B------:R-:W-:Y:S01]  /*16fa40*/  IADD3.X R161, P2, PT, RZ, R16, RZ, P2, !PT ;  /* 0x00000010ffa17210 */ /* 0x000fe2000175e4ff */
[----:B------:R-:W-:Y:S01]  /*16fa50*/  IMAD.MOV.U32 R110, RZ, RZ, R35 ;  /* 0x000000ffff6e7224 */ /* 0x000fe200078e0023 */
[----:B------:R-:W-:Y:S01]  /*16fa60*/  IADD3 RZ, P3, PT, R34, R31, RZ ;  /* 0x0000001f22ff7210 */ /* 0x000fe20007f7e0ff */
[----:B------:R-:W-:Y:S01]  /*16fa70*/  IMAD.WIDE.U32.X R34, R142, R48, R104, P5 ;  /* 0x000000308e227225 */ /* 0x000fe200028e0468 */
[----:B------:R-:W-:-:S03]  /*16fa80*/  IADD3.X R104, P2, PT, RZ, R17, RZ, P2, !PT ;  /* 0x00000011ff687210 */ /* 0x000fc6000175e4ff */
[----:B------:R-:W-:-:S04]  /*16fa90*/  IMAD.WIDE.U32 R100, R206, R49, R100 ;  /* 0x00000031ce647225 */ /* 0x000fc800078e0064 */
[----:B------:R-:W-:Y:S01]  /*16faa0*/  IMAD.X R105, RZ, RZ, RZ, P0 ;  /* 0x000000ffff697224 */ /* 0x000fe200000e06ff */
[----:B------:R-:W-:Y:S01]  /*16fab0*/  IADD3 RZ, P0, PT, R108, R102, RZ ;  /* 0x000000666cff7210 */ /* 0x000fe20007f1e0ff */
[----:B------:R-:W-:Y:S01]  /*16fac0*/  IMAD.WIDE.U32 R40, R46, R206, RZ ;  /* 0x000000ce2e287225 */ /* 0x000fe200078e00ff */
[----:B------:R-:W-:Y:S02]  /*16fad0*/  IADD3 R121, PT, PT, R101, R121, RZ ;  /* 0x0000007965797210 */ /* 0x000fe40007ffe0ff */
[----:B------:R-:W-:Y:S01]  /*16fae0*/  IADD3.X R160, P2, PT, R161, R100, RZ, P2, !PT ;  /* 0x00000064a1a07210 */ /* 0x000fe2000175e4ff */
[----:B------:R-:W-:Y:S01]  /*16faf0*/  IMAD.WIDE.U32.X R64, R197, R48, R64, P1 ;  /* 0x00000030c5407225 */ /* 0x000fe200008e0440 */
[----:B------:R-:W-:Y:S02]  /*16fb00*/  IADD3.X RZ, P0, PT, R109, R115, RZ, P0, !PT ;  /* 0x000000736dff7210 */ /* 0x000fe4000071e4ff */
[----:B------:R-:W-:Y:S01]  /*16fb10*/  IADD3.X R161, P2, PT, R104, R121, RZ, P2, !PT ;  /* 0x0000007968a17210 */ /* 0x000fe2000175e4ff */
[-CC-:B------:R-:W-:Y:S01]  /*16fb20*/  IMAD R117, R143, R47.reuse, R40.reuse ;  /* 0x0000002f8f757224 */ /* 0x180fe200078e0228 */
[----:B------:R-:W-:Y:S01]  /*16fb30*/  IADD3.X R101, P0, PT, R103, R34, RZ, P0, !PT ;  /* 0x0000002267657210 */ /* 0x000fe2000071e4ff */
[----:B------:R-:W-:Y:S01]  /*16fb40*/  IMAD.IADD R129, R127, 0x1, R31 ;  /* 0x000000017f817824 */ /* 0x000fe200078e021f */
[----:B------:R-:W-:Y:S01]  /*16fb50*/  IADD3 RZ, P1, PT, R160, R30, RZ ;  /* 0x0000001ea0ff7210 */ /* 0x000fe20007f3e0ff */
[----:B------:R-:W-:Y:S01]  /*16fb60*/  IMAD.WIDE.U32 R40, P5, R143, R47, R40 ;  /* 0x0000002f8f287225 */ /* 0x000fe200078a0028 */
[----:B------:R-:W-:-:S02]  /*16fb70*/  IADD3.X R102, P0, PT, R105, R35, RZ, P0, !PT ;  /* 0x0000002369667210 */ /* 0x000fc4000071e4ff */
[----:B------:R-:W-:Y:S01]  /*16fb80*/  IADD3.X R121, P2, PT, RZ, RZ, RZ, P2, !PT ;  /* 0x000000ffff797210 */ /* 0x000fe2000175e4ff */
[----:B------:R-:W-:Y:S01]  /*16fb90*/  IMAD.WIDE.U32 R16, R47, R206, RZ ;  /* 0x000000ce2f107225 */ /* 0x000fe200078e00ff */
[----:B------:R-:W-:-:S03]  /*16fba0*/  IADD3.X RZ, P1, PT, R161, R129, RZ, P1, !PT ;  /* 0x00000081a1ff7210 */ /* 0x000fc60000f3e4ff */
[----:B------:R-:W-:-:S04]  /*16fbb0*/  IMAD.WIDE.U32 R30, R46, R215, RZ ;  /* 0x000000d72e1e7225 */ /* 0x000fc800078e00ff */
[----:B------:R-:W-:-:S04]  /*16fbc0*/  IMAD.WIDE.U32 R38, R208, R51, R38 ;  /* 0x00000033d0267225 */ /* 0x000fc800078e0026 */
[----:B------:R-:W-:Y:S01]  /*16fbd0*/  IMAD.WIDE.U32.X R110, R210, R46, R110, P3 ;  /* 0x0000002ed26e7225 */ /* 0x000fe200018e046e */
[----:B------:R-:W-:-:S03]  /*16fbe0*/  IADD3.X R100, P0, PT, R101, R38, RZ, P0, !PT ;  /* 0x0000002665647210 */ /* 0x000fc6000071e4ff */
[----:B------:R-:W-:Y:S01]  /*16fbf0*/  IMAD.X R107, RZ, RZ, RZ, P5 ;  /* 0x000000ffff6b7224 */ /* 0x000fe200028e06ff */
[----:B------:R-:W-:Y:S01]  /*16fc00*/  IADD3 RZ, P5, PT, R40, R17, RZ ;  /* 0x0000001128ff7210 */ /* 0x000fe20007fbe0ff */
[----:B------:R-:W-:Y:S01]  /*16fc10*/  IMAD.MOV.U32 R106, RZ, RZ, R41 ;  /* 0x000000ffff6a7224 */ /* 0x000fe200078e0029 */
[----:B------:R-:W-:Y:S01]  /*16fc20*/  IADD3.X R121, P1, PT, R121, R110, RZ, P1, !PT ;  /* 0x0000006e79797210 */ /* 0x000fe20000f3e4ff */
[CC--:B------:R-:W-:Y:S02]  /*16fc30*/  IMAD R115, R142.reuse, R47.reuse, R30 ;  /* 0x0000002f8e737224 */ /* 0x0c0fe400078e021e */
[----:B------:R-:W-:Y:S02]  /*16fc40*/  IMAD.IADD R103, R39, 0x1, R116 ;  /* 0x0000000127677824 */ /* 0x000fe400078e0274 */
[----:B------:R-:W-:-:S03]  /*16fc50*/  IMAD.WIDE.U32 R30, P3, R142, R47, R30 ;  /* 0x0000002f8e1e7225 */ /* 0x000fc6000786001e */
[----:B------:R-:W-:Y:S01]  /*16fc60*/  IADD3.X R101, P0, PT, R102, R103, RZ, P0, !PT ;  /* 0x0000006766657210 */ /* 0x000fe2000071e4ff */
[----:B------:R-:W-:-:S03]  /*16fc70*/  IMAD.WIDE.U32 R34, R44, R219, RZ ;  /* 0x000000db2c227225 */ /* 0x000fc600078e00ff */
[----:B------:R-:W-:Y:S01]  /*16fc80*/  IADD3.X R129, P0, PT, RZ, RZ, RZ, P0, !PT ;  /* 0x000000ffff817210 */ /* 0x000fe2000071e4ff */
[----:B------:R-:W-:-:S04]  /*16fc90*/  IMAD.WIDE.U32 R40, R47, R215, RZ ;  /* 0x000000d72f287225 */ /* 0x000fc800078e00ff */
[----:B------:R-:W-:Y:S01]  /*16fca0*/  IMAD.X R123, RZ, RZ, RZ, P2 ;  /* 0x000000ffff7b7224 */ /* 0x000fe200010e06ff */
[----:B------:R-:W-:Y:S01]  /*16fcb0*/  IADD3 RZ, P2, PT, R30, R41, RZ ;  /* 0x000000291eff7210 */ /* 0x000fe20007f5e0ff */
[----:B------:R-:W-:Y:S02]  /*16fcc0*/  IMAD.X R39, RZ, RZ, RZ, P3 ;  /* 0x000000ffff277224 */ /* 0x000fe400018e06ff */
[----:B------:R-:W-:Y:S01]  /*16fcd0*/  IMAD R218, R214, R45, R34 ;  /* 0x0000002dd6da7224 */ /* 0x000fe200078e0222 */
[----:B------:R-:W-:Y:S01]  /*16fce0*/  IADD3.X R110, P1, PT, R123, R111, RZ, P1, !PT ;  /* 0x0000006f7b6e7210 */ /* 0x000fe20000f3e4ff */
[----:B------:R-:W-:Y:S02]  /*16fcf0*/  IMAD.MOV.U32 R38, RZ, RZ, R31 ;  /* 0x000000ffff267224 */ /* 0x000fe400078e001f */
[----:B------:R-:W-:-:S04]  /*16fd00*/  IMAD.WIDE.U32 R108, R215, R49, R108 ;  /* 0x00000031d76c7225 */ /* 0x000fc800078e006c */
[----:B------:R-:W-:Y:S01]  /*16fd10*/  IMAD.WIDE.U32 R34, P3, R214, R45, R34 ;  /* 0x0000002dd6227225 */ /* 0x000fe20007860022 */
[----:B------:R-:W-:-:S03]  /*16fd20*/  IADD3.X R108, P1, PT, R121, R108, RZ, P1, !PT ;  /* 0x0000006c796c7210 */ /* 0x000fc60000f3e4ff */
[----:B------:R-:W-:-:S04]  /*16fd30*/  IMAD.WIDE.U32 R30, R45, R219, RZ ;  /* 0x000000db2d1e7225 */ /* 0x000fc800078e00ff */
[----:B------:R-:W-:Y:S01]  /*16fd40*/  IMAD.WIDE.U32 R102, R44, R212, RZ ;  /* 0x000000d42c667225 */ /* 0x000fe200078e00ff */
[----:B------:R-:W-:-:S03]  /*16fd50*/  IADD3 R111, PT, PT, R218, R31, RZ ;  /* 0x0000001fda6f7210 */ /* 0x000fc60007ffe0ff */
[----:B------:R-:W-:-:S04]  /*16fd60*/  IMAD.WIDE.U32 R160, R212, R47, R160 ;  /* 0x0000002fd4a07225 */ /* 0x000fc800078e00a0 */
[----:B------:R-:W-:Y:S02]  /*16fd70*/  IMAD.IADD R113, R109, 0x1, R113 ;  /* 0x000000016d717824 */ /* 0x000fe400078e0271 */
[----:B------:R-:W-:Y:S01]  /*16fd80*/  IMAD.X R105, RZ, RZ, RZ, P3 ;  /* 0x000000ffff697224 */ /* 0x000fe200018e06ff */
[----:B------:R-:W-:Y:S01]  /*16fd90*/  IADD3 RZ, P3, PT, R34, R31, RZ ;  /* 0x0000001f22ff7210 */ /* 0x000fe20007f7e0ff */
[----:B------:R-:W-:Y:S01]  /*16fda0*/  IMAD.MOV.U32 R104, RZ, RZ, R35 ;  /* 0x000000ffff687224 */ /* 0x000fe200078e0023 */
[----:B------:R-:W-:Y:S01]  /*16fdb0*/  IADD3.X R109, P1, PT, R110, R113, RZ, P1, !PT ;  /* 0x000000716e6d7210 */ /* 0x000fe20000f3e4ff */
[----:B------:R-:W-:Y:S01]  /*16fdc0*/  IMAD.WIDE.U32.X R6, R209, R48, R6, P4 ;  /* 0x00000030d1067225 */ /* 0x000fe200020e0406 */
[----:B------:R-:W-:-:S03]  /*16fdd0*/  IADD3 RZ, P4, PT, R160, R30, RZ ;  /* 0x0000001ea0ff7210 */ /* 0x000fc60007f9e0ff */
[----:B------:R-:W-:Y:S02]  /*16fde0*/  IMAD.IADD R161, R161, 0x1, R127 ;  /* 0x00000001a1a17824 */ /* 0x000fe400078e027f */
[C-C-:B------:R-:W-:Y:S02]  /*16fdf0*/  IMAD R201, R210.reuse, R45, R102.reuse ;  /* 0x0000002dd2c97224 */ /* 0x140fe400078e0266 */
[----:B------:R-:W-:Y:S01]  /*16fe00*/  IMAD.X R123, RZ, RZ, RZ, P0 ;  /* 0x000000ffff7b7224 */ /* 0x000fe200000e06ff */
[----:B------:R-:W-:Y:S01]  /*16fe10*/  IADD3.X RZ, P4, PT, R161, R111, RZ, P4, !PT ;  /* 0x0000006fa1ff7210 */ /* 0x000fe2000279e4ff */
[----:B------:R-:W-:-:S04]  /*16fe20*/  IMAD.WIDE.U32 R102, P0, R210, R45, R102 ;  /* 0x0000002dd2667225 */ /* 0x000fc80007800066 */
[----:B------:R-:W-:-:S04]  /*16fe30*/  IMAD.WIDE.U32 R34, R45, R212, RZ ;  /* 0x000000d42d227225 */ /* 0x000fc800078e00ff */
[----:B------:R-:W-:Y:S01]  /*16fe40*/  IMAD.WIDE.U32.X R104, R214, R44, R104, P3 ;  /* 0x0000002cd6687225 */ /* 0x000fe200018e0468 */
[----:B------:R-:W-:-:S03]  /*16fe50*/  IADD3 RZ, P3, PT, R100, R10, RZ ;  /* 0x0000000a64ff7210 */ /* 0x000fc60007f7e0ff */
[----:B------:R-:W-:Y:S01]  /*16fe60*/  IMAD.WIDE.U32.X R106, R143, R46, R106, P5 ;  /* 0x0000002e8f6a7225 */ /* 0x000fe200028e046a */
[----:B------:R-:W-:Y:S02]  /*16fe70*/  IADD3.X R111, P5, PT, RZ, RZ, RZ, P1, !PT ;  /* 0x000000ffff6f7210 */ /* 0x000fe40000fbe4ff */
[----:B------:R-:W-:Y:S01]  /*16fe80*/  IADD3 RZ, P1, PT, R108, R16, RZ ;  /* 0x000000106cff7210 */ /* 0x000fe20007f3e0ff */
[----:B------:R-:W-:Y:S01]  /*16fe90*/  IMAD.X R31, RZ, RZ, RZ, P0 ;  /* 0x000000ffff1f7224 */ /* 0x000fe200000e06ff */
[----:B------:R-:W-:Y:S01]  /*16fea0*/  IADD3 RZ, P0, PT, R102, R35, RZ ;  /* 0x0000002366ff7210 */ /* 0x000fe20007f1e0ff */
[----:B------:R-:W-:Y:S01]  /*16feb0*/  IMAD.IADD R127, R117, 0x1, R17 ;  /* 0x00000001757f7824 */ /* 0x000fe200078e0211 */
[----:B------:R-:W-:Y:S01]  /*16fec0*/  IADD3.X R159, P4, PT, RZ, R104, RZ, P4, !PT ;  /* 0x00000068ff9f7210 */ /* 0x000fe2000279e4ff */
[----:B------:R-:W-:Y:S02]  /*16fed0*/  IMAD.MOV.U32 R30, RZ, RZ, R103 ;  /* 0x000000ffff1e7224 */ /* 0x000fe400078e0067 */
[----:B------:R-:W-:Y:S01]  /*16fee0*/  IMAD.WIDE.U32 R102, R44, R206, RZ ;  /* 0x000000ce2c667225 */ /* 0x000fe200078e00ff */
[----:B------:R-:W-:-:S02]  /*16fef0*/  IADD3.X RZ, P1, PT, R109, R127, RZ, P1, !PT ;  /* 0x0000007f6dff7210 */ /* 0x000fc40000f3e4ff */
[----:B------:R-:W-:Y:S01]  /*16ff00*/  IADD3.X R104, P4, PT, RZ, R105, RZ, P4, !PT ;  /* 0x00000069ff687210 */ /* 0x000fe2000279e4ff */
[----:B------:R-:W-:Y:S01]  /*16ff10*/  IMAD.WIDE.U32 R108, R206, R47, R108 ;  /* 0x0000002fce6c7225 */ /* 0x000fe200078e006c */
[----:B------:R-:W-:-:S03]  /*16ff20*/  IADD3.X R111, P1, PT, R111, R106, RZ, P1, !PT ;  /* 0x0000006a6f6f7210 */ /* 0x000fc60000f3e4ff */
[-CC-:B------:R-:W-:Y:S01]  /*16ff30*/  IMAD R167, R143, R45.reuse, R102.reuse ;  /* 0x0000002d8fa77224 */ /* 0x180fe200078e0266 */
[----:B------:R-:W-:Y:S01]  /*16ff40*/  IADD3.X R158, P4, PT, R159, R108, RZ, P4, !PT ;  /* 0x0000006c9f9e7210 */ /* 0x000fe2000279e4ff */
[----:B------:R-:W-:Y:S02]  /*16ff50*/  IMAD.X R113, RZ, RZ, RZ, P5 ;  /* 0x000000ffff717224 */ /* 0x000fe400028e06ff */
[----:B------:R-:W-:Y:S02]  /*16ff60*/  IMAD.IADD R121, R112, 0x1, R11 ;  /* 0x0000000170797824 */ /* 0x000fe400078e020b */
[----:B------:R-:W-:Y:S01]  /*16ff70*/  IMAD.WIDE.U32 R102, P5, R143, R45, R102 ;  /* 0x0000002d8f667225 */ /* 0x000fe200078a0066 */
[----:B------:R-:W-:Y:S02]  /*16ff80*/  IADD3.X R106, P1, PT, R113, R107, RZ, P1, !PT ;  /* 0x0000006b716a7210 */ /* 0x000fe40000f3e4ff */
[----:B------:R-:W-:Y:S01]  /*16ff90*/  IADD3.X RZ, P3, PT, R101, R121, RZ, P3, !PT ;  /* 0x0000007965ff7210 */ /* 0x000fe20001f7e4ff */
[----:B------:R-:W-:Y:S01]  /*16ffa0*/  IMAD.IADD R117, R109, 0x1, R117 ;  /* 0x000000016d757824 */ /* 0x000fe200078e0275 */
[----:B------:R-:W-:Y:S01]  /*16ffb0*/  MOV R10, R103 ;  /* 0x00000067000a7202 */ /* 0x000fe20000000f00 */
[----:B------:R-:W-:Y:S01]  /*16ffc0*/  IMAD.WIDE.U32 R16, R45, R206, RZ ;  /* 0x000000ce2d107225 */ /* 0x000fe200078e00ff */
[----:B------:R-:W-:-:S02]  /*16ffd0*/  IADD3.X R64, P3, PT, R129, R64, RZ, P3, !PT ;  /* 0x0000004081407210 */ /* 0x000fc40001f7e4ff */
[----:B------:R-:W-:Y:S01]  /*16ffe0*/  IADD3.X R159, P4, PT, R104, R117, RZ, P4, !PT ;  /* 0x00000075689f7210 */ /* 0x000fe2000279e4ff */
[----:B------:R-:W-:Y:S02]  /*16fff0*/  IMAD.IADD R103, R201, 0x1, R35 ;  /* 0x00000001c9677824 */ /* 0x000fe400078e0223 */
[----:B------:R-:W-:Y:S01]  /*170000*/  IMAD.WIDE.U32.X R38, R142, R46, R38, P2 ;  /* 0x0000002e8e267225 */ /* 0x000fe200010e0426 */
[----:B------:R-:W-:Y:S02]  /*170010*/  IADD3 RZ, P2, PT, R158, R34, RZ ;  /* 0x000000229eff7210 */ /* 0x000fe40007f5e0ff */
[----:B------:R-:W-:Y:S01]  /*170020*/  IADD3.X R157, P4, PT, RZ, RZ, RZ, P4, !PT ;  /* 0x000000ffff9d7210 */ /* 0x000fe2000279e4ff */
[----:B------:R-:W-:Y:S01]  /*170030*/  IMAD.WIDE.U32 R100, R207, R49, R100 ;  /* 0x00000031cf647225 */ /* 0x000fe200078e0064 */
[----:B------:R-:W-:-:S03]  /*170040*/  IADD3.X RZ, P2, PT, R159, R103, RZ, P2, !PT ;  /* 0x000000679fff7210 */ /* 0x000fc6000175e4ff */
[----:B------:R-:W-:Y:S01]  /*170050*/  IMAD.X R11, RZ, RZ, RZ, P5 ;  /* 0x000000ffff0b7224 */ /* 0x000fe200028e06ff */
[----:B------:R-:W-:Y:S01]  /*170060*/  IADD3 RZ, P5, PT, R102, R17, RZ ;  /* 0x0000001166ff7210 */ /* 0x000fe20007fbe0ff */
[----:B------:R-:W-:Y:S01]  /*170070*/  IMAD.WIDE.U32.X R30, R210, R44, R30, P0 ;  /* 0x0000002cd21e7225 */ /* 0x000fe200000e041e */
[----:B------:R-:W-:Y:S02]  /*170080*/  IADD3.X R102, P3, PT, R123, R65, RZ, P3, !PT ;  /* 0x000000417b667210 */ /* 0x000fe40001f7e4ff */
        /* <DEDUP_REMOVED lines=9> */
[----:B------:R-:W-:Y:S01]  /*170120*/  IMAD.WIDE.U32.X R10, R143, R44, R10, P5 ;  /* 0x0000002c8f0a7225 */ /* 0x000fe200028e040a */
[----:B------:R-:W-:-:S02]  /*170130*/  IADD3 RZ, P4, PT, R34, R56, RZ ;  /* 0x0000003822ff7210 */ /* 0x000fc40007f9e0ff */
        /* <DEDUP_REMOVED lines=8> */
[----:B------:R-:W-:Y:S01]  /*1701c0*/  IADD3.X R156, P2, PT, R157, R100, RZ, P2, !PT ;  /* 0x000000649d9c7210 */ /* 0x000fe2000175e4ff */
[--C-:B------:R-:W-:Y:S01]  /*1701d0*/  IMAD R65, R197, R47, R30.reuse ;  /* 0x0000002fc5417224 */ /* 0x100fe200078e021e */
[----:B------:R-:W-:Y:S01]  /*1701e0*/  IADD3.X RZ, P4, PT, R35, R61, RZ, P4, !PT ;  /* 0x0000003d23ff7210 */ /* 0x000fe2000279e4ff */
[----:B------:R-:W-:Y:S01]  /*1701f0*/  IMAD.WIDE.U32 R30, P1, R197, R47, R30 ;  /* 0x0000002fc51e7225 */ /* 0x000fe2000782001e */
[----:B------:R-:W-:-:S03]  /*170200*/  IADD3.X R59, P0, PT, R38, R39, RZ, P0, !PT ;  /* 0x00000027263b7210 */ /* 0x000fc6000071e4ff */
[----:B------:R-:W-:Y:S01]  /*170210*/  IMAD.IADD R115, R101, 0x1, R115 ;  /* 0x0000000165737824 */ /* 0x000fe200078e0273 */
[----:B------:R-:W-:Y:S01]  /*170220*/  IADD3.X R39, PT, PT, RZ, RZ, RZ, P1, !PT ;  /* 0x000000ffff277210 */ /* 0x000fe20000ffe4ff */
[----:B------:R-:W-:Y:S01]  /*170230*/  IMAD.WIDE.U32 R40, R208, R49, R34 ;  /* 0x00000031d0287225 */ /* 0x000fe200078e0022 */
[----:B------:R-:W-:Y:S02]  /*170240*/  IADD3 RZ, P1, PT, R156, R16, RZ ;  /* 0x000000109cff7210 */ /* 0x000fe40007f3e0ff */
[----:B------:R-:W-:Y:S01]  /*170250*/  IADD3.X R157, P2, PT, R56, R115, RZ, P2, !PT ;  /* 0x00000073389d7210 */ /* 0x000fe2000175e4ff */
[----:B------:R-:W-:Y:S01]  /*170260*/  IMAD.IADD R101, R167, 0x1, R17 ;  /* 0x00000001a7657824 */ /* 0x000fe200078e0211 */
[----:B------:R-:W-:Y:S01]  /*170270*/  IADD3.X R40, P0, PT, R57, R40, RZ, P0, !PT ;  /* 0x0000002839287210 */ /* 0x000fe2000071e4ff */
[----:B------:R-:W-:Y:S01]  /*170280*/  IMAD.IADD R34, R41, 0x1, R33 ;  /* 0x0000000129227824 */ /* 0x000fe200078e0221 */
[----:B------:R-:W-:Y:S01]  /*170290*/  IADD3.X R33, P2, PT, RZ, RZ, RZ, P2, !PT ;  /* 0x000000ffff217210 */ /* 0x000fe2000175e4ff */
[----:B------:R-:W-:Y:S01]  /*1702a0*/  IMAD.WIDE.U32 R16, R47, R207, RZ ;  /* 0x000000cf2f107225 */ /* 0x000fe200078e00ff */
[----:B------:R-:W-:-:S02]  /*1702b0*/  IADD3.X RZ, P1, PT, R157, R101, RZ, P1, !PT ;  /* 0x000000659dff7210 */ /* 0x000fc40000f3e4ff */
[----:B------:R-:W-:Y:S01]  /*1702c0*/  IADD3.X R41, P0, PT, R59, R34, RZ, P0, !PT ;  /* 0x000000223b297210 */ /* 0x000fe2000071e4ff */
[----:B------:R-:W-:Y:S01]  /*1702d0*/  IMAD.MOV.U32 R38, RZ, RZ, R31 ;  /* 0x000000ffff267224 */ /* 0x000fe200078e001f */
[----:B------:R-:W-:Y:S01]  /*1702e0*/  IADD3.X R33, P1, PT, R33, R10, RZ, P1, !PT ;  /* 0x0000000a21217210 */ /* 0x000fe20000f3e4ff */
[----:B------:R-:W-:Y:S01]  /*1702f0*/  IMAD.X R10, RZ, RZ, RZ, P2 ;  /* 0x000000ffff0a7224 */ /* 0x000fe200010e06ff */
[----:B------:R-:W-:Y:S01]  /*170300*/  IADD3 RZ, P5, PT, R30, R17, RZ ;  /* 0x000000111eff7210 */ /* 0x000fe20007fbe0ff */
[----:B------:R-:W-:Y:S01]  /*170310*/  IMAD.WIDE.U32 R30, R44, R215, RZ ;  /* 0x000000d72c1e7225 */ /* 0x000fe200078e00ff */
[----:B------:R-:W-:Y:S02]  /*170320*/  IADD3 RZ, P2, PT, R40, R16, RZ ;  /* 0x0000001028ff7210 */ /* 0x000fe40007f5e0ff */
[----:B------:R-:W-:Y:S01]  /*170330*/  IADD3.X R16, P1, PT, R10, R11, RZ, P1, !PT ;  /* 0x0000000b0a107210 */ /* 0x000fe20000f3e4ff */
[----:B------:R-:W-:Y:S01]  /*170340*/  IMAD.WIDE.U32 R154, R207, R47, R40 ;  /* 0x0000002fcf9a7225 */ /* 0x000fe200078e0028 */
[----:B------:R-:W-:-:S03]  /*170350*/  IADD3.X R57, P0, PT, RZ, RZ, RZ, P0, !PT ;  /* 0x000000ffff397210 */ /* 0x000fc6000071e4ff */
[----:B------:R-:W-:Y:S01]  /*170360*/  IMAD.IADD R17, R65, 0x1, R17 ;  /* 0x0000000141117824 */ /* 0x000fe200078e0211 */
[----:B------:R-:W-:Y:S01]  /*170370*/  IADD3.X R154, P1, PT, R33, R154, RZ, P1, !PT ;  /* 0x0000009a219a7210 */ /* 0x000fe20000f3e4ff */
[----:B------:R-:W-:Y:S02]  /*170380*/  IMAD R200, R142, R45, R30 ;  /* 0x0000002d8ec87224 */ /* 0x000fe400078e021e */
[----:B------:R-:W-:Y:S01]  /*170390*/  IMAD.WIDE.U32.X R38, R197, R46, R38, P5 ;  /* 0x0000002ec5267225 */ /* 0x000fe200028e0426 */
[----:B------:R-:W-:-:S03]  /*1703a0*/  IADD3.X RZ, P2, PT, R41, R17, RZ, P2, !PT ;  /* 0x0000001129ff7210 */ /* 0x000fc6000175e4ff */
[----:B------:R-:W-:-:S04]  /*1703b0*/  IMAD.WIDE.U32 R30, P5, R142, R45, R30 ;  /* 0x0000002d8e1e7225 */ /* 0x000fc800078a001e */
[----:B------:R-:W-:Y:S01]  /*1703c0*/  IMAD.WIDE.U32 R10, R45, R215, RZ ;  /* 0x000000d72d0a7225 */ /* 0x000fe200078e00ff */
[----:B------:R-:W-:-:S03]  /*1703d0*/  IADD3.X R17, PT, PT, RZ, RZ, RZ, P5, !PT ;  /* 0x000000ffff117210 */ /* 0x000fc60002ffe4ff */
[----:B------:R-:W-:Y:S01]  /*1703e0*/  IMAD.IADD R35, R155, 0x1, R65 ;  /* 0x000000019b237824 */ /* 0x000fe200078e0241 */
[----:B------:R-:W-:Y:S01]  /*1703f0*/  IADD3 RZ, P5, PT, R154, R10, RZ ;  /* 0x0000000a9aff7210 */ /* 0x000fe20007fbe0ff */
[----:B------:R-:W-:Y:S01]  /*170400*/  IMAD.X R33, RZ, RZ, RZ, P0 ;  /* 0x000000ffff217224 */ /* 0x000fe200000e06ff */
[----:B------:R-:W-:Y:S01]  /*170410*/  IADD3 RZ, P0, PT, R30, R11, RZ ;  /* 0x0000000b1eff7210 */ /* 0x000fe20007f1e0ff */
[----:B------:R-:W-:Y:S01]  /*170420*/  IMAD.IADD R41, R200, 0x1, R11 ;  /* 0x00000001c8297824 */ /* 0x000fe200078e020b */
[----:B------:R-:W-:Y:S01]  /*170430*/  IADD3.X R10, P2, PT, R57, R38, RZ, P2, !PT ;  /* 0x00000026390a7210 */ /* 0x000fe2000175e4ff */
[----:B------:R-:W-:Y:S01]  /*170440*/  IMAD.WIDE.U32 R198, R44, R207, RZ ;  /* 0x000000cf2cc67225 */ /* 0x000fe200078e00ff */
[----:B------:R-:W-:Y:S02]  /*170450*/  IADD3.X R155, P1, PT, R16, R35, RZ, P1, !PT ;  /* 0x00000023109b7210 */ /* 0x000fe40000f3e4ff */
[----:B------:R-:W-:Y:S01]  /*170460*/  IADD3.X R11, P3, PT, RZ, RZ, RZ, P3, !PT ;  /* 0x000000ffff0b7210 */ /* 0x000fe20001f7e4ff */
[----:B------:R-:W-:Y:S01]  /*170470*/  IMAD.MOV.U32 R16, RZ, RZ, R31 ;  /* 0x000000ffff107224 */ /* 0x000fe200078e001f */
[----:B------:R-:W-:Y:S01]  /*170480*/  IADD3.X R38, P2, PT, R33, R39, RZ, P2, !PT ;  /* 0x0000002721267210 */ /* 0x000fe2000175e4ff */
[----:B------:R-:W-:Y:S01]  /*170490*/  IMAD.WIDE.U32 R30, R45, R207, RZ ;  /* 0x000000cf2d1e7225 */ /* 0x000fe200078e00ff */
[----:B------:R-:W-:-:S02]  /*1704a0*/  IADD3.X R11, P4, PT, R11, R6, RZ, P4, !PT ;  /* 0x000000060b0b7210 */ /* 0x000fc4000279e4ff */
[----:B------:R-:W-:Y:S01]  /*1704b0*/  IADD3.X R153, P1, PT, RZ, RZ, RZ, P1, !PT ;  /* 0x000000ffff997210 */ /* 0x000fe20000f3e4ff */
[----:B------:R-:W-:Y:S01]  /*1704c0*/  IMAD.WIDE.U32.X R16, R142, R44, R16, P0 ;  /* 0x0000002c8e107225 */ /* 0x000fe200000e0410 */
[----:B------:R-:W-:Y:S02]  /*1704d0*/  IADD3.X RZ, P5, PT, R155, R41, RZ, P5, !PT ;  /* 0x000000299bff7210 */ /* 0x000fe40002fbe4ff */
[----:B------:R-:W-:Y:S01]  /*1704e0*/  IADD3.X R7, PT, PT, R7, RZ, RZ, P4, P3 ;  /* 0x000000ff07077210 */ /* 0x000fe200027e64ff */
[----:B------:R-:W-:Y:S01]  /*1704f0*/  IMAD.X R33, RZ, RZ, RZ, P1 ;  /* 0x000000ffff217224 */ /* 0x000fe200008e06ff */
[----:B------:R-:W-:Y:S01]  /*170500*/  IADD3.X R10, P0, PT, R10, R11, RZ, P2, !PT ;  /* 0x0000000b0a0a7210 */ /* 0x000fe2000171e4ff */
[----:B------:R-:W-:Y:S01]  /*170510*/  IMAD.WIDE.U32 R34, P2, R197, R45, R198 ;  /* 0x0000002dc5227225 */ /* 0x000fe200078400c6 */
[----:B------:R-:W-:Y:S02]  /*170520*/  IADD3.X R153, P5, PT, R153, R16, RZ, P5, !PT ;  /* 0x0000001099997210 */ /* 0x000fe40002fbe4ff */
[----:B------:R-:W-:Y:S01]  /*170530*/  IADD3.X R11, P0, PT, R38, R7, RZ, P0, !PT ;  /* 0x00000007260b7210 */ /* 0x000fe2000071e4ff */
[----:B------:R-:W-:Y:S01]  /*170540*/  IMAD.X R7, RZ, RZ, RZ, P2 ;  /* 0x000000ffff077224 */ /* 0x000fe200010e06ff */
[----:B------:R-:W-:Y:S01]  /*170550*/  IADD3.X R33, P1, PT, R33, R17, RZ, P5, !PT ;  /* 0x0000001121217210 */ /* 0x000fe20002f3e4ff */
[----:B------:R-:W-:Y:S01]  /*170560*/  IMAD.WIDE.U32 R16, R46, R208, RZ ;  /* 0x000000d02e107225 */ /* 0x000fe200078e00ff */
[----:B------:R-:W-:-:S02]  /*170570*/  IADD3 RZ, P5, PT, R34, R31, RZ ;  /* 0x0000001f22ff7210 */ /* 0x000fc40007fbe0ff */
[----:B------:R-:W-:Y:S01]  /*170580*/  IADD3.X R151, P0, PT, RZ, RZ, RZ, P0, !PT ;  /* 0x000000ffff977210 */ /* 0x000fe2000071e4ff */
[----:B------:R-:W-:-:S04]  /*170590*/  IMAD.WIDE.U32 R38, R208, R47, R10 ;  /* 0x0000002fd0267225 */ /* 0x000fc800078e000a */
[----:B------:R-:W-:Y:S01]  /*1705a0*/  IMAD R41, R209, R47, R16 ;  /* 0x0000002fd1297224 */ /* 0x000fe200078e0210 */
[----:B------:R-:W-:Y:S01]  /*1705b0*/  IADD3.X R152, P2, PT, R153, R38, RZ, P1, !PT ;  /* 0x0000002699987210 */ /* 0x000fe20000f5e4ff */
[----:B------:R-:W-:Y:S02]  /*1705c0*/  IMAD R198, R197, R45, R198 ;  /* 0x0000002dc5c67224 */ /* 0x000fe400078e02c6 */
[----:B------:R-:W-:Y:S01]  /*1705d0*/  IMAD.MOV.U32 R6, RZ, RZ, R35 ;  /* 0x000000ffff067224 */ /* 0x000fe200078e0023 */
[----:B------:R-:W-:Y:S01]  /*1705e0*/  IADD3 RZ, P1, PT, R152, R30, RZ ;  /* 0x0000001e98ff7210 */ /* 0x000fe20007f3e0ff */
[----:B------:R-:W-:Y:S02]  /*1705f0*/  IMAD.IADD R38, R39, 0x1, R41 ;  /* 0x0000000127267824 */ /* 0x000fe400078e0229 */
[----:B------:R-:W-:-:S03]  /*170600*/  IMAD.WIDE.U32 R34, R47, R208, RZ ;  /* 0x000000d02f227225 */ /* 0x000fc600078e00ff */
[----:B------:R-:W-:Y:S01]  /*170610*/  IADD3.X R153, P2, PT, R33, R38, RZ, P2, !PT ;  /* 0x0000002621997210 */ /* 0x000fe2000175e4ff */
[----:B------:R-:W-:-:S03]  /*170620*/  IMAD.WIDE.U32 R16, P3, R209, R47, R16 ;  /* 0x0000002fd1107225 */ /* 0x000fc60007860010 */
[----:B------:R-:W-:Y:S01]  /*170630*/  IADD3.X R33, P2, PT, RZ, RZ, RZ, P2, !PT ;  /* 0x000000ffff217210 */ /* 0x000fe2000175e4ff */
[----:B------:R-:W-:Y:S01]  /*170640*/  IMAD.IADD R31, R198, 0x1, R31 ;  /* 0x00000001c61f7824 */ /* 0x000fe200078e021f */
[----:B------:R-:W-:Y:S01]  /*170650*/  IADD3 RZ, P4, PT, R16, R35, RZ ;  /* 0x0000002310ff7210 */ /* 0x000fe20007f9e0ff */
[----:B------:R-:W-:Y:S02]  /*170660*/  IMAD.IADD R41, R41, 0x1, R35 ;  /* 0x0000000129297824 */ /* 0x000fe400078e0223 */
[----:B------:R-:W-:Y:S01]  /*170670*/  IMAD.X R35, RZ, RZ, RZ, P3 ;  /* 0x000000ffff237224 */ /* 0x000fe200018e06ff */
[----:B------:R-:W-:Y:S01]  /*170680*/  IADD3 RZ, P3, PT, R10, R34, RZ ;  /* 0x000000220aff7210 */ /* 0x000fe20007f7e0ff */
[----:B------:R-:W-:Y:S01]  /*170690*/  IMAD.WIDE.U32.X R6, R197, R44, R6, P5 ;  /* 0x0000002cc5067225 */ /* 0x000fe200028e0406 */
[----:B------:R-:W-:Y:S02]  /*1706a0*/  IADD3.X RZ, P1, PT, R153, R31, RZ, P1, !PT ;  /* 0x0000001f99ff7210 */ /* 0x000fe40000f3e4ff */
[----:B------:R-:W-:Y:S01]  /*1706b0*/  MOV R34, R17 ;  /* 0x0000001100227202 */ /* 0x000fe20000000f00 */
[----:B------:R-:W-:Y:S01]  /*1706c0*/  IMAD.WIDE.U32 R30, R44, R208, RZ ;  /* 0x000000d02c1e7225 */ /* 0x000fe200078e00ff */
[----:B------:R-:W-:-:S02]  /*1706d0*/  IADD3.X R150, P1, PT, R33, R6, RZ, P1, !PT ;  /* 0x0000000621967210 */ /* 0x000fc40000f3e4ff */
[----:B------:R-:W-:Y:S01]  /*1706e0*/  IADD3.X RZ, P3, PT, R11, R41, RZ, P3, !PT ;  /* 0x000000290bff7210 */ /* 0x000fe20001f7e4ff */
[----:B------:R-:W-:Y:S02]  /*1706f0*/  IMAD.X R33, RZ, RZ, RZ, P2 ;  /* 0x000000ffff217224 */ /* 0x000fe400010e06ff */
[----:B------:R-:W-:-:S03]  /*170700*/  IMAD.WIDE.U32.X R34, R209, R46, R34, P4 ;  /* 0x0000002ed1227225 */ /* 0x000fc600020e0422 */
[----:B------:R-:W-:Y:S01]  /*170710*/  IADD3.X R33, P1, PT, R33, R7, RZ, P1, !PT ;  /* 0x0000000721217210 */ /* 0x000fe20000f3e4ff */
[----:B------:R-:W-:Y:S01]  /*170720*/  IMAD.WIDE.U32 R16, R42, R219, RZ ;  /* 0x000000db2a107225 */ /* 0x000fe200078e00ff */
[----:B------:R-:W-:-:S03]  /*170730*/  IADD3.X R151, P4, PT, R151, R34, RZ, P3, !PT ;  /* 0x0000002297977210 */ /* 0x000fc60001f9e4ff */
[----:B------:R-:W-:Y:S01]  /*170740*/  IMAD R188, R209, R45, R30 ;  /* 0x0000002dd1bc7224 */ /* 0x000fe200078e021e */
[----:B------:R-:W-:Y:S01]  /*170750*/  IADD3.X R150, P1, PT, R150, R151, RZ, P1, !PT ;  /* 0x0000009796967210 */ /* 0x000fe20000f3e4ff */
[----:B------:R-:W-:Y:S01]  /*170760*/  IMAD R192, R214, R43, R16 ;  /* 0x0000002bd6c07224 */ /* 0x000fe200078e0210 */
[----:B------:R-:W-:Y:S01]  /*170770*/  IADD3.X R34, PT, PT, R35, RZ, RZ, P4, P0 ;  /* 0x000000ff23227210 */ /* 0x000fe200027e04ff */
[----:B------:R-:W-:-:S03]  /*170780*/  IMAD.WIDE.U32 R30, P5, R209, R45, R30 ;  /* 0x0000002dd11e7225 */ /* 0x000fc600078a001e */
[----:B------:R-:W-:Y:S01]  /*170790*/  IADD3.X R151, P4, PT, R33, R34, RZ, P1, !PT ;  /* 0x0000002221977210 */ /* 0x000fe20000f9e4ff */
[----:B------:R-:W-:-:S03]  /*1707a0*/  IMAD.WIDE.U32 R10, R45, R208, RZ ;  /* 0x000000d02d0a7225 */ /* 0x000fc600078e00ff */
[----:B------:R-:W-:Y:S01]  /*1707b0*/  IADD3.X R33, P4, PT, RZ, RZ, RZ, P4, !PT ;  /* 0x000000ffff217210 */ /* 0x000fe2000279e4ff */
[----:B------:R-:W-:Y:S01]  /*1707c0*/  IMAD.WIDE.U32 R16, P2, R214, R43, R16 ;  /* 0x0000002bd6107225 */ /* 0x000fe20007840010 */
[----:B------:R-:W-:-:S03]  /*1707d0*/  IADD3 RZ, P0, PT, R150, R10, RZ ;  /* 0x0000000a96ff7210 */ /* 0x000fc60007f1e0ff */
[----:B------:R-:W-:Y:S01]  /*1707e0*/  IMAD.X R147, RZ, RZ, RZ, P2 ;  /* 0x000000ffff937224 */ /* 0x000fe200010e06ff */
[----:B------:R-:W-:Y:S01]  /*1707f0*/  IADD3 RZ, P2, PT, R30, R11, RZ ;  /* 0x0000000b1eff7210 */ /* 0x000fe20007f5e0ff */
[----:B------:R-:W-:Y:S02]  /*170800*/  IMAD.MOV.U32 R146, RZ, RZ, R17 ;  /* 0x000000ffff927224 */ /* 0x000fe400078e0011 */
[----:B------:R-:W-:Y:S02]  /*170810*/  IMAD.MOV.U32 R6, RZ, RZ, R31 ;  /* 0x000000ffff067224 */ /* 0x000fe400078e001f */
[----:B------:R-:W-:Y:S02]  /*170820*/  IMAD.IADD R17, R188, 0x1, R11 ;  /* 0x00000001bc117824 */ /* 0x000fe400078e020b */
[----:B------:R-:W-:-:S03]  /*170830*/  IMAD.WIDE.U32 R30, R42, R212, RZ ;  /* 0x000000d42a1e7225 */ /* 0x000fc600078e00ff */
[----:B------:R-:W-:Y:S01]  /*170840*/  IADD3.X RZ, P0, PT, R151, R17, RZ, P0, !PT ;  /* 0x0000001197ff7210 */ /* 0x000fe2000071e4ff */
[----:B------:R-:W-:-:S04]  /*170850*/  IMAD.WIDE.U32 R10, R42, R206, RZ ;  /* 0x000000ce2a0a7225 */ /* 0x000fc800078e00ff */
[----:B------:R-:W-:Y:S02]  /*170860*/  IMAD.X R7, RZ, RZ, RZ, P5 ;  /* 0x000000ffff077224 */ /* 0x000fe400028e06ff */
[-C--:B------:R-:W-:Y:S02]  /*170870*/  IMAD R199, R210, R43.reuse, R30 ;  /* 0x0000002bd2c77224 */ /* 0x080fe400078e021e */
[----:B------:R-:W-:Y:S02]  /*170880*/  IMAD R193, R143, R43, R10 ;  /* 0x0000002b8fc17224 */ /* 0x000fe400078e020a */
[----:B------:R-:W-:-:S04]  /*170890*/  IMAD.WIDE.U32 R144, R43, R212, RZ ;  /* 0x000000d42b907225 */ /* 0x000fc800078e00ff */
[----:B------:R-:W-:-:S04]  /*1708a0*/  IMAD.WIDE.U32 R30, P1, R210, R43, R30 ;  /* 0x0000002bd21e7225 */ /* 0x000fc8000782001e */
[----:B------:R-:W-:Y:S01]  /*1708b0*/  IMAD.WIDE.U32 R10, P5, R143, R43, R10 ;  /* 0x0000002b8f0a7225 */ /* 0x000fe200078a000a */
[----:B------:R-:W-:-:S03]  /*1708c0*/  MOV R140, R31 ;  /* 0x0000001f008c7202 */ /* 0x000fc60000000f00 */
[----:B------:R-:W-:-:S04]  /*1708d0*/  IMAD.WIDE.U32.X R6, R209, R44, R6, P2 ;  /* 0x0000002cd1067225 */ /* 0x000fc800010e0406 */
[----:B------:R-:W-:-:S04]  /*1708e0*/  IMAD.WIDE.U32 R126, R32, -0x1, RZ ;  /* 0xffffffff207e7825 */ /* 0x000fc800078e00ff */
[----:B------:R-:W-:-:S04]  /*1708f0*/  IMAD.WIDE.U32 R138, R43, R206, RZ ;  /* 0x000000ce2b8a7225 */ /* 0x000fc800078e00ff */
[----:B------:R-:W-:Y:S01]  /*170900*/  IMAD R61, R32, -0x7af74001, -R55 ;  /* 0x8508bfff203d7824 */ /* 0x000fe200078e0a37 */
[----:B------:R-:W-:Y:S01]  /*170910*/  IADD3 RZ, P2, PT, R10, R139, RZ ;  /* 0x0000008b0aff7210 */ /* 0x000fe20007f5e0ff */
[----:B------:R-:W-:-:S04]  /*170920*/  IMAD.WIDE.U32 R148, R43, R219, RZ ;  /* 0x000000db2b947225 */ /* 0x000fc800078e00ff */
[----:B------:R-:W-:Y:S01]  /*170930*/  IMAD.X R141, RZ, RZ, RZ, P1 ;  /* 0x000000ffff8d7224 */ /* 0x000fe200008e06ff */
[----:B------:R-:W-:Y:S01]  /*170940*/  IADD3 RZ, P1, PT, R30, R145, RZ ;  /* 0x000000911eff7210 */ /* 0x000fe20007f3e0ff */
[----:B------:R-:W-:Y:S01]  /*170950*/  IMAD.X R137, RZ, RZ, RZ, P5 ;  /* 0x000000ffff897224 */ /* 0x000fe200028e06ff */
[----:B------:R-:W-:Y:S01]  /*170960*/  IADD3.X R170, P5, PT, R33, R6, RZ, P0, !PT ;  /* 0x0000000621aa7210 */ /* 0x000fe200007be4ff */
[----:B------:R-:W-:Y:S01]  /*170970*/  IMAD.WIDE.U32 R30, R42, R207, RZ ;  /* 0x000000cf2a1e7225 */ /* 0x000fe200078e00ff */
[----:B------:R-:W-:Y:S02]  /*170980*/  IADD3 RZ, P3, PT, R16, R149, RZ ;  /* 0x0000009510ff7210 */ /* 0x000fe40007f7e0ff */
[----:B------:R-:W-:Y:S01]  /*170990*/  IADD3.X R164, PT, PT, R7, RZ, RZ, P5, P4 ;  /* 0x000000ff07a47210 */ /* 0x000fe20002fe84ff */
[----:B------:R-:W-:Y:S01]  /*1709a0*/  IMAD.IADD R61, R127, 0x1, R61 ;  /* 0x000000017f3d7824 */ /* 0x000fe200078e023d */
[----:B------:R-:W-:Y:S01]  /*1709b0*/  IADD3 R145, PT, PT, R199, R145, RZ ;  /* 0x00000091c7917210 */ /* 0x000fe20007ffe0ff */
[----:B------:R-:W-:-:S02]  /*1709c0*/  IMAD.MOV.U32 R136, RZ, RZ, R11 ;  /* 0x000000ffff887224 */ /* 0x000fc400078e000b */
[----:B------:R-:W-:-:S04]  /*1709d0*/  IMAD.WIDE.U32 R10, R42, R215, RZ ;  /* 0x000000d72a0a7225 */ /* 0x000fc800078e00ff */
[----:B------:R-:W-:-:S04]  /*1709e0*/  IMAD.WIDE.U32 R16, R126, 0x1, RZ ;  /* 0x000000017e107825 */ /* 0x000fc800078e00ff */
[----:B------:R-:W-:Y:S01]  /*1709f0*/  IMAD.WIDE.U32 R6, R42, R208, RZ ;  /* 0x000000d02a067225 */ /* 0x000fe200078e00ff */
[----:B------:R-:W-:-:S03]  /*170a00*/  IADD3 RZ, P0, PT, R32, R16, RZ ;  /* 0x0000001020ff7210 */ /* 0x000fc60007f1e0ff */
[----:B------:R-:W-:Y:S02]  /*170a10*/  IMAD R187, R197, R43, R30 ;  /* 0x0000002bc5bb7224 */ /* 0x000fe400078e021e */
[----:B------:R-:W-:-:S04]  /*170a20*/  IMAD.WIDE.U32 R40, R61, 0x1, RZ ;  /* 0x000000013d287825 */ /* 0x000fc800078e00ff */
[----:B------:R-:W-:-:S04]  /*170a30*/  IMAD.WIDE.U32 R30, P5, R197, R43, R30 ;  /* 0x0000002bc51e7225 */ /* 0x000fc800078a001e */
[----:B------:R-:W-:Y:S02]  /*170a40*/  IMAD R189, R142, R43, R10 ;  /* 0x0000002b8ebd7224 */ /* 0x000fe400078e020a */
[----:B------:R-:W-:-:S04]  /*170a50*/  IMAD.WIDE.U32 R134, R43, R215, RZ ;  /* 0x000000d72b867225 */ /* 0x000fc800078e00ff */
[----:B------:R-:W-:-:S04]  /*170a60*/  IMAD.WIDE.U32 R10, P4, R142, R43, R10 ;  /* 0x0000002b8e0a7225 */ /* 0x000fc8000788000a */
[----:B------:R-:W-:Y:S02]  /*170a70*/  IMAD R118, R209, R43, R6 ;  /* 0x0000002bd1767224 */ /* 0x000fe400078e0206 */
[----:B------:R-:W-:-:S04]  /*170a80*/  IMAD.WIDE.U32.X R146, R214, R42, R146, P3 ;  /* 0x0000002ad6927225 */ /* 0x000fc800018e0492 */
[----:B------:R-:W-:-:S04]  /*170a90*/  IMAD.WIDE.U32 R56, R61, 0x30000000, RZ ;  /* 0x300000003d387825 */ /* 0x000fc800078e00ff */
[----:B------:R-:W-:-:S04]  /*170aa0*/  IMAD.WIDE.U32 R6, P3, R209, R43, R6 ;  /* 0x0000002bd1067225 */ /* 0x000fc80007860006 */
[----:B------:R-:W-:Y:S02]  /*170ab0*/  IMAD.X R129, RZ, RZ, RZ, P5 ;  /* 0x000000ffff817224 */ /* 0x000fe400028e06ff */
[C-C-:B------:R-:W-:Y:S02]  /*170ac0*/  IMAD R16, R126.reuse, -0x7af74000, R40.reuse ;  /* 0x8508c0007e107824 */ /* 0x140fe400078e0228 */
[----:B------:R-:W-:-:S04]  /*170ad0*/  IMAD.WIDE.U32 R40, P5, R126, -0x7af74000, R40 ;  /* 0x8508c0007e287825 */ /* 0x000fc800078a0028 */
[----:B------:R-:W-:Y:S01]  /*170ae0*/  IMAD.X R133, RZ, RZ, RZ, P4 ;  /* 0x000000ffff857224 */ /* 0x000fe200020e06ff */
[----:B------:R-:W-:Y:S01]  /*170af0*/  IADD3 RZ, P4, PT, R10, R135, RZ ;  /* 0x000000870aff7210 */ /* 0x000fe20007f9e0ff */
[----:B------:R-:W-:Y:S02]  /*170b00*/  IMAD.MOV.U32 R132, RZ, RZ, R11 ;  /* 0x000000ffff847224 */ /* 0x000fe400078e000b */
[----:B------:R-:W-:Y:S02]  /*170b10*/  IMAD.X R127, RZ, RZ, RZ, P3 ;  /* 0x000000ffff7f7224 */ /* 0x000fe400018e06ff */
[----:B------:R-:W-:-:S04]  /*170b20*/  IMAD.WIDE.U32 R10, P3, R126, 0x170b5d44, R56 ;  /* 0x170b5d447e0a7825 */ /* 0x000fc80007860038 */
[----:B------:R-:W-:Y:S01]  /*170b30*/  IMAD.X R35, RZ, RZ, RZ, P5 ;  /* 0x000000ffff237224 */ /* 0x000fe200028e06ff */
[C---:B------:R-:W-:Y:S01]  /*170b40*/  IADD3 RZ, P5, PT, R17.reuse, R40, RZ ;  /* 0x0000002811ff7210 */ /* 0x040fe20007fbe0ff */
[----:B------:R-:W-:Y:S01]  /*170b50*/  IMAD.IADD R16, R17, 0x1, R16 ;  /* 0x0000000111107824 */ /* 0x000fe200078e0210 */
[----:B------:R-:W-:Y:S01]  /*170b60*/  IADD3.X R17, PT, PT, RZ, RZ, RZ, P3, !PT ;  /* 0x000000ffff117210 */ /* 0x000fe20001ffe4ff */
[----:B------:R-:W-:-:S03]  /*170b70*/  IMAD.WIDE.U32 R32, R126, 0x30000000, RZ ;  /* 0x300000007e207825 */ /* 0x000fc600078e00ff */
[----:B------:R-:W-:Y:S01]  /*170b80*/  IADD3.X RZ, P0, PT, R55, R16, RZ, P0, !PT ;  /* 0x0000001037ff7210 */ /* 0x000fe2000071e4ff */
[----:B------:R-:W-:Y:S01]  /*170b90*/  IMAD.MOV.U32 R34, RZ, RZ, R41 ;  /* 0x000000ffff227224 */ /* 0x000fe200078e0029 */
[----:B------:R-:W-:Y:S01]  /*170ba0*/  IADD3 RZ, P3, PT, R10, R33, RZ ;  /* 0x000000210aff7210 */ /* 0x000fe20007f7e0ff */
[----:B------:R-:W-:-:S04]  /*170bb0*/  IMAD.WIDE.U32 R38, R61, -0x45f6b800, RZ ;  /* 0xba0948003d267825 */ /* 0x000fc800078e00ff */
[----:B------:R-:W-:-:S04]  /*170bc0*/  IMAD.WIDE.U32.X R34, R61, -0x7af74000, R34, P5 ;  /* 0x8508c0003d227825 */ /* 0x000fc800028e0422 */
[----:B------:R-:W-:-:S04]  /*170bd0*/  IMAD.WIDE.U32 R130, R43, R207, RZ ;  /* 0x000000cf2b827225 */ /* 0x000fc800078e00ff */
[----:B------:R-:W-:Y:S02]  /*170be0*/  IMAD.MOV.U32 R16, RZ, RZ, R11 ;  /* 0x000000ffff107224 */ /* 0x000fe400078e000b */
[----:B------:R-:W-:Y:S01]  /*170bf0*/  IMAD.WIDE.U32 R10, P5, R126, 0x1ef3622f, R38 ;  /* 0x1ef3622f7e0a7825 */ /* 0x000fe200078a0026 */
[----:B------:R-:W-:-:S03]  /*170c00*/  IADD3.X R39, P0, PT, RZ, R34, RZ, P0, !PT ;  /* 0x00000022ff277210 */ /* 0x000fc6000071e4ff */
[----:B------:R-:W-:Y:S01]  /*170c10*/  IMAD.WIDE.U32.X R16, R61, 0x170b5d44, R16, P3 ;  /* 0x170b5d443d107825 */ /* 0x000fe200018e0410 */
[----:B------:R-:W-:Y:S02]  /*170c20*/  IADD3 RZ, P3, PT, R30, R131, RZ ;  /* 0x000000831eff7210 */ /* 0x000fe40007f7e0ff */
[----:B------:R-:W-:Y:S01]  /*170c30*/  IADD3.X R57, P0, PT, RZ, R35, RZ, P0, !PT ;  /* 0x00000023ff397210 */ /* 0x000fe2000071e4ff */
[----:B------:R-:W-:Y:S02]  /*170c40*/  IMAD.MOV.U32 R128, RZ, RZ, R31 ;  /* 0x000000ffff807224 */ /* 0x000fe400078e001f */
[----:B------:R-:W-:-:S04]  /*170c50*/  IMAD.WIDE.U32 R30, R126, -0x45f6b800, RZ ;  /* 0xba0948007e1e7825 */ /* 0x000fc800078e00ff */
[----:B------:R-:W-:-:S04]  /*170c60*/  IMAD.WIDE.U32 R36, R219, R51, R36 ;  /* 0x00000033db247225 */ /* 0x000fc800078e0024 */
[----:B------:R-:W-:Y:S01]  /*170c70*/  IMAD.X R41, RZ, RZ, RZ, P5 ;  /* 0x000000ffff297224 */ /* 0x000fe200028e06ff */
[----:B------:R-:W-:Y:S01]  /*170c80*/  IADD3 RZ, P5, PT, R10, R31, RZ ;  /* 0x0000001f0aff7210 */ /* 0x000fe20007fbe0ff */
[----:B------:R-:W-:Y:S01]  /*170c90*/  IMAD.IADD R64, R37, 0x1, R58 ;  /* 0x0000000125407824 */ /* 0x000fe200078e023a */
[----:B------:R-:W-:Y:S01]  /*170ca0*/  IADD3.X R10, P0, PT, R39, R36, RZ, P0, !PT ;  /* 0x00000024270a7210 */ /* 0x000fe2000071e4ff */
[----:B------:R-:W-:-:S04]  /*170cb0*/  IMAD.WIDE.U32 R34, R61, 0xf5138f, RZ ;  /* 0x00f5138f3d227825 */ /* 0x000fc800078e00ff */
[----:B------:R-:W-:Y:S01]  /*170cc0*/  IMAD.MOV.U32 R40, RZ, RZ, R11 ;  /* 0x000000ffff287224 */ /* 0x000fe200078e000b */
[----:B------:R-:W-:Y:S01]  /*170cd0*/  IADD3.X R11, P0, PT, R57, R64, RZ, P0, !PT ;  /* 0x00000040390b7210 */ /* 0x000fe2000071e4ff */
[----:B------:R-:W-:Y:S02]  /*170ce0*/  IMAD R55, R126, 0x1ef3622f, R38 ;  /* 0x1ef3622f7e377824 */ /* 0x000fe400078e0226 */
[----:B------:R-:W-:Y:S01]  /*170cf0*/  IMAD.WIDE.U32.X R40, R61, 0x1ef3622f, R40, P5 ;  /* 0x1ef3622f3d287825 */ /* 0x000fe200028e0428 */
[----:B------:R-:W-:-:S03]  /*170d00*/  IADD3.X R65, P0, PT, RZ, RZ, RZ, P0, !PT ;  /* 0x000000ffff417210 */ /* 0x000fc6000071e4ff */
[----:B------:R-:W-:Y:S01]  /*170d10*/  IMAD.WIDE.U32 R58, R61, 0x6ca1493b, RZ ;  /* 0x6ca1493b3d3a7825 */ /* 0x000fe200078e00ff */
[----:B------:R-:W-:-:S03]  /*170d20*/  IADD3.X R103, PT, PT, RZ, RZ, RZ, P0, !PT ;  /* 0x000000ffff677210 */ /* 0x000fc600007fe4ff */
[----:B------:R-:W-:-:S04]  /*170d30*/  IMAD.WIDE.U32 R36, P5, R126, 0x1a22d9f3, R34 ;  /* 0x1a22d9f37e247825 */ /* 0x000fc800078a0022 */
[----:B------:R-:W-:-:S04]  /*170d40*/  IMAD.WIDE.U32 R38, R126, 0xf5138f, RZ ;  /* 0x00f5138f7e267825 */ /* 0x000fc800078e00ff */
[----:B------:R-:W-:Y:S01]  /*170d50*/  IMAD R105, R126, 0x170b5d44, R56 ;  /* 0x170b5d447e697824 */ /* 0x000fe200078e0238 */
[----:B------:R-:W-:Y:S01]  /*170d60*/  IADD3 RZ, P0, PT, R36, R39, RZ ;  /* 0x0000002724ff7210 */ /* 0x000fe20007f1e0ff */
[C---:B------:R-:W-:Y:S02]  /*170d70*/  IMAD R101, R126.reuse, 0x1a22d9f3, R34 ;  /* 0x1a22d9f37e657824 */ /* 0x040fe400078e0222 */
[----:B------:R-:W-:Y:S02]  /*170d80*/  IMAD.X R57, RZ, RZ, RZ, P5 ;  /* 0x000000ffff397224 */ /* 0x000fe400028e06ff */
[----:B------:R-:W-:-:S04]  /*170d90*/  IMAD.WIDE.U32 R34, P5, R126, -0x39c4fa40, R58 ;  /* 0xc63b05c07e227825 */ /* 0x000fc800078a003a */
[----:B------:R-:W-:-:S04]  /*170da0*/  IMAD.WIDE.U32 R122, R126, 0x6ca1493b, RZ ;  /* 0x6ca1493b7e7a7825 */ /* 0x000fc800078e00ff */
[----:B------:R-:W-:Y:S02]  /*170db0*/  IMAD.MOV.U32 R56, RZ, RZ, R37 ;  /* 0x000000ffff387224 */ /* 0x000fe400078e0025 */
[----:B------:R-:W-:Y:S01]  /*170dc0*/  IMAD.X R121, RZ, RZ, RZ, P5 ;  /* 0x000000ffff797224 */ /* 0x000fe200028e06ff */
[----:B------:R-:W-:Y:S01]  /*170dd0*/  IADD3 RZ, P5, PT, R34, R123, RZ ;  /* 0x0000007b22ff7210 */ /* 0x000fe20007fbe0ff */
[----:B------:R-:W-:Y:S02]  /*170de0*/  IMAD.IADD R59, R105, 0x1, R33 ;  /* 0x00000001693b7824 */ /* 0x000fe400078e0221 */
[----:B------:R-:W-:Y:S01]  /*170df0*/  IMAD.WIDE.U32.X R56, R61, 0x1a22d9f3, R56, P0 ;  /* 0x1a22d9f33d387825 */ /* 0x000fe200000e0438 */
[----:B------:R-:W-:-:S03]  /*170e00*/  IADD3 RZ, P0, PT, R10, R32, RZ ;  /* 0x000000200aff7210 */ /* 0x000fc60007f1e0ff */
[----:B------:R-:W-:Y:S01]  /*170e10*/  IMAD.MOV.U32 R120, RZ, RZ, R35 ;  /* 0x000000ffff787224 */ /* 0x000fe200078e0023 */
[----:B------:R-:W-:Y:S01]  /*170e20*/  IADD3.X RZ, P0, PT, R11, R59, RZ, P0, !PT ;  /* 0x0000003b0bff7210 */ /* 0x000fe2000071e4ff */
[----:B------:R-:W-:-:S04]  /*170e30*/  IMAD.WIDE.U32 R34, R126, 0x30000000, R10 ;  /* 0x300000007e227825 */ /* 0x000fc800078e000a */
[----:B------:R-:W-:-:S04]  /*170e40*/  IMAD.WIDE.U32 R36, R61, 0x17c510ea, RZ ;  /* 0x17c510ea3d247825 */ /* 0x000fc800078e00ff */
[----:B------:R-:W-:Y:S01]  /*170e50*/  IMAD.IADD R59, R35, 0x1, R105 ;  /* 0x00000001233b7824 */ /* 0x000fe200078e0269 */
[----:B------:R-:W-:Y:S01]  /*170e60*/  IADD3.X R35, P0, PT, R65, R16, RZ, P0, !PT ;  /* 0x0000001041237210 */ /* 0x000fe2000071e4ff */
[----:B------:R-:W-:-:S04]  /*170e70*/  IMAD.WIDE.U32.X R120, R61, -0x39c4fa40, R120, P5 ;  /* 0xc63b05c03d787825 */ /* 0x000fc800028e0478 */
[----:B------:R-:W-:-:S04]  /*170e80*/  IMAD.WIDE.U32 R32, P5, R126, 0x1ae3a46, R36 ;  /* 0x01ae3a467e207825 */ /* 0x000fc800078a0024 */
[----:B------:R-:W-:-:S04]  /*170e90*/  IMAD.WIDE.U32 R10, R34, -0x1, RZ ;  /* 0xffffffff220a7825 */ /* 0x000fc800078e00ff */
[----:B------:R-:W-:Y:S02]  /*170ea0*/  IMAD R37, R34, -0x7af74001, -R59 ;  /* 0x8508bfff22257824 */ /* 0x000fe400078e0a3b */
[----:B------:R-:W-:Y:S01]  /*170eb0*/  IMAD R186, R126, 0x1ae3a46, R36 ;  /* 0x01ae3a467eba7824 */ /* 0x000fe200078e0224 */
[----:B------:R-:W-:Y:S01]  /*170ec0*/  IADD3.X R36, P0, PT, R103, R17, RZ, P0, !PT ;  /* 0x0000001167247210 */ /* 0x000fe2000071e4ff */
[----:B------:R-:W-:-:S04]  /*170ed0*/  IMAD.WIDE.U32 R98, R219, R49, R98 ;  /* 0x00000031db627225 */ /* 0x000fc800078e0062 */
[----:B------:R-:W-:Y:S01]  /*170ee0*/  IMAD.IADD R100, R11, 0x1, R37 ;  /* 0x000000010b647824 */ /* 0x000fe200078e0225 */
[----:B------:R-:W-:Y:S01]  /*170ef0*/  IADD3.X R98, P0, PT, R35, R98, RZ, P0, !PT ;  /* 0x0000006223627210 */ /* 0x000fe2000071e4ff */
[----:B------:R-:W-:Y:S01]  /*170f00*/  IMAD.IADD R11, R99, 0x1, R60 ;  /* 0x00000001630b7824 */ /* 0x000fe200078e023c */
[----:B------:R-:W-:Y:S01]  /*170f10*/  IADD3 R37, PT, PT, R55, R31, RZ ;  /* 0x0000001f37257210 */ /* 0x000fe20007ffe0ff */
[----:B------:R-:W-:-:S03]  /*170f20*/  IMAD.WIDE.U32 R116, R126, 0x17c510ea, RZ ;  /* 0x17c510ea7e747825 */ /* 0x000fc600078e00ff */
[----:B------:R-:W-:Y:S01]  /*170f30*/  IADD3.X R99, P0, PT, R36, R11, RZ, P0, !PT ;  /* 0x0000000b24637210 */ /* 0x000fe2000071e4ff */
[----:B------:R-:W-:-:S03]  /*170f40*/  IMAD.WIDE.U32 R16, R100, 0x1, RZ ;  /* 0x0000000164107825 */ /* 0x000fc600078e00ff */
[----:B------:R-:W-:Y:S01]  /*170f50*/  IADD3.X R65, P0, PT, RZ, RZ, RZ, P0, !PT ;  /* 0x000000ffff417210 */ /* 0x000fe2000071e4ff */
[----:B------:R-:W-:Y:S01]  /*170f60*/  IMAD.X R115, RZ, RZ, RZ, P5 ;  /* 0x000000ffff737224 */ /* 0x000fe200028e06ff */
[----:B------:R-:W-:Y:S01]  /*170f70*/  IADD3 RZ, P5, PT, R32, R117, RZ ;  /* 0x0000007520ff7210 */ /* 0x000fe20007fbe0ff */
[----:B------:R-:W-:Y:S02]  /*170f80*/  IMAD.MOV.U32 R114, RZ, RZ, R33 ;  /* 0x000000ffff727224 */ /* 0x000fe400078e0021 */
[----:B------:R-:W-:-:S04]  /*170f90*/  IMAD.WIDE.U32.X R136, R143, R42, R136, P2 ;  /* 0x0000002a8f887225 */ /* 0x000fc800010e0488 */
[C---:B------:R-:W-:Y:S02]  /*170fa0*/  IMAD R11, R10.reuse, -0x7af74000, R16 ;  /* 0x8508c0000a0b7824 */ /* 0x040fe400078e0210 */
[----:B------:R-:W-:-:S04]  /*170fb0*/  IMAD.WIDE.U32 R32, R10, 0x1, RZ ;  /* 0x000000010a207825 */ /* 0x000fc800078e00ff */
[----:B------:R-:W-:-:S04]  /*170fc0*/  IMAD.WIDE.U32 R16, P2, R10, -0x7af74000, R16 ;  /* 0x8508c0000a107825 */ /* 0x000fc80007840010 */
[----:B------:R-:W-:Y:S01]  /*170fd0*/  IMAD.WIDE.U32.X R114, R61, 0x1ae3a46, R114, P5 ;  /* 0x01ae3a463d727825 */ /* 0x000fe200028e0472 */
[----:B------:R-:W-:-:S03]  /*170fe0*/  IADD3 RZ, P5, PT, R34, R32, RZ ;  /* 0x0000002022ff7210 */ /* 0x000fc60007fbe0ff */
[----:B------:R-:W-:Y:S01]  /*170ff0*/  IMAD.X R35, RZ, RZ, RZ, P2 ;  /* 0x000000ffff237224 */ /* 0x000fe200010e06ff */
[C---:B------:R-:W-:Y:S01]  /*171000*/  IADD3 RZ, P2, PT, R33.reuse, R16, RZ ;  /* 0x0000001021ff7210 */ /* 0x040fe20007f5e0ff */
[----:B------:R-:W-:Y:S02]  /*171010*/  IMAD.IADD R36, R33, 0x1, R11 ;  /* 0x0000000121247824 */ /* 0x000fe400078e020b */
[----:B------:R-:W-:Y:S02]  /*171020*/  IMAD.MOV.U32 R34, RZ, RZ, R17 ;  /* 0x000000ffff227224 */ /* 0x000fe400078e0011 */
[----:B------:R-:W-:Y:S01]  /*171030*/  IMAD.WIDE.U32.X R140, R210, R42, R140, P1 ;  /* 0x0000002ad28c7225 */ /* 0x000fe200008e048c */
[----:B------:R-:W-:Y:S02]  /*171040*/  IADD3.X RZ, P5, PT, R59, R36, RZ, P5, !PT ;  /* 0x000000243bff7210 */ /* 0x000fe40002fbe4ff */
[----:B------:R-:W-:Y:S01]  /*171050*/  IADD3 RZ, P1, PT, R98, R30, RZ ;  /* 0x0000001e62ff7210 */ /* 0x000fe20007f3e0ff */
[----:B------:R-:W-:-:S03]  /*171060*/  IMAD.WIDE.U32.X R34, R100, -0x7af74000, R34, P2 ;  /* 0x8508c00064227825 */ /* 0x000fc600010e0422 */
[----:B------:R-:W-:Y:S01]  /*171070*/  IADD3.X RZ, P1, PT, R99, R37, RZ, P1, !PT ;  /* 0x0000002563ff7210 */ /* 0x000fe20000f3e4ff */
[----:B------:R-:W-:Y:S01]  /*171080*/  IMAD.WIDE.U32 R98, R126, -0x45f6b800, R98 ;  /* 0xba0948007e627825 */ /* 0x000fe200078e0062 */
[----:B------:R-:W-:Y:S02]  /*171090*/  IADD3.X R61, P5, PT, RZ, R34, RZ, P5, !PT ;  /* 0x00000022ff3d7210 */ /* 0x000fe40002fbe4ff */
[----:B------:R-:W-:Y:S01]  /*1710a0*/  IADD3.X R65, P1, PT, R65, R40, RZ, P1, !PT ;  /* 0x0000002841417210 */ /* 0x000fe20000f3e4ff */
[----:B------:R-:W-:Y:S01]  /*1710b0*/  IMAD.X R11, RZ, RZ, RZ, P0 ;  /* 0x000000ffff0b7224 */ /* 0x000fe200000e06ff */
[----:B------:R-:W-:Y:S01]  /*1710c0*/  IADD3.X R34, P5, PT, RZ, R35, RZ, P5, !PT ;  /* 0x00000023ff227210 */ /* 0x000fe20002fbe4ff */
[----:B------:R-:W-:Y:S01]  /*1710d0*/  IMAD.WIDE.U32 R30, R100, 0x30000000, RZ ;  /* 0x30000000641e7825 */ /* 0x000fe200078e00ff */
[----:B------:R-:W-:Y:S02]  /*1710e0*/  IADD3 R55, PT, PT, R99, R55, RZ ;  /* 0x0000003763377210 */ /* 0x000fe40007ffe0ff */
[----:B------:R-:W-:Y:S01]  /*1710f0*/  IADD3.X R98, P5, PT, R61, R98, RZ, P5, !PT ;  /* 0x000000623d627210 */ /* 0x000fe20002fbe4ff */
[----:B------:R-:W-:Y:S01]  /*171100*/  IMAD.WIDE.U32 R62, R219, R47, R62 ;  /* 0x0000002fdb3e7225 */ /* 0x000fe200078e003e */
[----:B------:R-:W-:-:S02]  /*171110*/  IADD3.X R40, P1, PT, R11, R41, RZ, P1, !PT ;  /* 0x000000290b287210 */ /* 0x000fc40000f3e4ff */
[----:B------:R-:W-:Y:S01]  /*171120*/  IADD3.X R99, P5, PT, R34, R55, RZ, P5, !PT ;  /* 0x0000003722637210 */ /* 0x000fe20002fbe4ff */
[----:B------:R-:W-:Y:S01]  /*171130*/  IMAD.WIDE.U32 R16, R100, -0x45f6b800, RZ ;  /* 0xba09480064107825 */ /* 0x000fe200078e00ff */
[----:B------:R-:W-:Y:S02]  /*171140*/  IADD3.X R62, P1, PT, R65, R62, RZ, P1, !PT ;  /* 0x0000003e413e7210 */ /* 0x000fe40000f3e4ff */
[----:B------:R-:W-:Y:S01]  /*171150*/  IADD3.X R103, P5, PT, RZ, RZ, RZ, P5, !PT ;  /* 0x000000ffff677210 */ /* 0x000fe20002fbe4ff */
[C-C-:B------:R-:W-:Y:S02]  /*171160*/  IMAD R102, R10.reuse, 0x170b5d44, R30.reuse ;  /* 0x170b5d440a667824 */ /* 0x140fe400078e021e */
[----:B------:R-:W-:-:S04]  /*171170*/  IMAD.WIDE.U32 R30, P0, R10, 0x170b5d44, R30 ;  /* 0x170b5d440a1e7825 */ /* 0x000fc8000780001e */
[----:B------:R-:W-:-:S04]  /*171180*/  IMAD.WIDE.U32 R32, R10, 0x30000000, RZ ;  /* 0x300000000a207825 */ /* 0x000fc800078e00ff */
[----:B------:R-:W-:-:S04]  /*171190*/  IMAD.WIDE.U32 R64, R100, 0x6ca1493b, RZ ;  /* 0x6ca1493b64407825 */ /* 0x000fc800078e00ff */
[----:B------:R-:W-:Y:S02]  /*1711a0*/  IMAD R196, R126, -0x39c4fa40, R58 ;  /* 0xc63b05c07ec47824 */ /* 0x000fe400078e023a */
[C-C-:B------:R-:W-:Y:S02]  /*1711b0*/  IMAD R213, R10.reuse, 0x1ef3622f, R16.reuse ;  /* 0x1ef3622f0ad57824 */ /* 0x140fe400078e0210 */
[----:B------:R-:W-:-:S04]  /*1711c0*/  IMAD.WIDE.U32 R16, P2, R10, 0x1ef3622f, R16 ;  /* 0x1ef3622f0a107825 */ /* 0x000fc80007840010 */
[----:B------:R-:W-:-:S04]  /*1711d0*/  IMAD.WIDE.U32 R58, R10, -0x45f6b800, RZ ;  /* 0xba0948000a3a7825 */ /* 0x000fc800078e00ff */
[----:B------:R-:W-:Y:S02]  /*1711e0*/  IMAD.IADD R41, R63, 0x1, R54 ;  /* 0x000000013f297824 */ /* 0x000fe400078e0236 */
[----:B------:R-:W-:Y:S01]  /*1711f0*/  IMAD.X R37, RZ, RZ, RZ, P0 ;  /* 0x000000ffff257224 */ /* 0x000fe200000e06ff */
[----:B------:R-:W-:Y:S01]  /*171200*/  IADD3 RZ, P0, PT, R30, R33, RZ ;  /* 0x000000211eff7210 */ /* 0x000fe20007f1e0ff */
[----:B------:R-:W-:Y:S01]  /*171210*/  IMAD.MOV.U32 R36, RZ, RZ, R31 ;  /* 0x000000ffff247224 */ /* 0x000fe200078e001f */
[----:B------:R-:W-:Y:S01]  /*171220*/  IADD3.X R63, P1, PT, R40, R41, RZ, P1, !PT ;  /* 0x00000029283f7210 */ /* 0x000fe20000f3e4ff */
[----:B------:R-:W-:-:S04]  /*171230*/  IMAD.WIDE.U32 R30, R100, 0xf5138f, RZ ;  /* 0x00f5138f641e7825 */ /* 0x000fc800078e00ff */
[--C-:B------:R-:W-:Y:S02]  /*171240*/  IMAD R171, R10, -0x39c4fa40, R64.reuse ;  /* 0xc63b05c00aab7824 */ /* 0x100fe400078e0240 */
[----:B------:R-:W-:Y:S02]  /*171250*/  IMAD.X R105, RZ, RZ, RZ, P5 ;  /* 0x000000ffff697224 */ /* 0x000fe400028e06ff */
[----:B------:R-:W-:Y:S01]  /*171260*/  IMAD.X R191, RZ, RZ, RZ, P2 ;  /* 0x000000ffffbf7224 */ /* 0x000fe200010e06ff */
[----:B------:R-:W-:Y:S01]  /*171270*/  IADD3 RZ, P2, PT, R16, R59, RZ ;  /* 0x0000003b10ff7210 */ /* 0x000fe20007f5e0ff */
[----:B------:R-:W-:-:S04]  /*171280*/  IMAD.WIDE.U32 R64, P5, R10, -0x39c4fa40, R64 ;  /* 0xc63b05c00a407825 */ /* 0x000fc800078a0040 */
[----:B------:R-:W-:Y:S01]  /*171290*/  IMAD.WIDE.U32 R60, R100, 0x17c510ea, RZ ;  /* 0x17c510ea643c7825 */ /* 0x000fe200078e00ff */
[----:B------:R-:W-:-:S03]  /*1712a0*/  MOV R40, R65 ;  /* 0x0000004100287202 */ /* 0x000fc60000000f00 */
[----:B------:R-:W-:Y:S02]  /*1712b0*/  IMAD.MOV.U32 R190, RZ, RZ, R17 ;  /* 0x000000ffffbe7224 */ /* 0x000fe400078e0011 */
[----:B------:R-:W-:Y:S02]  /*1712c0*/  IMAD R11, R10, 0x1a22d9f3, R30 ;  /* 0x1a22d9f30a0b7824 */ /* 0x000fe400078e021e */
[----:B------:R-:W-:-:S04]  /*1712d0*/  IMAD.WIDE.U32.X R36, R100, 0x170b5d44, R36, P0 ;  /* 0x170b5d4464247825 */ /* 0x000fc800000e0424 */
[----:B------:R-:W-:Y:S01]  /*1712e0*/  IMAD.X R41, RZ, RZ, RZ, P5 ;  /* 0x000000ffff297224 */ /* 0x000fe200028e06ff */
[----:B------:R-:W-:Y:S01]  /*1712f0*/  IADD3.X R107, P5, PT, RZ, RZ, RZ, P1, !PT ;  /* 0x000000ffff6b7210 */ /* 0x000fe20000fbe4ff */
[----:B------:R-:W-:Y:S01]  /*171300*/  IMAD.WIDE.U32 R30, P0, R10, 0x1a22d9f3, R30 ;  /* 0x1a22d9f30a1e7825 */ /* 0x000fe2000780001e */
[----:B------:R-:W-:-:S03]  /*171310*/  IADD3 RZ, P1, PT, R98, R32, RZ ;  /* 0x0000002062ff7210 */ /* 0x000fc60007f3e0ff */
[----:B------:R-:W-:-:S04]  /*171320*/  IMAD.WIDE.U32 R16, R10, 0xf5138f, RZ ;  /* 0x00f5138f0a107825 */ /* 0x000fc800078e00ff */
[----:B------:R-:W-:Y:S02]  /*171330*/  IMAD.IADD R109, R102, 0x1, R33 ;  /* 0x00000001666d7824 */ /* 0x000fe400078e0221 */
[----:B------:R-:W-:Y:S02]  /*171340*/  IMAD R181, R10, 0x1ae3a46, R60 ;  /* 0x01ae3a460ab57824 */ /* 0x000fe400078e023c */
[----:B------:R-:W-:Y:S01]  /*171350*/  IMAD.WIDE.U32.X R190, R100, 0x1ef3622f, R190, P2 ;  /* 0x1ef3622f64be7825 */ /* 0x000fe200010e04be */
[----:B------:R-:W-:-:S03]  /*171360*/  IADD3.X RZ, P1, PT, R99, R109, RZ, P1, !PT ;  /* 0x0000006d63ff7210 */ /* 0x000fc60000f3e4ff */
[----:B------:R-:W-:Y:S01]  /*171370*/  IMAD.WIDE.U32 R60, P2, R10, 0x1ae3a46, R60 ;  /* 0x01ae3a460a3c7825 */ /* 0x000fe2000784003c */
[----:B------:R-:W-:-:S03]  /*171380*/  IADD3.X R65, P1, PT, R103, R36, RZ, P1, !PT ;  /* 0x0000002467417210 */ /* 0x000fc60000f3e4ff */
[----:B------:R-:W-:-:S04]  /*171390*/  IMAD.WIDE.U32 R32, R10, 0x17c510ea, RZ ;  /* 0x17c510ea0a207825 */ /* 0x000fc800078e00ff */
[----:B------:R-:W-:Y:S01]  /*1713a0*/  IMAD.X R35, RZ, RZ, RZ, P0 ;  /* 0x000000ffff237224 */ /* 0x000fe200000e06ff */
[----:B------:R-:W-:Y:S01]  /*1713b0*/  IADD3 RZ, P0, PT, R30, R17, RZ ;  /* 0x000000111eff7210 */ /* 0x000fe20007f1e0ff */
[----:B------:R-:W-:Y:S02]  /*1713c0*/  IMAD.MOV.U32 R34, RZ, RZ, R31 ;  /* 0x000000ffff227224 */ /* 0x000fe400078e001f */
[----:B------:R-:W-:Y:S01]  /*1713d0*/  IMAD.X R55, RZ, RZ, RZ, P2 ;  /* 0x000000ffff377224 */ /* 0x000fe200010e06ff */
[----:B------:R-:W-:Y:S01]  /*1713e0*/  IADD3 RZ, P2, PT, R60, R33, RZ ;  /* 0x000000213cff7210 */ /* 0x000fe20007f5e0ff */
[----:B------:R-:W-:Y:S02]  /*1713f0*/  IMAD.MOV.U32 R54, RZ, RZ, R61 ;  /* 0x000000ffff367224 */ /* 0x000fe400078e003d */
        /* <DEDUP_REMOVED lines=8> */
[----:B------:R-:W-:-:S03]  /*171480*/  IADD3.X RZ, P0, PT, R63, R109, RZ, P0, !PT ;  /* 0x0000006d3fff7210 */ /* 0x000fc6000071e4ff */
        /* <DEDUP_REMOVED lines=11> */
[----:B------:R-:W-:Y:S01]  /*171540*/  IMAD.IADD R63, R213, 0x1, R59 ;  /* 0x00000001d53f7824 */ /* 0x000fe200078e023b */
[----:B------:R-:W-:Y:S01]  /*171550*/  IADD3.X R217, P5, PT, R217, R57, RZ, P5, !PT ;  /* 0x00000039d9d97210 */ /* 0x000fe20002fbe4ff */
[----:B------:R-:W-:Y:S01]  /*171560*/  IMAD.WIDE.U32 R58, R203, 0x1, RZ ;  /* 0x00000001cb3a7825 */ /* 0x000fe200078e00ff */
[----:B------:R-:W-:-:S02]  /*171570*/  IADD3.X R211, P1, PT, RZ, RZ, RZ, P1, !PT ;  /* 0x000000ffffd37210 */ /* 0x000fc40000f3e4ff */
[----:B------:R-:W-:Y:S01]  /*171580*/  IADD3.X RZ, P0, PT, R39, R63, RZ, P0, !PT ;  /* 0x0000003f27ff7210 */ /* 0x000fe2000071e4ff */
[----:B------:R-:W-:-:S03]  /*171590*/  IMAD.WIDE.U32 R56, R36, 0x1, RZ ;  /* 0x0000000124387825 */ /* 0x000fc600078e00ff */
[----:B------:R-:W-:Y:S01]  /*1715a0*/  IADD3.X R211, P0, PT, R211, R190, RZ, P0, !PT ;  /* 0x000000bed3d37210 */ /* 0x000fe2000071e4ff */
[----:B------:R-:W-:Y:S02]  /*1715b0*/  IMAD R61, R36, -0x7af74000, R58 ;  /* 0x8508c000243d7824 */ /* 0x000fe400078e023a */
[----:B------:R-:W-:-:S04]  /*1715c0*/  IMAD.WIDE.U32.X R132, R142, R42, R132, P4 ;  /* 0x0000002a8e847225 */ /* 0x000fc800020e0484 */
[----:B------:R-:W-:Y:S01]  /*1715d0*/  IMAD.X R37, RZ, RZ, RZ, P1 ;  /* 0x000000ffff257224 */ /* 0x000fe200008e06ff */
[----:B------:R-:W-:Y:S01]  /*1715e0*/  IADD3 RZ, P1, PT, R60, R56, RZ ;  /* 0x000000383cff7210 */ /* 0x000fe20007f3e0ff */
[----:B------:R-:W-:-:S03]  /*1715f0*/  IMAD.WIDE.U32 R58, P4, R36, -0x7af74000, R58 ;  /* 0x8508c000243a7825 */ /* 0x000fc6000788003a */
[----:B------:R-:W-:Y:S01]  /*171600*/  IADD3.X R190, P0, PT, R37, R191, RZ, P0, !PT ;  /* 0x000000bf25be7210 */ /* 0x000fe2000071e4ff */
[C---:B------:R-:W-:Y:S02]  /*171610*/  IMAD.IADD R56, R57.reuse, 0x1, R61 ;  /* 0x0000000139387824 */ /* 0x040fe400078e023d */
[----:B------:R-:W-:Y:S01]  /*171620*/  IMAD.WIDE.U32.X R54, R100, 0x1ae3a46, R54, P2 ;  /* 0x01ae3a4664367825 */ /* 0x000fe200010e0436 */
[----:B------:R-:W-:Y:S02]  /*171630*/  IADD3 RZ, P2, PT, R57, R58, RZ ;  /* 0x0000003a39ff7210 */ /* 0x000fe40007f5e0ff */
[----:B------:R-:W-:Y:S01]  /*171640*/  IADD3.X R57, PT, PT, RZ, RZ, RZ, P4, !PT ;  /* 0x000000ffff397210 */ /* 0x000fe200027fe4ff */
[----:B------:R-:W-:Y:S01]  /*171650*/  IMAD.WIDE.U32 R62, R203, 0x30000000, RZ ;  /* 0x30000000cb3e7825 */ /* 0x000fe200078e00ff */
[----:B------:R-:W-:-:S03]  /*171660*/  IADD3.X RZ, P1, PT, R99, R56, RZ, P1, !PT ;  /* 0x0000003863ff7210 */ /* 0x000fc60000f3e4ff */
[----:B------:R-:W-:-:S04]  /*171670*/  IMAD.WIDE.U32 R100, R203, -0x45f6b800, RZ ;  /* 0xba094800cb647825 */ /* 0x000fc800078e00ff */
        /* <DEDUP_REMOVED lines=9> */
[----:B------:R-:W-:Y:S02]  /*171710*/  IMAD.X R65, RZ, RZ, RZ, P4 ;  /* 0x000000ffff417224 */ /* 0x000fe400020e06ff */
[----:B------:R-:W-:-:S04]  /*171720*/  IMAD.WIDE.U32 R60, R36, -0x45f6b800, RZ ;  /* 0xba094800243c7825 */ /* 0x000fc800078e00ff */
[----:B------:R-:W-:Y:S02]  /*171730*/  IMAD.MOV.U32 R64, RZ, RZ, R63 ;  /* 0x000000ffff407224 */ /* 0x000fe400078e003f */
[----:B------:R-:W-:-:S04]  /*171740*/  IMAD.WIDE.U32 R102, R203, 0xf5138f, RZ ;  /* 0x00f5138fcb667825 */ /* 0x000fc800078e00ff */
[----:B------:R-:W-:Y:S01]  /*171750*/  IMAD.WIDE.U32.X R64, R203, 0x170b5d44, R64, P2 ;  /* 0x170b5d44cb407825 */ /* 0x000fe200010e0440 */
[----:B------:R-:W-:-:S03]  /*171760*/  IADD3 RZ, P2, PT, R100, R61, RZ ;  /* 0x0000003d64ff7210 */ /* 0x000fc60007f5e0ff */
[----:B------:R-:W-:Y:S02]  /*171770*/  IMAD.MOV.U32 R98, RZ, RZ, R101 ;  /* 0x000000ffff627224 */ /* 0x000fe400078e0065 */
[----:B------:R-:W-:-:S04]  /*171780*/  IMAD.WIDE.U32 R100, R203, 0x6ca1493b, RZ ;  /* 0x6ca1493bcb647825 */ /* 0x000fc800078e00ff */
[C-C-:B------:R-:W-:Y:S02]  /*171790*/  IMAD R37, R36.reuse, 0x1a22d9f3, R102.reuse ;  /* 0x1a22d9f324257824 */ /* 0x140fe400078e0266 */
[----:B------:R-:W-:-:S04]  /*1717a0*/  IMAD.WIDE.U32 R102, P4, R36, 0x1a22d9f3, R102 ;  /* 0x1a22d9f324667825 */ /* 0x000fc80007880066 */
[----:B------:R-:W-:-:S04]  /*1717b0*/  IMAD.WIDE.U32 R62, R36, 0xf5138f, RZ ;  /* 0x00f5138f243e7825 */ /* 0x000fc800078e00ff */
[----:B------:R-:W-:Y:S02]  /*1717c0*/  IMAD R216, R36, -0x39c4fa40, R100 ;  /* 0xc63b05c024d87824 */ /* 0x000fe400078e0264 */
[----:B------:R-:W-:-:S04]  /*1717d0*/  IMAD.WIDE.U32.X R98, R203, 0x1ef3622f, R98, P2 ;  /* 0x1ef3622fcb627825 */ /* 0x000fc800010e0462 */
[----:B------:R-:W-:-:S04]  /*1717e0*/  IMAD.WIDE.U32 R100, P2, R36, -0x39c4fa40, R100 ;  /* 0xc63b05c024647825 */ /* 0x000fc80007840064 */
[----:B------:R-:W-:Y:S01]  /*1717f0*/  IMAD.X R105, RZ, RZ, RZ, P4 ;  /* 0x000000ffff697224 */ /* 0x000fe200020e06ff */
[----:B------:R-:W-:Y:S01]  /*171800*/  IADD3 RZ, P4, PT, R102, R63, RZ ;  /* 0x0000003f66ff7210 */ /* 0x000fe20007f9e0ff */
[----:B------:R-:W-:Y:S02]  /*171810*/  IMAD.MOV.U32 R104, RZ, RZ, R103 ;  /* 0x000000ffff687224 */ /* 0x000fe400078e0067 */
[----:B------:R-:W-:-:S04]  /*171820*/  IMAD.WIDE.U32 R106, R203, 0x17c510ea, RZ ;  /* 0x17c510eacb6a7825 */ /* 0x000fc800078e00ff */
[----:B------:R-:W-:-:S04]  /*171830*/  IMAD.WIDE.U32 R160, R219, R45, R160 ;  /* 0x0000002ddba07225 */ /* 0x000fc800078e00a0 */
[----:B------:R-:W-:Y:S01]  /*171840*/  IMAD.WIDE.U32 R102, R36, 0x6ca1493b, RZ ;  /* 0x6ca1493b24667825 */ /* 0x000fe200078e00ff */
[----:B------:R-:W-:-:S03]  /*171850*/  IADD3.X R160, P5, PT, R112, R160, RZ, P5, !PT ;  /* 0x000000a070a07210 */ /* 0x000fc60002fbe4ff */
[----:B------:R-:W-:Y:S01]  /*171860*/  IMAD.MOV.U32 R108, RZ, RZ, R101 ;  /* 0x000000ffff6c7224 */ /* 0x000fe200078e0065 */
[----:B------:R-:W-:Y:S01]  /*171870*/  IADD3.X R101, P1, PT, RZ, R56, RZ, P1, !PT ;  /* 0x00000038ff657210 */ /* 0x000fe20000f3e4ff */
[----:B------:R-:W-:Y:S02]  /*171880*/  IMAD.IADD R218, R161, 0x1, R218 ;  /* 0x00000001a1da7824 */ /* 0x000fe400078e02da */
[----:B------:R-:W-:Y:S02]  /*171890*/  IMAD R220, R36, 0x1ae3a46, R106 ;  /* 0x01ae3a4624dc7824 */ /* 0x000fe400078e026a */
[----:B------:R-:W-:Y:S01]  /*1718a0*/  IMAD.WIDE.U32.X R104, R203, 0x1a22d9f3, R104, P4 ;  /* 0x1a22d9f3cb687825 */ /* 0x000fe200020e0468 */
[----:B------:R-:W-:-:S03]  /*1718b0*/  IADD3.X R161, P5, PT, R217, R218, RZ, P5, !PT ;  /* 0x000000dad9a17210 */ /* 0x000fc60002fbe4ff */
[----:B------:R-:W-:Y:S01]  /*1718c0*/  IMAD.X R109, RZ, RZ, RZ, P2 ;  /* 0x000000ffff6d7224 */ /* 0x000fe200010e06ff */
[----:B------:R-:W-:Y:S01]  /*1718d0*/  IADD3 RZ, P2, PT, R100, R103, RZ ;  /* 0x0000006764ff7210 */ /* 0x000fe20007f5e0ff */
[----:B------:R-:W-:Y:S01]  /*1718e0*/  IMAD.WIDE.U32 R106, P4, R36, 0x1ae3a46, R106 ;  /* 0x01ae3a46246a7825 */ /* 0x000fe2000788006a */
[----:B------:R-:W-:-:S03]  /*1718f0*/  IADD3.X R100, P1, PT, RZ, R57, RZ, P1, !PT ;  /* 0x00000039ff647210 */ /* 0x000fc60000f3e4ff */
[----:B------:R-:W-:Y:S01]  /*171900*/  IMAD.WIDE.U32 R38, R10, -0x45f6b800, R38 ;  /* 0xba0948000a267825 */ /* 0x000fe200078e0026 */
[----:B------:R-:W-:-:S03]  /*171910*/  IADD3.X R113, PT, PT, RZ, RZ, RZ, P4, !PT ;  /* 0x000000ffff717210 */ /* 0x000fc600027fe4ff */
[----:B------:R-:W-:Y:S01]  /*171920*/  IMAD.WIDE.U32 R110, R36, 0x17c510ea, RZ ;  /* 0x17c510ea246e7825 */ /* 0x000fe200078e00ff */
[----:B------:R-:W-:-:S03]  /*171930*/  IADD3.X R38, P1, PT, R101, R38, RZ, P1, !PT ;  /* 0x0000002665267210 */ /* 0x000fc60000f3e4ff */
[----:B------:R-:W-:Y:S01]  /*171940*/  IMAD.IADD R213, R39, 0x1, R213 ;  /* 0x0000000127d57824 */ /* 0x000fe200078e02d5 */
[----:B------:R-:W-:Y:S01]  /*171950*/  IADD3 RZ, P4, PT, R106, R111, RZ ;  /* 0x0000006f6aff7210 */ /* 0x000fe20007f9e0ff */
[----:B------:R-:W-:Y:S02]  /*171960*/  IMAD.MOV.U32 R112, RZ, RZ, R107 ;  /* 0x000000ffff707224 */ /* 0x000fe400078e006b */
[----:B------:R-:W-:Y:S01]  /*171970*/  IMAD.IADD R107, R196, 0x1, R123 ;  /* 0x00000001c46b7824 */ /* 0x000fe200078e027b */
[----:B------:R-:W-:Y:S01]  /*171980*/  IADD3.X R39, P1, PT, R100, R213, RZ, P1, !PT ;  /* 0x000000d564277210 */ /* 0x000fe20000f3e4ff */
[----:B------:R-:W-:Y:S01]  /*171990*/  IMAD.WIDE.U32.X R108, R203, -0x39c4fa40, R108, P2 ;  /* 0xc63b05c0cb6c7825 */ /* 0x000fe200010e046c */
[----:B------:R-:W-:Y:S02]  /*1719a0*/  IADD3 RZ, P2, PT, R160, R122, RZ ;  /* 0x0000007aa0ff7210 */ /* 0x000fe40007f5e0ff */
[----:B------:R-:W-:Y:S01]  /*1719b0*/  IADD3.X R123, P5, PT, RZ, RZ, RZ, P5, !PT ;  /* 0x000000ffff7b7210 */ /* 0x000fe20002fbe4ff */
[----:B------:R-:W-:-:S04]  /*1719c0*/  IMAD.WIDE.U32 R56, R126, 0x6ca1493b, R160 ;  /* 0x6ca1493b7e387825 */ /* 0x000fc800078e00a0 */
[----:B------:R-:W-:Y:S01]  /*1719d0*/  IMAD.WIDE.U32.X R112, R203, 0x1ae3a46, R112, P4 ;  /* 0x01ae3a46cb707825 */ /* 0x000fe200020e0470 */
[----:B------:R-:W-:Y:S02]  /*1719e0*/  IADD3.X RZ, P4, PT, R161, R107, RZ, P2, !PT ;  /* 0x0000006ba1ff7210 */ /* 0x000fe4000179e4ff */
[----:B------:R-:W-:Y:S01]  /*1719f0*/  IADD3.X R56, P0, PT, R211, R56, RZ, P0, !PT ;  /* 0x00000038d3387210 */ /* 0x000fe2000071e4ff */
[----:B------:R-:W-:Y:S01]  /*171a00*/  IMAD.IADD R57, R57, 0x1, R196 ;  /* 0x0000000139397824 */ /* 0x000fe200078e02c4 */
[----:B------:R-:W-:Y:S01]  /*171a10*/  IADD3 R211, PT, PT, R11, R17, RZ ;  /* 0x000000110bd37210 */ /* 0x000fe20007ffe0ff */
[----:B------:R-:W-:Y:S01]  /*171a20*/  IMAD.IADD R203, R194, 0x1, R59 ;  /* 0x00000001c2cb7824 */ /* 0x000fe200078e023b */
[----:B------:R-:W-:Y:S01]  /*171a30*/  IADD3.X R59, P2, PT, RZ, RZ, RZ, P1, !PT ;  /* 0x000000ffff3b7210 */ /* 0x000fe20000f5e4ff */
[----:B------:R-:W-:Y:S01]  /*171a40*/  IMAD.X R161, RZ, RZ, RZ, P5 ;  /* 0x000000ffffa17224 */ /* 0x000fe200028e06ff */
[----:B------:R-:W-:Y:S01]  /*171a50*/  IADD3 RZ, P1, PT, R38, R58, RZ ;  /* 0x0000003a26ff7210 */ /* 0x000fe20007f3e0ff */
[----:B------:R-:W-:Y:S01]  /*171a60*/  IMAD.WIDE.U32 R158, R212, R45, R158 ;  /* 0x0000002dd49e7225 */ /* 0x000fe200078e009e */
[----:B------:R-:W-:-:S02]  /*171a70*/  IADD3.X R57, P0, PT, R190, R57, RZ, P0, !PT ;  /* 0x00000039be397210 */ /* 0x000fc4000071e4ff */
[----:B------:R-:W-:Y:S01]  /*171a80*/  IADD3.X RZ, P1, PT, R39, R203, RZ, P1, !PT ;  /* 0x000000cb27ff7210 */ /* 0x000fe20000f3e4ff */
[----:B------:R-:W-:Y:S01]  /*171a90*/  IMAD.X R101, RZ, RZ, RZ, P2 ;  /* 0x000000ffff657224 */ /* 0x000fe200010e06ff */
        /* <DEDUP_REMOVED lines=16> */
[----:B------:R-:W-:Y:S02]  /*171ba0*/  IADD3.X R56, P1, PT, R17, R56, RZ, P1, !PT ;  /* 0x0000003811387210 */ /* 0x000fe40000f3e4ff */
[----:B------:R-:W-:Y:S01]  /*171bb0*/  IADD3 RZ, P4, PT, R158, R148, RZ ;  /* 0x000000949eff7210 */ /* 0x000fe20007f9e0ff */
[----:B------:R-:W-:Y:S01]  /*171bc0*/  IMAD.IADD R11, R57, 0x1, R11 ;  /* 0x00000001390b7824 */ /* 0x000fe200078e020b */
[----:B------:R-:W-:Y:S01]  /*171bd0*/  IADD3.X R34, P5, PT, R149, R34, RZ, P0, !PT ;  /* 0x0000002295227210 */ /* 0x000fe200007be4ff */
[----:B------:R-:W-:Y:S01]  /*171be0*/  IMAD.WIDE.U32 R16, R38, -0x1, RZ ;  /* 0xffffffff26107825 */ /* 0x000fe200078e00ff */
[----:B------:R-:W-:-:S02]  /*171bf0*/  IADD3.X RZ, P4, PT, R159, R203, RZ, P4, !PT ;  /* 0x000000cb9fff7210 */ /* 0x000fc4000279e4ff */
[----:B------:R-:W-:Y:S01]  /*171c00*/  IADD3.X R57, P0, PT, R64, R11, RZ, P1, !PT ;  /* 0x0000000b40397210 */ /* 0x000fe20000f1e4ff */
[----:B------:R-:W-:Y:S01]  /*171c10*/  IMAD R39, R38, -0x7af74001, -R194 ;  /* 0x8508bfff26277824 */ /* 0x000fe200078e0ac2 */
[----:B------:R-:W-:Y:S01]  /*171c20*/  IADD3 RZ, P1, PT, R56, R60, RZ ;  /* 0x0000003c38ff7210 */ /* 0x000fe20007f3e0ff */
[----:B------:R-:W-:Y:S02]  /*171c30*/  IMAD.IADD R35, R35, 0x1, R192 ;  /* 0x0000000123237824 */ /* 0x000fe400078e02c0 */
[----:B------:R-:W-:Y:S01]  /*171c40*/  IMAD.WIDE.U32.X R128, R197, R42, R128, P3 ;  /* 0x0000002ac5807225 */ /* 0x000fe200018e0480 */
[----:B------:R-:W-:Y:S02]  /*171c50*/  IADD3 R11, PT, PT, R17, R39, RZ ;  /* 0x00000027110b7210 */ /* 0x000fe40007ffe0ff */
[----:B------:R-:W-:Y:S01]  /*171c60*/  IADD3.X R35, P3, PT, R120, R35, RZ, P5, !PT ;  /* 0x0000002378237210 */ /* 0x000fe20002f7e4ff */
[----:B------:R-:W-:Y:S01]  /*171c70*/  IMAD.IADD R65, R191, 0x1, R61 ;  /* 0x00000001bf417824 */ /* 0x000fe200078e023d */
[----:B------:R-:W-:Y:S01]  /*171c80*/  IADD3.X R149, P5, PT, RZ, RZ, RZ, P0, !PT ;  /* 0x000000ffff957210 */ /* 0x000fe200007be4ff */
[----:B------:R-:W-:Y:S01]  /*171c90*/  IMAD.WIDE.U32 R60, R16, 0x1, RZ ;  /* 0x00000001103c7825 */ /* 0x000fe200078e00ff */
[----:B------:R-:W-:-:S02]  /*171ca0*/  IADD3.X R17, P0, PT, RZ, RZ, RZ, P3, !PT ;  /* 0x000000ffff117210 */ /* 0x000fc40001f1e4ff */
[----:B------:R-:W-:Y:S01]  /*171cb0*/  IADD3.X R121, P3, PT, RZ, R146, RZ, P4, !PT ;  /* 0x00000092ff797210 */ /* 0x000fe2000277e4ff */
[----:B------:R-:W-:Y:S01]  /*171cc0*/  IMAD.WIDE.U32 R58, R11, 0x1, RZ ;  /* 0x000000010b3a7825 */ /* 0x000fe200078e00ff */
[----:B------:R-:W-:Y:S02]  /*171cd0*/  IADD3 RZ, P4, PT, R38, R60, RZ ;  /* 0x0000003c26ff7210 */ /* 0x000fe40007f9e0ff */
[----:B------:R-:W-:Y:S01]  /*171ce0*/  IADD3.X RZ, P1, PT, R57, R65, RZ, P1, !PT ;  /* 0x0000004139ff7210 */ /* 0x000fe20000f3e4ff */
[----:B------:R-:W-:Y:S02]  /*171cf0*/  IMAD.X R148, RZ, RZ, RZ, P5 ;  /* 0x000000ffff947224 */ /* 0x000fe400028e06ff */
[----:B------:R-:W-:-:S04]  /*171d00*/  IMAD.WIDE.U32 R38, P5, R16, -0x7af74000, R58 ;  /* 0x8508c00010267825 */ /* 0x000fc800078a003a */
[----:B------:R-:W-:Y:S01]  /*171d10*/  IMAD.X R101, RZ, RZ, RZ, P5 ;  /* 0x000000ffff657224 */ /* 0x000fe200028e06ff */
[----:B------:R-:W-:Y:S01]  /*171d20*/  IADD3 RZ, P5, PT, R61, R38, RZ ;  /* 0x000000263dff7210 */ /* 0x000fe20007fbe0ff */
[----:B------:R-:W-:-:S04]  /*171d30*/  IMAD.WIDE.U32 R64, R11, 0x30000000, RZ ;  /* 0x300000000b407825 */ /* 0x000fc800078e00ff */
[----:B------:R-:W-:Y:S02]  /*171d40*/  IMAD.MOV.U32 R100, RZ, RZ, R39 ;  /* 0x000000ffff647224 */ /* 0x000fe400078e0027 */
[----:B------:R-:W-:Y:S01]  /*171d50*/  IMAD.X R146, RZ, RZ, RZ, P0 ;  /* 0x000000ffff927224 */ /* 0x000fe200000e06ff */
[----:B------:R-:W-:Y:S01]  /*171d60*/  IADD3.X R59, P0, PT, RZ, R147, RZ, P3, !PT ;  /* 0x00000093ff3b7210 */ /* 0x000fe20001f1e4ff */
[----:B------:R-:W-:Y:S01]  /*171d70*/  IMAD.IADD R117, R186, 0x1, R117 ;  /* 0x00000001ba757824 */ /* 0x000fe200078e0275 */
[----:B------:R-:W-:Y:S01]  /*171d80*/  IADD3 RZ, P3, PT, R34, R116, RZ ;  /* 0x0000007422ff7210 */ /* 0x000fe20007f7e0ff */
[----:B------:R-:W-:-:S03]  /*171d90*/  IMAD.WIDE.U32.X R106, R11, -0x7af74000, R100, P5 ;  /* 0x8508c0000b6a7825 */ /* 0x000fc600028e0464 */
[----:B------:R-:W-:Y:S01]  /*171da0*/  IADD3.X RZ, P3, PT, R35, R117, RZ, P3, !PT ;  /* 0x0000007523ff7210 */ /* 0x000fe20001f7e4ff */
[----:B------:R-:W-:-:S03]  /*171db0*/  IMAD.WIDE.U32 R38, R16, 0x30000000, RZ ;  /* 0x3000000010267825 */ /* 0x000fc600078e00ff */
[----:B------:R-:W-:Y:S01]  /*171dc0*/  IADD3.X R211, P3, PT, R17, R114, RZ, P3, !PT ;  /* 0x0000007211d37210 */ /* 0x000fe20001f7e4ff */
[----:B------:R-:W-:-:S04]  /*171dd0*/  IMAD.WIDE.U32 R100, P5, R16, 0x170b5d44, R64 ;  /* 0x170b5d4410647825 */ /* 0x000fc800078a0040 */
[----:B------:R-:W-:-:S04]  /*171de0*/  IMAD.WIDE.U32 R156, R206, R45, R156 ;  /* 0x0000002dce9c7225 */ /* 0x000fc800078e009c */
[----:B------:R-:W-:Y:S01]  /*171df0*/  IMAD.X R65, RZ, RZ, RZ, P5 ;  /* 0x000000ffff417224 */ /* 0x000fe200028e06ff */
[----:B------:R-:W-:Y:S01]  /*171e00*/  IADD3 RZ, P5, PT, R100, R39, RZ ;  /* 0x0000002764ff7210 */ /* 0x000fe20007fbe0ff */
[----:B------:R-:W-:Y:S01]  /*171e10*/  IMAD.IADD R60, R157, 0x1, R167 ;  /* 0x000000019d3c7824 */ /* 0x000fe200078e02a7 */
[----:B------:R-:W-:Y:S01]  /*171e20*/  IADD3.X R156, P0, PT, R121, R156, RZ, P0, !PT ;  /* 0x0000009c799c7210 */ /* 0x000fe2000071e4ff */
[----:B------:R-:W-:Y:S01]  /*171e30*/  IMAD.WIDE.U32 R116, R11, -0x45f6b800, RZ ;  /* 0xba0948000b747825 */ /* 0x000fe200078e00ff */
[----:B------:R-:W-:Y:S02]  /*171e40*/  IADD3.X R167, P1, PT, R149, R98, RZ, P1, !PT ;  /* 0x0000006295a77210 */ /* 0x000fe40000f3e4ff */
[----:B------:R-:W-:Y:S01]  /*171e50*/  IADD3.X R157, P0, PT, R59, R60, RZ, P0, !PT ;  /* 0x0000003c3b9d7210 */ /* 0x000fe2000071e4ff */
[C---:B------:R-:W-:Y:S02]  /*171e60*/  IMAD R147, R16.reuse, 0x170b5d44, R64 ;  /* 0x170b5d4410937824 */ /* 0x040fe400078e0240 */
        /* <DEDUP_REMOVED lines=11> */
[----:B------:R-:W-:Y:S01]  /*171f20*/  IMAD.WIDE.U32 R34, R126, 0x17c510ea, R34 ;  /* 0x17c510ea7e227825 */ /* 0x000fe200078e0022 */
[----:B------:R-:W-:-:S03]  /*171f30*/  IADD3.X R126, P1, PT, R148, R99, RZ, P1, !PT ;  /* 0x00000063947e7210 */ /* 0x000fc60000f3e4ff */
[----:B------:R-:W-:Y:S01]  /*171f40*/  IMAD.X R159, RZ, RZ, RZ, P0 ;  /* 0x000000ffff9f7224 */ /* 0x000fe200000e06ff */
[----:B------:R-:W-:Y:S01]  /*171f50*/  IADD3 RZ, P0, PT, R156, R144, RZ ;  /* 0x000000909cff7210 */ /* 0x000fe20007f1e0ff */
[----:B------:R-:W-:Y:S01]  /*171f60*/  IMAD R161, R16, 0x1a22d9f3, R116 ;  /* 0x1a22d9f310a17824 */ /* 0x000fe200078e0274 */
[----:B------:R-:W-:Y:S01]  /*171f70*/  IADD3.X R122, P2, PT, R122, R34, RZ, P2, !PT ;  /* 0x000000227a7a7210 */ /* 0x000fe2000175e4ff */
[----:B------:R-:W-:Y:S01]  /*171f80*/  IMAD.WIDE.U32.X R120, R11, 0x1ef3622f, R120, P5 ;  /* 0x1ef3622f0b787825 */ /* 0x000fe200028e0478 */
[----:B------:R-:W-:-:S03]  /*171f90*/  IADD3.X RZ, P0, PT, R157, R145, RZ, P0, !PT ;  /* 0x000000919dff7210 */ /* 0x000fc6000071e4ff */
[----:B------:R-:W-:Y:S02]  /*171fa0*/  IMAD.IADD R149, R61, 0x1, R201 ;  /* 0x000000013d957824 */ /* 0x000fe400078e02c9 */
[----:B------:R-:W-:-:S03]  /*171fb0*/  IMAD.WIDE.U32 R116, P5, R16, 0x1a22d9f3, R116 ;  /* 0x1a22d9f310747825 */ /* 0x000fc600078a0074 */
[----:B------:R-:W-:Y:S01]  /*171fc0*/  IADD3.X RZ, P4, PT, R194, R149, RZ, P4, !PT ;  /* 0x00000095c2ff7210 */ /* 0x000fe2000279e4ff */
[----:B------:R-:W-:-:S04]  /*171fd0*/  IMAD.WIDE.U32 R60, R16, 0xf5138f, RZ ;  /* 0x00f5138f103c7825 */ /* 0x000fc800078e00ff */
[----:B------:R-:W-:Y:S01]  /*171fe0*/  IMAD.IADD R144, R35, 0x1, R186 ;  /* 0x0000000123907824 */ /* 0x000fe200078e02ba */
[----:B------:R-:W-:Y:S01]  /*171ff0*/  IADD3.X R186, P3, PT, R146, R115, RZ, P3, !PT ;  /* 0x0000007392ba7210 */ /* 0x000fe20001f7e4ff */
[----:B------:R-:W-:Y:S01]  /*172000*/  IMAD.X R59, RZ, RZ, RZ, P5 ;  /* 0x000000ffff3b7224 */ /* 0x000fe200028e06ff */
[----:B------:R-:W-:Y:S01]  /*172010*/  IADD3 RZ, P5, PT, R116, R61, RZ ;  /* 0x0000003d74ff7210 */ /* 0x000fe20007fbe0ff */
[----:B------:R-:W-:Y:S01]  /*172020*/  IMAD.WIDE.U32 R34, R11, 0x6ca1493b, RZ ;  /* 0x6ca1493b0b227825 */ /* 0x000fe200078e00ff */
[----:B------:R-:W-:-:S03]  /*172030*/  IADD3.X R123, P2, PT, R123, R144, RZ, P2, !PT ;  /* 0x000000907b7b7210 */ /* 0x000fc6000175e4ff */
[----:B------:R-:W-:Y:S01]  /*172040*/  IMAD.MOV.U32 R58, RZ, RZ, R117 ;  /* 0x000000ffff3a7224 */ /* 0x000fe200078e0075 */
[----:B------:R-:W-:Y:S01]  /*172050*/  IADD3.X R201, P2, PT, RZ, RZ, RZ, P2, !PT ;  /* 0x000000ffffc97210 */ /* 0x000fe2000175e4ff */
[----:B------:R-:W-:-:S04]  /*172060*/  IMAD.WIDE.U32 R98, R11, 0x17c510ea, RZ ;  /* 0x17c510ea0b627825 */ /* 0x000fc800078e00ff */
[----:B------:R-:W-:Y:S02]  /*172070*/  IMAD R17, R16, -0x39c4fa40, R34 ;  /* 0xc63b05c010117824 */ /* 0x000fe400078e0222 */
[----:B------:R-:W-:-:S04]  /*172080*/  IMAD.WIDE.U32.X R58, R11, 0x1a22d9f3, R58, P5 ;  /* 0x1a22d9f30b3a7825 */ /* 0x000fc800028e043a */
[----:B------:R-:W-:-:S04]  /*172090*/  IMAD.WIDE.U32 R34, P5, R16, -0x39c4fa40, R34 ;  /* 0xc63b05c010227825 */ /* 0x000fc800078a0022 */
[----:B------:R-:W-:-:S04]  /*1720a0*/  IMAD.WIDE.U32 R148, R16, 0x6ca1493b, RZ ;  /* 0x6ca1493b10947825 */ /* 0x000fc800078e00ff */
[--C-:B------:R-:W-:Y:S02]  /*1720b0*/  IMAD R146, R16, 0x1ae3a46, R98.reuse ;  /* 0x01ae3a4610927824 */ /* 0x100fe400078e0262 */
[----:B------:R-:W-:Y:S02]  /*1720c0*/  IMAD.X R115, RZ, RZ, RZ, P5 ;  /* 0x000000ffff737224 */ /* 0x000fe400028e06ff */
[----:B------:R-:W-:Y:S01]  /*1720d0*/  IMAD.X R203, RZ, RZ, RZ, P2 ;  /* 0x000000ffffcb7224 */ /* 0x000fe200010e06ff */
[----:B------:R-:W-:Y:S01]  /*1720e0*/  IADD3 RZ, P2, PT, R34, R149, RZ ;  /* 0x0000009522ff7210 */ /* 0x000fe20007f5e0ff */
[----:B------:R-:W-:-:S04]  /*1720f0*/  IMAD.WIDE.U32 R98, P5, R16, 0x1ae3a46, R98 ;  /* 0x01ae3a4610627825 */ /* 0x000fc800078a0062 */
[----:B------:R-:W-:Y:S01]  /*172100*/  IMAD.MOV.U32 R114, RZ, RZ, R35 ;  /* 0x000000ffff727224 */ /* 0x000fe200078e0023 */
[----:B------:R-:W-:Y:S01]  /*172110*/  IADD3.X R35, P0, PT, R160, R140, RZ, P0, !PT ;  /* 0x0000008ca0237210 */ /* 0x000fe2000071e4ff */
[----:B------:R-:W-:Y:S01]  /*172120*/  IMAD.MOV.U32 R116, RZ, RZ, R99 ;  /* 0x000000ffff747224 */ /* 0x000fe200078e0063 */
[----:B------:R-:W-:Y:S01]  /*172130*/  IADD3.X R117, PT, PT, RZ, RZ, RZ, P5, !PT ;  /* 0x000000ffff757210 */ /* 0x000fe20002ffe4ff */
[----:B------:R-:W-:Y:S01]  /*172140*/  IMAD.IADD R99, R171, 0x1, R31 ;  /* 0x00000001ab637824 */ /* 0x000fe200078e021f */
[----:B------:R-:W-:Y:S01]  /*172150*/  IADD3.X R159, P0, PT, R159, R141, RZ, P0, !PT ;  /* 0x0000008d9f9f7210 */ /* 0x000fe2000071e4ff */
[----:B------:R-:W-:Y:S01]  /*172160*/  IMAD.WIDE.U32.X R114, R11, -0x39c4fa40, R114, P2 ;  /* 0xc63b05c00b727825 */ /* 0x000fe200010e0472 */
[----:B------:R-:W-:-:S03]  /*172170*/  IADD3 RZ, P2, PT, R122, R30, RZ ;  /* 0x0000001e7aff7210 */ /* 0x000fc60007f5e0ff */
[----:B------:R-:W-:Y:S01]  /*172180*/  IMAD.WIDE.U32 R144, R16, 0x17c510ea, RZ ;  /* 0x17c510ea10907825 */ /* 0x000fe200078e00ff */
[----:B------:R-:W-:-:S03]  /*172190*/  IADD3.X RZ, P2, PT, R123, R99, RZ, P2, !PT ;  /* 0x000000637bff7210 */ /* 0x000fc6000175e4ff */
[----:B------:R-:W-:Y:S01]  /*1721a0*/  IMAD.WIDE.U32 R154, R215, R45, R154 ;  /* 0x0000002dd79a7225 */ /* 0x000fe200078e009a */
[----:B------:R-:W-:Y:S02]  /*1721b0*/  IADD3 RZ, P5, PT, R98, R145, RZ ;  /* 0x0000009162ff7210 */ /* 0x000fe40007fbe0ff */
[----:B------:R-:W-:Y:S01]  /*1721c0*/  IADD3.X R30, P2, PT, R201, R40, RZ, P2, !PT ;  /* 0x00000028c91e7210 */ /* 0x000fe2000175e4ff */
[----:B------:R-:W-:Y:S01]  /*1721d0*/  IMAD.WIDE.U32 R156, R212, R43, R156 ;  /* 0x0000002bd49c7225 */ /* 0x000fe200078e009c */
[----:B------:R-:W-:Y:S02]  /*1721e0*/  IADD3.X R154, P0, PT, R35, R154, RZ, P0, !PT ;  /* 0x0000009a239a7210 */ /* 0x000fe4000071e4ff */
[----:B------:R-:W-:Y:S01]  /*1721f0*/  IADD3.X R40, P2, PT, R203, R41, RZ, P2, !PT ;  /* 0x00000029cb287210 */ /* 0x000fe2000175e4ff */
[----:B------:R-:W-:Y:S01]  /*172200*/  IMAD.IADD R200, R155, 0x1, R200 ;  /* 0x000000019bc87824 */ /* 0x000fe200078e02c8 */
[----:B------:R-:W-:Y:S01]  /*172210*/  IADD3.X R31, P3, PT, R211, R156, RZ, P3, !PT ;  /* 0x0000009cd31f7210 */ /* 0x000fe20001f7e4ff */
[----:B------:R-:W-:Y:S01]  /*172220*/  IMAD.WIDE.U32.X R116, R11, 0x1ae3a46, R116, P5 ;  /* 0x01ae3a460b747825 */ /* 0x000fe200028e0474 */
[----:B------:R-:W-:-:S02]  /*172230*/  IADD3.X R11, P4, PT, RZ, R106, RZ, P4, !PT ;  /* 0x0000006aff0b7210 */ /* 0x000fc4000279e4ff */
[----:B------:R-:W-:Y:S01]  /*172240*/  IADD3.X R155, P0, PT, R159, R200, RZ, P0, !PT ;  /* 0x000000c89f9b7210 */ /* 0x000fe2000071e4ff */
[----:B------:R-:W-:Y:S01]  /*172250*/  IMAD.IADD R199, R157, 0x1, R199 ;  /* 0x000000019dc77824 */ /* 0x000fe200078e02c7 */
[----:B------:R-:W-:Y:S01]  /*172260*/  IADD3.X R106, P4, PT, RZ, R107, RZ, P4, !PT ;  /* 0x0000006bff6a7210 */ /* 0x000fe2000279e4ff */
[----:B------:R-:W-:Y:S01]  /*172270*/  IMAD.WIDE.U32 R122, R10, 0x6ca1493b, R122 ;  /* 0x6ca1493b0a7a7825 */ /* 0x000fe200078e007a */
[----:B------:R-:W-:Y:S02]  /*172280*/  IADD3.X R141, P0, PT, RZ, RZ, RZ, P0, !PT ;  /* 0x000000ffff8d7210 */ /* 0x000fe4000071e4ff */
[----:B------:R-:W-:Y:S01]  /*172290*/  IADD3.X R35, P3, PT, R186, R199, RZ, P3, !PT ;  /* 0x000000c7ba237210 */ /* 0x000fe20001f7e4ff */
[----:B------:R-:W-:Y:S01]  /*1722a0*/  IMAD.WIDE.U32 R56, R36, -0x45f6b800, R56 ;  /* 0xba09480024387825 */ /* 0x000fe200078e0038 */
[----:B------:R-:W-:Y:S02]  /*1722b0*/  IADD3.X R30, P2, PT, R30, R31, RZ, P2, !PT ;  /* 0x0000001f1e1e7210 */ /* 0x000fe4000175e4ff */
        /* <DEDUP_REMOVED lines=8> */
[----:B------:R-:W-:Y:S01]  /*172340*/  IADD3.X R123, P1, PT, R126, R171, RZ, P1, !PT ;  /* 0x000000ab7e7b7210 */ /* 0x000fe20000f3e4ff */
[----:B------:R-:W-:Y:S01]  /*172350*/  IMAD.IADD R157, R37, 0x1, R63 ;  /* 0x00000001259d7824 */ /* 0x000fe200078e023f */
[----:B------:R-:W-:Y:S01]  /*172360*/  IADD3 RZ, P0, PT, R154, R138, RZ ;  /* 0x0000008a9aff7210 */ /* 0x000fe20007f1e0ff */
[----:B------:R-:W-:Y:S01]  /*172370*/  IMAD.IADD R39, R181, 0x1, R33 ;  /* 0x00000001b5277824 */ /* 0x000fe200078e0221 */
[----:B------:R-:W-:Y:S01]  /*172380*/  IADD3.X R57, P4, PT, R106, R191, RZ, P4, !PT ;  /* 0x000000bf6a397210 */ /* 0x000fe2000279e4ff */
[----:B------:R-:W-:Y:S01]  /*172390*/  IMAD.WIDE.U32 R152, R207, R45, R152 ;  /* 0x0000002dcf987225 */ /* 0x000fe200078e0098 */
[----:B------:R-:W-:-:S02]  /*1723a0*/  IADD3.X R99, P2, PT, RZ, RZ, RZ, P2, !PT ;  /* 0x000000ffff637210 */ /* 0x000fc4000175e4ff */
[----:B------:R-:W-:Y:S01]  /*1723b0*/  IADD3.X R41, P1, PT, RZ, RZ, RZ, P1, !PT ;  /* 0x000000ffff297210 */ /* 0x000fe20000f3e4ff */
[----:B------:R-:W-:Y:S01]  /*1723c0*/  IMAD.IADD R103, R216, 0x1, R103 ;  /* 0x00000001d8677824 */ /* 0x000fe200078e0267 */
[----:B------:R-:W-:Y:S01]  /*1723d0*/  IADD3.X RZ, P0, PT, R155, R107, RZ, P0, !PT ;  /* 0x0000006b9bff7210 */ /* 0x000fe2000071e4ff */
[----:B------:R-:W-:Y:S01]  /*1723e0*/  IMAD.X R107, RZ, RZ, RZ, P2 ;  /* 0x000000ffff6b7224 */ /* 0x000fe200010e06ff */
[----:B------:R-:W-:Y:S01]  /*1723f0*/  IADD3.X R11, P4, PT, RZ, RZ, RZ, P4, !PT ;  /* 0x000000ffff0b7210 */ /* 0x000fe2000279e4ff */
[----:B------:R-:W-:Y:S01]  /*172400*/  IMAD.X R63, RZ, RZ, RZ, P1 ;  /* 0x000000ffff3f7224 */ /* 0x000fe200008e06ff */
[----:B------:R-:W-:Y:S01]  /*172410*/  IADD3 RZ, P5, PT, R122, R62, RZ ;  /* 0x0000003e7aff7210 */ /* 0x000fe20007fbe0ff */
[----:B------:R-:W-:Y:S01]  /*172420*/  IMAD.WIDE.U32 R154, R206, R43, R154 ;  /* 0x0000002bce9a7225 */ /* 0x000fe200078e009a */
[----:B------:R-:W-:Y:S02]  /*172430*/  IADD3.X R33, P2, PT, R141, R136, RZ, P0, !PT ;  /* 0x000000888d217210 */ /* 0x000fe4000075e4ff */
[----:B------:R-:W-:Y:S01]  /*172440*/  IADD3 RZ, P1, PT, R56, R38, RZ ;  /* 0x0000002638ff7210 */ /* 0x000fe20007f3e0ff */
[----:B------:R-:W-:Y:S01]  /*172450*/  IMAD.X R35, RZ, RZ, RZ, P4 ;  /* 0x000000ffff237224 */ /* 0x000fe200020e06ff */
[----:B------:R-:W-:Y:S01]  /*172460*/  IADD3 RZ, P4, PT, R30, R32, RZ ;  /* 0x000000201eff7210 */ /* 0x000fe20007f9e0ff */
[----:B------:R-:W-:Y:S01]  /*172470*/  IMAD.WIDE.U32 R150, R208, R45, R150 ;  /* 0x0000002dd0967225 */ /* 0x000fe200078e0096 */
[----:B------:R-:W-:-:S02]  /*172480*/  IADD3.X RZ, P0, PT, R123, R157, RZ, P5, !PT ;  /* 0x0000009d7bff7210 */ /* 0x000fc40002f1e4ff */
[----:B------:R-:W-:Y:S01]  /*172490*/  IADD3.X R136, P2, PT, R139, R137, RZ, P2, !PT ;  /* 0x000000898b887210 */ /* 0x000fe2000175e4ff */
        /* <DEDUP_REMOVED lines=8> */
[----:B------:R-:W-:-:S02]  /*172520*/  IADD3.X R33, P1, PT, R11, R64, RZ, P1, !PT ;  /* 0x000000400b217210 */ /* 0x000fc40000f3e4ff */
        /* <DEDUP_REMOVED lines=12> */
[----:B------:R-:W-:Y:S01]  /*1725f0*/  IADD3 R105, PT, PT, R189, R135, RZ ;  /* 0x00000087bd697210 */ /* 0x000fe20007ffe0ff */
[----:B------:R-:W-:Y:S01]  /*172600*/  IMAD.IADD R193, R155, 0x1, R193 ;  /* 0x000000019bc17824 */ /* 0x000fe200078e02c1 */
[----:B------:R-:W-:Y:S01]  /*172610*/  IADD3 RZ, P1, PT, R152, R134, RZ ;  /* 0x0000008698ff7210 */ /* 0x000fe20007f3e0ff */
[----:B------:R-:W-:Y:S01]  /*172620*/  IMAD.WIDE.U32 R32, R30, 0x1, RZ ;  /* 0x000000011e207825 */ /* 0x000fe200078e00ff */
[----:B------:R-:W-:Y:S02]  /*172630*/  IADD3.X R65, P2, PT, RZ, RZ, RZ, P2, !PT ;  /* 0x000000ffff417210 */ /* 0x000fe4000175e4ff */
[----:B------:R-:W-:Y:S01]  /*172640*/  IADD3.X R38, P3, PT, R107, R55, RZ, P4, !PT ;  /* 0x000000376b267210 */ /* 0x000fe2000277e4ff */
[----:B------:R-:W-:Y:S01]  /*172650*/  IMAD R107, R56, -0x7af74001, -R147 ;  /* 0x8508bfff386b7824 */ /* 0x000fe200078e0a93 */
[----:B------:R-:W-:Y:S01]  /*172660*/  IADD3.X R11, P0, PT, R104, R181, RZ, P0, !PT ;  /* 0x000000b5680b7210 */ /* 0x000fe2000071e4ff */
[----:B------:R-:W-:Y:S01]  /*172670*/  IMAD.X R99, RZ, RZ, RZ, P2 ;  /* 0x000000ffff637224 */ /* 0x000fe200010e06ff */
[----:B------:R-:W-:Y:S01]  /*172680*/  IADD3.X R123, P5, PT, R64, R37, RZ, P5, !PT ;  /* 0x00000025407b7210 */ /* 0x000fe20002fbe4ff */
[----:B------:R-:W-:Y:S01]  /*172690*/  IMAD.IADD R107, R31, 0x1, R107 ;  /* 0x000000011f6b7824 */ /* 0x000fe200078e026b */
[----:B------:R-:W-:Y:S01]  /*1726a0*/  IADD3.X RZ, P1, PT, R153, R105, RZ, P1, !PT ;  /* 0x0000006999ff7210 */ /* 0x000fe20000f3e4ff */
[----:B------:R-:W-:Y:S01]  /*1726b0*/  IMAD.IADD R101, R158, 0x1, R101 ;  /* 0x000000019e657824 */ /* 0x000fe200078e0265 */
[----:B------:R-:W-:Y:S01]  /*1726c0*/  IADD3.X R41, P4, PT, RZ, RZ, RZ, P0, !PT ;  /* 0x000000ffff297210 */ /* 0x000fe2000079e4ff */
[----:B------:R-:W-:Y:S01]  /*1726d0*/  IMAD.WIDE.U32 R152, R215, R43, R152 ;  /* 0x0000002bd7987225 */ /* 0x000fe200078e0098 */
[----:B------:R-:W-:-:S02]  /*1726e0*/  IADD3.X R35, P3, PT, R35, R34, RZ, P3, !PT ;  /* 0x0000002223237210 */ /* 0x000fc40001f7e4ff */
[----:B------:R-:W-:Y:S01]  /*1726f0*/  IADD3 RZ, P2, PT, R10, R102, RZ ;  /* 0x000000660aff7210 */ /* 0x000fe20007f5e0ff */
[----:B------:R-:W-:Y:S01]  /*172700*/  IMAD.X R55, RZ, RZ, RZ, P4 ;  /* 0x000000ffff377224 */ /* 0x000fe200020e06ff */
[----:B------:R-:W-:Y:S01]  /*172710*/  IADD3.X R37, P0, PT, RZ, RZ, RZ, P5, !PT ;  /* 0x000000ffff257210 */ /* 0x000fe20002f1e4ff */
[----:B------:R-:W-:Y:S01]  /*172720*/  IMAD.IADD R189, R153, 0x1, R189 ;  /* 0x0000000199bd7824 */ /* 0x000fe200078e02bd */
[----:B------:R-:W-:Y:S02]  /*172730*/  IADD3.X R57, P5, PT, R65, R132, RZ, P1, !PT ;  /* 0x0000008441397210 */ /* 0x000fe40000fbe4ff */
[----:B------:R-:W-:Y:S02]  /*172740*/  IADD3.X R38, P3, PT, R38, R63, RZ, P3, !PT ;  /* 0x0000003f26267210 */ /* 0x000fe40001f7e4ff */
[----:B------:R-:W-:Y:S02]  /*172750*/  IADD3.X RZ, P1, PT, R11, R103, RZ, P2, !PT ;  /* 0x000000670bff7210 */ /* 0x000fe4000173e4ff */
[----:B------:R-:W-:-:S02]  /*172760*/  IADD3.X R132, P2, PT, R99, R133, RZ, P5, !PT ;  /* 0x0000008563847210 */ /* 0x000fc40002f5e4ff */
[----:B------:R-:W-:Y:S01]  /*172770*/  IADD3.X R155, P5, PT, R35, R154, RZ, P3, !PT ;  /* 0x0000009a239b7210 */ /* 0x000fe20001fbe4ff */
[----:B------:R-:W-:Y:S01]  /*172780*/  IMAD.IADD R35, R151, 0x1, R188 ;  /* 0x0000000197237824 */ /* 0x000fe200078e02bc */
[----:B------:R-:W-:Y:S02]  /*172790*/  IADD3.X R150, P2, PT, R57, R150, RZ, P2, !PT ;  /* 0x0000009639967210 */ /* 0x000fe4000175e4ff */
[----:B------:R-:W-:Y:S02]  /*1727a0*/  IADD3.X R38, P5, PT, R38, R193, RZ, P5, !PT ;  /* 0x000000c126267210 */ /* 0x000fe40002fbe4ff */
[----:B------:R-:W-:Y:S02]  /*1727b0*/  IADD3.X R126, P3, PT, RZ, RZ, RZ, P3, !PT ;  /* 0x000000ffff7e7210 */ /* 0x000fe40001f7e4ff */
[----:B------:R-:W-:Y:S02]  /*1727c0*/  IADD3.X R39, PT, PT, RZ, RZ, RZ, P0, !PT ;  /* 0x000000ffff277210 */ /* 0x000fe400007fe4ff */
[----:B------:R-:W-:-:S02]  /*1727d0*/  IADD3 RZ, P0, PT, R56, R32, RZ ;  /* 0x0000002038ff7210 */ /* 0x000fc40007f1e0ff */
[----:B------:R-:W-:Y:S01]  /*1727e0*/  IADD3.X R151, P2, PT, R132, R35, RZ, P2, !PT ;  /* 0x0000002384977210 */ /* 0x000fe2000175e4ff */
[----:B------:R-:W-:Y:S01]  /*1727f0*/  IMAD.WIDE.U32 R34, R107, 0x1, RZ ;  /* 0x000000016b227825 */ /* 0x000fe200078e00ff */
[----:B------:R-:W-:Y:S02]  /*172800*/  IADD3 RZ, P4, PT, R122, R100, RZ ;  /* 0x000000647aff7210 */ /* 0x000fe40007f9e0ff */
[----:B------:R-:W-:Y:S01]  /*172810*/  IADD3.X R32, P1, PT, R41, R108, RZ, P1, !PT ;  /* 0x0000006c29207210 */ /* 0x000fe20000f3e4ff */
[----:B------:R-:W-:Y:S01]  /*172820*/  IMAD R41, R30, -0x7af74000, R34 ;  /* 0x8508c0001e297824 */ /* 0x000fe200078e0222 */
[----:B------:R-:W-:Y:S02]  /*172830*/  IADD3.X R126, P5, PT, RZ, R126, RZ, P5, !PT ;  /* 0x0000007eff7e7210 */ /* 0x000fe40002fbe4ff */
[----:B------:R-:W-:Y:S01]  /*172840*/  IADD3.X RZ, P4, PT, R123, R101, RZ, P4, !PT ;  /* 0x000000657bff7210 */ /* 0x000fe2000279e4ff */
[----:B------:R-:W-:Y:S01]  /*172850*/  IMAD.IADD R40, R33, 0x1, R41 ;  /* 0x0000000121287824 */ /* 0x000fe200078e0229 */
[----:B------:R-:W-:Y:S01]  /*172860*/  IADD3.X R109, P1, PT, R55, R109, RZ, P1, !PT ;  /* 0x0000006d376d7210 */ /* 0x000fe20000f3e4ff */
[----:B------:R-:W-:Y:S01]  /*172870*/  IMAD.WIDE.U32 R54, R36, 0x6ca1493b, R10 ;  /* 0x6ca1493b24367825 */ /* 0x000fe200078e000a */
[----:B------:R-:W-:-:S02]  /*172880*/  IADD3.X R108, PT, PT, RZ, RZ, RZ, P5, P3 ;  /* 0x000000ffff6c7210 */ /* 0x000fc40002fe64ff */
[----:B------:R-:W-:Y:S01]  /*172890*/  IADD3.X R37, P4, PT, R37, R120, RZ, P4, !PT ;  /* 0x0000007825257210 */ /* 0x000fe2000279e4ff */
[----:B------:R-:W-:Y:S01]  /*1728a0*/  IMAD.WIDE.U32 R34, P5, R30, -0x7af74000, R34 ;  /* 0x8508c0001e227825 */ /* 0x000fe200078a0022 */
[----:B------:R-:W-:Y:S02]  /*1728b0*/  IADD3.X R32, P1, PT, R32, R155, RZ, P1, !PT ;  /* 0x0000009b20207210 */ /* 0x000fe40000f3e4ff */
[----:B------:R-:W-:Y:S01]  /*1728c0*/  IADD3.X R120, P4, PT, R39, R121, RZ, P4, !PT ;  /* 0x0000007927787210 */ /* 0x000fe2000279e4ff */
[----:B------:R-:W-:Y:S01]  /*1728d0*/  IMAD.IADD R41, R55, 0x1, R216 ;  /* 0x0000000137297824 */ /* 0x000fe200078e02d8 */
[----:B------:R-:W-:Y:S01]  /*1728e0*/  IADD3 RZ, P3, PT, R33, R34, RZ ;  /* 0x0000002221ff7210 */ /* 0x000fe20007f7e0ff */
[----:B------:R-:W-:Y:S01]  /*1728f0*/  IMAD.X R11, RZ, RZ, RZ, P5 ;  /* 0x000000ffff0b7224 */ /* 0x000fe200028e06ff */
[----:B------:R-:W-:Y:S01]  /*172900*/  IADD3.X R33, P1, PT, R109, R38, RZ, P1, !PT ;  /* 0x000000266d217210 */ /* 0x000fe20000f3e4ff */
[----:B------:R-:W-:Y:S01]  /*172910*/  IMAD.WIDE.U32 R38, R107, 0x30000000, RZ ;  /* 0x300000006b267825 */ /* 0x000fe200078e00ff */
[----:B------:R-:W-:-:S02]  /*172920*/  IADD3.X R54, P4, PT, R37, R54, RZ, P4, !PT ;  /* 0x0000003625367210 */ /* 0x000fc4000279e4ff */
[----:B------:R-:W-:Y:S01]  /*172930*/  MOV R10, R35 ;  /* 0x00000023000a7202 */ /* 0x000fe20000000f00 */
[--C-:B------:R-:W-:Y:S01]  /*172940*/  IMAD R109, R30, 0x170b5d44, R38.reuse ;  /* 0x170b5d441e6d7824 */ /* 0x100fe200078e0226 */
[----:B------:R-:W-:Y:S01]  /*172950*/  IADD3.X R55, P4, PT, R120, R41, RZ, P4, !PT ;  /* 0x0000002978377210 */ /* 0x000fe2000279e4ff */
[----:B------:R-:W-:Y:S01]  /*172960*/  IMAD.WIDE.U32 R38, P5, R30, 0x170b5d44, R38 ;  /* 0x170b5d441e267825 */ /* 0x000fe200078a0026 */
[----:B------:R-:W-:Y:S02]  /*172970*/  IADD3.X R137, P1, PT, RZ, RZ, RZ, P1, !PT ;  /* 0x000000ffff897210 */ /* 0x000fe40000f3e4ff */
[----:B------:R-:W-:Y:S01]  /*172980*/  IADD3.X RZ, P0, PT, R147, R40, RZ, P0, !PT ;  /* 0x0000002893ff7210 */ /* 0x000fe2000071e4ff */
[----:B------:R-:W-:Y:S01]  /*172990*/  IMAD.X R63, RZ, RZ, RZ, P5 ;  /* 0x000000ffff3f7224 */ /* 0x000fe200028e06ff */
[----:B------:R-:W-:Y:S01]  /*1729a0*/  IADD3.X R99, P5, PT, RZ, RZ, RZ, P4, !PT ;  /* 0x000000ffff637210 */ /* 0x000fe200027be4ff */
[----:B------:R-:W-:Y:S01]  /*1729b0*/  IMAD.IADD R37, R161, 0x1, R61 ;  /* 0x00000001a1257824 */ /* 0x000fe200078e023d */
[----:B------:R-:W-:Y:S01]  /*1729c0*/  IADD3 RZ, P4, PT, R54, R60, RZ ;  /* 0x0000003c36ff7210 */ /* 0x000fe20007f9e0ff */
[----:B------:R-:W-:Y:S01]  /*1729d0*/  IMAD.WIDE.U32 R34, R107, -0x45f6b800, RZ ;  /* 0xba0948006b227825 */ /* 0x000fe200078e00ff */
[----:B------:R-:W-:-:S02]  /*1729e0*/  IADD3.X R31, P2, PT, RZ, RZ, RZ, P2, !PT ;  /* 0x000000ffff1f7210 */ /* 0x000fc4000175e4ff */
[----:B------:R-:W-:Y:S01]  /*1729f0*/  IADD3.X RZ, P4, PT, R55, R37, RZ, P4, !PT ;  /* 0x0000002537ff7210 */ /* 0x000fe2000279e4ff */
[----:B------:R-:W-:-:S03]  /*172a00*/  IMAD.WIDE.U32.X R10, R107, -0x7af74000, R10, P3 ;  /* 0x8508c0006b0a7825 */ /* 0x000fc600018e040a */
[----:B------:R-:W-:Y:S01]  /*172a10*/  IADD3.X R99, P4, PT, R99, R58, RZ, P4, !PT ;  /* 0x0000003a63637210 */ /* 0x000fe2000279e4ff */
[----:B------:R-:W-:Y:S01]  /*172a20*/  IMAD.X R139, RZ, RZ, RZ, P1 ;  /* 0x000000ffff8b7224 */ /* 0x000fe200008e06ff */
[----:B------:R-:W-:Y:S01]  /*172a30*/  IADD3.X R65, P0, PT, RZ, R10, RZ, P0, !PT ;  /* 0x0000000aff417210 */ /* 0x000fe2000071e4ff */
[C-C-:B------:R-:W-:Y:S02]  /*172a40*/  IMAD R103, R30.reuse, 0x1ef3622f, R34.reuse ;  /* 0x1ef3622f1e677824 */ /* 0x140fe400078e0222 */
[----:B------:R-:W-:Y:S01]  /*172a50*/  IMAD.WIDE.U32 R34, P1, R30, 0x1ef3622f, R34 ;  /* 0x1ef3622f1e227825 */ /* 0x000fe20007820022 */
[----:B------:R-:W-:-:S03]  /*172a60*/  IADD3.X R58, P0, PT, RZ, R11, RZ, P0, !PT ;  /* 0x0000000bff3a7210 */ /* 0x000fc6000071e4ff */
[----:B------:R-:W-:-:S04]  /*172a70*/  IMAD.WIDE.U32 R60, R30, -0x45f6b800, RZ ;  /* 0xba0948001e3c7825 */ /* 0x000fc800078e00ff */
[----:B------:R-:W-:Y:S02]  /*172a80*/  IMAD.X R101, RZ, RZ, RZ, P5 ;  /* 0x000000ffff657224 */ /* 0x000fe400028e06ff */
[----:B------:R-:W-:-:S03]  /*172a90*/  IMAD.WIDE.U32 R122, R16, -0x45f6b800, R122 ;  /* 0xba094800107a7825 */ /* 0x000fc600078e007a */
[----:B------:R-:W-:Y:S01]  /*172aa0*/  IADD3.X R64, P4, PT, R101, R59, RZ, P4, !PT ;  /* 0x0000003b65407210 */ /* 0x000fe2000279e4ff */
[----:B------:R-:W-:Y:S01]  /*172ab0*/  IMAD.X R57, RZ, RZ, RZ, P1 ;  /* 0x000000ffff397224 */ /* 0x000fe200008e06ff */
[----:B------:R-:W-:Y:S01]  /*172ac0*/  IADD3 RZ, P1, PT, R34, R61, RZ ;  /* 0x0000003d22ff7210 */ /* 0x000fe20007f3e0ff */
[----:B------:R-:W-:Y:S01]  /*172ad0*/  IMAD.MOV.U32 R56, RZ, RZ, R35 ;  /* 0x000000ffff387224 */ /* 0x000fe200078e0023 */
[----:B------:R-:W-:Y:S01]  /*172ae0*/  IADD3 R59, PT, PT, R123, R158, RZ ;  /* 0x0000009e7b3b7210 */ /* 0x000fe20007ffe0ff */
[----:B------:R-:W-:Y:S01]  /*172af0*/  IMAD.WIDE.U32 R40, R30, 0x30000000, RZ ;  /* 0x300000001e287825 */ /* 0x000fe200078e00ff */
[----:B------:R-:W-:-:S03]  /*172b00*/  IADD3.X R122, P0, PT, R65, R122, RZ, P0, !PT ;  /* 0x0000007a417a7210 */ /* 0x000fc6000071e4ff */
[----:B------:R-:W-:Y:S01]  /*172b10*/  IMAD.WIDE.U32 R34, R107, 0xf5138f, RZ ;  /* 0x00f5138f6b227825 */ /* 0x000fe200078e00ff */
[----:B------:R-:W-:Y:S02]  /*172b20*/  IADD3 RZ, P5, PT, R38, R41, RZ ;  /* 0x0000002926ff7210 */ /* 0x000fe40007fbe0ff */
[----:B------:R-:W-:Y:S01]  /*172b30*/  IADD3.X R123, P0, PT, R58, R59, RZ, P0, !PT ;  /* 0x0000003b3a7b7210 */ /* 0x000fe2000071e4ff */
[----:B------:R-:W-:Y:S02]  /*172b40*/  IMAD.MOV.U32 R62, RZ, RZ, R39 ;  /* 0x000000ffff3e7224 */ /* 0x000fe400078e0027 */
        /* <DEDUP_REMOVED lines=8> */
[----:B------:R-:W-:-:S04]  /*172bd0*/  IMAD.WIDE.U32 R36, R36, 0x17c510ea, R32 ;  /* 0x17c510ea24247825 */ /* 0x000fc800078e0020 */
[----:B------:R-:W-:Y:S01]  /*172be0*/  IMAD.WIDE.U32 R34, R107, 0x6ca1493b, RZ ;  /* 0x6ca1493b6b227825 */ /* 0x000fe200078e00ff */
[----:B------:R-:W-:-:S03]  /*172bf0*/  IADD3.X R36, P4, PT, R99, R36, RZ, P4, !PT ;  /* 0x0000002463247210 */ /* 0x000fc6000279e4ff */
[----:B------:R-:W-:Y:S02]  /*172c00*/  IMAD.IADD R121, R187, 0x1, R131 ;  /* 0x00000001bb797824 */ /* 0x000fe400078e0283 */
[----:B------:R-:W-:Y:S01]  /*172c10*/  IMAD.X R131, RZ, RZ, RZ, P0 ;  /* 0x000000ffff837224 */ /* 0x000fe200000e06ff */
[----:B------:R-:W-:Y:S01]  /*172c20*/  IADD3 RZ, P0, PT, R32, R110, RZ ;  /* 0x0000006e20ff7210 */ /* 0x000fe20007f1e0ff */
[----:B------:R-:W-:Y:S02]  /*172c30*/  IMAD.IADD R37, R37, 0x1, R220 ;  /* 0x0000000125257824 */ /* 0x000fe400078e02dc */
[----:B------:R-:W-:Y:S01]  /*172c40*/  IMAD R105, R30, -0x39c4fa40, R34 ;  /* 0xc63b05c01e697824 */ /* 0x000fe200078e0222 */
[----:B------:R-:W-:Y:S01]  /*172c50*/  IADD3.X RZ, P0, PT, R33, R101, RZ, P0, !PT ;  /* 0x0000006521ff7210 */ /* 0x000fe2000071e4ff */
[----:B------:R-:W-:Y:S01]  /*172c60*/  IMAD.WIDE.U32.X R62, R107, 0x170b5d44, R62, P5 ;  /* 0x170b5d446b3e7825 */ /* 0x000fe200028e043e */
[----:B------:R-:W-:-:S03]  /*172c70*/  IADD3.X R37, P4, PT, R64, R37, RZ, P4, !PT ;  /* 0x0000002540257210 */ /* 0x000fc6000279e4ff */
[----:B------:R-:W-:Y:S01]  /*172c80*/  IMAD.X R102, RZ, RZ, RZ, P2 ;  /* 0x000000ffff667224 */ /* 0x000fe200010e06ff */
[----:B------:R-:W-:Y:S01]  /*172c90*/  IADD3 RZ, P2, PT, R150, R130, RZ ;  /* 0x0000008296ff7210 */ /* 0x000fe20007f5e0ff */
[----:B------:R-:W-:Y:S01]  /*172ca0*/  IMAD.WIDE.U32 R34, P5, R30, -0x39c4fa40, R34 ;  /* 0xc63b05c01e227825 */ /* 0x000fe200078a0022 */
[----:B------:R-:W-:Y:S02]  /*172cb0*/  IADD3.X R133, P4, PT, RZ, RZ, RZ, P4, !PT ;  /* 0x000000ffff857210 */ /* 0x000fe4000279e4ff */
[----:B------:R-:W-:Y:S01]  /*172cc0*/  IADD3.X RZ, P2, PT, R151, R121, RZ, P2, !PT ;  /* 0x0000007997ff7210 */ /* 0x000fe2000175e4ff */
[----:B------:R-:W-:-:S03]  /*172cd0*/  IMAD.WIDE.U32 R58, R107, 0x17c510ea, RZ ;  /* 0x17c510ea6b3a7825 */ /* 0x000fc600078e00ff */
[----:B------:R-:W-:Y:S01]  /*172ce0*/  IADD3.X R171, P2, PT, R31, R128, RZ, P2, !PT ;  /* 0x000000801fab7210 */ /* 0x000fe2000175e4ff */
[----:B------:R-:W-:Y:S01]  /*172cf0*/  IMAD.MOV.U32 R64, RZ, RZ, R35 ;  /* 0x000000ffff407224 */ /* 0x000fe200078e0023 */
[----:B------:R-:W-:Y:S01]  /*172d00*/  IADD3.X R35, P0, PT, R137, R112, RZ, P0, !PT ;  /* 0x0000007089237210 */ /* 0x000fe2000071e4ff */
[----:B------:R-:W-:Y:S01]  /*172d10*/  IMAD R106, R30, 0x1ae3a46, R58 ;  /* 0x01ae3a461e6a7824 */ /* 0x000fe200078e023a */
[----:B------:R-:W-:Y:S01]  /*172d20*/  IADD3.X R129, P2, PT, R102, R129, RZ, P2, !PT ;  /* 0x0000008166817210 */ /* 0x000fe2000175e4ff */
[----:B------:R-:W-:Y:S01]  /*172d30*/  IMAD.X R65, RZ, RZ, RZ, P5 ;  /* 0x000000ffff417224 */ /* 0x000fe200028e06ff */
[----:B------:R-:W-:Y:S01]  /*172d40*/  IADD3.X R113, P0, PT, R139, R113, RZ, P0, !PT ;  /* 0x000000718b717210 */ /* 0x000fe2000071e4ff */
[----:B------:R-:W-:Y:S01]  /*172d50*/  IMAD.IADD R121, R109, 0x1, R41 ;  /* 0x000000016d797824 */ /* 0x000fe200078e0229 */
[----:B------:R-:W-:Y:S01]  /*172d60*/  IADD3.X R170, P2, PT, R171, R170, RZ, P2, !PT ;  /* 0x000000aaabaa7210 */ /* 0x000fe2000175e4ff */
[----:B------:R-:W-:Y:S01]  /*172d70*/  IMAD.WIDE.U32.X R56, R107, 0x1ef3622f, R56, P1 ;  /* 0x1ef3622f6b387825 */ /* 0x000fe200008e0438 */
[----:B------:R-:W-:-:S02]  /*172d80*/  IADD3 RZ, P1, PT, R122, R40, RZ ;  /* 0x000000287aff7210 */ /* 0x000fc40007f3e0ff */
[----:B------:R-:W-:Y:S01]  /*172d90*/  IADD3.X R171, P2, PT, R129, R164, RZ, P2, !PT ;  /* 0x000000a481ab7210 */ /* 0x000fe2000175e4ff */
[----:B------:R-:W-:Y:S01]  /*172da0*/  IMAD.WIDE.U32 R58, P5, R30, 0x1ae3a46, R58 ;  /* 0x01ae3a461e3a7825 */ /* 0x000fe200078a003a */
[----:B------:R-:W-:-:S03]  /*172db0*/  IADD3.X RZ, P1, PT, R123, R121, RZ, P1, !PT ;  /* 0x000000797bff7210 */ /* 0x000fc60000f3e4ff */
[C---:B------:R-:W-:Y:S01]  /*172dc0*/  IMAD.WIDE.U32 R98, R30.reuse, 0x6ca1493b, RZ ;  /* 0x6ca1493b1e627825 */ /* 0x040fe200078e00ff */
[----:B------:R-:W-:Y:S02]  /*172dd0*/  MOV R32, R59 ;  /* 0x0000003b00207202 */ /* 0x000fe40000000f00 */
[----:B------:R-:W-:Y:S01]  /*172de0*/  IADD3.X R59, P0, PT, R35, R126, RZ, P0, !PT ;  /* 0x0000007e233b7210 */ /* 0x000fe2000071e4ff */
[----:B------:R-:W-:Y:S01]  /*172df0*/  IMAD.WIDE.U32 R100, R30, 0x17c510ea, RZ ;  /* 0x17c510ea1e647825 */ /* 0x000fe200078e00ff */
[----:B------:R-:W-:Y:S02]  /*172e00*/  IADD3.X R35, P1, PT, R111, R62, RZ, P1, !PT ;  /* 0x0000003e6f237210 */ /* 0x000fe40000f3e4ff */
[----:B------:R-:W-:Y:S01]  /*172e10*/  IADD3.X R108, P0, PT, R113, R108, RZ, P0, !PT ;  /* 0x0000006c716c7210 */ /* 0x000fe2000071e4ff */
[----:B------:R-:W-:Y:S01]  /*172e20*/  IMAD.IADD R41, R17, 0x1, R149 ;  /* 0x0000000111297824 */ /* 0x000fe200078e0295 */
[----:B------:R-:W-:Y:S01]  /*172e30*/  IADD3.X R62, P1, PT, R131, R63, RZ, P1, !PT ;  /* 0x0000003f833e7210 */ /* 0x000fe20000f3e4ff */
[----:B------:R-:W-:Y:S01]  /*172e40*/  IMAD.WIDE.U32.X R10, R107, 0x1a22d9f3, R10, P3 ;  /* 0x1a22d9f36b0a7825 */ /* 0x000fe200018e040a */
[----:B------:R-:W-:-:S03]  /*172e50*/  IADD3 RZ, P3, PT, R36, R148, RZ ;  /* 0x0000009424ff7210 */ /* 0x000fc60007f7e0ff */
[----:B------:R-:W-:Y:S01]  /*172e60*/  IMAD.X R135, RZ, RZ, RZ, P4 ;  /* 0x000000ffff877224 */ /* 0x000fe200020e06ff */
[----:B------:R-:W-:Y:S01]  /*172e70*/  IADD3 RZ, P4, PT, R34, R99, RZ ;  /* 0x0000006322ff7210 */ /* 0x000fe20007f9e0ff */
[----:B------:R-:W-:Y:S01]  /*172e80*/  IMAD.X R33, RZ, RZ, RZ, P5 ;  /* 0x000000ffff217224 */ /* 0x000fe200028e06ff */
[----:B------:R-:W-:Y:S01]  /*172e90*/  IADD3 RZ, P5, PT, R58, R101, RZ ;  /* 0x000000653aff7210 */ /* 0x000fe20007fbe0ff */
[----:B------:R-:W-:Y:S01]  /*172ea0*/  IMAD.WIDE.U32 R54, R16, 0xf5138f, R54 ;  /* 0x00f5138f10367825 */ /* 0x000fe200078e0036 */
[----:B------:R-:W-:-:S03]  /*172eb0*/  IADD3.X RZ, P3, PT, R37, R41, RZ, P3, !PT ;  /* 0x0000002925ff7210 */ /* 0x000fc60001f7e4ff */
[----:B------:R-:W-:Y:S01]  /*172ec0*/  IMAD.WIDE.U32.X R64, R107, -0x39c4fa40, R64, P4 ;  /* 0xc63b05c06b407825 */ /* 0x000fe200020e0440 */
[----:B------:R-:W-:Y:S02]  /*172ed0*/  IADD3.X R59, P4, PT, R59, R152, RZ, P0, !PT ;  /* 0x000000983b3b7210 */ /* 0x000fe4000079e4ff */
[----:B------:R-:W-:Y:S01]  /*172ee0*/  IADD3.X R40, P0, PT, RZ, RZ, RZ, P0, !PT ;  /* 0x000000ffff287210 */ /* 0x000fe2000071e4ff */
[----:B------:R-:W-:Y:S01]  /*172ef0*/  IMAD.WIDE.U32.X R32, R107, 0x1ae3a46, R32, P5 ;  /* 0x01ae3a466b207825 */ /* 0x000fe200028e0420 */
        /* <DEDUP_REMOVED lines=8> */
[----:B------:R-:W-:Y:S01]  /*172f80*/  IADD3.X R62, P4, PT, RZ, R40, RZ, P4, !PT ;  /* 0x00000028ff3e7210 */ /* 0x000fe2000279e4ff */
[----:B------:R-:W-:Y:S01]  /*172f90*/  IMAD.WIDE.U32 R34, R122, -0x1, RZ ;  /* 0xffffffff7a227825 */ /* 0x000fe200078e00ff */
[----:B------:R-:W-:Y:S02]  /*172fa0*/  IADD3.X R58, P5, PT, R58, R59, RZ, P5, !PT ;  /* 0x0000003b3a3a7210 */ /* 0x000fe40002fbe4ff */
[----:B------:R-:W-:Y:S01]  /*172fb0*/  IADD3.X R63, P3, PT, RZ, RZ, RZ, P3, !PT ;  /* 0x000000ffff3f7210 */ /* 0x000fe20001f7e4ff */
[----:B------:R-:W-:Y:S01]  /*172fc0*/  IMAD R113, R122, -0x7af74001, -R109 ;  /* 0x8508bfff7a717824 */ /* 0x000fe200078e0a6d */
[----:B------:R-:W-:Y:S01]  /*172fd0*/  IADD3 RZ, P1, PT, R54, R60, RZ ;  /* 0x0000003c36ff7210 */ /* 0x000fe20007f3e0ff */
[----:B------:R-:W-:Y:S01]  /*172fe0*/  IMAD.IADD R111, R103, 0x1, R61 ;  /* 0x00000001676f7824 */ /* 0x000fe200078e023d */
[----:B------:R-:W-:Y:S01]  /*172ff0*/  IADD3.X R115, PT, PT, RZ, RZ, RZ, P4, P0 ;  /* 0x000000ffff737210 */ /* 0x000fe200027e04ff */
[----:B------:R-:W-:Y:S01]  /*173000*/  IMAD.IADD R61, R146, 0x1, R145 ;  /* 0x00000001923d7824 */ /* 0x000fe200078e0291 */
[----:B------:R-:W-:Y:S01]  /*173010*/  IADD3 RZ, P0, PT, R58, R144, RZ ;  /* 0x000000903aff7210 */ /* 0x000fe20007f1e0ff */
[----:B------:R-:W-:Y:S01]  /*173020*/  IMAD.WIDE.U32 R40, R34, 0x1, RZ ;  /* 0x0000000122287825 */ /* 0x000fe200078e00ff */
[----:B------:R-:W-:-:S02]  /*173030*/  IADD3.X R59, P5, PT, R114, R107, RZ, P5, !PT ;  /* 0x0000006b723b7210 */ /* 0x000fc40002fbe4ff */
[----:B------:R-:W-:Y:S01]  /*173040*/  IADD3 R35, PT, PT, R35, R113, RZ ;  /* 0x0000007123237210 */ /* 0x000fe20007ffe0ff */
[----:B------:R-:W-:Y:S01]  /*173050*/  IMAD.X R107, RZ, RZ, RZ, P3 ;  /* 0x000000ffff6b7224 */ /* 0x000fe200018e06ff */
[----:B------:R-:W-:Y:S01]  /*173060*/  IADD3.X RZ, P3, PT, R55, R111, RZ, P1, !PT ;  /* 0x0000006f37ff7210 */ /* 0x000fe20000f7e4ff */
[----:B------:R-:W-:Y:S01]  /*173070*/  IMAD.WIDE.U32 R54, R30, -0x45f6b800, R54 ;  /* 0xba0948001e367825 */ /* 0x000fe200078e0036 */
[----:B------:R-:W-:Y:S02]  /*173080*/  IADD3.X RZ, P1, PT, R59, R61, RZ, P0, !PT ;  /* 0x0000003d3bff7210 */ /* 0x000fe4000073e4ff */
[----:B------:R-:W-:Y:S01]  /*173090*/  IADD3.X R63, P3, PT, R63, R56, RZ, P3, !PT ;  /* 0x000000383f3f7210 */ /* 0x000fe20001f7e4ff */
[----:B------:R-:W-:Y:S01]  /*1730a0*/  IMAD.WIDE.U32 R60, R16, 0x6ca1493b, R36 ;  /* 0x6ca1493b103c7825 */ /* 0x000fe200078e0024 */
[----:B------:R-:W-:Y:S02]  /*1730b0*/  IADD3 RZ, P4, PT, R122, R40, RZ ;  /* 0x000000287aff7210 */ /* 0x000fe40007f9e0ff */
[----:B------:R-:W-:Y:S01]  /*1730c0*/  IADD3.X R111, P5, PT, RZ, RZ, RZ, P5, !PT ;  /* 0x000000ffff6f7210 */ /* 0x000fe20002fbe4ff */
[----:B------:R-:W-:Y:S01]  /*1730d0*/  IMAD.WIDE.U32 R36, R35, 0x1, RZ ;  /* 0x0000000123247825 */ /* 0x000fe200078e00ff */
[----:B------:R-:W-:-:S02]  /*1730e0*/  IADD3.X R56, P3, PT, R107, R57, RZ, P3, !PT ;  /* 0x000000396b387210 */ /* 0x000fc40001f7e4ff */
[----:B------:R-:W-:Y:S01]  /*1730f0*/  IADD3.X R111, P1, PT, R111, R116, RZ, P1, !PT ;  /* 0x000000746f6f7210 */ /* 0x000fe20000f3e4ff */
[C-C-:B------:R-:W-:Y:S01]  /*173100*/  IMAD R40, R34.reuse, -0x7af74000, R36.reuse ;  /* 0x8508c00022287824 */ /* 0x140fe200078e0224 */
[----:B------:R-:W-:Y:S01]  /*173110*/  IADD3.X R60, P3, PT, R63, R60, RZ, P3, !PT ;  /* 0x0000003c3f3c7210 */ /* 0x000fe20001f7e4ff */
[----:B------:R-:W-:-:S04]  /*173120*/  IMAD.WIDE.U32 R36, P0, R34, -0x7af74000, R36 ;  /* 0x8508c00022247825 */ /* 0x000fc80007800024 */
[----:B------:R-:W-:Y:S01]  /*173130*/  IMAD.X R113, RZ, RZ, RZ, P5 ;  /* 0x000000ffff717224 */ /* 0x000fe200028e06ff */
[C---:B------:R-:W-:Y:S01]  /*173140*/  IADD3 RZ, P5, PT, R41.reuse, R36, RZ ;  /* 0x0000002429ff7210 */ /* 0x040fe20007fbe0ff */
[----:B------:R-:W-:Y:S02]  /*173150*/  IMAD.IADD R40, R41, 0x1, R40 ;  /* 0x0000000129287824 */ /* 0x000fe400078e0228 */
[----:B------:R-:W-:Y:S01]  /*173160*/  IMAD.IADD R41, R104, 0x1, R39 ;  /* 0x0000000168297824 */ /* 0x000fe200078e0227 */
[----:B------:R-:W-:Y:S01]  /*173170*/  IADD3.X R116, P1, PT, R113, R117, RZ, P1, !PT ;  /* 0x0000007571747210 */ /* 0x000fe20000f3e4ff */
[----:B------:R-:W-:Y:S01]  /*173180*/  IMAD.X R39, RZ, RZ, RZ, P0 ;  /* 0x000000ffff277224 */ /* 0x000fe200000e06ff */
[----:B------:R-:W-:Y:S01]  /*173190*/  IADD3 RZ, P0, PT, R60, R38, RZ ;  /* 0x000000263cff7210 */ /* 0x000fe20007f1e0ff */
[----:B------:R-:W-:Y:S01]  /*1731a0*/  IMAD.MOV.U32 R38, RZ, RZ, R37 ;  /* 0x000000ffff267224 */ /* 0x000fe200078e0025 */
[----:B------:R-:W-:Y:S01]  /*1731b0*/  IADD3.X RZ, P4, PT, R109, R40, RZ, P4, !PT ;  /* 0x000000286dff7210 */ /* 0x000fe2000279e4ff */
[----:B------:R-:W-:Y:S01]  /*1731c0*/  IMAD.IADD R17, R61, 0x1, R17 ;  /* 0x000000013d117824 */ /* 0x000fe200078e0211 */
[----:B------:R-:W-:Y:S01]  /*1731d0*/  IADD3.X R111, P1, PT, R111, R62, RZ, P1, !PT ;  /* 0x0000003e6f6f7210 */ /* 0x000fe20000f3e4ff */
[----:B------:R-:W-:-:S03]  /*1731e0*/  IMAD.WIDE.U32.X R38, R35, -0x7af74000, R38, P5 ;  /* 0x8508c00023267825 */ /* 0x000fc600028e0426 */
[----:B------:R-:W-:Y:S01]  /*1731f0*/  IADD3.X R61, P3, PT, R56, R17, RZ, P3, !PT ;  /* 0x00000011383d7210 */ /* 0x000fe20001f7e4ff */
[----:B------:R-:W-:Y:S01]  /*173200*/  IMAD.WIDE.U32 R58, R16, 0x17c510ea, R58 ;  /* 0x17c510ea103a7825 */ /* 0x000fe200078e003a */
[----:B------:R-:W-:Y:S02]  /*173210*/  IADD3.X R57, P4, PT, RZ, R38, RZ, P4, !PT ;  /* 0x00000026ff397210 */ /* 0x000fe4000279e4ff */
[----:B------:R-:W-:Y:S01]  /*173220*/  IADD3.X R107, P3, PT, RZ, RZ, RZ, P3, !PT ;  /* 0x000000ffff6b7210 */ /* 0x000fe20001f7e4ff */
[----:B------:R-:W-:Y:S01]  /*173230*/  IMAD.WIDE.U32 R16, R35, 0x30000000, RZ ;  /* 0x3000000023107825 */ /* 0x000fe200078e00ff */
[----:B------:R-:W-:Y:S02]  /*173240*/  IADD3.X R38, P4, PT, RZ, R39, RZ, P4, !PT ;  /* 0x00000027ff267210 */ /* 0x000fe4000279e4ff */
[----:B------:R-:W-:Y:S01]  /*173250*/  IADD3.X RZ, P0, PT, R61, R41, RZ, P0, !PT ;  /* 0x000000293dff7210 */ /* 0x000fe2000071e4ff */
[C-C-:B------:R-:W-:Y:S01]  /*173260*/  IMAD R63, R34.reuse, 0x170b5d44, R16.reuse ;  /* 0x170b5d44223f7824 */ /* 0x140fe200078e0210 */
[----:B------:R-:W-:Y:S01]  /*173270*/  IADD3.X R54, P4, PT, R57, R54, RZ, P4, !PT ;  /* 0x0000003639367210 */ /* 0x000fe2000279e4ff */
[----:B------:R-:W-:Y:S01]  /*173280*/  IMAD.WIDE.U32 R16, P5, R34, 0x170b5d44, R16 ;  /* 0x170b5d4422107825 */ /* 0x000fe200078a0010 */
[----:B------:R-:W-:-:S03]  /*173290*/  IADD3.X R107, P0, PT, R107, R10, RZ, P0, !PT ;  /* 0x0000000a6b6b7210 */ /* 0x000fc6000071e4ff */
[----:B------:R-:W-:Y:S01]  /*1732a0*/  IMAD.WIDE.U32 R36, R34, 0x30000000, RZ ;  /* 0x3000000022247825 */ /* 0x000fe200078e00ff */
[----:B------:R-:W-:-:S03]  /*1732b0*/  MOV R40, R17 ;  /* 0x0000001100287202 */ /* 0x000fc60000000f00 */
[----:B------:R-:W-:Y:S02]  /*1732c0*/  IMAD.IADD R103, R55, 0x1, R103 ;  /* 0x0000000137677824 */ /* 0x000fe400078e0267 */
[----:B------:R-:W-:Y:S01]  /*1732d0*/  IMAD.X R109, RZ, RZ, RZ, P3 ;  /* 0x000000ffff6d7224 */ /* 0x000fe200018e06ff */
[----:B------:R-:W-:Y:S01]  /*1732e0*/  IADD3 RZ, P3, PT, R54, R36, RZ ;  /* 0x0000002436ff7210 */ /* 0x000fe20007f7e0ff */
[----:B------:R-:W-:Y:S01]  /*1732f0*/  IMAD.X R41, RZ, RZ, RZ, P5 ;  /* 0x000000ffff297224 */ /* 0x000fe200028e06ff */
[----:B------:R-:W-:Y:S01]  /*173300*/  IADD3 RZ, P5, PT, R16, R37, RZ ;  /* 0x0000002510ff7210 */ /* 0x000fe20007fbe0ff */
[----:B------:R-:W-:Y:S01]  /*173310*/  IMAD.IADD R37, R63, 0x1, R37 ;  /* 0x000000013f257824 */ /* 0x000fe200078e0225 */
[----:B------:R-:W-:Y:S01]  /*173320*/  IADD3.X R55, P4, PT, R38, R103, RZ, P4, !PT ;  /* 0x0000006726377210 */ /* 0x000fe2000279e4ff */
[----:B------:R-:W-:Y:S01]  /*173330*/  IMAD.WIDE.U32 R16, R35, -0x45f6b800, RZ ;  /* 0xba09480023107825 */ /* 0x000fe200078e00ff */
[----:B------:R-:W-:Y:S02]  /*173340*/  IADD3.X R10, P0, PT, R109, R11, RZ, P0, !PT ;  /* 0x0000000b6d0a7210 */ /* 0x000fe4000071e4ff */
[----:B------:R-:W-:Y:S01]  /*173350*/  IADD3.X R39, P4, PT, RZ, RZ, RZ, P4, !PT ;  /* 0x000000ffff277210 */ /* 0x000fe2000279e4ff */
[----:B------:R-:W-:Y:S01]  /*173360*/  IMAD.IADD R11, R59, 0x1, R146 ;  /* 0x000000013b0b7824 */ /* 0x000fe200078e0292 */
[----:B------:R-:W-:Y:S01]  /*173370*/  IADD3.X R58, P0, PT, R107, R58, RZ, P0, !PT ;  /* 0x0000003a6b3a7210 */ /* 0x000fe2000071e4ff */
[----:B------:R-:W-:Y:S01]  /*173380*/  IMAD.WIDE.U32.X R40, R35, 0x170b5d44, R40, P5 ;  /* 0x170b5d4423287825 */ /* 0x000fe200028e0428 */
[----:B------:R-:W-:-:S02]  /*173390*/  IADD3.X RZ, P3, PT, R55, R37, RZ, P3, !PT ;  /* 0x0000002537ff7210 */ /* 0x000fc40001f7e4ff */
[----:B------:R-:W-:Y:S01]  /*1733a0*/  IADD3.X R59, P0, PT, R10, R11, RZ, P0, !PT ;  /* 0x0000000b0a3b7210 */ /* 0x000fe2000071e4ff */
[----:B------:R-:W-:Y:S01]  /*1733b0*/  IMAD.X R57, RZ, RZ, RZ, P4 ;  /* 0x000000ffff397224 */ /* 0x000fe200020e06ff */
[----:B------:R-:W-:Y:S01]  /*1733c0*/  IADD3.X R39, P3, PT, R39, R40, RZ, P3, !PT ;  /* 0x0000002827277210 */ /* 0x000fe20001f7e4ff */
[----:B------:R-:W-:Y:S01]  /*1733d0*/  IMAD.IADD R109, R105, 0x1, R99 ;  /* 0x00000001696d7824 */ /* 0x000fe200078e0263 */
[----:B------:R-:W-:Y:S01]  /*1733e0*/  IADD3.X R103, P0, PT, RZ, RZ, RZ, P0, !PT ;  /* 0x000000ffff677210 */ /* 0x000fe2000071e4ff */
[--C-:B------:R-:W-:Y:S01]  /*1733f0*/  IMAD R99, R34, 0x1ef3622f, R16.reuse ;  /* 0x1ef3622f22637824 */ /* 0x100fe200078e0210 */
[----:B------:R-:W-:Y:S01]  /*173400*/  IADD3 RZ, P4, PT, R58, R98, RZ ;  /* 0x000000623aff7210 */ /* 0x000fe20007f9e0ff */
[----:B------:R-:W-:Y:S01]  /*173410*/  IMAD.WIDE.U32 R16, P5, R34, 0x1ef3622f, R16 ;  /* 0x1ef3622f22107825 */ /* 0x000fe200078a0010 */
[----:B------:R-:W-:Y:S02]  /*173420*/  IADD3.X R40, P3, PT, R57, R41, RZ, P3, !PT ;  /* 0x0000002939287210 */ /* 0x000fe40001f7e4ff */
[----:B------:R-:W-:Y:S01]  /*173430*/  IADD3.X RZ, P4, PT, R59, R109, RZ, P4, !PT ;  /* 0x0000006d3bff7210 */ /* 0x000fe2000279e4ff */
[----:B------:R-:W-:Y:S01]  /*173440*/  IMAD.WIDE.U32 R60, R30, 0xf5138f, R60 ;  /* 0x00f5138f1e3c7825 */ /* 0x000fe200078e003c */
[----:B------:R-:W-:-:S03]  /*173450*/  IADD3.X R38, P1, PT, R116, R115, RZ, P1, !PT ;  /* 0x0000007374267210 */ /* 0x000fc60000f3e4ff */
[----:B------:R-:W-:-:S04]  /*173460*/  IMAD.WIDE.U32 R10, R34, -0x45f6b800, RZ ;  /* 0xba094800220a7825 */ /* 0x000fc800078e00ff */
[----:B------:R-:W-:Y:S01]  /*173470*/  IMAD.X R37, RZ, RZ, RZ, P5 ;  /* 0x000000ffff257224 */ /* 0x000fe200028e06ff */
[----:B------:R-:W-:Y:S01]  /*173480*/  IADD3.X R60, P5, PT, R39, R60, RZ, P3, !PT ;  /* 0x0000003c273c7210 */ /* 0x000fe20001fbe4ff */
[----:B------:R-:W-:Y:S01]  /*173490*/  IMAD.MOV.U32 R36, RZ, RZ, R17 ;  /* 0x000000ffff247224 */ /* 0x000fe200078e0011 */
[----:B------:R-:W-:Y:S01]  /*1734a0*/  IADD3 R17, PT, PT, R61, R104, RZ ;  /* 0x000000683d117210 */ /* 0x000fe20007ffe0ff */
[----:B------:R-:W-:Y:S01]  /*1734b0*/  IMAD.X R107, RZ, RZ, RZ, P0 ;  /* 0x000000ffff6b7224 */ /* 0x000fe200000e06ff */
[----:B------:R-:W-:Y:S01]  /*1734c0*/  IADD3 RZ, P0, PT, R16, R11, RZ ;  /* 0x0000000b10ff7210 */ /* 0x000fe20007f1e0ff */
[----:B------:R-:W-:Y:S01]  /*1734d0*/  IMAD.WIDE.U32 R150, R207, R43, R150 ;  /* 0x0000002bcf967225 */ /* 0x000fe200078e0096 */
[----:B------:R-:W-:Y:S02]  /*1734e0*/  IADD3.X R61, P5, PT, R40, R17, RZ, P5, !PT ;  /* 0x00000011283d7210 */ /* 0x000fe40002fbe4ff */
[----:B------:R-:W-:Y:S01]  /*1734f0*/  IADD3.X R16, P4, PT, R103, R64, RZ, P4, !PT ;  /* 0x0000004067107210 */ /* 0x000fe2000279e4ff */
[----:B------:R-:W-:Y:S01]  /*173500*/  IMAD.IADD R11, R99, 0x1, R11 ;  /* 0x00000001630b7824 */ /* 0x000fe200078e020b */
[----:B------:R-:W-:Y:S01]  /*173510*/  IADD3 RZ, P3, PT, R60, R10, RZ ;  /* 0x0000000a3cff7210 */ /* 0x000fe20007f7e0ff */
[----:B------:R-:W-:Y:S01]  /*173520*/  IMAD.WIDE.U32.X R36, R35, 0x1ef3622f, R36, P0 ;  /* 0x1ef3622f23247825 */ /* 0x000fe200000e0424 */
[----:B------:R-:W-:-:S02]  /*173530*/  IADD3.X R17, P0, PT, R111, R150, RZ, P1, !PT ;  /* 0x000000966f117210 */ /* 0x000fc40000f1e4ff */
[----:B------:R-:W-:Y:S01]  /*173540*/  IADD3.X R64, P4, PT, R107, R65, RZ, P4, !PT ;  /* 0x000000416b407210 */ /* 0x000fe2000279e4ff */
[----:B------:R-:W-:Y:S01]  /*173550*/  IMAD.IADD R103, R151, 0x1, R187 ;  /* 0x0000000197677824 */ /* 0x000fe200078e02bb */
[----:B------:R-:W-:Y:S01]  /*173560*/  IADD3.X R57, P5, PT, RZ, RZ, RZ, P5, !PT ;  /* 0x000000ffff397210 */ /* 0x000fe20002fbe4ff */
[----:B------:R-:W-:Y:S01]  /*173570*/  IMAD.WIDE.U32 R58, R30, 0x6ca1493b, R58 ;  /* 0x6ca1493b1e3a7825 */ /* 0x000fe200078e003a */
[----:B------:R-:W-:Y:S02]  /*173580*/  IADD3.X RZ, P3, PT, R61, R11, RZ, P3, !PT ;  /* 0x0000000b3dff7210 */ /* 0x000fe40001f7e4ff */
[----:B------:R-:W-:Y:S01]  /*173590*/  IADD3.X R16, P4, PT, R16, R17, RZ, P4, !PT ;  /* 0x0000001110107210 */ /* 0x000fe2000279e4ff */
[----:B------:R-:W-:Y:S01]  /*1735a0*/  IMAD.X R17, RZ, RZ, RZ, P5 ;  /* 0x000000ffff117224 */ /* 0x000fe200028e06ff */
[----:B------:R-:W-:Y:S01]  /*1735b0*/  IADD3.X R57, P3, PT, R57, R36, RZ, P3, !PT ;  /* 0x0000002439397210 */ /* 0x000fe20001f7e4ff */
[----:B------:R-:W-:Y:S01]  /*1735c0*/  IMAD.WIDE.U32 R10, R35, 0xf5138f, RZ ;  /* 0x00f5138f230a7825 */ /* 0x000fe200078e00ff */
[----:B------:R-:W-:-:S02]  /*1735d0*/  IADD3.X R103, P0, PT, R38, R103, RZ, P0, !PT ;  /* 0x0000006726677210 */ /* 0x000fc4000071e4ff */
[----:B------:R-:W-:Y:S01]  /*1735e0*/  IADD3.X R37, P3, PT, R17, R37, RZ, P3, !PT ;  /* 0x0000002511257210 */ /* 0x000fe20001f7e4ff */
[----:B------:R-:W-:Y:S01]  /*1735f0*/  IMAD.IADD R56, R59, 0x1, R105 ;  /* 0x000000013b387824 */ /* 0x000fe200078e0269 */
[----:B------:R-:W-:Y:S01]  /*173600*/  IADD3.X R17, P4, PT, R64, R103, RZ, P4, !PT ;  /* 0x0000006740117210 */ /* 0x000fe2000279e4ff */
[C-C-:B------:R-:W-:Y:S01]  /*173610*/  IMAD R65, R34.reuse, 0x1a22d9f3, R10.reuse ;  /* 0x1a22d9f322417824 */ /* 0x140fe200078e020a */
[----:B------:R-:W-:Y:S01]  /*173620*/  IADD3.X R36, P3, PT, R57, R58, RZ, P3, !PT ;  /* 0x0000003a39247210 */ /* 0x000fe20001f7e4ff */
[C---:B------:R-:W-:Y:S01]  /*173630*/  IMAD.WIDE.U32 R10, P5, R34.reuse, 0x1a22d9f3, R10 ;  /* 0x1a22d9f3220a7825 */ /* 0x040fe200078a000a */
[----:B------:R-:W-:Y:S02]  /*173640*/  IADD3.X R105, P4, PT, RZ, RZ, RZ, P4, !PT ;  /* 0x000000ffff697210 */ /* 0x000fe4000279e4ff */
[----:B------:R-:W-:Y:S01]  /*173650*/  IADD3.X R37, P3, PT, R37, R56, RZ, P3, !PT ;  /* 0x0000003825257210 */ /* 0x000fe20001f7e4ff */
[----:B------:R-:W-:-:S03]  /*173660*/  IMAD.WIDE.U32 R40, R34, 0xf5138f, RZ ;  /* 0x00f5138f22287825 */ /* 0x000fc600078e00ff */
[----:B------:R-:W-:Y:S01]  /*173670*/  IADD3.X R59, P3, PT, RZ, RZ, RZ, P3, !PT ;  /* 0x000000ffff3b7210 */ /* 0x000fe20001f7e4ff */
[----:B------:R-:W-:Y:S01]  /*173680*/  IMAD.X R39, RZ, RZ, RZ, P5 ;  /* 0x000000ffff277224 */ /* 0x000fe200028e06ff */
[----:B------:R-:W-:Y:S01]  /*173690*/  IADD3 RZ, P5, PT, R10, R41, RZ ;  /* 0x000000290aff7210 */ /* 0x000fe20007fbe0ff */
[----:B------:R-:W-:Y:S01]  /*1736a0*/  IMAD.X R107, RZ, RZ, RZ, P4 ;  /* 0x000000ffff6b7224 */ /* 0x000fe200020e06ff */
[----:B------:R-:W-:Y:S01]  /*1736b0*/  IADD3 RZ, P4, PT, R36, R40, RZ ;  /* 0x0000002824ff7210 */ /* 0x000fe20007f9e0ff */
[----:B------:R-:W-:Y:S01]  /*1736c0*/  IMAD.IADD R109, R65, 0x1, R41 ;  /* 0x00000001416d7824 */ /* 0x000fe200078e0229 */
[----:B------:R-:W-:Y:S01]  /*1736d0*/  IADD3.X R103, PT, PT, RZ, RZ, RZ, P3, !PT ;  /* 0x000000ffff677210 */ /* 0x000fe20001ffe4ff */
[----:B------:R-:W-:Y:S02]  /*1736e0*/  IMAD.MOV.U32 R38, RZ, RZ, R11 ;  /* 0x000000ffff267224 */ /* 0x000fe400078e000b */
[----:B------:R-:W-:Y:S01]  /*1736f0*/  IMAD.WIDE.U32 R40, R35, 0x6ca1493b, RZ ;  /* 0x6ca1493b23287825 */ /* 0x000fe200078e00ff */
[----:B------:R-:W-:-:S03]  /*173700*/  IADD3.X RZ, P4, PT, R37, R109, RZ, P4, !PT ;  /* 0x0000006d25ff7210 */ /* 0x000fc6000279e4ff */
[----:B------:R-:W-:-:S04]  /*173710*/  IMAD.WIDE.U32.X R38, R35, 0x1a22d9f3, R38, P5 ;  /* 0x1a22d9f323267825 */ /* 0x000fc800028e0426 */
[----:B------:R-:W-:Y:S01]  /*173720*/  IMAD.WIDE.U32 R56, P3, R34, -0x39c4fa40, R40 ;  /* 0xc63b05c022387825 */ /* 0x000fe20007860028 */
[----:B------:R-:W-:-:S03]  /*173730*/  IADD3.X R41, P4, PT, R59, R38, RZ, P4, !PT ;  /* 0x000000263b297210 */ /* 0x000fc6000279e4ff */
[----:B------:R-:W-:Y:S01]  /*173740*/  IMAD.MOV.U32 R126, RZ, RZ, R7 ;  /* 0x000000ffff7e7224 */ /* 0x000fe200078e0007 */
[----:B------:R-:W-:Y:S01]  /*173750*/  IADD3.X R38, P4, PT, R103, R39, RZ, P4, !PT ;  /* 0x0000002767267210 */ /* 0x000fe2000279e4ff */
[----:B------:R-:W-:Y:S01]  /*173760*/  IMAD.IADD R101, R106, 0x1, R101 ;  /* 0x000000016a657824 */ /* 0x000fe200078e0265 */
[----:B------:R-:W-:Y:S01]  /*173770*/  IADD3.X R39, P1, PT, RZ, RZ, RZ, P1, !PT ;  /* 0x000000ffff277210 */ /* 0x000fe20000f3e4ff */
[----:B------:R-:W-:Y:S01]  /*173780*/  IMAD.X R7, RZ, RZ, RZ, P3 ;  /* 0x000000ffff077224 */ /* 0x000fe200018e06ff */
[----:B------:R-:W-:Y:S01]  /*173790*/  IADD3 RZ, P3, PT, R16, R100, RZ ;  /* 0x0000006410ff7210 */ /* 0x000fe20007f7e0ff */
[----:B------:R-:W-:Y:S01]  /*1737a0*/  IMAD.WIDE.U32 R30, R30, 0x17c510ea, R16 ;  /* 0x17c510ea1e1e7825 */ /* 0x000fe200078e0010 */
[----:B------:R-:W-:Y:S02]  /*1737b0*/  IADD3.X R39, P0, PT, RZ, R39, RZ, P0, !PT ;  /* 0x00000027ff277210 */ /* 0x000fe4000071e4ff */
[----:B------:R-:W-:Y:S01]  /*1737c0*/  IADD3.X RZ, P3, PT, R17, R101, RZ, P3, !PT ;  /* 0x0000006511ff7210 */ /* 0x000fe20001f7e4ff */
[----:B------:R-:W-:Y:S01]  /*1737d0*/  IMAD.WIDE.U32 R10, R43, R208, RZ ;  /* 0x000000d02b0a7225 */ /* 0x000fe200078e00ff */
[----:B------:R-:W-:-:S02]  /*1737e0*/  IADD3.X R30, P4, PT, R41, R30, RZ, P4, !PT ;  /* 0x0000001e291e7210 */ /* 0x000fc4000279e4ff */
[----:B------:R-:W-:Y:S01]  /*1737f0*/  IADD3.X R32, P3, PT, R105, R32, RZ, P3, !PT ;  /* 0x0000002069207210 */ /* 0x000fe20001f7e4ff */
[----:B------:R-:W-:Y:S01]  /*173800*/  IMAD.WIDE.U32 R16, R34, 0x6ca1493b, RZ ;  /* 0x6ca1493b22107825 */ /* 0x000fe200078e00ff */
[----:B------:R-:W-:Y:S02]  /*173810*/  IADD3.X R59, PT, PT, RZ, RZ, RZ, P0, P1 ;  /* 0x000000ffff3b7210 */ /* 0x000fe400007e24ff */
[----:B------:R-:W-:Y:S01]  /*173820*/  IADD3 RZ, P5, PT, R6, R11, RZ ;  /* 0x0000000b06ff7210 */ /* 0x000fe20007fbe0ff */
[----:B------:R-:W-:Y:S01]  /*173830*/  IMAD R103, R34, -0x39c4fa40, R40 ;  /* 0xc63b05c022677824 */ /* 0x000fe200078e0228 */
[----:B------:R-:W-:Y:S01]  /*173840*/  IADD3.X R58, P3, PT, R107, R33, RZ, P3, !PT ;  /* 0x000000216b3a7210 */ /* 0x000fe20001f7e4ff */
[----:B------:R-:W-:Y:S01]  /*173850*/  IMAD.IADD R31, R31, 0x1, R106 ;  /* 0x000000011f1f7824 */ /* 0x000fe200078e026a */
        /* <DEDUP_REMOVED lines=12> */
[----:B------:R-:W-:-:S03]  /*173920*/  IADD3.X R17, P0, PT, R7, R40, RZ, P0, !PT ;  /* 0x0000002807117210 */ /* 0x000fc6000071e4ff */
[----:B------:R-:W-:-:S04]  /*173930*/  IMAD.WIDE.U32 R32, R208, R43, R170 ;  /* 0x0000002bd0207225 */ /* 0x000fc800078e00aa */
[----:B------:R-:W-:Y:S02]  /*173940*/  IMAD.X R40, RZ, RZ, RZ, P4 ;  /* 0x000000ffff287224 */ /* 0x000fe400020e06ff */
[----:B------:R-:W-:Y:S01]  /*173950*/  IMAD.IADD R59, R33, 0x1, R118 ;  /* 0x00000001213b7824 */ /* 0x000fe200078e0276 */
[----:B------:R-:W-:Y:S01]  /*173960*/  IADD3.X R33, PT, PT, RZ, RZ, RZ, P1, !PT ;  /* 0x000000ffff217210 */ /* 0x000fe20000ffe4ff */
[----:B------:R-:W-:Y:S01]  /*173970*/  IMAD.WIDE.U32 R6, R34, 0x17c510ea, RZ ;  /* 0x17c510ea22067825 */ /* 0x000fe200078e00ff */
[----:B------:R-:W-:Y:S02]  /*173980*/  IADD3.X R56, P1, PT, R57, R32, RZ, P3, !PT ;  /* 0x0000002039387210 */ /* 0x000fe40001f3e4ff */
[----:B------:R-:W-:Y:S01]  /*173990*/  IADD3.X R40, P0, PT, R40, R41, RZ, P0, !PT ;  /* 0x0000002928287210 */ /* 0x000fe2000071e4ff */
[----:B------:R-:W-:Y:S01]  /*1739a0*/  IMAD R41, R34, 0x1ae3a46, R16 ;  /* 0x01ae3a4622297824 */ /* 0x000fe200078e0210 */
[----:B------:R-:W-:Y:S01]  /*1739b0*/  IADD3 RZ, P4, PT, R38, R7, RZ ;  /* 0x0000000726ff7210 */ /* 0x000fe20007f9e0ff */
[----:B------:R-:W-:Y:S01]  /*1739c0*/  IMAD.WIDE.U32.X R126, R209, R42, R126, P5 ;  /* 0x0000002ad17e7225 */ /* 0x000fe200028e047e */
[----:B------:R-:W-:-:S02]  /*1739d0*/  IADD3.X R16, P0, PT, R17, R56, RZ, P0, !PT ;  /* 0x0000003811107210 */ /* 0x000fc4000071e4ff */
[----:B------:R-:W-:Y:S01]  /*1739e0*/  IADD3.X R17, P1, PT, R58, R59, RZ, P1, !PT ;  /* 0x0000003b3a117210 */ /* 0x000fe20000f3e4ff */
[----:B------:R-:W-:Y:S01]  /*1739f0*/  IMAD.IADD R7, R41, 0x1, R7 ;  /* 0x0000000129077824 */ /* 0x000fe200078e0207 */
[----:B------:R-:W-:Y:S01]  /*173a00*/  IADD3 RZ, P5, PT, R16, R6, RZ ;  /* 0x0000000610ff7210 */ /* 0x000fe20007fbe0ff */
[----:B------:R-:W-:Y:S01]  /*173a10*/  IMAD.MOV.U32 R32, RZ, RZ, R39 ;  /* 0x000000ffff207224 */ /* 0x000fe200078e0027 */
[----:B------:R-:W-:Y:S01]  /*173a20*/  IADD3.X R17, P0, PT, R40, R17, RZ, P0, !PT ;  /* 0x0000001128117210 */ /* 0x000fe2000071e4ff */
[----:B------:R-:W-:Y:S02]  /*173a30*/  IMAD.IADD R11, R118, 0x1, R11 ;  /* 0x00000001760b7824 */ /* 0x000fe400078e020b */
[----:B------:R-:W-:Y:S01]  /*173a40*/  IMAD.WIDE.U32.X R32, R35, 0x1ae3a46, R32, P4 ;  /* 0x01ae3a4623207825 */ /* 0x000fe200020e0420 */
[----:B------:R-:W-:Y:S02]  /*173a50*/  IADD3.X RZ, P5, PT, R17, R7, RZ, P5, !PT ;  /* 0x0000000711ff7210 */ /* 0x000fe40002fbe4ff */
[----:B------:R-:W-:Y:S01]  /*173a60*/  IADD3.X R7, P0, PT, RZ, RZ, RZ, P0, !PT ;  /* 0x000000ffff077210 */ /* 0x000fe2000071e4ff */
[----:B------:R-:W-:Y:S01]  /*173a70*/  IMAD.WIDE.U32 R54, R34, 0x30000000, R54 ;  /* 0x3000000022367825 */ /* 0x000fe200078e0036 */
[----:B------:R-:W-:-:S02]  /*173a80*/  IADD3 RZ, P4, PT, R170, R10, RZ ;  /* 0x0000000aaaff7210 */ /* 0x000fc40007f9e0ff */
[----:B------:R-:W-:Y:S01]  /*173a90*/  IADD3.X R6, P5, PT, R7, R32, RZ, P5, !PT ;  /* 0x0000002007067210 */ /* 0x000fe20002fbe4ff */
[----:B------:R-:W-:Y:S01]  /*173aa0*/  IMAD.X R7, RZ, RZ, RZ, P0 ;  /* 0x000000ffff077224 */ /* 0x000fe200000e06ff */
[----:B------:R-:W-:Y:S01]  /*173ab0*/  IADD3.X RZ, P4, PT, R171, R11, RZ, P4, !PT ;  /* 0x0000000babff7210 */ /* 0x000fe2000279e4ff */
[C---:B------:R-:W-:Y:S01]  /*173ac0*/  IMAD.WIDE.U32 R60, R34.reuse, -0x45f6b800, R60 ;  /* 0xba094800223c7825 */ /* 0x040fe200078e003c */
[----:B------:R-:W-:Y:S02]  /*173ad0*/  IADD3.X R11, P3, PT, RZ, RZ, RZ, P3, !PT ;  /* 0x000000ffff0b7210 */ /* 0x000fe40001f7e4ff */
[----:B------:R-:W-:Y:S01]  /*173ae0*/  IADD3.X R10, P0, PT, R7, R33, RZ, P5, !PT ;  /* 0x00000021070a7210 */ /* 0x000fe20002f1e4ff */
[----:B------:R-:W-:Y:S01]  /*173af0*/  IMAD.WIDE.U32 R36, R34, 0xf5138f, R36 ;  /* 0x00f5138f22247825 */ /* 0x000fe200078e0024 */
[----:B------:R-:W-:Y:S02]  /*173b00*/  IADD3.X R35, P2, PT, RZ, RZ, RZ, P2, !PT ;  /* 0x000000ffff237210 */ /* 0x000fe4000175e4ff */
[----:B------:R-:W-:Y:S01]  /*173b10*/  IADD3.X R6, P1, P0, R6, RZ, R11, P0, P1 ;  /* 0x000000ff06067210 */ /* 0x000fe2000002240b */
[----:B------:R-:W-:Y:S01]  /*173b20*/  IMAD.X R7, RZ, RZ, RZ, P3 ;  /* 0x000000ffff077224 */ /* 0x000fe200018e06ff */
[----:B------:R-:W-:Y:S01]  /*173b30*/  IADD3.X R35, P4, PT, R35, R126, RZ, P4, !PT ;  /* 0x0000007e23237210 */ /* 0x000fe2000279e4ff */
[----:B------:R-:W-:-:S02]  /*173b40*/  IMAD.IADD R99, R61, 0x1, R99 ;  /* 0x000000013d637824 */ /* 0x000fc400078e0263 */
[----:B------:R-:W-:Y:S01]  /*173b50*/  IMAD.IADD R65, R37, 0x1, R65 ;  /* 0x0000000125417824 */ /* 0x000fe200078e0241 */
[----:B------:R-:W-:Y:S01]  /*173b60*/  IADD3.X R10, PT, PT, R10, RZ, R7, P1, P0 ;  /* 0x000000ff0a0a7210 */ /* 0x000fe20000fe0407 */
[----:B------:R-:W-:Y:S01]  /*173b70*/  IMAD.IADD R171, R55, 0x1, R63 ;  /* 0x0000000137ab7824 */ /* 0x000fe200078e023f */
[----:B------:R-:W-:Y:S01]  /*173b80*/  IADD3.X R127, PT, PT, R127, RZ, RZ, P4, P2 ;  /* 0x000000ff7f7f7210 */ /* 0x000fe200027e44ff */
[----:B------:R-:W-:Y:S01]  /*173b90*/  IMAD.MOV.U32 R233, RZ, RZ, R54 ;  /* 0x000000ffffe97224 */ /* 0x000fe200078e0036 */
[----:B------:R-:W-:Y:S01]  /*173ba0*/  IADD3 R11, P0, PT, R6, R35, RZ ;  /* 0x00000023060b7210 */ /* 0x000fe20007f1e0ff */
[----:B------:R-:W-:-:S03]  /*173bb0*/  IMAD.WIDE.U32 R6, R34, 0x6ca1493b, R30 ;  /* 0x6ca1493b22067825 */ /* 0x000fc600078e001e */
[----:B------:R-:W-:Y:S01]  /*173bc0*/  IADD3.X R10, PT, PT, R10, R127, RZ, P0, !PT ;  /* 0x0000007f0a0a7210 */ /* 0x000fe200007fe4ff */
[----:B------:R-:W-:Y:S01]  /*173bd0*/  IMAD.WIDE.U32 R34, R34, 0x17c510ea, R16 ;  /* 0x17c510ea22227825 */ /* 0x000fe200078e0010 */
[----:B------:R-:W-:-:S03]  /*173be0*/  ISETP.GE.U32.AND P0, PT, R11, 0x17c510ea, PT ;  /* 0x17c510ea0b00780c */ /* 0x000fc60003f06070 */
[----:B------:R-:W-:Y:S01]  /*173bf0*/  IMAD.IADD R103, R7, 0x1, R103 ;  /* 0x0000000107677824 */ /* 0x000fe200078e0267 */
[----:B------:R-:W-:Y:S01]  /*173c00*/  ISETP.GE.U32.AND.EX P0, PT, R10, 0x1ae3a46, PT, P0 ;  /* 0x01ae3a460a00780c */ /* 0x000fe20003f06100 */
[----:B------:R-:W-:Y:S02]  /*173c10*/  IMAD.IADD R41, R35, 0x1, R41 ;  /* 0x0000000123297824 */ /* 0x000fe400078e0229 */
[----:B------:R-:W-:Y:S01]  /*173c20*/  IMAD.MOV.U32 R226, RZ, RZ, R60 ;  /* 0x000000ffffe27224 */ /* 0x000fe200078e003c */
        /* <DEDUP_REMOVED lines=75> */
.L_x_1388:
[----:B------:R-:W-:Y:S05]  /*1740e0*/  BSYNC.RELIABLE B3 ;  /* 0x0000000000037941 */ /* 0x000fea0003800100 */
.L_x_1387:
        /* <DEDUP_REMOVED lines=12> */
.L_x_1386:
[----:B------:R-:W-:Y:S05]  /*1741b0*/  BSYNC.RECONVERGENT B2 ;  /* 0x0000000000027941 */ /* 0x000fea0003800200 */
.L_x_1385:
        /* <DEDUP_REMOVED lines=37> */
.L_x_1392:
[----:B------:R-:W-:Y:S05]  /*174410*/  BSYNC.RELIABLE B3 ;  /* 0x0000000000037941 */ /* 0x000fea0003800100 */
.L_x_1391:
        /* <DEDUP_REMOVED lines=12> */
.L_x_1390:
[----:B------:R-:W-:Y:S05]  /*1744e0*/  BSYNC.RECONVERGENT B2 ;  /* 0x0000000000027941 */ /* 0x000fea0003800200 */
.L_x_1389:
        /* <DEDUP_REMOVED lines=103> */
.L_x_1396:
[----:B------:R-:W-:Y:S05]  /*174b60*/  BSYNC.RELIABLE B3 ;  /* 0x0000000000037941 */ /* 0x000fea0003800100 */
.L_x_1395:
        /* <DEDUP_REMOVED lines=12> */
.L_x_1394:
[----:B------:R-:W-:Y:S05]  /*174c30*/  BSYNC.RECONVERGENT B2 ;  /* 0x0000000000027941 */ /* 0x000fea0003800200 */
.L_x_1393:
[C---:B------:R-:W-:Y:S01]  /*174c40*/  IMAD.WIDE.U32 R30, R9.reuse, R219, RZ ;  /* 0x000000db091e7225 */ /* 0x040fe200078e00ff */
[----:B------:R-:W-:Y:S03]  /*174c50*/  BSSY.RECONVERGENT B2, `(.L_x_1397) ;  /* 0x0000579000027945 */ /* 0x000fe60003800200 */
[----:B------:R-:W-:-:S04]  /*174c60*/  IMAD.WIDE.U32 R16, R9, R212, RZ ;  /* 0x000000d409107225 */ /* 0x000fc800078e00ff */
[----:B------:R-:W-:-:S04]  /*174c70*/  IMAD.WIDE.U32 R32, R9, R206, RZ ;  /* 0x000000ce09207225 */ /* 0x000fc800078e00ff */
[----:B------:R-:W-:-:S04]  /*174c80*/  IMAD.WIDE.U32 R10, R9, R215, RZ ;  /* 0x000000d7090a7225 */ /* 0x000fc800078e00ff */
[----:B------:R-:W-:-:S04]  /*174c90*/  IMAD.WIDE.U32 R30, P0, R15, R214, R30 ;  /* 0x000000d60f1e7225 */ /* 0x000fc8000780001e */
[----:B------:R-:W-:-:S04]  /*174ca0*/  IMAD.WIDE.U32 R16, P1, R15, R210, R16 ;  /* 0x000000d20f107225 */ /* 0x000fc80007820010 */
[----:B------:R-:W-:-:S04]  /*174cb0*/  IMAD.WIDE.U32 R40, R15, R212, RZ ;  /* 0x000000d40f287225 */ /* 0x000fc800078e00ff */
[----:B------:R-:W-:-:S04]  /*174cc0*/  IMAD.WIDE.U32 R32, P2, R15, R143, R32 ;  /* 0x0000008f0f207225 */ /* 0x000fc80007840020 */
[----:B------:R-:W-:Y:S01]  /*174cd0*/  IMAD.WIDE.U32 R134, R15, R219, RZ ;  /* 0x000000db0f867225 */ /* 0x000fe200078e00ff */
[----:B------:R-:W-:-:S03]  /*174ce0*/  IADD3.X R103, PT, PT, RZ, RZ, RZ, P2, !PT ;  /* 0x000000ffff677210 */ /* 0x000fc600017fe4ff */
[----:B------:R-:W-:-:S04]  /*174cf0*/  IMAD.WIDE.U32 R10, P3, R15, R142, R10 ;  /* 0x0000008e0f0a7225 */ /* 0x000fc8000786000a */
[----:B------:R-:W-:-:S04]  /*174d00*/  IMAD.WIDE.U32 R98, R15, R215, RZ ;  /* 0x000000d70f627225 */ /* 0x000fc800078e00ff */
[----:B------:R-:W-:Y:S01]  /*174d10*/  IMAD.WIDE.U32 R34, R9, R207, RZ ;  /* 0x000000cf09227225 */ /* 0x000fe200078e00ff */
[----:B------:R-:W-:-:S03]  /*174d20*/  IADD3 R99, P2, PT, R99, R10, RZ ;  /* 0x0000000a63637210 */ /* 0x000fc60007f5e0ff */
[----:B------:R-:W-:Y:S01]  /*174d30*/  IMAD.X R61, RZ, RZ, RZ, P0 ;  /* 0x000000ffff3d7224 */ /* 0x000fe200000e06ff */
[----:B------:R-:W-:Y:S01]  /*174d40*/  IADD3 R110, P0, PT, R41, R16, RZ ;  /* 0x00000010296e7210 */ /* 0x000fe20007f1e0ff */
[----:B------:R-:W-:Y:S01]  /*174d50*/  IMAD.X R63, RZ, RZ, RZ, P1 ;  /* 0x000000ffff3f7224 */ /* 0x000fe200008e06ff */
[----:B------:R-:W-:Y:S01]  /*174d60*/  IADD3 R160, P1, PT, R135, R30, RZ ;  /* 0x0000001e87a07210 */ /* 0x000fe20007f3e0ff */
[----:B------:R-:W-:Y:S02]  /*174d70*/  IMAD.MOV.U32 R60, RZ, RZ, R31 ;  /* 0x000000ffff3c7224 */ /* 0x000fe400078e001f */
[----:B------:R-:W-:Y:S02]  /*174d80*/  IMAD.MOV.U32 R62, RZ, RZ, R17 ;  /* 0x000000ffff3e7224 */ /* 0x000fe400078e0011 */
[----:B------:R-:W-:Y:S02]  /*174d90*/  IMAD.MOV.U32 R16, RZ, RZ, R11 ;  /* 0x000000ffff107224 */ /* 0x000fe400078e000b */
[----:B------:R-:W-:-:S04]  /*174da0*/  IMAD.WIDE.U32 R30, R15, R206, RZ ;  /* 0x000000ce0f1e7225 */ /* 0x000fc800078e00ff */
[----:B------:R-:W-:Y:S01]  /*174db0*/  IMAD.X R17, RZ, RZ, RZ, P3 ;  /* 0x000000ffff117224 */ /* 0x000fe200018e06ff */
[----:B------:R-:W-:Y:S01]  /*174dc0*/  IADD3 R107, P5, PT, R31, R32, RZ ;  /* 0x000000201f6b7210 */ /* 0x000fe20007fbe0ff */
[----:B------:R-:W-:-:S04]  /*174dd0*/  IMAD.WIDE.U32 R10, R8, R212, RZ ;  /* 0x000000d4080a7225 */ /* 0x000fc800078e00ff */
[----:B------:R-:W-:-:S04]  /*174de0*/  IMAD.WIDE.U32 R34, P3, R15, R197, R34 ;  /* 0x000000c50f227225 */ /* 0x000fc80007860022 */
[----:B------:R-:W-:-:S04]  /*174df0*/  IMAD.WIDE.U32 R38, R8, R206, RZ ;  /* 0x000000ce08267225 */ /* 0x000fc800078e00ff */
[----:B------:R-:W-:Y:S02]  /*174e00*/  IMAD.MOV.U32 R102, RZ, RZ, R33 ;  /* 0x000000ffff667224 */ /* 0x000fe400078e0021 */
[----:B------:R-:W-:Y:S02]  /*174e10*/  IMAD.X R65, RZ, RZ, RZ, P3 ;  /* 0x000000ffff417224 */ /* 0x000fe400018e06ff */
[----:B------:R-:W-:Y:S02]  /*174e20*/  IMAD R140, R13, R210, R10 ;  /* 0x000000d20d8c7224 */ /* 0x000fe400078e020a */
[----:B------:R-:W-:-:S04]  /*174e30*/  IMAD.WIDE.U32 R32, R9, R208, RZ ;  /* 0x000000d009207225 */ /* 0x000fc800078e00ff */
[----:B------:R-:W-:-:S04]  /*174e40*/  IMAD.WIDE.U32 R10, P3, R13, R210, R10 ;  /* 0x000000d20d0a7225 */ /* 0x000fc8000786000a */
[----:B------:R-:W-:Y:S01]  /*174e50*/  IMAD.WIDE.U32 R54, R13, R212, RZ ;  /* 0x000000d40d367225 */ /* 0x000fe200078e00ff */
[----:B------:R-:W-:-:S03]  /*174e60*/  MOV R108, R11 ;  /* 0x0000000b006c7202 */ /* 0x000fc60000000f00 */
[----:B------:R-:W-:Y:S02]  /*174e70*/  IMAD R135, R13, R143, R38 ;  /* 0x0000008f0d877224 */ /* 0x000fe400078e0226 */
[----:B------:R-:W-:-:S04]  /*174e80*/  IMAD.WIDE.U32.X R62, R9, R210, R62, P0 ;  /* 0x000000d2093e7225 */ /* 0x000fc800000e043e */
[----:B------:R-:W-:Y:S01]  /*174e90*/  IMAD.X R109, RZ, RZ, RZ, P3 ;  /* 0x000000ffff6d7224 */ /* 0x000fe200018e06ff */
[----:B------:R-:W-:Y:S01]  /*174ea0*/  IADD3 RZ, P3, PT, R10, R55, RZ ;  /* 0x000000370aff7210 */ /* 0x000fe20007f7e0ff */
[----:B------:R-:W-:-:S04]  /*174eb0*/  IMAD.WIDE.U32 R38, P0, R13, R143, R38 ;  /* 0x0000008f0d267225 */ /* 0x000fc80007800026 */
[----:B------:R-:W-:-:S04]  /*174ec0*/  IMAD.WIDE.U32 R36, R15, R207, RZ ;  /* 0x000000cf0f247225 */ /* 0x000fc800078e00ff */
[----:B------:R-:W-:-:S04]  /*174ed0*/  IMAD.WIDE.U32 R32, P4, R15, R209, R32 ;  /* 0x000000d10f207225 */ /* 0x000fc80007880020 */
[----:B------:R-:W-:-:S04]  /*174ee0*/  IMAD.WIDE.U32 R10, R8, R215, RZ ;  /* 0x000000d7080a7225 */ /* 0x000fc800078e00ff */
[----:B------:R-:W-:Y:S01]  /*174ef0*/  IMAD.X R57, RZ, RZ, RZ, P0 ;  /* 0x000000ffff397224 */ /* 0x000fe200000e06ff */
[----:B------:R-:W-:Y:S01]  /*174f00*/  IADD3 RZ, P0, PT, RZ, R134, RZ ;  /* 0x00000086ffff7210 */ /* 0x000fe20007f1e0ff */
[----:B------:R-:W-:-:S03]  /*174f10*/  IMAD.WIDE.U32 R104, R15, R208, RZ ;  /* 0x000000d00f687225 */ /* 0x000fc600078e00ff */
[----:B------:R-:W-:Y:S01]  /*174f20*/  IADD3.X RZ, P0, PT, RZ, R160, RZ, P0, !PT ;  /* 0x000000a0ffff7210 */ /* 0x000fe2000071e4ff */
[----:B------:R-:W-:Y:S01]  /*174f30*/  IMAD.X R121, RZ, RZ, RZ, P4 ;  /* 0x000000ffff797224 */ /* 0x000fe200020e06ff */
[----:B------:R-:W-:Y:S01]  /*174f40*/  IADD3 R15, P4, PT, R37, R34, RZ ;  /* 0x00000022250f7210 */ /* 0x000fe20007f9e0ff */
[----:B------:R-:W-:Y:S02]  /*174f50*/  IMAD.MOV.U32 R64, RZ, RZ, R35 ;  /* 0x000000ffff407224 */ /* 0x000fe400078e0023 */
[----:B------:R-:W-:Y:S02]  /*174f60*/  IMAD R106, R13, R142, R10 ;  /* 0x0000008e0d6a7224 */ /* 0x000fe400078e020a */
[----:B------:R-:W-:-:S04]  /*174f70*/  IMAD.WIDE.U32.X R102, R9, R143, R102, P5 ;  /* 0x0000008f09667225 */ /* 0x000fc800028e0466 */
[----:B------:R-:W-:Y:S01]  /*174f80*/  IMAD.WIDE.U32.X R60, R9, R214, R60, P1 ;  /* 0x000000d6093c7225 */ /* 0x000fe200008e043c */
[----:B------:R-:W-:-:S03]  /*174f90*/  IADD3 R141, P1, PT, R105, R32, RZ ;  /* 0x00000020698d7210 */ /* 0x000fc60007f3e0ff */
[----:B------:R-:W-:Y:S01]  /*174fa0*/  IMAD.WIDE.U32 R10, P5, R13, R142, R10 ;  /* 0x0000008e0d0a7225 */ /* 0x000fe200078a000a */
[----:B------:R-:W-:-:S03]  /*174fb0*/  IADD3.X R41, P0, PT, RZ, R60, RZ, P0, !PT ;  /* 0x0000003cff297210 */ /* 0x000fc6000071e4ff */
        /* <DEDUP_REMOVED lines=10> */
[----:B------:R-:W-:-:S04]  /*175060*/  IMAD.WIDE.U32 R10, R8, R219, RZ ;  /* 0x000000db080a7225 */ /* 0x000fc800078e00ff */
[----:B------:R-:W-:-:S04]  /*175070*/  IMAD.WIDE.U32.X R64, R9, R197, R64, P4 ;  /* 0x000000c509407225 */ /* 0x000fc800020e0440 */
[----:B------:R-:W-:Y:S01]  /*175080*/  IMAD.WIDE.U32.X R120, R9, R209, R120, P1 ;  /* 0x000000d109787225 */ /* 0x000fe200008e0478 */
[----:B------:R-:W-:-:S03]  /*175090*/  IADD3.X R9, P0, PT, RZ, R61, RZ, P0, !PT ;  /* 0x0000003dff097210 */ /* 0x000fc6000071e4ff */
[-CC-:B------:R-:W-:Y:S01]  /*1750a0*/  IMAD R213, R13, R197.reuse, R38.reuse ;  /* 0x000000c50dd57224 */ /* 0x180fe200078e0226 */
[----:B------:R-:W-:Y:S01]  /*1750b0*/  IADD3.X R40, P0, PT, R41, R40, RZ, P0, !PT ;  /* 0x0000002829287210 */ /* 0x000fe2000071e4ff */
[----:B------:R-:W-:-:S03]  /*1750c0*/  IMAD.WIDE.U32 R38, P1, R13, R197, R38 ;  /* 0x000000c50d267225 */ /* 0x000fc60007820026 */
[----:B------:R-:W-:Y:S01]  /*1750d0*/  IADD3.X R41, P0, PT, R9, R110, RZ, P0, !PT ;  /* 0x0000006e09297210 */ /* 0x000fe2000071e4ff */
[----:B------:R-:W-:-:S03]  /*1750e0*/  IMAD.WIDE.U32 R10, P4, R13, R214, R10 ;  /* 0x000000d60d0a7225 */ /* 0x000fc6000788000a */
[----:B------:R-:W-:Y:S01]  /*1750f0*/  IADD3.X R139, P0, PT, RZ, R62, RZ, P0, !PT ;  /* 0x0000003eff8b7210 */ /* 0x000fe2000071e4ff */
[----:B------:R-:W-:-:S03]  /*175100*/  IMAD.WIDE.U32 R60, R13, R219, RZ ;  /* 0x000000db0d3c7225 */ /* 0x000fc600078e00ff */
[----:B------:R-:W-:Y:S01]  /*175110*/  IADD3.X R114, P0, PT, RZ, R63, RZ, P0, !PT ;  /* 0x0000003fff727210 */ /* 0x000fe2000071e4ff */
[----:B------:R-:W-:Y:S01]  /*175120*/  IMAD.X R155, RZ, RZ, RZ, P1 ;  /* 0x000000ffff9b7224 */ /* 0x000fe200008e06ff */
[----:B------:R-:W-:Y:S01]  /*175130*/  IADD3 R31, P1, PT, R10, R61, RZ ;  /* 0x0000003d0a1f7210 */ /* 0x000fe20007f3e0ff */
[----:B------:R-:W-:Y:S01]  /*175140*/  IMAD.X R111, RZ, RZ, RZ, P4 ;  /* 0x000000ffff6f7224 */ /* 0x000fe200020e06ff */
[----:B------:R-:W-:Y:S01]  /*175150*/  IADD3.X R139, P0, PT, R139, R30, RZ, P0, !PT ;  /* 0x0000001e8b8b7210 */ /* 0x000fe2000071e4ff */
[----:B------:R-:W-:Y:S02]  /*175160*/  IMAD.MOV.U32 R110, RZ, RZ, R11 ;  /* 0x000000ffff6e7224 */ /* 0x000fe400078e000b */
[----:B------:R-:W-:Y:S01]  /*175170*/  IMAD.WIDE.U32.X R56, R8, R143, R56, P2 ;  /* 0x0000008f08387225 */ /* 0x000fe200010e0438 */
[----:B------:R-:W-:-:S03]  /*175180*/  IADD3.X R107, P0, PT, R114, R107, RZ, P0, !PT ;  /* 0x0000006b726b7210 */ /* 0x000fc6000071e4ff */
[----:B------:R-:W-:Y:S01]  /*175190*/  IMAD.WIDE.U32.X R110, R8, R214, R110, P1 ;  /* 0x000000d6086e7225 */ /* 0x000fe200008e046e */
[----:B------:R-:W-:Y:S02]  /*1751a0*/  IADD3 RZ, P1, PT, R40, R60, RZ ;  /* 0x0000003c28ff7210 */ /* 0x000fe40007f3e0ff */
[----:B------:R-:W-:Y:S01]  /*1751b0*/  IADD3.X R117, P0, PT, RZ, R102, RZ, P0, !PT ;  /* 0x00000066ff757210 */ /* 0x000fe2000071e4ff */
[----:B------:R-:W-:Y:S01]  /*1751c0*/  IMAD.WIDE.U32 R60, R14, R219, RZ ;  /* 0x000000db0e3c7225 */ /* 0x000fe200078e00ff */
[----:B------:R-:W-:Y:S02]  /*1751d0*/  IADD3.X RZ, P1, PT, R41, R31, RZ, P1, !PT ;  /* 0x0000001f29ff7210 */ /* 0x000fe40000f3e4ff */
[----:B------:R-:W-:Y:S01]  /*1751e0*/  IADD3.X R114, P0, PT, RZ, R103, RZ, P0, !PT ;  /* 0x00000067ff727210 */ /* 0x000fe2000071e4ff */
[----:B------:R-:W-:Y:S01]  /*1751f0*/  IMAD R167, R119, R214, R60 ;  /* 0x000000d677a77224 */ /* 0x000fe200078e023c */
[----:B------:R-:W-:Y:S01]  /*175200*/  IADD3.X R138, P1, PT, RZ, R110, RZ, P1, !PT ;  /* 0x0000006eff8a7210 */ /* 0x000fe20000f3e4ff */
[----:B------:R-:W-:Y:S01]  /*175210*/  IMAD.WIDE.U32 R100, R13, R207, RZ ;  /* 0x000000cf0d647225 */ /* 0x000fe200078e00ff */
[----:B------:R-:W-:-:S02]  /*175220*/  IADD3.X R117, P0, PT, R117, R98, RZ, P0, !PT ;  /* 0x0000006275757210 */ /* 0x000fc4000071e4ff */
[----:B------:R-:W-:Y:S01]  /*175230*/  IADD3.X R110, P1, PT, RZ, R111, RZ, P1, !PT ;  /* 0x0000006fff6e7210 */ /* 0x000fe20000f3e4ff */
[----:B------:R-:W-:Y:S01]  /*175240*/  IMAD.WIDE.U32 R60, P2, R119, R214, R60 ;  /* 0x000000d6773c7225 */ /* 0x000fe2000784003c */
[----:B------:R-:W-:Y:S02]  /*175250*/  IADD3 RZ, P4, PT, R38, R101, RZ ;  /* 0x0000006526ff7210 */ /* 0x000fe40007f9e0ff */
[----:B------:R-:W-:Y:S01]  /*175260*/  IADD3.X R99, P0, PT, R114, R99, RZ, P0, !PT ;  /* 0x0000006372637210 */ /* 0x000fe2000071e4ff */
[----:B------:R-:W-:Y:S01]  /*175270*/  IMAD.X R147, RZ, RZ, RZ, P2 ;  /* 0x000000ffff937224 */ /* 0x000fe200010e06ff */
[----:B------:R-:W-:Y:S01]  /*175280*/  IADD3.X R138, P2, PT, R138, R139, RZ, P1, !PT ;  /* 0x0000008b8a8a7210 */ /* 0x000fe20000f5e4ff */
[----:B------:R-:W-:Y:S01]  /*175290*/  IMAD.MOV.U32 R154, RZ, RZ, R39 ;  /* 0x000000ffff9a7224 */ /* 0x000fe200078e0027 */
[----:B------:R-:W-:Y:S01]  /*1752a0*/  IADD3.X R127, P0, PT, RZ, R16, RZ, P0, !PT ;  /* 0x00000010ff7f7210 */ /* 0x000fe2000071e4ff */
[----:B------:R-:W-:Y:S01]  /*1752b0*/  IMAD.WIDE.U32 R38, R8, R208, RZ ;  /* 0x000000d008267225 */ /* 0x000fe200078e00ff */
[----:B------:R-:W-:-:S02]  /*1752c0*/  IADD3.X R139, P2, PT, R110, R107, RZ, P2, !PT ;  /* 0x0000006b6e8b7210 */ /* 0x000fc4000175e4ff */
[----:B------:R-:W-:Y:S01]  /*1752d0*/  IADD3.X R98, P0, PT, RZ, R17, RZ, P0, !PT ;  /* 0x00000011ff627210 */ /* 0x000fe2000071e4ff */
[----:B------:R-:W-:Y:S01]  /*1752e0*/  IMAD.IADD R37, R140, 0x1, R55 ;  /* 0x000000018c257824 */ /* 0x000fe200078e0237 */
[----:B------:R-:W-:Y:S01]  /*1752f0*/  IADD3.X R9, P2, PT, RZ, RZ, RZ, P2, !PT ;  /* 0x000000ffff097210 */ /* 0x000fe2000175e4ff */
[----:B------:R-:W-:Y:S01]  /*175300*/  IMAD.WIDE.U32.X R154, R8, R197, R154, P4 ;  /* 0x000000c5089a7225 */ /* 0x000fe200020e049a */
[----:B------:R-:W-:Y:S02]  /*175310*/  IADD3 RZ, P4, PT, R138, R54, RZ ;  /* 0x000000368aff7210 */ /* 0x000fe40007f9e0ff */
[----:B------:R-:W-:Y:S01]  /*175320*/  IADD3.X R127, P0, PT, R127, R36, RZ, P0, !PT ;  /* 0x000000247f7f7210 */ /* 0x000fe2000071e4ff */
[----:B------:R-:W-:Y:S01]  /*175330*/  IMAD.WIDE.U32.X R108, R8, R210, R108, P3 ;  /* 0x000000d2086c7225 */ /* 0x000fe200018e046c */
[----:B------:R-:W-:Y:S02]  /*175340*/  IADD3.X RZ, P4, PT, R139, R37, RZ, P4, !PT ;  /* 0x000000258bff7210 */ /* 0x000fe4000279e4ff */
[----:B------:R-:W-:Y:S01]  /*175350*/  IADD3.X R15, P0, PT, R98, R15, RZ, P0, !PT ;  /* 0x0000000f620f7210 */ /* 0x000fe2000071e4ff */
[-CC-:B------:R-:W-:Y:S01]  /*175360*/  IMAD R198, R13, R209.reuse, R38.reuse ;  /* 0x000000d10dc67224 */ /* 0x180fe200078e0226 */
[----:B------:R-:W-:Y:S01]  /*175370*/  IADD3.X R116, P4, PT, R9, R108, RZ, P4, !PT ;  /* 0x0000006c09747210 */ /* 0x000fe2000279e4ff */
[----:B------:R-:W-:Y:S01]  /*175380*/  IMAD.WIDE.U32 R38, P3, R13, R209, R38 ;  /* 0x000000d10d267225 */ /* 0x000fe20007860026 */
[----:B------:R-:W-:-:S03]  /*175390*/  IADD3.X R169, P0, PT, RZ, R64, RZ, P0, !PT ;  /* 0x00000040ffa97210 */ /* 0x000fc6000071e4ff */
[----:B------:R-:W-:Y:S01]  /*1753a0*/  IMAD.WIDE.U32 R62, R13, R208, RZ ;  /* 0x000000d00d3e7225 */ /* 0x000fe200078e00ff */
[----:B------:R-:W-:Y:S02]  /*1753b0*/  IADD3.X R113, PT, PT, RZ, RZ, RZ, P3, !PT ;  /* 0x000000ffff717210 */ /* 0x000fe40001ffe4ff */
[----:B------:R-:W-:Y:S01]  /*1753c0*/  IADD3.X R168, P0, PT, RZ, R65, RZ, P0, !PT ;  /* 0x00000041ffa87210 */ /* 0x000fe2000071e4ff */
[----:B------:R-:W-:Y:S01]  /*1753d0*/  IMAD.X R11, RZ, RZ, RZ, P2 ;  /* 0x000000ffff0b7224 */ /* 0x000fe200010e06ff */
[----:B------:R-:W-:Y:S01]  /*1753e0*/  IADD3 RZ, P3, PT, R38, R63, RZ ;  /* 0x0000003f26ff7210 */ /* 0x000fe20007f7e0ff */
[----:B------:R-:W-:-:S03]  /*1753f0*/  IMAD.WIDE.U32 R30, R119, R219, RZ ;  /* 0x000000db771e7225 */ /* 0x000fc600078e00ff */
[----:B------:R-:W-:Y:S01]  /*175400*/  IADD3.X R108, P4, PT, R11, R109, RZ, P4, !PT ;  /* 0x0000006d0b6c7210 */ /* 0x000fe2000279e4ff */
[----:B------:R-:W-:Y:S01]  /*175410*/  IMAD.MOV.U32 R112, RZ, RZ, R39 ;  /* 0x000000ffff707224 */ /* 0x000fe200078e0027 */
[----:B------:R-:W-:Y:S01]  /*175420*/  IADD3 RZ, P1, PT, R60, R31, RZ ;  /* 0x0000001f3cff7210 */ /* 0x000fe20007f3e0ff */
[----:B------:R-:W-:Y:S01]  /*175430*/  IMAD.WIDE.U32 R38, R14, R212, RZ ;  /* 0x000000d40e267225 */ /* 0x000fe200078e00ff */
[----:B------:R-:W-:-:S03]  /*175440*/  IADD3.X R116, P4, PT, R116, R117, RZ, P4, !PT ;  /* 0x0000007574747210 */ /* 0x000fc6000279e4ff */
[----:B------:R-:W-:Y:S01]  /*175450*/  IMAD.MOV.U32 R146, RZ, RZ, R61 ;  /* 0x000000ffff927224 */ /* 0x000fe200078e003d */
[----:B------:R-:W-:Y:S01]  /*175460*/  IADD3.X R117, P4, PT, R108, R99, RZ, P4, !PT ;  /* 0x000000636c757210 */ /* 0x000fe2000279e4ff */
[----:B------:R-:W-:Y:S02]  /*175470*/  IMAD R133, R119, R210, R38 ;  /* 0x000000d277857224 */ /* 0x000fe400078e0226 */
[----:B------:R-:W-:-:S04]  /*175480*/  IMAD.WIDE.U32.X R32, R8, R142, R32, P5 ;  /* 0x0000008e08207225 */ /* 0x000fc800028e0420 */
[----:B------:R-:W-:-:S04]  /*175490*/  IMAD.WIDE.U32 R38, P5, R119, R210, R38 ;  /* 0x000000d277267225 */ /* 0x000fc800078a0026 */
[----:B------:R-:W-:-:S04]  /*1754a0*/  IMAD.WIDE.U32 R54, R14, R206, RZ ;  /* 0x000000ce0e367225 */ /* 0x000fc800078e00ff */
[----:B------:R-:W-:-:S04]  /*1754b0*/  IMAD.WIDE.U32 R60, R119, R212, RZ ;  /* 0x000000d4773c7225 */ /* 0x000fc800078e00ff */
[----:B------:R-:W-:Y:S02]  /*1754c0*/  IMAD.IADD R11, R135, 0x1, R59 ;  /* 0x00000001870b7824 */ /* 0x000fe400078e023b */
[----:B------:R-:W-:Y:S01]  /*1754d0*/  IMAD.WIDE.U32.X R146, R14, R214, R146, P1 ;  /* 0x000000d60e927225 */ /* 0x000fe200008e0492 */
[----:B------:R-:W-:-:S03]  /*1754e0*/  IADD3 RZ, P1, PT, R116, R58, RZ ;  /* 0x0000003a74ff7210 */ /* 0x000fc60007f3e0ff */
[----:B------:R-:W-:Y:S01]  /*1754f0*/  IMAD.X R111, RZ, RZ, RZ, P5 ;  /* 0x000000ffff6f7224 */ /* 0x000fe200028e06ff */
[----:B------:R-:W-:Y:S01]  /*175500*/  IADD3 RZ, P5, PT, R38, R61, RZ ;  /* 0x0000003d26ff7210 */ /* 0x000fe20007fbe0ff */
[--C-:B------:R-:W-:Y:S01]  /*175510*/  IMAD R105, R119, R143, R54.reuse ;  /* 0x0000008f77697224 */ /* 0x100fe200078e0236 */
[----:B------:R-:W-:Y:S01]  /*175520*/  IADD3.X RZ, P1, PT, R117, R11, RZ, P1, !PT ;  /* 0x0000000b75ff7210 */ /* 0x000fe20000f3e4ff */
[----:B------:R-:W-:Y:S01]  /*175530*/  IMAD.MOV.U32 R110, RZ, RZ, R39 ;  /* 0x000000ffff6e7224 */ /* 0x000fe200078e0027 */
[----:B------:R-:W-:Y:S01]  /*175540*/  IADD3.X R11, P4, PT, RZ, RZ, RZ, P4, !PT ;  /* 0x000000ffff0b7210 */ /* 0x000fe2000279e4ff */
[----:B------:R-:W-:-:S03]  /*175550*/  IMAD.WIDE.U32 R54, P2, R119, R143, R54 ;  /* 0x0000008f77367225 */ /* 0x000fc60007840036 */
[----:B------:R-:W-:Y:S01]  /*175560*/  IADD3.X R126, P1, PT, R11, R56, RZ, P1, !PT ;  /* 0x000000380b7e7210 */ /* 0x000fe20000f3e4ff */
[----:B------:R-:W-:Y:S01]  /*175570*/  IMAD.WIDE.U32 R38, R119, R206, RZ ;  /* 0x000000ce77267225 */ /* 0x000fe200078e00ff */
[----:B------:R-:W-:-:S03]  /*175580*/  MOV R156, R55 ;  /* 0x00000037009c7202 */ /* 0x000fc60000000f00 */
[----:B------:R-:W-:-:S04]  /*175590*/  IMAD.WIDE.U32 R102, R14, R215, RZ ;  /* 0x000000d70e667225 */ /* 0x000fc800078e00ff */
[----:B------:R-:W-:-:S04]  /*1755a0*/  IMAD.WIDE.U32 R58, R14, R207, RZ ;  /* 0x000000cf0e3a7225 */ /* 0x000fc800078e00ff */
[----:B------:R-:W-:Y:S01]  /*1755b0*/  IMAD.X R157, RZ, RZ, RZ, P2 ;  /* 0x000000ffff9d7224 */ /* 0x000fe200010e06ff */
[----:B------:R-:W-:Y:S01]  /*1755c0*/  IADD3 RZ, P2, PT, R54, R39, RZ ;  /* 0x0000002736ff7210 */ /* 0x000fe20007f5e0ff */
[----:B------:R-:W-:-:S04]  /*1755d0*/  IMAD.WIDE.U32.X R54, R8, R209, R112, P3 ;  /* 0x000000d108367225 */ /* 0x000fc800018e0470 */
[----:B------:R-:W-:Y:S02]  /*1755e0*/  IMAD.X R37, RZ, RZ, RZ, P4 ;  /* 0x000000ffff257224 */ /* 0x000fe400020e06ff */
[----:B------:R-:W-:-:S03]  /*1755f0*/  IMAD.WIDE.U32 R8, P3, R119, R142, R102 ;  /* 0x0000008e77087225 */ /* 0x000fc60007860066 */
[----:B------:R-:W-:Y:S01]  /*175600*/  IADD3.X R56, P1, PT, R37, R57, RZ, P1, !PT ;  /* 0x0000003925387210 */ /* 0x000fe20000f3e4ff */
[----:B------:R-:W-:-:S03]  /*175610*/  IMAD.WIDE.U32 R150, R119, R215, RZ ;  /* 0x000000d777967225 */ /* 0x000fc600078e00ff */
[----:B------:R-:W-:Y:S01]  /*175620*/  IADD3.X R126, P1, PT, R126, R127, RZ, P1, !PT ;  /* 0x0000007f7e7e7210 */ /* 0x000fe20000f3e4ff */
[----:B------:R-:W-:-:S03]  /*175630*/  IMAD.WIDE.U32 R16, R14, R208, RZ ;  /* 0x000000d00e107225 */ /* 0x000fc600078e00ff */
[----:B------:R-:W-:Y:S01]  /*175640*/  IADD3.X R127, P1, PT, R56, R15, RZ, P1, !PT ;  /* 0x0000000f387f7210 */ /* 0x000fe20000f3e4ff */
[----:B------:R-:W-:Y:S02]  /*175650*/  IMAD R136, R119, R197, R58 ;  /* 0x000000c577887224 */ /* 0x000fe400078e023a */
[----:B------:R-:W-:-:S04]  /*175660*/  IMAD.WIDE.U32.X R110, R14, R210, R110, P5 ;  /* 0x000000d20e6e7225 */ /* 0x000fc800028e046e */
[----:B------:R-:W-:-:S04]  /*175670*/  IMAD.WIDE.U32 R58, P5, R119, R197, R58 ;  /* 0x000000c5773a7225 */ /* 0x000fc800078a003a */
[----:B------:R-:W-:Y:S01]  /*175680*/  IMAD.X R123, RZ, RZ, RZ, P3 ;  /* 0x000000ffff7b7224 */ /* 0x000fe200018e06ff */
[----:B------:R-:W-:Y:S01]  /*175690*/  IADD3 RZ, P3, PT, R8, R151, RZ ;  /* 0x0000009708ff7210 */ /* 0x000fe20007f7e0ff */
[----:B------:R-:W-:Y:S02]  /*1756a0*/  IMAD.MOV.U32 R122, RZ, RZ, R9 ;  /* 0x000000ffff7a7224 */ /* 0x000fe400078e0009 */
[----:B------:R-:W-:-:S04]  /*1756b0*/  IMAD.WIDE.U32 R148, R119, R207, RZ ;  /* 0x000000cf77947225 */ /* 0x000fc800078e00ff */
[----:B------:R-:W-:Y:S01]  /*1756c0*/  IMAD.WIDE.U32 R8, R202, R219, RZ ;  /* 0x000000dbca087225 */ /* 0x000fe200078e00ff */
[----:B------:R-:W-:-:S03]  /*1756d0*/  IADD3 RZ, P4, PT, R58, R149, RZ ;  /* 0x000000953aff7210 */ /* 0x000fc60007f9e0ff */
[CCC-:B------:R-:W-:Y:S02]  /*1756e0*/  IMAD R107, R119.reuse, R209.reuse, R16.reuse ;  /* 0x000000d1776b7224 */ /* 0x1c0fe400078e0210 */
[----:B------:R-:W-:Y:S02]  /*1756f0*/  IMAD.X R103, RZ, RZ, RZ, P5 ;  /* 0x000000ffff677224 */ /* 0x000fe400028e06ff */
[----:B------:R-:W-:-:S04]  /*175700*/  IMAD.WIDE.U32 R16, P5, R119, R209, R16 ;  /* 0x000000d177107225 */ /* 0x000fc800078a0010 */
[----:B------:R-:W-:Y:S01]  /*175710*/  IMAD R196, R119, R142, R102 ;  /* 0x0000008e77c47224 */ /* 0x000fe200078e0266 */
[----:B------:R-:W-:Y:S01]  /*175720*/  MOV R130, R17 ;  /* 0x0000001100827202 */ /* 0x000fe20000000f00 */
[----:B------:R-:W-:Y:S02]  /*175730*/  IMAD.MOV.U32 R102, RZ, RZ, R59 ;  /* 0x000000ffff667224 */ /* 0x000fe400078e003b */
[CCC-:B------:R-:W-:Y:S02]  /*175740*/  IMAD R200, R195.reuse, R214.reuse, R8.reuse ;  /* 0x000000d6c3c87224 */ /* 0x1c0fe400078e0208 */
[----:B------:R-:W-:Y:S02]  /*175750*/  IMAD.X R131, RZ, RZ, RZ, P5 ;  /* 0x000000ffff837224 */ /* 0x000fe400028e06ff */
[----:B------:R-:W-:-:S04]  /*175760*/  IMAD.WIDE.U32 R8, P5, R195, R214, R8 ;  /* 0x000000d6c3087225 */ /* 0x000fc800078a0008 */
[----:B------:R-:W-:-:S04]  /*175770*/  IMAD.WIDE.U32 R128, R119, R208, RZ ;  /* 0x000000d077807225 */ /* 0x000fc800078e00ff */
[----:B------:R-:W-:-:S04]  /*175780*/  IMAD.WIDE.U32 R114, R202, R206, RZ ;  /* 0x000000ceca727225 */ /* 0x000fc800078e00ff */
[----:B------:R-:W-:-:S04]  /*175790*/  IMAD.WIDE.U32 R56, R202, R212, RZ ;  /* 0x000000d4ca387225 */ /* 0x000fc800078e00ff */
[----:B------:R-:W-:Y:S01]  /*1757a0*/  IMAD.WIDE.U32.X R102, R14, R197, R102, P4 ;  /* 0x000000c50e667225 */ /* 0x000fe200020e0466 */
[----:B------:R-:W-:-:S03]  /*1757b0*/  IADD3.X R11, P4, PT, RZ, RZ, RZ, P1, !PT ;  /* 0x000000ffff0b7210 */ /* 0x000fc60000f9e4ff */
[----:B------:R-:W-:Y:S01]  /*1757c0*/  IMAD.X R37, RZ, RZ, RZ, P5 ;  /* 0x000000ffff257224 */ /* 0x000fe200028e06ff */
[----:B------:R-:W-:Y:S01]  /*1757d0*/  IADD3 RZ, P5, PT, R16, R129, RZ ;  /* 0x0000008110ff7210 */ /* 0x000fe20007fbe0ff */
[----:B------:R-:W-:-:S04]  /*1757e0*/  IMAD.WIDE.U32 R112, R202, R215, RZ ;  /* 0x000000d7ca707225 */ /* 0x000fc800078e00ff */
[C---:B------:R-:W-:Y:S02]  /*1757f0*/  IMAD R137, R195.reuse, R143, R114 ;  /* 0x0000008fc3897224 */ /* 0x040fe400078e0272 */
[----:B------:R-:W-:-:S04]  /*175800*/  IMAD.WIDE.U32 R16, R195, R206, RZ ;  /* 0x000000cec3107225 */ /* 0x000fc800078e00ff */
[----:B------:R-:W-:-:S04]  /*175810*/  IMAD.WIDE.U32 R114, P1, R195, R143, R114 ;  /* 0x0000008fc3727225 */ /* 0x000fc80007820072 */
[----:B------:R-:W-:-:S04]  /*175820*/  IMAD.WIDE.U32 R144, R195, R219, RZ ;  /* 0x000000dbc3907225 */ /* 0x000fc800078e00ff */
[----:B------:R-:W-:Y:S02]  /*175830*/  IMAD R199, R195, R210, R56 ;  /* 0x000000d2c3c77224 */ /* 0x000fe400078e0238 */
[----:B------:R-:W-:-:S04]  /*175840*/  IMAD.WIDE.U32.X R122, R14, R142, R122, P3 ;  /* 0x0000008e0e7a7225 */ /* 0x000fc800018e047a */
[----:B------:R-:W-:-:S04]  /*175850*/  IMAD.WIDE.U32 R58, R195, R212, RZ ;  /* 0x000000d4c33a7225 */ /* 0x000fc800078e00ff */
[----:B------:R-:W-:-:S04]  /*175860*/  IMAD.WIDE.U32 R56, P3, R195, R210, R56 ;  /* 0x000000d2c3387225 */ /* 0x000fc80007860038 */
[CCC-:B------:R-:W-:Y:S02]  /*175870*/  IMAD R132, R195.reuse, R142.reuse, R112.reuse ;  /* 0x0000008ec3847224 */ /* 0x1c0fe400078e0270 */
[----:B------:R-:W-:Y:S02]  /*175880*/  IMAD.X R161, RZ, RZ, RZ, P4 ;  /* 0x000000ffffa17224 */ /* 0x000fe400020e06ff */
[----:B------:R-:W-:-:S04]  /*175890*/  IMAD.WIDE.U32 R112, P4, R195, R142, R112 ;  /* 0x0000008ec3707225 */ /* 0x000fc80007880070 */
[----:B------:R-:W-:Y:S01]  /*1758a0*/  IMAD.X R109, RZ, RZ, RZ, P1 ;  /* 0x000000ffff6d7224 */ /* 0x000fe200008e06ff */
[----:B------:R-:W-:Y:S01]  /*1758b0*/  IADD3 RZ, P1, PT, R114, R17, RZ ;  /* 0x0000001172ff7210 */ /* 0x000fe20007f3e0ff */
[----:B------:R-:W-:-:S04]  /*1758c0*/  IMAD.WIDE.U32 R98, R195, R215, RZ ;  /* 0x000000d7c3627225 */ /* 0x000fc800078e00ff */
[----:B------:R-:W-:Y:S01]  /*1758d0*/  IMAD.WIDE.U32.X R156, R14, R143, R156, P2 ;  /* 0x0000008f0e9c7225 */ /* 0x000fe200010e049c */
[----:B------:R-:W-:-:S03]  /*1758e0*/  IADD3 RZ, P2, PT, R8, R145, RZ ;  /* 0x0000009108ff7210 */ /* 0x000fc60007f5e0ff */
[----:B------:R-:W-:Y:S02]  /*1758f0*/  IMAD.MOV.U32 R108, RZ, RZ, R115 ;  /* 0x000000ffff6c7224 */ /* 0x000fe400078e0073 */
[----:B------:R-:W-:Y:S02]  /*175900*/  IMAD.MOV.U32 R36, RZ, RZ, R9 ;  /* 0x000000ffff247224 */ /* 0x000fe400078e0009 */
[----:B------:R-:W-:-:S04]  /*175910*/  IMAD.WIDE.U32 R114, R202, R207, RZ ;  /* 0x000000cfca727225 */ /* 0x000fc800078e00ff */
[----:B------:R-:W-:Y:S01]  /*175920*/  IMAD.X R9, RZ, RZ, RZ, P3 ;  /* 0x000000ffff097224 */ /* 0x000fe200018e06ff */
[----:B------:R-:W-:Y:S01]  /*175930*/  IADD3 RZ, P3, PT, R56, R59, RZ ;  /* 0x0000003b38ff7210 */ /* 0x000fe20007f7e0ff */
[----:B------:R-:W-:Y:S02]  /*175940*/  IMAD.MOV.U32 R8, RZ, RZ, R57 ;  /* 0x000000ffff087224 */ /* 0x000fe400078e0039 */
[----:B------:R-:W-:Y:S01]  /*175950*/  IMAD.X R57, RZ, RZ, RZ, P4 ;  /* 0x000000ffff397224 */ /* 0x000fe200020e06ff */
[----:B------:R-:W-:Y:S01]  /*175960*/  IADD3 RZ, P4, PT, R112, R99, RZ ;  /* 0x0000006370ff7210 */ /* 0x000fe20007f9e0ff */
[----:B------:R-:W-:Y:S02]  /*175970*/  IMAD.MOV.U32 R56, RZ, RZ, R113 ;  /* 0x000000ffff387224 */ /* 0x000fe400078e0071 */
[----:B------:R-:W-:-:S04]  /*175980*/  IMAD.WIDE.U32 R112, R202, R208, RZ ;  /* 0x000000d0ca707225 */ /* 0x000fc800078e00ff */
[----:B------:R-:W-:Y:S01]  /*175990*/  IMAD.WIDE.U32.X R14, R14, R209, R130, P5 ;  /* 0x000000d10e0e7225 */ /* 0x000fe200028e0482 */
[----:B------:R-:W-:-:S03]  /*1759a0*/  IADD3 R131, PT, PT, R106, R35, RZ ;  /* 0x000000236a837210 */ /* 0x000fc60007ffe0ff */
[CCC-:B------:R-:W-:Y:S02]  /*1759b0*/  IMAD R118, R195.reuse, R197.reuse, R114.reuse ;  /* 0x000000c5c3767224 */ /* 0x1c0fe400078e0272 */
[----:B------:R-:W-:-:S04]  /*1759c0*/  IMAD.WIDE.U32 R114, P5, R195, R197, R114 ;  /* 0x000000c5c3727225 */ /* 0x000fc800078a0072 */
[----:B------:R-:W-:Y:S01]  /*1759d0*/  IMAD.WIDE.U32.X R36, R202, R214, R36, P2 ;  /* 0x000000d6ca247225 */ /* 0x000fe200010e0424 */
[----:B------:R-:W-:-:S03]  /*1759e0*/  IADD3 RZ, P2, PT, R126, R34, RZ ;  /* 0x000000227eff7210 */ /* 0x000fc60007f5e0ff */
[----:B------:R-:W-:-:S04]  /*1759f0*/  IMAD.WIDE.U32.X R34, R202, R210, R8, P3 ;  /* 0x000000d2ca227225 */ /* 0x000fc800018e0408 */
[----:B------:R-:W-:-:S04]  /*175a00*/  IMAD.WIDE.U32 R8, P3, R195, R209, R112 ;  /* 0x000000d1c3087225 */ /* 0x000fc80007860070 */
[----:B------:R-:W-:Y:S01]  /*175a10*/  IMAD.X R163, RZ, RZ, RZ, P5 ;  /* 0x000000ffffa37224 */ /* 0x000fe200028e06ff */
[----:B------:R-:W-:Y:S01]  /*175a20*/  IADD3.X RZ, P5, PT, R127, R131, RZ, P2, !PT ;  /* 0x000000837fff7210 */ /* 0x000fe200017be4ff */
[----:B------:R-:W-:Y:S02]  /*175a30*/  IMAD.X R159, RZ, RZ, RZ, P3 ;  /* 0x000000ffff9f7224 */ /* 0x000fe400018e06ff */
[----:B------:R-:W-:Y:S01]  /*175a40*/  IMAD.WIDE.U32 R130, R195, R208, RZ ;  /* 0x000000d0c3827225 */ /* 0x000fe200078e00ff */
[----:B------:R-:W-:Y:S02]  /*175a50*/  IADD3.X R32, P3, PT, R11, R32, RZ, P5, !PT ;  /* 0x000000200b207210 */ /* 0x000fe40002f7e4ff */
[----:B------:R-:W-:Y:S01]  /*175a60*/  IADD3.X R11, P0, PT, R169, R104, RZ, P0, !PT ;  /* 0x00000068a90b7210 */ /* 0x000fe2000071e4ff */
[----:B------:R-:W-:Y:S01]  /*175a70*/  IMAD.WIDE.U32 R64, R195, R207, RZ ;  /* 0x000000cfc3407225 */ /* 0x000fe200078e00ff */
[----:B------:R-:W-:Y:S02]  /*175a80*/  IADD3.X R33, P3, PT, R161, R33, RZ, P3, !PT ;  /* 0x00000021a1217210 */ /* 0x000fe40001f7e4ff */
[----:B------:R-:W-:Y:S01]  /*175a90*/  IADD3 RZ, P5, PT, R8, R131, RZ ;  /* 0x0000008308ff7210 */ /* 0x000fe20007fbe0ff */
[----:B------:R-:W-:Y:S01]  /*175aa0*/  IMAD.MOV.U32 R162, RZ, RZ, R115 ;  /* 0x000000ffffa27224 */ /* 0x000fe200078e0073 */
[----:B------:R-:W-:Y:S01]  /*175ab0*/  IADD3.X R8, P0, PT, R168, R141, RZ, P0, !PT ;  /* 0x0000008da8087210 */ /* 0x000fe2000071e4ff */
[----:B------:R-:W-:Y:S01]  /*175ac0*/  IMAD.WIDE.U32 R138, R13, R212, R138 ;  /* 0x000000d40d8a7225 */ /* 0x000fe200078e008a */
[----:B------:R-:W-:-:S02]  /*175ad0*/  IADD3.X R32, P3, PT, R32, R11, RZ, P3, !PT ;  /* 0x0000000b20207210 */ /* 0x000fc40001f7e4ff */
[----:B------:R-:W-:Y:S01]  /*175ae0*/  IADD3 RZ, P2, PT, R114, R65, RZ ;  /* 0x0000004172ff7210 */ /* 0x000fe20007f5e0ff */
[----:B------:R-:W-:Y:S01]  /*175af0*/  IMAD.WIDE.U32 R114, R166, R219, RZ ;  /* 0x000000dba6727225 */ /* 0x000fe200078e00ff */
[----:B------:R-:W-:Y:S02]  /*175b00*/  IADD3.X R33, P3, PT, R33, R8, RZ, P3, !PT ;  /* 0x0000000821217210 */ /* 0x000fe40001f7e4ff */
[----:B------:R-:W-:Y:S01]  /*175b10*/  IADD3 R139, PT, PT, R139, R140, RZ ;  /* 0x0000008c8b8b7210 */ /* 0x000fe20007ffe0ff */
[----:B------:R-:W-:Y:S01]  /*175b20*/  IMAD.MOV.U32 R158, RZ, RZ, R9 ;  /* 0x000000ffff9e7224 */ /* 0x000fe200078e0009 */
[----:B------:R-:W-:Y:S01]  /*175b30*/  IADD3.X R11, P3, PT, RZ, RZ, RZ, P3, !PT ;  /* 0x000000ffff0b7210 */ /* 0x000fe20001f7e4ff */
[----:B------:R-:W-:-:S04]  /*175b40*/  IMAD.WIDE.U32 R8, R134, -0x1, RZ ;  /* 0xffffffff86087825 */ /* 0x000fc800078e00ff */
[----:B------:R-:W-:Y:S01]  /*175b50*/  IMAD.WIDE.U32.X R108, R202, R143, R108, P1 ;  /* 0x0000008fca6c7225 */ /* 0x000fe200008e046c */
[----:B------:R-:W-:-:S03]  /*175b60*/  IADD3 RZ, P1, PT, R138, R30, RZ ;  /* 0x0000001e8aff7210 */ /* 0x000fc60007f3e0ff */
[----:B------:R-:W-:Y:S02]  /*175b70*/  IMAD.IADD R169, R167, 0x1, R31 ;  /* 0x00000001a7a97824 */ /* 0x000fe400078e021f */
[----:B------:R-:W-:Y:S02]  /*175b80*/  IMAD R104, R205, R214, R114 ;  /* 0x000000d6cd687224 */ /* 0x000fe400078e0272 */
[----:B------:R-:W-:Y:S01]  /*175b90*/  IMAD.WIDE.U32.X R56, R202, R142, R56, P4 ;  /* 0x0000008eca387225 */ /* 0x000fe200020e0438 */
[----:B------:R-:W-:-:S03]  /*175ba0*/  IADD3.X RZ, P1, PT, R139, R169, RZ, P1, !PT ;  /* 0x000000a98bff7210 */ /* 0x000fc60000f3e4ff */
[----:B------:R-:W-:Y:S02]  /*175bb0*/  IMAD.IADD R161, R213, 0x1, R101 ;  /* 0x00000001d5a17824 */ /* 0x000fe400078e0265 */
[----:B------:R-:W-:Y:S01]  /*175bc0*/  IMAD.X R113, RZ, RZ, RZ, P3 ;  /* 0x000000ffff717224 */ /* 0x000fe200018e06ff */
[----:B------:R-:W-:Y:S01]  /*175bd0*/  IADD3 RZ, P3, PT, R32, R100, RZ ;  /* 0x0000006420ff7210 */ /* 0x000fe20007f7e0ff */
[----:B------:R-:W-:-:S03]  /*175be0*/  IMAD.WIDE.U32 R114, P4, R205, R214, R114 ;  /* 0x000000d6cd727225 */ /* 0x000fc60007880072 */
[----:B------:R-:W-:Y:S01]  /*175bf0*/  IADD3.X RZ, P3, PT, R33, R161, RZ, P3, !PT ;  /* 0x000000a121ff7210 */ /* 0x000fe20001f7e4ff */
[----:B------:R-:W-:Y:S01]  /*175c00*/  IMAD.WIDE.U32 R30, R205, R219, RZ ;  /* 0x000000dbcd1e7225 */ /* 0x000fe200078e00ff */
[----:B------:R-:W-:-:S03]  /*175c10*/  IADD3.X R161, P0, PT, RZ, R120, RZ, P0, !PT ;  /* 0x00000078ffa17210 */ /* 0x000fc6000071e4ff */
[----:B------:R-:W-:-:S04]  /*175c20*/  IMAD.WIDE.U32 R140, R8, 0x1, RZ ;  /* 0x00000001088c7825 */ /* 0x000fc800078e00ff */
[----:B------:R-:W-:Y:S01]  /*175c30*/  IMAD.X R101, RZ, RZ, RZ, P4 ;  /* 0x000000ffff657224 */ /* 0x000fe200020e06ff */
[----:B------:R-:W-:Y:S01]  /*175c40*/  IADD3 RZ, P4, PT, R114, R31, RZ ;  /* 0x0000001f72ff7210 */ /* 0x000fe20007f9e0ff */
[----:B------:R-:W-:Y:S02]  /*175c50*/  IMAD.MOV.U32 R100, RZ, RZ, R115 ;  /* 0x000000ffff647224 */ /* 0x000fe400078e0073 */
[----:B------:R-:W-:Y:S01]  /*175c60*/  IMAD.WIDE.U32.X R114, R202, R197, R162, P2 ;  /* 0x000000c5ca727225 */ /* 0x000fe200010e04a2 */
[----:B------:R-:W-:Y:S02]  /*175c70*/  IADD3 RZ, P2, PT, R134, R140, RZ ;  /* 0x0000008c86ff7210 */ /* 0x000fe40007f5e0ff */
[----:B------:R-:W-:Y:S01]  /*175c80*/  IADD3.X R140, P3, PT, R11, R154, RZ, P3, !PT ;  /* 0x0000009a0b8c7210 */ /* 0x000fe20001f7e4ff */
[----:B------:R-:W-:Y:S01]  /*175c90*/  IMAD.X R121, RZ, RZ, R121, P0 ;  /* 0x000000ffff797224 */ /* 0x000fe200000e0679 */
[----:B------:R-:W-:Y:S01]  /*175ca0*/  IADD3.X R11, P1, PT, RZ, R146, RZ, P1, !PT ;  /* 0x00000092ff0b7210 */ /* 0x000fe20000f3e4ff */
[----:B------:R-:W-:Y:S01]  /*175cb0*/  IMAD.WIDE.U32 R116, R13, R206, R116 ;  /* 0x000000ce0d747225 */ /* 0x000fe200078e0074 */
[----:B------:R-:W-:-:S02]  /*175cc0*/  IADD3.X R120, P3, PT, R113, R155, RZ, P3, !PT ;  /* 0x0000009b71787210 */ /* 0x000fc40001f7e4ff */
[----:B------:R-:W-:Y:S01]  /*175cd0*/  IADD3.X R113, P1, PT, RZ, R147, RZ, P1, !PT ;  /* 0x00000093ff717210 */ /* 0x000fe20000f3e4ff */
[----:B------:R-:W-:Y:S01]  /*175ce0*/  IMAD.WIDE.U32 R154, R166, R212, RZ ;  /* 0x000000d4a69a7225 */ /* 0x000fe200078e00ff */
[----:B------:R-:W-:-:S03]  /*175cf0*/  IADD3.X R146, P0, PT, R140, R161, RZ, P3, !PT ;  /* 0x000000a18c927210 */ /* 0x000fc60001f1e4ff */
[----:B------:R-:W-:Y:S01]  /*175d00*/  IMAD R201, R134, -0x7af74001, -R160 ;  /* 0x8508bfff86c97824 */ /* 0x000fe200078e0aa0 */
[----:B------:R-:W-:Y:S01]  /*175d10*/  IADD3 RZ, P3, PT, R146, R62, RZ ;  /* 0x0000003e92ff7210 */ /* 0x000fe20007f7e0ff */
[----:B------:R-:W-:Y:S01]  /*175d20*/  IMAD.IADD R63, R198, 0x1, R63 ;  /* 0x00000001c63f7824 */ /* 0x000fe200078e023f */
[----:B------:R-:W-:Y:S01]  /*175d30*/  IADD3.X R147, P0, PT, R120, R121, RZ, P0, !PT ;  /* 0x0000007978937210 */ /* 0x000fe2000071e4ff */
[----:B------:R-:W-:Y:S01]  /*175d40*/  IMAD.IADD R134, R117, 0x1, R135 ;  /* 0x0000000175867824 */ /* 0x000fe200078e0287 */
[----:B------:R-:W-:Y:S01]  /*175d50*/  IADD3.X R120, P1, PT, R11, R116, RZ, P1, !PT ;  /* 0x000000740b787210 */ /* 0x000fe20000f3e4ff */
[----:B------:R-:W-:Y:S01]  /*175d60*/  IMAD.WIDE.U32.X R202, R202, R209, R158, P5 ;  /* 0x000000d1caca7225 */ /* 0x000fe200028e049e */
[----:B------:R-:W-:Y:S02]  /*175d70*/  IADD3.X RZ, P3, PT, R147, R63, RZ, P3, !PT ;  /* 0x0000003f93ff7210 */ /* 0x000fe40001f7e4ff */
[----:B------:R-:W-:Y:S01]  /*175d80*/  IADD3.X R11, P0, PT, RZ, RZ, RZ, P0, !PT ;  /* 0x000000ffff0b7210 */ /* 0x000fe2000071e4ff */
[----:B------:R-:W-:Y:S01]  /*175d90*/  IMAD.WIDE.U32 R116, P5, R205, R210, R154 ;  /* 0x000000d2cd747225 */ /* 0x000fe200078a009a */
[----:B------:R-:W-:-:S03]  /*175da0*/  IADD3.X R121, P1, PT, R113, R134, RZ, P1, !PT ;  /* 0x0000008671797210 */ /* 0x000fc60000f3e4ff */
[----:B------:R-:W-:Y:S01]  /*175db0*/  IMAD.X R135, RZ, RZ, RZ, P5 ;  /* 0x000000ffff877224 */ /* 0x000fe200028e06ff */
[----:B------:R-:W-:Y:S01]  /*175dc0*/  IADD3.X R54, P5, PT, R11, R54, RZ, P3, !PT ;  /* 0x000000360b367210 */ /* 0x000fe20001fbe4ff */
[----:B------:R-:W-:-:S03]  /*175dd0*/  IMAD.WIDE.U32 R158, R166, R206, RZ ;  /* 0x000000cea69e7225 */ /* 0x000fc600078e00ff */
[----:B------:R-:W-:Y:S01]  /*175de0*/  IADD3.X R55, PT, PT, R55, RZ, RZ, P5, P0 ;  /* 0x000000ff37377210 */ /* 0x000fe20002fe04ff */
[----:B------:R-:W-:Y:S01]  /*175df0*/  IMAD.IADD R201, R9, 0x1, R201 ;  /* 0x0000000109c97824 */ /* 0x000fe200078e02c9 */
[----:B------:R-:W-:Y:S01]  /*175e00*/  IADD3.X R9, P1, PT, RZ, RZ, RZ, P1, !PT ;  /* 0x000000ffff097210 */ /* 0x000fe20000f3e4ff */
[----:B------:R-:W-:-:S03]  /*175e10*/  IMAD.WIDE.U32 R168, P0, R205, R143, R158 ;  /* 0x0000008fcda87225 */ /* 0x000fc6000780009e */
[----:B------:R-:W-:Y:S01]  /*175e20*/  IADD3.X R113, PT, PT, RZ, RZ, RZ, P1, !PT ;  /* 0x000000ffff717210 */ /* 0x000fe20000ffe4ff */
[----:B------:R-:W-:Y:S01]  /*175e30*/  IMAD.WIDE.U32 R162, R201, 0x1, RZ ;  /* 0x00000001c9a27825 */ /* 0x000fe200078e00ff */
[----:B------:R-:W-:-:S03]  /*175e40*/  IADD3 RZ, P1, PT, R120, R60, RZ ;  /* 0x0000003c78ff7210 */ /* 0x000fc60007f3e0ff */
[----:B------:R-:W-:Y:S02]  /*175e50*/  IMAD.IADD R11, R133, 0x1, R61 ;  /* 0x00000001850b7824 */ /* 0x000fe400078e023d */
[C-C-:B------:R-:W-:Y:S02]  /*175e60*/  IMAD R140, R8.reuse, -0x7af74000, R162.reuse ;  /* 0x8508c000088c7824 */ /* 0x140fe400078e02a2 */
[----:B------:R-:W-:Y:S02]  /*175e70*/  IMAD.MOV.U32 R134, RZ, RZ, R117 ;  /* 0x000000ffff867224 */ /* 0x000fe400078e0075 */
[----:B------:R-:W-:Y:S01]  /*175e80*/  IMAD.X R117, RZ, RZ, RZ, P0 ;  /* 0x000000ffff757224 */ /* 0x000fe200000e06ff */
[----:B------:R-:W-:Y:S01]  /*175e90*/  IADD3.X RZ, P0, PT, R121, R11, RZ, P1, !PT ;  /* 0x0000000b79ff7210 */ /* 0x000fe20000f1e4ff */
[----:B------:R-:W-:-:S03]  /*175ea0*/  IMAD.WIDE.U32 R162, P5, R8, -0x7af74000, R162 ;  /* 0x8508c00008a27825 */ /* 0x000fc600078a00a2 */
[----:B------:R-:W-:Y:S01]  /*175eb0*/  IADD3.X R9, P0, PT, R9, R110, RZ, P0, !PT ;  /* 0x0000006e09097210 */ /* 0x000fe2000071e4ff */
[C---:B------:R-:W-:Y:S02]  /*175ec0*/  IMAD.IADD R11, R141.reuse, 0x1, R140 ;  /* 0x000000018d0b7824 */ /* 0x040fe400078e028c */
[----:B------:R-:W-:Y:S01]  /*175ed0*/  IMAD.X R161, RZ, RZ, RZ, P5 ;  /* 0x000000ffffa17224 */ /* 0x000fe200028e06ff */
[----:B------:R-:W-:Y:S01]  /*175ee0*/  IADD3 RZ, P5, PT, R141, R162, RZ ;  /* 0x000000a28dff7210 */ /* 0x000fe20007fbe0ff */
[----:B------:R-:W-:Y:S01]  /*175ef0*/  IMAD.WIDE.U32 R60, R205, R206, RZ ;  /* 0x000000cecd3c7225 */ /* 0x000fe200078e00ff */
[----:B------:R-:W-:Y:S02]  /*175f00*/  IADD3.X RZ, P2, PT, R160, R11, RZ, P2, !PT ;  /* 0x0000000ba0ff7210 */ /* 0x000fe4000175e4ff */
[----:B------:R-:W-:Y:S01]  /*175f10*/  IADD3.X R113, P0, PT, R113, R111, RZ, P0, !PT ;  /* 0x0000006f71717210 */ /* 0x000fe2000071e4ff */
[----:B------:R-:W-:Y:S01]  /*175f20*/  IMAD.MOV.U32 R160, RZ, RZ, R163 ;  /* 0x000000ffffa07224 */ /* 0x000fe200078e00a3 */
[----:B------:R-:W-:Y:S01]  /*175f30*/  IADD3 RZ, P1, PT, R168, R61, RZ ;  /* 0x0000003da8ff7210 */ /* 0x000fe20007f3e0ff */
[----:B------:R-:W-:-:S04]  /*175f40*/  IMAD.WIDE.U32 R126, R13, R215, R126 ;  /* 0x000000d70d7e7225 */ /* 0x000fc800078e007e */
[----:B------:R-:W-:Y:S01]  /*175f50*/  IMAD.WIDE.U32.X R160, R201, -0x7af74000, R160, P5 ;  /* 0x8508c000c9a07825 */ /* 0x000fe200028e04a0 */
[----:B------:R-:W-:-:S03]  /*175f60*/  IADD3.X R126, P0, PT, R9, R126, RZ, P0, !PT ;  /* 0x0000007e097e7210 */ /* 0x000fc6000071e4ff */
[----:B------:R-:W-:Y:S01]  /*175f70*/  IMAD.IADD R168, R127, 0x1, R106 ;  /* 0x000000017fa87824 */ /* 0x000fe200078e026a */
[----:B------:R-:W-:Y:S01]  /*175f80*/  IADD3.X R11, P2, PT, RZ, R160, RZ, P2, !PT ;  /* 0x000000a0ff0b7210 */ /* 0x000fe2000175e4ff */
[----:B------:R-:W-:-:S03]  /*175f90*/  IMAD.WIDE.U32 R140, R166, R215, RZ ;  /* 0x000000d7a68c7225 */ /* 0x000fc600078e00ff */
[----:B------:R-:W-:Y:S01]  /*175fa0*/  IADD3.X R127, P0, PT, R113, R168, RZ, P0, !PT ;  /* 0x000000a8717f7210 */ /* 0x000fe2000071e4ff */
[----:B------:R-:W-:Y:S01]  /*175fb0*/  IMAD.WIDE.U32 R110, R13, R219, R40 ;  /* 0x000000db0d6e7225 */ /* 0x000fe200078e0028 */
[----:B------:R-:W-:Y:S02]  /*175fc0*/  IADD3.X R106, P2, PT, RZ, R161, RZ, P2, !PT ;  /* 0x000000a1ff6a7210 */ /* 0x000fe4000175e4ff */
[----:B------:R-:W-:Y:S01]  /*175fd0*/  IADD3.X R159, P0, PT, RZ, RZ, RZ, P0, !PT ;  /* 0x000000ffff9f7210 */ /* 0x000fe2000071e4ff */
[----:B------:R-:W-:-:S04]  /*175fe0*/  IMAD.WIDE.U32 R62, R205, R212, RZ ;  /* 0x000000d4cd3e7225 */ /* 0x000fc800078e00ff */
[----:B------:R-:W-:Y:S01]  /*175ff0*/  IMAD.WIDE.U32 R40, R201, 0x30000000, RZ ;  /* 0x30000000c9287825 */ /* 0x000fe200078e00ff */
[----:B------:R-:W-:-:S03]  /*176000*/  IADD3 RZ, P3, PT, R116, R63, RZ ;  /* 0x0000003f74ff7210 */ /* 0x000fc60007f7e0ff */
[----:B------:R-:W-:-:S04]  /*176010*/  IMAD.WIDE.U32 R162, P5, R205, R142, R140 ;  /* 0x0000008ecda27225 */ /* 0x000fc800078a008c */
[----:B------:R-:W-:Y:S01]  /*176020*/  IMAD.IADD R141, R111, 0x1, R10 ;  /* 0x000000016f8d7824 */ /* 0x000fe200078e020a */
[----:B------:R-:W-:Y:S01]  /*176030*/  IADD3.X R10, P2, PT, R11, R110, RZ, P2, !PT ;  /* 0x0000006e0b0a7210 */ /* 0x000fe2000175e4ff */
[----:B------:R-:W-:-:S03]  /*176040*/  IMAD.WIDE.U32 R216, R166, R207, RZ ;  /* 0x000000cfa6d87225 */ /* 0x000fc600078e00ff */
[----:B------:R-:W-:Y:S01]  /*176050*/  IADD3.X R11, P2, PT, R106, R141, RZ, P2, !PT ;  /* 0x0000008d6a0b7210 */ /* 0x000fe2000175e4ff */
[----:B------:R-:W-:Y:S02]  /*176060*/  IMAD.X R183, RZ, RZ, RZ, P5 ;  /* 0x000000ffffb77224 */ /* 0x000fe400028e06ff */
[C-C-:B------:R-:W-:Y:S02]  /*176070*/  IMAD R113, R8.reuse, 0x170b5d44, R40.reuse ;  /* 0x170b5d4408717824 */ /* 0x140fe400078e0228 */
[----:B------:R-:W-:Y:S02]  /*176080*/  IMAD.MOV.U32 R116, RZ, RZ, R169 ;  /* 0x000000ffff747224 */ /* 0x000fe400078e00a9 */
[----:B------:R-:W-:-:S04]  /*176090*/  IMAD.WIDE.U32 R40, P5, R8, 0x170b5d44, R40 ;  /* 0x170b5d4408287825 */ /* 0x000fc800078a0028 */
[----:B------:R-:W-:Y:S01]  /*1760a0*/  IMAD.WIDE.U32 R168, R8, 0x30000000, RZ ;  /* 0x3000000008a87825 */ /* 0x000fe200078e00ff */
[----:B------:R-:W-:-:S03]  /*1760b0*/  IADD3.X R111, PT, PT, RZ, RZ, RZ, P5, !PT ;  /* 0x000000ffff6f7210 */ /* 0x000fc60002ffe4ff */
[----:B------:R-:W-:Y:S01]  /*1760c0*/  IMAD.X R9, RZ, RZ, RZ, P0 ;  /* 0x000000ffff097224 */ /* 0x000fe200000e06ff */
[----:B------:R-:W-:Y:S01]  /*1760d0*/  IADD3 RZ, P5, PT, R40, R169, RZ ;  /* 0x000000a928ff7210 */ /* 0x000fe20007fbe0ff */
[----:B------:R-:W-:-:S04]  /*1760e0*/  IMAD.WIDE.U32 R160, P0, R205, R197, R216 ;  /* 0x000000c5cda07225 */ /* 0x000fc800078000d8 */
[----:B------:R-:W-:Y:S02]  /*1760f0*/  IMAD.MOV.U32 R110, RZ, RZ, R41 ;  /* 0x000000ffff6e7224 */ /* 0x000fe400078e0029 */
[----:B------:R-:W-:Y:S01]  /*176100*/  IMAD.X R173, RZ, RZ, RZ, P0 ;  /* 0x000000ffffad7224 */ /* 0x000fe200000e06ff */
[----:B------:R-:W-:Y:S01]  /*176110*/  IADD3 RZ, P0, PT, R10, R168, RZ ;  /* 0x000000a80aff7210 */ /* 0x000fe20007f1e0ff */
[----:B------:R-:W-:Y:S02]  /*176120*/  IMAD.IADD R155, R113, 0x1, R169 ;  /* 0x00000001719b7824 */ /* 0x000fe400078e02a9 */
[----:B------:R-:W-:-:S03]  /*176130*/  IMAD.WIDE.U32 R40, R8, 0x30000000, R10 ;  /* 0x3000000008287825 */ /* 0x000fc600078e000a */
[----:B------:R-:W-:Y:S01]  /*176140*/  IADD3.X RZ, P0, PT, R11, R155, RZ, P0, !PT ;  /* 0x0000009b0bff7210 */ /* 0x000fe2000071e4ff */
[----:B------:R-:W-:Y:S01]  /*176150*/  IMAD.IADD R141, R41, 0x1, R113 ;  /* 0x00000001298d7824 */ /* 0x000fe200078e0271 */
[----:B------:R-:W-:Y:S01]  /*176160*/  IADD3.X R155, P2, PT, RZ, RZ, RZ, P2, !PT ;  /* 0x000000ffff9b7210 */ /* 0x000fe2000175e4ff */
[----:B------:R-:W-:-:S04]  /*176170*/  IMAD.WIDE.U32 R174, R205, R207, RZ ;  /* 0x000000cfcdae7225 */ /* 0x000fc800078e00ff */
[----:B------:R-:W-:-:S04]  /*176180*/  IMAD.WIDE.U32 R10, R40, -0x1, RZ ;  /* 0xffffffff280a7825 */ /* 0x000fc800078e00ff */
[----:B------:R-:W-:-:S04]  /*176190*/  IMAD.WIDE.U32.X R110, R201, 0x170b5d44, R110, P5 ;  /* 0x170b5d44c96e7825 */ /* 0x000fc800028e046e */
[----:B------:R-:W-:Y:S01]  /*1761a0*/  IMAD R41, R40, -0x7af74001, -R141 ;  /* 0x8508bfff28297824 */ /* 0x000fe200078e0a8d */
[----:B------:R-:W-:Y:S01]  /*1761b0*/  IADD3.X R155, P0, PT, R155, R110, RZ, P0, !PT ;  /* 0x0000006e9b9b7210 */ /* 0x000fe2000071e4ff */
[----:B------:R-:W-:Y:S01]  /*1761c0*/  IMAD.X R113, RZ, RZ, RZ, P2 ;  /* 0x000000ffff717224 */ /* 0x000fe200010e06ff */
[----:B------:R-:W-:Y:S01]  /*1761d0*/  IADD3 RZ, P2, PT, R160, R175, RZ ;  /* 0x000000afa0ff7210 */ /* 0x000fe20007f5e0ff */
[----:B------:R-:W-:Y:S01]  /*1761e0*/  IMAD.MOV.U32 R172, RZ, RZ, R161 ;  /* 0x000000ffffac7224 */ /* 0x000fe200078e00a1 */
[----:B------:R-:W-:Y:S01]  /*1761f0*/  IADD3 R106, PT, PT, R11, R41, RZ ;  /* 0x000000290b6a7210 */ /* 0x000fe20007ffe0ff */
[----:B------:R-:W-:Y:S01]  /*176200*/  IMAD.WIDE.U32 R160, R10, 0x1, RZ ;  /* 0x000000010aa07825 */ /* 0x000fe200078e00ff */
[----:B------:R-:W-:-:S03]  /*176210*/  IADD3.X R113, P0, PT, R113, R111, RZ, P0, !PT ;  /* 0x0000006f71717210 */ /* 0x000fc6000071e4ff */
[----:B------:R-:W-:-:S04]  /*176220*/  IMAD.WIDE.U32 R184, R205, R215, RZ ;  /* 0x000000d7cdb87225 */ /* 0x000fc800078e00ff */
[----:B------:R-:W-:Y:S01]  /*176230*/  IMAD.WIDE.U32.X R100, R166, R214, R100, P4 ;  /* 0x000000d6a6647225 */ /* 0x000fe200020e0464 */
[----:B------:R-:W-:Y:S02]  /*176240*/  IADD3 RZ, P4, PT, R40, R160, RZ ;  /* 0x000000a028ff7210 */ /* 0x000fe40007f9e0ff */
[----:B------:R-:W-:Y:S01]  /*176250*/  IADD3 RZ, P5, PT, R162, R185, RZ ;  /* 0x000000b9a2ff7210 */ /* 0x000fe20007fbe0ff */
[----:B------:R-:W-:-:S04]  /*176260*/  IMAD.WIDE.U32 R110, R106, 0x1, RZ ;  /* 0x000000016a6e7825 */ /* 0x000fc800078e00ff */
[----:B------:R-:W-:-:S04]  /*176270*/  IMAD.WIDE.U32.X R40, R166, R210, R134, P3 ;  /* 0x000000d2a6287225 */ /* 0x000fc800018e0486 */
[----:B------:R-:W-:Y:S02]  /*176280*/  IMAD.MOV.U32 R182, RZ, RZ, R163 ;  /* 0x000000ffffb67224 */ /* 0x000fe400078e00a3 */
[----:B------:R-:W-:-:S04]  /*176290*/  IMAD.WIDE.U32 R134, R166, R208, RZ ;  /* 0x000000d0a6867225 */ /* 0x000fc800078e00ff */
[C-C-:B------:R-:W-:Y:S02]  /*1762a0*/  IMAD R211, R10.reuse, -0x7af74000, R110.reuse ;  /* 0x8508c0000ad37824 */ /* 0x140fe400078e026e */
[----:B------:R-:W-:-:S04]  /*1762b0*/  IMAD.WIDE.U32 R110, P3, R10, -0x7af74000, R110 ;  /* 0x8508c0000a6e7825 */ /* 0x000fc8000786006e */
[----:B------:R-:W-:Y:S01]  /*1762c0*/  IMAD.WIDE.U32.X R182, R166, R142, R182, P5 ;  /* 0x0000008ea6b67225 */ /* 0x000fe200028e04b6 */
[----:B------:R-:W-:-:S03]  /*1762d0*/  IADD3 RZ, P5, PT, R126, R38, RZ ;  /* 0x000000267eff7210 */ /* 0x000fc60007fbe0ff */
[----:B------:R-:W-:Y:S02]  /*1762e0*/  IMAD.IADD R11, R105, 0x1, R39 ;  /* 0x00000001690b7824 */ /* 0x000fe400078e0227 */
[----:B------:R-:W-:-:S03]  /*1762f0*/  IMAD.WIDE.U32.X R172, R166, R197, R172, P2 ;  /* 0x000000c5a6ac7225 */ /* 0x000fc600010e04ac */
[----:B------:R-:W-:Y:S01]  /*176300*/  IADD3.X RZ, P5, PT, R127, R11, RZ, P5, !PT ;  /* 0x0000000b7fff7210 */ /* 0x000fe20002fbe4ff */
[----:B------:R-:W-:-:S04]  /*176310*/  IMAD.WIDE.U32 R138, R119, R219, R138 ;  /* 0x000000db778a7225 */ /* 0x000fc800078e008a */
[----:B------:R-:W-:Y:S01]  /*176320*/  IMAD.WIDE.U32 R38, P2, R205, R209, R134 ;  /* 0x000000d1cd267225 */ /* 0x000fe20007840086 */
[----:B------:R-:W-:-:S03]  /*176330*/  IADD3.X R138, P0, PT, R155, R138, RZ, P0, !PT ;  /* 0x0000008a9b8a7210 */ /* 0x000fc6000071e4ff */
        /* <DEDUP_REMOVED lines=10> */
[----:B------:R-:W-:Y:S02]  /*1763e0*/  IMAD.IADD R139, R139, 0x1, R167 ;  /* 0x000000018b8b7824 */ /* 0x000fe400078e02a7 */
[----:B------:R-:W-:Y:S01]  /*1763f0*/  IMAD.WIDE.U32.X R166, R166, R209, R160, P2 ;  /* 0x000000d1a6a67225 */ /* 0x000fe200010e04a0 */
[----:B------:R-:W-:Y:S02]  /*176400*/  IADD3.X R159, P2, PT, R159, R156, RZ, P5, !PT ;  /* 0x0000009c9f9f7210 */ /* 0x000fe40002f5e4ff */
[----:B------:R-:W-:Y:S01]  /*176410*/  IADD3.X R139, P0, PT, R113, R139, RZ, P0, !PT ;  /* 0x0000008b718b7210 */ /* 0x000fe2000071e4ff */
[C---:B------:R-:W-:Y:S01]  /*176420*/  IMAD.WIDE.U32 R38, P5, R204.reuse, R214, R154 ;  /* 0x000000d6cc267225 */ /* 0x040fe200078a009a */
[----:B------:R-:W-:Y:S02]  /*176430*/  IADD3.X R156, P2, PT, R9, R157, RZ, P2, !PT ;  /* 0x0000009d099c7210 */ /* 0x000fe4000175e4ff */
[----:B------:R-:W-:Y:S01]  /*176440*/  IADD3.X R113, P0, PT, RZ, RZ, RZ, P0, !PT ;  /* 0x000000ffff717210 */ /* 0x000fe2000071e4ff */
[----:B------:R-:W-:-:S04]  /*176450*/  IMAD.WIDE.U32 R162, R204, R219, RZ ;  /* 0x000000dbcca27225 */ /* 0x000fc800078e00ff */
[----:B------:R-:W-:Y:S01]  /*176460*/  IMAD.X R161, RZ, RZ, RZ, P5 ;  /* 0x000000ffffa17224 */ /* 0x000fe200028e06ff */
[----:B------:R-:W-:Y:S01]  /*176470*/  IADD3 RZ, P5, PT, R38, R163, RZ ;  /* 0x000000a326ff7210 */ /* 0x000fe20007fbe0ff */
[----:B------:R-:W-:Y:S02]  /*176480*/  IMAD R9, R204, R214, R154 ;  /* 0x000000d6cc097224 */ /* 0x000fe400078e029a */
[----:B------:R-:W-:-:S04]  /*176490*/  IMAD.WIDE.U32 R32, R13, R207, R32 ;  /* 0x000000cf0d207225 */ /* 0x000fc800078e0020 */
[----:B------:R-:W-:Y:S01]  /*1764a0*/  IMAD.WIDE.U32 R154, R12, R212, RZ ;  /* 0x000000d40c9a7225 */ /* 0x000fe200078e00ff */
[----:B------:R-:W-:-:S03]  /*1764b0*/  IADD3.X R32, P2, PT, R159, R32, RZ, P2, !PT ;  /* 0x000000209f207210 */ /* 0x000fc6000175e4ff */
[----:B------:R-:W-:Y:S02]  /*1764c0*/  IMAD.MOV.U32 R160, RZ, RZ, R39 ;  /* 0x000000ffffa07224 */ /* 0x000fe400078e0027 */
[----:B------:R-:W-:Y:S02]  /*1764d0*/  IMAD.IADD R213, R33, 0x1, R213 ;  /* 0x0000000121d57824 */ /* 0x000fe400078e02d5 */
[----:B------:R-:W-:-:S03]  /*1764e0*/  IMAD.WIDE.U32.X R160, R12, R214, R160, P5 ;  /* 0x000000d60ca07225 */ /* 0x000fc600028e04a0 */
[----:B------:R-:W-:Y:S01]  /*1764f0*/  IADD3.X R33, P2, PT, R156, R213, RZ, P2, !PT ;  /* 0x000000d59c217210 */ /* 0x000fe2000175e4ff */
[----:B------:R-:W-:Y:S02]  /*176500*/  IMAD R11, R205, R143, R158 ;  /* 0x0000008fcd0b7224 */ /* 0x000fe400078e029e */
[----:B------:R-:W-:Y:S01]  /*176510*/  IMAD.WIDE.U32 R38, P5, R204, R210, R154 ;  /* 0x000000d2cc267225 */ /* 0x000fe200078a009a */
[----:B------:R-:W-:-:S03]  /*176520*/  IADD3.X R141, P2, PT, RZ, RZ, RZ, P2, !PT ;  /* 0x000000ffff8d7210 */ /* 0x000fc6000175e4ff */
[----:B------:R-:W-:Y:S01]  /*176530*/  IMAD.WIDE.U32 R158, R204, R212, RZ ;  /* 0x000000d4cc9e7225 */ /* 0x000fe200078e00ff */
[----:B------:R-:W-:-:S03]  /*176540*/  IADD3.X R157, PT, PT, RZ, RZ, RZ, P5, !PT ;  /* 0x000000ffff9d7210 */ /* 0x000fc60002ffe4ff */
[----:B------:R-:W-:Y:S01]  /*176550*/  IMAD.MOV.U32 R156, RZ, RZ, R39 ;  /* 0x000000ffff9c7224 */ /* 0x000fe200078e0027 */
[----:B------:R-:W-:Y:S01]  /*176560*/  IADD3 RZ, P5, PT, R38, R159, RZ ;  /* 0x0000009f26ff7210 */ /* 0x000fe20007fbe0ff */
[----:B------:R-:W-:-:S04]  /*176570*/  IMAD.WIDE.U32 R38, R201, -0x45f6b800, RZ ;  /* 0xba094800c9267825 */ /* 0x000fc800078e00ff */
[-C--:B------:R-:W-:Y:S02]  /*176580*/  IMAD R214, R204, R210.reuse, R154 ;  /* 0x000000d2ccd67224 */ /* 0x080fe400078e029a */
[----:B------:R-:W-:-:S04]  /*176590*/  IMAD.WIDE.U32.X R156, R12, R210, R156, P5 ;  /* 0x000000d20c9c7225 */ /* 0x000fc800028e049c */
[C-C-:B------:R-:W-:Y:S02]  /*1765a0*/  IMAD R135, R8.reuse, 0x1ef3622f, R38.reuse ;  /* 0x1ef3622f08877824 */ /* 0x140fe400078e0226 */
[----:B------:R-:W-:Y:S02]  /*1765b0*/  IMAD.X R213, RZ, RZ, RZ, P2 ;  /* 0x000000ffffd57224 */ /* 0x000fe400010e06ff */
[----:B------:R-:W-:-:S04]  /*1765c0*/  IMAD.WIDE.U32 R38, P2, R8, 0x1ef3622f, R38 ;  /* 0x1ef3622f08267825 */ /* 0x000fc80007840026 */
[----:B------:R-:W-:-:S04]  /*1765d0*/  IMAD.WIDE.U32 R210, R8, -0x45f6b800, RZ ;  /* 0xba09480008d27825 */ /* 0x000fc800078e00ff */
[----:B------:R-:W-:Y:S01]  /*1765e0*/  IMAD.X R155, RZ, RZ, RZ, P2 ;  /* 0x000000ffff9b7224 */ /* 0x000fe200010e06ff */
[----:B------:R-:W-:Y:S01]  /*1765f0*/  IADD3 RZ, P5, PT, R38, R211, RZ ;  /* 0x000000d326ff7210 */ /* 0x000fe20007fbe0ff */
[----:B------:R-:W-:Y:S01]  /*176600*/  IMAD.MOV.U32 R154, RZ, RZ, R39 ;  /* 0x000000ffff9a7224 */ /* 0x000fe200078e0027 */
[----:B------:R-:W-:Y:S01]  /*176610*/  IADD3 RZ, P2, PT, R138, R210, RZ ;  /* 0x000000d28aff7210 */ /* 0x000fe20007f5e0ff */
[----:B------:R-:W-:Y:S02]  /*176620*/  IMAD.IADD R211, R135, 0x1, R211 ;  /* 0x0000000187d37824 */ /* 0x000fe400078e02d3 */
[----:B------:R-:W-:Y:S01]  /*176630*/  IMAD.WIDE.U32.X R38, R201, 0x1ef3622f, R154, P5 ;  /* 0x1ef3622fc9267825 */ /* 0x000fe200028e049a */
[----:B------:R-:W-:Y:S02]  /*176640*/  IADD3 RZ, P5, PT, R32, R150, RZ ;  /* 0x0000009620ff7210 */ /* 0x000fe40007fbe0ff */
[----:B------:R-:W-:Y:S01]  /*176650*/  IADD3.X RZ, P2, PT, R139, R211, RZ, P2, !PT ;  /* 0x000000d38bff7210 */ /* 0x000fe2000175e4ff */
[----:B------:R-:W-:-:S02]  /*176660*/  IMAD.IADD R151, R196, 0x1, R151 ;  /* 0x00000001c4977824 */ /* 0x000fc400078e0297 */
[----:B------:R-:W-:Y:S01]  /*176670*/  IMAD R217, R205, R142, R140 ;  /* 0x0000008ecdd97224 */ /* 0x000fe200078e028c */
[----:B------:R-:W-:Y:S01]  /*176680*/  IADD3.X R38, P2, PT, R113, R38, RZ, P2, !PT ;  /* 0x0000002671267210 */ /* 0x000fe2000175e4ff */
[----:B------:R-:W-:Y:S01]  /*176690*/  IMAD.X R113, RZ, RZ, RZ, P0 ;  /* 0x000000ffff717224 */ /* 0x000fe200000e06ff */
[----:B------:R-:W-:Y:S01]  /*1766a0*/  IADD3.X RZ, P5, PT, R33, R151, RZ, P5, !PT ;  /* 0x0000009721ff7210 */ /* 0x000fe20002fbe4ff */
[----:B------:R-:W-:-:S03]  /*1766b0*/  IMAD.WIDE.U32 R154, R204, R206, RZ ;  /* 0x000000cecc9a7225 */ /* 0x000fc600078e00ff */
[----:B------:R-:W-:Y:S01]  /*1766c0*/  IADD3.X R151, P5, PT, R141, R122, RZ, P5, !PT ;  /* 0x0000007a8d977210 */ /* 0x000fe20002fbe4ff */
[----:B------:R-:W-:Y:S01]  /*1766d0*/  IMAD.WIDE.U32 R140, R12, R206, RZ ;  /* 0x000000ce0c8c7225 */ /* 0x000fe200078e00ff */
[----:B------:R-:W-:Y:S02]  /*1766e0*/  IADD3.X R39, P0, PT, R113, R39, RZ, P2, !PT ;  /* 0x0000002771277210 */ /* 0x000fe4000171e4ff */
[----:B------:R-:W-:Y:S01]  /*1766f0*/  IADD3.X R110, P5, PT, R213, R123, RZ, P5, !PT ;  /* 0x0000007bd56e7210 */ /* 0x000fe20002fbe4ff */
[----:B------:R-:W-:-:S04]  /*176700*/  IMAD.WIDE.U32 R122, R13, R208, R146 ;  /* 0x000000d00d7a7225 */ /* 0x000fc800078e0092 */
[CCC-:B------:R-:W-:Y:S01]  /*176710*/  IMAD R211, R204.reuse, R143.reuse, R140.reuse ;  /* 0x0000008fccd37224 */ /* 0x1c0fe200078e028c */
[----:B------:R-:W-:Y:S01]  /*176720*/  IADD3.X R122, P5, PT, R151, R122, RZ, P5, !PT ;  /* 0x0000007a977a7210 */ /* 0x000fe20002fbe4ff */
[----:B------:R-:W-:-:S04]  /*176730*/  IMAD.WIDE.U32 R140, P2, R204, R143, R140 ;  /* 0x0000008fcc8c7225 */ /* 0x000fc8000784008c */
[----:B------:R-:W-:Y:S01]  /*176740*/  IMAD.WIDE.U32 R146, R12, R215, RZ ;  /* 0x000000d70c927225 */ /* 0x000fe200078e00ff */
[----:B------:R-:W-:Y:S02]  /*176750*/  IADD3.X R151, PT, PT, RZ, RZ, RZ, P2, !PT ;  /* 0x000000ffff977210 */ /* 0x000fe400017fe4ff */
[----:B------:R-:W-:Y:S01]  /*176760*/  IADD3 RZ, P2, PT, R140, R155, RZ ;  /* 0x0000009b8cff7210 */ /* 0x000fe20007f5e0ff */
[----:B------:R-:W-:Y:S02]  /*176770*/  IMAD.MOV.U32 R150, RZ, RZ, R141 ;  /* 0x000000ffff967224 */ /* 0x000fe400078e008d */
[----:B------:R-:W-:-:S04]  /*176780*/  IMAD.WIDE.U32 R120, R119, R212, R120 ;  /* 0x000000d477787225 */ /* 0x000fc800078e0078 */
[----:B------:R-:W-:-:S04]  /*176790*/  IMAD.WIDE.U32.X R150, R12, R143, R150, P2 ;  /* 0x0000008f0c967225 */ /* 0x000fc800010e0496 */
[----:B------:R-:W-:-:S04]  /*1767a0*/  IMAD.WIDE.U32 R140, P2, R204, R142, R146 ;  /* 0x0000008ecc8c7225 */ /* 0x000fc80007840092 */
[----:B------:R-:W-:Y:S01]  /*1767b0*/  IMAD.X R147, RZ, RZ, RZ, P2 ;  /* 0x000000ffff937224 */ /* 0x000fe200010e06ff */
[----:B------:R-:W-:Y:S01]  /*1767c0*/  IADD3 RZ, P2, PT, R120, R144, RZ ;  /* 0x0000009078ff7210 */ /* 0x000fe20007f5e0ff */
[----:B------:R-:W-:Y:S02]  /*1767d0*/  IMAD.IADD R143, R200, 0x1, R145 ;  /* 0x00000001c88f7824 */ /* 0x000fe400078e0291 */
[----:B------:R-:W-:Y:S01]  /*1767e0*/  IMAD.X R145, RZ, RZ, RZ, P3 ;  /* 0x000000ffff917224 */ /* 0x000fe200018e06ff */
[----:B------:R-:W-:Y:S01]  /*1767f0*/  IADD3 RZ, P3, PT, R122, R148, RZ ;  /* 0x000000947aff7210 */ /* 0x000fe20007f7e0ff */
[----:B------:R-:W-:Y:S02]  /*176800*/  IMAD.IADD R121, R121, 0x1, R133 ;  /* 0x0000000179797824 */ /* 0x000fe400078e0285 */
[----:B------:R-:W-:Y:S02]  /*176810*/  IMAD.MOV.U32 R144, RZ, RZ, R111 ;  /* 0x000000ffff907224 */ /* 0x000fe400078e006f */
[----:B------:R-:W-:Y:S01]  /*176820*/  IMAD.IADD R13, R123, 0x1, R198 ;  /* 0x000000017b0d7824 */ /* 0x000fe200078e02c6 */
[----:B------:R-:W-:Y:S01]  /*176830*/  IADD3.X RZ, P2, PT, R121, R143, RZ, P2, !PT ;  /* 0x0000008f79ff7210 */ /* 0x000fe2000175e4ff */
[----:B------:R-:W-:-:S03]  /*176840*/  IMAD.WIDE.U32.X R144, R106, -0x7af74000, R144, P1 ;  /* 0x8508c0006a907825 */ /* 0x000fc600008e0490 */
[----:B------:R-:W-:Y:S01]  /*176850*/  IADD3.X R123, P5, PT, R110, R13, RZ, P5, !PT ;  /* 0x0000000d6e7b7210 */ /* 0x000fe20002fbe4ff */
[----:B------:R-:W-:Y:S01]  /*176860*/  IMAD R213, R204, R142, R146 ;  /* 0x0000008eccd57224 */ /* 0x000fe200078e0292 */
[----:B------:R-:W-:Y:S01]  /*176870*/  MOV R146, R141 ;  /* 0x0000008d00927202 */ /* 0x000fe20000000f00 */
[----:B------:R-:W-:Y:S01]  /*176880*/  IMAD.IADD R237, R136, 0x1, R149 ;  /* 0x0000000188ed7824 */ /* 0x000fe200078e0295 */
[----:B------:R-:W-:Y:S01]  /*176890*/  IADD3.X R141, P4, PT, RZ, R144, RZ, P4, !PT ;  /* 0x00000090ff8d7210 */ /* 0x000fe2000279e4ff */
[----:B------:R-:W-:Y:S01]  /*1768a0*/  IMAD.WIDE.U32 R148, R204, R215, RZ ;  /* 0x000000d7cc947225 */ /* 0x000fe200078e00ff */
[----:B------:R-:W-:Y:S02]  /*1768b0*/  IADD3.X R143, P1, PT, RZ, R36, RZ, P2, !PT ;  /* 0x00000024ff8f7210 */ /* 0x000fe4000173e4ff */
[----:B------:R-:W-:Y:S01]  /*1768c0*/  IADD3.X R113, P5, PT, RZ, RZ, RZ, P5, !PT ;  /* 0x000000ffff717210 */ /* 0x000fe20002fbe4ff */
[----:B------:R-:W-:Y:S01]  /*1768d0*/  IMAD.WIDE.U32 R138, R8, -0x45f6b800, R138 ;  /* 0xba094800088a7825 */ /* 0x000fe200078e008a */
[----:B------:R-:W-:-:S02]  /*1768e0*/  IADD3.X R111, P2, PT, RZ, R145, RZ, P4, !PT ;  /* 0x00000091ff6f7210 */ /* 0x000fc4000275e4ff */
[----:B------:R-:W-:Y:S01]  /*1768f0*/  IADD3.X R13, P1, PT, RZ, R37, RZ, P1, !PT ;  /* 0x00000025ff0d7210 */ /* 0x000fe20000f3e4ff */
[----:B------:R-:W-:Y:S01]  /*176900*/  IMAD.WIDE.U32 R126, R119, R206, R126 ;  /* 0x000000ce777e7225 */ /* 0x000fe200078e007e */
[----:B------:R-:W-:Y:S02]  /*176910*/  IADD3.X RZ, P3, PT, R123, R237, RZ, P3, !PT ;  /* 0x000000ed7bff7210 */ /* 0x000fe40001f7e4ff */
[----:B------:R-:W-:Y:S01]  /*176920*/  IADD3.X R110, P2, PT, R141, R138, RZ, P2, !PT ;  /* 0x0000008a8d6e7210 */ /* 0x000fe2000175e4ff */
[----:B------:R-:W-:Y:S01]  /*176930*/  IMAD.WIDE.U32 R36, R12, R207, RZ ;  /* 0x000000cf0c247225 */ /* 0x000fe200078e00ff */
[----:B------:R-:W-:Y:S02]  /*176940*/  IADD3.X R113, P3, PT, R113, R102, RZ, P3, !PT ;  /* 0x0000006671717210 */ /* 0x000fe40001f7e4ff */
[----:B------:R-:W-:Y:S01]  /*176950*/  IADD3.X R102, P1, PT, R143, R126, RZ, P1, !PT ;  /* 0x0000007e8f667210 */ /* 0x000fe20000f3e4ff */
[----:B------:R-:W-:Y:S01]  /*176960*/  IMAD.X R133, RZ, RZ, RZ, P5 ;  /* 0x000000ffff857224 */ /* 0x000fe200028e06ff */
[----:B------:R-:W-:Y:S01]  /*176970*/  IADD3 RZ, P5, PT, R140, R149, RZ ;  /* 0x000000958cff7210 */ /* 0x000fe20007fbe0ff */
[----:B------:R-:W-:-:S03]  /*176980*/  IMAD.WIDE.U32 R140, R12, R208, RZ ;  /* 0x000000d00c8c7225 */ /* 0x000fc600078e00ff */
[----:B------:R-:W-:Y:S01]  /*176990*/  IADD3.X R133, P3, PT, R133, R103, RZ, P3, !PT ;  /* 0x0000006785857210 */ /* 0x000fe20001f7e4ff */
[----:B------:R-:W-:Y:S02]  /*1769a0*/  IMAD.IADD R105, R127, 0x1, R105 ;  /* 0x000000017f697824 */ /* 0x000fe400078e0269 */
[----:B------:R-:W-:-:S04]  /*1769b0*/  IMAD.WIDE.U32 R126, P4, R204, R197, R36 ;  /* 0x000000c5cc7e7225 */ /* 0x000fc80007880024 */
[----:B------:R-:W-:-:S04]  /*1769c0*/  IMAD.WIDE.U32 R144, R204, R207, RZ ;  /* 0x000000cfcc907225 */ /* 0x000fc800078e00ff */
[----:B------:R-:W-:-:S04]  /*1769d0*/  IMAD.WIDE.U32.X R146, R12, R142, R146, P5 ;  /* 0x0000008e0c927225 */ /* 0x000fc800028e0492 */
[----:B------:R-:W-:Y:S02]  /*1769e0*/  IMAD R210, R204, R197, R36 ;  /* 0x000000c5ccd27224 */ /* 0x000fe400078e0224 */
[----:B------:R-:W-:Y:S01]  /*1769f0*/  IMAD.X R143, RZ, RZ, RZ, P4 ;  /* 0x000000ffff8f7224 */ /* 0x000fe200020e06ff */
[----:B------:R-:W-:Y:S01]  /*176a00*/  IADD3 RZ, P4, PT, R126, R145, RZ ;  /* 0x000000917eff7210 */ /* 0x000fe20007f9e0ff */
[----:B------:R-:W-:-:S04]  /*176a10*/  IMAD.WIDE.U32 R36, P5, R204, R209, R140 ;  /* 0x000000d1cc247225 */ /* 0x000fc800078a008c */
[----:B------:R-:W-:Y:S02]  /*176a20*/  IMAD.IADD R135, R139, 0x1, R135 ;  /* 0x000000018b877824 */ /* 0x000fe400078e0287 */
[----:B------:R-:W-:Y:S02]  /*176a30*/  IMAD.MOV.U32 R142, RZ, RZ, R127 ;  /* 0x000000ffff8e7224 */ /* 0x000fe400078e007f */
[----:B------:R-:W-:Y:S01]  /*176a40*/  IMAD.WIDE.U32 R138, R204, R208, RZ ;  /* 0x000000d0cc8a7225 */ /* 0x000fe200078e00ff */
[----:B------:R-:W-:-:S03]  /*176a50*/  IADD3.X R111, P2, PT, R111, R135, RZ, P2, !PT ;  /* 0x000000876f6f7210 */ /* 0x000fc6000175e4ff */
[----:B------:R-:W-:Y:S01]  /*176a60*/  IMAD.X R127, RZ, RZ, RZ, P5 ;  /* 0x000000ffff7f7224 */ /* 0x000fe200028e06ff */
[----:B------:R-:W-:Y:S01]  /*176a70*/  IADD3.X R103, P5, PT, R13, R105, RZ, P1, !PT ;  /* 0x000000690d677210 */ /* 0x000fe20000fbe4ff */
[----:B------:R-:W-:Y:S01]  /*176a80*/  IMAD.WIDE.U32.X R142, R12, R197, R142, P4 ;  /* 0x000000c50c8e7225 */ /* 0x000fe200020e048e */
[----:B------:R-:W-:Y:S02]  /*176a90*/  IADD3.X R54, P4, PT, R113, R54, RZ, P3, !PT ;  /* 0x0000003671367210 */ /* 0x000fe40001f9e4ff */
[----:B------:R-:W-:Y:S01]  /*176aa0*/  IADD3 RZ, P3, PT, R36, R139, RZ ;  /* 0x0000008b24ff7210 */ /* 0x000fe20007f7e0ff */
[----:B------:R-:W-:Y:S01]  /*176ab0*/  IMAD R216, R205, R197, R216 ;  /* 0x000000c5cdd87224 */ /* 0x000fe200078e02d8 */
[----:B------:R-:W-:Y:S01]  /*176ac0*/  IADD3.X R197, P5, PT, RZ, RZ, RZ, P5, !PT ;  /* 0x000000ffffc57210 */ /* 0x000fe20002fbe4ff */
[----:B------:R-:W-:Y:S01]  /*176ad0*/  IMAD.MOV.U32 R126, RZ, RZ, R37 ;  /* 0x000000ffff7e7224 */ /* 0x000fe200078e0025 */
[----:B------:R-:W-:Y:S01]  /*176ae0*/  IADD3 RZ, P1, PT, R54, R128, RZ ;  /* 0x0000008036ff7210 */ /* 0x000fe20007f3e0ff */
[----:B------:R-:W-:Y:S01]  /*176af0*/  IMAD.WIDE.U32 R36, R106, 0x30000000, RZ ;  /* 0x300000006a247825 */ /* 0x000fe200078e00ff */
[----:B------:R-:W-:-:S02]  /*176b00*/  IADD3.X R55, P4, PT, R133, R55, RZ, P4, !PT ;  /* 0x0000003785377210 */ /* 0x000fc4000279e4ff */
[----:B------:R-:W-:Y:S01]  /*176b10*/  IADD3.X R135, P2, PT, RZ, RZ, RZ, P2, !PT ;  /* 0x000000ffff877210 */ /* 0x000fe2000175e4ff */
[----:B------:R-:W-:Y:S02]  /*176b20*/  IMAD.IADD R113, R107, 0x1, R129 ;  /* 0x000000016b717824 */ /* 0x000fe400078e0281 */
[C-C-:B------:R-:W-:Y:S02]  /*176b30*/  IMAD R105, R10.reuse, 0x170b5d44, R36.reuse ;  /* 0x170b5d440a697824 */ /* 0x140fe400078e0224 */
[----:B------:R-:W-:Y:S01]  /*176b40*/  IMAD.X R141, RZ, RZ, RZ, P5 ;  /* 0x000000ffff8d7224 */ /* 0x000fe200028e06ff */
[----:B------:R-:W-:Y:S01]  /*176b50*/  IADD3.X RZ, P1, PT, R55, R113, RZ, P1, !PT ;  /* 0x0000007137ff7210 */ /* 0x000fe20000f3e4ff */
[----:B------:R-:W-:Y:S01]  /*176b60*/  IMAD.WIDE.U32 R36, P5, R10, 0x170b5d44, R36 ;  /* 0x170b5d440a247825 */ /* 0x000fe200078a0024 */
[----:B------:R-:W-:-:S03]  /*176b70*/  IADD3.X R113, P4, PT, RZ, RZ, RZ, P4, !PT ;  /* 0x000000ffff717210 */ /* 0x000fc6000279e4ff */
[----:B------:R-:W-:Y:S01]  /*176b80*/  IMAD.WIDE.U32 R128, R10, 0x30000000, RZ ;  /* 0x300000000a807825 */ /* 0x000fe200078e00ff */
[----:B------:R-:W-:-:S03]  /*176b90*/  IADD3.X R113, P1, PT, R113, R14, RZ, P1, !PT ;  /* 0x0000000e71717210 */ /* 0x000fc60000f3e4ff */
[----:B------:R-:W-:Y:S01]  /*176ba0*/  IMAD.WIDE.U32.X R12, R12, R209, R126, P3 ;  /* 0x000000d10c0c7225 */ /* 0x000fe200018e047e */
[----:B------:R-:W-:Y:S02]  /*176bb0*/  IADD3 RZ, P3, PT, R36, R129, RZ ;  /* 0x0000008124ff7210 */ /* 0x000fe40007f7e0ff */
[----:B------:R-:W-:Y:S01]  /*176bc0*/  IADD3.X R127, PT, PT, RZ, RZ, RZ, P5, !PT ;  /* 0x000000ffff7f7210 */ /* 0x000fe20002ffe4ff */
[----:B------:R-:W-:Y:S01]  /*176bd0*/  IMAD.MOV.U32 R126, RZ, RZ, R37 ;  /* 0x000000ffff7e7224 */ /* 0x000fe200078e0025 */
[----:B------:R-:W-:Y:S01]  /*176be0*/  IADD3.X R237, PT, PT, R15, RZ, RZ, P1, P4 ;  /* 0x000000ff0fed7210 */ /* 0x000fe20000fe84ff */
[----:B------:R-:W-:Y:S01]  /*176bf0*/  IMAD.IADD R59, R199, 0x1, R59 ;  /* 0x00000001c73b7824 */ /* 0x000fe200078e023b */
[----:B------:R-:W-:Y:S01]  /*176c00*/  IADD3 RZ, P5, PT, R110, R128, RZ ;  /* 0x000000806eff7210 */ /* 0x000fe20007fbe0ff */
[----:B------:R-:W-:Y:S01]  /*176c10*/  IMAD.WIDE.U32.X R36, R106, 0x170b5d44, R126, P3 ;  /* 0x170b5d446a247825 */ /* 0x000fe200018e047e */
[----:B------:R-:W-:-:S03]  /*176c20*/  IADD3 RZ, P3, PT, R102, R58, RZ ;  /* 0x0000003a66ff7210 */ /* 0x000fc60007f7e0ff */
[----:B------:R-:W-:Y:S01]  /*176c30*/  IMAD.WIDE.U32 R120, R195, R219, R120 ;  /* 0x000000dbc3787225 */ /* 0x000fe200078e0078 */
[----:B------:R-:W-:-:S03]  /*176c40*/  IADD3.X RZ, P3, PT, R103, R59, RZ, P3, !PT ;  /* 0x0000003b67ff7210 */ /* 0x000fc60001f7e4ff */
[----:B------:R-:W-:Y:S01]  /*176c50*/  IMAD.IADD R200, R121, 0x1, R200 ;  /* 0x0000000179c87824 */ /* 0x000fe200078e02c8 */
[----:B------:R-:W-:Y:S01]  /*176c60*/  IADD3.X R197, P3, PT, R197, R34, RZ, P3, !PT ;  /* 0x00000022c5c57210 */ /* 0x000fe20001f7e4ff */
[----:B------:R-:W-:Y:S01]  /*176c70*/  IMAD.WIDE.U32 R102, R195, R212, R102 ;  /* 0x000000d4c3667225 */ /* 0x000fe200078e0066 */
[----:B------:R-:W-:Y:S02]  /*176c80*/  IADD3.X R38, P0, PT, R38, R120, RZ, P0, !PT ;  /* 0x0000007826267210 */ /* 0x000fe4000071e4ff */
[----:B------:R-:W-:Y:S01]  /*176c90*/  IADD3.X R34, P3, PT, R141, R35, RZ, P3, !PT ;  /* 0x000000238d227210 */ /* 0x000fe20001f7e4ff */
[----:B------:R-:W-:-:S04]  /*176ca0*/  IMAD.WIDE.U32 R120, R119, R215, R32 ;  /* 0x000000d777787225 */ /* 0x000fc800078e0020 */
[----:B------:R-:W-:Y:S01]  /*176cb0*/  IMAD.WIDE.U32 R32, R201, 0xf5138f, RZ ;  /* 0x00f5138fc9207825 */ /* 0x000fe200078e00ff */
[----:B------:R-:W-:-:S03]  /*176cc0*/  IADD3.X R120, P3, PT, R197, R120, RZ, P3, !PT ;  /* 0x00000078c5787210 */ /* 0x000fc60001f7e4ff */
[----:B------:R-:W-:Y:S02]  /*176cd0*/  IMAD.IADD R141, R104, 0x1, R31 ;  /* 0x00000001688d7824 */ /* 0x000fe400078e021f */
[----:B------:R-:W-:Y:S02]  /*176ce0*/  IMAD.IADD R31, R121, 0x1, R196 ;  /* 0x00000001791f7824 */ /* 0x000fe400078e02c4 */
[C-C-:B------:R-:W-:Y:S02]  /*176cf0*/  IMAD R196, R8.reuse, 0x1a22d9f3, R32.reuse ;  /* 0x1a22d9f308c47824 */ /* 0x140fe400078e0220 */
[----:B------:R-:W-:Y:S01]  /*176d00*/  IMAD.WIDE.U32 R32, P1, R8, 0x1a22d9f3, R32 ;  /* 0x1a22d9f308207825 */ /* 0x000fe20007820020 */
[----:B------:R-:W-:-:S03]  /*176d10*/  IADD3.X R121, P3, PT, R34, R31, RZ, P3, !PT ;  /* 0x0000001f22797210 */ /* 0x000fc60001f7e4ff */
[----:B------:R-:W-:Y:S01]  /*176d20*/  IMAD.WIDE.U32 R14, R201, 0x6ca1493b, RZ ;  /* 0x6ca1493bc90e7825 */ /* 0x000fe200078e00ff */
[----:B------:R-:W-:Y:S02]  /*176d30*/  IADD3.X R59, PT, PT, RZ, RZ, RZ, P1, !PT ;  /* 0x000000ffff3b7210 */ /* 0x000fe40000ffe4ff */
[----:B------:R-:W-:Y:S01]  /*176d40*/  IADD3.X R198, P3, PT, RZ, RZ, RZ, P3, !PT ;  /* 0x000000ffffc67210 */ /* 0x000fe20001f7e4ff */
[----:B------:R-:W-:Y:S01]  /*176d50*/  IMAD.IADD R129, R105, 0x1, R129 ;  /* 0x0000000169817824 */ /* 0x000fe200078e0281 */
[----:B------:R-:W-:Y:S01]  /*176d60*/  IADD3 RZ, P1, PT, R120, R16, RZ ;  /* 0x0000001078ff7210 */ /* 0x000fe20007f3e0ff */
[----:B------:R-:W-:Y:S01]  /*176d70*/  IMAD.X R133, RZ, RZ, RZ, P2 ;  /* 0x000000ffff857224 */ /* 0x000fe200010e06ff */
[----:B------:R-:W-:Y:S01]  /*176d80*/  IADD3 RZ, P2, PT, R102, R30, RZ ;  /* 0x0000001e66ff7210 */ /* 0x000fe20007f5e0ff */
[----:B------:R-:W-:Y:S01]  /*176d90*/  IMAD.IADD R197, R137, 0x1, R17 ;  /* 0x0000000189c57824 */ /* 0x000fe200078e0211 */
[----:B------:R-:W-:Y:S01]  /*176da0*/  IADD3.X RZ, P5, PT, R111, R129, RZ, P5, !PT ;  /* 0x000000816fff7210 */ /* 0x000fe20002fbe4ff */
[----:B------:R-:W-:-:S03]  /*176db0*/  IMAD.WIDE.U32 R30, P4, R8, -0x39c4fa40, R14 ;  /* 0xc63b05c0081e7825 */ /* 0x000fc6000788000e */
[----:B------:R-:W-:Y:S01]  /*176dc0*/  IADD3.X R135, P5, PT, R135, R36, RZ, P5, !PT ;  /* 0x0000002487877210 */ /* 0x000fe20002fbe4ff */
[----:B------:R-:W-:-:S03]  /*176dd0*/  IMAD.WIDE.U32 R16, R8, 0x6ca1493b, RZ ;  /* 0x6ca1493b08107825 */ /* 0x000fc600078e00ff */
[----:B------:R-:W-:Y:S01]  /*176de0*/  IADD3.X R133, P5, PT, R133, R37, RZ, P5, !PT ;  /* 0x0000002585857210 */ /* 0x000fe20002fbe4ff */
[----:B------:R-:W-:-:S04]  /*176df0*/  IMAD.WIDE.U32 R128, R8, 0xf5138f, RZ ;  /* 0x00f5138f08807825 */ /* 0x000fc800078e00ff */
[----:B------:R-:W-:Y:S01]  /*176e00*/  IMAD.X R15, RZ, RZ, RZ, P3 ;  /* 0x000000ffff0f7224 */ /* 0x000fe200018e06ff */
[----:B------:R-:W-:Y:S01]  /*176e10*/  IADD3 RZ, P3, PT, R30, R17, RZ ;  /* 0x000000111eff7210 */ /* 0x000fe20007f7e0ff */
[----:B------:R-:W-:Y:S01]  /*176e20*/  IMAD.X R35, RZ, RZ, RZ, P4 ;  /* 0x000000ffff237224 */ /* 0x000fe200020e06ff */
[----:B------:R-:W-:Y:S01]  /*176e30*/  IADD3 RZ, P4, PT, R32, R129, RZ ;  /* 0x0000008120ff7210 */ /* 0x000fe20007f9e0ff */
[----:B------:R-:W-:Y:S02]  /*176e40*/  IMAD.MOV.U32 R34, RZ, RZ, R31 ;  /* 0x000000ffff227224 */ /* 0x000fe400078e001f */
[----:B------:R-:W-:-:S04]  /*176e50*/  IMAD.WIDE.U32 R30, R201, 0x17c510ea, RZ ;  /* 0x17c510eac91e7825 */ /* 0x000fc800078e00ff */
[----:B------:R-:W-:Y:S02]  /*176e60*/  IMAD.MOV.U32 R58, RZ, RZ, R33 ;  /* 0x000000ffff3a7224 */ /* 0x000fe400078e0021 */
[----:B------:R-:W-:-:S04]  /*176e70*/  IMAD.WIDE.U32 R32, R8, 0x17c510ea, RZ ;  /* 0x17c510ea08207825 */ /* 0x000fc800078e00ff */
[----:B------:R-:W-:-:S04]  /*176e80*/  IMAD.WIDE.U32.X R58, R201, 0x1a22d9f3, R58, P4 ;  /* 0x1a22d9f3c93a7825 */ /* 0x000fc800020e043a */
[----:B------:R-:W-:-:S04]  /*176e90*/  IMAD.WIDE.U32 R36, P4, R8, 0x1ae3a46, R30 ;  /* 0x01ae3a4608247825 */ /* 0x000fc8000788001e */
        /* <DEDUP_REMOVED lines=8> */
[----:B------:R-:W-:Y:S01]  /*176f20*/  IMAD.IADD R103, R103, 0x1, R199 ;  /* 0x0000000167677824 */ /* 0x000fe200078e02c7 */
[----:B------:R-:W-:Y:S01]  /*176f30*/  IADD3.X RZ, P0, PT, R39, R129, RZ, P4, !PT ;  /* 0x0000008127ff7210 */ /* 0x000fe2000271e4ff */
[----:B------:R-:W-:-:S03]  /*176f40*/  IMAD.WIDE.U32 R38, R8, 0xf5138f, R38 ;  /* 0x00f5138f08267825 */ /* 0x000fc600078e0026 */
[----:B------:R-:W-:Y:S01]  /*176f50*/  IADD3.X RZ, P4, PT, R103, R141, RZ, P2, !PT ;  /* 0x0000008d67ff7210 */ /* 0x000fe2000179e4ff */
[----:B------:R-:W-:Y:S01]  /*176f60*/  IMAD.WIDE.U32 R122, R119, R207, R122 ;  /* 0x000000cf777a7225 */ /* 0x000fe200078e007a */
[----:B------:R-:W-:Y:S02]  /*176f70*/  IADD3.X RZ, P2, PT, R121, R197, RZ, P1, !PT ;  /* 0x000000c579ff7210 */ /* 0x000fe40000f5e4ff */
[----:B------:R-:W-:Y:S01]  /*176f80*/  IADD3.X R201, P1, PT, RZ, R100, RZ, P4, !PT ;  /* 0x00000064ffc97210 */ /* 0x000fe2000273e4ff */
[----:B------:R-:W-:Y:S01]  /*176f90*/  IMAD.WIDE.U32 R120, R195, R206, R120 ;  /* 0x000000cec3787225 */ /* 0x000fe200078e0078 */
[----:B------:R-:W-:Y:S02]  /*176fa0*/  IADD3 R196, PT, PT, R39, R196, RZ ;  /* 0x000000c427c47210 */ /* 0x000fe40007ffe0ff */
[----:B------:R-:W-:Y:S01]  /*176fb0*/  IADD3.X R39, P2, PT, R198, R108, RZ, P2, !PT ;  /* 0x0000006cc6277210 */ /* 0x000fe2000175e4ff */
[----:B------:R-:W-:Y:S01]  /*176fc0*/  IMAD.IADD R126, R121, 0x1, R137 ;  /* 0x00000001797e7824 */ /* 0x000fe200078e0289 */
[----:B------:R-:W-:Y:S01]  /*176fd0*/  IADD3.X R31, P1, PT, RZ, R101, RZ, P1, !PT ;  /* 0x00000065ff1f7210 */ /* 0x000fe20000f3e4ff */
[----:B------:R-:W-:Y:S01]  /*176fe0*/  IMAD.WIDE.U32 R100, R106, -0x45f6b800, RZ ;  /* 0xba0948006a647825 */ /* 0x000fe200078e00ff */
[----:B------:R-:W-:-:S02]  /*176ff0*/  IADD3.X R108, P4, PT, R15, R109, RZ, P2, !PT ;  /* 0x0000006d0f6c7210 */ /* 0x000fc4000179e4ff */
[----:B------:R-:W-:Y:S01]  /*177000*/  IADD3.X R200, P2, PT, R201, R120, RZ, P1, !PT ;  /* 0x00000078c9c87210 */ /* 0x000fe20000f5e4ff */
[----:B------:R-:W-:Y:S01]  /*177010*/  IMAD R236, R10, 0x1ef3622f, R100 ;  /* 0x1ef3622f0aec7824 */ /* 0x000fe200078e0264 */
        /* <DEDUP_REMOVED lines=10> */
[----:B------:R-:W-:-:S02]  /*1770c0*/  IADD3.X R199, P3, PT, RZ, RZ, RZ, P3, !PT ;  /* 0x000000ffffc77210 */ /* 0x000fc40001f7e4ff */
[----:B------:R-:W-:Y:S01]  /*1770d0*/  IADD3.X R121, P1, PT, RZ, RZ, RZ, P1, !PT ;  /* 0x000000ffff797210 */ /* 0x000fe20000f3e4ff */
[----:B------:R-:W-:Y:S01]  /*1770e0*/  IMAD.X R99, RZ, RZ, RZ, P4 ;  /* 0x000000ffff637224 */ /* 0x000fe200020e06ff */
[----:B------:R-:W-:Y:S01]  /*1770f0*/  IADD3 RZ, P4, PT, R200, R62, RZ ;  /* 0x0000003ec8ff7210 */ /* 0x000fe20007f9e0ff */
[----:B------:R-:W-:Y:S01]  /*177100*/  IMAD.X R127, RZ, RZ, RZ, P3 ;  /* 0x000000ffff7f7224 */ /* 0x000fe200018e06ff */
[----:B------:R-:W-:Y:S01]  /*177110*/  IADD3.X RZ, P2, PT, R123, R31, RZ, P2, !PT ;  /* 0x0000001f7bff7210 */ /* 0x000fe2000175e4ff */
        /* <DEDUP_REMOVED lines=8> */
[----:B------:R-:W-:Y:S01]  /*1771a0*/  IMAD.WIDE.U32 R110, R10, 0x30000000, R110 ;  /* 0x300000000a6e7825 */ /* 0x000fe200078e006e */
[----:B------:R-:W-:Y:S02]  /*1771b0*/  IADD3.X R56, P4, PT, R127, R41, RZ, P4, !PT ;  /* 0x000000297f387210 */ /* 0x000fe4000279e4ff */
[----:B------:R-:W-:Y:S01]  /*1771c0*/  MOV R98, R101 ;  /* 0x0000006500627202 */ /* 0x000fe20000000f00 */
[----:B------:R-:W-:Y:S01]  /*1771d0*/  IMAD.IADD R101, R236, 0x1, R109 ;  /* 0x00000001ec657824 */ /* 0x000fe200078e026d */
[----:B------:R-:W-:Y:S01]  /*1771e0*/  IADD3 RZ, P1, PT, R100, R109, RZ ;  /* 0x0000006d64ff7210 */ /* 0x000fe20007f3e0ff */
[----:B------:R-:W-:Y:S01]  /*1771f0*/  IMAD.WIDE.U32 R40, R106, 0xf5138f, RZ ;  /* 0x00f5138f6a287825 */ /* 0x000fe200078e00ff */
[----:B------:R-:W-:Y:S02]  /*177200*/  IADD3 RZ, P3, PT, R38, R108, RZ ;  /* 0x0000006c26ff7210 */ /* 0x000fe40007f7e0ff */
[----:B------:R-:W-:Y:S01]  /*177210*/  IADD3.X R120, P2, PT, R63, R57, RZ, P2, !PT ;  /* 0x000000393f787210 */ /* 0x000fe2000175e4ff */
[----:B------:R-:W-:Y:S01]  /*177220*/  IMAD.IADD R57, R123, 0x1, R132 ;  /* 0x000000017b397824 */ /* 0x000fe200078e0284 */
[----:B------:R-:W-:Y:S01]  /*177230*/  IADD3.X R31, P0, PT, R15, R58, RZ, P0, !PT ;  /* 0x0000003a0f1f7210 */ /* 0x000fe2000071e4ff */
[----:B------:R-:W-:Y:S01]  /*177240*/  IMAD.WIDE.U32 R108, R119, R208, R54 ;  /* 0x000000d0776c7225 */ /* 0x000fe200078e0036 */
[----:B------:R-:W-:-:S02]  /*177250*/  IADD3.X R198, P4, PT, R199, R122, RZ, P4, !PT ;  /* 0x0000007ac7c67210 */ /* 0x000fc4000279e4ff */
[----:B------:R-:W-:Y:S01]  /*177260*/  IADD3.X R15, P5, PT, RZ, RZ, RZ, P5, !PT ;  /* 0x000000ffff0f7210 */ /* 0x000fe20002fbe4ff */
[----:B------:R-:W-:Y:S01]  /*177270*/  IMAD.WIDE.U32 R54, R106, 0x6ca1493b, RZ ;  /* 0x6ca1493b6a367825 */ /* 0x000fe200078e00ff */
[----:B------:R-:W-:Y:S02]  /*177280*/  IADD3.X R199, P4, PT, R56, R57, RZ, P4, !PT ;  /* 0x0000003938c77210 */ /* 0x000fe4000279e4ff */
[----:B------:R-:W-:Y:S01]  /*177290*/  IADD3.X RZ, P3, PT, R39, R101, RZ, P3, !PT ;  /* 0x0000006527ff7210 */ /* 0x000fe20001f7e4ff */
[----:B------:R-:W-:Y:S01]  /*1772a0*/  IMAD.WIDE.U32.X R122, R106, 0x1ef3622f, R98, P1 ;  /* 0x1ef3622f6a7a7825 */ /* 0x000fe200008e0462 */
[----:B------:R-:W-:Y:S02]  /*1772b0*/  IADD3.X R197, P0, PT, R197, R59, RZ, P0, !PT ;  /* 0x0000003bc5c57210 */ /* 0x000fe4000071e4ff */
[----:B------:R-:W-:Y:S01]  /*1772c0*/  IADD3.X R108, P2, PT, R121, R108, RZ, P2, !PT ;  /* 0x0000006c796c7210 */ /* 0x000fe2000175e4ff */
[----:B------:R-:W-:Y:S01]  /*1772d0*/  IMAD.WIDE.U32 R126, P1, R10, 0x1a22d9f3, R40 ;  /* 0x1a22d9f30a7e7825 */ /* 0x000fe20007820028 */
[----:B------:R-:W-:-:S02]  /*1772e0*/  IADD3.X R119, P4, PT, RZ, RZ, RZ, P4, !PT ;  /* 0x000000ffff777210 */ /* 0x000fc4000279e4ff */
[----:B------:R-:W-:Y:S01]  /*1772f0*/  IADD3 RZ, P6, PT, R198, R60, RZ ;  /* 0x0000003cc6ff7210 */ /* 0x000fe20007fde0ff */
[----:B------:R-:W-:-:S04]  /*177300*/  IMAD.WIDE.U32 R56, R10, 0xf5138f, RZ ;  /* 0x00f5138f0a387825 */ /* 0x000fc800078e00ff */
[----:B------:R-:W-:Y:S02]  /*177310*/  IMAD.X R129, RZ, RZ, RZ, P5 ;  /* 0x000000ffff817224 */ /* 0x000fe400028e06ff */
[----:B------:R-:W-:Y:S01]  /*177320*/  IMAD.WIDE.U32 R100, P5, R10, -0x39c4fa40, R54 ;  /* 0xc63b05c00a647825 */ /* 0x000fe200078a0036 */
[----:B------:R-:W-:-:S03]  /*177330*/  IADD3 R55, PT, PT, R109, R107, RZ ;  /* 0x0000006b6d377210 */ /* 0x000fc60007ffe0ff */
[----:B------:R-:W-:Y:S01]  /*177340*/  IMAD.WIDE.U32 R58, R10, 0x6ca1493b, RZ ;  /* 0x6ca1493b0a3a7825 */ /* 0x000fe200078e00ff */
[----:B------:R-:W-:-:S03]  /*177350*/  IADD3.X R109, P2, PT, R120, R55, RZ, P2, !PT ;  /* 0x00000037786d7210 */ /* 0x000fc6000175e4ff */
[----:B------:R-:W-:Y:S01]  /*177360*/  IMAD.X R63, RZ, RZ, RZ, P1 ;  /* 0x000000ffff3f7224 */ /* 0x000fe200008e06ff */
[----:B------:R-:W-:Y:S01]  /*177370*/  IADD3 RZ, P1, PT, R126, R57, RZ ;  /* 0x000000397eff7210 */ /* 0x000fe20007f3e0ff */
[----:B------:R-:W-:Y:S01]  /*177380*/  IMAD.X R99, RZ, RZ, RZ, P5 ;  /* 0x000000ffff637224 */ /* 0x000fe200028e06ff */
[----:B------:R-:W-:Y:S01]  /*177390*/  IADD3.X R41, P5, PT, R15, R122, RZ, P3, !PT ;  /* 0x0000007a0f297210 */ /* 0x000fe20001fbe4ff */
[----:B------:R-:W-:Y:S01]  /*1773a0*/  IMAD.MOV.U32 R98, RZ, RZ, R101 ;  /* 0x000000ffff627224 */ /* 0x000fe200078e0065 */
[----:B------:R-:W-:Y:S01]  /*1773b0*/  IADD3 RZ, P3, PT, R100, R59, RZ ;  /* 0x0000003b64ff7210 */ /* 0x000fe20007f7e0ff */
[----:B------:R-:W-:Y:S02]  /*1773c0*/  IMAD.MOV.U32 R62, RZ, RZ, R127 ;  /* 0x000000ffff3e7224 */ /* 0x000fe400078e007f */
[----:B------:R-:W-:Y:S02]  /*1773d0*/  IMAD.IADD R101, R11, 0x1, R61 ;  /* 0x000000010b657824 */ /* 0x000fe400078e023d */
[----:B------:R-:W-:-:S03]  /*1773e0*/  IMAD.WIDE.U32 R60, R106, 0x17c510ea, RZ ;  /* 0x17c510ea6a3c7825 */ /* 0x000fc600078e00ff */
[----:B------:R-:W-:Y:S01]  /*1773f0*/  IADD3.X RZ, P6, PT, R199, R101, RZ, P6, !PT ;  /* 0x00000065c7ff7210 */ /* 0x000fe200037de4ff */
[----:B------:R-:W-:Y:S01]  /*177400*/  IMAD.WIDE.U32.X R62, R106, 0x1a22d9f3, R62, P1 ;  /* 0x1a22d9f36a3e7825 */ /* 0x000fe200008e043e */
[----:B------:R-:W-:Y:S02]  /*177410*/  IADD3 RZ, P1, PT, R108, R64, RZ ;  /* 0x000000406cff7210 */ /* 0x000fe40007f3e0ff */
[----:B------:R-:W-:Y:S01]  /*177420*/  IADD3.X R119, P6, PT, R119, R116, RZ, P6, !PT ;  /* 0x0000007477777210 */ /* 0x000fe200037de4ff */
[----:B------:R-:W-:Y:S02]  /*177430*/  IMAD.IADD R55, R111, 0x1, R105 ;  /* 0x000000016f377824 */ /* 0x000fe400078e0269 */
[----:B------:R-:W-:Y:S01]  /*177440*/  IMAD.X R141, RZ, RZ, RZ, P4 ;  /* 0x000000ffff8d7224 */ /* 0x000fe200020e06ff */
[----:B------:R-:W-:Y:S01]  /*177450*/  IADD3.X R15, P4, PT, R129, R123, RZ, P5, !PT ;  /* 0x0000007b810f7210 */ /* 0x000fe20002f9e4ff */
[----:B------:R-:W-:Y:S02]  /*177460*/  IMAD.IADD R107, R118, 0x1, R65 ;  /* 0x00000001766b7824 */ /* 0x000fe400078e0241 */
[----:B------:R-:W-:Y:S01]  /*177470*/  IMAD.WIDE.U32.X R64, R106, -0x39c4fa40, R98, P3 ;  /* 0xc63b05c06a407825 */ /* 0x000fe200018e0462 */
[----:B------:R-:W-:-:S02]  /*177480*/  IADD3.X R141, P6, PT, R141, R117, RZ, P6, !PT ;  /* 0x000000758d8d7210 */ /* 0x000fc400037de4ff */
[----:B------:R-:W-:Y:S01]  /*177490*/  IADD3.X RZ, P1, PT, R109, R107, RZ, P1, !PT ;  /* 0x0000006b6dff7210 */ /* 0x000fe20000f3e4ff */
[----:B------:R-:W-:-:S04]  /*1774a0*/  IMAD.WIDE.U32 R122, P3, R10, 0x1ae3a46, R60 ;  /* 0x01ae3a460a7a7825 */ /* 0x000fc8000786003c */
[----:B------:R-:W-:-:S04]  /*1774b0*/  IMAD.WIDE.U32 R100, R110, -0x1, RZ ;  /* 0xffffffff6e647825 */ /* 0x000fc800078e00ff */
[----:B------:R-:W-:Y:S02]  /*1774c0*/  IMAD R61, R110, -0x7af74001, -R55 ;  /* 0x8508bfff6e3d7824 */ /* 0x000fe400078e0a37 */
[----:B------:R-:W-:-:S04]  /*1774d0*/  IMAD.WIDE.U32 R102, R205, R219, R102 ;  /* 0x000000dbcd667225 */ /* 0x000fc800078e0066 */
[----:B------:R-:W-:Y:S01]  /*1774e0*/  IMAD.WIDE.U32 R98, R10, 0x17c510ea, RZ ;  /* 0x17c510ea0a627825 */ /* 0x000fe200078e00ff */
[----:B------:R-:W-:Y:S02]  /*1774f0*/  IADD3.X R102, P0, PT, R31, R102, RZ, P0, !PT ;  /* 0x000000661f667210 */ /* 0x000fe4000071e4ff */
[----:B------:R-:W-:Y:S01]  /*177500*/  IADD3.X R31, P2, PT, RZ, RZ, RZ, P2, !PT ;  /* 0x000000ffff1f7210 */ /* 0x000fe2000175e4ff */
[----:B------:R-:W-:Y:S02]  /*177510*/  IMAD.IADD R101, R101, 0x1, R61 ;  /* 0x0000000165657824 */ /* 0x000fe400078e023d */
[----:B------:R-:W-:Y:S01]  /*177520*/  IMAD.X R121, RZ, RZ, RZ, P3 ;  /* 0x000000ffff797224 */ /* 0x000fe200018e06ff */
[----:B------:R-:W-:Y:S01]  /*177530*/  IADD3 RZ, P3, PT, R122, R99, RZ ;  /* 0x000000637aff7210 */ /* 0x000fe20007f7e0ff */
[----:B------:R-:W-:Y:S02]  /*177540*/  IMAD.IADD R103, R103, 0x1, R104 ;  /* 0x0000000167677824 */ /* 0x000fe400078e0268 */
[----:B------:R-:W-:-:S03]  /*177550*/  IMAD.WIDE.U32 R104, R101, 0x1, RZ ;  /* 0x0000000165687825 */ /* 0x000fc600078e00ff */
[----:B------:R-:W-:Y:S01]  /*177560*/  IADD3.X R103, P0, PT, R197, R103, RZ, P0, !PT ;  /* 0x00000067c5677210 */ /* 0x000fe2000071e4ff */
[----:B------:R-:W-:Y:S02]  /*177570*/  IMAD.MOV.U32 R120, RZ, RZ, R123 ;  /* 0x000000ffff787224 */ /* 0x000fe400078e007b */
[----:B------:R-:W-:Y:S02]  /*177580*/  IMAD.X R61, RZ, RZ, RZ, P2 ;  /* 0x000000ffff3d7224 */ /* 0x000fe400010e06ff */
[----:B------:R-:W-:Y:S01]  /*177590*/  IMAD.WIDE.U32.X R106, R106, 0x1ae3a46, R120, P3 ;  /* 0x01ae3a466a6a7825 */ /* 0x000fe200018e0478 */
[----:B------:R-:W-:-:S03]  /*1775a0*/  IADD3.X R120, P1, PT, R31, R114, RZ, P1, !PT ;  /* 0x000000721f787210 */ /* 0x000fc60000f3e4ff */
[----:B------:R-:W-:Y:S01]  /*1775b0*/  IMAD.WIDE.U32 R116, P2, R100, -0x7af74000, R104 ;  /* 0x8508c00064747825 */ /* 0x000fe20007840068 */
[----:B------:R-:W-:-:S03]  /*1775c0*/  IADD3.X R61, P1, PT, R61, R115, RZ, P1, !PT ;  /* 0x000000733d3d7210 */ /* 0x000fc60000f3e4ff */
[----:B------:R-:W-:Y:S01]  /*1775d0*/  IMAD.WIDE.U32 R238, R100, 0x1, RZ ;  /* 0x0000000164ee7825 */ /* 0x000fe200078e00ff */
[----:B------:R-:W-:-:S03]  /*1775e0*/  IADD3.X R111, PT, PT, RZ, RZ, RZ, P2, !PT ;  /* 0x000000ffff6f7210 */ /* 0x000fc600017fe4ff */
[----:B------:R-:W-:Y:S01]  /*1775f0*/  IMAD.WIDE.U32 R114, R195, R207, R108 ;  /* 0x000000cfc3727225 */ /* 0x000fe200078e006c */
[----:B------:R-:W-:Y:S02]  /*177600*/  IADD3 RZ, P5, PT, R110, R238, RZ ;  /* 0x000000ee6eff7210 */ /* 0x000fe40007fbe0ff */
[----:B------:R-:W-:Y:S01]  /*177610*/  IADD3 RZ, P2, PT, R239, R116, RZ ;  /* 0x00000074efff7210 */ /* 0x000fe20007f5e0ff */
[----:B------:R-:W-:Y:S01]  /*177620*/  IMAD.WIDE.U32 R108, R101, 0x30000000, RZ ;  /* 0x30000000656c7825 */ /* 0x000fe200078e00ff */
[----:B------:R-:W-:Y:S02]  /*177630*/  IADD3.X R196, P6, PT, R119, R114, RZ, P6, !PT ;  /* 0x0000007277c47210 */ /* 0x000fe400037de4ff */
[----:B------:R-:W-:Y:S01]  /*177640*/  IADD3.X R238, P1, PT, R120, R113, RZ, P1, !PT ;  /* 0x0000007178ee7210 */ /* 0x000fe20000f3e4ff */
[----:B------:R-:W-:Y:S02]  /*177650*/  IMAD.MOV.U32 R110, RZ, RZ, R117 ;  /* 0x000000ffff6e7224 */ /* 0x000fe400078e0075 */
[----:B------:R-:W-:Y:S01]  /*177660*/  IMAD.IADD R105, R115, 0x1, R118 ;  /* 0x0000000173697824 */ /* 0x000fe200078e0276 */
[----:B------:R-:W-:Y:S01]  /*177670*/  IADD3 RZ, P3, PT, R238, R130, RZ ;  /* 0x00000082eeff7210 */ /* 0x000fe20007f7e0ff */
[----:B------:R-:W-:-:S03]  /*177680*/  IMAD.WIDE.U32.X R110, R101, -0x7af74000, R110, P2 ;  /* 0x8508c000656e7825 */ /* 0x000fc600010e046e */
[----:B------:R-:W-:Y:S01]  /*177690*/  IADD3.X R197, P6, PT, R141, R105, RZ, P6, !PT ;  /* 0x000000698dc57210 */ /* 0x000fe200037de4ff */
[----:B------:R-:W-:Y:S02]  /*1776a0*/  IMAD R31, R195, R209, R112 ;  /* 0x000000d1c31f7224 */ /* 0x000fe400078e0270 */
[----:B------:R-:W-:-:S03]  /*1776b0*/  IMAD.WIDE.U32 R114, P2, R100, 0x170b5d44, R108 ;  /* 0x170b5d4464727825 */ /* 0x000fc6000784006c */
[----:B------:R-:W-:Y:S01]  /*1776c0*/  IADD3 R109, PT, PT, R31, R131, RZ ;  /* 0x000000831f6d7210 */ /* 0x000fe20007ffe0ff */
[----:B------:R-:W-:-:S04]  /*1776d0*/  IMAD.WIDE.U32 R112, R100, 0x30000000, RZ ;  /* 0x3000000064707825 */ /* 0x000fc800078e00ff */
[----:B------:R-:W-:Y:S01]  /*1776e0*/  IMAD.X R117, RZ, RZ, RZ, P2 ;  /* 0x000000ffff757224 */ /* 0x000fe200010e06ff */
[----:B------:R-:W-:Y:S01]  /*1776f0*/  IADD3 RZ, P2, PT, R114, R113, RZ ;  /* 0x0000007172ff7210 */ /* 0x000fe20007f5e0ff */
[----:B------:R-:W-:Y:S02]  /*177700*/  IMAD.MOV.U32 R116, RZ, RZ, R115 ;  /* 0x000000ffff747224 */ /* 0x000fe400078e0073 */
[----:B------:R-:W-:-:S04]  /*177710*/  IMAD.WIDE.U32 R114, R101, -0x45f6b800, RZ ;  /* 0xba09480065727825 */ /* 0x000fc800078e00ff */
[----:B------:R-:W-:-:S04]  /*177720*/  IMAD.WIDE.U32.X R116, R101, 0x170b5d44, R116, P2 ;  /* 0x170b5d4465747825 */ /* 0x000fc800010e0474 */
[----:B------:R-:W-:-:S04]  /*177730*/  IMAD.WIDE.U32 R120, P2, R100, 0x1ef3622f, R114 ;  /* 0x1ef3622f64787825 */ /* 0x000fc80007840072 */
[----:B------:R-:W-:-:S04]  /*177740*/  IMAD.WIDE.U32 R118, R100, -0x45f6b800, RZ ;  /* 0xba09480064767825 */ /* 0x000fc800078e00ff */
        /* <DEDUP_REMOVED lines=16> */
[----:B------:R-:W-:Y:S02]  /*177850*/  IMAD R115, R205, R209, R134 ;  /* 0x000000d1cd737224 */ /* 0x000fe400078e0286 */
[----:B------:R-:W-:-:S04]  /*177860*/  IMAD.WIDE.U32 R242, R101, 0x17c510ea, RZ ;  /* 0x17c510ea65f27825 */ /* 0x000fc800078e00ff */
[----:B------:R-:W-:Y:S02]  /*177870*/  IMAD.MOV.U32 R134, RZ, RZ, R133 ;  /* 0x000000ffff867224 */ /* 0x000fe400078e0085 */
[----:B------:R-:W-:Y:S02]  /*177880*/  IMAD R121, R100, -0x7af74000, R104 ;  /* 0x8508c00064797824 */ /* 0x000fe400078e0268 */
[----:B------:R-:W-:-:S04]  /*177890*/  IMAD.WIDE.U32.X R134, R101, -0x39c4fa40, R134, P2 ;  /* 0xc63b05c065867825 */ /* 0x000fc800010e0486 */
[----:B------:R-:W-:-:S04]  /*1778a0*/  IMAD.WIDE.U32 R104, P2, R100, 0x1ae3a46, R242 ;  /* 0x01ae3a4664687825 */ /* 0x000fc800078400f2 */
[----:B------:R-:W-:-:S04]  /*1778b0*/  IMAD.WIDE.U32 R240, R100, 0x17c510ea, RZ ;  /* 0x17c510ea64f07825 */ /* 0x000fc800078e00ff */
[----:B------:R-:W-:Y:S01]  /*1778c0*/  IMAD.X R133, RZ, RZ, RZ, P2 ;  /* 0x000000ffff857224 */ /* 0x000fe200010e06ff */
[----:B------:R-:W-:Y:S01]  /*1778d0*/  IADD3 RZ, P2, PT, R104, R241, RZ ;  /* 0x000000f168ff7210 */ /* 0x000fe20007f5e0ff */
[----:B------:R-:W-:Y:S01]  /*1778e0*/  IMAD.IADD R239, R239, 0x1, R121 ;  /* 0x00000001efef7824 */ /* 0x000fe200078e0279 */
[----:B------:R-:W-:Y:S01]  /*1778f0*/  IADD3.X R104, P0, PT, RZ, RZ, RZ, P0, !PT ;  /* 0x000000ffff687210 */ /* 0x000fe2000071e4ff */
[----:B------:R-:W-:Y:S01]  /*177900*/  IMAD.MOV.U32 R132, RZ, RZ, R105 ;  /* 0x000000ffff847224 */ /* 0x000fe200078e0069 */
[----:B------:R-:W-:Y:S01]  /*177910*/  IADD3.X R121, P6, PT, RZ, RZ, RZ, P6, !PT ;  /* 0x000000ffff797210 */ /* 0x000fe200037de4ff */
[----:B------:R-:W-:Y:S01]  /*177920*/  IMAD.WIDE.U32 R38, R10, -0x45f6b800, R38 ;  /* 0xba0948000a267825 */ /* 0x000fe200078e0026 */
[----:B------:R-:W-:Y:S02]  /*177930*/  IADD3.X RZ, P5, PT, R55, R239, RZ, P5, !PT ;  /* 0x000000ef37ff7210 */ /* 0x000fe40002fbe4ff */
[----:B------:R-:W-:Y:S01]  /*177940*/  IADD3.X R239, P1, PT, R61, R237, RZ, P1, !PT ;  /* 0x000000ed3def7210 */ /* 0x000fe20000f3e4ff */
[----:B------:R-:W-:Y:S01]  /*177950*/  IMAD.WIDE.U32.X R132, R101, 0x1ae3a46, R132, P2 ;  /* 0x01ae3a4665847825 */ /* 0x000fe200010e0484 */
[----:B------:R-:W-:-:S02]  /*177960*/  IADD3 RZ, P2, PT, R196, R184, RZ ;  /* 0x000000b8c4ff7210 */ /* 0x000fc40007f5e0ff */
[----:B------:R-:W-:Y:S01]  /*177970*/  IADD3.X R55, P5, PT, RZ, R110, RZ, P5, !PT ;  /* 0x0000006eff377210 */ /* 0x000fe20002fbe4ff */
[----:B------:R-:W-:Y:S01]  /*177980*/  IMAD R101, R8, -0x39c4fa40, R14 ;  /* 0xc63b05c008657824 */ /* 0x000fe200078e020e */
[----:B------:R-:W-:Y:S01]  /*177990*/  IADD3.X RZ, P3, PT, R239, R109, RZ, P3, !PT ;  /* 0x0000006defff7210 */ /* 0x000fe20001f7e4ff */
[----:B------:R-:W-:Y:S01]  /*1779a0*/  IMAD.IADD R14, R217, 0x1, R185 ;  /* 0x00000001d90e7824 */ /* 0x000fe200078e02b9 */
[----:B------:R-:W-:Y:S01]  /*1779b0*/  IADD3.X R110, P5, PT, RZ, R111, RZ, P5, !PT ;  /* 0x0000006fff6e7210 */ /* 0x000fe20002fbe4ff */
[----:B------:R-:W-:Y:S01]  /*1779c0*/  IMAD.X R105, RZ, RZ, RZ, P0 ;  /* 0x000000ffff697224 */ /* 0x000fe200000e06ff */
[----:B------:R-:W-:Y:S01]  /*1779d0*/  IADD3 RZ, P0, PT, R102, R16, RZ ;  /* 0x0000001066ff7210 */ /* 0x000fe20007f1e0ff */
[----:B------:R-:W-:Y:S01]  /*1779e0*/  IMAD.IADD R17, R101, 0x1, R17 ;  /* 0x0000000165117824 */ /* 0x000fe200078e0211 */
[----:B------:R-:W-:Y:S01]  /*1779f0*/  IADD3.X RZ, P2, PT, R197, R14, RZ, P2, !PT ;  /* 0x0000000ec5ff7210 */ /* 0x000fe2000175e4ff */
[----:B------:R-:W-:Y:S01]  /*177a00*/  IMAD.IADD R236, R39, 0x1, R236 ;  /* 0x0000000127ec7824 */ /* 0x000fe200078e02ec */
[----:B------:R-:W-:Y:S01]  /*177a10*/  IADD3.X R16, PT, PT, RZ, RZ, RZ, P6, !PT ;  /* 0x000000ffff107210 */ /* 0x000fe200037fe4ff */
[----:B------:R-:W-:Y:S01]  /*177a20*/  IMAD.WIDE.U32 R238, R195, R208, R238 ;  /* 0x000000d0c3ee7225 */ /* 0x000fe200078e00ee */
[----:B------:R-:W-:-:S02]  /*177a30*/  IADD3.X R121, P2, PT, R121, R182, RZ, P2, !PT ;  /* 0x000000b679797210 */ /* 0x000fc4000175e4ff */
[----:B------:R-:W-:Y:S01]  /*177a40*/  IADD3.X R38, P5, PT, R55, R38, RZ, P5, !PT ;  /* 0x0000002637267210 */ /* 0x000fe20002fbe4ff */
[----:B------:R-:W-:Y:S01]  /*177a50*/  IMAD.IADD R31, R239, 0x1, R31 ;  /* 0x00000001ef1f7824 */ /* 0x000fe200078e021f */
[----:B------:R-:W-:Y:S01]  /*177a60*/  IADD3.X R61, P1, PT, RZ, RZ, RZ, P1, !PT ;  /* 0x000000ffff3d7210 */ /* 0x000fe20000f3e4ff */
[----:B------:R-:W-:Y:S01]  /*177a70*/  IMAD R108, R100, 0x170b5d44, R108 ;  /* 0x170b5d44646c7824 */ /* 0x000fe200078e026c */
[----:B------:R-:W-:Y:S01]  /*177a80*/  IADD3.X RZ, P0, PT, R103, R17, RZ, P0, !PT ;  /* 0x0000001167ff7210 */ /* 0x000fe2000071e4ff */
[----:B------:R-:W-:Y:S01]  /*177a90*/  IMAD.WIDE.U32 R102, R8, 0x6ca1493b, R102 ;  /* 0x6ca1493b08667825 */ /* 0x000fe200078e0066 */
[----:B------:R-:W-:Y:S02]  /*177aa0*/  IADD3.X R16, P2, PT, R16, R183, RZ, P2, !PT ;  /* 0x000000b710107210 */ /* 0x000fe4000175e4ff */
        /* <DEDUP_REMOVED lines=8> */
[----:B------:R-:W-:Y:S01]  /*177b30*/  IADD3.X R17, P5, PT, RZ, RZ, RZ, P5, !PT ;  /* 0x000000ffff117210 */ /* 0x000fe20002fbe4ff */
[----:B------:R-:W-:Y:S01]  /*177b40*/  IMAD.WIDE.U32 R200, R205, R212, R200 ;  /* 0x000000d4cdc87225 */ /* 0x000fe200078e00c8 */
[----:B------:R-:W-:-:S02]  /*177b50*/  IADD3.X R203, PT, PT, R203, RZ, RZ, P3, P1 ;  /* 0x000000ffcbcb7210 */ /* 0x000fc40001fe24ff */
[----:B------:R-:W-:Y:S01]  /*177b60*/  IADD3.X R105, P0, PT, R105, R35, RZ, P0, !PT ;  /* 0x0000002369697210 */ /* 0x000fe2000071e4ff */
[----:B------:R-:W-:Y:S01]  /*177b70*/  IMAD.IADD R35, R216, 0x1, R175 ;  /* 0x00000001d8237824 */ /* 0x000fe200078e02af */
[----:B------:R-:W-:Y:S01]  /*177b80*/  IADD3.X R102, P4, PT, R41, R102, RZ, P4, !PT ;  /* 0x0000006629667210 */ /* 0x000fe2000279e4ff */
[----:B------:R-:W-:Y:S01]  /*177b90*/  IMAD.IADD R201, R201, 0x1, R234 ;  /* 0x00000001c9c97824 */ /* 0x000fe200078e02ea */
[----:B------:R-:W-:Y:S01]  /*177ba0*/  IADD3.X R239, P1, PT, R16, R31, RZ, P2, !PT ;  /* 0x0000001f10ef7210 */ /* 0x000fe2000173e4ff */
[----:B------:R-:W-:Y:S01]  /*177bb0*/  IMAD.X R31, RZ, RZ, RZ, P5 ;  /* 0x000000ffff1f7224 */ /* 0x000fe200028e06ff */
[----:B------:R-:W-:Y:S01]  /*177bc0*/  IADD3 RZ, P3, PT, R238, R174, RZ ;  /* 0x000000aeeeff7210 */ /* 0x000fe20007f7e0ff */
[----:B------:R-:W-:Y:S01]  /*177bd0*/  IMAD R114, R100, 0x1ef3622f, R114 ;  /* 0x1ef3622f64727824 */ /* 0x000fe200078e0272 */
[----:B------:R-:W-:Y:S01]  /*177be0*/  IADD3.X R41, P1, PT, RZ, RZ, RZ, P1, !PT ;  /* 0x000000ffff297210 */ /* 0x000fe20000f3e4ff */
[----:B------:R-:W-:Y:S01]  /*177bf0*/  IMAD R30, R8, 0x1ae3a46, R30 ;  /* 0x01ae3a46081e7824 */ /* 0x000fe200078e021e */
[----:B------:R-:W-:Y:S01]  /*177c00*/  IADD3.X R103, P5, PT, R15, R14, RZ, P4, !PT ;  /* 0x0000000e0f677210 */ /* 0x000fe200027be4ff */
[----:B------:R-:W-:Y:S01]  /*177c10*/  IMAD.WIDE.U32 R198, R205, R206, R198 ;  /* 0x000000cecdc67225 */ /* 0x000fe200078e00c6 */
[----:B------:R-:W-:-:S02]  /*177c20*/  IADD3 RZ, P2, PT, R38, R112, RZ ;  /* 0x0000007026ff7210 */ /* 0x000fc40007f5e0ff */
[----:B------:R-:W-:Y:S01]  /*177c30*/  IADD3.X RZ, P4, PT, R239, R35, RZ, P3, !PT ;  /* 0x00000023efff7210 */ /* 0x000fe20001f9e4ff */
[----:B------:R-:W-:Y:S01]  /*177c40*/  IMAD.X R57, RZ, RZ, RZ, P1 ;  /* 0x000000ffff397224 */ /* 0x000fe200008e06ff */
        /* <DEDUP_REMOVED lines=11> */
[----:B------:R-:W-:Y:S01]  /*177d00*/  IADD3 R15, PT, PT, R9, R163, RZ ;  /* 0x000000a3090f7210 */ /* 0x000fe20007ffe0ff */
[----:B------:R-:W-:Y:S01]  /*177d10*/  IMAD R54, R10, -0x39c4fa40, R54 ;  /* 0xc63b05c00a367824 */ /* 0x000fe200078e0236 */
[----:B------:R-:W-:Y:S01]  /*177d20*/  IADD3 RZ, P3, PT, R200, R162, RZ ;  /* 0x000000a2c8ff7210 */ /* 0x000fe20007f7e0ff */
[----:B------:R-:W-:Y:S01]  /*177d30*/  IMAD.WIDE.U32 R196, R205, R215, R196 ;  /* 0x000000d7cdc47225 */ /* 0x000fe200078e00c4 */
[----:B------:R-:W-:-:S02]  /*177d40*/  IADD3.X RZ, P1, PT, R103, R101, RZ, P1, !PT ;  /* 0x0000006567ff7210 */ /* 0x000fc40000f3e4ff */
[----:B------:R-:W-:Y:S01]  /*177d50*/  IADD3.X R116, P5, PT, R31, R117, RZ, P5, !PT ;  /* 0x000000751f747210 */ /* 0x000fe20002fbe4ff */
[----:B------:R-:W-:Y:S01]  /*177d60*/  IMAD.WIDE.U32 R102, R10, 0xf5138f, R102 ;  /* 0x00f5138f0a667825 */ /* 0x000fe200078e0066 */
[----:B------:R-:W-:Y:S02]  /*177d70*/  IADD3.X R14, P2, PT, R14, R61, RZ, P2, !PT ;  /* 0x0000003d0e0e7210 */ /* 0x000fe4000175e4ff */
[----:B------:R-:W-:Y:S01]  /*177d80*/  IADD3.X RZ, P3, PT, R201, R15, RZ, P3, !PT ;  /* 0x0000000fc9ff7210 */ /* 0x000fe20001f7e4ff */
[----:B------:R-:W-:Y:S01]  /*177d90*/  IMAD.IADD R61, R39, 0x1, R108 ;  /* 0x00000001273d7824 */ /* 0x000fe200078e026c */
[----:B------:R-:W-:Y:S01]  /*177da0*/  IADD3 RZ, P4, PT, R14, R168, RZ ;  /* 0x000000a80eff7210 */ /* 0x000fe20007f9e0ff */
[----:B------:R-:W-:Y:S01]  /*177db0*/  IMAD.WIDE.U32 R200, R204, R219, R200 ;  /* 0x000000dbccc87225 */ /* 0x000fe200078e00c8 */
[----:B------:R-:W-:Y:S02]  /*177dc0*/  IADD3.X R15, P2, PT, R172, R203, RZ, P2, !PT ;  /* 0x000000cbac0f7210 */ /* 0x000fe4000175e4ff */
[----:B------:R-:W-:Y:S01]  /*177dd0*/  IADD3.X R31, P1, PT, R35, R62, RZ, P1, !PT ;  /* 0x0000003e231f7210 */ /* 0x000fe20000f3e4ff */
[----:B------:R-:W-:Y:S01]  /*177de0*/  IMAD.IADD R35, R103, 0x1, R40 ;  /* 0x0000000167237824 */ /* 0x000fe200078e0228 */
[----:B------:R-:W-:Y:S01]  /*177df0*/  IADD3.X R102, P5, PT, R17, R102, RZ, P5, !PT ;  /* 0x0000006611667210 */ /* 0x000fe20002fbe4ff */
[----:B------:R-:W-:Y:S01]  /*177e00*/  IMAD.WIDE.U32 R16, R38, -0x1, RZ ;  /* 0xffffffff26107825 */ /* 0x000fe200078e00ff */
[----:B------:R-:W-:-:S02]  /*177e10*/  IADD3.X RZ, P4, PT, R15, R41, RZ, P4, !PT ;  /* 0x000000290fff7210 */ /* 0x000fc4000279e4ff */
[----:B------:R-:W-:Y:S01]  /*177e20*/  IADD3.X R101, P2, PT, RZ, RZ, RZ, P2, !PT ;  /* 0x000000ffff657210 */ /* 0x000fe2000175e4ff */
        /* <DEDUP_REMOVED lines=11> */
[----:B------:R-:W-:Y:S01]  /*177ee0*/  IADD3.X R110, P0, PT, RZ, RZ, RZ, P0, !PT ;  /* 0x000000ffff6e7210 */ /* 0x000fe2000071e4ff */
[----:B------:R-:W-:Y:S01]  /*177ef0*/  IMAD R120, R100, 0x1a22d9f3, R120 ;  /* 0x1a22d9f364787824 */ /* 0x000fe200078e0278 */
[----:B------:R-:W-:Y:S01]  /*177f00*/  IADD3.X R105, P4, PT, RZ, R160, RZ, P3, !PT ;  /* 0x000000a0ff697210 */ /* 0x000fe20001f9e4ff */
[----:B------:R-:W-:Y:S01]  /*177f10*/  IMAD R60, R10, 0x1ae3a46, R60 ;  /* 0x01ae3a460a3c7824 */ /* 0x000fe200078e023c */
[----:B------:R-:W-:Y:S01]  /*177f20*/  IADD3 RZ, P2, PT, R102, R118, RZ ;  /* 0x0000007666ff7210 */ /* 0x000fe20007f5e0ff */
[----:B------:R-:W-:Y:S01]  /*177f30*/  IMAD.X R111, RZ, RZ, RZ, P0 ;  /* 0x000000ffff6f7224 */ /* 0x000fe200000e06ff */
[----:B------:R-:W-:Y:S01]  /*177f40*/  IADD3.X R113, PT, PT, RZ, RZ, RZ, P5, !PT ;  /* 0x000000ffff717210 */ /* 0x000fe20002ffe4ff */
[----:B------:R-:W-:Y:S01]  /*177f50*/  IMAD.IADD R99, R60, 0x1, R99 ;  /* 0x000000013c637824 */ /* 0x000fe200078e0263 */
[----:B------:R-:W-:Y:S01]  /*177f60*/  IADD3 RZ, P3, PT, R38, R40, RZ ;  /* 0x0000002826ff7210 */ /* 0x000fe20007f7e0ff */
[----:B------:R-:W-:Y:S01]  /*177f70*/  IMAD.WIDE.U32 R38, P5, R16, -0x7af74000, R34 ;  /* 0x8508c00010267825 */ /* 0x000fe200078a0022 */
[----:B------:R-:W-:-:S02]  /*177f80*/  IADD3.X R160, P0, PT, RZ, R161, RZ, P4, !PT ;  /* 0x000000a1ffa07210 */ /* 0x000fc4000271e4ff */
[----:B------:R-:W-:Y:S01]  /*177f90*/  IADD3.X RZ, P2, PT, R103, R57, RZ, P2, !PT ;  /* 0x0000003967ff7210 */ /* 0x000fe2000175e4ff */
[----:B------:R-:W-:Y:S01]  /*177fa0*/  IMAD.IADD R35, R30, 0x1, R33 ;  /* 0x000000011e237824 */ /* 0x000fe200078e0221 */
[----:B------:R-:W-:Y:S01]  /*177fb0*/  IADD3 RZ, P4, PT, R200, R32, RZ ;  /* 0x00000020c8ff7210 */ /* 0x000fe20007f9e0ff */
[----:B------:R-:W-:Y:S01]  /*177fc0*/  IMAD.X R57, RZ, RZ, RZ, P5 ;  /* 0x000000ffff397224 */ /* 0x000fe200028e06ff */
[----:B------:R-:W-:Y:S01]  /*177fd0*/  IADD3 RZ, P5, PT, R41, R38, RZ ;  /* 0x0000002629ff7210 */ /* 0x000fe20007fbe0ff */
[----:B------:R-:W-:Y:S01]  /*177fe0*/  IMAD.WIDE.U32 R32, R17, 0x30000000, RZ ;  /* 0x3000000011207825 */ /* 0x000fe200078e00ff */
[----:B------:R-:W-:Y:S02]  /*177ff0*/  IADD3.X R55, P1, PT, R55, R63, RZ, P1, !PT ;  /* 0x0000003f37377210 */ /* 0x000fe40000f3e4ff */
[----:B------:R-:W-:Y:S01]  /*178000*/  IADD3.X RZ, P4, PT, R201, R35, RZ, P4, !PT ;  /* 0x00000023c9ff7210 */ /* 0x000fe2000279e4ff */
[----:B------:R-:W-:Y:S01]  /*178010*/  IMAD.MOV.U32 R56, RZ, RZ, R39 ;  /* 0x000000ffff387224 */ /* 0x000fe200078e0027 */
[----:B------:R-:W-:Y:S01]  /*178020*/  IADD3.X R198, P0, PT, R105, R198, RZ, P0, !PT ;  /* 0x000000c669c67210 */ /* 0x000fe2000071e4ff */
[----:B------:R-:W-:Y:S01]  /*178030*/  IMAD.WIDE.U32 R38, R16, 0x30000000, RZ ;  /* 0x3000000010267825 */ /* 0x000fe200078e00ff */
[----:B------:R-:W-:-:S02]  /*178040*/  IADD3.X R122, P2, PT, R9, R122, RZ, P2, !PT ;  /* 0x0000007a097a7210 */ /* 0x000fc4000175e4ff */
[----:B------:R-:W-:Y:S01]  /*178050*/  IADD3.X R163, P4, PT, R110, R36, RZ, P4, !PT ;  /* 0x000000246ea37210 */ /* 0x000fe2000279e4ff */
[----:B------:R-:W-:Y:S01]  /*178060*/  IMAD.WIDE.U32.X R62, R17, -0x7af74000, R56, P5 ;  /* 0x8508c000113e7825 */ /* 0x000fe200028e0438 */
[----:B------:R-:W-:-:S03]  /*178070*/  IADD3.X R123, P2, PT, R113, R123, RZ, P2, !PT ;  /* 0x0000007b717b7210 */ /* 0x000fc6000175e4ff */
[----:B------:R-:W-:-:S04]  /*178080*/  IMAD.WIDE.U32 R56, P5, R16, 0x170b5d44, R32 ;  /* 0x170b5d4410387825 */ /* 0x000fc800078a0020 */
[----:B------:R-:W-:Y:S01]  /*178090*/  IMAD.X R35, RZ, RZ, RZ, P5 ;  /* 0x000000ffff237224 */ /* 0x000fe200028e06ff */
[----:B------:R-:W-:Y:S01]  /*1780a0*/  IADD3 RZ, P5, PT, R56, R39, RZ ;  /* 0x0000002738ff7210 */ /* 0x000fe20007fbe0ff */
[----:B------:R-:W-:Y:S02]  /*1780b0*/  IMAD.IADD R33, R199, 0x1, R11 ;  /* 0x00000001c7217824 */ /* 0x000fe400078e020b */
        /* <DEDUP_REMOVED lines=8> */
[----:B------:R-:W-:Y:S01]  /*178140*/  IMAD.WIDE.U32 R56, R16, -0x45f6b800, RZ ;  /* 0xba09480010387825 */ /* 0x000fe200078e00ff */
[----:B------:R-:W-:-:S03]  /*178150*/  IADD3.X R109, PT, PT, RZ, RZ, RZ, P5, !PT ;  /* 0x000000ffff6d7210 */ /* 0x000fc60002ffe4ff */
[----:B------:R-:W-:Y:S01]  /*178160*/  IMAD R118, R16, 0x1ef3622f, R104 ;  /* 0x1ef3622f10767824 */ /* 0x000fe200078e0268 */
[----:B------:R-:W-:Y:S01]  /*178170*/  IADD3 RZ, P5, PT, R32, R57, RZ ;  /* 0x0000003920ff7210 */ /* 0x000fe20007fbe0ff */
[----:B------:R-:W-:-:S04]  /*178180*/  IMAD.WIDE.U32 R104, R17, 0xf5138f, RZ ;  /* 0x00f5138f11687825 */ /* 0x000fc800078e00ff */
[----:B------:R-:W-:Y:S02]  /*178190*/  IMAD.MOV.U32 R108, RZ, RZ, R33 ;  /* 0x000000ffff6c7224 */ /* 0x000fe400078e0021 */
[----:B------:R-:W-:Y:S02]  /*1781a0*/  IMAD R121, R16, 0x1a22d9f3, R104 ;  /* 0x1a22d9f310797824 */ /* 0x000fe400078e0268 */
[----:B------:R-:W-:-:S04]  /*1781b0*/  IMAD.WIDE.U32.X R108, R17, 0x1ef3622f, R108, P5 ;  /* 0x1ef3622f116c7825 */ /* 0x000fc800028e046c */
[----:B------:R-:W-:-:S04]  /*1781c0*/  IMAD.WIDE.U32 R8, R8, 0x17c510ea, R200 ;  /* 0x17c510ea08087825 */ /* 0x000fc800078e00c8 */
        /* <DEDUP_REMOVED lines=12> */
[----:B------:R-:W-:-:S03]  /*178290*/  IMAD.WIDE.U32 R104, R17, 0x17c510ea, RZ ;  /* 0x17c510ea11687825 */ /* 0x000fc600078e00ff */
[----:B------:R-:W-:Y:S01]  /*1782a0*/  IADD3.X R61, PT, PT, RZ, RZ, RZ, P1, !PT ;  /* 0x000000ffff3d7210 */ /* 0x000fe20000ffe4ff */
[----:B------:R-:W-:Y:S02]  /*1782b0*/  IMAD R141, R16, -0x39c4fa40, R8 ;  /* 0xc63b05c0108d7824 */ /* 0x000fe400078e0208 */
[----:B------:R-:W-:-:S04]  /*1782c0*/  IMAD.WIDE.U32.X R32, R17, 0x1a22d9f3, R32, P5 ;  /* 0x1a22d9f311207825 */ /* 0x000fc800028e0420 */
[----:B------:R-:W-:-:S04]  /*1782d0*/  IMAD.WIDE.U32 R8, P5, R16, -0x39c4fa40, R8 ;  /* 0xc63b05c010087825 */ /* 0x000fc800078a0008 */
[----:B------:R-:W-:Y:S01]  /*1782e0*/  IMAD.X R119, RZ, RZ, RZ, P0 ;  /* 0x000000ffff777224 */ /* 0x000fe200000e06ff */
[----:B------:R-:W-:Y:S01]  /*1782f0*/  IADD3 RZ, P0, PT, R198, R158, RZ ;  /* 0x0000009ec6ff7210 */ /* 0x000fe20007f1e0ff */
[C-C-:B------:R-:W-:Y:S01]  /*178300*/  IMAD R55, R16.reuse, 0x1ae3a46, R104.reuse ;  /* 0x01ae3a4610377824 */ /* 0x140fe200078e0268 */
[----:B------:R-:W-:Y:S01]  /*178310*/  IADD3.X R158, P4, PT, R111, R37, RZ, P4, !PT ;  /* 0x000000256f9e7210 */ /* 0x000fe2000279e4ff */
        /* <DEDUP_REMOVED lines=8> */
[----:B------:R-:W-:Y:S01]  /*1783a0*/  IMAD.MOV.U32 R36, RZ, RZ, R9 ;  /* 0x000000ffff247224 */ /* 0x000fe200078e0009 */
[----:B------:R-:W-:Y:S01]  /*1783b0*/  IADD3.X R196, P0, PT, R131, R196, RZ, P0, !PT ;  /* 0x000000c483c47210 */ /* 0x000fe2000071e4ff */
[----:B------:R-:W-:-:S04]  /*1783c0*/  IMAD.WIDE.U32 R198, R204, R212, R198 ;  /* 0x000000d4ccc67225 */ /* 0x000fc800078e00c6 */
[----:B------:R-:W-:Y:S02]  /*1783d0*/  IMAD.IADD R9, R54, 0x1, R59 ;  /* 0x0000000136097824 */ /* 0x000fe400078e023b */
[----:B------:R-:W-:Y:S01]  /*1783e0*/  IMAD.WIDE.U32.X R36, R17, -0x39c4fa40, R36, P5 ;  /* 0xc63b05c011247825 */ /* 0x000fe200028e0424 */
[----:B------:R-:W-:-:S03]  /*1783f0*/  IADD3 RZ, P5, PT, R30, R58, RZ ;  /* 0x0000003a1eff7210 */ /* 0x000fc60007fbe0ff */
[----:B------:R-:W-:Y:S01]  /*178400*/  IMAD.MOV.U32 R110, RZ, RZ, R105 ;  /* 0x000000ffff6e7224 */ /* 0x000fe200078e0069 */
[----:B------:R-:W-:Y:S01]  /*178410*/  IADD3.X RZ, P5, PT, R31, R9, RZ, P5, !PT ;  /* 0x000000091fff7210 */ /* 0x000fe20002fbe4ff */
[----:B------:R-:W-:Y:S01]  /*178420*/  IMAD.IADD R105, R199, 0x1, R214 ;  /* 0x00000001c7697824 */ /* 0x000fe200078e02d6 */
[----:B------:R-:W-:Y:S01]  /*178430*/  IADD3.X R199, P4, PT, R163, R198, RZ, P4, !PT ;  /* 0x000000c6a3c77210 */ /* 0x000fe2000279e4ff */
[----:B------:R-:W-:Y:S01]  /*178440*/  IMAD.WIDE.U32 R112, R16, 0x17c510ea, RZ ;  /* 0x17c510ea10707825 */ /* 0x000fe200078e00ff */
[----:B------:R-:W-:Y:S02]  /*178450*/  IADD3.X R9, P3, PT, RZ, R62, RZ, P3, !PT ;  /* 0x0000003eff097210 */ /* 0x000fe40001f7e4ff */
[----:B------:R-:W-:Y:S01]  /*178460*/  IADD3.X R105, P4, PT, R158, R105, RZ, P4, !PT ;  /* 0x000000699e697210 */ /* 0x000fe2000279e4ff */
[----:B------:R-:W-:Y:S01]  /*178470*/  IMAD.WIDE.U32 R30, R10, 0x6ca1493b, R30 ;  /* 0x6ca1493b0a1e7825 */ /* 0x000fe200078e001e */
[----:B------:R-:W-:Y:S02]  /*178480*/  IADD3 RZ, P1, PT, R104, R113, RZ ;  /* 0x0000007168ff7210 */ /* 0x000fe40007f3e0ff */
[----:B------:R-:W-:Y:S01]  /*178490*/  IADD3.X R62, P3, PT, RZ, R63, RZ, P3, !PT ;  /* 0x0000003fff3e7210 */ /* 0x000fe20001f7e4ff */
[----:B------:R-:W-:Y:S01]  /*1784a0*/  IMAD.IADD R8, R197, 0x1, R217 ;  /* 0x00000001c5087824 */ /* 0x000fe200078e02d9 */
[----:B------:R-:W-:Y:S01]  /*1784b0*/  IADD3.X R30, P2, PT, R122, R30, RZ, P2, !PT ;  /* 0x0000001e7a1e7210 */ /* 0x000fe2000175e4ff */
[----:B------:R-:W-:Y:S01]  /*1784c0*/  IMAD.IADD R58, R31, 0x1, R54 ;  /* 0x000000011f3a7824 */ /* 0x000fe200078e0236 */
[----:B------:R-:W-:Y:S01]  /*1784d0*/  IADD3.X R54, P4, PT, RZ, RZ, RZ, P4, !PT ;  /* 0x000000ffff367210 */ /* 0x000fe2000279e4ff */
[----:B------:R-:W-:Y:S01]  /*1784e0*/  IMAD.WIDE.U32.X R110, R17, 0x1ae3a46, R110, P1 ;  /* 0x01ae3a46116e7825 */ /* 0x000fe200008e046e */
[----:B------:R-:W-:-:S02]  /*1784f0*/  IADD3.X R197, P0, PT, R119, R8, RZ, P0, !PT ;  /* 0x0000000877c57210 */ /* 0x000fc4000071e4ff */
[----:B------:R-:W-:Y:S01]  /*178500*/  IADD3.X R8, P5, PT, R161, R64, RZ, P5, !PT ;  /* 0x00000040a1087210 */ /* 0x000fe20002fbe4ff */
[----:B------:R-:W-:Y:S01]  /*178510*/  IMAD.WIDE.U32 R102, R100, -0x45f6b800, R102 ;  /* 0xba09480064667825 */ /* 0x000fe200078e0066 */
[----:B------:R-:W-:Y:S02]  /*178520*/  IADD3.X R31, P2, PT, R123, R58, RZ, P2, !PT ;  /* 0x0000003a7b1f7210 */ /* 0x000fe4000175e4ff */
[----:B------:R-:W-:Y:S01]  /*178530*/  IADD3 RZ, P1, PT, R196, R154, RZ ;  /* 0x0000009ac4ff7210 */ /* 0x000fe20007f3e0ff */
[----:B------:R-:W-:Y:S01]  /*178540*/  IMAD.X R17, RZ, RZ, RZ, P4 ;  /* 0x000000ffff117224 */ /* 0x000fe200020e06ff */
        /* <DEDUP_REMOVED lines=8> */
[----:B------:R-:W-:Y:S01]  /*1785d0*/  IADD3.X R61, P0, PT, RZ, RZ, RZ, P2, !PT ;  /* 0x000000ffff3d7210 */ /* 0x000fe2000171e4ff */
[----:B------:R-:W-:Y:S01]  /*1785e0*/  IMAD.WIDE.U32 R238, R205, R207, R238 ;  /* 0x000000cfcdee7225 */ /* 0x000fe200078e00ee */
[----:B------:R-:W-:-:S02]  /*1785f0*/  IADD3.X R103, P3, PT, R62, R59, RZ, P3, !PT ;  /* 0x0000003b3e677210 */ /* 0x000fc40001f7e4ff */
[----:B------:R-:W-:Y:S01]  /*178600*/  IADD3.X RZ, P1, PT, R197, R131, RZ, P1, !PT ;  /* 0x00000083c5ff7210 */ /* 0x000fe20000f3e4ff */
[----:B------:R-:W-:Y:S01]  /*178610*/  IMAD.X R63, RZ, RZ, RZ, P0 ;  /* 0x000000ffff3f7224 */ /* 0x000fe200000e06ff */
[----:B------:R-:W-:Y:S01]  /*178620*/  IADD3.X R39, P3, PT, RZ, RZ, RZ, P3, !PT ;  /* 0x000000ffff277210 */ /* 0x000fe20001f7e4ff */
[----:B------:R-:W-:Y:S01]  /*178630*/  IMAD.WIDE.U32 R14, R205, R208, R14 ;  /* 0x000000d0cd0e7225 */ /* 0x000fe200078e000e */
[----:B------:R-:W-:Y:S02]  /*178640*/  IADD3 RZ, P0, PT, R102, R38, RZ ;  /* 0x0000002666ff7210 */ /* 0x000fe40007f1e0ff */
[----:B------:R-:W-:Y:S01]  /*178650*/  IADD3.X R8, P4, PT, R8, R199, RZ, P4, !PT ;  /* 0x000000c708087210 */ /* 0x000fe2000279e4ff */
[----:B------:R-:W-:Y:S01]  /*178660*/  IMAD.X R59, RZ, RZ, RZ, P3 ;  /* 0x000000ffff3b7224 */ /* 0x000fe200018e06ff */
[----:B------:R-:W-:Y:S01]  /*178670*/  IADD3 RZ, P2, PT, R30, R126, RZ ;  /* 0x0000007e1eff7210 */ /* 0x000fe20007f5e0ff */
[----:B------:R-:W-:Y:S01]  /*178680*/  IMAD.IADD R115, R15, 0x1, R115 ;  /* 0x000000010f737824 */ /* 0x000fe200078e0273 */
[----:B------:R-:W-:Y:S01]  /*178690*/  IADD3.X R65, P1, PT, R65, R150, RZ, P1, !PT ;  /* 0x0000009641417210 */ /* 0x000fe20000f3e4ff */
[----:B------:R-:W-:Y:S01]  /*1786a0*/  IMAD R130, R100, -0x39c4fa40, R130 ;  /* 0xc63b05c064827824 */ /* 0x000fe200078e0282 */
[----:B------:R-:W-:Y:S01]  /*1786b0*/  IADD3 RZ, P3, PT, R8, R98, RZ ;  /* 0x0000006208ff7210 */ /* 0x000fe20007f7e0ff */
[----:B------:R-:W-:Y:S01]  /*1786c0*/  IMAD.WIDE.U32 R196, R204, R206, R196 ;  /* 0x000000ceccc47225 */ /* 0x000fe200078e00c4 */
[----:B------:R-:W-:-:S02]  /*1786d0*/  IADD3.X R9, P4, PT, R64, R105, RZ, P4, !PT ;  /* 0x0000006940097210 */ /* 0x000fc4000279e4ff */
[----:B------:R-:W-:Y:S01]  /*1786e0*/  IADD3.X RZ, P0, PT, R103, R127, RZ, P0, !PT ;  /* 0x0000007f67ff7210 */ /* 0x000fe2000071e4ff */
[----:B------:R-:W-:Y:S01]  /*1786f0*/  IMAD.IADD R105, R239, 0x1, R216 ;  /* 0x00000001ef697824 */ /* 0x000fe200078e02d8 */
[----:B------:R-:W-:Y:S01]  /*178700*/  IADD3.X RZ, P2, PT, R31, R123, RZ, P2, !PT ;  /* 0x0000007b1fff7210 */ /* 0x000fe2000175e4ff */
        /* <DEDUP_REMOVED lines=18> */
[----:B------:R-:W-:Y:S01]  /*178830*/  IADD3.X R106, PT, PT, RZ, RZ, RZ, P4, !PT ;  /* 0x000000ffff6a7210 */ /* 0x000fe200027fe4ff */
[----:B------:R-:W-:Y:S01]  /*178840*/  IMAD.IADD R211, R197, 0x1, R211 ;  /* 0x00000001c5d37824 */ /* 0x000fe200078e02d3 */
[----:B------:R-:W-:Y:S01]  /*178850*/  IADD3 RZ, P4, PT, R238, R148, RZ ;  /* 0x00000094eeff7210 */ /* 0x000fe20007f9e0ff */
[----:B------:R-:W-:Y:S01]  /*178860*/  IMAD R242, R100, 0x1ae3a46, R242 ;  /* 0x01ae3a4664f27824 */ /* 0x000fe200078e02f2 */
[----:B------:R-:W-:Y:S01]  /*178870*/  IADD3.X R30, P5, PT, R39, R30, RZ, P0, !PT ;  /* 0x0000001e271e7210 */ /* 0x000fe200007be4ff */
[----:B------:R-:W-:Y:S01]  /*178880*/  IMAD.IADD R41, R121, 0x1, R41 ;  /* 0x0000000179297824 */ /* 0x000fe200078e0229 */
[----:B------:R-:W-:Y:S01]  /*178890*/  IADD3.X R8, P2, PT, R61, R8, RZ, P2, !PT ;  /* 0x000000083d087210 */ /* 0x000fe2000175e4ff */
[----:B------:R-:W-:Y:S01]  /*1788a0*/  IMAD.IADD R145, R210, 0x1, R145 ;  /* 0x00000001d2917824 */ /* 0x000fe200078e0291 */
[----:B------:R-:W-:-:S02]  /*1788b0*/  IADD3.X R39, P1, PT, RZ, RZ, RZ, P1, !PT ;  /* 0x000000ffff277210 */ /* 0x000fc40000f3e4ff */
[----:B------:R-:W-:Y:S01]  /*1788c0*/  IADD3.X RZ, P4, PT, R239, R35, RZ, P4, !PT ;  /* 0x00000023efff7210 */ /* 0x000fe2000279e4ff */
[----:B------:R-:W-:Y:S01]  /*1788d0*/  IMAD.WIDE.U32 R238, R204, R215, R238 ;  /* 0x000000d7ccee7225 */ /* 0x000fe200078e00ee */
[----:B------:R-:W-:Y:S02]  /*1788e0*/  IADD3.X R9, P2, PT, R128, R9, RZ, P2, !PT ;  /* 0x0000000980097210 */ /* 0x000fe4000175e4ff */
[----:B------:R-:W-:Y:S01]  /*1788f0*/  IADD3.X R106, P3, PT, R106, R107, RZ, P3, !PT ;  /* 0x0000006b6a6a7210 */ /* 0x000fe20001f7e4ff */
[----:B------:R-:W-:Y:S01]  /*178900*/  IMAD.X R61, RZ, RZ, RZ, P1 ;  /* 0x000000ffff3d7224 */ /* 0x000fe200008e06ff */
        /* <DEDUP_REMOVED lines=8> */
[----:B------:R-:W-:Y:S01]  /*178990*/  IMAD.X R63, RZ, RZ, RZ, P2 ;  /* 0x000000ffff3f7224 */ /* 0x000fe200010e06ff */
[----:B------:R-:W-:Y:S01]  /*1789a0*/  IADD3.X R31, P2, PT, R34, R31, RZ, P5, !PT ;  /* 0x0000001f221f7210 */ /* 0x000fe20002f5e4ff */
[----:B------:R-:W-:Y:S01]  /*1789b0*/  IMAD.IADD R127, R11, 0x1, R127 ;  /* 0x000000010b7f7824 */ /* 0x000fe200078e027f */
[----:B------:R-:W-:Y:S01]  /*1789c0*/  IADD3.X R15, P4, PT, R146, R115, RZ, P4, !PT ;  /* 0x00000073920f7210 */ /* 0x000fe2000279e4ff */
[----:B------:R-:W-:Y:S01]  /*1789d0*/  IMAD.WIDE.U32 R34, R10, 0x1, RZ ;  /* 0x000000010a227825 */ /* 0x000fe200078e00ff */
[----:B------:R-:W-:Y:S02]  /*1789e0*/  IADD3.X R65, P2, PT, RZ, RZ, RZ, P2, !PT ;  /* 0x000000ffff417210 */ /* 0x000fe4000175e4ff */
[----:B------:R-:W-:Y:S01]  /*1789f0*/  IADD3.X R131, P4, PT, RZ, RZ, RZ, P4, !PT ;  /* 0x000000ffff837210 */ /* 0x000fe2000279e4ff */
[----:B------:R-:W-:Y:S01]  /*178a00*/  IMAD.WIDE.U32 R38, R127, 0x1, RZ ;  /* 0x000000017f267825 */ /* 0x000fe200078e00ff */
[----:B------:R-:W-:-:S02]  /*178a10*/  IADD3.X R11, PT, PT, RZ, RZ, RZ, P2, !PT ;  /* 0x000000ffff0b7210 */ /* 0x000fc400017fe4ff */
[----:B------:R-:W-:Y:S01]  /*178a20*/  IADD3 RZ, P1, PT, R30, R56, RZ ;  /* 0x000000381eff7210 */ /* 0x000fe20007f3e0ff */
[----:B------:R-:W-:Y:S01]  /*178a30*/  IMAD.X R129, RZ, RZ, RZ, P4 ;  /* 0x000000ffff817224 */ /* 0x000fe200020e06ff */
[----:B------:R-:W-:Y:S01]  /*178a40*/  IADD3 RZ, P2, PT, R102, R34, RZ ;  /* 0x0000002266ff7210 */ /* 0x000fe20007f5e0ff */
[----:B------:R-:W-:Y:S01]  /*178a50*/  IMAD.WIDE.U32 R56, P5, R10, -0x7af74000, R38 ;  /* 0x8508c0000a387825 */ /* 0x000fe200078a0026 */
[----:B------:R-:W-:Y:S02]  /*178a60*/  IADD3.X R34, P3, PT, R106, R17, RZ, P3, !PT ;  /* 0x000000116a227210 */ /* 0x000fe40001f7e4ff */
[----:B------:R-:W-:Y:S01]  /*178a70*/  IADD3 RZ, P0, PT, R8, R136, RZ ;  /* 0x0000008808ff7210 */ /* 0x000fe20007f1e0ff */
[----:B------:R-:W-:Y:S01]  /*178a80*/  IMAD.X R39, RZ, RZ, RZ, P5 ;  /* 0x000000ffff277224 */ /* 0x000fe200028e06ff */
[----:B------:R-:W-:Y:S01]  /*178a90*/  IADD3.X R197, P4, PT, R61, R196, RZ, P3, !PT ;  /* 0x000000c43dc57210 */ /* 0x000fe20001f9e4ff */
[----:B------:R-:W-:Y:S01]  /*178aa0*/  IMAD R99, R10, -0x7af74000, R38 ;  /* 0x8508c0000a637824 */ /* 0x000fe200078e0226 */
[----:B------:R-:W-:Y:S01]  /*178ab0*/  IADD3 RZ, P5, PT, R35, R56, RZ ;  /* 0x0000003823ff7210 */ /* 0x000fe20007fbe0ff */
[----:B------:R-:W-:Y:S01]  /*178ac0*/  IMAD.WIDE.U32 R60, R127, 0x30000000, RZ ;  /* 0x300000007f3c7825 */ /* 0x000fe200078e00ff */
[----:B------:R-:W-:-:S02]  /*178ad0*/  IADD3.X RZ, P0, PT, R9, R105, RZ, P0, !PT ;  /* 0x0000006909ff7210 */ /* 0x000fc4000071e4ff */
[----:B------:R-:W-:Y:S01]  /*178ae0*/  IADD3.X RZ, P1, PT, R31, R119, RZ, P1, !PT ;  /* 0x000000771fff7210 */ /* 0x000fe20000f3e4ff */
[----:B------:R-:W-:Y:S01]  /*178af0*/  IMAD.MOV.U32 R38, RZ, RZ, R57 ;  /* 0x000000ffff267224 */ /* 0x000fe200078e0039 */
[----:B------:R-:W-:Y:S01]  /*178b00*/  IADD3.X R58, P0, PT, R59, R134, RZ, P0, !PT ;  /* 0x000000863b3a7210 */ /* 0x000fe2000071e4ff */
        /* <DEDUP_REMOVED lines=18> */
[----:B------:R-:W-:-:S04]  /*178c30*/  IMAD.WIDE.U32.X R34, R127, 0x170b5d44, R34, P5 ;  /* 0x170b5d447f227825 */ /* 0x000fc800028e0422 */
[----:B------:R-:W-:-:S04]  /*178c40*/  IMAD.WIDE.U32 R60, P5, R10, 0x1ef3622f, R62 ;  /* 0x1ef3622f0a3c7825 */ /* 0x000fc800078a003e */
[----:B------:R-:W-:Y:S01]  /*178c50*/  IMAD.WIDE.U32 R102, R100, 0x6ca1493b, R8 ;  /* 0x6ca1493b64667825 */ /* 0x000fe200078e0008 */
[----:B------:R-:W-:-:S03]  /*178c60*/  IADD3.X R99, PT, PT, RZ, RZ, RZ, P5, !PT ;  /* 0x000000ffff637210 */ /* 0x000fc60002ffe4ff */
[C---:B------:R-:W-:Y:S01]  /*178c70*/  IMAD R54, R10.reuse, 0x1a22d9f3, R104 ;  /* 0x1a22d9f30a367824 */ /* 0x040fe200078e0268 */
[----:B------:R-:W-:Y:S01]  /*178c80*/  IADD3.X R102, P1, PT, R65, R102, RZ, P1, !PT ;  /* 0x0000006641667210 */ /* 0x000fe20000f3e4ff */
[----:B------:R-:W-:-:S04]  /*178c90*/  IMAD.WIDE.U32 R8, R10, -0x45f6b800, RZ ;  /* 0xba0948000a087825 */ /* 0x000fc800078e00ff */
[----:B------:R-:W-:-:S04]  /*178ca0*/  IMAD.WIDE.U32 R104, P5, R10, 0x1a22d9f3, R104 ;  /* 0x1a22d9f30a687825 */ /* 0x000fc800078a0068 */
[----:B------:R-:W-:Y:S01]  /*178cb0*/  IMAD.X R63, RZ, RZ, RZ, P5 ;  /* 0x000000ffff3f7224 */ /* 0x000fe200028e06ff */
[----:B------:R-:W-:Y:S01]  /*178cc0*/  IADD3 RZ, P5, PT, R60, R9, RZ ;  /* 0x000000093cff7210 */ /* 0x000fe20007fbe0ff */
[----:B------:R-:W-:-:S04]  /*178cd0*/  IMAD.WIDE.U32 R64, R10, 0xf5138f, RZ ;  /* 0x00f5138f0a407825 */ /* 0x000fc800078e00ff */
[----:B------:R-:W-:Y:S02]  /*178ce0*/  IMAD.MOV.U32 R98, RZ, RZ, R61 ;  /* 0x000000ffff627224 */ /* 0x000fe400078e003d */
[----:B------:R-:W-:-:S04]  /*178cf0*/  IMAD.WIDE.U32 R60, R127, 0x6ca1493b, RZ ;  /* 0x6ca1493b7f3c7825 */ /* 0x000fc800078e00ff */
[----:B------:R-:W-:Y:S02]  /*178d00*/  IMAD R11, R10, 0x1ef3622f, R62 ;  /* 0x1ef3622f0a0b7824 */ /* 0x000fe400078e023e */
[----:B------:R-:W-:Y:S01]  /*178d10*/  IMAD.X R149, RZ, RZ, RZ, P0 ;  /* 0x000000ffff957224 */ /* 0x000fe200000e06ff */
[----:B------:R-:W-:Y:S01]  /*178d20*/  IADD3 RZ, P0, PT, R104, R65, RZ ;  /* 0x0000004168ff7210 */ /* 0x000fe20007f1e0ff */
[----:B------:R-:W-:Y:S02]  /*178d30*/  IMAD.MOV.U32 R62, RZ, RZ, R105 ;  /* 0x000000ffff3e7224 */ /* 0x000fe400078e0069 */
[----:B------:R-:W-:Y:S02]  /*178d40*/  IMAD.IADD R103, R103, 0x1, R130 ;  /* 0x0000000167677824 */ /* 0x000fe400078e0282 */
[----:B------:R-:W-:-:S03]  /*178d50*/  IMAD.WIDE.U32 R104, R127, 0x17c510ea, RZ ;  /* 0x17c510ea7f687825 */ /* 0x000fc600078e00ff */
[----:B------:R-:W-:Y:S01]  /*178d60*/  IADD3.X R103, P1, PT, R108, R103, RZ, P1, !PT ;  /* 0x000000676c677210 */ /* 0x000fe20000f3e4ff */
[----:B------:R-:W-:Y:S02]  /*178d70*/  IMAD R119, R10, -0x39c4fa40, R60 ;  /* 0xc63b05c00a777824 */ /* 0x000fe400078e023c */
[----:B------:R-:W-:Y:S01]  /*178d80*/  IMAD.WIDE.U32.X R98, R127, 0x1ef3622f, R98, P5 ;  /* 0x1ef3622f7f627825 */ /* 0x000fe200028e0462 */
[----:B------:R-:W-:-:S03]  /*178d90*/  IADD3.X R135, P1, PT, RZ, RZ, RZ, P1, !PT ;  /* 0x000000ffff877210 */ /* 0x000fc60000f3e4ff */
[----:B------:R-:W-:Y:S01]  /*178da0*/  IMAD.WIDE.U32 R60, P5, R10, -0x39c4fa40, R60 ;  /* 0xc63b05c00a3c7825 */ /* 0x000fe200078a003c */
[----:B------:R-:W-:-:S03]  /*178db0*/  IADD3.X R137, PT, PT, RZ, RZ, RZ, P1, !PT ;  /* 0x000000ffff897210 */ /* 0x000fc60000ffe4ff */
[C-C-:B------:R-:W-:Y:S02]  /*178dc0*/  IMAD R120, R10.reuse, 0x1ae3a46, R104.reuse ;  /* 0x01ae3a460a787824 */ /* 0x140fe400078e0268 */
[----:B------:R-:W-:Y:S02]  /*178dd0*/  IMAD.X R115, RZ, RZ, RZ, P5 ;  /* 0x000000ffff737224 */ /* 0x000fe400028e06ff */
[----:B------:R-:W-:-:S04]  /*178de0*/  IMAD.WIDE.U32 R104, P5, R10, 0x1ae3a46, R104 ;  /* 0x01ae3a460a687825 */ /* 0x000fc800078a0068 */
[----:B------:R-:W-:-:S04]  /*178df0*/  IMAD.WIDE.U32 R108, R10, 0x17c510ea, RZ ;  /* 0x17c510ea0a6c7825 */ /* 0x000fc800078e00ff */
[----:B------:R-:W-:-:S04]  /*178e00*/  IMAD.WIDE.U32 R122, R10, 0x6ca1493b, RZ ;  /* 0x6ca1493b0a7a7825 */ /* 0x000fc800078e00ff */
[----:B------:R-:W-:Y:S01]  /*178e10*/  IMAD.X R107, RZ, RZ, RZ, P5 ;  /* 0x000000ffff6b7224 */ /* 0x000fe200028e06ff */
[----:B------:R-:W-:Y:S01]  /*178e20*/  IADD3 RZ, P5, PT, R104, R109, RZ ;  /* 0x0000006d68ff7210 */ /* 0x000fe20007fbe0ff */
[----:B------:R-:W-:Y:S01]  /*178e30*/  IMAD.MOV.U32 R106, RZ, RZ, R105 ;  /* 0x000000ffff6a7224 */ /* 0x000fe200078e0069 */
[----:B------:R-:W-:Y:S01]  /*178e40*/  IADD3 RZ, P1, PT, R60, R123, RZ ;  /* 0x0000007b3cff7210 */ /* 0x000fe20007f3e0ff */
[----:B------:R-:W-:Y:S02]  /*178e50*/  IMAD.MOV.U32 R114, RZ, RZ, R61 ;  /* 0x000000ffff727224 */ /* 0x000fe400078e003d */
[----:B------:R-:W-:Y:S01]  /*178e60*/  IMAD.WIDE.U32.X R106, R127, 0x1ae3a46, R106, P5 ;  /* 0x01ae3a467f6a7825 */ /* 0x000fe200028e046a */
[----:B------:R-:W-:-:S03]  /*178e70*/  IADD3 RZ, P5, PT, R102, R40, RZ ;  /* 0x0000002866ff7210 */ /* 0x000fc60007fbe0ff */
[----:B------:R-:W-:Y:S01]  /*178e80*/  IMAD.IADD R61, R242, 0x1, R241 ;  /* 0x00000001f23d7824 */ /* 0x000fe200078e02f1 */
[----:B------:R-:W-:Y:S01]  /*178e90*/  IADD3.X RZ, P5, PT, R103, R41, RZ, P5, !PT ;  /* 0x0000002967ff7210 */ /* 0x000fe20002fbe4ff */
[C---:B------:R-:W-:Y:S01]  /*178ea0*/  IMAD.WIDE.U32.X R114, R127.reuse, -0x39c4fa40, R114, P1 ;  /* 0xc63b05c07f727825 */ /* 0x040fe200008e0472 */
[----:B------:R-:W-:Y:S02]  /*178eb0*/  IADD3 RZ, P1, PT, R58, R240, RZ ;  /* 0x000000f03aff7210 */ /* 0x000fe40007f3e0ff */
[----:B------:R-:W-:Y:S01]  /*178ec0*/  IADD3.X R41, P2, PT, RZ, R38, RZ, P2, !PT ;  /* 0x00000026ff297210 */ /* 0x000fe2000175e4ff */
[----:B------:R-:W-:Y:S01]  /*178ed0*/  IMAD.WIDE.U32.X R62, R127, 0x1a22d9f3, R62, P0 ;  /* 0x1a22d9f37f3e7825 */ /* 0x000fe200000e043e */
[----:B------:R-:W-:Y:S02]  /*178ee0*/  IADD3.X RZ, P1, PT, R59, R61, RZ, P1, !PT ;  /* 0x0000003d3bff7210 */ /* 0x000fe40000f3e4ff */
[----:B------:R-:W-:Y:S01]  /*178ef0*/  IADD3.X R61, P5, PT, R135, R32, RZ, P5, !PT ;  /* 0x00000020873d7210 */ /* 0x000fe20002fbe4ff */
[----:B------:R-:W-:Y:S01]  /*178f00*/  IMAD.WIDE.U32 R30, R16, -0x45f6b800, R30 ;  /* 0xba094800101e7825 */ /* 0x000fe200078e001e */
[----:B------:R-:W-:-:S02]  /*178f10*/  IADD3 RZ, P0, PT, R14, R144, RZ ;  /* 0x000000900eff7210 */ /* 0x000fc40007f1e0ff */
[----:B------:R-:W-:Y:S01]  /*178f20*/  IADD3.X R38, P2, PT, RZ, R39, RZ, P2, !PT ;  /* 0x00000027ff267210 */ /* 0x000fe2000175e4ff */
[----:B------:R-:W-:Y:S01]  /*178f30*/  IMAD.IADD R31, R31, 0x1, R118 ;  /* 0x000000011f1f7824 */ /* 0x000fe200078e0276 */
[----:B------:R-:W-:Y:S01]  /*178f40*/  IADD3.X R39, P5, PT, R137, R33, RZ, P5, !PT ;  /* 0x0000002189277210 */ /* 0x000fe20002fbe4ff */
[----:B------:R-:W-:Y:S01]  /*178f50*/  IMAD.WIDE.U32 R58, R100, 0x17c510ea, R58 ;  /* 0x17c510ea643a7825 */ /* 0x000fe200078e003a */
[----:B------:R-:W-:Y:S02]  /*178f60*/  IADD3.X R33, P3, PT, RZ, RZ, RZ, P3, !PT ;  /* 0x000000ffff217210 */ /* 0x000fe40001f7e4ff */
[----:B------:R-:W-:Y:S01]  /*178f70*/  IADD3.X RZ, P0, PT, R15, R145, RZ, P0, !PT ;  /* 0x000000910fff7210 */ /* 0x000fe2000071e4ff */
        /* <DEDUP_REMOVED lines=10> */
[----:B------:R-:W-:Y:S01]  /*179020*/  IADD3.X R58, P5, PT, R61, R58, RZ, P5, !PT ;  /* 0x0000003a3d3a7210 */ /* 0x000fe20002fbe4ff */
[----:B------:R-:W-:Y:S01]  /*179030*/  IMAD.WIDE.U32 R14, R204, R207, R14 ;  /* 0x000000cfcc0e7225 */ /* 0x000fe200078e000e */
[----:B------:R-:W-:Y:S02]  /*179040*/  IADD3.X R57, PT, PT, RZ, RZ, RZ, P4, P3 ;  /* 0x000000ffff397210 */ /* 0x000fe400027e64ff */
[----:B------:R-:W-:Y:S01]  /*179050*/  IADD3.X R143, P0, PT, R129, R143, RZ, P0, !PT ;  /* 0x0000008f818f7210 */ /* 0x000fe2000071e4ff */
[----:B------:R-:W-:Y:S01]  /*179060*/  IMAD.IADD R15, R15, 0x1, R210 ;  /* 0x000000010f0f7824 */ /* 0x000fe200078e02d2 */
[----:B------:R-:W-:-:S02]  /*179070*/  IADD3 RZ, P3, PT, R30, R56, RZ ;  /* 0x000000381eff7210 */ /* 0x000fc40007f7e0ff */
[----:B------:R-:W-:Y:S02]  /*179080*/  IADD3.X R132, P1, PT, R149, R133, RZ, P1, !PT ;  /* 0x0000008595847210 */ /* 0x000fe40000f3e4ff */
[----:B------:R-:W-:Y:S02]  /*179090*/  IADD3.X R33, P2, PT, RZ, RZ, RZ, P2, !PT ;  /* 0x000000ffff217210 */ /* 0x000fe4000175e4ff */
[----:B------:R-:W-:Y:S02]  /*1790a0*/  IADD3.X R59, P4, PT, R39, R242, RZ, P5, !PT ;  /* 0x000000f2273b7210 */ /* 0x000fe40002f9e4ff */
[----:B------:R-:W-:Y:S01]  /*1790b0*/  IADD3.X R32, P0, PT, R60, R101, RZ, P0, !PT ;  /* 0x000000653c207210 */ /* 0x000fe2000071e4ff */
[----:B------:R-:W-:Y:S01]  /*1790c0*/  IMAD.IADD R101, R141, 0x1, R117 ;  /* 0x000000018d657824 */ /* 0x000fe200078e0275 */
[----:B------:R-:W-:Y:S01]  /*1790d0*/  IADD3.X RZ, P3, PT, R31, R105, RZ, P3, !PT ;  /* 0x000000691fff7210 */ /* 0x000fe20001f7e4ff */
[----:B------:R-:W-:Y:S01]  /*1790e0*/  IMAD.WIDE.U32 R30, R10, 0x30000000, R30 ;  /* 0x300000000a1e7825 */ /* 0x000fe200078e001e */
[----:B------:R-:W-:-:S02]  /*1790f0*/  IADD3.X R61, P1, PT, R40, R41, RZ, P1, !PT ;  /* 0x00000029283d7210 */ /* 0x000fc40000f3e4ff */
[----:B------:R-:W-:Y:S02]  /*179100*/  IADD3.X R39, PT, PT, RZ, RZ, RZ, P2, !PT ;  /* 0x000000ffff277210 */ /* 0x000fe400017fe4ff */
        /* <DEDUP_REMOVED lines=20> */
[----:B------:R-:W-:Y:S01]  /*179250*/  IMAD.WIDE.U32 R8, R34, 0x1, RZ ;  /* 0x0000000122087825 */ /* 0x000fe200078e00ff */
[----:B------:R-:W-:-:S02]  /*179260*/  IADD3.X R101, P5, PT, RZ, R101, RZ, P5, !PT ;  /* 0x00000065ff657210 */ /* 0x000fc40002fbe4ff */
        /* <DEDUP_REMOVED lines=8> */
[----:B------:R-:W-:Y:S01]  /*1792f0*/  IMAD R8, R34, -0x7af74000, R30 ;  /* 0x8508c00022087824 */ /* 0x000fe200078e021e */
[----:B------:R-:W-:-:S02]  /*179300*/  IADD3.X R37, P4, PT, R37, R40, RZ, P2, !PT ;  /* 0x0000002825257210 */ /* 0x000fc4000179e4ff */
[----:B------:R-:W-:Y:S01]  /*179310*/  IADD3 RZ, P2, PT, R36, R112, RZ ;  /* 0x0000007024ff7210 */ /* 0x000fe20007f5e0ff */
[----:B------:R-:W-:Y:S01]  /*179320*/  IMAD.X R33, RZ, RZ, RZ, P5 ;  /* 0x000000ffff217224 */ /* 0x000fe200028e06ff */
[----:B------:R-:W-:Y:S01]  /*179330*/  IADD3.X RZ, P1, PT, R103, R57, RZ, P1, !PT ;  /* 0x0000003967ff7210 */ /* 0x000fe20000f3e4ff */
[----:B------:R-:W-:Y:S01]  /*179340*/  IMAD.WIDE.U32 R30, P5, R34, -0x7af74000, R30 ;  /* 0x8508c000221e7825 */ /* 0x000fe200078a001e */
[----:B------:R-:W-:Y:S02]  /*179350*/  IADD3.X R57, P4, PT, RZ, RZ, RZ, P4, !PT ;  /* 0x000000ffff397210 */ /* 0x000fe4000279e4ff */
[----:B------:R-:W-:Y:S01]  /*179360*/  IADD3.X RZ, P2, PT, R37, R39, RZ, P2, !PT ;  /* 0x0000002725ff7210 */ /* 0x000fe2000175e4ff */
[----:B------:R-:W-:Y:S01]  /*179370*/  IMAD.X R39, RZ, RZ, RZ, P5 ;  /* 0x000000ffff277224 */ /* 0x000fe200028e06ff */
[----:B------:R-:W-:Y:S01]  /*179380*/  IADD3.X R17, P1, PT, R17, R98, RZ, P1, !PT ;  /* 0x0000006211117210 */ /* 0x000fe20000f3e4ff */
[C---:B------:R-:W-:Y:S01]  /*179390*/  IMAD.IADD R8, R9.reuse, 0x1, R8 ;  /* 0x0000000109087824 */ /* 0x040fe200078e0208 */
[----:B------:R-:W-:Y:S01]  /*1793a0*/  IADD3 RZ, P5, PT, R9, R30, RZ ;  /* 0x0000001e09ff7210 */ /* 0x000fe20007fbe0ff */
[----:B------:R-:W-:Y:S01]  /*1793b0*/  IMAD.MOV.U32 R38, RZ, RZ, R31 ;  /* 0x000000ffff267224 */ /* 0x000fe200078e001f */
[----:B------:R-:W-:Y:S01]  /*1793c0*/  IADD3.X R61, PT, PT, RZ, RZ, RZ, P4, !PT ;  /* 0x000000ffff3d7210 */ /* 0x000fe200027fe4ff */
[----:B------:R-:W-:Y:S01]  /*1793d0*/  IMAD.IADD R31, R54, 0x1, R65 ;  /* 0x00000001361f7824 */ /* 0x000fe200078e0241 */
[----:B------:R-:W-:Y:S01]  /*1793e0*/  IADD3.X R98, P4, PT, R33, R99, RZ, P1, !PT ;  /* 0x0000006321627210 */ /* 0x000fe20000f9e4ff */
[----:B------:R-:W-:Y:S01]  /*1793f0*/  IMAD.WIDE.U32.X R38, R35, -0x7af74000, R38, P5 ;  /* 0x8508c00023267825 */ /* 0x000fe200028e0426 */
[----:B------:R-:W-:-:S02]  /*179400*/  IADD3.X RZ, P3, PT, R41, R8, RZ, P3, !PT ;  /* 0x0000000829ff7210 */ /* 0x000fc40001f7e4ff */
[----:B------:R-:W-:Y:S01]  /*179410*/  IADD3.X R58, P4, PT, R17, R58, RZ, P4, !PT ;  /* 0x0000003a113a7210 */ /* 0x000fe2000279e4ff */
[----:B------:R-:W-:Y:S01]  /*179420*/  IMAD.WIDE.U32 R8, R35, 0x30000000, RZ ;  /* 0x3000000023087825 */ /* 0x000fe200078e00ff */
[----:B------:R-:W-:Y:S02]  /*179430*/  IADD3.X R33, P3, PT, RZ, R38, RZ, P3, !PT ;  /* 0x00000026ff217210 */ /* 0x000fe40001f7e4ff */
[----:B------:R-:W-:Y:S01]  /*179440*/  IADD3.X R59, P4, PT, R98, R141, RZ, P4, !PT ;  /* 0x0000008d623b7210 */ /* 0x000fe2000279e4ff */
[----:B------:R-:W-:Y:S01]  /*179450*/  IMAD.WIDE.U32 R102, R10, -0x45f6b800, R102 ;  /* 0xba0948000a667825 */ /* 0x000fe200078e0066 */
[----:B------:R-:W-:Y:S02]  /*179460*/  IADD3 RZ, P1, PT, R58, R64, RZ ;  /* 0x000000403aff7210 */ /* 0x000fe40007f3e0ff */
[----:B------:R-:W-:Y:S01]  /*179470*/  IADD3.X R38, P3, PT, RZ, R39, RZ, P3, !PT ;  /* 0x00000027ff267210 */ /* 0x000fe20001f7e4ff */
[----:B------:R-:W-:Y:S01]  /*179480*/  IMAD.WIDE.U32 R16, R16, 0x17c510ea, R36 ;  /* 0x17c510ea10107825 */ /* 0x000fe200078e0024 */
[----:B------:R-:W-:-:S02]  /*179490*/  IADD3.X R39, P4, PT, RZ, RZ, RZ, P4, !PT ;  /* 0x000000ffff277210 */ /* 0x000fc4000279e4ff */
[----:B------:R-:W-:Y:S01]  /*1794a0*/  IADD3.X RZ, P1, PT, R59, R31, RZ, P1, !PT ;  /* 0x0000001f3bff7210 */ /* 0x000fe20000f3e4ff */
[C-C-:B------:R-:W-:Y:S01]  /*1794b0*/  IMAD R195, R34.reuse, 0x170b5d44, R8.reuse ;  /* 0x170b5d4422c37824 */ /* 0x140fe200078e0208 */
[----:B------:R-:W-:Y:S01]  /*1794c0*/  IADD3 R11, PT, PT, R103, R11, RZ ;  /* 0x0000000b670b7210 */ /* 0x000fe20007ffe0ff */
[C---:B------:R-:W-:Y:S01]  /*1794d0*/  IMAD.WIDE.U32 R8, P5, R34.reuse, 0x170b5d44, R8 ;  /* 0x170b5d4422087825 */ /* 0x040fe200078a0008 */
[----:B------:R-:W-:Y:S02]  /*1794e0*/  IADD3.X R39, P1, PT, R39, R62, RZ, P1, !PT ;  /* 0x0000003e27277210 */ /* 0x000fe40000f3e4ff */
[----:B------:R-:W-:Y:S01]  /*1794f0*/  IADD3.X R40, P2, PT, R57, R110, RZ, P2, !PT ;  /* 0x0000006e39287210 */ /* 0x000fe2000175e4ff */
[----:B------:R-:W-:-:S03]  /*179500*/  IMAD.WIDE.U32 R36, R34, 0x30000000, RZ ;  /* 0x3000000022247825 */ /* 0x000fc600078e00ff */
        /* <DEDUP_REMOVED lines=25> */
[----:B------:R-:W-:-:S03]  /*1796a0*/  IADD3.X R40, P2, PT, R110, R105, RZ, P2, !PT ;  /* 0x000000696e287210 */ /* 0x000fc6000175e4ff */
[----:B------:R-:W-:Y:S01]  /*1796b0*/  IMAD.WIDE.U32 R58, R10, 0xf5138f, R58 ;  /* 0x00f5138f0a3a7825 */ /* 0x000fe200078e003a */
[----:B------:R-:W-:-:S03]  /*1796c0*/  IADD3 RZ, P4, PT, R8, R37, RZ ;  /* 0x0000002508ff7210 */ /* 0x000fc60007f9e0ff */
[----:B------:R-:W-:Y:S01]  /*1796d0*/  IMAD.MOV.U32 R16, RZ, RZ, R9 ;  /* 0x000000ffff107224 */ /* 0x000fe200078e0009 */
[----:B------:R-:W-:Y:S01]  /*1796e0*/  IADD3.X R8, P3, PT, R11, R58, RZ, P3, !PT ;  /* 0x0000003a0b087210 */ /* 0x000fe20001f7e4ff */
[----:B------:R-:W-:Y:S01]  /*1796f0*/  IMAD.IADD R9, R119, 0x1, R123 ;  /* 0x0000000177097824 */ /* 0x000fe200078e027b */
[----:B------:R-:W-:Y:S01]  /*179700*/  IADD3 R11, PT, PT, R57, R37, RZ ;  /* 0x00000025390b7210 */ /* 0x000fe20007ffe0ff */
[----:B------:R-:W-:Y:S01]  /*179710*/  IMAD.X R41, RZ, RZ, RZ, P1 ;  /* 0x000000ffff297224 */ /* 0x000fe200008e06ff */
[----:B------:R-:W-:Y:S01]  /*179720*/  IADD3 RZ, P1, PT, R38, R122, RZ ;  /* 0x0000007a26ff7210 */ /* 0x000fe20007f3e0ff */
[----:B------:R-:W-:Y:S02]  /*179730*/  IMAD.IADD R59, R59, 0x1, R54 ;  /* 0x000000013b3b7824 */ /* 0x000fe400078e0236 */
[----:B------:R-:W-:Y:S01]  /*179740*/  IMAD.X R17, RZ, RZ, RZ, P5 ;  /* 0x000000ffff117224 */ /* 0x000fe200028e06ff */
[----:B------:R-:W-:Y:S01]  /*179750*/  IADD3.X RZ, P5, PT, R39, R9, RZ, P1, !PT ;  /* 0x0000000927ff7210 */ /* 0x000fe20000fbe4ff */
[----:B------:R-:W-:Y:S01]  /*179760*/  IMAD R141, R204, R209, R140 ;  /* 0x000000d1cc8d7224 */ /* 0x000fe200078e028c */
[----:B------:R-:W-:Y:S01]  /*179770*/  IADD3 RZ, P1, PT, R8, R36, RZ ;  /* 0x0000002408ff7210 */ /* 0x000fe20007f3e0ff */
[----:B------:R-:W-:Y:S01]  /*179780*/  IMAD.WIDE.U32 R36, R34, 0xf5138f, RZ ;  /* 0x00f5138f22247825 */ /* 0x000fe200078e00ff */
[----:B------:R-:W-:-:S02]  /*179790*/  IADD3.X R9, P3, PT, R30, R59, RZ, P3, !PT ;  /* 0x0000003b1e097210 */ /* 0x000fc40001f7e4ff */
[----:B------:R-:W-:Y:S01]  /*1797a0*/  IADD3.X R33, P5, PT, R33, R114, RZ, P5, !PT ;  /* 0x0000007221217210 */ /* 0x000fe20002fbe4ff */
[----:B------:R-:W-:Y:S01]  /*1797b0*/  IMAD.WIDE.U32.X R30, R35, 0x1ef3622f, R16, P4 ;  /* 0x1ef3622f231e7825 */ /* 0x000fe200020e0410 */
[----:B------:R-:W-:Y:S02]  /*1797c0*/  IADD3.X RZ, P1, PT, R9, R11, RZ, P1, !PT ;  /* 0x0000000b09ff7210 */ /* 0x000fe40000f3e4ff */
        /* <DEDUP_REMOVED lines=12> */
[----:B------:R-:W-:-:S03]  /*179890*/  IADD3.X R15, P5, PT, R114, R55, RZ, P5, !PT ;  /* 0x00000037720f7210 */ /* 0x000fc60002fbe4ff */
[----:B------:R-:W-:Y:S01]  /*1798a0*/  IMAD.X R39, RZ, RZ, RZ, P3 ;  /* 0x000000ffff277224 */ /* 0x000fe200018e06ff */
[----:B------:R-:W-:Y:S01]  /*1798b0*/  IADD3 RZ, P3, PT, R16, R37, RZ ;  /* 0x0000002510ff7210 */ /* 0x000fe20007f7e0ff */
[----:B------:R-:W-:Y:S01]  /*1798c0*/  IMAD.IADD R54, R41, 0x1, R119 ;  /* 0x0000000129367824 */ /* 0x000fe200078e0277 */
[----:B------:R-:W-:Y:S01]  /*1798d0*/  IADD3.X R30, P1, PT, R11, R40, RZ, P1, !PT ;  /* 0x000000280b1e7210 */ /* 0x000fe20000f3e4ff */
[----:B------:R-:W-:Y:S01]  /*1798e0*/  IMAD.MOV.U32 R38, RZ, RZ, R17 ;  /* 0x000000ffff267224 */ /* 0x000fe200078e0011 */
[----:B------:R-:W-:Y:S01]  /*1798f0*/  IADD3.X R55, P5, PT, RZ, RZ, RZ, P5, !PT ;  /* 0x000000ffff377210 */ /* 0x000fe20002fbe4ff */
[----:B------:R-:W-:Y:S01]  /*179900*/  IMAD.IADD R63, R61, 0x1, R37 ;  /* 0x000000013d3f7824 */ /* 0x000fe200078e0225 */
[----:B------:R-:W-:Y:S01]  /*179910*/  IADD3.X R31, P1, PT, R31, R54, RZ, P1, !PT ;  /* 0x000000361f1f7210 */ /* 0x000fe20000f3e4ff */
[C---:B------:R-:W-:Y:S01]  /*179920*/  IMAD.WIDE.U32.X R38, R35.reuse, 0x1a22d9f3, R38, P3 ;  /* 0x1a22d9f323267825 */ /* 0x040fe200018e0426 */
[----:B------:R-:W-:Y:S02]  /*179930*/  IADD3 RZ, P3, PT, R30, R36, RZ ;  /* 0x000000241eff7210 */ /* 0x000fe40007f7e0ff */
[----:B------:R-:W-:Y:S01]  /*179940*/  IADD3.X R33, P1, PT, RZ, RZ, RZ, P1, !PT ;  /* 0x000000ffff217210 */ /* 0x000fe20000f3e4ff */
[----:B------:R-:W-:Y:S01]  /*179950*/  IMAD.WIDE.U32 R16, R35, 0x6ca1493b, RZ ;  /* 0x6ca1493b23107825 */ /* 0x000fe200078e00ff */
[----:B------:R-:W-:-:S02]  /*179960*/  IADD3.X RZ, P3, PT, R31, R63, RZ, P3, !PT ;  /* 0x0000003f1fff7210 */ /* 0x000fc40001f7e4ff */
[----:B------:R-:W-:Y:S01]  /*179970*/  IADD3.X R41, PT, PT, RZ, RZ, RZ, P1, !PT ;  /* 0x000000ffff297210 */ /* 0x000fe20000ffe4ff */
[----:B------:R-:W-:Y:S01]  /*179980*/  IMAD.IADD R11, R120, 0x1, R109 ;  /* 0x00000001780b7824 */ /* 0x000fe200078e026d */
[----:B------:R-:W-:Y:S01]  /*179990*/  IADD3.X R33, P3, PT, R33, R38, RZ, P3, !PT ;  /* 0x0000002621217210 */ /* 0x000fe20001f7e4ff */
[----:B------:R-:W-:Y:S01]  /*1799a0*/  IMAD.X R59, RZ, RZ, RZ, P5 ;  /* 0x000000ffff3b7224 */ /* 0x000fe200028e06ff */
[----:B------:R-:W-:Y:S01]  /*1799b0*/  IADD3 RZ, P5, PT, R14, R108, RZ ;  /* 0x0000006c0eff7210 */ /* 0x000fe20007fbe0ff */
[C---:B------:R-:W-:Y:S01]  /*1799c0*/  IMAD.WIDE.U32 R36, P1, R34.reuse, -0x39c4fa40, R16 ;  /* 0xc63b05c022247825 */ /* 0x040fe20007820010 */
[----:B------:R-:W-:Y:S02]  /*1799d0*/  IADD3.X R38, P3, PT, R41, R39, RZ, P3, !PT ;  /* 0x0000002729267210 */ /* 0x000fe40001f7e4ff */
[----:B------:R-:W-:Y:S01]  /*1799e0*/  IADD3.X RZ, P5, PT, R15, R11, RZ, P5, !PT ;  /* 0x0000000b0fff7210 */ /* 0x000fe20002fbe4ff */
[C---:B------:R-:W-:Y:S01]  /*1799f0*/  IMAD R65, R34.reuse, -0x39c4fa40, R16 ;  /* 0xc63b05c022417824 */ /* 0x040fe200078e0210 */
[----:B------:R-:W-:Y:S01]  /*179a00*/  IADD3.X R41, P2, PT, RZ, RZ, RZ, P2, !PT ;  /* 0x000000ffff297210 */ /* 0x000fe2000175e4ff */
[----:B------:R-:W-:-:S03]  /*179a10*/  IMAD.WIDE.U32 R16, R34, 0x6ca1493b, RZ ;  /* 0x6ca1493b22107825 */ /* 0x000fc600078e00ff */
[----:B------:R-:W-:Y:S01]  /*179a20*/  IADD3.X R41, P4, PT, RZ, R41, RZ, P4, !PT ;  /* 0x00000029ff297210 */ /* 0x000fe2000279e4ff */
[----:B------:R-:W-:-:S03]  /*179a30*/  IMAD.WIDE.U32 R14, R10, 0x17c510ea, R14 ;  /* 0x17c510ea0a0e7825 */ /* 0x000fc600078e000e */
[----:B------:R-:W-:Y:S01]  /*179a40*/  IADD3.X R39, PT, PT, RZ, RZ, RZ, P4, P2 ;  /* 0x000000ffff277210 */ /* 0x000fe200027e44ff */
[----:B------:R-:W-:Y:S01]  /*179a50*/  IMAD.X R11, RZ, RZ, RZ, P1 ;  /* 0x000000ffff0b7224 */ /* 0x000fe200008e06ff */
[----:B------:R-:W-:Y:S01]  /*179a60*/  IADD3.X R40, P1, PT, R55, R106, RZ, P5, !PT ;  /* 0x0000006a37287210 */ /* 0x000fe20002f3e4ff */
[----:B------:R-:W-:Y:S01]  /*179a70*/  IMAD.IADD R15, R15, 0x1, R120 ;  /* 0x000000010f0f7824 */ /* 0x000fe200078e0278 */
[----:B------:R-:W-:Y:S01]  /*179a80*/  IADD3 RZ, P5, PT, R36, R17, RZ ;  /* 0x0000001124ff7210 */ /* 0x000fe20007fbe0ff */
[----:B------:R-:W-:Y:S01]  /*179a90*/  IMAD.MOV.U32 R10, RZ, RZ, R37 ;  /* 0x000000ffff0a7224 */ /* 0x000fe200078e0025 */
[----:B------:R-:W-:Y:S01]  /*179aa0*/  IADD3.X R14, P3, PT, R33, R14, RZ, P3, !PT ;  /* 0x0000000e210e7210 */ /* 0x000fe20001f7e4ff */
[----:B------:R-:W-:Y:S01]  /*179ab0*/  IMAD.IADD R17, R65, 0x1, R17 ;  /* 0x0000000141117824 */ /* 0x000fe200078e0211 */
[----:B------:R-:W-:Y:S01]  /*179ac0*/  IADD3.X R106, P1, PT, R59, R107, RZ, P1, !PT ;  /* 0x0000006b3b6a7210 */ /* 0x000fe20000f3e4ff */
[----:B------:R-:W-:Y:S01]  /*179ad0*/  IMAD.WIDE.U32.X R10, R35, -0x39c4fa40, R10, P5 ;  /* 0xc63b05c0230a7825 */ /* 0x000fe200028e040a */
[----:B------:R-:W-:-:S02]  /*179ae0*/  IADD3.X R15, P3, PT, R38, R15, RZ, P3, !PT ;  /* 0x0000000f260f7210 */ /* 0x000fc40001f7e4ff */
[----:B------:R-:W-:Y:S01]  /*179af0*/  IADD3 RZ, P5, PT, R14, R16, RZ ;  /* 0x000000100eff7210 */ /* 0x000fe20007fbe0ff */
[----:B------:R-:W-:Y:S01]  /*179b00*/  IMAD.WIDE.U32 R8, R34, -0x45f6b800, R8 ;  /* 0xba09480022087825 */ /* 0x000fe200078e0008 */
[----:B------:R-:W-:Y:S02]  /*179b10*/  IADD3.X R33, P0, PT, R143, R166, RZ, P0, !PT ;  /* 0x000000a68f217210 */ /* 0x000fe4000071e4ff */
[----:B------:R-:W-:Y:S01]  /*179b20*/  IADD3.X R41, P1, PT, R40, R41, RZ, P1, !PT ;  /* 0x0000002928297210 */ /* 0x000fe20000f3e4ff */
[----:B------:R-:W-:Y:S01]  /*179b30*/  IMAD.WIDE.U32 R30, R34, 0xf5138f, R30 ;  /* 0x00f5138f221e7825 */ /* 0x000fe200078e001e */
[----:B------:R-:W-:Y:S02]  /*179b40*/  IADD3.X R37, P3, PT, RZ, RZ, RZ, P3, !PT ;  /* 0x000000ffff257210 */ /* 0x000fe40001f7e4ff */
[----:B------:R-:W-:Y:S01]  /*179b50*/  IADD3.X RZ, P5, PT, R15, R17, RZ, P5, !PT ;  /* 0x000000110fff7210 */ /* 0x000fe20002fbe4ff */
[----:B------:R-:W-:Y:S01]  /*179b60*/  IMAD.WIDE.U32 R16, R35, 0x17c510ea, RZ ;  /* 0x17c510ea23107825 */ /* 0x000fe200078e00ff */
[----:B------:R-:W-:-:S02]  /*179b70*/  IADD3.X R40, P1, PT, R106, R39, RZ, P1, !PT ;  /* 0x000000276a287210 */ /* 0x000fc40000f3e4ff */
[----:B------:R-:W-:Y:S01]  /*179b80*/  IADD3.X R10, P2, PT, R37, R10, RZ, P5, !PT ;  /* 0x0000000a250a7210 */ /* 0x000fe20002f5e4ff */
[----:B------:R-:W-:-:S04]  /*179b90*/  IMAD.WIDE.U32 R204, R204, R208, R32 ;  /* 0x000000d0cccc7225 */ /* 0x000fc800078e0020 */
        /* <DEDUP_REMOVED lines=9> */
[-C--:B------:R-:W-:Y:S01]  /*179c30*/  IADD3 RZ, P4, PT, R36, R39.reuse, RZ ;  /* 0x0000002724ff7210 */ /* 0x080fe20007f9e0ff */
[----:B------:R-:W-:Y:S01]  /*179c40*/  IMAD R41, R34, 0x1ae3a46, R16 ;  /* 0x01ae3a4622297824 */ /* 0x000fe200078e0210 */
[----:B------:R-:W-:Y:S01]  /*179c50*/  IADD3.X R11, P2, PT, R11, R40, RZ, P2, !PT ;  /* 0x000000280b0b7210 */ /* 0x000fe2000175e4ff */
[----:B------:R-:W-:Y:S01]  /*179c60*/  IMAD.MOV.U32 R16, RZ, RZ, R37 ;  /* 0x000000ffff107224 */ /* 0x000fe200078e0025 */
[----:B------:R-:W-:Y:S01]  /*179c70*/  IADD3 RZ, P5, PT, R10, R38, RZ ;  /* 0x000000260aff7210 */ /* 0x000fe20007fbe0ff */
[----:B------:R-:W-:Y:S01]  /*179c80*/  IMAD.IADD R141, R141, 0x1, R139 ;  /* 0x000000018d8d7824 */ /* 0x000fe200078e028b */
[----:B------:R-:W-:Y:S01]  /*179c90*/  IADD3 R37, PT, PT, R41, R39, RZ ;  /* 0x0000002729257210 */ /* 0x000fe20007ffe0ff */
        /* <DEDUP_REMOVED lines=14> */
[----:B------:R-:W-:Y:S01]  /*179d80*/  IMAD.IADD R57, R9, 0x1, R57 ;  /* 0x0000000109397824 */ /* 0x000fe200078e0239 */
[----:B------:R-:W-:Y:S01]  /*179d90*/  IADD3.X R12, P3, P2, R16, RZ, R35, P2, P3 ;  /* 0x000000ff100c7210 */ /* 0x000fe20001266423 */
[----:B------:R-:W-:Y:S01]  /*179da0*/  IMAD.X R16, RZ, RZ, RZ, P1 ;  /* 0x000000ffff107224 */ /* 0x000fe200008e06ff */
[----:B------:R-:W-:Y:S01]  /*179db0*/  IADD3.X R32, PT, PT, R13, RZ, RZ, P4, P0 ;  /* 0x000000ff0d207210 */ /* 0x000fe200027e04ff */
[----:B------:R-:W-:Y:S01]  /*179dc0*/  IMAD.IADD R61, R31, 0x1, R61 ;  /* 0x000000011f3d7824 */ /* 0x000fe200078e023d */
[----:B------:R-:W-:Y:S01]  /*179dd0*/  IADD3 R12, P0, PT, R12, R37, RZ ;  /* 0x000000250c0c7210 */ /* 0x000fe20007f1e0ff */
[----:B------:R-:W-:Y:S01]  /*179de0*/  IMAD.IADD R65, R15, 0x1, R65 ;  /* 0x000000010f417824 */ /* 0x000fe200078e0241 */
[----:B------:R-:W-:Y:S01]  /*179df0*/  IADD3.X R13, PT, PT, R17, RZ, R16, P3, P2 ;  /* 0x000000ff110d7210 */ /* 0x000fe20001fe4410 */
[----:B------:R-:W-:Y:S01]  /*179e00*/  IMAD.IADD R41, R11, 0x1, R41 ;  /* 0x000000010b297824 */ /* 0x000fe200078e0229 */
[----:B------:R-:W-:Y:S01]  /*179e10*/  MOV R198, R57 ;  /* 0x0000003900c67202 */ /* 0x000fe20000000f00 */
[----:B------:R-:W-:Y:S01]  /*179e20*/  IMAD.IADD R195, R197, 0x1, R195 ;  /* 0x00000001c5c37824 */ /* 0x000fe200078e02c3 */
[----:B------:R-:W-:Y:S01]  /*179e30*/  MOV R205, R12 ;  /* 0x0000000c00cd7202 */ /* 0x000fe20000000f00 */
[----:B------:R-:W-:Y:S01]  /*179e40*/  IMAD.X R13, R13, 0x1, R32, P0 ;  /* 0x000000010d0d7824 */ /* 0x000fe200000e0620 */
        /* <DEDUP_REMOVED lines=76> */
.L_x_1400:
[----:B------:R-:W-:Y:S05]  /*17a310*/  BSYNC.RELIABLE B3 ;  /* 0x0000000000037941 */ /* 0x000fea0003800100 */
.L_x_1399:
        /* <DEDUP_REMOVED lines=12> */
.L_x_1398:
[----:B------:R-:W-:Y:S05]  /*17a3e0*/  BSYNC.RECONVERGENT B2 ;  /* 0x0000000000027941 */ /* 0x000fea0003800200 */
.L_x_1397:
        /* <DEDUP_REMOVED lines=69> */
[C---:B------:R-:W-:Y:S01]  /*17a840*/  IMAD.WIDE.U32 R14, R6.reuse, R193, RZ ;  /* 0x000000c1060e7225 */ /* 0x040fe200078e00ff */
[----:B------:R-:W-:Y:S02]  /*17a850*/  IADD3.X R122, P1, PT, R17, R8, RZ, P1, !PT ;  /* 0x00000008117a7210 */ /* 0x000fe40000f3e4ff */
[----:B------:R-:W-:Y:S01]  /*17a860*/  IADD3.X R8, PT, PT, RZ, RZ, RZ, P2, !PT ;  /* 0x000000ffff087210 */ /* 0x000fe200017fe4ff */
[----:B------:R-:W-:Y:S01]  /*17a870*/  IMAD.WIDE.U32 R10, P3, R6, R194, R10 ;  /* 0x000000c2060a7225 */ /* 0x000fe2000786000a */
[----:B------:R-:W-:Y:S02]  /*17a880*/  IADD3.X R123, P0, PT, R123, R14, RZ, P0, !PT ;  /* 0x0000000e7b7b7210 */ /* 0x000fe4000071e4ff */
[----:B------:R-:W-:Y:S01]  /*17a890*/  IADD3.X R30, P1, PT, R8, R9, RZ, P1, !PT ;  /* 0x00000009081e7210 */ /* 0x000fe20000f3e4ff */
[----:B------:R-:W-:-:S03]  /*17a8a0*/  IMAD.WIDE.U32 R16, R186, R191, RZ ;  /* 0x000000bfba107225 */ /* 0x000fc600078e00ff */
[----:B------:R-:W-:Y:S01]  /*17a8b0*/  IADD3.X R122, P1, PT, R122, R123, RZ, P1, !PT ;  /* 0x0000007b7a7a7210 */ /* 0x000fe20000f3e4ff */
[----:B------:R-:W-:Y:S01]  /*17a8c0*/  IMAD.X R13, RZ, RZ, RZ, P3 ;  /* 0x000000ffff0d7224 */ /* 0x000fe200018e06ff */
[----:B------:R-:W-:Y:S01]  /*17a8d0*/  IADD3 R10, P3, PT, R15, R10, RZ ;  /* 0x0000000a0f0a7210 */ /* 0x000fe20007f7e0ff */
[----:B------:R-:W-:Y:S02]  /*17a8e0*/  IMAD R39, R192, R181, R16 ;  /* 0x000000b5c0277224 */ /* 0x000fe400078e0210 */
[----:B------:R-:W-:Y:S01]  /*17a8f0*/  IMAD.WIDE.U32 R14, R188, R189, RZ ;  /* 0x000000bdbc0e7225 */ /* 0x000fe200078e00ff */
[----:B------:R-:W-:-:S03]  /*17a900*/  IADD3.X R33, P0, PT, R33, R10, RZ, P0, !PT ;  /* 0x0000000a21217210 */ /* 0x000fc6000071e4ff */
[----:B------:R-:W-:Y:S01]  /*17a910*/  IMAD.WIDE.U32 R8, R181, R191, RZ ;  /* 0x000000bfb5087225 */ /* 0x000fe200078e00ff */
[----:B------:R-:W-:-:S03]  /*17a920*/  IADD3.X R123, P1, PT, R30, R33, RZ, P1, !PT ;  /* 0x000000211e7b7210 */ /* 0x000fc60000f3e4ff */
[----:B------:R-:W-:-:S04]  /*17a930*/  IMAD.WIDE.U32 R16, P2, R192, R181, R16 ;  /* 0x000000b5c0107225 */ /* 0x000fc80007840010 */
[--C-:B------:R-:W-:Y:S01]  /*17a940*/  IMAD R135, R190, R187, R14.reuse ;  /* 0x000000bbbe877224 */ /* 0x100fe200078e020e */
[----:B------:R-:W-:Y:S01]  /*17a950*/  IADD3 RZ, P5, PT, R16, R9, RZ ;  /* 0x0000000910ff7210 */ /* 0x000fe20007fbe0ff */
[----:B------:R-:W-:-:S04]  /*17a960*/  IMAD.WIDE.U32 R14, P4, R190, R187, R14 ;  /* 0x000000bbbe0e7225 */ /* 0x000fc8000788000e */
[----:B------:R-:W-:Y:S01]  /*17a970*/  IMAD.X R31, RZ, RZ, RZ, P2 ;  /* 0x000000ffff1f7224 */ /* 0x000fe200010e06ff */
[----:B------:R-:W-:Y:S01]  /*17a980*/  IADD3 RZ, P2, PT, R122, R8, RZ ;  /* 0x000000087aff7210 */ /* 0x000fe20007f5e0ff */
[----:B------:R-:W-:Y:S02]  /*17a990*/  IMAD.IADD R41, R39, 0x1, R9 ;  /* 0x0000000127297824 */ /* 0x000fe400078e0209 */
[----:B------:R-:W-:Y:S02]  /*17a9a0*/  IMAD.MOV.U32 R30, RZ, RZ, R17 ;  /* 0x000000ffff1e7224 */ /* 0x000fe400078e0011 */
[----:B------:R-:W-:Y:S01]  /*17a9b0*/  IMAD.MOV.U32 R12, RZ, RZ, R11 ;  /* 0x000000ffff0c7224 */ /* 0x000fe200078e000b */
[----:B------:R-:W-:Y:S01]  /*17a9c0*/  IADD3.X RZ, P2, PT, R123, R41, RZ, P2, !PT ;  /* 0x000000297bff7210 */ /* 0x000fe2000175e4ff */
[----:B------:R-:W-:Y:S01]  /*17a9d0*/  IMAD.MOV.U32 R8, RZ, RZ, R15 ;  /* 0x000000ffff087224 */ /* 0x000fe200078e000f */
[----:B------:R-:W-:Y:S01]  /*17a9e0*/  IADD3.X R15, P1, PT, RZ, RZ, RZ, P1, !PT ;  /* 0x000000ffff0f7210 */ /* 0x000fe20000f3e4ff */
[----:B------:R-:W-:-:S04]  /*17a9f0*/  IMAD.WIDE.U32.X R30, R192, R186, R30, P5 ;  /* 0x000000bac01e7225 */ /* 0x000fc800028e041e */
[----:B------:R-:W-:-:S04]  /*17aa00*/  IMAD.WIDE.U32 R10, R187, R189, RZ ;  /* 0x000000bdbb0a7225 */ /* 0x000fc800078e00ff */
[----:B------:R-:W-:-:S04]  /*17aa10*/  IMAD.WIDE.U32 R122, R191, R181, R122 ;  /* 0x000000b5bf7a7225 */ /* 0x000fc800078e007a */
[----:B------:R-:W-:Y:S01]  /*17aa20*/  IMAD.WIDE.U32.X R12, R7, R194, R12, P3 ;  /* 0x000000c2070c7225 */ /* 0x000fe200018e040c */
[----:B------:R-:W-:Y:S02]  /*17aa30*/  IADD3.X R30, P3, PT, R15, R30, RZ, P2, !PT ;  /* 0x0000001e0f1e7210 */ /* 0x000fe4000177e4ff */
[----:B------:R-:W-:Y:S01]  /*17aa40*/  IADD3 RZ, P2, PT, R122, R10, RZ ;  /* 0x0000000a7aff7210 */ /* 0x000fe20007f5e0ff */
[----:B------:R-:W-:Y:S01]  /*17aa50*/  IMAD.X R9, RZ, RZ, RZ, P4 ;  /* 0x000000ffff097224 */ /* 0x000fe200020e06ff */
[----:B------:R-:W-:Y:S01]  /*17aa60*/  IADD3 RZ, P4, PT, R14, R11, RZ ;  /* 0x0000000b0eff7210 */ /* 0x000fe20007f9e0ff */
[----:B------:R-:W-:Y:S01]  /*17aa70*/  IMAD.X R15, RZ, RZ, RZ, P1 ;  /* 0x000000ffff0f7224 */ /* 0x000fe200008e06ff */
[----:B------:R-:W-:Y:S01]  /*17aa80*/  IADD3 R123, PT, PT, R123, R39, RZ ;  /* 0x000000277b7b7210 */ /* 0x000fe20007ffe0ff */
[----:B------:R-:W-:Y:S01]  /*17aa90*/  IMAD.IADD R17, R135, 0x1, R11 ;  /* 0x0000000187117824 */ /* 0x000fe200078e020b */
[----:B------:R-:W-:Y:S01]  /*17aaa0*/  IADD3.X R11, P1, PT, RZ, R12, RZ, P0, !PT ;  /* 0x0000000cff0b7210 */ /* 0x000fe2000073e4ff */
[----:B------:R-:W-:Y:S01]  /*17aab0*/  IMAD.WIDE.U32.X R8, R190, R188, R8, P4 ;  /* 0x000000bcbe087225 */ /* 0x000fe200020e0408 */
[----:B------:R-:W-:-:S02]  /*17aac0*/  IADD3.X R31, P3, PT, R15, R31, RZ, P3, !PT ;  /* 0x0000001f0f1f7210 */ /* 0x000fc40001f7e4ff */
[----:B------:R-:W-:Y:S01]  /*17aad0*/  IADD3.X RZ, P0, PT, R123, R17, RZ, P2, !PT ;  /* 0x000000117bff7210 */ /* 0x000fe2000171e4ff */
[----:B------:R-:W-:Y:S01]  /*17aae0*/  IMAD.X R12, RZ, RZ, R13, P1 ;  /* 0x000000ffff0c7224 */ /* 0x000fe200008e060d */
[----:B------:R-:W-:Y:S01]  /*17aaf0*/  IADD3.X R30, P3, PT, R30, R11, RZ, P3, !PT ;  /* 0x0000000b1e1e7210 */ /* 0x000fe20001f7e4ff */
[-C--:B------:R-:W-:Y:S01]  /*17ab00*/  IMAD.WIDE.U32 R10, R186, R193.reuse, RZ ;  /* 0x000000c1ba0a7225 */ /* 0x080fe200078e00ff */
[----:B------:R-:W-:Y:S02]  /*17ab10*/  IADD3.X R17, P2, PT, RZ, R8, RZ, P0, !PT ;  /* 0x00000008ff117210 */ /* 0x000fe4000075e4ff */
[----:B------:R-:W-:Y:S01]  /*17ab20*/  IADD3.X R31, P0, PT, R31, R12, RZ, P3, !PT ;  /* 0x0000000c1f1f7210 */ /* 0x000fe20001f1e4ff */
[----:B------:R-:W-:Y:S01]  /*17ab30*/  IMAD.WIDE.U32 R12, R181, R193, RZ ;  /* 0x000000c1b50c7225 */ /* 0x000fe200078e00ff */
[----:B------:R-:W-:-:S03]  /*17ab40*/  IADD3.X R16, P2, PT, RZ, R9, RZ, P2, !PT ;  /* 0x00000009ff107210 */ /* 0x000fc6000175e4ff */
[----:B------:R-:W-:Y:S01]  /*17ab50*/  IMAD.WIDE.U32 R8, R188, R191, RZ ;  /* 0x000000bfbc087225 */ /* 0x000fe200078e00ff */
[----:B------:R-:W-:-:S03]  /*17ab60*/  IADD3 RZ, P3, PT, R30, R12, RZ ;  /* 0x0000000c1eff7210 */ /* 0x000fc60007f7e0ff */
[-C--:B------:R-:W-:Y:S02]  /*17ab70*/  IMAD R33, R194, R181.reuse, R10 ;  /* 0x000000b5c2217224 */ /* 0x080fe400078e020a */
[----:B------:R-:W-:-:S04]  /*17ab80*/  IMAD.WIDE.U32 R120, R193, R181, R30 ;  /* 0x000000b5c1787225 */ /* 0x000fc800078e001e */
[----:B------:R-:W-:Y:S01]  /*17ab90*/  IMAD R134, R192, R187, R8 ;  /* 0x000000bbc0867224 */ /* 0x000fe200078e0208 */
[----:B------:R-:W-:Y:S01]  /*17aba0*/  IADD3.X R120, P2, PT, R17, R120, RZ, P2, !PT ;  /* 0x0000007811787210 */ /* 0x000fe2000175e4ff */
[----:B------:R-:W-:Y:S02]  /*17abb0*/  IMAD.IADD R39, R33, 0x1, R13 ;  /* 0x0000000121277824 */ /* 0x000fe400078e020d */
[----:B------:R-:W-:-:S03]  /*17abc0*/  IMAD.WIDE.U32 R14, R187, R191, RZ ;  /* 0x000000bfbb0e7225 */ /* 0x000fc600078e00ff */
[----:B------:R-:W-:Y:S01]  /*17abd0*/  IADD3.X RZ, P3, PT, R31, R39, RZ, P3, !PT ;  /* 0x000000271fff7210 */ /* 0x000fe20001f7e4ff */
[----:B------:R-:W-:-:S04]  /*17abe0*/  IMAD.WIDE.U32 R10, P5, R194, R181, R10 ;  /* 0x000000b5c20a7225 */ /* 0x000fc800078a000a */
[----:B------:R-:W-:Y:S01]  /*17abf0*/  IMAD.WIDE.U32 R8, P1, R192, R187, R8 ;  /* 0x000000bbc0087225 */ /* 0x000fe20007820008 */
[----:B------:R-:W-:-:S03]  /*17ac00*/  IADD3 RZ, P4, PT, R10, R13, RZ ;  /* 0x0000000d0aff7210 */ /* 0x000fc60007f9e0ff */
[----:B------:R-:W-:Y:S02]  /*17ac10*/  IMAD.IADD R33, R121, 0x1, R33 ;  /* 0x0000000179217824 */ /* 0x000fe400078e0221 */
        /* <DEDUP_REMOVED lines=14> */
[----:B------:R-:W-:Y:S01]  /*17ad00*/  IMAD.WIDE.U32 R30, R190, R191, RZ ;  /* 0x000000bfbe1e7225 */ /* 0x000fe200078e00ff */
[----:B------:R-:W-:Y:S02]  /*17ad10*/  IADD3.X R8, P1, PT, R9, R12, RZ, P1, !PT ;  /* 0x0000000c09087210 */ /* 0x000fe40000f3e4ff */
[----:B------:R-:W-:Y:S01]  /*17ad20*/  IADD3.X R12, PT, PT, RZ, RZ, RZ, P2, !PT ;  /* 0x000000ffff0c7210 */ /* 0x000fe200017fe4ff */
[----:B------:R-:W-:Y:S01]  /*17ad30*/  IMAD.WIDE.U32 R32, R188, R193, RZ ;  /* 0x000000c1bc207225 */ /* 0x000fe200078e00ff */
[----:B------:R-:W-:Y:S02]  /*17ad40*/  IADD3.X R9, PT, PT, R17, RZ, RZ, P3, P0 ;  /* 0x000000ff11097210 */ /* 0x000fe40001fe04ff */
[----:B------:R-:W-:Y:S01]  /*17ad50*/  IADD3.X R12, P0, PT, R12, R13, RZ, P1, !PT ;  /* 0x0000000d0c0c7210 */ /* 0x000fe20000f1e4ff */
[CCC-:B------:R-:W-:Y:S02]  /*17ad60*/  IMAD R132, R192.reuse, R189.reuse, R30.reuse ;  /* 0x000000bdc0847224 */ /* 0x1c0fe400078e021e */
[----:B------:R-:W-:Y:S01]  /*17ad70*/  IMAD.WIDE.U32 R30, P2, R192, R189, R30 ;  /* 0x000000bdc01e7225 */ /* 0x000fe2000784001e */
[----:B------:R-:W-:-:S03]  /*17ad80*/  IADD3.X R8, P0, PT, R8, R11, RZ, P0, !PT ;  /* 0x0000000b08087210 */ /* 0x000fc6000071e4ff */
[----:B------:R-:W-:Y:S01]  /*17ad90*/  IMAD.WIDE.U32 R10, R189, R191, RZ ;  /* 0x000000bfbd0a7225 */ /* 0x000fe200078e00ff */
[----:B------:R-:W-:-:S03]  /*17ada0*/  IADD3.X R9, P0, PT, R12, R9, RZ, P0, !PT ;  /* 0x000000090c097210 */ /* 0x000fc6000071e4ff */
[----:B------:R-:W-:Y:S01]  /*17adb0*/  IMAD R39, R194, R187, R32 ;  /* 0x000000bbc2277224 */ /* 0x000fe200078e0220 */
[----:B------:R-:W-:Y:S01]  /*17adc0*/  IADD3 RZ, P3, PT, R30, R11, RZ ;  /* 0x0000000b1eff7210 */ /* 0x000fe20007f7e0ff */
[----:B------:R-:W-:-:S04]  /*17add0*/  IMAD.WIDE.U32 R118, R193, R187, R8 ;  /* 0x000000bbc1767225 */ /* 0x000fc800078e0008 */
[----:B------:R-:W-:-:S04]  /*17ade0*/  IMAD.WIDE.U32 R32, P1, R194, R187, R32 ;  /* 0x000000bbc2207225 */ /* 0x000fc80007820020 */
[----:B------:R-:W-:-:S04]  /*17adf0*/  IMAD.WIDE.U32 R14, R187, R193, RZ ;  /* 0x000000c1bb0e7225 */ /* 0x000fc800078e00ff */
[----:B------:R-:W-:Y:S01]  /*17ae00*/  IMAD.X R17, RZ, RZ, RZ, P2 ;  /* 0x000000ffff117224 */ /* 0x000fe200010e06ff */
[----:B------:R-:W-:Y:S01]  /*17ae10*/  IADD3 RZ, P2, PT, R118, R10, RZ ;  /* 0x0000000a76ff7210 */ /* 0x000fe20007f5e0ff */
[----:B------:R-:W-:Y:S01]  /*17ae20*/  IMAD.MOV.U32 R16, RZ, RZ, R31 ;  /* 0x000000ffff107224 */ /* 0x000fe200078e001f */
[----:B------:R-:W-:Y:S01]  /*17ae30*/  IADD3 RZ, P4, PT, R32, R15, RZ ;  /* 0x0000000f20ff7210 */ /* 0x000fe20007f9e0ff */
[----:B------:R-:W-:Y:S02]  /*17ae40*/  IMAD.IADD R11, R132, 0x1, R11 ;  /* 0x00000001840b7824 */ /* 0x000fe400078e020b */
[----:B------:R-:W-:Y:S02]  /*17ae50*/  IMAD.IADD R119, R119, 0x1, R39 ;  /* 0x0000000177777824 */ /* 0x000fe400078e0227 */
[----:B------:R-:W-:Y:S01]  /*17ae60*/  IMAD.X R13, RZ, RZ, RZ, P1 ;  /* 0x000000ffff0d7224 */ /* 0x000fe200008e06ff */
[----:B------:R-:W-:Y:S01]  /*17ae70*/  IADD3 RZ, P1, PT, R8, R14, RZ ;  /* 0x0000000e08ff7210 */ /* 0x000fe20007f3e0ff */
[----:B------:R-:W-:Y:S01]  /*17ae80*/  IMAD.MOV.U32 R12, RZ, RZ, R33 ;  /* 0x000000ffff0c7224 */ /* 0x000fe200078e0021 */
[----:B------:R-:W-:Y:S01]  /*17ae90*/  IADD3.X RZ, P2, PT, R119, R11, RZ, P2, !PT ;  /* 0x0000000b77ff7210 */ /* 0x000fe2000175e4ff */
[----:B------:R-:W-:-:S02]  /*17aea0*/  IMAD.IADD R31, R39, 0x1, R15 ;  /* 0x00000001271f7824 */ /* 0x000fc400078e020f */
[----:B------:R-:W-:Y:S01]  /*17aeb0*/  IMAD.WIDE.U32.X R16, R192, R190, R16, P3 ;  /* 0x000000bec0107225 */ /* 0x000fe200018e0410 */
[----:B------:R-:W-:Y:S02]  /*17aec0*/  IADD3.X R117, P3, PT, RZ, RZ, RZ, P0, !PT ;  /* 0x000000ffff757210 */ /* 0x000fe4000077e4ff */
[----:B------:R-:W-:Y:S01]  /*17aed0*/  IADD3.X RZ, P1, PT, R9, R31, RZ, P1, !PT ;  /* 0x0000001f09ff7210 */ /* 0x000fe20000f3e4ff */
[----:B------:R-:W-:Y:S01]  /*17aee0*/  IMAD.WIDE.U32 R14, R190, R193, RZ ;  /* 0x000000c1be0e7225 */ /* 0x000fe200078e00ff */
[----:B------:R-:W-:-:S03]  /*17aef0*/  IADD3.X R116, P2, PT, RZ, R16, RZ, P2, !PT ;  /* 0x00000010ff747210 */ /* 0x000fc6000175e4ff */
[----:B------:R-:W-:Y:S01]  /*17af00*/  IMAD.WIDE.U32.X R12, R194, R188, R12, P4 ;  /* 0x000000bcc20c7225 */ /* 0x000fe200020e040c */
[----:B------:R-:W-:-:S03]  /*17af10*/  IADD3.X R16, P2, PT, RZ, R17, RZ, P2, !PT ;  /* 0x00000011ff107210 */ /* 0x000fc6000175e4ff */
[CCC-:B------:R-:W-:Y:S01]  /*17af20*/  IMAD R129, R194.reuse, R189.reuse, R14.reuse ;  /* 0x000000bdc2817224 */ /* 0x1c0fe200078e020e */
[----:B------:R-:W-:Y:S01]  /*17af30*/  IADD3.X R117, P1, PT, R117, R12, RZ, P1, !PT ;  /* 0x0000000c75757210 */ /* 0x000fe20000f3e4ff */
[----:B------:R-:W-:-:S03]  /*17af40*/  IMAD.WIDE.U32 R14, P5, R194, R189, R14 ;  /* 0x000000bdc20e7225 */ /* 0x000fc600078a000e */
[----:B------:R-:W-:Y:S01]  /*17af50*/  IADD3.X R116, P2, PT, R116, R117, RZ, P2, !PT ;  /* 0x0000007574747210 */ /* 0x000fe2000175e4ff */
[----:B------:R-:W-:Y:S01]  /*17af60*/  IMAD.WIDE.U32 R10, R189, R193, RZ ;  /* 0x000000c1bd0a7225 */ /* 0x000fe200078e00ff */
[----:B------:R-:W-:Y:S02]  /*17af70*/  MOV R30, R15 ;  /* 0x0000000f001e7202 */ /* 0x000fe40000000f00 */
[----:B------:R-:W-:Y:S01]  /*17af80*/  IADD3.X R15, PT, PT, R13, RZ, RZ, P1, P3 ;  /* 0x000000ff0d0f7210 */ /* 0x000fe20000fe64ff */
[----:B------:R-:W-:Y:S01]  /*17af90*/  IMAD.X R31, RZ, RZ, RZ, P5 ;  /* 0x000000ffff1f7224 */ /* 0x000fe200028e06ff */
[----:B------:R-:W-:Y:S01]  /*17afa0*/  IADD3 RZ, P0, PT, R14, R11, RZ ;  /* 0x0000000b0eff7210 */ /* 0x000fe20007f1e0ff */
[----:B------:R-:W-:Y:S01]  /*17afb0*/  IMAD.IADD R33, R129, 0x1, R11 ;  /* 0x0000000181217824 */ /* 0x000fe200078e020b */
[----:B------:R-:W-:Y:S01]  /*17afc0*/  IADD3 RZ, P1, PT, R116, R10, RZ ;  /* 0x0000000a74ff7210 */ /* 0x000fe20007f3e0ff */
[----:B------:R-:W-:Y:S01]  /*17afd0*/  IMAD.WIDE.U32 R8, R192, R193, RZ ;  /* 0x000000c1c0087225 */ /* 0x000fe200078e00ff */
[----:B------:R-:W-:-:S03]  /*17afe0*/  IADD3.X R117, P5, PT, R16, R15, RZ, P2, !PT ;  /* 0x0000000f10757210 */ /* 0x000fc600017be4ff */
[C---:B------:R-:W-:Y:S01]  /*17aff0*/  IMAD.WIDE.U32.X R30, R194.reuse, R190, R30, P0 ;  /* 0x000000bec21e7225 */ /* 0x040fe200000e041e */
[----:B------:R-:W-:Y:S02]  /*17b000*/  IADD3.X RZ, P1, PT, R117, R33, RZ, P1, !PT ;  /* 0x0000002175ff7210 */ /* 0x000fe40000f3e4ff */
[----:B------:R-:W-:Y:S01]  /*17b010*/  IADD3.X R115, P0, PT, RZ, RZ, RZ, P5, !PT ;  /* 0x000000ffff737210 */ /* 0x000fe20002f1e4ff */
[CCC-:B------:R-:W-:Y:S02]  /*17b020*/  IMAD R130, R194.reuse, R191.reuse, R8.reuse ;  /* 0x000000bfc2827224 */ /* 0x1c0fe400078e0208 */
[----:B------:R-:W-:Y:S01]  /*17b030*/  IMAD.WIDE.U32 R8, P4, R194, R191, R8 ;  /* 0x000000bfc2087225 */ /* 0x000fe20007880008 */
[----:B------:R-:W-:-:S03]  /*17b040*/  IADD3.X R114, P5, PT, R115, R30, RZ, P1, !PT ;  /* 0x0000001e73727210 */ /* 0x000fc60000fbe4ff */
[----:B------:R-:W-:Y:S01]  /*17b050*/  IMAD.WIDE.U32 R12, R191, R193, RZ ;  /* 0x000000c1bf0c7225 */ /* 0x000fe200078e00ff */
[----:B------:R-:W-:-:S03]  /*17b060*/  IADD3.X R115, PT, PT, R31, RZ, RZ, P5, P0 ;  /* 0x000000ff1f737210 */ /* 0x000fc60002fe04ff */
[----:B------:R-:W-:Y:S01]  /*17b070*/  IMAD.WIDE.U32 R14, R6, R6, RZ ;  /* 0x00000006060e7225 */ /* 0x000fe200078e00ff */
[----:B------:R-:W-:Y:S02]  /*17b080*/  IADD3 RZ, P2, PT, R8, R13, RZ ;  /* 0x0000000d08ff7210 */ /* 0x000fe40007f5e0ff */
[----:B------:R-:W-:Y:S01]  /*17b090*/  IADD3 RZ, P0, PT, R114, R12, RZ ;  /* 0x0000000c72ff7210 */ /* 0x000fe20007f1e0ff */
[----:B------:R-:W-:Y:S01]  /*17b0a0*/  IMAD.WIDE.U32 R16, R7, R6, RZ ;  /* 0x0000000607107225 */ /* 0x000fe200078e00ff */
[----:B------:R-:W-:-:S03]  /*17b0b0*/  IADD3 RZ, P3, PT, RZ, R14, RZ ;  /* 0x0000000effff7210 */ /* 0x000fc60007f7e0ff */
[----:B------:R-:W-:Y:S02]  /*17b0c0*/  IMAD.IADD R13, R130, 0x1, R13 ;  /* 0x00000001820d7824 */ /* 0x000fe400078e020d */
[----:B------:R-:W-:-:S03]  /*17b0d0*/  IMAD.WIDE.U32 R102, R14, -0x1, RZ ;  /* 0xffffffff0e667825 */ /* 0x000fc600078e00ff */
[----:B------:R-:W-:Y:S01]  /*17b0e0*/  IADD3.X RZ, P0, PT, R115, R13, RZ, P0, !PT ;  /* 0x0000000d73ff7210 */ /* 0x000fe2000071e4ff */
[----:B------:R-:W-:Y:S02]  /*17b0f0*/  IMAD.X R11, RZ, RZ, RZ, P4 ;  /* 0x000000ffff0b7224 */ /* 0x000fe400020e06ff */
[----:B------:R-:W-:Y:S02]  /*17b100*/  IMAD.MOV.U32 R10, RZ, RZ, R9 ;  /* 0x000000ffff0a7224 */ /* 0x000fe400078e0009 */
[CCC-:B------:R-:W-:Y:S02]  /*17b110*/  IMAD R39, R6.reuse, R7.reuse, R16.reuse ;  /* 0x0000000706277224 */ /* 0x1c0fe400078e0210 */
[----:B------:R-:W-:Y:S02]  /*17b120*/  IMAD R9, R6, R7, R16 ;  /* 0x0000000706097224 */ /* 0x000fe400078e0210 */
[----:B------:R-:W-:-:S04]  /*17b130*/  IMAD.WIDE.U32.X R10, R194, R192, R10, P2 ;  /* 0x000000c0c20a7225 */ /* 0x000fc800010e040a */
[----:B------:R-:W-:Y:S01]  /*17b140*/  IMAD.IADD R62, R15, 0x1, R39 ;  /* 0x000000010f3e7824 */ /* 0x000fe200078e0227 */
[----:B------:R-:W-:Y:S01]  /*17b150*/  IADD3.X R126, P2, PT, RZ, R10, RZ, P0, !PT ;  /* 0x0000000aff7e7210 */ /* 0x000fe2000075e4ff */
[----:B------:R-:W-:-:S04]  /*17b160*/  IMAD.WIDE.U32 R16, P4, R6, R7, R16 ;  /* 0x0000000706107225 */ /* 0x000fc80007880010 */
[----:B------:R-:W-:Y:S02]  /*17b170*/  IMAD.IADD R32, R15, 0x1, R9 ;  /* 0x000000010f207824 */ /* 0x000fe400078e0209 */
[----:B------:R-:W-:-:S03]  /*17b180*/  IMAD.WIDE.U32 R12, R102, 0x1, RZ ;  /* 0x00000001660c7825 */ /* 0x000fc600078e00ff */
[----:B------:R-:W-:Y:S01]  /*17b190*/  IADD3.X RZ, P1, PT, RZ, R32, RZ, P3, !PT ;  /* 0x00000020ffff7210 */ /* 0x000fe20001f3e4ff */
[----:B------:R-:W-:Y:S01]  /*17b1a0*/  IMAD.WIDE.U32 R8, R186, R181, RZ ;  /* 0x000000b5ba087225 */ /* 0x000fe200078e00ff */
[----:B------:R-:W-:-:S03]  /*17b1b0*/  IADD3 RZ, P0, PT, R14, R12, RZ ;  /* 0x0000000c0eff7210 */ /* 0x000fc60007f1e0ff */
[----:B------:R-:W-:Y:S02]  /*17b1c0*/  IMAD R141, R14, -0x7af74001, -R62 ;  /* 0x8508bfff0e8d7824 */ /* 0x000fe400078e0a3e */
[----:B------:R-:W-:Y:S01]  /*17b1d0*/  IMAD.X R61, RZ, RZ, RZ, P4 ;  /* 0x000000ffff3d7224 */ /* 0x000fe200020e06ff */
[----:B------:R-:W-:Y:S01]  /*17b1e0*/  IADD3 RZ, P4, PT, R15, R16, RZ ;  /* 0x000000100fff7210 */ /* 0x000fe20007f9e0ff */
[----:B------:R-:W-:Y:S02]  /*17b1f0*/  IMAD.MOV.U32 R60, RZ, RZ, R17 ;  /* 0x000000ffff3c7224 */ /* 0x000fe400078e0011 */
[----:B------:R-:W-:Y:S02]  /*17b200*/  IMAD R143, R181, R186, R8 ;  /* 0x000000bab58f7224 */ /* 0x000fe400078e0208 */
[----:B------:R-:W-:-:S04]  /*17b210*/  IMAD.WIDE.U32 R14, R190, R189, RZ ;  /* 0x000000bdbe0e7225 */ /* 0x000fc800078e00ff */
[----:B------:R-:W-:-:S04]  /*17b220*/  IMAD.WIDE.U32 R8, P3, R181, R186, R8 ;  /* 0x000000bab5087225 */ /* 0x000fc80007860008 */
[----:B------:R-:W-:Y:S01]  /*17b230*/  IMAD.WIDE.U32 R16, R188, R187, RZ ;  /* 0x000000bbbc107225 */ /* 0x000fe200078e00ff */
[----:B------:R-:W-:-:S03]  /*17b240*/  MOV R32, R9 ;  /* 0x0000000900207202 */ /* 0x000fc60000000f00 */
[----:B------:R-:W-:-:S04]  /*17b250*/  IMAD.WIDE.U32 R54, R181, R181, RZ ;  /* 0x000000b5b5367225 */ /* 0x000fc800078e00ff */
[----:B------:R-:W-:Y:S02]  /*17b260*/  IMAD.IADD R141, R103, 0x1, R141 ;  /* 0x00000001678d7824 */ /* 0x000fe400078e028d */
[----:B------:R-:W-:-:S04]  /*17b270*/  IMAD.WIDE.U32 R38, R192, R191, RZ ;  /* 0x000000bfc0267225 */ /* 0x000fc800078e00ff */
[----:B------:R-:W-:Y:S02]  /*17b280*/  IMAD.X R127, RZ, RZ, R11, P2 ;  /* 0x000000ffff7f7224 */ /* 0x000fe400010e060b */
[----:B------:R-:W-:Y:S01]  /*17b290*/  IMAD.X R33, RZ, RZ, RZ, P3 ;  /* 0x000000ffff217224 */ /* 0x000fe200018e06ff */
[----:B------:R-:W-:Y:S01]  /*17b2a0*/  IADD3 RZ, P3, PT, R55, R8, RZ ;  /* 0x0000000837ff7210 */ /* 0x000fe20007f7e0ff */
[----:B------:R-:W-:Y:S02]  /*17b2b0*/  IMAD R128, R189, R190, R14 ;  /* 0x000000bebd807224 */ /* 0x000fe400078e020e */
[----:B------:R-:W-:-:S04]  /*17b2c0*/  IMAD.WIDE.U32 R10, R141, 0x1, RZ ;  /* 0x000000018d0a7825 */ /* 0x000fc800078e00ff */
[----:B------:R-:W-:Y:S02]  /*17b2d0*/  IMAD R41, R187, R188, R16 ;  /* 0x000000bcbb297224 */ /* 0x000fe400078e0210 */
[----:B------:R-:W-:-:S04]  /*17b2e0*/  IMAD.WIDE.U32 R14, P2, R189, R190, R14 ;  /* 0x000000bebd0e7225 */ /* 0x000fc8000784000e */
[----:B------:R-:W-:-:S04]  /*17b2f0*/  IMAD.WIDE.U32 R16, P5, R187, R188, R16 ;  /* 0x000000bcbb107225 */ /* 0x000fc800078a0010 */
[----:B------:R-:W-:-:S04]  /*17b300*/  IMAD.WIDE.U32 R8, R187, R187, RZ ;  /* 0x000000bbbb087225 */ /* 0x000fc800078e00ff */
[----:B------:R-:W-:Y:S02]  /*17b310*/  IMAD R103, R191, R192, R38 ;  /* 0x000000c0bf677224 */ /* 0x000fe400078e0226 */
[----:B------:R-:W-:-:S04]  /*17b320*/  IMAD.WIDE.U32.X R60, R7, R7, R60, P4 ;  /* 0x00000007073c7225 */ /* 0x000fc800020e043c */
[----:B------:R-:W-:-:S04]  /*17b330*/  IMAD.WIDE.U32 R58, R141, 0x30000000, RZ ;  /* 0x300000008d3a7825 */ /* 0x000fc800078e00ff */
[----:B------:R-:W-:-:S04]  /*17b340*/  IMAD.WIDE.U32 R38, P4, R191, R192, R38 ;  /* 0x000000c0bf267225 */ /* 0x000fc80007880026 */
[----:B------:R-:W-:Y:S02]  /*17b350*/  IMAD.X R109, RZ, RZ, RZ, P2 ;  /* 0x000000ffff6d7224 */ /* 0x000fe400010e06ff */
[C-C-:B------:R-:W-:Y:S02]  /*17b360*/  IMAD R57, R102.reuse, -0x7af74000, R10.reuse ;  /* 0x8508c00066397824 */ /* 0x140fe400078e020a */
[----:B------:R-:W-:Y:S01]  /*17b370*/  IMAD.X R113, RZ, RZ, RZ, P5 ;  /* 0x000000ffff717224 */ /* 0x000fe200028e06ff */
[----:B------:R-:W-:Y:S01]  /*17b380*/  IADD3 RZ, P5, PT, R9, R16, RZ ;  /* 0x0000001009ff7210 */ /* 0x000fe20007fbe0ff */
[----:B------:R-:W-:-:S04]  /*17b390*/  IMAD.WIDE.U32 R10, P2, R102, -0x7af74000, R10 ;  /* 0x8508c000660a7825 */ /* 0x000fc8000784000a */
[----:B------:R-:W-:Y:S01]  /*17b3a0*/  IMAD.MOV.U32 R112, RZ, RZ, R17 ;  /* 0x000000ffff707224 */ /* 0x000fe200078e0011 */
[----:B------:R-:W-:Y:S01]  /*17b3b0*/  IADD3.X R99, PT, PT, RZ, RZ, RZ, P2, !PT ;  /* 0x000000ffff637210 */ /* 0x000fe200017fe4ff */
[----:B------:R-:W-:Y:S01]  /*17b3c0*/  IMAD.WIDE.U32 R110, R189, R189, RZ ;  /* 0x000000bdbd6e7225 */ /* 0x000fe200078e00ff */
[----:B------:R-:W-:-:S03]  /*17b3d0*/  IADD3 RZ, P2, PT, R13, R10, RZ ;  /* 0x0000000a0dff7210 */ /* 0x000fc60007f5e0ff */
[----:B------:R-:W-:Y:S02]  /*17b3e0*/  IMAD.X R105, RZ, RZ, RZ, P4 ;  /* 0x000000ffff697224 */ /* 0x000fe400020e06ff */
[----:B------:R-:W-:-:S04]  /*17b3f0*/  IMAD.WIDE.U32 R136, R141, -0x45f6b800, RZ ;  /* 0xba0948008d887825 */ /* 0x000fc800078e00ff */
[----:B------:R-:W-:-:S04]  /*17b400*/  IMAD.WIDE.U32 R16, P4, R102, 0x170b5d44, R58 ;  /* 0x170b5d4466107825 */ /* 0x000fc8000788003a */
[----:B------:R-:W-:Y:S01]  /*17b410*/  IMAD.WIDE.U32.X R32, R186, R186, R32, P3 ;  /* 0x000000baba207225 */ /* 0x000fe200018e0420 */
[----:B------:R-:W-:-:S03]  /*17b420*/  IADD3 RZ, P3, PT, R111, R14, RZ ;  /* 0x0000000e6fff7210 */ /* 0x000fc60007f7e0ff */
[----:B------:R-:W-:Y:S02]  /*17b430*/  IMAD.MOV.U32 R108, RZ, RZ, R15 ;  /* 0x000000ffff6c7224 */ /* 0x000fe400078e000f */
[----:B------:R-:W-:Y:S02]  /*17b440*/  IMAD.IADD R57, R13, 0x1, R57 ;  /* 0x000000010d397824 */ /* 0x000fe400078e0239 */
[----:B------:R-:W-:Y:S02]  /*17b450*/  IMAD.X R31, RZ, RZ, RZ, P4 ;  /* 0x000000ffff1f7224 */ /* 0x000fe400020e06ff */
[----:B------:R-:W-:Y:S01]  /*17b460*/  IMAD.WIDE.U32 R14, P4, R102, 0x1ef3622f, R136 ;  /* 0x1ef3622f660e7825 */ /* 0x000fe20007880088 */
[----:B------:R-:W-:Y:S02]  /*17b470*/  IADD3.X RZ, P0, PT, R62, R57, RZ, P0, !PT ;  /* 0x000000393eff7210 */ /* 0x000fe4000071e4ff */
[C---:B------:R-:W-:Y:S01]  /*17b480*/  SHF.L.U64.HI R57, R138.reuse, 0x1, R142 ;  /* 0x000000018a397819 */ /* 0x040fe2000001028e */
[----:B------:R-:W-:Y:S01]  /*17b490*/  IMAD.MOV.U32 R98, RZ, RZ, R11 ;  /* 0x000000ffff627224 */ /* 0x000fe200078e000b */
[----:B------:R-:W-:Y:S01]  /*17b4a0*/  LEA.X R138, P1, R138, R60, 0x1, P1 ;  /* 0x0000003c8a8a7211 */ /* 0x000fe20000820cff */
[----:B------:R-:W-:-:S03]  /*17b4b0*/  IMAD.WIDE.U32 R100, R102, 0x30000000, RZ ;  /* 0x3000000066647825 */ /* 0x000fc600078e00ff */
[----:B------:R-:W-:Y:S01]  /*17b4c0*/  IADD3.X R144, P1, PT, R57, R61, RZ, P1, !PT ;  /* 0x0000003d39907210 */ /* 0x000fe20000f3e4ff */
[----:B------:R-:W-:-:S04]  /*17b4d0*/  IMAD.WIDE.U32 R12, R102, -0x45f6b800, RZ ;  /* 0xba094800660c7825 */ /* 0x000fc800078e00ff */
[----:B------:R-:W-:Y:S01]  /*17b4e0*/  IMAD.X R11, RZ, RZ, RZ, P4 ;  /* 0x000000ffff0b7224 */ /* 0x000fe200020e06ff */
[----:B------:R-:W-:Y:S01]  /*17b4f0*/  IADD3 RZ, P4, PT, R16, R101, RZ ;  /* 0x0000006510ff7210 */ /* 0x000fe20007f9e0ff */
[----:B------:R-:W-:Y:S01]  /*17b500*/  IMAD.WIDE.U32.X R98, R141, -0x7af74000, R98, P2 ;  /* 0x8508c0008d627825 */ /* 0x000fe200010e0462 */
[----:B------:R-:W-:-:S03]  /*17b510*/  IADD3 RZ, P2, PT, R14, R13, RZ ;  /* 0x0000000d0eff7210 */ /* 0x000fc60007f5e0ff */
[----:B------:R-:W-:Y:S01]  /*17b520*/  IMAD.WIDE.U32 R64, R141, 0xf5138f, RZ ;  /* 0x00f5138f8d407825 */ /* 0x000fe200078e00ff */
[----:B------:R-:W-:-:S03]  /*17b530*/  IADD3.X R59, P0, PT, RZ, R98, RZ, P0, !PT ;  /* 0x00000062ff3b7210 */ /* 0x000fc6000071e4ff */
[----:B------:R-:W-:Y:S01]  /*17b540*/  IMAD.MOV.U32 R30, RZ, RZ, R17 ;  /* 0x000000ffff1e7224 */ /* 0x000fe200078e0011 */
[----:B------:R-:W-:Y:S01]  /*17b550*/  IADD3.X R131, P0, PT, RZ, R99, RZ, P0, !PT ;  /* 0x00000063ff837210 */ /* 0x000fe2000071e4ff */
[----:B------:R-:W-:Y:S02]  /*17b560*/  IMAD.MOV.U32 R10, RZ, RZ, R15 ;  /* 0x000000ffff0a7224 */ /* 0x000fe400078e000f */
[----:B------:R-:W-:-:S04]  /*17b570*/  IMAD.WIDE.U32 R106, R191, R191, RZ ;  /* 0x000000bfbf6a7225 */ /* 0x000fc800078e00ff */
[----:B------:R-:W-:Y:S01]  /*17b580*/  IMAD.WIDE.U32.X R14, R141, 0x170b5d44, R30, P4 ;  /* 0x170b5d448d0e7825 */ /* 0x000fe200020e041e */
[----:B------:R-:W-:-:S03]  /*17b590*/  IADD3 RZ, P4, PT, R107, R38, RZ ;  /* 0x000000266bff7210 */ /* 0x000fc60007f9e0ff */
[----:B------:R-:W-:-:S04]  /*17b5a0*/  IMAD.WIDE.U32.X R10, R141, 0x1ef3622f, R10, P2 ;  /* 0x1ef3622f8d0a7825 */ /* 0x000fc800010e040a */
[----:B------:R-:W-:-:S04]  /*17b5b0*/  IMAD.WIDE.U32 R30, P2, R102, 0x1a22d9f3, R64 ;  /* 0x1a22d9f3661e7825 */ /* 0x000fc80007840040 */
[----:B------:R-:W-:Y:S01]  /*17b5c0*/  IMAD.WIDE.U32 R16, R102, 0xf5138f, RZ ;  /* 0x00f5138f66107825 */ /* 0x000fe200078e00ff */
[----:B------:R-:W-:-:S03]  /*17b5d0*/  MOV R38, R31 ;  /* 0x0000001f00267202 */ /* 0x000fc60000000f00 */
[----:B------:R-:W-:Y:S02]  /*17b5e0*/  IMAD.MOV.U32 R104, RZ, RZ, R39 ;  /* 0x000000ffff687224 */ /* 0x000fe400078e0027 */
[----:B------:R-:W-:Y:S01]  /*17b5f0*/  IMAD.X R39, RZ, RZ, RZ, P2 ;  /* 0x000000ffff277224 */ /* 0x000fe200010e06ff */
[----:B------:R-:W-:Y:S01]  /*17b600*/  IADD3 RZ, P2, PT, R30, R17, RZ ;  /* 0x000000111eff7210 */ /* 0x000fe20007f5e0ff */
[----:B------:R-:W-:-:S04]  /*17b610*/  IMAD.WIDE.U32 R62, R141, 0x6ca1493b, RZ ;  /* 0x6ca1493b8d3e7825 */ /* 0x000fc800078e00ff */
[----:B------:R-:W-:Y:S01]  /*17b620*/  IMAD R147, R102, 0x170b5d44, R58 ;  /* 0x170b5d4466937824 */ /* 0x000fe200078e023a */
[----:B------:R-:W-:Y:S01]  /*17b630*/  IADD3.X R58, P0, PT, R59, R138, RZ, P0, !PT ;  /* 0x0000008a3b3a7210 */ /* 0x000fe2000071e4ff */
[----:B------:R-:W-:-:S03]  /*17b640*/  IMAD.WIDE.U32.X R38, R141, 0x1a22d9f3, R38, P2 ;  /* 0x1a22d9f38d267825 */ /* 0x000fc600010e0426 */
[----:B------:R-:W-:Y:S01]  /*17b650*/  IADD3.X R59, P0, PT, R131, R144, RZ, P0, !PT ;  /* 0x00000090833b7210 */ /* 0x000fe2000071e4ff */
[----:B------:R-:W-:-:S03]  /*17b660*/  IMAD.WIDE.U32 R30, P2, R102, -0x39c4fa40, R62 ;  /* 0xc63b05c0661e7825 */ /* 0x000fc6000784003e */
[----:B------:R-:W-:Y:S01]  /*17b670*/  IADD3.X R137, P0, PT, RZ, RZ, RZ, P0, !PT ;  /* 0x000000ffff897210 */ /* 0x000fe2000071e4ff */
[----:B------:R-:W-:-:S04]  /*17b680*/  IMAD.WIDE.U32 R98, R102, 0x6ca1493b, RZ ;  /* 0x6ca1493b66627825 */ /* 0x000fc800078e00ff */
[----:B------:R-:W-:Y:S01]  /*17b690*/  IMAD.X R65, RZ, RZ, RZ, P2 ;  /* 0x000000ffff417224 */ /* 0x000fe200010e06ff */
[----:B------:R-:W-:Y:S01]  /*17b6a0*/  IADD3 RZ, P2, PT, R30, R99, RZ ;  /* 0x000000631eff7210 */ /* 0x000fe20007f5e0ff */
[----:B------:R-:W-:-:S04]  /*17b6b0*/  IMAD.WIDE.U32 R60, R141, 0x17c510ea, RZ ;  /* 0x17c510ea8d3c7825 */ /* 0x000fc800078e00ff */
[C---:B------:R-:W-:Y:S02]  /*17b6c0*/  IMAD R133, R102.reuse, 0x1a22d9f3, R64 ;  /* 0x1a22d9f366857824 */ /* 0x040fe400078e0240 */
[----:B------:R-:W-:Y:S02]  /*17b6d0*/  IMAD.MOV.U32 R64, RZ, RZ, R31 ;  /* 0x000000ffff407224 */ /* 0x000fe400078e001f */
[----:B------:R-:W-:Y:S02]  /*17b6e0*/  IMAD R131, R102, -0x39c4fa40, R62 ;  /* 0xc63b05c066837824 */ /* 0x000fe400078e023e */
[----:B------:R-:W-:-:S04]  /*17b6f0*/  IMAD.WIDE.U32.X R64, R141, -0x39c4fa40, R64, P2 ;  /* 0xc63b05c08d407825 */ /* 0x000fc800010e0440 */
[----:B------:R-:W-:Y:S02]  /*17b700*/  IMAD.IADD R145, R147, 0x1, R101 ;  /* 0x0000000193917824 */ /* 0x000fe400078e0265 */
[----:B------:R-:W-:-:S04]  /*17b710*/  IMAD.WIDE.U32 R30, P2, R102, 0x1ae3a46, R60 ;  /* 0x01ae3a46661e7825 */ /* 0x000fc8000784003c */
[----:B------:R-:W-:-:S04]  /*17b720*/  IMAD.WIDE.U32 R62, R102, 0x17c510ea, RZ ;  /* 0x17c510ea663e7825 */ /* 0x000fc800078e00ff */
[----:B------:R-:W-:Y:S01]  /*17b730*/  IMAD.X R101, RZ, RZ, RZ, P0 ;  /* 0x000000ffff657224 */ /* 0x000fe200000e06ff */
[----:B------:R-:W-:Y:S01]  /*17b740*/  IADD3 RZ, P0, PT, R58, R100, RZ ;  /* 0x000000643aff7210 */ /* 0x000fe20007f1e0ff */
[----:B------:R-:W-:Y:S02]  /*17b750*/  IMAD R57, R102, 0x1ef3622f, R136 ;  /* 0x1ef3622f66397824 */ /* 0x000fe400078e0288 */
[----:B------:R-:W-:Y:S01]  /*17b760*/  IMAD.X R61, RZ, RZ, RZ, P2 ;  /* 0x000000ffff3d7224 */ /* 0x000fe200010e06ff */
[----:B------:R-:W-:Y:S01]  /*17b770*/  IADD3 RZ, P2, PT, R30, R63, RZ ;  /* 0x0000003f1eff7210 */ /* 0x000fe20007f5e0ff */
[C---:B------:R-:W-:Y:S01]  /*17b780*/  IMAD R136, R102.reuse, 0x1ae3a46, R60 ;  /* 0x01ae3a4666887824 */ /* 0x040fe200078e023c */
[----:B------:R-:W-:Y:S01]  /*17b790*/  IADD3.X RZ, P0, PT, R59, R145, RZ, P0, !PT ;  /* 0x000000913bff7210 */ /* 0x000fe2000071e4ff */
[----:B------:R-:W-:Y:S02]  /*17b7a0*/  IMAD.MOV.U32 R60, RZ, RZ, R31 ;  /* 0x000000ffff3c7224 */ /* 0x000fe400078e001f */
[----:B------:R-:W-:Y:S01]  /*17b7b0*/  IMAD.WIDE.U32 R30, R102, 0x30000000, R58 ;  /* 0x30000000661e7825 */ /* 0x000fe200078e003a */
[----:B------:R-:W-:-:S03]  /*17b7c0*/  IADD3.X R14, P0, PT, R137, R14, RZ, P0, !PT ;  /* 0x0000000e890e7210 */ /* 0x000fc6000071e4ff */
[----:B------:R-:W-:Y:S01]  /*17b7d0*/  IMAD.IADD R145, R55, 0x1, R143 ;  /* 0x0000000137917824 */ /* 0x000fe200078e028f */
[----:B------:R-:W-:Y:S01]  /*17b7e0*/  SHF.L.W.U32.HI R55, R142, 0x1, R140 ;  /* 0x000000018e377819 */ /* 0x000fe20000010e8c */
[----:B------:R-:W-:Y:S01]  /*17b7f0*/  IMAD.WIDE.U32 R36, R187, R181, R36 ;  /* 0x000000b5bb247225 */ /* 0x000fe200078e0024 */
[----:B------:R-:W-:Y:S02]  /*17b800*/  SHF.L.W.U32.HI R140, R140, 0x1, R139 ;  /* 0x000000018c8c7819 */ /* 0x000fe40000010e8b */
        /* <DEDUP_REMOVED lines=8> */
[----:B------:R-:W-:Y:S01]  /*17b890*/  IMAD.WIDE.U32.X R60, R141, 0x1ae3a46, R60, P2 ;  /* 0x01ae3a468d3c7825 */ /* 0x000fe200010e043c */
[----:B------:R-:W-:-:S02]  /*17b8a0*/  SHF.L.W.U32.HI R139, R139, 0x1, R36 ;  /* 0x000000018b8b7819 */ /* 0x000fc40000010e24 */
[----:B------:R-:W-:Y:S01]  /*17b8b0*/  IADD3.X R15, P0, PT, R15, R140, RZ, P0, !PT ;  /* 0x0000008c0f0f7210 */ /* 0x000fe2000071e4ff */
[----:B------:R-:W-:Y:S01]  /*17b8c0*/  IMAD.IADD R59, R59, 0x1, R37 ;  /* 0x000000013b3b7824 */ /* 0x000fe200078e0225 */
[----:B------:R-:W-:Y:S01]  /*17b8d0*/  IADD3 RZ, P2, PT, R14, R12, RZ ;  /* 0x0000000c0eff7210 */ /* 0x000fe20007f5e0ff */
[----:B------:R-:W-:Y:S01]  /*17b8e0*/  IMAD.IADD R137, R57, 0x1, R13 ;  /* 0x0000000139897824 */ /* 0x000fe200078e020d */
[----:B------:R-:W-:Y:S01]  /*17b8f0*/  IADD3.X R101, P0, PT, RZ, RZ, RZ, P0, !PT ;  /* 0x000000ffff657210 */ /* 0x000fe2000071e4ff */
[----:B------:R-:W-:Y:S01]  /*17b900*/  IMAD.WIDE.U32 R54, R59, 0x1, RZ ;  /* 0x000000013b367825 */ /* 0x000fe200078e00ff */
[----:B------:R-:W-:Y:S02]  /*17b910*/  SHF.L.W.U32.HI R31, R36, 0x1, R149 ;  /* 0x00000001241f7819 */ /* 0x000fe40000010e95 */
[----:B------:R-:W-:Y:S01]  /*17b920*/  IADD3.X R145, P1, PT, R139, R32, RZ, P1, !PT ;  /* 0x000000208b917210 */ /* 0x000fe20000f3e4ff */
[----:B------:R-:W-:Y:S01]  /*17b930*/  IMAD.WIDE.U32.X R112, R188, R188, R112, P5 ;  /* 0x000000bcbc707225 */ /* 0x000fe200028e0470 */
[----:B------:R-:W-:-:S03]  /*17b940*/  IADD3.X RZ, P2, PT, R15, R137, RZ, P2, !PT ;  /* 0x000000890fff7210 */ /* 0x000fc6000175e4ff */
[----:B------:R-:W-:Y:S01]  /*17b950*/  IMAD.WIDE.U32 R12, R58, 0x1, RZ ;  /* 0x000000013a0c7825 */ /* 0x000fe200078e00ff */
[----:B------:R-:W-:-:S03]  /*17b960*/  IADD3.X R100, P2, PT, R101, R10, RZ, P2, !PT ;  /* 0x0000000a65647210 */ /* 0x000fc6000175e4ff */
[----:B------:R-:W-:-:S04]  /*17b970*/  IMAD.WIDE.U32 R36, P5, R58, -0x7af74000, R54 ;  /* 0x8508c0003a247825 */ /* 0x000fc800078a0036 */
[----:B------:R-:W-:Y:S01]  /*17b980*/  IMAD.X R139, RZ, RZ, RZ, P0 ;  /* 0x000000ffff8b7224 */ /* 0x000fe200000e06ff */
[----:B------:R-:W-:Y:S01]  /*17b990*/  IADD3.X R147, P0, PT, R31, R33, RZ, P1, !PT ;  /* 0x000000211f937210 */ /* 0x000fe20000f1e4ff */
[----:B------:R-:W-:Y:S01]  /*17b9a0*/  IMAD.X R31, RZ, RZ, RZ, P5 ;  /* 0x000000ffff1f7224 */ /* 0x000fe200028e06ff */
[----:B------:R-:W-:Y:S01]  /*17b9b0*/  IADD3 RZ, P1, PT, R30, R12, RZ ;  /* 0x0000000c1eff7210 */ /* 0x000fe20007f3e0ff */
[----:B------:R-:W-:Y:S01]  /*17b9c0*/  IMAD.WIDE.U32 R32, R59, 0x30000000, RZ ;  /* 0x300000003b207825 */ /* 0x000fe200078e00ff */
[----:B------:R-:W-:Y:S02]  /*17b9d0*/  IADD3 RZ, P5, PT, R13, R36, RZ ;  /* 0x000000240dff7210 */ /* 0x000fe40007fbe0ff */
[----:B------:R-:W-:Y:S01]  /*17b9e0*/  IADD3.X R10, P2, PT, R139, R11, RZ, P2, !PT ;  /* 0x0000000b8b0a7210 */ /* 0x000fe2000175e4ff */
[----:B------:R-:W-:-:S03]  /*17b9f0*/  IMAD.WIDE.U32 R34, R189, R181, R34 ;  /* 0x000000b5bd227225 */ /* 0x000fc600078e0022 */
[----:B------:R-:W-:Y:S01]  /*17ba00*/  IADD3.X R100, P2, PT, R100, R145, RZ, P2, !PT ;  /* 0x0000009164647210 */ /* 0x000fe2000175e4ff */
[----:B------:R-:W-:Y:S01]  /*17ba10*/  IMAD.MOV.U32 R30, RZ, RZ, R37 ;  /* 0x000000ffff1e7224 */ /* 0x000fe200078e0025 */
[----:B------:R-:W-:Y:S01]  /*17ba20*/  SHF.L.W.U32.HI R11, R149, 0x1, R34 ;  /* 0x00000001950b7819 */ /* 0x000fe20000010e22 */
[----:B------:R-:W-:Y:S01]  /*17ba30*/  IMAD R12, R58, -0x7af74000, R54 ;  /* 0x8508c0003a0c7824 */ /* 0x000fe200078e0236 */
[----:B------:R-:W-:Y:S01]  /*17ba40*/  IADD3.X R101, P2, PT, R10, R147, RZ, P2, !PT ;  /* 0x000000930a657210 */ /* 0x000fe2000175e4ff */
[----:B------:R-:W-:Y:S01]  /*17ba50*/  IMAD.WIDE.U32.X R30, R59, -0x7af74000, R30, P5 ;  /* 0x8508c0003b1e7825 */ /* 0x000fe200028e041e */
[----:B------:R-:W-:Y:S02]  /*17ba60*/  IADD3.X R144, P0, PT, R11, R8, RZ, P0, !PT ;  /* 0x000000080b907210 */ /* 0x000fe4000071e4ff */
[----:B------:R-:W-:Y:S01]  /*17ba70*/  IADD3.X R147, P2, PT, RZ, RZ, RZ, P2, !PT ;  /* 0x000000ffff937210 */ /* 0x000fe2000175e4ff */
[----:B------:R-:W-:-:S04]  /*17ba80*/  IMAD.WIDE.U32 R36, P5, R58, 0x170b5d44, R32 ;  /* 0x170b5d443a247825 */ /* 0x000fc800078a0020 */
[----:B------:R-:W-:Y:S01]  /*17ba90*/  IMAD.WIDE.U32 R54, R58, 0x30000000, RZ ;  /* 0x300000003a367825 */ /* 0x000fe200078e00ff */
[----:B------:R-:W-:-:S03]  /*17baa0*/  MOV R8, R37 ;  /* 0x0000002500087202 */ /* 0x000fc60000000f00 */
[----:B------:R-:W-:Y:S02]  /*17bab0*/  IMAD.IADD R151, R9, 0x1, R41 ;  /* 0x0000000109977824 */ /* 0x000fe400078e0229 */
[----:B------:R-:W-:Y:S02]  /*17bac0*/  IMAD R137, R58, 0x170b5d44, R32 ;  /* 0x170b5d443a897824 */ /* 0x000fe400078e0220 */
[----:B------:R-:W-:Y:S01]  /*17bad0*/  IMAD.X R9, RZ, RZ, RZ, P5 ;  /* 0x000000ffff097224 */ /* 0x000fe200028e06ff */
[----:B------:R-:W-:Y:S01]  /*17bae0*/  IADD3 RZ, P5, PT, R36, R55, RZ ;  /* 0x0000003724ff7210 */ /* 0x000fe20007fbe0ff */
[----:B------:R-:W-:-:S04]  /*17baf0*/  IMAD.WIDE.U32 R32, R59, -0x45f6b800, RZ ;  /* 0xba0948003b207825 */ /* 0x000fc800078e00ff */
        /* <DEDUP_REMOVED lines=8> */
[----:B------:R-:W-:-:S04]  /*17bb80*/  IMAD.WIDE.U32 R10, R58, -0x45f6b800, RZ ;  /* 0xba0948003a0a7825 */ /* 0x000fc800078e00ff */
[C---:B------:R-:W-:Y:S02]  /*17bb90*/  IMAD R139, R58.reuse, 0x1a22d9f3, R36 ;  /* 0x1a22d9f33a8b7824 */ /* 0x040fe400078e0224 */
[----:B------:R-:W-:Y:S02]  /*17bba0*/  IMAD.X R41, RZ, RZ, RZ, P5 ;  /* 0x000000ffff297224 */ /* 0x000fe400028e06ff */
[----:B------:R-:W-:Y:S02]  /*17bbb0*/  IMAD.IADD R141, R35, 0x1, R40 ;  /* 0x00000001238d7824 */ /* 0x000fe400078e0228 */
[----:B------:R-:W-:-:S03]  /*17bbc0*/  IMAD.WIDE.U32 R36, P5, R58, 0x1a22d9f3, R36 ;  /* 0x1a22d9f33a247825 */ /* 0x000fc600078a0024 */
[----:B------:R-:W-:Y:S01]  /*17bbd0*/  SHF.L.W.U32.HI R142, R34, 0x1, R141 ;  /* 0x00000001228e7819 */ /* 0x000fe20000010e8d */
[----:B------:R-:W-:-:S03]  /*17bbe0*/  IMAD.WIDE.U32 R12, R58, 0xf5138f, RZ ;  /* 0x00f5138f3a0c7825 */ /* 0x000fc600078e00ff */
[----:B------:R-:W-:Y:S01]  /*17bbf0*/  IADD3.X R151, P0, PT, R142, R151, RZ, P0, !PT ;  /* 0x000000978e977210 */ /* 0x000fe2000071e4ff */
[----:B------:R-:W-:Y:S01]  /*17bc00*/  IMAD.X R149, RZ, RZ, RZ, P2 ;  /* 0x000000ffff957224 */ /* 0x000fe200010e06ff */
[----:B------:R-:W-:Y:S01]  /*17bc10*/  IADD3 RZ, P2, PT, R32, R11, RZ ;  /* 0x0000000b20ff7210 */ /* 0x000fe20007f5e0ff */
[----:B------:R-:W-:Y:S02]  /*17bc20*/  IMAD.MOV.U32 R40, RZ, RZ, R33 ;  /* 0x000000ffff287224 */ /* 0x000fe400078e0021 */
[----:B------:R-:W-:Y:S01]  /*17bc30*/  IMAD.X R35, RZ, RZ, RZ, P5 ;  /* 0x000000ffff237224 */ /* 0x000fe200028e06ff */
[----:B------:R-:W-:Y:S01]  /*17bc40*/  IADD3 RZ, P5, PT, R36, R13, RZ ;  /* 0x0000000d24ff7210 */ /* 0x000fe20007fbe0ff */
[----:B------:R-:W-:-:S04]  /*17bc50*/  IMAD.WIDE.U32 R32, R102, -0x45f6b800, R14 ;  /* 0xba09480066207825 */ /* 0x000fc800078e000e */
[----:B------:R-:W-:Y:S01]  /*17bc60*/  IMAD.WIDE.U32 R30, R59, 0x6ca1493b, RZ ;  /* 0x6ca1493b3b1e7825 */ /* 0x000fe200078e00ff */
[----:B------:R-:W-:-:S03]  /*17bc70*/  IADD3.X R56, P1, PT, R143, R32, RZ, P1, !PT ;  /* 0x000000208f387210 */ /* 0x000fc60000f3e4ff */
[----:B------:R-:W-:Y:S02]  /*17bc80*/  IMAD.MOV.U32 R34, RZ, RZ, R37 ;  /* 0x000000ffff227224 */ /* 0x000fe400078e0025 */
[----:B------:R-:W-:Y:S02]  /*17bc90*/  IMAD.IADD R155, R133, 0x1, R17 ;  /* 0x00000001859b7824 */ /* 0x000fe400078e0211 */
[----:B------:R-:W-:Y:S01]  /*17bca0*/  IMAD.WIDE.U32.X R14, R59, 0x1ef3622f, R40, P2 ;  /* 0x1ef3622f3b0e7825 */ /* 0x000fe200010e0428 */
[----:B------:R-:W-:-:S03]  /*17bcb0*/  IADD3 RZ, P2, PT, R100, R16, RZ ;  /* 0x0000001064ff7210 */ /* 0x000fc60007f5e0ff */
[----:B------:R-:W-:Y:S01]  /*17bcc0*/  IMAD.IADD R40, R33, 0x1, R57 ;  /* 0x0000000121287824 */ /* 0x000fe200078e0239 */
[----:B------:R-:W-:Y:S01]  /*17bcd0*/  IADD3.X RZ, P2, PT, R101, R155, RZ, P2, !PT ;  /* 0x0000009b65ff7210 */ /* 0x000fe2000175e4ff */
[C---:B------:R-:W-:Y:S02]  /*17bce0*/  IMAD R140, R58.reuse, -0x39c4fa40, R30 ;  /* 0xc63b05c03a8c7824 */ /* 0x040fe400078e021e */
[----:B------:R-:W-:Y:S01]  /*17bcf0*/  IMAD.WIDE.U32.X R16, R59, 0x1a22d9f3, R34, P5 ;  /* 0x1a22d9f33b107825 */ /* 0x000fe200028e0422 */
[----:B------:R-:W-:Y:S02]  /*17bd00*/  IADD3.X R57, P1, PT, R145, R40, RZ, P1, !PT ;  /* 0x0000002891397210 */ /* 0x000fe40000f3e4ff */
[----:B------:R-:W-:Y:S01]  /*17bd10*/  IADD3.X R147, P2, PT, R147, R38, RZ, P2, !PT ;  /* 0x0000002693937210 */ /* 0x000fe2000175e4ff */
[----:B------:R-:W-:Y:S01]  /*17bd20*/  IMAD.WIDE.U32 R36, R59, 0x17c510ea, RZ ;  /* 0x17c510ea3b247825 */ /* 0x000fe200078e00ff */
[----:B------:R-:W-:Y:S02]  /*17bd30*/  IADD3.X R143, P1, PT, RZ, RZ, RZ, P1, !PT ;  /* 0x000000ffff8f7210 */ /* 0x000fe40000f3e4ff */
[----:B------:R-:W-:Y:S01]  /*17bd40*/  IADD3.X R146, P2, PT, R149, R39, RZ, P2, !PT ;  /* 0x0000002795927210 */ /* 0x000fe2000175e4ff */
[----:B------:R-:W-:-:S04]  /*17bd50*/  IMAD.WIDE.U32 R30, P5, R58, -0x39c4fa40, R30 ;  /* 0xc63b05c03a1e7825 */ /* 0x000fc800078a001e */
[C-C-:B------:R-:W-:Y:S01]  /*17bd60*/  IMAD R142, R58.reuse, 0x1ae3a46, R36.reuse ;  /* 0x01ae3a463a8e7824 */ /* 0x140fe200078e0224 */
[----:B------:R-:W-:Y:S01]  /*17bd70*/  IADD3.X R33, PT, PT, RZ, RZ, RZ, P5, !PT ;  /* 0x000000ffff217210 */ /* 0x000fe20002ffe4ff */
[----:B------:R-:W-:-:S04]  /*17bd80*/  IMAD.WIDE.U32 R34, P5, R58, 0x1ae3a46, R36 ;  /* 0x01ae3a463a227825 */ /* 0x000fc800078a0024 */
[----:B------:R-:W-:-:S04]  /*17bd90*/  IMAD.WIDE.U32 R36, R58, 0x6ca1493b, RZ ;  /* 0x6ca1493b3a247825 */ /* 0x000fc800078e00ff */
[----:B------:R-:W-:Y:S01]  /*17bda0*/  IMAD.X R41, RZ, RZ, RZ, P5 ;  /* 0x000000ffff297224 */ /* 0x000fe200028e06ff */
[----:B------:R-:W-:Y:S01]  /*17bdb0*/  IADD3 RZ, P5, PT, R30, R37, RZ ;  /* 0x000000251eff7210 */ /* 0x000fe20007fbe0ff */
[----:B------:R-:W-:Y:S01]  /*17bdc0*/  IMAD.X R145, RZ, RZ, RZ, P1 ;  /* 0x000000ffff917224 */ /* 0x000fe200008e06ff */
[----:B------:R-:W-:Y:S01]  /*17bdd0*/  IADD3.X R30, P1, PT, R147, R144, RZ, P2, !PT ;  /* 0x00000090931e7210 */ /* 0x000fe2000173e4ff */
[----:B------:R-:W-:-:S04]  /*17bde0*/  IMAD.WIDE.U32 R38, R58, 0x17c510ea, RZ ;  /* 0x17c510ea3a267825 */ /* 0x000fc800078e00ff */
[----:B------:R-:W-:Y:S01]  /*17bdf0*/  IMAD.MOV.U32 R32, RZ, RZ, R31 ;  /* 0x000000ffff207224 */ /* 0x000fe200078e001f */
[----:B------:R-:W-:Y:S01]  /*17be00*/  IADD3.X R31, P1, PT, R146, R151, RZ, P1, !PT ;  /* 0x00000097921f7210 */ /* 0x000fe20000f3e4ff */
[----:B------:R-:W-:Y:S01]  /*17be10*/  IMAD.MOV.U32 R40, RZ, RZ, R35 ;  /* 0x000000ffff287224 */ /* 0x000fe200078e0023 */
[----:B------:R-:W-:Y:S01]  /*17be20*/  IADD3 RZ, P2, PT, R34, R39, RZ ;  /* 0x0000002722ff7210 */ /* 0x000fe20007f5e0ff */
[----:B------:R-:W-:Y:S01]  /*17be30*/  IMAD.IADD R35, R137, 0x1, R55 ;  /* 0x0000000189237824 */ /* 0x000fe200078e0237 */
[----:B------:R-:W-:Y:S01]  /*17be40*/  IADD3.X R55, P1, PT, RZ, RZ, RZ, P1, !PT ;  /* 0x000000ffff377210 */ /* 0x000fe20000f3e4ff */
[----:B------:R-:W-:Y:S01]  /*17be50*/  IMAD.WIDE.U32.X R32, R59, -0x39c4fa40, R32, P5 ;  /* 0xc63b05c03b207825 */ /* 0x000fe200028e0420 */
[----:B------:R-:W-:-:S03]  /*17be60*/  IADD3 RZ, P5, PT, R56, R54, RZ ;  /* 0x0000003638ff7210 */ /* 0x000fc60007fbe0ff */
[----:B------:R-:W-:Y:S01]  /*17be70*/  IMAD.WIDE.U32.X R40, R59, 0x1ae3a46, R40, P2 ;  /* 0x01ae3a463b287825 */ /* 0x000fe200010e0428 */
[----:B------:R-:W-:-:S03]  /*17be80*/  IADD3.X RZ, P5, PT, R57, R35, RZ, P5, !PT ;  /* 0x0000002339ff7210 */ /* 0x000fc60002fbe4ff */
[----:B------:R-:W-:Y:S01]  /*17be90*/  IMAD.IADD R147, R131, 0x1, R99 ;  /* 0x0000000183937824 */ /* 0x000fe200078e0263 */
[----:B------:R-:W-:Y:S01]  /*17bea0*/  IADD3.X R35, P2, PT, R143, R8, RZ, P5, !PT ;  /* 0x000000088f237210 */ /* 0x000fe20002f5e4ff */
[----:B------:R-:W-:Y:S01]  /*17beb0*/  IMAD.X R59, RZ, RZ, RZ, P1 ;  /* 0x000000ffff3b7224 */ /* 0x000fe200008e06ff */
[----:B------:R-:W-:Y:S01]  /*17bec0*/  IADD3 RZ, P1, PT, R30, R98, RZ ;  /* 0x000000621eff7210 */ /* 0x000fe20007f3e0ff */
[----:B------:R-:W-:Y:S01]  /*17bed0*/  IMAD.WIDE.U32 R122, R189, R187, R122 ;  /* 0x000000bbbd7a7225 */ /* 0x000fe200078e007a */
[----:B------:R-:W-:Y:S02]  /*17bee0*/  IADD3.X R54, P2, PT, R145, R9, RZ, P2, !PT ;  /* 0x0000000991367210 */ /* 0x000fe4000175e4ff */
[----:B------:R-:W-:Y:S01]  /*17bef0*/  IADD3.X RZ, P1, PT, R31, R147, RZ, P1, !PT ;  /* 0x000000931fff7210 */ /* 0x000fe20000f3e4ff */
        /* <DEDUP_REMOVED lines=8> */
[----:B------:R-:W-:Y:S01]  /*17bf80*/  IMAD.WIDE.U32.X R108, R190, R190, R108, P3 ;  /* 0x000000bebe6c7225 */ /* 0x000fe200018e046c */
[----:B------:R-:W-:Y:S02]  /*17bf90*/  IADD3.X R123, P0, PT, R123, R113, RZ, P0, !PT ;  /* 0x000000717b7b7210 */ /* 0x000fe4000071e4ff */
[----:B------:R-:W-:Y:S01]  /*17bfa0*/  IADD3.X R34, P5, PT, R34, R141, RZ, P1, !PT ;  /* 0x0000008d22227210 */ /* 0x000fe20000fbe4ff */
[----:B------:R-:W-:Y:S01]  /*17bfb0*/  IMAD.IADD R137, R57, 0x1, R137 ;  /* 0x0000000139897824 */ /* 0x000fe200078e0289 */
[----:B------:R-:W-:Y:S01]  /*17bfc0*/  IADD3.X R100, P2, PT, R35, R100, RZ, P2, !PT ;  /* 0x0000006423647210 */ /* 0x000fe2000175e4ff */
[----:B------:R-:W-:Y:S01]  /*17bfd0*/  IMAD.WIDE.U32 R8, R56, -0x1, RZ ;  /* 0xffffffff38087825 */ /* 0x000fe200078e00ff */
[----:B------:R-:W-:-:S02]  /*17bfe0*/  IADD3 R133, PT, PT, R101, R133, RZ ;  /* 0x0000008565857210 */ /* 0x000fc40007ffe0ff */
[----:B------:R-:W-:Y:S01]  /*17bff0*/  IADD3.X R35, P3, PT, R64, R123, RZ, P5, !PT ;  /* 0x0000007b40237210 */ /* 0x000fe20002f7e4ff */
[----:B------:R-:W-:Y:S01]  /*17c000*/  IMAD R123, R56, -0x7af74001, -R137 ;  /* 0x8508bfff387b7824 */ /* 0x000fe200078e0a89 */
[----:B------:R-:W-:Y:S01]  /*17c010*/  IADD3.X R101, P2, PT, R54, R133, RZ, P2, !PT ;  /* 0x0000008536657210 */ /* 0x000fe2000175e4ff */
[----:B------:R-:W-:Y:S01]  /*17c020*/  IMAD.WIDE.U32 R120, R191, R187, R120 ;  /* 0x000000bbbf787225 */ /* 0x000fe200078e0078 */
[----:B------:R-:W-:Y:S02]  /*17c030*/  IADD3.X R135, P3, PT, RZ, RZ, RZ, P3, !PT ;  /* 0x000000ffff877210 */ /* 0x000fe40001f7e4ff */
[----:B------:R-:W-:Y:S01]  /*17c040*/  IADD3 RZ, P1, PT, R100, R10, RZ ;  /* 0x0000000a64ff7210 */ /* 0x000fe20007f3e0ff */
[----:B------:R-:W-:Y:S01]  /*17c050*/  IMAD.IADD R65, R138, 0x1, R11 ;  /* 0x000000018a417824 */ /* 0x000fe200078e020b */
[----:B------:R-:W-:Y:S01]  /*17c060*/  IADD3.X R57, P2, PT, RZ, RZ, RZ, P2, !PT ;  /* 0x000000ffff397210 */ /* 0x000fe2000175e4ff */
[----:B------:R-:W-:Y:S01]  /*17c070*/  IMAD.IADD R11, R136, 0x1, R63 ;  /* 0x00000001880b7824 */ /* 0x000fe200078e023f */
[----:B------:R-:W-:Y:S01]  /*17c080*/  IADD3 RZ, P5, PT, R34, R62, RZ ;  /* 0x0000003e22ff7210 */ /* 0x000fe20007fbe0ff */
[----:B------:R-:W-:Y:S01]  /*17c090*/  IMAD.IADD R123, R9, 0x1, R123 ;  /* 0x00000001097b7824 */ /* 0x000fe200078e027b */
[----:B------:R-:W-:Y:S01]  /*17c0a0*/  SHF.L.W.U32.HI R9, R99, 0x1, R120 ;  /* 0x0000000163097819 */ /* 0x000fe20000010e78 */
[----:B------:R-:W-:Y:S01]  /*17c0b0*/  IMAD.X R63, RZ, RZ, RZ, P3 ;  /* 0x000000ffff3f7224 */ /* 0x000fe200018e06ff */
[----:B------:R-:W-:Y:S01]  /*17c0c0*/  IADD3.X RZ, P3, PT, R101, R65, RZ, P1, !PT ;  /* 0x0000004165ff7210 */ /* 0x000fe20000f7e4ff */
[----:B------:R-:W-:Y:S01]  /*17c0d0*/  IMAD.WIDE.U32 R54, R8, 0x1, RZ ;  /* 0x0000000108367825 */ /* 0x000fe200078e00ff */
[----:B------:R-:W-:-:S02]  /*17c0e0*/  IADD3.X R122, P0, PT, R9, R110, RZ, P0, !PT ;  /* 0x0000006e097a7210 */ /* 0x000fc4000071e4ff */
[----:B------:R-:W-:Y:S01]  /*17c0f0*/  IADD3.X R9, P3, PT, R57, R14, RZ, P3, !PT ;  /* 0x0000000e39097210 */ /* 0x000fe20001f7e4ff */
[----:B------:R-:W-:Y:S01]  /*17c100*/  IMAD.X R59, RZ, RZ, RZ, P2 ;  /* 0x000000ffff3b7224 */ /* 0x000fe200010e06ff */
[----:B------:R-:W-:Y:S01]  /*17c110*/  IADD3.X RZ, P1, PT, R35, R11, RZ, P5, !PT ;  /* 0x0000000b23ff7210 */ /* 0x000fe20002f3e4ff */
[----:B------:R-:W-:Y:S01]  /*17c120*/  IMAD.WIDE.U32 R10, R123, 0x1, RZ ;  /* 0x000000017b0a7825 */ /* 0x000fe200078e00ff */
[----:B------:R-:W-:Y:S02]  /*17c130*/  IADD3 RZ, P2, PT, R56, R54, RZ ;  /* 0x0000003638ff7210 */ /* 0x000fe40007f5e0ff */
[----:B------:R-:W-:Y:S01]  /*17c140*/  IADD3.X R56, P3, PT, R59, R15, RZ, P3, !PT ;  /* 0x0000000f3b387210 */ /* 0x000fe20001f7e4ff */
[----:B------:R-:W-:Y:S01]  /*17c150*/  IMAD.WIDE.U32 R30, R102, 0x6ca1493b, R30 ;  /* 0x6ca1493b661e7825 */ /* 0x000fe200078e001e */
[----:B------:R-:W-:-:S03]  /*17c160*/  IADD3.X R135, P1, PT, R135, R60, RZ, P1, !PT ;  /* 0x0000003c87877210 */ /* 0x000fc60000f3e4ff */
[----:B------:R-:W-:Y:S01]  /*17c170*/  IMAD.IADD R131, R31, 0x1, R131 ;  /* 0x000000011f837824 */ /* 0x000fe200078e0283 */
[----:B------:R-:W-:Y:S01]  /*17c180*/  IADD3.X R30, P3, PT, R9, R30, RZ, P3, !PT ;  /* 0x0000001e091e7210 */ /* 0x000fe20001f7e4ff */
[C-C-:B------:R-:W-:Y:S02]  /*17c190*/  IMAD R54, R8.reuse, -0x7af74000, R10.reuse ;  /* 0x8508c00008367824 */ /* 0x140fe400078e020a */
[----:B------:R-:W-:Y:S01]  /*17c1a0*/  IMAD.WIDE.U32 R10, P5, R8, -0x7af74000, R10 ;  /* 0x8508c000080a7825 */ /* 0x000fe200078a000a */
[----:B------:R-:W-:Y:S02]  /*17c1b0*/  IADD3.X R31, P3, PT, R56, R131, RZ, P3, !PT ;  /* 0x00000083381f7210 */ /* 0x000fe40001f7e4ff */
[C---:B------:R-:W-:Y:S01]  /*17c1c0*/  IADD3 R62, PT, PT, R55.reuse, R54, RZ ;  /* 0x00000036373e7210 */ /* 0x040fe20007ffe0ff */
[----:B------:R-:W-:Y:S01]  /*17c1d0*/  IMAD.X R15, RZ, RZ, RZ, P5 ;  /* 0x000000ffff0f7224 */ /* 0x000fe200028e06ff */
[----:B------:R-:W-:Y:S01]  /*17c1e0*/  IADD3 RZ, P5, PT, R55, R10, RZ ;  /* 0x0000000a37ff7210 */ /* 0x000fe20007fbe0ff */
[----:B------:R-:W-:Y:S01]  /*17c1f0*/  IMAD.WIDE.U32 R54, R123, 0x30000000, RZ ;  /* 0x300000007b367825 */ /* 0x000fe200078e00ff */
[----:B------:R-:W-:-:S02]  /*17c200*/  IADD3.X R113, P3, PT, RZ, RZ, RZ, P3, !PT ;  /* 0x000000ffff717210 */ /* 0x000fc40001f7e4ff */
[----:B------:R-:W-:Y:S01]  /*17c210*/  IADD3.X RZ, P2, PT, R137, R62, RZ, P2, !PT ;  /* 0x0000003e89ff7210 */ /* 0x000fe2000175e4ff */
[----:B------:R-:W-:Y:S02]  /*17c220*/  IMAD.MOV.U32 R14, RZ, RZ, R11 ;  /* 0x000000ffff0e7224 */ /* 0x000fe400078e000b */
[----:B------:R-:W-:Y:S01]  /*17c230*/  IMAD.WIDE.U32 R34, R102, 0x17c510ea, R34 ;  /* 0x17c510ea66227825 */ /* 0x000fe200078e0022 */
[----:B------:R-:W-:-:S03]  /*17c240*/  IADD3.X R102, P1, PT, R63, R61, RZ, P1, !PT ;  /* 0x0000003d3f667210 */ /* 0x000fc60000f3e4ff */
[----:B------:R-:W-:Y:S01]  /*17c250*/  IMAD R131, R8, 0x170b5d44, R54 ;  /* 0x170b5d4408837824 */ /* 0x000fe200078e0236 */
[----:B------:R-:W-:Y:S01]  /*17c260*/  IADD3.X R135, P1, PT, R135, R122, RZ, P1, !PT ;  /* 0x0000007a87877210 */ /* 0x000fe20000f3e4ff */
[----:B------:R-:W-:-:S04]  /*17c270*/  IMAD.WIDE.U32.X R14, R123, -0x7af74000, R14, P5 ;  /* 0x8508c0007b0e7825 */ /* 0x000fc800028e040e */
[----:B------:R-:W-:Y:S01]  /*17c280*/  IMAD.WIDE.U32 R54, P5, R8, 0x170b5d44, R54 ;  /* 0x170b5d4408367825 */ /* 0x000fe200078a0036 */
[----:B------:R-:W-:-:S03]  /*17c290*/  IADD3.X R59, P2, PT, RZ, R14, RZ, P2, !PT ;  /* 0x0000000eff3b7210 */ /* 0x000fc6000175e4ff */
        /* <DEDUP_REMOVED lines=8> */
[----:B------:R-:W-:-:S03]  /*17c320*/  IMAD.WIDE.U32 R100, R58, -0x45f6b800, R100 ;  /* 0xba0948003a647825 */ /* 0x000fc600078e0064 */
[----:B------:R-:W-:Y:S01]  /*17c330*/  IADD3.X R113, P3, PT, R113, R16, RZ, P3, !PT ;  /* 0x0000001071717210 */ /* 0x000fe20001f7e4ff */
[----:B------:R-:W-:Y:S01]  /*17c340*/  IMAD.WIDE.U32.X R12, R123, 0x170b5d44, R56, P5 ;  /* 0x170b5d447b0c7825 */ /* 0x000fe200028e0438 */
[----:B------:R-:W-:Y:S02]  /*17c350*/  IADD3.X R56, P2, PT, RZ, R15, RZ, P2, !PT ;  /* 0x0000000fff387210 */ /* 0x000fe4000175e4ff */
[----:B------:R-:W-:Y:S01]  /*17c360*/  IADD3.X R57, P3, PT, R61, R17, RZ, P3, !PT ;  /* 0x000000113d397210 */ /* 0x000fe20001f7e4ff */
[----:B------:R-:W-:Y:S01]  /*17c370*/  IMAD.WIDE.U32 R54, R123, -0x45f6b800, RZ ;  /* 0xba0948007b367825 */ /* 0x000fe200078e00ff */
[----:B------:R-:W-:Y:S02]  /*17c380*/  IADD3.X R16, P2, PT, R59, R100, RZ, P2, !PT ;  /* 0x000000643b107210 */ /* 0x000fe4000175e4ff */
[----:B------:R-:W-:Y:S01]  /*17c390*/  IADD3.X R112, P3, PT, R113, R34, RZ, P3, !PT ;  /* 0x0000002271707210 */ /* 0x000fe20001f7e4ff */
[----:B------:R-:W-:Y:S02]  /*17c3a0*/  IMAD.IADD R17, R101, 0x1, R138 ;  /* 0x0000000165117824 */ /* 0x000fe400078e028a */
[----:B------:R-:W-:-:S02]  /*17c3b0*/  IMAD R9, R8, 0x1ef3622f, R54 ;  /* 0x1ef3622f08097824 */ /* 0x000fc400078e0236 */
[----:B------:R-:W-:Y:S01]  /*17c3c0*/  IMAD.IADD R136, R35, 0x1, R136 ;  /* 0x0000000123887824 */ /* 0x000fe200078e0288 */
[----:B------:R-:W-:Y:S01]  /*17c3d0*/  IADD3.X R17, P2, PT, R56, R17, RZ, P2, !PT ;  /* 0x0000001138117210 */ /* 0x000fe2000175e4ff */
[----:B------:R-:W-:-:S03]  /*17c3e0*/  IMAD.WIDE.U32 R54, P5, R8, 0x1ef3622f, R54 ;  /* 0x1ef3622f08367825 */ /* 0x000fc600078a0036 */
[----:B------:R-:W-:Y:S01]  /*17c3f0*/  IADD3.X R113, P3, PT, R57, R136, RZ, P3, !PT ;  /* 0x0000008839717210 */ /* 0x000fe20001f7e4ff */
[----:B------:R-:W-:Y:S01]  /*17c400*/  IMAD.WIDE.U32 R14, R8, -0x45f6b800, RZ ;  /* 0xba094800080e7825 */ /* 0x000fe200078e00ff */
[----:B------:R-:W-:Y:S02]  /*17c410*/  IADD3.X R137, P2, PT, RZ, RZ, RZ, P2, !PT ;  /* 0x000000ffff897210 */ /* 0x000fe4000175e4ff */
[----:B------:R-:W-:Y:S01]  /*17c420*/  IADD3.X R143, P3, PT, RZ, RZ, RZ, P3, !PT ;  /* 0x000000ffff8f7210 */ /* 0x000fe20001f7e4ff */
[----:B------:R-:W-:Y:S02]  /*17c430*/  IMAD.IADD R133, R121, 0x1, R134 ;  /* 0x0000000179857824 */ /* 0x000fe400078e0286 */
[----:B------:R-:W-:Y:S01]  /*17c440*/  IMAD.IADD R147, R111, 0x1, R128 ;  /* 0x000000016f937824 */ /* 0x000fe200078e0280 */
[----:B------:R-:W-:Y:S01]  /*17c450*/  IADD3.X R111, PT, PT, RZ, RZ, RZ, P5, !PT ;  /* 0x000000ffff6f7210 */ /* 0x000fe20002ffe4ff */
[----:B------:R-:W-:Y:S01]  /*17c460*/  IMAD.WIDE.U32 R56, R123, 0xf5138f, RZ ;  /* 0x00f5138f7b387825 */ /* 0x000fe200078e00ff */
[----:B------:R-:W-:-:S02]  /*17c470*/  IADD3 RZ, P5, PT, R54, R15, RZ ;  /* 0x0000000f36ff7210 */ /* 0x000fc40007fbe0ff */
[----:B------:R-:W-:Y:S01]  /*17c480*/  SHF.L.W.U32.HI R120, R120, 0x1, R133 ;  /* 0x0000000178787819 */ /* 0x000fe20000010e85 */
[----:B------:R-:W-:Y:S02]  /*17c490*/  IMAD.MOV.U32 R110, RZ, RZ, R55 ;  /* 0x000000ffff6e7224 */ /* 0x000fe400078e0037 */
[----:B------:R-:W-:Y:S01]  /*17c4a0*/  IMAD.WIDE.U32 R54, R123, 0x6ca1493b, RZ ;  /* 0x6ca1493b7b367825 */ /* 0x000fe200078e00ff */
[----:B------:R-:W-:-:S03]  /*17c4b0*/  IADD3.X R147, P0, PT, R120, R147, RZ, P0, !PT ;  /* 0x0000009378937210 */ /* 0x000fc6000071e4ff */
[----:B------:R-:W-:-:S04]  /*17c4c0*/  IMAD.WIDE.U32 R34, R123, 0x17c510ea, RZ ;  /* 0x17c510ea7b227825 */ /* 0x000fc800078e00ff */
[C-C-:B------:R-:W-:Y:S02]  /*17c4d0*/  IMAD R59, R8.reuse, 0x1a22d9f3, R56.reuse ;  /* 0x1a22d9f3083b7824 */ /* 0x140fe400078e0238 */
[----:B------:R-:W-:Y:S02]  /*17c4e0*/  IMAD.X R141, RZ, RZ, RZ, P2 ;  /* 0x000000ffff8d7224 */ /* 0x000fe400010e06ff */
[----:B------:R-:W-:-:S04]  /*17c4f0*/  IMAD.WIDE.U32 R56, P2, R8, 0x1a22d9f3, R56 ;  /* 0x1a22d9f308387825 */ /* 0x000fc80007840038 */
[----:B------:R-:W-:Y:S02]  /*17c500*/  IMAD R120, R8, -0x39c4fa40, R54 ;  /* 0xc63b05c008787824 */ /* 0x000fe400078e0236 */
[----:B------:R-:W-:-:S04]  /*17c510*/  IMAD.WIDE.U32.X R110, R123, 0x1ef3622f, R110, P5 ;  /* 0x1ef3622f7b6e7825 */ /* 0x000fc800028e046e */
[----:B------:R-:W-:-:S04]  /*17c520*/  IMAD.WIDE.U32 R100, R8, 0xf5138f, RZ ;  /* 0x00f5138f08647825 */ /* 0x000fc800078e00ff */
[----:B------:R-:W-:-:S04]  /*17c530*/  IMAD.WIDE.U32 R54, P5, R8, -0x39c4fa40, R54 ;  /* 0xc63b05c008367825 */ /* 0x000fc800078a0036 */
[C---:B------:R-:W-:Y:S01]  /*17c540*/  IMAD R121, R8.reuse, 0x1ae3a46, R34 ;  /* 0x01ae3a4608797824 */ /* 0x040fe200078e0222 */
[----:B------:R-:W-:Y:S01]  /*17c550*/  MOV R62, R55 ;  /* 0x00000037003e7202 */ /* 0x000fe20000000f00 */
[----:B------:R-:W-:Y:S02]  /*17c560*/  IMAD.X R99, RZ, RZ, RZ, P2 ;  /* 0x000000ffff637224 */ /* 0x000fe400010e06ff */
[----:B------:R-:W-:-:S04]  /*17c570*/  IMAD.WIDE.U32 R64, R8, 0x6ca1493b, RZ ;  /* 0x6ca1493b08407825 */ /* 0x000fc800078e00ff */
[----:B------:R-:W-:-:S04]  /*17c580*/  IMAD.WIDE.U32 R34, P2, R8, 0x1ae3a46, R34 ;  /* 0x01ae3a4608227825 */ /* 0x000fc80007840022 */
[----:B------:R-:W-:Y:S01]  /*17c590*/  IMAD.X R63, RZ, RZ, RZ, P5 ;  /* 0x000000ffff3f7224 */ /* 0x000fe200028e06ff */
[-C--:B------:R-:W-:Y:S01]  /*17c5a0*/  IADD3 RZ, P5, PT, R56, R101.reuse, RZ ;  /* 0x0000006538ff7210 */ /* 0x080fe20007fbe0ff */
[----:B------:R-:W-:Y:S01]  /*17c5b0*/  IMAD.MOV.U32 R98, RZ, RZ, R57 ;  /* 0x000000ffff627224 */ /* 0x000fe200078e0039 */
[----:B------:R-:W-:Y:S01]  /*17c5c0*/  IADD3 R101, PT, PT, R59, R101, RZ ;  /* 0x000000653b657210 */ /* 0x000fe20007ffe0ff */
[----:B------:R-:W-:Y:S01]  /*17c5d0*/  IMAD.X R57, RZ, RZ, RZ, P2 ;  /* 0x000000ffff397224 */ /* 0x000fe200010e06ff */
[----:B------:R-:W-:Y:S01]  /*17c5e0*/  IADD3 RZ, P2, PT, R54, R65, RZ ;  /* 0x0000004136ff7210 */ /* 0x000fe20007f5e0ff */
[----:B------:R-:W-:-:S04]  /*17c5f0*/  IMAD.WIDE.U32 R60, R8, 0x17c510ea, RZ ;  /* 0x17c510ea083c7825 */ /* 0x000fc800078e00ff */
[----:B------:R-:W-:Y:S02]  /*17c600*/  IMAD.MOV.U32 R56, RZ, RZ, R35 ;  /* 0x000000ffff387224 */ /* 0x000fe400078e0023 */
[----:B------:R-:W-:Y:S02]  /*17c610*/  IMAD.IADD R35, R131, 0x1, R11 ;  /* 0x0000000183237824 */ /* 0x000fe400078e020b */
[----:B------:R-:W-:Y:S01]  /*17c620*/  IMAD.WIDE.U32.X R98, R123, 0x1a22d9f3, R98, P5 ;  /* 0x1a22d9f37b627825 */ /* 0x000fe200028e0462 */
[----:B------:R-:W-:-:S03]  /*17c630*/  IADD3 RZ, P5, PT, R16, R10, RZ ;  /* 0x0000000a10ff7210 */ /* 0x000fc60007fbe0ff */
[----:B------:R-:W-:Y:S01]  /*17c640*/  IMAD.X R145, RZ, RZ, RZ, P3 ;  /* 0x000000ffff917224 */ /* 0x000fe200018e06ff */
[----:B------:R-:W-:Y:S01]  /*17c650*/  IADD3 RZ, P3, PT, R34, R61, RZ ;  /* 0x0000003d22ff7210 */ /* 0x000fe20007f7e0ff */
        /* <DEDUP_REMOVED lines=8> */
[----:B------:R-:W-:Y:S01]  /*17c6e0*/  IMAD.WIDE.U32.X R56, R123, 0x1ae3a46, R56, P3 ;  /* 0x01ae3a467b387825 */ /* 0x000fe200018e0438 */
[----:B------:R-:W-:-:S02]  /*17c6f0*/  SHF.L.W.U32.HI R35, R133, 0x1, R118 ;  /* 0x0000000185237819 */ /* 0x000fc40000010e76 */
[----:B------:R-:W-:Y:S01]  /*17c700*/  IADD3.X R34, P2, PT, R143, R32, RZ, P2, !PT ;  /* 0x000000208f227210 */ /* 0x000fe2000175e4ff */
[----:B------:R-:W-:Y:S01]  /*17c710*/  IMAD.WIDE.U32 R16, R8, 0x30000000, R16 ;  /* 0x3000000008107825 */ /* 0x000fe200078e0010 */
[----:B------:R-:W-:Y:S02]  /*17c720*/  IADD3.X R102, P3, PT, R102, R147, RZ, P1, !PT ;  /* 0x0000009366667210 */ /* 0x000fe40000f7e4ff */
[----:B------:R-:W-:Y:S01]  /*17c730*/  IADD3.X R13, P2, PT, R145, R33, RZ, P2, !PT ;  /* 0x00000021910d7210 */ /* 0x000fe2000175e4ff */
[----:B------:R-:W-:Y:S01]  /*17c740*/  IMAD.IADD R123, R119, 0x1, R132 ;  /* 0x00000001777b7824 */ /* 0x000fe200078e0284 */
[----:B------:R-:W-:Y:S01]  /*17c750*/  IADD3.X R132, P3, PT, RZ, RZ, RZ, P3, !PT ;  /* 0x000000ffff847210 */ /* 0x000fe20001f7e4ff */
        /* <DEDUP_REMOVED lines=14> */
[----:B------:R-:W-:Y:S01]  /*17c840*/  IADD3.X R128, PT, PT, RZ, RZ, RZ, P3, !PT ;  /* 0x000000ffff807210 */ /* 0x000fe20001ffe4ff */
[----:B------:R-:W-:Y:S01]  /*17c850*/  IMAD.IADD R131, R11, 0x1, R131 ;  /* 0x000000010b837824 */ /* 0x000fe200078e0283 */
[----:B------:R-:W-:Y:S01]  /*17c860*/  IADD3 RZ, P3, PT, R32, R14, RZ ;  /* 0x0000000e20ff7210 */ /* 0x000fe20007f7e0ff */
[----:B------:R-:W-:Y:S01]  /*17c870*/  IMAD.X R141, RZ, RZ, RZ, P5 ;  /* 0x000000ffff8d7224 */ /* 0x000fe200028e06ff */
[----:B------:R-:W-:Y:S01]  /*17c880*/  IADD3.X R143, P0, PT, RZ, RZ, RZ, P0, !PT ;  /* 0x000000ffff8f7210 */ /* 0x000fe2000071e4ff */
[----:B------:R-:W-:Y:S01]  /*17c890*/  IMAD.WIDE.U32 R12, R131, 0x1, RZ ;  /* 0x00000001830c7825 */ /* 0x000fe200078e00ff */
[----:B------:R-:W-:-:S03]  /*17c8a0*/  IADD3 RZ, P2, PT, R16, R30, RZ ;  /* 0x0000001e10ff7210 */ /* 0x000fc60007f5e0ff */
[----:B------:R-:W-:Y:S02]  /*17c8b0*/  IMAD.IADD R11, R9, 0x1, R15 ;  /* 0x00000001090b7824 */ /* 0x000fe400078e020f */
[----:B------:R-:W-:-:S03]  /*17c8c0*/  IMAD.WIDE.U32 R36, P5, R10, -0x7af74000, R12 ;  /* 0x8508c0000a247825 */ /* 0x000fc600078a000c */
[----:B------:R-:W-:Y:S01]  /*17c8d0*/  IADD3.X RZ, P3, PT, R33, R11, RZ, P3, !PT ;  /* 0x0000000b21ff7210 */ /* 0x000fe20001f7e4ff */
[----:B------:R-:W-:Y:S01]  /*17c8e0*/  IMAD.X R109, RZ, RZ, RZ, P5 ;  /* 0x000000ffff6d7224 */ /* 0x000fe200028e06ff */
[----:B------:R-:W-:Y:S01]  /*17c8f0*/  IADD3 RZ, P5, PT, R31, R36, RZ ;  /* 0x000000241fff7210 */ /* 0x000fe20007fbe0ff */
[----:B------:R-:W-:-:S04]  /*17c900*/  IMAD.WIDE.U32 R14, R131, 0x30000000, RZ ;  /* 0x30000000830e7825 */ /* 0x000fc800078e00ff */
[----:B------:R-:W-:Y:S02]  /*17c910*/  IMAD.MOV.U32 R108, RZ, RZ, R37 ;  /* 0x000000ffff6c7224 */ /* 0x000fe400078e0025 */
[----:B------:R-:W-:-:S04]  /*17c920*/  IMAD.WIDE.U32 R54, R10, 0x30000000, RZ ;  /* 0x300000000a367825 */ /* 0x000fc800078e00ff */
[----:B------:R-:W-:-:S04]  /*17c930*/  IMAD.WIDE.U32.X R108, R131, -0x7af74000, R108, P5 ;  /* 0x8508c000836c7825 */ /* 0x000fc800028e046c */
[----:B------:R-:W-:-:S04]  /*17c940*/  IMAD.WIDE.U32 R16, P5, R10, 0x170b5d44, R14 ;  /* 0x170b5d440a107825 */ /* 0x000fc800078a000e */
[----:B------:R-:W-:Y:S02]  /*17c950*/  IMAD.IADD R13, R142, 0x1, R39 ;  /* 0x000000018e0d7824 */ /* 0x000fe400078e0227 */
[----:B------:R-:W-:Y:S01]  /*17c960*/  IMAD.X R145, RZ, RZ, RZ, P0 ;  /* 0x000000ffff917224 */ /* 0x000fe200000e06ff */
[----:B------:R-:W-:Y:S01]  /*17c970*/  IADD3 RZ, P0, PT, R34, R38, RZ ;  /* 0x0000002622ff7210 */ /* 0x000fe20007f1e0ff */
[----:B------:R-:W-:Y:S01]  /*17c980*/  IMAD.X R39, RZ, RZ, RZ, P5 ;  /* 0x000000ffff277224 */ /* 0x000fe200028e06ff */
[----:B------:R-:W-:Y:S01]  /*17c990*/  IADD3 RZ, P5, PT, R16, R55, RZ ;  /* 0x0000003710ff7210 */ /* 0x000fe20007fbe0ff */
[----:B------:R-:W-:Y:S01]  /*17c9a0*/  IMAD.WIDE.U32 R36, R131, -0x45f6b800, RZ ;  /* 0xba09480083247825 */ /* 0x000fe200078e00ff */
[----:B------:R-:W-:Y:S02]  /*17c9b0*/  MOV R38, R17 ;  /* 0x0000001100267202 */ /* 0x000fe40000000f00 */
[----:B------:R-:W-:Y:S01]  /*17c9c0*/  IADD3.X RZ, P0, PT, R35, R13, RZ, P0, !PT ;  /* 0x0000000d23ff7210 */ /* 0x000fe2000071e4ff */
[----:B------:R-:W-:-:S04]  /*17c9d0*/  IMAD.WIDE.U32 R116, R193, R189, R116 ;  /* 0x000000bdc1747225 */ /* 0x000fc800078e0074 */
[----:B------:R-:W-:Y:S01]  /*17c9e0*/  IMAD.IADD R137, R117, 0x1, R129 ;  /* 0x0000000175897824 */ /* 0x000fe200078e0281 */
[----:B------:R-:W-:Y:S01]  /*17c9f0*/  SHF.L.W.U32.HI R11, R123, 0x1, R116 ;  /* 0x000000017b0b7819 */ /* 0x000fe20000010e74 */
[----:B------:R-:W-:Y:S01]  /*17ca00*/  IMAD.WIDE.U32.X R38, R131, 0x170b5d44, R38, P5 ;  /* 0x170b5d4483267825 */ /* 0x000fe200028e0426 */
[----:B------:R-:W-:Y:S02]  /*17ca10*/  IADD3.X R129, P3, PT, R139, R110, RZ, P3, !PT ;  /* 0x0000006e8b817210 */ /* 0x000fe40001f7e4ff */
[----:B------:R-:W-:Y:S01]  /*17ca20*/  SHF.L.W.U32.HI R123, R116, 0x1, R137 ;  /* 0x00000001747b7819 */ /* 0x000fe20000010e89 */
[C---:B------:R-:W-:Y:S01]  /*17ca30*/  IMAD R147, R10.reuse, -0x7af74000, R12 ;  /* 0x8508c0000a937824 */ /* 0x040fe200078e020c */
[----:B------:R-:W-:Y:S01]  /*17ca40*/  IADD3.X R11, P1, PT, R11, R106, RZ, P1, !PT ;  /* 0x0000006a0b0b7210 */ /* 0x000fe20000f3e4ff */
[----:B------:R-:W-:-:S04]  /*17ca50*/  IMAD.WIDE.U32 R16, P5, R10, 0x1ef3622f, R36 ;  /* 0x1ef3622f0a107825 */ /* 0x000fc800078a0024 */
[----:B------:R-:W-:-:S04]  /*17ca60*/  IMAD.WIDE.U32 R12, R10, -0x45f6b800, RZ ;  /* 0xba0948000a0c7825 */ /* 0x000fc800078e00ff */
[----:B------:R-:W-:Y:S01]  /*17ca70*/  IMAD.X R37, RZ, RZ, RZ, P5 ;  /* 0x000000ffff257224 */ /* 0x000fe200028e06ff */
[----:B------:R-:W-:Y:S01]  /*17ca80*/  IADD3 RZ, P5, PT, R16, R13, RZ ;  /* 0x0000000d10ff7210 */ /* 0x000fe20007fbe0ff */
[C---:B------:R-:W-:Y:S02]  /*17ca90*/  IMAD R135, R10.reuse, 0x170b5d44, R14 ;  /* 0x170b5d440a877824 */ /* 0x040fe400078e020e */
[----:B------:R-:W-:Y:S02]  /*17caa0*/  IMAD R116, R10, 0x1ef3622f, R36 ;  /* 0x1ef3622f0a747824 */ /* 0x000fe400078e0224 */
[----:B------:R-:W-:-:S04]  /*17cab0*/  IMAD.WIDE.U32 R14, R131, 0xf5138f, RZ ;  /* 0x00f5138f830e7825 */ /* 0x000fc800078e00ff */
[----:B------:R-:W-:Y:S02]  /*17cac0*/  IMAD.MOV.U32 R36, RZ, RZ, R17 ;  /* 0x000000ffff247224 */ /* 0x000fe400078e0011 */
[----:B------:R-:W-:Y:S02]  /*17cad0*/  IMAD R117, R10, 0x1a22d9f3, R14 ;  /* 0x1a22d9f30a757824 */ /* 0x000fe400078e020e */
[----:B------:R-:W-:-:S04]  /*17cae0*/  IMAD.WIDE.U32.X R36, R131, 0x1ef3622f, R36, P5 ;  /* 0x1ef3622f83247825 */ /* 0x000fc800028e0424 */
[----:B------:R-:W-:-:S04]  /*17caf0*/  IMAD.WIDE.U32 R14, P5, R10, 0x1a22d9f3, R14 ;  /* 0x1a22d9f30a0e7825 */ /* 0x000fc800078a000e */
[----:B------:R-:W-:-:S04]  /*17cb00*/  IMAD.WIDE.U32 R16, R10, 0xf5138f, RZ ;  /* 0x00f5138f0a107825 */ /* 0x000fc800078e00ff */
[----:B------:R-:W-:Y:S02]  /*17cb10*/  IMAD.IADD R30, R107, 0x1, R103 ;  /* 0x000000016b1e7824 */ /* 0x000fe400078e0267 */
[----:B------:R-:W-:-:S03]  /*17cb20*/  IMAD.WIDE.U32 R106, R58, 0x17c510ea, R34 ;  /* 0x17c510ea3a6a7825 */ /* 0x000fc600078e0022 */
[----:B------:R-:W-:Y:S01]  /*17cb30*/  IADD3.X R123, P1, PT, R123, R30, RZ, P1, !PT ;  /* 0x0000001e7b7b7210 */ /* 0x000fe20000f3e4ff */
[----:B------:R-:W-:Y:S01]  /*17cb40*/  IMAD.X R103, RZ, RZ, RZ, P5 ;  /* 0x000000ffff677224 */ /* 0x000fe200028e06ff */
[----:B------:R-:W-:Y:S01]  /*17cb50*/  IADD3 RZ, P5, PT, R14, R17, RZ ;  /* 0x000000110eff7210 */ /* 0x000fe20007fbe0ff */
[----:B------:R-:W-:-:S04]  /*17cb60*/  IMAD.WIDE.U32 R34, R131, 0x6ca1493b, RZ ;  /* 0x6ca1493b83227825 */ /* 0x000fc800078e00ff */
[----:B------:R-:W-:Y:S02]  /*17cb70*/  IMAD.MOV.U32 R102, RZ, RZ, R15 ;  /* 0x000000ffff667224 */ /* 0x000fe400078e000f */
[----:B------:R-:W-:Y:S01]  /*17cb80*/  IMAD.WIDE.U32 R112, R58, 0x6ca1493b, R112 ;  /* 0x6ca1493b3a707825 */ /* 0x000fe200078e0070 */
[----:B------:R-:W-:Y:S02]  /*17cb90*/  IADD3.X R58, P3, PT, R141, R111, RZ, P3, !PT ;  /* 0x0000006f8d3a7210 */ /* 0x000fe40001f7e4ff */
[----:B------:R-:W-:Y:S01]  /*17cba0*/  IADD3.X R141, P0, PT, R143, R40, RZ, P0, !PT ;  /* 0x000000288f8d7210 */ /* 0x000fe2000071e4ff */
[----:B------:R-:W-:Y:S01]  /*17cbb0*/  IMAD R122, R10, -0x39c4fa40, R34 ;  /* 0xc63b05c00a7a7824 */ /* 0x000fe200078e0222 */
[----:B------:R-:W-:Y:S01]  /*17cbc0*/  IADD3.X R112, P3, PT, R129, R112, RZ, P3, !PT ;  /* 0x0000007081707210 */ /* 0x000fe20001f7e4ff */
[----:B------:R-:W-:Y:S01]  /*17cbd0*/  IMAD.WIDE.U32.X R102, R131, 0x1a22d9f3, R102, P5 ;  /* 0x1a22d9f383667825 */ /* 0x000fe200028e0466 */
[----:B------:R-:W-:-:S03]  /*17cbe0*/  IADD3.X R143, P0, PT, R145, R41, RZ, P0, !PT ;  /* 0x00000029918f7210 */ /* 0x000fc6000071e4ff */
[----:B------:R-:W-:-:S04]  /*17cbf0*/  IMAD.WIDE.U32 R34, P5, R10, -0x39c4fa40, R34 ;  /* 0xc63b05c00a227825 */ /* 0x000fc800078a0022 */
[----:B------:R-:W-:-:S04]  /*17cc00*/  IMAD.WIDE.U32 R14, R10, 0x6ca1493b, RZ ;  /* 0x6ca1493b0a0e7825 */ /* 0x000fc800078e00ff */
        /* <DEDUP_REMOVED lines=10> */
[----:B------:R-:W-:-:S04]  /*17ccb0*/  IMAD.WIDE.U32.X R110, R131, -0x39c4fa40, R110, P5 ;  /* 0xc63b05c0836e7825 */ /* 0x000fc800028e046e */
[----:B------:R-:W-:-:S04]  /*17ccc0*/  IMAD.WIDE.U32 R30, P5, R10, 0x1ae3a46, R30 ;  /* 0x01ae3a460a1e7825 */ /* 0x000fc800078a001e */
[----:B------:R-:W-:Y:S01]  /*17ccd0*/  IMAD.X R139, RZ, RZ, RZ, P3 ;  /* 0x000000ffff8b7224 */ /* 0x000fe200018e06ff */
[----:B------:R-:W-:Y:S01]  /*17cce0*/  IADD3 RZ, P3, PT, R112, R100, RZ ;  /* 0x0000006470ff7210 */ /* 0x000fe20007f7e0ff */
[----:B------:R-:W-:Y:S01]  /*17ccf0*/  IMAD.MOV.U32 R40, RZ, RZ, R31 ;  /* 0x000000ffff287224 */ /* 0x000fe200078e001f */
[----:B------:R-:W-:Y:S01]  /*17cd00*/  IADD3.X R31, P2, PT, RZ, R108, RZ, P2, !PT ;  /* 0x0000006cff1f7210 */ /* 0x000fe2000175e4ff */
[----:B------:R-:W-:Y:S01]  /*17cd10*/  IMAD.WIDE.U32 R32, R8, -0x45f6b800, R32 ;  /* 0xba09480008207825 */ /* 0x000fe200078e0020 */
[----:B------:R-:W-:Y:S02]  /*17cd20*/  IADD3.X RZ, P3, PT, R113, R101, RZ, P3, !PT ;  /* 0x0000006571ff7210 */ /* 0x000fe40001f7e4ff */
        /* <DEDUP_REMOVED lines=10> */
[----:B------:R-:W-:Y:S01]  /*17cdd0*/  IMAD.WIDE.U32.X R104, R192, R192, R104, P4 ;  /* 0x000000c0c0687225 */ /* 0x000fe200020e0468 */
[----:B------:R-:W-:-:S02]  /*17cde0*/  IADD3.X R106, P3, PT, R101, R106, RZ, P3, !PT ;  /* 0x0000006a656a7210 */ /* 0x000fc40001f7e4ff */
[----:B------:R-:W-:Y:S01]  /*17cdf0*/  IADD3.X R109, P0, PT, R141, R132, RZ, P0, !PT ;  /* 0x000000848d6d7210 */ /* 0x000fe2000071e4ff */
[----:B------:R-:W-:Y:S01]  /*17ce00*/  IMAD.WIDE.U32.X R40, R131, 0x1ae3a46, R40, P5 ;  /* 0x01ae3a4683287825 */ /* 0x000fe200028e0428 */
[----:B------:R-:W-:Y:S02]  /*17ce10*/  IADD3.X R9, P5, PT, RZ, RZ, RZ, P2, !PT ;  /* 0x000000ffff097210 */ /* 0x000fe400017be4ff */
[----:B------:R-:W-:Y:S01]  /*17ce20*/  IADD3 RZ, P2, PT, R32, R54, RZ ;  /* 0x0000003620ff7210 */ /* 0x000fe20007f5e0ff */
[----:B------:R-:W-:Y:S01]  /*17ce30*/  IMAD.IADD R101, R135, 0x1, R55 ;  /* 0x0000000187657824 */ /* 0x000fe200078e0237 */
[----:B------:R-:W-:Y:S01]  /*17ce40*/  IADD3.X R107, P3, PT, R98, R31, RZ, P3, !PT ;  /* 0x0000001f626b7210 */ /* 0x000fe20001f7e4ff */
[----:B------:R-:W-:Y:S01]  /*17ce50*/  IMAD.X R31, RZ, RZ, RZ, P5 ;  /* 0x000000ffff1f7224 */ /* 0x000fe200028e06ff */
[----:B------:R-:W-:Y:S01]  /*17ce60*/  IADD3.X R58, P0, PT, R143, R128, RZ, P0, !PT ;  /* 0x000000808f3a7210 */ /* 0x000fe2000071e4ff */
[----:B------:R-:W-:Y:S01]  /*17ce70*/  IMAD.WIDE.U32 R112, R8, 0xf5138f, R112 ;  /* 0x00f5138f08707825 */ /* 0x000fe200078e0070 */
[----:B------:R-:W-:-:S02]  /*17ce80*/  IADD3.X RZ, P5, PT, R33, R101, RZ, P2, !PT ;  /* 0x0000006521ff7210 */ /* 0x000fc400017be4ff */
[----:B------:R-:W-:Y:S01]  /*17ce90*/  IADD3 R101, PT, PT, R120, R65, RZ ;  /* 0x0000004178657210 */ /* 0x000fe20007ffe0ff */
[----:B------:R-:W-:Y:S01]  /*17cea0*/  IMAD.WIDE.U32 R32, R10, 0x30000000, R32 ;  /* 0x300000000a207825 */ /* 0x000fe200078e0020 */
[----:B------:R-:W-:Y:S02]  /*17ceb0*/  IADD3 RZ, P2, PT, R106, R64, RZ ;  /* 0x000000406aff7210 */ /* 0x000fe40007f5e0ff */
[----:B------:R-:W-:Y:S01]  /*17cec0*/  IADD3.X R55, P4, PT, RZ, RZ, RZ, P3, !PT ;  /* 0x000000ffff377210 */ /* 0x000fe20001f9e4ff */
[----:B------:R-:W-:Y:S01]  /*17ced0*/  IMAD.IADD R54, R113, 0x1, R59 ;  /* 0x0000000171367824 */ /* 0x000fe200078e023b */
        /* <DEDUP_REMOVED lines=11> */
[----:B------:R-:W-:Y:S01]  /*17cf90*/  IADD3.X R63, P2, PT, R65, R63, RZ, P2, !PT ;  /* 0x0000003f413f7210 */ /* 0x000fe2000175e4ff */
[----:B------:R-:W-:Y:S01]  /*17cfa0*/  IMAD.WIDE.U32 R114, R193, R191, R114 ;  /* 0x000000bfc1727225 */ /* 0x000fe200078e0072 */
[----:B------:R-:W-:Y:S02]  /*17cfb0*/  IADD3.X R58, P3, PT, R58, R119, RZ, P3, !PT ;  /* 0x000000773a3a7210 */ /* 0x000fe40001f7e4ff */
[----:B------:R-:W-:Y:S01]  /*17cfc0*/  IADD3.X R9, P5, PT, RZ, RZ, RZ, P0, !PT ;  /* 0x000000ffff097210 */ /* 0x000fe200007be4ff */
[----:B------:R-:W-:Y:S01]  /*17cfd0*/  IMAD R119, R32, -0x7af74001, -R135 ;  /* 0x8508bfff20777824 */ /* 0x000fe200078e0a87 */
[----:B------:R-:W-:Y:S01]  /*17cfe0*/  IADD3.X R38, P2, PT, R38, R99, RZ, P2, !PT ;  /* 0x0000006326267210 */ /* 0x000fe2000175e4ff */
[----:B------:R-:W-:Y:S01]  /*17cff0*/  IMAD.IADD R130, R115, 0x1, R130 ;  /* 0x0000000173827824 */ /* 0x000fe200078e0282 */
[----:B------:R-:W-:Y:S01]  /*17d000*/  IADD3.X R99, P3, PT, RZ, R9, RZ, P3, !PT ;  /* 0x00000009ff637210 */ /* 0x000fe20001f7e4ff */
[----:B------:R-:W-:Y:S01]  /*17d010*/  IMAD.IADD R119, R31, 0x1, R119 ;  /* 0x000000011f777824 */ /* 0x000fe200078e0277 */
[----:B------:R-:W-:Y:S01]  /*17d020*/  IADD3.X R113, P4, PT, R39, R54, RZ, P4, !PT ;  /* 0x0000003627717210 */ /* 0x000fe2000279e4ff */
[----:B------:R-:W-:Y:S01]  /*17d030*/  IMAD.IADD R15, R122, 0x1, R15 ;  /* 0x000000017a0f7824 */ /* 0x000fe200078e020f */
[----:B------:R-:W-:Y:S01]  /*17d040*/  IADD3 RZ, P0, PT, R112, R12, RZ ;  /* 0x0000000c70ff7210 */ /* 0x000fe20007f1e0ff */
[----:B------:R-:W-:Y:S01]  /*17d050*/  IMAD.WIDE.U32 R12, R30, 0x1, RZ ;  /* 0x000000011e0c7825 */ /* 0x000fe200078e00ff */
[----:B------:R-:W-:-:S02]  /*17d060*/  IADD3.X R62, PT, PT, RZ, RZ, RZ, P3, P5 ;  /* 0x000000ffff3e7210 */ /* 0x000fc40001fea4ff */
[----:B------:R-:W-:Y:S02]  /*17d070*/  IADD3.X R9, P5, PT, RZ, RZ, RZ, P4, !PT ;  /* 0x000000ffff097210 */ /* 0x000fe400027be4ff */
[----:B------:R-:W-:Y:S02]  /*17d080*/  IADD3 RZ, P3, PT, R38, R60, RZ ;  /* 0x0000003c26ff7210 */ /* 0x000fe40007f7e0ff */
[----:B------:R-:W-:Y:S01]  /*17d090*/  IADD3.X R39, P4, PT, R63, R58, RZ, P2, !PT ;  /* 0x0000003a3f277210 */ /* 0x000fe2000179e4ff */
[----:B------:R-:W-:Y:S01]  /*17d0a0*/  IMAD.X R59, RZ, RZ, RZ, P5 ;  /* 0x000000ffff3b7224 */ /* 0x000fe200028e06ff */
[----:B------:R-:W-:Y:S01]  /*17d0b0*/  IADD3.X RZ, P0, PT, R113, R55, RZ, P0, !PT ;  /* 0x0000003771ff7210 */ /* 0x000fe2000071e4ff */
[----:B------:R-:W-:Y:S01]  /*17d0c0*/  IMAD.WIDE.U32 R54, R8, 0x6ca1493b, R106 ;  /* 0x6ca1493b08367825 */ /* 0x000fe200078e006a */
[----:B------:R-:W-:Y:S02]  /*17d0d0*/  IADD3 RZ, P2, PT, R32, R12, RZ ;  /* 0x0000000c20ff7210 */ /* 0x000fe40007f5e0ff */
[----:B------:R-:W-:Y:S01]  /*17d0e0*/  IADD3.X RZ, P3, PT, R39, R33, RZ, P3, !PT ;  /* 0x0000002127ff7210 */ /* 0x000fe20001f7e4ff */
[----:B------:R-:W-:Y:S01]  /*17d0f0*/  IMAD.WIDE.U32 R32, R119, 0x1, RZ ;  /* 0x0000000177207825 */ /* 0x000fe200078e00ff */
[----:B------:R-:W-:-:S02]  /*17d100*/  IADD3.X R61, P4, PT, RZ, RZ, RZ, P4, !PT ;  /* 0x000000ffff3d7210 */ /* 0x000fc4000279e4ff */
[----:B------:R-:W-:Y:S01]  /*17d110*/  IADD3.X R31, P5, PT, R9, R36, RZ, P0, !PT ;  /* 0x00000024091f7210 */ /* 0x000fe200007be4ff */
[C---:B------:R-:W-:Y:S01]  /*17d120*/  IMAD R12, R30.reuse, -0x7af74000, R32 ;  /* 0x8508c0001e0c7824 */ /* 0x040fe200078e0220 */
[----:B------:R-:W-:Y:S01]  /*17d130*/  SHF.L.W.U32.HI R137, R137, 0x1, R114 ;  /* 0x0000000189897819 */ /* 0x000fe20000010e72 */
[----:B------:R-:W-:Y:S01]  /*17d140*/  IMAD.X R131, RZ, RZ, RZ, P4 ;  /* 0x000000ffff837224 */ /* 0x000fe200020e06ff */
[----:B------:R-:W-:Y:S01]  /*17d150*/  IADD3.X R58, P4, PT, R59, R37, RZ, P5, !PT ;  /* 0x000000253b3a7210 */ /* 0x000fe20002f9e4ff */
[----:B------:R-:W-:Y:S01]  /*17d160*/  IMAD.WIDE.U32 R32, P0, R30, -0x7af74000, R32 ;  /* 0x8508c0001e207825 */ /* 0x000fe20007800020 */
[----:B------:R-:W-:Y:S02]  /*17d170*/  SHF.L.W.U32.HI R115, R114, 0x1, R130 ;  /* 0x0000000172737819 */ /* 0x000fe40000010e82 */
[----:B------:R-:W-:Y:S01]  /*17d180*/  IADD3.X R104, P1, PT, R137, R104, RZ, P1, !PT ;  /* 0x0000006889687210 */ /* 0x000fe20000f3e4ff */
[----:B------:R-:W-:Y:S01]  /*17d190*/  IMAD.WIDE.U32 R36, R119, 0x30000000, RZ ;  /* 0x3000000077247825 */ /* 0x000fe200078e00ff */
[----:B------:R-:W-:-:S02]  /*17d1a0*/  IADD3 RZ, P5, PT, R13, R32, RZ ;  /* 0x000000200dff7210 */ /* 0x000fc40007fbe0ff */
[----:B------:R-:W-:Y:S01]  /*17d1b0*/  IADD3.X R105, P1, PT, R115, R105, RZ, P1, !PT ;  /* 0x0000006973697210 */ /* 0x000fe20000f3e4ff */
[----:B------:R-:W-:Y:S01]  /*17d1c0*/  IMAD.WIDE.U32 R8, R8, 0x17c510ea, R38 ;  /* 0x17c510ea08087825 */ /* 0x000fe200078e0026 */
[----:B------:R-:W-:Y:S02]  /*17d1d0*/  IADD3 R38, PT, PT, R13, R12, RZ ;  /* 0x0000000c0d267210 */ /* 0x000fe40007ffe0ff */
[----:B------:R-:W-:Y:S01]  /*17d1e0*/  IADD3.X R106, P3, PT, R61, R56, RZ, P3, !PT ;  /* 0x000000383d6a7210 */ /* 0x000fe20001f7e4ff */
[C-C-:B------:R-:W-:Y:S01]  /*17d1f0*/  IMAD R115, R30.reuse, 0x170b5d44, R36.reuse ;  /* 0x170b5d441e737824 */ /* 0x140fe200078e0224 */
[----:B------:R-:W-:Y:S01]  /*17d200*/  IADD3.X RZ, P2, PT, R135, R38, RZ, P2, !PT ;  /* 0x0000002687ff7210 */ /* 0x000fe2000175e4ff */
[----:B------:R-:W-:Y:S01]  /*17d210*/  IMAD.X R39, RZ, RZ, RZ, P0 ;  /* 0x000000ffff277224 */ /* 0x000fe200000e06ff */
[----:B------:R-:W-:Y:S01]  /*17d220*/  IADD3.X R131, P3, PT, R131, R57, RZ, P3, !PT ;  /* 0x0000003983837210 */ /* 0x000fe20001f7e4ff */
[----:B------:R-:W-:Y:S01]  /*17d230*/  IMAD.WIDE.U32 R36, P0, R30, 0x170b5d44, R36 ;  /* 0x170b5d441e247825 */ /* 0x000fe20007800024 */
[----:B------:R-:W-:-:S02]  /*17d240*/  IADD3.X R54, P4, PT, R31, R54, RZ, P4, !PT ;  /* 0x000000361f367210 */ /* 0x000fc4000279e4ff */
[----:B------:R-:W-:Y:S01]  /*17d250*/  IADD3.X R106, P3, PT, R106, R99, RZ, P3, !PT ;  /* 0x000000636a6a7210 */ /* 0x000fe20001f7e4ff */
[----:B------:R-:W-:-:S04]  /*17d260*/  IMAD.WIDE.U32 R12, R30, 0x30000000, RZ ;  /* 0x300000001e0c7825 */ /* 0x000fc800078e00ff */
[----:B------:R-:W-:Y:S01]  /*17d270*/  IMAD.X R57, RZ, RZ, RZ, P0 ;  /* 0x000000ffff397224 */ /* 0x000fe200000e06ff */
[-C--:B------:R-:W-:Y:S01]  /*17d280*/  IADD3 RZ, P0, PT, R36, R13.reuse, RZ ;  /* 0x0000000d24ff7210 */ /* 0x080fe20007f1e0ff */
[----:B------:R-:W-:Y:S01]  /*17d290*/  IMAD.IADD R55, R55, 0x1, R120 ;  /* 0x0000000137377824 */ /* 0x000fe200078e0278 */
[----:B------:R-:W-:Y:S01]  /*17d2a0*/  IADD3 R133, PT, PT, R115, R13, RZ ;  /* 0x0000000d73857210 */ /* 0x000fe20007ffe0ff */
[----:B------:R-:W-:Y:S02]  /*17d2b0*/  IMAD.MOV.U32 R38, RZ, RZ, R33 ;  /* 0x000000ffff267224 */ /* 0x000fe400078e0021 */
[----:B------:R-:W-:Y:S01]  /*17d2c0*/  IMAD.MOV.U32 R56, RZ, RZ, R37 ;  /* 0x000000ffff387224 */ /* 0x000fe200078e0025 */
[----:B------:R-:W-:Y:S01]  /*17d2d0*/  IADD3.X R55, P4, PT, R58, R55, RZ, P4, !PT ;  /* 0x000000373a377210 */ /* 0x000fe2000279e4ff */
[----:B------:R-:W-:-:S03]  /*17d2e0*/  IMAD.WIDE.U32 R32, R119, -0x45f6b800, RZ ;  /* 0xba09480077207825 */ /* 0x000fc600078e00ff */
[----:B------:R-:W-:Y:S01]  /*17d2f0*/  IADD3.X R63, P4, PT, RZ, RZ, RZ, P4, !PT ;  /* 0x000000ffff3f7210 */ /* 0x000fe2000279e4ff */
[----:B------:R-:W-:Y:S01]  /*17d300*/  IMAD.WIDE.U32.X R36, R119, 0x170b5d44, R56, P0 ;  /* 0x170b5d4477247825 */ /* 0x000fe200000e0438 */
[----:B------:R-:W-:-:S03]  /*17d310*/  IADD3 RZ, P0, PT, R54, R16, RZ ;  /* 0x0000001036ff7210 */ /* 0x000fc60007f1e0ff */
[----:B------:R-:W-:Y:S02]  /*17d320*/  IMAD.IADD R31, R117, 0x1, R17 ;  /* 0x00000001751f7824 */ /* 0x000fe400078e0211 */
[----:B------:R-:W-:Y:S02]  /*17d330*/  IMAD R109, R30, 0x1ef3622f, R32 ;  /* 0x1ef3622f1e6d7824 */ /* 0x000fe400078e0220 */
[----:B------:R-:W-:Y:S01]  /*17d340*/  IMAD.WIDE.U32.X R38, R119, -0x7af74000, R38, P5 ;  /* 0x8508c00077267825 */ /* 0x000fe200028e0426 */
[----:B------:R-:W-:-:S03]  /*17d350*/  IADD3.X RZ, P0, PT, R55, R31, RZ, P0, !PT ;  /* 0x0000001f37ff7210 */ /* 0x000fc6000071e4ff */
[----:B------:R-:W-:Y:S01]  /*17d360*/  IMAD.WIDE.U32 R16, R119, 0xf5138f, RZ ;  /* 0x00f5138f77107825 */ /* 0x000fe200078e00ff */
[----:B------:R-:W-:Y:S02]  /*17d370*/  IADD3.X R31, P2, PT, RZ, R38, RZ, P2, !PT ;  /* 0x00000026ff1f7210 */ /* 0x000fe4000175e4ff */
[----:B------:R-:W-:Y:S01]  /*17d380*/  IADD3.X R63, P0, PT, R63, R102, RZ, P0, !PT ;  /* 0x000000663f3f7210 */ /* 0x000fe2000071e4ff */
[----:B------:R-:W-:-:S04]  /*17d390*/  IMAD.WIDE.U32 R32, P5, R30, 0x1ef3622f, R32 ;  /* 0x1ef3622f1e207825 */ /* 0x000fc800078a0020 */
[----:B------:R-:W-:Y:S01]  /*17d3a0*/  IMAD.WIDE.U32 R58, R30, -0x45f6b800, RZ ;  /* 0xba0948001e3a7825 */ /* 0x000fe200078e00ff */
[----:B------:R-:W-:-:S03]  /*17d3b0*/  MOV R56, R33 ;  /* 0x0000002100387202 */ /* 0x000fc60000000f00 */
[----:B------:R-:W-:Y:S02]  /*17d3c0*/  IMAD.X R57, RZ, RZ, RZ, P5 ;  /* 0x000000ffff397224 */ /* 0x000fe400028e06ff */
[C-C-:B------:R-:W-:Y:S02]  /*17d3d0*/  IMAD R107, R30.reuse, 0x1a22d9f3, R16.reuse ;  /* 0x1a22d9f31e6b7824 */ /* 0x140fe400078e0210 */
[----:B------:R-:W-:-:S04]  /*17d3e0*/  IMAD.WIDE.U32 R16, P5, R30, 0x1a22d9f3, R16 ;  /* 0x1a22d9f31e107825 */ /* 0x000fc800078a0010 */
[----:B------:R-:W-:Y:S01]  /*17d3f0*/  IMAD.X R65, RZ, RZ, RZ, P4 ;  /* 0x000000ffff417224 */ /* 0x000fe200020e06ff */
[----:B------:R-:W-:Y:S01]  /*17d400*/  IADD3 RZ, P4, PT, R32, R59, RZ ;  /* 0x0000003b20ff7210 */ /* 0x000fe20007f9e0ff */
[----:B------:R-:W-:-:S03]  /*17d410*/  IMAD.WIDE.U32 R60, R30, 0xf5138f, RZ ;  /* 0x00f5138f1e3c7825 */ /* 0x000fc600078e00ff */
[----:B------:R-:W-:Y:S01]  /*17d420*/  IADD3.X R102, P0, PT, R65, R103, RZ, P0, !PT ;  /* 0x0000006741667210 */ /* 0x000fe2000071e4ff */
[----:B------:R-:W-:-:S03]  /*17d430*/  IMAD.WIDE.U32 R112, R10, -0x45f6b800, R112 ;  /* 0xba0948000a707825 */ /* 0x000fc600078e0070 */
[----:B------:R-:W-:Y:S01]  /*17d440*/  IADD3.X R8, P0, PT, R63, R8, RZ, P0, !PT ;  /* 0x000000083f087210 */ /* 0x000fe2000071e4ff */
[----:B------:R-:W-:Y:S01]  /*17d450*/  IMAD.MOV.U32 R32, RZ, RZ, R17 ;  /* 0x000000ffff207224 */ /* 0x000fe200078e0011 */
[----:B------:R-:W-:Y:S01]  /*17d460*/  IADD3.X R17, P2, PT, RZ, R39, RZ, P2, !PT ;  /* 0x00000027ff117210 */ /* 0x000fe2000175e4ff */
[----:B------:R-:W-:Y:S01]  /*17d470*/  IMAD.X R33, RZ, RZ, RZ, P5 ;  /* 0x000000ffff217224 */ /* 0x000fe200028e06ff */
[----:B------:R-:W-:Y:S01]  /*17d480*/  IADD3 RZ, P5, PT, R16, R61, RZ ;  /* 0x0000003d10ff7210 */ /* 0x000fe20007fbe0ff */
[----:B------:R-:W-:Y:S01]  /*17d490*/  IMAD.IADD R116, R113, 0x1, R116 ;  /* 0x0000000171747824 */ /* 0x000fe200078e0274 */
[----:B------:R-:W-:Y:S01]  /*17d4a0*/  IADD3.X R16, P2, PT, R31, R112, RZ, P2, !PT ;  /* 0x000000701f107210 */ /* 0x000fe2000175e4ff */
[----:B------:R-:W-:Y:S02]  /*17d4b0*/  IMAD.IADD R121, R9, 0x1, R121 ;  /* 0x0000000109797824 */ /* 0x000fe400078e0279 */
[----:B------:R-:W-:Y:S01]  /*17d4c0*/  IMAD.WIDE.U32 R38, R119, 0x6ca1493b, RZ ;  /* 0x6ca1493b77267825 */ /* 0x000fe200078e00ff */
[----:B------:R-:W-:-:S02]  /*17d4d0*/  IADD3.X R17, P2, PT, R17, R116, RZ, P2, !PT ;  /* 0x0000007411117210 */ /* 0x000fc4000175e4ff */
[----:B------:R-:W-:Y:S01]  /*17d4e0*/  IADD3.X R9, P0, PT, R102, R121, RZ, P0, !PT ;  /* 0x0000007966097210 */ /* 0x000fe2000071e4ff */
[----:B------:R-:W-:Y:S01]  /*17d4f0*/  IMAD.WIDE.U32.X R100, R119, 0x1ef3622f, R56, P4 ;  /* 0x1ef3622f77647825 */ /* 0x000fe200020e0438 */
[----:B------:R-:W-:Y:S02]  /*17d500*/  IADD3.X R113, P2, PT, RZ, RZ, RZ, P2, !PT ;  /* 0x000000ffff717210 */ /* 0x000fe4000175e4ff */
[----:B------:R-:W-:Y:S01]  /*17d510*/  IADD3.X R102, P3, PT, R131, R62, RZ, P3, !PT ;  /* 0x0000003e83667210 */ /* 0x000fe20001f7e4ff */
[----:B------:R-:W-:Y:S01]  /*17d520*/  IMAD.WIDE.U32 R56, P4, R30, -0x39c4fa40, R38 ;  /* 0xc63b05c01e387825 */ /* 0x000fe20007880026 */
[----:B------:R-:W-:-:S03]  /*17d530*/  IADD3.X R131, P0, PT, RZ, RZ, RZ, P0, !PT ;  /* 0x000000ffff837210 */ /* 0x000fc6000071e4ff */
[----:B------:R-:W-:-:S04]  /*17d540*/  IMAD.WIDE.U32 R98, R30, 0x6ca1493b, RZ ;  /* 0x6ca1493b1e627825 */ /* 0x000fc800078e00ff */
[----:B------:R-:W-:Y:S02]  /*17d550*/  IMAD R103, R30, -0x39c4fa40, R38 ;  /* 0xc63b05c01e677824 */ /* 0x000fe400078e0226 */
        /* <DEDUP_REMOVED lines=33> */
[----:B------:R-:W-:Y:S01]  /*17d770*/  IMAD.WIDE.U32 R14, R16, -0x1, RZ ;  /* 0xffffffff100e7825 */ /* 0x000fe200078e00ff */
[----:B------:R-:W-:-:S02]  /*17d780*/  IADD3.X R55, P2, PT, R37, R12, RZ, P2, !PT ;  /* 0x0000000c25377210 */ /* 0x000fc4000175e4ff */
[----:B------:R-:W-:Y:S01]  /*17d790*/  IADD3.X R113, PT, PT, RZ, RZ, RZ, P5, P4 ;  /* 0x000000ffff717210 */ /* 0x000fe20002fe84ff */
[----:B------:R-:W-:Y:S01]  /*17d7a0*/  IMAD R17, R16, -0x7af74001, -R115 ;  /* 0x8508bfff10117824 */ /* 0x000fe200078e0a73 */
[----:B------:R-:W-:Y:S01]  /*17d7b0*/  IADD3 RZ, P3, PT, R54, R58, RZ ;  /* 0x0000003a36ff7210 */ /* 0x000fe20007f7e0ff */
[----:B------:R-:W-:Y:S01]  /*17d7c0*/  IMAD.IADD R11, R129, 0x1, R35 ;  /* 0x00000001810b7824 */ /* 0x000fe200078e0223 */
[----:B------:R-:W-:Y:S01]  /*17d7d0*/  IADD3.X R35, P4, PT, RZ, RZ, RZ, P2, !PT ;  /* 0x000000ffff237210 */ /* 0x000fe2000179e4ff */
[----:B------:R-:W-:Y:S01]  /*17d7e0*/  IMAD.WIDE.U32 R12, R14, 0x1, RZ ;  /* 0x000000010e0c7825 */ /* 0x000fe200078e00ff */
[----:B------:R-:W-:Y:S02]  /*17d7f0*/  IADD3 R15, PT, PT, R15, R17, RZ ;  /* 0x000000110f0f7210 */ /* 0x000fe40007ffe0ff */
[----:B------:R-:W-:Y:S01]  /*17d800*/  IADD3.X R37, P0, PT, R110, R123, RZ, P0, !PT ;  /* 0x0000007b6e257210 */ /* 0x000fe2000071e4ff */
[----:B------:R-:W-:Y:S01]  /*17d810*/  IMAD.IADD R59, R109, 0x1, R59 ;  /* 0x000000016d3b7824 */ /* 0x000fe200078e023b */
[----:B------:R-:W-:Y:S01]  /*17d820*/  IADD3 RZ, P2, PT, R36, R34, RZ ;  /* 0x0000002224ff7210 */ /* 0x000fe20007f5e0ff */
[----:B------:R-:W-:Y:S01]  /*17d830*/  IMAD.X R39, RZ, RZ, RZ, P4 ;  /* 0x000000ffff277224 */ /* 0x000fe200020e06ff */
[----:B------:R-:W-:Y:S01]  /*17d840*/  IADD3 RZ, P4, PT, R16, R12, RZ ;  /* 0x0000000c10ff7210 */ /* 0x000fe20007f9e0ff */
[----:B------:R-:W-:Y:S01]  /*17d850*/  IMAD.WIDE.U32 R16, R10, 0x6ca1493b, R8 ;  /* 0x6ca1493b0a107825 */ /* 0x000fe200078e0008 */
[----:B------:R-:W-:-:S02]  /*17d860*/  IADD3.X RZ, P3, PT, R55, R59, RZ, P3, !PT ;  /* 0x0000003b37ff7210 */ /* 0x000fc40001f7e4ff */
[----:B------:R-:W-:Y:S01]  /*17d870*/  IADD3.X R59, P0, PT, RZ, RZ, RZ, P0, !PT ;  /* 0x000000ffff3b7210 */ /* 0x000fe2000071e4ff */
[----:B------:R-:W-:Y:S01]  /*17d880*/  IMAD.WIDE.U32 R8, R15, 0x1, RZ ;  /* 0x000000010f087825 */ /* 0x000fe200078e00ff */
[----:B------:R-:W-:Y:S02]  /*17d890*/  IADD3.X R35, P3, PT, R35, R100, RZ, P3, !PT ;  /* 0x0000006423237210 */ /* 0x000fe40001f7e4ff */
[----:B------:R-:W-:Y:S01]  /*17d8a0*/  IADD3.X RZ, P2, PT, R37, R11, RZ, P2, !PT ;  /* 0x0000000b25ff7210 */ /* 0x000fe2000175e4ff */
        /* <DEDUP_REMOVED lines=9> */
[----:B------:R-:W-:Y:S01]  /*17d940*/  IMAD.IADD R13, R17, 0x1, R122 ;  /* 0x00000001110d7824 */ /* 0x000fe200078e027a */
        /* <DEDUP_REMOVED lines=8> */
[----:B------:R-:W-:-:S04]  /*17d9d0*/  IMAD.WIDE.U32 R10, R10, 0x17c510ea, R36 ;  /* 0x17c510ea0a0a7825 */ /* 0x000fc800078e0024 */
[----:B------:R-:W-:Y:S02]  /*17d9e0*/  IMAD.IADD R37, R107, 0x1, R61 ;  /* 0x000000016b257824 */ /* 0x000fe400078e023d */
[----:B------:R-:W-:-:S03]  /*17d9f0*/  IMAD.WIDE.U32.X R34, R15, -0x7af74000, R34, P5 ;  /* 0x8508c0000f227825 */ /* 0x000fc600028e0422 */
[----:B------:R-:W-:Y:S01]  /*17da00*/  IADD3.X RZ, P0, PT, R17, R37, RZ, P0, !PT ;  /* 0x0000002511ff7210 */ /* 0x000fe2000071e4ff */
[----:B------:R-:W-:-:S03]  /*17da10*/  IMAD.WIDE.U32 R8, P5, R14, 0x170b5d44, R12 ;  /* 0x170b5d440e087825 */ /* 0x000fc600078a000c */
[----:B------:R-:W-:Y:S01]  /*17da20*/  IADD3.X R41, P0, PT, R41, R32, RZ, P0, !PT ;  /* 0x0000002029297210 */ /* 0x000fe2000071e4ff */
[----:B------:R-:W-:Y:S01]  /*17da30*/  IMAD.X R37, RZ, RZ, RZ, P5 ;  /* 0x000000ffff257224 */ /* 0x000fe200028e06ff */
[----:B------:R-:W-:Y:S01]  /*17da40*/  IADD3.X R39, P5, PT, RZ, R34, RZ, P4, !PT ;  /* 0x00000022ff277210 */ /* 0x000fe200027be4ff */
[----:B------:R-:W-:Y:S01]  /*17da50*/  IMAD.X R61, RZ, RZ, RZ, P3 ;  /* 0x000000ffff3d7224 */ /* 0x000fe200018e06ff */
[----:B------:R-:W-:Y:S01]  /*17da60*/  MOV R36, R9 ;  /* 0x0000000900247202 */ /* 0x000fe20000000f00 */
[----:B------:R-:W-:Y:S01]  /*17da70*/  IMAD.WIDE.U32 R54, R30, -0x45f6b800, R54 ;  /* 0xba0948001e367825 */ /* 0x000fe200078e0036 */
[----:B------:R-:W-:Y:S02]  /*17da80*/  IADD3.X R34, P5, PT, RZ, R35, RZ, P5, !PT ;  /* 0x00000023ff227210 */ /* 0x000fe40002fbe4ff */
[----:B------:R-:W-:Y:S01]  /*17da90*/  IADD3.X R32, P0, PT, R61, R33, RZ, P0, !PT ;  /* 0x000000213d207210 */ /* 0x000fe2000071e4ff */
[C---:B------:R-:W-:Y:S01]  /*17daa0*/  IMAD R59, R14.reuse, 0x170b5d44, R12 ;  /* 0x170b5d440e3b7824 */ /* 0x040fe200078e020c */
[----:B------:R-:W-:Y:S01]  /*17dab0*/  IADD3.X R54, P5, PT, R39, R54, RZ, P5, !PT ;  /* 0x0000003627367210 */ /* 0x000fe20002fbe4ff */
[----:B------:R-:W-:Y:S01]  /*17dac0*/  IMAD.WIDE.U32 R12, R14, 0x30000000, RZ ;  /* 0x300000000e0c7825 */ /* 0x000fe200078e00ff */
[----:B------:R-:W-:-:S03]  /*17dad0*/  IADD3.X R10, P3, PT, R41, R10, RZ, P0, !PT ;  /* 0x0000000a290a7210 */ /* 0x000fc6000077e4ff */
[----:B------:R-:W-:Y:S01]  /*17dae0*/  IMAD.IADD R109, R55, 0x1, R109 ;  /* 0x00000001376d7824 */ /* 0x000fe200078e026d */
[----:B------:R-:W-:Y:S01]  /*17daf0*/  IADD3 RZ, P4, PT, R8, R13, RZ ;  /* 0x0000000d08ff7210 */ /* 0x000fe20007f9e0ff */
[----:B------:R-:W-:Y:S01]  /*17db00*/  IMAD.IADD R9, R59, 0x1, R13 ;  /* 0x000000013b097824 */ /* 0x000fe200078e020d */
        /* <DEDUP_REMOVED lines=8> */
[----:B------:R-:W-:Y:S01]  /*17db90*/  IMAD.WIDE.U32 R8, R15, -0x45f6b800, RZ ;  /* 0xba0948000f087825 */ /* 0x000fe200078e00ff */
[----:B------:R-:W-:-:S02]  /*17dba0*/  IADD3.X R11, P3, PT, R32, R129, RZ, P3, !PT ;  /* 0x00000081200b7210 */ /* 0x000fc40001f7e4ff */
[----:B------:R-:W-:Y:S01]  /*17dbb0*/  IADD3.X R35, P0, PT, R35, R36, RZ, P0, !PT ;  /* 0x0000002423237210 */ /* 0x000fe2000071e4ff */
[----:B------:R-:W-:Y:S01]  /*17dbc0*/  IMAD.X R36, RZ, RZ, RZ, P5 ;  /* 0x000000ffff247224 */ /* 0x000fe200028e06ff */
[----:B------:R-:W-:Y:S01]  /*17dbd0*/  IADD3.X RZ, P4, PT, R11, R13, RZ, P4, !PT ;  /* 0x0000000d0bff7210 */ /* 0x000fe2000279e4ff */
[----:B------:R-:W-:Y:S01]  /*17dbe0*/  IMAD R61, R14, 0x1ef3622f, R8 ;  /* 0x1ef3622f0e3d7824 */ /* 0x000fe200078e0208 */
[----:B------:R-:W-:Y:S01]  /*17dbf0*/  IADD3.X R34, P2, PT, R40, R113, RZ, P2, !PT ;  /* 0x0000007128227210 */ /* 0x000fe2000175e4ff */
[----:B------:R-:W-:Y:S01]  /*17dc00*/  IMAD.WIDE.U32 R16, R30, 0xf5138f, R16 ;  /* 0x00f5138f1e107825 */ /* 0x000fe200078e0010 */
[----:B------:R-:W-:Y:S02]  /*17dc10*/  IADD3.X R36, P0, PT, R36, R37, RZ, P0, !PT ;  /* 0x0000002524247210 */ /* 0x000fe4000071e4ff */
[----:B------:R-:W-:Y:S01]  /*17dc20*/  IADD3.X R37, P3, PT, RZ, RZ, RZ, P3, !PT ;  /* 0x000000ffff257210 */ /* 0x000fe20001f7e4ff */
[----:B------:R-:W-:Y:S01]  /*17dc30*/  IMAD.WIDE.U32 R8, P5, R14, 0x1ef3622f, R8 ;  /* 0x1ef3622f0e087825 */ /* 0x000fe200078a0008 */
[----:B------:R-:W-:-:S02]  /*17dc40*/  IADD3.X R16, P0, PT, R35, R16, RZ, P0, !PT ;  /* 0x0000001023107210 */ /* 0x000fc4000071e4ff */
[----:B------:R-:W-:Y:S01]  /*17dc50*/  IADD3.X R37, P4, PT, R37, R64, RZ, P4, !PT ;  /* 0x0000004025257210 */ /* 0x000fe2000279e4ff */
        /* <DEDUP_REMOVED lines=42> */
[----:B------:R-:W-:Y:S01]  /*17df00*/  IMAD R99, R14, -0x39c4fa40, R8 ;  /* 0xc63b05c00e637824 */ /* 0x000fe200078e0208 */
[----:B------:R-:W-:Y:S01]  /*17df10*/  IADD3.X R41, PT, PT, RZ, RZ, RZ, P0, !PT ;  /* 0x000000ffff297210 */ /* 0x000fe200007fe4ff */
[----:B------:R-:W-:Y:S01]  /*17df20*/  IMAD.WIDE.U32 R36, R30, 0x17c510ea, R36 ;  /* 0x17c510ea1e247825 */ /* 0x000fe200078e0024 */
[----:B------:R-:W-:Y:S02]  /*17df30*/  IADD3.X R39, P3, PT, R39, R32, RZ, P3, !PT ;  /* 0x0000002027277210 */ /* 0x000fe40001f7e4ff */
[----:B------:R-:W-:Y:S01]  /*17df40*/  IADD3.X R12, P2, PT, RZ, RZ, RZ, P2, !PT ;  /* 0x000000ffff0c7210 */ /* 0x000fe2000175e4ff */
[C---:B------:R-:W-:Y:S01]  /*17df50*/  IMAD.WIDE.U32 R8, P0, R14.reuse, -0x39c4fa40, R8 ;  /* 0xc63b05c00e087825 */ /* 0x040fe20007800008 */
[----:B------:R-:W-:Y:S02]  /*17df60*/  IADD3.X R30, P4, PT, R13, R56, RZ, P4, !PT ;  /* 0x000000380d1e7210 */ /* 0x000fe4000279e4ff */
[----:B------:R-:W-:Y:S01]  /*17df70*/  IADD3.X R32, P3, PT, R41, R33, RZ, P3, !PT ;  /* 0x0000002129207210 */ /* 0x000fe20001f7e4ff */
[----:B------:R-:W-:Y:S01]  /*17df80*/  IMAD.WIDE.U32 R34, R14, 0x6ca1493b, RZ ;  /* 0x6ca1493b0e227825 */ /* 0x000fe200078e00ff */
[----:B------:R-:W-:-:S02]  /*17df90*/  IADD3.X R33, P5, PT, RZ, R12, RZ, P5, !PT ;  /* 0x0000000cff217210 */ /* 0x000fc40002fbe4ff */
[----:B------:R-:W-:Y:S01]  /*17dfa0*/  IADD3.X R57, P4, PT, R63, R57, RZ, P4, !PT ;  /* 0x000000393f397210 */ /* 0x000fe2000279e4ff */
[----:B------:R-:W-:Y:S01]  /*17dfb0*/  IMAD.MOV.U32 R12, RZ, RZ, R9 ;  /* 0x000000ffff0c7224 */ /* 0x000fe200078e0009 */
[----:B------:R-:W-:Y:S01]  /*17dfc0*/  IADD3.X R36, P3, PT, R39, R36, RZ, P3, !PT ;  /* 0x0000002427247210 */ /* 0x000fe20001f7e4ff */
[----:B------:R-:W-:Y:S01]  /*17dfd0*/  IMAD.IADD R9, R37, 0x1, R31 ;  /* 0x0000000125097824 */ /* 0x000fe200078e021f */
[----:B------:R-:W-:Y:S01]  /*17dfe0*/  IADD3.X R39, P4, PT, R30, R33, RZ, P4, !PT ;  /* 0x000000211e277210 */ /* 0x000fe2000279e4ff */
[----:B------:R-:W-:Y:S01]  /*17dff0*/  IMAD.X R13, RZ, RZ, RZ, P0 ;  /* 0x000000ffff0d7224 */ /* 0x000fe200000e06ff */
[----:B------:R-:W-:Y:S01]  /*17e000*/  IADD3 RZ, P0, PT, R8, R35, RZ ;  /* 0x0000002308ff7210 */ /* 0x000fe20007f1e0ff */
        /* <DEDUP_REMOVED lines=8> */
[C---:B------:R-:W-:Y:S01]  /*17e090*/  IMAD.WIDE.U32 R8, R193.reuse, R193, RZ ;  /* 0x000000c1c1087225 */ /* 0x040fe200078e00ff */
[----:B------:R-:W-:Y:S02]  /*17e0a0*/  IADD3.X R35, P3, PT, RZ, RZ, RZ, P3, !PT ;  /* 0x000000ffff237210 */ /* 0x000fe40001f7e4ff */
[----:B------:R-:W-:Y:S01]  /*17e0b0*/  SHF.L.W.U32.HI R33, R130, 0x1, R126 ;  /* 0x0000000182217819 */ /* 0x000fe20000010e7e */
[----:B------:R-:W-:Y:S01]  /*17e0c0*/  IMAD R41, R193, R194, R30 ;  /* 0x000000c2c1297224 */ /* 0x000fe200078e021e */
[----:B------:R-:W-:Y:S01]  /*17e0d0*/  IADD3.X R38, P5, PT, R35, R12, RZ, P5, !PT ;  /* 0x0000000c23267210 */ /* 0x000fe20002fbe4ff */
[----:B------:R-:W-:Y:S01]  /*17e0e0*/  IMAD.X R12, RZ, RZ, RZ, P3 ;  /* 0x000000ffff0c7224 */ /* 0x000fe200018e06ff */
[----:B------:R-:W-:Y:S01]  /*17e0f0*/  IADD3.X R8, P0, PT, R33, R8, RZ, P1, !PT ;  /* 0x0000000821087210 */ /* 0x000fe20000f1e4ff */
[----:B------:R-:W-:Y:S01]  /*17e100*/  IMAD.IADD R41, R9, 0x1, R41 ;  /* 0x0000000109297824 */ /* 0x000fe200078e0229 */
[----:B------:R-:W-:Y:S01]  /*17e110*/  SHF.L.W.U32.HI R126, R126, 0x1, R127 ;  /* 0x000000017e7e7819 */ /* 0x000fe20000010e7f */
[----:B------:R-:W-:Y:S01]  /*17e120*/  IMAD.WIDE.U32 R34, R15, 0x17c510ea, RZ ;  /* 0x17c510ea0f227825 */ /* 0x000fe200078e00ff */
[----:B------:R-:W-:-:S02]  /*17e130*/  IADD3.X R39, P1, PT, R39, R8, RZ, P2, !PT ;  /* 0x0000000827277210 */ /* 0x000fc4000173e4ff */
[----:B------:R-:W-:Y:S01]  /*17e140*/  IADD3.X R8, P3, PT, R12, R13, RZ, P5, !PT ;  /* 0x0000000d0c087210 */ /* 0x000fe20002f7e4ff */
[----:B------:R-:W-:Y:S01]  /*17e150*/  IMAD.WIDE.U32 R12, P5, R193, R194, R30 ;  /* 0x000000c2c10c7225 */ /* 0x000fe200078a001e */
[----:B------:R-:W-:Y:S02]  /*17e160*/  IADD3.X R126, P0, PT, R126, R41, RZ, P0, !PT ;  /* 0x000000297e7e7210 */ /* 0x000fe4000071e4ff */
[----:B------:R-:W-:Y:S01]  /*17e170*/  IADD3.X R38, P3, PT, R38, R39, RZ, P3, !PT ;  /* 0x0000002726267210 */ /* 0x000fe20001f7e4ff */
[----:B------:R-:W-:Y:S01]  /*17e180*/  IMAD.WIDE.U32 R32, R14, 0x17c510ea, RZ ;  /* 0x17c510ea0e207825 */ /* 0x000fe200078e00ff */
[----:B------:R-:W-:-:S03]  /*17e190*/  IADD3.X R57, P1, PT, R57, R126, RZ, P1, !PT ;  /* 0x0000007e39397210 */ /* 0x000fc60000f3e4ff */
[----:B------:R-:W-:Y:S01]  /*17e1a0*/  IMAD.WIDE.U32 R30, P4, R14, 0x1ae3a46, R34 ;  /* 0x01ae3a460e1e7825 */ /* 0x000fe20007880022 */
[----:B------:R-:W-:Y:S02]  /*17e1b0*/  IADD3.X R39, P3, PT, R8, R57, RZ, P3, !PT ;  /* 0x0000003908277210 */ /* 0x000fe40001f7e4ff */
[----:B------:R-:W-:Y:S01]  /*17e1c0*/  IADD3.X R8, P2, PT, RZ, RZ, RZ, P2, !PT ;  /* 0x000000ffff087210 */ /* 0x000fe2000175e4ff */
[----:B------:R-:W-:Y:S02]  /*17e1d0*/  IMAD R63, R14, 0x1ae3a46, R34 ;  /* 0x01ae3a460e3f7824 */ /* 0x000fe400078e0222 */
[----:B------:R-:W-:Y:S01]  /*17e1e0*/  IMAD.X R41, RZ, RZ, RZ, P5 ;  /* 0x000000ffff297224 */ /* 0x000fe200028e06ff */
[-C--:B------:R-:W-:Y:S01]  /*17e1f0*/  IADD3 RZ, P5, PT, R30, R33.reuse, RZ ;  /* 0x000000211eff7210 */ /* 0x080fe20007fbe0ff */
[----:B------:R-:W-:Y:S01]  /*17e200*/  IMAD.X R35, RZ, RZ, RZ, P4 ;  /* 0x000000ffff237224 */ /* 0x000fe200020e06ff */
[----:B------:R-:W-:Y:S01]  /*17e210*/  IADD3 R33, PT, PT, R63, R33, RZ ;  /* 0x000000213f217210 */ /* 0x000fe20007ffe0ff */
[----:B------:R-:W-:Y:S01]  /*17e220*/  IMAD.MOV.U32 R34, RZ, RZ, R31 ;  /* 0x000000ffff227224 */ /* 0x000fe200078e001f */
[----:B------:R-:W-:Y:S01]  /*17e230*/  IADD3 RZ, P4, PT, R38, R32, RZ ;  /* 0x0000002026ff7210 */ /* 0x000fe20007f9e0ff */
[----:B------:R-:W-:-:S02]  /*17e240*/  IMAD.MOV.U32 R40, RZ, RZ, R13 ;  /* 0x000000ffff287224 */ /* 0x000fc400078e000d */
[----:B------:R-:W-:Y:S01]  /*17e250*/  IMAD.WIDE.U32.X R34, R15, 0x1ae3a46, R34, P5 ;  /* 0x01ae3a460f227825 */ /* 0x000fe200028e0422 */
[----:B------:R-:W-:Y:S02]  /*17e260*/  IADD3.X RZ, P4, PT, R39, R33, RZ, P4, !PT ;  /* 0x0000002127ff7210 */ /* 0x000fe4000279e4ff */
[----:B------:R-:W-:Y:S01]  /*17e270*/  IADD3.X R15, P3, PT, RZ, RZ, RZ, P3, !PT ;  /* 0x000000ffff0f7210 */ /* 0x000fe20001f7e4ff */
[----:B------:R-:W-:Y:S01]  /*17e280*/  IMAD.WIDE.U32 R54, R14, 0x30000000, R54 ;  /* 0x300000000e367825 */ /* 0x000fe200078e0036 */
[----:B------:R-:W-:Y:S02]  /*17e290*/  IADD3 RZ, P5, PT, R9, R12, RZ ;  /* 0x0000000c09ff7210 */ /* 0x000fe40007fbe0ff */
[----:B------:R-:W-:Y:S01]  /*17e2a0*/  IADD3.X R9, P4, PT, R15, R34, RZ, P4, !PT ;  /* 0x000000220f097210 */ /* 0x000fe2000279e4ff */
[----:B------:R-:W-:Y:S02]  /*17e2b0*/  IMAD.X R15, RZ, RZ, RZ, P3 ;  /* 0x000000ffff0f7224 */ /* 0x000fe400018e06ff */
[----:B------:R-:W-:-:S03]  /*17e2c0*/  IMAD.WIDE.U32.X R40, R194, R194, R40, P5 ;  /* 0x000000c2c2287225 */ /* 0x000fc600028e0428 */
[----:B------:R-:W-:Y:S01]  /*17e2d0*/  IADD3.X R13, P3, PT, R15, R35, RZ, P4, !PT ;  /* 0x000000230f0d7210 */ /* 0x000fe2000277e4ff */
[----:B------:R-:W-:Y:S01]  /*17e2e0*/  IMAD.X R12, RZ, RZ, RZ, P2 ;  /* 0x000000ffff0c7224 */ /* 0x000fe200010e06ff */
[----:B------:R-:W-:Y:S01]  /*17e2f0*/  LEA.HI.X R30, P0, R127, R40, RZ, 0x1, P0 ;  /* 0x000000287f1e7211 */ /* 0x000fe20000010cff */
[----:B------:R-:W-:Y:S01]  /*17e300*/  IMAD.WIDE.U32 R16, R14, -0x45f6b800, R16 ;  /* 0xba0948000e107825 */ /* 0x000fe200078e0010 */
[----:B------:R-:W-:-:S03]  /*17e310*/  IADD3.X R9, P1, P3, R9, RZ, R8, P3, P1 ;  /* 0x000000ff09097210 */ /* 0x000fc60001b22408 */
[C---:B------:R-:W-:Y:S01]  /*17e320*/  IMAD.WIDE.U32 R10, R14.reuse, 0xf5138f, R10 ;  /* 0x00f5138f0e0a7825 */ /* 0x040fe200078e000a */
[----:B------:R-:W-:Y:S02]  /*17e330*/  IADD3.X R13, PT, PT, R13, RZ, R12, P1, P3 ;  /* 0x000000ff0d0d7210 */ /* 0x000fe40000fe640c */
[----:B------:R-:W-:Y:S01]  /*17e340*/  IADD3 R32, P1, PT, R9, R30, RZ ;  /* 0x0000001e09207210 */ /* 0x000fe20007f3e0ff */
        /* <DEDUP_REMOVED lines=86> */
.L_x_1404:
[----:B------:R-:W-:Y:S05]  /*17e8b0*/  BSYNC.RELIABLE B3 ;  /* 0x0000000000037941 */ /* 0x000fea0003800100 */
.L_x_1403:
        /* <DEDUP_REMOVED lines=12> */
.L_x_1402:
[----:B------:R-:W-:Y:S05]  /*17e980*/  BSYNC.RECONVERGENT B2 ;  /* 0x0000000000027941 */ /* 0x000fea0003800200 */
.L_x_1401:
        /* <DEDUP_REMOVED lines=37> */
.L_x_1408:
[----:B------:R-:W-:Y:S05]  /*17ebe0*/  BSYNC.RELIABLE B3 ;  /* 0x0000000000037941 */ /* 0x000fea0003800100 */
.L_x_1407:
        /* <DEDUP_REMOVED lines=12> */
.L_x_1406:
[----:B------:R-:W-:Y:S05]  /*17ecb0*/  BSYNC.RECONVERGENT B2 ;  /* 0x0000000000027941 */ /* 0x000fea0003800200 */
.L_x_1405:
        /* <DEDUP_REMOVED lines=49> */
.L_x_1412:
[----:B------:R-:W-:Y:S05]  /*17efd0*/  BSYNC.RELIABLE B3 ;  /* 0x0000000000037941 */ /* 0x000fea0003800100 */
.L_x_1411:
        /* <DEDUP_REMOVED lines=12> */
.L_x_1410:
[----:B------:R-:W-:Y:S05]  /*17f0a0*/  BSYNC.RECONVERGENT B2 ;  /* 0x0000000000027941 */ /* 0x000fea0003800200 */
.L_x_1409:
        /* <DEDUP_REMOVED lines=49> */
.L_x_1416:
[----:B------:R-:W-:Y:S05]  /*17f3c0*/  BSYNC.RELIABLE B3 ;  /* 0x0000000000037941 */ /* 0x000fea0003800100 */
.L_x_1415:
        /* <DEDUP_REMOVED lines=12> */
.L_x_1414:
[----:B------:R-:W-:Y:S05]  /*17f490*/  BSYNC.RECONVERGENT B2 ;  /* 0x0000000000027941 */ /* 0x000fea0003800200 */
.L_x_1413:
[-C--:B------:R-:W-:Y:S01]  /*17f4a0*/  IMAD.WIDE.U32 R12, R228, R233.reuse, RZ ;  /* 0x000000e9e40c7225 */ /* 0x080fe200078e00ff */
[----:B------:R-:W-:Y:S03]  /*17f4b0*/  BSSY.RECONVERGENT B2, `(.L_x_1417) ;  /* 0x000058a000027945 */ /* 0x000fe60003800200 */
[----:B------:R-:W-:-:S04]  /*17f4c0*/  IMAD.WIDE.U32 R14, R229, R233, RZ ;  /* 0x000000e9e50e7225 */ /* 0x000fc800078e00ff */
[----:B------:R-:W-:-:S04]  /*17f4d0*/  IMAD.WIDE.U32 R12, P0, R229, R171, R12 ;  /* 0x000000abe50c7225 */ /* 0x000fc8000780000c */
[C---:B------:R-:W-:Y:S01]  /*17f4e0*/  IMAD.WIDE.U32 R8, R228.reuse, R226, RZ ;  /* 0x000000e2e4087225 */ /* 0x040fe200078e00ff */
[----:B------:R-:W-:Y:S02]  /*17f4f0*/  IADD3 R104, P4, PT, R15, R12, RZ ;  /* 0x0000000c0f687210 */ /* 0x000fe40007f9e0ff */
[----:B------:R-:W-:Y:S01]  /*17f500*/  MOV R30, R13 ;  /* 0x0000000d001e7202 */ /* 0x000fe20000000f00 */
[----:B------:R-:W-:Y:S01]  /*17f510*/  IMAD.X R31, RZ, RZ, RZ, P0 ;  /* 0x000000ffff1f7224 */ /* 0x000fe200000e06ff */
[----:B------:R-:W-:Y:S01]  /*17f520*/  IADD3 RZ, P0, PT, RZ, R14, RZ ;  /* 0x0000000effff7210 */ /* 0x000fe20007f1e0ff */
[----:B------:R-:W-:-:S03]  /*17f530*/  IMAD.WIDE.U32 R38, R228, R218, RZ ;  /* 0x000000dae4267225 */ /* 0x000fc600078e00ff */
[----:B------:R-:W-:Y:S01]  /*17f540*/  IADD3.X RZ, P0, PT, RZ, R104, RZ, P0, !PT ;  /* 0x00000068ffff7210 */ /* 0x000fe2000071e4ff */
[----:B------:R-:W-:-:S04]  /*17f550*/  IMAD.WIDE.U32 R36, R228, R230, RZ ;  /* 0x000000e6e4247225 */ /* 0x000fc800078e00ff */
[----:B------:R-:W-:-:S04]  /*17f560*/  IMAD.WIDE.U32 R8, P1, R229, R170, R8 ;  /* 0x000000aae5087225 */ /* 0x000fc80007820008 */
[----:B------:R-:W-:-:S04]  /*17f570*/  IMAD.WIDE.U32 R16, R229, R226, RZ ;  /* 0x000000e2e5107225 */ /* 0x000fc800078e00ff */
[----:B------:R-:W-:Y:S01]  /*17f580*/  IMAD.WIDE.U32.X R30, R228, R171, R30, P4 ;  /* 0x000000abe41e7225 */ /* 0x000fe200020e041e */
[----:B------:R-:W-:-:S03]  /*17f590*/  IADD3 R56, P3, PT, R17, R8, RZ ;  /* 0x0000000811387210 */ /* 0x000fc60007f7e0ff */
[----:B------:R-:W-:Y:S01]  /*17f5a0*/  IMAD.X R11, RZ, RZ, RZ, P1 ;  /* 0x000000ffff0b7224 */ /* 0x000fe200008e06ff */
[----:B------:R-:W-:Y:S01]  /*17f5b0*/  IADD3.X R17, P0, PT, RZ, R30, RZ, P0, !PT ;  /* 0x0000001eff117210 */ /* 0x000fe2000071e4ff */
[----:B------:R-:W-:-:S04]  /*17f5c0*/  IMAD.WIDE.U32 R12, R229, R218, RZ ;  /* 0x000000dae50c7225 */ /* 0x000fc800078e00ff */
[----:B------:R-:W-:-:S04]  /*17f5d0*/  IMAD.WIDE.U32 R38, P1, R229, R164, R38 ;  /* 0x000000a4e5267225 */ /* 0x000fc80007820026 */
[----:B------:R-:W-:-:S04]  /*17f5e0*/  IMAD.WIDE.U32 R34, R229, R230, RZ ;  /* 0x000000e6e5227225 */ /* 0x000fc800078e00ff */
[----:B------:R-:W-:-:S04]  /*17f5f0*/  IMAD.WIDE.U32 R36, P2, R229, R153, R36 ;  /* 0x00000099e5247225 */ /* 0x000fc80007840024 */
[----:B------:R-:W-:Y:S01]  /*17f600*/  IMAD.MOV.U32 R10, RZ, RZ, R9 ;  /* 0x000000ffff0a7224 */ /* 0x000fe200078e0009 */
[----:B------:R-:W-:Y:S01]  /*17f610*/  IADD3 R106, P5, PT, R35, R36, RZ ;  /* 0x00000024236a7210 */ /* 0x000fe20007fbe0ff */
[----:B------:R-:W-:Y:S01]  /*17f620*/  IMAD.X R55, RZ, RZ, RZ, P1 ;  /* 0x000000ffff377224 */ /* 0x000fe200008e06ff */
[----:B------:R-:W-:Y:S01]  /*17f630*/  IADD3 R100, P1, PT, R13, R38, RZ ;  /* 0x000000260d647210 */ /* 0x000fe20007f3e0ff */
[----:B------:R-:W-:Y:S01]  /*17f640*/  IMAD.WIDE.U32 R8, R228, R221, RZ ;  /* 0x000000dde4087225 */ /* 0x000fe200078e00ff */
[----:B------:R-:W-:-:S03]  /*17f650*/  IADD3.X R13, P0, PT, RZ, R31, RZ, P0, !PT ;  /* 0x0000001fff0d7210 */ /* 0x000fc6000071e4ff */
[----:B------:R-:W-:Y:S01]  /*17f660*/  IMAD.MOV.U32 R32, RZ, RZ, R37 ;  /* 0x000000ffff207224 */ /* 0x000fe200078e0025 */
[----:B------:R-:W-:Y:S01]  /*17f670*/  IADD3.X R16, P0, PT, R17, R16, RZ, P0, !PT ;  /* 0x0000001011107210 */ /* 0x000fe2000071e4ff */
[----:B------:R-:W-:-:S03]  /*17f680*/  IMAD.WIDE.U32 R36, R231, R233, RZ ;  /* 0x000000e9e7247225 */ /* 0x000fc600078e00ff */
[----:B------:R-:W-:Y:S01]  /*17f690*/  IADD3.X R17, P0, PT, R13, R56, RZ, P0, !PT ;  /* 0x000000380d117210 */ /* 0x000fe2000071e4ff */
[----:B------:R-:W-:Y:S02]  /*17f6a0*/  IMAD.X R33, RZ, RZ, RZ, P2 ;  /* 0x000000ffff217224 */ /* 0x000fe400010e06ff */
[----:B------:R-:W-:Y:S02]  /*17f6b0*/  IMAD.MOV.U32 R54, RZ, RZ, R39 ;  /* 0x000000ffff367224 */ /* 0x000fe400078e0027 */
[----:B------:R-:W-:-:S04]  /*17f6c0*/  IMAD.WIDE.U32 R8, P2, R229, R152, R8 ;  /* 0x00000098e5087225 */ /* 0x000fc80007840008 */
[----:B------:R-:W-:-:S04]  /*17f6d0*/  IMAD.WIDE.U32 R40, R228, R220, RZ ;  /* 0x000000dce4287225 */ /* 0x000fc800078e00ff */
[----:B------:R-:W-:-:S04]  /*17f6e0*/  IMAD.WIDE.U32 R30, R229, R221, RZ ;  /* 0x000000dde51e7225 */ /* 0x000fc800078e00ff */
[----:B------:R-:W-:Y:S02]  /*17f6f0*/  IMAD R102, R165, R171, R36 ;  /* 0x000000aba5667224 */ /* 0x000fe400078e0224 */
[----:B------:R-:W-:-:S04]  /*17f700*/  IMAD.WIDE.U32.X R10, R228, R170, R10, P3 ;  /* 0x000000aae40a7225 */ /* 0x000fc800018e040a */
[----:B------:R-:W-:Y:S01]  /*17f710*/  IMAD.WIDE.U32 R36, P3, R165, R171, R36 ;  /* 0x000000aba5247225 */ /* 0x000fe20007860024 */
[----:B------:R-:W-:-:S03]  /*17f720*/  IADD3.X R61, P0, PT, RZ, R10, RZ, P0, !PT ;  /* 0x0000000aff3d7210 */ /* 0x000fc6000071e4ff */
[----:B------:R-:W-:Y:S01]  /*17f730*/  IMAD.WIDE.U32 R38, R165, R233, RZ ;  /* 0x000000e9a5267225 */ /* 0x000fe200078e00ff */
[----:B------:R-:W-:-:S03]  /*17f740*/  IADD3.X R35, P0, PT, RZ, R11, RZ, P0, !PT ;  /* 0x0000000bff237210 */ /* 0x000fc6000071e4ff */
[----:B------:R-:W-:Y:S01]  /*17f750*/  IMAD.X R63, RZ, RZ, RZ, P2 ;  /* 0x000000ffff3f7224 */ /* 0x000fe200010e06ff */
[----:B------:R-:W-:Y:S01]  /*17f760*/  IADD3 R98, P2, PT, R31, R8, RZ ;  /* 0x000000081f627210 */ /* 0x000fe20007f5e0ff */
[--C-:B------:R-:W-:Y:S01]  /*17f770*/  IMAD R110, R229, R223, R40.reuse ;  /* 0x000000dfe56e7224 */ /* 0x100fe200078e0228 */
[----:B------:R-:W-:Y:S01]  /*17f780*/  IADD3.X R61, P0, PT, R61, R12, RZ, P0, !PT ;  /* 0x0000000c3d3d7210 */ /* 0x000fe2000071e4ff */
[----:B------:R-:W-:Y:S02]  /*17f790*/  IMAD.MOV.U32 R62, RZ, RZ, R9 ;  /* 0x000000ffff3e7224 */ /* 0x000fe400078e0009 */
[----:B------:R-:W-:Y:S01]  /*17f7a0*/  IMAD.X R59, RZ, RZ, RZ, P3 ;  /* 0x000000ffff3b7224 */ /* 0x000fe200018e06ff */
[----:B------:R-:W-:Y:S01]  /*17f7b0*/  IADD3 RZ, P3, PT, R36, R39, RZ ;  /* 0x0000002724ff7210 */ /* 0x000fe20007f7e0ff */
[----:B------:R-:W-:Y:S01]  /*17f7c0*/  IMAD.WIDE.U32 R40, P4, R229, R223, R40 ;  /* 0x000000dfe5287225 */ /* 0x000fe20007880028 */
[----:B------:R-:W-:-:S03]  /*17f7d0*/  IADD3.X R35, P0, PT, R35, R100, RZ, P0, !PT ;  /* 0x0000006423237210 */ /* 0x000fc6000071e4ff */
[----:B------:R-:W-:Y:S01]  /*17f7e0*/  IMAD.WIDE.U32 R8, R229, R220, RZ ;  /* 0x000000dce5087225 */ /* 0x000fe200078e00ff */
[----:B------:R-:W-:-:S03]  /*17f7f0*/  MOV R64, R41 ;  /* 0x0000002900407202 */ /* 0x000fc60000000f00 */
[----:B------:R-:W-:Y:S01]  /*17f800*/  IMAD.WIDE.U32.X R54, R228, R164, R54, P1 ;  /* 0x000000a4e4367225 */ /* 0x000fe200008e0436 */
[----:B------:R-:W-:-:S03]  /*17f810*/  IADD3 RZ, P1, PT, R16, R38, RZ ;  /* 0x0000002610ff7210 */ /* 0x000fc60007f3e0ff */
[----:B------:R-:W-:Y:S01]  /*17f820*/  IMAD.IADD R13, R102, 0x1, R39 ;  /* 0x00000001660d7824 */ /* 0x000fe200078e0227 */
[----:B------:R-:W-:Y:S01]  /*17f830*/  IADD3.X R31, P0, PT, RZ, R54, RZ, P0, !PT ;  /* 0x00000036ff1f7210 */ /* 0x000fe2000071e4ff */
[----:B------:R-:W-:Y:S02]  /*17f840*/  IMAD.MOV.U32 R58, RZ, RZ, R37 ;  /* 0x000000ffff3a7224 */ /* 0x000fe400078e0025 */
[----:B------:R-:W-:Y:S01]  /*17f850*/  IMAD.X R65, RZ, RZ, RZ, P4 ;  /* 0x000000ffff417224 */ /* 0x000fe200020e06ff */
[----:B------:R-:W-:Y:S01]  /*17f860*/  IADD3 RZ, P4, PT, R9, R40, RZ ;  /* 0x0000002809ff7210 */ /* 0x000fe20007f9e0ff */
[----:B------:R-:W-:Y:S01]  /*17f870*/  IMAD.WIDE.U32.X R58, R231, R171, R58, P3 ;  /* 0x000000abe73a7225 */ /* 0x000fe200018e043a */
[----:B------:R-:W-:Y:S02]  /*17f880*/  IADD3.X RZ, P1, PT, R17, R13, RZ, P1, !PT ;  /* 0x0000000d11ff7210 */ /* 0x000fe40000f3e4ff */
[----:B------:R-:W-:Y:S01]  /*17f890*/  IADD3.X R55, P0, PT, RZ, R55, RZ, P0, !PT ;  /* 0x00000037ff377210 */ /* 0x000fe2000071e4ff */
[----:B------:R-:W-:Y:S01]  /*17f8a0*/  IMAD.WIDE.U32 R40, R231, R218, RZ ;  /* 0x000000dae7287225 */ /* 0x000fe200078e00ff */
[----:B------:R-:W-:-:S02]  /*17f8b0*/  IADD3.X R60, P1, PT, RZ, R58, RZ, P1, !PT ;  /* 0x0000003aff3c7210 */ /* 0x000fc40000f3e4ff */
[----:B------:R-:W-:Y:S01]  /*17f8c0*/  IADD3.X R54, P0, PT, R31, R34, RZ, P0, !PT ;  /* 0x000000221f367210 */ /* 0x000fe2000071e4ff */
[----:B------:R-:W-:Y:S01]  /*17f8d0*/  IMAD.WIDE.U32 R56, R231, R226, RZ ;  /* 0x000000e2e7387225 */ /* 0x000fe200078e00ff */
[----:B------:R-:W-:-:S03]  /*17f8e0*/  IADD3.X R58, P1, PT, RZ, R59, RZ, P1, !PT ;  /* 0x0000003bff3a7210 */ /* 0x000fc60000f3e4ff */
[C---:B------:R-:W-:Y:S01]  /*17f8f0*/  IMAD R15, R165.reuse, R164, R40 ;  /* 0x000000a4a50f7224 */ /* 0x040fe200078e0228 */
[----:B------:R-:W-:Y:S01]  /*17f900*/  IADD3.X R60, P1, PT, R60, R61, RZ, P1, !PT ;  /* 0x0000003d3c3c7210 */ /* 0x000fe20000f3e4ff */
[----:B------:R-:W-:Y:S02]  /*17f910*/  IMAD R105, R165, R170, R56 ;  /* 0x000000aaa5697224 */ /* 0x000fe400078e0238 */
[----:B------:R-:W-:Y:S01]  /*17f920*/  IMAD.WIDE.U32.X R32, R228, R153, R32, P5 ;  /* 0x00000099e4207225 */ /* 0x000fe200028e0420 */
[----:B------:R-:W-:-:S03]  /*17f930*/  IADD3.X R61, P1, PT, R58, R35, RZ, P1, !PT ;  /* 0x000000233a3d7210 */ /* 0x000fc60000f3e4ff */
[----:B------:R-:W-:Y:S01]  /*17f940*/  IMAD.WIDE.U32 R40, P3, R165, R164, R40 ;  /* 0x000000a4a5287225 */ /* 0x000fe20007860028 */
[----:B------:R-:W-:-:S03]  /*17f950*/  IADD3.X R31, P1, PT, RZ, RZ, RZ, P1, !PT ;  /* 0x000000ffff1f7210 */ /* 0x000fc60000f3e4ff */
        /* <DEDUP_REMOVED lines=8> */
[----:B------:R-:W-:-:S04]  /*17f9e0*/  IMAD.WIDE.U32 R40, R231, R230, RZ ;  /* 0x000000e6e7287225 */ /* 0x000fc800078e00ff */
[----:B------:R-:W-:Y:S02]  /*17f9f0*/  IMAD.MOV.U32 R38, RZ, RZ, R57 ;  /* 0x000000ffff267224 */ /* 0x000fe400078e0039 */
[----:B------:R-:W-:Y:S02]  /*17fa00*/  IMAD.IADD R37, R105, 0x1, R37 ;  /* 0x0000000169257824 */ /* 0x000fe400078e0225 */
[----:B------:R-:W-:Y:S01]  /*17fa10*/  IMAD.WIDE.U32.X R62, R228, R152, R62, P2 ;  /* 0x00000098e43e7225 */ /* 0x000fe200010e043e */
[----:B------:R-:W-:-:S03]  /*17fa20*/  IADD3 RZ, P2, PT, R60, R36, RZ ;  /* 0x000000243cff7210 */ /* 0x000fc60007f5e0ff */
[----:B------:R-:W-:Y:S01]  /*17fa30*/  IMAD R103, R165, R153, R40 ;  /* 0x00000099a5677224 */ /* 0x000fe200078e0228 */
[----:B------:R-:W-:Y:S01]  /*17fa40*/  IADD3.X RZ, P2, PT, R61, R37, RZ, P2, !PT ;  /* 0x000000253dff7210 */ /* 0x000fe2000175e4ff */
[----:B------:R-:W-:-:S04]  /*17fa50*/  IMAD.WIDE.U32.X R38, R231, R170, R38, P5 ;  /* 0x000000aae7267225 */ /* 0x000fc800028e0426 */
[----:B------:R-:W-:-:S04]  /*17fa60*/  IMAD.WIDE.U32 R40, P5, R165, R153, R40 ;  /* 0x00000099a5287225 */ /* 0x000fc800078a0028 */
[----:B------:R-:W-:Y:S01]  /*17fa70*/  IMAD.WIDE.U32 R36, R231, R221, RZ ;  /* 0x000000dde7247225 */ /* 0x000fe200078e00ff */
[----:B------:R-:W-:Y:S02]  /*17fa80*/  IADD3.X R57, PT, PT, RZ, RZ, RZ, P5, !PT ;  /* 0x000000ffff397210 */ /* 0x000fe40002ffe4ff */
[----:B------:R-:W-:Y:S01]  /*17fa90*/  IADD3.X R31, P5, PT, R31, R38, RZ, P2, !PT ;  /* 0x000000261f1f7210 */ /* 0x000fe200017be4ff */
[----:B------:R-:W-:Y:S02]  /*17faa0*/  IMAD.X R38, RZ, RZ, RZ, P1 ;  /* 0x000000ffff267224 */ /* 0x000fe400008e06ff */
[----:B------:R-:W-:-:S03]  /*17fab0*/  IMAD.WIDE.U32 R34, R165, R230, RZ ;  /* 0x000000e6a5227225 */ /* 0x000fc600078e00ff */
[----:B------:R-:W-:Y:S01]  /*17fac0*/  IADD3.X R38, P5, PT, R38, R39, RZ, P5, !PT ;  /* 0x0000002726267210 */ /* 0x000fe20002fbe4ff */
[--C-:B------:R-:W-:Y:S01]  /*17fad0*/  IMAD R167, R165, R152, R36.reuse ;  /* 0x00000098a5a77224 */ /* 0x100fe200078e0224 */
[----:B------:R-:W-:Y:S01]  /*17fae0*/  IADD3.X R39, P0, PT, R55, R106, RZ, P0, !PT ;  /* 0x0000006a37277210 */ /* 0x000fe2000071e4ff */
[----:B------:R-:W-:Y:S01]  /*17faf0*/  IMAD.WIDE.U32 R36, P1, R165, R152, R36 ;  /* 0x00000098a5247225 */ /* 0x000fe20007820024 */
[----:B------:R-:W-:Y:S02]  /*17fb00*/  IADD3 RZ, P2, PT, R40, R35, RZ ;  /* 0x0000002328ff7210 */ /* 0x000fe40007f5e0ff */
[----:B------:R-:W-:Y:S01]  /*17fb10*/  IADD3.X R40, P5, PT, R31, R54, RZ, P5, !PT ;  /* 0x000000361f287210 */ /* 0x000fe20002fbe4ff */
[----:B------:R-:W-:Y:S01]  /*17fb20*/  IMAD.IADD R31, R15, 0x1, R11 ;  /* 0x000000010f1f7824 */ /* 0x000fe200078e020b */
[----:B------:R-:W-:Y:S01]  /*17fb30*/  IADD3.X R55, P0, PT, RZ, R32, RZ, P0, !PT ;  /* 0x00000020ff377210 */ /* 0x000fe2000071e4ff */
[----:B------:R-:W-:Y:S01]  /*17fb40*/  IMAD.MOV.U32 R56, RZ, RZ, R41 ;  /* 0x000000ffff387224 */ /* 0x000fe200078e0029 */
[----:B------:R-:W-:Y:S01]  /*17fb50*/  IADD3.X R41, P5, PT, R38, R39, RZ, P5, !PT ;  /* 0x0000002726297210 */ /* 0x000fe20002fbe4ff */
[----:B------:R-:W-:Y:S01]  /*17fb60*/  IMAD.X R11, RZ, RZ, RZ, P1 ;  /* 0x000000ffff0b7224 */ /* 0x000fe200008e06ff */
[----:B------:R-:W-:Y:S01]  /*17fb70*/  IADD3 RZ, P1, PT, R40, R10, RZ ;  /* 0x0000000a28ff7210 */ /* 0x000fe20007f3e0ff */
[----:B------:R-:W-:Y:S01]  /*17fb80*/  IMAD.WIDE.U32.X R12, R231, R164, R12, P3 ;  /* 0x000000a4e70c7225 */ /* 0x000fe200018e040c */
[----:B------:R-:W-:-:S02]  /*17fb90*/  IADD3.X R99, P0, PT, RZ, R33, RZ, P0, !PT ;  /* 0x00000021ff637210 */ /* 0x000fc4000071e4ff */
[----:B------:R-:W-:Y:S01]  /*17fba0*/  IADD3.X RZ, P1, PT, R41, R31, RZ, P1, !PT ;  /* 0x0000001f29ff7210 */ /* 0x000fe20000f3e4ff */
[-C--:B------:R-:W-:Y:S01]  /*17fbb0*/  IMAD.WIDE.U32.X R64, R228, R223.reuse, R64, P4 ;  /* 0x000000dfe4407225 */ /* 0x080fe200020e0440 */
[----:B------:R-:W-:Y:S02]  /*17fbc0*/  IADD3.X R39, P3, PT, RZ, RZ, RZ, P5, !PT ;  /* 0x000000ffff277210 */ /* 0x000fe40002f7e4ff */
[----:B------:R-:W-:Y:S01]  /*17fbd0*/  IADD3.X R55, P0, PT, R55, R30, RZ, P0, !PT ;  /* 0x0000001e37377210 */ /* 0x000fe2000071e4ff */
[----:B------:R-:W-:Y:S01]  /*17fbe0*/  IMAD.WIDE.U32 R30, R231, R220, RZ ;  /* 0x000000dce71e7225 */ /* 0x000fe200078e00ff */
[----:B------:R-:W-:Y:S02]  /*17fbf0*/  IADD3.X R38, P1, PT, R39, R12, RZ, P1, !PT ;  /* 0x0000000c27267210 */ /* 0x000fe40000f3e4ff */
[----:B------:R-:W-:Y:S01]  /*17fc00*/  IADD3.X R98, P0, PT, R99, R98, RZ, P0, !PT ;  /* 0x0000006263627210 */ /* 0x000fe2000071e4ff */
[----:B------:R-:W-:Y:S02]  /*17fc10*/  IMAD.X R39, RZ, RZ, RZ, P3 ;  /* 0x000000ffff277224 */ /* 0x000fe400018e06ff */
[C---:B------:R-:W-:Y:S01]  /*17fc20*/  IMAD R228, R165.reuse, R223, R30 ;  /* 0x000000dfa5e47224 */ /* 0x040fe200078e021e */
[----:B------:R-:W-:Y:S01]  /*17fc30*/  IADD3.X R115, P0, PT, RZ, R62, RZ, P0, !PT ;  /* 0x0000003eff737210 */ /* 0x000fe2000071e4ff */
[----:B------:R-:W-:Y:S01]  /*17fc40*/  IMAD.WIDE.U32 R32, R165, R220, RZ ;  /* 0x000000dca5207225 */ /* 0x000fe200078e00ff */
[----:B------:R-:W-:-:S02]  /*17fc50*/  IADD3.X R39, P1, PT, R39, R13, RZ, P1, !PT ;  /* 0x0000000d27277210 */ /* 0x000fc40000f3e4ff */
[----:B------:R-:W-:Y:S01]  /*17fc60*/  IADD3.X R62, P0, PT, RZ, R63, RZ, P0, !PT ;  /* 0x0000003fff3e7210 */ /* 0x000fe2000071e4ff */
[----:B------:R-:W-:-:S03]  /*17fc70*/  IMAD.WIDE.U32 R30, P5, R165, R223, R30 ;  /* 0x000000dfa51e7225 */ /* 0x000fc600078a001e */
[----:B------:R-:W-:Y:S01]  /*17fc80*/  IADD3.X R63, P0, PT, R115, R8, RZ, P0, !PT ;  /* 0x00000008733f7210 */ /* 0x000fe2000071e4ff */
[----:B------:R-:W-:Y:S01]  /*17fc90*/  IMAD.X R109, RZ, RZ, RZ, P5 ;  /* 0x000000ffff6d7224 */ /* 0x000fe200028e06ff */
[----:B------:R-:W-:Y:S01]  /*17fca0*/  IADD3 RZ, P5, PT, R30, R33, RZ ;  /* 0x000000211eff7210 */ /* 0x000fe20007fbe0ff */
[----:B------:R-:W-:Y:S01]  /*17fcb0*/  IMAD.WIDE.U32 R106, R165, R221, RZ ;  /* 0x000000dda56a7225 */ /* 0x000fe200078e00ff */
[----:B------:R-:W-:Y:S02]  /*17fcc0*/  IADD3.X R30, P1, PT, R38, R55, RZ, P1, !PT ;  /* 0x00000037261e7210 */ /* 0x000fe40000f3e4ff */
[----:B------:R-:W-:Y:S01]  /*17fcd0*/  MOV R108, R31 ;  /* 0x0000001f006c7202 */ /* 0x000fe20000000f00 */
[----:B------:R-:W-:Y:S01]  /*17fce0*/  IMAD.MOV.U32 R10, RZ, RZ, R37 ;  /* 0x000000ffff0a7224 */ /* 0x000fe200078e0025 */
[----:B------:R-:W-:Y:S01]  /*17fcf0*/  IADD3.X R31, P1, PT, R39, R98, RZ, P1, !PT ;  /* 0x00000062271f7210 */ /* 0x000fe20000f3e4ff */
[----:B------:R-:W-:Y:S01]  /*17fd00*/  IMAD.WIDE.U32 R12, R125, R233, RZ ;  /* 0x000000e97d0c7225 */ /* 0x000fe200078e00ff */
[----:B------:R-:W-:-:S02]  /*17fd10*/  IADD3 RZ, P4, PT, R36, R107, RZ ;  /* 0x0000006b24ff7210 */ /* 0x000fc40007f9e0ff */
[----:B------:R-:W-:Y:S01]  /*17fd20*/  IADD3.X R111, P1, PT, RZ, RZ, RZ, P1, !PT ;  /* 0x000000ffff6f7210 */ /* 0x000fe20000f3e4ff */
[----:B------:R-:W-:-:S04]  /*17fd30*/  IMAD.WIDE.U32 R36, R232, R233, RZ ;  /* 0x000000e9e8247225 */ /* 0x000fc800078e00ff */
[CCC-:B------:R-:W-:Y:S02]  /*17fd40*/  IMAD R182, R125.reuse, R171.reuse, R36.reuse ;  /* 0x000000ab7db67224 */ /* 0x1c0fe400078e0224 */
[----:B------:R-:W-:-:S04]  /*17fd50*/  IMAD.WIDE.U32 R36, P3, R125, R171, R36 ;  /* 0x000000ab7d247225 */ /* 0x000fc80007860024 */
[----:B------:R-:W-:-:S04]  /*17fd60*/  IMAD.WIDE.U32 R98, R232, R218, RZ ;  /* 0x000000dae8627225 */ /* 0x000fc800078e00ff */
[----:B------:R-:W-:Y:S02]  /*17fd70*/  IMAD.IADD R117, R103, 0x1, R35 ;  /* 0x0000000167757824 */ /* 0x000fe400078e0223 */
[----:B------:R-:W-:Y:S01]  /*17fd80*/  IMAD.X R113, RZ, RZ, RZ, P1 ;  /* 0x000000ffff717224 */ /* 0x000fe200008e06ff */
[----:B------:R-:W-:Y:S01]  /*17fd90*/  IADD3 RZ, P1, PT, R30, R34, RZ ;  /* 0x000000221eff7210 */ /* 0x000fe20007f3e0ff */
[----:B------:R-:W-:Y:S01]  /*17fda0*/  IMAD.X R59, RZ, RZ, RZ, P3 ;  /* 0x000000ffff3b7224 */ /* 0x000fe200018e06ff */
[----:B------:R-:W-:Y:S01]  /*17fdb0*/  IADD3 RZ, P3, PT, R36, R13, RZ ;  /* 0x0000000d24ff7210 */ /* 0x000fe20007f7e0ff */
[----:B------:R-:W-:Y:S01]  /*17fdc0*/  IMAD.WIDE.U32 R100, R232, R226, RZ ;  /* 0x000000e2e8647225 */ /* 0x000fe200078e00ff */
[----:B------:R-:W-:-:S03]  /*17fdd0*/  IADD3.X RZ, P1, PT, R31, R117, RZ, P1, !PT ;  /* 0x000000751fff7210 */ /* 0x000fc60000f3e4ff */
[----:B------:R-:W-:-:S04]  /*17fde0*/  IMAD.WIDE.U32.X R56, R231, R153, R56, P2 ;  /* 0x00000099e7387225 */ /* 0x000fc800010e0438 */
[----:B------:R-:W-:Y:S01]  /*17fdf0*/  IMAD.MOV.U32 R58, RZ, RZ, R37 ;  /* 0x000000ffff3a7224 */ /* 0x000fe200078e0025 */
[----:B------:R-:W-:Y:S01]  /*17fe00*/  IADD3.X R56, P1, PT, R111, R56, RZ, P1, !PT ;  /* 0x000000386f387210 */ /* 0x000fe20000f3e4ff */
[----:B------:R-:W-:Y:S02]  /*17fe10*/  IMAD R159, R125, R164, R98 ;  /* 0x000000a47d9f7224 */ /* 0x000fe400078e0262 */
[----:B------:R-:W-:Y:S01]  /*17fe20*/  IMAD.WIDE.U32.X R10, R231, R152, R10, P4 ;  /* 0x00000098e70a7225 */ /* 0x000fe200020e040a */
[----:B------:R-:W-:-:S03]  /*17fe30*/  IADD3.X R57, P1, PT, R113, R57, RZ, P1, !PT ;  /* 0x0000003971397210 */ /* 0x000fc60000f3e4ff */
[----:B------:R-:W-:Y:S01]  /*17fe40*/  IMAD.WIDE.U32 R98, P4, R125, R164, R98 ;  /* 0x000000a47d627225 */ /* 0x000fe20007880062 */
[----:B------:R-:W-:-:S03]  /*17fe50*/  IADD3.X R56, P1, PT, R56, R63, RZ, P1, !PT ;  /* 0x0000003f38387210 */ /* 0x000fc60000f3e4ff */
[----:B------:R-:W-:-:S04]  /*17fe60*/  IMAD.WIDE.U32 R36, R125, R218, RZ ;  /* 0x000000da7d247225 */ /* 0x000fc800078e00ff */
[C---:B------:R-:W-:Y:S02]  /*17fe70*/  IMAD R175, R125.reuse, R170, R100 ;  /* 0x000000aa7daf7224 */ /* 0x040fe400078e0264 */
[----:B------:R-:W-:-:S04]  /*17fe80*/  IMAD.WIDE.U32 R38, R125, R226, RZ ;  /* 0x000000e27d267225 */ /* 0x000fc800078e00ff */
[----:B------:R-:W-:-:S04]  /*17fe90*/  IMAD.WIDE.U32 R100, P2, R125, R170, R100 ;  /* 0x000000aa7d647225 */ /* 0x000fc80007840064 */
[----:B------:R-:W-:Y:S01]  /*17fea0*/  IMAD.X R55, RZ, RZ, RZ, P4 ;  /* 0x000000ffff377224 */ /* 0x000fe200020e06ff */
[----:B------:R-:W-:Y:S01]  /*17feb0*/  IADD3 RZ, P4, PT, R98, R37, RZ ;  /* 0x0000002562ff7210 */ /* 0x000fe20007f9e0ff */
[----:B------:R-:W-:Y:S02]  /*17fec0*/  IMAD.MOV.U32 R54, RZ, RZ, R99 ;  /* 0x000000ffff367224 */ /* 0x000fe400078e0063 */
[----:B------:R-:W-:-:S04]  /*17fed0*/  IMAD.WIDE.U32 R98, R232, R230, RZ ;  /* 0x000000e6e8627225 */ /* 0x000fc800078e00ff */
[----:B------:R-:W-:Y:S02]  /*17fee0*/  IMAD.IADD R9, R9, 0x1, R110 ;  /* 0x0000000109097824 */ /* 0x000fe400078e026e */
[----:B------:R-:W-:Y:S01]  /*17fef0*/  IMAD.X R35, RZ, RZ, RZ, P2 ;  /* 0x000000ffff237224 */ /* 0x000fe200010e06ff */
[----:B------:R-:W-:Y:S01]  /*17ff00*/  IADD3 RZ, P2, PT, R100, R39, RZ ;  /* 0x0000002764ff7210 */ /* 0x000fe20007f5e0ff */
[----:B------:R-:W-:Y:S02]  /*17ff10*/  IMAD.MOV.U32 R34, RZ, RZ, R101 ;  /* 0x000000ffff227224 */ /* 0x000fe400078e0065 */
[----:B------:R-:W-:Y:S01]  /*17ff20*/  IMAD.WIDE.U32.X R100, R231, R223, R108, P5 ;  /* 0x000000dfe7647225 */ /* 0x000fe200028e046c */
[----:B------:R-:W-:-:S03]  /*17ff30*/  IADD3.X R108, P0, PT, R62, R9, RZ, P0, !PT ;  /* 0x000000093e6c7210 */ /* 0x000fc6000071e4ff */
[-CC-:B------:R-:W-:Y:S01]  /*17ff40*/  IMAD R166, R125, R153.reuse, R98.reuse ;  /* 0x000000997da67224 */ /* 0x180fe200078e0262 */
[----:B------:R-:W-:Y:S01]  /*17ff50*/  IADD3.X R57, P1, PT, R57, R108, RZ, P1, !PT ;  /* 0x0000006c39397210 */ /* 0x000fe20000f3e4ff */
[----:B------:R-:W-:-:S03]  /*17ff60*/  IMAD.WIDE.U32 R98, P5, R125, R153, R98 ;  /* 0x000000997d627225 */ /* 0x000fc600078a0062 */
[----:B------:R-:W-:Y:S01]  /*17ff70*/  IADD3.X R115, P1, PT, RZ, RZ, RZ, P1, !PT ;  /* 0x000000ffff737210 */ /* 0x000fe20000f3e4ff */
[----:B------:R-:W-:Y:S01]  /*17ff80*/  IMAD.WIDE.U32 R8, R232, R221, RZ ;  /* 0x000000dde8087225 */ /* 0x000fe200078e00ff */
[----:B------:R-:W-:-:S03]  /*17ff90*/  IADD3.X R63, PT, PT, RZ, RZ, RZ, P5, !PT ;  /* 0x000000ffff3f7210 */ /* 0x000fc60002ffe4ff */
[----:B------:R-:W-:-:S04]  /*17ffa0*/  IMAD.WIDE.U32 R184, R125, R230, RZ ;  /* 0x000000e67db87225 */ /* 0x000fc800078e00ff */
[----:B------:R-:W-:Y:S01]  /*17ffb0*/  IMAD R145, R125, R152, R8 ;  /* 0x000000987d917224 */ /* 0x000fe200078e0208 */
[----:B------:R-:W-:Y:S01]  /*17ffc0*/  IADD3 RZ, P5, PT, R98, R185, RZ ;  /* 0x000000b962ff7210 */ /* 0x000fe20007fbe0ff */
[----:B------:R-:W-:-:S04]  /*17ffd0*/  IMAD.WIDE.U32.X R58, R232, R171, R58, P3 ;  /* 0x000000abe83a7225 */ /* 0x000fc800018e043a */
[----:B------:R-:W-:Y:S02]  /*17ffe0*/  IMAD.MOV.U32 R62, RZ, RZ, R99 ;  /* 0x000000ffff3e7224 */ /* 0x000fe400078e0063 */
[----:B------:R-:W-:-:S04]  /*17fff0*/  IMAD.WIDE.U32 R8, P3, R125, R152, R8 ;  /* 0x000000987d087225 */ /* 0x000fc80007860008 */
[----:B------:R-:W-:-:S04]  /*180000*/  IMAD.WIDE.U32 R98, R232, R220, RZ ;  /* 0x000000dce8627225 */ /* 0x000fc800078e00ff */
[----:B------:R-:W-:-:S04]  /*180010*/  IMAD.WIDE.U32 R146, R125, R221, RZ ;  /* 0x000000dd7d927225 */ /* 0x000fc800078e00ff */
[----:B------:R-:W-:Y:S01]  /*180020*/  IMAD.WIDE.U32.X R34, R232, R170, R34, P2 ;  /* 0x000000aae8227225 */ /* 0x000fe200010e0422 */
[----:B------:R-:W-:-:S03]  /*180030*/  IADD3 RZ, P2, PT, R8, R147, RZ ;  /* 0x0000009308ff7210 */ /* 0x000fc60007f5e0ff */
[----:B------:R-:W-:Y:S02]  /*180040*/  IMAD.X R117, RZ, RZ, RZ, P3 ;  /* 0x000000ffff757224 */ /* 0x000fe400018e06ff */
[----:B------:R-:W-:Y:S02]  /*180050*/  IMAD R149, R125, R223, R98 ;  /* 0x000000df7d957224 */ /* 0x000fe400078e0262 */
[----:B------:R-:W-:Y:S02]  /*180060*/  IMAD.MOV.U32 R116, RZ, RZ, R9 ;  /* 0x000000ffff747224 */ /* 0x000fe400078e0009 */
[----:B------:R-:W-:Y:S02]  /*180070*/  IMAD.IADD R107, R167, 0x1, R107 ;  /* 0x00000001a76b7824 */ /* 0x000fe400078e026b */
[----:B------:R-:W-:Y:S01]  /*180080*/  IMAD.X R121, RZ, RZ, RZ, P1 ;  /* 0x000000ffff797224 */ /* 0x000fe200008e06ff */
[----:B------:R-:W-:Y:S01]  /*180090*/  IADD3 RZ, P1, PT, R56, R106, RZ ;  /* 0x0000006a38ff7210 */ /* 0x000fe20007f3e0ff */
[----:B------:R-:W-:-:S03]  /*1800a0*/  IMAD.WIDE.U32 R112, R225, R233, RZ ;  /* 0x000000e9e1707225 */ /* 0x000fc600078e00ff */
[----:B------:R-:W-:Y:S01]  /*1800b0*/  IADD3.X RZ, P1, PT, R57, R107, RZ, P1, !PT ;  /* 0x0000006b39ff7210 */ /* 0x000fe20000f3e4ff */
[----:B------:R-:W-:-:S03]  /*1800c0*/  IMAD.WIDE.U32 R98, P3, R125, R223, R98 ;  /* 0x000000df7d627225 */ /* 0x000fc60007860062 */
[----:B------:R-:W-:Y:S01]  /*1800d0*/  IADD3.X R120, P1, PT, R115, R10, RZ, P1, !PT ;  /* 0x0000000a73787210 */ /* 0x000fe20000f3e4ff */
[----:B------:R-:W-:-:S04]  /*1800e0*/  IMAD.WIDE.U32 R8, R125, R220, RZ ;  /* 0x000000dc7d087225 */ /* 0x000fc800078e00ff */
[----:B------:R-:W-:-:S04]  /*1800f0*/  IMAD.WIDE.U32 R110, R225, R226, RZ ;  /* 0x000000e2e16e7225 */ /* 0x000fc800078e00ff */
[----:B------:R-:W-:Y:S01]  /*180100*/  IMAD.X R109, RZ, RZ, RZ, P3 ;  /* 0x000000ffff6d7224 */ /* 0x000fe200018e06ff */
[----:B------:R-:W-:Y:S01]  /*180110*/  IADD3 RZ, P3, PT, R98, R9, RZ ;  /* 0x0000000962ff7210 */ /* 0x000fe20007f7e0ff */
[----:B------:R-:W-:Y:S02]  /*180120*/  IMAD R160, R235, R171, R112 ;  /* 0x000000abeba07224 */ /* 0x000fe400078e0270 */
[----:B------:R-:W-:-:S04]  /*180130*/  IMAD.WIDE.U32.X R54, R232, R164, R54, P4 ;  /* 0x000000a4e8367225 */ /* 0x000fc800020e0436 */
[----:B------:R-:W-:Y:S02]  /*180140*/  IMAD.MOV.U32 R108, RZ, RZ, R99 ;  /* 0x000000ffff6c7224 */ /* 0x000fe400078e0063 */
[----:B------:R-:W-:-:S04]  /*180150*/  IMAD.WIDE.U32 R112, P4, R235, R171, R112 ;  /* 0x000000abeb707225 */ /* 0x000fc80007880070 */
[----:B------:R-:W-:Y:S02]  /*180160*/  IMAD R174, R235, R170, R110 ;  /* 0x000000aaebae7224 */ /* 0x000fe400078e026e */
[----:B------:R-:W-:-:S04]  /*180170*/  IMAD.WIDE.U32.X R62, R232, R153, R62, P5 ;  /* 0x00000099e83e7225 */ /* 0x000fc800028e043e */
[----:B------:R-:W-:-:S04]  /*180180*/  IMAD.WIDE.U32 R98, R235, R233, RZ ;  /* 0x000000e9eb627225 */ /* 0x000fc800078e00ff */
[----:B------:R-:W-:-:S04]  /*180190*/  IMAD.WIDE.U32 R110, P5, R235, R170, R110 ;  /* 0x000000aaeb6e7225 */ /* 0x000fc800078a006e */
[----:B------:R-:W-:Y:S01]  /*1801a0*/  IMAD.MOV.U32 R106, RZ, RZ, R113 ;  /* 0x000000ffff6a7224 */ /* 0x000fe200078e0071 */
[----:B------:R-:W-:Y:S01]  /*1801b0*/  IADD3.X R113, P0, PT, RZ, R64, RZ, P0, !PT ;  /* 0x00000040ff717210 */ /* 0x000fe2000071e4ff */
[----:B------:R-:W-:Y:S01]  /*1801c0*/  IMAD.X R107, RZ, RZ, RZ, P4 ;  /* 0x000000ffff6b7224 */ /* 0x000fe200020e06ff */
[----:B------:R-:W-:Y:S01]  /*1801d0*/  IADD3 RZ, P4, PT, R112, R99, RZ ;  /* 0x0000006370ff7210 */ /* 0x000fe20007f9e0ff */
[----:B------:R-:W-:Y:S01]  /*1801e0*/  IMAD.WIDE.U32 R118, R235, R226, RZ ;  /* 0x000000e2eb767225 */ /* 0x000fe200078e00ff */
[----:B------:R-:W-:Y:S02]  /*1801f0*/  IADD3.X R115, PT, PT, RZ, RZ, RZ, P5, !PT ;  /* 0x000000ffff737210 */ /* 0x000fe40002ffe4ff */
[----:B------:R-:W-:Y:S01]  /*180200*/  IADD3.X R112, P5, PT, R121, R11, RZ, P1, !PT ;  /* 0x0000000b79707210 */ /* 0x000fe20000fbe4ff */
[----:B------:R-:W-:Y:S01]  /*180210*/  IMAD.X R65, RZ, RZ, R65, P0 ;  /* 0x000000ffff417224 */ /* 0x000fe200000e0641 */
[----:B------:R-:W-:Y:S01]  /*180220*/  IADD3 RZ, P1, PT, R110, R119, RZ ;  /* 0x000000776eff7210 */ /* 0x000fe20007f3e0ff */
[----:B------:R-:W-:Y:S01]  /*180230*/  IMAD.MOV.U32 R114, RZ, RZ, R111 ;  /* 0x000000ffff727224 */ /* 0x000fe200078e006f */
[----:B------:R-:W-:Y:S01]  /*180240*/  IADD3.X R64, P5, PT, R120, R113, RZ, P5, !PT ;  /* 0x0000007178407210 */ /* 0x000fe20002fbe4ff */
[----:B------:R-:W-:-:S03]  /*180250*/  IMAD.WIDE.U32.X R10, R232, R152, R116, P2 ;  /* 0x00000098e80a7225 */ /* 0x000fc600010e0474 */
[----:B------:R-:W-:Y:S01]  /*180260*/  IADD3.X R65, P0, PT, R112, R65, RZ, P5, !PT ;  /* 0x0000004170417210 */ /* 0x000fe20002f1e4ff */
[----:B------:R-:W-:-:S04]  /*180270*/  IMAD.WIDE.U32 R110, R225, R218, RZ ;  /* 0x000000dae16e7225 */ /* 0x000fc800078e00ff */
[----:B------:R-:W-:-:S04]  /*180280*/  IMAD.WIDE.U32 R112, R225, R230, RZ ;  /* 0x000000e6e1707225 */ /* 0x000fc800078e00ff */
[----:B------:R-:W-:Y:S01]  /*180290*/  IMAD.WIDE.U32.X R108, R232, R223, R108, P3 ;  /* 0x000000dfe86c7225 */ /* 0x000fe200018e046c */
[----:B------:R-:W-:-:S03]  /*1802a0*/  IADD3 RZ, P3, PT, R64, R32, RZ ;  /* 0x0000002040ff7210 */ /* 0x000fc60007f7e0ff */
[----:B------:R-:W-:Y:S02]  /*1802b0*/  IMAD.IADD R117, R228, 0x1, R33 ;  /* 0x00000001e4757824 */ /* 0x000fe400078e0221 */
[C---:B------:R-:W-:Y:S02]  /*1802c0*/  IMAD R168, R235.reuse, R153, R112 ;  /* 0x00000099eba87224 */ /* 0x040fe400078e0270 */
[-CC-:B------:R-:W-:Y:S01]  /*1802d0*/  IMAD R169, R235, R164.reuse, R110.reuse ;  /* 0x000000a4eba97224 */ /* 0x180fe200078e026e */
[----:B------:R-:W-:Y:S01]  /*1802e0*/  IADD3.X RZ, P3, PT, R65, R117, RZ, P3, !PT ;  /* 0x0000007541ff7210 */ /* 0x000fe20001f7e4ff */
[----:B------:R-:W-:Y:S01]  /*1802f0*/  IMAD.WIDE.U32 R32, P2, R235, R164, R110 ;  /* 0x000000a4eb207225 */ /* 0x000fe2000784006e */
[----:B------:R-:W-:-:S03]  /*180300*/  IADD3.X R117, P0, PT, RZ, RZ, RZ, P0, !PT ;  /* 0x000000ffff757210 */ /* 0x000fc6000071e4ff */
[----:B------:R-:W-:-:S04]  /*180310*/  IMAD.WIDE.U32 R112, P5, R235, R153, R112 ;  /* 0x00000099eb707225 */ /* 0x000fc800078a0070 */
[----:B------:R-:W-:-:S04]  /*180320*/  IMAD.WIDE.U32 R110, R235, R218, RZ ;  /* 0x000000daeb6e7225 */ /* 0x000fc800078e00ff */
[----:B------:R-:W-:Y:S01]  /*180330*/  IMAD.X R127, RZ, RZ, RZ, P5 ;  /* 0x000000ffff7f7224 */ /* 0x000fe200028e06ff */
[----:B------:R-:W-:Y:S01]  /*180340*/  IADD3.X R136, P5, PT, R117, R100, RZ, P3, !PT ;  /* 0x0000006475887210 */ /* 0x000fe20001fbe4ff */
[----:B------:R-:W-:Y:S01]  /*180350*/  IMAD.X R121, RZ, RZ, RZ, P2 ;  /* 0x000000ffff797224 */ /* 0x000fe200010e06ff */
[----:B------:R-:W-:Y:S01]  /*180360*/  IADD3 RZ, P2, PT, R32, R111, RZ ;  /* 0x0000006f20ff7210 */ /* 0x000fe20007f5e0ff */
[----:B------:R-:W-:Y:S01]  /*180370*/  IMAD.WIDE.U32 R60, R165, R226, R60 ;  /* 0x000000e2a53c7225 */ /* 0x000fe200078e003c */
[----:B------:R-:W-:-:S03]  /*180380*/  IADD3.X R137, PT, PT, R101, RZ, RZ, P5, P0 ;  /* 0x000000ff65897210 */ /* 0x000fc60002fe04ff */
[----:B------:R-:W-:Y:S01]  /*180390*/  IMAD.MOV.U32 R120, RZ, RZ, R33 ;  /* 0x000000ffff787224 */ /* 0x000fe200078e0021 */
[----:B------:R-:W-:Y:S01]  /*1803a0*/  IADD3 RZ, P0, PT, R60, R12, RZ ;  /* 0x0000000c3cff7210 */ /* 0x000fe20007f1e0ff */
[----:B------:R-:W-:-:S04]  /*1803b0*/  IMAD.WIDE.U32 R32, R225, R221, RZ ;  /* 0x000000dde1207225 */ /* 0x000fc800078e00ff */
[----:B------:R-:W-:Y:S01]  /*1803c0*/  IMAD.MOV.U32 R126, RZ, RZ, R113 ;  /* 0x000000ffff7e7224 */ /* 0x000fe200078e0071 */
[----:B------:R-:W-:Y:S01]  /*1803d0*/  IADD3 R113, PT, PT, R182, R13, RZ ;  /* 0x0000000db6717210 */ /* 0x000fe20007ffe0ff */
[----:B------:R-:W-:Y:S02]  /*1803e0*/  IMAD.IADD R61, R61, 0x1, R105 ;  /* 0x000000013d3d7824 */ /* 0x000fe400078e0269 */
[----:B------:R-:W-:Y:S02]  /*1803f0*/  IMAD R158, R235, R152, R32 ;  /* 0x00000098eb9e7224 */ /* 0x000fe400078e0220 */
[----:B------:R-:W-:Y:S01]  /*180400*/  IMAD.WIDE.U32 R156, R225, R220, RZ ;  /* 0x000000dce19c7225 */ /* 0x000fe200078e00ff */
[----:B------:R-:W-:-:S03]  /*180410*/  IADD3.X RZ, P0, PT, R61, R113, RZ, P0, !PT ;  /* 0x000000713dff7210 */ /* 0x000fc6000071e4ff */
[----:B------:R-:W-:Y:S01]  /*180420*/  IMAD.WIDE.U32 R32, P5, R235, R152, R32 ;  /* 0x00000098eb207225 */ /* 0x000fe200078a0020 */
[----:B------:R-:W-:-:S03]  /*180430*/  IADD3.X R163, P0, PT, RZ, R58, RZ, P0, !PT ;  /* 0x0000003affa37210 */ /* 0x000fc6000071e4ff */
[----:B------:R-:W-:Y:S01]  /*180440*/  IMAD.WIDE.U32 R138, R235, R221, RZ ;  /* 0x000000ddeb8a7225 */ /* 0x000fe200078e00ff */
[----:B------:R-:W-:-:S03]  /*180450*/  IADD3.X R105, P0, PT, RZ, R59, RZ, P0, !PT ;  /* 0x0000003bff697210 */ /* 0x000fc6000071e4ff */
[----:B------:R-:W-:Y:S02]  /*180460*/  IMAD.X R151, RZ, RZ, RZ, P5 ;  /* 0x000000ffff977224 */ /* 0x000fe400028e06ff */
[----:B------:R-:W-:-:S04]  /*180470*/  IMAD.WIDE.U32 R132, R235, R230, RZ ;  /* 0x000000e6eb847225 */ /* 0x000fc800078e00ff */
[----:B------:R-:W-:Y:S01]  /*180480*/  IMAD.WIDE.U32 R12, P5, R235, R223, R156 ;  /* 0x000000dfeb0c7225 */ /* 0x000fe200078a009c */
[----:B------:R-:W-:-:S03]  /*180490*/  IADD3 RZ, P3, PT, R112, R133, RZ ;  /* 0x0000008570ff7210 */ /* 0x000fc60007f7e0ff */
[----:B------:R-:W-:-:S04]  /*1804a0*/  IMAD.WIDE.U32 R100, R224, R233, RZ ;  /* 0x000000e9e0647225 */ /* 0x000fc800078e00ff */
[----:B------:R-:W-:-:S04]  /*1804b0*/  IMAD.WIDE.U32 R172, R235, R220, RZ ;  /* 0x000000dcebac7225 */ /* 0x000fc800078e00ff */
[----:B------:R-:W-:Y:S01]  /*1804c0*/  IMAD.WIDE.U32.X R106, R225, R171, R106, P4 ;  /* 0x000000abe16a7225 */ /* 0x000fe200020e046a */
[----:B------:R-:W-:-:S03]  /*1804d0*/  IADD3 RZ, P4, PT, R32, R139, RZ ;  /* 0x0000008b20ff7210 */ /* 0x000fc60007f9e0ff */
[----:B------:R-:W-:Y:S02]  /*1804e0*/  IMAD.MOV.U32 R150, RZ, RZ, R33 ;  /* 0x000000ffff967224 */ /* 0x000fe400078e0021 */
[----:B------:R-:W-:Y:S01]  /*1804f0*/  IMAD.WIDE.U32.X R114, R225, R170, R114, P1 ;  /* 0x000000aae1727225 */ /* 0x000fe200008e0472 */
[----:B------:R-:W-:-:S03]  /*180500*/  IADD3 RZ, P1, PT, R12, R173, RZ ;  /* 0x000000ad0cff7210 */ /* 0x000fc60007f3e0ff */
[----:B------:R-:W-:Y:S02]  /*180510*/  IMAD.X R33, RZ, RZ, RZ, P5 ;  /* 0x000000ffff217224 */ /* 0x000fe400028e06ff */
[----:B------:R-:W-:Y:S02]  /*180520*/  IMAD R144, R227, R171, R100 ;  /* 0x000000abe3907224 */ /* 0x000fe400078e0264 */
[----:B------:R-:W-:Y:S02]  /*180530*/  IMAD.MOV.U32 R32, RZ, RZ, R13 ;  /* 0x000000ffff207224 */ /* 0x000fe400078e000d */
[----:B------:R-:W-:-:S04]  /*180540*/  IMAD.WIDE.U32 R40, R165, R218, R40 ;  /* 0x000000daa5287225 */ /* 0x000fc800078e0028 */
[----:B------:R-:W-:Y:S01]  /*180550*/  IMAD.WIDE.U32 R58, R224, R226, RZ ;  /* 0x000000e2e03a7225 */ /* 0x000fe200078e00ff */
[----:B------:R-:W-:-:S03]  /*180560*/  IADD3.X R162, P0, PT, R163, R40, RZ, P0, !PT ;  /* 0x00000028a3a27210 */ /* 0x000fc6000071e4ff */
[----:B------:R-:W-:-:S04]  /*180570*/  IMAD.WIDE.U32 R100, P5, R227, R171, R100 ;  /* 0x000000abe3647225 */ /* 0x000fc800078a0064 */
[----:B------:R-:W-:-:S04]  /*180580*/  IMAD.WIDE.U32 R112, R227, R233, RZ ;  /* 0x000000e9e3707225 */ /* 0x000fc800078e00ff */
[----:B------:R-:W-:-:S04]  /*180590*/  IMAD.WIDE.U32 R12, R14, -0x1, RZ ;  /* 0xffffffff0e0c7825 */ /* 0x000fc800078e00ff */
[----:B------:R-:W-:Y:S02]  /*1805a0*/  IMAD R161, R14, -0x7af74001, -R104 ;  /* 0x8508bfff0ea17824 */ /* 0x000fe400078e0a68 */
[----:B------:R-:W-:Y:S01]  /*1805b0*/  IMAD.X R123, RZ, RZ, RZ, P5 ;  /* 0x000000ffff7b7224 */ /* 0x000fe200028e06ff */
[----:B------:R-:W-:Y:S01]  /*1805c0*/  IADD3 RZ, P5, PT, R100, R113, RZ ;  /* 0x0000007164ff7210 */ /* 0x000fe20007fbe0ff */
[----:B------:R-:W-:Y:S01]  /*1805d0*/  IMAD.IADD R128, R41, 0x1, R15 ;  /* 0x0000000129807824 */ /* 0x000fe200078e020f */
[----:B------:R-:W-:Y:S01]  /*1805e0*/  IADD3 R161, PT, PT, R13, R161, RZ ;  /* 0x000000a10da17210 */ /* 0x000fe20007ffe0ff */
[----:B------:R-:W-:-:S03]  /*1805f0*/  IMAD.WIDE.U32.X R126, R225, R153, R126, P3 ;  /* 0x00000099e17e7225 */ /* 0x000fc600018e047e */
[----:B------:R-:W-:Y:S01]  /*180600*/  IADD3.X R163, P0, PT, R105, R128, RZ, P0, !PT ;  /* 0x0000008069a37210 */ /* 0x000fe2000071e4ff */
[----:B------:R-:W-:Y:S02]  /*180610*/  IMAD.MOV.U32 R122, RZ, RZ, R101 ;  /* 0x000000ffff7a7224 */ /* 0x000fe400078e0065 */
[----:B------:R-:W-:Y:S01]  /*180620*/  IMAD.WIDE.U32 R40, P3, R227, R170, R58 ;  /* 0x000000aae3287225 */ /* 0x000fe2000786003a */
[----:B------:R-:W-:-:S03]  /*180630*/  IADD3.X R13, P0, PT, RZ, RZ, RZ, P0, !PT ;  /* 0x000000ffff0d7210 */ /* 0x000fc6000071e4ff */
[----:B------:R-:W-:-:S04]  /*180640*/  IMAD.WIDE.U32 R100, R12, 0x1, RZ ;  /* 0x000000010c647825 */ /* 0x000fc800078e00ff */
[----:B------:R-:W-:-:S04]  /*180650*/  IMAD.WIDE.U32 R116, R224, R218, RZ ;  /* 0x000000dae0747225 */ /* 0x000fc800078e00ff */
[----:B------:R-:W-:Y:S01]  /*180660*/  IMAD.X R129, RZ, RZ, RZ, P3 ;  /* 0x000000ffff817224 */ /* 0x000fe200018e06ff */
[----:B------:R-:W-:Y:S01]  /*180670*/  IADD3 RZ, P3, PT, R162, R38, RZ ;  /* 0x00000026a2ff7210 */ /* 0x000fe20007f7e0ff */
[----:B------:R-:W-:Y:S01]  /*180680*/  IMAD.WIDE.U32.X R120, R225, R164, R120, P2 ;  /* 0x000000a4e1787225 */ /* 0x000fe200010e0478 */
[----:B------:R-:W-:-:S03]  /*180690*/  IADD3 RZ, P2, PT, R14, R100, RZ ;  /* 0x000000640eff7210 */ /* 0x000fc60007f5e0ff */
[----:B------:R-:W-:Y:S02]  /*1806a0*/  IMAD.IADD R105, R175, 0x1, R39 ;  /* 0x00000001af697824 */ /* 0x000fe400078e0227 */
[----:B------:R-:W-:-:S03]  /*1806b0*/  IMAD.WIDE.U32.X R150, R225, R152, R150, P4 ;  /* 0x00000098e1967225 */ /* 0x000fc600020e0496 */
[----:B------:R-:W-:Y:S01]  /*1806c0*/  IADD3.X RZ, P3, PT, R163, R105, RZ, P3, !PT ;  /* 0x00000069a3ff7210 */ /* 0x000fe20001f7e4ff */
[----:B------:R-:W-:-:S03]  /*1806d0*/  IMAD.WIDE.U32 R38, R161, 0x1, RZ ;  /* 0x00000001a1267825 */ /* 0x000fc600078e00ff */
[----:B------:R-:W-:Y:S01]  /*1806e0*/  IADD3.X R13, P3, PT, R13, R34, RZ, P3, !PT ;  /* 0x000000220d0d7210 */ /* 0x000fe20001f7e4ff */
[----:B------:R-:W-:-:S04]  /*1806f0*/  IMAD.WIDE.U32 R14, P4, R227, R164, R116 ;  /* 0x000000a4e30e7225 */ /* 0x000fc80007880074 */
[----:B------:R-:W-:Y:S02]  /*180700*/  IMAD.X R155, RZ, RZ, RZ, P4 ;  /* 0x000000ffff9b7224 */ /* 0x000fe400020e06ff */
[----:B------:R-:W-:Y:S02]  /*180710*/  IMAD R117, R12, -0x7af74000, R38 ;  /* 0x8508c0000c757824 */ /* 0x000fe400078e0226 */
[----:B------:R-:W-:-:S04]  /*180720*/  IMAD.WIDE.U32 R130, R227, R226, RZ ;  /* 0x000000e2e3827225 */ /* 0x000fc800078e00ff */
[----:B------:R-:W-:-:S04]  /*180730*/  IMAD.WIDE.U32 R38, P4, R12, -0x7af74000, R38 ;  /* 0x8508c0000c267825 */ /* 0x000fc80007880026 */
[----:B------:R-:W-:Y:S02]  /*180740*/  IMAD.MOV.U32 R128, RZ, RZ, R41 ;  /* 0x000000ffff807224 */ /* 0x000fe400078e0029 */
[----:B------:R-:W-:Y:S01]  /*180750*/  IMAD.X R59, RZ, RZ, RZ, P0 ;  /* 0x000000ffff3b7224 */ /* 0x000fe200000e06ff */
[----:B------:R-:W-:Y:S01]  /*180760*/  IADD3 RZ, P0, PT, R40, R131, RZ ;  /* 0x0000008328ff7210 */ /* 0x000fe20007f1e0ff */
[----:B------:R-:W-:Y:S01]  /*180770*/  IMAD.X R41, RZ, RZ, RZ, P4 ;  /* 0x000000ffff297224 */ /* 0x000fe200020e06ff */
[C---:B------:R-:W-:Y:S01]  /*180780*/  IADD3 RZ, P4, PT, R101.reuse, R38, RZ ;  /* 0x0000002665ff7210 */ /* 0x040fe20007f9e0ff */
[----:B------:R-:W-:Y:S01]  /*180790*/  IMAD.IADD R117, R101, 0x1, R117 ;  /* 0x0000000165757824 */ /* 0x000fe200078e0275 */
[----:B------:R-:W-:Y:S01]  /*1807a0*/  IADD3.X R35, P3, PT, R59, R35, RZ, P3, !PT ;  /* 0x000000233b237210 */ /* 0x000fe20001f7e4ff */
[----:B------:R-:W-:Y:S02]  /*1807b0*/  IMAD.MOV.U32 R40, RZ, RZ, R39 ;  /* 0x000000ffff287224 */ /* 0x000fe400078e0027 */
[----:B------:R-:W-:Y:S01]  /*1807c0*/  IMAD.WIDE.U32 R100, R165, R230, R30 ;  /* 0x000000e6a5647225 */ /* 0x000fe200078e001e */
[----:B------:R-:W-:-:S03]  /*1807d0*/  IADD3.X RZ, P2, PT, R104, R117, RZ, P2, !PT ;  /* 0x0000007568ff7210 */ /* 0x000fc6000175e4ff */
[----:B------:R-:W-:Y:S01]  /*1807e0*/  IMAD.WIDE.U32.X R30, R161, -0x7af74000, R40, P4 ;  /* 0x8508c000a11e7825 */ /* 0x000fe200020e0428 */
[----:B------:R-:W-:Y:S02]  /*1807f0*/  IADD3.X R100, P3, PT, R13, R100, RZ, P3, !PT ;  /* 0x000000640d647210 */ /* 0x000fe40001f7e4ff */
[----:B------:R-:W-:Y:S01]  /*180800*/  IADD3 R38, PT, PT, R101, R103, RZ ;  /* 0x0000006765267210 */ /* 0x000fe20007ffe0ff */
[----:B------:R-:W-:Y:S01]  /*180810*/  IMAD.WIDE.U32 R134, R227, R218, RZ ;  /* 0x000000dae3867225 */ /* 0x000fe200078e00ff */
[----:B------:R-:W-:Y:S02]  /*180820*/  IADD3.X R13, P4, PT, RZ, R30, RZ, P2, !PT ;  /* 0x0000001eff0d7210 */ /* 0x000fe4000179e4ff */
[----:B------:R-:W-:Y:S01]  /*180830*/  IADD3.X R101, P3, PT, R35, R38, RZ, P3, !PT ;  /* 0x0000002623657210 */ /* 0x000fe20001f7e4ff */
[----:B------:R-:W-:Y:S01]  /*180840*/  IMAD.MOV.U32 R154, RZ, RZ, R15 ;  /* 0x000000ffff9a7224 */ /* 0x000fe200078e000f */
[----:B------:R-:W-:Y:S01]  /*180850*/  IADD3 RZ, P2, PT, R14, R135, RZ ;  /* 0x000000870eff7210 */ /* 0x000fe20007f5e0ff */
[----:B------:R-:W-:Y:S01]  /*180860*/  IMAD.WIDE.U32.X R14, R225, R223, R32, P1 ;  /* 0x000000dfe10e7225 */ /* 0x000fe200008e0420 */
[----:B------:R-:W-:-:S03]  /*180870*/  IADD3.X R34, P1, PT, RZ, R31, RZ, P4, !PT ;  /* 0x0000001fff227210 */ /* 0x000fc6000273e4ff */
[----:B------:R-:W-:-:S04]  /*180880*/  IMAD.WIDE.U32 R142, R224, R230, RZ ;  /* 0x000000e6e08e7225 */ /* 0x000fc800078e00ff */
[----:B------:R-:W-:-:S04]  /*180890*/  IMAD.WIDE.U32 R30, R165, R233, R16 ;  /* 0x000000e9a51e7225 */ /* 0x000fc800078e0010 */
[----:B------:R-:W-:Y:S01]  /*1808a0*/  IMAD.WIDE.U32 R38, R161, 0x30000000, RZ ;  /* 0x30000000a1267825 */ /* 0x000fe200078e00ff */
[----:B------:R-:W-:-:S03]  /*1808b0*/  IADD3.X R30, P1, PT, R13, R30, RZ, P1, !PT ;  /* 0x0000001e0d1e7210 */ /* 0x000fc60000f3e4ff */
[----:B------:R-:W-:Y:S02]  /*1808c0*/  IMAD.IADD R31, R31, 0x1, R102 ;  /* 0x000000011f1f7824 */ /* 0x000fe400078e0266 */
[----:B------:R-:W-:Y:S01]  /*1808d0*/  IMAD.WIDE.U32 R32, P4, R227, R153, R142 ;  /* 0x00000099e3207225 */ /* 0x000fe2000788008e */
[----:B------:R-:W-:Y:S02]  /*1808e0*/  IADD3.X R143, P3, PT, RZ, RZ, RZ, P3, !PT ;  /* 0x000000ffff8f7210 */ /* 0x000fe40001f7e4ff */
[----:B------:R-:W-:Y:S01]  /*1808f0*/  IADD3.X R31, P1, PT, R34, R31, RZ, P1, !PT ;  /* 0x0000001f221f7210 */ /* 0x000fe20000f3e4ff */
[----:B------:R-:W-:Y:S01]  /*180900*/  IMAD.WIDE.U32 R104, R224, R221, RZ ;  /* 0x000000dde0687225 */ /* 0x000fe200078e00ff */
[----:B------:R-:W-:-:S03]  /*180910*/  MOV R34, R33 ;  /* 0x0000002100227202 */ /* 0x000fc60000000f00 */
[----:B------:R-:W-:Y:S02]  /*180920*/  IMAD.X R35, RZ, RZ, RZ, P4 ;  /* 0x000000ffff237224 */ /* 0x000fe400020e06ff */
[----:B------:R-:W-:-:S04]  /*180930*/  IMAD.WIDE.U32 R16, P4, R12, 0x170b5d44, R38 ;  /* 0x170b5d440c107825 */ /* 0x000fc80007880026 */
[----:B------:R-:W-:-:S04]  /*180940*/  IMAD.WIDE.U32 R236, R12, 0x30000000, RZ ;  /* 0x300000000cec7825 */ /* 0x000fc800078e00ff */
[----:B------:R-:W-:Y:S02]  /*180950*/  IMAD.X R117, RZ, RZ, RZ, P3 ;  /* 0x000000ffff757224 */ /* 0x000fe400018e06ff */
[----:B------:R-:W-:Y:S02]  /*180960*/  IMAD R59, R12, 0x170b5d44, R38 ;  /* 0x170b5d440c3b7824 */ /* 0x000fe400078e0226 */
[----:B------:R-:W-:Y:S01]  /*180970*/  IMAD.X R41, RZ, RZ, RZ, P4 ;  /* 0x000000ffff297224 */ /* 0x000fe200020e06ff */
[----:B------:R-:W-:Y:S01]  /*180980*/  IADD3 RZ, P4, PT, R16, R237, RZ ;  /* 0x000000ed10ff7210 */ /* 0x000fe20007f9e0ff */
[----:B------:R-:W-:-:S04]  /*180990*/  IMAD.WIDE.U32 R140, P3, R227, R152, R104 ;  /* 0x00000098e38c7225 */ /* 0x000fc80007860068 */
[----:B------:R-:W-:-:S04]  /*1809a0*/  IMAD.WIDE.U32 R102, R12, 0x30000000, R30 ;  /* 0x300000000c667825 */ /* 0x000fc800078e001e */
[----:B------:R-:W-:Y:S02]  /*1809b0*/  IMAD.MOV.U32 R40, RZ, RZ, R17 ;  /* 0x000000ffff287224 */ /* 0x000fe400078e0011 */
[----:B------:R-:W-:-:S04]  /*1809c0*/  IMAD.WIDE.U32 R16, R227, R230, RZ ;  /* 0x000000e6e3107225 */ /* 0x000fc800078e00ff */
[----:B------:R-:W-:Y:S01]  /*1809d0*/  IMAD.X R39, RZ, RZ, RZ, P3 ;  /* 0x000000ffff277224 */ /* 0x000fe200018e06ff */
[----:B------:R-:W-:Y:S01]  /*1809e0*/  IADD3 RZ, P3, PT, R30, R236, RZ ;  /* 0x000000ec1eff7210 */ /* 0x000fe20007f7e0ff */
[----:B------:R-:W-:Y:S02]  /*1809f0*/  IMAD.IADD R13, R59, 0x1, R237 ;  /* 0x000000013b0d7824 */ /* 0x000fe400078e02ed */
[----:B------:R-:W-:Y:S01]  /*180a00*/  IMAD.IADD R103, R103, 0x1, R59 ;  /* 0x0000000167677824 */ /* 0x000fe200078e023b */
[----:B------:R-:W-:Y:S01]  /*180a10*/  IADD3.X R59, P1, PT, RZ, RZ, RZ, P1, !PT ;  /* 0x000000ffff3b7210 */ /* 0x000fe20000f3e4ff */
[----:B------:R-:W-:Y:S01]  /*180a20*/  IMAD.WIDE.U32.X R40, R161, 0x170b5d44, R40, P4 ;  /* 0x170b5d44a1287825 */ /* 0x000fe200020e0428 */
[----:B------:R-:W-:Y:S02]  /*180a30*/  IADD3 RZ, P4, PT, R32, R17, RZ ;  /* 0x0000001120ff7210 */ /* 0x000fe40007f9e0ff */
[----:B------:R-:W-:Y:S01]  /*180a40*/  IADD3.X RZ, P3, PT, R31, R13, RZ, P3, !PT ;  /* 0x0000000d1fff7210 */ /* 0x000fe20001f7e4ff */
[----:B------:R-:W-:-:S03]  /*180a50*/  IMAD.WIDE.U32 R32, R102, -0x1, RZ ;  /* 0xffffffff66207825 */ /* 0x000fc600078e00ff */
[----:B------:R-:W-:Y:S01]  /*180a60*/  IADD3.X R59, P3, PT, R59, R40, RZ, P3, !PT ;  /* 0x000000283b3b7210 */ /* 0x000fe20001f7e4ff */
[----:B------:R-:W-:Y:S02]  /*180a70*/  IMAD R105, R102, -0x7af74001, -R103 ;  /* 0x8508bfff66697824 */ /* 0x000fe400078e0a67 */
[----:B------:R-:W-:-:S04]  /*180a80*/  IMAD.WIDE.U32 R30, R227, R221, RZ ;  /* 0x000000dde31e7225 */ /* 0x000fc800078e00ff */
[----:B------:R-:W-:Y:S02]  /*180a90*/  IMAD.IADD R148, R33, 0x1, R105 ;  /* 0x0000000121947824 */ /* 0x000fe400078e0269 */
[----:B------:R-:W-:Y:S01]  /*180aa0*/  IMAD.X R13, RZ, RZ, RZ, P1 ;  /* 0x000000ffff0d7224 */ /* 0x000fe200008e06ff */
[----:B------:R-:W-:Y:S01]  /*180ab0*/  IADD3 RZ, P1, PT, R140, R31, RZ ;  /* 0x0000001f8cff7210 */ /* 0x000fe20007f3e0ff */
[----:B------:R-:W-:Y:S02]  /*180ac0*/  IMAD.MOV.U32 R38, RZ, RZ, R141 ;  /* 0x000000ffff267224 */ /* 0x000fe400078e008d */
[----:B------:R-:W-:Y:S01]  /*180ad0*/  IMAD.WIDE.U32 R140, R148, 0x1, RZ ;  /* 0x00000001948c7825 */ /* 0x000fe200078e00ff */
[----:B------:R-:W-:-:S03]  /*180ae0*/  IADD3.X R13, P3, PT, R13, R41, RZ, P3, !PT ;  /* 0x000000290d0d7210 */ /* 0x000fc60001f7e4ff */
[----:B------:R-:W-:-:S04]  /*180af0*/  IMAD.WIDE.U32 R60, R125, R233, R60 ;  /* 0x000000e97d3c7225 */ /* 0x000fc800078e003c */
[----:B------:R-:W-:-:S04]  /*180b00*/  IMAD.WIDE.U32 R40, R32, 0x1, RZ ;  /* 0x0000000120287825 */ /* 0x000fc800078e00ff */
[----:B------:R-:W-:-:S04]  /*180b10*/  IMAD.WIDE.U32.X R128, R224, R170, R128, P0 ;  /* 0x000000aae0807225 */ /* 0x000fc800000e0480 */
[----:B------:R-:W-:Y:S02]  /*180b20*/  IMAD.IADD R33, R61, 0x1, R182 ;  /* 0x000000013d217824 */ /* 0x000fe400078e02b6 */
[C-C-:B------:R-:W-:Y:S02]  /*180b30*/  IMAD R105, R32.reuse, -0x7af74000, R140.reuse ;  /* 0x8508c00020697824 */ /* 0x140fe400078e028c */
[----:B------:R-:W-:-:S04]  /*180b40*/  IMAD.WIDE.U32 R140, P0, R32, -0x7af74000, R140 ;  /* 0x8508c000208c7825 */ /* 0x000fc8000780008c */
[----:B------:R-:W-:-:S04]  /*180b50*/  IMAD.WIDE.U32 R182, R224, R220, RZ ;  /* 0x000000dce0b67225 */ /* 0x000fc800078e00ff */
[----:B------:R-:W-:Y:S01]  /*180b60*/  IMAD.WIDE.U32.X R122, R224, R171, R122, P5 ;  /* 0x000000abe07a7225 */ /* 0x000fe200028e047a */
[----:B------:R-:W-:Y:S02]  /*180b70*/  IADD3 RZ, P5, PT, R102, R40, RZ ;  /* 0x0000002866ff7210 */ /* 0x000fe40007fbe0ff */
[----:B------:R-:W-:Y:S01]  /*180b80*/  IADD3.X R102, P3, PT, R59, R60, RZ, P3, !PT ;  /* 0x0000003c3b667210 */ /* 0x000fe20001f7e4ff */
[----:B------:R-:W-:Y:S01]  /*180b90*/  IMAD.WIDE.U32.X R34, R224, R153, R34, P4 ;  /* 0x00000099e0227225 */ /* 0x000fe200020e0422 */
[----:B------:R-:W-:-:S03]  /*180ba0*/  IADD3 RZ, P4, PT, R100, R36, RZ ;  /* 0x0000002464ff7210 */ /* 0x000fc60007f9e0ff */
[----:B------:R-:W-:Y:S01]  /*180bb0*/  IMAD.WIDE.U32.X R154, R224, R164, R154, P2 ;  /* 0x000000a4e09a7225 */ /* 0x000fe200010e049a */
[----:B------:R-:W-:-:S03]  /*180bc0*/  IADD3 RZ, P2, PT, R41, R140, RZ ;  /* 0x0000008c29ff7210 */ /* 0x000fc60007f5e0ff */
[----:B------:R-:W-:Y:S02]  /*180bd0*/  IMAD.IADD R59, R159, 0x1, R37 ;  /* 0x000000019f3b7824 */ /* 0x000fe400078e0225 */
[----:B------:R-:W-:Y:S02]  /*180be0*/  IMAD.IADD R105, R41, 0x1, R105 ;  /* 0x0000000129697824 */ /* 0x000fe400078e0269 */
[----:B------:R-:W-:Y:S01]  /*180bf0*/  IMAD.WIDE.U32.X R36, R224, R152, R38, P1 ;  /* 0x00000098e0247225 */ /* 0x000fe200008e0426 */
[----:B------:R-:W-:Y:S02]  /*180c00*/  IADD3.X RZ, P4, PT, R101, R59, RZ, P4, !PT ;  /* 0x0000003b65ff7210 */ /* 0x000fe4000279e4ff */
[----:B------:R-:W-:Y:S01]  /*180c10*/  IADD3.X RZ, P5, PT, R103, R105, RZ, P5, !PT ;  /* 0x0000006967ff7210 */ /* 0x000fe20002fbe4ff */
[----:B------:R-:W-:Y:S01]  /*180c20*/  IMAD.WIDE.U32 R40, P1, R227, R223, R182 ;  /* 0x000000dfe3287225 */ /* 0x000fe200078200b6 */
[----:B------:R-:W-:-:S03]  /*180c30*/  IADD3.X R103, P3, PT, R13, R33, RZ, P3, !PT ;  /* 0x000000210d677210 */ /* 0x000fc60001f7e4ff */
[----:B------:R-:W-:Y:S01]  /*180c40*/  IMAD.WIDE.U32 R38, R227, R220, RZ ;  /* 0x000000dce3267225 */ /* 0x000fe200078e00ff */
[----:B------:R-:W-:-:S03]  /*180c50*/  IADD3.X R157, P3, PT, RZ, RZ, RZ, P3, !PT ;  /* 0x000000ffff9d7210 */ /* 0x000fc60001f7e4ff */
[----:B------:R-:W-:Y:S01]  /*180c60*/  IMAD R234, R227, R170, R58 ;  /* 0x000000aae3ea7224 */ /* 0x000fe200078e023a */
[----:B------:R-:W-:Y:S01]  /*180c70*/  MOV R58, R41 ;  /* 0x00000029003a7202 */ /* 0x000fe20000000f00 */
[----:B------:R-:W-:Y:S01]  /*180c80*/  IMAD.X R59, RZ, RZ, RZ, P1 ;  /* 0x000000ffff3b7224 */ /* 0x000fe200008e06ff */
[----:B------:R-:W-:Y:S01]  /*180c90*/  IADD3 RZ, P1, PT, R40, R39, RZ ;  /* 0x0000002728ff7210 */ /* 0x000fe20007f3e0ff */
[----:B------:R-:W-:-:S04]  /*180ca0*/  IMAD.WIDE.U32 R60, R124, R233, RZ ;  /* 0x000000e97c3c7225 */ /* 0x000fc800078e00ff */
[----:B------:R-:W-:Y:S01]  /*180cb0*/  IMAD.WIDE.U32.X R40, R224, R223, R58, P1 ;  /* 0x000000dfe0287225 */ /* 0x000fe200008e043a */
[----:B------:R-:W-:-:S03]  /*180cc0*/  IADD3.X R143, P1, PT, R143, R54, RZ, P4, !PT ;  /* 0x000000368f8f7210 */ /* 0x000fc6000273e4ff */
[----:B------:R-:W-:Y:S01]  /*180cd0*/  IMAD.WIDE.U32 R58, P4, R222, R171, R60 ;  /* 0x000000abde3a7225 */ /* 0x000fe2000788003c */
[----:B------:R-:W-:-:S03]  /*180ce0*/  IADD3.X R140, P1, PT, R117, R55, RZ, P1, !PT ;  /* 0x00000037758c7210 */ /* 0x000fc60000f3e4ff */
[----:B------:R-:W-:-:S04]  /*180cf0*/  IMAD.WIDE.U32 R54, R222, R233, RZ ;  /* 0x000000e9de367225 */ /* 0x000fc800078e00ff */
[----:B------:R-:W-:Y:S01]  /*180d00*/  IMAD.X R61, RZ, RZ, RZ, P4 ;  /* 0x000000ffff3d7224 */ /* 0x000fe200020e06ff */
[----:B------:R-:W-:Y:S01]  /*180d10*/  IADD3 RZ, P4, PT, R58, R55, RZ ;  /* 0x000000373aff7210 */ /* 0x000fe20007f9e0ff */
[----:B------:R-:W-:Y:S02]  /*180d20*/  IMAD R224, R222, R171, R60 ;  /* 0x000000abdee07224 */ /* 0x000fe400078e023c */
[----:B------:R-:W-:Y:S02]  /*180d30*/  IMAD R229, R227, R164, R116 ;  /* 0x000000a4e3e57224 */ /* 0x000fe400078e0274 */
[----:B------:R-:W-:Y:S02]  /*180d40*/  IMAD.MOV.U32 R60, RZ, RZ, R59 ;  /* 0x000000ffff3c7224 */ /* 0x000fe400078e003b */
[----:B------:R-:W-:-:S04]  /*180d50*/  IMAD.WIDE.U32 R116, R165, R221, R56 ;  /* 0x000000dda5747225 */ /* 0x000fc800078e0038 */
[----:B------:R-:W-:Y:S01]  /*180d60*/  IMAD.WIDE.U32 R58, R124, R226, RZ ;  /* 0x000000e27c3a7225 */ /* 0x000fe200078e00ff */
[----:B------:R-:W-:-:S03]  /*180d70*/  IADD3.X R116, P1, PT, R143, R116, RZ, P1, !PT ;  /* 0x000000748f747210 */ /* 0x000fc60000f3e4ff */
[----:B------:R-:W-:Y:S02]  /*180d80*/  IMAD.IADD R167, R117, 0x1, R167 ;  /* 0x0000000175a77824 */ /* 0x000fe400078e02a7 */
[----:B------:R-:W-:-:S03]  /*180d90*/  IMAD.WIDE.U32.X R56, R124, R171, R60, P4 ;  /* 0x000000ab7c387225 */ /* 0x000fc600020e043c */
[----:B------:R-:W-:Y:S01]  /*180da0*/  IADD3.X R117, P1, PT, R140, R167, RZ, P1, !PT ;  /* 0x000000a78c757210 */ /* 0x000fe20000f3e4ff */
[----:B------:R-:W-:-:S03]  /*180db0*/  IMAD.WIDE.U32 R236, P4, R222, R170, R58 ;  /* 0x000000aadeec7225 */ /* 0x000fc6000788003a */
[----:B------:R-:W-:Y:S01]  /*180dc0*/  IADD3.X R143, P1, PT, RZ, RZ, RZ, P1, !PT ;  /* 0x000000ffff8f7210 */ /* 0x000fe20000f3e4ff */
[C---:B------:R-:W-:Y:S02]  /*180dd0*/  IMAD R225, R222.reuse, R170, R58 ;  /* 0x000000aadee17224 */ /* 0x040fe400078e023a */
[----:B------:R-:W-:-:S04]  /*180de0*/  IMAD.WIDE.U32 R58, R222, R226, RZ ;  /* 0x000000e2de3a7225 */ /* 0x000fc800078e00ff */
[----:B------:R-:W-:Y:S01]  /*180df0*/  IMAD.X R61, RZ, RZ, RZ, P4 ;  /* 0x000000ffff3d7224 */ /* 0x000fe200020e06ff */
[----:B------:R-:W-:Y:S01]  /*180e00*/  IADD3 RZ, P4, PT, R236, R59, RZ ;  /* 0x0000003becff7210 */ /* 0x000fe20007f9e0ff */
[----:B------:R-:W-:Y:S02]  /*180e10*/  IMAD.MOV.U32 R60, RZ, RZ, R237 ;  /* 0x000000ffff3c7224 */ /* 0x000fe400078e00ed */
[----:B------:R-:W-:-:S04]  /*180e20*/  IMAD.WIDE.U32 R236, R161, -0x45f6b800, RZ ;  /* 0xba094800a1ec7825 */ /* 0x000fc800078e00ff */
[----:B------:R-:W-:-:S04]  /*180e30*/  IMAD.WIDE.U32.X R60, R124, R170, R60, P4 ;  /* 0x000000aa7c3c7225 */ /* 0x000fc800020e043c */
[----:B------:R-:W-:Y:S02]  /*180e40*/  IMAD.X R105, RZ, RZ, RZ, P1 ;  /* 0x000000ffff697224 */ /* 0x000fe400008e06ff */
[----:B------:R-:W-:-:S04]  /*180e50*/  IMAD.WIDE.U32 R170, P1, R12, 0x1ef3622f, R236 ;  /* 0x1ef3622f0caa7825 */ /* 0x000fc800078200ec */
[----:B------:R-:W-:-:S04]  /*180e60*/  IMAD.WIDE.U32 R238, R12, -0x45f6b800, RZ ;  /* 0xba0948000cee7825 */ /* 0x000fc800078e00ff */
[----:B------:R-:W-:Y:S01]  /*180e70*/  IMAD R167, R12, 0x1ef3622f, R236 ;  /* 0x1ef3622f0ca77824 */ /* 0x000fe200078e02ec */
[----:B------:R-:W-:Y:S01]  /*180e80*/  IADD3 RZ, P4, PT, R170, R239, RZ ;  /* 0x000000efaaff7210 */ /* 0x000fe20007f9e0ff */
[----:B------:R-:W-:Y:S01]  /*180e90*/  IMAD.X R237, RZ, RZ, RZ, P1 ;  /* 0x000000ffffed7224 */ /* 0x000fe200008e06ff */
[----:B------:R-:W-:Y:S01]  /*180ea0*/  MOV R236, R171 ;  /* 0x000000ab00ec7202 */ /* 0x000fe20000000f00 */
[----:B------:R-:W-:Y:S01]  /*180eb0*/  IMAD.IADD R185, R166, 0x1, R185 ;  /* 0x00000001a6b97824 */ /* 0x000fe200078e02b9 */
[----:B------:R-:W-:Y:S01]  /*180ec0*/  IADD3 RZ, P1, PT, R102, R238, RZ ;  /* 0x000000ee66ff7210 */ /* 0x000fe20007f3e0ff */
[----:B------:R-:W-:Y:S02]  /*180ed0*/  IMAD.IADD R239, R167, 0x1, R239 ;  /* 0x00000001a7ef7824 */ /* 0x000fe400078e02ef */
[----:B------:R-:W-:Y:S01]  /*180ee0*/  IMAD.WIDE.U32.X R170, R161, 0x1ef3622f, R236, P4 ;  /* 0x1ef3622fa1aa7825 */ /* 0x000fe200020e04ec */
[----:B------:R-:W-:Y:S02]  /*180ef0*/  IADD3 RZ, P4, PT, R116, R184, RZ ;  /* 0x000000b874ff7210 */ /* 0x000fe40007f9e0ff */
[----:B------:R-:W-:Y:S01]  /*180f00*/  IADD3.X RZ, P1, PT, R103, R239, RZ, P1, !PT ;  /* 0x000000ef67ff7210 */ /* 0x000fe20000f3e4ff */
[----:B------:R-:W-:Y:S01]  /*180f10*/  IMAD R232, R227, R153, R142 ;  /* 0x00000099e3e87224 */ /* 0x000fe200078e028e */
[----:B------:R-:W-:Y:S01]  /*180f20*/  IADD3.X RZ, P4, PT, R117, R185, RZ, P4, !PT ;  /* 0x000000b975ff7210 */ /* 0x000fe2000279e4ff */
[----:B------:R-:W-:Y:S01]  /*180f30*/  IMAD.WIDE.U32 R184, R165, R220, R64 ;  /* 0x000000dca5b87225 */ /* 0x000fe200078e0040 */
[----:B------:R-:W-:-:S02]  /*180f40*/  IADD3.X R157, P1, PT, R157, R170, RZ, P1, !PT ;  /* 0x000000aa9d9d7210 */ /* 0x000fc40000f3e4ff */
[----:B------:R-:W-:Y:S01]  /*180f50*/  IADD3.X R183, P4, PT, R143, R62, RZ, P4, !PT ;  /* 0x0000003e8fb77210 */ /* 0x000fe2000279e4ff */
[----:B------:R-:W-:-:S03]  /*180f60*/  IMAD.WIDE.U32 R142, R124, R218, RZ ;  /* 0x000000da7c8e7225 */ /* 0x000fc600078e00ff */
[----:B------:R-:W-:Y:S01]  /*180f70*/  IADD3.X R13, P4, PT, R105, R63, RZ, P4, !PT ;  /* 0x0000003f690d7210 */ /* 0x000fe2000279e4ff */
[----:B------:R-:W-:Y:S02]  /*180f80*/  IMAD.X R170, RZ, RZ, RZ, P3 ;  /* 0x000000ffffaa7224 */ /* 0x000fe400018e06ff */
[----:B------:R-:W-:-:S03]  /*180f90*/  IMAD.WIDE.U32 R64, P3, R222, R164, R142 ;  /* 0x000000a4de407225 */ /* 0x000fc6000786008e */
[----:B------:R-:W-:Y:S01]  /*180fa0*/  IADD3.X R170, P1, PT, R170, R171, RZ, P1, !PT ;  /* 0x000000abaaaa7210 */ /* 0x000fe20000f3e4ff */
[----:B------:R-:W-:-:S04]  /*180fb0*/  IMAD.WIDE.U32 R62, R222, R218, RZ ;  /* 0x000000dade3e7225 */ /* 0x000fc800078e00ff */
[----:B------:R-:W-:Y:S01]  /*180fc0*/  IMAD R33, R222, R164, R142 ;  /* 0x000000a4de217224 */ /* 0x000fe200078e028e */
[----:B------:R-:W-:Y:S01]  /*180fd0*/  IADD3.X R142, P4, PT, R183, R184, RZ, P4, !PT ;  /* 0x000000b8b78e7210 */ /* 0x000fe2000279e4ff */
[----:B------:R-:W-:Y:S02]  /*180fe0*/  IMAD.IADD R140, R185, 0x1, R228 ;  /* 0x00000001b98c7824 */ /* 0x000fe400078e02e4 */
[----:B------:R-:W-:Y:S01]  /*180ff0*/  IMAD.X R237, RZ, RZ, RZ, P3 ;  /* 0x000000ffffed7224 */ /* 0x000fe200018e06ff */
[----:B------:R-:W-:Y:S01]  /*181000*/  IADD3 RZ, P3, PT, R64, R63, RZ ;  /* 0x0000003f40ff7210 */ /* 0x000fe20007f7e0ff */
[----:B------:R-:W-:Y:S01]  /*181010*/  IMAD.WIDE.U32 R184, R124, R230, RZ ;  /* 0x000000e67cb87225 */ /* 0x000fe200078e00ff */
[----:B------:R-:W-:-:S03]  /*181020*/  IADD3.X R143, P4, PT, R13, R140, RZ, P4, !PT ;  /* 0x0000008c0d8f7210 */ /* 0x000fc6000279e4ff */
[----:B------:R-:W-:Y:S01]  /*181030*/  IMAD.MOV.U32 R236, RZ, RZ, R65 ;  /* 0x000000ffffec7224 */ /* 0x000fe200078e0041 */
[----:B------:R-:W-:Y:S01]  /*181040*/  IADD3.X R13, P4, PT, RZ, RZ, RZ, P4, !PT ;  /* 0x000000ffff0d7210 */ /* 0x000fe2000279e4ff */
[----:B------:R-:W-:-:S04]  /*181050*/  IMAD.WIDE.U32 R162, R125, R226, R162 ;  /* 0x000000e27da27225 */ /* 0x000fc800078e00a2 */
[----:B------:R-:W-:-:S04]  /*181060*/  IMAD.WIDE.U32.X R64, R124, R164, R236, P3 ;  /* 0x000000a47c407225 */ /* 0x000fc800018e04ec */
[----:B------:R-:W-:-:S04]  /*181070*/  IMAD.WIDE.U32 R164, P3, R222, R153, R184 ;  /* 0x00000099dea47225 */ /* 0x000fc800078600b8 */
[----:B------:R-:W-:Y:S01]  /*181080*/  IMAD.IADD R185, R145, 0x1, R147 ;  /* 0x0000000191b97824 */ /* 0x000fe200078e0293 */
[----:B------:R-:W-:Y:S01]  /*181090*/  IADD3.X R147, PT, PT, RZ, RZ, RZ, P0, !PT ;  /* 0x000000ffff937210 */ /* 0x000fe200007fe4ff */
[----:B------:R-:W-:Y:S01]  /*1810a0*/  IMAD.X R105, RZ, RZ, RZ, P3 ;  /* 0x000000ffff697224 */ /* 0x000fe200018e06ff */
[----:B------:R-:W-:Y:S01]  /*1810b0*/  IADD3 RZ, P0, PT, R142, R146, RZ ;  /* 0x000000928eff7210 */ /* 0x000fe20007f1e0ff */
[----:B------:R-:W-:Y:S01]  /*1810c0*/  IMAD.MOV.U32 R146, RZ, RZ, R141 ;  /* 0x000000ffff927224 */ /* 0x000fe200078e008d */
[----:B------:R-:W-:Y:S01]  /*1810d0*/  IADD3 RZ, P3, PT, R162, R98, RZ ;  /* 0x00000062a2ff7210 */ /* 0x000fe20007f7e0ff */
[----:B------:R-:W-:Y:S01]  /*1810e0*/  IMAD.IADD R171, R160, 0x1, R99 ;  /* 0x00000001a0ab7824 */ /* 0x000fe200078e0263 */
[----:B------:R-:W-:Y:S01]  /*1810f0*/  IADD3.X RZ, P0, PT, R143, R185, RZ, P0, !PT ;  /* 0x000000b98fff7210 */ /* 0x000fe2000071e4ff */
[----:B------:R-:W-:Y:S02]  /*181100*/  IMAD.IADD R163, R163, 0x1, R175 ;  /* 0x00000001a3a37824 */ /* 0x000fe400078e02af */
[----:B------:R-:W-:-:S03]  /*181110*/  IMAD.WIDE.U32.X R146, R148, -0x7af74000, R146, P2 ;  /* 0x8508c00094927825 */ /* 0x000fc600010e0492 */
[----:B------:R-:W-:Y:S01]  /*181120*/  IADD3.X RZ, P3, PT, R163, R171, RZ, P3, !PT ;  /* 0x000000aba3ff7210 */ /* 0x000fe20001f7e4ff */
[----:B------:R-:W-:Y:S01]  /*181130*/  IMAD.WIDE.U32 R98, R222, R230, RZ ;  /* 0x000000e6de627225 */ /* 0x000fe200078e00ff */
[----:B------:R-:W-:Y:S02]  /*181140*/  IADD3.X R171, P2, PT, RZ, R146, RZ, P5, !PT ;  /* 0x00000092ffab7210 */ /* 0x000fe40002f5e4ff */
[----:B------:R-:W-:Y:S01]  /*181150*/  IADD3.X R183, P3, PT, RZ, R106, RZ, P3, !PT ;  /* 0x0000006affb77210 */ /* 0x000fe20001f7e4ff */
[----:B------:R-:W-:Y:S01]  /*181160*/  IMAD R231, R227, R152, R104 ;  /* 0x00000098e3e77224 */ /* 0x000fe200078e0268 */
[----:B------:R-:W-:Y:S01]  /*181170*/  IADD3.X R141, P2, PT, RZ, R147, RZ, P2, !PT ;  /* 0x00000093ff8d7210 */ /* 0x000fe2000175e4ff */
[----:B------:R-:W-:Y:S01]  /*181180*/  IMAD.X R175, RZ, RZ, RZ, P4 ;  /* 0x000000ffffaf7224 */ /* 0x000fe200020e06ff */
[----:B------:R-:W-:Y:S01]  /*181190*/  IADD3 RZ, P4, PT, R164, R99, RZ ;  /* 0x00000063a4ff7210 */ /* 0x000fe20007f9e0ff */
[----:B------:R-:W-:Y:S01]  /*1811a0*/  IMAD.MOV.U32 R104, RZ, RZ, R165 ;  /* 0x000000ffff687224 */ /* 0x000fe200078e00a5 */
[----:B------:R-:W-:Y:S01]  /*1811b0*/  IADD3.X R147, P3, PT, RZ, R107, RZ, P3, !PT ;  /* 0x0000006bff937210 */ /* 0x000fe20001f7e4ff */
[----:B------:R-:W-:-:S04]  /*1811c0*/  IMAD.WIDE.U32 R100, R125, R218, R100 ;  /* 0x000000da7d647225 */ /* 0x000fc800078e0064 */
[----:B------:R-:W-:Y:S01]  /*1811d0*/  IMAD.WIDE.U32 R164, R124, R221, RZ ;  /* 0x000000dd7ca47225 */ /* 0x000fe200078e00ff */
[----:B------:R-:W-:-:S03]  /*1811e0*/  IADD3.X R146, P3, PT, R183, R100, RZ, P3, !PT ;  /* 0x00000064b7927210 */ /* 0x000fc60001f7e4ff */
[----:B------:R-:W-:-:S04]  /*1811f0*/  IMAD.WIDE.U32 R102, R12, -0x45f6b800, R102 ;  /* 0xba0948000c667825 */ /* 0x000fc800078e0066 */
[----:B------:R-:W-:Y:S01]  /*181200*/  IMAD.IADD R159, R101, 0x1, R159 ;  /* 0x00000001659f7824 */ /* 0x000fe200078e029f */
[----:B------:R-:W-:Y:S01]  /*181210*/  IADD3.X R140, P2, PT, R171, R102, RZ, P2, !PT ;  /* 0x00000066ab8c7210 */ /* 0x000fe2000175e4ff */
[C---:B------:R-:W-:Y:S01]  /*181220*/  IMAD.WIDE.U32 R106, P5, R222.reuse, R152, R164 ;  /* 0x00000098de6a7225 */ /* 0x040fe200078a00a4 */
[----:B------:R-:W-:Y:S02]  /*181230*/  IADD3.X R171, P0, PT, R13, R10, RZ, P0, !PT ;  /* 0x0000000a0dab7210 */ /* 0x000fe4000071e4ff */
[----:B------:R-:W-:Y:S01]  /*181240*/  IADD3.X R147, P3, PT, R147, R159, RZ, P3, !PT ;  /* 0x0000009f93937210 */ /* 0x000fe20001f7e4ff */
[----:B------:R-:W-:Y:S01]  /*181250*/  IMAD.WIDE.U32 R100, R222, R221, RZ ;  /* 0x000000ddde647225 */ /* 0x000fe200078e00ff */
[----:B------:R-:W-:-:S03]  /*181260*/  IADD3.X R175, P0, PT, R175, R11, RZ, P0, !PT ;  /* 0x0000000bafaf7210 */ /* 0x000fc6000071e4ff */
[----:B------:R-:W-:Y:S02]  /*181270*/  IMAD.IADD R167, R103, 0x1, R167 ;  /* 0x0000000167a77824 */ /* 0x000fe400078e02a7 */
[----:B------:R-:W-:-:S03]  /*181280*/  IMAD.WIDE.U32 R102, R124, R220, RZ ;  /* 0x000000dc7c667225 */ /* 0x000fc600078e00ff */
[----:B------:R-:W-:Y:S01]  /*181290*/  IADD3.X R141, P2, PT, R141, R167, RZ, P2, !PT ;  /* 0x000000a78d8d7210 */ /* 0x000fe2000175e4ff */
[----:B------:R-:W-:Y:S01]  /*1812a0*/  IMAD.WIDE.U32.X R104, R124, R153, R104, P4 ;  /* 0x000000997c687225 */ /* 0x000fe200020e0468 */
[----:B------:R-:W-:-:S03]  /*1812b0*/  IADD3 RZ, P4, PT, R106, R101, RZ ;  /* 0x000000656aff7210 */ /* 0x000fc60007f9e0ff */
[----:B------:R-:W-:Y:S02]  /*1812c0*/  IMAD.X R11, RZ, RZ, RZ, P5 ;  /* 0x000000ffff0b7224 */ /* 0x000fe400028e06ff */
[----:B------:R-:W-:Y:S02]  /*1812d0*/  IMAD.MOV.U32 R10, RZ, RZ, R107 ;  /* 0x000000ffff0a7224 */ /* 0x000fe400078e006b */
[C---:B------:R-:W-:Y:S02]  /*1812e0*/  IMAD R13, R222.reuse, R152, R164 ;  /* 0x00000098de0d7224 */ /* 0x040fe400078e02a4 */
[----:B------:R-:W-:Y:S01]  /*1812f0*/  IMAD.WIDE.U32 R164, P5, R222, R223, R102 ;  /* 0x000000dfdea47225 */ /* 0x000fe200078a0066 */
[----:B------:R-:W-:-:S03]  /*181300*/  IADD3.X R103, P3, PT, RZ, RZ, RZ, P3, !PT ;  /* 0x000000ffff677210 */ /* 0x000fc60001f7e4ff */
[----:B------:R-:W-:Y:S01]  /*181310*/  IMAD.WIDE.U32.X R106, R124, R152, R10, P4 ;  /* 0x000000987c6a7225 */ /* 0x000fe200020e040a */
[----:B------:R-:W-:Y:S02]  /*181320*/  IADD3.X R185, PT, PT, RZ, RZ, RZ, P5, !PT ;  /* 0x000000ffffb97210 */ /* 0x000fe40002ffe4ff */
[----:B------:R-:W-:Y:S01]  /*181330*/  IADD3.X R136, P4, PT, R171, R136, RZ, P0, !PT ;  /* 0x00000088ab887210 */ /* 0x000fe2000079e4ff */
[----:B------:R-:W-:-:S03]  /*181340*/  IMAD.WIDE.U32 R10, R222, R220, RZ ;  /* 0x000000dcde0a7225 */ /* 0x000fc600078e00ff */
[----:B------:R-:W-:Y:S01]  /*181350*/  IADD3 RZ, P0, PT, R136, R8, RZ ;  /* 0x0000000888ff7210 */ /* 0x000fe20007f1e0ff */
[----:B------:R-:W-:Y:S01]  /*181360*/  IMAD R228, R222, R153, R184 ;  /* 0x00000099dee47224 */ /* 0x000fe200078e02b8 */
[----:B------:R-:W-:Y:S01]  /*181370*/  IADD3 RZ, P5, PT, R164, R11, RZ ;  /* 0x0000000ba4ff7210 */ /* 0x000fe20007fbe0ff */
[----:B------:R-:W-:Y:S01]  /*181380*/  IMAD.WIDE.U32 R152, R148, 0x30000000, RZ ;  /* 0x3000000094987825 */ /* 0x000fe200078e00ff */
[----:B------:R-:W-:-:S03]  /*181390*/  IADD3.X R137, P4, PT, R175, R137, RZ, P4, !PT ;  /* 0x00000089af897210 */ /* 0x000fc6000279e4ff */
[----:B------:R-:W-:Y:S02]  /*1813a0*/  IMAD.MOV.U32 R184, RZ, RZ, R165 ;  /* 0x000000ffffb87224 */ /* 0x000fe400078e00a5 */
[----:B------:R-:W-:Y:S02]  /*1813b0*/  IMAD.IADD R171, R149, 0x1, R9 ;  /* 0x0000000195ab7824 */ /* 0x000fe400078e0209 */
[----:B------:R-:W-:-:S03]  /*1813c0*/  IMAD.WIDE.U32.X R8, R124, R223, R184, P5 ;  /* 0x000000df7c087225 */ /* 0x000fc600028e04b8 */
[----:B------:R-:W-:Y:S01]  /*1813d0*/  IADD3.X RZ, P0, PT, R137, R171, RZ, P0, !PT ;  /* 0x000000ab89ff7210 */ /* 0x000fe2000071e4ff */
        /* <DEDUP_REMOVED lines=8> */
[----:B------:R-:W-:Y:S01]  /*181460*/  IMAD.IADD R153, R174, 0x1, R119 ;  /* 0x00000001ae997824 */ /* 0x000fe200078e0277 */
[----:B------:R-:W-:Y:S01]  /*181470*/  IADD3.X R119, P2, PT, RZ, RZ, RZ, P2, !PT ;  /* 0x000000ffff777210 */ /* 0x000fe2000175e4ff */
[----:B------:R-:W-:Y:S01]  /*181480*/  IMAD.WIDE.U32.X R164, R148, 0x170b5d44, R164, P3 ;  /* 0x170b5d4494a47825 */ /* 0x000fe200018e04a4 */
[----:B------:R-:W-:-:S03]  /*181490*/  IADD3 RZ, P3, PT, R146, R118, RZ ;  /* 0x0000007692ff7210 */ /* 0x000fc60007f7e0ff */
[----:B------:R-:W-:Y:S01]  /*1814a0*/  IMAD.IADD R185, R159, 0x1, R185 ;  /* 0x000000019fb97824 */ /* 0x000fe200078e02b9 */
[----:B------:R-:W-:Y:S01]  /*1814b0*/  IADD3.X RZ, P3, PT, R147, R153, RZ, P3, !PT ;  /* 0x0000009993ff7210 */ /* 0x000fe20001f7e4ff */
[----:B------:R-:W-:-:S03]  /*1814c0*/  IMAD.WIDE.U32 R162, R235, R233, R162 ;  /* 0x000000e9eba27225 */ /* 0x000fc600078e00a2 */
[----:B------:R-:W-:Y:S01]  /*1814d0*/  IADD3.X RZ, P5, PT, R141, R185, RZ, P5, !PT ;  /* 0x000000b98dff7210 */ /* 0x000fe20002fbe4ff */
[----:B------:R-:W-:Y:S01]  /*1814e0*/  IMAD.WIDE.U32 R116, R125, R230, R116 ;  /* 0x000000e67d747225 */ /* 0x000fe200078e0074 */
[----:B------:R-:W-:Y:S02]  /*1814f0*/  IADD3 R185, PT, PT, R163, R160, RZ ;  /* 0x000000a0a3b97210 */ /* 0x000fe40007ffe0ff */
[----:B------:R-:W-:Y:S01]  /*181500*/  IADD3.X R160, P1, PT, R157, R162, RZ, P1, !PT ;  /* 0x000000a29da07210 */ /* 0x000fe20000f3e4ff */
[----:B------:R-:W-:Y:S01]  /*181510*/  IMAD.IADD R166, R117, 0x1, R166 ;  /* 0x0000000175a67824 */ /* 0x000fe200078e02a6 */
[----:B------:R-:W-:Y:S01]  /*181520*/  IADD3.X R153, P3, PT, R103, R114, RZ, P3, !PT ;  /* 0x0000007267997210 */ /* 0x000fe20001f7e4ff */
[----:B------:R-:W-:Y:S01]  /*181530*/  IMAD.WIDE.U32 R146, R235, R226, R146 ;  /* 0x000000e2eb927225 */ /* 0x000fe200078e0092 */
[----:B------:R-:W-:Y:S02]  /*181540*/  IADD3.X R157, P4, PT, RZ, RZ, RZ, P4, !PT ;  /* 0x000000ffff9d7210 */ /* 0x000fe4000279e4ff */
[----:B------:R-:W-:Y:S01]  /*181550*/  IADD3.X R183, P3, PT, R183, R115, RZ, P3, !PT ;  /* 0x00000073b7b77210 */ /* 0x000fe20001f7e4ff */
[----:B------:R-:W-:Y:S01]  /*181560*/  IMAD.WIDE.U32 R114, R161, 0xf5138f, RZ ;  /* 0x00f5138fa1727825 */ /* 0x000fe200078e00ff */
[----:B------:R-:W-:-:S02]  /*181570*/  IADD3.X R157, P0, PT, R157, R108, RZ, P0, !PT ;  /* 0x0000006c9d9d7210 */ /* 0x000fc4000071e4ff */
[----:B------:R-:W-:Y:S01]  /*181580*/  IADD3.X R162, P3, PT, R153, R116, RZ, P3, !PT ;  /* 0x0000007499a27210 */ /* 0x000fe20001f7e4ff */
[C-C-:B------:R-:W-:Y:S01]  /*181590*/  IMAD R175, R12.reuse, 0x1a22d9f3, R114.reuse ;  /* 0x1a22d9f30caf7824 */ /* 0x140fe200078e0272 */
[----:B------:R-:W-:Y:S01]  /*1815a0*/  IADD3.X R237, PT, PT, R109, RZ, RZ, P0, P4 ;  /* 0x000000ff6ded7210 */ /* 0x000fe200007e84ff */
[----:B------:R-:W-:Y:S01]  /*1815b0*/  IMAD.WIDE.U32 R108, R161, 0x6ca1493b, RZ ;  /* 0x6ca1493ba16c7825 */ /* 0x000fe200078e00ff */
[----:B------:R-:W-:Y:S02]  /*1815c0*/  IADD3.X R124, P5, PT, R119, R164, RZ, P5, !PT ;  /* 0x000000a4777c7210 */ /* 0x000fe40002fbe4ff */
[----:B------:R-:W-:Y:S01]  /*1815d0*/  IADD3.X R163, P4, PT, R183, R166, RZ, P3, !PT ;  /* 0x000000a6b7a37210 */ /* 0x000fe20001f9e4ff */
[----:B------:R-:W-:-:S04]  /*1815e0*/  IMAD.WIDE.U32 R114, P0, R12, 0x1a22d9f3, R114 ;  /* 0x1a22d9f30c727825 */ /* 0x000fc80007800072 */
[----:B------:R-:W-:Y:S01]  /*1815f0*/  IMAD.X R119, RZ, RZ, RZ, P2 ;  /* 0x000000ffff777224 */ /* 0x000fe200010e06ff */
[----:B------:R-:W-:Y:S01]  /*181600*/  IADD3 RZ, P2, PT, R146, R112, RZ ;  /* 0x0000007092ff7210 */ /* 0x000fe20007f5e0ff */
[----:B------:R-:W-:Y:S02]  /*181610*/  IMAD.IADD R171, R144, 0x1, R113 ;  /* 0x0000000190ab7824 */ /* 0x000fe400078e0271 */
[----:B------:R-:W-:Y:S01]  /*181620*/  IMAD.WIDE.U32 R112, P3, R12, -0x39c4fa40, R108 ;  /* 0xc63b05c00c707825 */ /* 0x000fe2000786006c */
[----:B------:R-:W-:-:S03]  /*181630*/  IADD3.X R103, P5, PT, R119, R165, RZ, P5, !PT ;  /* 0x000000a577677210 */ /* 0x000fc60002fbe4ff */
[----:B------:R-:W-:Y:S01]  /*181640*/  IMAD.X R153, RZ, RZ, RZ, P0 ;  /* 0x000000ffff997224 */ /* 0x000fe200000e06ff */
[----:B------:R-:W-:Y:S01]  /*181650*/  IADD3.X R109, P0, PT, RZ, RZ, RZ, P4, !PT ;  /* 0x000000ffff6d7210 */ /* 0x000fe2000271e4ff */
[----:B------:R-:W-:Y:S01]  /*181660*/  IMAD.IADD R183, R169, 0x1, R111 ;  /* 0x00000001a9b77824 */ /* 0x000fe200078e026f */
[----:B------:R-:W-:Y:S01]  /*181670*/  IADD3 RZ, P4, PT, R162, R110, RZ ;  /* 0x0000006ea2ff7210 */ /* 0x000fe20007f9e0ff */
[----:B------:R-:W-:-:S03]  /*181680*/  IMAD.WIDE.U32 R110, R12, 0x6ca1493b, RZ ;  /* 0x6ca1493b0c6e7825 */ /* 0x000fc600078e00ff */
[----:B------:R-:W-:Y:S01]  /*181690*/  IADD3.X RZ, P4, PT, R163, R183, RZ, P4, !PT ;  /* 0x000000b7a3ff7210 */ /* 0x000fe2000279e4ff */
[----:B------:R-:W-:-:S03]  /*1816a0*/  IMAD.WIDE.U32 R118, R12, 0xf5138f, RZ ;  /* 0x00f5138f0c767825 */ /* 0x000fc600078e00ff */
[----:B------:R-:W-:Y:S01]  /*1816b0*/  IADD3.X R109, P4, PT, R109, R120, RZ, P4, !PT ;  /* 0x000000786d6d7210 */ /* 0x000fe2000279e4ff */
[----:B------:R-:W-:Y:S01]  /*1816c0*/  IMAD.X R117, RZ, RZ, RZ, P3 ;  /* 0x000000ffff757224 */ /* 0x000fe200018e06ff */
[----:B------:R-:W-:Y:S01]  /*1816d0*/  IADD3 RZ, P3, PT, R112, R111, RZ ;  /* 0x0000006f70ff7210 */ /* 0x000fe20007f7e0ff */
[----:B------:R-:W-:Y:S01]  /*1816e0*/  IMAD.X R184, RZ, RZ, RZ, P0 ;  /* 0x000000ffffb87224 */ /* 0x000fe200000e06ff */
[----:B------:R-:W-:Y:S01]  /*1816f0*/  IADD3 RZ, P0, PT, R114, R119, RZ ;  /* 0x0000007772ff7210 */ /* 0x000fe20007f1e0ff */
[----:B------:R-:W-:Y:S02]  /*181700*/  IMAD.MOV.U32 R116, RZ, RZ, R113 ;  /* 0x000000ffff747224 */ /* 0x000fe400078e0071 */
[----:B------:R-:W-:Y:S01]  /*181710*/  IMAD.WIDE.U32 R112, R161, 0x17c510ea, RZ ;  /* 0x17c510eaa1707825 */ /* 0x000fe200078e00ff */
[----:B------:R-:W-:-:S03]  /*181720*/  IADD3.X R184, P4, PT, R184, R121, RZ, P4, !PT ;  /* 0x00000079b8b87210 */ /* 0x000fc6000279e4ff */
[----:B------:R-:W-:Y:S02]  /*181730*/  IMAD.MOV.U32 R152, RZ, RZ, R115 ;  /* 0x000000ffff987224 */ /* 0x000fe400078e0073 */
[----:B------:R-:W-:-:S04]  /*181740*/  IMAD.WIDE.U32 R114, R12, 0x17c510ea, RZ ;  /* 0x17c510ea0c727825 */ /* 0x000fc800078e00ff */
[----:B------:R-:W-:-:S04]  /*181750*/  IMAD.WIDE.U32.X R152, R161, 0x1a22d9f3, R152, P0 ;  /* 0x1a22d9f3a1987825 */ /* 0x000fc800000e0498 */
[----:B------:R-:W-:-:S04]  /*181760*/  IMAD.WIDE.U32 R164, P0, R12, 0x1ae3a46, R112 ;  /* 0x01ae3a460ca47825 */ /* 0x000fc80007800070 */
[----:B------:R-:W-:Y:S01]  /*181770*/  IMAD.IADD R147, R147, 0x1, R174 ;  /* 0x0000000193937824 */ /* 0x000fe200078e02ae */
[----:B------:R-:W-:Y:S01]  /*181780*/  IADD3.X R167, PT, PT, RZ, RZ, RZ, P0, !PT ;  /* 0x000000ffffa77210 */ /* 0x000fe200007fe4ff */
[----:B------:R-:W-:Y:S01]  /*181790*/  IMAD.WIDE.U32.X R116, R161, -0x39c4fa40, R116, P3 ;  /* 0xc63b05c0a1747825 */ /* 0x000fe200018e0474 */
[----:B------:R-:W-:Y:S02]  /*1817a0*/  IADD3 RZ, P3, PT, R164, R115, RZ ;  /* 0x00000073a4ff7210 */ /* 0x000fe40007f7e0ff */
[----:B------:R-:W-:Y:S01]  /*1817b0*/  IADD3.X RZ, P2, PT, R147, R171, RZ, P2, !PT ;  /* 0x000000ab93ff7210 */ /* 0x000fe2000175e4ff */
[----:B------:R-:W-:Y:S01]  /*1817c0*/  IMAD.MOV.U32 R166, RZ, RZ, R165 ;  /* 0x000000ffffa67224 */ /* 0x000fe200078e00a5 */
[----:B------:R-:W-:Y:S01]  /*1817d0*/  IADD3 RZ, P0, PT, R160, R118, RZ ;  /* 0x00000076a0ff7210 */ /* 0x000fe20007f1e0ff */
[----:B------:R-:W-:Y:S02]  /*1817e0*/  IMAD.IADD R113, R175, 0x1, R119 ;  /* 0x00000001af717824 */ /* 0x000fe400078e0277 */
[----:B------:R-:W-:Y:S01]  /*1817f0*/  IMAD.WIDE.U32.X R118, R161, 0x1ae3a46, R166, P3 ;  /* 0x01ae3a46a1767825 */ /* 0x000fe200018e04a6 */
[----:B------:R-:W-:-:S02]  /*181800*/  IADD3.X R161, P3, PT, R170, R185, RZ, P1, !PT ;  /* 0x000000b9aaa17210 */ /* 0x000fc40000f7e4ff */
[----:B------:R-:W-:Y:S01]  /*181810*/  IADD3.X R165, P1, PT, RZ, R122, RZ, P2, !PT ;  /* 0x0000007affa57210 */ /* 0x000fe2000173e4ff */
[----:B------:R-:W-:Y:S01]  /*181820*/  IMAD.WIDE.U32 R142, R125, R221, R142 ;  /* 0x000000dd7d8e7225 */ /* 0x000fe200078e008e */
[----:B------:R-:W-:Y:S02]  /*181830*/  IADD3.X RZ, P0, PT, R161, R113, RZ, P0, !PT ;  /* 0x00000071a1ff7210 */ /* 0x000fe4000071e4ff */
[----:B------:R-:W-:Y:S01]  /*181840*/  IADD3.X R113, P1, PT, RZ, R123, RZ, P1, !PT ;  /* 0x0000007bff717210 */ /* 0x000fe20000f3e4ff */
[----:B------:R-:W-:-:S04]  /*181850*/  IMAD.WIDE.U32 R122, R235, R218, R162 ;  /* 0x000000daeb7a7225 */ /* 0x000fc800078e00a2 */
[----:B------:R-:W-:Y:S01]  /*181860*/  IMAD.WIDE.U32 R160, R12, 0xf5138f, R160 ;  /* 0x00f5138f0ca07825 */ /* 0x000fe200078e00a0 */
[----:B------:R-:W-:Y:S02]  /*181870*/  IADD3.X R122, P2, PT, R165, R122, RZ, P1, !PT ;  /* 0x0000007aa57a7210 */ /* 0x000fe40000f5e4ff */
[----:B------:R-:W-:Y:S01]  /*181880*/  IADD3.X R142, P1, PT, R109, R142, RZ, P4, !PT ;  /* 0x0000008e6d8e7210 */ /* 0x000fe2000273e4ff */
[----:B------:R-:W-:Y:S01]  /*181890*/  IMAD.IADD R164, R161, 0x1, R175 ;  /* 0x00000001a1a47824 */ /* 0x000fe200078e02af */
[----:B------:R-:W-:Y:S01]  /*1818a0*/  IADD3.X R120, P5, PT, R124, R160, RZ, P5, !PT ;  /* 0x000000a07c787210 */ /* 0x000fe20002fbe4ff */
[----:B------:R-:W-:Y:S01]  /*1818b0*/  IMAD.WIDE.U32 R160, R148, -0x45f6b800, RZ ;  /* 0xba09480094a07825 */ /* 0x000fe200078e00ff */
[----:B------:R-:W-:-:S03]  /*1818c0*/  IADD3.X R109, P4, PT, RZ, RZ, RZ, P3, !PT ;  /* 0x000000ffff6d7210 */ /* 0x000fc60001f9e4ff */
[----:B------:R-:W-:Y:S01]  /*1818d0*/  IMAD.IADD R121, R143, 0x1, R145 ;  /* 0x000000018f797824 */ /* 0x000fe200078e0291 */
[----:B------:R-:W-:Y:S01]  /*1818e0*/  IADD3.X R109, P0, PT, R109, R152, RZ, P0, !PT ;  /* 0x000000986d6d7210 */ /* 0x000fe2000071e4ff */
[----:B------:R-:W-:Y:S02]  /*1818f0*/  IMAD.IADD R124, R123, 0x1, R169 ;  /* 0x000000017b7c7824 */ /* 0x000fe400078e02a9 */
[--C-:B------:R-:W-:Y:S01]  /*181900*/  IMAD R236, R32, 0x1ef3622f, R160.reuse ;  /* 0x1ef3622f20ec7824 */ /* 0x100fe200078e02a0 */
[----:B------:R-:W-:Y:S01]  /*181910*/  IADD3.X R143, P1, PT, R184, R121, RZ, P1, !PT ;  /* 0x00000079b88f7210 */ /* 0x000fe20000f3e4ff */
[----:B------:R-:W-:Y:S01]  /*181920*/  IMAD.X R145, RZ, RZ, RZ, P4 ;  /* 0x000000ffff917224 */ /* 0x000fe200020e06ff */
[----:B------:R-:W-:Y:S01]  /*181930*/  IADD3.X R123, P3, PT, R113, R124, RZ, P2, !PT ;  /* 0x0000007c717b7210 */ /* 0x000fe2000177e4ff */
[----:B------:R-:W-:Y:S01]  /*181940*/  IMAD.WIDE.U32 R160, P4, R32, 0x1ef3622f, R160 ;  /* 0x1ef3622f20a07825 */ /* 0x000fe200078800a0 */
[----:B------:R-:W-:Y:S02]  /*181950*/  IADD3 RZ, P2, PT, R142, R132, RZ ;  /* 0x000000848eff7210 */ /* 0x000fe40007f5e0ff */
[----:B------:R-:W-:Y:S01]  /*181960*/  IADD3.X R113, P3, PT, RZ, RZ, RZ, P3, !PT ;  /* 0x000000ffff717210 */ /* 0x000fe20001f7e4ff */
[----:B------:R-:W-:Y:S01]  /*181970*/  IMAD.IADD R169, R168, 0x1, R133 ;  /* 0x00000001a8a97824 */ /* 0x000fe200078e0285 */
[----:B------:R-:W-:Y:S01]  /*181980*/  IADD3.X R133, PT, PT, RZ, RZ, RZ, P4, !PT ;  /* 0x000000ffff857210 */ /* 0x000fe200027fe4ff */
[----:B------:R-:W-:Y:S01]  /*181990*/  IMAD.IADD R171, R234, 0x1, R131 ;  /* 0x00000001eaab7824 */ /* 0x000fe200078e0283 */
[----:B------:R-:W-:Y:S01]  /*1819a0*/  IADD3 RZ, P4, PT, R122, R130, RZ ;  /* 0x000000827aff7210 */ /* 0x000fe20007f9e0ff */
[----:B------:R-:W-:Y:S01]  /*1819b0*/  IMAD.WIDE.U32 R162, R32, -0x45f6b800, RZ ;  /* 0xba09480020a27825 */ /* 0x000fe200078e00ff */
[----:B------:R-:W-:-:S02]  /*1819c0*/  IADD3.X R167, P1, PT, RZ, RZ, RZ, P1, !PT ;  /* 0x000000ffffa77210 */ /* 0x000fc40000f3e4ff */
[----:B------:R-:W-:Y:S01]  /*1819d0*/  IADD3.X RZ, P4, PT, R123, R171, RZ, P4, !PT ;  /* 0x000000ab7bff7210 */ /* 0x000fe2000279e4ff */
[----:B------:R-:W-:Y:S01]  /*1819e0*/  IMAD.X R165, RZ, RZ, RZ, P3 ;  /* 0x000000ffffa57224 */ /* 0x000fe200018e06ff */
[----:B------:R-:W-:Y:S01]  /*1819f0*/  IADD3.X R121, P5, PT, R103, R164, RZ, P5, !PT ;  /* 0x000000a467797210 */ /* 0x000fe20002fbe4ff */
[----:B------:R-:W-:Y:S01]  /*181a00*/  IMAD.X R131, RZ, RZ, RZ, P1 ;  /* 0x000000ffff837224 */ /* 0x000fe200008e06ff */
[----:B------:R-:W-:Y:S01]  /*181a10*/  IADD3.X RZ, P2, PT, R143, R169, RZ, P2, !PT ;  /* 0x000000a98fff7210 */ /* 0x000fe2000175e4ff */
[----:B------:R-:W-:Y:S01]  /*181a20*/  IMAD.MOV.U32 R132, RZ, RZ, R161 ;  /* 0x000000ffff847224 */ /* 0x000fe200078e00a1 */
[----:B------:R-:W-:Y:S01]  /*181a30*/  IADD3.X R103, P4, PT, R113, R128, RZ, P4, !PT ;  /* 0x0000008071677210 */ /* 0x000fe2000279e4ff */
[----:B------:R-:W-:Y:S01]  /*181a40*/  IMAD.IADD R161, R236, 0x1, R163 ;  /* 0x00000001eca17824 */ /* 0x000fe200078e02a3 */
[----:B------:R-:W-:Y:S01]  /*181a50*/  IADD3 RZ, P1, PT, R160, R163, RZ ;  /* 0x000000a3a0ff7210 */ /* 0x000fe20007f3e0ff */
[----:B------:R-:W-:Y:S01]  /*181a60*/  IMAD.WIDE.U32 R142, R235, R230, R142 ;  /* 0x000000e6eb8e7225 */ /* 0x000fe200078e008e */
[----:B------:R-:W-:-:S02]  /*181a70*/  IADD3.X R163, P2, PT, R167, R126, RZ, P2, !PT ;  /* 0x0000007ea7a37210 */ /* 0x000fc4000175e4ff */
[----:B------:R-:W-:Y:S01]  /*181a80*/  IADD3.X R130, P4, PT, R165, R129, RZ, P4, !PT ;  /* 0x00000081a5827210 */ /* 0x000fe2000279e4ff */
[----:B------:R-:W-:Y:S01]  /*181a90*/  IMAD.WIDE.U32 R128, R148, 0x6ca1493b, RZ ;  /* 0x6ca1493b94807825 */ /* 0x000fe200078e00ff */
[----:B------:R-:W-:Y:S02]  /*181aa0*/  IADD3.X R113, P5, PT, RZ, RZ, RZ, P5, !PT ;  /* 0x000000ffff717210 */ /* 0x000fe40002fbe4ff */
[----:B------:R-:W-:Y:S01]  /*181ab0*/  IADD3 RZ, P3, PT, R120, R162, RZ ;  /* 0x000000a278ff7210 */ /* 0x000fe20007f7e0ff */
[C---:B------:R-:W-:Y:S01]  /*181ac0*/  IMAD.WIDE.U32.X R164, R148.reuse, 0x1ef3622f, R132, P1 ;  /* 0x1ef3622f94a47825 */ /* 0x040fe200008e0484 */
[----:B------:R-:W-:Y:S02]  /*181ad0*/  IADD3.X R162, P2, PT, R131, R127, RZ, P2, !PT ;  /* 0x0000007f83a27210 */ /* 0x000fe4000175e4ff */
[----:B------:R-:W-:Y:S01]  /*181ae0*/  IADD3.X R124, P4, PT, R103, R142, RZ, P4, !PT ;  /* 0x0000008e677c7210 */ /* 0x000fe2000279e4ff */
[----:B------:R-:W-:Y:S01]  /*181af0*/  IMAD.IADD R131, R143, 0x1, R168 ;  /* 0x000000018f837824 */ /* 0x000fe200078e02a8 */
[----:B------:R-:W-:Y:S01]  /*181b00*/  IADD3.X RZ, P3, PT, R121, R161, RZ, P3, !PT ;  /* 0x000000a179ff7210 */ /* 0x000fe20001f7e4ff */
[----:B------:R-:W-:Y:S01]  /*181b10*/  IMAD.WIDE.U32 R126, R148, 0xf5138f, RZ ;  /* 0x00f5138f947e7825 */ /* 0x000fe200078e00ff */
[----:B------:R-:W-:-:S02]  /*181b20*/  IADD3.X R145, P0, PT, R145, R153, RZ, P0, !PT ;  /* 0x0000009991917210 */ /* 0x000fc4000071e4ff */
[----:B------:R-:W-:Y:S01]  /*181b30*/  IADD3 RZ, P6, PT, R124, R134, RZ ;  /* 0x000000867cff7210 */ /* 0x000fe20007fde0ff */
[----:B------:R-:W-:Y:S02]  /*181b40*/  IMAD.X R103, RZ, RZ, RZ, P5 ;  /* 0x000000ffff677224 */ /* 0x000fe400028e06ff */
[----:B------:R-:W-:-:S04]  /*181b50*/  IMAD.WIDE.U32 R160, P5, R32, -0x39c4fa40, R128 ;  /* 0xc63b05c020a07825 */ /* 0x000fc800078a0080 */
[----:B------:R-:W-:Y:S01]  /*181b60*/  IMAD.WIDE.U32 R152, R125, R220, R136 ;  /* 0x000000dc7d987225 */ /* 0x000fe200078e0088 */
[----:B------:R-:W-:Y:S02]  /*181b70*/  IADD3.X R125, P4, PT, R130, R131, RZ, P4, !PT ;  /* 0x00000083827d7210 */ /* 0x000fe4000279e4ff */
[----:B------:R-:W-:Y:S01]  /*181b80*/  IADD3.X R143, PT, PT, RZ, RZ, RZ, P5, !PT ;  /* 0x000000ffff8f7210 */ /* 0x000fe20002ffe4ff */
[C---:B------:R-:W-:Y:S01]  /*181b90*/  IMAD.WIDE.U32 R132, R32.reuse, 0x6ca1493b, RZ ;  /* 0x6ca1493b20847825 */ /* 0x040fe200078e00ff */
[----:B------:R-:W-:Y:S02]  /*181ba0*/  IADD3.X R113, P5, PT, R113, R164, RZ, P3, !PT ;  /* 0x000000a471717210 */ /* 0x000fe40001fbe4ff */
[----:B------:R-:W-:Y:S01]  /*181bb0*/  IADD3.X R152, P2, PT, R163, R152, RZ, P2, !PT ;  /* 0x00000098a3987210 */ /* 0x000fe2000175e4ff */
[----:B------:R-:W-:Y:S01]  /*181bc0*/  IMAD.WIDE.U32 R168, P1, R32, 0x1a22d9f3, R126 ;  /* 0x1a22d9f320a87825 */ /* 0x000fe2000782007e */
[----:B------:R-:W-:Y:S02]  /*181bd0*/  IADD3 RZ, P3, PT, R160, R133, RZ ;  /* 0x00000085a0ff7210 */ /* 0x000fe40007f7e0ff */
[----:B------:R-:W-:Y:S01]  /*181be0*/  IADD3.X R167, P4, PT, RZ, RZ, RZ, P4, !PT ;  /* 0x000000ffffa77210 */ /* 0x000fe2000279e4ff */
[----:B------:R-:W-:-:S04]  /*181bf0*/  IMAD.WIDE.U32 R130, R32, 0xf5138f, RZ ;  /* 0x00f5138f20827825 */ /* 0x000fc800078e00ff */
[----:B------:R-:W-:Y:S01]  /*181c00*/  IMAD.X R137, RZ, RZ, RZ, P1 ;  /* 0x000000ffff897224 */ /* 0x000fe200008e06ff */
[----:B------:R-:W-:Y:S01]  /*181c10*/  IADD3 RZ, P1, PT, R168, R131, RZ ;  /* 0x00000083a8ff7210 */ /* 0x000fe20007f3e0ff */
[----:B------:R-:W-:Y:S02]  /*181c20*/  IMAD.MOV.U32 R142, RZ, RZ, R161 ;  /* 0x000000ffff8e7224 */ /* 0x000fe400078e00a1 */
[----:B------:R-:W-:-:S04]  /*181c30*/  IMAD.WIDE.U32 R160, R32, 0x30000000, R140 ;  /* 0x3000000020a07825 */ /* 0x000fc800078e008c */
[----:B------:R-:W-:Y:S02]  /*181c40*/  IMAD.MOV.U32 R136, RZ, RZ, R169 ;  /* 0x000000ffff887224 */ /* 0x000fe400078e00a9 */
[----:B------:R-:W-:Y:S02]  /*181c50*/  IMAD.IADD R127, R153, 0x1, R149 ;  /* 0x00000001997f7824 */ /* 0x000fe400078e0295 */
[----:B------:R-:W-:Y:S02]  /*181c60*/  IMAD.IADD R163, R229, 0x1, R135 ;  /* 0x00000001e5a37824 */ /* 0x000fe400078e0287 */
[----:B------:R-:W-:Y:S01]  /*181c70*/  IMAD.WIDE.U32 R134, R148, 0x17c510ea, RZ ;  /* 0x17c510ea94867825 */ /* 0x000fe200078e00ff */
[----:B------:R-:W-:Y:S02]  /*181c80*/  IADD3.X R153, P2, PT, R162, R127, RZ, P2, !PT ;  /* 0x0000007fa2997210 */ /* 0x000fe4000175e4ff */
[----:B------:R-:W-:Y:S01]  /*181c90*/  IADD3.X RZ, P6, PT, R125, R163, RZ, P6, !PT ;  /* 0x000000a37dff7210 */ /* 0x000fe200037de4ff */
[----:B------:R-:W-:-:S02]  /*181ca0*/  IMAD.IADD R129, R161, 0x1, R159 ;  /* 0x00000001a1817824 */ /* 0x000fc400078e029f */
[----:B------:R-:W-:Y:S01]  /*181cb0*/  IMAD.WIDE.U32.X R136, R148, 0x1a22d9f3, R136, P1 ;  /* 0x1a22d9f394887825 */ /* 0x000fe200008e0488 */
[----:B------:R-:W-:Y:S02]  /*181cc0*/  IADD3 RZ, P1, PT, R152, R138, RZ ;  /* 0x0000008a98ff7210 */ /* 0x000fe40007f3e0ff */
[----:B------:R-:W-:Y:S01]  /*181cd0*/  IADD3.X R167, P6, PT, R167, R154, RZ, P6, !PT ;  /* 0x0000009aa7a77210 */ /* 0x000fe200037de4ff */
[----:B------:R-:W-:Y:S02]  /*181ce0*/  IMAD.IADD R149, R158, 0x1, R139 ;  /* 0x000000019e957824 */ /* 0x000fe400078e028b */
[----:B------:R-:W-:Y:S01]  /*181cf0*/  IMAD.X R166, RZ, RZ, RZ, P4 ;  /* 0x000000ffffa67224 */ /* 0x000fe200020e06ff */
[----:B------:R-:W-:Y:S01]  /*181d00*/  IADD3.X R103, P4, PT, R103, R165, RZ, P5, !PT ;  /* 0x000000a567677210 */ /* 0x000fe20002f9e4ff */
[----:B------:R-:W-:Y:S01]  /*181d10*/  IMAD.WIDE.U32.X R138, R148, -0x39c4fa40, R142, P3 ;  /* 0xc63b05c0948a7825 */ /* 0x000fe200018e048e */
[----:B------:R-:W-:-:S03]  /*181d20*/  IADD3.X RZ, P1, PT, R153, R149, RZ, P1, !PT ;  /* 0x0000009599ff7210 */ /* 0x000fc60000f3e4ff */
[----:B------:R-:W-:-:S04]  /*181d30*/  IMAD.WIDE.U32 R142, R160, -0x1, RZ ;  /* 0xffffffffa08e7825 */ /* 0x000fc800078e00ff */
[----:B------:R-:W-:Y:S02]  /*181d40*/  IMAD R127, R160, -0x7af74001, -R129 ;  /* 0x8508bfffa07f7824 */ /* 0x000fe400078e0a81 */
[----:B------:R-:W-:Y:S01]  /*181d50*/  IMAD.WIDE.U32 R164, P3, R32, 0x1ae3a46, R134 ;  /* 0x01ae3a4620a47825 */ /* 0x000fe20007860086 */
[----:B------:R-:W-:-:S03]  /*181d60*/  IADD3.X R135, P6, PT, R166, R155, RZ, P6, !PT ;  /* 0x0000009ba6877210 */ /* 0x000fc600037de4ff */
[----:B------:R-:W-:Y:S01]  /*181d70*/  IMAD.WIDE.U32 R140, R32, 0x17c510ea, RZ ;  /* 0x17c510ea208c7825 */ /* 0x000fe200078e00ff */
[----:B------:R-:W-:-:S03]  /*181d80*/  MOV R162, R165 ;  /* 0x000000a500a27202 */ /* 0x000fc60000000f00 */
[----:B------:R-:W-:-:S04]  /*181d90*/  IMAD.WIDE.U32 R146, R227, R233, R146 ;  /* 0x000000e9e3927225 */ /* 0x000fc800078e0092 */
[----:B------:R-:W-:Y:S02]  /*181da0*/  IMAD.IADD R127, R143, 0x1, R127 ;  /* 0x000000018f7f7824 */ /* 0x000fe400078e027f */
[----:B------:R-:W-:Y:S01]  /*181db0*/  IMAD.X R163, RZ, RZ, RZ, P3 ;  /* 0x000000ffffa37224 */ /* 0x000fe200018e06ff */
[----:B------:R-:W-:Y:S01]  /*181dc0*/  IADD3 RZ, P3, PT, R164, R141, RZ ;  /* 0x0000008da4ff7210 */ /* 0x000fe20007f7e0ff */
[----:B------:R-:W-:Y:S01]  /*181dd0*/  IMAD.IADD R143, R147, 0x1, R144 ;  /* 0x00000001938f7824 */ /* 0x000fe200078e0290 */
[----:B------:R-:W-:Y:S01]  /*181de0*/  IADD3.X R144, P0, PT, R109, R146, RZ, P0, !PT ;  /* 0x000000926d907210 */ /* 0x000fe2000071e4ff */
[----:B------:R-:W-:Y:S01]  /*181df0*/  IMAD.WIDE.U32 R146, R127, 0x1, RZ ;  /* 0x000000017f927825 */ /* 0x000fe200078e00ff */
[----:B------:R-:W-:Y:S02]  /*181e00*/  IADD3.X R109, P2, PT, RZ, RZ, RZ, P2, !PT ;  /* 0x000000ffff6d7210 */ /* 0x000fe4000175e4ff */
[----:B------:R-:W-:Y:S01]  /*181e10*/  IADD3.X R145, P0, PT, R145, R143, RZ, P0, !PT ;  /* 0x0000008f91917210 */ /* 0x000fe2000071e4ff */
[----:B------:R-:W-:Y:S01]  /*181e20*/  IMAD.WIDE.U32.X R148, R148, 0x1ae3a46, R162, P3 ;  /* 0x01ae3a4694947825 */ /* 0x000fe200018e04a2 */
[----:B------:R-:W-:-:S03]  /*181e30*/  IADD3.X R162, P1, PT, R109, R150, RZ, P1, !PT ;  /* 0x000000966da27210 */ /* 0x000fc60000f3e4ff */
[----:B------:R-:W-:Y:S02]  /*181e40*/  IMAD.X R109, RZ, RZ, RZ, P2 ;  /* 0x000000ffff6d7224 */ /* 0x000fe400010e06ff */
[----:B------:R-:W-:-:S04]  /*181e50*/  IMAD.WIDE.U32 R238, R142, 0x1, RZ ;  /* 0x000000018eee7825 */ /* 0x000fc800078e00ff */
[----:B------:R-:W-:Y:S01]  /*181e60*/  IMAD.WIDE.U32 R154, P2, R142, -0x7af74000, R146 ;  /* 0x8508c0008e9a7825 */ /* 0x000fe20007840092 */
[----:B------:R-:W-:Y:S02]  /*181e70*/  IADD3.X R147, P1, PT, R109, R151, RZ, P1, !PT ;  /* 0x000000976d937210 */ /* 0x000fe40000f3e4ff */
[----:B------:R-:W-:Y:S01]  /*181e80*/  IADD3 RZ, P5, PT, R160, R238, RZ ;  /* 0x000000eea0ff7210 */ /* 0x000fe20007fbe0ff */
[----:B------:R-:W-:Y:S01]  /*181e90*/  IMAD.X R161, RZ, RZ, RZ, P2 ;  /* 0x000000ffffa17224 */ /* 0x000fe200010e06ff */
[----:B------:R-:W-:Y:S01]  /*181ea0*/  IADD3 RZ, P2, PT, R239, R154, RZ ;  /* 0x0000009aefff7210 */ /* 0x000fe20007f5e0ff */
[----:B------:R-:W-:Y:S01]  /*181eb0*/  IMAD.WIDE.U32 R150, R127, 0x30000000, RZ ;  /* 0x300000007f967825 */ /* 0x000fe200078e00ff */
[----:B------:R-:W-:-:S03]  /*181ec0*/  IADD3.X R238, P1, PT, R162, R157, RZ, P1, !PT ;  /* 0x0000009da2ee7210 */ /* 0x000fc60000f3e4ff */
[----:B------:R-:W-:Y:S01]  /*181ed0*/  IMAD.WIDE.U32 R152, R235, R221, R152 ;  /* 0x000000ddeb987225 */ /* 0x000fe200078e0098 */
[----:B------:R-:W-:-:S03]  /*181ee0*/  IADD3 RZ, P3, PT, R238, R172, RZ ;  /* 0x000000aceeff7210 */ /* 0x000fc60007f7e0ff */
[----:B------:R-:W-:Y:S01]  /*181ef0*/  IMAD.MOV.U32 R160, RZ, RZ, R155 ;  /* 0x000000ffffa07224 */ /* 0x000fe200078e009b */
[----:B------:R-:W-:Y:S01]  /*181f00*/  IADD3.X R152, P6, PT, R167, R152, RZ, P6, !PT ;  /* 0x00000098a7987210 */ /* 0x000fe200037de4ff */
[----:B------:R-:W-:Y:S02]  /*181f10*/  IMAD.IADD R153, R153, 0x1, R158 ;  /* 0x0000000199997824 */ /* 0x000fe400078e029e */
[----:B------:R-:W-:-:S03]  /*181f20*/  IMAD.WIDE.U32.X R154, R127, -0x7af74000, R160, P2 ;  /* 0x8508c0007f9a7825 */ /* 0x000fc600010e04a0 */
[----:B------:R-:W-:Y:S01]  /*181f30*/  IADD3.X R153, P6, PT, R135, R153, RZ, P6, !PT ;  /* 0x0000009987997210 */ /* 0x000fe200037de4ff */
[----:B------:R-:W-:Y:S02]  /*181f40*/  IMAD R109, R235, R223, R156 ;  /* 0x000000dfeb6d7224 */ /* 0x000fe400078e029c */
[----:B------:R-:W-:Y:S01]  /*181f50*/  IMAD.WIDE.U32 R158, P2, R142, 0x170b5d44, R150 ;  /* 0x170b5d448e9e7825 */ /* 0x000fe20007840096 */
[----:B------:R-:W-:-:S03]  /*181f60*/  IADD3.X R135, P6, PT, RZ, RZ, RZ, P6, !PT ;  /* 0x000000ffff877210 */ /* 0x000fc600037de4ff */
[----:B------:R-:W-:-:S04]  /*181f70*/  IMAD.WIDE.U32 R156, R142, 0x30000000, RZ ;  /* 0x300000008e9c7825 */ /* 0x000fc800078e00ff */
[----:B------:R-:W-:Y:S01]  /*181f80*/  IMAD.X R161, RZ, RZ, RZ, P2 ;  /* 0x000000ffffa17224 */ /* 0x000fe200010e06ff */
[----:B------:R-:W-:Y:S01]  /*181f90*/  IADD3 RZ, P2, PT, R158, R157, RZ ;  /* 0x0000009d9eff7210 */ /* 0x000fe20007f5e0ff */
[----:B------:R-:W-:Y:S02]  /*181fa0*/  IMAD.MOV.U32 R160, RZ, RZ, R159 ;  /* 0x000000ffffa07224 */ /* 0x000fe400078e009f */
[----:B------:R-:W-:-:S04]  /*181fb0*/  IMAD.WIDE.U32 R158, R127, -0x45f6b800, RZ ;  /* 0xba0948007f9e7825 */ /* 0x000fc800078e00ff */
[----:B------:R-:W-:-:S04]  /*181fc0*/  IMAD.WIDE.U32.X R160, R127, 0x170b5d44, R160, P2 ;  /* 0x170b5d447fa07825 */ /* 0x000fc800010e04a0 */
[----:B------:R-:W-:-:S04]  /*181fd0*/  IMAD.WIDE.U32 R164, P2, R142, 0x1ef3622f, R158 ;  /* 0x1ef3622f8ea47825 */ /* 0x000fc8000784009e */
[----:B------:R-:W-:Y:S01]  /*181fe0*/  IMAD.WIDE.U32 R162, R142, -0x45f6b800, RZ ;  /* 0xba0948008ea27825 */ /* 0x000fe200078e00ff */
[----:B------:R-:W-:-:S03]  /*181ff0*/  IADD3.X R167, PT, PT, RZ, RZ, RZ, P2, !PT ;  /* 0x000000ffffa77210 */ /* 0x000fc600017fe4ff */
[----:B------:R-:W-:Y:S01]  /*182000*/  IMAD.MOV.U32 R166, RZ, RZ, R165 ;  /* 0x000000ffffa67224 */ /* 0x000fe200078e00a5 */
[----:B------:R-:W-:Y:S01]  /*182010*/  IADD3 RZ, P2, PT, R164, R163, RZ ;  /* 0x000000a3a4ff7210 */ /* 0x000fe20007f5e0ff */
[----:B------:R-:W-:-:S04]  /*182020*/  IMAD.WIDE.U32 R164, R127, 0xf5138f, RZ ;  /* 0x00f5138f7fa47825 */ /* 0x000fc800078e00ff */
[----:B------:R-:W-:-:S04]  /*182030*/  IMAD.WIDE.U32.X R166, R127, 0x1ef3622f, R166, P2 ;  /* 0x1ef3622f7fa67825 */ /* 0x000fc800010e04a6 */
[----:B------:R-:W-:-:S04]  /*182040*/  IMAD.WIDE.U32 R170, P2, R142, 0x1a22d9f3, R164 ;  /* 0x1a22d9f38eaa7825 */ /* 0x000fc800078400a4 */
[----:B------:R-:W-:-:S04]  /*182050*/  IMAD.WIDE.U32 R168, R142, 0xf5138f, RZ ;  /* 0x00f5138f8ea87825 */ /* 0x000fc800078e00ff */
[----:B------:R-:W-:Y:S01]  /*182060*/  IMAD.X R175, RZ, RZ, RZ, P2 ;  /* 0x000000ffffaf7224 */ /* 0x000fe200010e06ff */
[----:B------:R-:W-:Y:S01]  /*182070*/  IADD3 RZ, P2, PT, R170, R169, RZ ;  /* 0x000000a9aaff7210 */ /* 0x000fe20007f5e0ff */
[----:B------:R-:W-:Y:S02]  /*182080*/  IMAD.IADD R151, R109, 0x1, R173 ;  /* 0x000000016d977824 */ /* 0x000fe400078e02ad */
        /* <DEDUP_REMOVED lines=10> */
[----:B------:R-:W-:-:S04]  /*182130*/  IMAD.WIDE.U32 R242, R142, 0x17c510ea, RZ ;  /* 0x17c510ea8ef27825 */ /* 0x000fc800078e00ff */
[----:B------:R-:W-:-:S04]  /*182140*/  IMAD.WIDE.U32.X R182, R127, -0x39c4fa40, R182, P2 ;  /* 0xc63b05c07fb67825 */ /* 0x000fc800010e04b6 */
[----:B------:R-:W-:-:S04]  /*182150*/  IMAD.WIDE.U32 R174, P2, R142, 0x1ae3a46, R244 ;  /* 0x01ae3a468eae7825 */ /* 0x000fc800078400f4 */
[----:B------:R-:W-:Y:S01]  /*182160*/  IMAD.X R241, RZ, RZ, RZ, P2 ;  /* 0x000000fffff17224 */ /* 0x000fe200010e06ff */
[----:B------:R-:W-:Y:S01]  /*182170*/  IADD3 RZ, P2, PT, R174, R243, RZ ;  /* 0x000000f3aeff7210 */ /* 0x000fe20007f5e0ff */
[----:B------:R-:W-:Y:S01]  /*182180*/  IMAD R165, R142, -0x7af74000, R146 ;  /* 0x8508c0008ea57824 */ /* 0x000fe200078e0292 */
[----:B------:R-:W-:Y:S01]  /*182190*/  MOV R240, R175 ;  /* 0x000000af00f07202 */ /* 0x000fe20000000f00 */
[----:B------:R-:W-:Y:S02]  /*1821a0*/  IMAD.IADD R17, R232, 0x1, R17 ;  /* 0x00000001e8117824 */ /* 0x000fe400078e0211 */
[----:B------:R-:W-:Y:S02]  /*1821b0*/  IMAD.IADD R239, R239, 0x1, R165 ;  /* 0x00000001efef7824 */ /* 0x000fe400078e02a5 */
[----:B------:R-:W-:Y:S01]  /*1821c0*/  IMAD.WIDE.U32.X R240, R127, 0x1ae3a46, R240, P2 ;  /* 0x01ae3a467ff07825 */ /* 0x000fe200010e04f0 */
[----:B------:R-:W-:Y:S02]  /*1821d0*/  IADD3 RZ, P2, PT, R152, R16, RZ ;  /* 0x0000001098ff7210 */ /* 0x000fe40007f5e0ff */
[----:B------:R-:W-:Y:S01]  /*1821e0*/  IADD3.X R16, P0, PT, RZ, RZ, RZ, P0, !PT ;  /* 0x000000ffff107210 */ /* 0x000fe2000071e4ff */
[----:B------:R-:W-:Y:S01]  /*1821f0*/  IMAD R108, R12, -0x39c4fa40, R108 ;  /* 0xc63b05c00c6c7824 */ /* 0x000fe200078e026c */
[----:B------:R-:W-:Y:S01]  /*182200*/  IADD3.X RZ, P5, PT, R129, R239, RZ, P5, !PT ;  /* 0x000000ef81ff7210 */ /* 0x000fe20002fbe4ff */
[----:B------:R-:W-:Y:S01]  /*182210*/  IMAD.WIDE.U32 R120, R32, -0x45f6b800, R120 ;  /* 0xba09480020787825 */ /* 0x000fe200078e0078 */
[----:B------:R-:W-:-:S02]  /*182220*/  IADD3.X RZ, P2, PT, R153, R17, RZ, P2, !PT ;  /* 0x0000001199ff7210 */ /* 0x000fc4000175e4ff */
[----:B------:R-:W-:Y:S01]  /*182230*/  IADD3.X R129, P5, PT, RZ, R154, RZ, P5, !PT ;  /* 0x0000009aff817210 */ /* 0x000fe20002fbe4ff */
[----:B------:R-:W-:Y:S01]  /*182240*/  IMAD.X R127, RZ, RZ, RZ, P0 ;  /* 0x000000ffff7f7224 */ /* 0x000fe200000e06ff */
[----:B------:R-:W-:Y:S01]  /*182250*/  IADD3 RZ, P0, PT, R144, R110, RZ ;  /* 0x0000006e90ff7210 */ /* 0x000fe20007f1e0ff */
[----:B------:R-:W-:Y:S01]  /*182260*/  IMAD.X R110, RZ, RZ, RZ, P6 ;  /* 0x000000ffff6e7224 */ /* 0x000fe200030e06ff */
[----:B------:R-:W-:Y:S01]  /*182270*/  IADD3.X R239, P1, PT, R147, R237, RZ, P1, !PT ;  /* 0x000000ed93ef7210 */ /* 0x000fe20000f3e4ff */
[----:B------:R-:W-:Y:S01]  /*182280*/  IMAD.IADD R111, R108, 0x1, R111 ;  /* 0x000000016c6f7824 */ /* 0x000fe200078e026f */
[----:B------:R-:W-:Y:S01]  /*182290*/  IADD3.X R135, P2, PT, R135, R34, RZ, P2, !PT ;  /* 0x0000002287877210 */ /* 0x000fe2000175e4ff */
[----:B------:R-:W-:Y:S01]  /*1822a0*/  IMAD.IADD R236, R121, 0x1, R236 ;  /* 0x0000000179ec7824 */ /* 0x000fe200078e02ec */
[----:B------:R-:W-:Y:S01]  /*1822b0*/  IADD3.X R154, P5, PT, RZ, R155, RZ, P5, !PT ;  /* 0x0000009bff9a7210 */ /* 0x000fe20002fbe4ff */
[----:B------:R-:W-:Y:S01]  /*1822c0*/  IMAD R150, R142, 0x170b5d44, R150 ;  /* 0x170b5d448e967824 */ /* 0x000fe200078e0296 */
[----:B------:R-:W-:Y:S01]  /*1822d0*/  IADD3.X RZ, P3, PT, R239, R151, RZ, P3, !PT ;  /* 0x00000097efff7210 */ /* 0x000fe20001f7e4ff */
[----:B------:R-:W-:Y:S01]  /*1822e0*/  IMAD.WIDE.U32 R238, R235, R220, R238 ;  /* 0x000000dcebee7225 */ /* 0x000fe200078e00ee */
[----:B------:R-:W-:-:S02]  /*1822f0*/  IADD3.X R110, P2, PT, R110, R35, RZ, P2, !PT ;  /* 0x000000236e6e7210 */ /* 0x000fc4000175e4ff */
[----:B------:R-:W-:Y:S01]  /*182300*/  IADD3.X R35, P1, PT, RZ, RZ, RZ, P1, !PT ;  /* 0x000000ffff237210 */ /* 0x000fe20000f3e4ff */
[----:B------:R-:W-:Y:S01]  /*182310*/  IMAD.IADD R17, R239, 0x1, R109 ;  /* 0x00000001ef117824 */ /* 0x000fe200078e026d */
[----:B------:R-:W-:Y:S01]  /*182320*/  IADD3.X R120, P5, PT, R129, R120, RZ, P5, !PT ;  /* 0x0000007881787210 */ /* 0x000fe20002fbe4ff */
[----:B------:R-:W-:Y:S01]  /*182330*/  IMAD R126, R32, 0x1a22d9f3, R126 ;  /* 0x1a22d9f3207e7824 */ /* 0x000fe200078e027e */
[----:B------:R-:W-:Y:S01]  /*182340*/  IADD3.X R109, P3, PT, R35, R14, RZ, P3, !PT ;  /* 0x0000000e236d7210 */ /* 0x000fe20001f7e4ff */
[----:B------:R-:W-:Y:S01]  /*182350*/  IMAD.IADD R129, R150, 0x1, R157 ;  /* 0x0000000196817824 */ /* 0x000fe200078e029d */
[----:B------:R-:W-:Y:S01]  /*182360*/  IADD3.X R238, P2, PT, R135, R238, RZ, P2, !PT ;  /* 0x000000ee87ee7210 */ /* 0x000fe2000175e4ff */
[----:B------:R-:W-:Y:S01]  /*182370*/  IMAD.WIDE.U32 R122, R227, R226, R122 ;  /* 0x000000e2e37a7225 */ /* 0x000fe200078e007a */
[----:B------:R-:W-:Y:S02]  /*182380*/  IADD3.X RZ, P0, PT, R145, R111, RZ, P0, !PT ;  /* 0x0000006f91ff7210 */ /* 0x000fe4000071e4ff */
[----:B------:R-:W-:Y:S01]  /*182390*/  IADD3.X R121, P5, PT, R154, R236, RZ, P5, !PT ;  /* 0x000000ec9a797210 */ /* 0x000fe20002fbe4ff */
[----:B------:R-:W-:Y:S01]  /*1823a0*/  IMAD.WIDE.U32 R144, R12, 0x6ca1493b, R144 ;  /* 0x6ca1493b0c907825 */ /* 0x000fe200078e0090 */
[----:B------:R-:W-:-:S02]  /*1823b0*/  IADD3.X R111, PT, PT, R15, RZ, RZ, P3, P1 ;  /* 0x000000ff0f6f7210 */ /* 0x000fc40001fe24ff */
        /* <DEDUP_REMOVED lines=8> */
[----:B------:R-:W-:Y:S01]  /*182440*/  IADD3 RZ, P3, PT, R238, R30, RZ ;  /* 0x0000001eeeff7210 */ /* 0x000fe20007f7e0ff */
[----:B------:R-:W-:Y:S01]  /*182450*/  IMAD R158, R142, 0x1ef3622f, R158 ;  /* 0x1ef3622f8e9e7824 */ /* 0x000fe200078e029e */
[----:B------:R-:W-:Y:S01]  /*182460*/  IADD3.X R34, P0, PT, R16, R116, RZ, P0, !PT ;  /* 0x0000007410227210 */ /* 0x000fe2000071e4ff */
[----:B------:R-:W-:Y:S01]  /*182470*/  IMAD R112, R12, 0x1ae3a46, R112 ;  /* 0x01ae3a460c707824 */ /* 0x000fe200078e0270 */
[----:B------:R-:W-:Y:S01]  /*182480*/  IADD3.X R31, P1, PT, RZ, RZ, RZ, P1, !PT ;  /* 0x000000ffff1f7210 */ /* 0x000fe20000f3e4ff */
[----:B------:R-:W-:Y:S01]  /*182490*/  IMAD.WIDE.U32 R124, R227, R218, R124 ;  /* 0x000000dae37c7225 */ /* 0x000fe200078e007c */
[----:B------:R-:W-:-:S02]  /*1824a0*/  IADD3.X R145, P5, PT, R103, R108, RZ, P4, !PT ;  /* 0x0000006c67917210 */ /* 0x000fc400027be4ff */
[----:B------:R-:W-:Y:S01]  /*1824b0*/  IADD3 RZ, P2, PT, R120, R156, RZ ;  /* 0x0000009c78ff7210 */ /* 0x000fe20007f5e0ff */
[----:B------:R-:W-:Y:S01]  /*1824c0*/  IMAD.X R35, RZ, RZ, RZ, P1 ;  /* 0x000000ffff237224 */ /* 0x000fe200008e06ff */
[----:B------:R-:W-:Y:S01]  /*1824d0*/  IADD3.X RZ, P4, PT, R239, R113, RZ, P3, !PT ;  /* 0x00000071efff7210 */ /* 0x000fe20001f9e4ff */
[----:B------:R-:W-:Y:S01]  /*1824e0*/  IMAD R128, R32, -0x39c4fa40, R128 ;  /* 0xc63b05c020807824 */ /* 0x000fe200078e0280 */
[----:B------:R-:W-:Y:S01]  /*1824f0*/  IADD3.X R127, P0, PT, R127, R117, RZ, P0, !PT ;  /* 0x000000757f7f7210 */ /* 0x000fe2000071e4ff */
[----:B------:R-:W-:Y:S01]  /*182500*/  IMAD.IADD R117, R126, 0x1, R131 ;  /* 0x000000017e757824 */ /* 0x000fe200078e0283 */
[----:B------:R-:W-:Y:S01]  /*182510*/  IADD3.X R103, P3, PT, RZ, RZ, RZ, P5, !PT ;  /* 0x000000ffff677210 */ /* 0x000fe20002f7e4ff */
[----:B------:R-:W-:Y:S01]  /*182520*/  IMAD.WIDE.U32 R152, R227, R230, R152 ;  /* 0x000000e6e3987225 */ /* 0x000fe200078e0098 */
[----:B------:R-:W-:Y:S02]  /*182530*/  IADD3 RZ, P1, PT, R144, R130, RZ ;  /* 0x0000008290ff7210 */ /* 0x000fe40007f3e0ff */
[----:B------:R-:W-:Y:S01]  /*182540*/  IADD3.X RZ, P5, PT, R121, R129, RZ, P2, !PT ;  /* 0x0000008179ff7210 */ /* 0x000fe200017be4ff */
[----:B------:R-:W-:Y:S01]  /*182550*/  IMAD.WIDE.U32 R120, R142, 0x30000000, R120 ;  /* 0x300000008e787825 */ /* 0x000fe200078e0078 */
[----:B------:R-:W-:-:S02]  /*182560*/  IADD3.X R14, P2, PT, R31, R36, RZ, P4, !PT ;  /* 0x000000241f0e7210 */ /* 0x000fc4000275e4ff */
        /* <DEDUP_REMOVED lines=10> */
[----:B------:R-:W-:Y:S01]  /*182610*/  IMAD R37, R120, -0x7af74001, -R150 ;  /* 0x8508bfff78257824 */ /* 0x000fe200078e0a96 */
[----:B------:R-:W-:Y:S01]  /*182620*/  IADD3 RZ, P3, PT, R122, R54, RZ ;  /* 0x000000367aff7210 */ /* 0x000fe20007f7e0ff */
[----:B------:R-:W-:Y:S01]  /*182630*/  IMAD.IADD R39, R158, 0x1, R163 ;  /* 0x000000019e277824 */ /* 0x000fe200078e02a3 */
[----:B------:R-:W-:Y:S01]  /*182640*/  IADD3.X R136, P1, PT, R31, R137, RZ, P1, !PT ;  /* 0x000000891f887210 */ /* 0x000fe20000f3e4ff */
[----:B------:R-:W-:Y:S01]  /*182650*/  IMAD R164, R142, 0x1a22d9f3, R164 ;  /* 0x1a22d9f38ea47824 */ /* 0x000fe200078e02a4 */
[----:B------:R-:W-:Y:S01]  /*182660*/  IADD3.X R144, P5, PT, R17, R144, RZ, P5, !PT ;  /* 0x0000009011907210 */ /* 0x000fe20002fbe4ff */
[----:B------:R-:W-:Y:S01]  /*182670*/  IMAD.WIDE.U32 R16, R120, -0x1, RZ ;  /* 0xffffffff78107825 */ /* 0x000fe200078e00ff */
[----:B------:R-:W-:-:S02]  /*182680*/  IADD3 RZ, P4, PT, R14, R38, RZ ;  /* 0x000000260eff7210 */ /* 0x000fc40007f9e0ff */
[----:B------:R-:W-:Y:S01]  /*182690*/  IADD3.X R15, P2, PT, R36, R111, RZ, P2, !PT ;  /* 0x0000006f240f7210 */ /* 0x000fe2000175e4ff */
[----:B------:R-:W-:Y:S01]  /*1826a0*/  IMAD.IADD R17, R17, 0x1, R37 ;  /* 0x0000000111117824 */ /* 0x000fe200078e0225 */
[----:B------:R-:W-:Y:S01]  /*1826b0*/  IADD3 R31, PT, PT, R145, R126, RZ ;  /* 0x0000007e911f7210 */ /* 0x000fe20007ffe0ff */
[----:B------:R-:W-:Y:S01]  /*1826c0*/  IMAD R134, R32, 0x1ae3a46, R134 ;  /* 0x01ae3a4620867824 */ /* 0x000fe200078e0286 */
[----:B------:R-:W-:Y:S01]  /*1826d0*/  IADD3.X RZ, P3, PT, R123, R55, RZ, P3, !PT ;  /* 0x000000377bff7210 */ /* 0x000fe20001f7e4ff */
[----:B------:R-:W-:Y:S01]  /*1826e0*/  IMAD.WIDE.U32 R122, R222, R233, R122 ;  /* 0x000000e9de7a7225 */ /* 0x000fe200078e007a */
[----:B------:R-:W-:Y:S02]  /*1826f0*/  IADD3.X RZ, P4, PT, R15, R35, RZ, P4, !PT ;  /* 0x000000230fff7210 */ /* 0x000fe4000279e4ff */
[----:B------:R-:W-:Y:S01]  /*182700*/  IADD3.X R145, P5, PT, R160, R31, RZ, P5, !PT ;  /* 0x0000001fa0917210 */ /* 0x000fe20002fbe4ff */
[----:B------:R-:W-:Y:S01]  /*182710*/  IMAD.IADD R224, R123, 0x1, R224 ;  /* 0x000000017be07824 */ /* 0x000fe200078e02e0 */
[----:B------:R-:W-:Y:S01]  /*182720*/  IADD3.X R35, P2, PT, RZ, RZ, RZ, P2, !PT ;  /* 0x000000ffff237210 */ /* 0x000fe2000175e4ff */
[----:B------:R-:W-:Y:S01]  /*182730*/  IMAD.WIDE.U32 R30, R17, 0x1, RZ ;  /* 0x00000001111e7825 */ /* 0x000fe200078e00ff */
[----:B------:R-:W-:-:S02]  /*182740*/  IADD3.X R129, P5, PT, RZ, RZ, RZ, P5, !PT ;  /* 0x000000ffff817210 */ /* 0x000fc40002fbe4ff */
[----:B------:R-:W-:Y:S01]  /*182750*/  IADD3.X R108, P4, PT, R35, R40, RZ, P4, !PT ;  /* 0x00000028236c7210 */ /* 0x000fe2000279e4ff */
[--C-:B------:R-:W-:Y:S01]  /*182760*/  IMAD R131, R16, -0x7af74000, R30.reuse ;  /* 0x8508c00010837824 */ /* 0x100fe200078e021e */
[----:B------:R-:W-:Y:S01]  /*182770*/  IADD3.X R122, P0, PT, R34, R122, RZ, P0, !PT ;  /* 0x0000007a227a7210 */ /* 0x000fe2000071e4ff */
[----:B------:R-:W-:Y:S01]  /*182780*/  IMAD.X R111, RZ, RZ, RZ, P5 ;  /* 0x000000ffff6f7224 */ /* 0x000fe200028e06ff */
[----:B------:R-:W-:Y:S01]  /*182790*/  IADD3.X R109, PT, PT, R41, RZ, RZ, P4, P2 ;  /* 0x000000ff296d7210 */ /* 0x000fe200027e44ff */
[----:B------:R-:W-:Y:S01]  /*1827a0*/  IMAD.WIDE.U32 R34, R16, 0x1, RZ ;  /* 0x0000000110227825 */ /* 0x000fe200078e00ff */
[----:B------:R-:W-:Y:S02]  /*1827b0*/  IADD3.X R123, P0, PT, R127, R224, RZ, P0, !PT ;  /* 0x000000e07f7b7210 */ /* 0x000fe4000071e4ff */
[----:B------:R-:W-:Y:S01]  /*1827c0*/  IADD3 RZ, P2, PT, R144, R162, RZ ;  /* 0x000000a290ff7210 */ /* 0x000fe20007f5e0ff */
[----:B------:R-:W-:Y:S01]  /*1827d0*/  IMAD.WIDE.U32 R36, P5, R16, -0x7af74000, R30 ;  /* 0x8508c00010247825 */ /* 0x000fe200078a001e */
[----:B------:R-:W-:-:S02]  /*1827e0*/  IADD3.X R113, P0, PT, RZ, RZ, RZ, P0, !PT ;  /* 0x000000ffff717210 */ /* 0x000fc4000071e4ff */
[----:B------:R-:W-:Y:S01]  /*1827f0*/  IADD3.X RZ, P2, PT, R145, R39, RZ, P2, !PT ;  /* 0x0000002791ff7210 */ /* 0x000fe2000175e4ff */
[----:B------:R-:W-:Y:S01]  /*182800*/  IMAD.X R41, RZ, RZ, RZ, P5 ;  /* 0x000000ffff297224 */ /* 0x000fe200028e06ff */
[----:B------:R-:W-:Y:S01]  /*182810*/  IADD3.X R117, P4, PT, RZ, R56, RZ, P3, !PT ;  /* 0x00000038ff757210 */ /* 0x000fe20001f9e4ff */
[----:B------:R-:W-:Y:S01]  /*182820*/  IMAD.WIDE.U32 R38, R17, 0x30000000, RZ ;  /* 0x3000000011267825 */ /* 0x000fe200078e00ff */
[----:B------:R-:W-:Y:S02]  /*182830*/  IADD3 RZ, P5, PT, R35, R36, RZ ;  /* 0x0000002423ff7210 */ /* 0x000fe40007fbe0ff */
[----:B------:R-:W-:Y:S01]  /*182840*/  IADD3 RZ, P3, PT, R120, R34, RZ ;  /* 0x0000002278ff7210 */ /* 0x000fe20007f7e0ff */
[----:B------:R-:W-:Y:S01]  /*182850*/  IMAD.MOV.U32 R40, RZ, RZ, R37 ;  /* 0x000000ffff287224 */ /* 0x000fe200078e0025 */
[----:B------:R-:W-:Y:S01]  /*182860*/  IADD3 R34, PT, PT, R125, R229, RZ ;  /* 0x000000e57d227210 */ /* 0x000fe20007ffe0ff */
[----:B------:R-:W-:Y:S01]  /*182870*/  IMAD.X R116, RZ, RZ, RZ, P0 ;  /* 0x000000ffff747224 */ /* 0x000fe200000e06ff */
[----:B------:R-:W-:Y:S01]  /*182880*/  IADD3.X R31, P0, PT, RZ, R57, RZ, P4, !PT ;  /* 0x00000039ff1f7210 */ /* 0x000fe2000271e4ff */
[----:B------:R-:W-:Y:S01]  /*182890*/  IMAD.IADD R57, R112, 0x1, R115 ;  /* 0x0000000170397824 */ /* 0x000fe200078e0273 */
        /* <DEDUP_REMOVED lines=8> */
[----:B------:R-:W-:Y:S02]  /*182920*/  IADD3.X R130, P0, PT, RZ, RZ, RZ, P0, !PT ;  /* 0x000000ffff827210 */ /* 0x000fe4000071e4ff */
[----:B------:R-:W-:Y:S01]  /*182930*/  IADD3.X R166, P2, PT, R111, R167, RZ, P2, !PT ;  /* 0x000000a76fa67210 */ /* 0x000fe2000175e4ff */
[----:B------:R-:W-:Y:S01]  /*182940*/  IMAD.X R39, RZ, RZ, RZ, P5 ;  /* 0x000000ffff277224 */ /* 0x000fe200028e06ff */
[----:B------:R-:W-:Y:S01]  /*182950*/  IADD3 RZ, P5, PT, R40, R37, RZ ;  /* 0x0000002528ff7210 */ /* 0x000fe20007fbe0ff */
[----:B------:R-:W-:Y:S01]  /*182960*/  IMAD.WIDE.U32 R56, R17, -0x45f6b800, RZ ;  /* 0xba09480011387825 */ /* 0x000fe200078e00ff */
[----:B------:R-:W-:-:S03]  /*182970*/  IADD3.X R137, P4, PT, R113, R118, RZ, P4, !PT ;  /* 0x0000007671897210 */ /* 0x000fc6000279e4ff */
[----:B------:R-:W-:Y:S01]  /*182980*/  IMAD R120, R16, 0x170b5d44, R38 ;  /* 0x170b5d4410787824 */ /* 0x000fe200078e0226 */
[----:B------:R-:W-:Y:S01]  /*182990*/  IADD3.X R143, P4, PT, R116, R119, RZ, P4, !PT ;  /* 0x00000077748f7210 */ /* 0x000fe2000279e4ff */
[----:B------:R-:W-:Y:S02]  /*1829a0*/  IMAD.MOV.U32 R38, RZ, RZ, R41 ;  /* 0x000000ffff267224 */ /* 0x000fe400078e0029 */
[----:B------:R-:W-:-:S04]  /*1829b0*/  IMAD.WIDE.U32 R40, R16, -0x45f6b800, RZ ;  /* 0xba09480010287825 */ /* 0x000fc800078e00ff */
[----:B------:R-:W-:-:S04]  /*1829c0*/  IMAD.WIDE.U32.X R38, R17, 0x170b5d44, R38, P5 ;  /* 0x170b5d4411267825 */ /* 0x000fc800028e0426 */
[----:B------:R-:W-:-:S04]  /*1829d0*/  IMAD.WIDE.U32 R30, P5, R16, 0x1ef3622f, R56 ;  /* 0x1ef3622f101e7825 */ /* 0x000fc800078a0038 */
[----:B------:R-:W-:Y:S02]  /*1829e0*/  IMAD.IADD R115, R225, 0x1, R59 ;  /* 0x00000001e1737824 */ /* 0x000fe400078e023b */
        /* <DEDUP_REMOVED lines=8> */
[----:B------:R-:W-:Y:S02]  /*182a70*/  IMAD R127, R16, 0x1a22d9f3, R56 ;  /* 0x1a22d9f3107f7824 */ /* 0x000fe400078e0238 */
[----:B------:R-:W-:-:S04]  /*182a80*/  IMAD.WIDE.U32.X R58, R17, 0x1ef3622f, R58, P5 ;  /* 0x1ef3622f113a7825 */ /* 0x000fc800028e043a */
[----:B------:R-:W-:Y:S02]  /*182a90*/  IMAD.IADD R131, R35, 0x1, R131 ;  /* 0x0000000123837824 */ /* 0x000fe400078e0283 */
[----:B------:R-:W-:-:S03]  /*182aa0*/  IMAD.WIDE.U32 R56, P5, R16, 0x1a22d9f3, R56 ;  /* 0x1a22d9f310387825 */ /* 0x000fc600078a0038 */
[----:B------:R-:W-:Y:S01]  /*182ab0*/  IADD3.X RZ, P3, PT, R150, R131, RZ, P3, !PT ;  /* 0x0000008396ff7210 */ /* 0x000fe20001f7e4ff */
[----:B------:R-:W-:-:S04]  /*182ac0*/  IMAD.WIDE.U32 R34, R16, 0xf5138f, RZ ;  /* 0x00f5138f10227825 */ /* 0x000fc800078e00ff */
[----:B------:R-:W-:Y:S01]  /*182ad0*/  IMAD.X R31, RZ, RZ, RZ, P5 ;  /* 0x000000ffff1f7224 */ /* 0x000fe200028e06ff */
[----:B------:R-:W-:Y:S01]  /*182ae0*/  IADD3 RZ, P5, PT, R56, R35, RZ ;  /* 0x0000002338ff7210 */ /* 0x000fe20007fbe0ff */
[----:B------:R-:W-:-:S04]  /*182af0*/  IMAD.WIDE.U32 R110, R17, 0x6ca1493b, RZ ;  /* 0x6ca1493b116e7825 */ /* 0x000fc800078e00ff */
[----:B------:R-:W-:Y:S02]  /*182b00*/  IMAD.MOV.U32 R30, RZ, RZ, R57 ;  /* 0x000000ffff1e7224 */ /* 0x000fe400078e0039 */
[----:B------:R-:W-:-:S04]  /*182b10*/  IMAD.WIDE.U32 R122, R12, 0x17c510ea, R122 ;  /* 0x17c510ea0c7a7825 */ /* 0x000fc800078e007a */
[----:B------:R-:W-:Y:S01]  /*182b20*/  IMAD.WIDE.U32 R56, R17, 0x17c510ea, RZ ;  /* 0x17c510ea11387825 */ /* 0x000fe200078e00ff */
[----:B------:R-:W-:Y:S02]  /*182b30*/  IADD3 R117, PT, PT, R123, R112, RZ ;  /* 0x000000707b757210 */ /* 0x000fe40007ffe0ff */
[----:B------:R-:W-:Y:S01]  /*182b40*/  IADD3.X R122, P1, PT, R103, R122, RZ, P1, !PT ;  /* 0x0000007a677a7210 */ /* 0x000fe20000f3e4ff */
[----:B------:R-:W-:Y:S02]  /*182b50*/  IMAD R12, R16, -0x39c4fa40, R110 ;  /* 0xc63b05c0100c7824 */ /* 0x000fe400078e026e */
[----:B------:R-:W-:Y:S01]  /*182b60*/  IMAD.WIDE.U32.X R30, R17, 0x1a22d9f3, R30, P5 ;  /* 0x1a22d9f3111e7825 */ /* 0x000fe200028e041e */
[----:B------:R-:W-:-:S03]  /*182b70*/  IADD3.X R123, P1, PT, R136, R117, RZ, P1, !PT ;  /* 0x00000075887b7210 */ /* 0x000fc60000f3e4ff */
[----:B------:R-:W-:Y:S01]  /*182b80*/  IMAD.WIDE.U32 R110, P5, R16, -0x39c4fa40, R110 ;  /* 0xc63b05c0106e7825 */ /* 0x000fe200078a006e */
[----:B------:R-:W-:-:S03]  /*182b90*/  IADD3.X R135, P1, PT, RZ, RZ, RZ, P1, !PT ;  /* 0x000000ffff877210 */ /* 0x000fc60000f3e4ff */
[C-C-:B------:R-:W-:Y:S02]  /*182ba0*/  IMAD R103, R16.reuse, 0x1ae3a46, R56.reuse ;  /* 0x01ae3a4610677824 */ /* 0x140fe400078e0238 */
[----:B------:R-:W-:Y:S02]  /*182bb0*/  IMAD.X R113, RZ, RZ, RZ, P5 ;  /* 0x000000ffff717224 */ /* 0x000fe400028e06ff */
[----:B------:R-:W-:-:S04]  /*182bc0*/  IMAD.WIDE.U32 R56, P5, R16, 0x1ae3a46, R56 ;  /* 0x01ae3a4610387825 */ /* 0x000fc800078a0038 */
[----:B------:R-:W-:-:S04]  /*182bd0*/  IMAD.WIDE.U32 R118, R16, 0x6ca1493b, RZ ;  /* 0x6ca1493b10767825 */ /* 0x000fc800078e00ff */
[----:B------:R-:W-:Y:S01]  /*182be0*/  IMAD.X R115, RZ, RZ, RZ, P5 ;  /* 0x000000ffff737224 */ /* 0x000fe200028e06ff */
[----:B------:R-:W-:Y:S01]  /*182bf0*/  IADD3 RZ, P5, PT, R110, R119, RZ ;  /* 0x000000776eff7210 */ /* 0x000fe20007fbe0ff */
[----:B------:R-:W-:-:S04]  /*182c00*/  IMAD.WIDE.U32 R116, R16, 0x17c510ea, RZ ;  /* 0x17c510ea10747825 */ /* 0x000fc800078e00ff */
[----:B------:R-:W-:Y:S01]  /*182c10*/  IMAD.MOV.U32 R112, RZ, RZ, R111 ;  /* 0x000000ffff707224 */ /* 0x000fe200078e006f */
[----:B------:R-:W-:Y:S01]  /*182c20*/  IADD3.X R111, P0, PT, R130, R60, RZ, P0, !PT ;  /* 0x0000003c826f7210 */ /* 0x000fe2000071e4ff */
[----:B------:R-:W-:Y:S02]  /*182c30*/  IMAD.MOV.U32 R114, RZ, RZ, R57 ;  /* 0x000000ffff727224 */ /* 0x000fe400078e0039 */
[----:B------:R-:W-:Y:S01]  /*182c40*/  IMAD.X R131, RZ, RZ, RZ, P1 ;  /* 0x000000ffff837224 */ /* 0x000fe200008e06ff */
[----:B------:R-:W-:Y:S01]  /*182c50*/  IADD3 RZ, P1, PT, R56, R117, RZ ;  /* 0x0000007538ff7210 */ /* 0x000fe20007f3e0ff */
        /* <DEDUP_REMOVED lines=8> */
[----:B------:R-:W-:Y:S01]  /*182ce0*/  IMAD.WIDE.U32.X R114, R17, 0x1ae3a46, R114, P1 ;  /* 0x01ae3a4611727825 */ /* 0x000fe200008e0472 */
[----:B------:R-:W-:Y:S02]  /*182cf0*/  IADD3 R17, PT, PT, R153, R232, RZ ;  /* 0x000000e899117210 */ /* 0x000fe40007ffe0ff */
        /* <DEDUP_REMOVED lines=18> */
[----:B------:R-:W-:Y:S01]  /*182e20*/  IADD3.X R61, P0, PT, RZ, RZ, RZ, P2, !PT ;  /* 0x000000ffff3d7210 */ /* 0x000fe2000171e4ff */
[----:B------:R-:W-:Y:S01]  /*182e30*/  IMAD.X R17, RZ, RZ, RZ, P4 ;  /* 0x000000ffff117224 */ /* 0x000fe200020e06ff */
[----:B------:R-:W-:Y:S01]  /*182e40*/  IADD3.X R145, P3, PT, R54, R55, RZ, P3, !PT ;  /* 0x0000003736917210 */ /* 0x000fe20001f7e4ff */
[----:B------:R-:W-:Y:S01]  /*182e50*/  IMAD.IADD R137, R120, 0x1, R37 ;  /* 0x0000000178897824 */ /* 0x000fe200078e0225 */
[----:B------:R-:W-:Y:S01]  /*182e60*/  IADD3.X R131, P4, PT, R131, R139, RZ, P5, !PT ;  /* 0x0000008b83837210 */ /* 0x000fe20002f9e4ff */
[----:B------:R-:W-:Y:S01]  /*182e70*/  IMAD.X R63, RZ, RZ, RZ, P0 ;  /* 0x000000ffff3f7224 */ /* 0x000fe200000e06ff */
[----:B------:R-:W-:Y:S01]  /*182e80*/  IADD3 RZ, P1, PT, R152, R62, RZ ;  /* 0x0000003e98ff7210 */ /* 0x000fe20007f3e0ff */
[----:B------:R-:W-:Y:S01]  /*182e90*/  IMAD.WIDE.U32 R238, R227, R221, R238 ;  /* 0x000000dde3ee7225 */ /* 0x000fe200078e00ee */
[----:B------:R-:W-:-:S02]  /*182ea0*/  IADD3.X R55, P3, PT, RZ, RZ, RZ, P3, !PT ;  /* 0x000000ffff377210 */ /* 0x000fc40001f7e4ff */
[----:B------:R-:W-:Y:S01]  /*182eb0*/  IADD3 RZ, P0, PT, R144, R36, RZ ;  /* 0x0000002490ff7210 */ /* 0x000fe20007f1e0ff */
[----:B------:R-:W-:Y:S01]  /*182ec0*/  IMAD.IADD R231, R239, 0x1, R231 ;  /* 0x00000001efe77824 */ /* 0x000fe200078e02e7 */
[----:B------:R-:W-:Y:S01]  /*182ed0*/  IADD3.X R36, P4, PT, R60, R125, RZ, P4, !PT ;  /* 0x0000007d3c247210 */ /* 0x000fe2000279e4ff */
[----:B------:R-:W-:Y:S01]  /*182ee0*/  IMAD.X R57, RZ, RZ, RZ, P3 ;  /* 0x000000ffff397224 */ /* 0x000fe200018e06ff */
[----:B------:R-:W-:Y:S01]  /*182ef0*/  IADD3.X RZ, P1, PT, R153, R133, RZ, P1, !PT ;  /* 0x0000008599ff7210 */ /* 0x000fe20000f3e4ff */
[----:B------:R-:W-:Y:S01]  /*182f00*/  IMAD.WIDE.U32 R14, R227, R220, R14 ;  /* 0x000000dce30e7225 */ /* 0x000fe200078e000e */
[----:B------:R-:W-:Y:S02]  /*182f10*/  IADD3 RZ, P2, PT, R122, R168, RZ ;  /* 0x000000a87aff7210 */ /* 0x000fe40007f5e0ff */
[----:B------:R-:W-:Y:S01]  /*182f20*/  IADD3 R125, PT, PT, R134, R141, RZ ;  /* 0x0000008d867d7210 */ /* 0x000fe20007ffe0ff */
[----:B------:R-:W-:Y:S01]  /*182f30*/  IMAD.IADD R159, R15, 0x1, R159 ;  /* 0x000000010f9f7824 */ /* 0x000fe200078e029f */
[----:B------:R-:W-:Y:S01]  /*182f40*/  IADD3 RZ, P3, PT, R36, R140, RZ ;  /* 0x0000008c24ff7210 */ /* 0x000fe20007f7e0ff */
[----:B------:R-:W-:Y:S01]  /*182f50*/  IMAD R172, R142, -0x39c4fa40, R172 ;  /* 0xc63b05c08eac7824 */ /* 0x000fe200078e02ac */
[----:B------:R-:W-:Y:S01]  /*182f60*/  IADD3.X R37, P4, PT, R131, R110, RZ, P4, !PT ;  /* 0x0000006e83257210 */ /* 0x000fe2000279e4ff */
[----:B------:R-:W-:Y:S01]  /*182f70*/  IMAD.WIDE.U32 R152, R222, R218, R152 ;  /* 0x000000dade987225 */ /* 0x000fe200078e0098 */
[----:B------:R-:W-:-:S02]  /*182f80*/  IADD3.X R111, P1, PT, R111, R64, RZ, P1, !PT ;  /* 0x000000406f6f7210 */ /* 0x000fc40000f3e4ff */
[----:B------:R-:W-:Y:S01]  /*182f90*/  IADD3.X RZ, P2, PT, R123, R135, RZ, P2, !PT ;  /* 0x000000877bff7210 */ /* 0x000fe2000175e4ff */
[----:B------:R-:W-:Y:S01]  /*182fa0*/  IMAD.WIDE.U32 R122, R142, 0xf5138f, R122 ;  /* 0x00f5138f8e7a7825 */ /* 0x000fe200078e007a */
[----:B------:R-:W-:Y:S02]  /*182fb0*/  IADD3.X RZ, P0, PT, R145, R137, RZ, P0, !PT ;  /* 0x0000008991ff7210 */ /* 0x000fe4000071e4ff */
[----:B------:R-:W-:Y:S01]  /*182fc0*/  IADD3.X RZ, P3, PT, R37, R125, RZ, P3, !PT ;  /* 0x0000007d25ff7210 */ /* 0x000fe20001f7e4ff */
        /* <DEDUP_REMOVED lines=28> */
[----:B------:R-:W-:Y:S01]  /*183190*/  IADD3.X RZ, P3, PT, R239, R63, RZ, P3, !PT ;  /* 0x0000003fefff7210 */ /* 0x000fe20001f7e4ff */
[----:B------:R-:W-:Y:S01]  /*1831a0*/  IMAD.X R61, RZ, RZ, RZ, P1 ;  /* 0x000000ffff3d7224 */ /* 0x000fe200008e06ff */
[----:B------:R-:W-:Y:S01]  /*1831b0*/  IADD3.X R65, P2, PT, RZ, RZ, RZ, P2, !PT ;  /* 0x000000ffff417210 */ /* 0x000fe2000175e4ff */
[----:B------:R-:W-:Y:S01]  /*1831c0*/  IMAD R244, R142, 0x1ae3a46, R244 ;  /* 0x01ae3a468ef47824 */ /* 0x000fe200078e02f4 */
[----:B------:R-:W-:Y:S01]  /*1831d0*/  IADD3.X R55, P3, PT, R55, R104, RZ, P3, !PT ;  /* 0x0000006837377210 */ /* 0x000fe20001f7e4ff */
[----:B------:R-:W-:Y:S01]  /*1831e0*/  IMAD.WIDE.U32 R230, R222, R230, R238 ;  /* 0x000000e6dee67225 */ /* 0x000fe200078e00ee */
[----:B------:R-:W-:-:S02]  /*1831f0*/  IADD3 R133, PT, PT, R121, R41, RZ ;  /* 0x0000002979857210 */ /* 0x000fc40007ffe0ff */
[----:B------:R-:W-:Y:S01]  /*183200*/  IADD3.X R104, P3, PT, R61, R105, RZ, P3, !PT ;  /* 0x000000693d687210 */ /* 0x000fe20001f7e4ff */
[----:B------:R-:W-:Y:S01]  /*183210*/  IMAD.X R99, RZ, RZ, RZ, P2 ;  /* 0x000000ffff637224 */ /* 0x000fe200010e06ff */
[----:B------:R-:W-:Y:S01]  /*183220*/  IADD3.X R123, P2, PT, R32, R57, RZ, P5, !PT ;  /* 0x00000039207b7210 */ /* 0x000fe20002f5e4ff */
[----:B------:R-:W-:Y:S01]  /*183230*/  IMAD.IADD R105, R153, 0x1, R33 ;  /* 0x0000000199697824 */ /* 0x000fe200078e0221 */
        /* <DEDUP_REMOVED lines=8> */
[----:B------:R-:W-:Y:S02]  /*1832c0*/  IADD3 RZ, P2, PT, R144, R40, RZ ;  /* 0x0000002890ff7210 */ /* 0x000fe40007f5e0ff */
[----:B------:R-:W-:Y:S02]  /*1832d0*/  IADD3.X R135, P4, PT, RZ, RZ, RZ, P4, !PT ;  /* 0x000000ffff877210 */ /* 0x000fe4000279e4ff */
[----:B------:R-:W-:Y:S01]  /*1832e0*/  IADD3.X R40, P3, PT, R148, R17, RZ, P5, !PT ;  /* 0x0000001194287210 */ /* 0x000fe20002f7e4ff */
[----:B------:R-:W-:Y:S01]  /*1832f0*/  IMAD.WIDE.U32 R56, P5, R38, -0x7af74000, R54 ;  /* 0x8508c00026387825 */ /* 0x000fe200078a0036 */
[----:B------:R-:W-:Y:S02]  /*183300*/  IADD3 RZ, P1, PT, R36, R184, RZ ;  /* 0x000000b824ff7210 */ /* 0x000fe40007f3e0ff */
[----:B------:R-:W-:Y:S01]  /*183310*/  IADD3.X RZ, P0, PT, R123, R133, RZ, P0, !PT ;  /* 0x000000857bff7210 */ /* 0x000fe2000071e4ff */
[----:B------:R-:W-:Y:S01]  /*183320*/  IMAD.X R133, RZ, RZ, RZ, P4 ;  /* 0x000000ffff857224 */ /* 0x000fe200020e06ff */
[----:B------:R-:W-:Y:S01]  /*183330*/  IADD3.X RZ, P1, PT, R37, R129, RZ, P1, !PT ;  /* 0x0000008125ff7210 */ /* 0x000fe20000f3e4ff */
[----:B------:R-:W-:Y:S01]  /*183340*/  IMAD.X R33, RZ, RZ, RZ, P5 ;  /* 0x000000ffff217224 */ /* 0x000fe200028e06ff */
[----:B------:R-:W-:Y:S01]  /*183350*/  IADD3.X R153, P4, PT, R61, R152, RZ, P3, !PT ;  /* 0x000000983d997210 */ /* 0x000fe20001f9e4ff */
[----:B------:R-:W-:Y:S01]  /*183360*/  IMAD.WIDE.U32 R60, R131, 0x30000000, RZ ;  /* 0x30000000833c7825 */ /* 0x000fe200078e00ff */
[----:B------:R-:W-:-:S02]  /*183370*/  IADD3 RZ, P5, PT, R41, R56, RZ ;  /* 0x0000003829ff7210 */ /* 0x000fc40007fbe0ff */
[----:B------:R-:W-:Y:S01]  /*183380*/  MOV R32, R57 ;  /* 0x0000003900207202 */ /* 0x000fe20000000f00 */
[C---:B------:R-:W-:Y:S01]  /*183390*/  IMAD R55, R38.reuse, -0x7af74000, R54 ;  /* 0x8508c00026377824 */ /* 0x040fe200078e0236 */
        /* <DEDUP_REMOVED lines=15> */
[----:B------:R-:W-:Y:S01]  /*183490*/  IMAD.WIDE.U32 R58, R131, -0x45f6b800, RZ ;  /* 0xba094800833a7825 */ /* 0x000fe200078e00ff */
[----:B------:R-:W-:-:S03]  /*1834a0*/  IADD3.X R141, P1, PT, RZ, RZ, RZ, P1, !PT ;  /* 0x000000ffff8d7210 */ /* 0x000fc60000f3e4ff */
        /* <DEDUP_REMOVED lines=13> */
[----:B------:R-:W-:Y:S01]  /*183580*/  IMAD.WIDE.U32 R62, R38, 0xf5138f, RZ ;  /* 0x00f5138f263e7825 */ /* 0x000fe200078e00ff */
[----:B------:R-:W-:-:S03]  /*183590*/  MOV R60, R105 ;  /* 0x00000069003c7202 */ /* 0x000fc60000000f00 */
[----:B------:R-:W-:Y:S02]  /*1835a0*/  IMAD.MOV.U32 R64, RZ, RZ, R59 ;  /* 0x000000ffff407224 */ /* 0x000fe400078e003b */
[----:B------:R-:W-:-:S04]  /*1835b0*/  IMAD.WIDE.U32 R58, R131, 0x6ca1493b, RZ ;  /* 0x6ca1493b833a7825 */ /* 0x000fc800078e00ff */
[----:B------:R-:W-:Y:S01]  /*1835c0*/  IMAD.X R143, RZ, RZ, RZ, P1 ;  /* 0x000000ffff8f7224 */ /* 0x000fe200008e06ff */
[----:B------:R-:W-:Y:S01]  /*1835d0*/  IADD3 RZ, P1, PT, R104, R63, RZ ;  /* 0x0000003f68ff7210 */ /* 0x000fe20007f3e0ff */
[----:B------:R-:W-:Y:S02]  /*1835e0*/  IMAD.IADD R99, R99, 0x1, R172 ;  /* 0x0000000163637824 */ /* 0x000fe400078e02ac */
[----:B------:R-:W-:-:S03]  /*1835f0*/  IMAD.WIDE.U32 R104, R131, 0x17c510ea, RZ ;  /* 0x17c510ea83687825 */ /* 0x000fc600078e00ff */
[----:B------:R-:W-:Y:S01]  /*183600*/  IADD3.X R99, P0, PT, R110, R99, RZ, P0, !PT ;  /* 0x000000636e637210 */ /* 0x000fe2000071e4ff */
[----:B------:R-:W-:Y:S02]  /*183610*/  IMAD R126, R38, -0x39c4fa40, R58 ;  /* 0xc63b05c0267e7824 */ /* 0x000fe400078e023a */
[----:B------:R-:W-:Y:S01]  /*183620*/  IMAD.WIDE.U32.X R64, R131, 0x1ef3622f, R64, P5 ;  /* 0x1ef3622f83407825 */ /* 0x000fe200028e0440 */
[----:B------:R-:W-:-:S03]  /*183630*/  IADD3.X R137, P0, PT, RZ, RZ, RZ, P0, !PT ;  /* 0x000000ffff897210 */ /* 0x000fc6000071e4ff */
[----:B------:R-:W-:-:S04]  /*183640*/  IMAD.WIDE.U32 R58, P5, R38, -0x39c4fa40, R58 ;  /* 0xc63b05c0263a7825 */ /* 0x000fc800078a003a */
        /* <DEDUP_REMOVED lines=10> */
[C---:B------:R-:W-:Y:S02]  /*1836f0*/  IMAD R130, R38.reuse, 0x1ae3a46, R104 ;  /* 0x01ae3a4626827824 */ /* 0x040fe400078e0268 */
[----:B------:R-:W-:-:S04]  /*183700*/  IMAD.WIDE.U32 R128, R38, 0x6ca1493b, RZ ;  /* 0x6ca1493b26807825 */ /* 0x000fc800078e00ff */
[----:B------:R-:W-:Y:S02]  /*183710*/  IMAD.MOV.U32 R104, RZ, RZ, R101 ;  /* 0x000000ffff687224 */ /* 0x000fe400078e0065 */
[----:B------:R-:W-:Y:S01]  /*183720*/  IMAD.X R139, RZ, RZ, RZ, P0 ;  /* 0x000000ffff8b7224 */ /* 0x000fe200000e06ff */
[----:B------:R-:W-:Y:S01]  /*183730*/  IADD3 RZ, P0, PT, R58, R129, RZ ;  /* 0x000000813aff7210 */ /* 0x000fe20007f1e0ff */
[----:B------:R-:W-:Y:S01]  /*183740*/  IMAD.WIDE.U32.X R104, R131, 0x1ae3a46, R104, P5 ;  /* 0x01ae3a4683687825 */ /* 0x000fe200028e0468 */
[----:B------:R-:W-:-:S03]  /*183750*/  IADD3 RZ, P5, PT, R98, R34, RZ ;  /* 0x0000002262ff7210 */ /* 0x000fc60007fbe0ff */
[----:B------:R-:W-:Y:S01]  /*183760*/  IMAD.MOV.U32 R124, RZ, RZ, R59 ;  /* 0x000000ffff7c7224 */ /* 0x000fe200078e003b */
[----:B------:R-:W-:Y:S01]  /*183770*/  IADD3.X RZ, P5, PT, R99, R35, RZ, P5, !PT ;  /* 0x0000002363ff7210 */ /* 0x000fe20002fbe4ff */
[----:B------:R-:W-:Y:S01]  /*183780*/  IMAD.IADD R59, R244, 0x1, R243 ;  /* 0x00000001f43b7824 */ /* 0x000fe200078e02f3 */
[----:B------:R-:W-:Y:S01]  /*183790*/  IADD3.X R35, P2, PT, RZ, R32, RZ, P2, !PT ;  /* 0x00000020ff237210 */ /* 0x000fe2000175e4ff */
[----:B------:R-:W-:Y:S01]  /*1837a0*/  IMAD.WIDE.U32.X R124, R131, -0x39c4fa40, R124, P0 ;  /* 0xc63b05c0837c7825 */ /* 0x000fe200000e047c */
[----:B------:R-:W-:Y:S02]  /*1837b0*/  IADD3 RZ, P0, PT, R56, R242, RZ ;  /* 0x000000f238ff7210 */ /* 0x000fe40007f1e0ff */
[----:B------:R-:W-:Y:S01]  /*1837c0*/  IADD3.X R32, P2, PT, RZ, R33, RZ, P2, !PT ;  /* 0x00000021ff207210 */ /* 0x000fe2000175e4ff */
[----:B------:R-:W-:Y:S01]  /*1837d0*/  IMAD.WIDE.U32 R122, R16, -0x45f6b800, R122 ;  /* 0xba094800107a7825 */ /* 0x000fe200078e007a */
[----:B------:R-:W-:Y:S02]  /*1837e0*/  IADD3.X RZ, P0, PT, R57, R59, RZ, P0, !PT ;  /* 0x0000003b39ff7210 */ /* 0x000fe4000071e4ff */
[----:B------:R-:W-:Y:S01]  /*1837f0*/  IADD3.X R59, P5, PT, R137, R30, RZ, P5, !PT ;  /* 0x0000001e893b7210 */ /* 0x000fe20002fbe4ff */
[----:B------:R-:W-:Y:S01]  /*183800*/  IMAD.WIDE.U32 R56, R142, 0x17c510ea, R56 ;  /* 0x17c510ea8e387825 */ /* 0x000fe200078e0038 */
[----:B------:R-:W-:-:S02]  /*183810*/  IADD3.X R33, P3, PT, RZ, RZ, RZ, P3, !PT ;  /* 0x000000ffff217210 */ /* 0x000fc40001f7e4ff */
[----:B------:R-:W-:Y:S01]  /*183820*/  IADD3 R121, PT, PT, R123, R121, RZ ;  /* 0x000000797b797210 */ /* 0x000fe20007ffe0ff */
[----:B------:R-:W-:Y:S01]  /*183830*/  IMAD.IADD R101, R17, 0x1, R55 ;  /* 0x0000000111657824 */ /* 0x000fe200078e0237 */
        /* <DEDUP_REMOVED lines=14> */
[----:B------:R-:W-:Y:S02]  /*183920*/  IADD3.X R55, PT, PT, RZ, RZ, RZ, P4, P3 ;  /* 0x000000ffff377210 */ /* 0x000fe400027e64ff */
[----:B------:R-:W-:Y:S01]  /*183930*/  IADD3.X R57, P5, PT, R30, R33, RZ, P5, !PT ;  /* 0x000000211e397210 */ /* 0x000fe20002fbe4ff */
[----:B------:R-:W-:Y:S01]  /*183940*/  IMAD.X R33, RZ, RZ, RZ, P2 ;  /* 0x000000ffff217224 */ /* 0x000fe200010e06ff */
[----:B------:R-:W-:Y:S02]  /*183950*/  IADD3 RZ, P3, PT, R122, R54, RZ ;  /* 0x000000367aff7210 */ /* 0x000fe40007f7e0ff */
[----:B------:R-:W-:Y:S02]  /*183960*/  IADD3.X R59, P0, PT, R34, R35, RZ, P0, !PT ;  /* 0x00000023223b7210 */ /* 0x000fe4000071e4ff */
[----:B------:R-:W-:-:S02]  /*183970*/  IADD3.X R35, P2, PT, RZ, RZ, RZ, P5, !PT ;  /* 0x000000ffff237210 */ /* 0x000fc40002f5e4ff */
[----:B------:R-:W-:Y:S01]  /*183980*/  IADD3.X RZ, P5, PT, R123, R101, RZ, P3, !PT ;  /* 0x000000657bff7210 */ /* 0x000fe20001fbe4ff */
[----:B------:R-:W-:Y:S01]  /*183990*/  IMAD.IADD R101, R231, 0x1, R228 ;  /* 0x00000001e7657824 */ /* 0x000fe200078e02e4 */
[----:B------:R-:W-:Y:S01]  /*1839a0*/  IADD3 RZ, P4, PT, R56, R118, RZ ;  /* 0x0000007638ff7210 */ /* 0x000fe20007f9e0ff */
[----:B------:R-:W-:Y:S01]  /*1839b0*/  IMAD.WIDE.U32 R122, R38, 0x30000000, R122 ;  /* 0x30000000267a7825 */ /* 0x000fe200078e007a */
[----:B------:R-:W-:Y:S02]  /*1839c0*/  IADD3.X R30, P0, PT, R240, R55, RZ, P0, !PT ;  /* 0x00000037f01e7210 */ /* 0x000fe4000071e4ff */
[----:B------:R-:W-:Y:S01]  /*1839d0*/  IADD3.X R31, P5, PT, R31, R40, RZ, P5, !PT ;  /* 0x000000281f1f7210 */ /* 0x000fe20002fbe4ff */
[----:B------:R-:W-:Y:S01]  /*1839e0*/  IMAD.X R55, RZ, RZ, RZ, P2 ;  /* 0x000000ffff377224 */ /* 0x000fe200010e06ff */
        /* <DEDUP_REMOVED lines=8> */
[----:B------:R-:W-:Y:S02]  /*183a70*/  IADD3.X R33, P4, PT, R30, R101, RZ, P3, !PT ;  /* 0x000000651e217210 */ /* 0x000fe40001f9e4ff */
[----:B------:R-:W-:Y:S02]  /*183a80*/  IADD3.X R98, P3, PT, R31, R98, RZ, P5, !PT ;  /* 0x000000621f627210 */ /* 0x000fe40002f7e4ff */
[----:B------:R-:W-:Y:S02]  /*183a90*/  IADD3.X R30, P0, PT, RZ, RZ, RZ, P0, !PT ;  /* 0x000000ffff1e7210 */ /* 0x000fe4000071e4ff */
[----:B------:R-:W-:Y:S01]  /*183aa0*/  IADD3.X R112, P5, PT, R55, R113, RZ, P1, !PT ;  /* 0x0000007137707210 */ /* 0x000fe20000fbe4ff */
[----:B------:R-:W-:Y:S01]  /*183ab0*/  IMAD.WIDE.U32 R54, R122, -0x1, RZ ;  /* 0xffffffff7a367825 */ /* 0x000fe200078e00ff */
[----:B------:R-:W-:-:S02]  /*183ac0*/  IADD3 R41, PT, PT, R123, R17, RZ ;  /* 0x000000117b297210 */ /* 0x000fc40007ffe0ff */
[----:B------:R-:W-:Y:S02]  /*183ad0*/  IADD3.X R99, P3, PT, R40, R127, RZ, P3, !PT ;  /* 0x0000007f28637210 */ /* 0x000fe40001f7e4ff */
[----:B------:R-:W-:Y:S01]  /*183ae0*/  IADD3.X R40, P4, PT, RZ, R30, RZ, P4, !PT ;  /* 0x0000001eff287210 */ /* 0x000fe2000279e4ff */
[----:B------:R-:W-:Y:S01]  /*183af0*/  IMAD R101, R122, -0x7af74001, -R41 ;  /* 0x8508bfff7a657824 */ /* 0x000fe200078e0a29 */
[----:B------:R-:W-:Y:S01]  /*183b00*/  IADD3.X R32, P5, PT, R32, R231, RZ, P5, !PT ;  /* 0x000000e720207210 */ /* 0x000fe20002fbe4ff */
[----:B------:R-:W-:Y:S01]  /*183b10*/  IMAD.WIDE.U32 R30, R54, 0x1, RZ ;  /* 0x00000001361e7825 */ /* 0x000fe200078e00ff */
[----:B------:R-:W-:Y:S02]  /*183b20*/  IADD3.X R107, PT, PT, RZ, RZ, RZ, P4, P0 ;  /* 0x000000ffff6b7210 */ /* 0x000fe400027e04ff */
[----:B------:R-:W-:Y:S01]  /*183b30*/  IADD3 RZ, P0, PT, R32, R116, RZ ;  /* 0x0000007420ff7210 */ /* 0x000fe20007f1e0ff */
[----:B------:R-:W-:Y:S01]  /*183b40*/  IMAD.IADD R55, R55, 0x1, R101 ;  /* 0x0000000137377824 */ /* 0x000fe200078e0265 */
[----:B------:R-:W-:-:S02]  /*183b50*/  IADD3.X R33, P5, PT, R112, R33, RZ, P5, !PT ;  /* 0x0000002170217210 */ /* 0x000fc40002fbe4ff */
[----:B------:R-:W-:Y:S02]  /*183b60*/  IADD3 RZ, P1, PT, R98, R36, RZ ;  /* 0x0000002462ff7210 */ /* 0x000fe40007f3e0ff */
[----:B------:R-:W-:Y:S02]  /*183b70*/  IADD3.X R17, P3, PT, RZ, RZ, RZ, P3, !PT ;  /* 0x000000ffff117210 */ /* 0x000fe40001f7e4ff */
[----:B------:R-:W-:Y:S01]  /*183b80*/  IADD3.X RZ, P0, PT, R33, R35, RZ, P0, !PT ;  /* 0x0000002321ff7210 */ /* 0x000fe2000071e4ff */
        /* <DEDUP_REMOVED lines=8> */
[----:B------:R-:W-:-:S02]  /*183c10*/  IADD3.X R101, P0, PT, R101, R114, RZ, P0, !PT ;  /* 0x0000007265657210 */ /* 0x000fc4000071e4ff */
[----:B------:R-:W-:Y:S01]  /*183c20*/  IADD3.X R64, P3, PT, R37, R65, RZ, P3, !PT ;  /* 0x0000004125407210 */ /* 0x000fe20001f7e4ff */
[----:B------:R-:W-:Y:S01]  /*183c30*/  IMAD.X R59, RZ, RZ, RZ, P5 ;  /* 0x000000ffff3b7224 */ /* 0x000fe200028e06ff */
[C---:B------:R-:W-:Y:S01]  /*183c40*/  IADD3 RZ, P5, PT, R31.reuse, R34, RZ ;  /* 0x000000221fff7210 */ /* 0x040fe20007fbe0ff */
[----:B------:R-:W-:Y:S01]  /*183c50*/  IMAD.IADD R30, R31, 0x1, R30 ;  /* 0x000000011f1e7824 */ /* 0x000fe200078e021e */
[----:B------:R-:W-:Y:S01]  /*183c60*/  IADD3.X R56, P3, PT, R17, R56, RZ, P3, !PT ;  /* 0x0000003811387210 */ /* 0x000fe20001f7e4ff */
[----:B------:R-:W-:Y:S01]  /*183c70*/  IMAD.IADD R31, R57, 0x1, R12 ;  /* 0x00000001391f7824 */ /* 0x000fe200078e020c */
[----:B------:R-:W-:Y:S01]  /*183c80*/  IADD3.X R58, P0, PT, R59, R115, RZ, P0, !PT ;  /* 0x000000733b3a7210 */ /* 0x000fe2000071e4ff */
[----:B------:R-:W-:Y:S01]  /*183c90*/  IMAD.IADD R59, R120, 0x1, R63 ;  /* 0x00000001783b7824 */ /* 0x000fe200078e023f */
[----:B------:R-:W-:Y:S01]  /*183ca0*/  MOV R36, R35 ;  /* 0x0000002300247202 */ /* 0x000fe20000000f00 */
[----:B------:R-:W-:Y:S01]  /*183cb0*/  IMAD.X R37, RZ, RZ, RZ, P1 ;  /* 0x000000ffff257224 */ /* 0x000fe200008e06ff */
[----:B------:R-:W-:Y:S01]  /*183cc0*/  IADD3 RZ, P1, PT, R56, R62, RZ ;  /* 0x0000003e38ff7210 */ /* 0x000fe20007f3e0ff */
[----:B------:R-:W-:Y:S01]  /*183cd0*/  IMAD.WIDE.U32 R32, R16, 0x17c510ea, R32 ;  /* 0x17c510ea10207825 */ /* 0x000fe200078e0020 */
[----:B------:R-:W-:-:S02]  /*183ce0*/  IADD3.X R57, P3, PT, R64, R31, RZ, P3, !PT ;  /* 0x0000001f40397210 */ /* 0x000fc40001f7e4ff */
[----:B------:R-:W-:Y:S01]  /*183cf0*/  IADD3.X RZ, P4, PT, R41, R30, RZ, P4, !PT ;  /* 0x0000001e29ff7210 */ /* 0x000fe2000279e4ff */
[----:B------:R-:W-:Y:S01]  /*183d00*/  IMAD.WIDE.U32.X R36, R55, -0x7af74000, R36, P5 ;  /* 0x8508c00037247825 */ /* 0x000fe200028e0424 */
[----:B------:R-:W-:Y:S02]  /*183d10*/  IADD3.X RZ, P1, PT, R57, R59, RZ, P1, !PT ;  /* 0x0000003b39ff7210 */ /* 0x000fe40000f3e4ff */
[----:B------:R-:W-:Y:S01]  /*183d20*/  IADD3.X R59, P3, PT, RZ, RZ, RZ, P3, !PT ;  /* 0x000000ffff3b7210 */ /* 0x000fe20001f7e4ff */
[----:B------:R-:W-:Y:S01]  /*183d30*/  IMAD.WIDE.U32 R16, R55, 0x30000000, RZ ;  /* 0x3000000037107825 */ /* 0x000fe200078e00ff */
[----:B------:R-:W-:Y:S02]  /*183d40*/  IADD3.X R41, P4, PT, RZ, R36, RZ, P4, !PT ;  /* 0x00000024ff297210 */ /* 0x000fe4000279e4ff */
[----:B------:R-:W-:Y:S01]  /*183d50*/  IADD3.X R59, P1, PT, R59, R60, RZ, P1, !PT ;  /* 0x0000003c3b3b7210 */ /* 0x000fe20000f3e4ff */
[C-C-:B------:R-:W-:Y:S01]  /*183d60*/  IMAD R63, R54.reuse, 0x170b5d44, R16.reuse ;  /* 0x170b5d44363f7824 */ /* 0x140fe200078e0210 */
[----:B------:R-:W-:Y:S01]  /*183d70*/  IADD3.X R36, P4, PT, RZ, R37, RZ, P4, !PT ;  /* 0x00000025ff247210 */ /* 0x000fe2000279e4ff */
[----:B------:R-:W-:Y:S01]  /*183d80*/  IMAD.WIDE.U32 R16, P5, R54, 0x170b5d44, R16 ;  /* 0x170b5d4436107825 */ /* 0x000fe200078a0010 */
[----:B------:R-:W-:-:S02]  /*183d90*/  IADD3.X R101, P0, PT, R101, R40, RZ, P0, !PT ;  /* 0x0000002865657210 */ /* 0x000fc4000071e4ff */
[----:B------:R-:W-:Y:S01]  /*183da0*/  IADD3.X R109, P2, PT, R106, R109, RZ, P2, !PT ;  /* 0x0000006d6a6d7210 */ /* 0x000fe2000175e4ff */
[----:B------:R-:W-:Y:S01]  /*183db0*/  IMAD.WIDE.U32 R30, R54, 0x30000000, RZ ;  /* 0x30000000361e7825 */ /* 0x000fe200078e00ff */
[----:B------:R-:W-:-:S03]  /*183dc0*/  IADD3.X R58, P0, PT, R58, R107, RZ, P0, !PT ;  /* 0x0000006b3a3a7210 */ /* 0x000fc6000071e4ff */
[----:B------:R-:W-:Y:S02]  /*183dd0*/  IMAD.X R65, RZ, RZ, RZ, P3 ;  /* 0x000000ffff417224 */ /* 0x000fe400018e06ff */
[----:B------:R-:W-:-:S03]  /*183de0*/  IMAD.WIDE.U32 R98, R38, -0x45f6b800, R98 ;  /* 0xba09480026627825 */ /* 0x000fc600078e0062 */
        /* <DEDUP_REMOVED lines=9> */
[----:B------:R-:W-:Y:S01]  /*183e80*/  IMAD.WIDE.U32 R36, R55, -0x45f6b800, RZ ;  /* 0xba09480037247825 */ /* 0x000fe200078e00ff */
[----:B------:R-:W-:-:S02]  /*183e90*/  IADD3 RZ, P3, PT, R16, R30, RZ ;  /* 0x0000001e10ff7210 */ /* 0x000fc40007f7e0ff */
[----:B------:R-:W-:Y:S01]  /*183ea0*/  IADD3.X R39, P1, PT, RZ, RZ, RZ, P1, !PT ;  /* 0x000000ffff277210 */ /* 0x000fe20000f3e4ff */
[----:B------:R-:W-:Y:S01]  /*183eb0*/  IMAD.IADD R103, R33, 0x1, R103 ;  /* 0x0000000121677824 */ /* 0x000fe200078e0267 */
[----:B------:R-:W-:Y:S01]  /*183ec0*/  IADD3.X RZ, P3, PT, R17, R99, RZ, P3, !PT ;  /* 0x0000006311ff7210 */ /* 0x000fe20001f7e4ff */
[----:B------:R-:W-:-:S03]  /*183ed0*/  IMAD.WIDE.U32.X R40, R55, 0x170b5d44, R34, P5 ;  /* 0x170b5d4437287825 */ /* 0x000fc600028e0422 */
[----:B------:R-:W-:Y:S01]  /*183ee0*/  IADD3.X R33, P4, PT, R60, R103, RZ, P4, !PT ;  /* 0x000000673c217210 */ /* 0x000fe2000279e4ff */
[C---:B------:R-:W-:Y:S01]  /*183ef0*/  IMAD.WIDE.U32 R34, P5, R54.reuse, 0x1ef3622f, R36 ;  /* 0x1ef3622f36227825 */ /* 0x040fe200078a0024 */
[----:B------:R-:W-:Y:S02]  /*183f00*/  IADD3.X R39, P3, PT, R39, R40, RZ, P3, !PT ;  /* 0x0000002827277210 */ /* 0x000fe40001f7e4ff */
[----:B------:R-:W-:Y:S01]  /*183f10*/  IADD3.X R65, P4, PT, RZ, RZ, RZ, P4, !PT ;  /* 0x000000ffff417210 */ /* 0x000fe2000279e4ff */
[----:B------:R-:W-:Y:S01]  /*183f20*/  IMAD.X R59, RZ, RZ, RZ, P1 ;  /* 0x000000ffff3b7224 */ /* 0x000fe200008e06ff */
[----:B------:R-:W-:Y:S01]  /*183f30*/  IADD3.X R37, PT, PT, RZ, RZ, RZ, P5, !PT ;  /* 0x000000ffff257210 */ /* 0x000fe20002ffe4ff */
[----:B------:R-:W-:Y:S01]  /*183f40*/  IMAD.WIDE.U32 R30, R54, -0x45f6b800, RZ ;  /* 0xba094800361e7825 */ /* 0x000fe200078e00ff */
[----:B------:R-:W-:Y:S02]  /*183f50*/  IADD3 RZ, P1, PT, R32, R128, RZ ;  /* 0x0000008020ff7210 */ /* 0x000fe40007f3e0ff */
[----:B------:R-:W-:Y:S01]  /*183f60*/  IADD3.X R40, P5, PT, R59, R41, RZ, P3, !PT ;  /* 0x000000293b287210 */ /* 0x000fe20001fbe4ff */
[----:B------:R-:W-:-:S04]  /*183f70*/  IMAD.WIDE.U32 R56, R38, 0xf5138f, R56 ;  /* 0x00f5138f26387825 */ /* 0x000fc800078e0038 */
[----:B------:R-:W-:Y:S01]  /*183f80*/  IMAD.IADD R103, R126, 0x1, R129 ;  /* 0x000000017e677824 */ /* 0x000fe200078e0281 */
[----:B------:R-:W-:Y:S01]  /*183f90*/  IADD3.X R12, P5, PT, R39, R56, RZ, P5, !PT ;  /* 0x00000038270c7210 */ /* 0x000fe20002fbe4ff */
[----:B------:R-:W-:Y:S02]  /*183fa0*/  IMAD R61, R54, 0x1ef3622f, R36 ;  /* 0x1ef3622f363d7824 */ /* 0x000fe400078e0224 */
[----:B------:R-:W-:Y:S01]  /*183fb0*/  IMAD.MOV.U32 R36, RZ, RZ, R35 ;  /* 0x000000ffff247224 */ /* 0x000fe200078e0023 */
[----:B------:R-:W-:Y:S01]  /*183fc0*/  IADD3.X RZ, P1, PT, R33, R103, RZ, P1, !PT ;  /* 0x0000006721ff7210 */ /* 0x000fe20000f3e4ff */
[----:B------:R-:W-:Y:S01]  /*183fd0*/  IMAD.X R99, RZ, RZ, RZ, P4 ;  /* 0x000000ffff637224 */ /* 0x000fe200020e06ff */
[----:B------:R-:W-:Y:S01]  /*183fe0*/  IADD3 RZ, P4, PT, R34, R31, RZ ;  /* 0x0000001f22ff7210 */ /* 0x000fe20007f9e0ff */
[----:B------:R-:W-:Y:S01]  /*183ff0*/  IMAD.IADD R35, R57, 0x1, R120 ;  /* 0x0000000139237824 */ /* 0x000fe200078e0278 */
        /* <DEDUP_REMOVED lines=9> */
[----:B------:R-:W-:Y:S01]  /*184090*/  IMAD R65, R54, 0x1a22d9f3, R34 ;  /* 0x1a22d9f336417824 */ /* 0x000fe200078e0222 */
[----:B------:R-:W-:Y:S01]  /*1840a0*/  IADD3.X RZ, P4, PT, R13, R57, RZ, P4, !PT ;  /* 0x000000390dff7210 */ /* 0x000fe2000279e4ff */
        /* <DEDUP_REMOVED lines=9> */
[----:B------:R-:W-:-:S03]  /*184140*/  IADD3.X R59, P3, PT, RZ, RZ, RZ, P3, !PT ;  /* 0x000000ffff3b7210 */ /* 0x000fc60001f7e4ff */
[----:B------:R-:W-:Y:S01]  /*184150*/  IMAD.X R41, RZ, RZ, RZ, P5 ;  /* 0x000000ffff297224 */ /* 0x000fe200028e06ff */
[----:B------:R-:W-:Y:S01]  /*184160*/  IADD3 RZ, P5, PT, R14, R35, RZ ;  /* 0x000000230eff7210 */ /* 0x000fe20007fbe0ff */
[----:B------:R-:W-:Y:S01]  /*184170*/  IMAD.MOV.U32 R40, RZ, RZ, R15 ;  /* 0x000000ffff287224 */ /* 0x000fe200078e000f */
[----:B------:R-:W-:Y:S01]  /*184180*/  IADD3 R15, PT, PT, R33, R126, RZ ;  /* 0x0000007e210f7210 */ /* 0x000fe20007ffe0ff */
[----:B------:R-:W-:Y:S01]  /*184190*/  IMAD.IADD R35, R65, 0x1, R35 ;  /* 0x0000000141237824 */ /* 0x000fe200078e0223 */
[----:B------:R-:W-:Y:S01]  /*1841a0*/  IADD3.X R14, P4, PT, R39, R32, RZ, P4, !PT ;  /* 0x00000020270e7210 */ /* 0x000fe2000279e4ff */
[----:B------:R-:W-:-:S03]  /*1841b0*/  IMAD.WIDE.U32.X R40, R55, 0x1a22d9f3, R40, P5 ;  /* 0x1a22d9f337287825 */ /* 0x000fc600028e0428 */
[----:B------:R-:W-:Y:S01]  /*1841c0*/  IADD3 RZ, P5, PT, R14, R34, RZ ;  /* 0x000000220eff7210 */ /* 0x000fe20007fbe0ff */
[----:B------:R-:W-:Y:S01]  /*1841d0*/  IMAD.IADD R33, R130, 0x1, R111 ;  /* 0x0000000182217824 */ /* 0x000fe200078e026f */
[----:B------:R-:W-:Y:S01]  /*1841e0*/  IADD3.X R15, P4, PT, R36, R15, RZ, P4, !PT ;  /* 0x0000000f240f7210 */ /* 0x000fe2000279e4ff */
[----:B------:R-:W-:Y:S01]  /*1841f0*/  IMAD.X R37, RZ, RZ, RZ, P3 ;  /* 0x000000ffff257224 */ /* 0x000fe200018e06ff */
[----:B------:R-:W-:Y:S01]  /*184200*/  IADD3 RZ, P3, PT, R30, R110, RZ ;  /* 0x0000006e1eff7210 */ /* 0x000fe20007f7e0ff */
[----:B------:R-:W-:Y:S01]  /*184210*/  IMAD R103, R222, R223, R102 ;  /* 0x000000dfde677224 */ /* 0x000fe200078e0266 */
[----:B------:R-:W-:Y:S01]  /*184220*/  IADD3.X RZ, P5, PT, R15, R35, RZ, P5, !PT ;  /* 0x000000230fff7210 */ /* 0x000fe20002fbe4ff */
[----:B------:R-:W-:Y:S01]  /*184230*/  IMAD.WIDE.U32 R34, R54, 0x6ca1493b, RZ ;  /* 0x6ca1493b36227825 */ /* 0x000fe200078e00ff */
[----:B------:R-:W-:Y:S02]  /*184240*/  IADD3.X R57, P4, PT, RZ, RZ, RZ, P4, !PT ;  /* 0x000000ffff397210 */ /* 0x000fe4000279e4ff */
[----:B------:R-:W-:Y:S01]  /*184250*/  IADD3.X RZ, P3, PT, R31, R33, RZ, P3, !PT ;  /* 0x000000211fff7210 */ /* 0x000fe20001f7e4ff */
[----:B------:R-:W-:Y:S01]  /*184260*/  IMAD.WIDE.U32 R32, R55, 0x6ca1493b, RZ ;  /* 0x6ca1493b37207825 */ /* 0x000fe200078e00ff */
[----:B------:R-:W-:-:S02]  /*184270*/  IADD3.X R57, P5, PT, R57, R40, RZ, P5, !PT ;  /* 0x0000002839397210 */ /* 0x000fc40002fbe4ff */
[----:B------:R-:W-:Y:S01]  /*184280*/  IADD3.X R36, P0, PT, RZ, RZ, RZ, P0, !PT ;  /* 0x000000ffff247210 */ /* 0x000fe2000071e4ff */
[----:B------:R-:W-:Y:S01]  /*184290*/  IMAD.X R40, RZ, RZ, RZ, P4 ;  /* 0x000000ffff287224 */ /* 0x000fe200020e06ff */
[----:B------:R-:W-:Y:S01]  /*1842a0*/  IADD3.X R59, P3, PT, R59, R104, RZ, P3, !PT ;  /* 0x000000683b3b7210 */ /* 0x000fe20001f7e4ff */
[----:B------:R-:W-:Y:S01]  /*1842b0*/  IMAD.WIDE.U32 R30, R38, 0x17c510ea, R30 ;  /* 0x17c510ea261e7825 */ /* 0x000fe200078e001e */
[----:B------:R-:W-:Y:S02]  /*1842c0*/  IADD3.X R36, P1, PT, RZ, R36, RZ, P1, !PT ;  /* 0x00000024ff247210 */ /* 0x000fe40000f3e4ff */
[----:B------:R-:W-:Y:S01]  /*1842d0*/  IADD3.X R40, P5, PT, R40, R41, RZ, P5, !PT ;  /* 0x0000002928287210 */ /* 0x000fe20002fbe4ff */
[C-C-:B------:R-:W-:Y:S01]  /*1842e0*/  IMAD R99, R54.reuse, -0x39c4fa40, R32.reuse ;  /* 0xc63b05c036637824 */ /* 0x140fe200078e0220 */
[----:B------:R-:W-:Y:S01]  /*1842f0*/  IADD3.X R37, P3, PT, R37, R105, RZ, P3, !PT ;  /* 0x0000006925257210 */ /* 0x000fe20001f7e4ff */
[----:B------:R-:W-:Y:S01]  /*184300*/  IMAD.WIDE.U32 R32, P4, R54, -0x39c4fa40, R32 ;  /* 0xc63b05c036207825 */ /* 0x000fe20007880020 */
[----:B------:R-:W-:-:S02]  /*184310*/  IADD3.X R56, P5, PT, R57, R30, RZ, P5, !PT ;  /* 0x0000001e39387210 */ /* 0x000fc40002fbe4ff */
[----:B------:R-:W-:Y:S01]  /*184320*/  IADD3.X R59, P3, PT, R59, R36, RZ, P3, !PT ;  /* 0x000000243b3b7210 */ /* 0x000fe20001f7e4ff */
[----:B------:R-:W-:Y:S02]  /*184330*/  IMAD.IADD R39, R31, 0x1, R130 ;  /* 0x000000011f277824 */ /* 0x000fe400078e0282 */
[----:B------:R-:W-:Y:S01]  /*184340*/  IMAD.X R31, RZ, RZ, RZ, P4 ;  /* 0x000000ffff1f7224 */ /* 0x000fe200020e06ff */
[----:B------:R-:W-:Y:S01]  /*184350*/  IADD3 RZ, P4, PT, R32, R35, RZ ;  /* 0x0000002320ff7210 */ /* 0x000fe20007f9e0ff */
[----:B------:R-:W-:Y:S01]  /*184360*/  IMAD.IADD R35, R99, 0x1, R35 ;  /* 0x0000000163237824 */ /* 0x000fe200078e0223 */
[----:B------:R-:W-:Y:S01]  /*184370*/  IADD3.X R32, PT, PT, RZ, RZ, RZ, P1, P0 ;  /* 0x000000ffff207210 */ /* 0x000fe20000fe04ff */
[----:B------:R-:W-:Y:S01]  /*184380*/  IMAD.MOV.U32 R30, RZ, RZ, R33 ;  /* 0x000000ffff1e7224 */ /* 0x000fe200078e0021 */
[----:B------:R-:W-:Y:S01]  /*184390*/  IADD3 RZ, P0, PT, R56, R34, RZ ;  /* 0x0000002238ff7210 */ /* 0x000fe20007f1e0ff */
[----:B------:R-:W-:Y:S01]  /*1843a0*/  IMAD.WIDE.U32 R220, R222, R220, R108 ;  /* 0x000000dcdedc7225 */ /* 0x000fe200078e006c */
[----:B------:R-:W-:-:S02]  /*1843b0*/  IADD3.X R57, P5, PT, R40, R39, RZ, P5, !PT ;  /* 0x0000002728397210 */ /* 0x000fc40002fbe4ff */
[----:B------:R-:W-:Y:S01]  /*1843c0*/  IADD3.X R37, P3, PT, R37, R32, RZ, P3, !PT ;  /* 0x0000002025257210 */ /* 0x000fe20001f7e4ff */
[----:B------:R-:W-:Y:S01]  /*1843d0*/  IMAD.WIDE.U32.X R30, R55, -0x39c4fa40, R30, P4 ;  /* 0xc63b05c0371e7825 */ /* 0x000fe200020e041e */
[----:B------:R-:W-:Y:S02]  /*1843e0*/  IADD3.X RZ, P0, PT, R57, R35, RZ, P0, !PT ;  /* 0x0000002339ff7210 */ /* 0x000fe4000071e4ff */
[----:B------:R-:W-:Y:S01]  /*1843f0*/  IADD3.X R35, P1, PT, RZ, RZ, RZ, P5, !PT ;  /* 0x000000ffff237210 */ /* 0x000fe20002f3e4ff */
[----:B------:R-:W-:Y:S01]  /*184400*/  IMAD.WIDE.U32 R32, R55, 0x17c510ea, RZ ;  /* 0x17c510ea37207825 */ /* 0x000fe200078e00ff */
[----:B------:R-:W-:Y:S02]  /*184410*/  IADD3 R40, P4, PT, R219, -R196, RZ ;  /* 0x800000c4db287210 */ /* 0x000fe40007f9e0ff */
[----:B------:R-:W-:Y:S01]  /*184420*/  IADD3.X R58, P5, PT, R35, R30, RZ, P0, !PT ;  /* 0x0000001e233a7210 */ /* 0x000fe200007be4ff */
[----:B------:R-:W-:Y:S01]  /*184430*/  IMAD.X R30, RZ, RZ, RZ, P1 ;  /* 0x000000ffff1e7224 */ /* 0x000fe200008e06ff */
[----:B------:R-:W-:Y:S01]  /*184440*/  IADD3 R38, PT, PT, R221, R103, RZ ;  /* 0x00000067dd267210 */ /* 0x000fe20007ffe0ff */
[----:B------:R-:W-:Y:S01]  /*184450*/  IMAD.WIDE.U32 R34, P1, R54, 0x1ae3a46, R32 ;  /* 0x01ae3a4636227825 */ /* 0x000fe20007820020 */
[----:B------:R-:W-:-:S02]  /*184460*/  IADD3.X R59, P0, PT, R59, R220, RZ, P3, !PT ;  /* 0x000000dc3b3b7210 */ /* 0x000fc40001f1e4ff */
[----:B------:R-:W-:Y:S01]  /*184470*/  IADD3.X R41, P4, PT, R217, ~R195, RZ, P4, !PT ;  /* 0x800000c3d9297210 */ /* 0x000fe2000279e4ff */
[----:B------:R-:W-:Y:S01]  /*184480*/  IMAD.X R33, RZ, RZ, RZ, P1 ;  /* 0x000000ffff217224 */ /* 0x000fe200008e06ff */
[----:B------:R-:W-:Y:S01]  /*184490*/  IADD3.X R36, P5, PT, R30, R31, RZ, P5, !PT ;  /* 0x0000001f1e247210 */ /* 0x000fe20002fbe4ff */
[----:B------:R-:W-:Y:S01]  /*1844a0*/  IMAD.WIDE.U32 R30, R54, 0x17c510ea, RZ ;  /* 0x17c510ea361e7825 */ /* 0x000fe200078e00ff */
[----:B------:R-:W-:Y:S02]  /*1844b0*/  IADD3.X R37, P0, PT, R37, R38, RZ, P0, !PT ;  /* 0x0000002625257210 */ /* 0x000fe4000071e4ff */
[----:B------:R-:W-:Y:S01]  /*1844c0*/  IADD3.X R38, P4, PT, R216, ~R197, RZ, P4, !PT ;  /* 0x800000c5d8267210 */ /* 0x000fe2000279e4ff */
[----:B------:R-:W-:Y:S01]  /*1844d0*/  IMAD R101, R54, 0x1ae3a46, R32 ;  /* 0x01ae3a4636657824 */ /* 0x000fe200078e0220 */
[----:B------:R-:W-:Y:S01]  /*1844e0*/  IADD3.X R58, P5, PT, R58, R59, RZ, P5, !PT ;  /* 0x0000003b3a3a7210 */ /* 0x000fe20002fbe4ff */
[----:B------:R-:W-:Y:S01]  /*1844f0*/  IMAD.MOV.U32 R32, RZ, RZ, R35 ;  /* 0x000000ffff207224 */ /* 0x000fe200078e0023 */
[----:B------:R-:W-:Y:S01]  /*184500*/  IADD3 RZ, P1, PT, R34, R31, RZ ;  /* 0x0000001f22ff7210 */ /* 0x000fe20007f3e0ff */
[----:B------:R-:W-:Y:S01]  /*184510*/  IMAD.IADD R35, R101, 0x1, R31 ;  /* 0x0000000165237824 */ /* 0x000fe200078e021f */
[----:B------:R-:W-:Y:S01]  /*184520*/  IADD3.X R39, P4, PT, R215, ~R198, RZ, P4, !PT ;  /* 0x800000c6d7277210 */ /* 0x000fe2000279e4ff */
[----:B------:R-:W-:Y:S01]  /*184530*/  IMAD.IADD R103, R103, 0x1, R11 ;  /* 0x0000000167677824 */ /* 0x000fe200078e020b */
[----:B------:R-:W-:Y:S01]  /*184540*/  IADD3.X R59, P5, PT, R36, R37, RZ, P5, !PT ;  /* 0x00000025243b7210 */ /* 0x000fe20002fbe4ff */
[----:B------:R-:W-:Y:S01]  /*184550*/  IMAD.WIDE.U32.X R32, R55, 0x1ae3a46, R32, P1 ;  /* 0x01ae3a4637207825 */ /* 0x000fe200008e0420 */
[----:B------:R-:W-:-:S02]  /*184560*/  IADD3.X R36, P4, PT, R214, ~R199, RZ, P4, !PT ;  /* 0x800000c7d6247210 */ /* 0x000fc4000279e4ff */
[----:B------:R-:W-:Y:S01]  /*184570*/  IADD3 RZ, P1, PT, R58, R30, RZ ;  /* 0x0000001e3aff7210 */ /* 0x000fe20007f3e0ff */
[C---:B------:R-:W-:Y:S01]  /*184580*/  IMAD.WIDE.U32 R56, R54.reuse, 0x6ca1493b, R56 ;  /* 0x6ca1493b36387825 */ /* 0x040fe200078e0038 */
[----:B------:R-:W-:Y:S02]  /*184590*/  IADD3.X R31, P5, PT, RZ, RZ, RZ, P5, !PT ;  /* 0x000000ffff1f7210 */ /* 0x000fe40002fbe4ff */
[----:B------:R-:W-:Y:S01]  /*1845a0*/  IADD3.X R37, P4, PT, R213, ~R200, RZ, P4, !PT ;  /* 0x800000c8d5257210 */ /* 0x000fe2000279e4ff */
[----:B------:R-:W-:Y:S01]  /*1845b0*/  IMAD.WIDE.U32 R16, R54, 0x30000000, R16 ;  /* 0x3000000036107825 */ /* 0x000fe200078e0010 */
[----:B------:R-:W-:Y:S02]  /*1845c0*/  IADD3.X RZ, P1, PT, R59, R35, RZ, P1, !PT ;  /* 0x000000233bff7210 */ /* 0x000fe40000f3e4ff */
[----:B------:R-:W-:Y:S01]  /*1845d0*/  IADD3.X R34, P4, PT, R212, ~R201, RZ, P4, !PT ;  /* 0x800000c9d4227210 */ /* 0x000fe2000279e4ff */
[----:B------:R-:W-:Y:S01]  /*1845e0*/  IMAD.X R11, RZ, RZ, RZ, P5 ;  /* 0x000000ffff0b7224 */ /* 0x000fe200028e06ff */
[----:B------:R-:W-:Y:S01]  /*1845f0*/  IADD3 RZ, P5, PT, R108, R10, RZ ;  /* 0x0000000a6cff7210 */ /* 0x000fe20007fbe0ff */
[----:B------:R-:W-:Y:S01]  /*184600*/  IMAD.WIDE.U32 R12, R54, -0x45f6b800, R12 ;  /* 0xba094800360c7825 */ /* 0x000fe200078e000c */
[----:B------:R-:W-:-:S02]  /*184610*/  IADD3.X R10, P1, PT, R31, R32, RZ, P1, !PT ;  /* 0x000000201f0a7210 */ /* 0x000fc40000f3e4ff */
[----:B------:R-:W-:Y:S01]  /*184620*/  IADD3.X RZ, P5, PT, R109, R103, RZ, P5, !PT ;  /* 0x000000676dff7210 */ /* 0x000fe20002fbe4ff */
[----:B------:R-:W-:Y:S01]  /*184630*/  IMAD.WIDE.U32 R14, R54, 0xf5138f, R14 ;  /* 0x00f5138f360e7825 */ /* 0x000fe200078e000e */
[----:B------:R-:W-:Y:S02]  /*184640*/  IADD3.X R35, P4, PT, R211, ~R202, RZ, P4, !PT ;  /* 0x800000cad3237210 */ /* 0x000fe4000279e4ff */
[----:B------:R-:W-:Y:S01]  /*184650*/  IADD3.X R55, P2, PT, RZ, RZ, RZ, P2, !PT ;  /* 0x000000ffff377210 */ /* 0x000fe2000175e4ff */
[----:B------:R-:W-:Y:S01]  /*184660*/  IMAD.IADD R62, R13, 0x1, R61 ;  /* 0x000000010d3e7824 */ /* 0x000fe200078e023d */
[----:B------:R-:W-:Y:S01]  /*184670*/  IADD3.X R11, P1, PT, R11, R33, RZ, P1, !PT ;  /* 0x000000210b0b7210 */ /* 0x000fe20000f3e4ff */
[----:B------:R-:W-:Y:S01]  /*184680*/  IMAD.IADD R65, R15, 0x1, R65 ;  /* 0x000000010f417824 */ /* 0x000fe200078e0241 */
[----:B------:R-:W-:Y:S01]  /*184690*/  IADD3.X R31, P3, PT, RZ, RZ, RZ, P3, !PT ;  /* 0x000000ffff1f7210 */ /* 0x000fe20001f7e4ff */
[----:B------:R-:W-:Y:S01]  /*1846a0*/  IMAD.IADD R63, R17, 0x1, R63 ;  /* 0x00000001113f7824 */ /* 0x000fe200078e023f */
[----:B------:R-:W-:-:S02]  /*1846b0*/  IADD3.X R32, P4, PT, R210, ~R203, RZ, P4, !PT ;  /* 0x800000cbd2207210 */ /* 0x000fc4000279e4ff */
[----:B------:R-:W-:Y:S02]  /*1846c0*/  IADD3.X R55, P5, PT, R55, R8, RZ, P5, !PT ;  /* 0x0000000837377210 */ /* 0x000fe40002fbe4ff */
[----:B------:R-:W-:Y:S01]  /*1846d0*/  IADD3.X R8, P0, P1, R10, RZ, R31, P1, P0 ;  /* 0x000000ff0a087210 */ /* 0x000fe2000090041f */
[----:B------:R-:W-:Y:S01]  /*1846e0*/  IMAD.X R10, RZ, RZ, RZ, P3 ;  /* 0x000000ffff0a7224 */ /* 0x000fe200018e06ff */
[----:B------:R-:W-:Y:S02]  /*1846f0*/  IADD3.X R33, P4, PT, R209, ~R204, RZ, P4, !PT ;  /* 0x800000ccd1217210 */ /* 0x000fe4000279e4ff */
[----:B------:R-:W-:Y:S02]  /*184700*/  IADD3.X R60, PT, PT, R9, RZ, RZ, P5, P2 ;  /* 0x000000ff093c7210 */ /* 0x000fe40002fe44ff */
[----:B------:R-:W-:Y:S01]  /*184710*/  IADD3.X R9, PT, PT, R11, RZ, R10, P0, P1 ;  /* 0x000000ff0b097210 */ /* 0x000fe200007e240a */
[----:B------:R-:W-:Y:S01]  /*184720*/  IMAD.MOV.U32 R10, RZ, RZ, R14 ;  /* 0x000000ffff0a7224 */ /* 0x000fe200078e000e */
[----:B------:R-:W-:Y:S01]  /*184730*/  IADD3 R64, P1, PT, R8, R55, RZ ;  /* 0x0000003708407210 */ /* 0x000fe20007f3e0ff */
[----:B------:R-:W-:Y:S01]  /*184740*/  IMAD.WIDE.U32 R54, R54, 0x17c510ea, R58 ;  /* 0x17c510ea36367825 */ /* 0x000fe200078e003a */
[----:B------:R-:W-:-:S02]  /*184750*/  IADD3.X R30, P0, PT, R208, ~R205, RZ, P4, !PT ;  /* 0x800000cdd01e7210 */ /* 0x000fc4000271e4ff */
[----:B------:R-:W-:Y:S01]  /*184760*/  IADD3 R99, PT, PT, R57, R99, RZ ;  /* 0x0000006339637210 */ /* 0x000fe20007ffe0ff */
[----:B------:R-:W-:Y:S01]  /*184770*/  IMAD.X R98, R9, 0x1, R60, P1 ;  /* 0x0000000109627824 */ /* 0x000fe200008e063c */
[----:B------:R-:W-:Y:S01]  /*184780*/  MOV R225, R16 ;  /* 0x0000001000e17202 */ /* 0x000fe20000000f00 */
[----:B------:R-:W-:Y:S01]  /*184790*/  IMAD.X R31, R207, 0x1, ~R206, P0 ;  /* 0x00000001cf1f7824 */ /* 0x000fe200000e0ece */
        /* <DEDUP_REMOVED lines=78> */
.L_x_1420:
[----:B------:R-:W-:Y:S05]  /*184c80*/  BSYNC.RELIABLE B3 ;  /* 0x0000000000037941 */ /* 0x000fea0003800100 */
.L_x_1419:
        /* <DEDUP_REMOVED lines=12> */
.L_x_1418:
[----:B------:R-:W-:Y:S05]  /*184d50*/  BSYNC.RECONVERGENT B2 ;  /* 0x0000000000027941 */ /* 0x000fea0003800200 */
.L_x_1417:
        /* <DEDUP_REMOVED lines=91> */
.L_x_1424:
[----:B------:R-:W-:Y:S05]  /*185310*/  BSYNC.RELIABLE B3 ;  /* 0x0000000000037941 */ /* 0x000fea0003800100 */
.L_x_1423:
        /* <DEDUP_REMOVED lines=12> */
.L_x_1422:
[----:B------:R-:W-:Y:S05]  /*1853e0*/  BSYNC.RECONVERGENT B2 ;  /* 0x0000000000027941 */ /* 0x000fea0003800200 */
.L_x_1421:
        /* <DEDUP_REMOVED lines=37> */
.L_x_1428:
[----:B------:R-:W-:Y:S05]  /*185640*/  BSYNC.RELIABLE B3 ;  /* 0x0000000000037941 */ /* 0x000fea0003800100 */
.L_x_1427:
        /* <DEDUP_REMOVED lines=12> */
.L_x_1426:
[----:B------:R-:W-:Y:S05]  /*185710*/  BSYNC.RECONVERGENT B2 ;  /* 0x0000000000027941 */ /* 0x000fea0003800200 */
.L_x_1425:
        /* <DEDUP_REMOVED lines=8> */
[----:B------:R-:W-:Y:S01]  /*1857a0*/  IMAD.WIDE.U32 R14, R57, R187, RZ ;  /* 0x000000bb390e7225 */ /* 0x000fe200078e00ff */
[----:B------:R-:W-:Y:S02]  /*1857b0*/  IADD3 R210, P4, PT, R17, R10, RZ ;  /* 0x0000000a11d27210 */ /* 0x000fe40007f9e0ff */
[----:B------:R-:W-:Y:S01]  /*1857c0*/  MOV R164, R11 ;  /* 0x0000000b00a47202 */ /* 0x000fe20000000f00 */
        /* <DEDUP_REMOVED lines=8> */
[----:B------:R-:W-:Y:S01]  /*185850*/  IMAD.X R149, RZ, RZ, RZ, P1 ;  /* 0x000000ffff957224 */ /* 0x000fe200008e06ff */
[----:B------:R-:W-:Y:S01]  /*185860*/  IADD3 R159, P1, PT, R55, R12, RZ ;  /* 0x0000000c379f7210 */ /* 0x000fe20007f3e0ff */
[----:B------:R-:W-:Y:S01]  /*185870*/  IMAD.MOV.U32 R148, RZ, RZ, R13 ;  /* 0x000000ffff947224 */ /* 0x000fe200078e000d */
[----:B------:R-:W-:Y:S01]  /*185880*/  IADD3.X R55, P2, PT, R198, ~R39, RZ, P2, !PT ;  /* 0x80000027c6377210 */ /* 0x000fe2000175e4ff */
[----:B------:R-:W-:-:S03]  /*185890*/  IMAD.WIDE.U32 R12, R57, R193, RZ ;  /* 0x000000c1390c7225 */ /* 0x000fc600078e00ff */
[----:B------:R-:W-:Y:S01]  /*1858a0*/  IADD3.X R228, P2, PT, R199, ~R36, RZ, P2, !PT ;  /* 0x80000024c7e47210 */ /* 0x000fe2000175e4ff */
[----:B------:R-:W-:Y:S01]  /*1858b0*/  IMAD.X R117, RZ, RZ, RZ, P3 ;  /* 0x000000ffff757224 */ /* 0x000fe200018e06ff */
[----:B------:R-:W-:Y:S01]  /*1858c0*/  IADD3 R209, P3, PT, R107, R8, RZ ;  /* 0x000000086bd17210 */ /* 0x000fe20007f7e0ff */
[----:B------:R-:W-:Y:S01]  /*1858d0*/  IMAD.WIDE.U32 R14, P5, R192, R125, R14 ;  /* 0x0000007dc00e7225 */ /* 0x000fe200078a000e */
[----:B------:R-:W-:-:S03]  /*1858e0*/  IADD3.X R158, P2, PT, R200, ~R37, RZ, P2, !PT ;  /* 0x80000025c89e7210 */ /* 0x000fc6000175e4ff */
[----:B------:R-:W-:Y:S02]  /*1858f0*/  IMAD.MOV.U32 R116, RZ, RZ, R9 ;  /* 0x000000ffff747224 */ /* 0x000fe400078e0009 */
[----:B------:R-:W-:-:S04]  /*185900*/  IMAD.WIDE.U32 R136, R125, R187, RZ ;  /* 0x000000bb7d887225 */ /* 0x000fc800078e00ff */
[----:B------:R-:W-:-:S04]  /*185910*/  IMAD.WIDE.U32 R114, R125, R191, RZ ;  /* 0x000000bf7d727225 */ /* 0x000fc800078e00ff */
[----:B------:R-:W-:-:S04]  /*185920*/  IMAD.WIDE.U32 R8, R16, -0x1, RZ ;  /* 0xffffffff10087825 */ /* 0x000fc800078e00ff */
[CCC-:B------:R-:W-:Y:S02]  /*185930*/  IMAD R208, R194.reuse, R125.reuse, R12.reuse ;  /* 0x0000007dc2d07224 */ /* 0x1c0fe400078e020c */
[----:B------:R-:W-:Y:S02]  /*185940*/  IMAD.X R133, RZ, RZ, RZ, P5 ;  /* 0x000000ffff857224 */ /* 0x000fe400028e06ff */
[----:B------:R-:W-:Y:S01]  /*185950*/  IMAD.X R109, RZ, RZ, RZ, P0 ;  /* 0x000000ffff6d7224 */ /* 0x000fe200000e06ff */
[----:B------:R-:W-:Y:S01]  /*185960*/  IADD3 R137, P0, PT, R137, R10, RZ ;  /* 0x0000000a89897210 */ /* 0x000fe20007f1e0ff */
[----:B------:R-:W-:-:S04]  /*185970*/  IMAD.WIDE.U32 R12, P5, R194, R125, R12 ;  /* 0x0000007dc20c7225 */ /* 0x000fc800078a000c */
[----:B------:R-:W-:Y:S01]  /*185980*/  IMAD.WIDE.U32.X R164, R7, R57, R164, P4 ;  /* 0x0000003907a47225 */ /* 0x000fe200020e04a4 */
[----:B------:R-:W-:Y:S02]  /*185990*/  IADD3 R142, P4, PT, R115, R14, RZ ;  /* 0x0000000e738e7210 */ /* 0x000fe40007f9e0ff */
[----:B------:R-:W-:Y:S01]  /*1859a0*/  MOV R10, R13 ;  /* 0x0000000d000a7202 */ /* 0x000fe20000000f00 */
[----:B------:R-:W-:-:S04]  /*1859b0*/  IMAD.WIDE.U32 R124, R125, R193, RZ ;  /* 0x000000c17d7c7225 */ /* 0x000fc800078e00ff */
[----:B------:R-:W-:Y:S02]  /*1859c0*/  IMAD.MOV.U32 R132, RZ, RZ, R15 ;  /* 0x000000ffff847224 */ /* 0x000fe400078e000f */
[----:B------:R-:W-:Y:S02]  /*1859d0*/  IMAD.MOV.U32 R108, RZ, RZ, R11 ;  /* 0x000000ffff6c7224 */ /* 0x000fe400078e000b */
[----:B------:R-:W-:-:S04]  /*1859e0*/  IMAD.WIDE.U32 R138, R8, 0x1, RZ ;  /* 0x00000001088a7825 */ /* 0x000fc800078e00ff */
[----:B------:R-:W-:-:S04]  /*1859f0*/  IMAD.WIDE.U32 R14, R55, R6, RZ ;  /* 0x00000006370e7225 */ /* 0x000fc800078e00ff */
[----:B------:R-:W-:Y:S01]  /*185a00*/  IMAD.X R11, RZ, RZ, RZ, P5 ;  /* 0x000000ffff0b7224 */ /* 0x000fe200028e06ff */
[----:B------:R-:W-:Y:S01]  /*185a10*/  IADD3 RZ, P5, PT, R125, R12, RZ ;  /* 0x0000000c7dff7210 */ /* 0x000fe20007fbe0ff */
[----:B------:R-:W-:Y:S01]  /*185a20*/  IMAD.WIDE.U32.X R148, R186, R57, R148, P1 ;  /* 0x00000039ba947225 */ /* 0x000fe200008e0494 */
[----:B------:R-:W-:-:S03]  /*185a30*/  IADD3 RZ, P1, PT, RZ, R16, RZ ;  /* 0x00000010ffff7210 */ /* 0x000fc60007f3e0ff */
[----:B------:R-:W-:Y:S01]  /*185a40*/  IMAD.WIDE.U32.X R108, R188, R57, R108, P0 ;  /* 0x00000039bc6c7225 */ /* 0x000fe200000e046c */
[----:B------:R-:W-:Y:S02]  /*185a50*/  IADD3 RZ, P0, PT, R16, R138, RZ ;  /* 0x0000008a10ff7210 */ /* 0x000fe40007f1e0ff */
[----:B------:R-:W-:Y:S01]  /*185a60*/  IADD3.X RZ, P1, PT, RZ, R210, RZ, P1, !PT ;  /* 0x000000d2ffff7210 */ /* 0x000fe20000f3e4ff */
[----:B------:R-:W-:-:S04]  /*185a70*/  IMAD.WIDE.U32 R12, R55, R181, RZ ;  /* 0x000000b5370c7225 */ /* 0x000fc800078e00ff */
[----:B------:R-:W-:Y:S02]  /*185a80*/  IMAD R212, R7, R195, R14 ;  /* 0x000000c307d47224 */ /* 0x000fe400078e020e */
[----:B------:R-:W-:-:S04]  /*185a90*/  IMAD.WIDE.U32.X R116, R190, R57, R116, P3 ;  /* 0x00000039be747225 */ /* 0x000fc800018e0474 */
[----:B------:R-:W-:Y:S02]  /*185aa0*/  IMAD R107, R16, -0x7af74001, -R210 ;  /* 0x8508bfff106b7824 */ /* 0x000fe400078e0ad2 */
[----:B------:R-:W-:-:S04]  /*185ab0*/  IMAD.WIDE.U32 R14, P3, R7, R195, R14 ;  /* 0x000000c3070e7225 */ /* 0x000fc8000786000e */
[----:B------:R-:W-:-:S04]  /*185ac0*/  IMAD.WIDE.U32 R152, R195, R6, RZ ;  /* 0x00000006c3987225 */ /* 0x000fc800078e00ff */
[----:B------:R-:W-:-:S04]  /*185ad0*/  IMAD.WIDE.U32 R16, R55, R187, RZ ;  /* 0x000000bb37107225 */ /* 0x000fc800078e00ff */
[----:B------:R-:W-:Y:S02]  /*185ae0*/  IMAD R115, R186, R195, R12 ;  /* 0x000000c3ba737224 */ /* 0x000fe400078e020c */
[----:B------:R-:W-:-:S04]  /*185af0*/  IMAD.WIDE.U32.X R132, R192, R57, R132, P4 ;  /* 0x00000039c0847225 */ /* 0x000fc800020e0484 */
[----:B------:R-:W-:Y:S01]  /*185b00*/  IMAD.WIDE.U32.X R10, R194, R57, R10, P5 ;  /* 0x00000039c20a7225 */ /* 0x000fe200028e040a */
[----:B------:R-:W-:-:S03]  /*185b10*/  IADD3 RZ, P5, PT, R14, R153, RZ ;  /* 0x000000990eff7210 */ /* 0x000fc60007fbe0ff */
[----:B------:R-:W-:-:S04]  /*185b20*/  IMAD.WIDE.U32 R12, P4, R186, R195, R12 ;  /* 0x000000c3ba0c7225 */ /* 0x000fc8000788000c */
[----:B------:R-:W-:Y:S02]  /*185b30*/  IMAD.X R147, RZ, RZ, RZ, P3 ;  /* 0x000000ffff937224 */ /* 0x000fe400018e06ff */
[----:B------:R-:W-:-:S04]  /*185b40*/  IMAD.WIDE.U32 R144, R195, R181, RZ ;  /* 0x000000b5c3907225 */ /* 0x000fc800078e00ff */
[----:B------:R-:W-:Y:S02]  /*185b50*/  IMAD.MOV.U32 R146, RZ, RZ, R15 ;  /* 0x000000ffff927224 */ /* 0x000fe400078e000f */
[----:B------:R-:W-:-:S04]  /*185b60*/  IMAD.WIDE.U32 R60, R55, R191, RZ ;  /* 0x000000bf373c7225 */ /* 0x000fc800078e00ff */
[----:B------:R-:W-:Y:S02]  /*185b70*/  IMAD R140, R188, R195, R16 ;  /* 0x000000c3bc8c7224 */ /* 0x000fe400078e0210 */
[----:B------:R-:W-:-:S04]  /*185b80*/  IMAD.WIDE.U32 R14, R55, R189, RZ ;  /* 0x000000bd370e7225 */ /* 0x000fc800078e00ff */
[----:B------:R-:W-:-:S04]  /*185b90*/  IMAD.WIDE.U32 R16, P3, R188, R195, R16 ;  /* 0x000000c3bc107225 */ /* 0x000fc80007860010 */
[----:B------:R-:W-:Y:S01]  /*185ba0*/  IMAD.X R119, RZ, RZ, RZ, P4 ;  /* 0x000000ffff777224 */ /* 0x000fe200020e06ff */
[----:B------:R-:W-:Y:S01]  /*185bb0*/  IADD3 RZ, P4, PT, R12, R145, RZ ;  /* 0x000000910cff7210 */ /* 0x000fe20007f9e0ff */
[----:B------:R-:W-:Y:S02]  /*185bc0*/  IMAD.MOV.U32 R118, RZ, RZ, R13 ;  /* 0x000000ffff767224 */ /* 0x000fe400078e000d */
[-C--:B------:R-:W-:Y:S02]  /*185bd0*/  IMAD R227, R192, R195.reuse, R60 ;  /* 0x000000c3c0e37224 */ /* 0x080fe400078e023c */
[----:B------:R-:W-:Y:S02]  /*185be0*/  IMAD.X R121, RZ, RZ, RZ, P3 ;  /* 0x000000ffff797224 */ /* 0x000fe400018e06ff */
[----:B------:R-:W-:Y:S02]  /*185bf0*/  IMAD R226, R190, R195, R14 ;  /* 0x000000c3bee27224 */ /* 0x000fe400078e020e */
[----:B------:R-:W-:-:S04]  /*185c00*/  IMAD.WIDE.U32.X R146, R7, R55, R146, P5 ;  /* 0x0000003707927225 */ /* 0x000fc800028e0492 */
[----:B------:R-:W-:-:S04]  /*185c10*/  IMAD.WIDE.U32 R12, R55, R193, RZ ;  /* 0x000000c1370c7225 */ /* 0x000fc800078e00ff */
[----:B------:R-:W-:-:S04]  /*185c20*/  IMAD.WIDE.U32 R60, P3, R192, R195, R60 ;  /* 0x000000c3c03c7225 */ /* 0x000fc8000786003c */
[----:B------:R-:W-:Y:S01]  /*185c30*/  IMAD.WIDE.U32 R122, R195, R189, RZ ;  /* 0x000000bdc37a7225 */ /* 0x000fe200078e00ff */
[----:B------:R-:W-:-:S03]  /*185c40*/  IADD3.X R57, PT, PT, RZ, RZ, RZ, P3, !PT ;  /* 0x000000ffff397210 */ /* 0x000fc60001ffe4ff */
[----:B------:R-:W-:-:S04]  /*185c50*/  IMAD.WIDE.U32 R14, P5, R190, R195, R14 ;  /* 0x000000c3be0e7225 */ /* 0x000fc800078a000e */
[----:B------:R-:W-:Y:S01]  /*185c60*/  IMAD.X R129, RZ, RZ, RZ, P5 ;  /* 0x000000ffff817224 */ /* 0x000fe200028e06ff */
[----:B------:R-:W-:Y:S01]  /*185c70*/  IADD3 RZ, P5, PT, R14, R123, RZ ;  /* 0x0000007b0eff7210 */ /* 0x000fe20007fbe0ff */
[----:B------:R-:W-:-:S04]  /*185c80*/  IMAD.WIDE.U32 R112, R195, R187, RZ ;  /* 0x000000bbc3707225 */ /* 0x000fc800078e00ff */
[----:B------:R-:W-:Y:S02]  /*185c90*/  IMAD.MOV.U32 R128, RZ, RZ, R15 ;  /* 0x000000ffff807224 */ /* 0x000fe400078e000f */
[----:B------:R-:W-:-:S04]  /*185ca0*/  IMAD.WIDE.U32 R62, P3, R194, R195, R12 ;  /* 0x000000c3c23e7225 */ /* 0x000fc8000786000c */
[----:B------:R-:W-:-:S04]  /*185cb0*/  IMAD.WIDE.U32 R14, R195, R193, RZ ;  /* 0x000000c1c30e7225 */ /* 0x000fc800078e00ff */
[----:B------:R-:W-:Y:S01]  /*185cc0*/  IMAD.WIDE.U32.X R118, R186, R55, R118, P4 ;  /* 0x00000037ba767225 */ /* 0x000fe200020e0476 */
[----:B------:R-:W-:-:S03]  /*185cd0*/  IADD3 RZ, P4, PT, R16, R113, RZ ;  /* 0x0000007110ff7210 */ /* 0x000fc60007f9e0ff */
[----:B------:R-:W-:Y:S01]  /*185ce0*/  IMAD.X R59, RZ, RZ, RZ, P3 ;  /* 0x000000ffff3b7224 */ /* 0x000fe200018e06ff */
[----:B------:R-:W-:Y:S01]  /*185cf0*/  IADD3.X R13, P3, PT, RZ, R164, RZ, P1, !PT ;  /* 0x000000a4ff0d7210 */ /* 0x000fe20000f7e4ff */
[----:B------:R-:W-:Y:S01]  /*185d00*/  IMAD.MOV.U32 R120, RZ, RZ, R17 ;  /* 0x000000ffff787224 */ /* 0x000fe200078e0011 */
[----:B------:R-:W-:Y:S01]  /*185d10*/  IADD3 RZ, P1, PT, R62, R15, RZ ;  /* 0x0000000f3eff7210 */ /* 0x000fe20007f3e0ff */
[----:B------:R-:W-:Y:S01]  /*185d20*/  IMAD.WIDE.U32 R16, R195, R191, RZ ;  /* 0x000000bfc3107225 */ /* 0x000fe200078e00ff */
[----:B------:R-:W-:-:S03]  /*185d30*/  IADD3.X R164, P3, PT, RZ, R165, RZ, P3, !PT ;  /* 0x000000a5ffa47210 */ /* 0x000fc60001f7e4ff */
[----:B------:R-:W-:Y:S01]  /*185d40*/  IMAD.MOV.U32 R58, RZ, RZ, R63 ;  /* 0x000000ffff3a7224 */ /* 0x000fe200078e003f */
[----:B------:R-:W-:Y:S01]  /*185d50*/  IADD3.X R138, P3, PT, R13, R54, RZ, P3, !PT ;  /* 0x000000360d8a7210 */ /* 0x000fe20001f7e4ff */
[----:B------:R-:W-:-:S04]  /*185d60*/  IMAD.WIDE.U32 R62, R158, R6, RZ ;  /* 0x000000069e3e7225 */ /* 0x000fc800078e00ff */
[----:B------:R-:W-:Y:S01]  /*185d70*/  IMAD.WIDE.U32.X R120, R188, R55, R120, P4 ;  /* 0x00000037bc787225 */ /* 0x000fe200020e0478 */
[----:B------:R-:W-:-:S03]  /*185d80*/  IADD3 RZ, P4, PT, R60, R17, RZ ;  /* 0x000000113cff7210 */ /* 0x000fc60007f9e0ff */
[----:B------:R-:W-:Y:S02]  /*185d90*/  IMAD.MOV.U32 R56, RZ, RZ, R61 ;  /* 0x000000ffff387224 */ /* 0x000fe400078e003d */
[----:B------:R-:W-:-:S04]  /*185da0*/  IMAD.WIDE.U32.X R58, R194, R55, R58, P1 ;  /* 0x00000037c23a7225 */ /* 0x000fc800008e043a */
[----:B------:R-:W-:-:S04]  /*185db0*/  IMAD.WIDE.U32 R98, R158, R181, RZ ;  /* 0x000000b59e627225 */ /* 0x000fc800078e00ff */
[----:B------:R-:W-:-:S04]  /*185dc0*/  IMAD.WIDE.U32 R60, R158, R187, RZ ;  /* 0x000000bb9e3c7225 */ /* 0x000fc800078e00ff */
[CCC-:B------:R-:W-:Y:S02]  /*185dd0*/  IMAD R143, R7.reuse, R228.reuse, R62.reuse ;  /* 0x000000e4078f7224 */ /* 0x1c0fe400078e023e */
[----:B------:R-:W-:-:S04]  /*185de0*/  IMAD.WIDE.U32 R62, P1, R7, R228, R62 ;  /* 0x000000e4073e7225 */ /* 0x000fc8000782003e */
[----:B------:R-:W-:-:S04]  /*185df0*/  IMAD.WIDE.U32.X R128, R190, R55, R128, P5 ;  /* 0x00000037be807225 */ /* 0x000fc800028e0480 */
[----:B------:R-:W-:-:S04]  /*185e00*/  IMAD.WIDE.U32.X R56, R192, R55, R56, P4 ;  /* 0x00000037c0387225 */ /* 0x000fc800020e0438 */
[----:B------:R-:W-:-:S04]  /*185e10*/  IMAD.WIDE.U32 R64, R158, R189, RZ ;  /* 0x000000bd9e407225 */ /* 0x000fc800078e00ff */
[----:B------:R-:W-:Y:S02]  /*185e20*/  IMAD.X R131, RZ, RZ, RZ, P1 ;  /* 0x000000ffff837224 */ /* 0x000fe400008e06ff */
[----:B------:R-:W-:-:S04]  /*185e30*/  IMAD.WIDE.U32 R54, P4, R186, R228, R98 ;  /* 0x000000e4ba367225 */ /* 0x000fc80007880062 */
[----:B------:R-:W-:Y:S01]  /*185e40*/  IMAD.WIDE.U32 R100, P1, R188, R228, R60 ;  /* 0x000000e4bc647225 */ /* 0x000fe2000782003c */
[----:B------:R-:W-:Y:S02]  /*185e50*/  IADD3.X R61, P2, PT, R201, ~R34, RZ, P2, !PT ;  /* 0x80000022c93d7210 */ /* 0x000fe4000175e4ff */
[----:B------:R-:W-:Y:S01]  /*185e60*/  MOV R126, R55 ;  /* 0x00000037007e7202 */ /* 0x000fe20000000f00 */
[----:B------:R-:W-:Y:S01]  /*185e70*/  IMAD.WIDE.U32 R110, R228, R6, RZ ;  /* 0x00000006e46e7225 */ /* 0x000fe200078e00ff */
[----:B------:R-:W-:-:S03]  /*185e80*/  IADD3.X R141, P2, PT, R202, ~R35, RZ, P2, !PT ;  /* 0x80000023ca8d7210 */ /* 0x000fc6000175e4ff */
[----:B------:R-:W-:Y:S02]  /*185e90*/  IMAD R13, R186, R228, R98 ;  /* 0x000000e4ba0d7224 */ /* 0x000fe400078e0262 */
[----:B------:R-:W-:Y:S02]  /*185ea0*/  IMAD.X R127, RZ, RZ, RZ, P4 ;  /* 0x000000ffff7f7224 */ /* 0x000fe400020e06ff */
[----:B------:R-:W-:Y:S01]  /*185eb0*/  IMAD.X R103, RZ, RZ, RZ, P1 ;  /* 0x000000ffff677224 */ /* 0x000fe200008e06ff */
[----:B------:R-:W-:Y:S01]  /*185ec0*/  IADD3 RZ, P1, PT, R62, R111, RZ ;  /* 0x0000006f3eff7210 */ /* 0x000fe20007f3e0ff */
[----:B------:R-:W-:-:S04]  /*185ed0*/  IMAD.WIDE.U32 R134, R228, R181, RZ ;  /* 0x000000b5e4867225 */ /* 0x000fc800078e00ff */
[----:B------:R-:W-:Y:S01]  /*185ee0*/  IMAD.WIDE.U32 R98, P4, R190, R228, R64 ;  /* 0x000000e4be627225 */ /* 0x000fe20007880040 */
[----:B------:R-:W-:-:S03]  /*185ef0*/  IADD3.X R65, P2, PT, R203, ~R32, RZ, P2, !PT ;  /* 0x80000020cb417210 */ /* 0x000fc6000175e4ff */
[----:B------:R-:W-:Y:S01]  /*185f00*/  IMAD.MOV.U32 R130, RZ, RZ, R63 ;  /* 0x000000ffff827224 */ /* 0x000fe200078e003f */
[----:B------:R-:W-:Y:S01]  /*185f10*/  IADD3.X R207, P2, PT, R204, ~R33, RZ, P2, !PT ;  /* 0x80000021cccf7210 */ /* 0x000fe2000175e4ff */
[----:B------:R-:W-:-:S03]  /*185f20*/  IMAD.WIDE.U32 R62, R228, R187, RZ ;  /* 0x000000bbe43e7225 */ /* 0x000fc600078e00ff */
[----:B------:R-:W-:Y:S01]  /*185f30*/  IADD3.X R229, P2, PT, R205, ~R30, RZ, P2, !PT ;  /* 0x8000001ecde57210 */ /* 0x000fe2000175e4ff */
[----:B------:R-:W-:Y:S01]  /*185f40*/  IMAD.X R105, RZ, RZ, RZ, P4 ;  /* 0x000000ffff697224 */ /* 0x000fe200020e06ff */
[----:B------:R-:W-:Y:S01]  /*185f50*/  IADD3 RZ, P4, PT, R54, R135, RZ ;  /* 0x0000008736ff7210 */ /* 0x000fe20007f9e0ff */
[----:B------:R-:W-:Y:S01]  /*185f60*/  IMAD.WIDE.U32.X R130, R7, R158, R130, P1 ;  /* 0x0000009e07827225 */ /* 0x000fe200008e0482 */
[----:B------:R-:W-:-:S03]  /*185f70*/  IADD3 RZ, P1, PT, R100, R63, RZ ;  /* 0x0000003f64ff7210 */ /* 0x000fc60007f3e0ff */
[----:B------:R-:W-:-:S04]  /*185f80*/  IMAD.WIDE.U32 R54, R228, R189, RZ ;  /* 0x000000bde4367225 */ /* 0x000fc800078e00ff */
[----:B------:R-:W-:-:S04]  /*185f90*/  IMAD.WIDE.U32 R160, R141, R6, RZ ;  /* 0x000000068da07225 */ /* 0x000fc800078e00ff */
[----:B------:R-:W-:Y:S02]  /*185fa0*/  IMAD.MOV.U32 R102, RZ, RZ, R101 ;  /* 0x000000ffff667224 */ /* 0x000fe400078e0065 */
[----:B------:R-:W-:Y:S01]  /*185fb0*/  IMAD.WIDE.U32.X R126, R186, R158, R126, P4 ;  /* 0x0000009eba7e7225 */ /* 0x000fe200020e047e */
[----:B------:R-:W-:-:S03]  /*185fc0*/  IADD3 RZ, P4, PT, R98, R55, RZ ;  /* 0x0000003762ff7210 */ /* 0x000fc60007f9e0ff */
[----:B------:R-:W-:Y:S02]  /*185fd0*/  IMAD.MOV.U32 R104, RZ, RZ, R99 ;  /* 0x000000ffff687224 */ /* 0x000fe400078e0063 */
[----:B------:R-:W-:-:S04]  /*185fe0*/  IMAD.WIDE.U32.X R102, R188, R158, R102, P1 ;  /* 0x0000009ebc667225 */ /* 0x000fc800008e0466 */
[----:B------:R-:W-:-:S04]  /*185ff0*/  IMAD.WIDE.U32 R98, R158, R191, RZ ;  /* 0x000000bf9e627225 */ /* 0x000fc800078e00ff */
[----:B------:R-:W-:-:S04]  /*186000*/  IMAD.WIDE.U32 R100, R61, R6, RZ ;  /* 0x000000063d647225 */ /* 0x000fc800078e00ff */
[----:B------:R-:W-:-:S04]  /*186010*/  IMAD.WIDE.U32 R232, R141, R181, RZ ;  /* 0x000000b58de87225 */ /* 0x000fc800078e00ff */
[----:B------:R-:W-:-:S04]  /*186020*/  IMAD.WIDE.U32 R154, P1, R7, R61, R160 ;  /* 0x0000003d079a7225 */ /* 0x000fc800078200a0 */
[----:B------:R-:W-:Y:S01]  /*186030*/  IMAD.IADD R9, R9, 0x1, R107 ;  /* 0x0000000109097824 */ /* 0x000fe200078e026b */
[----:B------:R-:W-:Y:S01]  /*186040*/  IADD3 RZ, P5, PT, R154, R101, RZ ;  /* 0x000000659aff7210 */ /* 0x000fe20007fbe0ff */
[----:B------:R-:W-:-:S04]  /*186050*/  IMAD.WIDE.U32.X R104, R190, R158, R104, P4 ;  /* 0x0000009ebe687225 */ /* 0x000fc800020e0468 */
[----:B------:R-:W-:Y:S02]  /*186060*/  IMAD.X R230, R206, 0x1, ~R31, P2 ;  /* 0x00000001cee67824 */ /* 0x000fe400010e0e1f */
[----:B------:R-:W-:Y:S02]  /*186070*/  IMAD.MOV.U32 R174, RZ, RZ, R155 ;  /* 0x000000ffffae7224 */ /* 0x000fe400078e009b */
[----:B------:R-:W-:-:S04]  /*186080*/  IMAD.WIDE.U32 R156, P4, R186, R61, R232 ;  /* 0x0000003dba9c7225 */ /* 0x000fc800078800e8 */
[----:B------:R-:W-:Y:S01]  /*186090*/  IMAD.X R175, RZ, RZ, RZ, P1 ;  /* 0x000000ffffaf7224 */ /* 0x000fe200008e06ff */
[----:B------:R-:W-:Y:S01]  /*1860a0*/  MOV R170, R157 ;  /* 0x0000009d00aa7202 */ /* 0x000fe20000000f00 */
[----:B------:R-:W-:-:S04]  /*1860b0*/  IMAD.WIDE.U32 R172, R61, R181, RZ ;  /* 0x000000b53dac7225 */ /* 0x000fc800078e00ff */
[----:B------:R-:W-:-:S04]  /*1860c0*/  IMAD.WIDE.U32 R154, P2, R192, R228, R98 ;  /* 0x000000e4c09a7225 */ /* 0x000fc80007840062 */
[----:B------:R-:W-:-:S04]  /*1860d0*/  IMAD.WIDE.U32 R200, R228, R191, RZ ;  /* 0x000000bfe4c87225 */ /* 0x000fc800078e00ff */
[----:B------:R-:W-:-:S04]  /*1860e0*/  IMAD.WIDE.U32 R150, R9, 0x1, RZ ;  /* 0x0000000109967825 */ /* 0x000fc800078e00ff */
[----:B------:R-:W-:Y:S01]  /*1860f0*/  IMAD.WIDE.U32.X R174, R7, R141, R174, P5 ;  /* 0x0000008d07ae7225 */ /* 0x000fe200028e04ae */
[----:B------:R-:W-:-:S03]  /*186100*/  IADD3 RZ, P5, PT, R156, R173, RZ ;  /* 0x000000ad9cff7210 */ /* 0x000fc60007fbe0ff */
[----:B------:R-:W-:Y:S01]  /*186110*/  IMAD.X R199, RZ, RZ, RZ, P2 ;  /* 0x000000ffffc77224 */ /* 0x000fe200010e06ff */
[----:B------:R-:W-:Y:S01]  /*186120*/  IADD3 RZ, P2, PT, R154, R201, RZ ;  /* 0x000000c99aff7210 */ /* 0x000fe20007f5e0ff */
[----:B------:R-:W-:-:S04]  /*186130*/  IMAD.WIDE.U32 R168, R141, R187, RZ ;  /* 0x000000bb8da87225 */ /* 0x000fc800078e00ff */
[----:B------:R-:W-:-:S04]  /*186140*/  IMAD.WIDE.U32 R162, R141, R189, RZ ;  /* 0x000000bd8da27225 */ /* 0x000fc800078e00ff */
[----:B------:R-:W-:Y:S02]  /*186150*/  IMAD.X R171, RZ, RZ, RZ, P4 ;  /* 0x000000ffffab7224 */ /* 0x000fe400020e06ff */
[----:B------:R-:W-:Y:S02]  /*186160*/  IMAD.MOV.U32 R198, RZ, RZ, R155 ;  /* 0x000000ffffc67224 */ /* 0x000fe400078e009b */
[C-C-:B------:R-:W-:Y:S02]  /*186170*/  IMAD R107, R8.reuse, -0x7af74000, R150.reuse ;  /* 0x8508c000086b7824 */ /* 0x140fe400078e0296 */
[----:B------:R-:W-:-:S04]  /*186180*/  IMAD.WIDE.U32 R150, P1, R8, -0x7af74000, R150 ;  /* 0x8508c00008967825 */ /* 0x000fc80007820096 */
[----:B------:R-:W-:Y:S01]  /*186190*/  IMAD R231, R7, R61, R160 ;  /* 0x0000003d07e77224 */ /* 0x000fe200078e02a0 */
[----:B------:R-:W-:Y:S01]  /*1861a0*/  IADD3 RZ, P4, PT, R139, R150, RZ ;  /* 0x000000968bff7210 */ /* 0x000fe20007f9e0ff */
[----:B------:R-:W-:-:S04]  /*1861b0*/  IMAD.WIDE.U32.X R170, R186, R141, R170, P5 ;  /* 0x0000008dbaaa7225 */ /* 0x000fc800028e04aa */
[----:B------:R-:W-:-:S04]  /*1861c0*/  IMAD.WIDE.U32.X R198, R192, R158, R198, P2 ;  /* 0x0000009ec0c67225 */ /* 0x000fc800010e04c6 */
[----:B------:R-:W-:-:S04]  /*1861d0*/  IMAD.WIDE.U32 R160, P5, R188, R61, R168 ;  /* 0x0000003dbca07225 */ /* 0x000fc800078a00a8 */
[----:B------:R-:W-:-:S04]  /*1861e0*/  IMAD.WIDE.U32 R154, P2, R190, R61, R162 ;  /* 0x0000003dbe9a7225 */ /* 0x000fc800078400a2 */
[----:B------:R-:W-:-:S04]  /*1861f0*/  IMAD.WIDE.U32 R166, R61, R187, RZ ;  /* 0x000000bb3da67225 */ /* 0x000fc800078e00ff */
[----:B------:R-:W-:Y:S01]  /*186200*/  IMAD.IADD R107, R139, 0x1, R107 ;  /* 0x000000018b6b7824 */ /* 0x000fe200078e026b */
[----:B------:R-:W-:Y:S01]  /*186210*/  IADD3.X R139, P3, PT, R164, R159, RZ, P3, !PT ;  /* 0x0000009fa48b7210 */ /* 0x000fe20001f7e4ff */
[----:B------:R-:W-:-:S03]  /*186220*/  IMAD.WIDE.U32 R196, R158, R193, RZ ;  /* 0x000000c19ec47225 */ /* 0x000fc600078e00ff */
[----:B------:R-:W-:Y:S01]  /*186230*/  IADD3.X R99, P3, PT, RZ, R148, RZ, P3, !PT ;  /* 0x00000094ff637210 */ /* 0x000fe20001f7e4ff */
[----:B------:R-:W-:Y:S01]  /*186240*/  IMAD.X R159, RZ, RZ, RZ, P2 ;  /* 0x000000ffff9f7224 */ /* 0x000fe200010e06ff */
[----:B------:R-:W-:Y:S01]  /*186250*/  IADD3 RZ, P2, PT, R160, R167, RZ ;  /* 0x000000a7a0ff7210 */ /* 0x000fe20007f5e0ff */
[----:B------:R-:W-:Y:S01]  /*186260*/  IMAD.X R165, RZ, RZ, RZ, P5 ;  /* 0x000000ffffa57224 */ /* 0x000fe200028e06ff */
[----:B------:R-:W-:Y:S01]  /*186270*/  IADD3.X RZ, P0, PT, R210, R107, RZ, P0, !PT ;  /* 0x0000006bd2ff7210 */ /* 0x000fe2000071e4ff */
[----:B------:R-:W-:Y:S02]  /*186280*/  IMAD.MOV.U32 R164, RZ, RZ, R161 ;  /* 0x000000ffffa47224 */ /* 0x000fe400078e00a1 */
[----:B------:R-:W-:-:S04]  /*186290*/  IMAD.WIDE.U32 R156, P5, R194, R228, R196 ;  /* 0x000000e4c29c7225 */ /* 0x000fc800078a00c4 */
[----:B------:R-:W-:-:S04]  /*1862a0*/  IMAD.WIDE.U32 R184, R228, R193, RZ ;  /* 0x000000c1e4b87225 */ /* 0x000fc800078e00ff */
[----:B------:R-:W-:Y:S02]  /*1862b0*/  IMAD.IADD R153, R212, 0x1, R153 ;  /* 0x00000001d4997824 */ /* 0x000fe400078e0299 */
[----:B------:R-:W-:Y:S01]  /*1862c0*/  IMAD.WIDE.U32.X R164, R188, R141, R164, P2 ;  /* 0x0000008dbca47225 */ /* 0x000fe200010e04a4 */
[----:B------:R-:W-:Y:S02]  /*1862d0*/  IADD3 RZ, P2, PT, R138, R152, RZ ;  /* 0x000000988aff7210 */ /* 0x000fe40007f5e0ff */
[----:B------:R-:W-:Y:S01]  /*1862e0*/  IADD3.X R152, P3, PT, RZ, R149, RZ, P3, !PT ;  /* 0x00000095ff987210 */ /* 0x000fe20001f7e4ff */
[----:B------:R-:W-:Y:S01]  /*1862f0*/  IMAD.X R183, RZ, RZ, RZ, P5 ;  /* 0x000000ffffb77224 */ /* 0x000fe200028e06ff */
[----:B------:R-:W-:Y:S01]  /*186300*/  IADD3 RZ, P5, PT, R156, R185, RZ ;  /* 0x000000b99cff7210 */ /* 0x000fe20007fbe0ff */
[----:B------:R-:W-:Y:S01]  /*186310*/  IMAD.WIDE.U32 R160, R61, R189, RZ ;  /* 0x000000bd3da07225 */ /* 0x000fe200078e00ff */
[----:B------:R-:W-:Y:S02]  /*186320*/  IADD3.X RZ, P2, PT, R139, R153, RZ, P2, !PT ;  /* 0x000000998bff7210 */ /* 0x000fe4000175e4ff */
[----:B------:R-:W-:Y:S01]  /*186330*/  IADD3.X R99, P3, PT, R99, R136, RZ, P3, !PT ;  /* 0x0000008863637210 */ /* 0x000fe20001f7e4ff */
[----:B------:R-:W-:Y:S01]  /*186340*/  IMAD.MOV.U32 R182, RZ, RZ, R157 ;  /* 0x000000ffffb67224 */ /* 0x000fe200078e009d */
[----:B------:R-:W-:Y:S01]  /*186350*/  IADD3.X R146, P2, PT, RZ, R146, RZ, P2, !PT ;  /* 0x00000092ff927210 */ /* 0x000fe2000175e4ff */
[----:B------:R-:W-:Y:S01]  /*186360*/  IMAD.WIDE.U32 R156, R141, R191, RZ ;  /* 0x000000bf8d9c7225 */ /* 0x000fe200078e00ff */
[----:B------:R-:W-:-:S02]  /*186370*/  IADD3.X R152, P3, PT, R152, R137, RZ, P3, !PT ;  /* 0x0000008998987210 */ /* 0x000fc40001f7e4ff */
[----:B------:R-:W-:Y:S01]  /*186380*/  IADD3.X R147, P2, PT, RZ, R147, RZ, P2, !PT ;  /* 0x00000093ff937210 */ /* 0x000fe2000175e4ff */
[----:B------:R-:W-:Y:S01]  /*186390*/  IMAD.WIDE.U32.X R182, R194, R158, R182, P5 ;  /* 0x0000009ec2b67225 */ /* 0x000fe200028e04b6 */
[----:B------:R-:W-:Y:S02]  /*1863a0*/  IADD3 RZ, P5, PT, R154, R161, RZ ;  /* 0x000000a19aff7210 */ /* 0x000fe40007fbe0ff */
[----:B------:R-:W-:Y:S01]  /*1863b0*/  MOV R158, R155 ;  /* 0x0000009b009e7202 */ /* 0x000fe20000000f00 */
[----:B------:R-:W-:Y:S01]  /*1863c0*/  IMAD.WIDE.U32 R204, R207, R6, RZ ;  /* 0x00000006cfcc7225 */ /* 0x000fe200078e00ff */
[----:B------:R-:W-:-:S03]  /*1863d0*/  IADD3.X R146, P2, PT, R146, R99, RZ, P2, !PT ;  /* 0x0000006392927210 */ /* 0x000fc6000175e4ff */
[----:B------:R-:W-:Y:S01]  /*1863e0*/  IMAD.WIDE.U32.X R158, R190, R141, R158, P5 ;  /* 0x0000008dbe9e7225 */ /* 0x000fe200028e049e */
[----:B------:R-:W-:-:S03]  /*1863f0*/  IADD3.X R147, P2, PT, R147, R152, RZ, P2, !PT ;  /* 0x0000009893937210 */ /* 0x000fc6000175e4ff */
[----:B------:R-:W-:Y:S02]  /*186400*/  IMAD.MOV.U32 R210, RZ, RZ, R151 ;  /* 0x000000ffffd27224 */ /* 0x000fe400078e0097 */
[----:B------:R-:W-:Y:S02]  /*186410*/  IMAD.X R211, RZ, RZ, RZ, P1 ;  /* 0x000000ffffd37224 */ /* 0x000fe400008e06ff */
[----:B------:R-:W-:-:S04]  /*186420*/  IMAD.WIDE.U32 R150, P5, R192, R61, R156 ;  /* 0x0000003dc0967225 */ /* 0x000fc800078a009c */
[----:B------:R-:W-:-:S04]  /*186430*/  IMAD.WIDE.U32 R148, P1, R7, R65, R204 ;  /* 0x0000004107947225 */ /* 0x000fc800078200cc */
[----:B------:R-:W-:Y:S01]  /*186440*/  IMAD.X R153, RZ, RZ, RZ, P5 ;  /* 0x000000ffff997224 */ /* 0x000fe200028e06ff */
[----:B------:R-:W-:Y:S01]  /*186450*/  IADD3.X R163, P5, PT, RZ, R108, RZ, P3, !PT ;  /* 0x0000006cffa37210 */ /* 0x000fe20001fbe4ff */
[----:B------:R-:W-:Y:S01]  /*186460*/  IMAD.X R203, RZ, RZ, RZ, P1 ;  /* 0x000000ffffcb7224 */ /* 0x000fe200008e06ff */
[----:B------:R-:W-:Y:S01]  /*186470*/  IADD3 RZ, P1, PT, R146, R144, RZ ;  /* 0x0000009092ff7210 */ /* 0x000fe20007f3e0ff */
[----:B------:R-:W-:Y:S01]  /*186480*/  IMAD.IADD R99, R115, 0x1, R145 ;  /* 0x0000000173637824 */ /* 0x000fe200078e0291 */
[----:B------:R-:W-:Y:S01]  /*186490*/  IADD3.X R206, P5, PT, RZ, R109, RZ, P5, !PT ;  /* 0x0000006dffce7210 */ /* 0x000fe20002fbe4ff */
[----:B------:R-:W-:Y:S01]  /*1864a0*/  IMAD.WIDE.U32.X R210, R9, -0x7af74000, R210, P4 ;  /* 0x8508c00009d27825 */ /* 0x000fe200020e04d2 */
[----:B------:R-:W-:Y:S02]  /*1864b0*/  MOV R202, R149 ;  /* 0x0000009500ca7202 */ /* 0x000fe40000000f00 */
[----:B------:R-:W-:Y:S01]  /*1864c0*/  IADD3.X RZ, P1, PT, R147, R99, RZ, P1, !PT ;  /* 0x0000006393ff7210 */ /* 0x000fe20000f3e4ff */
[----:B------:R-:W-:Y:S01]  /*1864d0*/  IMAD.WIDE.U32 R136, R207, R181, RZ ;  /* 0x000000b5cf887225 */ /* 0x000fe200078e00ff */
[----:B------:R-:W-:-:S02]  /*1864e0*/  IADD3.X R99, P0, PT, RZ, R210, RZ, P0, !PT ;  /* 0x000000d2ff637210 */ /* 0x000fc4000071e4ff */
[----:B------:R-:W-:Y:S01]  /*1864f0*/  IADD3.X R163, P5, PT, R163, R106, RZ, P5, !PT ;  /* 0x0000006aa3a37210 */ /* 0x000fe20002fbe4ff */
[----:B------:R-:W-:Y:S01]  /*186500*/  IMAD.MOV.U32 R152, RZ, RZ, R151 ;  /* 0x000000ffff987224 */ /* 0x000fe200078e0097 */
[----:B------:R-:W-:Y:S01]  /*186510*/  IADD3.X R151, P2, PT, RZ, RZ, RZ, P2, !PT ;  /* 0x000000ffff977210 */ /* 0x000fe2000175e4ff */
[----:B------:R-:W-:Y:S01]  /*186520*/  IMAD.WIDE.U32 R108, R65, R6, RZ ;  /* 0x00000006416c7225 */ /* 0x000fe200078e00ff */
[----:B------:R-:W-:-:S03]  /*186530*/  IADD3.X R107, P0, PT, RZ, R211, RZ, P0, !PT ;  /* 0x000000d3ff6b7210 */ /* 0x000fc6000071e4ff */
[----:B------:R-:W-:-:S04]  /*186540*/  IMAD.WIDE.U32 R144, P3, R186, R65, R136 ;  /* 0x00000041ba907225 */ /* 0x000fc80007860088 */
[----:B------:R-:W-:-:S04]  /*186550*/  IMAD.WIDE.U32 R154, R61, R191, RZ ;  /* 0x000000bf3d9a7225 */ /* 0x000fc800078e00ff */
[----:B------:R-:W-:-:S04]  /*186560*/  IMAD.WIDE.U32 R138, R6, R195, R138 ;  /* 0x000000c3068a7225 */ /* 0x000fc800078e008a */
[----:B------:R-:W-:Y:S01]  /*186570*/  IMAD.X R157, RZ, RZ, RZ, P2 ;  /* 0x000000ffff9d7224 */ /* 0x000fe200010e06ff */
[----:B------:R-:W-:Y:S01]  /*186580*/  IADD3 RZ, P2, PT, R148, R109, RZ ;  /* 0x0000006d94ff7210 */ /* 0x000fe20007f5e0ff */
[----:B------:R-:W-:Y:S01]  /*186590*/  IMAD.X R137, RZ, RZ, RZ, P3 ;  /* 0x000000ffff897224 */ /* 0x000fe200018e06ff */
[----:B------:R-:W-:Y:S01]  /*1865a0*/  IADD3.X R148, P1, PT, R151, R118, RZ, P1, !PT ;  /* 0x0000007697947210 */ /* 0x000fe20000f3e4ff */
[----:B------:R-:W-:Y:S01]  /*1865b0*/  IMAD.IADD R169, R139, 0x1, R212 ;  /* 0x000000018ba97824 */ /* 0x000fe200078e02d4 */
[----:B------:R-:W-:Y:S01]  /*1865c0*/  IADD3 RZ, P3, PT, R150, R155, RZ ;  /* 0x0000009b96ff7210 */ /* 0x000fe20007f7e0ff */
        /* <DEDUP_REMOVED lines=8> */
[----:B------:R-:W-:Y:S01]  /*186650*/  IADD3.X R139, P0, PT, R139, R206, RZ, P0, !PT ;  /* 0x000000ce8b8b7210 */ /* 0x000fe2000071e4ff */
[----:B------:R-:W-:-:S03]  /*186660*/  IMAD.WIDE.U32 R148, R61, R193, RZ ;  /* 0x000000c13d947225 */ /* 0x000fc600078e00ff */
[----:B------:R-:W-:Y:S01]  /*186670*/  IADD3.X R163, P0, PT, RZ, RZ, RZ, P0, !PT ;  /* 0x000000ffffa37210 */ /* 0x000fe2000071e4ff */
[----:B------:R-:W-:Y:S01]  /*186680*/  IMAD.WIDE.U32.X R152, R192, R141, R152, P3 ;  /* 0x0000008dc0987225 */ /* 0x000fe200018e0498 */
[----:B------:R-:W-:-:S03]  /*186690*/  IADD3 RZ, P3, PT, R118, R110, RZ ;  /* 0x0000006e76ff7210 */ /* 0x000fc60007f7e0ff */
[----:B------:R-:W-:Y:S02]  /*1866a0*/  IMAD.IADD R99, R143, 0x1, R111 ;  /* 0x000000018f637824 */ /* 0x000fe400078e026f */
[----:B------:R-:W-:Y:S02]  /*1866b0*/  IMAD.IADD R157, R140, 0x1, R113 ;  /* 0x000000018c9d7824 */ /* 0x000fe400078e0271 */
[----:B------:R-:W-:Y:S01]  /*1866c0*/  IMAD.X R113, RZ, RZ, RZ, P5 ;  /* 0x000000ffff717224 */ /* 0x000fe200028e06ff */
[----:B------:R-:W-:Y:S01]  /*1866d0*/  IADD3 RZ, P5, PT, R146, R149, RZ ;  /* 0x0000009592ff7210 */ /* 0x000fe20007fbe0ff */
[----:B------:R-:W-:Y:S01]  /*1866e0*/  IMAD.WIDE.U32.X R110, R7, R207, R202, P2 ;  /* 0x000000cf076e7225 */ /* 0x000fe200010e04ca */
[----:B------:R-:W-:-:S03]  /*1866f0*/  IADD3 RZ, P2, PT, R138, R112, RZ ;  /* 0x000000708aff7210 */ /* 0x000fc60007f5e0ff */
[----:B------:R-:W-:Y:S01]  /*186700*/  IMAD.WIDE.U32 R202, R9, 0x30000000, RZ ;  /* 0x3000000009ca7825 */ /* 0x000fe200078e00ff */
[----:B------:R-:W-:-:S03]  /*186710*/  IADD3.X RZ, P2, PT, R139, R157, RZ, P2, !PT ;  /* 0x0000009d8bff7210 */ /* 0x000fc6000175e4ff */
[----:B------:R-:W-:Y:S02]  /*186720*/  IMAD.MOV.U32 R112, RZ, RZ, R147 ;  /* 0x000000ffff707224 */ /* 0x000fe400078e0093 */
[----:B------:R-:W-:Y:S02]  /*186730*/  IMAD R237, R8, 0x170b5d44, R202 ;  /* 0x170b5d4408ed7824 */ /* 0x000fe400078e02ca */
[----:B------:R-:W-:-:S04]  /*186740*/  IMAD.WIDE.U32.X R146, R194, R141, R112, P5 ;  /* 0x0000008dc2927225 */ /* 0x000fc800028e0470 */
[----:B------:R-:W-:Y:S02]  /*186750*/  IMAD.X R141, RZ, RZ, RZ, P0 ;  /* 0x000000ffff8d7224 */ /* 0x000fe400000e06ff */
[----:B------:R-:W-:-:S04]  /*186760*/  IMAD.WIDE.U32 R202, P0, R8, 0x170b5d44, R202 ;  /* 0x170b5d4408ca7825 */ /* 0x000fc800078000ca */
[----:B------:R-:W-:-:S04]  /*186770*/  IMAD.WIDE.U32 R112, R8, 0x30000000, RZ ;  /* 0x3000000008707825 */ /* 0x000fc800078e00ff */
[----:B------:R-:W-:Y:S01]  /*186780*/  IMAD R151, R7, R65, R204 ;  /* 0x0000004107977224 */ /* 0x000fe200078e02cc */
[----:B------:R-:W-:Y:S01]  /*186790*/  IADD3 RZ, P5, PT, R202, R113, RZ ;  /* 0x00000071caff7210 */ /* 0x000fe20007fbe0ff */
[----:B------:R-:W-:Y:S01]  /*1867a0*/  IMAD.X R205, RZ, RZ, RZ, P0 ;  /* 0x000000ffffcd7224 */ /* 0x000fe200000e06ff */
[----:B------:R-:W-:Y:S01]  /*1867b0*/  MOV R204, R203 ;  /* 0x000000cb00cc7202 */ /* 0x000fe20000000f00 */
[----:B------:R-:W-:Y:S01]  /*1867c0*/  IMAD.IADD R209, R237, 0x1, R113 ;  /* 0x00000001edd17824 */ /* 0x000fe200078e0271 */
[----:B------:R-:W-:Y:S01]  /*1867d0*/  IADD3 RZ, P0, PT, R106, R112, RZ ;  /* 0x000000706aff7210 */ /* 0x000fe20007f1e0ff */
[----:B------:R-:W-:Y:S01]  /*1867e0*/  IMAD.IADD R119, R119, 0x1, R115 ;  /* 0x0000000177777824 */ /* 0x000fe200078e0273 */
[----:B------:R-:W-:Y:S01]  /*1867f0*/  IADD3.X R115, P4, PT, RZ, RZ, RZ, P4, !PT ;  /* 0x000000ffff737210 */ /* 0x000fe2000279e4ff */
[----:B------:R-:W-:Y:S01]  /*186800*/  IMAD.WIDE.U32 R112, R65, R181, RZ ;  /* 0x000000b541707225 */ /* 0x000fe200078e00ff */
[----:B------:R-:W-:Y:S02]  /*186810*/  IADD3.X RZ, P0, PT, R107, R209, RZ, P0, !PT ;  /* 0x000000d16bff7210 */ /* 0x000fe4000071e4ff */
[----:B------:R-:W-:Y:S01]  /*186820*/  IADD3.X RZ, P3, PT, R119, R99, RZ, P3, !PT ;  /* 0x0000006377ff7210 */ /* 0x000fe20001f7e4ff */
[----:B------:R-:W-:Y:S01]  /*186830*/  IMAD.WIDE.U32.X R202, R9, 0x170b5d44, R204, P5 ;  /* 0x170b5d4409ca7825 */ /* 0x000fe200028e04cc */
[----:B------:R-:W-:-:S02]  /*186840*/  IADD3 RZ, P5, PT, R144, R113, RZ ;  /* 0x0000007190ff7210 */ /* 0x000fc40007fbe0ff */
[----:B------:R-:W-:Y:S01]  /*186850*/  IADD3.X R169, P3, PT, RZ, R130, RZ, P3, !PT ;  /* 0x00000082ffa97210 */ /* 0x000fe20001f7e4ff */
[----:B------:R-:W-:Y:S01]  /*186860*/  IMAD.X R99, RZ, RZ, RZ, P4 ;  /* 0x000000ffff637224 */ /* 0x000fe200020e06ff */
[----:B------:R-:W-:Y:S01]  /*186870*/  IADD3.X R144, P0, PT, R115, R202, RZ, P0, !PT ;  /* 0x000000ca73907210 */ /* 0x000fe2000071e4ff */
[----:B------:R-:W-:Y:S01]  /*186880*/  IMAD R197, R186, R65, R136 ;  /* 0x00000041bac57224 */ /* 0x000fe200078e0288 */
[----:B------:R-:W-:Y:S01]  /*186890*/  IADD3.X R204, P2, PT, R163, R120, RZ, P2, !PT ;  /* 0x00000078a3cc7210 */ /* 0x000fe2000175e4ff */
[----:B------:R-:W-:Y:S01]  /*1868a0*/  IMAD.MOV.U32 R136, RZ, RZ, R145 ;  /* 0x000000ffff887224 */ /* 0x000fe200078e0091 */
[----:B------:R-:W-:Y:S01]  /*1868b0*/  IADD3.X R99, P4, PT, R99, R203, RZ, P0, !PT ;  /* 0x000000cb63637210 */ /* 0x000fe2000079e4ff */
[----:B------:R-:W-:Y:S01]  /*1868c0*/  IMAD.WIDE.U32 R138, R187, R195, R138 ;  /* 0x000000c3bb8a7225 */ /* 0x000fe200078e008a */
[----:B------:R-:W-:Y:S02]  /*1868d0*/  IADD3.X R205, P1, PT, RZ, R116, RZ, P1, !PT ;  /* 0x00000074ffcd7210 */ /* 0x000fe40000f3e4ff */
[----:B------:R-:W-:Y:S01]  /*1868e0*/  IADD3.X R157, P0, PT, RZ, R131, RZ, P3, !PT ;  /* 0x00000083ff9d7210 */ /* 0x000fe20001f1e4ff */
[----:B------:R-:W-:Y:S01]  /*1868f0*/  IMAD.IADD R206, R139, 0x1, R140 ;  /* 0x000000018bce7824 */ /* 0x000fe200078e028c */
[----:B------:R-:W-:Y:S01]  /*186900*/  IADD3.X R130, P3, PT, R141, R121, RZ, P2, !PT ;  /* 0x000000798d827210 */ /* 0x000fe2000177e4ff */
[----:B------:R-:W-:Y:S01]  /*186910*/  IMAD.WIDE.U32 R120, R9, -0x45f6b800, RZ ;  /* 0xba09480009787825 */ /* 0x000fe200078e00ff */
[----:B------:R-:W-:-:S03]  /*186920*/  IADD3.X R145, P1, PT, RZ, R117, RZ, P1, !PT ;  /* 0x00000075ff917210 */ /* 0x000fc60000f3e4ff */
[C-C-:B------:R-:W-:Y:S01]  /*186930*/  IMAD R235, R8.reuse, 0x1ef3622f, R120.reuse ;  /* 0x1ef3622f08eb7824 */ /* 0x140fe200078e0278 */
[----:B------:R-:W-:Y:S01]  /*186940*/  IADD3.X R205, P1, PT, R205, R114, RZ, P1, !PT ;  /* 0x00000072cdcd7210 */ /* 0x000fe20000f3e4ff */
[----:B------:R-:W-:-:S03]  /*186950*/  IMAD.WIDE.U32 R120, P2, R8, 0x1ef3622f, R120 ;  /* 0x1ef3622f08787825 */ /* 0x000fc60007840078 */
[----:B------:R-:W-:Y:S01]  /*186960*/  IADD3.X R204, P3, PT, R204, R205, RZ, P3, !PT ;  /* 0x000000cdcccc7210 */ /* 0x000fe20001f7e4ff */
[----:B------:R-:W-:-:S04]  /*186970*/  IMAD.WIDE.U32 R114, R207, R187, RZ ;  /* 0x000000bbcf727225 */ /* 0x000fc800078e00ff */
[----:B------:R-:W-:Y:S01]  /*186980*/  IMAD.WIDE.U32.X R116, R186, R207, R136, P5 ;  /* 0x000000cfba747225 */ /* 0x000fe200028e0488 */
[----:B------:R-:W-:-:S03]  /*186990*/  IADD3.X R202, P5, PT, R169, R138, RZ, P0, !PT ;  /* 0x0000008aa9ca7210 */ /* 0x000fc600007be4ff */
[----:B------:R-:W-:Y:S01]  /*1869a0*/  IMAD.X R139, RZ, RZ, RZ, P2 ;  /* 0x000000ffff8b7224 */ /* 0x000fe200010e06ff */
[----:B------:R-:W-:Y:S01]  /*1869b0*/  IADD3.X R145, P2, PT, R145, R142, RZ, P1, !PT ;  /* 0x0000008e91917210 */ /* 0x000fe20000f5e4ff */
[----:B------:R-:W-:Y:S01]  /*1869c0*/  IMAD.WIDE.U32 R136, P0, R188, R65, R114 ;  /* 0x00000041bc887225 */ /* 0x000fe20007800072 */
[----:B------:R-:W-:Y:S02]  /*1869d0*/  IADD3.X R203, P5, PT, R157, R206, RZ, P5, !PT ;  /* 0x000000ce9dcb7210 */ /* 0x000fe40002fbe4ff */
[----:B------:R-:W-:Y:S01]  /*1869e0*/  IADD3.X R205, P3, PT, R130, R145, RZ, P3, !PT ;  /* 0x0000009182cd7210 */ /* 0x000fe20001f7e4ff */
[----:B------:R-:W-:Y:S01]  /*1869f0*/  IMAD.WIDE.U32 R140, R8, -0x45f6b800, RZ ;  /* 0xba094800088c7825 */ /* 0x000fe200078e00ff */
[----:B------:R-:W-:Y:S02]  /*186a00*/  IADD3.X R115, P1, PT, RZ, RZ, RZ, P5, !PT ;  /* 0x000000ffff737210 */ /* 0x000fe40002f3e4ff */
[----:B------:R-:W-:Y:S01]  /*186a10*/  IADD3.X R169, P2, PT, RZ, R132, RZ, P2, !PT ;  /* 0x00000084ffa97210 */ /* 0x000fe2000175e4ff */
[----:B------:R-:W-:Y:S01]  /*186a20*/  IMAD.X R131, RZ, RZ, RZ, P0 ;  /* 0x000000ffff837224 */ /* 0x000fe200000e06ff */
[-C--:B------:R-:W-:Y:S01]  /*186a30*/  IADD3 RZ, P0, PT, R120, R141.reuse, RZ ;  /* 0x0000008d78ff7210 */ /* 0x080fe20007f1e0ff */
[----:B------:R-:W-:Y:S01]  /*186a40*/  IMAD.WIDE.U32 R118, R6, R228, R118 ;  /* 0x000000e406767225 */ /* 0x000fe200078e0076 */
[----:B------:R-:W-:-:S02]  /*186a50*/  IADD3 R145, PT, PT, R235, R141, RZ ;  /* 0x0000008deb917210 */ /* 0x000fc40007ffe0ff */
[----:B------:R-:W-:Y:S01]  /*186a60*/  IADD3.X R141, P5, PT, RZ, RZ, RZ, P3, !PT ;  /* 0x000000ffff8d7210 */ /* 0x000fe20001fbe4ff */
[----:B------:R-:W-:Y:S01]  /*186a70*/  IMAD.IADD R142, R119, 0x1, R143 ;  /* 0x00000001778e7824 */ /* 0x000fe200078e028f */
[----:B------:R-:W-:Y:S01]  /*186a80*/  IADD3.X R118, P4, PT, R144, R118, RZ, P4, !PT ;  /* 0x0000007690767210 */ /* 0x000fe2000279e4ff */
[----:B------:R-:W-:Y:S01]  /*186a90*/  IMAD.IADD R135, R13, 0x1, R135 ;  /* 0x000000010d877824 */ /* 0x000fe200078e0287 */
[----:B------:R-:W-:Y:S01]  /*186aa0*/  IADD3.X R209, P2, PT, RZ, R133, RZ, P2, !PT ;  /* 0x00000085ffd17210 */ /* 0x000fe2000175e4ff */
[----:B------:R-:W-:Y:S01]  /*186ab0*/  IMAD.X R233, RZ, RZ, RZ, P5 ;  /* 0x000000ffffe97224 */ /* 0x000fe200028e06ff */
[----:B------:R-:W-:Y:S01]  /*186ac0*/  IADD3 RZ, P5, PT, R202, R134, RZ ;  /* 0x00000086caff7210 */ /* 0x000fe20007fbe0ff */
[----:B------:R-:W-:Y:S01]  /*186ad0*/  IMAD.MOV.U32 R138, RZ, RZ, R121 ;  /* 0x000000ffff8a7224 */ /* 0x000fe200078e0079 */
[----:B------:R-:W-:Y:S01]  /*186ae0*/  IADD3.X R119, P3, PT, R99, R142, RZ, P4, !PT ;  /* 0x0000008e63777210 */ /* 0x000fe2000277e4ff */
[----:B------:R-:W-:Y:S01]  /*186af0*/  IMAD.IADD R99, R226, 0x1, R123 ;  /* 0x00000001e2637824 */ /* 0x000fe200078e027b */
[----:B------:R-:W-:Y:S01]  /*186b00*/  IADD3.X RZ, P5, PT, R203, R135, RZ, P5, !PT ;  /* 0x00000087cbff7210 */ /* 0x000fe20002fbe4ff */
[----:B------:R-:W-:Y:S01]  /*186b10*/  IMAD.WIDE.U32.X R138, R9, 0x1ef3622f, R138, P0 ;  /* 0x1ef3622f098a7825 */ /* 0x000fe200000e048a */
[----:B------:R-:W-:-:S02]  /*186b20*/  IADD3 RZ, P0, PT, R204, R122, RZ ;  /* 0x0000007accff7210 */ /* 0x000fc40007f1e0ff */
[----:B------:R-:W-:Y:S01]  /*186b30*/  IADD3.X R157, P3, PT, RZ, RZ, RZ, P3, !PT ;  /* 0x000000ffff9d7210 */ /* 0x000fe20001f7e4ff */
[----:B------:R-:W-:Y:S01]  /*186b40*/  IMAD.X R143, RZ, RZ, RZ, P1 ;  /* 0x000000ffff8f7224 */ /* 0x000fe200008e06ff */
[----:B------:R-:W-:Y:S01]  /*186b50*/  IADD3.X R236, P5, PT, R115, R126, RZ, P5, !PT ;  /* 0x0000007e73ec7210 */ /* 0x000fe20002fbe4ff */
[----:B------:R-:W-:Y:S01]  /*186b60*/  IMAD.WIDE.U32 R122, R207, R189, RZ ;  /* 0x000000bdcf7a7225 */ /* 0x000fe200078e00ff */
[----:B------:R-:W-:Y:S02]  /*186b70*/  IADD3 RZ, P1, PT, R118, R140, RZ ;  /* 0x0000008c76ff7210 */ /* 0x000fe40007f3e0ff */
[----:B------:R-:W-:Y:S01]  /*186b80*/  IADD3.X R169, P2, PT, R169, R124, RZ, P2, !PT ;  /* 0x0000007ca9a97210 */ /* 0x000fe2000175e4ff */
[----:B------:R-:W-:Y:S01]  /*186b90*/  IMAD.WIDE.U32 R120, R65, R187, RZ ;  /* 0x000000bb41787225 */ /* 0x000fe200078e00ff */
[----:B------:R-:W-:Y:S02]  /*186ba0*/  IADD3.X RZ, P1, PT, R119, R145, RZ, P1, !PT ;  /* 0x0000009177ff7210 */ /* 0x000fe40000f3e4ff */
[----:B------:R-:W-:Y:S01]  /*186bb0*/  IADD3.X RZ, P0, PT, R205, R99, RZ, P0, !PT ;  /* 0x00000063cdff7210 */ /* 0x000fe2000071e4ff */
[----:B------:R-:W-:Y:S01]  /*186bc0*/  IMAD.X R163, RZ, RZ, RZ, P3 ;  /* 0x000000ffffa37224 */ /* 0x000fe200018e06ff */
[----:B------:R-:W-:Y:S01]  /*186bd0*/  IADD3.X R115, P3, PT, R143, R127, RZ, P5, !PT ;  /* 0x0000007f8f737210 */ /* 0x000fe20002f7e4ff */
[----:B------:R-:W-:Y:S01]  /*186be0*/  IMAD.IADD R208, R125, 0x1, R208 ;  /* 0x000000017dd07824 */ /* 0x000fe200078e02d0 */
[----:B------:R-:W-:Y:S01]  /*186bf0*/  IADD3 RZ, P4, PT, R136, R121, RZ ;  /* 0x0000007988ff7210 */ /* 0x000fe20007f9e0ff */
[----:B------:R-:W-:Y:S01]  /*186c00*/  IMAD.WIDE.U32 R134, P5, R190, R65, R122 ;  /* 0x00000041be867225 */ /* 0x000fe200078a007a */
[----:B------:R-:W-:-:S02]  /*186c10*/  IADD3.X R157, P1, PT, R157, R138, RZ, P1, !PT ;  /* 0x0000008a9d9d7210 */ /* 0x000fc40000f3e4ff */
[----:B------:R-:W-:Y:S01]  /*186c20*/  IADD3.X R234, P0, PT, R141, R128, RZ, P0, !PT ;  /* 0x000000808dea7210 */ /* 0x000fe2000071e4ff */
[----:B------:R-:W-:Y:S01]  /*186c30*/  IMAD.WIDE.U32 R124, R65, R189, RZ ;  /* 0x000000bd417c7225 */ /* 0x000fe200078e00ff */
[----:B------:R-:W-:Y:S02]  /*186c40*/  MOV R136, R135 ;  /* 0x0000008700887202 */ /* 0x000fe40000000f00 */
[----:B------:R-:W-:Y:S01]  /*186c50*/  IADD3.X R163, P1, PT, R163, R139, RZ, P1, !PT ;  /* 0x0000008ba3a37210 */ /* 0x000fe20000f3e4ff */
[----:B------:R-:W-:Y:S01]  /*186c60*/  IMAD.WIDE.U32 R126, R207, R191, RZ ;  /* 0x000000bfcf7e7225 */ /* 0x000fe200078e00ff */
[----:B------:R-:W-:-:S03]  /*186c70*/  IADD3.X R233, P0, PT, R233, R129, RZ, P0, !PT ;  /* 0x00000081e9e97210 */ /* 0x000fc6000071e4ff */
[----:B------:R-:W-:Y:S02]  /*186c80*/  IMAD.MOV.U32 R130, RZ, RZ, R137 ;  /* 0x000000ffff827224 */ /* 0x000fe400078e0089 */
[----:B------:R-:W-:Y:S01]  /*186c90*/  IMAD.X R137, RZ, RZ, RZ, P5 ;  /* 0x000000ffff897224 */ /* 0x000fe200028e06ff */
[----:B------:R-:W-:Y:S01]  /*186ca0*/  IADD3 RZ, P5, PT, R134, R125, RZ ;  /* 0x0000007d86ff7210 */ /* 0x000fe20007fbe0ff */
[----:B------:R-:W-:-:S04]  /*186cb0*/  IMAD.WIDE.U32.X R130, R188, R207, R130, P4 ;  /* 0x000000cfbc827225 */ /* 0x000fc800020e0482 */
[----:B------:R-:W-:-:S04]  /*186cc0*/  IMAD.WIDE.U32 R132, R207, R193, RZ ;  /* 0x000000c1cf847225 */ /* 0x000fc800078e00ff */
[----:B------:R-:W-:-:S04]  /*186cd0*/  IMAD.WIDE.U32 R142, P4, R192, R65, R126 ;  /* 0x00000041c08e7225 */ /* 0x000fc8000788007e */
[----:B------:R-:W-:-:S04]  /*186ce0*/  IMAD.WIDE.U32.X R134, R190, R207, R136, P5 ;  /* 0x000000cfbe867225 */ /* 0x000fc800028e0488 */
[----:B------:R-:W-:Y:S02]  /*186cf0*/  IMAD.X R145, RZ, RZ, RZ, P4 ;  /* 0x000000ffff917224 */ /* 0x000fe400020e06ff */
[----:B------:R-:W-:-:S04]  /*186d00*/  IMAD.WIDE.U32 R128, R65, R191, RZ ;  /* 0x000000bf41807225 */ /* 0x000fc800078e00ff */
[----:B------:R-:W-:Y:S01]  /*186d10*/  IMAD.WIDE.U32 R138, P4, R194, R65, R132 ;  /* 0x00000041c28a7225 */ /* 0x000fe20007880084 */
[----:B------:R-:W-:-:S03]  /*186d20*/  IADD3 RZ, P5, PT, R142, R129, RZ ;  /* 0x000000818eff7210 */ /* 0x000fc60007fbe0ff */
[----:B------:R-:W-:-:S04]  /*186d30*/  IMAD.WIDE.U32 R136, R65, R193, RZ ;  /* 0x000000c141887225 */ /* 0x000fc800078e00ff */
[----:B------:R-:W-:Y:S01]  /*186d40*/  IMAD.X R141, RZ, RZ, RZ, P4 ;  /* 0x000000ffff8d7224 */ /* 0x000fe200020e06ff */
[----:B------:R-:W-:Y:S01]  /*186d50*/  IADD3 RZ, P4, PT, R138, R137, RZ ;  /* 0x000000898aff7210 */ /* 0x000fe20007f9e0ff */
[----:B------:R-:W-:Y:S02]  /*186d60*/  IMAD.MOV.U32 R144, RZ, RZ, R143 ;  /* 0x000000ffff907224 */ /* 0x000fe400078e008f */
[----:B------:R-:W-:Y:S02]  /*186d70*/  IMAD.MOV.U32 R140, RZ, RZ, R139 ;  /* 0x000000ffff8c7224 */ /* 0x000fe400078e008b */
[----:B------:R-:W-:-:S04]  /*186d80*/  IMAD.WIDE.U32.X R138, R192, R207, R144, P5 ;  /* 0x000000cfc08a7225 */ /* 0x000fc800028e0490 */
[----:B------:R-:W-:-:S04]  /*186d90*/  IMAD.WIDE.U32.X R140, R194, R207, R140, P4 ;  /* 0x000000cfc28c7225 */ /* 0x000fc800020e048c */
[----:B------:R-:W-:-:S04]  /*186da0*/  IMAD.WIDE.U32 R206, R230, R6, RZ ;  /* 0x00000006e6ce7225 */ /* 0x000fc800078e00ff */
[CCC-:B------:R-:W-:Y:S02]  /*186db0*/  IMAD R99, R7.reuse, R229.reuse, R206.reuse ;  /* 0x000000e507637224 */ /* 0x1c0fe400078e02ce */
[----:B------:R-:W-:-:S04]  /*186dc0*/  IMAD.WIDE.U32 R206, P4, R7, R229, R206 ;  /* 0x000000e507ce7225 */ /* 0x000fc800078800ce */
[----:B------:R-:W-:-:S04]  /*186dd0*/  IMAD.WIDE.U32 R142, R229, R6, RZ ;  /* 0x00000006e58e7225 */ /* 0x000fc800078e00ff */
[----:B------:R-:W-:Y:S01]  /*186de0*/  IMAD.WIDE.U32 R144, R230, R181, RZ ;  /* 0x000000b5e6907225 */ /* 0x000fe200078e00ff */
[----:B------:R-:W-:-:S03]  /*186df0*/  IADD3 RZ, P5, PT, R206, R143, RZ ;  /* 0x0000008fceff7210 */ /* 0x000fc60007fbe0ff */
[----:B------:R-:W-:Y:S02]  /*186e00*/  IMAD.X R211, RZ, RZ, RZ, P4 ;  /* 0x000000ffffd37224 */ /* 0x000fe400020e06ff */
[----:B------:R-:W-:Y:S02]  /*186e10*/  IMAD.MOV.U32 R210, RZ, RZ, R207 ;  /* 0x000000ffffd27224 */ /* 0x000fe400078e00cf */
[----:B------:R-:W-:Y:S02]  /*186e20*/  IMAD R123, R186, R229, R144 ;  /* 0x000000e5ba7b7224 */ /* 0x000fe400078e0290 */
[----:B------:R-:W-:Y:S01]  /*186e30*/  IMAD.WIDE.U32.X R210, R7, R230, R210, P5 ;  /* 0x000000e607d27225 */ /* 0x000fe200028e04d2 */
[----:B------:R-:W-:-:S03]  /*186e40*/  IADD3.X R7, P2, PT, R209, R208, RZ, P2, !PT ;  /* 0x000000d0d1077210 */ /* 0x000fc6000175e4ff */
[----:B------:R-:W-:-:S04]  /*186e50*/  IMAD.WIDE.U32 R144, P4, R186, R229, R144 ;  /* 0x000000e5ba907225 */ /* 0x000fc80007880090 */
[----:B------:R-:W-:-:S04]  /*186e60*/  IMAD.WIDE.U32 R208, R229, R181, RZ ;  /* 0x000000b5e5d07225 */ /* 0x000fc800078e00ff */
[----:B------:R-:W-:Y:S01]  /*186e70*/  IMAD.WIDE.U32 R212, R8, 0x30000000, R106 ;  /* 0x3000000008d47825 */ /* 0x000fe200078e006a */
[----:B------:R-:W-:-:S03]  /*186e80*/  IADD3 RZ, P5, PT, R144, R209, RZ ;  /* 0x000000d190ff7210 */ /* 0x000fc60007fbe0ff */
[----:B------:R-:W-:Y:S01]  /*186e90*/  IMAD.MOV.U32 R206, RZ, RZ, R145 ;  /* 0x000000ffffce7224 */ /* 0x000fe200078e0091 */
[----:B------:R-:W-:Y:S01]  /*186ea0*/  IADD3 R127, PT, PT, R213, R237, RZ ;  /* 0x000000edd57f7210 */ /* 0x000fe20007ffe0ff */
[----:B------:R-:W-:-:S04]  /*186eb0*/  IMAD.WIDE.U32 R144, R212, -0x1, RZ ;  /* 0xffffffffd4907825 */ /* 0x000fc800078e00ff */
[----:B------:R-:W-:Y:S02]  /*186ec0*/  IMAD.X R207, RZ, RZ, RZ, P4 ;  /* 0x000000ffffcf7224 */ /* 0x000fe400020e06ff */
[----:B------:R-:W-:-:S04]  /*186ed0*/  IMAD.WIDE.U32 R106, R144, 0x1, RZ ;  /* 0x00000001906a7825 */ /* 0x000fc800078e00ff */
[C---:B------:R-:W-:Y:S01]  /*186ee0*/  IMAD R133, R212.reuse, -0x7af74001, -R127 ;  /* 0x8508bfffd4857824 */ /* 0x040fe200078e0a7f */
[----:B------:R-:W-:Y:S01]  /*186ef0*/  IADD3 RZ, P4, PT, R212, R106, RZ ;  /* 0x0000006ad4ff7210 */ /* 0x000fe20007f9e0ff */
[C---:B------:R-:W-:Y:S01]  /*186f00*/  IMAD R232, R186.reuse, R61, R232 ;  /* 0x0000003dbae87224 */ /* 0x040fe200078e02e8 */
[----:B------:R-:W-:Y:S01]  /*186f10*/  IADD3.X R106, P2, PT, RZ, R10, RZ, P2, !PT ;  /* 0x0000000aff6a7210 */ /* 0x000fe2000175e4ff */
[----:B------:R-:W-:Y:S02]  /*186f20*/  IMAD.IADD R133, R145, 0x1, R133 ;  /* 0x0000000191857824 */ /* 0x000fe400078e0285 */
[----:B------:R-:W-:-:S04]  /*186f30*/  IMAD.WIDE.U32.X R206, R186, R230, R206, P5 ;  /* 0x000000e6bace7225 */ /* 0x000fc800028e04ce */
        /* <DEDUP_REMOVED lines=8> */
[----:B------:R-:W-:Y:S01]  /*186fc0*/  IMAD.MOV.U32 R212, RZ, RZ, R11 ;  /* 0x000000ffffd47224 */ /* 0x000fe200078e000b */
[----:B------:R-:W-:Y:S01]  /*186fd0*/  IADD3.X RZ, P4, PT, R127, R186, RZ, P4, !PT ;  /* 0x000000ba7fff7210 */ /* 0x000fe2000279e4ff */
[----:B------:R-:W-:Y:S01]  /*186fe0*/  IMAD.WIDE.U32 R202, R181, R228, R202 ;  /* 0x000000e4b5ca7225 */ /* 0x000fe200078e00ca */
[----:B------:R-:W-:-:S03]  /*186ff0*/  IADD3.X R11, P0, PT, R233, R7, RZ, P0, !PT ;  /* 0x00000007e90b7210 */ /* 0x000fc6000071e4ff */
[----:B------:R-:W-:Y:S01]  /*187000*/  IMAD.WIDE.U32.X R212, R133, -0x7af74000, R212, P5 ;  /* 0x8508c00085d47825 */ /* 0x000fe200028e04d4 */
[----:B------:R-:W-:Y:S02]  /*187010*/  IADD3 RZ, P2, PT, R202, R100, RZ ;  /* 0x00000064caff7210 */ /* 0x000fe40007f5e0ff */
[----:B------:R-:W-:Y:S01]  /*187020*/  IADD3.X R7, P0, PT, RZ, RZ, RZ, P0, !PT ;  /* 0x000000ffff077210 */ /* 0x000fe2000071e4ff */
[----:B------:R-:W-:Y:S01]  /*187030*/  IMAD.IADD R107, R231, 0x1, R101 ;  /* 0x00000001e76b7824 */ /* 0x000fe200078e0265 */
[----:B------:R-:W-:Y:S01]  /*187040*/  IADD3.X R169, P4, PT, RZ, R212, RZ, P4, !PT ;  /* 0x000000d4ffa97210 */ /* 0x000fe2000279e4ff */
[----:B------:R-:W-:Y:S01]  /*187050*/  IMAD.WIDE.U32 R118, R8, -0x45f6b800, R118 ;  /* 0xba09480008767825 */ /* 0x000fe200078e0076 */
[----:B------:R-:W-:Y:S02]  /*187060*/  IADD3 R203, PT, PT, R203, R13, RZ ;  /* 0x0000000dcbcb7210 */ /* 0x000fe40007ffe0ff */
[----:B------:R-:W-:Y:S01]  /*187070*/  IADD3.X R127, P5, PT, RZ, R213, RZ, P4, !PT ;  /* 0x000000d5ff7f7210 */ /* 0x000fe200027be4ff */
[----:B------:R-:W-:Y:S01]  /*187080*/  IMAD.WIDE.U32 R100, R230, R187, RZ ;  /* 0x000000bbe6647225 */ /* 0x000fe200078e00ff */
[----:B------:R-:W-:-:S02]  /*187090*/  IADD3.X RZ, P2, PT, R203, R107, RZ, P2, !PT ;  /* 0x0000006bcbff7210 */ /* 0x000fc4000175e4ff */
[----:B------:R-:W-:Y:S01]  /*1870a0*/  IADD3 RZ, P4, PT, R10, R16, RZ ;  /* 0x000000100aff7210 */ /* 0x000fe20007f9e0ff */
[----:B------:R-:W-:Y:S01]  /*1870b0*/  IMAD.IADD R235, R119, 0x1, R235 ;  /* 0x0000000177eb7824 */ /* 0x000fe200078e02eb */
[----:B------:R-:W-:Y:S01]  /*1870c0*/  IADD3.X R118, P5, PT, R169, R118, RZ, P5, !PT ;  /* 0x00000076a9767210 */ /* 0x000fe20002fbe4ff */
[CCC-:B------:R-:W-:Y:S02]  /*1870d0*/  IMAD R13, R188.reuse, R229.reuse, R100.reuse ;  /* 0x000000e5bc0d7224 */ /* 0x1c0fe400078e0264 */
[----:B------:R-:W-:Y:S02]  /*1870e0*/  IMAD.X R119, RZ, RZ, RZ, P0 ;  /* 0x000000ffff777224 */ /* 0x000fe400000e06ff */
[----:B------:R-:W-:-:S04]  /*1870f0*/  IMAD.WIDE.U32 R100, P0, R188, R229, R100 ;  /* 0x000000e5bc647225 */ /* 0x000fc80007800064 */
[----:B------:R-:W-:-:S04]  /*187100*/  IMAD.WIDE.U32 R212, R229, R187, RZ ;  /* 0x000000bbe5d47225 */ /* 0x000fc800078e00ff */
[----:B------:R-:W-:Y:S02]  /*187110*/  IMAD.IADD R107, R227, 0x1, R17 ;  /* 0x00000001e36b7824 */ /* 0x000fe400078e0211 */
[----:B------:R-:W-:Y:S01]  /*187120*/  IMAD.X R17, RZ, RZ, RZ, P0 ;  /* 0x000000ffff117224 */ /* 0x000fe200000e06ff */
[----:B------:R-:W-:Y:S01]  /*187130*/  IADD3 RZ, P0, PT, R100, R213, RZ ;  /* 0x000000d564ff7210 */ /* 0x000fe20007f1e0ff */
[----:B------:R-:W-:Y:S02]  /*187140*/  IMAD.MOV.U32 R16, RZ, RZ, R101 ;  /* 0x000000ffff107224 */ /* 0x000fe400078e0065 */
[----:B------:R-:W-:-:S04]  /*187150*/  IMAD.WIDE.U32 R204, R189, R195, R204 ;  /* 0x000000c3bdcc7225 */ /* 0x000fc800078e00cc */
[----:B------:R-:W-:Y:S01]  /*187160*/  IMAD.WIDE.U32 R202, R6, R61, R202 ;  /* 0x0000003d06ca7225 */ /* 0x000fe200078e00ca */
[----:B------:R-:W-:-:S03]  /*187170*/  IADD3.X R204, P3, PT, R236, R204, RZ, P3, !PT ;  /* 0x000000cceccc7210 */ /* 0x000fc60001f7e4ff */
[----:B------:R-:W-:Y:S01]  /*187180*/  IMAD.WIDE.U32 R100, R230, R189, RZ ;  /* 0x000000bde6647225 */ /* 0x000fe200078e00ff */
[----:B------:R-:W-:-:S03]  /*187190*/  IADD3.X R234, P1, PT, R157, R202, RZ, P1, !PT ;  /* 0x000000ca9dea7210 */ /* 0x000fc60000f3e4ff */
[----:B------:R-:W-:Y:S01]  /*1871a0*/  IMAD.WIDE.U32.X R16, R188, R230, R16, P0 ;  /* 0x000000e6bc107225 */ /* 0x000fe200000e0410 */
[----:B------:R-:W-:-:S03]  /*1871b0*/  IADD3.X RZ, P0, PT, R11, R107, RZ, P4, !PT ;  /* 0x0000006b0bff7210 */ /* 0x000fc6000271e4ff */
[----:B------:R-:W-:Y:S01]  /*1871c0*/  IMAD.IADD R231, R203, 0x1, R231 ;  /* 0x00000001cbe77824 */ /* 0x000fe200078e02e7 */
[----:B------:R-:W-:Y:S01]  /*1871d0*/  IADD3.X R7, P0, PT, R7, R56, RZ, P0, !PT ;  /* 0x0000003807077210 */ /* 0x000fe2000071e4ff */
[----:B------:R-:W-:-:S03]  /*1871e0*/  IMAD.WIDE.U32 R202, P4, R190, R229, R100 ;  /* 0x000000e5beca7225 */ /* 0x000fc60007880064 */
[----:B------:R-:W-:Y:S01]  /*1871f0*/  IADD3.X R119, P0, PT, R119, R57, RZ, P0, !PT ;  /* 0x0000003977777210 */ /* 0x000fe2000071e4ff */
[----:B------:R-:W-:-:S03]  /*187200*/  IMAD.WIDE.U32 R236, R229, R189, RZ ;  /* 0x000000bde5ec7225 */ /* 0x000fc600078e00ff */
[----:B------:R-:W-:Y:S01]  /*187210*/  IADD3.X R246, P0, PT, R7, R106, RZ, P0, !PT ;  /* 0x0000006a07f67210 */ /* 0x000fe2000071e4ff */
[----:B------:R-:W-:Y:S02]  /*187220*/  IMAD.IADD R226, R205, 0x1, R226 ;  /* 0x00000001cde27824 */ /* 0x000fe400078e02e2 */
[----:B------:R-:W-:Y:S01]  /*187230*/  IMAD.X R239, RZ, RZ, RZ, P4 ;  /* 0x000000ffffef7224 */ /* 0x000fe200020e06ff */
[----:B------:R-:W-:Y:S01]  /*187240*/  IADD3 RZ, P4, PT, R202, R237, RZ ;  /* 0x000000edcaff7210 */ /* 0x000fe20007f9e0ff */
[----:B------:R-:W-:Y:S01]  /*187250*/  IMAD.WIDE.U32 R56, R230, R191, RZ ;  /* 0x000000bfe6387225 */ /* 0x000fe200078e00ff */
[----:B------:R-:W-:Y:S02]  /*187260*/  IADD3.X R205, P3, PT, R115, R226, RZ, P3, !PT ;  /* 0x000000e273cd7210 */ /* 0x000fe40001f7e4ff */
[----:B------:R-:W-:Y:S01]  /*187270*/  IADD3.X R247, P0, PT, R119, R145, RZ, P0, !PT ;  /* 0x0000009177f77210 */ /* 0x000fe2000071e4ff */
[----:B------:R-:W-:Y:S01]  /*187280*/  IMAD.MOV.U32 R238, RZ, RZ, R203 ;  /* 0x000000ffffee7224 */ /* 0x000fe200078e00cb */
[----:B------:R-:W-:Y:S01]  /*187290*/  IADD3.X R106, P3, PT, RZ, RZ, RZ, P3, !PT ;  /* 0x000000ffff6a7210 */ /* 0x000fe20001f7e4ff */
[----:B------:R-:W-:Y:S01]  /*1872a0*/  IMAD R157, R192, R229, R56 ;  /* 0x000000e5c09d7224 */ /* 0x000fe200078e0238 */
[----:B------:R-:W-:Y:S01]  /*1872b0*/  IADD3.X R119, P5, PT, R127, R235, RZ, P5, !PT ;  /* 0x000000eb7f777210 */ /* 0x000fe20002fbe4ff */
[----:B------:R-:W-:Y:S01]  /*1872c0*/  IMAD.WIDE.U32.X R238, R190, R230, R238, P4 ;  /* 0x000000e6beee7225 */ /* 0x000fe200020e04ee */
[----:B------:R-:W-:-:S02]  /*1872d0*/  IADD3.X R235, P1, PT, R163, R231, RZ, P1, !PT ;  /* 0x000000e7a3eb7210 */ /* 0x000fc40000f3e4ff */
[----:B------:R-:W-:Y:S01]  /*1872e0*/  IADD3.X R145, P5, PT, RZ, RZ, RZ, P5, !PT ;  /* 0x000000ffff917210 */ /* 0x000fe20002fbe4ff */
[----:B------:R-:W-:-:S04]  /*1872f0*/  IMAD.WIDE.U32 R56, P4, R192, R229, R56 ;  /* 0x000000e5c0387225 */ /* 0x000fc80007880038 */
[----:B------:R-:W-:-:S04]  /*187300*/  IMAD.WIDE.U32 R202, R229, R191, RZ ;  /* 0x000000bfe5ca7225 */ /* 0x000fc800078e00ff */
[----:B------:R-:W-:-:S04]  /*187310*/  IMAD.WIDE.U32 R244, R230, R193, RZ ;  /* 0x000000c1e6f47225 */ /* 0x000fc800078e00ff */
[----:B------:R-:W-:Y:S01]  /*187320*/  IMAD R107, R190, R229, R100 ;  /* 0x000000e5be6b7224 */ /* 0x000fe200078e0264 */
[----:B------:R-:W-:Y:S01]  /*187330*/  MOV R100, R57 ;  /* 0x0000003900647202 */ /* 0x000fe20000000f00 */
[----:B------:R-:W-:Y:S01]  /*187340*/  IMAD.X R101, RZ, RZ, RZ, P4 ;  /* 0x000000ffff657224 */ /* 0x000fe200020e06ff */
[----:B------:R-:W-:Y:S01]  /*187350*/  IADD3 RZ, P4, PT, R56, R203, RZ ;  /* 0x000000cb38ff7210 */ /* 0x000fe20007f9e0ff */
[----:B------:R-:W-:Y:S02]  /*187360*/  IMAD.X R7, RZ, RZ, RZ, P3 ;  /* 0x000000ffff077224 */ /* 0x000fe400018e06ff */
[----:B------:R-:W-:Y:S02]  /*187370*/  IMAD R60, R188, R228, R60 ;  /* 0x000000e4bc3c7224 */ /* 0x000fe400078e023c */
[----:B------:R-:W-:-:S04]  /*187380*/  IMAD.WIDE.U32 R56, P3, R194, R229, R244 ;  /* 0x000000e5c2387225 */ /* 0x000fc800078600f4 */
[----:B------:R-:W-:-:S04]  /*187390*/  IMAD.WIDE.U32 R242, R229, R193, RZ ;  /* 0x000000c1e5f27225 */ /* 0x000fc800078e00ff */
[----:B------:R-:W-:Y:S02]  /*1873a0*/  IMAD R12, R194, R195, R12 ;  /* 0x000000c3c20c7224 */ /* 0x000fe400078e020c */
[----:B------:R-:W-:Y:S01]  /*1873b0*/  IMAD.X R241, RZ, RZ, RZ, P3 ;  /* 0x000000fffff17224 */ /* 0x000fe200018e06ff */
[----:B------:R-:W-:Y:S01]  /*1873c0*/  IADD3 RZ, P3, PT, R204, R62, RZ ;  /* 0x0000003eccff7210 */ /* 0x000fe20007f7e0ff */
[----:B------:R-:W-:Y:S02]  /*1873d0*/  IMAD.IADD R115, R60, 0x1, R63 ;  /* 0x000000013c737824 */ /* 0x000fe400078e023f */
[----:B------:R-:W-:Y:S01]  /*1873e0*/  IMAD.WIDE.U32.X R100, R192, R230, R100, P4 ;  /* 0x000000e6c0647225 */ /* 0x000fe200020e0464 */
[----:B------:R-:W-:Y:S02]  /*1873f0*/  IADD3 RZ, P4, PT, R56, R243, RZ ;  /* 0x000000f338ff7210 */ /* 0x000fe40007f9e0ff */
[----:B------:R-:W-:Y:S01]  /*187400*/  IADD3.X RZ, P3, PT, R205, R115, RZ, P3, !PT ;  /* 0x00000073cdff7210 */ /* 0x000fe20001f7e4ff */
[----:B------:R-:W-:Y:S01]  /*187410*/  IMAD.IADD R63, R12, 0x1, R15 ;  /* 0x000000010c3f7824 */ /* 0x000fe200078e020f */
[----:B------:R-:W-:Y:S01]  /*187420*/  IADD3.X R15, P2, PT, RZ, R174, RZ, P2, !PT ;  /* 0x000000aeff0f7210 */ /* 0x000fe2000175e4ff */
[----:B------:R-:W-:-:S02]  /*187430*/  IMAD.MOV.U32 R240, RZ, RZ, R57 ;  /* 0x000000fffff07224 */ /* 0x000fc400078e0039 */
[----:B------:R-:W-:Y:S01]  /*187440*/  IMAD.WIDE.U32 R204, R187, R228, R204 ;  /* 0x000000e4bbcc7225 */ /* 0x000fe200078e00cc */
[----:B------:R-:W-:-:S03]  /*187450*/  IADD3.X R174, P2, PT, RZ, R175, RZ, P2, !PT ;  /* 0x000000afffae7210 */ /* 0x000fc6000175e4ff */
[----:B------:R-:W-:Y:S01]  /*187460*/  IMAD.WIDE.U32.X R240, R194, R230, R240, P4 ;  /* 0x000000e6c2f07225 */ /* 0x000fe200020e04f0 */
[----:B------:R-:W-:Y:S02]  /*187470*/  IADD3 RZ, P4, PT, R246, R14, RZ ;  /* 0x0000000ef6ff7210 */ /* 0x000fe40007f9e0ff */
[----:B------:R-:W-:Y:S01]  /*187480*/  IADD3.X R204, P2, PT, R15, R204, RZ, P2, !PT ;  /* 0x000000cc0fcc7210 */ /* 0x000fe2000175e4ff */
        /* <DEDUP_REMOVED lines=9> */
[----:B------:R-:W-:Y:S01]  /*187520*/  IMAD.WIDE.U32 R62, R144, 0x30000000, RZ ;  /* 0x30000000903e7825 */ /* 0x000fe200078e00ff */
[----:B------:R-:W-:-:S02]  /*187530*/  IADD3.X R205, P2, PT, R174, R57, RZ, P2, !PT ;  /* 0x00000039aecd7210 */ /* 0x000fc4000175e4ff */
[----:B------:R-:W-:Y:S01]  /*187540*/  IADD3.X R106, PT, PT, R59, RZ, RZ, P4, P0 ;  /* 0x000000ff3b6a7210 */ /* 0x000fe200027e04ff */
[----:B------:R-:W-:Y:S01]  /*187550*/  IMAD.WIDE.U32 R56, R9, 0xf5138f, RZ ;  /* 0x00f5138f09387825 */ /* 0x000fe200078e00ff */
[----:B------:R-:W-:Y:S02]  /*187560*/  IADD3.X R169, P2, PT, RZ, RZ, RZ, P2, !PT ;  /* 0x000000ffffa97210 */ /* 0x000fe4000175e4ff */
[----:B------:R-:W-:Y:S01]  /*187570*/  IADD3.X R14, P3, PT, R15, R10, RZ, P3, !PT ;  /* 0x0000000a0f0e7210 */ /* 0x000fe20001f7e4ff */
[----:B------:R-:W-:-:S04]  /*187580*/  IMAD.WIDE.U32 R58, R133, 0x30000000, RZ ;  /* 0x30000000853a7825 */ /* 0x000fc800078e00ff */
[C-C-:B------:R-:W-:Y:S02]  /*187590*/  IMAD R115, R8.reuse, 0x1a22d9f3, R56.reuse ;  /* 0x1a22d9f308737824 */ /* 0x140fe400078e0238 */
[----:B------:R-:W-:-:S04]  /*1875a0*/  IMAD.WIDE.U32 R56, P0, R8, 0x1a22d9f3, R56 ;  /* 0x1a22d9f308387825 */ /* 0x000fc80007800038 */
[C-C-:B------:R-:W-:Y:S01]  /*1875b0*/  IMAD R60, R144.reuse, 0x170b5d44, R58.reuse ;  /* 0x170b5d44903c7824 */ /* 0x140fe200078e023a */
[----:B------:R-:W-:Y:S01]  /*1875c0*/  IADD3.X R11, PT, PT, RZ, RZ, RZ, P0, !PT ;  /* 0x000000ffff0b7210 */ /* 0x000fe200007fe4ff */
[----:B------:R-:W-:Y:S01]  /*1875d0*/  IMAD.WIDE.U32 R58, P4, R144, 0x170b5d44, R58 ;  /* 0x170b5d44903a7825 */ /* 0x000fe2000788003a */
[----:B------:R-:W-:-:S03]  /*1875e0*/  IADD3 RZ, P0, PT, R118, R62, RZ ;  /* 0x0000003e76ff7210 */ /* 0x000fc60007f1e0ff */
[----:B------:R-:W-:Y:S01]  /*1875f0*/  IMAD.X R103, RZ, RZ, RZ, P2 ;  /* 0x000000ffff677224 */ /* 0x000fe200010e06ff */
[----:B------:R-:W-:Y:S01]  /*187600*/  IADD3 RZ, P2, PT, R58, R63, RZ ;  /* 0x0000003f3aff7210 */ /* 0x000fe20007f5e0ff */
[----:B------:R-:W-:Y:S02]  /*187610*/  IMAD.IADD R15, R60, 0x1, R63 ;  /* 0x000000013c0f7824 */ /* 0x000fe400078e023f */
[----:B------:R-:W-:Y:S01]  /*187620*/  IMAD.X R63, RZ, RZ, RZ, P4 ;  /* 0x000000ffff3f7224 */ /* 0x000fe200020e06ff */
[----:B------:R-:W-:Y:S01]  /*187630*/  IADD3 RZ, P4, PT, R204, R172, RZ ;  /* 0x000000acccff7210 */ /* 0x000fe20007f9e0ff */
[----:B------:R-:W-:Y:S01]  /*187640*/  IMAD.MOV.U32 R62, RZ, RZ, R59 ;  /* 0x000000ffff3e7224 */ /* 0x000fe200078e003b */
[----:B------:R-:W-:Y:S01]  /*187650*/  IADD3.X RZ, P0, PT, R119, R15, RZ, P0, !PT ;  /* 0x0000000f77ff7210 */ /* 0x000fe2000071e4ff */
[----:B------:R-:W-:Y:S01]  /*187660*/  IMAD.IADD R175, R64, 0x1, R55 ;  /* 0x0000000140af7824 */ /* 0x000fe200078e0237 */
[----:B------:R-:W-:Y:S01]  /*187670*/  IADD3.X R15, P3, PT, R102, R227, RZ, P3, !PT ;  /* 0x000000e3660f7210 */ /* 0x000fe20001f7e4ff */
[----:B------:R-:W-:Y:S01]  /*187680*/  IMAD.WIDE.U32.X R58, R133, 0x170b5d44, R62, P2 ;  /* 0x170b5d44853a7825 */ /* 0x000fe200010e043e */
[----:B------:R-:W-:-:S03]  /*187690*/  IADD3 RZ, P2, PT, R14, R54, RZ ;  /* 0x000000360eff7210 */ /* 0x000fc60007f5e0ff */
[----:B------:R-:W-:Y:S01]  /*1876a0*/  IMAD.WIDE.U32 R54, R8, 0xf5138f, RZ ;  /* 0x00f5138f08367825 */ /* 0x000fe200078e00ff */
[----:B------:R-:W-:Y:S02]  /*1876b0*/  IADD3.X R145, P0, PT, R145, R58, RZ, P0, !PT ;  /* 0x0000003a91917210 */ /* 0x000fe4000071e4ff */
[----:B------:R-:W-:Y:S01]  /*1876c0*/  IADD3.X RZ, P2, PT, R15, R175, RZ, P2, !PT ;  /* 0x000000af0fff7210 */ /* 0x000fe2000175e4ff */
[----:B------:R-:W-:Y:S02]  /*1876d0*/  IMAD.IADD R173, R232, 0x1, R173 ;  /* 0x00000001e8ad7824 */ /* 0x000fe400078e02ad */
[----:B------:R-:W-:Y:S01]  /*1876e0*/  IMAD.X R127, RZ, RZ, RZ, P5 ;  /* 0x000000ffff7f7224 */ /* 0x000fe200028e06ff */
[----:B------:R-:W-:Y:S01]  /*1876f0*/  IADD3 RZ, P5, PT, R56, R55, RZ ;  /* 0x0000003738ff7210 */ /* 0x000fe20007fbe0ff */
[----:B------:R-:W-:Y:S01]  /*187700*/  IMAD.WIDE.U32 R62, R9, 0x6ca1493b, RZ ;  /* 0x6ca1493b093e7825 */ /* 0x000fe200078e00ff */
[----:B------:R-:W-:Y:S02]  /*187710*/  IADD3.X RZ, P4, PT, R205, R173, RZ, P4, !PT ;  /* 0x000000adcdff7210 */ /* 0x000fe4000279e4ff */
[----:B------:R-:W-:Y:S01]  /*187720*/  IADD3.X R127, P0, PT, R127, R59, RZ, P0, !PT ;  /* 0x0000003b7f7f7210 */ /* 0x000fe2000071e4ff */
[----:B------:R-:W-:Y:S01]  /*187730*/  IMAD.MOV.U32 R10, RZ, RZ, R57 ;  /* 0x000000ffff0a7224 */ /* 0x000fe200078e0039 */
[----:B------:R-:W-:Y:S01]  /*187740*/  IADD3.X R173, P4, PT, R169, R170, RZ, P4, !PT ;  /* 0x000000aaa9ad7210 */ /* 0x000fe2000279e4ff */
[----:B------:R-:W-:Y:S01]  /*187750*/  IMAD.WIDE.U32 R58, R189, R228, R14 ;  /* 0x000000e4bd3a7225 */ /* 0x000fe200078e000e */
[----:B------:R-:W-:-:S02]  /*187760*/  IADD3.X R169, P1, PT, RZ, RZ, RZ, P1, !PT ;  /* 0x000000ffffa97210 */ /* 0x000fc40000f3e4ff */
[----:B------:R-:W-:Y:S01]  /*187770*/  IADD3.X R170, P4, PT, R103, R171, RZ, P4, !PT ;  /* 0x000000ab67aa7210 */ /* 0x000fe2000279e4ff */
[----:B------:R-:W-:-:S03]  /*187780*/  IMAD.WIDE.U32.X R56, R9, 0x1a22d9f3, R10, P5 ;  /* 0x1a22d9f309387825 */ /* 0x000fc600028e040a */
[----:B------:R-:W-:Y:S01]  /*187790*/  IADD3.X R58, P4, PT, R173, R58, RZ, P4, !PT ;  /* 0x0000003aad3a7210 */ /* 0x000fe2000279e4ff */
[----:B------:R-:W-:-:S04]  /*1877a0*/  IMAD.WIDE.U32 R10, P5, R8, -0x39c4fa40, R62 ;  /* 0xc63b05c0080a7825 */ /* 0x000fc800078a003e */
[----:B------:R-:W-:Y:S01]  /*1877b0*/  IMAD.WIDE.U32 R14, R8, 0x6ca1493b, RZ ;  /* 0x6ca1493b080e7825 */ /* 0x000fe200078e00ff */
[----:B------:R-:W-:-:S03]  /*1877c0*/  IADD3.X R103, PT, PT, RZ, RZ, RZ, P5, !PT ;  /* 0x000000ffff677210 */ /* 0x000fc60002ffe4ff */
        /* <DEDUP_REMOVED lines=16> */
[----:B------:R-:W-:Y:S01]  /*1878d0*/  IMAD.WIDE.U32 R204, R181, R61, R204 ;  /* 0x0000003db5cc7225 */ /* 0x000fe200078e00cc */
[----:B------:R-:W-:-:S03]  /*1878e0*/  IADD3.X RZ, P1, PT, R235, R172, RZ, P1, !PT ;  /* 0x000000acebff7210 */ /* 0x000fc60000f3e4ff */
[----:B------:R-:W-:Y:S01]  /*1878f0*/  IMAD.WIDE.U32.X R54, R9, 0x1ae3a46, R54, P5 ;  /* 0x01ae3a4609367825 */ /* 0x000fe200028e0436 */
[----:B------:R-:W-:-:S03]  /*187900*/  IADD3.X R9, P3, PT, RZ, RZ, RZ, P3, !PT ;  /* 0x000000ffff097210 */ /* 0x000fc60001f7e4ff */
[----:B------:R-:W-:Y:S01]  /*187910*/  IMAD.IADD R109, R151, 0x1, R109 ;  /* 0x00000001976d7824 */ /* 0x000fe200078e026d */
[----:B------:R-:W-:Y:S01]  /*187920*/  IADD3.X R9, P2, PT, R9, R104, RZ, P2, !PT ;  /* 0x0000006809097210 */ /* 0x000fe2000175e4ff */
[----:B------:R-:W-:Y:S01]  /*187930*/  IMAD.X R173, RZ, RZ, RZ, P3 ;  /* 0x000000ffffad7224 */ /* 0x000fe200018e06ff */
[----:B------:R-:W-:Y:S01]  /*187940*/  IADD3 RZ, P3, PT, R204, R108, RZ ;  /* 0x0000006cccff7210 */ /* 0x000fe20007f7e0ff */
[----:B------:R-:W-:Y:S02]  /*187950*/  IMAD.IADD R205, R205, 0x1, R232 ;  /* 0x00000001cdcd7824 */ /* 0x000fe400078e02e8 */
[----:B------:R-:W-:Y:S01]  /*187960*/  IMAD.WIDE.U32 R62, R193, R195, R246 ;  /* 0x000000c3c13e7225 */ /* 0x000fe200078e00f6 */
[----:B------:R-:W-:Y:S02]  /*187970*/  IADD3.X R108, P2, PT, R173, R105, RZ, P2, !PT ;  /* 0x00000069ad6c7210 */ /* 0x000fe4000175e4ff */
[----:B------:R-:W-:Y:S01]  /*187980*/  IADD3.X RZ, P3, PT, R205, R109, RZ, P3, !PT ;  /* 0x0000006dcdff7210 */ /* 0x000fe20001f7e4ff */
[-C--:B------:R-:W-:Y:S01]  /*187990*/  IMAD R168, R188, R61.reuse, R168 ;  /* 0x0000003dbca87224 */ /* 0x080fe200078e02a8 */
[----:B------:R-:W-:Y:S01]  /*1879a0*/  IADD3.X R62, P5, PT, R9, R62, RZ, P2, !PT ;  /* 0x0000003e093e7210 */ /* 0x000fe200017be4ff */
[----:B------:R-:W-:Y:S01]  /*1879b0*/  IMAD.WIDE.U32 R104, R187, R61, R58 ;  /* 0x0000003dbb687225 */ /* 0x000fe200078e003a */
[----:B------:R-:W-:-:S02]  /*1879c0*/  IADD3.X R109, P3, PT, RZ, R110, RZ, P3, !PT ;  /* 0x0000006eff6d7210 */ /* 0x000fc40001f7e4ff */
[----:B------:R-:W-:Y:S01]  /*1879d0*/  IADD3 R63, PT, PT, R63, R12, RZ ;  /* 0x0000000c3f3f7210 */ /* 0x000fe20007ffe0ff */
[----:B------:R-:W-:Y:S01]  /*1879e0*/  IMAD.IADD R105, R105, 0x1, R168 ;  /* 0x0000000169697824 */ /* 0x000fe200078e02a8 */
[----:B------:R-:W-:Y:S01]  /*1879f0*/  IADD3.X R9, P2, PT, R169, R56, RZ, P1, !PT ;  /* 0x00000038a9097210 */ /* 0x000fe20000f5e4ff */
[C---:B------:R-:W-:Y:S01]  /*187a00*/  IMAD R162, R190.reuse, R61, R162 ;  /* 0x0000003dbea27224 */ /* 0x040fe200078e02a2 */
[----:B------:R-:W-:Y:S01]  /*187a10*/  IADD3.X R12, P1, PT, RZ, R111, RZ, P3, !PT ;  /* 0x0000006fff0c7210 */ /* 0x000fe20001f3e4ff */
[----:B------:R-:W-:Y:S01]  /*187a20*/  IMAD R122, R190, R65, R122 ;  /* 0x00000041be7a7224 */ /* 0x000fe200078e027a */
[----:B------:R-:W-:Y:S01]  /*187a30*/  IADD3.X R63, P5, PT, R108, R63, RZ, P5, !PT ;  /* 0x0000003f6c3f7210 */ /* 0x000fe20002fbe4ff */
[----:B------:R-:W-:Y:S01]  /*187a40*/  IMAD.WIDE.U32 R110, R133, -0x45f6b800, RZ ;  /* 0xba094800856e7825 */ /* 0x000fe200078e00ff */
[----:B------:R-:W-:Y:S02]  /*187a50*/  IADD3.X R56, P1, PT, R109, R104, RZ, P1, !PT ;  /* 0x000000686d387210 */ /* 0x000fe40000f3e4ff */
[----:B------:R-:W-:Y:S01]  /*187a60*/  IADD3.X R64, P2, PT, R64, R57, RZ, P2, !PT ;  /* 0x0000003940407210 */ /* 0x000fe2000175e4ff */
[C---:B------:R-:W-:Y:S01]  /*187a70*/  IMAD R98, R192.reuse, R228, R98 ;  /* 0x000000e4c0627224 */ /* 0x040fe200078e0262 */
[----:B------:R-:W-:Y:S01]  /*187a80*/  IADD3.X R190, P4, PT, RZ, RZ, RZ, P4, !PT ;  /* 0x000000ffffbe7210 */ /* 0x000fe2000279e4ff */
[----:B------:R-:W-:Y:S01]  /*187a90*/  IMAD R156, R192, R61, R156 ;  /* 0x0000003dc09c7224 */ /* 0x000fe200078e029c */
[----:B------:R-:W-:Y:S01]  /*187aa0*/  IADD3.X R57, P1, PT, R12, R105, RZ, P1, !PT ;  /* 0x000000690c397210 */ /* 0x000fe20000f3e4ff */
[----:B------:R-:W-:Y:S01]  /*187ab0*/  IMAD R126, R192, R65, R126 ;  /* 0x00000041c07e7224 */ /* 0x000fe200078e027e */
[----:B------:R-:W-:Y:S01]  /*187ac0*/  IADD3.X R192, P5, PT, RZ, RZ, RZ, P5, !PT ;  /* 0x000000ffffc07210 */ /* 0x000fe20002fbe4ff */
[----:B------:R-:W-:Y:S01]  /*187ad0*/  IMAD.IADD R169, R168, 0x1, R167 ;  /* 0x00000001a8a97824 */ /* 0x000fe200078e02a7 */
[----:B------:R-:W-:Y:S01]  /*187ae0*/  IADD3 RZ, P3, PT, R58, R166, RZ ;  /* 0x000000a63aff7210 */ /* 0x000fe20007f7e0ff */
[----:B------:R-:W-:Y:S01]  /*187af0*/  IMAD.X R174, RZ, RZ, RZ, P4 ;  /* 0x000000ffffae7224 */ /* 0x000fe200020e06ff */
[----:B------:R-:W-:Y:S01]  /*187b00*/  IADD3.X R170, P1, PT, RZ, RZ, RZ, P1, !PT ;  /* 0x000000ffffaa7210 */ /* 0x000fe20000f3e4ff */
[C-C-:B------:R-:W-:Y:S01]  /*187b10*/  IMAD R12, R144.reuse, 0x1ef3622f, R110.reuse ;  /* 0x1ef3622f900c7824 */ /* 0x140fe200078e026e */
[----:B------:R-:W-:Y:S01]  /*187b20*/  IADD3.X RZ, P3, PT, R59, R169, RZ, P3, !PT ;  /* 0x000000a93bff7210 */ /* 0x000fe20001f7e4ff */
[----:B------:R-:W-:Y:S01]  /*187b30*/  IMAD.WIDE.U32 R110, P4, R144, 0x1ef3622f, R110 ;  /* 0x1ef3622f906e7825 */ /* 0x000fe2000788006e */
[----:B------:R-:W-:-:S02]  /*187b40*/  IADD3 R161, PT, PT, R162, R161, RZ ;  /* 0x000000a1a2a17210 */ /* 0x000fc40007ffe0ff */
[----:B------:R-:W-:Y:S01]  /*187b50*/  IADD3.X R190, P3, PT, R190, R164, RZ, P3, !PT ;  /* 0x000000a4bebe7210 */ /* 0x000fe20001f7e4ff */
[----:B------:R-:W-:-:S04]  /*187b60*/  IMAD.WIDE.U32 R108, R144, -0x45f6b800, RZ ;  /* 0xba094800906c7825 */ /* 0x000fc800078e00ff */
[----:B------:R-:W-:-:S04]  /*187b70*/  IMAD.WIDE.U32 R166, R133, 0xf5138f, RZ ;  /* 0x00f5138f85a67825 */ /* 0x000fc800078e00ff */
[----:B------:R-:W-:Y:S02]  /*187b80*/  IMAD.IADD R195, R98, 0x1, R201 ;  /* 0x0000000162c37824 */ /* 0x000fe400078e02c9 */
[----:B------:R-:W-:Y:S01]  /*187b90*/  IMAD.X R175, RZ, RZ, RZ, P5 ;  /* 0x000000ffffaf7224 */ /* 0x000fe200028e06ff */
[----:B------:R-:W-:Y:S01]  /*187ba0*/  IADD3 RZ, P5, PT, R62, R200, RZ ;  /* 0x000000c83eff7210 */ /* 0x000fe20007fbe0ff */
[----:B------:R-:W-:Y:S02]  /*187bb0*/  IMAD R114, R188, R65, R114 ;  /* 0x00000041bc727224 */ /* 0x000fe400078e0272 */
[----:B------:R-:W-:Y:S01]  /*187bc0*/  IMAD.WIDE.U32 R172, R8, 0xf5138f, R234 ;  /* 0x00f5138f08ac7825 */ /* 0x000fe200078e00ea */
[----:B------:R-:W-:-:S03]  /*187bd0*/  IADD3.X RZ, P5, PT, R63, R195, RZ, P5, !PT ;  /* 0x000000c33fff7210 */ /* 0x000fc60002fbe4ff */
[----:B------:R-:W-:Y:S01]  /*187be0*/  IMAD.X R188, RZ, RZ, RZ, P1 ;  /* 0x000000ffffbc7224 */ /* 0x000fe200008e06ff */
[----:B------:R-:W-:Y:S01]  /*187bf0*/  IADD3 RZ, P1, PT, R110, R109, RZ ;  /* 0x0000006d6eff7210 */ /* 0x000fe20007f3e0ff */
[----:B------:R-:W-:Y:S01]  /*187c00*/  IMAD.X R105, RZ, RZ, RZ, P4 ;  /* 0x000000ffff697224 */ /* 0x000fe200020e06ff */
[----:B------:R-:W-:Y:S01]  /*187c10*/  IADD3.X R172, P0, PT, R145, R172, RZ, P0, !PT ;  /* 0x000000ac91ac7210 */ /* 0x000fe2000071e4ff */
[----:B------:R-:W-:Y:S01]  /*187c20*/  IMAD.MOV.U32 R104, RZ, RZ, R111 ;  /* 0x000000ffff687224 */ /* 0x000fe200078e006f */
[----:B------:R-:W-:Y:S01]  /*187c30*/  IADD3.X R145, P5, PT, R192, R198, RZ, P5, !PT ;  /* 0x000000c6c0917210 */ /* 0x000fe20002fbe4ff */
[----:B------:R-:W-:Y:S01]  /*187c40*/  IMAD.WIDE.U32 R110, P4, R144, 0x1a22d9f3, R166 ;  /* 0x1a22d9f3906e7825 */ /* 0x000fe200078800a6 */
[----:B------:R-:W-:Y:S02]  /*187c50*/  IADD3.X R192, P3, PT, R174, R165, RZ, P3, !PT ;  /* 0x000000a5aec07210 */ /* 0x000fe40001f7e4ff */
[----:B------:R-:W-:Y:S01]  /*187c60*/  IADD3.X R198, P5, PT, R175, R199, RZ, P5, !PT ;  /* 0x000000c7afc67210 */ /* 0x000fe20002fbe4ff */
[----:B------:R-:W-:Y:S01]  /*187c70*/  IMAD.WIDE.U32 R168, R144, 0xf5138f, RZ ;  /* 0x00f5138f90a87825 */ /* 0x000fe200078e00ff */
[----:B------:R-:W-:-:S03]  /*187c80*/  IADD3 R115, PT, PT, R173, R115, RZ ;  /* 0x00000073ad737210 */ /* 0x000fc60007ffe0ff */
[----:B------:R-:W-:Y:S01]  /*187c90*/  IMAD.WIDE.U32 R58, R133, 0x6ca1493b, RZ ;  /* 0x6ca1493b853a7825 */ /* 0x000fe200078e00ff */
[----:B------:R-:W-:-:S03]  /*187ca0*/  IADD3.X R173, P0, PT, R127, R115, RZ, P0, !PT ;  /* 0x000000737fad7210 */ /* 0x000fc6000071e4ff */
[----:B------:R-:W-:Y:S01]  /*187cb0*/  IMAD.X R167, RZ, RZ, RZ, P4 ;  /* 0x000000ffffa77224 */ /* 0x000fe200020e06ff */
[----:B------:R-:W-:Y:S01]  /*187cc0*/  IADD3 RZ, P4, PT, R110, R169, RZ ;  /* 0x000000a96eff7210 */ /* 0x000fe20007f9e0ff */
[----:B------:R-:W-:Y:S02]  /*187cd0*/  IMAD R186, R144, 0x1a22d9f3, R166 ;  /* 0x1a22d9f390ba7824 */ /* 0x000fe400078e02a6 */
[----:B------:R-:W-:Y:S02]  /*187ce0*/  IMAD.MOV.U32 R166, RZ, RZ, R111 ;  /* 0x000000ffffa67224 */ /* 0x000fe400078e006f */
[----:B------:R-:W-:-:S04]  /*187cf0*/  IMAD.WIDE.U32.X R164, R133, 0x1ef3622f, R104, P1 ;  /* 0x1ef3622f85a47825 */ /* 0x000fc800008e0468 */
[----:B------:R-:W-:-:S04]  /*187d00*/  IMAD.WIDE.U32 R104, P1, R144, -0x39c4fa40, R58 ;  /* 0xc63b05c090687825 */ /* 0x000fc8000782003a */
[----:B------:R-:W-:-:S04]  /*187d10*/  IMAD.WIDE.U32 R110, R144, 0x6ca1493b, RZ ;  /* 0x6ca1493b906e7825 */ /* 0x000fc800078e00ff */
[----:B------:R-:W-:Y:S01]  /*187d20*/  IMAD.WIDE.U32.X R166, R133, 0x1a22d9f3, R166, P4 ;  /* 0x1a22d9f385a67825 */ /* 0x000fe200020e04a6 */
[----:B------:R-:W-:-:S03]  /*187d30*/  IADD3 RZ, P4, PT, R56, R112, RZ ;  /* 0x0000007038ff7210 */ /* 0x000fc60007f9e0ff */
[----:B------:R-:W-:Y:S02]  /*187d40*/  IMAD.IADD R195, R197, 0x1, R113 ;  /* 0x00000001c5c37824 */ /* 0x000fe400078e0271 */
[----:B------:R-:W-:Y:S01]  /*187d50*/  IMAD.X R175, RZ, RZ, RZ, P1 ;  /* 0x000000ffffaf7224 */ /* 0x000fe200008e06ff */
[----:B------:R-:W-:Y:S01]  /*187d60*/  IADD3 RZ, P1, PT, R104, R111, RZ ;  /* 0x0000006f68ff7210 */ /* 0x000fe20007f3e0ff */
[----:B------:R-:W-:Y:S01]  /*187d70*/  IMAD.WIDE.U32 R112, R133, 0x17c510ea, RZ ;  /* 0x17c510ea85707825 */ /* 0x000fe200078e00ff */
[----:B------:R-:W-:-:S03]  /*187d80*/  IADD3.X RZ, P4, PT, R57, R195, RZ, P4, !PT ;  /* 0x000000c339ff7210 */ /* 0x000fc6000279e4ff */
[----:B------:R-:W-:Y:S01]  /*187d90*/  IMAD.MOV.U32 R174, RZ, RZ, R105 ;  /* 0x000000ffffae7224 */ /* 0x000fe200078e0069 */
[----:B------:R-:W-:Y:S01]  /*187da0*/  IADD3.X R127, P4, PT, R170, R116, RZ, P4, !PT ;  /* 0x00000074aa7f7210 */ /* 0x000fe2000279e4ff */
[----:B------:R-:W-:Y:S02]  /*187db0*/  IMAD R199, R144, -0x39c4fa40, R58 ;  /* 0xc63b05c090c77824 */ /* 0x000fe400078e023a */
[----:B------:R-:W-:Y:S01]  /*187dc0*/  IMAD.WIDE.U32.X R174, R133, -0x39c4fa40, R174, P1 ;  /* 0xc63b05c085ae7825 */ /* 0x000fe200008e04ae */
[----:B------:R-:W-:-:S03]  /*187dd0*/  IADD3.X R188, P4, PT, R188, R117, RZ, P4, !PT ;  /* 0x00000075bcbc7210 */ /* 0x000fc6000279e4ff */
[C-C-:B------:R-:W-:Y:S02]  /*187de0*/  IMAD R200, R144.reuse, 0x1ae3a46, R112.reuse ;  /* 0x01ae3a4690c87824 */ /* 0x140fe400078e0270 */
[----:B------:R-:W-:-:S04]  /*187df0*/  IMAD.WIDE.U32 R58, P1, R144, 0x1ae3a46, R112 ;  /* 0x01ae3a46903a7825 */ /* 0x000fc80007820070 */
[----:B------:R-:W-:-:S04]  /*187e00*/  IMAD.WIDE.U32 R112, R144, 0x17c510ea, RZ ;  /* 0x17c510ea90707825 */ /* 0x000fc800078e00ff */
[----:B------:R-:W-:Y:S01]  /*187e10*/  IMAD.X R105, RZ, RZ, RZ, P1 ;  /* 0x000000ffff697224 */ /* 0x000fe200008e06ff */
[----:B------:R-:W-:Y:S01]  /*187e20*/  IADD3 RZ, P1, PT, R58, R113, RZ ;  /* 0x000000713aff7210 */ /* 0x000fe20007f3e0ff */
[----:B------:R-:W-:Y:S01]  /*187e30*/  IMAD.MOV.U32 R104, RZ, RZ, R59 ;  /* 0x000000ffff687224 */ /* 0x000fe200078e003b */
[----:B------:R-:W-:Y:S01]  /*187e40*/  IADD3.X R58, P5, PT, R145, R7, RZ, P5, !PT ;  /* 0x00000007913a7210 */ /* 0x000fe20002fbe4ff */
[----:B------:R-:W-:-:S03]  /*187e50*/  IMAD.WIDE.U32 R62, R191, R228, R62 ;  /* 0x000000e4bf3e7225 */ /* 0x000fc600078e003e */
[----:B------:R-:W-:Y:S01]  /*187e60*/  IADD3.X R59, P5, PT, R198, R106, RZ, P5, !PT ;  /* 0x0000006ac63b7210 */ /* 0x000fe20002fbe4ff */
[----:B------:R-:W-:Y:S01]  /*187e70*/  IMAD.WIDE.U32.X R104, R133, 0x1ae3a46, R104, P1 ;  /* 0x01ae3a4685687825 */ /* 0x000fe200008e0468 */
[----:B------:R-:W-:Y:S02]  /*187e80*/  IADD3 RZ, P1, PT, R58, R184, RZ ;  /* 0x000000b83aff7210 */ /* 0x000fe40007f3e0ff */
[----:B------:R-:W-:Y:S01]  /*187e90*/  IADD3 R115, PT, PT, R63, R98, RZ ;  /* 0x000000623f737210 */ /* 0x000fe20007ffe0ff */
[----:B------:R-:W-:Y:S01]  /*187ea0*/  IMAD R196, R194, R228, R196 ;  /* 0x000000e4c2c47224 */ /* 0x000fe200078e02c4 */
[----:B------:R-:W-:Y:S01]  /*187eb0*/  IADD3.X R184, P3, PT, R190, R62, RZ, P3, !PT ;  /* 0x0000003ebeb87210 */ /* 0x000fe20001f7e4ff */
[----:B------:R-:W-:-:S04]  /*187ec0*/  IMAD.WIDE.U32 R118, R144, 0x30000000, R118 ;  /* 0x3000000090767825 */ /* 0x000fc800078e0076 */
[----:B------:R-:W-:Y:S01]  /*187ed0*/  IMAD.IADD R7, R196, 0x1, R185 ;  /* 0x00000001c4077824 */ /* 0x000fe200078e02b9 */
[----:B------:R-:W-:Y:S01]  /*187ee0*/  IADD3.X R185, P3, PT, R192, R115, RZ, P3, !PT ;  /* 0x00000073c0b97210 */ /* 0x000fe20001f7e4ff */
[----:B------:R-:W-:Y:S02]  /*187ef0*/  IMAD.IADD R133, R119, 0x1, R60 ;  /* 0x0000000177857824 */ /* 0x000fe400078e023c */
[C---:B------:R-:W-:Y:S01]  /*187f00*/  IMAD.WIDE.U32 R62, R118.reuse, -0x1, RZ ;  /* 0xffffffff763e7825 */ /* 0x040fe200078e00ff */
[----:B------:R-:W-:Y:S02]  /*187f10*/  IADD3.X RZ, P1, PT, R59, R7, RZ, P1, !PT ;  /* 0x000000073bff7210 */ /* 0x000fe40000f3e4ff */
[----:B------:R-:W-:Y:S01]  /*187f20*/  IADD3.X R7, P5, PT, RZ, RZ, RZ, P5, !PT ;  /* 0x000000ffff077210 */ /* 0x000fe20002fbe4ff */
[----:B------:R-:W-:Y:S01]  /*187f30*/  IMAD R115, R118, -0x7af74001, -R133 ;  /* 0x8508bfff76737824 */ /* 0x000fe200078e0a85 */
[----:B------:R-:W-:Y:S01]  /*187f40*/  IADD3.X R145, P3, PT, RZ, RZ, RZ, P3, !PT ;  /* 0x000000ffff917210 */ /* 0x000fe20001f7e4ff */
[----:B------:R-:W-:Y:S01]  /*187f50*/  IMAD.WIDE.U32 R116, R189, R61, R184 ;  /* 0x0000003dbd747225 */ /* 0x000fe200078e00b8 */
[----:B------:R-:W-:-:S03]  /*187f60*/  IADD3.X R7, P1, PT, R7, R182, RZ, P1, !PT ;  /* 0x000000b607077210 */ /* 0x000fc60000f3e4ff */
[----:B------:R-:W-:Y:S01]  /*187f70*/  IMAD.IADD R63, R63, 0x1, R115 ;  /* 0x000000013f3f7824 */ /* 0x000fe200078e0273 */
[----:B------:R-:W-:Y:S01]  /*187f80*/  IADD3.X R115, P0, PT, RZ, RZ, RZ, P0, !PT ;  /* 0x000000ffff737210 */ /* 0x000fe2000071e4ff */
[----:B------:R-:W-:Y:S01]  /*187f90*/  IMAD.IADD R117, R117, 0x1, R162 ;  /* 0x0000000175757824 */ /* 0x000fe200078e02a2 */
[----:B------:R-:W-:Y:S01]  /*187fa0*/  IADD3.X R116, P4, PT, R127, R116, RZ, P4, !PT ;  /* 0x000000747f747210 */ /* 0x000fe2000279e4ff */
[----:B------:R-:W-:Y:S01]  /*187fb0*/  IMAD.WIDE.U32 R226, R62, 0x1, RZ ;  /* 0x000000013ee27825 */ /* 0x000fe200078e00ff */
[----:B------:R-:W-:Y:S02]  /*187fc0*/  IADD3.X R60, PT, PT, R183, RZ, RZ, P1, P5 ;  /* 0x000000ffb73c7210 */ /* 0x000fe40000fea4ff */
[----:B------:R-:W-:Y:S01]  /*187fd0*/  IADD3.X R117, P4, PT, R188, R117, RZ, P4, !PT ;  /* 0x00000075bc757210 */ /* 0x000fe2000279e4ff */
[----:B------:R-:W-:Y:S01]  /*187fe0*/  IMAD.IADD R183, R12, 0x1, R109 ;  /* 0x000000010cb77824 */ /* 0x000fe200078e026d */
[----:B------:R-:W-:Y:S01]  /*187ff0*/  IADD3 RZ, P1, PT, R118, R226, RZ ;  /* 0x000000e276ff7210 */ /* 0x000fe20007f3e0ff */
[----:B------:R-:W-:Y:S01]  /*188000*/  IMAD.X R127, RZ, RZ, RZ, P0 ;  /* 0x000000ffff7f7224 */ /* 0x000fe200000e06ff */
[----:B------:R-:W-:Y:S01]  /*188010*/  IADD3 RZ, P0, PT, R172, R108, RZ ;  /* 0x0000006cacff7210 */ /* 0x000fe20007f1e0ff */
[----:B------:R-:W-:Y:S01]  /*188020*/  IMAD.WIDE.U32 R118, R63, 0x1, RZ ;  /* 0x000000013f767825 */ /* 0x000fe200078e00ff */
[----:B------:R-:W-:-:S02]  /*188030*/  IADD3.X R106, P4, PT, RZ, RZ, RZ, P4, !PT ;  /* 0x000000ffff6a7210 */ /* 0x000fc4000279e4ff */
[----:B------:R-:W-:Y:S01]  /*188040*/  IADD3.X RZ, P0, PT, R173, R183, RZ, P0, !PT ;  /* 0x000000b7adff7210 */ /* 0x000fe2000071e4ff */
[--C-:B------:R-:W-:Y:S02]  /*188050*/  IMAD R201, R62, -0x7af74000, R118.reuse ;  /* 0x8508c0003ec97824 */ /* 0x100fe400078e0276 */
[----:B------:R-:W-:Y:S01]  /*188060*/  IMAD.X R98, RZ, RZ, RZ, P4 ;  /* 0x000000ffff627224 */ /* 0x000fe200020e06ff */
[----:B------:R-:W-:Y:S01]  /*188070*/  IADD3.X R115, P4, PT, R115, R164, RZ, P0, !PT ;  /* 0x000000a473737210 */ /* 0x000fe2000079e4ff */
[----:B------:R-:W-:Y:S01]  /*188080*/  IMAD.X R195, RZ, RZ, RZ, P3 ;  /* 0x000000ffffc37224 */ /* 0x000fe200018e06ff */
[----:B------:R-:W-:Y:S01]  /*188090*/  IADD3 RZ, P0, PT, R184, R160, RZ ;  /* 0x000000a0b8ff7210 */ /* 0x000fe20007f1e0ff */
[----:B------:R-:W-:Y:S01]  /*1880a0*/  IMAD.WIDE.U32 R108, P3, R62, -0x7af74000, R118 ;  /* 0x8508c0003e6c7825 */ /* 0x000fe20007860076 */
[----:B------:R-:W-:Y:S02]  /*1880b0*/  IADD3.X R127, P4, PT, R127, R165, RZ, P4, !PT ;  /* 0x000000a57f7f7210 */ /* 0x000fe4000279e4ff */
[----:B------:R-:W-:Y:S01]  /*1880c0*/  IADD3.X RZ, P0, PT, R185, R161, RZ, P0, !PT ;  /* 0x000000a1b9ff7210 */ /* 0x000fe2000071e4ff */
[C---:B------:R-:W-:Y:S01]  /*1880d0*/  IMAD.IADD R170, R227.reuse, 0x1, R201 ;  /* 0x00000001e3aa7824 */ /* 0x040fe200078e02c9 */
[----:B------:R-:W-:Y:S01]  /*1880e0*/  IADD3 RZ, P5, PT, R227, R108, RZ ;  /* 0x0000006ce3ff7210 */ /* 0x000fe20007fbe0ff */
[----:B------:R-:W-:Y:S01]  /*1880f0*/  IMAD.WIDE.U32 R118, R63, 0x30000000, RZ ;  /* 0x300000003f767825 */ /* 0x000fe200078e00ff */
[----:B------:R-:W-:-:S02]  /*188100*/  IADD3.X R145, P0, PT, R145, R158, RZ, P0, !PT ;  /* 0x0000009e91917210 */ /* 0x000fc4000071e4ff */
[----:B------:R-:W-:Y:S01]  /*188110*/  IADD3.X RZ, P1, PT, R133, R170, RZ, P1, !PT ;  /* 0x000000aa85ff7210 */ /* 0x000fe20000f3e4ff */
[----:B------:R-:W-:Y:S01]  /*188120*/  IMAD R133, R62, 0x170b5d44, R118 ;  /* 0x170b5d443e857824 */ /* 0x000fe200078e0276 */
[----:B------:R-:W-:Y:S01]  /*188130*/  IADD3.X R158, P0, PT, R195, R159, RZ, P0, !PT ;  /* 0x0000009fc39e7210 */ /* 0x000fe2000071e4ff */
[----:B------:R-:W-:Y:S02]  /*188140*/  IMAD.X R165, RZ, RZ, RZ, P3 ;  /* 0x000000ffffa57224 */ /* 0x000fe400018e06ff */
[----:B------:R-:W-:-:S04]  /*188150*/  IMAD.WIDE.U32 R182, R193, R228, R58 ;  /* 0x000000e4c1b67225 */ /* 0x000fc800078e003a */
[----:B------:R-:W-:Y:S01]  /*188160*/  IMAD.WIDE.U32 R118, P3, R62, 0x170b5d44, R118 ;  /* 0x170b5d443e767825 */ /* 0x000fe20007860076 */
[----:B------:R-:W-:-:S03]  /*188170*/  IADD3.X R182, P0, PT, R145, R182, RZ, P0, !PT ;  /* 0x000000b691b67210 */ /* 0x000fc6000071e4ff */
[----:B------:R-:W-:-:S04]  /*188180*/  IMAD.WIDE.U32 R58, R62, 0x30000000, RZ ;  /* 0x300000003e3a7825 */ /* 0x000fc800078e00ff */
[----:B------:R-:W-:Y:S01]  /*188190*/  IMAD.X R161, RZ, RZ, RZ, P3 ;  /* 0x000000ffffa17224 */ /* 0x000fe200018e06ff */
[----:B------:R-:W-:Y:S01]  /*1881a0*/  IADD3 RZ, P3, PT, R118, R59, RZ ;  /* 0x0000003b76ff7210 */ /* 0x000fe20007f7e0ff */
[----:B------:R-:W-:Y:S02]  /*1881b0*/  IMAD.MOV.U32 R160, RZ, RZ, R119 ;  /* 0x000000ffffa07224 */ /* 0x000fe400078e0077 */
[----:B------:R-:W-:Y:S02]  /*1881c0*/  IMAD.MOV.U32 R164, RZ, RZ, R109 ;  /* 0x000000ffffa47224 */ /* 0x000fe400078e006d */
[----:B------:R-:W-:-:S04]  /*1881d0*/  IMAD.WIDE.U32 R118, R63, -0x45f6b800, RZ ;  /* 0xba0948003f767825 */ /* 0x000fc800078e00ff */
[----:B------:R-:W-:Y:S02]  /*1881e0*/  IMAD.IADD R109, R183, 0x1, R196 ;  /* 0x00000001b76d7824 */ /* 0x000fe400078e02c4 */
[----:B------:R-:W-:Y:S02]  /*1881f0*/  IMAD R162, R62, 0x1ef3622f, R118 ;  /* 0x1ef3622f3ea27824 */ /* 0x000fe400078e0276 */
[----:B------:R-:W-:Y:S01]  /*188200*/  IMAD.WIDE.U32.X R164, R63, -0x7af74000, R164, P5 ;  /* 0x8508c0003fa47825 */ /* 0x000fe200028e04a4 */
[----:B------:R-:W-:-:S03]  /*188210*/  IADD3.X R183, P0, PT, R158, R109, RZ, P0, !PT ;  /* 0x0000006d9eb77210 */ /* 0x000fc6000071e4ff */
[----:B------:R-:W-:-:S04]  /*188220*/  IMAD.WIDE.U32 R118, P5, R62, 0x1ef3622f, R118 ;  /* 0x1ef3622f3e767825 */ /* 0x000fc800078a0076 */
[----:B------:R-:W-:-:S04]  /*188230*/  IMAD.WIDE.U32 R108, R63, 0xf5138f, RZ ;  /* 0x00f5138f3f6c7825 */ /* 0x000fc800078e00ff */
[----:B------:R-:W-:Y:S01]  /*188240*/  IMAD.X R227, RZ, RZ, RZ, P5 ;  /* 0x000000ffffe37224 */ /* 0x000fe200028e06ff */
[----:B------:R-:W-:Y:S01]  /*188250*/  IADD3.X R170, P5, PT, RZ, RZ, RZ, P0, !PT ;  /* 0x000000ffffaa7210 */ /* 0x000fe200007be4ff */
[----:B------:R-:W-:Y:S01]  /*188260*/  IMAD.IADD R195, R114, 0x1, R121 ;  /* 0x0000000172c37824 */ /* 0x000fe200078e0279 */
[----:B------:R-:W-:Y:S01]  /*188270*/  IADD3 RZ, P0, PT, R116, R120, RZ ;  /* 0x0000007874ff7210 */ /* 0x000fe20007f1e0ff */
[----:B------:R-:W-:Y:S01]  /*188280*/  IMAD R145, R62, 0x1a22d9f3, R108 ;  /* 0x1a22d9f33e917824 */ /* 0x000fe200078e026c */
[----:B------:R-:W-:Y:S01]  /*188290*/  IADD3.X R188, PT, PT, RZ, RZ, RZ, P5, !PT ;  /* 0x000000ffffbc7210 */ /* 0x000fe20002ffe4ff */
[----:B------:R-:W-:Y:S01]  /*1882a0*/  IMAD.WIDE.U32.X R160, R63, 0x170b5d44, R160, P3 ;  /* 0x170b5d443fa07825 */ /* 0x000fe200018e04a0 */
[----:B------:R-:W-:-:S03]  /*1882b0*/  IADD3.X RZ, P0, PT, R117, R195, RZ, P0, !PT ;  /* 0x000000c375ff7210 */ /* 0x000fc6000071e4ff */
[----:B------:R-:W-:Y:S01]  /*1882c0*/  IMAD.WIDE.U32 R108, P3, R62, 0x1a22d9f3, R108 ;  /* 0x1a22d9f33e6c7825 */ /* 0x000fe2000786006c */
[----:B------:R-:W-:-:S03]  /*1882d0*/  IADD3.X R195, P0, PT, R106, R130, RZ, P0, !PT ;  /* 0x000000826ac37210 */ /* 0x000fc6000071e4ff */
[----:B------:R-:W-:Y:S01]  /*1882e0*/  IMAD.WIDE.U32 R184, R62, 0xf5138f, RZ ;  /* 0x00f5138f3eb87825 */ /* 0x000fe200078e00ff */
[----:B------:R-:W-:-:S03]  /*1882f0*/  IADD3.X R190, P0, PT, R98, R131, RZ, P0, !PT ;  /* 0x0000008362be7210 */ /* 0x000fc6000071e4ff */
[----:B------:R-:W-:Y:S01]  /*188300*/  IMAD.WIDE.U32 R158, R62, -0x45f6b800, RZ ;  /* 0xba0948003e9e7825 */ /* 0x000fe200078e00ff */
[----:B------:R-:W-:-:S03]  /*188310*/  IADD3 RZ, P5, PT, R108, R185, RZ ;  /* 0x000000b96cff7210 */ /* 0x000fc60007fbe0ff */
[----:B------:R-:W-:Y:S01]  /*188320*/  IMAD.X R121, RZ, RZ, RZ, P3 ;  /* 0x000000ffff797224 */ /* 0x000fe200018e06ff */
[----:B------:R-:W-:Y:S01]  /*188330*/  IADD3 RZ, P3, PT, R118, R159, RZ ;  /* 0x0000009f76ff7210 */ /* 0x000fe20007f7e0ff */
[----:B------:R-:W-:Y:S02]  /*188340*/  IMAD.MOV.U32 R120, RZ, RZ, R109 ;  /* 0x000000ffff787224 */ /* 0x000fe400078e006d */
[----:B------:R-:W-:-:S04]  /*188350*/  IMAD.WIDE.U32 R108, R63, 0x6ca1493b, RZ ;  /* 0x6ca1493b3f6c7825 */ /* 0x000fc800078e00ff */
[----:B------:R-:W-:Y:S02]  /*188360*/  IMAD.MOV.U32 R226, RZ, RZ, R119 ;  /* 0x000000ffffe27224 */ /* 0x000fe400078e0077 */
[----:B------:R-:W-:-:S04]  /*188370*/  IMAD.WIDE.U32 R204, R6, R65, R204 ;  /* 0x0000004106cc7225 */ /* 0x000fc800078e00cc */
[----:B------:R-:W-:Y:S01]  /*188380*/  IMAD.WIDE.U32.X R226, R63, 0x1ef3622f, R226, P3 ;  /* 0x1ef3622f3fe27825 */ /* 0x000fe200018e04e2 */
[----:B------:R-:W-:-:S03]  /*188390*/  IADD3.X R204, P2, PT, R9, R204, RZ, P2, !PT ;  /* 0x000000cc09cc7210 */ /* 0x000fc6000175e4ff */
[----:B------:R-:W-:-:S04]  /*1883a0*/  IMAD.WIDE.U32 R118, P3, R62, -0x39c4fa40, R108 ;  /* 0xc63b05c03e767825 */ /* 0x000fc8000786006c */
[----:B------:R-:W-:Y:S01]  /*1883b0*/  IMAD.WIDE.U32.X R120, R63, 0x1a22d9f3, R120, P5 ;  /* 0x1a22d9f33f787825 */ /* 0x000fe200028e0478 */
[----:B------:R-:W-:-:S03]  /*1883c0*/  IADD3 RZ, P5, PT, R182, R154, RZ ;  /* 0x0000009ab6ff7210 */ /* 0x000fc60007fbe0ff */
[----:B------:R-:W-:-:S04]  /*1883d0*/  IMAD.WIDE.U32 R130, R62, 0x6ca1493b, RZ ;  /* 0x6ca1493b3e827825 */ /* 0x000fc800078e00ff */
[----:B------:R-:W-:Y:S02]  /*1883e0*/  IMAD.IADD R9, R156, 0x1, R155 ;  /* 0x000000019c097824 */ /* 0x000fe400078e029b */
[----:B------:R-:W-:-:S03]  /*1883f0*/  IMAD.WIDE.U32 R154, R191, R61, R182 ;  /* 0x0000003dbf9a7225 */ /* 0x000fc600078e00b6 */
[----:B------:R-:W-:Y:S01]  /*188400*/  IADD3.X RZ, P5, PT, R183, R9, RZ, P5, !PT ;  /* 0x00000009b7ff7210 */ /* 0x000fe20002fbe4ff */
[----:B------:R-:W-:Y:S01]  /*188410*/  IMAD.X R231, RZ, RZ, RZ, P3 ;  /* 0x000000ffffe77224 */ /* 0x000fe200018e06ff */
[----:B------:R-:W-:Y:S01]  /*188420*/  IADD3 RZ, P3, PT, R118, R131, RZ ;  /* 0x0000008376ff7210 */ /* 0x000fe20007f7e0ff */
[----:B------:R-:W-:Y:S01]  /*188430*/  IMAD R98, R62, -0x39c4fa40, R108 ;  /* 0xc63b05c03e627824 */ /* 0x000fe200078e026c */
[----:B------:R-:W-:Y:S01]  /*188440*/  IADD3.X R154, P0, PT, R195, R154, RZ, P0, !PT ;  /* 0x0000009ac39a7210 */ /* 0x000fe2000071e4ff */
[----:B------:R-:W-:Y:S01]  /*188450*/  IMAD.WIDE.U32 R108, R63, 0x17c510ea, RZ ;  /* 0x17c510ea3f6c7825 */ /* 0x000fe200078e00ff */
[----:B------:R-:W-:-:S03]  /*188460*/  IADD3.X R170, P5, PT, R170, R152, RZ, P5, !PT ;  /* 0x00000098aaaa7210 */ /* 0x000fc60002fbe4ff */
[----:B------:R-:W-:Y:S02]  /*188470*/  IMAD.MOV.U32 R230, RZ, RZ, R119 ;  /* 0x000000ffffe67224 */ /* 0x000fe400078e0077 */
[----:B------:R-:W-:Y:S02]  /*188480*/  IMAD.IADD R155, R155, 0x1, R156 ;  /* 0x000000019b9b7824 */ /* 0x000fe400078e029c */
[----:B------:R-:W-:Y:S02]  /*188490*/  IMAD.IADD R151, R205, 0x1, R151 ;  /* 0x00000001cd977824 */ /* 0x000fe400078e0297 */
[----:B------:R-:W-:Y:S01]  /*1884a0*/  IMAD R106, R62, 0x1ae3a46, R108 ;  /* 0x01ae3a463e6a7824 */ /* 0x000fe200078e026c */
[----:B------:R-:W-:Y:S01]  /*1884b0*/  IADD3.X R155, P0, PT, R190, R155, RZ, P0, !PT ;  /* 0x0000009bbe9b7210 */ /* 0x000fe2000071e4ff */
[----:B------:R-:W-:Y:S01]  /*1884c0*/  IMAD.WIDE.U32.X R230, R63, -0x39c4fa40, R230, P3 ;  /* 0xc63b05c03fe67825 */ /* 0x000fe200018e04e6 */
[----:B------:R-:W-:Y:S02]  /*1884d0*/  IADD3.X R205, P2, PT, R64, R151, RZ, P2, !PT ;  /* 0x0000009740cd7210 */ /* 0x000fe4000175e4ff */
[----:B------:R-:W-:Y:S01]  /*1884e0*/  IADD3.X R151, P0, PT, RZ, RZ, RZ, P0, !PT ;  /* 0x000000ffff977210 */ /* 0x000fe2000071e4ff */
[----:B------:R-:W-:Y:S01]  /*1884f0*/  IMAD.WIDE.U32 R108, P3, R62, 0x1ae3a46, R108 ;  /* 0x01ae3a463e6c7825 */ /* 0x000fe2000786006c */
[----:B------:R-:W-:-:S03]  /*188500*/  IADD3.X R9, P2, PT, RZ, RZ, RZ, P2, !PT ;  /* 0x000000ffff097210 */ /* 0x000fc6000175e4ff */
[----:B------:R-:W-:Y:S01]  /*188510*/  IMAD.WIDE.U32 R232, R62, 0x17c510ea, RZ ;  /* 0x17c510ea3ee87825 */ /* 0x000fe200078e00ff */
[----:B------:R-:W-:Y:S02]  /*188520*/  MOV R118, R109 ;  /* 0x0000006d00767202 */ /* 0x000fe40000000f00 */
[----:B------:R-:W-:Y:S01]  /*188530*/  IADD3.X R109, P1, PT, RZ, R164, RZ, P1, !PT ;  /* 0x000000a4ff6d7210 */ /* 0x000fe20000f3e4ff */
[----:B------:R-:W-:Y:S01]  /*188540*/  IMAD.X R119, RZ, RZ, RZ, P3 ;  /* 0x000000ffff777224 */ /* 0x000fe200018e06ff */
[----:B------:R-:W-:Y:S01]  /*188550*/  IADD3 RZ, P3, PT, R108, R233, RZ ;  /* 0x000000e96cff7210 */ /* 0x000fe20007f7e0ff */
[----:B------:R-:W-:Y:S01]  /*188560*/  IMAD.IADD R183, R163, 0x1, R15 ;  /* 0x00000001a3b77824 */ /* 0x000fe200078e020f */
[----:B------:R-:W-:Y:S01]  /*188570*/  IADD3.X R15, P5, PT, R188, R153, RZ, P5, !PT ;  /* 0x00000099bc0f7210 */ /* 0x000fe20002fbe4ff */
[----:B------:R-:W-:Y:S01]  /*188580*/  IMAD.IADD R125, R122, 0x1, R125 ;  /* 0x000000017a7d7824 */ /* 0x000fe200078e027d */
[----:B------:R-:W-:Y:S01]  /*188590*/  IADD3.X R164, P1, PT, RZ, R165, RZ, P1, !PT ;  /* 0x000000a5ffa47210 */ /* 0x000fe20000f3e4ff */
[----:B------:R-:W-:Y:S01]  /*1885a0*/  IMAD.X R153, RZ, RZ, RZ, P0 ;  /* 0x000000ffff997224 */ /* 0x000fe200000e06ff */
[----:B------:R-:W-:Y:S01]  /*1885b0*/  IADD3 RZ, P0, PT, R154, R124, RZ ;  /* 0x0000007c9aff7210 */ /* 0x000fe20007f1e0ff */
[----:B------:R-:W-:Y:S01]  /*1885c0*/  IMAD.WIDE.U32.X R118, R63, 0x1ae3a46, R118, P3 ;  /* 0x01ae3a463f767825 */ /* 0x000fe200018e0476 */
[----:B------:R-:W-:-:S02]  /*1885d0*/  IADD3 RZ, P3, PT, R204, R14, RZ ;  /* 0x0000000eccff7210 */ /* 0x000fc40007f7e0ff */
[----:B------:R-:W-:Y:S01]  /*1885e0*/  IADD3.X R14, P5, PT, R170, R7, RZ, P5, !PT ;  /* 0x00000007aa0e7210 */ /* 0x000fe20002fbe4ff */
[----:B------:R-:W-:Y:S01]  /*1885f0*/  IMAD R150, R194, R61, R150 ;  /* 0x0000003dc2967224 */ /* 0x000fe200078e0296 */
[----:B------:R-:W-:Y:S01]  /*188600*/  IADD3.X RZ, P0, PT, R155, R125, RZ, P0, !PT ;  /* 0x0000007d9bff7210 */ /* 0x000fe2000071e4ff */
[----:B------:R-:W-:Y:S01]  /*188610*/  IMAD.X R63, RZ, RZ, RZ, P2 ;  /* 0x000000ffff3f7224 */ /* 0x000fe200010e06ff */
[----:B------:R-:W-:Y:S01]  /*188620*/  IADD3 RZ, P2, PT, R14, R148, RZ ;  /* 0x000000940eff7210 */ /* 0x000fe20007f5e0ff */
[----:B------:R-:W-:Y:S01]  /*188630*/  IMAD.IADD R149, R150, 0x1, R149 ;  /* 0x0000000196957824 */ /* 0x000fe200078e0295 */
[----:B------:R-:W-:Y:S01]  /*188640*/  IADD3.X R15, P5, PT, R15, R60, RZ, P5, !PT ;  /* 0x0000003c0f0f7210 */ /* 0x000fe20002fbe4ff */
[----:B------:R-:W-:Y:S01]  /*188650*/  IMAD.WIDE.U32 R172, R144, -0x45f6b800, R172 ;  /* 0xba09480090ac7825 */ /* 0x000fe200078e00ac */
[----:B------:R-:W-:Y:S02]  /*188660*/  IADD3.X R125, P0, PT, R151, R134, RZ, P0, !PT ;  /* 0x00000086977d7210 */ /* 0x000fe4000071e4ff */
[----:B------:R-:W-:Y:S01]  /*188670*/  IADD3.X RZ, P2, PT, R15, R149, RZ, P2, !PT ;  /* 0x000000950fff7210 */ /* 0x000fe2000175e4ff */
[----:B------:R-:W-:Y:S01]  /*188680*/  IMAD.WIDE.U32 R14, R193, R61, R14 ;  /* 0x0000003dc10e7225 */ /* 0x000fe200078e000e */
[----:B------:R-:W-:-:S02]  /*188690*/  IADD3.X R134, P0, PT, R153, R135, RZ, P0, !PT ;  /* 0x0000008799867210 */ /* 0x000fc4000071e4ff */
[----:B------:R-:W-:Y:S01]  /*1886a0*/  IADD3.X R61, P5, PT, RZ, RZ, RZ, P5, !PT ;  /* 0x000000ffff3d7210 */ /* 0x000fe20002fbe4ff */
[----:B------:R-:W-:Y:S01]  /*1886b0*/  IMAD.IADD R7, R173, 0x1, R12 ;  /* 0x00000001ad077824 */ /* 0x000fe200078e020c */
[----:B------:R-:W-:Y:S01]  /*1886c0*/  IADD3.X R172, P1, PT, R109, R172, RZ, P1, !PT ;  /* 0x000000ac6dac7210 */ /* 0x000fe20000f3e4ff */
[----:B------:R-:W-:Y:S01]  /*1886d0*/  IMAD.IADD R15, R15, 0x1, R150 ;  /* 0x000000010f0f7824 */ /* 0x000fe200078e0296 */
[----:B------:R-:W-:Y:S01]  /*1886e0*/  IADD3.X R14, P0, PT, R125, R14, RZ, P0, !PT ;  /* 0x0000000e7d0e7210 */ /* 0x000fe2000071e4ff */
[-C--:B------:R-:W-:Y:S01]  /*1886f0*/  IMAD R132, R194, R65.reuse, R132 ;  /* 0x00000041c2847224 */ /* 0x080fe200078e0284 */
        /* <DEDUP_REMOVED lines=18> */
[----:B------:R-:W-:Y:S01]  /*188820*/  IADD3 R103, PT, PT, R133, R59, RZ ;  /* 0x0000003b85677210 */ /* 0x000fe20007ffe0ff */
        /* <DEDUP_REMOVED lines=18> */
[----:B------:R-:W-:Y:S02]  /*188950*/  IADD3.X R58, P1, PT, R58, R125, RZ, P1, !PT ;  /* 0x0000007d3a3a7210 */ /* 0x000fe40000f3e4ff */
[----:B------:R-:W-:Y:S01]  /*188960*/  IADD3.X RZ, P0, PT, R205, R129, RZ, P0, !PT ;  /* 0x00000081cdff7210 */ /* 0x000fe2000071e4ff */
[----:B------:R-:W-:Y:S01]  /*188970*/  IMAD.WIDE.U32 R204, R144, 0xf5138f, R204 ;  /* 0x00f5138f90cc7825 */ /* 0x000fe200078e00cc */
[----:B------:R-:W-:-:S02]  /*188980*/  IADD3 RZ, P2, PT, R56, R142, RZ ;  /* 0x0000008e38ff7210 */ /* 0x000fc40007f5e0ff */
[----:B------:R-:W-:Y:S01]  /*188990*/  IADD3.X R160, P4, PT, R7, R161, RZ, P4, !PT ;  /* 0x000000a107a07210 */ /* 0x000fe2000279e4ff */
[----:B------:R-:W-:Y:S01]  /*1889a0*/  IMAD.WIDE.U32 R6, R6, R229, R56 ;  /* 0x000000e506067225 */ /* 0x000fe200078e0038 */
[----:B------:R-:W-:Y:S02]  /*1889b0*/  IADD3 RZ, P5, PT, R58, R136, RZ ;  /* 0x000000883aff7210 */ /* 0x000fe40007fbe0ff */
[----:B------:R-:W-:Y:S01]  /*1889c0*/  IADD3.X R59, P1, PT, R138, R147, RZ, P1, !PT ;  /* 0x000000938a3b7210 */ /* 0x000fe20000f3e4ff */
[----:B------:R-:W-:Y:S01]  /*1889d0*/  IMAD.IADD R99, R7, 0x1, R99 ;  /* 0x0000000107637824 */ /* 0x000fe200078e0263 */
[----:B------:R-:W-:Y:S01]  /*1889e0*/  IADD3 R133, PT, PT, R173, R133, RZ ;  /* 0x00000085ad857210 */ /* 0x000fe20007ffe0ff */
[----:B------:R-:W-:Y:S01]  /*1889f0*/  IMAD.IADD R165, R157, 0x1, R203 ;  /* 0x000000019da57824 */ /* 0x000fe200078e02cb */
[----:B------:R-:W-:Y:S01]  /*188a00*/  IADD3.X R12, P0, PT, R63, R166, RZ, P0, !PT ;  /* 0x000000a63f0c7210 */ /* 0x000fe2000071e4ff */
[----:B------:R-:W-:Y:S01]  /*188a10*/  IMAD R245, R194, R229, R244 ;  /* 0x000000e5c2f57224 */ /* 0x000fe200078e02f4 */
[----:B------:R-:W-:Y:S01]  /*188a20*/  IADD3.X RZ, P2, PT, R57, R115, RZ, P2, !PT ;  /* 0x0000007339ff7210 */ /* 0x000fe2000175e4ff */
[----:B------:R-:W-:Y:S01]  /*188a30*/  IMAD.WIDE.U32 R56, R172, -0x1, RZ ;  /* 0xffffffffac387825 */ /* 0x000fe200078e00ff */
[----:B------:R-:W-:-:S02]  /*188a40*/  IADD3.X RZ, P5, PT, R59, R109, RZ, P5, !PT ;  /* 0x0000006d3bff7210 */ /* 0x000fc40002fbe4ff */
[----:B------:R-:W-:Y:S01]  /*188a50*/  IADD3.X R63, P1, PT, RZ, RZ, RZ, P1, !PT ;  /* 0x000000ffff3f7210 */ /* 0x000fe20000f3e4ff */
[----:B------:R-:W-:Y:S01]  /*188a60*/  IMAD.IADD R115, R162, 0x1, R159 ;  /* 0x00000001a2737824 */ /* 0x000fe200078e029f */
        /* <DEDUP_REMOVED lines=12> */
[----:B------:R-:W-:Y:S01]  /*188b30*/  IADD3.X R141, P3, PT, RZ, RZ, RZ, P4, !PT ;  /* 0x000000ffff8d7210 */ /* 0x000fe2000277e4ff */
[C---:B------:R-:W-:Y:S01]  /*188b40*/  IMAD.WIDE.U32 R102, R56.reuse, 0x1, RZ ;  /* 0x0000000138667825 */ /* 0x040fe200078e00ff */
[----:B------:R-:W-:Y:S02]  /*188b50*/  IADD3.X R139, P4, PT, RZ, RZ, RZ, P5, !PT ;  /* 0x000000ffff8b7210 */ /* 0x000fe40002f9e4ff */
[----:B------:R-:W-:Y:S01]  /*188b60*/  IADD3.X R99, P2, PT, RZ, R210, RZ, P2, !PT ;  /* 0x000000d2ff637210 */ /* 0x000fe2000175e4ff */
[----:B------:R-:W-:Y:S01]  /*188b70*/  IMAD.WIDE.U32 R108, P5, R56, -0x7af74000, R60 ;  /* 0x8508c000386c7825 */ /* 0x000fe200078a003c */
[----:B------:R-:W-:-:S02]  /*188b80*/  IADD3 RZ, P1, PT, R204, R158, RZ ;  /* 0x0000009eccff7210 */ /* 0x000fc40007f3e0ff */
[----:B------:R-:W-:Y:S01]  /*188b90*/  IADD3.X R210, P2, PT, RZ, R211, RZ, P2, !PT ;  /* 0x000000d3ffd27210 */ /* 0x000fe2000175e4ff */
[----:B------:R-:W-:Y:S01]  /*188ba0*/  IMAD.X R137, RZ, RZ, RZ, P4 ;  /* 0x000000ffff897224 */ /* 0x000fe200020e06ff */
[----:B------:R-:W-:Y:S01]  /*188bb0*/  IADD3 RZ, P4, PT, R6, R10, RZ ;  /* 0x0000000a06ff7210 */ /* 0x000fe20007f9e0ff */
[----:B------:R-:W-:Y:S01]  /*188bc0*/  IMAD.IADD R61, R171, 0x1, R11 ;  /* 0x00000001ab3d7824 */ /* 0x000fe200078e020b */
[----:B------:R-:W-:Y:S01]  /*188bd0*/  MOV R124, R109 ;  /* 0x0000006d007c7202 */ /* 0x000fe20000000f00 */
[----:B------:R-:W-:Y:S01]  /*188be0*/  IMAD.X R125, RZ, RZ, RZ, P5 ;  /* 0x000000ffff7d7224 */ /* 0x000fe200028e06ff */
[----:B------:R-:W-:Y:S01]  /*188bf0*/  IADD3 RZ, P5, PT, R103, R108, RZ ;  /* 0x0000006c67ff7210 */ /* 0x000fe20007fbe0ff */
[----:B------:R-:W-:Y:S01]  /*188c00*/  IMAD.WIDE.U32 R10, R57, 0x30000000, RZ ;  /* 0x30000000390a7825 */ /* 0x000fe200078e00ff */
[----:B------:R-:W-:Y:S02]  /*188c10*/  IADD3.X RZ, P4, PT, R7, R61, RZ, P4, !PT ;  /* 0x0000003d07ff7210 */ /* 0x000fe4000279e4ff */
[----:B------:R-:W-:Y:S01]  /*188c20*/  IADD3.X RZ, P1, PT, R205, R115, RZ, P1, !PT ;  /* 0x00000073cdff7210 */ /* 0x000fe20000f3e4ff */
[----:B------:R-:W-:Y:S01]  /*188c30*/  IMAD.WIDE.U32.X R128, R57, -0x7af74000, R124, P5 ;  /* 0x8508c00039807825 */ /* 0x000fe200028e047c */
[----:B------:R-:W-:-:S02]  /*188c40*/  IADD3.X R116, P2, PT, R99, R116, RZ, P2, !PT ;  /* 0x0000007463747210 */ /* 0x000fc4000175e4ff */
[----:B------:R-:W-:Y:S01]  /*188c50*/  IADD3.X R141, P1, PT, R141, R226, RZ, P1, !PT ;  /* 0x000000e28d8d7210 */ /* 0x000fe20000f3e4ff */
[----:B------:R-:W-:Y:S01]  /*188c60*/  IMAD.WIDE.U32 R108, R56, 0x30000000, RZ ;  /* 0x30000000386c7825 */ /* 0x000fe200078e00ff */
[----:B------:R-:W-:-:S03]  /*188c70*/  IADD3.X R159, P4, PT, R139, R54, RZ, P4, !PT ;  /* 0x000000368b9f7210 */ /* 0x000fc6000279e4ff */
[----:B------:R-:W-:Y:S01]  /*188c80*/  IMAD.WIDE.U32 R124, P5, R56, 0x170b5d44, R10 ;  /* 0x170b5d44387c7825 */ /* 0x000fe200078a000a */
[----:B------:R-:W-:-:S03]  /*188c90*/  IADD3.X R146, P4, PT, R137, R55, RZ, P4, !PT ;  /* 0x0000003789927210 */ /* 0x000fc6000279e4ff */
[----:B------:R-:W-:Y:S01]  /*188ca0*/  IMAD.X R9, RZ, RZ, RZ, P3 ;  /* 0x000000ffff097224 */ /* 0x000fe200018e06ff */
[----:B------:R-:W-:Y:S01]  /*188cb0*/  IADD3 RZ, P3, PT, R172, R102, RZ ;  /* 0x00000066acff7210 */ /* 0x000fe20007f7e0ff */
[----:B------:R-:W-:Y:S02]  /*188cc0*/  IMAD.IADD R11, R117, 0x1, R114 ;  /* 0x00000001750b7824 */ /* 0x000fe400078e0272 */
[----:B------:R-:W-:Y:S01]  /*188cd0*/  IMAD.X R61, RZ, RZ, RZ, P5 ;  /* 0x000000ffff3d7224 */ /* 0x000fe200028e06ff */
[----:B------:R-:W-:Y:S01]  /*188ce0*/  IADD3 RZ, P5, PT, R124, R109, RZ ;  /* 0x0000006d7cff7210 */ /* 0x000fe20007fbe0ff */
[----:B------:R-:W-:Y:S01]  /*188cf0*/  IMAD.WIDE.U32 R114, R57, -0x45f6b800, RZ ;  /* 0xba09480039727825 */ /* 0x000fe200078e00ff */
[----:B------:R-:W-:Y:S02]  /*188d00*/  IADD3.X R117, P2, PT, R210, R11, RZ, P2, !PT ;  /* 0x0000000bd2757210 */ /* 0x000fe4000175e4ff */
[----:B------:R-:W-:Y:S01]  /*188d10*/  IADD3.X R226, P1, PT, R9, R227, RZ, P1, !PT ;  /* 0x000000e309e27210 */ /* 0x000fe20000f3e4ff */
[----:B------:R-:W-:Y:S01]  /*188d20*/  IMAD R102, R56, -0x7af74000, R60 ;  /* 0x8508c00038667824 */ /* 0x000fe200078e023c */
[----:B------:R-:W-:Y:S01]  /*188d30*/  IADD3.X R149, P2, PT, RZ, RZ, RZ, P2, !PT ;  /* 0x000000ffff957210 */ /* 0x000fe2000175e4ff */
[----:B------:R-:W-:-:S02]  /*188d40*/  IMAD.MOV.U32 R60, RZ, RZ, R125 ;  /* 0x000000ffff3c7224 */ /* 0x000fc400078e007d */
[----:B------:R-:W-:Y:S02]  /*188d50*/  IMAD R64, R56, 0x170b5d44, R10 ;  /* 0x170b5d4438407824 */ /* 0x000fe400078e020a */
[----:B------:R-:W-:-:S04]  /*188d60*/  IMAD.WIDE.U32.X R60, R57, 0x170b5d44, R60, P5 ;  /* 0x170b5d44393c7825 */ /* 0x000fc800028e043c */
        /* <DEDUP_REMOVED lines=13> */
[----:B------:R-:W-:Y:S01]  /*188e40*/  IMAD.IADD R136, R103, 0x1, R102 ;  /* 0x0000000167887824 */ /* 0x000fe200078e0266 */
[----:B------:R-:W-:Y:S01]  /*188e50*/  IADD3.X R102, P0, PT, R12, R6, RZ, P0, !PT ;  /* 0x000000060c667210 */ /* 0x000fe2000071e4ff */
[----:B------:R-:W-:Y:S01]  /*188e60*/  IMAD.IADD R171, R7, 0x1, R171 ;  /* 0x0000000107ab7824 */ /* 0x000fe200078e02ab */
[----:B------:R-:W-:Y:S01]  /*188e70*/  IADD3 RZ, P5, PT, R124, R11, RZ ;  /* 0x0000000b7cff7210 */ /* 0x000fe20007fbe0ff */
[----:B------:R-:W-:Y:S01]  /*188e80*/  IMAD.WIDE.U32 R6, R57, 0x6ca1493b, RZ ;  /* 0x6ca1493b39067825 */ /* 0x000fe200078e00ff */
[----:B------:R-:W-:Y:S02]  /*188e90*/  IADD3.X RZ, P3, PT, R133, R136, RZ, P3, !PT ;  /* 0x0000008885ff7210 */ /* 0x000fe40001f7e4ff */
[----:B------:R-:W-:Y:S01]  /*188ea0*/  IADD3.X R103, P0, PT, R166, R171, RZ, P0, !PT ;  /* 0x000000aba6677210 */ /* 0x000fe2000071e4ff */
[----:B------:R-:W-:Y:S01]  /*188eb0*/  IMAD.MOV.U32 R8, RZ, RZ, R125 ;  /* 0x000000ffff087224 */ /* 0x000fe200078e007d */
[----:B------:R-:W-:Y:S01]  /*188ec0*/  IADD3 R11, PT, PT, R127, R11, RZ ;  /* 0x0000000b7f0b7210 */ /* 0x000fe20007ffe0ff */
        /* <DEDUP_REMOVED lines=28> */
[----:B------:R-:W-:Y:S01]  /*189090*/  IMAD.WIDE.U32 R204, R62, -0x45f6b800, R204 ;  /* 0xba0948003ecc7825 */ /* 0x000fe200078e00cc */
[----:B------:R-:W-:Y:S02]  /*1890a0*/  IADD3.X R125, P4, PT, R159, R116, RZ, P4, !PT ;  /* 0x000000749f7d7210 */ /* 0x000fe4000279e4ff */
[----:B------:R-:W-:Y:S01]  /*1890b0*/  IADD3.X R128, P3, PT, RZ, R129, RZ, P3, !PT ;  /* 0x00000081ff807210 */ /* 0x000fe20001f7e4ff */
[----:B------:R-:W-:Y:S01]  /*1890c0*/  IMAD.WIDE.U32.X R136, R57, 0x1ae3a46, R136, P0 ;  /* 0x01ae3a4639887825 */ /* 0x000fe200000e0488 */
        /* <DEDUP_REMOVED lines=10> */
[----:B------:R-:W-:Y:S01]  /*189170*/  IADD3.X R129, P2, PT, RZ, RZ, RZ, P2, !PT ;  /* 0x000000ffff817210 */ /* 0x000fe2000175e4ff */
[----:B------:R-:W-:Y:S01]  /*189180*/  IMAD.X R111, RZ, RZ, RZ, P4 ;  /* 0x000000ffff6f7224 */ /* 0x000fe200020e06ff */
[----:B------:R-:W-:Y:S01]  /*189190*/  IADD3.X R205, P3, PT, R128, R57, RZ, P3, !PT ;  /* 0x0000003980cd7210 */ /* 0x000fe20001f7e4ff */
[----:B------:R-:W-:Y:S01]  /*1891a0*/  IMAD.IADD R149, R13, 0x1, R213 ;  /* 0x000000010d957824 */ /* 0x000fe200078e02d5 */
[----:B------:R-:W-:Y:S01]  /*1891b0*/  IADD3.X R174, P4, PT, R153, R175, RZ, P5, !PT ;  /* 0x000000af99ae7210 */ /* 0x000fe20002f9e4ff */
        /* <DEDUP_REMOVED lines=13> */
[----:B------:R-:W-:Y:S01]  /*189290*/  IMAD.IADD R59, R59, 0x1, R132 ;  /* 0x000000013b3b7824 */ /* 0x000fe200078e0284 */
[----:B------:R-:W-:Y:S01]  /*1892a0*/  IADD3.X R123, PT, PT, RZ, RZ, RZ, P1, !PT ;  /* 0x000000ffff7b7210 */ /* 0x000fe20000ffe4ff */
[----:B------:R-:W-:Y:S01]  /*1892b0*/  IMAD.WIDE.U32 R154, R187, R229, R154 ;  /* 0x000000e5bb9a7225 */ /* 0x000fe200078e009a */
[----:B------:R-:W-:Y:S02]  /*1892c0*/  IADD3 RZ, P3, PT, R6, R112, RZ ;  /* 0x0000007006ff7210 */ /* 0x000fe40007f7e0ff */
[----:B------:R-:W-:-:S02]  /*1892d0*/  IADD3.X R7, P4, PT, R174, R147, RZ, P4, !PT ;  /* 0x00000093ae077210 */ /* 0x000fc4000279e4ff */
[----:B------:R-:W-:Y:S02]  /*1892e0*/  IADD3 RZ, P1, PT, R204, R108, RZ ;  /* 0x0000006cccff7210 */ /* 0x000fe40007f3e0ff */
[----:B------:R-:W-:Y:S01]  /*1892f0*/  IADD3.X RZ, P2, PT, R103, R151, RZ, P2, !PT ;  /* 0x0000009767ff7210 */ /* 0x000fe2000175e4ff */
[----:B------:R-:W-:Y:S01]  /*189300*/  IMAD.WIDE.U32 R102, R62, 0xf5138f, R102 ;  /* 0x00f5138f3e667825 */ /* 0x000fe200078e0066 */
[----:B------:R-:W-:Y:S02]  /*189310*/  IADD3.X R113, P0, PT, R129, R16, RZ, P0, !PT ;  /* 0x0000001081717210 */ /* 0x000fe4000071e4ff */
[----:B------:R-:W-:Y:S01]  /*189320*/  IADD3.X RZ, P3, PT, R7, R125, RZ, P3, !PT ;  /* 0x0000007d07ff7210 */ /* 0x000fe20001f7e4ff */
[----:B------:R-:W-:Y:S01]  /*189330*/  IMAD.IADD R125, R15, 0x1, R126 ;  /* 0x000000010f7d7824 */ /* 0x000fe200078e027e */
[----:B------:R-:W-:Y:S01]  /*189340*/  IADD3.X RZ, P1, PT, R205, R153, RZ, P1, !PT ;  /* 0x00000099cdff7210 */ /* 0x000fe20000f3e4ff */
[----:B------:R-:W-:Y:S01]  /*189350*/  IMAD.WIDE.U32 R6, R144, 0x17c510ea, R6 ;  /* 0x17c510ea90067825 */ /* 0x000fe200078e0006 */
[----:B------:R-:W-:-:S02]  /*189360*/  IADD3.X R15, P2, PT, R117, R120, RZ, P2, !PT ;  /* 0x00000078750f7210 */ /* 0x000fc4000175e4ff */
[----:B------:R-:W-:Y:S01]  /*189370*/  IADD3.X R16, P0, PT, R141, R17, RZ, P0, !PT ;  /* 0x000000118d107210 */ /* 0x000fe2000071e4ff */
        /* <DEDUP_REMOVED lines=14> */
[----:B------:R-:W-:Y:S01]  /*189460*/  IADD3 RZ, P4, PT, R14, R236, RZ ;  /* 0x000000ec0eff7210 */ /* 0x000fe20007f9e0ff */
[----:B------:R-:W-:Y:S01]  /*189470*/  IMAD.IADD R123, R98, 0x1, R131 ;  /* 0x00000001627b7824 */ /* 0x000fe200078e0283 */
[----:B------:R-:W-:Y:S01]  /*189480*/  IADD3.X R15, P0, PT, R16, R125, RZ, P0, !PT ;  /* 0x0000007d100f7210 */ /* 0x000fe2000071e4ff */
[----:B------:R-:W-:Y:S01]  /*189490*/  IMAD.IADD R125, R99, 0x1, R115 ;  /* 0x00000001637d7824 */ /* 0x000fe200078e0273 */
[----:B------:R-:W-:-:S02]  /*1894a0*/  IADD3.X R104, P3, PT, R104, R105, RZ, P3, !PT ;  /* 0x0000006968687210 */ /* 0x000fc40001f7e4ff */
[----:B------:R-:W-:Y:S02]  /*1894b0*/  IADD3.X R7, P2, PT, R120, R7, RZ, P2, !PT ;  /* 0x0000000778077210 */ /* 0x000fe4000175e4ff */
[----:B------:R-:W-:Y:S02]  /*1894c0*/  IADD3.X R105, P0, PT, RZ, RZ, RZ, P0, !PT ;  /* 0x000000ffff697210 */ /* 0x000fe4000071e4ff */
[----:B------:R-:W-:Y:S01]  /*1894d0*/  IADD3.X RZ, P4, PT, R15, R61, RZ, P4, !PT ;  /* 0x0000003d0fff7210 */ /* 0x000fe2000279e4ff */
[----:B------:R-:W-:Y:S01]  /*1894e0*/  IMAD.WIDE.U32 R14, R189, R229, R14 ;  /* 0x000000e5bd0e7225 */ /* 0x000fe200078e000e */
[----:B------:R-:W-:Y:S02]  /*1894f0*/  IADD3.X R109, P2, PT, RZ, RZ, RZ, P2, !PT ;  /* 0x000000ffff6d7210 */ /* 0x000fe4000175e4ff */
[----:B------:R-:W-:Y:S01]  /*189500*/  IADD3.X R121, PT, PT, RZ, RZ, RZ, P0, !PT ;  /* 0x000000ffff797210 */ /* 0x000fe200007fe4ff */
[----:B------:R-:W-:Y:S01]  /*189510*/  IMAD.IADD R107, R15, 0x1, R107 ;  /* 0x000000010f6b7824 */ /* 0x000fe200078e026b */
        /* <DEDUP_REMOVED lines=13> */
[----:B------:R-:W-:Y:S01]  /*1895f0*/  IADD3 RZ, P0, PT, R6, R130, RZ ;  /* 0x0000008206ff7210 */ /* 0x000fe20007f1e0ff */
[----:B------:R-:W-:Y:S01]  /*189600*/  IMAD.X R17, RZ, RZ, RZ, P2 ;  /* 0x000000ffff117224 */ /* 0x000fe200010e06ff */
[----:B------:R-:W-:Y:S01]  /*189610*/  IADD3 RZ, P2, PT, R204, R60, RZ ;  /* 0x0000003cccff7210 */ /* 0x000fe20007f5e0ff */
[----:B------:R-:W-:Y:S01]  /*189620*/  IMAD.IADD R121, R155, 0x1, R13 ;  /* 0x000000019b797824 */ /* 0x000fe200078e020d */
[----:B------:R-:W-:Y:S01]  /*189630*/  IADD3.X R60, P3, PT, R104, R111, RZ, P3, !PT ;  /* 0x0000006f683c7210 */ /* 0x000fe20001f7e4ff */
[----:B------:R-:W-:Y:S01]  /*189640*/  IMAD.WIDE.U32 R104, P5, R16, -0x7af74000, R64 ;  /* 0x8508c00010687825 */ /* 0x000fe200078a0040 */
[----:B------:R-:W-:-:S02]  /*189650*/  IADD3.X R161, P4, PT, RZ, RZ, RZ, P4, !PT ;  /* 0x000000ffffa17210 */ /* 0x000fc4000279e4ff */
[----:B------:R-:W-:Y:S01]  /*189660*/  IADD3 RZ, P1, PT, R102, R114, RZ ;  /* 0x0000007266ff7210 */ /* 0x000fe20007f3e0ff */
[----:B------:R-:W-:Y:S01]  /*189670*/  IMAD.X R65, RZ, RZ, RZ, P5 ;  /* 0x000000ffff417224 */ /* 0x000fe200028e06ff */
[----:B------:R-:W-:Y:S01]  /*189680*/  IADD3.X R163, PT, PT, RZ, RZ, RZ, P4, !PT ;  /* 0x000000ffffa37210 */ /* 0x000fe200027fe4ff */
[----:B------:R-:W-:Y:S01]  /*189690*/  IMAD.WIDE.U32 R110, R149, 0x30000000, RZ ;  /* 0x30000000956e7825 */ /* 0x000fe200078e00ff */
[----:B------:R-:W-:Y:S02]  /*1896a0*/  IADD3.X R155, P4, PT, R117, R154, RZ, P3, !PT ;  /* 0x0000009a759b7210 */ /* 0x000fe40001f9e4ff */
[----:B------:R-:W-:Y:S01]  /*1896b0*/  IADD3 RZ, P5, PT, R61, R104, RZ ;  /* 0x000000683dff7210 */ /* 0x000fe20007fbe0ff */
[C---:B------:R-:W-:Y:S01]  /*1896c0*/  IMAD R117, R16.reuse, -0x7af74000, R64 ;  /* 0x8508c00010757824 */ /* 0x040fe200078e0240 */
[----:B------:R-:W-:Y:S01]  /*1896d0*/  IADD3.X RZ, P0, PT, R7, R123, RZ, P0, !PT ;  /* 0x0000007b07ff7210 */ /* 0x000fe2000071e4ff */
[----:B------:R-:W-:Y:S01]  /*1896e0*/  IMAD.MOV.U32 R64, RZ, RZ, R105 ;  /* 0x000000ffff407224 */ /* 0x000fe200078e0069 */
[----:B------:R-:W-:Y:S01]  /*1896f0*/  IADD3.X RZ, P1, PT, R103, R125, RZ, P1, !PT ;  /* 0x0000007d67ff7210 */ /* 0x000fe20000f3e4ff */
        /* <DEDUP_REMOVED lines=40> */
[----:B------:R-:W-:Y:S02]  /*189980*/  IMAD.IADD R121, R121, 0x1, R98 ;  /* 0x0000000179797824 */ /* 0x000fe400078e0262 */
[--C-:B------:R-:W-:Y:S02]  /*189990*/  IMAD R145, R16, 0x1ae3a46, R122.reuse ;  /* 0x01ae3a4610917824 */ /* 0x100fe400078e027a */
[----:B------:R-:W-:Y:S01]  /*1899a0*/  IMAD.X R131, RZ, RZ, RZ, P5 ;  /* 0x000000ffff837224 */ /* 0x000fe200028e06ff */
[----:B------:R-:W-:Y:S01]  /*1899b0*/  IADD3.X R121, P1, PT, R134, R121, RZ, P1, !PT ;  /* 0x0000007986797210 */ /* 0x000fe20000f3e4ff */
[----:B------:R-:W-:-:S03]  /*1899c0*/  IMAD.WIDE.U32 R122, P5, R16, 0x1ae3a46, R122 ;  /* 0x01ae3a46107a7825 */ /* 0x000fc600078a007a */
[----:B------:R-:W-:Y:S01]  /*1899d0*/  IADD3.X R151, P1, PT, RZ, RZ, RZ, P1, !PT ;  /* 0x000000ffff977210 */ /* 0x000fe20000f3e4ff */
[----:B------:R-:W-:-:S04]  /*1899e0*/  IMAD.WIDE.U32 R128, R16, 0x17c510ea, RZ ;  /* 0x17c510ea10807825 */ /* 0x000fc800078e00ff */
[----:B------:R-:W-:Y:S01]  /*1899f0*/  IMAD.X R125, RZ, RZ, RZ, P5 ;  /* 0x000000ffff7d7224 */ /* 0x000fe200028e06ff */
[----:B------:R-:W-:Y:S01]  /*189a00*/  IADD3 RZ, P5, PT, R122, R129, RZ ;  /* 0x000000817aff7210 */ /* 0x000fe20007fbe0ff */
[----:B------:R-:W-:Y:S02]  /*189a10*/  IMAD.MOV.U32 R124, RZ, RZ, R123 ;  /* 0x000000ffff7c7224 */ /* 0x000fe400078e007b */
[----:B------:R-:W-:-:S04]  /*189a20*/  IMAD.WIDE.U32 R134, R16, 0x6ca1493b, RZ ;  /* 0x6ca1493b10867825 */ /* 0x000fc800078e00ff */
[----:B------:R-:W-:Y:S01]  /*189a30*/  IMAD.WIDE.U32.X R124, R149, 0x1ae3a46, R124, P5 ;  /* 0x01ae3a46957c7825 */ /* 0x000fe200028e047c */
[----:B------:R-:W-:-:S03]  /*189a40*/  IADD3 RZ, P5, PT, R120, R10, RZ ;  /* 0x0000000a78ff7210 */ /* 0x000fc60007fbe0ff */
[----:B------:R-:W-:Y:S01]  /*189a50*/  IMAD.X R153, RZ, RZ, RZ, P1 ;  /* 0x000000ffff997224 */ /* 0x000fe200008e06ff */
[----:B------:R-:W-:Y:S01]  /*189a60*/  IADD3 RZ, P1, PT, R110, R135, RZ ;  /* 0x000000876eff7210 */ /* 0x000fe20007f3e0ff */
[----:B------:R-:W-:Y:S01]  /*189a70*/  IMAD.MOV.U32 R130, RZ, RZ, R111 ;  /* 0x000000ffff827224 */ /* 0x000fe200078e006f */
[----:B------:R-:W-:Y:S01]  /*189a80*/  IADD3.X RZ, P5, PT, R121, R11, RZ, P5, !PT ;  /* 0x0000000b79ff7210 */ /* 0x000fe20002fbe4ff */
[----:B------:R-:W-:Y:S01]  /*189a90*/  IMAD.WIDE.U32.X R112, R149, 0x1a22d9f3, R112, P0 ;  /* 0x1a22d9f395707825 */ /* 0x000fe200000e0470 */
[----:B------:R-:W-:Y:S02]  /*189aa0*/  IADD3 RZ, P0, PT, R58, R202, RZ ;  /* 0x000000ca3aff7210 */ /* 0x000fe40007f1e0ff */
[----:B------:R-:W-:Y:S01]  /*189ab0*/  IADD3.X R11, P2, PT, RZ, R64, RZ, P2, !PT ;  /* 0x00000040ff0b7210 */ /* 0x000fe2000175e4ff */
[----:B------:R-:W-:Y:S01]  /*189ac0*/  IMAD.IADD R57, R106, 0x1, R233 ;  /* 0x000000016a397824 */ /* 0x000fe200078e02e9 */
[----:B------:R-:W-:Y:S01]  /*189ad0*/  IADD3.X RZ, P0, PT, R59, R165, RZ, P0, !PT ;  /* 0x000000a53bff7210 */ /* 0x000fe2000071e4ff */
[----:B------:R-:W-:Y:S01]  /*189ae0*/  IMAD.WIDE.U32.X R130, R149, -0x39c4fa40, R130, P1 ;  /* 0xc63b05c095827825 */ /* 0x000fe200008e0482 */
[----:B------:R-:W-:-:S02]  /*189af0*/  IADD3 RZ, P1, PT, R108, R232, RZ ;  /* 0x000000e86cff7210 */ /* 0x000fc40007f3e0ff */
[----:B------:R-:W-:Y:S01]  /*189b00*/  IADD3.X R64, P2, PT, RZ, R65, RZ, P2, !PT ;  /* 0x00000041ff407210 */ /* 0x000fe2000175e4ff */
[----:B------:R-:W-:Y:S01]  /*189b10*/  IMAD.WIDE.U32 R102, R56, -0x45f6b800, R102 ;  /* 0xba09480038667825 */ /* 0x000fe200078e0066 */
[----:B------:R-:W-:Y:S02]  /*189b20*/  IADD3.X RZ, P1, PT, R109, R57, RZ, P1, !PT ;  /* 0x000000396dff7210 */ /* 0x000fe40000f3e4ff */
        /* <DEDUP_REMOVED lines=10> */
[----:B------:R-:W-:Y:S01]  /*189bd0*/  IMAD.WIDE.U32 R58, R191, R229, R58 ;  /* 0x000000e5bf3a7225 */ /* 0x000fe200078e003a */
[----:B------:R-:W-:-:S02]  /*189be0*/  IADD3.X R10, P5, PT, R153, R9, RZ, P5, !PT ;  /* 0x00000009990a7210 */ /* 0x000fc40002fbe4ff */
[----:B------:R-:W-:Y:S02]  /*189bf0*/  IADD3.X R65, P4, PT, RZ, R65, RZ, P4, !PT ;  /* 0x00000041ff417210 */ /* 0x000fe4000279e4ff */
[----:B------:R-:W-:Y:S01]  /*189c00*/  IADD3.X R103, P2, PT, R64, R99, RZ, P2, !PT ;  /* 0x0000006340677210 */ /* 0x000fe2000175e4ff */
[----:B------:R-:W-:Y:S01]  /*189c10*/  IMAD.IADD R99, R12, 0x1, R143 ;  /* 0x000000010c637824 */ /* 0x000fe200078e028f */
[----:B------:R-:W-:Y:S02]  /*189c20*/  IADD3.X R118, P1, PT, R159, R119, RZ, P1, !PT ;  /* 0x000000779f767210 */ /* 0x000fe40000f3e4ff */
[----:B------:R-:W-:Y:S02]  /*189c30*/  IADD3.X R8, P0, PT, R98, R63, RZ, P0, !PT ;  /* 0x0000003f62087210 */ /* 0x000fe4000071e4ff */
[----:B------:R-:W-:Y:S02]  /*189c40*/  IADD3.X R108, P5, PT, R57, R108, RZ, P5, !PT ;  /* 0x0000006c396c7210 */ /* 0x000fe40002fbe4ff */
[----:B------:R-:W-:-:S02]  /*189c50*/  IADD3.X R63, PT, PT, RZ, RZ, RZ, P4, P3 ;  /* 0x000000ffff3f7210 */ /* 0x000fc400027e64ff */
[----:B------:R-:W-:Y:S02]  /*189c60*/  IADD3.X R9, P2, PT, RZ, RZ, RZ, P2, !PT ;  /* 0x000000ffff097210 */ /* 0x000fe4000175e4ff */
[----:B------:R-:W-:Y:S02]  /*189c70*/  IADD3 RZ, P3, PT, R102, R104, RZ ;  /* 0x0000006866ff7210 */ /* 0x000fe40007f7e0ff */
[----:B------:R-:W-:Y:S02]  /*189c80*/  IADD3.X R65, P1, PT, R62, R65, RZ, P1, !PT ;  /* 0x000000413e417210 */ /* 0x000fe40000f3e4ff */
[----:B------:R-:W-:Y:S01]  /*189c90*/  IADD3.X R109, P4, PT, R10, R11, RZ, P5, !PT ;  /* 0x0000000b0a6d7210 */ /* 0x000fe20002f9e4ff */
[----:B------:R-:W-:Y:S01]  /*189ca0*/  IMAD.X R11, RZ, RZ, RZ, P2 ;  /* 0x000000ffff0b7224 */ /* 0x000fe200010e06ff */
[----:B------:R-:W-:Y:S01]  /*189cb0*/  IADD3.X RZ, P3, PT, R103, R105, RZ, P3, !PT ;  /* 0x0000006967ff7210 */ /* 0x000fe20001f7e4ff */
[----:B------:R-:W-:Y:S01]  /*189cc0*/  IMAD.WIDE.U32 R102, R16, 0x30000000, R102 ;  /* 0x3000000010667825 */ /* 0x000fe200078e0066 */
[----:B------:R-:W-:-:S02]  /*189cd0*/  IADD3 RZ, P2, PT, R108, R142, RZ ;  /* 0x0000008e6cff7210 */ /* 0x000fc40007f5e0ff */
[----:B------:R-:W-:Y:S02]  /*189ce0*/  IADD3.X R57, P4, PT, RZ, RZ, RZ, P4, !PT ;  /* 0x000000ffff397210 */ /* 0x000fe4000279e4ff */
[----:B------:R-:W-:Y:S02]  /*189cf0*/  IADD3.X R64, P1, PT, R118, R63, RZ, P1, !PT ;  /* 0x0000003f76407210 */ /* 0x000fe40000f3e4ff */
[----:B------:R-:W-:Y:S01]  /*189d00*/  IADD3.X R9, P3, PT, R9, R60, RZ, P3, !PT ;  /* 0x0000003c09097210 */ /* 0x000fe20001f7e4ff */
[----:B------:R-:W-:Y:S01]  /*189d10*/  IMAD.X R63, RZ, RZ, RZ, P4 ;  /* 0x000000ffff3f7224 */ /* 0x000fe200020e06ff */
[----:B------:R-:W-:Y:S01]  /*189d20*/  IADD3.X RZ, P2, PT, R109, R99, RZ, P2, !PT ;  /* 0x000000636dff7210 */ /* 0x000fe2000175e4ff */
[C---:B------:R-:W-:Y:S01]  /*189d30*/  IMAD.WIDE.U32 R108, R56.reuse, 0x6ca1493b, R108 ;  /* 0x6ca1493b386c7825 */ /* 0x040fe200078e006c */
[----:B------:R-:W-:Y:S02]  /*189d40*/  IADD3.X R65, P5, PT, R65, R14, RZ, P1, !PT ;  /* 0x0000000e41417210 */ /* 0x000fe40000fbe4ff */
        /* <DEDUP_REMOVED lines=8> */
[C---:B------:R-:W-:Y:S01]  /*189dd0*/  IMAD.WIDE.U32 R10, R102.reuse, -0x1, RZ ;  /* 0xffffffff660a7825 */ /* 0x040fe200078e00ff */
[----:B------:R-:W-:Y:S02]  /*189de0*/  IADD3.X R61, P2, PT, R63, R55, RZ, P2, !PT ;  /* 0x000000373f3d7210 */ /* 0x000fe4000175e4ff */
[----:B------:R-:W-:Y:S01]  /*189df0*/  IADD3.X R105, P5, PT, RZ, R105, RZ, P5, !PT ;  /* 0x00000069ff697210 */ /* 0x000fe20002fbe4ff */
[----:B------:R-:W-:Y:S01]  /*189e00*/  IMAD R9, R102, -0x7af74001, -R57 ;  /* 0x8508bfff66097824 */ /* 0x000fe200078e0a39 */
[----:B------:R-:W-:Y:S01]  /*189e10*/  IADD3 RZ, P1, PT, R14, R6, RZ ;  /* 0x000000060eff7210 */ /* 0x000fe20007f3e0ff */
[----:B------:R-:W-:Y:S01]  /*189e20*/  IMAD.WIDE.U32 R54, R10, 0x1, RZ ;  /* 0x000000010a367825 */ /* 0x000fe200078e00ff */
[----:B------:R-:W-:-:S02]  /*189e30*/  IADD3.X R15, P4, PT, R60, R127, RZ, P4, !PT ;  /* 0x0000007f3c0f7210 */ /* 0x000fc4000279e4ff */
[----:B------:R-:W-:Y:S01]  /*189e40*/  IADD3.X R6, P2, PT, R62, R65, RZ, P2, !PT ;  /* 0x000000413e067210 */ /* 0x000fe2000175e4ff */
[----:B------:R-:W-:Y:S01]  /*189e50*/  IMAD.IADD R11, R11, 0x1, R9 ;  /* 0x000000010b0b7824 */ /* 0x000fe200078e0209 */
[----:B------:R-:W-:Y:S01]  /*189e60*/  IADD3.X R107, PT, PT, RZ, RZ, RZ, P5, P3 ;  /* 0x000000ffff6b7210 */ /* 0x000fe20002fe64ff */
[----:B------:R-:W-:Y:S01]  /*189e70*/  IMAD.IADD R63, R133, 0x1, R139 ;  /* 0x00000001853f7824 */ /* 0x000fe200078e028b */
[----:B------:R-:W-:Y:S02]  /*189e80*/  IADD3 R99, PT, PT, R147, R7, RZ ;  /* 0x0000000793637210 */ /* 0x000fe40007ffe0ff */
[----:B------:R-:W-:Y:S02]  /*189e90*/  IADD3.X R13, P5, PT, RZ, RZ, RZ, P4, !PT ;  /* 0x000000ffff0d7210 */ /* 0x000fe400027be4ff */
[----:B------:R-:W-:Y:S01]  /*189ea0*/  IADD3.X R7, P4, PT, R61, R64, RZ, P2, !PT ;  /* 0x000000403d077210 */ /* 0x000fe2000179e4ff */
[----:B------:R-:W-:Y:S01]  /*189eb0*/  IMAD.WIDE.U32 R60, R11, 0x1, RZ ;  /* 0x000000010b3c7825 */ /* 0x000fe200078e00ff */
[----:B------:R-:W-:-:S02]  /*189ec0*/  IADD3.X RZ, P1, PT, R15, R99, RZ, P1, !PT ;  /* 0x000000630fff7210 */ /* 0x000fc40000f3e4ff */
[----:B------:R-:W-:Y:S01]  /*189ed0*/  IADD3 RZ, P3, PT, R102, R54, RZ ;  /* 0x0000003666ff7210 */ /* 0x000fe20007f7e0ff */
        /* <DEDUP_REMOVED lines=9> */
[C---:B------:R-:W-:Y:S01]  /*189f70*/  IMAD.IADD R54, R55.reuse, 0x1, R54 ;  /* 0x0000000137367824 */ /* 0x040fe200078e0236 */
[----:B------:R-:W-:Y:S01]  /*189f80*/  MOV R62, R61 ;  /* 0x0000003d003e7202 */ /* 0x000fe20000000f00 */
[----:B------:R-:W-:Y:S01]  /*189f90*/  IMAD.X R63, RZ, RZ, RZ, P5 ;  /* 0x000000ffff3f7224 */ /* 0x000fe200028e06ff */
[----:B------:R-:W-:Y:S01]  /*189fa0*/  IADD3 RZ, P5, PT, R55, R60, RZ ;  /* 0x0000003c37ff7210 */ /* 0x000fe20007fbe0ff */
[----:B------:R-:W-:Y:S01]  /*189fb0*/  IMAD.IADD R9, R109, 0x1, R12 ;  /* 0x000000016d097824 */ /* 0x000fe200078e020c */
        /* <DEDUP_REMOVED lines=8> */
[----:B------:R-:W-:Y:S01]  /*18a040*/  IADD3 RZ, P1, PT, R12, R114, RZ ;  /* 0x000000720cff7210 */ /* 0x000fe20007f3e0ff */
[----:B------:R-:W-:Y:S01]  /*18a050*/  IMAD.WIDE.U32 R56, R56, 0x17c510ea, R6 ;  /* 0x17c510ea38387825 */ /* 0x000fe200078e0006 */
[----:B------:R-:W-:Y:S02]  /*18a060*/  IADD3.X R103, P4, PT, RZ, RZ, RZ, P4, !PT ;  /* 0x000000ffff677210 */ /* 0x000fe4000279e4ff */
[----:B------:R-:W-:Y:S01]  /*18a070*/  IADD3.X R64, P3, PT, RZ, R63, RZ, P3, !PT ;  /* 0x0000003fff407210 */ /* 0x000fe20001f7e4ff */
[C-C-:B------:R-:W-:Y:S01]  /*18a080*/  IMAD R65, R10.reuse, 0x170b5d44, R54.reuse ;  /* 0x170b5d440a417824 */ /* 0x140fe200078e0236 */
[----:B------:R-:W-:Y:S01]  /*18a090*/  IADD3.X RZ, P1, PT, R13, R61, RZ, P1, !PT ;  /* 0x0000003d0dff7210 */ /* 0x000fe20000f3e4ff */
[----:B------:R-:W-:Y:S01]  /*18a0a0*/  IMAD.WIDE.U32 R6, P5, R10, 0x170b5d44, R54 ;  /* 0x170b5d440a067825 */ /* 0x000fe200078a0036 */
[----:B------:R-:W-:-:S02]  /*18a0b0*/  IADD3.X R136, P2, PT, R99, R137, RZ, P2, !PT ;  /* 0x0000008963887210 */ /* 0x000fc4000175e4ff */
[----:B------:R-:W-:Y:S01]  /*18a0c0*/  IADD3.X R103, P1, PT, R103, R112, RZ, P1, !PT ;  /* 0x0000007067677210 */ /* 0x000fe20000f3e4ff */
[----:B------:R-:W-:-:S04]  /*18a0d0*/  IMAD.WIDE.U32 R54, R10, 0x30000000, RZ ;  /* 0x300000000a367825 */ /* 0x000fc800078e00ff */
[----:B------:R-:W-:-:S04]  /*18a0e0*/  IMAD.WIDE.U32 R14, R16, -0x45f6b800, R14 ;  /* 0xba094800100e7825 */ /* 0x000fc800078e000e */
        /* <DEDUP_REMOVED lines=14> */
[----:B------:R-:W-:Y:S01]  /*18a1d0*/  IMAD.WIDE.U32 R62, R11, -0x45f6b800, RZ ;  /* 0xba0948000b3e7825 */ /* 0x000fe200078e00ff */
[----:B------:R-:W-:Y:S02]  /*18a1e0*/  IADD3.X R56, P1, PT, R103, R56, RZ, P1, !PT ;  /* 0x0000003867387210 */ /* 0x000fe40000f3e4ff */
[----:B------:R-:W-:Y:S01]  /*18a1f0*/  IADD3.X R9, P3, PT, R9, R60, RZ, P3, !PT ;  /* 0x0000003c09097210 */ /* 0x000fe20001f7e4ff */
[C-C-:B------:R-:W-:Y:S01]  /*18a200*/  IMAD R99, R10.reuse, 0x1ef3622f, R62.reuse ;  /* 0x1ef3622f0a637824 */ /* 0x140fe200078e023e */
[----:B------:R-:W-:Y:S01]  /*18a210*/  IADD3.X R60, PT, PT, RZ, RZ, RZ, P4, !PT ;  /* 0x000000ffff3c7210 */ /* 0x000fe200027fe4ff */
[----:B------:R-:W-:Y:S01]  /*18a220*/  IMAD.WIDE.U32 R62, P5, R10, 0x1ef3622f, R62 ;  /* 0x1ef3622f0a3e7825 */ /* 0x000fe200078a003e */
[----:B------:R-:W-:-:S02]  /*18a230*/  IADD3.X R57, P1, PT, R112, R133, RZ, P1, !PT ;  /* 0x0000008570397210 */ /* 0x000fc40000f3e4ff */
[----:B------:R-:W-:Y:S01]  /*18a240*/  IADD3.X R60, P3, PT, R60, R61, RZ, P3, !PT ;  /* 0x0000003d3c3c7210 */ /* 0x000fe20001f7e4ff */
[----:B------:R-:W-:Y:S01]  /*18a250*/  IMAD.WIDE.U32 R12, R16, 0xf5138f, R12 ;  /* 0x00f5138f100c7825 */ /* 0x000fe200078e000c */
[----:B------:R-:W-:Y:S02]  /*18a260*/  IADD3.X R61, P1, PT, RZ, RZ, RZ, P1, !PT ;  /* 0x000000ffff3d7210 */ /* 0x000fe40000f3e4ff */
[----:B------:R-:W-:Y:S01]  /*18a270*/  IADD3.X R103, P2, PT, R98, R105, RZ, P2, !PT ;  /* 0x0000006962677210 */ /* 0x000fe2000175e4ff */
[----:B------:R-:W-:Y:S01]  /*18a280*/  IMAD.MOV.U32 R14, RZ, RZ, R63 ;  /* 0x000000ffff0e7224 */ /* 0x000fe200078e003f */
[----:B------:R-:W-:Y:S01]  /*18a290*/  IADD3.X R12, P3, PT, R9, R12, RZ, P3, !PT ;  /* 0x0000000c090c7210 */ /* 0x000fe20001f7e4ff */
[----:B------:R-:W-:-:S04]  /*18a2a0*/  IMAD.WIDE.U32 R54, R10, -0x45f6b800, RZ ;  /* 0xba0948000a367825 */ /* 0x000fc800078e00ff */
        /* <DEDUP_REMOVED lines=27> */
[----:B------:R-:W-:Y:S01]  /*18a460*/  IMAD.WIDE.U32 R56, R10, 0xf5138f, RZ ;  /* 0x00f5138f0a387825 */ /* 0x000fe200078e00ff */
[----:B------:R-:W-:Y:S02]  /*18a470*/  IADD3 R64, PT, PT, R63, R141, RZ ;  /* 0x0000008d3f407210 */ /* 0x000fe40007ffe0ff */
        /* <DEDUP_REMOVED lines=9> */
[----:B------:R-:W-:Y:S01]  /*18a510*/  IADD3 RZ, P3, PT, R14, R56, RZ ;  /* 0x000000380eff7210 */ /* 0x000fe20007f7e0ff */
[----:B------:R-:W-:Y:S01]  /*18a520*/  IMAD.WIDE.U32 R58, R11, 0x6ca1493b, RZ ;  /* 0x6ca1493b0b3a7825 */ /* 0x000fe200078e00ff */
[----:B------:R-:W-:Y:S02]  /*18a530*/  IADD3.X R9, P1, PT, RZ, RZ, RZ, P1, !PT ;  /* 0x000000ffff097210 */ /* 0x000fe40000f3e4ff */
[----:B------:R-:W-:Y:S01]  /*18a540*/  IADD3.X RZ, P3, PT, R15, R57, RZ, P3, !PT ;  /* 0x000000390fff7210 */ /* 0x000fe20001f7e4ff */
[----:B------:R-:W-:Y:S02]  /*18a550*/  IMAD.IADD R17, R145, 0x1, R129 ;  /* 0x0000000191117824 */ /* 0x000fe400078e0281 */
        /* <DEDUP_REMOVED lines=12> */
[-C--:B------:R-:W-:Y:S01]  /*18a620*/  IADD3 RZ, P5, PT, R62, R57.reuse, RZ ;  /* 0x000000393eff7210 */ /* 0x080fe20007fbe0ff */
[----:B------:R-:W-:Y:S01]  /*18a630*/  IMAD.MOV.U32 R58, RZ, RZ, R63 ;  /* 0x000000ffff3a7224 */ /* 0x000fe200078e003f */
[----:B------:R-:W-:Y:S01]  /*18a640*/  IADD3.X R16, P3, PT, R9, R16, RZ, P3, !PT ;  /* 0x0000001009107210 */ /* 0x000fe20001f7e4ff */
[----:B------:R-:W-:Y:S01]  /*18a650*/  IMAD.IADD R145, R17, 0x1, R145 ;  /* 0x0000000111917824 */ /* 0x000fe200078e0291 */
[----:B------:R-:W-:Y:S01]  /*18a660*/  IADD3.X R9, P2, PT, RZ, RZ, RZ, P2, !PT ;  /* 0x000000ffff097210 */ /* 0x000fe2000175e4ff */
[----:B------:R-:W-:Y:S01]  /*18a670*/  IMAD.WIDE.U32.X R54, R11, -0x39c4fa40, R58, P5 ;  /* 0xc63b05c00b367825 */ /* 0x000fe200028e043a */
[----:B------:R-:W-:Y:S02]  /*18a680*/  IADD3 R61, PT, PT, R111, R57, RZ ;  /* 0x000000396f3d7210 */ /* 0x000fe40007ffe0ff */
[----:B------:R-:W-:Y:S01]  /*18a690*/  IADD3 RZ, P5, PT, R16, R56, RZ ;  /* 0x0000003810ff7210 */ /* 0x000fe20007fbe0ff */
[----:B------:R-:W-:Y:S01]  /*18a6a0*/  IMAD.WIDE.U32 R58, R11, 0x17c510ea, RZ ;  /* 0x17c510ea0b3a7825 */ /* 0x000fe200078e00ff */
[----:B------:R-:W-:-:S02]  /*18a6b0*/  IADD3.X R17, P3, PT, R60, R145, RZ, P3, !PT ;  /* 0x000000913c117210 */ /* 0x000fc40001f7e4ff */
[----:B------:R-:W-:Y:S01]  /*18a6c0*/  IADD3.X R62, P1, PT, R107, R125, RZ, P1, !PT ;  /* 0x0000007d6b3e7210 */ /* 0x000fe20000f3e4ff */
[C---:B------:R-:W-:Y:S01]  /*18a6d0*/  IMAD.WIDE.U32 R6, R10.reuse, 0x30000000, R6 ;  /* 0x300000000a067825 */ /* 0x040fe200078e0006 */
[----:B------:R-:W-:Y:S02]  /*18a6e0*/  IADD3.X R57, P4, PT, RZ, R9, RZ, P4, !PT ;  /* 0x00000009ff397210 */ /* 0x000fe4000279e4ff */
[----:B------:R-:W-:Y:S01]  /*18a6f0*/  IADD3.X R9, P0, PT, R101, R140, RZ, P0, !PT ;  /* 0x0000008c65097210 */ /* 0x000fe2000071e4ff */
[----:B------:R-:W-:Y:S01]  /*18a700*/  IMAD.WIDE.U32 R12, R10, -0x45f6b800, R12 ;  /* 0xba0948000a0c7825 */ /* 0x000fe200078e000c */
[----:B------:R-:W-:Y:S02]  /*18a710*/  IADD3.X RZ, P5, PT, R17, R61, RZ, P5, !PT ;  /* 0x0000003d11ff7210 */ /* 0x000fe40002fbe4ff */
[----:B------:R-:W-:Y:S01]  /*18a720*/  IADD3.X R101, P1, PT, R64, R57, RZ, P1, !PT ;  /* 0x0000003940657210 */ /* 0x000fe20000f3e4ff */
[----:B------:R-:W-:Y:S01]  /*18a730*/  IMAD.WIDE.U32 R56, R193, R229, R8 ;  /* 0x000000e5c1387225 */ /* 0x000fe200078e0008 */
[----:B------:R-:W-:-:S02]  /*18a740*/  IADD3.X R63, PT, PT, RZ, RZ, RZ, P4, P2 ;  /* 0x000000ffff3f7210 */ /* 0x000fc400027e44ff */
[----:B------:R-:W-:Y:S01]  /*18a750*/  IADD3.X R61, P3, PT, RZ, RZ, RZ, P3, !PT ;  /* 0x000000ffff3d7210 */ /* 0x000fe20001f7e4ff */
[----:B------:R-:W-:Y:S01]  /*18a760*/  IMAD.IADD R103, R57, 0x1, R245 ;  /* 0x0000000139677824 */ /* 0x000fe200078e02f5 */
[----:B------:R-:W-:Y:S01]  /*18a770*/  IADD3.X R62, P1, PT, R62, R63, RZ, P1, !PT ;  /* 0x0000003f3e3e7210 */ /* 0x000fe20000f3e4ff */
[----:B------:R-:W-:Y:S01]  /*18a780*/  IMAD.IADD R245, R245, 0x1, R243 ;  /* 0x00000001f5f57824 */ /* 0x000fe200078e02f3 */
[----:B------:R-:W-:Y:S01]  /*18a790*/  IADD3.X R54, P2, PT, R61, R54, RZ, P5, !PT ;  /* 0x000000363d367210 */ /* 0x000fe20002f5e4ff */
[----:B------:R-:W-:Y:S01]  /*18a7a0*/  IMAD.X R63, RZ, RZ, RZ, P3 ;  /* 0x000000ffff3f7224 */ /* 0x000fe200018e06ff */
[----:B------:R-:W-:Y:S01]  /*18a7b0*/  IADD3.X R101, P3, PT, R101, R56, RZ, P1, !PT ;  /* 0x0000003865657210 */ /* 0x000fe20000f7e4ff */
[C---:B------:R-:W-:Y:S01]  /*18a7c0*/  IMAD.WIDE.U32 R60, P4, R10.reuse, 0x1ae3a46, R58 ;  /* 0x01ae3a460a3c7825 */ /* 0x040fe2000788003a */
[----:B------:R-:W-:Y:S02]  /*18a7d0*/  IADD3 R7, PT, PT, R7, R65, RZ ;  /* 0x0000004107077210 */ /* 0x000fe40007ffe0ff */
[----:B------:R-:W-:Y:S01]  /*18a7e0*/  IADD3.X R55, P2, PT, R63, R55, RZ, P2, !PT ;  /* 0x000000373f377210 */ /* 0x000fe2000175e4ff */
[----:B------:R-:W-:Y:S01]  /*18a7f0*/  IMAD.WIDE.U32 R56, R10, 0x17c510ea, RZ ;  /* 0x17c510ea0a387825 */ /* 0x000fe200078e00ff */
[----:B------:R-:W-:-:S02]  /*18a800*/  IADD3.X R62, P3, PT, R62, R103, RZ, P3, !PT ;  /* 0x000000673e3e7210 */ /* 0x000fc40001f7e4ff */
[----:B------:R-:W-:Y:S01]  /*18a810*/  IADD3.X R54, P2, PT, R54, R101, RZ, P2, !PT ;  /* 0x0000006536367210 */ /* 0x000fe2000175e4ff */
        /* <DEDUP_REMOVED lines=8> */
[----:B------:R-:W-:-:S02]  /*18a8a0*/  IADD3 RZ, P4, PT, R8, R242, RZ ;  /* 0x000000f208ff7210 */ /* 0x000fc40007f9e0ff */
[----:B------:R-:W-:Y:S01]  /*18a8b0*/  IADD3.X R11, P2, PT, RZ, RZ, RZ, P2, !PT ;  /* 0x000000ffff0b7210 */ /* 0x000fe2000175e4ff */
[C---:B------:R-:W-:Y:S01]  /*18a8c0*/  IMAD.WIDE.U32 R14, R10.reuse, 0xf5138f, R14 ;  /* 0x00f5138f0a0e7825 */ /* 0x040fe200078e000e */
[----:B------:R-:W-:Y:S02]  /*18a8d0*/  IADD3.X RZ, P5, PT, R55, R61, RZ, P5, !PT ;  /* 0x0000003d37ff7210 */ /* 0x000fe40002fbe4ff */
[----:B------:R-:W-:Y:S01]  /*18a8e0*/  IADD3.X RZ, P4, PT, R9, R245, RZ, P4, !PT ;  /* 0x000000f509ff7210 */ /* 0x000fe2000279e4ff */
[----:B------:R-:W-:Y:S01]  /*18a8f0*/  IMAD.X R9, RZ, RZ, RZ, P2 ;  /* 0x000000ffff097224 */ /* 0x000fe200010e06ff */
[----:B------:R-:W-:Y:S01]  /*18a900*/  IADD3.X R8, P5, PT, R11, R56, RZ, P5, !PT ;  /* 0x000000380b087210 */ /* 0x000fe20002fbe4ff */
[----:B------:R-:W-:Y:S01]  /*18a910*/  IMAD.WIDE.U32 R16, R10, 0x6ca1493b, R16 ;  /* 0x6ca1493b0a107825 */ /* 0x000fe200078e0010 */
[----:B------:R-:W-:Y:S02]  /*18a920*/  IADD3.X R11, P1, PT, RZ, RZ, RZ, P1, !PT ;  /* 0x000000ffff0b7210 */ /* 0x000fe40000f3e4ff */
[----:B------:R-:W-:Y:S01]  /*18a930*/  IADD3.X R59, P0, PT, RZ, RZ, RZ, P0, !PT ;  /* 0x000000ffff3b7210 */ /* 0x000fe2000071e4ff */
[----:B------:R-:W-:Y:S01]  /*18a940*/  IMAD.IADD R99, R13, 0x1, R99 ;  /* 0x000000010d637824 */ /* 0x000fe200078e0263 */
[----:B------:R-:W-:Y:S01]  /*18a950*/  IADD3.X R9, P2, PT, R9, R57, RZ, P5, !PT ;  /* 0x0000003909097210 */ /* 0x000fe20002f5e4ff */
[----:B------:R-:W-:Y:S01]  /*18a960*/  IMAD.X R56, RZ, RZ, RZ, P1 ;  /* 0x000000ffff387224 */ /* 0x000fe200008e06ff */
        /* <DEDUP_REMOVED lines=88> */
.L_x_1432:
[----:B------:R-:W-:Y:S05]  /*18aef0*/  BSYNC.RELIABLE B3 ;  /* 0x0000000000037941 */ /* 0x000fea0003800100 */
.L_x_1431:
        /* <DEDUP_REMOVED lines=12> */
.L_x_1430:
[----:B------:R-:W-:Y:S05]  /*18afc0*/  BSYNC.RECONVERGENT B2 ;  /* 0x0000000000027941 */ /* 0x000fea0003800200 */
.L_x_1429:
        /* <DEDUP_REMOVED lines=37> */
.L_x_1436:
[----:B------:R-:W-:Y:S05]  /*18b220*/  BSYNC.RELIABLE B3 ;  /* 0x0000000000037941 */ /* 0x000fea0003800100 */
.L_x_1435:
        /* <DEDUP_REMOVED lines=12> */
.L_x_1434:
[----:B------:R-:W-:Y:S05]  /*18b2f0*/  BSYNC.RECONVERGENT B2 ;  /* 0x0000000000027941 */ /* 0x000fea0003800200 */
.L_x_1433:
        /* <DEDUP_REMOVED lines=8> */
[----:B------:R-:W-:Y:S02]  /*18b380*/  IADD3.X R79, P1, PT, R79, R176, RZ, P1, !PT ;  /* 0x000000b04f4f7210 */ /* 0x000fe40000f3e4ff */
[----:B------:R-:W-:Y:S01]  /*18b390*/  IADD3.X R10, P0, PT, ~R221, R54, RZ, P0, !PT ;  /* 0x00000036dd0a7210 */ /* 0x000fe2000071e5ff */
[----:B------:R-:W-:Y:S01]  /*18b3a0*/  IMAD.MOV.U32 R54, RZ, RZ, R75 ;  /* 0x000000ffff367224 */ /* 0x000fe200078e004b */
        /* <DEDUP_REMOVED lines=92> */
.L_x_1440:
[----:B------:R-:W-:Y:S05]  /*18b970*/  BSYNC.RELIABLE B3 ;  /* 0x0000000000037941 */ /* 0x000fea0003800100 */
.L_x_1439:
        /* <DEDUP_REMOVED lines=12> */
.L_x_1438:
[----:B------:R-:W-:Y:S05]  /*18ba40*/  BSYNC.RECONVERGENT B2 ;  /* 0x0000000000027941 */ /* 0x000fea0003800200 */
.L_x_1437:
[C---:B------:R-:W-:Y:S01]  /*18ba50*/  IMAD.WIDE.U32 R64, R107.reuse, R62, RZ ;  /* 0x0000003e6b407225 */ /* 0x040fe200078e00ff */
[----:B------:R-:W-:Y:S03]  /*18ba60*/  BSSY.RECONVERGENT B2, `(.L_x_1441) ;  /* 0x0000459000027945 */ /* 0x000fe60003800200 */
[----:B------:R-:W-:-:S04]  /*18ba70*/  IMAD.WIDE.U32 R60, R107, R54, RZ ;  /* 0x000000366b3c7225 */ /* 0x000fc800078e00ff */
[----:B------:R-:W-:-:S04]  /*18ba80*/  IMAD.WIDE.U32 R66, P1, R108, R121, R64 ;  /* 0x000000796c427225 */ /* 0x000fc80007820040 */
[----:B------:R-:W-:-:S04]  /*18ba90*/  IMAD.WIDE.U32 R70, R107, R178, RZ ;  /* 0x000000b26b467225 */ /* 0x000fc800078e00ff */
[----:B------:R-:W-:-:S04]  /*18baa0*/  IMAD.WIDE.U32 R64, R108, R62, RZ ;  /* 0x0000003e6c407225 */ /* 0x000fc800078e00ff */
[----:B------:R-:W-:Y:S01]  /*18bab0*/  IMAD.WIDE.U32 R74, R107, R179, RZ ;  /* 0x000000b36b4a7225 */ /* 0x000fe200078e00ff */
[----:B------:R-:W-:-:S03]  /*18bac0*/  IADD3 R148, P3, PT, R65, R66, RZ ;  /* 0x0000004241947210 */ /* 0x000fc60007f7e0ff */
[----:B------:R-:W-:-:S04]  /*18bad0*/  IMAD.WIDE.U32 R60, P0, R108, R167, R60 ;  /* 0x000000a76c3c7225 */ /* 0x000fc8000780003c */
[----:B------:R-:W-:Y:S01]  /*18bae0*/  IMAD.WIDE.U32 R82, R108, R54, RZ ;  /* 0x000000366c527225 */ /* 0x000fe200078e00ff */
[----:B------:R-:W-:-:S03]  /*18baf0*/  MOV R112, R61 ;  /* 0x0000003d00707202 */ /* 0x000fc60000000f00 */
[----:B------:R-:W-:Y:S02]  /*18bb00*/  IMAD.X R69, RZ, RZ, RZ, P1 ;  /* 0x000000ffff457224 */ /* 0x000fe400008e06ff */
[----:B------:R-:W-:Y:S02]  /*18bb10*/  IMAD.MOV.U32 R68, RZ, RZ, R67 ;  /* 0x000000ffff447224 */ /* 0x000fe400078e0043 */
[----:B------:R-:W-:-:S04]  /*18bb20*/  IMAD.WIDE.U32 R70, P1, R108, R159, R70 ;  /* 0x0000009f6c467225 */ /* 0x000fc80007820046 */
[----:B------:R-:W-:-:S04]  /*18bb30*/  IMAD.WIDE.U32 R66, R108, R178, RZ ;  /* 0x000000b26c427225 */ /* 0x000fc800078e00ff */
[----:B------:R-:W-:Y:S01]  /*18bb40*/  IMAD.X R113, RZ, RZ, RZ, P0 ;  /* 0x000000ffff717224 */ /* 0x000fe200000e06ff */
[----:B------:R-:W-:Y:S01]  /*18bb50*/  IADD3 R183, P0, PT, R83, R60, RZ ;  /* 0x0000003c53b77210 */ /* 0x000fe20007f1e0ff */
[----:B------:R-:W-:Y:S01]  /*18bb60*/  IMAD.WIDE.U32 R74, P2, R108, R149, R74 ;  /* 0x000000956c4a7225 */ /* 0x000fe2000784004a */
[----:B------:R-:W-:-:S03]  /*18bb70*/  IADD3 R67, P4, PT, R67, R70, RZ ;  /* 0x0000004643437210 */ /* 0x000fc60007f9e0ff */
[----:B------:R-:W-:-:S04]  /*18bb80*/  IMAD.WIDE.U32 R170, R108, R179, RZ ;  /* 0x000000b36caa7225 */ /* 0x000fc800078e00ff */
[----:B------:R-:W-:-:S04]  /*18bb90*/  IMAD.WIDE.U32 R60, R107, R56, RZ ;  /* 0x000000386b3c7225 */ /* 0x000fc800078e00ff */
[----:B------:R-:W-:Y:S02]  /*18bba0*/  IMAD.MOV.U32 R168, RZ, RZ, R71 ;  /* 0x000000ffffa87224 */ /* 0x000fe400078e0047 */
[----:B------:R-:W-:Y:S01]  /*18bbb0*/  IMAD.X R101, RZ, RZ, RZ, P2 ;  /* 0x000000ffff657224 */ /* 0x000fe200010e06ff */
[----:B------:R-:W-:Y:S01]  /*18bbc0*/  IADD3 R180, P2, PT, R171, R74, RZ ;  /* 0x0000004aabb47210 */ /* 0x000fe20007f5e0ff */
[----:B------:R-:W-:-:S04]  /*18bbd0*/  IMAD.WIDE.U32 R70, R167, R179, RZ ;  /* 0x000000b3a7467225 */ /* 0x000fc800078e00ff */
[----:B------:R-:W-:Y:S02]  /*18bbe0*/  IMAD.MOV.U32 R100, RZ, RZ, R75 ;  /* 0x000000ffff647224 */ /* 0x000fe400078e004b */
[----:B------:R-:W-:-:S04]  /*18bbf0*/  IMAD.WIDE.U32 R74, R167, R56, RZ ;  /* 0x00000038a74a7225 */ /* 0x000fc800078e00ff */
[----:B------:R-:W-:-:S04]  /*18bc00*/  IMAD.WIDE.U32 R60, P5, R108, R59, R60 ;  /* 0x0000003b6c3c7225 */ /* 0x000fc800078a003c */
[----:B------:R-:W-:Y:S02]  /*18bc10*/  IMAD.X R169, RZ, RZ, RZ, P1 ;  /* 0x000000ffffa97224 */ /* 0x000fe400008e06ff */
[----:B------:R-:W-:-:S04]  /*18bc20*/  IMAD.WIDE.U32 R160, R108, R56, RZ ;  /* 0x000000386ca07225 */ /* 0x000fc800078e00ff */
[----:B------:R-:W-:-:S04]  /*18bc30*/  IMAD.WIDE.U32 R76, P1, R54, R149, R70 ;  /* 0x00000095364c7225 */ /* 0x000fc80007820046 */
[C---:B------:R-:W-:Y:S02]  /*18bc40*/  IMAD R171, R54.reuse, R149, R70 ;  /* 0x0000009536ab7224 */ /* 0x040fe400078e0246 */
[----:B------:R-:W-:Y:S02]  /*18bc50*/  IMAD.X R143, RZ, RZ, RZ, P5 ;  /* 0x000000ffff8f7224 */ /* 0x000fe400028e06ff */
[CCC-:B------:R-:W-:Y:S02]  /*18bc60*/  IMAD R181, R54.reuse, R59.reuse, R74.reuse ;  /* 0x0000003b36b57224 */ /* 0x1c0fe400078e024a */
[----:B------:R-:W-:-:S04]  /*18bc70*/  IMAD.WIDE.U32 R74, P5, R54, R59, R74 ;  /* 0x0000003b364a7225 */ /* 0x000fc800078a004a */
[----:B------:R-:W-:Y:S01]  /*18bc80*/  IMAD.WIDE.U32 R70, R54, R56, RZ ;  /* 0x0000003836467225 */ /* 0x000fe200078e00ff */
[----:B------:R-:W-:-:S03]  /*18bc90*/  IADD3.X R105, PT, PT, RZ, RZ, RZ, P5, !PT ;  /* 0x000000ffff697210 */ /* 0x000fc60002ffe4ff */
[----:B------:R-:W-:Y:S01]  /*18bca0*/  IMAD.X R139, RZ, RZ, RZ, P1 ;  /* 0x000000ffff8b7224 */ /* 0x000fe200008e06ff */
[----:B------:R-:W-:Y:S01]  /*18bcb0*/  IADD3 R161, P1, PT, R161, R60, RZ ;  /* 0x0000003ca1a17210 */ /* 0x000fe20007f3e0ff */
[----:B------:R-:W-:Y:S02]  /*18bcc0*/  IMAD.MOV.U32 R142, RZ, RZ, R61 ;  /* 0x000000ffff8e7224 */ /* 0x000fe400078e003d */
[----:B------:R-:W-:-:S04]  /*18bcd0*/  IMAD.WIDE.U32 R124, R54, R179, RZ ;  /* 0x000000b3367c7225 */ /* 0x000fc800078e00ff */
[----:B------:R-:W-:Y:S01]  /*18bce0*/  IMAD.WIDE.U32.X R112, R107, R167, R112, P0 ;  /* 0x000000a76b707225 */ /* 0x000fe200000e0470 */
[----:B------:R-:W-:Y:S02]  /*18bcf0*/  IADD3 RZ, P0, PT, R74, R71, RZ ;  /* 0x000000474aff7210 */ /* 0x000fe40007f1e0ff */
[----:B------:R-:W-:Y:S01]  /*18bd00*/  IADD3 RZ, P5, PT, R76, R125, RZ ;  /* 0x0000007d4cff7210 */ /* 0x000fe20007fbe0ff */
[----:B------:R-:W-:-:S04]  /*18bd10*/  IMAD.WIDE.U32 R60, R121, R178, RZ ;  /* 0x000000b2793c7225 */ /* 0x000fc800078e00ff */
[----:B------:R-:W-:Y:S02]  /*18bd20*/  IMAD.MOV.U32 R104, RZ, RZ, R75 ;  /* 0x000000ffff687224 */ /* 0x000fe400078e004b */
[----:B------:R-:W-:-:S04]  /*18bd30*/  IMAD.WIDE.U32 R74, R121, R179, RZ ;  /* 0x000000b3794a7225 */ /* 0x000fc800078e00ff */
[----:B------:R-:W-:Y:S02]  /*18bd40*/  IMAD.MOV.U32 R138, RZ, RZ, R77 ;  /* 0x000000ffff8a7224 */ /* 0x000fe400078e004d */
[----:B------:R-:W-:-:S04]  /*18bd50*/  IMAD.WIDE.U32.X R68, R107, R121, R68, P3 ;  /* 0x000000796b447225 */ /* 0x000fc800018e0444 */
[CCC-:B------:R-:W-:Y:S02]  /*18bd60*/  IMAD R57, R62.reuse, R159.reuse, R60.reuse ;  /* 0x0000009f3e397224 */ /* 0x1c0fe400078e023c */
[----:B------:R-:W-:-:S04]  /*18bd70*/  IMAD.WIDE.U32 R76, P3, R62, R159, R60 ;  /* 0x0000009f3e4c7225 */ /* 0x000fc8000786003c */
[----:B------:R-:W-:Y:S02]  /*18bd80*/  IMAD R60, R62, R149, R74 ;  /* 0x000000953e3c7224 */ /* 0x000fe400078e024a */
[----:B------:R-:W-:-:S04]  /*18bd90*/  IMAD.WIDE.U32.X R168, R107, R159, R168, P4 ;  /* 0x0000009f6ba87225 */ /* 0x000fc800020e04a8 */
[----:B------:R-:W-:-:S04]  /*18bda0*/  IMAD.WIDE.U32 R152, R167, R62, RZ ;  /* 0x0000003ea7987225 */ /* 0x000fc800078e00ff */
[----:B------:R-:W-:-:S04]  /*18bdb0*/  IMAD.WIDE.U32 R74, P4, R62, R149, R74 ;  /* 0x000000953e4a7225 */ /* 0x000fc8000788004a */
[----:B------:R-:W-:-:S04]  /*18bdc0*/  IMAD.WIDE.U32 R146, R62, R179, RZ ;  /* 0x000000b33e927225 */ /* 0x000fc800078e00ff */
[----:B------:R-:W-:Y:S02]  /*18bdd0*/  IMAD.X R151, RZ, RZ, RZ, P4 ;  /* 0x000000ffff977224 */ /* 0x000fe400020e06ff */
[----:B------:R-:W-:-:S04]  /*18bde0*/  IMAD.WIDE.U32 R152, P4, R54, R121, R152 ;  /* 0x0000007936987225 */ /* 0x000fc80007880098 */
[----:B------:R-:W-:-:S04]  /*18bdf0*/  IMAD.WIDE.U32 R164, R54, R62, RZ ;  /* 0x0000003e36a47225 */ /* 0x000fc800078e00ff */
[----:B------:R-:W-:Y:S01]  /*18be00*/  IMAD.WIDE.U32.X R100, R107, R149, R100, P2 ;  /* 0x000000956b647225 */ /* 0x000fe200010e0464 */
[----:B------:R-:W-:-:S03]  /*18be10*/  IADD3 RZ, P2, PT, R74, R147, RZ ;  /* 0x000000934aff7210 */ /* 0x000fc60007f5e0ff */
[----:B------:R-:W-:Y:S02]  /*18be20*/  IMAD.MOV.U32 R150, RZ, RZ, R75 ;  /* 0x000000ffff967224 */ /* 0x000fe400078e004b */
[----:B------:R-:W-:Y:S01]  /*18be30*/  IMAD.WIDE.U32.X R142, R107, R59, R142, P1 ;  /* 0x0000003b6b8e7225 */ /* 0x000fe200008e048e */
[----:B------:R-:W-:-:S03]  /*18be40*/  IADD3 R55, P1, PT, R152, R165, RZ ;  /* 0x000000a598377210 */ /* 0x000fc60007f3e0ff */
[----:B------:R-:W-:-:S04]  /*18be50*/  IMAD.WIDE.U32 R74, R121, R56, RZ ;  /* 0x00000038794a7225 */ /* 0x000fc800078e00ff */
[----:B------:R-:W-:-:S04]  /*18be60*/  IMAD.WIDE.U32 R116, R167, R178, RZ ;  /* 0x000000b2a7747225 */ /* 0x000fc800078e00ff */
[----:B------:R-:W-:Y:S02]  /*18be70*/  IMAD.X R127, RZ, RZ, RZ, P4 ;  /* 0x000000ffff7f7224 */ /* 0x000fe400020e06ff */
[----:B------:R-:W-:Y:S02]  /*18be80*/  IMAD.MOV.U32 R126, RZ, RZ, R153 ;  /* 0x000000ffff7e7224 */ /* 0x000fe400078e0099 */
[----:B------:R-:W-:-:S04]  /*18be90*/  IMAD.WIDE.U32 R130, R62, R178, RZ ;  /* 0x000000b23e827225 */ /* 0x000fc800078e00ff */
[----:B------:R-:W-:-:S04]  /*18bea0*/  IMAD.WIDE.U32.X R126, R167, R121, R126, P1 ;  /* 0x00000079a77e7225 */ /* 0x000fc800008e047e */
[CCC-:B------:R-:W-:Y:S02]  /*18beb0*/  IMAD R58, R62.reuse, R59.reuse, R74.reuse ;  /* 0x0000003b3e3a7224 */ /* 0x1c0fe400078e024a */
[----:B------:R-:W-:-:S04]  /*18bec0*/  IMAD.WIDE.U32 R78, P1, R62, R59, R74 ;  /* 0x0000003b3e4e7225 */ /* 0x000fc8000782004a */
[----:B------:R-:W-:-:S04]  /*18bed0*/  IMAD.WIDE.U32 R116, P4, R54, R159, R116 ;  /* 0x0000009f36747225 */ /* 0x000fc80007880074 */
[----:B------:R-:W-:Y:S01]  /*18bee0*/  IMAD.WIDE.U32 R74, R54, R178, RZ ;  /* 0x000000b2364a7225 */ /* 0x000fe200078e00ff */
[----:B------:R-:W-:-:S03]  /*18bef0*/  IADD3.X R157, PT, PT, RZ, RZ, RZ, P4, !PT ;  /* 0x000000ffff9d7210 */ /* 0x000fc600027fe4ff */
[----:B------:R-:W-:Y:S01]  /*18bf00*/  IMAD.X R145, RZ, RZ, RZ, P3 ;  /* 0x000000ffff917224 */ /* 0x000fe200018e06ff */
[----:B------:R-:W-:Y:S01]  /*18bf10*/  IADD3 RZ, P3, PT, R76, R131, RZ ;  /* 0x000000834cff7210 */ /* 0x000fe20007f7e0ff */
[----:B------:R-:W-:Y:S02]  /*18bf20*/  IMAD.MOV.U32 R144, RZ, RZ, R77 ;  /* 0x000000ffff907224 */ /* 0x000fe400078e004d */
[----:B------:R-:W-:Y:S01]  /*18bf30*/  IMAD.X R99, RZ, RZ, RZ, P1 ;  /* 0x000000ffff637224 */ /* 0x000fe200008e06ff */
[----:B------:R-:W-:Y:S01]  /*18bf40*/  IADD3 R61, P1, PT, R116, R75, RZ ;  /* 0x0000004b743d7210 */ /* 0x000fe20007f3e0ff */
[----:B------:R-:W-:-:S04]  /*18bf50*/  IMAD.WIDE.U32 R76, R159, R179, RZ ;  /* 0x000000b39f4c7225 */ /* 0x000fc800078e00ff */
[----:B------:R-:W-:-:S04]  /*18bf60*/  IMAD.WIDE.U32 R122, R62, R56, RZ ;  /* 0x000000383e7a7225 */ /* 0x000fc800078e00ff */
[----:B------:R-:W-:Y:S02]  /*18bf70*/  IMAD.MOV.U32 R156, RZ, RZ, R117 ;  /* 0x000000ffff9c7224 */ /* 0x000fe400078e0075 */
[----:B------:R-:W-:Y:S02]  /*18bf80*/  IMAD R63, R178, R149, R76 ;  /* 0x00000095b23f7224 */ /* 0x000fe400078e024c */
[----:B------:R-:W-:Y:S01]  /*18bf90*/  IMAD.WIDE.U32.X R156, R167, R159, R156, P1 ;  /* 0x0000009fa79c7225 */ /* 0x000fe200008e049c */
[----:B------:R-:W-:-:S03]  /*18bfa0*/  IADD3 RZ, P1, PT, R78, R123, RZ ;  /* 0x0000007b4eff7210 */ /* 0x000fc60007f3e0ff */
[----:B------:R-:W-:-:S04]  /*18bfb0*/  IMAD.WIDE.U32 R76, P4, R178, R149, R76 ;  /* 0x00000095b24c7225 */ /* 0x000fc8000788004c */
[----:B------:R-:W-:-:S04]  /*18bfc0*/  IMAD.WIDE.U32 R102, R178, R179, RZ ;  /* 0x000000b3b2667225 */ /* 0x000fc800078e00ff */
[----:B------:R-:W-:Y:S02]  /*18bfd0*/  IMAD.MOV.U32 R98, RZ, RZ, R79 ;  /* 0x000000ffff627224 */ /* 0x000fe400078e004f */
[----:B------:R-:W-:-:S04]  /*18bfe0*/  IMAD.WIDE.U32 R78, R159, R56, RZ ;  /* 0x000000389f4e7225 */ /* 0x000fc800078e00ff */
[----:B------:R-:W-:Y:S01]  /*18bff0*/  IMAD.X R111, RZ, RZ, RZ, P4 ;  /* 0x000000ffff6f7224 */ /* 0x000fe200020e06ff */
[----:B------:R-:W-:Y:S01]  /*18c000*/  IADD3 RZ, P4, PT, R76, R103, RZ ;  /* 0x000000674cff7210 */ /* 0x000fe20007f9e0ff */
[----:B------:R-:W-:Y:S02]  /*18c010*/  IMAD.MOV.U32 R110, RZ, RZ, R77 ;  /* 0x000000ffff6e7224 */ /* 0x000fe400078e004d */
[----:B------:R-:W-:-:S04]  /*18c020*/  IMAD.WIDE.U32 R76, R149, R56, RZ ;  /* 0x00000038954c7225 */ /* 0x000fc800078e00ff */
[----:B------:R-:W-:-:S04]  /*18c030*/  IMAD.WIDE.U32 R80, R107, R108, RZ ;  /* 0x0000006c6b507225 */ /* 0x000fc800078e00ff */
[----:B------:R-:W-:Y:S02]  /*18c040*/  IMAD R117, R178, R59, R78 ;  /* 0x0000003bb2757224 */ /* 0x000fe400078e024e */
[----:B------:R-:W-:-:S04]  /*18c050*/  IMAD.WIDE.U32.X R138, R167, R149, R138, P5 ;  /* 0x00000095a78a7225 */ /* 0x000fc800028e048a */
[----:B------:R-:W-:-:S04]  /*18c060*/  IMAD.WIDE.U32 R78, P5, R178, R59, R78 ;  /* 0x0000003bb24e7225 */ /* 0x000fc800078a004e */
[-C--:B------:R-:W-:Y:S02]  /*18c070*/  IMAD R75, R179, R59.reuse, R76 ;  /* 0x0000003bb34b7224 */ /* 0x080fe400078e024c */
[----:B------:R-:W-:-:S04]  /*18c080*/  IMAD.WIDE.U32.X R104, R167, R59, R104, P0 ;  /* 0x0000003ba7687225 */ /* 0x000fc800000e0468 */
[CCC-:B------:R-:W-:Y:S02]  /*18c090*/  IMAD R65, R108.reuse, R107.reuse, R80.reuse ;  /* 0x0000006b6c417224 */ /* 0x1c0fe400078e0250 */
[----:B------:R-:W-:Y:S02]  /*18c0a0*/  IMAD R83, R108, R107, R80 ;  /* 0x0000006b6c537224 */ /* 0x000fe400078e0250 */
[----:B------:R-:W-:Y:S02]  /*18c0b0*/  IMAD.X R129, RZ, RZ, RZ, P5 ;  /* 0x000000ffff817224 */ /* 0x000fe400028e06ff */
[----:B------:R-:W-:-:S04]  /*18c0c0*/  IMAD.WIDE.U32 R76, P0, R179, R59, R76 ;  /* 0x0000003bb34c7225 */ /* 0x000fc8000780004c */
[----:B------:R-:W-:-:S04]  /*18c0d0*/  IMAD.WIDE.U32 R80, P5, R108, R107, R80 ;  /* 0x0000006b6c507225 */ /* 0x000fc800078a0050 */
[----:B------:R-:W-:-:S04]  /*18c0e0*/  IMAD.WIDE.U32 R132, R179, R56, RZ ;  /* 0x00000038b3847225 */ /* 0x000fc800078e00ff */
[----:B------:R-:W-:-:S04]  /*18c0f0*/  IMAD.WIDE.U32 R108, R108, R108, RZ ;  /* 0x0000006c6c6c7225 */ /* 0x000fc800078e00ff */
[----:B------:R-:W-:Y:S01]  /*18c100*/  IMAD.WIDE.U32.X R150, R121, R149, R150, P2 ;  /* 0x0000009579967225 */ /* 0x000fe200010e0496 */
[----:B------:R-:W-:Y:S02]  /*18c110*/  IADD3 RZ, P2, PT, R76, R133, RZ ;  /* 0x000000854cff7210 */ /* 0x000fe40007f5e0ff */
[C---:B------:R-:W-:Y:S01]  /*18c120*/  IADD3 R65, PT, PT, R109.reuse, R65, RZ ;  /* 0x000000416d417210 */ /* 0x040fe20007ffe0ff */
[----:B------:R-:W-:Y:S01]  /*18c130*/  IMAD.X R119, RZ, RZ, RZ, P5 ;  /* 0x000000ffff777224 */ /* 0x000fe200028e06ff */
[----:B------:R-:W-:Y:S01]  /*18c140*/  IADD3 RZ, P5, PT, R109, R80, RZ ;  /* 0x000000506dff7210 */ /* 0x000fe20007fbe0ff */
[----:B------:R-:W-:Y:S02]  /*18c150*/  IMAD.MOV.U32 R136, RZ, RZ, R77 ;  /* 0x000000ffff887224 */ /* 0x000fe400078e004d */
[----:B------:R-:W-:-:S04]  /*18c160*/  IMAD.WIDE.U32 R76, R167, R54, RZ ;  /* 0x00000036a74c7225 */ /* 0x000fc800078e00ff */
[----:B------:R-:W-:Y:S02]  /*18c170*/  IMAD.MOV.U32 R118, RZ, RZ, R81 ;  /* 0x000000ffff767224 */ /* 0x000fe400078e0051 */
[----:B------:R-:W-:-:S04]  /*18c180*/  IMAD.WIDE.U32 R114, R178, R56, RZ ;  /* 0x00000038b2727225 */ /* 0x000fc800078e00ff */
[----:B------:R-:W-:-:S04]  /*18c190*/  IMAD.WIDE.U32.X R118, R107, R107, R118, P5 ;  /* 0x0000006b6b767225 */ /* 0x000fc800028e0476 */
[C---:B------:R-:W-:Y:S02]  /*18c1a0*/  IMAD R182, R54.reuse, R167, R76 ;  /* 0x000000a736b67224 */ /* 0x040fe400078e024c */
[----:B------:R-:W-:-:S04]  /*18c1b0*/  IMAD.WIDE.U32 R154, R54, R54, RZ ;  /* 0x00000036369a7225 */ /* 0x000fc800078e00ff */
[----:B------:R-:W-:-:S04]  /*18c1c0*/  IMAD.WIDE.U32 R76, P5, R54, R167, R76 ;  /* 0x000000a7364c7225 */ /* 0x000fc800078a004c */
[----:B------:R-:W-:Y:S01]  /*18c1d0*/  IMAD.WIDE.U32.X R144, R121, R159, R144, P3 ;  /* 0x0000009f79907225 */ /* 0x000fe200018e0490 */
[----:B------:R-:W-:-:S03]  /*18c1e0*/  IADD3 RZ, P3, PT, R78, R115, RZ ;  /* 0x000000734eff7210 */ /* 0x000fc60007f7e0ff */
[----:B------:R-:W-:Y:S02]  /*18c1f0*/  IMAD.MOV.U32 R128, RZ, RZ, R79 ;  /* 0x000000ffff807224 */ /* 0x000fe400078e004f */
[----:B------:R-:W-:-:S04]  /*18c200*/  IMAD.WIDE.U32 R80, R121, R62, RZ ;  /* 0x0000003e79507225 */ /* 0x000fc800078e00ff */
[----:B------:R-:W-:-:S04]  /*18c210*/  IMAD.WIDE.U32 R78, R159, R178, RZ ;  /* 0x000000b29f4e7225 */ /* 0x000fc800078e00ff */
[----:B------:R-:W-:Y:S01]  /*18c220*/  IMAD.X R163, RZ, RZ, RZ, P5 ;  /* 0x000000ffffa37224 */ /* 0x000fe200028e06ff */
[----:B------:R-:W-:Y:S01]  /*18c230*/  IADD3 RZ, P5, PT, R155, R76, RZ ;  /* 0x0000004c9bff7210 */ /* 0x000fe20007fbe0ff */
[----:B------:R-:W-:Y:S01]  /*18c240*/  IMAD.WIDE.U32 R134, R149, R179, RZ ;  /* 0x000000b395867225 */ /* 0x000fe200078e00ff */
[----:B------:R-:W-:-:S03]  /*18c250*/  IADD3 R155, PT, PT, R155, R182, RZ ;  /* 0x000000b69b9b7210 */ /* 0x000fc60007ffe0ff */
[----:B------:R-:W-:Y:S02]  /*18c260*/  IMAD.MOV.U32 R162, RZ, RZ, R77 ;  /* 0x000000ffffa27224 */ /* 0x000fe400078e004d */
[----:B------:R-:W-:-:S04]  /*18c270*/  IMAD.WIDE.U32.X R98, R121, R59, R98, P1 ;  /* 0x0000003b79627225 */ /* 0x000fc800008e0462 */
[C---:B------:R-:W-:Y:S02]  /*18c280*/  IMAD R153, R62.reuse, R121, R80 ;  /* 0x000000793e997224 */ /* 0x040fe400078e0250 */
[----:B------:R-:W-:-:S04]  /*18c290*/  IMAD.WIDE.U32 R106, R62, R62, RZ ;  /* 0x0000003e3e6a7225 */ /* 0x000fc800078e00ff */
[----:B------:R-:W-:-:S04]  /*18c2a0*/  IMAD.WIDE.U32 R80, P1, R62, R121, R80 ;  /* 0x000000793e507225 */ /* 0x000fc80007820050 */
[----:B------:R-:W-:Y:S02]  /*18c2b0*/  IMAD R72, R178, R159, R78 ;  /* 0x0000009fb2487224 */ /* 0x000fe400078e024e */
[----:B------:R-:W-:-:S04]  /*18c2c0*/  IMAD.WIDE.U32.X R110, R159, R149, R110, P4 ;  /* 0x000000959f6e7225 */ /* 0x000fc800020e046e */
[----:B------:R-:W-:-:S04]  /*18c2d0*/  IMAD.WIDE.U32 R78, P4, R178, R159, R78 ;  /* 0x0000009fb24e7225 */ /* 0x000fc8000788004e */
[----:B------:R-:W-:Y:S01]  /*18c2e0*/  IMAD.WIDE.U32 R76, R178, R178, RZ ;  /* 0x000000b2b24c7225 */ /* 0x000fe200078e00ff */
[----:B------:R-:W-:-:S03]  /*18c2f0*/  MOV R84, R79 ;  /* 0x0000004f00547202 */ /* 0x000fc60000000f00 */
[----:B------:R-:W-:-:S04]  /*18c300*/  IMAD.WIDE.U32.X R162, R167, R167, R162, P5 ;  /* 0x000000a7a7a27225 */ /* 0x000fc800028e04a2 */
[CCC-:B------:R-:W-:Y:S02]  /*18c310*/  IMAD R165, R179.reuse, R149.reuse, R134.reuse ;  /* 0x00000095b3a57224 */ /* 0x1c0fe400078e0286 */
[----:B------:R-:W-:-:S04]  /*18c320*/  IMAD.WIDE.U32 R134, P5, R179, R149, R134 ;  /* 0x00000095b3867225 */ /* 0x000fc800078a0086 */
[----:B------:R-:W-:Y:S01]  /*18c330*/  IMAD.X R141, RZ, RZ, RZ, P1 ;  /* 0x000000ffff8d7224 */ /* 0x000fe200008e06ff */
[----:B------:R-:W-:Y:S01]  /*18c340*/  IADD3 RZ, P1, PT, R107, R80, RZ ;  /* 0x000000506bff7210 */ /* 0x000fe20007f3e0ff */
[----:B------:R-:W-:Y:S01]  /*18c350*/  IMAD.X R85, RZ, RZ, RZ, P4 ;  /* 0x000000ffff557224 */ /* 0x000fe200020e06ff */
[----:B------:R-:W-:Y:S01]  /*18c360*/  IADD3 RZ, P4, PT, R77, R78, RZ ;  /* 0x0000004e4dff7210 */ /* 0x000fe20007f9e0ff */
[----:B------:R-:W-:Y:S02]  /*18c370*/  IMAD.MOV.U32 R140, RZ, RZ, R81 ;  /* 0x000000ffff8c7224 */ /* 0x000fe400078e0051 */
[----:B------:R-:W-:-:S04]  /*18c380*/  IMAD.WIDE.U32 R80, R108, -0x1, RZ ;  /* 0xffffffff6c507825 */ /* 0x000fc800078e00ff */
[----:B------:R-:W-:Y:S02]  /*18c390*/  IMAD.IADD R167, R109, 0x1, R83 ;  /* 0x000000016da77824 */ /* 0x000fe400078e0253 */
[----:B------:R-:W-:Y:S01]  /*18c3a0*/  IMAD.X R109, RZ, RZ, RZ, P5 ;  /* 0x000000ffff6d7224 */ /* 0x000fe200028e06ff */
[----:B------:R-:W-:Y:S01]  /*18c3b0*/  IADD3 RZ, P5, PT, RZ, R82, RZ ;  /* 0x00000052ffff7210 */ /* 0x000fe20007fbe0ff */
[----:B------:R-:W-:Y:S01]  /*18c3c0*/  IMAD.X R137, RZ, RZ, RZ, P0 ;  /* 0x000000ffff897224 */ /* 0x000fe200000e06ff */
[----:B------:R-:W-:Y:S01]  /*18c3d0*/  IADD3 RZ, P0, PT, RZ, R108, RZ ;  /* 0x0000006cffff7210 */ /* 0x000fe20007f1e0ff */
[----:B------:R-:W-:Y:S02]  /*18c3e0*/  IMAD R187, R108, -0x7af74001, -R167 ;  /* 0x8508bfff6cbb7824 */ /* 0x000fe400078e0aa7 */
[----:B------:R-:W-:Y:S01]  /*18c3f0*/  IMAD.WIDE.U32.X R84, R159, R159, R84, P4 ;  /* 0x0000009f9f547225 */ /* 0x000fe200020e0454 */
[----:B------:R-:W-:Y:S02]  /*18c400*/  IADD3.X RZ, P4, PT, RZ, R183, RZ, P5, !PT ;  /* 0x000000b7ffff7210 */ /* 0x000fe40002f9e4ff */
[----:B------:R-:W-:Y:S01]  /*18c410*/  IADD3.X RZ, P0, PT, RZ, R65, RZ, P0, !PT ;  /* 0x00000041ffff7210 */ /* 0x000fe2000071e4ff */
[----:B------:R-:W-:Y:S01]  /*18c420*/  IMAD.WIDE.U32 R78, R80, 0x1, RZ ;  /* 0x00000001504e7825 */ /* 0x000fe200078e00ff */
[----:B------:R-:W-:-:S02]  /*18c430*/  SHF.L.U64.HI R65, R82, 0x1, R183 ;  /* 0x0000000152417819 */ /* 0x000fc400000102b7 */
[----:B------:R-:W-:Y:S01]  /*18c440*/  LEA.X R188, P0, R82, R118, 0x1, P0 ;  /* 0x0000007652bc7211 */ /* 0x000fe20000000cff */
[----:B------:R-:W-:Y:S01]  /*18c450*/  IMAD.WIDE.U32.X R140, R121, R121, R140, P1 ;  /* 0x00000079798c7225 */ /* 0x000fe200008e048c */
[----:B------:R-:W-:-:S03]  /*18c460*/  IADD3 RZ, P1, PT, R108, R78, RZ ;  /* 0x0000004e6cff7210 */ /* 0x000fc60007f3e0ff */
[----:B------:R-:W-:-:S04]  /*18c470*/  IMAD.WIDE.U32 R120, R179, R179, RZ ;  /* 0x000000b3b3787225 */ /* 0x000fc800078e00ff */
[----:B------:R-:W-:Y:S01]  /*18c480*/  IMAD.IADD R187, R81, 0x1, R187 ;  /* 0x0000000151bb7824 */ /* 0x000fe200078e02bb */
[----:B------:R-:W-:Y:S01]  /*18c490*/  IADD3.X R81, P4, PT, RZ, R112, RZ, P4, !PT ;  /* 0x00000070ff517210 */ /* 0x000fe2000279e4ff */
[----:B------:R-:W-:Y:S01]  /*18c4a0*/  IMAD.WIDE.U32.X R128, R159, R59, R128, P3 ;  /* 0x0000003b9f807225 */ /* 0x000fe200018e0480 */
[----:B------:R-:W-:Y:S02]  /*18c4b0*/  IADD3 RZ, P3, PT, R121, R134, RZ ;  /* 0x0000008679ff7210 */ /* 0x000fe40007f7e0ff */
[----:B------:R-:W-:Y:S01]  /*18c4c0*/  IADD3.X R191, P4, PT, RZ, R113, RZ, P4, !PT ;  /* 0x00000071ffbf7210 */ /* 0x000fe2000279e4ff */
[----:B------:R-:W-:Y:S02]  /*18c4d0*/  IMAD.MOV.U32 R108, RZ, RZ, R135 ;  /* 0x000000ffff6c7224 */ /* 0x000fe400078e0087 */
[----:B------:R-:W-:-:S04]  /*18c4e0*/  IMAD.WIDE.U32 R134, R187, 0x1, RZ ;  /* 0x00000001bb867825 */ /* 0x000fc800078e00ff */
[----:B------:R-:W-:Y:S01]  /*18c4f0*/  IMAD.WIDE.U32.X R82, R149, R59, R136, P2 ;  /* 0x0000003b95527225 */ /* 0x000fe200010e0488 */
[----:B------:R-:W-:Y:S02]  /*18c500*/  IADD3.X R190, P2, PT, R65, R119, RZ, P0, !PT ;  /* 0x0000007741be7210 */ /* 0x000fe4000075e4ff */
[----:B------:R-:W-:Y:S01]  /*18c510*/  IADD3.X R192, P0, PT, R81, R64, RZ, P4, !PT ;  /* 0x0000004051c07210 */ /* 0x000fe2000271e4ff */
[----:B------:R-:W-:-:S03]  /*18c520*/  IMAD.WIDE.U32.X R108, R149, R149, R108, P3 ;  /* 0x00000095956c7225 */ /* 0x000fc600018e046c */
[----:B------:R-:W-:Y:S01]  /*18c530*/  IADD3.X R191, P0, PT, R191, R148, RZ, P0, !PT ;  /* 0x00000094bfbf7210 */ /* 0x000fe2000071e4ff */
[----:B------:R-:W-:Y:S01]  /*18c540*/  IMAD.WIDE.U32 R118, R187, -0x45f6b800, RZ ;  /* 0xba094800bb767825 */ /* 0x000fe200078e00ff */
[----:B------:R-:W-:Y:S02]  /*18c550*/  SHF.L.W.U32.HI R183, R183, 0x1, R192 ;  /* 0x00000001b7b77819 */ /* 0x000fe40000010ec0 */
[----:B------:R-:W-:Y:S01]  /*18c560*/  IADD3.X R137, P0, PT, RZ, R68, RZ, P0, !PT ;  /* 0x00000044ff897210 */ /* 0x000fe2000071e4ff */
[----:B------:R-:W-:Y:S01]  /*18c570*/  IMAD.WIDE.U32 R112, P3, R80, -0x7af74000, R134 ;  /* 0x8508c00050707825 */ /* 0x000fe20007860086 */
[----:B------:R-:W-:Y:S02]  /*18c580*/  IADD3.X R183, P2, PT, R183, R154, RZ, P2, !PT ;  /* 0x0000009ab7b77210 */ /* 0x000fe4000175e4ff */
[----:B------:R-:W-:Y:S01]  /*18c590*/  IADD3.X R194, P0, PT, RZ, R69, RZ, P0, !PT ;  /* 0x00000045ffc27210 */ /* 0x000fe2000071e4ff */
[----:B------:R-:W-:Y:S01]  /*18c5a0*/  IMAD.WIDE.U32 R64, R187, 0x30000000, RZ ;  /* 0x30000000bb407825 */ /* 0x000fe200078e00ff */
[----:B------:R-:W-:-:S02]  /*18c5b0*/  IADD3 RZ, P5, PT, R79, R112, RZ ;  /* 0x000000704fff7210 */ /* 0x000fc40007fbe0ff */
[----:B------:R-:W-:Y:S01]  /*18c5c0*/  IADD3.X R66, P0, PT, R137, R66, RZ, P0, !PT ;  /* 0x0000004289427210 */ /* 0x000fe2000071e4ff */
[----:B------:R-:W-:Y:S01]  /*18c5d0*/  IMAD R78, R80, -0x7af74000, R134 ;  /* 0x8508c000504e7824 */ /* 0x000fe200078e0286 */
[----:B------:R-:W-:Y:S01]  /*18c5e0*/  SHF.L.W.U32.HI R192, R192, 0x1, R191 ;  /* 0x00000001c0c07819 */ /* 0x000fe20000010ebf */
[----:B------:R-:W-:Y:S01]  /*18c5f0*/  IMAD.X R135, RZ, RZ, RZ, P3 ;  /* 0x000000ffff877224 */ /* 0x000fe200018e06ff */
[----:B------:R-:W-:Y:S01]  /*18c600*/  IADD3.X R67, P0, PT, R194, R67, RZ, P0, !PT ;  /* 0x00000043c2437210 */ /* 0x000fe2000071e4ff */
[----:B------:R-:W-:Y:S01]  /*18c610*/  IMAD R81, R80, 0x1ef3622f, R118 ;  /* 0x1ef3622f50517824 */ /* 0x000fe200078e0276 */
[----:B------:R-:W-:Y:S01]  /*18c620*/  IADD3.X R192, P2, PT, R192, R155, RZ, P2, !PT ;  /* 0x0000009bc0c07210 */ /* 0x000fe2000175e4ff */
[----:B------:R-:W-:Y:S02]  /*18c630*/  IMAD.IADD R78, R79, 0x1, R78 ;  /* 0x000000014f4e7824 */ /* 0x000fe400078e024e */
[C---:B------:R-:W-:Y:S02]  /*18c640*/  IMAD R189, R80.reuse, 0x170b5d44, R64 ;  /* 0x170b5d4450bd7824 */ /* 0x040fe400078e0240 */
[----:B------:R-:W-:Y:S01]  /*18c650*/  IMAD.WIDE.U32 R118, P3, R80, 0x1ef3622f, R118 ;  /* 0x1ef3622f50767825 */ /* 0x000fe20007860076 */
[----:B------:R-:W-:-:S03]  /*18c660*/  IADD3.X RZ, P1, PT, R167, R78, RZ, P1, !PT ;  /* 0x0000004ea7ff7210 */ /* 0x000fc60000f3e4ff */
[----:B------:R-:W-:Y:S01]  /*18c670*/  IMAD.WIDE.U32 R64, P4, R80, 0x170b5d44, R64 ;  /* 0x170b5d4450407825 */ /* 0x000fe20007880040 */
[----:B------:R-:W-:-:S03]  /*18c680*/  IADD3.X R177, PT, PT, RZ, RZ, RZ, P3, !PT ;  /* 0x000000ffffb17210 */ /* 0x000fc60001ffe4ff */
[----:B------:R-:W-:-:S04]  /*18c690*/  IMAD.WIDE.U32 R158, R80, 0x30000000, RZ ;  /* 0x30000000509e7825 */ /* 0x000fc800078e00ff */
[----:B------:R-:W-:Y:S01]  /*18c6a0*/  IMAD.MOV.U32 R78, RZ, RZ, R65 ;  /* 0x000000ffff4e7224 */ /* 0x000fe200078e0041 */
[----:B------:R-:W-:Y:S01]  /*18c6b0*/  IADD3 RZ, P3, PT, R64, R159, RZ ;  /* 0x0000009f40ff7210 */ /* 0x000fe20007f7e0ff */
[----:B------:R-:W-:-:S04]  /*18c6c0*/  IMAD.WIDE.U32 R64, R187, 0xf5138f, RZ ;  /* 0x00f5138fbb407825 */ /* 0x000fc800078e00ff */
[----:B------:R-:W-:Y:S02]  /*18c6d0*/  IMAD.MOV.U32 R134, RZ, RZ, R113 ;  /* 0x000000ffff867224 */ /* 0x000fe400078e0071 */
[----:B------:R-:W-:-:S04]  /*18c6e0*/  IMAD.WIDE.U32 R112, R80, -0x45f6b800, RZ ;  /* 0xba09480050707825 */ /* 0x000fc800078e00ff */
[----:B------:R-:W-:-:S04]  /*18c6f0*/  IMAD.WIDE.U32 R174, R187, 0x6ca1493b, RZ ;  /* 0x6ca1493bbbae7825 */ /* 0x000fc800078e00ff */
[----:B------:R-:W-:Y:S01]  /*18c700*/  IMAD.X R79, RZ, RZ, RZ, P4 ;  /* 0x000000ffff4f7224 */ /* 0x000fe200020e06ff */
[----:B------:R-:W-:Y:S01]  /*18c710*/  IADD3 RZ, P4, PT, R118, R113, RZ ;  /* 0x0000007176ff7210 */ /* 0x000fe20007f9e0ff */
[----:B------:R-:W-:-:S04]  /*18c720*/  IMAD.WIDE.U32 R172, R187, 0x17c510ea, RZ ;  /* 0x17c510eabbac7825 */ /* 0x000fc800078e00ff */
[----:B------:R-:W-:Y:S02]  /*18c730*/  IMAD R184, R80, 0x1a22d9f3, R64 ;  /* 0x1a22d9f350b87824 */ /* 0x000fe400078e0240 */
[----:B------:R-:W-:-:S04]  /*18c740*/  IMAD.WIDE.U32.X R134, R187, -0x7af74000, R134, P5 ;  /* 0x8508c000bb867825 */ /* 0x000fc800028e0486 */
[----:B------:R-:W-:-:S04]  /*18c750*/  IMAD.WIDE.U32 R64, P5, R80, 0x1a22d9f3, R64 ;  /* 0x1a22d9f350407825 */ /* 0x000fc800078a0040 */
[----:B------:R-:W-:Y:S02]  /*18c760*/  IMAD.MOV.U32 R176, RZ, RZ, R119 ;  /* 0x000000ffffb07224 */ /* 0x000fe400078e0077 */
[----:B------:R-:W-:Y:S02]  /*18c770*/  IMAD R185, R80, -0x39c4fa40, R174 ;  /* 0xc63b05c050b97824 */ /* 0x000fe400078e02ae */
[----:B------:R-:W-:-:S04]  /*18c780*/  IMAD.WIDE.U32.X R78, R187, 0x170b5d44, R78, P3 ;  /* 0x170b5d44bb4e7825 */ /* 0x000fc800018e044e */
[----:B------:R-:W-:-:S04]  /*18c790*/  IMAD.WIDE.U32 R174, P3, R80, -0x39c4fa40, R174 ;  /* 0xc63b05c050ae7825 */ /* 0x000fc800078600ae */
[----:B------:R-:W-:-:S04]  /*18c7a0*/  IMAD.WIDE.U32 R118, R80, 0xf5138f, RZ ;  /* 0x00f5138f50767825 */ /* 0x000fc800078e00ff */
[----:B------:R-:W-:Y:S02]  /*18c7b0*/  IMAD.X R167, RZ, RZ, RZ, P5 ;  /* 0x000000ffffa77224 */ /* 0x000fe400028e06ff */
[C-C-:B------:R-:W-:Y:S02]  /*18c7c0*/  IMAD R186, R80.reuse, 0x1ae3a46, R172.reuse ;  /* 0x01ae3a4650ba7824 */ /* 0x140fe400078e02ac */
[----:B------:R-:W-:-:S04]  /*18c7d0*/  IMAD.WIDE.U32 R172, P5, R80, 0x1ae3a46, R172 ;  /* 0x01ae3a4650ac7825 */ /* 0x000fc800078a00ac */
[----:B------:R-:W-:-:S04]  /*18c7e0*/  IMAD.WIDE.U32 R136, R80, 0x17c510ea, RZ ;  /* 0x17c510ea50887825 */ /* 0x000fc800078e00ff */
[----:B------:R-:W-:Y:S01]  /*18c7f0*/  IMAD.X R69, RZ, RZ, RZ, P3 ;  /* 0x000000ffff457224 */ /* 0x000fe200018e06ff */
[----:B------:R-:W-:Y:S01]  /*18c800*/  IADD3 RZ, P3, PT, R64, R119, RZ ;  /* 0x0000007740ff7210 */ /* 0x000fe20007f7e0ff */
[----:B------:R-:W-:-:S04]  /*18c810*/  IMAD.WIDE.U32 R148, R80, 0x6ca1493b, RZ ;  /* 0x6ca1493b50947825 */ /* 0x000fc800078e00ff */
[----:B------:R-:W-:Y:S01]  /*18c820*/  IMAD.WIDE.U32.X R176, R187, 0x1ef3622f, R176, P4 ;  /* 0x1ef3622fbbb07825 */ /* 0x000fe200020e04b0 */
[----:B------:R-:W-:-:S03]  /*18c830*/  IADD3 RZ, P4, PT, R172, R137, RZ ;  /* 0x00000089acff7210 */ /* 0x000fc60007f9e0ff */
[----:B------:R-:W-:Y:S01]  /*18c840*/  IMAD.MOV.U32 R64, RZ, RZ, R173 ;  /* 0x000000ffff407224 */ /* 0x000fe200078e00ad */
[----:B------:R-:W-:Y:S01]  /*18c850*/  IADD3.X R173, P1, PT, RZ, R134, RZ, P1, !PT ;  /* 0x00000086ffad7210 */ /* 0x000fe20000f3e4ff */
[----:B------:R-:W-:Y:S02]  /*18c860*/  IMAD.MOV.U32 R166, RZ, RZ, R65 ;  /* 0x000000ffffa67224 */ /* 0x000fe400078e0041 */
[----:B------:R-:W-:Y:S01]  /*18c870*/  IMAD.MOV.U32 R68, RZ, RZ, R175 ;  /* 0x000000ffff447224 */ /* 0x000fe200078e00af */
[----:B------:R-:W-:Y:S01]  /*18c880*/  IADD3.X R175, P0, PT, RZ, R168, RZ, P0, !PT ;  /* 0x000000a8ffaf7210 */ /* 0x000fe2000071e4ff */
[----:B------:R-:W-:Y:S01]  /*18c890*/  IMAD.X R65, RZ, RZ, RZ, P5 ;  /* 0x000000ffff417224 */ /* 0x000fe200028e06ff */
[----:B------:R-:W-:Y:S01]  /*18c8a0*/  IADD3 RZ, P5, PT, R174, R149, RZ ;  /* 0x00000095aeff7210 */ /* 0x000fe20007fbe0ff */
[C---:B------:R-:W-:Y:S01]  /*18c8b0*/  IMAD.WIDE.U32.X R166, R187.reuse, 0x1a22d9f3, R166, P3 ;  /* 0x1a22d9f3bba67825 */ /* 0x040fe200018e04a6 */
[----:B------:R-:W-:Y:S02]  /*18c8c0*/  IADD3.X R135, P1, PT, RZ, R135, RZ, P1, !PT ;  /* 0x00000087ff877210 */ /* 0x000fe40000f3e4ff */
[----:B------:R-:W-:Y:S01]  /*18c8d0*/  IADD3.X R169, P0, PT, RZ, R169, RZ, P0, !PT ;  /* 0x000000a9ffa97210 */ /* 0x000fe2000071e4ff */
[----:B------:R-:W-:Y:S01]  /*18c8e0*/  IMAD.WIDE.U32.X R64, R187, 0x1ae3a46, R64, P4 ;  /* 0x01ae3a46bb407825 */ /* 0x000fe200020e0440 */
[----:B------:R-:W-:-:S02]  /*18c8f0*/  IADD3 RZ, P4, PT, R66, R164, RZ ;  /* 0x000000a442ff7210 */ /* 0x000fc40007f9e0ff */
[----:B------:R-:W-:Y:S01]  /*18c900*/  IADD3.X R134, P3, PT, R173, R188, RZ, P1, !PT ;  /* 0x000000bcad867210 */ /* 0x000fe20000f7e4ff */
[----:B------:R-:W-:Y:S01]  /*18c910*/  IMAD.WIDE.U32.X R68, R187, -0x39c4fa40, R68, P5 ;  /* 0xc63b05c0bb447825 */ /* 0x000fe200028e0444 */
[----:B------:R-:W-:Y:S02]  /*18c920*/  IADD3.X R170, P5, PT, R175, R170, RZ, P0, !PT ;  /* 0x000000aaafaa7210 */ /* 0x000fe400007be4ff */
[----:B------:R-:W-:Y:S01]  /*18c930*/  IADD3.X RZ, P4, PT, R67, R55, RZ, P4, !PT ;  /* 0x0000003743ff7210 */ /* 0x000fe2000279e4ff */
[----:B------:R-:W-:Y:S01]  /*18c940*/  IMAD.IADD R173, R189, 0x1, R159 ;  /* 0x00000001bdad7824 */ /* 0x000fe200078e029f */
[----:B------:R-:W-:Y:S01]  /*18c950*/  IADD3.X R135, P0, PT, R135, R190, RZ, P3, !PT ;  /* 0x000000be87877210 */ /* 0x000fe20001f1e4ff */
[----:B------:R-:W-:Y:S01]  /*18c960*/  IMAD.WIDE.U32 R66, R54, R62, R66 ;  /* 0x0000003e36427225 */ /* 0x000fe200078e0042 */
[----:B------:R-:W-:Y:S02]  /*18c970*/  IADD3.X R169, P3, PT, R169, R180, RZ, P5, !PT ;  /* 0x000000b4a9a97210 */ /* 0x000fe40002f7e4ff */
[----:B------:R-:W-:Y:S01]  /*18c980*/  IADD3.X R55, P4, PT, RZ, R126, RZ, P4, !PT ;  /* 0x0000007eff377210 */ /* 0x000fe2000279e4ff */
[----:B------:R-:W-:Y:S01]  /*18c990*/  IMAD.IADD R155, R67, 0x1, R152 ;  /* 0x00000001439b7824 */ /* 0x000fe200078e0298 */
[----:B------:R-:W-:Y:S01]  /*18c9a0*/  IADD3.X R159, P3, PT, RZ, R100, RZ, P3, !PT ;  /* 0x00000064ff9f7210 */ /* 0x000fe20001f7e4ff */
[----:B------:R-:W-:Y:S01]  /*18c9b0*/  IMAD.IADD R168, R107, 0x1, R153 ;  /* 0x000000016ba87824 */ /* 0x000fe200078e0299 */
[----:B------:R-:W-:Y:S01]  /*18c9c0*/  IADD3.X R126, P4, PT, RZ, R127, RZ, P4, !PT ;  /* 0x0000007fff7e7210 */ /* 0x000fe2000279e4ff */
[----:B------:R-:W-:Y:S01]  /*18c9d0*/  IMAD.IADD R193, R171, 0x1, R125 ;  /* 0x00000001abc17824 */ /* 0x000fe200078e027d */
[----:B------:R-:W-:Y:S01]  /*18c9e0*/  IADD3 RZ, P1, PT, R134, R158, RZ ;  /* 0x0000009e86ff7210 */ /* 0x000fe20007f3e0ff */
[----:B------:R-:W-:Y:S01]  /*18c9f0*/  IMAD.IADD R195, R184, 0x1, R119 ;  /* 0x00000001b8c37824 */ /* 0x000fe200078e0277 */
        /* <DEDUP_REMOVED lines=11> */
[----:B------:R-:W-:Y:S01]  /*18cab0*/  IADD3.X R78, P5, PT, R55, R78, RZ, P1, !PT ;  /* 0x0000004e374e7210 */ /* 0x000fe20000fbe4ff */
[----:B------:R-:W-:Y:S01]  /*18cac0*/  IMAD.X R55, RZ, RZ, RZ, P0 ;  /* 0x000000ffff377224 */ /* 0x000fe200000e06ff */
[----:B------:R-:W-:Y:S01]  /*18cad0*/  IADD3.X R161, P1, PT, R152, R161, RZ, P3, !PT ;  /* 0x000000a198a17210 */ /* 0x000fe20001f3e4ff */
[----:B------:R-:W-:Y:S01]  /*18cae0*/  IMAD R187, R134, -0x7af74001, -R189 ;  /* 0x8508bfff86bb7824 */ /* 0x000fe200078e0abd */
[----:B------:R-:W-:Y:S01]  /*18caf0*/  IADD3.X R162, P0, PT, R191, R162, RZ, P2, !PT ;  /* 0x000000a2bfa27210 */ /* 0x000fe2000171e4ff */
[----:B------:R-:W-:Y:S01]  /*18cb00*/  IMAD.IADD R103, R63, 0x1, R103 ;  /* 0x000000013f677824 */ /* 0x000fe200078e0267 */
[----:B------:R-:W-:Y:S01]  /*18cb10*/  SHF.L.W.U32.HI R67, R66, 0x1, R155 ;  /* 0x0000000142437819 */ /* 0x000fe20000010e9b */
[----:B------:R-:W-:Y:S01]  /*18cb20*/  IMAD.IADD R115, R117, 0x1, R115 ;  /* 0x0000000175737824 */ /* 0x000fe200078e0273 */
[----:B------:R-:W-:Y:S01]  /*18cb30*/  IADD3 RZ, P2, PT, R100, R74, RZ ;  /* 0x0000004a64ff7210 */ /* 0x000fe20007f5e0ff */
[----:B------:R-:W-:Y:S01]  /*18cb40*/  IMAD.IADD R165, R121, 0x1, R165 ;  /* 0x0000000179a57824 */ /* 0x000fe200078e02a5 */
[----:B------:R-:W-:-:S02]  /*18cb50*/  IADD3.X R79, P5, PT, R55, R79, RZ, P5, !PT ;  /* 0x0000004f374f7210 */ /* 0x000fc40002fbe4ff */
[----:B------:R-:W-:Y:S02]  /*18cb60*/  IADD3.X R74, P1, PT, RZ, R142, RZ, P1, !PT ;  /* 0x0000008eff4a7210 */ /* 0x000fe40000f3e4ff */
[----:B------:R-:W-:Y:S01]  /*18cb70*/  IADD3.X R164, P0, PT, R67, R163, RZ, P0, !PT ;  /* 0x000000a343a47210 */ /* 0x000fe2000071e4ff */
[----:B------:R-:W-:Y:S01]  /*18cb80*/  IMAD.WIDE.U32 R66, R134, -0x1, RZ ;  /* 0xffffffff86427825 */ /* 0x000fe200078e00ff */
[----:B------:R-:W-:Y:S02]  /*18cb90*/  IADD3.X R101, P3, PT, R126, R169, RZ, P4, !PT ;  /* 0x000000a97e657210 */ /* 0x000fe4000277e4ff */
[----:B------:R-:W-:Y:S01]  /*18cba0*/  IADD3.X R78, P5, PT, R78, R183, RZ, P5, !PT ;  /* 0x000000b74e4e7210 */ /* 0x000fe20002fbe4ff */
[----:B------:R-:W-:Y:S01]  /*18cbb0*/  IMAD.X R55, RZ, RZ, R143, P1 ;  /* 0x000000ffff377224 */ /* 0x000fe200008e068f */
[----:B------:R-:W-:Y:S01]  /*18cbc0*/  IADD3.X RZ, P4, PT, R101, R61, RZ, P2, !PT ;  /* 0x0000003d65ff7210 */ /* 0x000fe2000179e4ff */
[----:B------:R-:W-:Y:S01]  /*18cbd0*/  IMAD.IADD R143, R81, 0x1, R113 ;  /* 0x00000001518f7824 */ /* 0x000fe200078e0271 */
[----:B------:R-:W-:Y:S01]  /*18cbe0*/  IADD3.X R113, P3, PT, RZ, RZ, RZ, P3, !PT ;  /* 0x000000ffff717210 */ /* 0x000fe20001f7e4ff */
[----:B------:R-:W-:Y:S01]  /*18cbf0*/  IMAD.IADD R187, R67, 0x1, R187 ;  /* 0x0000000143bb7824 */ /* 0x000fe200078e02bb */
[----:B------:R-:W-:Y:S01]  /*18cc00*/  IADD3.X R79, P2, PT, R79, R192, RZ, P5, !PT ;  /* 0x000000c04f4f7210 */ /* 0x000fe20002f5e4ff */
[----:B------:R-:W-:Y:S01]  /*18cc10*/  IMAD.WIDE.U32 R100, R54, R178, R100 ;  /* 0x000000b236647225 */ /* 0x000fe200078e0064 */
[----:B------:R-:W-:-:S02]  /*18cc20*/  IADD3 RZ, P1, PT, R78, R112, RZ ;  /* 0x000000704eff7210 */ /* 0x000fc40007f3e0ff */
[----:B------:R-:W-:Y:S01]  /*18cc30*/  IADD3.X R154, P5, PT, R113, R156, RZ, P4, !PT ;  /* 0x0000009c719a7210 */ /* 0x000fe200027be4ff */
[----:B------:R-:W-:Y:S01]  /*18cc40*/  IMAD.X R61, RZ, RZ, RZ, P3 ;  /* 0x000000ffff3d7224 */ /* 0x000fe200018e06ff */
[----:B------:R-:W-:Y:S01]  /*18cc50*/  IADD3.X R173, P2, PT, RZ, RZ, RZ, P2, !PT ;  /* 0x000000ffffad7210 */ /* 0x000fe2000175e4ff */
[----:B------:R-:W-:Y:S01]  /*18cc60*/  IMAD.WIDE.U32 R112, R187, 0x1, RZ ;  /* 0x00000001bb707825 */ /* 0x000fe200078e00ff */
[----:B------:R-:W-:Y:S02]  /*18cc70*/  IADD3.X RZ, P4, PT, R79, R143, RZ, P1, !PT ;  /* 0x0000008f4fff7210 */ /* 0x000fe40000f9e4ff */
[----:B------:R-:W-:Y:S01]  /*18cc80*/  IADD3 R183, PT, PT, R101, R116, RZ ;  /* 0x0000007465b77210 */ /* 0x000fe20007ffe0ff */
[----:B------:R-:W-:Y:S01]  /*18cc90*/  IMAD.X R67, RZ, RZ, RZ, P2 ;  /* 0x000000ffff437224 */ /* 0x000fe200010e06ff */
[----:B------:R-:W-:Y:S01]  /*18cca0*/  IADD3.X R160, P1, PT, R61, R157, RZ, P5, !PT ;  /* 0x0000009d3da07210 */ /* 0x000fe20002f3e4ff */
[C---:B------:R-:W-:Y:S01]  /*18ccb0*/  IMAD R101, R66.reuse, -0x7af74000, R112 ;  /* 0x8508c00042657824 */ /* 0x040fe200078e0270 */
[----:B------:R-:W-:Y:S01]  /*18ccc0*/  SHF.L.W.U32.HI R61, R155, 0x1, R100 ;  /* 0x000000019b3d7819 */ /* 0x000fe20000010e64 */
[----:B------:R-:W-:Y:S01]  /*18ccd0*/  IMAD.WIDE.U32 R126, R66, 0x1, RZ ;  /* 0x00000001427e7825 */ /* 0x000fe200078e00ff */
[----:B------:R-:W-:-:S02]  /*18cce0*/  IADD3.X R173, P4, PT, R173, R176, RZ, P4, !PT ;  /* 0x000000b0adad7210 */ /* 0x000fc4000279e4ff */
[----:B------:R-:W-:Y:S01]  /*18ccf0*/  IADD3.X R116, P0, PT, R61, R106, RZ, P0, !PT ;  /* 0x0000006a3d747210 */ /* 0x000fe2000071e4ff */
[----:B------:R-:W-:Y:S01]  /*18cd00*/  IMAD.WIDE.U32 R112, P2, R66, -0x7af74000, R112 ;  /* 0x8508c00042707825 */ /* 0x000fe20007840070 */
[----:B------:R-:W-:Y:S02]  /*18cd10*/  IADD3 RZ, P3, PT, R134, R126, RZ ;  /* 0x0000007e86ff7210 */ /* 0x000fe40007f7e0ff */
[----:B------:R-:W-:Y:S01]  /*18cd20*/  SHF.L.W.U32.HI R163, R100, 0x1, R183 ;  /* 0x0000000164a37819 */ /* 0x000fe20000010eb7 */
[----:B------:R-:W-:Y:S01]  /*18cd30*/  IMAD.WIDE.U32 R106, R187, 0x30000000, RZ ;  /* 0x30000000bb6a7825 */ /* 0x000fe200078e00ff */
[----:B------:R-:W-:Y:S02]  /*18cd40*/  IADD3 RZ, P5, PT, R127, R112, RZ ;  /* 0x000000707fff7210 */ /* 0x000fe40007fbe0ff */
[----:B------:R-:W-:Y:S01]  /*18cd50*/  IADD3.X R177, P4, PT, R67, R177, RZ, P4, !PT ;  /* 0x000000b143b17210 */ /* 0x000fe2000279e4ff */
[----:B------:R-:W-:-:S04]  /*18cd60*/  IMAD.WIDE.U32 R156, R187, -0x45f6b800, RZ ;  /* 0xba094800bb9c7825 */ /* 0x000fc800078e00ff */
[----:B------:R-:W-:Y:S01]  /*18cd70*/  IMAD.X R153, RZ, RZ, RZ, P2 ;  /* 0x000000ffff997224 */ /* 0x000fe200010e06ff */
        /* <DEDUP_REMOVED lines=8> */
[----:B------:R-:W-:Y:S01]  /*18ce00*/  IMAD.WIDE.U32.X R152, R187, -0x7af74000, R152, P5 ;  /* 0x8508c000bb987825 */ /* 0x000fe200028e0498 */
[----:B------:R-:W-:-:S03]  /*18ce10*/  IADD3.X R189, P0, PT, R163, R168, RZ, P0, !PT ;  /* 0x000000a8a3bd7210 */ /* 0x000fc6000071e4ff */
[----:B------:R-:W-:-:S04]  /*18ce20*/  IMAD.WIDE.U32 R100, P1, R66, 0x170b5d44, R106 ;  /* 0x170b5d4442647825 */ /* 0x000fc8000782006a */
[----:B------:R-:W-:-:S04]  /*18ce30*/  IMAD.WIDE.U32 R156, P5, R66, 0x1ef3622f, R156 ;  /* 0x1ef3622f429c7825 */ /* 0x000fc800078a009c */
[----:B------:R-:W-:-:S04]  /*18ce40*/  IMAD.WIDE.U32 R142, R66, 0x30000000, RZ ;  /* 0x30000000428e7825 */ /* 0x000fc800078e00ff */
[--C-:B------:R-:W-:Y:S02]  /*18ce50*/  IMAD R67, R66, 0x1a22d9f3, R134.reuse ;  /* 0x1a22d9f342437824 */ /* 0x100fe400078e0286 */
[----:B------:R-:W-:Y:S02]  /*18ce60*/  IMAD.X R113, RZ, RZ, RZ, P1 ;  /* 0x000000ffff717224 */ /* 0x000fe400008e06ff */
[----:B------:R-:W-:Y:S01]  /*18ce70*/  IMAD.X R159, RZ, RZ, RZ, P5 ;  /* 0x000000ffff9f7224 */ /* 0x000fe200028e06ff */
[----:B------:R-:W-:Y:S01]  /*18ce80*/  IADD3 RZ, P5, PT, R100, R143, RZ ;  /* 0x0000008f64ff7210 */ /* 0x000fe20007fbe0ff */
[----:B------:R-:W-:-:S04]  /*18ce90*/  IMAD.WIDE.U32 R134, P1, R66, 0x1a22d9f3, R134 ;  /* 0x1a22d9f342867825 */ /* 0x000fc80007820086 */
[----:B------:R-:W-:Y:S01]  /*18cea0*/  IMAD.MOV.U32 R112, RZ, RZ, R101 ;  /* 0x000000ffff707224 */ /* 0x000fe200078e0065 */
[----:B------:R-:W-:Y:S01]  /*18ceb0*/  IADD3.X R107, PT, PT, RZ, RZ, RZ, P1, !PT ;  /* 0x000000ffff6b7210 */ /* 0x000fe20000ffe4ff */
[----:B------:R-:W-:-:S04]  /*18cec0*/  IMAD.WIDE.U32 R126, R66, -0x45f6b800, RZ ;  /* 0xba094800427e7825 */ /* 0x000fc800078e00ff */
[----:B------:R-:W-:-:S04]  /*18ced0*/  IMAD.WIDE.U32 R100, R66, 0xf5138f, RZ ;  /* 0x00f5138f42647825 */ /* 0x000fc800078e00ff */
[C---:B------:R-:W-:Y:S01]  /*18cee0*/  IMAD.WIDE.U32.X R112, R187.reuse, 0x170b5d44, R112, P5 ;  /* 0x170b5d44bb707825 */ /* 0x040fe200028e0470 */
[----:B------:R-:W-:Y:S02]  /*18cef0*/  IADD3 RZ, P5, PT, R156, R127, RZ ;  /* 0x0000007f9cff7210 */ /* 0x000fe40007fbe0ff */
[----:B------:R-:W-:Y:S01]  /*18cf00*/  IADD3 RZ, P1, PT, R134, R101, RZ ;  /* 0x0000006586ff7210 */ /* 0x000fe20007f3e0ff */
[----:B------:R-:W-:Y:S02]  /*18cf10*/  IMAD R175, R66, 0x170b5d44, R106 ;  /* 0x170b5d4442af7824 */ /* 0x000fe400078e026a */
[----:B------:R-:W-:Y:S02]  /*18cf20*/  IMAD.MOV.U32 R158, RZ, RZ, R157 ;  /* 0x000000ffff9e7224 */ /* 0x000fe400078e009d */
[----:B------:R-:W-:-:S04]  /*18cf30*/  IMAD.WIDE.U32 R156, R187, 0x6ca1493b, RZ ;  /* 0x6ca1493bbb9c7825 */ /* 0x000fc800078e00ff */
[----:B------:R-:W-:Y:S02]  /*18cf40*/  IMAD.MOV.U32 R106, RZ, RZ, R135 ;  /* 0x000000ffff6a7224 */ /* 0x000fe400078e0087 */
[----:B------:R-:W-:Y:S02]  /*18cf50*/  IMAD R169, R66, -0x39c4fa40, R156 ;  /* 0xc63b05c042a97824 */ /* 0x000fe400078e029c */
[----:B------:R-:W-:Y:S01]  /*18cf60*/  IMAD.WIDE.U32.X R106, R187, 0x1a22d9f3, R106, P1 ;  /* 0x1a22d9f3bb6a7825 */ /* 0x000fe200008e046a */
[----:B------:R-:W-:-:S03]  /*18cf70*/  IADD3 RZ, P1, PT, R154, R124, RZ ;  /* 0x0000007c9aff7210 */ /* 0x000fc60007f3e0ff */
[----:B------:R-:W-:Y:S01]  /*18cf80*/  IMAD.WIDE.U32.X R134, R187, 0x1ef3622f, R158, P5 ;  /* 0x1ef3622fbb867825 */ /* 0x000fe200028e049e */
[----:B------:R-:W-:-:S03]  /*18cf90*/  IADD3.X RZ, P1, PT, R155, R193, RZ, P1, !PT ;  /* 0x000000c19bff7210 */ /* 0x000fc60000f3e4ff */
[----:B------:R-:W-:-:S04]  /*18cfa0*/  IMAD.WIDE.U32 R156, P5, R66, -0x39c4fa40, R156 ;  /* 0xc63b05c0429c7825 */ /* 0x000fc800078a009c */
[----:B------:R-:W-:-:S04]  /*18cfb0*/  IMAD.WIDE.U32 R124, R66, 0x6ca1493b, RZ ;  /* 0x6ca1493b427c7825 */ /* 0x000fc800078e00ff */
[----:B------:R-:W-:Y:S01]  /*18cfc0*/  IMAD.X R159, RZ, RZ, RZ, P5 ;  /* 0x000000ffff9f7224 */ /* 0x000fe200028e06ff */
[----:B------:R-:W-:Y:S01]  /*18cfd0*/  IADD3 RZ, P5, PT, R156, R125, RZ ;  /* 0x0000007d9cff7210 */ /* 0x000fe20007fbe0ff */
[----:B------:R-:W-:Y:S01]  /*18cfe0*/  IMAD.WIDE.U32 R160, R187, 0x17c510ea, RZ ;  /* 0x17c510eabba07825 */ /* 0x000fe200078e00ff */
[----:B------:R-:W-:-:S03]  /*18cff0*/  IADD3.X R156, P4, PT, R173, R162, RZ, P4, !PT ;  /* 0x000000a2ad9c7210 */ /* 0x000fc6000279e4ff */
[----:B------:R-:W-:Y:S01]  /*18d000*/  IMAD.MOV.U32 R158, RZ, RZ, R157 ;  /* 0x000000ffff9e7224 */ /* 0x000fe200078e009d */
[----:B------:R-:W-:Y:S01]  /*18d010*/  IADD3.X R157, P4, PT, R177, R164, RZ, P4, !PT ;  /* 0x000000a4b19d7210 */ /* 0x000fe2000279e4ff */
[----:B------:R-:W-:Y:S01]  /*18d020*/  IMAD R173, R66, 0x1ae3a46, R160 ;  /* 0x01ae3a4642ad7824 */ /* 0x000fe200078e02a0 */
[----:B------:R-:W-:Y:S01]  /*18d030*/  IADD3.X R177, P1, PT, R191, R138, RZ, P1, !PT ;  /* 0x0000008abfb17210 */ /* 0x000fe20000f3e4ff */
[----:B------:R-:W-:-:S04]  /*18d040*/  IMAD.WIDE.U32.X R158, R187, -0x39c4fa40, R158, P5 ;  /* 0xc63b05c0bb9e7825 */ /* 0x000fc800028e049e */
[----:B------:R-:W-:-:S04]  /*18d050*/  IMAD.WIDE.U32 R160, P5, R66, 0x1ae3a46, R160 ;  /* 0x01ae3a4642a07825 */ /* 0x000fc800078a00a0 */
[----:B------:R-:W-:Y:S01]  /*18d060*/  IMAD.X R193, RZ, RZ, RZ, P2 ;  /* 0x000000ffffc17224 */ /* 0x000fe200010e06ff */
[----:B------:R-:W-:Y:S01]  /*18d070*/  IADD3 RZ, P2, PT, R156, R118, RZ ;  /* 0x000000769cff7210 */ /* 0x000fe20007f5e0ff */
[----:B------:R-:W-:Y:S01]  /*18d080*/  IMAD.WIDE.U32 R162, R66, 0x17c510ea, RZ ;  /* 0x17c510ea42a27825 */ /* 0x000fe200078e00ff */
[----:B------:R-:W-:Y:S02]  /*18d090*/  MOV R118, R161 ;  /* 0x000000a100767202 */ /* 0x000fe40000000f00 */
[----:B------:R-:W-:Y:S01]  /*18d0a0*/  IADD3.X RZ, P2, PT, R157, R195, RZ, P2, !PT ;  /* 0x000000c39dff7210 */ /* 0x000fe2000175e4ff */
[----:B------:R-:W-:Y:S01]  /*18d0b0*/  IMAD.X R119, RZ, RZ, RZ, P5 ;  /* 0x000000ffff777224 */ /* 0x000fe200028e06ff */
[----:B------:R-:W-:Y:S01]  /*18d0c0*/  IADD3.X R161, P4, PT, RZ, RZ, RZ, P4, !PT ;  /* 0x000000ffffa17210 */ /* 0x000fe2000279e4ff */
[----:B------:R-:W-:Y:S01]  /*18d0d0*/  IMAD.WIDE.U32 R154, R54, R179, R154 ;  /* 0x000000b3369a7225 */ /* 0x000fe200078e009a */
[----:B------:R-:W-:Y:S02]  /*18d0e0*/  IADD3 RZ, P5, PT, R160, R163, RZ ;  /* 0x000000a3a0ff7210 */ /* 0x000fe40007fbe0ff */
[----:B------:R-:W-:Y:S01]  /*18d0f0*/  IADD3.X R138, P1, PT, R193, R139, RZ, P1, !PT ;  /* 0x0000008bc18a7210 */ /* 0x000fe20000f3e4ff */
[----:B------:R-:W-:Y:S01]  /*18d100*/  IMAD.IADD R155, R155, 0x1, R171 ;  /* 0x000000019b9b7824 */ /* 0x000fe200078e02ab */
[----:B------:R-:W-:Y:S01]  /*18d110*/  IADD3.X R161, P2, PT, R161, R166, RZ, P2, !PT ;  /* 0x000000a6a1a17210 */ /* 0x000fe2000175e4ff */
[----:B------:R-:W-:Y:S01]  /*18d120*/  IMAD.X R166, RZ, RZ, RZ, P4 ;  /* 0x000000ffffa67224 */ /* 0x000fe200020e06ff */
[----:B------:R-:W-:Y:S01]  /*18d130*/  IADD3 RZ, P4, PT, R154, R130, RZ ;  /* 0x000000829aff7210 */ /* 0x000fe20007f9e0ff */
[----:B------:R-:W-:Y:S01]  /*18d140*/  IMAD.WIDE.U32.X R118, R187, 0x1ae3a46, R118, P5 ;  /* 0x01ae3a46bb767825 */ /* 0x000fe200028e0476 */
[----:B------:R-:W-:-:S02]  /*18d150*/  IADD3.X R130, P1, PT, R177, R74, RZ, P1, !PT ;  /* 0x0000004ab1827210 */ /* 0x000fc40000f3e4ff */
[----:B------:R-:W-:Y:S01]  /*18d160*/  IADD3.X R139, P3, PT, RZ, R152, RZ, P3, !PT ;  /* 0x00000098ff8b7210 */ /* 0x000fe20001f7e4ff */
[----:B------:R-:W-:Y:S01]  /*18d170*/  IMAD.IADD R187, R57, 0x1, R131 ;  /* 0x0000000139bb7824 */ /* 0x000fe200078e0283 */
[----:B------:R-:W-:Y:S01]  /*18d180*/  IADD3 RZ, P5, PT, R130, R70, RZ ;  /* 0x0000004682ff7210 */ /* 0x000fe20007fbe0ff */
[----:B------:R-:W-:Y:S01]  /*18d190*/  IMAD.WIDE.U32 R78, R80, -0x45f6b800, R78 ;  /* 0xba094800504e7825 */ /* 0x000fe200078e004e */
[----:B------:R-:W-:Y:S02]  /*18d1a0*/  IADD3.X R131, P1, PT, R138, R55, RZ, P1, !PT ;  /* 0x000000378a837210 */ /* 0x000fe40000f3e4ff */
[----:B------:R-:W-:Y:S01]  /*18d1b0*/  IADD3.X RZ, P4, PT, R155, R187, RZ, P4, !PT ;  /* 0x000000bb9bff7210 */ /* 0x000fe2000279e4ff */
[----:B------:R-:W-:Y:S01]  /*18d1c0*/  IMAD.IADD R81, R79, 0x1, R81 ;  /* 0x000000014f517824 */ /* 0x000fe200078e0251 */
[----:B------:R-:W-:Y:S01]  /*18d1d0*/  IADD3.X R152, P3, PT, RZ, R153, RZ, P3, !PT ;  /* 0x00000099ff987210 */ /* 0x000fe20001f7e4ff */
[----:B------:R-:W-:Y:S01]  /*18d1e0*/  IMAD.WIDE.U32 R54, R54, R56, R130 ;  /* 0x0000003836367225 */ /* 0x000fe200078e0082 */
[----:B------:R-:W-:-:S02]  /*18d1f0*/  IADD3.X RZ, P5, PT, R131, R71, RZ, P5, !PT ;  /* 0x0000004783ff7210 */ /* 0x000fc40002fbe4ff */
[----:B------:R-:W-:Y:S01]  /*18d200*/  IADD3.X R71, P4, PT, RZ, R144, RZ, P4, !PT ;  /* 0x00000090ff477210 */ /* 0x000fe2000279e4ff */
[----:B------:R-:W-:Y:S01]  /*18d210*/  IMAD.IADD R181, R55, 0x1, R181 ;  /* 0x0000000137b57824 */ /* 0x000fe200078e02b5 */
[----:B------:R-:W-:Y:S01]  /*18d220*/  IADD3.X R79, P1, PT, RZ, RZ, RZ, P1, !PT ;  /* 0x000000ffff4f7210 */ /* 0x000fe20000f3e4ff */
[----:B------:R-:W-:Y:S01]  /*18d230*/  IMAD.WIDE.U32 R154, R62, R178, R154 ;  /* 0x000000b23e9a7225 */ /* 0x000fe200078e009a */
[----:B------:R-:W-:Y:S02]  /*18d240*/  IADD3.X R78, P3, PT, R139, R78, RZ, P3, !PT ;  /* 0x0000004e8b4e7210 */ /* 0x000fe40001f7e4ff */
[----:B------:R-:W-:Y:S01]  /*18d250*/  IADD3.X R144, P4, PT, RZ, R145, RZ, P4, !PT ;  /* 0x00000091ff907210 */ /* 0x000fe2000279e4ff */
[----:B------:R-:W-:Y:S01]  /*18d260*/  IMAD.WIDE.U32 R156, R80, 0xf5138f, R156 ;  /* 0x00f5138f509c7825 */ /* 0x000fe200078e009c */
[----:B------:R-:W-:Y:S02]  /*18d270*/  IADD3.X R145, P5, PT, R79, R104, RZ, P5, !PT ;  /* 0x000000684f917210 */ /* 0x000fe40002fbe4ff */
[----:B------:R-:W-:Y:S01]  /*18d280*/  IADD3.X R79, P3, PT, R152, R81, RZ, P3, !PT ;  /* 0x00000051984f7210 */ /* 0x000fe20001f7e4ff */
[----:B------:R-:W-:Y:S01]  /*18d290*/  IMAD.IADD R101, R67, 0x1, R101 ;  /* 0x0000000143657824 */ /* 0x000fe200078e0265 */
[----:B------:R-:W-:-:S02]  /*18d2a0*/  IADD3.X R104, P4, PT, R71, R54, RZ, P4, !PT ;  /* 0x0000003647687210 */ /* 0x000fc4000279e4ff */
[----:B------:R-:W-:Y:S01]  /*18d2b0*/  IADD3.X R166, P2, PT, R166, R167, RZ, P2, !PT ;  /* 0x000000a7a6a67210 */ /* 0x000fe2000175e4ff */
[----:B------:R-:W-:Y:S01]  /*18d2c0*/  IMAD.IADD R167, R175, 0x1, R143 ;  /* 0x00000001afa77824 */ /* 0x000fe200078e028f */
[----:B------:R-:W-:Y:S01]  /*18d2d0*/  IADD3.X R153, PT, PT, R105, RZ, RZ, P5, P1 ;  /* 0x000000ff69997210 */ /* 0x000fe20002fe24ff */
[----:B------:R-:W-:Y:S01]  /*18d2e0*/  IMAD.IADD R143, R155, 0x1, R57 ;  /* 0x000000019b8f7824 */ /* 0x000fe200078e0239 */
[----:B------:R-:W-:Y:S02]  /*18d2f0*/  IADD3.X R55, P3, PT, RZ, RZ, RZ, P3, !PT ;  /* 0x000000ffff377210 */ /* 0x000fe40001f7e4ff */
[----:B------:R-:W-:Y:S02]  /*18d300*/  IADD3.X R105, P4, PT, R144, R181, RZ, P4, !PT ;  /* 0x000000b590697210 */ /* 0x000fe4000279e4ff */
[----:B------:R-:W-:Y:S02]  /*18d310*/  IADD3.X R130, P2, PT, R161, R116, RZ, P2, !PT ;  /* 0x00000074a1827210 */ /* 0x000fe4000175e4ff */
[----:B------:R-:W-:-:S02]  /*18d320*/  IADD3 RZ, P5, PT, R104, R146, RZ ;  /* 0x0000009268ff7210 */ /* 0x000fc40007fbe0ff */
[----:B------:R-:W-:Y:S02]  /*18d330*/  IADD3.X R71, PT, PT, RZ, RZ, RZ, P3, !PT ;  /* 0x000000ffff477210 */ /* 0x000fe40001ffe4ff */
[----:B------:R-:W-:Y:S02]  /*18d340*/  IADD3.X R81, P3, PT, RZ, RZ, RZ, P4, !PT ;  /* 0x000000ffff517210 */ /* 0x000fe4000277e4ff */
[----:B------:R-:W-:Y:S02]  /*18d350*/  IADD3.X R131, P4, PT, R166, R189, RZ, P2, !PT ;  /* 0x000000bda6837210 */ /* 0x000fe4000179e4ff */
[----:B------:R-:W-:Y:S01]  /*18d360*/  IADD3.X RZ, P2, PT, R105, R147, RZ, P5, !PT ;  /* 0x0000009369ff7210 */ /* 0x000fe20002f5e4ff */
[----:B------:R-:W-:Y:S01]  /*18d370*/  IMAD.X R139, RZ, RZ, RZ, P3 ;  /* 0x000000ffff8b7224 */ /* 0x000fe200018e06ff */
[----:B------:R-:W-:Y:S01]  /*18d380*/  IADD3 RZ, P1, PT, R78, R142, RZ ;  /* 0x0000008e4eff7210 */ /* 0x000fe20007f3e0ff */
[----:B------:R-:W-:Y:S01]  /*18d390*/  IMAD.WIDE.U32 R104, R62, R179, R104 ;  /* 0x000000b33e687225 */ /* 0x000fe200078e0068 */
[----:B------:R-:W-:-:S02]  /*18d3a0*/  IADD3.X R70, P2, PT, R81, R150, RZ, P2, !PT ;  /* 0x0000009651467210 */ /* 0x000fc4000175e4ff */
[----:B------:R-:W-:Y:S01]  /*18d3b0*/  IADD3.X RZ, P1, PT, R79, R167, RZ, P1, !PT ;  /* 0x000000a74fff7210 */ /* 0x000fe20000f3e4ff */
[----:B------:R-:W-:Y:S01]  /*18d3c0*/  IMAD.IADD R167, R105, 0x1, R60 ;  /* 0x0000000169a77824 */ /* 0x000fe200078e023c */
[----:B------:R-:W-:Y:S01]  /*18d3d0*/  IADD3.X R150, P2, PT, R139, R151, RZ, P2, !PT ;  /* 0x000000978b967210 */ /* 0x000fe2000175e4ff */
[----:B------:R-:W-:Y:S01]  /*18d3e0*/  IMAD.IADD R139, R61, 0x1, R127 ;  /* 0x000000013d8b7824 */ /* 0x000fe200078e027f */
[----:B------:R-:W-:Y:S01]  /*18d3f0*/  IADD3.X R55, P1, PT, R55, R112, RZ, P1, !PT ;  /* 0x0000007037377210 */ /* 0x000fe20000f3e4ff */
[----:B------:R-:W-:Y:S01]  /*18d400*/  IMAD.IADD R127, R186, 0x1, R137 ;  /* 0x00000001ba7f7824 */ /* 0x000fe200078e0289 */
[----:B------:R-:W-:Y:S02]  /*18d410*/  IADD3.X R57, P4, PT, RZ, RZ, RZ, P4, !PT ;  /* 0x000000ffff397210 */ /* 0x000fe4000279e4ff */
[----:B------:R-:W-:Y:S02]  /*18d420*/  IADD3 RZ, P3, PT, R130, R148, RZ ;  /* 0x0000009482ff7210 */ /* 0x000fe40007f7e0ff */
[----:B------:R-:W-:Y:S01]  /*18d430*/  IADD3.X R70, P2, PT, R70, R145, RZ, P2, !PT ;  /* 0x0000009146467210 */ /* 0x000fe2000175e4ff */
[----:B------:R-:W-:Y:S01]  /*18d440*/  IMAD.X R81, RZ, RZ, RZ, P4 ;  /* 0x000000ffff517224 */ /* 0x000fe200020e06ff */
[----:B------:R-:W-:Y:S01]  /*18d450*/  IADD3.X R54, P1, PT, R71, R113, RZ, P1, !PT ;  /* 0x0000007147367210 */ /* 0x000fe20000f3e4ff */
[----:B------:R-:W-:Y:S01]  /*18d460*/  IMAD.IADD R113, R58, 0x1, R123 ;  /* 0x000000013a717824 */ /* 0x000fe200078e027b */
[----:B------:R-:W-:Y:S01]  /*18d470*/  IADD3.X RZ, P3, PT, R131, R149, RZ, P3, !PT ;  /* 0x0000009583ff7210 */ /* 0x000fe20001f7e4ff */
[----:B------:R-:W-:Y:S01]  /*18d480*/  IMAD.WIDE.U32 R130, R80, 0x6ca1493b, R130 ;  /* 0x6ca1493b50827825 */ /* 0x000fe200078e0082 */
[----:B------:R-:W-:-:S02]  /*18d490*/  IADD3 RZ, P4, PT, R70, R122, RZ ;  /* 0x0000007a46ff7210 */ /* 0x000fc40007f9e0ff */
[----:B------:R-:W-:Y:S01]  /*18d4a0*/  IADD3.X R71, P2, PT, R150, R153, RZ, P2, !PT ;  /* 0x0000009996477210 */ /* 0x000fe2000175e4ff */
[----:B------:R-:W-:Y:S01]  /*18d4b0*/  IMAD.IADD R185, R131, 0x1, R185 ;  /* 0x0000000183b97824 */ /* 0x000fe200078e02b9 */
[----:B------:R-:W-:Y:S02]  /*18d4c0*/  IADD3.X R57, P3, PT, R57, R68, RZ, P3, !PT ;  /* 0x0000004439397210 */ /* 0x000fe40001f7e4ff */
[----:B------:R-:W-:Y:S01]  /*18d4d0*/  IADD3.X RZ, P4, PT, R71, R113, RZ, P4, !PT ;  /* 0x0000007147ff7210 */ /* 0x000fe2000279e4ff */
[----:B------:R-:W-:Y:S01]  /*18d4e0*/  IMAD.WIDE.U32 R112, R66, 0x30000000, R78 ;  /* 0x3000000042707825 */ /* 0x000fe200078e004e */
[----:B------:R-:W-:Y:S02]  /*18d4f0*/  SHF.L.W.U32.HI R183, R183, 0x1, R154 ;  /* 0x00000001b7b77819 */ /* 0x000fe40000010e9a */
[----:B------:R-:W-:Y:S01]  /*18d500*/  IADD3.X R81, P3, PT, R81, R69, RZ, P3, !PT ;  /* 0x0000004551517210 */ /* 0x000fe20001f7e4ff */
[----:B------:R-:W-:Y:S01]  /*18d510*/  IMAD.IADD R69, R157, 0x1, R184 ;  /* 0x000000019d457824 */ /* 0x000fe200078e02b8 */
[----:B------:R-:W-:Y:S01]  /*18d520*/  IADD3.X R68, P1, PT, R55, R156, RZ, P1, !PT ;  /* 0x0000009c37447210 */ /* 0x000fe20000f3e4ff */
[----:B------:R-:W-:Y:S01]  /*18d530*/  IMAD.IADD R157, R77, 0x1, R72 ;  /* 0x000000014d9d7824 */ /* 0x000fe200078e0248 */
[----:B------:R-:W-:-:S02]  /*18d540*/  IADD3.X R55, P2, PT, RZ, RZ, RZ, P2, !PT ;  /* 0x000000ffff377210 */ /* 0x000fc4000175e4ff */
[----:B------:R-:W-:Y:S02]  /*18d550*/  IADD3 R175, PT, PT, R113, R175, RZ ;  /* 0x000000af71af7210 */ /* 0x000fe40007ffe0ff */
[----:B------:R-:W-:Y:S02]  /*18d560*/  SHF.L.W.U32.HI R155, R154, 0x1, R143 ;  /* 0x000000019a9b7819 */ /* 0x000fe40000010e8f */
[----:B------:R-:W-:Y:S01]  /*18d570*/  IADD3.X R116, P0, PT, R183, R140, RZ, P0, !PT ;  /* 0x0000008cb7747210 */ /* 0x000fe2000071e4ff */
[----:B------:R-:W-:Y:S01]  /*18d580*/  IMAD R149, R112, -0x7af74001, -R175 ;  /* 0x8508bfff70957824 */ /* 0x000fe200078e0aaf */
[----:B------:R-:W-:Y:S02]  /*18d590*/  IADD3.X R74, P4, PT, R55, R98, RZ, P4, !PT ;  /* 0x00000062374a7210 */ /* 0x000fe4000279e4ff */
        /* <DEDUP_REMOVED lines=8> */
[----:B------:R-:W-:Y:S02]  /*18d620*/  IADD3.X R81, P1, PT, RZ, RZ, RZ, P1, !PT ;  /* 0x000000ffff517210 */ /* 0x000fe40000f3e4ff */
[----:B------:R-:W-:Y:S02]  /*18d630*/  IADD3.X R116, PT, PT, R99, RZ, RZ, P4, P2 ;  /* 0x000000ff63747210 */ /* 0x000fe400027e44ff */
[----:B------:R-:W-:Y:S01]  /*18d640*/  IADD3 RZ, P2, PT, R122, R136, RZ ;  /* 0x000000887aff7210 */ /* 0x000fe20007f5e0ff */
[----:B------:R-:W-:Y:S01]  /*18d650*/  IMAD.X R99, RZ, RZ, RZ, P1 ;  /* 0x000000ffff637224 */ /* 0x000fe200008e06ff */
[----:B------:R-:W-:Y:S01]  /*18d660*/  IADD3.X R140, P0, PT, R57, R76, RZ, P0, !PT ;  /* 0x0000004c398c7210 */ /* 0x000fe2000071e4ff */
[----:B------:R-:W-:Y:S01]  /*18d670*/  IMAD.WIDE.U32 R76, R149, 0x1, RZ ;  /* 0x00000001954c7825 */ /* 0x000fe200078e00ff */
[----:B------:R-:W-:-:S02]  /*18d680*/  IADD3 RZ, P5, PT, R68, R126, RZ ;  /* 0x0000007e44ff7210 */ /* 0x000fc40007fbe0ff */
[----:B------:R-:W-:Y:S01]  /*18d690*/  IADD3 RZ, P1, PT, R112, R78, RZ ;  /* 0x0000004e70ff7210 */ /* 0x000fe20007f3e0ff */
[C-C-:B------:R-:W-:Y:S01]  /*18d6a0*/  IMAD R78, R54.reuse, -0x7af74000, R76.reuse ;  /* 0x8508c000364e7824 */ /* 0x140fe200078e024c */
[----:B------:R-:W-:Y:S01]  /*18d6b0*/  IADD3.X RZ, P2, PT, R123, R127, RZ, P2, !PT ;  /* 0x0000007f7bff7210 */ /* 0x000fe2000175e4ff */
[----:B------:R-:W-:Y:S01]  /*18d6c0*/  IMAD.WIDE.U32 R76, P4, R54, -0x7af74000, R76 ;  /* 0x8508c000364c7825 */ /* 0x000fe2000788004c */
[----:B------:R-:W-:Y:S02]  /*18d6d0*/  IADD3.X R155, P3, PT, RZ, RZ, RZ, P3, !PT ;  /* 0x000000ffff9b7210 */ /* 0x000fe40001f7e4ff */
[----:B------:R-:W-:Y:S01]  /*18d6e0*/  IADD3.X RZ, P5, PT, R69, R139, RZ, P5, !PT ;  /* 0x0000008b45ff7210 */ /* 0x000fe20002fbe4ff */
[----:B------:R-:W-:Y:S01]  /*18d6f0*/  IMAD.X R137, RZ, RZ, RZ, P4 ;  /* 0x000000ffff897224 */ /* 0x000fe200020e06ff */
[----:B------:R-:W-:Y:S01]  /*18d700*/  IADD3.X R155, P2, PT, R155, R64, RZ, P2, !PT ;  /* 0x000000409b9b7210 */ /* 0x000fe2000175e4ff */
[----:B------:R-:W-:Y:S01]  /*18d710*/  IMAD.X R57, RZ, RZ, RZ, P3 ;  /* 0x000000ffff397224 */ /* 0x000fe200018e06ff */
[----:B------:R-:W-:Y:S01]  /*18d720*/  IADD3.X R55, P5, PT, R81, R134, RZ, P5, !PT ;  /* 0x0000008651377210 */ /* 0x000fe20002fbe4ff */
[----:B------:R-:W-:Y:S01]  /*18d730*/  IMAD.IADD R64, R79, 0x1, R78 ;  /* 0x000000014f407824 */ /* 0x000fe200078e024e */
[----:B------:R-:W-:Y:S01]  /*18d740*/  MOV R136, R77 ;  /* 0x0000004d00887202 */ /* 0x000fe20000000f00 */
[----:B------:R-:W-:Y:S01]  /*18d750*/  IMAD.WIDE.U32 R122, R80, 0x17c510ea, R122 ;  /* 0x17c510ea507a7825 */ /* 0x000fe200078e007a */
[----:B------:R-:W-:-:S02]  /*18d760*/  IADD3.X R72, P3, PT, R99, R135, RZ, P5, !PT ;  /* 0x0000008763487210 */ /* 0x000fc40002f7e4ff */
[----:B------:R-:W-:Y:S01]  /*18d770*/  IADD3 RZ, P5, PT, R79, R76, RZ ;  /* 0x0000004c4fff7210 */ /* 0x000fe20007fbe0ff */
[----:B------:R-:W-:Y:S01]  /*18d780*/  IMAD.WIDE.U32 R78, R149, -0x45f6b800, RZ ;  /* 0xba094800954e7825 */ /* 0x000fe200078e00ff */
[----:B------:R-:W-:Y:S02]  /*18d790*/  IADD3.X R60, P2, PT, R57, R65, RZ, P2, !PT ;  /* 0x00000041393c7210 */ /* 0x000fe4000175e4ff */
[----:B------:R-:W-:Y:S01]  /*18d7a0*/  IADD3.X RZ, P1, PT, R175, R64, RZ, P1, !PT ;  /* 0x00000040afff7210 */ /* 0x000fe20000f3e4ff */
[----:B------:R-:W-:Y:S01]  /*18d7b0*/  IMAD.WIDE.U32 R64, R149, 0x30000000, RZ ;  /* 0x3000000095407825 */ /* 0x000fe200078e00ff */
[----:B------:R-:W-:Y:S02]  /*18d7c0*/  SHF.L.W.U32.HI R104, R104, 0x1, R167 ;  /* 0x0000000168687819 */ /* 0x000fe40000010ea7 */
[----:B------:R-:W-:Y:S01]  /*18d7d0*/  IADD3.X R130, P3, PT, R55, R130, RZ, P3, !PT ;  /* 0x0000008237827210 */ /* 0x000fe20001f7e4ff */
[----:B------:R-:W-:Y:S01]  /*18d7e0*/  IMAD R147, R54, 0x170b5d44, R64 ;  /* 0x170b5d4436937824 */ /* 0x000fe200078e0240 */
[----:B------:R-:W-:Y:S01]  /*18d7f0*/  IADD3.X R157, P0, PT, R104, R157, RZ, P0, !PT ;  /* 0x0000009d689d7210 */ /* 0x000fe2000071e4ff */
[----:B------:R-:W-:Y:S01]  /*18d800*/  IMAD R143, R54, 0x1ef3622f, R78 ;  /* 0x1ef3622f368f7824 */ /* 0x000fe200078e024e */
[----:B------:R-:W-:Y:S01]  /*18d810*/  IADD3.X R131, P3, PT, R72, R185, RZ, P3, !PT ;  /* 0x000000b948837210 */ /* 0x000fe20001f7e4ff */
[----:B------:R-:W-:Y:S01]  /*18d820*/  IMAD.WIDE.U32.X R136, R149, -0x7af74000, R136, P5 ;  /* 0x8508c00095887825 */ /* 0x000fe200028e0488 */
[----:B------:R-:W-:-:S02]  /*18d830*/  IADD3.X R155, P2, PT, R155, R140, RZ, P2, !PT ;  /* 0x0000008c9b9b7210 */ /* 0x000fc4000175e4ff */
[----:B------:R-:W-:Y:S01]  /*18d840*/  IADD3.X R151, P3, PT, RZ, RZ, RZ, P3, !PT ;  /* 0x000000ffff977210 */ /* 0x000fe20001f7e4ff */
[----:B------:R-:W-:-:S04]  /*18d850*/  IMAD.WIDE.U32 R80, R149, 0xf5138f, RZ ;  /* 0x00f5138f95507825 */ /* 0x000fc800078e00ff */
        /* <DEDUP_REMOVED lines=11> */
[----:B------:R-:W-:Y:S01]  /*18d910*/  IMAD.X R77, RZ, RZ, RZ, P4 ;  /* 0x000000ffff4d7224 */ /* 0x000fe200020e06ff */
[----:B------:R-:W-:Y:S01]  /*18d920*/  IADD3 RZ, P4, PT, R80, R65, RZ ;  /* 0x0000004150ff7210 */ /* 0x000fe20007f9e0ff */
[----:B------:R-:W-:Y:S01]  /*18d930*/  IMAD.WIDE.U32.X R126, R149, 0x170b5d44, R126, P5 ;  /* 0x170b5d44957e7825 */ /* 0x000fe200028e047e */
[----:B------:R-:W-:-:S03]  /*18d940*/  IADD3 RZ, P5, PT, R78, R113, RZ ;  /* 0x000000714eff7210 */ /* 0x000fc60007fbe0ff */
[----:B------:R-:W-:Y:S02]  /*18d950*/  IMAD.MOV.U32 R76, RZ, RZ, R81 ;  /* 0x000000ffff4c7224 */ /* 0x000fe400078e0051 */
[----:B------:R-:W-:-:S04]  /*18d960*/  IMAD.WIDE.U32 R138, R62, R56, R70 ;  /* 0x000000383e8a7225 */ /* 0x000fc800078e0046 */
[----:B------:R-:W-:Y:S01]  /*18d970*/  IMAD.WIDE.U32 R80, R149, 0x6ca1493b, RZ ;  /* 0x6ca1493b95507825 */ /* 0x000fe200078e00ff */
[----:B------:R-:W-:-:S03]  /*18d980*/  IADD3 R139, PT, PT, R139, R58, RZ ;  /* 0x0000003a8b8b7210 */ /* 0x000fc60007ffe0ff */
[----:B------:R-:W-:Y:S02]  /*18d990*/  IMAD.MOV.U32 R104, RZ, RZ, R79 ;  /* 0x000000ffff687224 */ /* 0x000fe400078e004f */
[----:B------:R-:W-:Y:S01]  /*18d9a0*/  IMAD.WIDE.U32.X R76, R149, 0x1a22d9f3, R76, P4 ;  /* 0x1a22d9f3954c7825 */ /* 0x000fe200020e044c */
[----:B------:R-:W-:-:S03]  /*18d9b0*/  IADD3 RZ, P4, PT, R138, R102, RZ ;  /* 0x000000668aff7210 */ /* 0x000fc60007f9e0ff */
[----:B------:R-:W-:Y:S01]  /*18d9c0*/  IMAD R141, R54, -0x39c4fa40, R80 ;  /* 0xc63b05c0368d7824 */ /* 0x000fe200078e0250 */
[----:B------:R-:W-:Y:S01]  /*18d9d0*/  IADD3.X RZ, P4, PT, R139, R103, RZ, P4, !PT ;  /* 0x000000678bff7210 */ /* 0x000fe2000279e4ff */
[----:B------:R-:W-:-:S03]  /*18d9e0*/  IMAD.WIDE.U32.X R104, R149, 0x1ef3622f, R104, P5 ;  /* 0x1ef3622f95687825 */ /* 0x000fc600028e0468 */
[----:B------:R-:W-:Y:S01]  /*18d9f0*/  IADD3.X R161, P4, PT, RZ, R110, RZ, P4, !PT ;  /* 0x0000006effa17210 */ /* 0x000fe2000279e4ff */
[----:B------:R-:W-:-:S03]  /*18da00*/  IMAD.WIDE.U32 R80, P5, R54, -0x39c4fa40, R80 ;  /* 0xc63b05c036507825 */ /* 0x000fc600078a0050 */
[----:B------:R-:W-:Y:S01]  /*18da10*/  IADD3.X R111, P4, PT, RZ, R111, RZ, P4, !PT ;  /* 0x0000006fff6f7210 */ /* 0x000fe2000279e4ff */
[----:B------:R-:W-:-:S04]  /*18da20*/  IMAD.WIDE.U32 R78, R54, 0x6ca1493b, RZ ;  /* 0x6ca1493b364e7825 */ /* 0x000fc800078e00ff */
[----:B------:R-:W-:-:S04]  /*18da30*/  IMAD.WIDE.U32 R70, R149, 0x17c510ea, RZ ;  /* 0x17c510ea95467825 */ /* 0x000fc800078e00ff */
[----:B------:R-:W-:Y:S01]  /*18da40*/  IMAD.X R153, RZ, RZ, RZ, P3 ;  /* 0x000000ffff997224 */ /* 0x000fe200018e06ff */
[----:B------:R-:W-:Y:S01]  /*18da50*/  IADD3 RZ, P3, PT, R80, R79, RZ ;  /* 0x0000004f50ff7210 */ /* 0x000fe20007f7e0ff */
[----:B------:R-:W-:Y:S02]  /*18da60*/  IMAD.X R99, RZ, RZ, RZ, P5 ;  /* 0x000000ffff637224 */ /* 0x000fe400028e06ff */
[----:B------:R-:W-:Y:S02]  /*18da70*/  IMAD.MOV.U32 R98, RZ, RZ, R81 ;  /* 0x000000ffff627224 */ /* 0x000fe400078e0051 */
[C-C-:B------:R-:W-:Y:S02]  /*18da80*/  IMAD R55, R54.reuse, 0x1ae3a46, R70.reuse ;  /* 0x01ae3a4636377824 */ /* 0x140fe400078e0246 */
[----:B------:R-:W-:-:S04]  /*18da90*/  IMAD.WIDE.U32 R144, P5, R54, 0x1ae3a46, R70 ;  /* 0x01ae3a4636907825 */ /* 0x000fc800078a0046 */
[----:B------:R-:W-:-:S04]  /*18daa0*/  IMAD.WIDE.U32 R70, R54, 0x17c510ea, RZ ;  /* 0x17c510ea36467825 */ /* 0x000fc800078e00ff */
[----:B------:R-:W-:Y:S01]  /*18dab0*/  IMAD.WIDE.U32.X R98, R149, -0x39c4fa40, R98, P3 ;  /* 0xc63b05c095627825 */ /* 0x000fe200018e0462 */
[----:B------:R-:W-:Y:S02]  /*18dac0*/  IADD3 RZ, P3, PT, R130, R100, RZ ;  /* 0x0000006482ff7210 */ /* 0x000fe40007f7e0ff */
[----:B------:R-:W-:Y:S01]  /*18dad0*/  IADD3.X R100, P4, PT, R161, R74, RZ, P4, !PT ;  /* 0x0000004aa1647210 */ /* 0x000fe2000279e4ff */
        /* <DEDUP_REMOVED lines=8> */
[----:B------:R-:W-:-:S02]  /*18db60*/  IADD3 RZ, P5, PT, R100, R114, RZ ;  /* 0x0000007264ff7210 */ /* 0x000fc40007fbe0ff */
[----:B------:R-:W-:Y:S01]  /*18db70*/  IADD3.X R103, P1, PT, RZ, R136, RZ, P1, !PT ;  /* 0x00000088ff677210 */ /* 0x000fe20000f3e4ff */
[----:B------:R-:W-:Y:S01]  /*18db80*/  IMAD.IADD R61, R69, 0x1, R61 ;  /* 0x00000001453d7824 */ /* 0x000fe200078e023d */
[----:B------:R-:W-:Y:S01]  /*18db90*/  IADD3.X R106, P3, PT, R153, R107, RZ, P3, !PT ;  /* 0x0000006b996a7210 */ /* 0x000fe20001f7e4ff */
[----:B------:R-:W-:Y:S01]  /*18dba0*/  IMAD.IADD R69, R123, 0x1, R186 ;  /* 0x000000017b457824 */ /* 0x000fe200078e02ba */
[----:B------:R-:W-:Y:S01]  /*18dbb0*/  IADD3.X RZ, P5, PT, R101, R115, RZ, P5, !PT ;  /* 0x0000007365ff7210 */ /* 0x000fe20002fbe4ff */
[C---:B------:R-:W-:Y:S01]  /*18dbc0*/  IMAD.WIDE.U32 R138, R178.reuse, R179, R138 ;  /* 0x000000b3b28a7225 */ /* 0x040fe200078e008a */
[----:B------:R-:W-:Y:S02]  /*18dbd0*/  IADD3.X R107, P4, PT, RZ, RZ, RZ, P4, !PT ;  /* 0x000000ffff6b7210 */ /* 0x000fe4000279e4ff */
[----:B------:R-:W-:Y:S01]  /*18dbe0*/  IADD3.X R136, P1, PT, RZ, R137, RZ, P1, !PT ;  /* 0x00000089ff887210 */ /* 0x000fe20000f3e4ff */
[----:B------:R-:W-:Y:S01]  /*18dbf0*/  IMAD.WIDE.U32 R100, R178, R56, R100 ;  /* 0x00000038b2647225 */ /* 0x000fe200078e0064 */
[----:B------:R-:W-:-:S02]  /*18dc00*/  IADD3.X R149, P2, PT, R60, R157, RZ, P2, !PT ;  /* 0x0000009d3c957210 */ /* 0x000fc4000175e4ff */
[----:B------:R-:W-:Y:S01]  /*18dc10*/  IADD3.X R102, P5, PT, R107, R128, RZ, P5, !PT ;  /* 0x000000806b667210 */ /* 0x000fe20002fbe4ff */
[----:B------:R-:W-:Y:S01]  /*18dc20*/  IMAD.IADD R71, R55, 0x1, R71 ;  /* 0x0000000137477824 */ /* 0x000fe200078e0247 */
[----:B------:R-:W-:Y:S02]  /*18dc30*/  IADD3.X R122, P3, PT, R111, R122, RZ, P3, !PT ;  /* 0x0000007a6f7a7210 */ /* 0x000fe40001f7e4ff */
[----:B------:R-:W-:Y:S02]  /*18dc40*/  IADD3.X R60, P1, PT, R103, R68, RZ, P1, !PT ;  /* 0x00000044673c7210 */ /* 0x000fe40000f3e4ff */
[----:B------:R-:W-:Y:S02]  /*18dc50*/  IADD3.X R103, PT, PT, R129, RZ, RZ, P5, P4 ;  /* 0x000000ff81677210 */ /* 0x000fe40002fe84ff */
[----:B------:R-:W-:Y:S01]  /*18dc60*/  IADD3.X R123, P3, PT, R106, R69, RZ, P3, !PT ;  /* 0x000000456a7b7210 */ /* 0x000fe20001f7e4ff */
[----:B------:R-:W-:Y:S01]  /*18dc70*/  IMAD.IADD R69, R75, 0x1, R133 ;  /* 0x000000014b457824 */ /* 0x000fe200078e0285 */
[----:B------:R-:W-:-:S02]  /*18dc80*/  IADD3.X R61, P1, PT, R136, R61, RZ, P1, !PT ;  /* 0x0000003d883d7210 */ /* 0x000fc40000f3e4ff */
[----:B------:R-:W-:Y:S01]  /*18dc90*/  IADD3 R129, PT, PT, R147, R135, RZ ;  /* 0x0000008793817210 */ /* 0x000fe20007ffe0ff */
[----:B------:R-:W-:Y:S01]  /*18dca0*/  IMAD.IADD R135, R169, 0x1, R125 ;  /* 0x00000001a9877824 */ /* 0x000fe200078e027d */
[----:B------:R-:W-:Y:S02]  /*18dcb0*/  IADD3 RZ, P5, PT, R60, R134, RZ ;  /* 0x000000863cff7210 */ /* 0x000fe40007fbe0ff */
[----:B------:R-:W-:Y:S02]  /*18dcc0*/  IADD3.X R111, P3, PT, RZ, RZ, RZ, P3, !PT ;  /* 0x000000ffff6f7210 */ /* 0x000fe40001f7e4ff */
[----:B------:R-:W-:Y:S01]  /*18dcd0*/  IADD3.X RZ, P5, PT, R61, R129, RZ, P5, !PT ;  /* 0x000000813dff7210 */ /* 0x000fe20002fbe4ff */
[----:B------:R-:W-:Y:S01]  /*18dce0*/  IMAD.IADD R129, R139, 0x1, R63 ;  /* 0x000000018b817824 */ /* 0x000fe200078e023f */
[----:B------:R-:W-:Y:S01]  /*18dcf0*/  IADD3.X R107, P1, PT, RZ, RZ, RZ, P1, !PT ;  /* 0x000000ffff6b7210 */ /* 0x000fe20000f3e4ff */
[----:B------:R-:W-:Y:S01]  /*18dd00*/  IMAD.X R125, RZ, RZ, RZ, P3 ;  /* 0x000000ffff7d7224 */ /* 0x000fe200018e06ff */
[----:B------:R-:W-:-:S02]  /*18dd10*/  SHF.L.W.U32.HI R63, R167, 0x1, R138 ;  /* 0x00000001a73f7819 */ /* 0x000fc40000010e8a */
[----:B------:R-:W-:Y:S01]  /*18dd20*/  IADD3 RZ, P3, PT, R102, R132, RZ ;  /* 0x0000008466ff7210 */ /* 0x000fe20007f7e0ff */
[----:B------:R-:W-:Y:S01]  /*18dd30*/  IMAD.X R115, RZ, RZ, RZ, P1 ;  /* 0x000000ffff737224 */ /* 0x000fe200008e06ff */
[----:B------:R-:W-:Y:S02]  /*18dd40*/  IADD3.X R116, P4, PT, R63, R84, RZ, P0, !PT ;  /* 0x000000543f747210 */ /* 0x000fe4000079e4ff */
[----:B------:R-:W-:Y:S02]  /*18dd50*/  IADD3 RZ, P1, PT, R122, R124, RZ ;  /* 0x0000007c7aff7210 */ /* 0x000fe40007f3e0ff */
[----:B------:R-:W-:Y:S02]  /*18dd60*/  IADD3.X R63, P0, PT, R107, R126, RZ, P5, !PT ;  /* 0x0000007e6b3f7210 */ /* 0x000fe40002f1e4ff */
        /* <DEDUP_REMOVED lines=11> */
[----:B------:R-:W-:Y:S01]  /*18de20*/  IMAD.WIDE.U32 R60, R110, -0x1, RZ ;  /* 0xffffffff6e3c7825 */ /* 0x000fe200078e00ff */
[----:B------:R-:W-:-:S02]  /*18de30*/  IADD3.X R158, P5, PT, R125, R159, RZ, P5, !PT ;  /* 0x0000009f7d9e7210 */ /* 0x000fc40002fbe4ff */
[----:B------:R-:W-:Y:S01]  /*18de40*/  IADD3 R147, PT, PT, R111, R147, RZ ;  /* 0x000000936f937210 */ /* 0x000fe20007ffe0ff */
[----:B------:R-:W-:Y:S01]  /*18de50*/  IMAD.X R58, RZ, RZ, R83, P3 ;  /* 0x000000ffff3a7224 */ /* 0x000fe200018e0653 */
[----:B------:R-:W-:Y:S01]  /*18de60*/  SHF.L.W.U32.HI R139, R138, 0x1, R129 ;  /* 0x000000018a8b7819 */ /* 0x000fe20000010e81 */
[----:B------:R-:W-:Y:S01]  /*18de70*/  IMAD.WIDE.U32 R62, R60, 0x1, RZ ;  /* 0x000000013c3e7825 */ /* 0x000fe200078e00ff */
[----:B------:R-:W-:Y:S02]  /*18de80*/  IADD3.X R111, P0, PT, RZ, RZ, RZ, P0, !PT ;  /* 0x000000ffff6f7210 */ /* 0x000fe4000071e4ff */
[----:B------:R-:W-:Y:S01]  /*18de90*/  IADD3.X R82, P3, PT, R72, R155, RZ, P5, !PT ;  /* 0x0000009b48527210 */ /* 0x000fe20002f7e4ff */
[----:B------:R-:W-:Y:S01]  /*18dea0*/  IMAD R133, R110, -0x7af74001, -R147 ;  /* 0x8508bfff6e857824 */ /* 0x000fe200078e0a93 */
[----:B------:R-:W-:Y:S01]  /*18deb0*/  IADD3.X R114, P1, PT, R139, R85, RZ, P4, !PT ;  /* 0x000000558b727210 */ /* 0x000fe2000273e4ff */
[----:B------:R-:W-:Y:S01]  /*18dec0*/  IMAD.IADD R85, R173, 0x1, R163 ;  /* 0x00000001ad557824 */ /* 0x000fe200078e02a3 */
[----:B------:R-:W-:Y:S01]  /*18ded0*/  IADD3.X R83, P3, PT, R158, R149, RZ, P3, !PT ;  /* 0x000000959e537210 */ /* 0x000fe20001f7e4ff */
[----:B------:R-:W-:Y:S01]  /*18dee0*/  IMAD.X R113, RZ, RZ, RZ, P0 ;  /* 0x000000ffff717224 */ /* 0x000fe200000e06ff */
[----:B------:R-:W-:Y:S01]  /*18def0*/  IADD3 RZ, P0, PT, R82, R162, RZ ;  /* 0x000000a252ff7210 */ /* 0x000fe20007f1e0ff */
[----:B------:R-:W-:Y:S01]  /*18df00*/  IMAD.IADD R133, R61, 0x1, R133 ;  /* 0x000000013d857824 */ /* 0x000fe200078e0285 */
[----:B------:R-:W-:Y:S01]  /*18df10*/  IADD3.X R139, P2, PT, RZ, RZ, RZ, P2, !PT ;  /* 0x000000ffff8b7210 */ /* 0x000fe2000175e4ff */
[----:B------:R-:W-:Y:S01]  /*18df20*/  IMAD.IADD R149, R101, 0x1, R117 ;  /* 0x0000000165957824 */ /* 0x000fe200078e0275 */
[----:B------:R-:W-:Y:S01]  /*18df30*/  IADD3 RZ, P4, PT, R68, R112, RZ ;  /* 0x0000007044ff7210 */ /* 0x000fe20007f9e0ff */
[----:B------:R-:W-:Y:S01]  /*18df40*/  IMAD.WIDE.U32 R122, R66, 0x6ca1493b, R122 ;  /* 0x6ca1493b427a7825 */ /* 0x000fe200078e007a */
[----:B------:R-:W-:-:S02]  /*18df50*/  IADD3.X RZ, P0, PT, R83, R85, RZ, P0, !PT ;  /* 0x0000005553ff7210 */ /* 0x000fc4000071e4ff */
[----:B------:R-:W-:Y:S01]  /*18df60*/  SHF.L.W.U32.HI R67, R129, 0x1, R100 ;  /* 0x0000000181437819 */ /* 0x000fe20000010e64 */
[----:B------:R-:W-:Y:S01]  /*18df70*/  IMAD.WIDE.U32 R84, R133, 0x1, RZ ;  /* 0x0000000185547825 */ /* 0x000fe200078e00ff */
[----:B------:R-:W-:Y:S02]  /*18df80*/  IADD3.X RZ, P4, PT, R69, R115, RZ, P4, !PT ;  /* 0x0000007345ff7210 */ /* 0x000fe4000279e4ff */
[----:B------:R-:W-:Y:S01]  /*18df90*/  IADD3.X R120, P1, PT, R67, R120, RZ, P1, !PT ;  /* 0x0000007843787210 */ /* 0x000fe20000f3e4ff */
[----:B------:R-:W-:Y:S01]  /*18dfa0*/  IMAD.X R145, RZ, RZ, RZ, P2 ;  /* 0x000000ffff917224 */ /* 0x000fe200010e06ff */
[----:B------:R-:W-:Y:S01]  /*18dfb0*/  IADD3 RZ, P2, PT, R110, R62, RZ ;  /* 0x0000003e6eff7210 */ /* 0x000fe20007f5e0ff */
[C-C-:B------:R-:W-:Y:S01]  /*18dfc0*/  IMAD R62, R60.reuse, -0x7af74000, R84.reuse ;  /* 0x8508c0003c3e7824 */ /* 0x140fe200078e0254 */
[----:B------:R-:W-:Y:S01]  /*18dfd0*/  IADD3.X R67, P3, PT, RZ, RZ, RZ, P3, !PT ;  /* 0x000000ffff437210 */ /* 0x000fe20001f7e4ff */
[----:B------:R-:W-:Y:S01]  /*18dfe0*/  IMAD.WIDE.U32 R84, P5, R60, -0x7af74000, R84 ;  /* 0x8508c0003c547825 */ /* 0x000fe200078a0054 */
[----:B------:R-:W-:-:S02]  /*18dff0*/  SHF.L.W.U32.HI R106, R100, 0x1, R149 ;  /* 0x00000001646a7819 */ /* 0x000fc40000010e95 */
[----:B------:R-:W-:Y:S01]  /*18e000*/  IADD3.X R61, P4, PT, R111, R104, RZ, P4, !PT ;  /* 0x000000686f3d7210 */ /* 0x000fe2000279e4ff */
[----:B------:R-:W-:Y:S01]  /*18e010*/  IMAD.WIDE.U32 R100, R66, 0x17c510ea, R82 ;  /* 0x17c510ea42647825 */ /* 0x000fe200078e0052 */
[----:B------:R-:W-:Y:S02]  /*18e020*/  IADD3.X R132, P0, PT, R67, R118, RZ, P0, !PT ;  /* 0x0000007643847210 */ /* 0x000fe4000071e4ff */
[----:B------:R-:W-:Y:S01]  /*18e030*/  IADD3.X R125, PT, PT, RZ, RZ, RZ, P5, !PT ;  /* 0x000000ffff7d7210 */ /* 0x000fe20002ffe4ff */
[----:B------:R-:W-:Y:S01]  /*18e040*/  IMAD.IADD R66, R63, 0x1, R62 ;  /* 0x000000013f427824 */ /* 0x000fe200078e023e */
[----:B------:R-:W-:Y:S01]  /*18e050*/  IADD3.X R106, P1, PT, R106, R165, RZ, P1, !PT ;  /* 0x000000a56a6a7210 */ /* 0x000fe20000f3e4ff */
[----:B------:R-:W-:Y:S01]  /*18e060*/  IMAD.X R111, RZ, RZ, RZ, P3 ;  /* 0x000000ffff6f7224 */ /* 0x000fe200018e06ff */
[----:B------:R-:W-:Y:S01]  /*18e070*/  IADD3.X R105, P3, PT, R113, R105, RZ, P4, !PT ;  /* 0x0000006971697210 */ /* 0x000fe2000277e4ff */
[----:B------:R-:W-:Y:S01]  /*18e080*/  IMAD.MOV.U32 R124, RZ, RZ, R85 ;  /* 0x000000ffff7c7224 */ /* 0x000fe200078e0055 */
[----:B------:R-:W-:Y:S01]  /*18e090*/  IADD3 RZ, P4, PT, R63, R84, RZ ;  /* 0x000000543fff7210 */ /* 0x000fe20007f9e0ff */
[----:B------:R-:W-:Y:S01]  /*18e0a0*/  IMAD.WIDE.U32 R62, R133, 0x30000000, RZ ;  /* 0x30000000853e7825 */ /* 0x000fe200078e00ff */
[----:B------:R-:W-:-:S02]  /*18e0b0*/  IADD3.X RZ, P2, PT, R147, R66, RZ, P2, !PT ;  /* 0x0000004293ff7210 */ /* 0x000fc4000175e4ff */
        /* <DEDUP_REMOVED lines=11> */
[----:B------:R-:W-:Y:S02]  /*18e170*/  IMAD.IADD R72, R123, 0x1, R169 ;  /* 0x000000017b487824 */ /* 0x000fe400078e02a9 */
[----:B------:R-:W-:-:S03]  /*18e180*/  IMAD.WIDE.U32 R112, R179, R56, R102 ;  /* 0x00000038b3707225 */ /* 0x000fc600078e0066 */
[----:B------:R-:W-:Y:S01]  /*18e190*/  IADD3.X R105, P3, PT, R105, R72, RZ, P3, !PT ;  /* 0x0000004869697210 */ /* 0x000fe20001f7e4ff */
[----:B------:R-:W-:Y:S02]  /*18e1a0*/  IMAD.X R123, RZ, RZ, RZ, P5 ;  /* 0x000000ffff7b7224 */ /* 0x000fe400028e06ff */
[----:B------:R-:W-:-:S04]  /*18e1b0*/  IMAD.WIDE.U32 R126, P5, R60, 0x1a22d9f3, R82 ;  /* 0x1a22d9f33c7e7825 */ /* 0x000fc800078a0052 */
[----:B------:R-:W-:Y:S01]  /*18e1c0*/  IMAD.X R103, RZ, RZ, RZ, P4 ;  /* 0x000000ffff677224 */ /* 0x000fe200020e06ff */
[----:B------:R-:W-:Y:S01]  /*18e1d0*/  IADD3 RZ, P4, PT, R62, R119, RZ ;  /* 0x000000773eff7210 */ /* 0x000fe20007f9e0ff */
[----:B------:R-:W-:-:S04]  /*18e1e0*/  IMAD.WIDE.U32 R110, R60, -0x45f6b800, RZ ;  /* 0xba0948003c6e7825 */ /* 0x000fc800078e00ff */
[----:B------:R-:W-:Y:S02]  /*18e1f0*/  IMAD.MOV.U32 R122, RZ, RZ, R63 ;  /* 0x000000ffff7a7224 */ /* 0x000fe400078e003f */
[----:B------:R-:W-:-:S04]  /*18e200*/  IMAD.WIDE.U32 R84, R60, 0xf5138f, RZ ;  /* 0x00f5138f3c547825 */ /* 0x000fc800078e00ff */
[----:B------:R-:W-:Y:S01]  /*18e210*/  IMAD.X R83, RZ, RZ, RZ, P5 ;  /* 0x000000ffff537224 */ /* 0x000fe200028e06ff */
[----:B------:R-:W-:Y:S01]  /*18e220*/  IADD3 RZ, P5, PT, R66, R111, RZ ;  /* 0x0000006f42ff7210 */ /* 0x000fe20007fbe0ff */
[----:B------:R-:W-:-:S04]  /*18e230*/  IMAD.WIDE.U32 R62, R133, 0x6ca1493b, RZ ;  /* 0x6ca1493b853e7825 */ /* 0x000fc800078e00ff */
        /* <DEDUP_REMOVED lines=12> */
[----:B------:R-:W-:Y:S01]  /*18e300*/  IMAD R61, R60, 0x1ae3a46, R126 ;  /* 0x01ae3a463c3d7824 */ /* 0x000fe200078e027e */
[----:B------:R-:W-:Y:S01]  /*18e310*/  IADD3 RZ, P3, PT, R104, R64, RZ ;  /* 0x0000004068ff7210 */ /* 0x000fe20007f7e0ff */
[----:B------:R-:W-:Y:S01]  /*18e320*/  IMAD.MOV.U32 R126, RZ, RZ, R129 ;  /* 0x000000ffff7e7224 */ /* 0x000fe200078e0081 */
[----:B------:R-:W-:Y:S01]  /*18e330*/  IADD3.X R129, P2, PT, RZ, R124, RZ, P2, !PT ;  /* 0x0000007cff817210 */ /* 0x000fe2000175e4ff */
[----:B------:R-:W-:Y:S01]  /*18e340*/  IMAD.X R137, RZ, RZ, RZ, P5 ;  /* 0x000000ffff897224 */ /* 0x000fe200028e06ff */
[----:B------:R-:W-:Y:S01]  /*18e350*/  IADD3.X RZ, P3, PT, R105, R147, RZ, P3, !PT ;  /* 0x0000009369ff7210 */ /* 0x000fe20001f7e4ff */
[----:B------:R-:W-:Y:S01]  /*18e360*/  IMAD.IADD R72, R113, 0x1, R75 ;  /* 0x0000000171487824 */ /* 0x000fe200078e024b */
[----:B------:R-:W-:Y:S01]  /*18e370*/  IADD3.X R124, P2, PT, RZ, R125, RZ, P2, !PT ;  /* 0x0000007dff7c7210 */ /* 0x000fe2000175e4ff */
[C---:B------:R-:W-:Y:S01]  /*18e380*/  IMAD R115, R60.reuse, -0x39c4fa40, R62 ;  /* 0xc63b05c03c737824 */ /* 0x040fe200078e023e */
[----:B------:R-:W-:Y:S01]  /*18e390*/  IADD3.X R75, P3, PT, R135, R76, RZ, P3, !PT ;  /* 0x0000004c874b7210 */ /* 0x000fe20001f7e4ff */
[----:B------:R-:W-:Y:S01]  /*18e3a0*/  IMAD.WIDE.U32 R62, R60, 0x17c510ea, RZ ;  /* 0x17c510ea3c3e7825 */ /* 0x000fe200078e00ff */
[----:B------:R-:W-:-:S02]  /*18e3b0*/  SHF.L.W.U32.HI R113, R149, 0x1, R112 ;  /* 0x0000000195717819 */ /* 0x000fc40000010e70 */
[----:B------:R-:W-:Y:S01]  /*18e3c0*/  IADD3.X R77, P3, PT, R137, R77, RZ, P3, !PT ;  /* 0x0000004d894d7210 */ /* 0x000fe20001f7e4ff */
[----:B------:R-:W-:Y:S01]  /*18e3d0*/  IMAD.WIDE.U32 R68, R54, -0x45f6b800, R68 ;  /* 0xba09480036447825 */ /* 0x000fe200078e0044 */
[----:B------:R-:W-:Y:S02]  /*18e3e0*/  IADD3 RZ, P5, PT, R130, R63, RZ ;  /* 0x0000003f82ff7210 */ /* 0x000fe40007fbe0ff */
[----:B------:R-:W-:Y:S01]  /*18e3f0*/  SHF.L.W.U32.HI R125, R112, 0x1, R72 ;  /* 0x00000001707d7819 */ /* 0x000fe20000010e48 */
[----:B------:R-:W-:Y:S01]  /*18e400*/  IMAD.WIDE.U32 R66, R60, 0x6ca1493b, RZ ;  /* 0x6ca1493b3c427825 */ /* 0x000fe200078e00ff */
[----:B------:R-:W-:Y:S02]  /*18e410*/  IADD3.X R74, P2, PT, R129, R68, RZ, P2, !PT ;  /* 0x00000044814a7210 */ /* 0x000fe4000175e4ff */
[----:B------:R-:W-:Y:S01]  /*18e420*/  IADD3.X R76, P3, PT, R75, R100, RZ, P3, !PT ;  /* 0x000000644b4c7210 */ /* 0x000fe20001f7e4ff */
[----:B------:R-:W-:Y:S01]  /*18e430*/  IMAD.IADD R143, R69, 0x1, R143 ;  /* 0x00000001458f7824 */ /* 0x000fe200078e028f */
[----:B------:R-:W-:Y:S01]  /*18e440*/  IADD3 R129, PT, PT, R151, R119, RZ ;  /* 0x0000007797817210 */ /* 0x000fe20007ffe0ff */
        /* <DEDUP_REMOVED lines=8> */
[----:B------:R-:W-:Y:S01]  /*18e4d0*/  IADD3.X R77, P5, PT, R77, R112, RZ, P3, !PT ;  /* 0x000000704d4d7210 */ /* 0x000fe20001fbe4ff */
[----:B------:R-:W-:Y:S01]  /*18e4e0*/  IMAD.WIDE.U32.X R68, R133, -0x39c4fa40, R126, P4 ;  /* 0xc63b05c085447825 */ /* 0x000fe200020e047e */
[----:B------:R-:W-:Y:S02]  /*18e4f0*/  IADD3.X R101, P3, PT, RZ, RZ, RZ, P2, !PT ;  /* 0x000000ffff657210 */ /* 0x000fe4000177e4ff */
[----:B------:R-:W-:Y:S01]  /*18e500*/  IADD3 RZ, P4, PT, R74, R118, RZ ;  /* 0x000000764aff7210 */ /* 0x000fe20007f9e0ff */
[----:B------:R-:W-:Y:S01]  /*18e510*/  IMAD.IADD R135, R141, 0x1, R79 ;  /* 0x000000018d877824 */ /* 0x000fe200078e024f */
[----:B------:R-:W-:Y:S01]  /*18e520*/  IADD3.X R127, P2, PT, RZ, RZ, RZ, P5, !PT ;  /* 0x000000ffff7f7210 */ /* 0x000fe20002f5e4ff */
[----:B------:R-:W-:Y:S01]  /*18e530*/  IMAD.X R119, RZ, RZ, RZ, P3 ;  /* 0x000000ffff777224 */ /* 0x000fe200018e06ff */
[----:B------:R-:W-:Y:S01]  /*18e540*/  IADD3.X RZ, P4, PT, R75, R129, RZ, P4, !PT ;  /* 0x000000814bff7210 */ /* 0x000fe2000279e4ff */
[----:B------:R-:W-:Y:S01]  /*18e550*/  IMAD.WIDE.U32 R104, R54, 0xf5138f, R104 ;  /* 0x00f5138f36687825 */ /* 0x000fe200078e0068 */
[----:B------:R-:W-:-:S02]  /*18e560*/  IADD3.X R133, P0, PT, R134, R145, RZ, P0, !PT ;  /* 0x0000009186857210 */ /* 0x000fc4000071e4ff */
[----:B------:R-:W-:Y:S01]  /*18e570*/  IADD3.X R79, P4, PT, R101, R122, RZ, P4, !PT ;  /* 0x0000007a654f7210 */ /* 0x000fe2000279e4ff */
[----:B------:R-:W-:Y:S01]  /*18e580*/  IMAD.X R129, RZ, RZ, RZ, P2 ;  /* 0x000000ffff817224 */ /* 0x000fe200010e06ff */
[----:B------:R-:W-:Y:S01]  /*18e590*/  IADD3 RZ, P2, PT, R76, R78, RZ ;  /* 0x0000004e4cff7210 */ /* 0x000fe20007f5e0ff */
[----:B------:R-:W-:Y:S01]  /*18e5a0*/  IMAD.WIDE.U32 R112, R60, 0x30000000, R74 ;  /* 0x300000003c707825 */ /* 0x000fe200078e004a */
[----:B------:R-:W-:Y:S02]  /*18e5b0*/  IADD3.X R131, P3, PT, R131, R116, RZ, P0, !PT ;  /* 0x0000007483837210 */ /* 0x000fe4000077e4ff */
[----:B------:R-:W-:Y:S01]  /*18e5c0*/  IADD3.X RZ, P2, PT, R77, R135, RZ, P2, !PT ;  /* 0x000000874dff7210 */ /* 0x000fe2000175e4ff */
[----:B------:R-:W-:Y:S01]  /*18e5d0*/  IMAD.IADD R57, R105, 0x1, R57 ;  /* 0x0000000169397824 */ /* 0x000fe200078e0239 */
        /* <DEDUP_REMOVED lines=18> */
[----:B------:R-:W-:Y:S02]  /*18e700*/  IADD3.X R57, P5, PT, RZ, RZ, RZ, P4, !PT ;  /* 0x000000ffff397210 */ /* 0x000fe400027be4ff */
[----:B------:R-:W-:Y:S02]  /*18e710*/  IADD3 RZ, P3, PT, R78, R70, RZ ;  /* 0x000000464eff7210 */ /* 0x000fe40007f7e0ff */
[----:B------:R-:W-:Y:S01]  /*18e720*/  IADD3.X R79, P4, PT, R79, R118, RZ, P2, !PT ;  /* 0x000000764f4f7210 */ /* 0x000fe2000179e4ff */
[----:B------:R-:W-:Y:S01]  /*18e730*/  IMAD.X R101, RZ, RZ, RZ, P5 ;  /* 0x000000ffff657224 */ /* 0x000fe200028e06ff */
[----:B------:R-:W-:-:S02]  /*18e740*/  IADD3 R127, PT, PT, R75, R127, RZ ;  /* 0x0000007f4b7f7210 */ /* 0x000fc40007ffe0ff */
[----:B------:R-:W-:Y:S02]  /*18e750*/  IADD3 RZ, P0, PT, R104, R110, RZ ;  /* 0x0000006e68ff7210 */ /* 0x000fe40007f1e0ff */
[----:B------:R-:W-:Y:S01]  /*18e760*/  IADD3.X RZ, P3, PT, R79, R71, RZ, P3, !PT ;  /* 0x000000474fff7210 */ /* 0x000fe20001f7e4ff */
[----:B------:R-:W-:Y:S01]  /*18e770*/  IMAD.WIDE.U32 R70, R127, 0x1, RZ ;  /* 0x000000017f467825 */ /* 0x000fe200078e00ff */
[----:B------:R-:W-:Y:S02]  /*18e780*/  IADD3.X RZ, P0, PT, R105, R111, RZ, P0, !PT ;  /* 0x0000006f69ff7210 */ /* 0x000fe4000071e4ff */
[----:B------:R-:W-:Y:S01]  /*18e790*/  IADD3.X R133, P4, PT, RZ, RZ, RZ, P4, !PT ;  /* 0x000000ffff857210 */ /* 0x000fe2000279e4ff */
[----:B------:R-:W-:Y:S01]  /*18e7a0*/  IMAD R75, R74, -0x7af74000, R70 ;  /* 0x8508c0004a4b7824 */ /* 0x000fe200078e0246 */
[----:B------:R-:W-:Y:S01]  /*18e7b0*/  IADD3 RZ, P2, PT, R112, R98, RZ ;  /* 0x0000006270ff7210 */ /* 0x000fe20007f5e0ff */
[----:B------:R-:W-:Y:S01]  /*18e7c0*/  IMAD.WIDE.U32 R104, R60, -0x45f6b800, R104 ;  /* 0xba0948003c687825 */ /* 0x000fe200078e0068 */
[----:B------:R-:W-:-:S02]  /*18e7d0*/  IADD3.X R57, P5, PT, R57, R102, RZ, P0, !PT ;  /* 0x0000006639397210 */ /* 0x000fc400007be4ff */
[----:B------:R-:W-:Y:S01]  /*18e7e0*/  IADD3.X R133, P3, PT, R133, R80, RZ, P3, !PT ;  /* 0x0000005085857210 */ /* 0x000fe20001f7e4ff */
[----:B------:R-:W-:Y:S01]  /*18e7f0*/  IMAD.WIDE.U32 R112, P0, R74, -0x7af74000, R70 ;  /* 0x8508c0004a707825 */ /* 0x000fe20007800046 */
[----:B------:R-:W-:-:S03]  /*18e800*/  IADD3 R63, PT, PT, R61, R63, RZ ;  /* 0x0000003f3d3f7210 */ /* 0x000fc60007ffe0ff */
[----:B------:R-:W-:-:S04]  /*18e810*/  IMAD.WIDE.U32 R70, R54, 0x17c510ea, R78 ;  /* 0x17c510ea36467825 */ /* 0x000fc800078e004e */
[----:B------:R-:W-:Y:S01]  /*18e820*/  IMAD.X R135, RZ, RZ, RZ, P4 ;  /* 0x000000ffff877224 */ /* 0x000fe200020e06ff */
[----:B------:R-:W-:Y:S01]  /*18e830*/  IADD3.X R54, P4, PT, R101, R103, RZ, P5, !PT ;  /* 0x0000006765367210 */ /* 0x000fe20002f9e4ff */
[----:B------:R-:W-:Y:S01]  /*18e840*/  IMAD.WIDE.U32 R78, R127, 0x30000000, RZ ;  /* 0x300000007f4e7825 */ /* 0x000fe200078e00ff */
[----:B------:R-:W-:Y:S02]  /*18e850*/  IADD3 RZ, P5, PT, R99, R112, RZ ;  /* 0x0000007063ff7210 */ /* 0x000fe40007fbe0ff */
[----:B------:R-:W-:Y:S01]  /*18e860*/  IADD3.X R98, P4, PT, R57, R76, RZ, P4, !PT ;  /* 0x0000004c39627210 */ /* 0x000fe2000279e4ff */
[----:B------:R-:W-:Y:S01]  /*18e870*/  IMAD.X R111, RZ, RZ, RZ, P0 ;  /* 0x000000ffff6f7224 */ /* 0x000fe200000e06ff */
[----:B------:R-:W-:Y:S01]  /*18e880*/  IADD3.X R135, P3, PT, R135, R81, RZ, P3, !PT ;  /* 0x0000005187877210 */ /* 0x000fe20001f7e4ff */
[----:B------:R-:W-:Y:S01]  /*18e890*/  IMAD.IADD R102, R99, 0x1, R75 ;  /* 0x0000000163667824 */ /* 0x000fe200078e024b */
[----:B------:R-:W-:Y:S01]  /*18e8a0*/  IADD3.X R99, P4, PT, R54, R141, RZ, P4, !PT ;  /* 0x0000008d36637210 */ /* 0x000fe2000279e4ff */
[----:B------:R-:W-:Y:S01]  /*18e8b0*/  IMAD.WIDE.U32 R118, P0, R74, 0x170b5d44, R78 ;  /* 0x170b5d444a767825 */ /* 0x000fe2000780004e */
[----:B------:R-:W-:-:S02]  /*18e8c0*/  IADD3.X R133, P3, PT, R133, R114, RZ, P3, !PT ;  /* 0x0000007285857210 */ /* 0x000fc40001f7e4ff */
[----:B------:R-:W-:Y:S01]  /*18e8d0*/  IADD3.X RZ, P2, PT, R109, R102, RZ, P2, !PT ;  /* 0x000000666dff7210 */ /* 0x000fe2000175e4ff */
[----:B------:R-:W-:Y:S01]  /*18e8e0*/  IMAD.WIDE.U32 R76, R74, 0x30000000, RZ ;  /* 0x300000004a4c7825 */ /* 0x000fe200078e00ff */
[----:B------:R-:W-:Y:S02]  /*18e8f0*/  IADD3.X R75, P4, PT, RZ, RZ, RZ, P4, !PT ;  /* 0x000000ffff4b7210 */ /* 0x000fe4000279e4ff */
[----:B------:R-:W-:Y:S01]  /*18e900*/  IADD3.X R135, P3, PT, R135, R116, RZ, P3, !PT ;  /* 0x0000007487877210 */ /* 0x000fe20001f7e4ff */
[----:B------:R-:W-:Y:S01]  /*18e910*/  IMAD.X R103, RZ, RZ, RZ, P0 ;  /* 0x000000ffff677224 */ /* 0x000fe200000e06ff */
[----:B------:R-:W-:Y:S01]  /*18e920*/  IADD3 RZ, P0, PT, R118, R77, RZ ;  /* 0x0000004d76ff7210 */ /* 0x000fe20007f1e0ff */
[----:B------:R-:W-:Y:S02]  /*18e930*/  IMAD.MOV.U32 R102, RZ, RZ, R119 ;  /* 0x000000ffff667224 */ /* 0x000fe400078e0077 */
[----:B------:R-:W-:Y:S02]  /*18e940*/  IMAD R137, R74, 0x170b5d44, R78 ;  /* 0x170b5d444a897824 */ /* 0x000fe400078e024e */
[----:B------:R-:W-:-:S02]  /*18e950*/  IMAD.MOV.U32 R110, RZ, RZ, R113 ;  /* 0x000000ffff6e7224 */ /* 0x000fc400078e0071 */
[----:B------:R-:W-:-:S04]  /*18e960*/  IMAD.WIDE.U32 R78, R127, -0x45f6b800, RZ ;  /* 0xba0948007f4e7825 */ /* 0x000fc800078e00ff */
[----:B------:R-:W-:Y:S02]  /*18e970*/  IMAD.IADD R57, R117, 0x1, R85 ;  /* 0x0000000175397824 */ /* 0x000fe400078e0255 */
        /* <DEDUP_REMOVED lines=9> */
[----:B------:R-:W-:Y:S01]  /*18ea10*/  IMAD.WIDE.U32 R78, R127, 0xf5138f, RZ ;  /* 0x00f5138f7f4e7825 */ /* 0x000fe200078e00ff */
[----:B------:R-:W-:Y:S02]  /*18ea20*/  IADD3.X R113, PT, PT, RZ, RZ, RZ, P5, !PT ;  /* 0x000000ffff717210 */ /* 0x000fe40002ffe4ff */
[----:B------:R-:W-:Y:S01]  /*18ea30*/  IADD3.X R110, P2, PT, R57, R104, RZ, P2, !PT ;  /* 0x00000068396e7210 */ /* 0x000fe2000175e4ff */
[----:B------:R-:W-:-:S02]  /*18ea40*/  IMAD.X R123, RZ, RZ, RZ, P4 ;  /* 0x000000ffff7b7224 */ /* 0x000fc400020e06ff */
[----:B------:R-:W-:-:S03]  /*18ea50*/  IMAD.WIDE.U32 R84, R74, -0x45f6b800, RZ ;  /* 0xba0948004a547825 */ /* 0x000fc600078e00ff */
[----:B------:R-:W-:Y:S01]  /*18ea60*/  IADD3.X R54, P0, PT, R123, R83, RZ, P0, !PT ;  /* 0x000000537b367210 */ /* 0x000fe2000071e4ff */
[--C-:B------:R-:W-:Y:S01]  /*18ea70*/  IMAD R101, R74, 0x1a22d9f3, R78.reuse ;  /* 0x1a22d9f34a657824 */ /* 0x100fe200078e024e */
[----:B------:R-:W-:Y:S01]  /*18ea80*/  IADD3 RZ, P4, PT, R80, R85, RZ ;  /* 0x0000005550ff7210 */ /* 0x000fe20007f9e0ff */
[----:B------:R-:W-:Y:S01]  /*18ea90*/  IMAD.WIDE.U32 R118, P5, R74, 0x1a22d9f3, R78 ;  /* 0x1a22d9f34a767825 */ /* 0x000fe200078a004e */
[----:B------:R-:W-:-:S03]  /*18eaa0*/  IADD3.X R104, P0, PT, R75, R70, RZ, P0, !PT ;  /* 0x000000464b687210 */ /* 0x000fc6000071e4ff */
[----:B------:R-:W-:-:S04]  /*18eab0*/  IMAD.WIDE.U32 R78, R74, 0xf5138f, RZ ;  /* 0x00f5138f4a4e7825 */ /* 0x000fc800078e00ff */
[----:B------:R-:W-:Y:S02]  /*18eac0*/  IMAD.MOV.U32 R112, RZ, RZ, R81 ;  /* 0x000000ffff707224 */ /* 0x000fe400078e0051 */
[----:B------:R-:W-:Y:S02]  /*18ead0*/  IMAD.IADD R82, R105, 0x1, R121 ;  /* 0x0000000169527824 */ /* 0x000fe400078e0279 */
[----:B------:R-:W-:Y:S02]  /*18eae0*/  IMAD.IADD R55, R71, 0x1, R55 ;  /* 0x0000000147377824 */ /* 0x000fe400078e0237 */
[----:B------:R-:W-:Y:S01]  /*18eaf0*/  IMAD.X R81, RZ, RZ, RZ, P5 ;  /* 0x000000ffff517224 */ /* 0x000fe200028e06ff */
[----:B------:R-:W-:Y:S01]  /*18eb00*/  IADD3 RZ, P5, PT, R118, R79, RZ ;  /* 0x0000004f76ff7210 */ /* 0x000fe20007fbe0ff */
[----:B------:R-:W-:Y:S01]  /*18eb10*/  IMAD.MOV.U32 R80, RZ, RZ, R119 ;  /* 0x000000ffff507224 */ /* 0x000fe200078e0077 */
[----:B------:R-:W-:Y:S01]  /*18eb20*/  IADD3.X R111, P2, PT, R111, R82, RZ, P2, !PT ;  /* 0x000000526f6f7210 */ /* 0x000fe2000175e4ff */
[----:B------:R-:W-:Y:S01]  /*18eb30*/  IMAD.WIDE.U32 R118, R127, 0x6ca1493b, RZ ;  /* 0x6ca1493b7f767825 */ /* 0x000fe200078e00ff */
[----:B------:R-:W-:-:S02]  /*18eb40*/  IADD3.X R105, P0, PT, R54, R55, RZ, P0, !PT ;  /* 0x0000003736697210 */ /* 0x000fc4000071e4ff */
[----:B------:R-:W-:Y:S01]  /*18eb50*/  IADD3.X R121, P2, PT, RZ, RZ, RZ, P2, !PT ;  /* 0x000000ffff797210 */ /* 0x000fe2000175e4ff */
[----:B------:R-:W-:Y:S01]  /*18eb60*/  IMAD R75, R74, -0x39c4fa40, R118 ;  /* 0xc63b05c04a4b7824 */ /* 0x000fe200078e0276 */
[----:B------:R-:W-:Y:S01]  /*18eb70*/  IADD3.X R129, P0, PT, RZ, RZ, RZ, P0, !PT ;  /* 0x000000ffff817210 */ /* 0x000fe2000071e4ff */
[----:B------:R-:W-:-:S04]  /*18eb80*/  IMAD.WIDE.U32.X R82, R127, 0x1ef3622f, R112, P4 ;  /* 0x1ef3622f7f527825 */ /* 0x000fc800020e0470 */
[----:B------:R-:W-:-:S04]  /*18eb90*/  IMAD.WIDE.U32 R54, R127, 0x17c510ea, RZ ;  /* 0x17c510ea7f367825 */ /* 0x000fc800078e00ff */
[----:B------:R-:W-:-:S04]  /*18eba0*/  IMAD.WIDE.U32 R118, P4, R74, -0x39c4fa40, R118 ;  /* 0xc63b05c04a767825 */ /* 0x000fc80007880076 */
[----:B------:R-:W-:Y:S01]  /*18ebb0*/  IMAD.WIDE.U32 R70, R74, 0x6ca1493b, RZ ;  /* 0x6ca1493b4a467825 */ /* 0x000fe200078e00ff */
[----:B------:R-:W-:-:S03]  /*18ebc0*/  MOV R112, R119 ;  /* 0x0000007700707202 */ /* 0x000fc60000000f00 */
[----:B------:R-:W-:Y:S02]  /*18ebd0*/  IMAD.X R113, RZ, RZ, RZ, P4 ;  /* 0x000000ffff717224 */ /* 0x000fe400020e06ff */
[----:B------:R-:W-:Y:S01]  /*18ebe0*/  IMAD.X R125, RZ, RZ, RZ, P2 ;  /* 0x000000ffff7d7224 */ /* 0x000fe200010e06ff */
[----:B------:R-:W-:Y:S01]  /*18ebf0*/  IADD3 RZ, P2, PT, R118, R71, RZ ;  /* 0x0000004776ff7210 */ /* 0x000fe20007f5e0ff */
[----:B------:R-:W-:-:S04]  /*18ec00*/  IMAD.WIDE.U32 R122, P4, R74, 0x1ae3a46, R54 ;  /* 0x01ae3a464a7a7825 */ /* 0x000fc80007880036 */
[----:B------:R-:W-:Y:S02]  /*18ec10*/  IMAD.IADD R77, R137, 0x1, R77 ;  /* 0x00000001894d7824 */ /* 0x000fe400078e024d */
[----:B------:R-:W-:Y:S01]  /*18ec20*/  IMAD.X R131, RZ, RZ, RZ, P0 ;  /* 0x000000ffff837224 */ /* 0x000fe200000e06ff */
[----:B------:R-:W-:Y:S01]  /*18ec30*/  IADD3 RZ, P0, PT, R110, R76, RZ ;  /* 0x0000004c6eff7210 */ /* 0x000fe20007f1e0ff */
[C---:B------:R-:W-:Y:S02]  /*18ec40*/  IMAD R57, R74.reuse, 0x1ae3a46, R54 ;  /* 0x01ae3a464a397824 */ /* 0x040fe400078e0236 */
[----:B------:R-:W-:Y:S01]  /*18ec50*/  IMAD.WIDE.U32 R54, R74, 0x17c510ea, RZ ;  /* 0x17c510ea4a367825 */ /* 0x000fe200078e00ff */
[----:B------:R-:W-:-:S03]  /*18ec60*/  IADD3.X RZ, P0, PT, R111, R77, RZ, P0, !PT ;  /* 0x0000004d6fff7210 */ /* 0x000fc6000071e4ff */
[----:B------:R-:W-:Y:S02]  /*18ec70*/  IMAD.MOV.U32 R118, RZ, RZ, R123 ;  /* 0x000000ffff767224 */ /* 0x000fe400078e007b */
[----:B------:R-:W-:Y:S01]  /*18ec80*/  IMAD.WIDE.U32.X R80, R127, 0x1a22d9f3, R80, P5 ;  /* 0x1a22d9f37f507825 */ /* 0x000fe200028e0450 */
[----:B------:R-:W-:-:S03]  /*18ec90*/  IADD3.X R123, P5, PT, R133, R120, RZ, P3, !PT ;  /* 0x00000078857b7210 */ /* 0x000fc60001fbe4ff */
[----:B------:R-:W-:Y:S02]  /*18eca0*/  IMAD.IADD R133, R115, 0x1, R67 ;  /* 0x0000000173857824 */ /* 0x000fe400078e0243 */
[----:B------:R-:W-:Y:S01]  /*18ecb0*/  IMAD.WIDE.U32.X R76, R127, -0x39c4fa40, R112, P2 ;  /* 0xc63b05c07f4c7825 */ /* 0x000fe200010e0470 */
[----:B------:R-:W-:Y:S02]  /*18ecc0*/  IADD3 RZ, P2, PT, R104, R66, RZ ;  /* 0x0000004268ff7210 */ /* 0x000fe40007f5e0ff */
        /* <DEDUP_REMOVED lines=19> */
[----:B------:R-:W-:-:S02]  /*18ee00*/  IADD3.X R99, P2, PT, R102, R117, RZ, P2, !PT ;  /* 0x0000007566637210 */ /* 0x000fc4000175e4ff */
[----:B------:R-:W-:Y:S01]  /*18ee10*/  IADD3.X R123, P5, PT, RZ, R85, RZ, P5, !PT ;  /* 0x00000055ff7b7210 */ /* 0x000fe20002fbe4ff */
        /* <DEDUP_REMOVED lines=8> */
[----:B------:R-:W-:Y:S01]  /*18eea0*/  IADD3.X RZ, P5, PT, R99, R121, RZ, P3, !PT ;  /* 0x0000007963ff7210 */ /* 0x000fe20001fbe4ff */
[----:B------:R-:W-:Y:S01]  /*18eeb0*/  IMAD.IADD R69, R69, 0x1, R127 ;  /* 0x0000000145457824 */ /* 0x000fe200078e027f */
[----:B------:R-:W-:Y:S01]  /*18eec0*/  IADD3.X RZ, P3, PT, R85, R63, RZ, P2, !PT ;  /* 0x0000003f55ff7210 */ /* 0x000fe2000177e4ff */
[----:B------:R-:W-:Y:S01]  /*18eed0*/  IMAD.WIDE.U32 R62, R60, 0x6ca1493b, R104 ;  /* 0x6ca1493b3c3e7825 */ /* 0x000fe200078e0068 */
[----:B------:R-:W-:-:S02]  /*18eee0*/  IADD3.X R119, P0, PT, RZ, RZ, RZ, P0, !PT ;  /* 0x000000ffff777210 */ /* 0x000fc4000071e4ff */
[----:B------:R-:W-:Y:S01]  /*18eef0*/  IADD3.X R111, P2, PT, R111, R82, RZ, P5, !PT ;  /* 0x000000526f6f7210 */ /* 0x000fe20002f5e4ff */
[----:B------:R-:W-:-:S04]  /*18ef00*/  IMAD.WIDE.U32 R104, R69, 0x1, RZ ;  /* 0x0000000145687825 */ /* 0x000fc800078e00ff */
[----:B------:R-:W-:Y:S01]  /*18ef10*/  IMAD.X R113, RZ, RZ, RZ, P4 ;  /* 0x000000ffff717224 */ /* 0x000fe200020e06ff */
[----:B------:R-:W-:Y:S01]  /*18ef20*/  IADD3 RZ, P4, PT, R110, R102, RZ ;  /* 0x000000666eff7210 */ /* 0x000fe20007f9e0ff */
[----:B------:R-:W-:Y:S02]  /*18ef30*/  IMAD R102, R68, -0x7af74000, R104 ;  /* 0x8508c00044667824 */ /* 0x000fe400078e0268 */
[----:B------:R-:W-:Y:S01]  /*18ef40*/  IMAD.WIDE.U32 R84, R60, 0x17c510ea, R84 ;  /* 0x17c510ea3c547825 */ /* 0x000fe200078e0054 */
[----:B------:R-:W-:Y:S02]  /*18ef50*/  IADD3.X R60, P3, PT, R119, R64, RZ, P3, !PT ;  /* 0x00000040773c7210 */ /* 0x000fe40001f7e4ff */
[----:B------:R-:W-:Y:S01]  /*18ef60*/  IADD3.X R82, P2, PT, R113, R83, RZ, P2, !PT ;  /* 0x0000005371527210 */ /* 0x000fe2000175e4ff */
[----:B------:R-:W-:Y:S02]  /*18ef70*/  IMAD.X R121, RZ, RZ, RZ, P0 ;  /* 0x000000ffff797224 */ /* 0x000fe400000e06ff */
[----:B------:R-:W-:Y:S01]  /*18ef80*/  IMAD.WIDE.U32 R104, P0, R68, -0x7af74000, R104 ;  /* 0x8508c00044687825 */ /* 0x000fe20007800068 */
[----:B------:R-:W-:-:S02]  /*18ef90*/  IADD3.X R62, P2, PT, R111, R62, RZ, P2, !PT ;  /* 0x0000003e6f3e7210 */ /* 0x000fc4000175e4ff */
[----:B------:R-:W-:Y:S01]  /*18efa0*/  IADD3.X R106, P3, PT, R121, R65, RZ, P3, !PT ;  /* 0x00000041796a7210 */ /* 0x000fe20001f7e4ff */
[C---:B------:R-:W-:Y:S01]  /*18efb0*/  IMAD.IADD R64, R103.reuse, 0x1, R102 ;  /* 0x0000000167407824 */ /* 0x040fe200078e0266 */
[----:B------:R-:W-:Y:S01]  /*18efc0*/  IADD3 RZ, P5, PT, R103, R104, RZ ;  /* 0x0000006867ff7210 */ /* 0x000fe20007fbe0ff */
[----:B------:R-:W-:Y:S02]  /*18efd0*/  IMAD.IADD R115, R63, 0x1, R115 ;  /* 0x000000013f737824 */ /* 0x000fe400078e0273 */
        /* <DEDUP_REMOVED lines=8> */
[----:B------:R-:W-:-:S03]  /*18f060*/  IADD3.X RZ, P0, PT, R63, R79, RZ, P0, !PT ;  /* 0x0000004f3fff7210 */ /* 0x000fc6000071e4ff */
[----:B------:R-:W-:Y:S01]  /*18f070*/  IMAD.WIDE.U32 R104, P5, R68, 0x170b5d44, R82 ;  /* 0x170b5d4444687825 */ /* 0x000fe200078a0052 */
[----:B------:R-:W-:Y:S02]  /*18f080*/  IADD3.X R79, P4, PT, RZ, R64, RZ, P4, !PT ;  /* 0x00000040ff4f7210 */ /* 0x000fe4000279e4ff */
[----:B------:R-:W-:Y:S01]  /*18f090*/  IADD3.X R111, P0, PT, R111, R80, RZ, P0, !PT ;  /* 0x000000506f6f7210 */ /* 0x000fe2000071e4ff */
[----:B------:R-:W-:Y:S01]  /*18f0a0*/  IMAD.X R113, RZ, RZ, RZ, P2 ;  /* 0x000000ffff717224 */ /* 0x000fe200010e06ff */
[----:B------:R-:W-:Y:S01]  /*18f0b0*/  IADD3.X R64, P4, PT, RZ, R65, RZ, P4, !PT ;  /* 0x00000041ff407210 */ /* 0x000fe2000279e4ff */
[----:B------:R-:W-:Y:S01]  /*18f0c0*/  IMAD.WIDE.U32 R98, R74, -0x45f6b800, R98 ;  /* 0xba0948004a627825 */ /* 0x000fe200078e0062 */
[----:B------:R-:W-:Y:S02]  /*18f0d0*/  IADD3.X R103, PT, PT, RZ, RZ, RZ, P5, !PT ;  /* 0x000000ffff677210 */ /* 0x000fe40002ffe4ff */
[----:B------:R-:W-:Y:S01]  /*18f0e0*/  IADD3.X R80, P0, PT, R113, R81, RZ, P0, !PT ;  /* 0x0000005171507210 */ /* 0x000fe2000071e4ff */
[----:B------:R-:W-:-:S02]  /*18f0f0*/  IMAD R78, R68, 0x170b5d44, R82 ;  /* 0x170b5d44444e7824 */ /* 0x000fc400078e0252 */
[----:B------:R-:W-:Y:S01]  /*18f100*/  IMAD.WIDE.U32 R82, R68, 0x30000000, RZ ;  /* 0x3000000044527825 */ /* 0x000fe200078e00ff */
[----:B------:R-:W-:-:S03]  /*18f110*/  IADD3.X R84, P0, PT, R111, R84, RZ, P0, !PT ;  /* 0x000000546f547210 */ /* 0x000fc6000071e4ff */
[----:B------:R-:W-:Y:S01]  /*18f120*/  IMAD.MOV.U32 R102, RZ, RZ, R105 ;  /* 0x000000ffff667224 */ /* 0x000fe200078e0069 */
[----:B------:R-:W-:Y:S01]  /*18f130*/  IADD3.X R105, P3, PT, R60, R123, RZ, P3, !PT ;  /* 0x0000007b3c697210 */ /* 0x000fe20001f7e4ff */
[----:B------:R-:W-:Y:S01]  /*18f140*/  IMAD.IADD R109, R99, 0x1, R109 ;  /* 0x00000001636d7824 */ /* 0x000fe200078e026d */
        /* <DEDUP_REMOVED lines=18> */
[----:B------:R-:W-:Y:S01]  /*18f270*/  IMAD.WIDE.U32 R80, P5, R68, 0x1ef3622f, R70 ;  /* 0x1ef3622f44507825 */ /* 0x000fe200078a0046 */
[----:B------:R-:W-:-:S02]  /*18f280*/  IADD3 R101, PT, PT, R63, R101, RZ ;  /* 0x000000653f657210 */ /* 0x000fc40007ffe0ff */
[----:B------:R-:W-:Y:S01]  /*18f290*/  IADD3.X R82, P4, PT, R64, R65, RZ, P4, !PT ;  /* 0x0000004140527210 */ /* 0x000fe2000279e4ff */
[----:B------:R-:W-:Y:S01]  /*18f2a0*/  IMAD.WIDE.U32 R64, R68, -0x45f6b800, RZ ;  /* 0xba09480044407825 */ /* 0x000fe200078e00ff */
[----:B------:R-:W-:Y:S02]  /*18f2b0*/  IADD3.X R83, P2, PT, R83, R76, RZ, P2, !PT ;  /* 0x0000004c53537210 */ /* 0x000fe4000175e4ff */
[----:B------:R-:W-:Y:S01]  /*18f2c0*/  IADD3.X R62, P4, PT, R79, R62, RZ, P4, !PT ;  /* 0x0000003e4f3e7210 */ /* 0x000fe2000279e4ff */
[----:B------:R-:W-:Y:S01]  /*18f2d0*/  IMAD.X R63, RZ, RZ, RZ, P0 ;  /* 0x000000ffff3f7224 */ /* 0x000fe200000e06ff */
        /* <DEDUP_REMOVED lines=20> */
[----:B------:R-:W-:-:S04]  /*18f420*/  IMAD.WIDE.U32 R80, R68, 0xf5138f, RZ ;  /* 0x00f5138f44507825 */ /* 0x000fc800078e00ff */
[----:B------:R-:W-:Y:S02]  /*18f430*/  IMAD R105, R68, 0x1a22d9f3, R64 ;  /* 0x1a22d9f344697824 */ /* 0x000fe400078e0240 */
[----:B------:R-:W-:Y:S02]  /*18f440*/  IMAD.X R83, RZ, RZ, RZ, P4 ;  /* 0x000000ffff537224 */ /* 0x000fe400020e06ff */
[----:B------:R-:W-:Y:S01]  /*18f450*/  IMAD.WIDE.U32 R64, R74, 0x6ca1493b, R84 ;  /* 0x6ca1493b4a407825 */ /* 0x000fe200078e0054 */
[----:B------:R-:W-:Y:S02]  /*18f460*/  IADD3.X R84, P4, PT, R101, R77, RZ, P5, !PT ;  /* 0x0000004d65547210 */ /* 0x000fe40002f9e4ff */
[----:B------:R-:W-:Y:S01]  /*18f470*/  IADD3 RZ, P5, PT, R98, R81, RZ ;  /* 0x0000005162ff7210 */ /* 0x000fe20007fbe0ff */
[----:B------:R-:W-:Y:S01]  /*18f480*/  IMAD.MOV.U32 R82, RZ, RZ, R99 ;  /* 0x000000ffff527224 */ /* 0x000fe200078e0063 */
[----:B------:R-:W-:Y:S01]  /*18f490*/  IADD3.X R85, P2, PT, RZ, RZ, RZ, P2, !PT ;  /* 0x000000ffff557210 */ /* 0x000fe2000175e4ff */
[----:B------:R-:W-:Y:S01]  /*18f4a0*/  IMAD.IADD R75, R65, 0x1, R75 ;  /* 0x00000001414b7824 */ /* 0x000fe200078e024b */
[----:B------:R-:W-:Y:S01]  /*18f4b0*/  IADD3.X R64, P4, PT, R79, R64, RZ, P4, !PT ;  /* 0x000000404f407210 */ /* 0x000fe2000279e4ff */
[----:B------:R-:W-:Y:S01]  /*18f4c0*/  IMAD.IADD R81, R105, 0x1, R81 ;  /* 0x0000000169517824 */ /* 0x000fe200078e0251 */
[----:B------:R-:W-:Y:S01]  /*18f4d0*/  IADD3.X R79, PT, PT, RZ, RZ, RZ, P2, !PT ;  /* 0x000000ffff4f7210 */ /* 0x000fe200017fe4ff */
[----:B------:R-:W-:Y:S01]  /*18f4e0*/  IMAD.WIDE.U32.X R76, R69, 0x1a22d9f3, R82, P5 ;  /* 0x1a22d9f3454c7825 */ /* 0x000fe200028e0452 */
[----:B------:R-:W-:-:S02]  /*18f4f0*/  IADD3 RZ, P2, PT, R70, R54, RZ ;  /* 0x0000003646ff7210 */ /* 0x000fc40007f5e0ff */
[----:B------:R-:W-:Y:S01]  /*18f500*/  IADD3 RZ, P5, PT, R64, R80, RZ ;  /* 0x0000005040ff7210 */ /* 0x000fe20007fbe0ff */
[----:B------:R-:W-:Y:S01]  /*18f510*/  IMAD.WIDE.U32 R60, R68, 0x30000000, R60 ;  /* 0x30000000443c7825 */ /* 0x000fe200078e003c */
[----:B------:R-:W-:Y:S02]  /*18f520*/  IADD3.X R65, P4, PT, R84, R75, RZ, P4, !PT ;  /* 0x0000004b54417210 */ /* 0x000fe4000279e4ff */
[----:B------:R-:W-:Y:S01]  /*18f530*/  IADD3.X RZ, P2, PT, R71, R55, RZ, P2, !PT ;  /* 0x0000003747ff7210 */ /* 0x000fe2000175e4ff */
[----:B------:R-:W-:Y:S01]  /*18f540*/  IMAD.WIDE.U32 R54, R74, 0x17c510ea, R70 ;  /* 0x17c510ea4a367825 */ /* 0x000fe200078e0046 */
[----:B------:R-:W-:Y:S02]  /*18f550*/  IADD3.X RZ, P5, PT, R65, R81, RZ, P5, !PT ;  /* 0x0000005141ff7210 */ /* 0x000fe40002fbe4ff */
[----:B------:R-:W-:Y:S01]  /*18f560*/  IADD3.X R75, P4, PT, RZ, RZ, RZ, P4, !PT ;  /* 0x000000ffff4b7210 */ /* 0x000fe2000279e4ff */
[----:B------:R-:W-:Y:S01]  /*18f570*/  IMAD.IADD R57, R55, 0x1, R57 ;  /* 0x0000000137397824 */ /* 0x000fe200078e0239 */
[----:B------:R-:W-:Y:S01]  /*18f580*/  IADD3.X R82, P2, PT, R85, R66, RZ, P2, !PT ;  /* 0x0000004255527210 */ /* 0x000fe2000175e4ff */
[----:B------:R-:W-:Y:S01]  /*18f590*/  IMAD.WIDE.U32 R62, R68, -0x45f6b800, R62 ;  /* 0xba094800443e7825 */ /* 0x000fe200078e003e */
[----:B------:R-:W-:-:S02]  /*18f5a0*/  IADD3.X R66, P3, PT, RZ, RZ, RZ, P3, !PT ;  /* 0x000000ffff427210 */ /* 0x000fc40001f7e4ff */
[----:B------:R-:W-:Y:S01]  /*18f5b0*/  IADD3.X R71, P5, PT, R75, R76, RZ, P5, !PT ;  /* 0x0000004c4b477210 */ /* 0x000fe20002fbe4ff */
[----:B------:R-:W-:Y:S01]  /*18f5c0*/  IMAD.X R76, RZ, RZ, RZ, P4 ;  /* 0x000000ffff4c7224 */ /* 0x000fe200020e06ff */
[----:B------:R-:W-:Y:S01]  /*18f5d0*/  IADD3.X R84, P2, PT, R79, R67, RZ, P2, !PT ;  /* 0x000000434f547210 */ /* 0x000fe2000175e4ff */
[----:B------:R-:W-:Y:S01]  /*18f5e0*/  IMAD.WIDE.U32 R64, R68, 0xf5138f, R64 ;  /* 0x00f5138f44407825 */ /* 0x000fe200078e0040 */
[----:B------:R-:W-:Y:S02]  /*18f5f0*/  IADD3.X R75, P0, PT, RZ, R66, RZ, P0, !PT ;  /* 0x00000042ff4b7210 */ /* 0x000fe4000071e4ff */
[----:B------:R-:W-:Y:S01]  /*18f600*/  IADD3.X R76, P5, PT, R76, R77, RZ, P5, !PT ;  /* 0x0000004d4c4c7210 */ /* 0x000fe20002fbe4ff */
[----:B------:R-:W-:Y:S01]  /*18f610*/  IMAD.WIDE.U32 R66, R69, 0x6ca1493b, RZ ;  /* 0x6ca1493b45427825 */ /* 0x000fe200078e00ff */
[----:B------:R-:W-:Y:S02]  /*18f620*/  IADD3.X R82, P4, PT, R82, R75, RZ, P2, !PT ;  /* 0x0000004b52527210 */ /* 0x000fe4000179e4ff */
[----:B------:R-:W-:Y:S01]  /*18f630*/  IADD3.X R54, P2, PT, R71, R54, RZ, P5, !PT ;  /* 0x0000003647367210 */ /* 0x000fe20002f5e4ff */
[----:B------:R-:W-:Y:S01]  /*18f640*/  IMAD.WIDE.U32 R74, R68, 0x6ca1493b, RZ ;  /* 0x6ca1493b444a7825 */ /* 0x000fe200078e00ff */
[----:B------:R-:W-:-:S02]  /*18f650*/  IADD3 R103, PT, PT, R63, R103, RZ ;  /* 0x000000673f677210 */ /* 0x000fc40007ffe0ff */
[----:B------:R-:W-:Y:S01]  /*18f660*/  IADD3.X R55, P2, PT, R76, R57, RZ, P2, !PT ;  /* 0x000000394c377210 */ /* 0x000fe2000175e4ff */
[----:B------:R-:W-:Y:S01]  /*18f670*/  IMAD.WIDE.U32 R80, P5, R68, -0x39c4fa40, R66 ;  /* 0xc63b05c044507825 */ /* 0x000fe200078a0042 */
[----:B------:R-:W-:Y:S02]  /*18f680*/  IADD3.X R57, PT, PT, RZ, RZ, RZ, P0, P3 ;  /* 0x000000ffff397210 */ /* 0x000fe400007e64ff */
[----:B------:R-:W-:Y:S01]  /*18f690*/  IADD3 RZ, P3, PT, R54, R74, RZ ;  /* 0x0000004a36ff7210 */ /* 0x000fe20007f7e0ff */
[-C--:B------:R-:W-:Y:S01]  /*18f6a0*/  IMAD.WIDE.U32 R70, R59, R56.reuse, RZ ;  /* 0x000000383b467225 */ /* 0x080fe200078e00ff */
[----:B------:R-:W-:Y:S02]  /*18f6b0*/  IADD3.X R84, P0, PT, R84, R57, RZ, P4, !PT ;  /* 0x0000003954547210 */ /* 0x000fe4000271e4ff */
[----:B------:R-:W-:Y:S01]  /*18f6c0*/  SHF.L.W.U32.HI R57, R72, 0x1, R107 ;  /* 0x0000000148397819 */ /* 0x000fe20000010e6b */
[----:B------:R-:W-:Y:S01]  /*18f6d0*/  IMAD R85, R68, -0x39c4fa40, R66 ;  /* 0xc63b05c044557824 */ /* 0x000fe200078e0242 */
[----:B------:R-:W-:Y:S01]  /*18f6e0*/  SHF.L.W.U32.HI R107, R107, 0x1, R58 ;  /* 0x000000016b6b7819 */ /* 0x000fe20000010e3a */
[----:B------:R-:W-:Y:S01]  /*18f6f0*/  IMAD.X R77, RZ, RZ, RZ, P5 ;  /* 0x000000ffff4d7224 */ /* 0x000fe200028e06ff */
[----:B------:R-:W-:Y:S01]  /*18f700*/  IADD3 RZ, P5, PT, R80, R75, RZ ;  /* 0x0000004b50ff7210 */ /* 0x000fe20007fbe0ff */
[----:B------:R-:W-:-:S04]  /*18f710*/  IMAD.WIDE.U32 R66, R56, R56, RZ ;  /* 0x0000003838427225 */ /* 0x000fc800078e00ff */
[----:B------:R-:W-:Y:S02]  /*18f720*/  IMAD R79, R56, R59, R70 ;  /* 0x0000003b384f7224 */ /* 0x000fe400078e0246 */
[----:B------:R-:W-:Y:S02]  /*18f730*/  IMAD.IADD R83, R85, 0x1, R75 ;  /* 0x0000000155537824 */ /* 0x000fe400078e024b */
[----:B------:R-:W-:Y:S02]  /*18f740*/  IMAD.MOV.U32 R76, RZ, RZ, R81 ;  /* 0x000000ffff4c7224 */ /* 0x000fe400078e0051 */
[----:B------:R-:W-:Y:S01]  /*18f750*/  IMAD.IADD R98, R67, 0x1, R79 ;  /* 0x0000000143627824 */ /* 0x000fe200078e024f */
[----:B------:R-:W-:Y:S01]  /*18f760*/  IADD3.X RZ, P3, PT, R55, R83, RZ, P3, !PT ;  /* 0x0000005337ff7210 */ /* 0x000fe20001f7e4ff */
[----:B------:R-:W-:Y:S01]  /*18f770*/  IMAD.WIDE.U32.X R74, R69, -0x39c4fa40, R76, P5 ;  /* 0xc63b05c0454a7825 */ /* 0x000fe200028e044c */
[----:B------:R-:W-:Y:S02]  /*18f780*/  IADD3.X R79, P2, PT, RZ, RZ, RZ, P2, !PT ;  /* 0x000000ffff4f7210 */ /* 0x000fe4000175e4ff */
[----:B------:R-:W-:Y:S01]  /*18f790*/  IADD3.X R83, P1, PT, R57, R66, RZ, P1, !PT ;  /* 0x0000004239537210 */ /* 0x000fe20000f3e4ff */
[----:B------:R-:W-:Y:S01]  /*18f7a0*/  IMAD.WIDE.U32 R76, R69, 0x17c510ea, RZ ;  /* 0x17c510ea454c7825 */ /* 0x000fe200078e00ff */
[----:B------:R-:W-:-:S03]  /*18f7b0*/  IADD3.X R57, P3, PT, R79, R74, RZ, P3, !PT ;  /* 0x0000004a4f397210 */ /* 0x000fc60001f7e4ff */
[----:B------:R-:W-:Y:S02]  /*18f7c0*/  IMAD.X R74, RZ, RZ, RZ, P2 ;  /* 0x000000ffff4a7224 */ /* 0x000fe400010e06ff */
[----:B------:R-:W-:Y:S01]  /*18f7d0*/  IMAD.WIDE.U32 R80, P5, R56, R59, R70 ;  /* 0x0000003b38507225 */ /* 0x000fe200078a0046 */
[----:B------:R-:W-:Y:S02]  /*18f7e0*/  IADD3.X R71, P1, PT, R107, R98, RZ, P1, !PT ;  /* 0x000000626b477210 */ /* 0x000fe40000f3e4ff */
[----:B------:R-:W-:Y:S01]  /*18f7f0*/  IADD3.X R70, P2, PT, R82, R83, RZ, P0, !PT ;  /* 0x0000005352467210 */ /* 0x000fe2000075e4ff */
[--C-:B------:R-:W-:Y:S01]  /*18f800*/  IMAD R79, R68, 0x1ae3a46, R76.reuse ;  /* 0x01ae3a46444f7824 */ /* 0x100fe200078e024c */
[----:B------:R-:W-:Y:S01]  /*18f810*/  IADD3.X R56, P4, PT, R74, R75, RZ, P3, !PT ;  /* 0x0000004b4a387210 */ /* 0x000fe20001f9e4ff */
[----:B------:R-:W-:Y:S01]  /*18f820*/  IMAD.WIDE.U32 R74, R68, 0x17c510ea, RZ ;  /* 0x17c510ea444a7825 */ /* 0x000fe200078e00ff */
[----:B------:R-:W-:Y:S02]  /*18f830*/  IADD3.X R71, P2, PT, R84, R71, RZ, P2, !PT ;  /* 0x0000004754477210 */ /* 0x000fe4000175e4ff */
[----:B------:R-:W-:Y:S01]  /*18f840*/  IADD3.X R70, P4, PT, R57, R70, RZ, P4, !PT ;  /* 0x0000004639467210 */ /* 0x000fe2000279e4ff */
[----:B------:R-:W-:Y:S01]  /*18f850*/  IMAD.WIDE.U32 R82, P3, R68, 0x1ae3a46, R76 ;  /* 0x01ae3a4644527825 */ /* 0x000fe2000786004c */
[----:B------:R-:W-:-:S02]  /*18f860*/  IADD3.X R57, PT, PT, RZ, RZ, RZ, P5, !PT ;  /* 0x000000ffff397210 */ /* 0x000fc40002ffe4ff */
[----:B------:R-:W-:Y:S01]  /*18f870*/  IADD3.X R71, P4, PT, R56, R71, RZ, P4, !PT ;  /* 0x0000004738477210 */ /* 0x000fe2000279e4ff */
[----:B------:R-:W-:Y:S01]  /*18f880*/  IMAD.X R77, RZ, RZ, RZ, P3 ;  /* 0x000000ffff4d7224 */ /* 0x000fe200018e06ff */
[----:B------:R-:W-:Y:S01]  /*18f890*/  IADD3 RZ, P5, PT, R82, R75, RZ ;  /* 0x0000004b52ff7210 */ /* 0x000fe20007fbe0ff */
[----:B------:R-:W-:Y:S01]  /*18f8a0*/  IMAD.IADD R99, R79, 0x1, R75 ;  /* 0x000000014f637824 */ /* 0x000fe200078e024b */
[----:B------:R-:W-:Y:S01]  /*18f8b0*/  IADD3 RZ, P3, PT, R70, R74, RZ ;  /* 0x0000004a46ff7210 */ /* 0x000fe20007f7e0ff */
[----:B------:R-:W-:Y:S02]  /*18f8c0*/  IMAD.MOV.U32 R76, RZ, RZ, R83 ;  /* 0x000000ffff4c7224 */ /* 0x000fe400078e0053 */
[----:B------:R-:W-:Y:S01]  /*18f8d0*/  IMAD.MOV.U32 R56, RZ, RZ, R81 ;  /* 0x000000ffff387224 */ /* 0x000fe200078e0051 */
[----:B------:R-:W-:Y:S01]  /*18f8e0*/  IADD3.X RZ, P3, PT, R71, R99, RZ, P3, !PT ;  /* 0x0000006347ff7210 */ /* 0x000fe20001f7e4ff */
[----:B------:R-:W-:Y:S01]  /*18f8f0*/  IMAD.WIDE.U32.X R74, R69, 0x1ae3a46, R76, P5 ;  /* 0x01ae3a46454a7825 */ /* 0x000fe200028e044c */
[----:B------:R-:W-:-:S02]  /*18f900*/  IADD3.X R69, P4, PT, RZ, RZ, RZ, P4, !PT ;  /* 0x000000ffff457210 */ /* 0x000fc4000279e4ff */
[----:B------:R-:W-:Y:S01]  /*18f910*/  IADD3 RZ, P5, PT, R67, R80, RZ ;  /* 0x0000005043ff7210 */ /* 0x000fe20007fbe0ff */
[----:B------:R-:W-:Y:S01]  /*18f920*/  IMAD.WIDE.U32 R54, R68, 0x6ca1493b, R54 ;  /* 0x6ca1493b44367825 */ /* 0x000fe200078e0036 */
[----:B------:R-:W-:-:S03]  /*18f930*/  IADD3.X R66, P3, PT, R69, R74, RZ, P3, !PT ;  /* 0x0000004a45427210 */ /* 0x000fc60001f7e4ff */
[----:B------:R-:W-:Y:S02]  /*18f940*/  IMAD.X R74, RZ, RZ, RZ, P4 ;  /* 0x000000ffff4a7224 */ /* 0x000fe400020e06ff */
[----:B------:R-:W-:Y:S01]  /*18f950*/  IMAD.WIDE.U32.X R56, R59, R59, R56, P5 ;  /* 0x0000003b3b387225 */ /* 0x000fe200028e0438 */
[----:B------:R-:W-:Y:S02]  /*18f960*/  IADD3.X R59, P0, PT, RZ, RZ, RZ, P0, !PT ;  /* 0x000000ffff3b7210 */ /* 0x000fe4000071e4ff */
[----:B------:R-:W-:Y:S01]  /*18f970*/  IADD3.X R74, P3, PT, R74, R75, RZ, P3, !PT ;  /* 0x0000004b4a4a7210 */ /* 0x000fe20001f7e4ff */
[----:B------:R-:W-:-:S03]  /*18f980*/  IMAD.WIDE.U32 R68, R68, 0x17c510ea, R70 ;  /* 0x17c510ea44447825 */ /* 0x000fc600078e0046 */
[----:B------:R-:W-:Y:S01]  /*18f990*/  IADD3.X R59, P2, P3, R66, RZ, R59, P3, P2 ;  /* 0x000000ff423b7210 */ /* 0x000fe20001b4443b */
[----:B------:R-:W-:Y:S01]  /*18f9a0*/  IMAD.X R67, RZ, RZ, RZ, P0 ;  /* 0x000000ffff437224 */ /* 0x000fe200000e06ff */
[----:B------:R-:W-:Y:S01]  /*18f9b0*/  LEA.HI.X R66, P1, R58, R56, RZ, 0x1, P1 ;  /* 0x000000383a427211 */ /* 0x000fe20000830cff */
        /* <DEDUP_REMOVED lines=86> */
.L_x_1444:
[----:B------:R-:W-:Y:S05]  /*18ff20*/  BSYNC.RELIABLE B3 ;  /* 0x0000000000037941 */ /* 0x000fea0003800100 */
.L_x_1443:
        /* <DEDUP_REMOVED lines=12> */
.L_x_1442:
[----:B------:R-:W-:Y:S05]  /*18fff0*/  BSYNC.RECONVERGENT B2 ;  /* 0x0000000000027941 */ /* 0x000fea0003800200 */
.L_x_1441:
        /* <DEDUP_REMOVED lines=37> */
.L_x_1448:
[----:B------:R-:W-:Y:S05]  /*190250*/  BSYNC.RELIABLE B3 ;  /* 0x0000000000037941 */ /* 0x000fea0003800100 */
.L_x_1447:
        /* <DEDUP_REMOVED lines=12> */
.L_x_1446:
[----:B------:R-:W-:Y:S05]  /*190320*/  BSYNC.RECONVERGENT B2 ;  /* 0x0000000000027941 */ /* 0x000fea0003800200 */
.L_x_1445:
        /* <DEDUP_REMOVED lines=49> */
.L_x_1452:
[----:B------:R-:W-:Y:S05]  /*190640*/  BSYNC.RELIABLE B3 ;  /* 0x0000000000037941 */ /* 0x000fea0003800100 */
.L_x_1451:
        /* <DEDUP_REMOVED lines=12> */
.L_x_1450:
[----:B------:R-:W-:Y:S05]  /*190710*/  BSYNC.RECONVERGENT B2 ;  /* 0x0000000000027941 */ /* 0x000fea0003800200 */
.L_x_1449:
        /* <DEDUP_REMOVED lines=10> */
[----:B------:R-:W-:Y:S01]  /*1907c0*/  IMAD.MOV.U32 R88, RZ, RZ, R29 ;  /* 0x000000ffff587224 */ /* 0x000fe200078e001d */
[----:B------:R-:W-:Y:S01]  /*1907d0*/  IADD3 R106, P3, PT, R67, R28, RZ ;  /* 0x0000001c436a7210 */ /* 0x000fe20007f7e0ff */
[----:B------:R-:W-:Y:S01]  /*1907e0*/  IMAD.WIDE.U32 R28, R81, R47, RZ ;  /* 0x0000002f511c7225 */ /* 0x000fe200078e00ff */
[----:B------:R-:W-:Y:S02]  /*1907f0*/  IADD3.X R89, PT, PT, RZ, RZ, RZ, P1, !PT ;  /* 0x000000ffff597210 */ /* 0x000fe40000ffe4ff */
[----:B------:R-:W-:Y:S01]  /*190800*/  IADD3.X R23, P0, PT, ~R23, R72, RZ, P0, !PT ;  /* 0x0000004817177210 */ /* 0x000fe2000071e5ff */
[----:B------:R-:W-:-:S03]  /*190810*/  IMAD.WIDE.U32 R56, R81, R49, RZ ;  /* 0x0000003151387225 */ /* 0x000fc600078e00ff */
[----:B------:R-:W-:Y:S01]  /*190820*/  IADD3.X R109, P0, PT, ~R22, R109, RZ, P0, !PT ;  /* 0x0000006d166d7210 */ /* 0x000fe2000071e5ff */
[----:B------:R-:W-:-:S03]  /*190830*/  IMAD.WIDE.U32 R64, R81, R43, RZ ;  /* 0x0000002b51407225 */ /* 0x000fc600078e00ff */
[----:B------:R-:W-:Y:S01]  /*190840*/  IADD3.X R209, P0, PT, ~R21, R108, RZ, P0, !PT ;  /* 0x0000006c15d17210 */ /* 0x000fe2000071e5ff */
[----:B------:R-:W-:-:S04]  /*190850*/  IMAD.WIDE.U32 R62, R81, R45, RZ ;  /* 0x0000002d513e7225 */ /* 0x000fc800078e00ff */
[----:B------:R-:W-:-:S04]  /*190860*/  IMAD.WIDE.U32 R58, P5, R77, R46, R28 ;  /* 0x0000002e4d3a7225 */ /* 0x000fc800078a001c */
[----:B------:R-:W-:-:S04]  /*190870*/  IMAD.WIDE.U32 R54, P1, R77, R50, R54 ;  /* 0x000000324d367225 */ /* 0x000fc80007820036 */
[----:B------:R-:W-:-:S04]  /*190880*/  IMAD.WIDE.U32 R96, R77, R51, RZ ;  /* 0x000000334d607225 */ /* 0x000fc800078e00ff */
[----:B------:R-:W-:-:S04]  /*190890*/  IMAD.WIDE.U32 R230, R77, R49, RZ ;  /* 0x000000314de67225 */ /* 0x000fc800078e00ff */
[----:B------:R-:W-:-:S04]  /*1908a0*/  IMAD.WIDE.U32 R56, P2, R77, R48, R56 ;  /* 0x000000304d387225 */ /* 0x000fc80007840038 */
[----:B------:R-:W-:Y:S02]  /*1908b0*/  IMAD.X R69, RZ, RZ, RZ, P5 ;  /* 0x000000ffff457224 */ /* 0x000fe400028e06ff */
[----:B------:R-:W-:Y:S01]  /*1908c0*/  IMAD.X R99, RZ, RZ, RZ, P1 ;  /* 0x000000ffff637224 */ /* 0x000fe200008e06ff */
[----:B------:R-:W-:Y:S01]  /*1908d0*/  IADD3 R107, P1, PT, R97, R54, RZ ;  /* 0x00000036616b7210 */ /* 0x000fe20007f3e0ff */
[CCC-:B------:R-:W-:Y:S02]  /*1908e0*/  IMAD R24, R77.reuse, R42.reuse, R64.reuse ;  /* 0x0000002a4d187224 */ /* 0x1c0fe400078e0240 */
[----:B------:R-:W-:-:S04]  /*1908f0*/  IMAD.WIDE.U32 R78, P5, R77, R42, R64 ;  /* 0x0000002a4d4e7225 */ /* 0x000fc800078a0040 */
[----:B------:R-:W-:Y:S02]  /*190900*/  IMAD.MOV.U32 R98, RZ, RZ, R55 ;  /* 0x000000ffff627224 */ /* 0x000fe400078e0037 */
[----:B------:R-:W-:-:S04]  /*190910*/  IMAD.WIDE.U32 R70, P4, R77, R44, R62 ;  /* 0x0000002c4d467225 */ /* 0x000fc8000788003e */
[----:B------:R-:W-:-:S04]  /*190920*/  IMAD.WIDE.U32 R64, R77, R45, RZ ;  /* 0x0000002d4d407225 */ /* 0x000fc800078e00ff */
[----:B------:R-:W-:-:S04]  /*190930*/  IMAD.WIDE.U32 R54, R77, R47, RZ ;  /* 0x0000002f4d367225 */ /* 0x000fc800078e00ff */
[----:B------:R-:W-:Y:S01]  /*190940*/  IMAD.X R61, RZ, RZ, RZ, P2 ;  /* 0x000000ffff3d7224 */ /* 0x000fe200010e06ff */
[----:B------:R-:W-:Y:S01]  /*190950*/  IADD3 R29, P2, PT, R231, R56, RZ ;  /* 0x00000038e71d7210 */ /* 0x000fe20007f5e0ff */
[----:B------:R-:W-:Y:S02]  /*190960*/  IMAD.MOV.U32 R60, RZ, RZ, R57 ;  /* 0x000000ffff3c7224 */ /* 0x000fe400078e0039 */
[----:B------:R-:W-:Y:S01]  /*190970*/  IMAD.WIDE.U32 R62, R77, R43, RZ ;  /* 0x0000002b4d3e7225 */ /* 0x000fe200078e00ff */
[----:B------:R-:W-:Y:S02]  /*190980*/  IADD3.X R77, PT, PT, RZ, RZ, RZ, P5, !PT ;  /* 0x000000ffff4d7210 */ /* 0x000fe40002ffe4ff */
[----:B------:R-:W-:Y:S01]  /*190990*/  IADD3 R28, P5, PT, R65, R70, RZ ;  /* 0x00000046411c7210 */ /* 0x000fe20007fbe0ff */
[----:B------:R-:W-:-:S04]  /*1909a0*/  IMAD.WIDE.U32 R56, R66, -0x1, RZ ;  /* 0xffffffff42387825 */ /* 0x000fc800078e00ff */
[----:B------:R-:W-:Y:S01]  /*1909b0*/  IMAD.X R75, RZ, RZ, RZ, P4 ;  /* 0x000000ffff4b7224 */ /* 0x000fe200020e06ff */
[----:B------:R-:W-:Y:S01]  /*1909c0*/  IADD3 R26, P4, PT, R55, R58, RZ ;  /* 0x0000003a371a7210 */ /* 0x000fe20007f9e0ff */
[----:B------:R-:W-:Y:S02]  /*1909d0*/  IMAD.MOV.U32 R74, RZ, RZ, R71 ;  /* 0x000000ffff4a7224 */ /* 0x000fe400078e0047 */
[----:B------:R-:W-:-:S04]  /*1909e0*/  IMAD.WIDE.U32 R70, R113, R53, RZ ;  /* 0x0000003571467225 */ /* 0x000fc800078e00ff */
[----:B------:R-:W-:Y:S02]  /*1909f0*/  IMAD.MOV.U32 R68, RZ, RZ, R59 ;  /* 0x000000ffff447224 */ /* 0x000fe400078e003b */
[----:B------:R-:W-:Y:S01]  /*190a00*/  IMAD.WIDE.U32.X R88, R81, R52, R88, P3 ;  /* 0x0000003451587225 */ /* 0x000fe200018e0458 */
[----:B------:R-:W-:-:S03]  /*190a10*/  IADD3 RZ, P3, PT, R63, R78, RZ ;  /* 0x0000004e3fff7210 */ /* 0x000fc60007f7e0ff */
[----:B------:R-:W-:-:S04]  /*190a20*/  IMAD.WIDE.U32 R102, R56, 0x1, RZ ;  /* 0x0000000138667825 */ /* 0x000fc800078e00ff */
[----:B------:R-:W-:Y:S02]  /*190a30*/  IMAD.MOV.U32 R76, RZ, RZ, R79 ;  /* 0x000000ffff4c7224 */ /* 0x000fe400078e004f */
[----:B------:R-:W-:-:S04]  /*190a40*/  IMAD.WIDE.U32.X R58, R81, R46, R68, P4 ;  /* 0x0000002e513a7225 */ /* 0x000fc800020e0444 */
[CCC-:B------:R-:W-:Y:S02]  /*190a50*/  IMAD R229, R27.reuse, R52.reuse, R70.reuse ;  /* 0x000000341be57224 */ /* 0x1c0fe400078e0246 */
[----:B------:R-:W-:-:S04]  /*190a60*/  IMAD.WIDE.U32 R78, P4, R27, R52, R70 ;  /* 0x000000341b4e7225 */ /* 0x000fc80007880046 */
[----:B------:R-:W-:-:S04]  /*190a70*/  IMAD.WIDE.U32 R100, R27, R53, RZ ;  /* 0x000000351b647225 */ /* 0x000fc800078e00ff */
[----:B------:R-:W-:-:S04]  /*190a80*/  IMAD.WIDE.U32 R70, R113, R51, RZ ;  /* 0x0000003371467225 */ /* 0x000fc800078e00ff */
[----:B------:R-:W-:Y:S01]  /*190a90*/  IMAD.WIDE.U32.X R98, R81, R50, R98, P1 ;  /* 0x0000003251627225 */ /* 0x000fe200008e0462 */
[----:B------:R-:W-:-:S03]  /*190aa0*/  IADD3 RZ, P1, PT, RZ, R66, RZ ;  /* 0x00000042ffff7210 */ /* 0x000fc60007f3e0ff */
[C---:B------:R-:W-:Y:S01]  /*190ab0*/  IMAD.WIDE.U32.X R60, R81.reuse, R48, R60, P2 ;  /* 0x00000030513c7225 */ /* 0x040fe200010e043c */
[C---:B------:R-:W-:Y:S02]  /*190ac0*/  IADD3 RZ, P2, PT, R66.reuse, R102, RZ ;  /* 0x0000006642ff7210 */ /* 0x040fe40007f5e0ff */
[----:B------:R-:W-:Y:S01]  /*190ad0*/  IADD3.X RZ, P1, PT, RZ, R106, RZ, P1, !PT ;  /* 0x0000006affff7210 */ /* 0x000fe20000f3e4ff */
[----:B------:R-:W-:Y:S02]  /*190ae0*/  IMAD R117, R66, -0x7af74001, -R106 ;  /* 0x8508bfff42757824 */ /* 0x000fe400078e0a6a */
[----:B------:R-:W-:Y:S01]  /*190af0*/  IMAD.WIDE.U32.X R66, R81, R44, R74, P5 ;  /* 0x0000002c51427225 */ /* 0x000fe200028e044a */
[----:B------:R-:W-:-:S03]  /*190b00*/  IADD3.X R97, P1, PT, RZ, R88, RZ, P1, !PT ;  /* 0x00000058ff617210 */ /* 0x000fc60000f3e4ff */
[----:B------:R-:W-:Y:S01]  /*190b10*/  IMAD.WIDE.U32.X R68, R81, R42, R76, P3 ;  /* 0x0000002a51447225 */ /* 0x000fe200018e044c */
[----:B------:R-:W-:Y:S02]  /*190b20*/  IADD3 RZ, P3, PT, R78, R101, RZ ;  /* 0x000000654eff7210 */ /* 0x000fe40007f7e0ff */
[----:B------:R-:W-:Y:S01]  /*190b30*/  IADD3.X R108, P1, PT, RZ, R89, RZ, P1, !PT ;  /* 0x00000059ff6c7210 */ /* 0x000fe20000f3e4ff */
[----:B------:R-:W-:Y:S02]  /*190b40*/  IMAD.MOV.U32 R74, RZ, RZ, R79 ;  /* 0x000000ffff4a7224 */ /* 0x000fe400078e004f */
[----:B------:R-:W-:-:S04]  /*190b50*/  IMAD.WIDE.U32 R76, R113, R49, RZ ;  /* 0x00000031714c7225 */ /* 0x000fc800078e00ff */
[----:B------:R-:W-:-:S04]  /*190b60*/  IMAD.WIDE.U32 R78, R113, R47, RZ ;  /* 0x0000002f714e7225 */ /* 0x000fc800078e00ff */
[----:B------:R-:W-:-:S04]  /*190b70*/  IMAD.WIDE.U32 R86, P5, R27, R50, R70 ;  /* 0x000000321b567225 */ /* 0x000fc800078a0046 */
[----:B------:R-:W-:Y:S02]  /*190b80*/  IMAD.X R75, RZ, RZ, RZ, P4 ;  /* 0x000000ffff4b7224 */ /* 0x000fe400020e06ff */
[C---:B------:R-:W-:Y:S02]  /*190b90*/  IMAD R22, R27.reuse, R48, R76 ;  /* 0x000000301b167224 */ /* 0x040fe400078e024c */
[----:B------:R-:W-:Y:S02]  /*190ba0*/  IMAD.X R71, RZ, RZ, RZ, P5 ;  /* 0x000000ffff477224 */ /* 0x000fe400028e06ff */
[C---:B------:R-:W-:Y:S02]  /*190bb0*/  IMAD R65, R27.reuse, R46, R78 ;  /* 0x0000002e1b417224 */ /* 0x040fe400078e024e */
[----:B------:R-:W-:-:S04]  /*190bc0*/  IMAD.WIDE.U32 R80, R27, R51, RZ ;  /* 0x000000331b507225 */ /* 0x000fc800078e00ff */
[----:B------:R-:W-:-:S04]  /*190bd0*/  IMAD.WIDE.U32 R76, P4, R27, R48, R76 ;  /* 0x000000301b4c7225 */ /* 0x000fc8000788004c */
[----:B------:R-:W-:Y:S01]  /*190be0*/  IMAD.WIDE.U32 R82, R27, R49, RZ ;  /* 0x000000311b527225 */ /* 0x000fe200078e00ff */
[----:B------:R-:W-:-:S03]  /*190bf0*/  MOV R84, R77 ;  /* 0x0000004d00547202 */ /* 0x000fc60000000f00 */
[----:B------:R-:W-:-:S04]  /*190c00*/  IMAD.WIDE.U32 R78, P5, R27, R46, R78 ;  /* 0x0000002e1b4e7225 */ /* 0x000fc800078a004e */
[C---:B------:R-:W-:Y:S02]  /*190c10*/  IMAD R55, R27.reuse, R50, R70 ;  /* 0x000000321b377224 */ /* 0x040fe400078e0246 */
[----:B------:R-:W-:Y:S01]  /*190c20*/  IMAD.X R85, RZ, RZ, RZ, P4 ;  /* 0x000000ffff557224 */ /* 0x000fe200020e06ff */
[----:B------:R-:W-:Y:S01]  /*190c30*/  IADD3 RZ, P4, PT, R86, R81, RZ ;  /* 0x0000005156ff7210 */ /* 0x000fe20007f9e0ff */
[----:B------:R-:W-:Y:S01]  /*190c40*/  IMAD.X R91, RZ, RZ, RZ, P5 ;  /* 0x000000ffff5b7224 */ /* 0x000fe200028e06ff */
        /* <DEDUP_REMOVED lines=8> */
[----:B------:R-:W-:-:S04]  /*190cd0*/  IMAD.WIDE.U32.X R70, R113, R50, R70, P4 ;  /* 0x0000003271467225 */ /* 0x000fc800020e0446 */
[----:B------:R-:W-:-:S04]  /*190ce0*/  IMAD.WIDE.U32 R104, P4, R27, R44, R76 ;  /* 0x0000002c1b687225 */ /* 0x000fc8000788004c */
[----:B------:R-:W-:-:S04]  /*190cf0*/  IMAD.WIDE.U32 R78, R27, R45, RZ ;  /* 0x0000002d1b4e7225 */ /* 0x000fc800078e00ff */
[----:B------:R-:W-:-:S04]  /*190d00*/  IMAD.WIDE.U32.X R84, R113, R48, R84, P5 ;  /* 0x0000003071547225 */ /* 0x000fc800028e0454 */
[----:B------:R-:W-:-:S04]  /*190d10*/  IMAD.WIDE.U32 R110, P5, R27, R42, R92 ;  /* 0x0000002a1b6e7225 */ /* 0x000fc800078a005c */
[----:B------:R-:W-:Y:S01]  /*190d20*/  IMAD.X R93, RZ, RZ, RZ, P4 ;  /* 0x000000ffff5d7224 */ /* 0x000fe200020e06ff */
[----:B------:R-:W-:Y:S01]  /*190d30*/  IADD3 RZ, P4, PT, R104, R79, RZ ;  /* 0x0000004f68ff7210 */ /* 0x000fe20007f9e0ff */
[C---:B------:R-:W-:Y:S02]  /*190d40*/  IMAD R72, R27.reuse, R42, R92 ;  /* 0x0000002a1b487224 */ /* 0x040fe400078e025c */
[----:B------:R-:W-:Y:S02]  /*190d50*/  IMAD.MOV.U32 R92, RZ, RZ, R105 ;  /* 0x000000ffff5c7224 */ /* 0x000fe400078e0069 */
[C---:B------:R-:W-:Y:S02]  /*190d60*/  IMAD R208, R27.reuse, R44, R76 ;  /* 0x0000002c1bd07224 */ /* 0x040fe400078e024c */
[----:B------:R-:W-:-:S04]  /*190d70*/  IMAD.WIDE.U32 R76, R27, R43, RZ ;  /* 0x0000002b1b4c7225 */ /* 0x000fc800078e00ff */
[----:B------:R-:W-:-:S04]  /*190d80*/  IMAD.WIDE.U32.X R88, R113, R46, R90, P3 ;  /* 0x0000002e71587225 */ /* 0x000fc800018e045a */
[----:B------:R-:W-:Y:S01]  /*190d90*/  IMAD.WIDE.U32.X R90, R113, R44, R92, P4 ;  /* 0x0000002c715a7225 */ /* 0x000fe200020e045c */
[----:B------:R-:W-:Y:S02]  /*190da0*/  IADD3.X R175, P4, PT, ~R20, R175, RZ, P0, !PT ;  /* 0x000000af14af7210 */ /* 0x000fe4000079e5ff */
[----:B------:R-:W-:Y:S01]  /*190db0*/  IADD3.X R20, P0, PT, R97, R96, RZ, P1, !PT ;  /* 0x0000006061147210 */ /* 0x000fe20000f1e4ff */
[----:B------:R-:W-:Y:S01]  /*190dc0*/  IMAD.X R95, RZ, RZ, RZ, P5 ;  /* 0x000000ffff5f7224 */ /* 0x000fe200028e06ff */
[----:B------:R-:W-:Y:S01]  /*190dd0*/  IADD3 RZ, P5, PT, R110, R77, RZ ;  /* 0x0000004d6eff7210 */ /* 0x000fe20007fbe0ff */
[----:B------:R-:W-:Y:S01]  /*190de0*/  IMAD.WIDE.U32 R104, R114, R53, RZ ;  /* 0x0000003572687225 */ /* 0x000fe200078e00ff */
[----:B------:R-:W-:-:S03]  /*190df0*/  IADD3.X R211, P1, PT, ~R19, R112, RZ, P4, !PT ;  /* 0x0000007013d37210 */ /* 0x000fc6000273e5ff */
[----:B------:R-:W-:Y:S02]  /*190e00*/  IMAD.MOV.U32 R94, RZ, RZ, R111 ;  /* 0x000000ffff5e7224 */ /* 0x000fe400078e006f */
[----:B------:R-:W-:Y:S02]  /*190e10*/  IMAD R210, R25, R52, R104 ;  /* 0x0000003419d27224 */ /* 0x000fe400078e0268 */
[----:B------:R-:W-:-:S04]  /*190e20*/  IMAD.WIDE.U32.X R92, R113, R42, R94, P5 ;  /* 0x0000002a715c7225 */ /* 0x000fc800028e045e */
[----:B------:R-:W-:-:S04]  /*190e30*/  IMAD.WIDE.U32 R104, P3, R25, R52, R104 ;  /* 0x0000003419687225 */ /* 0x000fc80007860068 */
[----:B------:R-:W-:-:S04]  /*190e40*/  IMAD.WIDE.U32 R94, R25, R53, RZ ;  /* 0x00000035195e7225 */ /* 0x000fc800078e00ff */
[----:B------:R-:W-:-:S04]  /*190e50*/  IMAD.WIDE.U32 R96, R114, R51, RZ ;  /* 0x0000003372607225 */ /* 0x000fc800078e00ff */
[----:B------:R-:W-:Y:S02]  /*190e60*/  IMAD.X R202, R115, 0x1, ~R18, P1 ;  /* 0x0000000173ca7824 */ /* 0x000fe400008e0e12 */
[----:B------:R-:W-:-:S04]  /*190e70*/  IMAD.WIDE.U32 R18, R114, R49, RZ ;  /* 0x0000003172127225 */ /* 0x000fc800078e00ff */
[----:B------:R-:W-:Y:S01]  /*190e80*/  IMAD.X R113, RZ, RZ, RZ, P3 ;  /* 0x000000ffff717224 */ /* 0x000fe200018e06ff */
[----:B------:R-:W-:Y:S01]  /*190e90*/  IADD3 RZ, P3, PT, R104, R95, RZ ;  /* 0x0000005f68ff7210 */ /* 0x000fe20007f7e0ff */
[----:B------:R-:W-:Y:S02]  /*190ea0*/  IMAD.MOV.U32 R112, RZ, RZ, R105 ;  /* 0x000000ffff707224 */ /* 0x000fe400078e0069 */
[CCC-:B------:R-:W-:Y:S02]  /*190eb0*/  IMAD R226, R25.reuse, R50.reuse, R96.reuse ;  /* 0x0000003219e27224 */ /* 0x1c0fe400078e0260 */
[----:B------:R-:W-:-:S04]  /*190ec0*/  IMAD.WIDE.U32 R104, P1, R25, R50, R96 ;  /* 0x0000003219687225 */ /* 0x000fc80007820060 */
[C---:B------:R-:W-:Y:S01]  /*190ed0*/  IMAD R228, R25.reuse, R48, R18 ;  /* 0x0000003019e47224 */ /* 0x040fe200078e0212 */
[----:B------:R-:W-:Y:S01]  /*190ee0*/  IADD3.X R135, PT, PT, RZ, RZ, RZ, P1, !PT ;  /* 0x000000ffff877210 */ /* 0x000fe20000ffe4ff */
[----:B------:R-:W-:-:S04]  /*190ef0*/  IMAD.WIDE.U32 R120, R25, R51, RZ ;  /* 0x0000003319787225 */ /* 0x000fc800078e00ff */
[----:B------:R-:W-:-:S04]  /*190f00*/  IMAD.WIDE.U32 R96, R114, R47, RZ ;  /* 0x0000002f72607225 */ /* 0x000fc800078e00ff */
[----:B------:R-:W-:-:S04]  /*190f10*/  IMAD.WIDE.U32 R18, P4, R25, R48, R18 ;  /* 0x0000003019127225 */ /* 0x000fc80007880012 */
[----:B------:R-:W-:Y:S01]  /*190f20*/  IMAD.X R149, RZ, RZ, RZ, P4 ;  /* 0x000000ffff957224 */ /* 0x000fe200020e06ff */
[----:B------:R-:W-:Y:S01]  /*190f30*/  IADD3 RZ, P4, PT, R104, R121, RZ ;  /* 0x0000007968ff7210 */ /* 0x000fe20007f9e0ff */
[CCC-:B------:R-:W-:Y:S02]  /*190f40*/  IMAD R222, R25.reuse, R46.reuse, R96.reuse ;  /* 0x0000002e19de7224 */ /* 0x1c0fe400078e0260 */
[----:B------:R-:W-:Y:S02]  /*190f50*/  IMAD.MOV.U32 R134, RZ, RZ, R105 ;  /* 0x000000ffff867224 */ /* 0x000fe400078e0069 */
[----:B------:R-:W-:-:S04]  /*190f60*/  IMAD.WIDE.U32 R96, P1, R25, R46, R96 ;  /* 0x0000002e19607225 */ /* 0x000fc80007820060 */
[----:B------:R-:W-:-:S04]  /*190f70*/  IMAD.WIDE.U32 R164, R25, R47, RZ ;  /* 0x0000002f19a47225 */ /* 0x000fc800078e00ff */
[----:B------:R-:W-:-:S04]  /*190f80*/  IMAD.WIDE.U32 R104, R109, R53, RZ ;  /* 0x000000356d687225 */ /* 0x000fc800078e00ff */
[----:B------:R-:W-:Y:S01]  /*190f90*/  IMAD.X R153, RZ, RZ, RZ, P1 ;  /* 0x000000ffff997224 */ /* 0x000fe200008e06ff */
[----:B------:R-:W-:Y:S01]  /*190fa0*/  IADD3 RZ, P1, PT, R96, R165, RZ ;  /* 0x000000a560ff7210 */ /* 0x000fe20007f3e0ff */
[----:B------:R-:W-:-:S04]  /*190fb0*/  IMAD.WIDE.U32 R118, R25, R49, RZ ;  /* 0x0000003119767225 */ /* 0x000fc800078e00ff */
[----:B------:R-:W-:Y:S01]  /*190fc0*/  IMAD.IADD R216, R57, 0x1, R117 ;  /* 0x0000000139d87824 */ /* 0x000fe200078e0275 */
[----:B------:R-:W-:Y:S01]  /*190fd0*/  IADD3 RZ, P5, PT, R18, R119, RZ ;  /* 0x0000007712ff7210 */ /* 0x000fe20007fbe0ff */
[----:B------:R-:W-:-:S04]  /*190fe0*/  IMAD.WIDE.U32.X R134, R114, R50, R134, P4 ;  /* 0x0000003272867225 */ /* 0x000fc800020e0486 */
[----:B------:R-:W-:Y:S02]  /*190ff0*/  IMAD.MOV.U32 R152, RZ, RZ, R97 ;  /* 0x000000ffff987224 */ /* 0x000fe400078e0061 */
[----:B------:R-:W-:-:S04]  /*191000*/  IMAD.WIDE.U32 R116, P4, R23, R52, R104 ;  /* 0x0000003417747225 */ /* 0x000fc80007880068 */
[----:B------:R-:W-:-:S04]  /*191010*/  IMAD.WIDE.U32 R170, R23, R53, RZ ;  /* 0x0000003517aa7225 */ /* 0x000fc800078e00ff */
[----:B------:R-:W-:Y:S02]  /*191020*/  IMAD.MOV.U32 R148, RZ, RZ, R19 ;  /* 0x000000ffff947224 */ /* 0x000fe400078e0013 */
[----:B------:R-:W-:-:S04]  /*191030*/  IMAD.WIDE.U32 R96, R216, 0x1, RZ ;  /* 0x00000001d8607825 */ /* 0x000fc800078e00ff */
[----:B------:R-:W-:-:S04]  /*191040*/  IMAD.WIDE.U32 R110, R109, R51, RZ ;  /* 0x000000336d6e7225 */ /* 0x000fc800078e00ff */
[----:B------:R-:W-:Y:S01]  /*191050*/  IMAD.WIDE.U32.X R152, R114, R46, R152, P1 ;  /* 0x0000002e72987225 */ /* 0x000fe200008e0498 */
[----:B------:R-:W-:-:S03]  /*191060*/  IADD3 RZ, P1, PT, R116, R171, RZ ;  /* 0x000000ab74ff7210 */ /* 0x000fc60007f3e0ff */
[----:B------:R-:W-:-:S04]  /*191070*/  IMAD.WIDE.U32 R18, R114, R45, RZ ;  /* 0x0000002d72127225 */ /* 0x000fc800078e00ff */
[----:B------:R-:W-:Y:S02]  /*191080*/  IMAD.X R169, RZ, RZ, RZ, P4 ;  /* 0x000000ffffa97224 */ /* 0x000fe400020e06ff */
[----:B------:R-:W-:Y:S02]  /*191090*/  IMAD.MOV.U32 R168, RZ, RZ, R117 ;  /* 0x000000ffffa87224 */ /* 0x000fe400078e0075 */
[----:B------:R-:W-:-:S04]  /*1910a0*/  IMAD.WIDE.U32.X R112, R114, R52, R112, P3 ;  /* 0x0000003472707225 */ /* 0x000fc800018e0470 */
[----:B------:R-:W-:Y:S02]  /*1910b0*/  IMAD R21, R56, -0x7af74000, R96 ;  /* 0x8508c00038157824 */ /* 0x000fe400078e0260 */
[----:B------:R-:W-:-:S04]  /*1910c0*/  IMAD.WIDE.U32 R122, P3, R23, R50, R110 ;  /* 0x00000032177a7225 */ /* 0x000fc8000786006e */
[----:B------:R-:W-:Y:S01]  /*1910d0*/  IMAD.WIDE.U32 R96, P4, R56, -0x7af74000, R96 ;  /* 0x8508c00038607825 */ /* 0x000fe20007880060 */
[----:B------:R-:W-:-:S03]  /*1910e0*/  IADD3.X R167, PT, PT, RZ, RZ, RZ, P3, !PT ;  /* 0x000000ffffa77210 */ /* 0x000fc60001ffe4ff */
[----:B------:R-:W-:Y:S02]  /*1910f0*/  IMAD R223, R25, R44, R18 ;  /* 0x0000002c19df7224 */ /* 0x000fe400078e0212 */
[----:B------:R-:W-:-:S04]  /*191100*/  IMAD.WIDE.U32.X R168, R109, R52, R168, P1 ;  /* 0x000000346da87225 */ /* 0x000fc800008e04a8 */
[----:B------:R-:W-:-:S04]  /*191110*/  IMAD.WIDE.U32 R160, R23, R51, RZ ;  /* 0x0000003317a07225 */ /* 0x000fc800078e00ff */
[----:B------:R-:W-:Y:S01]  /*191120*/  IMAD.WIDE.U32 R18, P1, R25, R44, R18 ;  /* 0x0000002c19127225 */ /* 0x000fe20007820012 */
[----:B------:R-:W-:-:S03]  /*191130*/  IADD3 RZ, P3, PT, R122, R161, RZ ;  /* 0x000000a17aff7210 */ /* 0x000fc60007f7e0ff */
[----:B------:R-:W-:-:S04]  /*191140*/  IMAD.WIDE.U32 R154, R25, R45, RZ ;  /* 0x0000002d199a7225 */ /* 0x000fc800078e00ff */
[----:B------:R-:W-:Y:S01]  /*191150*/  IMAD.WIDE.U32.X R148, R114, R48, R148, P5 ;  /* 0x0000003072947225 */ /* 0x000fe200028e0494 */
[----:B------:R-:W-:-:S03]  /*191160*/  IADD3 RZ, P5, PT, R103, R96, RZ ;  /* 0x0000006067ff7210 */ /* 0x000fc60007fbe0ff */
[----:B------:R-:W-:Y:S02]  /*191170*/  IMAD.IADD R21, R103, 0x1, R21 ;  /* 0x0000000167157824 */ /* 0x000fe400078e0215 */
[----:B------:R-:W-:Y:S02]  /*191180*/  IMAD R227, R23, R52, R104 ;  /* 0x0000003417e37224 */ /* 0x000fe400078e0268 */
[----:B------:R-:W-:Y:S01]  /*191190*/  IMAD.X R151, RZ, RZ, RZ, P1 ;  /* 0x000000ffff977224 */ /* 0x000fe200008e06ff */
[----:B------:R-:W-:Y:S01]  /*1911a0*/  IADD3 RZ, P1, PT, R18, R155, RZ ;  /* 0x0000009b12ff7210 */ /* 0x000fe20007f3e0ff */
[C---:B------:R-:W-:Y:S01]  /*1911b0*/  IMAD.WIDE.U32 R102, R109.reuse, R49, RZ ;  /* 0x000000316d667225 */ /* 0x040fe200078e00ff */
[----:B------:R-:W-:Y:S02]  /*1911c0*/  IADD3.X RZ, P2, PT, R106, R21, RZ, P2, !PT ;  /* 0x000000156aff7210 */ /* 0x000fe4000175e4ff */
[----:B------:R-:W-:Y:S01]  /*1911d0*/  IADD3.X R21, P0, PT, R108, R107, RZ, P0, !PT ;  /* 0x0000006b6c157210 */ /* 0x000fe2000071e4ff */
[----:B------:R-:W-:-:S04]  /*1911e0*/  IMAD.WIDE.U32 R104, R109, R47, RZ ;  /* 0x0000002f6d687225 */ /* 0x000fc800078e00ff */
[----:B------:R-:W-:Y:S02]  /*1911f0*/  IMAD.MOV.U32 R166, RZ, RZ, R123 ;  /* 0x000000ffffa67224 */ /* 0x000fe400078e007b */
[----:B------:R-:W-:Y:S02]  /*191200*/  IMAD.MOV.U32 R150, RZ, RZ, R19 ;  /* 0x000000ffff967224 */ /* 0x000fe400078e0013 */
[----:B------:R-:W-:-:S04]  /*191210*/  IMAD.WIDE.U32.X R166, R109, R50, R166, P3 ;  /* 0x000000326da67225 */ /* 0x000fc800018e04a6 */
[----:B------:R-:W-:Y:S02]  /*191220*/  IMAD R225, R23, R48, R102 ;  /* 0x0000003017e17224 */ /* 0x000fe400078e0266 */
[----:B------:R-:W-:-:S04]  /*191230*/  IMAD.WIDE.U32.X R150, R114, R44, R150, P1 ;  /* 0x0000002c72967225 */ /* 0x000fc800008e0496 */
[----:B------:R-:W-:-:S04]  /*191240*/  IMAD.WIDE.U32 R18, R114, R43, RZ ;  /* 0x0000002b72127225 */ /* 0x000fc800078e00ff */
[----:B------:R-:W-:-:S04]  /*191250*/  IMAD.WIDE.U32 R102, P3, R23, R48, R102 ;  /* 0x0000003017667225 */ /* 0x000fc80007860066 */
[----:B------:R-:W-:-:S04]  /*191260*/  IMAD.WIDE.U32 R116, P1, R23, R46, R104 ;  /* 0x0000002e17747225 */ /* 0x000fc80007820068 */
[----:B------:R-:W-:-:S04]  /*191270*/  IMAD.WIDE.U32 R156, R23, R49, RZ ;  /* 0x00000031179c7225 */ /* 0x000fc800078e00ff */
[----:B------:R-:W-:Y:S01]  /*191280*/  IMAD.X R123, RZ, RZ, RZ, P1 ;  /* 0x000000ffff7b7224 */ /* 0x000fe200008e06ff */
[----:B------:R-:W-:Y:S01]  /*191290*/  IADD3 RZ, P1, PT, R102, R157, RZ ;  /* 0x0000009d66ff7210 */ /* 0x000fe20007f3e0ff */
[C---:B------:R-:W-:Y:S02]  /*1912a0*/  IMAD R215, R23.reuse, R50, R110 ;  /* 0x0000003217d77224 */ /* 0x040fe400078e026e */
[----:B------:R-:W-:Y:S02]  /*1912b0*/  IMAD R221, R23, R46, R104 ;  /* 0x0000002e17dd7224 */ /* 0x000fe400078e0268 */
[----:B------:R-:W-:Y:S02]  /*1912c0*/  IMAD.X R159, RZ, RZ, RZ, P3 ;  /* 0x000000ffff9f7224 */ /* 0x000fe400018e06ff */
[----:B------:R-:W-:-:S04]  /*1912d0*/  IMAD.WIDE.U32 R104, P3, R25, R42, R18 ;  /* 0x0000002a19687225 */ /* 0x000fc80007860012 */
[----:B------:R-:W-:-:S04]  /*1912e0*/  IMAD.WIDE.U32 R110, R25, R43, RZ ;  /* 0x0000002b196e7225 */ /* 0x000fc800078e00ff */
[----:B------:R-:W-:-:S04]  /*1912f0*/  IMAD.WIDE.U32 R126, R23, R47, RZ ;  /* 0x0000002f177e7225 */ /* 0x000fc800078e00ff */
[----:B------:R-:W-:Y:S02]  /*191300*/  IMAD.MOV.U32 R158, RZ, RZ, R103 ;  /* 0x000000ffff9e7224 */ /* 0x000fe400078e0067 */
[----:B------:R-:W-:Y:S01]  /*191310*/  IMAD R214, R25, R42, R18 ;  /* 0x0000002a19d67224 */ /* 0x000fe200078e0212 */
[----:B------:R-:W-:Y:S01]  /*191320*/  MOV R18, R105 ;  /* 0x0000006900127202 */ /* 0x000fe20000000f00 */
[----:B------:R-:W-:Y:S01]  /*191330*/  IMAD.X R19, RZ, RZ, RZ, P3 ;  /* 0x000000ffff137224 */ /* 0x000fe200018e06ff */
[----:B------:R-:W-:Y:S01]  /*191340*/  IADD3 RZ, P3, PT, R104, R111, RZ ;  /* 0x0000006f68ff7210 */ /* 0x000fe20007f7e0ff */
[----:B------:R-:W-:Y:S01]  /*191350*/  IMAD.WIDE.U32.X R158, R109, R48, R158, P1 ;  /* 0x000000306d9e7225 */ /* 0x000fe200008e049e */
[----:B------:R-:W-:-:S03]  /*191360*/  IADD3 RZ, P1, PT, R116, R127, RZ ;  /* 0x0000007f74ff7210 */ /* 0x000fc60007f3e0ff */
[----:B------:R-:W-:Y:S02]  /*191370*/  IMAD.MOV.U32 R122, RZ, RZ, R117 ;  /* 0x000000ffff7a7224 */ /* 0x000fe400078e0075 */
[----:B------:R-:W-:-:S04]  /*191380*/  IMAD.WIDE.U32 R104, R175, R53, RZ ;  /* 0x00000035af687225 */ /* 0x000fc800078e00ff */
[----:B------:R-:W-:Y:S01]  /*191390*/  IMAD.WIDE.U32.X R122, R109, R46, R122, P1 ;  /* 0x0000002e6d7a7225 */ /* 0x000fe200008e047a */
[----:B------:R-:W-:-:S03]  /*1913a0*/  IADD3 RZ, P1, PT, R20, R100, RZ ;  /* 0x0000006414ff7210 */ /* 0x000fc60007f3e0ff */
[----:B------:R-:W-:Y:S02]  /*1913b0*/  IMAD.IADD R57, R229, 0x1, R101 ;  /* 0x00000001e5397824 */ /* 0x000fe400078e0265 */
[----:B------:R-:W-:-:S03]  /*1913c0*/  IMAD.WIDE.U32.X R114, R114, R42, R18, P3 ;  /* 0x0000002a72727225 */ /* 0x000fc600018e0412 */
[----:B------:R-:W-:Y:S01]  /*1913d0*/  IADD3.X RZ, P1, PT, R21, R57, RZ, P1, !PT ;  /* 0x0000003915ff7210 */ /* 0x000fe20000f3e4ff */
[----:B------:R-:W-:Y:S01]  /*1913e0*/  IMAD.WIDE.U32 R102, R175, R51, RZ ;  /* 0x00000033af667225 */ /* 0x000fe200078e00ff */
[----:B------:R-:W-:-:S03]  /*1913f0*/  IADD3.X R57, P0, PT, RZ, R98, RZ, P0, !PT ;  /* 0x00000062ff397210 */ /* 0x000fc6000071e4ff */
[----:B------:R-:W-:Y:S01]  /*191400*/  IMAD.WIDE.U32 R100, P3, R209, R52, R104 ;  /* 0x00000034d1647225 */ /* 0x000fe20007860068 */
[----:B------:R-:W-:-:S03]  /*191410*/  IADD3.X R224, P0, PT, RZ, R99, RZ, P0, !PT ;  /* 0x00000063ffe07210 */ /* 0x000fc6000071e4ff */
[----:B------:R-:W-:Y:S01]  /*191420*/  IMAD.WIDE.U32 R106, R109, R45, RZ ;  /* 0x0000002d6d6a7225 */ /* 0x000fe200078e00ff */
[----:B------:R-:W-:-:S03]  /*191430*/  IADD3.X R230, P0, PT, R57, R230, RZ, P0, !PT ;  /* 0x000000e639e67210 */ /* 0x000fc6000071e4ff */
[----:B------:R-:W-:Y:S01]  /*191440*/  IMAD.X R117, RZ, RZ, RZ, P3 ;  /* 0x000000ffff757224 */ /* 0x000fe200018e06ff */
[----:B------:R-:W-:Y:S01]  /*191450*/  IADD3.X R29, P0, PT, R224, R29, RZ, P0, !PT ;  /* 0x0000001de01d7210 */ /* 0x000fe2000071e4ff */
[----:B------:R-:W-:-:S04]  /*191460*/  IMAD.WIDE.U32 R18, P3, R209, R50, R102 ;  /* 0x00000032d1127225 */ /* 0x000fc80007860066 */
[----:B------:R-:W-:-:S04]  /*191470*/  IMAD.WIDE.U32 R162, R209, R53, RZ ;  /* 0x00000035d1a27225 */ /* 0x000fc800078e00ff */
[----:B------:R-:W-:Y:S01]  /*191480*/  IMAD.X R125, RZ, RZ, RZ, P4 ;  /* 0x000000ffff7d7224 */ /* 0x000fe200020e06ff */
[----:B------:R-:W-:Y:S01]  /*191490*/  IADD3 RZ, P4, PT, R100, R163, RZ ;  /* 0x000000a364ff7210 */ /* 0x000fe20007f9e0ff */
[----:B------:R-:W-:Y:S02]  /*1914a0*/  IMAD.MOV.U32 R124, RZ, RZ, R97 ;  /* 0x000000ffff7c7224 */ /* 0x000fe400078e0061 */
[----:B------:R-:W-:Y:S02]  /*1914b0*/  IMAD.X R131, RZ, RZ, RZ, P3 ;  /* 0x000000ffff837224 */ /* 0x000fe400018e06ff */
[CCC-:B------:R-:W-:Y:S02]  /*1914c0*/  IMAD R220, R23.reuse, R44.reuse, R106.reuse ;  /* 0x0000002c17dc7224 */ /* 0x1c0fe400078e026a */
[----:B------:R-:W-:-:S04]  /*1914d0*/  IMAD.WIDE.U32 R96, P3, R23, R44, R106 ;  /* 0x0000002c17607225 */ /* 0x000fc8000786006a */
[----:B------:R-:W-:Y:S01]  /*1914e0*/  IMAD.WIDE.U32 R106, R23, R45, RZ ;  /* 0x0000002d176a7225 */ /* 0x000fe200078e00ff */
[----:B------:R-:W-:-:S03]  /*1914f0*/  MOV R140, R97 ;  /* 0x00000061008c7202 */ /* 0x000fc60000000f00 */
[----:B------:R-:W-:Y:S02]  /*191500*/  IMAD.MOV.U32 R116, RZ, RZ, R101 ;  /* 0x000000ffff747224 */ /* 0x000fe400078e0065 */
[----:B------:R-:W-:Y:S02]  /*191510*/  IMAD R219, R209, R50, R102 ;  /* 0x00000032d1db7224 */ /* 0x000fe400078e0266 */
[----:B------:R-:W-:Y:S01]  /*191520*/  IMAD.WIDE.U32.X R116, R175, R52, R116, P4 ;  /* 0x00000034af747225 */ /* 0x000fe200020e0474 */
[----:B------:R-:W-:-:S03]  /*191530*/  IADD3 RZ, P4, PT, R96, R107, RZ ;  /* 0x0000006b60ff7210 */ /* 0x000fc60007f9e0ff */
[----:B------:R-:W-:Y:S02]  /*191540*/  IMAD.X R141, RZ, RZ, RZ, P3 ;  /* 0x000000ffff8d7224 */ /* 0x000fe400018e06ff */
[----:B------:R-:W-:-:S04]  /*191550*/  IMAD.WIDE.U32 R102, R109, R43, RZ ;  /* 0x0000002b6d667225 */ /* 0x000fc800078e00ff */
[----:B------:R-:W-:-:S04]  /*191560*/  IMAD.WIDE.U32 R146, R209, R51, RZ ;  /* 0x00000033d1927225 */ /* 0x000fc800078e00ff */
[----:B------:R-:W-:Y:S01]  /*191570*/  IMAD.WIDE.U32.X R140, R109, R44, R140, P4 ;  /* 0x0000002c6d8c7225 */ /* 0x000fe200020e048c */
[----:B------:R-:W-:-:S03]  /*191580*/  IADD3 RZ, P4, PT, R18, R147, RZ ;  /* 0x0000009312ff7210 */ /* 0x000fc60007f9e0ff */
[----:B------:R-:W-:Y:S02]  /*191590*/  IMAD R218, R23, R42, R102 ;  /* 0x0000002a17da7224 */ /* 0x000fe400078e0266 */
[----:B------:R-:W-:-:S04]  /*1915a0*/  IMAD.WIDE.U32 R100, R175, R49, RZ ;  /* 0x00000031af647225 */ /* 0x000fc800078e00ff */
[----:B------:R-:W-:-:S04]  /*1915b0*/  IMAD.WIDE.U32 R102, P3, R23, R42, R102 ;  /* 0x0000002a17667225 */ /* 0x000fc80007860066 */
[----:B------:R-:W-:Y:S02]  /*1915c0*/  IMAD.MOV.U32 R130, RZ, RZ, R19 ;  /* 0x000000ffff827224 */ /* 0x000fe400078e0013 */
[----:B------:R-:W-:-:S04]  /*1915d0*/  IMAD.WIDE.U32 R96, R23, R43, RZ ;  /* 0x0000002b17607225 */ /* 0x000fc800078e00ff */
[----:B------:R-:W-:Y:S01]  /*1915e0*/  IMAD.X R139, RZ, RZ, RZ, P3 ;  /* 0x000000ffff8b7224 */ /* 0x000fe200018e06ff */
[----:B------:R-:W-:Y:S01]  /*1915f0*/  IADD3 RZ, P3, PT, R102, R97, RZ ;  /* 0x0000006166ff7210 */ /* 0x000fe20007f7e0ff */
[----:B------:R-:W-:Y:S02]  /*191600*/  IMAD R212, R209, R48, R100 ;  /* 0x00000030d1d47224 */ /* 0x000fe400078e0264 */
[----:B------:R-:W-:-:S04]  /*191610*/  IMAD.WIDE.U32.X R130, R175, R50, R130, P4 ;  /* 0x00000032af827225 */ /* 0x000fc800020e0482 */
[----:B------:R-:W-:-:S04]  /*191620*/  IMAD.WIDE.U32 R18, R175, R47, RZ ;  /* 0x0000002faf127225 */ /* 0x000fc800078e00ff */
[C---:B------:R-:W-:Y:S02]  /*191630*/  IMAD R213, R209.reuse, R52, R104 ;  /* 0x00000034d1d57224 */ /* 0x040fe400078e0268 */
[----:B------:R-:W-:-:S04]  /*191640*/  IMAD.WIDE.U32 R100, P4, R209, R48, R100 ;  /* 0x00000030d1647225 */ /* 0x000fc80007880064 */
[----:B------:R-:W-:Y:S02]  /*191650*/  IMAD.MOV.U32 R138, RZ, RZ, R103 ;  /* 0x000000ffff8a7224 */ /* 0x000fe400078e0067 */
[----:B------:R-:W-:-:S04]  /*191660*/  IMAD.WIDE.U32 R104, R209, R49, RZ ;  /* 0x00000031d1687225 */ /* 0x000fc800078e00ff */
[----:B------:R-:W-:Y:S02]  /*191670*/  IMAD.X R103, RZ, RZ, RZ, P4 ;  /* 0x000000ffff677224 */ /* 0x000fe400020e06ff */
[CCC-:B------:R-:W-:Y:S02]  /*191680*/  IMAD R217, R209.reuse, R46.reuse, R18.reuse ;  /* 0x0000002ed1d97224 */ /* 0x1c0fe400078e0212 */
[----:B------:R-:W-:-:S04]  /*191690*/  IMAD.WIDE.U32 R18, P4, R209, R46, R18 ;  /* 0x0000002ed1127225 */ /* 0x000fc80007880012 */
[----:B------:R-:W-:Y:S01]  /*1916a0*/  IMAD.WIDE.U32.X R138, R109, R42, R138, P3 ;  /* 0x0000002a6d8a7225 */ /* 0x000fe200018e048a */
[----:B------:R-:W-:-:S03]  /*1916b0*/  IADD3 RZ, P3, PT, R100, R105, RZ ;  /* 0x0000006964ff7210 */ /* 0x000fc60007f7e0ff */
[----:B------:R-:W-:-:S04]  /*1916c0*/  IMAD.WIDE.U32 R142, R209, R47, RZ ;  /* 0x0000002fd18e7225 */ /* 0x000fc800078e00ff */
[----:B------:R-:W-:-:S04]  /*1916d0*/  IMAD.WIDE.U32 R206, R175, R45, RZ ;  /* 0x0000002dafce7225 */ /* 0x000fc800078e00ff */
[----:B------:R-:W-:Y:S02]  /*1916e0*/  IMAD.MOV.U32 R102, RZ, RZ, R101 ;  /* 0x000000ffff667224 */ /* 0x000fe400078e0065 */
[----:B------:R-:W-:Y:S01]  /*1916f0*/  IMAD.X R145, RZ, RZ, RZ, P4 ;  /* 0x000000ffff917224 */ /* 0x000fe200020e06ff */
[----:B------:R-:W-:Y:S01]  /*191700*/  IADD3 RZ, P4, PT, R18, R143, RZ ;  /* 0x0000008f12ff7210 */ /* 0x000fe20007f9e0ff */
[----:B------:R-:W-:-:S04]  /*191710*/  IMAD.WIDE.U32 R100, R175, R43, RZ ;  /* 0x0000002baf647225 */ /* 0x000fc800078e00ff */
[----:B------:R-:W-:-:S04]  /*191720*/  IMAD.WIDE.U32.X R102, R175, R48, R102, P3 ;  /* 0x00000030af667225 */ /* 0x000fc800018e0466 */
[----:B------:R-:W-:Y:S02]  /*191730*/  IMAD.MOV.U32 R144, RZ, RZ, R19 ;  /* 0x000000ffff907224 */ /* 0x000fe400078e0013 */
[----:B------:R-:W-:-:S04]  /*191740*/  IMAD.WIDE.U32 R136, R209, R45, RZ ;  /* 0x0000002dd1887225 */ /* 0x000fc800078e00ff */
[----:B------:R-:W-:-:S04]  /*191750*/  IMAD.WIDE.U32 R172, P3, R209, R44, R206 ;  /* 0x0000002cd1ac7225 */ /* 0x000fc800078600ce */
[----:B------:R-:W-:-:S04]  /*191760*/  IMAD.WIDE.U32.X R144, R175, R46, R144, P4 ;  /* 0x0000002eaf907225 */ /* 0x000fc800020e0490 */
[----:B------:R-:W-:-:S04]  /*191770*/  IMAD.WIDE.U32 R108, P4, R209, R42, R100 ;  /* 0x0000002ad16c7225 */ /* 0x000fc80007880064 */
[----:B------:R-:W-:Y:S01]  /*191780*/  IMAD.X R99, RZ, RZ, RZ, P3 ;  /* 0x000000ffff637224 */ /* 0x000fe200018e06ff */
[----:B------:R-:W-:Y:S01]  /*191790*/  IADD3 RZ, P3, PT, R172, R137, RZ ;  /* 0x00000089acff7210 */ /* 0x000fe20007f7e0ff */
[----:B------:R-:W-:Y:S01]  /*1917a0*/  IMAD.WIDE.U32 R18, R209, R43, RZ ;  /* 0x0000002bd1127225 */ /* 0x000fe200078e00ff */
[----:B------:R-:W-:-:S03]  /*1917b0*/  IADD3.X R129, PT, PT, RZ, RZ, RZ, P4, !PT ;  /* 0x000000ffff817210 */ /* 0x000fc600027fe4ff */
[----:B------:R-:W-:Y:S01]  /*1917c0*/  IMAD.WIDE.U32 R132, R202, R53, RZ ;  /* 0x00000035ca847225 */ /* 0x000fe200078e00ff */
[----:B------:R-:W-:-:S03]  /*1917d0*/  IADD3 RZ, P4, PT, R108, R19, RZ ;  /* 0x000000136cff7210 */ /* 0x000fc60007f9e0ff */
[----:B------:R-:W-:Y:S02]  /*1917e0*/  IMAD.MOV.U32 R98, RZ, RZ, R173 ;  /* 0x000000ffff627224 */ /* 0x000fe400078e00ad */
[----:B------:R-:W-:Y:S02]  /*1917f0*/  IMAD.MOV.U32 R128, RZ, RZ, R109 ;  /* 0x000000ffff807224 */ /* 0x000fe400078e006d */
[----:B------:R-:W-:-:S04]  /*191800*/  IMAD.WIDE.U32.X R98, R175, R44, R98, P3 ;  /* 0x0000002caf627225 */ /* 0x000fc800018e0462 */
[----:B------:R-:W-:-:S04]  /*191810*/  IMAD.WIDE.U32 R108, P3, R211, R52, R132 ;  /* 0x00000034d36c7225 */ /* 0x000fc80007860084 */
[C---:B------:R-:W-:Y:S02]  /*191820*/  IMAD R57, R211.reuse, R52, R132 ;  /* 0x00000034d3397224 */ /* 0x040fe400078e0284 */
[----:B------:R-:W-:-:S04]  /*191830*/  IMAD.WIDE.U32 R132, R211, R53, RZ ;  /* 0x00000035d3847225 */ /* 0x000fc800078e00ff */
[----:B------:R-:W-:-:S04]  /*191840*/  IMAD.WIDE.U32 R178, R202, R51, RZ ;  /* 0x00000033cab27225 */ /* 0x000fc800078e00ff */
[----:B------:R-:W-:-:S04]  /*191850*/  IMAD.WIDE.U32.X R128, R175, R42, R128, P4 ;  /* 0x0000002aaf807225 */ /* 0x000fc800020e0480 */
[----:B------:R-:W-:Y:S01]  /*191860*/  IMAD.X R173, RZ, RZ, RZ, P3 ;  /* 0x000000ffffad7224 */ /* 0x000fe200018e06ff */
[----:B------:R-:W-:Y:S01]  /*191870*/  IADD3 RZ, P3, PT, R108, R133, RZ ;  /* 0x000000856cff7210 */ /* 0x000fe20007f7e0ff */
[----:B------:R-:W-:-:S04]  /*191880*/  IMAD.WIDE.U32 R174, R202, R49, RZ ;  /* 0x00000031caae7225 */ /* 0x000fc800078e00ff */
[CCC-:B------:R-:W-:Y:S02]  /*191890*/  IMAD R101, R211.reuse, R50.reuse, R178.reuse ;  /* 0x00000032d3657224 */ /* 0x1c0fe400078e02b2 */
[----:B------:R-:W-:Y:S02]  /*1918a0*/  IMAD.MOV.U32 R172, RZ, RZ, R109 ;  /* 0x000000ffffac7224 */ /* 0x000fe400078e006d */
[----:B------:R-:W-:-:S04]  /*1918b0*/  IMAD.WIDE.U32 R178, P4, R211, R50, R178 ;  /* 0x00000032d3b27225 */ /* 0x000fc800078800b2 */
[----:B------:R-:W-:-:S04]  /*1918c0*/  IMAD.WIDE.U32 R108, R211, R51, RZ ;  /* 0x00000033d36c7225 */ /* 0x000fc800078e00ff */
[----:B------:R-:W-:Y:S01]  /*1918d0*/  IMAD.WIDE.U32.X R172, R202, R52, R172, P3 ;  /* 0x00000034caac7225 */ /* 0x000fe200018e04ac */
[----:B------:R-:W-:-:S03]  /*1918e0*/  IADD3 RZ, P3, PT, R178, R109, RZ ;  /* 0x0000006db2ff7210 */ /* 0x000fc60007f7e0ff */
[----:B------:R-:W-:Y:S02]  /*1918f0*/  IMAD.X R181, RZ, RZ, RZ, P4 ;  /* 0x000000ffffb57224 */ /* 0x000fe400020e06ff */
[----:B------:R-:W-:-:S04]  /*191900*/  IMAD.WIDE.U32 R176, P4, R211, R48, R174 ;  /* 0x00000030d3b07225 */ /* 0x000fc800078800ae */
[----:B------:R-:W-:Y:S02]  /*191910*/  IMAD R52, R211, R48, R174 ;  /* 0x00000030d3347224 */ /* 0x000fe400078e02ae */
[----:B------:R-:W-:-:S04]  /*191920*/  IMAD.WIDE.U32 R182, R202, R47, RZ ;  /* 0x0000002fcab67225 */ /* 0x000fc800078e00ff */
[----:B------:R-:W-:-:S04]  /*191930*/  IMAD.WIDE.U32 R174, R211, R49, RZ ;  /* 0x00000031d3ae7225 */ /* 0x000fc800078e00ff */
[----:B------:R-:W-:Y:S02]  /*191940*/  IMAD.MOV.U32 R180, RZ, RZ, R179 ;  /* 0x000000ffffb47224 */ /* 0x000fe400078e00b3 */
[----:B------:R-:W-:Y:S02]  /*191950*/  IMAD.X R199, RZ, RZ, RZ, P4 ;  /* 0x000000ffffc77224 */ /* 0x000fe400020e06ff */
[----:B------:R-:W-:Y:S01]  /*191960*/  IMAD.WIDE.U32.X R178, R202, R50, R180, P3 ;  /* 0x00000032cab27225 */ /* 0x000fe200018e04b4 */
[----:B------:R-:W-:-:S03]  /*191970*/  IADD3 RZ, P3, PT, R176, R175, RZ ;  /* 0x000000afb0ff7210 */ /* 0x000fc60007f7e0ff */
[----:B------:R-:W-:Y:S02]  /*191980*/  IMAD.MOV.U32 R198, RZ, RZ, R177 ;  /* 0x000000ffffc67224 */ /* 0x000fe400078e00b1 */
[----:B------:R-:W-:-:S04]  /*191990*/  IMAD.WIDE.U32 R186, P4, R211, R46, R182 ;  /* 0x0000002ed3ba7225 */ /* 0x000fc800078800b6 */
[----:B------:R-:W-:Y:S01]  /*1919a0*/  IMAD.WIDE.U32 R180, R202, R45, RZ ;  /* 0x0000002dcab47225 */ /* 0x000fe200078e00ff */
[----:B------:R-:W-:-:S03]  /*1919b0*/  IADD3.X R193, PT, PT, RZ, RZ, RZ, P4, !PT ;  /* 0x000000ffffc17210 */ /* 0x000fc600027fe4ff */
[----:B------:R-:W-:-:S04]  /*1919c0*/  IMAD.WIDE.U32 R176, R211, R47, RZ ;  /* 0x0000002fd3b07225 */ /* 0x000fc800078e00ff */
        /* <DEDUP_REMOVED lines=8> */
[----:B------:R-:W-:Y:S02]  /*191a50*/  IMAD.X R195, RZ, RZ, RZ, P4 ;  /* 0x000000ffffc37224 */ /* 0x000fe400020e06ff */
[----:B------:R-:W-:-:S04]  /*191a60*/  IMAD.WIDE.U32 R196, P4, R211, R42, R190 ;  /* 0x0000002ad3c47225 */ /* 0x000fc800078800be */
[----:B------:R-:W-:-:S04]  /*191a70*/  IMAD.WIDE.U32 R186, R211, R43, RZ ;  /* 0x0000002bd3ba7225 */ /* 0x000fc800078e00ff */
[----:B------:R-:W-:Y:S02]  /*191a80*/  IMAD.MOV.U32 R194, RZ, RZ, R185 ;  /* 0x000000ffffc27224 */ /* 0x000fe400078e00b9 */
[----:B------:R-:W-:-:S04]  /*191a90*/  IMAD.WIDE.U32 R204, R216, -0x45f6b800, RZ ;  /* 0xba094800d8cc7825 */ /* 0x000fc800078e00ff */
[----:B------:R-:W-:Y:S01]  /*191aa0*/  IMAD.WIDE.U32.X R194, R202, R44, R194, P3 ;  /* 0x0000002ccac27225 */ /* 0x000fe200018e04c2 */
[----:B------:R-:W-:-:S03]  /*191ab0*/  IADD3 RZ, P3, PT, R196, R187, RZ ;  /* 0x000000bbc4ff7210 */ /* 0x000fc60007f7e0ff */
[----:B------:R-:W-:Y:S02]  /*191ac0*/  IMAD.X R185, RZ, RZ, RZ, P4 ;  /* 0x000000ffffb97224 */ /* 0x000fe400020e06ff */
[----:B------:R-:W-:Y:S02]  /*191ad0*/  IMAD.MOV.U32 R184, RZ, RZ, R197 ;  /* 0x000000ffffb87224 */ /* 0x000fe400078e00c5 */
[----:B------:R-:W-:-:S04]  /*191ae0*/  IMAD.WIDE.U32 R232, R216, 0x30000000, RZ ;  /* 0x30000000d8e87825 */ /* 0x000fc800078e00ff */
[----:B------:R-:W-:-:S04]  /*191af0*/  IMAD.WIDE.U32.X R184, R202, R42, R184, P3 ;  /* 0x0000002acab87225 */ /* 0x000fc800018e04b8 */
[C-C-:B------:R-:W-:Y:S02]  /*191b00*/  IMAD R191, R56.reuse, 0x1ef3622f, R204.reuse ;  /* 0x1ef3622f38bf7824 */ /* 0x140fe400078e02cc */
[----:B------:R-:W-:-:S04]  /*191b10*/  IMAD.WIDE.U32 R204, P3, R56, 0x1ef3622f, R204 ;  /* 0x1ef3622f38cc7825 */ /* 0x000fc800078600cc */
[----:B------:R-:W-:-:S04]  /*191b20*/  IMAD.WIDE.U32 R196, R56, -0x45f6b800, RZ ;  /* 0xba09480038c47825 */ /* 0x000fc800078e00ff */
[----:B------:R-:W-:-:S04]  /*191b30*/  IMAD.WIDE.U32.X R124, R216, -0x7af74000, R124, P5 ;  /* 0x8508c000d87c7825 */ /* 0x000fc800028e047c */
[C-C-:B------:R-:W-:Y:S02]  /*191b40*/  IMAD R48, R56.reuse, 0x170b5d44, R232.reuse ;  /* 0x170b5d4438307824 */ /* 0x140fe400078e02e8 */
[----:B------:R-:W-:-:S04]  /*191b50*/  IMAD.WIDE.U32 R232, P4, R56, 0x170b5d44, R232 ;  /* 0x170b5d4438e87825 */ /* 0x000fc800078800e8 */
[----:B------:R-:W-:-:S04]  /*191b60*/  IMAD.WIDE.U32 R200, R56, 0x30000000, RZ ;  /* 0x3000000038c87825 */ /* 0x000fc800078e00ff */
[----:B------:R-:W-:Y:S02]  /*191b70*/  IMAD R50, R209, R44, R206 ;  /* 0x0000002cd1327224 */ /* 0x000fe400078e02ce */
[----:B------:R-:W-:Y:S01]  /*191b80*/  IMAD.X R183, RZ, RZ, RZ, P3 ;  /* 0x000000ffffb77224 */ /* 0x000fe200018e06ff */
[----:B------:R-:W-:Y:S01]  /*191b90*/  IADD3 RZ, P3, PT, R204, R197, RZ ;  /* 0x000000c5ccff7210 */ /* 0x000fe20007f7e0ff */
[C---:B------:R-:W-:Y:S01]  /*191ba0*/  IMAD R46, R211.reuse, R46, R182 ;  /* 0x0000002ed32e7224 */ /* 0x040fe200078e02b6 */
[----:B------:R-:W-:Y:S01]  /*191bb0*/  MOV R182, R205 ;  /* 0x000000cd00b67202 */ /* 0x000fe20000000f00 */
[----:B------:R-:W-:Y:S01]  /*191bc0*/  IMAD.WIDE.U32 R206, R216, 0xf5138f, RZ ;  /* 0x00f5138fd8ce7825 */ /* 0x000fe200078e00ff */
[----:B------:R-:W-:Y:S02]  /*191bd0*/  IADD3.X R204, P1, PT, RZ, R74, RZ, P1, !PT ;  /* 0x0000004affcc7210 */ /* 0x000fe40000f3e4ff */
[----:B------:R-:W-:Y:S01]  /*191be0*/  IADD3.X R205, P2, PT, RZ, R124, RZ, P2, !PT ;  /* 0x0000007cffcd7210 */ /* 0x000fe2000175e4ff */
[----:B------:R-:W-:Y:S01]  /*191bf0*/  IMAD.X R203, RZ, RZ, RZ, P4 ;  /* 0x000000ffffcb7224 */ /* 0x000fe200020e06ff */
[----:B------:R-:W-:Y:S01]  /*191c00*/  IADD3 RZ, P4, PT, R232, R201, RZ ;  /* 0x000000c9e8ff7210 */ /* 0x000fe20007f9e0ff */
[----:B------:R-:W-:Y:S01]  /*191c10*/  IMAD R44, R211, R44, R180 ;  /* 0x0000002cd32c7224 */ /* 0x000fe200078e02b4 */
[----:B------:R-:W-:Y:S01]  /*191c20*/  IADD3.X R232, P1, PT, RZ, R75, RZ, P1, !PT ;  /* 0x0000004bffe87210 */ /* 0x000fe20000f3e4ff */
[----:B------:R-:W-:Y:S01]  /*191c30*/  IMAD.WIDE.U32 R180, R27, R53, R20 ;  /* 0x000000351bb47225 */ /* 0x000fe200078e0014 */
[----:B------:R-:W-:-:S03]  /*191c40*/  IADD3.X R125, P2, PT, RZ, R125, RZ, P2, !PT ;  /* 0x0000007dff7d7210 */ /* 0x000fc6000175e4ff */
[C-C-:B------:R-:W-:Y:S01]  /*191c50*/  IMAD R231, R56.reuse, 0x1a22d9f3, R206.reuse ;  /* 0x1a22d9f338e77824 */ /* 0x140fe200078e02ce */
[----:B------:R-:W-:Y:S01]  /*191c60*/  IADD3.X R124, P2, PT, R205, R180, RZ, P2, !PT ;  /* 0x000000b4cd7c7210 */ /* 0x000fe2000175e4ff */
[----:B------:R-:W-:Y:S01]  /*191c70*/  IMAD.WIDE.U32 R206, P5, R56, 0x1a22d9f3, R206 ;  /* 0x1a22d9f338ce7825 */ /* 0x000fe200078a00ce */
[----:B------:R-:W-:-:S03]  /*191c80*/  IADD3.X R180, P1, PT, R204, R230, RZ, P1, !PT ;  /* 0x000000e6ccb47210 */ /* 0x000fc60000f3e4ff */
[----:B------:R-:W-:-:S04]  /*191c90*/  IMAD.WIDE.U32 R74, R56, 0xf5138f, RZ ;  /* 0x00f5138f384a7825 */ /* 0x000fc800078e00ff */
        /* <DEDUP_REMOVED lines=8> */
[----:B------:R-:W-:Y:S02]  /*191d20*/  IMAD R233, R56, -0x39c4fa40, R204 ;  /* 0xc63b05c038e97824 */ /* 0x000fe400078e02cc */
[----:B------:R-:W-:-:S04]  /*191d30*/  IMAD.WIDE.U32.X R182, R216, 0x1ef3622f, R182, P3 ;  /* 0x1ef3622fd8b67825 */ /* 0x000fc800018e04b6 */
[----:B------:R-:W-:Y:S01]  /*191d40*/  IMAD.WIDE.U32.X R80, R216, 0x1a22d9f3, R20, P5 ;  /* 0x1a22d9f3d8507825 */ /* 0x000fe200028e0414 */
[----:B------:R-:W-:-:S03]  /*191d50*/  IADD3 RZ, P5, PT, R124, R200, RZ ;  /* 0x000000c87cff7210 */ /* 0x000fc60007fbe0ff */
[----:B------:R-:W-:-:S04]  /*191d60*/  IMAD.WIDE.U32 R204, P3, R56, -0x39c4fa40, R204 ;  /* 0xc63b05c038cc7825 */ /* 0x000fc800078600cc */
[----:B------:R-:W-:-:S04]  /*191d70*/  IMAD.WIDE.U32 R20, R56, 0x6ca1493b, RZ ;  /* 0x6ca1493b38147825 */ /* 0x000fc800078e00ff */
[----:B------:R-:W-:Y:S02]  /*191d80*/  IMAD.IADD R237, R48, 0x1, R201 ;  /* 0x0000000130ed7824 */ /* 0x000fe400078e02c9 */
[----:B------:R-:W-:Y:S01]  /*191d90*/  IMAD.X R207, RZ, RZ, RZ, P3 ;  /* 0x000000ffffcf7224 */ /* 0x000fe200018e06ff */
[----:B------:R-:W-:Y:S01]  /*191da0*/  IADD3 RZ, P3, PT, R204, R21, RZ ;  /* 0x00000015ccff7210 */ /* 0x000fe20007f7e0ff */
[----:B------:R-:W-:-:S04]  /*191db0*/  IMAD.WIDE.U32 R200, R216, 0x17c510ea, RZ ;  /* 0x17c510ead8c87825 */ /* 0x000fc800078e00ff */
[----:B------:R-:W-:Y:S02]  /*191dc0*/  IMAD.MOV.U32 R206, RZ, RZ, R205 ;  /* 0x000000ffffce7224 */ /* 0x000fe400078e00cd */
[----:B------:R-:W-:Y:S02]  /*191dd0*/  IMAD R224, R56, 0x1ae3a46, R200 ;  /* 0x01ae3a4638e07824 */ /* 0x000fe400078e02c8 */
[----:B------:R-:W-:-:S04]  /*191de0*/  IMAD.WIDE.U32.X R206, R216, -0x39c4fa40, R206, P3 ;  /* 0xc63b05c0d8ce7825 */ /* 0x000fc800018e04ce */
[----:B------:R-:W-:-:S04]  /*191df0*/  IMAD.WIDE.U32 R200, P3, R56, 0x1ae3a46, R200 ;  /* 0x01ae3a4638c87825 */ /* 0x000fc800078600c8 */
[----:B------:R-:W-:Y:S01]  /*191e00*/  IMAD.IADD R229, R181, 0x1, R229 ;  /* 0x00000001b5e57824 */ /* 0x000fe200078e02e5 */
[----:B------:R-:W-:Y:S01]  /*191e10*/  MOV R234, R201 ;  /* 0x000000c900ea7202 */ /* 0x000fe20000000f00 */
[----:B------:R-:W-:Y:S01]  /*191e20*/  IMAD.WIDE.U32 R204, R56, 0x17c510ea, RZ ;  /* 0x17c510ea38cc7825 */ /* 0x000fe200078e00ff */
[----:B------:R-:W-:Y:S02]  /*191e30*/  IADD3.X R201, P0, PT, RZ, R60, RZ, P0, !PT ;  /* 0x0000003cffc97210 */ /* 0x000fe4000071e4ff */
[----:B------:R-:W-:Y:S01]  /*191e40*/  IADD3.X R181, P1, PT, R232, R29, RZ, P1, !PT ;  /* 0x0000001de8b57210 */ /* 0x000fe20000f3e4ff */
[----:B------:R-:W-:Y:S01]  /*191e50*/  IMAD.X R235, RZ, RZ, RZ, P3 ;  /* 0x000000ffffeb7224 */ /* 0x000fe200018e06ff */
[----:B------:R-:W-:Y:S01]  /*191e60*/  IADD3.X R125, P2, PT, R125, R229, RZ, P2, !PT ;  /* 0x000000e57d7d7210 */ /* 0x000fe2000175e4ff */
[----:B------:R-:W-:Y:S01]  /*191e70*/  IMAD.IADD R95, R210, 0x1, R95 ;  /* 0x00000001d25f7824 */ /* 0x000fe200078e025f */
[----:B------:R-:W-:Y:S01]  /*191e80*/  IADD3.X R229, P0, PT, RZ, R61, RZ, P0, !PT ;  /* 0x0000003dffe57210 */ /* 0x000fe2000071e4ff */
[----:B------:R-:W-:Y:S01]  /*191e90*/  IMAD.IADD R63, R63, 0x1, R24 ;  /* 0x000000013f3f7824 */ /* 0x000fe200078e0218 */
[----:B------:R-:W-:Y:S01]  /*191ea0*/  IADD3.X RZ, P4, PT, R181, R230, RZ, P4, !PT ;  /* 0x000000e6b5ff7210 */ /* 0x000fe2000279e4ff */
[----:B------:R-:W-:Y:S01]  /*191eb0*/  IMAD.WIDE.U32 R180, R27, R51, R180 ;  /* 0x000000331bb47225 */ /* 0x000fe200078e00b4 */
[----:B------:R-:W-:-:S02]  /*191ec0*/  IADD3.X R29, P1, PT, RZ, RZ, RZ, P1, !PT ;  /* 0x000000ffff1d7210 */ /* 0x000fc40000f3e4ff */
[----:B------:R-:W-:Y:S01]  /*191ed0*/  IADD3.X R61, P0, PT, R201, R54, RZ, P0, !PT ;  /* 0x00000036c93d7210 */ /* 0x000fe2000071e4ff */
[----:B------:R-:W-:Y:S01]  /*191ee0*/  IMAD.IADD R181, R181, 0x1, R55 ;  /* 0x00000001b5b57824 */ /* 0x000fe200078e0237 */
[----:B------:R-:W-:Y:S01]  /*191ef0*/  IADD3.X R54, P4, PT, R29, R70, RZ, P4, !PT ;  /* 0x000000461d367210 */ /* 0x000fe2000279e4ff */
[----:B------:R-:W-:Y:S01]  /*191f00*/  IMAD.X R70, RZ, RZ, RZ, P1 ;  /* 0x000000ffff467224 */ /* 0x000fe200008e06ff */
[----:B------:R-:W-:Y:S01]  /*191f10*/  IADD3.X RZ, P5, PT, R125, R237, RZ, P5, !PT ;  /* 0x000000ed7dff7210 */ /* 0x000fe20002fbe4ff */
[----:B------:R-:W-:Y:S01]  /*191f20*/  IMAD.WIDE.U32 R124, R56, 0x30000000, R124 ;  /* 0x30000000387c7825 */ /* 0x000fe200078e007c */
[----:B------:R-:W-:Y:S02]  /*191f30*/  IADD3.X R29, P1, PT, RZ, RZ, RZ, P2, !PT ;  /* 0x000000ffff1d7210 */ /* 0x000fe4000173e4ff */
[----:B------:R-:W-:Y:S01]  /*191f40*/  IADD3 RZ, P3, PT, R200, R205, RZ ;  /* 0x000000cdc8ff7210 */ /* 0x000fe20007f7e0ff */
[----:B------:R-:W-:Y:S01]  /*191f50*/  IMAD.IADD R48, R125, 0x1, R48 ;  /* 0x000000017d307824 */ /* 0x000fe200078e0230 */
[----:B------:R-:W-:Y:S01]  /*191f60*/  IADD3.X R29, P5, PT, R29, R202, RZ, P5, !PT ;  /* 0x000000ca1d1d7210 */ /* 0x000fe20002fbe4ff */
[----:B------:R-:W-:Y:S01]  /*191f70*/  IMAD.X R202, RZ, RZ, RZ, P1 ;  /* 0x000000ffffca7224 */ /* 0x000fe200008e06ff */
[----:B------:R-:W-:Y:S01]  /*191f80*/  IADD3.X R70, P2, PT, R70, R71, RZ, P4, !PT ;  /* 0x0000004746467210 */ /* 0x000fe2000275e4ff */
[----:B------:R-:W-:Y:S01]  /*191f90*/  IMAD.WIDE.U32.X R234, R216, 0x1ae3a46, R234, P3 ;  /* 0x01ae3a46d8ea7825 */ /* 0x000fe200018e04ea */
[----:B------:R-:W-:-:S02]  /*191fa0*/  IADD3 RZ, P3, PT, R180, R94, RZ ;  /* 0x0000005eb4ff7210 */ /* 0x000fc40007f7e0ff */
[----:B------:R-:W-:Y:S01]  /*191fb0*/  IADD3.X R202, P1, PT, R202, R203, RZ, P5, !PT ;  /* 0x000000cbcaca7210 */ /* 0x000fe20002f3e4ff */
[----:B------:R-:W-:Y:S01]  /*191fc0*/  IMAD.IADD R203, R22, 0x1, R83 ;  /* 0x0000000116cb7824 */ /* 0x000fe200078e0253 */
[----:B------:R-:W-:Y:S01]  /*191fd0*/  IADD3.X R94, P4, PT, R54, R61, RZ, P2, !PT ;  /* 0x0000003d365e7210 */ /* 0x000fe2000179e4ff */
[----:B------:R-:W-:Y:S01]  /*191fe0*/  IMAD.WIDE.U32 R60, R25, R53, R180 ;  /* 0x00000035193c7225 */ /* 0x000fe200078e00b4 */
[----:B------:R-:W-:Y:S02]  /*191ff0*/  IADD3.X R71, P5, PT, R229, R26, RZ, P0, !PT ;  /* 0x0000001ae5477210 */ /* 0x000fe400007be4ff */
[----:B------:R-:W-:Y:S01]  /*192000*/  IADD3.X RZ, P3, PT, R181, R95, RZ, P3, !PT ;  /* 0x0000005fb5ff7210 */ /* 0x000fe20001f7e4ff */
[----:B------:R-:W-:Y:S01]  /*192010*/  IMAD.WIDE.U32 R54, R124, -0x1, RZ ;  /* 0xffffffff7c367825 */ /* 0x000fe200078e00ff */
[----:B------:R-:W-:Y:S02]  /*192020*/  IADD3.X R95, P4, PT, R70, R71, RZ, P4, !PT ;  /* 0x00000047465f7210 */ /* 0x000fe4000279e4ff */
[----:B------:R-:W-:Y:S01]  /*192030*/  IADD3.X R60, P0, PT, R29, R60, RZ, P1, !PT ;  /* 0x0000003c1d3c7210 */ /* 0x000fe20000f1e4ff */
[----:B------:R-:W-:Y:S01]  /*192040*/  IMAD.IADD R61, R61, 0x1, R210 ;  /* 0x000000013d3d7824 */ /* 0x000fe200078e02d2 */
[----:B------:R-:W-:Y:S01]  /*192050*/  IADD3.X R29, P3, PT, RZ, R112, RZ, P3, !PT ;  /* 0x00000070ff1d7210 */ /* 0x000fe20001f7e4ff */
[----:B------:R-:W-:Y:S01]  /*192060*/  IMAD R229, R124, -0x7af74001, -R48 ;  /* 0x8508bfff7ce57824 */ /* 0x000fe200078e0a30 */
[----:B------:R-:W-:Y:S01]  /*192070*/  IADD3 RZ, P2, PT, R94, R82, RZ ;  /* 0x000000525eff7210 */ /* 0x000fe20007f5e0ff */
[----:B------:R-:W-:Y:S01]  /*192080*/  IMAD.WIDE.U32 R82, R27, R49, R94 ;  /* 0x000000311b527225 */ /* 0x000fe200078e005e */
[----:B------:R-:W-:-:S02]  /*192090*/  IADD3.X R201, P1, PT, RZ, R58, RZ, P5, !PT ;  /* 0x0000003affc97210 */ /* 0x000fc40002f3e4ff */
[----:B------:R-:W-:Y:S01]  /*1920a0*/  IADD3.X R112, P3, PT, RZ, R113, RZ, P3, !PT ;  /* 0x00000071ff707210 */ /* 0x000fe20001f7e4ff */
[----:B------:R-:W-:Y:S01]  /*1920b0*/  IMAD.WIDE.U32 R70, R54, 0x1, RZ ;  /* 0x0000000136467825 */ /* 0x000fe200078e00ff */
[----:B------:R-:W-:Y:S02]  /*1920c0*/  IADD3.X R113, P1, PT, RZ, R59, RZ, P1, !PT ;  /* 0x0000003bff717210 */ /* 0x000fe40000f3e4ff */
[----:B------:R-:W-:Y:S01]  /*1920d0*/  IADD3 R59, PT, PT, R83, R22, RZ ;  /* 0x00000016533b7210 */ /* 0x000fe20007ffe0ff */
        /* <DEDUP_REMOVED lines=11> */
[----:B------:R-:W-:Y:S01]  /*192190*/  IADD3.X RZ, P2, PT, R95, R203, RZ, P2, !PT ;  /* 0x000000cb5fff7210 */ /* 0x000fe2000175e4ff */
[----:B------:R-:W-:Y:S01]  /*1921a0*/  IMAD.WIDE.U32 R94, R55, 0x1, RZ ;  /* 0x00000001375e7825 */ /* 0x000fe200078e00ff */
[----:B------:R-:W-:-:S02]  /*1921b0*/  IADD3 RZ, P4, PT, R124, R70, RZ ;  /* 0x000000467cff7210 */ /* 0x000fc40007f9e0ff */
[----:B------:R-:W-:Y:S01]  /*1921c0*/  IADD3.X R124, P1, PT, R113, R28, RZ, P1, !PT ;  /* 0x0000001c717c7210 */ /* 0x000fe20000f3e4ff */
[----:B------:R-:W-:Y:S01]  /*1921d0*/  IMAD.WIDE.U32 R28, R55, 0x30000000, RZ ;  /* 0x30000000371c7825 */ /* 0x000fe200078e00ff */
[----:B------:R-:W-:Y:S02]  /*1921e0*/  IADD3.X R202, P3, PT, RZ, RZ, RZ, P3, !PT ;  /* 0x000000ffffca7210 */ /* 0x000fe40001f7e4ff */
[----:B------:R-:W-:Y:S01]  /*1921f0*/  IADD3.X R22, P0, PT, RZ, RZ, RZ, P0, !PT ;  /* 0x000000ffff167210 */ /* 0x000fe2000071e4ff */
[C-C-:B------:R-:W-:Y:S01]  /*192200*/  IMAD R113, R54.reuse, -0x7af74000, R94.reuse ;  /* 0x8508c00036717824 */ /* 0x140fe200078e025e */
[----:B------:R-:W-:Y:S01]  /*192210*/  IADD3.X R70, P2, PT, R181, R84, RZ, P2, !PT ;  /* 0x00000054b5467210 */ /* 0x000fe2000175e4ff */
[----:B------:R-:W-:Y:S01]  /*192220*/  IMAD.X R64, RZ, RZ, RZ, P3 ;  /* 0x000000ffff407224 */ /* 0x000fe200018e06ff */
[----:B------:R-:W-:Y:S01]  /*192230*/  IADD3.X R181, P1, PT, RZ, R66, RZ, P1, !PT ;  /* 0x00000042ffb57210 */ /* 0x000fe20000f3e4ff */
[----:B------:R-:W-:Y:S01]  /*192240*/  IMAD.X R26, RZ, RZ, RZ, P0 ;  /* 0x000000ffff1a7224 */ /* 0x000fe200000e06ff */
[----:B------:R-:W-:Y:S01]  /*192250*/  IADD3.X R125, P2, PT, R125, R85, RZ, P2, !PT ;  /* 0x000000557d7d7210 */ /* 0x000fe2000175e4ff */
[----:B------:R-:W-:Y:S01]  /*192260*/  IMAD.WIDE.U32 R94, P3, R54, -0x7af74000, R94 ;  /* 0x8508c000365e7825 */ /* 0x000fe2000786005e */
[----:B------:R-:W-:-:S02]  /*192270*/  IADD3 RZ, P0, PT, R60, R196, RZ ;  /* 0x000000c43cff7210 */ /* 0x000fc40007f1e0ff */
[----:B------:R-:W-:Y:S01]  /*192280*/  IADD3.X R70, P2, PT, R70, R201, RZ, P2, !PT ;  /* 0x000000c946467210 */ /* 0x000fe2000175e4ff */
[C-C-:B------:R-:W-:Y:S01]  /*192290*/  IMAD R203, R54.reuse, 0x170b5d44, R28.reuse ;  /* 0x170b5d4436cb7824 */ /* 0x140fe200078e021c */
[----:B------:R-:W-:Y:S01]  /*1922a0*/  IADD3.X RZ, P0, PT, R61, R83, RZ, P0, !PT ;  /* 0x000000533dff7210 */ /* 0x000fe2000071e4ff */
[----:B------:R-:W-:Y:S01]  /*1922b0*/  IMAD.WIDE.U32 R84, P5, R54, 0x170b5d44, R28 ;  /* 0x170b5d4436547825 */ /* 0x000fe200078a001c */
[----:B------:R-:W-:Y:S02]  /*1922c0*/  IADD3.X R180, P1, PT, RZ, R67, RZ, P1, !PT ;  /* 0x00000043ffb47210 */ /* 0x000fe40000f3e4ff */
[----:B------:R-:W-:Y:S01]  /*1922d0*/  IADD3.X R22, P0, PT, R22, R182, RZ, P0, !PT ;  /* 0x000000b616167210 */ /* 0x000fe2000071e4ff */
[----:B------:R-:W-:Y:S01]  /*1922e0*/  IMAD.WIDE.U32 R28, R54, 0x30000000, RZ ;  /* 0x30000000361c7825 */ /* 0x000fe200078e00ff */
[----:B------:R-:W-:Y:S02]  /*1922f0*/  MOV R82, R85 ;  /* 0x0000005500527202 */ /* 0x000fe40000000f00 */
[----:B------:R-:W-:Y:S01]  /*192300*/  IADD3.X R181, P1, PT, R181, R62, RZ, P1, !PT ;  /* 0x0000003eb5b57210 */ /* 0x000fe20000f3e4ff */
[C---:B------:R-:W-:Y:S01]  /*192310*/  IMAD.IADD R196, R71.reuse, 0x1, R113 ;  /* 0x0000000147c47824 */ /* 0x040fe200078e0271 */
[----:B------:R-:W-:Y:S01]  /*192320*/  IADD3.X R26, P0, PT, R26, R183, RZ, P0, !PT ;  /* 0x000000b71a1a7210 */ /* 0x000fe2000071e4ff */
[----:B------:R-:W-:Y:S01]  /*192330*/  IMAD.X R113, RZ, RZ, RZ, P3 ;  /* 0x000000ffff717224 */ /* 0x000fe200018e06ff */
[----:B------:R-:W-:Y:S01]  /*192340*/  IADD3 RZ, P3, PT, R71, R94, RZ ;  /* 0x0000005e47ff7210 */ /* 0x000fe20007f7e0ff */
[----:B------:R-:W-:Y:S01]  /*192350*/  IMAD.X R83, RZ, RZ, RZ, P5 ;  /* 0x000000ffff537224 */ /* 0x000fe200028e06ff */
[----:B------:R-:W-:Y:S01]  /*192360*/  IADD3 RZ, P5, PT, R84, R29, RZ ;  /* 0x0000001d54ff7210 */ /* 0x000fe20007fbe0ff */
[----:B------:R-:W-:Y:S01]  /*192370*/  IMAD.MOV.U32 R112, RZ, RZ, R95 ;  /* 0x000000ffff707224 */ /* 0x000fe200078e005f */
[----:B------:R-:W-:Y:S01]  /*192380*/  IADD3.X R71, P2, PT, R125, R124, RZ, P2, !PT ;  /* 0x0000007c7d477210 */ /* 0x000fe2000175e4ff */
[----:B------:R-:W-:Y:S01]  /*192390*/  IMAD.WIDE.U32 R84, R55, -0x45f6b800, RZ ;  /* 0xba09480037547825 */ /* 0x000fe200078e00ff */
[----:B------:R-:W-:-:S02]  /*1923a0*/  IADD3.X R200, P1, PT, R180, R63, RZ, P1, !PT ;  /* 0x0000003fb4c87210 */ /* 0x000fc40000f3e4ff */
[----:B------:R-:W-:Y:S01]  /*1923b0*/  IADD3.X R125, P2, PT, RZ, RZ, RZ, P2, !PT ;  /* 0x000000ffff7d7210 */ /* 0x000fe2000175e4ff */
[----:B------:R-:W-:Y:S01]  /*1923c0*/  IMAD.IADD R95, R65, 0x1, R87 ;  /* 0x00000001415f7824 */ /* 0x000fe200078e0257 */
[----:B------:R-:W-:Y:S01]  /*1923d0*/  IADD3.X RZ, P4, PT, R48, R196, RZ, P4, !PT ;  /* 0x000000c430ff7210 */ /* 0x000fe2000279e4ff */
[----:B------:R-:W-:Y:S01]  /*1923e0*/  IMAD.WIDE.U32.X R66, R55, -0x7af74000, R112, P3 ;  /* 0x8508c00037427825 */ /* 0x000fe200018e0470 */
[----:B------:R-:W-:-:S03]  /*1923f0*/  IADD3 RZ, P3, PT, R70, R86, RZ ;  /* 0x0000005646ff7210 */ /* 0x000fc60007f7e0ff */
[----:B------:R-:W-:Y:S01]  /*192400*/  IMAD.WIDE.U32.X R86, R55, 0x170b5d44, R82, P5 ;  /* 0x170b5d4437567825 */ /* 0x000fe200028e0452 */
[----:B------:R-:W-:-:S03]  /*192410*/  IADD3.X RZ, P3, PT, R71, R95, RZ, P3, !PT ;  /* 0x0000005f47ff7210 */ /* 0x000fc60001f7e4ff */
[C-C-:B------:R-:W-:Y:S01]  /*192420*/  IMAD R210, R54.reuse, 0x1ef3622f, R84.reuse ;  /* 0x1ef3622f36d27824 */ /* 0x140fe200078e0254 */
[----:B------:R-:W-:Y:S01]  /*192430*/  IADD3.X R88, P3, PT, R125, R88, RZ, P3, !PT ;  /* 0x000000587d587210 */ /* 0x000fe20001f7e4ff */
[----:B------:R-:W-:-:S04]  /*192440*/  IMAD.WIDE.U32 R82, P5, R54, 0x1ef3622f, R84 ;  /* 0x1ef3622f36527825 */ /* 0x000fc800078a0054 */
[----:B------:R-:W-:-:S04]  /*192450*/  IMAD.WIDE.U32 R112, R55, 0xf5138f, RZ ;  /* 0x00f5138f37707825 */ /* 0x000fc800078e00ff */
[----:B------:R-:W-:-:S04]  /*192460*/  IMAD.WIDE.U32 R84, R54, -0x45f6b800, RZ ;  /* 0xba09480036547825 */ /* 0x000fc800078e00ff */
[----:B------:R-:W-:Y:S02]  /*192470*/  IMAD.X R197, RZ, RZ, RZ, P2 ;  /* 0x000000ffffc57224 */ /* 0x000fe400010e06ff */
[----:B------:R-:W-:Y:S01]  /*192480*/  IMAD.X R95, RZ, RZ, RZ, P5 ;  /* 0x000000ffff5f7224 */ /* 0x000fe200028e06ff */
[----:B------:R-:W-:Y:S01]  /*192490*/  IADD3 RZ, P5, PT, R82, R85, RZ ;  /* 0x0000005552ff7210 */ /* 0x000fe20007fbe0ff */
[C-C-:B------:R-:W-:Y:S01]  /*1924a0*/  IMAD R216, R54.reuse, 0x1a22d9f3, R112.reuse ;  /* 0x1a22d9f336d87824 */ /* 0x140fe200078e0270 */
[----:B------:R-:W-:Y:S01]  /*1924b0*/  IADD3.X R197, P3, PT, R197, R89, RZ, P3, !PT ;  /* 0x00000059c5c57210 */ /* 0x000fe20001f7e4ff */
[----:B------:R-:W-:Y:S02]  /*1924c0*/  IMAD.MOV.U32 R94, RZ, RZ, R83 ;  /* 0x000000ffff5e7224 */ /* 0x000fe400078e0053 */
[----:B------:R-:W-:-:S04]  /*1924d0*/  IMAD.WIDE.U32 R112, P2, R54, 0x1a22d9f3, R112 ;  /* 0x1a22d9f336707825 */ /* 0x000fc80007840070 */
[----:B------:R-:W-:-:S04]  /*1924e0*/  IMAD.WIDE.U32 R82, R54, 0xf5138f, RZ ;  /* 0x00f5138f36527825 */ /* 0x000fc800078e00ff */
[----:B------:R-:W-:-:S04]  /*1924f0*/  IMAD.WIDE.U32 R62, R55, 0x6ca1493b, RZ ;  /* 0x6ca1493b373e7825 */ /* 0x000fc800078e00ff */
[----:B------:R-:W-:Y:S01]  /*192500*/  IMAD.X R125, RZ, RZ, RZ, P2 ;  /* 0x000000ffff7d7224 */ /* 0x000fe200010e06ff */
[----:B------:R-:W-:Y:S01]  /*192510*/  IADD3 RZ, P2, PT, R112, R83, RZ ;  /* 0x0000005370ff7210 */ /* 0x000fe20007f5e0ff */
[----:B------:R-:W-:Y:S01]  /*192520*/  IMAD R24, R54, -0x39c4fa40, R62 ;  /* 0xc63b05c036187824 */ /* 0x000fe200078e023e */
[----:B------:R-:W-:Y:S01]  /*192530*/  IADD3.X R112, P3, PT, R88, R181, RZ, P3, !PT ;  /* 0x000000b558707210 */ /* 0x000fe20001f7e4ff */
[----:B------:R-:W-:-:S04]  /*192540*/  IMAD.WIDE.U32.X R94, R55, 0x1ef3622f, R94, P5 ;  /* 0x1ef3622f375e7825 */ /* 0x000fc800028e045e */
[----:B------:R-:W-:Y:S01]  /*192550*/  IMAD.MOV.U32 R124, RZ, RZ, R113 ;  /* 0x000000ffff7c7224 */ /* 0x000fe200078e0071 */
[----:B------:R-:W-:Y:S01]  /*192560*/  IADD3.X R113, P3, PT, R197, R200, RZ, P3, !PT ;  /* 0x000000c8c5717210 */ /* 0x000fe20001f7e4ff */
[----:B------:R-:W-:-:S03]  /*192570*/  IMAD.WIDE.U32 R180, R55, 0x17c510ea, RZ ;  /* 0x17c510ea37b47825 */ /* 0x000fc600078e00ff */
[----:B------:R-:W-:Y:S01]  /*192580*/  IADD3.X R239, P3, PT, RZ, RZ, RZ, P3, !PT ;  /* 0x000000ffffef7210 */ /* 0x000fe20001f7e4ff */
[----:B------:R-:W-:-:S04]  /*192590*/  IMAD.WIDE.U32 R62, P5, R54, -0x39c4fa40, R62 ;  /* 0xc63b05c0363e7825 */ /* 0x000fc800078a003e */
[----:B------:R-:W-:Y:S01]  /*1925a0*/  IMAD.WIDE.U32.X R88, R55, 0x1a22d9f3, R124, P2 ;  /* 0x1a22d9f337587825 */ /* 0x000fe200010e047c */
[----:B------:R-:W-:Y:S02]  /*1925b0*/  IADD3 RZ, P2, PT, R58, R120, RZ ;  /* 0x000000783aff7210 */ /* 0x000fe40007f5e0ff */
[----:B------:R-:W-:Y:S01]  /*1925c0*/  IADD3.X R197, PT, PT, RZ, RZ, RZ, P5, !PT ;  /* 0x000000ffffc57210 */ /* 0x000fe20002ffe4ff */
[----:B------:R-:W-:Y:S01]  /*1925d0*/  IMAD.WIDE.U32 R120, P5, R54, 0x1ae3a46, R180 ;  /* 0x01ae3a4636787825 */ /* 0x000fe200078a00b4 */
[----:B------:R-:W-:-:S03]  /*1925e0*/  IADD3.X RZ, P2, PT, R59, R241, RZ, P2, !PT ;  /* 0x000000f13bff7210 */ /* 0x000fc6000175e4ff */
        /* <DEDUP_REMOVED lines=9> */
[C---:B------:R-:W-:Y:S01]  /*192680*/  IMAD R229, R54.reuse, 0x1ae3a46, R180 ;  /* 0x01ae3a4636e57824 */ /* 0x040fe200078e02b4 */
[----:B------:R-:W-:Y:S01]  /*192690*/  IADD3.X RZ, P5, PT, R113, R63, RZ, P5, !PT ;  /* 0x0000003f71ff7210 */ /* 0x000fe20002fbe4ff */
[----:B------:R-:W-:Y:S01]  /*1926a0*/  IMAD.WIDE.U32 R180, R54, 0x17c510ea, RZ ;  /* 0x17c510ea36b47825 */ /* 0x000fe200078e00ff */
[----:B------:R-:W-:-:S02]  /*1926b0*/  IADD3.X R63, P1, PT, RZ, R68, RZ, P1, !PT ;  /* 0x00000044ff3f7210 */ /* 0x000fc40000f3e4ff */
[----:B------:R-:W-:Y:S01]  /*1926c0*/  IADD3.X R62, P5, PT, R239, R90, RZ, P5, !PT ;  /* 0x0000005aef3e7210 */ /* 0x000fe20002fbe4ff */
[----:B------:R-:W-:Y:S01]  /*1926d0*/  IMAD.X R237, RZ, RZ, RZ, P3 ;  /* 0x000000ffffed7224 */ /* 0x000fe200018e06ff */
[----:B------:R-:W-:Y:S01]  /*1926e0*/  IADD3 RZ, P3, PT, R120, R181, RZ ;  /* 0x000000b578ff7210 */ /* 0x000fe20007f7e0ff */
[----:B------:R-:W-:Y:S02]  /*1926f0*/  IMAD.X R68, RZ, RZ, R69, P1 ;  /* 0x000000ffff447224 */ /* 0x000fe400008e0645 */
[----:B------:R-:W-:Y:S01]  /*192700*/  IMAD.MOV.U32 R124, RZ, RZ, R121 ;  /* 0x000000ffff7c7224 */ /* 0x000fe200078e0079 */
[----:B------:R-:W-:Y:S01]  /*192710*/  IADD3.X R237, P1, PT, R237, R91, RZ, P5, !PT ;  /* 0x0000005beded7210 */ /* 0x000fe20002f3e4ff */
[----:B------:R-:W-:-:S03]  /*192720*/  IMAD.WIDE.U32 R70, R27, R47, R70 ;  /* 0x0000002f1b467225 */ /* 0x000fc600078e0046 */
[----:B------:R-:W-:Y:S01]  /*192730*/  IADD3.X R62, P1, PT, R62, R63, RZ, P1, !PT ;  /* 0x0000003f3e3e7210 */ /* 0x000fe20000f3e4ff */
[----:B------:R-:W-:Y:S01]  /*192740*/  IMAD.WIDE.U32.X R124, R55, 0x1ae3a46, R124, P3 ;  /* 0x01ae3a46377c7825 */ /* 0x000fe200018e047c */
[----:B------:R-:W-:Y:S02]  /*192750*/  IADD3.X R55, P3, PT, RZ, R66, RZ, P4, !PT ;  /* 0x00000042ff377210 */ /* 0x000fe4000277e4ff */
[----:B------:R-:W-:Y:S01]  /*192760*/  IADD3 RZ, P5, PT, R62, R76, RZ ;  /* 0x0000004c3eff7210 */ /* 0x000fe20007fbe0ff */
[----:B------:R-:W-:Y:S01]  /*192770*/  IMAD.IADD R69, R72, 0x1, R77 ;  /* 0x0000000148457824 */ /* 0x000fe200078e024d */
[----:B------:R-:W-:Y:S01]  /*192780*/  IADD3.X R63, P1, PT, R237, R68, RZ, P1, !PT ;  /* 0x00000044ed3f7210 */ /* 0x000fe20000f3e4ff */
[----:B------:R-:W-:Y:S01]  /*192790*/  IMAD.WIDE.U32 R58, R25, R51, R58 ;  /* 0x00000033193a7225 */ /* 0x000fe200078e003a */
[----:B------:R-:W-:Y:S02]  /*1927a0*/  IADD3.X R66, P3, PT, RZ, R67, RZ, P3, !PT ;  /* 0x00000043ff427210 */ /* 0x000fe40001f7e4ff */
[----:B------:R-:W-:Y:S01]  /*1927b0*/  IADD3 R67, PT, PT, R71, R65, RZ ;  /* 0x0000004147437210 */ /* 0x000fe20007ffe0ff */
[----:B------:R-:W-:Y:S01]  /*1927c0*/  IMAD.IADD R91, R227, 0x1, R171 ;  /* 0x00000001e35b7824 */ /* 0x000fe200078e02ab */
[----:B------:R-:W-:Y:S01]  /*1927d0*/  IADD3.X RZ, P5, PT, R63, R69, RZ, P5, !PT ;  /* 0x000000453fff7210 */ /* 0x000fe20002fbe4ff */
[----:B------:R-:W-:Y:S01]  /*1927e0*/  IMAD.IADD R59, R59, 0x1, R226 ;  /* 0x000000013b3b7824 */ /* 0x000fe200078e02e2 */
[----:B------:R-:W-:Y:S01]  /*1927f0*/  IADD3.X R65, P1, PT, RZ, RZ, RZ, P1, !PT ;  /* 0x000000ffff417210 */ /* 0x000fe20000f3e4ff */
[----:B------:R-:W-:Y:S01]  /*192800*/  IMAD.WIDE.U32 R60, R56, -0x45f6b800, R60 ;  /* 0xba094800383c7825 */ /* 0x000fe200078e003c */
[----:B------:R-:W-:-:S02]  /*192810*/  IADD3.X R70, P2, PT, R79, R70, RZ, P2, !PT ;  /* 0x000000464f467210 */ /* 0x000fc4000175e4ff */
        /* <DEDUP_REMOVED lines=8> */
[----:B------:R-:W-:Y:S02]  /*1928a0*/  IADD3.X R92, PT, PT, R93, RZ, RZ, P5, P1 ;  /* 0x000000ff5d5c7210 */ /* 0x000fe40002fe24ff */
[----:B------:R-:W-:Y:S01]  /*1928b0*/  IADD3.X R67, P1, PT, RZ, RZ, RZ, P2, !PT ;  /* 0x000000ffff437210 */ /* 0x000fe2000173e4ff */
[----:B------:R-:W-:Y:S01]  /*1928c0*/  IMAD.IADD R227, R59, 0x1, R227 ;  /* 0x000000013be37824 */ /* 0x000fe200078e02e3 */
[----:B------:R-:W-:Y:S01]  /*1928d0*/  IADD3 RZ, P2, PT, R70, R118, RZ ;  /* 0x0000007646ff7210 */ /* 0x000fe20007f5e0ff */
[----:B------:R-:W-:Y:S01]  /*1928e0*/  IMAD.IADD R69, R215, 0x1, R161 ;  /* 0x00000001d7457824 */ /* 0x000fe200078e02a1 */
[----:B------:R-:W-:Y:S01]  /*1928f0*/  IADD3.X R29, P4, PT, RZ, R168, RZ, P4, !PT ;  /* 0x000000a8ff1d7210 */ /* 0x000fe2000279e4ff */
[----:B------:R-:W-:Y:S01]  /*192900*/  IMAD.WIDE.U32 R112, R27, R45, R112 ;  /* 0x0000002d1b707225 */ /* 0x000fe200078e0070 */
[----:B------:R-:W-:-:S02]  /*192910*/  IADD3.X RZ, P2, PT, R71, R65, RZ, P2, !PT ;  /* 0x0000004147ff7210 */ /* 0x000fc4000175e4ff */
[----:B------:R-:W-:Y:S01]  /*192920*/  IADD3.X R60, P3, PT, R55, R60, RZ, P3, !PT ;  /* 0x0000003c373c7210 */ /* 0x000fe20001f7e4ff */
[----:B------:R-:W-:Y:S01]  /*192930*/  IMAD.WIDE.U32 R70, R25, R49, R70 ;  /* 0x0000003119467225 */ /* 0x000fe200078e0046 */
[----:B------:R-:W-:Y:S02]  /*192940*/  IADD3.X R168, P4, PT, RZ, R169, RZ, P4, !PT ;  /* 0x000000a9ffa87210 */ /* 0x000fe4000279e4ff */
[----:B------:R-:W-:Y:S01]  /*192950*/  IADD3.X R67, P2, PT, R67, R148, RZ, P2, !PT ;  /* 0x0000009443437210 */ /* 0x000fe2000175e4ff */
[----:B------:R-:W-:Y:S01]  /*192960*/  IMAD.X R55, RZ, RZ, RZ, P1 ;  /* 0x000000ffff377224 */ /* 0x000fe200008e06ff */
        /* <DEDUP_REMOVED lines=11> */
[----:B------:R-:W-:Y:S01]  /*192a20*/  IADD3.X R65, PT, PT, RZ, RZ, RZ, P3, !PT ;  /* 0x000000ffff417210 */ /* 0x000fe20001ffe4ff */
[----:B------:R-:W-:Y:S01]  /*192a30*/  IMAD.IADD R93, R223, 0x1, R155 ;  /* 0x00000001df5d7824 */ /* 0x000fe200078e029b */
[----:B------:R-:W-:Y:S01]  /*192a40*/  IADD3.X R29, P3, PT, RZ, RZ, RZ, P5, !PT ;  /* 0x000000ffff1d7210 */ /* 0x000fe20002f7e4ff */
[----:B------:R-:W-:Y:S01]  /*192a50*/  IMAD R100, R209, R42, R100 ;  /* 0x0000002ad1647224 */ /* 0x000fe200078e0264 */
[----:B------:R-:W-:Y:S01]  /*192a60*/  IADD3.X RZ, P4, PT, R71, R69, RZ, P4, !PT ;  /* 0x0000004547ff7210 */ /* 0x000fe2000279e4ff */
[----:B------:R-:W-:Y:S01]  /*192a70*/  IMAD.IADD R69, R222, 0x1, R165 ;  /* 0x00000001de457824 */ /* 0x000fe200078e02a5 */
        /* <DEDUP_REMOVED lines=21> */
[----:B------:R-:W-:Y:S01]  /*192bd0*/  IMAD R191, R211, R42, R190 ;  /* 0x0000002ad3bf7224 */ /* 0x000fe200078e02be */
[----:B------:R-:W-:-:S02]  /*192be0*/  IADD3.X R27, P3, PT, R166, R27, RZ, P3, !PT ;  /* 0x0000001ba61b7210 */ /* 0x000fc40001f7e4ff */
[----:B------:R-:W-:Y:S02]  /*192bf0*/  IADD3.X R62, P4, PT, R67, R62, RZ, P4, !PT ;  /* 0x0000003e433e7210 */ /* 0x000fe4000279e4ff */
[----:B------:R-:W-:Y:S02]  /*192c00*/  IADD3 RZ, P1, PT, R60, R28, RZ ;  /* 0x0000001c3cff7210 */ /* 0x000fe40007f3e0ff */
[----:B------:R-:W-:Y:S02]  /*192c10*/  IADD3 RZ, P2, PT, R70, R162, RZ ;  /* 0x000000a246ff7210 */ /* 0x000fe40007f5e0ff */
[----:B------:R-:W-:Y:S01]  /*192c20*/  IADD3.X R63, P4, PT, R152, R29, RZ, P4, !PT ;  /* 0x0000001d983f7210 */ /* 0x000fe2000279e4ff */
[----:B------:R-:W-:Y:S01]  /*192c30*/  IMAD.WIDE.U32 R28, R23, R49, R26 ;  /* 0x00000031171c7225 */ /* 0x000fe200078e001a */
[----:B------:R-:W-:Y:S02]  /*192c40*/  IADD3.X R75, P5, PT, RZ, RZ, RZ, P3, !PT ;  /* 0x000000ffff4b7210 */ /* 0x000fe40001fbe4ff */
[----:B------:R-:W-:Y:S01]  /*192c50*/  IADD3.X RZ, P1, PT, R61, R77, RZ, P1, !PT ;  /* 0x0000004d3dff7210 */ /* 0x000fe20000f3e4ff */
[----:B------:R-:W-:Y:S01]  /*192c60*/  IMAD.IADD R225, R29, 0x1, R225 ;  /* 0x000000011de17824 */ /* 0x000fe200078e02e1 */
[----:B------:R-:W-:Y:S01]  /*192c70*/  IADD3.X RZ, P3, PT, R71, R69, RZ, P2, !PT ;  /* 0x0000004547ff7210 */ /* 0x000fe2000177e4ff */
[----:B------:R-:W-:Y:S01]  /*192c80*/  IMAD.X R77, RZ, RZ, RZ, P5 ;  /* 0x000000ffff4d7224 */ /* 0x000fe200028e06ff */
[----:B------:R-:W-:-:S02]  /*192c90*/  IADD3.X R79, P4, PT, RZ, RZ, RZ, P4, !PT ;  /* 0x000000ffff4f7210 */ /* 0x000fc4000279e4ff */
[----:B------:R-:W-:Y:S02]  /*192ca0*/  IADD3.X R55, P5, PT, R55, R86, RZ, P1, !PT ;  /* 0x0000005637377210 */ /* 0x000fe40000fbe4ff */
[----:B------:R-:W-:Y:S01]  /*192cb0*/  IADD3.X R69, P1, PT, RZ, R116, RZ, P3, !PT ;  /* 0x00000074ff457210 */ /* 0x000fe20001f3e4ff */
[----:B------:R-:W-:Y:S01]  /*192cc0*/  IMAD.X R91, RZ, RZ, RZ, P4 ;  /* 0x000000ffff5b7224 */ /* 0x000fe200020e06ff */
[----:B------:R-:W-:Y:S02]  /*192cd0*/  IADD3 RZ, P2, PT, R26, R156, RZ ;  /* 0x0000009c1aff7210 */ /* 0x000fe40007f5e0ff */
[----:B------:R-:W-:Y:S02]  /*192ce0*/  IADD3 RZ, P4, PT, R62, R154, RZ ;  /* 0x0000009a3eff7210 */ /* 0x000fe40007f9e0ff */
[----:B------:R-:W-:Y:S02]  /*192cf0*/  IADD3.X R116, P1, PT, RZ, R117, RZ, P1, !PT ;  /* 0x00000075ff747210 */ /* 0x000fe40000f3e4ff */
[----:B------:R-:W-:-:S02]  /*192d00*/  IADD3.X RZ, P2, PT, R27, R119, RZ, P2, !PT ;  /* 0x000000771bff7210 */ /* 0x000fc4000175e4ff */
[----:B------:R-:W-:Y:S01]  /*192d10*/  IADD3.X RZ, P4, PT, R63, R93, RZ, P4, !PT ;  /* 0x0000005d3fff7210 */ /* 0x000fe2000279e4ff */
[----:B------:R-:W-:Y:S01]  /*192d20*/  IMAD.WIDE.U32 R62, R25, R45, R62 ;  /* 0x0000002d193e7225 */ /* 0x000fe200078e003e */
[----:B------:R-:W-:Y:S02]  /*192d30*/  IADD3.X R26, P1, PT, R69, R28, RZ, P1, !PT ;  /* 0x0000001c451a7210 */ /* 0x000fe40000f3e4ff */
[----:B------:R-:W-:Y:S01]  /*192d40*/  IADD3.X R29, P2, PT, R75, R158, RZ, P2, !PT ;  /* 0x0000009e4b1d7210 */ /* 0x000fe2000175e4ff */
[----:B------:R-:W-:Y:S01]  /*192d50*/  IMAD.IADD R223, R63, 0x1, R223 ;  /* 0x000000013fdf7824 */ /* 0x000fe200078e02df */
[----:B------:R-:W-:Y:S02]  /*192d60*/  IADD3.X R113, P0, PT, RZ, RZ, RZ, P0, !PT ;  /* 0x000000ffff717210 */ /* 0x000fe4000071e4ff */
[----:B------:R-:W-:Y:S02]  /*192d70*/  IADD3.X R75, P4, PT, R79, R150, RZ, P4, !PT ;  /* 0x000000964f4b7210 */ /* 0x000fe4000279e4ff */
[----:B------:R-:W-:-:S02]  /*192d80*/  IADD3.X R27, P1, PT, R116, R225, RZ, P1, !PT ;  /* 0x000000e1741b7210 */ /* 0x000fc40000f3e4ff */
[----:B------:R-:W-:Y:S02]  /*192d90*/  IADD3.X R86, P3, PT, R65, R87, RZ, P5, !PT ;  /* 0x0000005741567210 */ /* 0x000fe40002f7e4ff */
[----:B------:R-:W-:Y:S02]  /*192da0*/  IADD3.X R67, PT, PT, RZ, RZ, RZ, P0, !PT ;  /* 0x000000ffff437210 */ /* 0x000fe400007fe4ff */
[----:B------:R-:W-:Y:S01]  /*192db0*/  IADD3.X R158, P2, PT, R77, R159, RZ, P2, !PT ;  /* 0x0000009f4d9e7210 */ /* 0x000fe2000175e4ff */
[----:B------:R-:W-:Y:S01]  /*192dc0*/  IMAD.IADD R77, R214, 0x1, R111 ;  /* 0x00000001d64d7824 */ /* 0x000fe200078e026f */
[----:B------:R-:W-:Y:S02]  /*192dd0*/  IADD3.X R151, P5, PT, R91, R151, RZ, P4, !PT ;  /* 0x000000975b977210 */ /* 0x000fe400027be4ff */
[----:B------:R-:W-:Y:S02]  /*192de0*/  IADD3 RZ, P0, PT, R58, R74, RZ ;  /* 0x0000004a3aff7210 */ /* 0x000fe40007f1e0ff */
[----:B------:R-:W-:-:S02]  /*192df0*/  IADD3.X R65, P4, PT, RZ, RZ, RZ, P1, !PT ;  /* 0x000000ffff417210 */ /* 0x000fc40000f9e4ff */
[----:B------:R-:W-:Y:S01]  /*192e00*/  IADD3.X R62, P1, PT, R29, R62, RZ, P2, !PT ;  /* 0x0000003e1d3e7210 */ /* 0x000fe2000173e4ff */
[----:B------:R-:W-:Y:S01]  /*192e10*/  IMAD.IADD R29, R219, 0x1, R147 ;  /* 0x00000001db1d7824 */ /* 0x000fe200078e0293 */
[----:B------:R-:W-:Y:S02]  /*192e20*/  IADD3.X RZ, P0, PT, R59, R121, RZ, P0, !PT ;  /* 0x000000793bff7210 */ /* 0x000fe4000071e4ff */
[----:B------:R-:W-:Y:S02]  /*192e30*/  IADD3.X R69, PT, PT, RZ, RZ, RZ, P4, !PT ;  /* 0x000000ffff457210 */ /* 0x000fe400027fe4ff */
[----:B------:R-:W-:Y:S02]  /*192e40*/  IADD3 RZ, P4, PT, R26, R146, RZ ;  /* 0x000000921aff7210 */ /* 0x000fe40007f9e0ff */
[----:B------:R-:W-:Y:S02]  /*192e50*/  IADD3.X R113, P0, PT, R113, R80, RZ, P0, !PT ;  /* 0x0000005071717210 */ /* 0x000fe4000071e4ff */
        /* <DEDUP_REMOVED lines=8> */
[----:B------:R-:W-:Y:S01]  /*192ee0*/  IADD3 RZ, P5, PT, R74, R110, RZ ;  /* 0x0000006e4aff7210 */ /* 0x000fe20007fbe0ff */
[----:B------:R-:W-:Y:S01]  /*192ef0*/  IMAD.IADD R231, R29, 0x1, R231 ;  /* 0x000000011de77824 */ /* 0x000fe200078e02e7 */
[----:B------:R-:W-:Y:S01]  /*192f00*/  IADD3.X R75, P0, PT, R151, R92, RZ, P0, !PT ;  /* 0x0000005c974b7210 */ /* 0x000fe2000071e4ff */
[----:B------:R-:W-:Y:S01]  /*192f10*/  IMAD.WIDE.U32 R58, R64, -0x1, RZ ;  /* 0xffffffff403a7825 */ /* 0x000fe200078e00ff */
[----:B------:R-:W-:-:S02]  /*192f20*/  IADD3.X R28, P3, PT, R55, R28, RZ, P3, !PT ;  /* 0x0000001c371c7210 */ /* 0x000fc40001f7e4ff */
[----:B------:R-:W-:Y:S01]  /*192f30*/  IADD3.X R130, P4, PT, R69, R131, RZ, P4, !PT ;  /* 0x0000008345827210 */ /* 0x000fe2000279e4ff */
[----:B------:R-:W-:Y:S01]  /*192f40*/  IMAD R117, R64, -0x7af74001, -R203 ;  /* 0x8508bfff40757824 */ /* 0x000fe200078e0acb */
        /* <DEDUP_REMOVED lines=11> */
[C---:B------:R-:W-:Y:S01]  /*193000*/  IMAD.WIDE.U32 R68, R58.reuse, 0x1, RZ ;  /* 0x000000013a447825 */ /* 0x040fe200078e00ff */
[----:B------:R-:W-:Y:S02]  /*193010*/  IADD3.X R81, P1, PT, RZ, RZ, RZ, P1, !PT ;  /* 0x000000ffff517210 */ /* 0x000fe40000f3e4ff */
[----:B------:R-:W-:Y:S01]  /*193020*/  IADD3.X R114, PT, PT, R115, RZ, RZ, P5, P0 ;  /* 0x000000ff73727210 */ /* 0x000fe20002fe04ff */
[--C-:B------:R-:W-:Y:S01]  /*193030*/  IMAD R77, R58, -0x7af74000, R66.reuse ;  /* 0x8508c0003a4d7824 */ /* 0x100fe200078e0242 */
[----:B------:R-:W-:Y:S01]  /*193040*/  IADD3.X R119, P5, PT, RZ, RZ, RZ, P4, !PT ;  /* 0x000000ffff777210 */ /* 0x000fe200027be4ff */
[----:B------:R-:W-:Y:S01]  /*193050*/  IMAD.IADD R65, R210, 0x1, R85 ;  /* 0x00000001d2417824 */ /* 0x000fe200078e0255 */
[----:B------:R-:W-:Y:S01]  /*193060*/  IADD3 RZ, P0, PT, R28, R84, RZ ;  /* 0x000000541cff7210 */ /* 0x000fe20007f1e0ff */
[----:B------:R-:W-:Y:S02]  /*193070*/  IMAD.X R59, RZ, RZ, RZ, P3 ;  /* 0x000000ffff3b7224 */ /* 0x000fe400018e06ff */
[----:B------:R-:W-:Y:S01]  /*193080*/  IMAD.WIDE.U32 R66, P3, R58, -0x7af74000, R66 ;  /* 0x8508c0003a427825 */ /* 0x000fe20007860042 */
[----:B------:R-:W-:-:S02]  /*193090*/  IADD3.X RZ, P4, PT, R29, R65, RZ, P0, !PT ;  /* 0x000000411dff7210 */ /* 0x000fc4000079e4ff */
[----:B------:R-:W-:Y:S01]  /*1930a0*/  IADD3 RZ, P0, PT, R62, R126, RZ ;  /* 0x0000007e3eff7210 */ /* 0x000fe20007f1e0ff */
[----:B------:R-:W-:Y:S01]  /*1930b0*/  IMAD.X R85, RZ, RZ, RZ, P1 ;  /* 0x000000ffff557224 */ /* 0x000fe200008e06ff */
[----:B------:R-:W-:Y:S01]  /*1930c0*/  IADD3 RZ, P1, PT, R64, R68, RZ ;  /* 0x0000004440ff7210 */ /* 0x000fe20007f3e0ff */
[----:B------:R-:W-:Y:S01]  /*1930d0*/  IMAD.WIDE.U32 R78, R117, 0x30000000, RZ ;  /* 0x30000000754e7825 */ /* 0x000fe200078e00ff */
[----:B------:R-:W-:Y:S02]  /*1930e0*/  IADD3 R64, PT, PT, R69, R77, RZ ;  /* 0x0000004d45407210 */ /* 0x000fe40007ffe0ff */
[----:B------:R-:W-:Y:S01]  /*1930f0*/  IADD3.X R72, P4, PT, R55, R94, RZ, P4, !PT ;  /* 0x0000005e37487210 */ /* 0x000fe2000279e4ff */
[----:B------:R-:W-:Y:S01]  /*193100*/  IMAD.X R121, RZ, RZ, RZ, P5 ;  /* 0x000000ffff797224 */ /* 0x000fe200028e06ff */
[----:B------:R-:W-:Y:S01]  /*193110*/  IADD3 RZ, P5, PT, R69, R66, RZ ;  /* 0x0000004245ff7210 */ /* 0x000fe20007fbe0ff */
[----:B------:R-:W-:Y:S01]  /*193120*/  IMAD.IADD R221, R221, 0x1, R127 ;  /* 0x00000001dddd7824 */ /* 0x000fe200078e027f */
[----:B------:R-:W-:Y:S01]  /*193130*/  IADD3.X RZ, P1, PT, R203, R64, RZ, P1, !PT ;  /* 0x00000040cbff7210 */ /* 0x000fe20000f3e4ff */
        /* <DEDUP_REMOVED lines=10> */
[----:B------:R-:W-:-:S04]  /*1931e0*/  IMAD.WIDE.U32 R86, R117, 0xf5138f, RZ ;  /* 0x00f5138f75567825 */ /* 0x000fc800078e00ff */
[----:B------:R-:W-:Y:S02]  /*1931f0*/  IMAD.MOV.U32 R76, RZ, RZ, R79 ;  /* 0x000000ffff4c7224 */ /* 0x000fe400078e004f */
[----:B------:R-:W-:Y:S02]  /*193200*/  IMAD.MOV.U32 R68, RZ, RZ, R67 ;  /* 0x000000ffff447224 */ /* 0x000fe400078e0043 */
[----:B------:R-:W-:Y:S02]  /*193210*/  IMAD R59, R58, 0x1a22d9f3, R86 ;  /* 0x1a22d9f33a3b7824 */ /* 0x000fe400078e0256 */
[----:B------:R-:W-:-:S04]  /*193220*/  IMAD.WIDE.U32.X R66, R117, 0x170b5d44, R76, P3 ;  /* 0x170b5d4475427825 */ /* 0x000fc800018e044c */
[----:B------:R-:W-:-:S04]  /*193230*/  IMAD.WIDE.U32 R86, P3, R58, 0x1a22d9f3, R86 ;  /* 0x1a22d9f33a567825 */ /* 0x000fc80007860056 */
[----:B------:R-:W-:-:S04]  /*193240*/  IMAD.WIDE.U32 R84, R25, R43, R74 ;  /* 0x0000002b19547225 */ /* 0x000fc800078e004a */
[----:B------:R-:W-:-:S04]  /*193250*/  IMAD.WIDE.U32 R80, R117, -0x45f6b800, RZ ;  /* 0xba09480075507825 */ /* 0x000fc800078e00ff */
[----:B------:R-:W-:-:S04]  /*193260*/  IMAD.WIDE.U32 R74, R58, 0xf5138f, RZ ;  /* 0x00f5138f3a4a7825 */ /* 0x000fc800078e00ff */
[----:B------:R-:W-:Y:S01]  /*193270*/  IMAD.X R79, RZ, RZ, RZ, P3 ;  /* 0x000000ffff4f7224 */ /* 0x000fe200018e06ff */
[----:B------:R-:W-:Y:S01]  /*193280*/  IADD3.X R84, P3, PT, R55, R84, RZ, P0, !PT ;  /* 0x0000005437547210 */ /* 0x000fe2000077e4ff */
[----:B------:R-:W-:Y:S01]  /*193290*/  IMAD.IADD R25, R85, 0x1, R214 ;  /* 0x0000000155197824 */ /* 0x000fe200078e02d6 */
[----:B------:R-:W-:Y:S01]  /*1932a0*/  IADD3 RZ, P0, PT, R86, R75, RZ ;  /* 0x0000004b56ff7210 */ /* 0x000fe20007f1e0ff */
[----:B------:R-:W-:Y:S02]  /*1932b0*/  IMAD R111, R58, 0x1ef3622f, R80 ;  /* 0x1ef3622f3a6f7824 */ /* 0x000fe400078e0250 */
[----:B------:R-:W-:Y:S01]  /*1932c0*/  IMAD.WIDE.U32.X R68, R117, -0x7af74000, R68, P5 ;  /* 0x8508c00075447825 */ /* 0x000fe200028e0444 */
[----:B------:R-:W-:-:S03]  /*1932d0*/  IADD3.X R85, P3, PT, R122, R25, RZ, P3, !PT ;  /* 0x000000197a557210 */ /* 0x000fc60001f7e4ff */
[----:B------:R-:W-:Y:S01]  /*1932e0*/  IMAD.WIDE.U32 R80, P5, R58, 0x1ef3622f, R80 ;  /* 0x1ef3622f3a507825 */ /* 0x000fe200078a0050 */
[----:B------:R-:W-:-:S03]  /*1932f0*/  IADD3.X R123, P3, PT, RZ, RZ, RZ, P3, !PT ;  /* 0x000000ffff7b7210 */ /* 0x000fc60001f7e4ff */
[----:B------:R-:W-:Y:S01]  /*193300*/  IMAD.WIDE.U32 R62, R58, -0x45f6b800, RZ ;  /* 0xba0948003a3e7825 */ /* 0x000fe200078e00ff */
[----:B------:R-:W-:-:S03]  /*193310*/  MOV R76, R81 ;  /* 0x00000051004c7202 */ /* 0x000fc60000000f00 */
[----:B------:R-:W-:Y:S02]  /*193320*/  IMAD.MOV.U32 R78, RZ, RZ, R87 ;  /* 0x000000ffff4e7224 */ /* 0x000fe400078e0057 */
[----:B------:R-:W-:Y:S01]  /*193330*/  IMAD.X R77, RZ, RZ, RZ, P5 ;  /* 0x000000ffff4d7224 */ /* 0x000fe200028e06ff */
[----:B------:R-:W-:Y:S01]  /*193340*/  IADD3 RZ, P5, PT, R80, R63, RZ ;  /* 0x0000003f50ff7210 */ /* 0x000fe20007fbe0ff */
[----:B------:R-:W-:-:S04]  /*193350*/  IMAD.WIDE.U32 R90, R117, 0x6ca1493b, RZ ;  /* 0x6ca1493b755a7825 */ /* 0x000fc800078e00ff */
[----:B------:R-:W-:-:S04]  /*193360*/  IMAD.WIDE.U32 R92, R117, 0x17c510ea, RZ ;  /* 0x17c510ea755c7825 */ /* 0x000fc800078e00ff */
[----:B------:R-:W-:Y:S01]  /*193370*/  IMAD.WIDE.U32.X R78, R117, 0x1a22d9f3, R78, P0 ;  /* 0x1a22d9f3754e7825 */ /* 0x000fe200000e044e */
[----:B------:R-:W-:-:S03]  /*193380*/  IADD3 RZ, P0, PT, R60, R104, RZ ;  /* 0x000000683cff7210 */ /* 0x000fc60007f1e0ff */
[----:B------:R-:W-:Y:S01]  /*193390*/  IMAD R55, R58, -0x39c4fa40, R90 ;  /* 0xc63b05c03a377824 */ /* 0x000fe200078e025a */
[----:B------:R-:W-:Y:S01]  /*1933a0*/  IADD3.X RZ, P0, PT, R61, R105, RZ, P0, !PT ;  /* 0x000000693dff7210 */ /* 0x000fe2000071e4ff */
[----:B------:R-:W-:-:S03]  /*1933b0*/  IMAD.WIDE.U32.X R76, R117, 0x1ef3622f, R76, P5 ;  /* 0x1ef3622f754c7825 */ /* 0x000fc600028e044c */
[----:B------:R-:W-:Y:S01]  /*1933c0*/  IADD3.X R105, P0, PT, R119, R102, RZ, P0, !PT ;  /* 0x0000006677697210 */ /* 0x000fe2000071e4ff */
[----:B------:R-:W-:-:S03]  /*1933d0*/  IMAD.WIDE.U32 R90, P5, R58, -0x39c4fa40, R90 ;  /* 0xc63b05c03a5a7825 */ /* 0x000fc600078a005a */
[----:B------:R-:W-:Y:S01]  /*1933e0*/  IADD3.X R102, P0, PT, R121, R103, RZ, P0, !PT ;  /* 0x0000006779667210 */ /* 0x000fe2000071e4ff */
[----:B------:R-:W-:-:S04]  /*1933f0*/  IMAD.WIDE.U32 R80, R58, 0x6ca1493b, RZ ;  /* 0x6ca1493b3a507825 */ /* 0x000fc800078e00ff */
[----:B------:R-:W-:Y:S02]  /*193400*/  IMAD R25, R58, 0x1ae3a46, R92 ;  /* 0x01ae3a463a197824 */ /* 0x000fe400078e025c */
[----:B------:R-:W-:Y:S02]  /*193410*/  IMAD.X R127, RZ, RZ, RZ, P3 ;  /* 0x000000ffff7f7224 */ /* 0x000fe400018e06ff */
[----:B------:R-:W-:-:S04]  /*193420*/  IMAD.WIDE.U32 R94, R209, R53, R70 ;  /* 0x00000035d15e7225 */ /* 0x000fc800078e0046 */
[----:B------:R-:W-:Y:S01]  /*193430*/  IMAD.WIDE.U32 R92, P3, R58, 0x1ae3a46, R92 ;  /* 0x01ae3a463a5c7825 */ /* 0x000fe2000786005c */
[----:B------:R-:W-:-:S03]  /*193440*/  IADD3.X R94, P2, PT, R113, R94, RZ, P2, !PT ;  /* 0x0000005e715e7210 */ /* 0x000fc6000175e4ff */
        /* <DEDUP_REMOVED lines=8> */
[----:B------:R-:W-:Y:S02]  /*1934d0*/  IMAD.IADD R103, R220, 0x1, R107 ;  /* 0x00000001dc677824 */ /* 0x000fe400078e026b */
[----:B------:R-:W-:Y:S01]  /*1934e0*/  IMAD.WIDE.U32.X R86, R117, -0x39c4fa40, R86, P5 ;  /* 0xc63b05c075567825 */ /* 0x000fe200028e0456 */
[----:B------:R-:W-:Y:S02]  /*1934f0*/  IADD3 RZ, P5, PT, R84, R106, RZ ;  /* 0x0000006a54ff7210 */ /* 0x000fe40007fbe0ff */
[----:B------:R-:W-:Y:S01]  /*193500*/  IADD3.X R84, P0, PT, R105, R92, RZ, P0, !PT ;  /* 0x0000005c69547210 */ /* 0x000fe2000071e4ff */
[----:B------:R-:W-:Y:S01]  /*193510*/  IMAD.IADD R93, R93, 0x1, R220 ;  /* 0x000000015d5d7824 */ /* 0x000fe200078e02dc */
[----:B------:R-:W-:Y:S01]  /*193520*/  IADD3.X RZ, P5, PT, R85, R103, RZ, P5, !PT ;  /* 0x0000006755ff7210 */ /* 0x000fe20002fbe4ff */
[----:B------:R-:W-:Y:S02]  /*193530*/  IMAD.IADD R213, R95, 0x1, R213 ;  /* 0x000000015fd57824 */ /* 0x000fe400078e02d5 */
[----:B------:R-:W-:Y:S01]  /*193540*/  IMAD.IADD R119, R233, 0x1, R21 ;  /* 0x00000001e9777824 */ /* 0x000fe200078e0215 */
[----:B------:R-:W-:Y:S01]  /*193550*/  IADD3.X R85, P0, PT, R102, R93, RZ, P0, !PT ;  /* 0x0000005d66557210 */ /* 0x000fe2000071e4ff */
[----:B------:R-:W-:Y:S01]  /*193560*/  IMAD.WIDE.U32.X R90, R117, 0x1ae3a46, R90, P3 ;  /* 0x01ae3a46755a7825 */ /* 0x000fe200018e045a */
[----:B------:R-:W-:-:S02]  /*193570*/  IADD3.X R95, P2, PT, R22, R213, RZ, P2, !PT ;  /* 0x000000d5165f7210 */ /* 0x000fc4000175e4ff */
[----:B------:R-:W-:Y:S01]  /*193580*/  IADD3.X R21, P5, PT, R123, R140, RZ, P5, !PT ;  /* 0x0000008c7b157210 */ /* 0x000fe20002fbe4ff */
[----:B------:R-:W-:Y:S01]  /*193590*/  IMAD.IADD R117, R217, 0x1, R143 ;  /* 0x00000001d9757824 */ /* 0x000fe200078e028f */
[----:B------:R-:W-:Y:S01]  /*1935a0*/  IADD3.X R107, P0, PT, RZ, RZ, RZ, P0, !PT ;  /* 0x000000ffff6b7210 */ /* 0x000fe2000071e4ff */
[----:B------:R-:W-:Y:S01]  /*1935b0*/  IMAD.WIDE.U32 R28, R54, -0x45f6b800, R28 ;  /* 0xba094800361c7825 */ /* 0x000fe200078e001c */
[----:B------:R-:W-:Y:S02]  /*1935c0*/  IADD3.X R103, P2, PT, RZ, RZ, RZ, P2, !PT ;  /* 0x000000ffff677210 */ /* 0x000fe4000175e4ff */
[----:B------:R-:W-:Y:S01]  /*1935d0*/  IADD3.X R141, P5, PT, R127, R141, RZ, P5, !PT ;  /* 0x0000008d7f8d7210 */ /* 0x000fe20002fbe4ff */
[----:B------:R-:W-:Y:S01]  /*1935e0*/  IMAD.X R113, RZ, RZ, RZ, P0 ;  /* 0x000000ffff717224 */ /* 0x000fe200000e06ff */
[----:B------:R-:W-:Y:S01]  /*1935f0*/  IADD3 RZ, P0, PT, R84, R142, RZ ;  /* 0x0000008e54ff7210 */ /* 0x000fe20007f1e0ff */
[----:B------:R-:W-:Y:S01]  /*193600*/  IMAD.X R105, RZ, RZ, RZ, P2 ;  /* 0x000000ffff697224 */ /* 0x000fe200010e06ff */
[----:B------:R-:W-:Y:S01]  /*193610*/  IADD3 RZ, P2, PT, R94, R20, RZ ;  /* 0x000000145eff7210 */ /* 0x000fe20007f5e0ff */
[----:B------:R-:W-:Y:S01]  /*193620*/  IMAD.WIDE.U32 R60, R209, R49, R60 ;  /* 0x00000031d13c7225 */ /* 0x000fe200078e003c */
[----:B------:R-:W-:-:S02]  /*193630*/  IADD3.X R20, P5, PT, R21, R48, RZ, P5, !PT ;  /* 0x0000003015147210 */ /* 0x000fc40002fbe4ff */
[----:B------:R-:W-:Y:S01]  /*193640*/  IADD3.X RZ, P0, PT, R85, R117, RZ, P0, !PT ;  /* 0x0000007555ff7210 */ /* 0x000fe2000071e4ff */
[----:B------:R-:W-:Y:S01]  /*193650*/  IMAD.IADD R117, R115, 0x1, R65 ;  /* 0x0000000173757824 */ /* 0x000fe200078e0241 */
[----:B------:R-:W-:Y:S01]  /*193660*/  IADD3.X R93, P1, PT, RZ, R68, RZ, P1, !PT ;  /* 0x00000044ff5d7210 */ /* 0x000fe20000f3e4ff */
[----:B------:R-:W-:Y:S01]  /*193670*/  IMAD.IADD R65, R50, 0x1, R137 ;  /* 0x0000000132417824 */ /* 0x000fe200078e0289 */
[----:B------:R-:W-:Y:S01]  /*193680*/  IADD3 RZ, P3, PT, R20, R96, RZ ;  /* 0x0000006014ff7210 */ /* 0x000fe20007f7e0ff */
[----:B------:R-:W-:Y:S01]  /*193690*/  IMAD.WIDE.U32 R84, R209, R47, R84 ;  /* 0x0000002fd1547225 */ /* 0x000fe200078e0054 */
[----:B------:R-:W-:Y:S02]  /*1936a0*/  IADD3.X R21, P5, PT, R141, R114, RZ, P5, !PT ;  /* 0x000000728d157210 */ /* 0x000fe40002fbe4ff */
        /* <DEDUP_REMOVED lines=16> */
[----:B------:R-:W-:-:S02]  /*1937b0*/  IADD3.X R139, PT, PT, R139, RZ, RZ, P3, P5 ;  /* 0x000000ff8b8b7210 */ /* 0x000fc40001fea4ff */
[----:B------:R-:W-:Y:S02]  /*1937c0*/  IADD3 R21, PT, PT, R21, R218, RZ ;  /* 0x000000da15157210 */ /* 0x000fe40007ffe0ff */
[----:B------:R-:W-:Y:S02]  /*1937d0*/  IADD3.X R69, P3, PT, RZ, RZ, RZ, P1, !PT ;  /* 0x000000ffff457210 */ /* 0x000fe40000f7e4ff */
[----:B------:R-:W-:Y:S01]  /*1937e0*/  IADD3.X RZ, P2, PT, R95, R119, RZ, P2, !PT ;  /* 0x000000775fff7210 */ /* 0x000fe2000175e4ff */
[----:B------:R-:W-:Y:S01]  /*1937f0*/  IMAD.IADD R119, R101, 0x1, R109 ;  /* 0x0000000165777824 */ /* 0x000fe200078e026d */
[----:B------:R-:W-:Y:S01]  /*193800*/  IADD3.X R28, P4, PT, R72, R28, RZ, P4, !PT ;  /* 0x0000001c481c7210 */ /* 0x000fe2000279e4ff */
[----:B------:R-:W-:Y:S01]  /*193810*/  IMAD.X R93, RZ, RZ, RZ, P3 ;  /* 0x000000ffff5d7224 */ /* 0x000fe200018e06ff */
[----:B------:R-:W-:Y:S02]  /*193820*/  IADD3.X R21, P0, PT, R144, R21, RZ, P0, !PT ;  /* 0x0000001590157210 */ /* 0x000fe4000071e4ff */
[----:B------:R-:W-:-:S02]  /*193830*/  IADD3 RZ, P3, PT, R20, R136, RZ ;  /* 0x0000008814ff7210 */ /* 0x000fc40007f7e0ff */
[----:B------:R-:W-:Y:S02]  /*193840*/  IADD3.X R97, P2, PT, R103, R206, RZ, P2, !PT ;  /* 0x000000ce67617210 */ /* 0x000fe4000175e4ff */
[----:B------:R-:W-:Y:S02]  /*193850*/  IADD3.X R95, P0, PT, RZ, RZ, RZ, P0, !PT ;  /* 0x000000ffff5f7210 */ /* 0x000fe4000071e4ff */
[----:B------:R-:W-:Y:S02]  /*193860*/  IADD3.X R29, P5, PT, R110, R233, RZ, P4, !PT ;  /* 0x000000e96e1d7210 */ /* 0x000fe400027be4ff */
[----:B------:R-:W-:Y:S02]  /*193870*/  IADD3 RZ, P1, PT, R22, R64, RZ ;  /* 0x0000004016ff7210 */ /* 0x000fe40007f3e0ff */
[----:B------:R-:W-:Y:S01]  /*193880*/  IADD3.X RZ, P4, PT, R21, R65, RZ, P3, !PT ;  /* 0x0000004115ff7210 */ /* 0x000fe20001f9e4ff */
[----:B------:R-:W-:Y:S01]  /*193890*/  IMAD.WIDE.U32 R64, R209, R51, R26 ;  /* 0x00000033d1407225 */ /* 0x000fe200078e001a */
[----:B------:R-:W-:-:S02]  /*1938a0*/  IADD3.X R206, P2, PT, R105, R207, RZ, P2, !PT ;  /* 0x000000cf69ce7210 */ /* 0x000fc4000175e4ff */
[----:B------:R-:W-:Y:S01]  /*1938b0*/  IADD3.X R103, P3, PT, RZ, RZ, RZ, P5, !PT ;  /* 0x000000ffff677210 */ /* 0x000fe20002f7e4ff */
[----:B------:R-:W-:Y:S01]  /*1938c0*/  IMAD.X R105, RZ, RZ, RZ, P0 ;  /* 0x000000ffff697224 */ /* 0x000fe200000e06ff */
[----:B------:R-:W-:Y:S01]  /*1938d0*/  IADD3.X RZ, P5, PT, R23, R117, RZ, P1, !PT ;  /* 0x0000007517ff7210 */ /* 0x000fe20000fbe4ff */
[----:B------:R-:W-:Y:S01]  /*1938e0*/  IMAD.IADD R27, R57, 0x1, R133 ;  /* 0x00000001391b7824 */ /* 0x000fe200078e0285 */
[----:B------:R-:W-:Y:S01]  /*1938f0*/  IADD3.X R26, P4, PT, R95, R98, RZ, P4, !PT ;  /* 0x000000625f1a7210 */ /* 0x000fe2000279e4ff */
[----:B------:R-:W-:Y:S01]  /*193900*/  IMAD.X R83, RZ, RZ, RZ, P3 ;  /* 0x000000ffff537224 */ /* 0x000fe200018e06ff */
[----:B------:R-:W-:Y:S01]  /*193910*/  IADD3.X R69, P3, PT, R69, R66, RZ, P5, !PT ;  /* 0x0000004245457210 */ /* 0x000fe20002f7e4ff */
[----:B------:R-:W-:Y:S01]  /*193920*/  IMAD.WIDE.U32 R20, R209, R45, R20 ;  /* 0x0000002dd1147225 */ /* 0x000fe200078e0014 */
[----:B------:R-:W-:Y:S02]  /*193930*/  IADD3.X R98, P4, PT, R105, R99, RZ, P4, !PT ;  /* 0x0000006369627210 */ /* 0x000fe4000279e4ff */
[----:B------:R-:W-:-:S02]  /*193940*/  IADD3 RZ, P1, PT, R64, R132, RZ ;  /* 0x0000008440ff7210 */ /* 0x000fc40007f3e0ff */
[----:B------:R-:W-:Y:S02]  /*193950*/  IADD3 R65, PT, PT, R65, R219, RZ ;  /* 0x000000db41417210 */ /* 0x000fe40007ffe0ff */
[----:B------:R-:W-:Y:S01]  /*193960*/  IADD3.X R72, P3, PT, R93, R67, RZ, P3, !PT ;  /* 0x000000435d487210 */ /* 0x000fe20001f7e4ff */
[----:B------:R-:W-:Y:S01]  /*193970*/  IMAD.WIDE.U32 R66, R58, 0x30000000, R22 ;  /* 0x300000003a427825 */ /* 0x000fe200078e0016 */
[----:B------:R-:W-:Y:S02]  /*193980*/  IADD3.X R26, P4, PT, R26, R107, RZ, P4, !PT ;  /* 0x0000006b1a1a7210 */ /* 0x000fe4000279e4ff */
[----:B------:R-:W-:Y:S01]  /*193990*/  IADD3 RZ, P0, PT, R28, R82, RZ ;  /* 0x000000521cff7210 */ /* 0x000fe20007f1e0ff */
[----:B------:R-:W-:Y:S01]  /*1939a0*/  IMAD.IADD R95, R67, 0x1, R115 ;  /* 0x00000001435f7824 */ /* 0x000fe200078e0273 */
[----:B------:R-:W-:Y:S01]  /*1939b0*/  IADD3.X RZ, P1, PT, R65, R27, RZ, P1, !PT ;  /* 0x0000001b41ff7210 */ /* 0x000fe20000f3e4ff */
[----:B------:R-:W-:Y:S01]  /*1939c0*/  IMAD.WIDE.U32 R22, R211, R53, R64 ;  /* 0x00000035d3167225 */ /* 0x000fe200078e0040 */
[----:B------:R-:W-:-:S02]  /*1939d0*/  IADD3 RZ, P5, PT, R26, R18, RZ ;  /* 0x000000121aff7210 */ /* 0x000fc40007fbe0ff */
[----:B------:R-:W-:Y:S01]  /*1939e0*/  IADD3.X R27, P4, PT, R98, R139, RZ, P4, !PT ;  /* 0x0000008b621b7210 */ /* 0x000fe2000279e4ff */
[----:B------:R-:W-:Y:S01]  /*1939f0*/  IMAD.IADD R57, R23, 0x1, R57 ;  /* 0x0000000117397824 */ /* 0x000fe200078e0239 */
[----:B------:R-:W-:Y:S01]  /*193a00*/  IADD3.X RZ, P0, PT, R29, R113, RZ, P0, !PT ;  /* 0x000000711dff7210 */ /* 0x000fe2000071e4ff */
[----:B------:R-:W-:Y:S01]  /*193a10*/  IMAD.WIDE.U32 R28, R54, 0xf5138f, R28 ;  /* 0x00f5138f361c7825 */ /* 0x000fe200078e001c */
[----:B------:R-:W-:Y:S02]  /*193a20*/  IADD3.X RZ, P5, PT, R27, R19, RZ, P5, !PT ;  /* 0x000000131bff7210 */ /* 0x000fe40002fbe4ff */
[----:B------:R-:W-:Y:S01]  /*193a30*/  IADD3.X R53, P4, PT, RZ, RZ, RZ, P4, !PT ;  /* 0x000000ffff357210 */ /* 0x000fe2000279e4ff */
[C---:B------:R-:W-:Y:S01]  /*193a40*/  IMAD.WIDE.U32 R18, R66.reuse, -0x1, RZ ;  /* 0xffffffff42127825 */ /* 0x040fe200078e00ff */
[----:B------:R-:W-:Y:S02]  /*193a50*/  IADD3.X R68, P3, PT, R69, R28, RZ, P3, !PT ;  /* 0x0000001c45447210 */ /* 0x000fe40001f7e4ff */
[----:B------:R-:W-:Y:S01]  /*193a60*/  IADD3.X R48, P5, PT, R53, R128, RZ, P5, !PT ;  /* 0x0000008035307210 */ /* 0x000fe20002fbe4ff */
[----:B------:R-:W-:Y:S01]  /*193a70*/  IMAD R113, R66, -0x7af74001, -R95 ;  /* 0x8508bfff42717824 */ /* 0x000fe200078e0a5f */
[----:B------:R-:W-:Y:S01]  /*193a80*/  IADD3.X R22, P2, PT, R97, R22, RZ, P2, !PT ;  /* 0x0000001661167210 */ /* 0x000fe2000175e4ff */
[----:B------:R-:W-:Y:S01]  /*193a90*/  IMAD.IADD R29, R29, 0x1, R216 ;  /* 0x000000011d1d7824 */ /* 0x000fe200078e02d8 */
[----:B------:R-:W-:Y:S01]  /*193aa0*/  IADD3.X R128, PT, PT, R129, RZ, RZ, P5, P4 ;  /* 0x000000ff81807210 */ /* 0x000fe20002fe84ff */
[----:B------:R-:W-:Y:S01]  /*193ab0*/  IMAD.IADD R113, R19, 0x1, R113 ;  /* 0x0000000113717824 */ /* 0x000fe200078e0271 */
[----:B------:R-:W-:Y:S01]  /*193ac0*/  IADD3 RZ, P4, PT, R68, R62, RZ ;  /* 0x0000003e44ff7210 */ /* 0x000fe20007f9e0ff */
[----:B------:R-:W-:Y:S01]  /*193ad0*/  IMAD.IADD R53, R111, 0x1, R63 ;  /* 0x000000016f357824 */ /* 0x000fe200078e023f */
[----:B------:R-:W-:Y:S01]  /*193ae0*/  IADD3.X R69, P3, PT, R72, R29, RZ, P3, !PT ;  /* 0x0000001d48457210 */ /* 0x000fe20001f7e4ff */
[----:B------:R-:W-:Y:S01]  /*193af0*/  IMAD.WIDE.U32 R64, R113, 0x1, RZ ;  /* 0x0000000171407825 */ /* 0x000fe200078e00ff */
[----:B------:R-:W-:-:S02]  /*193b00*/  IADD3.X R23, P2, PT, R206, R57, RZ, P2, !PT ;  /* 0x00000039ce177210 */ /* 0x000fc4000175e4ff */
[----:B------:R-:W-:Y:S01]  /*193b10*/  IADD3.X R115, P3, PT, RZ, RZ, RZ, P3, !PT ;  /* 0x000000ffff737210 */ /* 0x000fe20001f7e4ff */
[C---:B------:R-:W-:Y:S01]  /*193b20*/  IMAD.WIDE.U32 R28, R18.reuse, 0x1, RZ ;  /* 0x00000001121c7825 */ /* 0x040fe200078e00ff */
[----:B------:R-:W-:Y:S02]  /*193b30*/  IADD3.X R121, P2, PT, RZ, RZ, RZ, P2, !PT ;  /* 0x000000ffff797210 */ /* 0x000fe4000175e4ff */
[----:B------:R-:W-:Y:S01]  /*193b40*/  IADD3.X R103, P0, PT, R103, R88, RZ, P0, !PT ;  /* 0x0000005867677210 */ /* 0x000fe2000071e4ff */
[----:B------:R-:W-:Y:S01]  /*193b50*/  IMAD.WIDE.U32 R62, P5, R18, -0x7af74000, R64 ;  /* 0x8508c000123e7825 */ /* 0x000fe200078a0040 */
[----:B------:R-:W-:Y:S02]  /*193b60*/  IADD3.X R19, P1, PT, RZ, R172, RZ, P1, !PT ;  /* 0x000000acff137210 */ /* 0x000fe40000f3e4ff */
[----:B------:R-:W-:Y:S01]  /*193b70*/  IADD3.X R94, P0, PT, R83, R89, RZ, P0, !PT ;  /* 0x00000059535e7210 */ /* 0x000fe2000071e4ff */
[----:B------:R-:W-:Y:S01]  /*193b80*/  IMAD.X R57, RZ, RZ, RZ, P3 ;  /* 0x000000ffff397224 */ /* 0x000fe200018e06ff */
[----:B------:R-:W-:Y:S01]  /*193b90*/  IADD3 RZ, P3, PT, R66, R28, RZ ;  /* 0x0000001c42ff7210 */ /* 0x000fe20007f7e0ff */
[----:B------:R-:W-:Y:S01]  /*193ba0*/  IMAD.X R97, RZ, RZ, RZ, P5 ;  /* 0x000000ffff617224 */ /* 0x000fe200028e06ff */
[----:B------:R-:W-:Y:S01]  /*193bb0*/  IADD3 RZ, P5, PT, R29, R62, RZ ;  /* 0x0000003e1dff7210 */ /* 0x000fe20007fbe0ff */
[----:B------:R-:W-:Y:S01]  /*193bc0*/  IMAD.WIDE.U32 R66, R113, 0x30000000, RZ ;  /* 0x3000000071427825 */ /* 0x000fe200078e00ff */
[----:B------:R-:W-:-:S02]  /*193bd0*/  IADD3.X RZ, P4, PT, R69, R53, RZ, P4, !PT ;  /* 0x0000003545ff7210 */ /* 0x000fc4000279e4ff */
[----:B------:R-:W-:Y:S01]  /*193be0*/  IADD3 R65, PT, PT, R224, R205, RZ ;  /* 0x000000cde0417210 */ /* 0x000fe20007ffe0ff */
[----:B------:R-:W-:Y:S01]  /*193bf0*/  IMAD.MOV.U32 R96, RZ, RZ, R63 ;  /* 0x000000ffff607224 */ /* 0x000fe200078e003f */
[----:B------:R-:W-:Y:S01]  /*193c00*/  IADD3.X R115, P4, PT, R115, R76, RZ, P4, !PT ;  /* 0x0000004c73737210 */ /* 0x000fe2000279e4ff */
[----:B------:R-:W-:Y:S01]  /*193c10*/  IMAD.X R117, RZ, RZ, RZ, P2 ;  /* 0x000000ffff757224 */ /* 0x000fe200010e06ff */
[----:B------:R-:W-:Y:S01]  /*193c20*/  IADD3.X R172, P2, PT, RZ, R173, RZ, P1, !PT ;  /* 0x000000adffac7210 */ /* 0x000fe20000f5e4ff */
[----:B------:R-:W-:Y:S01]  /*193c30*/  IMAD.WIDE.U32.X R96, R113, -0x7af74000, R96, P5 ;  /* 0x8508c00071607825 */ /* 0x000fe200028e0460 */
[----:B------:R-:W-:Y:S02]  /*193c40*/  IADD3 RZ, P1, PT, R22, R204, RZ ;  /* 0x000000cc16ff7210 */ /* 0x000fe40007f3e0ff */
[----:B------:R-:W-:Y:S01]  /*193c50*/  IADD3.X R62, P2, PT, R19, R60, RZ, P2, !PT ;  /* 0x0000003c133e7210 */ /* 0x000fe2000175e4ff */
[----:B------:R-:W-:Y:S01]  /*193c60*/  IMAD.WIDE.U32 R88, R18, 0x30000000, RZ ;  /* 0x3000000012587825 */ /* 0x000fe200078e00ff */
[----:B------:R-:W-:-:S02]  /*193c70*/  IADD3.X RZ, P1, PT, R23, R65, RZ, P1, !PT ;  /* 0x0000004117ff7210 */ /* 0x000fc40000f3e4ff */
[----:B------:R-:W-:Y:S01]  /*193c80*/  IADD3.X R76, P4, PT, R57, R77, RZ, P4, !PT ;  /* 0x0000004d394c7210 */ /* 0x000fe2000279e4ff */
[----:B------:R-:W-:Y:S01]  /*193c90*/  IMAD.WIDE.U32 R82, P5, R18, 0x170b5d44, R66 ;  /* 0x170b5d4412527825 */ /* 0x000fe200078a0042 */
[----:B------:R-:W-:-:S03]  /*193ca0*/  IADD3.X R121, P1, PT, R121, R234, RZ, P1, !PT ;  /* 0x000000ea79797210 */ /* 0x000fc60000f3e4ff */
[----:B------:R-:W-:Y:S01]  /*193cb0*/  IMAD.IADD R53, R61, 0x1, R212 ;  /* 0x000000013d357824 */ /* 0x000fe200078e02d4 */
[----:B------:R-:W-:Y:S01]  /*193cc0*/  IADD3.X R234, P1, PT, R117, R235, RZ, P1, !PT ;  /* 0x000000eb75ea7210 */ /* 0x000fe20000f3e4ff */
[----:B------:R-:W-:Y:S01]  /*193cd0*/  IMAD.X R93, RZ, RZ, RZ, P5 ;  /* 0x000000ffff5d7224 */ /* 0x000fe200028e06ff */
[----:B------:R-:W-:Y:S01]  /*193ce0*/  IADD3 RZ, P5, PT, R82, R89, RZ ;  /* 0x0000005952ff7210 */ /* 0x000fe20007fbe0ff */
[----:B------:R-:W-:Y:S01]  /*193cf0*/  IMAD.WIDE.U32 R60, R113, -0x45f6b800, RZ ;  /* 0xba094800713c7825 */ /* 0x000fe200078e00ff */
[----:B------:R-:W-:-:S03]  /*193d00*/  IADD3.X R63, P2, PT, R172, R53, RZ, P2, !PT ;  /* 0x00000035ac3f7210 */ /* 0x000fc6000175e4ff */
[----:B------:R-:W-:Y:S01]  /*193d10*/  IMAD.MOV.U32 R92, RZ, RZ, R83 ;  /* 0x000000ffff5c7224 */ /* 0x000fe200078e0053 */
[----:B------:R-:W-:Y:S01]  /*193d20*/  IADD3.X R123, P2, PT, RZ, RZ, RZ, P2, !PT ;  /* 0x000000ffff7b7210 */ /* 0x000fe2000175e4ff */
[----:B------:R-:W-:Y:S02]  /*193d30*/  IMAD R28, R18, -0x7af74000, R64 ;  /* 0x8508c000121c7824 */ /* 0x000fe400078e0240 */
[----:B------:R-:W-:-:S04]  /*193d40*/  IMAD.WIDE.U32.X R92, R113, 0x170b5d44, R92, P5 ;  /* 0x170b5d44715c7825 */ /* 0x000fc800028e045c */
[----:B------:R-:W-:-:S04]  /*193d50*/  IMAD.WIDE.U32 R64, P5, R18, 0x1ef3622f, R60 ;  /* 0x1ef3622f12407825 */ /* 0x000fc800078a003c */
[----:B------:R-:W-:-:S04]  /*193d60*/  IMAD.WIDE.U32 R82, R18, -0x45f6b800, RZ ;  /* 0xba09480012527825 */ /* 0x000fc800078e00ff */
[C---:B------:R-:W-:Y:S01]  /*193d70*/  IMAD R99, R18.reuse, 0x170b5d44, R66 ;  /* 0x170b5d4412637824 */ /* 0x040fe200078e0242 */
[----:B------:R-:W-:Y:S01]  /*193d80*/  MOV R66, R65 ;  /* 0x0000004100427202 */ /* 0x000fe20000000f00 */
[----:B------:R-:W-:Y:S02]  /*193d90*/  IMAD R53, R18, 0x1ef3622f, R60 ;  /* 0x1ef3622f12357824 */ /* 0x000fe400078e023c */
[----:B------:R-:W-:Y:S01]  /*193da0*/  IMAD.X R67, RZ, RZ, RZ, P5 ;  /* 0x000000ffff437224 */ /* 0x000fe200028e06ff */
[----:B------:R-:W-:Y:S01]  /*193db0*/  IADD3 RZ, P5, PT, R64, R83, RZ ;  /* 0x0000005340ff7210 */ /* 0x000fe20007fbe0ff */
[----:B------:R-:W-:-:S04]  /*193dc0*/  IMAD.WIDE.U32 R60, R113, 0xf5138f, RZ ;  /* 0x00f5138f713c7825 */ /* 0x000fc800078e00ff */
[----:B------:R-:W-:-:S04]  /*193dd0*/  IMAD.WIDE.U32.X R66, R113, 0x1ef3622f, R66, P5 ;  /* 0x1ef3622f71427825 */ /* 0x000fc800028e0442 */
[C-C-:B------:R-:W-:Y:S02]  /*193de0*/  IMAD R19, R18.reuse, 0x1a22d9f3, R60.reuse ;  /* 0x1a22d9f312137824 */ /* 0x140fe400078e023c */
[----:B------:R-:W-:-:S04]  /*193df0*/  IMAD.WIDE.U32 R64, P5, R18, 0x1a22d9f3, R60 ;  /* 0x1a22d9f312407825 */ /* 0x000fc800078a003c */
[----:B------:R-:W-:-:S04]  /*193e00*/  IMAD.WIDE.U32 R22, R56, 0x17c510ea, R22 ;  /* 0x17c510ea38167825 */ /* 0x000fc800078e0016 */
[----:B------:R-:W-:Y:S01]  /*193e10*/  IMAD.WIDE.U32 R60, R18, 0xf5138f, RZ ;  /* 0x00f5138f123c7825 */ /* 0x000fe200078e00ff */
[----:B------:R-:W-:-:S03]  /*193e20*/  IADD3.X R102, P0, PT, R103, R22, RZ, P0, !PT ;  /* 0x0000001667667210 */ /* 0x000fc6000071e4ff */
        /* <DEDUP_REMOVED lines=13> */
[----:B------:R-:W-:Y:S01]  /*193f00*/  IADD3 RZ, P2, PT, R62, R108, RZ ;  /* 0x0000006c3eff7210 */ /* 0x000fe20007f5e0ff */
[----:B------:R-:W-:Y:S02]  /*193f10*/  IMAD.X R65, RZ, RZ, RZ, P5 ;  /* 0x000000ffff417224 */ /* 0x000fe400028e06ff */
[C---:B------:R-:W-:Y:S01]  /*193f20*/  IMAD R77, R18.reuse, -0x39c4fa40, R22 ;  /* 0xc63b05c0124d7824 */ /* 0x040fe200078e0216 */
[----:B------:R-:W-:Y:S01]  /*193f30*/  IADD3.X RZ, P2, PT, R63, R119, RZ, P2, !PT ;  /* 0x000000773fff7210 */ /* 0x000fe2000175e4ff */
[C-C-:B------:R-:W-:Y:S02]  /*193f40*/  IMAD R95, R18.reuse, 0x1ae3a46, R56.reuse ;  /* 0x01ae3a46125f7824 */ /* 0x140fe400078e0238 */
[----:B------:R-:W-:-:S04]  /*193f50*/  IMAD.WIDE.U32 R108, P5, R18, 0x1ae3a46, R56 ;  /* 0x01ae3a46126c7825 */ /* 0x000fc800078a0038 */
[C---:B------:R-:W-:Y:S01]  /*193f60*/  IMAD.WIDE.U32 R56, R18.reuse, 0x6ca1493b, RZ ;  /* 0x6ca1493b12387825 */ /* 0x040fe200078e00ff */
[----:B------:R-:W-:Y:S02]  /*193f70*/  MOV R106, R109 ;  /* 0x0000006d006a7202 */ /* 0x000fe40000000f00 */
        /* <DEDUP_REMOVED lines=12> */
[----:B------:R-:W-:-:S03]  /*194040*/  IADD3.X R107, P1, PT, R121, R104, RZ, P1, !PT ;  /* 0x00000068796b7210 */ /* 0x000fc60000f3e4ff */
[----:B------:R-:W-:Y:S02]  /*194050*/  IMAD.IADD R113, R105, 0x1, R101 ;  /* 0x0000000169717824 */ /* 0x000fe400078e0265 */
[----:B------:R-:W-:Y:S02]  /*194060*/  IMAD.IADD R51, R24, 0x1, R201 ;  /* 0x0000000118337824 */ /* 0x000fe400078e02c9 */
[----:B------:R-:W-:Y:S01]  /*194070*/  IMAD.WIDE.U32 R104, R54, 0x6ca1493b, R102 ;  /* 0x6ca1493b36687825 */ /* 0x000fe200078e0066 */
[----:B------:R-:W-:Y:S02]  /*194080*/  IADD3.X R113, P1, PT, R234, R113, RZ, P1, !PT ;  /* 0x00000071ea717210 */ /* 0x000fe40000f3e4ff */
[----:B------:R-:W-:Y:S01]  /*194090*/  IADD3.X RZ, P0, PT, R103, R51, RZ, P0, !PT ;  /* 0x0000003367ff7210 */ /* 0x000fe2000071e4ff */
[----:B------:R-:W-:Y:S01]  /*1940a0*/  IMAD.IADD R85, R105, 0x1, R24 ;  /* 0x0000000169557824 */ /* 0x000fe200078e0218 */
        /* <DEDUP_REMOVED lines=11> */
[----:B------:R-:W-:Y:S01]  /*194160*/  IADD3.X R97, P3, PT, RZ, R97, RZ, P3, !PT ;  /* 0x00000061ff617210 */ /* 0x000fe20001f7e4ff */
[----:B------:R-:W-:Y:S01]  /*194170*/  IMAD.WIDE.U32 R26, R209, R43, R26 ;  /* 0x0000002bd11a7225 */ /* 0x000fe200078e001a */
[----:B------:R-:W-:-:S02]  /*194180*/  IADD3.X R196, P1, PT, R119, R197, RZ, P5, !PT ;  /* 0x000000c577c47210 */ /* 0x000fc40002f3e4ff */
[----:B------:R-:W-:Y:S01]  /*194190*/  IADD3.X R85, P4, PT, R76, R85, RZ, P4, !PT ;  /* 0x000000554c557210 */ /* 0x000fe2000279e4ff */
[----:B------:R-:W-:Y:S01]  /*1941a0*/  IMAD.IADD R119, R99, 0x1, R89 ;  /* 0x0000000163777824 */ /* 0x000fe200078e0259 */
[----:B------:R-:W-:Y:S02]  /*1941b0*/  IADD3 RZ, P0, PT, R102, R174, RZ ;  /* 0x000000ae66ff7210 */ /* 0x000fe40007f1e0ff */
[----:B------:R-:W-:Y:S02]  /*1941c0*/  IADD3.X R115, P5, PT, RZ, RZ, RZ, P2, !PT ;  /* 0x000000ffff737210 */ /* 0x000fe400017be4ff */
[----:B------:R-:W-:Y:S01]  /*1941d0*/  IADD3.X R96, P2, PT, R51, R68, RZ, P3, !PT ;  /* 0x0000004433607210 */ /* 0x000fe20001f5e4ff */
[----:B------:R-:W-:Y:S01]  /*1941e0*/  IMAD.WIDE.U32 R68, R211, R49, R102 ;  /* 0x00000031d3447225 */ /* 0x000fe200078e0066 */
[----:B------:R-:W-:Y:S02]  /*1941f0*/  IADD3.X R101, P4, PT, RZ, RZ, RZ, P4, !PT ;  /* 0x000000ffff657210 */ /* 0x000fe4000279e4ff */
[----:B------:R-:W-:-:S02]  /*194200*/  IADD3.X R111, PT, PT, RZ, RZ, RZ, P5, !PT ;  /* 0x000000ffff6f7210 */ /* 0x000fc40002ffe4ff */
[----:B------:R-:W-:Y:S01]  /*194210*/  IADD3.X RZ, P0, PT, R103, R121, RZ, P0, !PT ;  /* 0x0000007967ff7210 */ /* 0x000fe2000071e4ff */
[----:B------:R-:W-:Y:S01]  /*194220*/  IMAD.X R105, RZ, RZ, RZ, P4 ;  /* 0x000000ffff697224 */ /* 0x000fe200020e06ff */
[----:B------:R-:W-:Y:S01]  /*194230*/  IADD3.X R97, P5, PT, R97, R24, RZ, P2, !PT ;  /* 0x0000001861617210 */ /* 0x000fe200017be4ff */
[----:B------:R-:W-:Y:S01]  /*194240*/  IMAD.IADD R103, R21, 0x1, R50 ;  /* 0x0000000115677824 */ /* 0x000fe200078e0232 */
[----:B------:R-:W-:Y:S01]  /*194250*/  IADD3.X R49, P0, PT, R115, R198, RZ, P0, !PT ;  /* 0x000000c673317210 */ /* 0x000fe2000071e4ff */
[----:B------:R-:W-:Y:S01]  /*194260*/  IMAD.IADD R121, R44, 0x1, R189 ;  /* 0x000000012c797824 */ /* 0x000fe200078e02bd */
[----:B------:R-:W-:Y:S02]  /*194270*/  IADD3 RZ, P3, PT, R84, R74, RZ ;  /* 0x0000004a54ff7210 */ /* 0x000fe40007f7e0ff */
[----:B------:R-:W-:Y:S02]  /*194280*/  IADD3 RZ, P2, PT, R96, R88, RZ ;  /* 0x0000005860ff7210 */ /* 0x000fe40007f5e0ff */
[----:B------:R-:W-:-:S02]  /*194290*/  IADD3.X R51, P4, PT, RZ, RZ, RZ, P5, !PT ;  /* 0x000000ffff337210 */ /* 0x000fc40002f9e4ff */
[----:B------:R-:W-:Y:S01]  /*1942a0*/  IADD3.X R88, P1, PT, R72, R107, RZ, P1, !PT ;  /* 0x0000006b48587210 */ /* 0x000fe20000f3e4ff */
[----:B------:R-:W-:Y:S01]  /*1942b0*/  IMAD.IADD R107, R229, 0x1, R181 ;  /* 0x00000001e56b7824 */ /* 0x000fe200078e02b5 */
[----:B------:R-:W-:Y:S01]  /*1942c0*/  IADD3.X R198, P0, PT, R111, R199, RZ, P0, !PT ;  /* 0x000000c76fc67210 */ /* 0x000fe2000071e4ff */
[----:B------:R-:W-:Y:S01]  /*1942d0*/  IMAD.X R75, RZ, RZ, RZ, P4 ;  /* 0x000000ffff4b7224 */ /* 0x000fe200020e06ff */
[----:B------:R-:W-:Y:S02]  /*1942e0*/  IADD3.X RZ, P3, PT, R85, R117, RZ, P3, !PT ;  /* 0x0000007555ff7210 */ /* 0x000fe40001f7e4ff */
[----:B------:R-:W-:Y:S01]  /*1942f0*/  IADD3.X RZ, P2, PT, R97, R119, RZ, P2, !PT ;  /* 0x0000007761ff7210 */ /* 0x000fe2000175e4ff */
[----:B------:R-:W-:Y:S01]  /*194300*/  IMAD.WIDE.U32 R96, R18, 0x30000000, R96 ;  /* 0x3000000012607825 */ /* 0x000fe200078e0060 */
[----:B------:R-:W-:Y:S02]  /*194310*/  IADD3 RZ, P4, PT, R88, R180, RZ ;  /* 0x000000b458ff7210 */ /* 0x000fe40007f9e0ff */
[----:B------:R-:W-:Y:S01]  /*194320*/  IADD3.X R89, P1, PT, R196, R113, RZ, P1, !PT ;  /* 0x00000071c4597210 */ /* 0x000fe20000f3e4ff */
[----:B------:R-:W-:Y:S01]  /*194330*/  IMAD.IADD R111, R97, 0x1, R99 ;  /* 0x00000001616f7824 */ /* 0x000fe200078e0263 */
[----:B------:R-:W-:-:S02]  /*194340*/  IADD3.X R74, P0, PT, R49, R20, RZ, P0, !PT ;  /* 0x00000014314a7210 */ /* 0x000fc4000071e4ff */
[----:B------:R-:W-:Y:S02]  /*194350*/  IADD3.X R49, P3, PT, R101, R78, RZ, P3, !PT ;  /* 0x0000004e65317210 */ /* 0x000fe40001f7e4ff */
[----:B------:R-:W-:Y:S01]  /*194360*/  IADD3.X R21, P2, PT, R51, R92, RZ, P2, !PT ;  /* 0x0000005c33157210 */ /* 0x000fe2000175e4ff */
[----:B------:R-:W-:Y:S01]  /*194370*/  IMAD.WIDE.U32 R50, R54, 0x17c510ea, R88 ;  /* 0x17c510ea36327825 */ /* 0x000fe200078e0058 */
[----:B------:R-:W-:Y:S02]  /*194380*/  IADD3.X RZ, P4, PT, R89, R107, RZ, P4, !PT ;  /* 0x0000006b59ff7210 */ /* 0x000fe4000279e4ff */
        /* <DEDUP_REMOVED lines=15> */
[----:B------:R-:W-:Y:S02]  /*194480*/  IADD3.X RZ, P4, PT, R75, R89, RZ, P4, !PT ;  /* 0x000000594bff7210 */ /* 0x000fe4000279e4ff */
[----:B------:R-:W-:Y:S01]  /*194490*/  IADD3.X R51, P3, PT, R20, R229, RZ, P3, !PT ;  /* 0x000000e514337210 */ /* 0x000fe20001f7e4ff */
[----:B------:R-:W-:Y:S01]  /*1944a0*/  IMAD.X R85, RZ, RZ, RZ, P0 ;  /* 0x000000ffff557224 */ /* 0x000fe200000e06ff */
[----:B------:R-:W-:-:S02]  /*1944b0*/  IADD3.X R124, P1, PT, R124, R125, RZ, P5, !PT ;  /* 0x0000007d7c7c7210 */ /* 0x000fc40002f3e4ff */
[----:B------:R-:W-:Y:S01]  /*1944c0*/  IADD3.X R78, P5, PT, R21, R78, RZ, P2, !PT ;  /* 0x0000004e154e7210 */ /* 0x000fe200017be4ff */
[----:B------:R-:W-:Y:S01]  /*1944d0*/  IMAD.WIDE.U32 R20, R96, -0x1, RZ ;  /* 0xffffffff60147825 */ /* 0x000fe200078e00ff */
[----:B------:R-:W-:Y:S02]  /*1944e0*/  IADD3.X R93, P4, PT, R93, R192, RZ, P4, !PT ;  /* 0x000000c05d5d7210 */ /* 0x000fe4000279e4ff */
[----:B------:R-:W-:Y:S01]  /*1944f0*/  IADD3.X R49, P3, PT, RZ, RZ, RZ, P3, !PT ;  /* 0x000000ffff317210 */ /* 0x000fe20001f7e4ff */
[----:B------:R-:W-:Y:S01]  /*194500*/  IMAD.IADD R107, R21, 0x1, R107 ;  /* 0x00000001156b7824 */ /* 0x000fe200078e026b */
[----:B------:R-:W-:Y:S01]  /*194510*/  IADD3 R79, PT, PT, R79, R59, RZ ;  /* 0x0000003b4f4f7210 */ /* 0x000fe20007ffe0ff */
[----:B------:R-:W-:Y:S01]  /*194520*/  IMAD.WIDE.U32 R88, R20, 0x30000000, RZ ;  /* 0x3000000014587825 */ /* 0x000fe200078e00ff */
[----:B------:R-:W-:Y:S02]  /*194530*/  IADD3.X R192, P4, PT, R85, R193, RZ, P4, !PT ;  /* 0x000000c155c07210 */ /* 0x000fe4000279e4ff */
[----:B------:R-:W-:Y:S01]  /*194540*/  IADD3 RZ, P0, PT, R50, R80, RZ ;  /* 0x0000005032ff7210 */ /* 0x000fe20007f1e0ff */
[----:B------:R-:W-:Y:S01]  /*194550*/  IMAD.X R59, RZ, RZ, RZ, P3 ;  /* 0x000000ffff3b7224 */ /* 0x000fe200018e06ff */
[----:B------:R-:W-:Y:S01]  /*194560*/  IADD3.X R79, P3, PT, R92, R79, RZ, P5, !PT ;  /* 0x0000004f5c4f7210 */ /* 0x000fe20002f7e4ff */
[----:B------:R-:W-:Y:S01]  /*194570*/  IMAD.IADD R85, R27, 0x1, R100 ;  /* 0x000000011b557824 */ /* 0x000fe200078e0264 */
[----:B------:R-:W-:Y:S01]  /*194580*/  IADD3.X R92, P4, PT, R93, R26, RZ, P4, !PT ;  /* 0x0000001a5d5c7210 */ /* 0x000fe2000279e4ff */
[----:B------:R-:W-:Y:S01]  /*194590*/  IMAD.WIDE.U32 R26, R107, 0x1, RZ ;  /* 0x000000016b1a7825 */ /* 0x000fe200078e00ff */
[----:B------:R-:W-:-:S02]  /*1945a0*/  IADD3.X R99, P3, PT, RZ, RZ, RZ, P3, !PT ;  /* 0x000000ffff637210 */ /* 0x000fc40001f7e4ff */
[----:B------:R-:W-:Y:S01]  /*1945b0*/  IADD3 RZ, P2, PT, R78, R82, RZ ;  /* 0x000000524eff7210 */ /* 0x000fe20007f5e0ff */
[----:B------:R-:W-:Y:S01]  /*1945c0*/  IMAD.WIDE.U32 R80, R20, 0x1, RZ ;  /* 0x0000000114507825 */ /* 0x000fe200078e00ff */
[----:B------:R-:W-:Y:S02]  /*1945d0*/  IADD3.X R93, P4, PT, R192, R85, RZ, P4, !PT ;  /* 0x00000055c05d7210 */ /* 0x000fe4000279e4ff */
[----:B------:R-:W-:Y:S01]  /*1945e0*/  IADD3.X R101, P1, PT, R101, R94, RZ, P1, !PT ;  /* 0x0000005e65657210 */ /* 0x000fe20000f3e4ff */
[----:B------:R-:W-:Y:S01]  /*1945f0*/  IMAD.WIDE.U32 R82, R211, R47, R74 ;  /* 0x0000002fd3527225 */ /* 0x000fe200078e004a */
[----:B------:R-:W-:Y:S02]  /*194600*/  IADD3.X R117, P4, PT, RZ, RZ, RZ, P4, !PT ;  /* 0x000000ffff757210 */ /* 0x000fe4000279e4ff */
[----:B------:R-:W-:Y:S01]  /*194610*/  IADD3.X R47, P1, PT, R124, R109, RZ, P1, !PT ;  /* 0x0000006d7c2f7210 */ /* 0x000fe20000f3e4ff */
[----:B------:R-:W-:Y:S01]  /*194620*/  IMAD.WIDE.U32 R74, P5, R20, -0x7af74000, R26 ;  /* 0x8508c000144a7825 */ /* 0x000fe200078a001a */
[----:B------:R-:W-:-:S02]  /*194630*/  IADD3.X RZ, P0, PT, R51, R103, RZ, P0, !PT ;  /* 0x0000006733ff7210 */ /* 0x000fc4000071e4ff */
[----:B------:R-:W-:Y:S01]  /*194640*/  IADD3 R52, PT, PT, R69, R52, RZ ;  /* 0x0000003445347210 */ /* 0x000fe20007ffe0ff */
[----:B------:R-:W-:Y:S01]  /*194650*/  IMAD.X R21, RZ, RZ, RZ, P3 ;  /* 0x000000ffff157224 */ /* 0x000fe200018e06ff */
[----:B------:R-:W-:Y:S01]  /*194660*/  IADD3 RZ, P3, PT, R96, R80, RZ ;  /* 0x0000005060ff7210 */ /* 0x000fe20007f7e0ff */
[----:B------:R-:W-:Y:S01]  /*194670*/  IMAD.X R97, RZ, RZ, RZ, P5 ;  /* 0x000000ffff617224 */ /* 0x000fe200028e06ff */
[----:B------:R-:W-:Y:S01]  /*194680*/  IADD3 RZ, P5, PT, R81, R74, RZ ;  /* 0x0000004a51ff7210 */ /* 0x000fe20007fbe0ff */
[----:B------:R-:W-:Y:S01]  /*194690*/  IMAD R80, R20, -0x7af74000, R26 ;  /* 0x8508c00014507824 */ /* 0x000fe200078e021a */
[----:B------:R-:W-:Y:S01]  /*1946a0*/  IADD3.X R100, P0, PT, R49, R86, RZ, P0, !PT ;  /* 0x0000005631647210 */ /* 0x000fe2000071e4ff */
[----:B------:R-:W-:Y:S01]  /*1946b0*/  IMAD.WIDE.U32 R26, R107, 0x30000000, RZ ;  /* 0x300000006b1a7825 */ /* 0x000fe200078e00ff */
[----:B------:R-:W-:Y:S02]  /*1946c0*/  IADD3.X RZ, P2, PT, R79, R105, RZ, P2, !PT ;  /* 0x000000694fff7210 */ /* 0x000fe4000175e4ff */
[----:B------:R-:W-:Y:S01]  /*1946d0*/  IADD3.X R24, P0, PT, R59, R87, RZ, P0, !PT ;  /* 0x000000573b187210 */ /* 0x000fe2000071e4ff */
[----:B------:R-:W-:Y:S01]  /*1946e0*/  IMAD.MOV.U32 R96, RZ, RZ, R75 ;  /* 0x000000ffff607224 */ /* 0x000fe200078e004b */
[----:B------:R-:W-:Y:S01]  /*1946f0*/  IADD3.X R99, P2, PT, R99, R66, RZ, P2, !PT ;  /* 0x0000004263637210 */ /* 0x000fe2000175e4ff */
[----:B------:R-:W-:Y:S01]  /*194700*/  IMAD.X R119, RZ, RZ, RZ, P4 ;  /* 0x000000ffff777224 */ /* 0x000fe200020e06ff */
[----:B------:R-:W-:Y:S01]  /*194710*/  IADD3.X R101, P4, PT, R101, R68, RZ, P1, !PT ;  /* 0x0000004465657210 */ /* 0x000fe20000f9e4ff */
[----:B------:R-:W-:Y:S01]  /*194720*/  IMAD.WIDE.U32.X R96, R107, -0x7af74000, R96, P5 ;  /* 0x8508c0006b607825 */ /* 0x000fe200028e0460 */
[----:B------:R-:W-:-:S02]  /*194730*/  IADD3.X R21, P2, PT, R21, R67, RZ, P2, !PT ;  /* 0x0000004315157210 */ /* 0x000fc4000175e4ff */
[----:B------:R-:W-:Y:S01]  /*194740*/  IADD3.X R47, P4, PT, R47, R52, RZ, P4, !PT ;  /* 0x000000342f2f7210 */ /* 0x000fe2000279e4ff */
[----:B------:R-:W-:Y:S01]  /*194750*/  IMAD.WIDE.U32 R68, P5, R20, 0x170b5d44, R26 ;  /* 0x170b5d4414447825 */ /* 0x000fe200078a001a */
[----:B------:R-:W-:-:S03]  /*194760*/  IADD3.X R100, P0, PT, R100, R101, RZ, P0, !PT ;  /* 0x0000006564647210 */ /* 0x000fc6000071e4ff */
[----:B------:R-:W-:Y:S01]  /*194770*/  IMAD R123, R20, 0x170b5d44, R26 ;  /* 0x170b5d44147b7824 */ /* 0x000fe200078e021a */
[----:B------:R-:W-:Y:S01]  /*194780*/  IADD3.X R101, P0, PT, R24, R47, RZ, P0, !PT ;  /* 0x0000002f18657210 */ /* 0x000fe2000071e4ff */
        /* <DEDUP_REMOVED lines=9> */
[----:B------:R-:W-:Y:S02]  /*194820*/  IMAD.IADD R54, R81, 0x1, R80 ;  /* 0x0000000151367824 */ /* 0x000fe400078e0250 */
[C-C-:B------:R-:W-:Y:S02]  /*194830*/  IMAD R49, R20.reuse, 0x1a22d9f3, R66.reuse ;  /* 0x1a22d9f314317824 */ /* 0x140fe400078e0242 */
[----:B------:R-:W-:Y:S01]  /*194840*/  IMAD.X R81, RZ, RZ, RZ, P5 ;  /* 0x000000ffff517224 */ /* 0x000fe200028e06ff */
[----:B------:R-:W-:Y:S01]  /*194850*/  IADD3.X RZ, P3, PT, R111, R54, RZ, P3, !PT ;  /* 0x000000366fff7210 */ /* 0x000fe20001f7e4ff */
[----:B------:R-:W-:-:S04]  /*194860*/  IMAD.WIDE.U32 R66, P5, R20, 0x1a22d9f3, R66 ;  /* 0x1a22d9f314427825 */ /* 0x000fc800078a0042 */
[----:B------:R-:W-:Y:S01]  /*194870*/  IMAD.WIDE.U32 R84, R20, -0x45f6b800, RZ ;  /* 0xba09480014547825 */ /* 0x000fe200078e00ff */
[----:B------:R-:W-:-:S03]  /*194880*/  IADD3.X R69, PT, PT, RZ, RZ, RZ, P5, !PT ;  /* 0x000000ffff457210 */ /* 0x000fc60002ffe4ff */
[----:B------:R-:W-:Y:S01]  /*194890*/  IMAD.WIDE.U32 R50, R58, 0x6ca1493b, R50 ;  /* 0x6ca1493b3a327825 */ /* 0x000fe200078e0032 */
[----:B------:R-:W-:-:S03]  /*1948a0*/  IADD3 RZ, P5, PT, R26, R85, RZ ;  /* 0x000000551aff7210 */ /* 0x000fc60007fbe0ff */
[----:B------:R-:W-:Y:S01]  /*1948b0*/  IMAD.MOV.U32 R80, RZ, RZ, R27 ;  /* 0x000000ffff507224 */ /* 0x000fe200078e001b */
[----:B------:R-:W-:Y:S01]  /*1948c0*/  IADD3.X R98, P2, PT, R99, R50, RZ, P2, !PT ;  /* 0x0000003263627210 */ /* 0x000fe2000175e4ff */
[----:B------:R-:W-:-:S04]  /*1948d0*/  IMAD.WIDE.U32 R26, R107, 0x6ca1493b, RZ ;  /* 0x6ca1493b6b1a7825 */ /* 0x000fc800078e00ff */
[----:B------:R-:W-:Y:S02]  /*1948e0*/  IMAD.IADD R24, R51, 0x1, R55 ;  /* 0x0000000133187824 */ /* 0x000fe400078e0237 */
[----:B------:R-:W-:-:S03]  /*1948f0*/  IMAD.WIDE.U32 R50, R107, 0x17c510ea, RZ ;  /* 0x17c510ea6b327825 */ /* 0x000fc600078e00ff */
[----:B------:R-:W-:Y:S01]  /*194900*/  IADD3.X R99, P2, PT, R21, R24, RZ, P2, !PT ;  /* 0x0000001815637210 */ /* 0x000fe2000175e4ff */
[----:B------:R-:W-:-:S03]  /*194910*/  IMAD.WIDE.U32.X R80, R107, 0x1ef3622f, R80, P5 ;  /* 0x1ef3622f6b507825 */ /* 0x000fc600028e0450 */
[----:B------:R-:W-:Y:S01]  /*194920*/  IADD3.X R109, P2, PT, RZ, RZ, RZ, P2, !PT ;  /* 0x000000ffff6d7210 */ /* 0x000fe2000175e4ff */
[----:B------:R-:W-:-:S04]  /*194930*/  IMAD.WIDE.U32 R102, P5, R20, -0x39c4fa40, R26 ;  /* 0xc63b05c014667825 */ /* 0x000fc800078a001a */
[----:B------:R-:W-:Y:S02]  /*194940*/  IMAD.X R55, RZ, RZ, RZ, P5 ;  /* 0x000000ffff377224 */ /* 0x000fe400028e06ff */
[C-C-:B------:R-:W-:Y:S02]  /*194950*/  IMAD R21, R20.reuse, 0x1ae3a46, R50.reuse ;  /* 0x01ae3a4614157824 */ /* 0x140fe400078e0232 */
[----:B------:R-:W-:-:S04]  /*194960*/  IMAD.WIDE.U32 R104, P5, R20, 0x1ae3a46, R50 ;  /* 0x01ae3a4614687825 */ /* 0x000fc800078a0032 */
[----:B------:R-:W-:-:S04]  /*194970*/  IMAD.WIDE.U32 R50, R20, 0x17c510ea, RZ ;  /* 0x17c510ea14327825 */ /* 0x000fc800078e00ff */
[----:B------:R-:W-:-:S04]  /*194980*/  IMAD.WIDE.U32 R74, R20, 0xf5138f, RZ ;  /* 0x00f5138f144a7825 */ /* 0x000fc800078e00ff */
[----:B------:R-:W-:Y:S01]  /*194990*/  IMAD R47, R20, -0x39c4fa40, R26 ;  /* 0xc63b05c0142f7824 */ /* 0x000fe200078e021a */
[----:B------:R-:W-:Y:S01]  /*1949a0*/  MOV R26, R105 ;  /* 0x00000069001a7202 */ /* 0x000fe20000000f00 */
[----:B------:R-:W-:Y:S01]  /*1949b0*/  IMAD.X R27, RZ, RZ, RZ, P5 ;  /* 0x000000ffff1b7224 */ /* 0x000fe200028e06ff */
[----:B------:R-:W-:Y:S01]  /*1949c0*/  IADD3 RZ, P5, PT, R104, R51, RZ ;  /* 0x0000003368ff7210 */ /* 0x000fe20007fbe0ff */
[----:B------:R-:W-:Y:S01]  /*1949d0*/  IMAD.X R115, RZ, RZ, RZ, P0 ;  /* 0x000000ffff737224 */ /* 0x000fe200000e06ff */
[----:B------:R-:W-:Y:S01]  /*1949e0*/  IADD3 RZ, P0, PT, R66, R75, RZ ;  /* 0x0000004b42ff7210 */ /* 0x000fe20007f1e0ff */
[----:B------:R-:W-:Y:S02]  /*1949f0*/  IMAD.MOV.U32 R68, RZ, RZ, R67 ;  /* 0x000000ffff447224 */ /* 0x000fe400078e0043 */
[----:B------:R-:W-:-:S04]  /*194a00*/  IMAD.WIDE.U32 R66, R20, 0x6ca1493b, RZ ;  /* 0x6ca1493b14427825 */ /* 0x000fc800078e00ff */
[----:B------:R-:W-:Y:S01]  /*194a10*/  IMAD.WIDE.U32.X R26, R107, 0x1ae3a46, R26, P5 ;  /* 0x01ae3a466b1a7825 */ /* 0x000fe200028e041a */
[----:B------:R-:W-:-:S03]  /*194a20*/  IADD3 RZ, P5, PT, R98, R60, RZ ;  /* 0x0000003c62ff7210 */ /* 0x000fc60007fbe0ff */
[----:B------:R-:W-:Y:S02]  /*194a30*/  IMAD.IADD R105, R19, 0x1, R61 ;  /* 0x0000000113697824 */ /* 0x000fe400078e023d */
[----:B------:R-:W-:Y:S01]  /*194a40*/  IMAD.WIDE.U32.X R68, R107, 0x1a22d9f3, R68, P0 ;  /* 0x1a22d9f36b447825 */ /* 0x000fe200000e0444 */
[----:B------:R-:W-:Y:S02]  /*194a50*/  IADD3 RZ, P0, PT, R92, R188, RZ ;  /* 0x000000bc5cff7210 */ /* 0x000fe40007f1e0ff */
[----:B------:R-:W-:Y:S01]  /*194a60*/  IADD3.X RZ, P5, PT, R99, R105, RZ, P5, !PT ;  /* 0x0000006963ff7210 */ /* 0x000fe20002fbe4ff */
[----:B------:R-:W-:Y:S01]  /*194a70*/  IMAD.X R111, RZ, RZ, RZ, P2 ;  /* 0x000000ffff6f7224 */ /* 0x000fe200010e06ff */
[----:B------:R-:W-:Y:S01]  /*194a80*/  IADD3 RZ, P2, PT, R102, R67, RZ ;  /* 0x0000004366ff7210 */ /* 0x000fe20007f5e0ff */
[----:B------:R-:W-:Y:S01]  /*194a90*/  IMAD.MOV.U32 R54, RZ, RZ, R103 ;  /* 0x000000ffff367224 */ /* 0x000fe200078e0067 */
[----:B------:R-:W-:Y:S01]  /*194aa0*/  IADD3.X RZ, P0, PT, R93, R121, RZ, P0, !PT ;  /* 0x000000795dff7210 */ /* 0x000fe2000071e4ff */
[----:B------:R-:W-:Y:S01]  /*194ab0*/  IMAD.WIDE.U32 R60, R211, R45, R92 ;  /* 0x0000002dd33c7225 */ /* 0x000fe200078e005c */
[----:B------:R-:W-:-:S02]  /*194ac0*/  IADD3.X R45, P3, PT, RZ, R96, RZ, P3, !PT ;  /* 0x00000060ff2d7210 */ /* 0x000fc40001f7e4ff */
[----:B------:R-:W-:Y:S01]  /*194ad0*/  IADD3.X R93, P5, PT, R109, R28, RZ, P5, !PT ;  /* 0x0000001c6d5d7210 */ /* 0x000fe20002fbe4ff */
[----:B------:R-:W-:Y:S01]  /*194ae0*/  IMAD.WIDE.U32.X R54, R107, -0x39c4fa40, R54, P2 ;  /* 0xc63b05c06b367825 */ /* 0x000fe200010e0436 */
[----:B------:R-:W-:Y:S02]  /*194af0*/  IADD3 RZ, P2, PT, R100, R70, RZ ;  /* 0x0000004664ff7210 */ /* 0x000fe40007f5e0ff */
[----:B------:R-:W-:Y:S01]  /*194b00*/  IADD3.X R96, P3, PT, RZ, R97, RZ, P3, !PT ;  /* 0x00000061ff607210 */ /* 0x000fe20001f7e4ff */
[----:B------:R-:W-:Y:S01]  /*194b10*/  IMAD.WIDE.U32 R78, R18, -0x45f6b800, R78 ;  /* 0xba094800124e7825 */ /* 0x000fe200078e004e */
[----:B------:R-:W-:Y:S02]  /*194b20*/  IADD3.X R28, P5, PT, R111, R29, RZ, P5, !PT ;  /* 0x0000001d6f1c7210 */ /* 0x000fe40002fbe4ff */
[----:B------:R-:W-:Y:S01]  /*194b30*/  IADD3.X RZ, P2, PT, R101, R71, RZ, P2, !PT ;  /* 0x0000004765ff7210 */ /* 0x000fe2000175e4ff */
        /* <DEDUP_REMOVED lines=12> */
[----:B------:R-:W-:Y:S01]  /*194c00*/  IMAD.IADD R91, R77, 0x1, R57 ;  /* 0x000000014d5b7824 */ /* 0x000fe200078e0239 */
[----:B------:R-:W-:Y:S01]  /*194c10*/  IADD3.X R89, PT, PT, RZ, RZ, RZ, P4, P1 ;  /* 0x000000ffff597210 */ /* 0x000fe200027e24ff */
[----:B------:R-:W-:Y:S01]  /*194c20*/  IMAD.IADD R19, R99, 0x1, R19 ;  /* 0x0000000163137824 */ /* 0x000fe200078e0213 */
[----:B------:R-:W-:-:S02]  /*194c30*/  IADD3 RZ, P1, PT, R52, R88, RZ ;  /* 0x0000005834ff7210 */ /* 0x000fc40007f3e0ff */
[----:B------:R-:W-:Y:S02]  /*194c40*/  IADD3.X R25, P4, PT, RZ, RZ, RZ, P3, !PT ;  /* 0x000000ffff197210 */ /* 0x000fe40001f9e4ff */
[----:B------:R-:W-:Y:S02]  /*194c50*/  IADD3.X R79, P3, PT, R24, R79, RZ, P2, !PT ;  /* 0x0000004f184f7210 */ /* 0x000fe4000177e4ff */
[----:B------:R-:W-:Y:S01]  /*194c60*/  IADD3.X R71, P5, PT, R28, R29, RZ, P5, !PT ;  /* 0x0000001d1c477210 */ /* 0x000fe20002fbe4ff */
[----:B------:R-:W-:Y:S01]  /*194c70*/  IMAD.X R29, RZ, RZ, RZ, P4 ;  /* 0x000000ffff1d7224 */ /* 0x000fe200020e06ff */
[----:B------:R-:W-:Y:S01]  /*194c80*/  IADD3.X RZ, P1, PT, R53, R93, RZ, P1, !PT ;  /* 0x0000005d35ff7210 */ /* 0x000fe20000f3e4ff */
[----:B------:R-:W-:Y:S01]  /*194c90*/  IMAD.WIDE.U32 R52, R20, 0x30000000, R52 ;  /* 0x3000000014347825 */ /* 0x000fe200078e0034 */
[----:B------:R-:W-:Y:S02]  /*194ca0*/  IADD3 RZ, P2, PT, R70, R56, RZ ;  /* 0x0000003846ff7210 */ /* 0x000fe40007f5e0ff */
[----:B------:R-:W-:-:S02]  /*194cb0*/  IADD3.X R45, P4, PT, RZ, RZ, RZ, P5, !PT ;  /* 0x000000ffff2d7210 */ /* 0x000fc40002f9e4ff */
[----:B------:R-:W-:Y:S01]  /*194cc0*/  IADD3.X R24, P3, PT, R90, R89, RZ, P3, !PT ;  /* 0x000000595a187210 */ /* 0x000fe20001f7e4ff */
[----:B------:R-:W-:Y:S01]  /*194cd0*/  IMAD.IADD R89, R83, 0x1, R46 ;  /* 0x0000000153597824 */ /* 0x000fe200078e022e */
[----:B------:R-:W-:Y:S02]  /*194ce0*/  IADD3.X R25, P1, PT, R25, R86, RZ, P1, !PT ;  /* 0x0000005619197210 */ /* 0x000fe40000f3e4ff */
[----:B------:R-:W-:Y:S02]  /*194cf0*/  IADD3.X RZ, P2, PT, R71, R91, RZ, P2, !PT ;  /* 0x0000005b47ff7210 */ /* 0x000fe4000175e4ff */
[----:B------:R-:W-:Y:S02]  /*194d00*/  IADD3.X R57, PT, PT, RZ, RZ, RZ, P4, !PT ;  /* 0x000000ffff397210 */ /* 0x000fe400027fe4ff */
[----:B------:R-:W-:Y:S02]  /*194d10*/  IADD3.X R83, P5, PT, R79, R82, RZ, P3, !PT ;  /* 0x000000524f537210 */ /* 0x000fe40001fbe4ff */
[----:B------:R-:W-:-:S02]  /*194d20*/  IADD3.X R86, P4, PT, R29, R87, RZ, P1, !PT ;  /* 0x000000571d567210 */ /* 0x000fc40000f9e4ff */
[----:B------:R-:W-:Y:S01]  /*194d30*/  IADD3.X R28, P2, PT, R45, R64, RZ, P2, !PT ;  /* 0x000000402d1c7210 */ /* 0x000fe2000175e4ff */
[----:B------:R-:W-:Y:S01]  /*194d40*/  IMAD.IADD R45, R53, 0x1, R123 ;  /* 0x00000001352d7824 */ /* 0x000fe200078e027b */
[----:B------:R-:W-:Y:S01]  /*194d50*/  IADD3.X R29, P5, PT, R24, R89, RZ, P5, !PT ;  /* 0x00000059181d7210 */ /* 0x000fe20002fbe4ff */
[----:B------:R-:W-:Y:S01]  /*194d60*/  IMAD.IADD R53, R95, 0x1, R23 ;  /* 0x000000015f357824 */ /* 0x000fe200078e0217 */
[----:B------:R-:W-:Y:S01]  /*194d70*/  IADD3.X R87, P3, PT, RZ, RZ, RZ, P3, !PT ;  /* 0x000000ffff577210 */ /* 0x000fe20001f7e4ff */
[C---:B------:R-:W-:Y:S01]  /*194d80*/  IMAD R79, R52.reuse, -0x7af74001, -R45 ;  /* 0x8508bfff344f7824 */ /* 0x040fe200078e0a2d */
[----:B------:R-:W-:Y:S01]  /*194d90*/  IADD3.X R98, P4, PT, R25, R98, RZ, P4, !PT ;  /* 0x0000006219627210 */ /* 0x000fe2000279e4ff */
[----:B------:R-:W-:Y:S01]  /*194da0*/  IMAD.WIDE.U32 R24, R52, -0x1, RZ ;  /* 0xffffffff34187825 */ /* 0x000fe200078e00ff */
[----:B------:R-:W-:Y:S02]  /*194db0*/  IADD3.X R64, P2, PT, R57, R65, RZ, P2, !PT ;  /* 0x0000004139407210 */ /* 0x000fe4000175e4ff */
[----:B------:R-:W-:Y:S01]  /*194dc0*/  IADD3.X R87, P5, PT, RZ, R87, RZ, P5, !PT ;  /* 0x00000057ff577210 */ /* 0x000fe20002fbe4ff */
[----:B------:R-:W-:Y:S01]  /*194dd0*/  IMAD.IADD R79, R25, 0x1, R79 ;  /* 0x00000001194f7824 */ /* 0x000fe200078e024f */
[----:B------:R-:W-:Y:S01]  /*194de0*/  IADD3.X R99, P4, PT, R86, R19, RZ, P4, !PT ;  /* 0x0000001356637210 */ /* 0x000fe2000279e4ff */
[----:B------:R-:W-:Y:S01]  /*194df0*/  IMAD.IADD R65, R59, 0x1, R85 ;  /* 0x000000013b417824 */ /* 0x000fe200078e0255 */
[----:B------:R-:W-:Y:S01]  /*194e00*/  IADD3.X R28, P2, PT, R28, R83, RZ, P2, !PT ;  /* 0x000000531c1c7210 */ /* 0x000fe2000175e4ff */
[----:B------:R-:W-:Y:S01]  /*194e10*/  IMAD.WIDE.U32 R56, R24, 0x1, RZ ;  /* 0x0000000118387825 */ /* 0x000fe200078e00ff */
[----:B------:R-:W-:-:S02]  /*194e20*/  IADD3.X R89, PT, PT, RZ, RZ, RZ, P5, P3 ;  /* 0x000000ffff597210 */ /* 0x000fc40002fe64ff */
[----:B------:R-:W-:Y:S02]  /*194e30*/  IADD3.X R19, P5, PT, RZ, RZ, RZ, P4, !PT ;  /* 0x000000ffff137210 */ /* 0x000fe400027be4ff */
[----:B------:R-:W-:Y:S02]  /*194e40*/  IADD3.X R29, P4, PT, R64, R29, RZ, P2, !PT ;  /* 0x0000001d401d7210 */ /* 0x000fe4000179e4ff */
[----:B------:R-:W-:Y:S01]  /*194e50*/  IADD3 RZ, P1, PT, R98, R84, RZ ;  /* 0x0000005462ff7210 */ /* 0x000fe20007f3e0ff */
[----:B------:R-:W-:Y:S01]  /*194e60*/  IMAD.X R25, RZ, RZ, RZ, P5 ;  /* 0x000000ffff197224 */ /* 0x000fe200028e06ff */
[----:B------:R-:W-:Y:S01]  /*194e70*/  IADD3 RZ, P2, PT, R28, R22, RZ ;  /* 0x000000161cff7210 */ /* 0x000fe20007f5e0ff */
[----:B------:R-:W-:Y:S01]  /*194e80*/  IMAD.WIDE.U32 R22, R79, 0x1, RZ ;  /* 0x000000014f167825 */ /* 0x000fe200078e00ff */
[----:B------:R-:W-:Y:S02]  /*194e90*/  IADD3.X RZ, P1, PT, R99, R65, RZ, P1, !PT ;  /* 0x0000004163ff7210 */ /* 0x000fe40000f3e4ff */
[----:B------:R-:W-:Y:S01]  /*194ea0*/  IADD3 RZ, P3, PT, R52, R56, RZ ;  /* 0x0000003834ff7210 */ /* 0x000fe20007f7e0ff */
[----:B------:R-:W-:Y:S01]  /*194eb0*/  IMAD R56, R24, -0x7af74000, R22 ;  /* 0x8508c00018387824 */ /* 0x000fe200078e0216 */
[----:B------:R-:W-:-:S02]  /*194ec0*/  IADD3.X R83, P4, PT, RZ, RZ, RZ, P4, !PT ;  /* 0x000000ffff537210 */ /* 0x000fc4000279e4ff */
[----:B------:R-:W-:Y:S01]  /*194ed0*/  IADD3.X RZ, P2, PT, R29, R53, RZ, P2, !PT ;  /* 0x000000351dff7210 */ /* 0x000fe2000175e4ff */
[----:B------:R-:W-:Y:S01]  /*194ee0*/  IMAD.WIDE.U32 R52, P5, R24, -0x7af74000, R22 ;  /* 0x8508c00018347825 */ /* 0x000fe200078a0016 */
[----:B------:R-:W-:Y:S02]  /*194ef0*/  IADD3.X R19, P1, PT, R19, R80, RZ, P1, !PT ;  /* 0x0000005013137210 */ /* 0x000fe40000f3e4ff */
[----:B------:R-:W-:Y:S01]  /*194f00*/  IADD3.X R103, P0, PT, R117, R194, RZ, P0, !PT ;  /* 0x000000c275677210 */ /* 0x000fe2000071e4ff */
[----:B------:R-:W-:Y:S01]  /*194f10*/  IMAD.X R85, RZ, RZ, RZ, P4 ;  /* 0x000000ffff557224 */ /* 0x000fe200020e06ff */
[----:B------:R-:W-:Y:S01]  /*194f20*/  IADD3.X R80, P4, PT, R25, R81, RZ, P1, !PT ;  /* 0x0000005119507210 */ /* 0x000fe20000f9e4ff */
[----:B------:R-:W-:Y:S01]  /*194f30*/  IMAD.WIDE.U32 R22, R18, 0x6ca1493b, R70 ;  /* 0x6ca1493b12167825 */ /* 0x000fe200078e0046 */
[----:B------:R-:W-:Y:S02]  /*194f40*/  IADD3.X R65, PT, PT, RZ, RZ, RZ, P5, !PT ;  /* 0x000000ffff417210 */ /* 0x000fe40002ffe4ff */
[C---:B------:R-:W-:Y:S01]  /*194f50*/  IADD3 RZ, P5, PT, R57.reuse, R52, RZ ;  /* 0x0000003439ff7210 */ /* 0x040fe20007fbe0ff */
[----:B------:R-:W-:Y:S01]  /*194f60*/  IMAD.IADD R46, R57, 0x1, R56 ;  /* 0x00000001392e7824 */ /* 0x000fe200078e0238 */
[----:B------:R-:W-:Y:S01]  /*194f70*/  IADD3.X R52, P4, PT, R19, R22, RZ, P4, !PT ;  /* 0x0000001613347210 */ /* 0x000fe2000279e4ff */
[----:B------:R-:W-:Y:S01]  /*194f80*/  IMAD.MOV.U32 R64, RZ, RZ, R53 ;  /* 0x000000ffff407224 */ /* 0x000fe200078e0035 */
[----:B------:R-:W-:Y:S01]  /*194f90*/  IADD3.X R70, P2, PT, R83, R62, RZ, P2, !PT ;  /* 0x0000003e53467210 */ /* 0x000fe2000175e4ff */
[----:B------:R-:W-:Y:S01]  /*194fa0*/  IMAD.IADD R77, R23, 0x1, R77 ;  /* 0x00000001174d7824 */ /* 0x000fe200078e024d */
[----:B------:R-:W-:Y:S01]  /*194fb0*/  IADD3.X RZ, P3, PT, R45, R46, RZ, P3, !PT ;  /* 0x0000002e2dff7210 */ /* 0x000fe20001f7e4ff */
[----:B------:R-:W-:Y:S01]  /*194fc0*/  IMAD.WIDE.U32.X R56, R79, -0x7af74000, R64, P5 ;  /* 0x8508c0004f387825 */ /* 0x000fe200028e0440 */
[----:B------:R-:W-:-:S02]  /*194fd0*/  IADD3 RZ, P1, PT, R52, R74, RZ ;  /* 0x0000004a34ff7210 */ /* 0x000fc40007f3e0ff */
[----:B------:R-:W-:Y:S01]  /*194fe0*/  IADD3.X R53, P4, PT, R80, R77, RZ, P4, !PT ;  /* 0x0000004d50357210 */ /* 0x000fe2000279e4ff */
[----:B------:R-:W-:Y:S01]  /*194ff0*/  IMAD.IADD R19, R49, 0x1, R75 ;  /* 0x0000000131137824 */ /* 0x000fe200078e024b */
[----:B------:R-:W-:Y:S01]  /*195000*/  IADD3.X R72, P2, PT, R85, R63, RZ, P2, !PT ;  /* 0x0000003f55487210 */ /* 0x000fe2000175e4ff */
[----:B------:R-:W-:Y:S01]  /*195010*/  IMAD.WIDE.U32 R64, R79, 0x30000000, RZ ;  /* 0x300000004f407825 */ /* 0x000fe200078e00ff */
[----:B------:R-:W-:Y:S02]  /*195020*/  IADD3.X R25, P3, PT, RZ, R56, RZ, P3, !PT ;  /* 0x00000038ff197210 */ /* 0x000fe40001f7e4ff */
[----:B------:R-:W-:Y:S01]  /*195030*/  IADD3.X R63, P4, PT, RZ, RZ, RZ, P4, !PT ;  /* 0x000000ffff3f7210 */ /* 0x000fe2000279e4ff */
[----:B------:R-:W-:Y:S01]  /*195040*/  IMAD.WIDE.U32 R22, R18, 0x17c510ea, R28 ;  /* 0x17c510ea12167825 */ /* 0x000fe200078e001c */
[----:B------:R-:W-:Y:S02]  /*195050*/  IADD3.X RZ, P1, PT, R53, R19, RZ, P1, !PT ;  /* 0x0000001335ff7210 */ /* 0x000fe40000f3e4ff */
[----:B------:R-:W-:Y:S01]  /*195060*/  IADD3.X R45, P3, PT, RZ, R57, RZ, P3, !PT ;  /* 0x00000039ff2d7210 */ /* 0x000fe20001f7e4ff */
[----:B------:R-:W-:Y:S01]  /*195070*/  IMAD.WIDE.U32 R18, R20, -0x45f6b800, R98 ;  /* 0xba09480014127825 */ /* 0x000fe200078e0062 */
[----:B------:R-:W-:-:S02]  /*195080*/  IADD3.X R63, P1, PT, R63, R68, RZ, P1, !PT ;  /* 0x000000443f3f7210 */ /* 0x000fc40000f3e4ff */
[----:B------:R-:W-:Y:S01]  /*195090*/  IADD3 R95, PT, PT, R23, R95, RZ ;  /* 0x0000005f175f7210 */ /* 0x000fe20007ffe0ff */
[C-C-:B------:R-:W-:Y:S01]  /*1950a0*/  IMAD R75, R24.reuse, 0x170b5d44, R64.reuse ;  /* 0x170b5d44184b7824 */ /* 0x140fe200078e0240 */
[----:B------:R-:W-:Y:S01]  /*1950b0*/  IADD3.X R195, P0, PT, R119, R195, RZ, P0, !PT ;  /* 0x000000c377c37210 */ /* 0x000fe2000071e4ff */
[----:B------:R-:W-:-:S03]  /*1950c0*/  IMAD.WIDE.U32 R64, P5, R24, 0x170b5d44, R64 ;  /* 0x170b5d4418407825 */ /* 0x000fc600078a0040 */
        /* <DEDUP_REMOVED lines=14> */
[----:B------:R-:W-:Y:S01]  /*1951b0*/  IMAD.WIDE.U32.X R56, R79, 0x170b5d44, R56, P5 ;  /* 0x170b5d444f387825 */ /* 0x000fe200028e0438 */
[----:B------:R-:W-:Y:S02]  /*1951c0*/  IADD3.X RZ, P3, PT, R19, R25, RZ, P3, !PT ;  /* 0x0000001913ff7210 */ /* 0x000fe40001f7e4ff */
[----:B------:R-:W-:Y:S01]  /*1951d0*/  IADD3.X R25, P4, PT, RZ, RZ, RZ, P4, !PT ;  /* 0x000000ffff197210 */ /* 0x000fe2000279e4ff */
[----:B------:R-:W-:Y:S01]  /*1951e0*/  IMAD.WIDE.U32 R22, R20, 0xf5138f, R52 ;  /* 0x00f5138f14167825 */ /* 0x000fe200078e0034 */
[----:B------:R-:W-:Y:S02]  /*1951f0*/  IADD3.X R29, P1, PT, R68, R95, RZ, P1, !PT ;  /* 0x0000005f441d7210 */ /* 0x000fe40000f3e4ff */
[----:B------:R-:W-:Y:S01]  /*195200*/  IADD3.X R25, P3, PT, R25, R56, RZ, P3, !PT ;  /* 0x0000003819197210 */ /* 0x000fe20001f7e4ff */
[----:B------:R-:W-:Y:S01]  /*195210*/  IMAD.X R56, RZ, RZ, RZ, P4 ;  /* 0x000000ffff387224 */ /* 0x000fe200020e06ff */
[----:B------:R-:W-:Y:S01]  /*195220*/  IADD3.X R45, P1, PT, RZ, RZ, RZ, P1, !PT ;  /* 0x000000ffff2d7210 */ /* 0x000fe20000f3e4ff */
[----:B------:R-:W-:-:S03]  /*195230*/  IMAD.WIDE.U32 R64, P5, R24, 0x1ef3622f, R58 ;  /* 0x1ef3622f18407825 */ /* 0x000fc600078a003a */
[----:B------:R-:W-:Y:S01]  /*195240*/  IADD3.X R56, P3, PT, R56, R57, RZ, P3, !PT ;  /* 0x0000003938387210 */ /* 0x000fe20001f7e4ff */
[----:B------:R-:W-:Y:S02]  /*195250*/  IMAD.IADD R53, R47, 0x1, R67 ;  /* 0x000000012f357824 */ /* 0x000fe400078e0243 */
[----:B------:R-:W-:Y:S01]  /*195260*/  IMAD.X R57, RZ, RZ, RZ, P1 ;  /* 0x000000ffff397224 */ /* 0x000fe200008e06ff */
[----:B------:R-:W-:Y:S01]  /*195270*/  IADD3 RZ, P1, PT, R28, R66, RZ ;  /* 0x000000421cff7210 */ /* 0x000fe20007f3e0ff */
[C---:B------:R-:W-:Y:S01]  /*195280*/  IMAD R69, R24.reuse, 0x1ef3622f, R58 ;  /* 0x1ef3622f18457824 */ /* 0x040fe200078e023a */
[----:B------:R-:W-:Y:S01]  /*195290*/  IADD3.X R22, P3, PT, R25, R22, RZ, P3, !PT ;  /* 0x0000001619167210 */ /* 0x000fe20001f7e4ff */
[----:B------:R-:W-:-:S04]  /*1952a0*/  IMAD.WIDE.U32 R58, R24, -0x45f6b800, RZ ;  /* 0xba094800183a7825 */ /* 0x000fc800078e00ff */
[----:B------:R-:W-:Y:S01]  /*1952b0*/  IMAD.IADD R23, R23, 0x1, R49 ;  /* 0x0000000117177824 */ /* 0x000fe200078e0231 */
[----:B------:R-:W-:Y:S01]  /*1952c0*/  IADD3 RZ, P4, PT, R64, R59, RZ ;  /* 0x0000003b40ff7210 */ /* 0x000fe20007f9e0ff */
[----:B------:R-:W-:Y:S01]  /*1952d0*/  IMAD.X R63, RZ, RZ, RZ, P5 ;  /* 0x000000ffff3f7224 */ /* 0x000fe200028e06ff */
[----:B------:R-:W-:Y:S01]  /*1952e0*/  IADD3.X RZ, P5, PT, R29, R53, RZ, P1, !PT ;  /* 0x000000351dff7210 */ /* 0x000fe20000fbe4ff */
        /* <DEDUP_REMOVED lines=8> */
[----:B------:R-:W-:Y:S01]  /*195370*/  IADD3.X R45, P5, PT, R45, R54, RZ, P5, !PT ;  /* 0x000000362d2d7210 */ /* 0x000fe20002fbe4ff */
[----:B------:R-:W-:Y:S01]  /*195380*/  IMAD.WIDE.U32 R28, R20, 0x6ca1493b, R28 ;  /* 0x6ca1493b141c7825 */ /* 0x000fe200078e001c */
[----:B------:R-:W-:Y:S02]  /*195390*/  IADD3.X RZ, P1, PT, R23, R25, RZ, P1, !PT ;  /* 0x0000001917ff7210 */ /* 0x000fe40000f3e4ff */
[----:B------:R-:W-:Y:S01]  /*1953a0*/  IADD3.X R44, P4, PT, R65, R60, RZ, P2, !PT ;  /* 0x0000003c412c7210 */ /* 0x000fe2000179e4ff */
[----:B------:R-:W-:Y:S01]  /*1953b0*/  IMAD.IADD R58, R29, 0x1, R47 ;  /* 0x000000011d3a7824 */ /* 0x000fe200078e022f */
[----:B------:R-:W-:Y:S01]  /*1953c0*/  IADD3.X R46, P5, PT, R57, R55, RZ, P5, !PT ;  /* 0x00000037392e7210 */ /* 0x000fe20002fbe4ff */
[----:B------:R-:W-:Y:S01]  /*1953d0*/  IMAD.WIDE.U32 R54, R79, 0xf5138f, RZ ;  /* 0x00f5138f4f367825 */ /* 0x000fe200078e00ff */
[----:B------:R-:W-:Y:S02]  /*1953e0*/  IADD3.X R25, P3, PT, RZ, RZ, RZ, P3, !PT ;  /* 0x000000ffff197210 */ /* 0x000fe40001f7e4ff */
[----:B------:R-:W-:Y:S01]  /*1953f0*/  IADD3.X R59, P4, PT, R64, R59, RZ, P4, !PT ;  /* 0x0000003b403b7210 */ /* 0x000fe2000279e4ff */
[C---:B------:R-:W-:Y:S01]  /*195400*/  IMAD R65, R24.reuse, 0x1a22d9f3, R54 ;  /* 0x1a22d9f318417824 */ /* 0x040fe200078e0236 */
[----:B------:R-:W-:Y:S01]  /*195410*/  IADD3.X R44, P5, PT, R45, R44, RZ, P5, !PT ;  /* 0x0000002c2d2c7210 */ /* 0x000fe20002fbe4ff */
[----:B------:R-:W-:Y:S01]  /*195420*/  IMAD.IADD R63, R21, 0x1, R51 ;  /* 0x00000001153f7824 */ /* 0x000fe200078e0233 */
[----:B------:R-:W-:Y:S01]  /*195430*/  IADD3.X R25, P1, PT, R25, R52, RZ, P1, !PT ;  /* 0x0000003419197210 */ /* 0x000fe20000f3e4ff */
[----:B------:R-:W-:Y:S01]  /*195440*/  IMAD.WIDE.U32 R18, R24, 0x30000000, R18 ;  /* 0x3000000018127825 */ /* 0x000fe200078e0012 */
[----:B------:R-:W-:-:S02]  /*195450*/  IADD3.X R49, PT, PT, RZ, RZ, RZ, P3, !PT ;  /* 0x000000ffff317210 */ /* 0x000fc40001ffe4ff */
        /* <DEDUP_REMOVED lines=14> */
[----:B------:R-:W-:Y:S01]  /*195540*/  IMAD.WIDE.U32.X R50, R79, 0x1a22d9f3, R54, P3 ;  /* 0x1a22d9f34f327825 */ /* 0x000fe200018e0436 */
[----:B------:R-:W-:Y:S02]  /*195550*/  IADD3 RZ, P3, PT, R46, R52, RZ ;  /* 0x000000342eff7210 */ /* 0x000fe40007f7e0ff */
[----:B------:R-:W-:Y:S01]  /*195560*/  IADD3.X RZ, P5, PT, R45, R63, RZ, P5, !PT ;  /* 0x0000003f2dff7210 */ /* 0x000fe20002fbe4ff */
[----:B------:R-:W-:Y:S01]  /*195570*/  IMAD.WIDE.U32 R28, R79, 0x6ca1493b, RZ ;  /* 0x6ca1493b4f1c7825 */ /* 0x000fe200078e00ff */
[----:B------:R-:W-:-:S03]  /*195580*/  IADD3.X RZ, P3, PT, R47, R53, RZ, P3, !PT ;  /* 0x000000352fff7210 */ /* 0x000fc60001f7e4ff */
[----:B------:R-:W-:Y:S01]  /*195590*/  IMAD.X R49, RZ, RZ, RZ, P1 ;  /* 0x000000ffff317224 */ /* 0x000fe200008e06ff */
[----:B------:R-:W-:Y:S01]  /*1955a0*/  IADD3.X R25, P3, PT, R25, R50, RZ, P3, !PT ;  /* 0x0000003219197210 */ /* 0x000fe20001f7e4ff */
[----:B------:R-:W-:-:S03]  /*1955b0*/  IMAD.WIDE.U32 R56, P1, R24, -0x39c4fa40, R28 ;  /* 0xc63b05c018387825 */ /* 0x000fc6000782001c */
[----:B------:R-:W-:Y:S01]  /*1955c0*/  IADD3.X R50, P3, PT, R49, R51, RZ, P3, !PT ;  /* 0x0000003331327210 */ /* 0x000fe20001f7e4ff */
[C---:B------:R-:W-:Y:S01]  /*1955d0*/  IMAD.WIDE.U32 R52, R24.reuse, 0x6ca1493b, RZ ;  /* 0x6ca1493b18347825 */ /* 0x040fe200078e00ff */
[----:B------:R-:W-:Y:S02]  /*1955e0*/  MOV R54, R57 ;  /* 0x0000003900367202 */ /* 0x000fe40000000f00 */
[----:B------:R-:W-:Y:S01]  /*1955f0*/  IADD3.X R49, P0, PT, R195, R128, RZ, P0, !PT ;  /* 0x00000080c3317210 */ /* 0x000fe2000071e4ff */
        /* <DEDUP_REMOVED lines=8> */
[----:B------:R-:W-:Y:S01]  /*195680*/  IMAD.WIDE.U32 R46, R24, 0xf5138f, R46 ;  /* 0x00f5138f182e7825 */ /* 0x000fe200078e002e */
[----:B------:R-:W-:Y:S02]  /*195690*/  IADD3.X R51, P1, PT, R61, R27, RZ, P1, !PT ;  /* 0x0000001b3d337210 */ /* 0x000fe40000f3e4ff */
[----:B------:R-:W-:Y:S01]  /*1956a0*/  IADD3.X R25, P2, PT, RZ, RZ, RZ, P2, !PT ;  /* 0x000000ffff197210 */ /* 0x000fe2000175e4ff */
[----:B------:R-:W-:Y:S01]  /*1956b0*/  IMAD.WIDE.U32.X R26, R79, -0x39c4fa40, R54, P5 ;  /* 0xc63b05c04f1a7825 */ /* 0x000fe200028e0436 */
[----:B------:R-:W-:-:S02]  /*1956c0*/  IADD3 RZ, P5, PT, R28, R52, RZ ;  /* 0x000000341cff7210 */ /* 0x000fc40007fbe0ff */
[----:B------:R-:W-:Y:S01]  /*1956d0*/  IADD3.X R29, P3, PT, R50, R21, RZ, P3, !PT ;  /* 0x00000015321d7210 */ /* 0x000fe20001f7e4ff */
[----:B------:R-:W-:Y:S01]  /*1956e0*/  IMAD.IADD R65, R47, 0x1, R65 ;  /* 0x000000012f417824 */ /* 0x000fe200078e0241 */
[----:B------:R-:W-:Y:S01]  /*1956f0*/  IADD3.X R53, P4, PT, RZ, R25, RZ, P4, !PT ;  /* 0x00000019ff357210 */ /* 0x000fe2000279e4ff */
        /* <DEDUP_REMOVED lines=24> */
[----:B------:R-:W-:Y:S02]  /*195880*/  IMAD.IADD R191, R191, 0x1, R187 ;  /* 0x00000001bfbf7824 */ /* 0x000fe400078e02bb */
[----:B------:R-:W-:Y:S01]  /*195890*/  IMAD.WIDE.U32.X R26, R79, 0x1ae3a46, R42, P4 ;  /* 0x01ae3a464f1a7825 */ /* 0x000fe200020e042a */
[----:B------:R-:W-:-:S02]  /*1958a0*/  IADD3.X RZ, P5, PT, R21, R25, RZ, P5, !PT ;  /* 0x0000001915ff7210 */ /* 0x000fc40002fbe4ff */
[----:B------:R-:W-:Y:S02]  /*1958b0*/  IADD3.X R25, P2, PT, RZ, RZ, RZ, P2, !PT ;  /* 0x000000ffff197210 */ /* 0x000fe4000175e4ff */
[----:B------:R-:W-:Y:S02]  /*1958c0*/  IADD3 RZ, P4, PT, R48, R186, RZ ;  /* 0x000000ba30ff7210 */ /* 0x000fe40007f9e0ff */
[----:B------:R-:W-:Y:S02]  /*1958d0*/  IADD3.X R25, P5, PT, R25, R26, RZ, P5, !PT ;  /* 0x0000001a19197210 */ /* 0x000fe40002fbe4ff */
[----:B------:R-:W-:Y:S02]  /*1958e0*/  IADD3.X R26, PT, PT, RZ, RZ, RZ, P2, !PT ;  /* 0x000000ffff1a7210 */ /* 0x000fe400017fe4ff */
[----:B------:R-:W-:Y:S02]  /*1958f0*/  IADD3.X R42, P1, PT, RZ, RZ, RZ, P1, !PT ;  /* 0x000000ffff2a7210 */ /* 0x000fe40000f3e4ff */
[----:B------:R-:W-:Y:S01]  /*195900*/  IADD3.X RZ, P4, PT, R49, R191, RZ, P4, !PT ;  /* 0x000000bf31ff7210 */ /* 0x000fe2000279e4ff */
[----:B------:R-:W-:Y:S01]  /*195910*/  IMAD.WIDE.U32 R48, R24, 0x17c510ea, R20 ;  /* 0x17c510ea18307825 */ /* 0x000fe200078e0014 */
[----:B------:R-:W-:-:S02]  /*195920*/  IADD3.X R43, P0, PT, RZ, RZ, RZ, P0, !PT ;  /* 0x000000ffff2b7210 */ /* 0x000fc4000071e4ff */
[----:B------:R-:W-:Y:S01]  /*195930*/  IADD3.X R26, P2, PT, R26, R27, RZ, P5, !PT ;  /* 0x0000001b1a1a7210 */ /* 0x000fe20002f5e4ff */
[----:B------:R-:W-:Y:S01]  /*195940*/  IMAD.X R27, RZ, RZ, RZ, P1 ;  /* 0x000000ffff1b7224 */ /* 0x000fe200008e06ff */
[----:B------:R-:W-:Y:S01]  /*195950*/  IADD3.X R44, P4, PT, R43, R184, RZ, P4, !PT ;  /* 0x000000b82b2c7210 */ /* 0x000fe2000279e4ff */
[----:B------:R-:W-:Y:S01]  /*195960*/  IMAD.IADD R53, R49, 0x1, R53 ;  /* 0x0000000131357824 */ /* 0x000fe200078e0235 */
[----:B------:R-:W-:Y:S01]  /*195970*/  IADD3.X R25, P3, P2, R25, RZ, R42, P2, P3 ;  /* 0x000000ff19197210 */ /* 0x000fe2000126642a */
[----:B------:R-:W-:Y:S01]  /*195980*/  IMAD.WIDE.U32 R42, R24, -0x45f6b800, R22 ;  /* 0xba094800182a7825 */ /* 0x000fe200078e0016 */
[----:B------:R-:W-:Y:S02]  /*195990*/  IADD3.X R185, PT, PT, R185, RZ, RZ, P4, P0 ;  /* 0x000000ffb9b97210 */ /* 0x000fe400027e04ff */
[----:B------:R-:W-:Y:S01]  /*1959a0*/  IADD3.X R26, PT, PT, R26, RZ, R27, P3, P2 ;  /* 0x000000ff1a1a7210 */ /* 0x000fe20001fe441b */
[----:B------:R-:W-:Y:S01]  /*1959b0*/  IMAD.IADD R69, R43, 0x1, R69 ;  /* 0x000000012b457824 */ /* 0x000fe200078e0245 */
        /* <DEDUP_REMOVED lines=82> */
.L_x_1454:
[----:B------:R-:W-:Y:S05]  /*195ee0*/  BSYNC.RELIABLE B2 ;  /* 0x0000000000027941 */ /* 0x000fea0003800100 */
.L_x_1453:
        /* <DEDUP_REMOVED lines=12> */
.L_x_817:
[----:B------:R-:W-:Y:S05]  /*195fb0*/  BSYNC.RECONVERGENT B1 ;  /* 0x0000000000017941 */ /* 0x000fea0003800200 */
.L_x_816:
[----:B------:R-:W-:Y:S01]  /*195fc0*/  LOP3.LUT P0, RZ, R73, 0x2, RZ, 0xc0, !PT ;  /* 0x0000000249ff7812 */ /* 0x000fe2000780c0ff */
[----:B------:R-:W-:-:S12]  /*195fd0*/  VIADD R2, R2, 0x8 ;  /* 0x0000000802027836 */ /* 0x000fd80000000000 */
[----:B------:R-:W-:Y:S05]  /*195fe0*/  @!P0 BRA `(.L_x_1455) ;  /* 0xffffe6b400808947 */ /* 0x000fea000383ffff */
.L_x_662:
[----:B------:R-:W-:Y:S05]  /*195ff0*/  BSYNC.RECONVERGENT B0 ;  /* 0x0000000000007941 */ /* 0x000fea0003800200 */
.L_x_661:
[----:B------:R-:W-:Y:S05]  /*196000*/  WARPSYNC.ALL ;  /* 0x0000000000007948 */ /* 0x000fea0003800000 */
[----:B------:R-:W-:Y:S01]  /*196010*/  ISETP.GE.U32.AND P0, PT, R5, R3, PT ;  /* 0x000000030500720c */ /* 0x000fe20003f06070 */
[----:B------:R-:W-:-:S12]  /*196020*/  BSSY.RECONVERGENT B1, `(.L_x_1456) ;  /* 0x0005b54000017945 */ /* 0x000fd80003800200 */
[----:B------:R-:W-:Y:S05]  /*196030*/  @P0 BRA `(.L_x_1457) ;  /* 0x000005b400480947 */ /* 0x000fea0003800000 */
[C---:B------:R-:W-:Y:S02]  /*196040*/  IMAD.IADD R3, R5.reuse, 0x1, -R3 ;  /* 0x0000000105037824 */ /* 0x040fe400078e0a03 */
[----:B------:R-:W-:-:S07]  /*196050*/  IMAD R5, R5, 0x4, R0 ;  /* 0x0000000405057824 */ /* 0x000fce00078e0200 */
.L_x_1648:
[----:B------:R-:W2:Y:S01]  /*196060*/  LDL R43, [R5] ;  /* 0x00000000052b7983 */ /* 0x000ea20000100800 */
[----:B------:R-:W2:Y:S02]  /*196070*/  LDC.64 R194, c[0x0][0x388] ;  /* 0x0000e200ffc27b82 */ /* 0x000ea40000000a00 */
[----:B--2---:R-:W-:-:S05]  /*196080*/  IMAD.WIDE.U32 R194, R43, 0x60, R194 ;  /* 0x000000602bc27825 */ /* 0x004fca00078e00c2 */
[----:B------:R-:W2:Y:S01]  /*196090*/  LDG.E.64 R52, desc[UR4][R194.64] ;  /* 0x00000004c2347981 */ /* 0x000ea2000c1e1b00 */
[----:B------:R-:W-:Y:S01]  /*1960a0*/  VIADD R3, R3, 0x1 ;  /* 0x0000000103037836 */ /* 0x000fe20000000000 */
[----:B------:R-:W-:Y:S01]  /*1960b0*/  LOP3.LUT R73, R73, 0xfffffffd, RZ, 0xc0, !PT ;  /* 0xfffffffd49497812 */ /* 0x000fe200078ec0ff */
[----:B------:R-:W-:Y:S04]  /*1960c0*/  BSSY.RECONVERGENT B0, `(.L_x_1458) ;  /* 0x0005b46000007945 */ /* 0x000fe80003800200 */
[----:B------:R-:W-:Y:S01]  /*1960d0*/  BSSY.RELIABLE B2, `(.L_x_1459) ;  /* 0x000001b000027945 */ /* 0x000fe20003800100 */
[----:B------:R-:W-:-:S13]  /*1960e0*/  ISETP.NE.AND P1, PT, R3, RZ, PT ;  /* 0x000000ff0300720c */ /* 0x000fda0003f25270 */
[----:B------:R-:W-:Y:S02]  /*1960f0*/  @P1 LOP3.LUT R73, R73, 0x2, RZ, 0xfc, !PT ;  /* 0x0000000249491812 */ /* 0x000fe400078efcff */
        /* <DEDUP_REMOVED lines=24> */
.L_x_1460:
[----:B------:R-:W-:Y:S05]  /*196280*/  BSYNC.RELIABLE B2 ;  /* 0x0000000000027941 */ /* 0x000fea0003800100 */
.L_x_1459:
        /* <DEDUP_REMOVED lines=97> */
[----:B----4-:R-:W-:Y:S01]  /*1968a0*/  SHF.L.U32 R7, R4, 0x18, RZ ;  /* 0x0000001804077819 */ /* 0x010fe200000006ff */
[----:B-----5:R-:W-:Y:S01]  /*1968b0*/  IMAD.U32 R26, R26, 0x10000, RZ ;  /* 0x000100001a1a7824 */ /* 0x020fe200078e00ff */
[----:B------:R-:W-:Y:S01]  /*1968c0*/  PRMT R24, R24, 0x6540, R25 ;  /* 0x0000654018187816 */ /* 0x000fe20000000019 */
[----:B------:R-:W-:Y:S01]  /*1968d0*/  IMAD.SHL.U32 R27, R27, 0x1000000, RZ ;  /* 0x010000001b1b7824 */ /* 0x000fe200078e00ff */
[----:B------:R-:W-:Y:S01]  /*1968e0*/  LOP3.LUT R38, R0, R7, R2, 0xfe, !PT ;  /* 0x0000000700267212 */ /* 0x000fe200078efe02 */
[----:B------:R-:W-:Y:S01]  /*1968f0*/  IMAD.SHL.U32 R37, R37, 0x1000000, RZ ;  /* 0x0100000025257824 */ /* 0x000fe200078e00ff */
[----:B------:R-:W-:Y:S01]  /*196900*/  PRMT R17, R17, 0x6540, R34 ;  /* 0x0000654011117816 */ /* 0x000fe20000000022 */
[----:B------:R-:W-:-:S02]  /*196910*/  IMAD.U32 R36, R36, 0x10000, RZ ;  /* 0x0001000024247824 */ /* 0x000fc400078e00ff */
[----:B------:R-:W-:Y:S02]  /*196920*/  IMAD.U32 R8, R8, 0x10000, RZ ;  /* 0x0001000008087824 */ /* 0x000fe400078e00ff */
[----:B------:R-:W-:Y:S02]  /*196930*/  IMAD.SHL.U32 R39, R10, 0x1000000, RZ ;  /* 0x010000000a277824 */ /* 0x000fe400078e00ff */
[----:B------:R-:W-:Y:S02]  /*196940*/  IMAD.U32 R13, R13, 0x10000, RZ ;  /* 0x000100000d0d7824 */ /* 0x000fe400078e00ff */
[----:B------:R-:W-:Y:S02]  /*196950*/  IMAD.SHL.U32 R14, R14, 0x1000000, RZ ;  /* 0x010000000e0e7824 */ /* 0x000fe400078e00ff */
[----:B------:R-:W-:Y:S02]  /*196960*/  IMAD.U32 R18, R18, 0x10000, RZ ;  /* 0x0001000012127824 */ /* 0x000fe400078e00ff */
[----:B------:R-:W-:-:S02]  /*196970*/  IMAD.SHL.U32 R19, R19, 0x1000000, RZ ;  /* 0x0100000013137824 */ /* 0x000fc400078e00ff */
[----:B------:R-:W-:Y:S01]  /*196980*/  IMAD.SHL.U32 R23, R23, 0x1000000, RZ ;  /* 0x0100000017177824 */ /* 0x000fe200078e00ff */
[----:B------:R-:W-:Y:S01]  /*196990*/  LOP3.LUT R17, R17, R37, R36, 0xfe, !PT ;  /* 0x0000002511117212 */ /* 0x000fe200078efe24 */
[----:B------:R-:W-:Y:S01]  /*1969a0*/  IMAD.MOV.U32 R40, RZ, RZ, R52 ;  /* 0x000000ffff287224 */ /* 0x000fe200078e0034 */
[----:B------:R-:W-:Y:S01]  /*1969b0*/  PRMT R0, R32, 0x6540, R33 ;  /* 0x0000654020007816 */ /* 0x000fe20000000021 */
[----:B------:R-:W-:Y:S02]  /*1969c0*/  IMAD.U32 R30, R30, 0x10000, RZ ;  /* 0x000100001e1e7824 */ /* 0x000fe400078e00ff */
[----:B------:R-:W-:Y:S02]  /*1969d0*/  IMAD.SHL.U32 R31, R31, 0x1000000, RZ ;  /* 0x010000001f1f7824 */ /* 0x000fe400078e00ff */
[----:B------:R-:W-:Y:S01]  /*1969e0*/  IMAD.MOV.U32 R41, RZ, RZ, R53 ;  /* 0x000000ffff297224 */ /* 0x000fe200078e0035 */
[----:B------:R-:W-:Y:S01]  /*1969f0*/  PRMT R6, R6, 0x6540, R9 ;  /* 0x0000654006067816 */ /* 0x000fe20000000009 */
[----:B------:R-:W-:-:S03]  /*196a00*/  IMAD.MOV.U32 R25, RZ, RZ, 0x7b4e97b7 ;  /* 0x7b4e97b7ff197424 */ /* 0x000fc600078e00ff */
[----:B------:R-:W-:Y:S02]  /*196a10*/  LOP3.LUT R39, R6, R39, R8, 0xfe, !PT ;  /* 0x0000002706277212 */ /* 0x000fe400078efe08 */
[----:B------:R-:W-:-:S04]  /*196a20*/  PRMT R11, R11, 0x6540, R12 ;  /* 0x000065400b0b7816 */ /* 0x000fc8000000000c */
[----:B------:R-:W-:Y:S02]  /*196a30*/  LOP3.LUT R36, R11, R14, R13, 0xfe, !PT ;  /* 0x0000000e0b247212 */ /* 0x000fe400078efe0d */
[----:B------:R-:W-:-:S04]  /*196a40*/  PRMT R15, R15, 0x6540, R16 ;  /* 0x000065400f0f7816 */ /* 0x000fc80000000010 */
[----:B------:R-:W-:Y:S02]  /*196a50*/  LOP3.LUT R37, R15, R19, R18, 0xfe, !PT ;  /* 0x000000130f257212 */ /* 0x000fe400078efe12 */
[----:B------:R-:W-:Y:S02]  /*196a60*/  PRMT R20, R20, 0x6540, R21 ;  /* 0x0000654014147816 */ /* 0x000fe40000000015 */
[----:B------:R-:W-:Y:S01]  /*196a70*/  SHF.L.U32 R22, R22, 0x10, RZ ;  /* 0x0000001016167819 */ /* 0x000fe200000006ff */
[----:B------:R-:W-:Y:S01]  /*196a80*/  IMAD.MOV.U32 R21, RZ, RZ, 0x51409f83 ;  /* 0x51409f83ff157424 */ /* 0x000fe200078e00ff */
[----:B------:R-:W-:Y:S01]  /*196a90*/  MOV R19, 0x2cdffff ;  /* 0x02cdffff00137802 */ /* 0x000fe20000000f00 */
[----:B------:R-:W-:Y:S01]  /*196aa0*/  IMAD.MOV.U32 R18, RZ, RZ, -0x98 ;  /* 0xffffff68ff127424 */ /* 0x000fe200078e00ff */
[----:B------:R-:W-:Y:S02]  /*196ab0*/  LOP3.LUT R34, R20, R23, R22, 0xfe, !PT ;  /* 0x0000001714227212 */ /* 0x000fe400078efe16 */
[----:B------:R-:W-:Y:S01]  /*196ac0*/  PRMT R28, R28, 0x6540, R29 ;  /* 0x000065401c1c7816 */ /* 0x000fe2000000001d */
[----:B------:R-:W-:Y:S01]  /*196ad0*/  IMAD.U32 R33, R35, 0x10000, RZ ;  /* 0x0001000023217824 */ /* 0x000fe200078e00ff */
[----:B------:R-:W-:Y:S01]  /*196ae0*/  LOP3.LUT R35, R24, R27, R26, 0xfe, !PT ;  /* 0x0000001b18237212 */ /* 0x000fe200078efe1a */
[----:B------:R-:W-:-:S02]  /*196af0*/  IMAD.SHL.U32 R42, R42, 0x1000000, RZ ;  /* 0x010000002a2a7824 */ /* 0x000fc400078e00ff */
[----:B------:R-:W-:Y:S02]  /*196b00*/  HFMA2 R26, -RZ, RZ, -3.5762786865234375e-06, -7.4863433837890625e-05 ;  /* 0x803c84e8ff1a7431 */ /* 0x000fe400000001ff */
        /* <DEDUP_REMOVED lines=18> */
[----:B------:R-:W-:Y:S02]  /*196c30*/  IMAD.SHL.U32 R89, R89, 0x1000000, RZ ;  /* 0x0100000059597824 */ /* 0x000fe400078e00ff */
[----:B------:R-:W-:Y:S02]  /*196c40*/  IMAD.U32 R92, R92, 0x10000, RZ ;  /* 0x000100005c5c7824 */ /* 0x000fe400078e00ff */
[----:B------:R-:W-:Y:S02]  /*196c50*/  IMAD.SHL.U32 R93, R93, 0x1000000, RZ ;  /* 0x010000005d5d7824 */ /* 0x000fe400078e00ff */
[----:B------:R-:W-:Y:S02]  /*196c60*/  IMAD.U32 R96, R96, 0x10000, RZ ;  /* 0x0001000060607824 */ /* 0x000fe400078e00ff */
[----:B------:R-:W-:Y:S01]  /*196c70*/  IMAD.SHL.U32 R97, R97, 0x1000000, RZ ;  /* 0x0100000061617824 */ /* 0x000fe200078e00ff */
[----:B------:R-:W-:Y:S01]  /*196c80*/  LOP3.LUT R32, R28, R31, R30, 0xfe, !PT ;  /* 0x0000001f1c207212 */ /* 0x000fe200078efe1e */
[----:B------:R-:W-:Y:S01]  /*196c90*/  IMAD.MOV.U32 R28, RZ, RZ, -0x1d020b66 ;  /* 0xe2fdf49aff1c7424 */ /* 0x000fe200078e00ff */
[----:B------:R-:W-:Y:S01]  /*196ca0*/  LOP3.LUT R33, R0, R42, R33, 0xfe, !PT ;  /* 0x0000002a00217212 */ /* 0x000fe200078efe21 */
[----:B------:R-:W-:Y:S01]  /*196cb0*/  IMAD.MOV.U32 R29, RZ, RZ, 0x8d6661 ;  /* 0x008d6661ff1d7424 */ /* 0x000fe200078e00ff */
[----:B------:R-:W-:-:S02]  /*196cc0*/  PRMT R43, R43, 0x6540, R44 ;  /* 0x000065402b2b7816 */ /* 0x000fc4000000002c */
[----:B------:R-:W-:Y:S01]  /*196cd0*/  SHF.L.U32 R46, R46, 0x18, RZ ;  /* 0x000000182e2e7819 */ /* 0x000fe200000006ff */
[----:B------:R-:W-:Y:S02]  /*196ce0*/  IMAD.MOV.U32 R27, RZ, RZ, 0x4cf495bf ;  /* 0x4cf495bfff1b7424 */ /* 0x000fe400078e00ff */
[----:B------:R-:W-:Y:S01]  /*196cf0*/  IMAD.MOV.U32 R24, RZ, RZ, 0x6e7c6305 ;  /* 0x6e7c6305ff187424 */ /* 0x000fe200078e00ff */
[----:B------:R-:W-:Y:S02]  /*196d00*/  LOP3.LUT R30, R43, R46, R45, 0xfe, !PT ;  /* 0x0000002e2b1e7212 */ /* 0x000fe400078efe2d */
[----:B------:R-:W-:Y:S01]  /*196d10*/  PRMT R47, R47, 0x6540, R48 ;  /* 0x000065402f2f7816 */ /* 0x000fe20000000030 */
[----:B------:R-:W-:Y:S02]  /*196d20*/  IMAD.MOV.U32 R22, RZ, RZ, -0x7582c00e ;  /* 0x8a7d3ff2ff167424 */ /* 0x000fe400078e00ff */
[----:B------:R-:W-:Y:S01]  /*196d30*/  IMAD.MOV.U32 R23, RZ, RZ, -0x60824c57 ;  /* 0x9f7db3a9ff177424 */ /* 0x000fe200078e00ff */
[----:B------:R-:W-:-:S02]  /*196d40*/  LOP3.LUT R31, R47, R50, R49, 0xfe, !PT ;  /* 0x000000322f1f7212 */ /* 0x000fc400078efe31 */
        /* <DEDUP_REMOVED lines=15> */
[----:B------:R-:W-:Y:S02]  /*196e40*/  LOP3.LUT R9, R65, R68, R67, 0xfe, !PT ;  /* 0x0000004441097212 */ /* 0x000fe400078efe43 */
[----:B------:R-:W-:-:S02]  /*196e50*/  PRMT R82, R82, 0x6540, R83 ;  /* 0x0000654052527816 */ /* 0x000fc40000000053 */
        /* <DEDUP_REMOVED lines=8> */
[----:B------:R-:W-:Y:S06]  /*196ee0*/  BRA `(.L_x_1461) ;  /* 0x000005a4008c7947 */ /* 0x000fec0003800000 */
.L_x_1462:
        /* <DEDUP_REMOVED lines=132> */
[----:B------:R-:W-:-:S02]  /*197730*/  IADD3.X RZ, P1, PT, R55, R45, RZ, P1, !PT ;  /* 0x0000002d37ff7210 */ /* 0x000fc40000f3e4ff */
[----:B------:R-:W-:Y:S01]  /*197740*/  IADD3.X R43, P3, PT, RZ, RZ, RZ, P3, !PT ;  /* 0x000000ffff2b7210 */ /* 0x000fe20001f7e4ff */
[----:B------:R-:W-:Y:S01]  /*197750*/  IMAD.WIDE.U32.X R46, R29, R21, R56, P4 ;  /* 0x000000151d2e7225 */ /* 0x000fe200020e0438 */
[----:B------:R-:W-:Y:S02]  /*197760*/  IADD3.X R45, P0, PT, RZ, RZ, RZ, P0, !PT ;  /* 0x000000ffff2d7210 */ /* 0x000fe4000071e4ff */
        /* <DEDUP_REMOVED lines=36> */
[----:B------:R-:W-:Y:S02]  /*1979b0*/  IADD3 RZ, P2, PT, RZ, R82, RZ ;  /* 0x00000052ffff7210 */ /* 0x000fe40007f5e0ff */
[----:B------:R-:W-:Y:S01]  /*1979c0*/  MOV R82, R85 ;  /* 0x0000005500527202 */ /* 0x000fe20000000f00 */
[----:B------:R-:W-:Y:S01]  /*1979d0*/  IMAD.WIDE.U32.X R78, R27, R25, R80, P5 ;  /* 0x000000191b4e7225 */ /* 0x000fe200028e0450 */
[----:B------:R-:W-:-:S03]  /*1979e0*/  IADD3.X RZ, P2, PT, RZ, R43, RZ, P2, !PT ;  /* 0x0000002bffff7210 */ /* 0x000fc6000175e4ff */
        /* <DEDUP_REMOVED lines=20> */
[----:B------:R-:W-:Y:S01]  /*197b30*/  IMAD.MOV.U32 R44, RZ, RZ, R51 ;  /* 0x000000ffff2c7224 */ /* 0x000fe200078e0033 */
[----:B------:R-:W-:Y:S01]  /*197b40*/  IADD3 R47, P4, PT, R50, R79, RZ ;  /* 0x0000004f322f7210 */ /* 0x000fe20007f9e0ff */
[----:B------:R-:W-:Y:S01]  /*197b50*/  IMAD.WIDE.U32 R86, R84, 0x30000000, RZ ;  /* 0x3000000054567825 */ /* 0x000fe200078e00ff */
[----:B------:R-:W-:Y:S02]  /*197b60*/  IADD3.X R55, P3, PT, R45, R46, RZ, P3, !PT ;  /* 0x0000002e2d377210 */ /* 0x000fe40001f7e4ff */
[----:B------:R-:W-:Y:S01]  /*197b70*/  IADD3 RZ, P0, PT, R54, R78, RZ ;  /* 0x0000004e36ff7210 */ /* 0x000fe20007f1e0ff */
[----:B------:R-:W-:Y:S01]  /*197b80*/  IMAD.X R45, RZ, RZ, RZ, P5 ;  /* 0x000000ffff2d7224 */ /* 0x000fe200028e06ff */
[----:B------:R-:W-:Y:S01]  /*197b90*/  IADD3.X R4, P5, PT, RZ, R83, RZ, P1, !PT ;  /* 0x00000053ff047210 */ /* 0x000fe20000fbe4ff */
[----:B------:R-:W-:Y:S01]  /*197ba0*/  IMAD.WIDE.U32 R78, R21, R20, RZ ;  /* 0x00000014154e7225 */ /* 0x000fe200078e00ff */
[----:B------:R-:W-:-:S02]  /*197bb0*/  IADD3.X RZ, P1, PT, R55, R47, RZ, P0, !PT ;  /* 0x0000002f37ff7210 */ /* 0x000fc4000073e4ff */
[----:B------:R-:W-:Y:S01]  /*197bc0*/  IADD3.X R47, P3, PT, RZ, RZ, RZ, P3, !PT ;  /* 0x000000ffff2f7210 */ /* 0x000fe20001f7e4ff */
[----:B------:R-:W-:Y:S01]  /*197bd0*/  IMAD.WIDE.U32.X R44, R29, R25, R44, P4 ;  /* 0x000000191d2c7225 */ /* 0x000fe200020e042c */
[----:B------:R-:W-:Y:S02]  /*197be0*/  IADD3.X R94, P0, PT, R94, R95, RZ, P5, !PT ;  /* 0x0000005f5e5e7210 */ /* 0x000fe40002f1e4ff */
[----:B------:R-:W-:Y:S01]  /*197bf0*/  IADD3.X R43, P2, PT, R49, R81, RZ, P2, !PT ;  /* 0x00000051312b7210 */ /* 0x000fe2000175e4ff */
[----:B------:R-:W-:Y:S01]  /*197c00*/  IMAD.WIDE.U32 R80, P4, R20, R21, R78 ;  /* 0x0000001514507225 */ /* 0x000fe2000788004e */
[----:B------:R-:W-:Y:S02]  /*197c10*/  IADD3.X R46, P5, PT, R47, R44, RZ, P1, !PT ;  /* 0x0000002c2f2e7210 */ /* 0x000fe40000fbe4ff */
[----:B------:R-:W-:Y:S01]  /*197c20*/  IADD3.X R95, P0, PT, R4, R43, RZ, P0, !PT ;  /* 0x0000002b045f7210 */ /* 0x000fe2000071e4ff */
[----:B------:R-:W-:Y:S01]  /*197c30*/  IMAD.WIDE.U32 R88, R74, 0x30000000, RZ ;  /* 0x300000004a587825 */ /* 0x000fe200078e00ff */
[----:B------:R-:W-:-:S02]  /*197c40*/  IADD3.X R47, PT, PT, R45, RZ, RZ, P5, P3 ;  /* 0x000000ff2d2f7210 */ /* 0x000fc40002fe64ff */
[----:B------:R-:W-:Y:S01]  /*197c50*/  IADD3.X R49, P0, PT, RZ, RZ, RZ, P0, !PT ;  /* 0x000000ffff317210 */ /* 0x000fe2000071e4ff */
[----:B------:R-:W-:Y:S01]  /*197c60*/  IMAD.WIDE.U32 R92, P1, R74, 0x170b5d44, R86 ;  /* 0x170b5d444a5c7825 */ /* 0x000fe20007820056 */
[----:B------:R-:W-:Y:S02]  /*197c70*/  SHF.L.W.U32.HI R43, R65, 0x1, R2 ;  /* 0x00000001412b7819 */ /* 0x000fe40000010e02 */
[----:B------:R-:W-:Y:S01]  /*197c80*/  SHF.L.W.U32.HI R2, R2, 0x1, R0 ;  /* 0x0000000102027819 */ /* 0x000fe20000010e00 */
[----:B------:R-:W-:Y:S01]  /*197c90*/  IMAD.X R87, RZ, RZ, RZ, P4 ;  /* 0x000000ffff577224 */ /* 0x000fe200020e06ff */
[----:B------:R-:W-:Y:S01]  /*197ca0*/  IADD3 R45, P5, PT, R92, R89, RZ ;  /* 0x000000595c2d7210 */ /* 0x000fe20007fbe0ff */
[----:B------:R-:W-:Y:S01]  /*197cb0*/  IMAD.WIDE.U32 R82, R23, R22, RZ ;  /* 0x0000001617527225 */ /* 0x000fe200078e00ff */
[----:B------:R-:W-:Y:S02]  /*197cc0*/  IADD3 RZ, P4, PT, R94, R88, RZ ;  /* 0x000000585eff7210 */ /* 0x000fe40007f9e0ff */
[----:B------:R-:W-:Y:S01]  /*197cd0*/  MOV R88, R93 ;  /* 0x0000005d00587202 */ /* 0x000fe20000000f00 */
[----:B------:R-:W-:Y:S01]  /*197ce0*/  IMAD.X R89, RZ, RZ, RZ, P1 ;  /* 0x000000ffff597224 */ /* 0x000fe200008e06ff */
[----:B------:R-:W-:Y:S01]  /*197cf0*/  IADD3.X RZ, P4, PT, R95, R45, RZ, P4, !PT ;  /* 0x0000002d5fff7210 */ /* 0x000fe2000279e4ff */
[----:B------:R-:W-:-:S04]  /*197d00*/  IMAD.WIDE.U32 R44, R27, R28, RZ ;  /* 0x0000001c1b2c7225 */ /* 0x000fc800078e00ff */
[----:B------:R-:W-:-:S04]  /*197d10*/  IMAD.WIDE.U32.X R88, R84, 0x170b5d44, R88, P5 ;  /* 0x170b5d4454587825 */ /* 0x000fc800028e0458 */
[----:B------:R-:W-:Y:S01]  /*197d20*/  IMAD.WIDE.U32 R78, R20, R20, RZ ;  /* 0x00000014144e7225 */ /* 0x000fe200078e00ff */
[----:B------:R-:W-:-:S03]  /*197d30*/  IADD3.X R100, P4, PT, R49, R88, RZ, P4, !PT ;  /* 0x0000005831647210 */ /* 0x000fc6000279e4ff */
[----:B------:R-:W-:-:S04]  /*197d40*/  IMAD.WIDE.U32 R82, P3, R22, R23, R82 ;  /* 0x0000001716527225 */ /* 0x000fc80007860052 */
[----:B------:R-:W-:-:S04]  /*197d50*/  IMAD.WIDE.U32 R44, P5, R29, R26, R44 ;  /* 0x0000001a1d2c7225 */ /* 0x000fc800078a002c */
[----:B------:R-:W-:-:S04]  /*197d60*/  IMAD.WIDE.U32 R64, R26, R28, RZ ;  /* 0x0000001c1a407225 */ /* 0x000fc800078e00ff */
[----:B------:R-:W-:Y:S01]  /*197d70*/  IMAD.X R97, RZ, RZ, RZ, P3 ;  /* 0x000000ffff617224 */ /* 0x000fe200018e06ff */
[----:B------:R-:W-:Y:S01]  /*197d80*/  IADD3 R51, P3, PT, R79, R80, RZ ;  /* 0x000000504f337210 */ /* 0x000fe20007f7e0ff */
[----:B------:R-:W-:Y:S02]  /*197d90*/  IMAD.MOV.U32 R86, RZ, RZ, R81 ;  /* 0x000000ffff567224 */ /* 0x000fe400078e0051 */
[----:B------:R-:W-:Y:S01]  /*197da0*/  IMAD.X R49, RZ, RZ, RZ, P0 ;  /* 0x000000ffff317224 */ /* 0x000fe200000e06ff */
[----:B------:R-:W-:Y:S01]  /*197db0*/  IADD3.X R43, P0, PT, R43, R78, RZ, P2, !PT ;  /* 0x0000004e2b2b7210 */ /* 0x000fe2000171e4ff */
[----:B------:R-:W-:-:S03]  /*197dc0*/  IMAD.WIDE.U32 R80, R25, R24, RZ ;  /* 0x0000001819507225 */ /* 0x000fc600078e00ff */
[----:B------:R-:W-:Y:S01]  /*197dd0*/  IADD3.X R4, P4, PT, R49, R89, RZ, P4, !PT ;  /* 0x0000005931047210 */ /* 0x000fe2000279e4ff */
[----:B------:R-:W-:Y:S01]  /*197de0*/  IMAD.X R79, RZ, RZ, RZ, P5 ;  /* 0x000000ffff4f7224 */ /* 0x000fe200028e06ff */
[----:B------:R-:W-:Y:S01]  /*197df0*/  IADD3 R67, P5, PT, R44, R65, RZ ;  /* 0x000000412c437210 */ /* 0x000fe20007fbe0ff */
[----:B------:R-:W-:Y:S01]  /*197e00*/  IMAD.WIDE.U32 R98, R84, -0x45f6b800, RZ ;  /* 0xba09480054627825 */ /* 0x000fe200078e00ff */
[----:B------:R-:W-:-:S03]  /*197e10*/  IADD3.X R100, P4, PT, R100, R43, RZ, P4, !PT ;  /* 0x0000002b64647210 */ /* 0x000fc6000279e4ff */
[----:B------:R-:W-:Y:S01]  /*197e20*/  IMAD.MOV.U32 R78, RZ, RZ, R45 ;  /* 0x000000ffff4e7224 */ /* 0x000fe200078e002d */
[----:B------:R-:W-:Y:S01]  /*197e30*/  IADD3.X R45, P0, PT, R2, R51, RZ, P0, !PT ;  /* 0x00000033022d7210 */ /* 0x000fe2000071e4ff */
[----:B------:R-:W-:-:S03]  /*197e40*/  IMAD.WIDE.U32 R88, P2, R24, R25, R80 ;  /* 0x0000001918587225 */ /* 0x000fc60007840050 */
[----:B------:R-:W-:Y:S01]  /*197e50*/  IADD3.X R101, P4, PT, R4, R45, RZ, P4, !PT ;  /* 0x0000002d04657210 */ /* 0x000fe2000279e4ff */
[----:B------:R-:W-:-:S04]  /*197e60*/  IMAD.WIDE.U32.X R78, R29, R27, R78, P5 ;  /* 0x0000001b1d4e7225 */ /* 0x000fc800028e044e */
[----:B------:R-:W-:-:S04]  /*197e70*/  IMAD.WIDE.U32 R80, R74, -0x45f6b800, RZ ;  /* 0xba0948004a507825 */ /* 0x000fc800078e00ff */
[----:B------:R-:W-:-:S04]  /*197e80*/  IMAD.WIDE.U32 R98, P5, R74, 0x1ef3622f, R98 ;  /* 0x1ef3622f4a627825 */ /* 0x000fc800078a0062 */
[----:B------:R-:W-:Y:S02]  /*197e90*/  IMAD.MOV.U32 R96, RZ, RZ, R83 ;  /* 0x000000ffff607224 */ /* 0x000fe400078e0053 */
[----:B------:R-:W-:Y:S01]  /*197ea0*/  IMAD.X R83, RZ, RZ, RZ, P2 ;  /* 0x000000ffff537224 */ /* 0x000fe200010e06ff */
[----:B------:R-:W-:Y:S01]  /*197eb0*/  IADD3 RZ, P2, PT, R100, R80, RZ ;  /* 0x0000005064ff7210 */ /* 0x000fe20007f5e0ff */
[----:B------:R-:W-:Y:S01]  /*197ec0*/  IMAD.WIDE.U32.X R86, R21, R21, R86, P3 ;  /* 0x0000001515567225 */ /* 0x000fe200018e0456 */
[----:B------:R-:W-:-:S03]  /*197ed0*/  IADD3 R49, P3, PT, R98, R81, RZ ;  /* 0x0000005162317210 */ /* 0x000fc60007f7e0ff */
[----:B------:R-:W-:Y:S01]  /*197ee0*/  IMAD.WIDE.U32 R80, R24, R24, RZ ;  /* 0x0000001818507225 */ /* 0x000fe200078e00ff */
[----:B------:R-:W-:Y:S02]  /*197ef0*/  IADD3.X RZ, P2, PT, R101, R49, RZ, P2, !PT ;  /* 0x0000003165ff7210 */ /* 0x000fe4000175e4ff */
[----:B------:R-:W-:Y:S01]  /*197f00*/  IADD3.X R49, P4, PT, RZ, RZ, RZ, P4, !PT ;  /* 0x000000ffff317210 */ /* 0x000fe2000279e4ff */
[----:B------:R-:W-:-:S04]  /*197f10*/  IMAD.WIDE.U32 R62, R22, R20, R62 ;  /* 0x00000014163e7225 */ /* 0x000fc800078e003e */
[----:B------:R-:W-:Y:S01]  /*197f20*/  IMAD.X R43, RZ, RZ, RZ, P5 ;  /* 0x000000ffff2b7224 */ /* 0x000fe200028e06ff */
[----:B------:R-:W-:Y:S01]  /*197f30*/  IADD3 R2, P5, PT, R81, R88, RZ ;  /* 0x0000005851027210 */ /* 0x000fe20007fbe0ff */
[----:B------:R-:W-:Y:S01]  /*197f40*/  IMAD.WIDE.U32 R90, R22, R22, RZ ;  /* 0x00000016165a7225 */ /* 0x000fe200078e00ff */
[----:B------:R-:W-:-:S03]  /*197f50*/  SHF.L.W.U32.HI R45, R0, 0x1, R62 ;  /* 0x00000001002d7819 */ /* 0x000fc60000010e3e */
[----:B------:R-:W-:Y:S01]  /*197f60*/  IMAD.IADD R81, R63, 0x1, R42 ;  /* 0x000000013f517824 */ /* 0x000fe200078e022a */
[----:B------:R-:W-:Y:S01]  /*197f70*/  MOV R42, R99 ;  /* 0x00000063002a7202 */ /* 0x000fe20000000f00 */
[----:B------:R-:W-:Y:S01]  /*197f80*/  IMAD.X R51, RZ, RZ, RZ, P4 ;  /* 0x000000ffff337224 */ /* 0x000fe200020e06ff */
[----:B------:R-:W-:Y:S01]  /*197f90*/  IADD3 R119, P1, PT, R91, R82, RZ ;  /* 0x000000525b777210 */ /* 0x000fe20007f3e0ff */
[----:B------:R-:W-:Y:S01]  /*197fa0*/  IMAD.MOV.U32 R82, RZ, RZ, R89 ;  /* 0x000000ffff527224 */ /* 0x000fe200078e0059 */
[----:B------:R-:W-:Y:S01]  /*197fb0*/  IADD3.X R107, P0, PT, R45, R86, RZ, P0, !PT ;  /* 0x000000562d6b7210 */ /* 0x000fe2000071e4ff */
[----:B------:R-:W-:Y:S01]  /*197fc0*/  IMAD.WIDE.U32.X R88, R84, 0x1ef3622f, R42, P3 ;  /* 0x1ef3622f54587825 */ /* 0x000fe200018e042a */
[----:B------:R-:W-:-:S03]  /*197fd0*/  IADD3 RZ, P3, PT, R46, R64, RZ ;  /* 0x000000402eff7210 */ /* 0x000fc60007f7e0ff */
[----:B------:R-:W-:Y:S01]  /*197fe0*/  IMAD.WIDE.U32 R42, R27, R26, RZ ;  /* 0x0000001a1b2a7225 */ /* 0x000fe200078e00ff */
[----:B------:R-:W-:Y:S02]  /*197ff0*/  IADD3.X RZ, P3, PT, R47, R67, RZ, P3, !PT ;  /* 0x000000432fff7210 */ /* 0x000fe40001f7e4ff */
[----:B------:R-:W-:Y:S01]  /*198000*/  IADD3.X R106, P2, PT, R49, R88, RZ, P2, !PT ;  /* 0x00000058316a7210 */ /* 0x000fe2000175e4ff */
[----:B------:R-:W-:Y:S01]  /*198010*/  IMAD.WIDE.U32 R64, R74, 0x30000000, R94 ;  /* 0x300000004a407825 */ /* 0x000fe200078e005e */
[----:B------:R-:W-:Y:S02]  /*198020*/  SHF.L.W.U32.HI R49, R62, 0x1, R81 ;  /* 0x000000013e317819 */ /* 0x000fe40000010e51 */
[----:B------:R-:W-:Y:S01]  /*198030*/  IADD3.X R45, P3, PT, RZ, R78, RZ, P3, !PT ;  /* 0x0000004eff2d7210 */ /* 0x000fe20001f7e4ff */
[----:B------:R-:W-:Y:S01]  /*198040*/  IMAD.WIDE.U32 R62, R84, 0xf5138f, RZ ;  /* 0x00f5138f543e7825 */ /* 0x000fe200078e00ff */
[----:B------:R-:W-:Y:S02]  /*198050*/  IADD3.X R4, P2, PT, R51, R89, RZ, P2, !PT ;  /* 0x0000005933047210 */ /* 0x000fe4000175e4ff */
[----:B------:R-:W-:Y:S01]  /*198060*/  IADD3.X R49, P0, PT, R49, R87, RZ, P0, !PT ;  /* 0x0000005731317210 */ /* 0x000fe2000071e4ff */
[----:B------:R-:W-:Y:S01]  /*198070*/  IMAD.WIDE.U32 R102, P4, R26, R27, R42 ;  /* 0x0000001b1a667225 */ /* 0x000fe2000788002a */
[----:B------:R-:W-:-:S03]  /*198080*/  IADD3.X R106, P2, PT, R106, R107, RZ, P2, !PT ;  /* 0x0000006b6a6a7210 */ /* 0x000fc6000175e4ff */
[----:B------:R-:W-:Y:S01]  /*198090*/  IMAD.IADD R57, R65, 0x1, R92 ;  /* 0x0000000141397824 */ /* 0x000fe200078e025c */
[----:B------:R-:W-:Y:S01]  /*1980a0*/  IADD3.X R107, P2, PT, R4, R49, RZ, P2, !PT ;  /* 0x00000031046b7210 */ /* 0x000fe2000175e4ff */
[----:B------:R-:W-:Y:S02]  /*1980b0*/  IMAD.X R0, RZ, RZ, R79, P3 ;  /* 0x000000ffff007224 */ /* 0x000fe400018e064f */
[----:B------:R-:W-:Y:S01]  /*1980c0*/  IMAD.WIDE.U32 R88, R84, 0x6ca1493b, RZ ;  /* 0x6ca1493b54587825 */ /* 0x000fe200078e00ff */
[----:B------:R-:W-:-:S03]  /*1980d0*/  IADD3.X R71, P2, PT, RZ, RZ, RZ, P2, !PT ;  /* 0x000000ffff477210 */ /* 0x000fc6000175e4ff */
[----:B------:R-:W-:Y:S02]  /*1980e0*/  IMAD.X R43, RZ, RZ, RZ, P4 ;  /* 0x000000ffff2b7224 */ /* 0x000fe400020e06ff */
[----:B------:R-:W-:-:S04]  /*1980f0*/  IMAD.WIDE.U32 R78, R84, 0x17c510ea, RZ ;  /* 0x17c510ea544e7825 */ /* 0x000fc800078e00ff */
[----:B------:R-:W-:-:S04]  /*198100*/  IMAD.WIDE.U32 R104, P4, R74, 0x1a22d9f3, R62 ;  /* 0x1a22d9f34a687825 */ /* 0x000fc8000788003e */
[----:B------:R-:W-:Y:S01]  /*198110*/  IMAD.WIDE.U32 R62, R64, -0x1, RZ ;  /* 0xffffffff403e7825 */ /* 0x000fe200078e00ff */
[----:B------:R-:W-:-:S03]  /*198120*/  MOV R110, R105 ;  /* 0x00000069006e7202 */ /* 0x000fc60000000f00 */
        /* <DEDUP_REMOVED lines=22> */
[----:B------:R-:W-:-:S03]  /*198290*/  IADD3 RZ, P1, PT, R64, R114, RZ ;  /* 0x0000007240ff7210 */ /* 0x000fc60007f3e0ff */
[----:B------:R-:W-:Y:S01]  /*1982a0*/  IMAD.WIDE.U32.X R84, R84, 0x1ae3a46, R112, P3 ;  /* 0x01ae3a4654547825 */ /* 0x000fe200018e0470 */
[----:B------:R-:W-:-:S03]  /*1982b0*/  IADD3 R114, P3, PT, R115, R116, RZ ;  /* 0x0000007473727210 */ /* 0x000fc60007f7e0ff */
[----:B------:R-:W-:Y:S02]  /*1982c0*/  IMAD.IADD R87, R59, 0x1, R48 ;  /* 0x000000013b577824 */ /* 0x000fe400078e0230 */
[----:B------:R-:W-:Y:S02]  /*1982d0*/  IMAD.X R49, RZ, RZ, RZ, P4 ;  /* 0x000000ffff317224 */ /* 0x000fe400020e06ff */
[----:B------:R-:W-:Y:S02]  /*1982e0*/  IMAD.MOV.U32 R48, RZ, RZ, R117 ;  /* 0x000000ffff307224 */ /* 0x000fe400078e0075 */
[----:B------:R-:W-:Y:S01]  /*1982f0*/  IMAD.X R75, RZ, RZ, RZ, P2 ;  /* 0x000000ffff4b7224 */ /* 0x000fe200010e06ff */
[----:B------:R-:W-:Y:S01]  /*198300*/  IADD3.X RZ, P2, PT, R57, R114, RZ, P1, !PT ;  /* 0x0000007239ff7210 */ /* 0x000fe20000f5e4ff */
[----:B------:R-:W-:Y:S01]  /*198310*/  IMAD.WIDE.U32.X R48, R67, -0x7af74000, R48, P3 ;  /* 0x8508c00043307825 */ /* 0x000fe200018e0430 */
[----:B------:R-:W-:Y:S02]  /*198320*/  SHF.L.W.U32.HI R57, R81, 0x1, R58 ;  /* 0x0000000151397819 */ /* 0x000fe40000010e3a */
[----:B------:R-:W-:Y:S01]  /*198330*/  IADD3 RZ, P1, PT, R106, R108, RZ ;  /* 0x0000006c6aff7210 */ /* 0x000fe20007f3e0ff */
[----:B------:R-:W-:Y:S01]  /*198340*/  IMAD.WIDE.U32 R64, R26, R26, RZ ;  /* 0x0000001a1a407225 */ /* 0x000fe200078e00ff */
[----:B------:R-:W-:-:S02]  /*198350*/  IADD3.X R91, P0, PT, R57, R90, RZ, P0, !PT ;  /* 0x0000005a395b7210 */ /* 0x000fc4000071e4ff */
[----:B------:R-:W-:Y:S01]  /*198360*/  SHF.L.W.U32.HI R58, R58, 0x1, R87 ;  /* 0x000000013a3a7819 */ /* 0x000fe20000010e57 */
        /* <DEDUP_REMOVED lines=8> */
[----:B------:R-:W-:Y:S01]  /*1983f0*/  IMAD.WIDE.U32 R48, R74, 0xf5138f, R106 ;  /* 0x00f5138f4a307825 */ /* 0x000fe200078e006a */
[----:B------:R-:W-:-:S02]  /*198400*/  IADD3 R4, P4, PT, R65, R102, RZ ;  /* 0x0000006641047210 */ /* 0x000fc40007f9e0ff */
[----:B------:R-:W-:Y:S01]  /*198410*/  IADD3.X R65, P0, PT, R75, R111, RZ, P0, !PT ;  /* 0x0000006f4b417210 */ /* 0x000fe2000071e4ff */
[----:B------:R-:W-:Y:S01]  /*198420*/  IMAD.MOV.U32 R42, RZ, RZ, R103 ;  /* 0x000000ffff2a7224 */ /* 0x000fe200078e0067 */
[----:B------:R-:W-:Y:S01]  /*198430*/  IADD3.X R110, P1, PT, R57, R100, RZ, P2, !PT ;  /* 0x00000064396e7210 */ /* 0x000fe2000173e4ff */
[----:B------:R-:W-:Y:S01]  /*198440*/  IMAD.WIDE.U32 R112, P2, R62, 0x170b5d44, R58 ;  /* 0x170b5d443e707825 */ /* 0x000fe2000784003a */
[----:B------:R-:W-:Y:S02]  /*198450*/  IADD3.X R108, P0, PT, R108, R91, RZ, P0, !PT ;  /* 0x0000005b6c6c7210 */ /* 0x000fe4000071e4ff */
[----:B------:R-:W-:Y:S01]  /*198460*/  IADD3 R81, PT, PT, R49, R104, RZ ;  /* 0x0000006831517210 */ /* 0x000fe20007ffe0ff */
[----:B------:R-:W-:Y:S01]  /*198470*/  IMAD.WIDE.U32 R58, R62, 0x30000000, RZ ;  /* 0x300000003e3a7825 */ /* 0x000fe200078e00ff */
[----:B------:R-:W-:Y:S02]  /*198480*/  IADD3.X R111, P1, PT, R63, R98, RZ, P1, !PT ;  /* 0x000000623f6f7210 */ /* 0x000fe40000f3e4ff */
[----:B------:R-:W-:Y:S01]  /*198490*/  IADD3.X R109, P0, PT, R65, R72, RZ, P0, !PT ;  /* 0x00000048416d7210 */ /* 0x000fe2000071e4ff */
[----:B------:R-:W-:Y:S01]  /*1984a0*/  IMAD.X R115, RZ, RZ, RZ, P2 ;  /* 0x000000ffff737224 */ /* 0x000fe200010e06ff */
[----:B------:R-:W-:Y:S01]  /*1984b0*/  IADD3 R49, P2, PT, R112, R59, RZ ;  /* 0x0000003b70317210 */ /* 0x000fe20007f5e0ff */
[----:B------:R-:W-:Y:S01]  /*1984c0*/  IMAD.WIDE.U32 R102, R67, -0x45f6b800, RZ ;  /* 0xba09480043667825 */ /* 0x000fe200078e00ff */
[----:B------:R-:W-:-:S02]  /*1984d0*/  IADD3.X R119, P1, PT, RZ, RZ, RZ, P1, !PT ;  /* 0x000000ffff777210 */ /* 0x000fc40000f3e4ff */
[----:B------:R-:W-:Y:S01]  /*1984e0*/  IADD3.X R75, P0, PT, RZ, RZ, RZ, P0, !PT ;  /* 0x000000ffff4b7210 */ /* 0x000fe2000071e4ff */
        /* <DEDUP_REMOVED lines=12> */
[C---:B------:R-:W-:Y:S01]  /*1985b0*/  IMAD.WIDE.U32 R98, R62.reuse, 0xf5138f, RZ ;  /* 0x00f5138f3e627825 */ /* 0x040fe200078e00ff */
[----:B------:R-:W-:Y:S02]  /*1985c0*/  SHF.L.W.U32.HI R49, R87, 0x1, R58 ;  /* 0x0000000157317819 */ /* 0x000fe40000010e3a */
[----:B------:R-:W-:Y:S01]  /*1985d0*/  IADD3.X R119, P1, PT, R119, R114, RZ, P1, !PT ;  /* 0x0000007277777210 */ /* 0x000fe20000f3e4ff */
[----:B------:R-:W-:Y:S01]  /*1985e0*/  IMAD.WIDE.U32 R76, P2, R62, 0x1a22d9f3, R90 ;  /* 0x1a22d9f33e4c7825 */ /* 0x000fe2000784005a */
[----:B------:R-:W-:Y:S02]  /*1985f0*/  IADD3.X R49, P3, PT, R49, R96, RZ, P3, !PT ;  /* 0x0000006031317210 */ /* 0x000fe40001f7e4ff */
[----:B------:R-:W-:Y:S01]  /*198600*/  IADD3.X R114, P1, PT, R63, R115, RZ, P1, !PT ;  /* 0x000000733f727210 */ /* 0x000fe20000f3e4ff */
[----:B------:R-:W-:Y:S01]  /*198610*/  IMAD.MOV.U32 R104, RZ, RZ, R103 ;  /* 0x000000ffff687224 */ /* 0x000fe200078e0067 */
[----:B------:R-:W-:Y:S01]  /*198620*/  MOV R100, R77 ;  /* 0x0000004d00647202 */ /* 0x000fe20000000f00 */
[----:B------:R-:W-:Y:S01]  /*198630*/  IMAD.X R101, RZ, RZ, RZ, P2 ;  /* 0x000000ffff657224 */ /* 0x000fe200010e06ff */
[----:B------:R-:W-:Y:S01]  /*198640*/  IADD3 R65, P2, PT, R76, R99, RZ ;  /* 0x000000634c417210 */ /* 0x000fe20007f5e0ff */
[----:B------:R-:W-:Y:S01]  /*198650*/  IMAD.WIDE.U32.X R104, R67, 0x1ef3622f, R104, P0 ;  /* 0x1ef3622f43687825 */ /* 0x000fe200000e0468 */
[----:B------:R-:W-:-:S02]  /*198660*/  IADD3 RZ, P0, PT, R108, R94, RZ ;  /* 0x0000005e6cff7210 */ /* 0x000fc40007f1e0ff */
[----:B------:R-:W-:Y:S01]  /*198670*/  IADD3.X R118, P1, PT, R119, R48, RZ, P1, !PT ;  /* 0x0000003077767210 */ /* 0x000fe20000f3e4ff */
[----:B------:R-:W-:Y:S01]  /*198680*/  IMAD.WIDE.U32 R90, R67, 0x6ca1493b, RZ ;  /* 0x6ca1493b435a7825 */ /* 0x000fe200078e00ff */
[----:B------:R-:W-:Y:S02]  /*198690*/  IADD3.X RZ, P0, PT, R109, R95, RZ, P0, !PT ;  /* 0x0000005f6dff7210 */ /* 0x000fe4000071e4ff */
[----:B------:R-:W-:Y:S01]  /*1986a0*/  IADD3.X R119, P1, PT, R114, R81, RZ, P1, !PT ;  /* 0x0000005172777210 */ /* 0x000fe20000f3e4ff */
[----:B------:R-:W-:Y:S01]  /*1986b0*/  IMAD.IADD R103, R59, 0x1, R70 ;  /* 0x000000013b677824 */ /* 0x000fe200078e0246 */
[----:B------:R-:W-:Y:S01]  /*1986c0*/  IADD3.X R116, P0, PT, R75, R92, RZ, P0, !PT ;  /* 0x0000005c4b747210 */ /* 0x000fe2000071e4ff */
[----:B------:R-:W-:-:S03]  /*1986d0*/  IMAD.WIDE.U32.X R100, R67, 0x1a22d9f3, R100, P2 ;  /* 0x1a22d9f343647825 */ /* 0x000fc600010e0464 */
[----:B------:R-:W-:Y:S01]  /*1986e0*/  SHF.L.W.U32.HI R57, R58, 0x1, R103 ;  /* 0x000000013a397819 */ /* 0x000fe20000010e67 */
[C---:B------:R-:W-:Y:S01]  /*1986f0*/  IMAD.WIDE.U32 R90, P2, R62.reuse, -0x39c4fa40, R90 ;  /* 0xc63b05c03e5a7825 */ /* 0x040fe2000784005a */
[----:B------:R-:W-:Y:S02]  /*198700*/  IADD3.X R72, P0, PT, R79, R93, RZ, P0, !PT ;  /* 0x0000005d4f487210 */ /* 0x000fe4000071e4ff */
[----:B------:R-:W-:Y:S01]  /*198710*/  IADD3.X R77, P3, PT, R57, R97, RZ, P3, !PT ;  /* 0x00000061394d7210 */ /* 0x000fe20001f7e4ff */
[----:B------:R-:W-:Y:S01]  /*198720*/  IMAD.WIDE.U32 R94, R62, 0x6ca1493b, RZ ;  /* 0x6ca1493b3e5e7825 */ /* 0x000fe200078e00ff */
[----:B------:R-:W-:-:S03]  /*198730*/  IADD3.X R116, P0, PT, R116, R49, RZ, P0, !PT ;  /* 0x0000003174747210 */ /* 0x000fc6000071e4ff */
        /* <DEDUP_REMOVED lines=14> */
[----:B------:R-:W-:-:S03]  /*198820*/  IADD3.X R93, P0, PT, RZ, RZ, RZ, P0, !PT ;  /* 0x000000ffff5d7210 */ /* 0x000fc6000071e4ff */
[----:B------:R-:W-:Y:S01]  /*198830*/  IMAD R59, R110, -0x7af74001, -R87 ;  /* 0x8508bfff6e3b7824 */ /* 0x000fe200078e0a57 */
[----:B------:R-:W-:Y:S01]  /*198840*/  IADD3.X R95, PT, PT, RZ, RZ, RZ, P0, !PT ;  /* 0x000000ffff5f7210 */ /* 0x000fe200007fe4ff */
[----:B------:R-:W-:Y:S01]  /*198850*/  IMAD.WIDE.U32.X R70, R67, 0x1ae3a46, R70, P2 ;  /* 0x01ae3a4643467825 */ /* 0x000fe200010e0446 */
[----:B------:R-:W-:Y:S02]  /*198860*/  IADD3 RZ, P2, PT, R118, R106, RZ ;  /* 0x0000006a76ff7210 */ /* 0x000fe40007f5e0ff */
[----:B------:R-:W-:Y:S01]  /*198870*/  IADD3 RZ, P0, PT, R116, R86, RZ ;  /* 0x0000005674ff7210 */ /* 0x000fe20007f1e0ff */
[----:B------:R-:W-:Y:S01]  /*198880*/  IMAD.IADD R77, R49, 0x1, R59 ;  /* 0x00000001314d7824 */ /* 0x000fe200078e023b */
[----:B------:R-:W-:Y:S01]  /*198890*/  IADD3.X R59, P1, PT, RZ, RZ, RZ, P1, !PT ;  /* 0x000000ffff3b7210 */ /* 0x000fe20000f3e4ff */
[----:B------:R-:W-:Y:S01]  /*1988a0*/  IMAD.WIDE.U32 R120, R74, 0x6ca1493b, R108 ;  /* 0x6ca1493b4a787825 */ /* 0x000fe200078e006c */
[----:B------:R-:W-:Y:S02]  /*1988b0*/  IADD3.X RZ, P2, PT, R119, R113, RZ, P2, !PT ;  /* 0x0000007177ff7210 */ /* 0x000fe4000175e4ff */
[----:B------:R-:W-:Y:S01]  /*1988c0*/  IADD3.X RZ, P0, PT, R117, R51, RZ, P0, !PT ;  /* 0x0000003375ff7210 */ /* 0x000fe2000071e4ff */
[----:B------:R-:W-:-:S03]  /*1988d0*/  IMAD.WIDE.U32 R106, R77, 0x1, RZ ;  /* 0x000000014d6a7825 */ /* 0x000fc600078e00ff */
[----:B------:R-:W-:Y:S01]  /*1988e0*/  IADD3.X R93, P0, PT, R93, R84, RZ, P0, !PT ;  /* 0x000000545d5d7210 */ /* 0x000fe2000071e4ff */
[----:B------:R-:W-:-:S03]  /*1988f0*/  IMAD.WIDE.U32 R68, R26, R22, R68 ;  /* 0x000000161a447225 */ /* 0x000fc600078e0044 */
[----:B------:R-:W-:Y:S01]  /*198900*/  IADD3.X R95, P0, PT, R95, R85, RZ, P0, !PT ;  /* 0x000000555f5f7210 */ /* 0x000fe2000071e4ff */
[----:B------:R-:W-:Y:S01]  /*198910*/  IMAD.IADD R124, R121, 0x1, R88 ;  /* 0x00000001797c7824 */ /* 0x000fe200078e0258 */
[----:B------:R-:W-:Y:S01]  /*198920*/  SHF.L.W.U32.HI R49, R103, 0x1, R68 ;  /* 0x0000000167317819 */ /* 0x000fe20000010e44 */
[----:B------:R-:W-:-:S03]  /*198930*/  IMAD.WIDE.U32.X R88, R25, R25, R82, P5 ;  /* 0x0000001919587225 */ /* 0x000fc600028e0452 */
[----:B------:R-:W-:Y:S01]  /*198940*/  IADD3.X R126, P3, PT, R49, R80, RZ, P3, !PT ;  /* 0x00000050317e7210 */ /* 0x000fe20001f7e4ff */
        /* <DEDUP_REMOVED lines=10> */
[----:B------:R-:W-:Y:S02]  /*1989f0*/  IMAD.MOV.U32 R80, RZ, RZ, R107 ;  /* 0x000000ffff507224 */ /* 0x000fe400078e006b */
[----:B------:R-:W-:-:S04]  /*198a00*/  IMAD.WIDE.U32 R114, R48, 0x30000000, RZ ;  /* 0x3000000030727825 */ /* 0x000fc800078e00ff */
[----:B------:R-:W-:-:S04]  /*198a10*/  IMAD.WIDE.U32.X R80, R77, -0x7af74000, R80, P5 ;  /* 0x8508c0004d507825 */ /* 0x000fc800028e0450 */
[----:B------:R-:W-:-:S04]  /*198a20*/  IMAD.WIDE.U32 R108, P5, R48, 0x170b5d44, R108 ;  /* 0x170b5d44306c7825 */ /* 0x000fc800078a006c */
[----:B------:R-:W-:Y:S02]  /*198a30*/  IMAD.IADD R99, R69, 0x1, R66 ;  /* 0x0000000145637824 */ /* 0x000fe400078e0242 */
[----:B------:R-:W-:Y:S01]  /*198a40*/  IMAD.X R113, RZ, RZ, RZ, P5 ;  /* 0x000000ffff717224 */ /* 0x000fe200028e06ff */
[----:B------:R-:W-:Y:S01]  /*198a50*/  IADD3 R115, P5, PT, R108, R115, RZ ;  /* 0x000000736c737210 */ /* 0x000fe20007fbe0ff */
[----:B------:R-:W-:Y:S01]  /*198a60*/  IMAD.WIDE.U32 R66, R77, -0x45f6b800, RZ ;  /* 0xba0948004d427825 */ /* 0x000fe200078e00ff */
[----:B------:R-:W-:-:S03]  /*198a70*/  SHF.L.W.U32.HI R59, R68, 0x1, R99 ;  /* 0x00000001443b7819 */ /* 0x000fc60000010e63 */
[----:B------:R-:W-:Y:S02]  /*198a80*/  IMAD.MOV.U32 R112, RZ, RZ, R109 ;  /* 0x000000ffff707224 */ /* 0x000fe400078e006d */
[----:B------:R-:W-:-:S04]  /*198a90*/  IMAD.WIDE.U32 R110, R48, -0x45f6b800, RZ ;  /* 0xba094800306e7825 */ /* 0x000fc800078e00ff */
[----:B------:R-:W-:-:S04]  /*198aa0*/  IMAD.WIDE.U32.X R112, R77, 0x170b5d44, R112, P5 ;  /* 0x170b5d444d707825 */ /* 0x000fc800028e0470 */
[----:B------:R-:W-:-:S04]  /*198ab0*/  IMAD.WIDE.U32 R104, P5, R48, 0x1ef3622f, R66 ;  /* 0x1ef3622f30687825 */ /* 0x000fc800078a0042 */
[----:B------:R-:W-:Y:S01]  /*198ac0*/  IMAD.WIDE.U32 R122, R62, -0x45f6b800, R118 ;  /* 0xba0948003e7a7825 */ /* 0x000fe200078e0076 */
[----:B------:R-:W-:-:S03]  /*198ad0*/  IADD3.X R118, P2, PT, R49, R120, RZ, P2, !PT ;  /* 0x0000007831767210 */ /* 0x000fc6000175e4ff */
[----:B------:R-:W-:Y:S01]  /*198ae0*/  IMAD.X R107, RZ, RZ, RZ, P5 ;  /* 0x000000ffff6b7224 */ /* 0x000fe200028e06ff */
[----:B------:R-:W-:Y:S01]  /*198af0*/  IADD3 R111, P5, PT, R104, R111, RZ ;  /* 0x0000006f686f7210 */ /* 0x000fe20007fbe0ff */
[----:B------:R-:W-:Y:S01]  /*198b00*/  IMAD.WIDE.U32 R68, R77, 0xf5138f, RZ ;  /* 0x00f5138f4d447825 */ /* 0x000fe200078e00ff */
[----:B------:R-:W-:-:S03]  /*198b10*/  IADD3.X R119, P2, PT, R51, R124, RZ, P2, !PT ;  /* 0x0000007c33777210 */ /* 0x000fc6000175e4ff */
[----:B------:R-:W-:Y:S01]  /*198b20*/  IMAD.MOV.U32 R106, RZ, RZ, R105 ;  /* 0x000000ffff6a7224 */ /* 0x000fe200078e0069 */
[----:B------:R-:W-:Y:S01]  /*198b30*/  IADD3.X R79, P2, PT, RZ, RZ, RZ, P2, !PT ;  /* 0x000000ffff4f7210 */ /* 0x000fe2000175e4ff */
[----:B------:R-:W-:Y:S01]  /*198b40*/  IMAD.IADD R72, R123, 0x1, R102 ;  /* 0x000000017b487824 */ /* 0x000fe200078e0266 */
[----:B------:R-:W-:Y:S01]  /*198b50*/  IADD3.X R123, P1, PT, RZ, R80, RZ, P1, !PT ;  /* 0x00000050ff7b7210 */ /* 0x000fe20000f3e4ff */
[----:B------:R-:W-:-:S04]  /*198b60*/  IMAD.WIDE.U32.X R106, R77, 0x1ef3622f, R106, P5 ;  /* 0x1ef3622f4d6a7825 */ /* 0x000fc800028e046a */
[----:B------:R-:W-:-:S04]  /*198b70*/  IMAD.WIDE.U32 R68, P5, R48, 0x1a22d9f3, R68 ;  /* 0x1a22d9f330447825 */ /* 0x000fc800078a0044 */
[----:B------:R-:W-:Y:S01]  /*198b80*/  IMAD.WIDE.U32 R102, R48, 0xf5138f, RZ ;  /* 0x00f5138f30667825 */ /* 0x000fe200078e00ff */
[----:B------:R-:W-:-:S03]  /*198b90*/  IADD3.X R83, PT, PT, RZ, RZ, RZ, P5, !PT ;  /* 0x000000ffff537210 */ /* 0x000fc60002ffe4ff */
[----:B------:R-:W-:Y:S01]  /*198ba0*/  IMAD.X R91, RZ, RZ, RZ, P2 ;  /* 0x000000ffff5b7224 */ /* 0x000fe200010e06ff */
[----:B------:R-:W-:Y:S01]  /*198bb0*/  IADD3 R51, P2, PT, R68, R103, RZ ;  /* 0x0000006744337210 */ /* 0x000fe20007f5e0ff */
[----:B------:R-:W-:Y:S02]  /*198bc0*/  IMAD.MOV.U32 R82, RZ, RZ, R69 ;  /* 0x000000ffff527224 */ /* 0x000fe400078e0045 */
[----:B------:R-:W-:-:S04]  /*198bd0*/  IMAD.WIDE.U32 R66, R77, 0x6ca1493b, RZ ;  /* 0x6ca1493b4d427825 */ /* 0x000fc800078e00ff */
[----:B------:R-:W-:Y:S01]  /*198be0*/  IMAD.WIDE.U32.X R82, R77, 0x1a22d9f3, R82, P2 ;  /* 0x1a22d9f34d527825 */ /* 0x000fe200010e0452 */
[----:B------:R-:W-:Y:S02]  /*198bf0*/  IADD3 RZ, P2, PT, R118, R98, RZ ;  /* 0x0000006276ff7210 */ /* 0x000fe40007f5e0ff */
[----:B------:R-:W-:Y:S01]  /*198c00*/  IADD3.X R98, P3, PT, R59, R2, RZ, P3, !PT ;  /* 0x000000023b627210 */ /* 0x000fe20001f7e4ff */
[----:B------:R-:W-:Y:S01]  /*198c10*/  IMAD.WIDE.U32 R116, R74, 0x17c510ea, R116 ;  /* 0x17c510ea4a747825 */ /* 0x000fe200078e0074 */
[----:B------:R-:W-:Y:S02]  /*198c20*/  IADD3.X R59, P1, PT, RZ, R81, RZ, P1, !PT ;  /* 0x00000051ff3b7210 */ /* 0x000fe40000f3e4ff */
[----:B------:R-:W-:Y:S01]  /*198c30*/  IADD3.X RZ, P2, PT, R119, R65, RZ, P2, !PT ;  /* 0x0000004177ff7210 */ /* 0x000fe2000175e4ff */
[----:B------:R-:W-:Y:S01]  /*198c40*/  IMAD.WIDE.U32 R74, R48, 0x6ca1493b, RZ ;  /* 0x6ca1493b304a7825 */ /* 0x000fe200078e00ff */
[----:B------:R-:W-:-:S03]  /*198c50*/  IADD3.X R122, P1, PT, R123, R122, RZ, P1, !PT ;  /* 0x0000007a7b7a7210 */ /* 0x000fc60000f3e4ff */
[----:B------:R-:W-:Y:S01]  /*198c60*/  IMAD.WIDE.U32 R66, P5, R48, -0x39c4fa40, R66 ;  /* 0xc63b05c030427825 */ /* 0x000fe200078a0042 */
[----:B------:R-:W-:-:S03]  /*198c70*/  IADD3.X R123, P1, PT, R59, R72, RZ, P1, !PT ;  /* 0x000000483b7b7210 */ /* 0x000fc60000f3e4ff */
[----:B------:R-:W-:Y:S01]  /*198c80*/  IMAD.X R85, RZ, RZ, RZ, P5 ;  /* 0x000000ffff557224 */ /* 0x000fe200028e06ff */
[----:B------:R-:W-:Y:S01]  /*198c90*/  IADD3 R49, P5, PT, R66, R75, RZ ;  /* 0x0000004b42317210 */ /* 0x000fe20007fbe0ff */
[----:B------:R-:W-:Y:S01]  /*198ca0*/  IMAD.WIDE.U32 R86, R77, 0x17c510ea, RZ ;  /* 0x17c510ea4d567825 */ /* 0x000fe200078e00ff */
[----:B------:R-:W-:-:S03]  /*198cb0*/  IADD3.X R109, P1, PT, RZ, RZ, RZ, P1, !PT ;  /* 0x000000ffff6d7210 */ /* 0x000fc60000f3e4ff */
[----:B------:R-:W-:Y:S02]  /*198cc0*/  IMAD.MOV.U32 R84, RZ, RZ, R67 ;  /* 0x000000ffff547224 */ /* 0x000fe400078e0043 */
[----:B------:R-:W-:Y:S01]  /*198cd0*/  IMAD.IADD R65, R117, 0x1, R78 ;  /* 0x0000000175417824 */ /* 0x000fe200078e024e */
[----:B------:R-:W-:Y:S01]  /*198ce0*/  IADD3.X R117, P2, PT, R79, R100, RZ, P2, !PT ;  /* 0x000000644f757210 */ /* 0x000fe2000175e4ff */
[----:B------:R-:W-:-:S03]  /*198cf0*/  IMAD.WIDE.U32.X R80, R77, -0x39c4fa40, R84, P5 ;  /* 0xc63b05c04d507825 */ /* 0x000fc600028e0454 */
        /* <DEDUP_REMOVED lines=12> */
[----:B------:R-:W-:Y:S02]  /*198dc0*/  IADD3.X RZ, P1, PT, R123, R115, RZ, P1, !PT ;  /* 0x000000737bff7210 */ /* 0x000fe40000f3e4ff */
[----:B------:R-:W-:Y:S01]  /*198dd0*/  IADD3.X R87, P0, PT, R93, R126, RZ, P0, !PT ;  /* 0x0000007e5d577210 */ /* 0x000fe2000071e4ff */
[----:B------:R-:W-:Y:S01]  /*198de0*/  IMAD.WIDE.U32.X R78, R77, 0x1ae3a46, R78, P5 ;  /* 0x01ae3a464d4e7825 */ /* 0x000fe200028e044e */
[----:B------:R-:W-:-:S02]  /*198df0*/  IADD3 RZ, P5, PT, R116, R94, RZ ;  /* 0x0000005e74ff7210 */ /* 0x000fc40007fbe0ff */
[----:B------:R-:W-:Y:S01]  /*198e00*/  SHF.L.W.U32.HI R75, R99, 0x1, R60 ;  /* 0x00000001634b7819 */ /* 0x000fe20000010e3c */
[----:B------:R-:W-:Y:S01]  /*198e10*/  IMAD.X R67, RZ, RZ, RZ, P2 ;  /* 0x000000ffff437224 */ /* 0x000fe200010e06ff */
[----:B------:R-:W-:Y:S01]  /*198e20*/  IADD3.X R109, P1, PT, R109, R112, RZ, P1, !PT ;  /* 0x000000706d6d7210 */ /* 0x000fe20000f3e4ff */
[C---:B------:R-:W-:Y:S01]  /*198e30*/  IMAD.WIDE.U32 R118, R62.reuse, 0xf5138f, R118 ;  /* 0x00f5138f3e767825 */ /* 0x040fe200078e0076 */
[----:B------:R-:W-:Y:S02]  /*198e40*/  IADD3 R93, PT, PT, R61, R56, RZ ;  /* 0x000000383d5d7210 */ /* 0x000fe40007ffe0ff */
[----:B------:R-:W-:Y:S01]  /*198e50*/  IADD3.X RZ, P5, PT, R117, R57, RZ, P5, !PT ;  /* 0x0000003975ff7210 */ /* 0x000fe20002fbe4ff */
[----:B------:R-:W-:Y:S01]  /*198e60*/  IMAD.IADD R69, R119, 0x1, R76 ;  /* 0x0000000177457824 */ /* 0x000fe200078e024c */
[----:B------:R-:W-:Y:S01]  /*198e70*/  IADD3.X R75, P2, PT, R75, R88, RZ, P3, !PT ;  /* 0x000000584b4b7210 */ /* 0x000fe20001f5e4ff */
        /* <DEDUP_REMOVED lines=8> */
[----:B------:R-:W-:Y:S01]  /*198f00*/  IMAD.WIDE.U32 R56, R60, -0x1, RZ ;  /* 0xffffffff3c387825 */ /* 0x000fe200078e00ff */
[----:B------:R-:W-:Y:S02]  /*198f10*/  IADD3.X R114, P5, PT, RZ, RZ, RZ, P0, !PT ;  /* 0x000000ffff727210 */ /* 0x000fe400007be4ff */
[----:B------:R-:W-:Y:S01]  /*198f20*/  IADD3.X R108, P0, PT, R109, R118, RZ, P3, !PT ;  /* 0x000000766d6c7210 */ /* 0x000fe20001f1e4ff */
[----:B------:R-:W-:Y:S01]  /*198f30*/  IMAD.IADD R77, R77, 0x1, R90 ;  /* 0x000000014d4d7824 */ /* 0x000fe200078e025a */
        /* <DEDUP_REMOVED lines=8> */
[----:B------:R-:W-:-:S02]  /*198fc0*/  IADD3.X R105, P1, PT, RZ, RZ, RZ, P5, !PT ;  /* 0x000000ffff697210 */ /* 0x000fc40002f3e4ff */
[----:B------:R-:W-:Y:S01]  /*198fd0*/  IADD3.X R65, P0, PT, RZ, RZ, RZ, P0, !PT ;  /* 0x000000ffff417210 */ /* 0x000fe2000071e4ff */
[----:B------:R-:W-:Y:S01]  /*198fe0*/  IMAD.WIDE.U32 R90, R87, 0x1, RZ ;  /* 0x00000001575a7825 */ /* 0x000fe200078e00ff */
[----:B------:R-:W-:-:S03]  /*198ff0*/  IADD3 RZ, P3, PT, R108, R110, RZ ;  /* 0x0000006e6cff7210 */ /* 0x000fc60007f7e0ff */
[----:B------:R-:W-:Y:S01]  /*199000*/  IMAD.X R67, RZ, RZ, RZ, P0 ;  /* 0x000000ffff437224 */ /* 0x000fe200000e06ff */
[----:B------:R-:W-:Y:S01]  /*199010*/  IADD3 RZ, P0, PT, R100, R92, RZ ;  /* 0x0000005c64ff7210 */ /* 0x000fe20007f1e0ff */
[----:B------:R-:W-:Y:S01]  /*199020*/  IMAD.WIDE.U32 R54, R28, R24, R54 ;  /* 0x000000181c367225 */ /* 0x000fe200078e0036 */
[----:B------:R-:W-:Y:S02]  /*199030*/  IADD3.X RZ, P3, PT, R109, R111, RZ, P3, !PT ;  /* 0x0000006f6dff7210 */ /* 0x000fe40001f7e4ff */
[----:B------:R-:W-:Y:S01]  /*199040*/  IADD3.X RZ, P0, PT, R101, R63, RZ, P0, !PT ;  /* 0x0000003f65ff7210 */ /* 0x000fe2000071e4ff */
[----:B------:R-:W-:Y:S01]  /*199050*/  IMAD.WIDE.U32 R90, P5, R56, -0x7af74000, R90 ;  /* 0x8508c000385a7825 */ /* 0x000fe200078a005a */
[----:B------:R-:W-:Y:S02]  /*199060*/  IADD3 R103, PT, PT, R55, R50, RZ ;  /* 0x0000003237677210 */ /* 0x000fe40007ffe0ff */
[----:B------:R-:W-:Y:S01]  /*199070*/  IADD3.X R105, P3, PT, R105, R106, RZ, P3, !PT ;  /* 0x0000006a69697210 */ /* 0x000fe20001f7e4ff */
[----:B------:R-:W-:Y:S01]  /*199080*/  IMAD.X R57, RZ, RZ, RZ, P1 ;  /* 0x000000ffff397224 */ /* 0x000fe200008e06ff */
[----:B------:R-:W-:Y:S01]  /*199090*/  IADD3 RZ, P1, PT, R60, R88, RZ ;  /* 0x000000583cff7210 */ /* 0x000fe20007f3e0ff */
[----:B------:R-:W-:Y:S01]  /*1990a0*/  IMAD.X R63, RZ, RZ, RZ, P5 ;  /* 0x000000ffff3f7224 */ /* 0x000fe200028e06ff */
[----:B------:R-:W-:Y:S01]  /*1990b0*/  IADD3 R50, P5, PT, R89, R90, RZ ;  /* 0x0000005a59327210 */ /* 0x000fe20007fbe0ff */
[----:B------:R-:W-:Y:S01]  /*1990c0*/  IMAD.WIDE.U32 R60, R87, 0x30000000, RZ ;  /* 0x30000000573c7825 */ /* 0x000fe200078e00ff */
[----:B------:R-:W-:-:S02]  /*1990d0*/  IADD3.X R106, P3, PT, R57, R107, RZ, P3, !PT ;  /* 0x0000006b396a7210 */ /* 0x000fc40001f7e4ff */
[----:B------:R-:W-:Y:S01]  /*1990e0*/  SHF.L.W.U32.HI R69, R93, 0x1, R54 ;  /* 0x000000015d457819 */ /* 0x000fe20000010e36 */
[----:B------:R-:W-:Y:S01]  /*1990f0*/  IMAD.WIDE.U32 R100, R62, 0x17c510ea, R100 ;  /* 0x17c510ea3e647825 */ /* 0x000fe200078e0064 */
[----:B------:R-:W-:Y:S02]  /*199100*/  SHF.L.W.U32.HI R55, R54, 0x1, R103 ;  /* 0x0000000136377819 */ /* 0x000fe40000010e67 */
[----:B------:R-:W-:Y:S01]  /*199110*/  IADD3.X R69, P2, PT, R69, R64, RZ, P2, !PT ;  /* 0x0000004045457210 */ /* 0x000fe2000175e4ff */
[----:B------:R-:W-:Y:S01]  /*199120*/  IMAD.MOV.U32 R62, RZ, RZ, R91 ;  /* 0x000000ffff3e7224 */ /* 0x000fe200078e005b */
[----:B------:R-:W-:Y:S01]  /*199130*/  IADD3.X RZ, P1, PT, R59, R50, RZ, P1, !PT ;  /* 0x000000323bff7210 */ /* 0x000fe20000f3e4ff */
[----:B------:R-:W-:Y:S01]  /*199140*/  IMAD.WIDE.U32 R96, R56, 0x30000000, RZ ;  /* 0x3000000038607825 */ /* 0x000fe200078e00ff */
[----:B------:R-:W-:-:S03]  /*199150*/  IADD3.X R72, P2, PT, R55, R4, RZ, P2, !PT ;  /* 0x0000000437487210 */ /* 0x000fc6000175e4ff */
[----:B------:R-:W-:-:S04]  /*199160*/  IMAD.WIDE.U32.X R62, R87, -0x7af74000, R62, P5 ;  /* 0x8508c000573e7825 */ /* 0x000fc800028e043e */
[----:B------:R-:W-:-:S04]  /*199170*/  IMAD.WIDE.U32 R60, P5, R56, 0x170b5d44, R60 ;  /* 0x170b5d44383c7825 */ /* 0x000fc800078a003c */
[----:B------:R-:W-:Y:S01]  /*199180*/  IMAD.X R99, RZ, RZ, RZ, P5 ;  /* 0x000000ffff637224 */ /* 0x000fe200028e06ff */
[----:B------:R-:W-:Y:S01]  /*199190*/  IADD3 R111, P5, PT, R60, R97, RZ ;  /* 0x000000613c6f7210 */ /* 0x000fe20007fbe0ff */
[----:B------:R-:W-:Y:S01]  /*1991a0*/  IMAD.WIDE.U32 R90, R87, -0x45f6b800, RZ ;  /* 0xba094800575a7825 */ /* 0x000fe200078e00ff */
[----:B------:R-:W-:-:S03]  /*1991b0*/  IADD3.X R97, P0, PT, R65, R70, RZ, P0, !PT ;  /* 0x0000004641617210 */ /* 0x000fc6000071e4ff */
[----:B------:R-:W-:Y:S01]  /*1991c0*/  IMAD.MOV.U32 R98, RZ, RZ, R61 ;  /* 0x000000ffff627224 */ /* 0x000fe200078e003d */
[----:B------:R-:W-:Y:S01]  /*1991d0*/  IADD3.X R61, P1, PT, RZ, R62, RZ, P1, !PT ;  /* 0x0000003eff3d7210 */ /* 0x000fe20000f3e4ff */
        /* <DEDUP_REMOVED lines=13> */
[----:B------:R-:W-:-:S03]  /*1992b0*/  IMAD.WIDE.U32 R88, R56, 0xf5138f, RZ ;  /* 0x00f5138f38587825 */ /* 0x000fc600078e00ff */
[----:B------:R-:W-:Y:S01]  /*1992c0*/  IADD3.X R91, PT, PT, RZ, RZ, RZ, P3, !PT ;  /* 0x000000ffff5b7210 */ /* 0x000fe20001ffe4ff */
[----:B------:R-:W-:-:S04]  /*1992d0*/  IMAD.WIDE.U32.X R92, R87, 0x1ef3622f, R92, P5 ;  /* 0x1ef3622f575c7825 */ /* 0x000fc800028e045c */
[----:B------:R-:W-:-:S04]  /*1992e0*/  IMAD.WIDE.U32 R64, P5, R56, 0x1a22d9f3, R64 ;  /* 0x1a22d9f338407825 */ /* 0x000fc800078a0040 */
[----:B------:R-:W-:Y:S01]  /*1992f0*/  IMAD.WIDE.U32 R54, R87, 0x6ca1493b, RZ ;  /* 0x6ca1493b57367825 */ /* 0x000fe200078e00ff */
[----:B------:R-:W-:-:S03]  /*199300*/  IADD3 R113, P3, PT, R64, R89, RZ ;  /* 0x0000005940717210 */ /* 0x000fc60007f7e0ff */
[----:B------:R-:W-:Y:S01]  /*199310*/  IMAD.X R77, RZ, RZ, RZ, P5 ;  /* 0x000000ffff4d7224 */ /* 0x000fe200028e06ff */
[----:B------:R-:W-:Y:S01]  /*199320*/  IADD3 RZ, P5, PT, R104, R102, RZ ;  /* 0x0000006668ff7210 */ /* 0x000fe20007fbe0ff */
[----:B------:R-:W-:Y:S01]  /*199330*/  IMAD.MOV.U32 R76, RZ, RZ, R65 ;  /* 0x000000ffff4c7224 */ /* 0x000fe200078e0041 */
[----:B------:R-:W-:Y:S01]  /*199340*/  IADD3.X R65, P1, PT, RZ, R63, RZ, P1, !PT ;  /* 0x0000003fff417210 */ /* 0x000fe20000f3e4ff */
[----:B------:R-:W-:Y:S01]  /*199350*/  IMAD.WIDE.U32 R106, R28, R26, R46 ;  /* 0x0000001a1c6a7225 */ /* 0x000fe200078e002e */
[----:B------:R-:W-:Y:S02]  /*199360*/  IADD3.X RZ, P5, PT, R105, R51, RZ, P5, !PT ;  /* 0x0000003369ff7210 */ /* 0x000fe40002fbe4ff */
[----:B------:R-:W-:Y:S01]  /*199370*/  IADD3.X R102, P0, PT, R97, R114, RZ, P0, !PT ;  /* 0x0000007261667210 */ /* 0x000fe2000071e4ff */
        /* <DEDUP_REMOVED lines=8> */
[----:B------:R-:W-:Y:S02]  /*199400*/  IMAD.IADD R112, R101, 0x1, R58 ;  /* 0x0000000165707824 */ /* 0x000fe400078e023a */
[----:B------:R-:W-:Y:S01]  /*199410*/  IMAD.WIDE.U32.X R62, R87, -0x39c4fa40, R46, P3 ;  /* 0xc63b05c0573e7825 */ /* 0x000fe200018e042e */
[----:B------:R-:W-:Y:S02]  /*199420*/  IADD3.X R101, P3, PT, R57, R82, RZ, P5, !PT ;  /* 0x0000005239657210 */ /* 0x000fe40002f7e4ff */
[----:B------:R-:W-:Y:S01]  /*199430*/  IADD3.X R82, P1, PT, R61, R108, RZ, P1, !PT ;  /* 0x0000006c3d527210 */ /* 0x000fe20000f3e4ff */
[----:B------:R-:W-:Y:S01]  /*199440*/  IMAD.WIDE.U32 R58, R87, 0x17c510ea, RZ ;  /* 0x17c510ea573a7825 */ /* 0x000fe200078e00ff */
[----:B------:R-:W-:-:S02]  /*199450*/  IADD3.X R55, P3, PT, R91, R83, RZ, P3, !PT ;  /* 0x000000535b377210 */ /* 0x000fc40001f7e4ff */
[----:B------:R-:W-:Y:S01]  /*199460*/  IADD3.X R83, P1, PT, R65, R110, RZ, P1, !PT ;  /* 0x0000006e41537210 */ /* 0x000fe20000f3e4ff */
[C---:B------:R-:W-:Y:S01]  /*199470*/  IMAD.WIDE.U32 R50, R56.reuse, 0x17c510ea, RZ ;  /* 0x17c510ea38327825 */ /* 0x040fe200078e00ff */
[----:B------:R-:W-:Y:S02]  /*199480*/  IADD3.X R100, P3, PT, R101, R100, RZ, P3, !PT ;  /* 0x0000006465647210 */ /* 0x000fe40001f7e4ff */
[----:B------:R-:W-:Y:S01]  /*199490*/  SHF.L.W.U32.HI R57, R103, 0x1, R106 ;  /* 0x0000000167397819 */ /* 0x000fe20000010e6a */
[----:B------:R-:W-:Y:S01]  /*1994a0*/  IMAD.WIDE.U32 R46, P5, R56, 0x1ae3a46, R58 ;  /* 0x01ae3a46382e7825 */ /* 0x000fe200078a003a */
[----:B------:R-:W-:Y:S02]  /*1994b0*/  IADD3.X R101, P3, PT, R55, R112, RZ, P3, !PT ;  /* 0x0000007037657210 */ /* 0x000fe40001f7e4ff */
[----:B------:R-:W-:Y:S01]  /*1994c0*/  IADD3.X R106, P0, PT, R95, R116, RZ, P0, !PT ;  /* 0x000000745f6a7210 */ /* 0x000fe2000071e4ff */
[----:B------:R-:W-:Y:S01]  /*1994d0*/  IMAD.MOV.U32 R58, RZ, RZ, R47 ;  /* 0x000000ffff3a7224 */ /* 0x000fe200078e002f */
[----:B------:R-:W-:Y:S01]  /*1994e0*/  IADD3.X R47, P1, PT, RZ, RZ, RZ, P1, !PT ;  /* 0x000000ffff2f7210 */ /* 0x000fe20000f3e4ff */
[----:B------:R-:W-:Y:S01]  /*1994f0*/  IMAD.WIDE.U32.X R42, R27, R27, R42, P4 ;  /* 0x0000001b1b2a7225 */ /* 0x000fe200020e042a */
[----:B------:R-:W-:-:S02]  /*199500*/  IADD3.X R61, P4, PT, RZ, RZ, RZ, P3, !PT ;  /* 0x000000ffff3d7210 */ /* 0x000fc40001f9e4ff */
[----:B------:R-:W-:Y:S01]  /*199510*/  IADD3 RZ, P3, PT, R82, R96, RZ ;  /* 0x0000006052ff7210 */ /* 0x000fe20007f7e0ff */
[----:B------:R-:W-:Y:S01]  /*199520*/  IMAD.X R59, RZ, RZ, RZ, P5 ;  /* 0x000000ffff3b7224 */ /* 0x000fe200028e06ff */
[----:B------:R-:W-:Y:S01]  /*199530*/  IADD3 R4, P5, PT, R46, R51, RZ ;  /* 0x000000332e047210 */ /* 0x000fe20007fbe0ff */
        /* <DEDUP_REMOVED lines=22> */
[----:B------:R-:W-:Y:S01]  /*1996a0*/  IADD3 RZ, P0, PT, R104, R94, RZ ;  /* 0x0000005e68ff7210 */ /* 0x000fe20007f1e0ff */
[----:B------:R-:W-:Y:S01]  /*1996b0*/  IMAD.WIDE.U32 R94, R60, 0x1, RZ ;  /* 0x000000013c5e7825 */ /* 0x000fe200078e00ff */
[----:B------:R-:W-:Y:S02]  /*1996c0*/  IADD3.X R89, P5, PT, RZ, R89, RZ, P5, !PT ;  /* 0x00000059ff597210 */ /* 0x000fe40002fbe4ff */
[----:B------:R-:W-:Y:S01]  /*1996d0*/  IADD3.X R105, P4, PT, R98, R85, RZ, P4, !PT ;  /* 0x0000005562697210 */ /* 0x000fe2000279e4ff */
[----:B------:R-:W-:Y:S01]  /*1996e0*/  IMAD.IADD R51, R61, 0x1, R51 ;  /* 0x000000013d337824 */ /* 0x000fe200078e0233 */
[----:B------:R-:W-:Y:S01]  /*1996f0*/  IADD3.X R81, P1, PT, R81, R102, RZ, P1, !PT ;  /* 0x0000006651517210 */ /* 0x000fe20000f3e4ff */
[----:B------:R-:W-:Y:S01]  /*199700*/  IMAD.IADD R71, R75, 0x1, R66 ;  /* 0x000000014b477824 */ /* 0x000fe200078e0242 */
[----:B------:R-:W-:Y:S02]  /*199710*/  IADD3.X R96, PT, PT, RZ, RZ, RZ, P5, P3 ;  /* 0x000000ffff607210 */ /* 0x000fe40002fe64ff */
[----:B------:R-:W-:Y:S01]  /*199720*/  IADD3 RZ, P3, PT, R82, R94, RZ ;  /* 0x0000005e52ff7210 */ /* 0x000fe20007f7e0ff */
[----:B------:R-:W-:Y:S01]  /*199730*/  IMAD.WIDE.U32 R82, R51, 0x1, RZ ;  /* 0x0000000133527825 */ /* 0x000fe200078e00ff */
[----:B------:R-:W-:-:S02]  /*199740*/  IADD3.X R75, P4, PT, RZ, RZ, RZ, P4, !PT ;  /* 0x000000ffff4b7210 */ /* 0x000fc4000279e4ff */
[----:B------:R-:W-:Y:S01]  /*199750*/  IADD3.X R61, P1, PT, RZ, RZ, RZ, P1, !PT ;  /* 0x000000ffff3d7210 */ /* 0x000fe20000f3e4ff */
[----:B------:R-:W-:Y:S01]  /*199760*/  IMAD.WIDE.U32 R48, R48, 0x17c510ea, R80 ;  /* 0x17c510ea30307825 */ /* 0x000fe200078e0050 */
[----:B------:R-:W-:-:S03]  /*199770*/  IADD3.X RZ, P0, PT, R105, R109, RZ, P0, !PT ;  /* 0x0000006d69ff7210 */ /* 0x000fc6000071e4ff */
        /* <DEDUP_REMOVED lines=8> */
[----:B------:R-:W-:Y:S02]  /*199800*/  IADD3 R94, P0, PT, R95, R86, RZ ;  /* 0x000000565f5e7210 */ /* 0x000fe40007f1e0ff */
[----:B------:R-:W-:Y:S01]  /*199810*/  IADD3.X R68, P4, PT, R61, R78, RZ, P4, !PT ;  /* 0x0000004e3d447210 */ /* 0x000fe2000279e4ff */
[----:B------:R-:W-:Y:S01]  /*199820*/  IMAD.IADD R66, R83, 0x1, R90 ;  /* 0x0000000153427824 */ /* 0x000fe200078e025a */
[----:B------:R-:W-:Y:S01]  /*199830*/  MOV R90, R87 ;  /* 0x00000057005a7202 */ /* 0x000fe20000000f00 */
[----:B------:R-:W-:Y:S01]  /*199840*/  IMAD.X R91, RZ, RZ, RZ, P1 ;  /* 0x000000ffff5b7224 */ /* 0x000fe200008e06ff */
[----:B------:R-:W-:Y:S01]  /*199850*/  IADD3.X R74, P1, PT, R75, R74, RZ, P5, !PT ;  /* 0x0000004a4b4a7210 */ /* 0x000fe20002f3e4ff */
[----:B------:R-:W-:Y:S01]  /*199860*/  IMAD.WIDE.U32 R86, R51, 0x30000000, RZ ;  /* 0x3000000033567825 */ /* 0x000fe200078e00ff */
[----:B------:R-:W-:-:S02]  /*199870*/  IADD3.X RZ, P3, PT, R55, R94, RZ, P3, !PT ;  /* 0x0000005e37ff7210 */ /* 0x000fc40001f7e4ff */
[----:B------:R-:W-:Y:S01]  /*199880*/  IADD3.X R75, P1, PT, R92, R71, RZ, P1, !PT ;  /* 0x000000475c4b7210 */ /* 0x000fe20000f3e4ff */
[----:B------:R-:W-:Y:S01]  /*199890*/  IMAD.WIDE.U32.X R80, R51, -0x7af74000, R90, P0 ;  /* 0x8508c00033507825 */ /* 0x000fe200000e045a */
[----:B------:R-:W-:Y:S02]  /*1998a0*/  IADD3 RZ, P0, PT, R74, R88, RZ ;  /* 0x000000584aff7210 */ /* 0x000fe40007f1e0ff */
[----:B------:R-:W-:Y:S02]  /*1998b0*/  IADD3.X R55, P1, PT, RZ, RZ, RZ, P1, !PT ;  /* 0x000000ffff377210 */ /* 0x000fe40000f3e4ff */
[----:B------:R-:W-:Y:S02]  /*1998c0*/  IADD3.X R47, P3, PT, RZ, R80, RZ, P3, !PT ;  /* 0x00000050ff2f7210 */ /* 0x000fe40001f7e4ff */
[----:B------:R-:W-:Y:S01]  /*1998d0*/  IADD3.X RZ, P0, PT, R75, R113, RZ, P0, !PT ;  /* 0x000000714bff7210 */ /* 0x000fe2000071e4ff */
        /* <DEDUP_REMOVED lines=29> */
[----:B------:R-:W-:Y:S01]  /*199ab0*/  IMAD.WIDE.U32 R82, P0, R60, 0x1ef3622f, R74 ;  /* 0x1ef3622f3c527825 */ /* 0x000fe2000780004a */
[----:B------:R-:W-:Y:S02]  /*199ac0*/  IADD3.X R84, P3, PT, R85, R48, RZ, P1, !PT ;  /* 0x0000003055547210 */ /* 0x000fe40000f7e4ff */
[----:B------:R-:W-:Y:S01]  /*199ad0*/  IADD3 RZ, P1, PT, R78, R70, RZ ;  /* 0x000000464eff7210 */ /* 0x000fe20007f3e0ff */
[----:B------:R-:W-:Y:S01]  /*199ae0*/  IMAD.WIDE.U32 R70, R51, 0xf5138f, RZ ;  /* 0x00f5138f33467825 */ /* 0x000fe200078e00ff */
[----:B------:R-:W-:Y:S02]  /*199af0*/  IADD3.X R85, P3, PT, R76, R65, RZ, P3, !PT ;  /* 0x000000414c557210 */ /* 0x000fe40001f7e4ff */
[----:B------:R-:W-:Y:S01]  /*199b00*/  IADD3.X RZ, P1, PT, R79, R107, RZ, P1, !PT ;  /* 0x0000006b4fff7210 */ /* 0x000fe20000f3e4ff */
[----:B------:R-:W-:Y:S01]  /*199b10*/  IMAD.WIDE.U32 R48, R60, -0x45f6b800, RZ ;  /* 0xba0948003c307825 */ /* 0x000fe200078e00ff */
[----:B------:R-:W-:-:S02]  /*199b20*/  IADD3.X R87, P3, PT, RZ, RZ, RZ, P3, !PT ;  /* 0x000000ffff577210 */ /* 0x000fc40001f7e4ff */
[----:B------:R-:W-:Y:S01]  /*199b30*/  IADD3.X R93, P5, PT, R68, R69, RZ, P4, !PT ;  /* 0x00000045445d7210 */ /* 0x000fe200027be4ff */
[C---:B------:R-:W-:Y:S01]  /*199b40*/  IMAD.WIDE.U32 R88, R60.reuse, 0xf5138f, RZ ;  /* 0x00f5138f3c587825 */ /* 0x040fe200078e00ff */
[----:B------:R-:W-:Y:S02]  /*199b50*/  MOV R68, R83 ;  /* 0x0000005300447202 */ /* 0x000fe40000000f00 */
[----:B------:R-:W-:Y:S01]  /*199b60*/  IADD3.X R2, P1, PT, R55, R62, RZ, P1, !PT ;  /* 0x0000003e37027210 */ /* 0x000fe20000f3e4ff */
[----:B------:R-:W-:Y:S01]  /*199b70*/  IMAD.X R47, RZ, RZ, RZ, P3 ;  /* 0x000000ffff2f7224 */ /* 0x000fe200018e06ff */
[----:B------:R-:W-:Y:S01]  /*199b80*/  IADD3.X R95, P5, PT, R95, R72, RZ, P5, !PT ;  /* 0x000000485f5f7210 */ /* 0x000fe20002fbe4ff */
[----:B------:R-:W-:Y:S01]  /*199b90*/  IMAD.WIDE.U32 R70, P3, R60, 0x1a22d9f3, R70 ;  /* 0x1a22d9f33c467825 */ /* 0x000fe20007860046 */
[----:B------:R-:W-:-:S03]  /*199ba0*/  IADD3.X R66, P1, PT, R77, R63, RZ, P1, !PT ;  /* 0x0000003f4d427210 */ /* 0x000fc60000f3e4ff */
[----:B------:R-:W-:Y:S01]  /*199bb0*/  IMAD.X R69, RZ, RZ, RZ, P0 ;  /* 0x000000ffff457224 */ /* 0x000fe200000e06ff */
[----:B------:R-:W-:Y:S01]  /*199bc0*/  IADD3 R49, P0, PT, R82, R49, RZ ;  /* 0x0000003152317210 */ /* 0x000fe20007f1e0ff */
[----:B------:R-:W-:Y:S01]  /*199bd0*/  IMAD.X R91, RZ, RZ, RZ, P3 ;  /* 0x000000ffff5b7224 */ /* 0x000fe200018e06ff */
[----:B------:R-:W-:Y:S01]  /*199be0*/  IADD3 R89, P3, PT, R70, R89, RZ ;  /* 0x0000005946597210 */ /* 0x000fe20007f7e0ff */
        /* <DEDUP_REMOVED lines=10> */
[----:B------:R-:W-:-:S04]  /*199c90*/  IMAD.WIDE.U32 R80, R60, 0x30000000, R80 ;  /* 0x300000003c507825 */ /* 0x000fc800078e0050 */
[----:B------:R-:W-:Y:S01]  /*199ca0*/  IMAD.X R75, RZ, RZ, RZ, P3 ;  /* 0x000000ffff4b7224 */ /* 0x000fe200018e06ff */
[----:B------:R-:W-:Y:S01]  /*199cb0*/  IADD3 R77, P3, PT, R64, R77, RZ ;  /* 0x0000004d404d7210 */ /* 0x000fe20007f7e0ff */
[----:B------:R-:W-:-:S04]  /*199cc0*/  IMAD.WIDE.U32 R48, R51, 0x17c510ea, RZ ;  /* 0x17c510ea33307825 */ /* 0x000fc800078e00ff */
[----:B------:R-:W-:Y:S01]  /*199cd0*/  IMAD.WIDE.U32 R62, R56, 0x6ca1493b, R78 ;  /* 0x6ca1493b383e7825 */ /* 0x000fe200078e004e */
[----:B------:R-:W-:-:S03]  /*199ce0*/  IADD3.X R78, P1, PT, R2, R93, RZ, P1, !PT ;  /* 0x0000005d024e7210 */ /* 0x000fc60000f3e4ff */
[----:B------:R-:W-:Y:S01]  /*199cf0*/  IMAD.MOV.U32 R74, RZ, RZ, R65 ;  /* 0x000000ffff4a7224 */ /* 0x000fe200078e0041 */
[----:B------:R-:W-:Y:S01]  /*199d00*/  IADD3.X R79, P1, PT, R66, R95, RZ, P1, !PT ;  /* 0x0000005f424f7210 */ /* 0x000fe20000f3e4ff */
[----:B------:R-:W-:Y:S01]  /*199d10*/  IMAD.IADD R61, R81, 0x1, R86 ;  /* 0x00000001513d7824 */ /* 0x000fe200078e0256 */
[----:B------:R-:W-:Y:S01]  /*199d20*/  IADD3.X R86, P0, PT, R87, R62, RZ, P0, !PT ;  /* 0x0000003e57567210 */ /* 0x000fe2000071e4ff */
[----:B------:R-:W-:Y:S02]  /*199d30*/  IMAD.IADD R72, R63, 0x1, R54 ;  /* 0x000000013f487824 */ /* 0x000fe400078e0236 */
[----:B------:R-:W-:-:S03]  /*199d40*/  IMAD.WIDE.U32.X R74, R51, -0x39c4fa40, R74, P3 ;  /* 0xc63b05c0334a7825 */ /* 0x000fc600018e044a */
[----:B------:R-:W-:Y:S01]  /*199d50*/  IADD3.X R87, P0, PT, R47, R72, RZ, P0, !PT ;  /* 0x000000482f577210 */ /* 0x000fe2000071e4ff */
[----:B------:R-:W-:-:S04]  /*199d60*/  IMAD.WIDE.U32 R54, P3, R60, 0x1ae3a46, R48 ;  /* 0x01ae3a463c367825 */ /* 0x000fc80007860030 */
[----:B------:R-:W-:-:S04]  /*199d70*/  IMAD.WIDE.U32 R48, R80, -0x1, RZ ;  /* 0xffffffff50307825 */ /* 0x000fc800078e00ff */
[----:B------:R-:W-:Y:S02]  /*199d80*/  IMAD R65, R80, -0x7af74001, -R61 ;  /* 0x8508bfff50417824 */ /* 0x000fe400078e0a3d */
[----:B------:R-:W-:Y:S01]  /*199d90*/  IMAD.MOV.U32 R62, RZ, RZ, R55 ;  /* 0x000000ffff3e7224 */ /* 0x000fe200078e0037 */
[----:B------:R-:W-:Y:S01]  /*199da0*/  IADD3.X R55, P1, PT, RZ, RZ, RZ, P1, !PT ;  /* 0x000000ffff377210 */ /* 0x000fe20000f3e4ff */
[----:B------:R-:W-:Y:S01]  /*199db0*/  IMAD.WIDE.U32 R68, R60, 0x17c510ea, RZ ;  /* 0x17c510ea3c447825 */ /* 0x000fe200078e00ff */
[----:B------:R-:W-:Y:S02]  /*199dc0*/  IADD3 R2, PT, PT, R49, R65, RZ ;  /* 0x0000004131027210 */ /* 0x000fe40007ffe0ff */
[----:B------:R-:W-:Y:S01]  /*199dd0*/  IADD3.X R49, P0, PT, RZ, RZ, RZ, P0, !PT ;  /* 0x000000ffff317210 */ /* 0x000fe2000071e4ff */
[----:B------:R-:W-:-:S04]  /*199de0*/  IMAD.WIDE.U32 R92, R48, 0x1, RZ ;  /* 0x00000001305c7825 */ /* 0x000fc800078e00ff */
[----:B------:R-:W-:-:S04]  /*199df0*/  IMAD.WIDE.U32 R94, R2, 0x1, RZ ;  /* 0x00000001025e7825 */ /* 0x000fc800078e00ff */
[----:B------:R-:W-:Y:S02]  /*199e00*/  IMAD.X R65, RZ, RZ, RZ, P1 ;  /* 0x000000ffff417224 */ /* 0x000fe400008e06ff */
[----:B------:R-:W-:Y:S01]  /*199e10*/  IMAD.X R63, RZ, RZ, RZ, P3 ;  /* 0x000000ffff3f7224 */ /* 0x000fe200018e06ff */
[----:B------:R-:W-:Y:S01]  /*199e20*/  IADD3 R97, P3, PT, R54, R69, RZ ;  /* 0x0000004536617210 */ /* 0x000fe20007f7e0ff */
[----:B------:R-:W-:-:S04]  /*199e30*/  IMAD.WIDE.U32 R94, P1, R48, -0x7af74000, R94 ;  /* 0x8508c000305e7825 */ /* 0x000fc8000782005e */
[----:B------:R-:W-:Y:S01]  /*199e40*/  IMAD.X R47, RZ, RZ, RZ, P0 ;  /* 0x000000ffff2f7224 */ /* 0x000fe200000e06ff */
[----:B------:R-:W-:Y:S01]  /*199e50*/  IADD3 RZ, P0, PT, R80, R92, RZ ;  /* 0x0000005c50ff7210 */ /* 0x000fe20007f1e0ff */
[----:B------:R-:W-:Y:S01]  /*199e60*/  IMAD.X R81, RZ, RZ, RZ, P1 ;  /* 0x000000ffff517224 */ /* 0x000fe200008e06ff */
[----:B------:R-:W-:Y:S01]  /*199e70*/  IADD3 R92, P1, PT, R93, R94, RZ ;  /* 0x0000005e5d5c7210 */ /* 0x000fe20007f3e0ff */
[----:B------:R-:W-:Y:S01]  /*199e80*/  IMAD.WIDE.U32.X R62, R51, 0x1ae3a46, R62, P3 ;  /* 0x01ae3a46333e7825 */ /* 0x000fe200018e043e */
[----:B------:R-:W-:Y:S02]  /*199e90*/  IADD3 RZ, P3, PT, R78, R50, RZ ;  /* 0x000000324eff7210 */ /* 0x000fe40007f7e0ff */
[----:B------:R-:W-:Y:S01]  /*199ea0*/  IADD3.X RZ, P0, PT, R61, R92, RZ, P0, !PT ;  /* 0x0000005c3dff7210 */ /* 0x000fe2000071e4ff */
[----:B------:R-:W-:Y:S01]  /*199eb0*/  IMAD.MOV.U32 R80, RZ, RZ, R95 ;  /* 0x000000ffff507224 */ /* 0x000fe200078e005f */
[----:B------:R-:W-:Y:S01]  /*199ec0*/  IADD3.X RZ, P3, PT, R79, R4, RZ, P3, !PT ;  /* 0x000000044fff7210 */ /* 0x000fe20001f7e4ff */
[----:B------:R-:W-:Y:S01]  /*199ed0*/  IMAD.WIDE.U32 R50, R60, -0x45f6b800, R84 ;  /* 0xba0948003c327825 */ /* 0x000fe200078e0054 */
[----:B------:R-:W-:-:S02]  /*199ee0*/  IADD3.X R4, P4, PT, RZ, RZ, RZ, P4, !PT ;  /* 0x000000ffff047210 */ /* 0x000fc4000279e4ff */
[----:B------:R-:W-:Y:S01]  /*199ef0*/  IADD3.X R66, P3, PT, R55, R58, RZ, P3, !PT ;  /* 0x0000003a37427210 */ /* 0x000fe20001f7e4ff */
[----:B------:R-:W-:Y:S01]  /*199f00*/  IMAD.WIDE.U32.X R80, R2, -0x7af74000, R80, P1 ;  /* 0x8508c00002507825 */ /* 0x000fe200008e0450 */
[----:B------:R-:W-:Y:S02]  /*199f10*/  IADD3 RZ, P1, PT, R86, R88, RZ ;  /* 0x0000005856ff7210 */ /* 0x000fe40007f3e0ff */
[----:B------:R-:W-:Y:S01]  /*199f20*/  IADD3.X R72, P3, PT, R65, R59, RZ, P3, !PT ;  /* 0x0000003b41487210 */ /* 0x000fe20001f7e4ff */
[----:B------:R-:W-:Y:S01]  /*199f30*/  IMAD.WIDE.U32 R58, R2, 0x30000000, RZ ;  /* 0x30000000023a7825 */ /* 0x000fe200078e00ff */
[----:B------:R-:W-:Y:S02]  /*199f40*/  IADD3.X RZ, P1, PT, R87, R89, RZ, P1, !PT ;  /* 0x0000005957ff7210 */ /* 0x000fe40000f3e4ff */
[----:B------:R-:W-:Y:S01]  /*199f50*/  IADD3.X R61, P5, PT, RZ, R4, RZ, P5, !PT ;  /* 0x00000004ff3d7210 */ /* 0x000fe20002fbe4ff */
[----:B------:R-:W-:Y:S01]  /*199f60*/  IMAD.WIDE.U32 R78, R56, 0x17c510ea, R78 ;  /* 0x17c510ea384e7825 */ /* 0x000fe200078e004e */
[----:B------:R-:W-:-:S02]  /*199f70*/  IADD3.X R49, P1, PT, R49, R90, RZ, P1, !PT ;  /* 0x0000005a31317210 */ /* 0x000fc40000f3e4ff */
[----:B------:R-:W-:Y:S01]  /*199f80*/  IADD3.X R66, P3, PT, R66, R61, RZ, P3, !PT ;  /* 0x0000003d42427210 */ /* 0x000fe20001f7e4ff */
[----:B------:R-:W-:Y:S01]  /*199f90*/  IMAD.IADD R83, R51, 0x1, R82 ;  /* 0x0000000133537824 */ /* 0x000fe200078e0252 */
[----:B------:R-:W-:Y:S01]  /*199fa0*/  IADD3.X R51, P0, PT, RZ, R80, RZ, P0, !PT ;  /* 0x00000050ff337210 */ /* 0x000fe2000071e4ff */
[----:B------:R-:W-:Y:S01]  /*199fb0*/  IMAD.IADD R55, R79, 0x1, R46 ;  /* 0x000000014f377824 */ /* 0x000fe200078e022e */
[----:B------:R-:W-:Y:S02]  /*199fc0*/  IADD3.X R90, P1, PT, R47, R91, RZ, P1, !PT ;  /* 0x0000005b2f5a7210 */ /* 0x000fe40000f3e4ff */
[----:B------:R-:W-:Y:S01]  /*199fd0*/  IADD3.X R61, PT, PT, RZ, RZ, RZ, P5, P4 ;  /* 0x000000ffff3d7210 */ /* 0x000fe20002fe84ff */
[C---:B------:R-:W-:Y:S01]  /*199fe0*/  IMAD.WIDE.U32 R46, P4, R48.reuse, 0x170b5d44, R58 ;  /* 0x170b5d44302e7825 */ /* 0x040fe2000788003a */
[----:B------:R-:W-:Y:S02]  /*199ff0*/  IADD3.X R80, P0, PT, RZ, R81, RZ, P0, !PT ;  /* 0x00000051ff507210 */ /* 0x000fe4000071e4ff */
[----:B------:R-:W-:Y:S01]  /*19a000*/  IADD3.X R78, P1, PT, R49, R78, RZ, P1, !PT ;  /* 0x0000004e314e7210 */ /* 0x000fe20000f3e4ff */
[----:B------:R-:W-:Y:S01]  /*19a010*/  IMAD.WIDE.U32 R58, R48, 0x30000000, RZ ;  /* 0x30000000303a7825 */ /* 0x000fe200078e00ff */
[----:B------:R-:W-:-:S02]  /*19a020*/  IADD3.X R50, P0, PT, R51, R50, RZ, P0, !PT ;  /* 0x0000003233327210 */ /* 0x000fc4000071e4ff */
[----:B------:R-:W-:Y:S02]  /*19a030*/  IADD3.X R79, P1, PT, R90, R55, RZ, P1, !PT ;  /* 0x000000375a4f7210 */ /* 0x000fe40000f3e4ff */
[----:B------:R-:W-:Y:S01]  /*19a040*/  IADD3.X R65, P2, PT, R57, R42, RZ, P2, !PT ;  /* 0x0000002a39417210 */ /* 0x000fe2000175e4ff */
[----:B------:R-:W-:Y:S01]  /*19a050*/  IMAD.X R57, RZ, RZ, RZ, P4 ;  /* 0x000000ffff397224 */ /* 0x000fe200020e06ff */
[----:B------:R-:W-:Y:S02]  /*19a060*/  IADD3 R49, P5, PT, R46, R59, RZ ;  /* 0x0000003b2e317210 */ /* 0x000fe40007fbe0ff */
[----:B------:R-:W-:Y:S02]  /*19a070*/  MOV R56, R47 ;  /* 0x0000002f00387202 */ /* 0x000fe40000000f00 */
[----:B------:R-:W-:Y:S01]  /*19a080*/  IADD3 RZ, P4, PT, R50, R58, RZ ;  /* 0x0000003a32ff7210 */ /* 0x000fe20007f9e0ff */
[----:B------:R-:W-:Y:S01]  /*19a090*/  IMAD.WIDE.U32 R58, R2, -0x45f6b800, RZ ;  /* 0xba094800023a7825 */ /* 0x000fe200078e00ff */
[----:B------:R-:W-:-:S02]  /*19a0a0*/  IADD3.X R51, P0, PT, R80, R83, RZ, P0, !PT ;  /* 0x0000005350337210 */ /* 0x000fc4000071e4ff */
[----:B------:R-:W-:Y:S02]  /*19a0b0*/  IADD3.X R71, P1, PT, RZ, RZ, RZ, P1, !PT ;  /* 0x000000ffff477210 */ /* 0x000fe40000f3e4ff */
[----:B------:R-:W-:Y:S01]  /*19a0c0*/  IADD3.X R67, P2, PT, R67, R43, RZ, P2, !PT ;  /* 0x0000002b43437210 */ /* 0x000fe2000175e4ff */
[----:B------:R-:W-:Y:S01]  /*19a0d0*/  IMAD.WIDE.U32.X R42, R2, 0x170b5d44, R56, P5 ;  /* 0x170b5d44022a7825 */ /* 0x000fe200028e0438 */
[----:B------:R-:W-:Y:S02]  /*19a0e0*/  IADD3.X RZ, P4, PT, R51, R49, RZ, P4, !PT ;  /* 0x0000003133ff7210 */ /* 0x000fe4000279e4ff */
[----:B------:R-:W-:Y:S01]  /*19a0f0*/  IADD3.X R47, P5, PT, RZ, RZ, RZ, P0, !PT ;  /* 0x000000ffff2f7210 */ /* 0x000fe200007be4ff */
[----:B------:R-:W-:Y:S01]  /*19a100*/  IMAD.X R49, RZ, RZ, RZ, P1 ;  /* 0x000000ffff317224 */ /* 0x000fe200008e06ff */
[----:B------:R-:W-:Y:S01]  /*19a110*/  IADD3 RZ, P1, PT, R78, R76, RZ ;  /* 0x0000004c4eff7210 */ /* 0x000fe20007f3e0ff */
[----:B------:R-:W-:Y:S01]  /*19a120*/  IMAD.WIDE.U32 R56, R60, 0xf5138f, R86 ;  /* 0x00f5138f3c387825 */ /* 0x000fe200078e0056 */
[----:B------:R-:W-:-:S02]  /*19a130*/  IADD3.X R47, P4, PT, R47, R42, RZ, P4, !PT ;  /* 0x0000002a2f2f7210 */ /* 0x000fc4000279e4ff */
[----:B------:R-:W-:Y:S01]  /*19a140*/  IADD3.X R72, P3, PT, R72, R61, RZ, P3, !PT ;  /* 0x0000003d48487210 */ /* 0x000fe20001f7e4ff */
[----:B------:R-:W-:Y:S01]  /*19a150*/  IMAD.X R42, RZ, RZ, RZ, P5 ;  /* 0x000000ffff2a7224 */ /* 0x000fe200028e06ff */
[----:B------:R-:W-:Y:S01]  /*19a160*/  IADD3.X RZ, P5, PT, R79, R77, RZ, P1, !PT ;  /* 0x0000004d4fff7210 */ /* 0x000fe20000fbe4ff */
[----:B------:R-:W-:Y:S01]  /*19a170*/  IMAD.IADD R55, R57, 0x1, R70 ;  /* 0x0000000139377824 */ /* 0x000fe200078e0246 */
[----:B------:R-:W-:Y:S01]  /*19a180*/  IADD3.X R66, P0, PT, R66, R65, RZ, P3, !PT ;  /* 0x0000004142427210 */ /* 0x000fe20001f1e4ff */
[----:B------:R-:W-:Y:S01]  /*19a190*/  IMAD.WIDE.U32 R76, R48, 0xf5138f, RZ ;  /* 0x00f5138f304c7825 */ /* 0x000fe200078e00ff */
[----:B------:R-:W-:Y:S02]  /*19a1a0*/  IADD3.X R4, P1, PT, R42, R43, RZ, P4, !PT ;  /* 0x0000002b2a047210 */ /* 0x000fe4000273e4ff */
[----:B------:R-:W-:Y:S01]  /*19a1b0*/  IADD3.X R71, P4, PT, R71, R74, RZ, P5, !PT ;  /* 0x0000004a47477210 */ /* 0x000fe20002f9e4ff */
        /* <DEDUP_REMOVED lines=15> */
[----:B------:R-:W-:Y:S01]  /*19a2b0*/  IADD3.X R49, P4, PT, RZ, RZ, RZ, P4, !PT ;  /* 0x000000ffff317210 */ /* 0x000fe2000279e4ff */
[----:B------:R-:W-:Y:S01]  /*19a2c0*/  IMAD.WIDE.U32 R58, R2, 0xf5138f, RZ ;  /* 0x00f5138f023a7825 */ /* 0x000fe200078e00ff */
[----:B------:R-:W-:Y:S02]  /*19a2d0*/  IADD3.X RZ, P5, PT, R57, R47, RZ, P5, !PT ;  /* 0x0000002f39ff7210 */ /* 0x000fe40002fbe4ff */
[----:B------:R-:W-:Y:S01]  /*19a2e0*/  IADD3 R64, PT, PT, R67, R64, RZ ;  /* 0x0000004043407210 */ /* 0x000fe20007ffe0ff */
[----:B------:R-:W-:Y:S01]  /*19a2f0*/  IMAD.X R47, RZ, RZ, RZ, P1 ;  /* 0x000000ffff2f7224 */ /* 0x000fe200008e06ff */
[----:B------:R-:W-:Y:S01]  /*19a300*/  IADD3.X R43, P5, PT, R43, R74, RZ, P5, !PT ;  /* 0x0000004a2b2b7210 */ /* 0x000fe20002fbe4ff */
[----:B------:R-:W-:Y:S01]  /*19a310*/  IMAD.WIDE.U32 R58, P1, R48, 0x1a22d9f3, R58 ;  /* 0x1a22d9f3303a7825 */ /* 0x000fe2000782003a */
[----:B------:R-:W-:-:S02]  /*19a320*/  IADD3.X R4, P3, PT, RZ, RZ, RZ, P3, !PT ;  /* 0x000000ffff047210 */ /* 0x000fc40001f7e4ff */
[----:B------:R-:W-:Y:S01]  /*19a330*/  IADD3.X R75, P5, PT, R47, R75, RZ, P5, !PT ;  /* 0x0000004b2f4b7210 */ /* 0x000fe20002fbe4ff */
        /* <DEDUP_REMOVED lines=15> */
[----:B------:R-:W-:Y:S01]  /*19a430*/  IMAD.WIDE.U32 R70, R2, 0x6ca1493b, RZ ;  /* 0x6ca1493b02467825 */ /* 0x000fe200078e00ff */
[----:B------:R-:W-:Y:S02]  /*19a440*/  IADD3.X R43, P4, PT, R43, R68, RZ, P4, !PT ;  /* 0x000000442b2b7210 */ /* 0x000fe4000279e4ff */
[----:B------:R-:W-:Y:S01]  /*19a450*/  IADD3.X R49, P1, PT, R55, R63, RZ, P1, !PT ;  /* 0x0000003f37317210 */ /* 0x000fe20000f3e4ff */
[----:B------:R-:W-:Y:S01]  /*19a460*/  IMAD.X R68, RZ, RZ, RZ, P5 ;  /* 0x000000ffff447224 */ /* 0x000fe200028e06ff */
[----:B------:R-:W-:Y:S01]  /*19a470*/  IADD3.X R4, P0, PT, RZ, R4, RZ, P0, !PT ;  /* 0x00000004ff047210 */ /* 0x000fe2000071e4ff */
[----:B------:R-:W-:-:S03]  /*19a480*/  IMAD.WIDE.U32 R64, P5, R28, R29, R64 ;  /* 0x0000001d1c407225 */ /* 0x000fc600078a0040 */
[----:B------:R-:W-:Y:S01]  /*19a490*/  IADD3.X R68, P4, PT, R68, R69, RZ, P4, !PT ;  /* 0x0000004544447210 */ /* 0x000fe2000279e4ff */
[----:B------:R-:W-:Y:S01]  /*19a4a0*/  IMAD.X R61, RZ, RZ, RZ, P5 ;  /* 0x000000ffff3d7224 */ /* 0x000fe200028e06ff */
[----:B------:R-:W-:Y:S01]  /*19a4b0*/  IADD3.X R60, PT, PT, RZ, RZ, RZ, P0, P3 ;  /* 0x000000ffff3c7210 */ /* 0x000fe200007e64ff */
[----:B------:R-:W-:Y:S01]  /*19a4c0*/  IMAD.WIDE.U32 R62, R48, 0x6ca1493b, RZ ;  /* 0x6ca1493b303e7825 */ /* 0x000fe200078e00ff */
[----:B------:R-:W-:Y:S02]  /*19a4d0*/  IADD3.X R66, P4, PT, R43, R66, RZ, P4, !PT ;  /* 0x000000422b427210 */ /* 0x000fe4000279e4ff */
        /* <DEDUP_REMOVED lines=30> */
[----:B------:R-:W-:Y:S01]  /*19a6c0*/  IMAD.WIDE.U32 R56, R48, -0x45f6b800, R56 ;  /* 0xba09480030387825 */ /* 0x000fe200078e0038 */
[----:B------:R-:W-:Y:S02]  /*19a6d0*/  IADD3.X R4, P4, PT, R49, R4, RZ, P4, !PT ;  /* 0x0000000431047210 */ /* 0x000fe4000279e4ff */
[----:B------:R-:W-:Y:S01]  /*19a6e0*/  IADD3.X R47, P1, PT, RZ, RZ, RZ, P1, !PT ;  /* 0x000000ffff2f7210 */ /* 0x000fe20000f3e4ff */
[----:B------:R-:W-:Y:S01]  /*19a6f0*/  IMAD.WIDE.U32.X R62, R2, 0x1ae3a46, R62, P3 ;  /* 0x01ae3a46023e7825 */ /* 0x000fe200018e043e */
[----:B------:R-:W-:-:S02]  /*19a700*/  IADD3 RZ, P3, PT, R54, R44, RZ ;  /* 0x0000002c36ff7210 */ /* 0x000fc40007f7e0ff */
[----:B------:R-:W-:Y:S01]  /*19a710*/  IADD3.X R55, P0, PT, R55, R4, RZ, P0, !PT ;  /* 0x0000000437377210 */ /* 0x000fe2000071e4ff */
[----:B------:R-:W-:-:S03]  /*19a720*/  IMAD.WIDE.U32.X R44, R29, R29, R60, P5 ;  /* 0x0000001d1d2c7225 */ /* 0x000fc600028e043c */
[----:B------:R-:W-:Y:S01]  /*19a730*/  IADD3.X RZ, P3, PT, R55, R43, RZ, P3, !PT ;  /* 0x0000002b37ff7210 */ /* 0x000fe20001f7e4ff */
[----:B------:R-:W-:Y:S01]  /*19a740*/  IMAD.WIDE.U32 R74, R48, 0xf5138f, R74 ;  /* 0x00f5138f304a7825 */ /* 0x000fe200078e004a */
[----:B------:R-:W-:-:S03]  /*19a750*/  IADD3.X R43, P0, PT, RZ, RZ, RZ, P0, !PT ;  /* 0x000000ffff2b7210 */ /* 0x000fc6000071e4ff */
[----:B------:R-:W-:Y:S01]  /*19a760*/  IMAD.WIDE.U32 R66, R48, 0x6ca1493b, R66 ;  /* 0x6ca1493b30427825 */ /* 0x000fe200078e0042 */
[----:B------:R-:W-:-:S03]  /*19a770*/  IADD3.X R2, P3, PT, R43, R62, RZ, P3, !PT ;  /* 0x0000003e2b027210 */ /* 0x000fc60001f7e4ff */
[----:B------:R-:W-:Y:S02]  /*19a780*/  IMAD.X R43, RZ, RZ, RZ, P0 ;  /* 0x000000ffff2b7224 */ /* 0x000fe400000e06ff */
[----:B------:R-:W-:-:S03]  /*19a790*/  IMAD.WIDE.U32 R54, R48, 0x17c510ea, R54 ;  /* 0x17c510ea30367825 */ /* 0x000fc600078e0036 */
[----:B------:R-:W-:Y:S01]  /*19a7a0*/  IADD3.X R43, P0, PT, R43, R63, RZ, P3, !PT ;  /* 0x0000003f2b2b7210 */ /* 0x000fe20001f1e4ff */
[----:B------:R-:W-:-:S03]  /*19a7b0*/  IMAD.WIDE.U32 R64, R48, 0x30000000, R50 ;  /* 0x3000000030407825 */ /* 0x000fc600078e0032 */
[----:B------:R-:W-:Y:S01]  /*19a7c0*/  IADD3.X R2, P4, P0, R2, RZ, R47, P0, P4 ;  /* 0x000000ff02027210 */ /* 0x000fe2000008842f */
[----:B------:R-:W-:Y:S01]  /*19a7d0*/  IMAD.IADD R59, R57, 0x1, R42 ;  /* 0x00000001393b7824 */ /* 0x000fe200078e022a */
[----:B------:R-:W-:Y:S01]  /*19a7e0*/  LEA.HI.X R47, P2, R0, R44, RZ, 0x1, P2 ;  /* 0x0000002c002f7211 */ /* 0x000fe20001050cff */
[----:B------:R-:W-:Y:S02]  /*19a7f0*/  IMAD.X R0, RZ, RZ, RZ, P1 ;  /* 0x000000ffff007224 */ /* 0x000fe400008e06ff */
        /* <DEDUP_REMOVED lines=91> */
.L_x_1466:
[----:B------:R-:W-:Y:S05]  /*19adb0*/  BSYNC.RELIABLE B3 ;  /* 0x0000000000037941 */ /* 0x000fea0003800100 */
.L_x_1465:
        /* <DEDUP_REMOVED lines=12> */
.L_x_1464:
[----:B------:R-:W-:Y:S05]  /*19ae80*/  BSYNC.RECONVERGENT B2 ;  /* 0x0000000000027941 */ /* 0x000fea0003800200 */
.L_x_1463:
[----:B------:R-:W2:Y:S04]  /*19ae90*/  LDG.E.64 R56, desc[UR4][R194.64+0x8] ;  /* 0x00000804c2387981 */ /* 0x000ea8000c1e1b00 */
[----:B------:R-:W3:Y:S01]  /*19aea0*/  LDG.E.64 R96, desc[UR4][R194.64+0x10] ;  /* 0x00001004c2607981 */ /* 0x000ee2000c1e1b00 */
[----:B------:R-:W-:-:S03]  /*19aeb0*/  IMAD.WIDE.U32 R54, R53, R2, RZ ;  /* 0x0000000235367225 */ /* 0x000fc600078e00ff */
[----:B------:R-:W4:Y:S01]  /*19aec0*/  LDG.E.64 R98, desc[UR4][R194.64+0x18] ;  /* 0x00001804c2627981 */ /* 0x000f22000c1e1b00 */
[----:B------:R-:W-:-:S03]  /*19aed0*/  IMAD.WIDE.U32 R58, R52, R2, RZ ;  /* 0x00000002343a7225 */ /* 0x000fc600078e00ff */
[----:B------:R-:W5:Y:S01]  /*19aee0*/  LDG.E.64 R206, desc[UR4][R194.64+0x20] ;  /* 0x00002004c2ce7981 */ /* 0x000f62000c1e1b00 */
[----:B------:R-:W-:-:S03]  /*19aef0*/  IMAD.WIDE.U32 R54, P0, R52, R4, R54 ;  /* 0x0000000434367225 */ /* 0x000fc60007800036 */
[----:B------:R-:W5:Y:S01]  /*19af00*/  LDG.E.64 R204, desc[UR4][R194.64+0x28] ;  /* 0x00002804c2cc7981 */ /* 0x000f62000c1e1b00 */
        /* <DEDUP_REMOVED lines=24> */
[----:B------:R-:W-:-:S03]  /*19b090*/  IADD3 R59, P3, PT, R63, R64, RZ ;  /* 0x000000403f3b7210 */ /* 0x000fc60007f7e0ff */
[----:B------:R-:W-:Y:S02]  /*19b0a0*/  IMAD.MOV.U32 R68, RZ, RZ, R65 ;  /* 0x000000ffff447224 */ /* 0x000fe400078e0041 */
[----:B------:R-:W-:-:S04]  /*19b0b0*/  IMAD.WIDE.U32 R64, R52, R46, RZ ;  /* 0x0000002e34407225 */ /* 0x000fc800078e00ff */
[----:B------:R-:W-:-:S04]  /*19b0c0*/  IMAD.WIDE.U32 R54, R58, -0x1, RZ ;  /* 0xffffffff3a367825 */ /* 0x000fc800078e00ff */
[----:B------:R-:W-:Y:S01]  /*19b0d0*/  IMAD.X R69, RZ, RZ, RZ, P2 ;  /* 0x000000ffff457224 */ /* 0x000fe200010e06ff */
[----:B------:R-:W-:Y:S01]  /*19b0e0*/  IADD3.X R115, P2, PT, R115, R62, RZ, P0, !PT ;  /* 0x0000003e73737210 */ /* 0x000fe2000075e4ff */
[----:B------:R-:W-:Y:S01]  /*19b0f0*/  IMAD.X R75, RZ, RZ, RZ, P1 ;  /* 0x000000ffff4b7224 */ /* 0x000fe200008e06ff */
[----:B------:R-:W-:Y:S01]  /*19b100*/  IADD3 R87, P1, PT, R65, R70, RZ ;  /* 0x0000004641577210 */ /* 0x000fe20007f3e0ff */
[----:B------:R-:W-:Y:S02]  /*19b110*/  IMAD.MOV.U32 R74, RZ, RZ, R71 ;  /* 0x000000ffff4a7224 */ /* 0x000fe400078e0047 */
[----:B------:R-:W-:Y:S01]  /*19b120*/  IMAD.WIDE.U32 R78, R54, 0x1, RZ ;  /* 0x00000001364e7825 */ /* 0x000fe200078e00ff */
[----:B------:R-:W-:-:S03]  /*19b130*/  IADD3.X R72, P2, PT, R72, R59, RZ, P2, !PT ;  /* 0x0000003b48487210 */ /* 0x000fc6000175e4ff */
[C---:B------:R-:W-:Y:S01]  /*19b140*/  IMAD R77, R58.reuse, -0x7af74001, -R85 ;  /* 0x8508bfff3a4d7824 */ /* 0x040fe200078e0a55 */
[----:B------:R-:W-:-:S03]  /*19b150*/  IADD3 RZ, P0, PT, R58, R78, RZ ;  /* 0x0000004e3aff7210 */ /* 0x000fc60007f1e0ff */
[----:B------:R-:W-:Y:S02]  /*19b160*/  IMAD.IADD R0, R55, 0x1, R77 ;  /* 0x0000000137007824 */ /* 0x000fe400078e024d */
[----:B------:R-:W-:-:S04]  /*19b170*/  IMAD.WIDE.U32 R104, R54, -0x45f6b800, RZ ;  /* 0xba09480036687825 */ /* 0x000fc800078e00ff */
[----:B------:R-:W-:-:S04]  /*19b180*/  IMAD.WIDE.U32 R170, R0, 0x6ca1493b, RZ ;  /* 0x6ca1493b00aa7825 */ /* 0x000fc800078e00ff */
[----:B------:R-:W-:-:S04]  /*19b190*/  IMAD.WIDE.U32 R134, R0, 0xf5138f, RZ ;  /* 0x00f5138f00867825 */ /* 0x000fc800078e00ff */
[----:B------:R-:W-:-:S04]  /*19b1a0*/  IMAD.WIDE.U32 R136, R54, 0xf5138f, RZ ;  /* 0x00f5138f36887825 */ /* 0x000fc800078e00ff */
[----:B------:R-:W-:-:S04]  /*19b1b0*/  IMAD.WIDE.U32 R142, R54, 0x6ca1493b, RZ ;  /* 0x6ca1493b368e7825 */ /* 0x000fc800078e00ff */
[----:B--2---:R-:W-:-:S04]  /*19b1c0*/  IMAD.WIDE.U32 R60, R57, R2, RZ ;  /* 0x00000002393c7225 */ /* 0x004fc800078e00ff */
[----:B------:R-:W-:-:S04]  /*19b1d0*/  IMAD.WIDE.U32 R62, R56, R2, RZ ;  /* 0x00000002383e7225 */ /* 0x000fc800078e00ff */
[----:B------:R-:W-:-:S04]  /*19b1e0*/  IMAD.WIDE.U32 R70, P4, R56, R4, R60 ;  /* 0x0000000438467225 */ /* 0x000fc8000788003c */
[----:B------:R-:W-:Y:S01]  /*19b1f0*/  IMAD.WIDE.U32.X R60, R53, R45, R68, P3 ;  /* 0x0000002d353c7225 */ /* 0x000fe200018e0444 */
[----:B------:R-:W-:Y:S02]  /*19b200*/  IADD3.X R59, PT, PT, RZ, RZ, RZ, P4, !PT ;  /* 0x000000ffff3b7210 */ /* 0x000fe400027fe4ff */
[----:B------:R-:W-:Y:S01]  /*19b210*/  IADD3 R69, P5, PT, R70, R63, RZ ;  /* 0x0000003f46457210 */ /* 0x000fe20007fbe0ff */
[----:B------:R-:W-:Y:S01]  /*19b220*/  IMAD.MOV.U32 R58, RZ, RZ, R71 ;  /* 0x000000ffff3a7224 */ /* 0x000fe200078e0047 */
[----:B------:R-:W-:Y:S02]  /*19b230*/  IADD3 RZ, P4, PT, R66, R62, RZ ;  /* 0x0000003e42ff7210 */ /* 0x000fe40007f9e0ff */
[----:B------:R-:W-:Y:S01]  /*19b240*/  IADD3.X R65, P3, PT, RZ, R60, RZ, P2, !PT ;  /* 0x0000003cff417210 */ /* 0x000fe2000177e4ff */
[----:B------:R-:W-:Y:S01]  /*19b250*/  IMAD.WIDE.U32.X R62, R57, R4, R58, P5 ;  /* 0x00000004393e7225 */ /* 0x000fe200028e043a */
[----:B------:R-:W-:Y:S02]  /*19b260*/  IADD3.X RZ, P2, PT, R67, R69, RZ, P4, !PT ;  /* 0x0000004543ff7210 */ /* 0x000fe4000275e4ff */
[----:B------:R-:W-:Y:S01]  /*19b270*/  IADD3.X R88, P3, PT, RZ, R61, RZ, P3, !PT ;  /* 0x0000003dff587210 */ /* 0x000fe20001f7e4ff */
[----:B------:R-:W-:Y:S01]  /*19b280*/  IMAD.WIDE.U32 R58, R53, R48, RZ ;  /* 0x00000030353a7225 */ /* 0x000fe200078e00ff */
[----:B------:R-:W-:-:S03]  /*19b290*/  IADD3.X R114, P2, PT, RZ, R62, RZ, P2, !PT ;  /* 0x0000003eff727210 */ /* 0x000fc6000175e4ff */
[----:B------:R-:W-:Y:S01]  /*19b2a0*/  IMAD.WIDE.U32 R60, R57, R42, RZ ;  /* 0x0000002a393c7225 */ /* 0x000fe200078e00ff */
[----:B------:R-:W-:-:S03]  /*19b2b0*/  IADD3.X R55, P2, PT, RZ, R63, RZ, P2, !PT ;  /* 0x0000003fff377210 */ /* 0x000fc6000175e4ff */
[----:B------:R-:W-:Y:S01]  /*19b2c0*/  IMAD.WIDE.U32 R68, R0, 0x1, RZ ;  /* 0x0000000100447825 */ /* 0x000fe200078e00ff */
[----:B------:R-:W-:-:S03]  /*19b2d0*/  IADD3.X R86, P5, PT, R65, R64, RZ, P3, !PT ;  /* 0x0000004041567210 */ /* 0x000fc60001fbe4ff */
[----:B------:R-:W-:Y:S01]  /*19b2e0*/  IMAD.WIDE.U32 R64, P4, R52, R49, R58 ;  /* 0x0000003134407225 */ /* 0x000fe2000788003a */
[----:B------:R-:W-:-:S03]  /*19b2f0*/  IADD3.X R114, P2, PT, R114, R115, RZ, P2, !PT ;  /* 0x0000007372727210 */ /* 0x000fc6000175e4ff */
[----:B------:R-:W-:-:S04]  /*19b300*/  IMAD.WIDE.U32 R76, R56, R42, RZ ;  /* 0x0000002a384c7225 */ /* 0x000fc800078e00ff */
[----:B------:R-:W-:-:S04]  /*19b310*/  IMAD.WIDE.U32 R58, P3, R56, R43, R60 ;  /* 0x0000002b383a7225 */ /* 0x000fc8000786003c */
[----:B------:R-:W-:Y:S01]  /*19b320*/  IMAD.WIDE.U32.X R60, R53, R47, R74, P1 ;  /* 0x0000002f353c7225 */ /* 0x000fe200008e044a */
[----:B------:R-:W-:-:S03]  /*19b330*/  IADD3.X R115, P2, PT, R55, R72, RZ, P2, !PT ;  /* 0x0000004837737210 */ /* 0x000fc6000175e4ff */
[----:B------:R-:W-:Y:S01]  /*19b340*/  IMAD.WIDE.U32 R80, P1, R54, -0x7af74000, R68 ;  /* 0x8508c00036507825 */ /* 0x000fe20007820044 */
[----:B------:R-:W-:-:S03]  /*19b350*/  IADD3.X R88, P5, PT, R88, R87, RZ, P5, !PT ;  /* 0x0000005758587210 */ /* 0x000fc60002fbe4ff */
[----:B------:R-:W-:-:S04]  /*19b360*/  IMAD.WIDE.U32 R62, R52, R48, RZ ;  /* 0x00000030343e7225 */ /* 0x000fc800078e00ff */
[----:B------:R-:W-:Y:S01]  /*19b370*/  IMAD.X R69, RZ, RZ, RZ, P4 ;  /* 0x000000ffff457224 */ /* 0x000fe200020e06ff */
[----:B------:R-:W-:Y:S01]  /*19b380*/  IADD3 R77, P4, PT, R58, R77, RZ ;  /* 0x0000004d3a4d7210 */ /* 0x000fe20007f9e0ff */
[----:B------:R-:W-:Y:S01]  /*19b390*/  IMAD.X R83, RZ, RZ, RZ, P1 ;  /* 0x000000ffff537224 */ /* 0x000fe200008e06ff */
[----:B------:R-:W-:Y:S01]  /*19b3a0*/  IADD3 RZ, P1, PT, R114, R76, RZ ;  /* 0x0000004c72ff7210 */ /* 0x000fe20007f3e0ff */
[----:B------:R-:W-:Y:S02]  /*19b3b0*/  IMAD.X R75, RZ, RZ, RZ, P3 ;  /* 0x000000ffff4b7224 */ /* 0x000fe400018e06ff */
[----:B------:R-:W-:Y:S01]  /*19b3c0*/  IMAD.MOV.U32 R74, RZ, RZ, R59 ;  /* 0x000000ffff4a7224 */ /* 0x000fe200078e003b */
[----:B------:R-:W-:Y:S01]  /*19b3d0*/  IADD3 R71, P3, PT, R63, R64, RZ ;  /* 0x000000403f477210 */ /* 0x000fe20007f7e0ff */
[----:B------:R-:W-:Y:S01]  /*19b3e0*/  IMAD.MOV.U32 R68, RZ, RZ, R65 ;  /* 0x000000ffff447224 */ /* 0x000fe200078e0041 */
[----:B------:R-:W-:Y:S01]  /*19b3f0*/  IADD3.X R63, P5, PT, RZ, R60, RZ, P5, !PT ;  /* 0x0000003cff3f7210 */ /* 0x000fe20002fbe4ff */
[----:B------:R-:W-:Y:S01]  /*19b400*/  IMAD.WIDE.U32.X R64, R57, R43, R74, P4 ;  /* 0x0000002b39407225 */ /* 0x000fe200020e044a */
[----:B------:R-:W-:-:S02]  /*19b410*/  IADD3.X R55, P2, PT, RZ, RZ, RZ, P2, !PT ;  /* 0x000000ffff377210 */ /* 0x000fc4000175e4ff */
[----:B------:R-:W-:Y:S02]  /*19b420*/  IADD3.X RZ, P1, PT, R115, R77, RZ, P1, !PT ;  /* 0x0000004d73ff7210 */ /* 0x000fe40000f3e4ff */
[----:B------:R-:W-:Y:S01]  /*19b430*/  IADD3.X R84, P5, PT, RZ, R61, RZ, P5, !PT ;  /* 0x0000003dff547210 */ /* 0x000fe20002fbe4ff */
[----:B------:R-:W-:Y:S01]  /*19b440*/  IMAD.WIDE.U32 R60, R53, R50, RZ ;  /* 0x00000032353c7225 */ /* 0x000fe200078e00ff */
[----:B------:R-:W-:-:S03]  /*19b450*/  IADD3.X R55, P1, PT, R55, R64, RZ, P1, !PT ;  /* 0x0000004037377210 */ /* 0x000fc60000f3e4ff */
[----:B------:R-:W-:Y:S02]  /*19b460*/  IMAD.X R59, RZ, RZ, RZ, P2 ;  /* 0x000000ffff3b7224 */ /* 0x000fe400010e06ff */
[----:B------:R-:W-:Y:S01]  /*19b470*/  IMAD.WIDE.U32 R76, R57, R44, RZ ;  /* 0x0000002c394c7225 */ /* 0x000fe200078e00ff */
[----:B------:R-:W-:Y:S02]  /*19b480*/  IADD3.X R72, P2, PT, R63, R62, RZ, P5, !PT ;  /* 0x0000003e3f487210 */ /* 0x000fe40002f5e4ff */
[----:B------:R-:W-:Y:S01]  /*19b490*/  IADD3.X R59, P1, PT, R59, R65, RZ, P1, !PT ;  /* 0x000000413b3b7210 */ /* 0x000fe20000f3e4ff */
[----:B------:R-:W-:Y:S01]  /*19b4a0*/  IMAD.WIDE.U32 R74, P5, R52, R51, R60 ;  /* 0x00000033344a7225 */ /* 0x000fe200078a003c */
[----:B------:R-:W-:Y:S02]  /*19b4b0*/  IADD3 R90, P4, PT, R79, R80, RZ ;  /* 0x000000504f5a7210 */ /* 0x000fe40007f9e0ff */
[----:B------:R-:W-:Y:S01]  /*19b4c0*/  MOV R82, R81 ;  /* 0x0000005100527202 */ /* 0x000fe20000000f00 */
[----:B------:R-:W-:Y:S01]  /*19b4d0*/  IMAD.WIDE.U32.X R60, R53, R49, R68, P3 ;  /* 0x00000031353c7225 */ /* 0x000fe200018e0444 */
[----:B------:R-:W-:-:S03]  /*19b4e0*/  IADD3.X R68, P1, PT, R55, R86, RZ, P1, !PT ;  /* 0x0000005637447210 */ /* 0x000fc60000f3e4ff */
[----:B------:R-:W-:Y:S01]  /*19b4f0*/  IMAD.WIDE.U32 R78, R56, R44, RZ ;  /* 0x0000002c384e7225 */ /* 0x000fe200078e00ff */
[----:B------:R-:W-:-:S03]  /*19b500*/  IADD3.X R84, P2, PT, R84, R71, RZ, P2, !PT ;  /* 0x0000004754547210 */ /* 0x000fc6000175e4ff */
[----:B------:R-:W-:Y:S01]  /*19b510*/  IMAD.WIDE.U32 R64, P3, R56, R45, R76 ;  /* 0x0000002d38407225 */ /* 0x000fe2000786004c */
[----:B------:R-:W-:-:S03]  /*19b520*/  IADD3.X R69, P1, PT, R59, R88, RZ, P1, !PT ;  /* 0x000000583b457210 */ /* 0x000fc60000f3e4ff */
[----:B------:R-:W-:Y:S01]  /*19b530*/  IMAD.X R77, RZ, RZ, RZ, P5 ;  /* 0x000000ffff4d7224 */ /* 0x000fe200028e06ff */
[----:B------:R-:W-:Y:S01]  /*19b540*/  IADD3 R55, P5, PT, R64, R79, RZ ;  /* 0x0000004f40377210 */ /* 0x000fe20007fbe0ff */
[----:B------:R-:W-:Y:S01]  /*19b550*/  IMAD.WIDE.U32.X R80, R0, -0x7af74000, R82, P4 ;  /* 0x8508c00000507825 */ /* 0x000fe200020e0452 */
[----:B------:R-:W-:Y:S02]  /*19b560*/  IADD3 RZ, P4, PT, R68, R78, RZ ;  /* 0x0000004e44ff7210 */ /* 0x000fe40007f9e0ff */
[----:B------:R-:W-:Y:S01]  /*19b570*/  IADD3.X R59, P2, PT, RZ, R60, RZ, P2, !PT ;  /* 0x0000003cff3b7210 */ /* 0x000fe2000175e4ff */
[----:B------:R-:W-:Y:S01]  /*19b580*/  IMAD.WIDE.U32 R62, R52, R50, RZ ;  /* 0x00000032343e7225 */ /* 0x000fe200078e00ff */
[----:B------:R-:W-:-:S03]  /*19b590*/  IADD3.X RZ, P0, PT, R85, R90, RZ, P0, !PT ;  /* 0x0000005a55ff7210 */ /* 0x000fc6000071e4ff */
[----:B------:R-:W-:Y:S02]  /*19b5a0*/  IMAD.X R79, RZ, RZ, RZ, P3 ;  /* 0x000000ffff4f7224 */ /* 0x000fe400018e06ff */
[----:B------:R-:W-:Y:S01]  /*19b5b0*/  IMAD.MOV.U32 R78, RZ, RZ, R65 ;  /* 0x000000ffff4e7224 */ /* 0x000fe200078e0041 */
[----:B------:R-:W-:Y:S02]  /*19b5c0*/  IADD3.X RZ, P4, PT, R69, R55, RZ, P4, !PT ;  /* 0x0000003745ff7210 */ /* 0x000fe4000279e4ff */
[----:B------:R-:W-:Y:S01]  /*19b5d0*/  IADD3.X R94, P2, PT, RZ, R61, RZ, P2, !PT ;  /* 0x0000003dff5e7210 */ /* 0x000fe2000175e4ff */
[----:B------:R-:W-:Y:S01]  /*19b5e0*/  IMAD.WIDE.U32.X R60, R57, R45, R78, P5 ;  /* 0x0000002d393c7225 */ /* 0x000fe200028e044e */
[----:B------:R-:W-:Y:S02]  /*19b5f0*/  IADD3.X R55, P1, PT, RZ, RZ, RZ, P1, !PT ;  /* 0x000000ffff377210 */ /* 0x000fe40000f3e4ff */
[----:B------:R-:W-:Y:S01]  /*19b600*/  IADD3 R71, P3, PT, R63, R74, RZ ;  /* 0x0000004a3f477210 */ /* 0x000fe20007f7e0ff */
[----:B------:R-:W-:Y:S01]  /*19b610*/  IMAD.MOV.U32 R76, RZ, RZ, R75 ;  /* 0x000000ffff4c7224 */ /* 0x000fe200078e004b */
[----:B------:R-:W-:Y:S01]  /*19b620*/  IADD3.X R79, P0, PT, RZ, R80, RZ, P0, !PT ;  /* 0x00000050ff4f7210 */ /* 0x000fe2000071e4ff */
[----:B------:R-:W-:Y:S01]  /*19b630*/  IMAD.X R65, RZ, RZ, RZ, P1 ;  /* 0x000000ffff417224 */ /* 0x000fe200008e06ff */
[----:B------:R-:W-:Y:S01]  /*19b640*/  IADD3.X R92, P2, PT, R59, R62, RZ, P2, !PT ;  /* 0x0000003e3b5c7210 */ /* 0x000fe2000175e4ff */
[----:B------:R-:W-:Y:S01]  /*19b650*/  IMAD.WIDE.U32.X R52, R53, R51, R76, P3 ;  /* 0x0000003335347225 */ /* 0x000fe200018e044c */
[----:B------:R-:W-:-:S02]  /*19b660*/  IADD3.X R55, P4, PT, R55, R60, RZ, P4, !PT ;  /* 0x0000003c37377210 */ /* 0x000fc4000279e4ff */
[----:B------:R-:W-:Y:S01]  /*19b670*/  IADD3.X R59, P3, PT, RZ, R81, RZ, P0, !PT ;  /* 0x00000051ff3b7210 */ /* 0x000fe2000077e4ff */
[-C--:B------:R-:W-:Y:S01]  /*19b680*/  IMAD.WIDE.U32 R62, R57, R46.reuse, RZ ;  /* 0x0000002e393e7225 */ /* 0x080fe200078e00ff */
[----:B------:R-:W-:Y:S02]  /*19b690*/  IADD3.X R94, P0, PT, R94, R71, RZ, P2, !PT ;  /* 0x000000475e5e7210 */ /* 0x000fe4000171e4ff */
[----:B------:R-:W-:Y:S01]  /*19b6a0*/  IADD3.X R65, P2, PT, R65, R61, RZ, P4, !PT ;  /* 0x0000003d41417210 */ /* 0x000fe2000275e4ff */
[----:B------:R-:W-:Y:S01]  /*19b6b0*/  IMAD.WIDE.U32 R74, R56, R46, RZ ;  /* 0x0000002e384a7225 */ /* 0x000fe200078e00ff */
[----:B------:R-:W-:-:S03]  /*19b6c0*/  IADD3.X R119, P0, PT, RZ, R52, RZ, P0, !PT ;  /* 0x00000034ff777210 */ /* 0x000fc6000071e4ff */
[----:B------:R-:W-:Y:S01]  /*19b6d0*/  IMAD.WIDE.U32 R60, P5, R56, R47, R62 ;  /* 0x0000002f383c7225 */ /* 0x000fe200078a003e */
[----:B------:R-:W-:-:S03]  /*19b6e0*/  IADD3.X R62, P2, PT, R55, R72, RZ, P2, !PT ;  /* 0x00000048373e7210 */ /* 0x000fc6000175e4ff */
[----:B------:R-:W-:Y:S01]  /*19b6f0*/  IMAD.X R55, RZ, RZ, R53, P0 ;  /* 0x000000ffff377224 */ /* 0x000fe200000e0635 */
[----:B------:R-:W-:Y:S01]  /*19b700*/  IADD3 R71, P0, PT, R60, R75, RZ ;  /* 0x0000004b3c477210 */ /* 0x000fe20007f1e0ff */
[----:B---3--:R-:W-:Y:S01]  /*19b710*/  IMAD.WIDE.U32 R90, R97, R2, RZ ;  /* 0x00000002615a7225 */ /* 0x008fe200078e00ff */
[----:B------:R-:W-:Y:S02]  /*19b720*/  IADD3 RZ, P1, PT, R62, R74, RZ ;  /* 0x0000004a3eff7210 */ /* 0x000fe40007f3e0ff */
[----:B------:R-:W-:Y:S01]  /*19b730*/  IADD3.X R63, P2, PT, R65, R84, RZ, P2, !PT ;  /* 0x00000054413f7210 */ /* 0x000fe2000175e4ff */
[----:B------:R-:W-:-:S03]  /*19b740*/  IMAD.WIDE.U32 R52, R57, R48, RZ ;  /* 0x0000003039347225 */ /* 0x000fc600078e00ff */
[----:B------:R-:W-:Y:S01]  /*19b750*/  IADD3.X RZ, P1, PT, R63, R71, RZ, P1, !PT ;  /* 0x000000473fff7210 */ /* 0x000fe20000f3e4ff */
[----:B------:R-:W-:-:S04]  /*19b760*/  IMAD.WIDE.U32 R66, R56, R2, R66 ;  /* 0x0000000238427225 */ /* 0x000fc800078e0042 */
[----:B------:R-:W-:Y:S02]  /*19b770*/  IMAD.X R71, RZ, RZ, RZ, P5 ;  /* 0x000000ffff477224 */ /* 0x000fe400028e06ff */
[----:B------:R-:W-:Y:S01]  /*19b780*/  IMAD.WIDE.U32 R82, R96, R2, RZ ;  /* 0x0000000260527225 */ /* 0x000fe200078e00ff */
[----:B------:R-:W-:-:S03]  /*19b790*/  IADD3.X R78, P3, PT, R79, R66, RZ, P3, !PT ;  /* 0x000000424f4e7210 */ /* 0x000fc60001f7e4ff */
[----:B------:R-:W-:-:S04]  /*19b7a0*/  IMAD.WIDE.U32 R90, P5, R96, R4, R90 ;  /* 0x00000004605a7225 */ /* 0x000fc800078a005a */
[----:B------:R-:W-:Y:S02]  /*19b7b0*/  IMAD.IADD R72, R67, 0x1, R70 ;  /* 0x0000000143487824 */ /* 0x000fe400078e0246 */
[----:B------:R-:W-:-:S04]  /*19b7c0*/  IMAD.WIDE.U32 R52, P4, R56, R49, R52 ;  /* 0x0000003138347225 */ /* 0x000fc80007880034 */
[----:B------:R-:W-:-:S04]  /*19b7d0*/  IMAD.WIDE.U32 R76, R56, R48, RZ ;  /* 0x00000030384c7225 */ /* 0x000fc800078e00ff */
[----:B------:R-:W-:Y:S01]  /*19b7e0*/  IMAD.WIDE.U32 R66, R0, 0x30000000, RZ ;  /* 0x3000000000427825 */ /* 0x000fe200078e00ff */
[----:B------:R-:W-:-:S03]  /*19b7f0*/  IADD3.X R75, PT, PT, RZ, RZ, RZ, P4, !PT ;  /* 0x000000ffff4b7210 */ /* 0x000fc600027fe4ff */
[----:B------:R-:W-:Y:S01]  /*19b800*/  IMAD.X R85, RZ, RZ, RZ, P5 ;  /* 0x000000ffff557224 */ /* 0x000fe200028e06ff */
[----:B------:R-:W-:Y:S01]  /*19b810*/  IADD3 R65, P5, PT, R90, R83, RZ ;  /* 0x000000535a417210 */ /* 0x000fe20007fbe0ff */
[----:B------:R-:W-:Y:S02]  /*19b820*/  IMAD.MOV.U32 R70, RZ, RZ, R61 ;  /* 0x000000ffff467224 */ /* 0x000fe400078e003d */
[----:B------:R-:W-:Y:S01]  /*19b830*/  IMAD.WIDE.U32 R100, R97, R42, RZ ;  /* 0x0000002a61647225 */ /* 0x000fe200078e00ff */
[----:B------:R-:W-:-:S03]  /*19b840*/  IADD3.X R61, P2, PT, RZ, RZ, RZ, P2, !PT ;  /* 0x000000ffff3d7210 */ /* 0x000fc6000175e4ff */
[----:B------:R-:W-:Y:S01]  /*19b850*/  IMAD.MOV.U32 R84, RZ, RZ, R91 ;  /* 0x000000ffff547224 */ /* 0x000fe200078e005b */
[----:B------:R-:W-:Y:S01]  /*19b860*/  IADD3 R95, P4, PT, R52, R77, RZ ;  /* 0x0000004d345f7210 */ /* 0x000fe20007f9e0ff */
[----:B------:R-:W-:Y:S01]  /*19b870*/  IMAD.WIDE.U32.X R70, R57, R47, R70, P0 ;  /* 0x0000002f39467225 */ /* 0x000fe200000e0446 */
[----:B------:R-:W-:-:S03]  /*19b880*/  IADD3.X R79, P3, PT, R59, R72, RZ, P3, !PT ;  /* 0x000000483b4f7210 */ /* 0x000fc60001f7e4ff */
[----:B------:R-:W-:-:S04]  /*19b890*/  IMAD.WIDE.U32 R80, R54, 0x30000000, RZ ;  /* 0x3000000036507825 */ /* 0x000fc800078e00ff */
[----:B------:R-:W-:-:S04]  /*19b8a0*/  IMAD.WIDE.U32 R66, P0, R54, 0x170b5d44, R66 ;  /* 0x170b5d4436427825 */ /* 0x000fc80007800042 */
[----:B------:R-:W-:Y:S02]  /*19b8b0*/  IMAD.MOV.U32 R74, RZ, RZ, R53 ;  /* 0x000000ffff4a7224 */ /* 0x000fe400078e0035 */
[----:B------:R-:W-:Y:S01]  /*19b8c0*/  IMAD.WIDE.U32.X R84, R97, R4, R84, P5 ;  /* 0x0000000461547225 */ /* 0x000fe200028e0454 */
[----:B------:R-:W-:-:S03]  /*19b8d0*/  IADD3.X R59, P1, PT, R61, R70, RZ, P1, !PT ;  /* 0x000000463d3b7210 */ /* 0x000fc60000f3e4ff */
[----:B------:R-:W-:-:S04]  /*19b8e0*/  IMAD.WIDE.U32 R100, P5, R96, R43, R100 ;  /* 0x0000002b60647225 */ /* 0x000fc800078a0064 */
[----:B------:R-:W-:-:S04]  /*19b8f0*/  IMAD.WIDE.U32 R88, R96, R42, RZ ;  /* 0x0000002a60587225 */ /* 0x000fc800078e00ff */
[----:B------:R-:W-:Y:S02]  /*19b900*/  IMAD.X R53, RZ, RZ, RZ, P2 ;  /* 0x000000ffff357224 */ /* 0x000fe400010e06ff */
[----:B------:R-:W-:Y:S01]  /*19b910*/  IMAD.WIDE.U32.X R74, R57, R49, R74, P4 ;  /* 0x00000031394a7225 */ /* 0x000fe200020e044a */
[----:B------:R-:W-:Y:S02]  /*19b920*/  IADD3 R77, P4, PT, R66, R81, RZ ;  /* 0x00000051424d7210 */ /* 0x000fe40007f9e0ff */
[----:B------:R-:W-:Y:S01]  /*19b930*/  IADD3 RZ, P2, PT, R78, R80, RZ ;  /* 0x000000504eff7210 */ /* 0x000fe20007f5e0ff */
[----:B------:R-:W-:Y:S01]  /*19b940*/  IMAD.X R81, RZ, RZ, RZ, P5 ;  /* 0x000000ffff517224 */ /* 0x000fe200028e06ff */
[----:B------:R-:W-:Y:S01]  /*19b950*/  IADD3 R89, P5, PT, R100, R89, RZ ;  /* 0x0000005964597210 */ /* 0x000fe20007fbe0ff */
[----:B------:R-:W-:Y:S01]  /*19b960*/  IMAD.WIDE.U32 R114, R56, R42, R114 ;  /* 0x0000002a38727225 */ /* 0x000fe200078e0072 */
[----:B------:R-:W-:-:S03]  /*19b970*/  IADD3.X R53, P1, PT, R53, R71, RZ, P1, !PT ;  /* 0x0000004735357210 */ /* 0x000fc60000f3e4ff */
[----:B------:R-:W-:-:S04]  /*19b980*/  IMAD.WIDE.U32 R86, R0, -0x45f6b800, RZ ;  /* 0xba09480000567825 */ /* 0x000fc800078e00ff */
[----:B------:R-:W-:Y:S01]  /*19b990*/  IMAD.MOV.U32 R80, RZ, RZ, R101 ;  /* 0x000000ffff507224 */ /* 0x000fe200078e0065 */
[----:B------:R-:W-:Y:S01]  /*19b9a0*/  IADD3.X R93, PT, PT, RZ, RZ, RZ, P0, !PT ;  /* 0x000000ffff5d7210 */ /* 0x000fe200007fe4ff */
[----:B------:R-:W-:Y:S01]  /*19b9b0*/  IMAD.IADD R115, R115, 0x1, R58 ;  /* 0x0000000173737824 */ /* 0x000fe200078e023a */
[----:B------:R-:W-:Y:S01]  /*19b9c0*/  IADD3.X R58, P1, PT, R59, R92, RZ, P1, !PT ;  /* 0x0000005c3b3a7210 */ /* 0x000fe20000f3e4ff */
[----:B------:R-:W-:-:S04]  /*19b9d0*/  IMAD.WIDE.U32.X R80, R97, R43, R80, P5 ;  /* 0x0000002b61507225 */ /* 0x000fc800028e0450 */
[----:B------:R-:W-:-:S04]  /*19b9e0*/  IMAD.WIDE.U32 R86, P5, R54, 0x1ef3622f, R86 ;  /* 0x1ef3622f36567825 */ /* 0x000fc800078a0056 */
[----:B------:R-:W-:Y:S01]  /*19b9f0*/  IMAD.MOV.U32 R92, RZ, RZ, R67 ;  /* 0x000000ffff5c7224 */ /* 0x000fe200078e0043 */
[----:B------:R-:W-:Y:S01]  /*19ba00*/  IADD3 RZ, P0, PT, R114, R82, RZ ;  /* 0x0000005272ff7210 */ /* 0x000fe20007f1e0ff */
[----:B------:R-:W-:Y:S02]  /*19ba10*/  IMAD.X R83, RZ, RZ, RZ, P5 ;  /* 0x000000ffff537224 */ /* 0x000fe400028e06ff */
[----:B------:R-:W-:Y:S01]  /*19ba20*/  IMAD.WIDE.U32.X R92, R0, 0x170b5d44, R92, P4 ;  /* 0x170b5d44005c7825 */ /* 0x000fe200020e045c */
[----:B------:R-:W-:-:S03]  /*19ba30*/  IADD3 R105, P4, PT, R86, R105, RZ ;  /* 0x0000006956697210 */ /* 0x000fc60007f9e0ff */
[----:B------:R-:W-:Y:S01]  /*19ba40*/  IMAD.MOV.U32 R82, RZ, RZ, R87 ;  /* 0x000000ffff527224 */ /* 0x000fe200078e0057 */
[----:B------:R-:W-:-:S03]  /*19ba50*/  IADD3.X RZ, P0, PT, R115, R65, RZ, P0, !PT ;  /* 0x0000004173ff7210 */ /* 0x000fc6000071e4ff */
[----:B------:R-:W-:Y:S01]  /*19ba60*/  IMAD.WIDE.U32.X R82, R0, 0x1ef3622f, R82, P4 ;  /* 0x1ef3622f00527825 */ /* 0x000fe200020e0452 */
[----:B------:R-:W-:-:S03]  /*19ba70*/  IADD3.X RZ, P2, PT, R79, R77, RZ, P2, !PT ;  /* 0x0000004d4fff7210 */ /* 0x000fc6000175e4ff */
[----:B------:R-:W-:-:S04]  /*19ba80*/  IMAD.WIDE.U32 R170, P4, R54, -0x39c4fa40, R170 ;  /* 0xc63b05c036aa7825 */ /* 0x000fc800078800aa */
[----:B------:R-:W-:-:S04]  /*19ba90*/  IMAD.WIDE.U32 R134, P5, R54, 0x1a22d9f3, R134 ;  /* 0x1a22d9f336867825 */ /* 0x000fc800078a0086 */
[----:B------:R-:W-:Y:S01]  /*19baa0*/  IMAD.X R77, RZ, RZ, RZ, P4 ;  /* 0x000000ffff4d7224 */ /* 0x000fe200020e06ff */
[----:B------:R-:W-:Y:S01]  /*19bab0*/  IADD3.X R131, P4, PT, RZ, R84, RZ, P0, !PT ;  /* 0x00000054ff837210 */ /* 0x000fe2000079e4ff */
[----:B------:R-:W-:Y:S01]  /*19bac0*/  IMAD.X R125, RZ, RZ, RZ, P5 ;  /* 0x000000ffff7d7224 */ /* 0x000fe200028e06ff */
[----:B------:R-:W-:Y:S01]  /*19bad0*/  IADD3 R137, P5, PT, R134, R137, RZ ;  /* 0x0000008986897210 */ /* 0x000fe20007fbe0ff */
[----:B------:R-:W-:Y:S01]  /*19bae0*/  IMAD.WIDE.U32 R68, R56, R44, R68 ;  /* 0x0000002c38447225 */ /* 0x000fe200078e0044 */
[----:B------:R-:W-:-:S03]  /*19baf0*/  IADD3.X R84, P4, PT, RZ, R85, RZ, P4, !PT ;  /* 0x00000055ff547210 */ /* 0x000fc6000279e4ff */
[----:B------:R-:W-:Y:S01]  /*19bb00*/  IMAD.MOV.U32 R124, RZ, RZ, R135 ;  /* 0x000000ffff7c7224 */ /* 0x000fe200078e0087 */
[----:B------:R-:W-:Y:S01]  /*19bb10*/  IADD3.X R87, P3, PT, RZ, RZ, RZ, P3, !PT ;  /* 0x000000ffff577210 */ /* 0x000fe20001f7e4ff */
[----:B------:R-:W-:Y:S01]  /*19bb20*/  IMAD.IADD R61, R69, 0x1, R64 ;  /* 0x00000001453d7824 */ /* 0x000fe200078e0240 */
[----:B------:R-:W-:Y:S01]  /*19bb30*/  IADD3.X R130, P4, PT, R131, R68, RZ, P4, !PT ;  /* 0x0000004483827210 */ /* 0x000fe2000279e4ff */
[----:B------:R-:W-:Y:S01]  /*19bb40*/  IMAD.WIDE.U32.X R124, R0, 0x1a22d9f3, R124, P5 ;  /* 0x1a22d9f3007c7825 */ /* 0x000fe200028e047c */
[----:B------:R-:W-:Y:S02]  /*19bb50*/  IADD3 R210, P5, PT, R170, R143, RZ ;  /* 0x0000008faad27210 */ /* 0x000fe40007fbe0ff */
[----:B------:R-:W-:Y:S01]  /*19bb60*/  IADD3 RZ, P0, PT, R58, R76, RZ ;  /* 0x0000004c3aff7210 */ /* 0x000fe20007f1e0ff */
[----:B------:R-:W-:Y:S01]  /*19bb70*/  IMAD.WIDE.U32 R70, R0, 0x17c510ea, RZ ;  /* 0x17c510ea00467825 */ /* 0x000fe200078e00ff */
[----:B------:R-:W-:-:S03]  /*19bb80*/  IADD3.X R59, P1, PT, R53, R94, RZ, P1, !PT ;  /* 0x0000005e353b7210 */ /* 0x000fc60000f3e4ff */
[----:B------:R-:W-:Y:S01]  /*19bb90*/  IMAD.MOV.U32 R76, RZ, RZ, R171 ;  /* 0x000000ffff4c7224 */ /* 0x000fe200078e00ab */
[----:B------:R-:W-:Y:S01]  /*19bba0*/  IADD3.X R131, P4, PT, R84, R61, RZ, P4, !PT ;  /* 0x0000003d54837210 */ /* 0x000fe2000279e4ff */
[----:B------:R-:W-:Y:S01]  /*19bbb0*/  IMAD.X R53, RZ, RZ, RZ, P3 ;  /* 0x000000ffff357224 */ /* 0x000fe200018e06ff */
[----:B------:R-:W-:Y:S01]  /*19bbc0*/  IADD3 RZ, P3, PT, R130, R88, RZ ;  /* 0x0000005882ff7210 */ /* 0x000fe20007f7e0ff */
[----:B------:R-:W-:Y:S01]  /*19bbd0*/  IMAD.WIDE.U32.X R76, R0, -0x39c4fa40, R76, P5 ;  /* 0xc63b05c0004c7825 */ /* 0x000fe200028e044c */
[----:B------:R-:W-:Y:S02]  /*19bbe0*/  IADD3.X R87, P2, PT, R87, R92, RZ, P2, !PT ;  /* 0x0000005c57577210 */ /* 0x000fe4000175e4ff */
[----:B------:R-:W-:Y:S01]  /*19bbf0*/  IADD3.X RZ, P3, PT, R131, R89, RZ, P3, !PT ;  /* 0x0000005983ff7210 */ /* 0x000fe20001f7e4ff */
[----:B------:R-:W-:Y:S01]  /*19bc00*/  IMAD.WIDE.U32 R64, P5, R54, 0x1ae3a46, R70 ;  /* 0x01ae3a4636407825 */ /* 0x000fe200078a0046 */
[----:B------:R-:W-:-:S03]  /*19bc10*/  IADD3.X R103, P4, PT, RZ, RZ, RZ, P4, !PT ;  /* 0x000000ffff677210 */ /* 0x000fc6000279e4ff */
[----:B------:R-:W-:Y:S01]  /*19bc20*/  IMAD.MOV.U32 R68, RZ, RZ, R65 ;  /* 0x000000ffff447224 */ /* 0x000fe200078e0041 */
[----:B------:R-:W-:Y:S01]  /*19bc30*/  IADD3.X R65, P2, PT, R53, R93, RZ, P2, !PT ;  /* 0x0000005d35417210 */ /* 0x000fe2000175e4ff */
[C---:B------:R-:W-:Y:S01]  /*19bc40*/  IMAD.WIDE.U32 R70, R54.reuse, 0x17c510ea, RZ ;  /* 0x17c510ea36467825 */ /* 0x040fe200078e00ff */
[----:B------:R-:W-:Y:S02]  /*19bc50*/  IADD3.X R103, P3, PT, R103, R80, RZ, P3, !PT ;  /* 0x0000005067677210 */ /* 0x000fe40001f7e4ff */
[----:B------:R-:W-:Y:S01]  /*19bc60*/  IADD3.X R53, P1, PT, RZ, RZ, RZ, P1, !PT ;  /* 0x000000ffff357210 */ /* 0x000fe20000f3e4ff */
[----:B------:R-:W-:Y:S01]  /*19bc70*/  IMAD.X R80, RZ, RZ, RZ, P4 ;  /* 0x000000ffff507224 */ /* 0x000fe200020e06ff */
[----:B------:R-:W-:Y:S01]  /*19bc80*/  IADD3.X RZ, P0, PT, R59, R95, RZ, P0, !PT ;  /* 0x0000005f3bff7210 */ /* 0x000fe2000071e4ff */
[----:B------:R-:W-:Y:S01]  /*19bc90*/  IMAD.WIDE.U32 R78, R54, 0x30000000, R78 ;  /* 0x30000000364e7825 */ /* 0x000fe200078e004e */
[----:B------:R-:W-:Y:S02]  /*19bca0*/  IADD3.X R69, PT, PT, RZ, RZ, RZ, P5, !PT ;  /* 0x000000ffff457210 */ /* 0x000fe40002ffe4ff */
[----:B------:R-:W-:Y:S01]  /*19bcb0*/  IADD3 R71, P5, PT, R64, R71, RZ ;  /* 0x0000004740477210 */ /* 0x000fe20007fbe0ff */
[----:B------:R-:W-:Y:S01]  /*19bcc0*/  IMAD.WIDE.U32 R62, R56, R46, R62 ;  /* 0x0000002e383e7225 */ /* 0x000fe200078e003e */
[----:B------:R-:W-:-:S02]  /*19bcd0*/  IADD3.X R80, P3, PT, R80, R81, RZ, P3, !PT ;  /* 0x0000005150507210 */ /* 0x000fc40001f7e4ff */
[----:B------:R-:W-:Y:S01]  /*19bce0*/  IADD3.X R118, P0, PT, R53, R74, RZ, P0, !PT ;  /* 0x0000004a35767210 */ /* 0x000fe2000071e4ff */
[----:B------:R-:W-:Y:S02]  /*19bcf0*/  IMAD.X R61, RZ, RZ, RZ, P1 ;  /* 0x000000ffff3d7224 */ /* 0x000fe400008e06ff */
[----:B------:R-:W-:Y:S01]  /*19bd00*/  IMAD.IADD R53, R79, 0x1, R66 ;  /* 0x000000014f357824 */ /* 0x000fe200078e0242 */
[----:B------:R-:W-:Y:S01]  /*19bd10*/  IADD3.X R102, P3, PT, R103, R62, RZ, P3, !PT ;  /* 0x0000003e67667210 */ /* 0x000fe20001f7e4ff */
[----:B------:R-:W-:Y:S02]  /*19bd20*/  IMAD.IADD R63, R63, 0x1, R60 ;  /* 0x000000013f3f7824 */ /* 0x000fe400078e023c */
[----:B------:R-:W-:-:S04]  /*19bd30*/  IMAD.WIDE.U32 R106, R57, R50, RZ ;  /* 0x00000032396a7225 */ /* 0x000fc800078e00ff */
[----:B------:R-:W-:Y:S01]  /*19bd40*/  IMAD.WIDE.U32.X R68, R0, 0x1ae3a46, R68, P5 ;  /* 0x01ae3a4600447825 */ /* 0x000fe200028e0444 */
[----:B------:R-:W-:-:S03]  /*19bd50*/  IADD3.X R0, P0, PT, R61, R75, RZ, P0, !PT ;  /* 0x0000004b3d007210 */ /* 0x000fc6000071e4ff */
[----:B------:R-:W-:Y:S01]  /*19bd60*/  IMAD.WIDE.U32 R112, R97, R44, RZ ;  /* 0x0000002c61707225 */ /* 0x000fe200078e00ff */
[----:B------:R-:W-:-:S03]  /*19bd70*/  IADD3.X R103, P3, PT, R80, R63, RZ, P3, !PT ;  /* 0x0000003f50677210 */ /* 0x000fc60001f7e4ff */
[----:B------:R-:W-:-:S04]  /*19bd80*/  IMAD.WIDE.U32 R60, R78, -0x1, RZ ;  /* 0xffffffff4e3c7825 */ /* 0x000fc800078e00ff */
[----:B------:R-:W-:Y:S02]  /*19bd90*/  IMAD R101, R78, -0x7af74001, -R53 ;  /* 0x8508bfff4e657824 */ /* 0x000fe400078e0a35 */
[----:B------:R-:W-:-:S04]  /*19bda0*/  IMAD.WIDE.U32 R106, P1, R56, R51, R106 ;  /* 0x00000033386a7225 */ /* 0x000fc8000782006a */
[----:B------:R-:W-:-:S04]  /*19bdb0*/  IMAD.WIDE.U32 R62, R56, R50, RZ ;  /* 0x00000032383e7225 */ /* 0x000fc800078e00ff */
[----:B------:R-:W-:Y:S02]  /*19bdc0*/  IMAD.IADD R101, R61, 0x1, R101 ;  /* 0x000000013d657824 */ /* 0x000fe400078e0265 */
[----:B------:R-:W-:-:S04]  /*19bdd0*/  IMAD.WIDE.U32 R112, P4, R96, R45, R112 ;  /* 0x0000002d60707225 */ /* 0x000fc80007880070 */
[----:B------:R-:W-:Y:S01]  /*19bde0*/  IMAD.X R133, RZ, RZ, RZ, P1 ;  /* 0x000000ffff857224 */ /* 0x000fe200008e06ff */
[----:B------:R-:W-:Y:S01]  /*19bdf0*/  IADD3 R61, P1, PT, R106, R63, RZ ;  /* 0x0000003f6a3d7210 */ /* 0x000fe20007f3e0ff */
[----:B------:R-:W-:Y:S01]  /*19be00*/  IMAD.WIDE.U32 R84, R101, 0x1, RZ ;  /* 0x0000000165547825 */ /* 0x000fe200078e00ff */
[----:B------:R-:W-:-:S03]  /*19be10*/  IADD3.X R75, PT, PT, RZ, RZ, RZ, P4, !PT ;  /* 0x000000ffff4b7210 */ /* 0x000fc600027fe4ff */
[----:B------:R-:W-:Y:S01]  /*19be20*/  IMAD.MOV.U32 R132, RZ, RZ, R107 ;  /* 0x000000ffff847224 */ /* 0x000fe200078e006b */
[----:B------:R-:W-:Y:S01]  /*19be30*/  IADD3.X R111, P4, PT, RZ, RZ, RZ, P3, !PT ;  /* 0x000000ffff6f7210 */ /* 0x000fe20001f9e4ff */
[----:B------:R-:W-:Y:S01]  /*19be40*/  IMAD.WIDE.U32 R66, R96, R44, RZ ;  /* 0x0000002c60427225 */ /* 0x000fe200078e00ff */
[----:B------:R-:W-:-:S03]  /*19be50*/  IADD3.X R118, P0, PT, R118, R119, RZ, P0, !PT ;  /* 0x0000007776767210 */ /* 0x000fc6000071e4ff */
[----:B------:R-:W-:Y:S01]  /*19be60*/  IMAD.WIDE.U32.X R132, R57, R51, R132, P1 ;  /* 0x0000003339847225 */ /* 0x000fe200008e0484 */
[----:B------:R-:W-:-:S03]  /*19be70*/  IADD3 R63, P5, PT, R112, R67, RZ ;  /* 0x00000043703f7210 */ /* 0x000fc60007fbe0ff */
[----:B------:R-:W-:Y:S01]  /*19be80*/  IMAD.WIDE.U32 R84, P1, R60, -0x7af74000, R84 ;  /* 0x8508c0003c547825 */ /* 0x000fe20007820054 */
[----:B------:R-:W-:-:S03]  /*19be90*/  IADD3.X R119, P0, PT, R0, R55, RZ, P0, !PT ;  /* 0x0000003700777210 */ /* 0x000fc6000071e4ff */
[----:B------:R-:W-:Y:S01]  /*19bea0*/  IMAD.X R57, RZ, RZ, RZ, P4 ;  /* 0x000000ffff397224 */ /* 0x000fe200020e06ff */
[----:B------:R-:W-:Y:S01]  /*19beb0*/  IADD3 RZ, P4, PT, R118, R62, RZ ;  /* 0x0000003e76ff7210 */ /* 0x000fe20007f9e0ff */
[----:B------:R-:W-:Y:S02]  /*19bec0*/  IMAD.MOV.U32 R74, RZ, RZ, R113 ;  /* 0x000000ffff4a7224 */ /* 0x000fe400078e0071 */
[----:B------:R-:W-:Y:S01]  /*19bed0*/  IMAD.X R117, RZ, RZ, RZ, P1 ;  /* 0x000000ffff757224 */ /* 0x000fe200008e06ff */
[----:B------:R-:W-:Y:S01]  /*19bee0*/  IADD3 RZ, P1, PT, R102, R66, RZ ;  /* 0x0000004266ff7210 */ /* 0x000fe20007f3e0ff */
[----:B------:R-:W-:Y:S01]  /*19bef0*/  IMAD.WIDE.U32.X R74, R97, R45, R74, P5 ;  /* 0x0000002d614a7225 */ /* 0x000fe200028e044a */
[----:B------:R-:W-:Y:S02]  /*19bf00*/  IADD3.X RZ, P4, PT, R119, R61, RZ, P4, !PT ;  /* 0x0000003d77ff7210 */ /* 0x000fe4000279e4ff */
[----:B------:R-:W-:Y:S02]  /*19bf10*/  IADD3.X R91, P0, PT, RZ, RZ, RZ, P0, !PT ;  /* 0x000000ffff5b7210 */ /* 0x000fe4000071e4ff */
[----:B------:R-:W-:Y:S01]  /*19bf20*/  IADD3.X RZ, P1, PT, R103, R63, RZ, P1, !PT ;  /* 0x0000003f67ff7210 */ /* 0x000fe20000f3e4ff */
[----:B------:R-:W-:Y:S01]  /*19bf30*/  IMAD.WIDE.U32 R94, R97, R46, RZ ;  /* 0x0000002e615e7225 */ /* 0x000fe200078e00ff */
[----:B------:R-:W-:-:S02]  /*19bf40*/  IADD3.X R91, P4, PT, R91, R132, RZ, P4, !PT ;  /* 0x000000845b5b7210 */ /* 0x000fc4000279e4ff */
[----:B------:R-:W-:Y:S01]  /*19bf50*/  IADD3.X R111, P1, PT, R111, R74, RZ, P1, !PT ;  /* 0x0000004a6f6f7210 */ /* 0x000fe20000f3e4ff */
[----:B------:R-:W-:Y:S01]  /*19bf60*/  IMAD.WIDE.U32 R80, R60, 0x1, RZ ;  /* 0x000000013c507825 */ /* 0x000fe200078e00ff */
[----:B------:R-:W-:Y:S02]  /*19bf70*/  IADD3.X R132, PT, PT, R133, RZ, RZ, P4, P0 ;  /* 0x000000ff85847210 */ /* 0x000fe400027e04ff */
[----:B------:R-:W-:Y:S01]  /*19bf80*/  IADD3.X R72, P0, PT, R57, R75, RZ, P1, !PT ;  /* 0x0000004b39487210 */ /* 0x000fe20000f1e4ff */
[----:B------:R-:W-:Y:S01]  /*19bf90*/  IMAD.WIDE.U32 R88, R101, 0x30000000, RZ ;  /* 0x3000000065587825 */ /* 0x000fe200078e00ff */
[----:B------:R-:W-:-:S03]  /*19bfa0*/  IADD3 RZ, P3, PT, R78, R80, RZ ;  /* 0x000000504eff7210 */ /* 0x000fc60007f7e0ff */
[----:B------:R-:W-:-:S04]  /*19bfb0*/  IMAD.WIDE.U32 R94, P1, R96, R47, R94 ;  /* 0x0000002f605e7225 */ /* 0x000fc8000782005e */
[----:B------:R-:W-:Y:S01]  /*19bfc0*/  IMAD.WIDE.U32 R126, R101, -0x45f6b800, RZ ;  /* 0xba094800657e7825 */ /* 0x000fe200078e00ff */
[----:B------:R-:W-:-:S03]  /*19bfd0*/  IADD3 R80, P5, PT, R81, R84, RZ ;  /* 0x0000005451507210 */ /* 0x000fc60007fbe0ff */
[----:B------:R-:W-:-:S04]  /*19bfe0*/  IMAD.WIDE.U32 R58, R56, R48, R58 ;  /* 0x00000030383a7225 */ /* 0x000fc800078e003a */
[----:B------:R-:W-:Y:S02]  /*19bff0*/  IMAD.MOV.U32 R116, RZ, RZ, R85 ;  /* 0x000000ffff747224 */ /* 0x000fe400078e0055 */
[----:B------:R-:W-:Y:S02]  /*19c000*/  IMAD.X R107, RZ, RZ, RZ, P1 ;  /* 0x000000ffff6b7224 */ /* 0x000fe400008e06ff */
[----:B------:R-:W-:-:S04]  /*19c010*/  IMAD.WIDE.U32 R84, R60, 0x30000000, RZ ;  /* 0x300000003c547825 */ /* 0x000fc800078e00ff */
[----:B------:R-:W-:Y:S01]  /*19c020*/  IMAD.WIDE.U32 R88, P1, R60, 0x170b5d44, R88 ;  /* 0x170b5d443c587825 */ /* 0x000fe20007820058 */
[----:B------:R-:W-:-:S03]  /*19c030*/  IADD3.X R110, P0, PT, R111, R58, RZ, P0, !PT ;  /* 0x0000003a6f6e7210 */ /* 0x000fc6000071e4ff */
[----:B------:R-:W-:-:S04]  /*19c040*/  IMAD.WIDE.U32 R140, R101, 0xf5138f, RZ ;  /* 0x00f5138f658c7825 */ /* 0x000fc800078e00ff */
[----:B------:R-:W-:-:S04]  /*19c050*/  IMAD.WIDE.U32 R126, P4, R60, 0x1ef3622f, R126 ;  /* 0x1ef3622f3c7e7825 */ /* 0x000fc8000788007e */
[----:B------:R-:W-:Y:S01]  /*19c060*/  IMAD.WIDE.U32 R138, R60, -0x45f6b800, RZ ;  /* 0xba0948003c8a7825 */ /* 0x000fe200078e00ff */
[----:B------:R-:W-:-:S03]  /*19c070*/  IADD3.X RZ, P3, PT, R53, R80, RZ, P3, !PT ;  /* 0x0000005035ff7210 */ /* 0x000fc60001f7e4ff */
[----:B------:R-:W-:Y:S02]  /*19c080*/  IMAD.IADD R113, R59, 0x1, R52 ;  /* 0x000000013b717824 */ /* 0x000fe400078e0234 */
[----:B------:R-:W-:Y:S01]  /*19c090*/  IMAD.X R93, RZ, RZ, RZ, P1 ;  /* 0x000000ffff5d7224 */ /* 0x000fe200008e06ff */
[----:B------:R-:W-:Y:S01]  /*19c0a0*/  IADD3 R55, P1, PT, R88, R85, RZ ;  /* 0x0000005558377210 */ /* 0x000fe20007f3e0ff */
[C---:B------:R-:W-:Y:S01]  /*19c0b0*/  IMAD.WIDE.U32 R58, R101.reuse, 0x6ca1493b, RZ ;  /* 0x6ca1493b653a7825 */ /* 0x040fe200078e00ff */
[----:B------:R-:W-:Y:S02]  /*19c0c0*/  IADD3.X R129, PT, PT, RZ, RZ, RZ, P4, !PT ;  /* 0x000000ffff817210 */ /* 0x000fe400027fe4ff */
[----:B------:R-:W-:Y:S01]  /*19c0d0*/  IADD3 R61, P4, PT, R126, R139, RZ ;  /* 0x0000008b7e3d7210 */ /* 0x000fe20007f9e0ff */
[----:B------:R-:W-:-:S04]  /*19c0e0*/  IMAD.WIDE.U32.X R116, R101, -0x7af74000, R116, P5 ;  /* 0x8508c00065747825 */ /* 0x000fc800028e0474 */
[----:B------:R-:W-:Y:S02]  /*19c0f0*/  IMAD.MOV.U32 R92, RZ, RZ, R89 ;  /* 0x000000ffff5c7224 */ /* 0x000fe400078e0059 */
[----:B------:R-:W-:-:S04]  /*19c100*/  IMAD.WIDE.U32 R52, R60, 0xf5138f, RZ ;  /* 0x00f5138f3c347825 */ /* 0x000fc800078e00ff */
        /* <DEDUP_REMOVED lines=8> */
[----:B------:R-:W-:-:S04]  /*19c190*/  IMAD.WIDE.U32.X R128, R101, 0x1ef3622f, R128, P4 ;  /* 0x1ef3622f65807825 */ /* 0x000fc800020e0480 */
[----:B------:R-:W-:-:S04]  /*19c1a0*/  IMAD.WIDE.U32 R80, R60, 0x17c510ea, RZ ;  /* 0x17c510ea3c507825 */ /* 0x000fc800078e00ff */
[----:B------:R-:W-:-:S04]  /*19c1b0*/  IMAD.WIDE.U32 R62, P4, R60, 0x1ae3a46, R62 ;  /* 0x01ae3a463c3e7825 */ /* 0x000fc8000788003e */
[----:B------:R-:W-:Y:S02]  /*19c1c0*/  IMAD.MOV.U32 R66, RZ, RZ, R141 ;  /* 0x000000ffff427224 */ /* 0x000fe400078e008d */
[----:B------:R-:W-:-:S04]  /*19c1d0*/  IMAD.WIDE.U32 R118, R56, R50, R118 ;  /* 0x0000003238767225 */ /* 0x000fc800078e0076 */
[----:B------:R-:W-:-:S04]  /*19c1e0*/  IMAD.WIDE.U32 R74, R96, R46, RZ ;  /* 0x0000002e604a7225 */ /* 0x000fc800078e00ff */
[----:B------:R-:W-:Y:S01]  /*19c1f0*/  IMAD.X R57, RZ, RZ, RZ, P1 ;  /* 0x000000ffff397224 */ /* 0x000fe200008e06ff */
[----:B------:R-:W-:Y:S01]  /*19c200*/  IADD3 R208, P1, PT, R58, R79, RZ ;  /* 0x0000004f3ad07210 */ /* 0x000fe20007f3e0ff */
[----:B------:R-:W-:Y:S01]  /*19c210*/  IMAD.WIDE.U32.X R66, R101, 0x1a22d9f3, R66, P5 ;  /* 0x1a22d9f365427825 */ /* 0x000fe200028e0442 */
[----:B------:R-:W-:-:S03]  /*19c220*/  IADD3 R0, P5, PT, R62, R81, RZ ;  /* 0x000000513e007210 */ /* 0x000fc60007fbe0ff */
[----:B------:R-:W-:Y:S01]  /*19c230*/  IMAD.MOV.U32 R56, RZ, RZ, R59 ;  /* 0x000000ffff387224 */ /* 0x000fe200078e003b */
[----:B------:R-:W-:Y:S01]  /*19c240*/  IADD3.X R111, P0, PT, R72, R113, RZ, P0, !PT ;  /* 0x00000071486f7210 */ /* 0x000fe2000071e4ff */
[----:B------:R-:W-:Y:S01]  /*19c250*/  IMAD.X R109, RZ, RZ, RZ, P4 ;  /* 0x000000ffff6d7224 */ /* 0x000fe200020e06ff */
[----:B------:R-:W-:Y:S01]  /*19c260*/  IADD3 R53, P4, PT, R94, R75, RZ ;  /* 0x0000004b5e357210 */ /* 0x000fe20007f9e0ff */
[----:B------:R-:W-:Y:S01]  /*19c270*/  IMAD.MOV.U32 R108, RZ, RZ, R63 ;  /* 0x000000ffff6c7224 */ /* 0x000fe200078e003f */
[----:B------:R-:W-:Y:S01]  /*19c280*/  IADD3 R148, PT, PT, R119, R106, RZ ;  /* 0x0000006a77947210 */ /* 0x000fe20007ffe0ff */
[----:B------:R-:W-:Y:S01]  /*19c290*/  IMAD.WIDE.U32.X R56, R101, -0x39c4fa40, R56, P1 ;  /* 0xc63b05c065387825 */ /* 0x000fe200008e0438 */
[----:B------:R-:W-:-:S03]  /*19c2a0*/  IADD3 RZ, P1, PT, R110, R74, RZ ;  /* 0x0000004a6eff7210 */ /* 0x000fc60007f3e0ff */
[----:B------:R-:W-:Y:S02]  /*19c2b0*/  IMAD.MOV.U32 R106, RZ, RZ, R95 ;  /* 0x000000ffff6a7224 */ /* 0x000fe400078e005f */
[----:B------:R-:W-:Y:S01]  /*19c2c0*/  IMAD.WIDE.U32.X R74, R101, 0x1ae3a46, R108, P5 ;  /* 0x01ae3a46654a7825 */ /* 0x000fe200028e046c */
[----:B------:R-:W-:Y:S02]  /*19c2d0*/  IADD3.X R101, P0, PT, RZ, RZ, RZ, P0, !PT ;  /* 0x000000ffff657210 */ /* 0x000fe4000071e4ff */
[----:B------:R-:W-:Y:S01]  /*19c2e0*/  IADD3.X RZ, P1, PT, R111, R53, RZ, P1, !PT ;  /* 0x000000356fff7210 */ /* 0x000fe20000f3e4ff */
[----:B------:R-:W-:-:S04]  /*19c2f0*/  IMAD.WIDE.U32.X R108, R97, R47, R106, P4 ;  /* 0x0000002f616c7225 */ /* 0x000fc800020e046a */
[----:B------:R-:W-:Y:S01]  /*19c300*/  IMAD.WIDE.U32 R120, R97, R48, RZ ;  /* 0x0000003061787225 */ /* 0x000fe200078e00ff */
[----:B------:R-:W-:-:S03]  /*19c310*/  IADD3.X R101, P1, PT, R101, R108, RZ, P1, !PT ;  /* 0x0000006c65657210 */ /* 0x000fc60000f3e4ff */
[----:B------:R-:W-:-:S04]  /*19c320*/  IMAD.WIDE.U32 R122, R97, R50, RZ ;  /* 0x00000032617a7225 */ /* 0x000fc800078e00ff */
[----:B------:R-:W-:Y:S02]  /*19c330*/  IMAD.X R53, RZ, RZ, RZ, P0 ;  /* 0x000000ffff357224 */ /* 0x000fe400000e06ff */
[----:B----4-:R-:W-:-:S03]  /*19c340*/  IMAD.WIDE.U32 R144, R99, R2, RZ ;  /* 0x0000000263907225 */ /* 0x010fc600078e00ff */
[----:B------:R-:W-:Y:S01]  /*19c350*/  IADD3.X R53, P0, PT, R53, R109, RZ, P1, !PT ;  /* 0x0000006d35357210 */ /* 0x000fe20000f1e4ff */
[----:B------:R-:W-:-:S04]  /*19c360*/  IMAD.WIDE.U32 R106, P4, R96, R49, R120 ;  /* 0x00000031606a7225 */ /* 0x000fc80007880078 */
[----:B------:R-:W-:-:S04]  /*19c370*/  IMAD.WIDE.U32 R130, R96, R42, R130 ;  /* 0x0000002a60827225 */ /* 0x000fc800078e0082 */
[----:B------:R-:W-:-:S04]  /*19c380*/  IMAD.WIDE.U32 R108, P5, R96, R51, R122 ;  /* 0x00000033606c7225 */ /* 0x000fc800078a007a */
[----:B------:R-:W-:-:S04]  /*19c390*/  IMAD.WIDE.U32 R120, R96, R48, RZ ;  /* 0x0000003060787225 */ /* 0x000fc800078e00ff */
[----:B------:R-:W-:-:S04]  /*19c3a0*/  IMAD.WIDE.U32 R122, P1, R98, R4, R144 ;  /* 0x00000004627a7225 */ /* 0x000fc80007820090 */
[----:B------:R-:W-:-:S04]  /*19c3b0*/  IMAD.WIDE.U32 R144, R98, R2, RZ ;  /* 0x0000000262907225 */ /* 0x000fc800078e00ff */
[----:B------:R-:W-:Y:S01]  /*19c3c0*/  IMAD.IADD R131, R131, 0x1, R100 ;  /* 0x0000000183837824 */ /* 0x000fe200078e0264 */
[----:B------:R-:W-:Y:S01]  /*19c3d0*/  IADD3.X R100, P0, PT, R101, R118, RZ, P0, !PT ;  /* 0x0000007665647210 */ /* 0x000fe2000071e4ff */
[----:B------:R-:W-:Y:S01]  /*19c3e0*/  IMAD.X R119, RZ, RZ, RZ, P4 ;  /* 0x000000ffff777224 */ /* 0x000fe200020e06ff */
[----:B------:R-:W-:Y:S01]  /*19c3f0*/  IADD3 R63, P4, PT, R106, R121, RZ ;  /* 0x000000796a3f7210 */ /* 0x000fe20007f9e0ff */
[----:B------:R-:W-:Y:S01]  /*19c400*/  IMAD.X R147, RZ, RZ, RZ, P1 ;  /* 0x000000ffff937224 */ /* 0x000fe200008e06ff */
[----:B------:R-:W-:Y:S01]  /*19c410*/  IADD3 R59, P1, PT, R122, R145, RZ ;  /* 0x000000917a3b7210 */ /* 0x000fe20007f3e0ff */
[----:B------:R-:W-:Y:S02]  /*19c420*/  IMAD.MOV.U32 R118, RZ, RZ, R107 ;  /* 0x000000ffff767224 */ /* 0x000fe400078e006b */
[----:B------:R-:W-:Y:S02]  /*19c430*/  IMAD.MOV.U32 R146, RZ, RZ, R123 ;  /* 0x000000ffff927224 */ /* 0x000fe400078e007b */
[----:B------:R-:W-:Y:S01]  /*19c440*/  IMAD.WIDE.U32.X R118, R97, R49, R118, P4 ;  /* 0x0000003161767225 */ /* 0x000fe200020e0476 */
[----:B------:R-:W-:-:S03]  /*19c450*/  IADD3 RZ, P4, PT, R130, R144, RZ ;  /* 0x0000009082ff7210 */ /* 0x000fc60007f9e0ff */
[----:B------:R-:W-:Y:S01]  /*19c460*/  IMAD.WIDE.U32.X R144, R99, R4, R146, P1 ;  /* 0x0000000463907225 */ /* 0x000fe200008e0492 */
[----:B------:R-:W-:Y:S02]  /*19c470*/  IADD3.X R72, P1, PT, RZ, R116, RZ, P3, !PT ;  /* 0x00000074ff487210 */ /* 0x000fe40001f3e4ff */
[----:B------:R-:W-:Y:S02]  /*19c480*/  IADD3 RZ, P3, PT, R100, R120, RZ ;  /* 0x0000007864ff7210 */ /* 0x000fe40007f7e0ff */
[----:B------:R-:W-:Y:S02]  /*19c490*/  IADD3.X R101, P0, PT, R53, R148, RZ, P0, !PT ;  /* 0x0000009435657210 */ /* 0x000fe4000071e4ff */
[----:B------:R-:W-:Y:S02]  /*19c4a0*/  IADD3.X RZ, P4, PT, R131, R59, RZ, P4, !PT ;  /* 0x0000003b83ff7210 */ /* 0x000fe4000279e4ff */
[----:B------:R-:W-:Y:S02]  /*19c4b0*/  IADD3.X RZ, P3, PT, R101, R63, RZ, P3, !PT ;  /* 0x0000003f65ff7210 */ /* 0x000fe40001f7e4ff */
[----:B------:R-:W-:-:S02]  /*19c4c0*/  IADD3.X R79, P0, PT, RZ, RZ, RZ, P0, !PT ;  /* 0x000000ffff4f7210 */ /* 0x000fc4000071e4ff */
[----:B------:R-:W-:Y:S01]  /*19c4d0*/  IADD3.X R59, P4, PT, RZ, R144, RZ, P4, !PT ;  /* 0x00000090ff3b7210 */ /* 0x000fe2000279e4ff */
[C---:B------:R-:W-:Y:S01]  /*19c4e0*/  IMAD.WIDE.U32 R162, R96.reuse, R44, R102 ;  /* 0x0000002c60a27225 */ /* 0x040fe200078e0066 */
[----:B------:R-:W-:Y:S02]  /*19c4f0*/  IADD3.X R146, P3, PT, R79, R118, RZ, P3, !PT ;  /* 0x000000764f927210 */ /* 0x000fe40001f7e4ff */
[----:B------:R-:W-:Y:S02]  /*19c500*/  IADD3.X R79, PT, PT, RZ, RZ, RZ, P0, !PT ;  /* 0x000000ffff4f7210 */ /* 0x000fe400007fe4ff */
[----:B------:R-:W-:Y:S01]  /*19c510*/  IADD3.X R63, P4, PT, RZ, R145, RZ, P4, !PT ;  /* 0x00000091ff3f7210 */ /* 0x000fe2000279e4ff */
[----:B------:R-:W-:Y:S01]  /*19c520*/  IMAD.WIDE.U32 R120, R96, R50, RZ ;  /* 0x0000003260787225 */ /* 0x000fe200078e00ff */
[----:B------:R-:W-:Y:S02]  /*19c530*/  IADD3.X R53, P1, PT, RZ, R117, RZ, P1, !PT ;  /* 0x00000075ff357210 */ /* 0x000fe40000f3e4ff */
[----:B------:R-:W-:Y:S01]  /*19c540*/  IADD3.X R79, P0, PT, R79, R119, RZ, P3, !PT ;  /* 0x000000774f4f7210 */ /* 0x000fe20001f1e4ff */
[----:B------:R-:W-:Y:S01]  /*19c550*/  IMAD.WIDE.U32 R116, R99, R42, RZ ;  /* 0x0000002a63747225 */ /* 0x000fe200078e00ff */
[----:B------:R-:W-:-:S03]  /*19c560*/  IADD3.X R162, P3, PT, R59, R162, RZ, P4, !PT ;  /* 0x000000a23ba27210 */ /* 0x000fc6000277e4ff */
[----:B------:R-:W-:Y:S01]  /*19c570*/  IMAD.IADD R112, R163, 0x1, R112 ;  /* 0x00000001a3707824 */ /* 0x000fe200078e0270 */
[----:B------:R-:W-:Y:S01]  /*19c580*/  IADD3 R81, P4, PT, R108, R121, RZ ;  /* 0x000000796c517210 */ /* 0x000fe20007f9e0ff */
[----:B------:R-:W-:Y:S02]  /*19c590*/  IMAD.X R113, RZ, RZ, RZ, P5 ;  /* 0x000000ffff717224 */ /* 0x000fe400028e06ff */
[----:B------:R-:W-:Y:S01]  /*19c5a0*/  IMAD.WIDE.U32 R102, P5, R98, R43, R116 ;  /* 0x0000002b62667225 */ /* 0x000fe200078a0074 */
[----:B------:R-:W-:-:S03]  /*19c5b0*/  IADD3.X R163, P3, PT, R63, R112, RZ, P3, !PT ;  /* 0x000000703fa37210 */ /* 0x000fc60001f7e4ff */
[----:B------:R-:W-:-:S04]  /*19c5c0*/  IMAD.WIDE.U32 R144, R98, R42, RZ ;  /* 0x0000002a62907225 */ /* 0x000fc800078e00ff */
[----:B------:R-:W-:Y:S01]  /*19c5d0*/  IMAD.MOV.U32 R112, RZ, RZ, R109 ;  /* 0x000000ffff707224 */ /* 0x000fe200078e006d */
[----:B------:R-:W-:Y:S01]  /*19c5e0*/  IADD3.X R116, P0, PT, R146, R91, RZ, P0, !PT ;  /* 0x0000005b92747210 */ /* 0x000fe2000071e4ff */
[----:B------:R-:W-:Y:S01]  /*19c5f0*/  IMAD.WIDE.U32 R114, R96, R2, R114 ;  /* 0x0000000260727225 */ /* 0x000fe200078e0072 */
[----:B------:R-:W-:-:S03]  /*19c600*/  IADD3.X R59, P3, PT, RZ, RZ, RZ, P3, !PT ;  /* 0x000000ffff3b7210 */ /* 0x000fc60001f7e4ff */
[----:B------:R-:W-:Y:S01]  /*19c610*/  IMAD.WIDE.U32.X R118, R97, R51, R112, P4 ;  /* 0x0000003361767225 */ /* 0x000fe200020e0470 */
[----:B------:R-:W-:-:S03]  /*19c620*/  IADD3 R85, P4, PT, R102, R145, RZ ;  /* 0x0000009166557210 */ /* 0x000fc60007f9e0ff */
[----:B------:R-:W-:Y:S02]  /*19c630*/  IMAD.X R147, RZ, RZ, RZ, P5 ;  /* 0x000000ffff937224 */ /* 0x000fe400028e06ff */
[----:B------:R-:W-:Y:S02]  /*19c640*/  IMAD.MOV.U32 R146, RZ, RZ, R103 ;  /* 0x000000ffff927224 */ /* 0x000fe400078e0067 */
[----:B------:R-:W-:Y:S01]  /*19c650*/  IMAD.IADD R150, R115, 0x1, R90 ;  /* 0x0000000173967824 */ /* 0x000fe200078e025a */
[----:B------:R-:W-:Y:S01]  /*19c660*/  IADD3.X R117, P0, PT, R79, R132, RZ, P0, !PT ;  /* 0x000000844f757210 */ /* 0x000fe2000071e4ff */
[----:B------:R-:W-:Y:S01]  /*19c670*/  IMAD.WIDE.U32.X R90, R99, R43, R146, P4 ;  /* 0x0000002b635a7225 */ /* 0x000fe200020e0492 */
[----:B------:R-:W-:-:S03]  /*19c680*/  IADD3 RZ, P4, PT, R116, R120, RZ ;  /* 0x0000007874ff7210 */ /* 0x000fc60007f9e0ff */
[----:B------:R-:W-:Y:S01]  /*19c690*/  IMAD.X R63, RZ, RZ, RZ, P3 ;  /* 0x000000ffff3f7224 */ /* 0x000fe200018e06ff */
[----:B------:R-:W-:Y:S01]  /*19c6a0*/  IADD3 RZ, P3, PT, R162, R144, RZ ;  /* 0x00000090a2ff7210 */ /* 0x000fe20007f7e0ff */
[----:B------:R-:W-:Y:S01]  /*19c6b0*/  IMAD.WIDE.U32 R110, R96, R46, R110 ;  /* 0x0000002e606e7225 */ /* 0x000fe200078e006e */
[----:B------:R-:W-:Y:S02]  /*19c6c0*/  IADD3.X RZ, P4, PT, R117, R81, RZ, P4, !PT ;  /* 0x0000005175ff7210 */ /* 0x000fe4000279e4ff */
[----:B------:R-:W-:Y:S02]  /*19c6d0*/  IADD3.X R79, P0, PT, RZ, RZ, RZ, P0, !PT ;  /* 0x000000ffff4f7210 */ /* 0x000fe4000071e4ff */
[----:B------:R-:W-:Y:S01]  /*19c6e0*/  IADD3.X RZ, P3, PT, R163, R85, RZ, P3, !PT ;  /* 0x00000055a3ff7210 */ /* 0x000fe20001f7e4ff */
[----:B------:R-:W-:Y:S01]  /*19c6f0*/  IMAD.IADD R120, R111, 0x1, R94 ;  /* 0x000000016f787824 */ /* 0x000fe200078e025e */
[----:B------:R-:W-:Y:S01]  /*19c700*/  IADD3.X R148, P4, PT, R79, R118, RZ, P4, !PT ;  /* 0x000000764f947210 */ /* 0x000fe2000279e4ff */
[----:B------:R-:W-:Y:S01]  /*19c710*/  IMAD.WIDE.U32 R112, R99, R44, RZ ;  /* 0x0000002c63707225 */ /* 0x000fe200078e00ff */
[----:B------:R-:W-:-:S02]  /*19c720*/  IADD3.X R111, P3, PT, R59, R90, RZ, P3, !PT ;  /* 0x0000005a3b6f7210 */ /* 0x000fc40001f7e4ff */
[----:B------:R-:W-:Y:S01]  /*19c730*/  IADD3.X R79, PT, PT, R119, RZ, RZ, P4, P0 ;  /* 0x000000ff774f7210 */ /* 0x000fe200027e04ff */
[----:B------:R-:W-:Y:S01]  /*19c740*/  IMAD.WIDE.U32 R94, R99, R46, RZ ;  /* 0x0000002e635e7225 */ /* 0x000fe200078e00ff */
[----:B------:R-:W-:-:S03]  /*19c750*/  IADD3.X R59, P0, PT, R63, R91, RZ, P3, !PT ;  /* 0x0000005b3f3b7210 */ /* 0x000fc60001f1e4ff */
[----:B------:R-:W-:Y:S01]  /*19c760*/  IMAD.WIDE.U32 R132, R99, R48, RZ ;  /* 0x0000003063847225 */ /* 0x000fe200078e00ff */
[----:B------:R-:W-:-:S03]  /*19c770*/  IADD3.X R110, P0, PT, R111, R110, RZ, P0, !PT ;  /* 0x0000006e6f6e7210 */ /* 0x000fc6000071e4ff */
[----:B------:R-:W-:-:S04]  /*19c780*/  IMAD.WIDE.U32 R112, P5, R98, R45, R112 ;  /* 0x0000002d62707225 */ /* 0x000fc800078a0070 */
[----:B------:R-:W-:-:S04]  /*19c790*/  IMAD.WIDE.U32 R118, R98, R44, RZ ;  /* 0x0000002c62767225 */ /* 0x000fc800078e00ff */
[----:B------:R-:W-:Y:S01]  /*19c7a0*/  IMAD.WIDE.U32 R90, P3, R98, R47, R94 ;  /* 0x0000002f625a7225 */ /* 0x000fe2000786005e */
[----:B------:R-:W-:-:S03]  /*19c7b0*/  IADD3 R63, P4, PT, R112, R119, RZ ;  /* 0x00000077703f7210 */ /* 0x000fc60007f9e0ff */
[----:B------:R-:W-:Y:S01]  /*19c7c0*/  IMAD.X R121, RZ, RZ, RZ, P5 ;  /* 0x000000ffff797224 */ /* 0x000fe200028e06ff */
[----:B------:R-:W-:Y:S01]  /*19c7d0*/  IADD3.X R111, P0, PT, R59, R120, RZ, P0, !PT ;  /* 0x000000783b6f7210 */ /* 0x000fe2000071e4ff */
[----:B------:R-:W-:Y:S01]  /*19c7e0*/  IMAD.WIDE.U32 R94, P5, R98, R49, R132 ;  /* 0x00000031625e7225 */ /* 0x000fe200078a0084 */
[----:B------:R-:W-:-:S03]  /*19c7f0*/  IADD3.X R107, PT, PT, RZ, RZ, RZ, P3, !PT ;  /* 0x000000ffff6b7210 */ /* 0x000fc60001ffe4ff */
[----:B------:R-:W-:Y:S01]  /*19c800*/  IMAD.WIDE.U32 R132, R99, R50, RZ ;  /* 0x0000003263847225 */ /* 0x000fe200078e00ff */
[----:B------:R-:W-:-:S03]  /*19c810*/  IADD3 RZ, P3, PT, R110, R118, RZ ;  /* 0x000000766eff7210 */ /* 0x000fc60007f7e0ff */
[----:B------:R-:W-:Y:S01]  /*19c820*/  IMAD.MOV.U32 R120, RZ, RZ, R113 ;  /* 0x000000ffff787224 */ /* 0x000fe200078e0071 */
[----:B------:R-:W-:Y:S01]  /*19c830*/  IADD3.X R59, P0, PT, RZ, RZ, RZ, P0, !PT ;  /* 0x000000ffff3b7210 */ /* 0x000fe2000071e4ff */
[----:B------:R-:W-:Y:S01]  /*19c840*/  IMAD.X R97, RZ, RZ, RZ, P5 ;  /* 0x000000ffff617224 */ /* 0x000fe200028e06ff */
[----:B------:R-:W-:Y:S01]  /*19c850*/  IADD3.X RZ, P5, PT, R111, R63, RZ, P3, !PT ;  /* 0x0000003f6fff7210 */ /* 0x000fe20001fbe4ff */
[----:B------:R-:W-:-:S04]  /*19c860*/  IMAD.WIDE.U32.X R118, R99, R45, R120, P4 ;  /* 0x0000002d63767225 */ /* 0x000fc800020e0478 */
[----:B-----5:R-:W-:Y:S01]  /*19c870*/  IMAD.WIDE.U32 R156, R207, R2, RZ ;  /* 0x00000002cf9c7225 */ /* 0x020fe200078e00ff */
[----:B------:R-:W-:-:S03]  /*19c880*/  IADD3.X R114, P2, PT, R87, R114, RZ, P2, !PT ;  /* 0x0000007257727210 */ /* 0x000fc6000175e4ff */
[----:B------:R-:W-:-:S04]  /*19c890*/  IMAD.WIDE.U32 R120, P4, R98, R51, R132 ;  /* 0x0000003362787225 */ /* 0x000fc80007880084 */
[----:B------:R-:W-:Y:S01]  /*19c8a0*/  IMAD.X R63, RZ, RZ, RZ, P0 ;  /* 0x000000ffff3f7224 */ /* 0x000fe200000e06ff */
[----:B------:R-:W-:Y:S01]  /*19c8b0*/  IADD3.X R59, P0, PT, R59, R118, RZ, P5, !PT ;  /* 0x000000763b3b7210 */ /* 0x000fe20002f1e4ff */
[----:B------:R-:W-:Y:S02]  /*19c8c0*/  IMAD.X R87, RZ, RZ, RZ, P4 ;  /* 0x000000ffff577224 */ /* 0x000fe400020e06ff */
[----:B------:R-:W-:Y:S01]  /*19c8d0*/  IMAD.WIDE.U32 R156, P4, R206, R4, R156 ;  /* 0x00000004ce9c7225 */ /* 0x000fe2000788009c */
[----:B------:R-:W-:-:S03]  /*19c8e0*/  IADD3.X R63, P0, PT, R63, R119, RZ, P0, !PT ;  /* 0x000000773f3f7210 */ /* 0x000fc6000071e4ff */
[----:B------:R-:W-:Y:S01]  /*19c8f0*/  IMAD.WIDE.U32 R132, R98, R46, RZ ;  /* 0x0000002e62847225 */ /* 0x000fe200078e00ff */
[----:B------:R-:W-:-:S03]  /*19c900*/  IADD3 RZ, P3, PT, R114, R104, RZ ;  /* 0x0000006872ff7210 */ /* 0x000fc60007f7e0ff */
[----:B------:R-:W-:-:S04]  /*19c910*/  IMAD.WIDE.U32 R100, R96, R48, R100 ;  /* 0x0000003060647225 */ /* 0x000fc800078e0064 */
        /* <DEDUP_REMOVED lines=8> */
[----:B------:R-:W-:Y:S02]  /*19c9a0*/  IADD3.X R59, P0, PT, RZ, RZ, RZ, P0, !PT ;  /* 0x000000ffff3b7210 */ /* 0x000fe4000071e4ff */
[----:B------:R-:W-:Y:S01]  /*19c9b0*/  IADD3.X RZ, P4, PT, R101, R81, RZ, P4, !PT ;  /* 0x0000005165ff7210 */ /* 0x000fe2000279e4ff */
[----:B------:R-:W-:Y:S01]  /*19c9c0*/  IMAD.WIDE.U32 R106, R98, R48, RZ ;  /* 0x00000030626a7225 */ /* 0x000fe200078e00ff */
[----:B------:R-:W-:Y:S02]  /*19c9d0*/  IADD3.X R115, P2, PT, R65, R150, RZ, P2, !PT ;  /* 0x0000009641737210 */ /* 0x000fe4000175e4ff */
[----:B------:R-:W-:Y:S01]  /*19c9e0*/  IADD3.X R59, P4, PT, R59, R118, RZ, P4, !PT ;  /* 0x000000763b3b7210 */ /* 0x000fe2000279e4ff */
[----:B------:R-:W-:Y:S01]  /*19c9f0*/  IMAD.WIDE.U32 R116, R96, R50, R116 ;  /* 0x0000003260747225 */ /* 0x000fe200078e0074 */
[----:B------:R-:W-:-:S02]  /*19ca00*/  IADD3.X R118, PT, PT, RZ, RZ, RZ, P0, !PT ;  /* 0x000000ffff767210 */ /* 0x000fc400007fe4ff */
[----:B------:R-:W-:Y:S01]  /*19ca10*/  IADD3 R81, P5, PT, R94, R107, RZ ;  /* 0x0000006b5e517210 */ /* 0x000fe20007fbe0ff */
[----:B------:R-:W-:Y:S01]  /*19ca20*/  IMAD.IADD R65, R117, 0x1, R108 ;  /* 0x0000000175417824 */ /* 0x000fe200078e026c */
[----:B------:R-:W-:Y:S01]  /*19ca30*/  IADD3.X R118, P0, PT, R118, R119, RZ, P4, !PT ;  /* 0x0000007776767210 */ /* 0x000fe2000271e4ff */
[----:B------:R-:W-:Y:S01]  /*19ca40*/  IMAD.WIDE.U32 R108, R206, R2, RZ ;  /* 0x00000002ce6c7225 */ /* 0x000fe200078e00ff */
[----:B------:R-:W-:-:S03]  /*19ca50*/  IADD3.X RZ, P3, PT, R115, R105, RZ, P3, !PT ;  /* 0x0000006973ff7210 */ /* 0x000fc60001f7e4ff */
[----:B------:R-:W-:Y:S02]  /*19ca60*/  IMAD.MOV.U32 R96, RZ, RZ, R95 ;  /* 0x000000ffff607224 */ /* 0x000fe400078e005f */
[----:B------:R-:W-:-:S04]  /*19ca70*/  IMAD.WIDE.U32 R162, R98, R42, R162 ;  /* 0x0000002a62a27225 */ /* 0x000fc800078e00a2 */
[----:B------:R-:W-:Y:S01]  /*19ca80*/  IMAD.WIDE.U32.X R104, R99, R49, R96, P5 ;  /* 0x0000003163687225 */ /* 0x000fe200028e0460 */
[----:B------:R-:W-:Y:S02]  /*19ca90*/  IADD3 R85, P5, PT, R156, R109, RZ ;  /* 0x0000006d9c557210 */ /* 0x000fe40007fbe0ff */
[----:B------:R-:W-:Y:S01]  /*19caa0*/  IADD3.X R96, P0, PT, R59, R116, RZ, P0, !PT ;  /* 0x000000743b607210 */ /* 0x000fe2000071e4ff */
[----:B------:R-:W-:Y:S01]  /*19cab0*/  IMAD.IADD R163, R163, 0x1, R102 ;  /* 0x00000001a3a37824 */ /* 0x000fe200078e0266 */
[----:B------:R-:W-:Y:S01]  /*19cac0*/  IADD3.X R59, P4, PT, RZ, RZ, RZ, P2, !PT ;  /* 0x000000ffff3b7210 */ /* 0x000fe2000179e4ff */
[----:B------:R-:W-:Y:S01]  /*19cad0*/  IMAD.MOV.U32 R102, RZ, RZ, R157 ;  /* 0x000000ffff667224 */ /* 0x000fe200078e009d */
[----:B------:R-:W-:-:S03]  /*19cae0*/  IADD3 RZ, P2, PT, R162, R108, RZ ;  /* 0x0000006ca2ff7210 */ /* 0x000fc60007f5e0ff */
[----:B------:R-:W-:Y:S01]  /*19caf0*/  IMAD.WIDE.U32.X R102, R207, R4, R102, P5 ;  /* 0x00000004cf667225 */ /* 0x000fe200028e0466 */
[----:B------:R-:W-:Y:S02]  /*19cb00*/  IADD3.X RZ, P2, PT, R163, R85, RZ, P2, !PT ;  /* 0x00000055a3ff7210 */ /* 0x000fe4000175e4ff */
[----:B------:R-:W-:Y:S01]  /*19cb10*/  IADD3.X R59, P5, PT, R59, R82, RZ, P3, !PT ;  /* 0x000000523b3b7210 */ /* 0x000fe20001fbe4ff */
[----:B------:R-:W-:Y:S01]  /*19cb20*/  IMAD.X R63, RZ, RZ, RZ, P4 ;  /* 0x000000ffff3f7224 */ /* 0x000fe200020e06ff */
[----:B------:R-:W-:Y:S02]  /*19cb30*/  IADD3.X R97, P4, PT, R118, R65, RZ, P0, !PT ;  /* 0x0000004176617210 */ /* 0x000fe4000079e4ff */
[----:B------:R-:W-:Y:S02]  /*19cb40*/  IADD3 RZ, P3, PT, R96, R106, RZ ;  /* 0x0000006a60ff7210 */ /* 0x000fe40007f7e0ff */
[----:B------:R-:W-:Y:S02]  /*19cb50*/  IADD3.X R65, P2, PT, RZ, R102, RZ, P2, !PT ;  /* 0x00000066ff417210 */ /* 0x000fe4000175e4ff */
[----:B------:R-:W-:Y:S01]  /*19cb60*/  IADD3.X R63, P0, PT, R63, R83, RZ, P5, !PT ;  /* 0x000000533f3f7210 */ /* 0x000fe20002f1e4ff */
[----:B------:R-:W-:Y:S01]  /*19cb70*/  IMAD.WIDE.U32 R82, R98, R44, R110 ;  /* 0x0000002c62527225 */ /* 0x000fe200078e006e */
[----:B------:R-:W-:-:S02]  /*19cb80*/  IADD3.X R149, P4, PT, RZ, RZ, RZ, P4, !PT ;  /* 0x000000ffff957210 */ /* 0x000fc4000279e4ff */
[----:B------:R-:W-:Y:S01]  /*19cb90*/  IADD3.X RZ, P3, PT, R97, R81, RZ, P3, !PT ;  /* 0x0000005161ff7210 */ /* 0x000fe20001f7e4ff */
[----:B------:R-:W-:Y:S01]  /*19cba0*/  IMAD.WIDE.U32 R114, R54, -0x45f6b800, R114 ;  /* 0xba09480036727825 */ /* 0x000fe200078e0072 */
[----:B------:R-:W-:-:S03]  /*19cbb0*/  IADD3.X R102, P2, PT, RZ, R103, RZ, P2, !PT ;  /* 0x00000067ff667210 */ /* 0x000fc6000175e4ff */
[----:B------:R-:W-:-:S04]  /*19cbc0*/  IMAD.WIDE.U32 R202, R207, R42, RZ ;  /* 0x0000002acfca7225 */ /* 0x000fc800078e00ff */
[----:B------:R-:W-:Y:S01]  /*19cbd0*/  IMAD.WIDE.U32 R106, R98, R50, RZ ;  /* 0x00000032626a7225 */ /* 0x000fe200078e00ff */
[----:B------:R-:W-:-:S03]  /*19cbe0*/  IADD3.X R82, P2, PT, R65, R82, RZ, P2, !PT ;  /* 0x0000005241527210 */ /* 0x000fc6000175e4ff */
[----:B------:R-:W-:Y:S01]  /*19cbf0*/  IMAD.X R81, RZ, RZ, RZ, P4 ;  /* 0x000000ffff517224 */ /* 0x000fe200020e06ff */
[----:B------:R-:W-:Y:S01]  /*19cc00*/  IADD3.X R149, P4, PT, R149, R104, RZ, P3, !PT ;  /* 0x0000006895957210 */ /* 0x000fe20001f9e4ff */
[----:B------:R-:W-:Y:S01]  /*19cc10*/  IMAD.IADD R116, R115, 0x1, R86 ;  /* 0x0000000173747824 */ /* 0x000fe200078e0256 */
[----:B------:R-:W-:Y:S01]  /*19cc20*/  IADD3 R65, P3, PT, R120, R107, RZ ;  /* 0x0000006b78417210 */ /* 0x000fe20007f7e0ff */
[----:B------:R-:W-:Y:S01]  /*19cc30*/  IMAD.WIDE.U32 R202, P5, R206, R43, R202 ;  /* 0x0000002bceca7225 */ /* 0x000fe200078a00ca */
[----:B------:R-:W-:-:S03]  /*19cc40*/  MOV R86, R121 ;  /* 0x0000007900567202 */ /* 0x000fc60000000f00 */
[----:B------:R-:W-:-:S04]  /*19cc50*/  IMAD.WIDE.U32 R108, R206, R42, RZ ;  /* 0x0000002ace6c7225 */ /* 0x000fc800078e00ff */
[----:B------:R-:W-:Y:S01]  /*19cc60*/  IMAD.IADD R113, R83, 0x1, R112 ;  /* 0x0000000153717824 */ /* 0x000fe200078e0270 */
[----:B------:R-:W-:Y:S01]  /*19cc70*/  IADD3.X R112, P4, PT, R81, R105, RZ, P4, !PT ;  /* 0x0000006951707210 */ /* 0x000fe2000279e4ff */
[----:B------:R-:W-:Y:S01]  /*19cc80*/  IMAD.WIDE.U32.X R86, R99, R51, R86, P3 ;  /* 0x0000003363567225 */ /* 0x000fe200018e0456 */
[----:B------:R-:W-:Y:S02]  /*19cc90*/  IADD3 R85, P3, PT, R202, R109, RZ ;  /* 0x0000006dca557210 */ /* 0x000fe40007f7e0ff */
[----:B------:R-:W-:Y:S01]  /*19cca0*/  IADD3.X R148, P4, PT, R149, R148, RZ, P4, !PT ;  /* 0x0000009495947210 */ /* 0x000fe2000279e4ff */
[----:B------:R-:W-:Y:S02]  /*19ccb0*/  IMAD.X R111, RZ, RZ, RZ, P5 ;  /* 0x000000ffff6f7224 */ /* 0x000fe400028e06ff */
[----:B------:R-:W-:Y:S01]  /*19ccc0*/  IMAD.MOV.U32 R110, RZ, RZ, R203 ;  /* 0x000000ffff6e7224 */ /* 0x000fe200078e00cb */
[----:B------:R-:W-:Y:S02]  /*19ccd0*/  IADD3.X R83, P2, PT, R102, R113, RZ, P2, !PT ;  /* 0x0000007166537210 */ /* 0x000fe4000175e4ff */
[----:B------:R-:W-:Y:S01]  /*19cce0*/  IADD3.X R149, P4, PT, R112, R79, RZ, P4, !PT ;  /* 0x0000004f70957210 */ /* 0x000fe2000279e4ff */
[----:B------:R-:W-:Y:S01]  /*19ccf0*/  IMAD.WIDE.U32.X R104, R207, R43, R110, P3 ;  /* 0x0000002bcf687225 */ /* 0x000fe200018e046e */
[----:B------:R-:W-:-:S02]  /*19cd00*/  IADD3 RZ, P3, PT, R148, R106, RZ ;  /* 0x0000006a94ff7210 */ /* 0x000fc40007f7e0ff */
[----:B------:R-:W-:Y:S02]  /*19cd10*/  IADD3.X R89, P2, PT, RZ, RZ, RZ, P2, !PT ;  /* 0x000000ffff597210 */ /* 0x000fe4000175e4ff */
[----:B------:R-:W-:Y:S02]  /*19cd20*/  IADD3.X R102, P1, PT, R72, R114, RZ, P1, !PT ;  /* 0x0000007248667210 */ /* 0x000fe40000f3e4ff */
[----:B------:R-:W-:Y:S02]  /*19cd30*/  IADD3 RZ, P5, PT, R82, R108, RZ ;  /* 0x0000006c52ff7210 */ /* 0x000fe40007fbe0ff */
[----:B------:R-:W-:Y:S02]  /*19cd40*/  IADD3.X RZ, P3, PT, R149, R65, RZ, P3, !PT ;  /* 0x0000004195ff7210 */ /* 0x000fe40001f7e4ff */
[----:B------:R-:W-:Y:S01]  /*19cd50*/  IADD3.X R65, P4, PT, RZ, RZ, RZ, P4, !PT ;  /* 0x000000ffff417210 */ /* 0x000fe2000279e4ff */
[----:B------:R-:W-:Y:S01]  /*19cd60*/  IMAD.X R81, RZ, RZ, RZ, P2 ;  /* 0x000000ffff517224 */ /* 0x000fe200010e06ff */
[----:B------:R-:W-:-:S02]  /*19cd70*/  IADD3 RZ, P2, PT, R102, R84, RZ ;  /* 0x0000005466ff7210 */ /* 0x000fc40007f5e0ff */
[----:B------:R-:W-:Y:S01]  /*19cd80*/  IADD3.X RZ, P5, PT, R83, R85, RZ, P5, !PT ;  /* 0x0000005553ff7210 */ /* 0x000fe20002fbe4ff */
[----:B------:R-:W-:Y:S01]  /*19cd90*/  IMAD.WIDE.U32 R84, R207, R44, RZ ;  /* 0x0000002ccf547225 */ /* 0x000fe200078e00ff */
[----:B------:R-:W-:Y:S02]  /*19cda0*/  IADD3.X R65, P3, PT, R65, R86, RZ, P3, !PT ;  /* 0x0000005641417210 */ /* 0x000fe40001f7e4ff */
[----:B------:R-:W-:Y:S02]  /*19cdb0*/  IADD3.X R103, P1, PT, R53, R116, RZ, P1, !PT ;  /* 0x0000007435677210 */ /* 0x000fe40000f3e4ff */
[----:B------:R-:W-:Y:S01]  /*19cdc0*/  IADD3.X R79, PT, PT, R87, RZ, RZ, P3, P4 ;  /* 0x000000ff574f7210 */ /* 0x000fe20001fe84ff */
[----:B------:R-:W-:Y:S01]  /*19cdd0*/  IMAD.WIDE.U32 R86, R207, R46, RZ ;  /* 0x0000002ecf567225 */ /* 0x000fe200078e00ff */
[----:B------:R-:W-:Y:S02]  /*19cde0*/  IADD3.X R89, P5, PT, R89, R104, RZ, P5, !PT ;  /* 0x0000006859597210 */ /* 0x000fe40002fbe4ff */
[----:B------:R-:W-:Y:S01]  /*19cdf0*/  IADD3.X RZ, P2, PT, R103, R55, RZ, P2, !PT ;  /* 0x0000003767ff7210 */ /* 0x000fe2000175e4ff */
[----:B------:R-:W-:Y:S01]  /*19ce00*/  IMAD.WIDE.U32 R84, P3, R206, R45, R84 ;  /* 0x0000002dce547225 */ /* 0x000fe20007860054 */
[----:B------:R-:W-:-:S03]  /*19ce10*/  IADD3.X R55, P5, PT, R81, R105, RZ, P5, !PT ;  /* 0x0000006951377210 */ /* 0x000fc60002fbe4ff */
[----:B------:R-:W-:-:S04]  /*19ce20*/  IMAD.WIDE.U32 R102, R60, 0x30000000, R102 ;  /* 0x300000003c667825 */ /* 0x000fc800078e0066 */
[----:B------:R-:W-:-:S04]  /*19ce30*/  IMAD.WIDE.U32 R100, R98, R46, R100 ;  /* 0x0000002e62647225 */ /* 0x000fc800078e0064 */
[----:B------:R-:W-:Y:S02]  /*19ce40*/  IMAD.X R105, RZ, RZ, RZ, P3 ;  /* 0x000000ffff697224 */ /* 0x000fe400018e06ff */
[----:B------:R-:W-:-:S04]  /*19ce50*/  IMAD.WIDE.U32 R86, P3, R206, R47, R86 ;  /* 0x0000002fce567225 */ /* 0x000fc80007860056 */
[----:B------:R-:W-:-:S04]  /*19ce60*/  IMAD.WIDE.U32 R106, R206, R44, RZ ;  /* 0x0000002cce6a7225 */ /* 0x000fc800078e00ff */
[----:B------:R-:W-:Y:S01]  /*19ce70*/  IMAD.IADD R53, R103, 0x1, R88 ;  /* 0x0000000167357824 */ /* 0x000fe200078e0258 */
[----:B------:R-:W-:Y:S01]  /*19ce80*/  IADD3.X R88, P5, PT, R89, R100, RZ, P5, !PT ;  /* 0x0000006459587210 */ /* 0x000fe20002fbe4ff */
[----:B------:R-:W-:Y:S02]  /*19ce90*/  IMAD.IADD R72, R101, 0x1, R90 ;  /* 0x0000000165487824 */ /* 0x000fe400078e025a */
[----:B------:R-:W-:Y:S01]  /*19cea0*/  IMAD.X R117, RZ, RZ, RZ, P3 ;  /* 0x000000ffff757224 */ /* 0x000fe200018e06ff */
[----:B------:R-:W-:Y:S01]  /*19ceb0*/  IADD3 R99, P3, PT, R84, R107, RZ ;  /* 0x0000006b54637210 */ /* 0x000fe20007f7e0ff */
[----:B------:R-:W-:-:S04]  /*19cec0*/  IMAD.WIDE.U32 R90, R102, -0x1, RZ ;  /* 0xffffffff665a7825 */ /* 0x000fc800078e00ff */
[----:B------:R-:W-:Y:S02]  /*19ced0*/  IMAD R89, R102, -0x7af74001, -R53 ;  /* 0x8508bfff66597824 */ /* 0x000fe400078e0a35 */
[----:B------:R-:W-:Y:S02]  /*19cee0*/  IMAD.MOV.U32 R104, RZ, RZ, R85 ;  /* 0x000000ffff687224 */ /* 0x000fe400078e0055 */
[----:B------:R-:W-:-:S04]  /*19cef0*/  IMAD.WIDE.U32 R100, R206, R46, RZ ;  /* 0x0000002ece647225 */ /* 0x000fc800078e00ff */
[----:B------:R-:W-:Y:S02]  /*19cf00*/  IMAD.IADD R91, R91, 0x1, R89 ;  /* 0x000000015b5b7824 */ /* 0x000fe400078e0259 */
[----:B------:R-:W-:Y:S01]  /*19cf10*/  IMAD.WIDE.U32.X R104, R207, R45, R104, P3 ;  /* 0x0000002dcf687225 */ /* 0x000fe200018e0468 */
[----:B------:R-:W-:Y:S02]  /*19cf20*/  IADD3.X R81, P3, PT, RZ, RZ, RZ, P1, !PT ;  /* 0x000000ffff517210 */ /* 0x000fe40000f7e4ff */
[----:B------:R-:W-:Y:S01]  /*19cf30*/  IADD3 RZ, P1, PT, R88, R106, RZ ;  /* 0x0000006a58ff7210 */ /* 0x000fe20007f3e0ff */
[----:B------:R-:W-:Y:S01]  /*19cf40*/  IMAD.WIDE.U32 R106, R91, 0x1, RZ ;  /* 0x000000015b6a7825 */ /* 0x000fe200078e00ff */
[----:B------:R-:W-:Y:S02]  /*19cf50*/  IADD3.X R89, P5, PT, R55, R72, RZ, P5, !PT ;  /* 0x0000004837597210 */ /* 0x000fe40002fbe4ff */
[----:B------:R-:W-:Y:S01]  /*19cf60*/  IADD3 R113, P4, PT, R86, R101, RZ ;  /* 0x0000006556717210 */ /* 0x000fe20007f9e0ff */
[----:B------:R-:W-:Y:S01]  /*19cf70*/  IMAD.MOV.U32 R116, RZ, RZ, R87 ;  /* 0x000000ffff747224 */ /* 0x000fe200078e0057 */
[----:B------:R-:W-:-:S02]  /*19cf80*/  IADD3.X R55, PT, PT, RZ, RZ, RZ, P3, !PT ;  /* 0x000000ffff377210 */ /* 0x000fc40001ffe4ff */
[----:B------:R-:W-:Y:S01]  /*19cf90*/  IADD3.X R81, P3, PT, R81, R92, RZ, P2, !PT ;  /* 0x0000005c51517210 */ /* 0x000fe2000177e4ff */
[----:B------:R-:W-:Y:S01]  /*19cfa0*/  IMAD.WIDE.U32 R108, R90, 0x1, RZ ;  /* 0x000000015a6c7825 */ /* 0x000fe200078e00ff */
[----:B------:R-:W-:-:S03]  /*19cfb0*/  IADD3.X R85, P2, PT, RZ, RZ, RZ, P5, !PT ;  /* 0x000000ffff557210 */ /* 0x000fc60002f5e4ff */
[----:B------:R-:W-:Y:S01]  /*19cfc0*/  IMAD.WIDE.U32.X R116, R207, R47, R116, P4 ;  /* 0x0000002fcf747225 */ /* 0x000fe200020e0474 */
[----:B------:R-:W-:-:S03]  /*19cfd0*/  IADD3.X RZ, P1, PT, R89, R99, RZ, P1, !PT ;  /* 0x0000006359ff7210 */ /* 0x000fc60000f3e4ff */
        /* <DEDUP_REMOVED lines=9> */
[----:B------:R-:W-:Y:S01]  /*19d070*/  IMAD.WIDE.U32 R146, R91, 0x30000000, RZ ;  /* 0x300000005b927825 */ /* 0x000fe200078e00ff */
[----:B------:R-:W-:-:S03]  /*19d080*/  IADD3.X R104, P2, PT, R95, R105, RZ, P4, !PT ;  /* 0x000000695f687210 */ /* 0x000fc6000275e4ff */
[----:B------:R-:W-:Y:S02]  /*19d090*/  IMAD.IADD R85, R93, 0x1, R94 ;  /* 0x000000015d557824 */ /* 0x000fe400078e025e */
[----:B------:R-:W-:-:S04]  /*19d0a0*/  IMAD.WIDE.U32 R94, R91, -0x45f6b800, RZ ;  /* 0xba0948005b5e7825 */ /* 0x000fc800078e00ff */
[----:B------:R-:W-:Y:S02]  /*19d0b0*/  IMAD.MOV.U32 R132, RZ, RZ, R107 ;  /* 0x000000ffff847224 */ /* 0x000fe400078e006b */
[----:B------:R-:W-:-:S04]  /*19d0c0*/  IMAD.WIDE.U32 R146, P4, R90, 0x170b5d44, R146 ;  /* 0x170b5d445a927825 */ /* 0x000fc80007880092 */
[----:B------:R-:W-:-:S04]  /*19d0d0*/  IMAD.WIDE.U32 R144, R90, 0x30000000, RZ ;  /* 0x300000005a907825 */ /* 0x000fc800078e00ff */
[----:B------:R-:W-:Y:S01]  /*19d0e0*/  IMAD.WIDE.U32.X R132, R91, -0x7af74000, R132, P5 ;  /* 0x8508c0005b847825 */ /* 0x000fe200028e0484 */
[----:B------:R-:W-:-:S03]  /*19d0f0*/  IADD3.X R92, P2, PT, R55, R92, RZ, P2, !PT ;  /* 0x0000005c375c7210 */ /* 0x000fc6000175e4ff */
[----:B------:R-:W-:-:S04]  /*19d100*/  IMAD.WIDE.U32 R94, P5, R90, 0x1ef3622f, R94 ;  /* 0x1ef3622f5a5e7825 */ /* 0x000fc800078a005e */
[----:B------:R-:W-:-:S04]  /*19d110*/  IMAD.WIDE.U32 R96, R90, -0x45f6b800, RZ ;  /* 0xba0948005a607825 */ /* 0x000fc800078e00ff */
[----:B------:R-:W-:Y:S01]  /*19d120*/  IMAD.X R169, RZ, RZ, RZ, P4 ;  /* 0x000000ffffa97224 */ /* 0x000fe200020e06ff */
[----:B------:R-:W-:Y:S01]  /*19d130*/  IADD3 R53, P4, PT, R146, R145, RZ ;  /* 0x0000009192357210 */ /* 0x000fe20007f9e0ff */
[----:B------:R-:W-:Y:S01]  /*19d140*/  IMAD.WIDE.U32 R130, R98, R2, R130 ;  /* 0x0000000262827225 */ /* 0x000fe200078e0082 */
[----:B------:R-:W-:-:S03]  /*19d150*/  IADD3.X R93, P2, PT, R104, R85, RZ, P2, !PT ;  /* 0x00000055685d7210 */ /* 0x000fc6000175e4ff */
[----:B------:R-:W-:Y:S01]  /*19d160*/  IMAD.X R99, RZ, RZ, RZ, P5 ;  /* 0x000000ffff637224 */ /* 0x000fe200028e06ff */
[----:B------:R-:W-:Y:S01]  /*19d170*/  IADD3 R97, P5, PT, R94, R97, RZ ;  /* 0x000000615e617210 */ /* 0x000fe20007fbe0ff */
[----:B------:R-:W-:Y:S01]  /*19d180*/  IMAD.WIDE.U32 R148, R98, R50, R148 ;  /* 0x0000003262947225 */ /* 0x000fe200078e0094 */
[----:B------:R-:W-:-:S03]  /*19d190*/  MOV R98, R95 ;  /* 0x0000005f00627202 */ /* 0x000fc60000000f00 */
[----:B------:R-:W-:-:S04]  /*19d1a0*/  IMAD.WIDE.U32 R102, R91, 0xf5138f, RZ ;  /* 0x00f5138f5b667825 */ /* 0x000fc800078e00ff */
[----:B------:R-:W-:Y:S01]  /*19d1b0*/  IMAD.MOV.U32 R168, RZ, RZ, R147 ;  /* 0x000000ffffa87224 */ /* 0x000fe200078e0093 */
[----:B------:R-:W-:Y:S01]  /*19d1c0*/  IADD3.X R121, P2, PT, RZ, RZ, RZ, P2, !PT ;  /* 0x000000ffff797210 */ /* 0x000fe2000175e4ff */
[----:B------:R-:W-:-:S04]  /*19d1d0*/  IMAD.WIDE.U32.X R98, R91, 0x1ef3622f, R98, P5 ;  /* 0x1ef3622f5b627825 */ /* 0x000fc800028e0462 */
[----:B------:R-:W-:Y:S01]  /*19d1e0*/  IMAD.WIDE.U32.X R168, R91, 0x170b5d44, R168, P4 ;  /* 0x170b5d445ba87825 */ /* 0x000fe200020e04a8 */
[----:B------:R-:W-:-:S03]  /*19d1f0*/  IADD3 RZ, P4, PT, R92, R100, RZ ;  /* 0x000000645cff7210 */ /* 0x000fc60007f9e0ff */
[----:B------:R-:W-:-:S04]  /*19d200*/  IMAD.WIDE.U32 R100, P5, R90, 0x1a22d9f3, R102 ;  /* 0x1a22d9f35a647825 */ /* 0x000fc800078a0066 */
[----:B------:R-:W-:-:S04]  /*19d210*/  IMAD.WIDE.U32 R102, R90, 0xf5138f, RZ ;  /* 0x00f5138f5a667825 */ /* 0x000fc800078e00ff */
[----:B------:R-:W-:-:S04]  /*19d220*/  IMAD.WIDE.U32 R106, R91, 0x6ca1493b, RZ ;  /* 0x6ca1493b5b6a7825 */ /* 0x000fc800078e00ff */
[----:B------:R-:W-:Y:S01]  /*19d230*/  IMAD.X R95, RZ, RZ, RZ, P2 ;  /* 0x000000ffff5f7224 */ /* 0x000fe200010e06ff */
[----:B------:R-:W-:Y:S01]  /*19d240*/  IADD3 R72, P2, PT, R100, R103, RZ ;  /* 0x0000006764487210 */ /* 0x000fe20007f5e0ff */
[----:B------:R-:W-:-:S04]  /*19d250*/  IMAD.WIDE.U32 R110, R91, 0x17c510ea, RZ ;  /* 0x17c510ea5b6e7825 */ /* 0x000fc800078e00ff */
[----:B------:R-:W-:Y:S02]  /*19d260*/  IMAD.X R109, RZ, RZ, RZ, P5 ;  /* 0x000000ffff6d7224 */ /* 0x000fe400028e06ff */
[----:B------:R-:W-:Y:S01]  /*19d270*/  IMAD.WIDE.U32 R104, R90, 0x6ca1493b, RZ ;  /* 0x6ca1493b5a687825 */ /* 0x000fe200078e00ff */
[----:B------:R-:W-:-:S03]  /*19d280*/  IADD3.X RZ, P4, PT, R93, R113, RZ, P4, !PT ;  /* 0x000000715dff7210 */ /* 0x000fc6000279e4ff */
[----:B------:R-:W-:-:S04]  /*19d290*/  IMAD.WIDE.U32 R106, P5, R90, -0x39c4fa40, R106 ;  /* 0xc63b05c05a6a7825 */ /* 0x000fc800078a006a */
[----:B------:R-:W-:Y:S02]  /*19d2a0*/  IMAD.MOV.U32 R108, RZ, RZ, R101 ;  /* 0x000000ffff6c7224 */ /* 0x000fe400078e0065 */
[----:B------:R-:W-:Y:S01]  /*19d2b0*/  IMAD.X R115, RZ, RZ, RZ, P5 ;  /* 0x000000ffff737224 */ /* 0x000fe200028e06ff */
[----:B------:R-:W-:Y:S01]  /*19d2c0*/  IADD3 R55, P5, PT, R106, R105, RZ ;  /* 0x000000696a377210 */ /* 0x000fe20007fbe0ff */
[----:B------:R-:W-:Y:S01]  /*19d2d0*/  IMAD.WIDE.U32.X R108, R91, 0x1a22d9f3, R108, P2 ;  /* 0x1a22d9f35b6c7825 */ /* 0x000fe200010e046c */
[----:B------:R-:W-:-:S03]  /*19d2e0*/  IADD3.X R121, P4, PT, R121, R116, RZ, P4, !PT ;  /* 0x0000007479797210 */ /* 0x000fc6000279e4ff */
[----:B------:R-:W-:-:S04]  /*19d2f0*/  IMAD.WIDE.U32 R110, P2, R90, 0x1ae3a46, R110 ;  /* 0x01ae3a465a6e7825 */ /* 0x000fc8000784006e */
[----:B------:R-:W-:-:S04]  /*19d300*/  IMAD.WIDE.U32 R112, R90, 0x17c510ea, RZ ;  /* 0x17c510ea5a707825 */ /* 0x000fc800078e00ff */
[----:B------:R-:W-:-:S04]  /*19d310*/  IMAD.WIDE.U32 R152, R207, R48, RZ ;  /* 0x00000030cf987225 */ /* 0x000fc800078e00ff */
[----:B------:R-:W-:Y:S02]  /*19d320*/  IMAD.MOV.U32 R114, RZ, RZ, R107 ;  /* 0x000000ffff727224 */ /* 0x000fe400078e006b */
[----:B------:R-:W-:Y:S01]  /*19d330*/  IMAD.X R119, RZ, RZ, RZ, P2 ;  /* 0x000000ffff777224 */ /* 0x000fe200010e06ff */
[----:B------:R-:W-:Y:S01]  /*19d340*/  IADD3 R85, P2, PT, R110, R113, RZ ;  /* 0x000000716e557210 */ /* 0x000fe20007f5e0ff */
[----:B------:R-:W-:Y:S01]  /*19d350*/  IMAD.WIDE.U32.X R114, R91, -0x39c4fa40, R114, P5 ;  /* 0xc63b05c05b727825 */ /* 0x000fe200028e0472 */
[----:B------:R-:W-:-:S03]  /*19d360*/  IADD3.X R95, P5, PT, R95, R117, RZ, P4, !PT ;  /* 0x000000755f5f7210 */ /* 0x000fc600027be4ff */
[----:B------:R-:W-:-:S04]  /*19d370*/  IMAD.WIDE.U32 R150, R207, R50, RZ ;  /* 0x00000032cf967225 */ /* 0x000fc800078e00ff */
[----:B------:R-:W-:Y:S02]  /*19d380*/  IMAD.MOV.U32 R118, RZ, RZ, R111 ;  /* 0x000000ffff767224 */ /* 0x000fe400078e006f */
[----:B------:R-:W-:Y:S01]  /*19d390*/  IMAD.WIDE.U32 R116, P4, R206, R49, R152 ;  /* 0x00000031ce747225 */ /* 0x000fe20007880098 */
[----:B------:R-:W-:-:S03]  /*19d3a0*/  IADD3 R152, PT, PT, R149, R120, RZ ;  /* 0x0000007895987210 */ /* 0x000fc60007ffe0ff */
[----:B------:R-:W-:Y:S01]  /*19d3b0*/  IMAD.WIDE.U32.X R118, R91, 0x1ae3a46, R118, P2 ;  /* 0x01ae3a465b767825 */ /* 0x000fe200010e0476 */
[----:B------:R-:W-:-:S03]  /*19d3c0*/  IADD3.X R120, P2, PT, R121, R148, RZ, P5, !PT ;  /* 0x0000009479787210 */ /* 0x000fc60002f5e4ff */
[----:B------:R-:W-:Y:S02]  /*19d3d0*/  IMAD.IADD R154, R131, 0x1, R122 ;  /* 0x00000001839a7824 */ /* 0x000fe400078e027a */
[----:B------:R-:W-:Y:S02]  /*19d3e0*/  IMAD.X R131, RZ, RZ, RZ, P4 ;  /* 0x000000ffff837224 */ /* 0x000fe400020e06ff */
[----:B------:R-:W-:Y:S01]  /*19d3f0*/  IMAD.WIDE.U32 R122, P4, R206, R51, R150 ;  /* 0x00000033ce7a7225 */ /* 0x000fe20007880096 */
[----:B------:R-:W-:-:S03]  /*19d400*/  IADD3.X R150, P0, PT, R59, R130, RZ, P0, !PT ;  /* 0x000000823b967210 */ /* 0x000fc6000071e4ff */
[----:B------:R-:W-:Y:S01]  /*19d410*/  IMAD.WIDE.U32 R148, R206, R48, RZ ;  /* 0x00000030ce947225 */ /* 0x000fe200078e00ff */
[----:B------:R-:W-:-:S03]  /*19d420*/  IADD3.X R121, P2, PT, R95, R152, RZ, P2, !PT ;  /* 0x000000985f797210 */ /* 0x000fc6000175e4ff */
[----:B------:R-:W-:Y:S01]  /*19d430*/  IMAD.X R135, RZ, RZ, RZ, P4 ;  /* 0x000000ffff877224 */ /* 0x000fe200020e06ff */
[----:B------:R-:W-:Y:S01]  /*19d440*/  IADD3 R95, P4, PT, R116, R149, RZ ;  /* 0x00000095745f7210 */ /* 0x000fe20007f9e0ff */
[----:B------:R-:W-:Y:S01]  /*19d450*/  IMAD.MOV.U32 R130, RZ, RZ, R117 ;  /* 0x000000ffff827224 */ /* 0x000fe200078e0075 */
[----:B------:R-:W-:-:S03]  /*19d460*/  IADD3.X R151, P0, PT, R63, R154, RZ, P0, !PT ;  /* 0x0000009a3f977210 */ /* 0x000fc6000071e4ff */
[----:B------:R-:W-:Y:S01]  /*19d470*/  IMAD.WIDE.U32.X R130, R207, R49, R130, P4 ;  /* 0x00000031cf827225 */ /* 0x000fe200020e0482 */
[----:B------:R-:W-:Y:S02]  /*19d480*/  IADD3 RZ, P4, PT, R120, R148, RZ ;  /* 0x0000009478ff7210 */ /* 0x000fe40007f9e0ff */
[----:B------:R-:W-:Y:S01]  /*19d490*/  IADD3.X R59, P2, PT, RZ, RZ, RZ, P2, !PT ;  /* 0x000000ffff3b7210 */ /* 0x000fe2000175e4ff */
[----:B------:R-:W-:Y:S01]  /*19d4a0*/  IMAD.WIDE.U32 R148, R54, 0xf5138f, R150 ;  /* 0x00f5138f36947825 */ /* 0x000fe200078e0096 */
[----:B------:R-:W-:Y:S02]  /*19d4b0*/  IADD3.X R91, P1, PT, RZ, R132, RZ, P1, !PT ;  /* 0x00000084ff5b7210 */ /* 0x000fe40000f3e4ff */
[----:B------:R-:W-:Y:S01]  /*19d4c0*/  IADD3.X RZ, P4, PT, R121, R95, RZ, P4, !PT ;  /* 0x0000005f79ff7210 */ /* 0x000fe2000279e4ff */
[----:B------:R-:W-:Y:S01]  /*19d4d0*/  IMAD.IADD R134, R149, 0x1, R134 ;  /* 0x0000000195867824 */ /* 0x000fe200078e0286 */
[----:B------:R-:W-:Y:S01]  /*19d4e0*/  IADD3 RZ, P5, PT, R150, R136, RZ ;  /* 0x0000008896ff7210 */ /* 0x000fe20007fbe0ff */
[----:B------:R-:W-:Y:S01]  /*19d4f0*/  IMAD.X R63, RZ, RZ, RZ, P2 ;  /* 0x000000ffff3f7224 */ /* 0x000fe200010e06ff */
[----:B------:R-:W-:-:S02]  /*19d500*/  IADD3.X R148, P3, PT, R81, R148, RZ, P3, !PT ;  /* 0x0000009451947210 */ /* 0x000fc40001f7e4ff */
[----:B------:R-:W-:Y:S01]  /*19d510*/  IADD3.X R105, P1, PT, RZ, R133, RZ, P1, !PT ;  /* 0x00000085ff697210 */ /* 0x000fe20000f3e4ff */
[----:B------:R-:W-:Y:S01]  /*19d520*/  IMAD.WIDE.U32 R132, R206, R50, RZ ;  /* 0x00000032ce847225 */ /* 0x000fe200078e00ff */
[----:B------:R-:W-:Y:S02]  /*19d530*/  IADD3.X R95, P0, PT, RZ, RZ, RZ, P0, !PT ;  /* 0x000000ffff5f7210 */ /* 0x000fe4000071e4ff */
[----:B------:R-:W-:Y:S02]  /*19d540*/  IADD3.X R130, P4, PT, R59, R130, RZ, P4, !PT ;  /* 0x000000823b827210 */ /* 0x000fe4000279e4ff */
[----:B------:R-:W-:Y:S02]  /*19d550*/  IADD3.X RZ, P2, PT, R151, R137, RZ, P5, !PT ;  /* 0x0000008997ff7210 */ /* 0x000fe40002f5e4ff */
[----:B------:R-:W-:Y:S01]  /*19d560*/  IADD3.X R149, P3, PT, R87, R134, RZ, P3, !PT ;  /* 0x0000008657957210 */ /* 0x000fe20001f7e4ff */
[----:B------:R-:W-:Y:S01]  /*19d570*/  IMAD.X R59, RZ, RZ, RZ, P0 ;  /* 0x000000ffff3b7224 */ /* 0x000fe200000e06ff */
[----:B------:R-:W-:Y:S01]  /*19d580*/  IADD3.X R136, P4, PT, R63, R131, RZ, P4, !PT ;  /* 0x000000833f887210 */ /* 0x000fe2000279e4ff */
[----:B------:R-:W-:Y:S01]  /*19d590*/  IMAD.MOV.U32 R134, RZ, RZ, R123 ;  /* 0x000000ffff867224 */ /* 0x000fe200078e007b */
[----:B------:R-:W-:-:S02]  /*19d5a0*/  IADD3 R81, P0, PT, R122, R133, RZ ;  /* 0x000000857a517210 */ /* 0x000fc40007f1e0ff */
[----:B------:R-:W-:Y:S02]  /*19d5b0*/  IADD3.X R95, P5, PT, R95, R124, RZ, P2, !PT ;  /* 0x0000007c5f5f7210 */ /* 0x000fe400017be4ff */
[----:B------:R-:W-:Y:S02]  /*19d5c0*/  IADD3 RZ, P2, PT, R148, R138, RZ ;  /* 0x0000008a94ff7210 */ /* 0x000fe40007f5e0ff */
[----:B------:R-:W-:Y:S02]  /*19d5d0*/  IADD3.X R101, P3, PT, RZ, RZ, RZ, P3, !PT ;  /* 0x000000ffff657210 */ /* 0x000fe40001f7e4ff */
[----:B------:R-:W-:Y:S01]  /*19d5e0*/  IADD3.X R124, P4, PT, R130, R65, RZ, P4, !PT ;  /* 0x00000041827c7210 */ /* 0x000fe2000279e4ff */
[----:B------:R-:W-:Y:S01]  /*19d5f0*/  IMAD.WIDE.U32.X R134, R207, R51, R134, P0 ;  /* 0x00000033cf867225 */ /* 0x000fe200000e0486 */
[----:B------:R-:W-:Y:S02]  /*19d600*/  IADD3.X RZ, P2, PT, R149, R61, RZ, P2, !PT ;  /* 0x0000003d95ff7210 */ /* 0x000fe4000175e4ff */
[----:B------:R-:W-:Y:S01]  /*19d610*/  IADD3.X R59, P0, PT, R59, R125, RZ, P5, !PT ;  /* 0x0000007d3b3b7210 */ /* 0x000fe20002f1e4ff */
[----:B------:R-:W-:Y:S01]  /*19d620*/  IMAD.X R103, RZ, RZ, RZ, P3 ;  /* 0x000000ffff677224 */ /* 0x000fe200018e06ff */
[----:B------:R-:W-:-:S02]  /*19d630*/  IADD3 RZ, P3, PT, R124, R132, RZ ;  /* 0x000000847cff7210 */ /* 0x000fc40007f7e0ff */
[----:B------:R-:W-:Y:S02]  /*19d640*/  IADD3.X R125, P4, PT, R136, R79, RZ, P4, !PT ;  /* 0x0000004f887d7210 */ /* 0x000fe4000279e4ff */
[----:B------:R-:W-:Y:S01]  /*19d650*/  IADD3.X R101, P5, PT, R101, R128, RZ, P2, !PT ;  /* 0x0000008065657210 */ /* 0x000fe200017be4ff */
[----:B------:R-:W-:Y:S01]  /*19d660*/  IMAD.WIDE.U32 R158, R60, -0x45f6b800, R148 ;  /* 0xba0948003c9e7825 */ /* 0x000fe200078e0094 */
[----:B------:R-:W-:Y:S02]  /*19d670*/  IADD3.X RZ, P2, PT, R125, R81, RZ, P3, !PT ;  /* 0x000000517dff7210 */ /* 0x000fe40001f5e4ff */
[----:B------:R-:W-:Y:S01]  /*19d680*/  IADD3.X R79, P4, PT, RZ, RZ, RZ, P4, !PT ;  /* 0x000000ffff4f7210 */ /* 0x000fe2000279e4ff */
[----:B------:R-:W-:Y:S01]  /*19d690*/  IMAD.WIDE.U32 R132, R205, R2, RZ ;  /* 0x00000002cd847225 */ /* 0x000fe200078e00ff */
[----:B------:R-:W-:Y:S02]  /*19d6a0*/  IADD3.X R103, P3, PT, R103, R129, RZ, P5, !PT ;  /* 0x0000008167677210 */ /* 0x000fe40002f7e4ff */
[----:B------:R-:W-:Y:S01]  /*19d6b0*/  IADD3.X R79, P2, PT, R79, R134, RZ, P2, !PT ;  /* 0x000000864f4f7210 */ /* 0x000fe2000175e4ff */
[----:B------:R-:W-:Y:S01]  /*19d6c0*/  IMAD.WIDE.U32 R128, R205, R42, RZ ;  /* 0x0000002acd807225 */ /* 0x000fe200078e00ff */
[----:B------:R-:W-:-:S02]  /*19d6d0*/  IADD3 R136, PT, PT, R159, R126, RZ ;  /* 0x0000007e9f887210 */ /* 0x000fc40007ffe0ff */
[----:B------:R-:W-:Y:S01]  /*19d6e0*/  IADD3.X R63, PT, PT, R135, RZ, RZ, P2, P4 ;  /* 0x000000ff873f7210 */ /* 0x000fe200017e84ff */
[----:B------:R-:W-:Y:S01]  /*19d6f0*/  IMAD.WIDE.U32 R126, P5, R204, R4, R132 ;  /* 0x00000004cc7e7225 */ /* 0x000fe200078a0084 */
[----:B------:R-:W-:-:S03]  /*19d700*/  IADD3.X R158, P1, PT, R91, R158, RZ, P1, !PT ;  /* 0x0000009e5b9e7210 */ /* 0x000fc60000f3e4ff */
[----:B------:R-:W-:-:S04]  /*19d710*/  IMAD.WIDE.U32 R132, R205, R46, RZ ;  /* 0x0000002ecd847225 */ /* 0x000fc800078e00ff */
[----:B------:R-:W-:-:S04]  /*19d720*/  IMAD.WIDE.U32 R138, R205, R50, RZ ;  /* 0x00000032cd8a7225 */ /* 0x000fc800078e00ff */
[----:B------:R-:W-:-:S04]  /*19d730*/  IMAD.WIDE.U32 R128, P2, R204, R43, R128 ;  /* 0x0000002bcc807225 */ /* 0x000fc80007840080 */
[----:B------:R-:W-:Y:S01]  /*19d740*/  IMAD.X R149, RZ, RZ, RZ, P5 ;  /* 0x000000ffff957224 */ /* 0x000fe200028e06ff */
[----:B------:R-:W-:Y:S01]  /*19d750*/  IADD3.X R159, P5, PT, R105, R136, RZ, P1, !PT ;  /* 0x00000088699f7210 */ /* 0x000fe20000fbe4ff */
[----:B------:R-:W-:Y:S02]  /*19d760*/  IMAD.X R153, RZ, RZ, RZ, P2 ;  /* 0x000000ffff997224 */ /* 0x000fe400010e06ff */
[----:B------:R-:W-:-:S04]  /*19d770*/  IMAD.WIDE.U32 R132, P2, R204, R47, R132 ;  /* 0x0000002fcc847225 */ /* 0x000fc80007840084 */
[----:B------:R-:W-:-:S04]  /*19d780*/  IMAD.WIDE.U32 R136, R204, R2, RZ ;  /* 0x00000002cc887225 */ /* 0x000fc800078e00ff */
[----:B------:R-:W-:-:S04]  /*19d790*/  IMAD.WIDE.U32 R138, P1, R204, R51, R138 ;  /* 0x00000033cc8a7225 */ /* 0x000fc8000782008a */
[----:B------:R-:W-:-:S04]  /*19d7a0*/  IMAD.WIDE.U32 R166, R90, 0x30000000, R158 ;  /* 0x300000005aa67825 */ /* 0x000fc800078e009e */
[----:B------:R-:W-:Y:S01]  /*19d7b0*/  IMAD.X R161, RZ, RZ, RZ, P2 ;  /* 0x000000ffffa17224 */ /* 0x000fe200010e06ff */
[----:B------:R-:W-:Y:S01]  /*19d7c0*/  IADD3 RZ, P2, PT, R158, R144, RZ ;  /* 0x000000909eff7210 */ /* 0x000fe20007f5e0ff */
[----:B------:R-:W-:Y:S01]  /*19d7d0*/  IMAD.X R143, RZ, RZ, RZ, P1 ;  /* 0x000000ffff8f7224 */ /* 0x000fe200008e06ff */
[----:B------:R-:W-:Y:S01]  /*19d7e0*/  IADD3 R91, P1, PT, R126, R137, RZ ;  /* 0x000000897e5b7210 */ /* 0x000fe20007f3e0ff */
[----:B------:R-:W-:-:S04]  /*19d7f0*/  IMAD.WIDE.U32 R130, R205, R44, RZ ;  /* 0x0000002ccd827225 */ /* 0x000fc800078e00ff */
[----:B------:R-:W-:-:S04]  /*19d800*/  IMAD.WIDE.U32 R144, R204, R42, RZ ;  /* 0x0000002acc907225 */ /* 0x000fc800078e00ff */
[----:B------:R-:W-:Y:S02]  /*19d810*/  IMAD.MOV.U32 R148, RZ, RZ, R127 ;  /* 0x000000ffff947224 */ /* 0x000fe400078e007f */
[----:B------:R-:W-:Y:S01]  /*19d820*/  IMAD.IADD R61, R167, 0x1, R146 ;  /* 0x00000001a73d7824 */ /* 0x000fe200078e0292 */
[----:B------:R-:W-:Y:S01]  /*19d830*/  MOV R152, R129 ;  /* 0x0000008100987202 */ /* 0x000fe20000000f00 */
[----:B------:R-:W-:Y:S01]  /*19d840*/  IMAD.WIDE.U32.X R148, R205, R4, R148, P1 ;  /* 0x00000004cd947225 */ /* 0x000fe200008e0494 */
[----:B------:R-:W-:-:S03]  /*19d850*/  IADD3 R87, P1, PT, R128, R145, RZ ;  /* 0x0000009180577210 */ /* 0x000fc60007f3e0ff */
[----:B------:R-:W-:-:S04]  /*19d860*/  IMAD.WIDE.U32 R150, R166, -0x1, RZ ;  /* 0xffffffffa6967825 */ /* 0x000fc800078e00ff */
[----:B------:R-:W-:Y:S02]  /*19d870*/  IMAD R107, R166, -0x7af74001, -R61 ;  /* 0x8508bfffa66b7824 */ /* 0x000fe400078e0a3d */
[----:B------:R-:W-:-:S04]  /*19d880*/  IMAD.WIDE.U32 R130, P4, R204, R45, R130 ;  /* 0x0000002dcc827225 */ /* 0x000fc80007880082 */
[----:B------:R-:W-:-:S04]  /*19d890*/  IMAD.WIDE.U32 R146, R204, R44, RZ ;  /* 0x0000002ccc927225 */ /* 0x000fc800078e00ff */
[----:B------:R-:W-:-:S04]  /*19d8a0*/  IMAD.WIDE.U32 R134, R205, R48, RZ ;  /* 0x00000030cd867225 */ /* 0x000fc800078e00ff */
[----:B------:R-:W-:-:S04]  /*19d8b0*/  IMAD.WIDE.U32 R162, R206, R2, R162 ;  /* 0x00000002cea27225 */ /* 0x000fc800078e00a2 */
[----:B------:R-:W-:Y:S02]  /*19d8c0*/  IMAD.IADD R107, R151, 0x1, R107 ;  /* 0x00000001976b7824 */ /* 0x000fe400078e026b */
[----:B------:R-:W-:Y:S01]  /*19d8d0*/  IMAD.WIDE.U32.X R152, R205, R43, R152, P1 ;  /* 0x0000002bcd987225 */ /* 0x000fe200008e0498 */
[----:B------:R-:W-:-:S03]  /*19d8e0*/  IADD3 R81, P1, PT, R130, R147, RZ ;  /* 0x0000009382517210 */ /* 0x000fc60007f3e0ff */
[----:B------:R-:W-:Y:S02]  /*19d8f0*/  IMAD.IADD R172, R163, 0x1, R156 ;  /* 0x00000001a3ac7824 */ /* 0x000fe400078e029c */
[----:B------:R-:W-:Y:S02]  /*19d900*/  IMAD.X R157, RZ, RZ, RZ, P4 ;  /* 0x000000ffff9d7224 */ /* 0x000fe400020e06ff */
[----:B------:R-:W-:Y:S02]  /*19d910*/  IMAD.MOV.U32 R156, RZ, RZ, R131 ;  /* 0x000000ffff9c7224 */ /* 0x000fe400078e0083 */
[----:B------:R-:W-:-:S04]  /*19d920*/  IMAD.WIDE.U32 R134, P4, R204, R49, R134 ;  /* 0x00000031cc867225 */ /* 0x000fc80007880086 */
[----:B------:R-:W-:-:S04]  /*19d930*/  IMAD.WIDE.U32 R154, R204, R46, RZ ;  /* 0x0000002ecc9a7225 */ /* 0x000fc800078e00ff */
[----:B------:R-:W-:-:S04]  /*19d940*/  IMAD.WIDE.U32 R164, R107, 0x1, RZ ;  /* 0x000000016ba47825 */ /* 0x000fc800078e00ff */
[----:B------:R-:W-:Y:S01]  /*19d950*/  IMAD.WIDE.U32.X R156, R205, R45, R156, P1 ;  /* 0x0000002dcd9c7225 */ /* 0x000fe200008e049c */
[----:B------:R-:W-:Y:S02]  /*19d960*/  IADD3.X R158, P1, PT, R95, R162, RZ, P0, !PT ;  /* 0x000000a25f9e7210 */ /* 0x000fe4000073e4ff */
[----:B------:R-:W-:Y:S01]  /*19d970*/  IADD3.X R105, P0, PT, RZ, RZ, RZ, P5, !PT ;  /* 0x000000ffff697210 */ /* 0x000fe20002f1e4ff */
[----:B------:R-:W-:Y:S01]  /*19d980*/  IMAD.X R141, RZ, RZ, RZ, P4 ;  /* 0x000000ffff8d7224 */ /* 0x000fe200020e06ff */
[----:B------:R-:W-:Y:S01]  /*19d990*/  IADD3 R65, P4, PT, R132, R155, RZ ;  /* 0x0000009b84417210 */ /* 0x000fe20007f9e0ff */
[----:B------:R-:W-:Y:S01]  /*19d9a0*/  IMAD.MOV.U32 R160, RZ, RZ, R133 ;  /* 0x000000ffffa07224 */ /* 0x000fe200078e0085 */
[----:B------:R-:W-:Y:S01]  /*19d9b0*/  IADD3.X RZ, P2, PT, R159, R53, RZ, P2, !PT ;  /* 0x000000359fff7210 */ /* 0x000fe2000175e4ff */
[----:B------:R-:W-:Y:S01]  /*19d9c0*/  IMAD.WIDE.U32 R162, R150, 0x1, RZ ;  /* 0x0000000196a27825 */ /* 0x000fe200078e00ff */
[----:B------:R-:W-:-:S03]  /*19d9d0*/  IADD3.X R159, P1, PT, R59, R172, RZ, P1, !PT ;  /* 0x000000ac3b9f7210 */ /* 0x000fc60000f3e4ff */
[----:B------:R-:W-:-:S04]  /*19d9e0*/  IMAD.WIDE.U32 R164, P5, R150, -0x7af74000, R164 ;  /* 0x8508c00096a47825 */ /* 0x000fc800078a00a4 */
[----:B------:R-:W-:Y:S01]  /*19d9f0*/  IMAD.WIDE.U32.X R160, R205, R47, R160, P4 ;  /* 0x0000002fcda07225 */ /* 0x000fe200020e04a0 */
[----:B------:R-:W-:-:S03]  /*19da00*/  IADD3 R164, P4, PT, R163, R164, RZ ;  /* 0x000000a4a3a47210 */ /* 0x000fc60007f9e0ff */
[----:B------:R-:W-:Y:S01]  /*19da10*/  IMAD.X R53, RZ, RZ, RZ, P0 ;  /* 0x000000ffff357224 */ /* 0x000fe200000e06ff */
[----:B------:R-:W-:Y:S01]  /*19da20*/  IADD3 RZ, P0, PT, R166, R162, RZ ;  /* 0x000000a2a6ff7210 */ /* 0x000fe20007f1e0ff */
[----:B------:R-:W-:-:S04]  /*19da30*/  IMAD.WIDE.U32 R162, R107, 0x30000000, RZ ;  /* 0x300000006ba27825 */ /* 0x000fc800078e00ff */
[----:B------:R-:W-:Y:S01]  /*19da40*/  IMAD.WIDE.U32 R180, R54, 0x6ca1493b, R158 ;  /* 0x6ca1493b36b47825 */ /* 0x000fe200078e009e */
[----:B------:R-:W-:-:S03]  /*19da50*/  IADD3.X RZ, P0, PT, R61, R164, RZ, P0, !PT ;  /* 0x000000a43dff7210 */ /* 0x000fc6000071e4ff */
[----:B------:R-:W-:Y:S02]  /*19da60*/  IMAD.X R167, RZ, RZ, RZ, P5 ;  /* 0x000000ffffa77224 */ /* 0x000fe400028e06ff */
[----:B------:R-:W-:Y:S01]  /*19da70*/  IMAD.IADD R192, R181, 0x1, R170 ;  /* 0x00000001b5c07824 */ /* 0x000fe200078e02aa */
[----:B------:R-:W-:Y:S01]  /*19da80*/  IADD3.X R105, P2, PT, R105, R168, RZ, P2, !PT ;  /* 0x000000a869697210 */ /* 0x000fe2000175e4ff */
[----:B------:R-:W-:Y:S02]  /*19da90*/  IMAD.MOV.U32 R166, RZ, RZ, R165 ;  /* 0x000000ffffa67224 */ /* 0x000fe400078e00a5 */
[----:B------:R-:W-:-:S04]  /*19daa0*/  IMAD.WIDE.U32 R162, P5, R150, 0x170b5d44, R162 ;  /* 0x170b5d4496a27825 */ /* 0x000fc800078a00a2 */
[----:B------:R-:W-:-:S04]  /*19dab0*/  IMAD.WIDE.U32 R170, R107, -0x45f6b800, RZ ;  /* 0xba0948006baa7825 */ /* 0x000fc800078e00ff */
[----:B------:R-:W-:Y:S01]  /*19dac0*/  IMAD.WIDE.U32 R164, R150, 0x30000000, RZ ;  /* 0x3000000096a47825 */ /* 0x000fe200078e00ff */
[----:B------:R-:W-:Y:S02]  /*19dad0*/  IADD3.X R53, P2, PT, R53, R169, RZ, P2, !PT ;  /* 0x000000a935357210 */ /* 0x000fe4000175e4ff */
[----:B------:R-:W-:Y:S01]  /*19dae0*/  IADD3.X R175, PT, PT, RZ, RZ, RZ, P5, !PT ;  /* 0x000000ffffaf7210 */ /* 0x000fe20002ffe4ff */
[----:B------:R-:W-:Y:S01]  /*19daf0*/  IMAD.WIDE.U32.X R166, R107, -0x7af74000, R166, P4 ;  /* 0x8508c0006ba67825 */ /* 0x000fe200020e04a6 */
[----:B------:R-:W-:-:S03]  /*19db00*/  IADD3 R61, P5, PT, R162, R165, RZ ;  /* 0x000000a5a23d7210 */ /* 0x000fc60007fbe0ff */
[----:B------:R-:W-:-:S04]  /*19db10*/  IMAD.WIDE.U32 R176, R107, 0xf5138f, RZ ;  /* 0x00f5138f6bb07825 */ /* 0x000fc800078e00ff */
[----:B------:R-:W-:-:S04]  /*19db20*/  IMAD.WIDE.U32 R168, R150, -0x45f6b800, RZ ;  /* 0xba09480096a87825 */ /* 0x000fc800078e00ff */
[----:B------:R-:W-:-:S04]  /*19db30*/  IMAD.WIDE.U32 R170, P4, R150, 0x1ef3622f, R170 ;  /* 0x1ef3622f96aa7825 */ /* 0x000fc800078800aa */
[----:B------:R-:W-:Y:S02]  /*19db40*/  IMAD.MOV.U32 R174, RZ, RZ, R163 ;  /* 0x000000ffffae7224 */ /* 0x000fe400078e00a3 */
[----:B------:R-:W-:Y:S01]  /*19db50*/  IMAD.X R179, RZ, RZ, RZ, P4 ;  /* 0x000000ffffb37224 */ /* 0x000fe200020e06ff */
[----:B------:R-:W-:Y:S01]  /*19db60*/  IADD3 R59, P4, PT, R170, R169, RZ ;  /* 0x000000a9aa3b7210 */ /* 0x000fe20007f9e0ff */
[----:B------:R-:W-:-:S04]  /*19db70*/  IMAD.WIDE.U32.X R174, R107, 0x170b5d44, R174, P5 ;  /* 0x170b5d446bae7825 */ /* 0x000fc800028e04ae */
[----:B------:R-:W-:-:S04]  /*19db80*/  IMAD.WIDE.U32 R172, R150, 0xf5138f, RZ ;  /* 0x00f5138f96ac7825 */ /* 0x000fc800078e00ff */
[----:B------:R-:W-:-:S04]  /*19db90*/  IMAD.WIDE.U32 R176, P5, R150, 0x1a22d9f3, R176 ;  /* 0x1a22d9f396b07825 */ /* 0x000fc800078a00b0 */
[----:B------:R-:W-:Y:S02]  /*19dba0*/  IMAD.MOV.U32 R178, RZ, RZ, R171 ;  /* 0x000000ffffb27224 */ /* 0x000fe400078e00ab */
[----:B------:R-:W-:-:S04]  /*19dbb0*/  IMAD.WIDE.U32 R188, R107, 0x17c510ea, RZ ;  /* 0x17c510ea6bbc7825 */ /* 0x000fc800078e00ff */
[----:B------:R-:W-:Y:S01]  /*19dbc0*/  IMAD.WIDE.U32.X R178, R107, 0x1ef3622f, R178, P4 ;  /* 0x1ef3622f6bb27825 */ /* 0x000fe200020e04b2 */
[----:B------:R-:W-:-:S03]  /*19dbd0*/  IADD3 R95, P4, PT, R176, R173, RZ ;  /* 0x000000adb05f7210 */ /* 0x000fc60007f9e0ff */
[----:B------:R-:W-:Y:S02]  /*19dbe0*/  IMAD.X R187, RZ, RZ, RZ, P5 ;  /* 0x000000ffffbb7224 */ /* 0x000fe400028e06ff */
[----:B------:R-:W-:Y:S02]  /*19dbf0*/  IMAD.MOV.U32 R186, RZ, RZ, R177 ;  /* 0x000000ffffba7224 */ /* 0x000fe400078e00b1 */
[----:B------:R-:W-:Y:S01]  /*19dc00*/  IMAD.WIDE.U32 R182, R107, 0x6ca1493b, RZ ;  /* 0x6ca1493b6bb67825 */ /* 0x000fe200078e00ff */
[----:B------:R-:W-:-:S03]  /*19dc10*/  IADD3.X R180, P3, PT, R101, R180, RZ, P3, !PT ;  /* 0x000000b465b47210 */ /* 0x000fc60001f7e4ff */
[----:B------:R-:W-:-:S04]  /*19dc20*/  IMAD.WIDE.U32.X R186, R107, 0x1a22d9f3, R186, P4 ;  /* 0x1a22d9f36bba7825 */ /* 0x000fc800020e04ba */
[----:B------:R-:W-:-:S04]  /*19dc30*/  IMAD.WIDE.U32 R188, P4, R150, 0x1ae3a46, R188 ;  /* 0x01ae3a4696bc7825 */ /* 0x000fc800078800bc */
[----:B------:R-:W-:Y:S01]  /*19dc40*/  IMAD.WIDE.U32 R190, R150, 0x17c510ea, RZ ;  /* 0x17c510ea96be7825 */ /* 0x000fe200078e00ff */
[----:B------:R-:W-:-:S03]  /*19dc50*/  IADD3.X R181, P3, PT, R103, R192, RZ, P3, !PT ;  /* 0x000000c067b57210 */ /* 0x000fc60001f7e4ff */
[----:B------:R-:W-:Y:S01]  /*19dc60*/  IMAD.WIDE.U32 R182, P5, R150, -0x39c4fa40, R182 ;  /* 0xc63b05c096b67825 */ /* 0x000fe200078a00b6 */
[----:B------:R-:W-:-:S03]  /*19dc70*/  MOV R198, R189 ;  /* 0x000000bd00c67202 */ /* 0x000fc60000000f00 */
[----:B------:R-:W-:-:S04]  /*19dc80*/  IMAD.WIDE.U32 R184, R150, 0x6ca1493b, RZ ;  /* 0x6ca1493b96b87825 */ /* 0x000fc800078e00ff */
[----:B------:R-:W-:Y:S01]  /*19dc90*/  IMAD.X R199, RZ, RZ, RZ, P4 ;  /* 0x000000ffffc77224 */ /* 0x000fe200020e06ff */
[----:B------:R-:W-:Y:S01]  /*19dca0*/  IADD3 R103, P4, PT, R188, R191, RZ ;  /* 0x000000bfbc677210 */ /* 0x000fe20007f9e0ff */
[----:B------:R-:W-:Y:S01]  /*19dcb0*/  IMAD.X R193, RZ, RZ, RZ, P5 ;  /* 0x000000ffffc17224 */ /* 0x000fe200028e06ff */
[----:B------:R-:W-:Y:S01]  /*19dcc0*/  IADD3 R101, P5, PT, R182, R185, RZ ;  /* 0x000000b9b6657210 */ /* 0x000fe20007fbe0ff */
[----:B------:R-:W-:Y:S02]  /*19dcd0*/  IMAD.MOV.U32 R192, RZ, RZ, R183 ;  /* 0x000000ffffc07224 */ /* 0x000fe400078e00b7 */
[----:B------:R-:W-:Y:S01]  /*19dce0*/  IMAD.WIDE.U32.X R198, R107, 0x1ae3a46, R198, P4 ;  /* 0x01ae3a466bc67825 */ /* 0x000fe200020e04c6 */
[----:B------:R-:W-:-:S03]  /*19dcf0*/  IADD3.X R111, P4, PT, RZ, RZ, RZ, P1, !PT ;  /* 0x000000ffff6f7210 */ /* 0x000fc60000f9e4ff */
[----:B------:R-:W-:-:S04]  /*19dd00*/  IMAD.WIDE.U32 R196, R60, 0xf5138f, R180 ;  /* 0x00f5138f3cc47825 */ /* 0x000fc800078e00b4 */
[----:B------:R-:W-:Y:S01]  /*19dd10*/  IMAD.WIDE.U32.X R192, R107, -0x39c4fa40, R192, P5 ;  /* 0xc63b05c06bc07825 */ /* 0x000fe200028e04c0 */
[----:B------:R-:W-:-:S03]  /*19dd20*/  IADD3 RZ, P5, PT, R158, R142, RZ ;  /* 0x0000008e9eff7210 */ /* 0x000fc60007fbe0ff */
[----:B------:R-:W-:Y:S01]  /*19dd30*/  IMAD.WIDE.U32 R200, R204, R48, RZ ;  /* 0x00000030ccc87225 */ /* 0x000fe200078e00ff */
[----:B------:R-:W-:Y:S02]  /*19dd40*/  IADD3.X R196, P2, PT, R105, R196, RZ, P2, !PT ;  /* 0x000000c469c47210 */ /* 0x000fe4000175e4ff */
[----:B------:R-:W-:Y:S01]  /*19dd50*/  IADD3.X RZ, P1, PT, R159, R210, RZ, P5, !PT ;  /* 0x000000d29fff7210 */ /* 0x000fe20002f3e4ff */
[----:B------:R-:W-:Y:S01]  /*19dd60*/  IMAD.X R113, RZ, RZ, RZ, P4 ;  /* 0x000000ffff717224 */ /* 0x000fe200020e06ff */
[----:B------:R-:W-:Y:S01]  /*19dd70*/  IADD3 R105, P4, PT, R134, R201, RZ ;  /* 0x000000c986697210 */ /* 0x000fe20007f9e0ff */
[----:B------:R-:W-:Y:S02]  /*19dd80*/  IMAD.IADD R142, R197, 0x1, R140 ;  /* 0x00000001c58e7824 */ /* 0x000fe400078e028c */
[----:B------:R-:W-:-:S04]  /*19dd90*/  IMAD.WIDE.U32 R158, R204, R50, RZ ;  /* 0x00000032cc9e7225 */ /* 0x000fc800078e00ff */
[----:B------:R-:W-:Y:S01]  /*19dda0*/  IMAD.MOV.U32 R140, RZ, RZ, R135 ;  /* 0x000000ffff8c7224 */ /* 0x000fe200078e0087 */
[----:B------:R-:W-:Y:S01]  /*19ddb0*/  IADD3.X R197, P2, PT, R53, R142, RZ, P2, !PT ;  /* 0x0000008e35c57210 */ /* 0x000fe2000175e4ff */
[----:B------:R-:W-:Y:S02]  /*19ddc0*/  IMAD.MOV.U32 R142, RZ, RZ, R139 ;  /* 0x000000ffff8e7224 */ /* 0x000fe400078e008b */
[----:B------:R-:W-:Y:S01]  /*19ddd0*/  IMAD.WIDE.U32.X R140, R205, R49, R140, P4 ;  /* 0x00000031cd8c7225 */ /* 0x000fe200020e048c */
[----:B------:R-:W-:Y:S02]  /*19dde0*/  IADD3 R107, P4, PT, R138, R159, RZ ;  /* 0x0000009f8a6b7210 */ /* 0x000fe40007f9e0ff */
[----:B------:R-:W-:Y:S02]  /*19ddf0*/  IADD3.X R111, P1, PT, R111, R76, RZ, P1, !PT ;  /* 0x0000004c6f6f7210 */ /* 0x000fe40000f3e4ff */
[----:B------:R-:W-:Y:S01]  /*19de00*/  IADD3 RZ, P5, PT, R180, R52, RZ ;  /* 0x00000034b4ff7210 */ /* 0x000fe20007fbe0ff */
[----:B------:R-:W-:Y:S01]  /*19de10*/  IMAD.WIDE.U32.X R142, R205, R51, R142, P4 ;  /* 0x00000033cd8e7225 */ /* 0x000fe200020e048e */
[----:B------:R-:W-:-:S02]  /*19de20*/  IADD3.X R117, P0, PT, RZ, R166, RZ, P0, !PT ;  /* 0x000000a6ff757210 */ /* 0x000fc4000071e4ff */
[----:B------:R-:W-:Y:S01]  /*19de30*/  IADD3.X R76, P1, PT, R113, R77, RZ, P1, !PT ;  /* 0x0000004d714c7210 */ /* 0x000fe20000f3e4ff */
[----:B------:R-:W-:Y:S01]  /*19de40*/  IMAD.WIDE.U32 R52, R90, -0x45f6b800, R196 ;  /* 0xba0948005a347825 */ /* 0x000fe200078e00c4 */
[----:B------:R-:W-:Y:S02]  /*19de50*/  IADD3.X R113, P4, PT, RZ, RZ, RZ, P3, !PT ;  /* 0x000000ffff717210 */ /* 0x000fe40001f9e4ff */
[----:B------:R-:W-:Y:S02]  /*19de60*/  IADD3.X RZ, P3, PT, R181, R209, RZ, P5, !PT ;  /* 0x000000d1b5ff7210 */ /* 0x000fe40002f7e4ff */
[----:B------:R-:W-:Y:S01]  /*19de70*/  IADD3.X R166, P0, PT, RZ, R167, RZ, P0, !PT ;  /* 0x000000a7ffa67210 */ /* 0x000fe2000071e4ff */
[----:B------:R-:W-:Y:S01]  /*19de80*/  IMAD.IADD R53, R53, 0x1, R94 ;  /* 0x0000000135357824 */ /* 0x000fe200078e025e */
[----:B------:R-:W-:Y:S01]  /*19de90*/  IADD3.X R113, P5, PT, R113, R66, RZ, P3, !PT ;  /* 0x0000004271717210 */ /* 0x000fe20001fbe4ff */
[----:B------:R-:W-:Y:S01]  /*19dea0*/  IMAD.X R77, RZ, RZ, RZ, P4 ;  /* 0x000000ffff4d7224 */ /* 0x000fe200020e06ff */
[----:B------:R-:W-:Y:S01]  /*19deb0*/  IADD3.X R52, P3, PT, R117, R52, RZ, P0, !PT ;  /* 0x0000003475347210 */ /* 0x000fe2000077e4ff */
[----:B------:R-:W-:Y:S01]  /*19dec0*/  IMAD.WIDE.U32 R82, R206, R42, R82 ;  /* 0x0000002ace527225 */ /* 0x000fe200078e0052 */
[----:B------:R-:W-:-:S02]  /*19ded0*/  IADD3 RZ, P4, PT, R196, R96, RZ ;  /* 0x00000060c4ff7210 */ /* 0x000fc40007f9e0ff */
[----:B------:R-:W-:Y:S02]  /*19dee0*/  IADD3.X R117, P2, PT, RZ, RZ, RZ, P2, !PT ;  /* 0x000000ffff757210 */ /* 0x000fe4000175e4ff */
[----:B------:R-:W-:Y:S01]  /*19def0*/  IADD3.X R53, P3, PT, R166, R53, RZ, P3, !PT ;  /* 0x00000035a6357210 */ /* 0x000fe20001f7e4ff */
[----:B------:R-:W-:Y:S01]  /*19df00*/  IMAD.IADD R83, R83, 0x1, R202 ;  /* 0x0000000153537824 */ /* 0x000fe200078e02ca */
[----:B------:R-:W-:Y:S02]  /*19df10*/  IADD3.X R94, P0, PT, R77, R67, RZ, P5, !PT ;  /* 0x000000434d5e7210 */ /* 0x000fe40002f1e4ff */
[----:B------:R-:W-:Y:S01]  /*19df20*/  IADD3.X RZ, P4, PT, R197, R97, RZ, P4, !PT ;  /* 0x00000061c5ff7210 */ /* 0x000fe2000279e4ff */
[----:B------:R-:W-:Y:S01]  /*19df30*/  IMAD.WIDE.U32 R88, R206, R44, R88 ;  /* 0x0000002cce587225 */ /* 0x000fe200078e0058 */
[----:B------:R-:W-:Y:S02]  /*19df40*/  IADD3.X R97, PT, PT, RZ, RZ, RZ, P2, !PT ;  /* 0x000000ffff617210 */ /* 0x000fe400017fe4ff */
[----:B------:R-:W-:-:S02]  /*19df50*/  IADD3 RZ, P5, PT, R82, R136, RZ ;  /* 0x0000008852ff7210 */ /* 0x000fc40007fbe0ff */
[----:B------:R-:W-:Y:S01]  /*19df60*/  IADD3.X R77, P2, PT, RZ, RZ, RZ, P3, !PT ;  /* 0x000000ffff4d7210 */ /* 0x000fe20001f5e4ff */
[----:B------:R-:W-:Y:S01]  /*19df70*/  IMAD.IADD R123, R89, 0x1, R84 ;  /* 0x00000001597b7824 */ /* 0x000fe200078e0254 */
[----:B------:R-:W-:Y:S01]  /*19df80*/  IADD3.X RZ, P5, PT, R83, R91, RZ, P5, !PT ;  /* 0x0000005b53ff7210 */ /* 0x000fe20002fbe4ff */
[----:B------:R-:W-:Y:S01]  /*19df90*/  IMAD.WIDE.U32 R66, R204, R2, R82 ;  /* 0x00000002cc427225 */ /* 0x000fe200078e0052 */
[----:B------:R-:W-:-:S03]  /*19dfa0*/  IADD3.X R83, P3, PT, R117, R98, RZ, P4, !PT ;  /* 0x0000006275537210 */ /* 0x000fc6000277e4ff */
[----:B------:R-:W-:Y:S01]  /*19dfb0*/  IMAD.X R89, RZ, RZ, RZ, P2 ;  /* 0x000000ffff597224 */ /* 0x000fe200010e06ff */
[----:B------:R-:W-:Y:S01]  /*19dfc0*/  IADD3 RZ, P2, PT, R52, R164, RZ ;  /* 0x000000a434ff7210 */ /* 0x000fe20007f5e0ff */
[----:B------:R-:W-:Y:S01]  /*19dfd0*/  IMAD.IADD R127, R67, 0x1, R126 ;  /* 0x00000001437f7824 */ /* 0x000fe200078e027e */
[----:B------:R-:W-:Y:S02]  /*19dfe0*/  IADD3.X R91, P4, PT, RZ, R148, RZ, P5, !PT ;  /* 0x00000094ff5b7210 */ /* 0x000fe40002f9e4ff */
[----:B------:R-:W-:Y:S02]  /*19dff0*/  IADD3.X R66, P1, PT, R111, R66, RZ, P1, !PT ;  /* 0x000000426f427210 */ /* 0x000fe40000f3e4ff */
[----:B------:R-:W-:Y:S02]  /*19e000*/  IADD3.X RZ, P2, PT, R53, R61, RZ, P2, !PT ;  /* 0x0000003d35ff7210 */ /* 0x000fe4000175e4ff */
[----:B------:R-:W-:Y:S02]  /*19e010*/  IADD3.X R148, P4, PT, RZ, R149, RZ, P4, !PT ;  /* 0x00000095ff947210 */ /* 0x000fe4000279e4ff */
[----:B------:R-:W-:-:S02]  /*19e020*/  IADD3.X R67, P1, PT, R76, R127, RZ, P1, !PT ;  /* 0x0000007f4c437210 */ /* 0x000fc40000f3e4ff */
[----:B------:R-:W-:Y:S02]  /*19e030*/  IADD3.X R61, P5, PT, R77, R174, RZ, P2, !PT ;  /* 0x000000ae4d3d7210 */ /* 0x000fe400017be4ff */
[----:B------:R-:W-:Y:S02]  /*19e040*/  IADD3.X R88, P4, PT, R91, R88, RZ, P4, !PT ;  /* 0x000000585b587210 */ /* 0x000fe4000279e4ff */
[----:B------:R-:W-:Y:S01]  /*19e050*/  IADD3.X R91, P2, PT, RZ, RZ, RZ, P1, !PT ;  /* 0x000000ffff5b7210 */ /* 0x000fe20000f5e4ff */
[----:B------:R-:W-:Y:S01]  /*19e060*/  IMAD.WIDE.U32 R92, R206, R46, R92 ;  /* 0x0000002ece5c7225 */ /* 0x000fe200078e005c */
[----:B------:R-:W-:Y:S02]  /*19e070*/  IADD3.X R174, P1, PT, R89, R175, RZ, P5, !PT ;  /* 0x000000af59ae7210 */ /* 0x000fe40002f3e4ff */
[----:B------:R-:W-:Y:S01]  /*19e080*/  IADD3.X R89, P4, PT, R148, R123, RZ, P4, !PT ;  /* 0x0000007b94597210 */ /* 0x000fe2000279e4ff */
[----:B------:R-:W-:Y:S01]  /*19e090*/  IMAD.IADD R111, R93, 0x1, R86 ;  /* 0x000000015d6f7824 */ /* 0x000fe200078e0256 */
[----:B------:R-:W-:Y:S01]  /*19e0a0*/  IADD3.X R98, P3, PT, R97, R99, RZ, P3, !PT ;  /* 0x0000006361627210 */ /* 0x000fe20001f7e4ff */
[----:B------:R-:W-:Y:S01]  /*19e0b0*/  IMAD.X R93, RZ, RZ, RZ, P2 ;  /* 0x000000ffff5d7224 */ /* 0x000fe200010e06ff */
[----:B------:R-:W-:-:S02]  /*19e0c0*/  IADD3.X R97, P4, PT, RZ, RZ, RZ, P4, !PT ;  /* 0x000000ffff617210 */ /* 0x000fc4000279e4ff */
[----:B------:R-:W-:Y:S01]  /*19e0d0*/  IADD3 RZ, P2, PT, R88, R144, RZ ;  /* 0x0000009058ff7210 */ /* 0x000fe20007f5e0ff */
[----:B------:R-:W-:-:S03]  /*19e0e0*/  IMAD.WIDE.U32 R76, R54, 0x17c510ea, R66 ;  /* 0x17c510ea364c7825 */ /* 0x000fc600078e0042 */
[----:B------:R-:W-:Y:S01]  /*19e0f0*/  IADD3.X RZ, P2, PT, R89, R87, RZ, P2, !PT ;  /* 0x0000005759ff7210 */ /* 0x000fe2000175e4ff */
[----:B------:R-:W-:Y:S01]  /*19e100*/  IMAD.X R99, RZ, RZ, RZ, P4 ;  /* 0x000000ffff637224 */ /* 0x000fe200020e06ff */
[----:B------:R-:W-:Y:S01]  /*19e110*/  IADD3 RZ, P4, PT, R66, R70, RZ ;  /* 0x0000004642ff7210 */ /* 0x000fe20007f9e0ff */
[----:B------:R-:W-:Y:S01]  /*19e120*/  IMAD.IADD R77, R77, 0x1, R64 ;  /* 0x000000014d4d7824 */ /* 0x000fe200078e0240 */
[----:B------:R-:W-:Y:S02]  /*19e130*/  IADD3.X R76, P5, PT, R113, R76, RZ, P0, !PT ;  /* 0x0000004c714c7210 */ /* 0x000fe400007be4ff */
[----:B------:R-:W-:Y:S02]  /*19e140*/  IADD3.X R87, P2, PT, R97, R152, RZ, P2, !PT ;  /* 0x0000009861577210 */ /* 0x000fe4000175e4ff */
[----:B------:R-:W-:Y:S01]  /*19e150*/  IADD3.X RZ, P0, PT, R67, R71, RZ, P4, !PT ;  /* 0x0000004743ff7210 */ /* 0x000fe2000271e4ff */
[----:B------:R-:W-:Y:S01]  /*19e160*/  IMAD.WIDE.U32 R52, R150, 0x30000000, R52 ;  /* 0x3000000096347825 */ /* 0x000fe200078e0034 */
[----:B------:R-:W-:-:S02]  /*19e170*/  IADD3.X R77, P5, PT, R94, R77, RZ, P5, !PT ;  /* 0x0000004d5e4d7210 */ /* 0x000fc40002fbe4ff */
[----:B------:R-:W-:Y:S02]  /*19e180*/  IADD3.X R152, P2, PT, R99, R153, RZ, P2, !PT ;  /* 0x0000009963987210 */ /* 0x000fe4000175e4ff */
[----:B------:R-:W-:Y:S01]  /*19e190*/  IADD3.X R67, P0, PT, R91, R68, RZ, P0, !PT ;  /* 0x000000445b437210 */ /* 0x000fe2000071e4ff */
[----:B------:R-:W-:Y:S01]  /*19e1a0*/  IMAD.IADD R163, R53, 0x1, R162 ;  /* 0x0000000135a37824 */ /* 0x000fe200078e02a2 */
[----:B------:R-:W-:Y:S02]  /*19e1b0*/  IADD3.X R53, P4, PT, RZ, RZ, RZ, P5, !PT ;  /* 0x000000ffff357210 */ /* 0x000fe40002f9e4ff */
[----:B------:R-:W-:Y:S02]  /*19e1c0*/  IADD3.X R92, P2, PT, R87, R92, RZ, P2, !PT ;  /* 0x0000005c575c7210 */ /* 0x000fe4000175e4ff */
[----:B------:R-:W-:Y:S01]  /*19e1d0*/  IADD3.X R54, P5, PT, R93, R69, RZ, P0, !PT ;  /* 0x000000455d367210 */ /* 0x000fe200007be4ff */
[----:B------:R-:W-:Y:S01]  /*19e1e0*/  IMAD.WIDE.U32 R88, R204, R42, R88 ;  /* 0x0000002acc587225 */ /* 0x000fe200078e0058 */
[----:B------:R-:W-:-:S02]  /*19e1f0*/  IADD3 RZ, P0, PT, R76, R78, RZ ;  /* 0x0000004e4cff7210 */ /* 0x000fc40007f1e0ff */
[----:B------:R-:W-:Y:S01]  /*19e200*/  IADD3.X R69, PT, PT, RZ, RZ, RZ, P4, !PT ;  /* 0x000000ffff457210 */ /* 0x000fe200027fe4ff */
[----:B------:R-:W-:Y:S01]  /*19e210*/  IMAD.WIDE.U32 R120, R206, R48, R120 ;  /* 0x00000030ce787225 */ /* 0x000fe200078e0078 */
[----:B------:R-:W-:Y:S02]  /*19e220*/  IADD3.X R93, P4, PT, R152, R111, RZ, P2, !PT ;  /* 0x0000006f985d7210 */ /* 0x000fe4000179e4ff */
[----:B------:R-:W-:Y:S01]  /*19e230*/  IADD3.X RZ, P0, PT, R77, R208, RZ, P0, !PT ;  /* 0x000000d04dff7210 */ /* 0x000fe2000071e4ff */
[----:B------:R-:W-:Y:S01]  /*19e240*/  IMAD.IADD R129, R89, 0x1, R128 ;  /* 0x0000000159817824 */ /* 0x000fe200078e0280 */
[----:B------:R-:W-:Y:S01]  /*19e250*/  IADD3.X R89, P2, PT, R67, R88, RZ, P5, !PT ;  /* 0x0000005843597210 */ /* 0x000fe20002f5e4ff */
[----:B------:R-:W-:Y:S01]  /*19e260*/  IMAD.IADD R117, R121, 0x1, R116 ;  /* 0x0000000179757824 */ /* 0x000fe200078e0274 */
[----:B------:R-:W-:Y:S02]  /*19e270*/  IADD3.X R121, P5, PT, RZ, RZ, RZ, P4, !PT ;  /* 0x000000ffff797210 */ /* 0x000fe400027be4ff */
[----:B------:R-:W-:-:S02]  /*19e280*/  IADD3.X R68, P4, PT, R53, R56, RZ, P0, !PT ;  /* 0x0000003835447210 */ /* 0x000fc4000079e4ff */
        /* <DEDUP_REMOVED lines=8> */
[----:B------:R-:W-:Y:S01]  /*19e310*/  IMAD.WIDE.U32 R56, R52, -0x1, RZ ;  /* 0xffffffff34387825 */ /* 0x000fe200078e00ff */
[----:B------:R-:W-:-:S02]  /*19e320*/  IADD3.X R68, P4, PT, R68, R89, RZ, P4, !PT ;  /* 0x0000005944447210 */ /* 0x000fc4000279e4ff */
[----:B------:R-:W-:Y:S01]  /*19e330*/  IADD3.X R66, P3, PT, R83, R66, RZ, P3, !PT ;  /* 0x0000004253427210 */ /* 0x000fe20001f7e4ff */
[----:B------:R-:W-:Y:S01]  /*19e340*/  IMAD R77, R52, -0x7af74001, -R163 ;  /* 0x8508bfff344d7824 */ /* 0x000fe200078e0aa3 */
[----:B------:R-:W-:Y:S02]  /*19e350*/  IADD3.X R89, P2, PT, RZ, RZ, RZ, P2, !PT ;  /* 0x000000ffff597210 */ /* 0x000fe4000175e4ff */
[----:B------:R-:W-:Y:S01]  /*19e360*/  IADD3.X R156, P5, PT, R71, R157, RZ, P0, !PT ;  /* 0x0000009d479c7210 */ /* 0x000fe200007be4ff */
[----:B------:R-:W-:Y:S01]  /*19e370*/  IMAD.IADD R96, R57, 0x1, R77 ;  /* 0x0000000139607824 */ /* 0x000fe200078e024d */
[----:B------:R-:W-:Y:S01]  /*19e380*/  IADD3.X R67, P3, PT, R98, R67, RZ, P3, !PT ;  /* 0x0000004362437210 */ /* 0x000fe20001f7e4ff */
[----:B------:R-:W-:Y:S01]  /*19e390*/  IMAD.X R97, RZ, RZ, RZ, P2 ;  /* 0x000000ffff617224 */ /* 0x000fe200010e06ff */
[----:B------:R-:W-:Y:S02]  /*19e3a0*/  IADD3.X R69, P4, PT, R53, R54, RZ, P4, !PT ;  /* 0x0000003635457210 */ /* 0x000fe4000279e4ff */
[----:B------:R-:W-:Y:S01]  /*19e3b0*/  IADD3.X R120, P2, PT, R121, R120, RZ, P5, !PT ;  /* 0x0000007879787210 */ /* 0x000fe20002f5e4ff */
[----:B------:R-:W-:Y:S01]  /*19e3c0*/  IMAD.WIDE.U32 R70, R96, 0x1, RZ ;  /* 0x0000000160467825 */ /* 0x000fe200078e00ff */
[----:B------:R-:W-:-:S02]  /*19e3d0*/  IADD3.X R57, P3, PT, RZ, RZ, RZ, P3, !PT ;  /* 0x000000ffff397210 */ /* 0x000fc40001f7e4ff */
[----:B------:R-:W-:Y:S02]  /*19e3e0*/  IADD3.X R83, P4, PT, RZ, RZ, RZ, P4, !PT ;  /* 0x000000ffff537210 */ /* 0x000fe4000279e4ff */
[----:B------:R-:W-:Y:S01]  /*19e3f0*/  IADD3.X R121, P2, PT, R156, R117, RZ, P2, !PT ;  /* 0x000000759c797210 */ /* 0x000fe2000175e4ff */
[----:B------:R-:W-:Y:S01]  /*19e400*/  IMAD.WIDE.U32 R76, R56, 0x1, RZ ;  /* 0x00000001384c7825 */ /* 0x000fe200078e00ff */
[----:B------:R-:W-:-:S03]  /*19e410*/  IADD3 RZ, P0, PT, R66, R102, RZ ;  /* 0x0000006642ff7210 */ /* 0x000fc60007f1e0ff */
[----:B------:R-:W-:Y:S01]  /*19e420*/  IMAD.X R81, RZ, RZ, RZ, P3 ;  /* 0x000000ffff517224 */ /* 0x000fe200018e06ff */
[----:B------:R-:W-:Y:S01]  /*19e430*/  IADD3.X R111, P3, PT, RZ, RZ, RZ, P2, !PT ;  /* 0x000000ffff6f7210 */ /* 0x000fe2000177e4ff */
[----:B------:R-:W-:Y:S02]  /*19e440*/  IMAD.X R87, RZ, RZ, RZ, P4 ;  /* 0x000000ffff577224 */ /* 0x000fe400020e06ff */
[----:B------:R-:W-:Y:S01]  /*19e450*/  IMAD.WIDE.U32 R70, P4, R56, -0x7af74000, R70 ;  /* 0x8508c00038467825 */ /* 0x000fe20007880046 */
[----:B------:R-:W-:Y:S02]  /*19e460*/  IADD3.X RZ, P0, PT, R67, R72, RZ, P0, !PT ;  /* 0x0000004843ff7210 */ /* 0x000fe4000071e4ff */
[----:B------:R-:W-:Y:S02]  /*19e470*/  IADD3 RZ, P2, PT, R52, R76, RZ ;  /* 0x0000004c34ff7210 */ /* 0x000fe40007f5e0ff */
[----:B------:R-:W-:Y:S02]  /*19e480*/  IADD3.X R113, PT, PT, RZ, RZ, RZ, P3, !PT ;  /* 0x000000ffff717210 */ /* 0x000fe40001ffe4ff */
[----:B------:R-:W-:-:S02]  /*19e490*/  IADD3 R76, P3, PT, R77, R70, RZ ;  /* 0x000000464d4c7210 */ /* 0x000fc40007f7e0ff */
[----:B------:R-:W-:Y:S01]  /*19e4a0*/  IADD3.X R57, P5, PT, R57, R108, RZ, P0, !PT ;  /* 0x0000006c39397210 */ /* 0x000fe200007be4ff */
[----:B------:R-:W-:Y:S01]  /*19e4b0*/  IMAD.WIDE.U32 R52, R60, 0x17c510ea, R68 ;  /* 0x17c510ea3c347825 */ /* 0x000fe200078e0044 */
[----:B------:R-:W-:Y:S02]  /*19e4c0*/  IADD3.X RZ, P0, PT, R163, R76, RZ, P2, !PT ;  /* 0x0000004ca3ff7210 */ /* 0x000fe4000171e4ff */
[----:B------:R-:W-:Y:S01]  /*19e4d0*/  IADD3.X R108, P2, PT, R81, R109, RZ, P5, !PT ;  /* 0x0000006d516c7210 */ /* 0x000fe20002f5e4ff */
[----:B------:R-:W-:-:S03]  /*19e4e0*/  IMAD.WIDE.U32 R76, R90, 0xf5138f, R66 ;  /* 0x00f5138f5a4c7825 */ /* 0x000fc600078e0042 */
[----:B------:R-:W-:Y:S01]  /*19e4f0*/  IADD3.X R66, P2, PT, R57, R52, RZ, P2, !PT ;  /* 0x0000003439427210 */ /* 0x000fe2000175e4ff */
[----:B------:R-:W-:Y:S02]  /*19e500*/  IMAD.IADD R67, R53, 0x1, R62 ;  /* 0x0000000135437824 */ /* 0x000fe400078e023e */
[----:B------:R-:W-:Y:S01]  /*19e510*/  IMAD.X R99, RZ, RZ, RZ, P4 ;  /* 0x000000ffff637224 */ /* 0x000fe200020e06ff */
[----:B------:R-:W-:Y:S01]  /*19e520*/  IADD3 RZ, P4, PT, R68, R80, RZ ;  /* 0x0000005044ff7210 */ /* 0x000fe20007f9e0ff */
[----:B------:R-:W-:Y:S01]  /*19e530*/  IMAD.IADD R53, R77, 0x1, R100 ;  /* 0x000000014d357824 */ /* 0x000fe200078e0264 */
[----:B------:R-:W-:Y:S02]  /*19e540*/  IADD3.X R67, P2, PT, R108, R67, RZ, P2, !PT ;  /* 0x000000436c437210 */ /* 0x000fe4000175e4ff */
[----:B------:R-:W-:Y:S02]  /*19e550*/  IADD3.X R52, P5, PT, R61, R76, RZ, P1, !PT ;  /* 0x0000004c3d347210 */ /* 0x000fe40000fbe4ff */
[----:B------:R-:W-:-:S02]  /*19e560*/  IADD3.X RZ, P1, PT, R69, R0, RZ, P4, !PT ;  /* 0x0000000045ff7210 */ /* 0x000fc4000273e4ff */
[----:B------:R-:W-:Y:S02]  /*19e570*/  IADD3.X R81, P2, PT, RZ, RZ, RZ, P2, !PT ;  /* 0x000000ffff517210 */ /* 0x000fe4000175e4ff */
[----:B------:R-:W-:Y:S01]  /*19e580*/  IADD3.X R53, P4, PT, R174, R53, RZ, P5, !PT ;  /* 0x00000035ae357210 */ /* 0x000fe20002f9e4ff */
[----:B------:R-:W-:-:S03]  /*19e590*/  IMAD.WIDE.U32 R60, R96, 0x30000000, RZ ;  /* 0x30000000603c7825 */ /* 0x000fc600078e00ff */
[----:B------:R-:W-:Y:S01]  /*19e5a0*/  IADD3.X R57, P4, PT, RZ, RZ, RZ, P4, !PT ;  /* 0x000000ffff397210 */ /* 0x000fe2000279e4ff */
[----:B------:R-:W-:Y:S01]  /*19e5b0*/  IMAD.X R91, RZ, RZ, RZ, P2 ;  /* 0x000000ffff5b7224 */ /* 0x000fe200010e06ff */
[----:B------:R-:W-:-:S03]  /*19e5c0*/  IADD3 RZ, P2, PT, R120, R154, RZ ;  /* 0x0000009a78ff7210 */ /* 0x000fc60007f5e0ff */
[----:B------:R-:W-:Y:S01]  /*19e5d0*/  IMAD.X R77, RZ, RZ, RZ, P4 ;  /* 0x000000ffff4d7224 */ /* 0x000fe200020e06ff */
[----:B------:R-:W-:Y:S01]  /*19e5e0*/  IADD3.X RZ, P2, PT, R121, R65, RZ, P2, !PT ;  /* 0x0000004179ff7210 */ /* 0x000fe2000175e4ff */
[----:B------:R-:W-:-:S04]  /*19e5f0*/  IMAD.WIDE.U32 R60, P4, R56, 0x170b5d44, R60 ;  /* 0x170b5d44383c7825 */ /* 0x000fc8000788003c */
[----:B------:R-:W-:Y:S01]  /*19e600*/  IMAD.WIDE.U32 R64, R56, 0x30000000, RZ ;  /* 0x3000000038407825 */ /* 0x000fe200078e00ff */
[----:B------:R-:W-:-:S03]  /*19e610*/  IADD3.X R0, P1, PT, R83, R74, RZ, P1, !PT ;  /* 0x0000004a53007210 */ /* 0x000fc60000f3e4ff */
[----:B------:R-:W-:Y:S01]  /*19e620*/  IMAD.MOV.U32 R98, RZ, RZ, R71 ;  /* 0x000000ffff627224 */ /* 0x000fe200078e0047 */
[----:B------:R-:W-:Y:S01]  /*19e630*/  IADD3 R72, P5, PT, R60, R65, RZ ;  /* 0x000000413c487210 */ /* 0x000fe20007fbe0ff */
[----:B------:R-:W-:Y:S01]  /*19e640*/  IMAD.WIDE.U32 R70, R204, R44, R92 ;  /* 0x0000002ccc467225 */ /* 0x000fe200078e005c */
[----:B------:R-:W-:-:S03]  /*19e650*/  MOV R92, R61 ;  /* 0x0000003d005c7202 */ /* 0x000fc60000000f00 */
[----:B------:R-:W-:-:S04]  /*19e660*/  IMAD.WIDE.U32 R68, R96, -0x45f6b800, RZ ;  /* 0xba09480060447825 */ /* 0x000fc800078e00ff */
[----:B------:R-:W-:-:S04]  /*19e670*/  IMAD.WIDE.U32 R124, R206, R50, R124 ;  /* 0x00000032ce7c7225 */ /* 0x000fc800078e007c */
[----:B------:R-:W-:Y:S01]  /*19e680*/  IMAD.X R93, RZ, RZ, RZ, P4 ;  /* 0x000000ffff5d7224 */ /* 0x000fe200020e06ff */
[----:B------:R-:W-:Y:S01]  /*19e690*/  IADD3.X R54, P1, PT, R87, R75, RZ, P1, !PT ;  /* 0x0000004b57367210 */ /* 0x000fe20000f3e4ff */
[----:B------:R-:W-:Y:S01]  /*19e6a0*/  IMAD.IADD R123, R125, 0x1, R122 ;  /* 0x000000017d7b7824 */ /* 0x000fe200078e027a */
[----:B------:R-:W-:Y:S01]  /*19e6b0*/  IADD3.X R125, P2, PT, R111, R160, RZ, P2, !PT ;  /* 0x000000a06f7d7210 */ /* 0x000fe2000175e4ff */
[----:B------:R-:W-:Y:S01]  /*19e6c0*/  IMAD.WIDE.U32.X R92, R96, 0x170b5d44, R92, P5 ;  /* 0x170b5d44605c7825 */ /* 0x000fe200028e045c */
[----:B------:R-:W-:-:S03]  /*19e6d0*/  IADD3.X R61, P1, PT, R0, R89, RZ, P1, !PT ;  /* 0x00000059003d7210 */ /* 0x000fc60000f3e4ff */
[----:B------:R-:W-:-:S04]  /*19e6e0*/  IMAD.WIDE.U32 R68, P5, R56, 0x1ef3622f, R68 ;  /* 0x1ef3622f38447825 */ /* 0x000fc800078a0044 */
[----:B------:R-:W-:Y:S01]  /*19e6f0*/  IMAD.WIDE.U32 R82, R56, -0x45f6b800, RZ ;  /* 0xba09480038527825 */ /* 0x000fe200078e00ff */
[----:B------:R-:W-:-:S03]  /*19e700*/  IADD3.X R160, P2, PT, R113, R161, RZ, P2, !PT ;  /* 0x000000a171a07210 */ /* 0x000fc6000175e4ff */
[----:B------:R-:W-:Y:S01]  /*19e710*/  IMAD.X R89, RZ, RZ, RZ, P5 ;  /* 0x000000ffff597224 */ /* 0x000fe200028e06ff */
[----:B------:R-:W-:Y:S01]  /*19e720*/  IADD3 R65, P5, PT, R68, R83, RZ ;  /* 0x0000005344417210 */ /* 0x000fe20007fbe0ff */
[----:B------:R-:W-:Y:S01]  /*19e730*/  IMAD.WIDE.U32.X R98, R96, -0x7af74000, R98, P3 ;  /* 0x8508c00060627825 */ /* 0x000fe200018e0462 */
[----:B------:R-:W-:-:S03]  /*19e740*/  IADD3 RZ, P3, PT, R66, R104, RZ ;  /* 0x0000006842ff7210 */ /* 0x000fc60007f7e0ff */
[----:B------:R-:W-:Y:S01]  /*19e750*/  IMAD.WIDE.U32 R74, R96, 0xf5138f, RZ ;  /* 0x00f5138f604a7825 */ /* 0x000fe200078e00ff */
[----:B------:R-:W-:-:S03]  /*19e760*/  IADD3.X R124, P2, PT, R125, R124, RZ, P2, !PT ;  /* 0x0000007c7d7c7210 */ /* 0x000fc6000175e4ff */
[----:B------:R-:W-:Y:S01]  /*19e770*/  IMAD.MOV.U32 R88, RZ, RZ, R69 ;  /* 0x000000ffff587224 */ /* 0x000fe200078e0045 */
[----:B------:R-:W-:Y:S02]  /*19e780*/  IADD3.X R0, P1, PT, R54, R97, RZ, P1, !PT ;  /* 0x0000006136007210 */ /* 0x000fe40000f3e4ff */
[----:B------:R-:W-:Y:S01]  /*19e790*/  IADD3.X RZ, P3, PT, R67, R55, RZ, P3, !PT ;  /* 0x0000003743ff7210 */ /* 0x000fe20001f7e4ff */
[----:B------:R-:W-:Y:S01]  /*19e7a0*/  IMAD.WIDE.U32.X R88, R96, 0x1ef3622f, R88, P5 ;  /* 0x1ef3622f60587825 */ /* 0x000fe200028e0458 */
[----:B------:R-:W-:Y:S02]  /*19e7b0*/  IADD3 RZ, P4, PT, R52, R168, RZ ;  /* 0x000000a834ff7210 */ /* 0x000fe40007f9e0ff */
[----:B------:R-:W-:Y:S01]  /*19e7c0*/  IADD3.X R125, P2, PT, R160, R123, RZ, P2, !PT ;  /* 0x0000007ba07d7210 */ /* 0x000fe2000175e4ff */
[----:B------:R-:W-:-:S04]  /*19e7d0*/  IMAD.WIDE.U32 R54, P5, R56, 0x1a22d9f3, R74 ;  /* 0x1a22d9f338367825 */ /* 0x000fc800078a004a */
[----:B------:R-:W-:Y:S01]  /*19e7e0*/  IMAD.WIDE.U32 R74, R56, 0xf5138f, RZ ;  /* 0x00f5138f384a7825 */ /* 0x000fe200078e00ff */
[----:B------:R-:W-:Y:S02]  /*19e7f0*/  IADD3.X R83, P2, PT, RZ, RZ, RZ, P2, !PT ;  /* 0x000000ffff537210 */ /* 0x000fe4000175e4ff */
[----:B------:R-:W-:Y:S01]  /*19e800*/  IADD3.X RZ, P4, PT, R53, R59, RZ, P4, !PT ;  /* 0x0000003b35ff7210 */ /* 0x000fe2000279e4ff */
[----:B------:R-:W-:Y:S01]  /*19e810*/  IMAD.X R87, RZ, RZ, RZ, P5 ;  /* 0x000000ffff577224 */ /* 0x000fe200028e06ff */
[----:B------:R-:W-:Y:S01]  /*19e820*/  IADD3 R62, P5, PT, R54, R75, RZ ;  /* 0x0000004b363e7210 */ /* 0x000fe20007fbe0ff */
[----:B------:R-:W-:-:S04]  /*19e830*/  IMAD.WIDE.U32 R58, R96, 0x6ca1493b, RZ ;  /* 0x6ca1493b603a7825 */ /* 0x000fc800078e00ff */
[----:B------:R-:W-:Y:S02]  /*19e840*/  IMAD.MOV.U32 R86, RZ, RZ, R55 ;  /* 0x000000ffff567224 */ /* 0x000fe400078e0037 */
[----:B------:R-:W-:Y:S01]  /*19e850*/  IMAD.X R111, RZ, RZ, RZ, P2 ;  /* 0x000000ffff6f7224 */ /* 0x000fe200010e06ff */
[----:B------:R-:W-:Y:S01]  /*19e860*/  IADD3.X R69, P2, PT, R61, R70, RZ, P1, !PT ;  /* 0x000000463d457210 */ /* 0x000fe20000f5e4ff */
[----:B------:R-:W-:Y:S01]  /*19e870*/  IMAD.IADD R131, R71, 0x1, R130 ;  /* 0x0000000147837824 */ /* 0x000fe200078e0282 */
[----:B------:R-:W-:Y:S01]  /*19e880*/  IADD3.X R61, P4, PT, R57, R178, RZ, P4, !PT ;  /* 0x000000b2393d7210 */ /* 0x000fe2000279e4ff */
[----:B------:R-:W-:Y:S01]  /*19e890*/  IMAD.WIDE.U32.X R86, R96, 0x1a22d9f3, R86, P5 ;  /* 0x1a22d9f360567825 */ /* 0x000fe200028e0456 */
[----:B------:R-:W-:-:S03]  /*19e8a0*/  IADD3.X R114, P3, PT, R81, R114, RZ, P3, !PT ;  /* 0x0000007251727210 */ /* 0x000fc60001f7e4ff */
[----:B------:R-:W-:-:S04]  /*19e8b0*/  IMAD.WIDE.U32 R58, P5, R56, -0x39c4fa40, R58 ;  /* 0xc63b05c0383a7825 */ /* 0x000fc800078a003a */
        /* <DEDUP_REMOVED lines=8> */
[----:B------:R-:W-:Y:S01]  /*19e940*/  IMAD.WIDE.U32 R108, R90, 0x6ca1493b, R66 ;  /* 0x6ca1493b5a6c7825 */ /* 0x000fe200078e0042 */
[----:B------:R-:W-:-:S03]  /*19e950*/  IADD3.X R114, P3, PT, R114, R69, RZ, P3, !PT ;  /* 0x0000004572727210 */ /* 0x000fc60001f7e4ff */
[----:B------:R-:W-:-:S04]  /*19e960*/  IMAD.WIDE.U32.X R80, R96, -0x39c4fa40, R80, P5 ;  /* 0xc63b05c060507825 */ /* 0x000fc800028e0450 */
[----:B------:R-:W-:Y:S01]  /*19e970*/  IMAD.WIDE.U32 R66, P5, R56, 0x1ae3a46, R76 ;  /* 0x01ae3a4638427825 */ /* 0x000fe200078a004c */
[----:B------:R-:W-:-:S03]  /*19e980*/  IADD3.X R115, P3, PT, R115, R0, RZ, P3, !PT ;  /* 0x0000000073737210 */ /* 0x000fc60001f7e4ff */
[----:B------:R-:W-:Y:S01]  /*19e990*/  IMAD.WIDE.U32 R76, R56, 0x17c510ea, RZ ;  /* 0x17c510ea384c7825 */ /* 0x000fe200078e00ff */
[----:B------:R-:W-:Y:S02]  /*19e9a0*/  IADD3.X R117, PT, PT, RZ, RZ, RZ, P5, !PT ;  /* 0x000000ffff757210 */ /* 0x000fe40002ffe4ff */
[----:B------:R-:W-:Y:S01]  /*19e9b0*/  IADD3.X R108, P4, PT, R61, R108, RZ, P4, !PT ;  /* 0x0000006c3d6c7210 */ /* 0x000fe2000279e4ff */
[----:B------:R-:W-:Y:S01]  /*19e9c0*/  IMAD.IADD R59, R109, 0x1, R106 ;  /* 0x000000016d3b7824 */ /* 0x000fe200078e026a */
[----:B------:R-:W-:Y:S01]  /*19e9d0*/  IADD3 R0, P5, PT, R66, R77, RZ ;  /* 0x0000004d42007210 */ /* 0x000fe20007fbe0ff */
[----:B------:R-:W-:Y:S01]  /*19e9e0*/  IMAD.MOV.U32 R116, RZ, RZ, R67 ;  /* 0x000000ffff747224 */ /* 0x000fe200078e0043 */
[----:B------:R-:W-:Y:S02]  /*19e9f0*/  IADD3.X R69, P3, PT, RZ, RZ, RZ, P3, !PT ;  /* 0x000000ffff457210 */ /* 0x000fe40001f7e4ff */
[----:B------:R-:W-:Y:S01]  /*19ea00*/  IADD3.X R55, P0, PT, RZ, R98, RZ, P0, !PT ;  /* 0x00000062ff377210 */ /* 0x000fe2000071e4ff */
[----:B------:R-:W-:Y:S01]  /*19ea10*/  IMAD.WIDE.U32.X R96, R96, 0x1ae3a46, R116, P5 ;  /* 0x01ae3a4660607825 */ /* 0x000fe200028e0474 */
[----:B------:R-:W-:-:S03]  /*19ea20*/  IADD3.X R109, P5, PT, R178, R59, RZ, P4, !PT ;  /* 0x0000003bb26d7210 */ /* 0x000fc600027be4ff */
[----:B------:R-:W-:Y:S01]  /*19ea30*/  IMAD.X R71, RZ, RZ, RZ, P3 ;  /* 0x000000ffff477224 */ /* 0x000fe200018e06ff */
[----:B------:R-:W-:Y:S02]  /*19ea40*/  IADD3 RZ, P3, PT, R108, R172, RZ ;  /* 0x000000ac6cff7210 */ /* 0x000fe40007f7e0ff */
[----:B------:R-:W-:Y:S01]  /*19ea50*/  IADD3.X R59, P4, PT, RZ, R99, RZ, P0, !PT ;  /* 0x00000063ff3b7210 */ /* 0x000fe2000079e4ff */
[----:B------:R-:W-:Y:S01]  /*19ea60*/  IMAD.WIDE.U32 R98, R150, -0x45f6b800, R52 ;  /* 0xba09480096627825 */ /* 0x000fe200078e0034 */
[----:B------:R-:W-:Y:S02]  /*19ea70*/  IADD3.X R61, P5, PT, RZ, RZ, RZ, P5, !PT ;  /* 0x000000ffff3d7210 */ /* 0x000fe40002fbe4ff */
[----:B------:R-:W-:Y:S01]  /*19ea80*/  IADD3.X RZ, P3, PT, R109, R95, RZ, P3, !PT ;  /* 0x0000005f6dff7210 */ /* 0x000fe20001f7e4ff */
[----:B------:R-:W-:Y:S01]  /*19ea90*/  IMAD.WIDE.U32 R52, R204, R48, R124 ;  /* 0x00000030cc347225 */ /* 0x000fe200078e007c */
[----:B------:R-:W-:Y:S02]  /*19eaa0*/  IADD3.X R78, P1, PT, RZ, RZ, RZ, P1, !PT ;  /* 0x000000ffff4e7210 */ /* 0x000fe40000f3e4ff */
[----:B------:R-:W-:Y:S01]  /*19eab0*/  IADD3 RZ, P0, PT, R124, R200, RZ ;  /* 0x000000c87cff7210 */ /* 0x000fe20007f1e0ff */
[----:B------:R-:W-:Y:S01]  /*19eac0*/  IMAD.X R67, RZ, RZ, RZ, P5 ;  /* 0x000000ffff437224 */ /* 0x000fe200028e06ff */
[----:B------:R-:W-:Y:S01]  /*19ead0*/  IADD3.X R78, P2, PT, RZ, R78, RZ, P2, !PT ;  /* 0x0000004eff4e7210 */ /* 0x000fe2000175e4ff */
[----:B------:R-:W-:Y:S01]  /*19eae0*/  IMAD.IADD R134, R53, 0x1, R134 ;  /* 0x0000000135867824 */ /* 0x000fe200078e0286 */
[----:B------:R-:W-:Y:S01]  /*19eaf0*/  IADD3.X R53, P3, PT, R61, R186, RZ, P3, !PT ;  /* 0x000000ba3d357210 */ /* 0x000fe20001f7e4ff */
[----:B------:R-:W-:Y:S01]  /*19eb00*/  IMAD.IADD R170, R99, 0x1, R170 ;  /* 0x0000000163aa7824 */ /* 0x000fe200078e02aa */
[----:B------:R-:W-:-:S02]  /*19eb10*/  IADD3.X RZ, P0, PT, R125, R105, RZ, P0, !PT ;  /* 0x000000697dff7210 */ /* 0x000fc4000071e4ff */
[----:B------:R-:W-:Y:S01]  /*19eb20*/  IADD3.X R98, P4, PT, R55, R98, RZ, P4, !PT ;  /* 0x0000006237627210 */ /* 0x000fe2000279e4ff */
[----:B------:R-:W-:Y:S01]  /*19eb30*/  IMAD.WIDE.U32 R90, R90, 0x17c510ea, R114 ;  /* 0x17c510ea5a5a7825 */ /* 0x000fe200078e0072 */
[----:B------:R-:W-:Y:S02]  /*19eb40*/  IADD3 RZ, P5, PT, R114, R112, RZ ;  /* 0x0000007072ff7210 */ /* 0x000fe40007fbe0ff */
[----:B------:R-:W-:Y:S02]  /*19eb50*/  IADD3.X R186, P3, PT, R67, R187, RZ, P3, !PT ;  /* 0x000000bb43ba7210 */ /* 0x000fe40001f7e4ff */
[----:B------:R-:W-:Y:S02]  /*19eb60*/  IADD3.X R55, PT, PT, RZ, RZ, RZ, P2, P1 ;  /* 0x000000ffff377210 */ /* 0x000fe400017e24ff */
[----:B------:R-:W-:Y:S02]  /*19eb70*/  IADD3.X R100, P0, PT, R83, R140, RZ, P0, !PT ;  /* 0x0000008c53647210 */ /* 0x000fe4000071e4ff */
[----:B------:R-:W-:-:S02]  /*19eb80*/  IADD3 RZ, P1, PT, R98, R64, RZ ;  /* 0x0000004062ff7210 */ /* 0x000fc40007f3e0ff */
[----:B------:R-:W-:Y:S02]  /*19eb90*/  IADD3.X R99, P4, PT, R59, R170, RZ, P4, !PT ;  /* 0x000000aa3b637210 */ /* 0x000fe4000279e4ff */
[----:B------:R-:W-:Y:S01]  /*19eba0*/  IADD3.X RZ, P5, PT, R115, R85, RZ, P5, !PT ;  /* 0x0000005573ff7210 */ /* 0x000fe20002fbe4ff */
[----:B------:R-:W-:Y:S01]  /*19ebb0*/  IMAD.WIDE.U32 R84, R150, 0xf5138f, R108 ;  /* 0x00f5138f96547825 */ /* 0x000fe200078e006c */
[----:B------:R-:W-:Y:S02]  /*19ebc0*/  IADD3.X R90, P3, PT, R53, R90, RZ, P3, !PT ;  /* 0x0000005a355a7210 */ /* 0x000fe40001f7e4ff */
[----:B------:R-:W-:Y:S01]  /*19ebd0*/  IADD3.X R140, P0, PT, R111, R141, RZ, P0, !PT ;  /* 0x0000008d6f8c7210 */ /* 0x000fe2000071e4ff */
[----:B------:R-:W-:Y:S01]  /*19ebe0*/  IMAD.IADD R111, R91, 0x1, R110 ;  /* 0x000000015b6f7824 */ /* 0x000fe200078e026e */
[----:B------:R-:W-:Y:S02]  /*19ebf0*/  IADD3.X RZ, P1, PT, R99, R72, RZ, P1, !PT ;  /* 0x0000004863ff7210 */ /* 0x000fe40000f3e4ff */
[----:B------:R-:W-:Y:S01]  /*19ec00*/  IADD3.X R53, P4, PT, RZ, RZ, RZ, P4, !PT ;  /* 0x000000ffff357210 */ /* 0x000fe2000279e4ff */
[----:B------:R-:W-:Y:S01]  /*19ec10*/  IMAD.IADD R176, R85, 0x1, R176 ;  /* 0x0000000155b07824 */ /* 0x000fe200078e02b0 */
[----:B------:R-:W-:-:S02]  /*19ec20*/  IADD3.X R69, P5, PT, R69, R118, RZ, P5, !PT ;  /* 0x0000007645457210 */ /* 0x000fc40002fbe4ff */
[----:B------:R-:W-:Y:S02]  /*19ec30*/  IADD3.X R85, P1, PT, R53, R92, RZ, P1, !PT ;  /* 0x0000005c35557210 */ /* 0x000fe40000f3e4ff */
[----:B------:R-:W-:Y:S02]  /*19ec40*/  IADD3.X R53, PT, PT, RZ, RZ, RZ, P4, !PT ;  /* 0x000000ffff357210 */ /* 0x000fe400027fe4ff */
[----:B------:R-:W-:Y:S02]  /*19ec50*/  IADD3.X R118, P5, PT, R71, R119, RZ, P5, !PT ;  /* 0x0000007747767210 */ /* 0x000fe40002fbe4ff */
[----:B------:R-:W-:Y:S02]  /*19ec60*/  IADD3.X R91, P3, PT, R186, R111, RZ, P3, !PT ;  /* 0x0000006fba5b7210 */ /* 0x000fe40001f7e4ff */
[----:B------:R-:W-:Y:S02]  /*19ec70*/  IADD3 RZ, P2, PT, R90, R184, RZ ;  /* 0x000000b85aff7210 */ /* 0x000fe40007f5e0ff */
[----:B------:R-:W-:Y:S01]  /*19ec80*/  IADD3.X R53, P1, PT, R53, R93, RZ, P1, !PT ;  /* 0x0000005d35357210 */ /* 0x000fe20000f3e4ff */
[----:B------:R-:W-:Y:S01]  /*19ec90*/  IMAD.WIDE.U32 R92, R56, 0x30000000, R98 ;  /* 0x30000000385c7825 */ /* 0x000fe200078e0062 */
[----:B------:R-:W-:-:S02]  /*19eca0*/  IADD3.X R59, P5, PT, R69, R78, RZ, P5, !PT ;  /* 0x0000004e453b7210 */ /* 0x000fc40002fbe4ff */
[----:B------:R-:W-:Y:S02]  /*19ecb0*/  IADD3.X R83, P3, PT, RZ, RZ, RZ, P3, !PT ;  /* 0x000000ffff537210 */ /* 0x000fe40001f7e4ff */
[----:B------:R-:W-:Y:S01]  /*19ecc0*/  IADD3.X RZ, P2, PT, R91, R101, RZ, P2, !PT ;  /* 0x000000655bff7210 */ /* 0x000fe2000175e4ff */
[----:B------:R-:W-:Y:S01]  /*19ecd0*/  IMAD.IADD R67, R93, 0x1, R60 ;  /* 0x000000015d437824 */ /* 0x000fe200078e023c */
[----:B------:R-:W-:Y:S02]  /*19ece0*/  IADD3.X R84, P1, PT, R85, R84, RZ, P1, !PT ;  /* 0x0000005455547210 */ /* 0x000fe40000f3e4ff */
[----:B------:R-:W-:Y:S01]  /*19ecf0*/  IADD3.X R69, P5, PT, R118, R55, RZ, P5, !PT ;  /* 0x0000003776457210 */ /* 0x000fe20002fbe4ff */
[----:B------:R-:W-:Y:S01]  /*19ed00*/  IMAD.X R55, RZ, RZ, RZ, P3 ;  /* 0x000000ffff377224 */ /* 0x000fe200018e06ff */
[----:B------:R-:W-:Y:S01]  /*19ed10*/  IADD3.X R83, P2, PT, R83, R192, RZ, P2, !PT ;  /* 0x000000c053537210 */ /* 0x000fe2000175e4ff */
[----:B------:R-:W-:Y:S01]  /*19ed20*/  IMAD.WIDE.U32 R120, R204, R46, R120 ;  /* 0x0000002ecc787225 */ /* 0x000fe200078e0078 */
[----:B------:R-:W-:-:S03]  /*19ed30*/  IADD3.X R85, P1, PT, R53, R176, RZ, P1, !PT ;  /* 0x000000b035557210 */ /* 0x000fc60000f3e4ff */
[----:B------:R-:W-:Y:S01]  /*19ed40*/  IMAD.WIDE.U32 R60, R92, -0x1, RZ ;  /* 0xffffffff5c3c7825 */ /* 0x000fe200078e00ff */
[----:B------:R-:W-:-:S03]  /*19ed50*/  IADD3.X R192, P4, PT, R55, R193, RZ, P2, !PT ;  /* 0x000000c137c07210 */ /* 0x000fc6000179e4ff */
[----:B------:R-:W-:Y:S01]  /*19ed60*/  IMAD R53, R92, -0x7af74001, -R67 ;  /* 0x8508bfff5c357824 */ /* 0x000fe200078e0a43 */
[----:B------:R-:W-:Y:S01]  /*19ed70*/  IADD3.X R55, P1, PT, RZ, RZ, RZ, P1, !PT ;  /* 0x000000ffff377210 */ /* 0x000fe20000f3e4ff */
[----:B------:R-:W-:Y:S01]  /*19ed80*/  IMAD.IADD R132, R121, 0x1, R132 ;  /* 0x0000000179847824 */ /* 0x000fe200078e0284 */
[----:B------:R-:W-:Y:S01]  /*19ed90*/  IADD3.X R120, P3, PT, R59, R120, RZ, P5, !PT ;  /* 0x000000783b787210 */ /* 0x000fe20002f7e4ff */
[----:B------:R-:W-:Y:S01]  /*19eda0*/  IMAD.IADD R53, R61, 0x1, R53 ;  /* 0x000000013d357824 */ /* 0x000fe200078e0235 */
[----:B------:R-:W-:Y:S01]  /*19edb0*/  IADD3 RZ, P2, PT, R84, R82, RZ ;  /* 0x0000005254ff7210 */ /* 0x000fe20007f5e0ff */
[----:B------:R-:W-:Y:S01]  /*19edc0*/  IMAD.WIDE.U32 R90, R150, 0x6ca1493b, R90 ;  /* 0x6ca1493b965a7825 */ /* 0x000fe200078e005a */
[----:B------:R-:W-:Y:S02]  /*19edd0*/  IADD3.X R69, P3, PT, R69, R132, RZ, P3, !PT ;  /* 0x0000008445457210 */ /* 0x000fe40001f7e4ff */
[----:B------:R-:W-:Y:S01]  /*19ede0*/  IADD3.X RZ, P2, PT, R85, R65, RZ, P2, !PT ;  /* 0x0000004155ff7210 */ /* 0x000fe2000175e4ff */
[----:B------:R-:W-:Y:S01]  /*19edf0*/  IMAD.X R59, RZ, RZ, RZ, P1 ;  /* 0x000000ffff3b7224 */ /* 0x000fe200008e06ff */
[----:B------:R-:W-:Y:S01]  /*19ee00*/  IADD3.X R98, P1, PT, RZ, RZ, RZ, P5, !PT ;  /* 0x000000ffff627210 */ /* 0x000fe20002f3e4ff */
[----:B------:R-:W-:-:S03]  /*19ee10*/  IMAD.WIDE.U32 R94, R53, 0x1, RZ ;  /* 0x00000001355e7825 */ /* 0x000fc600078e00ff */
[----:B------:R-:W-:Y:S01]  /*19ee20*/  IADD3.X R98, P5, PT, RZ, R98, RZ, P3, !PT ;  /* 0x00000062ff627210 */ /* 0x000fe20001fbe4ff */
[----:B------:R-:W-:Y:S01]  /*19ee30*/  IMAD.IADD R182, R91, 0x1, R182 ;  /* 0x000000015bb67824 */ /* 0x000fe200078e02b6 */
[----:B------:R-:W-:Y:S01]  /*19ee40*/  IADD3.X R91, P2, PT, R55, R88, RZ, P2, !PT ;  /* 0x00000058375b7210 */ /* 0x000fe2000175e4ff */
[----:B------:R-:W-:-:S04]  /*19ee50*/  IMAD.WIDE.U32 R64, R60, 0x1, RZ ;  /* 0x000000013c407825 */ /* 0x000fc800078e00ff */
[----:B------:R-:W-:Y:S01]  /*19ee60*/  IMAD.WIDE.U32 R94, P3, R60, -0x7af74000, R94 ;  /* 0x8508c0003c5e7825 */ /* 0x000fe2000786005e */
[----:B------:R-:W-:-:S03]  /*19ee70*/  IADD3.X R55, P2, PT, R59, R89, RZ, P2, !PT ;  /* 0x000000593b377210 */ /* 0x000fc6000175e4ff */
[----:B------:R-:W-:Y:S01]  /*19ee80*/  IMAD.X R89, RZ, RZ, RZ, P3 ;  /* 0x000000ffff597224 */ /* 0x000fe200018e06ff */
[----:B------:R-:W-:Y:S01]  /*19ee90*/  IADD3 R72, P3, PT, R65, R94, RZ ;  /* 0x0000005e41487210 */ /* 0x000fe20007f7e0ff */
[----:B------:R-:W-:Y:S01]  /*19eea0*/  IMAD.MOV.U32 R88, RZ, RZ, R95 ;  /* 0x000000ffff587224 */ /* 0x000fe200078e005f */
[----:B------:R-:W-:Y:S02]  /*19eeb0*/  IADD3.X R77, PT, PT, RZ, RZ, RZ, P5, P1 ;  /* 0x000000ffff4d7210 */ /* 0x000fe40002fe24ff */
[----:B------:R-:W-:Y:S01]  /*19eec0*/  IADD3 RZ, P5, PT, R92, R64, RZ ;  /* 0x000000405cff7210 */ /* 0x000fe20007fbe0ff */
[----:B------:R-:W-:Y:S01]  /*19eed0*/  IMAD.WIDE.U32.X R88, R53, -0x7af74000, R88, P3 ;  /* 0x8508c00035587825 */ /* 0x000fe200018e0458 */
[----:B------:R-:W-:Y:S02]  /*19eee0*/  IADD3.X R82, P4, PT, R83, R120, RZ, P4, !PT ;  /* 0x0000007853527210 */ /* 0x000fe4000279e4ff */
[----:B------:R-:W-:Y:S01]  /*19eef0*/  IADD3.X R90, P2, PT, R91, R90, RZ, P2, !PT ;  /* 0x0000005a5b5a7210 */ /* 0x000fe2000175e4ff */
[----:B------:R-:W-:Y:S01]  /*19ef00*/  IMAD.WIDE.U32 R64, R53, 0x30000000, RZ ;  /* 0x3000000035407825 */ /* 0x000fe200078e00ff */
[----:B------:R-:W-:-:S02]  /*19ef10*/  IADD3.X RZ, P5, PT, R67, R72, RZ, P5, !PT ;  /* 0x0000004843ff7210 */ /* 0x000fc40002fbe4ff */
[----:B------:R-:W-:Y:S02]  /*19ef20*/  IADD3.X R83, P4, PT, R192, R69, RZ, P4, !PT ;  /* 0x00000045c0537210 */ /* 0x000fe4000279e4ff */
[----:B------:R-:W-:Y:S02]  /*19ef30*/  IADD3.X R91, P2, PT, R55, R182, RZ, P2, !PT ;  /* 0x000000b6375b7210 */ /* 0x000fe4000175e4ff */
[----:B------:R-:W-:Y:S01]  /*19ef40*/  IADD3.X R69, P5, PT, RZ, R88, RZ, P5, !PT ;  /* 0x00000058ff457210 */ /* 0x000fe20002fbe4ff */
[C---:B------:R-:W-:Y:S01]  /*19ef50*/  IMAD.WIDE.U32 R92, R60.reuse, 0x30000000, RZ ;  /* 0x300000003c5c7825 */ /* 0x040fe200078e00ff */
[----:B------:R-:W-:Y:S02]  /*19ef60*/  IADD3.X R61, P2, PT, RZ, RZ, RZ, P2, !PT ;  /* 0x000000ffff3d7210 */ /* 0x000fe4000175e4ff */
[----:B------:R-:W-:Y:S01]  /*19ef70*/  IADD3.X R88, P5, PT, RZ, R89, RZ, P5, !PT ;  /* 0x00000059ff587210 */ /* 0x000fe20002fbe4ff */
[----:B------:R-:W-:-:S04]  /*19ef80*/  IMAD.WIDE.U32 R64, P3, R60, 0x170b5d44, R64 ;  /* 0x170b5d443c407825 */ /* 0x000fc80007860040 */
        /* <DEDUP_REMOVED lines=8> */
[----:B------:R-:W-:Y:S02]  /*19f010*/  IADD3.X RZ, P2, PT, R91, R62, RZ, P2, !PT ;  /* 0x0000003e5bff7210 */ /* 0x000fe4000175e4ff */
[----:B------:R-:W-:Y:S01]  /*19f020*/  IADD3.X R69, P5, PT, R88, R55, RZ, P5, !PT ;  /* 0x0000003758457210 */ /* 0x000fe20002fbe4ff */
[----:B------:R-:W-:Y:S01]  /*19f030*/  IMAD.WIDE.U32.X R74, R53, 0x170b5d44, R74, P3 ;  /* 0x170b5d44354a7825 */ /* 0x000fe200018e044a */
[----:B------:R-:W-:-:S02]  /*19f040*/  IADD3 RZ, P3, PT, R68, R92, RZ ;  /* 0x0000005c44ff7210 */ /* 0x000fc40007f7e0ff */
[----:B------:R-:W-:Y:S02]  /*19f050*/  IADD3 RZ, P1, PT, R82, R190, RZ ;  /* 0x000000be52ff7210 */ /* 0x000fe40007f3e0ff */
[----:B------:R-:W-:Y:S02]  /*19f060*/  IADD3.X R61, P2, PT, R61, R86, RZ, P2, !PT ;  /* 0x000000563d3d7210 */ /* 0x000fe4000175e4ff */
[----:B------:R-:W-:Y:S02]  /*19f070*/  IADD3.X R55, P5, PT, RZ, RZ, RZ, P5, !PT ;  /* 0x000000ffff377210 */ /* 0x000fe40002fbe4ff */
[----:B------:R-:W-:Y:S01]  /*19f080*/  IADD3.X RZ, P3, PT, R69, R67, RZ, P3, !PT ;  /* 0x0000004345ff7210 */ /* 0x000fe20001f7e4ff */
[----:B------:R-:W-:Y:S01]  /*19f090*/  IMAD.WIDE.U32 R150, R150, 0x17c510ea, R82 ;  /* 0x17c510ea96967825 */ /* 0x000fe200078e0052 */
[----:B------:R-:W-:Y:S02]  /*19f0a0*/  IADD3.X RZ, P1, PT, R83, R103, RZ, P1, !PT ;  /* 0x0000006753ff7210 */ /* 0x000fe40000f3e4ff */
[----:B------:R-:W-:Y:S01]  /*19f0b0*/  IADD3.X R86, P2, PT, R59, R87, RZ, P2, !PT ;  /* 0x000000573b567210 */ /* 0x000fe2000175e4ff */
[----:B------:R-:W-:Y:S01]  /*19f0c0*/  IMAD.WIDE.U32 R82, R53, -0x45f6b800, RZ ;  /* 0xba09480035527825 */ /* 0x000fe200078e00ff */
[----:B------:R-:W-:-:S03]  /*19f0d0*/  IADD3.X R55, P3, PT, R55, R74, RZ, P3, !PT ;  /* 0x0000004a37377210 */ /* 0x000fc60001f7e4ff */
[----:B------:R-:W-:Y:S01]  /*19f0e0*/  IMAD.X R59, RZ, RZ, RZ, P5 ;  /* 0x000000ffff3b7224 */ /* 0x000fe200028e06ff */
[----:B------:R-:W-:Y:S01]  /*19f0f0*/  IADD3.X R62, P0, PT, R100, R79, RZ, P0, !PT ;  /* 0x0000004f643e7210 */ /* 0x000fe2000071e4ff */
[----:B------:R-:W-:Y:S01]  /*19f100*/  IMAD.WIDE.U32 R78, R56, 0xf5138f, R90 ;  /* 0x00f5138f384e7825 */ /* 0x000fe200078e005a */
[----:B------:R-:W-:Y:S02]  /*19f110*/  IADD3.X R67, P4, PT, RZ, RZ, RZ, P4, !PT ;  /* 0x000000ffff437210 */ /* 0x000fe4000279e4ff */
[----:B------:R-:W-:Y:S01]  /*19f120*/  IADD3.X R59, P5, PT, R59, R75, RZ, P3, !PT ;  /* 0x0000004b3b3b7210 */ /* 0x000fe20001fbe4ff */
[----:B------:R-:W-:-:S04]  /*19f130*/  IMAD.WIDE.U32 R74, P3, R60, 0x1ef3622f, R82 ;  /* 0x1ef3622f3c4a7825 */ /* 0x000fc80007860052 */
[----:B------:R-:W-:-:S04]  /*19f140*/  IMAD.WIDE.U32 R82, R60, -0x45f6b800, RZ ;  /* 0xba0948003c527825 */ /* 0x000fc800078e00ff */
[----:B------:R-:W-:Y:S02]  /*19f150*/  IMAD.X R65, RZ, RZ, RZ, P4 ;  /* 0x000000ffff417224 */ /* 0x000fe400020e06ff */
[----:B------:R-:W-:Y:S01]  /*19f160*/  IMAD.IADD R72, R79, 0x1, R54 ;  /* 0x000000014f487824 */ /* 0x000fe200078e0236 */
[----:B------:R-:W-:Y:S01]  /*19f170*/  IADD3.X R54, P4, PT, R55, R78, RZ, P5, !PT ;  /* 0x0000004e37367210 */ /* 0x000fe20002f9e4ff */
[----:B------:R-:W-:Y:S01]  /*19f180*/  IMAD.X R79, RZ, RZ, RZ, P3 ;  /* 0x000000ffff4f7224 */ /* 0x000fe200018e06ff */
[----:B------:R-:W-:Y:S01]  /*19f190*/  IADD3 R71, P5, PT, R74, R83, RZ ;  /* 0x000000534a477210 */ /* 0x000fe20007fbe0ff */
[----:B------:R-:W-:Y:S01]  /*19f1a0*/  IMAD.MOV.U32 R78, RZ, RZ, R75 ;  /* 0x000000ffff4e7224 */ /* 0x000fe200078e004b */
[----:B------:R-:W-:Y:S02]  /*19f1b0*/  IADD3 RZ, P3, PT, R54, R82, RZ ;  /* 0x0000005236ff7210 */ /* 0x000fe40007f7e0ff */
[----:B------:R-:W-:Y:S01]  /*19f1c0*/  IADD3.X R55, P4, PT, R59, R72, RZ, P4, !PT ;  /* 0x000000483b377210 */ /* 0x000fe2000279e4ff */
[----:B------:R-:W-:Y:S01]  /*19f1d0*/  IMAD.IADD R189, R151, 0x1, R188 ;  /* 0x0000000197bd7824 */ /* 0x000fe200078e02bc */
[----:B------:R-:W-:Y:S01]  /*19f1e0*/  IADD3.X R150, P2, PT, R61, R150, RZ, P2, !PT ;  /* 0x000000963d967210 */ /* 0x000fe2000175e4ff */
[----:B------:R-:W-:Y:S01]  /*19f1f0*/  IMAD.WIDE.U32.X R78, R53, 0x1ef3622f, R78, P5 ;  /* 0x1ef3622f354e7825 */ /* 0x000fe200028e044e */
[----:B------:R-:W-:-:S02]  /*19f200*/  IADD3.X RZ, P3, PT, R55, R71, RZ, P3, !PT ;  /* 0x0000004737ff7210 */ /* 0x000fc40001f7e4ff */
[----:B------:R-:W-:Y:S02]  /*19f210*/  IADD3.X R59, P4, PT, RZ, RZ, RZ, P4, !PT ;  /* 0x000000ffff3b7210 */ /* 0x000fe4000279e4ff */
[----:B------:R-:W-:Y:S02]  /*19f220*/  IADD3.X R67, P1, PT, R67, R198, RZ, P1, !PT ;  /* 0x000000c643437210 */ /* 0x000fe40000f3e4ff */
[----:B------:R-:W-:Y:S02]  /*19f230*/  IADD3 RZ, P5, PT, R150, R70, RZ ;  /* 0x0000004696ff7210 */ /* 0x000fe40007fbe0ff */
[----:B------:R-:W-:Y:S02]  /*19f240*/  IADD3.X R151, P2, PT, R86, R189, RZ, P2, !PT ;  /* 0x000000bd56977210 */ /* 0x000fe4000175e4ff */
[----:B------:R-:W-:Y:S02]  /*19f250*/  IADD3.X R59, P3, PT, R59, R78, RZ, P3, !PT ;  /* 0x0000004e3b3b7210 */ /* 0x000fe40001f7e4ff */
[----:B------:R-:W-:-:S02]  /*19f260*/  IADD3.X R61, PT, PT, RZ, RZ, RZ, P4, !PT ;  /* 0x000000ffff3d7210 */ /* 0x000fc400027fe4ff */
[----:B------:R-:W-:Y:S02]  /*19f270*/  IADD3.X R198, P1, PT, R65, R199, RZ, P1, !PT ;  /* 0x000000c741c67210 */ /* 0x000fe40000f3e4ff */
[----:B------:R-:W-:Y:S02]  /*19f280*/  IADD3.X RZ, P5, PT, R151, R57, RZ, P5, !PT ;  /* 0x0000003997ff7210 */ /* 0x000fe40002fbe4ff */
[----:B------:R-:W-:Y:S01]  /*19f290*/  IADD3.X R57, P3, PT, R61, R79, RZ, P3, !PT ;  /* 0x0000004f3d397210 */ /* 0x000fe20001f7e4ff */
[----:B------:R-:W-:Y:S01]  /*19f2a0*/  IMAD.WIDE.U32 R70, R56, 0x6ca1493b, R150 ;  /* 0x6ca1493b38467825 */ /* 0x000fe200078e0096 */
[----:B------:R-:W-:Y:S02]  /*19f2b0*/  IADD3.X R61, P2, PT, RZ, RZ, RZ, P2, !PT ;  /* 0x000000ffff3d7210 */ /* 0x000fe4000175e4ff */
[----:B------:R-:W-:Y:S01]  /*19f2c0*/  IADD3.X R67, P1, PT, R67, R98, RZ, P1, !PT ;  /* 0x0000006243437210 */ /* 0x000fe20000f3e4ff */
[----:B------:R-:W-:Y:S01]  /*19f2d0*/  IMAD.WIDE.U32 R78, R53, 0xf5138f, RZ ;  /* 0x00f5138f354e7825 */ /* 0x000fe200078e00ff */
[----:B------:R-:W-:-:S02]  /*19f2e0*/  IADD3.X R70, P3, PT, R59, R70, RZ, P3, !PT ;  /* 0x000000463b467210 */ /* 0x000fc40001f7e4ff */
[----:B------:R-:W-:Y:S01]  /*19f2f0*/  IADD3.X R75, P1, PT, R198, R77, RZ, P1, !PT ;  /* 0x0000004dc64b7210 */ /* 0x000fe20000f3e4ff */
[----:B------:R-:W-:Y:S01]  /*19f300*/  IMAD.X R65, RZ, RZ, RZ, P2 ;  /* 0x000000ffff417224 */ /* 0x000fe200010e06ff */
[----:B------:R-:W-:Y:S01]  /*19f310*/  IADD3.X R61, P5, PT, R61, R80, RZ, P5, !PT ;  /* 0x000000503d3d7210 */ /* 0x000fe20002fbe4ff */
[----:B------:R-:W-:Y:S02]  /*19f320*/  IMAD.IADD R72, R71, 0x1, R58 ;  /* 0x0000000147487824 */ /* 0x000fe400078e023a */
[----:B------:R-:W-:Y:S01]  /*19f330*/  IMAD.WIDE.U32 R58, P4, R60, 0x1a22d9f3, R78 ;  /* 0x1a22d9f33c3a7825 */ /* 0x000fe2000788004e */
[----:B------:R-:W-:-:S03]  /*19f340*/  IADD3.X R78, P2, PT, R67, R52, RZ, P1, !PT ;  /* 0x00000034434e7210 */ /* 0x000fc60000f5e4ff */
[----:B------:R-:W-:Y:S01]  /*19f350*/  IMAD.WIDE.U32 R82, R60, 0xf5138f, RZ ;  /* 0x00f5138f3c527825 */ /* 0x000fe200078e00ff */
[----:B------:R-:W-:-:S03]  /*19f360*/  IADD3.X R52, P5, PT, R65, R81, RZ, P5, !PT ;  /* 0x0000005141347210 */ /* 0x000fc60002fbe4ff */
[----:B------:R-:W-:Y:S01]  /*19f370*/  IMAD.X R81, RZ, RZ, RZ, P4 ;  /* 0x000000ffff517224 */ /* 0x000fe200020e06ff */
[----:B------:R-:W-:Y:S01]  /*19f380*/  IADD3 R67, P4, PT, R58, R83, RZ ;  /* 0x000000533a437210 */ /* 0x000fe20007f9e0ff */
[----:B------:R-:W-:Y:S01]  /*19f390*/  IMAD.MOV.U32 R80, RZ, RZ, R59 ;  /* 0x000000ffff507224 */ /* 0x000fe200078e003b */
[----:B------:R-:W-:-:S03]  /*19f3a0*/  IADD3.X R71, P3, PT, R57, R72, RZ, P3, !PT ;  /* 0x0000004839477210 */ /* 0x000fc60001f7e4ff */
[----:B------:R-:W-:Y:S01]  /*19f3b0*/  IMAD.WIDE.U32.X R80, R53, 0x1a22d9f3, R80, P4 ;  /* 0x1a22d9f335507825 */ /* 0x000fe200020e0450 */
[----:B------:R-:W-:Y:S02]  /*19f3c0*/  IADD3.X R57, P3, PT, RZ, RZ, RZ, P3, !PT ;  /* 0x000000ffff397210 */ /* 0x000fe40001f7e4ff */
[----:B------:R-:W-:Y:S02]  /*19f3d0*/  IADD3 RZ, P4, PT, R70, R82, RZ ;  /* 0x0000005246ff7210 */ /* 0x000fe40007f9e0ff */
[----:B------:R-:W-:Y:S02]  /*19f3e0*/  IADD3.X R65, P2, PT, R75, R134, RZ, P2, !PT ;  /* 0x000000864b417210 */ /* 0x000fe4000175e4ff */
[----:B------:R-:W-:Y:S01]  /*19f3f0*/  IADD3.X R78, P5, PT, R61, R78, RZ, P5, !PT ;  /* 0x0000004e3d4e7210 */ /* 0x000fe20002fbe4ff */
[----:B------:R-:W-:Y:S01]  /*19f400*/  IMAD.X R61, RZ, RZ, RZ, P3 ;  /* 0x000000ffff3d7224 */ /* 0x000fe200018e06ff */
[----:B------:R-:W-:Y:S02]  /*19f410*/  IADD3.X RZ, P4, PT, R71, R67, RZ, P4, !PT ;  /* 0x0000004347ff7210 */ /* 0x000fe4000279e4ff */
[----:B------:R-:W-:-:S02]  /*19f420*/  IADD3.X R79, P5, PT, R52, R65, RZ, P5, !PT ;  /* 0x00000041344f7210 */ /* 0x000fc40002fbe4ff */
[----:B------:R-:W-:Y:S01]  /*19f430*/  IADD3 RZ, P3, PT, R78, R76, RZ ;  /* 0x0000004c4eff7210 */ /* 0x000fe20007f7e0ff */
[----:B------:R-:W-:Y:S01]  /*19f440*/  IMAD.WIDE.U32 R76, R53, 0x6ca1493b, RZ ;  /* 0x6ca1493b354c7825 */ /* 0x000fe200078e00ff */
[----:B------:R-:W-:Y:S02]  /*19f450*/  IADD3.X R59, P4, PT, R57, R80, RZ, P4, !PT ;  /* 0x00000050393b7210 */ /* 0x000fe4000279e4ff */
[----:B------:R-:W-:Y:S01]  /*19f460*/  IADD3.X R65, P5, PT, RZ, RZ, RZ, P5, !PT ;  /* 0x000000ffff417210 */ /* 0x000fe20002fbe4ff */
[----:B------:R-:W-:Y:S01]  /*19f470*/  IMAD.WIDE.U32 R56, R56, 0x17c510ea, R78 ;  /* 0x17c510ea38387825 */ /* 0x000fe200078e004e */
[----:B------:R-:W-:Y:S02]  /*19f480*/  IADD3.X RZ, P3, PT, R79, R0, RZ, P3, !PT ;  /* 0x000000004fff7210 */ /* 0x000fe40001f7e4ff */
[----:B------:R-:W-:Y:S02]  /*19f490*/  IADD3.X R0, P1, PT, RZ, RZ, RZ, P1, !PT ;  /* 0x000000ffff007210 */ /* 0x000fe40000f3e4ff */
[----:B------:R-:W-:Y:S01]  /*19f4a0*/  IADD3.X R80, P4, PT, R61, R81, RZ, P4, !PT ;  /* 0x000000513d507210 */ /* 0x000fe2000279e4ff */
[----:B------:R-:W-:Y:S01]  /*19f4b0*/  IMAD.X R75, RZ, RZ, RZ, P5 ;  /* 0x000000ffff4b7224 */ /* 0x000fe200028e06ff */
[----:B------:R-:W-:Y:S01]  /*19f4c0*/  IADD3.X R0, P2, PT, RZ, R0, RZ, P2, !PT ;  /* 0x00000000ff007210 */ /* 0x000fe2000175e4ff */
[----:B------:R-:W-:Y:S01]  /*19f4d0*/  IMAD.WIDE.U32 R78, R60, 0x6ca1493b, RZ ;  /* 0x6ca1493b3c4e7825 */ /* 0x000fe200078e00ff */
[----:B------:R-:W-:-:S02]  /*19f4e0*/  IADD3.X R61, P3, PT, R65, R96, RZ, P3, !PT ;  /* 0x00000060413d7210 */ /* 0x000fc40001f7e4ff */
[----:B------:R-:W-:Y:S01]  /*19f4f0*/  IADD3.X R56, P4, PT, R59, R56, RZ, P4, !PT ;  /* 0x000000383b387210 */ /* 0x000fe2000279e4ff */
[----:B------:R-:W-:-:S04]  /*19f500*/  IMAD.WIDE.U32 R76, P5, R60, -0x39c4fa40, R76 ;  /* 0xc63b05c03c4c7825 */ /* 0x000fc800078a004c */
[----:B------:R-:W-:Y:S01]  /*19f510*/  IMAD.IADD R67, R57, 0x1, R66 ;  /* 0x0000000139437824 */ /* 0x000fe200078e0242 */
[----:B------:R-:W-:Y:S02]  /*19f520*/  IADD3.X R52, PT, PT, RZ, RZ, RZ, P2, P1 ;  /* 0x000000ffff347210 */ /* 0x000fe400017e24ff */
[----:B------:R-:W-:Y:S02]  /*19f530*/  IADD3.X R65, P3, PT, R75, R97, RZ, P3, !PT ;  /* 0x000000614b417210 */ /* 0x000fe40001f7e4ff */
[----:B------:R-:W-:Y:S02]  /*19f540*/  IADD3 R59, P2, PT, R76, R79, RZ ;  /* 0x0000004f4c3b7210 */ /* 0x000fe40007f5e0ff */
[----:B------:R-:W-:Y:S01]  /*19f550*/  IADD3.X R57, P4, PT, R80, R67, RZ, P4, !PT ;  /* 0x0000004350397210 */ /* 0x000fe2000279e4ff */
[----:B------:R-:W-:Y:S01]  /*19f560*/  IMAD.X R67, RZ, RZ, RZ, P5 ;  /* 0x000000ffff437224 */ /* 0x000fe200028e06ff */
[----:B------:R-:W-:Y:S02]  /*19f570*/  MOV R66, R77 ;  /* 0x0000004d00427202 */ /* 0x000fe40000000f00 */
[----:B------:R-:W-:-:S02]  /*19f580*/  IADD3 RZ, P1, PT, R56, R78, RZ ;  /* 0x0000004e38ff7210 */ /* 0x000fc40007f3e0ff */
[----:B------:R-:W-:Y:S01]  /*19f590*/  IADD3.X R61, P5, PT, R61, R0, RZ, P3, !PT ;  /* 0x000000003d3d7210 */ /* 0x000fe20001fbe4ff */
[----:B------:R-:W-:Y:S01]  /*19f5a0*/  IMAD.WIDE.U32.X R66, R53, -0x39c4fa40, R66, P2 ;  /* 0xc63b05c035427825 */ /* 0x000fe200010e0442 */
[----:B------:R-:W-:Y:S02]  /*19f5b0*/  IADD3.X RZ, P3, PT, R57, R59, RZ, P1, !PT ;  /* 0x0000003b39ff7210 */ /* 0x000fe40000f7e4ff */
[----:B------:R-:W-:Y:S01]  /*19f5c0*/  IADD3.X R63, P0, PT, R140, R63, RZ, P0, !PT ;  /* 0x0000003f8c3f7210 */ /* 0x000fe2000071e4ff */
[----:B------:R-:W-:Y:S01]  /*19f5d0*/  IMAD.WIDE.U32 R78, R53, 0x17c510ea, RZ ;  /* 0x17c510ea354e7825 */ /* 0x000fe200078e00ff */
[----:B------:R-:W-:Y:S02]  /*19f5e0*/  IADD3.X R59, P4, PT, RZ, RZ, RZ, P4, !PT ;  /* 0x000000ffff3b7210 */ /* 0x000fe4000279e4ff */
[----:B------:R-:W-:Y:S01]  /*19f5f0*/  IADD3.X R65, P1, PT, R65, R52, RZ, P5, !PT ;  /* 0x0000003441417210 */ /* 0x000fe20002f3e4ff */
[----:B------:R-:W-:Y:S01]  /*19f600*/  IMAD.WIDE.U32 R204, R204, R50, R62 ;  /* 0x00000032cccc7225 */ /* 0x000fe200078e003e */
[----:B------:R-:W-:-:S03]  /*19f610*/  IADD3.X R52, P3, PT, R59, R66, RZ, P3, !PT ;  /* 0x000000423b347210 */ /* 0x000fc60001f7e4ff */
[----:B------:R-:W-:Y:S02]  /*19f620*/  IMAD.X R59, RZ, RZ, RZ, P4 ;  /* 0x000000ffff3b7224 */ /* 0x000fe400020e06ff */
[----:B------:R-:W-:-:S04]  /*19f630*/  IMAD.WIDE.U32 R78, P5, R60, 0x1ae3a46, R78 ;  /* 0x01ae3a463c4e7825 */ /* 0x000fc800078a004e */
[----:B------:R-:W-:Y:S01]  /*19f640*/  IMAD.WIDE.U32 R80, R60, 0x17c510ea, RZ ;  /* 0x17c510ea3c507825 */ /* 0x000fe200078e00ff */
[----:B------:R-:W-:-:S03]  /*19f650*/  IADD3.X R0, P4, PT, R59, R67, RZ, P3, !PT ;  /* 0x000000433b007210 */ /* 0x000fc60001f9e4ff */
[----:B------:R-:W-:Y:S01]  /*19f660*/  IMAD.IADD R138, R205, 0x1, R138 ;  /* 0x00000001cd8a7824 */ /* 0x000fe200078e028a */
[----:B------:R-:W-:Y:S01]  /*19f670*/  IADD3.X R205, P2, PT, R61, R204, RZ, P1, !PT ;  /* 0x000000cc3dcd7210 */ /* 0x000fe20000f5e4ff */
[----:B------:R-:W-:Y:S01]  /*19f680*/  IMAD.X R67, RZ, RZ, RZ, P5 ;  /* 0x000000ffff437224 */ /* 0x000fe200028e06ff */
[----:B------:R-:W-:Y:S01]  /*19f690*/  IADD3 R61, P3, PT, R78, R81, RZ ;  /* 0x000000514e3d7210 */ /* 0x000fe20007f7e0ff */
[----:B------:R-:W-:Y:S01]  /*19f6a0*/  IMAD.MOV.U32 R66, RZ, RZ, R79 ;  /* 0x000000ffff427224 */ /* 0x000fe200078e004f */
[----:B------:R-:W-:Y:S02]  /*19f6b0*/  IADD3.X R52, P4, PT, R52, R205, RZ, P4, !PT ;  /* 0x000000cd34347210 */ /* 0x000fe4000279e4ff */
[----:B------:R-:W-:Y:S01]  /*19f6c0*/  IADD3.X R59, P2, PT, R65, R138, RZ, P2, !PT ;  /* 0x0000008a413b7210 */ /* 0x000fe2000175e4ff */
[----:B------:R-:W-:Y:S01]  /*19f6d0*/  IMAD.WIDE.U32.X R66, R53, 0x1ae3a46, R66, P3 ;  /* 0x01ae3a4635427825 */ /* 0x000fe200018e0442 */
[----:B------:R-:W-:Y:S02]  /*19f6e0*/  IADD3 RZ, P3, PT, R52, R80, RZ ;  /* 0x0000005034ff7210 */ /* 0x000fe40007f7e0ff */
[----:B------:R-:W-:-:S02]  /*19f6f0*/  IADD3.X R53, P4, PT, R0, R59, RZ, P4, !PT ;  /* 0x0000003b00357210 */ /* 0x000fc4000279e4ff */
[----:B------:R-:W-:Y:S02]  /*19f700*/  IADD3 RZ, P5, PT, R62, R158, RZ ;  /* 0x0000009e3eff7210 */ /* 0x000fe40007fbe0ff */
[----:B------:R-:W-:Y:S02]  /*19f710*/  IADD3.X RZ, P3, PT, R53, R61, RZ, P3, !PT ;  /* 0x0000003d35ff7210 */ /* 0x000fe40001f7e4ff */
[----:B------:R-:W-:Y:S02]  /*19f720*/  IADD3.X R59, P4, PT, RZ, RZ, RZ, P4, !PT ;  /* 0x000000ffff3b7210 */ /* 0x000fe4000279e4ff */
[----:B------:R-:W-:Y:S02]  /*19f730*/  IADD3.X RZ, P5, PT, R63, R107, RZ, P5, !PT ;  /* 0x0000006b3fff7210 */ /* 0x000fe40002fbe4ff */
[----:B------:R-:W-:Y:S01]  /*19f740*/  IADD3.X R0, P3, PT, R59, R66, RZ, P3, !PT ;  /* 0x000000423b007210 */ /* 0x000fe20001f7e4ff */
[----:B------:R-:W-:Y:S01]  /*19f750*/  IMAD.X R59, RZ, RZ, RZ, P4 ;  /* 0x000000ffff3b7224 */ /* 0x000fe200020e06ff */
[----:B------:R-:W-:-:S02]  /*19f760*/  IADD3.X R63, P0, PT, RZ, RZ, RZ, P0, !PT ;  /* 0x000000ffff3f7210 */ /* 0x000fc4000071e4ff */
[----:B------:R-:W-:Y:S02]  /*19f770*/  IADD3.X R61, P1, PT, RZ, RZ, RZ, P1, !PT ;  /* 0x000000ffff3d7210 */ /* 0x000fe40000f3e4ff */
[----:B------:R-:W-:Y:S02]  /*19f780*/  IADD3.X R63, P5, PT, R63, R142, RZ, P5, !PT ;  /* 0x0000008e3f3f7210 */ /* 0x000fe40002fbe4ff */
[----:B------:R-:W-:Y:S01]  /*19f790*/  IADD3.X R59, P3, PT, R59, R67, RZ, P3, !PT ;  /* 0x000000433b3b7210 */ /* 0x000fe20001f7e4ff */
[----:B------:R-:W-:Y:S01]  /*19f7a0*/  IMAD.X R62, RZ, RZ, RZ, P1 ;  /* 0x000000ffff3e7224 */ /* 0x000fe200008e06ff */
[----:B------:R-:W-:Y:S02]  /*19f7b0*/  IADD3.X R142, PT, PT, R143, RZ, RZ, P5, P0 ;  /* 0x000000ff8f8e7210 */ /* 0x000fe40002fe04ff */
[----:B------:R-:W-:-:S04]  /*19f7c0*/  IADD3.X R0, P2, P0, R0, RZ, R61, P3, P2 ;  /* 0x000000ff00007210 */ /* 0x000fc8000184443d */
[----:B------:R-:W-:Y:S02]  /*19f7d0*/  IADD3.X R59, PT, PT, R59, RZ, R62, P2, P0 ;  /* 0x000000ff3b3b7210 */ /* 0x000fe400017e043e */
[----:B------:R-:W-:-:S05]  /*19f7e0*/  IADD3 R63, P0, PT, R0, R63, RZ ;  /* 0x0000003f003f7210 */ /* 0x000fca0007f1e0ff */
[----:B------:R-:W-:Y:S01]  /*19f7f0*/  IMAD.X R59, R59, 0x1, R142, P0 ;  /* 0x000000013b3b7824 */ /* 0x000fe200000e068e */
[----:B------:R-:W-:-:S04]  /*19f800*/  ISETP.GE.U32.AND P0, PT, R63, 0x17c510ea, PT ;  /* 0x17c510ea3f00780c */ /* 0x000fc80003f06070 */
[----:B------:R-:W-:Y:S01]  /*19f810*/  ISETP.GE.U32.AND.EX P0, PT, R59, 0x1ae3a46, PT, P0 ;  /* 0x01ae3a463b00780c */ /* 0x000fe20003f06100 */
[----:B------:R-:W-:-:S04]  /*19f820*/  IMAD.WIDE.U32 R70, R60, 0xf5138f, R70 ;  /* 0x00f5138f3c467825 */ /* 0x000fc800078e0046 */
[----:B------:R-:W-:Y:S01]  /*19f830*/  IMAD.WIDE.U32 R54, R60, -0x45f6b800, R54 ;  /* 0xba0948003c367825 */ /* 0x000fe200078e0036 */
[----:B------:R-:W-:-:S03]  /*19f840*/  IADD3 R58, PT, PT, R71, R58, RZ ;  /* 0x0000003a473a7210 */ /* 0x000fc60007ffe0ff */
[----:B------:R-:W-:-:S04]  /*19f850*/  IMAD.WIDE.U32 R56, R60, 0x6ca1493b, R56 ;  /* 0x6ca1493b3c387825 */ /* 0x000fc800078e0038 */
[C---:B------:R-:W-:Y:S01]  /*19f860*/  IMAD.WIDE.U32 R52, R60.reuse, 0x17c510ea, R52 ;  /* 0x17c510ea3c347825 */ /* 0x040fe200078e0034 */
[----:B------:R-:W-:Y:S03]  /*19f870*/  BSSY.RECONVERGENT B2, `(.L_x_1467) ;  /* 0x0000065000027945 */ /* 0x000fe60003800200 */
[----:B------:R-:W-:-:S04]  /*19f880*/  IMAD.WIDE.U32 R68, R60, 0x30000000, R68 ;  /* 0x300000003c447825 */ /* 0x000fc800078e0044 */
        /* <DEDUP_REMOVED lines=86> */
.L_x_1470:
[----:B------:R-:W-:Y:S05]  /*19fdf0*/  BSYNC.RELIABLE B3 ;  /* 0x0000000000037941 */ /* 0x000fea0003800100 */
.L_x_1469:
        /* <DEDUP_REMOVED lines=12> */
.L_x_1468:
[----:B------:R-:W-:Y:S05]  /*19fec0*/  BSYNC.RECONVERGENT B2 ;  /* 0x0000000000027941 */ /* 0x000fea0003800200 */
.L_x_1467:
[----:B------:R-:W2:Y:S04]  /*19fed0*/  LDG.E.64 R54, desc[UR4][R194.64+0x30] ;  /* 0x00003004c2367981 */ /* 0x000ea8000c1e1b00 */
[----:B------:R-:W3:Y:S04]  /*19fee0*/  LDG.E.64 R60, desc[UR4][R194.64+0x38] ;  /* 0x00003804c23c7981 */ /* 0x000ee8000c1e1b00 */
[----:B------:R-:W4:Y:S04]  /*19fef0*/  LDG.E.64 R56, desc[UR4][R194.64+0x40] ;  /* 0x00004004c2387981 */ /* 0x000f28000c1e1b00 */
[----:B------:R-:W5:Y:S04]  /*19ff00*/  LDG.E.64 R118, desc[UR4][R194.64+0x48] ;  /* 0x00004804c2767981 */ /* 0x000f68000c1e1b00 */
[----:B------:R-:W5:Y:S04]  /*19ff10*/  LDG.E.64 R196, desc[UR4][R194.64+0x50] ;  /* 0x00005004c2c47981 */ /* 0x000f68000c1e1b00 */
[----:B------:R-:W5:Y:S01]  /*19ff20*/  LDG.E.64 R194, desc[UR4][R194.64+0x58] ;  /* 0x00005804c2c27981 */ /* 0x000f62000c1e1b00 */
[----:B--2---:R-:W-:-:S04]  /*19ff30*/  IMAD.WIDE.U32 R52, R55, R18, RZ ;  /* 0x0000001237347225 */ /* 0x004fc800078e00ff */
        /* <DEDUP_REMOVED lines=25> */
[----:B------:R-:W-:Y:S01]  /*1a00d0*/  IMAD.WIDE.U32 R74, P3, R54, R25, R68 ;  /* 0x00000019364a7225 */ /* 0x000fe20007860044 */
[----:B------:R-:W-:Y:S02]  /*1a00e0*/  IADD3.X R69, PT, PT, RZ, RZ, RZ, P2, !PT ;  /* 0x000000ffff457210 */ /* 0x000fe400017fe4ff */
        /* <DEDUP_REMOVED lines=8> */
[----:B------:R-:W-:Y:S01]  /*1a0170*/  IMAD.WIDE.U32 R70, R54, R24, RZ ;  /* 0x0000001836467225 */ /* 0x000fe200078e00ff */
[----:B------:R-:W-:-:S03]  /*1a0180*/  IADD3.X R58, P1, PT, RZ, R59, RZ, P1, !PT ;  /* 0x0000003bff3a7210 */ /* 0x000fc60000f3e4ff */
[----:B------:R-:W-:Y:S01]  /*1a0190*/  IMAD.WIDE.U32 R78, R55, R26, RZ ;  /* 0x0000001a374e7225 */ /* 0x000fe200078e00ff */
[----:B------:R-:W-:Y:S02]  /*1a01a0*/  IADD3 R91, P2, PT, R71, R74, RZ ;  /* 0x0000004a475b7210 */ /* 0x000fe40007f5e0ff */
[----:B------:R-:W-:Y:S01]  /*1a01b0*/  IADD3.X R85, P1, PT, R85, R70, RZ, P1, !PT ;  /* 0x0000004655557210 */ /* 0x000fe20000f3e4ff */
[----:B------:R-:W-:-:S04]  /*1a01c0*/  IMAD.WIDE.U32 R68, P4, R54, R29, R64 ;  /* 0x0000001d36447225 */ /* 0x000fc80007880040 */
[----:B------:R-:W-:Y:S02]  /*1a01d0*/  IMAD.X R77, RZ, RZ, RZ, P3 ;  /* 0x000000ffff4d7224 */ /* 0x000fe400018e06ff */
[----:B------:R-:W-:Y:S02]  /*1a01e0*/  IMAD.MOV.U32 R76, RZ, RZ, R75 ;  /* 0x000000ffff4c7224 */ /* 0x000fe400078e004b */
[----:B------:R-:W-:-:S04]  /*1a01f0*/  IMAD.WIDE.U32 R64, P0, R60, R19, R80 ;  /* 0x000000133c407225 */ /* 0x000fc80007800050 */
[----:B------:R-:W-:Y:S01]  /*1a0200*/  IMAD.WIDE.U32 R82, R60, R18, RZ ;  /* 0x000000123c527225 */ /* 0x000fe200078e00ff */
[----:B------:R-:W-:-:S03]  /*1a0210*/  MOV R70, R65 ;  /* 0x0000004100467202 */ /* 0x000fc60000000f00 */
[----:B------:R-:W-:Y:S01]  /*1a0220*/  IMAD.WIDE.U32 R78, P3, R54, R27, R78 ;  /* 0x0000001b364e7225 */ /* 0x000fe2000786004e */
[----:B------:R-:W-:-:S03]  /*1a0230*/  IADD3 R53, P5, PT, R64, R83, RZ ;  /* 0x0000005340357210 */ /* 0x000fc60007fbe0ff */
[----:B------:R-:W-:-:S04]  /*1a0240*/  IMAD.WIDE.U32 R74, R54, R26, RZ ;  /* 0x0000001a364a7225 */ /* 0x000fc800078e00ff */
[----:B------:R-:W-:Y:S01]  /*1a0250*/  IMAD.X R67, RZ, RZ, RZ, P3 ;  /* 0x000000ffff437224 */ /* 0x000fe200018e06ff */
[----:B------:R-:W-:Y:S01]  /*1a0260*/  IADD3 R75, P3, PT, R75, R78, RZ ;  /* 0x0000004e4b4b7210 */ /* 0x000fe20007f7e0ff */
[----:B------:R-:W-:Y:S02]  /*1a0270*/  IMAD.MOV.U32 R66, RZ, RZ, R79 ;  /* 0x000000ffff427224 */ /* 0x000fe400078e004f */
[----:B------:R-:W-:Y:S01]  /*1a0280*/  IMAD.X R71, RZ, RZ, RZ, P0 ;  /* 0x000000ffff477224 */ /* 0x000fe200000e06ff */
[----:B------:R-:W-:Y:S01]  /*1a0290*/  IADD3 RZ, P0, PT, R62, R82, RZ ;  /* 0x000000523eff7210 */ /* 0x000fe20007f1e0ff */
[----:B------:R-:W-:-:S03]  /*1a02a0*/  IMAD.WIDE.U32 R78, R54, R28, RZ ;  /* 0x0000001c364e7225 */ /* 0x000fc600078e00ff */
[----:B------:R-:W-:Y:S01]  /*1a02b0*/  IADD3.X RZ, P0, PT, R63, R53, RZ, P0, !PT ;  /* 0x000000353fff7210 */ /* 0x000fe2000071e4ff */
[----:B------:R-:W-:-:S04]  /*1a02c0*/  IMAD.WIDE.U32.X R70, R61, R19, R70, P5 ;  /* 0x000000133d467225 */ /* 0x000fc800028e0446 */
[----:B------:R-:W-:Y:S01]  /*1a02d0*/  IMAD.X R81, RZ, RZ, RZ, P4 ;  /* 0x000000ffff517224 */ /* 0x000fe200020e06ff */
[----:B------:R-:W-:Y:S01]  /*1a02e0*/  IADD3 R93, P4, PT, R79, R68, RZ ;  /* 0x000000444f5d7210 */ /* 0x000fe20007f9e0ff */
[----:B------:R-:W-:Y:S01]  /*1a02f0*/  IMAD.MOV.U32 R80, RZ, RZ, R69 ;  /* 0x000000ffff507224 */ /* 0x000fe200078e0045 */
[----:B------:R-:W-:Y:S01]  /*1a0300*/  IADD3.X R79, P5, PT, R58, R91, RZ, P1, !PT ;  /* 0x0000005b3a4f7210 */ /* 0x000fe20000fbe4ff */
[----:B------:R-:W-:-:S04]  /*1a0310*/  IMAD.WIDE.U32.X R58, R55, R25, R76, P2 ;  /* 0x00000019373a7225 */ /* 0x000fc800010e044c */
[----:B------:R-:W-:Y:S01]  /*1a0320*/  IMAD.WIDE.U32.X R68, R55, R27, R66, P3 ;  /* 0x0000001b37447225 */ /* 0x000fe200018e0442 */
[----:B------:R-:W-:Y:S02]  /*1a0330*/  IADD3.X R66, P1, PT, RZ, R70, RZ, P0, !PT ;  /* 0x00000046ff427210 */ /* 0x000fe4000073e4ff */
[----:B------:R-:W-:Y:S01]  /*1a0340*/  IADD3.X R95, P0, PT, RZ, R58, RZ, P5, !PT ;  /* 0x0000003aff5f7210 */ /* 0x000fe20002f1e4ff */
[----:B------:R-:W-:Y:S01]  /*1a0350*/  IMAD.WIDE.U32 R82, R61, R20, RZ ;  /* 0x000000143d527225 */ /* 0x000fe200078e00ff */
[----:B------:R-:W-:Y:S02]  /*1a0360*/  IADD3.X R53, P2, PT, RZ, R71, RZ, P1, !PT ;  /* 0x00000047ff357210 */ /* 0x000fe40000f5e4ff */
[----:B------:R-:W-:Y:S01]  /*1a0370*/  IADD3.X R94, P0, PT, RZ, R59, RZ, P0, !PT ;  /* 0x0000003bff5e7210 */ /* 0x000fe2000071e4ff */
[----:B------:R-:W-:Y:S01]  /*1a0380*/  IMAD.WIDE.U32 R90, R52, -0x1, RZ ;  /* 0xffffffff345a7825 */ /* 0x000fe200078e00ff */
[----:B------:R-:W-:Y:S02]  /*1a0390*/  IADD3.X R66, P2, PT, R66, R87, RZ, P2, !PT ;  /* 0x0000005742427210 */ /* 0x000fe4000175e4ff */
[----:B------:R-:W-:Y:S01]  /*1a03a0*/  IADD3.X R95, P0, PT, R95, R74, RZ, P0, !PT ;  /* 0x0000004a5f5f7210 */ /* 0x000fe2000071e4ff */
[----:B------:R-:W-:Y:S01]  /*1a03b0*/  IMAD.WIDE.U32 R58, R60, R20, RZ ;  /* 0x000000143c3a7225 */ /* 0x000fe200078e00ff */
[----:B------:R-:W-:-:S02]  /*1a03c0*/  IADD3.X R67, P2, PT, R53, R84, RZ, P2, !PT ;  /* 0x0000005435437210 */ /* 0x000fc4000175e4ff */
[----:B------:R-:W-:Y:S01]  /*1a03d0*/  IADD3.X R94, P0, PT, R94, R75, RZ, P0, !PT ;  /* 0x0000004b5e5e7210 */ /* 0x000fe2000071e4ff */
[----:B------:R-:W-:Y:S01]  /*1a03e0*/  IMAD.WIDE.U32 R82, P1, R60, R21, R82 ;  /* 0x000000153c527225 */ /* 0x000fe20007820052 */
[----:B------:R-:W-:-:S03]  /*1a03f0*/  IADD3 RZ, P3, PT, R66, R58, RZ ;  /* 0x0000003a42ff7210 */ /* 0x000fc60007f7e0ff */
[----:B------:R-:W-:Y:S01]  /*1a0400*/  IMAD.WIDE.U32 R70, R90, 0x1, RZ ;  /* 0x000000015a467825 */ /* 0x000fe200078e00ff */
[----:B------:R-:W-:-:S03]  /*1a0410*/  IADD3 R77, P5, PT, R82, R59, RZ ;  /* 0x0000003b524d7210 */ /* 0x000fc60007fbe0ff */
[C---:B------:R-:W-:Y:S01]  /*1a0420*/  IMAD R65, R52.reuse, -0x7af74001, -R89 ;  /* 0x8508bfff34417824 */ /* 0x040fe200078e0a59 */
[----:B------:R-:W-:Y:S01]  /*1a0430*/  IADD3.X RZ, P3, PT, R67, R77, RZ, P3, !PT ;  /* 0x0000004d43ff7210 */ /* 0x000fe20001f7e4ff */
[----:B------:R-:W-:Y:S01]  /*1a0440*/  IMAD.X R53, RZ, RZ, RZ, P1 ;  /* 0x000000ffff357224 */ /* 0x000fe200008e06ff */
[----:B------:R-:W-:Y:S01]  /*1a0450*/  IADD3 RZ, P1, PT, R52, R70, RZ ;  /* 0x0000004634ff7210 */ /* 0x000fe20007f3e0ff */
[----:B------:R-:W-:Y:S01]  /*1a0460*/  IMAD.IADD R65, R91, 0x1, R65 ;  /* 0x000000015b417824 */ /* 0x000fe200078e0241 */
[----:B------:R-:W-:Y:S01]  /*1a0470*/  IADD3.X R77, P2, PT, RZ, RZ, RZ, P2, !PT ;  /* 0x000000ffff4d7210 */ /* 0x000fe2000175e4ff */
[----:B------:R-:W-:Y:S01]  /*1a0480*/  IMAD.MOV.U32 R52, RZ, RZ, R83 ;  /* 0x000000ffff347224 */ /* 0x000fe200078e0053 */
[----:B------:R-:W-:Y:S01]  /*1a0490*/  IADD3.X R91, P0, PT, RZ, R68, RZ, P0, !PT ;  /* 0x00000044ff5b7210 */ /* 0x000fe2000071e4ff */
[----:B------:R-:W-:-:S03]  /*1a04a0*/  IMAD.WIDE.U32 R58, R65, 0x1, RZ ;  /* 0x00000001413a7825 */ /* 0x000fc600078e00ff */
[----:B------:R-:W-:Y:S01]  /*1a04b0*/  IADD3.X R106, P0, PT, RZ, R69, RZ, P0, !PT ;  /* 0x00000045ff6a7210 */ /* 0x000fe2000071e4ff */
[----:B------:R-:W-:-:S03]  /*1a04c0*/  IMAD.WIDE.U32.X R52, R61, R21, R52, P5 ;  /* 0x000000153d347225 */ /* 0x000fc600028e0434 */
[----:B------:R-:W-:Y:S01]  /*1a04d0*/  IADD3.X R91, P0, PT, R91, R78, RZ, P0, !PT ;  /* 0x0000004e5b5b7210 */ /* 0x000fe2000071e4ff */
[----:B------:R-:W-:Y:S01]  /*1a04e0*/  IMAD.WIDE.U32.X R54, R55, R29, R80, P4 ;  /* 0x0000001d37367225 */ /* 0x000fe200020e0450 */
[----:B------:R-:W-:Y:S02]  /*1a04f0*/  IADD3.X R84, P3, PT, R77, R52, RZ, P3, !PT ;  /* 0x000000344d547210 */ /* 0x000fe40001f7e4ff */
[----:B------:R-:W-:Y:S01]  /*1a0500*/  IADD3.X R106, P0, PT, R106, R93, RZ, P0, !PT ;  /* 0x0000005d6a6a7210 */ /* 0x000fe2000071e4ff */
[----:B------:R-:W-:-:S03]  /*1a0510*/  IMAD.WIDE.U32 R58, P4, R90, -0x7af74000, R58 ;  /* 0x8508c0005a3a7825 */ /* 0x000fc6000788003a */
[----:B------:R-:W-:Y:S01]  /*1a0520*/  IADD3.X R108, P0, PT, RZ, R54, RZ, P0, !PT ;  /* 0x00000036ff6c7210 */ /* 0x000fe2000071e4ff */
[----:B------:R-:W-:Y:S01]  /*1a0530*/  IMAD.WIDE.U32 R74, R61, R22, RZ ;  /* 0x000000163d4a7225 */ /* 0x000fe200078e00ff */
[----:B------:R-:W-:-:S03]  /*1a0540*/  IADD3 R70, P5, PT, R71, R58, RZ ;  /* 0x0000003a47467210 */ /* 0x000fc60007fbe0ff */
[----:B------:R-:W-:Y:S01]  /*1a0550*/  IMAD.X R52, RZ, RZ, RZ, P2 ;  /* 0x000000ffff347224 */ /* 0x000fe200010e06ff */
[----:B------:R-:W-:Y:S01]  /*1a0560*/  IADD3.X RZ, P1, PT, R89, R70, RZ, P1, !PT ;  /* 0x0000004659ff7210 */ /* 0x000fe20000f3e4ff */
[----:B------:R-:W-:Y:S02]  /*1a0570*/  IMAD.X R89, RZ, RZ, RZ, P4 ;  /* 0x000000ffff597224 */ /* 0x000fe400020e06ff */
[----:B------:R-:W-:Y:S01]  /*1a0580*/  IMAD.MOV.U32 R88, RZ, RZ, R59 ;  /* 0x000000ffff587224 */ /* 0x000fe200078e003b */
[----:B------:R-:W-:Y:S01]  /*1a0590*/  IADD3.X R58, P2, PT, R52, R53, RZ, P3, !PT ;  /* 0x00000035343a7210 */ /* 0x000fe20001f5e4ff */
[----:B------:R-:W-:-:S03]  /*1a05a0*/  IMAD.WIDE.U32 R74, P3, R60, R23, R74 ;  /* 0x000000173c4a7225 */ /* 0x000fc6000786004a */
[----:B------:R-:W-:Y:S01]  /*1a05b0*/  IADD3.X R84, P2, PT, R84, R85, RZ, P2, !PT ;  /* 0x0000005554547210 */ /* 0x000fe2000175e4ff */
[----:B------:R-:W-:Y:S01]  /*1a05c0*/  IMAD.WIDE.U32 R52, R60, R22, RZ ;  /* 0x000000163c347225 */ /* 0x000fe200078e00ff */
[----:B------:R-:W-:Y:S02]  /*1a05d0*/  MOV R86, R75 ;  /* 0x0000004b00567202 */ /* 0x000fe40000000f00 */
[----:B------:R-:W-:Y:S01]  /*1a05e0*/  IADD3.X R85, P2, PT, R58, R79, RZ, P2, !PT ;  /* 0x0000004f3a557210 */ /* 0x000fe2000175e4ff */
[----:B------:R-:W-:Y:S01]  /*1a05f0*/  IMAD.WIDE.U32 R68, R65, 0x30000000, RZ ;  /* 0x3000000041447825 */ /* 0x000fe200078e00ff */
[----:B------:R-:W-:-:S03]  /*1a0600*/  IADD3 R59, P4, PT, R74, R53, RZ ;  /* 0x000000354a3b7210 */ /* 0x000fc60007f9e0ff */
[----:B------:R-:W-:Y:S01]  /*1a0610*/  IMAD.X R87, RZ, RZ, RZ, P3 ;  /* 0x000000ffff577224 */ /* 0x000fe200018e06ff */
[----:B------:R-:W-:Y:S01]  /*1a0620*/  IADD3 RZ, P3, PT, R84, R52, RZ ;  /* 0x0000003454ff7210 */ /* 0x000fe20007f7e0ff */
[----:B------:R-:W-:-:S03]  /*1a0630*/  IMAD.WIDE.U32 R96, R65, -0x45f6b800, RZ ;  /* 0xba09480041607825 */ /* 0x000fc600078e00ff */
[----:B------:R-:W-:Y:S01]  /*1a0640*/  IADD3.X RZ, P3, PT, R85, R59, RZ, P3, !PT ;  /* 0x0000003b55ff7210 */ /* 0x000fe20001f7e4ff */
[----:B------:R-:W-:-:S04]  /*1a0650*/  IMAD.WIDE.U32.X R86, R61, R23, R86, P4 ;  /* 0x000000173d567225 */ /* 0x000fc800020e0456 */
[----:B------:R-:W-:-:S04]  /*1a0660*/  IMAD.WIDE.U32 R68, P4, R90, 0x170b5d44, R68 ;  /* 0x170b5d445a447825 */ /* 0x000fc80007880044 */
[----:B------:R-:W-:-:S04]  /*1a0670*/  IMAD.WIDE.U32 R80, R90, 0x30000000, RZ ;  /* 0x300000005a507825 */ /* 0x000fc800078e00ff */
[----:B------:R-:W-:Y:S01]  /*1a0680*/  IMAD.X R71, RZ, RZ, RZ, P4 ;  /* 0x000000ffff477224 */ /* 0x000fe200020e06ff */
[----:B------:R-:W-:Y:S01]  /*1a0690*/  IADD3 R103, P4, PT, R68, R81, RZ ;  /* 0x0000005144677210 */ /* 0x000fe20007f9e0ff */
[----:B------:R-:W-:-:S04]  /*1a06a0*/  IMAD.WIDE.U32.X R88, R65, -0x7af74000, R88, P5 ;  /* 0x8508c00041587825 */ /* 0x000fc800028e0458 */
[----:B------:R-:W-:-:S04]  /*1a06b0*/  IMAD.WIDE.U32 R52, R90, -0x45f6b800, RZ ;  /* 0xba0948005a347825 */ /* 0x000fc800078e00ff */
[----:B------:R-:W-:-:S04]  /*1a06c0*/  IMAD.WIDE.U32 R96, P5, R90, 0x1ef3622f, R96 ;  /* 0x1ef3622f5a607825 */ /* 0x000fc800078a0060 */
[----:B------:R-:W-:Y:S01]  /*1a06d0*/  IMAD.MOV.U32 R70, RZ, RZ, R69 ;  /* 0x000000ffff467224 */ /* 0x000fe200078e0045 */
[----:B------:R-:W-:Y:S01]  /*1a06e0*/  IADD3.X R69, P2, PT, RZ, RZ, RZ, P2, !PT ;  /* 0x000000ffff457210 */ /* 0x000fe2000175e4ff */
[----:B------:R-:W-:-:S03]  /*1a06f0*/  IMAD.WIDE.U32 R124, R65, 0xf5138f, RZ ;  /* 0x00f5138f417c7825 */ /* 0x000fc600078e00ff */
[----:B------:R-:W-:Y:S01]  /*1a0700*/  IADD3.X R86, P3, PT, R69, R86, RZ, P3, !PT ;  /* 0x0000005645567210 */ /* 0x000fe20001f7e4ff */
[----:B------:R-:W-:Y:S01]  /*1a0710*/  IMAD.WIDE.U32.X R70, R65, 0x170b5d44, R70, P4 ;  /* 0x170b5d4441467825 */ /* 0x000fe200020e0446 */
[----:B------:R-:W-:-:S03]  /*1a0720*/  IADD3 R53, P4, PT, R96, R53, RZ ;  /* 0x0000003560357210 */ /* 0x000fc60007f9e0ff */
[----:B------:R-:W-:-:S04]  /*1a0730*/  IMAD.WIDE.U32 R150, R65, 0x6ca1493b, RZ ;  /* 0x6ca1493b41967825 */ /* 0x000fc800078e00ff */
[----:B------:R-:W-:Y:S02]  /*1a0740*/  IMAD.X R99, RZ, RZ, RZ, P5 ;  /* 0x000000ffff637224 */ /* 0x000fe400028e06ff */
[----:B------:R-:W-:Y:S02]  /*1a0750*/  IMAD.MOV.U32 R98, RZ, RZ, R97 ;  /* 0x000000ffff627224 */ /* 0x000fe400078e0061 */
[----:B------:R-:W-:-:S04]  /*1a0760*/  IMAD.WIDE.U32 R78, R65, 0x17c510ea, RZ ;  /* 0x17c510ea414e7825 */ /* 0x000fc800078e00ff */
[----:B------:R-:W-:-:S04]  /*1a0770*/  IMAD.WIDE.U32.X R98, R65, 0x1ef3622f, R98, P4 ;  /* 0x1ef3622f41627825 */ /* 0x000fc800020e0462 */
[----:B------:R-:W-:-:S04]  /*1a0780*/  IMAD.WIDE.U32 R124, P5, R90, 0x1a22d9f3, R124 ;  /* 0x1a22d9f35a7c7825 */ /* 0x000fc800078a007c */
[----:B------:R-:W-:Y:S01]  /*1a0790*/  IMAD.WIDE.U32 R150, P4, R90, -0x39c4fa40, R150 ;  /* 0xc63b05c05a967825 */ /* 0x000fe20007880096 */
[----:B------:R-:W-:-:S03]  /*1a07a0*/  MOV R110, R125 ;  /* 0x0000007d006e7202 */ /* 0x000fc60000000f00 */
[----:B------:R-:W-:-:S04]  /*1a07b0*/  IMAD.WIDE.U32 R122, R90, 0xf5138f, RZ ;  /* 0x00f5138f5a7a7825 */ /* 0x000fc800078e00ff */
[----:B------:R-:W-:Y:S02]  /*1a07c0*/  IMAD.X R69, RZ, RZ, RZ, P2 ;  /* 0x000000ffff457224 */ /* 0x000fe400010e06ff */
[----:B------:R-:W-:Y:S01]  /*1a07d0*/  IMAD.X R143, RZ, RZ, RZ, P4 ;  /* 0x000000ffff8f7224 */ /* 0x000fe200020e06ff */
[----:B------:R-:W-:Y:S01]  /*1a07e0*/  IADD3 R123, P4, PT, R124, R123, RZ ;  /* 0x0000007b7c7b7210 */ /* 0x000fe20007f9e0ff */
[----:B------:R-:W-:-:S04]  /*1a07f0*/  IMAD.WIDE.U32 R92, R61, R24, RZ ;  /* 0x000000183d5c7225 */ /* 0x000fc800078e00ff */
[----:B------:R-:W-:Y:S02]  /*1a0800*/  IMAD.X R111, RZ, RZ, RZ, P5 ;  /* 0x000000ffff6f7224 */ /* 0x000fe400028e06ff */
[----:B------:R-:W-:-:S04]  /*1a0810*/  IMAD.WIDE.U32 R78, P5, R90, 0x1ae3a46, R78 ;  /* 0x01ae3a465a4e7825 */ /* 0x000fc800078a004e */
[----:B------:R-:W-:-:S04]  /*1a0820*/  IMAD.WIDE.U32 R76, R90, 0x17c510ea, RZ ;  /* 0x17c510ea5a4c7825 */ /* 0x000fc800078e00ff */
[----:B------:R-:W-:-:S04]  /*1a0830*/  IMAD.WIDE.U32 R66, R60, R20, R66 ;  /* 0x000000143c427225 */ /* 0x000fc800078e0042 */
[----:B------:R-:W-:Y:S01]  /*1a0840*/  IMAD.X R112, RZ, RZ, R55, P0 ;  /* 0x000000ffff707224 */ /* 0x000fe200000e0637 */
[----:B------:R-:W-:Y:S01]  /*1a0850*/  IADD3.X R87, P0, PT, R69, R87, RZ, P3, !PT ;  /* 0x0000005745577210 */ /* 0x000fe20001f1e4ff */
[----:B------:R-:W-:-:S03]  /*1a0860*/  IMAD.WIDE.U32 R146, R90, 0x6ca1493b, RZ ;  /* 0x6ca1493b5a927825 */ /* 0x000fc600078e00ff */
[----:B------:R-:W-:Y:S01]  /*1a0870*/  IADD3.X R86, P0, PT, R86, R95, RZ, P0, !PT ;  /* 0x0000005f56567210 */ /* 0x000fe2000071e4ff */
[----:B------:R-:W-:Y:S01]  /*1a0880*/  IMAD.WIDE.U32.X R110, R65, 0x1a22d9f3, R110, P4 ;  /* 0x1a22d9f3416e7825 */ /* 0x000fe200020e046e */
[----:B------:R-:W-:Y:S02]  /*1a0890*/  IADD3 R200, P4, PT, R78, R77, RZ ;  /* 0x0000004d4ec87210 */ /* 0x000fe40007f9e0ff */
[----:B------:R-:W-:Y:S01]  /*1a08a0*/  IADD3.X R87, P0, PT, R87, R94, RZ, P0, !PT ;  /* 0x0000005e57577210 */ /* 0x000fe2000071e4ff */
[----:B------:R-:W-:Y:S02]  /*1a08b0*/  IMAD.IADD R67, R67, 0x1, R82 ;  /* 0x0000000143437824 */ /* 0x000fe400078e0252 */
[----:B----4-:R-:W-:-:S04]  /*1a08c0*/  IMAD.WIDE.U32 R54, R57, R18, RZ ;  /* 0x0000001239367225 */ /* 0x010fc800078e00ff */
[----:B------:R-:W-:-:S04]  /*1a08d0*/  IMAD.WIDE.U32 R82, P2, R60, R25, R92 ;  /* 0x000000193c527225 */ /* 0x000fc8000784005c */
[----:B------:R-:W-:Y:S01]  /*1a08e0*/  IMAD.X R59, RZ, RZ, RZ, P5 ;  /* 0x000000ffff3b7224 */ /* 0x000fe200028e06ff */
[----:B------:R-:W-:Y:S01]  /*1a08f0*/  IADD3 R160, P5, PT, R150, R147, RZ ;  /* 0x0000009396a07210 */ /* 0x000fe20007fbe0ff */
[----:B------:R-:W-:Y:S02]  /*1a0900*/  IMAD.MOV.U32 R58, RZ, RZ, R79 ;  /* 0x000000ffff3a7224 */ /* 0x000fe400078e004f */
[----:B------:R-:W-:Y:S01]  /*1a0910*/  IMAD.WIDE.U32 R92, R60, R24, RZ ;  /* 0x000000183c5c7225 */ /* 0x000fe200078e00ff */
[----:B------:R-:W-:-:S03]  /*1a0920*/  MOV R94, R83 ;  /* 0x00000053005e7202 */ /* 0x000fc60000000f00 */
[----:B------:R-:W-:Y:S02]  /*1a0930*/  IMAD.MOV.U32 R142, RZ, RZ, R151 ;  /* 0x000000ffff8e7224 */ /* 0x000fe400078e0097 */
[----:B------:R-:W-:Y:S01]  /*1a0940*/  IMAD.WIDE.U32.X R58, R65, 0x1ae3a46, R58, P4 ;  /* 0x01ae3a46413a7825 */ /* 0x000fe200020e043a */
[----:B------:R-:W-:-:S03]  /*1a0950*/  IADD3 R75, P4, PT, R82, R93, RZ ;  /* 0x0000005d524b7210 */ /* 0x000fc60007f9e0ff */
[----:B------:R-:W-:-:S04]  /*1a0960*/  IMAD.WIDE.U32 R100, R56, R18, RZ ;  /* 0x0000001238647225 */ /* 0x000fc800078e00ff */
[----:B------:R-:W-:-:S04]  /*1a0970*/  IMAD.WIDE.U32 R54, P3, R56, R19, R54 ;  /* 0x0000001338367225 */ /* 0x000fc80007860036 */
[----:B------:R-:W-:-:S04]  /*1a0980*/  IMAD.WIDE.U32 R62, R60, R18, R62 ;  /* 0x000000123c3e7225 */ /* 0x000fc800078e003e */
[----:B------:R-:W-:Y:S01]  /*1a0990*/  IMAD.X R95, RZ, RZ, RZ, P2 ;  /* 0x000000ffff5f7224 */ /* 0x000fe200010e06ff */
[----:B------:R-:W-:Y:S01]  /*1a09a0*/  IADD3 RZ, P2, PT, R86, R92, RZ ;  /* 0x0000005c56ff7210 */ /* 0x000fe20007f5e0ff */
[----:B------:R-:W-:Y:S01]  /*1a09b0*/  IMAD.WIDE.U32.X R142, R65, -0x39c4fa40, R142, P5 ;  /* 0xc63b05c0418e7825 */ /* 0x000fe200028e048e */
[----:B------:R-:W-:-:S03]  /*1a09c0*/  IADD3 RZ, P5, PT, R66, R100, RZ ;  /* 0x0000006442ff7210 */ /* 0x000fc60007fbe0ff */
[----:B------:R-:W-:Y:S01]  /*1a09d0*/  IMAD.X R65, RZ, RZ, RZ, P3 ;  /* 0x000000ffff417224 */ /* 0x000fe200018e06ff */
[----:B------:R-:W-:Y:S01]  /*1a09e0*/  IADD3 R79, P3, PT, R54, R101, RZ ;  /* 0x00000065364f7210 */ /* 0x000fe20007f7e0ff */
[----:B------:R-:W-:Y:S02]  /*1a09f0*/  IMAD.IADD R104, R63, 0x1, R64 ;  /* 0x000000013f687824 */ /* 0x000fe400078e0240 */
[----:B------:R-:W-:Y:S01]  /*1a0a00*/  IMAD.WIDE.U32.X R92, R61, R25, R94, P4 ;  /* 0x000000193d5c7225 */ /* 0x000fe200020e045e */
[----:B------:R-:W-:-:S03]  /*1a0a10*/  IADD3.X RZ, P4, PT, R87, R75, RZ, P2, !PT ;  /* 0x0000004b57ff7210 */ /* 0x000fc6000179e4ff */
[----:B------:R-:W-:Y:S01]  /*1a0a20*/  IMAD.MOV.U32 R64, RZ, RZ, R55 ;  /* 0x000000ffff407224 */ /* 0x000fe200078e0037 */
[----:B------:R-:W-:Y:S02]  /*1a0a30*/  IADD3.X R55, P0, PT, RZ, RZ, RZ, P0, !PT ;  /* 0x000000ffff377210 */ /* 0x000fe4000071e4ff */
[----:B------:R-:W-:Y:S01]  /*1a0a40*/  IADD3.X RZ, P2, PT, R67, R79, RZ, P5, !PT ;  /* 0x0000004f43ff7210 */ /* 0x000fe20002f5e4ff */
[----:B------:R-:W-:Y:S01]  /*1a0a50*/  IMAD.WIDE.U32.X R64, R57, R19, R64, P3 ;  /* 0x0000001339407225 */ /* 0x000fe200018e0440 */
[----:B------:R-:W-:-:S03]  /*1a0a60*/  IADD3.X R92, P4, PT, R55, R92, RZ, P4, !PT ;  /* 0x0000005c375c7210 */ /* 0x000fc6000279e4ff */
[----:B------:R-:W-:Y:S01]  /*1a0a70*/  IMAD.X R55, RZ, RZ, RZ, P0 ;  /* 0x000000ffff377224 */ /* 0x000fe200000e06ff */
[----:B------:R-:W-:Y:S01]  /*1a0a80*/  IADD3.X R69, P1, PT, RZ, R88, RZ, P1, !PT ;  /* 0x00000058ff457210 */ /* 0x000fe20000f3e4ff */
[----:B------:R-:W-:Y:S01]  /*1a0a90*/  IMAD.WIDE.U32 R94, R61, R26, RZ ;  /* 0x0000001a3d5e7225 */ /* 0x000fe200078e00ff */
[----:B------:R-:W-:Y:S02]  /*1a0aa0*/  IADD3.X R75, P2, PT, RZ, R64, RZ, P2, !PT ;  /* 0x00000040ff4b7210 */ /* 0x000fe4000175e4ff */
[----:B------:R-:W-:Y:S01]  /*1a0ab0*/  IADD3.X R93, P4, PT, R55, R93, RZ, P4, !PT ;  /* 0x0000005d375d7210 */ /* 0x000fe2000279e4ff */
[----:B------:R-:W-:Y:S01]  /*1a0ac0*/  IMAD.WIDE.U32 R84, R60, R22, R84 ;  /* 0x000000163c547225 */ /* 0x000fe200078e0054 */
[----:B------:R-:W-:Y:S02]  /*1a0ad0*/  IADD3.X R77, P1, PT, RZ, R89, RZ, P1, !PT ;  /* 0x00000059ff4d7210 */ /* 0x000fe40000f3e4ff */
[----:B------:R-:W-:Y:S01]  /*1a0ae0*/  IADD3.X R55, P0, PT, RZ, R65, RZ, P2, !PT ;  /* 0x00000041ff377210 */ /* 0x000fe2000171e4ff */
[----:B------:R-:W-:Y:S01]  /*1a0af0*/  IMAD.WIDE.U32 R88, R57, R20, RZ ;  /* 0x0000001439587225 */ /* 0x000fe200078e00ff */
[----:B------:R-:W-:-:S03]  /*1a0b00*/  IADD3.X R92, P2, PT, R92, R91, RZ, P4, !PT ;  /* 0x0000005b5c5c7210 */ /* 0x000fc6000275e4ff */
[----:B------:R-:W-:-:S04]  /*1a0b10*/  IMAD.WIDE.U32 R94, P4, R60, R27, R94 ;  /* 0x0000001b3c5e7225 */ /* 0x000fc8000788005e */
[----:B------:R-:W-:-:S04]  /*1a0b20*/  IMAD.WIDE.U32 R100, R60, R26, RZ ;  /* 0x0000001a3c647225 */ /* 0x000fc800078e00ff */
[----:B------:R-:W-:Y:S01]  /*1a0b30*/  IMAD.IADD R102, R85, 0x1, R74 ;  /* 0x0000000155667824 */ /* 0x000fe200078e024a */
[----:B------:R-:W-:Y:S01]  /*1a0b40*/  IADD3.X R74, P0, PT, R75, R84, RZ, P0, !PT ;  /* 0x000000544b4a7210 */ /* 0x000fe2000071e4ff */
[----:B------:R-:W-:-:S04]  /*1a0b50*/  IMAD.WIDE.U32 R64, P3, R56, R21, R88 ;  /* 0x0000001538407225 */ /* 0x000fc80007860058 */
[----:B------:R-:W-:Y:S01]  /*1a0b60*/  IMAD.WIDE.U32 R84, R56, R20, RZ ;  /* 0x0000001438547225 */ /* 0x000fe200078e00ff */
[----:B------:R-:W-:-:S03]  /*1a0b70*/  IADD3.X R75, P0, PT, R55, R102, RZ, P0, !PT ;  /* 0x00000066374b7210 */ /* 0x000fc6000071e4ff */
[----:B------:R-:W-:Y:S01]  /*1a0b80*/  IMAD.X R89, RZ, RZ, RZ, P4 ;  /* 0x000000ffff597224 */ /* 0x000fe200020e06ff */
[----:B------:R-:W-:Y:S01]  /*1a0b90*/  IADD3 R79, P4, PT, R94, R101, RZ ;  /* 0x000000655e4f7210 */ /* 0x000fe20007f9e0ff */
[----:B------:R-:W-:Y:S01]  /*1a0ba0*/  IMAD.MOV.U32 R88, RZ, RZ, R95 ;  /* 0x000000ffff587224 */ /* 0x000fe200078e005f */
[----:B------:R-:W-:Y:S01]  /*1a0bb0*/  IADD3 RZ, P5, PT, R92, R100, RZ ;  /* 0x000000645cff7210 */ /* 0x000fe20007fbe0ff */
[----:B------:R-:W-:Y:S01]  /*1a0bc0*/  IMAD.X R101, RZ, RZ, RZ, P3 ;  /* 0x000000ffff657224 */ /* 0x000fe200018e06ff */
[----:B------:R-:W-:Y:S02]  /*1a0bd0*/  IADD3 R81, P3, PT, R64, R85, RZ ;  /* 0x0000005540517210 */ /* 0x000fe40007f7e0ff */
[----:B------:R-:W-:Y:S01]  /*1a0be0*/  MOV R100, R65 ;  /* 0x0000004100647202 */ /* 0x000fe20000000f00 */
[----:B------:R-:W-:Y:S01]  /*1a0bf0*/  IMAD.WIDE.U32.X R88, R61, R27, R88, P4 ;  /* 0x0000001b3d587225 */ /* 0x000fe200020e0458 */
[----:B------:R-:W-:Y:S02]  /*1a0c00*/  IADD3.X R62, P1, PT, R69, R62, RZ, P1, !PT ;  /* 0x0000003e453e7210 */ /* 0x000fe40000f3e4ff */
[----:B------:R-:W-:-:S02]  /*1a0c10*/  IADD3.X R93, P2, PT, R93, R106, RZ, P2, !PT ;  /* 0x0000006a5d5d7210 */ /* 0x000fc4000175e4ff */
[----:B------:R-:W-:Y:S02]  /*1a0c20*/  IADD3.X R55, P0, PT, RZ, RZ, RZ, P0, !PT ;  /* 0x000000ffff377210 */ /* 0x000fe4000071e4ff */
[----:B------:R-:W-:Y:S01]  /*1a0c30*/  IADD3 RZ, P4, PT, R74, R84, RZ ;  /* 0x000000544aff7210 */ /* 0x000fe20007f9e0ff */
[----:B------:R-:W-:Y:S01]  /*1a0c40*/  IMAD.WIDE.U32 R84, R61, R28, RZ ;  /* 0x0000001c3d547225 */ /* 0x000fe200078e00ff */
[----:B------:R-:W-:-:S03]  /*1a0c50*/  IADD3.X R95, P2, PT, RZ, RZ, RZ, P2, !PT ;  /* 0x000000ffff5f7210 */ /* 0x000fc6000175e4ff */
[----:B------:R-:W-:Y:S01]  /*1a0c60*/  IMAD.WIDE.U32.X R100, R57, R21, R100, P3 ;  /* 0x0000001539647225 */ /* 0x000fe200018e0464 */
[----:B------:R-:W-:Y:S02]  /*1a0c70*/  IADD3.X R63, P3, PT, R77, R104, RZ, P1, !PT ;  /* 0x000000684d3f7210 */ /* 0x000fe40000f7e4ff */
[----:B------:R-:W-:Y:S01]  /*1a0c80*/  IADD3.X RZ, P1, PT, R93, R79, RZ, P5, !PT ;  /* 0x0000004f5dff7210 */ /* 0x000fe20002f3e4ff */
[----:B------:R-:W-:Y:S01]  /*1a0c90*/  IMAD.X R69, RZ, RZ, RZ, P0 ;  /* 0x000000ffff457224 */ /* 0x000fe200000e06ff */
[----:B------:R-:W-:Y:S02]  /*1a0ca0*/  IADD3 RZ, P0, PT, R62, R80, RZ ;  /* 0x000000503eff7210 */ /* 0x000fe40007f1e0ff */
[----:B------:R-:W-:Y:S01]  /*1a0cb0*/  IADD3.X RZ, P5, PT, R75, R81, RZ, P4, !PT ;  /* 0x000000514bff7210 */ /* 0x000fe200027be4ff */
[----:B------:R-:W-:Y:S01]  /*1a0cc0*/  IMAD.WIDE.U32 R80, R57, R22, RZ ;  /* 0x0000001639507225 */ /* 0x000fe200078e00ff */
[----:B------:R-:W-:-:S03]  /*1a0cd0*/  IADD3.X RZ, P0, PT, R63, R103, RZ, P0, !PT ;  /* 0x000000673fff7210 */ /* 0x000fc6000071e4ff */
[----:B------:R-:W-:-:S04]  /*1a0ce0*/  IMAD.WIDE.U32 R86, R60, R24, R86 ;  /* 0x000000183c567225 */ /* 0x000fc800078e0056 */
[----:B------:R-:W-:-:S04]  /*1a0cf0*/  IMAD.WIDE.U32 R84, P4, R60, R29, R84 ;  /* 0x0000001d3c547225 */ /* 0x000fc80007880054 */
[----:B------:R-:W-:Y:S01]  /*1a0d00*/  IMAD.X R77, RZ, RZ, RZ, P2 ;  /* 0x000000ffff4d7224 */ /* 0x000fe200010e06ff */
[----:B------:R-:W-:Y:S01]  /*1a0d10*/  IADD3.X R65, P2, PT, R55, R100, RZ, P5, !PT ;  /* 0x0000006437417210 */ /* 0x000fe20002f5e4ff */
[----:B------:R-:W-:Y:S02]  /*1a0d20*/  IMAD.IADD R102, R87, 0x1, R82 ;  /* 0x0000000157667824 */ /* 0x000fe400078e0252 */
[----:B------:R-:W-:Y:S01]  /*1a0d30*/  IMAD.X R103, RZ, RZ, RZ, P4 ;  /* 0x000000ffff677224 */ /* 0x000fe200020e06ff */
[----:B------:R-:W-:Y:S01]  /*1a0d40*/  IADD3.X R101, P2, PT, R69, R101, RZ, P2, !PT ;  /* 0x0000006545657210 */ /* 0x000fe2000175e4ff */
[C---:B------:R-:W-:Y:S01]  /*1a0d50*/  IMAD.WIDE.U32 R82, P4, R56.reuse, R23, R80 ;  /* 0x0000001738527225 */ /* 0x040fe20007880050 */
[----:B------:R-:W-:Y:S02]  /*1a0d60*/  IADD3.X R55, P3, PT, RZ, RZ, RZ, P3, !PT ;  /* 0x000000ffff377210 */ /* 0x000fe40001f7e4ff */
[----:B------:R-:W-:Y:S01]  /*1a0d70*/  IADD3.X R95, P1, PT, R95, R88, RZ, P1, !PT ;  /* 0x000000585f5f7210 */ /* 0x000fe20000f3e4ff */
[----:B------:R-:W-:Y:S01]  /*1a0d80*/  IMAD.WIDE.U32 R80, R56, R22, RZ ;  /* 0x0000001638507225 */ /* 0x000fe200078e00ff */
[----:B------:R-:W-:-:S03]  /*1a0d90*/  IADD3.X R88, P2, PT, R65, R86, RZ, P2, !PT ;  /* 0x0000005641587210 */ /* 0x000fc6000175e4ff */
[----:B------:R-:W-:Y:S01]  /*1a0da0*/  IMAD.X R87, RZ, RZ, RZ, P4 ;  /* 0x000000ffff577224 */ /* 0x000fe200020e06ff */
[----:B------:R-:W-:Y:S01]  /*1a0db0*/  IADD3.X R100, P4, PT, R55, R70, RZ, P0, !PT ;  /* 0x0000004637647210 */ /* 0x000fe2000079e4ff */
[----:B------:R-:W-:Y:S01]  /*1a0dc0*/  IMAD.X R55, RZ, RZ, RZ, P3 ;  /* 0x000000ffff377224 */ /* 0x000fe200018e06ff */
[----:B------:R-:W-:Y:S02]  /*1a0dd0*/  IADD3.X R77, P1, PT, R77, R89, RZ, P1, !PT ;  /* 0x000000594d4d7210 */ /* 0x000fe40000f3e4ff */
[----:B------:R-:W-:Y:S02]  /*1a0de0*/  IADD3 R65, P3, PT, R82, R81, RZ ;  /* 0x0000005152417210 */ /* 0x000fe40007f7e0ff */
[----:B------:R-:W-:Y:S02]  /*1a0df0*/  IADD3 RZ, P0, PT, R88, R80, RZ ;  /* 0x0000005058ff7210 */ /* 0x000fe40007f1e0ff */
[----:B------:R-:W-:Y:S02]  /*1a0e00*/  IADD3.X R89, P2, PT, R101, R102, RZ, P2, !PT ;  /* 0x0000006665597210 */ /* 0x000fe4000175e4ff */
[----:B------:R-:W-:-:S02]  /*1a0e10*/  MOV R86, R83 ;  /* 0x0000005300567202 */ /* 0x000fc40000000f00 */
[----:B------:R-:W-:Y:S01]  /*1a0e20*/  IADD3.X R55, P4, PT, R55, R71, RZ, P4, !PT ;  /* 0x0000004737377210 */ /* 0x000fe2000279e4ff */
[C---:B------:R-:W-:Y:S01]  /*1a0e30*/  IMAD.WIDE.U32 R70, R60.reuse, R28, RZ ;  /* 0x0000001c3c467225 */ /* 0x040fe200078e00ff */
[----:B------:R-:W-:Y:S02]  /*1a0e40*/  IADD3.X RZ, P0, PT, R89, R65, RZ, P0, !PT ;  /* 0x0000004159ff7210 */ /* 0x000fe4000071e4ff */
[----:B------:R-:W-:Y:S01]  /*1a0e50*/  IADD3.X R65, P2, PT, RZ, RZ, RZ, P2, !PT ;  /* 0x000000ffff417210 */ /* 0x000fe2000175e4ff */
[----:B------:R-:W-:-:S04]  /*1a0e60*/  IMAD.WIDE.U32 R92, R60, R26, R92 ;  /* 0x0000001a3c5c7225 */ /* 0x000fc800078e005c */
[----:B------:R-:W-:Y:S01]  /*1a0e70*/  IMAD.WIDE.U32.X R86, R57, R23, R86, P3 ;  /* 0x0000001739567225 */ /* 0x000fe200018e0456 */
[----:B------:R-:W-:-:S03]  /*1a0e80*/  IADD3 R79, P3, PT, R84, R71, RZ ;  /* 0x00000047544f7210 */ /* 0x000fc60007f7e0ff */
[----:B------:R-:W-:Y:S01]  /*1a0e90*/  IMAD.IADD R106, R93, 0x1, R94 ;  /* 0x000000015d6a7824 */ /* 0x000fe200078e025e */
[----:B------:R-:W-:Y:S01]  /*1a0ea0*/  IADD3.X R94, P1, PT, R95, R108, RZ, P1, !PT ;  /* 0x0000006c5f5e7210 */ /* 0x000fe20000f3e4ff */
[----:B------:R-:W-:Y:S01]  /*1a0eb0*/  IMAD.WIDE.U32 R80, R57, R24, RZ ;  /* 0x0000001839507225 */ /* 0x000fe200078e00ff */
[----:B------:R-:W-:-:S03]  /*1a0ec0*/  IADD3.X R65, P0, PT, R65, R86, RZ, P0, !PT ;  /* 0x0000005641417210 */ /* 0x000fc6000071e4ff */
[----:B------:R-:W-:Y:S02]  /*1a0ed0*/  IMAD.MOV.U32 R102, RZ, RZ, R85 ;  /* 0x000000ffff667224 */ /* 0x000fe400078e0055 */
[----:B------:R-:W-:Y:S01]  /*1a0ee0*/  IMAD.X R69, RZ, RZ, RZ, P2 ;  /* 0x000000ffff457224 */ /* 0x000fe200010e06ff */
[----:B------:R-:W-:Y:S01]  /*1a0ef0*/  IADD3.X R95, P1, PT, R77, R112, RZ, P1, !PT ;  /* 0x000000704d5f7210 */ /* 0x000fe20000f3e4ff */
[----:B------:R-:W-:-:S03]  /*1a0f00*/  IMAD.WIDE.U32.X R102, R61, R29, R102, P3 ;  /* 0x0000001d3d667225 */ /* 0x000fc600018e0466 */
[----:B------:R-:W-:Y:S01]  /*1a0f10*/  IADD3.X R61, P0, PT, R69, R87, RZ, P0, !PT ;  /* 0x00000057453d7210 */ /* 0x000fe2000071e4ff */
[----:B------:R-:W-:-:S04]  /*1a0f20*/  IMAD.WIDE.U32 R80, P3, R56, R25, R80 ;  /* 0x0000001938507225 */ /* 0x000fc80007860050 */
[----:B------:R-:W-:Y:S01]  /*1a0f30*/  IMAD.WIDE.U32 R104, R56, R24, RZ ;  /* 0x0000001838687225 */ /* 0x000fe200078e00ff */
[----:B------:R-:W-:-:S03]  /*1a0f40*/  IADD3 RZ, P2, PT, R94, R70, RZ ;  /* 0x000000465eff7210 */ /* 0x000fc60007f5e0ff */
[----:B------:R-:W-:Y:S01]  /*1a0f50*/  IMAD.WIDE.U32 R86, R60, R28, R94 ;  /* 0x0000001c3c567225 */ /* 0x000fe200078e005e */
[----:B------:R-:W-:-:S03]  /*1a0f60*/  IADD3.X R60, P0, PT, R65, R92, RZ, P0, !PT ;  /* 0x0000005c413c7210 */ /* 0x000fc6000071e4ff */
[----:B------:R-:W-:Y:S01]  /*1a0f70*/  IMAD.X R93, RZ, RZ, RZ, P3 ;  /* 0x000000ffff5d7224 */ /* 0x000fe200018e06ff */
[----:B------:R-:W-:Y:S01]  /*1a0f80*/  IADD3 R77, P3, PT, R80, R105, RZ ;  /* 0x00000069504d7210 */ /* 0x000fe20007f7e0ff */
[----:B------:R-:W-:Y:S01]  /*1a0f90*/  IMAD.MOV.U32 R92, RZ, RZ, R81 ;  /* 0x000000ffff5c7224 */ /* 0x000fe200078e0051 */
[----:B------:R-:W-:Y:S02]  /*1a0fa0*/  IADD3.X R61, P0, PT, R61, R106, RZ, P0, !PT ;  /* 0x0000006a3d3d7210 */ /* 0x000fe4000071e4ff */
[----:B------:R-:W-:Y:S01]  /*1a0fb0*/  IADD3.X RZ, P2, PT, R95, R79, RZ, P2, !PT ;  /* 0x0000004f5fff7210 */ /* 0x000fe2000175e4ff */
[----:B------:R-:W-:Y:S01]  /*1a0fc0*/  IMAD.WIDE.U32.X R92, R57, R25, R92, P3 ;  /* 0x00000019395c7225 */ /* 0x000fe200018e045c */
[----:B------:R-:W-:Y:S02]  /*1a0fd0*/  IADD3.X R187, P1, PT, RZ, RZ, RZ, P1, !PT ;  /* 0x000000ffffbb7210 */ /* 0x000fe40000f3e4ff */
[----:B------:R-:W-:Y:S01]  /*1a0fe0*/  IADD3 RZ, P3, PT, R60, R104, RZ ;  /* 0x000000683cff7210 */ /* 0x000fe20007f7e0ff */
[----:B------:R-:W-:Y:S01]  /*1a0ff0*/  IMAD.IADD R79, R87, 0x1, R84 ;  /* 0x00000001574f7824 */ /* 0x000fe200078e0254 */
[----:B------:R-:W-:Y:S01]  /*1a1000*/  IADD3.X R87, P0, PT, RZ, RZ, RZ, P0, !PT ;  /* 0x000000ffff577210 */ /* 0x000fe2000071e4ff */
[----:B------:R-:W-:Y:S01]  /*1a1010*/  IMAD.WIDE.U32 R70, R90, 0x30000000, R62 ;  /* 0x300000005a467825 */ /* 0x000fe200078e003e */
[----:B------:R-:W-:-:S03]  /*1a1020*/  IADD3.X R187, P2, PT, R187, R102, RZ, P2, !PT ;  /* 0x00000066bbbb7210 */ /* 0x000fc6000175e4ff */
[----:B-----5:R-:W-:Y:S01]  /*1a1030*/  IMAD.WIDE.U32 R84, R119, R18, RZ ;  /* 0x0000001277547225 */ /* 0x020fe200078e00ff */
[----:B------:R-:W-:-:S03]  /*1a1040*/  IADD3.X RZ, P3, PT, R61, R77, RZ, P3, !PT ;  /* 0x0000004d3dff7210 */ /* 0x000fc60001f7e4ff */
[----:B------:R-:W-:Y:S01]  /*1a1050*/  IMAD.WIDE.U32 R88, R56, R22, R88 ;  /* 0x0000001638587225 */ /* 0x000fe200078e0058 */
[----:B------:R-:W-:-:S03]  /*1a1060*/  IADD3.X R65, PT, PT, RZ, RZ, RZ, P0, !PT ;  /* 0x000000ffff417210 */ /* 0x000fc600007fe4ff */
[----:B------:R-:W-:Y:S01]  /*1a1070*/  IMAD.IADD R69, R71, 0x1, R68 ;  /* 0x0000000147457824 */ /* 0x000fe200078e0244 */
[----:B------:R-:W-:Y:S01]  /*1a1080*/  IADD3.X R77, PT, PT, R103, RZ, RZ, P2, P1 ;  /* 0x000000ff674d7210 */ /* 0x000fe200017e24ff */
[----:B------:R-:W-:Y:S01]  /*1a1090*/  IMAD.WIDE.U32 R62, R56, R20, R74 ;  /* 0x00000014383e7225 */ /* 0x000fe200078e004a */
[----:B------:R-:W-:-:S03]  /*1a10a0*/  IADD3.X R87, P1, PT, R87, R92, RZ, P3, !PT ;  /* 0x0000005c57577210 */ /* 0x000fc60001f3e4ff */
[----:B------:R-:W-:Y:S02]  /*1a10b0*/  IMAD.IADD R71, R89, 0x1, R82 ;  /* 0x0000000159477824 */ /* 0x000fe400078e0252 */
[----:B------:R-:W-:-:S04]  /*1a10c0*/  IMAD.WIDE.U32 R74, P0, R118, R19, R84 ;  /* 0x00000013764a7225 */ /* 0x000fc80007800054 */
[----:B------:R-:W-:Y:S01]  /*1a10d0*/  IMAD.WIDE.U32 R82, R118, R18, RZ ;  /* 0x0000001276527225 */ /* 0x000fe200078e00ff */
[----:B------:R-:W-:-:S03]  /*1a10e0*/  IADD3.X R68, P1, PT, R65, R93, RZ, P1, !PT ;  /* 0x0000005d41447210 */ /* 0x000fc60000f3e4ff */
[----:B------:R-:W-:Y:S01]  /*1a10f0*/  IMAD.IADD R63, R63, 0x1, R64 ;  /* 0x000000013f3f7824 */ /* 0x000fe200078e0240 */
[----:B------:R-:W-:Y:S01]  /*1a1100*/  IADD3 R81, P2, PT, R74, R83, RZ ;  /* 0x000000534a517210 */ /* 0x000fe20007f5e0ff */
[----:B------:R-:W-:-:S04]  /*1a1110*/  IMAD.WIDE.U32 R64, R57, R26, RZ ;  /* 0x0000001a39407225 */ /* 0x000fc800078e00ff */
[----:B------:R-:W-:Y:S01]  /*1a1120*/  IMAD.X R93, RZ, RZ, RZ, P0 ;  /* 0x000000ffff5d7224 */ /* 0x000fe200000e06ff */
[----:B------:R-:W-:Y:S01]  /*1a1130*/  IADD3 RZ, P0, PT, R62, R82, RZ ;  /* 0x000000523eff7210 */ /* 0x000fe20007f1e0ff */
[----:B------:R-:W-:Y:S02]  /*1a1140*/  IMAD.MOV.U32 R92, RZ, RZ, R75 ;  /* 0x000000ffff5c7224 */ /* 0x000fe400078e004b */
[----:B------:R-:W-:Y:S01]  /*1a1150*/  IMAD.WIDE.U32 R94, R119, R20, RZ ;  /* 0x00000014775e7225 */ /* 0x000fe200078e00ff */
[----:B------:R-:W-:-:S03]  /*1a1160*/  IADD3.X RZ, P5, PT, R63, R81, RZ, P0, !PT ;  /* 0x000000513fff7210 */ /* 0x000fc600007be4ff */
[----:B------:R-:W-:-:S04]  /*1a1170*/  IMAD.WIDE.U32.X R92, R119, R19, R92, P2 ;  /* 0x00000013775c7225 */ /* 0x000fc800010e045c */
[----:B------:R-:W-:Y:S01]  /*1a1180*/  IMAD.WIDE.U32 R82, R56, R26, RZ ;  /* 0x0000001a38527225 */ /* 0x000fe200078e00ff */
[----:B------:R-:W-:-:S03]  /*1a1190*/  IADD3.X R117, P5, PT, RZ, R92, RZ, P5, !PT ;  /* 0x0000005cff757210 */ /* 0x000fc60002fbe4ff */
[----:B------:R-:W-:Y:S01]  /*1a11a0*/  IMAD.WIDE.U32 R64, P3, R56, R27, R64 ;  /* 0x0000001b38407225 */ /* 0x000fe20007860040 */
[----:B------:R-:W-:-:S03]  /*1a11b0*/  IADD3.X R86, P1, PT, R87, R86, RZ, P1, !PT ;  /* 0x0000005657567210 */ /* 0x000fc60000f3e4ff */
[----:B------:R-:W-:Y:S01]  /*1a11c0*/  IMAD.WIDE.U32 R94, P2, R118, R21, R94 ;  /* 0x00000015765e7225 */ /* 0x000fe2000784005e */
[----:B------:R-:W-:Y:S02]  /*1a11d0*/  IADD3 R81, P0, PT, R64, R83, RZ ;  /* 0x0000005340517210 */ /* 0x000fe40007f1e0ff */
[----:B------:R-:W-:Y:S01]  /*1a11e0*/  IADD3.X R92, P5, PT, RZ, R93, RZ, P5, !PT ;  /* 0x0000005dff5c7210 */ /* 0x000fe20002fbe4ff */
[----:B------:R-:W-:Y:S02]  /*1a11f0*/  IMAD.X R85, RZ, RZ, RZ, P3 ;  /* 0x000000ffff557224 */ /* 0x000fe400018e06ff */
[----:B------:R-:W-:-:S04]  /*1a1200*/  IMAD.WIDE.U32 R102, R118, R20, RZ ;  /* 0x0000001476667225 */ /* 0x000fc800078e00ff */
[----:B------:R-:W-:Y:S02]  /*1a1210*/  IMAD.MOV.U32 R84, RZ, RZ, R65 ;  /* 0x000000ffff547224 */ /* 0x000fe400078e0041 */
[----:B------:R-:W-:Y:S01]  /*1a1220*/  IMAD.X R89, RZ, RZ, RZ, P2 ;  /* 0x000000ffff597224 */ /* 0x000fe200010e06ff */
[----:B------:R-:W-:Y:S01]  /*1a1230*/  IADD3 RZ, P2, PT, R86, R82, RZ ;  /* 0x0000005256ff7210 */ /* 0x000fe20007f5e0ff */
[----:B------:R-:W-:Y:S01]  /*1a1240*/  IMAD.WIDE.U32.X R82, R57, R27, R84, P0 ;  /* 0x0000001b39527225 */ /* 0x000fe200000e0454 */
[----:B------:R-:W-:Y:S02]  /*1a1250*/  IADD3 R65, P3, PT, R94, R103, RZ ;  /* 0x000000675e417210 */ /* 0x000fe40007f7e0ff */
[----:B------:R-:W-:Y:S01]  /*1a1260*/  IADD3.X R116, P0, PT, R117, R88, RZ, P5, !PT ;  /* 0x0000005875747210 */ /* 0x000fe20002f1e4ff */
[----:B------:R-:W-:Y:S02]  /*1a1270*/  IMAD.MOV.U32 R88, RZ, RZ, R95 ;  /* 0x000000ffff587224 */ /* 0x000fe400078e005f */
[----:B------:R-:W-:Y:S01]  /*1a1280*/  IMAD.WIDE.U32 R60, R56, R24, R60 ;  /* 0x00000018383c7225 */ /* 0x000fe200078e003c */
[----:B------:R-:W-:-:S02]  /*1a1290*/  IADD3.X R87, P1, PT, R68, R79, RZ, P1, !PT ;  /* 0x0000004f44577210 */ /* 0x000fc40000f3e4ff */
[----:B------:R-:W-:Y:S01]  /*1a12a0*/  IADD3.X R117, P0, PT, R92, R71, RZ, P0, !PT ;  /* 0x000000475c757210 */ /* 0x000fe2000071e4ff */
[----:B------:R-:W-:Y:S01]  /*1a12b0*/  IMAD.WIDE.U32.X R84, R119, R21, R88, P3 ;  /* 0x0000001577547225 */ /* 0x000fe200018e0458 */
[----:B------:R-:W-:Y:S02]  /*1a12c0*/  IADD3 RZ, P3, PT, R116, R102, RZ ;  /* 0x0000006674ff7210 */ /* 0x000fe40007f7e0ff */
[----:B------:R-:W-:Y:S02]  /*1a12d0*/  IADD3 R75, PT, PT, R61, R80, RZ ;  /* 0x000000503d4b7210 */ /* 0x000fe40007ffe0ff */
[----:B------:R-:W-:Y:S02]  /*1a12e0*/  IADD3.X RZ, P2, PT, R87, R81, RZ, P2, !PT ;  /* 0x0000005157ff7210 */ /* 0x000fe4000175e4ff */
[----:B------:R-:W-:Y:S02]  /*1a12f0*/  IADD3.X RZ, P3, PT, R117, R65, RZ, P3, !PT ;  /* 0x0000004175ff7210 */ /* 0x000fe40001f7e4ff */
[----:B------:R-:W-:-:S02]  /*1a1300*/  IADD3.X R61, P1, PT, RZ, RZ, RZ, P1, !PT ;  /* 0x000000ffff3d7210 */ /* 0x000fc40000f3e4ff */
[----:B------:R-:W-:Y:S02]  /*1a1310*/  IADD3.X R65, P0, PT, RZ, RZ, RZ, P0, !PT ;  /* 0x000000ffff417210 */ /* 0x000fe4000071e4ff */
[----:B------:R-:W-:Y:S01]  /*1a1320*/  IADD3.X R186, P2, PT, R61, R82, RZ, P2, !PT ;  /* 0x000000523dba7210 */ /* 0x000fe2000175e4ff */
[----:B------:R-:W-:Y:S01]  /*1a1330*/  IMAD.X R61, RZ, RZ, RZ, P1 ;  /* 0x000000ffff3d7224 */ /* 0x000fe200008e06ff */
[----:B------:R-:W-:Y:S01]  /*1a1340*/  IADD3.X R65, P3, PT, R65, R84, RZ, P3, !PT ;  /* 0x0000005441417210 */ /* 0x000fe20001f7e4ff */
[----:B------:R-:W-:-:S04]  /*1a1350*/  IMAD.WIDE.U32 R88, R119, R22, RZ ;  /* 0x0000001677587225 */ /* 0x000fc800078e00ff */
[----:B------:R-:W-:Y:S02]  /*1a1360*/  IMAD.X R84, RZ, RZ, RZ, P0 ;  /* 0x000000ffff547224 */ /* 0x000fe400000e06ff */
[----:B------:R-:W-:Y:S01]  /*1a1370*/  IMAD.WIDE.U32 R80, R57, R28, RZ ;  /* 0x0000001c39507225 */ /* 0x000fe200078e00ff */
[----:B------:R-:W-:Y:S02]  /*1a1380*/  IADD3.X R68, P1, PT, R61, R83, RZ, P2, !PT ;  /* 0x000000533d447210 */ /* 0x000fe4000173e4ff */
[----:B------:R-:W-:Y:S01]  /*1a1390*/  IADD3.X R84, P2, PT, R84, R85, RZ, P3, !PT ;  /* 0x0000005554547210 */ /* 0x000fe20001f5e4ff */
[----:B------:R-:W-:-:S04]  /*1a13a0*/  IMAD.WIDE.U32 R190, R56, R26, R86 ;  /* 0x0000001a38be7225 */ /* 0x000fc800078e0056 */
[----:B------:R-:W-:-:S04]  /*1a13b0*/  IMAD.WIDE.U32 R88, P3, R118, R23, R88 ;  /* 0x0000001776587225 */ /* 0x000fc80007860058 */
[----:B------:R-:W-:-:S04]  /*1a13c0*/  IMAD.WIDE.U32 R82, R118, R22, RZ ;  /* 0x0000001676527225 */ /* 0x000fc800078e00ff */
[----:B------:R-:W-:Y:S01]  /*1a13d0*/  IMAD.IADD R71, R191, 0x1, R64 ;  /* 0x00000001bf477824 */ /* 0x000fe200078e0240 */
[----:B------:R-:W-:Y:S01]  /*1a13e0*/  IADD3.X R64, P2, PT, R65, R60, RZ, P2, !PT ;  /* 0x0000003c41407210 */ /* 0x000fe2000175e4ff */
[----:B------:R-:W-:-:S04]  /*1a13f0*/  IMAD.WIDE.U32 R80, P0, R56, R29, R80 ;  /* 0x0000001d38507225 */ /* 0x000fc80007800050 */
[----:B------:R-:W-:Y:S01]  /*1a1400*/  IMAD.X R87, RZ, RZ, RZ, P3 ;  /* 0x000000ffff577224 */ /* 0x000fe200018e06ff */
[----:B------:R-:W-:Y:S01]  /*1a1410*/  IADD3 R79, P3, PT, R88, R83, RZ ;  /* 0x00000053584f7210 */ /* 0x000fe20007f7e0ff */
[----:B------:R-:W-:Y:S01]  /*1a1420*/  IMAD.X R85, RZ, RZ, RZ, P0 ;  /* 0x000000ffff557224 */ /* 0x000fe200000e06ff */
[----:B------:R-:W-:Y:S01]  /*1a1430*/  IADD3 RZ, P0, PT, R64, R82, RZ ;  /* 0x0000005240ff7210 */ /* 0x000fe20007f1e0ff */
[----:B------:R-:W-:Y:S01]  /*1a1440*/  IMAD.MOV.U32 R86, RZ, RZ, R89 ;  /* 0x000000ffff567224 */ /* 0x000fe200078e0059 */
[----:B------:R-:W-:Y:S01]  /*1a1450*/  IADD3.X R65, P2, PT, R84, R75, RZ, P2, !PT ;  /* 0x0000004b54417210 */ /* 0x000fe2000175e4ff */
[----:B------:R-:W-:-:S03]  /*1a1460*/  IMAD.WIDE.U32 R60, R119, R24, RZ ;  /* 0x00000018773c7225 */ /* 0x000fc600078e00ff */
[----:B------:R-:W-:Y:S01]  /*1a1470*/  IADD3.X RZ, P0, PT, R65, R79, RZ, P0, !PT ;  /* 0x0000004f41ff7210 */ /* 0x000fe2000071e4ff */
[----:B------:R-:W-:Y:S01]  /*1a1480*/  IMAD.WIDE.U32.X R86, R119, R23, R86, P3 ;  /* 0x0000001777567225 */ /* 0x000fe200018e0456 */
[----:B------:R-:W-:-:S03]  /*1a1490*/  IADD3.X R191, P2, PT, RZ, RZ, RZ, P2, !PT ;  /* 0x000000ffffbf7210 */ /* 0x000fc6000175e4ff */
[----:B------:R-:W-:Y:S01]  /*1a14a0*/  IMAD.WIDE.U32 R60, P3, R118, R25, R60 ;  /* 0x00000019763c7225 */ /* 0x000fe2000786003c */
[----:B------:R-:W-:Y:S02]  /*1a14b0*/  IADD3.X R191, P0, PT, R191, R86, RZ, P0, !PT ;  /* 0x00000056bfbf7210 */ /* 0x000fe4000071e4ff */
[----:B------:R-:W-:Y:S01]  /*1a14c0*/  IADD3.X R86, PT, PT, RZ, RZ, RZ, P2, !PT ;  /* 0x000000ffff567210 */ /* 0x000fe200017fe4ff */
[----:B------:R-:W-:Y:S01]  /*1a14d0*/  IMAD.WIDE.U32 R82, R56, R28, RZ ;  /* 0x0000001c38527225 */ /* 0x000fe200078e00ff */
[----:B------:R-:W-:Y:S02]  /*1a14e0*/  IADD3.X R186, P1, PT, R186, R187, RZ, P1, !PT ;  /* 0x000000bbbaba7210 */ /* 0x000fe40000f3e4ff */
[----:B------:R-:W-:Y:S01]  /*1a14f0*/  IADD3.X R86, P0, PT, R86, R87, RZ, P0, !PT ;  /* 0x0000005756567210 */ /* 0x000fe2000071e4ff */
[----:B------:R-:W-:Y:S01]  /*1a1500*/  IMAD.X R103, RZ, RZ, RZ, P3 ;  /* 0x000000ffff677224 */ /* 0x000fe200018e06ff */
[----:B------:R-:W-:Y:S01]  /*1a1510*/  IADD3 R75, P3, PT, R80, R83, RZ ;  /* 0x00000053504b7210 */ /* 0x000fe20007f7e0ff */
[----:B------:R-:W-:Y:S01]  /*1a1520*/  IMAD.WIDE.U32 R92, R118, R24, RZ ;  /* 0x00000018765c7225 */ /* 0x000fe200078e00ff */
[----:B------:R-:W-:-:S02]  /*1a1530*/  IADD3 RZ, P2, PT, R186, R82, RZ ;  /* 0x00000052baff7210 */ /* 0x000fc40007f5e0ff */
[----:B------:R-:W-:Y:S01]  /*1a1540*/  IADD3.X R187, P1, PT, R68, R77, RZ, P1, !PT ;  /* 0x0000004d44bb7210 */ /* 0x000fe20000f3e4ff */
[----:B------:R-:W-:Y:S01]  /*1a1550*/  IMAD.MOV.U32 R84, RZ, RZ, R81 ;  /* 0x000000ffff547224 */ /* 0x000fe200078e0051 */
[----:B------:R-:W-:Y:S01]  /*1a1560*/  IADD3.X R190, P0, PT, R191, R190, RZ, P0, !PT ;  /* 0x000000bebfbe7210 */ /* 0x000fe2000071e4ff */
[----:B------:R-:W-:Y:S01]  /*1a1570*/  IMAD.MOV.U32 R102, RZ, RZ, R61 ;  /* 0x000000ffff667224 */ /* 0x000fe200078e003d */
[----:B------:R-:W-:Y:S01]  /*1a1580*/  IADD3 R77, P5, PT, R60, R93, RZ ;  /* 0x0000005d3c4d7210 */ /* 0x000fe20007fbe0ff */
[----:B------:R-:W-:Y:S01]  /*1a1590*/  IMAD.WIDE.U32.X R82, R57, R29, R84, P3 ;  /* 0x0000001d39527225 */ /* 0x000fe200018e0454 */
[----:B------:R-:W-:Y:S02]  /*1a15a0*/  IADD3.X RZ, P3, PT, R187, R75, RZ, P2, !PT ;  /* 0x0000004bbbff7210 */ /* 0x000fe4000177e4ff */
[----:B------:R-:W-:Y:S02]  /*1a15b0*/  IADD3 RZ, P2, PT, R190, R92, RZ ;  /* 0x0000005cbeff7210 */ /* 0x000fe40007f5e0ff */
[----:B------:R-:W-:Y:S01]  /*1a15c0*/  IADD3.X R191, P0, PT, R86, R71, RZ, P0, !PT ;  /* 0x0000004756bf7210 */ /* 0x000fe2000071e4ff */
[----:B------:R-:W-:-:S03]  /*1a15d0*/  IMAD.WIDE.U32.X R84, R119, R25, R102, P5 ;  /* 0x0000001977547225 */ /* 0x000fc600028e0466 */
[----:B------:R-:W-:Y:S01]  /*1a15e0*/  IADD3.X RZ, P2, PT, R191, R77, RZ, P2, !PT ;  /* 0x0000004dbfff7210 */ /* 0x000fe2000175e4ff */
[----:B------:R-:W-:Y:S01]  /*1a15f0*/  IMAD.WIDE.U32 R186, R56, R28, R186 ;  /* 0x0000001c38ba7225 */ /* 0x000fe200078e00ba */
[----:B------:R-:W-:Y:S02]  /*1a1600*/  IADD3.X R61, P0, PT, RZ, RZ, RZ, P0, !PT ;  /* 0x000000ffff3d7210 */ /* 0x000fe4000071e4ff */
[----:B------:R-:W-:Y:S01]  /*1a1610*/  IADD3.X R183, P1, PT, RZ, RZ, RZ, P1, !PT ;  /* 0x000000ffffb77210 */ /* 0x000fe20000f3e4ff */
[----:B------:R-:W-:Y:S01]  /*1a1620*/  IMAD.IADD R71, R187, 0x1, R80 ;  /* 0x00000001bb477824 */ /* 0x000fe200078e0250 */
[----:B------:R-:W-:Y:S01]  /*1a1630*/  IADD3.X R187, P2, PT, R61, R84, RZ, P2, !PT ;  /* 0x000000543dbb7210 */ /* 0x000fe2000175e4ff */
[----:B------:R-:W-:Y:S01]  /*1a1640*/  IMAD.X R84, RZ, RZ, RZ, P0 ;  /* 0x000000ffff547224 */ /* 0x000fe200000e06ff */
[----:B------:R-:W-:Y:S01]  /*1a1650*/  IADD3.X R183, P3, PT, R183, R82, RZ, P3, !PT ;  /* 0x00000052b7b77210 */ /* 0x000fe20001f7e4ff */
[----:B------:R-:W-:-:S03]  /*1a1660*/  IMAD.WIDE.U32 R80, R119, R26, RZ ;  /* 0x0000001a77507225 */ /* 0x000fc600078e00ff */
[----:B------:R-:W-:Y:S01]  /*1a1670*/  IADD3.X R84, P0, PT, R84, R85, RZ, P2, !PT ;  /* 0x0000005554547210 */ /* 0x000fe2000171e4ff */
[----:B------:R-:W-:Y:S01]  /*1a1680*/  IMAD.WIDE.U32 R56, R56, R18, R66 ;  /* 0x0000001238387225 */ /* 0x000fe200078e0042 */
[----:B------:R-:W-:Y:S02]  /*1a1690*/  IADD3.X R106, PT, PT, R83, RZ, RZ, P3, P1 ;  /* 0x000000ff536a7210 */ /* 0x000fe40001fe24ff */
[----:B------:R-:W-:Y:S01]  /*1a16a0*/  IADD3.X R186, P0, PT, R187, R186, RZ, P0, !PT ;  /* 0x000000babbba7210 */ /* 0x000fe2000071e4ff */
[----:B------:R-:W-:-:S04]  /*1a16b0*/  IMAD.WIDE.U32 R80, P1, R118, R27, R80 ;  /* 0x0000001b76507225 */ /* 0x000fc80007820050 */
[----:B------:R-:W-:Y:S01]  /*1a16c0*/  IMAD.WIDE.U32 R66, R118, R26, RZ ;  /* 0x0000001a76427225 */ /* 0x000fe200078e00ff */
[----:B------:R-:W-:-:S03]  /*1a16d0*/  MOV R82, R81 ;  /* 0x0000005100527202 */ /* 0x000fc60000000f00 */
[----:B------:R-:W-:Y:S01]  /*1a16e0*/  IMAD.X R83, RZ, RZ, RZ, P1 ;  /* 0x000000ffff537224 */ /* 0x000fe200008e06ff */
[----:B------:R-:W-:Y:S01]  /*1a16f0*/  IADD3 R75, P3, PT, R80, R67, RZ ;  /* 0x00000043504b7210 */ /* 0x000fe20007f7e0ff */
[----:B------:R-:W-:Y:S01]  /*1a1700*/  IMAD.WIDE.U32 R104, R70, -0x1, RZ ;  /* 0xffffffff46687825 */ /* 0x000fe200078e00ff */
[----:B------:R-:W-:Y:S02]  /*1a1710*/  IADD3.X R187, P1, PT, R84, R71, RZ, P0, !PT ;  /* 0x0000004754bb7210 */ /* 0x000fe4000073e4ff */
[----:B------:R-:W-:Y:S01]  /*1a1720*/  IADD3 RZ, P2, PT, R186, R66, RZ ;  /* 0x00000042baff7210 */ /* 0x000fe20007f5e0ff */
[----:B------:R-:W-:Y:S01]  /*1a1730*/  IMAD R61, R70, -0x7af74001, -R69 ;  /* 0x8508bfff463d7824 */ /* 0x000fe200078e0a45 */
[----:B------:R-:W-:Y:S01]  /*1a1740*/  IADD3.X R71, P1, PT, RZ, RZ, RZ, P1, !PT ;  /* 0x000000ffff477210 */ /* 0x000fe20000f3e4ff */
[----:B------:R-:W-:Y:S01]  /*1a1750*/  IMAD.WIDE.U32.X R66, R119, R27, R82, P3 ;  /* 0x0000001b77427225 */ /* 0x000fe200018e0452 */
[----:B------:R-:W-:-:S03]  /*1a1760*/  IADD3.X RZ, P2, PT, R187, R75, RZ, P2, !PT ;  /* 0x0000004bbbff7210 */ /* 0x000fc6000175e4ff */
[----:B------:R-:W-:Y:S01]  /*1a1770*/  IMAD.IADD R61, R105, 0x1, R61 ;  /* 0x00000001693d7824 */ /* 0x000fe200078e023d */
[----:B------:R-:W-:Y:S01]  /*1a1780*/  IADD3.X R182, P2, PT, R71, R66, RZ, P2, !PT ;  /* 0x0000004247b67210 */ /* 0x000fe2000175e4ff */
[----:B------:R-:W-:-:S04]  /*1a1790*/  IMAD.WIDE.U32 R132, R119, R28, RZ ;  /* 0x0000001c77847225 */ /* 0x000fc800078e00ff */
[----:B------:R-:W-:-:S04]  /*1a17a0*/  IMAD.WIDE.U32 R86, R61, 0x1, RZ ;  /* 0x000000013d567825 */ /* 0x000fc800078e00ff */
[----:B------:R-:W-:Y:S01]  /*1a17b0*/  IMAD.X R75, RZ, RZ, RZ, P1 ;  /* 0x000000ffff4b7224 */ /* 0x000fe200008e06ff */
[----:B------:R-:W-:Y:S01]  /*1a17c0*/  IADD3.X R100, P1, PT, R100, R56, RZ, P4, !PT ;  /* 0x0000003864647210 */ /* 0x000fe2000273e4ff */
[----:B------:R-:W-:Y:S02]  /*1a17d0*/  IMAD.IADD R54, R57, 0x1, R54 ;  /* 0x0000000139367824 */ /* 0x000fe400078e0236 */
[----:B------:R-:W-:Y:S01]  /*1a17e0*/  IMAD.WIDE.U32 R84, R104, 0x1, RZ ;  /* 0x0000000168547825 */ /* 0x000fe200078e00ff */
[----:B------:R-:W-:Y:S02]  /*1a17f0*/  IADD3.X R75, P2, PT, R75, R67, RZ, P2, !PT ;  /* 0x000000434b4b7210 */ /* 0x000fe4000175e4ff */
[----:B------:R-:W-:Y:S01]  /*1a1800*/  IADD3.X R101, P1, PT, R55, R54, RZ, P1, !PT ;  /* 0x0000003637657210 */ /* 0x000fe20000f3e4ff */
[----:B------:R-:W-:-:S04]  /*1a1810*/  IMAD.WIDE.U32 R132, P5, R118, R29, R132 ;  /* 0x0000001d76847225 */ /* 0x000fc800078a0084 */
[----:B------:R-:W-:-:S04]  /*1a1820*/  IMAD.WIDE.U32 R86, P0, R104, -0x7af74000, R86 ;  /* 0x8508c00068567825 */ /* 0x000fc80007800056 */
[----:B------:R-:W-:Y:S01]  /*1a1830*/  IMAD.WIDE.U32 R66, R61, 0x30000000, RZ ;  /* 0x300000003d427825 */ /* 0x000fe200078e00ff */
[----:B------:R-:W-:Y:S02]  /*1a1840*/  IADD3 RZ, P3, PT, R70, R84, RZ ;  /* 0x0000005446ff7210 */ /* 0x000fe40007f7e0ff */
[----:B------:R-:W-:Y:S01]  /*1a1850*/  IADD3.X R131, P1, PT, RZ, RZ, RZ, P1, !PT ;  /* 0x000000ffff837210 */ /* 0x000fe20000f3e4ff */
[----:B------:R-:W-:Y:S01]  /*1a1860*/  IMAD.X R107, RZ, RZ, RZ, P5 ;  /* 0x000000ffff6b7224 */ /* 0x000fe200028e06ff */
[----:B------:R-:W-:Y:S01]  /*1a1870*/  IADD3 R84, P5, PT, R85, R86, RZ ;  /* 0x0000005655547210 */ /* 0x000fe20007fbe0ff */
[----:B------:R-:W-:Y:S02]  /*1a1880*/  IMAD.MOV.U32 R108, RZ, RZ, R87 ;  /* 0x000000ffff6c7224 */ /* 0x000fe400078e0057 */
[----:B------:R-:W-:-:S04]  /*1a1890*/  IMAD.WIDE.U32 R120, R61, -0x45f6b800, RZ ;  /* 0xba0948003d787825 */ /* 0x000fc800078e00ff */
[----:B------:R-:W-:Y:S02]  /*1a18a0*/  IMAD.X R109, RZ, RZ, RZ, P0 ;  /* 0x000000ffff6d7224 */ /* 0x000fe400000e06ff */
[----:B------:R-:W-:-:S04]  /*1a18b0*/  IMAD.WIDE.U32 R86, R104, 0x30000000, RZ ;  /* 0x3000000068567825 */ /* 0x000fc800078e00ff */
[----:B------:R-:W-:Y:S01]  /*1a18c0*/  IMAD.WIDE.U32 R66, P4, R104, 0x170b5d44, R66 ;  /* 0x170b5d4468427825 */ /* 0x000fe20007880042 */
[----:B------:R-:W-:-:S03]  /*1a18d0*/  IADD3.X RZ, P3, PT, R69, R84, RZ, P3, !PT ;  /* 0x0000005445ff7210 */ /* 0x000fc60001f7e4ff */
[----:B------:R-:W-:-:S04]  /*1a18e0*/  IMAD.WIDE.U32 R92, R61, 0xf5138f, RZ ;  /* 0x00f5138f3d5c7825 */ /* 0x000fc800078e00ff */
[----:B------:R-:W-:Y:S01]  /*1a18f0*/  IMAD.X R105, RZ, RZ, RZ, P1 ;  /* 0x000000ffff697224 */ /* 0x000fe200008e06ff */
[----:B------:R-:W-:Y:S01]  /*1a1900*/  IADD3 R81, P1, PT, R66, R87, RZ ;  /* 0x0000005742517210 */ /* 0x000fe20007f3e0ff */
[----:B------:R-:W-:-:S04]  /*1a1910*/  IMAD.WIDE.U32.X R108, R61, -0x7af74000, R108, P5 ;  /* 0x8508c0003d6c7825 */ /* 0x000fc800028e046c */
[----:B------:R-:W-:-:S04]  /*1a1920*/  IMAD.WIDE.U32 R68, R61, 0x6ca1493b, RZ ;  /* 0x6ca1493b3d447825 */ /* 0x000fc800078e00ff */
[----:B------:R-:W-:-:S04]  /*1a1930*/  IMAD.WIDE.U32 R120, P5, R104, 0x1ef3622f, R120 ;  /* 0x1ef3622f68787825 */ /* 0x000fc800078a0078 */
[----:B------:R-:W-:-:S04]  /*1a1940*/  IMAD.WIDE.U32 R128, R104, -0x45f6b800, RZ ;  /* 0xba09480068807825 */ /* 0x000fc800078e00ff */
[----:B------:R-:W-:Y:S02]  /*1a1950*/  IMAD.X R85, RZ, RZ, RZ, P4 ;  /* 0x000000ffff557224 */ /* 0x000fe400020e06ff */
[----:B------:R-:W-:Y:S01]  /*1a1960*/  IMAD.MOV.U32 R84, RZ, RZ, R67 ;  /* 0x000000ffff547224 */ /* 0x000fe200078e0043 */
[----:B------:R-:W-:Y:S01]  /*1a1970*/  IADD3 RZ, P0, PT, R100, R52, RZ ;  /* 0x0000003464ff7210 */ /* 0x000fe20007f1e0ff */
[----:B------:R-:W-:Y:S01]  /*1a1980*/  IMAD.WIDE.U32 R168, R104, 0xf5138f, RZ ;  /* 0x00f5138f68a87825 */ /* 0x000fe200078e00ff */
[----:B------:R-:W-:-:S03]  /*1a1990*/  IADD3.X R115, PT, PT, RZ, RZ, RZ, P5, !PT ;  /* 0x000000ffff737210 */ /* 0x000fc60002ffe4ff */
[----:B------:R-:W-:Y:S01]  /*1a19a0*/  IMAD.WIDE.U32 R92, P4, R104, 0x1a22d9f3, R92 ;  /* 0x1a22d9f3685c7825 */ /* 0x000fe2000788005c */
[----:B------:R-:W-:-:S03]  /*1a19b0*/  IADD3 R79, P5, PT, R120, R129, RZ ;  /* 0x00000081784f7210 */ /* 0x000fc60007fbe0ff */
[----:B------:R-:W-:Y:S01]  /*1a19c0*/  IMAD.WIDE.U32.X R84, R61, 0x170b5d44, R84, P1 ;  /* 0x170b5d443d547825 */ /* 0x000fe200008e0454 */
[----:B------:R-:W-:-:S03]  /*1a19d0*/  IADD3.X RZ, P0, PT, R101, R53, RZ, P0, !PT ;  /* 0x0000003565ff7210 */ /* 0x000fc6000071e4ff */
[----:B------:R-:W-:-:S04]  /*1a19e0*/  IMAD.WIDE.U32 R70, R104, 0x6ca1493b, RZ ;  /* 0x6ca1493b68467825 */ /* 0x000fc800078e00ff */
[----:B------:R-:W-:-:S04]  /*1a19f0*/  IMAD.WIDE.U32 R82, R61, 0x17c510ea, RZ ;  /* 0x17c510ea3d527825 */ /* 0x000fc800078e00ff */
[----:B------:R-:W-:-:S04]  /*1a1a00*/  IMAD.WIDE.U32 R68, P1, R104, -0x39c4fa40, R68 ;  /* 0xc63b05c068447825 */ /* 0x000fc80007820044 */
[----:B------:R-:W-:Y:S02]  /*1a1a10*/  IMAD.MOV.U32 R114, RZ, RZ, R121 ;  /* 0x000000ffff727224 */ /* 0x000fe400078e0079 */
[----:B------:R-:W-:Y:S01]  /*1a1a20*/  IMAD.X R55, RZ, RZ, RZ, P4 ;  /* 0x000000ffff377224 */ /* 0x000fe200020e06ff */
[----:B------:R-:W-:Y:S01]  /*1a1a30*/  IADD3 R198, P4, PT, R92, R169, RZ ;  /* 0x000000a95cc67210 */ /* 0x000fe20007f9e0ff */
[----:B------:R-:W-:Y:S01]  /*1a1a40*/  IMAD.WIDE.U32 R56, R118, R28, RZ ;  /* 0x0000001c76387225 */ /* 0x000fe200078e00ff */
[----:B------:R-:W-:-:S03]  /*1a1a50*/  IADD3.X R182, P2, PT, R182, R183, RZ, P2, !PT ;  /* 0x000000b7b6b67210 */ /* 0x000fc6000175e4ff */
[----:B------:R-:W-:Y:S01]  /*1a1a60*/  IMAD.X R53, RZ, RZ, RZ, P1 ;  /* 0x000000ffff357224 */ /* 0x000fe200008e06ff */
[----:B------:R-:W-:Y:S01]  /*1a1a70*/  IADD3 R71, P1, PT, R68, R71, RZ ;  /* 0x0000004744477210 */ /* 0x000fe20007f3e0ff */
[----:B------:R-:W-:Y:S02]  /*1a1a80*/  IMAD.MOV.U32 R54, RZ, RZ, R93 ;  /* 0x000000ffff367224 */ /* 0x000fe400078e005d */
[----:B------:R-:W-:-:S04]  /*1a1a90*/  IMAD.WIDE.U32.X R114, R61, 0x1ef3622f, R114, P5 ;  /* 0x1ef3622f3d727825 */ /* 0x000fc800028e0472 */
[----:B------:R-:W-:-:S04]  /*1a1aa0*/  IMAD.WIDE.U32 R82, P5, R104, 0x1ae3a46, R82 ;  /* 0x01ae3a4668527825 */ /* 0x000fc800078a0052 */
[----:B------:R-:W-:-:S04]  /*1a1ab0*/  IMAD.WIDE.U32 R102, R104, 0x17c510ea, RZ ;  /* 0x17c510ea68667825 */ /* 0x000fc800078e00ff */
[----:B------:R-:W-:Y:S02]  /*1a1ac0*/  IMAD.MOV.U32 R52, RZ, RZ, R69 ;  /* 0x000000ffff347224 */ /* 0x000fe400078e0045 */
[----:B------:R-:W-:Y:S01]  /*1a1ad0*/  IMAD.WIDE.U32.X R54, R61, 0x1a22d9f3, R54, P4 ;  /* 0x1a22d9f33d367825 */ /* 0x000fe200020e0436 */
[----:B------:R-:W-:-:S03]  /*1a1ae0*/  IADD3 R67, P4, PT, R132, R57, RZ ;  /* 0x0000003984437210 */ /* 0x000fc60007f9e0ff */
[----:B------:R-:W-:Y:S01]  /*1a1af0*/  IMAD.WIDE.U32.X R52, R61, -0x39c4fa40, R52, P1 ;  /* 0xc63b05c03d347825 */ /* 0x000fe200008e0434 */
[----:B------:R-:W-:-:S03]  /*1a1b00*/  IADD3 RZ, P1, PT, R182, R56, RZ ;  /* 0x00000038b6ff7210 */ /* 0x000fc60007f3e0ff */
[----:B------:R-:W-:Y:S01]  /*1a1b10*/  IMAD.X R57, RZ, RZ, RZ, P5 ;  /* 0x000000ffff397224 */ /* 0x000fe200028e06ff */
[----:B------:R-:W-:Y:S01]  /*1a1b20*/  IADD3 R91, P5, PT, R82, R103, RZ ;  /* 0x00000067525b7210 */ /* 0x000fe20007fbe0ff */
[----:B------:R-:W-:Y:S01]  /*1a1b30*/  IMAD.MOV.U32 R56, RZ, RZ, R83 ;  /* 0x000000ffff387224 */ /* 0x000fe200078e0053 */
[----:B------:R-:W-:Y:S02]  /*1a1b40*/  IADD3.X R97, P3, PT, RZ, R108, RZ, P3, !PT ;  /* 0x0000006cff617210 */ /* 0x000fe40001f7e4ff */
[----:B------:R-:W-:Y:S02]  /*1a1b50*/  IADD3.X R131, P0, PT, R131, R98, RZ, P0, !PT ;  /* 0x0000006283837210 */ /* 0x000fe4000071e4ff */
[----:B------:R-:W-:Y:S01]  /*1a1b60*/  IADD3.X R183, P2, PT, R75, R106, RZ, P2, !PT ;  /* 0x0000006a4bb77210 */ /* 0x000fe2000175e4ff */
[----:B------:R-:W-:Y:S01]  /*1a1b70*/  IMAD.WIDE.U32.X R56, R61, 0x1ae3a46, R56, P5 ;  /* 0x01ae3a463d387825 */ /* 0x000fe200028e0438 */
[----:B------:R-:W-:Y:S02]  /*1a1b80*/  MOV R106, R133 ;  /* 0x00000085006a7202 */ /* 0x000fe40000000f00 */
[----:B------:R-:W-:Y:S01]  /*1a1b90*/  IADD3.X R61, P3, PT, RZ, R109, RZ, P3, !PT ;  /* 0x0000006dff3d7210 */ /* 0x000fe20001f7e4ff */
[----:B------:R-:W-:Y:S01]  /*1a1ba0*/  IMAD.WIDE.U32 R108, R90, -0x45f6b800, R100 ;  /* 0xba0948005a6c7825 */ /* 0x000fe200078e0064 */
[----:B------:R-:W-:-:S03]  /*1a1bb0*/  IADD3.X R105, P0, PT, R105, R99, RZ, P0, !PT ;  /* 0x0000006369697210 */ /* 0x000fc6000071e4ff */
[----:B------:R-:W-:Y:S01]  /*1a1bc0*/  IMAD.WIDE.U32 R98, R197, R18, RZ ;  /* 0x00000012c5627225 */ /* 0x000fe200078e00ff */
[----:B------:R-:W-:-:S03]  /*1a1bd0*/  IADD3.X RZ, P1, PT, R183, R67, RZ, P1, !PT ;  /* 0x00000043b7ff7210 */ /* 0x000fc60000f3e4ff */
[----:B------:R-:W-:Y:S01]  /*1a1be0*/  IMAD.WIDE.U32.X R100, R119, R29, R106, P4 ;  /* 0x0000001d77647225 */ /* 0x000fe200020e046a */
[----:B------:R-:W-:-:S03]  /*1a1bf0*/  IADD3.X R67, P4, PT, RZ, RZ, RZ, P2, !PT ;  /* 0x000000ffff437210 */ /* 0x000fc6000179e4ff */
[----:B------:R-:W-:Y:S01]  /*1a1c00*/  IMAD.IADD R112, R109, 0x1, R96 ;  /* 0x000000016d707824 */ /* 0x000fe200078e0260 */
[----:B------:R-:W-:Y:S01]  /*1a1c10*/  IADD3.X R96, P2, PT, R97, R108, RZ, P3, !PT ;  /* 0x0000006c61607210 */ /* 0x000fe20001f5e4ff */
[----:B------:R-:W-:Y:S01]  /*1a1c20*/  IMAD.WIDE.U32 R106, P3, R196, R19, R98 ;  /* 0x00000013c46a7225 */ /* 0x000fe20007860062 */
[----:B------:R-:W-:-:S03]  /*1a1c30*/  IADD3.X R178, P1, PT, R67, R100, RZ, P1, !PT ;  /* 0x0000006443b27210 */ /* 0x000fc60000f3e4ff */
[----:B------:R-:W-:-:S04]  /*1a1c40*/  IMAD.WIDE.U32 R176, R197, R20, RZ ;  /* 0x00000014c5b07225 */ /* 0x000fc800078e00ff */
[----:B------:R-:W-:Y:S01]  /*1a1c50*/  IMAD.WIDE.U32 R98, R196, R18, RZ ;  /* 0x00000012c4627225 */ /* 0x000fe200078e00ff */
[----:B------:R-:W-:-:S03]  /*1a1c60*/  IADD3.X R69, PT, PT, R101, RZ, RZ, P1, P4 ;  /* 0x000000ff65457210 */ /* 0x000fc60000fe84ff */
[----:B------:R-:W-:Y:S01]  /*1a1c70*/  IMAD.WIDE.U32 R116, R118, R20, R116 ;  /* 0x0000001476747225 */ /* 0x000fe200078e0074 */
[----:B------:R-:W-:-:S03]  /*1a1c80*/  IADD3 R67, P1, PT, R106, R99, RZ ;  /* 0x000000636a437210 */ /* 0x000fc60007f3e0ff */
[----:B------:R-:W-:Y:S02]  /*1a1c90*/  IMAD.IADD R117, R117, 0x1, R94 ;  /* 0x0000000175757824 */ /* 0x000fe400078e025e */
[----:B------:R-:W-:-:S04]  /*1a1ca0*/  IMAD.WIDE.U32 R192, R197, R22, RZ ;  /* 0x00000016c5c07225 */ /* 0x000fc800078e00ff */
[----:B------:R-:W-:-:S04]  /*1a1cb0*/  IMAD.WIDE.U32 R176, P4, R196, R21, R176 ;  /* 0x00000015c4b07225 */ /* 0x000fc800078800b0 */
[----:B------:R-:W-:Y:S01]  /*1a1cc0*/  IMAD.X R95, RZ, RZ, RZ, P3 ;  /* 0x000000ffff5f7224 */ /* 0x000fe200018e06ff */
[----:B------:R-:W-:Y:S01]  /*1a1cd0*/  IADD3 RZ, P3, PT, R116, R98, RZ ;  /* 0x0000006274ff7210 */ /* 0x000fe20007f7e0ff */
[----:B------:R-:W-:Y:S02]  /*1a1ce0*/  IMAD.MOV.U32 R94, RZ, RZ, R107 ;  /* 0x000000ffff5e7224 */ /* 0x000fe400078e006b */
[----:B------:R-:W-:Y:S01]  /*1a1cf0*/  IMAD.WIDE.U32 R188, R197, R24, RZ ;  /* 0x00000018c5bc7225 */ /* 0x000fe200078e00ff */
[----:B------:R-:W-:-:S03]  /*1a1d00*/  IADD3.X RZ, P3, PT, R117, R67, RZ, P3, !PT ;  /* 0x0000004375ff7210 */ /* 0x000fc60001f7e4ff */
[----:B------:R-:W-:Y:S02]  /*1a1d10*/  IMAD.X R89, RZ, RZ, RZ, P4 ;  /* 0x000000ffff597224 */ /* 0x000fe400020e06ff */
[----:B------:R-:W-:Y:S01]  /*1a1d20*/  IMAD.WIDE.U32.X R94, R197, R19, R94, P1 ;  /* 0x00000013c55e7225 */ /* 0x000fe200008e045e */
[----:B------:R-:W-:-:S03]  /*1a1d30*/  IADD3.X R97, P2, PT, R61, R112, RZ, P2, !PT ;  /* 0x000000703d617210 */ /* 0x000fc6000175e4ff */
[----:B------:R-:W-:Y:S01]  /*1a1d40*/  IMAD.WIDE.U32 R192, P4, R196, R23, R192 ;  /* 0x00000017c4c07225 */ /* 0x000fe200078800c0 */
[----:B------:R-:W-:Y:S02]  /*1a1d50*/  IADD3 RZ, P1, PT, R96, R86, RZ ;  /* 0x0000005660ff7210 */ /* 0x000fe40007f3e0ff */
[----:B------:R-:W-:Y:S01]  /*1a1d60*/  IADD3.X R175, P3, PT, RZ, R94, RZ, P3, !PT ;  /* 0x0000005effaf7210 */ /* 0x000fe20001f7e4ff */
[----:B------:R-:W-:Y:S02]  /*1a1d70*/  IMAD.X R61, RZ, RZ, RZ, P4 ;  /* 0x000000ffff3d7224 */ /* 0x000fe400020e06ff */
[----:B------:R-:W-:Y:S01]  /*1a1d80*/  IMAD.WIDE.U32 R188, P4, R196, R25, R188 ;  /* 0x00000019c4bc7225 */ /* 0x000fe200078800bc */
[----:B------:R-:W-:-:S03]  /*1a1d90*/  IADD3.X R94, P3, PT, RZ, R95, RZ, P3, !PT ;  /* 0x0000005fff5e7210 */ /* 0x000fc60001f7e4ff */
[----:B------:R-:W-:-:S04]  /*1a1da0*/  IMAD.WIDE.U32 R86, R196, R20, RZ ;  /* 0x00000014c4567225 */ /* 0x000fc800078e00ff */
[----:B------:R-:W-:-:S04]  /*1a1db0*/  IMAD.WIDE.U32 R64, R118, R22, R64 ;  /* 0x0000001676407225 */ /* 0x000fc800078e0040 */
[----:B------:R-:W-:Y:S01]  /*1a1dc0*/  IMAD.X R109, RZ, RZ, RZ, P4 ;  /* 0x000000ffff6d7224 */ /* 0x000fe200020e06ff */
[----:B------:R-:W-:Y:S02]  /*1a1dd0*/  IADD3 R77, P4, PT, R176, R87, RZ ;  /* 0x00000057b04d7210 */ /* 0x000fe40007f9e0ff */
[----:B------:R-:W-:Y:S01]  /*1a1de0*/  IADD3 R67, PT, PT, R65, R88, RZ ;  /* 0x0000005841437210 */ /* 0x000fe20007ffe0ff */
[----:B------:R-:W-:Y:S01]  /*1a1df0*/  IMAD.MOV.U32 R88, RZ, RZ, R177 ;  /* 0x000000ffff587224 */ /* 0x000fe200078e00b1 */
[----:B------:R-:W-:-:S03]  /*1a1e00*/  IADD3.X R174, P5, PT, R175, R64, RZ, P3, !PT ;  /* 0x00000040afae7210 */ /* 0x000fc60001fbe4ff */
[C---:B------:R-:W-:Y:S01]  /*1a1e10*/  IMAD.WIDE.U32.X R64, R197.reuse, R21, R88, P4 ;  /* 0x00000015c5407225 */ /* 0x040fe200020e0458 */
[----:B------:R-:W-:Y:S02]  /*1a1e20*/  IADD3.X R175, P4, PT, R94, R67, RZ, P5, !PT ;  /* 0x000000435eaf7210 */ /* 0x000fe40002f9e4ff */
[----:B------:R-:W-:Y:S01]  /*1a1e30*/  IADD3 RZ, P3, PT, R174, R86, RZ ;  /* 0x00000056aeff7210 */ /* 0x000fe20007f7e0ff */
[----:B------:R-:W-:Y:S01]  /*1a1e40*/  IMAD.WIDE.U32 R184, R197, R26, RZ ;  /* 0x0000001ac5b87225 */ /* 0x000fe200078e00ff */
[----:B------:R-:W-:Y:S02]  /*1a1e50*/  IADD3.X RZ, P1, PT, R97, R81, RZ, P1, !PT ;  /* 0x0000005161ff7210 */ /* 0x000fe40000f3e4ff */
[----:B------:R-:W-:Y:S01]  /*1a1e60*/  IADD3.X R67, P4, PT, RZ, RZ, RZ, P4, !PT ;  /* 0x000000ffff437210 */ /* 0x000fe2000279e4ff */
[----:B------:R-:W-:Y:S01]  /*1a1e70*/  IMAD.WIDE.U32 R96, R104, 0x30000000, R96 ;  /* 0x3000000068607825 */ /* 0x000fe200078e0060 */
[----:B------:R-:W-:-:S03]  /*1a1e80*/  IADD3.X RZ, P3, PT, R175, R77, RZ, P3, !PT ;  /* 0x0000004dafff7210 */ /* 0x000fc60001f7e4ff */
[----:B------:R-:W-:-:S04]  /*1a1e90*/  IMAD.WIDE.U32 R190, R118, R24, R190 ;  /* 0x0000001876be7225 */ /* 0x000fc800078e00be */
[----:B------:R-:W-:Y:S02]  /*1a1ea0*/  IMAD.IADD R75, R97, 0x1, R66 ;  /* 0x00000001614b7824 */ /* 0x000fe400078e0242 */
[----:B------:R-:W-:Y:S01]  /*1a1eb0*/  IMAD.IADD R94, R191, 0x1, R60 ;  /* 0x00000001bf5e7824 */ /* 0x000fe200078e023c */
[----:B------:R-:W-:Y:S01]  /*1a1ec0*/  IADD3.X R191, P3, PT, R67, R64, RZ, P3, !PT ;  /* 0x0000004043bf7210 */ /* 0x000fe20001f7e4ff */
[----:B------:R-:W-:Y:S02]  /*1a1ed0*/  IMAD.X R77, RZ, RZ, RZ, P4 ;  /* 0x000000ffff4d7224 */ /* 0x000fe400020e06ff */
[----:B------:R-:W-:-:S04]  /*1a1ee0*/  IMAD.WIDE.U32 R184, P4, R196, R27, R184 ;  /* 0x0000001bc4b87225 */ /* 0x000fc800078800b8 */
[----:B------:R-:W-:Y:S01]  /*1a1ef0*/  IMAD.WIDE.U32 R88, R196, R22, RZ ;  /* 0x00000016c4587225 */ /* 0x000fe200078e00ff */
[----:B------:R-:W-:-:S03]  /*1a1f00*/  IADD3.X R77, P3, PT, R77, R65, RZ, P3, !PT ;  /* 0x000000414d4d7210 */ /* 0x000fc60001f7e4ff */
[----:B------:R-:W-:-:S04]  /*1a1f10*/  IMAD.WIDE.U32 R86, R96, -0x1, RZ ;  /* 0xffffffff60567825 */ /* 0x000fc800078e00ff */
[----:B------:R-:W-:Y:S02]  /*1a1f20*/  IMAD R107, R96, -0x7af74001, -R75 ;  /* 0x8508bfff606b7824 */ /* 0x000fe400078e0a4b */
[----:B------:R-:W-:Y:S01]  /*1a1f30*/  IMAD.X R135, RZ, RZ, RZ, P4 ;  /* 0x000000ffff877224 */ /* 0x000fe200020e06ff */
[----:B------:R-:W-:Y:S01]  /*1a1f40*/  IADD3 R81, P4, PT, R192, R89, RZ ;  /* 0x00000059c0517210 */ /* 0x000fe20007f9e0ff */
[----:B------:R-:W-:Y:S01]  /*1a1f50*/  IMAD.WIDE.U32 R64, R196, R24, RZ ;  /* 0x00000018c4407225 */ /* 0x000fe200078e00ff */
[----:B------:R-:W-:-:S03]  /*1a1f60*/  IADD3.X R190, P3, PT, R191, R190, RZ, P3, !PT ;  /* 0x000000bebfbe7210 */ /* 0x000fc60001f7e4ff */
[----:B------:R-:W-:Y:S02]  /*1a1f70*/  IMAD.MOV.U32 R60, RZ, RZ, R193 ;  /* 0x000000ffff3c7224 */ /* 0x000fe400078e00c1 */
[----:B------:R-:W-:Y:S01]  /*1a1f80*/  IMAD.IADD R107, R87, 0x1, R107 ;  /* 0x00000001576b7824 */ /* 0x000fe200078e026b */
[----:B------:R-:W-:Y:S01]  /*1a1f90*/  MOV R108, R189 ;  /* 0x000000bd006c7202 */ /* 0x000fe20000000f00 */
[----:B------:R-:W-:Y:S01]  /*1a1fa0*/  IMAD.WIDE.U32.X R60, R197, R23, R60, P4 ;  /* 0x00000017c53c7225 */ /* 0x000fe200020e043c */
[----:B------:R-:W-:Y:S02]  /*1a1fb0*/  IADD3 R93, P4, PT, R188, R65, RZ ;  /* 0x00000041bc5d7210 */ /* 0x000fe40007f9e0ff */
[----:B------:R-:W-:Y:S01]  /*1a1fc0*/  IADD3.X R191, P3, PT, R77, R94, RZ, P3, !PT ;  /* 0x0000005e4dbf7210 */ /* 0x000fe20001f7e4ff */
[----:B------:R-:W-:Y:S01]  /*1a1fd0*/  IMAD.WIDE.U32 R66, R107, 0x1, RZ ;  /* 0x000000016b427825 */ /* 0x000fe200078e00ff */
[----:B------:R-:W-:Y:S02]  /*1a1fe0*/  IADD3.X R87, P2, PT, RZ, RZ, RZ, P2, !PT ;  /* 0x000000ffff577210 */ /* 0x000fe4000175e4ff */
[----:B------:R-:W-:Y:S01]  /*1a1ff0*/  IADD3.X R65, P3, PT, RZ, RZ, RZ, P3, !PT ;  /* 0x000000ffff417210 */ /* 0x000fe20001f7e4ff */
[----:B------:R-:W-:-:S04]  /*1a2000*/  IMAD.WIDE.U32 R94, R86, 0x1, RZ ;  /* 0x00000001565e7825 */ /* 0x000fc800078e00ff */
[----:B------:R-:W-:Y:S01]  /*1a2010*/  IMAD.WIDE.U32.X R108, R197, R25, R108, P4 ;  /* 0x00000019c56c7225 */ /* 0x000fe200020e046c */
[----:B------:R-:W-:-:S03]  /*1a2020*/  IADD3 RZ, P4, PT, R190, R88, RZ ;  /* 0x00000058beff7210 */ /* 0x000fc60007f9e0ff */
[----:B------:R-:W-:-:S04]  /*1a2030*/  IMAD.WIDE.U32 R66, P5, R86, -0x7af74000, R66 ;  /* 0x8508c00056427825 */ /* 0x000fc800078a0042 */
[----:B------:R-:W-:-:S04]  /*1a2040*/  IMAD.WIDE.U32 R112, R107, 0x30000000, RZ ;  /* 0x300000006b707825 */ /* 0x000fc800078e00ff */
[----:B------:R-:W-:Y:S01]  /*1a2050*/  IMAD.WIDE.U32 R186, R118, R26, R186 ;  /* 0x0000001a76ba7225 */ /* 0x000fe200078e00ba */
[----:B------:R-:W-:-:S03]  /*1a2060*/  IADD3.X RZ, P4, PT, R191, R81, RZ, P4, !PT ;  /* 0x00000051bfff7210 */ /* 0x000fc6000279e4ff */
[----:B------:R-:W-:Y:S01]  /*1a2070*/  IMAD.X R83, RZ, RZ, RZ, P2 ;  /* 0x000000ffff537224 */ /* 0x000fe200010e06ff */
[----:B------:R-:W-:Y:S01]  /*1a2080*/  IADD3 RZ, P2, PT, R96, R94, RZ ;  /* 0x0000005e60ff7210 */ /* 0x000fe20007f5e0ff */
[----:B------:R-:W-:Y:S01]  /*1a2090*/  IMAD.X R77, RZ, RZ, RZ, P3 ;  /* 0x000000ffff4d7224 */ /* 0x000fe200018e06ff */
[----:B------:R-:W-:Y:S01]  /*1a20a0*/  IADD3 R94, P3, PT, R95, R66, RZ ;  /* 0x000000425f5e7210 */ /* 0x000fe20007f7e0ff */
[----:B------:R-:W-:Y:S02]  /*1a20b0*/  IMAD.IADD R119, R187, 0x1, R80 ;  /* 0x00000001bb777824 */ /* 0x000fe400078e0250 */
[----:B------:R-:W-:Y:S02]  /*1a20c0*/  IMAD.X R127, RZ, RZ, RZ, P5 ;  /* 0x000000ffff7f7224 */ /* 0x000fe400028e06ff */
[----:B------:R-:W-:-:S04]  /*1a20d0*/  IMAD.WIDE.U32 R80, R107, -0x45f6b800, RZ ;  /* 0xba0948006b507825 */ /* 0x000fc800078e00ff */
[----:B------:R-:W-:Y:S02]  /*1a20e0*/  IMAD.MOV.U32 R126, RZ, RZ, R67 ;  /* 0x000000ffff7e7224 */ /* 0x000fe400078e0043 */
[----:B------:R-:W-:-:S04]  /*1a20f0*/  IMAD.WIDE.U32 R112, P5, R86, 0x170b5d44, R112 ;  /* 0x170b5d4456707825 */ /* 0x000fc800078a0070 */
[----:B------:R-:W-:Y:S01]  /*1a2100*/  IMAD.WIDE.U32 R140, R86, 0x30000000, RZ ;  /* 0x30000000568c7825 */ /* 0x000fe200078e00ff */
[----:B------:R-:W-:-:S03]  /*1a2110*/  MOV R152, R113 ;  /* 0x0000007100987202 */ /* 0x000fc60000000f00 */
[----:B------:R-:W-:-:S04]  /*1a2120*/  IMAD.WIDE.U32 R62, R118, R18, R62 ;  /* 0x00000012763e7225 */ /* 0x000fc800078e003e */
[----:B------:R-:W-:Y:S01]  /*1a2130*/  IMAD.X R153, RZ, RZ, RZ, P5 ;  /* 0x000000ffff997224 */ /* 0x000fe200028e06ff */
[----:B------:R-:W-:Y:S01]  /*1a2140*/  IADD3 R147, P5, PT, R112, R141, RZ ;  /* 0x0000008d70937210 */ /* 0x000fe20007fbe0ff */
[----:B------:R-:W-:-:S04]  /*1a2150*/  IMAD.WIDE.U32.X R126, R107, -0x7af74000, R126, P3 ;  /* 0x8508c0006b7e7825 */ /* 0x000fc800018e047e */
[----:B------:R-:W-:-:S04]  /*1a2160*/  IMAD.WIDE.U32 R100, R107, 0xf5138f, RZ ;  /* 0x00f5138f6b647825 */ /* 0x000fc800078e00ff */
[----:B------:R-:W-:-:S04]  /*1a2170*/  IMAD.WIDE.U32 R96, R86, -0x45f6b800, RZ ;  /* 0xba09480056607825 */ /* 0x000fc800078e00ff */
[----:B------:R-:W-:Y:S01]  /*1a2180*/  IMAD.WIDE.U32 R80, P3, R86, 0x1ef3622f, R80 ;  /* 0x1ef3622f56507825 */ /* 0x000fe20007860050 */
[----:B------:R-:W-:-:S03]  /*1a2190*/  IADD3.X R130, P0, PT, R131, R62, RZ, P0, !PT ;  /* 0x0000003e83827210 */ /* 0x000fc6000071e4ff */
[----:B------:R-:W-:Y:S02]  /*1a21a0*/  IMAD.IADD R134, R63, 0x1, R74 ;  /* 0x000000013f867824 */ /* 0x000fe400078e024a */
[----:B------:R-:W-:Y:S01]  /*1a21b0*/  IMAD.X R63, RZ, RZ, RZ, P3 ;  /* 0x000000ffff3f7224 */ /* 0x000fe200018e06ff */
[----:B------:R-:W-:Y:S01]  /*1a21c0*/  IADD3 R189, P3, PT, R80, R97, RZ ;  /* 0x0000006150bd7210 */ /* 0x000fe20007f7e0ff */
[----:B------:R-:W-:Y:S01]  /*1a21d0*/  IMAD.WIDE.U32.X R152, R107, 0x170b5d44, R152, P5 ;  /* 0x170b5d446b987825 */ /* 0x000fe200028e0498 */
[----:B------:R-:W-:-:S03]  /*1a21e0*/  IADD3.X R65, P4, PT, R65, R60, RZ, P4, !PT ;  /* 0x0000003c41417210 */ /* 0x000fc6000279e4ff */
[----:B------:R-:W-:-:S04]  /*1a21f0*/  IMAD.WIDE.U32 R88, R86, 0xf5138f, RZ ;  /* 0x00f5138f56587825 */ /* 0x000fc800078e00ff */
[----:B------:R-:W-:-:S04]  /*1a2200*/  IMAD.WIDE.U32 R100, P5, R86, 0x1a22d9f3, R100 ;  /* 0x1a22d9f356647825 */ /* 0x000fc800078a0064 */
[----:B------:R-:W-:Y:S01]  /*1a2210*/  IMAD.MOV.U32 R62, RZ, RZ, R81 ;  /* 0x000000ffff3e7224 */ /* 0x000fe200078e0051 */
[----:B------:R-:W-:Y:S01]  /*1a2220*/  IADD3.X RZ, P2, PT, R75, R94, RZ, P2, !PT ;  /* 0x0000005e4bff7210 */ /* 0x000fe2000175e4ff */
[----:B------:R-:W-:Y:S01]  /*1a2230*/  IMAD.WIDE.U32 R94, R107, 0x17c510ea, RZ ;  /* 0x17c510ea6b5e7825 */ /* 0x000fe200078e00ff */
[----:B------:R-:W-:-:S03]  /*1a2240*/  IADD3.X R60, P4, PT, R77, R61, RZ, P4, !PT ;  /* 0x0000003d4d3c7210 */ /* 0x000fc6000279e4ff */
[----:B------:R-:W-:Y:S01]  /*1a2250*/  IMAD.WIDE.U32.X R62, R107, 0x1ef3622f, R62, P3 ;  /* 0x1ef3622f6b3e7825 */ /* 0x000fe200018e043e */
[----:B------:R-:W-:-:S03]  /*1a2260*/  IADD3 R103, P3, PT, R100, R89, RZ ;  /* 0x0000005964677210 */ /* 0x000fc60007f7e0ff */
[----:B------:R-:W-:Y:S02]  /*1a2270*/  IMAD.X R67, RZ, RZ, RZ, P5 ;  /* 0x000000ffff437224 */ /* 0x000fe400028e06ff */
[----:B------:R-:W-:Y:S02]  /*1a2280*/  IMAD.MOV.U32 R66, RZ, RZ, R101 ;  /* 0x000000ffff427224 */ /* 0x000fe400078e0065 */
[----:B------:R-:W-:Y:S01]  /*1a2290*/  IMAD.WIDE.U32 R74, R107, 0x6ca1493b, RZ ;  /* 0x6ca1493b6b4a7825 */ /* 0x000fe200078e00ff */
[----:B------:R-:W-:-:S03]  /*1a22a0*/  IADD3.X R186, P4, PT, R65, R186, RZ, P4, !PT ;  /* 0x000000ba41ba7210 */ /* 0x000fc6000279e4ff */
[----:B------:R-:W-:Y:S01]  /*1a22b0*/  IMAD.WIDE.U32.X R66, R107, 0x1a22d9f3, R66, P3 ;  /* 0x1a22d9f36b427825 */ /* 0x000fe200018e0442 */
[----:B------:R-:W-:-:S03]  /*1a22c0*/  IADD3.X R187, P4, PT, R60, R119, RZ, P4, !PT ;  /* 0x000000773cbb7210 */ /* 0x000fc6000279e4ff */
[----:B------:R-:W-:-:S04]  /*1a22d0*/  IMAD.WIDE.U32 R94, P3, R86, 0x1ae3a46, R94 ;  /* 0x01ae3a46565e7825 */ /* 0x000fc8000786005e */
[----:B------:R-:W-:Y:S01]  /*1a22e0*/  IMAD.WIDE.U32 R74, P5, R86, -0x39c4fa40, R74 ;  /* 0xc63b05c0564a7825 */ /* 0x000fe200078a004a */
[----:B------:R-:W-:-:S03]  /*1a22f0*/  IADD3.X R87, P1, PT, R87, R84, RZ, P1, !PT ;  /* 0x0000005457577210 */ /* 0x000fc60000f3e4ff */
[----:B------:R-:W-:Y:S01]  /*1a2300*/  IMAD.X R65, RZ, RZ, RZ, P3 ;  /* 0x000000ffff417224 */ /* 0x000fe200018e06ff */
[----:B------:R-:W-:Y:S01]  /*1a2310*/  IADD3 RZ, P3, PT, R186, R64, RZ ;  /* 0x00000040baff7210 */ /* 0x000fe20007f7e0ff */
[----:B------:R-:W-:Y:S01]  /*1a2320*/  IMAD.MOV.U32 R60, RZ, RZ, R75 ;  /* 0x000000ffff3c7224 */ /* 0x000fe200078e004b */
[----:B------:R-:W-:Y:S01]  /*1a2330*/  IADD3.X R75, P4, PT, RZ, RZ, RZ, P4, !PT ;  /* 0x000000ffff4b7210 */ /* 0x000fe2000279e4ff */
[----:B------:R-:W-:Y:S01]  /*1a2340*/  IMAD.WIDE.U32 R180, R197, R28, RZ ;  /* 0x0000001cc5b47225 */ /* 0x000fe200078e00ff */
[----:B------:R-:W-:Y:S02]  /*1a2350*/  IADD3.X RZ, P3, PT, R187, R93, RZ, P3, !PT ;  /* 0x0000005dbbff7210 */ /* 0x000fe40001f7e4ff */
[----:B------:R-:W-:Y:S01]  /*1a2360*/  IADD3.X R83, P1, PT, R83, R85, RZ, P1, !PT ;  /* 0x0000005553537210 */ /* 0x000fe20000f3e4ff */
[----:B------:R-:W-:Y:S01]  /*1a2370*/  IMAD.WIDE.U32 R84, R86, 0x6ca1493b, RZ ;  /* 0x6ca1493b56547825 */ /* 0x000fe200078e00ff */
[----:B------:R-:W-:-:S03]  /*1a2380*/  IADD3.X R75, P3, PT, R75, R108, RZ, P3, !PT ;  /* 0x0000006c4b4b7210 */ /* 0x000fc60001f7e4ff */
[----:B------:R-:W-:Y:S02]  /*1a2390*/  IMAD.X R81, RZ, RZ, RZ, P4 ;  /* 0x000000ffff517224 */ /* 0x000fe400020e06ff */
[----:B------:R-:W-:-:S04]  /*1a23a0*/  IMAD.WIDE.U32 R180, P4, R196, R29, R180 ;  /* 0x0000001dc4b47225 */ /* 0x000fc800078800b4 */
[----:B------:R-:W-:Y:S01]  /*1a23b0*/  IMAD.WIDE.U32 R136, R196, R26, RZ ;  /* 0x0000001ac4887225 */ /* 0x000fe200078e00ff */
[----:B------:R-:W-:-:S03]  /*1a23c0*/  IADD3.X R108, P3, PT, R81, R109, RZ, P3, !PT ;  /* 0x0000006d516c7210 */ /* 0x000fc60001f7e4ff */
[----:B------:R-:W-:Y:S01]  /*1a23d0*/  IMAD.X R61, RZ, RZ, RZ, P5 ;  /* 0x000000ffff3d7224 */ /* 0x000fe200028e06ff */
[----:B------:R-:W-:Y:S01]  /*1a23e0*/  IADD3 R77, P5, PT, R74, R85, RZ ;  /* 0x000000554a4d7210 */ /* 0x000fe20007fbe0ff */
[----:B------:R-:W-:Y:S01]  /*1a23f0*/  IMAD.WIDE.U32 R182, R118, R28, R182 ;  /* 0x0000001c76b67225 */ /* 0x000fe200078e00b6 */
[----:B------:R-:W-:-:S03]  /*1a2400*/  IADD3.X R131, P0, PT, R105, R134, RZ, P0, !PT ;  /* 0x0000008669837210 */ /* 0x000fc6000071e4ff */
[----:B------:R-:W-:Y:S01]  /*1a2410*/  IMAD.WIDE.U32 R98, R86, 0x17c510ea, RZ ;  /* 0x17c510ea56627825 */ /* 0x000fe200078e00ff */
[----:B------:R-:W-:-:S03]  /*1a2420*/  IADD3.X R182, P3, PT, R75, R182, RZ, P3, !PT ;  /* 0x000000b64bb67210 */ /* 0x000fc60001f7e4ff */
[----:B------:R-:W-:Y:S01]  /*1a2430*/  IMAD.X R109, RZ, RZ, RZ, P4 ;  /* 0x000000ffff6d7224 */ /* 0x000fe200020e06ff */
[----:B------:R-:W-:Y:S01]  /*1a2440*/  IADD3 R89, P4, PT, R184, R137, RZ ;  /* 0x00000089b8597210 */ /* 0x000fe20007f9e0ff */
[----:B------:R-:W-:Y:S01]  /*1a2450*/  IMAD.WIDE.U32 R118, R196, R28, RZ ;  /* 0x0000001cc4767225 */ /* 0x000fe200078e00ff */
[----:B------:R-:W-:-:S03]  /*1a2460*/  MOV R64, R95 ;  /* 0x0000005f00407202 */ /* 0x000fc60000000f00 */
[----:B------:R-:W-:Y:S02]  /*1a2470*/  IMAD.IADD R81, R183, 0x1, R132 ;  /* 0x00000001b7517824 */ /* 0x000fe400078e0284 */
[----:B------:R-:W-:Y:S02]  /*1a2480*/  IMAD.MOV.U32 R134, RZ, RZ, R185 ;  /* 0x000000ffff867224 */ /* 0x000fe400078e00b9 */
[----:B------:R-:W-:Y:S01]  /*1a2490*/  IMAD.WIDE.U32.X R60, R107, -0x39c4fa40, R60, P5 ;  /* 0xc63b05c06b3c7825 */ /* 0x000fe200028e043c */
[----:B------:R-:W-:Y:S02]  /*1a24a0*/  IADD3 R85, P5, PT, R94, R99, RZ ;  /* 0x000000635e557210 */ /* 0x000fe40007fbe0ff */
[----:B------:R-:W-:Y:S01]  /*1a24b0*/  IADD3.X R183, P3, PT, R108, R81, RZ, P3, !PT ;  /* 0x000000516cb77210 */ /* 0x000fe20001f7e4ff */
[----:B------:R-:W-:Y:S01]  /*1a24c0*/  IMAD.WIDE.U32.X R134, R197, R27, R134, P4 ;  /* 0x0000001bc5867225 */ /* 0x000fe200020e0486 */
[----:B------:R-:W-:-:S03]  /*1a24d0*/  IADD3 R93, P4, PT, R180, R119, RZ ;  /* 0x00000077b45d7210 */ /* 0x000fc60007f9e0ff */
[----:B------:R-:W-:-:S04]  /*1a24e0*/  IMAD.WIDE.U32 R132, R90, 0xf5138f, R130 ;  /* 0x00f5138f5a847825 */ /* 0x000fc800078e0082 */
[----:B------:R-:W-:Y:S02]  /*1a24f0*/  IMAD.MOV.U32 R108, RZ, RZ, R181 ;  /* 0x000000ffff6c7224 */ /* 0x000fe400078e00b5 */
[----:B------:R-:W-:Y:S01]  /*1a2500*/  IMAD.WIDE.U32.X R64, R107, 0x1ae3a46, R64, P5 ;  /* 0x01ae3a466b407825 */ /* 0x000fe200028e0440 */
[----:B------:R-:W-:Y:S02]  /*1a2510*/  IADD3 RZ, P5, PT, R182, R136, RZ ;  /* 0x00000088b6ff7210 */ /* 0x000fe40007fbe0ff */
[----:B------:R-:W-:Y:S01]  /*1a2520*/  IADD3.X R179, P3, PT, RZ, RZ, RZ, P3, !PT ;  /* 0x000000ffffb37210 */ /* 0x000fe20001f7e4ff */
[----:B------:R-:W-:Y:S01]  /*1a2530*/  IMAD.WIDE.U32.X R108, R197, R29, R108, P4 ;  /* 0x0000001dc56c7225 */ /* 0x000fe200020e046c */
[----:B------:R-:W-:Y:S02]  /*1a2540*/  IADD3.X R132, P4, PT, R87, R132, RZ, P1, !PT ;  /* 0x0000008457847210 */ /* 0x000fe40000f9e4ff */
[----:B------:R-:W-:Y:S01]  /*1a2550*/  IADD3.X RZ, P1, PT, R183, R89, RZ, P5, !PT ;  /* 0x00000059b7ff7210 */ /* 0x000fe20002f3e4ff */
[----:B------:R-:W-:-:S02]  /*1a2560*/  IMAD.IADD R124, R133, 0x1, R124 ;  /* 0x00000001857c7824 */ /* 0x000fc400078e027c */
[----:B------:R-:W-:Y:S01]  /*1a2570*/  IMAD.X R81, RZ, RZ, RZ, P3 ;  /* 0x000000ffff517224 */ /* 0x000fe200018e06ff */
[----:B------:R-:W-:Y:S02]  /*1a2580*/  IADD3.X R179, P1, PT, R179, R134, RZ, P1, !PT ;  /* 0x00000086b3b37210 */ /* 0x000fe40000f3e4ff */
[----:B------:R-:W-:Y:S02]  /*1a2590*/  IADD3.X R133, P4, PT, R83, R124, RZ, P4, !PT ;  /* 0x0000007c53857210 */ /* 0x000fe4000279e4ff */
[----:B------:R-:W-:Y:S02]  /*1a25a0*/  IADD3.X R75, P2, PT, RZ, R126, RZ, P2, !PT ;  /* 0x0000007eff4b7210 */ /* 0x000fe4000175e4ff */
[----:B------:R-:W-:Y:S01]  /*1a25b0*/  IADD3.X R149, P5, PT, RZ, RZ, RZ, P0, !PT ;  /* 0x000000ffff957210 */ /* 0x000fe200007be4ff */
[----:B------:R-:W-:Y:S01]  /*1a25c0*/  IMAD.WIDE.U32 R156, R104, -0x45f6b800, R132 ;  /* 0xba094800689c7825 */ /* 0x000fe200078e0084 */
[----:B------:R-:W-:Y:S02]  /*1a25d0*/  IADD3.X R134, P0, PT, R81, R135, RZ, P1, !PT ;  /* 0x0000008751867210 */ /* 0x000fe40000f1e4ff */
[----:B------:R-:W-:-:S02]  /*1a25e0*/  IADD3.X R126, P2, PT, RZ, R127, RZ, P2, !PT ;  /* 0x0000007fff7e7210 */ /* 0x000fc4000175e4ff */
[----:B------:R-:W-:Y:S02]  /*1a25f0*/  IADD3.X R95, P4, PT, RZ, RZ, RZ, P4, !PT ;  /* 0x000000ffff5f7210 */ /* 0x000fe4000279e4ff */
[----:B------:R-:W-:Y:S02]  /*1a2600*/  IADD3 RZ, P1, PT, R132, R128, RZ ;  /* 0x0000008084ff7210 */ /* 0x000fe40007f3e0ff */
[----:B------:R-:W-:Y:S01]  /*1a2610*/  IADD3.X R178, P0, PT, R179, R178, RZ, P0, !PT ;  /* 0x000000b2b3b27210 */ /* 0x000fe2000071e4ff */
[----:B------:R-:W-:Y:S01]  /*1a2620*/  IMAD.IADD R121, R157, 0x1, R120 ;  /* 0x000000019d797824 */ /* 0x000fe200078e0278 */
[----:B------:R-:W-:Y:S02]  /*1a2630*/  IADD3.X R81, PT, PT, RZ, RZ, RZ, P5, !PT ;  /* 0x000000ffff517210 */ /* 0x000fe40002ffe4ff */
[----:B------:R-:W-:Y:S01]  /*1a2640*/  IADD3.X R156, P5, PT, R75, R156, RZ, P2, !PT ;  /* 0x0000009c4b9c7210 */ /* 0x000fe200017be4ff */
[----:B------:R-:W-:Y:S01]  /*1a2650*/  IMAD.X R75, RZ, RZ, RZ, P4 ;  /* 0x000000ffff4b7224 */ /* 0x000fe200020e06ff */
[----:B------:R-:W-:-:S02]  /*1a2660*/  IADD3 RZ, P3, PT, R130, R122, RZ ;  /* 0x0000007a82ff7210 */ /* 0x000fc40007f7e0ff */
[----:B------:R-:W-:Y:S02]  /*1a2670*/  IADD3 RZ, P2, PT, R178, R118, RZ ;  /* 0x00000076b2ff7210 */ /* 0x000fe40007f5e0ff */
[----:B------:R-:W-:Y:S02]  /*1a2680*/  IADD3.X R179, P0, PT, R134, R69, RZ, P0, !PT ;  /* 0x0000004586b37210 */ /* 0x000fe4000071e4ff */
[----:B------:R-:W-:Y:S01]  /*1a2690*/  IADD3.X RZ, P4, PT, R133, R79, RZ, P1, !PT ;  /* 0x0000004f85ff7210 */ /* 0x000fe20000f9e4ff */
[----:B------:R-:W-:Y:S01]  /*1a26a0*/  IMAD.WIDE.U32 R116, R196, R18, R116 ;  /* 0x00000012c4747225 */ /* 0x000fe200078e0074 */
[----:B------:R-:W-:Y:S02]  /*1a26b0*/  IADD3.X R157, P1, PT, R126, R121, RZ, P5, !PT ;  /* 0x000000797e9d7210 */ /* 0x000fe40002f3e4ff */
[----:B------:R-:W-:Y:S02]  /*1a26c0*/  IADD3.X RZ, P3, PT, R131, R123, RZ, P3, !PT ;  /* 0x0000007b83ff7210 */ /* 0x000fe40001f7e4ff */
[----:B------:R-:W-:-:S02]  /*1a26d0*/  IADD3.X RZ, P2, PT, R179, R93, RZ, P2, !PT ;  /* 0x0000005db3ff7210 */ /* 0x000fc4000175e4ff */
[----:B------:R-:W-:Y:S02]  /*1a26e0*/  IADD3.X R95, P5, PT, R95, R114, RZ, P4, !PT ;  /* 0x000000725f5f7210 */ /* 0x000fe400027be4ff */
[----:B------:R-:W-:Y:S01]  /*1a26f0*/  IADD3.X R93, P4, PT, RZ, RZ, RZ, P0, !PT ;  /* 0x000000ffff5d7210 */ /* 0x000fe2000079e4ff */
[----:B------:R-:W-:Y:S01]  /*1a2700*/  IMAD.IADD R144, R117, 0x1, R106 ;  /* 0x0000000175907824 */ /* 0x000fe200078e026a */
[----:B------:R-:W-:Y:S01]  /*1a2710*/  IADD3.X R149, P3, PT, R149, R110, RZ, P3, !PT ;  /* 0x0000006e95957210 */ /* 0x000fe20001f7e4ff */
[----:B------:R-:W-:Y:S01]  /*1a2720*/  IMAD.WIDE.U32 R158, R86, 0x30000000, R156 ;  /* 0x30000000569e7825 */ /* 0x000fe200078e009c */
[----:B------:R-:W-:-:S03]  /*1a2730*/  IADD3.X R93, P2, PT, R93, R108, RZ, P2, !PT ;  /* 0x0000006c5d5d7210 */ /* 0x000fc6000175e4ff */
[----:B------:R-:W-:Y:S01]  /*1a2740*/  IMAD.WIDE.U32 R106, R195, R18, RZ ;  /* 0x00000012c36a7225 */ /* 0x000fe200078e00ff */
[----:B------:R-:W-:Y:S02]  /*1a2750*/  IADD3.X R81, P3, PT, R81, R111, RZ, P3, !PT ;  /* 0x0000006f51517210 */ /* 0x000fe40001f7e4ff */
[----:B------:R-:W-:Y:S01]  /*1a2760*/  IADD3.X R79, PT, PT, R109, RZ, RZ, P2, P4 ;  /* 0x000000ff6d4f7210 */ /* 0x000fe200017e84ff */
[----:B------:R-:W-:Y:S02]  /*1a2770*/  IMAD.IADD R97, R159, 0x1, R112 ;  /* 0x000000019f617824 */ /* 0x000fe400078e0270 */
[----:B------:R-:W-:-:S04]  /*1a2780*/  IMAD.WIDE.U32 R110, R195, R20, RZ ;  /* 0x00000014c36e7225 */ /* 0x000fc800078e00ff */
[----:B------:R-:W-:Y:S01]  /*1a2790*/  IMAD.WIDE.U32 R112, R195, R22, RZ ;  /* 0x00000016c3707225 */ /* 0x000fe200078e00ff */
[----:B------:R-:W-:-:S03]  /*1a27a0*/  IADD3.X R69, P0, PT, R75, R115, RZ, P5, !PT ;  /* 0x000000734b457210 */ /* 0x000fc60002f1e4ff */
[----:B------:R-:W-:-:S04]  /*1a27b0*/  IMAD.WIDE.U32 R106, P2, R194, R19, R106 ;  /* 0x00000013c26a7225 */ /* 0x000fc8000784006a */
        /* <DEDUP_REMOVED lines=8> */
[----:B------:R-:W-:-:S04]  /*1a2840*/  IMAD.WIDE.U32 R122, R195, R28, RZ ;  /* 0x0000001cc37a7225 */ /* 0x000fc800078e00ff */
[----:B------:R-:W-:-:S04]  /*1a2850*/  IMAD.WIDE.U32 R114, P4, R194, R25, R114 ;  /* 0x00000019c2727225 */ /* 0x000fc80007880072 */
[----:B------:R-:W-:Y:S01]  /*1a2860*/  IMAD.WIDE.U32 R118, P2, R194, R27, R118 ;  /* 0x0000001bc2767225 */ /* 0x000fe20007840076 */
[----:B------:R-:W-:Y:S02]  /*1a2870*/  IADD3.X R148, P3, PT, R149, R116, RZ, P3, !PT ;  /* 0x0000007495947210 */ /* 0x000fe40001f7e4ff */
[----:B------:R-:W-:Y:S01]  /*1a2880*/  IADD3.X R137, PT, PT, RZ, RZ, RZ, P4, !PT ;  /* 0x000000ffff897210 */ /* 0x000fe200027fe4ff */
        /* <DEDUP_REMOVED lines=8> */
[----:B------:R-:W-:Y:S01]  /*1a2910*/  IMAD.WIDE.U32.X R128, R195, R19, R128, P2 ;  /* 0x00000013c3807225 */ /* 0x000fe200010e0480 */
[----:B------:R-:W-:-:S03]  /*1a2920*/  IADD3 R99, P2, PT, R112, R117, RZ ;  /* 0x0000007570637210 */ /* 0x000fc60007f5e0ff */
[----:B------:R-:W-:-:S04]  /*1a2930*/  IMAD.WIDE.U32 R120, R194, R24, RZ ;  /* 0x00000018c2787225 */ /* 0x000fc800078e00ff */
[----:B------:R-:W-:-:S04]  /*1a2940*/  IMAD.WIDE.U32 R124, R194, R26, RZ ;  /* 0x0000001ac27c7225 */ /* 0x000fc800078e00ff */
[----:B------:R-:W-:Y:S02]  /*1a2950*/  IMAD.MOV.U32 R130, RZ, RZ, R111 ;  /* 0x000000ffff827224 */ /* 0x000fe400078e006f */
[----:B------:R-:W-:Y:S01]  /*1a2960*/  IMAD.MOV.U32 R132, RZ, RZ, R113 ;  /* 0x000000ffff847224 */ /* 0x000fe200078e0071 */
[----:B------:R-:W-:Y:S01]  /*1a2970*/  MOV R138, R119 ;  /* 0x00000077008a7202 */ /* 0x000fe20000000f00 */
[----:B------:R-:W-:Y:S01]  /*1a2980*/  IMAD.WIDE.U32.X R130, R195, R21, R130, P4 ;  /* 0x00000015c3827225 */ /* 0x000fe200020e0482 */
[----:B------:R-:W-:-:S03]  /*1a2990*/  IADD3 R83, P4, PT, R114, R121, RZ ;  /* 0x0000007972537210 */ /* 0x000fc60007f9e0ff */
[----:B------:R-:W-:Y:S01]  /*1a29a0*/  IMAD.WIDE.U32.X R132, R195, R23, R132, P2 ;  /* 0x00000017c3847225 */ /* 0x000fe200010e0484 */
[----:B------:R-:W-:-:S03]  /*1a29b0*/  IADD3 R87, P2, PT, R118, R125, RZ ;  /* 0x0000007d76577210 */ /* 0x000fc60007f5e0ff */
[----:B------:R-:W-:-:S04]  /*1a29c0*/  IMAD.WIDE.U32 R126, R194, R28, RZ ;  /* 0x0000001cc27e7225 */ /* 0x000fc800078e00ff */
[----:B------:R-:W-:Y:S02]  /*1a29d0*/  IMAD.MOV.U32 R136, RZ, RZ, R115 ;  /* 0x000000ffff887224 */ /* 0x000fe400078e0073 */
[----:B------:R-:W-:-:S04]  /*1a29e0*/  IMAD.WIDE.U32 R134, R158, -0x1, RZ ;  /* 0xffffffff9e867825 */ /* 0x000fc800078e00ff */
[----:B------:R-:W-:Y:S01]  /*1a29f0*/  IMAD R117, R158, -0x7af74001, -R97 ;  /* 0x8508bfff9e757824 */ /* 0x000fe200078e0a61 */
[----:B------:R-:W-:Y:S01]  /*1a2a00*/  IADD3.X R149, P3, PT, R81, R144, RZ, P3, !PT ;  /* 0x0000009051957210 */ /* 0x000fe20001f7e4ff */
[----:B------:R-:W-:Y:S01]  /*1a2a10*/  IMAD.WIDE.U32.X R136, R195, R25, R136, P4 ;  /* 0x00000019c3887225 */ /* 0x000fe200020e0488 */
[----:B------:R-:W-:-:S03]  /*1a2a20*/  IADD3 R75, P4, PT, R122, R127, RZ ;  /* 0x0000007f7a4b7210 */ /* 0x000fc60007f9e0ff */
[----:B------:R-:W-:Y:S01]  /*1a2a30*/  IMAD.WIDE.U32.X R138, R195, R27, R138, P2 ;  /* 0x0000001bc38a7225 */ /* 0x000fe200010e048a */
[----:B------:R-:W-:-:S03]  /*1a2a40*/  IADD3 RZ, P2, PT, R156, R140, RZ ;  /* 0x0000008c9cff7210 */ /* 0x000fc60007f5e0ff */
[----:B------:R-:W-:Y:S02]  /*1a2a50*/  IMAD.IADD R117, R135, 0x1, R117 ;  /* 0x0000000187757824 */ /* 0x000fe400078e0275 */
[----:B------:R-:W-:Y:S01]  /*1a2a60*/  IMAD.MOV.U32 R140, RZ, RZ, R123 ;  /* 0x000000ffff8c7224 */ /* 0x000fe200078e007b */
[----:B------:R-:W-:Y:S01]  /*1a2a70*/  IADD3.X R107, P3, PT, RZ, RZ, RZ, P3, !PT ;  /* 0x000000ffff6b7210 */ /* 0x000fe20001f7e4ff */
[----:B------:R-:W-:Y:S01]  /*1a2a80*/  IMAD.WIDE.U32 R144, R117, 0x1, RZ ;  /* 0x0000000175907825 */ /* 0x000fe200078e00ff */
[----:B------:R-:W-:-:S03]  /*1a2a90*/  IADD3.X RZ, P2, PT, R157, R147, RZ, P2, !PT ;  /* 0x000000939dff7210 */ /* 0x000fc6000175e4ff */
[----:B------:R-:W-:Y:S01]  /*1a2aa0*/  IMAD.WIDE.U32.X R140, R195, R29, R140, P4 ;  /* 0x0000001dc38c7225 */ /* 0x000fe200020e048c */
[----:B------:R-:W-:-:S03]  /*1a2ab0*/  IADD3.X R81, P4, PT, RZ, RZ, RZ, P1, !PT ;  /* 0x000000ffff517210 */ /* 0x000fc60000f9e4ff */
[----:B------:R-:W-:-:S04]  /*1a2ac0*/  IMAD.WIDE.U32 R154, R134, 0x1, RZ ;  /* 0x00000001869a7825 */ /* 0x000fc800078e00ff */
[----:B------:R-:W-:Y:S01]  /*1a2ad0*/  IMAD.X R109, RZ, RZ, RZ, P3 ;  /* 0x000000ffff6d7224 */ /* 0x000fe200018e06ff */
[----:B------:R-:W-:Y:S01]  /*1a2ae0*/  IADD3.X R81, P3, PT, R81, R152, RZ, P2, !PT ;  /* 0x0000009851517210 */ /* 0x000fe2000177e4ff */
[----:B------:R-:W-:Y:S01]  /*1a2af0*/  IMAD.WIDE.U32 R144, P5, R134, -0x7af74000, R144 ;  /* 0x8508c00086907825 */ /* 0x000fe200078a0090 */
[----:B------:R-:W-:-:S03]  /*1a2b00*/  IADD3 RZ, P2, PT, R148, R146, RZ ;  /* 0x0000009294ff7210 */ /* 0x000fc60007f5e0ff */
[----:B------:R-:W-:Y:S01]  /*1a2b10*/  IMAD.WIDE.U32 R146, R90, 0x6ca1493b, R148 ;  /* 0x6ca1493b5a927825 */ /* 0x000fe200078e0094 */
[----:B------:R-:W-:-:S03]  /*1a2b20*/  IADD3 RZ, P1, PT, R158, R154, RZ ;  /* 0x0000009a9eff7210 */ /* 0x000fc60007f3e0ff */
[----:B------:R-:W-:Y:S01]  /*1a2b30*/  IMAD.X R89, RZ, RZ, RZ, P4 ;  /* 0x000000ffff597224 */ /* 0x000fe200020e06ff */
[----:B------:R-:W-:Y:S01]  /*1a2b40*/  IADD3 R154, P4, PT, R155, R144, RZ ;  /* 0x000000909b9a7210 */ /* 0x000fe20007f9e0ff */
[----:B------:R-:W-:Y:S01]  /*1a2b50*/  IMAD.IADD R148, R147, 0x1, R150 ;  /* 0x0000000193947824 */ /* 0x000fe200078e0296 */
[----:B------:R-:W-:Y:S01]  /*1a2b60*/  IADD3.X RZ, P2, PT, R149, R160, RZ, P2, !PT ;  /* 0x000000a095ff7210 */ /* 0x000fe2000175e4ff */
[----:B------:R-:W-:Y:S01]  /*1a2b70*/  IMAD.MOV.U32 R150, RZ, RZ, R145 ;  /* 0x000000ffff967224 */ /* 0x000fe200078e0091 */
[----:B------:R-:W-:Y:S01]  /*1a2b80*/  IADD3.X R89, P3, PT, R89, R153, RZ, P3, !PT ;  /* 0x0000009959597210 */ /* 0x000fe20001f7e4ff */
[----:B------:R-:W-:Y:S01]  /*1a2b90*/  IMAD.WIDE.U32 R144, R117, 0x30000000, RZ ;  /* 0x3000000075907825 */ /* 0x000fe200078e00ff */
[----:B------:R-:W-:Y:S02]  /*1a2ba0*/  IADD3.X RZ, P1, PT, R97, R154, RZ, P1, !PT ;  /* 0x0000009a61ff7210 */ /* 0x000fe40000f3e4ff */
[----:B------:R-:W-:Y:S01]  /*1a2bb0*/  IADD3.X R97, P2, PT, R107, R142, RZ, P2, !PT ;  /* 0x0000008e6b617210 */ /* 0x000fe2000175e4ff */
[----:B------:R-:W-:Y:S01]  /*1a2bc0*/  IMAD.WIDE.U32 R152, R117, -0x45f6b800, RZ ;  /* 0xba09480075987825 */ /* 0x000fe200078e00ff */
[----:B------:R-:W-:-:S03]  /*1a2bd0*/  IADD3.X R142, P0, PT, R95, R146, RZ, P0, !PT ;  /* 0x000000925f8e7210 */ /* 0x000fc6000071e4ff */
[----:B------:R-:W-:Y:S01]  /*1a2be0*/  IMAD.X R151, RZ, RZ, RZ, P5 ;  /* 0x000000ffff977224 */ /* 0x000fe200028e06ff */
[----:B------:R-:W-:Y:S01]  /*1a2bf0*/  IADD3.X R95, P2, PT, R109, R143, RZ, P2, !PT ;  /* 0x0000008f6d5f7210 */ /* 0x000fe2000175e4ff */
[----:B------:R-:W-:Y:S01]  /*1a2c00*/  IMAD.WIDE.U32 R144, P5, R134, 0x170b5d44, R144 ;  /* 0x170b5d4486907825 */ /* 0x000fe200078a0090 */
[----:B------:R-:W-:-:S03]  /*1a2c10*/  IADD3.X R143, P0, PT, R69, R148, RZ, P0, !PT ;  /* 0x00000094458f7210 */ /* 0x000fc6000071e4ff */
[----:B------:R-:W-:-:S04]  /*1a2c20*/  IMAD.WIDE.U32 R146, R134, 0x30000000, RZ ;  /* 0x3000000086927825 */ /* 0x000fc800078e00ff */
[----:B------:R-:W-:-:S04]  /*1a2c30*/  IMAD.WIDE.U32.X R150, R117, -0x7af74000, R150, P4 ;  /* 0x8508c00075967825 */ /* 0x000fc800020e0496 */
[----:B------:R-:W-:Y:S01]  /*1a2c40*/  IMAD.WIDE.U32 R152, P4, R134, 0x1ef3622f, R152 ;  /* 0x1ef3622f86987825 */ /* 0x000fe20007880098 */
[----:B------:R-:W-:-:S03]  /*1a2c50*/  IADD3.X R109, P0, PT, RZ, RZ, RZ, P0, !PT ;  /* 0x000000ffff6d7210 */ /* 0x000fc6000071e4ff */
[----:B------:R-:W-:Y:S01]  /*1a2c60*/  IMAD.WIDE.U32 R148, R134, -0x45f6b800, RZ ;  /* 0xba09480086947825 */ /* 0x000fe200078e00ff */
[----:B------:R-:W-:-:S03]  /*1a2c70*/  IADD3.X R161, PT, PT, RZ, RZ, RZ, P4, !PT ;  /* 0x000000ffffa17210 */ /* 0x000fc600027fe4ff */
[----:B------:R-:W-:Y:S01]  /*1a2c80*/  IMAD.X R155, RZ, RZ, RZ, P5 ;  /* 0x000000ffff9b7224 */ /* 0x000fe200028e06ff */
[----:B------:R-:W-:Y:S01]  /*1a2c90*/  IADD3 R69, P5, PT, R144, R147, RZ ;  /* 0x0000009390457210 */ /* 0x000fe20007fbe0ff */
[----:B------:R-:W-:Y:S01]  /*1a2ca0*/  IMAD.WIDE.U32 R156, R117, 0xf5138f, RZ ;  /* 0x00f5138f759c7825 */ /* 0x000fe200078e00ff */
[----:B------:R-:W-:-:S03]  /*1a2cb0*/  IADD3 R107, P4, PT, R152, R149, RZ ;  /* 0x00000095986b7210 */ /* 0x000fc60007f9e0ff */
[----:B------:R-:W-:Y:S02]  /*1a2cc0*/  IMAD.MOV.U32 R154, RZ, RZ, R145 ;  /* 0x000000ffff9a7224 */ /* 0x000fe400078e0091 */
[----:B------:R-:W-:-:S04]  /*1a2cd0*/  IMAD.WIDE.U32 R162, R117, 0x6ca1493b, RZ ;  /* 0x6ca1493b75a27825 */ /* 0x000fc800078e00ff */
[----:B------:R-:W-:Y:S02]  /*1a2ce0*/  IMAD.MOV.U32 R160, RZ, RZ, R153 ;  /* 0x000000ffffa07224 */ /* 0x000fe400078e0099 */
[----:B------:R-:W-:-:S04]  /*1a2cf0*/  IMAD.WIDE.U32.X R154, R117, 0x170b5d44, R154, P5 ;  /* 0x170b5d44759a7825 */ /* 0x000fc800028e049a */
[----:B------:R-:W-:Y:S01]  /*1a2d00*/  IMAD.X R115, RZ, RZ, RZ, P0 ;  /* 0x000000ffff737224 */ /* 0x000fe200000e06ff */
[----:B------:R-:W-:Y:S01]  /*1a2d10*/  IADD3 RZ, P0, PT, R142, R168, RZ ;  /* 0x000000a88eff7210 */ /* 0x000fe20007f1e0ff */
[----:B------:R-:W-:-:S04]  /*1a2d20*/  IMAD.WIDE.U32 R156, P5, R134, 0x1a22d9f3, R156 ;  /* 0x1a22d9f3869c7825 */ /* 0x000fc800078a009c */
[----:B------:R-:W-:Y:S01]  /*1a2d30*/  IMAD.WIDE.U32 R158, R134, 0xf5138f, RZ ;  /* 0x00f5138f869e7825 */ /* 0x000fe200078e00ff */
[----:B------:R-:W-:-:S03]  /*1a2d40*/  IADD3.X RZ, P0, PT, R143, R198, RZ, P0, !PT ;  /* 0x000000c68fff7210 */ /* 0x000fc6000071e4ff */
[----:B------:R-:W-:-:S04]  /*1a2d50*/  IMAD.WIDE.U32.X R160, R117, 0x1ef3622f, R160, P4 ;  /* 0x1ef3622f75a07825 */ /* 0x000fc800020e04a0 */
[----:B------:R-:W-:-:S04]  /*1a2d60*/  IMAD.WIDE.U32 R174, R196, R20, R174 ;  /* 0x00000014c4ae7225 */ /* 0x000fc800078e00ae */
[----:B------:R-:W-:Y:S01]  /*1a2d70*/  IMAD.WIDE.U32 R162, P4, R134, -0x39c4fa40, R162 ;  /* 0xc63b05c086a27825 */ /* 0x000fe200078800a2 */
[----:B------:R-:W-:-:S03]  /*1a2d80*/  IADD3 R175, PT, PT, R175, R176, RZ ;  /* 0x000000b0afaf7210 */ /* 0x000fc60007ffe0ff */
[----:B------:R-:W-:Y:S01]  /*1a2d90*/  IMAD.X R167, RZ, RZ, RZ, P5 ;  /* 0x000000ffffa77224 */ /* 0x000fe200028e06ff */
[----:B------:R-:W-:Y:S01]  /*1a2da0*/  IADD3 R111, P5, PT, R156, R159, RZ ;  /* 0x0000009f9c6f7210 */ /* 0x000fe20007fbe0ff */
[----:B------:R-:W-:-:S04]  /*1a2db0*/  IMAD.WIDE.U32 R142, R104, 0xf5138f, R142 ;  /* 0x00f5138f688e7825 */ /* 0x000fc800078e008e */
[----:B------:R-:W-:-:S04]  /*1a2dc0*/  IMAD.WIDE.U32 R164, R134, 0x6ca1493b, RZ ;  /* 0x6ca1493b86a47825 */ /* 0x000fc800078e00ff */
[----:B------:R-:W-:Y:S01]  /*1a2dd0*/  IMAD.X R169, RZ, RZ, RZ, P4 ;  /* 0x000000ffffa97224 */ /* 0x000fe200020e06ff */
[----:B------:R-:W-:Y:S01]  /*1a2de0*/  IADD3 RZ, P4, PT, R174, R172, RZ ;  /* 0x000000acaeff7210 */ /* 0x000fe20007f9e0ff */
[----:B------:R-:W-:Y:S01]  /*1a2df0*/  IMAD.MOV.U32 R166, RZ, RZ, R157 ;  /* 0x000000ffffa67224 */ /* 0x000fe200078e009d */
[----:B------:R-:W-:Y:S01]  /*1a2e00*/  IADD3.X R142, P3, PT, R81, R142, RZ, P3, !PT ;  /* 0x0000008e518e7210 */ /* 0x000fe20001f7e4ff */
[----:B------:R-:W-:Y:S01]  /*1a2e10*/  IMAD.IADD R92, R143, 0x1, R92 ;  /* 0x000000018f5c7824 */ /* 0x000fe200078e025c */
[----:B------:R-:W-:Y:S01]  /*1a2e20*/  IADD3.X RZ, P4, PT, R175, R105, RZ, P4, !PT ;  /* 0x00000069afff7210 */ /* 0x000fe2000279e4ff */
[----:B------:R-:W-:Y:S01]  /*1a2e30*/  IMAD.WIDE.U32.X R166, R117, 0x1a22d9f3, R166, P5 ;  /* 0x1a22d9f375a67825 */ /* 0x000fe200028e04a6 */
[----:B------:R-:W-:-:S03]  /*1a2e40*/  IADD3 R113, P5, PT, R162, R165, RZ ;  /* 0x000000a5a2717210 */ /* 0x000fc60007fbe0ff */
[----:B------:R-:W-:Y:S01]  /*1a2e50*/  IMAD.WIDE.U32 R170, R117, 0x17c510ea, RZ ;  /* 0x17c510ea75aa7825 */ /* 0x000fe200078e00ff */
[----:B------:R-:W-:-:S03]  /*1a2e60*/  IADD3.X R143, P3, PT, R89, R92, RZ, P3, !PT ;  /* 0x0000005c598f7210 */ /* 0x000fc60001f7e4ff */
[----:B------:R-:W-:Y:S01]  /*1a2e70*/  IMAD.MOV.U32 R168, RZ, RZ, R163 ;  /* 0x000000ffffa87224 */ /* 0x000fe200078e00a3 */
[----:B------:R-:W-:Y:S01]  /*1a2e80*/  IADD3.X R89, P4, PT, RZ, R128, RZ, P4, !PT ;  /* 0x00000080ff597210 */ /* 0x000fe2000279e4ff */
[----:B------:R-:W-:-:S04]  /*1a2e90*/  IMAD.WIDE.U32 R198, R194, R18, R174 ;  /* 0x00000012c2c67225 */ /* 0x000fc800078e00ae */
[----:B------:R-:W-:Y:S01]  /*1a2ea0*/  IMAD.WIDE.U32.X R168, R117, -0x39c4fa40, R168, P5 ;  /* 0xc63b05c075a87825 */ /* 0x000fe200028e04a8 */
[----:B------:R-:W-:-:S03]  /*1a2eb0*/  IADD3.X R128, P4, PT, RZ, R129, RZ, P4, !PT ;  /* 0x00000081ff807210 */ /* 0x000fc6000279e4ff */
[----:B------:R-:W-:Y:S01]  /*1a2ec0*/  IMAD.WIDE.U32 R170, P5, R134, 0x1ae3a46, R170 ;  /* 0x01ae3a4686aa7825 */ /* 0x000fe200078a00aa */
[----:B------:R-:W-:-:S03]  /*1a2ed0*/  IADD3.X R198, P2, PT, R97, R198, RZ, P2, !PT ;  /* 0x000000c661c67210 */ /* 0x000fc6000175e4ff */
[----:B------:R-:W-:-:S04]  /*1a2ee0*/  IMAD.WIDE.U32 R172, R134, 0x17c510ea, RZ ;  /* 0x17c510ea86ac7825 */ /* 0x000fc800078e00ff */
[----:B------:R-:W-:-:S04]  /*1a2ef0*/  IMAD.WIDE.U32 R190, R196, R22, R190 ;  /* 0x00000016c4be7225 */ /* 0x000fc800078e00be */
[----:B------:R-:W-:Y:S02]  /*1a2f00*/  IMAD.IADD R106, R199, 0x1, R106 ;  /* 0x00000001c76a7824 */ /* 0x000fe400078e026a */
        /* <DEDUP_REMOVED lines=8> */
[----:B------:R-:W-:-:S02]  /*1a2f90*/  IADD3.X R191, P4, PT, R128, R193, RZ, P4, !PT ;  /* 0x000000c180bf7210 */ /* 0x000fc4000279e4ff */
[----:B------:R-:W-:Y:S01]  /*1a2fa0*/  IADD3.X R97, P5, PT, RZ, RZ, RZ, P2, !PT ;  /* 0x000000ffff617210 */ /* 0x000fe200017be4ff */
[----:B------:R-:W-:Y:S01]  /*1a2fb0*/  IMAD.X R89, RZ, RZ, RZ, P3 ;  /* 0x000000ffff597224 */ /* 0x000fe200018e06ff */
[----:B------:R-:W-:Y:S02]  /*1a2fc0*/  IADD3.X R109, P0, PT, R109, R54, RZ, P0, !PT ;  /* 0x000000366d6d7210 */ /* 0x000fe4000071e4ff */
[----:B------:R-:W-:Y:S02]  /*1a2fd0*/  IADD3 RZ, P2, PT, R142, R96, RZ ;  /* 0x000000608eff7210 */ /* 0x000fe40007f5e0ff */
[----:B------:R-:W-:Y:S02]  /*1a2fe0*/  IADD3 RZ, P3, PT, R198, R76, RZ ;  /* 0x0000004cc6ff7210 */ /* 0x000fe40007f7e0ff */
[----:B------:R-:W-:Y:S02]  /*1a2ff0*/  IADD3.X R121, P4, PT, RZ, RZ, RZ, P4, !PT ;  /* 0x000000ffff797210 */ /* 0x000fe4000279e4ff */
[----:B------:R-:W-:Y:S01]  /*1a3000*/  IADD3.X R115, P0, PT, R115, R55, RZ, P0, !PT ;  /* 0x0000003773737210 */ /* 0x000fe2000071e4ff */
[----:B------:R-:W-:Y:S01]  /*1a3010*/  IMAD.WIDE.U32 R54, R90, 0x17c510ea, R198 ;  /* 0x17c510ea5a367825 */ /* 0x000fe200078e00c6 */
[----:B------:R-:W-:-:S02]  /*1a3020*/  IADD3.X RZ, P2, PT, R143, R189, RZ, P2, !PT ;  /* 0x000000bd8fff7210 */ /* 0x000fc4000175e4ff */
[----:B------:R-:W-:Y:S02]  /*1a3030*/  IADD3.X RZ, P3, PT, R199, R200, RZ, P3, !PT ;  /* 0x000000c8c7ff7210 */ /* 0x000fe40001f7e4ff */
[----:B------:R-:W-:Y:S02]  /*1a3040*/  IADD3.X R123, PT, PT, RZ, RZ, RZ, P4, !PT ;  /* 0x000000ffff7b7210 */ /* 0x000fe400027fe4ff */
[----:B------:R-:W-:Y:S01]  /*1a3050*/  IADD3 RZ, P4, PT, R190, R108, RZ ;  /* 0x0000006cbeff7210 */ /* 0x000fe20007f9e0ff */
[----:B------:R-:W-:Y:S01]  /*1a3060*/  IMAD.X R105, RZ, RZ, RZ, P5 ;  /* 0x000000ffff697224 */ /* 0x000fe200028e06ff */
[----:B------:R-:W-:Y:S01]  /*1a3070*/  IADD3.X R81, P2, PT, R81, R62, RZ, P2, !PT ;  /* 0x0000003e51517210 */ /* 0x000fe2000175e4ff */
[----:B------:R-:W-:Y:S01]  /*1a3080*/  IMAD.IADD R78, R55, 0x1, R78 ;  /* 0x00000001374e7824 */ /* 0x000fe200078e024e */
[----:B------:R-:W-:Y:S02]  /*1a3090*/  IADD3.X R54, P0, PT, R109, R54, RZ, P0, !PT ;  /* 0x000000366d367210 */ /* 0x000fe4000071e4ff */
[----:B------:R-:W-:-:S02]  /*1a30a0*/  IADD3.X R97, P3, PT, R97, R58, RZ, P3, !PT ;  /* 0x0000003a61617210 */ /* 0x000fc40001f7e4ff */
[----:B------:R-:W-:Y:S02]  /*1a30b0*/  IADD3.X RZ, P4, PT, R191, R101, RZ, P4, !PT ;  /* 0x00000065bfff7210 */ /* 0x000fe4000279e4ff */
[----:B------:R-:W-:Y:S01]  /*1a30c0*/  IADD3.X R89, P2, PT, R89, R63, RZ, P2, !PT ;  /* 0x0000003f59597210 */ /* 0x000fe2000175e4ff */
[----:B------:R-:W-:Y:S01]  /*1a30d0*/  IMAD.WIDE.U32 R62, R194, R20, R190 ;  /* 0x00000014c23e7225 */ /* 0x000fe200078e00be */
[----:B------:R-:W-:Y:S02]  /*1a30e0*/  IADD3.X R58, P3, PT, R105, R59, RZ, P3, !PT ;  /* 0x0000003b693a7210 */ /* 0x000fe40001f7e4ff */
[----:B------:R-:W-:Y:S02]  /*1a30f0*/  IADD3.X R55, P0, PT, R115, R78, RZ, P0, !PT ;  /* 0x0000004e73377210 */ /* 0x000fe4000071e4ff */
[----:B------:R-:W-:Y:S01]  /*1a3100*/  IADD3.X R59, P5, PT, R121, R130, RZ, P4, !PT ;  /* 0x00000082793b7210 */ /* 0x000fe200027be4ff */
[----:B------:R-:W-:Y:S01]  /*1a3110*/  IMAD.IADD R105, R63, 0x1, R110 ;  /* 0x000000013f697824 */ /* 0x000fe200078e026e */
[----:B------:R-:W-:Y:S01]  /*1a3120*/  IADD3.X R63, P4, PT, RZ, RZ, RZ, P0, !PT ;  /* 0x000000ffff3f7210 */ /* 0x000fe2000079e4ff */
[----:B------:R-:W-:Y:S01]  /*1a3130*/  IMAD.WIDE.U32 R186, R196, R24, R186 ;  /* 0x00000018c4ba7225 */ /* 0x000fe200078e00ba */
[----:B------:R-:W-:-:S02]  /*1a3140*/  IADD3.X R101, P3, PT, R97, R62, RZ, P3, !PT ;  /* 0x0000003e61657210 */ /* 0x000fc40001f7e4ff */
[----:B------:R-:W-:Y:S02]  /*1a3150*/  IADD3.X R130, P0, PT, R123, R131, RZ, P5, !PT ;  /* 0x000000837b827210 */ /* 0x000fe40002f1e4ff */
[----:B------:R-:W-:Y:S02]  /*1a3160*/  IADD3.X R62, P3, PT, R58, R105, RZ, P3, !PT ;  /* 0x000000693a3e7210 */ /* 0x000fe40001f7e4ff */
[----:B------:R-:W-:Y:S01]  /*1a3170*/  IADD3.X R186, P5, PT, R59, R186, RZ, P0, !PT ;  /* 0x000000ba3bba7210 */ /* 0x000fe200007be4ff */
[----:B------:R-:W-:Y:S01]  /*1a3180*/  IMAD.WIDE.U32 R58, R104, 0x6ca1493b, R54 ;  /* 0x6ca1493b683a7825 */ /* 0x000fe200078e0036 */
[----:B------:R-:W-:-:S03]  /*1a3190*/  IADD3.X R117, P1, PT, RZ, R150, RZ, P1, !PT ;  /* 0x00000096ff757210 */ /* 0x000fc60000f3e4ff */
[----:B------:R-:W-:Y:S01]  /*1a31a0*/  IMAD.IADD R68, R59, 0x1, R68 ;  /* 0x000000013b447824 */ /* 0x000fe200078e0244 */
[----:B------:R-:W-:Y:S01]  /*1a31b0*/  IADD3.X R58, P2, PT, R81, R58, RZ, P2, !PT ;  /* 0x0000003a513a7210 */ /* 0x000fe2000175e4ff */
[----:B------:R-:W-:Y:S01]  /*1a31c0*/  IMAD.X R97, RZ, RZ, RZ, P4 ;  /* 0x000000ffff617224 */ /* 0x000fe200020e06ff */
[----:B------:R-:W-:Y:S01]  /*1a31d0*/  IADD3 RZ, P4, PT, R54, R70, RZ ;  /* 0x0000004636ff7210 */ /* 0x000fe20007f9e0ff */
[----:B------:R-:W-:Y:S01]  /*1a31e0*/  IMAD.WIDE.U32 R142, R86, -0x45f6b800, R142 ;  /* 0xba094800568e7825 */ /* 0x000fe200078e008e */
[----:B------:R-:W-:Y:S02]  /*1a31f0*/  IADD3.X R76, P0, PT, RZ, RZ, RZ, P3, !PT ;  /* 0x000000ffff4c7210 */ /* 0x000fe40001f1e4ff */
[----:B------:R-:W-:Y:S01]  /*1a3200*/  IADD3.X R150, P1, PT, RZ, R151, RZ, P1, !PT ;  /* 0x00000097ff967210 */ /* 0x000fe20000f3e4ff */
[----:B------:R-:W-:Y:S01]  /*1a3210*/  IMAD.IADD R189, R187, 0x1, R188 ;  /* 0x00000001bbbd7824 */ /* 0x000fe200078e02bc */
[----:B------:R-:W-:Y:S02]  /*1a3220*/  IADD3.X R59, P2, PT, R89, R68, RZ, P2, !PT ;  /* 0x00000044593b7210 */ /* 0x000fe4000175e4ff */
[----:B------:R-:W-:Y:S01]  /*1a3230*/  IADD3.X RZ, P3, PT, R55, R71, RZ, P4, !PT ;  /* 0x0000004737ff7210 */ /* 0x000fe2000277e4ff */
[----:B------:R-:W-:Y:S01]  /*1a3240*/  IMAD.IADD R95, R143, 0x1, R80 ;  /* 0x000000018f5f7824 */ /* 0x000fe200078e0250 */
[----:B------:R-:W-:Y:S01]  /*1a3250*/  IADD3.X R187, P5, PT, R130, R189, RZ, P5, !PT ;  /* 0x000000bd82bb7210 */ /* 0x000fe20002fbe4ff */
[----:B------:R-:W-:Y:S01]  /*1a3260*/  IMAD.X R70, RZ, RZ, RZ, P0 ;  /* 0x000000ffff467224 */ /* 0x000fe200000e06ff */
[----:B------:R-:W-:-:S02]  /*1a3270*/  IADD3.X R142, P4, PT, R117, R142, RZ, P1, !PT ;  /* 0x0000008e758e7210 */ /* 0x000fc40000f9e4ff */
[----:B------:R-:W-:Y:S02]  /*1a3280*/  IADD3.X R81, P2, PT, RZ, RZ, RZ, P2, !PT ;  /* 0x000000ffff517210 */ /* 0x000fe4000175e4ff */
[----:B------:R-:W-:Y:S02]  /*1a3290*/  IADD3 RZ, P0, PT, R186, R116, RZ ;  /* 0x00000074baff7210 */ /* 0x000fe40007f1e0ff */
[----:B------:R-:W-:Y:S01]  /*1a32a0*/  IADD3.X R52, P3, PT, R63, R52, RZ, P3, !PT ;  /* 0x000000343f347210 */ /* 0x000fe20001f7e4ff */
[----:B------:R-:W-:Y:S01]  /*1a32b0*/  IMAD.X R89, RZ, RZ, RZ, P2 ;  /* 0x000000ffff597224 */ /* 0x000fe200010e06ff */
[----:B------:R-:W-:Y:S02]  /*1a32c0*/  IADD3.X R63, P1, PT, RZ, RZ, RZ, P5, !PT ;  /* 0x000000ffff3f7210 */ /* 0x000fe40002f3e4ff */
[----:B------:R-:W-:Y:S02]  /*1a32d0*/  IADD3.X R143, P4, PT, R150, R95, RZ, P4, !PT ;  /* 0x0000005f968f7210 */ /* 0x000fe4000279e4ff */
[----:B------:R-:W-:-:S02]  /*1a32e0*/  IADD3.X R53, P3, PT, R97, R53, RZ, P3, !PT ;  /* 0x0000003561357210 */ /* 0x000fc40001f7e4ff */
[----:B------:R-:W-:Y:S02]  /*1a32f0*/  IADD3.X RZ, P0, PT, R187, R99, RZ, P0, !PT ;  /* 0x00000063bbff7210 */ /* 0x000fe4000071e4ff */
[----:B------:R-:W-:Y:S02]  /*1a3300*/  IADD3 RZ, P2, PT, R142, R146, RZ ;  /* 0x000000928eff7210 */ /* 0x000fe40007f5e0ff */
[----:B------:R-:W-:Y:S02]  /*1a3310*/  IADD3.X R97, PT, PT, RZ, RZ, RZ, P1, !PT ;  /* 0x000000ffff617210 */ /* 0x000fe40000ffe4ff */
[----:B------:R-:W-:Y:S02]  /*1a3320*/  IADD3.X R55, P4, PT, RZ, RZ, RZ, P4, !PT ;  /* 0x000000ffff377210 */ /* 0x000fe4000279e4ff */
[----:B------:R-:W-:Y:S02]  /*1a3330*/  IADD3 RZ, P1, PT, R58, R88, RZ ;  /* 0x000000583aff7210 */ /* 0x000fe40007f3e0ff */
[----:B------:R-:W-:-:S02]  /*1a3340*/  IADD3.X R52, P3, PT, R52, R101, RZ, P3, !PT ;  /* 0x0000006534347210 */ /* 0x000fc40001f7e4ff */
[----:B------:R-:W-:Y:S02]  /*1a3350*/  IADD3.X R95, P5, PT, R63, R132, RZ, P0, !PT ;  /* 0x000000843f5f7210 */ /* 0x000fe400007be4ff */
[----:B------:R-:W-:Y:S01]  /*1a3360*/  IADD3.X RZ, P0, PT, R143, R69, RZ, P2, !PT ;  /* 0x000000458fff7210 */ /* 0x000fe2000171e4ff */
[----:B------:R-:W-:Y:S01]  /*1a3370*/  IMAD.X R71, RZ, RZ, RZ, P4 ;  /* 0x000000ffff477224 */ /* 0x000fe200020e06ff */
[----:B------:R-:W-:Y:S01]  /*1a3380*/  IADD3.X R53, P3, PT, R53, R62, RZ, P3, !PT ;  /* 0x0000003e35357210 */ /* 0x000fe20001f7e4ff */
[----:B------:R-:W-:Y:S01]  /*1a3390*/  IMAD.WIDE.U32 R62, R196, R26, R182 ;  /* 0x0000001ac43e7225 */ /* 0x000fe200078e00b6 */
[----:B------:R-:W-:Y:S02]  /*1a33a0*/  IADD3.X RZ, P1, PT, R59, R103, RZ, P1, !PT ;  /* 0x000000673bff7210 */ /* 0x000fe40000f3e4ff */
[----:B------:R-:W-:Y:S02]  /*1a33b0*/  IADD3.X R132, P2, PT, R97, R133, RZ, P5, !PT ;  /* 0x0000008561847210 */ /* 0x000fe40002f5e4ff */
        /* <DEDUP_REMOVED lines=9> */
[----:B------:R-:W-:Y:S01]  /*1a3450*/  IMAD.WIDE.U32 R142, R134, 0x30000000, R142 ;  /* 0x30000000868e7825 */ /* 0x000fe200078e008e */
[----:B------:R-:W-:-:S02]  /*1a3460*/  IADD3.X R66, P0, PT, R89, R67, RZ, P1, !PT ;  /* 0x0000004359427210 */ /* 0x000fc40000f1e4ff */
[----:B------:R-:W-:Y:S01]  /*1a3470*/  IADD3.X R63, P2, PT, R132, R185, RZ, P2, !PT ;  /* 0x000000b9843f7210 */ /* 0x000fe2000175e4ff */
[----:B------:R-:W-:Y:S01]  /*1a3480*/  IMAD.WIDE.U32 R54, R86, 0xf5138f, R58 ;  /* 0x00f5138f56367825 */ /* 0x000fe200078e003a */
[----:B------:R-:W-:Y:S02]  /*1a3490*/  IADD3 RZ, P1, PT, R62, R120, RZ ;  /* 0x000000783eff7210 */ /* 0x000fe40007f3e0ff */
[----:B------:R-:W-:Y:S01]  /*1a34a0*/  IADD3 R53, PT, PT, R53, R82, RZ ;  /* 0x0000005235357210 */ /* 0x000fe20007ffe0ff */
[----:B------:R-:W-:Y:S01]  /*1a34b0*/  IMAD.X R99, RZ, RZ, RZ, P3 ;  /* 0x000000ffff637224 */ /* 0x000fe200018e06ff */
[----:B------:R-:W-:Y:S01]  /*1a34c0*/  IADD3.X R58, P3, PT, R81, R52, RZ, P0, !PT ;  /* 0x00000034513a7210 */ /* 0x000fe2000077e4ff */
[----:B------:R-:W-:Y:S01]  /*1a34d0*/  IMAD.IADD R145, R143, 0x1, R144 ;  /* 0x000000018f917824 */ /* 0x000fe200078e0290 */
[----:B------:R-:W-:Y:S02]  /*1a34e0*/  IADD3.X R67, P2, PT, RZ, RZ, RZ, P2, !PT ;  /* 0x000000ffff437210 */ /* 0x000fe4000175e4ff */
[----:B------:R-:W-:Y:S01]  /*1a34f0*/  IADD3.X RZ, P1, PT, R63, R83, RZ, P1, !PT ;  /* 0x000000533fff7210 */ /* 0x000fe20000f3e4ff */
[----:B------:R-:W-:Y:S01]  /*1a3500*/  IMAD R95, R142, -0x7af74001, -R145 ;  /* 0x8508bfff8e5f7824 */ /* 0x000fe200078e0a91 */
[----:B------:R-:W-:Y:S01]  /*1a3510*/  IADD3.X R59, P3, PT, R66, R53, RZ, P3, !PT ;  /* 0x00000035423b7210 */ /* 0x000fe20001f7e4ff */
[----:B------:R-:W-:Y:S01]  /*1a3520*/  IMAD.WIDE.U32 R52, R142, -0x1, RZ ;  /* 0xffffffff8e347825 */ /* 0x000fe200078e00ff */
[----:B------:R-:W-:-:S03]  /*1a3530*/  IADD3.X R71, P4, PT, R71, R56, RZ, P4, !PT ;  /* 0x0000003847477210 */ /* 0x000fc6000279e4ff */
[----:B------:R-:W-:Y:S01]  /*1a3540*/  IMAD.IADD R101, R55, 0x1, R100 ;  /* 0x0000000137657824 */ /* 0x000fe200078e0264 */
[----:B------:R-:W-:Y:S01]  /*1a3550*/  IADD3.X R67, P1, PT, R67, R136, RZ, P1, !PT ;  /* 0x0000008843437210 */ /* 0x000fe20000f3e4ff */
[----:B------:R-:W-:Y:S01]  /*1a3560*/  IMAD.X R55, RZ, RZ, RZ, P2 ;  /* 0x000000ffff377224 */ /* 0x000fe200010e06ff */
[----:B------:R-:W-:Y:S01]  /*1a3570*/  IADD3.X R115, P3, PT, RZ, RZ, RZ, P3, !PT ;  /* 0x000000ffff737210 */ /* 0x000fe20001f7e4ff */
[----:B------:R-:W-:Y:S01]  /*1a3580*/  IMAD.IADD R95, R53, 0x1, R95 ;  /* 0x00000001355f7824 */ /* 0x000fe200078e025f */
[----:B------:R-:W-:Y:S01]  /*1a3590*/  IADD3.X R99, P0, PT, R99, R57, RZ, P4, !PT ;  /* 0x0000003963637210 */ /* 0x000fe2000271e4ff */
[----:B------:R-:W-:Y:S01]  /*1a35a0*/  IMAD.WIDE.U32 R56, R196, R28, R178 ;  /* 0x0000001cc4387225 */ /* 0x000fe200078e00b2 */
[----:B------:R-:W-:Y:S02]  /*1a35b0*/  IADD3.X R54, P5, PT, R69, R54, RZ, P5, !PT ;  /* 0x0000003645367210 */ /* 0x000fe40002fbe4ff */
[----:B------:R-:W-:Y:S01]  /*1a35c0*/  IADD3.X R136, P1, PT, R55, R137, RZ, P1, !PT ;  /* 0x0000008937887210 */ /* 0x000fe20000f3e4ff */
[----:B------:R-:W-:Y:S01]  /*1a35d0*/  IMAD.X R81, RZ, RZ, RZ, P3 ;  /* 0x000000ffff517224 */ /* 0x000fe200018e06ff */
[----:B------:R-:W-:Y:S01]  /*1a35e0*/  IADD3.X R55, P3, PT, R154, R101, RZ, P5, !PT ;  /* 0x000000659a377210 */ /* 0x000fe20002f7e4ff */
[----:B------:R-:W-:Y:S01]  /*1a35f0*/  IMAD.WIDE.U32 R68, R95, 0x1, RZ ;  /* 0x000000015f447825 */ /* 0x000fe200078e00ff */
[----:B------:R-:W-:-:S03]  /*1a3600*/  IADD3.X R56, P1, PT, R67, R56, RZ, P1, !PT ;  /* 0x0000003843387210 */ /* 0x000fc60000f3e4ff */
[----:B------:R-:W-:Y:S01]  /*1a3610*/  IMAD.IADD R181, R57, 0x1, R180 ;  /* 0x0000000139b57824 */ /* 0x000fe200078e02b4 */
[----:B------:R-:W-:Y:S01]  /*1a3620*/  IADD3 RZ, P2, PT, R58, R84, RZ ;  /* 0x000000543aff7210 */ /* 0x000fe20007f5e0ff */
[----:B------:R-:W-:Y:S01]  /*1a3630*/  IMAD.WIDE.U32 R66, R52, 0x1, RZ ;  /* 0x0000000134427825 */ /* 0x000fe200078e00ff */
[----:B------:R-:W-:Y:S02]  /*1a3640*/  IADD3.X R53, P3, PT, RZ, RZ, RZ, P3, !PT ;  /* 0x000000ffff357210 */ /* 0x000fe40001f7e4ff */
        /* <DEDUP_REMOVED lines=8> */
[----:B------:R-:W-:Y:S01]  /*1a36d0*/  IMAD.WIDE.U32 R186, R194, R22, R186 ;  /* 0x00000016c2ba7225 */ /* 0x000fe200078e00ba */
[----:B------:R-:W-:-:S02]  /*1a36e0*/  IADD3 R84, P5, PT, R67, R68, RZ ;  /* 0x0000004443547210 */ /* 0x000fc40007fbe0ff */
[----:B------:R-:W-:Y:S01]  /*1a36f0*/  MOV R76, R69 ;  /* 0x00000045004c7202 */ /* 0x000fe20000000f00 */
[----:B------:R-:W-:Y:S01]  /*1a3700*/  IMAD.WIDE.U32 R66, R95, 0x30000000, RZ ;  /* 0x300000005f427825 */ /* 0x000fe200078e00ff */
[----:B------:R-:W-:-:S03]  /*1a3710*/  IADD3.X R99, P0, PT, R99, R70, RZ, P0, !PT ;  /* 0x0000004663637210 */ /* 0x000fc6000071e4ff */
[----:B------:R-:W-:Y:S01]  /*1a3720*/  IMAD.X R123, RZ, RZ, RZ, P1 ;  /* 0x000000ffff7b7224 */ /* 0x000fe200008e06ff */
[----:B------:R-:W-:Y:S01]  /*1a3730*/  IADD3.X R186, P1, PT, R71, R186, RZ, P0, !PT ;  /* 0x000000ba47ba7210 */ /* 0x000fe2000073e4ff */
[----:B------:R-:W-:-:S04]  /*1a3740*/  IMAD.WIDE.U32.X R76, R95, -0x7af74000, R76, P5 ;  /* 0x8508c0005f4c7825 */ /* 0x000fc800028e044c */
[----:B------:R-:W-:-:S04]  /*1a3750*/  IMAD.WIDE.U32 R70, R52, 0x30000000, RZ ;  /* 0x3000000034467825 */ /* 0x000fc800078e00ff */
[----:B------:R-:W-:-:S04]  /*1a3760*/  IMAD.WIDE.U32 R68, P5, R52, 0x170b5d44, R66 ;  /* 0x170b5d4434447825 */ /* 0x000fc800078a0042 */
[----:B------:R-:W-:Y:S01]  /*1a3770*/  IMAD.X R105, RZ, RZ, RZ, P5 ;  /* 0x000000ffff697224 */ /* 0x000fe200028e06ff */
[----:B------:R-:W-:Y:S01]  /*1a3780*/  IADD3 R125, P5, PT, R68, R71, RZ ;  /* 0x00000047447d7210 */ /* 0x000fe20007fbe0ff */
[----:B------:R-:W-:-:S04]  /*1a3790*/  IMAD.WIDE.U32 R82, R95, -0x45f6b800, RZ ;  /* 0xba0948005f527825 */ /* 0x000fc800078e00ff */
[----:B------:R-:W-:Y:S01]  /*1a37a0*/  IMAD.MOV.U32 R104, RZ, RZ, R69 ;  /* 0x000000ffff687224 */ /* 0x000fe200078e0045 */
[----:B------:R-:W-:Y:S01]  /*1a37b0*/  IADD3.X R115, P2, PT, R115, R60, RZ, P2, !PT ;  /* 0x0000003c73737210 */ /* 0x000fe2000175e4ff */
[----:B------:R-:W-:Y:S01]  /*1a37c0*/  IMAD.WIDE.U32 R96, R52, -0x45f6b800, RZ ;  /* 0xba09480034607825 */ /* 0x000fe200078e00ff */
[----:B------:R-:W-:-:S03]  /*1a37d0*/  IADD3 RZ, P4, PT, R54, R148, RZ ;  /* 0x0000009436ff7210 */ /* 0x000fc60007f9e0ff */
[----:B------:R-:W-:-:S04]  /*1a37e0*/  IMAD.WIDE.U32.X R104, R95, 0x170b5d44, R104, P5 ;  /* 0x170b5d445f687825 */ /* 0x000fc800028e0468 */
[----:B------:R-:W-:Y:S01]  /*1a37f0*/  IMAD.WIDE.U32 R82, P5, R52, 0x1ef3622f, R82 ;  /* 0x1ef3622f34527825 */ /* 0x000fe200078a0052 */
[----:B------:R-:W-:-:S03]  /*1a3800*/  IADD3.X R60, P2, PT, R81, R61, RZ, P2, !PT ;  /* 0x0000003d513c7210 */ /* 0x000fc6000175e4ff */
        /* <DEDUP_REMOVED lines=8> */
[----:B------:R-:W-:-:S03]  /*1a3890*/  IADD3.X R160, P4, PT, R91, R161, RZ, P4, !PT ;  /* 0x000000a15ba07210 */ /* 0x000fc6000279e4ff */
[----:B------:R-:W-:-:S04]  /*1a38a0*/  IMAD.WIDE.U32 R88, R194, R24, R62 ;  /* 0x00000018c2587225 */ /* 0x000fc800078e003e */
[----:B------:R-:W-:-:S04]  /*1a38b0*/  IMAD.WIDE.U32 R58, R86, 0x6ca1493b, R58 ;  /* 0x6ca1493b563a7825 */ /* 0x000fc800078e003a */
[----:B------:R-:W-:-:S04]  /*1a38c0*/  IMAD.WIDE.U32 R80, P5, R52, 0x1a22d9f3, R80 ;  /* 0x1a22d9f334507825 */ /* 0x000fc800078a0050 */
[----:B------:R-:W-:Y:S01]  /*1a38d0*/  IMAD.WIDE.U32 R100, R52, 0xf5138f, RZ ;  /* 0x00f5138f34647825 */ /* 0x000fe200078e00ff */
[----:B------:R-:W-:Y:S02]  /*1a38e0*/  IADD3.X R61, P1, PT, R99, R112, RZ, P1, !PT ;  /* 0x00000070633d7210 */ /* 0x000fe40000f3e4ff */
[----:B------:R-:W-:Y:S01]  /*1a38f0*/  MOV R90, R81 ;  /* 0x00000051005a7202 */ /* 0x000fe20000000f00 */
[----:B------:R-:W-:Y:S01]  /*1a3900*/  IMAD.IADD R78, R89, 0x1, R114 ;  /* 0x00000001594e7824 */ /* 0x000fe200078e0272 */
[----:B------:R-:W-:Y:S01]  /*1a3910*/  IADD3.X R114, P2, PT, R115, R186, RZ, P2, !PT ;  /* 0x000000ba73727210 */ /* 0x000fe2000175e4ff */
[----:B------:R-:W-:Y:S02]  /*1a3920*/  IMAD.IADD R53, R59, 0x1, R74 ;  /* 0x000000013b357824 */ /* 0x000fe400078e024a */
[----:B------:R-:W-:Y:S01]  /*1a3930*/  IMAD.X R91, RZ, RZ, RZ, P5 ;  /* 0x000000ffff5b7224 */ /* 0x000fe200028e06ff */
[----:B------:R-:W-:Y:S01]  /*1a3940*/  IADD3 R74, P5, PT, R80, R101, RZ ;  /* 0x00000065504a7210 */ /* 0x000fe20007fbe0ff */
[----:B------:R-:W-:Y:S01]  /*1a3950*/  IMAD.WIDE.U32 R66, R95, 0x6ca1493b, RZ ;  /* 0x6ca1493b5f427825 */ /* 0x000fe200078e00ff */
[----:B------:R-:W-:-:S02]  /*1a3960*/  IADD3.X R106, P4, PT, R107, R58, RZ, P4, !PT ;  /* 0x0000003a6b6a7210 */ /* 0x000fc4000279e4ff */
[----:B------:R-:W-:Y:S01]  /*1a3970*/  IADD3.X R115, P2, PT, R60, R61, RZ, P2, !PT ;  /* 0x0000003d3c737210 */ /* 0x000fe2000175e4ff */
[----:B------:R-:W-:Y:S01]  /*1a3980*/  IMAD.WIDE.U32.X R90, R95, 0x1a22d9f3, R90, P5 ;  /* 0x1a22d9f35f5a7825 */ /* 0x000fe200028e045a */
[----:B------:R-:W-:-:S03]  /*1a3990*/  IADD3.X R107, P4, PT, R160, R53, RZ, P4, !PT ;  /* 0x00000035a06b7210 */ /* 0x000fc6000279e4ff */
[----:B------:R-:W-:Y:S01]  /*1a39a0*/  IMAD.WIDE.U32 R66, P5, R52, -0x39c4fa40, R66 ;  /* 0xc63b05c034427825 */ /* 0x000fe200078a0042 */
[----:B------:R-:W-:-:S03]  /*1a39b0*/  IADD3.X R81, P2, PT, RZ, RZ, RZ, P2, !PT ;  /* 0x000000ffff517210 */ /* 0x000fc6000175e4ff */
[----:B------:R-:W-:-:S04]  /*1a39c0*/  IMAD.WIDE.U32 R116, R95, 0x17c510ea, RZ ;  /* 0x17c510ea5f747825 */ /* 0x000fc800078e00ff */
[----:B------:R-:W-:-:S04]  /*1a39d0*/  IMAD.WIDE.U32 R62, R52, 0x6ca1493b, RZ ;  /* 0x6ca1493b343e7825 */ /* 0x000fc800078e00ff */
[----:B------:R-:W-:Y:S01]  /*1a39e0*/  IMAD.MOV.U32 R60, RZ, RZ, R67 ;  /* 0x000000ffff3c7224 */ /* 0x000fe200078e0043 */
[----:B------:R-:W-:Y:S01]  /*1a39f0*/  IADD3.X R67, P4, PT, RZ, RZ, RZ, P4, !PT ;  /* 0x000000ffff437210 */ /* 0x000fe2000279e4ff */
[----:B------:R-:W-:Y:S02]  /*1a3a00*/  IMAD.X R61, RZ, RZ, RZ, P5 ;  /* 0x000000ffff3d7224 */ /* 0x000fe400028e06ff */
[----:B------:R-:W-:-:S04]  /*1a3a10*/  IMAD.WIDE.U32 R108, R134, -0x45f6b800, R54 ;  /* 0xba094800866c7825 */ /* 0x000fc800078e0036 */
[----:B------:R-:W-:-:S04]  /*1a3a20*/  IMAD.WIDE.U32 R58, R52, 0x17c510ea, RZ ;  /* 0x17c510ea343a7825 */ /* 0x000fc800078e00ff */
[----:B------:R-:W-:-:S04]  /*1a3a30*/  IMAD.WIDE.U32 R54, P5, R52, 0x1ae3a46, R116 ;  /* 0x01ae3a4634367825 */ /* 0x000fc800078a0074 */
        /* <DEDUP_REMOVED lines=8> */
[C---:B------:R-:W-:Y:S01]  /*1a3ac0*/  IMAD.WIDE.U32.X R60, R95.reuse, -0x39c4fa40, R60, P2 ;  /* 0xc63b05c05f3c7825 */ /* 0x040fe200010e043c */
[----:B------:R-:W-:Y:S02]  /*1a3ad0*/  IADD3 RZ, P2, PT, R56, R124, RZ ;  /* 0x0000007c38ff7210 */ /* 0x000fe40007f5e0ff */
[----:B------:R-:W-:Y:S01]  /*1a3ae0*/  IADD3.X R55, P3, PT, RZ, R76, RZ, P3, !PT ;  /* 0x0000004cff377210 */ /* 0x000fe20001f7e4ff */
[----:B------:R-:W-:Y:S01]  /*1a3af0*/  IMAD.WIDE.U32.X R98, R95, 0x1ae3a46, R98, P5 ;  /* 0x01ae3a465f627825 */ /* 0x000fe200028e0462 */
[----:B------:R-:W-:-:S02]  /*1a3b00*/  IADD3 RZ, P5, PT, R106, R158, RZ ;  /* 0x0000009e6aff7210 */ /* 0x000fc40007fbe0ff */
[----:B------:R-:W-:Y:S02]  /*1a3b10*/  IADD3.X RZ, P4, PT, R115, R85, RZ, P4, !PT ;  /* 0x0000005573ff7210 */ /* 0x000fe4000279e4ff */
[----:B------:R-:W-:Y:S01]  /*1a3b20*/  IADD3.X RZ, P2, PT, R57, R87, RZ, P2, !PT ;  /* 0x0000005739ff7210 */ /* 0x000fe2000175e4ff */
[----:B------:R-:W-:Y:S01]  /*1a3b30*/  IMAD.WIDE.U32 R56, R194, R26, R56 ;  /* 0x0000001ac2387225 */ /* 0x000fe200078e0038 */
[----:B------:R-:W-:Y:S02]  /*1a3b40*/  IADD3.X R76, P0, PT, RZ, RZ, RZ, P0, !PT ;  /* 0x000000ffff4c7210 */ /* 0x000fe4000071e4ff */
[----:B------:R-:W-:Y:S01]  /*1a3b50*/  IADD3.X R77, P3, PT, RZ, R77, RZ, P3, !PT ;  /* 0x0000004dff4d7210 */ /* 0x000fe20001f7e4ff */
[----:B------:R-:W-:Y:S01]  /*1a3b60*/  IMAD.IADD R152, R109, 0x1, R152 ;  /* 0x000000016d987824 */ /* 0x000fe200078e0298 */
[----:B------:R-:W-:Y:S02]  /*1a3b70*/  IADD3.X RZ, P5, PT, R107, R111, RZ, P5, !PT ;  /* 0x0000006f6bff7210 */ /* 0x000fe40002fbe4ff */
[----:B------:R-:W-:-:S02]  /*1a3b80*/  IADD3.X R59, P4, PT, R81, R64, RZ, P4, !PT ;  /* 0x00000040513b7210 */ /* 0x000fc4000279e4ff */
[----:B------:R-:W-:Y:S02]  /*1a3b90*/  IADD3.X R64, P1, PT, RZ, R76, RZ, P1, !PT ;  /* 0x0000004cff407210 */ /* 0x000fe40000f3e4ff */
[----:B------:R-:W-:Y:S01]  /*1a3ba0*/  IADD3.X R76, P3, PT, R55, R108, RZ, P3, !PT ;  /* 0x0000006c374c7210 */ /* 0x000fe20001f7e4ff */
[----:B------:R-:W-:Y:S01]  /*1a3bb0*/  IMAD.WIDE.U32 R84, R86, 0x17c510ea, R114 ;  /* 0x17c510ea56547825 */ /* 0x000fe200078e0072 */
[----:B------:R-:W-:Y:S02]  /*1a3bc0*/  IADD3 R118, PT, PT, R57, R118, RZ ;  /* 0x0000007639767210 */ /* 0x000fe40007ffe0ff */
[----:B------:R-:W-:Y:S02]  /*1a3bd0*/  IADD3.X R57, P5, PT, R67, R166, RZ, P5, !PT ;  /* 0x000000a643397210 */ /* 0x000fe40002fbe4ff */
[----:B------:R-:W-:Y:S02]  /*1a3be0*/  IADD3.X R86, PT, PT, RZ, RZ, RZ, P1, P0 ;  /* 0x000000ffff567210 */ /* 0x000fe40000fe04ff */
[----:B------:R-:W-:-:S02]  /*1a3bf0*/  IADD3 RZ, P0, PT, R76, R70, RZ ;  /* 0x000000464cff7210 */ /* 0x000fc40007f1e0ff */
        /* <DEDUP_REMOVED lines=9> */
[----:B------:R-:W-:Y:S01]  /*1a3c90*/  IMAD.X R104, RZ, RZ, RZ, P3 ;  /* 0x000000ffff687224 */ /* 0x000fe200018e06ff */
[----:B------:R-:W-:-:S02]  /*1a3ca0*/  IADD3.X R85, P5, PT, R166, R95, RZ, P5, !PT ;  /* 0x0000005fa6557210 */ /* 0x000fc40002fbe4ff */
[----:B------:R-:W-:Y:S02]  /*1a3cb0*/  IADD3 RZ, P1, PT, R84, R164, RZ ;  /* 0x000000a454ff7210 */ /* 0x000fe40007f3e0ff */
[----:B------:R-:W-:Y:S01]  /*1a3cc0*/  IADD3.X R104, P0, PT, R104, R105, RZ, P0, !PT ;  /* 0x0000006968687210 */ /* 0x000fe2000071e4ff */
[----:B------:R-:W-:Y:S01]  /*1a3cd0*/  IMAD.WIDE.U32 R76, R52, 0x30000000, R76 ;  /* 0x30000000344c7825 */ /* 0x000fe200078e004c */
[----:B------:R-:W-:Y:S02]  /*1a3ce0*/  IADD3.X R55, P5, PT, RZ, RZ, RZ, P5, !PT ;  /* 0x000000ffff377210 */ /* 0x000fe40002fbe4ff */
[----:B------:R-:W-:Y:S02]  /*1a3cf0*/  IADD3.X R81, P4, PT, R83, R65, RZ, P4, !PT ;  /* 0x0000004153517210 */ /* 0x000fe4000279e4ff */
[----:B------:R-:W-:Y:S02]  /*1a3d00*/  IADD3.X RZ, P1, PT, R85, R113, RZ, P1, !PT ;  /* 0x0000007155ff7210 */ /* 0x000fe40000f3e4ff */
[----:B------:R-:W-:Y:S01]  /*1a3d10*/  IADD3.X R70, P0, PT, R71, R70, RZ, P0, !PT ;  /* 0x0000004647467210 */ /* 0x000fe2000071e4ff */
[----:B------:R-:W-:Y:S01]  /*1a3d20*/  IMAD.X R57, RZ, RZ, RZ, P5 ;  /* 0x000000ffff397224 */ /* 0x000fe200028e06ff */
[----:B------:R-:W-:Y:S01]  /*1a3d30*/  IADD3.X R59, P4, PT, R59, R64, RZ, P4, !PT ;  /* 0x000000403b3b7210 */ /* 0x000fe2000279e4ff */
[----:B------:R-:W-:Y:S01]  /*1a3d40*/  IMAD.IADD R67, R77, 0x1, R68 ;  /* 0x000000014d437824 */ /* 0x000fe200078e0244 */
[----:B------:R-:W-:-:S02]  /*1a3d50*/  IADD3.X R77, P1, PT, R55, R168, RZ, P1, !PT ;  /* 0x000000a8374d7210 */ /* 0x000fc40000f3e4ff */
[----:B------:R-:W-:Y:S01]  /*1a3d60*/  IADD3.X R71, P0, PT, R104, R157, RZ, P0, !PT ;  /* 0x0000009d68477210 */ /* 0x000fe2000071e4ff */
[C---:B------:R-:W-:Y:S01]  /*1a3d70*/  IMAD.WIDE.U32 R64, R76.reuse, -0x1, RZ ;  /* 0xffffffff4c407825 */ /* 0x040fe200078e00ff */
[----:B------:R-:W-:Y:S02]  /*1a3d80*/  IADD3.X R81, P3, PT, R81, R86, RZ, P4, !PT ;  /* 0x0000005651517210 */ /* 0x000fe4000277e4ff */
[----:B------:R-:W-:Y:S01]  /*1a3d90*/  IADD3.X R168, P4, PT, R57, R169, RZ, P1, !PT ;  /* 0x000000a939a87210 */ /* 0x000fe20000f9e4ff */
[----:B------:R-:W-:Y:S01]  /*1a3da0*/  IMAD R55, R76, -0x7af74001, -R67 ;  /* 0x8508bfff4c377824 */ /* 0x000fe200078e0a43 */
[----:B------:R-:W-:Y:S02]  /*1a3db0*/  IADD3.X R57, P0, PT, RZ, RZ, RZ, P0, !PT ;  /* 0x000000ffff397210 */ /* 0x000fe4000071e4ff */
[----:B------:R-:W-:Y:S01]  /*1a3dc0*/  IADD3.X R92, P5, PT, R59, R88, RZ, P3, !PT ;  /* 0x000000583b5c7210 */ /* 0x000fe20001fbe4ff */
[----:B------:R-:W-:Y:S02]  /*1a3dd0*/  IMAD.IADD R55, R65, 0x1, R55 ;  /* 0x0000000141377824 */ /* 0x000fe400078e0237 */
[----:B------:R-:W-:Y:S01]  /*1a3de0*/  IMAD.X R59, RZ, RZ, RZ, P0 ;  /* 0x000000ffff3b7224 */ /* 0x000fe200000e06ff */
[----:B------:R-:W-:Y:S01]  /*1a3df0*/  IADD3 RZ, P0, PT, R70, R96, RZ ;  /* 0x0000006046ff7210 */ /* 0x000fe20007f1e0ff */
[----:B------:R-:W-:Y:S01]  /*1a3e00*/  IMAD.WIDE.U32 R88, R55, 0x1, RZ ;  /* 0x0000000137587825 */ /* 0x000fe200078e00ff */
[----:B------:R-:W-:-:S02]  /*1a3e10*/  IADD3.X R81, P5, PT, R81, R78, RZ, P5, !PT ;  /* 0x0000004e51517210 */ /* 0x000fc40002fbe4ff */
[----:B------:R-:W-:Y:S01]  /*1a3e20*/  IADD3.X R78, P3, PT, RZ, RZ, RZ, P3, !PT ;  /* 0x000000ffff4e7210 */ /* 0x000fe20001f7e4ff */
[----:B------:R-:W-:Y:S01]  /*1a3e30*/  IMAD.WIDE.U32 R86, R134, 0x6ca1493b, R84 ;  /* 0x6ca1493b86567825 */ /* 0x000fe200078e0054 */
[----:B------:R-:W-:Y:S02]  /*1a3e40*/  IADD3.X RZ, P0, PT, R71, R69, RZ, P0, !PT ;  /* 0x0000004547ff7210 */ /* 0x000fe4000071e4ff */
[----:B------:R-:W-:Y:S01]  /*1a3e50*/  IADD3.X R78, P5, PT, RZ, R78, RZ, P5, !PT ;  /* 0x0000004eff4e7210 */ /* 0x000fe20002fbe4ff */
[C---:B------:R-:W-:Y:S01]  /*1a3e60*/  IMAD.WIDE.U32 R68, R64.reuse, 0x1, RZ ;  /* 0x0000000140447825 */ /* 0x040fe200078e00ff */
[----:B------:R-:W-:Y:S02]  /*1a3e70*/  IADD3 R163, PT, PT, R87, R162, RZ ;  /* 0x000000a257a37210 */ /* 0x000fe40007ffe0ff */
[----:B------:R-:W-:Y:S01]  /*1a3e80*/  IADD3.X R87, P0, PT, R57, R102, RZ, P0, !PT ;  /* 0x0000006639577210 */ /* 0x000fe2000071e4ff */
[----:B------:R-:W-:Y:S01]  /*1a3e90*/  IMAD.WIDE.U32 R88, P1, R64, -0x7af74000, R88 ;  /* 0x8508c00040587825 */ /* 0x000fe20007820058 */
[----:B------:R-:W-:-:S02]  /*1a3ea0*/  IADD3.X R84, P4, PT, R77, R92, RZ, P4, !PT ;  /* 0x0000005c4d547210 */ /* 0x000fc4000279e4ff */
[----:B------:R-:W-:Y:S01]  /*1a3eb0*/  IADD3.X R92, PT, PT, RZ, RZ, RZ, P5, P3 ;  /* 0x000000ffff5c7210 */ /* 0x000fe20002fe64ff */
[----:B------:R-:W-:Y:S01]  /*1a3ec0*/  IMAD.X R77, RZ, RZ, RZ, P1 ;  /* 0x000000ffff4d7224 */ /* 0x000fe200008e06ff */
[----:B------:R-:W-:Y:S01]  /*1a3ed0*/  IADD3 RZ, P5, PT, R76, R68, RZ ;  /* 0x000000444cff7210 */ /* 0x000fe20007fbe0ff */
[----:B------:R-:W-:Y:S01]  /*1a3ee0*/  IMAD.MOV.U32 R76, RZ, RZ, R89 ;  /* 0x000000ffff4c7224 */ /* 0x000fe200078e0059 */
[----:B------:R-:W-:Y:S02]  /*1a3ef0*/  IADD3.X R102, P0, PT, R59, R103, RZ, P0, !PT ;  /* 0x000000673b667210 */ /* 0x000fe4000071e4ff */
[----:B------:R-:W-:Y:S02]  /*1a3f00*/  IADD3 R88, P1, PT, R69, R88, RZ ;  /* 0x0000005845587210 */ /* 0x000fe40007f3e0ff */
[----:B------:R-:W-:Y:S01]  /*1a3f10*/  IADD3.X R86, P0, PT, R87, R86, RZ, P0, !PT ;  /* 0x0000005657567210 */ /* 0x000fe2000071e4ff */
[----:B------:R-:W-:Y:S01]  /*1a3f20*/  IMAD.WIDE.U32 R68, R55, 0x30000000, RZ ;  /* 0x3000000037447825 */ /* 0x000fe200078e00ff */
[----:B------:R-:W-:-:S03]  /*1a3f30*/  IADD3.X RZ, P5, PT, R67, R88, RZ, P5, !PT ;  /* 0x0000005843ff7210 */ /* 0x000fc60002fbe4ff */
[----:B------:R-:W-:Y:S01]  /*1a3f40*/  IMAD.WIDE.U32.X R76, R55, -0x7af74000, R76, P1 ;  /* 0x8508c000374c7825 */ /* 0x000fe200008e044c */
[----:B------:R-:W-:Y:S02]  /*1a3f50*/  IADD3.X R87, P0, PT, R102, R163, RZ, P0, !PT ;  /* 0x000000a366577210 */ /* 0x000fe4000071e4ff */
[----:B------:R-:W-:Y:S01]  /*1a3f60*/  IADD3.X R57, P5, PT, RZ, R76, RZ, P5, !PT ;  /* 0x0000004cff397210 */ /* 0x000fe20002fbe4ff */
[C---:B------:R-:W-:Y:S01]  /*1a3f70*/  IMAD.WIDE.U32 R88, R64.reuse, 0x30000000, RZ ;  /* 0x3000000040587825 */ /* 0x040fe200078e00ff */
[----:B------:R-:W-:Y:S02]  /*1a3f80*/  IADD3.X R59, P0, PT, RZ, RZ, RZ, P0, !PT ;  /* 0x000000ffff3b7210 */ /* 0x000fe4000071e4ff */
[----:B------:R-:W-:Y:S01]  /*1a3f90*/  IADD3.X R76, P5, PT, RZ, R77, RZ, P5, !PT ;  /* 0x0000004dff4c7210 */ /* 0x000fe20002fbe4ff */
[----:B------:R-:W-:-:S04]  /*1a3fa0*/  IMAD.WIDE.U32 R68, P1, R64, 0x170b5d44, R68 ;  /* 0x170b5d4440447825 */ /* 0x000fc80007820044 */
[----:B------:R-:W-:-:S04]  /*1a3fb0*/  IMAD.WIDE.U32 R70, R52, -0x45f6b800, R70 ;  /* 0xba09480034467825 */ /* 0x000fc800078e0046 */
[----:B------:R-:W-:Y:S01]  /*1a3fc0*/  IMAD.X R65, RZ, RZ, RZ, P0 ;  /* 0x000000ffff417224 */ /* 0x000fe200000e06ff */
[----:B------:R-:W-:Y:S01]  /*1a3fd0*/  IADD3 R77, P0, PT, R68, R89, RZ ;  /* 0x00000059444d7210 */ /* 0x000fe20007f1e0ff */
[----:B------:R-:W-:Y:S01]  /*1a3fe0*/  IMAD.IADD R67, R71, 0x1, R82 ;  /* 0x0000000147437824 */ /* 0x000fe200078e0252 */
[----:B------:R-:W-:Y:S01]  /*1a3ff0*/  IADD3.X R70, P5, PT, R57, R70, RZ, P5, !PT ;  /* 0x0000004639467210 */ /* 0x000fe20002fbe4ff */
[----:B------:R-:W-:Y:S02]  /*1a4000*/  IMAD.X R83, RZ, RZ, RZ, P1 ;  /* 0x000000ffff537224 */ /* 0x000fe400008e06ff */
[----:B------:R-:W-:Y:S01]  /*1a4010*/  IMAD.MOV.U32 R82, RZ, RZ, R69 ;  /* 0x000000ffff527224 */ /* 0x000fe200078e0045 */
[----:B------:R-:W-:Y:S02]  /*1a4020*/  IADD3 RZ, P1, PT, R86, R100, RZ ;  /* 0x0000006456ff7210 */ /* 0x000fe40007f3e0ff */
[----:B------:R-:W-:Y:S01]  /*1a4030*/  IADD3.X R71, P5, PT, R76, R67, RZ, P5, !PT ;  /* 0x000000434c477210 */ /* 0x000fe20002fbe4ff */
[----:B------:R-:W-:Y:S01]  /*1a4040*/  IMAD.WIDE.U32.X R82, R55, 0x170b5d44, R82, P0 ;  /* 0x170b5d4437527825 */ /* 0x000fe200000e0452 */
[----:B------:R-:W-:-:S02]  /*1a4050*/  IADD3 RZ, P0, PT, R70, R88, RZ ;  /* 0x0000005846ff7210 */ /* 0x000fc40007f1e0ff */
[----:B------:R-:W-:Y:S02]  /*1a4060*/  IADD3.X R85, P4, PT, R168, R81, RZ, P4, !PT ;  /* 0x00000051a8557210 */ /* 0x000fe4000279e4ff */
[----:B------:R-:W-:Y:S02]  /*1a4070*/  IADD3.X RZ, P1, PT, R87, R74, RZ, P1, !PT ;  /* 0x0000004a57ff7210 */ /* 0x000fe40000f3e4ff */
[----:B------:R-:W-:Y:S02]  /*1a4080*/  IADD3.X R81, P5, PT, RZ, RZ, RZ, P5, !PT ;  /* 0x000000ffff517210 */ /* 0x000fe40002fbe4ff */
[----:B------:R-:W-:Y:S01]  /*1a4090*/  IADD3.X RZ, P0, PT, R71, R77, RZ, P0, !PT ;  /* 0x0000004d47ff7210 */ /* 0x000fe2000071e4ff */
[----:B------:R-:W-:Y:S01]  /*1a40a0*/  IMAD.WIDE.U32 R88, R55, -0x45f6b800, RZ ;  /* 0xba09480037587825 */ /* 0x000fe200078e00ff */
[----:B------:R-:W-:Y:S02]  /*1a40b0*/  IADD3.X R59, P1, PT, R59, R90, RZ, P1, !PT ;  /* 0x0000005a3b3b7210 */ /* 0x000fe40000f3e4ff */
[----:B------:R-:W-:Y:S01]  /*1a40c0*/  IADD3.X R81, P0, PT, R81, R82, RZ, P0, !PT ;  /* 0x0000005251517210 */ /* 0x000fe2000071e4ff */
[----:B------:R-:W-:Y:S01]  /*1a40d0*/  IMAD.X R57, RZ, RZ, RZ, P5 ;  /* 0x000000ffff397224 */ /* 0x000fe200028e06ff */
[----:B------:R-:W-:Y:S01]  /*1a40e0*/  IADD3.X R90, P1, PT, R65, R91, RZ, P1, !PT ;  /* 0x0000005b415a7210 */ /* 0x000fe20000f3e4ff */
[----:B------:R-:W-:Y:S01]  /*1a40f0*/  IMAD.WIDE.U32 R86, R52, 0xf5138f, R86 ;  /* 0x00f5138f34567825 */ /* 0x000fe200078e0056 */
[----:B------:R-:W-:-:S02]  /*1a4100*/  IADD3.X R65, P4, PT, RZ, RZ, RZ, P4, !PT ;  /* 0x000000ffff417210 */ /* 0x000fc4000279e4ff */
[----:B------:R-:W-:Y:S01]  /*1a4110*/  IADD3.X R57, P5, PT, R57, R83, RZ, P0, !PT ;  /* 0x0000005339397210 */ /* 0x000fe200007be4ff */
[----:B------:R-:W-:Y:S01]  /*1a4120*/  IMAD.WIDE.U32 R82, P0, R64, 0x1ef3622f, R88 ;  /* 0x1ef3622f40527825 */ /* 0x000fe20007800058 */
[----:B------:R-:W-:Y:S02]  /*1a4130*/  IADD3 RZ, P3, PT, R84, R172, RZ ;  /* 0x000000ac54ff7210 */ /* 0x000fe40007f7e0ff */
[----:B------:R-:W-:Y:S01]  /*1a4140*/  IADD3.X R77, PT, PT, RZ, RZ, RZ, P4, !PT ;  /* 0x000000ffff4d7210 */ /* 0x000fe200027fe4ff */
[----:B------:R-:W-:Y:S01]  /*1a4150*/  IMAD.WIDE.U32 R88, R64, -0x45f6b800, RZ ;  /* 0xba09480040587825 */ /* 0x000fe200078e00ff */
[----:B------:R-:W-:-:S03]  /*1a4160*/  IADD3.X RZ, P3, PT, R85, R119, RZ, P3, !PT ;  /* 0x0000007755ff7210 */ /* 0x000fc60001f7e4ff */
[----:B------:R-:W-:Y:S01]  /*1a4170*/  IMAD.IADD R74, R87, 0x1, R80 ;  /* 0x00000001574a7824 */ /* 0x000fe200078e0250 */
[----:B------:R-:W-:Y:S01]  /*1a4180*/  IADD3.X R80, P4, PT, R81, R86, RZ, P5, !PT ;  /* 0x0000005651507210 */ /* 0x000fe20002f9e4ff */
[----:B------:R-:W-:Y:S01]  /*1a4190*/  IMAD.WIDE.U32 R84, R134, 0x17c510ea, R84 ;  /* 0x17c510ea86547825 */ /* 0x000fe200078e0054 */
[----:B------:R-:W-:Y:S02]  /*1a41a0*/  IADD3 R67, P5, PT, R82, R89, RZ ;  /* 0x0000005952437210 */ /* 0x000fe40007fbe0ff */
[----:B------:R-:W-:Y:S01]  /*1a41b0*/  IADD3.X R81, P4, PT, R57, R74, RZ, P4, !PT ;  /* 0x0000004a39517210 */ /* 0x000fe2000279e4ff */
[----:B------:R-:W-:Y:S01]  /*1a41c0*/  IMAD.X R87, RZ, RZ, RZ, P0 ;  /* 0x000000ffff577224 */ /* 0x000fe200000e06ff */
[----:B------:R-:W-:Y:S01]  /*1a41d0*/  IADD3 RZ, P0, PT, R80, R88, RZ ;  /* 0x0000005850ff7210 */ /* 0x000fe20007f1e0ff */
[----:B------:R-:W-:Y:S01]  /*1a41e0*/  IMAD.MOV.U32 R86, RZ, RZ, R83 ;  /* 0x000000ffff567224 */ /* 0x000fe200078e0053 */
[----:B------:R-:W-:Y:S01]  /*1a41f0*/  IADD3.X R84, P1, PT, R59, R84, RZ, P1, !PT ;  /* 0x000000543b547210 */ /* 0x000fe20000f3e4ff */
[----:B------:R-:W-:Y:S01]  /*1a4200*/  IMAD.IADD R171, R85, 0x1, R170 ;  /* 0x0000000155ab7824 */ /* 0x000fe200078e02aa */
[----:B------:R-:W-:Y:S01]  /*1a4210*/  IADD3.X RZ, P0, PT, R81, R67, RZ, P0, !PT ;  /* 0x0000004351ff7210 */ /* 0x000fe2000071e4ff */
[----:B------:R-:W-:Y:S01]  /*1a4220*/  IMAD.WIDE.U32.X R86, R55, 0x1ef3622f, R86, P5 ;  /* 0x1ef3622f37567825 */ /* 0x000fe200028e0456 */
[----:B------:R-:W-:-:S02]  /*1a4230*/  IADD3.X R67, P4, PT, RZ, RZ, RZ, P4, !PT ;  /* 0x000000ffff437210 */ /* 0x000fc4000279e4ff */
[----:B------:R-:W-:Y:S02]  /*1a4240*/  IADD3 RZ, P5, PT, R84, R62, RZ ;  /* 0x0000003e54ff7210 */ /* 0x000fe40007fbe0ff */
[----:B------:R-:W-:Y:S02]  /*1a4250*/  IADD3.X R85, P1, PT, R90, R171, RZ, P1, !PT ;  /* 0x000000ab5a557210 */ /* 0x000fe40000f3e4ff */
[----:B------:R-:W-:Y:S01]  /*1a4260*/  IADD3.X R67, P0, PT, R67, R86, RZ, P0, !PT ;  /* 0x0000005643437210 */ /* 0x000fe2000071e4ff */
[----:B------:R-:W-:Y:S01]  /*1a4270*/  IMAD.X R86, RZ, RZ, RZ, P4 ;  /* 0x000000ffff567224 */ /* 0x000fe200020e06ff */
[----:B------:R-:W-:Y:S02]  /*1a4280*/  IADD3.X R65, P3, PT, R65, R176, RZ, P3, !PT ;  /* 0x000000b041417210 */ /* 0x000fe40001f7e4ff */
        /* <DEDUP_REMOVED lines=12> */
[----:B------:R-:W-:-:S03]  /*1a4350*/  IADD3.X R77, P3, PT, R77, R92, RZ, P3, !PT ;  /* 0x0000005c4d4d7210 */ /* 0x000fc60001f7e4ff */
[----:B------:R-:W-:Y:S01]  /*1a4360*/  IMAD.WIDE.U32 R84, R64, 0xf5138f, RZ ;  /* 0x00f5138f40547825 */ /* 0x000fe200078e00ff */
[----:B------:R-:W-:Y:S02]  /*1a4370*/  IADD3.X R69, P5, PT, R69, R61, RZ, P5, !PT ;  /* 0x0000003d45457210 */ /* 0x000fe40002fbe4ff */
[----:B------:R-:W-:Y:S02]  /*1a4380*/  IADD3.X R67, P0, PT, R86, R59, RZ, P0, !PT ;  /* 0x0000003b56437210 */ /* 0x000fe4000071e4ff */
[----:B------:R-:W-:Y:S01]  /*1a4390*/  IADD3.X R61, PT, PT, RZ, RZ, RZ, P4, !PT ;  /* 0x000000ffff3d7210 */ /* 0x000fe200027fe4ff */
[----:B------:R-:W-:Y:S01]  /*1a43a0*/  IMAD.MOV.U32 R60, RZ, RZ, R63 ;  /* 0x000000ffff3c7224 */ /* 0x000fe200078e003f */
[----:B------:R-:W-:Y:S02]  /*1a43b0*/  IADD3 R83, P4, PT, R62, R85, RZ ;  /* 0x000000553e537210 */ /* 0x000fe40007f9e0ff */
[----:B------:R-:W-:Y:S02]  /*1a43c0*/  IADD3.X R56, P1, PT, R65, R56, RZ, P3, !PT ;  /* 0x0000003841387210 */ /* 0x000fe40001f3e4ff */
[----:B------:R-:W-:Y:S01]  /*1a43d0*/  IADD3.X R59, P0, PT, RZ, RZ, RZ, P0, !PT ;  /* 0x000000ffff3b7210 */ /* 0x000fe2000071e4ff */
[----:B------:R-:W-:Y:S01]  /*1a43e0*/  IMAD.WIDE.U32.X R60, R55, 0x1a22d9f3, R60, P4 ;  /* 0x1a22d9f3373c7825 */ /* 0x000fe200020e043c */
[----:B------:R-:W-:-:S02]  /*1a43f0*/  IADD3.X R118, P1, PT, R77, R118, RZ, P1, !PT ;  /* 0x000000764d767210 */ /* 0x000fc40000f3e4ff */
[----:B------:R-:W-:Y:S02]  /*1a4400*/  IADD3.X R56, P5, PT, R57, R56, RZ, P5, !PT ;  /* 0x0000003839387210 */ /* 0x000fe40002fbe4ff */
[----:B------:R-:W-:Y:S01]  /*1a4410*/  IADD3 RZ, P4, PT, R66, R84, RZ ;  /* 0x0000005442ff7210 */ /* 0x000fe20007f9e0ff */
[----:B------:R-:W-:Y:S01]  /*1a4420*/  IMAD.X R65, RZ, RZ, RZ, P0 ;  /* 0x000000ffff417224 */ /* 0x000fe200000e06ff */
[----:B------:R-:W-:Y:S02]  /*1a4430*/  IADD3 RZ, P0, PT, R56, R58, RZ ;  /* 0x0000003a38ff7210 */ /* 0x000fe40007f1e0ff */
[----:B------:R-:W-:Y:S02]  /*1a4440*/  IADD3.X R57, P5, PT, R69, R118, RZ, P5, !PT ;  /* 0x0000007645397210 */ /* 0x000fe40002fbe4ff */
[----:B------:R-:W-:Y:S02]  /*1a4450*/  IADD3.X RZ, P4, PT, R67, R83, RZ, P4, !PT ;  /* 0x0000005343ff7210 */ /* 0x000fe4000279e4ff */
[----:B------:R-:W-:Y:S01]  /*1a4460*/  IADD3.X RZ, P0, PT, R57, R53, RZ, P0, !PT ;  /* 0x0000003539ff7210 */ /* 0x000fe2000071e4ff */
[----:B------:R-:W-:Y:S01]  /*1a4470*/  IMAD.WIDE.U32 R56, R52, 0x17c510ea, R56 ;  /* 0x17c510ea34387825 */ /* 0x000fe200078e0038 */
[----:B------:R-:W-:-:S02]  /*1a4480*/  IADD3.X R63, P4, PT, R59, R60, RZ, P4, !PT ;  /* 0x0000003c3b3f7210 */ /* 0x000fc4000279e4ff */
[----:B------:R-:W-:Y:S01]  /*1a4490*/  IADD3.X R69, P5, PT, RZ, RZ, RZ, P5, !PT ;  /* 0x000000ffff457210 */ /* 0x000fe20002fbe4ff */
[----:B------:R-:W-:Y:S01]  /*1a44a0*/  IMAD.WIDE.U32 R52, R55, 0x6ca1493b, RZ ;  /* 0x6ca1493b37347825 */ /* 0x000fe200078e00ff */
[----:B------:R-:W-:Y:S02]  /*1a44b0*/  IADD3.X R78, P3, PT, RZ, RZ, RZ, P3, !PT ;  /* 0x000000ffff4e7210 */ /* 0x000fe40001f7e4ff */
[----:B------:R-:W-:Y:S01]  /*1a44c0*/  IADD3.X R60, P4, PT, R65, R61, RZ, P4, !PT ;  /* 0x0000003d413c7210 */ /* 0x000fe2000279e4ff */
[----:B------:R-:W-:Y:S01]  /*1a44d0*/  IMAD.X R65, RZ, RZ, RZ, P5 ;  /* 0x000000ffff417224 */ /* 0x000fe200028e06ff */
[----:B------:R-:W-:Y:S01]  /*1a44e0*/  IADD3.X R110, P2, PT, R121, R138, RZ, P2, !PT ;  /* 0x0000008a796e7210 */ /* 0x000fe2000175e4ff */
[C---:B------:R-:W-:Y:S01]  /*1a44f0*/  IMAD.WIDE.U32 R58, R64.reuse, 0x6ca1493b, RZ ;  /* 0x6ca1493b403a7825 */ /* 0x040fe200078e00ff */
[----:B------:R-:W-:Y:S02]  /*1a4500*/  IADD3.X R61, P0, PT, R69, R98, RZ, P0, !PT ;  /* 0x00000062453d7210 */ /* 0x000fe4000071e4ff */
[----:B------:R-:W-:Y:S01]  /*1a4510*/  IADD3.X R78, P1, PT, RZ, R78, RZ, P1, !PT ;  /* 0x0000004eff4e7210 */ /* 0x000fe20000f3e4ff */
[----:B------:R-:W-:Y:S01]  /*1a4520*/  IMAD.WIDE.U32 R52, P5, R64, -0x39c4fa40, R52 ;  /* 0xc63b05c040347825 */ /* 0x000fe200078a0034 */
[----:B------:R-:W-:-:S02]  /*1a4530*/  IADD3.X R56, P4, PT, R63, R56, RZ, P4, !PT ;  /* 0x000000383f387210 */ /* 0x000fc4000279e4ff */
[----:B------:R-:W-:Y:S01]  /*1a4540*/  IADD3.X R138, P2, PT, R123, R139, RZ, P2, !PT ;  /* 0x0000008b7b8a7210 */ /* 0x000fe2000175e4ff */
[----:B------:R-:W-:Y:S01]  /*1a4550*/  IMAD.IADD R57, R57, 0x1, R54 ;  /* 0x0000000139397824 */ /* 0x000fe200078e0236 */
[----:B------:R-:W-:Y:S02]  /*1a4560*/  IADD3.X R74, P0, PT, R65, R99, RZ, P0, !PT ;  /* 0x00000063414a7210 */ /* 0x000fe4000071e4ff */
[----:B------:R-:W-:Y:S02]  /*1a4570*/  IADD3.X R65, PT, PT, RZ, RZ, RZ, P1, P3 ;  /* 0x000000ffff417210 */ /* 0x000fe40000fe64ff */
[----:B------:R-:W-:Y:S01]  /*1a4580*/  IADD3 R69, P3, PT, R52, R59, RZ ;  /* 0x0000003b34457210 */ /* 0x000fe20007f7e0ff */
[----:B------:R-:W-:Y:S01]  /*1a4590*/  IMAD.X R59, RZ, RZ, RZ, P5 ;  /* 0x000000ffff3b7224 */ /* 0x000fe200028e06ff */
[----:B------:R-:W-:Y:S01]  /*1a45a0*/  IADD3 RZ, P1, PT, R56, R58, RZ ;  /* 0x0000003a38ff7210 */ /* 0x000fe20007f3e0ff */
[----:B------:R-:W-:Y:S01]  /*1a45b0*/  IMAD.MOV.U32 R58, RZ, RZ, R53 ;  /* 0x000000ffff3a7224 */ /* 0x000fe200078e0035 */
[----:B------:R-:W-:-:S02]  /*1a45c0*/  IADD3.X R76, P2, PT, R110, R93, RZ, P2, !PT ;  /* 0x0000005d6e4c7210 */ /* 0x000fc4000175e4ff */
[----:B------:R-:W-:Y:S01]  /*1a45d0*/  IADD3.X R57, P4, PT, R60, R57, RZ, P4, !PT ;  /* 0x000000393c397210 */ /* 0x000fe2000279e4ff */
[----:B------:R-:W-:Y:S01]  /*1a45e0*/  IMAD.WIDE.U32.X R58, R55, -0x39c4fa40, R58, P3 ;  /* 0xc63b05c0373a7825 */ /* 0x000fe200018e043a */
[----:B------:R-:W-:Y:S02]  /*1a45f0*/  IADD3.X R77, P2, PT, R138, R79, RZ, P2, !PT ;  /* 0x0000004f8a4d7210 */ /* 0x000fe4000175e4ff */
[----:B------:R-:W-:Y:S01]  /*1a4600*/  IADD3.X R63, P0, PT, R61, R78, RZ, P0, !PT ;  /* 0x0000004e3d3f7210 */ /* 0x000fe2000071e4ff */
[----:B------:R-:W-:Y:S01]  /*1a4610*/  IMAD.WIDE.U32 R60, R55, 0x17c510ea, RZ ;  /* 0x17c510ea373c7825 */ /* 0x000fe200078e00ff */
[----:B------:R-:W-:Y:S02]  /*1a4620*/  IADD3.X RZ, P1, PT, R57, R69, RZ, P1, !PT ;  /* 0x0000004539ff7210 */ /* 0x000fe40000f3e4ff */
[----:B------:R-:W-:Y:S01]  /*1a4630*/  IADD3.X R53, P4, PT, RZ, RZ, RZ, P4, !PT ;  /* 0x000000ffff357210 */ /* 0x000fe2000279e4ff */
[----:B------:R-:W-:Y:S01]  /*1a4640*/  IMAD.WIDE.U32 R194, R194, R28, R76 ;  /* 0x0000001cc2c27225 */ /* 0x000fe200078e004c */
[----:B------:R-:W-:-:S02]  /*1a4650*/  IADD3.X R74, P0, PT, R74, R65, RZ, P0, !PT ;  /* 0x000000414a4a7210 */ /* 0x000fc4000071e4ff */
[----:B------:R-:W-:Y:S01]  /*1a4660*/  IADD3.X R54, P5, PT, R53, R58, RZ, P1, !PT ;  /* 0x0000003a35367210 */ /* 0x000fe20000fbe4ff */
[----:B------:R-:W-:Y:S02]  /*1a4670*/  IMAD.X R53, RZ, RZ, RZ, P4 ;  /* 0x000000ffff357224 */ /* 0x000fe400020e06ff */
[----:B------:R-:W-:Y:S01]  /*1a4680*/  IMAD.WIDE.U32 R60, P3, R64, 0x1ae3a46, R60 ;  /* 0x01ae3a46403c7825 */ /* 0x000fe2000786003c */
[----:B------:R-:W-:-:S03]  /*1a4690*/  IADD3 R123, PT, PT, R195, R122, RZ ;  /* 0x0000007ac37b7210 */ /* 0x000fc60007ffe0ff */
        /* <DEDUP_REMOVED lines=10> */
[----:B------:R-:W-:Y:S02]  /*1a4740*/  IADD3.X R55, P4, PT, R53, R74, RZ, P4, !PT ;  /* 0x0000004a35377210 */ /* 0x000fe4000279e4ff */
        /* <DEDUP_REMOVED lines=50> */
[----:B------:R-:W-:Y:S01]  /*1a4a70*/  IMAD.MOV.U32 R171, RZ, RZ, R60 ;  /* 0x000000ffffab7224 */ /* 0x000fe200078e003c */
[----:B------:R-:W-:Y:S01]  /*1a4a80*/  MOV R113, R70 ;  /* 0x0000004600717202 */ /* 0x000fe20000000f00 */
        /* <DEDUP_REMOVED lines=59> */
.L_x_1474:
[----:B------:R-:W-:Y:S05]  /*1a4e40*/  BSYNC.RELIABLE B3 ;  /* 0x0000000000037941 */ /* 0x000fea0003800100 */
.L_x_1473:
        /* <DEDUP_REMOVED lines=12> */
.L_x_1472:
[----:B------:R-:W-:Y:S05]  /*1a4f10*/  BSYNC.RECONVERGENT B2 ;  /* 0x0000000000027941 */ /* 0x000fea0003800200 */
.L_x_1471:
[C---:B------:R-:W-:Y:S01]  /*1a4f20*/  IMAD.WIDE.U32 R52, R69.reuse, R2, RZ ;  /* 0x0000000245347225 */ /* 0x040fe200078e00ff */
[----:B------:R-:W-:Y:S03]  /*1a4f30*/  BSSY.RECONVERGENT B2, `(.L_x_1475) ;  /* 0x00004ff000027945 */ /* 0x000fe60003800200 */
        /* <DEDUP_REMOVED lines=8> */
[----:B------:R-:W-:Y:S02]  /*1a4fc0*/  IMAD.MOV.U32 R56, RZ, RZ, R53 ;  /* 0x000000ffff387224 */ /* 0x000fe400078e0035 */
[----:B------:R-:W-:-:S04]  /*1a4fd0*/  IMAD.WIDE.U32 R60, P2, R45, R113, R60 ;  /* 0x000000712d3c7225 */ /* 0x000fc8000784003c */
[----:B------:R-:W-:-:S04]  /*1a4fe0*/  IMAD.WIDE.U32 R80, R113, R44, RZ ;  /* 0x0000002c71507225 */ /* 0x000fc800078e00ff */
[----:B------:R-:W-:-:S04]  /*1a4ff0*/  IMAD.WIDE.U32 R144, R113, R42, RZ ;  /* 0x0000002a71907225 */ /* 0x000fc800078e00ff */
[----:B------:R-:W-:-:S04]  /*1a5000*/  IMAD.WIDE.U32 R52, R69, R48, RZ ;  /* 0x0000003045347225 */ /* 0x000fc800078e00ff */
[----:B------:R-:W-:-:S04]  /*1a5010*/  IMAD.WIDE.U32 R62, P3, R47, R113, R62 ;  /* 0x000000712f3e7225 */ /* 0x000fc8000786003e */
[----:B------:R-:W-:Y:S01]  /*1a5020*/  IMAD.WIDE.U32 R136, R113, R46, RZ ;  /* 0x0000002e71887225 */ /* 0x000fe200078e00ff */
[----:B------:R-:W-:-:S03]  /*1a5030*/  MOV R122, R63 ;  /* 0x0000003f007a7202 */ /* 0x000fc60000000f00 */
[----:B------:R-:W-:Y:S01]  /*1a5040*/  IMAD.X R139, RZ, RZ, RZ, P2 ;  /* 0x000000ffff8b7224 */ /* 0x000fe200010e06ff */
[----:B------:R-:W-:Y:S01]  /*1a5050*/  IADD3 R90, P2, PT, R81, R60, RZ ;  /* 0x0000003c515a7210 */ /* 0x000fe20007f5e0ff */
[----:B------:R-:W-:Y:S01]  /*1a5060*/  IMAD.X R57, RZ, RZ, RZ, P0 ;  /* 0x000000ffff397224 */ /* 0x000fe200000e06ff */
[----:B------:R-:W-:Y:S01]  /*1a5070*/  IADD3 R55, P0, PT, R145, R58, RZ ;  /* 0x0000003a91377210 */ /* 0x000fe20007f1e0ff */
[----:B------:R-:W-:-:S04]  /*1a5080*/  IMAD.WIDE.U32 R140, R75, R2, RZ ;  /* 0x000000024b8c7225 */ /* 0x000fc800078e00ff */
[----:B------:R-:W-:Y:S02]  /*1a5090*/  IMAD.MOV.U32 R82, RZ, RZ, R59 ;  /* 0x000000ffff527224 */ /* 0x000fe400078e003b */
[----:B------:R-:W-:Y:S01]  /*1a50a0*/  IMAD.X R123, RZ, RZ, RZ, P3 ;  /* 0x000000ffff7b7224 */ /* 0x000fe200018e06ff */
[----:B------:R-:W-:Y:S01]  /*1a50b0*/  IADD3 R137, P3, PT, R137, R62, RZ ;  /* 0x0000003e89897210 */ /* 0x000fe20007f7e0ff */
[----:B------:R-:W-:Y:S02]  /*1a50c0*/  IMAD.MOV.U32 R138, RZ, RZ, R61 ;  /* 0x000000ffff8a7224 */ /* 0x000fe400078e003d */
[----:B------:R-:W-:-:S04]  /*1a50d0*/  IMAD.WIDE.U32 R58, P4, R49, R113, R52 ;  /* 0x00000071313a7225 */ /* 0x000fc80007880034 */
[----:B------:R-:W-:-:S04]  /*1a50e0*/  IMAD.WIDE.U32 R120, R113, R48, RZ ;  /* 0x0000003071787225 */ /* 0x000fc800078e00ff */
[----:B------:R-:W-:-:S04]  /*1a50f0*/  IMAD.WIDE.U32 R160, R75, R42, RZ ;  /* 0x0000002a4ba07225 */ /* 0x000fc800078e00ff */
[----:B------:R-:W-:-:S04]  /*1a5100*/  IMAD.WIDE.U32.X R138, R45, R69, R138, P2 ;  /* 0x000000452d8a7225 */ /* 0x000fc800010e048a */
[----:B------:R-:W-:Y:S01]  /*1a5110*/  IMAD.X R109, RZ, RZ, RZ, P4 ;  /* 0x000000ffff6d7224 */ /* 0x000fe200020e06ff */
[----:B------:R-:W-:Y:S01]  /*1a5120*/  IADD3 R121, P4, PT, R121, R58, RZ ;  /* 0x0000003a79797210 */ /* 0x000fe20007f9e0ff */
[----:B------:R-:W-:-:S04]  /*1a5130*/  IMAD.WIDE.U32 R86, R221, R2, RZ ;  /* 0x00000002dd567225 */ /* 0x000fc800078e00ff */
[----:B------:R-:W-:-:S04]  /*1a5140*/  IMAD.WIDE.U32 R140, P2, R4, R221, R140 ;  /* 0x000000dd048c7225 */ /* 0x000fc8000784008c */
[----:B------:R-:W-:-:S04]  /*1a5150*/  IMAD.WIDE.U32.X R122, R47, R69, R122, P3 ;  /* 0x000000452f7a7225 */ /* 0x000fc800018e047a */
[----:B------:R-:W-:Y:S02]  /*1a5160*/  IMAD.MOV.U32 R108, RZ, RZ, R59 ;  /* 0x000000ffff6c7224 */ /* 0x000fe400078e003b */
[----:B------:R-:W-:-:S04]  /*1a5170*/  IMAD.WIDE.U32 R132, R221, R42, RZ ;  /* 0x0000002add847225 */ /* 0x000fc800078e00ff */
[----:B------:R-:W-:-:S04]  /*1a5180*/  IMAD.WIDE.U32 R160, P3, R43, R221, R160 ;  /* 0x000000dd2ba07225 */ /* 0x000fc800078600a0 */
[----:B------:R-:W-:Y:S01]  /*1a5190*/  IMAD.WIDE.U32 R64, R69, R50, RZ ;  /* 0x0000003245407225 */ /* 0x000fe200078e00ff */
[----:B------:R-:W-:-:S03]  /*1a51a0*/  MOV R130, R161 ;  /* 0x000000a100827202 */ /* 0x000fc60000000f00 */
[----:B------:R-:W-:-:S04]  /*1a51b0*/  IMAD.WIDE.U32 R178, R75, R48, RZ ;  /* 0x000000304bb27225 */ /* 0x000fc800078e00ff */
[----:B------:R-:W-:Y:S01]  /*1a51c0*/  IMAD.X R77, RZ, RZ, RZ, P2 ;  /* 0x000000ffff4d7224 */ /* 0x000fe200010e06ff */
[----:B------:R-:W-:Y:S01]  /*1a51d0*/  IADD3 R81, P2, PT, R140, R87, RZ ;  /* 0x000000578c517210 */ /* 0x000fe20007f5e0ff */
[----:B------:R-:W-:Y:S01]  /*1a51e0*/  IMAD.WIDE.U32.X R56, R4, R69, R56, P1 ;  /* 0x0000004504387225 */ /* 0x000fe200008e0438 */
[----:B------:R-:W-:-:S03]  /*1a51f0*/  IADD3 RZ, P1, PT, RZ, R54, RZ ;  /* 0x00000036ffff7210 */ /* 0x000fc60007f3e0ff */
[----:B------:R-:W-:Y:S01]  /*1a5200*/  IMAD.WIDE.U32 R172, R75, R46, RZ ;  /* 0x0000002e4bac7225 */ /* 0x000fe200078e00ff */
[----:B------:R-:W-:-:S03]  /*1a5210*/  IADD3.X RZ, P1, PT, RZ, R88, RZ, P1, !PT ;  /* 0x00000058ffff7210 */ /* 0x000fc60000f3e4ff */
[----:B------:R-:W-:Y:S01]  /*1a5220*/  IMAD.WIDE.U32.X R108, R49, R69, R108, P4 ;  /* 0x00000045316c7225 */ /* 0x000fe200020e046c */
[----:B------:R-:W-:Y:S02]  /*1a5230*/  IADD3 R133, P4, PT, R160, R133, RZ ;  /* 0x00000085a0857210 */ /* 0x000fe40007f9e0ff */
[----:B------:R-:W-:Y:S01]  /*1a5240*/  IADD3.X R145, P1, PT, RZ, R56, RZ, P1, !PT ;  /* 0x00000038ff917210 */ /* 0x000fe20000f3e4ff */
[----:B------:R-:W-:Y:S02]  /*1a5250*/  IMAD.MOV.U32 R76, RZ, RZ, R141 ;  /* 0x000000ffff4c7224 */ /* 0x000fe400078e008d */
[----:B------:R-:W-:Y:S01]  /*1a5260*/  IMAD.WIDE.U32 R202, R75, R50, RZ ;  /* 0x000000324bca7225 */ /* 0x000fe200078e00ff */
[----:B------:R-:W-:-:S03]  /*1a5270*/  IADD3.X R56, P1, PT, RZ, R57, RZ, P1, !PT ;  /* 0x00000039ff387210 */ /* 0x000fc60000f3e4ff */
[----:B------:R-:W-:Y:S01]  /*1a5280*/  IMAD.X R131, RZ, RZ, RZ, P3 ;  /* 0x000000ffff837224 */ /* 0x000fe200018e06ff */
[----:B------:R-:W-:Y:S01]  /*1a5290*/  IADD3.X R144, P1, PT, R145, R144, RZ, P1, !PT ;  /* 0x0000009091907210 */ /* 0x000fe20000f3e4ff */
[----:B------:R-:W-:-:S03]  /*1a52a0*/  IMAD.WIDE.U32 R64, P5, R51, R113, R64 ;  /* 0x0000007133407225 */ /* 0x000fc600078a0040 */
[----:B------:R-:W-:Y:S01]  /*1a52b0*/  IADD3.X R145, P1, PT, R56, R55, RZ, P1, !PT ;  /* 0x0000003738917210 */ /* 0x000fe20000f3e4ff */
[----:B------:R-:W-:-:S04]  /*1a52c0*/  IMAD.WIDE.U32 R176, R221, R48, RZ ;  /* 0x00000030ddb07225 */ /* 0x000fc800078e00ff */
[----:B------:R-:W-:-:S04]  /*1a52d0*/  IMAD.WIDE.U32.X R76, R4, R75, R76, P2 ;  /* 0x0000004b044c7225 */ /* 0x000fc800010e044c */
[----:B------:R-:W-:-:S04]  /*1a52e0*/  IMAD.WIDE.U32 R178, P3, R49, R221, R178 ;  /* 0x000000dd31b27225 */ /* 0x000fc800078600b2 */
[----:B------:R-:W-:-:S04]  /*1a52f0*/  IMAD.WIDE.U32 R112, R113, R50, RZ ;  /* 0x0000003271707225 */ /* 0x000fc800078e00ff */
[----:B------:R-:W-:-:S04]  /*1a5300*/  IMAD.WIDE.U32 R184, R221, R46, RZ ;  /* 0x0000002eddb87225 */ /* 0x000fc800078e00ff */
        /* <DEDUP_REMOVED lines=18> */
[----:B------:R-:W-:Y:S02]  /*1a5430*/  IMAD.MOV.U32 R186, RZ, RZ, R173 ;  /* 0x000000ffffba7224 */ /* 0x000fe400078e00ad */
[----:B------:R-:W-:-:S04]  /*1a5440*/  IMAD.WIDE.U32 R60, R89, R44, RZ ;  /* 0x0000002c593c7225 */ /* 0x000fc800078e00ff */
[----:B------:R-:W-:-:S04]  /*1a5450*/  IMAD.WIDE.U32.X R168, R49, R75, R168, P3 ;  /* 0x0000004b31a87225 */ /* 0x000fc800018e04a8 */
[----:B------:R-:W-:-:S04]  /*1a5460*/  IMAD.WIDE.U32 R64, R89, R48, RZ ;  /* 0x0000003059407225 */ /* 0x000fc800078e00ff */
[----:B------:R-:W-:-:S04]  /*1a5470*/  IMAD.WIDE.U32 R52, R54, -0x1, RZ ;  /* 0xffffffff36347825 */ /* 0x000fc800078e00ff */
[----:B------:R-:W-:Y:S02]  /*1a5480*/  IMAD R219, R54, -0x7af74001, -R88 ;  /* 0x8508bfff36db7824 */ /* 0x000fe400078e0a58 */
[----:B------:R-:W-:-:S04]  /*1a5490*/  IMAD.WIDE.U32.X R180, R51, R69, R180, P5 ;  /* 0x0000004533b47225 */ /* 0x000fc800028e04b4 */
[----:B------:R-:W-:-:S04]  /*1a54a0*/  IMAD.WIDE.U32.X R186, R47, R75, R186, P2 ;  /* 0x0000004b2fba7225 */ /* 0x000fc800010e04ba */
[----:B------:R-:W-:-:S04]  /*1a54b0*/  IMAD.WIDE.U32 R166, P3, R43, R216, R166 ;  /* 0x000000d82ba67225 */ /* 0x000fc800078600a6 */
[----:B------:R-:W-:-:S04]  /*1a54c0*/  IMAD.WIDE.U32 R110, P5, R45, R221, R110 ;  /* 0x000000dd2d6e7225 */ /* 0x000fc800078a006e */
[----:B------:R-:W-:-:S04]  /*1a54d0*/  IMAD.WIDE.U32 R128, R216, R2, RZ ;  /* 0x00000002d8807225 */ /* 0x000fc800078e00ff */
[----:B------:R-:W-:-:S04]  /*1a54e0*/  IMAD.WIDE.U32 R174, P2, R4, R216, R174 ;  /* 0x000000d804ae7225 */ /* 0x000fc800078400ae */
[----:B------:R-:W-:-:S04]  /*1a54f0*/  IMAD.WIDE.U32 R118, R221, R44, RZ ;  /* 0x0000002cdd767225 */ /* 0x000fc800078e00ff */
[----:B------:R-:W-:-:S04]  /*1a5500*/  IMAD.WIDE.U32.X R154, R51, R75, R154, P4 ;  /* 0x0000004b339a7225 */ /* 0x000fc800020e049a */
[----:B------:R-:W-:-:S04]  /*1a5510*/  IMAD.WIDE.U32 R150, R216, R44, RZ ;  /* 0x0000002cd8967225 */ /* 0x000fc800078e00ff */
[----:B------:R-:W-:-:S04]  /*1a5520*/  IMAD.WIDE.U32 R60, P4, R45, R216, R60 ;  /* 0x000000d82d3c7225 */ /* 0x000fc8000788003c */
[----:B------:R-:W-:Y:S02]  /*1a5530*/  IMAD.X R147, RZ, RZ, RZ, P3 ;  /* 0x000000ffff937224 */ /* 0x000fe400018e06ff */
[----:B------:R-:W-:Y:S02]  /*1a5540*/  IMAD.IADD R219, R53, 0x1, R219 ;  /* 0x0000000135db7824 */ /* 0x000fe400078e02db */
[----:B------:R-:W-:Y:S02]  /*1a5550*/  IMAD.MOV.U32 R114, RZ, RZ, R111 ;  /* 0x000000ffff727224 */ /* 0x000fe400078e006f */
[----:B------:R-:W-:Y:S01]  /*1a5560*/  IMAD.X R117, RZ, RZ, RZ, P2 ;  /* 0x000000ffff757224 */ /* 0x000fe200010e06ff */
[----:B------:R-:W-:Y:S01]  /*1a5570*/  IADD3 R111, P2, PT, R174, R129, RZ ;  /* 0x00000081ae6f7210 */ /* 0x000fe20007f5e0ff */
[----:B------:R-:W-:-:S04]  /*1a5580*/  IMAD.WIDE.U32 R64, P3, R49, R216, R64 ;  /* 0x000000d831407225 */ /* 0x000fc80007860040 */
[----:B------:R-:W-:Y:S01]  /*1a5590*/  IMAD.WIDE.U32 R84, R52, 0x1, RZ ;  /* 0x0000000134547825 */ /* 0x000fe200078e00ff */
[----:B------:R-:W-:-:S03]  /*1a55a0*/  IADD3.X R71, PT, PT, RZ, RZ, RZ, P3, !PT ;  /* 0x000000ffff477210 */ /* 0x000fc60001ffe4ff */
[----:B------:R-:W-:Y:S01]  /*1a55b0*/  IMAD.X R115, RZ, RZ, RZ, P5 ;  /* 0x000000ffff737224 */ /* 0x000fe200028e06ff */
[----:B------:R-:W-:Y:S01]  /*1a55c0*/  IADD3 R113, P5, PT, R110, R119, RZ ;  /* 0x000000776e717210 */ /* 0x000fe20007fbe0ff */
[----:B------:R-:W-:-:S04]  /*1a55d0*/  IMAD.WIDE.U32 R62, R89, R46, RZ ;  /* 0x0000002e593e7225 */ /* 0x000fc800078e00ff */
[----:B------:R-:W-:-:S04]  /*1a55e0*/  IMAD.WIDE.U32 R56, R216, R48, RZ ;  /* 0x00000030d8387225 */ /* 0x000fc800078e00ff */
[----:B------:R-:W-:Y:S01]  /*1a55f0*/  IMAD.MOV.U32 R116, RZ, RZ, R175 ;  /* 0x000000ffff747224 */ /* 0x000fe200078e00af */
[----:B------:R-:W-:Y:S01]  /*1a5600*/  IADD3 R203, P3, PT, R64, R57, RZ ;  /* 0x0000003940cb7210 */ /* 0x000fe20007f7e0ff */
[----:B------:R-:W-:Y:S01]  /*1a5610*/  IMAD.X R157, RZ, RZ, RZ, P4 ;  /* 0x000000ffff9d7224 */ /* 0x000fe200020e06ff */
[----:B------:R-:W-:Y:S01]  /*1a5620*/  IADD3 R152, P4, PT, R60, R151, RZ ;  /* 0x000000973c987210 */ /* 0x000fe20007f9e0ff */
[----:B------:R-:W-:-:S04]  /*1a5630*/  IMAD.WIDE.U32 R182, R216, R42, RZ ;  /* 0x0000002ad8b67225 */ /* 0x000fc800078e00ff */
[----:B------:R-:W-:-:S04]  /*1a5640*/  IMAD.WIDE.U32 R78, R219, 0x1, RZ ;  /* 0x00000001db4e7825 */ /* 0x000fc800078e00ff */
[----:B------:R-:W-:Y:S02]  /*1a5650*/  IMAD.MOV.U32 R156, RZ, RZ, R61 ;  /* 0x000000ffff9c7224 */ /* 0x000fe400078e003d */
[----:B------:R-:W-:Y:S01]  /*1a5660*/  IMAD.WIDE.U32.X R82, R43, R69, R82, P0 ;  /* 0x000000452b527225 */ /* 0x000fe200000e0452 */
[----:B------:R-:W-:-:S03]  /*1a5670*/  IADD3 RZ, P0, PT, R54, R84, RZ ;  /* 0x0000005436ff7210 */ /* 0x000fc60007f1e0ff */
[----:B------:R-:W-:Y:S01]  /*1a5680*/  IMAD.WIDE.U32.X R116, R4, R89, R116, P2 ;  /* 0x0000005904747225 */ /* 0x000fe200010e0474 */
[----:B------:R-:W-:-:S03]  /*1a5690*/  IADD3.X R135, P1, PT, RZ, R82, RZ, P1, !PT ;  /* 0x00000052ff877210 */ /* 0x000fc60000f3e4ff */
[----:B------:R-:W-:Y:S01]  /*1a56a0*/  IMAD.WIDE.U32.X R114, R45, R75, R114, P5 ;  /* 0x0000004b2d727225 */ /* 0x000fe200028e0472 */
[----:B------:R-:W-:-:S03]  /*1a56b0*/  IADD3 R173, P5, PT, R166, R183, RZ ;  /* 0x000000b7a6ad7210 */ /* 0x000fc60007fbe0ff */
[----:B------:R-:W-:-:S04]  /*1a56c0*/  IMAD.WIDE.U32 R54, R216, R46, RZ ;  /* 0x0000002ed8367225 */ /* 0x000fc800078e00ff */
[----:B------:R-:W-:-:S04]  /*1a56d0*/  IMAD.WIDE.U32 R62, P2, R47, R216, R62 ;  /* 0x000000d82f3e7225 */ /* 0x000fc8000784003e */
[----:B------:R-:W-:Y:S02]  /*1a56e0*/  IMAD.MOV.U32 R70, RZ, RZ, R65 ;  /* 0x000000ffff467224 */ /* 0x000fe400078e0041 */
[----:B------:R-:W-:-:S04]  /*1a56f0*/  IMAD.WIDE.U32 R66, R89, R50, RZ ;  /* 0x0000003259427225 */ /* 0x000fc800078e00ff */
[----:B------:R-:W-:-:S04]  /*1a5700*/  IMAD.WIDE.U32.X R156, R45, R89, R156, P4 ;  /* 0x000000592d9c7225 */ /* 0x000fc800020e049c */
[----:B------:R-:W-:Y:S02]  /*1a5710*/  IMAD.MOV.U32 R146, RZ, RZ, R167 ;  /* 0x000000ffff927224 */ /* 0x000fe400078e00a7 */
[----:B------:R-:W-:-:S04]  /*1a5720*/  IMAD.WIDE.U32 R78, P4, R52, -0x7af74000, R78 ;  /* 0x8508c000344e7825 */ /* 0x000fc8000788004e */
[----:B------:R-:W-:Y:S01]  /*1a5730*/  IMAD.X R69, RZ, RZ, RZ, P2 ;  /* 0x000000ffff457224 */ /* 0x000fe200010e06ff */
[----:B------:R-:W-:Y:S01]  /*1a5740*/  IADD3 R151, P2, PT, R62, R55, RZ ;  /* 0x000000373e977210 */ /* 0x000fe20007f5e0ff */
[----:B------:R-:W-:Y:S01]  /*1a5750*/  IMAD.WIDE.U32.X R70, R49, R89, R70, P3 ;  /* 0x0000005931467225 */ /* 0x000fe200018e0446 */
[----:B------:R-:W-:-:S03]  /*1a5760*/  IADD3 RZ, P3, PT, R144, R86, RZ ;  /* 0x0000005690ff7210 */ /* 0x000fc60007f7e0ff */
[----:B------:R-:W-:-:S04]  /*1a5770*/  IMAD.WIDE.U32.X R146, R43, R89, R146, P5 ;  /* 0x000000592b927225 */ /* 0x000fc800028e0492 */
[----:B------:R-:W-:Y:S02]  /*1a5780*/  IMAD.MOV.U32 R68, RZ, RZ, R63 ;  /* 0x000000ffff447224 */ /* 0x000fe400078e003f */
[----:B------:R-:W-:Y:S01]  /*1a5790*/  IMAD.X R127, RZ, RZ, RZ, P4 ;  /* 0x000000ffff7f7224 */ /* 0x000fe200020e06ff */
[----:B------:R-:W-:Y:S01]  /*1a57a0*/  IADD3.X R55, P4, PT, RZ, R83, RZ, P1, !PT ;  /* 0x00000053ff377210 */ /* 0x000fe20000f9e4ff */
[----:B------:R-:W-:Y:S01]  /*1a57b0*/  IMAD.WIDE.U32 R158, R124, R2, RZ ;  /* 0x000000027c9e7225 */ /* 0x000fe200078e00ff */
[----:B------:R-:W-:Y:S02]  /*1a57c0*/  IADD3.X RZ, P1, PT, R145, R81, RZ, P3, !PT ;  /* 0x0000005191ff7210 */ /* 0x000fe40001f3e4ff */
[----:B------:R-:W-:Y:S01]  /*1a57d0*/  IADD3.X R135, P3, PT, R135, R80, RZ, P4, !PT ;  /* 0x0000005087877210 */ /* 0x000fe2000277e4ff */
[----:B------:R-:W-:Y:S01]  /*1a57e0*/  IMAD.WIDE.U32 R58, R216, R50, RZ ;  /* 0x00000032d83a7225 */ /* 0x000fe200078e00ff */
[----:B------:R-:W-:Y:S02]  /*1a57f0*/  IADD3.X R134, P1, PT, RZ, R76, RZ, P1, !PT ;  /* 0x0000004cff867210 */ /* 0x000fe40000f3e4ff */
[----:B------:R-:W-:Y:S01]  /*1a5800*/  IADD3.X R142, P3, PT, R55, R90, RZ, P3, !PT ;  /* 0x0000005a378e7210 */ /* 0x000fe20001f7e4ff */
[----:B------:R-:W-:Y:S01]  /*1a5810*/  IMAD.WIDE.U32 R66, P5, R51, R216, R66 ;  /* 0x000000d833427225 */ /* 0x000fe200078a0042 */
[----:B------:R-:W-:-:S03]  /*1a5820*/  IADD3.X R57, P1, PT, RZ, R77, RZ, P1, !PT ;  /* 0x0000004dff397210 */ /* 0x000fc60000f3e4ff */
[----:B------:R-:W-:Y:S01]  /*1a5830*/  IMAD.WIDE.U32.X R68, R47, R89, R68, P2 ;  /* 0x000000592f447225 */ /* 0x000fe200010e0444 */
[----:B------:R-:W-:Y:S02]  /*1a5840*/  IADD3 R85, P2, PT, R85, R78, RZ ;  /* 0x0000004e55557210 */ /* 0x000fe40007f5e0ff */
[----:B------:R-:W-:Y:S01]  /*1a5850*/  IADD3.X R134, P1, PT, R134, R135, RZ, P1, !PT ;  /* 0x0000008786867210 */ /* 0x000fe20000f3e4ff */
[----:B------:R-:W-:Y:S01]  /*1a5860*/  IMAD.X R75, RZ, RZ, RZ, P5 ;  /* 0x000000ffff4b7224 */ /* 0x000fe200028e06ff */
[----:B------:R-:W-:Y:S01]  /*1a5870*/  IADD3 R59, P5, PT, R66, R59, RZ ;  /* 0x0000003b423b7210 */ /* 0x000fe20007fbe0ff */
[----:B------:R-:W-:Y:S01]  /*1a5880*/  IMAD.MOV.U32 R126, RZ, RZ, R79 ;  /* 0x000000ffff7e7224 */ /* 0x000fe200078e004f */
[----:B------:R-:W-:Y:S01]  /*1a5890*/  IADD3.X RZ, P0, PT, R88, R85, RZ, P0, !PT ;  /* 0x0000005558ff7210 */ /* 0x000fe2000071e4ff */
[----:B------:R-:W-:Y:S01]  /*1a58a0*/  IMAD.WIDE.U32 R158, P4, R4, R218, R158 ;  /* 0x000000da049e7225 */ /* 0x000fe2000788009e */
[----:B------:R-:W-:-:S03]  /*1a58b0*/  IADD3.X R135, P1, PT, R57, R142, RZ, P1, !PT ;  /* 0x0000008e39877210 */ /* 0x000fc60000f3e4ff */
[----:B------:R-:W-:Y:S01]  /*1a58c0*/  IMAD.WIDE.U32 R78, R124, R42, RZ ;  /* 0x0000002a7c4e7225 */ /* 0x000fe200078e00ff */
[----:B------:R-:W-:Y:S02]  /*1a58d0*/  IADD3.X R83, PT, PT, RZ, RZ, RZ, P4, !PT ;  /* 0x000000ffff537210 */ /* 0x000fe400027fe4ff */
[----:B------:R-:W-:Y:S01]  /*1a58e0*/  IADD3.X R63, P1, PT, RZ, RZ, RZ, P1, !PT ;  /* 0x000000ffff3f7210 */ /* 0x000fe20000f3e4ff */
[----:B------:R-:W-:Y:S02]  /*1a58f0*/  IMAD.MOV.U32 R74, RZ, RZ, R67 ;  /* 0x000000ffff4a7224 */ /* 0x000fe400078e0043 */
[----:B------:R-:W-:-:S04]  /*1a5900*/  IMAD.WIDE.U32 R164, R218, R2, RZ ;  /* 0x00000002daa47225 */ /* 0x000fc800078e00ff */
[----:B------:R-:W-:Y:S01]  /*1a5910*/  IMAD.WIDE.U32.X R74, R51, R89, R74, P5 ;  /* 0x00000059334a7225 */ /* 0x000fe200028e044a */
[----:B------:R-:W-:-:S03]  /*1a5920*/  IADD3 R53, P5, PT, R158, R165, RZ ;  /* 0x000000a59e357210 */ /* 0x000fc60007fbe0ff */
        /* <DEDUP_REMOVED lines=16> */
[----:B------:R-:W-:-:S04]  /*1a5a30*/  IMAD.WIDE.U32 R96, R124, R50, RZ ;  /* 0x000000327c607225 */ /* 0x000fc800078e00ff */
        /* <DEDUP_REMOVED lines=8> */
[----:B------:R-:W-:Y:S01]  /*1a5ac0*/  IMAD.WIDE.U32 R98, R218, R48, RZ ;  /* 0x00000030da627225 */ /* 0x000fe200078e00ff */
[----:B------:R-:W-:-:S03]  /*1a5ad0*/  IADD3.X R107, PT, PT, RZ, RZ, RZ, P5, !PT ;  /* 0x000000ffff6b7210 */ /* 0x000fc60002ffe4ff */
[----:B------:R-:W-:-:S04]  /*1a5ae0*/  IMAD.WIDE.U32 R100, R218, R50, RZ ;  /* 0x00000032da647225 */ /* 0x000fc800078e00ff */
[----:B------:R-:W-:Y:S01]  /*1a5af0*/  IMAD.MOV.U32 R102, RZ, RZ, R89 ;  /* 0x000000ffff667224 */ /* 0x000fe200078e0059 */
[----:B------:R-:W-:Y:S01]  /*1a5b00*/  IADD3 R77, P5, PT, R96, R101, RZ ;  /* 0x00000065604d7210 */ /* 0x000fe20007fbe0ff */
[----:B------:R-:W-:-:S04]  /*1a5b10*/  IMAD.WIDE.U32.X R126, R219, -0x7af74000, R126, P2 ;  /* 0x8508c000db7e7825 */ /* 0x000fc800010e047e */
[----:B------:R-:W-:Y:S01]  /*1a5b20*/  IMAD.WIDE.U32.X R102, R47, R124, R102, P4 ;  /* 0x0000007c2f667225 */ /* 0x000fe200020e0466 */
[----:B------:R-:W-:Y:S02]  /*1a5b30*/  IADD3 R95, P4, PT, R92, R99, RZ ;  /* 0x000000635c5f7210 */ /* 0x000fe40007f9e0ff */
[----:B------:R-:W-:Y:S01]  /*1a5b40*/  IADD3.X R55, P0, PT, RZ, R126, RZ, P0, !PT ;  /* 0x0000007eff377210 */ /* 0x000fe2000071e4ff */
[----:B------:R-:W-:Y:S02]  /*1a5b50*/  IMAD.MOV.U32 R104, RZ, RZ, R93 ;  /* 0x000000ffff687224 */ /* 0x000fe400078e005d */
[----:B------:R-:W-:Y:S01]  /*1a5b60*/  IMAD.MOV.U32 R106, RZ, RZ, R97 ;  /* 0x000000ffff6a7224 */ /* 0x000fe200078e0061 */
[----:B------:R-:W-:Y:S01]  /*1a5b70*/  IADD3.X R57, P0, PT, RZ, R127, RZ, P0, !PT ;  /* 0x0000007fff397210 */ /* 0x000fe2000071e4ff */
[----:B------:R-:W-:-:S04]  /*1a5b80*/  IMAD.WIDE.U32.X R104, R49, R124, R104, P4 ;  /* 0x0000007c31687225 */ /* 0x000fc800020e0468 */
[----:B------:R-:W-:-:S04]  /*1a5b90*/  IMAD.WIDE.U32.X R106, R51, R124, R106, P5 ;  /* 0x0000007c336a7225 */ /* 0x000fc800028e046a */
[----:B------:R-:W-:-:S04]  /*1a5ba0*/  IMAD.WIDE.U32 R124, R219, 0x30000000, RZ ;  /* 0x30000000db7c7825 */ /* 0x000fc800078e00ff */
[----:B------:R-:W-:-:S04]  /*1a5bb0*/  IMAD.WIDE.U32 R144, R2, R221, R144 ;  /* 0x000000dd02907225 */ /* 0x000fc800078e0090 */
[C---:B------:R-:W-:Y:S01]  /*1a5bc0*/  IMAD.WIDE.U32 R126, R52.reuse, 0x30000000, RZ ;  /* 0x30000000347e7825 */ /* 0x040fe200078e00ff */
[----:B------:R-:W-:Y:S02]  /*1a5bd0*/  IADD3.X R144, P2, PT, R55, R144, RZ, P0, !PT ;  /* 0x0000009037907210 */ /* 0x000fe4000075e4ff */
[----:B------:R-:W-:Y:S01]  /*1a5be0*/  IADD3.X R55, P3, PT, RZ, R138, RZ, P3, !PT ;  /* 0x0000008aff377210 */ /* 0x000fe20001f7e4ff */
[----:B------:R-:W-:Y:S01]  /*1a5bf0*/  IMAD.WIDE.U32 R124, P5, R52, 0x170b5d44, R124 ;  /* 0x170b5d44347c7825 */ /* 0x000fe200078a007c */
[----:B------:R-:W-:Y:S02]  /*1a5c00*/  IADD3 RZ, P0, PT, R134, R132, RZ ;  /* 0x0000008486ff7210 */ /* 0x000fe40007f1e0ff */
[----:B------:R-:W-:Y:S01]  /*1a5c10*/  IADD3.X R138, P3, PT, RZ, R139, RZ, P3, !PT ;  /* 0x0000008bff8a7210 */ /* 0x000fe20001f7e4ff */
[----:B------:R-:W-:Y:S01]  /*1a5c20*/  IMAD.IADD R140, R145, 0x1, R140 ;  /* 0x00000001918c7824 */ /* 0x000fe200078e028c */
[----:B------:R-:W-:Y:S01]  /*1a5c30*/  IADD3 R67, P4, PT, R124, R127, RZ ;  /* 0x0000007f7c437210 */ /* 0x000fe20007f9e0ff */
[----:B------:R-:W-:Y:S01]  /*1a5c40*/  IMAD.X R65, RZ, RZ, RZ, P1 ;  /* 0x000000ffff417224 */ /* 0x000fe200008e06ff */
[----:B------:R-:W-:Y:S01]  /*1a5c50*/  IADD3 RZ, P1, PT, R144, R126, RZ ;  /* 0x0000007e90ff7210 */ /* 0x000fe20007f3e0ff */
[----:B------:R-:W-:Y:S01]  /*1a5c60*/  IMAD.X R127, RZ, RZ, RZ, P5 ;  /* 0x000000ffff7f7224 */ /* 0x000fe200028e06ff */
[----:B------:R-:W-:Y:S01]  /*1a5c70*/  IADD3.X RZ, P0, PT, R135, R133, RZ, P0, !PT ;  /* 0x0000008587ff7210 */ /* 0x000fe2000071e4ff */
[----:B------:R-:W-:Y:S01]  /*1a5c80*/  IMAD.MOV.U32 R126, RZ, RZ, R125 ;  /* 0x000000ffff7e7224 */ /* 0x000fe200078e007d */
[----:B------:R-:W-:Y:S01]  /*1a5c90*/  IADD3.X R145, P2, PT, R57, R140, RZ, P2, !PT ;  /* 0x0000008c39917210 */ /* 0x000fe2000175e4ff */
[----:B------:R-:W-:Y:S01]  /*1a5ca0*/  IMAD.WIDE.U32 R134, R42, R221, R134 ;  /* 0x000000dd2a867225 */ /* 0x000fe200078e0086 */
[----:B------:R-:W-:-:S02]  /*1a5cb0*/  IADD3.X R136, P3, PT, R55, R136, RZ, P3, !PT ;  /* 0x0000008837887210 */ /* 0x000fc40001f7e4ff */
[----:B------:R-:W-:Y:S01]  /*1a5cc0*/  IADD3.X R55, P0, PT, R63, R130, RZ, P0, !PT ;  /* 0x000000823f377210 */ /* 0x000fe2000071e4ff */
[----:B------:R-:W-:Y:S01]  /*1a5cd0*/  IMAD.WIDE.U32.X R126, R219, 0x170b5d44, R126, P4 ;  /* 0x170b5d44db7e7825 */ /* 0x000fe200020e047e */
[----:B------:R-:W-:Y:S02]  /*1a5ce0*/  IADD3.X RZ, P1, PT, R145, R67, RZ, P1, !PT ;  /* 0x0000004391ff7210 */ /* 0x000fe40000f3e4ff */
[----:B------:R-:W-:Y:S01]  /*1a5cf0*/  IADD3.X R167, P4, PT, RZ, RZ, RZ, P2, !PT ;  /* 0x000000ffffa77210 */ /* 0x000fe2000179e4ff */
[----:B------:R-:W-:Y:S01]  /*1a5d00*/  IMAD.IADD R161, R135, 0x1, R160 ;  /* 0x0000000187a17824 */ /* 0x000fe200078e02a0 */
[----:B------:R-:W-:Y:S01]  /*1a5d10*/  IADD3.X R137, P5, PT, R138, R137, RZ, P3, !PT ;  /* 0x000000898a897210 */ /* 0x000fe20001fbe4ff */
[----:B------:R-:W-:Y:S01]  /*1a5d20*/  IMAD.WIDE.U32 R144, R52, 0x30000000, R144 ;  /* 0x3000000034907825 */ /* 0x000fe200078e0090 */
[----:B------:R-:W-:Y:S02]  /*1a5d30*/  IADD3.X R130, P0, PT, R65, R131, RZ, P0, !PT ;  /* 0x0000008341827210 */ /* 0x000fe4000071e4ff */
[----:B------:R-:W-:Y:S01]  /*1a5d40*/  IADD3.X R167, P3, PT, R167, R126, RZ, P1, !PT ;  /* 0x0000007ea7a77210 */ /* 0x000fe20000f7e4ff */
[----:B------:R-:W-:Y:S01]  /*1a5d50*/  IMAD.IADD R81, R145, 0x1, R124 ;  /* 0x0000000191517824 */ /* 0x000fe200078e027c */
[----:B------:R-:W-:Y:S01]  /*1a5d60*/  IADD3.X R65, P1, PT, RZ, R122, RZ, P5, !PT ;  /* 0x0000007aff417210 */ /* 0x000fe20002f3e4ff */
[----:B------:R-:W-:Y:S01]  /*1a5d70*/  IMAD.WIDE.U32 R132, R171, R48, RZ ;  /* 0x00000030ab847225 */ /* 0x000fe200078e00ff */
[----:B------:R-:W-:-:S02]  /*1a5d80*/  IADD3.X R122, P0, PT, R55, R136, RZ, P0, !PT ;  /* 0x00000088377a7210 */ /* 0x000fc4000071e4ff */
[----:B------:R-:W-:Y:S01]  /*1a5d90*/  IADD3.X R89, PT, PT, RZ, RZ, RZ, P4, !PT ;  /* 0x000000ffff597210 */ /* 0x000fe200027fe4ff */
[C---:B------:R-:W-:Y:S01]  /*1a5da0*/  IMAD.WIDE.U32 R124, R215.reuse, R46, RZ ;  /* 0x0000002ed77c7225 */ /* 0x040fe200078e00ff */
[----:B------:R-:W-:Y:S02]  /*1a5db0*/  IADD3 RZ, P2, PT, R134, R128, RZ ;  /* 0x0000008086ff7210 */ /* 0x000fe40007f5e0ff */
[----:B------:R-:W-:Y:S01]  /*1a5dc0*/  IADD3.X R126, P1, PT, RZ, R123, RZ, P1, !PT ;  /* 0x0000007bff7e7210 */ /* 0x000fe20000f3e4ff */
[----:B------:R-:W-:Y:S01]  /*1a5dd0*/  IMAD.MOV.U32 R160, RZ, RZ, R134 ;  /* 0x000000ffffa07224 */ /* 0x000fe200078e0086 */
[----:B------:R-:W-:Y:S01]  /*1a5de0*/  IADD3.X R123, P0, PT, R130, R137, RZ, P0, !PT ;  /* 0x00000089827b7210 */ /* 0x000fe2000071e4ff */
[----:B------:R-:W-:Y:S01]  /*1a5df0*/  IMAD.WIDE.U32 R128, R215, R48, RZ ;  /* 0x00000030d7807225 */ /* 0x000fe200078e00ff */
[----:B------:R-:W-:Y:S02]  /*1a5e00*/  IADD3.X R89, P4, PT, R89, R127, RZ, P3, !PT ;  /* 0x0000007f59597210 */ /* 0x000fe40001f9e4ff */
[----:B------:R-:W-:Y:S01]  /*1a5e10*/  IADD3 RZ, P3, PT, R122, R118, RZ ;  /* 0x000000767aff7210 */ /* 0x000fe20007f7e0ff */
[----:B------:R-:W-:Y:S01]  /*1a5e20*/  IMAD.WIDE.U32 R138, R171, R50, RZ ;  /* 0x00000032ab8a7225 */ /* 0x000fe200078e00ff */
[----:B------:R-:W-:-:S02]  /*1a5e30*/  IADD3.X RZ, P2, PT, R161, R111, RZ, P2, !PT ;  /* 0x0000006fa1ff7210 */ /* 0x000fc4000175e4ff */
[----:B------:R-:W-:Y:S01]  /*1a5e40*/  IADD3.X R65, P1, PT, R65, R120, RZ, P1, !PT ;  /* 0x0000007841417210 */ /* 0x000fe20000f3e4ff */
[----:B------:R-:W-:Y:S01]  /*1a5e50*/  IMAD.WIDE.U32 R134, R144, -0x1, RZ ;  /* 0xffffffff90867825 */ /* 0x000fe200078e00ff */
[----:B------:R-:W-:Y:S02]  /*1a5e60*/  IADD3.X R85, P0, PT, RZ, RZ, RZ, P0, !PT ;  /* 0x000000ffff557210 */ /* 0x000fe4000071e4ff */
[----:B------:R-:W-:Y:S01]  /*1a5e70*/  IADD3.X RZ, P3, PT, R123, R113, RZ, P3, !PT ;  /* 0x000000717bff7210 */ /* 0x000fe20001f7e4ff */
[----:B------:R-:W-:Y:S01]  /*1a5e80*/  IMAD.WIDE.U32 R122, R44, R221, R122 ;  /* 0x000000dd2c7a7225 */ /* 0x000fe200078e007a */
[----:B------:R-:W-:Y:S02]  /*1a5e90*/  IADD3.X R55, P5, PT, RZ, R116, RZ, P2, !PT ;  /* 0x00000074ff377210 */ /* 0x000fe400017be4ff */
[----:B------:R-:W-:Y:S01]  /*1a5ea0*/  IADD3.X R63, P1, PT, R126, R121, RZ, P1, !PT ;  /* 0x000000797e3f7210 */ /* 0x000fe20000f3e4ff */
[----:B------:R-:W-:Y:S01]  /*1a5eb0*/  IMAD.X R159, RZ, RZ, RZ, P0 ;  /* 0x000000ffff9f7224 */ /* 0x000fe200000e06ff */
[----:B------:R-:W-:Y:S01]  /*1a5ec0*/  IADD3.X R85, P2, PT, R85, R114, RZ, P3, !PT ;  /* 0x0000007255557210 */ /* 0x000fe20001f5e4ff */
[----:B------:R-:W-:Y:S01]  /*1a5ed0*/  IMAD.IADD R165, R123, 0x1, R110 ;  /* 0x000000017ba57824 */ /* 0x000fe200078e026e */
[----:B------:R-:W-:Y:S01]  /*1a5ee0*/  IADD3.X R57, P0, PT, RZ, R117, RZ, P5, !PT ;  /* 0x00000075ff397210 */ /* 0x000fe20002f1e4ff */
[----:B------:R-:W-:Y:S01]  /*1a5ef0*/  IMAD.WIDE.U32 R116, R171, R2, RZ ;  /* 0x00000002ab747225 */ /* 0x000fe200078e00ff */
[----:B------:R-:W-:-:S02]  /*1a5f00*/  IADD3.X R67, P1, PT, RZ, R108, RZ, P1, !PT ;  /* 0x0000006cff437210 */ /* 0x000fc40000f3e4ff */
[----:B------:R-:W-:Y:S01]  /*1a5f10*/  IADD3.X R159, P2, PT, R159, R115, RZ, P2, !PT ;  /* 0x000000739f9f7210 */ /* 0x000fe2000175e4ff */
[----:B------:R-:W-:Y:S01]  /*1a5f20*/  IMAD.WIDE.U32 R114, R171, R42, RZ ;  /* 0x0000002aab727225 */ /* 0x000fe200078e00ff */
[----:B------:R-:W-:Y:S02]  /*1a5f30*/  IADD3.X R170, P0, PT, R55, R122, RZ, P0, !PT ;  /* 0x0000007a37aa7210 */ /* 0x000fe4000071e4ff */
[----:B------:R-:W-:Y:S01]  /*1a5f40*/  IADD3.X R55, P1, PT, RZ, R109, RZ, P1, !PT ;  /* 0x0000006dff377210 */ /* 0x000fe20000f3e4ff */
[----:B------:R-:W-:-:S03]  /*1a5f50*/  IMAD.WIDE.U32 R108, P5, R4, R215, R116 ;  /* 0x000000d7046c7225 */ /* 0x000fc600078a0074 */
[----:B------:R-:W-:Y:S01]  /*1a5f60*/  IADD3.X R67, P3, PT, R67, R112, RZ, P1, !PT ;  /* 0x0000007043437210 */ /* 0x000fe20000f7e4ff */
[----:B------:R-:W-:-:S03]  /*1a5f70*/  IMAD.WIDE.U32 R110, R215, R2, RZ ;  /* 0x00000002d76e7225 */ /* 0x000fc600078e00ff */
[----:B------:R-:W-:Y:S01]  /*1a5f80*/  IADD3.X R55, P3, PT, R55, R189, RZ, P3, !PT ;  /* 0x000000bd37377210 */ /* 0x000fe20001f7e4ff */
        /* <DEDUP_REMOVED lines=22> */
[----:B------:R-:W-:Y:S02]  /*1a60f0*/  IMAD.MOV.U32 R136, RZ, RZ, R127 ;  /* 0x000000ffff887224 */ /* 0x000fe400078e007f */
[----:B------:R-:W-:Y:S02]  /*1a6100*/  IMAD.X R141, RZ, RZ, RZ, P5 ;  /* 0x000000ffff8d7224 */ /* 0x000fe400028e06ff */
[----:B------:R-:W-:Y:S01]  /*1a6110*/  IMAD.WIDE.U32.X R136, R47, R171, R136, P1 ;  /* 0x000000ab2f887225 */ /* 0x000fe200008e0488 */
[----:B------:R-:W-:-:S03]  /*1a6120*/  IADD3 R101, P1, PT, R132, R129, RZ ;  /* 0x0000008184657210 */ /* 0x000fc60007f3e0ff */
[----:B------:R-:W-:-:S04]  /*1a6130*/  IMAD.WIDE.U32 R138, P5, R51, R215, R138 ;  /* 0x000000d7338a7225 */ /* 0x000fc800078a008a */
[----:B------:R-:W-:-:S04]  /*1a6140*/  IMAD.WIDE.U32 R148, R134, 0x1, RZ ;  /* 0x0000000186947825 */ /* 0x000fc800078e00ff */
[----:B------:R-:W-:Y:S02]  /*1a6150*/  IMAD.MOV.U32 R140, RZ, RZ, R133 ;  /* 0x000000ffff8c7224 */ /* 0x000fe400078e0085 */
[----:B------:R-:W-:-:S04]  /*1a6160*/  IMAD.WIDE.U32 R142, R215, R50, RZ ;  /* 0x00000032d78e7225 */ /* 0x000fc800078e00ff */
[----:B------:R-:W-:Y:S01]  /*1a6170*/  IMAD.WIDE.U32.X R140, R49, R171, R140, P1 ;  /* 0x000000ab318c7225 */ /* 0x000fe200008e048c */
[----:B------:R-:W-:-:S03]  /*1a6180*/  IADD3 RZ, P1, PT, R144, R148, RZ ;  /* 0x0000009490ff7210 */ /* 0x000fc60007f3e0ff */
[----:B------:R-:W-:Y:S01]  /*1a6190*/  IMAD.X R145, RZ, RZ, RZ, P5 ;  /* 0x000000ffff917224 */ /* 0x000fe200028e06ff */
[----:B------:R-:W-:Y:S01]  /*1a61a0*/  IADD3 R99, P5, PT, R138, R143, RZ ;  /* 0x0000008f8a637210 */ /* 0x000fe20007fbe0ff */
[----:B------:R-:W-:Y:S02]  /*1a61b0*/  IMAD R115, R144, -0x7af74001, -R81 ;  /* 0x8508bfff90737824 */ /* 0x000fe400078e0a51 */
[----:B------:R-:W-:Y:S02]  /*1a61c0*/  IMAD.MOV.U32 R144, RZ, RZ, R139 ;  /* 0x000000ffff907224 */ /* 0x000fe400078e008b */
[----:B------:R-:W-:-:S04]  /*1a61d0*/  IMAD.WIDE.U32 R160, R2, R216, R160 ;  /* 0x000000d802a07225 */ /* 0x000fc800078e00a0 */
[----:B------:R-:W-:Y:S01]  /*1a61e0*/  IMAD.WIDE.U32.X R144, R51, R171, R144, P5 ;  /* 0x000000ab33907225 */ /* 0x000fe200028e0490 */
[----:B------:R-:W-:Y:S02]  /*1a61f0*/  IADD3.X R171, P0, PT, R57, R165, RZ, P0, !PT ;  /* 0x000000a539ab7210 */ /* 0x000fe4000071e4ff */
[----:B------:R-:W-:Y:S01]  /*1a6200*/  IADD3.X R57, P3, PT, RZ, R180, RZ, P3, !PT ;  /* 0x000000b4ff397210 */ /* 0x000fe20001f7e4ff */
[----:B------:R-:W-:Y:S01]  /*1a6210*/  IMAD.WIDE.U32 R192, R219, 0xf5138f, RZ ;  /* 0x00f5138fdbc07825 */ /* 0x000fe200078e00ff */
[----:B------:R-:W-:Y:S02]  /*1a6220*/  IADD3.X R180, P2, PT, R85, R65, RZ, P2, !PT ;  /* 0x0000004155b47210 */ /* 0x000fe4000175e4ff */
[----:B------:R-:W-:Y:S01]  /*1a6230*/  IADD3 R113, PT, PT, R161, R174, RZ ;  /* 0x000000aea1717210 */ /* 0x000fe20007ffe0ff */
[----:B------:R-:W-:Y:S01]  /*1a6240*/  IMAD.WIDE.U32 R174, R219, -0x45f6b800, RZ ;  /* 0xba094800dbae7825 */ /* 0x000fe200078e00ff */
[----:B------:R-:W-:Y:S02]  /*1a6250*/  IADD3.X R85, P5, PT, RZ, RZ, RZ, P0, !PT ;  /* 0x000000ffff557210 */ /* 0x000fe400007be4ff */
[----:B------:R-:W-:Y:S01]  /*1a6260*/  IADD3 RZ, P0, PT, R170, R182, RZ ;  /* 0x000000b6aaff7210 */ /* 0x000fe20007f1e0ff */
[----:B------:R-:W-:Y:S01]  /*1a6270*/  IMAD.X R65, RZ, RZ, R181, P3 ;  /* 0x000000ffff417224 */ /* 0x000fe200018e06b5 */
[----:B------:R-:W-:Y:S01]  /*1a6280*/  IADD3.X R181, P2, PT, R159, R63, RZ, P2, !PT ;  /* 0x0000003f9fb57210 */ /* 0x000fe2000175e4ff */
[----:B------:R-:W-:Y:S01]  /*1a6290*/  IMAD.X R109, RZ, RZ, RZ, P5 ;  /* 0x000000ffff6d7224 */ /* 0x000fe200028e06ff */
[----:B------:R-:W-:Y:S01]  /*1a62a0*/  IADD3.X R160, P4, PT, R167, R160, RZ, P4, !PT ;  /* 0x000000a0a7a07210 */ /* 0x000fe2000279e4ff */
[----:B------:R-:W-:Y:S01]  /*1a62b0*/  IMAD.WIDE.U32 R174, P5, R52, 0x1ef3622f, R174 ;  /* 0x1ef3622f34ae7825 */ /* 0x000fe200078a00ae */
[----:B------:R-:W-:-:S02]  /*1a62c0*/  IADD3.X R117, P3, PT, RZ, RZ, RZ, P2, !PT ;  /* 0x000000ffff757210 */ /* 0x000fc4000177e4ff */
[----:B------:R-:W-:Y:S01]  /*1a62d0*/  IADD3 RZ, P2, PT, R180, R184, RZ ;  /* 0x000000b8b4ff7210 */ /* 0x000fe20007f5e0ff */
[----:B------:R-:W-:Y:S01]  /*1a62e0*/  IMAD.WIDE.U32 R182, R52, -0x45f6b800, RZ ;  /* 0xba09480034b67825 */ /* 0x000fe200078e00ff */
[----:B------:R-:W-:Y:S02]  /*1a62f0*/  MOV R184, R175 ;  /* 0x000000af00b87202 */ /* 0x000fe40000000f00 */
[----:B------:R-:W-:Y:S01]  /*1a6300*/  IADD3.X R161, P4, PT, R89, R113, RZ, P4, !PT ;  /* 0x0000007159a17210 */ /* 0x000fe2000279e4ff */
[----:B------:R-:W-:Y:S01]  /*1a6310*/  IMAD.IADD R63, R135, 0x1, R115 ;  /* 0x00000001873f7824 */ /* 0x000fe200078e0273 */
[----:B------:R-:W-:Y:S01]  /*1a6320*/  IADD3.X RZ, P2, PT, R181, R188, RZ, P2, !PT ;  /* 0x000000bcb5ff7210 */ /* 0x000fe2000175e4ff */
[----:B------:R-:W-:Y:S01]  /*1a6330*/  IMAD.X R185, RZ, RZ, RZ, P5 ;  /* 0x000000ffffb97224 */ /* 0x000fe200028e06ff */
[----:B------:R-:W-:Y:S01]  /*1a6340*/  IADD3 R125, P5, PT, R174, R183, RZ ;  /* 0x000000b7ae7d7210 */ /* 0x000fe20007fbe0ff */
[----:B------:R-:W-:Y:S01]  /*1a6350*/  IMAD.X R115, RZ, RZ, RZ, P3 ;  /* 0x000000ffff737224 */ /* 0x000fe200018e06ff */
[----:B------:R-:W-:Y:S01]  /*1a6360*/  IADD3 RZ, P3, PT, R160, R182, RZ ;  /* 0x000000b6a0ff7210 */ /* 0x000fe20007f7e0ff */
[----:B------:R-:W-:Y:S01]  /*1a6370*/  IMAD.WIDE.U32 R182, R63, 0x1, RZ ;  /* 0x000000013fb67825 */ /* 0x000fe200078e00ff */
[----:B------:R-:W-:-:S02]  /*1a6380*/  IADD3.X R89, P4, PT, RZ, RZ, RZ, P4, !PT ;  /* 0x000000ffff597210 */ /* 0x000fc4000279e4ff */
[----:B------:R-:W-:Y:S01]  /*1a6390*/  IADD3.X R186, P2, PT, R117, R186, RZ, P2, !PT ;  /* 0x000000ba75ba7210 */ /* 0x000fe2000175e4ff */
[----:B------:R-:W-:Y:S01]  /*1a63a0*/  IMAD.WIDE.U32.X R184, R219, 0x1ef3622f, R184, P5 ;  /* 0x1ef3622fdbb87825 */ /* 0x000fe200028e04b8 */
[----:B------:R-:W-:Y:S02]  /*1a63b0*/  IADD3.X RZ, P3, PT, R161, R125, RZ, P3, !PT ;  /* 0x0000007da1ff7210 */ /* 0x000fe40001f7e4ff */
[----:B------:R-:W-:Y:S01]  /*1a63c0*/  IADD3.X RZ, P0, PT, R171, R173, RZ, P0, !PT ;  /* 0x000000adabff7210 */ /* 0x000fe2000071e4ff */
[----:B------:R-:W-:Y:S01]  /*1a63d0*/  IMAD.WIDE.U32 R182, P5, R134, -0x7af74000, R182 ;  /* 0x8508c00086b67825 */ /* 0x000fe200078a00b6 */
[----:B------:R-:W-:Y:S02]  /*1a63e0*/  IADD3.X R89, P3, PT, R89, R184, RZ, P3, !PT ;  /* 0x000000b859597210 */ /* 0x000fe40001f7e4ff */
[----:B------:R-:W-:Y:S01]  /*1a63f0*/  IADD3.X R85, P0, PT, R85, R146, RZ, P0, !PT ;  /* 0x0000009255557210 */ /* 0x000fe2000071e4ff */
[----:B------:R-:W-:Y:S01]  /*1a6400*/  IMAD.X R121, RZ, RZ, RZ, P4 ;  /* 0x000000ffff797224 */ /* 0x000fe200020e06ff */
[----:B------:R-:W-:Y:S01]  /*1a6410*/  IADD3 R148, P4, PT, R149, R182, RZ ;  /* 0x000000b695947210 */ /* 0x000fe20007f9e0ff */
[----:B------:R-:W-:Y:S01]  /*1a6420*/  IMAD.X R149, RZ, RZ, RZ, P5 ;  /* 0x000000ffff957224 */ /* 0x000fe200028e06ff */
[----:B------:R-:W-:Y:S01]  /*1a6430*/  IADD3.X R182, P2, PT, R115, R187, RZ, P2, !PT ;  /* 0x000000bb73b67210 */ /* 0x000fe2000175e4ff */
[----:B------:R-:W-:Y:S01]  /*1a6440*/  IMAD.WIDE.U32 R180, R46, R221, R180 ;  /* 0x000000dd2eb47225 */ /* 0x000fe200078e00b4 */
[----:B------:R-:W-:-:S02]  /*1a6450*/  IADD3.X R121, P5, PT, R121, R185, RZ, P3, !PT ;  /* 0x000000b979797210 */ /* 0x000fc40001fbe4ff */
[----:B------:R-:W-:Y:S01]  /*1a6460*/  IADD3.X R186, P2, PT, R186, R67, RZ, P2, !PT ;  /* 0x00000043baba7210 */ /* 0x000fe2000175e4ff */
[----:B------:R-:W-:Y:S01]  /*1a6470*/  IMAD.WIDE.U32 R170, R42, R216, R170 ;  /* 0x000000d82aaa7225 */ /* 0x000fe200078e00aa */
[----:B------:R-:W-:Y:S02]  /*1a6480*/  IADD3.X RZ, P1, PT, R81, R148, RZ, P1, !PT ;  /* 0x0000009451ff7210 */ /* 0x000fe40000f3e4ff */
[----:B------:R-:W-:Y:S01]  /*1a6490*/  IADD3.X R187, P2, PT, R182, R55, RZ, P2, !PT ;  /* 0x00000037b6bb7210 */ /* 0x000fe2000175e4ff */
[----:B------:R-:W-:Y:S01]  /*1a64a0*/  IMAD.MOV.U32 R148, RZ, RZ, R183 ;  /* 0x000000ffff947224 */ /* 0x000fe200078e00b7 */
[----:B------:R-:W-:Y:S01]  /*1a64b0*/  IADD3 RZ, P3, PT, R186, R176, RZ ;  /* 0x000000b0baff7210 */ /* 0x000fe20007f7e0ff */
[----:B------:R-:W-:Y:S01]  /*1a64c0*/  IMAD.IADD R172, R181, 0x1, R172 ;  /* 0x00000001b5ac7824 */ /* 0x000fe200078e02ac */
[----:B------:R-:W-:Y:S01]  /*1a64d0*/  IADD3.X R55, P2, PT, RZ, RZ, RZ, P2, !PT ;  /* 0x000000ffff377210 */ /* 0x000fe2000175e4ff */
[----:B------:R-:W-:Y:S01]  /*1a64e0*/  IMAD.WIDE.U32.X R148, R63, -0x7af74000, R148, P4 ;  /* 0x8508c0003f947825 */ /* 0x000fe200020e0494 */
[----:B------:R-:W-:-:S02]  /*1a64f0*/  IADD3.X RZ, P3, PT, R187, R177, RZ, P3, !PT ;  /* 0x000000b1bbff7210 */ /* 0x000fc40001f7e4ff */
[----:B------:R-:W-:Y:S01]  /*1a6500*/  IADD3.X R109, P0, PT, R109, R147, RZ, P0, !PT ;  /* 0x000000936d6d7210 */ /* 0x000fe2000071e4ff */
[----:B------:R-:W-:Y:S01]  /*1a6510*/  IMAD.X R67, RZ, RZ, RZ, P2 ;  /* 0x000000ffff437224 */ /* 0x000fe200010e06ff */
[----:B------:R-:W-:Y:S01]  /*1a6520*/  IADD3.X R168, P3, PT, R55, R168, RZ, P3, !PT ;  /* 0x000000a837a87210 */ /* 0x000fe20001f7e4ff */
[----:B------:R-:W-:Y:S01]  /*1a6530*/  IMAD.IADD R165, R171, 0x1, R166 ;  /* 0x00000001aba57824 */ /* 0x000fe200078e02a6 */
[----:B------:R-:W-:Y:S01]  /*1a6540*/  IADD3.X R146, P0, PT, R85, R180, RZ, P0, !PT ;  /* 0x000000b455927210 */ /* 0x000fe2000071e4ff */
[----:B------:R-:W-:Y:S01]  /*1a6550*/  IMAD.WIDE.U32 R160, R52, -0x45f6b800, R160 ;  /* 0xba09480034a07825 */ /* 0x000fe200078e00a0 */
[----:B------:R-:W-:Y:S02]  /*1a6560*/  IADD3 RZ, P2, PT, R170, R164, RZ ;  /* 0x000000a4aaff7210 */ /* 0x000fe40007f5e0ff */
[----:B------:R-:W-:Y:S01]  /*1a6570*/  IADD3.X R164, P3, PT, R67, R169, RZ, P3, !PT ;  /* 0x000000a943a47210 */ /* 0x000fe20001f7e4ff */
[----:B------:R-:W-:Y:S01]  /*1a6580*/  IMAD.IADD R115, R161, 0x1, R174 ;  /* 0x00000001a1737824 */ /* 0x000fe200078e02ae */
[----:B------:R-:W-:Y:S01]  /*1a6590*/  IADD3.X R147, P0, PT, R109, R172, RZ, P0, !PT ;  /* 0x000000ac6d937210 */ /* 0x000fe2000071e4ff */
[----:B------:R-:W-:Y:S01]  /*1a65a0*/  IMAD.WIDE.U32 R172, R153, R46, RZ ;  /* 0x0000002e99ac7225 */ /* 0x000fe200078e00ff */
[----:B------:R-:W-:-:S02]  /*1a65b0*/  IADD3.X R55, P1, PT, RZ, R148, RZ, P1, !PT ;  /* 0x00000094ff377210 */ /* 0x000fc40000f3e4ff */
[----:B------:R-:W-:Y:S01]  /*1a65c0*/  IADD3.X R148, P3, PT, R168, R57, RZ, P3, !PT ;  /* 0x00000039a8947210 */ /* 0x000fe20001f7e4ff */
[C---:B------:R-:W-:Y:S01]  /*1a65d0*/  IMAD.WIDE.U32 R168, R153.reuse, R44, RZ ;  /* 0x0000002c99a87225 */ /* 0x040fe200078e00ff */
[----:B------:R-:W-:Y:S02]  /*1a65e0*/  IADD3.X R67, P0, PT, RZ, RZ, RZ, P0, !PT ;  /* 0x000000ffff437210 */ /* 0x000fe4000071e4ff */
[----:B------:R-:W-:Y:S01]  /*1a65f0*/  IADD3.X R127, P1, PT, RZ, R149, RZ, P1, !PT ;  /* 0x00000095ff7f7210 */ /* 0x000fe20000f3e4ff */
[----:B------:R-:W-:Y:S01]  /*1a6600*/  IMAD.WIDE.U32 R176, R153, R48, RZ ;  /* 0x0000003099b07225 */ /* 0x000fe200078e00ff */
[----:B------:R-:W-:Y:S02]  /*1a6610*/  IADD3.X R149, P3, PT, R164, R65, RZ, P3, !PT ;  /* 0x00000041a4957210 */ /* 0x000fe40001f7e4ff */
[----:B------:R-:W-:Y:S01]  /*1a6620*/  IADD3.X R109, PT, PT, RZ, RZ, RZ, P0, !PT ;  /* 0x000000ffff6d7210 */ /* 0x000fe200007fe4ff */
[----:B------:R-:W-:Y:S01]  /*1a6630*/  IMAD.MOV.U32 R164, RZ, RZ, R170 ;  /* 0x000000ffffa47224 */ /* 0x000fe200078e00aa */
[----:B------:R-:W-:Y:S01]  /*1a6640*/  IADD3 RZ, P0, PT, R146, R150, RZ ;  /* 0x0000009692ff7210 */ /* 0x000fe20007f1e0ff */
[----:B------:R-:W-:Y:S01]  /*1a6650*/  IMAD.WIDE.U32 R186, R48, R221, R186 ;  /* 0x000000dd30ba7225 */ /* 0x000fe200078e00ba */
[----:B------:R-:W-:-:S02]  /*1a6660*/  IADD3 RZ, P4, PT, R148, R162, RZ ;  /* 0x000000a294ff7210 */ /* 0x000fc40007f9e0ff */
[----:B------:R-:W-:Y:S01]  /*1a6670*/  IADD3.X RZ, P2, PT, R165, R53, RZ, P2, !PT ;  /* 0x00000035a5ff7210 */ /* 0x000fe2000175e4ff */
[----:B------:R-:W-:Y:S01]  /*1a6680*/  IMAD.WIDE.U32 R164, R2, R218, R164 ;  /* 0x000000da02a47225 */ /* 0x000fe200078e00a4 */
[----:B------:R-:W-:Y:S02]  /*1a6690*/  IADD3.X RZ, P0, PT, R147, R152, RZ, P0, !PT ;  /* 0x0000009893ff7210 */ /* 0x000fe4000071e4ff */
[----:B------:R-:W-:Y:S01]  /*1a66a0*/  IADD3.X RZ, P4, PT, R149, R163, RZ, P4, !PT ;  /* 0x000000a395ff7210 */ /* 0x000fe2000279e4ff */
[----:B------:R-:W-:Y:S01]  /*1a66b0*/  IMAD.IADD R125, R165, 0x1, R158 ;  /* 0x00000001a57d7824 */ /* 0x000fe200078e029e */
[----:B------:R-:W-:Y:S01]  /*1a66c0*/  IADD3.X R81, P3, PT, RZ, RZ, RZ, P3, !PT ;  /* 0x000000ffff517210 */ /* 0x000fe20001f7e4ff */
[----:B------:R-:W-:Y:S01]  /*1a66d0*/  IMAD.WIDE.U32 R158, R153, R2, RZ ;  /* 0x00000002999e7225 */ /* 0x000fe200078e00ff */
[----:B------:R-:W-:Y:S02]  /*1a66e0*/  IADD3.X R57, P0, PT, R67, R156, RZ, P0, !PT ;  /* 0x0000009c43397210 */ /* 0x000fe4000071e4ff */
[----:B------:R-:W-:Y:S01]  /*1a66f0*/  IADD3.X R81, P4, PT, R81, R154, RZ, P4, !PT ;  /* 0x0000009a51517210 */ /* 0x000fe2000279e4ff */
[----:B------:R-:W-:Y:S01]  /*1a6700*/  IMAD.WIDE.U32 R162, R153, R42, RZ ;  /* 0x0000002a99a27225 */ /* 0x000fe200078e00ff */
[----:B------:R-:W-:-:S02]  /*1a6710*/  IADD3.X R152, P5, PT, R89, R164, RZ, P5, !PT ;  /* 0x000000a459987210 */ /* 0x000fc40002fbe4ff */
[----:B------:R-:W-:Y:S01]  /*1a6720*/  IADD3.X R109, P0, PT, R109, R157, RZ, P0, !PT ;  /* 0x0000009d6d6d7210 */ /* 0x000fe2000071e4ff */
[C---:B------:R-:W-:Y:S01]  /*1a6730*/  IMAD.WIDE.U32 R164, R214.reuse, R46, RZ ;  /* 0x0000002ed6a47225 */ /* 0x040fe200078e00ff */
[----:B------:R-:W-:Y:S02]  /*1a6740*/  IADD3.X R89, PT, PT, R155, RZ, RZ, P4, P3 ;  /* 0x000000ff9b597210 */ /* 0x000fe400027e64ff */
[----:B------:R-:W-:Y:S01]  /*1a6750*/  IADD3.X R150, P1, PT, R55, R160, RZ, P1, !PT ;  /* 0x000000a037967210 */ /* 0x000fe20000f3e4ff */
[----:B------:R-:W-:Y:S01]  /*1a6760*/  IMAD.WIDE.U32 R154, R214, R2, RZ ;  /* 0x00000002d69a7225 */ /* 0x000fe200078e00ff */
[----:B------:R-:W-:Y:S02]  /*1a6770*/  IADD3.X R186, P0, PT, R57, R186, RZ, P0, !PT ;  /* 0x000000ba39ba7210 */ /* 0x000fe4000071e4ff */
[----:B------:R-:W-:Y:S01]  /*1a6780*/  IADD3.X R133, P2, PT, RZ, R82, RZ, P2, !PT ;  /* 0x00000052ff857210 */ /* 0x000fe2000175e4ff */
[----:B------:R-:W-:-:S03]  /*1a6790*/  IMAD.WIDE.U32 R156, P4, R4, R214, R158 ;  /* 0x000000d6049c7225 */ /* 0x000fc6000788009e */
[----:B------:R-:W-:Y:S01]  /*1a67a0*/  IADD3.X R82, P2, PT, RZ, R83, RZ, P2, !PT ;  /* 0x00000053ff527210 */ /* 0x000fe2000175e4ff */
[----:B------:R-:W-:Y:S01]  /*1a67b0*/  IMAD.X R167, RZ, RZ, RZ, P4 ;  /* 0x000000ffffa77224 */ /* 0x000fe200020e06ff */
[----:B------:R-:W-:Y:S01]  /*1a67c0*/  IADD3 R67, P4, PT, R156, R155, RZ ;  /* 0x0000009b9c437210 */ /* 0x000fe20007f9e0ff */
        /* <DEDUP_REMOVED lines=14> */
[----:B------:R-:W-:Y:S01]  /*1a68b0*/  IADD3.X R181, PT, PT, RZ, RZ, RZ, P4, !PT ;  /* 0x000000ffffb57210 */ /* 0x000fe200027fe4ff */
[----:B------:R-:W-:Y:S02]  /*1a68c0*/  IMAD.IADD R113, R187, 0x1, R178 ;  /* 0x00000001bb717824 */ /* 0x000fe400078e02b2 */
[----:B------:R-:W-:Y:S01]  /*1a68d0*/  IMAD.WIDE.U32.X R174, R45, R153, R174, P3 ;  /* 0x000000992dae7225 */ /* 0x000fe200018e04ae */
[----:B------:R-:W-:Y:S02]  /*1a68e0*/  IADD3 R65, P3, PT, R172, R165, RZ ;  /* 0x000000a5ac417210 */ /* 0x000fe40007f7e0ff */
[----:B------:R-:W-:Y:S01]  /*1a68f0*/  IADD3.X R187, P0, PT, R109, R113, RZ, P0, !PT ;  /* 0x000000716dbb7210 */ /* 0x000fe2000071e4ff */
[----:B------:R-:W-:-:S03]  /*1a6900*/  IMAD.WIDE.U32 R182, R153, R50, RZ ;  /* 0x0000003299b67225 */ /* 0x000fc600078e00ff */
[----:B------:R-:W-:Y:S01]  /*1a6910*/  IADD3.X R113, P0, PT, RZ, RZ, RZ, P0, !PT ;  /* 0x000000ffff717210 */ /* 0x000fe2000071e4ff */
[----:B------:R-:W-:-:S04]  /*1a6920*/  IMAD.WIDE.U32 R176, P4, R49, R214, R176 ;  /* 0x000000d631b07225 */ /* 0x000fc800078800b0 */
[----:B------:R-:W-:-:S04]  /*1a6930*/  IMAD.WIDE.U32 R178, R214, R48, RZ ;  /* 0x00000030d6b27225 */ /* 0x000fc800078e00ff */
        /* <DEDUP_REMOVED lines=10> */
[----:B------:R-:W-:-:S04]  /*1a69e0*/  IMAD.WIDE.U32 R192, P4, R52, 0x1a22d9f3, R192 ;  /* 0x1a22d9f334c07825 */ /* 0x000fc800078800c0 */
[----:B------:R-:W-:Y:S01]  /*1a69f0*/  IMAD.MOV.U32 R190, RZ, RZ, R183 ;  /* 0x000000ffffbe7224 */ /* 0x000fe200078e00b7 */
[----:B------:R-:W-:Y:S01]  /*1a6a00*/  IADD3.X R195, PT, PT, RZ, RZ, RZ, P4, !PT ;  /* 0x000000ffffc37210 */ /* 0x000fe200027fe4ff */
[----:B------:R-:W-:-:S04]  /*1a6a10*/  IMAD.WIDE.U32 R196, R52, 0xf5138f, RZ ;  /* 0x00f5138f34c47825 */ /* 0x000fc800078e00ff */
[----:B------:R-:W-:Y:S01]  /*1a6a20*/  IMAD.WIDE.U32.X R190, R51, R153, R190, P3 ;  /* 0x0000009933be7225 */ /* 0x000fe200018e04be */
[----:B------:R-:W-:Y:S02]  /*1a6a30*/  IADD3 RZ, P3, PT, R152, R196, RZ ;  /* 0x000000c498ff7210 */ /* 0x000fe40007f7e0ff */
[----:B------:R-:W-:Y:S01]  /*1a6a40*/  IADD3 R117, P4, PT, R192, R197, RZ ;  /* 0x000000c5c0757210 */ /* 0x000fe20007f9e0ff */
[----:B------:R-:W-:Y:S01]  /*1a6a50*/  IMAD.WIDE.U32 R196, R63, 0x30000000, RZ ;  /* 0x300000003fc47825 */ /* 0x000fe200078e00ff */
[----:B------:R-:W-:-:S03]  /*1a6a60*/  IADD3.X R153, P5, PT, R121, R125, RZ, P5, !PT ;  /* 0x0000007d79997210 */ /* 0x000fc60002fbe4ff */
[----:B------:R-:W-:Y:S01]  /*1a6a70*/  IMAD.MOV.U32 R194, RZ, RZ, R193 ;  /* 0x000000ffffc27224 */ /* 0x000fe200078e00c1 */
[----:B------:R-:W-:Y:S01]  /*1a6a80*/  IADD3.X RZ, P3, PT, R153, R117, RZ, P3, !PT ;  /* 0x0000007599ff7210 */ /* 0x000fe20001f7e4ff */
        /* <DEDUP_REMOVED lines=10> */
[----:B------:R-:W-:Y:S01]  /*1a6b30*/  IMAD.WIDE.U32 R148, R50, R221, R148 ;  /* 0x000000dd32947225 */ /* 0x000fe200078e0094 */
[----:B------:R-:W-:Y:S02]  /*1a6b40*/  IADD3.X RZ, P4, PT, R187, R151, RZ, P4, !PT ;  /* 0x00000097bbff7210 */ /* 0x000fe4000279e4ff */
[----:B------:R-:W-:Y:S01]  /*1a6b50*/  IADD3.X R151, P1, PT, R127, R115, RZ, P1, !PT ;  /* 0x000000737f977210 */ /* 0x000fe20000f3e4ff */
[----:B------:R-:W-:Y:S01]  /*1a6b60*/  IMAD.WIDE.U32 R146, R44, R216, R146 ;  /* 0x000000d82c927225 */ /* 0x000fe200078e0092 */
[----:B------:R-:W-:Y:S02]  /*1a6b70*/  IADD3.X R113, P4, PT, R113, R68, RZ, P4, !PT ;  /* 0x0000004471717210 */ /* 0x000fe4000279e4ff */
[----:B------:R-:W-:Y:S01]  /*1a6b80*/  IADD3.X RZ, P0, PT, R151, R109, RZ, P0, !PT ;  /* 0x0000006d97ff7210 */ /* 0x000fe2000071e4ff */
[----:B------:R-:W-:Y:S01]  /*1a6b90*/  IMAD.IADD R202, R149, 0x1, R202 ;  /* 0x0000000195ca7824 */ /* 0x000fe200078e02ca */
[----:B------:R-:W-:Y:S01]  /*1a6ba0*/  IADD3.X R129, P4, PT, R129, R69, RZ, P4, !PT ;  /* 0x0000004581817210 */ /* 0x000fe2000279e4ff */
[----:B------:R-:W-:Y:S01]  /*1a6bb0*/  IMAD.IADD R60, R147, 0x1, R60 ;  /* 0x00000001933c7824 */ /* 0x000fe200078e023c */
[----:B------:R-:W-:Y:S01]  /*1a6bc0*/  IADD3.X R69, P1, PT, RZ, RZ, RZ, P1, !PT ;  /* 0x000000ffff457210 */ /* 0x000fe20000f3e4ff */
[----:B------:R-:W-:Y:S01]  /*1a6bd0*/  IMAD.WIDE.U32 R150, R134, 0x30000000, R150 ;  /* 0x3000000086967825 */ /* 0x000fe200078e0096 */
[----:B------:R-:W-:-:S02]  /*1a6be0*/  IADD3.X R148, P4, PT, R113, R148, RZ, P4, !PT ;  /* 0x0000009471947210 */ /* 0x000fc4000279e4ff */
[----:B------:R-:W-:Y:S01]  /*1a6bf0*/  IADD3.X R146, P2, PT, R133, R146, RZ, P2, !PT ;  /* 0x0000009285927210 */ /* 0x000fe2000175e4ff */
[----:B------:R-:W-:Y:S01]  /*1a6c00*/  IMAD.WIDE.U32 R152, R52, 0xf5138f, R152 ;  /* 0x00f5138f34987825 */ /* 0x000fe200078e0098 */
[----:B------:R-:W-:Y:S02]  /*1a6c10*/  IADD3.X R54, P0, PT, R69, R200, RZ, P0, !PT ;  /* 0x000000c845367210 */ /* 0x000fe4000071e4ff */
[----:B------:R-:W-:Y:S01]  /*1a6c20*/  IADD3.X R69, P5, PT, RZ, RZ, RZ, P5, !PT ;  /* 0x000000ffff457210 */ /* 0x000fe20002fbe4ff */
[----:B------:R-:W-:Y:S01]  /*1a6c30*/  IMAD.X R200, RZ, RZ, RZ, P1 ;  /* 0x000000ffffc87224 */ /* 0x000fe200008e06ff */
[----:B------:R-:W-:Y:S01]  /*1a6c40*/  IADD3.X R149, P4, PT, R129, R202, RZ, P4, !PT ;  /* 0x000000ca81957210 */ /* 0x000fe2000279e4ff */
[----:B------:R-:W-:Y:S01]  /*1a6c50*/  IMAD.WIDE.U32 R186, R46, R216, R186 ;  /* 0x000000d82eba7225 */ /* 0x000fe200078e00ba */
[----:B------:R-:W-:Y:S02]  /*1a6c60*/  IADD3 RZ, P1, PT, R146, R76, RZ ;  /* 0x0000004c92ff7210 */ /* 0x000fe40007f3e0ff */
[----:B------:R-:W-:Y:S01]  /*1a6c70*/  IADD3.X R76, P3, PT, R69, R194, RZ, P3, !PT ;  /* 0x000000c2454c7210 */ /* 0x000fe20001f7e4ff */
[----:B------:R-:W-:Y:S01]  /*1a6c80*/  IMAD.WIDE.U32 R68, R219, 0x6ca1493b, RZ ;  /* 0x6ca1493bdb447825 */ /* 0x000fe200078e00ff */
[----:B------:R-:W-:-:S02]  /*1a6c90*/  IADD3.X R109, PT, PT, RZ, RZ, RZ, P5, !PT ;  /* 0x000000ffff6d7210 */ /* 0x000fc40002ffe4ff */
[----:B------:R-:W-:Y:S01]  /*1a6ca0*/  IADD3.X R113, P5, PT, RZ, RZ, RZ, P4, !PT ;  /* 0x000000ffff717210 */ /* 0x000fe200027be4ff */
[----:B------:R-:W-:Y:S01]  /*1a6cb0*/  IMAD.IADD R62, R187, 0x1, R62 ;  /* 0x00000001bb3e7824 */ /* 0x000fe200078e023e */
[----:B------:R-:W-:Y:S01]  /*1a6cc0*/  IADD3.X R147, P2, PT, R82, R60, RZ, P2, !PT ;  /* 0x0000003c52937210 */ /* 0x000fe2000175e4ff */
[----:B------:R-:W-:Y:S01]  /*1a6cd0*/  IMAD.WIDE.U32 R82, R52, 0x6ca1493b, RZ ;  /* 0x6ca1493b34527825 */ /* 0x000fe200078e00ff */
[----:B------:R-:W-:Y:S02]  /*1a6ce0*/  IADD3.X R109, P4, PT, R109, R195, RZ, P3, !PT ;  /* 0x000000c36d6d7210 */ /* 0x000fe40001f9e4ff */
[----:B------:R-:W-:Y:S01]  /*1a6cf0*/  IADD3 RZ, P3, PT, R148, R56, RZ ;  /* 0x0000003894ff7210 */ /* 0x000fe20007f7e0ff */
[----:B------:R-:W-:Y:S01]  /*1a6d00*/  IMAD.X R115, RZ, RZ, RZ, P5 ;  /* 0x000000ffff737224 */ /* 0x000fe200028e06ff */
[----:B------:R-:W-:Y:S01]  /*1a6d10*/  IADD3.X RZ, P1, PT, R147, R61, RZ, P1, !PT ;  /* 0x0000003d93ff7210 */ /* 0x000fe20000f3e4ff */
[----:B------:R-:W-:Y:S01]  /*1a6d20*/  IMAD.WIDE.U32 R68, P5, R52, -0x39c4fa40, R68 ;  /* 0xc63b05c034447825 */ /* 0x000fe200078a0044 */
[----:B------:R-:W-:-:S02]  /*1a6d30*/  IADD3.X RZ, P3, PT, R149, R203, RZ, P3, !PT ;  /* 0x000000cb95ff7210 */ /* 0x000fc40001f7e4ff */
[----:B------:R-:W-:Y:S01]  /*1a6d40*/  IADD3.X R200, P0, PT, R200, R201, RZ, P0, !PT ;  /* 0x000000c9c8c87210 */ /* 0x000fe2000071e4ff */
[----:B------:R-:W-:Y:S01]  /*1a6d50*/  IMAD.X R197, RZ, RZ, RZ, P5 ;  /* 0x000000ffffc57224 */ /* 0x000fe200028e06ff */
[----:B------:R-:W-:Y:S01]  /*1a6d60*/  IADD3 R56, P5, PT, R68, R83, RZ ;  /* 0x0000005344387210 */ /* 0x000fe20007fbe0ff */
[----:B------:R-:W-:Y:S01]  /*1a6d70*/  IMAD.WIDE.U32 R194, R219, 0x17c510ea, RZ ;  /* 0x17c510eadbc27825 */ /* 0x000fe200078e00ff */
[----:B------:R-:W-:Y:S02]  /*1a6d80*/  IADD3.X R198, P3, PT, R113, R70, RZ, P3, !PT ;  /* 0x0000004671c67210 */ /* 0x000fe40001f7e4ff */
[----:B------:R-:W-:Y:S01]  /*1a6d90*/  IADD3.X R113, P2, PT, RZ, RZ, RZ, P2, !PT ;  /* 0x000000ffff717210 */ /* 0x000fe2000175e4ff */
[----:B------:R-:W-:Y:S01]  /*1a6da0*/  IMAD.IADD R83, R151, 0x1, R196 ;  /* 0x0000000197537824 */ /* 0x000fe200078e02c4 */
[----:B------:R-:W-:Y:S01]  /*1a6db0*/  IADD3.X R202, P3, PT, R115, R71, RZ, P3, !PT ;  /* 0x0000004773ca7210 */ /* 0x000fe20001f7e4ff */
[----:B------:R-:W-:Y:S02]  /*1a6dc0*/  IMAD.MOV.U32 R196, RZ, RZ, R69 ;  /* 0x000000ffffc47224 */ /* 0x000fe400078e0045 */
[----:B------:R-:W-:-:S04]  /*1a6dd0*/  IMAD.WIDE.U32 R60, R52, 0x17c510ea, RZ ;  /* 0x17c510ea343c7825 */ /* 0x000fc800078e00ff */
[----:B------:R-:W-:-:S04]  /*1a6de0*/  IMAD.WIDE.U32.X R196, R219, -0x39c4fa40, R196, P5 ;  /* 0xc63b05c0dbc47825 */ /* 0x000fc800028e04c4 */
[----:B------:R-:W-:-:S04]  /*1a6df0*/  IMAD.WIDE.U32 R194, P5, R52, 0x1ae3a46, R194 ;  /* 0x01ae3a4634c27825 */ /* 0x000fc800078a00c2 */
[----:B------:R-:W-:Y:S01]  /*1a6e00*/  IMAD.X R71, RZ, RZ, RZ, P5 ;  /* 0x000000ffff477224 */ /* 0x000fe200028e06ff */
[----:B------:R-:W-:Y:S01]  /*1a6e10*/  IADD3 R61, P5, PT, R194, R61, RZ ;  /* 0x0000003dc23d7210 */ /* 0x000fe20007fbe0ff */
[----:B------:R-:W-:Y:S02]  /*1a6e20*/  IMAD.MOV.U32 R70, RZ, RZ, R195 ;  /* 0x000000ffff467224 */ /* 0x000fe400078e00c3 */
[----:B------:R-:W-:Y:S01]  /*1a6e30*/  IMAD.IADD R69, R153, 0x1, R192 ;  /* 0x0000000199457824 */ /* 0x000fe200078e02c0 */
[----:B------:R-:W-:Y:S01]  /*1a6e40*/  IADD3.X R192, P3, PT, R198, R81, RZ, P3, !PT ;  /* 0x00000051c6c07210 */ /* 0x000fe20001f7e4ff */
[----:B------:R-:W-:Y:S01]  /*1a6e50*/  IMAD.WIDE.U32.X R70, R219, 0x1ae3a46, R70, P5 ;  /* 0x01ae3a46db467825 */ /* 0x000fe200028e0446 */
[----:B------:R-:W-:Y:S02]  /*1a6e60*/  IADD3.X R81, P1, PT, R113, R86, RZ, P1, !PT ;  /* 0x0000005671517210 */ /* 0x000fe40000f3e4ff */
[----:B------:R-:W-:Y:S01]  /*1a6e70*/  IADD3.X R86, PT, PT, RZ, RZ, RZ, P2, !PT ;  /* 0x000000ffff567210 */ /* 0x000fe200017fe4ff */
[----:B------:R-:W-:Y:S01]  /*1a6e80*/  IMAD.WIDE.U32 R146, R42, R218, R146 ;  /* 0x000000da2a927225 */ /* 0x000fe200078e0092 */
[----:B------:R-:W-:-:S02]  /*1a6e90*/  IADD3.X R152, P5, PT, R54, R152, RZ, P0, !PT ;  /* 0x0000009836987210 */ /* 0x000fc400007be4ff */
[----:B------:R-:W-:Y:S01]  /*1a6ea0*/  IADD3 RZ, P0, PT, R192, R58, RZ ;  /* 0x0000003ac0ff7210 */ /* 0x000fe20007f1e0ff */
[----:B------:R-:W-:Y:S01]  /*1a6eb0*/  IMAD.IADD R147, R147, 0x1, R78 ;  /* 0x0000000193937824 */ /* 0x000fe200078e024e */
[----:B------:R-:W-:Y:S01]  /*1a6ec0*/  IADD3.X R193, P3, PT, R202, R89, RZ, P3, !PT ;  /* 0x00000059cac17210 */ /* 0x000fe20001f7e4ff */
[----:B------:R-:W-:Y:S01]  /*1a6ed0*/  IMAD.WIDE.U32 R148, R48, R216, R148 ;  /* 0x000000d830947225 */ /* 0x000fe200078e0094 */
[----:B------:R-:W-:Y:S02]  /*1a6ee0*/  IADD3.X R89, P1, PT, R86, R87, RZ, P1, !PT ;  /* 0x0000005756597210 */ /* 0x000fe40000f3e4ff */
[----:B------:R-:W-:Y:S01]  /*1a6ef0*/  IADD3.X RZ, P0, PT, R193, R59, RZ, P0, !PT ;  /* 0x0000003bc1ff7210 */ /* 0x000fe2000071e4ff */
[----:B------:R-:W-:Y:S01]  /*1a6f00*/  IMAD.WIDE.U32 R86, R150, -0x1, RZ ;  /* 0xffffffff96567825 */ /* 0x000fe200078e00ff */
[----:B------:R-:W-:Y:S02]  /*1a6f10*/  IADD3.X R59, P3, PT, RZ, RZ, RZ, P3, !PT ;  /* 0x000000ffff3b7210 */ /* 0x000fe40001f7e4ff */
[----:B------:R-:W-:Y:S01]  /*1a6f20*/  IADD3.X R58, P1, PT, R81, R186, RZ, P1, !PT ;  /* 0x000000ba513a7210 */ /* 0x000fe20000f3e4ff */
[----:B------:R-:W-:Y:S01]  /*1a6f30*/  IMAD.WIDE.U32 R186, R63, -0x45f6b800, RZ ;  /* 0xba0948003fba7825 */ /* 0x000fe200078e00ff */
[----:B------:R-:W-:-:S02]  /*1a6f40*/  IADD3.X R54, P0, PT, R59, R74, RZ, P0, !PT ;  /* 0x0000004a3b367210 */ /* 0x000fc4000071e4ff */
[----:B------:R-:W-:Y:S01]  /*1a6f50*/  IADD3.X R59, P1, PT, R89, R62, RZ, P1, !PT ;  /* 0x0000003e593b7210 */ /* 0x000fe20000f3e4ff */
[----:B------:R-:W-:Y:S01]  /*1a6f60*/  IMAD.WIDE.U32 R198, R86, 0x1, RZ ;  /* 0x0000000156c67825 */ /* 0x000fe200078e00ff */
[----:B------:R-:W-:Y:S02]  /*1a6f70*/  IADD3.X R62, PT, PT, R75, RZ, RZ, P0, P3 ;  /* 0x000000ff4b3e7210 */ /* 0x000fe400007e64ff */
[----:B------:R-:W-:Y:S01]  /*1a6f80*/  IADD3 RZ, P2, PT, R146, R110, RZ ;  /* 0x0000006e92ff7210 */ /* 0x000fe20007f5e0ff */
[----:B------:R-:W-:Y:S01]  /*1a6f90*/  IMAD.WIDE.U32 R186, P3, R134, 0x1ef3622f, R186 ;  /* 0x1ef3622f86ba7825 */ /* 0x000fe200078600ba */
[----:B------:R-:W-:Y:S02]  /*1a6fa0*/  IADD3.X R201, P0, PT, RZ, RZ, RZ, P1, !PT ;  /* 0x000000ffffc97210 */ /* 0x000fe40000f1e4ff */
[----:B------:R-:W-:Y:S01]  /*1a6fb0*/  IADD3.X R153, P5, PT, R200, R69, RZ, P5, !PT ;  /* 0x00000045c8997210 */ /* 0x000fe20002fbe4ff */
[----:B------:R-:W-:Y:S01]  /*1a6fc0*/  IMAD.X R81, RZ, RZ, RZ, P3 ;  /* 0x000000ffff517224 */ /* 0x000fe200018e06ff */
[----:B------:R-:W-:Y:S01]  /*1a6fd0*/  IADD3.X RZ, P3, PT, R147, R111, RZ, P2, !PT ;  /* 0x0000006f93ff7210 */ /* 0x000fe2000177e4ff */
[----:B------:R-:W-:Y:S01]  /*1a6fe0*/  IMAD.WIDE.U32 R74, R134, -0x45f6b800, RZ ;  /* 0xba094800864a7825 */ /* 0x000fe200078e00ff */
[----:B------:R-:W-:-:S02]  /*1a6ff0*/  IADD3 RZ, P2, PT, R58, R80, RZ ;  /* 0x000000503aff7210 */ /* 0x000fc40007f5e0ff */
[----:B------:R-:W-:Y:S01]  /*1a7000*/  IADD3.X R69, P3, PT, RZ, R118, RZ, P3, !PT ;  /* 0x00000076ff457210 */ /* 0x000fe20001f7e4ff */
[----:B------:R-:W-:Y:S01]  /*1a7010*/  IMAD.X R89, RZ, RZ, RZ, P0 ;  /* 0x000000ffff597224 */ /* 0x000fe200000e06ff */
[----:B------:R-:W-:Y:S01]  /*1a7020*/  IADD3.X RZ, P2, PT, R59, R217, RZ, P2, !PT ;  /* 0x000000d93bff7210 */ /* 0x000fe2000175e4ff */
[----:B------:R-:W-:Y:S01]  /*1a7030*/  IMAD.WIDE.U32 R58, R44, R218, R58 ;  /* 0x000000da2c3a7225 */ /* 0x000fe200078e003a */
[----:B------:R-:W-:Y:S02]  /*1a7040*/  IADD3 R113, P1, PT, R186, R75, RZ ;  /* 0x0000004bba717210 */ /* 0x000fe40007f3e0ff */
[----:B------:R-:W-:Y:S01]  /*1a7050*/  IADD3.X R201, P2, PT, R201, R90, RZ, P2, !PT ;  /* 0x0000005ac9c97210 */ /* 0x000fe2000175e4ff */
[----:B------:R-:W-:Y:S01]  /*1a7060*/  IMAD.MOV.U32 R80, RZ, RZ, R187 ;  /* 0x000000ffff507224 */ /* 0x000fe200078e00bb */
[----:B------:R-:W-:Y:S01]  /*1a7070*/  IADD3.X R118, P3, PT, RZ, R119, RZ, P3, !PT ;  /* 0x00000077ff767210 */ /* 0x000fe20001f7e4ff */
[----:B------:R-:W-:Y:S01]  /*1a7080*/  IMAD R75, R150, -0x7af74001, -R83 ;  /* 0x8508bfff964b7824 */ /* 0x000fe200078e0a53 */
[----:B------:R-:W-:Y:S01]  /*1a7090*/  IADD3.X R90, P2, PT, R89, R91, RZ, P2, !PT ;  /* 0x0000005b595a7210 */ /* 0x000fe2000175e4ff */
[----:B------:R-:W-:Y:S01]  /*1a70a0*/  IMAD.WIDE.U32.X R80, R63, 0x1ef3622f, R80, P1 ;  /* 0x1ef3622f3f507825 */ /* 0x000fe200008e0450 */
[----:B------:R-:W-:-:S02]  /*1a70b0*/  IADD3.X R58, P3, PT, R69, R58, RZ, P3, !PT ;  /* 0x0000003a453a7210 */ /* 0x000fc40001f7e4ff */
[----:B------:R-:W-:Y:S01]  /*1a70c0*/  IADD3 RZ, P1, PT, R152, R74, RZ ;  /* 0x0000004a98ff7210 */ /* 0x000fe20007f3e0ff */
[----:B------:R-:W-:Y:S01]  /*1a70d0*/  IMAD.IADD R69, R149, 0x1, R64 ;  /* 0x0000000195457824 */ /* 0x000fe200078e0240 */
[----:B------:R-:W-:Y:S01]  /*1a70e0*/  IADD3.X R200, P2, PT, R201, R148, RZ, P2, !PT ;  /* 0x00000094c9c87210 */ /* 0x000fe2000175e4ff */
[----:B------:R-:W-:Y:S01]  /*1a70f0*/  IMAD.IADD R59, R59, 0x1, R84 ;  /* 0x000000013b3b7824 */ /* 0x000fe200078e0254 */
[----:B------:R-:W-:Y:S01]  /*1a7100*/  IADD3 RZ, P0, PT, R150, R198, RZ ;  /* 0x000000c696ff7210 */ /* 0x000fe20007f1e0ff */
[----:B------:R-:W-:Y:S01]  /*1a7110*/  IMAD.WIDE.U32 R150, R63, 0xf5138f, RZ ;  /* 0x00f5138f3f967825 */ /* 0x000fe200078e00ff */
[----:B------:R-:W-:Y:S02]  /*1a7120*/  IADD3.X RZ, P1, PT, R153, R113, RZ, P1, !PT ;  /* 0x0000007199ff7210 */ /* 0x000fe40000f3e4ff */
[----:B------:R-:W-:Y:S01]  /*1a7130*/  IADD3.X R113, P5, PT, RZ, RZ, RZ, P5, !PT ;  /* 0x000000ffff717210 */ /* 0x000fe20002fbe4ff */
[----:B------:R-:W-:Y:S01]  /*1a7140*/  IMAD.WIDE.U32 R110, R63, 0x6ca1493b, RZ ;  /* 0x6ca1493b3f6e7825 */ /* 0x000fe200078e00ff */
[----:B------:R-:W-:-:S02]  /*1a7150*/  IADD3.X R201, P2, PT, R90, R69, RZ, P2, !PT ;  /* 0x000000455ac97210 */ /* 0x000fc4000175e4ff */
[----:B------:R-:W-:Y:S01]  /*1a7160*/  IADD3 R64, PT, PT, R87, R75, RZ ;  /* 0x0000004b57407210 */ /* 0x000fe20007ffe0ff */
[----:B------:R-:W-:Y:S01]  /*1a7170*/  IMAD.X R115, RZ, RZ, RZ, P5 ;  /* 0x000000ffff737224 */ /* 0x000fe200028e06ff */
[----:B------:R-:W-:Y:S01]  /*1a7180*/  IADD3.X R59, P3, PT, R118, R59, RZ, P3, !PT ;  /* 0x0000003b763b7210 */ /* 0x000fe20001f7e4ff */
[C---:B------:R-:W-:Y:S01]  /*1a7190*/  IMAD.WIDE.U32 R148, R134.reuse, 0xf5138f, RZ ;  /* 0x00f5138f86947825 */ /* 0x040fe200078e00ff */
[----:B------:R-:W-:Y:S02]  /*1a71a0*/  IADD3.X R69, P2, PT, RZ, RZ, RZ, P2, !PT ;  /* 0x000000ffff457210 */ /* 0x000fe4000175e4ff */
[----:B------:R-:W-:Y:S01]  /*1a71b0*/  IADD3.X R89, P3, PT, RZ, RZ, RZ, P3, !PT ;  /* 0x000000ffff597210 */ /* 0x000fe20001f7e4ff */
[----:B------:R-:W-:-:S04]  /*1a71c0*/  IMAD.WIDE.U32 R150, P5, R134, 0x1a22d9f3, R150 ;  /* 0x1a22d9f386967825 */ /* 0x000fc800078a0096 */
[----:B------:R-:W-:-:S04]  /*1a71d0*/  IMAD.WIDE.U32 R74, R64, 0x1, RZ ;  /* 0x00000001404a7825 */ /* 0x000fc800078e00ff */
[----:B------:R-:W-:Y:S02]  /*1a71e0*/  IMAD.X R84, RZ, RZ, RZ, P2 ;  /* 0x000000ffff547224 */ /* 0x000fe400010e06ff */
[----:B------:R-:W-:Y:S01]  /*1a71f0*/  IMAD.X R119, RZ, RZ, RZ, P5 ;  /* 0x000000ffff777224 */ /* 0x000fe200028e06ff */
[----:B------:R-:W-:Y:S01]  /*1a7200*/  IADD3 R78, P5, PT, R150, R149, RZ ;  /* 0x00000095964e7210 */ /* 0x000fe20007fbe0ff */
[----:B------:R-:W-:-:S04]  /*1a7210*/  IMAD.WIDE.U32 R90, R134, 0x6ca1493b, RZ ;  /* 0x6ca1493b865a7825 */ /* 0x000fc800078e00ff */
[----:B------:R-:W-:-:S04]  /*1a7220*/  IMAD.WIDE.U32 R110, P2, R134, -0x39c4fa40, R110 ;  /* 0xc63b05c0866e7825 */ /* 0x000fc8000784006e */
[----:B------:R-:W-:Y:S02]  /*1a7230*/  IMAD.X R87, RZ, RZ, RZ, P3 ;  /* 0x000000ffff577224 */ /* 0x000fe400018e06ff */
[----:B------:R-:W-:-:S04]  /*1a7240*/  IMAD.WIDE.U32 R74, P3, R86, -0x7af74000, R74 ;  /* 0x8508c000564a7825 */ /* 0x000fc8000786004a */
[----:B------:R-:W-:Y:S02]  /*1a7250*/  IMAD.MOV.U32 R118, RZ, RZ, R151 ;  /* 0x000000ffff767224 */ /* 0x000fe400078e0097 */
[----:B------:R-:W-:Y:S01]  /*1a7260*/  IMAD.X R223, RZ, RZ, RZ, P2 ;  /* 0x000000ffffdf7224 */ /* 0x000fe200010e06ff */
[----:B------:R-:W-:Y:S01]  /*1a7270*/  IADD3 R91, P2, PT, R110, R91, RZ ;  /* 0x0000005b6e5b7210 */ /* 0x000fe20007f5e0ff */
[----:B------:R-:W-:-:S04]  /*1a7280*/  IMAD.WIDE.U32 R202, R63, 0x17c510ea, RZ ;  /* 0x17c510ea3fca7825 */ /* 0x000fc800078e00ff */
[----:B------:R-:W-:Y:S01]  /*1a7290*/  IMAD.WIDE.U32.X R118, R63, 0x1a22d9f3, R118, P5 ;  /* 0x1a22d9f33f767825 */ /* 0x000fe200028e0476 */
[----:B------:R-:W-:Y:S02]  /*1a72a0*/  IADD3 R198, P5, PT, R199, R74, RZ ;  /* 0x0000004ac7c67210 */ /* 0x000fe40007fbe0ff */
[----:B------:R-:W-:Y:S01]  /*1a72b0*/  IADD3.X R74, P1, PT, R113, R80, RZ, P1, !PT ;  /* 0x00000050714a7210 */ /* 0x000fe20000f3e4ff */
[----:B------:R-:W-:Y:S01]  /*1a72c0*/  IMAD.MOV.U32 R222, RZ, RZ, R111 ;  /* 0x000000ffffde7224 */ /* 0x000fe200078e006f */
[----:B------:R-:W-:Y:S01]  /*1a72d0*/  IADD3.X RZ, P0, PT, R83, R198, RZ, P0, !PT ;  /* 0x000000c653ff7210 */ /* 0x000fe2000071e4ff */
[----:B------:R-:W-:Y:S01]  /*1a72e0*/  IMAD.WIDE.U32 R198, R134, 0x17c510ea, RZ ;  /* 0x17c510ea86c67825 */ /* 0x000fe200078e00ff */
[----:B------:R-:W-:-:S03]  /*1a72f0*/  IADD3.X R115, P1, PT, R115, R81, RZ, P1, !PT ;  /* 0x0000005173737210 */ /* 0x000fc60000f3e4ff */
[----:B------:R-:W-:-:S04]  /*1a7300*/  IMAD.WIDE.U32.X R222, R63, -0x39c4fa40, R222, P2 ;  /* 0xc63b05c03fde7825 */ /* 0x000fc800010e04de */
[----:B------:R-:W-:-:S04]  /*1a7310*/  IMAD.WIDE.U32 R202, P2, R134, 0x1ae3a46, R202 ;  /* 0x01ae3a4686ca7825 */ /* 0x000fc800078400ca */
[----:B------:R-:W-:Y:S01]  /*1a7320*/  IMAD.MOV.U32 R80, RZ, RZ, R203 ;  /* 0x000000ffff507224 */ /* 0x000fe200078e00cb */
[----:B------:R-:W-:Y:S01]  /*1a7330*/  IADD3.X R81, PT, PT, RZ, RZ, RZ, P2, !PT ;  /* 0x000000ffff517210 */ /* 0x000fe200017fe4ff */
[----:B------:R-:W-:Y:S01]  /*1a7340*/  IMAD.WIDE.U32 R146, R2, R215, R146 ;  /* 0x000000d702927225 */ /* 0x000fe200078e0092 */
[----:B------:R-:W-:-:S03]  /*1a7350*/  IADD3 R83, P2, PT, R202, R199, RZ ;  /* 0x000000c7ca537210 */ /* 0x000fc60007f5e0ff */
[----:B------:R-:W-:Y:S01]  /*1a7360*/  IMAD.X R113, RZ, RZ, RZ, P3 ;  /* 0x000000ffff717224 */ /* 0x000fe200018e06ff */
[----:B------:R-:W-:Y:S01]  /*1a7370*/  IADD3 RZ, P3, PT, R200, R94, RZ ;  /* 0x0000005ec8ff7210 */ /* 0x000fe20007f7e0ff */
[----:B------:R-:W-:Y:S01]  /*1a7380*/  IMAD.WIDE.U32.X R80, R63, 0x1ae3a46, R80, P2 ;  /* 0x01ae3a463f507825 */ /* 0x000fe200010e0450 */
[----:B------:R-:W-:Y:S02]  /*1a7390*/  IADD3 RZ, P2, PT, R58, R112, RZ ;  /* 0x000000703aff7210 */ /* 0x000fe40007f5e0ff */
[----:B------:R-:W-:Y:S01]  /*1a73a0*/  IADD3.X R146, P4, PT, R76, R146, RZ, P4, !PT ;  /* 0x000000924c927210 */ /* 0x000fe2000279e4ff */
[----:B------:R-:W-:Y:S01]  /*1a73b0*/  IMAD.IADD R108, R147, 0x1, R108 ;  /* 0x00000001936c7824 */ /* 0x000fe200078e026c */
[----:B------:R-:W-:Y:S01]  /*1a73c0*/  IADD3.X RZ, P2, PT, R59, R79, RZ, P2, !PT ;  /* 0x0000004f3bff7210 */ /* 0x000fe2000175e4ff */
[----:B------:R-:W-:Y:S01]  /*1a73d0*/  IMAD.WIDE.U32 R152, R134, -0x45f6b800, R152 ;  /* 0xba09480086987825 */ /* 0x000fe200078e0098 */
[----:B------:R-:W-:Y:S02]  /*1a73e0*/  IADD3.X RZ, P3, PT, R201, R220, RZ, P3, !PT ;  /* 0x000000dcc9ff7210 */ /* 0x000fe40001f7e4ff */
[----:B------:R-:W-:Y:S01]  /*1a73f0*/  IADD3.X R89, P2, PT, R89, R122, RZ, P2, !PT ;  /* 0x0000007a59597210 */ /* 0x000fe2000175e4ff */
[----:B------:R-:W-:Y:S01]  /*1a7400*/  IMAD.IADD R63, R153, 0x1, R186 ;  /* 0x00000001993f7824 */ /* 0x000fe200078e02ba */
[----:B------:R-:W-:Y:S01]  /*1a7410*/  IADD3.X R147, P4, PT, R109, R108, RZ, P4, !PT ;  /* 0x0000006c6d937210 */ /* 0x000fe2000279e4ff */
[----:B------:R-:W-:Y:S01]  /*1a7420*/  IMAD.WIDE.U32 R108, R46, R218, R200 ;  /* 0x000000da2e6c7225 */ /* 0x000fe200078e00c8 */
[----:B------:R-:W-:-:S02]  /*1a7430*/  IADD3.X R87, P2, PT, R87, R123, RZ, P2, !PT ;  /* 0x0000007b57577210 */ /* 0x000fc4000175e4ff */
[----:B------:R-:W-:Y:S01]  /*1a7440*/  IADD3.X R69, P3, PT, R69, R102, RZ, P3, !PT ;  /* 0x0000006645457210 */ /* 0x000fe20001f7e4ff */
[----:B------:R-:W-:-:S03]  /*1a7450*/  IMAD.WIDE.U32 R186, R64, 0x30000000, RZ ;  /* 0x3000000040ba7825 */ /* 0x000fc600078e00ff */
[----:B------:R-:W-:Y:S01]  /*1a7460*/  IADD3.X R84, P3, PT, R84, R103, RZ, P3, !PT ;  /* 0x0000006754547210 */ /* 0x000fe20001f7e4ff */
[----:B------:R-:W-:Y:S01]  /*1a7470*/  IMAD.MOV.U32 R112, RZ, RZ, R75 ;  /* 0x000000ffff707224 */ /* 0x000fe200078e004b */
[----:B------:R-:W-:Y:S01]  /*1a7480*/  IADD3.X R75, P4, PT, RZ, RZ, RZ, P4, !PT ;  /* 0x000000ffff4b7210 */ /* 0x000fe2000279e4ff */
[----:B------:R-:W-:-:S04]  /*1a7490*/  IMAD.WIDE.U32 R200, R50, R216, R192 ;  /* 0x000000d832c87225 */ /* 0x000fc800078e00c0 */
[----:B------:R-:W-:Y:S01]  /*1a74a0*/  IMAD.IADD R76, R109, 0x1, R88 ;  /* 0x000000016d4c7824 */ /* 0x000fe200078e0258 */
[----:B------:R-:W-:Y:S01]  /*1a74b0*/  IADD3.X R88, P2, PT, R89, R108, RZ, P2, !PT ;  /* 0x0000006c59587210 */ /* 0x000fe2000175e4ff */
[----:B------:R-:W-:Y:S01]  /*1a74c0*/  IMAD.WIDE.U32.X R192, R64, -0x7af74000, R112, P5 ;  /* 0x8508c00040c07825 */ /* 0x000fe200028e0470 */
[----:B------:R-:W-:Y:S02]  /*1a74d0*/  IADD3.X R200, P3, PT, R69, R200, RZ, P3, !PT ;  /* 0x000000c845c87210 */ /* 0x000fe40001f7e4ff */
[----:B------:R-:W-:Y:S01]  /*1a74e0*/  IADD3.X R89, P2, PT, R87, R76, RZ, P2, !PT ;  /* 0x0000004c57597210 */ /* 0x000fe2000175e4ff */
[C---:B------:R-:W-:Y:S01]  /*1a74f0*/  IMAD.WIDE.U32 R186, P5, R86.reuse, 0x170b5d44, R186 ;  /* 0x170b5d4456ba7825 */ /* 0x040fe200078a00ba */
[----:B------:R-:W-:Y:S02]  /*1a7500*/  IADD3.X R153, P0, PT, RZ, R192, RZ, P0, !PT ;  /* 0x000000c0ff997210 */ /* 0x000fe4000071e4ff */
[----:B------:R-:W-:Y:S01]  /*1a7510*/  IADD3.X R229, P2, PT, RZ, RZ, RZ, P2, !PT ;  /* 0x000000ffffe57210 */ /* 0x000fe2000175e4ff */
[----:B------:R-:W-:Y:S01]  /*1a7520*/  IMAD.WIDE.U32 R122, R86, 0x30000000, RZ ;  /* 0x30000000567a7825 */ /* 0x000fe200078e00ff */
[----:B------:R-:W-:-:S03]  /*1a7530*/  IADD3.X R113, PT, PT, RZ, RZ, RZ, P5, !PT ;  /* 0x000000ffff717210 */ /* 0x000fc60002ffe4ff */
[----:B------:R-:W-:-:S04]  /*1a7540*/  IMAD.WIDE.U32 R108, R64, -0x45f6b800, RZ ;  /* 0xba094800406c7825 */ /* 0x000fc800078e00ff */
[----:B------:R-:W-:Y:S02]  /*1a7550*/  IMAD.IADD R79, R201, 0x1, R66 ;  /* 0x00000001c94f7824 */ /* 0x000fe400078e0242 */
[----:B------:R-:W-:Y:S01]  /*1a7560*/  IMAD.X R66, RZ, RZ, RZ, P4 ;  /* 0x000000ffff427224 */ /* 0x000fe200020e06ff */
[----:B------:R-:W-:Y:S01]  /*1a7570*/  IADD3 R69, P4, PT, R186, R123, RZ ;  /* 0x0000007bba457210 */ /* 0x000fe20007f9e0ff */
[----:B------:R-:W-:Y:S01]  /*1a7580*/  IMAD.MOV.U32 R112, RZ, RZ, R187 ;  /* 0x000000ffff707224 */ /* 0x000fe200078e00bb */
[----:B------:R-:W-:Y:S01]  /*1a7590*/  IADD3.X R201, P3, PT, R84, R79, RZ, P3, !PT ;  /* 0x0000004f54c97210 */ /* 0x000fe20001f7e4ff */
[----:B------:R-:W-:-:S03]  /*1a75a0*/  IMAD.WIDE.U32 R102, R86, -0x45f6b800, RZ ;  /* 0xba09480056667825 */ /* 0x000fc600078e00ff */
[----:B------:R-:W-:Y:S01]  /*1a75b0*/  IADD3.X R79, P3, PT, RZ, RZ, RZ, P3, !PT ;  /* 0x000000ffff4f7210 */ /* 0x000fe20001f7e4ff */
[----:B------:R-:W-:-:S04]  /*1a75c0*/  IMAD.WIDE.U32 R108, P5, R86, 0x1ef3622f, R108 ;  /* 0x1ef3622f566c7825 */ /* 0x000fc800078a006c */
[----:B------:R-:W-:Y:S01]  /*1a75d0*/  IMAD.WIDE.U32.X R112, R64, 0x170b5d44, R112, P4 ;  /* 0x170b5d4440707825 */ /* 0x000fe200020e0470 */
[----:B------:R-:W-:-:S03]  /*1a75e0*/  IADD3 RZ, P4, PT, R88, R116, RZ ;  /* 0x0000007458ff7210 */ /* 0x000fc60007f9e0ff */
[----:B------:R-:W-:Y:S01]  /*1a75f0*/  IMAD.X R217, RZ, RZ, RZ, P5 ;  /* 0x000000ffffd97224 */ /* 0x000fe200028e06ff */
[----:B------:R-:W-:Y:S01]  /*1a7600*/  IADD3 R76, P5, PT, R108, R103, RZ ;  /* 0x000000676c4c7210 */ /* 0x000fe20007fbe0ff */
[----:B------:R-:W-:Y:S01]  /*1a7610*/  IMAD.WIDE.U32 R116, R64, 0xf5138f, RZ ;  /* 0x00f5138f40747825 */ /* 0x000fe200078e00ff */
[----:B------:R-:W-:-:S03]  /*1a7620*/  IADD3.X RZ, P4, PT, R89, R97, RZ, P4, !PT ;  /* 0x0000006159ff7210 */ /* 0x000fc6000279e4ff */
[----:B------:R-:W-:Y:S01]  /*1a7630*/  IMAD.X R87, RZ, RZ, RZ, P2 ;  /* 0x000000ffff577224 */ /* 0x000fe200010e06ff */
[----:B------:R-:W-:Y:S01]  /*1a7640*/  IADD3 RZ, P2, PT, R200, R98, RZ ;  /* 0x00000062c8ff7210 */ /* 0x000fe20007f5e0ff */
[----:B------:R-:W-:Y:S01]  /*1a7650*/  IMAD.MOV.U32 R216, RZ, RZ, R109 ;  /* 0x000000ffffd87224 */ /* 0x000fe200078e006d */
[----:B------:R-:W-:Y:S01]  /*1a7660*/  IADD3.X R229, P4, PT, R229, R130, RZ, P4, !PT ;  /* 0x00000082e5e57210 */ /* 0x000fe2000279e4ff */
[----:B------:R-:W-:Y:S01]  /*1a7670*/  IMAD.WIDE.U32 R224, R64, 0x6ca1493b, RZ ;  /* 0x6ca1493b40e07825 */ /* 0x000fe200078e00ff */
[----:B------:R-:W-:-:S03]  /*1a7680*/  IADD3.X RZ, P2, PT, R201, R95, RZ, P2, !PT ;  /* 0x0000005fc9ff7210 */ /* 0x000fc6000175e4ff */
[----:B------:R-:W-:Y:S01]  /*1a7690*/  IMAD.WIDE.U32.X R216, R64, 0x1ef3622f, R216, P5 ;  /* 0x1ef3622f40d87825 */ /* 0x000fe200028e04d8 */
[----:B------:R-:W-:-:S03]  /*1a76a0*/  IADD3.X R79, P2, PT, R79, R104, RZ, P2, !PT ;  /* 0x000000684f4f7210 */ /* 0x000fc6000175e4ff */
[----:B------:R-:W-:-:S04]  /*1a76b0*/  IMAD.WIDE.U32 R116, P5, R86, 0x1a22d9f3, R116 ;  /* 0x1a22d9f356747825 */ /* 0x000fc800078a0074 */
[----:B------:R-:W-:Y:S01]  /*1a76c0*/  IMAD.WIDE.U32 R94, R86, 0xf5138f, RZ ;  /* 0x00f5138f565e7825 */ /* 0x000fe200078e00ff */
[----:B------:R-:W-:-:S03]  /*1a76d0*/  MOV R220, R117 ;  /* 0x0000007500dc7202 */ /* 0x000fc60000000f00 */
[----:B------:R-:W-:Y:S01]  /*1a76e0*/  IMAD.X R221, RZ, RZ, RZ, P5 ;  /* 0x000000ffffdd7224 */ /* 0x000fe200028e06ff */
[----:B------:R-:W-:Y:S01]  /*1a76f0*/  IADD3 R84, P5, PT, R116, R95, RZ ;  /* 0x0000005f74547210 */ /* 0x000fe20007fbe0ff */
[----:B------:R-:W-:Y:S01]  /*1a7700*/  IMAD.X R97, RZ, RZ, RZ, P3 ;  /* 0x000000ffff617224 */ /* 0x000fe200018e06ff */
[----:B------:R-:W-:Y:S01]  /*1a7710*/  IADD3.X R95, P4, PT, R87, R131, RZ, P4, !PT ;  /* 0x00000083575f7210 */ /* 0x000fe2000279e4ff */
[----:B------:R-:W-:Y:S01]  /*1a7720*/  IMAD.WIDE.U32 R200, R48, R218, R200 ;  /* 0x000000da30c87225 */ /* 0x000fe200078e00c8 */
[----:B------:R-:W-:Y:S02]  /*1a7730*/  IADD3 RZ, P3, PT, R146, R82, RZ ;  /* 0x0000005292ff7210 */ /* 0x000fe40007f7e0ff */
[----:B------:R-:W-:Y:S01]  /*1a7740*/  IADD3.X R82, P2, PT, R97, R105, RZ, P2, !PT ;  /* 0x0000006961527210 */ /* 0x000fe2000175e4ff */
[----:B------:R-:W-:Y:S01]  /*1a7750*/  IMAD.WIDE.U32.X R220, R64, 0x1a22d9f3, R220, P5 ;  /* 0x1a22d9f340dc7825 */ /* 0x000fe200028e04dc */
[----:B------:R-:W-:Y:S02]  /*1a7760*/  IADD3.X R228, P4, PT, R229, R200, RZ, P4, !PT ;  /* 0x000000c8e5e47210 */ /* 0x000fe4000279e4ff */
[----:B------:R-:W-:Y:S01]  /*1a7770*/  IADD3.X R230, P2, PT, R79, R54, RZ, P2, !PT ;  /* 0x000000364fe67210 */ /* 0x000fe2000175e4ff */
[----:B------:R-:W-:Y:S01]  /*1a7780*/  IMAD.WIDE.U32 R130, P5, R86, -0x39c4fa40, R224 ;  /* 0xc63b05c056827825 */ /* 0x000fe200078a00e0 */
[----:B------:R-:W-:-:S02]  /*1a7790*/  IADD3.X RZ, P3, PT, R147, R56, RZ, P3, !PT ;  /* 0x0000003893ff7210 */ /* 0x000fc40001f7e4ff */
[----:B------:R-:W-:Y:S01]  /*1a77a0*/  IADD3.X R231, P2, PT, R82, R62, RZ, P2, !PT ;  /* 0x0000003e52e77210 */ /* 0x000fe2000175e4ff */
[----:B------:R-:W-:-:S03]  /*1a77b0*/  IMAD.WIDE.U32 R104, R86, 0x6ca1493b, RZ ;  /* 0x6ca1493b56687825 */ /* 0x000fc600078e00ff */
[----:B------:R-:W-:Y:S01]  /*1a77c0*/  IADD3.X R103, P2, PT, RZ, RZ, RZ, P2, !PT ;  /* 0x000000ffff677210 */ /* 0x000fe2000175e4ff */
[----:B------:R-:W-:Y:S01]  /*1a77d0*/  IMAD.IADD R98, R201, 0x1, R92 ;  /* 0x00000001c9627824 */ /* 0x000fe200078e025c */
[----:B------:R-:W-:Y:S01]  /*1a77e0*/  IADD3.X R92, P0, PT, RZ, R193, RZ, P0, !PT ;  /* 0x000000c1ff5c7210 */ /* 0x000fe2000071e4ff */
        /* <DEDUP_REMOVED lines=9> */
[----:B------:R-:W-:Y:S01]  /*1a7880*/  IMAD.WIDE.U32.X R226, R64, -0x39c4fa40, R226, P5 ;  /* 0xc63b05c040e27825 */ /* 0x000fe200028e04e2 */
[----:B------:R-:W-:-:S03]  /*1a7890*/  IADD3.X R63, P0, PT, RZ, RZ, RZ, P0, !PT ;  /* 0x000000ffff3f7210 */ /* 0x000fc6000071e4ff */
[----:B------:R-:W-:-:S04]  /*1a78a0*/  IMAD.WIDE.U32 R224, P5, R86, 0x1ae3a46, R224 ;  /* 0x01ae3a4656e07825 */ /* 0x000fc800078a00e0 */
[----:B------:R-:W-:Y:S01]  /*1a78b0*/  IMAD.X R95, RZ, RZ, RZ, P4 ;  /* 0x000000ffff5f7224 */ /* 0x000fe200020e06ff */
[----:B------:R-:W-:Y:S01]  /*1a78c0*/  IADD3 RZ, P4, PT, R228, R124, RZ ;  /* 0x0000007ce4ff7210 */ /* 0x000fe20007f9e0ff */
[----:B------:R-:W-:Y:S01]  /*1a78d0*/  IMAD.X R193, RZ, RZ, RZ, P5 ;  /* 0x000000ffffc17224 */ /* 0x000fe200028e06ff */
[----:B------:R-:W-:Y:S01]  /*1a78e0*/  IADD3 R56, P5, PT, R224, R201, RZ ;  /* 0x000000c9e0387210 */ /* 0x000fe20007fbe0ff */
[----:B------:R-:W-:Y:S01]  /*1a78f0*/  IMAD.MOV.U32 R192, RZ, RZ, R225 ;  /* 0x000000ffffc07224 */ /* 0x000fe200078e00e1 */
[----:B------:R-:W-:Y:S01]  /*1a7900*/  IADD3.X RZ, P4, PT, R229, R93, RZ, P4, !PT ;  /* 0x0000005de5ff7210 */ /* 0x000fe2000279e4ff */
[----:B------:R-:W-:-:S04]  /*1a7910*/  IMAD.WIDE.U32 R146, R52, 0x6ca1493b, R146 ;  /* 0x6ca1493b34927825 */ /* 0x000fc800078e0092 */
[----:B------:R-:W-:Y:S01]  /*1a7920*/  IMAD.WIDE.U32.X R192, R64, 0x1ae3a46, R192, P5 ;  /* 0x01ae3a4640c07825 */ /* 0x000fe200028e04c0 */
[----:B------:R-:W-:Y:S02]  /*1a7930*/  IADD3.X R54, P5, PT, R75, R196, RZ, P3, !PT ;  /* 0x000000c44b367210 */ /* 0x000fe40001fbe4ff */
[----:B------:R-:W-:Y:S01]  /*1a7940*/  IADD3 RZ, P3, PT, R230, R100, RZ ;  /* 0x00000064e6ff7210 */ /* 0x000fe20007f7e0ff */
[----:B------:R-:W-:Y:S01]  /*1a7950*/  IMAD.WIDE.U32 R218, R50, R218, R230 ;  /* 0x000000da32da7225 */ /* 0x000fe200078e00e6 */
[----:B------:R-:W-:Y:S02]  /*1a7960*/  IADD3.X R75, P4, PT, R79, R136, RZ, P4, !PT ;  /* 0x000000884f4b7210 */ /* 0x000fe4000279e4ff */
        /* <DEDUP_REMOVED lines=10> */
[-C--:B------:R-:W-:Y:S01]  /*1a7a10*/  IMAD.WIDE.U32 R88, R44, R215.reuse, R88 ;  /* 0x000000d72c587225 */ /* 0x080fe200078e0058 */
[----:B------:R-:W-:Y:S02]  /*1a7a20*/  IADD3.X R107, PT, PT, R107, RZ, RZ, P3, P2 ;  /* 0x000000ff6b6b7210 */ /* 0x000fe40001fe44ff */
[----:B------:R-:W-:Y:S01]  /*1a7a30*/  IADD3 R97, PT, PT, R219, R96, RZ ;  /* 0x00000060db617210 */ /* 0x000fe20007ffe0ff */
[----:B------:R-:W-:Y:S01]  /*1a7a40*/  IMAD.IADD R121, R89, 0x1, R120 ;  /* 0x0000000159797824 */ /* 0x000fe200078e0278 */
[----:B------:R-:W-:Y:S01]  /*1a7a50*/  IADD3.X R79, P3, PT, RZ, RZ, RZ, P1, !PT ;  /* 0x000000ffff4f7210 */ /* 0x000fe20000f7e4ff */
[----:B------:R-:W-:Y:S01]  /*1a7a60*/  IMAD.WIDE.U32 R228, R46, R215, R228 ;  /* 0x000000d72ee47225 */ /* 0x000fe200078e00e4 */
[----:B------:R-:W-:-:S02]  /*1a7a70*/  IADD3.X R219, P4, PT, R136, R97, RZ, P4, !PT ;  /* 0x0000006188db7210 */ /* 0x000fc4000279e4ff */
[----:B------:R-:W-:Y:S01]  /*1a7a80*/  IADD3 RZ, P2, PT, R152, R122, RZ ;  /* 0x0000007a98ff7210 */ /* 0x000fe20007f5e0ff */
[----:B------:R-:W-:Y:S01]  /*1a7a90*/  IMAD.X R93, RZ, RZ, RZ, P3 ;  /* 0x000000ffff5d7224 */ /* 0x000fe200018e06ff */
[----:B------:R-:W-:Y:S01]  /*1a7aa0*/  IADD3 RZ, P3, PT, R218, R128, RZ ;  /* 0x00000080daff7210 */ /* 0x000fe20007f7e0ff */
[----:B------:R-:W-:Y:S01]  /*1a7ab0*/  IMAD.IADD R127, R229, 0x1, R126 ;  /* 0x00000001e57f7824 */ /* 0x000fe200078e027e */
[----:B------:R-:W-:Y:S02]  /*1a7ac0*/  IADD3 RZ, P0, PT, R74, R148, RZ ;  /* 0x000000944aff7210 */ /* 0x000fe40007f1e0ff */
[----:B------:R-:W-:Y:S02]  /*1a7ad0*/  IADD3.X R95, P1, PT, RZ, RZ, RZ, P4, !PT ;  /* 0x000000ffff5f7210 */ /* 0x000fe4000273e4ff */
[----:B------:R-:W-:Y:S01]  /*1a7ae0*/  IADD3.X RZ, P2, PT, R153, R69, RZ, P2, !PT ;  /* 0x0000004599ff7210 */ /* 0x000fe2000175e4ff */
[----:B------:R-:W-:Y:S01]  /*1a7af0*/  IMAD.WIDE.U32 R152, R86, 0x30000000, R152 ;  /* 0x3000000056987825 */ /* 0x000fe200078e0098 */
[----:B------:R-:W-:-:S02]  /*1a7b00*/  IADD3.X RZ, P3, PT, R219, R101, RZ, P3, !PT ;  /* 0x00000065dbff7210 */ /* 0x000fc40001f7e4ff */
[----:B------:R-:W-:Y:S01]  /*1a7b10*/  IADD3.X RZ, P4, PT, R75, R78, RZ, P0, !PT ;  /* 0x0000004e4bff7210 */ /* 0x000fe2000079e4ff */
[----:B------:R-:W-:Y:S01]  /*1a7b20*/  IMAD.X R97, RZ, RZ, RZ, P1 ;  /* 0x000000ffff617224 */ /* 0x000fe200008e06ff */
[----:B------:R-:W-:Y:S01]  /*1a7b30*/  IADD3.X R69, P0, PT, R63, R112, RZ, P2, !PT ;  /* 0x000000703f457210 */ /* 0x000fe2000171e4ff */
        /* <DEDUP_REMOVED lines=12> */
[----:B------:R-:W-:Y:S01]  /*1a7c00*/  IMAD.WIDE.U32 R218, R48, R215, R218 ;  /* 0x000000d730da7225 */ /* 0x000fe200078e00da */
[----:B------:R-:W-:Y:S02]  /*1a7c10*/  IADD3.X R196, P5, PT, R66, R197, RZ, P5, !PT ;  /* 0x000000c542c47210 */ /* 0x000fe40002fbe4ff */
[----:B------:R-:W-:Y:S01]  /*1a7c20*/  IADD3 RZ, P4, PT, R62, R142, RZ ;  /* 0x0000008e3eff7210 */ /* 0x000fe20007f9e0ff */
[----:B------:R-:W-:Y:S01]  /*1a7c30*/  IMAD.WIDE.U32 R66, R152, -0x1, RZ ;  /* 0xffffffff98427825 */ /* 0x000fe200078e00ff */
[----:B------:R-:W-:Y:S02]  /*1a7c40*/  IADD3.X R63, P1, PT, R140, R107, RZ, P1, !PT ;  /* 0x0000006b8c3f7210 */ /* 0x000fe40000f3e4ff */
[----:B------:R-:W-:Y:S01]  /*1a7c50*/  IADD3.X R74, P3, PT, R69, R74, RZ, P3, !PT ;  /* 0x0000004a454a7210 */ /* 0x000fe20001f7e4ff */
[----:B------:R-:W-:Y:S01]  /*1a7c60*/  IMAD R69, R152, -0x7af74001, -R186 ;  /* 0x8508bfff98457824 */ /* 0x000fe200078e0aba */
[----:B------:R-:W-:Y:S01]  /*1a7c70*/  IADD3.X RZ, P4, PT, R63, R99, RZ, P4, !PT ;  /* 0x000000633fff7210 */ /* 0x000fe2000279e4ff */
[----:B------:R-:W-:Y:S01]  /*1a7c80*/  IMAD.IADD R133, R219, 0x1, R132 ;  /* 0x00000001db857824 */ /* 0x000fe200078e0284 */
[----:B------:R-:W-:Y:S01]  /*1a7c90*/  IADD3.X R59, P1, PT, RZ, RZ, RZ, P1, !PT ;  /* 0x000000ffff3b7210 */ /* 0x000fe20000f3e4ff */
[----:B------:R-:W-:Y:S01]  /*1a7ca0*/  IMAD.WIDE.U32 R62, R50, R215, R62 ;  /* 0x000000d7323e7225 */ /* 0x000fe200078e003e */
[----:B------:R-:W-:-:S02]  /*1a7cb0*/  IADD3.X R68, P5, PT, R54, R58, RZ, P5, !PT ;  /* 0x0000003a36447210 */ /* 0x000fc40002fbe4ff */
[----:B------:R-:W-:Y:S01]  /*1a7cc0*/  IADD3.X R82, P4, PT, R59, R144, RZ, P4, !PT ;  /* 0x000000903b527210 */ /* 0x000fe2000279e4ff */
[----:B------:R-:W-:Y:S01]  /*1a7cd0*/  IMAD.WIDE.U32 R58, R66, 0x1, RZ ;  /* 0x00000001423a7825 */ /* 0x000fe200078e00ff */
[----:B------:R-:W-:Y:S02]  /*1a7ce0*/  IADD3 R54, PT, PT, R67, R69, RZ ;  /* 0x0000004543367210 */ /* 0x000fe40007ffe0ff */
[----:B------:R-:W-:Y:S01]  /*1a7cf0*/  IADD3.X R64, P2, PT, R93, R119, RZ, P2, !PT ;  /* 0x000000775d407210 */ /* 0x000fe2000175e4ff */
[----:B------:R-:W-:Y:S01]  /*1a7d00*/  IMAD.IADD R139, R63, 0x1, R138 ;  /* 0x000000013f8b7824 */ /* 0x000fe200078e028a */
[----:B------:R-:W-:Y:S01]  /*1a7d10*/  IADD3.X R144, PT, PT, R145, RZ, RZ, P4, P1 ;  /* 0x000000ff91907210 */ /* 0x000fe200027e24ff */
[----:B------:R-:W-:Y:S01]  /*1a7d20*/  IMAD.WIDE.U32 R96, R54, 0x1, RZ ;  /* 0x0000000136607825 */ /* 0x000fe200078e00ff */
[----:B------:R-:W-:Y:S02]  /*1a7d30*/  IADD3.X R93, P4, PT, RZ, R166, RZ, P0, !PT ;  /* 0x000000a6ff5d7210 */ /* 0x000fe4000079e4ff */
[----:B------:R-:W-:Y:S01]  /*1a7d40*/  IADD3.X R75, P3, PT, R112, R151, RZ, P3, !PT ;  /* 0x00000097704b7210 */ /* 0x000fe20001f7e4ff */
[----:B------:R-:W-:Y:S01]  /*1a7d50*/  IMAD.WIDE.U32 R78, R54, 0x30000000, RZ ;  /* 0x30000000364e7825 */ /* 0x000fe200078e00ff */
[----:B------:R-:W-:-:S02]  /*1a7d60*/  IADD3.X R69, P0, PT, R196, R157, RZ, P5, !PT ;  /* 0x0000009dc4457210 */ /* 0x000fc40002f1e4ff */
[----:B------:R-:W-:Y:S01]  /*1a7d70*/  IADD3.X R95, P3, PT, RZ, RZ, RZ, P3, !PT ;  /* 0x000000ffff5f7210 */ /* 0x000fe20001f7e4ff */
[----:B------:R-:W-:Y:S01]  /*1a7d80*/  IMAD.WIDE.U32 R96, P5, R66, -0x7af74000, R96 ;  /* 0x8508c00042607825 */ /* 0x000fe200078a0060 */
[----:B------:R-:W-:Y:S02]  /*1a7d90*/  IADD3.X R109, P0, PT, RZ, RZ, RZ, P0, !PT ;  /* 0x000000ffff6d7210 */ /* 0x000fe4000071e4ff */
[----:B------:R-:W-:Y:S01]  /*1a7da0*/  IADD3.X R166, P4, PT, RZ, R167, RZ, P4, !PT ;  /* 0x000000a7ffa67210 */ /* 0x000fe2000279e4ff */
[----:B------:R-:W-:Y:S01]  /*1a7db0*/  IMAD.X R105, RZ, RZ, RZ, P3 ;  /* 0x000000ffff697224 */ /* 0x000fe200018e06ff */
[----:B------:R-:W-:Y:S01]  /*1a7dc0*/  IADD3 RZ, P3, PT, R152, R58, RZ ;  /* 0x0000003a98ff7210 */ /* 0x000fe20007f7e0ff */
[----:B------:R-:W-:Y:S01]  /*1a7dd0*/  IMAD.X R111, RZ, RZ, RZ, P0 ;  /* 0x000000ffff6f7224 */ /* 0x000fe200000e06ff */
[----:B------:R-:W-:Y:S01]  /*1a7de0*/  IADD3 R123, P0, PT, R59, R96, RZ ;  /* 0x000000603b7b7210 */ /* 0x000fe20007f1e0ff */
[----:B------:R-:W-:Y:S01]  /*1a7df0*/  IMAD.X R89, RZ, RZ, RZ, P5 ;  /* 0x000000ffff597224 */ /* 0x000fe200028e06ff */
[----:B------:R-:W-:Y:S01]  /*1a7e00*/  IADD3.X R92, P4, PT, R93, R88, RZ, P4, !PT ;  /* 0x000000585d5c7210 */ /* 0x000fe2000279e4ff */
[----:B------:R-:W-:Y:S01]  /*1a7e10*/  IMAD.WIDE.U32 R78, P5, R66, 0x170b5d44, R78 ;  /* 0x170b5d44424e7825 */ /* 0x000fe200078a004e */
[----:B------:R-:W-:-:S02]  /*1a7e20*/  IADD3 RZ, P1, PT, R74, R102, RZ ;  /* 0x000000664aff7210 */ /* 0x000fc40007f3e0ff */
[----:B------:R-:W-:Y:S01]  /*1a7e30*/  IADD3.X R93, P4, PT, R166, R121, RZ, P4, !PT ;  /* 0x00000079a65d7210 */ /* 0x000fe2000279e4ff */
[----:B------:R-:W-:Y:S01]  /*1a7e40*/  IMAD.WIDE.U32 R58, R66, 0x30000000, RZ ;  /* 0x30000000423a7825 */ /* 0x000fe200078e00ff */
[----:B------:R-:W-:Y:S02]  /*1a7e50*/  IADD3.X RZ, P1, PT, R75, R76, RZ, P1, !PT ;  /* 0x0000004c4bff7210 */ /* 0x000fe40000f3e4ff */
[----:B------:R-:W-:Y:S01]  /*1a7e60*/  IADD3.X R117, P4, PT, RZ, RZ, RZ, P4, !PT ;  /* 0x000000ffff757210 */ /* 0x000fe2000279e4ff */
[----:B------:R-:W-:Y:S01]  /*1a7e70*/  IMAD.MOV.U32 R88, RZ, RZ, R97 ;  /* 0x000000ffff587224 */ /* 0x000fe200078e0061 */
[----:B------:R-:W-:Y:S01]  /*1a7e80*/  IADD3.X RZ, P3, PT, R186, R123, RZ, P3, !PT ;  /* 0x0000007bbaff7210 */ /* 0x000fe20001f7e4ff */
[----:B------:R-:W-:Y:S01]  /*1a7e90*/  IMAD.X R99, RZ, RZ, RZ, P5 ;  /* 0x000000ffff637224 */ /* 0x000fe200028e06ff */
[----:B------:R-:W-:Y:S01]  /*1a7ea0*/  IADD3 R59, P5, PT, R78, R59, RZ ;  /* 0x0000003b4e3b7210 */ /* 0x000fe20007fbe0ff */
[----:B------:R-:W-:-:S04]  /*1a7eb0*/  IMAD.WIDE.U32 R96, R54, -0x45f6b800, RZ ;  /* 0xba09480036607825 */ /* 0x000fc800078e00ff */
[----:B------:R-:W-:Y:S02]  /*1a7ec0*/  IMAD.MOV.U32 R98, RZ, RZ, R79 ;  /* 0x000000ffff627224 */ /* 0x000fe400078e004f */
[----:B------:R-:W-:-:S04]  /*1a7ed0*/  IMAD.WIDE.U32 R76, R66, -0x45f6b800, RZ ;  /* 0xba094800424c7825 */ /* 0x000fc800078e00ff */
[----:B------:R-:W-:-:S04]  /*1a7ee0*/  IMAD.WIDE.U32.X R98, R54, 0x170b5d44, R98, P5 ;  /* 0x170b5d4436627825 */ /* 0x000fc800028e0462 */
[----:B------:R-:W-:-:S04]  /*1a7ef0*/  IMAD.WIDE.U32 R96, P5, R66, 0x1ef3622f, R96 ;  /* 0x1ef3622f42607825 */ /* 0x000fc800078a0060 */
[----:B------:R-:W-:Y:S01]  /*1a7f00*/  IMAD.WIDE.U32.X R88, R54, -0x7af74000, R88, P0 ;  /* 0x8508c00036587825 */ /* 0x000fe200000e0458 */
[----:B------:R-:W-:Y:S02]  /*1a7f10*/  IADD3.X R103, PT, PT, RZ, RZ, RZ, P5, !PT ;  /* 0x000000ffff677210 */ /* 0x000fe40002ffe4ff */
[----:B------:R-:W-:Y:S01]  /*1a7f20*/  IADD3 R67, P5, PT, R96, R77, RZ ;  /* 0x0000004d60437210 */ /* 0x000fe20007fbe0ff */
[----:B------:R-:W-:Y:S01]  /*1a7f30*/  IMAD.WIDE.U32 R100, R54, 0xf5138f, RZ ;  /* 0x00f5138f36647825 */ /* 0x000fe200078e00ff */
[----:B------:R-:W-:Y:S02]  /*1a7f40*/  IADD3 RZ, P0, PT, R68, R60, RZ ;  /* 0x0000003c44ff7210 */ /* 0x000fe40007f1e0ff */
[----:B------:R-:W-:Y:S01]  /*1a7f50*/  IADD3.X R77, P1, PT, R95, R216, RZ, P1, !PT ;  /* 0x000000d85f4d7210 */ /* 0x000fe20000f3e4ff */
[----:B------:R-:W-:Y:S01]  /*1a7f60*/  IMAD.MOV.U32 R102, RZ, RZ, R97 ;  /* 0x000000ffff667224 */ /* 0x000fe200078e0061 */
[----:B------:R-:W-:Y:S01]  /*1a7f70*/  IADD3.X RZ, P0, PT, R69, R61, RZ, P0, !PT ;  /* 0x0000003d45ff7210 */ /* 0x000fe2000071e4ff */
[----:B------:R-:W-:Y:S01]  /*1a7f80*/  IMAD.WIDE.U32 R60, R66, 0xf5138f, RZ ;  /* 0x00f5138f423c7825 */ /* 0x000fe200078e00ff */
[----:B------:R-:W-:-:S02]  /*1a7f90*/  IADD3.X R216, P1, PT, R105, R217, RZ, P1, !PT ;  /* 0x000000d969d87210 */ /* 0x000fc40000f3e4ff */
[----:B------:R-:W-:Y:S01]  /*1a7fa0*/  IADD3.X R97, P0, PT, R109, R70, RZ, P0, !PT ;  /* 0x000000466d617210 */ /* 0x000fe2000071e4ff */
[----:B------:R-:W-:-:S04]  /*1a7fb0*/  IMAD.WIDE.U32.X R102, R54, 0x1ef3622f, R102, P5 ;  /* 0x1ef3622f36667825 */ /* 0x000fc800028e0466 */
[----:B------:R-:W-:-:S04]  /*1a7fc0*/  IMAD.WIDE.U32 R100, P5, R66, 0x1a22d9f3, R100 ;  /* 0x1a22d9f342647825 */ /* 0x000fc800078a0064 */
[----:B------:R-:W-:Y:S01]  /*1a7fd0*/  IMAD.X R113, RZ, RZ, RZ, P5 ;  /* 0x000000ffff717224 */ /* 0x000fe200028e06ff */
[----:B------:R-:W-:Y:S01]  /*1a7fe0*/  IADD3 R61, P5, PT, R100, R61, RZ ;  /* 0x0000003d643d7210 */ /* 0x000fe20007fbe0ff */
[----:B------:R-:W-:-:S04]  /*1a7ff0*/  IMAD.WIDE.U32 R68, R52, 0x17c510ea, R68 ;  /* 0x17c510ea34447825 */ /* 0x000fc800078e0044 */
[----:B------:R-:W-:Y:S01]  /*1a8000*/  IMAD.WIDE.U32 R106, R54, 0x6ca1493b, RZ ;  /* 0x6ca1493b366a7825 */ /* 0x000fe200078e00ff */
[----:B------:R-:W-:-:S03]  /*1a8010*/  IADD3.X R114, P2, PT, R114, R68, RZ, P2, !PT ;  /* 0x0000004472727210 */ /* 0x000fc6000175e4ff */
[----:B------:R-:W-:Y:S01]  /*1a8020*/  IMAD.MOV.U32 R112, RZ, RZ, R101 ;  /* 0x000000ffff707224 */ /* 0x000fe200078e0065 */
[----:B------:R-:W-:Y:S01]  /*1a8030*/  IADD3.X R101, P0, PT, R111, R71, RZ, P0, !PT ;  /* 0x000000476f657210 */ /* 0x000fe2000071e4ff */
[----:B------:R-:W-:Y:S02]  /*1a8040*/  IMAD.IADD R195, R69, 0x1, R194 ;  /* 0x0000000145c37824 */ /* 0x000fe400078e02c2 */
[----:B------:R-:W-:-:S03]  /*1a8050*/  IMAD.WIDE.U32.X R112, R54, 0x1a22d9f3, R112, P5 ;  /* 0x1a22d9f336707825 */ /* 0x000fc600028e0470 */
[----:B------:R-:W-:Y:S01]  /*1a8060*/  IADD3.X R115, P2, PT, R64, R195, RZ, P2, !PT ;  /* 0x000000c340737210 */ /* 0x000fe2000175e4ff */
[----:B------:R-:W-:-:S03]  /*1a8070*/  IMAD.WIDE.U32 R68, R66, 0x6ca1493b, RZ ;  /* 0x6ca1493b42447825 */ /* 0x000fc600078e00ff */
[----:B------:R-:W-:Y:S01]  /*1a8080*/  IADD3.X R79, P2, PT, RZ, RZ, RZ, P2, !PT ;  /* 0x000000ffff4f7210 */ /* 0x000fe2000175e4ff */
[----:B------:R-:W-:-:S04]  /*1a8090*/  IMAD.WIDE.U32 R106, P5, R66, -0x39c4fa40, R106 ;  /* 0xc63b05c0426a7825 */ /* 0x000fc800078a006a */
[----:B------:R-:W-:-:S04]  /*1a80a0*/  IMAD.WIDE.U32 R118, R86, -0x45f6b800, R74 ;  /* 0xba09480056767825 */ /* 0x000fc800078e004a */
[----:B------:R-:W-:Y:S01]  /*1a80b0*/  IMAD.X R109, RZ, RZ, RZ, P5 ;  /* 0x000000ffff6d7224 */ /* 0x000fe200028e06ff */
[----:B------:R-:W-:Y:S01]  /*1a80c0*/  IADD3 R69, P5, PT, R106, R69, RZ ;  /* 0x000000456a457210 */ /* 0x000fe20007fbe0ff */
[----:B------:R-:W-:Y:S01]  /*1a80d0*/  IMAD.IADD R120, R119, 0x1, R108 ;  /* 0x0000000177787824 */ /* 0x000fe200078e026c */
[----:B------:R-:W-:Y:S01]  /*1a80e0*/  MOV R108, R107 ;  /* 0x0000006b006c7202 */ /* 0x000fe20000000f00 */
[----:B------:R-:W-:Y:S01]  /*1a80f0*/  IMAD.WIDE.U32 R74, R54, 0x17c510ea, RZ ;  /* 0x17c510ea364a7825 */ /* 0x000fe200078e00ff */
[----:B------:R-:W-:-:S03]  /*1a8100*/  IADD3.X R119, P3, PT, RZ, R88, RZ, P3, !PT ;  /* 0x00000058ff777210 */ /* 0x000fc60001f7e4ff */
[----:B------:R-:W-:Y:S01]  /*1a8110*/  IMAD.X R121, RZ, RZ, RZ, P4 ;  /* 0x000000ffff797224 */ /* 0x000fe200020e06ff */
[----:B------:R-:W-:Y:S01]  /*1a8120*/  IADD3 RZ, P4, PT, R92, R158, RZ ;  /* 0x0000009e5cff7210 */ /* 0x000fe20007f9e0ff */
[----:B------:R-:W-:Y:S01]  /*1a8130*/  IMAD.WIDE.U32.X R108, R54, -0x39c4fa40, R108, P5 ;  /* 0xc63b05c0366c7825 */ /* 0x000fe200028e046c */
[----:B------:R-:W-:Y:S02]  /*1a8140*/  IADD3.X R89, P3, PT, RZ, R89, RZ, P3, !PT ;  /* 0x00000059ff597210 */ /* 0x000fe40001f7e4ff */
[----:B------:R-:W-:Y:S01]  /*1a8150*/  IADD3.X RZ, P4, PT, R93, R53, RZ, P4, !PT ;  /* 0x000000355dff7210 */ /* 0x000fe2000279e4ff */
[----:B------:R-:W-:Y:S01]  /*1a8160*/  IMAD.WIDE.U32 R74, P5, R66, 0x1ae3a46, R74 ;  /* 0x01ae3a46424a7825 */ /* 0x000fe200078a004a */
[----:B------:R-:W-:-:S03]  /*1a8170*/  IADD3.X R118, P3, PT, R119, R118, RZ, P3, !PT ;  /* 0x0000007677767210 */ /* 0x000fc60001f7e4ff */
[----:B------:R-:W-:Y:S01]  /*1a8180*/  IMAD.WIDE.U32 R70, R66, 0x17c510ea, RZ ;  /* 0x17c510ea42467825 */ /* 0x000fe200078e00ff */
[----:B------:R-:W-:-:S03]  /*1a8190*/  IADD3.X R119, P3, PT, R89, R120, RZ, P3, !PT ;  /* 0x0000007859777210 */ /* 0x000fc60001f7e4ff */
[----:B------:R-:W-:Y:S01]  /*1a81a0*/  IMAD.X R53, RZ, RZ, RZ, P5 ;  /* 0x000000ffff357224 */ /* 0x000fe200028e06ff */
[----:B------:R-:W-:Y:S01]  /*1a81b0*/  IADD3 R64, P5, PT, R74, R71, RZ ;  /* 0x000000474a407210 */ /* 0x000fe20007fbe0ff */
[----:B------:R-:W-:Y:S01]  /*1a81c0*/  IMAD.X R95, RZ, RZ, RZ, P2 ;  /* 0x000000ffff5f7224 */ /* 0x000fe200010e06ff */
[----:B------:R-:W-:Y:S01]  /*1a81d0*/  IADD3.X R71, P4, PT, R117, R170, RZ, P4, !PT ;  /* 0x000000aa75477210 */ /* 0x000fe2000279e4ff */
[----:B------:R-:W-:Y:S01]  /*1a81e0*/  IMAD.WIDE.U32 R92, R42, R214, R92 ;  /* 0x000000d62a5c7225 */ /* 0x000fe200078e005c */
[----:B------:R-:W-:Y:S02]  /*1a81f0*/  IADD3 RZ, P2, PT, R114, R90, RZ ;  /* 0x0000005a72ff7210 */ /* 0x000fe40007f5e0ff */
        /* <DEDUP_REMOVED lines=8> */
[----:B------:R-:W-:Y:S01]  /*1a8280*/  IMAD.MOV.U32 R52, RZ, RZ, R75 ;  /* 0x000000ffff347224 */ /* 0x000fe200078e004b */
[----:B------:R-:W-:Y:S02]  /*1a8290*/  IADD3.X R114, P1, PT, R77, R114, RZ, P1, !PT ;  /* 0x000000724d727210 */ /* 0x000fe40000f3e4ff */
[----:B------:R-:W-:Y:S01]  /*1a82a0*/  IADD3.X R93, P0, PT, R97, R92, RZ, P0, !PT ;  /* 0x0000005c615d7210 */ /* 0x000fe2000071e4ff */
[----:B------:R-:W-:Y:S01]  /*1a82b0*/  IMAD.WIDE.U32.X R52, R54, 0x1ae3a46, R52, P5 ;  /* 0x01ae3a4636347825 */ /* 0x000fe200028e0434 */
[----:B------:R-:W-:Y:S02]  /*1a82c0*/  IADD3.X R222, P2, PT, R95, R223, RZ, P2, !PT ;  /* 0x000000df5fde7210 */ /* 0x000fe4000175e4ff */
[----:B------:R-:W-:-:S02]  /*1a82d0*/  IADD3.X R91, P4, PT, RZ, RZ, RZ, P4, !PT ;  /* 0x000000ffff5b7210 */ /* 0x000fc4000279e4ff */
[----:B------:R-:W-:Y:S02]  /*1a82e0*/  IADD3.X R115, P1, PT, R216, R111, RZ, P1, !PT ;  /* 0x0000006fd8737210 */ /* 0x000fe40000f3e4ff */
[----:B------:R-:W-:Y:S02]  /*1a82f0*/  IADD3.X R71, P0, PT, R101, R162, RZ, P0, !PT ;  /* 0x000000a265477210 */ /* 0x000fe4000071e4ff */
[----:B------:R-:W-:Y:S01]  /*1a8300*/  IADD3.X R88, P2, PT, R88, R93, RZ, P2, !PT ;  /* 0x0000005d58587210 */ /* 0x000fe2000175e4ff */
[----:B------:R-:W-:Y:S01]  /*1a8310*/  IMAD.X R93, RZ, RZ, RZ, P4 ;  /* 0x000000ffff5d7224 */ /* 0x000fe200020e06ff */
[----:B------:R-:W-:Y:S02]  /*1a8320*/  IADD3.X R75, P4, PT, RZ, RZ, RZ, P1, !PT ;  /* 0x000000ffff4b7210 */ /* 0x000fe40000f9e4ff */
[----:B------:R-:W-:Y:S02]  /*1a8330*/  IADD3 RZ, P1, PT, R228, R160, RZ ;  /* 0x000000a0e4ff7210 */ /* 0x000fe40007f3e0ff */
[----:B------:R-:W-:-:S02]  /*1a8340*/  IADD3.X R79, P3, PT, RZ, RZ, RZ, P3, !PT ;  /* 0x000000ffff4f7210 */ /* 0x000fc40001f7e4ff */
[----:B------:R-:W-:Y:S02]  /*1a8350*/  IADD3.X R89, P2, PT, R222, R71, RZ, P2, !PT ;  /* 0x00000047de597210 */ /* 0x000fe4000175e4ff */
[----:B------:R-:W-:Y:S01]  /*1a8360*/  IADD3.X RZ, P1, PT, R229, R55, RZ, P1, !PT ;  /* 0x00000037e5ff7210 */ /* 0x000fe20000f3e4ff */
[----:B------:R-:W-:Y:S01]  /*1a8370*/  IMAD.X R71, RZ, RZ, RZ, P3 ;  /* 0x000000ffff477224 */ /* 0x000fe200018e06ff */
[----:B------:R-:W-:Y:S01]  /*1a8380*/  IADD3.X R127, P2, PT, RZ, RZ, RZ, P2, !PT ;  /* 0x000000ffff7f7210 */ /* 0x000fe2000175e4ff */
[----:B------:R-:W-:Y:S01]  /*1a8390*/  IMAD.WIDE.U32 R228, R44, R214, R228 ;  /* 0x000000d62ce47225 */ /* 0x000fe200078e00e4 */
[----:B------:R-:W-:Y:S02]  /*1a83a0*/  IADD3 RZ, P3, PT, R118, R58, RZ ;  /* 0x0000003a76ff7210 */ /* 0x000fe40007f7e0ff */
[----:B------:R-:W-:Y:S01]  /*1a83b0*/  IADD3.X R77, PT, PT, RZ, RZ, RZ, P4, !PT ;  /* 0x000000ffff4d7210 */ /* 0x000fe200027fe4ff */
[----:B------:R-:W-:Y:S01]  /*1a83c0*/  IMAD.X R97, RZ, RZ, RZ, P2 ;  /* 0x000000ffff617224 */ /* 0x000fe200010e06ff */
[----:B------:R-:W-:Y:S01]  /*1a83d0*/  IADD3.X R55, P1, PT, R91, R174, RZ, P1, !PT ;  /* 0x000000ae5b377210 */ /* 0x000fe20000f3e4ff */
[----:B------:R-:W-:Y:S01]  /*1a83e0*/  IMAD.IADD R168, R229, 0x1, R168 ;  /* 0x00000001e5a87824 */ /* 0x000fe200078e02a8 */
[----:B------:R-:W-:-:S02]  /*1a83f0*/  IADD3 RZ, P4, PT, R114, R94, RZ ;  /* 0x0000005e72ff7210 */ /* 0x000fc40007f9e0ff */
[----:B------:R-:W-:Y:S01]  /*1a8400*/  IADD3.X RZ, P3, PT, R119, R59, RZ, P3, !PT ;  /* 0x0000003b77ff7210 */ /* 0x000fe20001f7e4ff */
[----:B------:R-:W-:Y:S01]  /*1a8410*/  IMAD.WIDE.U32 R118, R66, 0x30000000, R118 ;  /* 0x3000000042767825 */ /* 0x000fe200078e0076 */
[----:B------:R-:W-:Y:S02]  /*1a8420*/  IADD3 RZ, P2, PT, R88, R198, RZ ;  /* 0x000000c658ff7210 */ /* 0x000fe40007f5e0ff */
[----:B------:R-:W-:Y:S02]  /*1a8430*/  IADD3.X R174, P1, PT, R93, R175, RZ, P1, !PT ;  /* 0x000000af5dae7210 */ /* 0x000fe40000f3e4ff */
        /* <DEDUP_REMOVED lines=16> */
[----:B------:R-:W-:Y:S01]  /*1a8540*/  IMAD.WIDE.U32 R110, R46, R214, R58 ;  /* 0x000000d62e6e7225 */ /* 0x000fe200078e003a */
[----:B------:R-:W-:-:S02]  /*1a8550*/  IADD3.X R77, P2, PT, RZ, RZ, RZ, P2, !PT ;  /* 0x000000ffff4d7210 */ /* 0x000fc4000175e4ff */
[----:B------:R-:W-:Y:S01]  /*1a8560*/  IADD3.X R127, P0, PT, R127, R80, RZ, P4, !PT ;  /* 0x000000507f7f7210 */ /* 0x000fe2000271e4ff */
[----:B------:R-:W-:Y:S01]  /*1a8570*/  IMAD.IADD R172, R111, 0x1, R172 ;  /* 0x000000016fac7824 */ /* 0x000fe200078e02ac */
[----:B------:R-:W-:Y:S01]  /*1a8580*/  IADD3.X RZ, P3, PT, R59, R65, RZ, P3, !PT ;  /* 0x000000413bff7210 */ /* 0x000fe20001f7e4ff */
[----:B------:R-:W-:Y:S01]  /*1a8590*/  IMAD.X R65, RZ, RZ, RZ, P2 ;  /* 0x000000ffff417224 */ /* 0x000fe200010e06ff */
[----:B------:R-:W-:Y:S02]  /*1a85a0*/  IADD3 R203, PT, PT, R89, R202, RZ ;  /* 0x000000ca59cb7210 */ /* 0x000fe40007ffe0ff */
        /* <DEDUP_REMOVED lines=11> */
[----:B------:R-:W-:Y:S01]  /*1a8660*/  IADD3.X R62, P1, PT, R77, R62, RZ, P1, !PT ;  /* 0x0000003e4d3e7210 */ /* 0x000fe20000f3e4ff */
[----:B------:R-:W-:Y:S01]  /*1a8670*/  IMAD.X R75, RZ, RZ, RZ, P3 ;  /* 0x000000ffff4b7224 */ /* 0x000fe200018e06ff */
[----:B------:R-:W-:Y:S01]  /*1a8680*/  IADD3 RZ, P4, PT, R78, R76, RZ ;  /* 0x0000004c4eff7210 */ /* 0x000fe20007f9e0ff */
[----:B------:R-:W-:Y:S01]  /*1a8690*/  IMAD.WIDE.U32 R76, R54, 0x1, RZ ;  /* 0x00000001364c7825 */ /* 0x000fe200078e00ff */
[----:B------:R-:W-:Y:S02]  /*1a86a0*/  IADD3.X R79, P3, PT, R98, R117, RZ, P5, !PT ;  /* 0x00000075624f7210 */ /* 0x000fe40002f7e4ff */
[----:B------:R-:W-:Y:S01]  /*1a86b0*/  IADD3.X R127, P0, PT, R127, R84, RZ, P0, !PT ;  /* 0x000000547f7f7210 */ /* 0x000fe2000071e4ff */
[----:B------:R-:W-:Y:S01]  /*1a86c0*/  IMAD.WIDE.U32 R88, P5, R54, -0x7af74000, R88 ;  /* 0x8508c00036587825 */ /* 0x000fe200078a0058 */
[----:B------:R-:W-:-:S02]  /*1a86d0*/  IADD3 RZ, P2, PT, R80, R104, RZ ;  /* 0x0000006850ff7210 */ /* 0x000fc40007f5e0ff */
[----:B------:R-:W-:Y:S01]  /*1a86e0*/  IADD3.X R97, P0, PT, R97, R90, RZ, P0, !PT ;  /* 0x0000005a61617210 */ /* 0x000fe2000071e4ff */
[----:B------:R-:W-:Y:S01]  /*1a86f0*/  IMAD.X R95, RZ, RZ, RZ, P5 ;  /* 0x000000ffff5f7224 */ /* 0x000fe200028e06ff */
[----:B------:R-:W-:Y:S01]  /*1a8700*/  IADD3 R132, P5, PT, R77, R88, RZ ;  /* 0x000000584d847210 */ /* 0x000fe20007fbe0ff */
[C---:B------:R-:W-:Y:S01]  /*1a8710*/  IMAD.WIDE.U32 R90, R83.reuse, 0x30000000, RZ ;  /* 0x30000000535a7825 */ /* 0x040fe200078e00ff */
[----:B------:R-:W-:Y:S02]  /*1a8720*/  MOV R94, R89 ;  /* 0x00000059005e7202 */ /* 0x000fe40000000f00 */
[----:B------:R-:W-:Y:S01]  /*1a8730*/  IADD3.X R123, P3, PT, RZ, RZ, RZ, P3, !PT ;  /* 0x000000ffff7b7210 */ /* 0x000fe20001f7e4ff */
[----:B------:R-:W-:Y:S01]  /*1a8740*/  IMAD.WIDE.U32 R104, R83, -0x45f6b800, RZ ;  /* 0xba09480053687825 */ /* 0x000fe200078e00ff */
[----:B------:R-:W-:Y:S02]  /*1a8750*/  IADD3.X R63, P1, PT, R180, R139, RZ, P1, !PT ;  /* 0x0000008bb43f7210 */ /* 0x000fe40000f3e4ff */
[----:B------:R-:W-:Y:S01]  /*1a8760*/  IADD3.X RZ, P4, PT, R79, R67, RZ, P4, !PT ;  /* 0x000000434fff7210 */ /* 0x000fe2000279e4ff */
[----:B------:R-:W-:Y:S01]  /*1a8770*/  IMAD.WIDE.U32.X R94, R83, -0x7af74000, R94, P5 ;  /* 0x8508c000535e7825 */ /* 0x000fe200028e045e */
[----:B------:R-:W-:-:S02]  /*1a8780*/  IADD3.X RZ, P2, PT, R81, R87, RZ, P2, !PT ;  /* 0x0000005751ff7210 */ /* 0x000fc4000175e4ff */
        /* <DEDUP_REMOVED lines=8> */
[----:B------:R-:W-:-:S04]  /*1a8810*/  IMAD.WIDE.U32 R114, R54, -0x45f6b800, RZ ;  /* 0xba09480036727825 */ /* 0x000fc800078e00ff */
[----:B------:R-:W-:-:S04]  /*1a8820*/  IMAD.WIDE.U32.X R120, R83, 0x170b5d44, R120, P5 ;  /* 0x170b5d4453787825 */ /* 0x000fc800028e0478 */
[----:B------:R-:W-:-:S04]  /*1a8830*/  IMAD.WIDE.U32 R104, P5, R54, 0x1ef3622f, R104 ;  /* 0x1ef3622f36687825 */ /* 0x000fc800078a0068 */
[----:B------:R-:W-:Y:S01]  /*1a8840*/  IMAD.X R55, RZ, RZ, RZ, P3 ;  /* 0x000000ffff377224 */ /* 0x000fe200018e06ff */
[----:B------:R-:W-:Y:S01]  /*1a8850*/  IADD3 RZ, P3, PT, R118, R76, RZ ;  /* 0x0000004c76ff7210 */ /* 0x000fe20007f7e0ff */
[----:B------:R-:W-:Y:S01]  /*1a8860*/  IMAD.X R119, RZ, RZ, RZ, P5 ;  /* 0x000000ffff777224 */ /* 0x000fe200028e06ff */
[----:B------:R-:W-:Y:S01]  /*1a8870*/  IADD3 R67, P5, PT, R104, R115, RZ ;  /* 0x0000007368437210 */ /* 0x000fe20007fbe0ff */
[----:B------:R-:W-:Y:S01]  /*1a8880*/  IMAD.WIDE.U32 R98, R83, 0xf5138f, RZ ;  /* 0x00f5138f53627825 */ /* 0x000fe200078e00ff */
[----:B------:R-:W-:Y:S02]  /*1a8890*/  IADD3.X R102, P4, PT, R55, R103, RZ, P4, !PT ;  /* 0x0000006737667210 */ /* 0x000fe4000279e4ff */
[----:B------:R-:W-:Y:S01]  /*1a88a0*/  IADD3.X RZ, P3, PT, R71, R132, RZ, P3, !PT ;  /* 0x0000008447ff7210 */ /* 0x000fe20001f7e4ff */
[----:B------:R-:W-:-:S04]  /*1a88b0*/  IMAD.WIDE.U32 R80, R86, 0x6ca1493b, R80 ;  /* 0x6ca1493b56507825 */ /* 0x000fc800078e0050 */
[----:B------:R-:W-:Y:S01]  /*1a88c0*/  IMAD.MOV.U32 R118, RZ, RZ, R105 ;  /* 0x000000ffff767224 */ /* 0x000fe200078e0069 */
[----:B------:R-:W-:Y:S01]  /*1a88d0*/  IADD3.X R122, P4, PT, R123, R80, RZ, P4, !PT ;  /* 0x000000507b7a7210 */ /* 0x000fe2000279e4ff */
[----:B------:R-:W-:Y:S01]  /*1a88e0*/  IMAD.X R87, RZ, RZ, RZ, P1 ;  /* 0x000000ffff577224 */ /* 0x000fe200008e06ff */
[----:B------:R-:W-:Y:S01]  /*1a88f0*/  IADD3.X R127, P1, PT, R127, R228, RZ, P0, !PT ;  /* 0x000000e47f7f7210 */ /* 0x000fe2000073e4ff */
[----:B------:R-:W-:Y:S02]  /*1a8900*/  IMAD.IADD R131, R81, 0x1, R130 ;  /* 0x0000000151837824 */ /* 0x000fe400078e0282 */
[----:B------:R-:W-:Y:S01]  /*1a8910*/  IMAD.WIDE.U32.X R118, R83, 0x1ef3622f, R118, P5 ;  /* 0x1ef3622f53767825 */ /* 0x000fe200028e0476 */
        /* <DEDUP_REMOVED lines=15> */
[----:B------:R-:W-:Y:S01]  /*1a8a10*/  IADD3 R75, P2, PT, R88, R81, RZ ;  /* 0x00000051584b7210 */ /* 0x000fe20007f5e0ff */
[----:B------:R-:W-:Y:S01]  /*1a8a20*/  IMAD.WIDE.U32 R76, R83, 0x17c510ea, RZ ;  /* 0x17c510ea534c7825 */ /* 0x000fe200078e00ff */
[----:B------:R-:W-:-:S03]  /*1a8a30*/  IADD3.X R81, P4, PT, RZ, RZ, RZ, P4, !PT ;  /* 0x000000ffff517210 */ /* 0x000fc6000279e4ff */
[----:B------:R-:W-:Y:S02]  /*1a8a40*/  IMAD.X R129, RZ, RZ, RZ, P5 ;  /* 0x000000ffff817224 */ /* 0x000fe400028e06ff */
[----:B------:R-:W-:Y:S02]  /*1a8a50*/  IMAD.MOV.U32 R128, RZ, RZ, R89 ;  /* 0x000000ffff807224 */ /* 0x000fe400078e0059 */
[----:B------:R-:W-:-:S04]  /*1a8a60*/  IMAD.WIDE.U32 R124, R66, -0x45f6b800, R78 ;  /* 0xba094800427c7825 */ /* 0x000fc800078e004e */
[----:B------:R-:W-:Y:S01]  /*1a8a70*/  IMAD.WIDE.U32.X R78, R83, -0x39c4fa40, R128, P2 ;  /* 0xc63b05c0534e7825 */ /* 0x000fe200010e0480 */
[----:B------:R-:W-:-:S03]  /*1a8a80*/  IADD3 RZ, P2, PT, R62, R178, RZ ;  /* 0x000000b23eff7210 */ /* 0x000fc60007f5e0ff */
[----:B------:R-:W-:Y:S01]  /*1a8a90*/  IMAD.WIDE.U32 R58, R54, 0x17c510ea, RZ ;  /* 0x17c510ea363a7825 */ /* 0x000fe200078e00ff */
[----:B------:R-:W-:-:S03]  /*1a8aa0*/  IADD3.X RZ, P2, PT, R63, R85, RZ, P2, !PT ;  /* 0x000000553fff7210 */ /* 0x000fc6000175e4ff */
[----:B------:R-:W-:-:S04]  /*1a8ab0*/  IMAD.WIDE.U32 R76, P5, R54, 0x1ae3a46, R76 ;  /* 0x01ae3a46364c7825 */ /* 0x000fc800078a004c */
[----:B------:R-:W-:Y:S01]  /*1a8ac0*/  IMAD.X R97, RZ, RZ, RZ, P5 ;  /* 0x000000ffff617224 */ /* 0x000fe200028e06ff */
[----:B------:R-:W-:Y:S01]  /*1a8ad0*/  IADD3 R55, P5, PT, R76, R59, RZ ;  /* 0x0000003b4c377210 */ /* 0x000fe20007fbe0ff */
[----:B------:R-:W-:Y:S01]  /*1a8ae0*/  IMAD.IADD R128, R125, 0x1, R96 ;  /* 0x000000017d807824 */ /* 0x000fe200078e0260 */
[----:B------:R-:W-:Y:S01]  /*1a8af0*/  IADD3.X R59, P3, PT, RZ, R94, RZ, P3, !PT ;  /* 0x0000005eff3b7210 */ /* 0x000fe20001f7e4ff */
[----:B------:R-:W-:-:S03]  /*1a8b00*/  IMAD.WIDE.U32 R62, R48, R214, R62 ;  /* 0x000000d6303e7225 */ /* 0x000fc600078e003e */
[----:B------:R-:W-:Y:S01]  /*1a8b10*/  IADD3.X R95, P3, PT, RZ, R95, RZ, P3, !PT ;  /* 0x0000005fff5f7210 */ /* 0x000fe20001f7e4ff */
[----:B------:R-:W-:Y:S01]  /*1a8b20*/  IMAD.MOV.U32 R96, RZ, RZ, R77 ;  /* 0x000000ffff607224 */ /* 0x000fe200078e004d */
[----:B------:R-:W-:Y:S01]  /*1a8b30*/  IADD3 R176, PT, PT, R63, R176, RZ ;  /* 0x000000b03fb07210 */ /* 0x000fe20007ffe0ff */
[----:B------:R-:W-:Y:S01]  /*1a8b40*/  IMAD.X R89, RZ, RZ, RZ, P4 ;  /* 0x000000ffff597224 */ /* 0x000fe200020e06ff */
[----:B------:R-:W-:Y:S01]  /*1a8b50*/  IADD3 RZ, P4, PT, R126, R200, RZ ;  /* 0x000000c87eff7210 */ /* 0x000fe20007f9e0ff */
[----:B------:R-:W-:Y:S01]  /*1a8b60*/  IMAD.WIDE.U32.X R84, R83, 0x1ae3a46, R96, P5 ;  /* 0x01ae3a4653547825 */ /* 0x000fe200028e0460 */
[----:B------:R-:W-:Y:S02]  /*1a8b70*/  IADD3 RZ, P5, PT, R122, R60, RZ ;  /* 0x0000003c7aff7210 */ /* 0x000fe40007fbe0ff */
[----:B------:R-:W-:Y:S02]  /*1a8b80*/  IADD3.X R63, P0, PT, RZ, RZ, RZ, P0, !PT ;  /* 0x000000ffff3f7210 */ /* 0x000fe4000071e4ff */
[----:B------:R-:W-:-:S02]  /*1a8b90*/  IADD3.X RZ, P4, PT, R127, R56, RZ, P4, !PT ;  /* 0x000000387fff7210 */ /* 0x000fc4000279e4ff */
[----:B------:R-:W-:Y:S02]  /*1a8ba0*/  IADD3.X RZ, P5, PT, R123, R61, RZ, P5, !PT ;  /* 0x0000003d7bff7210 */ /* 0x000fe40002fbe4ff */
[----:B------:R-:W-:Y:S02]  /*1a8bb0*/  IADD3.X R63, P1, PT, RZ, R63, RZ, P1, !PT ;  /* 0x0000003fff3f7210 */ /* 0x000fe40000f3e4ff */
[----:B------:R-:W-:Y:S02]  /*1a8bc0*/  IADD3.X R94, P3, PT, R59, R124, RZ, P3, !PT ;  /* 0x0000007c3b5e7210 */ /* 0x000fe40001f7e4ff */
[----:B------:R-:W-:Y:S02]  /*1a8bd0*/  IADD3.X R83, P2, PT, R101, R188, RZ, P2, !PT ;  /* 0x000000bc65537210 */ /* 0x000fe4000175e4ff */
[----:B------:R-:W-:Y:S02]  /*1a8be0*/  IADD3.X R56, P4, PT, R91, R192, RZ, P4, !PT ;  /* 0x000000c05b387210 */ /* 0x000fe4000279e4ff */
[----:B------:R-:W-:-:S02]  /*1a8bf0*/  IADD3.X R61, P5, PT, R81, R112, RZ, P5, !PT ;  /* 0x00000070513d7210 */ /* 0x000fc40002fbe4ff */
[----:B------:R-:W-:Y:S02]  /*1a8c00*/  IADD3.X R60, PT, PT, RZ, RZ, RZ, P1, P0 ;  /* 0x000000ffff3c7210 */ /* 0x000fe40000fe04ff */
[----:B------:R-:W-:Y:S02]  /*1a8c10*/  IADD3 RZ, P0, PT, R94, R92, RZ ;  /* 0x0000005c5eff7210 */ /* 0x000fe40007f1e0ff */
[----:B------:R-:W-:Y:S02]  /*1a8c20*/  IADD3.X R95, P3, PT, R95, R128, RZ, P3, !PT ;  /* 0x000000805f5f7210 */ /* 0x000fe40001f7e4ff */
[----:B------:R-:W-:Y:S01]  /*1a8c30*/  IADD3.X R189, P2, PT, R87, R189, RZ, P2, !PT ;  /* 0x000000bd57bd7210 */ /* 0x000fe2000175e4ff */
[----:B------:R-:W-:Y:S01]  /*1a8c40*/  IMAD.WIDE.U32 R86, R86, 0x17c510ea, R126 ;  /* 0x17c510ea56567825 */ /* 0x000fe200078e007e */
[----:B------:R-:W-:Y:S02]  /*1a8c50*/  IADD3.X R77, P4, PT, R93, R193, RZ, P4, !PT ;  /* 0x000000c15d4d7210 */ /* 0x000fe4000279e4ff */
[----:B------:R-:W-:Y:S01]  /*1a8c60*/  IADD3.X R112, P5, PT, R89, R113, RZ, P5, !PT ;  /* 0x0000007159707210 */ /* 0x000fe20002fbe4ff */
[----:B------:R-:W-:Y:S01]  /*1a8c70*/  IMAD.WIDE.U32 R92, R66, 0xf5138f, R122 ;  /* 0x00f5138f425c7825 */ /* 0x000fe200078e007a */
[----:B------:R-:W-:-:S02]  /*1a8c80*/  IADD3.X RZ, P0, PT, R95, R107, RZ, P0, !PT ;  /* 0x0000006b5fff7210 */ /* 0x000fc4000071e4ff */
[----:B------:R-:W-:Y:S01]  /*1a8c90*/  IADD3.X R59, P3, PT, RZ, RZ, RZ, P3, !PT ;  /* 0x000000ffff3b7210 */ /* 0x000fe20001f7e4ff */
[----:B------:R-:W-:Y:S01]  /*1a8ca0*/  IMAD.IADD R225, R87, 0x1, R224 ;  /* 0x0000000157e17824 */ /* 0x000fe200078e02e0 */
[----:B------:R-:W-:Y:S01]  /*1a8cb0*/  IADD3.X R86, P5, PT, R61, R86, RZ, P5, !PT ;  /* 0x000000563d567210 */ /* 0x000fe20002fbe4ff */
[----:B------:R-:W-:Y:S01]  /*1a8cc0*/  IMAD.IADD R101, R93, 0x1, R100 ;  /* 0x000000015d657824 */ /* 0x000fe200078e0264 */
[----:B------:R-:W-:Y:S01]  /*1a8cd0*/  IADD3.X R93, P0, PT, R59, R120, RZ, P0, !PT ;  /* 0x000000783b5d7210 */ /* 0x000fe2000071e4ff */
[----:B------:R-:W-:Y:S01]  /*1a8ce0*/  IMAD.X R120, RZ, RZ, RZ, P3 ;  /* 0x000000ffff787224 */ /* 0x000fe200018e06ff */
[----:B------:R-:W-:Y:S01]  /*1a8cf0*/  IADD3.X R87, P5, PT, R112, R225, RZ, P5, !PT ;  /* 0x000000e170577210 */ /* 0x000fe20002fbe4ff */
[----:B------:R-:W-:Y:S01]  /*1a8d00*/  IMAD.WIDE.U32 R94, R54, 0x30000000, R94 ;  /* 0x30000000365e7825 */ /* 0x000fe200078e005e */
[----:B------:R-:W-:Y:S02]  /*1a8d10*/  IADD3 RZ, P1, PT, R86, R68, RZ ;  /* 0x0000004456ff7210 */ /* 0x000fe40007f3e0ff */
[----:B------:R-:W-:Y:S01]  /*1a8d20*/  IADD3.X R61, P4, PT, R56, R63, RZ, P4, !PT ;  /* 0x0000003f383d7210 */ /* 0x000fe2000279e4ff */
[----:B------:R-:W-:Y:S01]  /*1a8d30*/  IMAD.IADD R63, R95, 0x1, R90 ;  /* 0x000000015f3f7824 */ /* 0x000fe200078e025a */
[----:B------:R-:W-:Y:S01]  /*1a8d40*/  IADD3.X R120, P0, PT, R120, R121, RZ, P0, !PT ;  /* 0x0000007978787210 */ /* 0x000fe2000071e4ff */
[----:B------:R-:W-:Y:S01]  /*1a8d50*/  IMAD.WIDE.U32 R90, R66, 0x6ca1493b, R86 ;  /* 0x6ca1493b425a7825 */ /* 0x000fe200078e0056 */
[----:B------:R-:W-:-:S02]  /*1a8d60*/  IADD3.X R71, P5, PT, RZ, RZ, RZ, P5, !PT ;  /* 0x000000ffff477210 */ /* 0x000fc40002fbe4ff */
[----:B------:R-:W-:Y:S01]  /*1a8d70*/  IADD3.X RZ, P1, PT, R87, R69, RZ, P1, !PT ;  /* 0x0000004557ff7210 */ /* 0x000fe20000f3e4ff */
[C---:B------:R-:W-:Y:S01]  /*1a8d80*/  IMAD R69, R94.reuse, -0x7af74001, -R63 ;  /* 0x8508bfff5e457824 */ /* 0x040fe200078e0a3f */
[----:B------:R-:W-:Y:S01]  /*1a8d90*/  IADD3.X R77, P4, PT, R77, R60, RZ, P4, !PT ;  /* 0x0000003c4d4d7210 */ /* 0x000fe2000279e4ff */
[----:B------:R-:W-:Y:S01]  /*1a8da0*/  IMAD.X R59, RZ, RZ, RZ, P5 ;  /* 0x000000ffff3b7224 */ /* 0x000fe200028e06ff */
[----:B------:R-:W-:Y:S02]  /*1a8db0*/  IADD3.X R92, P0, PT, R93, R92, RZ, P0, !PT ;  /* 0x0000005c5d5c7210 */ /* 0x000fe4000071e4ff */
[----:B------:R-:W-:Y:S02]  /*1a8dc0*/  IADD3.X R71, P1, PT, R71, R108, RZ, P1, !PT ;  /* 0x0000006c47477210 */ /* 0x000fe40000f3e4ff */
[----:B------:R-:W-:Y:S01]  /*1a8dd0*/  IADD3.X R110, P5, PT, R61, R110, RZ, P4, !PT ;  /* 0x0000006e3d6e7210 */ /* 0x000fe200027be4ff */
[----:B------:R-:W-:Y:S01]  /*1a8de0*/  IMAD.WIDE.U32 R60, R94, -0x1, RZ ;  /* 0xffffffff5e3c7825 */ /* 0x000fe200078e00ff */
[----:B------:R-:W-:-:S02]  /*1a8df0*/  IADD3.X R93, P0, PT, R120, R101, RZ, P0, !PT ;  /* 0x00000065785d7210 */ /* 0x000fc4000071e4ff */
[----:B------:R-:W-:Y:S01]  /*1a8e00*/  IADD3.X R108, P3, PT, R59, R109, RZ, P1, !PT ;  /* 0x0000006d3b6c7210 */ /* 0x000fe20000f7e4ff */
[----:B------:R-:W-:Y:S01]  /*1a8e10*/  IMAD.IADD R56, R61, 0x1, R69 ;  /* 0x000000013d387824 */ /* 0x000fe200078e0245 */
[----:B------:R-:W-:Y:S01]  /*1a8e20*/  IADD3.X R59, P0, PT, RZ, RZ, RZ, P0, !PT ;  /* 0x000000ffff3b7210 */ /* 0x000fe2000071e4ff */
[----:B------:R-:W-:Y:S01]  /*1a8e30*/  IMAD.WIDE.U32 R68, R60, 0x1, RZ ;  /* 0x000000013c447825 */ /* 0x000fe200078e00ff */
[----:B------:R-:W-:Y:S02]  /*1a8e40*/  IADD3 RZ, P1, PT, R92, R114, RZ ;  /* 0x000000725cff7210 */ /* 0x000fe40007f3e0ff */
[----:B------:R-:W-:Y:S01]  /*1a8e50*/  IADD3.X R77, P5, PT, R77, R172, RZ, P5, !PT ;  /* 0x000000ac4d4d7210 */ /* 0x000fe20002fbe4ff */
[----:B------:R-:W-:Y:S01]  /*1a8e60*/  IMAD.X R61, RZ, RZ, RZ, P0 ;  /* 0x000000ffff3d7224 */ /* 0x000fe200000e06ff */
[----:B------:R-:W-:Y:S01]  /*1a8e70*/  IADD3.X R100, P0, PT, RZ, RZ, RZ, P4, !PT ;  /* 0x000000ffff647210 */ /* 0x000fe2000271e4ff */
[----:B------:R-:W-:Y:S01]  /*1a8e80*/  IMAD.WIDE.U32 R96, R56, 0x1, RZ ;  /* 0x0000000138607825 */ /* 0x000fe200078e00ff */
[----:B------:R-:W-:-:S02]  /*1a8e90*/  IADD3.X RZ, P1, PT, R93, R67, RZ, P1, !PT ;  /* 0x000000435dff7210 */ /* 0x000fc40000f3e4ff */
[----:B------:R-:W-:Y:S02]  /*1a8ea0*/  IADD3 R107, PT, PT, R91, R106, RZ ;  /* 0x0000006a5b6b7210 */ /* 0x000fe40007ffe0ff */
[----:B------:R-:W-:Y:S01]  /*1a8eb0*/  IADD3.X R100, P4, PT, RZ, R100, RZ, P5, !PT ;  /* 0x00000064ff647210 */ /* 0x000fe20002f9e4ff */
[----:B------:R-:W-:Y:S01]  /*1a8ec0*/  IMAD.WIDE.U32 R96, P5, R60, -0x7af74000, R96 ;  /* 0x8508c0003c607825 */ /* 0x000fe200078a0060 */
[----:B------:R-:W-:Y:S02]  /*1a8ed0*/  IADD3.X R91, P1, PT, R59, R118, RZ, P1, !PT ;  /* 0x000000763b5b7210 */ /* 0x000fe40000f3e4ff */
[----:B------:R-:W-:Y:S01]  /*1a8ee0*/  IADD3.X R86, P3, PT, R71, R110, RZ, P3, !PT ;  /* 0x0000006e47567210 */ /* 0x000fe20001f7e4ff */
[----:B------:R-:W-:Y:S01]  /*1a8ef0*/  IMAD.X R95, RZ, RZ, RZ, P5 ;  /* 0x000000ffff5f7224 */ /* 0x000fe200028e06ff */
[----:B------:R-:W-:Y:S02]  /*1a8f00*/  IADD3.X R106, PT, PT, RZ, RZ, RZ, P4, P0 ;  /* 0x000000ffff6a7210 */ /* 0x000fe400027e04ff */
[----:B------:R-:W-:-:S02]  /*1a8f10*/  IADD3.X R118, P1, PT, R61, R119, RZ, P1, !PT ;  /* 0x000000773d767210 */ /* 0x000fc40000f3e4ff */
[----:B------:R-:W-:Y:S02]  /*1a8f20*/  IADD3 RZ, P0, PT, R86, R70, RZ ;  /* 0x0000004656ff7210 */ /* 0x000fe40007f1e0ff */
[----:B------:R-:W-:Y:S01]  /*1a8f30*/  IADD3 RZ, P4, PT, R94, R68, RZ ;  /* 0x000000445eff7210 */ /* 0x000fe20007f9e0ff */
[----:B------:R-:W-:Y:S01]  /*1a8f40*/  IMAD.MOV.U32 R94, RZ, RZ, R97 ;  /* 0x000000ffff5e7224 */ /* 0x000fe200078e0061 */
[----:B------:R-:W-:Y:S01]  /*1a8f50*/  IADD3 R70, P5, PT, R69, R96, RZ ;  /* 0x0000006045467210 */ /* 0x000fe20007fbe0ff */
[C---:B------:R-:W-:Y:S01]  /*1a8f60*/  IMAD.WIDE.U32 R68, R56.reuse, 0x30000000, RZ ;  /* 0x3000000038447825 */ /* 0x040fe200078e00ff */
[----:B------:R-:W-:Y:S02]  /*1a8f70*/  IADD3.X R90, P1, PT, R91, R90, RZ, P1, !PT ;  /* 0x0000005a5b5a7210 */ /* 0x000fe40000f3e4ff */
[----:B------:R-:W-:Y:S01]  /*1a8f80*/  IADD3.X RZ, P4, PT, R63, R70, RZ, P4, !PT ;  /* 0x000000463fff7210 */ /* 0x000fe2000279e4ff */
[----:B------:R-:W-:Y:S01]  /*1a8f90*/  IMAD.WIDE.U32.X R94, R56, -0x7af74000, R94, P5 ;  /* 0x8508c000385e7825 */ /* 0x000fe200028e045e */
[----:B------:R-:W-:-:S02]  /*1a8fa0*/  IADD3.X R91, P1, PT, R118, R107, RZ, P1, !PT ;  /* 0x0000006b765b7210 */ /* 0x000fc40000f3e4ff */
[----:B------:R-:W-:Y:S01]  /*1a8fb0*/  IADD3.X R87, P3, PT, R108, R77, RZ, P3, !PT ;  /* 0x0000004d6c577210 */ /* 0x000fe20001f7e4ff */
[C---:B------:R-:W-:Y:S01]  /*1a8fc0*/  IMAD.WIDE.U32 R96, R60.reuse, 0x30000000, RZ ;  /* 0x300000003c607825 */ /* 0x040fe200078e00ff */
[----:B------:R-:W-:Y:S02]  /*1a8fd0*/  IADD3.X R59, P4, PT, RZ, R94, RZ, P4, !PT ;  /* 0x0000005eff3b7210 */ /* 0x000fe4000279e4ff */
[----:B------:R-:W-:Y:S01]  /*1a8fe0*/  IADD3.X R61, P1, PT, RZ, RZ, RZ, P1, !PT ;  /* 0x000000ffff3d7210 */ /* 0x000fe20000f3e4ff */
[----:B------:R-:W-:Y:S01]  /*1a8ff0*/  IMAD.WIDE.U32 R68, P5, R60, 0x170b5d44, R68 ;  /* 0x170b5d443c447825 */ /* 0x000fe200078a0044 */
[----:B------:R-:W-:Y:S02]  /*1a9000*/  IADD3.X R94, P4, PT, RZ, R95, RZ, P4, !PT ;  /* 0x0000005fff5e7210 */ /* 0x000fe4000279e4ff */
[----:B------:R-:W-:Y:S01]  /*1a9010*/  IADD3.X RZ, P0, PT, R87, R64, RZ, P0, !PT ;  /* 0x0000004057ff7210 */ /* 0x000fe2000071e4ff */
[----:B------:R-:W-:Y:S01]  /*1a9020*/  IMAD.WIDE.U32 R70, R54, -0x45f6b800, R92 ;  /* 0xba09480036467825 */ /* 0x000fe200078e005c */
[----:B------:R-:W-:-:S03]  /*1a9030*/  IADD3.X R82, P2, PT, R83, R82, RZ, P2, !PT ;  /* 0x0000005253527210 */ /* 0x000fc6000175e4ff */
[----:B------:R-:W-:Y:S01]  /*1a9040*/  IMAD.X R63, RZ, RZ, RZ, P1 ;  /* 0x000000ffff3f7224 */ /* 0x000fe200008e06ff */
[----:B------:R-:W-:Y:S01]  /*1a9050*/  IADD3 R67, P1, PT, R68, R97, RZ ;  /* 0x0000006144437210 */ /* 0x000fe20007f3e0ff */
[----:B------:R-:W-:Y:S01]  /*1a9060*/  IMAD.X R93, RZ, RZ, RZ, P5 ;  /* 0x000000ffff5d7224 */ /* 0x000fe200028e06ff */
[----:B------:R-:W-:Y:S01]  /*1a9070*/  IADD3.X R70, P4, PT, R59, R70, RZ, P4, !PT ;  /* 0x000000463b467210 */ /* 0x000fe2000279e4ff */
[----:B------:R-:W-:Y:S01]  /*1a9080*/  IMAD.IADD R105, R71, 0x1, R104 ;  /* 0x0000000147697824 */ /* 0x000fe200078e0268 */
[----:B------:R-:W-:Y:S01]  /*1a9090*/  IADD3 RZ, P5, PT, R90, R116, RZ ;  /* 0x000000745aff7210 */ /* 0x000fe20007fbe0ff */
[----:B------:R-:W-:Y:S01]  /*1a90a0*/  IMAD.MOV.U32 R92, RZ, RZ, R69 ;  /* 0x000000ffff5c7224 */ /* 0x000fe200078e0045 */
[----:B------:R-:W-:Y:S01]  /*1a90b0*/  IADD3.X R69, P3, PT, RZ, RZ, RZ, P3, !PT ;  /* 0x000000ffff457210 */ /* 0x000fe20001f7e4ff */
[----:B------:R-:W-:Y:S01]  /*1a90c0*/  IMAD.WIDE.U32 R86, R66, 0x17c510ea, R86 ;  /* 0x17c510ea42567825 */ /* 0x000fe200078e0056 */
[----:B------:R-:W-:Y:S02]  /*1a90d0*/  IADD3.X R71, P4, PT, R94, R105, RZ, P4, !PT ;  /* 0x000000695e477210 */ /* 0x000fe4000279e4ff */
[----:B------:R-:W-:Y:S01]  /*1a90e0*/  IADD3.X RZ, P5, PT, R91, R65, RZ, P5, !PT ;  /* 0x000000415bff7210 */ /* 0x000fe20002fbe4ff */
[----:B------:R-:W-:Y:S01]  /*1a90f0*/  IMAD.WIDE.U32.X R92, R56, 0x170b5d44, R92, P1 ;  /* 0x170b5d44385c7825 */ /* 0x000fe200008e045c */
[----:B------:R-:W-:-:S02]  /*1a9100*/  IADD3 RZ, P1, PT, R70, R96, RZ ;  /* 0x0000006046ff7210 */ /* 0x000fc40007f3e0ff */
[----:B------:R-:W-:Y:S01]  /*1a9110*/  IADD3.X R59, P4, PT, RZ, RZ, RZ, P4, !PT ;  /* 0x000000ffff3b7210 */ /* 0x000fe2000279e4ff */
[----:B------:R-:W-:Y:S01]  /*1a9120*/  IMAD.WIDE.U32 R64, R56, -0x45f6b800, RZ ;  /* 0xba09480038407825 */ /* 0x000fe200078e00ff */
[----:B------:R-:W-:Y:S02]  /*1a9130*/  IADD3.X RZ, P1, PT, R71, R67, RZ, P1, !PT ;  /* 0x0000004347ff7210 */ /* 0x000fe40000f3e4ff */
[----:B------:R-:W-:Y:S01]  /*1a9140*/  IADD3.X R77, PT, PT, RZ, RZ, RZ, P3, !PT ;  /* 0x000000ffff4d7210 */ /* 0x000fe20001ffe4ff */
        /* <DEDUP_REMOVED lines=15> */
[----:B------:R-:W-:Y:S01]  /*1a9240*/  IMAD.IADD R63, R87, 0x1, R74 ;  /* 0x00000001573f7824 */ /* 0x000fe200078e024a */
[----:B------:R-:W-:Y:S01]  /*1a9250*/  IADD3 RZ, P0, PT, R66, R90, RZ ;  /* 0x0000005a42ff7210 */ /* 0x000fe20007f1e0ff */
[----:B------:R-:W-:Y:S01]  /*1a9260*/  IMAD.WIDE.U32 R70, R60, 0x30000000, R70 ;  /* 0x300000003c467825 */ /* 0x000fe200078e0046 */
[----:B------:R-:W-:-:S02]  /*1a9270*/  IADD3.X R67, P1, PT, R92, R99, RZ, P1, !PT ;  /* 0x000000635c437210 */ /* 0x000fc40000f3e4ff */
[----:B------:R-:W-:Y:S01]  /*1a9280*/  IADD3.X R87, P5, PT, R102, R63, RZ, P5, !PT ;  /* 0x0000003f66577210 */ /* 0x000fe20002fbe4ff */
[----:B------:R-:W-:Y:S01]  /*1a9290*/  IMAD.MOV.U32 R92, RZ, RZ, R65 ;  /* 0x000000ffff5c7224 */ /* 0x000fe200078e0041 */
[----:B------:R-:W-:Y:S01]  /*1a92a0*/  IADD3.X RZ, P0, PT, R67, R59, RZ, P0, !PT ;  /* 0x0000003b43ff7210 */ /* 0x000fe2000071e4ff */
[----:B------:R-:W-:Y:S01]  /*1a92b0*/  IMAD.WIDE.U32 R66, R60, -0x45f6b800, R66 ;  /* 0xba0948003c427825 */ /* 0x000fe200078e0042 */
[----:B------:R-:W-:Y:S02]  /*1a92c0*/  IADD3.X R59, P1, PT, RZ, RZ, RZ, P1, !PT ;  /* 0x000000ffff3b7210 */ /* 0x000fe40000f3e4ff */
[----:B------:R-:W-:Y:S01]  /*1a92d0*/  IADD3.X R63, P5, PT, RZ, RZ, RZ, P5, !PT ;  /* 0x000000ffff3f7210 */ /* 0x000fe20002fbe4ff */
[----:B------:R-:W-:Y:S01]  /*1a92e0*/  IMAD.WIDE.U32.X R52, R56, 0x1ef3622f, R92, P4 ;  /* 0x1ef3622f38347825 */ /* 0x000fe200020e045c */
[----:B------:R-:W-:Y:S02]  /*1a92f0*/  IADD3 RZ, P4, PT, R86, R80, RZ ;  /* 0x0000005056ff7210 */ /* 0x000fe40007f9e0ff */
[----:B------:R-:W-:Y:S01]  /*1a9300*/  IADD3.X R69, P3, PT, R69, R100, RZ, P3, !PT ;  /* 0x0000006445457210 */ /* 0x000fe20001f7e4ff */
[----:B------:R-:W-:Y:S01]  /*1a9310*/  IMAD.X R61, RZ, RZ, RZ, P1 ;  /* 0x000000ffff3d7224 */ /* 0x000fe200008e06ff */
[----:B------:R-:W-:Y:S01]  /*1a9320*/  IADD3.X R59, P0, PT, R59, R52, RZ, P0, !PT ;  /* 0x000000343b3b7210 */ /* 0x000fe2000071e4ff */
[----:B------:R-:W-:Y:S01]  /*1a9330*/  IMAD.X R65, RZ, RZ, RZ, P5 ;  /* 0x000000ffff417224 */ /* 0x000fe200028e06ff */
[----:B------:R-:W-:Y:S01]  /*1a9340*/  IADD3.X RZ, P4, PT, R87, R75, RZ, P4, !PT ;  /* 0x0000004b57ff7210 */ /* 0x000fe2000279e4ff */
[----:B------:R-:W-:Y:S01]  /*1a9350*/  IMAD.WIDE.U32 R74, R54, 0x6ca1493b, R86 ;  /* 0x6ca1493b364a7825 */ /* 0x000fe200078e0056 */
[----:B------:R-:W-:-:S02]  /*1a9360*/  IADD3.X R61, P0, PT, R61, R53, RZ, P0, !PT ;  /* 0x000000353d3d7210 */ /* 0x000fc4000071e4ff */
[----:B------:R-:W-:Y:S01]  /*1a9370*/  IADD3.X R63, P4, PT, R63, R78, RZ, P4, !PT ;  /* 0x0000004e3f3f7210 */ /* 0x000fe2000279e4ff */
        /* <DEDUP_REMOVED lines=9> */
[----:B------:R-:W-:Y:S01]  /*1a9410*/  IMAD.IADD R88, R75, 0x1, R88 ;  /* 0x000000014b587824 */ /* 0x000fe200078e0258 */
[----:B------:R-:W-:Y:S01]  /*1a9420*/  IADD3.X R79, PT, PT, RZ, RZ, RZ, P5, !PT ;  /* 0x000000ffff4f7210 */ /* 0x000fe20002ffe4ff */
[----:B------:R-:W-:Y:S01]  /*1a9430*/  IMAD.MOV.U32 R78, RZ, RZ, R53 ;  /* 0x000000ffff4e7224 */ /* 0x000fe200078e0035 */
[----:B------:R-:W-:Y:S01]  /*1a9440*/  IADD3 R69, P5, PT, R52, R81, RZ ;  /* 0x0000005134457210 */ /* 0x000fe20007fbe0ff */
[----:B------:R-:W-:Y:S01]  /*1a9450*/  IMAD.WIDE.U32 R214, R50, R214, R82 ;  /* 0x000000d632d67225 */ /* 0x000fe200078e0052 */
[----:B------:R-:W-:Y:S02]  /*1a9460*/  IADD3.X R75, P0, PT, R61, R88, RZ, P0, !PT ;  /* 0x000000583d4b7210 */ /* 0x000fe4000071e4ff */
        /* <DEDUP_REMOVED lines=8> */
[----:B------:R-:W-:Y:S01]  /*1a94f0*/  IMAD.WIDE.U32 R74, R60, 0xf5138f, R74 ;  /* 0x00f5138f3c4a7825 */ /* 0x000fe200078e004a */
[----:B------:R-:W-:Y:S02]  /*1a9500*/  IADD3 RZ, P0, PT, R62, R58, RZ ;  /* 0x0000003a3eff7210 */ /* 0x000fe40007f1e0ff */
[----:B------:R-:W-:Y:S01]  /*1a9510*/  IADD3.X R53, P5, PT, R59, R78, RZ, P5, !PT ;  /* 0x0000004e3b357210 */ /* 0x000fe20002fbe4ff */
[----:B------:R-:W-:Y:S01]  /*1a9520*/  IMAD.WIDE.U32 R58, R54, 0x17c510ea, R62 ;  /* 0x17c510ea363a7825 */ /* 0x000fe200078e003e */
[----:B------:R-:W-:-:S02]  /*1a9530*/  IADD3.X RZ, P0, PT, R63, R55, RZ, P0, !PT ;  /* 0x000000373fff7210 */ /* 0x000fc4000071e4ff */
[----:B------:R-:W-:Y:S01]  /*1a9540*/  IADD3.X R65, P4, PT, RZ, RZ, RZ, P4, !PT ;  /* 0x000000ffff417210 */ /* 0x000fe2000279e4ff */
[----:B------:R-:W-:Y:S01]  /*1a9550*/  IMAD.WIDE.U32 R54, R56, 0x6ca1493b, RZ ;  /* 0x6ca1493b38367825 */ /* 0x000fe200078e00ff */
[----:B------:R-:W-:Y:S02]  /*1a9560*/  IADD3.X R80, P3, PT, RZ, RZ, RZ, P3, !PT ;  /* 0x000000ffff507210 */ /* 0x000fe40001f7e4ff */
[----:B------:R-:W-:Y:S01]  /*1a9570*/  IADD3.X R78, P5, PT, R61, R79, RZ, P5, !PT ;  /* 0x0000004f3d4e7210 */ /* 0x000fe20002fbe4ff */
[----:B------:R-:W-:Y:S01]  /*1a9580*/  IMAD.X R69, RZ, RZ, RZ, P4 ;  /* 0x000000ffff457224 */ /* 0x000fe200020e06ff */
[----:B------:R-:W-:Y:S01]  /*1a9590*/  IADD3.X R80, P1, PT, RZ, R80, RZ, P1, !PT ;  /* 0x00000050ff507210 */ /* 0x000fe20000f3e4ff */
[C---:B------:R-:W-:Y:S01]  /*1a95a0*/  IMAD.WIDE.U32 R62, R60.reuse, 0x6ca1493b, RZ ;  /* 0x6ca1493b3c3e7825 */ /* 0x040fe200078e00ff */
[----:B------:R-:W-:Y:S02]  /*1a95b0*/  IADD3.X R58, P5, PT, R53, R58, RZ, P5, !PT ;  /* 0x0000003a353a7210 */ /* 0x000fe40002fbe4ff */
[----:B------:R-:W-:Y:S01]  /*1a95c0*/  IADD3.X R61, P0, PT, R65, R84, RZ, P0, !PT ;  /* 0x00000054413d7210 */ /* 0x000fe2000071e4ff */
[----:B------:R-:W-:Y:S01]  /*1a95d0*/  IMAD.WIDE.U32 R54, P4, R60, -0x39c4fa40, R54 ;  /* 0xc63b05c03c367825 */ /* 0x000fe20007880036 */
[----:B------:R-:W-:-:S02]  /*1a95e0*/  IADD3.X R65, PT, PT, RZ, RZ, RZ, P1, P3 ;  /* 0x000000ffff417210 */ /* 0x000fc40000fe64ff */
[----:B------:R-:W-:Y:S01]  /*1a95f0*/  IADD3 RZ, P1, PT, R58, R62, RZ ;  /* 0x0000003e3aff7210 */ /* 0x000fe20007f3e0ff */
[----:B------:R-:W-:Y:S01]  /*1a9600*/  IMAD.IADD R77, R59, 0x1, R76 ;  /* 0x000000013b4d7824 */ /* 0x000fe200078e024c */
[----:B------:R-:W-:Y:S01]  /*1a9610*/  IADD3 R53, P3, PT, R54, R63, RZ ;  /* 0x0000003f36357210 */ /* 0x000fe20007f7e0ff */
[----:B------:R-:W-:Y:S01]  /*1a9620*/  IMAD.X R63, RZ, RZ, RZ, P4 ;  /* 0x000000ffff3f7224 */ /* 0x000fe200020e06ff */
[----:B------:R-:W-:Y:S01]  /*1a9630*/  IADD3.X R84, P0, PT, R69, R85, RZ, P0, !PT ;  /* 0x0000005545547210 */ /* 0x000fe2000071e4ff */
[----:B------:R-:W-:Y:S01]  /*1a9640*/  IMAD.MOV.U32 R62, RZ, RZ, R55 ;  /* 0x000000ffff3e7224 */ /* 0x000fe200078e0037 */
[----:B------:R-:W-:Y:S01]  /*1a9650*/  IADD3.X R59, P5, PT, R78, R77, RZ, P5, !PT ;  /* 0x0000004d4e3b7210 */ /* 0x000fe20002fbe4ff */
[C---:B------:R-:W-:Y:S01]  /*1a9660*/  IMAD.WIDE.U32 R76, R56.reuse, 0x17c510ea, RZ ;  /* 0x17c510ea384c7825 */ /* 0x040fe200078e00ff */
[----:B------:R-:W-:Y:S02]  /*1a9670*/  IADD3.X R61, P0, PT, R61, R80, RZ, P0, !PT ;  /* 0x000000503d3d7210 */ /* 0x000fe4000071e4ff */
[----:B------:R-:W-:Y:S01]  /*1a9680*/  IADD3.X RZ, P1, PT, R59, R53, RZ, P1, !PT ;  /* 0x000000353bff7210 */ /* 0x000fe20000f3e4ff */
[----:B------:R-:W-:Y:S01]  /*1a9690*/  IMAD.WIDE.U32.X R62, R56, -0x39c4fa40, R62, P3 ;  /* 0xc63b05c0383e7825 */ /* 0x000fe200018e043e */
[----:B------:R-:W-:-:S02]  /*1a96a0*/  IADD3.X R53, P5, PT, RZ, RZ, RZ, P5, !PT ;  /* 0x000000ffff357210 */ /* 0x000fc40002fbe4ff */
[----:B------:R-:W-:Y:S01]  /*1a96b0*/  IADD3.X R55, P0, PT, R84, R65, RZ, P0, !PT ;  /* 0x0000004154377210 */ /* 0x000fe2000071e4ff */
[C---:B------:R-:W-:Y:S01]  /*1a96c0*/  IMAD.WIDE.U32 R76, P3, R60.reuse, 0x1ae3a46, R76 ;  /* 0x01ae3a463c4c7825 */ /* 0x040fe2000786004c */
[----:B------:R-:W-:Y:S02]  /*1a96d0*/  IADD3.X R62, P4, PT, R53, R62, RZ, P1, !PT ;  /* 0x0000003e353e7210 */ /* 0x000fe40000f9e4ff */
[----:B------:R-:W-:Y:S01]  /*1a96e0*/  IADD3 R182, PT, PT, R215, R182, RZ ;  /* 0x000000b6d7b67210 */ /* 0x000fe20007ffe0ff */
[----:B------:R-:W-:Y:S01]  /*1a96f0*/  IMAD.X R53, RZ, RZ, RZ, P5 ;  /* 0x000000ffff357224 */ /* 0x000fe200028e06ff */
[----:B------:R-:W-:Y:S01]  /*1a9700*/  IADD3.X R215, P1, PT, R61, R214, RZ, P0, !PT ;  /* 0x000000d63dd77210 */ /* 0x000fe2000073e4ff */
[----:B------:R-:W-:Y:S01]  /*1a9710*/  IMAD.WIDE.U32 R78, R60, 0x17c510ea, RZ ;  /* 0x17c510ea3c4e7825 */ /* 0x000fe200078e00ff */
[----:B------:R-:W-:Y:S02]  /*1a9720*/  IADD3 RZ, P5, PT, R82, R184, RZ ;  /* 0x000000b852ff7210 */ /* 0x000fe40007fbe0ff */
        /* <DEDUP_REMOVED lines=9> */
[----:B------:R-:W-:Y:S02]  /*1a97c0*/  IADD3 RZ, P3, PT, R62, R78, RZ ;  /* 0x0000004e3eff7210 */ /* 0x000fe40007f7e0ff */
[----:B------:R-:W-:Y:S01]  /*1a97d0*/  IADD3.X R63, P4, PT, R63, R82, RZ, P4, !PT ;  /* 0x000000523f3f7210 */ /* 0x000fe2000279e4ff */
[----:B------:R-:W-:Y:S01]  /*1a97e0*/  IMAD.IADD R52, R75, 0x1, R52 ;  /* 0x000000014b347824 */ /* 0x000fe200078e0234 */
[----:B------:R-:W-:Y:S01]  /*1a97f0*/  IADD3.X R55, P2, PT, RZ, RZ, RZ, P2, !PT ;  /* 0x000000ffff377210 */ /* 0x000fe2000175e4ff */
        /* <DEDUP_REMOVED lines=8> */
[----:B------:R-:W-:Y:S01]  /*1a9880*/  IADD3.X R56, P0, PT, RZ, RZ, RZ, P0, !PT ;  /* 0x000000ffff387210 */ /* 0x000fe2000071e4ff */
[----:B------:R-:W-:Y:S01]  /*1a9890*/  IMAD.MOV.U32 R77, RZ, RZ, R70 ;  /* 0x000000ffff4d7224 */ /* 0x000fe200078e0046 */
[----:B------:R-:W-:Y:S01]  /*1a98a0*/  IADD3.X R190, PT, PT, R191, RZ, RZ, P5, P2 ;  /* 0x000000ffbfbe7210 */ /* 0x000fe20002fe44ff */
[----:B------:R-:W-:Y:S01]  /*1a98b0*/  IMAD.MOV.U32 R202, RZ, RZ, R66 ;  /* 0x000000ffffca7224 */ /* 0x000fe200078e0042 */
[----:B------:R-:W-:Y:S01]  /*1a98c0*/  IADD3.X R55, P3, PT, R55, R81, RZ, P3, !PT ;  /* 0x0000005137377210 */ /* 0x000fe20001f7e4ff */
[----:B------:R-:W-:Y:S01]  /*1a98d0*/  IMAD.MOV.U32 R136, RZ, RZ, R64 ;  /* 0x000000ffff887224 */ /* 0x000fe200078e0040 */
[----:B------:R-:W-:Y:S01]  /*1a98e0*/  IADD3 R54, PT, PT, R59, R54, RZ ;  /* 0x000000363b367210 */ /* 0x000fe20007ffe0ff */
[----:B------:R-:W-:Y:S01]  /*1a98f0*/  IMAD.MOV.U32 R187, RZ, RZ, R74 ;  /* 0x000000ffffbb7224 */ /* 0x000fe200078e004a */
[----:B------:R-:W-:Y:S01]  /*1a9900*/  IADD3.X R53, P1, P2, R53, RZ, R56, P3, P1 ;  /* 0x000000ff35357210 */ /* 0x000fe20001a22438 */
[----:B------:R-:W-:Y:S01]  /*1a9910*/  IMAD.X R56, RZ, RZ, RZ, P0 ;  /* 0x000000ffff387224 */ /* 0x000fe200000e06ff */
[----:B------:R-:W-:Y:S01]  /*1a9920*/  MOV R195, R58 ;  /* 0x0000003a00c37202 */ /* 0x000fe20000000f00 */
        /* <DEDUP_REMOVED lines=82> */
.L_x_1478:
[----:B------:R-:W-:Y:S05]  /*1a9e50*/  BSYNC.RELIABLE B3 ;  /* 0x0000000000037941 */ /* 0x000fea0003800100 */
.L_x_1477:
        /* <DEDUP_REMOVED lines=12> */
.L_x_1476:
[----:B------:R-:W-:Y:S05]  /*1a9f20*/  BSYNC.RECONVERGENT B2 ;  /* 0x0000000000027941 */ /* 0x000fea0003800200 */
.L_x_1475:
        /* <DEDUP_REMOVED lines=28> */
[----:B------:R-:W-:-:S04]  /*1aa0f0*/  IMAD.WIDE.U32 R44, P0, R19, R6, R42 ;  /* 0x00000006132c7225 */ /* 0x000fc8000780002a */
[----:B------:R-:W-:-:S04]  /*1aa100*/  IMAD.WIDE.U32 R48, P1, R21, R6, R46 ;  /* 0x0000000615307225 */ /* 0x000fc8000782002e */
[----:B------:R-:W-:-:S04]  /*1aa110*/  IMAD.WIDE.U32 R42, R6, R18, RZ ;  /* 0x00000012062a7225 */ /* 0x000fc800078e00ff */
[----:B------:R-:W-:Y:S01]  /*1aa120*/  IMAD.X R51, RZ, RZ, RZ, P1 ;  /* 0x000000ffff337224 */ /* 0x000fe200008e06ff */
[----:B------:R-:W-:Y:S01]  /*1aa130*/  IADD3 R172, P1, PT, R43, R44, RZ ;  /* 0x0000002c2bac7210 */ /* 0x000fe20007f3e0ff */
[----:B------:R-:W-:Y:S01]  /*1aa140*/  IMAD.X R47, RZ, RZ, RZ, P0 ;  /* 0x000000ffff2f7224 */ /* 0x000fe200000e06ff */
[----:B------:R-:W-:Y:S01]  /*1aa150*/  IADD3 RZ, P0, PT, RZ, R42, RZ ;  /* 0x0000002affff7210 */ /* 0x000fe20007f1e0ff */
[----:B------:R-:W-:Y:S02]  /*1aa160*/  IMAD.MOV.U32 R46, RZ, RZ, R45 ;  /* 0x000000ffff2e7224 */ /* 0x000fe400078e002d */
[----:B------:R-:W-:Y:S01]  /*1aa170*/  IMAD.WIDE.U32 R52, R7, R22, RZ ;  /* 0x0000001607347225 */ /* 0x000fe200078e00ff */
[----:B------:R-:W-:-:S03]  /*1aa180*/  IADD3.X RZ, P0, PT, RZ, R172, RZ, P0, !PT ;  /* 0x000000acffff7210 */ /* 0x000fc6000071e4ff */
[----:B------:R-:W-:-:S04]  /*1aa190*/  IMAD.WIDE.U32 R164, R6, R20, RZ ;  /* 0x0000001406a47225 */ /* 0x000fc800078e00ff */
[----:B------:R-:W-:Y:S01]  /*1aa1a0*/  IMAD.WIDE.U32.X R46, R19, R7, R46, P1 ;  /* 0x00000007132e7225 */ /* 0x000fe200008e042e */
[----:B------:R-:W-:-:S03]  /*1aa1b0*/  IADD3 R43, P5, PT, R165, R48, RZ ;  /* 0x00000030a52b7210 */ /* 0x000fc60007fbe0ff */
[----:B------:R-:W-:Y:S01]  /*1aa1c0*/  IMAD.WIDE.U32 R44, R7, R24, RZ ;  /* 0x00000018072c7225 */ /* 0x000fe200078e00ff */
[----:B------:R-:W-:-:S03]  /*1aa1d0*/  IADD3.X R165, P0, PT, RZ, R46, RZ, P0, !PT ;  /* 0x0000002effa57210 */ /* 0x000fc6000071e4ff */
[----:B------:R-:W-:Y:S01]  /*1aa1e0*/  IMAD.WIDE.U32 R56, R7, R26, RZ ;  /* 0x0000001a07387225 */ /* 0x000fe200078e00ff */
[----:B------:R-:W-:-:S03]  /*1aa1f0*/  IADD3.X R46, P0, PT, RZ, R47, RZ, P0, !PT ;  /* 0x0000002fff2e7210 */ /* 0x000fc6000071e4ff */
[----:B------:R-:W-:Y:S01]  /*1aa200*/  IMAD.WIDE.U32 R52, P2, R23, R6, R52 ;  /* 0x0000000617347225 */ /* 0x000fe20007840034 */
[----:B------:R-:W-:-:S03]  /*1aa210*/  IADD3.X R164, P3, PT, R165, R164, RZ, P0, !PT ;  /* 0x000000a4a5a47210 */ /* 0x000fc6000077e4ff */
[----:B------:R-:W-:Y:S01]  /*1aa220*/  IMAD.MOV.U32 R50, RZ, RZ, R49 ;  /* 0x000000ffff327224 */ /* 0x000fe200078e0031 */
[----:B------:R-:W-:Y:S01]  /*1aa230*/  IADD3.X R165, P3, PT, R46, R43, RZ, P3, !PT ;  /* 0x0000002b2ea57210 */ /* 0x000fe20001f7e4ff */
[----:B------:R-:W-:Y:S02]  /*1aa240*/  IMAD.X R169, RZ, RZ, RZ, P2 ;  /* 0x000000ffffa97224 */ /* 0x000fe400010e06ff */
[----:B------:R-:W-:-:S04]  /*1aa250*/  IMAD.WIDE.U32 R48, P1, R25, R6, R44 ;  /* 0x0000000619307225 */ /* 0x000fc8000782002c */
[----:B------:R-:W-:-:S04]  /*1aa260*/  IMAD.WIDE.U32 R54, R6, R22, RZ ;  /* 0x0000001606367225 */ /* 0x000fc800078e00ff */
[----:B------:R-:W-:Y:S01]  /*1aa270*/  IMAD.WIDE.U32 R44, R6, R24, RZ ;  /* 0x00000018062c7225 */ /* 0x000fe200078e00ff */
[----:B------:R-:W-:-:S03]  /*1aa280*/  IADD3 R66, P4, PT, R55, R52, RZ ;  /* 0x0000003437427210 */ /* 0x000fc60007f9e0ff */
[----:B------:R-:W-:-:S04]  /*1aa290*/  IMAD.WIDE.U32 R56, P2, R27, R6, R56 ;  /* 0x000000061b387225 */ /* 0x000fc80007840038 */
[----:B------:R-:W-:Y:S01]  /*1aa2a0*/  IMAD.WIDE.U32 R136, R9, R18, RZ ;  /* 0x0000001209887225 */ /* 0x000fe200078e00ff */
[----:B------:R-:W-:-:S03]  /*1aa2b0*/  IADD3.X R163, PT, PT, RZ, RZ, RZ, P2, !PT ;  /* 0x000000ffffa37210 */ /* 0x000fc600017fe4ff */
[----:B------:R-:W-:Y:S01]  /*1aa2c0*/  IMAD.X R133, RZ, RZ, RZ, P1 ;  /* 0x000000ffff857224 */ /* 0x000fe200008e06ff */
[----:B------:R-:W-:Y:S01]  /*1aa2d0*/  IADD3 R0, P1, PT, R45, R48, RZ ;  /* 0x000000302d007210 */ /* 0x000fe20007f3e0ff */
[----:B------:R-:W-:-:S04]  /*1aa2e0*/  IMAD.WIDE.U32 R158, R7, R28, RZ ;  /* 0x0000001c079e7225 */ /* 0x000fc800078e00ff */
[----:B------:R-:W-:-:S04]  /*1aa2f0*/  IMAD.WIDE.U32 R78, R42, -0x1, RZ ;  /* 0xffffffff2a4e7825 */ /* 0x000fc800078e00ff */
[----:B------:R-:W-:Y:S02]  /*1aa300*/  IMAD.MOV.U32 R132, RZ, RZ, R49 ;  /* 0x000000ffff847224 */ /* 0x000fe400078e0031 */
[----:B------:R-:W-:Y:S02]  /*1aa310*/  IMAD.MOV.U32 R168, RZ, RZ, R53 ;  /* 0x000000ffffa87224 */ /* 0x000fe400078e0035 */
[----:B------:R-:W-:-:S04]  /*1aa320*/  IMAD.WIDE.U32 R48, R8, R18, RZ ;  /* 0x0000001208307225 */ /* 0x000fc800078e00ff */
[----:B------:R-:W-:-:S04]  /*1aa330*/  IMAD.WIDE.U32 R136, P2, R19, R8, R136 ;  /* 0x0000000813887225 */ /* 0x000fc80007840088 */
[----:B------:R-:W-:-:S04]  /*1aa340*/  IMAD.WIDE.U32.X R46, R21, R7, R50, P5 ;  /* 0x00000007152e7225 */ /* 0x000fc800028e0432 */
[----:B------:R-:W-:Y:S01]  /*1aa350*/  IMAD.WIDE.U32 R158, P5, R29, R6, R158 ;  /* 0x000000061d9e7225 */ /* 0x000fe200078a009e */
[----:B------:R-:W-:-:S03]  /*1aa360*/  IADD3.X R139, P3, PT, RZ, R46, RZ, P3, !PT ;  /* 0x0000002eff8b7210 */ /* 0x000fc60001f7e4ff */
[----:B------:R-:W-:Y:S01]  /*1aa370*/  IMAD.WIDE.U32 R174, R78, 0x1, RZ ;  /* 0x000000014eae7825 */ /* 0x000fe200078e00ff */
[----:B------:R-:W-:-:S03]  /*1aa380*/  IADD3.X R45, P3, PT, RZ, R47, RZ, P3, !PT ;  /* 0x0000002fff2d7210 */ /* 0x000fc60001f7e4ff */
[----:B------:R-:W-:Y:S01]  /*1aa390*/  IMAD.WIDE.U32.X R168, R23, R7, R168, P4 ;  /* 0x0000000717a87225 */ /* 0x000fe200020e04a8 */
[----:B------:R-:W-:Y:S02]  /*1aa3a0*/  IADD3 R43, P4, PT, R136, R49, RZ ;  /* 0x00000031882b7210 */ /* 0x000fe40007f9e0ff */
[----:B------:R-:W-:Y:S01]  /*1aa3b0*/  IADD3.X R139, P3, PT, R139, R54, RZ, P3, !PT ;  /* 0x000000368b8b7210 */ /* 0x000fe20001f7e4ff */
[----:B------:R-:W-:Y:S01]  /*1aa3c0*/  IMAD.WIDE.U32.X R132, R25, R7, R132, P1 ;  /* 0x0000000719847225 */ /* 0x000fe200008e0484 */
[----:B------:R-:W-:Y:S02]  /*1aa3d0*/  IADD3 RZ, P1, PT, R164, R48, RZ ;  /* 0x00000030a4ff7210 */ /* 0x000fe40007f3e0ff */
[----:B------:R-:W-:Y:S01]  /*1aa3e0*/  IADD3.X R142, P3, PT, R45, R66, RZ, P3, !PT ;  /* 0x000000422d8e7210 */ /* 0x000fe20001f7e4ff */
[----:B------:R-:W-:Y:S01]  /*1aa3f0*/  IMAD.X R205, RZ, RZ, RZ, P5 ;  /* 0x000000ffffcd7224 */ /* 0x000fe200028e06ff */
[C---:B------:R-:W-:Y:S01]  /*1aa400*/  IADD3 RZ, P5, PT, R42.reuse, R174, RZ ;  /* 0x000000ae2aff7210 */ /* 0x040fe20007fbe0ff */
[----:B------:R-:W-:Y:S01]  /*1aa410*/  IMAD R143, R42, -0x7af74001, -R172 ;  /* 0x8508bfff2a8f7824 */ /* 0x000fe200078e0aac */
[----:B------:R-:W-:Y:S01]  /*1aa420*/  IADD3.X RZ, P1, PT, R165, R43, RZ, P1, !PT ;  /* 0x0000002ba5ff7210 */ /* 0x000fe20000f3e4ff */
[----:B------:R-:W-:-:S04]  /*1aa430*/  IMAD.WIDE.U32 R90, R9, R22, RZ ;  /* 0x00000016095a7225 */ /* 0x000fc800078e00ff */
[----:B------:R-:W-:-:S04]  /*1aa440*/  IMAD.WIDE.U32 R92, R9, R20, RZ ;  /* 0x00000014095c7225 */ /* 0x000fc800078e00ff */
[----:B------:R-:W-:Y:S02]  /*1aa450*/  IMAD.X R43, RZ, RZ, RZ, P2 ;  /* 0x000000ffff2b7224 */ /* 0x000fe400010e06ff */
[----:B------:R-:W-:Y:S02]  /*1aa460*/  IMAD.MOV.U32 R42, RZ, RZ, R137 ;  /* 0x000000ffff2a7224 */ /* 0x000fe400078e0089 */
[----:B------:R-:W-:-:S04]  /*1aa470*/  IMAD.WIDE.U32 R134, R6, R26, RZ ;  /* 0x0000001a06867225 */ /* 0x000fc800078e00ff */
[----:B------:R-:W-:Y:S01]  /*1aa480*/  IMAD.WIDE.U32.X R42, R19, R9, R42, P4 ;  /* 0x00000009132a7225 */ /* 0x000fe200020e042a */
[----:B------:R-:W-:-:S03]  /*1aa490*/  IADD3 R2, P0, PT, R135, R56, RZ ;  /* 0x0000003887027210 */ /* 0x000fc60007f1e0ff */
[----:B------:R-:W-:Y:S01]  /*1aa4a0*/  IMAD.WIDE.U32 R98, R8, R22, RZ ;  /* 0x0000001608627225 */ /* 0x000fe200078e00ff */
[----:B------:R-:W-:-:S03]  /*1aa4b0*/  IADD3.X R138, P1, PT, RZ, R42, RZ, P1, !PT ;  /* 0x0000002aff8a7210 */ /* 0x000fc60000f3e4ff */
[----:B------:R-:W-:-:S04]  /*1aa4c0*/  IMAD.WIDE.U32 R90, P4, R23, R8, R90 ;  /* 0x00000008175a7225 */ /* 0x000fc8000788005a */
[----:B------:R-:W-:-:S04]  /*1aa4d0*/  IMAD.WIDE.U32 R166, R8, R20, RZ ;  /* 0x0000001408a67225 */ /* 0x000fc800078e00ff */
[----:B------:R-:W-:-:S04]  /*1aa4e0*/  IMAD.WIDE.U32 R92, P2, R21, R8, R92 ;  /* 0x00000008155c7225 */ /* 0x000fc8000784005c */
        /* <DEDUP_REMOVED lines=9> */
[----:B------:R-:W-:-:S04]  /*1aa580*/  IMAD.WIDE.U32.X R48, R23, R9, R48, P4 ;  /* 0x0000000917307225 */ /* 0x000fc800020e0430 */
[----:B------:R-:W-:-:S04]  /*1aa590*/  IMAD.WIDE.U32.X R160, R21, R9, R160, P2 ;  /* 0x0000000915a07225 */ /* 0x000fc800010e04a0 */
[----:B------:R-:W-:-:S04]  /*1aa5a0*/  IMAD.WIDE.U32 R102, R9, R28, RZ ;  /* 0x0000001c09667225 */ /* 0x000fc800078e00ff */
[----:B------:R-:W-:-:S04]  /*1aa5b0*/  IMAD.WIDE.U32 R128, P4, R27, R8, R128 ;  /* 0x000000081b807225 */ /* 0x000fc80007880080 */
[----:B------:R-:W-:-:S04]  /*1aa5c0*/  IMAD.WIDE.U32 R52, P2, R25, R8, R52 ;  /* 0x0000000819347225 */ /* 0x000fc80007840034 */
[----:B------:R-:W-:Y:S02]  /*1aa5d0*/  IMAD.X R195, RZ, RZ, RZ, P4 ;  /* 0x000000ffffc37224 */ /* 0x000fe400020e06ff */
[----:B------:R-:W-:-:S04]  /*1aa5e0*/  IMAD.WIDE.U32 R62, R11, R20, RZ ;  /* 0x000000140b3e7225 */ /* 0x000fc800078e00ff */
[----:B------:R-:W-:Y:S02]  /*1aa5f0*/  IMAD.X R201, RZ, RZ, RZ, P2 ;  /* 0x000000ffffc97224 */ /* 0x000fe400010e06ff */
[----:B------:R-:W-:-:S04]  /*1aa600*/  IMAD.WIDE.U32 R130, P4, R19, R10, R130 ;  /* 0x0000000a13827225 */ /* 0x000fc80007880082 */
[----:B------:R-:W-:-:S04]  /*1aa610*/  IMAD.WIDE.U32 R112, R10, R18, RZ ;  /* 0x000000120a707225 */ /* 0x000fc800078e00ff */
[----:B------:R-:W-:-:S04]  /*1aa620*/  IMAD.WIDE.U32 R102, P2, R29, R8, R102 ;  /* 0x000000081d667225 */ /* 0x000fc80007840066 */
[----:B------:R-:W-:Y:S01]  /*1aa630*/  IMAD.X R47, RZ, RZ, RZ, P4 ;  /* 0x000000ffff2f7224 */ /* 0x000fe200020e06ff */
[----:B------:R-:W-:Y:S01]  /*1aa640*/  IADD3 R93, P4, PT, R130, R113, RZ ;  /* 0x00000071825d7210 */ /* 0x000fe20007f9e0ff */
[----:B------:R-:W-:Y:S02]  /*1aa650*/  IMAD.X R197, RZ, RZ, RZ, P2 ;  /* 0x000000ffffc57224 */ /* 0x000fe400010e06ff */
        /* <DEDUP_REMOVED lines=9> */
[----:B------:R-:W-:-:S04]  /*1aa6f0*/  IMAD.WIDE.U32 R76, R11, R28, RZ ;  /* 0x0000001c0b4c7225 */ /* 0x000fc800078e00ff */
[----:B------:R-:W-:-:S04]  /*1aa700*/  IMAD.WIDE.U32.X R50, R21, R11, R50, P4 ;  /* 0x0000000b15327225 */ /* 0x000fc800020e0432 */
[----:B------:R-:W-:-:S04]  /*1aa710*/  IMAD.WIDE.U32 R118, R11, R26, RZ ;  /* 0x0000001a0b767225 */ /* 0x000fc800078e00ff */
[----:B------:R-:W-:-:S04]  /*1aa720*/  IMAD.WIDE.U32 R60, P4, R25, R10, R60 ;  /* 0x0000000a193c7225 */ /* 0x000fc8000788003c */
[----:B------:R-:W-:-:S04]  /*1aa730*/  IMAD.WIDE.U32 R96, P2, R23, R10, R96 ;  /* 0x0000000a17607225 */ /* 0x000fc80007840060 */
[----:B------:R-:W-:Y:S02]  /*1aa740*/  IMAD.X R183, RZ, RZ, RZ, P4 ;  /* 0x000000ffffb77224 */ /* 0x000fe400020e06ff */
[----:B------:R-:W-:-:S04]  /*1aa750*/  IMAD.WIDE.U32 R70, R10, R22, RZ ;  /* 0x000000160a467225 */ /* 0x000fc800078e00ff */
[----:B------:R-:W-:-:S04]  /*1aa760*/  IMAD.WIDE.U32 R108, R13, R18, RZ ;  /* 0x000000120d6c7225 */ /* 0x000fc800078e00ff */
[----:B------:R-:W-:Y:S02]  /*1aa770*/  IMAD.X R123, RZ, RZ, RZ, P2 ;  /* 0x000000ffff7b7224 */ /* 0x000fe400010e06ff */
[----:B------:R-:W-:-:S04]  /*1aa780*/  IMAD.WIDE.U32 R76, P4, R29, R10, R76 ;  /* 0x0000000a1d4c7225 */ /* 0x000fc8000788004c */
[----:B------:R-:W-:Y:S01]  /*1aa790*/  IMAD.WIDE.U32 R118, P2, R27, R10, R118 ;  /* 0x0000000a1b767225 */ /* 0x000fe20007840076 */
[----:B------:R-:W-:-:S03]  /*1aa7a0*/  MOV R198, R77 ;  /* 0x0000004d00c67202 */ /* 0x000fc60000000f00 */
[----:B------:R-:W-:Y:S01]  /*1aa7b0*/  IMAD.X R199, RZ, RZ, RZ, P4 ;  /* 0x000000ffffc77224 */ /* 0x000fe200020e06ff */
[----:B------:R-:W-:Y:S01]  /*1aa7c0*/  IADD3 R63, P4, PT, R96, R71, RZ ;  /* 0x00000047603f7210 */ /* 0x000fe20007f9e0ff */
[----:B------:R-:W-:Y:S02]  /*1aa7d0*/  IMAD.X R173, RZ, RZ, RZ, P2 ;  /* 0x000000ffffad7224 */ /* 0x000fe400010e06ff */
        /* <DEDUP_REMOVED lines=11> */
[----:B------:R-:W-:-:S03]  /*1aa890*/  IADD3.X R115, PT, PT, RZ, RZ, RZ, P2, !PT ;  /* 0x000000ffff737210 */ /* 0x000fc600017fe4ff */
[----:B------:R-:W-:-:S04]  /*1aa8a0*/  IMAD.WIDE.U32 R74, R12, R20, RZ ;  /* 0x000000140c4a7225 */ /* 0x000fc800078e00ff */
[----:B------:R-:W-:Y:S01]  /*1aa8b0*/  IMAD.WIDE.U32 R54, R12, R22, RZ ;  /* 0x000000160c367225 */ /* 0x000fe200078e00ff */
[----:B------:R-:W-:Y:S02]  /*1aa8c0*/  IADD3 R71, P2, PT, R84, R75, RZ ;  /* 0x0000004b54477210 */ /* 0x000fe40007f5e0ff */
[----:B------:R-:W-:Y:S01]  /*1aa8d0*/  IADD3.X R75, P1, PT, RZ, R43, RZ, P1, !PT ;  /* 0x0000002bff4b7210 */ /* 0x000fe20000f3e4ff */
[----:B------:R-:W-:-:S03]  /*1aa8e0*/  IMAD.WIDE.U32 R120, P4, R23, R12, R120 ;  /* 0x0000000c17787225 */ /* 0x000fc60007880078 */
[----:B------:R-:W-:Y:S01]  /*1aa8f0*/  IADD3.X R138, P1, PT, R138, R139, RZ, P1, !PT ;  /* 0x0000008b8a8a7210 */ /* 0x000fe20000f3e4ff */
[----:B------:R-:W-:Y:S01]  /*1aa900*/  IMAD.X R125, RZ, RZ, RZ, P4 ;  /* 0x000000ffff7d7224 */ /* 0x000fe200020e06ff */
[----:B------:R-:W-:Y:S01]  /*1aa910*/  IADD3 R4, P4, PT, R120, R55, RZ ;  /* 0x0000003778047210 */ /* 0x000fe20007f9e0ff */
[----:B------:R-:W-:Y:S01]  /*1aa920*/  IMAD.WIDE.U32 R88, R13, R24, RZ ;  /* 0x000000180d587225 */ /* 0x000fe200078e00ff */
[----:B------:R-:W-:Y:S02]  /*1aa930*/  IADD3.X R139, P1, PT, R75, R142, RZ, P1, !PT ;  /* 0x0000008e4b8b7210 */ /* 0x000fe40000f3e4ff */
[----:B------:R-:W-:Y:S01]  /*1aa940*/  IADD3 R75, PT, PT, R79, R143, RZ ;  /* 0x0000008f4f4b7210 */ /* 0x000fe20007ffe0ff */
[----:B------:R-:W-:Y:S01]  /*1aa950*/  IMAD.WIDE.U32 R64, R13, R26, RZ ;  /* 0x0000001a0d407225 */ /* 0x000fe200078e00ff */
[----:B------:R-:W-:-:S03]  /*1aa960*/  IADD3.X R79, P1, PT, RZ, RZ, RZ, P1, !PT ;  /* 0x000000ffff4f7210 */ /* 0x000fc60000f3e4ff */
[----:B------:R-:W-:Y:S02]  /*1aa970*/  IMAD.MOV.U32 R114, RZ, RZ, R85 ;  /* 0x000000ffff727224 */ /* 0x000fe400078e0055 */
[----:B------:R-:W-:Y:S02]  /*1aa980*/  IMAD.MOV.U32 R124, RZ, RZ, R121 ;  /* 0x000000ffff7c7224 */ /* 0x000fe400078e0079 */
[----:B------:R-:W-:-:S04]  /*1aa990*/  IMAD.WIDE.U32 R110, R13, R28, RZ ;  /* 0x0000001c0d6e7225 */ /* 0x000fc800078e00ff */
[----:B------:R-:W-:-:S04]  /*1aa9a0*/  IMAD.WIDE.U32.X R114, R21, R13, R114, P2 ;  /* 0x0000000d15727225 */ /* 0x000fc800010e0472 */
[----:B------:R-:W-:-:S04]  /*1aa9b0*/  IMAD.WIDE.U32 R100, R15, R18, RZ ;  /* 0x000000120f647225 */ /* 0x000fc800078e00ff */
[----:B------:R-:W-:-:S04]  /*1aa9c0*/  IMAD.WIDE.U32.X R124, R23, R13, R124, P4 ;  /* 0x0000000d177c7225 */ /* 0x000fc800020e047c */
[----:B------:R-:W-:-:S04]  /*1aa9d0*/  IMAD.WIDE.U32 R88, P2, R25, R12, R88 ;  /* 0x0000000c19587225 */ /* 0x000fc80007840058 */
[----:B------:R-:W-:-:S04]  /*1aa9e0*/  IMAD.WIDE.U32 R64, P4, R27, R12, R64 ;  /* 0x0000000c1b407225 */ /* 0x000fc80007880040 */
[----:B------:R-:W-:-:S04]  /*1aa9f0*/  IMAD.WIDE.U32 R104, R15, R20, RZ ;  /* 0x000000140f687225 */ /* 0x000fc800078e00ff */
[----:B------:R-:W-:-:S04]  /*1aaa00*/  IMAD.WIDE.U32 R68, R15, R22, RZ ;  /* 0x000000160f447225 */ /* 0x000fc800078e00ff */
[----:B------:R-:W-:Y:S02]  /*1aaa10*/  IMAD.X R167, RZ, RZ, RZ, P2 ;  /* 0x000000ffffa77224 */ /* 0x000fe400010e06ff */
[----:B------:R-:W-:Y:S02]  /*1aaa20*/  IMAD.X R191, RZ, RZ, RZ, P4 ;  /* 0x000000ffffbf7224 */ /* 0x000fe400020e06ff */
[----:B------:R-:W-:-:S04]  /*1aaa30*/  IMAD.WIDE.U32 R110, P2, R29, R12, R110 ;  /* 0x0000000c1d6e7225 */ /* 0x000fc8000784006e */
[----:B------:R-:W-:-:S04]  /*1aaa40*/  IMAD.WIDE.U32 R100, P4, R19, R14, R100 ;  /* 0x0000000e13647225 */ /* 0x000fc80007880064 */
[----:B------:R-:W-:Y:S02]  /*1aaa50*/  IMAD.MOV.U32 R162, RZ, RZ, R57 ;  /* 0x000000ffffa27224 */ /* 0x000fe400078e0039 */
[----:B------:R-:W-:-:S04]  /*1aaa60*/  IMAD.WIDE.U32 R86, R15, R26, RZ ;  /* 0x0000001a0f567225 */ /* 0x000fc800078e00ff */
[----:B------:R-:W-:Y:S02]  /*1aaa70*/  IMAD.X R137, RZ, RZ, RZ, P2 ;  /* 0x000000ffff897224 */ /* 0x000fe400010e06ff */
[----:B------:R-:W-:Y:S02]  /*1aaa80*/  IMAD.X R95, RZ, RZ, RZ, P4 ;  /* 0x000000ffff5f7224 */ /* 0x000fe400020e06ff */
[----:B------:R-:W-:-:S04]  /*1aaa90*/  IMAD.WIDE.U32 R56, R15, R24, RZ ;  /* 0x000000180f387225 */ /* 0x000fc800078e00ff */
[----:B------:R-:W-:-:S04]  /*1aaaa0*/  IMAD.WIDE.U32 R104, P2, R21, R14, R104 ;  /* 0x0000000e15687225 */ /* 0x000fc80007840068 */
[----:B------:R-:W-:Y:S01]  /*1aaab0*/  IMAD.WIDE.U32 R68, P4, R23, R14, R68 ;  /* 0x0000000e17447225 */ /* 0x000fe20007880044 */
[----:B------:R-:W-:-:S03]  /*1aaac0*/  IADD3.X R155, PT, PT, RZ, RZ, RZ, P2, !PT ;  /* 0x000000ffff9b7210 */ /* 0x000fc600017fe4ff */
[----:B------:R-:W-:Y:S02]  /*1aaad0*/  IMAD.X R149, RZ, RZ, RZ, P4 ;  /* 0x000000ffff957224 */ /* 0x000fe400020e06ff */
[----:B------:R-:W-:-:S04]  /*1aaae0*/  IMAD.WIDE.U32 R42, R17, R18, RZ ;  /* 0x00000012112a7225 */ /* 0x000fc800078e00ff */
[----:B------:R-:W-:-:S04]  /*1aaaf0*/  IMAD.WIDE.U32 R86, P4, R27, R14, R86 ;  /* 0x0000000e1b567225 */ /* 0x000fc80007880056 */
[----:B------:R-:W-:-:S04]  /*1aab00*/  IMAD.WIDE.U32 R126, R14, R18, RZ ;  /* 0x000000120e7e7225 */ /* 0x000fc800078e00ff */
[----:B------:R-:W-:-:S04]  /*1aab10*/  IMAD.WIDE.U32 R56, P2, R25, R14, R56 ;  /* 0x0000000e19387225 */ /* 0x000fc80007840038 */
[----:B------:R-:W-:Y:S01]  /*1aab20*/  IMAD.X R91, RZ, RZ, RZ, P4 ;  /* 0x000000ffff5b7224 */ /* 0x000fe200020e06ff */
[----:B------:R-:W-:Y:S01]  /*1aab30*/  IADD3 R55, P4, PT, R100, R127, RZ ;  /* 0x0000007f64377210 */ /* 0x000fe20007f9e0ff */
[----:B------:R-:W-:Y:S02]  /*1aab40*/  IMAD.X R45, RZ, RZ, RZ, P2 ;  /* 0x000000ffff2d7224 */ /* 0x000fe400010e06ff */
[----:B------:R-:W-:-:S04]  /*1aab50*/  IMAD.WIDE.U32 R66, P2, R19, R16, R42 ;  /* 0x0000001013427225 */ /* 0x000fc8000784002a */
[----:B------:R-:W-:-:S04]  /*1aab60*/  IMAD.WIDE.U32 R106, R16, R18, RZ ;  /* 0x00000012106a7225 */ /* 0x000fc800078e00ff */
[----:B------:R-:W-:-:S04]  /*1aab70*/  IMAD.WIDE.U32 R116, R14, R20, RZ ;  /* 0x000000140e747225 */ /* 0x000fc800078e00ff */
[----:B------:R-:W-:Y:S02]  /*1aab80*/  IMAD.MOV.U32 R94, RZ, RZ, R101 ;  /* 0x000000ffff5e7224 */ /* 0x000fe400078e0065 */
[----:B------:R-:W-:Y:S01]  /*1aab90*/  IMAD.X R147, RZ, RZ, RZ, P2 ;  /* 0x000000ffff937224 */ /* 0x000fe200010e06ff */
[----:B------:R-:W-:Y:S01]  /*1aaba0*/  IADD3 R42, P2, PT, R66, R107, RZ ;  /* 0x0000006b422a7210 */ /* 0x000fe20007f5e0ff */
[----:B------:R-:W-:Y:S01]  /*1aabb0*/  IMAD.WIDE.U32.X R94, R19, R15, R94, P4 ;  /* 0x0000000f135e7225 */ /* 0x000fe200020e045e */
[----:B------:R-:W-:Y:S02]  /*1aabc0*/  IADD3 R43, P4, PT, R104, R117, RZ ;  /* 0x00000075682b7210 */ /* 0x000fe40007f9e0ff */
[----:B------:R-:W-:Y:S01]  /*1aabd0*/  IADD3.X R107, P3, PT, RZ, R168, RZ, P3, !PT ;  /* 0x000000a8ff6b7210 */ /* 0x000fe20001f7e4ff */
[----:B------:R-:W-:-:S03]  /*1aabe0*/  IMAD.WIDE.U32 R140, R17, R20, RZ ;  /* 0x00000014118c7225 */ /* 0x000fc600078e00ff */
[----:B------:R-:W-:Y:S01]  /*1aabf0*/  IADD3.X R97, P3, PT, RZ, R169, RZ, P3, !PT ;  /* 0x000000a9ff617210 */ /* 0x000fe20001f7e4ff */
[----:B------:R-:W-:Y:S02]  /*1aac00*/  IMAD.MOV.U32 R146, RZ, RZ, R67 ;  /* 0x000000ffff927224 */ /* 0x000fe400078e0043 */
[----:B------:R-:W-:-:S04]  /*1aac10*/  IMAD.WIDE.U32 R144, R14, R22, RZ ;  /* 0x000000160e907225 */ /* 0x000fc800078e00ff */
[----:B------:R-:W-:Y:S02]  /*1aac20*/  IMAD.MOV.U32 R154, RZ, RZ, R105 ;  /* 0x000000ffff9a7224 */ /* 0x000fe400078e0069 */
[----:B------:R-:W-:Y:S01]  /*1aac30*/  IMAD.WIDE.U32.X R146, R19, R17, R146, P2 ;  /* 0x0000001113927225 */ /* 0x000fe200010e0492 */
[----:B------:R-:W-:-:S03]  /*1aac40*/  IADD3 R67, P2, PT, R68, R145, RZ ;  /* 0x0000009144437210 */ /* 0x000fc60007f5e0ff */
[----:B------:R-:W-:-:S04]  /*1aac50*/  IMAD.WIDE.U32.X R154, R21, R15, R154, P4 ;  /* 0x0000000f159a7225 */ /* 0x000fc800020e049a */
[----:B------:R-:W-:-:S04]  /*1aac60*/  IMAD.WIDE.U32 R140, P4, R21, R16, R140 ;  /* 0x00000010158c7225 */ /* 0x000fc8000788008c */
[----:B------:R-:W-:-:S04]  /*1aac70*/  IMAD.WIDE.U32 R142, R16, R20, RZ ;  /* 0x00000014108e7225 */ /* 0x000fc800078e00ff */
[----:B------:R-:W-:-:S04]  /*1aac80*/  IMAD.WIDE.U32 R170, R75, 0x1, RZ ;  /* 0x000000014baa7825 */ /* 0x000fc800078e00ff */
[----:B------:R-:W-:Y:S02]  /*1aac90*/  IMAD.MOV.U32 R148, RZ, RZ, R69 ;  /* 0x000000ffff947224 */ /* 0x000fe400078e0045 */
[----:B------:R-:W-:Y:S01]  /*1aaca0*/  IMAD.X R157, RZ, RZ, RZ, P4 ;  /* 0x000000ffff9d7224 */ /* 0x000fe200020e06ff */
[----:B------:R-:W-:Y:S01]  /*1aacb0*/  IADD3 R19, P4, PT, R140, R143, RZ ;  /* 0x0000008f8c137210 */ /* 0x000fe20007f9e0ff */
[----:B------:R-:W-:-:S04]  /*1aacc0*/  IMAD.WIDE.U32.X R148, R23, R15, R148, P2 ;  /* 0x0000000f17947225 */ /* 0x000fc800010e0494 */
[----:B------:R-:W-:-:S04]  /*1aacd0*/  IMAD.WIDE.U32 R170, P2, R78, -0x7af74000, R170 ;  /* 0x8508c0004eaa7825 */ /* 0x000fc800078400aa */
[----:B------:R-:W-:Y:S01]  /*1aace0*/  IMAD.MOV.U32 R156, RZ, RZ, R141 ;  /* 0x000000ffff9c7224 */ /* 0x000fe200078e008d */
[----:B------:R-:W-:Y:S01]  /*1aacf0*/  MOV R174, R171 ;  /* 0x000000ab00ae7202 */ /* 0x000fe20000000f00 */
[----:B------:R-:W-:-:S04]  /*1aad00*/  IMAD.WIDE.U32 R152, R17, R22, RZ ;  /* 0x0000001611987225 */ /* 0x000fc800078e00ff */
[----:B------:R-:W-:Y:S01]  /*1aad10*/  IMAD.WIDE.U32.X R156, R21, R17, R156, P4 ;  /* 0x00000011159c7225 */ /* 0x000fe200020e049c */
[----:B------:R-:W-:-:S03]  /*1aad20*/  IADD3 R21, P4, PT, R175, R170, RZ ;  /* 0x000000aaaf157210 */ /* 0x000fc60007f9e0ff */
[----:B------:R-:W-:Y:S01]  /*1aad30*/  IMAD.X R175, RZ, RZ, RZ, P2 ;  /* 0x000000ffffaf7224 */ /* 0x000fe200010e06ff */
[----:B------:R-:W-:Y:S01]  /*1aad40*/  IADD3.X RZ, P5, PT, R172, R21, RZ, P5, !PT ;  /* 0x00000015acff7210 */ /* 0x000fe20002fbe4ff */
[----:B------:R-:W-:Y:S01]  /*1aad50*/  IMAD.X R105, RZ, RZ, RZ, P1 ;  /* 0x000000ffff697224 */ /* 0x000fe200008e06ff */
[----:B------:R-:W-:Y:S01]  /*1aad60*/  IADD3 RZ, P2, PT, R138, R166, RZ ;  /* 0x000000a68aff7210 */ /* 0x000fe20007f5e0ff */
[----:B------:R-:W-:-:S03]  /*1aad70*/  IMAD.WIDE.U32.X R170, R75, -0x7af74000, R174, P4 ;  /* 0x8508c0004baa7825 */ /* 0x000fc600020e04ae */
[----:B------:R-:W-:Y:S01]  /*1aad80*/  IADD3.X RZ, P2, PT, R139, R135, RZ, P2, !PT ;  /* 0x000000878bff7210 */ /* 0x000fe2000175e4ff */
[----:B------:R-:W-:Y:S01]  /*1aad90*/  IMAD.WIDE.U32 R152, P1, R23, R16, R152 ;  /* 0x0000001017987225 */ /* 0x000fe20007820098 */
[----:B------:R-:W-:Y:S02]  /*1aada0*/  IADD3.X R99, P5, PT, RZ, R170, RZ, P5, !PT ;  /* 0x000000aaff637210 */ /* 0x000fe40002fbe4ff */
[----:B------:R-:W-:Y:S01]  /*1aadb0*/  IADD3.X R79, P2, PT, R79, R160, RZ, P2, !PT ;  /* 0x000000a04f4f7210 */ /* 0x000fe2000175e4ff */
[----:B------:R-:W-:Y:S01]  /*1aadc0*/  IMAD.WIDE.U32 R150, R6, R28, RZ ;  /* 0x0000001c06967225 */ /* 0x000fe200078e00ff */
[----:B------:R-:W-:-:S03]  /*1aadd0*/  IADD3.X R101, P5, PT, RZ, R171, RZ, P5, !PT ;  /* 0x000000abff657210 */ /* 0x000fc60002fbe4ff */
[----:B------:R-:W-:Y:S01]  /*1aade0*/  IMAD.X R185, RZ, RZ, RZ, P1 ;  /* 0x000000ffffb97224 */ /* 0x000fe200008e06ff */
[----:B------:R-:W-:Y:S01]  /*1aadf0*/  IADD3 R69, P1, PT, R151, R158, RZ ;  /* 0x0000009e97457210 */ /* 0x000fe20007f3e0ff */
[----:B------:R-:W-:Y:S02]  /*1aae00*/  IMAD.MOV.U32 R204, RZ, RZ, R159 ;  /* 0x000000ffffcc7224 */ /* 0x000fe400078e009f */
[----:B------:R-:W-:-:S04]  /*1aae10*/  IMAD.WIDE.U32 R164, R18, R8, R164 ;  /* 0x0000000812a47225 */ /* 0x000fc800078e00a4 */
[----:B------:R-:W-:Y:S01]  /*1aae20*/  IMAD.WIDE.U32 R158, R16, R22, RZ ;  /* 0x00000016109e7225 */ /* 0x000fe200078e00ff */
[----:B------:R-:W-:Y:S02]  /*1aae30*/  IADD3.X R160, P5, PT, R99, R164, RZ, P5, !PT ;  /* 0x000000a463a07210 */ /* 0x000fe40002fbe4ff */
[----:B------:R-:W-:Y:S01]  /*1aae40*/  IADD3.X R99, P2, PT, R105, R161, RZ, P2, !PT ;  /* 0x000000a169637210 */ /* 0x000fe2000175e4ff */
[----:B------:R-:W-:Y:S01]  /*1aae50*/  IMAD.IADD R85, R165, 0x1, R136 ;  /* 0x00000001a5557824 */ /* 0x000fe200078e0288 */
[----:B------:R-:W-:Y:S01]  /*1aae60*/  IADD3 R21, P4, PT, R152, R159, RZ ;  /* 0x0000009f98157210 */ /* 0x000fe20007f9e0ff */
[----:B------:R-:W-:-:S03]  /*1aae70*/  IMAD.WIDE.U32 R164, R8, R24, RZ ;  /* 0x0000001808a47225 */ /* 0x000fc600078e00ff */
[----:B------:R-:W-:Y:S01]  /*1aae80*/  IADD3.X R161, P5, PT, R101, R85, RZ, P5, !PT ;  /* 0x0000005565a17210 */ /* 0x000fe20002fbe4ff */
[----:B------:R-:W-:Y:S02]  /*1aae90*/  IMAD.MOV.U32 R184, RZ, RZ, R153 ;  /* 0x000000ffffb87224 */ /* 0x000fe400078e0099 */
[----:B------:R-:W-:-:S04]  /*1aaea0*/  IMAD.WIDE.U32 R180, R8, R26, RZ ;  /* 0x0000001a08b47225 */ /* 0x000fc800078e00ff */
[----:B------:R-:W-:Y:S01]  /*1aaeb0*/  IMAD.WIDE.U32.X R162, R27, R7, R162, P0 ;  /* 0x000000071ba27225 */ /* 0x000fe200000e04a2 */
[----:B------:R-:W-:-:S03]  /*1aaec0*/  IADD3 R105, P0, PT, R52, R165, RZ ;  /* 0x000000a534697210 */ /* 0x000fc60007f1e0ff */
[----:B------:R-:W-:Y:S01]  /*1aaed0*/  IMAD.WIDE.U32.X R184, R23, R17, R184, P4 ;  /* 0x0000001117b87225 */ /* 0x000fe200020e04b8 */
[----:B------:R-:W-:-:S03]  /*1aaee0*/  IADD3.X R23, P3, PT, R107, R44, RZ, P3, !PT ;  /* 0x0000002c6b177210 */ /* 0x000fc60001f7e4ff */
[----:B------:R-:W-:Y:S01]  /*1aaef0*/  IMAD.WIDE.U32 R192, R8, R28, RZ ;  /* 0x0000001c08c07225 */ /* 0x000fe200078e00ff */
[----:B------:R-:W-:-:S03]  /*1aaf00*/  IADD3.X R0, P3, PT, R97, R0, RZ, P3, !PT ;  /* 0x0000000061007210 */ /* 0x000fc60001f7e4ff */
        /* <DEDUP_REMOVED lines=36> */
[----:B------:R-:W-:-:S04]  /*1ab150*/  IMAD.WIDE.U32.X R208, R29, R13, R136, P0 ;  /* 0x0000000d1dd07225 */ /* 0x000fc800000e0488 */
[----:B------:R-:W-:-:S04]  /*1ab160*/  IMAD.WIDE.U32 R136, P0, R25, R16, R210 ;  /* 0x0000001019887225 */ /* 0x000fc800078000d2 */
[----:B------:R-:W-:-:S04]  /*1ab170*/  IMAD.WIDE.U32.X R44, R25, R15, R44, P1 ;  /* 0x0000000f192c7225 */ /* 0x000fc800008e042c */
[----:B------:R-:W-:-:S04]  /*1ab180*/  IMAD.WIDE.U32 R210, R75, 0x30000000, RZ ;  /* 0x300000004bd27825 */ /* 0x000fc800078e00ff */
[----:B------:R-:W-:-:S04]  /*1ab190*/  IMAD.WIDE.U32 R206, P1, R29, R14, R206 ;  /* 0x0000000e1dce7225 */ /* 0x000fc800078200ce */
[----:B------:R-:W-:-:S04]  /*1ab1a0*/  IMAD.WIDE.U32 R178, R16, R24, RZ ;  /* 0x0000001810b27225 */ /* 0x000fc800078e00ff */
[----:B------:R-:W-:-:S04]  /*1ab1b0*/  IMAD.WIDE.U32 R138, R20, R8, R138 ;  /* 0x00000008148a7225 */ /* 0x000fc800078e008a */
[----:B------:R-:W-:Y:S01]  /*1ab1c0*/  IMAD.X R131, RZ, RZ, RZ, P1 ;  /* 0x000000ffff837224 */ /* 0x000fe200008e06ff */
[----:B------:R-:W-:Y:S01]  /*1ab1d0*/  IADD3 RZ, P4, PT, R138, R112, RZ ;  /* 0x000000708aff7210 */ /* 0x000fe20007f9e0ff */
[----:B------:R-:W-:-:S04]  /*1ab1e0*/  IMAD.WIDE.U32 R210, P1, R78, 0x170b5d44, R210 ;  /* 0x170b5d444ed27825 */ /* 0x000fc800078200d2 */
        /* <DEDUP_REMOVED lines=8> */
[----:B------:R-:W-:Y:S02]  /*1ab270*/  IADD3 RZ, P0, PT, R160, R212, RZ ;  /* 0x000000d4a0ff7210 */ /* 0x000fe40007f1e0ff */
[----:B------:R-:W-:Y:S01]  /*1ab280*/  IADD3.X R212, P2, PT, R79, R23, RZ, P2, !PT ;  /* 0x000000174fd47210 */ /* 0x000fe2000175e4ff */
[----:B------:R-:W-:Y:S01]  /*1ab290*/  IMAD.WIDE.U32.X R214, R75, 0x170b5d44, R214, P1 ;  /* 0x170b5d444bd67825 */ /* 0x000fe200008e04d6 */
[----:B------:R-:W-:Y:S02]  /*1ab2a0*/  IADD3.X R23, P5, PT, RZ, RZ, RZ, P5, !PT ;  /* 0x000000ffff177210 */ /* 0x000fe40002fbe4ff */
[----:B------:R-:W-:Y:S01]  /*1ab2b0*/  IADD3.X R25, P3, PT, RZ, R132, RZ, P3, !PT ;  /* 0x00000084ff197210 */ /* 0x000fe20001f7e4ff */
[----:B------:R-:W-:Y:S01]  /*1ab2c0*/  IMAD.IADD R139, R139, 0x1, R92 ;  /* 0x000000018b8b7824 */ /* 0x000fe200078e025c */
[----:B------:R-:W-:Y:S01]  /*1ab2d0*/  IADD3.X RZ, P0, PT, R161, R213, RZ, P0, !PT ;  /* 0x000000d5a1ff7210 */ /* 0x000fe2000071e4ff */
[----:B------:R-:W-:Y:S01]  /*1ab2e0*/  IMAD.X R85, RZ, RZ, RZ, P5 ;  /* 0x000000ffff557224 */ /* 0x000fe200028e06ff */
[----:B------:R-:W-:Y:S01]  /*1ab2f0*/  IADD3.X R79, P3, PT, RZ, R133, RZ, P3, !PT ;  /* 0x00000085ff4f7210 */ /* 0x000fe20001f7e4ff */
[----:B------:R-:W-:Y:S01]  /*1ab300*/  IMAD.WIDE.U32 R216, R78, -0x45f6b800, RZ ;  /* 0xba0948004ed87825 */ /* 0x000fe200078e00ff */
[----:B------:R-:W-:-:S02]  /*1ab310*/  IADD3.X R23, P0, PT, R23, R214, RZ, P0, !PT ;  /* 0x000000d617177210 */ /* 0x000fc4000071e4ff */
[----:B------:R-:W-:Y:S01]  /*1ab320*/  IADD3.X RZ, P4, PT, R139, R93, RZ, P4, !PT ;  /* 0x0000005d8bff7210 */ /* 0x000fe2000279e4ff */
[----:B------:R-:W-:Y:S01]  /*1ab330*/  IMAD.WIDE.U32 R92, R14, R26, RZ ;  /* 0x0000001a0e5c7225 */ /* 0x000fe200078e00ff */
[----:B------:R-:W-:Y:S02]  /*1ab340*/  IADD3.X R213, P2, PT, R99, R0, RZ, P2, !PT ;  /* 0x0000000063d57210 */ /* 0x000fe4000175e4ff */
[----:B------:R-:W-:Y:S01]  /*1ab350*/  IADD3 RZ, P1, PT, R212, R98, RZ ;  /* 0x00000062d4ff7210 */ /* 0x000fe20007f3e0ff */
[----:B------:R-:W-:Y:S01]  /*1ab360*/  IMAD.WIDE.U32 R98, R18, R10, R138 ;  /* 0x0000000a12627225 */ /* 0x000fe200078e008a */
[----:B------:R-:W-:Y:S02]  /*1ab370*/  IADD3.X R214, P3, PT, R25, R134, RZ, P3, !PT ;  /* 0x0000008619d67210 */ /* 0x000fe40001f7e4ff */
[----:B------:R-:W-:Y:S01]  /*1ab380*/  IADD3.X R85, P0, PT, R85, R215, RZ, P0, !PT ;  /* 0x000000d755557210 */ /* 0x000fe2000071e4ff */
[----:B------:R-:W-:Y:S01]  /*1ab390*/  IMAD.WIDE.U32 R132, R22, R8, R212 ;  /* 0x0000000816847225 */ /* 0x000fe200078e00d4 */
[----:B------:R-:W-:-:S02]  /*1ab3a0*/  IADD3.X R25, P4, PT, RZ, R46, RZ, P4, !PT ;  /* 0x0000002eff197210 */ /* 0x000fc4000279e4ff */
[----:B------:R-:W-:Y:S01]  /*1ab3b0*/  IADD3.X R215, P2, PT, RZ, RZ, RZ, P2, !PT ;  /* 0x000000ffffd77210 */ /* 0x000fe2000175e4ff */
[----:B------:R-:W-:Y:S01]  /*1ab3c0*/  IMAD.WIDE.U32 R138, R17, R26, RZ ;  /* 0x0000001a118a7225 */ /* 0x000fe200078e00ff */
[----:B------:R-:W-:Y:S02]  /*1ab3d0*/  IADD3.X RZ, P1, PT, R213, R72, RZ, P1, !PT ;  /* 0x00000048d5ff7210 */ /* 0x000fe40000f3e4ff */
[----:B------:R-:W-:Y:S01]  /*1ab3e0*/  IADD3.X R47, P4, PT, RZ, R47, RZ, P4, !PT ;  /* 0x0000002fff2f7210 */ /* 0x000fe2000279e4ff */
[----:B------:R-:W-:Y:S01]  /*1ab3f0*/  IMAD.IADD R72, R99, 0x1, R130 ;  /* 0x0000000163487824 */ /* 0x000fe200078e0282 */
        /* <DEDUP_REMOVED lines=8> */
[----:B------:R-:W-:Y:S01]  /*1ab480*/  IMAD.MOV.U32 R90, RZ, RZ, R87 ;  /* 0x000000ffff5a7224 */ /* 0x000fe200078e0057 */
[----:B------:R-:W-:Y:S01]  /*1ab490*/  IADD3.X R133, P4, PT, R47, R130, RZ, P4, !PT ;  /* 0x000000822f857210 */ /* 0x000fe2000279e4ff */
[----:B------:R-:W-:Y:S01]  /*1ab4a0*/  IMAD.WIDE.U32 R48, R16, R26, RZ ;  /* 0x0000001a10307225 */ /* 0x000fe200078e00ff */
[----:B------:R-:W-:Y:S02]  /*1ab4b0*/  IADD3.X R47, P0, PT, R85, R72, RZ, P0, !PT ;  /* 0x00000048552f7210 */ /* 0x000fe4000071e4ff */
[----:B------:R-:W-:Y:S01]  /*1ab4c0*/  IADD3.X R87, P4, PT, RZ, RZ, RZ, P4, !PT ;  /* 0x000000ffff577210 */ /* 0x000fe2000279e4ff */
[----:B------:R-:W-:Y:S01]  /*1ab4d0*/  IMAD.WIDE.U32.X R134, R27, R15, R90, P5 ;  /* 0x0000000f1b867225 */ /* 0x000fe200028e045a */
[----:B------:R-:W-:Y:S02]  /*1ab4e0*/  IADD3 R23, P5, PT, R206, R99, RZ ;  /* 0x00000063ce177210 */ /* 0x000fe40007fbe0ff */
[----:B------:R-:W-:Y:S01]  /*1ab4f0*/  IADD3.X R214, P2, PT, R215, R214, RZ, P2, !PT ;  /* 0x000000d6d7d67210 */ /* 0x000fe2000175e4ff */
[----:B------:R-:W-:-:S04]  /*1ab500*/  IMAD.WIDE.U32 R90, P1, R27, R16, R138 ;  /* 0x000000101b5a7225 */ /* 0x000fc8000782008a */
[----:B------:R-:W-:Y:S01]  /*1ab510*/  IMAD.MOV.U32 R130, RZ, RZ, R207 ;  /* 0x000000ffff827224 */ /* 0x000fe200078e00cf */
[----:B------:R-:W-:Y:S01]  /*1ab520*/  IADD3.X R139, PT, PT, RZ, RZ, RZ, P1, !PT ;  /* 0x000000ffff8b7210 */ /* 0x000fe20000ffe4ff */
[----:B------:R-:W-:Y:S01]  /*1ab530*/  IMAD.WIDE.U32 R212, R75, -0x45f6b800, RZ ;  /* 0xba0948004bd47825 */ /* 0x000fe200078e00ff */
[----:B------:R-:W-:-:S03]  /*1ab540*/  IADD3 RZ, P1, PT, R132, R82, RZ ;  /* 0x0000005284ff7210 */ /* 0x000fc60007f3e0ff */
[----:B------:R-:W-:Y:S01]  /*1ab550*/  IMAD.WIDE.U32.X R130, R29, R15, R130, P5 ;  /* 0x0000000f1d827225 */ /* 0x000fe200028e0482 */
[----:B------:R-:W-:Y:S02]  /*1ab560*/  IADD3 R25, P5, PT, R90, R49, RZ ;  /* 0x000000315a197210 */ /* 0x000fe40007fbe0ff */
[----:B------:R-:W-:Y:S01]  /*1ab570*/  IADD3.X R49, P3, PT, R79, R2, RZ, P3, !PT ;  /* 0x000000024f317210 */ /* 0x000fe20001f7e4ff */
[----:B------:R-:W-:Y:S01]  /*1ab580*/  IMAD.MOV.U32 R138, RZ, RZ, R91 ;  /* 0x000000ffff8a7224 */ /* 0x000fe200078e005b */
[----:B------:R-:W-:Y:S01]  /*1ab590*/  IADD3.X RZ, P1, PT, R133, R83, RZ, P1, !PT ;  /* 0x0000005385ff7210 */ /* 0x000fe20000f3e4ff */
[----:B------:R-:W-:Y:S01]  /*1ab5a0*/  IMAD.X R79, RZ, RZ, RZ, P4 ;  /* 0x000000ffff4f7224 */ /* 0x000fe200020e06ff */
[----:B------:R-:W-:Y:S01]  /*1ab5b0*/  IADD3.X R85, P3, PT, RZ, R162, RZ, P3, !PT ;  /* 0x000000a2ff557210 */ /* 0x000fe20001f7e4ff */
[----:B------:R-:W-:Y:S01]  /*1ab5c0*/  IMAD.WIDE.U32.X R138, R27, R17, R138, P5 ;  /* 0x000000111b8a7225 */ /* 0x000fe200028e048a */
[----:B------:R-:W-:Y:S02]  /*1ab5d0*/  IADD3 RZ, P4, PT, R46, R216, RZ ;  /* 0x000000d82eff7210 */ /* 0x000fe40007f9e0ff */
[----:B------:R-:W-:Y:S01]  /*1ab5e0*/  IADD3.X R72, P3, PT, RZ, R163, RZ, P3, !PT ;  /* 0x000000a3ff487210 */ /* 0x000fe20001f7e4ff */
[----:B------:R-:W-:Y:S01]  /*1ab5f0*/  IMAD.WIDE.U32 R212, P5, R78, 0x1ef3622f, R212 ;  /* 0x1ef3622f4ed47825 */ /* 0x000fe200078a00d4 */
[----:B------:R-:W-:-:S02]  /*1ab600*/  IADD3.X R27, P0, PT, RZ, RZ, RZ, P0, !PT ;  /* 0x000000ffff1b7210 */ /* 0x000fc4000071e4ff */
[----:B------:R-:W-:Y:S01]  /*1ab610*/  IADD3.X R85, P3, PT, R85, R150, RZ, P3, !PT ;  /* 0x0000009655557210 */ /* 0x000fe20001f7e4ff */
[----:B------:R-:W-:Y:S01]  /*1ab620*/  IMAD.X R151, RZ, RZ, RZ, P5 ;  /* 0x000000ffff977224 */ /* 0x000fe200028e06ff */
[----:B------:R-:W-:Y:S01]  /*1ab630*/  IADD3 R217, P5, PT, R212, R217, RZ ;  /* 0x000000d9d4d97210 */ /* 0x000fe20007fbe0ff */
[----:B------:R-:W-:Y:S01]  /*1ab640*/  IMAD.MOV.U32 R150, RZ, RZ, R213 ;  /* 0x000000ffff967224 */ /* 0x000fe200078e00d5 */
[----:B------:R-:W-:Y:S01]  /*1ab650*/  IADD3.X R215, P2, PT, R93, R49, RZ, P2, !PT ;  /* 0x000000315dd77210 */ /* 0x000fe2000175e4ff */
[----:B------:R-:W-:Y:S01]  /*1ab660*/  IMAD.WIDE.U32 R162, R17, R28, RZ ;  /* 0x0000001c11a27225 */ /* 0x000fe200078e00ff */
[----:B------:R-:W-:Y:S02]  /*1ab670*/  IADD3.X RZ, P4, PT, R47, R217, RZ, P4, !PT ;  /* 0x000000d92fff7210 */ /* 0x000fe4000279e4ff */
[----:B------:R-:W-:Y:S01]  /*1ab680*/  IADD3.X R87, P1, PT, R87, R50, RZ, P1, !PT ;  /* 0x0000003257577210 */ /* 0x000fe20000f3e4ff */
[----:B------:R-:W-:Y:S01]  /*1ab690*/  IMAD.WIDE.U32.X R150, R75, 0x1ef3622f, R150, P5 ;  /* 0x1ef3622f4b967825 */ /* 0x000fe200028e0496 */
[----:B------:R-:W-:-:S02]  /*1ab6a0*/  IADD3 RZ, P5, PT, R214, R164, RZ ;  /* 0x000000a4d6ff7210 */ /* 0x000fc40007fbe0ff */
[----:B------:R-:W-:Y:S01]  /*1ab6b0*/  IADD3.X R164, P3, PT, R72, R69, RZ, P3, !PT ;  /* 0x0000004548a47210 */ /* 0x000fe20001f7e4ff */
[----:B------:R-:W-:Y:S01]  /*1ab6c0*/  IMAD.X R91, RZ, RZ, RZ, P0 ;  /* 0x000000ffff5b7224 */ /* 0x000fe200000e06ff */
[----:B------:R-:W-:Y:S01]  /*1ab6d0*/  IADD3.X R27, P4, PT, R27, R150, RZ, P4, !PT ;  /* 0x000000961b1b7210 */ /* 0x000fe2000279e4ff */
[----:B------:R-:W-:Y:S01]  /*1ab6e0*/  IMAD.WIDE.U32 R132, R20, R10, R132 ;  /* 0x0000000a14847225 */ /* 0x000fe200078e0084 */
[----:B------:R-:W-:Y:S02]  /*1ab6f0*/  IADD3.X RZ, P5, PT, R215, R105, RZ, P5, !PT ;  /* 0x00000069d7ff7210 */ /* 0x000fe40002fbe4ff */
[----:B------:R-:W-:Y:S01]  /*1ab700*/  IADD3.X R2, P0, PT, R91, R151, RZ, P4, !PT ;  /* 0x000000975b027210 */ /* 0x000fe2000271e4ff */
[----:B------:R-:W-:Y:S01]  /*1ab710*/  IMAD.WIDE.U32 R162, P4, R29, R16, R162 ;  /* 0x000000101da27225 */ /* 0x000fe200078800a2 */
[----:B------:R-:W-:-:S03]  /*1ab720*/  IADD3.X R91, P2, PT, RZ, RZ, RZ, P2, !PT ;  /* 0x000000ffff5b7210 */ /* 0x000fc6000175e4ff */
[----:B------:R-:W-:Y:S01]  /*1ab730*/  IMAD.WIDE.U32 R150, R16, R28, RZ ;  /* 0x0000001c10967225 */ /* 0x000fe200078e00ff */
[----:B------:R-:W-:Y:S02]  /*1ab740*/  MOV R82, R163 ;  /* 0x000000a300527202 */ /* 0x000fe40000000f00 */
[----:B------:R-:W-:Y:S01]  /*1ab750*/  IADD3.X R50, P5, PT, R91, R200, RZ, P5, !PT ;  /* 0x000000c85b327210 */ /* 0x000fe20002fbe4ff */
[----:B------:R-:W-:Y:S01]  /*1ab760*/  IMAD.X R83, RZ, RZ, RZ, P4 ;  /* 0x000000ffff537224 */ /* 0x000fe200020e06ff */
[----:B------:R-:W-:Y:S01]  /*1ab770*/  IADD3 R49, P4, PT, R162, R151, RZ ;  /* 0x00000097a2317210 */ /* 0x000fe20007f9e0ff */
[----:B------:R-:W-:Y:S02]  /*1ab780*/  IMAD.X R69, RZ, RZ, RZ, P2 ;  /* 0x000000ffff457224 */ /* 0x000fe400010e06ff */
[----:B------:R-:W-:-:S04]  /*1ab790*/  IMAD.WIDE.U32 R214, R24, R8, R214 ;  /* 0x0000000818d67225 */ /* 0x000fc800078e00d6 */
[----:B------:R-:W-:Y:S01]  /*1ab7a0*/  IMAD.WIDE.U32.X R82, R29, R17, R82, P4 ;  /* 0x000000111d527225 */ /* 0x000fe200020e0452 */
[----:B------:R-:W-:Y:S02]  /*1ab7b0*/  IADD3.X R79, P4, PT, R79, R51, RZ, P1, !PT ;  /* 0x000000334f4f7210 */ /* 0x000fe40000f9e4ff */
[----:B------:R-:W-:Y:S01]  /*1ab7c0*/  IADD3.X R51, P2, PT, R69, R201, RZ, P5, !PT ;  /* 0x000000c945337210 */ /* 0x000fe20002f5e4ff */
[----:B------:R-:W-:Y:S01]  /*1ab7d0*/  IMAD.WIDE.U32 R200, R75, 0xf5138f, RZ ;  /* 0x00f5138f4bc87825 */ /* 0x000fe200078e00ff */
[----:B------:R-:W-:Y:S02]  /*1ab7e0*/  IADD3 RZ, P1, PT, R132, R58, RZ ;  /* 0x0000003a84ff7210 */ /* 0x000fe40007f3e0ff */
[----:B------:R-:W-:Y:S01]  /*1ab7f0*/  IADD3.X R50, P2, PT, R50, R85, RZ, P2, !PT ;  /* 0x0000005532327210 */ /* 0x000fe2000175e4ff */
[----:B------:R-:W-:Y:S01]  /*1ab800*/  IMAD.WIDE.U32 R160, R78, 0x30000000, R160 ;  /* 0x300000004ea07825 */ /* 0x000fe200078e00a0 */
[----:B------:R-:W-:Y:S02]  /*1ab810*/  IADD3.X R58, P5, PT, RZ, R204, RZ, P3, !PT ;  /* 0x000000ccff3a7210 */ /* 0x000fe40001fbe4ff */
[----:B------:R-:W-:Y:S01]  /*1ab820*/  IADD3.X R51, P2, PT, R51, R164, RZ, P2, !PT ;  /* 0x000000a433337210 */ /* 0x000fe2000175e4ff */
[----:B------:R-:W-:Y:S01]  /*1ab830*/  IMAD.IADD R72, R215, 0x1, R52 ;  /* 0x00000001d7487824 */ /* 0x000fe200078e0234 */
[----:B------:R-:W-:Y:S01]  /*1ab840*/  IADD3.X R204, P3, PT, R87, R214, RZ, P4, !PT ;  /* 0x000000d657cc7210 */ /* 0x000fe2000277e4ff */
[----:B------:R-:W-:Y:S01]  /*1ab850*/  IMAD.IADD R29, R161, 0x1, R210 ;  /* 0x00000001a11d7824 */ /* 0x000fe200078e02d2 */
[----:B------:R-:W-:Y:S01]  /*1ab860*/  IADD3.X R87, P2, PT, RZ, RZ, RZ, P2, !PT ;  /* 0x000000ffff577210 */ /* 0x000fe2000175e4ff */
[----:B------:R-:W-:Y:S01]  /*1ab870*/  IMAD.X R52, RZ, RZ, R205, P5 ;  /* 0x000000ffff347224 */ /* 0x000fe200028e06cd */
[----:B------:R-:W-:Y:S01]  /*1ab880*/  IADD3 RZ, P4, PT, R50, R180, RZ ;  /* 0x000000b432ff7210 */ /* 0x000fe20007f9e0ff */
[----:B------:R-:W-:Y:S01]  /*1ab890*/  IMAD.WIDE.U32 R200, P5, R78, 0x1a22d9f3, R200 ;  /* 0x1a22d9f34ec87825 */ /* 0x000fe200078a00c8 */
[----:B------:R-:W-:-:S02]  /*1ab8a0*/  IADD3.X R205, P3, PT, R79, R72, RZ, P3, !PT ;  /* 0x000000484fcd7210 */ /* 0x000fc40001f7e4ff */
[----:B------:R-:W-:Y:S01]  /*1ab8b0*/  IADD3.X RZ, P4, PT, R51, R107, RZ, P4, !PT ;  /* 0x0000006b33ff7210 */ /* 0x000fe2000279e4ff */
[----:B------:R-:W-:-:S03]  /*1ab8c0*/  IMAD.WIDE.U32 R164, R78, 0xf5138f, RZ ;  /* 0x00f5138f4ea47825 */ /* 0x000fc600078e00ff */
[----:B------:R-:W-:Y:S01]  /*1ab8d0*/  IADD3.X R87, P4, PT, R87, R194, RZ, P4, !PT ;  /* 0x000000c257577210 */ /* 0x000fe2000279e4ff */
[----:B------:R-:W-:-:S04]  /*1ab8e0*/  IMAD.WIDE.U32 R210, R75, 0x6ca1493b, RZ ;  /* 0x6ca1493b4bd27825 */ /* 0x000fc800078e00ff */
[----:B------:R-:W-:Y:S01]  /*1ab8f0*/  IMAD.X R85, RZ, RZ, RZ, P2 ;  /* 0x000000ffff557224 */ /* 0x000fe200010e06ff */
[----:B------:R-:W-:Y:S01]  /*1ab900*/  IADD3 R69, P2, PT, R200, R165, RZ ;  /* 0x000000a5c8457210 */ /* 0x000fe20007f5e0ff */
[----:B------:R-:W-:Y:S02]  /*1ab910*/  IMAD.X R215, RZ, RZ, RZ, P5 ;  /* 0x000000ffffd77224 */ /* 0x000fe400028e06ff */
[----:B------:R-:W-:Y:S01]  /*1ab920*/  IMAD.WIDE.U32 R210, P5, R78, -0x39c4fa40, R210 ;  /* 0xc63b05c04ed27825 */ /* 0x000fe200078a00d2 */
[----:B------:R-:W-:-:S03]  /*1ab930*/  IADD3.X R85, P4, PT, R85, R195, RZ, P4, !PT ;  /* 0x000000c355557210 */ /* 0x000fc6000279e4ff */
        /* <DEDUP_REMOVED lines=9> */
[----:B------:R-:W-:Y:S02]  /*1ab9d0*/  IMAD R79, R160, -0x7af74001, -R29 ;  /* 0x8508bfffa04f7824 */ /* 0x000fe400078e0a1d */
[----:B------:R-:W-:-:S04]  /*1ab9e0*/  IMAD.WIDE.U32.X R220, R75, -0x39c4fa40, R220, P5 ;  /* 0xc63b05c04bdc7825 */ /* 0x000fc800028e04dc */
[----:B------:R-:W-:-:S04]  /*1ab9f0*/  IMAD.WIDE.U32 R194, R160, -0x1, RZ ;  /* 0xffffffffa0c27825 */ /* 0x000fc800078e00ff */
        /* <DEDUP_REMOVED lines=24> */
[----:B------:R-:W-:Y:S01]  /*1abb80*/  IMAD.WIDE.U32 R50, R26, R8, R50 ;  /* 0x000000081a327225 */ /* 0x000fe200078e0032 */
[----:B------:R-:W-:Y:S02]  /*1abb90*/  IADD3.X R29, P3, PT, RZ, R160, RZ, P3, !PT ;  /* 0x000000a0ff1d7210 */ /* 0x000fe40001f7e4ff */
[----:B------:R-:W-:Y:S01]  /*1abba0*/  IADD3.X RZ, P5, PT, R223, R53, RZ, P5, !PT ;  /* 0x00000035dfff7210 */ /* 0x000fe20002fbe4ff */
[----:B------:R-:W-:Y:S01]  /*1abbb0*/  IMAD.IADD R128, R51, 0x1, R128 ;  /* 0x0000000133807824 */ /* 0x000fe200078e0280 */
[----:B------:R-:W-:Y:S01]  /*1abbc0*/  IADD3.X R85, P4, PT, RZ, RZ, RZ, P4, !PT ;  /* 0x000000ffff557210 */ /* 0x000fe2000279e4ff */
[----:B------:R-:W-:Y:S01]  /*1abbd0*/  IMAD.IADD R63, R133, 0x1, R62 ;  /* 0x00000001853f7824 */ /* 0x000fe200078e023e */
[----:B------:R-:W-:Y:S01]  /*1abbe0*/  IADD3 R212, PT, PT, R47, R212, RZ ;  /* 0x000000d42fd47210 */ /* 0x000fe20007ffe0ff */
[----:B------:R-:W-:Y:S01]  /*1abbf0*/  IMAD.WIDE.U32 R52, R79, 0x30000000, RZ ;  /* 0x300000004f347825 */ /* 0x000fe200078e00ff */
[----:B------:R-:W-:-:S02]  /*1abc00*/  IADD3.X R47, P3, PT, RZ, R161, RZ, P3, !PT ;  /* 0x000000a1ff2f7210 */ /* 0x000fc40001f7e4ff */
[----:B------:R-:W-:Y:S01]  /*1abc10*/  IADD3.X R50, P2, PT, R75, R50, RZ, P2, !PT ;  /* 0x000000324b327210 */ /* 0x000fe2000175e4ff */
[----:B------:R-:W-:Y:S01]  /*1abc20*/  IMAD.MOV.U32 R62, RZ, RZ, R132 ;  /* 0x000000ffff3e7224 */ /* 0x000fe200078e0084 */
[----:B------:R-:W-:Y:S01]  /*1abc30*/  IADD3.X R75, P5, PT, R85, R196, RZ, P5, !PT ;  /* 0x000000c4554b7210 */ /* 0x000fe20002fbe4ff */
[----:B------:R-:W-:Y:S01]  /*1abc40*/  IMAD.WIDE.U32 R222, R28, R8, R222 ;  /* 0x000000081cde7225 */ /* 0x000fe200078e00de */
[----:B------:R-:W-:Y:S02]  /*1abc50*/  IADD3.X R46, P3, PT, R29, R46, RZ, P3, !PT ;  /* 0x0000002e1d2e7210 */ /* 0x000fe40001f7e4ff */
[----:B------:R-:W-:Y:S01]  /*1abc60*/  IADD3.X R51, P2, PT, R91, R128, RZ, P2, !PT ;  /* 0x000000805b337210 */ /* 0x000fe2000175e4ff */
[----:B------:R-:W-:Y:S01]  /*1abc70*/  IMAD.WIDE.U32 R132, R79, -0x45f6b800, RZ ;  /* 0xba0948004f847825 */ /* 0x000fe200078e00ff */
[----:B------:R-:W-:Y:S02]  /*1abc80*/  IADD3.X R29, PT, PT, R197, RZ, RZ, P5, P4 ;  /* 0x000000ffc51d7210 */ /* 0x000fe40002fe84ff */
[----:B------:R-:W-:Y:S01]  /*1abc90*/  IADD3 RZ, P4, PT, R50, R202, RZ ;  /* 0x000000ca32ff7210 */ /* 0x000fe20007f9e0ff */
[----:B------:R-:W-:Y:S01]  /*1abca0*/  IMAD.WIDE.U32 R52, P5, R194, 0x170b5d44, R52 ;  /* 0x170b5d44c2347825 */ /* 0x000fe200078a0034 */
[----:B------:R-:W-:-:S02]  /*1abcb0*/  IADD3.X R87, P2, PT, RZ, RZ, RZ, P2, !PT ;  /* 0x000000ffff577210 */ /* 0x000fc4000175e4ff */
[----:B------:R-:W-:Y:S01]  /*1abcc0*/  IADD3.X RZ, P4, PT, R51, R109, RZ, P4, !PT ;  /* 0x0000006d33ff7210 */ /* 0x000fe2000279e4ff */
[----:B------:R-:W-:Y:S01]  /*1abcd0*/  IMAD.X R161, RZ, RZ, RZ, P5 ;  /* 0x000000ffffa17224 */ /* 0x000fe200028e06ff */
[----:B------:R-:W-:Y:S01]  /*1abce0*/  IADD3.X RZ, P1, PT, R63, R59, RZ, P1, !PT ;  /* 0x0000003b3fff7210 */ /* 0x000fe20000f3e4ff */
[----:B------:R-:W-:Y:S01]  /*1abcf0*/  IMAD.X R91, RZ, RZ, RZ, P2 ;  /* 0x000000ffff5b7224 */ /* 0x000fe200010e06ff */
[----:B------:R-:W-:Y:S01]  /*1abd00*/  IADD3.X R87, P4, PT, R87, R182, RZ, P4, !PT ;  /* 0x000000b657577210 */ /* 0x000fe2000279e4ff */
[----:B------:R-:W-:Y:S01]  /*1abd10*/  IMAD.WIDE.U32 R58, R194, 0x30000000, RZ ;  /* 0x30000000c23a7825 */ /* 0x000fe200078e00ff */
[----:B------:R-:W-:Y:S02]  /*1abd20*/  MOV R160, R53 ;  /* 0x0000003500a07202 */ /* 0x000fe40000000f00 */
[----:B------:R-:W-:Y:S01]  /*1abd30*/  IADD3.X R183, P4, PT, R91, R183, RZ, P4, !PT ;  /* 0x000000b75bb77210 */ /* 0x000fe2000279e4ff */
[----:B------:R-:W-:Y:S01]  /*1abd40*/  IMAD.WIDE.U32 R62, R18, R12, R62 ;  /* 0x0000000c123e7225 */ /* 0x000fe200078e003e */
[----:B------:R-:W-:-:S02]  /*1abd50*/  IADD3 R59, P5, PT, R52, R59, RZ ;  /* 0x0000003b343b7210 */ /* 0x000fc40007fbe0ff */
[----:B------:R-:W-:Y:S01]  /*1abd60*/  IADD3.X R47, P3, PT, R47, R212, RZ, P3, !PT ;  /* 0x000000d42f2f7210 */ /* 0x000fe20001f7e4ff */
[----:B------:R-:W-:Y:S01]  /*1abd70*/  IMAD.IADD R102, R223, 0x1, R102 ;  /* 0x00000001df667824 */ /* 0x000fe200078e0266 */
[----:B------:R-:W-:Y:S01]  /*1abd80*/  IADD3.X R182, P4, PT, R87, R222, RZ, P4, !PT ;  /* 0x000000de57b67210 */ /* 0x000fe2000279e4ff */
[----:B------:R-:W-:Y:S01]  /*1abd90*/  IMAD.IADD R85, R63, 0x1, R108 ;  /* 0x000000013f557824 */ /* 0x000fe200078e026c */
[----:B------:R-:W-:Y:S01]  /*1abda0*/  IADD3.X R53, P3, PT, RZ, RZ, RZ, P3, !PT ;  /* 0x000000ffff357210 */ /* 0x000fe20001f7e4ff */
[----:B------:R-:W-:Y:S01]  /*1abdb0*/  IMAD.WIDE.U32.X R160, R79, 0x170b5d44, R160, P5 ;  /* 0x170b5d444fa07825 */ /* 0x000fe200028e04a0 */
[----:B------:R-:W-:Y:S02]  /*1abdc0*/  IADD3.X R183, P4, PT, R183, R102, RZ, P4, !PT ;  /* 0x00000066b7b77210 */ /* 0x000fe4000279e4ff */
[----:B------:R-:W-:Y:S01]  /*1abdd0*/  IADD3 RZ, P2, PT, R46, R58, RZ ;  /* 0x0000003a2eff7210 */ /* 0x000fe20007f5e0ff */
[----:B------:R-:W-:Y:S01]  /*1abde0*/  IMAD.WIDE.U32 R132, P5, R194, 0x1ef3622f, R132 ;  /* 0x1ef3622fc2847825 */ /* 0x000fe200078a0084 */
[----:B------:R-:W-:-:S02]  /*1abdf0*/  IADD3.X R58, P0, PT, R27, R62, RZ, P0, !PT ;  /* 0x0000003e1b3a7210 */ /* 0x000fc4000071e4ff */
[----:B------:R-:W-:Y:S01]  /*1abe00*/  IADD3.X R91, P4, PT, RZ, RZ, RZ, P4, !PT ;  /* 0x000000ffff5b7210 */ /* 0x000fe2000279e4ff */
[----:B------:R-:W-:Y:S01]  /*1abe10*/  IMAD.WIDE.U32 R128, R194, -0x45f6b800, RZ ;  /* 0xba094800c2807825 */ /* 0x000fe200078e00ff */
[----:B------:R-:W-:Y:S02]  /*1abe20*/  IADD3.X RZ, P2, PT, R47, R59, RZ, P2, !PT ;  /* 0x0000003b2fff7210 */ /* 0x000fe4000175e4ff */
[----:B------:R-:W-:Y:S01]  /*1abe30*/  IADD3.X R59, P0, PT, R2, R85, RZ, P0, !PT ;  /* 0x00000055023b7210 */ /* 0x000fe2000071e4ff */
[----:B------:R-:W-:Y:S01]  /*1abe40*/  IMAD.WIDE.U32 R108, R79, 0xf5138f, RZ ;  /* 0x00f5138f4f6c7825 */ /* 0x000fe200078e00ff */
[----:B------:R-:W-:-:S03]  /*1abe50*/  IADD3.X R53, P2, PT, R53, R160, RZ, P2, !PT ;  /* 0x000000a035357210 */ /* 0x000fc6000175e4ff */
[----:B------:R-:W-:Y:S01]  /*1abe60*/  IMAD.X R123, RZ, RZ, RZ, P5 ;  /* 0x000000ffff7b7224 */ /* 0x000fe200028e06ff */
[----:B------:R-:W-:Y:S01]  /*1abe70*/  IADD3 R27, P5, PT, R132, R129, RZ ;  /* 0x00000081841b7210 */ /* 0x000fe20007fbe0ff */
[----:B------:R-:W-:Y:S02]  /*1abe80*/  IMAD.X R87, RZ, RZ, RZ, P3 ;  /* 0x000000ffff577224 */ /* 0x000fe400018e06ff */
[----:B------:R-:W-:-:S03]  /*1abe90*/  IMAD.WIDE.U32 R62, R194, 0xf5138f, RZ ;  /* 0x00f5138fc23e7825 */ /* 0x000fc600078e00ff */
[----:B------:R-:W-:Y:S01]  /*1abea0*/  IADD3.X R87, P2, PT, R87, R161, RZ, P2, !PT ;  /* 0x000000a157577210 */ /* 0x000fe2000175e4ff */
        /* <DEDUP_REMOVED lines=15> */
[----:B------:R-:W-:-:S03]  /*1abfa0*/  IMAD.WIDE.U32.X R176, R79, 0x1a22d9f3, R176, P4 ;  /* 0x1a22d9f34fb07825 */ /* 0x000fc600020e04b0 */
[----:B------:R-:W-:Y:S01]  /*1abfb0*/  IADD3.X R212, P5, PT, R212, R75, RZ, P5, !PT ;  /* 0x0000004bd4d47210 */ /* 0x000fe20002fbe4ff */
[----:B------:R-:W-:-:S03]  /*1abfc0*/  IMAD.WIDE.U32 R164, P4, R194, -0x39c4fa40, R192 ;  /* 0xc63b05c0c2a47825 */ /* 0x000fc600078800c0 */
[----:B------:R-:W-:Y:S01]  /*1abfd0*/  IADD3.X R213, P5, PT, R222, R29, RZ, P5, !PT ;  /* 0x0000001dded57210 */ /* 0x000fe20002fbe4ff */
[----:B------:R-:W-:Y:S01]  /*1abfe0*/  IMAD.X R203, RZ, RZ, RZ, P4 ;  /* 0x000000ffffcb7224 */ /* 0x000fe200020e06ff */
[----:B------:R-:W-:Y:S01]  /*1abff0*/  IADD3 R91, P4, PT, R164, R103, RZ ;  /* 0x00000067a45b7210 */ /* 0x000fe20007f9e0ff */
[----:B------:R-:W-:Y:S01]  /*1ac000*/  IMAD.WIDE.U32 R196, R79, 0x17c510ea, RZ ;  /* 0x17c510ea4fc47825 */ /* 0x000fe200078e00ff */
[----:B------:R-:W-:Y:S02]  /*1ac010*/  MOV R202, R165 ;  /* 0x000000a500ca7202 */ /* 0x000fe40000000f00 */
[----:B------:R-:W-:Y:S01]  /*1ac020*/  IADD3.X R29, P5, PT, RZ, RZ, RZ, P5, !PT ;  /* 0x000000ffff1d7210 */ /* 0x000fe20002fbe4ff */
[----:B------:R-:W-:-:S04]  /*1ac030*/  IMAD.WIDE.U32 R192, R194, 0x17c510ea, RZ ;  /* 0x17c510eac2c07825 */ /* 0x000fc800078e00ff */
[----:B------:R-:W-:-:S04]  /*1ac040*/  IMAD.WIDE.U32.X R202, R79, -0x39c4fa40, R202, P4 ;  /* 0xc63b05c04fca7825 */ /* 0x000fc800020e04ca */
[----:B------:R-:W-:-:S04]  /*1ac050*/  IMAD.WIDE.U32 R196, P4, R194, 0x1ae3a46, R196 ;  /* 0x01ae3a46c2c47825 */ /* 0x000fc800078800c4 */
[----:B------:R-:W-:Y:S01]  /*1ac060*/  IMAD.X R173, RZ, RZ, RZ, P4 ;  /* 0x000000ffffad7224 */ /* 0x000fe200020e06ff */
[----:B------:R-:W-:Y:S01]  /*1ac070*/  IADD3 R75, P4, PT, R196, R193, RZ ;  /* 0x000000c1c44b7210 */ /* 0x000fe20007f9e0ff */
[----:B------:R-:W-:-:S04]  /*1ac080*/  IMAD.WIDE.U32 R204, R22, R10, R204 ;  /* 0x0000000a16cc7225 */ /* 0x000fc800078e00cc */
[----:B------:R-:W-:Y:S02]  /*1ac090*/  IMAD.MOV.U32 R172, RZ, RZ, R197 ;  /* 0x000000ffffac7224 */ /* 0x000fe400078e00c5 */
[----:B------:R-:W-:Y:S01]  /*1ac0a0*/  IMAD.IADD R97, R205, 0x1, R96 ;  /* 0x00000001cd617824 */ /* 0x000fe200078e0260 */
[----:B------:R-:W-:Y:S01]  /*1ac0b0*/  IADD3.X R205, P1, PT, RZ, R80, RZ, P1, !PT ;  /* 0x00000050ffcd7210 */ /* 0x000fe20000f3e4ff */
[----:B------:R-:W-:Y:S01]  /*1ac0c0*/  IMAD.WIDE.U32.X R172, R79, 0x1ae3a46, R172, P4 ;  /* 0x01ae3a464fac7825 */ /* 0x000fe200020e04ac */
[----:B------:R-:W-:Y:S02]  /*1ac0d0*/  IADD3 RZ, P4, PT, R212, R174, RZ ;  /* 0x000000aed4ff7210 */ /* 0x000fe40007f9e0ff */
[----:B------:R-:W-:Y:S01]  /*1ac0e0*/  IADD3.X R80, P1, PT, RZ, R81, RZ, P1, !PT ;  /* 0x00000051ff507210 */ /* 0x000fe20000f3e4ff */
[----:B------:R-:W-:Y:S01]  /*1ac0f0*/  IMAD.WIDE.U32 R46, R194, 0x30000000, R46 ;  /* 0x30000000c22e7825 */ /* 0x000fe200078e002e */
[----:B------:R-:W-:Y:S02]  /*1ac100*/  IADD3.X RZ, P4, PT, R213, R61, RZ, P4, !PT ;  /* 0x0000003dd5ff7210 */ /* 0x000fe4000279e4ff */
[----:B------:R-:W-:Y:S01]  /*1ac110*/  IADD3.X R204, P1, PT, R205, R204, RZ, P1, !PT ;  /* 0x000000cccdcc7210 */ /* 0x000fe20000f3e4ff */
[----:B------:R-:W-:Y:S01]  /*1ac120*/  IMAD.WIDE.U32 R58, R78, 0xf5138f, R58 ;  /* 0x00f5138f4e3a7825 */ /* 0x000fe200078e003a */
[----:B------:R-:W-:-:S02]  /*1ac130*/  IADD3.X R2, P4, PT, R29, R198, RZ, P4, !PT ;  /* 0x000000c61d027210 */ /* 0x000fc4000279e4ff */
[----:B------:R-:W-:Y:S01]  /*1ac140*/  IADD3.X R205, P1, PT, R80, R97, RZ, P1, !PT ;  /* 0x0000006150cd7210 */ /* 0x000fe20000f3e4ff */
[----:B------:R-:W-:Y:S01]  /*1ac150*/  IMAD.IADD R29, R47, 0x1, R52 ;  /* 0x000000012f1d7824 */ /* 0x000fe200078e0234 */
[----:B------:R-:W-:Y:S01]  /*1ac160*/  IADD3.X R198, PT, PT, R199, RZ, RZ, P4, P5 ;  /* 0x000000ffc7c67210 */ /* 0x000fe200027ea4ff */
[----:B------:R-:W-:Y:S01]  /*1ac170*/  IMAD.WIDE.U32 R50, R24, R10, R50 ;  /* 0x0000000a18327225 */ /* 0x000fe200078e0032 */
[----:B------:R-:W-:Y:S02]  /*1ac180*/  IADD3 RZ, P4, PT, R204, R74, RZ ;  /* 0x0000004accff7210 */ /* 0x000fe40007f9e0ff */
[----:B------:R-:W-:Y:S01]  /*1ac190*/  IADD3.X R61, P1, PT, RZ, RZ, RZ, P1, !PT ;  /* 0x000000ffff3d7210 */ /* 0x000fe20000f3e4ff */
[----:B------:R-:W-:Y:S01]  /*1ac1a0*/  IMAD.IADD R51, R51, 0x1, R60 ;  /* 0x0000000133337824 */ /* 0x000fe200078e023c */
[----:B------:R-:W-:Y:S01]  /*1ac1b0*/  IADD3.X RZ, P4, PT, R205, R71, RZ, P4, !PT ;  /* 0x00000047cdff7210 */ /* 0x000fe2000279e4ff */
[----:B------:R-:W-:Y:S01]  /*1ac1c0*/  IMAD.WIDE.U32 R204, R20, R12, R204 ;  /* 0x0000000c14cc7225 */ /* 0x000fe200078e00cc */
[----:B------:R-:W-:-:S02]  /*1ac1d0*/  IADD3.X R52, P2, PT, R53, R58, RZ, P2, !PT ;  /* 0x0000003a35347210 */ /* 0x000fc4000175e4ff */
[----:B------:R-:W-:Y:S01]  /*1ac1e0*/  IADD3.X R61, P4, PT, R61, R114, RZ, P4, !PT ;  /* 0x000000723d3d7210 */ /* 0x000fe2000279e4ff */
[----:B------:R-:W-:Y:S01]  /*1ac1f0*/  IMAD.IADD R58, R59, 0x1, R200 ;  /* 0x000000013b3a7824 */ /* 0x000fe200078e02c8 */
[----:B------:R-:W-:Y:S01]  /*1ac200*/  IADD3.X R47, P5, PT, RZ, RZ, RZ, P0, !PT ;  /* 0x000000ffff2f7210 */ /* 0x000fe200007be4ff */
[----:B------:R-:W-:Y:S01]  /*1ac210*/  IMAD.X R59, RZ, RZ, RZ, P1 ;  /* 0x000000ffff3b7224 */ /* 0x000fe200008e06ff */
[----:B------:R-:W-:Y:S01]  /*1ac220*/  IADD3 R85, PT, PT, R205, R84, RZ ;  /* 0x00000054cd557210 */ /* 0x000fe20007ffe0ff */
[----:B------:R-:W-:Y:S01]  /*1ac230*/  IMAD.WIDE.U32 R182, R26, R10, R182 ;  /* 0x0000000a1ab67225 */ /* 0x000fe200078e00b6 */
[----:B------:R-:W-:Y:S02]  /*1ac240*/  IADD3 RZ, P1, PT, R52, R128, RZ ;  /* 0x0000008034ff7210 */ /* 0x000fe40007f3e0ff */
[----:B------:R-:W-:Y:S01]  /*1ac250*/  IADD3.X R114, P0, PT, R59, R115, RZ, P4, !PT ;  /* 0x000000733b727210 */ /* 0x000fe2000271e4ff */
[----:B------:R-:W-:Y:S01]  /*1ac260*/  IMAD.X R59, RZ, RZ, RZ, P5 ;  /* 0x000000ffff3b7224 */ /* 0x000fe200028e06ff */
[----:B------:R-:W-:Y:S01]  /*1ac270*/  IADD3 RZ, P4, PT, R204, R126, RZ ;  /* 0x0000007eccff7210 */ /* 0x000fe20007f9e0ff */
[----:B------:R-:W-:Y:S01]  /*1ac280*/  IMAD.IADD R119, R183, 0x1, R118 ;  /* 0x00000001b7777824 */ /* 0x000fe200078e0276 */
[----:B------:R-:W-:Y:S01]  /*1ac290*/  IADD3.X R47, P5, PT, R47, R214, RZ, P3, !PT ;  /* 0x000000d62f2f7210 */ /* 0x000fe20001fbe4ff */
[----:B------:R-:W-:Y:S01]  /*1ac2a0*/  IMAD.WIDE.U32 R212, R28, R10, R212 ;  /* 0x0000000a1cd47225 */ /* 0x000fe200078e00d4 */
[----:B------:R-:W-:-:S02]  /*1ac2b0*/  IADD3.X R50, P3, PT, R61, R50, RZ, P0, !PT ;  /* 0x000000323d327210 */ /* 0x000fc4000077e4ff */
[----:B------:R-:W-:Y:S02]  /*1ac2c0*/  IADD3.X RZ, P4, PT, R85, R55, RZ, P4, !PT ;  /* 0x0000003755ff7210 */ /* 0x000fe4000279e4ff */
[----:B------:R-:W-:Y:S02]  /*1ac2d0*/  IADD3.X R53, P2, PT, R87, R58, RZ, P2, !PT ;  /* 0x0000003a57357210 */ /* 0x000fe4000175e4ff */
[----:B------:R-:W-:Y:S02]  /*1ac2e0*/  IADD3.X R51, P3, PT, R114, R51, RZ, P3, !PT ;  /* 0x0000003372337210 */ /* 0x000fe40001f7e4ff */
[----:B------:R-:W-:Y:S02]  /*1ac2f0*/  IADD3.X R55, P4, PT, RZ, R94, RZ, P4, !PT ;  /* 0x0000005eff377210 */ /* 0x000fe4000279e4ff */
[----:B------:R-:W-:Y:S01]  /*1ac300*/  IADD3.X R214, P0, PT, R59, R215, RZ, P5, !PT ;  /* 0x000000d73bd67210 */ /* 0x000fe20002f1e4ff */
[----:B------:R-:W-:Y:S01]  /*1ac310*/  IMAD.WIDE.U32 R58, R46, -0x1, RZ ;  /* 0xffffffff2e3a7825 */ /* 0x000fe200078e00ff */
[----:B------:R-:W-:-:S02]  /*1ac320*/  IADD3.X RZ, P1, PT, R53, R27, RZ, P1, !PT ;  /* 0x0000001b35ff7210 */ /* 0x000fc40000f3e4ff */
[----:B------:R-:W-:Y:S01]  /*1ac330*/  IADD3.X R71, P2, PT, RZ, RZ, RZ, P2, !PT ;  /* 0x000000ffff477210 */ /* 0x000fe2000175e4ff */
[----:B------:R-:W-:Y:S01]  /*1ac340*/  IMAD R27, R46, -0x7af74001, -R29 ;  /* 0x8508bfff2e1b7824 */ /* 0x000fe200078e0a1d */
[----:B------:R-:W-:Y:S01]  /*1ac350*/  IADD3.X R94, P5, PT, RZ, R95, RZ, P4, !PT ;  /* 0x0000005fff5e7210 */ /* 0x000fe200027be4ff */
[----:B------:R-:W-:Y:S01]  /*1ac360*/  IMAD.WIDE.U32 R60, R22, R12, R50 ;  /* 0x0000000c163c7225 */ /* 0x000fe200078e0032 */
[----:B------:R-:W-:Y:S02]  /*1ac370*/  IADD3 RZ, P4, PT, R50, R54, RZ ;  /* 0x0000003632ff7210 */ /* 0x000fe40007f9e0ff */
[----:B------:R-:W-:Y:S01]  /*1ac380*/  MOV R84, R204 ;  /* 0x000000cc00547202 */ /* 0x000fe20000000f00 */
[----:B------:R-:W-:Y:S02]  /*1ac390*/  IMAD.IADD R27, R59, 0x1, R27 ;  /* 0x000000013b1b7824 */ /* 0x000fe400078e021b */
[----:B------:R-:W-:Y:S01]  /*1ac3a0*/  IMAD.X R59, RZ, RZ, RZ, P2 ;  /* 0x000000ffff3b7224 */ /* 0x000fe200010e06ff */
        /* <DEDUP_REMOVED lines=11> */
[----:B------:R-:W-:Y:S01]  /*1ac460*/  IMAD.WIDE.U32 R54, P5, R58, -0x7af74000, R54 ;  /* 0x8508c0003a367825 */ /* 0x000fe200078a0036 */
[----:B------:R-:W-:Y:S02]  /*1ac470*/  IADD3.X R4, P1, PT, R71, R122, RZ, P1, !PT ;  /* 0x0000007a47047210 */ /* 0x000fe40000f3e4ff */
[----:B------:R-:W-:Y:S01]  /*1ac480*/  IADD3.X R182, P3, PT, R81, R182, RZ, P3, !PT ;  /* 0x000000b651b67210 */ /* 0x000fe20001f7e4ff */
[----:B------:R-:W-:Y:S01]  /*1ac490*/  IMAD.X R69, RZ, RZ, RZ, P2 ;  /* 0x000000ffff457224 */ /* 0x000fe200010e06ff */
[----:B------:R-:W-:Y:S01]  /*1ac4a0*/  IADD3 RZ, P2, PT, R46, R50, RZ ;  /* 0x000000322eff7210 */ /* 0x000fe20007f5e0ff */
[----:B------:R-:W-:Y:S01]  /*1ac4b0*/  IMAD.WIDE.U32 R52, R194, -0x45f6b800, R52 ;  /* 0xba094800c2347825 */ /* 0x000fe200078e0034 */
[----:B------:R-:W-:-:S02]  /*1ac4c0*/  IADD3.X R183, P3, PT, R124, R119, RZ, P3, !PT ;  /* 0x000000777cb77210 */ /* 0x000fc40001f7e4ff */
[----:B------:R-:W-:Y:S01]  /*1ac4d0*/  IADD3 R50, P4, PT, R51, R54, RZ ;  /* 0x0000003633327210 */ /* 0x000fe20007f9e0ff */
[----:B------:R-:W-:Y:S01]  /*1ac4e0*/  IMAD.WIDE.U32 R80, R27, 0x30000000, RZ ;  /* 0x300000001b507825 */ /* 0x000fe200078e00ff */
[----:B------:R-:W-:Y:S02]  /*1ac4f0*/  IADD3.X R87, P3, PT, RZ, RZ, RZ, P3, !PT ;  /* 0x000000ffff577210 */ /* 0x000fe40001f7e4ff */
[----:B------:R-:W-:Y:S01]  /*1ac500*/  IADD3.X RZ, P2, PT, R29, R50, RZ, P2, !PT ;  /* 0x000000321dff7210 */ /* 0x000fe2000175e4ff */
[----:B------:R-:W-:Y:S01]  /*1ac510*/  IMAD.WIDE.U32 R84, R18, R14, R84 ;  /* 0x0000000e12547225 */ /* 0x000fe200078e0054 */
[----:B------:R-:W-:-:S03]  /*1ac520*/  IADD3.X R59, P1, PT, R59, R123, RZ, P1, !PT ;  /* 0x0000007b3b3b7210 */ /* 0x000fc60000f3e4ff */
[----:B------:R-:W-:Y:S01]  /*1ac530*/  IMAD.IADD R29, R53, 0x1, R132 ;  /* 0x00000001351d7824 */ /* 0x000fe200078e0284 */
[----:B------:R-:W-:Y:S01]  /*1ac540*/  IADD3.X R46, P0, PT, R47, R84, RZ, P0, !PT ;  /* 0x000000542f2e7210 */ /* 0x000fe2000071e4ff */
[----:B------:R-:W-:Y:S02]  /*1ac550*/  IMAD.X R51, RZ, RZ, RZ, P5 ;  /* 0x000000ffff337224 */ /* 0x000fe400028e06ff */
[----:B------:R-:W-:Y:S02]  /*1ac560*/  IMAD.MOV.U32 R50, RZ, RZ, R55 ;  /* 0x000000ffff327224 */ /* 0x000fe400078e0037 */
[----:B------:R-:W-:Y:S02]  /*1ac570*/  IMAD.IADD R53, R85, 0x1, R100 ;  /* 0x0000000155357824 */ /* 0x000fe400078e0264 */
[----:B------:R-:W-:Y:S01]  /*1ac580*/  IMAD.X R85, RZ, RZ, RZ, P3 ;  /* 0x000000ffff557224 */ /* 0x000fe200018e06ff */
[----:B------:R-:W-:Y:S01]  /*1ac590*/  IADD3 RZ, P3, PT, R60, R116, RZ ;  /* 0x000000743cff7210 */ /* 0x000fe20007f7e0ff */
[----:B------:R-:W-:Y:S01]  /*1ac5a0*/  IMAD.WIDE.U32 R54, P5, R58, 0x170b5d44, R80 ;  /* 0x170b5d443a367825 */ /* 0x000fe200078a0050 */
[----:B------:R-:W-:-:S02]  /*1ac5b0*/  IADD3.X R47, P0, PT, R214, R53, RZ, P0, !PT ;  /* 0x00000035d62f7210 */ /* 0x000fc4000071e4ff */
[----:B------:R-:W-:Y:S01]  /*1ac5c0*/  IADD3.X RZ, P3, PT, R61, R43, RZ, P3, !PT ;  /* 0x0000002b3dff7210 */ /* 0x000fe20001f7e4ff */
[----:B------:R-:W-:-:S03]  /*1ac5d0*/  IMAD.WIDE.U32 R80, R58, 0x30000000, RZ ;  /* 0x300000003a507825 */ /* 0x000fc600078e00ff */
[----:B------:R-:W-:Y:S01]  /*1ac5e0*/  IADD3.X R71, P3, PT, R79, R154, RZ, P3, !PT ;  /* 0x0000009a4f477210 */ /* 0x000fe20001f7e4ff */
        /* <DEDUP_REMOVED lines=8> */
[C---:B------:R-:W-:Y:S01]  /*1ac670*/  IMAD.WIDE.U32.X R50, R27.reuse, -0x7af74000, R50, P4 ;  /* 0x8508c0001b327825 */ /* 0x040fe200020e0432 */
[----:B------:R-:W-:Y:S02]  /*1ac680*/  IADD3 RZ, P4, PT, R182, R168, RZ ;  /* 0x000000a8b6ff7210 */ /* 0x000fe40007f9e0ff */
[----:B------:R-:W-:Y:S01]  /*1ac690*/  IADD3.X R119, PT, PT, RZ, RZ, RZ, P5, !PT ;  /* 0x000000ffff777210 */ /* 0x000fe20002ffe4ff */
[----:B------:R-:W-:Y:S01]  /*1ac6a0*/  IMAD.WIDE.U32 R114, R27, 0xf5138f, RZ ;  /* 0x00f5138f1b727825 */ /* 0x000fe200078e00ff */
[----:B------:R-:W-:Y:S02]  /*1ac6b0*/  IADD3 R55, P5, PT, R100, R97, RZ ;  /* 0x0000006164377210 */ /* 0x000fe40007fbe0ff */
[----:B------:R-:W-:Y:S01]  /*1ac6c0*/  IADD3.X RZ, P4, PT, R183, R117, RZ, P4, !PT ;  /* 0x00000075b7ff7210 */ /* 0x000fe2000279e4ff */
[----:B------:R-:W-:Y:S01]  /*1ac6d0*/  IMAD.MOV.U32 R118, RZ, RZ, R101 ;  /* 0x000000ffff767224 */ /* 0x000fe200078e0065 */
[----:B------:R-:W-:Y:S01]  /*1ac6e0*/  IADD3.X R53, P2, PT, RZ, R50, RZ, P2, !PT ;  /* 0x00000032ff357210 */ /* 0x000fe2000175e4ff */
[----:B------:R-:W-:-:S04]  /*1ac6f0*/  IMAD.WIDE.U32 R116, R24, R12, R182 ;  /* 0x0000000c18747225 */ /* 0x000fc800078e00b6 */
[----:B------:R-:W-:Y:S01]  /*1ac700*/  IMAD.WIDE.U32.X R118, R27, 0x1ef3622f, R118, P5 ;  /* 0x1ef3622f1b767825 */ /* 0x000fe200028e0476 */
[----:B------:R-:W-:Y:S02]  /*1ac710*/  IADD3.X R116, P3, PT, R71, R116, RZ, P3, !PT ;  /* 0x0000007447747210 */ /* 0x000fe40001f7e4ff */
[----:B------:R-:W-:Y:S01]  /*1ac720*/  IADD3.X R71, P4, PT, R87, R166, RZ, P4, !PT ;  /* 0x000000a657477210 */ /* 0x000fe2000279e4ff */
[----:B------:R-:W-:-:S03]  /*1ac730*/  IMAD.WIDE.U32 R120, R58, 0xf5138f, RZ ;  /* 0x00f5138f3a787825 */ /* 0x000fc600078e00ff */
[----:B------:R-:W-:Y:S01]  /*1ac740*/  IADD3.X R166, P4, PT, R85, R167, RZ, P4, !PT ;  /* 0x000000a755a67210 */ /* 0x000fe2000279e4ff */
[----:B------:R-:W-:-:S03]  /*1ac750*/  IMAD.WIDE.U32 R114, P5, R58, 0x1a22d9f3, R114 ;  /* 0x1a22d9f33a727825 */ /* 0x000fc600078a0072 */
[----:B------:R-:W-:Y:S01]  /*1ac760*/  IADD3.X R212, P4, PT, R71, R212, RZ, P4, !PT ;  /* 0x000000d447d47210 */ /* 0x000fe2000279e4ff */
        /* <DEDUP_REMOVED lines=10> */
[----:B------:R-:W-:Y:S01]  /*1ac810*/  IMAD.X R81, RZ, RZ, RZ, P3 ;  /* 0x000000ffff517224 */ /* 0x000fe200018e06ff */
[----:B------:R-:W-:Y:S01]  /*1ac820*/  IADD3 R71, P3, PT, R124, R123, RZ ;  /* 0x0000007b7c477210 */ /* 0x000fe20007f7e0ff */
[----:B------:R-:W-:Y:S01]  /*1ac830*/  IMAD.IADD R87, R213, 0x1, R76 ;  /* 0x00000001d5577824 */ /* 0x000fe200078e024c */
[----:B------:R-:W-:Y:S01]  /*1ac840*/  MOV R84, R125 ;  /* 0x0000007d00547202 */ /* 0x000fe20000000f00 */
[----:B------:R-:W-:Y:S02]  /*1ac850*/  IMAD.X R85, RZ, RZ, RZ, P5 ;  /* 0x000000ffff557224 */ /* 0x000fe400028e06ff */
[----:B------:R-:W-:Y:S01]  /*1ac860*/  IMAD.WIDE.U32 R128, R27, 0x17c510ea, RZ ;  /* 0x17c510ea1b807825 */ /* 0x000fe200078e00ff */
[----:B------:R-:W-:-:S03]  /*1ac870*/  IADD3.X R213, P4, PT, R166, R87, RZ, P4, !PT ;  /* 0x00000057a6d57210 */ /* 0x000fc6000279e4ff */
[----:B------:R-:W-:Y:S01]  /*1ac880*/  IMAD.WIDE.U32.X R84, R27, -0x39c4fa40, R84, P3 ;  /* 0xc63b05c01b547825 */ /* 0x000fe200018e0454 */
[----:B------:R-:W-:Y:S02]  /*1ac890*/  IADD3 RZ, P3, PT, R116, R144, RZ ;  /* 0x0000009074ff7210 */ /* 0x000fe40007f7e0ff */
[----:B------:R-:W-:Y:S01]  /*1ac8a0*/  IADD3.X R87, P4, PT, RZ, RZ, RZ, P4, !PT ;  /* 0x000000ffff577210 */ /* 0x000fe2000279e4ff */
[----:B------:R-:W-:Y:S01]  /*1ac8b0*/  IMAD.WIDE.U32 R154, R26, R12, R212 ;  /* 0x0000000c1a9a7225 */ /* 0x000fe200078e00d4 */
[----:B------:R-:W-:-:S03]  /*1ac8c0*/  IADD3.X RZ, P3, PT, R117, R67, RZ, P3, !PT ;  /* 0x0000004375ff7210 */ /* 0x000fc60001f7e4ff */
[----:B------:R-:W-:Y:S01]  /*1ac8d0*/  IMAD.X R93, RZ, RZ, RZ, P4 ;  /* 0x000000ffff5d7224 */ /* 0x000fe200020e06ff */
[----:B------:R-:W-:Y:S01]  /*1ac8e0*/  IADD3.X R79, P3, PT, R79, R148, RZ, P3, !PT ;  /* 0x000000944f4f7210 */ /* 0x000fe20001f7e4ff */
[----:B------:R-:W-:Y:S01]  /*1ac8f0*/  IMAD.WIDE.U32 R128, P5, R58, 0x1ae3a46, R128 ;  /* 0x01ae3a463a807825 */ /* 0x000fe200078a0080 */
[----:B------:R-:W-:Y:S02]  /*1ac900*/  IADD3 RZ, P4, PT, R212, R170, RZ ;  /* 0x000000aad4ff7210 */ /* 0x000fe40007f9e0ff */
        /* <DEDUP_REMOVED lines=10> */
[----:B------:R-:W-:Y:S01]  /*1ac9b0*/  IMAD.WIDE.U32 R60, R20, R14, R60 ;  /* 0x0000000e143c7225 */ /* 0x000fe200078e003c */
[----:B------:R-:W-:-:S02]  /*1ac9c0*/  IADD3.X R155, P3, PT, R148, R81, RZ, P3, !PT ;  /* 0x00000051949b7210 */ /* 0x000fc40001f7e4ff */
[----:B------:R-:W-:Y:S01]  /*1ac9d0*/  IADD3.X R77, P0, PT, RZ, RZ, RZ, P0, !PT ;  /* 0x000000ffff4d7210 */ /* 0x000fe2000071e4ff */
[----:B------:R-:W-:Y:S01]  /*1ac9e0*/  IMAD.WIDE.U32.X R144, R27, 0x1ae3a46, R144, P5 ;  /* 0x01ae3a461b907825 */ /* 0x000fe200028e0490 */
[----:B------:R-:W-:Y:S02]  /*1ac9f0*/  IADD3.X R50, P4, PT, R79, R2, RZ, P4, !PT ;  /* 0x000000024f327210 */ /* 0x000fe4000279e4ff */
[----:B------:R-:W-:Y:S01]  /*1aca00*/  IADD3.X R79, P3, PT, RZ, RZ, RZ, P3, !PT ;  /* 0x000000ffff4f7210 */ /* 0x000fe20001f7e4ff */
[----:B------:R-:W-:Y:S01]  /*1aca10*/  IMAD.X R27, RZ, RZ, RZ, P0 ;  /* 0x000000ffff1b7224 */ /* 0x000fe200000e06ff */
[----:B------:R-:W-:Y:S02]  /*1aca20*/  IADD3 RZ, P0, PT, R46, R180, RZ ;  /* 0x000000b42eff7210 */ /* 0x000fe40007f1e0ff */
[----:B------:R-:W-:Y:S01]  /*1aca30*/  IADD3.X R64, P2, PT, RZ, R51, RZ, P2, !PT ;  /* 0x00000033ff407210 */ /* 0x000fe2000175e4ff */
[----:B------:R-:W-:Y:S01]  /*1aca40*/  IMAD.X R81, RZ, RZ, RZ, P3 ;  /* 0x000000ffff517224 */ /* 0x000fe200018e06ff */
[----:B------:R-:W-:-:S02]  /*1aca50*/  IADD3 RZ, P3, PT, R154, R188, RZ ;  /* 0x000000bc9aff7210 */ /* 0x000fc40007f7e0ff */
[----:B------:R-:W-:Y:S01]  /*1aca60*/  IADD3.X RZ, P0, PT, R47, R70, RZ, P0, !PT ;  /* 0x000000462fff7210 */ /* 0x000fe2000071e4ff */
[----:B------:R-:W-:Y:S01]  /*1aca70*/  IMAD.WIDE.U32 R46, R78, 0x6ca1493b, R46 ;  /* 0x6ca1493b4e2e7825 */ /* 0x000fe200078e002e */
[----:B------:R-:W-:Y:S02]  /*1aca80*/  IADD3.X R52, P2, PT, R53, R52, RZ, P2, !PT ;  /* 0x0000003435347210 */ /* 0x000fe4000175e4ff */
[----:B------:R-:W-:Y:S01]  /*1aca90*/  IADD3.X RZ, P3, PT, R155, R65, RZ, P3, !PT ;  /* 0x000000419bff7210 */ /* 0x000fe20001f7e4ff */
[----:B------:R-:W-:Y:S01]  /*1acaa0*/  IMAD.IADD R210, R47, 0x1, R210 ;  /* 0x000000012fd27824 */ /* 0x000fe200078e02d2 */
[----:B------:R-:W-:Y:S02]  /*1acab0*/  IADD3.X R77, P5, PT, R77, R220, RZ, P0, !PT ;  /* 0x000000dc4d4d7210 */ /* 0x000fe400007be4ff */
[----:B------:R-:W-:Y:S02]  /*1acac0*/  IADD3 RZ, P0, PT, R50, R186, RZ ;  /* 0x000000ba32ff7210 */ /* 0x000fe40007f1e0ff */
[----:B------:R-:W-:-:S02]  /*1acad0*/  IADD3.X R51, P4, PT, R191, R198, RZ, P4, !PT ;  /* 0x000000c6bf337210 */ /* 0x000fc4000279e4ff */
[----:B------:R-:W-:Y:S02]  /*1acae0*/  IADD3.X R53, P2, PT, R64, R29, RZ, P2, !PT ;  /* 0x0000001d40357210 */ /* 0x000fe4000175e4ff */
[----:B------:R-:W-:Y:S02]  /*1acaf0*/  IADD3.X R29, P3, PT, R79, R44, RZ, P3, !PT ;  /* 0x0000002c4f1d7210 */ /* 0x000fe40001f7e4ff */
[----:B------:R-:W-:Y:S01]  /*1acb00*/  IADD3.X RZ, P0, PT, R51, R89, RZ, P0, !PT ;  /* 0x0000005933ff7210 */ /* 0x000fe2000071e4ff */
[----:B------:R-:W-:Y:S01]  /*1acb10*/  IMAD.WIDE.U32 R50, R28, R12, R50 ;  /* 0x0000000c1c327225 */ /* 0x000fe200078e0032 */
[----:B------:R-:W-:Y:S02]  /*1acb20*/  IADD3.X R87, P4, PT, RZ, RZ, RZ, P4, !PT ;  /* 0x000000ffff577210 */ /* 0x000fe4000279e4ff */
[----:B------:R-:W-:Y:S02]  /*1acb30*/  IADD3.X R45, P3, PT, R81, R45, RZ, P3, !PT ;  /* 0x0000002d512d7210 */ /* 0x000fe40001f7e4ff */
[----:B------:R-:W-:-:S02]  /*1acb40*/  IADD3.X R220, P5, PT, R27, R221, RZ, P5, !PT ;  /* 0x000000dd1bdc7210 */ /* 0x000fc40002fbe4ff */
[----:B------:R-:W-:Y:S02]  /*1acb50*/  IADD3.X R27, P2, PT, RZ, RZ, RZ, P2, !PT ;  /* 0x000000ffff1b7210 */ /* 0x000fe4000175e4ff */
[----:B------:R-:W-:Y:S02]  /*1acb60*/  IADD3.X R87, P0, PT, R87, R208, RZ, P0, !PT ;  /* 0x000000d057577210 */ /* 0x000fe4000071e4ff */
[----:B------:R-:W-:Y:S02]  /*1acb70*/  IADD3.X R46, P1, PT, R4, R46, RZ, P1, !PT ;  /* 0x0000002e042e7210 */ /* 0x000fe40000f3e4ff */
[----:B------:R-:W-:Y:S02]  /*1acb80*/  IADD3 R110, PT, PT, R51, R110, RZ ;  /* 0x0000006e336e7210 */ /* 0x000fe40007ffe0ff */
[----:B------:R-:W-:Y:S01]  /*1acb90*/  IADD3.X R44, P3, PT, R29, R50, RZ, P3, !PT ;  /* 0x000000321d2c7210 */ /* 0x000fe20001f7e4ff */
[----:B------:R-:W-:Y:S01]  /*1acba0*/  IMAD.X R29, RZ, RZ, RZ, P2 ;  /* 0x000000ffff1d7224 */ /* 0x000fe200010e06ff */
[----:B------:R-:W-:-:S02]  /*1acbb0*/  IADD3.X R209, PT, PT, R209, RZ, RZ, P0, P4 ;  /* 0x000000ffd1d17210 */ /* 0x000fc400007e84ff */
[----:B------:R-:W-:Y:S02]  /*1acbc0*/  IADD3.X R47, P4, PT, R59, R210, RZ, P1, !PT ;  /* 0x000000d23b2f7210 */ /* 0x000fe40000f9e4ff */
[----:B------:R-:W-:Y:S02]  /*1acbd0*/  IADD3.X R45, P2, PT, R45, R110, RZ, P3, !PT ;  /* 0x0000006e2d2d7210 */ /* 0x000fe40001f5e4ff */
[----:B------:R-:W-:Y:S02]  /*1acbe0*/  IADD3 RZ, P3, PT, R44, R92, RZ ;  /* 0x0000005c2cff7210 */ /* 0x000fe40007f7e0ff */
[----:B------:R-:W-:Y:S02]  /*1acbf0*/  IADD3 RZ, P0, PT, R52, R80, RZ ;  /* 0x0000005034ff7210 */ /* 0x000fe40007f1e0ff */
[----:B------:R-:W-:Y:S02]  /*1acc00*/  IADD3.X R111, P4, PT, RZ, RZ, RZ, P4, !PT ;  /* 0x000000ffff6f7210 */ /* 0x000fe4000279e4ff */
[----:B------:R-:W-:-:S02]  /*1acc10*/  IADD3.X R65, P2, PT, RZ, RZ, RZ, P2, !PT ;  /* 0x000000ffff417210 */ /* 0x000fc4000175e4ff */
[----:B------:R-:W-:Y:S01]  /*1acc20*/  IADD3.X RZ, P3, PT, R45, R0, RZ, P3, !PT ;  /* 0x000000002dff7210 */ /* 0x000fe20001f7e4ff */
        /* <DEDUP_REMOVED lines=8> */
[----:B------:R-:W-:Y:S01]  /*1accb0*/  IADD3 RZ, P2, PT, R60, R106, RZ ;  /* 0x0000006a3cff7210 */ /* 0x000fe20007f5e0ff */
[----:B------:R-:W-:Y:S01]  /*1accc0*/  IMAD.WIDE.U32 R44, R26, R14, R44 ;  /* 0x0000000e1a2c7225 */ /* 0x000fe200078e002c */
[----:B------:R-:W-:-:S02]  /*1accd0*/  IADD3.X RZ, P1, PT, R47, R63, RZ, P1, !PT ;  /* 0x0000003f2fff7210 */ /* 0x000fc40000f3e4ff */
[----:B------:R-:W-:Y:S01]  /*1acce0*/  IADD3.X R134, P4, PT, R79, R135, RZ, P4, !PT ;  /* 0x000000874f867210 */ /* 0x000fe2000279e4ff */
[----:B------:R-:W-:Y:S01]  /*1accf0*/  IMAD.WIDE.U32 R46, R194, 0xf5138f, R46 ;  /* 0x00f5138fc22e7825 */ /* 0x000fe200078e002e */
[----:B------:R-:W-:Y:S02]  /*1acd00*/  IADD3.X R94, P3, PT, R29, R95, RZ, P0, !PT ;  /* 0x0000005f1d5e7210 */ /* 0x000fe4000077e4ff */
[----:B------:R-:W-:Y:S01]  /*1acd10*/  IADD3.X RZ, P0, PT, R43, R42, RZ, P2, !PT ;  /* 0x0000002a2bff7210 */ /* 0x000fe2000171e4ff */
[----:B------:R-:W-:Y:S01]  /*1acd20*/  IMAD.MOV.U32 R42, RZ, RZ, R60 ;  /* 0x000000ffff2a7224 */ /* 0x000fe200078e003c */
[----:B------:R-:W-:Y:S01]  /*1acd30*/  IADD3.X R111, P2, PT, R111, R176, RZ, P1, !PT ;  /* 0x000000b06f6f7210 */ /* 0x000fe20000f5e4ff */
[----:B------:R-:W-:Y:S01]  /*1acd40*/  IMAD.IADD R109, R47, 0x1, R108 ;  /* 0x000000012f6d7824 */ /* 0x000fe200078e026c */
[----:B------:R-:W-:Y:S01]  /*1acd50*/  IADD3.X R80, P1, PT, R80, R87, RZ, P4, !PT ;  /* 0x0000005750507210 */ /* 0x000fe2000273e4ff */
[----:B------:R-:W-:Y:S01]  /*1acd60*/  IMAD.WIDE.U32 R60, R18, R16, R42 ;  /* 0x00000010123c7225 */ /* 0x000fe200078e002a */
[----:B------:R-:W-:-:S02]  /*1acd70*/  IADD3.X R50, P3, PT, R51, R46, RZ, P3, !PT ;  /* 0x0000002e33327210 */ /* 0x000fc40001f7e4ff */
[----:B------:R-:W-:Y:S01]  /*1acd80*/  IADD3 RZ, P4, PT, R80, R98, RZ ;  /* 0x0000006250ff7210 */ /* 0x000fe20007f9e0ff */
[----:B------:R-:W-:Y:S01]  /*1acd90*/  IMAD.IADD R29, R53, 0x1, R54 ;  /* 0x00000001351d7824 */ /* 0x000fe200078e0236 */
[----:B------:R-:W-:Y:S01]  /*1acda0*/  IADD3.X R81, P1, PT, R134, R209, RZ, P1, !PT ;  /* 0x000000d186517210 */ /* 0x000fe20000f3e4ff */
[----:B------:R-:W-:Y:S01]  /*1acdb0*/  IMAD.WIDE.U32 R42, R52, -0x1, RZ ;  /* 0xffffffff342a7825 */ /* 0x000fe200078e00ff */
[----:B------:R-:W-:Y:S02]  /*1acdc0*/  IADD3.X R51, P3, PT, R94, R109, RZ, P3, !PT ;  /* 0x0000006d5e337210 */ /* 0x000fe40001f7e4ff */
[----:B------:R-:W-:Y:S01]  /*1acdd0*/  IADD3.X R176, P2, PT, R59, R177, RZ, P2, !PT ;  /* 0x000000b13bb07210 */ /* 0x000fe2000175e4ff */
[----:B------:R-:W-:Y:S01]  /*1acde0*/  IMAD R59, R52, -0x7af74001, -R29 ;  /* 0x8508bfff343b7824 */ /* 0x000fe200078e0a1d */
[----:B------:R-:W-:Y:S01]  /*1acdf0*/  IADD3.X RZ, P4, PT, R81, R23, RZ, P4, !PT ;  /* 0x0000001751ff7210 */ /* 0x000fe2000279e4ff */
[----:B------:R-:W-:Y:S01]  /*1ace00*/  IMAD.WIDE.U32 R46, R42, 0x1, RZ ;  /* 0x000000012a2e7825 */ /* 0x000fe200078e00ff */
[----:B------:R-:W-:-:S02]  /*1ace10*/  IADD3.X R23, P1, PT, RZ, RZ, RZ, P1, !PT ;  /* 0x000000ffff177210 */ /* 0x000fc40000f3e4ff */
[----:B------:R-:W-:Y:S01]  /*1ace20*/  IADD3.X R87, P3, PT, RZ, RZ, RZ, P3, !PT ;  /* 0x000000ffff577210 */ /* 0x000fe20001f7e4ff */
[----:B------:R-:W-:Y:S01]  /*1ace30*/  IMAD.IADD R59, R43, 0x1, R59 ;  /* 0x000000012b3b7824 */ /* 0x000fe200078e023b */
[----:B------:R-:W-:Y:S01]  /*1ace40*/  IADD3.X R0, P4, PT, R23, R130, RZ, P4, !PT ;  /* 0x0000008217007210 */ /* 0x000fe2000279e4ff */
[----:B------:R-:W-:Y:S01]  /*1ace50*/  IMAD.WIDE.U32 R104, R42, 0x30000000, RZ ;  /* 0x300000002a687825 */ /* 0x000fe200078e00ff */
[----:B------:R-:W-:Y:S02]  /*1ace60*/  IADD3 R61, PT, PT, R61, R66, RZ ;  /* 0x000000423d3d7210 */ /* 0x000fe40007ffe0ff */
[----:B------:R-:W-:Y:S01]  /*1ace70*/  IADD3.X R60, P5, PT, R77, R60, RZ, P5, !PT ;  /* 0x0000003c4d3c7210 */ /* 0x000fe20002fbe4ff */
[----:B------:R-:W-:Y:S01]  /*1ace80*/  IMAD.X R23, RZ, RZ, RZ, P3 ;  /* 0x000000ffff177224 */ /* 0x000fe200018e06ff */
[----:B------:R-:W-:Y:S01]  /*1ace90*/  IADD3 RZ, P3, PT, R52, R46, RZ ;  /* 0x0000002e34ff7210 */ /* 0x000fe20007f7e0ff */
[----:B------:R-:W-:Y:S01]  /*1acea0*/  IMAD.WIDE.U32 R52, R59, 0x1, RZ ;  /* 0x000000013b347825 */ /* 0x000fe200078e00ff */
[----:B------:R-:W-:-:S02]  /*1aceb0*/  IADD3.X R130, PT, PT, R131, RZ, RZ, P4, P1 ;  /* 0x000000ff83827210 */ /* 0x000fc400027e24ff */
[----:B------:R-:W-:Y:S01]  /*1acec0*/  IADD3 RZ, P1, PT, R50, R96, RZ ;  /* 0x0000006032ff7210 */ /* 0x000fe20007f3e0ff */
[----:B------:R-:W-:Y:S01]  /*1aced0*/  IMAD.WIDE.U32 R96, R59, 0x30000000, RZ ;  /* 0x300000003b607825 */ /* 0x000fe200078e00ff */
[----:B------:R-:W-:Y:S02]  /*1acee0*/  IADD3.X R27, P4, PT, RZ, R146, RZ, P0, !PT ;  /* 0x00000092ff1b7210 */ /* 0x000fe4000079e4ff */
[----:B------:R-:W-:Y:S01]  /*1acef0*/  IADD3.X R61, P0, PT, R220, R61, RZ, P5, !PT ;  /* 0x0000003ddc3d7210 */ /* 0x000fe20002f1e4ff */
[C---:B------:R-:W-:Y:S01]  /*1acf00*/  IMAD.WIDE.U32 R52, P5, R42.reuse, -0x7af74000, R52 ;  /* 0x8508c0002a347825 */ /* 0x040fe200078a0034 */
[----:B------:R-:W-:Y:S02]  /*1acf10*/  IADD3.X R146, P4, PT, RZ, R147, RZ, P4, !PT ;  /* 0x00000093ff927210 */ /* 0x000fe4000279e4ff */
[----:B------:R-:W-:Y:S01]  /*1acf20*/  IADD3.X R65, P0, PT, RZ, RZ, RZ, P0, !PT ;  /* 0x000000ffff417210 */ /* 0x000fe2000071e4ff */
[----:B------:R-:W-:Y:S01]  /*1acf30*/  IMAD.X R107, RZ, RZ, RZ, P5 ;  /* 0x000000ffff6b7224 */ /* 0x000fe200028e06ff */
[----:B------:R-:W-:Y:S01]  /*1acf40*/  IADD3.X RZ, P1, PT, R51, R55, RZ, P1, !PT ;  /* 0x0000003733ff7210 */ /* 0x000fe20000f3e4ff */
[----:B------:R-:W-:-:S03]  /*1acf50*/  IMAD.WIDE.U32 R96, P5, R42, 0x170b5d44, R96 ;  /* 0x170b5d442a607825 */ /* 0x000fc600078a0060 */
[----:B------:R-:W-:Y:S01]  /*1acf60*/  IADD3.X R87, P1, PT, R87, R118, RZ, P1, !PT ;  /* 0x0000007657577210 */ /* 0x000fe20000f3e4ff */
[----:B------:R-:W-:Y:S01]  /*1acf70*/  IMAD.X R99, RZ, RZ, RZ, P5 ;  /* 0x000000ffff637224 */ /* 0x000fe200028e06ff */
[----:B------:R-:W-:Y:S01]  /*1acf80*/  IADD3 R43, P5, PT, R96, R105, RZ ;  /* 0x00000069602b7210 */ /* 0x000fe20007fbe0ff */
[----:B------:R-:W-:Y:S01]  /*1acf90*/  IMAD.WIDE.U32 R88, R59, -0x45f6b800, RZ ;  /* 0xba0948003b587825 */ /* 0x000fe200078e00ff */
[----:B------:R-:W-:Y:S02]  /*1acfa0*/  MOV R98, R97 ;  /* 0x0000006100627202 */ /* 0x000fe40000000f00 */
[----:B------:R-:W-:Y:S01]  /*1acfb0*/  IADD3.X R118, P1, PT, R23, R119, RZ, P1, !PT ;  /* 0x0000007717767210 */ /* 0x000fe20000f3e4ff */
[----:B------:R-:W-:-:S04]  /*1acfc0*/  IMAD.WIDE.U32 R108, R22, R14, R116 ;  /* 0x0000000e166c7225 */ /* 0x000fc800078e0074 */
[----:B------:R-:W-:Y:S01]  /*1acfd0*/  IMAD.WIDE.U32.X R98, R59, 0x170b5d44, R98, P5 ;  /* 0x170b5d443b627825 */ /* 0x000fe200028e0462 */
[----:B------:R-:W-:-:S03]  /*1acfe0*/  IADD3.X R108, P4, PT, R27, R108, RZ, P4, !PT ;  /* 0x0000006c1b6c7210 */ /* 0x000fc6000279e4ff */
[----:B------:R-:W-:-:S04]  /*1acff0*/  IMAD.WIDE.U32 R88, P5, R42, 0x1ef3622f, R88 ;  /* 0x1ef3622f2a587825 */ /* 0x000fc800078a0058 */
[----:B------:R-:W-:-:S04]  /*1ad000*/  IMAD.WIDE.U32 R94, R42, -0x45f6b800, RZ ;  /* 0xba0948002a5e7825 */ /* 0x000fc800078e00ff */
[----:B------:R-:W-:Y:S01]  /*1ad010*/  IMAD.X R101, RZ, RZ, RZ, P0 ;  /* 0x000000ffff657224 */ /* 0x000fe200000e06ff */
[----:B------:R-:W-:Y:S01]  /*1ad020*/  IADD3 R18, P0, PT, R47, R52, RZ ;  /* 0x000000342f127210 */ /* 0x000fe20007f1e0ff */
[----:B------:R-:W-:Y:S01]  /*1ad030*/  IMAD.X R93, RZ, RZ, RZ, P5 ;  /* 0x000000ffff5d7224 */ /* 0x000fe200028e06ff */
[----:B------:R-:W-:Y:S01]  /*1ad040*/  IADD3 R27, P5, PT, R88, R95, RZ ;  /* 0x0000005f581b7210 */ /* 0x000fe20007fbe0ff */
[----:B------:R-:W-:Y:S01]  /*1ad050*/  IMAD.WIDE.U32 R46, R59, 0xf5138f, RZ ;  /* 0x00f5138f3b2e7825 */ /* 0x000fe200078e00ff */
[----:B------:R-:W-:-:S03]  /*1ad060*/  IADD3.X RZ, P3, PT, R29, R18, RZ, P3, !PT ;  /* 0x000000121dff7210 */ /* 0x000fc60001f7e4ff */
[----:B------:R-:W-:Y:S02]  /*1ad070*/  IMAD.MOV.U32 R106, RZ, RZ, R53 ;  /* 0x000000ffff6a7224 */ /* 0x000fe400078e0035 */
[----:B------:R-:W-:Y:S02]  /*1ad080*/  IMAD.MOV.U32 R92, RZ, RZ, R89 ;  /* 0x000000ffff5c7224 */ /* 0x000fe400078e0059 */
[----:B------:R-:W-:Y:S02]  /*1ad090*/  IMAD.IADD R63, R109, 0x1, R68 ;  /* 0x000000016d3f7824 */ /* 0x000fe400078e0244 */
[C---:B------:R-:W-:Y:S01]  /*1ad0a0*/  IMAD.WIDE.U32.X R106, R59.reuse, -0x7af74000, R106, P0 ;  /* 0x8508c0003b6a7825 */ /* 0x040fe200000e046a */
[----:B------:R-:W-:Y:S02]  /*1ad0b0*/  IADD3 RZ, P0, PT, R60, R216, RZ ;  /* 0x000000d83cff7210 */ /* 0x000fe40007f1e0ff */
[----:B------:R-:W-:Y:S01]  /*1ad0c0*/  IADD3.X R109, P4, PT, R146, R63, RZ, P4, !PT ;  /* 0x0000003f926d7210 */ /* 0x000fe2000279e4ff */
[----:B------:R-:W-:Y:S01]  /*1ad0d0*/  IMAD.WIDE.U32.X R92, R59, 0x1ef3622f, R92, P5 ;  /* 0x1ef3622f3b5c7825 */ /* 0x000fe200028e045c */
[----:B------:R-:W-:-:S02]  /*1ad0e0*/  IADD3.X RZ, P0, PT, R61, R72, RZ, P0, !PT ;  /* 0x000000483dff7210 */ /* 0x000fc4000071e4ff */
[----:B------:R-:W-:Y:S01]  /*1ad0f0*/  IADD3.X R97, P4, PT, RZ, RZ, RZ, P4, !PT ;  /* 0x000000ffff617210 */ /* 0x000fe2000279e4ff */
[----:B------:R-:W-:-:S04]  /*1ad100*/  IMAD.WIDE.U32 R52, R42, 0xf5138f, RZ ;  /* 0x00f5138f2a347825 */ /* 0x000fc800078e00ff */
[----:B------:R-:W-:-:S04]  /*1ad110*/  IMAD.WIDE.U32 R46, P5, R42, 0x1a22d9f3, R46 ;  /* 0x1a22d9f32a2e7825 */ /* 0x000fc800078a002e */
[----:B------:R-:W-:Y:S01]  /*1ad120*/  IMAD.X R63, RZ, RZ, RZ, P5 ;  /* 0x000000ffff3f7224 */ /* 0x000fe200028e06ff */
[----:B------:R-:W-:Y:S01]  /*1ad130*/  IADD3 R2, P5, PT, R46, R53, RZ ;  /* 0x000000352e027210 */ /* 0x000fe20007fbe0ff */
[----:B------:R-:W-:Y:S01]  /*1ad140*/  IMAD.WIDE.U32 R60, R78, 0x17c510ea, R60 ;  /* 0x17c510ea4e3c7825 */ /* 0x000fe200078e003c */
[----:B------:R-:W-:-:S03]  /*1ad150*/  IADD3.X R53, P0, PT, R65, R226, RZ, P0, !PT ;  /* 0x000000e241357210 */ /* 0x000fc6000071e4ff */
[----:B------:R-:W-:Y:S01]  /*1ad160*/  IMAD.WIDE.U32 R54, R59, 0x6ca1493b, RZ ;  /* 0x6ca1493b3b367825 */ /* 0x000fe200078e00ff */
[----:B------:R-:W-:Y:S02]  /*1ad170*/  IADD3.X R110, P2, PT, R111, R60, RZ, P2, !PT ;  /* 0x0000003c6f6e7210 */ /* 0x000fe4000175e4ff */
[----:B------:R-:W-:Y:S01]  /*1ad180*/  IADD3.X R226, P0, PT, R101, R227, RZ, P0, !PT ;  /* 0x000000e365e27210 */ /* 0x000fe2000071e4ff */
[----:B------:R-:W-:Y:S02]  /*1ad190*/  IMAD.MOV.U32 R62, RZ, RZ, R47 ;  /* 0x000000ffff3e7224 */ /* 0x000fe400078e002f */
        /* <DEDUP_REMOVED lines=9> */
[----:B------:R-:W-:Y:S01]  /*1ad230*/  IMAD.WIDE.U32 R50, R59, 0x17c510ea, RZ ;  /* 0x17c510ea3b327825 */ /* 0x000fe200078e00ff */
[----:B------:R-:W-:-:S03]  /*1ad240*/  IADD3 R66, PT, PT, R79, R100, RZ ;  /* 0x000000644f427210 */ /* 0x000fc60007ffe0ff */
[----:B------:R-:W-:Y:S01]  /*1ad250*/  IMAD.X R105, RZ, RZ, RZ, P4 ;  /* 0x000000ffff697224 */ /* 0x000fe200020e06ff */
[----:B------:R-:W-:Y:S01]  /*1ad260*/  IADD3 RZ, P4, PT, R108, R142, RZ ;  /* 0x0000008e6cff7210 */ /* 0x000fe20007f9e0ff */
[----:B------:R-:W-:Y:S02]  /*1ad270*/  IMAD.MOV.U32 R76, RZ, RZ, R55 ;  /* 0x000000ffff4c7224 */ /* 0x000fe400078e0037 */
[----:B------:R-:W-:Y:S01]  /*1ad280*/  IMAD.WIDE.U32 R64, R42, 0x17c510ea, RZ ;  /* 0x17c510ea2a407825 */ /* 0x000fe200078e00ff */
[----:B------:R-:W-:-:S03]  /*1ad290*/  IADD3.X RZ, P4, PT, R109, R19, RZ, P4, !PT ;  /* 0x000000136dff7210 */ /* 0x000fc6000279e4ff */
[----:B------:R-:W-:Y:S01]  /*1ad2a0*/  IMAD.WIDE.U32.X R76, R59, -0x39c4fa40, R76, P5 ;  /* 0xc63b05c03b4c7825 */ /* 0x000fe200028e044c */
[----:B------:R-:W-:-:S03]  /*1ad2b0*/  IADD3.X R55, P4, PT, R97, R156, RZ, P4, !PT ;  /* 0x0000009c61377210 */ /* 0x000fc6000279e4ff */
[----:B------:R-:W-:Y:S01]  /*1ad2c0*/  IMAD.WIDE.U32 R50, P5, R42, 0x1ae3a46, R50 ;  /* 0x01ae3a462a327825 */ /* 0x000fe200078a0032 */
        /* <DEDUP_REMOVED lines=8> */
[----:B------:R-:W-:Y:S01]  /*1ad350*/  IMAD.WIDE.U32 R108, R20, R16, R108 ;  /* 0x00000010146c7225 */ /* 0x000fe200078e006c */
[----:B------:R-:W-:-:S03]  /*1ad360*/  IADD3.X R102, P4, PT, R55, R102, RZ, P4, !PT ;  /* 0x0000006637667210 */ /* 0x000fc6000279e4ff */
[----:B------:R-:W-:Y:S01]  /*1ad370*/  IMAD.WIDE.U32.X R18, R59, 0x1ae3a46, R18, P5 ;  /* 0x01ae3a463b127825 */ /* 0x000fe200028e0412 */
[----:B------:R-:W-:-:S03]  /*1ad380*/  IADD3.X R51, P0, PT, R53, R108, RZ, P0, !PT ;  /* 0x0000006c35337210 */ /* 0x000fc6000071e4ff */
[----:B------:R-:W-:Y:S02]  /*1ad390*/  IMAD.IADD R59, R103, 0x1, R56 ;  /* 0x00000001673b7824 */ /* 0x000fe400078e0238 */
[----:B------:R-:W-:Y:S01]  /*1ad3a0*/  IMAD.IADD R141, R109, 0x1, R140 ;  /* 0x000000016d8d7824 */ /* 0x000fe200078e028c */
[----:B------:R-:W-:Y:S01]  /*1ad3b0*/  IADD3.X R109, P3, PT, RZ, R106, RZ, P3, !PT ;  /* 0x0000006aff6d7210 */ /* 0x000fe20001f7e4ff */
[----:B------:R-:W-:Y:S01]  /*1ad3c0*/  IMAD.WIDE.U32 R100, R194, 0x6ca1493b, R110 ;  /* 0x6ca1493bc2647825 */ /* 0x000fe200078e006e */
[----:B------:R-:W-:Y:S02]  /*1ad3d0*/  IADD3.X R106, P2, PT, R29, R202, RZ, P2, !PT ;  /* 0x000000ca1d6a7210 */ /* 0x000fe4000175e4ff */
[----:B------:R-:W-:Y:S01]  /*1ad3e0*/  IADD3.X R103, P4, PT, R156, R59, RZ, P4, !PT ;  /* 0x0000003b9c677210 */ /* 0x000fe2000279e4ff */
[----:B------:R-:W-:Y:S01]  /*1ad3f0*/  IMAD.IADD R165, R101, 0x1, R164 ;  /* 0x0000000165a57824 */ /* 0x000fe200078e02a4 */
[----:B------:R-:W-:Y:S01]  /*1ad400*/  IADD3.X R107, P3, PT, RZ, R107, RZ, P3, !PT ;  /* 0x0000006bff6b7210 */ /* 0x000fe20001f7e4ff */
[----:B------:R-:W-:Y:S01]  /*1ad410*/  IMAD.WIDE.U32 R80, R28, R14, R80 ;  /* 0x0000000e1c507225 */ /* 0x000fe200078e0050 */
[----:B------:R-:W-:-:S02]  /*1ad420*/  IADD3.X R100, P1, PT, R87, R100, RZ, P1, !PT ;  /* 0x0000006457647210 */ /* 0x000fc40000f3e4ff */
[----:B------:R-:W-:Y:S01]  /*1ad430*/  IADD3.X R202, P2, PT, R47, R203, RZ, P2, !PT ;  /* 0x000000cb2fca7210 */ /* 0x000fe2000175e4ff */
        /* <DEDUP_REMOVED lines=8> */
[----:B------:R-:W-:-:S02]  /*1ad4c0*/  IADD3.X R65, PT, PT, RZ, RZ, RZ, P4, !PT ;  /* 0x000000ffff417210 */ /* 0x000fc400027fe4ff */
[----:B------:R-:W-:Y:S02]  /*1ad4d0*/  IADD3.X R53, P0, PT, R226, R141, RZ, P0, !PT ;  /* 0x0000008de2357210 */ /* 0x000fe4000071e4ff */
[----:B------:R-:W-:Y:S02]  /*1ad4e0*/  IADD3.X R109, P3, PT, R107, R66, RZ, P3, !PT ;  /* 0x000000426b6d7210 */ /* 0x000fe40001f7e4ff */
[----:B------:R-:W-:Y:S02]  /*1ad4f0*/  IADD3.X R51, P4, PT, RZ, RZ, RZ, P1, !PT ;  /* 0x000000ffff337210 */ /* 0x000fe40000f9e4ff */
[----:B------:R-:W-:Y:S02]  /*1ad500*/  IADD3 RZ, P1, PT, R102, R158, RZ ;  /* 0x0000009e66ff7210 */ /* 0x000fe40007f3e0ff */
[----:B------:R-:W-:Y:S01]  /*1ad510*/  IADD3.X R107, P2, PT, R202, R53, RZ, P2, !PT ;  /* 0x00000035ca6b7210 */ /* 0x000fe2000175e4ff */
[----:B------:R-:W-:Y:S01]  /*1ad520*/  IMAD.X R53, RZ, RZ, RZ, P4 ;  /* 0x000000ffff357224 */ /* 0x000fe200020e06ff */
[----:B------:R-:W-:-:S02]  /*1ad530*/  IADD3.X R29, P3, PT, RZ, RZ, RZ, P3, !PT ;  /* 0x000000ffff1d7210 */ /* 0x000fc40001f7e4ff */
[----:B------:R-:W-:Y:S01]  /*1ad540*/  IADD3 RZ, P4, PT, R100, R120, RZ ;  /* 0x0000007864ff7210 */ /* 0x000fe20007f9e0ff */
[----:B------:R-:W-:Y:S01]  /*1ad550*/  IMAD.WIDE.U32 R194, R194, 0x17c510ea, R106 ;  /* 0x17c510eac2c27825 */ /* 0x000fe200078e006a */
[----:B------:R-:W-:Y:S02]  /*1ad560*/  IADD3.X RZ, P1, PT, R103, R21, RZ, P1, !PT ;  /* 0x0000001567ff7210 */ /* 0x000fe40000f3e4ff */
[----:B------:R-:W-:Y:S01]  /*1ad570*/  IADD3.X R55, P2, PT, RZ, RZ, RZ, P2, !PT ;  /* 0x000000ffff377210 */ /* 0x000fe2000175e4ff */
[----:B------:R-:W-:Y:S01]  /*1ad580*/  IMAD.X R47, RZ, RZ, RZ, P3 ;  /* 0x000000ffff2f7224 */ /* 0x000fe200018e06ff */
[----:B------:R-:W-:Y:S01]  /*1ad590*/  IADD3 RZ, P3, PT, R108, R104, RZ ;  /* 0x000000686cff7210 */ /* 0x000fe20007f7e0ff */
[----:B------:R-:W-:Y:S01]  /*1ad5a0*/  IMAD.IADD R197, R195, 0x1, R196 ;  /* 0x00000001c3c57824 */ /* 0x000fe200078e02c4 */
[----:B------:R-:W-:Y:S01]  /*1ad5b0*/  IADD3.X RZ, P4, PT, R101, R69, RZ, P4, !PT ;  /* 0x0000004565ff7210 */ /* 0x000fe2000279e4ff */
[----:B------:R-:W-:Y:S01]  /*1ad5c0*/  IMAD.X R59, RZ, RZ, RZ, P2 ;  /* 0x000000ffff3b7224 */ /* 0x000fe200010e06ff */
[----:B------:R-:W-:-:S02]  /*1ad5d0*/  IADD3.X R69, P5, PT, R61, R184, RZ, P1, !PT ;  /* 0x000000b83d457210 */ /* 0x000fc40000fbe4ff */
[----:B------:R-:W-:Y:S02]  /*1ad5e0*/  IADD3 RZ, P2, PT, R106, R192, RZ ;  /* 0x000000c06aff7210 */ /* 0x000fe40007f5e0ff */
[----:B------:R-:W-:Y:S02]  /*1ad5f0*/  IADD3.X RZ, P1, PT, R109, R43, RZ, P3, !PT ;  /* 0x0000002b6dff7210 */ /* 0x000fe40001f3e4ff */
[----:B------:R-:W-:Y:S02]  /*1ad600*/  IADD3.X R184, P3, PT, R65, R185, RZ, P5, !PT ;  /* 0x000000b941b87210 */ /* 0x000fe40002f7e4ff */
[----:B------:R-:W-:Y:S01]  /*1ad610*/  IADD3.X RZ, P5, PT, R107, R75, RZ, P2, !PT ;  /* 0x0000004b6bff7210 */ /* 0x000fe200017be4ff */
[----:B------:R-:W-:Y:S01]  /*1ad620*/  IMAD.WIDE.U32 R74, R42, 0x30000000, R108 ;  /* 0x300000002a4a7825 */ /* 0x000fe200078e006c */
[----:B------:R-:W-:Y:S02]  /*1ad630*/  IADD3.X R43, P4, PT, R51, R126, RZ, P4, !PT ;  /* 0x0000007e332b7210 */ /* 0x000fe4000279e4ff */
[----:B------:R-:W-:Y:S01]  /*1ad640*/  IADD3.X R68, P2, PT, R69, R44, RZ, P3, !PT ;  /* 0x0000002c45447210 */ /* 0x000fe20001f5e4ff */
        /* <DEDUP_REMOVED lines=8> */
[----:B------:R-:W-:Y:S01]  /*1ad6d0*/  IMAD.X R29, RZ, RZ, RZ, P1 ;  /* 0x000000ffff1d7224 */ /* 0x000fe200008e06ff */
[----:B------:R-:W-:-:S02]  /*1ad6e0*/  IADD3.X RZ, P4, PT, R69, R57, RZ, P4, !PT ;  /* 0x0000003945ff7210 */ /* 0x000fc4000279e4ff */
[----:B------:R-:W-:Y:S02]  /*1ad6f0*/  IADD3 R53, PT, PT, R75, R96, RZ ;  /* 0x000000604b357210 */ /* 0x000fe40007ffe0ff */
[----:B------:R-:W-:Y:S02]  /*1ad700*/  IADD3.X R103, P4, PT, R103, R112, RZ, P4, !PT ;  /* 0x0000007067677210 */ /* 0x000fe4000279e4ff */
[----:B------:R-:W-:Y:S02]  /*1ad710*/  IADD3.X R109, P1, PT, R55, R172, RZ, P5, !PT ;  /* 0x000000ac376d7210 */ /* 0x000fe40002f3e4ff */
[----:B------:R-:W-:Y:S01]  /*1ad720*/  IADD3.X R56, P3, PT, R43, R194, RZ, P3, !PT ;  /* 0x000000c22b387210 */ /* 0x000fe20001f7e4ff */
[C---:B------:R-:W-:Y:S01]  /*1ad730*/  IMAD R43, R74.reuse, -0x7af74001, -R53 ;  /* 0x8508bfff4a2b7824 */ /* 0x040fe200078e0a35 */
[----:B------:R-:W-:Y:S01]  /*1ad740*/  IADD3.X R44, P5, PT, R21, R44, RZ, P2, !PT ;  /* 0x0000002c152c7210 */ /* 0x000fe200017be4ff */
[----:B------:R-:W-:Y:S01]  /*1ad750*/  IMAD.WIDE.U32 R20, R74, -0x1, RZ ;  /* 0xffffffff4a147825 */ /* 0x000fe200078e00ff */
[----:B------:R-:W-:-:S02]  /*1ad760*/  IADD3.X R66, P2, PT, RZ, RZ, RZ, P0, !PT ;  /* 0x000000ffff427210 */ /* 0x000fc4000075e4ff */
[----:B------:R-:W-:Y:S01]  /*1ad770*/  IADD3.X R112, P0, PT, R29, R113, RZ, P4, !PT ;  /* 0x000000711d707210 */ /* 0x000fe2000271e4ff */
[----:B------:R-:W-:Y:S01]  /*1ad780*/  IMAD.IADD R43, R21, 0x1, R43 ;  /* 0x00000001152b7824 */ /* 0x000fe200078e022b */
[----:B------:R-:W-:Y:S01]  /*1ad790*/  IADD3.X R57, P3, PT, R126, R197, RZ, P3, !PT ;  /* 0x000000c57e397210 */ /* 0x000fe20001f7e4ff */
[----:B------:R-:W-:Y:S01]  /*1ad7a0*/  IMAD.X R51, RZ, RZ, RZ, P2 ;  /* 0x000000ffff337224 */ /* 0x000fe200010e06ff */
[----:B------:R-:W-:Y:S01]  /*1ad7b0*/  IADD3.X R102, P0, PT, R103, R80, RZ, P0, !PT ;  /* 0x0000005067667210 */ /* 0x000fe2000071e4ff */
[----:B------:R-:W-:Y:S01]  /*1ad7c0*/  IMAD.WIDE.U32 R86, R43, 0x1, RZ ;  /* 0x000000012b567825 */ /* 0x000fe200078e00ff */
[----:B------:R-:W-:Y:S02]  /*1ad7d0*/  IADD3.X R29, P3, PT, RZ, RZ, RZ, P3, !PT ;  /* 0x000000ffff1d7210 */ /* 0x000fe40001f7e4ff */
[----:B------:R-:W-:Y:S01]  /*1ad7e0*/  IADD3.X R45, P5, PT, R98, R115, RZ, P5, !PT ;  /* 0x00000073622d7210 */ /* 0x000fe20002fbe4ff */
[----:B------:R-:W-:Y:S01]  /*1ad7f0*/  IMAD.WIDE.U32 R80, R20, 0x1, RZ ;  /* 0x0000000114507825 */ /* 0x000fe200078e00ff */
[----:B------:R-:W-:-:S02]  /*1ad800*/  IADD3.X R103, P0, PT, R112, R207, RZ, P0, !PT ;  /* 0x000000cf70677210 */ /* 0x000fc4000071e4ff */
[----:B------:R-:W-:Y:S01]  /*1ad810*/  IADD3.X R22, P1, PT, R59, R173, RZ, P1, !PT ;  /* 0x000000ad3b167210 */ /* 0x000fe20000f3e4ff */
[----:B------:R-:W-:Y:S01]  /*1ad820*/  IMAD.X R47, RZ, RZ, RZ, P3 ;  /* 0x000000ffff2f7224 */ /* 0x000fe200018e06ff */
[----:B------:R-:W-:Y:S01]  /*1ad830*/  IADD3.X R89, P3, PT, RZ, RZ, RZ, P5, !PT ;  /* 0x000000ffff597210 */ /* 0x000fe20002f7e4ff */
[----:B------:R-:W-:Y:S01]  /*1ad840*/  IMAD.WIDE.U32 R98, R43, 0x30000000, RZ ;  /* 0x300000002b627825 */ /* 0x000fe200078e00ff */
[----:B------:R-:W-:Y:S02]  /*1ad850*/  IADD3.X R59, P0, PT, RZ, RZ, RZ, P0, !PT ;  /* 0x000000ffff3b7210 */ /* 0x000fe4000071e4ff */
[----:B------:R-:W-:Y:S01]  /*1ad860*/  IADD3.X R109, P5, PT, R109, R66, RZ, P1, !PT ;  /* 0x000000426d6d7210 */ /* 0x000fe20000fbe4ff */
[----:B------:R-:W-:Y:S01]  /*1ad870*/  IMAD.WIDE.U32 R86, P1, R20, -0x7af74000, R86 ;  /* 0x8508c00014567825 */ /* 0x000fe20007820056 */
[----:B------:R-:W-:Y:S02]  /*1ad880*/  IADD3 RZ, P4, PT, R44, R94, RZ ;  /* 0x0000005e2cff7210 */ /* 0x000fe40007f9e0ff */
[----:B------:R-:W-:Y:S01]  /*1ad890*/  IADD3 RZ, P2, PT, R56, R122, RZ ;  /* 0x0000007a38ff7210 */ /* 0x000fe20007f5e0ff */
[----:B------:R-:W-:Y:S01]  /*1ad8a0*/  IMAD.X R91, RZ, RZ, RZ, P0 ;  /* 0x000000ffff5b7224 */ /* 0x000fe200000e06ff */
[----:B------:R-:W-:Y:S01]  /*1ad8b0*/  IADD3.X R22, P0, PT, R22, R51, RZ, P5, !PT ;  /* 0x0000003316167210 */ /* 0x000fe20002f1e4ff */
[----:B------:R-:W-:Y:S01]  /*1ad8c0*/  IMAD.WIDE.U32 R94, R24, R16, R68 ;  /* 0x00000010185e7225 */ /* 0x000fe200078e0044 */
[----:B------:R-:W-:-:S02]  /*1ad8d0*/  IADD3 R24, P5, PT, R81, R86, RZ ;  /* 0x0000005651187210 */ /* 0x000fc40007fbe0ff */
[----:B------:R-:W-:Y:S01]  /*1ad8e0*/  IADD3.X R107, PT, PT, RZ, RZ, RZ, P1, !PT ;  /* 0x000000ffff6b7210 */ /* 0x000fe20000ffe4ff */
[----:B------:R-:W-:Y:S01]  /*1ad8f0*/  IMAD.MOV.U32 R106, RZ, RZ, R87 ;  /* 0x000000ffff6a7224 */ /* 0x000fe200078e0057 */
[----:B------:R-:W-:Y:S01]  /*1ad900*/  IADD3.X RZ, P4, PT, R45, R27, RZ, P4, !PT ;  /* 0x0000001b2dff7210 */ /* 0x000fe2000279e4ff */
[C---:B------:R-:W-:Y:S01]  /*1ad910*/  IMAD.WIDE.U32 R104, R20.reuse, 0x30000000, RZ ;  /* 0x3000000014687825 */ /* 0x040fe200078e00ff */
        /* <DEDUP_REMOVED lines=10> */
[C---:B------:R-:W-:Y:S01]  /*1ad9c0*/  IMAD.WIDE.U32 R86, R43.reuse, -0x45f6b800, RZ ;  /* 0xba0948002b567825 */ /* 0x040fe200078e00ff */
[----:B------:R-:W-:Y:S02]  /*1ad9d0*/  IADD3.X R108, P1, PT, R108, R109, RZ, P1, !PT ;  /* 0x0000006d6c6c7210 */ /* 0x000fe40000f3e4ff */
[----:B------:R-:W-:Y:S01]  /*1ad9e0*/  IADD3.X R22, P0, PT, RZ, RZ, RZ, P0, !PT ;  /* 0x000000ffff167210 */ /* 0x000fe2000071e4ff */
[----:B------:R-:W-:Y:S01]  /*1ad9f0*/  IMAD.MOV.U32 R100, RZ, RZ, R99 ;  /* 0x000000ffff647224 */ /* 0x000fe200078e0063 */
[----:B------:R-:W-:Y:S01]  /*1ada00*/  IADD3.X R109, P1, PT, R84, R27, RZ, P1, !PT ;  /* 0x0000001b546d7210 */ /* 0x000fe20000f3e4ff */
[----:B------:R-:W-:Y:S01]  /*1ada10*/  IMAD.X R21, RZ, RZ, RZ, P3 ;  /* 0x000000ffff157224 */ /* 0x000fe200018e06ff */
[----:B------:R-:W-:Y:S01]  /*1ada20*/  IADD3 RZ, P3, PT, R74, R80, RZ ;  /* 0x000000504aff7210 */ /* 0x000fe20007f7e0ff */
[----:B------:R-:W-:Y:S01]  /*1ada30*/  IMAD.WIDE.U32.X R100, R43, 0x170b5d44, R100, P5 ;  /* 0x170b5d442b647825 */ /* 0x000fe200028e0464 */
[----:B------:R-:W-:-:S02]  /*1ada40*/  IADD3.X R61, P1, PT, RZ, RZ, RZ, P1, !PT ;  /* 0x000000ffff3d7210 */ /* 0x000fc40000f3e4ff */
[----:B------:R-:W-:Y:S01]  /*1ada50*/  IADD3.X R21, P4, PT, R21, R93, RZ, P4, !PT ;  /* 0x0000005d15157210 */ /* 0x000fe2000279e4ff */
[C---:B------:R-:W-:Y:S01]  /*1ada60*/  IMAD.WIDE.U32 R86, P5, R20.reuse, 0x1ef3622f, R86 ;  /* 0x1ef3622f14567825 */ /* 0x040fe200078a0056 */
[----:B------:R-:W-:Y:S02]  /*1ada70*/  IADD3.X RZ, P3, PT, R53, R24, RZ, P3, !PT ;  /* 0x0000001835ff7210 */ /* 0x000fe40001f7e4ff */
[----:B------:R-:W-:Y:S01]  /*1ada80*/  IADD3.X R22, P2, PT, RZ, R22, RZ, P2, !PT ;  /* 0x00000016ff167210 */ /* 0x000fe2000175e4ff */
[----:B------:R-:W-:Y:S01]  /*1ada90*/  IMAD.WIDE.U32 R96, R20, -0x45f6b800, RZ ;  /* 0xba09480014607825 */ /* 0x000fe200078e00ff */
[----:B------:R-:W-:-:S03]  /*1adaa0*/  IADD3.X R27, P3, PT, RZ, R106, RZ, P3, !PT ;  /* 0x0000006aff1b7210 */ /* 0x000fc60001f7e4ff */
[----:B------:R-:W-:Y:S01]  /*1adab0*/  IMAD.IADD R136, R95, 0x1, R136 ;  /* 0x000000015f887824 */ /* 0x000fe200078e0288 */
[----:B------:R-:W-:Y:S01]  /*1adac0*/  IADD3.X R106, P3, PT, RZ, R107, RZ, P3, !PT ;  /* 0x0000006bff6a7210 */ /* 0x000fe20001f7e4ff */
[----:B------:R-:W-:Y:S01]  /*1adad0*/  IMAD.X R93, RZ, RZ, RZ, P5 ;  /* 0x000000ffff5d7224 */ /* 0x000fe200028e06ff */
[----:B------:R-:W-:Y:S01]  /*1adae0*/  IADD3 R95, P5, PT, R86, R97, RZ ;  /* 0x00000061565f7210 */ /* 0x000fe20007fbe0ff */
[----:B------:R-:W-:-:S04]  /*1adaf0*/  IMAD.WIDE.U32 R78, R43, 0xf5138f, RZ ;  /* 0x00f5138f2b4e7825 */ /* 0x000fc800078e00ff */
[----:B------:R-:W-:Y:S02]  /*1adb00*/  IMAD.MOV.U32 R92, RZ, RZ, R87 ;  /* 0x000000ffff5c7224 */ /* 0x000fe400078e0057 */
[----:B------:R-:W-:-:S04]  /*1adb10*/  IMAD.WIDE.U32 R80, R20, 0xf5138f, RZ ;  /* 0x00f5138f14507825 */ /* 0x000fc800078e00ff */
[----:B------:R-:W-:-:S04]  /*1adb20*/  IMAD.WIDE.U32.X R92, R43, 0x1ef3622f, R92, P5 ;  /* 0x1ef3622f2b5c7825 */ /* 0x000fc800028e045c */
[----:B------:R-:W-:-:S04]  /*1adb30*/  IMAD.WIDE.U32 R78, P5, R20, 0x1a22d9f3, R78 ;  /* 0x1a22d9f3144e7825 */ /* 0x000fc800078a004e */
[----:B------:R-:W-:Y:S01]  /*1adb40*/  IMAD.WIDE.U32 R70, R43, 0x6ca1493b, RZ ;  /* 0x6ca1493b2b467825 */ /* 0x000fe200078e00ff */
[----:B------:R-:W-:Y:S02]  /*1adb50*/  IADD3.X R85, PT, PT, RZ, RZ, RZ, P5, !PT ;  /* 0x000000ffff557210 */ /* 0x000fe40002ffe4ff */
[----:B------:R-:W-:Y:S01]  /*1adb60*/  IADD3 R81, P5, PT, R78, R81, RZ ;  /* 0x000000514e517210 */ /* 0x000fe20007fbe0ff */
[----:B------:R-:W-:Y:S02]  /*1adb70*/  IMAD.MOV.U32 R84, RZ, RZ, R79 ;  /* 0x000000ffff547224 */ /* 0x000fe400078e004f */
[----:B------:R-:W-:-:S04]  /*1adb80*/  IMAD.WIDE.U32 R110, R42, -0x45f6b800, R44 ;  /* 0xba0948002a6e7825 */ /* 0x000fc800078e002c */
[----:B------:R-:W-:-:S04]  /*1adb90*/  IMAD.WIDE.U32.X R84, R43, 0x1a22d9f3, R84, P5 ;  /* 0x1a22d9f32b547825 */ /* 0x000fc800028e0454 */
[----:B------:R-:W-:-:S04]  /*1adba0*/  IMAD.WIDE.U32 R56, R58, 0x6ca1493b, R56 ;  /* 0x6ca1493b3a387825 */ /* 0x000fc800078e0038 */
[----:B------:R-:W-:-:S04]  /*1adbb0*/  IMAD.WIDE.U32 R70, P5, R20, -0x39c4fa40, R70 ;  /* 0xc63b05c014467825 */ /* 0x000fc800078a0046 */
[----:B------:R-:W-:-:S04]  /*1adbc0*/  IMAD.WIDE.U32 R74, R20, 0x6ca1493b, RZ ;  /* 0x6ca1493b144a7825 */ /* 0x000fc800078e00ff */
[----:B------:R-:W-:-:S04]  /*1adbd0*/  IMAD.WIDE.U32 R44, R43, 0x17c510ea, RZ ;  /* 0x17c510ea2b2c7825 */ /* 0x000fc800078e00ff */
[----:B------:R-:W-:Y:S01]  /*1adbe0*/  IMAD.IADD R55, R111, 0x1, R88 ;  /* 0x000000016f377824 */ /* 0x000fe200078e0258 */
[----:B------:R-:W-:Y:S01]  /*1adbf0*/  IADD3.X R88, P4, PT, R89, R56, RZ, P4, !PT ;  /* 0x0000003859587210 */ /* 0x000fe2000279e4ff */
[----:B------:R-:W-:Y:S01]  /*1adc00*/  IMAD.X R65, RZ, RZ, RZ, P1 ;  /* 0x000000ffff417224 */ /* 0x000fe200008e06ff */
[----:B------:R-:W-:Y:S01]  /*1adc10*/  IADD3 R29, P1, PT, R70, R75, RZ ;  /* 0x0000004b461d7210 */ /* 0x000fe20007f3e0ff */
[----:B------:R-:W-:Y:S02]  /*1adc20*/  IMAD.IADD R124, R57, 0x1, R124 ;  /* 0x00000001397c7824 */ /* 0x000fe400078e027c */
[----:B------:R-:W-:Y:S02]  /*1adc30*/  IMAD.X R69, RZ, RZ, RZ, P5 ;  /* 0x000000ffff457224 */ /* 0x000fe400028e06ff */
[----:B------:R-:W-:Y:S01]  /*1adc40*/  IMAD.WIDE.U32 R56, R20, 0x17c510ea, RZ ;  /* 0x17c510ea14387825 */ /* 0x000fe200078e00ff */
[----:B------:R-:W-:-:S03]  /*1adc50*/  IADD3.X R89, P4, PT, R21, R124, RZ, P4, !PT ;  /* 0x0000007c15597210 */ /* 0x000fc6000279e4ff */
[----:B------:R-:W-:Y:S01]  /*1adc60*/  IMAD.WIDE.U32 R44, P5, R20, 0x1ae3a46, R44 ;  /* 0x01ae3a46142c7825 */ /* 0x000fe200078a002c */
[----:B------:R-:W-:-:S03]  /*1adc70*/  IADD3.X R47, P4, PT, RZ, RZ, RZ, P4, !PT ;  /* 0x000000ffff2f7210 */ /* 0x000fc6000279e4ff */
[----:B------:R-:W-:Y:S01]  /*1adc80*/  IMAD.MOV.U32 R68, RZ, RZ, R71 ;  /* 0x000000ffff447224 */ /* 0x000fe200078e0047 */
[----:B------:R-:W-:Y:S01]  /*1adc90*/  MOV R112, R45 ;  /* 0x0000002d00707202 */ /* 0x000fe20000000f00 */
[----:B------:R-:W-:Y:S01]  /*1adca0*/  IMAD.X R113, RZ, RZ, RZ, P5 ;  /* 0x000000ffff717224 */ /* 0x000fe200028e06ff */
[----:B------:R-:W-:Y:S01]  /*1adcb0*/  IADD3 R21, P5, PT, R44, R57, RZ ;  /* 0x000000392c157210 */ /* 0x000fe20007fbe0ff */
[----:B------:R-:W-:Y:S01]  /*1adcc0*/  IMAD.WIDE.U32.X R68, R43, -0x39c4fa40, R68, P1 ;  /* 0xc63b05c02b447825 */ /* 0x000fe200008e0444 */
[----:B------:R-:W-:Y:S02]  /*1adcd0*/  IADD3 RZ, P1, PT, R102, R48, RZ ;  /* 0x0000003066ff7210 */ /* 0x000fe40007f3e0ff */
[----:B------:R-:W-:Y:S01]  /*1adce0*/  IADD3.X R48, PT, PT, RZ, RZ, RZ, P2, P0 ;  /* 0x000000ffff307210 */ /* 0x000fe200017e04ff */
[----:B------:R-:W-:Y:S01]  /*1adcf0*/  IMAD.X R51, RZ, RZ, RZ, P4 ;  /* 0x000000ffff337224 */ /* 0x000fe200020e06ff */
[----:B------:R-:W-:Y:S01]  /*1add00*/  IADD3.X RZ, P1, PT, R103, R25, RZ, P1, !PT ;  /* 0x0000001967ff7210 */ /* 0x000fe20000f3e4ff */
[----:B------:R-:W-:Y:S01]  /*1add10*/  IMAD.WIDE.U32.X R24, R43, 0x1ae3a46, R112, P5 ;  /* 0x01ae3a462b187825 */ /* 0x000fe200028e0470 */
[----:B------:R-:W-:-:S02]  /*1add20*/  IADD3 RZ, P5, PT, R88, R52, RZ ;  /* 0x0000003458ff7210 */ /* 0x000fc40007fbe0ff */
[----:B------:R-:W-:Y:S01]  /*1add30*/  IADD3 RZ, P4, PT, R108, R132, RZ ;  /* 0x000000846cff7210 */ /* 0x000fe20007f9e0ff */
        /* <DEDUP_REMOVED lines=8> */
[----:B------:R-:W-:Y:S01]  /*1addc0*/  IMAD.WIDE.U32 R26, R42, 0xf5138f, R88 ;  /* 0x00f5138f2a1a7825 */ /* 0x000fe200078e0058 */
[----:B------:R-:W-:-:S02]  /*1addd0*/  IADD3 RZ, P0, PT, R62, R104, RZ ;  /* 0x000000683eff7210 */ /* 0x000fc40007f1e0ff */
[----:B------:R-:W-:Y:S01]  /*1adde0*/  IADD3.X R63, P3, PT, R106, R55, RZ, P3, !PT ;  /* 0x000000376a3f7210 */ /* 0x000fe20001f7e4ff */
[----:B------:R-:W-:Y:S01]  /*1addf0*/  IMAD.IADD R47, R27, 0x1, R46 ;  /* 0x000000011b2f7824 */ /* 0x000fe200078e022e */
[----:B------:R-:W-:Y:S01]  /*1ade00*/  IADD3.X RZ, P4, PT, R109, R67, RZ, P4, !PT ;  /* 0x000000436dff7210 */ /* 0x000fe2000279e4ff */
[----:B------:R-:W-:Y:S01]  /*1ade10*/  IMAD.IADD R90, R53, 0x1, R90 ;  /* 0x00000001355a7824 */ /* 0x000fe200078e025a */
        /* <DEDUP_REMOVED lines=9> */
[----:B------:R-:W-:-:S02]  /*1adeb0*/  IADD3 RZ, P2, PT, R58, R60, RZ ;  /* 0x0000003c3aff7210 */ /* 0x000fc40007f5e0ff */
[----:B------:R-:W-:Y:S02]  /*1adec0*/  IADD3.X R100, P0, PT, R100, R101, RZ, P0, !PT ;  /* 0x0000006564647210 */ /* 0x000fe4000071e4ff */
[----:B------:R-:W-:Y:S02]  /*1aded0*/  IADD3.X R61, P4, PT, R61, R144, RZ, P4, !PT ;  /* 0x000000903d3d7210 */ /* 0x000fe4000279e4ff */
[----:B------:R-:W-:Y:S02]  /*1adee0*/  IADD3.X R27, P5, PT, RZ, RZ, RZ, P5, !PT ;  /* 0x000000ffff1b7210 */ /* 0x000fe40002fbe4ff */
[----:B------:R-:W-:Y:S02]  /*1adef0*/  IADD3.X RZ, P2, PT, R59, R4, RZ, P2, !PT ;  /* 0x000000043bff7210 */ /* 0x000fe4000175e4ff */
[----:B------:R-:W-:Y:S01]  /*1adf00*/  IADD3.X R66, P0, PT, R67, R26, RZ, P0, !PT ;  /* 0x0000001a43427210 */ /* 0x000fe2000071e4ff */
[----:B------:R-:W-:Y:S01]  /*1adf10*/  IMAD.X R43, RZ, RZ, RZ, P5 ;  /* 0x000000ffff2b7224 */ /* 0x000fe200028e06ff */
[----:B------:R-:W-:-:S02]  /*1adf20*/  IADD3.X R53, P4, PT, R65, R145, RZ, P4, !PT ;  /* 0x0000009141357210 */ /* 0x000fc4000279e4ff */
[----:B------:R-:W-:Y:S01]  /*1adf30*/  IADD3.X R60, P2, PT, R27, R76, RZ, P2, !PT ;  /* 0x0000004c1b3c7210 */ /* 0x000fe2000175e4ff */
[----:B------:R-:W-:Y:S01]  /*1adf40*/  IMAD.WIDE.U32 R26, R62, -0x1, RZ ;  /* 0xffffffff3e1a7825 */ /* 0x000fe200078e00ff */
[----:B------:R-:W-:Y:S02]  /*1adf50*/  IADD3.X R67, P0, PT, R100, R47, RZ, P0, !PT ;  /* 0x0000002f64437210 */ /* 0x000fe4000071e4ff */
[----:B------:R-:W-:Y:S01]  /*1adf60*/  IADD3.X R61, P4, PT, R61, R22, RZ, P4, !PT ;  /* 0x000000163d3d7210 */ /* 0x000fe2000279e4ff */
[----:B------:R-:W-:Y:S01]  /*1adf70*/  IMAD.IADD R57, R27, 0x1, R57 ;  /* 0x000000011b397824 */ /* 0x000fe200078e0239 */
[----:B------:R-:W-:Y:S01]  /*1adf80*/  IADD3.X R76, P2, PT, R43, R77, RZ, P2, !PT ;  /* 0x0000004d2b4c7210 */ /* 0x000fe2000175e4ff */
[----:B------:R-:W-:Y:S01]  /*1adf90*/  IMAD.WIDE.U32 R46, R42, 0x6ca1493b, R58 ;  /* 0x6ca1493b2a2e7825 */ /* 0x000fe200078e003a */
[----:B------:R-:W-:Y:S02]  /*1adfa0*/  IADD3.X R43, P0, PT, RZ, RZ, RZ, P0, !PT ;  /* 0x000000ffff2b7210 */ /* 0x000fe4000071e4ff */
[----:B------:R-:W-:Y:S01]  /*1adfb0*/  IADD3.X R53, P4, PT, R53, R48, RZ, P4, !PT ;  /* 0x0000003035357210 */ /* 0x000fe2000279e4ff */
[----:B------:R-:W-:Y:S01]  /*1adfc0*/  IMAD.WIDE.U32 R58, R57, 0x1, RZ ;  /* 0x00000001393a7825 */ /* 0x000fe200078e00ff */
[----:B------:R-:W-:-:S02]  /*1adfd0*/  IADD3.X R45, PT, PT, RZ, RZ, RZ, P0, !PT ;  /* 0x000000ffff2d7210 */ /* 0x000fc400007fe4ff */
[----:B------:R-:W-:Y:S01]  /*1adfe0*/  IADD3.X R61, P5, PT, R61, R94, RZ, P4, !PT ;  /* 0x0000005e3d3d7210 */ /* 0x000fe200027be4ff */
[----:B------:R-:W-:Y:S01]  /*1adff0*/  IMAD.IADD R51, R47, 0x1, R54 ;  /* 0x000000012f337824 */ /* 0x000fe200078e0236 */
[----:B------:R-:W-:Y:S01]  /*1ae000*/  IADD3 RZ, P0, PT, R66, R96, RZ ;  /* 0x0000006042ff7210 */ /* 0x000fe20007f1e0ff */
[C---:B------:R-:W-:Y:S01]  /*1ae010*/  IMAD.WIDE.U32 R54, R26.reuse, 0x1, RZ ;  /* 0x000000011a367825 */ /* 0x040fe200078e00ff */
[----:B------:R-:W-:Y:S02]  /*1ae020*/  IADD3.X R53, P5, PT, R53, R136, RZ, P5, !PT ;  /* 0x0000008835357210 */ /* 0x000fe40002fbe4ff */
[----:B------:R-:W-:Y:S01]  /*1ae030*/  IADD3.X R4, P4, PT, RZ, RZ, RZ, P4, !PT ;  /* 0x000000ffff047210 */ /* 0x000fe2000279e4ff */
[----:B------:R-:W-:Y:S01]  /*1ae040*/  IMAD.WIDE.U32 R58, P3, R26, -0x7af74000, R58 ;  /* 0x8508c0001a3a7825 */ /* 0x000fe2000786003a */
[----:B------:R-:W-:Y:S02]  /*1ae050*/  IADD3.X RZ, P0, PT, R67, R95, RZ, P0, !PT ;  /* 0x0000005f43ff7210 */ /* 0x000fe4000071e4ff */
[----:B------:R-:W-:Y:S01]  /*1ae060*/  IADD3.X R4, P5, PT, RZ, R4, RZ, P5, !PT ;  /* 0x00000004ff047210 */ /* 0x000fe20002fbe4ff */
[----:B------:R-:W-:Y:S01]  /*1ae070*/  IMAD.X R63, RZ, RZ, RZ, P3 ;  /* 0x000000ffff3f7224 */ /* 0x000fe200018e06ff */
[----:B------:R-:W-:-:S02]  /*1ae080*/  IADD3.X R27, P0, PT, R43, R92, RZ, P0, !PT ;  /* 0x0000005c2b1b7210 */ /* 0x000fc4000071e4ff */
[----:B------:R-:W-:Y:S02]  /*1ae090*/  IADD3.X R71, PT, PT, RZ, RZ, RZ, P5, P4 ;  /* 0x000000ffff477210 */ /* 0x000fe40002fe84ff */
[----:B------:R-:W-:Y:S02]  /*1ae0a0*/  IADD3.X R92, P0, PT, R45, R93, RZ, P0, !PT ;  /* 0x0000005d2d5c7210 */ /* 0x000fe4000071e4ff */
[----:B------:R-:W-:Y:S01]  /*1ae0b0*/  IADD3 RZ, P5, PT, R62, R54, RZ ;  /* 0x000000363eff7210 */ /* 0x000fe20007fbe0ff */
[----:B------:R-:W-:Y:S01]  /*1ae0c0*/  IMAD.MOV.U32 R62, RZ, RZ, R59 ;  /* 0x000000ffff3e7224 */ /* 0x000fe200078e003b */
[----:B------:R-:W-:Y:S02]  /*1ae0d0*/  IADD3 R54, P3, PT, R55, R58, RZ ;  /* 0x0000003a37367210 */ /* 0x000fe40007f7e0ff */
[----:B------:R-:W-:Y:S01]  /*1ae0e0*/  IADD3.X R58, P0, PT, R27, R46, RZ, P0, !PT ;  /* 0x0000002e1b3a7210 */ /* 0x000fe2000071e4ff */
[----:B------:R-:W-:Y:S01]  /*1ae0f0*/  IMAD.WIDE.U32 R46, R57, 0x30000000, RZ ;  /* 0x30000000392e7825 */ /* 0x000fe200078e00ff */
[----:B------:R-:W-:-:S02]  /*1ae100*/  IADD3.X R60, P2, PT, R60, R61, RZ, P2, !PT ;  /* 0x0000003d3c3c7210 */ /* 0x000fc4000175e4ff */
[----:B------:R-:W-:Y:S01]  /*1ae110*/  IADD3.X RZ, P5, PT, R99, R54, RZ, P5, !PT ;  /* 0x0000003663ff7210 */ /* 0x000fe20002fbe4ff */
[----:B------:R-:W-:Y:S01]  /*1ae120*/  IMAD.WIDE.U32.X R62, R57, -0x7af74000, R62, P3 ;  /* 0x8508c000393e7825 */ /* 0x000fe200018e043e */
[----:B------:R-:W-:Y:S02]  /*1ae130*/  IADD3.X R59, P0, PT, R92, R51, RZ, P0, !PT ;  /* 0x000000335c3b7210 */ /* 0x000fe4000071e4ff */
[----:B------:R-:W-:Y:S01]  /*1ae140*/  IADD3 RZ, P4, PT, R60, R64, RZ ;  /* 0x000000403cff7210 */ /* 0x000fe20007f9e0ff */
[C---:B------:R-:W-:Y:S01]  /*1ae150*/  IMAD.WIDE.U32 R64, R26.reuse, 0x30000000, RZ ;  /* 0x300000001a407825 */ /* 0x040fe200078e00ff */
[----:B------:R-:W-:Y:S02]  /*1ae160*/  IADD3.X R27, P5, PT, RZ, R62, RZ, P5, !PT ;  /* 0x0000003eff1b7210 */ /* 0x000fe40002fbe4ff */
[----:B------:R-:W-:Y:S01]  /*1ae170*/  IADD3.X R45, P0, PT, RZ, RZ, RZ, P0, !PT ;  /* 0x000000ffff2d7210 */ /* 0x000fe2000071e4ff */
[----:B------:R-:W-:Y:S01]  /*1ae180*/  IMAD.WIDE.U32 R46, P3, R26, 0x170b5d44, R46 ;  /* 0x170b5d441a2e7825 */ /* 0x000fe2000786002e */
[----:B------:R-:W-:-:S02]  /*1ae190*/  IADD3.X R2, P5, PT, RZ, R63, RZ, P5, !PT ;  /* 0x0000003fff027210 */ /* 0x000fc40002fbe4ff */
[----:B------:R-:W-:Y:S01]  /*1ae1a0*/  IADD3.X R61, P2, PT, R76, R53, RZ, P2, !PT ;  /* 0x000000354c3d7210 */ /* 0x000fe2000175e4ff */
[----:B------:R-:W-:Y:S01]  /*1ae1b0*/  IMAD.WIDE.U32 R54, R20, -0x45f6b800, R66 ;  /* 0xba09480014367825 */ /* 0x000fe200078e0042 */
[----:B------:R-:W-:Y:S02]  /*1ae1c0*/  IADD3.X R139, P1, PT, R91, R139, RZ, P1, !PT ;  /* 0x0000008b5b8b7210 */ /* 0x000fe40000f3e4ff */
[----:B------:R-:W-:Y:S01]  /*1ae1d0*/  IADD3.X RZ, P4, PT, R61, R23, RZ, P4, !PT ;  /* 0x000000173dff7210 */ /* 0x000fe2000279e4ff */
        /* <DEDUP_REMOVED lines=9> */
[----:B------:R-:W-:-:S02]  /*1ae270*/  IADD3.X R55, P5, PT, R2, R87, RZ, P5, !PT ;  /* 0x0000005702377210 */ /* 0x000fc40002fbe4ff */
[----:B------:R-:W-:Y:S01]  /*1ae280*/  IADD3.X RZ, P3, PT, R59, R81, RZ, P3, !PT ;  /* 0x000000513bff7210 */ /* 0x000fe20001f7e4ff */
[----:B------:R-:W-:Y:S01]  /*1ae290*/  IMAD.WIDE.U32.X R62, R57, 0x170b5d44, R62, P0 ;  /* 0x170b5d44393e7825 */ /* 0x000fe200000e043e */
[----:B------:R-:W-:Y:S02]  /*1ae2a0*/  IADD3 RZ, P0, PT, R54, R64, RZ ;  /* 0x0000004036ff7210 */ /* 0x000fe40007f1e0ff */
[----:B------:R-:W-:Y:S01]  /*1ae2b0*/  IADD3.X R45, P3, PT, R45, R84, RZ, P3, !PT ;  /* 0x000000542d2d7210 */ /* 0x000fe20001f7e4ff */
[----:B------:R-:W-:Y:S01]  /*1ae2c0*/  IMAD.WIDE.U32 R58, R20, 0xf5138f, R58 ;  /* 0x00f5138f143a7825 */ /* 0x000fe200078e003a */
[----:B------:R-:W-:Y:S02]  /*1ae2d0*/  IADD3.X RZ, P0, PT, R55, R51, RZ, P0, !PT ;  /* 0x0000003337ff7210 */ /* 0x000fe4000071e4ff */
[----:B------:R-:W-:Y:S01]  /*1ae2e0*/  IADD3.X R23, P5, PT, RZ, RZ, RZ, P5, !PT ;  /* 0x000000ffff177210 */ /* 0x000fe20002fbe4ff */
[----:B------:R-:W-:Y:S01]  /*1ae2f0*/  IMAD.X R53, RZ, RZ, RZ, P2 ;  /* 0x000000ffff357224 */ /* 0x000fe200010e06ff */
[----:B------:R-:W-:Y:S01]  /*1ae300*/  IADD3.X R84, P3, PT, R43, R85, RZ, P3, !PT ;  /* 0x000000552b547210 */ /* 0x000fe20001f7e4ff */
[----:B------:R-:W-:Y:S01]  /*1ae310*/  IMAD.WIDE.U32 R42, R57, -0x45f6b800, RZ ;  /* 0xba094800392a7825 */ /* 0x000fe200078e00ff */
[----:B------:R-:W-:-:S02]  /*1ae320*/  IADD3.X R23, P0, PT, R23, R62, RZ, P0, !PT ;  /* 0x0000003e17177210 */ /* 0x000fc4000071e4ff */
[----:B------:R-:W-:Y:S01]  /*1ae330*/  IADD3.X R27, PT, PT, RZ, RZ, RZ, P5, !PT ;  /* 0x000000ffff1b7210 */ /* 0x000fe20002ffe4ff */
[----:B------:R-:W-:Y:S01]  /*1ae340*/  IMAD.IADD R79, R59, 0x1, R78 ;  /* 0x000000013b4f7824 */ /* 0x000fe200078e024e */
[----:B------:R-:W-:Y:S01]  /*1ae350*/  IADD3.X R22, P1, PT, R75, R0, RZ, P1, !PT ;  /* 0x000000004b167210 */ /* 0x000fe20000f3e4ff */
[C---:B------:R-:W-:Y:S01]  /*1ae360*/  IMAD.WIDE.U32 R54, R26.reuse, 0x30000000, R54 ;  /* 0x300000001a367825 */ /* 0x040fe200078e0036 */
        /* <DEDUP_REMOVED lines=8> */
[----:B------:R-:W-:Y:S01]  /*1ae3f0*/  IMAD.IADD R19, R61, 0x1, R50 ;  /* 0x000000013d137824 */ /* 0x000fe200078e0232 */
[----:B------:R-:W-:Y:S01]  /*1ae400*/  IADD3 R23, P5, PT, R42, R63, RZ ;  /* 0x0000003f2a177210 */ /* 0x000fe20007fbe0ff */
[----:B------:R-:W-:Y:S01]  /*1ae410*/  IMAD.X R51, RZ, RZ, RZ, P0 ;  /* 0x000000ffff337224 */ /* 0x000fe200000e06ff */
[----:B------:R-:W-:Y:S01]  /*1ae420*/  IADD3 RZ, P0, PT, R58, R62, RZ ;  /* 0x0000003e3aff7210 */ /* 0x000fe20007f1e0ff */
[----:B------:R-:W-:Y:S01]  /*1ae430*/  IMAD.MOV.U32 R50, RZ, RZ, R43 ;  /* 0x000000ffff327224 */ /* 0x000fe200078e002b */
[----:B------:R-:W-:Y:S01]  /*1ae440*/  IADD3.X R61, P2, PT, RZ, RZ, RZ, P2, !PT ;  /* 0x000000ffff3d7210 */ /* 0x000fe2000175e4ff */
[----:B------:R-:W-:Y:S01]  /*1ae450*/  IMAD.WIDE.U32 R62, R26, 0xf5138f, RZ ;  /* 0x00f5138f1a3e7825 */ /* 0x000fe200078e00ff */
[----:B------:R-:W-:Y:S02]  /*1ae460*/  IADD3.X RZ, P0, PT, R59, R23, RZ, P0, !PT ;  /* 0x000000173bff7210 */ /* 0x000fe4000071e4ff */
[----:B------:R-:W-:Y:S01]  /*1ae470*/  IADD3.X R19, P3, PT, R84, R19, RZ, P3, !PT ;  /* 0x0000001354137210 */ /* 0x000fe20001f7e4ff */
[----:B------:R-:W-:Y:S01]  /*1ae480*/  IMAD.WIDE.U32.X R50, R57, 0x1ef3622f, R50, P5 ;  /* 0x1ef3622f39327825 */ /* 0x000fe200028e0432 */
[----:B------:R-:W-:-:S02]  /*1ae490*/  IADD3 RZ, P5, PT, R18, R74, RZ ;  /* 0x0000004a12ff7210 */ /* 0x000fc40007fbe0ff */
[----:B------:R-:W-:Y:S01]  /*1ae4a0*/  IADD3.X R27, P4, PT, R27, R4, RZ, P4, !PT ;  /* 0x000000041b1b7210 */ /* 0x000fe2000279e4ff */
[----:B------:R-:W-:Y:S01]  /*1ae4b0*/  IMAD.X R23, RZ, RZ, RZ, P2 ;  /* 0x000000ffff177224 */ /* 0x000fe200010e06ff */
[----:B------:R-:W-:Y:S01]  /*1ae4c0*/  IADD3.X R61, P0, PT, R61, R50, RZ, P0, !PT ;  /* 0x000000323d3d7210 */ /* 0x000fe2000071e4ff */
[----:B------:R-:W-:Y:S01]  /*1ae4d0*/  IMAD.WIDE.U32 R58, R26, -0x45f6b800, R58 ;  /* 0xba0948001a3a7825 */ /* 0x000fe200078e003a */
        /* <DEDUP_REMOVED lines=18> */
[----:B------:R-:W-:-:S02]  /*1ae600*/  IADD3.X R27, P0, PT, RZ, RZ, RZ, P0, !PT ;  /* 0x000000ffff1b7210 */ /* 0x000fc4000071e4ff */
[----:B------:R-:W-:Y:S01]  /*1ae610*/  IADD3.X R23, P2, PT, R29, R90, RZ, P2, !PT ;  /* 0x0000005a1d177210 */ /* 0x000fe2000175e4ff */
[----:B------:R-:W-:Y:S01]  /*1ae620*/  IMAD.WIDE.U32.X R52, R57, 0x1a22d9f3, R52, P3 ;  /* 0x1a22d9f339347825 */ /* 0x000fe200018e0434 */
[----:B------:R-:W-:Y:S02]  /*1ae630*/  IADD3.X R18, P5, PT, R18, R19, RZ, P5, !PT ;  /* 0x0000001312127210 */ /* 0x000fe40002fbe4ff */
[----:B------:R-:W-:Y:S01]  /*1ae640*/  IADD3 RZ, P3, PT, R60, R62, RZ ;  /* 0x0000003e3cff7210 */ /* 0x000fe20007f7e0ff */
[----:B------:R-:W-:Y:S01]  /*1ae650*/  IMAD.X R29, RZ, RZ, RZ, P0 ;  /* 0x000000ffff1d7224 */ /* 0x000fe200000e06ff */
[----:B------:R-:W-:Y:S02]  /*1ae660*/  IADD3 RZ, P0, PT, R18, R56, RZ ;  /* 0x0000003812ff7210 */ /* 0x000fe40007f1e0ff */
[----:B------:R-:W-:Y:S02]  /*1ae670*/  IADD3.X R19, P5, PT, R68, R23, RZ, P5, !PT ;  /* 0x0000001744137210 */ /* 0x000fe40002fbe4ff */
[----:B------:R-:W-:Y:S01]  /*1ae680*/  IADD3.X RZ, P3, PT, R61, R43, RZ, P3, !PT ;  /* 0x0000002b3dff7210 */ /* 0x000fe20001f7e4ff */
[----:B------:R-:W-:Y:S01]  /*1ae690*/  IMAD.WIDE.U32 R60, R26, 0xf5138f, R60 ;  /* 0x00f5138f1a3c7825 */ /* 0x000fe200078e003c */
[----:B------:R-:W-:-:S02]  /*1ae6a0*/  IADD3.X RZ, P0, PT, R19, R21, RZ, P0, !PT ;  /* 0x0000001513ff7210 */ /* 0x000fc4000071e4ff */
[----:B------:R-:W-:Y:S01]  /*1ae6b0*/  IADD3.X R27, P3, PT, R27, R52, RZ, P3, !PT ;  /* 0x000000341b1b7210 */ /* 0x000fe20001f7e4ff */
[----:B------:R-:W-:Y:S01]  /*1ae6c0*/  IMAD.WIDE.U32 R20, R20, 0x17c510ea, R18 ;  /* 0x17c510ea14147825 */ /* 0x000fe200078e0012 */
[----:B------:R-:W-:Y:S02]  /*1ae6d0*/  IADD3.X R43, P5, PT, RZ, RZ, RZ, P5, !PT ;  /* 0x000000ffff2b7210 */ /* 0x000fe40002fbe4ff */
[----:B------:R-:W-:Y:S01]  /*1ae6e0*/  IADD3.X R4, P4, PT, RZ, RZ, RZ, P4, !PT ;  /* 0x000000ffff047210 */ /* 0x000fe2000279e4ff */
[----:B------:R-:W-:Y:S01]  /*1ae6f0*/  IMAD.WIDE.U32 R18, R57, 0x6ca1493b, RZ ;  /* 0x6ca1493b39127825 */ /* 0x000fe200078e00ff */
[----:B------:R-:W-:Y:S02]  /*1ae700*/  IADD3.X R0, P3, PT, R29, R53, RZ, P3, !PT ;  /* 0x000000351d007210 */ /* 0x000fe40001f7e4ff */
[----:B------:R-:W-:Y:S01]  /*1ae710*/  IADD3.X R2, P0, PT, R43, R24, RZ, P0, !PT ;  /* 0x000000182b027210 */ /* 0x000fe2000071e4ff */
[----:B------:R-:W-:Y:S01]  /*1ae720*/  IMAD.X R29, RZ, RZ, RZ, P5 ;  /* 0x000000ffff1d7224 */ /* 0x000fe200028e06ff */
[----:B------:R-:W-:Y:S01]  /*1ae730*/  IADD3.X R43, P2, PT, RZ, R4, RZ, P2, !PT ;  /* 0x00000004ff2b7210 */ /* 0x000fe2000175e4ff */
[----:B------:R-:W-:Y:S01]  /*1ae740*/  IMAD.WIDE.U32 R52, R26, 0x6ca1493b, RZ ;  /* 0x6ca1493b1a347825 */ /* 0x000fe200078e00ff */
[----:B------:R-:W-:-:S02]  /*1ae750*/  IADD3.X R20, P3, PT, R27, R20, RZ, P3, !PT ;  /* 0x000000141b147210 */ /* 0x000fc40001f7e4ff */
[----:B------:R-:W-:Y:S01]  /*1ae760*/  IADD3.X R4, P0, PT, R29, R25, RZ, P0, !PT ;  /* 0x000000191d047210 */ /* 0x000fe2000071e4ff */
[----:B------:R-:W-:Y:S01]  /*1ae770*/  IMAD.WIDE.U32 R18, P5, R26, -0x39c4fa40, R18 ;  /* 0xc63b05c01a127825 */ /* 0x000fe200078a0012 */
[----:B------:R-:W-:Y:S02]  /*1ae780*/  IADD3.X R47, PT, PT, RZ, RZ, RZ, P2, P4 ;  /* 0x000000ffff2f7210 */ /* 0x000fe400017e84ff */
[----:B------:R-:W-:Y:S01]  /*1ae790*/  IADD3 RZ, P2, PT, R20, R52, RZ ;  /* 0x0000003414ff7210 */ /* 0x000fe20007f5e0ff */
[----:B------:R-:W-:Y:S01]  /*1ae7a0*/  IMAD.IADD R45, R21, 0x1, R44 ;  /* 0x00000001152d7824 */ /* 0x000fe200078e022c */
[----:B------:R-:W-:Y:S01]  /*1ae7b0*/  IADD3 R29, P4, PT, R18, R53, RZ ;  /* 0x00000035121d7210 */ /* 0x000fe20007f9e0ff */
[----:B------:R-:W-:Y:S01]  /*1ae7c0*/  IMAD.X R25, RZ, RZ, RZ, P5 ;  /* 0x000000ffff197224 */ /* 0x000fe200028e06ff */
[----:B------:R-:W-:Y:S01]  /*1ae7d0*/  IADD3.X R23, P1, PT, R139, R130, RZ, P1, !PT ;  /* 0x000000828b177210 */ /* 0x000fe20000f3e4ff */
        /* <DEDUP_REMOVED lines=8> */
[----:B------:R-:W-:Y:S01]  /*1ae860*/  IMAD.WIDE.U32 R28, R28, R16, R22 ;  /* 0x000000101c1c7225 */ /* 0x000fe200078e0016 */
[----:B------:R-:W-:Y:S02]  /*1ae870*/  IADD3.X R24, P5, PT, R19, R24, RZ, P2, !PT ;  /* 0x0000001813187210 */ /* 0x000fe400017be4ff */
[----:B------:R-:W-:Y:S01]  /*1ae880*/  IADD3.X R19, PT, PT, RZ, RZ, RZ, P4, !PT ;  /* 0x000000ffff137210 */ /* 0x000fe200027fe4ff */
[----:B------:R-:W-:Y:S01]  /*1ae890*/  IMAD.WIDE.U32 R44, P3, R26, 0x1ae3a46, R44 ;  /* 0x01ae3a461a2c7825 */ /* 0x000fe2000786002c */
[----:B------:R-:W-:-:S02]  /*1ae8a0*/  IADD3.X R27, P2, PT, R27, R28, RZ, P0, !PT ;  /* 0x0000001c1b1b7210 */ /* 0x000fc4000075e4ff */
[----:B------:R-:W-:Y:S01]  /*1ae8b0*/  IADD3.X R25, P4, PT, R19, R25, RZ, P5, !PT ;  /* 0x0000001913197210 */ /* 0x000fe20002f9e4ff */
[----:B------:R-:W-:Y:S01]  /*1ae8c0*/  IMAD.WIDE.U32 R52, R26, 0x17c510ea, RZ ;  /* 0x17c510ea1a347825 */ /* 0x000fe200078e00ff */
[----:B------:R-:W-:Y:S02]  /*1ae8d0*/  IADD3 RZ, P5, PT, R22, R150, RZ ;  /* 0x0000009616ff7210 */ /* 0x000fe40007fbe0ff */
        /* <DEDUP_REMOVED lines=14> */
[----:B------:R-:W-:Y:S01]  /*1ae9c0*/  IADD3.X RZ, P3, PT, R25, R19, RZ, P3, !PT ;  /* 0x0000001319ff7210 */ /* 0x000fe20001f7e4ff */
[----:B------:R-:W-:Y:S01]  /*1ae9d0*/  IMAD.WIDE.U32 R24, R26, 0x17c510ea, R24 ;  /* 0x17c510ea1a187825 */ /* 0x000fe200078e0018 */
[----:B------:R-:W-:Y:S02]  /*1ae9e0*/  IADD3.X R19, P4, PT, RZ, RZ, RZ, P4, !PT ;  /* 0x000000ffff137210 */ /* 0x000fe4000279e4ff */
[----:B------:R-:W-:Y:S01]  /*1ae9f0*/  IADD3.X R83, PT, PT, R83, RZ, RZ, P5, P1 ;  /* 0x000000ff53537210 */ /* 0x000fe20002fe24ff */
[----:B------:R-:W-:Y:S01]  /*1aea00*/  IMAD.IADD R45, R21, 0x1, R18 ;  /* 0x00000001152d7824 */ /* 0x000fe200078e0212 */
[----:B------:R-:W-:Y:S01]  /*1aea10*/  IADD3.X R0, P3, PT, R19, R28, RZ, P3, !PT ;  /* 0x0000001c13007210 */ /* 0x000fe20001f7e4ff */
[----:B------:R-:W-:Y:S01]  /*1aea20*/  IMAD.X R19, RZ, RZ, RZ, P4 ;  /* 0x000000ffff137224 */ /* 0x000fe200020e06ff */
[----:B------:R-:W-:Y:S01]  /*1aea30*/  IADD3 R50, PT, PT, R61, R50, RZ ;  /* 0x000000323d327210 */ /* 0x000fe20007ffe0ff */
[----:B------:R-:W-:Y:S01]  /*1aea40*/  IMAD.IADD R44, R25, 0x1, R44 ;  /* 0x00000001192c7824 */ /* 0x000fe200078e022c */
[----:B------:R-:W-:Y:S01]  /*1aea50*/  MOV R27, R60 ;  /* 0x0000003c001b7202 */ /* 0x000fe20000000f00 */
[----:B------:R-:W-:Y:S01]  /*1aea60*/  IMAD.MOV.U32 R18, RZ, RZ, R54 ;  /* 0x000000ffff127224 */ /* 0x000fe200078e0036 */
[----:B------:R-:W-:Y:S01]  /*1aea70*/  IADD3.X R2, P3, PT, R19, R29, RZ, P3, !PT ;  /* 0x0000001d13027210 */ /* 0x000fe20001f7e4ff */
[----:B------:R-:W-:Y:S01]  /*1aea80*/  IMAD.MOV.U32 R29, RZ, RZ, R58 ;  /* 0x000000ffff1d7224 */ /* 0x000fe200078e003a */
[----:B------:R-:W-:Y:S01]  /*1aea90*/  IADD3.X R19, P0, PT, RZ, RZ, RZ, P0, !PT ;  /* 0x000000ffff137210 */ /* 0x000fe2000071e4ff */
[----:B------:R-:W-:-:S02]  /*1aeaa0*/  IMAD.MOV.U32 R42, RZ, RZ, R43 ;  /* 0x000000ffff2a7224 */ /* 0x000fc400078e002b */
[----:B------:R-:W-:Y:S01]  /*1aeab0*/  IMAD.MOV.U32 R28, RZ, RZ, R50 ;  /* 0x000000ffff1c7224 */ /* 0x000fe200078e0032 */
[----:B------:R-:W-:Y:S01]  /*1aeac0*/  IADD3.X R0, P2, P1, R0, RZ, R19, P3, P2 ;  /* 0x000000ff00007210 */ /* 0x000fe20001944413 */
[----:B------:R-:W-:Y:S02]  /*1aead0*/  IMAD.X R19, RZ, RZ, RZ, P0 ;  /* 0x000000ffff137224 */ /* 0x000fe400000e06ff */
[----:B------:R-:W-:Y:S01]  /*1aeae0*/  IMAD.MOV.U32 R26, RZ, RZ, R45 ;  /* 0x000000ffff1a7224 */ /* 0x000fe200078e002d */
[----:B------:R-:W-:Y:S01]  /*1aeaf0*/  IADD3 R47, P0, PT, R0, R23, RZ ;  /* 0x00000017002f7210 */ /* 0x000fe20007f1e0ff */
[----:B------:R-:W-:Y:S01]  /*1aeb00*/  IMAD.MOV.U32 R23, RZ, RZ, R20 ;  /* 0x000000ffff177224 */ /* 0x000fe200078e0014 */
[----:B------:R-:W-:Y:S01]  /*1aeb10*/  IADD3.X R2, PT, PT, R2, RZ, R19, P2, P1 ;  /* 0x000000ff02027210 */ /* 0x000fe200017e2413 */
[----:B------:R-:W-:Y:S02]  /*1aeb20*/  IMAD.MOV.U32 R19, RZ, RZ, R46 ;  /* 0x000000ffff137224 */ /* 0x000fe400078e002e */
[----:B------:R-:W-:-:S02]  /*1aeb30*/  IMAD.MOV.U32 R4, RZ, RZ, R24 ;  /* 0x000000ffff047224 */ /* 0x000fc400078e0018 */
        /* <DEDUP_REMOVED lines=82> */
.L_x_1483:
[----:B------:R-:W-:Y:S05]  /*1af060*/  BSYNC.RELIABLE B3 ;  /* 0x0000000000037941 */ /* 0x000fea0003800100 */
.L_x_1482:
        /* <DEDUP_REMOVED lines=12> */
.L_x_1481:
[----:B------:R-:W-:Y:S05]  /*1af130*/  BSYNC.RECONVERGENT B2 ;  /* 0x0000000000027941 */ /* 0x000fea0003800200 */
.L_x_1480:
        /* <DEDUP_REMOVED lines=16> */
[----:B------:R-:W-:Y:S02]  /*1af240*/  IMAD.MOV.U32 R22, RZ, RZ, R44 ;  /* 0x000000ffff167224 */ /* 0x000fe400078e002c */
[----:B------:R-:W-:Y:S01]  /*1af250*/  IMAD.MOV.U32 R26, RZ, RZ, R4 ;  /* 0x000000ffff1a7224 */ /* 0x000fe200078e0004 */
        /* <DEDUP_REMOVED lines=73> */
.L_x_1487:
[----:B------:R-:W-:Y:S05]  /*1af6f0*/  BSYNC.RELIABLE B3 ;  /* 0x0000000000037941 */ /* 0x000fea0003800100 */
.L_x_1486:
        /* <DEDUP_REMOVED lines=12> */
.L_x_1485:
[----:B------:R-:W-:Y:S05]  /*1af7c0*/  BSYNC.RECONVERGENT B2 ;  /* 0x0000000000027941 */ /* 0x000fea0003800200 */
.L_x_1484:
        /* <DEDUP_REMOVED lines=89> */
[----:B------:R-:W-:Y:S01]  /*1afd60*/  IMAD.MOV.U32 R50, RZ, RZ, R57 ;  /* 0x000000ffff327224 */ /* 0x000fe200078e0039 */
[----:B------:R-:W-:Y:S01]  /*1afd70*/  IADD3.X R45, P1, PT, RZ, R46, RZ, P1, !PT ;  /* 0x0000002eff2d7210 */ /* 0x000fe20000f3e4ff */
        /* <DEDUP_REMOVED lines=63> */
[----:B------:R-:W-:-:S03]  /*1b0170*/  MOV R76, R47 ;  /* 0x0000002f004c7202 */ /* 0x000fc60000000f00 */
        /* <DEDUP_REMOVED lines=8> */
[----:B------:R-:W-:-:S04]  /*1b0200*/  IMAD.WIDE.U32 R84, R68, 0x1, RZ ;  /* 0x0000000144547825 */ /* 0x000fc800078e00ff */
[----:B------:R-:W-:-:S04]  /*1b0210*/  IMAD.WIDE.U32 R86, R82, 0x1, RZ ;  /* 0x0000000152567825 */ /* 0x000fc800078e00ff */
[----:B------:R-:W-:Y:S02]  /*1b0220*/  IMAD.IADD R57, R57, 0x1, R46 ;  /* 0x0000000139397824 */ /* 0x000fe400078e022e */
[----:B------:R-:W-:Y:S02]  /*1b0230*/  IMAD.MOV.U32 R78, RZ, RZ, R55 ;  /* 0x000000ffff4e7224 */ /* 0x000fe400078e0037 */
[----:B------:R-:W-:Y:S01]  /*1b0240*/  IMAD.X R81, RZ, RZ, RZ, P1 ;  /* 0x000000ffff517224 */ /* 0x000fe200008e06ff */
[----:B------:R-:W-:Y:S01]  /*1b0250*/  IADD3 RZ, P1, PT, R80, R84, RZ ;  /* 0x0000005450ff7210 */ /* 0x000fe20007f3e0ff */
[----:B------:R-:W-:Y:S01]  /*1b0260*/  IMAD.WIDE.U32.X R46, R37, R31, R76, P2 ;  /* 0x0000001f252e7225 */ /* 0x000fe200010e044c */
[----:B------:R-:W-:Y:S02]  /*1b0270*/  IADD3 RZ, P2, PT, RZ, R80, RZ ;  /* 0x00000050ffff7210 */ /* 0x000fe40007f5e0ff */
[----:B------:R-:W-:Y:S01]  /*1b0280*/  IADD3.X RZ, P3, PT, R57, R49, RZ, P3, !PT ;  /* 0x0000003139ff7210 */ /* 0x000fe20001f7e4ff */
[----:B------:R-:W-:Y:S01]  /*1b0290*/  IMAD.MOV.U32 R80, RZ, RZ, R83 ;  /* 0x000000ffff507224 */ /* 0x000fe200078e0053 */
[----:B------:R-:W-:Y:S01]  /*1b02a0*/  IADD3.X R49, P0, PT, RZ, RZ, RZ, P0, !PT ;  /* 0x000000ffff317210 */ /* 0x000fe2000071e4ff */
        /* <DEDUP_REMOVED lines=22> */
[----:B------:R-:W-:Y:S01]  /*1b0410*/  IMAD.X R45, RZ, RZ, RZ, P5 ;  /* 0x000000ffff2d7224 */ /* 0x000fe200028e06ff */
[----:B------:R-:W-:Y:S01]  /*1b0420*/  IADD3 R47, P4, PT, R50, R77, RZ ;  /* 0x0000004d322f7210 */ /* 0x000fe20007f9e0ff */
[----:B------:R-:W-:Y:S01]  /*1b0430*/  IMAD.WIDE.U32 R88, R36, R36, RZ ;  /* 0x0000002424587225 */ /* 0x000fe200078e00ff */
[----:B------:R-:W-:Y:S02]  /*1b0440*/  MOV R44, R51 ;  /* 0x00000033002c7202 */ /* 0x000fe40000000f00 */
[----:B------:R-:W-:Y:S01]  /*1b0450*/  IADD3.X R94, P1, PT, RZ, R80, RZ, P1, !PT ;  /* 0x00000050ff5e7210 */ /* 0x000fe20000f3e4ff */
[----:B------:R-:W-:Y:S01]  /*1b0460*/  IMAD.WIDE.U32 R96, R82, -0x45f6b800, RZ ;  /* 0xba09480052607825 */ /* 0x000fe200078e00ff */
        /* <DEDUP_REMOVED lines=11> */
[----:B------:R-:W-:Y:S01]  /*1b0520*/  IMAD.WIDE.U32 R78, R37, R36, RZ ;  /* 0x00000024254e7225 */ /* 0x000fe200078e00ff */
[----:B------:R-:W-:Y:S02]  /*1b0530*/  IADD3.X R45, PT, PT, R45, RZ, RZ, P5, P3 ;  /* 0x000000ff2d2d7210 */ /* 0x000fe40002fe64ff */
[----:B------:R-:W-:Y:S01]  /*1b0540*/  SHF.L.W.U32.HI R43, R75, 0x1, R2 ;  /* 0x000000014b2b7819 */ /* 0x000fe20000010e02 */
[----:B------:R-:W-:Y:S01]  /*1b0550*/  IMAD.WIDE.U32 R90, P1, R68, 0x170b5d44, R76 ;  /* 0x170b5d44445a7825 */ /* 0x000fe2000782004c */
[----:B------:R-:W-:-:S03]  /*1b0560*/  SHF.L.W.U32.HI R2, R2, 0x1, R0 ;  /* 0x0000000102027819 */ /* 0x000fc60000010e00 */
[----:B------:R-:W-:-:S04]  /*1b0570*/  IMAD.WIDE.U32 R46, P4, R38, R39, R46 ;  /* 0x00000027262e7225 */ /* 0x000fc8000788002e */
        /* <DEDUP_REMOVED lines=11> */
[----:B------:R-:W-:Y:S01]  /*1b0630*/  IADD3.X R49, P0, PT, RZ, RZ, RZ, P0, !PT ;  /* 0x000000ffff317210 */ /* 0x000fe2000071e4ff */
[----:B------:R-:W-:Y:S01]  /*1b0640*/  IMAD.WIDE.U32 R46, R33, R30, RZ ;  /* 0x0000001e212e7225 */ /* 0x000fe200078e00ff */
[----:B------:R-:W-:-:S03]  /*1b0650*/  IADD3 R117, P1, PT, R89, R78, RZ ;  /* 0x0000004e59757210 */ /* 0x000fc60007f3e0ff */
[----:B------:R-:W-:Y:S02]  /*1b0660*/  IMAD.MOV.U32 R80, RZ, RZ, R91 ;  /* 0x000000ffff507224 */ /* 0x000fe400078e005b */
[----:B------:R-:W-:-:S04]  /*1b0670*/  IMAD.WIDE.U32 R74, R32, R30, RZ ;  /* 0x0000001e204a7225 */ /* 0x000fc800078e00ff */
[----:B------:R-:W-:-:S04]  /*1b0680*/  IMAD.WIDE.U32.X R80, R82, 0x170b5d44, R80, P5 ;  /* 0x170b5d4452507825 */ /* 0x000fc800028e0450 */
[----:B------:R-:W-:Y:S01]  /*1b0690*/  IMAD.WIDE.U32 R46, P5, R32, R31, R46 ;  /* 0x0000001f202e7225 */ /* 0x000fe200078a002e */
[----:B------:R-:W-:-:S03]  /*1b06a0*/  IADD3.X R98, P4, PT, R49, R80, RZ, P4, !PT ;  /* 0x0000005031627210 */ /* 0x000fc6000279e4ff */
[----:B------:R-:W-:Y:S01]  /*1b06b0*/  IMAD.MOV.U32 R92, RZ, RZ, R79 ;  /* 0x000000ffff5c7224 */ /* 0x000fe200078e004f */
[----:B------:R-:W-:Y:S01]  /*1b06c0*/  IADD3.X R77, PT, PT, RZ, RZ, RZ, P5, !PT ;  /* 0x000000ffff4d7210 */ /* 0x000fe20002ffe4ff */
[----:B------:R-:W-:Y:S01]  /*1b06d0*/  IMAD.X R80, RZ, RZ, RZ, P0 ;  /* 0x000000ffff507224 */ /* 0x000fe200000e06ff */
[----:B------:R-:W-:Y:S01]  /*1b06e0*/  IADD3.X R43, P0, PT, R43, R76, RZ, P2, !PT ;  /* 0x0000004c2b2b7210 */ /* 0x000fe2000171e4ff */
[----:B------:R-:W-:Y:S01]  /*1b06f0*/  IMAD.WIDE.U32 R78, R35, R34, RZ ;  /* 0x00000022234e7225 */ /* 0x000fe200078e00ff */
[----:B------:R-:W-:Y:S02]  /*1b0700*/  IADD3 R65, P5, PT, R46, R75, RZ ;  /* 0x0000004b2e417210 */ /* 0x000fe40007fbe0ff */
[----:B------:R-:W-:Y:S01]  /*1b0710*/  IADD3.X R80, P4, PT, R80, R81, RZ, P4, !PT ;  /* 0x0000005150507210 */ /* 0x000fe2000279e4ff */
[----:B------:R-:W-:Y:S01]  /*1b0720*/  IMAD.MOV.U32 R76, RZ, RZ, R47 ;  /* 0x000000ffff4c7224 */ /* 0x000fe200078e002f */
[----:B------:R-:W-:Y:S01]  /*1b0730*/  IADD3.X R47, P0, PT, R2, R51, RZ, P0, !PT ;  /* 0x00000033022f7210 */ /* 0x000fe2000071e4ff */
[----:B------:R-:W-:Y:S01]  /*1b0740*/  IMAD.WIDE.U32 R86, P2, R34, R35, R78 ;  /* 0x0000002322567225 */ /* 0x000fe2000784004e */
[----:B------:R-:W-:-:S03]  /*1b0750*/  IADD3.X R98, P4, PT, R98, R43, RZ, P4, !PT ;  /* 0x0000002b62627210 */ /* 0x000fc6000279e4ff */
[----:B------:R-:W-:Y:S01]  /*1b0760*/  IMAD.WIDE.U32.X R76, R33, R31, R76, P5 ;  /* 0x0000001f214c7225 */ /* 0x000fe200028e044c */
[----:B------:R-:W-:-:S03]  /*1b0770*/  IADD3.X R99, P4, PT, R80, R47, RZ, P4, !PT ;  /* 0x0000002f50637210 */ /* 0x000fc6000279e4ff */
[----:B------:R-:W-:-:S04]  /*1b0780*/  IMAD.WIDE.U32 R78, R68, -0x45f6b800, RZ ;  /* 0xba094800444e7825 */ /* 0x000fc800078e00ff */
[----:B------:R-:W-:-:S04]  /*1b0790*/  IMAD.WIDE.U32 R96, P5, R68, 0x1ef3622f, R96 ;  /* 0x1ef3622f44607825 */ /* 0x000fc800078a0060 */
[----:B------:R-:W-:-:S04]  /*1b07a0*/  IMAD.WIDE.U32 R66, R38, R36, R66 ;  /* 0x0000002426427225 */ /* 0x000fc800078e0042 */
[----:B------:R-:W-:Y:S01]  /*1b07b0*/  IMAD.X R81, RZ, RZ, RZ, P2 ;  /* 0x000000ffff517224 */ /* 0x000fe200010e06ff */
[----:B------:R-:W-:Y:S01]  /*1b07c0*/  IADD3 RZ, P2, PT, R98, R78, RZ ;  /* 0x0000004e62ff7210 */ /* 0x000fe20007f5e0ff */
        /* <DEDUP_REMOVED lines=10> */
[----:B------:R-:W-:-:S02]  /*1b0870*/  IMAD.MOV.U32 R42, RZ, RZ, R97 ;  /* 0x000000ffff2a7224 */ /* 0x000fc400078e0061 */
[----:B------:R-:W-:Y:S02]  /*1b0880*/  IMAD.MOV.U32 R80, RZ, RZ, R87 ;  /* 0x000000ffff507224 */ /* 0x000fe400078e0057 */
        /* <DEDUP_REMOVED lines=8> */
[----:B------:R-:W-:Y:S01]  /*1b0910*/  IMAD.X R51, RZ, RZ, RZ, P4 ;  /* 0x000000ffff337224 */ /* 0x000fe200020e06ff */
[----:B------:R-:W-:Y:S01]  /*1b0920*/  IADD3 R55, PT, PT, R75, R90, RZ ;  /* 0x0000005a4b377210 */ /* 0x000fe20007ffe0ff */
[----:B------:R-:W-:Y:S01]  /*1b0930*/  IMAD.WIDE.U32 R66, R82, 0xf5138f, RZ ;  /* 0x00f5138f52427825 */ /* 0x000fe200078e00ff */
[----:B------:R-:W-:-:S02]  /*1b0940*/  IADD3.X R49, P0, PT, R49, R85, RZ, P0, !PT ;  /* 0x0000005531317210 */ /* 0x000fc4000071e4ff */
[----:B------:R-:W-:Y:S01]  /*1b0950*/  IADD3.X R4, P2, PT, R51, R87, RZ, P2, !PT ;  /* 0x0000005733047210 */ /* 0x000fe2000175e4ff */
[----:B------:R-:W-:-:S03]  /*1b0960*/  IMAD.WIDE.U32 R100, P4, R32, R33, R42 ;  /* 0x0000002120647225 */ /* 0x000fc6000788002a */
[----:B------:R-:W-:Y:S01]  /*1b0970*/  IADD3.X R104, P2, PT, R104, R105, RZ, P2, !PT ;  /* 0x0000006968687210 */ /* 0x000fe2000175e4ff */
[----:B------:R-:W-:Y:S02]  /*1b0980*/  IMAD.X R0, RZ, RZ, R77, P3 ;  /* 0x000000ffff007224 */ /* 0x000fe400018e064d */
[----:B------:R-:W-:Y:S01]  /*1b0990*/  IMAD.WIDE.U32 R86, R82, 0x6ca1493b, RZ ;  /* 0x6ca1493b52567825 */ /* 0x000fe200078e00ff */
[----:B------:R-:W-:-:S03]  /*1b09a0*/  IADD3.X R105, P2, PT, R4, R49, RZ, P2, !PT ;  /* 0x0000003104697210 */ /* 0x000fc6000175e4ff */
[----:B------:R-:W-:Y:S01]  /*1b09b0*/  IMAD.X R43, RZ, RZ, RZ, P4 ;  /* 0x000000ffff2b7224 */ /* 0x000fe200020e06ff */
[----:B------:R-:W-:Y:S01]  /*1b09c0*/  IADD3.X R65, P2, PT, RZ, RZ, RZ, P2, !PT ;  /* 0x000000ffff417210 */ /* 0x000fe2000175e4ff */
[----:B------:R-:W-:-:S04]  /*1b09d0*/  IMAD.WIDE.U32 R76, R82, 0x17c510ea, RZ ;  /* 0x17c510ea524c7825 */ /* 0x000fc800078e00ff */
[----:B------:R-:W-:-:S04]  /*1b09e0*/  IMAD.WIDE.U32 R102, P4, R68, 0x1a22d9f3, R66 ;  /* 0x1a22d9f344667825 */ /* 0x000fc80007880042 */
[----:B------:R-:W-:-:S04]  /*1b09f0*/  IMAD.WIDE.U32 R66, R74, -0x1, RZ ;  /* 0xffffffff4a427825 */ /* 0x000fc800078e00ff */
[----:B------:R-:W-:Y:S02]  /*1b0a00*/  IMAD R69, R74, -0x7af74001, -R55 ;  /* 0x8508bfff4a457824 */ /* 0x000fe400078e0a37 */
        /* <DEDUP_REMOVED lines=33> */
[----:B------:R-:W-:Y:S01]  /*1b0c20*/  IMAD.WIDE.U32 R98, R68, -0x45f6b800, R98 ;  /* 0xba09480044627825 */ /* 0x000fe200078e0062 */
[----:B------:R-:W-:-:S02]  /*1b0c30*/  IADD3.X R89, P0, PT, R55, R88, RZ, P0, !PT ;  /* 0x0000005837597210 */ /* 0x000fc4000071e4ff */
[----:B------:R-:W-:Y:S01]  /*1b0c40*/  SHF.L.W.U32.HI R58, R58, 0x1, R77 ;  /* 0x000000013a3a7819 */ /* 0x000fe20000010e4d */
[----:B------:R-:W-:Y:S01]  /*1b0c50*/  IMAD.IADD R96, R99, 0x1, R96 ;  /* 0x0000000163607824 */ /* 0x000fe200078e0260 */
[----:B------:R-:W-:Y:S01]  /*1b0c60*/  IADD3.X R55, P2, PT, RZ, R48, RZ, P2, !PT ;  /* 0x00000030ff377210 */ /* 0x000fe2000175e4ff */
[----:B------:R-:W-:Y:S01]  /*1b0c70*/  IMAD.WIDE.U32 R74, R32, R32, RZ ;  /* 0x00000020204a7225 */ /* 0x000fe200078e00ff */
[----:B------:R-:W-:Y:S02]  /*1b0c80*/  IADD3.X RZ, P1, PT, R105, R79, RZ, P1, !PT ;  /* 0x0000004f69ff7210 */ /* 0x000fe40000f3e4ff */
[----:B------:R-:W-:Y:S01]  /*1b0c90*/  IADD3.X R72, P3, PT, R58, R117, RZ, P0, !PT ;  /* 0x000000753a487210 */ /* 0x000fe2000077e4ff */
[----:B------:R-:W-:Y:S01]  /*1b0ca0*/  IMAD.WIDE.U32 R58, R69, 0x30000000, RZ ;  /* 0x30000000453a7825 */ /* 0x000fe200078e00ff */
[----:B------:R-:W-:Y:S02]  /*1b0cb0*/  IADD3.X R61, P2, PT, RZ, R49, RZ, P2, !PT ;  /* 0x00000031ff3d7210 */ /* 0x000fe4000175e4ff */
[----:B------:R-:W-:Y:S01]  /*1b0cc0*/  IADD3.X R118, P0, PT, R65, R108, RZ, P1, !PT ;  /* 0x0000006c41767210 */ /* 0x000fe20000f1e4ff */
[----:B------:R-:W-:Y:S01]  /*1b0cd0*/  IMAD.WIDE.U32 R48, R68, 0xf5138f, R104 ;  /* 0x00f5138f44307825 */ /* 0x000fe200078e0068 */
[----:B------:R-:W-:-:S02]  /*1b0ce0*/  IADD3.X R108, P1, PT, R55, R98, RZ, P2, !PT ;  /* 0x00000062376c7210 */ /* 0x000fc4000173e4ff */
[----:B------:R-:W-:Y:S01]  /*1b0cf0*/  IADD3.X R65, P0, PT, R67, R109, RZ, P0, !PT ;  /* 0x0000006d43417210 */ /* 0x000fe2000071e4ff */
[----:B------:R-:W-:Y:S01]  /*1b0d00*/  IMAD.WIDE.U32 R110, P2, R66, 0x170b5d44, R58 ;  /* 0x170b5d44426e7825 */ /* 0x000fe2000784003a */
[----:B------:R-:W-:Y:S02]  /*1b0d10*/  IADD3 R79, PT, PT, R49, R102, RZ ;  /* 0x00000066314f7210 */ /* 0x000fe40007ffe0ff */
[----:B------:R-:W-:Y:S01]  /*1b0d20*/  IADD3.X R118, P0, PT, R118, R89, RZ, P0, !PT ;  /* 0x0000005976767210 */ /* 0x000fe2000071e4ff */
[----:B------:R-:W-:Y:S01]  /*1b0d30*/  IMAD.WIDE.U32 R58, R66, 0x30000000, RZ ;  /* 0x30000000423a7825 */ /* 0x000fe200078e00ff */
[----:B------:R-:W-:Y:S02]  /*1b0d40*/  IADD3.X R109, P1, PT, R61, R96, RZ, P1, !PT ;  /* 0x000000603d6d7210 */ /* 0x000fe40000f3e4ff */
[----:B------:R-:W-:Y:S01]  /*1b0d50*/  IADD3.X R119, P0, PT, R65, R72, RZ, P0, !PT ;  /* 0x0000004841777210 */ /* 0x000fe2000071e4ff */
[----:B------:R-:W-:Y:S01]  /*1b0d60*/  IMAD.X R103, RZ, RZ, RZ, P2 ;  /* 0x000000ffff677224 */ /* 0x000fe200010e06ff */
[----:B------:R-:W-:Y:S01]  /*1b0d70*/  IADD3 R49, P2, PT, R110, R59, RZ ;  /* 0x0000003b6e317210 */ /* 0x000fe20007f5e0ff */
[----:B------:R-:W-:Y:S01]  /*1b0d80*/  IMAD.WIDE.U32 R104, R69, -0x45f6b800, RZ ;  /* 0xba09480045687825 */ /* 0x000fe200078e00ff */
[----:B------:R-:W-:-:S02]  /*1b0d90*/  IADD3.X R67, P0, PT, RZ, RZ, RZ, P0, !PT ;  /* 0x000000ffff437210 */ /* 0x000fc4000071e4ff */
[----:B------:R-:W-:Y:S01]  /*1b0da0*/  IADD3 R4, P4, PT, R75, R100, RZ ;  /* 0x000000644b047210 */ /* 0x000fe20007f9e0ff */
[----:B------:R-:W-:Y:S01]  /*1b0db0*/  IMAD.MOV.U32 R102, RZ, RZ, R111 ;  /* 0x000000ffff667224 */ /* 0x000fe200078e006f */
[----:B------:R-:W-:Y:S01]  /*1b0dc0*/  IADD3.X R117, P1, PT, RZ, RZ, RZ, P1, !PT ;  /* 0x000000ffff757210 */ /* 0x000fe20000f3e4ff */
[----:B------:R-:W-:-:S04]  /*1b0dd0*/  IMAD.WIDE.U32 R106, R66, -0x45f6b800, RZ ;  /* 0xba094800426a7825 */ /* 0x000fc800078e00ff */
[----:B------:R-:W-:-:S04]  /*1b0de0*/  IMAD.WIDE.U32.X R102, R69, 0x170b5d44, R102, P2 ;  /* 0x170b5d4445667825 */ /* 0x000fc800010e0466 */
[----:B------:R-:W-:-:S04]  /*1b0df0*/  IMAD.WIDE.U32 R104, P2, R66, 0x1ef3622f, R104 ;  /* 0x1ef3622f42687825 */ /* 0x000fc80007840068 */
[----:B------:R-:W-:Y:S01]  /*1b0e00*/  IMAD.X R75, RZ, RZ, RZ, P0 ;  /* 0x000000ffff4b7224 */ /* 0x000fe200000e06ff */
[----:B------:R-:W-:Y:S01]  /*1b0e10*/  IADD3 R107, P0, PT, R104, R107, RZ ;  /* 0x0000006b686b7210 */ /* 0x000fe20007f1e0ff */
[----:B------:R-:W-:Y:S02]  /*1b0e20*/  IMAD.MOV.U32 R42, RZ, RZ, R101 ;  /* 0x000000ffff2a7224 */ /* 0x000fe400078e0065 */
[----:B------:R-:W-:Y:S02]  /*1b0e30*/  IMAD.X R101, RZ, RZ, RZ, P2 ;  /* 0x000000ffff657224 */ /* 0x000fe400010e06ff */
[----:B------:R-:W-:Y:S02]  /*1b0e40*/  IMAD.MOV.U32 R100, RZ, RZ, R105 ;  /* 0x000000ffff647224 */ /* 0x000fe400078e0069 */
[----:B------:R-:W-:-:S04]  /*1b0e50*/  IMAD.WIDE.U32 R88, R69, 0xf5138f, RZ ;  /* 0x00f5138f45587825 */ /* 0x000fc800078e00ff */
[----:B------:R-:W-:Y:S01]  /*1b0e60*/  IMAD.X R61, RZ, RZ, RZ, P1 ;  /* 0x000000ffff3d7224 */ /* 0x000fe200008e06ff */
[----:B------:R-:W-:Y:S01]  /*1b0e70*/  IADD3 RZ, P1, PT, R108, R58, RZ ;  /* 0x0000003a6cff7210 */ /* 0x000fe20007f3e0ff */
[----:B------:R-:W-:Y:S01]  /*1b0e80*/  IMAD.WIDE.U32.X R100, R69, 0x1ef3622f, R100, P0 ;  /* 0x1ef3622f45647825 */ /* 0x000fe200000e0464 */
[----:B------:R-:W-:Y:S02]  /*1b0e90*/  IADD3 RZ, P0, PT, R118, R94, RZ ;  /* 0x0000005e76ff7210 */ /* 0x000fe40007f1e0ff */
[----:B------:R-:W-:Y:S01]  /*1b0ea0*/  IADD3.X RZ, P1, PT, R109, R49, RZ, P1, !PT ;  /* 0x000000316dff7210 */ /* 0x000fe20000f3e4ff */
[----:B------:R-:W-:Y:S01]  /*1b0eb0*/  IMAD.WIDE.U32 R58, R36, R34, R70 ;  /* 0x00000022243a7225 */ /* 0x000fe200078e0046 */
[----:B------:R-:W-:Y:S02]  /*1b0ec0*/  IADD3.X RZ, P0, PT, R119, R95, RZ, P0, !PT ;  /* 0x0000005f77ff7210 */ /* 0x000fe4000071e4ff */
[----:B------:R-:W-:Y:S01]  /*1b0ed0*/  IADD3.X R117, P1, PT, R117, R102, RZ, P1, !PT ;  /* 0x0000006675757210 */ /* 0x000fe20000f3e4ff */
[----:B------:R-:W-:Y:S01]  /*1b0ee0*/  IMAD.WIDE.U32 R70, P2, R66, 0x1a22d9f3, R88 ;  /* 0x1a22d9f342467825 */ /* 0x000fe20007840058 */
[----:B------:R-:W-:-:S02]  /*1b0ef0*/  SHF.L.W.U32.HI R49, R77, 0x1, R58 ;  /* 0x000000014d317819 */ /* 0x000fc40000010e3a */
[----:B------:R-:W-:Y:S01]  /*1b0f00*/  IADD3.X R114, P0, PT, R67, R90, RZ, P0, !PT ;  /* 0x0000005a43727210 */ /* 0x000fe2000071e4ff */
[----:B------:R-:W-:Y:S01]  /*1b0f10*/  IMAD.WIDE.U32 R96, R66, 0xf5138f, RZ ;  /* 0x00f5138f42607825 */ /* 0x000fe200078e00ff */
[----:B------:R-:W-:Y:S02]  /*1b0f20*/  IADD3.X R99, PT, PT, RZ, RZ, RZ, P2, !PT ;  /* 0x000000ffff637210 */ /* 0x000fe400017fe4ff */
        /* <DEDUP_REMOVED lines=9> */
[----:B------:R-:W-:-:S02]  /*1b0fc0*/  SHF.L.W.U32.HI R55, R58, 0x1, R85 ;  /* 0x000000013a377819 */ /* 0x000fc40000010e55 */
[----:B------:R-:W-:Y:S01]  /*1b0fd0*/  IADD3.X R114, P0, PT, R114, R49, RZ, P0, !PT ;  /* 0x0000003172727210 */ /* 0x000fe2000071e4ff */
[----:B------:R-:W-:Y:S01]  /*1b0fe0*/  IMAD.WIDE.U32.X R98, R69, 0x1a22d9f3, R98, P2 ;  /* 0x1a22d9f345627825 */ /* 0x000fe200010e0462 */
[----:B------:R-:W-:Y:S02]  /*1b0ff0*/  IADD3.X R72, P3, PT, R55, R93, RZ, P3, !PT ;  /* 0x0000005d37487210 */ /* 0x000fe40001f7e4ff */
[----:B------:R-:W-:Y:S01]  /*1b1000*/  IADD3.X R117, P1, PT, R102, R79, RZ, P1, !PT ;  /* 0x0000004f66757210 */ /* 0x000fe20000f3e4ff */
[----:B------:R-:W-:Y:S01]  /*1b1010*/  IMAD.IADD R77, R109, 0x1, R110 ;  /* 0x000000016d4d7824 */ /* 0x000fe200078e026e */
[----:B------:R-:W-:Y:S01]  /*1b1020*/  IADD3.X R115, P0, PT, R61, R72, RZ, P0, !PT ;  /* 0x000000483d737210 */ /* 0x000fe2000071e4ff */
[----:B------:R-:W-:-:S04]  /*1b1030*/  IMAD.WIDE.U32 R88, P2, R66, -0x39c4fa40, R88 ;  /* 0xc63b05c042587825 */ /* 0x000fc80007840058 */
[----:B------:R-:W-:-:S04]  /*1b1040*/  IMAD.WIDE.U32 R94, R66, 0x6ca1493b, RZ ;  /* 0x6ca1493b425e7825 */ /* 0x000fc800078e00ff */
[----:B------:R-:W-:-:S04]  /*1b1050*/  IMAD.WIDE.U32 R48, R108, -0x1, RZ ;  /* 0xffffffff6c307825 */ /* 0x000fc800078e00ff */
[----:B------:R-:W-:Y:S02]  /*1b1060*/  IMAD R71, R108, -0x7af74001, -R77 ;  /* 0x8508bfff6c477824 */ /* 0x000fe400078e0a4d */
[----:B------:R-:W-:Y:S01]  /*1b1070*/  IMAD.X R59, RZ, RZ, RZ, P2 ;  /* 0x000000ffff3b7224 */ /* 0x000fe200010e06ff */
[----:B------:R-:W-:Y:S01]  /*1b1080*/  IADD3 R55, P2, PT, R88, R95, RZ ;  /* 0x0000005f58377210 */ /* 0x000fe20007f5e0ff */
[----:B------:R-:W-:Y:S01]  /*1b1090*/  IMAD.WIDE.U32 R64, R69, 0x17c510ea, RZ ;  /* 0x17c510ea45407825 */ /* 0x000fe200078e00ff */
[----:B------:R-:W-:-:S03]  /*1b10a0*/  IADD3 R71, PT, PT, R49, R71, RZ ;  /* 0x0000004731477210 */ /* 0x000fc60007ffe0ff */
[----:B------:R-:W-:Y:S02]  /*1b10b0*/  IMAD.MOV.U32 R58, RZ, RZ, R89 ;  /* 0x000000ffff3a7224 */ /* 0x000fe400078e0059 */
[----:B------:R-:W-:-:S04]  /*1b10c0*/  IMAD.WIDE.U32 R118, R68, 0x6ca1493b, R118 ;  /* 0x6ca1493b44767825 */ /* 0x000fc800078e0076 */
[----:B------:R-:W-:-:S04]  /*1b10d0*/  IMAD.WIDE.U32.X R92, R69, -0x39c4fa40, R58, P2 ;  /* 0xc63b05c0455c7825 */ /* 0x000fc800010e043a */
[----:B------:R-:W-:-:S04]  /*1b10e0*/  IMAD.WIDE.U32 R58, P2, R66, 0x1ae3a46, R64 ;  /* 0x01ae3a46423a7825 */ /* 0x000fc80007840040 */
[----:B------:R-:W-:-:S04]  /*1b10f0*/  IMAD.WIDE.U32 R90, R66, 0x17c510ea, RZ ;  /* 0x17c510ea425a7825 */ /* 0x000fc800078e00ff */
[----:B------:R-:W-:Y:S02]  /*1b1100*/  IMAD.IADD R122, R119, 0x1, R86 ;  /* 0x00000001777a7824 */ /* 0x000fe400078e0256 */
[----:B------:R-:W-:-:S04]  /*1b1110*/  IMAD.WIDE.U32 R86, R71, 0x1, RZ ;  /* 0x0000000147567825 */ /* 0x000fc800078e00ff */
[----:B------:R-:W-:Y:S01]  /*1b1120*/  IMAD.X R65, RZ, RZ, RZ, P2 ;  /* 0x000000ffff417224 */ /* 0x000fe200010e06ff */
[----:B------:R-:W-:Y:S01]  /*1b1130*/  IADD3 R67, P2, PT, R58, R91, RZ ;  /* 0x0000005b3a437210 */ /* 0x000fe20007f5e0ff */
[----:B------:R-:W-:Y:S01]  /*1b1140*/  IMAD.WIDE.U32 R62, R36, R32, R62 ;  /* 0x00000020243e7225 */ /* 0x000fe200078e003e */
[----:B------:R-:W-:-:S03]  /*1b1150*/  IADD3.X R91, P0, PT, RZ, RZ, RZ, P0, !PT ;  /* 0x000000ffff5b7210 */ /* 0x000fc6000071e4ff */
[----:B------:R-:W-:Y:S01]  /*1b1160*/  IMAD.MOV.U32 R64, RZ, RZ, R59 ;  /* 0x000000ffff407224 */ /* 0x000fe200078e003b */
[----:B------:R-:W-:Y:S01]  /*1b1170*/  IADD3.X R59, P1, PT, RZ, RZ, RZ, P1, !PT ;  /* 0x000000ffff3b7210 */ /* 0x000fe20000f3e4ff */
[----:B------:R-:W-:Y:S01]  /*1b1180*/  IMAD.WIDE.U32.X R102, R35, R35, R80, P5 ;  /* 0x0000002323667225 */ /* 0x000fe200028e0450 */
[----:B------:R-:W-:-:S03]  /*1b1190*/  SHF.L.W.U32.HI R49, R85, 0x1, R62 ;  /* 0x0000000155317819 */ /* 0x000fc60000010e3e */
[----:B------:R-:W-:Y:S01]  /*1b11a0*/  IMAD.WIDE.U32 R80, R48, 0x1, RZ ;  /* 0x0000000130507825 */ /* 0x000fe200078e00ff */
[----:B------:R-:W-:-:S03]  /*1b11b0*/  IADD3.X R124, P3, PT, R49, R78, RZ, P3, !PT ;  /* 0x0000004e317c7210 */ /* 0x000fc60001f7e4ff */
[----:B------:R-:W-:-:S04]  /*1b11c0*/  IMAD.WIDE.U32 R86, P5, R48, -0x7af74000, R86 ;  /* 0x8508c00030567825 */ /* 0x000fc800078a0056 */
[----:B------:R-:W-:Y:S01]  /*1b11d0*/  IMAD.WIDE.U32.X R64, R69, 0x1ae3a46, R64, P2 ;  /* 0x01ae3a4645407825 */ /* 0x000fe200010e0440 */
[----:B------:R-:W-:-:S03]  /*1b11e0*/  IADD3 RZ, P2, PT, R116, R106, RZ ;  /* 0x0000006a74ff7210 */ /* 0x000fc60007f5e0ff */
[----:B------:R-:W-:Y:S01]  /*1b11f0*/  IMAD.X R69, RZ, RZ, RZ, P1 ;  /* 0x000000ffff457224 */ /* 0x000fe200008e06ff */
[----:B------:R-:W-:Y:S01]  /*1b1200*/  IADD3 RZ, P1, PT, R108, R80, RZ ;  /* 0x000000506cff7210 */ /* 0x000fe20007f3e0ff */
[----:B------:R-:W-:Y:S01]  /*1b1210*/  IMAD.X R79, RZ, RZ, RZ, P5 ;  /* 0x000000ffff4f7224 */ /* 0x000fe200028e06ff */
[----:B------:R-:W-:Y:S01]  /*1b1220*/  IADD3 R80, P5, PT, R81, R86, RZ ;  /* 0x0000005651507210 */ /* 0x000fe20007fbe0ff */
[----:B------:R-:W-:Y:S01]  /*1b1230*/  IMAD.WIDE.U32 R108, R71, 0x30000000, RZ ;  /* 0x30000000476c7825 */ /* 0x000fe200078e00ff */
[----:B------:R-:W-:Y:S02]  /*1b1240*/  IADD3.X RZ, P2, PT, R117, R107, RZ, P2, !PT ;  /* 0x0000006b75ff7210 */ /* 0x000fe4000175e4ff */
[----:B------:R-:W-:Y:S01]  /*1b1250*/  IADD3.X RZ, P1, PT, R77, R80, RZ, P1, !PT ;  /* 0x000000504dff7210 */ /* 0x000fe20000f3e4ff */
[----:B------:R-:W-:Y:S02]  /*1b1260*/  IMAD.MOV.U32 R78, RZ, RZ, R87 ;  /* 0x000000ffff4e7224 */ /* 0x000fe400078e0057 */
        /* <DEDUP_REMOVED lines=20> */
[----:B------:R-:W-:Y:S02]  /*1b13b0*/  IADD3.X R116, P2, PT, R51, R118, RZ, P2, !PT ;  /* 0x0000007633747210 */ /* 0x000fe4000175e4ff */
[----:B------:R-:W-:Y:S01]  /*1b13c0*/  IADD3.X R105, PT, PT, RZ, RZ, RZ, P5, !PT ;  /* 0x000000ffff697210 */ /* 0x000fe20002ffe4ff */
[----:B------:R-:W-:Y:S01]  /*1b13d0*/  IMAD.WIDE.U32 R62, R71, 0xf5138f, RZ ;  /* 0x00f5138f473e7825 */ /* 0x000fe200078e00ff */
[----:B------:R-:W-:Y:S02]  /*1b13e0*/  IADD3 R107, P5, PT, R100, R107, RZ ;  /* 0x0000006b646b7210 */ /* 0x000fe40007fbe0ff */
[----:B------:R-:W-:Y:S01]  /*1b13f0*/  IADD3.X R117, P2, PT, R59, R122, RZ, P2, !PT ;  /* 0x0000007a3b757210 */ /* 0x000fe2000175e4ff */
[----:B------:R-:W-:Y:S01]  /*1b1400*/  IMAD.IADD R72, R121, 0x1, R104 ;  /* 0x0000000179487824 */ /* 0x000fe200078e0268 */
[----:B------:R-:W-:Y:S01]  /*1b1410*/  IADD3.X R121, P1, PT, RZ, R78, RZ, P1, !PT ;  /* 0x0000004eff797210 */ /* 0x000fe20000f3e4ff */
[----:B------:R-:W-:Y:S01]  /*1b1420*/  IMAD.MOV.U32 R104, RZ, RZ, R101 ;  /* 0x000000ffff687224 */ /* 0x000fe200078e0065 */
[----:B------:R-:W-:Y:S01]  /*1b1430*/  IADD3.X R75, P2, PT, RZ, RZ, RZ, P2, !PT ;  /* 0x000000ffff4b7210 */ /* 0x000fe2000175e4ff */
[----:B------:R-:W-:-:S04]  /*1b1440*/  IMAD.WIDE.U32 R86, R48, 0xf5138f, RZ ;  /* 0x00f5138f30567825 */ /* 0x000fc800078e00ff */
[----:B------:R-:W-:-:S04]  /*1b1450*/  IMAD.WIDE.U32.X R104, R71, 0x1ef3622f, R104, P5 ;  /* 0x1ef3622f47687825 */ /* 0x000fc800028e0468 */
[----:B------:R-:W-:-:S04]  /*1b1460*/  IMAD.WIDE.U32 R62, P5, R48, 0x1a22d9f3, R62 ;  /* 0x1a22d9f3303e7825 */ /* 0x000fc800078a003e */
[----:B------:R-:W-:Y:S01]  /*1b1470*/  IMAD.X R89, RZ, RZ, RZ, P2 ;  /* 0x000000ffff597224 */ /* 0x000fe200010e06ff */
[----:B------:R-:W-:Y:S01]  /*1b1480*/  IADD3 R51, P2, PT, R62, R87, RZ ;  /* 0x000000573e337210 */ /* 0x000fe20007f5e0ff */
[----:B------:R-:W-:Y:S01]  /*1b1490*/  IMAD.X R85, RZ, RZ, RZ, P5 ;  /* 0x000000ffff557224 */ /* 0x000fe200028e06ff */
[----:B------:R-:W-:Y:S01]  /*1b14a0*/  IADD3.X R87, P0, PT, R91, R124, RZ, P0, !PT ;  /* 0x0000007c5b577210 */ /* 0x000fe2000071e4ff */
[----:B------:R-:W-:Y:S02]  /*1b14b0*/  IMAD.MOV.U32 R84, RZ, RZ, R63 ;  /* 0x000000ffff547224 */ /* 0x000fe400078e003f */
[----:B------:R-:W-:-:S04]  /*1b14c0*/  IMAD.WIDE.U32 R60, R71, 0x6ca1493b, RZ ;  /* 0x6ca1493b473c7825 */ /* 0x000fc800078e00ff */
[----:B------:R-:W-:Y:S01]  /*1b14d0*/  IMAD.WIDE.U32.X R84, R71, 0x1a22d9f3, R84, P2 ;  /* 0x1a22d9f347547825 */ /* 0x000fe200010e0454 */
[----:B------:R-:W-:Y:S02]  /*1b14e0*/  IADD3 RZ, P2, PT, R116, R96, RZ ;  /* 0x0000006074ff7210 */ /* 0x000fe40007f5e0ff */
[----:B------:R-:W-:Y:S01]  /*1b14f0*/  IADD3.X R96, P3, PT, R49, R2, RZ, P3, !PT ;  /* 0x0000000231607210 */ /* 0x000fe20001f7e4ff */
[----:B------:R-:W-:Y:S01]  /*1b1500*/  IMAD.WIDE.U32 R114, R68, 0x17c510ea, R114 ;  /* 0x17c510ea44727825 */ /* 0x000fe200078e0072 */
[----:B------:R-:W-:Y:S02]  /*1b1510*/  IADD3.X RZ, P2, PT, R117, R123, RZ, P2, !PT ;  /* 0x0000007b75ff7210 */ /* 0x000fe4000175e4ff */
[----:B------:R-:W-:Y:S01]  /*1b1520*/  IADD3.X R49, P1, PT, RZ, R79, RZ, P1, !PT ;  /* 0x0000004fff317210 */ /* 0x000fe20000f3e4ff */
[----:B------:R-:W-:-:S03]  /*1b1530*/  IMAD.WIDE.U32 R60, P5, R48, -0x39c4fa40, R60 ;  /* 0xc63b05c0303c7825 */ /* 0x000fc600078a003c */
[----:B------:R-:W-:Y:S01]  /*1b1540*/  IADD3.X R120, P1, PT, R121, R120, RZ, P1, !PT ;  /* 0x0000007879787210 */ /* 0x000fe20000f3e4ff */
[----:B------:R-:W-:-:S03]  /*1b1550*/  IMAD.WIDE.U32 R68, R48, 0x6ca1493b, RZ ;  /* 0x6ca1493b30447825 */ /* 0x000fc600078e00ff */
[----:B------:R-:W-:Y:S01]  /*1b1560*/  IADD3.X R121, P1, PT, R49, R72, RZ, P1, !PT ;  /* 0x0000004831797210 */ /* 0x000fe20000f3e4ff */
[----:B------:R-:W-:Y:S01]  /*1b1570*/  IMAD.MOV.U32 R80, RZ, RZ, R61 ;  /* 0x000000ffff507224 */ /* 0x000fe200078e003d */
[----:B------:R-:W-:Y:S01]  /*1b1580*/  IADD3 R61, PT, PT, R115, R76, RZ ;  /* 0x0000004c733d7210 */ /* 0x000fe20007ffe0ff */
[----:B------:R-:W-:Y:S01]  /*1b1590*/  IMAD.X R81, RZ, RZ, RZ, P5 ;  /* 0x000000ffff517224 */ /* 0x000fe200028e06ff */
[----:B------:R-:W-:Y:S01]  /*1b15a0*/  IADD3.X R115, P2, PT, R75, R98, RZ, P2, !PT ;  /* 0x000000624b737210 */ /* 0x000fe2000175e4ff */
[----:B------:R-:W-:Y:S01]  /*1b15b0*/  IMAD.WIDE.U32 R82, R71, 0x17c510ea, RZ ;  /* 0x17c510ea47527825 */ /* 0x000fe200078e00ff */
[----:B------:R-:W-:Y:S02]  /*1b15c0*/  IADD3 R59, P5, PT, R60, R69, RZ ;  /* 0x000000453c3b7210 */ /* 0x000fe40007fbe0ff */
[----:B------:R-:W-:Y:S01]  /*1b15d0*/  IADD3.X R98, P2, PT, R89, R99, RZ, P2, !PT ;  /* 0x0000006359627210 */ /* 0x000fe2000175e4ff */
[----:B------:R-:W-:Y:S01]  /*1b15e0*/  IMAD.WIDE.U32 R78, R48, 0x17c510ea, RZ ;  /* 0x17c510ea304e7825 */ /* 0x000fe200078e00ff */
[----:B------:R-:W-:-:S02]  /*1b15f0*/  IADD3.X R49, P1, PT, RZ, RZ, RZ, P1, !PT ;  /* 0x000000ffff317210 */ /* 0x000fc40000f3e4ff */
[----:B------:R-:W-:Y:S01]  /*1b1600*/  IADD3.X R114, P2, PT, R115, R114, RZ, P2, !PT ;  /* 0x0000007273727210 */ /* 0x000fe2000175e4ff */
[----:B------:R-:W-:Y:S01]  /*1b1610*/  IMAD.WIDE.U32.X R80, R71, -0x39c4fa40, R80, P5 ;  /* 0xc63b05c047507825 */ /* 0x000fe200028e0450 */
[----:B------:R-:W-:Y:S02]  /*1b1620*/  IADD3.X R89, P0, PT, R95, R96, RZ, P0, !PT ;  /* 0x000000605f597210 */ /* 0x000fe4000071e4ff */
[----:B------:R-:W-:Y:S01]  /*1b1630*/  IADD3.X R115, P2, PT, R98, R61, RZ, P2, !PT ;  /* 0x0000003d62737210 */ /* 0x000fe2000175e4ff */
        /* <DEDUP_REMOVED lines=8> */
[----:B------:R-:W-:Y:S01]  /*1b16c0*/  IMAD.WIDE.U32 R116, R66, 0xf5138f, R116 ;  /* 0x00f5138f42747825 */ /* 0x000fe200078e0074 */
[----:B------:R-:W-:-:S03]  /*1b16d0*/  SHF.L.W.U32.HI R69, R97, 0x1, R56 ;  /* 0x0000000161457819 */ /* 0x000fc60000010e38 */
[----:B------:R-:W-:Y:S01]  /*1b16e0*/  IMAD.WIDE.U32.X R76, R71, 0x1ae3a46, R76, P5 ;  /* 0x01ae3a46474c7825 */ /* 0x000fe200028e044c */
[----:B------:R-:W-:-:S03]  /*1b16f0*/  IADD3 RZ, P5, PT, R114, R94, RZ ;  /* 0x0000005e72ff7210 */ /* 0x000fc60007fbe0ff */
[----:B------:R-:W-:Y:S01]  /*1b1700*/  IMAD.IADD R91, R57, 0x1, R54 ;  /* 0x00000001395b7824 */ /* 0x000fe200078e0236 */
[----:B------:R-:W-:Y:S01]  /*1b1710*/  IADD3.X R57, P2, PT, RZ, RZ, RZ, P2, !PT ;  /* 0x000000ffff397210 */ /* 0x000fe2000175e4ff */
[----:B------:R-:W-:Y:S01]  /*1b1720*/  IMAD.IADD R79, R117, 0x1, R70 ;  /* 0x00000001754f7824 */ /* 0x000fe200078e0246 */
[----:B------:R-:W-:Y:S01]  /*1b1730*/  IADD3.X R117, P1, PT, R49, R110, RZ, P1, !PT ;  /* 0x0000006e31757210 */ /* 0x000fe20000f3e4ff */
[----:B------:R-:W-:Y:S01]  /*1b1740*/  IMAD.WIDE.U32 R94, R48, 0x30000000, R120 ;  /* 0x30000000305e7825 */ /* 0x000fe200078e0078 */
[----:B------:R-:W-:Y:S02]  /*1b1750*/  IADD3.X RZ, P5, PT, R115, R55, RZ, P5, !PT ;  /* 0x0000003773ff7210 */ /* 0x000fe40002fbe4ff */
[----:B------:R-:W-:Y:S01]  /*1b1760*/  SHF.L.W.U32.HI R63, R56, 0x1, R91 ;  /* 0x00000001383f7819 */ /* 0x000fe20000010e5b */
[----:B------:R-:W-:Y:S01]  /*1b1770*/  IMAD.X R75, RZ, RZ, RZ, P2 ;  /* 0x000000ffff4b7224 */ /* 0x000fe200010e06ff */
        /* <DEDUP_REMOVED lines=15> */
[----:B------:R-:W-:Y:S01]  /*1b1870*/  IMAD.WIDE.U32 R52, R34, R30, R52 ;  /* 0x0000001e22347225 */ /* 0x000fe200078e0034 */
[----:B------:R-:W-:-:S02]  /*1b1880*/  IADD3 R83, PT, PT, R71, R88, RZ ;  /* 0x0000005847537210 */ /* 0x000fc40007ffe0ff */
[----:B------:R-:W-:Y:S01]  /*1b1890*/  IADD3.X R71, P0, PT, RZ, RZ, RZ, P0, !PT ;  /* 0x000000ffff477210 */ /* 0x000fe2000071e4ff */
[----:B------:R-:W-:Y:S01]  /*1b18a0*/  IMAD.WIDE.U32 R92, R79, 0x1, RZ ;  /* 0x000000014f5c7825 */ /* 0x000fe200078e00ff */
[----:B------:R-:W-:Y:S02]  /*1b18b0*/  IADD3.X R63, P2, PT, R63, R103, RZ, P2, !PT ;  /* 0x000000673f3f7210 */ /* 0x000fe4000175e4ff */
[----:B------:R-:W-:Y:S01]  /*1b18c0*/  IADD3.X R103, P1, PT, RZ, RZ, RZ, P5, !PT ;  /* 0x000000ffff677210 */ /* 0x000fe20002f3e4ff */
[----:B------:R-:W-:Y:S01]  /*1b18d0*/  IMAD.X R75, RZ, RZ, RZ, P0 ;  /* 0x000000ffff4b7224 */ /* 0x000fe200000e06ff */
[----:B------:R-:W-:Y:S01]  /*1b18e0*/  IADD3 RZ, P0, PT, R56, R90, RZ ;  /* 0x0000005a38ff7210 */ /* 0x000fe20007f1e0ff */
[----:B------:R-:W-:Y:S01]  /*1b18f0*/  IMAD.WIDE.U32 R88, R54, 0x1, RZ ;  /* 0x0000000136587825 */ /* 0x000fe200078e00ff */
[----:B------:R-:W-:Y:S02]  /*1b1900*/  IADD3 RZ, P3, PT, R116, R106, RZ ;  /* 0x0000006a74ff7210 */ /* 0x000fe40007f7e0ff */
[----:B------:R-:W-:Y:S01]  /*1b1910*/  IADD3.X RZ, P0, PT, R57, R67, RZ, P0, !PT ;  /* 0x0000004339ff7210 */ /* 0x000fe2000071e4ff */
[----:B------:R-:W-:Y:S01]  /*1b1920*/  IMAD.WIDE.U32 R92, P5, R54, -0x7af74000, R92 ;  /* 0x8508c000365c7825 */ /* 0x000fe200078a005c */
[----:B------:R-:W-:-:S02]  /*1b1930*/  IADD3.X RZ, P3, PT, R117, R107, RZ, P3, !PT ;  /* 0x0000006b75ff7210 */ /* 0x000fc40001f7e4ff */
[----:B------:R-:W-:Y:S01]  /*1b1940*/  SHF.L.W.U32.HI R49, R91, 0x1, R52 ;  /* 0x000000015b317819 */ /* 0x000fe20000010e34 */
        /* <DEDUP_REMOVED lines=8> */
[----:B------:R-:W-:Y:S01]  /*1b19d0*/  SHF.L.W.U32.HI R61, R52, 0x1, R113 ;  /* 0x00000001343d7819 */ /* 0x000fe20000010e71 */
[----:B------:R-:W-:Y:S01]  /*1b19e0*/  IMAD.WIDE.U32 R56, R66, 0x17c510ea, R56 ;  /* 0x17c510ea42387825 */ /* 0x000fe200078e0038 */
[----:B------:R-:W-:-:S02]  /*1b19f0*/  IADD3.X R102, P3, PT, R103, R70, RZ, P3, !PT ;  /* 0x0000004667667210 */ /* 0x000fc40001f7e4ff */
[----:B------:R-:W-:Y:S01]  /*1b1a00*/  IADD3.X R72, P0, PT, R71, R64, RZ, P0, !PT ;  /* 0x0000004047487210 */ /* 0x000fe2000071e4ff */
[----:B------:R-:W-:Y:S01]  /*1b1a10*/  IMAD.MOV.U32 R66, RZ, RZ, R93 ;  /* 0x000000ffff427224 */ /* 0x000fe200078e005d */
[----:B------:R-:W-:Y:S01]  /*1b1a20*/  IADD3.X R103, P3, PT, R104, R83, RZ, P3, !PT ;  /* 0x0000005368677210 */ /* 0x000fe20001f7e4ff */
[C---:B------:R-:W-:Y:S01]  /*1b1a30*/  IMAD.WIDE.U32 R98, R54.reuse, 0x30000000, RZ ;  /* 0x3000000036627825 */ /* 0x040fe200078e00ff */
[----:B------:R-:W-:Y:S02]  /*1b1a40*/  IADD3.X R49, P2, PT, R49, R74, RZ, P2, !PT ;  /* 0x0000004a31317210 */ /* 0x000fe4000175e4ff */
[----:B------:R-:W-:Y:S01]  /*1b1a50*/  IADD3.X R55, P3, PT, RZ, RZ, RZ, P3, !PT ;  /* 0x000000ffff377210 */ /* 0x000fe20001f7e4ff */
[----:B------:R-:W-:Y:S01]  /*1b1a60*/  IMAD.WIDE.U32.X R66, R79, -0x7af74000, R66, P5 ;  /* 0x8508c0004f427825 */ /* 0x000fe200028e0442 */
[----:B------:R-:W-:Y:S02]  /*1b1a70*/  IADD3.X RZ, P1, PT, R109, R50, RZ, P1, !PT ;  /* 0x000000326dff7210 */ /* 0x000fe40000f3e4ff */
[----:B------:R-:W-:Y:S01]  /*1b1a80*/  IADD3.X R61, P2, PT, R61, R4, RZ, P2, !PT ;  /* 0x000000043d3d7210 */ /* 0x000fe2000175e4ff */
[----:B------:R-:W-:-:S04]  /*1b1a90*/  IMAD.WIDE.U32 R94, P5, R54, 0x170b5d44, R94 ;  /* 0x170b5d44365e7825 */ /* 0x000fc800078a005e */
[----:B------:R-:W-:Y:S01]  /*1b1aa0*/  IMAD.WIDE.U32 R106, R48, -0x45f6b800, R116 ;  /* 0xba094800306a7825 */ /* 0x000fe200078e0074 */
[----:B------:R-:W-:Y:S02]  /*1b1ab0*/  IADD3.X R101, PT, PT, RZ, RZ, RZ, P5, !PT ;  /* 0x000000ffff657210 */ /* 0x000fe40002ffe4ff */
[----:B------:R-:W-:Y:S01]  /*1b1ac0*/  IADD3 R115, P5, PT, R94, R99, RZ ;  /* 0x000000635e737210 */ /* 0x000fe20007fbe0ff */
[----:B------:R-:W-:-:S04]  /*1b1ad0*/  IMAD.WIDE.U32 R90, R79, -0x45f6b800, RZ ;  /* 0xba0948004f5a7825 */ /* 0x000fc800078e00ff */
[----:B------:R-:W-:Y:S02]  /*1b1ae0*/  IMAD.IADD R99, R107, 0x1, R100 ;  /* 0x000000016b637824 */ /* 0x000fe400078e0264 */
[----:B------:R-:W-:Y:S01]  /*1b1af0*/  IMAD.MOV.U32 R100, RZ, RZ, R95 ;  /* 0x000000ffff647224 */ /* 0x000fe200078e005f */
[----:B------:R-:W-:Y:S01]  /*1b1b00*/  IADD3.X R95, P0, PT, R75, R65, RZ, P0, !PT ;  /* 0x000000414b5f7210 */ /* 0x000fe2000071e4ff */
[----:B------:R-:W-:-:S03]  /*1b1b10*/  IMAD.WIDE.U32 R96, R54, -0x45f6b800, RZ ;  /* 0xba09480036607825 */ /* 0x000fc600078e00ff */
[----:B------:R-:W-:Y:S01]  /*1b1b20*/  IADD3.X R72, P0, PT, R72, R111, RZ, P0, !PT ;  /* 0x0000006f48487210 */ /* 0x000fe2000071e4ff */
        /* <DEDUP_REMOVED lines=11> */
[----:B------:R-:W-:Y:S01]  /*1b1be0*/  IMAD.WIDE.U32 R52, R79, 0x6ca1493b, RZ ;  /* 0x6ca1493b4f347825 */ /* 0x000fe200078e00ff */
[----:B------:R-:W-:-:S03]  /*1b1bf0*/  MOV R74, R65 ;  /* 0x00000041004a7202 */ /* 0x000fc60000000f00 */
[----:B------:R-:W-:Y:S01]  /*1b1c00*/  IMAD.X R75, RZ, RZ, RZ, P5 ;  /* 0x000000ffff4b7224 */ /* 0x000fe200028e06ff */
[----:B------:R-:W-:Y:S01]  /*1b1c10*/  IADD3 RZ, P5, PT, R102, R86, RZ ;  /* 0x0000005666ff7210 */ /* 0x000fe20007fbe0ff */
[----:B------:R-:W-:-:S03]  /*1b1c20*/  IMAD.WIDE.U32 R104, R32, R30, R44 ;  /* 0x0000001e20687225 */ /* 0x000fc600078e002c */
[----:B------:R-:W-:Y:S01]  /*1b1c30*/  IADD3.X RZ, P5, PT, R103, R51, RZ, P5, !PT ;  /* 0x0000003367ff7210 */ /* 0x000fe20002fbe4ff */
[----:B------:R-:W-:-:S04]  /*1b1c40*/  IMAD.WIDE.U32.X R74, R79, 0x1a22d9f3, R74, P3 ;  /* 0x1a22d9f34f4a7825 */ /* 0x000fc800018e044a */
[----:B------:R-:W-:-:S04]  /*1b1c50*/  IMAD.WIDE.U32 R52, P3, R54, -0x39c4fa40, R52 ;  /* 0xc63b05c036347825 */ /* 0x000fc80007860034 */
[----:B------:R-:W-:-:S04]  /*1b1c60*/  IMAD.WIDE.U32 R70, R54, 0x6ca1493b, RZ ;  /* 0x6ca1493b36467825 */ /* 0x000fc800078e00ff */
[----:B------:R-:W-:Y:S02]  /*1b1c70*/  IMAD.IADD R46, R105, 0x1, R46 ;  /* 0x00000001692e7824 */ /* 0x000fe400078e022e */
[----:B------:R-:W-:Y:S01]  /*1b1c80*/  IMAD.IADD R108, R57, 0x1, R58 ;  /* 0x00000001396c7824 */ /* 0x000fe200078e023a */
[----:B------:R-:W-:Y:S01]  /*1b1c90*/  IADD3.X R57, P1, PT, RZ, R66, RZ, P1, !PT ;  /* 0x00000042ff397210 */ /* 0x000fe20000f3e4ff */
[----:B------:R-:W-:Y:S01]  /*1b1ca0*/  IMAD.X R51, RZ, RZ, RZ, P3 ;  /* 0x000000ffff337224 */ /* 0x000fe200018e06ff */
[----:B------:R-:W-:Y:S01]  /*1b1cb0*/  IADD3 R105, P3, PT, R52, R71, RZ ;  /* 0x0000004734697210 */ /* 0x000fe20007f7e0ff */
[----:B------:R-:W-:Y:S01]  /*1b1cc0*/  IMAD.MOV.U32 R50, RZ, RZ, R53 ;  /* 0x000000ffff327224 */ /* 0x000fe200078e0035 */
[----:B------:R-:W-:Y:S01]  /*1b1cd0*/  IADD3.X R58, P1, PT, RZ, R67, RZ, P1, !PT ;  /* 0x00000043ff3a7210 */ /* 0x000fe20000f3e4ff */
[----:B------:R-:W-:Y:S01]  /*1b1ce0*/  IMAD.WIDE.U32 R86, R79, 0x17c510ea, RZ ;  /* 0x17c510ea4f567825 */ /* 0x000fe200078e00ff */
[----:B------:R-:W-:-:S03]  /*1b1cf0*/  SHF.L.W.U32.HI R65, R104, 0x1, R46 ;  /* 0x0000000168417819 */ /* 0x000fc60000010e2e */
[----:B------:R-:W-:Y:S01]  /*1b1d00*/  IMAD.WIDE.U32.X R66, R79, -0x39c4fa40, R50, P3 ;  /* 0xc63b05c04f427825 */ /* 0x000fe200018e0432 */
[----:B------:R-:W-:Y:S02]  /*1b1d10*/  IADD3.X R53, P3, PT, R55, R84, RZ, P5, !PT ;  /* 0x0000005437357210 */ /* 0x000fe40002f7e4ff */
        /* <DEDUP_REMOVED lines=8> */
[----:B------:R-:W-:Y:S01]  /*1b1da0*/  IADD3.X R85, P3, PT, R85, R108, RZ, P3, !PT ;  /* 0x0000006c55557210 */ /* 0x000fe20001f7e4ff */
[----:B------:R-:W-:Y:S01]  /*1b1db0*/  IMAD.WIDE.U32.X R42, R33, R33, R42, P4 ;  /* 0x00000021212a7225 */ /* 0x000fe200020e042a */
[----:B------:R-:W-:-:S02]  /*1b1dc0*/  IADD3 R4, P5, PT, R50, R45, RZ ;  /* 0x0000002d32047210 */ /* 0x000fc40007fbe0ff */
[----:B------:R-:W-:Y:S01]  /*1b1dd0*/  IADD3.X R45, P1, PT, RZ, RZ, RZ, P1, !PT ;  /* 0x000000ffff2d7210 */ /* 0x000fe20000f3e4ff */
[----:B------:R-:W-:Y:S01]  /*1b1de0*/  IMAD.MOV.U32 R56, RZ, RZ, R51 ;  /* 0x000000ffff387224 */ /* 0x000fe200078e0033 */
[----:B------:R-:W-:Y:S01]  /*1b1df0*/  IADD3.X R53, P4, PT, RZ, RZ, RZ, P3, !PT ;  /* 0x000000ffff357210 */ /* 0x000fe20001f9e4ff */
[----:B------:R-:W-:Y:S01]  /*1b1e00*/  IMAD.WIDE.U32 R102, R48, 0xf5138f, R102 ;  /* 0x00f5138f30667825 */ /* 0x000fe200078e0066 */
[----:B------:R-:W-:Y:S02]  /*1b1e10*/  IADD3 RZ, P3, PT, R86, R98, RZ ;  /* 0x0000006256ff7210 */ /* 0x000fe40007f7e0ff */
[----:B------:R-:W-:Y:S01]  /*1b1e20*/  IADD3.X R58, P0, PT, R95, R112, RZ, P0, !PT ;  /* 0x000000705f3a7210 */ /* 0x000fe2000071e4ff */
        /* <DEDUP_REMOVED lines=8> */
[----:B------:R-:W-:Y:S01]  /*1b1eb0*/  IMAD.X R69, RZ, RZ, RZ, P4 ;  /* 0x000000ffff457224 */ /* 0x000fe200020e06ff */
[----:B------:R-:W-:Y:S01]  /*1b1ec0*/  IADD3.X R100, P3, PT, R51, R101, RZ, P3, !PT ;  /* 0x0000006533647210 */ /* 0x000fe20001f7e4ff */
[----:B------:R-:W-:Y:S01]  /*1b1ed0*/  IMAD.IADD R95, R87, 0x1, R94 ;  /* 0x00000001575f7824 */ /* 0x000fe200078e025e */
[----:B------:R-:W-:Y:S02]  /*1b1ee0*/  IADD3.X R68, P1, PT, R53, R80, RZ, P1, !PT ;  /* 0x0000005035447210 */ /* 0x000fe40000f3e4ff */
[----:B------:R-:W-:Y:S01]  /*1b1ef0*/  IADD3.X R102, P4, PT, R45, R102, RZ, P3, !PT ;  /* 0x000000662d667210 */ /* 0x000fe20001f9e4ff */
[----:B------:R-:W-:Y:S01]  /*1b1f00*/  IMAD R51, R86, -0x7af74001, -R95 ;  /* 0x8508bfff56337824 */ /* 0x000fe200078e0a5f */
[----:B------:R-:W-:-:S02]  /*1b1f10*/  IADD3.X R45, P1, PT, R69, R81, RZ, P1, !PT ;  /* 0x00000051452d7210 */ /* 0x000fc40000f3e4ff */
[----:B------:R-:W-:Y:S01]  /*1b1f20*/  IADD3.X R72, P5, PT, R58, R63, RZ, P5, !PT ;  /* 0x0000003f3a487210 */ /* 0x000fe20002fbe4ff */
[----:B------:R-:W-:Y:S01]  /*1b1f30*/  IMAD.WIDE.U32 R58, R86, -0x1, RZ ;  /* 0xffffffff563a7825 */ /* 0x000fe200078e00ff */
[----:B------:R-:W-:Y:S02]  /*1b1f40*/  IADD3 R79, PT, PT, R103, R62, RZ ;  /* 0x0000003e674f7210 */ /* 0x000fe40007ffe0ff */
[----:B------:R-:W-:Y:S01]  /*1b1f50*/  IADD3.X R68, P1, PT, R68, R89, RZ, P1, !PT ;  /* 0x0000005944447210 */ /* 0x000fe20000f3e4ff */
[----:B------:R-:W-:Y:S01]  /*1b1f60*/  IMAD.WIDE.U32 R62, R48, 0x6ca1493b, R84 ;  /* 0x6ca1493b303e7825 */ /* 0x000fe200078e0054 */
[----:B------:R-:W-:Y:S02]  /*1b1f70*/  IADD3.X R103, P4, PT, R100, R79, RZ, P4, !PT ;  /* 0x0000004f64677210 */ /* 0x000fe4000279e4ff */
[----:B------:R-:W-:Y:S01]  /*1b1f80*/  IADD3.X R69, P1, PT, R45, R72, RZ, P1, !PT ;  /* 0x000000482d457210 */ /* 0x000fe20000f3e4ff */
[----:B------:R-:W-:Y:S01]  /*1b1f90*/  IMAD.IADD R59, R59, 0x1, R51 ;  /* 0x000000013b3b7824 */ /* 0x000fe200078e0233 */
[----:B------:R-:W-:Y:S01]  /*1b1fa0*/  IADD3.X R83, P3, PT, RZ, RZ, RZ, P0, !PT ;  /* 0x000000ffff537210 */ /* 0x000fe2000077e4ff */
[----:B------:R-:W-:Y:S01]  /*1b1fb0*/  IMAD.IADD R71, R63, 0x1, R60 ;  /* 0x000000013f477824 */ /* 0x000fe200078e023c */
[----:B------:R-:W-:Y:S01]  /*1b1fc0*/  IADD3 RZ, P0, PT, R102, R96, RZ ;  /* 0x0000006066ff7210 */ /* 0x000fe20007f1e0ff */
[----:B------:R-:W-:Y:S01]  /*1b1fd0*/  IMAD.WIDE.U32 R84, R59, 0x1, RZ ;  /* 0x000000013b547825 */ /* 0x000fe200078e00ff */
[----:B------:R-:W-:-:S02]  /*1b1fe0*/  IADD3.X R63, P4, PT, RZ, RZ, RZ, P4, !PT ;  /* 0x000000ffff3f7210 */ /* 0x000fc4000279e4ff */
[----:B------:R-:W-:Y:S01]  /*1b1ff0*/  IADD3.X R51, P1, PT, RZ, RZ, RZ, P1, !PT ;  /* 0x000000ffff337210 */ /* 0x000fe20000f3e4ff */
[C---:B------:R-:W-:Y:S01]  /*1b2000*/  IMAD.WIDE.U32 R80, R58.reuse, 0x1, RZ ;  /* 0x000000013a507825 */ /* 0x040fe200078e00ff */
[----:B------:R-:W-:Y:S02]  /*1b2010*/  IADD3.X RZ, P0, PT, R103, R97, RZ, P0, !PT ;  /* 0x0000006167ff7210 */ /* 0x000fe4000071e4ff */
[----:B------:R-:W-:Y:S01]  /*1b2020*/  IADD3.X R83, P5, PT, RZ, R83, RZ, P5, !PT ;  /* 0x00000053ff537210 */ /* 0x000fe20002fbe4ff */
[----:B------:R-:W-:Y:S01]  /*1b2030*/  IMAD.X R45, RZ, RZ, RZ, P4 ;  /* 0x000000ffff2d7224 */ /* 0x000fe200020e06ff */
[----:B------:R-:W-:Y:S01]  /*1b2040*/  IADD3.X R63, P0, PT, R63, R92, RZ, P0, !PT ;  /* 0x0000005c3f3f7210 */ /* 0x000fe2000071e4ff */
[----:B------:R-:W-:Y:S01]  /*1b2050*/  IMAD.X R53, RZ, RZ, RZ, P1 ;  /* 0x000000ffff357224 */ /* 0x000fe200008e06ff */
[----:B------:R-:W-:Y:S01]  /*1b2060*/  IADD3.X R87, PT, PT, RZ, RZ, RZ, P5, P3 ;  /* 0x000000ffff577210 */ /* 0x000fe20002fe64ff */
[----:B------:R-:W-:Y:S01]  /*1b2070*/  IMAD.WIDE.U32 R84, P1, R58, -0x7af74000, R84 ;  /* 0x8508c0003a547825 */ /* 0x000fe20007820054 */
[----:B------:R-:W-:-:S02]  /*1b2080*/  IADD3 RZ, P3, PT, R86, R80, RZ ;  /* 0x0000005056ff7210 */ /* 0x000fc40007f7e0ff */
[----:B------:R-:W-:Y:S02]  /*1b2090*/  IADD3.X R92, P5, PT, R45, R93, RZ, P0, !PT ;  /* 0x0000005d2d5c7210 */ /* 0x000fe400007be4ff */
[----:B------:R-:W-:Y:S01]  /*1b20a0*/  IADD3 R80, P0, PT, R81, R84, RZ ;  /* 0x0000005451507210 */ /* 0x000fe20007f1e0ff */
[----:B------:R-:W-:Y:S01]  /*1b20b0*/  IMAD.X R81, RZ, RZ, RZ, P1 ;  /* 0x000000ffff517224 */ /* 0x000fe200008e06ff */
[----:B------:R-:W-:Y:S02]  /*1b20c0*/  IADD3.X R62, P1, PT, R63, R62, RZ, P5, !PT ;  /* 0x0000003e3f3e7210 */ /* 0x000fe40002f3e4ff */
[----:B------:R-:W-:Y:S02]  /*1b20d0*/  IADD3.X RZ, P3, PT, R95, R80, RZ, P3, !PT ;  /* 0x000000505fff7210 */ /* 0x000fe40001f7e4ff */
[----:B------:R-:W-:Y:S01]  /*1b20e0*/  MOV R80, R85 ;  /* 0x0000005500507202 */ /* 0x000fe20000000f00 */
[----:B------:R-:W-:Y:S01]  /*1b20f0*/  IMAD.WIDE.U32 R84, R59, 0x30000000, RZ ;  /* 0x300000003b547825 */ /* 0x000fe200078e00ff */
[----:B------:R-:W-:-:S02]  /*1b2100*/  IADD3 RZ, P4, PT, R68, R78, RZ ;  /* 0x0000004e44ff7210 */ /* 0x000fc40007f9e0ff */
[----:B------:R-:W-:Y:S01]  /*1b2110*/  IADD3.X R63, P1, PT, R92, R71, RZ, P1, !PT ;  /* 0x000000475c3f7210 */ /* 0x000fe20000f3e4ff */
[----:B------:R-:W-:Y:S01]  /*1b2120*/  IMAD.WIDE.U32 R78, R54, -0x45f6b800, R102 ;  /* 0xba094800364e7825 */ /* 0x000fe200078e0066 */
[----:B------:R-:W-:Y:S02]  /*1b2130*/  IADD3.X RZ, P4, PT, R69, R2, RZ, P4, !PT ;  /* 0x0000000245ff7210 */ /* 0x000fe4000279e4ff */
[----:B------:R-:W-:Y:S01]  /*1b2140*/  IADD3.X R45, P1, PT, RZ, RZ, RZ, P1, !PT ;  /* 0x000000ffff2d7210 */ /* 0x000fe20000f3e4ff */
[----:B------:R-:W-:Y:S01]  /*1b2150*/  IMAD.WIDE.U32.X R80, R59, -0x7af74000, R80, P0 ;  /* 0x8508c0003b507825 */ /* 0x000fe200000e0450 */
[----:B------:R-:W-:-:S03]  /*1b2160*/  IADD3 RZ, P0, PT, R62, R88, RZ ;  /* 0x000000583eff7210 */ /* 0x000fc60007f1e0ff */
[----:B------:R-:W-:Y:S01]  /*1b2170*/  IMAD.WIDE.U32 R68, R48, 0x17c510ea, R68 ;  /* 0x17c510ea30447825 */ /* 0x000fe200078e0044 */
[----:B------:R-:W-:Y:S02]  /*1b2180*/  IADD3.X R48, P4, PT, R51, R76, RZ, P4, !PT ;  /* 0x0000004c33307210 */ /* 0x000fe4000279e4ff */
[----:B------:R-:W-:Y:S01]  /*1b2190*/  IADD3.X RZ, P0, PT, R63, R107, RZ, P0, !PT ;  /* 0x0000006b3fff7210 */ /* 0x000fe2000071e4ff */
[----:B------:R-:W-:Y:S01]  /*1b21a0*/  IMAD.IADD R91, R79, 0x1, R90 ;  /* 0x000000014f5b7824 */ /* 0x000fe200078e025a */
[----:B------:R-:W-:Y:S01]  /*1b21b0*/  IADD3.X R79, P3, PT, RZ, R80, RZ, P3, !PT ;  /* 0x00000050ff4f7210 */ /* 0x000fe20001f7e4ff */
[----:B------:R-:W-:Y:S01]  /*1b21c0*/  IMAD.X R51, RZ, RZ, RZ, P1 ;  /* 0x000000ffff337224 */ /* 0x000fe200008e06ff */
[----:B------:R-:W-:Y:S01]  /*1b21d0*/  IADD3.X R60, P4, PT, R53, R77, RZ, P4, !PT ;  /* 0x0000004d353c7210 */ /* 0x000fe2000279e4ff */
        /* <DEDUP_REMOVED lines=17> */
[----:B------:R-:W-:Y:S01]  /*1b22f0*/  IADD3.X R83, P3, PT, RZ, RZ, RZ, P3, !PT ;  /* 0x000000ffff537210 */ /* 0x000fe20001f7e4ff */
[----:B------:R-:W-:Y:S01]  /*1b2300*/  IMAD.IADD R45, R63, 0x1, R64 ;  /* 0x000000013f2d7824 */ /* 0x000fe200078e0240 */
[----:B------:R-:W-:Y:S01]  /*1b2310*/  IADD3.X R77, P0, PT, R2, R51, RZ, P0, !PT ;  /* 0x00000033024d7210 */ /* 0x000fe2000071e4ff */
[----:B------:R-:W-:Y:S01]  /*1b2320*/  IMAD.WIDE.U32 R74, R59, -0x45f6b800, RZ ;  /* 0xba0948003b4a7825 */ /* 0x000fe200078e00ff */
[----:B------:R-:W-:Y:S02]  /*1b2330*/  IADD3.X R83, P1, PT, R83, R68, RZ, P1, !PT ;  /* 0x0000004453537210 */ /* 0x000fe40000f3e4ff */
[----:B------:R-:W-:Y:S01]  /*1b2340*/  IADD3.X R51, P0, PT, RZ, RZ, RZ, P0, !PT ;  /* 0x000000ffff337210 */ /* 0x000fe2000071e4ff */
[----:B------:R-:W-:Y:S01]  /*1b2350*/  IMAD.X R68, RZ, RZ, RZ, P3 ;  /* 0x000000ffff447224 */ /* 0x000fe200018e06ff */
[----:B------:R-:W-:Y:S01]  /*1b2360*/  IADD3.X R60, P4, PT, R60, R87, RZ, P4, !PT ;  /* 0x000000573c3c7210 */ /* 0x000fe2000279e4ff */
[----:B------:R-:W-:-:S03]  /*1b2370*/  IMAD.WIDE.U32 R86, R58, 0xf5138f, RZ ;  /* 0x00f5138f3a567825 */ /* 0x000fc600078e00ff */
        /* <DEDUP_REMOVED lines=8> */
[----:B------:R-:W-:Y:S01]  /*1b2400*/  IADD3.X R71, PT, PT, RZ, RZ, RZ, P0, !PT ;  /* 0x000000ffff477210 */ /* 0x000fe200007fe4ff */
[----:B------:R-:W-:Y:S01]  /*1b2410*/  IMAD.WIDE.U32 R68, R59, 0xf5138f, RZ ;  /* 0x00f5138f3b447825 */ /* 0x000fe200078e00ff */
[----:B------:R-:W-:-:S02]  /*1b2420*/  IADD3.X R85, P3, PT, RZ, RZ, RZ, P3, !PT ;  /* 0x000000ffff557210 */ /* 0x000fc40001f7e4ff */
[----:B------:R-:W-:Y:S01]  /*1b2430*/  IADD3 R49, P0, PT, R80, R49, RZ ;  /* 0x0000003150317210 */ /* 0x000fe20007f1e0ff */
[----:B------:R-:W-:Y:S01]  /*1b2440*/  IMAD.MOV.U32 R70, RZ, RZ, R81 ;  /* 0x000000ffff467224 */ /* 0x000fe200078e0051 */
[----:B------:R-:W-:Y:S01]  /*1b2450*/  IADD3.X RZ, P1, PT, R77, R105, RZ, P1, !PT ;  /* 0x000000694dff7210 */ /* 0x000fe20000f3e4ff */
[----:B------:R-:W-:Y:S01]  /*1b2460*/  IMAD.X R45, RZ, RZ, RZ, P3 ;  /* 0x000000ffff2d7224 */ /* 0x000fe200018e06ff */
        /* <DEDUP_REMOVED lines=15> */
[----:B------:R-:W-:Y:S02]  /*1b2560*/  MOV R48, R63 ;  /* 0x0000003f00307202 */ /* 0x000fe40000000f00 */
[----:B------:R-:W-:Y:S01]  /*1b2570*/  IADD3.X R45, P0, PT, R45, R71, RZ, P0, !PT ;  /* 0x000000472d2d7210 */ /* 0x000fe2000071e4ff */
[----:B------:R-:W-:Y:S01]  /*1b2580*/  IMAD.X R49, RZ, RZ, RZ, P3 ;  /* 0x000000ffff317224 */ /* 0x000fe200018e06ff */
[----:B------:R-:W-:Y:S01]  /*1b2590*/  IADD3 R75, P3, PT, R62, R75, RZ ;  /* 0x0000004b3e4b7210 */ /* 0x000fe20007f7e0ff */
[----:B------:R-:W-:-:S04]  /*1b25a0*/  IMAD.WIDE.U32 R66, R59, 0x17c510ea, RZ ;  /* 0x17c510ea3b427825 */ /* 0x000fc800078e00ff */
[----:B------:R-:W-:Y:S01]  /*1b25b0*/  IMAD.WIDE.U32 R60, R54, 0x6ca1493b, R76 ;  /* 0x6ca1493b363c7825 */ /* 0x000fe200078e004c */
[----:B------:R-:W-:-:S03]  /*1b25c0*/  IADD3.X R76, P1, PT, R2, R91, RZ, P1, !PT ;  /* 0x0000005b024c7210 */ /* 0x000fc60000f3e4ff */
[----:B------:R-:W-:Y:S01]  /*1b25d0*/  IMAD.WIDE.U32 R78, R58, 0x30000000, R78 ;  /* 0x300000003a4e7825 */ /* 0x000fe200078e004e */
[----:B------:R-:W-:-:S03]  /*1b25e0*/  IADD3.X R77, P1, PT, R64, R93, RZ, P1, !PT ;  /* 0x0000005d404d7210 */ /* 0x000fc60000f3e4ff */
[----:B------:R-:W-:Y:S02]  /*1b25f0*/  IMAD.IADD R72, R61, 0x1, R52 ;  /* 0x000000013d487824 */ /* 0x000fe400078e0234 */
[----:B------:R-:W-:-:S04]  /*1b2600*/  IMAD.WIDE.U32.X R70, R59, -0x39c4fa40, R48, P3 ;  /* 0xc63b05c03b467825 */ /* 0x000fc800018e0430 */
[----:B------:R-:W-:Y:S01]  /*1b2610*/  IMAD.IADD R51, R79, 0x1, R84 ;  /* 0x000000014f337824 */ /* 0x000fe200078e0254 */
[----:B------:R-:W-:Y:S01]  /*1b2620*/  IADD3.X R84, P0, PT, R85, R60, RZ, P0, !PT ;  /* 0x0000003c55547210 */ /* 0x000fe2000071e4ff */
[----:B------:R-:W-:-:S03]  /*1b2630*/  IMAD.WIDE.U32 R52, P3, R58, 0x1ae3a46, R66 ;  /* 0x01ae3a463a347825 */ /* 0x000fc60007860042 */
[----:B------:R-:W-:Y:S01]  /*1b2640*/  IADD3.X R85, P0, PT, R45, R72, RZ, P0, !PT ;  /* 0x000000482d557210 */ /* 0x000fe2000071e4ff */
        /* <DEDUP_REMOVED lines=8> */
[----:B------:R-:W-:Y:S01]  /*1b26d0*/  IMAD.WIDE.U32.X R60, R59, 0x1ae3a46, R60, P3 ;  /* 0x01ae3a463b3c7825 */ /* 0x000fe200018e043c */
[----:B------:R-:W-:Y:S02]  /*1b26e0*/  IADD3.X R59, P1, PT, RZ, RZ, RZ, P1, !PT ;  /* 0x000000ffff3b7210 */ /* 0x000fe40000f3e4ff */
[----:B------:R-:W-:Y:S01]  /*1b26f0*/  IADD3 RZ, P3, PT, R76, R44, RZ ;  /* 0x0000002c4cff7210 */ /* 0x000fe20007f7e0ff */
[----:B------:R-:W-:-:S03]  /*1b2700*/  IMAD.WIDE.U32 R92, R2, 0x1, RZ ;  /* 0x00000001025c7825 */ /* 0x000fc600078e00ff */
[----:B------:R-:W-:Y:S01]  /*1b2710*/  IADD3.X RZ, P3, PT, R77, R4, RZ, P3, !PT ;  /* 0x000000044dff7210 */ /* 0x000fe20001f7e4ff */
[C---:B------:R-:W-:Y:S01]  /*1b2720*/  IMAD.WIDE.U32 R90, R48.reuse, 0x1, RZ ;  /* 0x00000001305a7825 */ /* 0x040fe200078e00ff */
[----:B------:R-:W-:Y:S02]  /*1b2730*/  IADD3.X R4, P4, PT, RZ, RZ, RZ, P4, !PT ;  /* 0x000000ffff047210 */ /* 0x000fe4000279e4ff */
[----:B------:R-:W-:Y:S01]  /*1b2740*/  IADD3.X R64, P3, PT, R59, R56, RZ, P3, !PT ;  /* 0x000000383b407210 */ /* 0x000fe20001f7e4ff */
[----:B------:R-:W-:Y:S02]  /*1b2750*/  IMAD.X R63, RZ, RZ, RZ, P1 ;  /* 0x000000ffff3f7224 */ /* 0x000fe400008e06ff */
[----:B------:R-:W-:-:S03]  /*1b2760*/  IMAD.WIDE.U32 R92, P1, R48, -0x7af74000, R92 ;  /* 0x8508c000305c7825 */ /* 0x000fc6000782005c */
        /* <DEDUP_REMOVED lines=8> */
[----:B------:R-:W-:Y:S01]  /*1b27f0*/  IMAD.WIDE.U32 R76, R54, 0x17c510ea, R76 ;  /* 0x17c510ea364c7825 */ /* 0x000fe200078e004c */
        /* <DEDUP_REMOVED lines=9> */
[----:B------:R-:W-:Y:S01]  /*1b2890*/  IMAD.IADD R81, R79, 0x1, R80 ;  /* 0x000000014f517824 */ /* 0x000fe200078e0250 */
[----:B------:R-:W-:-:S02]  /*1b28a0*/  IADD3.X R4, P0, PT, RZ, R45, RZ, P0, !PT ;  /* 0x0000002dff047210 */ /* 0x000fc4000071e4ff */
[----:B------:R-:W-:Y:S02]  /*1b28b0*/  IADD3.X R88, P1, PT, R53, R89, RZ, P1, !PT ;  /* 0x0000005935587210 */ /* 0x000fe40000f3e4ff */
        /* <DEDUP_REMOVED lines=34> */
[----:B------:R-:W-:Y:S02]  /*1b2ae0*/  MOV R70, R43 ;  /* 0x0000002b00467202 */ /* 0x000fe40000000f00 */
[----:B------:R-:W-:Y:S01]  /*1b2af0*/  IADD3.X R55, P1, PT, R4, R53, RZ, P1, !PT ;  /* 0x0000003504377210 */ /* 0x000fe20000f3e4ff */
[----:B------:R-:W-:Y:S01]  /*1b2b00*/  IMAD.X R71, RZ, RZ, RZ, P5 ;  /* 0x000000ffff477224 */ /* 0x000fe200028e06ff */
[----:B------:R-:W-:Y:S02]  /*1b2b10*/  IADD3 R45, P5, PT, R42, R57, RZ ;  /* 0x000000392a2d7210 */ /* 0x000fe40007fbe0ff */
        /* <DEDUP_REMOVED lines=10> */
[----:B------:R-:W-:Y:S01]  /*1b2bc0*/  IMAD.WIDE.U32 R56, P1, R48, 0x1a22d9f3, R56 ;  /* 0x1a22d9f330387825 */ /* 0x000fe20007820038 */
[----:B------:R-:W-:Y:S02]  /*1b2bd0*/  IADD3.X R43, P5, PT, R43, R70, RZ, P5, !PT ;  /* 0x000000462b2b7210 */ /* 0x000fe40002fbe4ff */
[----:B------:R-:W-:Y:S01]  /*1b2be0*/  IADD3.X R4, P3, PT, RZ, RZ, RZ, P3, !PT ;  /* 0x000000ffff047210 */ /* 0x000fe20001f7e4ff */
[----:B------:R-:W-:Y:S01]  /*1b2bf0*/  IMAD.WIDE.U32 R64, R58, 0x6ca1493b, R76 ;  /* 0x6ca1493b3a407825 */ /* 0x000fe200078e004c */
[----:B------:R-:W-:-:S02]  /*1b2c00*/  IADD3.X R71, P5, PT, R45, R71, RZ, P5, !PT ;  /* 0x000000472d477210 */ /* 0x000fc40002fbe4ff */
[----:B------:R-:W-:Y:S01]  /*1b2c10*/  IADD3.X R4, P0, PT, RZ, R4, RZ, P0, !PT ;  /* 0x00000004ff047210 */ /* 0x000fe2000071e4ff */
        /* <DEDUP_REMOVED lines=8> */
[----:B------:R-:W-:Y:S01]  /*1b2ca0*/  IMAD.WIDE.U32 R64, R58, 0x17c510ea, R68 ;  /* 0x17c510ea3a407825 */ /* 0x000fe200078e0044 */
[----:B------:R-:W-:-:S02]  /*1b2cb0*/  IADD3.X R71, P5, PT, R71, R62, RZ, P5, !PT ;  /* 0x0000003e47477210 */ /* 0x000fc40002fbe4ff */
[----:B------:R-:W-:Y:S01]  /*1b2cc0*/  IADD3.X R58, PT, PT, RZ, RZ, RZ, P0, P3 ;  /* 0x000000ffff3a7210 */ /* 0x000fe200007e64ff */
[----:B------:R-:W-:Y:S01]  /*1b2cd0*/  IMAD.WIDE.U32.X R66, R2, 0x1a22d9f3, R66, P4 ;  /* 0x1a22d9f302427825 */ /* 0x000fe200020e0442 */
[----:B------:R-:W-:Y:S02]  /*1b2ce0*/  IADD3 RZ, P4, PT, R70, R74, RZ ;  /* 0x0000004a46ff7210 */ /* 0x000fe40007f9e0ff */
[----:B------:R-:W-:Y:S01]  /*1b2cf0*/  IADD3.X R43, P5, PT, RZ, RZ, RZ, P5, !PT ;  /* 0x000000ffff2b7210 */ /* 0x000fe20002fbe4ff */
[----:B------:R-:W-:Y:S01]  /*1b2d00*/  IMAD.WIDE.U32 R62, R31, R30, RZ ;  /* 0x0000001e1f3e7225 */ /* 0x000fe200078e00ff */
[----:B------:R-:W-:Y:S02]  /*1b2d10*/  IADD3.X RZ, P4, PT, R71, R45, RZ, P4, !PT ;  /* 0x0000002d47ff7210 */ /* 0x000fe4000279e4ff */
[----:B------:R-:W-:Y:S01]  /*1b2d20*/  IADD3.X R45, P1, PT, R49, R60, RZ, P1, !PT ;  /* 0x0000003c312d7210 */ /* 0x000fe20000f3e4ff */
[----:B------:R-:W-:Y:S01]  /*1b2d30*/  IMAD.WIDE.U32 R68, R2, 0x6ca1493b, RZ ;  /* 0x6ca1493b02447825 */ /* 0x000fe200078e00ff */
[----:B------:R-:W-:-:S02]  /*1b2d40*/  IADD3.X R43, P4, PT, R43, R66, RZ, P4, !PT ;  /* 0x000000422b2b7210 */ /* 0x000fc4000279e4ff */
[----:B------:R-:W-:Y:S01]  /*1b2d50*/  IADD3.X R49, P1, PT, R53, R61, RZ, P1, !PT ;  /* 0x0000003d35317210 */ /* 0x000fe20000f3e4ff */
[----:B------:R-:W-:Y:S01]  /*1b2d60*/  IMAD.X R66, RZ, RZ, RZ, P5 ;  /* 0x000000ffff427224 */ /* 0x000fe200028e06ff */
[----:B------:R-:W-:Y:S01]  /*1b2d70*/  IADD3 R57, PT, PT, R65, R52, RZ ;  /* 0x0000003441397210 */ /* 0x000fe20007ffe0ff */
[----:B------:R-:W-:Y:S01]  /*1b2d80*/  IMAD.WIDE.U32 R62, P5, R30, R31, R62 ;  /* 0x0000001f1e3e7225 */ /* 0x000fe200078a003e */
[----:B------:R-:W-:Y:S02]  /*1b2d90*/  IADD3.X R45, P1, PT, R45, R4, RZ, P1, !PT ;  /* 0x000000042d2d7210 */ /* 0x000fe40000f3e4ff */
[----:B------:R-:W-:Y:S01]  /*1b2da0*/  IADD3.X R66, P4, PT, R66, R67, RZ, P4, !PT ;  /* 0x0000004342427210 */ /* 0x000fe2000279e4ff */
[----:B------:R-:W-:Y:S01]  /*1b2db0*/  IMAD.X R59, RZ, RZ, RZ, P5 ;  /* 0x000000ffff3b7224 */ /* 0x000fe200028e06ff */
[----:B------:R-:W-:Y:S01]  /*1b2dc0*/  IADD3.X R49, P1, PT, R49, R58, RZ, P1, !PT ;  /* 0x0000003a31317210 */ /* 0x000fe20000f3e4ff */
[----:B------:R-:W-:Y:S01]  /*1b2dd0*/  IMAD.WIDE.U32 R60, R48, 0x6ca1493b, RZ ;  /* 0x6ca1493b303c7825 */ /* 0x000fe200078e00ff */
[----:B------:R-:W-:-:S02]  /*1b2de0*/  IADD3.X R64, P4, PT, R43, R64, RZ, P4, !PT ;  /* 0x000000402b407210 */ /* 0x000fc4000279e4ff */
[----:B------:R-:W-:Y:S01]  /*1b2df0*/  SHF.L.W.U32.HI R43, R46, 0x1, R47 ;  /* 0x000000012e2b7819 */ /* 0x000fe20000010e2f */
[----:B------:R-:W-:Y:S01]  /*1b2e00*/  IMAD.WIDE.U32 R68, P5, R48, -0x39c4fa40, R68 ;  /* 0xc63b05c030447825 */ /* 0x000fe200078a0044 */
[----:B------:R-:W-:Y:S02]  /*1b2e10*/  IADD3 RZ, P0, PT, R64, R60, RZ ;  /* 0x0000003c40ff7210 */ /* 0x000fe40007f1e0ff */
[----:B------:R-:W-:Y:S01]  /*1b2e20*/  IADD3.X R65, P4, PT, R66, R57, RZ, P4, !PT ;  /* 0x0000003942417210 */ /* 0x000fe2000279e4ff */
[----:B------:R-:W-:Y:S01]  /*1b2e30*/  IMAD.WIDE.U32 R52, R30, R30, RZ ;  /* 0x0000001e1e347225 */ /* 0x000fe200078e00ff */
[----:B------:R-:W-:Y:S02]  /*1b2e40*/  IADD3 R67, P3, PT, R68, R61, RZ ;  /* 0x0000003d44437210 */ /* 0x000fe40007f7e0ff */
[----:B------:R-:W-:Y:S01]  /*1b2e50*/  SHF.L.W.U32.HI R4, R47, 0x1, R0 ;  /* 0x000000012f047819 */ /* 0x000fe20000010e00 */
        /* <DEDUP_REMOVED lines=8> */
[----:B------:R-:W-:-:S03]  /*1b2ee0*/  IADD3.X R4, P2, PT, R4, R57, RZ, P2, !PT ;  /* 0x0000003904047210 */ /* 0x000fc6000175e4ff */
        /* <DEDUP_REMOVED lines=16> */
[----:B------:R-:W-:-:S02]  /*1b2ff0*/  IADD3.X R45, P1, PT, RZ, RZ, RZ, P1, !PT ;  /* 0x000000ffff2d7210 */ /* 0x000fc40000f3e4ff */
[----:B------:R-:W-:Y:S01]  /*1b3000*/  IADD3.X RZ, P3, PT, R53, R43, RZ, P3, !PT ;  /* 0x0000002b35ff7210 */ /* 0x000fe20001f7e4ff */
[----:B------:R-:W-:Y:S01]  /*1b3010*/  IMAD.WIDE.U32 R62, R48, 0x30000000, R50 ;  /* 0x30000000303e7825 */ /* 0x000fe200078e0032 */
[----:B------:R-:W-:-:S03]  /*1b3020*/  IADD3.X R43, P0, PT, RZ, RZ, RZ, P0, !PT ;  /* 0x000000ffff2b7210 */ /* 0x000fc6000071e4ff */
        /* <DEDUP_REMOVED lines=8> */
[----:B------:R-:W-:Y:S01]  /*1b30b0*/  IMAD.WIDE.U32 R58, R48, 0x17c510ea, R52 ;  /* 0x17c510ea303a7825 */ /* 0x000fe200078e0034 */
[----:B------:R-:W-:-:S03]  /*1b30c0*/  LEA.HI.X R45, P2, R0, R46, RZ, 0x1, P2 ;  /* 0x0000002e002d7211 */ /* 0x000fc60001050cff */
[----:B------:R-:W-:Y:S02]  /*1b30d0*/  IMAD.X R0, RZ, RZ, RZ, P1 ;  /* 0x000000ffff007224 */ /* 0x000fe400008e06ff */
[----:B------:R-:W-:Y:S01]  /*1b30e0*/  IMAD.IADD R57, R55, 0x1, R42 ;  /* 0x0000000137397824 */ /* 0x000fe200078e022a */
[----:B------:R-:W-:Y:S01]  /*1b30f0*/  MOV R42, R54 ;  /* 0x00000036002a7202 */ /* 0x000fe20000000f00 */
[----:B------:R-:W-:Y:S01]  /*1b3100*/  IMAD.IADD R56, R71, 0x1, R56 ;  /* 0x0000000147387824 */ /* 0x000fe200078e0238 */
[----:B------:R-:W-:Y:S01]  /*1b3110*/  IADD3.X R43, PT, PT, R43, RZ, R0, P4, P0 ;  /* 0x000000ff2b2b7210 */ /* 0x000fe200027e0400 */
[----:B------:R-:W-:Y:S01]  /*1b3120*/  IMAD.IADD R68, R65, 0x1, R68 ;  /* 0x0000000141447824 */ /* 0x000fe200078e0244 */
[----:B------:R-:W-:Y:S01]  /*1b3130*/  IADD3 R2, P0, PT, R2, R45, RZ ;  /* 0x0000002d02027210 */ /* 0x000fe20007f1e0ff */
[----:B------:R-:W-:Y:S02]  /*1b3140*/  IMAD.IADD R66, R59, 0x1, R66 ;  /* 0x000000013b427824 */ /* 0x000fe400078e0242 */
        /* <DEDUP_REMOVED lines=86> */
[----:B------:R-:W-:Y:S02]  /*1b36b0*/  ISETP.EQ.AND.EX P1, PT, R57, 0x170b5d44, PT, P1 ;  /* 0x170b5d443900780c */ /* 0x000fe40003f22310 */
[----:B------:R-:W-:-:S11]  /*1b36c0*/  MOV R214, R62 ;  /* 0x0000003e00d67202 */ /* 0x000fd60000000f00 */
[----:B------:R-:W-:Y:S05]  /*1b36d0*/  @!P0 BREAK.RELIABLE P1, B3 ;  /* 0x0000000000038942 */ /* 0x000fea0000800100 */
[----:B------:R-:W-:Y:S05]  /*1b36e0*/  @!P0 BRA P1, `(.L_x_1489) ;  /* 0x0000000000348947 */ /* 0x000fea0000800000 */
.L_x_1491:
[----:B------:R-:W-:Y:S05]  /*1b36f0*/  BSYNC.RELIABLE B3 ;  /* 0x0000000000037941 */ /* 0x000fea0003800100 */
.L_x_1490:
        /* <DEDUP_REMOVED lines=12> */
.L_x_1489:
[----:B------:R-:W-:Y:S05]  /*1b37c0*/  BSYNC.RECONVERGENT B2 ;  /* 0x0000000000027941 */ /* 0x000fea0003800200 */
.L_x_1488:
[-C--:B------:R-:W-:Y:S01]  /*1b37d0*/  IMAD.WIDE.U32 R54, R7, R8.reuse, RZ ;  /* 0x0000000807367225 */ /* 0x080fe200078e00ff */
[----:B------:R-:W-:Y:S03]  /*1b37e0*/  BSSY.RECONVERGENT B2, `(.L_x_1492) ;  /* 0x00003fe000027945 */ /* 0x000fe60003800200 */
[----:B------:R-:W-:-:S04]  /*1b37f0*/  IMAD.WIDE.U32 R108, R6, R8, RZ ;  /* 0x00000008066c7225 */ /* 0x000fc800078e00ff */
[----:B------:R-:W-:-:S04]  /*1b3800*/  IMAD.WIDE.U32 R54, P0, R9, R6, R54 ;  /* 0x0000000609367225 */ /* 0x000fc80007800036 */
[----:B------:R-:W-:Y:S01]  /*1b3810*/  IMAD.WIDE.U32 R58, R7, R12, RZ ;  /* 0x0000000c073a7225 */ /* 0x000fe200078e00ff */
[----:B------:R-:W-:-:S03]  /*1b3820*/  IADD3 R121, P2, PT, R109, R54, RZ ;  /* 0x000000366d797210 */ /* 0x000fc60007f5e0ff */
[----:B------:R-:W-:Y:S02]  /*1b3830*/  IMAD.MOV.U32 R110, RZ, RZ, R55 ;  /* 0x000000ffff6e7224 */ /* 0x000fe400078e0037 */
[----:B------:R-:W-:-:S04]  /*1b3840*/  IMAD.WIDE.U32 R54, R7, R14, RZ ;  /* 0x0000000e07367225 */ /* 0x000fc800078e00ff */
[----:B------:R-:W-:-:S04]  /*1b3850*/  IMAD.WIDE.U32 R56, R7, R10, RZ ;  /* 0x0000000a07387225 */ /* 0x000fc800078e00ff */
[----:B------:R-:W-:-:S04]  /*1b3860*/  IMAD.WIDE.U32 R58, P1, R13, R6, R58 ;  /* 0x000000060d3a7225 */ /* 0x000fc8000782003a */
[----:B------:R-:W-:Y:S02]  /*1b3870*/  IMAD.X R155, RZ, RZ, RZ, P1 ;  /* 0x000000ffff9b7224 */ /* 0x000fe400008e06ff */
[----:B------:R-:W-:Y:S02]  /*1b3880*/  IMAD.X R111, RZ, RZ, RZ, P0 ;  /* 0x000000ffff6f7224 */ /* 0x000fe400000e06ff */
        /* <DEDUP_REMOVED lines=11> */
[----:B------:R-:W-:-:S04]  /*1b3940*/  IMAD.WIDE.U32 R60, R7, R16, RZ ;  /* 0x00000010073c7225 */ /* 0x000fc800078e00ff */
[----:B------:R-:W-:-:S04]  /*1b3950*/  IMAD.WIDE.U32 R164, R6, R12, RZ ;  /* 0x0000000c06a47225 */ /* 0x000fc800078e00ff */
[----:B------:R-:W-:-:S04]  /*1b3960*/  IMAD.WIDE.U32.X R110, R9, R7, R110, P2 ;  /* 0x00000007096e7225 */ /* 0x000fc800010e046e */
[----:B------:R-:W-:-:S04]  /*1b3970*/  IMAD.WIDE.U32 R56, P5, R6, R7, R56 ;  /* 0x0000000706387225 */ /* 0x000fc800078a0038 */
[----:B------:R-:W-:-:S04]  /*1b3980*/  IMAD.WIDE.U32 R54, P2, R8, R9, R54 ;  /* 0x0000000908367225 */ /* 0x000fc80007840036 */
[----:B------:R-:W-:Y:S01]  /*1b3990*/  IMAD.WIDE.U32 R66, R6, R6, RZ ;  /* 0x0000000606427225 */ /* 0x000fe200078e00ff */
[----:B------:R-:W-:-:S03]  /*1b39a0*/  MOV R158, R55 ;  /* 0x00000037009e7202 */ /* 0x000fc60000000f00 */
[----:B------:R-:W-:Y:S01]  /*1b39b0*/  IMAD.X R107, RZ, RZ, RZ, P0 ;  /* 0x000000ffff6b7224 */ /* 0x000fe200000e06ff */
[----:B------:R-:W-:Y:S01]  /*1b39c0*/  IADD3 R165, P0, PT, R165, R58, RZ ;  /* 0x0000003aa5a57210 */ /* 0x000fe20007f1e0ff */
[----:B------:R-:W-:Y:S02]  /*1b39d0*/  IMAD.MOV.U32 R154, RZ, RZ, R59 ;  /* 0x000000ffff9a7224 */ /* 0x000fe400078e003b */
[----:B------:R-:W-:-:S04]  /*1b39e0*/  IMAD.WIDE.U32 R60, P4, R17, R6, R60 ;  /* 0x00000006113c7225 */ /* 0x000fc8000788003c */
[----:B------:R-:W-:-:S04]  /*1b39f0*/  IMAD.WIDE.U32 R136, R6, R16, RZ ;  /* 0x0000001006887225 */ /* 0x000fc800078e00ff */
[----:B------:R-:W-:-:S04]  /*1b3a00*/  IMAD.WIDE.U32 R150, R9, R10, RZ ;  /* 0x0000000a09967225 */ /* 0x000fc800078e00ff */
[----:B------:R-:W-:-:S04]  /*1b3a10*/  IMAD.WIDE.U32 R58, R11, R10, RZ ;  /* 0x0000000a0b3a7225 */ /* 0x000fc800078e00ff */
[----:B------:R-:W-:Y:S01]  /*1b3a20*/  IMAD.X R159, RZ, RZ, RZ, P2 ;  /* 0x000000ffff9f7224 */ /* 0x000fe200010e06ff */
[----:B------:R-:W-:Y:S01]  /*1b3a30*/  IADD3 R120, P2, PT, R67, R56, RZ ;  /* 0x0000003843787210 */ /* 0x000fe20007f5e0ff */
[----:B------:R-:W-:-:S04]  /*1b3a40*/  IMAD.WIDE.U32 R96, R11, R12, RZ ;  /* 0x0000000c0b607225 */ /* 0x000fc800078e00ff */
[----:B------:R-:W-:Y:S02]  /*1b3a50*/  IMAD.X R117, RZ, RZ, RZ, P5 ;  /* 0x000000ffff757224 */ /* 0x000fe400028e06ff */
[----:B------:R-:W-:Y:S02]  /*1b3a60*/  IMAD.MOV.U32 R116, RZ, RZ, R57 ;  /* 0x000000ffff747224 */ /* 0x000fe400078e0039 */
[----:B------:R-:W-:Y:S01]  /*1b3a70*/  IMAD.X R143, RZ, RZ, RZ, P4 ;  /* 0x000000ffff8f7224 */ /* 0x000fe200020e06ff */
[----:B------:R-:W-:Y:S01]  /*1b3a80*/  IADD3 R137, P4, PT, R137, R60, RZ ;  /* 0x0000003c89897210 */ /* 0x000fe20007f9e0ff */
[----:B------:R-:W-:-:S04]  /*1b3a90*/  IMAD.WIDE.U32.X R154, R13, R7, R154, P0 ;  /* 0x000000070d9a7225 */ /* 0x000fc800000e049a */
[----:B------:R-:W-:Y:S02]  /*1b3aa0*/  IMAD.MOV.U32 R142, RZ, RZ, R61 ;  /* 0x000000ffff8e7224 */ /* 0x000fe400078e003d */
[----:B------:R-:W-:-:S04]  /*1b3ab0*/  IMAD.WIDE.U32 R112, R8, R8, RZ ;  /* 0x0000000808707225 */ /* 0x000fc800078e00ff */
[----:B------:R-:W-:-:S04]  /*1b3ac0*/  IMAD.WIDE.U32 R156, R8, R10, RZ ;  /* 0x0000000a089c7225 */ /* 0x000fc800078e00ff */
[----:B------:R-:W-:-:S04]  /*1b3ad0*/  IMAD.WIDE.U32 R150, P0, R11, R8, R150 ;  /* 0x000000080b967225 */ /* 0x000fc80007800096 */
[----:B------:R-:W-:-:S04]  /*1b3ae0*/  IMAD.WIDE.U32 R58, P5, R10, R11, R58 ;  /* 0x0000000b0a3a7225 */ /* 0x000fc800078a003a */
[----:B------:R-:W-:-:S04]  /*1b3af0*/  IMAD.WIDE.U32 R144, R10, R10, RZ ;  /* 0x0000000a0a907225 */ /* 0x000fc800078e00ff */
[----:B------:R-:W-:-:S04]  /*1b3b00*/  IMAD.WIDE.U32 R148, R9, R12, RZ ;  /* 0x0000000c09947225 */ /* 0x000fc800078e00ff */
[----:B------:R-:W-:-:S04]  /*1b3b10*/  IMAD.WIDE.U32 R62, R9, R14, RZ ;  /* 0x0000000e093e7225 */ /* 0x000fc800078e00ff */
[----:B------:R-:W-:-:S04]  /*1b3b20*/  IMAD.WIDE.U32.X R116, R7, R7, R116, P2 ;  /* 0x0000000707747225 */ /* 0x000fc800010e0474 */
[----:B------:R-:W-:-:S04]  /*1b3b30*/  IMAD.WIDE.U32 R70, R11, R16, RZ ;  /* 0x000000100b467225 */ /* 0x000fc800078e00ff */
[----:B------:R-:W-:-:S04]  /*1b3b40*/  IMAD.WIDE.U32 R96, P2, R13, R10, R96 ;  /* 0x0000000a0d607225 */ /* 0x000fc80007840060 */
[----:B------:R-:W-:Y:S01]  /*1b3b50*/  IMAD.WIDE.U32.X R106, R11, R7, R106, P3 ;  /* 0x000000070b6a7225 */ /* 0x000fe200018e046a */
[----:B------:R-:W-:Y:S02]  /*1b3b60*/  IADD3 R174, P3, PT, R113, R54, RZ ;  /* 0x0000003671ae7210 */ /* 0x000fe40007f7e0ff */
[----:B------:R-:W-:Y:S01]  /*1b3b70*/  MOV R100, R97 ;  /* 0x0000006100647202 */ /* 0x000fe20000000f00 */
[----:B------:R-:W-:Y:S01]  /*1b3b80*/  IMAD.WIDE.U32.X R142, R17, R7, R142, P4 ;  /* 0x00000007118e7225 */ /* 0x000fe200020e048e */
[----:B------:R-:W-:-:S03]  /*1b3b90*/  IADD3 R157, P4, PT, R150, R157, RZ ;  /* 0x0000009d969d7210 */ /* 0x000fc60007f9e0ff */
[----:B------:R-:W-:Y:S01]  /*1b3ba0*/  IMAD.X R105, RZ, RZ, RZ, P5 ;  /* 0x000000ffff697224 */ /* 0x000fe200028e06ff */
[----:B------:R-:W-:Y:S01]  /*1b3bb0*/  IADD3 R145, P5, PT, R145, R58, RZ ;  /* 0x0000003a91917210 */ /* 0x000fe20007fbe0ff */
[----:B------:R-:W-:-:S04]  /*1b3bc0*/  IMAD.WIDE.U32 R60, R9, R16, RZ ;  /* 0x00000010093c7225 */ /* 0x000fc800078e00ff */
[----:B------:R-:W-:-:S04]  /*1b3bd0*/  IMAD.WIDE.U32 R90, R11, R14, RZ ;  /* 0x0000000e0b5a7225 */ /* 0x000fc800078e00ff */
[----:B------:R-:W-:Y:S02]  /*1b3be0*/  IMAD.MOV.U32 R104, RZ, RZ, R59 ;  /* 0x000000ffff687224 */ /* 0x000fe400078e003b */
[----:B------:R-:W-:-:S04]  /*1b3bf0*/  IMAD.WIDE.U32.X R138, R15, R7, R138, P1 ;  /* 0x000000070f8a7225 */ /* 0x000fc800008e048a */
[----:B------:R-:W-:Y:S02]  /*1b3c00*/  IMAD.X R153, RZ, RZ, RZ, P0 ;  /* 0x000000ffff997224 */ /* 0x000fe400000e06ff */
[----:B------:R-:W-:Y:S02]  /*1b3c10*/  IMAD.MOV.U32 R152, RZ, RZ, R151 ;  /* 0x000000ffff987224 */ /* 0x000fe400078e0097 */
[----:B------:R-:W-:-:S04]  /*1b3c20*/  IMAD.WIDE.U32 R86, R13, R16, RZ ;  /* 0x000000100d567225 */ /* 0x000fc800078e00ff */
[----:B------:R-:W-:Y:S02]  /*1b3c30*/  IMAD.X R101, RZ, RZ, RZ, P2 ;  /* 0x000000ffff657224 */ /* 0x000fe400010e06ff */
[----:B------:R-:W-:-:S04]  /*1b3c40*/  IMAD.WIDE.U32 R146, R8, R12, RZ ;  /* 0x0000000c08927225 */ /* 0x000fc800078e00ff */
[----:B------:R-:W-:-:S04]  /*1b3c50*/  IMAD.WIDE.U32 R56, R8, R14, RZ ;  /* 0x0000000e08387225 */ /* 0x000fc800078e00ff */
[----:B------:R-:W-:-:S04]  /*1b3c60*/  IMAD.WIDE.U32 R148, P1, R13, R8, R148 ;  /* 0x000000080d947225 */ /* 0x000fc80007820094 */
[----:B------:R-:W-:-:S04]  /*1b3c70*/  IMAD.WIDE.U32 R62, P0, R15, R8, R62 ;  /* 0x000000080f3e7225 */ /* 0x000fc8000780003e */
[----:B------:R-:W-:Y:S01]  /*1b3c80*/  IMAD.WIDE.U32 R58, R66, -0x1, RZ ;  /* 0xffffffff423a7825 */ /* 0x000fe200078e00ff */
[----:B------:R-:W-:-:S03]  /*1b3c90*/  MOV R64, R63 ;  /* 0x0000003f00407202 */ /* 0x000fc60000000f00 */
[----:B------:R-:W-:-:S04]  /*1b3ca0*/  IMAD.WIDE.U32 R70, P2, R17, R10, R70 ;  /* 0x0000000a11467225 */ /* 0x000fc80007840046 */
[----:B------:R-:W-:-:S04]  /*1b3cb0*/  IMAD.WIDE.U32.X R152, R11, R9, R152, P4 ;  /* 0x000000090b987225 */ /* 0x000fc800020e0498 */
[----:B------:R-:W-:-:S04]  /*1b3cc0*/  IMAD.WIDE.U32.X R158, R9, R9, R158, P3 ;  /* 0x00000009099e7225 */ /* 0x000fc800018e049e */
[----:B------:R-:W-:-:S04]  /*1b3cd0*/  IMAD.WIDE.U32 R68, R13, R14, RZ ;  /* 0x0000000e0d447225 */ /* 0x000fc800078e00ff */
[----:B------:R-:W-:-:S04]  /*1b3ce0*/  IMAD.WIDE.U32 R54, R8, R16, RZ ;  /* 0x0000001008367225 */ /* 0x000fc800078e00ff */
[----:B------:R-:W-:Y:S01]  /*1b3cf0*/  IMAD.X R141, RZ, RZ, RZ, P1 ;  /* 0x000000ffff8d7224 */ /* 0x000fe200008e06ff */
[----:B------:R-:W-:Y:S01]  /*1b3d00*/  IADD3 R147, P1, PT, R148, R147, RZ ;  /* 0x0000009394937210 */ /* 0x000fe20007f3e0ff */
[----:B------:R-:W-:-:S04]  /*1b3d10*/  IMAD.WIDE.U32 R60, P4, R17, R8, R60 ;  /* 0x00000008113c7225 */ /* 0x000fc8000788003c */
[----:B------:R-:W-:Y:S01]  /*1b3d20*/  IMAD.X R65, RZ, RZ, RZ, P0 ;  /* 0x000000ffff417224 */ /* 0x000fe200000e06ff */
[----:B------:R-:W-:Y:S01]  /*1b3d30*/  IADD3 R72, P0, PT, R62, R57, RZ ;  /* 0x000000393e487210 */ /* 0x000fe20007f1e0ff */
[----:B------:R-:W-:-:S04]  /*1b3d40*/  IMAD.WIDE.U32 R90, P3, R15, R10, R90 ;  /* 0x0000000a0f5a7225 */ /* 0x000fc8000786005a */
[----:B------:R-:W-:Y:S02]  /*1b3d50*/  IMAD.X R95, RZ, RZ, RZ, P2 ;  /* 0x000000ffff5f7224 */ /* 0x000fe400010e06ff */
[----:B------:R-:W-:-:S04]  /*1b3d60*/  IMAD.WIDE.U32 R102, R10, R12, RZ ;  /* 0x0000000c0a667225 */ /* 0x000fc800078e00ff */
[----:B------:R-:W-:-:S04]  /*1b3d70*/  IMAD.WIDE.U32 R86, P2, R17, R12, R86 ;  /* 0x0000000c11567225 */ /* 0x000fc80007840056 */
[----:B------:R-:W-:Y:S02]  /*1b3d80*/  IMAD.MOV.U32 R140, RZ, RZ, R149 ;  /* 0x000000ffff8c7224 */ /* 0x000fe400078e0095 */
[----:B------:R-:W-:-:S04]  /*1b3d90*/  IMAD.WIDE.U32 R118, R58, 0x1, RZ ;  /* 0x000000013a767825 */ /* 0x000fc800078e00ff */
[----:B------:R-:W-:Y:S01]  /*1b3da0*/  IMAD.X R67, RZ, RZ, RZ, P4 ;  /* 0x000000ffff437224 */ /* 0x000fe200020e06ff */
[----:B------:R-:W-:Y:S01]  /*1b3db0*/  IADD3 R0, P4, PT, R60, R55, RZ ;  /* 0x000000373c007210 */ /* 0x000fe20007f9e0ff */
[----:B------:R-:W-:-:S04]  /*1b3dc0*/  IMAD.WIDE.U32 R84, R15, R16, RZ ;  /* 0x000000100f547225 */ /* 0x000fc800078e00ff */
[----:B------:R-:W-:Y:S02]  /*1b3dd0*/  IMAD.X R99, RZ, RZ, RZ, P3 ;  /* 0x000000ffff637224 */ /* 0x000fe400018e06ff */
[----:B------:R-:W-:-:S04]  /*1b3de0*/  IMAD.WIDE.U32 R68, P3, R15, R12, R68 ;  /* 0x0000000c0f447225 */ /* 0x000fc80007860044 */
        /* <DEDUP_REMOVED lines=8> */
[----:B------:R-:W-:Y:S01]  /*1b3e70*/  IMAD.WIDE.U32 R80, R10, R16, RZ ;  /* 0x000000100a507225 */ /* 0x000fe200078e00ff */
[----:B------:R-:W-:-:S03]  /*1b3e80*/  LEA.X R173, P1, R108, R116, 0x1, P1 ;  /* 0x000000746cad7211 */ /* 0x000fc60000820cff */
[----:B------:R-:W-:Y:S02]  /*1b3e90*/  IMAD.MOV.U32 R66, RZ, RZ, R61 ;  /* 0x000000ffff427224 */ /* 0x000fe400078e003d */
[----:B------:R-:W-:Y:S02]  /*1b3ea0*/  IMAD.X R83, RZ, RZ, RZ, P3 ;  /* 0x000000ffff537224 */ /* 0x000fe400018e06ff */
[----:B------:R-:W-:-:S04]  /*1b3eb0*/  IMAD.WIDE.U32 R88, R10, R14, RZ ;  /* 0x0000000e0a587225 */ /* 0x000fc800078e00ff */
[----:B------:R-:W-:-:S04]  /*1b3ec0*/  IMAD.WIDE.U32 R84, P3, R17, R14, R84 ;  /* 0x0000000e11547225 */ /* 0x000fc80007860054 */
[----:B------:R-:W-:Y:S01]  /*1b3ed0*/  IMAD.WIDE.U32.X R100, R13, R11, R100, P2 ;  /* 0x0000000b0d647225 */ /* 0x000fe200010e0464 */
[----:B------:R-:W-:-:S03]  /*1b3ee0*/  IADD3 R61, P2, PT, R70, R81, RZ ;  /* 0x00000051463d7210 */ /* 0x000fc60007f5e0ff */
[----:B------:R-:W-:-:S04]  /*1b3ef0*/  IMAD.WIDE.U32.X R6, R17, R9, R66, P4 ;  /* 0x0000000911067225 */ /* 0x000fc800020e0442 */
[----:B------:R-:W-:-:S04]  /*1b3f00*/  IMAD.WIDE.U32 R66, R12, R16, RZ ;  /* 0x000000100c427225 */ /* 0x000fc800078e00ff */
[----:B------:R-:W-:Y:S02]  /*1b3f10*/  IMAD.MOV.U32 R94, RZ, RZ, R71 ;  /* 0x000000ffff5e7224 */ /* 0x000fe400078e0047 */
[----:B------:R-:W-:Y:S01]  /*1b3f20*/  IMAD.X R115, RZ, RZ, RZ, P3 ;  /* 0x000000ffff737224 */ /* 0x000fe200018e06ff */
[----:B------:R-:W-:Y:S01]  /*1b3f30*/  IADD3 R57, P3, PT, R90, R89, RZ ;  /* 0x000000595a397210 */ /* 0x000fe20007f7e0ff */
[----:B------:R-:W-:-:S04]  /*1b3f40*/  IMAD.WIDE.U32 R76, R12, R14, RZ ;  /* 0x0000000e0c4c7225 */ /* 0x000fc800078e00ff */
[----:B------:R-:W-:Y:S02]  /*1b3f50*/  IMAD.MOV.U32 R98, RZ, RZ, R91 ;  /* 0x000000ffff627224 */ /* 0x000fe400078e005b */
[----:B------:R-:W-:Y:S01]  /*1b3f60*/  IMAD.WIDE.U32.X R94, R17, R11, R94, P2 ;  /* 0x0000000b115e7225 */ /* 0x000fe200010e045e */
[----:B------:R-:W-:-:S03]  /*1b3f70*/  IADD3 R4, P2, PT, R86, R67, RZ ;  /* 0x0000004356047210 */ /* 0x000fc60007f5e0ff */
[----:B------:R-:W-:Y:S02]  /*1b3f80*/  IMAD.MOV.U32 R74, RZ, RZ, R87 ;  /* 0x000000ffff4a7224 */ /* 0x000fe400078e0057 */
[----:B------:R-:W-:Y:S01]  /*1b3f90*/  IMAD.WIDE.U32.X R98, R15, R11, R98, P3 ;  /* 0x0000000b0f627225 */ /* 0x000fe200018e0462 */
[----:B------:R-:W-:-:S03]  /*1b3fa0*/  IADD3 R2, P3, PT, R68, R77, RZ ;  /* 0x0000004d44027210 */ /* 0x000fc60007f7e0ff */
[----:B------:R-:W-:-:S04]  /*1b3fb0*/  IMAD.WIDE.U32 R78, R13, R12, RZ ;  /* 0x0000000c0d4e7225 */ /* 0x000fc800078e00ff */
[----:B------:R-:W-:Y:S02]  /*1b3fc0*/  IMAD.MOV.U32 R82, RZ, RZ, R69 ;  /* 0x000000ffff527224 */ /* 0x000fe400078e0045 */
[----:B------:R-:W-:Y:S01]  /*1b3fd0*/  IMAD.WIDE.U32.X R74, R17, R13, R74, P2 ;  /* 0x0000000d114a7225 */ /* 0x000fe200010e044a */
[----:B------:R-:W-:-:S03]  /*1b3fe0*/  IADD3 RZ, P2, PT, RZ, R108, RZ ;  /* 0x0000006cffff7210 */ /* 0x000fc60007f5e0ff */
[----:B------:R-:W-:Y:S01]  /*1b3ff0*/  IMAD.WIDE.U32.X R82, R15, R13, R82, P3 ;  /* 0x0000000d0f527225 */ /* 0x000fe200018e0452 */
[----:B------:R-:W-:-:S03]  /*1b4000*/  IADD3.X RZ, P2, PT, RZ, R121, RZ, P2, !PT ;  /* 0x00000079ffff7210 */ /* 0x000fc6000175e4ff */
[----:B------:R-:W-:-:S04]  /*1b4010*/  IMAD.WIDE.U32 R92, R12, R12, RZ ;  /* 0x0000000c0c5c7225 */ /* 0x000fc800078e00ff */
[----:B------:R-:W-:-:S04]  /*1b4020*/  IMAD.WIDE.U32 R124, P3, R12, R13, R78 ;  /* 0x0000000d0c7c7225 */ /* 0x000fc8000786004e */
[----:B------:R-:W-:Y:S01]  /*1b4030*/  IMAD.IADD R67, R59, 0x1, R53 ;  /* 0x000000013b437824 */ /* 0x000fe200078e0235 */
[----:B------:R-:W-:Y:S01]  /*1b4040*/  MOV R126, R125 ;  /* 0x0000007d007e7202 */ /* 0x000fe20000000f00 */
[----:B------:R-:W-:Y:S01]  /*1b4050*/  IMAD.X R127, RZ, RZ, RZ, P3 ;  /* 0x000000ffff7f7224 */ /* 0x000fe200018e06ff */
[----:B------:R-:W-:Y:S01]  /*1b4060*/  IADD3 R9, P3, PT, R93, R124, RZ ;  /* 0x0000007c5d097210 */ /* 0x000fe20007f7e0ff */
[----:B------:R-:W-:Y:S01]  /*1b4070*/  IMAD.WIDE.U32 R124, R67, 0x1, RZ ;  /* 0x00000001437c7825 */ /* 0x000fe200078e00ff */
[----:B------:R-:W-:-:S03]  /*1b4080*/  IADD3.X R59, P2, PT, RZ, R110, RZ, P2, !PT ;  /* 0x0000006eff3b7210 */ /* 0x000fc6000175e4ff */
[----:B------:R-:W-:Y:S01]  /*1b4090*/  IMAD.WIDE.U32.X R104, R11, R11, R104, P5 ;  /* 0x0000000b0b687225 */ /* 0x000fe200028e0468 */
[----:B------:R-:W-:Y:S02]  /*1b40a0*/  IADD3.X R118, P2, PT, RZ, R111, RZ, P2, !PT ;  /* 0x0000006fff767210 */ /* 0x000fe4000175e4ff */
[----:B------:R-:W-:Y:S01]  /*1b40b0*/  SHF.L.U64.HI R11, R108, 0x1, R121 ;  /* 0x000000016c0b7819 */ /* 0x000fe20000010279 */
[----:B------:R-:W-:Y:S01]  /*1b40c0*/  IMAD.WIDE.U32 R124, P5, R58, -0x7af74000, R124 ;  /* 0x8508c0003a7c7825 */ /* 0x000fe200078a007c */
[----:B------:R-:W-:Y:S02]  /*1b40d0*/  IADD3.X R182, P2, PT, R59, R114, RZ, P2, !PT ;  /* 0x000000723bb67210 */ /* 0x000fe4000175e4ff */
[----:B------:R-:W-:Y:S01]  /*1b40e0*/  IADD3.X R178, P1, PT, R11, R117, RZ, P1, !PT ;  /* 0x000000750bb27210 */ /* 0x000fe20000f3e4ff */
[----:B------:R-:W-:Y:S01]  /*1b40f0*/  IMAD.WIDE.U32.X R110, R13, R13, R126, P3 ;  /* 0x0000000d0d6e7225 */ /* 0x000fe200018e047e */
[----:B------:R-:W-:Y:S02]  /*1b4100*/  IADD3 R59, P3, PT, R119, R124, RZ ;  /* 0x0000007c773b7210 */ /* 0x000fe40007f7e0ff */
[----:B------:R-:W-:Y:S01]  /*1b4110*/  IADD3.X R63, P2, PT, R118, R109, RZ, P2, !PT ;  /* 0x0000006d763f7210 */ /* 0x000fe2000175e4ff */
[----:B------:R-:W-:Y:S01]  /*1b4120*/  IMAD.X R119, RZ, RZ, RZ, P5 ;  /* 0x000000ffff777224 */ /* 0x000fe200028e06ff */
[----:B------:R-:W-:Y:S01]  /*1b4130*/  IADD3.X RZ, P0, PT, R120, R59, RZ, P0, !PT ;  /* 0x0000003b78ff7210 */ /* 0x000fe2000071e4ff */
[----:B------:R-:W-:Y:S01]  /*1b4140*/  IMAD.MOV.U32 R118, RZ, RZ, R125 ;  /* 0x000000ffff767224 */ /* 0x000fe200078e007d */
[----:B------:R-:W-:Y:S01]  /*1b4150*/  IADD3.X R13, P2, PT, RZ, R106, RZ, P2, !PT ;  /* 0x0000006aff0d7210 */ /* 0x000fe2000175e4ff */
[----:B------:R-:W-:Y:S01]  /*1b4160*/  IMAD.WIDE.U32 R122, R15, R14, RZ ;  /* 0x0000000e0f7a7225 */ /* 0x000fe200078e00ff */
[----:B------:R-:W-:-:S02]  /*1b4170*/  SHF.L.W.U32.HI R121, R121, 0x1, R182 ;  /* 0x0000000179797819 */ /* 0x000fc40000010eb6 */
[----:B------:R-:W-:Y:S01]  /*1b4180*/  IADD3.X R180, P2, PT, RZ, R107, RZ, P2, !PT ;  /* 0x0000006bffb47210 */ /* 0x000fe2000175e4ff */
[----:B------:R-:W-:Y:S01]  /*1b4190*/  IMAD.WIDE.U32.X R116, R67, -0x7af74000, R118, P3 ;  /* 0x8508c00043747825 */ /* 0x000fe200018e0476 */
[----:B------:R-:W-:-:S03]  /*1b41a0*/  IADD3.X R176, P1, PT, R121, R112, RZ, P1, !PT ;  /* 0x0000007079b07210 */ /* 0x000fc60000f3e4ff */
[C---:B------:R-:W-:Y:S01]  /*1b41b0*/  IMAD.WIDE.U32 R108, R14.reuse, R16, RZ ;  /* 0x000000100e6c7225 */ /* 0x040fe200078e00ff */
[----:B------:R-:W-:Y:S02]  /*1b41c0*/  IADD3.X R172, P3, PT, RZ, R116, RZ, P0, !PT ;  /* 0x00000074ffac7210 */ /* 0x000fe4000077e4ff */
[----:B------:R-:W-:Y:S01]  /*1b41d0*/  IADD3.X R164, P0, PT, R13, R164, RZ, P2, !PT ;  /* 0x000000a40da47210 */ /* 0x000fe2000171e4ff */
[----:B------:R-:W-:Y:S01]  /*1b41e0*/  IMAD.WIDE.U32 R78, R14, R14, RZ ;  /* 0x0000000e0e4e7225 */ /* 0x000fe200078e00ff */
[----:B------:R-:W-:Y:S02]  /*1b41f0*/  IADD3 R11, P5, PT, R84, R109, RZ ;  /* 0x0000006d540b7210 */ /* 0x000fe40007fbe0ff */
[----:B------:R-:W-:Y:S01]  /*1b4200*/  IADD3.X R69, P2, PT, RZ, R117, RZ, P3, !PT ;  /* 0x00000075ff457210 */ /* 0x000fe20001f5e4ff */
[----:B------:R-:W-:-:S03]  /*1b4210*/  IMAD.WIDE.U32 R128, P4, R14, R15, R122 ;  /* 0x0000000f0e807225 */ /* 0x000fc6000788007a */
[----:B------:R-:W-:Y:S01]  /*1b4220*/  IADD3.X R172, P2, PT, R172, R173, RZ, P2, !PT ;  /* 0x000000adacac7210 */ /* 0x000fe2000175e4ff */
[----:B------:R-:W-:-:S03]  /*1b4230*/  IMAD.WIDE.U32 R168, R67, 0x30000000, RZ ;  /* 0x3000000043a87825 */ /* 0x000fc600078e00ff */
[----:B------:R-:W-:Y:S01]  /*1b4240*/  IADD3.X R173, P2, PT, R69, R178, RZ, P2, !PT ;  /* 0x000000b245ad7210 */ /* 0x000fe2000175e4ff */
[----:B------:R-:W-:Y:S01]  /*1b4250*/  IMAD.X R123, RZ, RZ, RZ, P4 ;  /* 0x000000ffff7b7224 */ /* 0x000fe200020e06ff */
[----:B------:R-:W-:Y:S01]  /*1b4260*/  IADD3 R53, P4, PT, R79, R128, RZ ;  /* 0x000000804f357210 */ /* 0x000fe20007f9e0ff */
[----:B------:R-:W-:-:S04]  /*1b4270*/  IMAD.WIDE.U32 R124, R67, 0xf5138f, RZ ;  /* 0x00f5138f437c7825 */ /* 0x000fc800078e00ff */
[----:B------:R-:W-:Y:S02]  /*1b4280*/  IMAD.MOV.U32 R114, RZ, RZ, R85 ;  /* 0x000000ffff727224 */ /* 0x000fe400078e0055 */
[----:B------:R-:W-:-:S04]  /*1b4290*/  IMAD.WIDE.U32 R134, R67, -0x45f6b800, RZ ;  /* 0xba09480043867825 */ /* 0x000fc800078e00ff */
[----:B------:R-:W-:Y:S02]  /*1b42a0*/  IMAD.MOV.U32 R122, RZ, RZ, R129 ;  /* 0x000000ffff7a7224 */ /* 0x000fe400078e0081 */
[----:B------:R-:W-:-:S04]  /*1b42b0*/  IMAD.WIDE.U32 R166, R58, 0x30000000, RZ ;  /* 0x300000003aa67825 */ /* 0x000fc800078e00ff */
[----:B------:R-:W-:-:S04]  /*1b42c0*/  IMAD.WIDE.U32 R168, P3, R58, 0x170b5d44, R168 ;  /* 0x170b5d443aa87825 */ /* 0x000fc800078600a8 */
[----:B------:R-:W-:-:S04]  /*1b42d0*/  IMAD.WIDE.U32.X R106, R17, R15, R114, P5 ;  /* 0x0000000f116a7225 */ /* 0x000fc800028e0472 */
[----:B------:R-:W-:Y:S01]  /*1b42e0*/  IMAD.WIDE.U32.X R118, R15, R15, R122, P4 ;  /* 0x0000000f0f767225 */ /* 0x000fe200020e047a */
[----:B------:R-:W-:-:S03]  /*1b42f0*/  IADD3 R77, P4, PT, R168, R167, RZ ;  /* 0x000000a7a84d7210 */ /* 0x000fc60007f9e0ff */
[----:B------:R-:W-:Y:S02]  /*1b4300*/  IMAD.X R171, RZ, RZ, RZ, P3 ;  /* 0x000000ffffab7224 */ /* 0x000fe400018e06ff */
[----:B------:R-:W-:-:S04]  /*1b4310*/  IMAD.WIDE.U32 R124, P5, R58, 0x1a22d9f3, R124 ;  /* 0x1a22d9f33a7c7825 */ /* 0x000fc800078a007c */
[----:B------:R-:W-:Y:S01]  /*1b4320*/  IMAD.WIDE.U32 R160, R58, -0x45f6b800, RZ ;  /* 0xba0948003aa07825 */ /* 0x000fe200078e00ff */
[----:B------:R-:W-:-:S03]  /*1b4330*/  IADD3.X R127, PT, PT, RZ, RZ, RZ, P5, !PT ;  /* 0x000000ffff7f7210 */ /* 0x000fc60002ffe4ff */
[----:B------:R-:W-:-:S04]  /*1b4340*/  IMAD.WIDE.U32 R114, R67, 0x6ca1493b, RZ ;  /* 0x6ca1493b43727825 */ /* 0x000fc800078e00ff */
[----:B------:R-:W-:-:S04]  /*1b4350*/  IMAD.WIDE.U32 R116, R67, 0x17c510ea, RZ ;  /* 0x17c510ea43747825 */ /* 0x000fc800078e00ff */
[----:B------:R-:W-:-:S04]  /*1b4360*/  IMAD.WIDE.U32 R134, P3, R58, 0x1ef3622f, R134 ;  /* 0x1ef3622f3a867825 */ /* 0x000fc80007860086 */
[----:B------:R-:W-:Y:S01]  /*1b4370*/  IMAD.MOV.U32 R170, RZ, RZ, R169 ;  /* 0x000000ffffaa7224 */ /* 0x000fe200078e00a9 */
[----:B------:R-:W-:Y:S01]  /*1b4380*/  IADD3 R79, P5, PT, R134, R161, RZ ;  /* 0x000000a1864f7210 */ /* 0x000fe20007fbe0ff */
[----:B------:R-:W-:Y:S02]  /*1b4390*/  IMAD.X R163, RZ, RZ, RZ, P3 ;  /* 0x000000ffffa37224 */ /* 0x000fe400018e06ff */
[----:B------:R-:W-:-:S04]  /*1b43a0*/  IMAD.WIDE.U32.X R170, R67, 0x170b5d44, R170, P4 ;  /* 0x170b5d4443aa7825 */ /* 0x000fc800020e04aa */
[----:B------:R-:W-:-:S04]  /*1b43b0*/  IMAD.WIDE.U32 R128, R58, 0xf5138f, RZ ;  /* 0x00f5138f3a807825 */ /* 0x000fc800078e00ff */
[----:B------:R-:W-:-:S04]  /*1b43c0*/  IMAD.WIDE.U32 R122, R58, 0x6ca1493b, RZ ;  /* 0x6ca1493b3a7a7825 */ /* 0x000fc800078e00ff */
[----:B------:R-:W-:-:S04]  /*1b43d0*/  IMAD.WIDE.U32 R112, R58, 0x17c510ea, RZ ;  /* 0x17c510ea3a707825 */ /* 0x000fc800078e00ff */
[----:B------:R-:W-:-:S04]  /*1b43e0*/  IMAD.WIDE.U32 R114, P4, R58, -0x39c4fa40, R114 ;  /* 0xc63b05c03a727825 */ /* 0x000fc80007880072 */
[----:B------:R-:W-:-:S04]  /*1b43f0*/  IMAD.WIDE.U32 R116, P3, R58, 0x1ae3a46, R116 ;  /* 0x01ae3a463a747825 */ /* 0x000fc80007860074 */
[----:B------:R-:W-:Y:S02]  /*1b4400*/  IMAD.MOV.U32 R162, RZ, RZ, R135 ;  /* 0x000000ffffa27224 */ /* 0x000fe400078e0087 */
[----:B------:R-:W-:Y:S01]  /*1b4410*/  IMAD.X R121, RZ, RZ, RZ, P4 ;  /* 0x000000ffff797224 */ /* 0x000fe200020e06ff */
[----:B------:R-:W-:Y:S01]  /*1b4420*/  IADD3 R59, P4, PT, R124, R129, RZ ;  /* 0x000000817c3b7210 */ /* 0x000fe20007f9e0ff */
[----:B------:R-:W-:Y:S01]  /*1b4430*/  IMAD.X R131, RZ, RZ, RZ, P3 ;  /* 0x000000ffff837224 */ /* 0x000fe200018e06ff */
[----:B------:R-:W-:Y:S01]  /*1b4440*/  IADD3 R15, P3, PT, R114, R123, RZ ;  /* 0x0000007b720f7210 */ /* 0x000fe20007f7e0ff */
[----:B------:R-:W-:Y:S01]  /*1b4450*/  IMAD.WIDE.U32.X R162, R67, 0x1ef3622f, R162, P5 ;  /* 0x1ef3622f43a27825 */ /* 0x000fe200028e04a2 */
[----:B------:R-:W-:-:S03]  /*1b4460*/  IADD3 R13, P5, PT, R116, R113, RZ ;  /* 0x00000071740d7210 */ /* 0x000fc60007fbe0ff */
[----:B------:R-:W-:Y:S02]  /*1b4470*/  IMAD.MOV.U32 R126, RZ, RZ, R125 ;  /* 0x000000ffff7e7224 */ /* 0x000fe400078e007d */
[----:B------:R-:W-:Y:S02]  /*1b4480*/  IMAD.MOV.U32 R120, RZ, RZ, R115 ;  /* 0x000000ffff787224 */ /* 0x000fe400078e0073 */
[----:B------:R-:W-:Y:S02]  /*1b4490*/  IMAD.MOV.U32 R130, RZ, RZ, R117 ;  /* 0x000000ffff827224 */ /* 0x000fe400078e0075 */
[C---:B------:R-:W-:Y:S01]  /*1b44a0*/  IMAD.WIDE.U32.X R126, R67.reuse, 0x1a22d9f3, R126, P4 ;  /* 0x1a22d9f3437e7825 */ /* 0x040fe200020e047e */
[----:B------:R-:W-:Y:S02]  /*1b44b0*/  IADD3.X R165, P4, PT, R180, R165, RZ, P0, !PT ;  /* 0x000000a5b4a57210 */ /* 0x000fe4000079e4ff */
[----:B------:R-:W-:Y:S01]  /*1b44c0*/  IADD3 RZ, P0, PT, R164, R156, RZ ;  /* 0x0000009ca4ff7210 */ /* 0x000fe20007f1e0ff */
[----:B------:R-:W-:Y:S01]  /*1b44d0*/  IMAD.WIDE.U32.X R120, R67, -0x39c4fa40, R120, P3 ;  /* 0xc63b05c043787825 */ /* 0x000fe200018e0478 */
[----:B------:R-:W-:-:S02]  /*1b44e0*/  IADD3 RZ, P3, PT, R172, R166, RZ ;  /* 0x000000a6acff7210 */ /* 0x000fc40007f7e0ff */
[----:B------:R-:W-:Y:S01]  /*1b44f0*/  IADD3.X R71, P4, PT, RZ, R154, RZ, P4, !PT ;  /* 0x0000009aff477210 */ /* 0x000fe2000279e4ff */
[----:B------:R-:W-:Y:S01]  /*1b4500*/  IMAD.WIDE.U32.X R130, R67, 0x1ae3a46, R130, P5 ;  /* 0x01ae3a4643827825 */ /* 0x000fe200028e0482 */
[----:B------:R-:W-:Y:S02]  /*1b4510*/  SHF.L.W.U32.HI R67, R182, 0x1, R63 ;  /* 0x00000001b6437819 */ /* 0x000fe40000010e3f */
[----:B------:R-:W-:Y:S01]  /*1b4520*/  IADD3.X RZ, P0, PT, R165, R157, RZ, P0, !PT ;  /* 0x0000009da5ff7210 */ /* 0x000fe2000071e4ff */
[----:B------:R-:W-:Y:S01]  /*1b4530*/  IMAD.WIDE.U32 R164, R10, R8, R164 ;  /* 0x000000080aa47225 */ /* 0x000fe200078e00a4 */
[----:B------:R-:W-:Y:S02]  /*1b4540*/  IADD3.X R69, P1, PT, R67, R174, RZ, P1, !PT ;  /* 0x000000ae43457210 */ /* 0x000fe40000f3e4ff */
[----:B------:R-:W-:Y:S01]  /*1b4550*/  IADD3.X RZ, P3, PT, R173, R77, RZ, P3, !PT ;  /* 0x0000004dadff7210 */ /* 0x000fe20001f7e4ff */
[----:B------:R-:W-:Y:S01]  /*1b4560*/  IMAD.WIDE.U32 R172, R58, 0x30000000, R172 ;  /* 0x300000003aac7825 */ /* 0x000fe200078e00ac */
[----:B------:R-:W-:-:S02]  /*1b4570*/  IADD3.X R67, P2, PT, RZ, RZ, RZ, P2, !PT ;  /* 0x000000ffff437210 */ /* 0x000fc4000175e4ff */
[----:B------:R-:W-:Y:S01]  /*1b4580*/  IADD3.X R154, P4, PT, RZ, R155, RZ, P4, !PT ;  /* 0x0000009bff9a7210 */ /* 0x000fe2000279e4ff */
[----:B------:R-:W-:Y:S01]  /*1b4590*/  IMAD.IADD R169, R173, 0x1, R168 ;  /* 0x00000001ada97824 */ /* 0x000fe200078e02a8 */
[----:B------:R-:W-:Y:S02]  /*1b45a0*/  IADD3.X R152, P0, PT, RZ, R152, RZ, P0, !PT ;  /* 0x00000098ff987210 */ /* 0x000fe4000071e4ff */
[----:B------:R-:W-:Y:S01]  /*1b45b0*/  IADD3.X R67, P3, PT, R67, R170, RZ, P3, !PT ;  /* 0x000000aa43437210 */ /* 0x000fe20001f7e4ff */
[----:B------:R-:W-:Y:S01]  /*1b45c0*/  IMAD.X R170, RZ, RZ, RZ, P2 ;  /* 0x000000ffffaa7224 */ /* 0x000fe200010e06ff */
[----:B------:R-:W-:Y:S01]  /*1b45d0*/  IADD3.X R71, P4, PT, R71, R132, RZ, P4, !PT ;  /* 0x0000008447477210 */ /* 0x000fe2000279e4ff */
[----:B------:R-:W-:Y:S01]  /*1b45e0*/  IMAD R85, R172, -0x7af74001, -R169 ;  /* 0x8508bfffac557824 */ /* 0x000fe200078e0aa9 */
[----:B------:R-:W-:Y:S02]  /*1b45f0*/  IADD3.X R153, P2, PT, RZ, R153, RZ, P0, !PT ;  /* 0x00000099ff997210 */ /* 0x000fe4000075e4ff */
[----:B------:R-:W-:-:S02]  /*1b4600*/  IADD3 R77, PT, PT, R165, R150, RZ ;  /* 0x00000096a54d7210 */ /* 0x000fc40007ffe0ff */
[----:B------:R-:W-:Y:S02]  /*1b4610*/  SHF.L.W.U32.HI R63, R63, 0x1, R164 ;  /* 0x000000013f3f7819 */ /* 0x000fe40000010ea4 */
[----:B------:R-:W-:Y:S02]  /*1b4620*/  IADD3.X R170, P0, PT, R170, R171, RZ, P3, !PT ;  /* 0x000000abaaaa7210 */ /* 0x000fe40001f1e4ff */
[----:B------:R-:W-:Y:S02]  /*1b4630*/  IADD3.X R132, P3, PT, R154, R133, RZ, P4, !PT ;  /* 0x000000859a847210 */ /* 0x000fe4000277e4ff */
[----:B------:R-:W-:Y:S02]  /*1b4640*/  IADD3.X R152, P2, PT, R152, R71, RZ, P2, !PT ;  /* 0x0000004798987210 */ /* 0x000fe4000175e4ff */
[----:B------:R-:W-:Y:S02]  /*1b4650*/  SHF.L.W.U32.HI R81, R164, 0x1, R77 ;  /* 0x00000001a4517819 */ /* 0x000fe40000010e4d */
[----:B------:R-:W-:-:S02]  /*1b4660*/  IADD3.X R168, P5, PT, R63, R158, RZ, P1, !PT ;  /* 0x0000009e3fa87210 */ /* 0x000fc40000fbe4ff */
[----:B------:R-:W-:Y:S02]  /*1b4670*/  IADD3.X R164, P1, PT, R67, R176, RZ, P0, !PT ;  /* 0x000000b043a47210 */ /* 0x000fe4000073e4ff */
[----:B------:R-:W-:Y:S01]  /*1b4680*/  IADD3.X R153, P2, PT, R153, R132, RZ, P2, !PT ;  /* 0x0000008499997210 */ /* 0x000fe2000175e4ff */
[----:B------:R-:W-:Y:S01]  /*1b4690*/  IMAD.WIDE.U32 R132, R172, -0x1, RZ ;  /* 0xffffffffac847825 */ /* 0x000fe200078e00ff */
[----:B------:R-:W-:Y:S02]  /*1b46a0*/  IADD3.X R167, P3, PT, RZ, R138, RZ, P3, !PT ;  /* 0x0000008affa77210 */ /* 0x000fe40001f7e4ff */
[----:B------:R-:W-:Y:S01]  /*1b46b0*/  IADD3.X R165, P1, PT, R170, R69, RZ, P1, !PT ;  /* 0x00000045aaa57210 */ /* 0x000fe20000f3e4ff */
[----:B------:R-:W-:Y:S01]  /*1b46c0*/  IMAD.IADD R85, R133, 0x1, R85 ;  /* 0x0000000185557824 */ /* 0x000fe200078e0255 */
[----:B------:R-:W-:Y:S01]  /*1b46d0*/  IADD3 RZ, P4, PT, R152, R146, RZ ;  /* 0x0000009298ff7210 */ /* 0x000fe20007f9e0ff */
[----:B------:R-:W-:Y:S01]  /*1b46e0*/  IMAD.WIDE.U32 R150, R132, 0x1, RZ ;  /* 0x0000000184967825 */ /* 0x000fe200078e00ff */
[----:B------:R-:W-:-:S02]  /*1b46f0*/  IADD3.X R146, P3, PT, RZ, R139, RZ, P3, !PT ;  /* 0x0000008bff927210 */ /* 0x000fc40001f7e4ff */
[----:B------:R-:W-:Y:S01]  /*1b4700*/  IADD3.X R87, P1, PT, RZ, RZ, RZ, P1, !PT ;  /* 0x000000ffff577210 */ /* 0x000fe20000f3e4ff */
[----:B------:R-:W-:Y:S01]  /*1b4710*/  IMAD.WIDE.U32 R138, R85, 0x1, RZ ;  /* 0x00000001558a7825 */ /* 0x000fe200078e00ff */
[----:B------:R-:W-:Y:S02]  /*1b4720*/  IADD3.X R81, P0, PT, R81, R159, RZ, P5, !PT ;  /* 0x0000009f51517210 */ /* 0x000fe40002f1e4ff */
[----:B------:R-:W-:Y:S01]  /*1b4730*/  IADD3.X R67, P2, PT, RZ, RZ, RZ, P2, !PT ;  /* 0x000000ffff437210 */ /* 0x000fe2000175e4ff */
[----:B------:R-:W-:Y:S01]  /*1b4740*/  IMAD.X R63, RZ, RZ, RZ, P1 ;  /* 0x000000ffff3f7224 */ /* 0x000fe200008e06ff */
[----:B------:R-:W-:Y:S01]  /*1b4750*/  IADD3.X RZ, P5, PT, R153, R147, RZ, P4, !PT ;  /* 0x0000009399ff7210 */ /* 0x000fe200027be4ff */
[----:B------:R-:W-:Y:S01]  /*1b4760*/  IMAD.WIDE.U32 R156, R85, 0x30000000, RZ ;  /* 0x30000000559c7825 */ /* 0x000fe200078e00ff */
[----:B------:R-:W-:Y:S02]  /*1b4770*/  IADD3.X R167, P4, PT, R167, R136, RZ, P3, !PT ;  /* 0x00000088a7a77210 */ /* 0x000fe40001f9e4ff */
[----:B------:R-:W-:Y:S01]  /*1b4780*/  IADD3 RZ, P1, PT, R172, R150, RZ ;  /* 0x00000096acff7210 */ /* 0x000fe20007f3e0ff */
[----:B------:R-:W-:Y:S01]  /*1b4790*/  IMAD.X R91, RZ, RZ, RZ, P2 ;  /* 0x000000ffff5b7224 */ /* 0x000fe200010e06ff */
[----:B------:R-:W-:Y:S01]  /*1b47a0*/  IADD3.X R150, P4, PT, R146, R137, RZ, P4, !PT ;  /* 0x0000008992967210 */ /* 0x000fe2000279e4ff */
[----:B------:R-:W-:Y:S01]  /*1b47b0*/  IMAD.WIDE.U32 R152, R12, R8, R152 ;  /* 0x000000080c987225 */ /* 0x000fe200078e0098 */
[----:B------:R-:W-:-:S02]  /*1b47c0*/  IADD3 RZ, P2, PT, R164, R160, RZ ;  /* 0x000000a0a4ff7210 */ /* 0x000fc40007f5e0ff */
[----:B------:R-:W-:Y:S01]  /*1b47d0*/  IADD3.X R97, P4, PT, RZ, R142, RZ, P4, !PT ;  /* 0x0000008eff617210 */ /* 0x000fe2000279e4ff */
[C---:B------:R-:W-:Y:S01]  /*1b47e0*/  IMAD.WIDE.U32 R158, R132.reuse, 0x30000000, RZ ;  /* 0x30000000849e7825 */ /* 0x040fe200078e00ff */
[----:B------:R-:W-:Y:S02]  /*1b47f0*/  IADD3.X RZ, P2, PT, R165, R79, RZ, P2, !PT ;  /* 0x0000004fa5ff7210 */ /* 0x000fe4000175e4ff */
[----:B------:R-:W-:Y:S01]  /*1b4800*/  IADD3.X R166, P3, PT, R67, R140, RZ, P5, !PT ;  /* 0x0000008c43a67210 */ /* 0x000fe20002f7e4ff */
[----:B------:R-:W-:Y:S01]  /*1b4810*/  IMAD.X R172, RZ, RZ, R143, P4 ;  /* 0x000000ffffac7224 */ /* 0x000fe200020e068f */
[----:B------:R-:W-:Y:S01]  /*1b4820*/  IADD3.X R87, P2, PT, R87, R162, RZ, P2, !PT ;  /* 0x000000a257577210 */ /* 0x000fe2000175e4ff */
[C---:B------:R-:W-:Y:S01]  /*1b4830*/  IMAD.WIDE.U32 R136, P5, R132.reuse, -0x7af74000, R138 ;  /* 0x8508c00084887825 */ /* 0x040fe200078a008a */
[----:B------:R-:W-:Y:S02]  /*1b4840*/  IADD3.X R91, P3, PT, R91, R141, RZ, P3, !PT ;  /* 0x0000008d5b5b7210 */ /* 0x000fe40001f7e4ff */
[----:B------:R-:W-:Y:S01]  /*1b4850*/  IADD3.X R170, P2, PT, R63, R163, RZ, P2, !PT ;  /* 0x000000a33faa7210 */ /* 0x000fe2000175e4ff */
[----:B------:R-:W-:Y:S01]  /*1b4860*/  IMAD.WIDE.U32 R156, P4, R132, 0x170b5d44, R156 ;  /* 0x170b5d44849c7825 */ /* 0x000fe2000788009c */
[----:B------:R-:W-:-:S02]  /*1b4870*/  MOV R160, R137 ;  /* 0x0000008900a07202 */ /* 0x000fc40000000f00 */
[----:B------:R-:W-:Y:S01]  /*1b4880*/  IADD3.X R166, P3, PT, R166, R167, RZ, P3, !PT ;  /* 0x000000a7a6a67210 */ /* 0x000fe20001f7e4ff */
[----:B------:R-:W-:Y:S01]  /*1b4890*/  IMAD.IADD R71, R153, 0x1, R148 ;  /* 0x0000000199477824 */ /* 0x000fe200078e0294 */
[----:B------:R-:W-:Y:S01]  /*1b48a0*/  SHF.L.W.U32.HI R77, R77, 0x1, R152 ;  /* 0x000000014d4d7819 */ /* 0x000fe20000010e98 */
[----:B------:R-:W-:Y:S01]  /*1b48b0*/  IMAD.X R161, RZ, RZ, RZ, P5 ;  /* 0x000000ffffa17224 */ /* 0x000fe200028e06ff */
[----:B------:R-:W-:Y:S01]  /*1b48c0*/  IADD3 R174, P5, PT, R151, R136, RZ ;  /* 0x0000008897ae7210 */ /* 0x000fe20007fbe0ff */
[----:B------:R-:W-:Y:S01]  /*1b48d0*/  IMAD.X R163, RZ, RZ, RZ, P4 ;  /* 0x000000ffffa37224 */ /* 0x000fe200020e06ff */
[----:B------:R-:W-:Y:S01]  /*1b48e0*/  IADD3 R79, P4, PT, R156, R159, RZ ;  /* 0x0000009f9c4f7210 */ /* 0x000fe20007f9e0ff */
[----:B------:R-:W-:Y:S01]  /*1b48f0*/  IMAD.WIDE.U32 R138, R85, -0x45f6b800, RZ ;  /* 0xba094800558a7825 */ /* 0x000fe200078e00ff */
[----:B------:R-:W-:Y:S02]  /*1b4900*/  IADD3.X R167, P3, PT, R91, R150, RZ, P3, !PT ;  /* 0x000000965ba77210 */ /* 0x000fe40001f7e4ff */
[----:B------:R-:W-:Y:S01]  /*1b4910*/  IADD3.X R168, P2, PT, R87, R168, RZ, P2, !PT ;  /* 0x000000a857a87210 */ /* 0x000fe2000175e4ff */
[----:B------:R-:W-:Y:S01]  /*1b4920*/  IMAD.WIDE.U32 R148, R85, 0xf5138f, RZ ;  /* 0x00f5138f55947825 */ /* 0x000fe200078e00ff */
[----:B------:R-:W-:-:S02]  /*1b4930*/  IADD3.X R93, P3, PT, RZ, RZ, RZ, P3, !PT ;  /* 0x000000ffff5d7210 */ /* 0x000fc40001f7e4ff */
[----:B------:R-:W-:Y:S01]  /*1b4940*/  IADD3.X R77, P0, PT, R77, R144, RZ, P0, !PT ;  /* 0x000000904d4d7210 */ /* 0x000fe2000071e4ff */
[----:B------:R-:W-:Y:S01]  /*1b4950*/  IMAD.MOV.U32 R162, RZ, RZ, R157 ;  /* 0x000000ffffa27224 */ /* 0x000fe200078e009d */
[----:B------:R-:W-:Y:S01]  /*1b4960*/  IADD3.X RZ, P1, PT, R169, R174, RZ, P1, !PT ;  /* 0x000000aea9ff7210 */ /* 0x000fe20000f3e4ff */
[C---:B------:R-:W-:Y:S01]  /*1b4970*/  IMAD.WIDE.U32.X R160, R85.reuse, -0x7af74000, R160, P5 ;  /* 0x8508c00055a07825 */ /* 0x040fe200028e04a0 */
[----:B------:R-:W-:Y:S02]  /*1b4980*/  SHF.L.W.U32.HI R144, R152, 0x1, R71 ;  /* 0x0000000198907819 */ /* 0x000fe40000010e47 */
[----:B------:R-:W-:Y:S01]  /*1b4990*/  IADD3.X R169, P2, PT, R170, R81, RZ, P2, !PT ;  /* 0x00000051aaa97210 */ /* 0x000fe2000175e4ff */
[----:B------:R-:W-:Y:S01]  /*1b49a0*/  IMAD.WIDE.U32.X R162, R85, 0x170b5d44, R162, P4 ;  /* 0x170b5d4455a27825 */ /* 0x000fe200020e04a2 */
[----:B------:R-:W-:Y:S02]  /*1b49b0*/  IADD3.X R91, P0, PT, R144, R145, RZ, P0, !PT ;  /* 0x00000091905b7210 */ /* 0x000fe4000071e4ff */
[----:B------:R-:W-:Y:S01]  /*1b49c0*/  IADD3.X R81, P2, PT, RZ, RZ, RZ, P2, !PT ;  /* 0x000000ffff517210 */ /* 0x000fe2000175e4ff */
[----:B------:R-:W-:-:S04]  /*1b49d0*/  IMAD.WIDE.U32 R136, R132, -0x45f6b800, RZ ;  /* 0xba09480084887825 */ /* 0x000fc800078e00ff */
[----:B------:R-:W-:-:S04]  /*1b49e0*/  IMAD.WIDE.U32 R138, P5, R132, 0x1ef3622f, R138 ;  /* 0x1ef3622f848a7825 */ /* 0x000fc800078a008a */
[----:B------:R-:W-:-:S04]  /*1b49f0*/  IMAD.WIDE.U32 R164, R58, -0x45f6b800, R164 ;  /* 0xba0948003aa47825 */ /* 0x000fc800078e00a4 */
[----:B------:R-:W-:-:S04]  /*1b4a00*/  IMAD.WIDE.U32 R148, P4, R132, 0x1a22d9f3, R148 ;  /* 0x1a22d9f384947825 */ /* 0x000fc80007880094 */
[----:B------:R-:W-:-:S04]  /*1b4a10*/  IMAD.WIDE.U32 R140, R132, 0xf5138f, RZ ;  /* 0x00f5138f848c7825 */ /* 0x000fc800078e00ff */
[----:B------:R-:W-:Y:S01]  /*1b4a20*/  IMAD.X R155, RZ, RZ, RZ, P5 ;  /* 0x000000ffff9b7224 */ /* 0x000fe200028e06ff */
[----:B------:R-:W-:Y:S01]  /*1b4a30*/  IADD3 R69, P5, PT, R138, R137, RZ ;  /* 0x000000898a457210 */ /* 0x000fe20007fbe0ff */
[----:B------:R-:W-:Y:S01]  /*1b4a40*/  IMAD.IADD R89, R165, 0x1, R134 ;  /* 0x00000001a5597824 */ /* 0x000fe200078e0286 */
[----:B------:R-:W-:Y:S01]  /*1b4a50*/  MOV R134, R149 ;  /* 0x0000009500867202 */ /* 0x000fe20000000f00 */
[----:B------:R-:W-:Y:S01]  /*1b4a60*/  IMAD.X R135, RZ, RZ, RZ, P4 ;  /* 0x000000ffff877224 */ /* 0x000fe200020e06ff */
[----:B------:R-:W-:Y:S01]  /*1b4a70*/  IADD3 R67, P4, PT, R148, R141, RZ ;  /* 0x0000008d94437210 */ /* 0x000fe20007f9e0ff */
[----:B------:R-:W-:Y:S01]  /*1b4a80*/  IMAD.WIDE.U32 R142, R85, 0x6ca1493b, RZ ;  /* 0x6ca1493b558e7825 */ /* 0x000fe200078e00ff */
[----:B------:R-:W-:-:S03]  /*1b4a90*/  IADD3.X R165, P1, PT, RZ, R160, RZ, P1, !PT ;  /* 0x000000a0ffa57210 */ /* 0x000fc60000f3e4ff */
[----:B------:R-:W-:Y:S01]  /*1b4aa0*/  IMAD.MOV.U32 R154, RZ, RZ, R139 ;  /* 0x000000ffff9a7224 */ /* 0x000fe200078e008b */
[----:B------:R-:W-:Y:S01]  /*1b4ab0*/  IADD3.X R160, P1, PT, RZ, R161, RZ, P1, !PT ;  /* 0x000000a1ffa07210 */ /* 0x000fe20000f3e4ff */
        /* <DEDUP_REMOVED lines=8> */
[----:B------:R-:W-:Y:S01]  /*1b4b40*/  IADD3.X R103, P1, PT, RZ, RZ, RZ, P1, !PT ;  /* 0x000000ffff677210 */ /* 0x000fe20000f3e4ff */
[----:B------:R-:W-:-:S04]  /*1b4b50*/  IMAD.WIDE.U32 R146, R132, 0x6ca1493b, RZ ;  /* 0x6ca1493b84927825 */ /* 0x000fc800078e00ff */
[----:B------:R-:W-:Y:S01]  /*1b4b60*/  IMAD.X R151, RZ, RZ, RZ, P5 ;  /* 0x000000ffff977224 */ /* 0x000fe200028e06ff */
[----:B------:R-:W-:Y:S01]  /*1b4b70*/  IADD3 R63, P5, PT, R142, R147, RZ ;  /* 0x000000938e3f7210 */ /* 0x000fe20007fbe0ff */
[----:B------:R-:W-:-:S04]  /*1b4b80*/  IMAD.WIDE.U32 R152, R85, 0x17c510ea, RZ ;  /* 0x17c510ea55987825 */ /* 0x000fc800078e00ff */
[----:B------:R-:W-:Y:S02]  /*1b4b90*/  IMAD.MOV.U32 R150, RZ, RZ, R143 ;  /* 0x000000ffff967224 */ /* 0x000fe400078e008f */
[----:B------:R-:W-:Y:S01]  /*1b4ba0*/  IMAD.X R87, RZ, RZ, RZ, P3 ;  /* 0x000000ffff577224 */ /* 0x000fe200018e06ff */
[----:B------:R-:W-:Y:S01]  /*1b4bb0*/  IADD3 RZ, P3, PT, R168, R128, RZ ;  /* 0x00000080a8ff7210 */ /* 0x000fe20007f7e0ff */
[----:B------:R-:W-:-:S03]  /*1b4bc0*/  IMAD.WIDE.U32 R166, R14, R8, R166 ;  /* 0x000000080ea67225 */ /* 0x000fc600078e00a6 */
[----:B------:R-:W-:Y:S01]  /*1b4bd0*/  IADD3.X RZ, P3, PT, R169, R59, RZ, P3, !PT ;  /* 0x0000003ba9ff7210 */ /* 0x000fe20001f7e4ff */
[----:B------:R-:W-:Y:S01]  /*1b4be0*/  IMAD.WIDE.U32.X R150, R85, -0x39c4fa40, R150, P5 ;  /* 0xc63b05c055967825 */ /* 0x000fe200028e0496 */
[----:B------:R-:W-:-:S03]  /*1b4bf0*/  IADD3.X R65, P4, PT, R87, R65, RZ, P4, !PT ;  /* 0x0000004157417210 */ /* 0x000fc6000279e4ff */
[----:B------:R-:W-:Y:S01]  /*1b4c00*/  IMAD.WIDE.U32 R152, P5, R132, 0x1ae3a46, R152 ;  /* 0x01ae3a4684987825 */ /* 0x000fe200078a0098 */
[----:B------:R-:W-:-:S03]  /*1b4c10*/  IADD3.X R64, P4, PT, R64, R97, RZ, P4, !PT ;  /* 0x0000006140407210 */ /* 0x000fc6000279e4ff */
[----:B------:R-:W-:Y:S01]  /*1b4c20*/  IMAD.WIDE.U32 R144, R132, 0x17c510ea, RZ ;  /* 0x17c510ea84907825 */ /* 0x000fe200078e00ff */
[----:B------:R-:W-:-:S03]  /*1b4c30*/  IADD3.X R65, P4, PT, R65, R172, RZ, P4, !PT ;  /* 0x000000ac41417210 */ /* 0x000fc6000279e4ff */
[----:B------:R-:W-:Y:S01]  /*1b4c40*/  IMAD.X R59, RZ, RZ, RZ, P2 ;  /* 0x000000ffff3b7224 */ /* 0x000fe200010e06ff */
[----:B------:R-:W-:Y:S01]  /*1b4c50*/  IADD3 RZ, P2, PT, R166, R102, RZ ;  /* 0x00000066a6ff7210 */ /* 0x000fe20007f5e0ff */
[----:B------:R-:W-:Y:S01]  /*1b4c60*/  IMAD.IADD R167, R167, 0x1, R62 ;  /* 0x00000001a7a77824 */ /* 0x000fe200078e023e */
[----:B------:R-:W-:Y:S01]  /*1b4c70*/  IADD3.X R62, P3, PT, R81, R126, RZ, P3, !PT ;  /* 0x0000007e513e7210 */ /* 0x000fe20001f7e4ff */
[----:B------:R-:W-:Y:S01]  /*1b4c80*/  IMAD.X R129, RZ, RZ, RZ, P5 ;  /* 0x000000ffff817224 */ /* 0x000fe200028e06ff */
[----:B------:R-:W-:Y:S01]  /*1b4c90*/  IADD3 R56, P5, PT, R152, R145, RZ ;  /* 0x0000009198387210 */ /* 0x000fe20007fbe0ff */
[----:B------:R-:W-:Y:S01]  /*1b4ca0*/  IMAD.MOV.U32 R128, RZ, RZ, R153 ;  /* 0x000000ffff807224 */ /* 0x000fe200078e0099 */
[----:B------:R-:W-:Y:S01]  /*1b4cb0*/  IADD3.X RZ, P2, PT, R167, R55, RZ, P2, !PT ;  /* 0x00000037a7ff7210 */ /* 0x000fe2000175e4ff */
[----:B------:R-:W-:Y:S01]  /*1b4cc0*/  IMAD.WIDE.U32 R168, R58, 0xf5138f, R168 ;  /* 0x00f5138f3aa87825 */ /* 0x000fe200078e00a8 */
[----:B------:R-:W-:Y:S02]  /*1b4cd0*/  IADD3.X R126, P3, PT, R59, R127, RZ, P3, !PT ;  /* 0x0000007f3b7e7210 */ /* 0x000fe40001f7e4ff */
[----:B------:R-:W-:Y:S01]  /*1b4ce0*/  IADD3.X R59, P2, PT, RZ, R100, RZ, P2, !PT ;  /* 0x00000064ff3b7210 */ /* 0x000fe2000175e4ff */
[----:B------:R-:W-:Y:S01]  /*1b4cf0*/  IMAD.WIDE.U32.X R128, R85, 0x1ae3a46, R128, P5 ;  /* 0x01ae3a4655807825 */ /* 0x000fe200028e0480 */
[----:B------:R-:W-:-:S02]  /*1b4d00*/  IADD3 RZ, P5, PT, R64, R54, RZ ;  /* 0x0000003640ff7210 */ /* 0x000fc40007fbe0ff */
[----:B------:R-:W-:Y:S01]  /*1b4d10*/  IADD3.X R100, P2, PT, RZ, R101, RZ, P2, !PT ;  /* 0x00000065ff647210 */ /* 0x000fe2000175e4ff */
[----:B------:R-:W-:Y:S01]  /*1b4d20*/  IMAD.WIDE.U32 R54, R16, R8, R64 ;  /* 0x0000000810367225 */ /* 0x000fe200078e0040 */
[----:B------:R-:W-:Y:S02]  /*1b4d30*/  IADD3.X RZ, P5, PT, R65, R0, RZ, P5, !PT ;  /* 0x0000000041ff7210 */ /* 0x000fe40002fbe4ff */
[----:B------:R-:W-:Y:S01]  /*1b4d40*/  IADD3.X R65, P4, PT, RZ, RZ, RZ, P4, !PT ;  /* 0x000000ffff417210 */ /* 0x000fe2000279e4ff */
[----:B------:R-:W-:Y:S01]  /*1b4d50*/  IMAD.IADD R55, R55, 0x1, R60 ;  /* 0x0000000137377824 */ /* 0x000fe200078e023c */
[----:B------:R-:W-:Y:S01]  /*1b4d60*/  IADD3.X R64, P2, PT, R59, R54, RZ, P2, !PT ;  /* 0x000000363b407210 */ /* 0x000fe2000175e4ff */
[----:B------:R-:W-:Y:S01]  /*1b4d70*/  IMAD.WIDE.U32 R166, R12, R10, R166 ;  /* 0x0000000a0ca67225 */ /* 0x000fe200078e00a6 */
[----:B------:R-:W-:Y:S02]  /*1b4d80*/  IADD3.X R59, P5, PT, R65, R6, RZ, P5, !PT ;  /* 0x00000006413b7210 */ /* 0x000fe40002fbe4ff */
[----:B------:R-:W-:Y:S01]  /*1b4d90*/  IADD3.X R65, P2, PT, R100, R55, RZ, P2, !PT ;  /* 0x0000003764417210 */ /* 0x000fe2000175e4ff */
[----:B------:R-:W-:Y:S01]  /*1b4da0*/  IMAD.IADD R97, R167, 0x1, R96 ;  /* 0x00000001a7617824 */ /* 0x000fe200078e0260 */
[----:B------:R-:W-:-:S02]  /*1b4db0*/  IADD3.X R85, PT, PT, R7, RZ, RZ, P5, P4 ;  /* 0x000000ff07557210 */ /* 0x000fc40002fe84ff */
[----:B------:R-:W-:Y:S02]  /*1b4dc0*/  IADD3 RZ, P4, PT, R64, R88, RZ ;  /* 0x0000005840ff7210 */ /* 0x000fe40007f9e0ff */
[----:B------:R-:W-:Y:S02]  /*1b4dd0*/  IADD3.X R6, P3, PT, R62, R77, RZ, P3, !PT ;  /* 0x0000004d3e067210 */ /* 0x000fe40001f7e4ff */
[----:B------:R-:W-:Y:S01]  /*1b4de0*/  IADD3.X RZ, P5, PT, R65, R57, RZ, P4, !PT ;  /* 0x0000003941ff7210 */ /* 0x000fe200027be4ff */
[----:B------:R-:W-:Y:S01]  /*1b4df0*/  IMAD.X R57, RZ, RZ, RZ, P1 ;  /* 0x000000ffff397224 */ /* 0x000fe200008e06ff */
[----:B------:R-:W-:Y:S01]  /*1b4e00*/  IADD3.X R7, P4, PT, RZ, RZ, RZ, P2, !PT ;  /* 0x000000ffff077210 */ /* 0x000fe2000179e4ff */
[----:B------:R-:W-:Y:S01]  /*1b4e10*/  IMAD.WIDE.U32 R64, R14, R10, R64 ;  /* 0x0000000a0e407225 */ /* 0x000fe200078e0040 */
[----:B------:R-:W-:Y:S02]  /*1b4e20*/  IADD3 RZ, P2, PT, R164, R158, RZ ;  /* 0x0000009ea4ff7210 */ /* 0x000fe40007f5e0ff */
[----:B------:R-:W-:Y:S01]  /*1b4e30*/  IADD3.X R54, P5, PT, R7, R98, RZ, P5, !PT ;  /* 0x0000006207367210 */ /* 0x000fe20002fbe4ff */
[----:B------:R-:W-:Y:S01]  /*1b4e40*/  IMAD.X R55, RZ, RZ, RZ, P4 ;  /* 0x000000ffff377224 */ /* 0x000fe200020e06ff */
[----:B------:R-:W-:-:S02]  /*1b4e50*/  IADD3 RZ, P4, PT, R6, R122, RZ ;  /* 0x0000007a06ff7210 */ /* 0x000fc40007f9e0ff */
[----:B------:R-:W-:Y:S02]  /*1b4e60*/  IADD3.X R7, P1, PT, R126, R91, RZ, P3, !PT ;  /* 0x0000005b7e077210 */ /* 0x000fe40001f3e4ff */
[----:B------:R-:W-:Y:S02]  /*1b4e70*/  IADD3.X R98, P5, PT, R55, R99, RZ, P5, !PT ;  /* 0x0000006337627210 */ /* 0x000fe40002fbe4ff */
[----:B------:R-:W-:Y:S01]  /*1b4e80*/  IADD3.X RZ, P2, PT, R165, R79, RZ, P2, !PT ;  /* 0x0000004fa5ff7210 */ /* 0x000fe2000175e4ff */
[----:B------:R-:W-:Y:S01]  /*1b4e90*/  IMAD.WIDE.U32 R164, R132, 0x30000000, R164 ;  /* 0x3000000084a47825 */ /* 0x000fe200078e00a4 */
[----:B------:R-:W-:Y:S02]  /*1b4ea0*/  IADD3.X RZ, P3, PT, R7, R15, RZ, P4, !PT ;  /* 0x0000000f07ff7210 */ /* 0x000fe4000277e4ff */
[----:B------:R-:W-:Y:S01]  /*1b4eb0*/  IADD3.X R15, P1, PT, RZ, RZ, RZ, P1, !PT ;  /* 0x000000ffff0f7210 */ /* 0x000fe20000f3e4ff */
[----:B------:R-:W-:Y:S01]  /*1b4ec0*/  IMAD.IADD R157, R165, 0x1, R156 ;  /* 0x00000001a59d7824 */ /* 0x000fe200078e029c */
[----:B------:R-:W-:-:S02]  /*1b4ed0*/  IADD3.X R54, P4, PT, R54, R59, RZ, P5, !PT ;  /* 0x0000003b36367210 */ /* 0x000fc40002f9e4ff */
[----:B------:R-:W-:Y:S01]  /*1b4ee0*/  IADD3.X R103, P2, PT, R103, R162, RZ, P2, !PT ;  /* 0x000000a267677210 */ /* 0x000fe2000175e4ff */
[----:B------:R-:W-:Y:S01]  /*1b4ef0*/  IMAD.X R59, RZ, RZ, RZ, P1 ;  /* 0x000000ffff3b7224 */ /* 0x000fe200008e06ff */
[----:B------:R-:W-:Y:S02]  /*1b4f00*/  IADD3 RZ, P1, PT, R54, R80, RZ ;  /* 0x0000005036ff7210 */ /* 0x000fe40007f3e0ff */
[----:B------:R-:W-:Y:S02]  /*1b4f10*/  IADD3.X R55, P4, PT, R98, R85, RZ, P4, !PT ;  /* 0x0000005562377210 */ /* 0x000fe4000279e4ff */
[----:B------:R-:W-:Y:S01]  /*1b4f20*/  IADD3.X R162, P2, PT, R57, R163, RZ, P2, !PT ;  /* 0x000000a339a27210 */ /* 0x000fe2000175e4ff */
[----:B------:R-:W-:Y:S01]  /*1b4f30*/  IMAD R57, R164, -0x7af74001, -R157 ;  /* 0x8508bfffa4397824 */ /* 0x000fe200078e0a9d */
[----:B------:R-:W-:Y:S01]  /*1b4f40*/  IADD3.X RZ, P1, PT, R55, R61, RZ, P1, !PT ;  /* 0x0000003d37ff7210 */ /* 0x000fe20000f3e4ff */
[----:B------:R-:W-:Y:S01]  /*1b4f50*/  IMAD.WIDE.U32 R60, R58, 0x6ca1493b, R6 ;  /* 0x6ca1493b3a3c7825 */ /* 0x000fe200078e0006 */
[----:B------:R-:W-:-:S02]  /*1b4f60*/  IADD3.X R85, P4, PT, RZ, RZ, RZ, P4, !PT ;  /* 0x000000ffff557210 */ /* 0x000fc4000279e4ff */
[----:B------:R-:W-:Y:S01]  /*1b4f70*/  IADD3 R125, PT, PT, R169, R124, RZ ;  /* 0x0000007ca97d7210 */ /* 0x000fe20007ffe0ff */
[----:B------:R-:W-:Y:S01]  /*1b4f80*/  IMAD.WIDE.U32 R6, R164, -0x1, RZ ;  /* 0xffffffffa4067825 */ /* 0x000fe200078e00ff */
[----:B------:R-:W-:Y:S02]  /*1b4f90*/  IADD3.X R102, P2, PT, R103, R168, RZ, P2, !PT ;  /* 0x000000a867667210 */ /* 0x000fe4000175e4ff */
[----:B------:R-:W-:Y:S01]  /*1b4fa0*/  SHF.L.W.U32.HI R71, R71, 0x1, R166 ;  /* 0x0000000147477819 */ /* 0x000fe20000010ea6 */
[----:B------:R-:W-:Y:S01]  /*1b4fb0*/  IMAD.IADD R57, R7, 0x1, R57 ;  /* 0x0000000107397824 */ /* 0x000fe200078e0239 */
[----:B------:R-:W-:Y:S01]  /*1b4fc0*/  IADD3.X R80, P3, PT, R15, R120, RZ, P3, !PT ;  /* 0x000000780f507210 */ /* 0x000fe20001f7e4ff */
[----:B------:R-:W-:Y:S01]  /*1b4fd0*/  IMAD.WIDE.U32 R88, R6, 0x1, RZ ;  /* 0x0000000106587825 */ /* 0x000fe200078e00ff */
[----:B------:R-:W-:Y:S02]  /*1b4fe0*/  IADD3.X R85, P5, PT, R85, R94, RZ, P1, !PT ;  /* 0x0000005e55557210 */ /* 0x000fe40000fbe4ff */
[----:B------:R-:W-:Y:S01]  /*1b4ff0*/  IADD3.X R103, P2, PT, R162, R125, RZ, P2, !PT ;  /* 0x0000007da2677210 */ /* 0x000fe2000175e4ff */
[----:B------:R-:W-:Y:S01]  /*1b5000*/  IMAD.WIDE.U32 R98, R57, 0x30000000, RZ ;  /* 0x3000000039627825 */ /* 0x000fe200078e00ff */
[----:B------:R-:W-:-:S02]  /*1b5010*/  SHF.L.W.U32.HI R167, R166, 0x1, R97 ;  /* 0x00000001a6a77819 */ /* 0x000fc40000010e61 */
[----:B------:R-:W-:Y:S01]  /*1b5020*/  IADD3.X R81, P0, PT, R71, R104, RZ, P0, !PT ;  /* 0x0000006847517210 */ /* 0x000fe2000071e4ff */
[----:B------:R-:W-:Y:S01]  /*1b5030*/  IMAD.IADD R71, R61, 0x1, R114 ;  /* 0x000000013d477824 */ /* 0x000fe200078e0272 */
[----:B------:R-:W-:Y:S01]  /*1b5040*/  IADD3.X R120, P3, PT, R59, R121, RZ, P3, !PT ;  /* 0x000000793b787210 */ /* 0x000fe20001f7e4ff */
[----:B------:R-:W-:Y:S01]  /*1b5050*/  IMAD.WIDE.U32 R114, R16, R10, R54 ;  /* 0x0000000a10727225 */ /* 0x000fe200078e0036 */
[----:B------:R-:W-:Y:S02]  /*1b5060*/  IADD3.X R62, PT, PT, R95, RZ, RZ, P5, P4 ;  /* 0x000000ff5f3e7210 */ /* 0x000fe40002fe84ff */
[----:B------:R-:W-:Y:S01]  /*1b5070*/  IADD3.X R113, P5, PT, RZ, RZ, RZ, P2, !PT ;  /* 0x000000ffff717210 */ /* 0x000fe200017be4ff */
[----:B------:R-:W-:Y:S01]  /*1b5080*/  IMAD.WIDE.U32 R54, R57, 0x6ca1493b, RZ ;  /* 0x6ca1493b39367825 */ /* 0x000fe200078e00ff */
[----:B------:R-:W-:Y:S02]  /*1b5090*/  IADD3.X R167, P0, PT, R167, R105, RZ, P0, !PT ;  /* 0x00000069a7a77210 */ /* 0x000fe4000071e4ff */
[----:B------:R-:W-:Y:S01]  /*1b50a0*/  IADD3.X R80, P2, PT, R80, R81, RZ, P3, !PT ;  /* 0x0000005150507210 */ /* 0x000fe20001f5e4ff */
[----:B------:R-:W-:Y:S01]  /*1b50b0*/  IMAD.X R61, RZ, RZ, RZ, P5 ;  /* 0x000000ffff3d7224 */ /* 0x000fe200028e06ff */
[----:B------:R-:W-:Y:S01]  /*1b50c0*/  IADD3 R87, PT, PT, R65, R90, RZ ;  /* 0x0000005a41577210 */ /* 0x000fe20007ffe0ff */
[----:B------:R-:W-:Y:S01]  /*1b50d0*/  IMAD.WIDE.U32 R104, R6, 0x30000000, RZ ;  /* 0x3000000006687825 */ /* 0x000fe200078e00ff */
[----:B------:R-:W-:-:S02]  /*1b50e0*/  IADD3.X R81, P2, PT, R120, R167, RZ, P2, !PT ;  /* 0x000000a778517210 */ /* 0x000fc4000175e4ff */
[----:B------:R-:W-:Y:S01]  /*1b50f0*/  IADD3 RZ, P5, PT, R80, R112, RZ ;  /* 0x0000007050ff7210 */ /* 0x000fe20007fbe0ff */
[----:B------:R-:W-:Y:S01]  /*1b5100*/  IMAD.IADD R115, R115, 0x1, R70 ;  /* 0x0000000173737824 */ /* 0x000fe200078e0246 */
[----:B------:R-:W-:Y:S01]  /*1b5110*/  IADD3.X R7, P2, PT, RZ, RZ, RZ, P2, !PT ;  /* 0x000000ffff077210 */ /* 0x000fe2000175e4ff */
[----:B------:R-:W-:Y:S01]  /*1b5120*/  IMAD.WIDE.U32 R90, R58, 0x17c510ea, R80 ;  /* 0x17c510ea3a5a7825 */ /* 0x000fe200078e0050 */
[----:B------:R-:W-:Y:S02]  /*1b5130*/  IADD3 RZ, P1, PT, R102, R136, RZ ;  /* 0x0000008866ff7210 */ /* 0x000fe40007f3e0ff */
[----:B------:R-:W-:Y:S01]  /*1b5140*/  IADD3.X RZ, P5, PT, R81, R13, RZ, P5, !PT ;  /* 0x0000000d51ff7210 */ /* 0x000fe20002fbe4ff */
[----:B------:R-:W-:Y:S01]  /*1b5150*/  IMAD.WIDE.U32 R58, R57, 0x1, RZ ;  /* 0x00000001393a7825 */ /* 0x000fe200078e00ff */
[----:B------:R-:W-:Y:S02]  /*1b5160*/  SHF.L.W.U32.HI R15, R97, 0x1, R64 ;  /* 0x00000001610f7819 */ /* 0x000fe40000010e40 */
        /* <DEDUP_REMOVED lines=8> */
[----:B------:R-:W-:Y:S01]  /*1b51f0*/  IMAD.IADD R15, R91, 0x1, R116 ;  /* 0x000000015b0f7824 */ /* 0x000fe200078e0274 */
[----:B------:R-:W-:Y:S01]  /*1b5200*/  SHF.L.W.U32.HI R64, R64, 0x1, R87 ;  /* 0x0000000140407819 */ /* 0x000fe20000010e57 */
[----:B------:R-:W-:Y:S01]  /*1b5210*/  IMAD.MOV.U32 R116, RZ, RZ, R59 ;  /* 0x000000ffff747224 */ /* 0x000fe200078e003b */
[----:B------:R-:W-:Y:S01]  /*1b5220*/  IADD3.X RZ, P2, PT, R157, R88, RZ, P4, !PT ;  /* 0x000000589dff7210 */ /* 0x000fe2000275e4ff */
[----:B------:R-:W-:Y:S01]  /*1b5230*/  IMAD.WIDE.U32 R98, P4, R6, 0x170b5d44, R98 ;  /* 0x170b5d4406627825 */ /* 0x000fe20007880062 */
[----:B------:R-:W-:Y:S02]  /*1b5240*/  IADD3.X R79, P1, PT, R64, R9, RZ, P1, !PT ;  /* 0x00000009404f7210 */ /* 0x000fe40000f3e4ff */
[----:B------:R-:W-:Y:S01]  /*1b5250*/  IADD3.X R113, P3, PT, R113, R154, RZ, P3, !PT ;  /* 0x0000009a71717210 */ /* 0x000fe20001f7e4ff */
[----:B------:R-:W-:Y:S01]  /*1b5260*/  IMAD.WIDE.U32 R80, R57, -0x45f6b800, RZ ;  /* 0xba09480039507825 */ /* 0x000fe200078e00ff */
[----:B------:R-:W-:-:S02]  /*1b5270*/  MOV R100, R99 ;  /* 0x0000006300647202 */ /* 0x000fc40000000f00 */
[----:B------:R-:W-:Y:S01]  /*1b5280*/  IADD3.X R154, P3, PT, R61, R155, RZ, P3, !PT ;  /* 0x0000009b3d9a7210 */ /* 0x000fe20001f7e4ff */
[----:B------:R-:W-:Y:S01]  /*1b5290*/  IMAD.WIDE.U32.X R116, R57, -0x7af74000, R116, P5 ;  /* 0x8508c00039747825 */ /* 0x000fe200028e0474 */
[----:B------:R-:W-:Y:S02]  /*1b52a0*/  IADD3 R105, P5, PT, R98, R105, RZ ;  /* 0x0000006962697210 */ /* 0x000fe40007fbe0ff */
[----:B------:R-:W-:Y:S01]  /*1b52b0*/  IADD3.X R112, P3, PT, R113, R60, RZ, P3, !PT ;  /* 0x0000003c71707210 */ /* 0x000fe20001f7e4ff */
[----:B------:R-:W-:Y:S01]  /*1b52c0*/  IMAD.WIDE.U32 R8, R57, 0xf5138f, RZ ;  /* 0x00f5138f39087825 */ /* 0x000fe200078e00ff */
[----:B------:R-:W-:Y:S02]  /*1b52d0*/  IADD3.X R130, P0, PT, R13, R131, RZ, P0, !PT ;  /* 0x000000830d827210 */ /* 0x000fe4000071e4ff */
[----:B------:R-:W-:Y:S01]  /*1b52e0*/  IADD3.X R113, P3, PT, R154, R71, RZ, P3, !PT ;  /* 0x000000479a717210 */ /* 0x000fe20001f7e4ff */
[----:B------:R-:W-:Y:S02]  /*1b52f0*/  IMAD.X R101, RZ, RZ, RZ, P4 ;  /* 0x000000ffff657224 */ /* 0x000fe400020e06ff */
[----:B------:R-:W-:Y:S01]  /*1b5300*/  IMAD.WIDE.U32 R80, P4, R6, 0x1ef3622f, R80 ;  /* 0x1ef3622f06507825 */ /* 0x000fe20007880050 */
[----:B------:R-:W-:-:S03]  /*1b5310*/  IADD3.X R91, P3, PT, RZ, RZ, RZ, P3, !PT ;  /* 0x000000ffff5b7210 */ /* 0x000fc60001f7e4ff */
[----:B------:R-:W-:-:S04]  /*1b5320*/  IMAD.WIDE.U32 R96, R6, -0x45f6b800, RZ ;  /* 0xba09480006607825 */ /* 0x000fc800078e00ff */
        /* <DEDUP_REMOVED lines=9> */
[----:B------:R-:W-:Y:S01]  /*1b53c0*/  IMAD.WIDE.U32.X R94, R57, 0x1ef3622f, R94, P4 ;  /* 0x1ef3622f395e7825 */ /* 0x000fe200020e045e */
[----:B------:R-:W-:-:S03]  /*1b53d0*/  IADD3 RZ, P4, PT, R114, R76, RZ ;  /* 0x0000004c72ff7210 */ /* 0x000fc60007f9e0ff */
[----:B------:R-:W-:Y:S01]  /*1b53e0*/  IMAD.WIDE.U32.X R92, R57, 0x1a22d9f3, R92, P5 ;  /* 0x1a22d9f3395c7825 */ /* 0x000fe200028e045c */
[----:B------:R-:W-:-:S03]  /*1b53f0*/  IADD3.X RZ, P4, PT, R115, R2, RZ, P4, !PT ;  /* 0x0000000273ff7210 */ /* 0x000fc6000279e4ff */
[----:B------:R-:W-:Y:S01]  /*1b5400*/  IMAD.WIDE.U32 R54, P5, R6, -0x39c4fa40, R54 ;  /* 0xc63b05c006367825 */ /* 0x000fe200078a0036 */
[----:B------:R-:W-:-:S03]  /*1b5410*/  IADD3.X R82, P4, PT, RZ, R82, RZ, P4, !PT ;  /* 0x00000052ff527210 */ /* 0x000fc6000279e4ff */
[----:B------:R-:W-:Y:S01]  /*1b5420*/  IMAD.WIDE.U32 R58, R6, 0x6ca1493b, RZ ;  /* 0x6ca1493b063a7825 */ /* 0x000fe200078e00ff */
[----:B------:R-:W-:Y:S02]  /*1b5430*/  MOV R64, R55 ;  /* 0x0000003700407202 */ /* 0x000fe40000000f00 */
[----:B------:R-:W-:Y:S01]  /*1b5440*/  IADD3.X R83, P4, PT, RZ, R83, RZ, P4, !PT ;  /* 0x00000053ff537210 */ /* 0x000fe2000279e4ff */
[----:B------:R-:W-:-:S03]  /*1b5450*/  IMAD.WIDE.U32 R70, R57, 0x17c510ea, RZ ;  /* 0x17c510ea39467825 */ /* 0x000fc600078e00ff */
[----:B------:R-:W-:Y:S01]  /*1b5460*/  IADD3.X R82, P4, PT, R82, R85, RZ, P4, !PT ;  /* 0x0000005552527210 */ /* 0x000fe2000279e4ff */
[----:B------:R-:W-:Y:S01]  /*1b5470*/  IMAD.X R65, RZ, RZ, RZ, P5 ;  /* 0x000000ffff417224 */ /* 0x000fe200028e06ff */
[----:B------:R-:W-:Y:S01]  /*1b5480*/  IADD3 R7, P5, PT, R54, R59, RZ ;  /* 0x0000003b36077210 */ /* 0x000fe20007fbe0ff */
[----:B------:R-:W-:Y:S01]  /*1b5490*/  IMAD.X R9, RZ, RZ, RZ, P3 ;  /* 0x000000ffff097224 */ /* 0x000fe200018e06ff */
[----:B------:R-:W-:Y:S01]  /*1b54a0*/  IADD3.X R83, P4, PT, R83, R62, RZ, P4, !PT ;  /* 0x0000003e53537210 */ /* 0x000fe2000279e4ff */
[----:B------:R-:W-:Y:S01]  /*1b54b0*/  IMAD.WIDE.U32 R60, R6, 0x17c510ea, RZ ;  /* 0x17c510ea063c7825 */ /* 0x000fe200078e00ff */
[----:B------:R-:W-:-:S03]  /*1b54c0*/  IADD3.X R59, P0, PT, R0, R69, RZ, P0, !PT ;  /* 0x00000045003b7210 */ /* 0x000fc6000071e4ff */
[----:B------:R-:W-:-:S04]  /*1b54d0*/  IMAD.WIDE.U32 R70, P3, R6, 0x1ae3a46, R70 ;  /* 0x01ae3a4606467825 */ /* 0x000fc80007860046 */
[----:B------:R-:W-:-:S04]  /*1b54e0*/  IMAD.WIDE.U32 R102, R132, -0x45f6b800, R102 ;  /* 0xba09480084667825 */ /* 0x000fc800078e0066 */
[----:B------:R-:W-:Y:S01]  /*1b54f0*/  IMAD.WIDE.U32.X R64, R57, -0x39c4fa40, R64, P5 ;  /* 0xc63b05c039407825 */ /* 0x000fe200028e0440 */
[----:B------:R-:W-:-:S03]  /*1b5500*/  IADD3 RZ, P5, PT, R112, R140, RZ ;  /* 0x0000008c70ff7210 */ /* 0x000fc60007fbe0ff */
[----:B------:R-:W-:Y:S01]  /*1b5510*/  IMAD.X R77, RZ, RZ, RZ, P3 ;  /* 0x000000ffff4d7224 */ /* 0x000fe200018e06ff */
[----:B------:R-:W-:Y:S01]  /*1b5520*/  IADD3 R2, P3, PT, R70, R61, RZ ;  /* 0x0000003d46027210 */ /* 0x000fe20007f7e0ff */
[----:B------:R-:W-:Y:S01]  /*1b5530*/  IMAD.MOV.U32 R76, RZ, RZ, R71 ;  /* 0x000000ffff4c7224 */ /* 0x000fe200078e0047 */
[----:B------:R-:W-:Y:S01]  /*1b5540*/  IADD3.X RZ, P5, PT, R113, R67, RZ, P5, !PT ;  /* 0x0000004371ff7210 */ /* 0x000fe20002fbe4ff */
[----:B------:R-:W-:Y:S01]  /*1b5550*/  IMAD.IADD R139, R103, 0x1, R138 ;  /* 0x00000001678b7824 */ /* 0x000fe200078e028a */
[----:B------:R-:W-:Y:S01]  /*1b5560*/  IADD3.X R103, P2, PT, RZ, R116, RZ, P2, !PT ;  /* 0x00000074ff677210 */ /* 0x000fe2000175e4ff */
[----:B------:R-:W-:Y:S01]  /*1b5570*/  IMAD.WIDE.U32.X R76, R57, 0x1ae3a46, R76, P3 ;  /* 0x01ae3a46394c7825 */ /* 0x000fe200018e044c */
[----:B------:R-:W-:Y:S02]  /*1b5580*/  IADD3 RZ, P3, PT, R82, R66, RZ ;  /* 0x0000004252ff7210 */ /* 0x000fe40007f7e0ff */
[----:B------:R-:W-:Y:S01]  /*1b5590*/  IADD3.X R116, P2, PT, RZ, R117, RZ, P2, !PT ;  /* 0x00000075ff747210 */ /* 0x000fe2000175e4ff */
[----:B------:R-:W-:Y:S01]  /*1b55a0*/  IMAD.WIDE.U32 R112, R132, 0xf5138f, R112 ;  /* 0x00f5138f84707825 */ /* 0x000fe200078e0070 */
[----:B------:R-:W-:-:S02]  /*1b55b0*/  IADD3.X R91, P5, PT, R91, R134, RZ, P5, !PT ;  /* 0x000000865b5b7210 */ /* 0x000fc40002fbe4ff */
[----:B------:R-:W-:Y:S01]  /*1b55c0*/  IADD3.X RZ, P3, PT, R83, R4, RZ, P3, !PT ;  /* 0x0000000453ff7210 */ /* 0x000fe20001f7e4ff */
[----:B------:R-:W-:Y:S01]  /*1b55d0*/  IMAD.IADD R149, R113, 0x1, R148 ;  /* 0x0000000171957824 */ /* 0x000fe200078e0294 */
[----:B------:R-:W-:Y:S01]  /*1b55e0*/  IADD3.X R67, P4, PT, RZ, RZ, RZ, P4, !PT ;  /* 0x000000ffff437210 */ /* 0x000fe2000279e4ff */
[----:B------:R-:W-:Y:S01]  /*1b55f0*/  IMAD.WIDE.U32 R114, R14, R12, R114 ;  /* 0x0000000c0e727225 */ /* 0x000fe200078e0072 */
[----:B------:R-:W-:Y:S02]  /*1b5600*/  IADD3.X R102, P2, PT, R103, R102, RZ, P2, !PT ;  /* 0x0000006667667210 */ /* 0x000fe4000175e4ff */
[----:B------:R-:W-:Y:S02]  /*1b5610*/  IADD3.X R134, P5, PT, R9, R135, RZ, P5, !PT ;  /* 0x0000008709867210 */ /* 0x000fe40002fbe4ff */
        /* <DEDUP_REMOVED lines=8> */
[----:B------:R-:W-:Y:S01]  /*1b56a0*/  IADD3.X R61, P0, PT, R130, R79, RZ, P0, !PT ;  /* 0x0000004f823d7210 */ /* 0x000fe2000071e4ff */
[----:B------:R-:W-:Y:S01]  /*1b56b0*/  IMAD.IADD R79, R115, 0x1, R68 ;  /* 0x00000001734f7824 */ /* 0x000fe200078e0244 */
[----:B------:R-:W-:Y:S01]  /*1b56c0*/  IADD3.X R55, P4, PT, RZ, RZ, RZ, P4, !PT ;  /* 0x000000ffff377210 */ /* 0x000fe2000279e4ff */
[----:B------:R-:W-:Y:S01]  /*1b56d0*/  IMAD.WIDE.U32 R68, R132, 0x6ca1493b, R90 ;  /* 0x6ca1493b84447825 */ /* 0x000fe200078e005a */
[----:B------:R-:W-:-:S02]  /*1b56e0*/  IADD3.X RZ, P3, PT, R103, R105, RZ, P2, !PT ;  /* 0x0000006967ff7210 */ /* 0x000fc4000177e4ff */
[----:B------:R-:W-:Y:S01]  /*1b56f0*/  SHF.L.W.U32.HI R9, R87, 0x1, R114 ;  /* 0x0000000157097819 */ /* 0x000fe20000010e72 */
[----:B------:R-:W-:Y:S01]  /*1b5700*/  IMAD.X R57, RZ, RZ, RZ, P4 ;  /* 0x000000ffff397224 */ /* 0x000fe200020e06ff */
[----:B------:R-:W-:Y:S01]  /*1b5710*/  IADD3 RZ, P5, PT, R90, R146, RZ ;  /* 0x000000925aff7210 */ /* 0x000fe20007fbe0ff */
[----:B------:R-:W-:Y:S01]  /*1b5720*/  IMAD.WIDE.U32 R102, R6, 0x30000000, R102 ;  /* 0x3000000006667825 */ /* 0x000fe200078e0066 */
[----:B------:R-:W-:Y:S02]  /*1b5730*/  IADD3 RZ, P2, PT, R66, R108, RZ ;  /* 0x0000006c42ff7210 */ /* 0x000fe40007f5e0ff */
[----:B------:R-:W-:Y:S01]  /*1b5740*/  IADD3.X R113, P3, PT, R113, R100, RZ, P3, !PT ;  /* 0x0000006471717210 */ /* 0x000fe20001f7e4ff */
[----:B------:R-:W-:Y:S01]  /*1b5750*/  IMAD.IADD R99, R103, 0x1, R98 ;  /* 0x0000000167637824 */ /* 0x000fe200078e0262 */
[----:B------:R-:W-:Y:S01]  /*1b5760*/  SHF.L.W.U32.HI R115, R114, 0x1, R79 ;  /* 0x0000000172737819 */ /* 0x000fe20000010e4f */
[----:B------:R-:W-:Y:S01]  /*1b5770*/  IMAD.IADD R143, R69, 0x1, R142 ;  /* 0x00000001458f7824 */ /* 0x000fe200078e028e */
[----:B------:R-:W-:-:S02]  /*1b5780*/  IADD3.X R9, P4, PT, R9, R110, RZ, P1, !PT ;  /* 0x0000006e09097210 */ /* 0x000fc40000f9e4ff */
[----:B------:R-:W-:Y:S01]  /*1b5790*/  IADD3.X RZ, P1, PT, R91, R63, RZ, P5, !PT ;  /* 0x0000003f5bff7210 */ /* 0x000fe20002f3e4ff */
[----:B------:R-:W-:Y:S01]  /*1b57a0*/  IMAD.WIDE.U32 R62, R16, R12, R82 ;  /* 0x0000000c103e7225 */ /* 0x000fe200078e0052 */
[----:B------:R-:W-:Y:S02]  /*1b57b0*/  IADD3.X RZ, P2, PT, R67, R11, RZ, P2, !PT ;  /* 0x0000000b43ff7210 */ /* 0x000fe4000175e4ff */
[----:B------:R-:W-:Y:S01]  /*1b57c0*/  IADD3.X R100, P5, PT, R15, R101, RZ, P3, !PT ;  /* 0x000000650f647210 */ /* 0x000fe20001fbe4ff */
[----:B------:R-:W-:Y:S01]  /*1b57d0*/  IMAD.WIDE.U32 R10, R102, -0x1, RZ ;  /* 0xffffffff660a7825 */ /* 0x000fe200078e00ff */
[----:B------:R-:W-:Y:S02]  /*1b57e0*/  IADD3.X R110, P3, PT, R115, R111, RZ, P4, !PT ;  /* 0x0000006f736e7210 */ /* 0x000fe4000277e4ff */
[----:B------:R-:W-:Y:S01]  /*1b57f0*/  IADD3.X R74, P4, PT, R55, R150, RZ, P1, !PT ;  /* 0x00000096374a7210 */ /* 0x000fe20000f9e4ff */
[----:B------:R-:W-:Y:S01]  /*1b5800*/  IMAD.IADD R87, R63, 0x1, R86 ;  /* 0x000000013f577824 */ /* 0x000fe200078e0256 */
[----:B------:R-:W-:Y:S01]  /*1b5810*/  IADD3.X R0, P1, PT, RZ, R106, RZ, P2, !PT ;  /* 0x0000006aff007210 */ /* 0x000fe2000173e4ff */
[----:B------:R-:W-:Y:S01]  /*1b5820*/  IMAD.WIDE.U32 R90, R10, 0x1, RZ ;  /* 0x000000010a5a7825 */ /* 0x000fe200078e00ff */
[----:B------:R-:W-:-:S02]  /*1b5830*/  IADD3.X R112, P5, PT, R113, R112, RZ, P5, !PT ;  /* 0x0000007071707210 */ /* 0x000fc40002fbe4ff */
[----:B------:R-:W-:Y:S02]  /*1b5840*/  IADD3.X R107, PT, PT, RZ, R107, RZ, P1, !PT ;  /* 0x0000006bff6b7210 */ /* 0x000fe40000ffe4ff */
[----:B------:R-:W-:Y:S02]  /*1b5850*/  IADD3.X R150, P2, PT, R57, R151, RZ, P4, !PT ;  /* 0x0000009739967210 */ /* 0x000fe4000275e4ff */
[----:B------:R-:W-:Y:S02]  /*1b5860*/  IADD3 RZ, P1, PT, R112, R96, RZ ;  /* 0x0000006070ff7210 */ /* 0x000fe40007f3e0ff */
[----:B------:R-:W-:Y:S01]  /*1b5870*/  IADD3.X R113, P5, PT, R100, R149, RZ, P5, !PT ;  /* 0x0000009564717210 */ /* 0x000fe20002fbe4ff */
[----:B------:R-:W-:Y:S01]  /*1b5880*/  IMAD.WIDE.U32 R100, R10, -0x45f6b800, RZ ;  /* 0xba0948000a647825 */ /* 0x000fe200078e00ff */
[----:B------:R-:W-:Y:S02]  /*1b5890*/  IADD3.X R74, P2, PT, R74, R59, RZ, P2, !PT ;  /* 0x0000003b4a4a7210 */ /* 0x000fe4000175e4ff */
[----:B------:R-:W-:Y:S01]  /*1b58a0*/  IADD3.X RZ, P1, PT, R113, R97, RZ, P1, !PT ;  /* 0x0000006171ff7210 */ /* 0x000fe20000f3e4ff */
[----:B------:R-:W-:Y:S01]  /*1b58b0*/  IMAD R59, R102, -0x7af74001, -R99 ;  /* 0x8508bfff663b7824 */ /* 0x000fe200078e0a63 */
[----:B------:R-:W-:Y:S01]  /*1b58c0*/  IADD3.X R15, P5, PT, RZ, RZ, RZ, P5, !PT ;  /* 0x000000ffff0f7210 */ /* 0x000fe20002fbe4ff */
[----:B------:R-:W-:Y:S01]  /*1b58d0*/  IMAD.WIDE.U32 R96, R10, 0x30000000, RZ ;  /* 0x300000000a607825 */ /* 0x000fe200078e00ff */
[----:B------:R-:W-:-:S02]  /*1b58e0*/  IADD3.X R75, P2, PT, R150, R61, RZ, P2, !PT ;  /* 0x0000003d964b7210 */ /* 0x000fc4000175e4ff */
[----:B------:R-:W-:Y:S01]  /*1b58f0*/  IADD3.X R83, P1, PT, R15, R94, RZ, P1, !PT ;  /* 0x0000005e0f537210 */ /* 0x000fe20000f3e4ff */
[----:B------:R-:W-:Y:S01]  /*1b5900*/  IMAD.X R94, RZ, RZ, RZ, P5 ;  /* 0x000000ffff5e7224 */ /* 0x000fe200028e06ff */
[----:B------:R-:W-:Y:S01]  /*1b5910*/  IADD3.X R55, P4, PT, RZ, RZ, RZ, P2, !PT ;  /* 0x000000ffff377210 */ /* 0x000fe2000179e4ff */
[----:B------:R-:W-:Y:S01]  /*1b5920*/  IMAD.IADD R59, R11, 0x1, R59 ;  /* 0x000000010b3b7824 */ /* 0x000fe200078e023b */
[----:B------:R-:W-:Y:S01]  /*1b5930*/  SHF.L.W.U32.HI R15, R79, 0x1, R62 ;  /* 0x000000014f0f7819 */ /* 0x000fe20000010e3e */
[----:B------:R-:W-:Y:S01]  /*1b5940*/  IMAD.WIDE.U32 R132, R132, 0x17c510ea, R74 ;  /* 0x17c510ea84847825 */ /* 0x000fe200078e004a */
[----:B------:R-:W-:Y:S02]  /*1b5950*/  IADD3.X R94, P5, PT, R94, R95, RZ, P1, !PT ;  /* 0x0000005f5e5e7210 */ /* 0x000fe40000fbe4ff */
[----:B------:R-:W-:Y:S01]  /*1b5960*/  IADD3 RZ, P1, PT, R74, R144, RZ ;  /* 0x000000904aff7210 */ /* 0x000fe20007f3e0ff */
[----:B------:R-:W-:Y:S01]  /*1b5970*/  IMAD.X R71, RZ, RZ, RZ, P4 ;  /* 0x000000ffff477224 */ /* 0x000fe200020e06ff */
[----:B------:R-:W-:Y:S01]  /*1b5980*/  IADD3.X R82, P4, PT, R83, R68, RZ, P5, !PT ;  /* 0x0000004453527210 */ /* 0x000fe20002f9e4ff */
[----:B------:R-:W-:Y:S01]  /*1b5990*/  IMAD.IADD R152, R133, 0x1, R152 ;  /* 0x0000000185987824 */ /* 0x000fe200078e0298 */
[----:B------:R-:W-:Y:S01]  /*1b59a0*/  IADD3.X RZ, P1, PT, R75, R56, RZ, P1, !PT ;  /* 0x000000384bff7210 */ /* 0x000fe20000f3e4ff */
[----:B------:R-:W-:Y:S01]  /*1b59b0*/  IMAD.WIDE.U32 R56, R59, 0x1, RZ ;  /* 0x000000013b387825 */ /* 0x000fe200078e00ff */
[----:B------:R-:W-:-:S02]  /*1b59c0*/  IADD3.X R83, P4, PT, R94, R143, RZ, P4, !PT ;  /* 0x0000008f5e537210 */ /* 0x000fc4000279e4ff */
[----:B------:R-:W-:Y:S01]  /*1b59d0*/  SHF.L.W.U32.HI R4, R62, 0x1, R87 ;  /* 0x000000013e047819 */ /* 0x000fe20000010e57 */
[----:B------:R-:W-:Y:S01]  /*1b59e0*/  IMAD.WIDE.U32 R74, R59, 0xf5138f, RZ ;  /* 0x00f5138f3b4a7825 */ /* 0x000fe200078e00ff */
[----:B------:R-:W-:Y:S02]  /*1b59f0*/  IADD3.X R61, P4, PT, RZ, RZ, RZ, P4, !PT ;  /* 0x000000ffff3d7210 */ /* 0x000fe4000279e4ff */
[----:B------:R-:W-:Y:S01]  /*1b5a00*/  IADD3.X R78, P3, PT, R15, R78, RZ, P3, !PT ;  /* 0x0000004e0f4e7210 */ /* 0x000fe20001f7e4ff */
[----:B------:R-:W-:Y:S01]  /*1b5a10*/  IMAD.WIDE.U32 R62, P5, R10, -0x7af74000, R56 ;  /* 0x8508c0000a3e7825 */ /* 0x000fe200078a0038 */
[----:B------:R-:W-:Y:S02]  /*1b5a20*/  IADD3.X R72, P1, PT, R55, R128, RZ, P1, !PT ;  /* 0x0000008037487210 */ /* 0x000fe40000f3e4ff */
[----:B------:R-:W-:Y:S01]  /*1b5a30*/  IADD3 RZ, P2, PT, R102, R90, RZ ;  /* 0x0000005a66ff7210 */ /* 0x000fe20007f5e0ff */
[----:B------:R-:W-:Y:S01]  /*1b5a40*/  IMAD.X R69, RZ, RZ, RZ, P4 ;  /* 0x000000ffff457224 */ /* 0x000fe200020e06ff */
[----:B------:R-:W-:Y:S01]  /*1b5a50*/  IADD3.X R55, P4, PT, R4, R53, RZ, P3, !PT ;  /* 0x0000003504377210 */ /* 0x000fe20001f9e4ff */
[----:B------:R-:W-:Y:S01]  /*1b5a60*/  IMAD.WIDE.U32 R14, R16, R14, R66 ;  /* 0x0000000e100e7225 */ /* 0x000fe200078e0042 */
[----:B------:R-:W-:-:S02]  /*1b5a70*/  IADD3 R90, P3, PT, R91, R62, RZ ;  /* 0x0000003e5b5a7210 */ /* 0x000fc40007f7e0ff */
[----:B------:R-:W-:Y:S01]  /*1b5a80*/  IADD3.X R67, PT, PT, RZ, RZ, RZ, P5, !PT ;  /* 0x000000ffff437210 */ /* 0x000fe20002ffe4ff */
[----:B------:R-:W-:Y:S01]  /*1b5a90*/  IMAD.MOV.U32 R66, RZ, RZ, R63 ;  /* 0x000000ffff427224 */ /* 0x000fe200078e003f */
[----:B------:R-:W-:Y:S01]  /*1b5aa0*/  IADD3 RZ, P5, PT, R82, R88, RZ ;  /* 0x0000005852ff7210 */ /* 0x000fe20007fbe0ff */
[----:B------:R-:W-:Y:S01]  /*1b5ab0*/  IMAD.WIDE.U32 R56, R6, -0x45f6b800, R112 ;  /* 0xba09480006387825 */ /* 0x000fe200078e0070 */
[----:B------:R-:W-:Y:S02]  /*1b5ac0*/  IADD3.X RZ, P2, PT, R99, R90, RZ, P2, !PT ;  /* 0x0000005a63ff7210 */ /* 0x000fe4000175e4ff */
[----:B------:R-:W-:Y:S01]  /*1b5ad0*/  SHF.L.W.U32.HI R11, R87, 0x1, R14 ;  /* 0x00000001570b7819 */ /* 0x000fe20000010e0e */
[----:B------:R-:W-:Y:S01]  /*1b5ae0*/  IMAD.WIDE.U32.X R62, R59, -0x7af74000, R66, P3 ;  /* 0x8508c0003b3e7825 */ /* 0x000fe200018e0442 */
[----:B------:R-:W-:Y:S02]  /*1b5af0*/  IADD3.X RZ, P3, PT, R83, R13, RZ, P5, !PT ;  /* 0x0000000d53ff7210 */ /* 0x000fe40002f7e4ff */
[----:B------:R-:W-:Y:S01]  /*1b5b00*/  IADD3.X R128, P1, PT, R71, R129, RZ, P1, !PT ;  /* 0x0000008147807210 */ /* 0x000fe20000f3e4ff */
[----:B------:R-:W-:Y:S01]  /*1b5b10*/  IMAD.IADD R85, R15, 0x1, R84 ;  /* 0x000000010f557824 */ /* 0x000fe200078e0254 */
[----:B------:R-:W-:Y:S01]  /*1b5b20*/  IADD3.X R15, P2, PT, RZ, R62, RZ, P2, !PT ;  /* 0x0000003eff0f7210 */ /* 0x000fe2000175e4ff */
[----:B------:R-:W-:Y:S01]  /*1b5b30*/  IMAD.IADD R81, R57, 0x1, R80 ;  /* 0x0000000139517824 */ /* 0x000fe200078e0250 */
[----:B------:R-:W-:Y:S01]  /*1b5b40*/  IADD3.X R57, P0, PT, RZ, RZ, RZ, P0, !PT ;  /* 0x000000ffff397210 */ /* 0x000fe2000071e4ff */
[----:B------:R-:W-:Y:S01]  /*1b5b50*/  IMAD.WIDE.U32 R12, R59, 0x30000000, RZ ;  /* 0x300000003b0c7825 */ /* 0x000fe200078e00ff */
[----:B------:R-:W-:-:S02]  /*1b5b60*/  IADD3.X R133, P3, PT, R61, R92, RZ, P3, !PT ;  /* 0x0000005c3d857210 */ /* 0x000fc40001f7e4ff */
[----:B------:R-:W-:Y:S01]  /*1b5b70*/  IADD3.X R4, P5, PT, RZ, R63, RZ, P2, !PT ;  /* 0x0000003fff047210 */ /* 0x000fe200017be4ff */
[----:B------:R-:W-:Y:S01]  /*1b5b80*/  IMAD.WIDE.U32 R86, R59, -0x45f6b800, RZ ;  /* 0xba0948003b567825 */ /* 0x000fe200078e00ff */
[----:B------:R-:W-:Y:S02]  /*1b5b90*/  IADD3.X R61, P2, PT, R69, R93, RZ, P3, !PT ;  /* 0x0000005d453d7210 */ /* 0x000fe40001f5e4ff */
[----:B------:R-:W-:Y:S01]  /*1b5ba0*/  SHF.L.W.U32.HI R53, R14, 0x1, R85 ;  /* 0x000000010e357819 */ /* 0x000fe20000010e55 */
[----:B------:R-:W-:Y:S01]  /*1b5bb0*/  IMAD.X R71, RZ, RZ, RZ, P0 ;  /* 0x000000ffff477224 */ /* 0x000fe200000e06ff */
[----:B------:R-:W-:Y:S01]  /*1b5bc0*/  IADD3.X R92, P0, PT, R15, R56, RZ, P5, !PT ;  /* 0x000000380f5c7210 */ /* 0x000fe20002f1e4ff */
[----:B------:R-:W-:Y:S01]  /*1b5bd0*/  IMAD.WIDE.U32 R94, P3, R10, 0x170b5d44, R12 ;  /* 0x170b5d440a5e7825 */ /* 0x000fe2000786000c */
[----:B------:R-:W-:Y:S02]  /*1b5be0*/  IADD3.X R72, P1, PT, R72, R57, RZ, P1, !PT ;  /* 0x0000003948487210 */ /* 0x000fe40000f3e4ff */
[----:B------:R-:W-:Y:S01]  /*1b5bf0*/  IADD3.X R93, P0, PT, R4, R81, RZ, P0, !PT ;  /* 0x00000051045d7210 */ /* 0x000fe2000071e4ff */
[----:B------:R-:W-:Y:S01]  /*1b5c00*/  IMAD.WIDE.U32 R86, P5, R10, 0x1ef3622f, R86 ;  /* 0x1ef3622f0a567825 */ /* 0x000fe200078a0056 */
[----:B------:R-:W-:-:S02]  /*1b5c10*/  IADD3.X R132, P2, PT, R133, R132, RZ, P2, !PT ;  /* 0x0000008485847210 */ /* 0x000fc4000175e4ff */
[----:B------:R-:W-:Y:S01]  /*1b5c20*/  SHF.L.W.U32.HI R85, R85, 0x1, R0 ;  /* 0x0000000155557819 */ /* 0x000fe20000010e00 */
[----:B------:R-:W-:Y:S01]  /*1b5c30*/  IMAD.X R99, RZ, RZ, RZ, P3 ;  /* 0x000000ffff637224 */ /* 0x000fe200018e06ff */
[----:B------:R-:W-:Y:S01]  /*1b5c40*/  IADD3 R79, P3, PT, R94, R97, RZ ;  /* 0x000000615e4f7210 */ /* 0x000fe20007f7e0ff */
[----:B------:R-:W-:Y:S01]  /*1b5c50*/  IMAD.X R91, RZ, RZ, RZ, P5 ;  /* 0x000000ffff5b7224 */ /* 0x000fe200028e06ff */
[----:B------:R-:W-:Y:S01]  /*1b5c60*/  IADD3 R97, P5, PT, R86, R101, RZ ;  /* 0x0000006556617210 */ /* 0x000fe20007fbe0ff */
[----:B------:R-:W-:Y:S01]  /*1b5c70*/  IMAD.WIDE.U32 R62, R59, 0x6ca1493b, RZ ;  /* 0x6ca1493b3b3e7825 */ /* 0x000fe200078e00ff */
[----:B------:R-:W-:Y:S02]  /*1b5c80*/  MOV R90, R87 ;  /* 0x00000057005a7202 */ /* 0x000fe40000000f00 */
[----:B------:R-:W-:Y:S01]  /*1b5c90*/  IADD3.X R133, P2, PT, R61, R152, RZ, P2, !PT ;  /* 0x000000983d857210 */ /* 0x000fe2000175e4ff */
[----:B------:R-:W-:Y:S01]  /*1b5ca0*/  IMAD.MOV.U32 R98, RZ, RZ, R95 ;  /* 0x000000ffff627224 */ /* 0x000fe200078e005f */
[----:B------:R-:W-:Y:S01]  /*1b5cb0*/  SHF.L.W.U32.HI R0, R0, 0x1, R107 ;  /* 0x0000000100007819 */ /* 0x000fe20000010e6b */
[----:B------:R-:W-:Y:S01]  /*1b5cc0*/  IMAD.WIDE.U32.X R90, R59, 0x1ef3622f, R90, P5 ;  /* 0x1ef3622f3b5a7825 */ /* 0x000fe200028e045a */
[----:B------:R-:W-:-:S03]  /*1b5cd0*/  IADD3.X R61, P2, PT, RZ, RZ, RZ, P2, !PT ;  /* 0x000000ffff3d7210 */ /* 0x000fc6000175e4ff */
[----:B------:R-:W-:-:S04]  /*1b5ce0*/  IMAD.WIDE.U32.X R98, R59, 0x170b5d44, R98, P3 ;  /* 0x170b5d443b627825 */ /* 0x000fc800018e0462 */
[----:B------:R-:W-:-:S04]  /*1b5cf0*/  IMAD.WIDE.U32 R12, R59, 0x17c510ea, RZ ;  /* 0x17c510ea3b0c7825 */ /* 0x000fc800078e00ff */
[----:B------:R-:W-:-:S04]  /*1b5d00*/  IMAD.WIDE.U32 R74, P3, R10, 0x1a22d9f3, R74 ;  /* 0x1a22d9f30a4a7825 */ /* 0x000fc8000786004a */
[----:B------:R-:W-:-:S04]  /*1b5d10*/  IMAD.WIDE.U32 R62, P5, R10, -0x39c4fa40, R62 ;  /* 0xc63b05c00a3e7825 */ /* 0x000fc800078a003e */
[----:B------:R-:W-:-:S04]  /*1b5d20*/  IMAD.WIDE.U32 R88, R10, 0xf5138f, RZ ;  /* 0x00f5138f0a587825 */ /* 0x000fc800078e00ff */
        /* <DEDUP_REMOVED lines=11> */
[----:B------:R-:W-:Y:S01]  /*1b5de0*/  IMAD.MOV.U32 R66, RZ, RZ, R63 ;  /* 0x000000ffff427224 */ /* 0x000fe200078e003f */
[----:B------:R-:W-:Y:S01]  /*1b5df0*/  IADD3.X R63, PT, PT, RZ, RZ, RZ, P2, !PT ;  /* 0x000000ffff3f7210 */ /* 0x000fe200017fe4ff */
[----:B------:R-:W-:Y:S01]  /*1b5e00*/  IMAD.MOV.U32 R56, RZ, RZ, R13 ;  /* 0x000000ffff387224 */ /* 0x000fe200078e000d */
[----:B------:R-:W-:Y:S01]  /*1b5e10*/  IADD3.X R13, P0, PT, RZ, RZ, RZ, P0, !PT ;  /* 0x000000ffff0d7210 */ /* 0x000fe2000071e4ff */
[----:B------:R-:W-:-:S04]  /*1b5e20*/  IMAD.WIDE.U32.X R66, R59, -0x39c4fa40, R66, P5 ;  /* 0xc63b05c03b427825 */ /* 0x000fc800028e0442 */
[----:B------:R-:W-:Y:S01]  /*1b5e30*/  IMAD.WIDE.U32.X R56, R59, 0x1ae3a46, R56, P3 ;  /* 0x01ae3a463b387825 */ /* 0x000fe200018e0438 */
[----:B------:R-:W-:Y:S02]  /*1b5e40*/  IADD3.X R59, P3, PT, R128, R71, RZ, P1, !PT ;  /* 0x00000047803b7210 */ /* 0x000fe40000f7e4ff */
[----:B------:R-:W-:Y:S01]  /*1b5e50*/  IADD3 RZ, P1, PT, R92, R96, RZ ;  /* 0x000000605cff7210 */ /* 0x000fe20007f3e0ff */
[----:B------:R-:W-:Y:S01]  /*1b5e60*/  IMAD.X R15, RZ, RZ, RZ, P0 ;  /* 0x000000ffff0f7224 */ /* 0x000fe200000e06ff */
[----:B------:R-:W-:Y:S01]  /*1b5e70*/  IADD3 RZ, P0, PT, R132, R58, RZ ;  /* 0x0000003a84ff7210 */ /* 0x000fe20007f1e0ff */
[----:B------:R-:W-:Y:S01]  /*1b5e80*/  IMAD.WIDE.U32 R82, R6, 0xf5138f, R82 ;  /* 0x00f5138f06527825 */ /* 0x000fe200078e0052 */
[----:B------:R-:W-:Y:S02]  /*1b5e90*/  IADD3.X RZ, P1, PT, R93, R79, RZ, P1, !PT ;  /* 0x0000004f5dff7210 */ /* 0x000fe40000f3e4ff */
[----:B------:R-:W-:Y:S01]  /*1b5ea0*/  IADD3.X R69, P5, PT, R72, R9, RZ, P3, !PT ;  /* 0x0000000948457210 */ /* 0x000fe20001fbe4ff */
        /* <DEDUP_REMOVED lines=13> */
[----:B------:R-:W-:Y:S01]  /*1b5f80*/  IADD3.X R83, P1, PT, R98, R13, RZ, P1, !PT ;  /* 0x0000000d62537210 */ /* 0x000fe20000f3e4ff */
[----:B------:R-:W-:Y:S01]  /*1b5f90*/  IMAD.IADD R63, R59, 0x1, R54 ;  /* 0x000000013b3f7824 */ /* 0x000fe200078e0236 */
[----:B------:R-:W-:Y:S01]  /*1b5fa0*/  IADD3.X R54, P5, PT, RZ, R7, RZ, P5, !PT ;  /* 0x00000007ff367210 */ /* 0x000fe20002fbe4ff */
[----:B------:R-:W-:Y:S01]  /*1b5fb0*/  IMAD R7, R92, -0x7af74001, -R15 ;  /* 0x8508bfff5c077824 */ /* 0x000fe200078e0a0f */
[----:B------:R-:W-:Y:S01]  /*1b5fc0*/  IADD3.X R64, P2, PT, R64, R69, RZ, P2, !PT ;  /* 0x0000004540407210 */ /* 0x000fe2000175e4ff */
[----:B------:R-:W-:Y:S01]  /*1b5fd0*/  IMAD.WIDE.U32 R94, R8, 0x1, RZ ;  /* 0x00000001085e7825 */ /* 0x000fe200078e00ff */
[----:B------:R-:W-:Y:S02]  /*1b5fe0*/  IADD3 RZ, P0, PT, R82, R100, RZ ;  /* 0x0000006452ff7210 */ /* 0x000fe40007f1e0ff */
[----:B------:R-:W-:Y:S01]  /*1b5ff0*/  IADD3.X R65, P2, PT, R65, R110, RZ, P2, !PT ;  /* 0x0000006e41417210 */ /* 0x000fe2000175e4ff */
[----:B------:R-:W-:Y:S01]  /*1b6000*/  IMAD.IADD R13, R9, 0x1, R7 ;  /* 0x00000001090d7824 */ /* 0x000fe200078e0207 */
[----:B------:R-:W-:-:S02]  /*1b6010*/  IADD3.X R69, PT, PT, RZ, RZ, RZ, P5, P3 ;  /* 0x000000ffff457210 */ /* 0x000fc40002fe64ff */
[----:B------:R-:W-:Y:S02]  /*1b6020*/  IADD3.X R59, P1, PT, RZ, RZ, RZ, P1, !PT ;  /* 0x000000ffff3b7210 */ /* 0x000fe40000f3e4ff */
[----:B------:R-:W-:Y:S01]  /*1b6030*/  IADD3 RZ, P3, PT, R92, R94, RZ ;  /* 0x0000005e5cff7210 */ /* 0x000fe20007f7e0ff */
[----:B------:R-:W-:Y:S01]  /*1b6040*/  IMAD.WIDE.U32 R92, R13, 0x1, RZ ;  /* 0x000000010d5c7825 */ /* 0x000fe200078e00ff */
[----:B------:R-:W-:Y:S02]  /*1b6050*/  IADD3.X RZ, P0, PT, R83, R97, RZ, P0, !PT ;  /* 0x0000006153ff7210 */ /* 0x000fe4000071e4ff */
[----:B------:R-:W-:Y:S01]  /*1b6060*/  IADD3.X R89, P2, PT, RZ, RZ, RZ, P2, !PT ;  /* 0x000000ffff597210 */ /* 0x000fe2000175e4ff */
[----:B------:R-:W-:Y:S01]  /*1b6070*/  IMAD.X R7, RZ, RZ, RZ, P1 ;  /* 0x000000ffff077224 */ /* 0x000fe200008e06ff */
[----:B------:R-:W-:Y:S02]  /*1b6080*/  IADD3.X R59, P0, PT, R59, R90, RZ, P0, !PT ;  /* 0x0000005a3b3b7210 */ /* 0x000fe4000071e4ff */
[----:B------:R-:W-:Y:S01]  /*1b6090*/  IADD3 RZ, P1, PT, R64, R60, RZ ;  /* 0x0000003c40ff7210 */ /* 0x000fe20007f3e0ff */
[----:B------:R-:W-:Y:S01]  /*1b60a0*/  IMAD.X R9, RZ, RZ, RZ, P2 ;  /* 0x000000ffff097224 */ /* 0x000fe200010e06ff */
[----:B------:R-:W-:Y:S01]  /*1b60b0*/  IADD3.X R90, P5, PT, R7, R91, RZ, P0, !PT ;  /* 0x0000005b075a7210 */ /* 0x000fe200007be4ff */
[----:B------:R-:W-:Y:S01]  /*1b60c0*/  IMAD.WIDE.U32 R92, P2, R8, -0x7af74000, R92 ;  /* 0x8508c000085c7825 */ /* 0x000fe2000784005c */
[----:B------:R-:W-:-:S03]  /*1b60d0*/  IADD3.X RZ, P1, PT, R65, R2, RZ, P1, !PT ;  /* 0x0000000241ff7210 */ /* 0x000fc60000f3e4ff */
        /* <DEDUP_REMOVED lines=8> */
[----:B------:R-:W-:Y:S02]  /*1b6160*/  IADD3.X R59, P2, PT, R90, R63, RZ, P2, !PT ;  /* 0x0000003f5a3b7210 */ /* 0x000fe4000175e4ff */
[----:B------:R-:W-:Y:S01]  /*1b6170*/  IADD3 R87, PT, PT, R61, R86, RZ ;  /* 0x000000563d577210 */ /* 0x000fe20007ffe0ff */
[----:B------:R-:W-:Y:S01]  /*1b6180*/  IMAD.WIDE.U32.X R64, R13, -0x7af74000, R82, P0 ;  /* 0x8508c0000d407825 */ /* 0x000fe200000e0452 */
[----:B------:R-:W-:-:S02]  /*1b6190*/  IADD3 RZ, P0, PT, R58, R88, RZ ;  /* 0x000000583aff7210 */ /* 0x000fc40007f1e0ff */
[----:B------:R-:W-:Y:S01]  /*1b61a0*/  IADD3.X R71, P2, PT, RZ, RZ, RZ, P2, !PT ;  /* 0x000000ffff477210 */ /* 0x000fe2000175e4ff */
[----:B------:R-:W-:Y:S01]  /*1b61b0*/  IMAD.WIDE.U32 R82, R13, 0x30000000, RZ ;  /* 0x300000000d527825 */ /* 0x000fe200078e00ff */
[----:B------:R-:W-:Y:S02]  /*1b61c0*/  IADD3.X R61, P3, PT, RZ, R64, RZ, P3, !PT ;  /* 0x00000040ff3d7210 */ /* 0x000fe40001f7e4ff */
[----:B------:R-:W-:Y:S01]  /*1b61d0*/  IADD3.X RZ, P0, PT, R59, R101, RZ, P0, !PT ;  /* 0x000000653bff7210 */ /* 0x000fe2000071e4ff */
[----:B------:R-:W-:Y:S01]  /*1b61e0*/  IMAD.IADD R7, R7, 0x1, R70 ;  /* 0x0000000107077824 */ /* 0x000fe200078e0246 */
[----:B------:R-:W-:Y:S01]  /*1b61f0*/  IADD3.X R84, P1, PT, R9, R77, RZ, P1, !PT ;  /* 0x0000004d09547210 */ /* 0x000fe20000f3e4ff */
        /* <DEDUP_REMOVED lines=14> */
[----:B------:R-:W-:Y:S01]  /*1b62e0*/  IADD3.X RZ, P2, PT, R61, R9, RZ, P2, !PT ;  /* 0x000000093dff7210 */ /* 0x000fe2000175e4ff */
[----:B------:R-:W-:Y:S01]  /*1b62f0*/  IMAD.WIDE.U32.X R64, R13, 0x170b5d44, R76, P5 ;  /* 0x170b5d440d407825 */ /* 0x000fe200028e044c */
[----:B------:R-:W-:Y:S02]  /*1b6300*/  IADD3.X R70, P0, PT, R71, R6, RZ, P0, !PT ;  /* 0x0000000647467210 */ /* 0x000fe4000071e4ff */
        /* <DEDUP_REMOVED lines=12> */
[----:B------:R-:W-:Y:S01]  /*1b63d0*/  IMAD.WIDE.U32 R6, R8, -0x45f6b800, RZ ;  /* 0xba09480008067825 */ /* 0x000fe200078e00ff */
[----:B------:R-:W-:Y:S02]  /*1b63e0*/  IADD3.X R79, P3, PT, R64, R75, RZ, P3, !PT ;  /* 0x0000004b404f7210 */ /* 0x000fe40001f7e4ff */
[----:B------:R-:W-:Y:S01]  /*1b63f0*/  IADD3.X R63, PT, PT, RZ, RZ, RZ, P0, !PT ;  /* 0x000000ffff3f7210 */ /* 0x000fe200007fe4ff */
[----:B------:R-:W-:Y:S01]  /*1b6400*/  IMAD.WIDE.U32 R64, R13, 0xf5138f, RZ ;  /* 0x00f5138f0d407825 */ /* 0x000fe200078e00ff */
[----:B------:R-:W-:-:S02]  /*1b6410*/  IADD3.X R81, P3, PT, RZ, RZ, RZ, P3, !PT ;  /* 0x000000ffff517210 */ /* 0x000fc40001f7e4ff */
[----:B------:R-:W-:Y:S01]  /*1b6420*/  IADD3.X R84, P5, PT, R84, R55, RZ, P5, !PT ;  /* 0x0000003754547210 */ /* 0x000fe20002fbe4ff */
[----:B------:R-:W-:Y:S01]  /*1b6430*/  IMAD.WIDE.U32 R76, P0, R8, 0x1ef3622f, R58 ;  /* 0x1ef3622f084c7825 */ /* 0x000fe2000780003a */
[----:B------:R-:W-:-:S03]  /*1b6440*/  IADD3 RZ, P2, PT, R70, R68, RZ ;  /* 0x0000004446ff7210 */ /* 0x000fc60007f5e0ff */
[----:B------:R-:W-:Y:S01]  /*1b6450*/  IMAD.X R9, RZ, RZ, RZ, P3 ;  /* 0x000000ffff097224 */ /* 0x000fe200018e06ff */
[----:B------:R-:W-:Y:S01]  /*1b6460*/  IADD3.X RZ, P2, PT, R71, R103, RZ, P2, !PT ;  /* 0x0000006747ff7210 */ /* 0x000fe2000175e4ff */
[----:B------:R-:W-:-:S03]  /*1b6470*/  IMAD.WIDE.U32 R64, P3, R8, 0x1a22d9f3, R64 ;  /* 0x1a22d9f308407825 */ /* 0x000fc60007860040 */
[----:B------:R-:W-:Y:S01]  /*1b6480*/  IADD3.X R2, P2, PT, R15, R66, RZ, P2, !PT ;  /* 0x000000420f027210 */ /* 0x000fe2000175e4ff */
[----:B------:R-:W-:-:S03]  /*1b6490*/  IMAD.WIDE.U32 R74, R8, 0x30000000, R60 ;  /* 0x30000000084a7825 */ /* 0x000fc600078e003c */
[----:B------:R-:W-:Y:S01]  /*1b64a0*/  IADD3.X R15, P2, PT, R63, R67, RZ, P2, !PT ;  /* 0x000000433f0f7210 */ /* 0x000fe2000175e4ff */
[----:B------:R-:W-:Y:S01]  /*1b64b0*/  IMAD.X R55, RZ, RZ, RZ, P0 ;  /* 0x000000ffff377224 */ /* 0x000fe200000e06ff */
[----:B------:R-:W-:Y:S01]  /*1b64c0*/  IADD3 R7, P0, PT, R76, R7, RZ ;  /* 0x000000074c077210 */ /* 0x000fe20007f1e0ff */
[----:B------:R-:W-:Y:S01]  /*1b64d0*/  IMAD.X R83, RZ, RZ, RZ, P3 ;  /* 0x000000ffff537224 */ /* 0x000fe200018e06ff */
[----:B------:R-:W-:Y:S01]  /*1b64e0*/  IADD3 R93, P3, PT, R64, R87, RZ ;  /* 0x00000057405d7210 */ /* 0x000fe20007f7e0ff */
[----:B------:R-:W-:Y:S02]  /*1b64f0*/  IMAD.MOV.U32 R54, RZ, RZ, R77 ;  /* 0x000000ffff367224 */ /* 0x000fe400078e004d */
[----:B------:R-:W-:-:S04]  /*1b6500*/  IMAD.WIDE.U32 R60, R13, 0x6ca1493b, RZ ;  /* 0x6ca1493b0d3c7825 */ /* 0x000fc800078e00ff */
[----:B------:R-:W-:Y:S02]  /*1b6510*/  IMAD.IADD R87, R75, 0x1, R82 ;  /* 0x000000014b577824 */ /* 0x000fe400078e0252 */
        /* <DEDUP_REMOVED lines=11> */
[----:B------:R-:W-:Y:S01]  /*1b65d0*/  IMAD.WIDE.U32 R58, R10, 0x6ca1493b, R70 ;  /* 0x6ca1493b0a3a7825 */ /* 0x000fe200078e0046 */
[----:B------:R-:W-:-:S03]  /*1b65e0*/  IADD3.X R70, P2, PT, R2, R89, RZ, P2, !PT ;  /* 0x0000005902467210 */ /* 0x000fc6000175e4ff */
[----:B------:R-:W-:Y:S01]  /*1b65f0*/  IMAD.WIDE.U32 R6, R13, 0x17c510ea, RZ ;  /* 0x17c510ea0d067825 */ /* 0x000fe200078e00ff */
[----:B------:R-:W-:Y:S02]  /*1b6600*/  IADD3 R72, PT, PT, R59, R62, RZ ;  /* 0x0000003e3b487210 */ /* 0x000fe40007ffe0ff */
[----:B------:R-:W-:Y:S01]  /*1b6610*/  IADD3.X R80, P0, PT, R81, R58, RZ, P0, !PT ;  /* 0x0000003a51507210 */ /* 0x000fe2000071e4ff */
[----:B------:R-:W-:Y:S01]  /*1b6620*/  IMAD.MOV.U32 R66, RZ, RZ, R61 ;  /* 0x000000ffff427224 */ /* 0x000fe200078e003d */
[----:B------:R-:W-:Y:S01]  /*1b6630*/  IADD3.X R71, P2, PT, R15, R84, RZ, P2, !PT ;  /* 0x000000540f477210 */ /* 0x000fe2000175e4ff */
        /* <DEDUP_REMOVED lines=10> */
[----:B------:R-:W-:Y:S01]  /*1b66e0*/  IMAD.IADD R2, R7, 0x1, R61 ;  /* 0x0000000107027824 */ /* 0x000fe200078e023d */
[----:B------:R-:W-:Y:S01]  /*1b66f0*/  IADD3.X R7, P2, PT, RZ, RZ, RZ, P2, !PT ;  /* 0x000000ffff077210 */ /* 0x000fe2000175e4ff */
[----:B------:R-:W-:Y:S01]  /*1b6700*/  IMAD.WIDE.U32.X R58, R13, 0x1ae3a46, R58, P3 ;  /* 0x01ae3a460d3a7825 */ /* 0x000fe200018e043a */
[----:B------:R-:W-:Y:S02]  /*1b6710*/  IADD3.X R9, P3, PT, RZ, RZ, RZ, P0, !PT ;  /* 0x000000ffff097210 */ /* 0x000fe4000077e4ff */
[----:B------:R-:W-:Y:S01]  /*1b6720*/  IADD3 RZ, P0, PT, R70, R14, RZ ;  /* 0x0000000e46ff7210 */ /* 0x000fe20007f1e0ff */
[----:B------:R-:W-:Y:S01]  /*1b6730*/  IMAD.WIDE.U32 R90, R2, 0x1, RZ ;  /* 0x00000001025a7825 */ /* 0x000fe200078e00ff */
[----:B------:R-:W-:-:S02]  /*1b6740*/  IADD3.X R63, P5, PT, RZ, R63, RZ, P5, !PT ;  /* 0x0000003fff3f7210 */ /* 0x000fc40002fbe4ff */
[----:B------:R-:W-:Y:S01]  /*1b6750*/  IADD3.X RZ, P0, PT, R71, R4, RZ, P0, !PT ;  /* 0x0000000447ff7210 */ /* 0x000fe2000071e4ff */
[----:B------:R-:W-:-:S03]  /*1b6760*/  IMAD.WIDE.U32 R88, R6, 0x1, RZ ;  /* 0x0000000106587825 */ /* 0x000fc600078e00ff */
[----:B------:R-:W-:Y:S01]  /*1b6770*/  IADD3.X R72, P0, PT, R7, R56, RZ, P0, !PT ;  /* 0x0000003807487210 */ /* 0x000fe2000071e4ff */
[----:B------:R-:W-:Y:S01]  /*1b6780*/  IMAD.X R55, RZ, RZ, RZ, P2 ;  /* 0x000000ffff377224 */ /* 0x000fe200010e06ff */
[----:B------:R-:W-:Y:S01]  /*1b6790*/  IADD3 RZ, P2, PT, R74, R88, RZ ;  /* 0x000000584aff7210 */ /* 0x000fe20007f5e0ff */
[----:B------:R-:W-:Y:S02]  /*1b67a0*/  IMAD.X R13, RZ, RZ, RZ, P3 ;  /* 0x000000ffff0d7224 */ /* 0x000fe400018e06ff */
[----:B------:R-:W-:Y:S01]  /*1b67b0*/  IMAD.WIDE.U32 R90, P3, R6, -0x7af74000, R90 ;  /* 0x8508c000065a7825 */ /* 0x000fe2000786005a */
[----:B------:R-:W-:-:S03]  /*1b67c0*/  IADD3.X R55, P0, PT, R55, R57, RZ, P0, !PT ;  /* 0x0000003937377210 */ /* 0x000fc6000071e4ff */
[----:B------:R-:W-:Y:S01]  /*1b67d0*/  IMAD.WIDE.U32 R74, R8, -0x45f6b800, R78 ;  /* 0xba094800084a7825 */ /* 0x000fe200078e004e */
[----:B------:R-:W-:-:S03]  /*1b67e0*/  IADD3.X R72, P0, PT, R72, R63, RZ, P0, !PT ;  /* 0x0000003f48487210 */ /* 0x000fc6000071e4ff */
[----:B------:R-:W-:Y:S01]  /*1b67f0*/  IMAD.X R77, RZ, RZ, RZ, P3 ;  /* 0x000000ffff4d7224 */ /* 0x000fe200018e06ff */
[----:B------:R-:W-:Y:S01]  /*1b6800*/  IADD3 R88, P3, PT, R89, R90, RZ ;  /* 0x0000005a59587210 */ /* 0x000fe20007f7e0ff */
[----:B------:R-:W-:Y:S01]  /*1b6810*/  IMAD.WIDE.U32 R14, R10, 0x17c510ea, R70 ;  /* 0x17c510ea0a0e7825 */ /* 0x000fe200078e0046 */
[----:B------:R-:W-:Y:S02]  /*1b6820*/  IADD3 R4, PT, PT, R75, R76, RZ ;  /* 0x0000004c4b047210 */ /* 0x000fe40007ffe0ff */
[----:B------:R-:W-:Y:S01]  /*1b6830*/  IADD3.X RZ, P2, PT, R87, R88, RZ, P2, !PT ;  /* 0x0000005857ff7210 */ /* 0x000fe2000175e4ff */
[----:B------:R-:W-:Y:S02]  /*1b6840*/  IMAD.MOV.U32 R76, RZ, RZ, R91 ;  /* 0x000000ffff4c7224 */ /* 0x000fe400078e005b */
[----:B------:R-:W-:-:S04]  /*1b6850*/  IMAD.WIDE.U32 R56, R2, 0x30000000, RZ ;  /* 0x3000000002387825 */ /* 0x000fc800078e00ff */
[----:B------:R-:W-:Y:S01]  /*1b6860*/  IMAD.WIDE.U32.X R70, R2, -0x7af74000, R76, P3 ;  /* 0x8508c00002467825 */ /* 0x000fe200018e044c */
[----:B------:R-:W-:Y:S02]  /*1b6870*/  IADD3 RZ, P3, PT, R80, R86, RZ ;  /* 0x0000005650ff7210 */ /* 0x000fe40007f7e0ff */
[----:B------:R-:W-:Y:S01]  /*1b6880*/  IADD3.X R76, PT, PT, RZ, RZ, RZ, P5, P1 ;  /* 0x000000ffff4c7210 */ /* 0x000fe20002fe24ff */
[----:B------:R-:W-:Y:S01]  /*1b6890*/  IMAD.IADD R61, R15, 0x1, R12 ;  /* 0x000000010f3d7824 */ /* 0x000fe200078e020c */
[----:B------:R-:W-:Y:S02]  /*1b68a0*/  IADD3.X RZ, P3, PT, R81, R93, RZ, P3, !PT ;  /* 0x0000005d51ff7210 */ /* 0x000fe40001f7e4ff */
[----:B------:R-:W-:Y:S02]  /*1b68b0*/  IADD3.X R7, P2, PT, RZ, R70, RZ, P2, !PT ;  /* 0x00000046ff077210 */ /* 0x000fe4000175e4ff */
[----:B------:R-:W-:Y:S02]  /*1b68c0*/  IADD3.X R9, P3, PT, R9, R82, RZ, P3, !PT ;  /* 0x0000005209097210 */ /* 0x000fe40001f7e4ff */
[----:B------:R-:W-:-:S02]  /*1b68d0*/  IADD3.X R71, P2, PT, RZ, R71, RZ, P2, !PT ;  /* 0x00000047ff477210 */ /* 0x000fc4000175e4ff */
        /* <DEDUP_REMOVED lines=17> */
[----:B------:R-:W-:Y:S01]  /*1b69f0*/  IMAD.WIDE.U32 R56, R8, 0xf5138f, R80 ;  /* 0x00f5138f08387825 */ /* 0x000fe200078e0050 */
[----:B------:R-:W-:Y:S02]  /*1b6a00*/  IADD3.X R55, P0, PT, R55, R76, RZ, P0, !PT ;  /* 0x0000004c37377210 */ /* 0x000fe4000071e4ff */
[----:B------:R-:W-:Y:S01]  /*1b6a10*/  IADD3.X R7, P5, PT, RZ, RZ, RZ, P2, !PT ;  /* 0x000000ffff077210 */ /* 0x000fe200017be4ff */
[----:B------:R-:W-:Y:S01]  /*1b6a20*/  IMAD.X R13, RZ, RZ, RZ, P3 ;  /* 0x000000ffff0d7224 */ /* 0x000fe200018e06ff */
[----:B------:R-:W-:Y:S01]  /*1b6a30*/  IADD3.X R72, P2, PT, R72, R9, RZ, P0, !PT ;  /* 0x0000000948487210 */ /* 0x000fe2000075e4ff */
[----:B------:R-:W-:Y:S01]  /*1b6a40*/  IMAD.WIDE.U32 R10, R6, 0x30000000, R10 ;  /* 0x30000000060a7825 */ /* 0x000fe200078e000a */
[----:B------:R-:W-:-:S02]  /*1b6a50*/  IADD3 RZ, P3, PT, R70, R68, RZ ;  /* 0x0000004446ff7210 */ /* 0x000fc40007f7e0ff */
[----:B------:R-:W-:Y:S01]  /*1b6a60*/  IADD3.X R7, P1, PT, R7, R14, RZ, P1, !PT ;  /* 0x0000000e07077210 */ /* 0x000fe20000f3e4ff */
[----:B------:R-:W-:Y:S01]  /*1b6a70*/  IMAD.WIDE.U32 R68, R2, -0x45f6b800, RZ ;  /* 0xba09480002447825 */ /* 0x000fe200078e00ff */
[----:B------:R-:W-:-:S03]  /*1b6a80*/  IADD3.X RZ, P3, PT, R71, R65, RZ, P3, !PT ;  /* 0x0000004147ff7210 */ /* 0x000fc60001f7e4ff */
[----:B------:R-:W-:Y:S02]  /*1b6a90*/  IMAD.X R9, RZ, RZ, RZ, P5 ;  /* 0x000000ffff097224 */ /* 0x000fe400028e06ff */
[----:B------:R-:W-:-:S03]  /*1b6aa0*/  IMAD.IADD R65, R57, 0x1, R64 ;  /* 0x0000000139417824 */ /* 0x000fc600078e0240 */
[----:B------:R-:W-:Y:S01]  /*1b6ab0*/  IADD3.X R4, P1, PT, R9, R15, RZ, P1, !PT ;  /* 0x0000000f09047210 */ /* 0x000fe20000f3e4ff */
[----:B------:R-:W-:Y:S01]  /*1b6ac0*/  IMAD.WIDE.U32 R14, P5, R6, 0x1ef3622f, R68 ;  /* 0x1ef3622f060e7825 */ /* 0x000fe200078a0044 */
[----:B------:R-:W-:Y:S02]  /*1b6ad0*/  IADD3.X R9, P3, PT, R53, R66, RZ, P3, !PT ;  /* 0x0000004235097210 */ /* 0x000fe40001f7e4ff */
[----:B------:R-:W-:Y:S01]  /*1b6ae0*/  IADD3.X R56, P1, PT, R7, R56, RZ, P1, !PT ;  /* 0x0000003807387210 */ /* 0x000fe20000f3e4ff */
[----:B------:R-:W-:Y:S01]  /*1b6af0*/  IMAD.MOV.U32 R76, RZ, RZ, R15 ;  /* 0x000000ffff4c7224 */ /* 0x000fe200078e000f */
[----:B------:R-:W-:Y:S02]  /*1b6b00*/  IADD3.X R77, PT, PT, RZ, RZ, RZ, P5, !PT ;  /* 0x000000ffff4d7210 */ /* 0x000fe40002ffe4ff */
[----:B------:R-:W-:Y:S02]  /*1b6b10*/  IADD3 R53, P5, PT, R14, R75, RZ ;  /* 0x0000004b0e357210 */ /* 0x000fe40007fbe0ff */
[----:B------:R-:W-:-:S02]  /*1b6b20*/  IADD3.X R66, P3, PT, R13, R67, RZ, P3, !PT ;  /* 0x000000430d427210 */ /* 0x000fc40001f7e4ff */
[----:B------:R-:W-:Y:S01]  /*1b6b30*/  IADD3.X R57, P1, PT, R4, R65, RZ, P1, !PT ;  /* 0x0000004104397210 */ /* 0x000fe20000f3e4ff */
[----:B------:R-:W-:Y:S01]  /*1b6b40*/  IMAD.WIDE.U32.X R76, R2, 0x1ef3622f, R76, P5 ;  /* 0x1ef3622f024c7825 */ /* 0x000fe200028e044c */
[----:B------:R-:W-:Y:S02]  /*1b6b50*/  IADD3 RZ, P5, PT, R56, R74, RZ ;  /* 0x0000004a38ff7210 */ /* 0x000fe40007fbe0ff */
[----:B------:R-:W-:Y:S01]  /*1b6b60*/  IADD3.X R13, P2, PT, R55, R118, RZ, P2, !PT ;  /* 0x00000076370d7210 */ /* 0x000fe2000175e4ff */
[----:B------:R-:W-:Y:S01]  /*1b6b70*/  IMAD.WIDE.U32 R64, R2, 0xf5138f, RZ ;  /* 0x00f5138f02407825 */ /* 0x000fe200078e00ff */
[----:B------:R-:W-:Y:S02]  /*1b6b80*/  IADD3.X R68, P3, PT, R9, R72, RZ, P3, !PT ;  /* 0x0000004809447210 */ /* 0x000fe40001f7e4ff */
[----:B------:R-:W-:Y:S01]  /*1b6b90*/  IADD3.X R7, P1, PT, RZ, RZ, RZ, P1, !PT ;  /* 0x000000ffff077210 */ /* 0x000fe20000f3e4ff */
[----:B------:R-:W-:Y:S01]  /*1b6ba0*/  IMAD.WIDE.U32 R74, R6, 0xf5138f, RZ ;  /* 0x00f5138f064a7825 */ /* 0x000fe200078e00ff */
[----:B------:R-:W-:-:S02]  /*1b6bb0*/  IADD3.X RZ, P5, PT, R57, R53, RZ, P5, !PT ;  /* 0x0000003539ff7210 */ /* 0x000fc40002fbe4ff */
[----:B------:R-:W-:Y:S01]  /*1b6bc0*/  IADD3.X R69, P3, PT, R66, R13, RZ, P3, !PT ;  /* 0x0000000d42457210 */ /* 0x000fe20001f7e4ff */
[----:B------:R-:W-:Y:S01]  /*1b6bd0*/  IMAD.X R9, RZ, RZ, RZ, P1 ;  /* 0x000000ffff097224 */ /* 0x000fe200008e06ff */
[----:B------:R-:W-:Y:S01]  /*1b6be0*/  IADD3.X R7, P5, PT, R7, R76, RZ, P5, !PT ;  /* 0x0000004c07077210 */ /* 0x000fe20002fbe4ff */
[----:B------:R-:W-:Y:S01]  /*1b6bf0*/  IMAD.WIDE.U32 R64, P1, R6, 0x1a22d9f3, R64 ;  /* 0x1a22d9f306407825 */ /* 0x000fe20007820040 */
[----:B------:R-:W-:Y:S02]  /*1b6c00*/  IADD3.X R15, P3, PT, RZ, RZ, RZ, P3, !PT ;  /* 0x000000ffff0f7210 */ /* 0x000fe40001f7e4ff */
[----:B------:R-:W-:Y:S01]  /*1b6c10*/  IADD3.X R76, P5, PT, R9, R77, RZ, P5, !PT ;  /* 0x0000004d094c7210 */ /* 0x000fe20002fbe4ff */
[----:B------:R-:W-:Y:S01]  /*1b6c20*/  IMAD.WIDE.U32 R66, R8, 0x6ca1493b, R70 ;  /* 0x6ca1493b08427825 */ /* 0x000fe200078e0046 */
[----:B------:R-:W-:-:S03]  /*1b6c30*/  IADD3.X R70, P0, PT, RZ, RZ, RZ, P0, !PT ;  /* 0x000000ffff467210 */ /* 0x000fc6000071e4ff */
[----:B------:R-:W-:Y:S01]  /*1b6c40*/  IMAD.X R63, RZ, RZ, RZ, P1 ;  /* 0x000000ffff3f7224 */ /* 0x000fe200008e06ff */
[----:B------:R-:W-:Y:S01]  /*1b6c50*/  IADD3.X R66, P5, PT, R7, R66, RZ, P5, !PT ;  /* 0x0000004207427210 */ /* 0x000fe20002fbe4ff */
[----:B------:R-:W-:Y:S01]  /*1b6c60*/  IMAD.X R53, RZ, RZ, RZ, P3 ;  /* 0x000000ffff357224 */ /* 0x000fe200018e06ff */
[----:B------:R-:W-:Y:S01]  /*1b6c70*/  IADD3 R9, P3, PT, R64, R75, RZ ;  /* 0x0000004b40097210 */ /* 0x000fe20007f7e0ff */
[----:B------:R-:W-:Y:S01]  /*1b6c80*/  IMAD.IADD R61, R67, 0x1, R60 ;  /* 0x00000001433d7824 */ /* 0x000fe200078e023c */
[----:B------:R-:W-:Y:S01]  /*1b6c90*/  IADD3 RZ, P1, PT, R68, R62, RZ ;  /* 0x0000003e44ff7210 */ /* 0x000fe20007f3e0ff */
[----:B------:R-:W-:Y:S01]  /*1b6ca0*/  IMAD.MOV.U32 R62, RZ, RZ, R65 ;  /* 0x000000ffff3e7224 */ /* 0x000fe200078e0041 */
[----:B------:R-:W-:Y:S02]  /*1b6cb0*/  IADD3.X R70, P2, PT, RZ, R70, RZ, P2, !PT ;  /* 0x00000046ff467210 */ /* 0x000fe4000175e4ff */
[----:B------:R-:W-:Y:S01]  /*1b6cc0*/  IADD3.X R67, P5, PT, R76, R61, RZ, P5, !PT ;  /* 0x0000003d4c437210 */ /* 0x000fe20002fbe4ff */
[----:B------:R-:W-:Y:S01]  /*1b6cd0*/  IMAD.WIDE.U32.X R62, R2, 0x1a22d9f3, R62, P3 ;  /* 0x1a22d9f3023e7825 */ /* 0x000fe200018e043e */
[----:B------:R-:W-:-:S02]  /*1b6ce0*/  IADD3 RZ, P3, PT, R66, R74, RZ ;  /* 0x0000004a42ff7210 */ /* 0x000fc40007f7e0ff */
[----:B------:R-:W-:Y:S01]  /*1b6cf0*/  IADD3.X R7, P5, PT, RZ, RZ, RZ, P5, !PT ;  /* 0x000000ffff077210 */ /* 0x000fe20002fbe4ff */
[----:B------:R-:W-:Y:S01]  /*1b6d00*/  IMAD.WIDE.U32 R60, R17, R16, RZ ;  /* 0x00000010113c7225 */ /* 0x000fe200078e00ff */
[----:B------:R-:W-:Y:S02]  /*1b6d10*/  IADD3.X RZ, P3, PT, R67, R9, RZ, P3, !PT ;  /* 0x0000000943ff7210 */ /* 0x000fe40001f7e4ff */
[----:B------:R-:W-:Y:S01]  /*1b6d20*/  IADD3.X RZ, P1, PT, R69, R95, RZ, P1, !PT ;  /* 0x0000005f45ff7210 */ /* 0x000fe20000f3e4ff */
[----:B------:R-:W-:Y:S01]  /*1b6d30*/  IMAD.X R13, RZ, RZ, RZ, P5 ;  /* 0x000000ffff0d7224 */ /* 0x000fe200028e06ff */
[----:B------:R-:W-:Y:S01]  /*1b6d40*/  IADD3.X R7, P3, PT, R7, R62, RZ, P3, !PT ;  /* 0x0000003e07077210 */ /* 0x000fe20001f7e4ff */
[----:B------:R-:W-:Y:S01]  /*1b6d50*/  IMAD.WIDE.U32 R8, R8, 0x17c510ea, R68 ;  /* 0x17c510ea08087825 */ /* 0x000fe200078e0044 */
[----:B------:R-:W-:Y:S02]  /*1b6d60*/  IADD3.X R15, P1, PT, R15, R58, RZ, P1, !PT ;  /* 0x0000003a0f0f7210 */ /* 0x000fe40000f3e4ff */
[----:B------:R-:W-:Y:S01]  /*1b6d70*/  IADD3.X R4, P3, PT, R13, R63, RZ, P3, !PT ;  /* 0x0000003f0d047210 */ /* 0x000fe20001f7e4ff */
[----:B------:R-:W-:Y:S01]  /*1b6d80*/  IMAD.WIDE.U32 R60, P5, R16, R17, R60 ;  /* 0x00000011103c7225 */ /* 0x000fe200078a003c */
[----:B------:R-:W-:-:S02]  /*1b6d90*/  IADD3.X R53, P1, PT, R53, R59, RZ, P1, !PT ;  /* 0x0000003b35357210 */ /* 0x000fc40000f3e4ff */
[----:B------:R-:W-:Y:S01]  /*1b6da0*/  IADD3.X R58, P3, PT, R7, R8, RZ, P3, !PT ;  /* 0x00000008073a7210 */ /* 0x000fe20001f7e4ff */
[----:B------:R-:W-:Y:S01]  /*1b6db0*/  IMAD.WIDE.U32 R68, R2, 0x6ca1493b, RZ ;  /* 0x6ca1493b02447825 */ /* 0x000fe200078e00ff */
[----:B------:R-:W-:-:S03]  /*1b6dc0*/  IADD3.X R55, PT, PT, RZ, RZ, RZ, P5, !PT ;  /* 0x000000ffff377210 */ /* 0x000fc60002ffe4ff */
[----:B------:R-:W-:-:S04]  /*1b6dd0*/  IMAD.WIDE.U32 R62, R6, 0x6ca1493b, RZ ;  /* 0x6ca1493b063e7825 */ /* 0x000fc800078e00ff */
[----:B------:R-:W-:-:S04]  /*1b6de0*/  IMAD.WIDE.U32 R68, P5, R6, -0x39c4fa40, R68 ;  /* 0xc63b05c006447825 */ /* 0x000fc800078a0044 */
[----:B------:R-:W-:Y:S02]  /*1b6df0*/  IMAD.IADD R13, R9, 0x1, R54 ;  /* 0x00000001090d7824 */ /* 0x000fe400078e0236 */
[----:B------:R-:W-:Y:S01]  /*1b6e00*/  IMAD.WIDE.U32 R8, R16, R16, RZ ;  /* 0x0000001010087225 */ /* 0x000fe200078e00ff */
[----:B------:R-:W-:Y:S02]  /*1b6e10*/  IADD3.X R16, PT, PT, RZ, RZ, RZ, P2, P0 ;  /* 0x000000ffff107210 */ /* 0x000fe400017e04ff */
[----:B------:R-:W-:Y:S01]  /*1b6e20*/  IADD3 R7, P2, PT, R68, R63, RZ ;  /* 0x0000003f44077210 */ /* 0x000fe20007f5e0ff */
[----:B------:R-:W-:Y:S01]  /*1b6e30*/  IMAD.X R63, RZ, RZ, RZ, P5 ;  /* 0x000000ffff3f7224 */ /* 0x000fe200028e06ff */
[----:B------:R-:W-:Y:S01]  /*1b6e40*/  IADD3 RZ, P0, PT, R58, R62, RZ ;  /* 0x0000003e3aff7210 */ /* 0x000fe20007f1e0ff */
[----:B------:R-:W-:Y:S01]  /*1b6e50*/  IMAD.MOV.U32 R62, RZ, RZ, R69 ;  /* 0x000000ffff3e7224 */ /* 0x000fe200078e0045 */
[----:B------:R-:W-:Y:S01]  /*1b6e60*/  IADD3.X R59, P3, PT, R4, R13, RZ, P3, !PT ;  /* 0x0000000d043b7210 */ /* 0x000fe20001f7e4ff */
[----:B------:R-:W-:Y:S01]  /*1b6e70*/  IMAD.MOV.U32 R54, RZ, RZ, R61 ;  /* 0x000000ffff367224 */ /* 0x000fe200078e003d */
[----:B------:R-:W-:Y:S01]  /*1b6e80*/  IADD3 R65, P5, PT, R9, R60, RZ ;  /* 0x0000003c09417210 */ /* 0x000fe20007fbe0ff */
[----:B------:R-:W-:Y:S01]  /*1b6e90*/  IMAD.WIDE.U32 R66, R6, 0xf5138f, R66 ;  /* 0x00f5138f06427825 */ /* 0x000fe200078e0042 */
        /* <DEDUP_REMOVED lines=22> */
[----:B------:R-:W-:Y:S01]  /*1b7000*/  IADD3.X R7, P0, PT, RZ, RZ, RZ, P0, !PT ;  /* 0x000000ffff077210 */ /* 0x000fe2000071e4ff */
[----:B------:R-:W-:Y:S01]  /*1b7010*/  IMAD.WIDE.U32 R70, R6, -0x45f6b800, R56 ;  /* 0xba09480006467825 */ /* 0x000fe200078e0038 */
[----:B------:R-:W-:-:S02]  /*1b7020*/  IADD3.X RZ, P3, PT, R17, R13, RZ, P3, !PT ;  /* 0x0000000d11ff7210 */ /* 0x000fc40001f7e4ff */
[----:B------:R-:W-:Y:S01]  /*1b7030*/  LEA.HI.X R107, P4, R107, R8, RZ, 0x1, P4 ;  /* 0x000000086b6b7211 */ /* 0x000fe20002090cff */
[----:B------:R-:W-:-:S04]  /*1b7040*/  IMAD.WIDE.U32.X R54, R2, 0x1ae3a46, R54, P5 ;  /* 0x01ae3a4602367825 */ /* 0x000fc800028e0436 */
[----:B------:R-:W-:Y:S01]  /*1b7050*/  IMAD.IADD R2, R11, 0x1, R12 ;  /* 0x000000010b027824 */ /* 0x000fe200078e020c */
[----:B------:R-:W-:Y:S01]  /*1b7060*/  IADD3.X R0, P3, PT, R7, R54, RZ, P3, !PT ;  /* 0x0000003607007210 */ /* 0x000fe20001f7e4ff */
[----:B------:R-:W-:Y:S01]  /*1b7070*/  IMAD.WIDE.U32 R12, R6, 0x6ca1493b, R58 ;  /* 0x6ca1493b060c7825 */ /* 0x000fe200078e003a */
[----:B------:R-:W-:Y:S02]  /*1b7080*/  IADD3.X R54, PT, PT, RZ, RZ, RZ, P0, !PT ;  /* 0x000000ffff367210 */ /* 0x000fe400007fe4ff */
[----:B------:R-:W-:Y:S01]  /*1b7090*/  IADD3.X R7, P1, PT, RZ, RZ, RZ, P1, !PT ;  /* 0x000000ffff077210 */ /* 0x000fe20000f3e4ff */
[----:B------:R-:W-:Y:S01]  /*1b70a0*/  IMAD.IADD R14, R71, 0x1, R14 ;  /* 0x00000001470e7824 */ /* 0x000fe200078e020e */
        /* <DEDUP_REMOVED lines=100> */
.L_x_1495:
[----:B------:R-:W-:Y:S05]  /*1b76f0*/  BSYNC.RELIABLE B3 ;  /* 0x0000000000037941 */ /* 0x000fea0003800100 */
.L_x_1494:
        /* <DEDUP_REMOVED lines=12> */
.L_x_1493:
[----:B------:R-:W-:Y:S05]  /*1b77c0*/  BSYNC.RECONVERGENT B2 ;  /* 0x0000000000027941 */ /* 0x000fea0003800200 */
.L_x_1492:
        /* <DEDUP_REMOVED lines=56> */
[----:B------:R-:W-:-:S03]  /*1b7b50*/  IADD3 RZ, P0, PT, R64, R66, RZ ;  /* 0x0000004240ff7210 */ /* 0x000fc60007f1e0ff */
[----:B------:R-:W-:Y:S01]  /*1b7b60*/  IMAD.MOV.U32 R10, RZ, RZ, R65 ;  /* 0x000000ffff0a7224 */ /* 0x000fe200078e0041 */
[----:B------:R-:W-:Y:S01]  /*1b7b70*/  IADD3.X R65, P1, PT, R7, R4, RZ, P1, !PT ;  /* 0x0000000407417210 */ /* 0x000fe20000f3e4ff */
[----:B------:R-:W-:Y:S02]  /*1b7b80*/  IMAD.X R75, RZ, RZ, RZ, P2 ;  /* 0x000000ffff4b7224 */ /* 0x000fe400010e06ff */
[----:B------:R-:W-:Y:S01]  /*1b7b90*/  IMAD.WIDE.U32.X R10, R62, R15, R10, P3 ;  /* 0x0000000f3e0a7225 */ /* 0x000fe200018e040a */
[----:B------:R-:W-:Y:S02]  /*1b7ba0*/  IADD3 R63, P3, PT, R12, R67, RZ ;  /* 0x000000430c3f7210 */ /* 0x000fe40007f7e0ff */
[----:B------:R-:W-:Y:S01]  /*1b7bb0*/  IADD3.X R7, P1, PT, RZ, RZ, RZ, P1, !PT ;  /* 0x000000ffff077210 */ /* 0x000fe20000f3e4ff */
[----:B------:R-:W-:Y:S01]  /*1b7bc0*/  IMAD.MOV.U32 R74, RZ, RZ, R13 ;  /* 0x000000ffff4a7224 */ /* 0x000fe200078e000d */
[----:B------:R-:W-:Y:S01]  /*1b7bd0*/  IADD3.X R9, P4, PT, RZ, R10, RZ, P4, !PT ;  /* 0x0000000aff097210 */ /* 0x000fe2000279e4ff */
[----:B------:R-:W-:Y:S01]  /*1b7be0*/  IMAD.WIDE.U32 R66, R15, R59, RZ ;  /* 0x0000003b0f427225 */ /* 0x000fe200078e00ff */
[----:B------:R-:W-:-:S02]  /*1b7bf0*/  IADD3.X RZ, P0, PT, R65, R63, RZ, P0, !PT ;  /* 0x0000003f41ff7210 */ /* 0x000fc4000071e4ff */
        /* <DEDUP_REMOVED lines=16> */
[----:B------:R-:W-:Y:S02]  /*1b7d00*/  IADD3 RZ, P2, PT, R82, R66, RZ ;  /* 0x0000004252ff7210 */ /* 0x000fe40007f5e0ff */
[----:B------:R-:W-:Y:S01]  /*1b7d10*/  IADD3.X R83, P0, PT, R74, R7, RZ, P0, !PT ;  /* 0x000000074a537210 */ /* 0x000fe2000071e4ff */
        /* <DEDUP_REMOVED lines=66> */
[----:B------:R-:W-:Y:S01]  /*1b8140*/  IMAD.WIDE.U32 R78, R92, -0x1, RZ ;  /* 0xffffffff5c4e7825 */ /* 0x000fe200078e00ff */
[----:B------:R-:W-:-:S03]  /*1b8150*/  IADD3 R9, P5, PT, R84, R91, RZ ;  /* 0x0000005b54097210 */ /* 0x000fc60007fbe0ff */
[----:B------:R-:W-:Y:S02]  /*1b8160*/  IMAD R63, R92, -0x7af74001, -R7 ;  /* 0x8508bfff5c3f7824 */ /* 0x000fe400078e0a07 */
[----:B------:R-:W-:-:S03]  /*1b8170*/  IMAD.WIDE.U32 R10, P3, R16, R58, R10 ;  /* 0x0000003a100a7225 */ /* 0x000fc6000786000a */
[----:B------:R-:W-:Y:S01]  /*1b8180*/  IADD3 R4, PT, PT, R79, R63, RZ ;  /* 0x0000003f4f047210 */ /* 0x000fe20007ffe0ff */
[----:B------:R-:W-:-:S04]  /*1b8190*/  IMAD.WIDE.U32 R68, R58, R59, RZ ;  /* 0x0000003b3a447225 */ /* 0x000fc800078e00ff */
        /* <DEDUP_REMOVED lines=22> */
[----:B------:R-:W-:Y:S01]  /*1b8300*/  MOV R68, R99 ;  /* 0x0000006300447202 */ /* 0x000fe20000000f00 */
[----:B------:R-:W-:Y:S01]  /*1b8310*/  IMAD.X R69, RZ, RZ, RZ, P5 ;  /* 0x000000ffff457224 */ /* 0x000fe200028e06ff */
[----:B------:R-:W-:Y:S01]  /*1b8320*/  IADD3 R96, P5, PT, R97, R98, RZ ;  /* 0x0000006261607210 */ /* 0x000fe20007fbe0ff */
[----:B------:R-:W-:Y:S01]  /*1b8330*/  IMAD.WIDE.U32 R94, R78, 0x30000000, RZ ;  /* 0x300000004e5e7825 */ /* 0x000fe200078e00ff */
[----:B------:R-:W-:Y:S02]  /*1b8340*/  IADD3.X RZ, P4, PT, R67, R63, RZ, P4, !PT ;  /* 0x0000003f43ff7210 */ /* 0x000fe4000279e4ff */
[----:B------:R-:W-:Y:S01]  /*1b8350*/  IADD3.X R63, P0, PT, RZ, RZ, RZ, P0, !PT ;  /* 0x000000ffff3f7210 */ /* 0x000fe2000071e4ff */
[----:B------:R-:W-:Y:S01]  /*1b8360*/  IMAD.WIDE.U32 R66, R60, R59, RZ ;  /* 0x0000003b3c427225 */ /* 0x000fe200078e00ff */
[----:B------:R-:W-:-:S02]  /*1b8370*/  IADD3.X R14, P3, PT, RZ, R89, RZ, P3, !PT ;  /* 0x00000059ff0e7210 */ /* 0x000fc40001f7e4ff */
[----:B------:R-:W-:Y:S01]  /*1b8380*/  IADD3.X RZ, P1, PT, R7, R96, RZ, P1, !PT ;  /* 0x0000006007ff7210 */ /* 0x000fe20000f3e4ff */
[----:B------:R-:W-:Y:S01]  /*1b8390*/  IMAD.WIDE.U32.X R92, R4, -0x7af74000, R68, P5 ;  /* 0x8508c000045c7825 */ /* 0x000fe200028e0444 */
[----:B------:R-:W-:Y:S02]  /*1b83a0*/  IADD3.X R68, P4, PT, R63, R10, RZ, P4, !PT ;  /* 0x0000000a3f447210 */ /* 0x000fe4000279e4ff */
[----:B------:R-:W-:Y:S01]  /*1b83b0*/  SHF.L.U64.HI R63, R8, 0x1, R61 ;  /* 0x00000001083f7819 */ /* 0x000fe2000001023d */
[----:B------:R-:W-:Y:S01]  /*1b83c0*/  IMAD.WIDE.U32 R88, R55, R59, RZ ;  /* 0x0000003b37587225 */ /* 0x000fe200078e00ff */
[----:B------:R-:W-:Y:S02]  /*1b83d0*/  IADD3.X R68, P3, PT, R9, R68, RZ, P3, !PT ;  /* 0x0000004409447210 */ /* 0x000fe40001f7e4ff */
[----:B------:R-:W-:Y:S01]  /*1b83e0*/  IADD3.X R11, PT, PT, R11, RZ, RZ, P4, P0 ;  /* 0x000000ff0b0b7210 */ /* 0x000fe200027e04ff */
[----:B------:R-:W-:Y:S01]  /*1b83f0*/  IMAD.WIDE.U32 R66, P5, R16, R55, R66 ;  /* 0x0000003710427225 */ /* 0x000fe200078a0042 */
[----:B------:R-:W-:-:S02]  /*1b8400*/  LEA.X R119, P2, R8, R90, 0x1, P2 ;  /* 0x0000005a08777211 */ /* 0x000fc40001040cff */
[----:B------:R-:W-:Y:S01]  /*1b8410*/  IADD3.X R118, P1, PT, RZ, R92, RZ, P1, !PT ;  /* 0x0000005cff767210 */ /* 0x000fe20000f3e4ff */
[----:B------:R-:W-:Y:S01]  /*1b8420*/  IMAD.X R9, RZ, RZ, RZ, P5 ;  /* 0x000000ffff097224 */ /* 0x000fe200028e06ff */
[----:B------:R-:W-:Y:S01]  /*1b8430*/  IADD3 R77, P4, PT, R66, R89, RZ ;  /* 0x00000059424d7210 */ /* 0x000fe20007f9e0ff */
[----:B------:R-:W-:Y:S01]  /*1b8440*/  IMAD.MOV.U32 R8, RZ, RZ, R67 ;  /* 0x000000ffff087224 */ /* 0x000fe200078e0043 */
[----:B------:R-:W-:Y:S01]  /*1b8450*/  IADD3 RZ, P0, PT, R68, R88, RZ ;  /* 0x0000005844ff7210 */ /* 0x000fe20007f1e0ff */
[----:B------:R-:W-:Y:S01]  /*1b8460*/  IMAD.WIDE.U32 R88, R17, R56, RZ ;  /* 0x0000003811587225 */ /* 0x000fe200078e00ff */
[----:B------:R-:W-:Y:S02]  /*1b8470*/  IADD3.X R69, P3, PT, R14, R11, RZ, P3, !PT ;  /* 0x0000000b0e457210 */ /* 0x000fe40001f7e4ff */
[----:B------:R-:W-:Y:S01]  /*1b8480*/  IADD3.X R14, P2, PT, R63, R91, RZ, P2, !PT ;  /* 0x0000005b3f0e7210 */ /* 0x000fe2000175e4ff */
[----:B------:R-:W-:Y:S01]  /*1b8490*/  IMAD.WIDE.U32.X R8, R16, R60, R8, P4 ;  /* 0x0000003c10087225 */ /* 0x000fe200020e0408 */
[----:B------:R-:W-:-:S02]  /*1b84a0*/  IADD3.X R7, P5, PT, RZ, R93, RZ, P1, !PT ;  /* 0x0000005dff077210 */ /* 0x000fc40000fbe4ff */
[----:B------:R-:W-:Y:S01]  /*1b84b0*/  IADD3.X RZ, P1, PT, R69, R77, RZ, P0, !PT ;  /* 0x0000004d45ff7210 */ /* 0x000fe2000073e4ff */
[----:B------:R-:W-:Y:S01]  /*1b84c0*/  IMAD.WIDE.U32 R90, R4, 0x30000000, RZ ;  /* 0x30000000045a7825 */ /* 0x000fe200078e00ff */
[----:B------:R-:W-:Y:S02]  /*1b84d0*/  IADD3.X R11, P3, PT, RZ, RZ, RZ, P3, !PT ;  /* 0x000000ffff0b7210 */ /* 0x000fe40001f7e4ff */
[----:B------:R-:W-:Y:S01]  /*1b84e0*/  IADD3.X R118, P0, PT, R118, R119, RZ, P5, !PT ;  /* 0x0000007776767210 */ /* 0x000fe20002f1e4ff */
[----:B------:R-:W-:Y:S01]  /*1b84f0*/  IMAD.WIDE.U32 R88, P4, R56, R17, R88 ;  /* 0x0000001138587225 */ /* 0x000fe20007880058 */
[----:B------:R-:W-:Y:S02]  /*1b8500*/  IADD3.X R10, P5, PT, R11, R8, RZ, P1, !PT ;  /* 0x000000080b0a7210 */ /* 0x000fe40000fbe4ff */
[----:B------:R-:W-:Y:S01]  /*1b8510*/  IADD3.X R119, P0, PT, R7, R14, RZ, P0, !PT ;  /* 0x0000000e07777210 */ /* 0x000fe2000071e4ff */
[----:B------:R-:W-:Y:S01]  /*1b8520*/  IMAD.WIDE.U32 R104, P1, R78, 0x170b5d44, R90 ;  /* 0x170b5d444e687825 */ /* 0x000fe2000782005a */
[----:B------:R-:W-:-:S02]  /*1b8530*/  IADD3.X R11, PT, PT, R9, RZ, RZ, P5, P3 ;  /* 0x000000ff090b7210 */ /* 0x000fc40002fe64ff */
[----:B------:R-:W-:Y:S01]  /*1b8540*/  IADD3.X R7, P0, PT, RZ, RZ, RZ, P0, !PT ;  /* 0x000000ffff077210 */ /* 0x000fe2000071e4ff */
[----:B------:R-:W-:Y:S01]  /*1b8550*/  IMAD.WIDE.U32 R92, R53, R58, RZ ;  /* 0x0000003a355c7225 */ /* 0x000fe200078e00ff */
[----:B------:R-:W-:Y:S02]  /*1b8560*/  IADD3 R9, P5, PT, R104, R95, RZ ;  /* 0x0000005f68097210 */ /* 0x000fe40007fbe0ff */
[----:B------:R-:W-:Y:S01]  /*1b8570*/  SHF.L.W.U32.HI R61, R61, 0x1, R2 ;  /* 0x000000013d3d7819 */ /* 0x000fe20000010e02 */
[----:B------:R-:W-:Y:S01]  /*1b8580*/  IMAD.X R101, RZ, RZ, RZ, P4 ;  /* 0x000000ffff657224 */ /* 0x000fe200020e06ff */
[----:B------:R-:W-:Y:S01]  /*1b8590*/  IADD3 RZ, P4, PT, R118, R94, RZ ;  /* 0x0000005e76ff7210 */ /* 0x000fe20007f9e0ff */
[----:B------:R-:W-:Y:S01]  /*1b85a0*/  IMAD.X R99, RZ, RZ, RZ, P1 ;  /* 0x000000ffff637224 */ /* 0x000fe200008e06ff */
[----:B------:R-:W-:Y:S01]  /*1b85b0*/  SHF.L.W.U32.HI R2, R2, 0x1, R0 ;  /* 0x0000000102027819 */ /* 0x000fe20000010e00 */
[----:B------:R-:W-:Y:S01]  /*1b85c0*/  IMAD.MOV.U32 R98, RZ, RZ, R105 ;  /* 0x000000ffff627224 */ /* 0x000fe200078e0069 */
[----:B------:R-:W-:Y:S01]  /*1b85d0*/  IADD3.X RZ, P4, PT, R119, R9, RZ, P4, !PT ;  /* 0x0000000977ff7210 */ /* 0x000fe2000279e4ff */
[----:B------:R-:W-:-:S04]  /*1b85e0*/  IMAD.WIDE.U32 R90, R56, R56, RZ ;  /* 0x00000038385a7225 */ /* 0x000fc800078e00ff */
[----:B------:R-:W-:-:S04]  /*1b85f0*/  IMAD.WIDE.U32.X R98, R4, 0x170b5d44, R98, P5 ;  /* 0x170b5d4404627825 */ /* 0x000fc800028e0462 */
[----:B------:R-:W-:Y:S01]  /*1b8600*/  IMAD.WIDE.U32 R92, P3, R58, R53, R92 ;  /* 0x000000353a5c7225 */ /* 0x000fe2000786005c */
[----:B------:R-:W-:-:S03]  /*1b8610*/  IADD3.X R106, P4, PT, R7, R98, RZ, P4, !PT ;  /* 0x00000062076a7210 */ /* 0x000fc6000279e4ff */
[----:B------:R-:W-:Y:S01]  /*1b8620*/  IMAD.WIDE.U32 R8, R62, R59, RZ ;  /* 0x0000003b3e087225 */ /* 0x000fe200078e00ff */
[----:B------:R-:W-:-:S03]  /*1b8630*/  MOV R96, R93 ;  /* 0x0000005d00607202 */ /* 0x000fc60000000f00 */
[----:B------:R-:W-:-:S04]  /*1b8640*/  IMAD.WIDE.U32 R94, R58, R58, RZ ;  /* 0x0000003a3a5e7225 */ /* 0x000fc800078e00ff */
[----:B------:R-:W-:Y:S01]  /*1b8650*/  IMAD.X R97, RZ, RZ, RZ, P3 ;  /* 0x000000ffff617224 */ /* 0x000fe200018e06ff */
[----:B------:R-:W-:Y:S01]  /*1b8660*/  IADD3 R67, P3, PT, R91, R88, RZ ;  /* 0x000000585b437210 */ /* 0x000fe20007f7e0ff */
[----:B------:R-:W-:Y:S01]  /*1b8670*/  IMAD.MOV.U32 R100, RZ, RZ, R89 ;  /* 0x000000ffff647224 */ /* 0x000fe200078e0059 */
[----:B------:R-:W-:Y:S01]  /*1b8680*/  IADD3 R85, P1, PT, R95, R92, RZ ;  /* 0x0000005c5f557210 */ /* 0x000fe20007f3e0ff */
[----:B------:R-:W-:Y:S01]  /*1b8690*/  IMAD.X R7, RZ, RZ, RZ, P0 ;  /* 0x000000ffff077224 */ /* 0x000fe200000e06ff */
[----:B------:R-:W-:Y:S01]  /*1b86a0*/  IADD3.X R61, P0, PT, R61, R90, RZ, P2, !PT ;  /* 0x0000005a3d3d7210 */ /* 0x000fe2000171e4ff */
[----:B------:R-:W-:-:S03]  /*1b86b0*/  IMAD.WIDE.U32 R8, P5, R16, R57, R8 ;  /* 0x0000003910087225 */ /* 0x000fc600078a0008 */
[----:B------:R-:W-:Y:S01]  /*1b86c0*/  IADD3.X R7, P4, PT, R7, R99, RZ, P4, !PT ;  /* 0x0000006307077210 */ /* 0x000fe2000279e4ff */
[----:B------:R-:W-:Y:S01]  /*1b86d0*/  IMAD.WIDE.U32 R88, R57, R59, RZ ;  /* 0x0000003b39587225 */ /* 0x000fe200078e00ff */
[----:B------:R-:W-:Y:S02]  /*1b86e0*/  IADD3.X R2, P0, PT, R2, R67, RZ, P0, !PT ;  /* 0x0000004302027210 */ /* 0x000fe4000071e4ff */
[----:B------:R-:W-:Y:S01]  /*1b86f0*/  IADD3.X R106, P4, PT, R106, R61, RZ, P4, !PT ;  /* 0x0000003d6a6a7210 */ /* 0x000fe2000279e4ff */
[----:B------:R-:W-:-:S03]  /*1b8700*/  IMAD.WIDE.U32 R92, R60, R55, RZ ;  /* 0x000000373c5c7225 */ /* 0x000fc600078e00ff */
[----:B------:R-:W-:Y:S01]  /*1b8710*/  IADD3.X R107, P4, PT, R7, R2, RZ, P4, !PT ;  /* 0x00000002076b7210 */ /* 0x000fe2000279e4ff */
[----:B------:R-:W-:Y:S01]  /*1b8720*/  IMAD.X R91, RZ, RZ, RZ, P5 ;  /* 0x000000ffff5b7224 */ /* 0x000fe200028e06ff */
[----:B------:R-:W-:Y:S01]  /*1b8730*/  IADD3 R63, P5, PT, R8, R89, RZ ;  /* 0x00000059083f7210 */ /* 0x000fe20007fbe0ff */
[----:B------:R-:W-:Y:S01]  /*1b8740*/  IMAD.WIDE.U32 R98, R4, -0x45f6b800, RZ ;  /* 0xba09480004627825 */ /* 0x000fe200078e00ff */
[----:B------:R-:W-:-:S03]  /*1b8750*/  IADD3.X R61, P4, PT, RZ, RZ, RZ, P4, !PT ;  /* 0x000000ffff3d7210 */ /* 0x000fc6000279e4ff */
[----:B------:R-:W-:Y:S02]  /*1b8760*/  IMAD.MOV.U32 R90, RZ, RZ, R9 ;  /* 0x000000ffff5a7224 */ /* 0x000fe400078e0009 */
[----:B------:R-:W-:-:S04]  /*1b8770*/  IMAD.WIDE.U32 R102, P2, R55, R60, R92 ;  /* 0x0000003c37667225 */ /* 0x000fc8000784005c */
[----:B------:R-:W-:-:S04]  /*1b8780*/  IMAD.WIDE.U32.X R90, R16, R62, R90, P5 ;  /* 0x0000003e105a7225 */ /* 0x000fc800028e045a */
        /* <DEDUP_REMOVED lines=15> */
[----:B------:R-:W-:Y:S01]  /*1b8880*/  IADD3.X R129, P0, PT, R9, R100, RZ, P0, !PT ;  /* 0x0000006409817210 */ /* 0x000fe2000071e4ff */
[----:B------:R-:W-:Y:S01]  /*1b8890*/  IMAD.WIDE.U32.X R102, R4, 0x1ef3622f, R6, P3 ;  /* 0x1ef3622f04667825 */ /* 0x000fe200018e0406 */
[----:B------:R-:W-:-:S02]  /*1b88a0*/  IADD3 RZ, P3, PT, R10, R88, RZ ;  /* 0x000000580aff7210 */ /* 0x000fc40007f7e0ff */
[----:B------:R-:W-:Y:S01]  /*1b88b0*/  SHF.L.W.U32.HI R71, R70, 0x1, R83 ;  /* 0x0000000146477819 */ /* 0x000fe20000010e53 */
[----:B------:R-:W-:Y:S01]  /*1b88c0*/  IMAD.WIDE.U32 R6, R62, R57, RZ ;  /* 0x000000393e067225 */ /* 0x000fe200078e00ff */
[----:B------:R-:W-:Y:S02]  /*1b88d0*/  IADD3.X RZ, P3, PT, R11, R63, RZ, P3, !PT ;  /* 0x0000003f0bff7210 */ /* 0x000fe40001f7e4ff */
[----:B------:R-:W-:Y:S01]  /*1b88e0*/  IADD3.X R128, P2, PT, R61, R102, RZ, P2, !PT ;  /* 0x000000663d807210 */ /* 0x000fe2000175e4ff */
[----:B------:R-:W-:Y:S01]  /*1b88f0*/  IMAD.X R61, RZ, RZ, RZ, P4 ;  /* 0x000000ffff3d7224 */ /* 0x000fe200020e06ff */
[----:B------:R-:W-:Y:S01]  /*1b8900*/  IADD3.X R9, P3, PT, RZ, R90, RZ, P3, !PT ;  /* 0x0000005aff097210 */ /* 0x000fe20001f7e4ff */
[----:B------:R-:W-:-:S03]  /*1b8910*/  IMAD.WIDE.U32 R114, R4, 0xf5138f, RZ ;  /* 0x00f5138f04727825 */ /* 0x000fc600078e00ff */
[----:B------:R-:W-:Y:S01]  /*1b8920*/  IADD3.X R14, P2, PT, R61, R103, RZ, P2, !PT ;  /* 0x000000673d0e7210 */ /* 0x000fe2000175e4ff */
[----:B------:R-:W-:Y:S01]  /*1b8930*/  IMAD.WIDE.U32 R118, R78, 0x30000000, R118 ;  /* 0x300000004e767825 */ /* 0x000fe200078e0076 */
[----:B------:R-:W-:Y:S02]  /*1b8940*/  IADD3.X R61, P0, PT, R71, R101, RZ, P0, !PT ;  /* 0x00000065473d7210 */ /* 0x000fe4000071e4ff */
[----:B------:R-:W-:Y:S01]  /*1b8950*/  IADD3.X R128, P2, PT, R128, R129, RZ, P2, !PT ;  /* 0x0000008180807210 */ /* 0x000fe2000175e4ff */
[----:B------:R-:W-:-:S03]  /*1b8960*/  IMAD.WIDE.U32 R116, P4, R57, R62, R6 ;  /* 0x0000003e39747225 */ /* 0x000fc60007880006 */
[----:B------:R-:W-:Y:S01]  /*1b8970*/  IADD3.X R129, P2, PT, R14, R61, RZ, P2, !PT ;  /* 0x0000003d0e817210 */ /* 0x000fe2000175e4ff */
[----:B------:R-:W-:Y:S02]  /*1b8980*/  IMAD.X R0, RZ, RZ, R91, P3 ;  /* 0x000000ffff007224 */ /* 0x000fe400018e065b */
[----:B------:R-:W-:Y:S01]  /*1b8990*/  IMAD.IADD R79, R119, 0x1, R104 ;  /* 0x00000001774f7824 */ /* 0x000fe200078e0268 */
[----:B------:R-:W-:Y:S01]  /*1b89a0*/  IADD3.X R67, P2, PT, RZ, RZ, RZ, P2, !PT ;  /* 0x000000ffff437210 */ /* 0x000fe2000175e4ff */
[----:B------:R-:W-:-:S04]  /*1b89b0*/  IMAD.WIDE.U32 R112, R4, 0x6ca1493b, RZ ;  /* 0x6ca1493b04707825 */ /* 0x000fc800078e00ff */
[----:B------:R-:W-:Y:S02]  /*1b89c0*/  IMAD.X R7, RZ, RZ, RZ, P4 ;  /* 0x000000ffff077224 */ /* 0x000fe400020e06ff */
[----:B------:R-:W-:-:S04]  /*1b89d0*/  IMAD.WIDE.U32 R90, R4, 0x17c510ea, RZ ;  /* 0x17c510ea045a7825 */ /* 0x000fc800078e00ff */
[----:B------:R-:W-:-:S04]  /*1b89e0*/  IMAD.WIDE.U32 R114, P4, R78, 0x1a22d9f3, R114 ;  /* 0x1a22d9f34e727825 */ /* 0x000fc80007880072 */
        /* <DEDUP_REMOVED lines=22> */
[----:B------:R-:W-:Y:S01]  /*1b8b50*/  IMAD.WIDE.U32.X R102, R53, R53, R96, P1 ;  /* 0x0000003535667225 */ /* 0x000fe200008e0460 */
[----:B------:R-:W-:Y:S02]  /*1b8b60*/  IADD3 RZ, P1, PT, R118, R124, RZ ;  /* 0x0000007c76ff7210 */ /* 0x000fe40007f3e0ff */
[----:B------:R-:W-:Y:S01]  /*1b8b70*/  MOV R118, R127 ;  /* 0x0000007f00767202 */ /* 0x000fe20000000f00 */
[----:B------:R-:W-:Y:S01]  /*1b8b80*/  IMAD.WIDE.U32.X R70, R4, 0x1ae3a46, R70, P3 ;  /* 0x01ae3a4604467825 */ /* 0x000fe200018e0446 */
[----:B------:R-:W-:-:S03]  /*1b8b90*/  IADD3 R124, P3, PT, R125, R126, RZ ;  /* 0x0000007e7d7c7210 */ /* 0x000fc60007f7e0ff */
[----:B------:R-:W-:-:S04]  /*1b8ba0*/  IMAD.WIDE.U32 R64, R55, R56, R64 ;  /* 0x0000003837407225 */ /* 0x000fc800078e0040 */
[----:B------:R-:W-:Y:S01]  /*1b8bb0*/  IMAD.WIDE.U32 R96, R57, R57, RZ ;  /* 0x0000003939607225 */ /* 0x000fe200078e00ff */
[----:B------:R-:W-:-:S03]  /*1b8bc0*/  SHF.L.W.U32.HI R61, R83, 0x1, R64 ;  /* 0x00000001533d7819 */ /* 0x000fc60000010e40 */
[----:B------:R-:W-:Y:S01]  /*1b8bd0*/  IMAD.X R119, RZ, RZ, RZ, P4 ;  /* 0x000000ffff777224 */ /* 0x000fe200020e06ff */
[----:B------:R-:W-:Y:S01]  /*1b8be0*/  IADD3 R4, P4, PT, R97, R116, RZ ;  /* 0x0000007461047210 */ /* 0x000fe20007f9e0ff */
[----:B------:R-:W-:Y:S01]  /*1b8bf0*/  IMAD.X R77, RZ, RZ, RZ, P2 ;  /* 0x000000ffff4d7224 */ /* 0x000fe200010e06ff */
[----:B------:R-:W-:Y:S01]  /*1b8c00*/  IADD3.X RZ, P2, PT, R79, R124, RZ, P1, !PT ;  /* 0x0000007c4fff7210 */ /* 0x000fe20000f5e4ff */
[----:B------:R-:W-:Y:S01]  /*1b8c10*/  IMAD.IADD R81, R65, 0x1, R12 ;  /* 0x0000000141517824 */ /* 0x000fe200078e020c */
[----:B------:R-:W-:Y:S01]  /*1b8c20*/  IADD3 RZ, P1, PT, R128, R120, RZ ;  /* 0x0000007880ff7210 */ /* 0x000fe20007f3e0ff */
[----:B------:R-:W-:Y:S01]  /*1b8c30*/  IMAD.MOV.U32 R6, RZ, RZ, R117 ;  /* 0x000000ffff067224 */ /* 0x000fe200078e0075 */
[----:B------:R-:W-:Y:S01]  /*1b8c40*/  IADD3.X R61, P0, PT, R61, R94, RZ, P0, !PT ;  /* 0x0000005e3d3d7210 */ /* 0x000fe2000071e4ff */
[----:B------:R-:W-:Y:S01]  /*1b8c50*/  IMAD.WIDE.U32.X R116, R72, -0x7af74000, R118, P3 ;  /* 0x8508c00048747825 */ /* 0x000fe200018e0476 */
[----:B------:R-:W-:Y:S02]  /*1b8c60*/  SHF.L.W.U32.HI R64, R64, 0x1, R81 ;  /* 0x0000000140407819 */ /* 0x000fe40000010e51 */
[----:B------:R-:W-:Y:S01]  /*1b8c70*/  IADD3.X RZ, P1, PT, R129, R93, RZ, P1, !PT ;  /* 0x0000005d81ff7210 */ /* 0x000fe20000f3e4ff */
[----:B------:R-:W-:Y:S01]  /*1b8c80*/  IMAD.WIDE.U32 R106, R78, -0x45f6b800, R106 ;  /* 0xba0948004e6a7825 */ /* 0x000fe200078e006a */
[----:B------:R-:W-:-:S02]  /*1b8c90*/  IADD3.X R65, P2, PT, RZ, R116, RZ, P2, !PT ;  /* 0x00000074ff417210 */ /* 0x000fc4000175e4ff */
[----:B------:R-:W-:Y:S01]  /*1b8ca0*/  IADD3.X R79, P3, PT, R64, R85, RZ, P0, !PT ;  /* 0x00000055404f7210 */ /* 0x000fe2000077e4ff */
[----:B------:R-:W-:Y:S01]  /*1b8cb0*/  IMAD.WIDE.U32 R94, R72, 0x30000000, RZ ;  /* 0x30000000485e7825 */ /* 0x000fe200078e00ff */
[----:B------:R-:W-:Y:S02]  /*1b8cc0*/  IADD3.X R130, P0, PT, R67, R122, RZ, P1, !PT ;  /* 0x0000007a43827210 */ /* 0x000fe40000f1e4ff */
[----:B------:R-:W-:Y:S01]  /*1b8cd0*/  IADD3.X R116, P2, PT, RZ, R117, RZ, P2, !PT ;  /* 0x00000075ff747210 */ /* 0x000fe2000175e4ff */
[----:B------:R-:W-:Y:S01]  /*1b8ce0*/  IMAD.IADD R99, R107, 0x1, R98 ;  /* 0x000000016b637824 */ /* 0x000fe200078e0262 */
[----:B------:R-:W-:Y:S01]  /*1b8cf0*/  IADD3.X R122, P0, PT, R77, R123, RZ, P0, !PT ;  /* 0x0000007b4d7a7210 */ /* 0x000fe2000071e4ff */
[----:B------:R-:W-:Y:S01]  /*1b8d00*/  IMAD.MOV.U32 R12, RZ, RZ, R82 ;  /* 0x000000ffff0c7224 */ /* 0x000fe200078e0052 */
[----:B------:R-:W-:Y:S01]  /*1b8d10*/  IADD3.X R64, P1, PT, R65, R106, RZ, P2, !PT ;  /* 0x0000006a41407210 */ /* 0x000fe2000173e4ff */
[----:B------:R-:W-:Y:S01]  /*1b8d20*/  IMAD.WIDE.U32 R94, P2, R88, 0x170b5d44, R94 ;  /* 0x170b5d44585e7825 */ /* 0x000fe2000784005e */
[----:B------:R-:W-:-:S02]  /*1b8d30*/  IADD3.X R130, P0, PT, R130, R61, RZ, P0, !PT ;  /* 0x0000003d82827210 */ /* 0x000fc4000071e4ff */
[----:B------:R-:W-:Y:S01]  /*1b8d40*/  IADD3.X R65, P1, PT, R116, R99, RZ, P1, !PT ;  /* 0x0000006374417210 */ /* 0x000fe20000f3e4ff */
[----:B------:R-:W-:Y:S01]  /*1b8d50*/  IMAD.WIDE.U32 R82, R88, 0x30000000, RZ ;  /* 0x3000000058527825 */ /* 0x000fe200078e00ff */
[----:B------:R-:W-:-:S03]  /*1b8d60*/  IADD3.X R131, P0, PT, R122, R79, RZ, P0, !PT ;  /* 0x0000004f7a837210 */ /* 0x000fc6000071e4ff */
[----:B------:R-:W-:Y:S01]  /*1b8d70*/  IMAD.X R123, RZ, RZ, RZ, P2 ;  /* 0x000000ffff7b7224 */ /* 0x000fe200010e06ff */
[----:B------:R-:W-:Y:S01]  /*1b8d80*/  IADD3 R61, P2, PT, R94, R83, RZ ;  /* 0x000000535e3d7210 */ /* 0x000fe20007f5e0ff */
[----:B------:R-:W-:Y:S01]  /*1b8d90*/  IMAD.WIDE.U32 R116, R72, -0x45f6b800, RZ ;  /* 0xba09480048747825 */ /* 0x000fe200078e00ff */
[----:B------:R-:W-:-:S03]  /*1b8da0*/  IADD3.X R79, P0, PT, RZ, RZ, RZ, P0, !PT ;  /* 0x000000ffff4f7210 */ /* 0x000fc6000071e4ff */
[----:B------:R-:W-:Y:S01]  /*1b8db0*/  IMAD.WIDE.U32 R128, R78, 0xf5138f, R128 ;  /* 0x00f5138f4e807825 */ /* 0x000fe200078e0080 */
[----:B------:R-:W-:-:S03]  /*1b8dc0*/  IADD3.X R85, PT, PT, RZ, RZ, RZ, P0, !PT ;  /* 0x000000ffff557210 */ /* 0x000fc600007fe4ff */
[----:B------:R-:W-:Y:S02]  /*1b8dd0*/  IMAD.MOV.U32 R122, RZ, RZ, R95 ;  /* 0x000000ffff7a7224 */ /* 0x000fe400078e005f */
[----:B------:R-:W-:Y:S01]  /*1b8de0*/  IMAD.IADD R124, R129, 0x1, R114 ;  /* 0x00000001817c7824 */ /* 0x000fe200078e0272 */
[----:B------:R-:W-:Y:S01]  /*1b8df0*/  IADD3.X R129, P1, PT, RZ, RZ, RZ, P1, !PT ;  /* 0x000000ffff817210 */ /* 0x000fe20000f3e4ff */
[----:B------:R-:W-:-:S04]  /*1b8e00*/  IMAD.WIDE.U32.X R122, R72, 0x170b5d44, R122, P2 ;  /* 0x170b5d44487a7825 */ /* 0x000fc800010e047a */
[----:B------:R-:W-:-:S04]  /*1b8e10*/  IMAD.WIDE.U32 R118, R88, -0x45f6b800, RZ ;  /* 0xba09480058767825 */ /* 0x000fc800078e00ff */
        /* <DEDUP_REMOVED lines=17> */
[----:B------:R-:W-:Y:S01]  /*1b8f30*/  IMAD.WIDE.U32 R12, R55, R58, R12 ;  /* 0x0000003a370c7225 */ /* 0x000fe200078e000c */
[----:B------:R-:W-:Y:S02]  /*1b8f40*/  IADD3.X RZ, P0, PT, R131, R133, RZ, P0, !PT ;  /* 0x0000008583ff7210 */ /* 0x000fe4000071e4ff */
[----:B------:R-:W-:Y:S01]  /*1b8f50*/  IADD3.X R129, P1, PT, R77, R124, RZ, P1, !PT ;  /* 0x0000007c4d817210 */ /* 0x000fe20000f3e4ff */
[----:B------:R-:W-:Y:S01]  /*1b8f60*/  IMAD.WIDE.U32 R100, R72, 0x6ca1493b, RZ ;  /* 0x6ca1493b48647825 */ /* 0x000fe200078e00ff */
[----:B------:R-:W-:-:S03]  /*1b8f70*/  IADD3.X R126, P0, PT, R79, R104, RZ, P0, !PT ;  /* 0x000000684f7e7210 */ /* 0x000fc6000071e4ff */
[----:B------:R-:W-:Y:S01]  /*1b8f80*/  IMAD.MOV.U32 R114, RZ, RZ, R99 ;  /* 0x000000ffff727224 */ /* 0x000fe200078e0063 */
[----:B------:R-:W-:Y:S01]  /*1b8f90*/  IADD3.X R79, P0, PT, R85, R105, RZ, P0, !PT ;  /* 0x00000069554f7210 */ /* 0x000fe2000071e4ff */
[----:B------:R-:W-:Y:S01]  /*1b8fa0*/  IMAD.IADD R89, R13, 0x1, R80 ;  /* 0x000000010d597824 */ /* 0x000fe200078e0250 */
[----:B------:R-:W-:Y:S01]  /*1b8fb0*/  SHF.L.W.U32.HI R13, R81, 0x1, R12 ;  /* 0x00000001510d7819 */ /* 0x000fe20000010e0c */
[----:B------:R-:W-:-:S03]  /*1b8fc0*/  IMAD.WIDE.U32.X R114, R72, 0x1a22d9f3, R114, P2 ;  /* 0x1a22d9f348727825 */ /* 0x000fc600010e0472 */
[----:B------:R-:W-:Y:S01]  /*1b8fd0*/  IADD3.X R127, P3, PT, R13, R102, RZ, P3, !PT ;  /* 0x000000660d7f7210 */ /* 0x000fe20001f7e4ff */
[----:B------:R-:W-:Y:S01]  /*1b8fe0*/  IMAD.WIDE.U32 R100, P2, R88, -0x39c4fa40, R100 ;  /* 0xc63b05c058647825 */ /* 0x000fe20007840064 */
[----:B------:R-:W-:Y:S02]  /*1b8ff0*/  SHF.L.W.U32.HI R61, R12, 0x1, R89 ;  /* 0x000000010c3d7819 */ /* 0x000fe40000010e59 */
[----:B------:R-:W-:Y:S01]  /*1b9000*/  IADD3.X R126, P0, PT, R126, R127, RZ, P0, !PT ;  /* 0x0000007f7e7e7210 */ /* 0x000fe2000071e4ff */
[----:B------:R-:W-:Y:S01]  /*1b9010*/  IMAD.WIDE.U32 R106, R88, 0x6ca1493b, RZ ;  /* 0x6ca1493b586a7825 */ /* 0x000fe200078e00ff */
[----:B------:R-:W-:-:S03]  /*1b9020*/  IADD3.X R132, P3, PT, R61, R103, RZ, P3, !PT ;  /* 0x000000673d847210 */ /* 0x000fc60001f7e4ff */
[----:B------:R-:W-:Y:S01]  /*1b9030*/  IMAD.X R13, RZ, RZ, RZ, P2 ;  /* 0x000000ffff0d7224 */ /* 0x000fe200010e06ff */
[----:B------:R-:W-:Y:S01]  /*1b9040*/  IADD3 R14, P2, PT, R100, R107, RZ ;  /* 0x0000006b640e7210 */ /* 0x000fe20007f5e0ff */
[----:B------:R-:W-:Y:S01]  /*1b9050*/  IMAD.WIDE.U32 R122, R72, 0x17c510ea, RZ ;  /* 0x17c510ea487a7825 */ /* 0x000fe200078e00ff */
[----:B------:R-:W-:-:S03]  /*1b9060*/  IADD3.X R127, P0, PT, R79, R132, RZ, P0, !PT ;  /* 0x000000844f7f7210 */ /* 0x000fc6000071e4ff */
[----:B------:R-:W-:Y:S01]  /*1b9070*/  IMAD.MOV.U32 R12, RZ, RZ, R101 ;  /* 0x000000ffff0c7224 */ /* 0x000fe200078e0065 */
[----:B------:R-:W-:Y:S01]  /*1b9080*/  IADD3.X R99, P0, PT, RZ, RZ, RZ, P0, !PT ;  /* 0x000000ffff637210 */ /* 0x000fe2000071e4ff */
[----:B------:R-:W-:-:S04]  /*1b9090*/  IMAD.WIDE.U32 R80, R88, 0x30000000, R64 ;  /* 0x3000000058507825 */ /* 0x000fc800078e0040 */
[----:B------:R-:W-:-:S04]  /*1b90a0*/  IMAD.WIDE.U32.X R102, R72, -0x39c4fa40, R12, P2 ;  /* 0xc63b05c048667825 */ /* 0x000fc800010e040c */
[----:B------:R-:W-:-:S04]  /*1b90b0*/  IMAD.WIDE.U32 R64, P2, R88, 0x1ae3a46, R122 ;  /* 0x01ae3a4658407825 */ /* 0x000fc8000784007a */
[----:B------:R-:W-:Y:S01]  /*1b90c0*/  IMAD.WIDE.U32 R104, R88, 0x17c510ea, RZ ;  /* 0x17c510ea58687825 */ /* 0x000fe200078e00ff */
[----:B------:R-:W-:-:S03]  /*1b90d0*/  IADD3.X R95, PT, PT, RZ, RZ, RZ, P2, !PT ;  /* 0x000000ffff5f7210 */ /* 0x000fc600017fe4ff */
[----:B------:R-:W-:Y:S01]  /*1b90e0*/  IMAD.IADD R83, R81, 0x1, R94 ;  /* 0x0000000151537824 */ /* 0x000fe200078e025e */
[----:B------:R-:W-:Y:S01]  /*1b90f0*/  IADD3 R61, P2, PT, R64, R105, RZ ;  /* 0x00000069403d7210 */ /* 0x000fe20007f5e0ff */
[----:B------:R-:W-:-:S04]  /*1b9100*/  IMAD.WIDE.U32 R12, R80, -0x1, RZ ;  /* 0xffffffff500c7825 */ /* 0x000fc800078e00ff */
[----:B------:R-:W-:Y:S02]  /*1b9110*/  IMAD R85, R80, -0x7af74001, -R83 ;  /* 0x8508bfff50557824 */ /* 0x000fe400078e0a53 */
[----:B------:R-:W-:Y:S01]  /*1b9120*/  IMAD.MOV.U32 R94, RZ, RZ, R65 ;  /* 0x000000ffff5e7224 */ /* 0x000fe200078e0041 */
[----:B------:R-:W-:Y:S01]  /*1b9130*/  IADD3.X R65, P1, PT, RZ, RZ, RZ, P1, !PT ;  /* 0x000000ffff417210 */ /* 0x000fe20000f3e4ff */
[----:B------:R-:W-:Y:S02]  /*1b9140*/  IMAD.IADD R85, R13, 0x1, R85 ;  /* 0x000000010d557824 */ /* 0x000fe400078e0255 */
[----:B------:R-:W-:Y:S01]  /*1b9150*/  IMAD.WIDE.U32.X R94, R72, 0x1ae3a46, R94, P2 ;  /* 0x01ae3a46485e7825 */ /* 0x000fe200010e045e */
[----:B------:R-:W-:-:S03]  /*1b9160*/  IADD3 RZ, P2, PT, R128, R118, RZ ;  /* 0x0000007680ff7210 */ /* 0x000fc60007f5e0ff */
[----:B------:R-:W-:Y:S01]  /*1b9170*/  IMAD.WIDE.U32 R130, R78, 0x6ca1493b, R130 ;  /* 0x6ca1493b4e827825 */ /* 0x000fe200078e0082 */
[----:B------:R-:W-:-:S03]  /*1b9180*/  IADD3.X RZ, P2, PT, R129, R91, RZ, P2, !PT ;  /* 0x0000005b81ff7210 */ /* 0x000fc6000175e4ff */
[----:B------:R-:W-:-:S04]  /*1b9190*/  IMAD.WIDE.U32 R118, R85, 0x1, RZ ;  /* 0x0000000155767825 */ /* 0x000fc800078e00ff */
[----:B------:R-:W-:Y:S02]  /*1b91a0*/  IMAD.IADD R134, R131, 0x1, R112 ;  /* 0x0000000183867824 */ /* 0x000fe400078e0270 */
[----:B------:R-:W-:-:S04]  /*1b91b0*/  IMAD.WIDE.U32.X R112, R60, R60, R108, P5 ;  /* 0x0000003c3c707225 */ /* 0x000fc800028e046c */
[----:B------:R-:W-:-:S04]  /*1b91c0*/  IMAD.WIDE.U32 R108, R12, 0x1, RZ ;  /* 0x000000010c6c7825 */ /* 0x000fc800078e00ff */
[----:B------:R-:W-:-:S04]  /*1b91d0*/  IMAD.WIDE.U32 R74, R57, R58, R74 ;  /* 0x0000003a394a7225 */ /* 0x000fc800078e004a */
[----:B------:R-:W-:Y:S01]  /*1b91e0*/  IMAD.WIDE.U32 R118, P5, R12, -0x7af74000, R118 ;  /* 0x8508c0000c767825 */ /* 0x000fe200078a0076 */
[----:B------:R-:W-:-:S03]  /*1b91f0*/  SHF.L.W.U32.HI R13, R89, 0x1, R74 ;  /* 0x00000001590d7819 */ /* 0x000fc60000010e4a */
[----:B------:R-:W-:Y:S01]  /*1b9200*/  IMAD.X R79, RZ, RZ, RZ, P1 ;  /* 0x000000ffff4f7224 */ /* 0x000fe200008e06ff */
[----:B------:R-:W-:Y:S01]  /*1b9210*/  IADD3 RZ, P1, PT, R80, R108, RZ ;  /* 0x0000006c50ff7210 */ /* 0x000fe20007f3e0ff */
[----:B------:R-:W-:Y:S01]  /*1b9220*/  IMAD.IADD R107, R75, 0x1, R76 ;  /* 0x000000014b6b7824 */ /* 0x000fe200078e024c */
[----:B------:R-:W-:Y:S01]  /*1b9230*/  MOV R80, R119 ;  /* 0x0000007700507202 */ /* 0x000fe20000000f00 */
[----:B------:R-:W-:Y:S01]  /*1b9240*/  IMAD.X R81, RZ, RZ, RZ, P5 ;  /* 0x000000ffff517224 */ /* 0x000fe200028e06ff */
[----:B------:R-:W-:Y:S01]  /*1b9250*/  IADD3 R138, P5, PT, R109, R118, RZ ;  /* 0x000000766d8a7210 */ /* 0x000fe20007fbe0ff */
[----:B------:R-:W-:Y:S01]  /*1b9260*/  IMAD.WIDE.U32 R76, R85, 0x30000000, RZ ;  /* 0x30000000554c7825 */ /* 0x000fe200078e00ff */
[----:B------:R-:W-:Y:S02]  /*1b9270*/  IADD3.X R136, P3, PT, R13, R92, RZ, P3, !PT ;  /* 0x0000005c0d887210 */ /* 0x000fe40001f7e4ff */
[----:B------:R-:W-:Y:S01]  /*1b9280*/  IADD3.X R13, P2, PT, R65, R120, RZ, P2, !PT ;  /* 0x00000078410d7210 */ /* 0x000fe2000175e4ff */
[----:B------:R-:W-:Y:S01]  /*1b9290*/  IMAD.WIDE.U32.X R80, R85, -0x7af74000, R80, P5 ;  /* 0x8508c00055507825 */ /* 0x000fe200028e0450 */
[----:B------:R-:W-:-:S02]  /*1b92a0*/  SHF.L.W.U32.HI R65, R74, 0x1, R107 ;  /* 0x000000014a417819 */ /* 0x000fc40000010e6b */
[----:B------:R-:W-:Y:S01]  /*1b92b0*/  IADD3.X RZ, P1, PT, R83, R138, RZ, P1, !PT ;  /* 0x0000008a53ff7210 */ /* 0x000fe20000f3e4ff */
[----:B------:R-:W-:-:S04]  /*1b92c0*/  IMAD.WIDE.U32 R124, R12, 0x30000000, RZ ;  /* 0x300000000c7c7825 */ /* 0x000fc800078e00ff */
[----:B------:R-:W-:-:S04]  /*1b92d0*/  IMAD.WIDE.U32 R118, P5, R12, 0x170b5d44, R76 ;  /* 0x170b5d440c767825 */ /* 0x000fc800078a004c */
[----:B------:R-:W-:Y:S01]  /*1b92e0*/  IMAD.X R101, RZ, RZ, RZ, P0 ;  /* 0x000000ffff657224 */ /* 0x000fe200000e06ff */
[----:B------:R-:W-:Y:S01]  /*1b92f0*/  IADD3 RZ, P0, PT, R126, R110, RZ ;  /* 0x0000006e7eff7210 */ /* 0x000fe20007f1e0ff */
[----:B------:R-:W-:Y:S01]  /*1b9300*/  IMAD.X R123, RZ, RZ, RZ, P5 ;  /* 0x000000ffff7b7224 */ /* 0x000fe200028e06ff */
[----:B------:R-:W-:Y:S01]  /*1b9310*/  IADD3 R125, P5, PT, R118, R125, RZ ;  /* 0x0000007d767d7210 */ /* 0x000fe20007fbe0ff */
[----:B------:R-:W-:Y:S01]  /*1b9320*/  IMAD.WIDE.U32 R110, R85, -0x45f6b800, RZ ;  /* 0xba094800556e7825 */ /* 0x000fe200078e00ff */
[----:B------:R-:W-:Y:S02]  /*1b9330*/  IADD3.X RZ, P0, PT, R127, R63, RZ, P0, !PT ;  /* 0x0000003f7fff7210 */ /* 0x000fe4000071e4ff */
[----:B------:R-:W-:Y:S01]  /*1b9340*/  IADD3.X R63, P2, PT, R79, R121, RZ, P2, !PT ;  /* 0x000000794f3f7210 */ /* 0x000fe2000175e4ff */
[----:B------:R-:W-:Y:S01]  /*1b9350*/  IMAD.MOV.U32 R122, RZ, RZ, R119 ;  /* 0x000000ffff7a7224 */ /* 0x000fe200078e0077 */
[----:B------:R-:W-:Y:S01]  /*1b9360*/  IADD3.X R99, P0, PT, R99, R70, RZ, P0, !PT ;  /* 0x0000004663637210 */ /* 0x000fe2000071e4ff */
[----:B------:R-:W-:-:S03]  /*1b9370*/  IMAD.WIDE.U32 R120, R12, -0x45f6b800, RZ ;  /* 0xba0948000c787825 */ /* 0x000fc600078e00ff */
[----:B------:R-:W-:Y:S01]  /*1b9380*/  IADD3.X R101, P0, PT, R101, R71, RZ, P0, !PT ;  /* 0x0000004765657210 */ /* 0x000fe2000071e4ff */
[----:B------:R-:W-:-:S04]  /*1b9390*/  IMAD.WIDE.U32.X R122, R85, 0x170b5d44, R122, P5 ;  /* 0x170b5d44557a7825 */ /* 0x000fc800028e047a */
[----:B------:R-:W-:-:S04]  /*1b93a0*/  IMAD.WIDE.U32 R110, P5, R12, 0x1ef3622f, R110 ;  /* 0x1ef3622f0c6e7825 */ /* 0x000fc800078a006e */
[----:B------:R-:W-:Y:S01]  /*1b93b0*/  IMAD.WIDE.U32 R132, R88, -0x45f6b800, R128 ;  /* 0xba09480058847825 */ /* 0x000fe200078e0080 */
[----:B------:R-:W-:-:S03]  /*1b93c0*/  IADD3.X R128, P2, PT, R13, R130, RZ, P2, !PT ;  /* 0x000000820d807210 */ /* 0x000fc6000175e4ff */
[----:B------:R-:W-:Y:S01]  /*1b93d0*/  IMAD.X R117, RZ, RZ, RZ, P5 ;  /* 0x000000ffff757224 */ /* 0x000fe200028e06ff */
[----:B------:R-:W-:Y:S01]  /*1b93e0*/  IADD3 R121, P5, PT, R110, R121, RZ ;  /* 0x000000796e797210 */ /* 0x000fe20007fbe0ff */
[----:B------:R-:W-:Y:S01]  /*1b93f0*/  IMAD.WIDE.U32 R74, R85, 0xf5138f, RZ ;  /* 0x00f5138f554a7825 */ /* 0x000fe200078e00ff */
[----:B------:R-:W-:Y:S02]  /*1b9400*/  IADD3.X R129, P2, PT, R63, R134, RZ, P2, !PT ;  /* 0x000000863f817210 */ /* 0x000fe4000175e4ff */
[----:B------:R-:W-:Y:S01]  /*1b9410*/  IADD3.X R134, P3, PT, R65, R2, RZ, P3, !PT ;  /* 0x0000000241867210 */ /* 0x000fe20001f7e4ff */
[----:B------:R-:W-:Y:S01]  /*1b9420*/  IMAD.IADD R72, R133, 0x1, R116 ;  /* 0x0000000185487824 */ /* 0x000fe200078e0274 */
[----:B------:R-:W-:Y:S01]  /*1b9430*/  IADD3.X R89, P2, PT, RZ, RZ, RZ, P2, !PT ;  /* 0x000000ffff597210 */ /* 0x000fe2000175e4ff */
        /* <DEDUP_REMOVED lines=10> */
[----:B------:R-:W-:Y:S01]  /*1b94e0*/  IMAD.WIDE.U32 R70, R85, 0x6ca1493b, RZ ;  /* 0x6ca1493b55467825 */ /* 0x000fe200078e00ff */
[----:B------:R-:W-:Y:S02]  /*1b94f0*/  MOV R92, R75 ;  /* 0x0000004b005c7202 */ /* 0x000fe40000000f00 */
[----:B------:R-:W-:Y:S01]  /*1b9500*/  IADD3.X R119, P1, PT, RZ, RZ, RZ, P1, !PT ;  /* 0x000000ffff777210 */ /* 0x000fe20000f3e4ff */
[----:B------:R-:W-:Y:S02]  /*1b9510*/  IMAD.X R93, RZ, RZ, RZ, P5 ;  /* 0x000000ffff5d7224 */ /* 0x000fe400028e06ff */
[----:B------:R-:W-:-:S04]  /*1b9520*/  IMAD.WIDE.U32 R76, R12, 0x6ca1493b, RZ ;  /* 0x6ca1493b0c4c7825 */ /* 0x000fc800078e00ff */
[----:B------:R-:W-:Y:S01]  /*1b9530*/  IMAD.WIDE.U32.X R92, R85, 0x1a22d9f3, R92, P2 ;  /* 0x1a22d9f3555c7825 */ /* 0x000fe200010e045c */
[----:B------:R-:W-:-:S03]  /*1b9540*/  IADD3 RZ, P2, PT, R128, R82, RZ ;  /* 0x0000005280ff7210 */ /* 0x000fc60007f5e0ff */
[----:B------:R-:W-:Y:S01]  /*1b9550*/  IMAD.WIDE.U32 R70, P5, R12, -0x39c4fa40, R70 ;  /* 0xc63b05c00c467825 */ /* 0x000fe200078a0046 */
[----:B------:R-:W-:-:S03]  /*1b9560*/  IADD3.X RZ, P2, PT, R129, R67, RZ, P2, !PT ;  /* 0x0000004381ff7210 */ /* 0x000fc6000175e4ff */
[----:B------:R-:W-:Y:S01]  /*1b9570*/  IMAD.X R79, RZ, RZ, RZ, P5 ;  /* 0x000000ffff4f7224 */ /* 0x000fe200028e06ff */
[----:B------:R-:W-:Y:S01]  /*1b9580*/  IADD3 R13, P5, PT, R70, R77, RZ ;  /* 0x0000004d460d7210 */ /* 0x000fe20007fbe0ff */
[----:B------:R-:W-:Y:S01]  /*1b9590*/  IMAD.WIDE.U32 R126, R78, 0x17c510ea, R126 ;  /* 0x17c510ea4e7e7825 */ /* 0x000fe200078e007e */
[----:B------:R-:W-:-:S03]  /*1b95a0*/  IADD3.X R67, P2, PT, R89, R114, RZ, P2, !PT ;  /* 0x0000007259437210 */ /* 0x000fc6000175e4ff */
[----:B------:R-:W-:Y:S01]  /*1b95b0*/  IMAD.WIDE.U32 R82, R85, 0x17c510ea, RZ ;  /* 0x17c510ea55527825 */ /* 0x000fe200078e00ff */
[----:B------:R-:W-:-:S03]  /*1b95c0*/  IADD3.X R115, P2, PT, R97, R115, RZ, P2, !PT ;  /* 0x0000007361737210 */ /* 0x000fc6000175e4ff */
[----:B------:R-:W-:Y:S01]  /*1b95d0*/  IMAD.MOV.U32 R78, RZ, RZ, R71 ;  /* 0x000000ffff4e7224 */ /* 0x000fe200078e0047 */
[----:B------:R-:W-:Y:S01]  /*1b95e0*/  IADD3.X R114, P2, PT, R67, R126, RZ, P2, !PT ;  /* 0x0000007e43727210 */ /* 0x000fe2000175e4ff */
[----:B------:R-:W-:Y:S02]  /*1b95f0*/  IMAD.IADD R130, R127, 0x1, R90 ;  /* 0x000000017f827824 */ /* 0x000fe400078e025a */
[----:B------:R-:W-:-:S03]  /*1b9600*/  IMAD.WIDE.U32.X R78, R85, -0x39c4fa40, R78, P5 ;  /* 0xc63b05c0554e7825 */ /* 0x000fc600028e044e */
[----:B------:R-:W-:Y:S01]  /*1b9610*/  IADD3.X R115, P2, PT, R115, R130, RZ, P2, !PT ;  /* 0x0000008273737210 */ /* 0x000fe2000175e4ff */
[----:B------:R-:W-:-:S03]  /*1b9620*/  IMAD.WIDE.U32 R80, P5, R12, 0x1ae3a46, R82 ;  /* 0x01ae3a460c507825 */ /* 0x000fc600078a0052 */
[----:B------:R-:W-:Y:S01]  /*1b9630*/  IADD3.X R71, P2, PT, RZ, RZ, RZ, P2, !PT ;  /* 0x000000ffff477210 */ /* 0x000fe2000175e4ff */
[----:B------:R-:W-:-:S03]  /*1b9640*/  IMAD.WIDE.U32 R82, R12, 0x17c510ea, RZ ;  /* 0x17c510ea0c527825 */ /* 0x000fc600078e00ff */
[----:B------:R-:W-:Y:S01]  /*1b9650*/  IADD3.X R77, PT, PT, RZ, RZ, RZ, P2, !PT ;  /* 0x000000ffff4d7210 */ /* 0x000fe200017fe4ff */
[----:B------:R-:W-:Y:S01]  /*1b9660*/  IMAD.X R91, RZ, RZ, RZ, P5 ;  /* 0x000000ffff5b7224 */ /* 0x000fe200028e06ff */
[----:B------:R-:W-:Y:S01]  /*1b9670*/  IADD3 R2, P5, PT, R80, R83, RZ ;  /* 0x0000005350027210 */ /* 0x000fe20007fbe0ff */
        /* <DEDUP_REMOVED lines=9> */
[----:B------:R-:W-:Y:S01]  /*1b9710*/  SHF.L.W.U32.HI R65, R107, 0x1, R86 ;  /* 0x000000016b417819 */ /* 0x000fe20000010e56 */
[----:B------:R-:W-:Y:S01]  /*1b9720*/  IMAD.IADD R105, R87, 0x1, R84 ;  /* 0x0000000157697824 */ /* 0x000fe200078e0254 */
[----:B------:R-:W-:Y:S01]  /*1b9730*/  IADD3.X R119, P1, PT, R119, R122, RZ, P1, !PT ;  /* 0x0000007a77777210 */ /* 0x000fe20000f3e4ff */
[----:B------:R-:W-:Y:S01]  /*1b9740*/  IMAD.WIDE.U32 R132, R12, 0x30000000, R132 ;  /* 0x300000000c847825 */ /* 0x000fe200078e0084 */
[----:B------:R-:W-:Y:S02]  /*1b9750*/  IADD3.X RZ, P5, PT, R115, R14, RZ, P5, !PT ;  /* 0x0000000e73ff7210 */ /* 0x000fe40002fbe4ff */
[----:B------:R-:W-:Y:S01]  /*1b9760*/  IADD3.X R72, P2, PT, R65, R112, RZ, P3, !PT ;  /* 0x0000007041487210 */ /* 0x000fe20001f5e4ff */
[----:B------:R-:W-:Y:S01]  /*1b9770*/  IMAD.IADD R89, R133, 0x1, R118 ;  /* 0x0000000185597824 */ /* 0x000fe200078e0276 */
[----:B------:R-:W-:Y:S01]  /*1b9780*/  SHF.L.W.U32.HI R75, R86, 0x1, R105 ;  /* 0x00000001564b7819 */ /* 0x000fe20000010e69 */
[----:B------:R-:W-:Y:S01]  /*1b9790*/  IMAD.WIDE.U32 R128, R88, 0xf5138f, R128 ;  /* 0x00f5138f58807825 */ /* 0x000fe200078e0080 */
[----:B------:R-:W-:-:S02]  /*1b97a0*/  IADD3.X R122, P3, PT, R67, R123, RZ, P1, !PT ;  /* 0x0000007b437a7210 */ /* 0x000fc40000f7e4ff */
[----:B------:R-:W-:Y:S01]  /*1b97b0*/  IADD3.X R86, P1, PT, R71, R102, RZ, P5, !PT ;  /* 0x0000006647567210 */ /* 0x000fe20002f3e4ff */
[C---:B------:R-:W-:Y:S01]  /*1b97c0*/  IMAD.WIDE.U32 R84, R132.reuse, -0x1, RZ ;  /* 0xffffffff84547825 */ /* 0x040fe200078e00ff */
[----:B------:R-:W-:Y:S02]  /*1b97d0*/  IADD3.X R124, P5, PT, RZ, RZ, RZ, P0, !PT ;  /* 0x000000ffff7c7210 */ /* 0x000fe400007be4ff */
[----:B------:R-:W-:Y:S01]  /*1b97e0*/  IADD3.X R102, P1, PT, R77, R103, RZ, P1, !PT ;  /* 0x000000674d667210 */ /* 0x000fe20000f3e4ff */
[----:B------:R-:W-:Y:S01]  /*1b97f0*/  IMAD R77, R132, -0x7af74001, -R89 ;  /* 0x8508bfff844d7824 */ /* 0x000fe200078e0a59 */
[----:B------:R-:W-:Y:S01]  /*1b9800*/  IADD3.X R118, P0, PT, R119, R128, RZ, P3, !PT ;  /* 0x0000008077767210 */ /* 0x000fe20001f1e4ff */
[----:B------:R-:W-:Y:S01]  /*1b9810*/  IMAD.IADD R99, R129, 0x1, R98 ;  /* 0x0000000181637824 */ /* 0x000fe200078e0262 */
[----:B------:R-:W-:Y:S01]  /*1b9820*/  IADD3.X R86, P1, PT, R86, R83, RZ, P1, !PT ;  /* 0x0000005356567210 */ /* 0x000fe20000f3e4ff */
[----:B------:R-:W-:Y:S01]  /*1b9830*/  IMAD.WIDE.U32 R114, R88, 0x6ca1493b, R114 ;  /* 0x6ca1493b58727825 */ /* 0x000fe200078e0072 */
[----:B------:R-:W-:-:S02]  /*1b9840*/  IADD3 RZ, P3, PT, R118, R120, RZ ;  /* 0x0000007876ff7210 */ /* 0x000fc40007f7e0ff */
[----:B------:R-:W-:Y:S01]  /*1b9850*/  IADD3.X R75, P2, PT, R75, R113, RZ, P2, !PT ;  /* 0x000000714b4b7210 */ /* 0x000fe2000175e4ff */
[----:B------:R-:W-:Y:S02]  /*1b9860*/  IMAD.IADD R77, R85, 0x1, R77 ;  /* 0x00000001554d7824 */ /* 0x000fe400078e024d */
[----:B------:R-:W-:Y:S01]  /*1b9870*/  IMAD.X R126, RZ, RZ, RZ, P5 ;  /* 0x000000ffff7e7224 */ /* 0x000fe200028e06ff */
[----:B------:R-:W-:Y:S01]  /*1b9880*/  IADD3.X R119, P5, PT, R122, R99, RZ, P0, !PT ;  /* 0x000000637a777210 */ /* 0x000fe200007be4ff */
[----:B------:R-:W-:Y:S01]  /*1b9890*/  IMAD.IADD R97, R115, 0x1, R100 ;  /* 0x0000000173617824 */ /* 0x000fe200078e0264 */
[----:B------:R-:W-:Y:S01]  /*1b98a0*/  IADD3.X R87, P0, PT, R102, R81, RZ, P1, !PT ;  /* 0x0000005166577210 */ /* 0x000fe20000f1e4ff */
[----:B------:R-:W-:Y:S01]  /*1b98b0*/  IMAD.WIDE.U32 R100, R77, 0x1, RZ ;  /* 0x000000014d647825 */ /* 0x000fe200078e00ff */
[----:B------:R-:W-:Y:S02]  /*1b98c0*/  IADD3.X R115, P1, PT, RZ, RZ, RZ, P5, !PT ;  /* 0x000000ffff737210 */ /* 0x000fe40002f3e4ff */
[----:B------:R-:W-:Y:S01]  /*1b98d0*/  IADD3.X R85, P0, PT, RZ, RZ, RZ, P0, !PT ;  /* 0x000000ffff557210 */ /* 0x000fe2000071e4ff */
[----:B------:R-:W-:Y:S01]  /*1b98e0*/  IMAD.WIDE.U32 R68, R59, R55, R68 ;  /* 0x000000373b447225 */ /* 0x000fe200078e0044 */
[----:B------:R-:W-:-:S03]  /*1b98f0*/  IADD3.X RZ, P3, PT, R119, R121, RZ, P3, !PT ;  /* 0x0000007977ff7210 */ /* 0x000fc60001f7e4ff */
[C---:B------:R-:W-:Y:S01]  /*1b9900*/  IMAD.WIDE.U32 R98, R84.reuse, 0x1, RZ ;  /* 0x0000000154627825 */ /* 0x040fe200078e00ff */
[----:B------:R-:W-:Y:S02]  /*1b9910*/  SHF.L.W.U32.HI R65, R105, 0x1, R68 ;  /* 0x0000000169417819 */ /* 0x000fe40000010e44 */
[----:B------:R-:W-:Y:S01]  /*1b9920*/  IADD3.X R115, P3, PT, R115, R116, RZ, P3, !PT ;  /* 0x0000007473737210 */ /* 0x000fe20001f7e4ff */
[----:B------:R-:W-:Y:S01]  /*1b9930*/  IMAD.WIDE.U32 R100, P5, R84, -0x7af74000, R100 ;  /* 0x8508c00054647825 */ /* 0x000fe200078a0064 */
[----:B------:R-:W-:Y:S02]  /*1b9940*/  IADD3.X R14, P2, PT, R65, R96, RZ, P2, !PT ;  /* 0x00000060410e7210 */ /* 0x000fe4000175e4ff */
[----:B------:R-:W-:Y:S01]  /*1b9950*/  IADD3 R123, PT, PT, R69, R66, RZ ;  /* 0x00000042457b7210 */ /* 0x000fe20007ffe0ff */
[----:B------:R-:W-:Y:S01]  /*1b9960*/  IMAD.X R81, RZ, RZ, RZ, P0 ;  /* 0x000000ffff517224 */ /* 0x000fe200000e06ff */
[----:B------:R-:W-:Y:S01]  /*1b9970*/  IADD3 RZ, P0, PT, R86, R104, RZ ;  /* 0x0000006856ff7210 */ /* 0x000fe20007f1e0ff */
[----:B------:R-:W-:Y:S01]  /*1b9980*/  IMAD.X R121, RZ, RZ, RZ, P5 ;  /* 0x000000ffff797224 */ /* 0x000fe200028e06ff */
[----:B------:R-:W-:Y:S01]  /*1b9990*/  IADD3 R96, P5, PT, R99, R100, RZ ;  /* 0x0000006463607210 */ /* 0x000fe20007fbe0ff */
[----:B------:R-:W-:Y:S01]  /*1b99a0*/  IMAD.WIDE.U32 R104, R77, 0x30000000, RZ ;  /* 0x300000004d687825 */ /* 0x000fe200078e00ff */
[----:B------:R-:W-:-:S02]  /*1b99b0*/  SHF.L.W.U32.HI R71, R68, 0x1, R123 ;  /* 0x0000000144477819 */ /* 0x000fc40000010e7b */
[----:B------:R-:W-:Y:S01]  /*1b99c0*/  IADD3.X RZ, P0, PT, R87, R61, RZ, P0, !PT ;  /* 0x0000003d57ff7210 */ /* 0x000fe2000071e4ff */
[----:B------:R-:W-:Y:S01]  /*1b99d0*/  IMAD.MOV.U32 R120, RZ, RZ, R101 ;  /* 0x000000ffff787224 */ /* 0x000fe200078e0065 */
[----:B------:R-:W-:Y:S01]  /*1b99e0*/  IADD3.X R71, P2, PT, R71, R4, RZ, P2, !PT ;  /* 0x0000000447477210 */ /* 0x000fe2000175e4ff */
[----:B------:R-:W-:Y:S01]  /*1b99f0*/  IMAD.WIDE.U32 R112, R84, 0x30000000, RZ ;  /* 0x3000000054707825 */ /* 0x000fe200078e00ff */
[----:B------:R-:W-:-:S03]  /*1b9a00*/  IADD3.X R85, P0, PT, R85, R94, RZ, P0, !PT ;  /* 0x0000005e55557210 */ /* 0x000fc6000071e4ff */
[----:B------:R-:W-:-:S04]  /*1b9a10*/  IMAD.WIDE.U32.X R120, R77, -0x7af74000, R120, P5 ;  /* 0x8508c0004d787825 */ /* 0x000fc800028e0478 */
[----:B------:R-:W-:-:S04]  /*1b9a20*/  IMAD.WIDE.U32 R104, P5, R84, 0x170b5d44, R104 ;  /* 0x170b5d4454687825 */ /* 0x000fc800078a0068 */
[----:B------:R-:W-:-:S04]  /*1b9a30*/  IMAD.WIDE.U32 R118, R12, -0x45f6b800, R118 ;  /* 0xba0948000c767825 */ /* 0x000fc800078e0076 */
[----:B------:R-:W-:Y:S01]  /*1b9a40*/  IMAD.X R67, RZ, RZ, RZ, P1 ;  /* 0x000000ffff437224 */ /* 0x000fe200008e06ff */
[----:B------:R-:W-:Y:S01]  /*1b9a50*/  IADD3 RZ, P1, PT, R132, R98, RZ ;  /* 0x0000006284ff7210 */ /* 0x000fe20007f3e0ff */
[----:B------:R-:W-:Y:S01]  /*1b9a60*/  IMAD.X R111, RZ, RZ, RZ, P5 ;  /* 0x000000ffff6f7224 */ /* 0x000fe200028e06ff */
[----:B------:R-:W-:Y:S01]  /*1b9a70*/  IADD3 R113, P5, PT, R104, R113, RZ ;  /* 0x0000007168717210 */ /* 0x000fe20007fbe0ff */
[----:B------:R-:W-:Y:S01]  /*1b9a80*/  IMAD.WIDE.U32 R100, R77, -0x45f6b800, RZ ;  /* 0xba0948004d647825 */ /* 0x000fe200078e00ff */
[----:B------:R-:W-:Y:S02]  /*1b9a90*/  IADD3.X R116, P3, PT, R67, R117, RZ, P3, !PT ;  /* 0x0000007543747210 */ /* 0x000fe40001f7e4ff */
[----:B------:R-:W-:Y:S01]  /*1b9aa0*/  IADD3.X RZ, P1, PT, R89, R96, RZ, P1, !PT ;  /* 0x0000006059ff7210 */ /* 0x000fe20000f3e4ff */
[----:B------:R-:W-:Y:S01]  /*1b9ab0*/  IMAD.IADD R83, R119, 0x1, R110 ;  /* 0x0000000177537824 */ /* 0x000fe200078e026e */
[----:B------:R-:W-:Y:S01]  /*1b9ac0*/  IADD3.X R114, P3, PT, R115, R114, RZ, P3, !PT ;  /* 0x0000007273727210 */ /* 0x000fe20001f7e4ff */
[----:B------:R-:W-:Y:S01]  /*1b9ad0*/  IMAD.MOV.U32 R110, RZ, RZ, R105 ;  /* 0x000000ffff6e7224 */ /* 0x000fe200078e0069 */
[----:B------:R-:W-:Y:S01]  /*1b9ae0*/  IADD3.X R105, P0, PT, R81, R95, RZ, P0, !PT ;  /* 0x0000005f51697210 */ /* 0x000fe2000071e4ff */
[----:B------:R-:W-:Y:S01]  /*1b9af0*/  IMAD.WIDE.U32 R106, R84, -0x45f6b800, RZ ;  /* 0xba094800546a7825 */ /* 0x000fe200078e00ff */
[----:B------:R-:W-:-:S02]  /*1b9b00*/  IADD3.X R115, P3, PT, R116, R97, RZ, P3, !PT ;  /* 0x0000006174737210 */ /* 0x000fc40001f7e4ff */
[----:B------:R-:W-:Y:S01]  /*1b9b10*/  IADD3.X R109, P1, PT, RZ, R120, RZ, P1, !PT ;  /* 0x00000078ff6d7210 */ /* 0x000fe20000f3e4ff */
[----:B------:R-:W-:Y:S01]  /*1b9b20*/  IMAD.WIDE.U32.X R110, R77, 0x170b5d44, R110, P5 ;  /* 0x170b5d444d6e7825 */ /* 0x000fe200028e046e */
[----:B------:R-:W-:Y:S02]  /*1b9b30*/  IADD3.X R61, P3, PT, RZ, RZ, RZ, P3, !PT ;  /* 0x000000ffff3d7210 */ /* 0x000fe40001f7e4ff */
[----:B------:R-:W-:Y:S01]  /*1b9b40*/  IADD3.X R120, P1, PT, RZ, R121, RZ, P1, !PT ;  /* 0x00000079ff787210 */ /* 0x000fe20000f3e4ff */
[----:B------:R-:W-:Y:S01]  /*1b9b50*/  IMAD.WIDE.U32 R100, P5, R84, 0x1ef3622f, R100 ;  /* 0x1ef3622f54647825 */ /* 0x000fe200078a0064 */
[----:B------:R-:W-:-:S03]  /*1b9b60*/  IADD3.X R85, P0, PT, R85, R124, RZ, P0, !PT ;  /* 0x0000007c55557210 */ /* 0x000fc6000071e4ff */
        /* <DEDUP_REMOVED lines=8> */
[----:B------:R-:W-:Y:S01]  /*1b9bf0*/  IADD3.X R97, PT, PT, RZ, RZ, RZ, P5, !PT ;  /* 0x000000ffff617210 */ /* 0x000fe20002ffe4ff */
[----:B------:R-:W-:Y:S01]  /*1b9c00*/  IMAD.WIDE.U32 R66, R77, 0x6ca1493b, RZ ;  /* 0x6ca1493b4d427825 */ /* 0x000fe200078e00ff */
[----:B------:R-:W-:Y:S02]  /*1b9c10*/  IADD3 R99, P3, PT, R68, R99, RZ ;  /* 0x0000006344637210 */ /* 0x000fe40007f7e0ff */
        /* <DEDUP_REMOVED lines=8> */
[----:B------:R-:W-:-:S04]  /*1b9ca0*/  IMAD.WIDE.U32 R88, R84, 0x6ca1493b, RZ ;  /* 0x6ca1493b54587825 */ /* 0x000fc800078e00ff */
[----:B------:R-:W-:Y:S01]  /*1b9cb0*/  IMAD.X R95, RZ, RZ, RZ, P3 ;  /* 0x000000ffff5f7224 */ /* 0x000fe200018e06ff */
[----:B------:R-:W-:Y:S01]  /*1b9cc0*/  IADD3 R69, P3, PT, R66, R89, RZ ;  /* 0x0000005942457210 */ /* 0x000fe20007f7e0ff */
[----:B------:R-:W-:Y:S02]  /*1b9cd0*/  IMAD.MOV.U32 R94, RZ, RZ, R67 ;  /* 0x000000ffff5e7224 */ /* 0x000fe400078e0043 */
[----:B------:R-:W-:Y:S02]  /*1b9ce0*/  IMAD.IADD R122, R87, 0x1, R64 ;  /* 0x00000001577a7824 */ /* 0x000fe400078e0240 */
[----:B------:R-:W-:Y:S01]  /*1b9cf0*/  IMAD.WIDE.U32.X R94, R77, -0x39c4fa40, R94, P3 ;  /* 0xc63b05c04d5e7825 */ /* 0x000fe200018e045e */
[----:B------:R-:W-:-:S03]  /*1b9d00*/  IADD3.X R67, P3, PT, R61, R92, RZ, P5, !PT ;  /* 0x0000005c3d437210 */ /* 0x000fc60002f7e4ff */
[----:B------:R-:W-:Y:S01]  /*1b9d10*/  IMAD.WIDE.U32 R64, R77, 0x17c510ea, RZ ;  /* 0x17c510ea4d407825 */ /* 0x000fe200078e00ff */
[----:B------:R-:W-:-:S03]  /*1b9d20*/  IADD3.X R93, P3, PT, R81, R93, RZ, P3, !PT ;  /* 0x0000005d515d7210 */ /* 0x000fc60001f7e4ff */
[----:B------:R-:W-:Y:S01]  /*1b9d30*/  IMAD.WIDE.U32 R116, R59, R57, R10 ;  /* 0x000000393b747225 */ /* 0x000fe200078e000a */
[----:B------:R-:W-:-:S03]  /*1b9d40*/  IADD3.X R92, P3, PT, R67, R86, RZ, P3, !PT ;  /* 0x00000056435c7210 */ /* 0x000fc60001f7e4ff */
[C---:B------:R-:W-:Y:S01]  /*1b9d50*/  IMAD.WIDE.U32 R10, R84.reuse, 0x17c510ea, RZ ;  /* 0x17c510ea540a7825 */ /* 0x040fe200078e00ff */
[----:B------:R-:W-:Y:S02]  /*1b9d60*/  IADD3.X R93, P3, PT, R93, R122, RZ, P3, !PT ;  /* 0x0000007a5d5d7210 */ /* 0x000fe40001f7e4ff */
[----:B------:R-:W-:Y:S01]  /*1b9d70*/  SHF.L.W.U32.HI R61, R123, 0x1, R116 ;  /* 0x000000017b3d7819 */ /* 0x000fe20000010e74 */
[----:B------:R-:W-:-:S04]  /*1b9d80*/  IMAD.WIDE.U32 R64, P5, R84, 0x1ae3a46, R64 ;  /* 0x01ae3a4654407825 */ /* 0x000fc800078a0040 */
[----:B------:R-:W-:Y:S01]  /*1b9d90*/  IMAD.WIDE.U32.X R6, R62, R62, R6, P4 ;  /* 0x0000003e3e067225 */ /* 0x000fe200020e0406 */
[----:B------:R-:W-:Y:S02]  /*1b9da0*/  IADD3.X R67, P4, PT, RZ, RZ, RZ, P3, !PT ;  /* 0x000000ffff437210 */ /* 0x000fe40001f9e4ff */
[----:B------:R-:W-:Y:S01]  /*1b9db0*/  IADD3 RZ, P3, PT, R108, R112, RZ ;  /* 0x000000706cff7210 */ /* 0x000fe20007f7e0ff */
[----:B------:R-:W-:Y:S01]  /*1b9dc0*/  IMAD.X R87, RZ, RZ, RZ, P5 ;  /* 0x000000ffff577224 */ /* 0x000fe200028e06ff */
[----:B------:R-:W-:Y:S01]  /*1b9dd0*/  IADD3 R4, P5, PT, R64, R11, RZ ;  /* 0x0000000b40047210 */ /* 0x000fe20007fbe0ff */
[----:B------:R-:W-:Y:S01]  /*1b9de0*/  IMAD.IADD R8, R117, 0x1, R8 ;  /* 0x0000000175087824 */ /* 0x000fe200078e0208 */
[----:B------:R-:W-:Y:S01]  /*1b9df0*/  IADD3.X R11, P1, PT, RZ, RZ, RZ, P1, !PT ;  /* 0x000000ffff0b7210 */ /* 0x000fe20000f3e4ff */
[----:B------:R-:W-:Y:S01]  /*1b9e00*/  IMAD.WIDE.U32 R114, R12, 0xf5138f, R114 ;  /* 0x00f5138f0c727825 */ /* 0x000fe200078e0072 */
[----:B------:R-:W-:Y:S02]  /*1b9e10*/  IADD3.X RZ, P3, PT, R109, R113, RZ, P3, !PT ;  /* 0x000000716dff7210 */ /* 0x000fe40001f7e4ff */
[----:B------:R-:W-:Y:S01]  /*1b9e20*/  MOV R86, R65 ;  /* 0x0000004100567202 */ /* 0x000fe20000000f00 */
[----:B------:R-:W-:Y:S01]  /*1b9e30*/  IMAD.X R65, RZ, RZ, RZ, P1 ;  /* 0x000000ffff417224 */ /* 0x000fe200008e06ff */
[----:B------:R-:W-:Y:S01]  /*1b9e40*/  IADD3 RZ, P1, PT, R92, R76, RZ ;  /* 0x0000004c5cff7210 */ /* 0x000fe20007f3e0ff */
[----:B------:R-:W-:Y:S01]  /*1b9e50*/  IMAD.X R81, RZ, RZ, RZ, P4 ;  /* 0x000000ffff517224 */ /* 0x000fe200020e06ff */
[----:B------:R-:W-:Y:S01]  /*1b9e60*/  SHF.L.W.U32.HI R63, R116, 0x1, R8 ;  /* 0x00000001743f7819 */ /* 0x000fe20000010e08 */
        /* <DEDUP_REMOVED lines=20> */
[----:B------:R-:W-:Y:S01]  /*1b9fb0*/  IMAD.WIDE.U32 R92, R74, 0x1, RZ ;  /* 0x000000014a5c7825 */ /* 0x000fe200078e00ff */
[----:B------:R-:W-:Y:S02]  /*1b9fc0*/  IADD3.X R115, P4, PT, R110, R83, RZ, P4, !PT ;  /* 0x000000536e737210 */ /* 0x000fe4000279e4ff */
[----:B------:R-:W-:Y:S01]  /*1b9fd0*/  IADD3.X R79, P1, PT, R79, R72, RZ, P1, !PT ;  /* 0x000000484f4f7210 */ /* 0x000fe20000f3e4ff */
[----:B------:R-:W-:Y:S01]  /*1b9fe0*/  IMAD.IADD R85, R75, 0x1, R11 ;  /* 0x000000014b557824 */ /* 0x000fe200078e020b */
[----:B------:R-:W-:-:S02]  /*1b9ff0*/  IADD3 RZ, P0, PT, R114, R106, RZ ;  /* 0x0000006a72ff7210 */ /* 0x000fc40007f1e0ff */
[----:B------:R-:W-:Y:S01]  /*1ba000*/  IADD3.X R77, P4, PT, RZ, RZ, RZ, P4, !PT ;  /* 0x000000ffff4d7210 */ /* 0x000fe2000279e4ff */
[----:B------:R-:W-:Y:S01]  /*1ba010*/  IMAD.WIDE.U32 R104, R85, 0x1, RZ ;  /* 0x0000000155687825 */ /* 0x000fe200078e00ff */
[----:B------:R-:W-:Y:S02]  /*1ba020*/  IADD3.X R67, P1, PT, RZ, RZ, RZ, P1, !PT ;  /* 0x000000ffff437210 */ /* 0x000fe40000f3e4ff */
[----:B------:R-:W-:Y:S01]  /*1ba030*/  IADD3.X RZ, P0, PT, R115, R107, RZ, P0, !PT ;  /* 0x0000006b73ff7210 */ /* 0x000fe2000071e4ff */
[----:B------:R-:W-:Y:S01]  /*1ba040*/  IMAD.X R11, RZ, RZ, RZ, P4 ;  /* 0x000000ffff0b7224 */ /* 0x000fe200020e06ff */
[----:B------:R-:W-:Y:S01]  /*1ba050*/  IADD3.X R75, PT, PT, RZ, RZ, RZ, P1, !PT ;  /* 0x000000ffff4b7210 */ /* 0x000fe20000ffe4ff */
[----:B------:R-:W-:Y:S01]  /*1ba060*/  IMAD.WIDE.U32 R104, P1, R74, -0x7af74000, R104 ;  /* 0x8508c0004a687825 */ /* 0x000fe20007820068 */
[----:B------:R-:W-:Y:S02]  /*1ba070*/  IADD3.X R77, P0, PT, R77, R102, RZ, P0, !PT ;  /* 0x000000664d4d7210 */ /* 0x000fe4000071e4ff */
[----:B------:R-:W-:Y:S01]  /*1ba080*/  IADD3.X R89, PT, PT, RZ, RZ, RZ, P5, P3 ;  /* 0x000000ffff597210 */ /* 0x000fe20002fe64ff */
[----:B------:R-:W-:Y:S01]  /*1ba090*/  IMAD.WIDE.U32 R12, R12, 0x17c510ea, R78 ;  /* 0x17c510ea0c0c7825 */ /* 0x000fe200078e004e */
[----:B------:R-:W-:-:S02]  /*1ba0a0*/  IADD3 RZ, P3, PT, R108, R92, RZ ;  /* 0x0000005c6cff7210 */ /* 0x000fc40007f7e0ff */
[----:B------:R-:W-:Y:S01]  /*1ba0b0*/  IADD3.X R102, P5, PT, R11, R103, RZ, P0, !PT ;  /* 0x000000670b667210 */ /* 0x000fe200007be4ff */
[----:B------:R-:W-:Y:S01]  /*1ba0c0*/  IMAD.IADD R13, R13, 0x1, R80 ;  /* 0x000000010d0d7824 */ /* 0x000fe200078e0250 */
[----:B------:R-:W-:Y:S01]  /*1ba0d0*/  IADD3 R92, P0, PT, R93, R104, RZ ;  /* 0x000000685d5c7210 */ /* 0x000fe20007f1e0ff */
[----:B------:R-:W-:Y:S01]  /*1ba0e0*/  IMAD.X R93, RZ, RZ, RZ, P1 ;  /* 0x000000ffff5d7224 */ /* 0x000fe200008e06ff */
[----:B------:R-:W-:Y:S01]  /*1ba0f0*/  IADD3 RZ, P4, PT, R78, R82, RZ ;  /* 0x000000524eff7210 */ /* 0x000fe20007f9e0ff */
[----:B------:R-:W-:Y:S01]  /*1ba100*/  IMAD.WIDE.U32 R82, R84, -0x45f6b800, R114 ;  /* 0xba09480054527825 */ /* 0x000fe200078e0072 */
[----:B------:R-:W-:Y:S02]  /*1ba110*/  IADD3.X RZ, P3, PT, R65, R92, RZ, P3, !PT ;  /* 0x0000005c41ff7210 */ /* 0x000fe40001f7e4ff */
[----:B------:R-:W-:Y:S01]  /*1ba120*/  IADD3.X R76, P1, PT, R77, R76, RZ, P5, !PT ;  /* 0x0000004c4d4c7210 */ /* 0x000fe20002f3e4ff */
[----:B------:R-:W-:Y:S01]  /*1ba130*/  IMAD.MOV.U32 R92, RZ, RZ, R105 ;  /* 0x000000ffff5c7224 */ /* 0x000fe200078e0069 */
[----:B------:R-:W-:Y:S01]  /*1ba140*/  IADD3.X RZ, P4, PT, R79, R2, RZ, P4, !PT ;  /* 0x000000024fff7210 */ /* 0x000fe2000279e4ff */
[----:B------:R-:W-:Y:S01]  /*1ba150*/  IMAD.IADD R101, R83, 0x1, R100 ;  /* 0x0000000153657824 */ /* 0x000fe200078e0264 */
[----:B------:R-:W-:Y:S01]  /*1ba160*/  IADD3.X R77, P1, PT, R102, R81, RZ, P1, !PT ;  /* 0x00000051664d7210 */ /* 0x000fe20000f3e4ff */
[----:B------:R-:W-:Y:S01]  /*1ba170*/  IMAD.WIDE.U32.X R78, R85, -0x7af74000, R92, P0 ;  /* 0x8508c000554e7825 */ /* 0x000fe200000e045c */
[----:B------:R-:W-:-:S02]  /*1ba180*/  IADD3 RZ, P0, PT, R76, R98, RZ ;  /* 0x000000624cff7210 */ /* 0x000fc40007f1e0ff */
[----:B------:R-:W-:Y:S01]  /*1ba190*/  IADD3.X R11, P1, PT, RZ, RZ, RZ, P1, !PT ;  /* 0x000000ffff0b7210 */ /* 0x000fe20000f3e4ff */
        /* <DEDUP_REMOVED lines=20> */
[----:B------:R-:W-:Y:S02]  /*1ba2e0*/  IADD3.X R90, P4, PT, R75, R91, RZ, P4, !PT ;  /* 0x0000005b4b5a7210 */ /* 0x000fe4000279e4ff */
[----:B------:R-:W-:Y:S02]  /*1ba2f0*/  IADD3.X R78, P0, PT, R11, R12, RZ, P0, !PT ;  /* 0x0000000c0b4e7210 */ /* 0x000fe4000071e4ff */
[----:B------:R-:W-:Y:S02]  /*1ba300*/  IADD3.X R99, P1, PT, R99, R80, RZ, P1, !PT ;  /* 0x0000005063637210 */ /* 0x000fe40000f3e4ff */
[----:B------:R-:W-:Y:S02]  /*1ba310*/  IADD3.X R67, P4, PT, R67, R70, RZ, P4, !PT ;  /* 0x0000004643437210 */ /* 0x000fe4000279e4ff */
[----:B------:R-:W-:Y:S02]  /*1ba320*/  IADD3.X R80, PT, PT, RZ, RZ, RZ, P3, !PT ;  /* 0x000000ffff507210 */ /* 0x000fe40001ffe4ff */
[----:B------:R-:W-:Y:S01]  /*1ba330*/  IADD3.X R79, P0, PT, R96, R13, RZ, P0, !PT ;  /* 0x0000000d604f7210 */ /* 0x000fe2000071e4ff */
[----:B------:R-:W-:Y:S01]  /*1ba340*/  IMAD.WIDE.U32 R12, R84, 0xf5138f, R76 ;  /* 0x00f5138f540c7825 */ /* 0x000fe200078e004c */
[----:B------:R-:W-:-:S02]  /*1ba350*/  IADD3.X R2, P4, PT, R90, R89, RZ, P4, !PT ;  /* 0x000000595a027210 */ /* 0x000fc4000279e4ff */
        /* <DEDUP_REMOVED lines=8> */
[----:B------:R-:W-:Y:S01]  /*1ba3e0*/  IMAD.WIDE.U32 R90, P0, R74, 0x1ef3622f, R90 ;  /* 0x1ef3622f4a5a7825 */ /* 0x000fe2000780005a */
[----:B------:R-:W-:-:S02]  /*1ba3f0*/  IADD3.X R99, P3, PT, R80, R11, RZ, P3, !PT ;  /* 0x0000000b50637210 */ /* 0x000fc40001f7e4ff */
[----:B------:R-:W-:Y:S01]  /*1ba400*/  IADD3.X R105, P5, PT, R2, R71, RZ, P5, !PT ;  /* 0x0000004702697210 */ /* 0x000fe20002fbe4ff */
        /* <DEDUP_REMOVED lines=11> */
[----:B------:R-:W-:-:S03]  /*1ba4c0*/  IADD3 RZ, P0, PT, R98, R12, RZ ;  /* 0x0000000c62ff7210 */ /* 0x000fc60007f1e0ff */
[----:B------:R-:W-:Y:S01]  /*1ba4d0*/  IMAD.WIDE.U32 R70, P3, R74, 0x1a22d9f3, R76 ;  /* 0x1a22d9f34a467825 */ /* 0x000fe2000786004c */
[----:B------:R-:W-:-:S03]  /*1ba4e0*/  IADD3.X RZ, P0, PT, R99, R13, RZ, P0, !PT ;  /* 0x0000000d63ff7210 */ /* 0x000fc6000071e4ff */
[----:B------:R-:W-:Y:S01]  /*1ba4f0*/  IMAD.X R103, RZ, RZ, RZ, P3 ;  /* 0x000000ffff677224 */ /* 0x000fe200018e06ff */
[----:B------:R-:W-:Y:S01]  /*1ba500*/  IADD3 R101, P3, PT, R70, R101, RZ ;  /* 0x0000006546657210 */ /* 0x000fe20007f7e0ff */
[----:B------:R-:W-:Y:S01]  /*1ba510*/  IMAD.WIDE.U32 R76, R85, 0x6ca1493b, RZ ;  /* 0x6ca1493b554c7825 */ /* 0x000fe200078e00ff */
[----:B------:R-:W-:Y:S02]  /*1ba520*/  MOV R102, R71 ;  /* 0x0000004700667202 */ /* 0x000fe40000000f00 */
[----:B------:R-:W-:Y:S01]  /*1ba530*/  IADD3.X R11, P0, PT, R11, R68, RZ, P0, !PT ;  /* 0x000000440b0b7210 */ /* 0x000fe2000071e4ff */
[----:B------:R-:W-:-:S03]  /*1ba540*/  IMAD.WIDE.U32 R96, R74, 0x30000000, R82 ;  /* 0x300000004a607825 */ /* 0x000fc600078e0052 */
[----:B------:R-:W-:Y:S01]  /*1ba550*/  IADD3.X R68, P0, PT, R65, R69, RZ, P0, !PT ;  /* 0x0000004541447210 */ /* 0x000fe2000071e4ff */
        /* <DEDUP_REMOVED lines=9> */
[----:B------:R-:W-:Y:S02]  /*1ba5f0*/  IADD3.X R88, P0, PT, R11, R88, RZ, P0, !PT ;  /* 0x000000580b587210 */ /* 0x000fe4000071e4ff */
[----:B------:R-:W-:Y:S01]  /*1ba600*/  IADD3.X R93, P1, PT, R94, R105, RZ, P1, !PT ;  /* 0x000000695e5d7210 */ /* 0x000fe20000f3e4ff */
[----:B------:R-:W-:Y:S02]  /*1ba610*/  IMAD.MOV.U32 R78, RZ, RZ, R77 ;  /* 0x000000ffff4e7224 */ /* 0x000fe400078e004d */
[----:B------:R-:W-:-:S02]  /*1ba620*/  IMAD.IADD R71, R89, 0x1, R66 ;  /* 0x0000000159477824 */ /* 0x000fc400078e0242 */
[----:B------:R-:W-:-:S03]  /*1ba630*/  IMAD.WIDE.U32.X R78, R85, -0x39c4fa40, R78, P3 ;  /* 0xc63b05c0554e7825 */ /* 0x000fc600018e044e */
[----:B------:R-:W-:Y:S01]  /*1ba640*/  IADD3.X R89, P0, PT, R68, R71, RZ, P0, !PT ;  /* 0x0000004744597210 */ /* 0x000fe2000071e4ff */
[----:B------:R-:W-:-:S04]  /*1ba650*/  IMAD.WIDE.U32 R66, P3, R74, 0x1ae3a46, R12 ;  /* 0x01ae3a464a427825 */ /* 0x000fc8000786000c */
[----:B------:R-:W-:-:S04]  /*1ba660*/  IMAD.WIDE.U32 R12, R96, -0x1, RZ ;  /* 0xffffffff600c7825 */ /* 0x000fc800078e00ff */
[----:B------:R-:W-:Y:S02]  /*1ba670*/  IMAD R65, R96, -0x7af74001, -R75 ;  /* 0x8508bfff60417824 */ /* 0x000fe400078e0a4b */
[----:B------:R-:W-:-:S04]  /*1ba680*/  IMAD.WIDE.U32 R80, R74, 0x17c510ea, RZ ;  /* 0x17c510ea4a507825 */ /* 0x000fc800078e00ff */
[----:B------:R-:W-:Y:S01]  /*1ba690*/  IMAD.IADD R2, R13, 0x1, R65 ;  /* 0x000000010d027824 */ /* 0x000fe200078e0241 */
[----:B------:R-:W-:Y:S01]  /*1ba6a0*/  IADD3.X R65, P1, PT, RZ, RZ, RZ, P1, !PT ;  /* 0x000000ffff417210 */ /* 0x000fe20000f3e4ff */
[----:B------:R-:W-:Y:S01]  /*1ba6b0*/  IMAD.X R69, RZ, RZ, RZ, P3 ;  /* 0x000000ffff457224 */ /* 0x000fe200018e06ff */
[----:B------:R-:W-:Y:S01]  /*1ba6c0*/  IADD3 R107, P3, PT, R66, R81, RZ ;  /* 0x00000051426b7210 */ /* 0x000fe20007f7e0ff */
[----:B------:R-:W-:Y:S01]  /*1ba6d0*/  IMAD.MOV.U32 R68, RZ, RZ, R67 ;  /* 0x000000ffff447224 */ /* 0x000fe200078e0043 */
[----:B------:R-:W-:Y:S01]  /*1ba6e0*/  IADD3.X R13, P0, PT, RZ, RZ, RZ, P0, !PT ;  /* 0x000000ffff0d7210 */ /* 0x000fe2000071e4ff */
[----:B------:R-:W-:-:S03]  /*1ba6f0*/  IMAD.WIDE.U32 R94, R2, 0x1, RZ ;  /* 0x00000001025e7825 */ /* 0x000fc600078e00ff */
[----:B------:R-:W-:Y:S01]  /*1ba700*/  IADD3.X R67, PT, PT, RZ, RZ, RZ, P0, !PT ;  /* 0x000000ffff437210 */ /* 0x000fe200007fe4ff */
[----:B------:R-:W-:Y:S01]  /*1ba710*/  IMAD.WIDE.U32.X R68, R85, 0x1ae3a46, R68, P3 ;  /* 0x01ae3a4655447825 */ /* 0x000fe200018e0444 */
[----:B------:R-:W-:-:S03]  /*1ba720*/  IADD3 RZ, P3, PT, R92, R10, RZ ;  /* 0x0000000a5cff7210 */ /* 0x000fc60007f7e0ff */
[----:B------:R-:W-:Y:S01]  /*1ba730*/  IMAD.WIDE.U32 R104, R12, 0x1, RZ ;  /* 0x000000010c687825 */ /* 0x000fe200078e00ff */
[----:B------:R-:W-:Y:S02]  /*1ba740*/  IADD3.X RZ, P3, PT, R93, R4, RZ, P3, !PT ;  /* 0x000000045dff7210 */ /* 0x000fe40001f7e4ff */
[----:B------:R-:W-:Y:S01]  /*1ba750*/  IADD3.X R4, P4, PT, RZ, RZ, RZ, P4, !PT ;  /* 0x000000ffff047210 */ /* 0x000fe2000279e4ff */
[----:B------:R-:W-:Y:S01]  /*1ba760*/  IMAD.X R77, RZ, RZ, RZ, P1 ;  /* 0x000000ffff4d7224 */ /* 0x000fe200008e06ff */
[----:B------:R-:W-:Y:S01]  /*1ba770*/  IADD3 RZ, P0, PT, R96, R104, RZ ;  /* 0x0000006860ff7210 */ /* 0x000fe20007f1e0ff */
[----:B------:R-:W-:Y:S01]  /*1ba780*/  IMAD.WIDE.U32 R10, P1, R12, -0x7af74000, R94 ;  /* 0x8508c0000c0a7825 */ /* 0x000fe2000782005e */
[----:B------:R-:W-:-:S03]  /*1ba790*/  IADD3.X R14, P3, PT, R65, R86, RZ, P3, !PT ;  /* 0x00000056410e7210 */ /* 0x000fc60001f7e4ff */
[----:B------:R-:W-:Y:S01]  /*1ba7a0*/  IMAD.WIDE.U32 R94, R74, -0x45f6b800, R98 ;  /* 0xba0948004a5e7825 */ /* 0x000fe200078e0062 */
[----:B------:R-:W-:Y:S02]  /*1ba7b0*/  IADD3.X R72, P3, PT, R77, R87, RZ, P3, !PT ;  /* 0x000000574d487210 */ /* 0x000fe40001f7e4ff */
[----:B------:R-:W-:Y:S01]  /*1ba7c0*/  IADD3.X R77, P5, PT, RZ, R4, RZ, P5, !PT ;  /* 0x00000004ff4d7210 */ /* 0x000fe20002fbe4ff */
[----:B------:R-:W-:Y:S01]  /*1ba7d0*/  IMAD.X R91, RZ, RZ, RZ, P1 ;  /* 0x000000ffff5b7224 */ /* 0x000fe200008e06ff */
[----:B------:R-:W-:Y:S01]  /*1ba7e0*/  IADD3 R104, P1, PT, R105, R10, RZ ;  /* 0x0000000a69687210 */ /* 0x000fe20007f3e0ff */
[----:B------:R-:W-:Y:S01]  /*1ba7f0*/  IMAD.IADD R71, R95, 0x1, R90 ;  /* 0x000000015f477824 */ /* 0x000fe200078e025a */
[----:B------:R-:W-:Y:S01]  /*1ba800*/  IADD3.X R14, P3, PT, R14, R77, RZ, P3, !PT ;  /* 0x0000004d0e0e7210 */ /* 0x000fe20001f7e4ff */
[----:B------:R-:W-:Y:S01]  /*1ba810*/  IMAD.MOV.U32 R90, RZ, RZ, R11 ;  /* 0x000000ffff5a7224 */ /* 0x000fe200078e000b */
[----:B------:R-:W-:Y:S01]  /*1ba820*/  IADD3.X RZ, P0, PT, R75, R104, RZ, P0, !PT ;  /* 0x000000684bff7210 */ /* 0x000fe2000071e4ff */
[----:B------:R-:W-:Y:S01]  /*1ba830*/  IMAD.WIDE.U32 R86, R2, 0x30000000, RZ ;  /* 0x3000000002567825 */ /* 0x000fe200078e00ff */
[----:B------:R-:W-:-:S03]  /*1ba840*/  IADD3.X R77, P2, PT, R61, R6, RZ, P2, !PT ;  /* 0x000000063d4d7210 */ /* 0x000fc6000175e4ff */
[----:B------:R-:W-:Y:S01]  /*1ba850*/  IMAD.WIDE.U32.X R10, R2, -0x7af74000, R90, P1 ;  /* 0x8508c000020a7825 */ /* 0x000fe200008e045a */
[----:B------:R-:W-:-:S03]  /*1ba860*/  IADD3 RZ, P1, PT, R88, R100, RZ ;  /* 0x0000006458ff7210 */ /* 0x000fc60007f3e0ff */
[----:B------:R-:W-:Y:S01]  /*1ba870*/  IMAD.WIDE.U32 R84, R84, 0x17c510ea, R92 ;  /* 0x17c510ea54547825 */ /* 0x000fe200078e005c */
[----:B------:R-:W-:Y:S02]  /*1ba880*/  IADD3.X RZ, P1, PT, R89, R101, RZ, P1, !PT ;  /* 0x0000006559ff7210 */ /* 0x000fe40000f3e4ff */
[----:B------:R-:W-:Y:S01]  /*1ba890*/  IADD3.X R65, P0, PT, RZ, R10, RZ, P0, !PT ;  /* 0x0000000aff417210 */ /* 0x000fe2000071e4ff */
[----:B------:R-:W-:Y:S01]  /*1ba8a0*/  IMAD.IADD R75, R85, 0x1, R64 ;  /* 0x00000001554b7824 */ /* 0x000fe200078e0240 */
[----:B------:R-:W-:Y:S01]  /*1ba8b0*/  IADD3.X R13, P1, PT, R13, R102, RZ, P1, !PT ;  /* 0x000000660d0d7210 */ /* 0x000fe20000f3e4ff */
[----:B------:R-:W-:Y:S01]  /*1ba8c0*/  IMAD.WIDE.U32 R88, R74, 0xf5138f, R88 ;  /* 0x00f5138f4a587825 */ /* 0x000fe200078e0058 */
[----:B------:R-:W-:Y:S02]  /*1ba8d0*/  IADD3.X R4, P0, PT, RZ, R11, RZ, P0, !PT ;  /* 0x0000000bff047210 */ /* 0x000fe4000071e4ff */
[----:B------:R-:W-:Y:S02]  /*1ba8e0*/  IADD3.X R102, P1, PT, R67, R103, RZ, P1, !PT ;  /* 0x0000006743667210 */ /* 0x000fe40000f3e4ff */
        /* <DEDUP_REMOVED lines=16> */
[----:B------:R-:W-:Y:S01]  /*1ba9f0*/  IMAD.WIDE.U32 R90, R12, 0xf5138f, RZ ;  /* 0x00f5138f0c5a7825 */ /* 0x000fe200078e00ff */
[----:B------:R-:W-:Y:S02]  /*1baa00*/  IADD3.X R11, P5, PT, RZ, RZ, RZ, P0, !PT ;  /* 0x000000ffff0b7210 */ /* 0x000fe400007be4ff */
[----:B------:R-:W-:Y:S01]  /*1baa10*/  IADD3.X R63, P3, PT, R72, R67, RZ, P3, !PT ;  /* 0x00000043483f7210 */ /* 0x000fe20001f7e4ff */
[----:B------:R-:W-:Y:S01]  /*1baa20*/  IMAD.X R61, RZ, RZ, RZ, P1 ;  /* 0x000000ffff3d7224 */ /* 0x000fe200008e06ff */
[----:B------:R-:W-:Y:S01]  /*1baa30*/  IADD3 RZ, P1, PT, R84, R82, RZ ;  /* 0x0000005254ff7210 */ /* 0x000fe20007f3e0ff */
[----:B------:R-:W-:Y:S01]  /*1baa40*/  IMAD.WIDE.U32 R82, R2, -0x45f6b800, RZ ;  /* 0xba09480002527825 */ /* 0x000fe200078e00ff */
[----:B------:R-:W-:Y:S02]  /*1baa50*/  IADD3.X R11, P4, PT, R11, R6, RZ, P4, !PT ;  /* 0x000000060b0b7210 */ /* 0x000fe4000279e4ff */
[----:B------:R-:W-:Y:S01]  /*1baa60*/  IADD3.X R6, PT, PT, RZ, RZ, RZ, P5, !PT ;  /* 0x000000ffff067210 */ /* 0x000fe20002ffe4ff */
[----:B------:R-:W-:Y:S01]  /*1baa70*/  IMAD.WIDE.U32 R64, R12, 0x30000000, R64 ;  /* 0x300000000c407825 */ /* 0x000fe200078e0040 */
[----:B------:R-:W-:-:S02]  /*1baa80*/  IADD3.X RZ, P5, PT, R85, R97, RZ, P1, !PT ;  /* 0x0000006155ff7210 */ /* 0x000fc40000fbe4ff */
[----:B------:R-:W-:Y:S02]  /*1baa90*/  IADD3.X R4, P1, PT, R6, R7, RZ, P4, !PT ;  /* 0x0000000706047210 */ /* 0x000fe4000273e4ff */
        /* <DEDUP_REMOVED lines=19> */
[----:B------:R-:W-:Y:S01]  /*1babd0*/  IMAD.WIDE.U32 R70, P1, R12, 0x1a22d9f3, R70 ;  /* 0x1a22d9f30c467825 */ /* 0x000fe20007820046 */
[----:B------:R-:W-:Y:S02]  /*1babe0*/  IADD3.X R13, P4, PT, RZ, RZ, RZ, P4, !PT ;  /* 0x000000ffff0d7210 */ /* 0x000fe4000279e4ff */
[----:B------:R-:W-:Y:S01]  /*1babf0*/  IADD3.X R77, P5, PT, R77, R88, RZ, P5, !PT ;  /* 0x000000584d4d7210 */ /* 0x000fe20002fbe4ff */
[----:B------:R-:W-:Y:S01]  /*1bac00*/  IMAD.WIDE.U32 R82, R74, 0x6ca1493b, R84 ;  /* 0x6ca1493b4a527825 */ /* 0x000fe200078e0054 */
[----:B------:R-:W-:-:S02]  /*1bac10*/  IADD3.X R14, P3, PT, RZ, RZ, RZ, P3, !PT ;  /* 0x000000ffff0e7210 */ /* 0x000fc40001f7e4ff */
[----:B------:R-:W-:Y:S01]  /*1bac20*/  IADD3.X R88, P5, PT, R7, R89, RZ, P5, !PT ;  /* 0x0000005907587210 */ /* 0x000fe20002fbe4ff */
[----:B------:R-:W-:Y:S01]  /*1bac30*/  IMAD.X R81, RZ, RZ, RZ, P1 ;  /* 0x000000ffff517224 */ /* 0x000fe200008e06ff */
[----:B------:R-:W-:Y:S01]  /*1bac40*/  IADD3 RZ, P1, PT, R86, R80, RZ ;  /* 0x0000005056ff7210 */ /* 0x000fe20007f3e0ff */
[----:B------:R-:W-:Y:S01]  /*1bac50*/  IMAD.X R61, RZ, RZ, RZ, P4 ;  /* 0x000000ffff3d7224 */ /* 0x000fe200020e06ff */
[----:B------:R-:W-:Y:S01]  /*1bac60*/  IADD3 R11, P4, PT, R70, R91, RZ ;  /* 0x0000005b460b7210 */ /* 0x000fe20007f9e0ff */
[----:B------:R-:W-:Y:S01]  /*1bac70*/  IMAD.IADD R7, R83, 0x1, R76 ;  /* 0x0000000153077824 */ /* 0x000fe200078e024c */
[----:B------:R-:W-:Y:S01]  /*1bac80*/  IADD3.X R76, P5, PT, R77, R82, RZ, P5, !PT ;  /* 0x000000524d4c7210 */ /* 0x000fe20002fbe4ff */
[----:B------:R-:W-:Y:S01]  /*1bac90*/  IMAD.WIDE.U32 R84, R2, 0x6ca1493b, RZ ;  /* 0x6ca1493b02547825 */ /* 0x000fe200078e00ff */
[----:B------:R-:W-:Y:S02]  /*1baca0*/  MOV R80, R71 ;  /* 0x0000004700507202 */ /* 0x000fe40000000f00 */
[----:B------:R-:W-:Y:S01]  /*1bacb0*/  IADD3.X R77, P5, PT, R88, R7, RZ, P5, !PT ;  /* 0x00000007584d7210 */ /* 0x000fe20002fbe4ff */
[----:B------:R-:W-:Y:S01]  /*1bacc0*/  IMAD.WIDE.U32 R74, R74, 0x17c510ea, R86 ;  /* 0x17c510ea4a4a7825 */ /* 0x000fe200078e0056 */
        /* <DEDUP_REMOVED lines=16> */
[----:B------:R-:W-:Y:S02]  /*1badd0*/  IADD3.X R74, P4, PT, R7, R74, RZ, P4, !PT ;  /* 0x0000004a074a7210 */ /* 0x000fe4000279e4ff */
[----:B------:R-:W-:Y:S01]  /*1bade0*/  SHF.L.W.U32.HI R7, R8, 0x1, R9 ;  /* 0x0000000108077819 */ /* 0x000fe20000010e09 */
        /* <DEDUP_REMOVED lines=15> */
[----:B------:R-:W-:Y:S01]  /*1baee0*/  SHF.L.W.U32.HI R4, R9, 0x1, R0 ;  /* 0x0000000109047819 */ /* 0x000fe20000010e00 */
[----:B------:R-:W-:Y:S01]  /*1baef0*/  IMAD.WIDE.U32 R86, P3, R12, 0x1ae3a46, R86 ;  /* 0x01ae3a460c567825 */ /* 0x000fe20007860056 */
[----:B------:R-:W-:Y:S02]  /*1baf00*/  IADD3.X R66, P0, PT, R7, R66, RZ, P0, !PT ;  /* 0x0000004207427210 */ /* 0x000fe4000071e4ff */
[----:B------:R-:W-:Y:S01]  /*1baf10*/  IADD3.X R13, P1, PT, R68, R61, RZ, P1, !PT ;  /* 0x0000003d440d7210 */ /* 0x000fe20000f3e4ff */
[----:B------:R-:W-:Y:S01]  /*1baf20*/  IMAD.X R7, RZ, RZ, RZ, P4 ;  /* 0x000000ffff077224 */ /* 0x000fe200020e06ff */
[----:B------:R-:W-:Y:S01]  /*1baf30*/  IADD3.X R4, P2, PT, R4, R63, RZ, P2, !PT ;  /* 0x0000003f04047210 */ /* 0x000fe2000175e4ff */
[----:B------:R-:W-:Y:S01]  /*1baf40*/  IMAD.WIDE.U32 R8, R12, 0x17c510ea, RZ ;  /* 0x17c510ea0c087825 */ /* 0x000fe200078e00ff */
[----:B------:R-:W-:Y:S02]  /*1baf50*/  IADD3.X R11, P4, PT, R11, R72, RZ, P1, !PT ;  /* 0x000000480b0b7210 */ /* 0x000fe40000f9e4ff */
[----:B------:R-:W-:Y:S01]  /*1baf60*/  IADD3.X R67, P0, PT, R7, R67, RZ, P0, !PT ;  /* 0x0000004307437210 */ /* 0x000fe2000071e4ff */
[----:B------:R-:W-:Y:S01]  /*1baf70*/  IMAD.X R83, RZ, RZ, RZ, P3 ;  /* 0x000000ffff537224 */ /* 0x000fe200018e06ff */
[----:B------:R-:W-:Y:S01]  /*1baf80*/  IADD3 R7, P3, PT, R86, R9, RZ ;  /* 0x0000000956077210 */ /* 0x000fe20007f7e0ff */
[----:B------:R-:W-:Y:S01]  /*1baf90*/  IMAD.MOV.U32 R68, RZ, RZ, R81 ;  /* 0x000000ffff447224 */ /* 0x000fe200078e0051 */
[----:B------:R-:W-:Y:S01]  /*1bafa0*/  MOV R82, R87 ;  /* 0x0000005700527202 */ /* 0x000fe20000000f00 */
[----:B------:R-:W-:Y:S01]  /*1bafb0*/  IMAD.WIDE.U32 R74, R12, 0x6ca1493b, R74 ;  /* 0x6ca1493b0c4a7825 */ /* 0x000fe200078e004a */
[----:B------:R-:W-:-:S02]  /*1bafc0*/  IADD3.X R66, P0, PT, R66, R11, RZ, P0, !PT ;  /* 0x0000000b42427210 */ /* 0x000fc4000071e4ff */
[----:B------:R-:W-:Y:S01]  /*1bafd0*/  IADD3.X R4, P4, PT, R13, R4, RZ, P4, !PT ;  /* 0x000000040d047210 */ /* 0x000fe2000279e4ff */
        /* <DEDUP_REMOVED lines=19> */
[----:B------:R-:W-:Y:S01]  /*1bb110*/  IMAD.X R0, RZ, RZ, RZ, P1 ;  /* 0x000000ffff007224 */ /* 0x000fe200008e06ff */
[----:B------:R-:W-:Y:S01]  /*1bb120*/  MOV R10, R84 ;  /* 0x00000054000a7202 */ /* 0x000fe20000000f00 */
[----:B------:R-:W-:Y:S02]  /*1bb130*/  IMAD.IADD R70, R77, 0x1, R70 ;  /* 0x000000014d467824 */ /* 0x000fe400078e0246 */
[----:B------:R-:W-:Y:S01]  /*1bb140*/  IMAD.MOV.U32 R4, RZ, RZ, R78 ;  /* 0x000000ffff047224 */ /* 0x000fe200078e004e */
[----:B------:R-:W-:Y:S01]  /*1bb150*/  IADD3.X R7, PT, PT, R7, RZ, R0, P4, P0 ;  /* 0x000000ff07077210 */ /* 0x000fe200027e0400 */
[----:B------:R-:W-:Y:S01]  /*1bb160*/  IMAD.MOV.U32 R0, RZ, RZ, R64 ;  /* 0x000000ffff007224 */ /* 0x000fe200078e0040 */
        /* <DEDUP_REMOVED lines=89> */
.L_x_1499:
[----:B------:R-:W-:Y:S05]  /*1bb700*/  BSYNC.RELIABLE B3 ;  /* 0x0000000000037941 */ /* 0x000fea0003800100 */
.L_x_1498:
        /* <DEDUP_REMOVED lines=12> */
.L_x_1497:
[----:B------:R-:W-:Y:S05]  /*1bb7d0*/  BSYNC.RECONVERGENT B2 ;  /* 0x0000000000027941 */ /* 0x000fea0003800200 */
.L_x_1496:
        /* <DEDUP_REMOVED lines=91> */
.L_x_1503:
[----:B------:R-:W-:Y:S05]  /*1bbd90*/  BSYNC.RELIABLE B3 ;  /* 0x0000000000037941 */ /* 0x000fea0003800100 */
.L_x_1502:
        /* <DEDUP_REMOVED lines=12> */
.L_x_1501:
[----:B------:R-:W-:Y:S05]  /*1bbe60*/  BSYNC.RECONVERGENT B2 ;  /* 0x0000000000027941 */ /* 0x000fea0003800200 */
.L_x_1500:
        /* <DEDUP_REMOVED lines=10> */
[----:B------:R-:W-:Y:S01]  /*1bbf10*/  IMAD.WIDE.U32 R58, R63, R161, RZ ;  /* 0x000000a13f3a7225 */ /* 0x000fe200078e00ff */
[----:B------:R-:W-:-:S03]  /*1bbf20*/  IADD3.X R61, PT, PT, RZ, RZ, RZ, P0, !PT ;  /* 0x000000ffff3d7210 */ /* 0x000fc600007fe4ff */
[----:B------:R-:W-:Y:S01]  /*1bbf30*/  IMAD.WIDE.U32 R16, R67, R162, RZ ;  /* 0x000000a243107225 */ /* 0x000fe200078e00ff */
[----:B------:R-:W-:-:S03]  /*1bbf40*/  IADD3 R59, P3, PT, R59, R30, RZ ;  /* 0x0000001e3b3b7210 */ /* 0x000fc60007f7e0ff */
[----:B------:R-:W-:-:S04]  /*1bbf50*/  IMAD.WIDE.U32 R32, P1, R63, R78, R32 ;  /* 0x0000004e3f207225 */ /* 0x000fc80007820020 */
[----:B------:R-:W-:-:S04]  /*1bbf60*/  IMAD.WIDE.U32 R152, R63, R72, RZ ;  /* 0x000000483f987225 */ /* 0x000fc800078e00ff */
[----:B------:R-:W-:Y:S01]  /*1bbf70*/  IMAD.WIDE.U32 R36, R67, R15, RZ ;  /* 0x0000000f43247225 */ /* 0x000fe200078e00ff */
[----:B------:R-:W-:-:S03]  /*1bbf80*/  IADD3 R153, P0, PT, R153, R32, RZ ;  /* 0x0000002099997210 */ /* 0x000fc60007f1e0ff */
[----:B------:R-:W-:Y:S02]  /*1bbf90*/  IMAD.X R143, RZ, RZ, RZ, P1 ;  /* 0x000000ffff8f7224 */ /* 0x000fe400008e06ff */
[----:B------:R-:W-:Y:S02]  /*1bbfa0*/  IMAD.MOV.U32 R60, RZ, RZ, R31 ;  /* 0x000000ffff3c7224 */ /* 0x000fe400078e001f */
[----:B------:R-:W-:-:S04]  /*1bbfb0*/  IMAD.WIDE.U32 R16, P1, R63, R97, R16 ;  /* 0x000000613f107225 */ /* 0x000fc80007820010 */
[----:B------:R-:W-:Y:S02]  /*1bbfc0*/  IMAD.MOV.U32 R142, RZ, RZ, R33 ;  /* 0x000000ffff8e7224 */ /* 0x000fe400078e0021 */
        /* <DEDUP_REMOVED lines=11> */
[----:B------:R-:W-:-:S04]  /*1bc080*/  IMAD.WIDE.U32 R16, P5, R63, R67, R30 ;  /* 0x000000433f107225 */ /* 0x000fc800078a001e */
[----:B------:R-:W-:Y:S01]  /*1bc090*/  IMAD.WIDE.U32 R38, R79, R161, RZ ;  /* 0x000000a14f267225 */ /* 0x000fe200078e00ff */
[----:B------:R-:W-:-:S03]  /*1bc0a0*/  IADD3.X R75, PT, PT, RZ, RZ, RZ, P5, !PT ;  /* 0x000000ffff4b7210 */ /* 0x000fc60002ffe4ff */
[----:B------:R-:W-:-:S04]  /*1bc0b0*/  IMAD.WIDE.U32.X R64, R67, R41, R64, P2 ;  /* 0x0000002943407225 */ /* 0x000fc800010e0440 */
        /* <DEDUP_REMOVED lines=8> */
[----:B------:R-:W-:-:S04]  /*1bc140*/  IMAD.WIDE.U32 R140, R53, R161, RZ ;  /* 0x000000a1358c7225 */ /* 0x000fc800078e00ff */
[----:B------:R-:W-:-:S04]  /*1bc150*/  IMAD.WIDE.U32 R144, P0, R79, R53, R144 ;  /* 0x000000354f907225 */ /* 0x000fc80007800090 */
[----:B------:R-:W-:Y:S01]  /*1bc160*/  IMAD.WIDE.U32 R94, R79, R72, RZ ;  /* 0x000000484f5e7225 */ /* 0x000fe200078e00ff */
[----:B------:R-:W-:-:S03]  /*1bc170*/  MOV R146, R145 ;  /* 0x0000009100927202 */ /* 0x000fc60000000f00 */
[----:B------:R-:W-:Y:S02]  /*1bc180*/  IMAD.MOV.U32 R74, RZ, RZ, R17 ;  /* 0x000000ffff4a7224 */ /* 0x000fe400078e0011 */
[----:B------:R-:W-:Y:S01]  /*1bc190*/  IMAD.X R93, RZ, RZ, RZ, P5 ;  /* 0x000000ffff5d7224 */ /* 0x000fe200028e06ff */
[----:B------:R-:W-:Y:S01]  /*1bc1a0*/  IADD3 R163, P5, PT, R127, R38, RZ ;  /* 0x000000267fa37210 */ /* 0x000fe20007fbe0ff */
[----:B------:R-:W-:Y:S01]  /*1bc1b0*/  IMAD.WIDE.U32.X R134, R67, R160, R134, P4 ;  /* 0x000000a043867225 */ /* 0x000fe200020e0486 */
[----:B------:R-:W-:-:S03]  /*1bc1c0*/  IADD3 R141, P4, PT, R144, R141, RZ ;  /* 0x0000008d908d7210 */ /* 0x000fc60007f9e0ff */
[----:B------:R-:W-:Y:S02]  /*1bc1d0*/  IMAD.MOV.U32 R92, RZ, RZ, R39 ;  /* 0x000000ffff5c7224 */ /* 0x000fe400078e0027 */
[----:B------:R-:W-:-:S04]  /*1bc1e0*/  IMAD.WIDE.U32 R132, R41, R72, RZ ;  /* 0x0000004829847225 */ /* 0x000fc800078e00ff */
[----:B------:R-:W-:-:S04]  /*1bc1f0*/  IMAD.WIDE.U32 R106, R41, R162, RZ ;  /* 0x000000a2296a7225 */ /* 0x000fc800078e00ff */
[----:B------:R-:W-:-:S04]  /*1bc200*/  IMAD.WIDE.U32 R90, R41, R15, RZ ;  /* 0x0000000f295a7225 */ /* 0x000fc800078e00ff */
[----:B------:R-:W-:-:S04]  /*1bc210*/  IMAD.WIDE.U32 R30, R53, R53, RZ ;  /* 0x00000035351e7225 */ /* 0x000fc800078e00ff */
[----:B------:R-:W-:Y:S02]  /*1bc220*/  IMAD.X R147, RZ, RZ, RZ, P0 ;  /* 0x000000ffff937224 */ /* 0x000fe400000e06ff */
[----:B------:R-:W-:-:S04]  /*1bc230*/  IMAD.WIDE.U32.X R74, R67, R67, R74, P2 ;  /* 0x00000043434a7225 */ /* 0x000fc800010e044a */
[----:B------:R-:W-:-:S04]  /*1bc240*/  IMAD.WIDE.U32 R38, R79, R15, RZ ;  /* 0x0000000f4f267225 */ /* 0x000fc800078e00ff */
[----:B------:R-:W-:-:S04]  /*1bc250*/  IMAD.WIDE.U32 R94, P2, R78, R161, R94 ;  /* 0x000000a14e5e7225 */ /* 0x000fc8000784005e */
[----:B------:R-:W-:Y:S01]  /*1bc260*/  IMAD.WIDE.U32.X R60, R67, R79, R60, P3 ;  /* 0x0000004f433c7225 */ /* 0x000fe200018e043c */
[----:B------:R-:W-:-:S03]  /*1bc270*/  IADD3 R166, P3, PT, R31, R36, RZ ;  /* 0x000000241fa67210 */ /* 0x000fc60007f7e0ff */
[----:B------:R-:W-:-:S04]  /*1bc280*/  IMAD.WIDE.U32.X R130, R67, R97, R130, P1 ;  /* 0x0000006143827225 */ /* 0x000fc800008e0482 */
[----:B------:R-:W-:-:S04]  /*1bc290*/  IMAD.WIDE.U32.X R146, R79, R41, R146, P4 ;  /* 0x000000294f927225 */ /* 0x000fc800020e0492 */
[----:B------:R-:W-:-:S04]  /*1bc2a0*/  IMAD.WIDE.U32 R128, R53, R72, RZ ;  /* 0x0000004835807225 */ /* 0x000fc800078e00ff */
[----:B------:R-:W-:-:S04]  /*1bc2b0*/  IMAD.WIDE.U32 R118, R53, R162, RZ ;  /* 0x000000a235767225 */ /* 0x000fc800078e00ff */
[----:B------:R-:W-:-:S04]  /*1bc2c0*/  IMAD.WIDE.U32 R132, P1, R78, R53, R132 ;  /* 0x000000354e847225 */ /* 0x000fc80007820084 */
[----:B------:R-:W-:-:S04]  /*1bc2d0*/  IMAD.WIDE.U32 R16, R53, R15, RZ ;  /* 0x0000000f35107225 */ /* 0x000fc800078e00ff */
[----:B------:R-:W-:-:S04]  /*1bc2e0*/  IMAD.WIDE.U32 R106, P0, R97, R53, R106 ;  /* 0x00000035616a7225 */ /* 0x000fc8000780006a */
[----:B------:R-:W-:-:S04]  /*1bc2f0*/  IMAD.WIDE.U32 R90, P4, R160, R53, R90 ;  /* 0x00000035a05a7225 */ /* 0x000fc8000788005a */
[----:B------:R-:W-:-:S04]  /*1bc300*/  IMAD.WIDE.U32 R84, R79, R162, RZ ;  /* 0x000000a24f547225 */ /* 0x000fc800078e00ff */
[----:B------:R-:W-:Y:S02]  /*1bc310*/  IMAD.X R105, RZ, RZ, RZ, P2 ;  /* 0x000000ffff697224 */ /* 0x000fe400010e06ff */
[----:B------:R-:W-:Y:S02]  /*1bc320*/  IMAD.MOV.U32 R138, RZ, RZ, R37 ;  /* 0x000000ffff8a7224 */ /* 0x000fe400078e0025 */
[----:B------:R-:W-:-:S04]  /*1bc330*/  IMAD.WIDE.U32 R70, R78, R15, RZ ;  /* 0x0000000f4e467225 */ /* 0x000fc800078e00ff */
[----:B------:R-:W-:-:S04]  /*1bc340*/  IMAD.WIDE.U32 R38, P2, R160, R161, R38 ;  /* 0x000000a1a0267225 */ /* 0x000fc80007840026 */
[----:B------:R-:W-:Y:S01]  /*1bc350*/  IMAD.X R137, RZ, RZ, RZ, P1 ;  /* 0x000000ffff897224 */ /* 0x000fe200008e06ff */
[----:B------:R-:W-:Y:S01]  /*1bc360*/  IADD3 R127, P1, PT, R132, R129, RZ ;  /* 0x00000081847f7210 */ /* 0x000fe20007f3e0ff */
[----:B------:R-:W-:Y:S01]  /*1bc370*/  IMAD.X R115, RZ, RZ, RZ, P0 ;  /* 0x000000ffff737224 */ /* 0x000fe200000e06ff */
[----:B------:R-:W-:Y:S01]  /*1bc380*/  IADD3 R119, P0, PT, R106, R119, RZ ;  /* 0x000000776a777210 */ /* 0x000fe20007f1e0ff */
[----:B------:R-:W-:Y:S01]  /*1bc390*/  IMAD.X R103, RZ, RZ, RZ, P4 ;  /* 0x000000ffff677224 */ /* 0x000fe200020e06ff */
[----:B------:R-:W-:Y:S01]  /*1bc3a0*/  IADD3.X R89, PT, PT, RZ, RZ, RZ, P2, !PT ;  /* 0x000000ffff597210 */ /* 0x000fe200017fe4ff */
[----:B------:R-:W-:Y:S01]  /*1bc3b0*/  IMAD.MOV.U32 R114, RZ, RZ, R107 ;  /* 0x000000ffff727224 */ /* 0x000fe200078e006b */
[----:B------:R-:W-:Y:S01]  /*1bc3c0*/  IADD3 R107, P4, PT, R90, R17, RZ ;  /* 0x000000115a6b7210 */ /* 0x000fe20007f9e0ff */
[----:B------:R-:W-:-:S04]  /*1bc3d0*/  IMAD.WIDE.U32.X R138, R41, R41, R138, P3 ;  /* 0x00000029298a7225 */ /* 0x000fc800018e048a */
[----:B------:R-:W-:-:S04]  /*1bc3e0*/  IMAD.WIDE.U32 R36, R78, R162, RZ ;  /* 0x000000a24e247225 */ /* 0x000fc800078e00ff */
[----:B------:R-:W-:Y:S02]  /*1bc3f0*/  IMAD.MOV.U32 R136, RZ, RZ, R133 ;  /* 0x000000ffff887224 */ /* 0x000fe400078e0085 */
[----:B------:R-:W-:Y:S02]  /*1bc400*/  IMAD.MOV.U32 R102, RZ, RZ, R91 ;  /* 0x000000ffff667224 */ /* 0x000fe400078e005b */
[----:B------:R-:W-:-:S04]  /*1bc410*/  IMAD.WIDE.U32 R84, P3, R97, R161, R84 ;  /* 0x000000a161547225 */ /* 0x000fc80007860054 */
[----:B------:R-:W-:-:S04]  /*1bc420*/  IMAD.WIDE.U32 R82, R32, -0x1, RZ ;  /* 0xffffffff20527825 */ /* 0x000fc800078e00ff */
[----:B------:R-:W-:-:S04]  /*1bc430*/  IMAD.WIDE.U32 R108, R161, R72, RZ ;  /* 0x00000048a16c7225 */ /* 0x000fc800078e00ff */
[----:B------:R-:W-:-:S04]  /*1bc440*/  IMAD.WIDE.U32 R70, P2, R160, R72, R70 ;  /* 0x00000048a0467225 */ /* 0x000fc80007840046 */
[----:B------:R-:W-:Y:S01]  /*1bc450*/  IMAD.WIDE.U32.X R136, R78, R41, R136, P1 ;  /* 0x000000294e887225 */ /* 0x000fe200008e0488 */
[----:B------:R-:W-:Y:S02]  /*1bc460*/  IADD3 RZ, P1, PT, RZ, R32, RZ ;  /* 0x00000020ffff7210 */ /* 0x000fe40007f3e0ff */
[----:B------:R-:W-:Y:S01]  /*1bc470*/  MOV R40, R71 ;  /* 0x0000004700287202 */ /* 0x000fe20000000f00 */
[----:B------:R-:W-:Y:S01]  /*1bc480*/  IMAD.WIDE.U32.X R114, R97, R41, R114, P0 ;  /* 0x0000002961727225 */ /* 0x000fe200000e0472 */
[----:B------:R-:W-:-:S03]  /*1bc490*/  IADD3.X RZ, P1, PT, RZ, R96, RZ, P1, !PT ;  /* 0x00000060ffff7210 */ /* 0x000fc60000f3e4ff */
[----:B------:R-:W-:Y:S01]  /*1bc4a0*/  IMAD.WIDE.U32.X R102, R160, R41, R102, P4 ;  /* 0x00000029a0667225 */ /* 0x000fe200020e0466 */
[----:B------:R-:W-:-:S03]  /*1bc4b0*/  LEA.X R165, P1, R34, R74, 0x1, P1 ;  /* 0x0000004a22a57211 */ /* 0x000fc60000820cff */
[----:B------:R-:W-:-:S04]  /*1bc4c0*/  IMAD.WIDE.U32 R68, R97, R15, RZ ;  /* 0x0000000f61447225 */ /* 0x000fc800078e00ff */
[----:B------:R-:W-:Y:S02]  /*1bc4d0*/  IMAD.X R99, RZ, RZ, RZ, P3 ;  /* 0x000000ffff637224 */ /* 0x000fe400018e06ff */
[----:B------:R-:W-:-:S04]  /*1bc4e0*/  IMAD.WIDE.U32 R36, P3, R97, R72, R36 ;  /* 0x0000004861247225 */ /* 0x000fc80007860024 */
[----:B------:R-:W-:Y:S01]  /*1bc4f0*/  IMAD.X R41, RZ, RZ, RZ, P2 ;  /* 0x000000ffff297224 */ /* 0x000fe200010e06ff */
[----:B------:R-:W-:Y:S01]  /*1bc500*/  IADD3 R91, P2, PT, R94, R109, RZ ;  /* 0x0000006d5e5b7210 */ /* 0x000fe20007f5e0ff */
[----:B------:R-:W-:-:S04]  /*1bc510*/  IMAD.WIDE.U32 R76, R82, 0x1, RZ ;  /* 0x00000001524c7825 */ /* 0x000fc800078e00ff */
[----:B------:R-:W-:Y:S01]  /*1bc520*/  IMAD.WIDE.U32 R62, R161, R15, RZ ;  /* 0x0000000fa13e7225 */ /* 0x000fe200078e00ff */
[----:B------:R-:W-:-:S03]  /*1bc530*/  IADD3 RZ, P0, PT, R32, R76, RZ ;  /* 0x0000004c20ff7210 */ /* 0x000fc60007f1e0ff */
[----:B------:R-:W-:Y:S02]  /*1bc540*/  IMAD.MOV.U32 R104, RZ, RZ, R95 ;  /* 0x000000ffff687224 */ /* 0x000fe400078e005f */
[----:B------:R-:W-:Y:S02]  /*1bc550*/  IMAD.X R67, RZ, RZ, RZ, P3 ;  /* 0x000000ffff437224 */ /* 0x000fe400018e06ff */
[----:B------:R-:W-:-:S04]  /*1bc560*/  IMAD.WIDE.U32 R80, R161, R162, RZ ;  /* 0x000000a2a1507225 */ /* 0x000fc800078e00ff */
[----:B------:R-:W-:-:S04]  /*1bc570*/  IMAD.WIDE.U32 R68, P3, R160, R162, R68 ;  /* 0x000000a2a0447225 */ /* 0x000fc80007860044 */
[----:B------:R-:W-:Y:S01]  /*1bc580*/  IMAD.WIDE.U32.X R104, R78, R79, R104, P2 ;  /* 0x0000004f4e687225 */ /* 0x000fe200010e0468 */
[----:B------:R-:W-:-:S03]  /*1bc590*/  IADD3 R63, P2, PT, R38, R63, RZ ;  /* 0x0000003f263f7210 */ /* 0x000fc60007f5e0ff */
[----:B------:R-:W-:Y:S02]  /*1bc5a0*/  IMAD R31, R32, -0x7af74001, -R96 ;  /* 0x8508bfff201f7824 */ /* 0x000fe400078e0a60 */
        /* <DEDUP_REMOVED lines=19> */
[----:B------:R-:W-:Y:S01]  /*1bc6e0*/  IADD3.X R31, P2, PT, RZ, R64, RZ, P2, !PT ;  /* 0x00000040ff1f7210 */ /* 0x000fe2000175e4ff */
[----:B------:R-:W-:Y:S01]  /*1bc6f0*/  IMAD.X R113, RZ, RZ, RZ, P3 ;  /* 0x000000ffff717224 */ /* 0x000fe200018e06ff */
[----:B------:R-:W-:Y:S01]  /*1bc700*/  IADD3 R37, P3, PT, R87, R116, RZ ;  /* 0x0000007457257210 */ /* 0x000fe20007f7e0ff */
[----:B------:R-:W-:Y:S01]  /*1bc710*/  IMAD.MOV.U32 R112, RZ, RZ, R117 ;  /* 0x000000ffff707224 */ /* 0x000fe200078e0075 */
[----:B------:R-:W-:Y:S01]  /*1bc720*/  IADD3.X R76, P2, PT, RZ, R65, RZ, P2, !PT ;  /* 0x00000041ff4c7210 */ /* 0x000fe2000175e4ff */
[----:B------:R-:W-:-:S03]  /*1bc730*/  IMAD.WIDE.U32 R116, R83, 0x1, RZ ;  /* 0x0000000153747825 */ /* 0x000fc600078e00ff */
[----:B------:R-:W-:Y:S01]  /*1bc740*/  IADD3.X R174, P2, PT, R31, R58, RZ, P2, !PT ;  /* 0x0000003a1fae7210 */ /* 0x000fe2000175e4ff */
[----:B------:R-:W-:Y:S01]  /*1bc750*/  IMAD.WIDE.U32.X R92, R79, R79, R92, P5 ;  /* 0x0000004f4f5c7225 */ /* 0x000fe200028e045c */
[----:B------:R-:W-:Y:S02]  /*1bc760*/  SHF.L.U64.HI R31, R34, 0x1, R101 ;  /* 0x00000001221f7819 */ /* 0x000fe40000010265 */
[----:B------:R-:W-:Y:S01]  /*1bc770*/  IADD3.X R71, P2, PT, R76, R59, RZ, P2, !PT ;  /* 0x0000003b4c477210 */ /* 0x000fe2000175e4ff */
[----:B------:R-:W-:Y:S01]  /*1bc780*/  IMAD.WIDE.U32 R64, P5, R82, -0x7af74000, R116 ;  /* 0x8508c00052407825 */ /* 0x000fe200078a0074 */
[----:B------:R-:W-:Y:S02]  /*1bc790*/  IADD3.X R170, P1, PT, R31, R75, RZ, P1, !PT ;  /* 0x0000004b1faa7210 */ /* 0x000fe40000f3e4ff */
[----:B------:R-:W-:Y:S01]  /*1bc7a0*/  IADD3.X R31, P2, PT, RZ, R60, RZ, P2, !PT ;  /* 0x0000003cff1f7210 */ /* 0x000fe2000175e4ff */
[----:B------:R-:W-:Y:S01]  /*1bc7b0*/  IMAD.WIDE.U32.X R78, R78, R78, R112, P3 ;  /* 0x0000004e4e4e7225 */ /* 0x000fe200018e0470 */
[----:B------:R-:W-:-:S02]  /*1bc7c0*/  IADD3 R55, P3, PT, R77, R64, RZ ;  /* 0x000000404d377210 */ /* 0x000fc40007f7e0ff */
[----:B------:R-:W-:Y:S01]  /*1bc7d0*/  IADD3.X R172, P2, PT, RZ, R61, RZ, P2, !PT ;  /* 0x0000003dffac7210 */ /* 0x000fe2000175e4ff */
[----:B------:R-:W-:Y:S01]  /*1bc7e0*/  IMAD.X R59, RZ, RZ, RZ, P5 ;  /* 0x000000ffff3b7224 */ /* 0x000fe200028e06ff */
[----:B------:R-:W-:Y:S01]  /*1bc7f0*/  IADD3.X RZ, P0, PT, R96, R55, RZ, P0, !PT ;  /* 0x0000003760ff7210 */ /* 0x000fe2000071e4ff */
[----:B------:R-:W-:Y:S01]  /*1bc800*/  IMAD.MOV.U32 R58, RZ, RZ, R65 ;  /* 0x000000ffff3a7224 */ /* 0x000fe200078e0041 */
[----:B------:R-:W-:Y:S01]  /*1bc810*/  SHF.L.W.U32.HI R101, R101, 0x1, R174 ;  /* 0x0000000165657819 */ /* 0x000fe20000010eae */
[----:B------:R-:W-:Y:S01]  /*1bc820*/  IMAD.WIDE.U32 R110, R97, R162, RZ ;  /* 0x000000a2616e7225 */ /* 0x000fe200078e00ff */
[----:B------:R-:W-:Y:S02]  /*1bc830*/  MOV R34, R69 ;  /* 0x0000004500227202 */ /* 0x000fe40000000f00 */
[----:B------:R-:W-:Y:S01]  /*1bc840*/  IADD3.X R168, P1, PT, R101, R30, RZ, P1, !PT ;  /* 0x0000001e65a87210 */ /* 0x000fe20000f3e4ff */
[----:B------:R-:W-:-:S04]  /*1bc850*/  IMAD.WIDE.U32.X R58, R83, -0x7af74000, R58, P3 ;  /* 0x8508c000533a7825 */ /* 0x000fc800018e043a */
        /* <DEDUP_REMOVED lines=12> */
[----:B------:R-:W-:Y:S02]  /*1bc920*/  IMAD.MOV.U32 R110, RZ, RZ, R123 ;  /* 0x000000ffff6e7224 */ /* 0x000fe400078e007b */
[----:B------:R-:W-:-:S04]  /*1bc930*/  IMAD.WIDE.U32 R154, R82, 0x30000000, RZ ;  /* 0x30000000529a7825 */ /* 0x000fc800078e00ff */
[----:B------:R-:W-:-:S04]  /*1bc940*/  IMAD.WIDE.U32 R156, P3, R82, 0x170b5d44, R156 ;  /* 0x170b5d44529c7825 */ /* 0x000fc8000786009c */
[----:B------:R-:W-:-:S04]  /*1bc950*/  IMAD.WIDE.U32 R122, R83, -0x45f6b800, RZ ;  /* 0xba094800537a7825 */ /* 0x000fc800078e00ff */
[----:B------:R-:W-:-:S04]  /*1bc960*/  IMAD.WIDE.U32 R100, R83, 0xf5138f, RZ ;  /* 0x00f5138f53647825 */ /* 0x000fc800078e00ff */
[----:B------:R-:W-:-:S04]  /*1bc970*/  IMAD.WIDE.U32.X R74, R160, R97, R34, P5 ;  /* 0x00000061a04a7225 */ /* 0x000fc800028e0422 */
[----:B------:R-:W-:Y:S01]  /*1bc980*/  IMAD.WIDE.U32.X R60, R97, R97, R110, P4 ;  /* 0x00000061613c7225 */ /* 0x000fe200020e046e */
[----:B------:R-:W-:-:S03]  /*1bc990*/  IADD3 R85, P4, PT, R156, R155, RZ ;  /* 0x0000009b9c557210 */ /* 0x000fc60007f9e0ff */
[----:B------:R-:W-:-:S04]  /*1bc9a0*/  IMAD.WIDE.U32 R34, R83, 0x6ca1493b, RZ ;  /* 0x6ca1493b53227825 */ /* 0x000fc800078e00ff */
[----:B------:R-:W-:Y:S02]  /*1bc9b0*/  IMAD.X R159, RZ, RZ, RZ, P3 ;  /* 0x000000ffff9f7224 */ /* 0x000fe400018e06ff */
[----:B------:R-:W-:-:S04]  /*1bc9c0*/  IMAD.WIDE.U32 R58, R83, 0x17c510ea, RZ ;  /* 0x17c510ea533a7825 */ /* 0x000fc800078e00ff */
[----:B------:R-:W-:Y:S02]  /*1bc9d0*/  IMAD.MOV.U32 R158, RZ, RZ, R157 ;  /* 0x000000ffff9e7224 */ /* 0x000fe400078e009d */
[----:B------:R-:W-:-:S04]  /*1bc9e0*/  IMAD.WIDE.U32 R122, P3, R82, 0x1ef3622f, R122 ;  /* 0x1ef3622f527a7825 */ /* 0x000fc8000786007a */
[----:B------:R-:W-:-:S04]  /*1bc9f0*/  IMAD.WIDE.U32 R148, R82, -0x45f6b800, RZ ;  /* 0xba09480052947825 */ /* 0x000fc800078e00ff */
[----:B------:R-:W-:-:S04]  /*1bca00*/  IMAD.WIDE.U32 R100, P5, R82, 0x1a22d9f3, R100 ;  /* 0x1a22d9f352647825 */ /* 0x000fc800078a0064 */
[----:B------:R-:W-:Y:S01]  /*1bca10*/  IMAD.WIDE.U32.X R158, R83, 0x170b5d44, R158, P4 ;  /* 0x170b5d44539e7825 */ /* 0x000fe200020e049e */
[----:B------:R-:W-:-:S03]  /*1bca20*/  MOV R110, R101 ;  /* 0x00000065006e7202 */ /* 0x000fc60000000f00 */
[----:B------:R-:W-:-:S04]  /*1bca30*/  IMAD.WIDE.U32 R112, R82, 0xf5138f, RZ ;  /* 0x00f5138f52707825 */ /* 0x000fc800078e00ff */
[----:B------:R-:W-:-:S04]  /*1bca40*/  IMAD.WIDE.U32 R34, P4, R82, -0x39c4fa40, R34 ;  /* 0xc63b05c052227825 */ /* 0x000fc80007880022 */
[----:B------:R-:W-:Y:S02]  /*1bca50*/  IMAD.X R151, RZ, RZ, RZ, P3 ;  /* 0x000000ffff977224 */ /* 0x000fe400018e06ff */
[----:B------:R-:W-:-:S04]  /*1bca60*/  IMAD.WIDE.U32 R96, R82, 0x6ca1493b, RZ ;  /* 0x6ca1493b52607825 */ /* 0x000fc800078e00ff */
[----:B------:R-:W-:-:S04]  /*1bca70*/  IMAD.WIDE.U32 R58, P3, R82, 0x1ae3a46, R58 ;  /* 0x01ae3a46523a7825 */ /* 0x000fc8000786003a */
[----:B------:R-:W-:Y:S01]  /*1bca80*/  IMAD.X R111, RZ, RZ, RZ, P5 ;  /* 0x000000ffff6f7224 */ /* 0x000fe200028e06ff */
[----:B------:R-:W-:Y:S01]  /*1bca90*/  IADD3 R87, P5, PT, R122, R149, RZ ;  /* 0x000000957a577210 */ /* 0x000fe20007fbe0ff */
[----:B------:R-:W-:-:S04]  /*1bcaa0*/  IMAD.WIDE.U32 R30, R82, 0x17c510ea, RZ ;  /* 0x17c510ea521e7825 */ /* 0x000fc800078e00ff */
[----:B------:R-:W-:Y:S01]  /*1bcab0*/  IMAD.X R65, RZ, RZ, RZ, P4 ;  /* 0x000000ffff417224 */ /* 0x000fe200020e06ff */
[----:B------:R-:W-:Y:S01]  /*1bcac0*/  IADD3 R69, P4, PT, R100, R113, RZ ;  /* 0x0000007164457210 */ /* 0x000fe20007f9e0ff */
[----:B------:R-:W-:Y:S02]  /*1bcad0*/  IMAD.MOV.U32 R150, RZ, RZ, R123 ;  /* 0x000000ffff967224 */ /* 0x000fe400078e007b */
[----:B------:R-:W-:Y:S01]  /*1bcae0*/  IMAD.X R117, RZ, RZ, RZ, P3 ;  /* 0x000000ffff757224 */ /* 0x000fe200018e06ff */
[----:B------:R-:W-:Y:S01]  /*1bcaf0*/  IADD3 R57, P3, PT, R34, R97, RZ ;  /* 0x0000006122397210 */ /* 0x000fe20007f7e0ff */
[----:B------:R-:W-:Y:S01]  /*1bcb00*/  IMAD.MOV.U32 R64, RZ, RZ, R35 ;  /* 0x000000ffff407224 */ /* 0x000fe200078e0023 */
[----:B------:R-:W-:Y:S01]  /*1bcb10*/  SHF.L.W.U32.HI R35, R174, 0x1, R71 ;  /* 0x00000001ae237819 */ /* 0x000fe20000010e47 */
[----:B------:R-:W-:Y:S01]  /*1bcb20*/  IMAD.WIDE.U32.X R150, R83, 0x1ef3622f, R150, P5 ;  /* 0x1ef3622f53967825 */ /* 0x000fe200028e0496 */
[----:B------:R-:W-:-:S03]  /*1bcb30*/  IADD3 R31, P5, PT, R58, R31, RZ ;  /* 0x0000001f3a1f7210 */ /* 0x000fc60007fbe0ff */
[----:B------:R-:W-:Y:S01]  /*1bcb40*/  IMAD.MOV.U32 R116, RZ, RZ, R59 ;  /* 0x000000ffff747224 */ /* 0x000fe200078e003b */
[----:B------:R-:W-:Y:S01]  /*1bcb50*/  IADD3.X R59, P1, PT, R35, R166, RZ, P1, !PT ;  /* 0x000000a6233b7210 */ /* 0x000fe20000f3e4ff */
[C---:B------:R-:W-:Y:S01]  /*1bcb60*/  IMAD.WIDE.U32.X R110, R83.reuse, 0x1a22d9f3, R110, P4 ;  /* 0x1a22d9f3536e7825 */ /* 0x040fe200020e046e */
[----:B------:R-:W-:Y:S02]  /*1bcb70*/  IADD3.X R153, P4, PT, R172, R153, RZ, P0, !PT ;  /* 0x00000099ac997210 */ /* 0x000fe4000079e4ff */
[----:B------:R-:W-:Y:S01]  /*1bcb80*/  IADD3 RZ, P0, PT, R152, R140, RZ ;  /* 0x0000008c98ff7210 */ /* 0x000fe20007f1e0ff */
[C---:B------:R-:W-:Y:S01]  /*1bcb90*/  IMAD.WIDE.U32.X R64, R83.reuse, -0x39c4fa40, R64, P3 ;  /* 0xc63b05c053407825 */ /* 0x040fe200018e0440 */
[----:B------:R-:W-:Y:S02]  /*1bcba0*/  IADD3 RZ, P3, PT, R164, R154, RZ ;  /* 0x0000009aa4ff7210 */ /* 0x000fe40007f7e0ff */
[----:B------:R-:W-:Y:S01]  /*1bcbb0*/  IADD3.X R35, P2, PT, RZ, RZ, RZ, P2, !PT ;  /* 0x000000ffff237210 */ /* 0x000fe2000175e4ff */
[----:B------:R-:W-:Y:S01]  /*1bcbc0*/  IMAD.WIDE.U32.X R116, R83, 0x1ae3a46, R116, P5 ;  /* 0x01ae3a4653747825 */ /* 0x000fe200028e0474 */
[----:B------:R-:W-:-:S02]  /*1bcbd0*/  IADD3.X R83, P4, PT, RZ, R142, RZ, P4, !PT ;  /* 0x0000008eff537210 */ /* 0x000fc4000279e4ff */
[----:B------:R-:W-:Y:S01]  /*1bcbe0*/  IADD3.X RZ, P3, PT, R165, R85, RZ, P3, !PT ;  /* 0x00000055a5ff7210 */ /* 0x000fe20001f7e4ff */
[----:B------:R-:W-:Y:S01]  /*1bcbf0*/  IMAD.WIDE.U32 R164, R82, 0x30000000, R164 ;  /* 0x3000000052a47825 */ /* 0x000fe200078e00a4 */
[----:B------:R-:W-:Y:S02]  /*1bcc00*/  IADD3.X RZ, P0, PT, R153, R141, RZ, P0, !PT ;  /* 0x0000008d99ff7210 */ /* 0x000fe4000071e4ff */
[----:B------:R-:W-:Y:S01]  /*1bcc10*/  IADD3.X R142, P4, PT, RZ, R143, RZ, P4, !PT ;  /* 0x0000008fff8e7210 */ /* 0x000fe2000279e4ff */
[----:B------:R-:W-:Y:S01]  /*1bcc20*/  IMAD.WIDE.U32 R152, R161, R53, R152 ;  /* 0x00000035a1987225 */ /* 0x000fe200078e0098 */
[----:B------:R-:W-:Y:S02]  /*1bcc30*/  IADD3.X R35, P3, PT, R35, R158, RZ, P3, !PT ;  /* 0x0000009e23237210 */ /* 0x000fe40001f7e4ff */
[----:B------:R-:W-:Y:S01]  /*1bcc40*/  IADD3.X R140, P0, PT, RZ, R146, RZ, P0, !PT ;  /* 0x00000092ff8c7210 */ /* 0x000fe2000071e4ff */
[----:B------:R-:W-:Y:S01]  /*1bcc50*/  IMAD.X R158, RZ, RZ, RZ, P2 ;  /* 0x000000ffff9e7224 */ /* 0x000fe200010e06ff */
[----:B------:R-:W-:Y:S01]  /*1bcc60*/  IADD3.X R141, P4, PT, R83, R120, RZ, P4, !PT ;  /* 0x00000078538d7210 */ /* 0x000fe2000279e4ff */
[----:B------:R-:W-:Y:S01]  /*1bcc70*/  IMAD.IADD R85, R153, 0x1, R144 ;  /* 0x0000000199557824 */ /* 0x000fe200078e0290 */
[----:B------:R-:W-:Y:S01]  /*1bcc80*/  IADD3.X R146, P2, PT, RZ, R147, RZ, P0, !PT ;  /* 0x00000093ff927210 */ /* 0x000fe2000075e4ff */
[----:B------:R-:W-:Y:S01]  /*1bcc90*/  IMAD.IADD R157, R165, 0x1, R156 ;  /* 0x00000001a59d7824 */ /* 0x000fe200078e029c */
[----:B------:R-:W-:-:S02]  /*1bcca0*/  IADD3.X R158, P0, PT, R158, R159, RZ, P3, !PT ;  /* 0x0000009f9e9e7210 */ /* 0x000fc40001f1e4ff */
[----:B------:R-:W-:Y:S01]  /*1bccb0*/  IADD3.X R121, P3, PT, R142, R121, RZ, P4, !PT ;  /* 0x000000798e797210 */ /* 0x000fe2000277e4ff */
[----:B------:R-:W-:Y:S01]  /*1bccc0*/  IMAD R97, R164, -0x7af74001, -R157 ;  /* 0x8508bfffa4617824 */ /* 0x000fe200078e0a9d */
[----:B------:R-:W-:Y:S02]  /*1bccd0*/  SHF.L.W.U32.HI R71, R71, 0x1, R152 ;  /* 0x0000000147477819 */ /* 0x000fe40000010e98 */
[----:B------:R-:W-:Y:S02]  /*1bcce0*/  IADD3.X R140, P2, PT, R140, R141, RZ, P2, !PT ;  /* 0x0000008d8c8c7210 */ /* 0x000fe4000175e4ff */
[----:B------:R-:W-:Y:S02]  /*1bccf0*/  IADD3.X R155, P3, PT, RZ, R130, RZ, P3, !PT ;  /* 0x00000082ff9b7210 */ /* 0x000fe40001f7e4ff */
[----:B------:R-:W-:Y:S02]  /*1bcd00*/  SHF.L.W.U32.HI R95, R152, 0x1, R85 ;  /* 0x00000001985f7819 */ /* 0x000fe40000010e55 */
[----:B------:R-:W-:-:S02]  /*1bcd10*/  IADD3.X R71, P5, PT, R71, R138, RZ, P1, !PT ;  /* 0x0000008a47477210 */ /* 0x000fc40000fbe4ff */
[----:B------:R-:W-:Y:S01]  /*1bcd20*/  IADD3.X R141, P2, PT, R146, R121, RZ, P2, !PT ;  /* 0x00000079928d7210 */ /* 0x000fe2000175e4ff */
[----:B------:R-:W-:Y:S01]  /*1bcd30*/  IMAD.WIDE.U32 R120, R164, -0x1, RZ ;  /* 0xffffffffa4787825 */ /* 0x000fe200078e00ff */
[----:B------:R-:W-:Y:S02]  /*1bcd40*/  IADD3 RZ, P4, PT, R140, R128, RZ ;  /* 0x000000808cff7210 */ /* 0x000fe40007f9e0ff */
[----:B------:R-:W-:Y:S02]  /*1bcd50*/  IADD3.X R138, P3, PT, RZ, R131, RZ, P3, !PT ;  /* 0x00000083ff8a7210 */ /* 0x000fe40001f7e4ff */
[----:B------:R-:W-:Y:S01]  /*1bcd60*/  IADD3.X R152, P1, PT, R35, R168, RZ, P0, !PT ;  /* 0x000000a823987210 */ /* 0x000fe2000073e4ff */
[C---:B------:R-:W-:Y:S01]  /*1bcd70*/  IMAD.WIDE.U32 R128, R120.reuse, 0x1, RZ ;  /* 0x0000000178807825 */ /* 0x040fe200078e00ff */
[----:B------:R-:W-:Y:S02]  /*1bcd80*/  IADD3.X R95, P0, PT, R95, R139, RZ, P5, !PT ;  /* 0x0000008b5f5f7210 */ /* 0x000fe40002f1e4ff */
[----:B------:R-:W-:Y:S01]  /*1bcd90*/  IADD3.X R77, P2, PT, RZ, RZ, RZ, P2, !PT ;  /* 0x000000ffff4d7210 */ /* 0x000fe2000175e4ff */
[----:B------:R-:W-:Y:S01]  /*1bcda0*/  IMAD.WIDE.U32 R146, R120, 0x30000000, RZ ;  /* 0x3000000078927825 */ /* 0x000fe200078e00ff */
[----:B------:R-:W-:-:S02]  /*1bcdb0*/  IADD3.X RZ, P5, PT, R141, R127, RZ, P4, !PT ;  /* 0x0000007f8dff7210 */ /* 0x000fc400027be4ff */
[----:B------:R-:W-:Y:S01]  /*1bcdc0*/  IADD3.X R155, P4, PT, R155, R124, RZ, P3, !PT ;  /* 0x0000007c9b9b7210 */ /* 0x000fe20001f9e4ff */
[----:B------:R-:W-:Y:S01]  /*1bcdd0*/  IMAD.X R83, RZ, RZ, RZ, P2 ;  /* 0x000000ffff537224 */ /* 0x000fe200010e06ff */
[----:B------:R-:W-:Y:S01]  /*1bcde0*/  IADD3.X R153, P1, PT, R158, R59, RZ, P1, !PT ;  /* 0x0000003b9e997210 */ /* 0x000fe20000f3e4ff */
[----:B------:R-:W-:Y:S01]  /*1bcdf0*/  IMAD.WIDE.U32 R140, R72, R53, R140 ;  /* 0x00000035488c7225 */ /* 0x000fe200078e008c */
[----:B------:R-:W-:Y:S02]  /*1bce00*/  IADD3 R97, PT, PT, R121, R97, RZ ;  /* 0x0000006179617210 */ /* 0x000fe40007ffe0ff */
[----:B------:R-:W-:Y:S02]  /*1bce10*/  IADD3.X R109, P4, PT, R138, R125, RZ, P4, !PT ;  /* 0x0000007d8a6d7210 */ /* 0x000fe4000279e4ff */
[----:B------:R-:W-:Y:S01]  /*1bce20*/  IADD3 RZ, P2, PT, R152, R148, RZ ;  /* 0x0000009498ff7210 */ /* 0x000fe20007f5e0ff */
[----:B------:R-:W-:Y:S01]  /*1bce30*/  IMAD.WIDE.U32 R130, R97, 0x1, RZ ;  /* 0x0000000161827825 */ /* 0x000fe200078e00ff */
[----:B------:R-:W-:-:S02]  /*1bce40*/  IADD3.X R35, P1, PT, RZ, RZ, RZ, P1, !PT ;  /* 0x000000ffff237210 */ /* 0x000fc40000f3e4ff */
[----:B------:R-:W-:Y:S01]  /*1bce50*/  IADD3.X R166, P4, PT, RZ, R134, RZ, P4, !PT ;  /* 0x00000086ffa67210 */ /* 0x000fe2000279e4ff */
[----:B------:R-:W-:Y:S01]  /*1bce60*/  IMAD.WIDE.U32 R144, R97, 0x30000000, RZ ;  /* 0x3000000061907825 */ /* 0x000fe200078e00ff */
[----:B------:R-:W-:Y:S02]  /*1bce70*/  IADD3.X RZ, P2, PT, R153, R87, RZ, P2, !PT ;  /* 0x0000005799ff7210 */ /* 0x000fe4000175e4ff */
[----:B------:R-:W-:Y:S01]  /*1bce80*/  IADD3.X R154, P3, PT, R77, R136, RZ, P5, !PT ;  /* 0x000000884d9a7210 */ /* 0x000fe20002f7e4ff */
[----:B------:R-:W-:Y:S01]  /*1bce90*/  IMAD.X R59, RZ, RZ, RZ, P1 ;  /* 0x000000ffff3b7224 */ /* 0x000fe200008e06ff */
[----:B------:R-:W-:Y:S01]  /*1bcea0*/  IADD3.X R156, P2, PT, R35, R150, RZ, P2, !PT ;  /* 0x00000096239c7210 */ /* 0x000fe2000175e4ff */
[----:B------:R-:W-:Y:S01]  /*1bceb0*/  IMAD.X R159, RZ, RZ, R135, P4 ;  /* 0x000000ffff9f7224 */ /* 0x000fe200020e0687 */
[----:B------:R-:W-:Y:S01]  /*1bcec0*/  SHF.L.W.U32.HI R85, R85, 0x1, R140 ;  /* 0x0000000155557819 */ /* 0x000fe20000010e8c */
[----:B------:R-:W-:Y:S01]  /*1bced0*/  IMAD.WIDE.U32 R124, P5, R120, -0x7af74000, R130 ;  /* 0x8508c000787c7825 */ /* 0x000fe200078a0082 */
[----:B------:R-:W-:-:S02]  /*1bcee0*/  IADD3.X R158, P2, PT, R59, R151, RZ, P2, !PT ;  /* 0x000000973b9e7210 */ /* 0x000fc4000175e4ff */
[----:B------:R-:W-:Y:S01]  /*1bcef0*/  IADD3 RZ, P1, PT, R164, R128, RZ ;  /* 0x00000080a4ff7210 */ /* 0x000fe20007f3e0ff */
[----:B------:R-:W-:Y:S01]  /*1bcf00*/  IMAD.WIDE.U32 R144, P4, R120, 0x170b5d44, R144 ;  /* 0x170b5d4478907825 */ /* 0x000fe20007880090 */
[----:B------:R-:W-:Y:S02]  /*1bcf10*/  IADD3.X R85, P0, PT, R85, R126, RZ, P0, !PT ;  /* 0x0000007e55557210 */ /* 0x000fe4000071e4ff */
[----:B------:R-:W-:Y:S01]  /*1bcf20*/  IADD3.X R136, P3, PT, R83, R137, RZ, P3, !PT ;  /* 0x0000008953887210 */ /* 0x000fe20001f7e4ff */
[----:B------:R-:W-:Y:S01]  /*1bcf30*/  IMAD.X R149, RZ, RZ, RZ, P5 ;  /* 0x000000ffff957224 */ /* 0x000fe200028e06ff */
[----:B------:R-:W-:Y:S01]  /*1bcf40*/  IADD3 R164, P5, PT, R129, R124, RZ ;  /* 0x0000007c81a47210 */ /* 0x000fe20007fbe0ff */
[----:B------:R-:W-:Y:S01]  /*1bcf50*/  IMAD.X R151, RZ, RZ, RZ, P4 ;  /* 0x000000ffff977224 */ /* 0x000fe200020e06ff */
[----:B------:R-:W-:Y:S01]  /*1bcf60*/  IADD3 R87, P4, PT, R144, R147, RZ ;  /* 0x0000009390577210 */ /* 0x000fe20007f9e0ff */
[----:B------:R-:W-:Y:S01]  /*1bcf70*/  IMAD.WIDE.U32 R126, R97, -0x45f6b800, RZ ;  /* 0xba094800617e7825 */ /* 0x000fe200078e00ff */
[----:B------:R-:W-:-:S02]  /*1bcf80*/  IADD3.X R154, P3, PT, R154, R155, RZ, P3, !PT ;  /* 0x0000009b9a9a7210 */ /* 0x000fc40001f7e4ff */
[----:B------:R-:W-:Y:S01]  /*1bcf90*/  IADD3.X RZ, P1, PT, R157, R164, RZ, P1, !PT ;  /* 0x000000a49dff7210 */ /* 0x000fe20000f3e4ff */
[----:B------:R-:W-:Y:S01]  /*1bcfa0*/  IMAD.WIDE.U32 R134, R97, 0xf5138f, RZ ;  /* 0x00f5138f61867825 */ /* 0x000fe200078e00ff */
[----:B------:R-:W-:-:S03]  /*1bcfb0*/  IADD3.X R155, P3, PT, R136, R109, RZ, P3, !PT ;  /* 0x0000006d889b7210 */ /* 0x000fc60001f7e4ff */
[----:B------:R-:W-:Y:S01]  /*1bcfc0*/  IMAD.MOV.U32 R148, RZ, RZ, R125 ;  /* 0x000000ffff947224 */ /* 0x000fe200078e007d */
[----:B------:R-:W-:Y:S01]  /*1bcfd0*/  IADD3.X R109, P3, PT, RZ, RZ, RZ, P3, !PT ;  /* 0x000000ffff6d7210 */ /* 0x000fe20001f7e4ff */
[----:B------:R-:W-:Y:S02]  /*1bcfe0*/  IMAD.MOV.U32 R150, RZ, RZ, R145 ;  /* 0x000000ffff967224 */ /* 0x000fe400078e0091 */
[----:B------:R-:W-:-:S04]  /*1bcff0*/  IMAD.WIDE.U32.X R148, R97, -0x7af74000, R148, P5 ;  /* 0x8508c00061947825 */ /* 0x000fc800028e0494 */
[----:B------:R-:W-:-:S04]  /*1bd000*/  IMAD.WIDE.U32.X R150, R97, 0x170b5d44, R150, P4 ;  /* 0x170b5d4461967825 */ /* 0x000fc800020e0496 */
[----:B------:R-:W-:-:S04]  /*1bd010*/  IMAD.WIDE.U32 R124, R120, -0x45f6b800, RZ ;  /* 0xba094800787c7825 */ /* 0x000fc800078e00ff */
[----:B------:R-:W-:-:S04]  /*1bd020*/  IMAD.WIDE.U32 R126, P5, R120, 0x1ef3622f, R126 ;  /* 0x1ef3622f787e7825 */ /* 0x000fc800078a007e */
[----:B------:R-:W-:-:S04]  /*1bd030*/  IMAD.WIDE.U32 R152, R82, -0x45f6b800, R152 ;  /* 0xba09480052987825 */ /* 0x000fc800078e0098 */
[C---:B------:R-:W-:Y:S01]  /*1bd040*/  IMAD.WIDE.U32 R134, P4, R120.reuse, 0x1a22d9f3, R134 ;  /* 0x1a22d9f378867825 */ /* 0x040fe20007880086 */
[----:B------:R-:W-:Y:S02]  /*1bd050*/  IADD3 R101, PT, PT, R153, R122, RZ ;  /* 0x0000007a99657210 */ /* 0x000fe40007ffe0ff */
[----:B------:R-:W-:Y:S01]  /*1bd060*/  IADD3.X R153, P1, PT, RZ, R148, RZ, P1, !PT ;  /* 0x00000094ff997210 */ /* 0x000fe20000f3e4ff */
[----:B------:R-:W-:-:S03]  /*1bd070*/  IMAD.WIDE.U32 R128, R120, 0xf5138f, RZ ;  /* 0x00f5138f78807825 */ /* 0x000fc600078e00ff */
[----:B------:R-:W-:Y:S01]  /*1bd080*/  IADD3.X R148, P1, PT, RZ, R149, RZ, P1, !PT ;  /* 0x00000095ff947210 */ /* 0x000fe20000f3e4ff */
[----:B------:R-:W-:Y:S01]  /*1bd090*/  IMAD.X R143, RZ, RZ, RZ, P5 ;  /* 0x000000ffff8f7224 */ /* 0x000fe200028e06ff */
[----:B------:R-:W-:Y:S01]  /*1bd0a0*/  IADD3 R77, P5, PT, R126, R125, RZ ;  /* 0x0000007d7e4d7210 */ /* 0x000fe20007fbe0ff */
[----:B------:R-:W-:Y:S01]  /*1bd0b0*/  IMAD.X R123, RZ, RZ, RZ, P4 ;  /* 0x000000ffff7b7224 */ /* 0x000fe200020e06ff */
[----:B------:R-:W-:Y:S01]  /*1bd0c0*/  IADD3 R59, P4, PT, R134, R129, RZ ;  /* 0x00000081863b7210 */ /* 0x000fe20007f9e0ff */
[----:B------:R-:W-:Y:S01]  /*1bd0d0*/  IMAD.WIDE.U32 R130, R97, 0x6ca1493b, RZ ;  /* 0x6ca1493b61827825 */ /* 0x000fe200078e00ff */
[----:B------:R-:W-:-:S03]  /*1bd0e0*/  IADD3.X R152, P1, PT, R153, R152, RZ, P1, !PT ;  /* 0x0000009899987210 */ /* 0x000fc60000f3e4ff */
[----:B------:R-:W-:Y:S01]  /*1bd0f0*/  IMAD.MOV.U32 R142, RZ, RZ, R127 ;  /* 0x000000ffff8e7224 */ /* 0x000fe200078e007f */
[----:B------:R-:W-:Y:S01]  /*1bd100*/  IADD3.X R153, P1, PT, R148, R101, RZ, P1, !PT ;  /* 0x0000006594997210 */ /* 0x000fe20000f3e4ff */
[----:B------:R-:W-:Y:S02]  /*1bd110*/  IMAD.MOV.U32 R122, RZ, RZ, R135 ;  /* 0x000000ffff7a7224 */ /* 0x000fe400078e0087 */
[----:B------:R-:W-:Y:S02]  /*1bd120*/  IMAD.IADD R83, R141, 0x1, R132 ;  /* 0x000000018d537824 */ /* 0x000fe400078e0284 */
[----:B------:R-:W-:-:S03]  /*1bd130*/  IMAD.WIDE.U32.X R142, R97, 0x1ef3622f, R142, P5 ;  /* 0x1ef3622f618e7825 */ /* 0x000fc600028e048e */
[----:B------:R-:W-:Y:S01]  /*1bd140*/  SHF.L.W.U32.HI R140, R140, 0x1, R83 ;  /* 0x000000018c8c7819 */ /* 0x000fe20000010e53 */
[----:B------:R-:W-:Y:S01]  /*1bd150*/  IMAD.WIDE.U32.X R122, R97, 0x1a22d9f3, R122, P4 ;  /* 0x1a22d9f3617a7825 */ /* 0x000fe200020e047a */
[----:B------:R-:W-:Y:S02]  /*1bd160*/  IADD3 RZ, P4, PT, R154, R118, RZ ;  /* 0x000000769aff7210 */ /* 0x000fe40007f9e0ff */
[----:B------:R-:W-:Y:S01]  /*1bd170*/  IADD3.X R118, P2, PT, R156, R71, RZ, P2, !PT ;  /* 0x000000479c767210 */ /* 0x000fe2000175e4ff */
[----:B------:R-:W-:Y:S01]  /*1bd180*/  IMAD.WIDE.U32 R130, P5, R120, -0x39c4fa40, R130 ;  /* 0xc63b05c078827825 */ /* 0x000fe200078a0082 */
[----:B------:R-:W-:Y:S02]  /*1bd190*/  IADD3.X RZ, P4, PT, R155, R119, RZ, P4, !PT ;  /* 0x000000779bff7210 */ /* 0x000fe4000279e4ff */
[----:B------:R-:W-:Y:S01]  /*1bd1a0*/  IADD3.X R119, P2, PT, R158, R95, RZ, P2, !PT ;  /* 0x0000005f9e777210 */ /* 0x000fe2000175e4ff */
[----:B------:R-:W-:Y:S01]  /*1bd1b0*/  IMAD.WIDE.U32 R132, R120, 0x6ca1493b, RZ ;  /* 0x6ca1493b78847825 */ /* 0x000fe200078e00ff */
[----:B------:R-:W-:-:S02]  /*1bd1c0*/  IADD3.X R109, P4, PT, R109, R114, RZ, P4, !PT ;  /* 0x000000726d6d7210 */ /* 0x000fc4000279e4ff */
        /* <DEDUP_REMOVED lines=8> */
[----:B------:R-:W-:-:S03]  /*1bd250*/  IMAD.WIDE.U32.X R136, R97, -0x39c4fa40, R136, P5 ;  /* 0xc63b05c061887825 */ /* 0x000fc600028e0488 */
[----:B------:R-:W-:Y:S01]  /*1bd260*/  IADD3.X RZ, P3, PT, R119, R69, RZ, P3, !PT ;  /* 0x0000004577ff7210 */ /* 0x000fe20001f7e4ff */
[----:B------:R-:W-:Y:S01]  /*1bd270*/  IMAD.WIDE.U32 R154, R162, R53, R154 ;  /* 0x00000035a29a7225 */ /* 0x000fe200078e009a */
[----:B------:R-:W-:-:S03]  /*1bd280*/  IADD3.X R114, P4, PT, R121, R115, RZ, P4, !PT ;  /* 0x0000007379727210 */ /* 0x000fc6000279e4ff */
[----:B------:R-:W-:-:S04]  /*1bd290*/  IMAD.WIDE.U32 R138, P5, R120, 0x1ae3a46, R138 ;  /* 0x01ae3a46788a7825 */ /* 0x000fc800078a008a */
[----:B------:R-:W-:Y:S01]  /*1bd2a0*/  IMAD.WIDE.U32 R140, R120, 0x17c510ea, RZ ;  /* 0x17c510ea788c7825 */ /* 0x000fe200078e00ff */
[----:B------:R-:W-:-:S03]  /*1bd2b0*/  MOV R112, R139 ;  /* 0x0000008b00707202 */ /* 0x000fc60000000f00 */
[----:B------:R-:W-:Y:S01]  /*1bd2c0*/  IMAD.X R69, RZ, RZ, RZ, P2 ;  /* 0x000000ffff457224 */ /* 0x000fe200010e06ff */
[----:B------:R-:W-:Y:S01]  /*1bd2d0*/  IADD3 RZ, P2, PT, R154, R108, RZ ;  /* 0x0000006c9aff7210 */ /* 0x000fe20007f5e0ff */
[----:B------:R-:W-:Y:S01]  /*1bd2e0*/  IMAD.IADD R155, R155, 0x1, R106 ;  /* 0x000000019b9b7824 */ /* 0x000fe200078e026a */
[----:B------:R-:W-:Y:S01]  /*1bd2f0*/  IADD3.X R108, P4, PT, R109, R166, RZ, P4, !PT ;  /* 0x000000a66d6c7210 */ /* 0x000fe2000279e4ff */
[----:B------:R-:W-:Y:S01]  /*1bd300*/  IMAD.X R113, RZ, RZ, RZ, P5 ;  /* 0x000000ffff717224 */ /* 0x000fe200028e06ff */
[----:B------:R-:W-:Y:S01]  /*1bd310*/  IADD3 R71, P5, PT, R138, R141, RZ ;  /* 0x0000008d8a477210 */ /* 0x000fe20007fbe0ff */
[----:B------:R-:W-:Y:S01]  /*1bd320*/  IMAD.WIDE.U32 R118, R82, 0xf5138f, R118 ;  /* 0x00f5138f52767825 */ /* 0x000fe200078e0076 */
[----:B------:R-:W-:Y:S02]  /*1bd330*/  IADD3.X RZ, P2, PT, R155, R91, RZ, P2, !PT ;  /* 0x0000005b9bff7210 */ /* 0x000fe4000175e4ff */
[----:B------:R-:W-:Y:S01]  /*1bd340*/  IADD3.X R106, P3, PT, R95, R110, RZ, P3, !PT ;  /* 0x0000006e5f6a7210 */ /* 0x000fe20001f7e4ff */
[----:B------:R-:W-:Y:S01]  /*1bd350*/  IMAD.WIDE.U32.X R112, R97, 0x1ae3a46, R112, P5 ;  /* 0x01ae3a4661707825 */ /* 0x000fe200028e0470 */
[----:B------:R-:W-:-:S02]  /*1bd360*/  IADD3.X R109, P4, PT, R114, R159, RZ, P4, !PT ;  /* 0x0000009f726d7210 */ /* 0x000fc4000279e4ff */
[----:B------:R-:W-:Y:S01]  /*1bd370*/  IADD3 RZ, P5, PT, R108, R16, RZ ;  /* 0x000000106cff7210 */ /* 0x000fe20007fbe0ff */
[----:B------:R-:W-:Y:S01]  /*1bd380*/  IMAD.WIDE.U32 R154, R72, R161, R154 ;  /* 0x000000a1489a7225 */ /* 0x000fe200078e009a */
[----:B------:R-:W-:Y:S02]  /*1bd390*/  IADD3.X R91, P2, PT, RZ, R104, RZ, P2, !PT ;  /* 0x00000068ff5b7210 */ /* 0x000fe4000175e4ff */
[----:B------:R-:W-:Y:S01]  /*1bd3a0*/  IADD3.X R69, P3, PT, R69, R111, RZ, P3, !PT ;  /* 0x0000006f45457210 */ /* 0x000fe20001f7e4ff */
        /* <DEDUP_REMOVED lines=8> */
[----:B------:R-:W-:-:S02]  /*1bd430*/  IADD3.X R90, P2, PT, R91, R110, RZ, P2, !PT ;  /* 0x0000006e5b5a7210 */ /* 0x000fc4000175e4ff */
[----:B------:R-:W-:Y:S02]  /*1bd440*/  IADD3.X R103, PT, PT, R103, RZ, RZ, P5, P4 ;  /* 0x000000ff67677210 */ /* 0x000fe40002fe84ff */
[----:B------:R-:W-:Y:S02]  /*1bd450*/  IADD3 RZ, P4, PT, R90, R80, RZ ;  /* 0x000000505aff7210 */ /* 0x000fe40007f9e0ff */
[----:B------:R-:W-:Y:S02]  /*1bd460*/  IADD3.X R91, P2, PT, R104, R53, RZ, P2, !PT ;  /* 0x00000035685b7210 */ /* 0x000fe4000175e4ff */
[----:B------:R-:W-:Y:S02]  /*1bd470*/  IADD3.X R105, P1, PT, RZ, RZ, RZ, P1, !PT ;  /* 0x000000ffff697210 */ /* 0x000fe40000f3e4ff */
[----:B------:R-:W-:Y:S02]  /*1bd480*/  IADD3.X RZ, P5, PT, R91, R81, RZ, P4, !PT ;  /* 0x000000515bff7210 */ /* 0x000fe400027be4ff */
[----:B------:R-:W-:Y:S01]  /*1bd490*/  IADD3.X R81, P4, PT, RZ, RZ, RZ, P2, !PT ;  /* 0x000000ffff517210 */ /* 0x000fe2000179e4ff */
[----:B------:R-:W-:Y:S01]  /*1bd4a0*/  IMAD.X R53, RZ, RZ, RZ, P1 ;  /* 0x000000ffff357224 */ /* 0x000fe200008e06ff */
[----:B------:R-:W-:-:S02]  /*1bd4b0*/  IADD3.X R108, P3, PT, R106, R85, RZ, P3, !PT ;  /* 0x000000556a6c7210 */ /* 0x000fc40001f7e4ff */
[----:B------:R-:W-:Y:S01]  /*1bd4c0*/  IADD3.X R80, P5, PT, R81, R98, RZ, P5, !PT ;  /* 0x0000006251507210 */ /* 0x000fe20002fbe4ff */
[----:B------:R-:W-:Y:S01]  /*1bd4d0*/  IMAD.X R85, RZ, RZ, RZ, P4 ;  /* 0x000000ffff557224 */ /* 0x000fe200020e06ff */
[----:B------:R-:W-:Y:S02]  /*1bd4e0*/  IADD3 RZ, P2, PT, R152, R146, RZ ;  /* 0x0000009298ff7210 */ /* 0x000fe40007f5e0ff */
[----:B------:R-:W-:Y:S02]  /*1bd4f0*/  IADD3 RZ, P4, PT, R108, R96, RZ ;  /* 0x000000606cff7210 */ /* 0x000fe40007f9e0ff */
[----:B------:R-:W-:Y:S02]  /*1bd500*/  IADD3.X R109, P1, PT, R69, R164, RZ, P3, !PT ;  /* 0x000000a4456d7210 */ /* 0x000fe40001f3e4ff */
[----:B------:R-:W-:Y:S02]  /*1bd510*/  IADD3.X R98, P5, PT, R85, R99, RZ, P5, !PT ;  /* 0x0000006355627210 */ /* 0x000fe40002fbe4ff */
[----:B------:R-:W-:Y:S01]  /*1bd520*/  IADD3.X RZ, P2, PT, R153, R87, RZ, P2, !PT ;  /* 0x0000005799ff7210 */ /* 0x000fe2000175e4ff */
[----:B------:R-:W-:Y:S01]  /*1bd530*/  IMAD.WIDE.U32 R152, R120, 0x30000000, R152 ;  /* 0x3000000078987825 */ /* 0x000fe200078e0098 */
[----:B------:R-:W-:-:S02]  /*1bd540*/  IADD3.X RZ, P3, PT, R109, R57, RZ, P4, !PT ;  /* 0x000000396dff7210 */ /* 0x000fc4000277e4ff */
[----:B------:R-:W-:Y:S01]  /*1bd550*/  IADD3.X R57, P1, PT, RZ, RZ, RZ, P1, !PT ;  /* 0x000000ffff397210 */ /* 0x000fe20000f3e4ff */
[----:B------:R-:W-:Y:S01]  /*1bd560*/  IMAD.WIDE.U32 R108, R82, 0x6ca1493b, R108 ;  /* 0x6ca1493b526c7825 */ /* 0x000fe200078e006c */
[----:B------:R-:W-:Y:S02]  /*1bd570*/  IADD3.X R80, P4, PT, R80, R97, RZ, P5, !PT ;  /* 0x0000006150507210 */ /* 0x000fe40002f9e4ff */
[----:B------:R-:W-:Y:S01]  /*1bd580*/  IADD3.X R105, P2, PT, R105, R150, RZ, P2, !PT ;  /* 0x0000009669697210 */ /* 0x000fe2000175e4ff */
[----:B------:R-:W-:Y:S01]  /*1bd590*/  IMAD.IADD R145, R153, 0x1, R144 ;  /* 0x0000000199917824 */ /* 0x000fe200078e0290 */
[----:B------:R-:W-:Y:S02]  /*1bd5a0*/  IADD3.X R69, PT, PT, RZ, RZ, RZ, P1, !PT ;  /* 0x000000ffff457210 */ /* 0x000fe40000ffe4ff */
[----:B------:R-:W-:Y:S02]  /*1bd5b0*/  IADD3 RZ, P1, PT, R80, R62, RZ ;  /* 0x0000003e50ff7210 */ /* 0x000fe40007f3e0ff */
[----:B------:R-:W-:-:S02]  /*1bd5c0*/  IADD3.X R81, P4, PT, R98, R103, RZ, P4, !PT ;  /* 0x0000006762517210 */ /* 0x000fc4000279e4ff */
[----:B------:R-:W-:Y:S02]  /*1bd5d0*/  IADD3.X R150, P2, PT, R53, R151, RZ, P2, !PT ;  /* 0x0000009735967210 */ /* 0x000fe4000175e4ff */
[----:B------:R-:W-:Y:S01]  /*1bd5e0*/  IADD3.X RZ, P1, PT, R81, R63, RZ, P1, !PT ;  /* 0x0000003f51ff7210 */ /* 0x000fe20000f3e4ff */
[C---:B------:R-:W-:Y:S01]  /*1bd5f0*/  IMAD.WIDE.U32 R62, R152.reuse, -0x1, RZ ;  /* 0xffffffff983e7825 */ /* 0x040fe200078e00ff */
[----:B------:R-:W-:Y:S02]  /*1bd600*/  IADD3.X R115, P4, PT, RZ, RZ, RZ, P4, !PT ;  /* 0x000000ffff737210 */ /* 0x000fe4000279e4ff */
[----:B------:R-:W-:Y:S01]  /*1bd610*/  IADD3.X R104, P2, PT, R105, R118, RZ, P2, !PT ;  /* 0x0000007669687210 */ /* 0x000fe2000175e4ff */
[----:B------:R-:W-:Y:S01]  /*1bd620*/  IMAD.WIDE.U32 R110, R15, R161, R80 ;  /* 0x000000a10f6e7225 */ /* 0x000fe200078e0050 */
[----:B------:R-:W-:Y:S02]  /*1bd630*/  SHF.L.W.U32.HI R83, R83, 0x1, R154 ;  /* 0x0000000153537819 */ /* 0x000fe40000010e9a */
[----:B------:R-:W-:Y:S01]  /*1bd640*/  IADD3.X R16, P3, PT, R57, R64, RZ, P3, !PT ;  /* 0x0000004039107210 */ /* 0x000fe20001f7e4ff */
[----:B------:R-:W-:Y:S01]  /*1bd650*/  IMAD R57, R152, -0x7af74001, -R145 ;  /* 0x8508bfff98397824 */ /* 0x000fe200078e0a91 */
[----:B------:R-:W-:Y:S01]  /*1bd660*/  IADD3.X R115, P5, PT, R115, R88, RZ, P1, !PT ;  /* 0x0000005873737210 */ /* 0x000fe20000fbe4ff */
[----:B------:R-:W-:Y:S01]  /*1bd670*/  IMAD.WIDE.U32 R106, R62, 0x30000000, RZ ;  /* 0x300000003e6a7825 */ /* 0x000fe200078e00ff */
[----:B------:R-:W-:-:S02]  /*1bd680*/  IADD3.X R105, P2, PT, R150, R101, RZ, P2, !PT ;  /* 0x0000006596697210 */ /* 0x000fc4000175e4ff */
[----:B------:R-:W-:Y:S01]  /*1bd690*/  SHF.L.W.U32.HI R155, R154, 0x1, R95 ;  /* 0x000000019a9b7819 */ /* 0x000fe20000010e5f */
[----:B------:R-:W-:Y:S01]  /*1bd6a0*/  IMAD.IADD R57, R63, 0x1, R57 ;  /* 0x000000013f397824 */ /* 0x000fe200078e0239 */
[----:B------:R-:W-:Y:S01]  /*1bd6b0*/  IADD3.X R85, P0, PT, R83, R92, RZ, P0, !PT ;  /* 0x0000005c53557210 */ /* 0x000fe2000071e4ff */
[----:B------:R-:W-:Y:S01]  /*1bd6c0*/  IMAD.IADD R83, R109, 0x1, R34 ;  /* 0x000000016d537824 */ /* 0x000fe200078e0222 */
[----:B------:R-:W-:Y:S01]  /*1bd6d0*/  IADD3.X R53, P3, PT, R69, R65, RZ, P3, !PT ;  /* 0x0000004145357210 */ /* 0x000fe20001f7e4ff */
[----:B------:R-:W-:Y:S01]  /*1bd6e0*/  IMAD.WIDE.U32 R64, R162, R161, R90 ;  /* 0x000000a1a2407225 */ /* 0x000fe200078e005a */
[----:B------:R-:W-:Y:S02]  /*1bd6f0*/  IADD3.X R119, PT, PT, R89, RZ, RZ, P5, P4 ;  /* 0x000000ff59777210 */ /* 0x000fe40002fe84ff */
[----:B------:R-:W-:Y:S01]  /*1bd700*/  IADD3.X R109, P5, PT, RZ, RZ, RZ, P2, !PT ;  /* 0x000000ffff6d7210 */ /* 0x000fe200017be4ff */
[----:B------:R-:W-:Y:S01]  /*1bd710*/  IMAD.WIDE.U32 R98, R57, 0x30000000, RZ ;  /* 0x3000000039627825 */ /* 0x000fe200078e00ff */
[----:B------:R-:W-:-:S02]  /*1bd720*/  IADD3.X R94, P0, PT, R155, R93, RZ, P0, !PT ;  /* 0x0000005d9b5e7210 */ /* 0x000fc4000071e4ff */
[----:B------:R-:W-:Y:S01]  /*1bd730*/  IADD3.X R88, P2, PT, R16, R85, RZ, P3, !PT ;  /* 0x0000005510587210 */ /* 0x000fe20001f5e4ff */
[----:B------:R-:W-:Y:S01]  /*1bd740*/  IMAD.X R69, RZ, RZ, RZ, P5 ;  /* 0x000000ffff457224 */ /* 0x000fe200028e06ff */
[----:B------:R-:W-:Y:S01]  /*1bd750*/  IADD3 RZ, P1, PT, R104, R124, RZ ;  /* 0x0000007c68ff7210 */ /* 0x000fe20007f3e0ff */
[----:B------:R-:W-:Y:S01]  /*1bd760*/  IMAD.WIDE.U32 R92, R62, 0x1, RZ ;  /* 0x000000013e5c7825 */ /* 0x000fe200078e00ff */
[----:B------:R-:W-:Y:S02]  /*1bd770*/  IADD3 RZ, P5, PT, R88, R30, RZ ;  /* 0x0000001e58ff7210 */ /* 0x000fe40007fbe0ff */
[----:B------:R-:W-:Y:S01]  /*1bd780*/  IADD3.X R89, P2, PT, R53, R94, RZ, P2, !PT ;  /* 0x0000005e35597210 */ /* 0x000fe2000175e4ff */
[----:B------:R-:W-:Y:S01]  /*1bd790*/  IMAD.IADD R121, R65, 0x1, R84 ;  /* 0x0000000141797824 */ /* 0x000fe200078e0254 */
[----:B------:R-:W-:Y:S01]  /*1bd7a0*/  SHF.L.W.U32.HI R53, R95, 0x1, R64 ;  /* 0x000000015f357819 */ /* 0x000fe20000010e40 */
[----:B------:R-:W-:Y:S01]  /*1bd7b0*/  IMAD.WIDE.U32 R96, R62, -0x45f6b800, RZ ;  /* 0xba0948003e607825 */ /* 0x000fe200078e00ff */
[----:B------:R-:W-:-:S02]  /*1bd7c0*/  IADD3.X RZ, P5, PT, R89, R31, RZ, P5, !PT ;  /* 0x0000001f59ff7210 */ /* 0x000fc40002fbe4ff */
[----:B------:R-:W-:Y:S01]  /*1bd7d0*/  IADD3.X R63, P2, PT, RZ, RZ, RZ, P2, !PT ;  /* 0x000000ffff3f7210 */ /* 0x000fe2000175e4ff */
[----:B------:R-:W-:Y:S01]  /*1bd7e0*/  IMAD.WIDE.U32 R30, R57, 0x1, RZ ;  /* 0x00000001391e7825 */ /* 0x000fe200078e00ff */
[----:B------:R-:W-:Y:S02]  /*1bd7f0*/  IADD3.X RZ, P3, PT, R105, R77, RZ, P1, !PT ;  /* 0x0000004d69ff7210 */ /* 0x000fe40000f7e4ff */
[----:B------:R-:W-:Y:S01]  /*1bd800*/  IADD3.X R114, P1, PT, R53, R86, RZ, P0, !PT ;  /* 0x0000005635727210 */ /* 0x000fe2000073e4ff */
[----:B------:R-:W-:Y:S01]  /*1bd810*/  IMAD.X R53, RZ, RZ, RZ, P2 ;  /* 0x000000ffff357224 */ /* 0x000fe200010e06ff */
[----:B------:R-:W-:Y:S01]  /*1bd820*/  IADD3 RZ, P4, PT, R152, R92, RZ ;  /* 0x0000005c98ff7210 */ /* 0x000fe20007f9e0ff */
[----:B------:R-:W-:Y:S01]  /*1bd830*/  IMAD.WIDE.U32 R30, P2, R62, -0x7af74000, R30 ;  /* 0x8508c0003e1e7825 */ /* 0x000fe2000784001e */
[----:B------:R-:W-:Y:S02]  /*1bd840*/  IADD3.X R63, P0, PT, R63, R116, RZ, P5, !PT ;  /* 0x000000743f3f7210 */ /* 0x000fe40002f1e4ff */
[----:B------:R-:W-:Y:S01]  /*1bd850*/  IADD3.X R109, P3, PT, R109, R142, RZ, P3, !PT ;  /* 0x0000008e6d6d7210 */ /* 0x000fe20001f7e4ff */
[----:B------:R-:W-:Y:S01]  /*1bd860*/  IMAD.WIDE.U32 R104, R120, -0x45f6b800, R104 ;  /* 0xba09480078687825 */ /* 0x000fe200078e0068 */
[----:B------:R-:W-:-:S02]  /*1bd870*/  IADD3 R92, P5, PT, R93, R30, RZ ;  /* 0x0000001e5d5c7210 */ /* 0x000fc40007fbe0ff */
[----:B------:R-:W-:Y:S01]  /*1bd880*/  IADD3.X R101, PT, PT, RZ, RZ, RZ, P2, !PT ;  /* 0x000000ffff657210 */ /* 0x000fe200017fe4ff */
[----:B------:R-:W-:Y:S01]  /*1bd890*/  IMAD.MOV.U32 R100, RZ, RZ, R31 ;  /* 0x000000ffff647224 */ /* 0x000fe200078e001f */
[----:B------:R-:W-:Y:S01]  /*1bd8a0*/  IADD3.X RZ, P2, PT, R145, R92, RZ, P4, !PT ;  /* 0x0000005c91ff7210 */ /* 0x000fe2000275e4ff */
[----:B------:R-:W-:Y:S01]  /*1bd8b0*/  IMAD.WIDE.U32 R98, P4, R62, 0x170b5d44, R98 ;  /* 0x170b5d443e627825 */ /* 0x000fe20007880062 */
[----:B------:R-:W-:Y:S02]  /*1bd8c0*/  IADD3.X R142, P3, PT, R69, R143, RZ, P3, !PT ;  /* 0x0000008f458e7210 */ /* 0x000fe40001f7e4ff */
[----:B------:R-:W-:Y:S01]  /*1bd8d0*/  SHF.L.W.U32.HI R64, R64, 0x1, R121 ;  /* 0x0000000140407819 */ /* 0x000fe20000010e79 */
[----:B------:R-:W-:Y:S01]  /*1bd8e0*/  IMAD.WIDE.U32 R86, R57, -0x45f6b800, RZ ;  /* 0xba09480039567825 */ /* 0x000fe200078e00ff */
[----:B------:R-:W-:Y:S02]  /*1bd8f0*/  IADD3.X R108, P3, PT, R109, R108, RZ, P3, !PT ;  /* 0x0000006c6d6c7210 */ /* 0x000fe40001f7e4ff */
[----:B------:R-:W-:Y:S01]  /*1bd900*/  IADD3.X R77, P1, PT, R64, R37, RZ, P1, !PT ;  /* 0x00000025404d7210 */ /* 0x000fe20000f3e4ff */
[----:B------:R-:W-:Y:S01]  /*1bd910*/  IMAD.IADD R127, R105, 0x1, R126 ;  /* 0x00000001697f7824 */ /* 0x000fe200078e027e */
[----:B------:R-:W-:Y:S01]  /*1bd920*/  IADD3.X R109, P3, PT, R142, R83, RZ, P3, !PT ;  /* 0x000000538e6d7210 */ /* 0x000fe20001f7e4ff */
[----:B------:R-:W-:Y:S01]  /*1bd930*/  IMAD.WIDE.U32.X R100, R57, -0x7af74000, R100, P5 ;  /* 0x8508c00039647825 */ /* 0x000fe200028e0464 */
[----:B------:R-:W-:-:S02]  /*1bd940*/  IADD3 R105, P5, PT, R98, R107, RZ ;  /* 0x0000006b62697210 */ /* 0x000fc40007fbe0ff */
[----:B------:R-:W-:Y:S01]  /*1bd950*/  IADD3 R111, PT, PT, R111, R38, RZ ;  /* 0x000000266f6f7210 */ /* 0x000fe20007ffe0ff */
[----:B------:R-:W-:Y:S01]  /*1bd960*/  IMAD.WIDE.U32 R30, R57, 0xf5138f, RZ ;  /* 0x00f5138f391e7825 */ /* 0x000fe200078e00ff */
[----:B------:R-:W-:-:S03]  /*1bd970*/  IADD3.X R116, P0, PT, R53, R117, RZ, P0, !PT ;  /* 0x0000007535747210 */ /* 0x000fc6000071e4ff */
[----:B------:R-:W-:Y:S01]  /*1bd980*/  IMAD.X R103, RZ, RZ, RZ, P4 ;  /* 0x000000ffff677224 */ /* 0x000fe200020e06ff */
[----:B------:R-:W-:Y:S01]  /*1bd990*/  IADD3.X R63, P0, PT, R63, R114, RZ, P0, !PT ;  /* 0x000000723f3f7210 */ /* 0x000fe2000071e4ff */
[----:B------:R-:W-:Y:S02]  /*1bd9a0*/  IMAD.MOV.U32 R102, RZ, RZ, R99 ;  /* 0x000000ffff667224 */ /* 0x000fe400078e0063 */
[----:B------:R-:W-:-:S04]  /*1bd9b0*/  IMAD.WIDE.U32 R86, P4, R62, 0x1ef3622f, R86 ;  /* 0x1ef3622f3e567825 */ /* 0x000fc80007880056 */
[----:B------:R-:W-:-:S04]  /*1bd9c0*/  IMAD.WIDE.U32 R90, R82, 0x17c510ea, R88 ;  /* 0x17c510ea525a7825 */ /* 0x000fc800078e0058 */
[----:B------:R-:W-:-:S04]  /*1bd9d0*/  IMAD.WIDE.U32.X R102, R57, 0x170b5d44, R102, P5 ;  /* 0x170b5d4439667825 */ /* 0x000fc800028e0466 */
[----:B------:R-:W-:-:S04]  /*1bd9e0*/  IMAD.WIDE.U32 R30, P5, R62, 0x1a22d9f3, R30 ;  /* 0x1a22d9f33e1e7825 */ /* 0x000fc800078a001e */
[----:B------:R-:W-:-:S04]  /*1bd9f0*/  IMAD.WIDE.U32 R88, R62, 0xf5138f, RZ ;  /* 0x00f5138f3e587825 */ /* 0x000fc800078e00ff */
        /* <DEDUP_REMOVED lines=9> */
[----:B------:R-:W-:Y:S01]  /*1bda90*/  IMAD.WIDE.U32.X R92, R57, 0x1a22d9f3, R92, P5 ;  /* 0x1a22d9f3395c7825 */ /* 0x000fe200028e045c */
[----:B------:R-:W-:-:S03]  /*1bdaa0*/  IADD3.X RZ, P4, PT, R111, R17, RZ, P4, !PT ;  /* 0x000000116fff7210 */ /* 0x000fc6000279e4ff */
[----:B------:R-:W-:Y:S01]  /*1bdab0*/  IMAD.IADD R69, R91, 0x1, R58 ;  /* 0x000000015b457824 */ /* 0x000fe200078e023a */
[----:B------:R-:W-:Y:S01]  /*1bdac0*/  IADD3.X R91, P3, PT, RZ, RZ, RZ, P3, !PT ;  /* 0x000000ffff5b7210 */ /* 0x000fe20001f7e4ff */
[----:B------:R-:W-:Y:S01]  /*1bdad0*/  IMAD.WIDE.U32 R64, P5, R62, -0x39c4fa40, R64 ;  /* 0xc63b05c03e407825 */ /* 0x000fe200078a0040 */
[----:B------:R-:W-:-:S03]  /*1bdae0*/  IADD3.X R38, P4, PT, RZ, R66, RZ, P4, !PT ;  /* 0x00000042ff267210 */ /* 0x000fc6000279e4ff */
[----:B------:R-:W-:Y:S01]  /*1bdaf0*/  IMAD.WIDE.U32 R80, R62, 0x6ca1493b, RZ ;  /* 0x6ca1493b3e507825 */ /* 0x000fe200078e00ff */
[----:B------:R-:W-:-:S03]  /*1bdb00*/  IADD3.X R54, P4, PT, RZ, R67, RZ, P4, !PT ;  /* 0x00000043ff367210 */ /* 0x000fc6000279e4ff */
        /* <DEDUP_REMOVED lines=12> */
[----:B------:R-:W-:Y:S01]  /*1bdbd0*/  IADD3.X R17, P2, PT, RZ, R100, RZ, P2, !PT ;  /* 0x00000064ff117210 */ /* 0x000fe2000175e4ff */
[----:B------:R-:W-:Y:S01]  /*1bdbe0*/  IMAD.WIDE.U32 R110, R162, R72, R110 ;  /* 0x00000048a26e7225 */ /* 0x000fe200078e006e */
[----:B------:R-:W-:Y:S02]  /*1bdbf0*/  IADD3.X R100, P4, PT, R38, R115, RZ, P4, !PT ;  /* 0x0000007326647210 */ /* 0x000fe4000279e4ff */
[----:B------:R-:W-:Y:S01]  /*1bdc00*/  IADD3.X RZ, P5, PT, R109, R59, RZ, P5, !PT ;  /* 0x0000003b6dff7210 */ /* 0x000fe20002fbe4ff */
[----:B------:R-:W-:Y:S01]  /*1bdc10*/  IMAD.WIDE.U32.X R66, R57, 0x1ae3a46, R66, P3 ;  /* 0x01ae3a4639427825 */ /* 0x000fe200018e0442 */
[----:B------:R-:W-:Y:S02]  /*1bdc20*/  IADD3.X R38, P2, PT, RZ, R101, RZ, P2, !PT ;  /* 0x00000065ff267210 */ /* 0x000fe4000175e4ff */
[----:B------:R-:W-:Y:S01]  /*1bdc30*/  IADD3 RZ, P3, PT, R100, R32, RZ ;  /* 0x0000002064ff7210 */ /* 0x000fe20007f7e0ff */
[----:B------:R-:W-:Y:S01]  /*1bdc40*/  IMAD.WIDE.U32 R108, R120, 0xf5138f, R108 ;  /* 0x00f5138f786c7825 */ /* 0x000fe200078e006c */
        /* <DEDUP_REMOVED lines=11> */
[----:B------:R-:W-:Y:S02]  /*1bdd00*/  IADD3.X R90, P5, PT, R91, R90, RZ, P5, !PT ;  /* 0x0000005a5b5a7210 */ /* 0x000fe40002fbe4ff */
[----:B------:R-:W-:Y:S02]  /*1bdd10*/  IADD3.X R41, PT, PT, R41, RZ, RZ, P3, P4 ;  /* 0x000000ff29297210 */ /* 0x000fe40001fe84ff */
[----:B------:R-:W-:Y:S02]  /*1bdd20*/  IADD3.X R109, P3, PT, RZ, RZ, RZ, P2, !PT ;  /* 0x000000ffff6d7210 */ /* 0x000fe4000177e4ff */
[----:B------:R-:W-:Y:S02]  /*1bdd30*/  IADD3.X R91, P4, PT, R122, R69, RZ, P5, !PT ;  /* 0x000000457a5b7210 */ /* 0x000fe40002f9e4ff */
[----:B------:R-:W-:-:S02]  /*1bdd40*/  IADD3 RZ, P2, PT, R58, R106, RZ ;  /* 0x0000006a3aff7210 */ /* 0x000fc40007f5e0ff */
[----:B------:R-:W-:Y:S02]  /*1bdd50*/  IADD3.X R17, PT, PT, RZ, RZ, RZ, P3, !PT ;  /* 0x000000ffff117210 */ /* 0x000fe40001ffe4ff */
[----:B------:R-:W-:Y:S02]  /*1bdd60*/  IADD3.X R33, P4, PT, RZ, RZ, RZ, P4, !PT ;  /* 0x000000ffff217210 */ /* 0x000fe4000279e4ff */
[----:B------:R-:W-:Y:S01]  /*1bdd70*/  IADD3.X RZ, P3, PT, R59, R105, RZ, P2, !PT ;  /* 0x000000693bff7210 */ /* 0x000fe2000177e4ff */
[----:B------:R-:W-:Y:S01]  /*1bdd80*/  IMAD.WIDE.U32 R58, R62, 0x30000000, R58 ;  /* 0x300000003e3a7825 */ /* 0x000fe200078e003a */
[----:B------:R-:W-:Y:S02]  /*1bdd90*/  SHF.L.W.U32.HI R69, R121, 0x1, R110 ;  /* 0x0000000179457819 */ /* 0x000fe40000010e6e */
[----:B------:R-:W-:Y:S01]  /*1bdda0*/  IADD3 RZ, P5, PT, R90, R132, RZ ;  /* 0x000000845aff7210 */ /* 0x000fe20007fbe0ff */
[----:B------:R-:W-:Y:S01]  /*1bddb0*/  IMAD.X R53, RZ, RZ, RZ, P4 ;  /* 0x000000ffff357224 */ /* 0x000fe200020e06ff */
[----:B------:R-:W-:Y:S01]  /*1bddc0*/  IADD3 RZ, P2, PT, R40, R76, RZ ;  /* 0x0000004c28ff7210 */ /* 0x000fe20007f5e0ff */
[----:B------:R-:W-:Y:S01]  /*1bddd0*/  IMAD.IADD R99, R59, 0x1, R98 ;  /* 0x000000013b637824 */ /* 0x000fe200078e0262 */
[----:B------:R-:W-:-:S02]  /*1bdde0*/  IADD3.X R109, P3, PT, R109, R102, RZ, P3, !PT ;  /* 0x000000666d6d7210 */ /* 0x000fc40001f7e4ff */
[----:B------:R-:W-:Y:S02]  /*1bddf0*/  SHF.L.W.U32.HI R111, R110, 0x1, R65 ;  /* 0x000000016e6f7819 */ /* 0x000fe40000010e41 */
[----:B------:R-:W-:Y:S02]  /*1bde00*/  IADD3.X R69, P4, PT, R69, R78, RZ, P1, !PT ;  /* 0x0000004e45457210 */ /* 0x000fe40000f9e4ff */
[----:B------:R-:W-:Y:S02]  /*1bde10*/  IADD3.X RZ, P1, PT, R91, R35, RZ, P5, !PT ;  /* 0x000000235bff7210 */ /* 0x000fe40002f3e4ff */
[----:B------:R-:W-:Y:S01]  /*1bde20*/  IADD3.X RZ, P2, PT, R41, R55, RZ, P2, !PT ;  /* 0x0000003729ff7210 */ /* 0x000fe2000175e4ff */
[----:B------:R-:W-:Y:S01]  /*1bde30*/  IMAD.WIDE.U32 R40, R15, R162, R40 ;  /* 0x000000a20f287225 */ /* 0x000fe200078e0028 */
[----:B------:R-:W-:Y:S02]  /*1bde40*/  IADD3.X R102, P5, PT, R17, R103, RZ, P3, !PT ;  /* 0x0000006711667210 */ /* 0x000fe40001fbe4ff */
[----:B------:R-:W-:Y:S01]  /*1bde50*/  IADD3.X R35, P3, PT, R111, R79, RZ, P4, !PT ;  /* 0x0000004f6f237210 */ /* 0x000fe2000277e4ff */
[----:B------:R-:W-:Y:S01]  /*1bde60*/  IMAD.WIDE.U32 R78, R120, 0x6ca1493b, R90 ;  /* 0x6ca1493b784e7825 */ /* 0x000fe200078e005a */
[----:B------:R-:W-:-:S02]  /*1bde70*/  IADD3.X R54, P4, PT, R33, R136, RZ, P1, !PT ;  /* 0x0000008821367210 */ /* 0x000fc40000f9e4ff */
[----:B------:R-:W-:Y:S01]  /*1bde80*/  IADD3.X R17, P1, PT, RZ, R74, RZ, P2, !PT ;  /* 0x0000004aff117210 */ /* 0x000fe2000173e4ff */
[----:B------:R-:W-:Y:S01]  /*1bde90*/  IMAD.IADD R131, R79, 0x1, R130 ;  /* 0x000000014f837824 */ /* 0x000fe200078e0282 */
[----:B------:R-:W-:Y:S01]  /*1bdea0*/  IADD3.X R108, P5, PT, R109, R108, RZ, P5, !PT ;  /* 0x0000006c6d6c7210 */ /* 0x000fe20002fbe4ff */
[----:B------:R-:W-:Y:S01]  /*1bdeb0*/  IMAD.WIDE.U32 R32, R58, -0x1, RZ ;  /* 0xffffffff3a207825 */ /* 0x000fe200078e00ff */
[----:B------:R-:W-:Y:S02]  /*1bdec0*/  IADD3.X R136, P2, PT, R53, R137, RZ, P4, !PT ;  /* 0x0000008935887210 */ /* 0x000fe4000275e4ff */
[----:B------:R-:W-:Y:S01]  /*1bded0*/  IADD3.X R109, P5, PT, R102, R135, RZ, P5, !PT ;  /* 0x00000087666d7210 */ /* 0x000fe20002fbe4ff */
[----:B------:R-:W-:Y:S01]  /*1bdee0*/  IMAD.X R74, RZ, RZ, R75, P1 ;  /* 0x000000ffff4a7224 */ /* 0x000fe200008e064b */
[----:B------:R-:W-:Y:S01]  /*1bdef0*/  IADD3 RZ, P1, PT, R108, R96, RZ ;  /* 0x000000606cff7210 */ /* 0x000fe20007f3e0ff */
[----:B------:R-:W-:Y:S01]  /*1bdf00*/  IMAD R75, R58, -0x7af74001, -R99 ;  /* 0x8508bfff3a4b7824 */ /* 0x000fe200078e0a63 */
[----:B------:R-:W-:Y:S01]  /*1bdf10*/  IADD3.X R57, P0, PT, R116, R77, RZ, P0, !PT ;  /* 0x0000004d74397210 */ /* 0x000fe2000071e4ff */
[----:B------:R-:W-:Y:S01]  /*1bdf20*/  IMAD.WIDE.U32 R76, R32, 0x1, RZ ;  /* 0x00000001204c7825 */ /* 0x000fe200078e00ff */
[----:B------:R-:W-:-:S02]  /*1bdf30*/  IADD3.X R54, P2, PT, R54, R63, RZ, P2, !PT ;  /* 0x0000003f36367210 */ /* 0x000fc4000175e4ff */
[----:B------:R-:W-:Y:S01]  /*1bdf40*/  IADD3.X RZ, P1, PT, R109, R97, RZ, P1, !PT ;  /* 0x000000616dff7210 */ /* 0x000fe20000f3e4ff */
[----:B------:R-:W-:Y:S01]  /*1bdf50*/  IMAD.IADD R75, R33, 0x1, R75 ;  /* 0x00000001214b7824 */ /* 0x000fe200078e024b */
[----:B------:R-:W-:Y:S01]  /*1bdf60*/  IADD3.X R79, P5, PT, RZ, RZ, RZ, P5, !PT ;  /* 0x000000ffff4f7210 */ /* 0x000fe20002fbe4ff */
[----:B------:R-:W-:Y:S01]  /*1bdf70*/  IMAD.IADD R68, R41, 0x1, R68 ;  /* 0x0000000129447824 */ /* 0x000fe200078e0244 */
[----:B------:R-:W-:Y:S01]  /*1bdf80*/  IADD3.X R55, P2, PT, R136, R57, RZ, P2, !PT ;  /* 0x0000003988377210 */ /* 0x000fe2000175e4ff */
[----:B------:R-:W-:Y:S01]  /*1bdf90*/  IMAD.WIDE.U32 R96, R32, 0x30000000, RZ ;  /* 0x3000000020607825 */ /* 0x000fe200078e00ff */
[----:B------:R-:W-:Y:S02]  /*1bdfa0*/  IADD3.X R79, P1, PT, R79, R94, RZ, P1, !PT ;  /* 0x0000005e4f4f7210 */ /* 0x000fe40000f3e4ff */
[----:B------:R-:W-:Y:S01]  /*1bdfb0*/  IADD3.X R53, P4, PT, RZ, RZ, RZ, P2, !PT ;  /* 0x000000ffff357210 */ /* 0x000fe2000179e4ff */
[----:B------:R-:W-:Y:S01]  /*1bdfc0*/  IMAD.X R94, RZ, RZ, RZ, P5 ;  /* 0x000000ffff5e7224 */ /* 0x000fe200028e06ff */
[----:B------:R-:W-:Y:S01]  /*1bdfd0*/  SHF.L.W.U32.HI R63, R65, 0x1, R100 ;  /* 0x00000001413f7819 */ /* 0x000fe20000010e64 */
[----:B------:R-:W-:Y:S01]  /*1bdfe0*/  IMAD.WIDE.U32 R120, R120, 0x17c510ea, R54 ;  /* 0x17c510ea78787825 */ /* 0x000fe200078e0036 */
[----:B------:R-:W-:-:S02]  /*1bdff0*/  IADD3 R85, PT, PT, R101, R70, RZ ;  /* 0x0000004665557210 */ /* 0x000fc40007ffe0ff */
[----:B------:R-:W-:Y:S01]  /*1be000*/  IADD3.X R94, P5, PT, R94, R95, RZ, P1, !PT ;  /* 0x0000005f5e5e7210 */ /* 0x000fe20000fbe4ff */
[----:B------:R-:W-:Y:S01]  /*1be010*/  IMAD.X R81, RZ, RZ, RZ, P4 ;  /* 0x000000ffff517224 */ /* 0x000fe200020e06ff */
[----:B------:R-:W-:Y:S01]  /*1be020*/  IADD3.X R63, P3, PT, R63, R56, RZ, P3, !PT ;  /* 0x000000383f3f7210 */ /* 0x000fe20001f7e4ff */
[----:B------:R-:W-:Y:S01]  /*1be030*/  IMAD.WIDE.U32 R56, R75, 0x1, RZ ;  /* 0x000000014b387825 */ /* 0x000fe200078e00ff */
[----:B------:R-:W-:Y:S02]  /*1be040*/  IADD3.X R78, P4, PT, R79, R78, RZ, P5, !PT ;  /* 0x0000004e4f4e7210 */ /* 0x000fe40002f9e4ff */
[----:B------:R-:W-:Y:S01]  /*1be050*/  IADD3 RZ, P1, PT, R54, R140, RZ ;  /* 0x0000008c36ff7210 */ /* 0x000fe20007f3e0ff */
[----:B------:R-:W-:Y:S01]  /*1be060*/  IMAD.IADD R139, R121, 0x1, R138 ;  /* 0x00000001798b7824 */ /* 0x000fe200078e028a */
[----:B------:R-:W-:Y:S01]  /*1be070*/  IADD3.X R79, P4, PT, R94, R131, RZ, P4, !PT ;  /* 0x000000835e4f7210 */ /* 0x000fe2000279e4ff */
[----:B------:R-:W-:Y:S01]  /*1be080*/  IMAD.WIDE.U32 R56, P5, R32, -0x7af74000, R56 ;  /* 0x8508c00020387825 */ /* 0x000fe200078a0038 */
[----:B------:R-:W-:-:S02]  /*1be090*/  SHF.L.W.U32.HI R100, R100, 0x1, R85 ;  /* 0x0000000164647819 */ /* 0x000fc40000010e55 */
[----:B------:R-:W-:Y:S01]  /*1be0a0*/  IADD3.X R59, P4, PT, RZ, RZ, RZ, P4, !PT ;  /* 0x000000ffff3b7210 */ /* 0x000fe2000279e4ff */
[----:B------:R-:W-:Y:S01]  /*1be0b0*/  IMAD.MOV.U32 R38, RZ, RZ, R57 ;  /* 0x000000ffff267224 */ /* 0x000fe200078e0039 */
[----:B------:R-:W-:Y:S01]  /*1be0c0*/  IADD3.X RZ, P1, PT, R55, R71, RZ, P1, !PT ;  /* 0x0000004737ff7210 */ /* 0x000fe20000f3e4ff */
[----:B------:R-:W-:Y:S01]  /*1be0d0*/  IMAD.WIDE.U32 R54, R62, -0x45f6b800, R108 ;  /* 0xba0948003e367825 */ /* 0x000fe200078e006c */
[----:B------:R-:W-:Y:S02]  /*1be0e0*/  IADD3 RZ, P2, PT, R58, R76, RZ ;  /* 0x0000004c3aff7210 */ /* 0x000fe40007f5e0ff */
[----:B------:R-:W-:Y:S01]  /*1be0f0*/  IADD3.X R72, P1, PT, R53, R112, RZ, P1, !PT ;  /* 0x0000007035487210 */ /* 0x000fe20000f3e4ff */
[----:B------:R-:W-:Y:S01]  /*1be100*/  IMAD.X R71, RZ, RZ, RZ, P4 ;  /* 0x000000ffff477224 */ /* 0x000fe200020e06ff */
[----:B------:R-:W-:Y:S01]  /*1be110*/  IADD3.X R65, P4, PT, R100, R39, RZ, P3, !PT ;  /* 0x0000002764417210 */ /* 0x000fe20001f9e4ff */
[----:B------:R-:W-:Y:S01]  /*1be120*/  IMAD.X R39, RZ, RZ, RZ, P5 ;  /* 0x000000ffff277224 */ /* 0x000fe200028e06ff */
[----:B------:R-:W-:Y:S01]  /*1be130*/  IADD3 R76, P3, PT, R77, R56, RZ ;  /* 0x000000384d4c7210 */ /* 0x000fe20007f7e0ff */
[----:B------:R-:W-:Y:S01]  /*1be140*/  IMAD.IADD R77, R55, 0x1, R86 ;  /* 0x00000001374d7824 */ /* 0x000fe200078e0256 */
[----:B------:R-:W-:Y:S01]  /*1be150*/  IADD3 RZ, P5, PT, R78, R88, RZ ;  /* 0x000000584eff7210 */ /* 0x000fe20007fbe0ff */
[----:B------:R-:W-:Y:S01]  /*1be160*/  IMAD.WIDE.U32 R86, R75, -0x45f6b800, RZ ;  /* 0xba0948004b567825 */ /* 0x000fe200078e00ff */
[----:B------:R-:W-:-:S02]  /*1be170*/  IADD3.X RZ, P2, PT, R99, R76, RZ, P2, !PT ;  /* 0x0000004c63ff7210 */ /* 0x000fc4000175e4ff */
[----:B------:R-:W-:Y:S01]  /*1be180*/  SHF.L.W.U32.HI R33, R85, 0x1, R40 ;  /* 0x0000000155217819 */ /* 0x000fe20000010e28 */
[----:B------:R-:W-:Y:S01]  /*1be190*/  IMAD.WIDE.U32.X R38, R75, -0x7af74000, R38, P3 ;  /* 0x8508c0004b267825 */ /* 0x000fe200018e0426 */
[----:B------:R-:W-:Y:S02]  /*1be1a0*/  IADD3.X RZ, P3, PT, R79, R37, RZ, P5, !PT ;  /* 0x000000254fff7210 */ /* 0x000fe40002f7e4ff */
[----:B------:R-:W-:Y:S01]  /*1be1b0*/  SHF.L.W.U32.HI R53, R40, 0x1, R68 ;  /* 0x0000000128357819 */ /* 0x000fe20000010e44 */
[----:B------:R-:W-:Y:S01]  /*1be1c0*/  IMAD.WIDE.U32 R36, R75, 0x30000000, RZ ;  /* 0x300000004b247825 */ /* 0x000fe200078e00ff */
[----:B------:R-:W-:Y:S02]  /*1be1d0*/  IADD3.X R41, P2, PT, RZ, R38, RZ, P2, !PT ;  /* 0x00000026ff297210 */ /* 0x000fe4000175e4ff */
[----:B------:R-:W-:Y:S01]  /*1be1e0*/  IADD3.X R121, P3, PT, R59, R92, RZ, P3, !PT ;  /* 0x0000005c3b797210 */ /* 0x000fe20001f7e4ff */
[----:B------:R-:W-:Y:S01]  /*1be1f0*/  IMAD.WIDE.U32 R100, R32, -0x45f6b800, RZ ;  /* 0xba09480020647825 */ /* 0x000fe200078e00ff */
[----:B------:R-:W-:-:S02]  /*1be200*/  IADD3.X R38, P5, PT, RZ, R39, RZ, P2, !PT ;  /* 0x00000027ff267210 */ /* 0x000fc400017be4ff */
[----:B------:R-:W-:Y:S01]  /*1be210*/  IADD3.X R40, P2, PT, R71, R93, RZ, P3, !PT ;  /* 0x0000005d47287210 */ /* 0x000fe20001f5e4ff */
[----:B------:R-:W-:Y:S01]  /*1be220*/  IMAD.WIDE.U32 R94, P3, R32, 0x170b5d44, R36 ;  /* 0x170b5d44205e7825 */ /* 0x000fe20007860024 */
[----:B------:R-:W-:Y:S02]  /*1be230*/  IADD3.X R55, P0, PT, RZ, RZ, RZ, P0, !PT ;  /* 0x000000ffff377210 */ /* 0x000fe4000071e4ff */
[----:B------:R-:W-:Y:S01]  /*1be240*/  IADD3.X R102, P1, PT, R81, R113, RZ, P1, !PT ;  /* 0x0000007151667210 */ /* 0x000fe20000f3e4ff */
[----:B------:R-:W-:Y:S01]  /*1be250*/  IMAD.X R99, RZ, RZ, RZ, P3 ;  /* 0x000000ffff637224 */ /* 0x000fe200018e06ff */
[----:B------:R-:W-:Y:S01]  /*1be260*/  IADD3 R85, P3, PT, R94, R97, RZ ;  /* 0x000000615e557210 */ /* 0x000fe20007f7e0ff */
[----:B------:R-:W-:Y:S01]  /*1be270*/  IMAD.WIDE.U32 R70, R75, 0xf5138f, RZ ;  /* 0x00f5138f4b467825 */ /* 0x000fe200078e00ff */
[----:B------:R-:W-:Y:S02]  /*1be280*/  IADD3.X R81, PT, PT, RZ, RZ, RZ, P0, !PT ;  /* 0x000000ffff517210 */ /* 0x000fe400007fe4ff */
[----:B------:R-:W-:Y:S01]  /*1be290*/  IADD3.X R92, P0, PT, R41, R54, RZ, P5, !PT ;  /* 0x00000036295c7210 */ /* 0x000fe20002f1e4ff */
[----:B------:R-:W-:Y:S01]  /*1be2a0*/  IMAD.MOV.U32 R98, RZ, RZ, R95 ;  /* 0x000000ffff627224 */ /* 0x000fe200078e005f */
[----:B------:R-:W-:Y:S01]  /*1be2b0*/  IADD3.X R72, P1, PT, R72, R55, RZ, P1, !PT ;  /* 0x0000003748487210 */ /* 0x000fe20000f3e4ff */
[----:B------:R-:W-:Y:S01]  /*1be2c0*/  IMAD.WIDE.U32 R86, P5, R32, 0x1ef3622f, R86 ;  /* 0x1ef3622f20567825 */ /* 0x000fe200078a0056 */
[----:B------:R-:W-:-:S02]  /*1be2d0*/  IADD3.X R93, P0, PT, R38, R77, RZ, P0, !PT ;  /* 0x0000004d265d7210 */ /* 0x000fc4000071e4ff */
[----:B------:R-:W-:Y:S01]  /*1be2e0*/  IADD3.X R120, P2, PT, R121, R120, RZ, P2, !PT ;  /* 0x0000007879787210 */ /* 0x000fe2000175e4ff */
[----:B------:R-:W-:Y:S01]  /*1be2f0*/  IMAD.WIDE.U32.X R98, R75, 0x170b5d44, R98, P3 ;  /* 0x170b5d444b627825 */ /* 0x000fe200018e0462 */
[----:B------:R-:W-:Y:S02]  /*1be300*/  IADD3.X R60, P4, PT, R33, R60, RZ, P4, !PT ;  /* 0x0000003c213c7210 */ /* 0x000fe4000279e4ff */
[----:B------:R-:W-:Y:S01]  /*1be310*/  IADD3.X R121, P2, PT, R40, R139, RZ, P2, !PT ;  /* 0x0000008b28797210 */ /* 0x000fe2000175e4ff */
[----:B------:R-:W-:-:S04]  /*1be320*/  IMAD.WIDE.U32 R36, R75, 0x17c510ea, RZ ;  /* 0x17c510ea4b247825 */ /* 0x000fc800078e00ff */
[----:B------:R-:W-:-:S04]  /*1be330*/  IMAD.WIDE.U32 R70, P3, R32, 0x1a22d9f3, R70 ;  /* 0x1a22d9f320467825 */ /* 0x000fc80007860046 */
[----:B------:R-:W-:Y:S01]  /*1be340*/  IMAD.X R91, RZ, RZ, RZ, P5 ;  /* 0x000000ffff5b7224 */ /* 0x000fe200028e06ff */
[----:B------:R-:W-:Y:S01]  /*1be350*/  IADD3 R97, P5, PT, R86, R101, RZ ;  /* 0x0000006556617210 */ /* 0x000fe20007fbe0ff */
[----:B------:R-:W-:Y:S01]  /*1be360*/  IMAD.WIDE.U32 R54, R75, 0x6ca1493b, RZ ;  /* 0x6ca1493b4b367825 */ /* 0x000fe200078e00ff */
[----:B------:R-:W-:-:S03]  /*1be370*/  MOV R76, R71 ;  /* 0x00000047004c7202 */ /* 0x000fc60000000f00 */
        /* <DEDUP_REMOVED lines=9> */
[----:B------:R-:W-:Y:S01]  /*1be410*/  IMAD.MOV.U32 R40, RZ, RZ, R37 ;  /* 0x000000ffff287224 */ /* 0x000fe200078e0025 */
[----:B------:R-:W-:Y:S01]  /*1be420*/  IADD3.X R37, P0, PT, RZ, RZ, RZ, P0, !PT ;  /* 0x000000ffff257210 */ /* 0x000fe2000071e4ff */
[----:B------:R-:W-:Y:S01]  /*1be430*/  IMAD.X R57, RZ, RZ, RZ, P5 ;  /* 0x000000ffff397224 */ /* 0x000fe200028e06ff */
[----:B------:R-:W-:Y:S01]  /*1be440*/  IADD3 R89, P5, PT, R70, R89, RZ ;  /* 0x0000005946597210 */ /* 0x000fe20007fbe0ff */
[----:B------:R-:W-:-:S04]  /*1be450*/  IMAD.WIDE.U32 R58, R32, 0x6ca1493b, RZ ;  /* 0x6ca1493b203a7825 */ /* 0x000fc800078e00ff */
[C---:B------:R-:W-:Y:S01]  /*1be460*/  IMAD.WIDE.U32.X R40, R75.reuse, 0x1ae3a46, R40, P3 ;  /* 0x01ae3a464b287825 */ /* 0x040fe200018e0428 */
[----:B------:R-:W-:Y:S02]  /*1be470*/  IADD3.X R102, P3, PT, R102, R81, RZ, P1, !PT ;  /* 0x0000005166667210 */ /* 0x000fe40000f7e4ff */
[----:B------:R-:W-:Y:S01]  /*1be480*/  IADD3 RZ, P1, PT, R92, R96, RZ ;  /* 0x000000605cff7210 */ /* 0x000fe20007f3e0ff */
[----:B------:R-:W-:Y:S02]  /*1be490*/  IMAD.MOV.U32 R56, RZ, RZ, R55 ;  /* 0x000000ffff387224 */ /* 0x000fe400078e0037 */
[----:B------:R-:W-:Y:S01]  /*1be4a0*/  IMAD.WIDE.U32.X R76, R75, 0x1a22d9f3, R76, P5 ;  /* 0x1a22d9f34b4c7825 */ /* 0x000fe200028e044c */
[----:B------:R-:W-:Y:S02]  /*1be4b0*/  IADD3 R101, P5, PT, R54, R59, RZ ;  /* 0x0000003b36657210 */ /* 0x000fe40007fbe0ff */
[----:B------:R-:W-:Y:S01]  /*1be4c0*/  IADD3.X RZ, P1, PT, R93, R85, RZ, P1, !PT ;  /* 0x000000555dff7210 */ /* 0x000fe20000f3e4ff */
[----:B------:R-:W-:Y:S01]  /*1be4d0*/  IMAD.X R55, RZ, RZ, RZ, P0 ;  /* 0x000000ffff377224 */ /* 0x000fe200000e06ff */
[----:B------:R-:W-:Y:S01]  /*1be4e0*/  IADD3 RZ, P0, PT, R120, R80, RZ ;  /* 0x0000005078ff7210 */ /* 0x000fe20007f1e0ff */
[----:B------:R-:W-:Y:S01]  /*1be4f0*/  IMAD.WIDE.U32 R78, R62, 0xf5138f, R78 ;  /* 0x00f5138f3e4e7825 */ /* 0x000fe200078e004e */
[----:B------:R-:W-:-:S02]  /*1be500*/  IADD3.X R59, P2, PT, RZ, RZ, RZ, P2, !PT ;  /* 0x000000ffff3b7210 */ /* 0x000fc4000175e4ff */
[----:B------:R-:W-:Y:S01]  /*1be510*/  IADD3.X RZ, P0, PT, R121, R34, RZ, P0, !PT ;  /* 0x0000002279ff7210 */ /* 0x000fe2000071e4ff */
[----:B------:R-:W-:Y:S01]  /*1be520*/  IMAD.WIDE.U32.X R56, R75, -0x39c4fa40, R56, P5 ;  /* 0xc63b05c04b387825 */ /* 0x000fe200028e0438 */
[----:B------:R-:W-:Y:S02]  /*1be530*/  IADD3.X R37, P1, PT, R37, R98, RZ, P1, !PT ;  /* 0x0000006225257210 */ /* 0x000fe40000f3e4ff */
[----:B------:R-:W-:Y:S01]  /*1be540*/  IADD3.X R72, P5, PT, R72, R69, RZ, P3, !PT ;  /* 0x0000004548487210 */ /* 0x000fe20001fbe4ff */
[----:B------:R-:W-:Y:S01]  /*1be550*/  IMAD.WIDE.U32 R92, R32, 0x30000000, R92 ;  /* 0x30000000205c7825 */ /* 0x000fe200078e005c */
[----:B------:R-:W-:Y:S02]  /*1be560*/  IADD3.X R98, P1, PT, R55, R99, RZ, P1, !PT ;  /* 0x0000006337627210 */ /* 0x000fe40000f3e4ff */
[----:B------:R-:W-:Y:S01]  /*1be570*/  IADD3.X R87, P5, PT, R102, R35, RZ, P5, !PT ;  /* 0x0000002366577210 */ /* 0x000fe20002fbe4ff */
[----:B------:R-:W-:Y:S01]  /*1be580*/  IMAD.X R69, RZ, RZ, RZ, P2 ;  /* 0x000000ffff457224 */ /* 0x000fe200010e06ff */
[----:B------:R-:W-:Y:S01]  /*1be590*/  IADD3.X R85, P3, PT, RZ, RZ, RZ, P3, !PT ;  /* 0x000000ffff557210 */ /* 0x000fe20001f7e4ff */
[----:B------:R-:W-:Y:S01]  /*1be5a0*/  IMAD.IADD R75, R79, 0x1, R30 ;  /* 0x000000014f4b7824 */ /* 0x000fe200078e021e */
[----:B------:R-:W-:Y:S01]  /*1be5b0*/  IADD3.X R79, P2, PT, R59, R82, RZ, P0, !PT ;  /* 0x000000523b4f7210 */ /* 0x000fe2000075e4ff */
[----:B------:R-:W-:Y:S01]  /*1be5c0*/  IMAD.IADD R55, R93, 0x1, R94 ;  /* 0x000000015d377824 */ /* 0x000fe200078e025e */
[----:B------:R-:W-:Y:S01]  /*1be5d0*/  IADD3.X R82, P1, PT, R37, R78, RZ, P1, !PT ;  /* 0x0000004e25527210 */ /* 0x000fe20000f3e4ff */
[----:B------:R-:W-:Y:S01]  /*1be5e0*/  IMAD.WIDE.U32 R34, R92, -0x1, RZ ;  /* 0xffffffff5c227825 */ /* 0x000fe200078e00ff */
[----:B------:R-:W-:-:S02]  /*1be5f0*/  IADD3.X R30, P2, PT, R69, R83, RZ, P2, !PT ;  /* 0x00000053451e7210 */ /* 0x000fc4000175e4ff */
[----:B------:R-:W-:Y:S01]  /*1be600*/  IADD3.X R85, P5, PT, RZ, R85, RZ, P5, !PT ;  /* 0x00000055ff557210 */ /* 0x000fe20002fbe4ff */
[----:B------:R-:W-:Y:S01]  /*1be610*/  IMAD R37, R92, -0x7af74001, -R55 ;  /* 0x8508bfff5c257824 */ /* 0x000fe200078e0a37 */
[----:B------:R-:W-:Y:S01]  /*1be620*/  IADD3.X R78, P2, PT, R79, R72, RZ, P2, !PT ;  /* 0x000000484f4e7210 */ /* 0x000fe2000175e4ff */
[----:B------:R-:W-:Y:S01]  /*1be630*/  IMAD.WIDE.U32 R80, R62, 0x6ca1493b, R120 ;  /* 0x6ca1493b3e507825 */ /* 0x000fe200078e0078 */
[----:B------:R-:W-:Y:S02]  /*1be640*/  IADD3.X R83, P1, PT, R98, R75, RZ, P1, !PT ;  /* 0x0000004b62537210 */ /* 0x000fe40000f3e4ff */
[----:B------:R-:W-:Y:S01]  /*1be650*/  IADD3 R37, PT, PT, R35, R37, RZ ;  /* 0x0000002523257210 */ /* 0x000fe20007ffe0ff */
        /* <DEDUP_REMOVED lines=11> */
[----:B------:R-:W-:Y:S01]  /*1be710*/  IADD3.X R81, P0, PT, R81, R90, RZ, P0, !PT ;  /* 0x0000005a51517210 */ /* 0x000fe2000071e4ff */
[----:B------:R-:W-:Y:S01]  /*1be720*/  IMAD.WIDE.U32 R82, R32, -0x45f6b800, R82 ;  /* 0xba09480020527825 */ /* 0x000fe200078e0052 */
[----:B------:R-:W-:-:S02]  /*1be730*/  IADD3 RZ, P1, PT, R78, R16, RZ ;  /* 0x000000104eff7210 */ /* 0x000fc40007f3e0ff */
[----:B------:R-:W-:Y:S01]  /*1be740*/  IADD3.X R90, P5, PT, R35, R91, RZ, P0, !PT ;  /* 0x0000005b235a7210 */ /* 0x000fe200007be4ff */
[----:B------:R-:W-:Y:S01]  /*1be750*/  IMAD.X R69, RZ, RZ, RZ, P2 ;  /* 0x000000ffff457224 */ /* 0x000fe200010e06ff */
[----:B------:R-:W-:Y:S01]  /*1be760*/  IADD3.X RZ, P1, PT, R79, R31, RZ, P1, !PT ;  /* 0x0000001f4fff7210 */ /* 0x000fe20000f3e4ff */
[----:B------:R-:W-:-:S03]  /*1be770*/  IMAD.WIDE.U32 R92, P2, R34, -0x7af74000, R92 ;  /* 0x8508c000225c7825 */ /* 0x000fc6000784005c */
[----:B------:R-:W-:Y:S01]  /*1be780*/  IADD3.X R64, P1, PT, R59, R66, RZ, P1, !PT ;  /* 0x000000423b407210 */ /* 0x000fe20000f3e4ff */
[----:B------:R-:W-:Y:S01]  /*1be790*/  IMAD.WIDE.U32 R30, R62, 0x17c510ea, R78 ;  /* 0x17c510ea3e1e7825 */ /* 0x000fe200078e004e */
        /* <DEDUP_REMOVED lines=10> */
[----:B------:R-:W-:Y:S01]  /*1be840*/  IADD3.X R55, P2, PT, RZ, RZ, RZ, P2, !PT ;  /* 0x000000ffff377210 */ /* 0x000fe2000175e4ff */
[----:B------:R-:W-:Y:S01]  /*1be850*/  IMAD.WIDE.U32.X R78, R37, -0x7af74000, R86, P0 ;  /* 0x8508c000254e7825 */ /* 0x000fe200000e0456 */
[----:B------:R-:W-:Y:S02]  /*1be860*/  IADD3 RZ, P0, PT, R80, R88, RZ ;  /* 0x0000005850ff7210 */ /* 0x000fe40007f1e0ff */
[----:B------:R-:W-:Y:S01]  /*1be870*/  IADD3 R85, PT, PT, R31, R84, RZ ;  /* 0x000000541f557210 */ /* 0x000fe20007ffe0ff */
        /* <DEDUP_REMOVED lines=8> */
[----:B------:R-:W-:Y:S01]  /*1be900*/  IMAD.MOV.U32 R76, RZ, RZ, R87 ;  /* 0x000000ffff4c7224 */ /* 0x000fe200078e0057 */
[----:B------:R-:W-:Y:S01]  /*1be910*/  IADD3.X R16, P0, PT, R59, R77, RZ, P0, !PT ;  /* 0x0000004d3b107210 */ /* 0x000fe2000071e4ff */
[----:B------:R-:W-:Y:S01]  /*1be920*/  IMAD.X R77, RZ, RZ, RZ, P2 ;  /* 0x000000ffff4d7224 */ /* 0x000fe200010e06ff */
[----:B------:R-:W-:Y:S01]  /*1be930*/  IADD3 R35, P5, PT, R86, R67, RZ ;  /* 0x0000004356237210 */ /* 0x000fe20007fbe0ff */
[----:B------:R-:W-:Y:S01]  /*1be940*/  IMAD.WIDE.U32 R88, R34, 0xf5138f, RZ ;  /* 0x00f5138f22587825 */ /* 0x000fe200078e00ff */
        /* <DEDUP_REMOVED lines=15> */
[C---:B------:R-:W-:Y:S01]  /*1bea40*/  IMAD.WIDE.U32 R78, R34.reuse, 0x30000000, R78 ;  /* 0x30000000224e7825 */ /* 0x040fe200078e004e */
[----:B------:R-:W-:Y:S02]  /*1bea50*/  IADD3.X R55, P0, PT, RZ, RZ, RZ, P0, !PT ;  /* 0x000000ffff377210 */ /* 0x000fe4000071e4ff */
[----:B------:R-:W-:Y:S01]  /*1bea60*/  IADD3.X R82, P3, PT, R83, R30, RZ, P2, !PT ;  /* 0x0000001e53527210 */ /* 0x000fe2000177e4ff */
[----:B------:R-:W-:Y:S01]  /*1bea70*/  IMAD.WIDE.U32 R30, R34, -0x45f6b800, RZ ;  /* 0xba094800221e7825 */ /* 0x000fe200078e00ff */
[----:B------:R-:W-:Y:S02]  /*1bea80*/  IADD3.X R77, P5, PT, R62, R65, RZ, P5, !PT ;  /* 0x000000413e4d7210 */ /* 0x000fe40002fbe4ff */
[----:B------:R-:W-:Y:S01]  /*1bea90*/  IADD3.X R83, P3, PT, R76, R35, RZ, P3, !PT ;  /* 0x000000234c537210 */ /* 0x000fe20001f7e4ff */
[----:B------:R-:W-:Y:S01]  /*1beaa0*/  IMAD.WIDE.U32 R64, R37, 0xf5138f, RZ ;  /* 0x00f5138f25407825 */ /* 0x000fe200078e00ff */
[----:B------:R-:W-:-:S02]  /*1beab0*/  IADD3 RZ, P2, PT, R66, R58, RZ ;  /* 0x0000003a42ff7210 */ /* 0x000fc40007f5e0ff */
[----:B------:R-:W-:Y:S01]  /*1beac0*/  IADD3.X R85, P3, PT, RZ, RZ, RZ, P3, !PT ;  /* 0x000000ffff557210 */ /* 0x000fe20001f7e4ff */
[----:B------:R-:W-:Y:S01]  /*1bead0*/  IMAD.X R71, RZ, RZ, RZ, P0 ;  /* 0x000000ffff477224 */ /* 0x000fe200000e06ff */
[----:B------:R-:W-:Y:S01]  /*1beae0*/  IADD3.X RZ, P2, PT, R67, R101, RZ, P2, !PT ;  /* 0x0000006543ff7210 */ /* 0x000fe2000175e4ff */
[----:B------:R-:W-:-:S03]  /*1beaf0*/  IMAD.WIDE.U32 R80, P0, R34, 0x1ef3622f, R80 ;  /* 0x1ef3622f22507825 */ /* 0x000fc60007800050 */
[----:B------:R-:W-:Y:S01]  /*1beb00*/  IADD3.X R76, P2, PT, R55, R56, RZ, P2, !PT ;  /* 0x00000038374c7210 */ /* 0x000fe2000175e4ff */
[----:B------:R-:W-:Y:S02]  /*1beb10*/  IMAD.X R35, RZ, RZ, RZ, P3 ;  /* 0x000000ffff237224 */ /* 0x000fe400018e06ff */
[----:B------:R-:W-:Y:S01]  /*1beb20*/  IMAD.WIDE.U32 R64, P3, R34, 0x1a22d9f3, R64 ;  /* 0x1a22d9f322407825 */ /* 0x000fe20007860040 */
[----:B------:R-:W-:-:S03]  /*1beb30*/  IADD3.X R16, P2, PT, R71, R57, RZ, P2, !PT ;  /* 0x0000003947107210 */ /* 0x000fc6000175e4ff */
[----:B------:R-:W-:Y:S01]  /*1beb40*/  IMAD.X R63, RZ, RZ, RZ, P0 ;  /* 0x000000ffff3f7224 */ /* 0x000fe200000e06ff */
[----:B------:R-:W-:Y:S01]  /*1beb50*/  IADD3 R31, P0, PT, R80, R31, RZ ;  /* 0x0000001f501f7210 */ /* 0x000fe20007f1e0ff */
[----:B------:R-:W-:Y:S01]  /*1beb60*/  IMAD.MOV.U32 R62, RZ, RZ, R81 ;  /* 0x000000ffff3e7224 */ /* 0x000fe200078e0051 */
[----:B------:R-:W-:Y:S01]  /*1beb70*/  IADD3.X R87, PT, PT, RZ, RZ, RZ, P3, !PT ;  /* 0x000000ffff577210 */ /* 0x000fe20001ffe4ff */
[----:B------:R-:W-:Y:S01]  /*1beb80*/  IMAD.WIDE.U32 R58, R37, 0x6ca1493b, RZ ;  /* 0x6ca1493b253a7825 */ /* 0x000fe200078e00ff */
[----:B------:R-:W-:Y:S02]  /*1beb90*/  IADD3 R89, P3, PT, R64, R89, RZ ;  /* 0x0000005940597210 */ /* 0x000fe40007f7e0ff */
[----:B------:R-:W-:Y:S01]  /*1beba0*/  IADD3.X R76, P2, PT, R76, R75, RZ, P2, !PT ;  /* 0x0000004b4c4c7210 */ /* 0x000fe2000175e4ff */
[----:B------:R-:W-:Y:S02]  /*1bebb0*/  IMAD.IADD R69, R79, 0x1, R86 ;  /* 0x000000014f457824 */ /* 0x000fe400078e0256 */
        /* <DEDUP_REMOVED lines=20> */
[----:B------:R-:W-:Y:S01]  /*1bed00*/  IMAD.WIDE.U32 R62, R34, 0x17c510ea, RZ ;  /* 0x17c510ea223e7825 */ /* 0x000fe200078e00ff */
[----:B------:R-:W-:Y:S02]  /*1bed10*/  MOV R56, R55 ;  /* 0x0000003700387202 */ /* 0x000fe40000000f00 */
[----:B------:R-:W-:Y:S01]  /*1bed20*/  IADD3.X R55, P2, PT, RZ, RZ, RZ, P2, !PT ;  /* 0x000000ffff377210 */ /* 0x000fe2000175e4ff */
[----:B------:R-:W-:-:S04]  /*1bed30*/  IMAD.WIDE.U32 R30, R78, -0x1, RZ ;  /* 0xffffffff4e1e7825 */ /* 0x000fc800078e00ff */
[----:B------:R-:W-:Y:S02]  /*1bed40*/  IMAD R59, R78, -0x7af74001, -R69 ;  /* 0x8508bfff4e3b7824 */ /* 0x000fe400078e0a45 */
[----:B------:R-:W-:Y:S01]  /*1bed50*/  IMAD.X R57, RZ, RZ, RZ, P3 ;  /* 0x000000ffff397224 */ /* 0x000fe200018e06ff */
[----:B------:R-:W-:Y:S01]  /*1bed60*/  IADD3 R75, P3, PT, R54, R63, RZ ;  /* 0x0000003f364b7210 */ /* 0x000fe20007f7e0ff */
[----:B------:R-:W-:Y:S02]  /*1bed70*/  IMAD.IADD R16, R31, 0x1, R59 ;  /* 0x000000011f107824 */ /* 0x000fe400078e023b */
[----:B------:R-:W-:-:S04]  /*1bed80*/  IMAD.WIDE.U32 R90, R30, 0x1, RZ ;  /* 0x000000011e5a7825 */ /* 0x000fc800078e00ff */
[----:B------:R-:W-:Y:S01]  /*1bed90*/  IMAD.WIDE.U32.X R56, R37, 0x1ae3a46, R56, P3 ;  /* 0x01ae3a4625387825 */ /* 0x000fe200018e0438 */
[----:B------:R-:W-:Y:S02]  /*1beda0*/  IADD3.X R35, P3, PT, RZ, RZ, RZ, P0, !PT ;  /* 0x000000ffff237210 */ /* 0x000fe4000077e4ff */
[----:B------:R-:W-:Y:S01]  /*1bedb0*/  IADD3 RZ, P0, PT, R76, R38, RZ ;  /* 0x000000264cff7210 */ /* 0x000fe20007f1e0ff */
[----:B------:R-:W-:-:S03]  /*1bedc0*/  IMAD.WIDE.U32 R92, R16, 0x1, RZ ;  /* 0x00000001105c7825 */ /* 0x000fc600078e00ff */
[----:B------:R-:W-:Y:S01]  /*1bedd0*/  IADD3.X RZ, P0, PT, R77, R39, RZ, P0, !PT ;  /* 0x000000274dff7210 */ /* 0x000fe2000071e4ff */
[----:B------:R-:W-:Y:S01]  /*1bede0*/  IMAD.X R59, RZ, RZ, RZ, P2 ;  /* 0x000000ffff3b7224 */ /* 0x000fe200010e06ff */
[----:B------:R-:W-:Y:S01]  /*1bedf0*/  IADD3 RZ, P2, PT, R78, R90, RZ ;  /* 0x0000005a4eff7210 */ /* 0x000fe20007f5e0ff */
[----:B------:R-:W-:Y:S01]  /*1bee00*/  IMAD.X R37, RZ, RZ, RZ, P3 ;  /* 0x000000ffff257224 */ /* 0x000fe200018e06ff */
[----:B------:R-:W-:Y:S01]  /*1bee10*/  IADD3.X R55, P0, PT, R55, R40, RZ, P0, !PT ;  /* 0x0000002837377210 */ /* 0x000fe2000071e4ff */
[----:B------:R-:W-:-:S03]  /*1bee20*/  IMAD.WIDE.U32 R92, P3, R30, -0x7af74000, R92 ;  /* 0x8508c0001e5c7825 */ /* 0x000fc6000786005c */
[----:B------:R-:W-:Y:S01]  /*1bee30*/  IADD3.X R59, P0, PT, R59, R41, RZ, P0, !PT ;  /* 0x000000293b3b7210 */ /* 0x000fe2000071e4ff */
[----:B------:R-:W-:-:S04]  /*1bee40*/  IMAD.WIDE.U32 R78, R34, -0x45f6b800, R82 ;  /* 0xba094800224e7825 */ /* 0x000fc800078e0052 */
[----:B------:R-:W-:Y:S01]  /*1bee50*/  IMAD.X R81, RZ, RZ, RZ, P3 ;  /* 0x000000ffff517224 */ /* 0x000fe200018e06ff */
[----:B------:R-:W-:Y:S01]  /*1bee60*/  IADD3 R90, P3, PT, R91, R92, RZ ;  /* 0x0000005c5b5a7210 */ /* 0x000fe20007f7e0ff */
[----:B------:R-:W-:Y:S02]  /*1bee70*/  IMAD.IADD R72, R79, 0x1, R80 ;  /* 0x000000014f487824 */ /* 0x000fe400078e0250 */
[----:B------:R-:W-:Y:S01]  /*1bee80*/  IMAD.MOV.U32 R80, RZ, RZ, R93 ;  /* 0x000000ffff507224 */ /* 0x000fe200078e005d */
[----:B------:R-:W-:Y:S01]  /*1bee90*/  IADD3.X RZ, P2, PT, R69, R90, RZ, P2, !PT ;  /* 0x0000005a45ff7210 */ /* 0x000fe2000175e4ff */
[----:B------:R-:W-:Y:S01]  /*1beea0*/  IMAD.WIDE.U32 R38, R32, 0x17c510ea, R76 ;  /* 0x17c510ea20267825 */ /* 0x000fe200078e004c */
[----:B------:R-:W-:-:S03]  /*1beeb0*/  IADD3.X R32, P1, PT, RZ, RZ, RZ, P1, !PT ;  /* 0x000000ffff207210 */ /* 0x000fc60000f3e4ff */
[----:B------:R-:W-:Y:S01]  /*1beec0*/  IMAD.WIDE.U32.X R76, R16, -0x7af74000, R80, P3 ;  /* 0x8508c000104c7825 */ /* 0x000fe200018e0450 */
[----:B------:R-:W-:Y:S02]  /*1beed0*/  IADD3 RZ, P3, PT, R84, R88, RZ ;  /* 0x0000005854ff7210 */ /* 0x000fe40007f7e0ff */
[----:B------:R-:W-:Y:S01]  /*1beee0*/  IADD3.X R32, P5, PT, RZ, R32, RZ, P5, !PT ;  /* 0x00000020ff207210 */ /* 0x000fe20002fbe4ff */
[----:B------:R-:W-:Y:S01]  /*1beef0*/  IMAD.WIDE.U32 R40, R16, 0x30000000, RZ ;  /* 0x3000000010287825 */ /* 0x000fe200078e00ff */
[----:B------:R-:W-:Y:S02]  /*1bef00*/  IADD3.X RZ, P3, PT, R85, R89, RZ, P3, !PT ;  /* 0x0000005955ff7210 */ /* 0x000fe40001f7e4ff */
[----:B------:R-:W-:Y:S01]  /*1bef10*/  IADD3.X R31, P2, PT, RZ, R76, RZ, P2, !PT ;  /* 0x0000004cff1f7210 */ /* 0x000fe2000175e4ff */
[----:B------:R-:W-:Y:S01]  /*1bef20*/  IMAD.IADD R63, R39, 0x1, R36 ;  /* 0x00000001273f7824 */ /* 0x000fe200078e0224 */
[----:B------:R-:W-:Y:S02]  /*1bef30*/  IADD3.X R35, P3, PT, R35, R86, RZ, P3, !PT ;  /* 0x0000005623237210 */ /* 0x000fe40001f7e4ff */
        /* <DEDUP_REMOVED lines=12> */
[----:B------:R-:W-:-:S02]  /*1bf000*/  IADD3.X R77, P3, PT, R86, R63, RZ, P3, !PT ;  /* 0x0000003f564d7210 */ /* 0x000fc40001f7e4ff */
[----:B------:R-:W-:Y:S02]  /*1bf010*/  MOV R38, R37 ;  /* 0x0000002500267202 */ /* 0x000fe40000000f00 */
[----:B------:R-:W-:Y:S01]  /*1bf020*/  IADD3 RZ, P1, PT, R32, R40, RZ ;  /* 0x0000002820ff7210 */ /* 0x000fe20007f3e0ff */
[----:B------:R-:W-:Y:S01]  /*1bf030*/  IMAD.WIDE.U32 R40, R34, 0xf5138f, R84 ;  /* 0x00f5138f22287825 */ /* 0x000fe200078e0054 */
[----:B------:R-:W-:Y:S02]  /*1bf040*/  IADD3.X R63, P4, PT, R53, R61, RZ, P4, !PT ;  /* 0x0000003d353f7210 */ /* 0x000fe4000279e4ff */
[----:B------:R-:W-:Y:S01]  /*1bf050*/  IADD3.X R53, P3, PT, RZ, RZ, RZ, P3, !PT ;  /* 0x000000ffff357210 */ /* 0x000fe20001f7e4ff */
[C---:B------:R-:W-:Y:S01]  /*1bf060*/  IMAD.WIDE.U32.X R38, R16.reuse, 0x170b5d44, R38, P5 ;  /* 0x170b5d4410267825 */ /* 0x040fe200028e0426 */
[----:B------:R-:W-:Y:S02]  /*1bf070*/  IADD3.X RZ, P1, PT, R33, R31, RZ, P1, !PT ;  /* 0x0000001f21ff7210 */ /* 0x000fe40000f3e4ff */
[----:B------:R-:W-:Y:S01]  /*1bf080*/  IADD3.X R72, P0, PT, R59, R80, RZ, P0, !PT ;  /* 0x000000503b487210 */ /* 0x000fe2000071e4ff */
[----:B------:R-:W-:Y:S01]  /*1bf090*/  IMAD.X R37, RZ, RZ, RZ, P3 ;  /* 0x000000ffff257224 */ /* 0x000fe200018e06ff */
[----:B------:R-:W-:Y:S01]  /*1bf0a0*/  IADD3.X R31, P5, PT, RZ, RZ, RZ, P2, !PT ;  /* 0x000000ffff1f7210 */ /* 0x000fe200017be4ff */
[----:B------:R-:W-:Y:S01]  /*1bf0b0*/  IMAD.IADD R64, R41, 0x1, R64 ;  /* 0x0000000129407824 */ /* 0x000fe200078e0240 */
[----:B------:R-:W-:Y:S01]  /*1bf0c0*/  IADD3.X R55, P2, PT, R55, R60, RZ, P0, !PT ;  /* 0x0000003c37377210 */ /* 0x000fe2000075e4ff */
[----:B------:R-:W-:Y:S01]  /*1bf0d0*/  IMAD.WIDE.U32 R60, R16, -0x45f6b800, RZ ;  /* 0xba094800103c7825 */ /* 0x000fe200078e00ff */
[----:B------:R-:W-:-:S02]  /*1bf0e0*/  IADD3 RZ, P3, PT, R76, R70, RZ ;  /* 0x000000464cff7210 */ /* 0x000fc40007f7e0ff */
[----:B------:R-:W-:Y:S01]  /*1bf0f0*/  IADD3.X R31, P1, PT, R31, R38, RZ, P1, !PT ;  /* 0x000000261f1f7210 */ /* 0x000fe20000f3e4ff */
[----:B------:R-:W-:Y:S01]  /*1bf100*/  IMAD.X R35, RZ, RZ, RZ, P5 ;  /* 0x000000ffff237224 */ /* 0x000fe200028e06ff */
        /* <DEDUP_REMOVED lines=24> */
[----:B------:R-:W-:Y:S01]  /*1bf290*/  IMAD.WIDE.U32 R60, P1, R30, 0x1a22d9f3, R60 ;  /* 0x1a22d9f31e3c7825 */ /* 0x000fe2000782003c */
[----:B------:R-:W-:-:S02]  /*1bf2a0*/  IADD3.X R53, PT, PT, RZ, RZ, RZ, P3, !PT ;  /* 0x000000ffff357210 */ /* 0x000fc40001ffe4ff */
[----:B------:R-:W-:Y:S01]  /*1bf2b0*/  IADD3.X R70, P5, PT, R35, R71, RZ, P5, !PT ;  /* 0x0000004723467210 */ /* 0x000fe20002fbe4ff */
[----:B------:R-:W-:Y:S01]  /*1bf2c0*/  IMAD.X R63, RZ, RZ, RZ, P1 ;  /* 0x000000ffff3f7224 */ /* 0x000fe200008e06ff */
[----:B------:R-:W-:Y:S01]  /*1bf2d0*/  IADD3 R35, P3, PT, R60, R79, RZ ;  /* 0x0000004f3c237210 */ /* 0x000fe20007f7e0ff */
[----:B------:R-:W-:Y:S01]  /*1bf2e0*/  IMAD.IADD R59, R65, 0x1, R58 ;  /* 0x00000001413b7824 */ /* 0x000fe200078e023a */
[----:B------:R-:W-:Y:S01]  /*1bf2f0*/  IADD3.X R64, P5, PT, R31, R64, RZ, P5, !PT ;  /* 0x000000401f407210 */ /* 0x000fe20002fbe4ff */
[----:B------:R-:W-:Y:S01]  /*1bf300*/  IMAD.WIDE.U32 R40, R30, -0x45f6b800, R40 ;  /* 0xba0948001e287825 */ /* 0x000fe200078e0028 */
[----:B------:R-:W-:Y:S02]  /*1bf310*/  IADD3 RZ, P1, PT, R66, R62, RZ ;  /* 0x0000003e42ff7210 */ /* 0x000fe40007f3e0ff */
[----:B------:R-:W-:Y:S01]  /*1bf320*/  IADD3.X R65, P5, PT, R70, R59, RZ, P5, !PT ;  /* 0x0000003b46417210 */ /* 0x000fe20002fbe4ff */
[----:B------:R-:W-:Y:S01]  /*1bf330*/  IMAD.MOV.U32 R62, RZ, RZ, R61 ;  /* 0x000000ffff3e7224 */ /* 0x000fe200078e003d */
[----:B------:R-:W-:Y:S01]  /*1bf340*/  IADD3.X RZ, P1, PT, R67, R75, RZ, P1, !PT ;  /* 0x0000004b43ff7210 */ /* 0x000fe20000f3e4ff */
[----:B------:R-:W-:Y:S01]  /*1bf350*/  IMAD.WIDE.U32 R58, R160, R15, RZ ;  /* 0x0000000fa03a7225 */ /* 0x000fe200078e00ff */
[----:B------:R-:W-:-:S02]  /*1bf360*/  IADD3.X R31, P5, PT, RZ, RZ, RZ, P5, !PT ;  /* 0x000000ffff1f7210 */ /* 0x000fc40002fbe4ff */
[----:B------:R-:W-:Y:S01]  /*1bf370*/  IADD3.X R70, P0, PT, RZ, RZ, RZ, P0, !PT ;  /* 0x000000ffff467210 */ /* 0x000fe2000071e4ff */
[----:B------:R-:W-:Y:S01]  /*1bf380*/  IMAD.WIDE.U32.X R62, R16, 0x1a22d9f3, R62, P3 ;  /* 0x1a22d9f3103e7825 */ /* 0x000fe200018e043e */
[----:B------:R-:W-:Y:S02]  /*1bf390*/  IADD3 RZ, P3, PT, R64, R78, RZ ;  /* 0x0000004e40ff7210 */ /* 0x000fe40007f7e0ff */
[----:B------:R-:W-:Y:S01]  /*1bf3a0*/  IADD3.X R39, P1, PT, R39, R56, RZ, P1, !PT ;  /* 0x0000003827277210 */ /* 0x000fe20000f3e4ff */
[----:B------:R-:W-:Y:S01]  /*1bf3b0*/  IMAD.X R37, RZ, RZ, RZ, P5 ;  /* 0x000000ffff257224 */ /* 0x000fe200028e06ff */
[----:B------:R-:W-:Y:S01]  /*1bf3c0*/  IADD3.X RZ, P3, PT, R65, R35, RZ, P3, !PT ;  /* 0x0000002341ff7210 */ /* 0x000fe20001f7e4ff */
[----:B------:R-:W-:Y:S01]  /*1bf3d0*/  IMAD.WIDE.U32 R34, R34, 0x17c510ea, R66 ;  /* 0x17c510ea22227825 */ /* 0x000fe200078e0042 */
[----:B------:R-:W-:Y:S02]  /*1bf3e0*/  IADD3.X R70, P2, PT, RZ, R70, RZ, P2, !PT ;  /* 0x00000046ff467210 */ /* 0x000fe4000175e4ff */
[----:B------:R-:W-:Y:S01]  /*1bf3f0*/  IADD3.X R31, P3, PT, R31, R62, RZ, P3, !PT ;  /* 0x0000003e1f1f7210 */ /* 0x000fe20001f7e4ff */
[----:B------:R-:W-:Y:S01]  /*1bf400*/  IMAD.WIDE.U32 R66, R16, 0x6ca1493b, RZ ;  /* 0x6ca1493b10427825 */ /* 0x000fe200078e00ff */
[----:B------:R-:W-:-:S02]  /*1bf410*/  IADD3.X R72, PT, PT, RZ, RZ, RZ, P2, P0 ;  /* 0x000000ffff487210 */ /* 0x000fc400017e04ff */
[----:B------:R-:W-:Y:S01]  /*1bf420*/  IADD3.X R37, P3, PT, R37, R63, RZ, P3, !PT ;  /* 0x0000003f25257210 */ /* 0x000fe20001f7e4ff */
[----:B------:R-:W-:Y:S01]  /*1bf430*/  IMAD.WIDE.U32 R58, P5, R15, R160, R58 ;  /* 0x000000a00f3a7225 */ /* 0x000fe200078a003a */
[----:B------:R-:W-:Y:S02]  /*1bf440*/  IADD3.X R53, P1, PT, R53, R57, RZ, P1, !PT ;  /* 0x0000003935357210 */ /* 0x000fe40000f3e4ff */
        /* <DEDUP_REMOVED lines=8> */
[----:B------:R-:W-:Y:S01]  /*1bf4d0*/  IMAD.WIDE.U32 R34, R15, R15, RZ ;  /* 0x0000000f0f227225 */ /* 0x000fe200078e00ff */
[----:B------:R-:W-:Y:S02]  /*1bf4e0*/  SHF.L.W.U32.HI R15, R68, 0x1, R17 ;  /* 0x00000001440f7819 */ /* 0x000fe40000010e11 */
[----:B------:R-:W-:Y:S01]  /*1bf4f0*/  IADD3.X R57, P3, PT, R37, R54, RZ, P3, !PT ;  /* 0x0000003625397210 */ /* 0x000fe20001f7e4ff */
[----:B------:R-:W-:Y:S01]  /*1bf500*/  IMAD.X R63, RZ, RZ, RZ, P5 ;  /* 0x000000ffff3f7224 */ /* 0x000fe200028e06ff */
[----:B------:R-:W-:Y:S01]  /*1bf510*/  IADD3 R68, P5, PT, R35, R58, RZ ;  /* 0x0000003a23447210 */ /* 0x000fe20007fbe0ff */
[----:B------:R-:W-:Y:S01]  /*1bf520*/  IMAD.MOV.U32 R62, RZ, RZ, R67 ;  /* 0x000000ffff3e7224 */ /* 0x000fe200078e0043 */
[----:B------:R-:W-:Y:S01]  /*1bf530*/  IADD3.X R58, P4, PT, R15, R34, RZ, P4, !PT ;  /* 0x000000220f3a7210 */ /* 0x000fe2000279e4ff */
[----:B------:R-:W-:Y:S01]  /*1bf540*/  IMAD.MOV.U32 R54, RZ, RZ, R59 ;  /* 0x000000ffff367224 */ /* 0x000fe200078e003b */
[----:B------:R-:W-:Y:S01]  /*1bf550*/  IADD3.X RZ, P0, PT, R57, R61, RZ, P0, !PT ;  /* 0x0000003d39ff7210 */ /* 0x000fe2000071e4ff */
[----:B------:R-:W-:Y:S01]  /*1bf560*/  IMAD.WIDE.U32.X R34, R16, -0x39c4fa40, R62, P2 ;  /* 0xc63b05c010227825 */ /* 0x000fe200010e043e */
[----:B------:R-:W-:-:S02]  /*1bf570*/  IADD3.X R15, P3, PT, RZ, RZ, RZ, P3, !PT ;  /* 0x000000ffff0f7210 */ /* 0x000fc40001f7e4ff */
[----:B------:R-:W-:Y:S01]  /*1bf580*/  SHF.L.W.U32.HI R17, R17, 0x1, R74 ;  /* 0x0000000111117819 */ /* 0x000fe20000010e4a */
[----:B------:R-:W-:Y:S01]  /*1bf590*/  IMAD.WIDE.U32 R62, R16, 0x17c510ea, RZ ;  /* 0x17c510ea103e7825 */ /* 0x000fe200078e00ff */
[----:B------:R-:W-:Y:S02]  /*1bf5a0*/  IADD3.X R34, P0, PT, R15, R34, RZ, P0, !PT ;  /* 0x000000220f227210 */ /* 0x000fe4000071e4ff */
[----:B------:R-:W-:Y:S01]  /*1bf5b0*/  IADD3.X R37, P1, PT, R53, R72, RZ, P1, !PT ;  /* 0x0000004835257210 */ /* 0x000fe20000f3e4ff */
        /* <DEDUP_REMOVED lines=11> */
[----:B------:R-:W-:Y:S01]  /*1bf670*/  IMAD.WIDE.U32 R64, R30, 0xf5138f, R64 ;  /* 0x00f5138f1e407825 */ /* 0x000fe200078e0040 */
[----:B------:R-:W-:Y:S02]  /*1bf680*/  IADD3.X R35, P0, PT, R35, R54, RZ, P0, !PT ;  /* 0x0000003623237210 */ /* 0x000fe4000071e4ff */
[----:B------:R-:W-:Y:S01]  /*1bf690*/  IADD3 RZ, P3, PT, R34, R58, RZ ;  /* 0x0000003a22ff7210 */ /* 0x000fe20007f7e0ff */
[----:B------:R-:W-:Y:S01]  /*1bf6a0*/  IMAD.MOV.U32 R54, RZ, RZ, R63 ;  /* 0x000000ffff367224 */ /* 0x000fe200078e003f */
[----:B------:R-:W-:Y:S01]  /*1bf6b0*/  LEA.HI.X R74, P4, R74, R160, RZ, 0x1, P4 ;  /* 0x000000a04a4a7211 */ /* 0x000fe20002090cff */
[----:B------:R-:W-:Y:S01]  /*1bf6c0*/  IMAD.WIDE.U32 R56, R30, 0x6ca1493b, R56 ;  /* 0x6ca1493b1e387825 */ /* 0x000fe200078e0038 */
[----:B------:R-:W-:-:S02]  /*1bf6d0*/  IADD3.X RZ, P3, PT, R35, R15, RZ, P3, !PT ;  /* 0x0000000f23ff7210 */ /* 0x000fc40001f7e4ff */
[----:B------:R-:W-:Y:S01]  /*1bf6e0*/  IADD3.X R15, P0, PT, RZ, RZ, RZ, P0, !PT ;  /* 0x000000ffff0f7210 */ /* 0x000fe2000071e4ff */
[----:B------:R-:W-:Y:S01]  /*1bf6f0*/  IMAD.WIDE.U32.X R16, R16, 0x1ae3a46, R54, P5 ;  /* 0x01ae3a4610107825 */ /* 0x000fe200028e0436 */
[----:B------:R-:W-:Y:S02]  /*1bf700*/  IADD3 R60, PT, PT, R65, R60, RZ ;  /* 0x0000003c413c7210 */ /* 0x000fe40007ffe0ff */
[----:B------:R-:W-:Y:S01]  /*1bf710*/  MOV R53, R56 ;  /* 0x0000003800357202 */ /* 0x000fe20000000f00 */
[----:B------:R-:W-:Y:S01]  /*1bf720*/  IMAD.WIDE.U32 R30, R30, 0x17c510ea, R34 ;  /* 0x17c510ea1e1e7825 */ /* 0x000fe200078e0022 */
[----:B------:R-:W-:-:S03]  /*1bf730*/  IADD3.X R15, P3, PT, R15, R16, RZ, P3, !PT ;  /* 0x000000100f0f7210 */ /* 0x000fc60001f7e4ff */
[----:B------:R-:W-:Y:S02]  /*1bf740*/  IMAD.X R16, RZ, RZ, RZ, P0 ;  /* 0x000000ffff107224 */ /* 0x000fe400000e06ff */
[----:B------:R-:W-:Y:S02]  /*1bf750*/  IMAD.IADD R39, R33, 0x1, R36 ;  /* 0x0000000121277824 */ /* 0x000fe400078e0224 */
[----:B------:R-:W-:Y:S01]  /*1bf760*/  IMAD.IADD R36, R41, 0x1, R38 ;  /* 0x0000000129247824 */ /* 0x000fe200078e0226 */
[----:B------:R-:W-:Y:S01]  /*1bf770*/  IADD3.X R17, P0, PT, R16, R17, RZ, P3, !PT ;  /* 0x0000001110117210 */ /* 0x000fe20001f1e4ff */
[----:B------:R-:W-:Y:S01]  /*1bf780*/  IMAD.IADD R66, R57, 0x1, R66 ;  /* 0x0000000139427824 */ /* 0x000fe200078e0242 */
[----:B------:R-:W-:Y:S01]  /*1bf790*/  IADD3.X R16, P1, PT, RZ, RZ, RZ, P1, !PT ;  /* 0x000000ffff107210 */ /* 0x000fe20000f3e4ff */
[----:B------:R-:W-:Y:S02]  /*1bf7a0*/  IMAD.IADD R62, R31, 0x1, R62 ;  /* 0x000000011f3e7824 */ /* 0x000fe400078e023e */
        /* <DEDUP_REMOVED lines=88> */
.L_x_1507:
[----:B------:R-:W-:Y:S05]  /*1bfd30*/  BSYNC.RELIABLE B3 ;  /* 0x0000000000037941 */ /* 0x000fea0003800100 */
.L_x_1506:
        /* <DEDUP_REMOVED lines=12> */
.L_x_1505:
[----:B------:R-:W-:Y:S05]  /*1bfe00*/  BSYNC.RECONVERGENT B2 ;  /* 0x0000000000027941 */ /* 0x000fea0003800200 */
.L_x_1504:
        /* <DEDUP_REMOVED lines=37> */
.L_x_1511:
[----:B------:R-:W-:Y:S05]  /*1c0060*/  BSYNC.RELIABLE B3 ;  /* 0x0000000000037941 */ /* 0x000fea0003800100 */
.L_x_1510:
        /* <DEDUP_REMOVED lines=12> */
.L_x_1509:
[----:B------:R-:W-:Y:S05]  /*1c0130*/  BSYNC.RECONVERGENT B2 ;  /* 0x0000000000027941 */ /* 0x000fea0003800200 */
.L_x_1508:
        /* <DEDUP_REMOVED lines=49> */
.L_x_1515:
[----:B------:R-:W-:Y:S05]  /*1c0450*/  BSYNC.RELIABLE B3 ;  /* 0x0000000000037941 */ /* 0x000fea0003800100 */
.L_x_1514:
        /* <DEDUP_REMOVED lines=12> */
.L_x_1513:
[----:B------:R-:W-:Y:S05]  /*1c0520*/  BSYNC.RECONVERGENT B2 ;  /* 0x0000000000027941 */ /* 0x000fea0003800200 */
.L_x_1512:
        /* <DEDUP_REMOVED lines=23> */
[----:B------:R-:W-:Y:S02]  /*1c06a0*/  IADD3.X R31, P1, PT, R15, R15, RZ, P1, !PT ;  /* 0x0000000f0f1f7210 */ /* 0x000fe40000f3e4ff */
        /* <DEDUP_REMOVED lines=79> */
.L_x_1519:
[----:B------:R-:W-:Y:S05]  /*1c0ba0*/  BSYNC.RELIABLE B3 ;  /* 0x0000000000037941 */ /* 0x000fea0003800100 */
.L_x_1518:
        /* <DEDUP_REMOVED lines=12> */
.L_x_1517:
[----:B------:R-:W-:Y:S05]  /*1c0c70*/  BSYNC.RECONVERGENT B2 ;  /* 0x0000000000027941 */ /* 0x000fea0003800200 */
.L_x_1516:
        /* <DEDUP_REMOVED lines=91> */
.L_x_1523:
[----:B------:R-:W-:Y:S05]  /*1c1230*/  BSYNC.RELIABLE B3 ;  /* 0x0000000000037941 */ /* 0x000fea0003800100 */
.L_x_1522:
        /* <DEDUP_REMOVED lines=12> */
.L_x_1521:
[----:B------:R-:W-:Y:S05]  /*1c1300*/  BSYNC.RECONVERGENT B2 ;  /* 0x0000000000027941 */ /* 0x000fea0003800200 */
.L_x_1520:
        /* <DEDUP_REMOVED lines=91> */
.L_x_1527:
[----:B------:R-:W-:Y:S05]  /*1c18c0*/  BSYNC.RELIABLE B3 ;  /* 0x0000000000037941 */ /* 0x000fea0003800100 */
.L_x_1526:
        /* <DEDUP_REMOVED lines=12> */
.L_x_1525:
[----:B------:R-:W-:Y:S05]  /*1c1990*/  BSYNC.RECONVERGENT B2 ;  /* 0x0000000000027941 */ /* 0x000fea0003800200 */
.L_x_1524:
        /* <DEDUP_REMOVED lines=56> */
[----:B------:R-:W-:Y:S02]  /*1c1d20*/  IADD3.X R38, P1, PT, R31, R38, RZ, P1, !PT ;  /* 0x000000261f267210 */ /* 0x000fe40000f3e4ff */
[----:B------:R-:W-:Y:S01]  /*1c1d30*/  IADD3.X R49, PT, PT, RZ, RZ, RZ, P2, !PT ;  /* 0x000000ffff317210 */ /* 0x000fe200017fe4ff */
[----:B------:R-:W-:Y:S01]  /*1c1d40*/  IMAD.WIDE.U32.X R34, R15, R196, R34, P3 ;  /* 0x000000c40f227225 */ /* 0x000fe200018e0422 */
[----:B------:R-:W-:-:S02]  /*1c1d50*/  IADD3 R31, P3, PT, R36, R41, RZ ;  /* 0x00000029241f7210 */ /* 0x000fc40007f7e0ff */
[----:B------:R-:W-:Y:S01]  /*1c1d60*/  IADD3 RZ, P0, PT, R38, R40, RZ ;  /* 0x0000002826ff7210 */ /* 0x000fe20007f1e0ff */
[----:B------:R-:W-:Y:S01]  /*1c1d70*/  IMAD.MOV.U32 R48, RZ, RZ, R37 ;  /* 0x000000ffff307224 */ /* 0x000fe200078e0025 */
[----:B------:R-:W-:Y:S01]  /*1c1d80*/  IADD3.X R39, P1, PT, R33, R44, RZ, P1, !PT ;  /* 0x0000002c21277210 */ /* 0x000fe20000f3e4ff */
[----:B------:R-:W-:Y:S01]  /*1c1d90*/  IMAD.WIDE.U32 R40, R15, R72, RZ ;  /* 0x000000480f287225 */ /* 0x000fe200078e00ff */
[----:B------:R-:W-:Y:S02]  /*1c1da0*/  IADD3.X R57, P4, PT, RZ, R34, RZ, P4, !PT ;  /* 0x00000022ff397210 */ /* 0x000fe4000279e4ff */
[----:B------:R-:W-:Y:S01]  /*1c1db0*/  IADD3.X RZ, P0, PT, R39, R31, RZ, P0, !PT ;  /* 0x0000001f27ff7210 */ /* 0x000fe2000071e4ff */
[----:B------:R-:W-:Y:S01]  /*1c1dc0*/  IMAD.WIDE.U32.X R48, R197, R176, R48, P3 ;  /* 0x000000b0c5307225 */ /* 0x000fe200018e0430 */
[----:B------:R-:W-:Y:S02]  /*1c1dd0*/  IADD3.X R31, P1, PT, RZ, RZ, RZ, P1, !PT ;  /* 0x000000ffff1f7210 */ /* 0x000fe40000f3e4ff */
        /* <DEDUP_REMOVED lines=86> */
[----:B------:R-:W-:-:S04]  /*1c2340*/  IMAD.WIDE.U32 R44, R213, R72, RZ ;  /* 0x00000048d52c7225 */ /* 0x000fc800078e00ff */
[----:B------:R-:W-:Y:S02]  /*1c2350*/  IMAD R57, R76, -0x7af74001, -R31 ;  /* 0x8508bfff4c397824 */ /* 0x000fe400078e0a1f */
[----:B------:R-:W-:-:S04]  /*1c2360*/  IMAD.WIDE.U32 R68, R72, R213, R40 ;  /* 0x000000d548447225 */ /* 0x000fc800078e0028 */
[----:B------:R-:W-:Y:S01]  /*1c2370*/  IMAD.X R75, RZ, RZ, RZ, P2 ;  /* 0x000000ffff4b7224 */ /* 0x000fe200010e06ff */
[----:B------:R-:W-:Y:S01]  /*1c2380*/  IADD3 R51, P2, PT, R34, R45, RZ ;  /* 0x0000002d22337210 */ /* 0x000fe20007f5e0ff */
[----:B------:R-:W-:Y:S02]  /*1c2390*/  IMAD.IADD R57, R61, 0x1, R57 ;  /* 0x000000013d397824 */ /* 0x000fe400078e0239 */
[----:B------:R-:W-:Y:S01]  /*1c23a0*/  IMAD.X R71, RZ, RZ, RZ, P3 ;  /* 0x000000ffff477224 */ /* 0x000fe200018e06ff */
[----:B------:R-:W-:Y:S01]  /*1c23b0*/  IADD3 RZ, P3, PT, R68, R74, RZ ;  /* 0x0000004a44ff7210 */ /* 0x000fe20007f7e0ff */
[----:B------:R-:W-:Y:S01]  /*1c23c0*/  IMAD.MOV.U32 R70, RZ, RZ, R35 ;  /* 0x000000ffff467224 */ /* 0x000fe200078e0023 */
[----:B------:R-:W-:Y:S01]  /*1c23d0*/  MOV R74, R67 ;  /* 0x00000043004a7202 */ /* 0x000fe20000000f00 */
        /* <DEDUP_REMOVED lines=22> */
[----:B------:R-:W-:Y:S01]  /*1c2540*/  IADD3.X RZ, P1, PT, R31, R80, RZ, P1, !PT ;  /* 0x000000501fff7210 */ /* 0x000fe20000f3e4ff */
[----:B------:R-:W-:Y:S01]  /*1c2550*/  IMAD.WIDE.U32.X R76, R57, -0x7af74000, R44, P5 ;  /* 0x8508c000394c7825 */ /* 0x000fe200028e042c */
[----:B------:R-:W-:-:S02]  /*1c2560*/  IADD3.X R44, P4, PT, R51, R34, RZ, P4, !PT ;  /* 0x00000022332c7210 */ /* 0x000fc4000279e4ff */
[----:B------:R-:W-:Y:S01]  /*1c2570*/  SHF.L.U64.HI R51, R32, 0x1, R47 ;  /* 0x0000000120337819 */ /* 0x000fe2000001022f */
[----:B------:R-:W-:Y:S01]  /*1c2580*/  IMAD.WIDE.U32 R70, R210, R72, RZ ;  /* 0x00000048d2467225 */ /* 0x000fe200078e00ff */
        /* <DEDUP_REMOVED lines=11> */
[----:B------:R-:W-:Y:S01]  /*1c2640*/  IADD3.X R80, P2, PT, R51, R75, RZ, P2, !PT ;  /* 0x0000004b33507210 */ /* 0x000fe2000175e4ff */
[----:B------:R-:W-:Y:S01]  /*1c2650*/  IMAD.WIDE.U32.X R32, R204, R197, R32, P4 ;  /* 0x000000c5cc207225 */ /* 0x000fe200020e0420 */
[----:B------:R-:W-:Y:S02]  /*1c2660*/  IADD3.X R31, P5, PT, RZ, R77, RZ, P1, !PT ;  /* 0x0000004dff1f7210 */ /* 0x000fe40000fbe4ff */
[----:B------:R-:W-:Y:S01]  /*1c2670*/  IADD3.X RZ, P1, PT, R45, R35, RZ, P0, !PT ;  /* 0x000000232dff7210 */ /* 0x000fe2000073e4ff */
[----:B------:R-:W-:Y:S01]  /*1c2680*/  IMAD.WIDE.U32 R74, R57, 0x30000000, RZ ;  /* 0x30000000394a7825 */ /* 0x000fe200078e00ff */
[----:B------:R-:W-:Y:S02]  /*1c2690*/  IADD3.X R35, P3, PT, RZ, RZ, RZ, P3, !PT ;  /* 0x000000ffff237210 */ /* 0x000fe40001f7e4ff */
[----:B------:R-:W-:Y:S01]  /*1c26a0*/  IADD3.X R102, P0, PT, R102, R103, RZ, P5, !PT ;  /* 0x0000006766667210 */ /* 0x000fe20002f1e4ff */
[----:B------:R-:W-:Y:S01]  /*1c26b0*/  IMAD.WIDE.U32 R78, R60, 0x30000000, RZ ;  /* 0x300000003c4e7825 */ /* 0x000fe200078e00ff */
[----:B------:R-:W-:-:S02]  /*1c26c0*/  IADD3.X R34, P5, PT, R35, R32, RZ, P1, !PT ;  /* 0x0000002023227210 */ /* 0x000fc40000fbe4ff */
[----:B------:R-:W-:Y:S01]  /*1c26d0*/  IADD3.X R103, P0, PT, R31, R80, RZ, P0, !PT ;  /* 0x000000501f677210 */ /* 0x000fe2000071e4ff */
[----:B------:R-:W-:Y:S01]  /*1c26e0*/  IMAD.WIDE.U32 R88, P1, R60, 0x170b5d44, R74 ;  /* 0x170b5d443c587825 */ /* 0x000fe2000782004a */
[----:B------:R-:W-:Y:S02]  /*1c26f0*/  IADD3.X R35, PT, PT, R33, RZ, RZ, P5, P3 ;  /* 0x000000ff21237210 */ /* 0x000fe40002fe64ff */
[----:B------:R-:W-:Y:S01]  /*1c2700*/  IADD3.X R31, P0, PT, RZ, RZ, RZ, P0, !PT ;  /* 0x000000ffff1f7210 */ /* 0x000fe2000071e4ff */
[----:B------:R-:W-:Y:S01]  /*1c2710*/  IMAD.WIDE.U32 R70, P4, R212, R176, R70 ;  /* 0x000000b0d4467225 */ /* 0x000fe20007880046 */
[----:B------:R-:W-:Y:S02]  /*1c2720*/  IADD3 R33, P5, PT, R88, R79, RZ ;  /* 0x0000004f58217210 */ /* 0x000fe40007fbe0ff */
[----:B------:R-:W-:Y:S01]  /*1c2730*/  IADD3.X R83, PT, PT, RZ, RZ, RZ, P1, !PT ;  /* 0x000000ffff537210 */ /* 0x000fe20000ffe4ff */
[----:B------:R-:W-:Y:S01]  /*1c2740*/  IMAD.WIDE.U32 R76, R180, R213, RZ ;  /* 0x000000d5b44c7225 */ /* 0x000fe200078e00ff */
[----:B------:R-:W-:-:S02]  /*1c2750*/  SHF.L.W.U32.HI R47, R47, 0x1, R52 ;  /* 0x000000012f2f7819 */ /* 0x000fc40000010e34 */
[----:B------:R-:W-:Y:S01]  /*1c2760*/  SHF.L.W.U32.HI R52, R52, 0x1, R46 ;  /* 0x0000000134347819 */ /* 0x000fe20000010e2e */
[----:B------:R-:W-:Y:S01]  /*1c2770*/  IMAD.X R85, RZ, RZ, RZ, P4 ;  /* 0x000000ffff557224 */ /* 0x000fe200020e06ff */
[----:B------:R-:W-:Y:S01]  /*1c2780*/  IADD3 RZ, P4, PT, R102, R78, RZ ;  /* 0x0000004e66ff7210 */ /* 0x000fe20007f9e0ff */
[----:B------:R-:W-:Y:S02]  /*1c2790*/  IMAD.MOV.U32 R82, RZ, RZ, R89 ;  /* 0x000000ffff527224 */ /* 0x000fe400078e0059 */
[----:B------:R-:W-:Y:S01]  /*1c27a0*/  IMAD.WIDE.U32 R74, R212, R212, RZ ;  /* 0x000000d4d44a7225 */ /* 0x000fe200078e00ff */
[----:B------:R-:W-:-:S03]  /*1c27b0*/  IADD3.X RZ, P4, PT, R103, R33, RZ, P4, !PT ;  /* 0x0000002167ff7210 */ /* 0x000fc6000279e4ff */
[----:B------:R-:W-:-:S04]  /*1c27c0*/  IMAD.WIDE.U32.X R82, R57, 0x170b5d44, R82, P5 ;  /* 0x170b5d4439527825 */ /* 0x000fc800028e0452 */
[----:B------:R-:W-:Y:S01]  /*1c27d0*/  IMAD.WIDE.U32 R76, P3, R213, R180, R76 ;  /* 0x000000b4d54c7225 */ /* 0x000fe2000786004c */
[----:B------:R-:W-:-:S03]  /*1c27e0*/  IADD3.X R90, P4, PT, R31, R82, RZ, P4, !PT ;  /* 0x000000521f5a7210 */ /* 0x000fc6000279e4ff */
[----:B------:R-:W-:-:S04]  /*1c27f0*/  IMAD.WIDE.U32 R32, R196, R72, RZ ;  /* 0x00000048c4207225 */ /* 0x000fc800078e00ff */
        /* <DEDUP_REMOVED lines=12> */
[----:B------:R-:W-:Y:S02]  /*1c28c0*/  IMAD.MOV.U32 R80, RZ, RZ, R77 ;  /* 0x000000ffff507224 */ /* 0x000fe400078e004d */
[----:B------:R-:W-:Y:S01]  /*1c28d0*/  IMAD.WIDE.U32 R76, R197, R210, RZ ;  /* 0x000000d2c54c7225 */ /* 0x000fe200078e00ff */
[----:B------:R-:W-:-:S03]  /*1c28e0*/  IADD3.X R91, P4, PT, R31, R52, RZ, P4, !PT ;  /* 0x000000341f5b7210 */ /* 0x000fc6000279e4ff */
[----:B------:R-:W-:Y:S01]  /*1c28f0*/  IMAD.X R75, RZ, RZ, RZ, P5 ;  /* 0x000000ffff4b7224 */ /* 0x000fe200028e06ff */
[----:B------:R-:W-:Y:S01]  /*1c2900*/  IADD3 R51, P5, PT, R32, R71, RZ ;  /* 0x0000004720337210 */ /* 0x000fe20007fbe0ff */
        /* <DEDUP_REMOVED lines=16> */
[----:B------:R-:W-:Y:S01]  /*1c2a10*/  IADD3 R41, P5, PT, R77, R86, RZ ;  /* 0x000000564d297210 */ /* 0x000fe20007fbe0ff */
[----:B------:R-:W-:Y:S01]  /*1c2a20*/  IMAD.MOV.U32 R30, RZ, RZ, R83 ;  /* 0x000000ffff1e7224 */ /* 0x000fe200078e0053 */
[----:B------:R-:W-:Y:S01]  /*1c2a30*/  IADD3.X R43, P4, PT, RZ, RZ, RZ, P4, !PT ;  /* 0x000000ffff2b7210 */ /* 0x000fe2000279e4ff */
[----:B------:R-:W-:Y:S01]  /*1c2a40*/  IMAD.MOV.U32 R92, RZ, RZ, R87 ;  /* 0x000000ffff5c7224 */ /* 0x000fe200078e0057 */
[----:B------:R-:W-:Y:S01]  /*1c2a50*/  IADD3.X R33, P0, PT, R33, R84, RZ, P0, !PT ;  /* 0x0000005421217210 */ /* 0x000fe2000071e4ff */
[----:B------:R-:W-:Y:S01]  /*1c2a60*/  IMAD.WIDE.U32.X R86, R57, 0x1ef3622f, R30, P3 ;  /* 0x1ef3622f39567825 */ /* 0x000fe200018e041e */
[----:B------:R-:W-:-:S03]  /*1c2a70*/  IADD3 RZ, P3, PT, R34, R70, RZ ;  /* 0x0000004622ff7210 */ /* 0x000fc60007f7e0ff */
[----:B------:R-:W-:Y:S01]  /*1c2a80*/  IMAD.WIDE.U32 R30, R196, R17, RZ ;  /* 0x00000011c41e7225 */ /* 0x000fe200078e00ff */
[----:B------:R-:W-:Y:S02]  /*1c2a90*/  IADD3.X R112, P2, PT, R43, R86, RZ, P2, !PT ;  /* 0x000000562b707210 */ /* 0x000fe4000175e4ff */
[----:B------:R-:W-:Y:S01]  /*1c2aa0*/  IADD3.X RZ, P3, PT, R35, R51, RZ, P3, !PT ;  /* 0x0000003323ff7210 */ /* 0x000fe20001f7e4ff */
[----:B------:R-:W-:Y:S01]  /*1c2ab0*/  IMAD.X R47, RZ, RZ, RZ, P4 ;  /* 0x000000ffff2f7224 */ /* 0x000fe200020e06ff */
[----:B------:R-:W-:Y:S01]  /*1c2ac0*/  SHF.L.W.U32.HI R43, R42, 0x1, R65 ;  /* 0x000000012a2b7819 */ /* 0x000fe20000010e41 */
[----:B------:R-:W-:Y:S01]  /*1c2ad0*/  IMAD.WIDE.U32 R98, R57, 0xf5138f, RZ ;  /* 0x00f5138f39627825 */ /* 0x000fe200078e00ff */
[----:B------:R-:W-:Y:S02]  /*1c2ae0*/  IADD3.X R42, P3, PT, RZ, R74, RZ, P3, !PT ;  /* 0x0000004aff2a7210 */ /* 0x000fe40001f7e4ff */
[----:B------:R-:W-:Y:S01]  /*1c2af0*/  IADD3.X R52, P2, PT, R47, R87, RZ, P2, !PT ;  /* 0x000000572f347210 */ /* 0x000fe2000175e4ff */
[----:B------:R-:W-:Y:S01]  /*1c2b00*/  IMAD.WIDE.U32 R102, R60, 0x30000000, R102 ;  /* 0x300000003c667825 */ /* 0x000fe200078e0066 */
[----:B------:R-:W-:-:S02]  /*1c2b10*/  IADD3.X R43, P0, PT, R43, R85, RZ, P0, !PT ;  /* 0x000000552b2b7210 */ /* 0x000fc4000071e4ff */
[----:B------:R-:W-:Y:S01]  /*1c2b20*/  IADD3.X R112, P2, PT, R112, R33, RZ, P2, !PT ;  /* 0x0000002170707210 */ /* 0x000fe2000175e4ff */
[----:B------:R-:W-:-:S03]  /*1c2b30*/  IMAD.WIDE.U32 R100, P4, R17, R196, R30 ;  /* 0x000000c411647225 */ /* 0x000fc6000788001e */
[----:B------:R-:W-:Y:S01]  /*1c2b40*/  IADD3.X R113, P2, PT, R52, R43, RZ, P2, !PT ;  /* 0x0000002b34717210 */ /* 0x000fe2000175e4ff */
[----:B------:R-:W-:-:S04]  /*1c2b50*/  IMAD.WIDE.U32 R96, R57, 0x6ca1493b, RZ ;  /* 0x6ca1493b39607825 */ /* 0x000fc800078e00ff */
[----:B------:R-:W-:Y:S02]  /*1c2b60*/  IMAD.IADD R61, R103, 0x1, R88 ;  /* 0x00000001673d7824 */ /* 0x000fe400078e0258 */
[----:B------:R-:W-:Y:S02]  /*1c2b70*/  IMAD.X R33, RZ, RZ, R75, P3 ;  /* 0x000000ffff217224 */ /* 0x000fe400018e064b */
[----:B------:R-:W-:Y:S02]  /*1c2b80*/  IMAD.X R31, RZ, RZ, RZ, P4 ;  /* 0x000000ffff1f7224 */ /* 0x000fe400020e06ff */
[----:B------:R-:W-:-:S04]  /*1c2b90*/  IMAD.WIDE.U32 R98, P4, R60, 0x1a22d9f3, R98 ;  /* 0x1a22d9f33c627825 */ /* 0x000fc80007880062 */
[----:B------:R-:W-:Y:S01]  /*1c2ba0*/  IMAD.WIDE.U32 R74, R57, 0x17c510ea, RZ ;  /* 0x17c510ea394a7825 */ /* 0x000fe200078e00ff */
[----:B------:R-:W-:-:S03]  /*1c2bb0*/  IADD3.X R107, PT, PT, RZ, RZ, RZ, P4, !PT ;  /* 0x000000ffff6b7210 */ /* 0x000fc600027fe4ff */
        /* <DEDUP_REMOVED lines=22> */
[----:B------:R-:W-:-:S03]  /*1c2d20*/  IADD3.X R57, P2, PT, RZ, RZ, RZ, P2, !PT ;  /* 0x000000ffff397210 */ /* 0x000fc6000175e4ff */
[----:B------:R-:W-:Y:S01]  /*1c2d30*/  IMAD.WIDE.U32.X R86, R180, R180, R80, P1 ;  /* 0x000000b4b4567225 */ /* 0x000fe200008e0450 */
[----:B------:R-:W-:Y:S02]  /*1c2d40*/  IADD3 RZ, P1, PT, R102, R108, RZ ;  /* 0x0000006c66ff7210 */ /* 0x000fe40007f3e0ff */
[----:B------:R-:W-:Y:S01]  /*1c2d50*/  IADD3 R108, P3, PT, R109, R110, RZ ;  /* 0x0000006e6d6c7210 */ /* 0x000fe20007f7e0ff */
[----:B------:R-:W-:Y:S01]  /*1c2d60*/  IMAD.WIDE.U32 R38, R210, R212, R38 ;  /* 0x000000d4d2267225 */ /* 0x000fe200078e0026 */
[----:B------:R-:W-:Y:S02]  /*1c2d70*/  IADD3.X R59, PT, PT, RZ, RZ, RZ, P2, !PT ;  /* 0x000000ffff3b7210 */ /* 0x000fe400017fe4ff */
[----:B------:R-:W-:Y:S01]  /*1c2d80*/  IADD3.X RZ, P2, PT, R61, R108, RZ, P1, !PT ;  /* 0x0000006c3dff7210 */ /* 0x000fe20000f5e4ff */
[----:B------:R-:W-:Y:S01]  /*1c2d90*/  IMAD.WIDE.U32 R80, R17, R17, RZ ;  /* 0x0000001111507225 */ /* 0x000fe200078e00ff */
[----:B------:R-:W-:-:S03]  /*1c2da0*/  IADD3 RZ, P1, PT, R112, R104, RZ ;  /* 0x0000006870ff7210 */ /* 0x000fc60007f3e0ff */
[----:B------:R-:W-:Y:S01]  /*1c2db0*/  IMAD.X R103, RZ, RZ, RZ, P4 ;  /* 0x000000ffff677224 */ /* 0x000fe200020e06ff */
[----:B------:R-:W-:Y:S01]  /*1c2dc0*/  IADD3 R43, P4, PT, R81, R100, RZ ;  /* 0x00000064512b7210 */ /* 0x000fe20007f9e0ff */
[----:B------:R-:W-:Y:S01]  /*1c2dd0*/  IMAD.IADD R75, R39, 0x1, R36 ;  /* 0x00000001274b7824 */ /* 0x000fe200078e0224 */
[----:B------:R-:W-:Y:S01]  /*1c2de0*/  SHF.L.W.U32.HI R39, R65, 0x1, R38 ;  /* 0x0000000141277819 */ /* 0x000fe20000010e26 */
[----:B------:R-:W-:Y:S01]  /*1c2df0*/  IMAD.MOV.U32 R102, RZ, RZ, R111 ;  /* 0x000000ffff667224 */ /* 0x000fe200078e006f */
[----:B------:R-:W-:Y:S01]  /*1c2e00*/  IADD3.X RZ, P1, PT, R113, R77, RZ, P1, !PT ;  /* 0x0000004d71ff7210 */ /* 0x000fe20000f3e4ff */
[----:B------:R-:W-:Y:S01]  /*1c2e10*/  IMAD.MOV.U32 R30, RZ, RZ, R101 ;  /* 0x000000ffff1e7224 */ /* 0x000fe200078e0065 */
[----:B------:R-:W-:Y:S01]  /*1c2e20*/  IADD3.X R115, P0, PT, R39, R78, RZ, P0, !PT ;  /* 0x0000004e27737210 */ /* 0x000fe2000071e4ff */
[----:B------:R-:W-:Y:S01]  /*1c2e30*/  IMAD.WIDE.U32.X R100, R63, -0x7af74000, R102, P3 ;  /* 0x8508c0003f647825 */ /* 0x000fe200018e0466 */
[----:B------:R-:W-:-:S03]  /*1c2e40*/  SHF.L.W.U32.HI R38, R38, 0x1, R75 ;  /* 0x0000000126267819 */ /* 0x000fc60000010e4b */
[----:B------:R-:W-:Y:S01]  /*1c2e50*/  IMAD.WIDE.U32 R90, R60, -0x45f6b800, R90 ;  /* 0xba0948003c5a7825 */ /* 0x000fe200078e005a */
[----:B------:R-:W-:Y:S02]  /*1c2e60*/  IADD3.X R39, P2, PT, RZ, R100, RZ, P2, !PT ;  /* 0x00000064ff277210 */ /* 0x000fe4000175e4ff */
        /* <DEDUP_REMOVED lines=16> */
[----:B------:R-:W-:Y:S01]  /*1c2f70*/  IMAD.WIDE.U32 R100, R63, -0x45f6b800, RZ ;  /* 0xba0948003f647825 */ /* 0x000fe200078e00ff */
[----:B------:R-:W-:-:S03]  /*1c2f80*/  IADD3.X R67, P0, PT, RZ, RZ, RZ, P0, !PT ;  /* 0x000000ffff437210 */ /* 0x000fc6000071e4ff */
[----:B------:R-:W-:-:S04]  /*1c2f90*/  IMAD.WIDE.U32 R112, R60, 0xf5138f, R112 ;  /* 0x00f5138f3c707825 */ /* 0x000fc800078e0070 */
[----:B------:R-:W-:Y:S01]  /*1c2fa0*/  IMAD.IADD R116, R113, 0x1, R98 ;  /* 0x0000000171747824 */ /* 0x000fe200078e0262 */
[----:B------:R-:W-:Y:S01]  /*1c2fb0*/  IADD3.X R113, P1, PT, RZ, RZ, RZ, P1, !PT ;  /* 0x000000ffff717210 */ /* 0x000fe20000f3e4ff */
        /* <DEDUP_REMOVED lines=11> */
[----:B------:R-:W-:-:S03]  /*1c3070*/  IMAD.WIDE.U32 R64, R70, 0xf5138f, RZ ;  /* 0x00f5138f46407825 */ /* 0x000fc600078e00ff */
[----:B------:R-:W-:Y:S01]  /*1c3080*/  IADD3.X R113, P1, PT, R113, R106, RZ, P1, !PT ;  /* 0x0000006a71717210 */ /* 0x000fe20000f3e4ff */
[----:B------:R-:W-:-:S04]  /*1c3090*/  IMAD.WIDE.U32 R36, R210, R213, R36 ;  /* 0x000000d5d2247225 */ /* 0x000fc800078e0024 */
[----:B------:R-:W-:-:S04]  /*1c30a0*/  IMAD.WIDE.U32 R82, P2, R70, 0x1a22d9f3, R82 ;  /* 0x1a22d9f346527825 */ /* 0x000fc80007840052 */
[----:B------:R-:W-:Y:S01]  /*1c30b0*/  IMAD.WIDE.U32.X R104, R63, 0x1ef3622f, R104, P0 ;  /* 0x1ef3622f3f687825 */ /* 0x000fe200000e0468 */
[----:B------:R-:W-:-:S03]  /*1c30c0*/  IADD3 RZ, P0, PT, R114, R84, RZ ;  /* 0x0000005472ff7210 */ /* 0x000fc60007f1e0ff */
[----:B------:R-:W-:Y:S01]  /*1c30d0*/  IMAD.IADD R77, R37, 0x1, R62 ;  /* 0x00000001254d7824 */ /* 0x000fe200078e023e */
[----:B------:R-:W-:Y:S01]  /*1c30e0*/  SHF.L.W.U32.HI R37, R75, 0x1, R36 ;  /* 0x000000014b257819 */ /* 0x000fe20000010e24 */
[----:B------:R-:W-:Y:S01]  /*1c30f0*/  IMAD.X R99, RZ, RZ, RZ, P2 ;  /* 0x000000ffff637224 */ /* 0x000fe200010e06ff */
[----:B------:R-:W-:Y:S01]  /*1c3100*/  IADD3 R61, P2, PT, R82, R65, RZ ;  /* 0x00000041523d7210 */ /* 0x000fe20007f5e0ff */
[----:B------:R-:W-:Y:S01]  /*1c3110*/  IMAD.WIDE.U32 R84, R63, 0x6ca1493b, RZ ;  /* 0x6ca1493b3f547825 */ /* 0x000fe200078e00ff */
[----:B------:R-:W-:Y:S02]  /*1c3120*/  SHF.L.W.U32.HI R57, R36, 0x1, R77 ;  /* 0x0000000124397819 */ /* 0x000fe40000010e4d */
[----:B------:R-:W-:Y:S01]  /*1c3130*/  IADD3.X R111, P3, PT, R37, R86, RZ, P3, !PT ;  /* 0x00000056256f7210 */ /* 0x000fe20001f7e4ff */
[----:B------:R-:W-:Y:S01]  /*1c3140*/  IMAD.MOV.U32 R98, RZ, RZ, R83 ;  /* 0x000000ffff627224 */ /* 0x000fe200078e0053 */
[----:B------:R-:W-:Y:S01]  /*1c3150*/  IADD3.X RZ, P0, PT, R115, R117, RZ, P0, !PT ;  /* 0x0000007573ff7210 */ /* 0x000fe2000071e4ff */
[----:B------:R-:W-:Y:S01]  /*1c3160*/  IMAD.WIDE.U32 R90, R70, 0x6ca1493b, RZ ;  /* 0x6ca1493b465a7825 */ /* 0x000fe200078e00ff */
[----:B------:R-:W-:-:S02]  /*1c3170*/  IADD3.X R75, P3, PT, R57, R87, RZ, P3, !PT ;  /* 0x00000057394b7210 */ /* 0x000fc40001f7e4ff */
[----:B------:R-:W-:Y:S01]  /*1c3180*/  IADD3.X R57, P1, PT, R59, R107, RZ, P1, !PT ;  /* 0x0000006b3b397210 */ /* 0x000fe20000f3e4ff */
[----:B------:R-:W-:Y:S01]  /*1c3190*/  IMAD.WIDE.U32.X R98, R63, 0x1a22d9f3, R98, P2 ;  /* 0x1a22d9f33f627825 */ /* 0x000fe200010e0462 */
[----:B------:R-:W-:Y:S02]  /*1c31a0*/  IADD3.X R110, P0, PT, R67, R88, RZ, P0, !PT ;  /* 0x00000058436e7210 */ /* 0x000fe4000071e4ff */
[----:B------:R-:W-:Y:S01]  /*1c31b0*/  IADD3.X R112, P1, PT, R113, R112, RZ, P1, !PT ;  /* 0x0000007071707210 */ /* 0x000fe20000f3e4ff */
[C---:B------:R-:W-:Y:S01]  /*1c31c0*/  IMAD.WIDE.U32 R84, P2, R70.reuse, -0x39c4fa40, R84 ;  /* 0xc63b05c046547825 */ /* 0x040fe20007840054 */
[----:B------:R-:W-:Y:S02]  /*1c31d0*/  IADD3.X R62, P0, PT, R71, R89, RZ, P0, !PT ;  /* 0x00000059473e7210 */ /* 0x000fe4000071e4ff */
[----:B------:R-:W-:Y:S01]  /*1c31e0*/  IADD3.X R113, P1, PT, R57, R116, RZ, P1, !PT ;  /* 0x0000007439717210 */ /* 0x000fe20000f3e4ff */
[----:B------:R-:W-:Y:S01]  /*1c31f0*/  IMAD.WIDE.U32 R106, R70, 0x30000000, R38 ;  /* 0x30000000466a7825 */ /* 0x000fe200078e0026 */
[----:B------:R-:W-:-:S02]  /*1c3200*/  IADD3.X R37, PT, PT, RZ, RZ, RZ, P2, !PT ;  /* 0x000000ffff257210 */ /* 0x000fc400017fe4ff */
[----:B------:R-:W-:Y:S01]  /*1c3210*/  IADD3 R59, P2, PT, R84, R91, RZ ;  /* 0x0000005b543b7210 */ /* 0x000fe20007f5e0ff */
[----:B------:R-:W-:Y:S01]  /*1c3220*/  IMAD.MOV.U32 R36, RZ, RZ, R85 ;  /* 0x000000ffff247224 */ /* 0x000fe200078e0055 */
[----:B------:R-:W-:Y:S01]  /*1c3230*/  IADD3.X R110, P0, PT, R110, R111, RZ, P0, !PT ;  /* 0x0000006f6e6e7210 */ /* 0x000fe2000071e4ff */
[----:B------:R-:W-:Y:S02]  /*1c3240*/  IMAD.IADD R65, R107, 0x1, R78 ;  /* 0x000000016b417824 */ /* 0x000fe400078e024e */
[----:B------:R-:W-:Y:S01]  /*1c3250*/  IMAD.WIDE.U32 R108, R63, 0x17c510ea, RZ ;  /* 0x17c510ea3f6c7825 */ /* 0x000fe200078e00ff */
[----:B------:R-:W-:-:S03]  /*1c3260*/  IADD3.X R111, P0, PT, R62, R75, RZ, P0, !PT ;  /* 0x0000004b3e6f7210 */ /* 0x000fc6000071e4ff */
[----:B------:R-:W-:Y:S01]  /*1c3270*/  IMAD.WIDE.U32.X R86, R63, -0x39c4fa40, R36, P2 ;  /* 0xc63b05c03f567825 */ /* 0x000fe200010e0424 */
[----:B------:R-:W-:-:S03]  /*1c3280*/  IADD3.X R81, P0, PT, RZ, RZ, RZ, P0, !PT ;  /* 0x000000ffff517210 */ /* 0x000fc6000071e4ff */
[----:B------:R-:W-:Y:S01]  /*1c3290*/  IMAD.WIDE.U32 R36, R106, -0x1, RZ ;  /* 0xffffffff6a247825 */ /* 0x000fe200078e00ff */
[----:B------:R-:W-:Y:S02]  /*1c32a0*/  IADD3.X R83, PT, PT, RZ, RZ, RZ, P0, !PT ;  /* 0x000000ffff537210 */ /* 0x000fe400007fe4ff */
[----:B------:R-:W-:Y:S01]  /*1c32b0*/  IADD3 RZ, P0, PT, R110, R94, RZ ;  /* 0x0000005e6eff7210 */ /* 0x000fe20007f1e0ff */
[----:B------:R-:W-:Y:S02]  /*1c32c0*/  IMAD R67, R106, -0x7af74001, -R65 ;  /* 0x8508bfff6a437824 */ /* 0x000fe400078e0a41 */
[----:B------:R-:W-:Y:S01]  /*1c32d0*/  IMAD.WIDE.U32 R114, R60, 0x6ca1493b, R114 ;  /* 0x6ca1493b3c727825 */ /* 0x000fe200078e0072 */
[----:B------:R-:W-:-:S03]  /*1c32e0*/  IADD3.X RZ, P0, PT, R111, R51, RZ, P0, !PT ;  /* 0x000000336fff7210 */ /* 0x000fc6000071e4ff */
[----:B------:R-:W-:Y:S01]  /*1c32f0*/  IMAD.WIDE.U32 R38, P2, R70, 0x1ae3a46, R108 ;  /* 0x01ae3a4646267825 */ /* 0x000fe2000784006c */
[----:B------:R-:W-:-:S03]  /*1c3300*/  IADD3.X R81, P0, PT, R81, R46, RZ, P0, !PT ;  /* 0x0000002e51517210 */ /* 0x000fc6000071e4ff */
[----:B------:R-:W-:Y:S01]  /*1c3310*/  IMAD.WIDE.U32 R88, R70, 0x17c510ea, RZ ;  /* 0x17c510ea46587825 */ /* 0x000fe200078e00ff */
[----:B------:R-:W-:-:S03]  /*1c3320*/  IADD3.X R83, P0, PT, R83, R47, RZ, P0, !PT ;  /* 0x0000002f53537210 */ /* 0x000fc6000071e4ff */
[----:B------:R-:W-:Y:S02]  /*1c3330*/  IMAD.IADD R67, R37, 0x1, R67 ;  /* 0x0000000125437824 */ /* 0x000fe400078e0243 */
[----:B------:R-:W-:Y:S02]  /*1c3340*/  IMAD.IADD R120, R115, 0x1, R96 ;  /* 0x0000000173787824 */ /* 0x000fe400078e0260 */
[----:B------:R-:W-:Y:S01]  /*1c3350*/  IMAD.X R79, RZ, RZ, RZ, P2 ;  /* 0x000000ffff4f7224 */ /* 0x000fe200010e06ff */
[----:B------:R-:W-:Y:S01]  /*1c3360*/  IADD3 R52, P2, PT, R38, R89, RZ ;  /* 0x0000005926347210 */ /* 0x000fe20007f5e0ff */
[----:B------:R-:W-:-:S04]  /*1c3370*/  IMAD.WIDE.U32.X R96, R197, R197, R92, P5 ;  /* 0x000000c5c5607225 */ /* 0x000fc800028e045c */
[----:B------:R-:W-:-:S04]  /*1c3380*/  IMAD.WIDE.U32 R92, R67, 0x1, RZ ;  /* 0x00000001435c7825 */ /* 0x000fc800078e00ff */
[----:B------:R-:W-:Y:S01]  /*1c3390*/  IMAD.MOV.U32 R78, RZ, RZ, R39 ;  /* 0x000000ffff4e7224 */ /* 0x000fe200078e0027 */
[----:B------:R-:W-:Y:S01]  /*1c33a0*/  IADD3.X R39, P1, PT, RZ, RZ, RZ, P1, !PT ;  /* 0x000000ffff277210 */ /* 0x000fe20000f3e4ff */
[----:B------:R-:W-:-:S04]  /*1c33b0*/  IMAD.WIDE.U32 R48, R17, R213, R48 ;  /* 0x000000d511307225 */ /* 0x000fc800078e0030 */
[----:B------:R-:W-:Y:S01]  /*1c33c0*/  IMAD.WIDE.U32.X R78, R63, 0x1ae3a46, R78, P2 ;  /* 0x01ae3a463f4e7825 */ /* 0x000fe200010e044e */
[----:B------:R-:W-:Y:S02]  /*1c33d0*/  SHF.L.W.U32.HI R37, R77, 0x1, R48 ;  /* 0x000000014d257819 */ /* 0x000fe40000010e30 */
[----:B------:R-:W-:Y:S01]  /*1c33e0*/  IADD3 RZ, P2, PT, R112, R102, RZ ;  /* 0x0000006670ff7210 */ /* 0x000fe20007f5e0ff */
[C---:B------:R-:W-:Y:S01]  /*1c33f0*/  IMAD.WIDE.U32 R62, R36.reuse, 0x1, RZ ;  /* 0x00000001243e7825 */ /* 0x040fe200078e00ff */
[----:B------:R-:W-:Y:S02]  /*1c3400*/  IADD3.X R122, P3, PT, R37, R76, RZ, P3, !PT ;  /* 0x0000004c257a7210 */ /* 0x000fe40001f7e4ff */
[----:B------:R-:W-:Y:S01]  /*1c3410*/  IADD3.X RZ, P2, PT, R113, R95, RZ, P2, !PT ;  /* 0x0000005f71ff7210 */ /* 0x000fe2000175e4ff */
[----:B------:R-:W-:-:S03]  /*1c3420*/  IMAD.WIDE.U32 R92, P5, R36, -0x7af74000, R92 ;  /* 0x8508c000245c7825 */ /* 0x000fc600078a005c */
[----:B------:R-:W-:Y:S01]  /*1c3430*/  IADD3.X R37, P2, PT, R39, R104, RZ, P2, !PT ;  /* 0x0000006827257210 */ /* 0x000fe2000175e4ff */
[----:B------:R-:W-:Y:S02]  /*1c3440*/  IMAD.IADD R85, R49, 0x1, R50 ;  /* 0x0000000131557824 */ /* 0x000fe400078e0232 */
[----:B------:R-:W-:Y:S01]  /*1c3450*/  IMAD.X R77, RZ, RZ, RZ, P5 ;  /* 0x000000ffff4d7224 */ /* 0x000fe200028e06ff */
[----:B------:R-:W-:Y:S01]  /*1c3460*/  IADD3 R50, P5, PT, R63, R92, RZ ;  /* 0x0000005c3f327210 */ /* 0x000fe20007fbe0ff */
[----:B------:R-:W-:-:S04]  /*1c3470*/  IMAD.WIDE.U32 R102, R67, 0x30000000, RZ ;  /* 0x3000000043667825 */ /* 0x000fc800078e00ff */
[----:B------:R-:W-:Y:S02]  /*1c3480*/  IMAD.MOV.U32 R76, RZ, RZ, R93 ;  /* 0x000000ffff4c7224 */ /* 0x000fe400078e005d */
[----:B------:R-:W-:Y:S01]  /*1c3490*/  IMAD.X R57, RZ, RZ, RZ, P1 ;  /* 0x000000ffff397224 */ /* 0x000fe200008e06ff */
[----:B------:R-:W-:Y:S01]  /*1c34a0*/  IADD3 RZ, P1, PT, R106, R62, RZ ;  /* 0x0000003e6aff7210 */ /* 0x000fe20007f3e0ff */
[----:B------:R-:W-:-:S03]  /*1c34b0*/  IMAD.WIDE.U32.X R62, R67, -0x7af74000, R76, P5 ;  /* 0x8508c000433e7825 */ /* 0x000fc600028e044c */
        /* <DEDUP_REMOVED lines=12> */
[----:B------:R-:W-:-:S03]  /*1c3580*/  IADD3.X R112, P2, PT, R37, R114, RZ, P2, !PT ;  /* 0x0000007225707210 */ /* 0x000fc6000175e4ff */
[----:B------:R-:W-:Y:S01]  /*1c3590*/  IMAD.WIDE.U32 R110, R60, 0x17c510ea, R110 ;  /* 0x17c510ea3c6e7825 */ /* 0x000fe200078e006e */
[----:B------:R-:W-:Y:S02]  /*1c35a0*/  SHF.L.W.U32.HI R60, R48, 0x1, R85 ;  /* 0x00000001303c7819 */ /* 0x000fe40000010e55 */
[----:B------:R-:W-:Y:S01]  /*1c35b0*/  IADD3.X R113, P2, PT, R39, R120, RZ, P2, !PT ;  /* 0x0000007827717210 */ /* 0x000fe2000175e4ff */
[----:B------:R-:W-:Y:S01]  /*1c35c0*/  IMAD.X R101, RZ, RZ, RZ, P5 ;  /* 0x000000ffff657224 */ /* 0x000fe200028e06ff */
[----:B------:R-:W-:Y:S01]  /*1c35d0*/  IADD3 R91, P5, PT, R94, R105, RZ ;  /* 0x000000695e5b7210 */ /* 0x000fe20007fbe0ff */
[----:B------:R-:W-:Y:S01]  /*1c35e0*/  IMAD.IADD R118, R117, 0x1, R100 ;  /* 0x0000000175767824 */ /* 0x000fe200078e0264 */
[----:B------:R-:W-:Y:S01]  /*1c35f0*/  MOV R100, R95 ;  /* 0x0000005f00647202 */ /* 0x000fe20000000f00 */
[C---:B------:R-:W-:Y:S01]  /*1c3600*/  IMAD.WIDE.U32 R48, R67.reuse, 0xf5138f, RZ ;  /* 0x00f5138f43307825 */ /* 0x040fe200078e00ff */
[----:B------:R-:W-:Y:S02]  /*1c3610*/  IADD3.X R39, P2, PT, RZ, RZ, RZ, P2, !PT ;  /* 0x000000ffff277210 */ /* 0x000fe4000175e4ff */
[----:B------:R-:W-:Y:S01]  /*1c3620*/  IADD3.X R117, P1, PT, RZ, R62, RZ, P1, !PT ;  /* 0x0000003eff757210 */ /* 0x000fe20000f3e4ff */
[----:B------:R-:W-:Y:S01]  /*1c3630*/  IMAD.WIDE.U32.X R100, R67, 0x1ef3622f, R100, P5 ;  /* 0x1ef3622f43647825 */ /* 0x000fe200028e0464 */
[----:B------:R-:W-:-:S02]  /*1c3640*/  IADD3.X R120, P3, PT, R60, R41, RZ, P3, !PT ;  /* 0x000000293c787210 */ /* 0x000fc40001f7e4ff */
[----:B------:R-:W-:Y:S01]  /*1c3650*/  IADD3.X R41, P1, PT, RZ, R63, RZ, P1, !PT ;  /* 0x0000003fff297210 */ /* 0x000fe20000f3e4ff */
[----:B------:R-:W-:-:S03]  /*1c3660*/  IMAD.WIDE.U32 R48, P5, R36, 0x1a22d9f3, R48 ;  /* 0x1a22d9f324307825 */ /* 0x000fc600078a0030 */
[----:B------:R-:W-:Y:S01]  /*1c3670*/  IADD3.X R116, P1, PT, R117, R116, RZ, P1, !PT ;  /* 0x0000007475747210 */ /* 0x000fe20000f3e4ff */
[----:B------:R-:W-:-:S03]  /*1c3680*/  IMAD.WIDE.U32 R92, R36, 0xf5138f, RZ ;  /* 0x00f5138f245c7825 */ /* 0x000fc600078e00ff */
[----:B------:R-:W-:Y:S01]  /*1c3690*/  IADD3.X R117, P1, PT, R41, R118, RZ, P1, !PT ;  /* 0x0000007629757210 */ /* 0x000fe20000f3e4ff */
[----:B------:R-:W-:Y:S01]  /*1c36a0*/  IMAD.X R71, RZ, RZ, RZ, P2 ;  /* 0x000000ffff477224 */ /* 0x000fe200010e06ff */
[----:B------:R-:W-:Y:S01]  /*1c36b0*/  IADD3 R57, P2, PT, R48, R93, RZ ;  /* 0x0000005d30397210 */ /* 0x000fe20007f5e0ff */
[----:B------:R-:W-:Y:S01]  /*1c36c0*/  IMAD.X R77, RZ, RZ, RZ, P5 ;  /* 0x000000ffff4d7224 */ /* 0x000fe200028e06ff */
[----:B------:R-:W-:Y:S01]  /*1c36d0*/  IADD3.X R103, P1, PT, RZ, RZ, RZ, P1, !PT ;  /* 0x000000ffff677210 */ /* 0x000fe20000f3e4ff */
        /* <DEDUP_REMOVED lines=9> */
[----:B------:R-:W-:Y:S02]  /*1c3770*/  IMAD.MOV.U32 R64, RZ, RZ, R47 ;  /* 0x000000ffff407224 */ /* 0x000fe400078e002f */
[----:B------:R-:W-:-:S04]  /*1c3780*/  IMAD.WIDE.U32 R114, R67, 0x17c510ea, RZ ;  /* 0x17c510ea43727825 */ /* 0x000fc800078e00ff */
[----:B------:R-:W-:Y:S01]  /*1c3790*/  IMAD.IADD R47, R111, 0x1, R74 ;  /* 0x000000016f2f7824 */ /* 0x000fe200078e024a */
[----:B------:R-:W-:Y:S01]  /*1c37a0*/  IADD3.X R111, P2, PT, R39, R98, RZ, P2, !PT ;  /* 0x00000062276f7210 */ /* 0x000fe2000175e4ff */
[----:B------:R-:W-:-:S03]  /*1c37b0*/  IMAD.WIDE.U32.X R60, R67, -0x39c4fa40, R64, P5 ;  /* 0xc63b05c0433c7825 */ /* 0x000fc600028e0440 */
        /* <DEDUP_REMOVED lines=10> */
[----:B------:R-:W-:Y:S01]  /*1c3860*/  IMAD.WIDE.U32 R68, R17, R210, R68 ;  /* 0x000000d211447225 */ /* 0x000fe200078e0044 */
[----:B------:R-:W-:-:S02]  /*1c3870*/  IADD3.X R47, P2, PT, RZ, RZ, RZ, P2, !PT ;  /* 0x000000ffff2f7210 */ /* 0x000fc4000175e4ff */
[----:B------:R-:W-:Y:S01]  /*1c3880*/  IADD3.X RZ, P1, PT, R117, R89, RZ, P1, !PT ;  /* 0x0000005975ff7210 */ /* 0x000fe20000f3e4ff */
[----:B------:R-:W-:Y:S01]  /*1c3890*/  IMAD.WIDE.U32.X R74, R67, 0x1ae3a46, R74, P5 ;  /* 0x01ae3a46434a7825 */ /* 0x000fe200028e044a */
[----:B------:R-:W-:Y:S02]  /*1c38a0*/  IADD3 RZ, P5, PT, R110, R90, RZ ;  /* 0x0000005a6eff7210 */ /* 0x000fe40007fbe0ff */
[----:B------:R-:W-:Y:S01]  /*1c38b0*/  IADD3.X R65, P0, PT, R81, R122, RZ, P0, !PT ;  /* 0x0000007a51417210 */ /* 0x000fe2000071e4ff */
[----:B------:R-:W-:Y:S01]  /*1c38c0*/  IMAD.WIDE.U32 R112, R70, 0xf5138f, R112 ;  /* 0x00f5138f46707825 */ /* 0x000fe200078e0070 */
[----:B------:R-:W-:Y:S02]  /*1c38d0*/  SHF.L.W.U32.HI R49, R85, 0x1, R68 ;  /* 0x0000000155317819 */ /* 0x000fe40000010e44 */
[----:B------:R-:W-:Y:S01]  /*1c38e0*/  IADD3.X R103, P1, PT, R103, R106, RZ, P1, !PT ;  /* 0x0000006a67677210 */ /* 0x000fe20000f3e4ff */
[----:B------:R-:W-:Y:S01]  /*1c38f0*/  IMAD.X R51, RZ, RZ, RZ, P2 ;  /* 0x000000ffff337224 */ /* 0x000fe200010e06ff */
[----:B------:R-:W-:Y:S01]  /*1c3900*/  IADD3.X RZ, P5, PT, R111, R59, RZ, P5, !PT ;  /* 0x0000003b6fff7210 */ /* 0x000fe20002fbe4ff */
        /* <DEDUP_REMOVED lines=8> */
[----:B------:R-:W-:Y:S01]  /*1c3990*/  SHF.L.W.U32.HI R69, R68, 0x1, R71 ;  /* 0x0000000144457819 */ /* 0x000fe20000010e47 */
[----:B------:R-:W-:Y:S01]  /*1c39a0*/  IMAD.WIDE.U32 R66, R116, -0x1, RZ ;  /* 0xffffffff74427825 */ /* 0x000fe200078e00ff */
[----:B------:R-:W-:Y:S02]  /*1c39b0*/  IADD3.X R86, P1, PT, R51, R87, RZ, P1, !PT ;  /* 0x0000005733567210 */ /* 0x000fe40000f3e4ff */
[----:B------:R-:W-:Y:S01]  /*1c39c0*/  IADD3.X R59, P2, PT, R69, R97, RZ, P2, !PT ;  /* 0x00000061453b7210 */ /* 0x000fe2000175e4ff */
[----:B------:R-:W-:Y:S01]  /*1c39d0*/  IMAD.WIDE.U32 R68, R70, 0x6ca1493b, R110 ;  /* 0x6ca1493b46447825 */ /* 0x000fe200078e006e */
[----:B------:R-:W-:Y:S02]  /*1c39e0*/  IADD3.X R82, P1, PT, R82, R65, RZ, P1, !PT ;  /* 0x0000004152527210 */ /* 0x000fe40000f3e4ff */
[----:B------:R-:W-:Y:S01]  /*1c39f0*/  IADD3.X R110, P5, PT, RZ, RZ, RZ, P0, !PT ;  /* 0x000000ffff6e7210 */ /* 0x000fe200007be4ff */
[----:B------:R-:W-:Y:S01]  /*1c3a00*/  IMAD R65, R116, -0x7af74001, -R81 ;  /* 0x8508bfff74417824 */ /* 0x000fe200078e0a51 */
[----:B------:R-:W-:Y:S01]  /*1c3a10*/  IADD3.X R102, P0, PT, R103, R112, RZ, P3, !PT ;  /* 0x0000007067667210 */ /* 0x000fe20001f1e4ff */
[----:B------:R-:W-:-:S03]  /*1c3a20*/  IMAD.WIDE.U32 R44, R72, R210, R44 ;  /* 0x000000d2482c7225 */ /* 0x000fc600078e002c */
[----:B------:R-:W-:Y:S01]  /*1c3a30*/  IADD3 R65, PT, PT, R67, R65, RZ ;  /* 0x0000004143417210 */ /* 0x000fe20007ffe0ff */
[----:B------:R-:W-:Y:S01]  /*1c3a40*/  IMAD.X R112, RZ, RZ, RZ, P5 ;  /* 0x000000ffff707224 */ /* 0x000fe200028e06ff */
[----:B------:R-:W-:Y:S01]  /*1c3a50*/  IADD3.X R103, P5, PT, R106, R83, RZ, P0, !PT ;  /* 0x000000536a677210 */ /* 0x000fe200007be4ff */
[----:B------:R-:W-:Y:S01]  /*1c3a60*/  IMAD.IADD R108, R69, 0x1, R84 ;  /* 0x00000001456c7824 */ /* 0x000fe200078e0254 */
[----:B------:R-:W-:Y:S01]  /*1c3a70*/  IADD3.X R83, P0, PT, R86, R63, RZ, P1, !PT ;  /* 0x0000003f56537210 */ /* 0x000fe20000f1e4ff */
[----:B------:R-:W-:Y:S01]  /*1c3a80*/  IMAD.WIDE.U32 R86, R65, 0x1, RZ ;  /* 0x0000000141567825 */ /* 0x000fe200078e00ff */
[----:B------:R-:W-:Y:S02]  /*1c3a90*/  IADD3.X R47, P1, PT, RZ, RZ, RZ, P5, !PT ;  /* 0x000000ffff2f7210 */ /* 0x000fe40002f3e4ff */
[----:B------:R-:W-:Y:S01]  /*1c3aa0*/  IADD3 RZ, P3, PT, R102, R104, RZ ;  /* 0x0000006866ff7210 */ /* 0x000fe20007f7e0ff */
[----:B------:R-:W-:Y:S01]  /*1c3ab0*/  IMAD.WIDE.U32 R84, R66, 0x1, RZ ;  /* 0x0000000142547825 */ /* 0x000fe200078e00ff */
[----:B------:R-:W-:-:S02]  /*1c3ac0*/  SHF.L.W.U32.HI R51, R71, 0x1, R44 ;  /* 0x0000000147337819 */ /* 0x000fc40000010e2c */
[----:B------:R-:W-:Y:S01]  /*1c3ad0*/  IADD3.X RZ, P3, PT, R103, R91, RZ, P3, !PT ;  /* 0x0000005b67ff7210 */ /* 0x000fe20001f7e4ff */
[----:B------:R-:W-:Y:S01]  /*1c3ae0*/  IMAD.WIDE.U32 R86, P5, R66, -0x7af74000, R86 ;  /* 0x8508c00042567825 */ /* 0x000fe200078a0056 */
[----:B------:R-:W-:Y:S02]  /*1c3af0*/  IADD3.X R51, P2, PT, R51, R80, RZ, P2, !PT ;  /* 0x0000005033337210 */ /* 0x000fe4000175e4ff */
[----:B------:R-:W-:Y:S01]  /*1c3b00*/  IADD3.X R67, P0, PT, RZ, RZ, RZ, P0, !PT ;  /* 0x000000ffff437210 */ /* 0x000fe2000071e4ff */
[----:B------:R-:W-:Y:S01]  /*1c3b10*/  IMAD.X R41, RZ, RZ, RZ, P5 ;  /* 0x000000ffff297224 */ /* 0x000fe200028e06ff */
[----:B------:R-:W-:Y:S01]  /*1c3b20*/  IADD3 R80, P5, PT, R85, R86, RZ ;  /* 0x0000005655507210 */ /* 0x000fe20007fbe0ff */
[----:B------:R-:W-:Y:S01]  /*1c3b30*/  IMAD.IADD R107, R45, 0x1, R40 ;  /* 0x000000012d6b7824 */ /* 0x000fe200078e0228 */
[----:B------:R-:W-:Y:S01]  /*1c3b40*/  IADD3.X R45, P3, PT, R47, R100, RZ, P3, !PT ;  /* 0x000000642f2d7210 */ /* 0x000fe20001f7e4ff */
[----:B------:R-:W-:-:S03]  /*1c3b50*/  IMAD.WIDE.U32 R90, R65, 0x30000000, RZ ;  /* 0x30000000415a7825 */ /* 0x000fc600078e00ff */
[----:B------:R-:W-:Y:S01]  /*1c3b60*/  SHF.L.W.U32.HI R44, R44, 0x1, R107 ;  /* 0x000000012c2c7819 */ /* 0x000fe20000010e6b */
[----:B------:R-:W-:Y:S02]  /*1c3b70*/  IMAD.MOV.U32 R40, RZ, RZ, R87 ;  /* 0x000000ffff287224 */ /* 0x000fe400078e0057 */
[----:B------:R-:W-:-:S04]  /*1c3b80*/  IMAD.WIDE.U32 R96, R66, 0x30000000, RZ ;  /* 0x3000000042607825 */ /* 0x000fc800078e00ff */
[----:B------:R-:W-:-:S04]  /*1c3b90*/  IMAD.WIDE.U32.X R40, R65, -0x7af74000, R40, P5 ;  /* 0x8508c00041287825 */ /* 0x000fc800028e0428 */
[----:B------:R-:W-:-:S04]  /*1c3ba0*/  IMAD.WIDE.U32 R90, P5, R66, 0x170b5d44, R90 ;  /* 0x170b5d44425a7825 */ /* 0x000fc800078a005a */
[----:B------:R-:W-:Y:S01]  /*1c3bb0*/  IMAD.X R63, RZ, RZ, RZ, P1 ;  /* 0x000000ffff3f7224 */ /* 0x000fe200008e06ff */
[----:B------:R-:W-:Y:S01]  /*1c3bc0*/  MOV R98, R91 ;  /* 0x0000005b00627202 */ /* 0x000fe20000000f00 */
[----:B------:R-:W-:Y:S01]  /*1c3bd0*/  IMAD.X R99, RZ, RZ, RZ, P5 ;  /* 0x000000ffff637224 */ /* 0x000fe200028e06ff */
[----:B------:R-:W-:Y:S01]  /*1c3be0*/  IADD3 R97, P5, PT, R90, R97, RZ ;  /* 0x000000615a617210 */ /* 0x000fe20007fbe0ff */
[----:B------:R-:W-:Y:S01]  /*1c3bf0*/  IMAD.WIDE.U32 R86, R65, -0x45f6b800, RZ ;  /* 0xba09480041567825 */ /* 0x000fe200078e00ff */
[----:B------:R-:W-:Y:S02]  /*1c3c00*/  IADD3.X R101, P3, PT, R63, R101, RZ, P3, !PT ;  /* 0x000000653f657210 */ /* 0x000fe40001f7e4ff */
[----:B------:R-:W-:Y:S01]  /*1c3c10*/  IADD3 RZ, P1, PT, R116, R84, RZ ;  /* 0x0000005474ff7210 */ /* 0x000fe20007f3e0ff */
[----:B------:R-:W-:Y:S01]  /*1c3c20*/  IMAD.WIDE.U32 R102, R36, -0x45f6b800, R102 ;  /* 0xba09480024667825 */ /* 0x000fe200078e0066 */
[----:B------:R-:W-:Y:S02]  /*1c3c30*/  IADD3.X R100, P3, PT, R45, R68, RZ, P3, !PT ;  /* 0x000000442d647210 */ /* 0x000fe40001f7e4ff */
[----:B------:R-:W-:Y:S01]  /*1c3c40*/  IADD3.X RZ, P1, PT, R81, R80, RZ, P1, !PT ;  /* 0x0000005051ff7210 */ /* 0x000fe20000f3e4ff */
[----:B------:R-:W-:Y:S01]  /*1c3c50*/  IMAD.IADD R106, R103, 0x1, R94 ;  /* 0x00000001676a7824 */ /* 0x000fe200078e025e */
[----:B------:R-:W-:Y:S01]  /*1c3c60*/  IADD3.X R101, P3, PT, R101, R108, RZ, P3, !PT ;  /* 0x0000006c65657210 */ /* 0x000fe20001f7e4ff */
[----:B------:R-:W-:-:S04]  /*1c3c70*/  IMAD.WIDE.U32.X R98, R65, 0x170b5d44, R98, P5 ;  /* 0x170b5d4441627825 */ /* 0x000fc800028e0462 */
[----:B------:R-:W-:Y:S01]  /*1c3c80*/  IMAD.X R93, RZ, RZ, RZ, P0 ;  /* 0x000000ffff5d7224 */ /* 0x000fe200000e06ff */
[----:B------:R-:W-:Y:S01]  /*1c3c90*/  IADD3 RZ, P0, PT, R82, R88, RZ ;  /* 0x0000005852ff7210 */ /* 0x000fe20007f1e0ff */
[----:B------:R-:W-:-:S03]  /*1c3ca0*/  IMAD.WIDE.U32 R86, P5, R66, 0x1ef3622f, R86 ;  /* 0x1ef3622f42567825 */ /* 0x000fc600078a0056 */
[----:B------:R-:W-:Y:S01]  /*1c3cb0*/  IADD3.X RZ, P0, PT, R83, R52, RZ, P0, !PT ;  /* 0x0000003453ff7210 */ /* 0x000fe2000071e4ff */
[----:B------:R-:W-:Y:S01]  /*1c3cc0*/  IMAD.WIDE.U32 R94, R66, -0x45f6b800, RZ ;  /* 0xba094800425e7825 */ /* 0x000fe200078e00ff */
[----:B------:R-:W-:Y:S02]  /*1c3cd0*/  IADD3.X R52, P2, PT, R44, R43, RZ, P2, !PT ;  /* 0x0000002b2c347210 */ /* 0x000fe4000175e4ff */
[----:B------:R-:W-:Y:S01]  /*1c3ce0*/  IADD3.X R91, P0, PT, R67, R78, RZ, P0, !PT ;  /* 0x0000004e435b7210 */ /* 0x000fe2000071e4ff */
[----:B------:R-:W-:Y:S01]  /*1c3cf0*/  IMAD.X R89, RZ, RZ, RZ, P5 ;  /* 0x000000ffff597224 */ /* 0x000fe200028e06ff */
[----:B------:R-:W-:Y:S01]  /*1c3d00*/  IADD3 R103, P5, PT, R86, R95, RZ ;  /* 0x0000005f56677210 */ /* 0x000fe20007fbe0ff */
[----:B------:R-:W-:Y:S01]  /*1c3d10*/  IMAD.WIDE.U32 R68, R65, 0xf5138f, RZ ;  /* 0x00f5138f41447825 */ /* 0x000fe200078e00ff */
        /* <DEDUP_REMOVED lines=8> */
[----:B------:R-:W-:-:S04]  /*1c3da0*/  IMAD.WIDE.U32 R70, R70, 0x17c510ea, R82 ;  /* 0x17c510ea46467825 */ /* 0x000fc800078e0052 */
[----:B------:R-:W-:-:S04]  /*1c3db0*/  IMAD.WIDE.U32 R44, R65, 0x6ca1493b, RZ ;  /* 0x6ca1493b412c7825 */ /* 0x000fc800078e00ff */
[----:B------:R-:W-:Y:S01]  /*1c3dc0*/  IMAD.X R83, RZ, RZ, RZ, P5 ;  /* 0x000000ffff537224 */ /* 0x000fe200028e06ff */
[----:B------:R-:W-:Y:S01]  /*1c3dd0*/  IADD3 RZ, P5, PT, R100, R92, RZ ;  /* 0x0000005c64ff7210 */ /* 0x000fe20007fbe0ff */
[----:B------:R-:W-:Y:S02]  /*1c3de0*/  IMAD.MOV.U32 R82, RZ, RZ, R69 ;  /* 0x000000ffff527224 */ /* 0x000fe400078e0045 */
[----:B------:R-:W-:Y:S01]  /*1c3df0*/  IMAD.WIDE.U32 R78, R66, 0x6ca1493b, RZ ;  /* 0x6ca1493b424e7825 */ /* 0x000fe200078e00ff */
[----:B------:R-:W-:Y:S02]  /*1c3e00*/  IADD3.X RZ, P5, PT, R101, R57, RZ, P5, !PT ;  /* 0x0000003965ff7210 */ /* 0x000fe40002fbe4ff */
[----:B------:R-:W-:Y:S01]  /*1c3e10*/  IADD3.X R57, P1, PT, RZ, R40, RZ, P1, !PT ;  /* 0x00000028ff397210 */ /* 0x000fe20000f3e4ff */
[----:B------:R-:W-:-:S03]  /*1c3e20*/  IMAD.WIDE.U32.X R82, R65, 0x1a22d9f3, R82, P3 ;  /* 0x1a22d9f341527825 */ /* 0x000fc600018e0452 */
[----:B------:R-:W-:Y:S01]  /*1c3e30*/  IADD3.X R63, P1, PT, RZ, R41, RZ, P1, !PT ;  /* 0x00000029ff3f7210 */ /* 0x000fe20000f3e4ff */
[----:B------:R-:W-:-:S04]  /*1c3e40*/  IMAD.WIDE.U32 R44, P3, R66, -0x39c4fa40, R44 ;  /* 0xc63b05c0422c7825 */ /* 0x000fc8000786002c */
[----:B------:R-:W-:Y:S01]  /*1c3e50*/  IMAD.IADD R108, R71, 0x1, R38 ;  /* 0x00000001476c7824 */ /* 0x000fe200078e0226 */
[----:B------:R-:W-:Y:S01]  /*1c3e60*/  IADD3.X R81, PT, PT, RZ, RZ, RZ, P3, !PT ;  /* 0x000000ffff517210 */ /* 0x000fe20001ffe4ff */
[----:B------:R-:W-:Y:S01]  /*1c3e70*/  IMAD.MOV.U32 R80, RZ, RZ, R45 ;  /* 0x000000ffff507224 */ /* 0x000fe200078e002d */
[----:B------:R-:W-:Y:S01]  /*1c3e80*/  IADD3 R38, P3, PT, R44, R79, RZ ;  /* 0x0000004f2c267210 */ /* 0x000fe20007f7e0ff */
[----:B------:R-:W-:-:S04]  /*1c3e90*/  IMAD.WIDE.U32 R92, R65, 0x17c510ea, RZ ;  /* 0x17c510ea415c7825 */ /* 0x000fc800078e00ff */
[----:B------:R-:W-:Y:S01]  /*1c3ea0*/  IMAD.WIDE.U32.X R80, R65, -0x39c4fa40, R80, P3 ;  /* 0xc63b05c041507825 */ /* 0x000fe200018e0450 */
[----:B------:R-:W-:-:S03]  /*1c3eb0*/  IADD3.X R67, P3, PT, R67, R76, RZ, P5, !PT ;  /* 0x0000004c43437210 */ /* 0x000fc60002f7e4ff */
[----:B------:R-:W-:Y:S01]  /*1c3ec0*/  IMAD.WIDE.U32 R40, P5, R66, 0x1ae3a46, R92 ;  /* 0x01ae3a4642287825 */ /* 0x000fe200078a005c */
[----:B------:R-:W-:Y:S02]  /*1c3ed0*/  IADD3.X R77, P3, PT, R87, R77, RZ, P3, !PT ;  /* 0x0000004d574d7210 */ /* 0x000fe40001f7e4ff */
[----:B------:R-:W-:Y:S01]  /*1c3ee0*/  IADD3.X R92, P1, PT, R57, R102, RZ, P1, !PT ;  /* 0x00000066395c7210 */ /* 0x000fe20000f3e4ff */
[----:B------:R-:W-:Y:S01]  /*1c3ef0*/  IMAD.WIDE.U32 R104, R72, R17, R34 ;  /* 0x0000001148687225 */ /* 0x000fe200078e0022 */
[----:B------:R-:W-:Y:S02]  /*1c3f00*/  IADD3.X R76, P3, PT, R67, R70, RZ, P3, !PT ;  /* 0x00000046434c7210 */ /* 0x000fe40001f7e4ff */
[----:B------:R-:W-:Y:S01]  /*1c3f10*/  IADD3.X R93, P1, PT, R63, R106, RZ, P1, !PT ;  /* 0x0000006a3f5d7210 */ /* 0x000fe20000f3e4ff */
[----:B------:R-:W-:Y:S01]  /*1c3f20*/  IMAD.WIDE.U32 R34, R66, 0x17c510ea, RZ ;  /* 0x17c510ea42227825 */ /* 0x000fe200078e00ff */
[----:B------:R-:W-:Y:S02]  /*1c3f30*/  IADD3.X R77, P3, PT, R77, R108, RZ, P3, !PT ;  /* 0x0000006c4d4d7210 */ /* 0x000fe40001f7e4ff */
[----:B------:R-:W-:Y:S01]  /*1c3f40*/  IADD3.X R102, P0, PT, R91, R110, RZ, P0, !PT ;  /* 0x0000006e5b667210 */ /* 0x000fe2000071e4ff */
[----:B------:R-:W-:Y:S01]  /*1c3f50*/  IMAD.IADD R43, R105, 0x1, R32 ;  /* 0x00000001692b7824 */ /* 0x000fe200078e0220 */
[----:B------:R-:W-:Y:S01]  /*1c3f60*/  SHF.L.W.U32.HI R45, R107, 0x1, R104 ;  /* 0x000000016b2d7819 */ /* 0x000fe20000010e68 */
[----:B------:R-:W-:Y:S01]  /*1c3f70*/  IMAD.X R71, RZ, RZ, RZ, P5 ;  /* 0x000000ffff477224 */ /* 0x000fe200028e06ff */
[----:B------:R-:W-:Y:S01]  /*1c3f80*/  IADD3 R32, P5, PT, R40, R35, RZ ;  /* 0x0000002328207210 */ /* 0x000fe20007fbe0ff */
[----:B------:R-:W-:Y:S01]  /*1c3f90*/  IMAD.WIDE.U32.X R30, R196, R196, R30, P4 ;  /* 0x000000c4c41e7225 */ /* 0x000fe200020e041e */
[----:B------:R-:W-:-:S02]  /*1c3fa0*/  IADD3.X R35, P1, PT, RZ, RZ, RZ, P1, !PT ;  /* 0x000000ffff237210 */ /* 0x000fc40000f3e4ff */
[----:B------:R-:W-:Y:S01]  /*1c3fb0*/  IADD3.X R57, P4, PT, RZ, RZ, RZ, P3, !PT ;  /* 0x000000ffff397210 */ /* 0x000fe20001f9e4ff */
[----:B------:R-:W-:Y:S01]  /*1c3fc0*/  IMAD.MOV.U32 R70, RZ, RZ, R41 ;  /* 0x000000ffff467224 */ /* 0x000fe200078e0029 */
[----:B------:R-:W-:Y:S01]  /*1c3fd0*/  IADD3 RZ, P3, PT, R92, R96, RZ ;  /* 0x000000605cff7210 */ /* 0x000fe20007f7e0ff */
[----:B------:R-:W-:Y:S01]  /*1c3fe0*/  IMAD.X R41, RZ, RZ, RZ, P1 ;  /* 0x000000ffff297224 */ /* 0x000fe200008e06ff */
[----:B------:R-:W-:Y:S01]  /*1c3ff0*/  IADD3 RZ, P1, PT, R76, R50, RZ ;  /* 0x000000324cff7210 */ /* 0x000fe20007f3e0ff */
[----:B------:R-:W-:Y:S01]  /*1c4000*/  IMAD.X R63, RZ, RZ, RZ, P4 ;  /* 0x000000ffff3f7224 */ /* 0x000fe200020e06ff */
[----:B------:R-:W-:Y:S01]  /*1c4010*/  IADD3.X RZ, P3, PT, R93, R97, RZ, P3, !PT ;  /* 0x000000615dff7210 */ /* 0x000fe20001f7e4ff */
[----:B------:R-:W-:Y:S01]  /*1c4020*/  IMAD.WIDE.U32 R92, R66, 0x30000000, R92 ;  /* 0x30000000425c7825 */ /* 0x000fe200078e005c */
[----:B------:R-:W-:Y:S02]  /*1c4030*/  IADD3.X RZ, P1, PT, R77, R37, RZ, P1, !PT ;  /* 0x000000254dff7210 */ /* 0x000fe40000f3e4ff */
[----:B------:R-:W-:Y:S01]  /*1c4040*/  SHF.L.W.U32.HI R47, R104, 0x1, R43 ;  /* 0x00000001682f7819 */ /* 0x000fe20000010e2b */
        /* <DEDUP_REMOVED lines=22> */
[----:B------:R-:W-:-:S02]  /*1c41b0*/  IADD3 RZ, P0, PT, R100, R94, RZ ;  /* 0x0000005e64ff7210 */ /* 0x000fc40007f1e0ff */
[----:B------:R-:W-:Y:S01]  /*1c41c0*/  IADD3.X R94, PT, PT, RZ, RZ, RZ, P5, P3 ;  /* 0x000000ffff5e7210 */ /* 0x000fe20002fe64ff */
[----:B------:R-:W-:Y:S01]  /*1c41d0*/  IMAD.WIDE.U32 R36, R36, 0x17c510ea, R60 ;  /* 0x17c510ea24247825 */ /* 0x000fe200078e003c */
        /* <DEDUP_REMOVED lines=16> */
[----:B------:R-:W-:Y:S01]  /*1c42e0*/  IMAD.IADD R46, R65, 0x1, R86 ;  /* 0x00000001412e7824 */ /* 0x000fe200078e0256 */
[----:B------:R-:W-:Y:S01]  /*1c42f0*/  IADD3.X RZ, P3, PT, R41, R90, RZ, P3, !PT ;  /* 0x0000005a29ff7210 */ /* 0x000fe20001f7e4ff */
[----:B------:R-:W-:Y:S01]  /*1c4300*/  IMAD.X R87, RZ, RZ, RZ, P1 ;  /* 0x000000ffff577224 */ /* 0x000fe200008e06ff */
[----:B------:R-:W-:Y:S01]  /*1c4310*/  IADD3.X R76, P1, PT, R77, R76, RZ, P5, !PT ;  /* 0x0000004c4d4c7210 */ /* 0x000fe20002f3e4ff */
[----:B------:R-:W-:Y:S01]  /*1c4320*/  IMAD.MOV.U32 R86, RZ, RZ, R93 ;  /* 0x000000ffff567224 */ /* 0x000fe200078e005d */
        /* <DEDUP_REMOVED lines=16> */
[----:B------:R-:W-:Y:S01]  /*1c4430*/  IMAD.WIDE.U32 R88, R48, 0xf5138f, RZ ;  /* 0x00f5138f30587825 */ /* 0x000fe200078e00ff */
[----:B------:R-:W-:Y:S02]  /*1c4440*/  IADD3.X R65, P3, PT, R35, R46, RZ, P3, !PT ;  /* 0x0000002e23417210 */ /* 0x000fe40001f7e4ff */
[----:B------:R-:W-:Y:S01]  /*1c4450*/  IADD3.X R63, PT, PT, RZ, RZ, RZ, P1, !PT ;  /* 0x000000ffff3f7210 */ /* 0x000fe20000ffe4ff */
[----:B------:R-:W-:Y:S01]  /*1c4460*/  IMAD.IADD R35, R37, 0x1, R62 ;  /* 0x0000000125237824 */ /* 0x000fe200078e023e */
[----:B------:R-:W-:Y:S01]  /*1c4470*/  IADD3 R41, P5, PT, R74, R61, RZ ;  /* 0x0000003d4a297210 */ /* 0x000fe20007fbe0ff */
[----:B------:R-:W-:Y:S01]  /*1c4480*/  IMAD.MOV.U32 R62, RZ, RZ, R75 ;  /* 0x000000ffff3e7224 */ /* 0x000fe200078e004b */
[----:B------:R-:W-:Y:S01]  /*1c4490*/  IADD3 RZ, P1, PT, R64, R60, RZ ;  /* 0x0000003c40ff7210 */ /* 0x000fe20007f3e0ff */
[----:B------:R-:W-:Y:S01]  /*1c44a0*/  IMAD.WIDE.U32 R84, R48, 0x30000000, R64 ;  /* 0x3000000030547825 */ /* 0x000fe200078e0040 */
[----:B------:R-:W-:-:S02]  /*1c44b0*/  IADD3.X R87, P3, PT, RZ, RZ, RZ, P3, !PT ;  /* 0x000000ffff577210 */ /* 0x000fc40001f7e4ff */
        /* <DEDUP_REMOVED lines=14> */
[----:B------:R-:W-:Y:S01]  /*1c45a0*/  IMAD.X R51, RZ, RZ, RZ, P0 ;  /* 0x000000ffff337224 */ /* 0x000fe200000e06ff */
[----:B------:R-:W-:Y:S01]  /*1c45b0*/  IADD3.X R86, P3, PT, R87, R36, RZ, P1, !PT ;  /* 0x0000002457567210 */ /* 0x000fe20000f7e4ff */
[----:B------:R-:W-:Y:S01]  /*1c45c0*/  IMAD.WIDE.U32 R82, P0, R48, 0x1ef3622f, R82 ;  /* 0x1ef3622f30527825 */ /* 0x000fe20007800052 */
[----:B------:R-:W-:Y:S02]  /*1c45d0*/  IADD3 RZ, P1, PT, R60, R78, RZ ;  /* 0x0000004e3cff7210 */ /* 0x000fe40007f3e0ff */
[----:B------:R-:W-:Y:S01]  /*1c45e0*/  IADD3.X R87, P3, PT, R62, R69, RZ, P3, !PT ;  /* 0x000000453e577210 */ /* 0x000fe20001f7e4ff */
[----:B------:R-:W-:Y:S01]  /*1c45f0*/  IMAD.WIDE.U32 R68, R57, 0xf5138f, RZ ;  /* 0x00f5138f39447825 */ /* 0x000fe200078e00ff */
[----:B------:R-:W-:Y:S02]  /*1c4600*/  IADD3.X RZ, P1, PT, R61, R38, RZ, P1, !PT ;  /* 0x000000263dff7210 */ /* 0x000fe40000f3e4ff */
[----:B------:R-:W-:Y:S01]  /*1c4610*/  IADD3.X R35, P3, PT, RZ, RZ, RZ, P3, !PT ;  /* 0x000000ffff237210 */ /* 0x000fe20001f7e4ff */
[----:B------:R-:W-:Y:S01]  /*1c4620*/  IMAD.WIDE.U32 R36, R48, -0x45f6b800, RZ ;  /* 0xba09480030247825 */ /* 0x000fe200078e00ff */
[----:B------:R-:W-:-:S02]  /*1c4630*/  SHF.L.W.U32.HI R43, R43, 0x1, R42 ;  /* 0x000000012b2b7819 */ /* 0x000fc40000010e2a */
[----:B------:R-:W-:Y:S01]  /*1c4640*/  IADD3.X R41, PT, PT, RZ, RZ, RZ, P3, !PT ;  /* 0x000000ffff297210 */ /* 0x000fe20001ffe4ff */
[----:B------:R-:W-:Y:S01]  /*1c4650*/  IMAD.WIDE.U32 R68, P3, R48, 0x1a22d9f3, R68 ;  /* 0x1a22d9f330447825 */ /* 0x000fe20007860044 */
[----:B------:R-:W-:-:S03]  /*1c4660*/  SHF.L.W.U32.HI R42, R42, 0x1, R33 ;  /* 0x000000012a2a7819 */ /* 0x000fc60000010e21 */
[----:B------:R-:W-:Y:S01]  /*1c4670*/  IMAD.X R39, RZ, RZ, RZ, P0 ;  /* 0x000000ffff277224 */ /* 0x000fe200000e06ff */
[----:B------:R-:W-:Y:S01]  /*1c4680*/  IADD3 R37, P0, PT, R82, R37, RZ ;  /* 0x0000002552257210 */ /* 0x000fe20007f1e0ff */
[----:B------:R-:W-:Y:S02]  /*1c4690*/  IMAD.MOV.U32 R38, RZ, RZ, R83 ;  /* 0x000000ffff267224 */ /* 0x000fe400078e0053 */
[----:B------:R-:W-:Y:S01]  /*1c46a0*/  IMAD.X R91, RZ, RZ, RZ, P3 ;  /* 0x000000ffff5b7224 */ /* 0x000fe200018e06ff */
[----:B------:R-:W-:Y:S01]  /*1c46b0*/  IADD3 R89, P3, PT, R68, R89, RZ ;  /* 0x0000005944597210 */ /* 0x000fe20007f7e0ff */
[----:B------:R-:W-:-:S04]  /*1c46c0*/  IMAD.WIDE.U32 R62, R57, 0x6ca1493b, RZ ;  /* 0x6ca1493b393e7825 */ /* 0x000fc800078e00ff */
        /* <DEDUP_REMOVED lines=11> */
[----:B------:R-:W-:Y:S02]  /*1c4780*/  IADD3.X R41, P0, PT, R41, R39, RZ, P0, !PT ;  /* 0x0000002729297210 */ /* 0x000fe4000071e4ff */
[----:B------:R-:W-:Y:S01]  /*1c4790*/  IADD3.X R39, P1, PT, R80, R67, RZ, P1, !PT ;  /* 0x0000004350277210 */ /* 0x000fe20000f3e4ff */
[----:B------:R-:W-:Y:S02]  /*1c47a0*/  IMAD.IADD R49, R85, 0x1, R74 ;  /* 0x0000000155317824 */ /* 0x000fe400078e024a */
        /* <DEDUP_REMOVED lines=9> */
[----:B------:R-:W-:Y:S02]  /*1c4840*/  IADD3.X R78, P0, PT, R35, R78, RZ, P0, !PT ;  /* 0x0000004e234e7210 */ /* 0x000fe4000071e4ff */
[----:B------:R-:W-:Y:S01]  /*1c4850*/  IADD3.X R59, P1, PT, RZ, RZ, RZ, P1, !PT ;  /* 0x000000ffff3b7210 */ /* 0x000fe20000f3e4ff */
[----:B------:R-:W-:-:S04]  /*1c4860*/  IMAD.WIDE.U32 R50, P3, R48, 0x1ae3a46, R50 ;  /* 0x01ae3a4630327825 */ /* 0x000fc80007860032 */
[----:B------:R-:W-:-:S04]  /*1c4870*/  IMAD.WIDE.U32 R64, R48, 0x17c510ea, RZ ;  /* 0x17c510ea30407825 */ /* 0x000fc800078e00ff */
        /* <DEDUP_REMOVED lines=9> */
[C---:B------:R-:W-:Y:S01]  /*1c4910*/  IMAD.WIDE.U32 R92, R36.reuse, 0x1, RZ ;  /* 0x00000001245c7825 */ /* 0x040fe200078e00ff */
[----:B------:R-:W-:Y:S02]  /*1c4920*/  IADD3.X RZ, P3, PT, R39, R32, RZ, P3, !PT ;  /* 0x0000002027ff7210 */ /* 0x000fe40001f7e4ff */
[----:B------:R-:W-:Y:S01]  /*1c4930*/  IADD3.X R32, P4, PT, RZ, RZ, RZ, P4, !PT ;  /* 0x000000ffff207210 */ /* 0x000fe2000279e4ff */
[----:B------:R-:W-:Y:S01]  /*1c4940*/  IMAD.X R63, RZ, RZ, RZ, P1 ;  /* 0x000000ffff3f7224 */ /* 0x000fe200008e06ff */
[----:B------:R-:W-:Y:S01]  /*1c4950*/  IADD3.X R46, P3, PT, R59, R70, RZ, P3, !PT ;  /* 0x000000463b2e7210 */ /* 0x000fe20001f7e4ff */
[----:B------:R-:W-:-:S03]  /*1c4960*/  IMAD.WIDE.U32 R34, P1, R36, -0x7af74000, R80 ;  /* 0x8508c00024227825 */ /* 0x000fc60007820050 */
[----:B------:R-:W-:Y:S01]  /*1c4970*/  IADD3.X R70, P3, PT, R63, R71, RZ, P3, !PT ;  /* 0x000000473f467210 */ /* 0x000fe20001f7e4ff */
[----:B------:R-:W-:Y:S01]  /*1c4980*/  IMAD.WIDE.U32 R80, R48, -0x45f6b800, R86 ;  /* 0xba09480030507825 */ /* 0x000fe200078e0056 */
[----:B------:R-:W-:-:S03]  /*1c4990*/  IADD3.X R63, P5, PT, RZ, R32, RZ, P5, !PT ;  /* 0x00000020ff3f7210 */ /* 0x000fc60002fbe4ff */
        /* <DEDUP_REMOVED lines=9> */
[----:B------:R-:W-:-:S03]  /*1c4a30*/  IADD3.X R63, PT, PT, RZ, RZ, RZ, P5, P4 ;  /* 0x000000ffff3f7210 */ /* 0x000fc60002fe84ff */
[----:B------:R-:W-:Y:S01]  /*1c4a40*/  IMAD.WIDE.U32.X R34, R37, -0x7af74000, R82, P1 ;  /* 0x8508c00025227825 */ /* 0x000fe200008e0452 */
[----:B------:R-:W-:-:S03]  /*1c4a50*/  IADD3 RZ, P1, PT, R78, R88, RZ ;  /* 0x000000584eff7210 */ /* 0x000fc60007f3e0ff */
[----:B------:R-:W-:Y:S01]  /*1c4a60*/  IMAD.WIDE.U32 R38, R37, 0x30000000, RZ ;  /* 0x3000000025267825 */ /* 0x000fe200078e00ff */
[----:B------:R-:W-:Y:S02]  /*1c4a70*/  IADD3.X RZ, P1, PT, R79, R89, RZ, P1, !PT ;  /* 0x000000594fff7210 */ /* 0x000fe40000f3e4ff */
[----:B------:R-:W-:Y:S01]  /*1c4a80*/  IADD3.X R49, P0, PT, RZ, R34, RZ, P0, !PT ;  /* 0x00000022ff317210 */ /* 0x000fe2000071e4ff */
[----:B------:R-:W-:Y:S01]  /*1c4a90*/  IMAD.IADD R59, R67, 0x1, R40 ;  /* 0x00000001433b7824 */ /* 0x000fe200078e0228 */
[----:B------:R-:W-:Y:S02]  /*1c4aa0*/  IADD3.X R51, P1, PT, R51, R90, RZ, P1, !PT ;  /* 0x0000005a33337210 */ /* 0x000fe40000f3e4ff */
        /* <DEDUP_REMOVED lines=8> */
[----:B------:R-:W-:Y:S02]  /*1c4b30*/  IADD3.X R67, P1, PT, R90, R59, RZ, P1, !PT ;  /* 0x0000003b5a437210 */ /* 0x000fe40000f3e4ff */
[----:B------:R-:W-:Y:S02]  /*1c4b40*/  IADD3.X R45, PT, PT, RZ, RZ, RZ, P4, !PT ;  /* 0x000000ffff2d7210 */ /* 0x000fe400027fe4ff */
[----:B------:R-:W-:Y:S02]  /*1c4b50*/  IADD3 R41, P5, PT, R34, R41, RZ ;  /* 0x0000002922297210 */ /* 0x000fe40007fbe0ff */
[----:B------:R-:W-:Y:S02]  /*1c4b60*/  IADD3 RZ, P4, PT, R38, R40, RZ ;  /* 0x0000002826ff7210 */ /* 0x000fe40007f9e0ff */
        /* <DEDUP_REMOVED lines=8> */
[----:B------:R-:W-:Y:S01]  /*1c4bf0*/  IMAD.WIDE.U32 R40, R37, -0x45f6b800, RZ ;  /* 0xba09480025287825 */ /* 0x000fe200078e00ff */
        /* <DEDUP_REMOVED lines=30> */
[----:B------:R-:W-:Y:S01]  /*1c4de0*/  IMAD.WIDE.U32 R74, R36, 0xf5138f, RZ ;  /* 0x00f5138f244a7825 */ /* 0x000fe200078e00ff */
[----:B------:R-:W-:Y:S02]  /*1c4df0*/  IADD3.X R65, PT, PT, RZ, RZ, RZ, P1, !PT ;  /* 0x000000ffff417210 */ /* 0x000fe40000ffe4ff */
[----:B------:R-:W-:Y:S01]  /*1c4e00*/  IADD3 RZ, P1, PT, R68, R64, RZ ;  /* 0x0000004044ff7210 */ /* 0x000fe20007f3e0ff */
[----:B------:R-:W-:-:S03]  /*1c4e10*/  IMAD.WIDE.U32 R46, R48, 0x6ca1493b, R66 ;  /* 0x6ca1493b302e7825 */ /* 0x000fc600078e0042 */
[----:B------:R-:W-:Y:S01]  /*1c4e20*/  IADD3.X RZ, P1, PT, R69, R85, RZ, P1, !PT ;  /* 0x0000005545ff7210 */ /* 0x000fe20000f3e4ff */
[----:B------:R-:W-:Y:S01]  /*1c4e30*/  IMAD.X R57, RZ, RZ, RZ, P4 ;  /* 0x000000ffff397224 */ /* 0x000fe200020e06ff */
[----:B------:R-:W-:Y:S01]  /*1c4e40*/  IADD3 R35, P4, PT, R40, R75, RZ ;  /* 0x0000004b28237210 */ /* 0x000fe20007f9e0ff */
[----:B------:R-:W-:Y:S01]  /*1c4e50*/  IMAD.IADD R63, R47, 0x1, R62 ;  /* 0x000000012f3f7824 */ /* 0x000fe200078e023e */
[----:B------:R-:W-:Y:S01]  /*1c4e60*/  IADD3.X R46, P5, PT, R31, R46, RZ, P5, !PT ;  /* 0x0000002e1f2e7210 */ /* 0x000fe20002fbe4ff */
[----:B------:R-:W-:Y:S01]  /*1c4e70*/  IMAD.MOV.U32 R64, RZ, RZ, R41 ;  /* 0x000000ffff407224 */ /* 0x000fe200078e0029 */
[----:B------:R-:W-:Y:S01]  /*1c4e80*/  IADD3.X R41, P1, PT, R51, R60, RZ, P1, !PT ;  /* 0x0000003c33297210 */ /* 0x000fe20000f3e4ff */
[----:B------:R-:W-:Y:S01]  /*1c4e90*/  IMAD.WIDE.U32 R48, R48, 0x17c510ea, R68 ;  /* 0x17c510ea30307825 */ /* 0x000fe200078e0044 */
[----:B------:R-:W-:Y:S02]  /*1c4ea0*/  IADD3.X R47, P5, PT, R70, R63, RZ, P5, !PT ;  /* 0x0000003f462f7210 */ /* 0x000fe40002fbe4ff */
[----:B------:R-:W-:Y:S01]  /*1c4eb0*/  IADD3.X R68, P3, PT, RZ, RZ, RZ, P3, !PT ;  /* 0x000000ffff447210 */ /* 0x000fe20001f7e4ff */
[----:B------:R-:W-:Y:S01]  /*1c4ec0*/  IMAD.WIDE.U32.X R64, R37, 0x1a22d9f3, R64, P4 ;  /* 0x1a22d9f325407825 */ /* 0x000fe200020e0440 */
[----:B------:R-:W-:-:S02]  /*1c4ed0*/  IADD3 RZ, P4, PT, R46, R74, RZ ;  /* 0x0000004a2eff7210 */ /* 0x000fc40007f9e0ff */
[----:B------:R-:W-:Y:S01]  /*1c4ee0*/  IADD3.X R31, P5, PT, RZ, RZ, RZ, P5, !PT ;  /* 0x000000ffff1f7210 */ /* 0x000fe20002fbe4ff */
[----:B------:R-:W-:Y:S01]  /*1c4ef0*/  IMAD.WIDE.U32 R62, R204, R72, RZ ;  /* 0x00000048cc3e7225 */ /* 0x000fe200078e00ff */
[----:B------:R-:W-:Y:S02]  /*1c4f00*/  IADD3.X RZ, P4, PT, R47, R35, RZ, P4, !PT ;  /* 0x000000232fff7210 */ /* 0x000fe4000279e4ff */
[----:B------:R-:W-:Y:S01]  /*1c4f10*/  IADD3.X R68, P0, PT, RZ, R68, RZ, P0, !PT ;  /* 0x00000044ff447210 */ /* 0x000fe2000071e4ff */
[----:B------:R-:W-:Y:S01]  /*1c4f20*/  IMAD.X R35, RZ, RZ, RZ, P5 ;  /* 0x000000ffff237224 */ /* 0x000fe200028e06ff */
[----:B------:R-:W-:Y:S01]  /*1c4f30*/  IADD3.X R31, P4, PT, R31, R64, RZ, P4, !PT ;  /* 0x000000401f1f7210 */ /* 0x000fe2000279e4ff */
[----:B------:R-:W-:Y:S01]  /*1c4f40*/  IMAD.WIDE.U32 R66, R37, 0x6ca1493b, RZ ;  /* 0x6ca1493b25427825 */ /* 0x000fe200078e00ff */
[----:B------:R-:W-:Y:S02]  /*1c4f50*/  IADD3.X R52, P1, PT, R57, R61, RZ, P1, !PT ;  /* 0x0000003d39347210 */ /* 0x000fe40000f3e4ff */
[----:B------:R-:W-:Y:S01]  /*1c4f60*/  IADD3.X R32, P4, PT, R35, R65, RZ, P4, !PT ;  /* 0x0000004123207210 */ /* 0x000fe2000279e4ff */
[----:B------:R-:W-:-:S03]  /*1c4f70*/  IMAD.WIDE.U32 R62, P5, R72, R204, R62 ;  /* 0x000000cc483e7225 */ /* 0x000fc600078a003e */
[----:B------:R-:W-:Y:S01]  /*1c4f80*/  IADD3.X R60, P4, PT, R31, R48, RZ, P4, !PT ;  /* 0x000000301f3c7210 */ /* 0x000fe2000279e4ff */
[----:B------:R-:W-:Y:S01]  /*1c4f90*/  IMAD.X R51, RZ, RZ, RZ, P5 ;  /* 0x000000ffff337224 */ /* 0x000fe200028e06ff */
[----:B------:R-:W-:Y:S01]  /*1c4fa0*/  IADD3.X R31, PT, PT, RZ, RZ, RZ, P0, P3 ;  /* 0x000000ffff1f7210 */ /* 0x000fe200007e64ff */
[----:B------:R-:W-:-:S04]  /*1c4fb0*/  IMAD.WIDE.U32 R64, R36, 0x6ca1493b, RZ ;  /* 0x6ca1493b24407825 */ /* 0x000fc800078e00ff */
[----:B------:R-:W-:Y:S01]  /*1c4fc0*/  IMAD.WIDE.U32 R66, P5, R36, -0x39c4fa40, R66 ;  /* 0xc63b05c024427825 */ /* 0x000fe200078a0042 */
[----:B------:R-:W-:-:S03]  /*1c4fd0*/  IADD3 RZ, P0, PT, R60, R64, RZ ;  /* 0x000000403cff7210 */ /* 0x000fc60007f1e0ff */
[----:B------:R-:W-:Y:S01]  /*1c4fe0*/  IMAD.IADD R35, R49, 0x1, R50 ;  /* 0x0000000131237824 */ /* 0x000fe200078e0232 */
[----:B------:R-:W-:Y:S01]  /*1c4ff0*/  IADD3 R69, P3, PT, R66, R65, RZ ;  /* 0x0000004142457210 */ /* 0x000fe20007f7e0ff */
[----:B------:R-:W-:Y:S01]  /*1c5000*/  IMAD.WIDE.U32 R48, R72, R72, RZ ;  /* 0x0000004848307225 */ /* 0x000fe200078e00ff */
[----:B------:R-:W-:Y:S02]  /*1c5010*/  MOV R64, R67 ;  /* 0x0000004300407202 */ /* 0x000fe40000000f00 */
[----:B------:R-:W-:Y:S01]  /*1c5020*/  IADD3.X R61, P4, PT, R32, R35, RZ, P4, !PT ;  /* 0x00000023203d7210 */ /* 0x000fe2000279e4ff */
[----:B------:R-:W-:Y:S01]  /*1c5030*/  IMAD.X R65, RZ, RZ, RZ, P5 ;  /* 0x000000ffff417224 */ /* 0x000fe200028e06ff */
[----:B------:R-:W-:Y:S01]  /*1c5040*/  IADD3.X R57, P2, PT, R43, R48, RZ, P2, !PT ;  /* 0x000000302b397210 */ /* 0x000fe2000175e4ff */
[----:B------:R-:W-:Y:S01]  /*1c5050*/  IMAD.MOV.U32 R50, RZ, RZ, R63 ;  /* 0x000000ffff327224 */ /* 0x000fe200078e003f */
[----:B------:R-:W-:Y:S01]  /*1c5060*/  IADD3 R59, P5, PT, R49, R62, RZ ;  /* 0x0000003e313b7210 */ /* 0x000fe20007fbe0ff */
[----:B------:R-:W-:Y:S01]  /*1c5070*/  IMAD.WIDE.U32.X R48, R37, -0x39c4fa40, R64, P3 ;  /* 0xc63b05c025307825 */ /* 0x000fe200018e0440 */
        /* <DEDUP_REMOVED lines=10> */
[----:B------:R-:W-:-:S03]  /*1c5120*/  IMAD.WIDE.U32 R68, P3, R36, 0x1ae3a46, R68 ;  /* 0x01ae3a4624447825 */ /* 0x000fc60007860044 */
[----:B------:R-:W-:Y:S01]  /*1c5130*/  IADD3.X R31, P0, PT, R31, R49, RZ, P0, !PT ;  /* 0x000000311f1f7210 */ /* 0x000fe2000071e4ff */
[----:B------:R-:W-:Y:S01]  /*1c5140*/  IMAD.X R49, RZ, RZ, RZ, P3 ;  /* 0x000000ffff317224 */ /* 0x000fe200018e06ff */
[----:B------:R-:W-:Y:S01]  /*1c5150*/  IADD3 R41, P3, PT, R68, R65, RZ ;  /* 0x0000004144297210 */ /* 0x000fe20007f7e0ff */
[C---:B------:R-:W-:Y:S01]  /*1c5160*/  IMAD.WIDE.U32 R44, R36.reuse, -0x45f6b800, R44 ;  /* 0xba094800242c7825 */ /* 0x040fe200078e002c */
[----:B------:R-:W-:Y:S02]  /*1c5170*/  IADD3.X R32, P4, PT, R35, R48, RZ, P4, !PT ;  /* 0x0000003023207210 */ /* 0x000fe4000279e4ff */
[----:B------:R-:W-:Y:S01]  /*1c5180*/  IADD3.X R42, P0, PT, R43, R42, RZ, P0, !PT ;  /* 0x0000002a2b2a7210 */ /* 0x000fe2000071e4ff */
[----:B------:R-:W-:Y:S02]  /*1c5190*/  IMAD.MOV.U32 R48, RZ, RZ, R69 ;  /* 0x000000ffff307224 */ /* 0x000fe400078e0045 */
[----:B------:R-:W-:Y:S01]  /*1c51a0*/  IMAD.WIDE.U32 R62, R36, 0x30000000, R38 ;  /* 0x30000000243e7825 */ /* 0x000fe200078e0026 */
[----:B------:R-:W-:-:S02]  /*1c51b0*/  IADD3.X R43, P0, PT, R31, R32, RZ, P0, !PT ;  /* 0x000000201f2b7210 */ /* 0x000fc4000071e4ff */
[----:B------:R-:W-:Y:S01]  /*1c51c0*/  IADD3.X R32, P1, PT, RZ, RZ, RZ, P1, !PT ;  /* 0x000000ffff207210 */ /* 0x000fe20000f3e4ff */
[----:B------:R-:W-:Y:S01]  /*1c51d0*/  IMAD.WIDE.U32.X R48, R37, 0x1ae3a46, R48, P3 ;  /* 0x01ae3a4625307825 */ /* 0x000fe200018e0430 */
[----:B------:R-:W-:Y:S02]  /*1c51e0*/  IADD3 RZ, P3, PT, R42, R64, RZ ;  /* 0x000000402aff7210 */ /* 0x000fe40007f7e0ff */
[----:B------:R-:W-:Y:S01]  /*1c51f0*/  IADD3.X R31, P0, PT, RZ, RZ, RZ, P0, !PT ;  /* 0x000000ffff1f7210 */ /* 0x000fe2000071e4ff */
[----:B------:R-:W-:Y:S01]  /*1c5200*/  IMAD.WIDE.U32.X R38, R204, R204, R50, P5 ;  /* 0x000000cccc267225 */ /* 0x000fe200028e0432 */
[----:B------:R-:W-:-:S03]  /*1c5210*/  IADD3.X RZ, P3, PT, R43, R41, RZ, P3, !PT ;  /* 0x000000292bff7210 */ /* 0x000fc60001f7e4ff */
[----:B------:R-:W-:Y:S01]  /*1c5220*/  IMAD.IADD R35, R45, 0x1, R30 ;  /* 0x000000012d237824 */ /* 0x000fe200078e021e */
[----:B------:R-:W-:Y:S01]  /*1c5230*/  IADD3.X R31, P3, PT, R31, R48, RZ, P3, !PT ;  /* 0x000000301f1f7210 */ /* 0x000fe20001f7e4ff */
[----:B------:R-:W-:Y:S01]  /*1c5240*/  IMAD.X R48, RZ, RZ, RZ, P0 ;  /* 0x000000ffff307224 */ /* 0x000fe200000e06ff */
[----:B------:R-:W-:Y:S01]  /*1c5250*/  LEA.HI.X R33, P2, R33, R38, RZ, 0x1, P2 ;  /* 0x0000002621217211 */ /* 0x000fe20001050cff */
[----:B------:R-:W-:-:S03]  /*1c5260*/  IMAD.WIDE.U32 R46, R36, 0xf5138f, R46 ;  /* 0x00f5138f242e7825 */ /* 0x000fc600078e002e */
[----:B------:R-:W-:Y:S01]  /*1c5270*/  IADD3.X R48, P0, PT, R48, R49, RZ, P3, !PT ;  /* 0x0000003130307210 */ /* 0x000fe20001f1e4ff */
[C---:B------:R-:W-:Y:S01]  /*1c5280*/  IMAD.WIDE.U32 R60, R36.reuse, 0x6ca1493b, R60 ;  /* 0x6ca1493b243c7825 */ /* 0x040fe200078e003c */
[----:B------:R-:W-:Y:S02]  /*1c5290*/  MOV R51, R46 ;  /* 0x0000002e00337202 */ /* 0x000fe40000000f00 */
[----:B------:R-:W-:Y:S01]  /*1c52a0*/  IADD3.X R30, P4, P0, R31, RZ, R32, P0, P4 ;  /* 0x000000ff1f1e7210 */ /* 0x000fe20000088420 */
[----:B------:R-:W-:Y:S01]  /*1c52b0*/  IMAD.WIDE.U32 R36, R36, 0x17c510ea, R42 ;  /* 0x17c510ea24247825 */ /* 0x000fe200078e002a */
[----:B------:R-:W-:-:S03]  /*1c52c0*/  IADD3.X R31, PT, PT, RZ, RZ, RZ, P1, !PT ;  /* 0x000000ffff1f7210 */ /* 0x000fc60000ffe4ff */
        /* <DEDUP_REMOVED lines=96> */
.L_x_1531:
[----:B------:R-:W-:Y:S05]  /*1c58d0*/  BSYNC.RELIABLE B3 ;  /* 0x0000000000037941 */ /* 0x000fea0003800100 */
.L_x_1530:
        /* <DEDUP_REMOVED lines=12> */
.L_x_1529:
[----:B------:R-:W-:Y:S05]  /*1c59a0*/  BSYNC.RECONVERGENT B2 ;  /* 0x0000000000027941 */ /* 0x000fea0003800200 */
.L_x_1528:
        /* <DEDUP_REMOVED lines=91> */
.L_x_1535:
[----:B------:R-:W-:Y:S05]  /*1c5f60*/  BSYNC.RELIABLE B3 ;  /* 0x0000000000037941 */ /* 0x000fea0003800100 */
.L_x_1534:
        /* <DEDUP_REMOVED lines=12> */
.L_x_1533:
[----:B------:R-:W-:Y:S05]  /*1c6030*/  BSYNC.RECONVERGENT B2 ;  /* 0x0000000000027941 */ /* 0x000fea0003800200 */
.L_x_1532:
        /* <DEDUP_REMOVED lines=37> */
.L_x_1539:
[----:B------:R-:W-:Y:S05]  /*1c6290*/  BSYNC.RELIABLE B3 ;  /* 0x0000000000037941 */ /* 0x000fea0003800100 */
.L_x_1538:
        /* <DEDUP_REMOVED lines=12> */
.L_x_1537:
[----:B------:R-:W-:Y:S05]  /*1c6360*/  BSYNC.RECONVERGENT B2 ;  /* 0x0000000000027941 */ /* 0x000fea0003800200 */
.L_x_1536:
        /* <DEDUP_REMOVED lines=49> */
.L_x_1543:
[----:B------:R-:W-:Y:S05]  /*1c6680*/  BSYNC.RELIABLE B3 ;  /* 0x0000000000037941 */ /* 0x000fea0003800100 */
.L_x_1542:
        /* <DEDUP_REMOVED lines=12> */
.L_x_1541:
[----:B------:R-:W-:Y:S05]  /*1c6750*/  BSYNC.RECONVERGENT B2 ;  /* 0x0000000000027941 */ /* 0x000fea0003800200 */
.L_x_1540:
        /* <DEDUP_REMOVED lines=8> */
[----:B------:R-:W-:-:S04]  /*1c67e0*/  IMAD.WIDE.U32 R42, R55, R214, RZ ;  /* 0x000000d6372a7225 */ /* 0x000fc800078e00ff */
[----:B------:R-:W-:Y:S01]  /*1c67f0*/  IMAD.MOV.U32 R46, RZ, RZ, R45 ;  /* 0x000000ffff2e7224 */ /* 0x000fe200078e002d */
[----:B------:R-:W-:Y:S01]  /*1c6800*/  IADD3 R148, P2, PT, R43, R44, RZ ;  /* 0x0000002c2b947210 */ /* 0x000fe20007f5e0ff */
[----:B------:R-:W-:Y:S01]  /*1c6810*/  IMAD.X R47, RZ, RZ, RZ, P1 ;  /* 0x000000ffff2f7224 */ /* 0x000fe200008e06ff */
[----:B------:R-:W-:Y:S01]  /*1c6820*/  IADD3.X R43, P0, PT, R56, ~R39, RZ, P0, !PT ;  /* 0x80000027382b7210 */ /* 0x000fe2000071e4ff */
[----:B------:R-:W-:-:S03]  /*1c6830*/  IMAD.WIDE.U32 R50, R57, R213, RZ ;  /* 0x000000d539327225 */ /* 0x000fc600078e00ff */
[----:B------:R-:W-:Y:S01]  /*1c6840*/  IADD3.X R211, P0, PT, R211, ~R36, RZ, P0, !PT ;  /* 0x80000024d3d37210 */ /* 0x000fe2000071e4ff */
[----:B------:R-:W-:-:S04]  /*1c6850*/  IMAD.WIDE.U32 R44, R57, R210, RZ ;  /* 0x000000d2392c7225 */ /* 0x000fc800078e00ff */
[----:B------:R-:W-:-:S04]  /*1c6860*/  IMAD.WIDE.U32 R48, P1, R176, R55, R48 ;  /* 0x00000037b0307225 */ /* 0x000fc80007820030 */
[----:B------:R-:W-:Y:S01]  /*1c6870*/  IMAD.WIDE.U32 R50, P3, R180, R55, R50 ;  /* 0x00000037b4327225 */ /* 0x000fe20007860032 */
[----:B------:R-:W-:-:S03]  /*1c6880*/  IADD3 R150, P5, PT, R187, R48, RZ ;  /* 0x00000030bb967210 */ /* 0x000fc60007fbe0ff */
[----:B------:R-:W-:Y:S01]  /*1c6890*/  IMAD.WIDE.U32 R44, P4, R197, R55, R44 ;  /* 0x00000037c52c7225 */ /* 0x000fe2000788002c */
[----:B------:R-:W-:-:S03]  /*1c68a0*/  MOV R104, R51 ;  /* 0x0000003300687202 */ /* 0x000fc60000000f00 */
[----:B------:R-:W-:Y:S02]  /*1c68b0*/  IMAD.MOV.U32 R142, RZ, RZ, R49 ;  /* 0x000000ffff8e7224 */ /* 0x000fe400078e0031 */
[----:B------:R-:W-:-:S04]  /*1c68c0*/  IMAD.WIDE.U32 R62, R55, R210, RZ ;  /* 0x000000d2373e7225 */ /* 0x000fc800078e00ff */
[----:B------:R-:W-:-:S04]  /*1c68d0*/  IMAD.WIDE.U32 R48, R57, R72, RZ ;  /* 0x0000004839307225 */ /* 0x000fc800078e00ff */
[----:B------:R-:W-:Y:S01]  /*1c68e0*/  IMAD.X R105, RZ, RZ, RZ, P3 ;  /* 0x000000ffff697224 */ /* 0x000fe200018e06ff */
[----:B------:R-:W-:Y:S01]  /*1c68f0*/  IADD3 R140, P3, PT, R63, R44, RZ ;  /* 0x0000002c3f8c7210 */ /* 0x000fe20007f7e0ff */
[----:B------:R-:W-:Y:S02]  /*1c6900*/  IMAD.MOV.U32 R162, RZ, RZ, R45 ;  /* 0x000000ffffa27224 */ /* 0x000fe400078e002d */
[----:B------:R-:W-:-:S04]  /*1c6910*/  IMAD.WIDE.U32.X R44, R15, R57, R46, P2 ;  /* 0x000000390f2c7225 */ /* 0x000fc800010e042e */
[----:B------:R-:W-:-:S04]  /*1c6920*/  IMAD.WIDE.U32 R48, P2, R204, R55, R48 ;  /* 0x00000037cc307225 */ /* 0x000fc80007840030 */
[----:B------:R-:W-:Y:S01]  /*1c6930*/  IMAD.X R81, RZ, RZ, RZ, P2 ;  /* 0x000000ffff517224 */ /* 0x000fe200010e06ff */
[----:B------:R-:W-:Y:S01]  /*1c6940*/  IADD3 RZ, P2, PT, RZ, R42, RZ ;  /* 0x0000002affff7210 */ /* 0x000fe20007f5e0ff */
[----:B------:R-:W-:-:S03]  /*1c6950*/  IMAD.WIDE.U32 R58, R57, R17, RZ ;  /* 0x00000011393a7225 */ /* 0x000fc600078e00ff */
[----:B------:R-:W-:Y:S01]  /*1c6960*/  IADD3.X RZ, P2, PT, RZ, R148, RZ, P2, !PT ;  /* 0x00000094ffff7210 */ /* 0x000fe2000175e4ff */
[----:B------:R-:W-:Y:S02]  /*1c6970*/  IMAD.X R143, RZ, RZ, RZ, P1 ;  /* 0x000000ffff8f7224 */ /* 0x000fe400008e06ff */
[----:B------:R-:W-:Y:S01]  /*1c6980*/  IMAD.X R163, RZ, RZ, RZ, P4 ;  /* 0x000000ffffa37224 */ /* 0x000fe200020e06ff */
[----:B------:R-:W-:Y:S01]  /*1c6990*/  IADD3.X R187, P2, PT, RZ, R44, RZ, P2, !PT ;  /* 0x0000002cffbb7210 */ /* 0x000fe2000175e4ff */
[----:B------:R-:W-:-:S04]  /*1c69a0*/  IMAD.WIDE.U32 R202, R55, R72, RZ ;  /* 0x0000004837ca7225 */ /* 0x000fc800078e00ff */
[----:B------:R-:W-:-:S04]  /*1c69b0*/  IMAD.WIDE.U32 R118, R43, R214, RZ ;  /* 0x000000d62b767225 */ /* 0x000fc800078e00ff */
[----:B------:R-:W-:-:S04]  /*1c69c0*/  IMAD.WIDE.U32 R58, P4, R196, R55, R58 ;  /* 0x00000037c43a7225 */ /* 0x000fc8000788003a */
[----:B------:R-:W-:-:S04]  /*1c69d0*/  IMAD.WIDE.U32 R156, R55, R17, RZ ;  /* 0x00000011379c7225 */ /* 0x000fc800078e00ff */
[----:B------:R-:W-:Y:S01]  /*1c69e0*/  IMAD.WIDE.U32.X R142, R176, R57, R142, P5 ;  /* 0x00000039b08e7225 */ /* 0x000fe200028e048e */
[----:B------:R-:W-:-:S03]  /*1c69f0*/  IADD3 R181, P5, PT, R203, R48, RZ ;  /* 0x00000030cbb57210 */ /* 0x000fc60007fbe0ff */
[----:B------:R-:W-:Y:S01]  /*1c6a00*/  IMAD.WIDE.U32.X R162, R197, R57, R162, P3 ;  /* 0x00000039c5a27225 */ /* 0x000fe200018e04a2 */
[----:B------:R-:W-:Y:S02]  /*1c6a10*/  IADD3.X R151, P3, PT, RZ, R45, RZ, P2, !PT ;  /* 0x0000002dff977210 */ /* 0x000fe4000177e4ff */
[----:B------:R-:W-:Y:S01]  /*1c6a20*/  IADD3.X R45, P0, PT, R54, ~R37, RZ, P0, !PT ;  /* 0x80000025362d7210 */ /* 0x000fe2000071e4ff */
[----:B------:R-:W-:Y:S01]  /*1c6a30*/  IMAD.X R185, RZ, RZ, RZ, P4 ;  /* 0x000000ffffb97224 */ /* 0x000fe200020e06ff */
[----:B------:R-:W-:Y:S01]  /*1c6a40*/  IADD3 R157, P4, PT, R157, R58, RZ ;  /* 0x0000003a9d9d7210 */ /* 0x000fe20007f9e0ff */
[----:B------:R-:W-:Y:S01]  /*1c6a50*/  IMAD.MOV.U32 R80, RZ, RZ, R49 ;  /* 0x000000ffff507224 */ /* 0x000fe200078e0031 */
[----:B------:R-:W-:Y:S01]  /*1c6a60*/  IADD3.X R215, P0, PT, R215, ~R34, RZ, P0, !PT ;  /* 0x80000022d7d77210 */ /* 0x000fe2000071e4ff */
[----:B------:R-:W-:Y:S01]  /*1c6a70*/  IMAD.WIDE.U32 R96, R216, R214, RZ ;  /* 0x000000d6d8607225 */ /* 0x000fe200078e00ff */
[----:B------:R-:W-:-:S03]  /*1c6a80*/  IADD3.X R186, P3, PT, R187, R186, RZ, P3, !PT ;  /* 0x000000babbba7210 */ /* 0x000fc60001f7e4ff */
[----:B------:R-:W-:Y:S01]  /*1c6a90*/  IMAD.WIDE.U32 R48, R43, R212, RZ ;  /* 0x000000d42b307225 */ /* 0x000fe200078e00ff */
[----:B------:R-:W-:-:S03]  /*1c6aa0*/  IADD3.X R187, P3, PT, R151, R150, RZ, P3, !PT ;  /* 0x0000009697bb7210 */ /* 0x000fc60001f7e4ff */
[----:B------:R-:W-:Y:S01]  /*1c6ab0*/  IMAD.WIDE.U32 R118, P2, R15, R216, R118 ;  /* 0x000000d80f767225 */ /* 0x000fe20007840076 */
[----:B------:R-:W-:-:S03]  /*1c6ac0*/  IADD3.X R167, P3, PT, RZ, R142, RZ, P3, !PT ;  /* 0x0000008effa77210 */ /* 0x000fc60001f7e4ff */
[----:B------:R-:W-:Y:S01]  /*1c6ad0*/  IMAD.MOV.U32 R184, RZ, RZ, R59 ;  /* 0x000000ffffb87224 */ /* 0x000fe200078e003b */
[----:B------:R-:W-:Y:S01]  /*1c6ae0*/  MOV R116, R119 ;  /* 0x0000007700747202 */ /* 0x000fe20000000f00 */
[----:B------:R-:W-:Y:S01]  /*1c6af0*/  IMAD.X R117, RZ, RZ, RZ, P2 ;  /* 0x000000ffff757224 */ /* 0x000fe200010e06ff */
[----:B------:R-:W-:Y:S01]  /*1c6b00*/  IADD3 R149, P2, PT, R118, R97, RZ ;  /* 0x0000006176957210 */ /* 0x000fe20007f5e0ff */
[----:B------:R-:W-:Y:S01]  /*1c6b10*/  IMAD.WIDE.U32.X R184, R196, R57, R184, P4 ;  /* 0x00000039c4b87225 */ /* 0x000fe200020e04b8 */
[----:B------:R-:W-:-:S03]  /*1c6b20*/  IADD3.X R142, P3, PT, RZ, R143, RZ, P3, !PT ;  /* 0x0000008fff8e7210 */ /* 0x000fc60001f7e4ff */
[----:B------:R-:W-:-:S04]  /*1c6b30*/  IMAD.WIDE.U32 R160, R43, R213, RZ ;  /* 0x000000d52ba07225 */ /* 0x000fc800078e00ff */
[----:B------:R-:W-:-:S04]  /*1c6b40*/  IMAD.WIDE.U32 R194, R43, R210, RZ ;  /* 0x000000d22bc27225 */ /* 0x000fc800078e00ff */
[----:B------:R-:W-:-:S04]  /*1c6b50*/  IMAD.WIDE.U32 R48, P4, R176, R216, R48 ;  /* 0x000000d8b0307225 */ /* 0x000fc80007880030 */
[----:B------:R-:W-:-:S04]  /*1c6b60*/  IMAD.WIDE.U32 R102, R216, R212, RZ ;  /* 0x000000d4d8667225 */ /* 0x000fc800078e00ff */
[----:B------:R-:W-:Y:S02]  /*1c6b70*/  IMAD.X R69, RZ, RZ, RZ, P4 ;  /* 0x000000ffff457224 */ /* 0x000fe400020e06ff */
[----:B------:R-:W-:-:S04]  /*1c6b80*/  IMAD.WIDE.U32.X R116, R15, R43, R116, P2 ;  /* 0x0000002b0f747225 */ /* 0x000fc800010e0474 */
[----:B------:R-:W-:Y:S01]  /*1c6b90*/  IMAD.WIDE.U32.X R80, R204, R57, R80, P5 ;  /* 0x00000039cc507225 */ /* 0x000fe200028e0450 */
[----:B------:R-:W-:-:S03]  /*1c6ba0*/  IADD3 R63, P5, PT, R48, R103, RZ ;  /* 0x00000067303f7210 */ /* 0x000fc60007fbe0ff */
[----:B------:R-:W-:-:S04]  /*1c6bb0*/  IMAD.WIDE.U32 R158, R216, R213, RZ ;  /* 0x000000d5d89e7225 */ /* 0x000fc800078e00ff */
[----:B------:R-:W-:-:S04]  /*1c6bc0*/  IMAD.WIDE.U32 R88, R43, R72, RZ ;  /* 0x000000482b587225 */ /* 0x000fc800078e00ff */
[----:B------:R-:W-:-:S04]  /*1c6bd0*/  IMAD.WIDE.U32 R160, P2, R180, R216, R160 ;  /* 0x000000d8b4a07225 */ /* 0x000fc800078400a0 */
[----:B------:R-:W-:-:S04]  /*1c6be0*/  IMAD.WIDE.U32 R194, P4, R197, R216, R194 ;  /* 0x000000d8c5c27225 */ /* 0x000fc800078800c2 */
[----:B------:R-:W-:-:S04]  /*1c6bf0*/  IMAD.WIDE.U32 R132, R43, R17, RZ ;  /* 0x000000112b847225 */ /* 0x000fc800078e00ff */
[----:B------:R-:W-:Y:S01]  /*1c6c00*/  IMAD.MOV.U32 R68, RZ, RZ, R49 ;  /* 0x000000ffff447224 */ /* 0x000fe200078e0031 */
[----:B------:R-:W-:Y:S01]  /*1c6c10*/  IADD3.X R49, P0, PT, R16, ~R35, RZ, P0, !PT ;  /* 0x8000002310317210 */ /* 0x000fe2000071e4ff */
[----:B------:R-:W-:Y:S01]  /*1c6c20*/  IMAD.X R191, RZ, RZ, RZ, P4 ;  /* 0x000000ffffbf7224 */ /* 0x000fe200020e06ff */
[----:B------:R-:W-:Y:S01]  /*1c6c30*/  IADD3 R177, P4, PT, R160, R159, RZ ;  /* 0x0000009fa0b17210 */ /* 0x000fe20007f9e0ff */
[----:B------:R-:W-:Y:S02]  /*1c6c40*/  IMAD.X R173, RZ, RZ, RZ, P2 ;  /* 0x000000ffffad7224 */ /* 0x000fe400010e06ff */
[----:B------:R-:W-:-:S04]  /*1c6c50*/  IMAD.WIDE.U32 R74, R216, R72, RZ ;  /* 0x00000048d84a7225 */ /* 0x000fc800078e00ff */
[----:B------:R-:W-:-:S04]  /*1c6c60*/  IMAD.WIDE.U32.X R68, R176, R43, R68, P5 ;  /* 0x0000002bb0447225 */ /* 0x000fc800028e0444 */
[----:B------:R-:W-:-:S04]  /*1c6c70*/  IMAD.WIDE.U32 R88, P2, R204, R216, R88 ;  /* 0x000000d8cc587225 */ /* 0x000fc80007840058 */
[----:B------:R-:W-:Y:S02]  /*1c6c80*/  IMAD.MOV.U32 R172, RZ, RZ, R161 ;  /* 0x000000ffffac7224 */ /* 0x000fe400078e00a1 */
[----:B------:R-:W-:-:S04]  /*1c6c90*/  IMAD.WIDE.U32 R138, R216, R17, RZ ;  /* 0x00000011d88a7225 */ /* 0x000fc800078e00ff */
[----:B------:R-:W-:-:S04]  /*1c6ca0*/  IMAD.WIDE.U32 R132, P5, R196, R216, R132 ;  /* 0x000000d8c4847225 */ /* 0x000fc800078a0084 */
[----:B------:R-:W-:Y:S01]  /*1c6cb0*/  IMAD.WIDE.U32.X R172, R180, R43, R172, P4 ;  /* 0x0000002bb4ac7225 */ /* 0x000fe200020e04ac */
[----:B------:R-:W-:Y:S02]  /*1c6cc0*/  IADD3 R75, P4, PT, R88, R75, RZ ;  /* 0x0000004b584b7210 */ /* 0x000fe40007f9e0ff */
[----:B------:R-:W-:Y:S01]  /*1c6cd0*/  MOV R112, R133 ;  /* 0x0000008500707202 */ /* 0x000fe20000000f00 */
[----:B------:R-:W-:Y:S01]  /*1c6ce0*/  IMAD.X R67, RZ, RZ, RZ, P2 ;  /* 0x000000ffff437224 */ /* 0x000fe200010e06ff */
[----:B------:R-:W-:Y:S01]  /*1c6cf0*/  IADD3 R139, P2, PT, R132, R139, RZ ;  /* 0x0000008b848b7210 */ /* 0x000fe20007f5e0ff */
[----:B------:R-:W-:-:S04]  /*1c6d00*/  IMAD.WIDE.U32 R168, R45, R214, RZ ;  /* 0x000000d62da87225 */ /* 0x000fc800078e00ff */
[----:B------:R-:W-:Y:S02]  /*1c6d10*/  IMAD.MOV.U32 R66, RZ, RZ, R89 ;  /* 0x000000ffff427224 */ /* 0x000fe400078e0059 */
[----:B------:R-:W-:-:S04]  /*1c6d20*/  IMAD.WIDE.U32 R76, R45, R212, RZ ;  /* 0x000000d42d4c7225 */ /* 0x000fc800078e00ff */
[----:B------:R-:W-:Y:S02]  /*1c6d30*/  IMAD.X R113, RZ, RZ, RZ, P5 ;  /* 0x000000ffff717224 */ /* 0x000fe400028e06ff */
[----:B------:R-:W-:-:S04]  /*1c6d40*/  IMAD.WIDE.U32.X R66, R204, R43, R66, P4 ;  /* 0x0000002bcc427225 */ /* 0x000fc800020e0442 */
[----:B------:R-:W-:-:S04]  /*1c6d50*/  IMAD.WIDE.U32 R136, R45, R213, RZ ;  /* 0x000000d52d887225 */ /* 0x000fc800078e00ff */
[----:B------:R-:W-:-:S04]  /*1c6d60*/  IMAD.WIDE.U32.X R112, R196, R43, R112, P2 ;  /* 0x0000002bc4707225 */ /* 0x000fc800010e0470 */
[----:B------:R-:W-:-:S04]  /*1c6d70*/  IMAD.WIDE.U32 R168, P4, R15, R211, R168 ;  /* 0x000000d30fa87225 */ /* 0x000fc800078800a8 */
[----:B------:R-:W-:-:S04]  /*1c6d80*/  IMAD.WIDE.U32 R130, R55, R213, RZ ;  /* 0x000000d537827225 */ /* 0x000fc800078e00ff */
[----:B------:R-:W-:Y:S01]  /*1c6d90*/  IMAD.WIDE.U32 R64, R211, R214, RZ ;  /* 0x000000d6d3407225 */ /* 0x000fe200078e00ff */
[----:B------:R-:W-:-:S03]  /*1c6da0*/  IADD3 R131, P1, PT, R131, R50, RZ ;  /* 0x0000003283837210 */ /* 0x000fc60007f3e0ff */
[----:B------:R-:W-:-:S04]  /*1c6db0*/  IMAD.WIDE.U32 R76, P2, R176, R211, R76 ;  /* 0x000000d3b04c7225 */ /* 0x000fc8000784004c */
[----:B------:R-:W-:Y:S02]  /*1c6dc0*/  IMAD.X R165, RZ, RZ, RZ, P4 ;  /* 0x000000ffffa57224 */ /* 0x000fe400020e06ff */
[----:B------:R-:W-:-:S04]  /*1c6dd0*/  IMAD.WIDE.U32 R170, R211, R212, RZ ;  /* 0x000000d4d3aa7225 */ /* 0x000fc800078e00ff */
[----:B------:R-:W-:-:S04]  /*1c6de0*/  IMAD.WIDE.U32 R136, P4, R180, R211, R136 ;  /* 0x000000d3b4887225 */ /* 0x000fc80007880088 */
[----:B------:R-:W-:Y:S01]  /*1c6df0*/  IMAD.X R179, RZ, RZ, RZ, P2 ;  /* 0x000000ffffb37224 */ /* 0x000fe200010e06ff */
[----:B------:R-:W-:Y:S01]  /*1c6e00*/  IADD3 R144, P2, PT, R168, R65, RZ ;  /* 0x00000041a8907210 */ /* 0x000fe20007f5e0ff */
[----:B------:R-:W-:Y:S01]  /*1c6e10*/  IMAD.WIDE.U32 R188, R211, R213, RZ ;  /* 0x000000d5d3bc7225 */ /* 0x000fe200078e00ff */
[----:B------:R-:W-:-:S03]  /*1c6e20*/  MOV R100, R137 ;  /* 0x0000008900647202 */ /* 0x000fc60000000f00 */
[----:B------:R-:W-:Y:S02]  /*1c6e30*/  IMAD.MOV.U32 R164, RZ, RZ, R169 ;  /* 0x000000ffffa47224 */ /* 0x000fe400078e00a9 */
[----:B------:R-:W-:Y:S02]  /*1c6e40*/  IMAD.MOV.U32 R190, RZ, RZ, R195 ;  /* 0x000000ffffbe7224 */ /* 0x000fe400078e00c3 */
[----:B------:R-:W-:Y:S01]  /*1c6e50*/  IMAD.X R101, RZ, RZ, RZ, P4 ;  /* 0x000000ffff657224 */ /* 0x000fe200020e06ff */
[----:B------:R-:W-:Y:S01]  /*1c6e60*/  IADD3 R195, P4, PT, R76, R171, RZ ;  /* 0x000000ab4cc37210 */ /* 0x000fe20007f9e0ff */
[----:B------:R-:W-:-:S04]  /*1c6e70*/  IMAD.WIDE.U32 R122, R45, R17, RZ ;  /* 0x000000112d7a7225 */ /* 0x000fc800078e00ff */
[----:B------:R-:W-:-:S04]  /*1c6e80*/  IMAD.WIDE.U32.X R104, R180, R57, R104, P1 ;  /* 0x00000039b4687225 */ /* 0x000fc800008e0468 */
[----:B------:R-:W-:-:S04]  /*1c6e90*/  IMAD.WIDE.U32 R174, R216, R210, RZ ;  /* 0x000000d2d8ae7225 */ /* 0x000fc800078e00ff */
[----:B------:R-:W-:Y:S01]  /*1c6ea0*/  IMAD.WIDE.U32.X R164, R15, R45, R164, P2 ;  /* 0x0000002d0fa47225 */ /* 0x000fe200010e04a4 */
[----:B------:R-:W-:Y:S02]  /*1c6eb0*/  IADD3 R217, P2, PT, R136, R189, RZ ;  /* 0x000000bd88d97210 */ /* 0x000fe40007f5e0ff */
[----:B------:R-:W-:Y:S01]  /*1c6ec0*/  IADD3 R198, P5, PT, R194, R175, RZ ;  /* 0x000000afc2c67210 */ /* 0x000fe20007fbe0ff */
[----:B------:R-:W-:Y:S02]  /*1c6ed0*/  IMAD.MOV.U32 R178, RZ, RZ, R77 ;  /* 0x000000ffffb27224 */ /* 0x000fe400078e004d */
[----:B------:R-:W-:-:S04]  /*1c6ee0*/  IMAD.WIDE.U32 R70, R42, -0x1, RZ ;  /* 0xffffffff2a467825 */ /* 0x000fc800078e00ff */
[----:B------:R-:W-:-:S04]  /*1c6ef0*/  IMAD.WIDE.U32 R56, R45, R72, RZ ;  /* 0x000000482d387225 */ /* 0x000fc800078e00ff */
[----:B------:R-:W-:-:S04]  /*1c6f00*/  IMAD.WIDE.U32.X R178, R176, R45, R178, P4 ;  /* 0x0000002db0b27225 */ /* 0x000fc800020e04b2 */
[----:B------:R-:W-:-:S04]  /*1c6f10*/  IMAD.WIDE.U32 R124, R211, R17, RZ ;  /* 0x00000011d37c7225 */ /* 0x000fc800078e00ff */
[----:B------:R-:W-:-:S04]  /*1c6f20*/  IMAD.WIDE.U32 R122, P4, R196, R211, R122 ;  /* 0x000000d3c47a7225 */ /* 0x000fc8000788007a */
[----:B------:R-:W-:-:S04]  /*1c6f30*/  IMAD.WIDE.U32.X R100, R180, R45, R100, P2 ;  /* 0x0000002db4647225 */ /* 0x000fc800010e0464 */
[----:B------:R-:W-:-:S04]  /*1c6f40*/  IMAD.WIDE.U32 R98, R70, 0x1, RZ ;  /* 0x0000000146627825 */ /* 0x000fc800078e00ff */
[----:B------:R-:W-:Y:S01]  /*1c6f50*/  IMAD.WIDE.U32 R114, R211, R72, RZ ;  /* 0x00000048d3727225 */ /* 0x000fe200078e00ff */
[----:B------:R-:W-:-:S03]  /*1c6f60*/  IADD3 RZ, P1, PT, R42, R98, RZ ;  /* 0x000000622aff7210 */ /* 0x000fc60007f3e0ff */
[----:B------:R-:W-:-:S04]  /*1c6f70*/  IMAD.WIDE.U32 R56, P2, R204, R211, R56 ;  /* 0x000000d3cc387225 */ /* 0x000fc80007840038 */
[----:B------:R-:W-:-:S04]  /*1c6f80*/  IMAD.WIDE.U32 R54, R45, R210, RZ ;  /* 0x000000d22d367225 */ /* 0x000fc800078e00ff */
[----:B------:R-:W-:Y:S01]  /*1c6f90*/  IMAD.X R83, RZ, RZ, RZ, P4 ;  /* 0x000000ffff537224 */ /* 0x000fe200020e06ff */
[----:B------:R-:W-:Y:S01]  /*1c6fa0*/  IADD3 R16, P4, PT, R122, R125, RZ ;  /* 0x0000007d7a107210 */ /* 0x000fe20007f9e0ff */
[----:B------:R-:W-:-:S04]  /*1c6fb0*/  IMAD.WIDE.U32.X R190, R197, R43, R190, P5 ;  /* 0x0000002bc5be7225 */ /* 0x000fc800028e04be */
[----:B------:R-:W-:-:S04]  /*1c6fc0*/  IMAD.WIDE.U32 R78, R49, R212, RZ ;  /* 0x000000d4314e7225 */ /* 0x000fc800078e00ff */
[----:B------:R-:W-:Y:S01]  /*1c6fd0*/  IMAD.X R43, RZ, RZ, RZ, P2 ;  /* 0x000000ffff2b7224 */ /* 0x000fe200010e06ff */
[----:B------:R-:W-:Y:S01]  /*1c6fe0*/  IADD3 R115, P2, PT, R56, R115, RZ ;  /* 0x0000007338737210 */ /* 0x000fe20007f5e0ff */
[----:B------:R-:W-:Y:S02]  /*1c6ff0*/  IMAD.MOV.U32 R82, RZ, RZ, R123 ;  /* 0x000000ffff527224 */ /* 0x000fe400078e007b */
[----:B------:R-:W-:Y:S02]  /*1c7000*/  IMAD R47, R42, -0x7af74001, -R148 ;  /* 0x8508bfff2a2f7824 */ /* 0x000fe400078e0a94 */
[----:B------:R-:W-:-:S04]  /*1c7010*/  IMAD.WIDE.U32 R84, R49, R214, RZ ;  /* 0x000000d631547225 */ /* 0x000fc800078e00ff */
[----:B------:R-:W-:Y:S02]  /*1c7020*/  IMAD.MOV.U32 R42, RZ, RZ, R57 ;  /* 0x000000ffff2a7224 */ /* 0x000fe400078e0039 */
[----:B------:R-:W-:-:S04]  /*1c7030*/  IMAD.WIDE.U32 R60, R211, R210, RZ ;  /* 0x000000d2d33c7225 */ /* 0x000fc800078e00ff */
[----:B------:R-:W-:-:S04]  /*1c7040*/  IMAD.WIDE.U32 R54, P5, R197, R211, R54 ;  /* 0x000000d3c5367225 */ /* 0x000fc800078a0036 */
[----:B------:R-:W-:-:S04]  /*1c7050*/  IMAD.WIDE.U32.X R82, R196, R45, R82, P4 ;  /* 0x0000002dc4527225 */ /* 0x000fc800020e0452 */
[----:B------:R-:W-:-:S04]  /*1c7060*/  IMAD.WIDE.U32 R94, R49, R210, RZ ;  /* 0x000000d2315e7225 */ /* 0x000fc800078e00ff */
[----:B------:R-:W-:-:S04]  /*1c7070*/  IMAD.WIDE.U32 R78, P4, R176, R215, R78 ;  /* 0x000000d7b04e7225 */ /* 0x000fc8000788004e */
[----:B------:R-:W-:Y:S01]  /*1c7080*/  IMAD.WIDE.U32.X R42, R204, R45, R42, P2 ;  /* 0x0000002dcc2a7225 */ /* 0x000fe200010e042a */
[----:B------:R-:W-:-:S03]  /*1c7090*/  IADD3.X R87, PT, PT, RZ, RZ, RZ, P4, !PT ;  /* 0x000000ffff577210 */ /* 0x000fc600027fe4ff */
[----:B------:R-:W-:-:S04]  /*1c70a0*/  IMAD.WIDE.U32 R126, R49, R213, RZ ;  /* 0x000000d5317e7225 */ /* 0x000fc800078e00ff */
[----:B------:R-:W-:-:S04]  /*1c70b0*/  IMAD.WIDE.U32 R84, P2, R15, R215, R84 ;  /* 0x000000d70f547225 */ /* 0x000fc80007840054 */
[----:B------:R-:W-:Y:S01]  /*1c70c0*/  IMAD.X R59, RZ, RZ, RZ, P5 ;  /* 0x000000ffff3b7224 */ /* 0x000fe200028e06ff */
[----:B------:R-:W-:Y:S01]  /*1c70d0*/  IADD3 R133, P5, PT, R54, R61, RZ ;  /* 0x0000003d36857210 */ /* 0x000fe20007fbe0ff */
[----:B------:R-:W-:Y:S02]  /*1c70e0*/  IMAD.MOV.U32 R58, RZ, RZ, R55 ;  /* 0x000000ffff3a7224 */ /* 0x000fe400078e0037 */
[----:B------:R-:W-:Y:S02]  /*1c70f0*/  IMAD.IADD R77, R71, 0x1, R47 ;  /* 0x00000001474d7824 */ /* 0x000fe400078e022f */
[----:B------:R-:W-:-:S04]  /*1c7100*/  IMAD.WIDE.U32 R108, R215, R212, RZ ;  /* 0x000000d4d76c7225 */ /* 0x000fc800078e00ff */
[----:B------:R-:W-:Y:S02]  /*1c7110*/  IMAD.X R91, RZ, RZ, RZ, P2 ;  /* 0x000000ffff5b7224 */ /* 0x000fe400010e06ff */
[----:B------:R-:W-:-:S04]  /*1c7120*/  IMAD.WIDE.U32 R94, P4, R197, R215, R94 ;  /* 0x000000d7c55e7225 */ /* 0x000fc8000788005e */
[----:B------:R-:W-:-:S04]  /*1c7130*/  IMAD.WIDE.U32 R46, R215, R213, RZ ;  /* 0x000000d5d72e7225 */ /* 0x000fc800078e00ff */
[----:B------:R-:W-:-:S04]  /*1c7140*/  IMAD.WIDE.U32 R126, P2, R180, R215, R126 ;  /* 0x000000d7b47e7225 */ /* 0x000fc8000784007e */
[----:B------:R-:W-:-:S04]  /*1c7150*/  IMAD.WIDE.U32 R50, R215, R214, RZ ;  /* 0x000000d6d7327225 */ /* 0x000fc800078e00ff */
[----:B------:R-:W-:Y:S01]  /*1c7160*/  IMAD.WIDE.U32.X R58, R197, R45, R58, P5 ;  /* 0x0000002dc53a7225 */ /* 0x000fe200028e043a */
[----:B------:R-:W-:-:S03]  /*1c7170*/  IADD3 R57, P5, PT, R126, R47, RZ ;  /* 0x0000002f7e397210 */ /* 0x000fc60007fbe0ff */
[----:B------:R-:W-:Y:S01]  /*1c7180*/  IMAD.X R45, RZ, RZ, RZ, P4 ;  /* 0x000000ffff2d7224 */ /* 0x000fe200020e06ff */
[----:B------:R-:W-:Y:S01]  /*1c7190*/  IADD3 R109, P4, PT, R78, R109, RZ ;  /* 0x0000006d4e6d7210 */ /* 0x000fe20007f9e0ff */
[----:B------:R-:W-:-:S04]  /*1c71a0*/  IMAD.WIDE.U32 R128, R215, R210, RZ ;  /* 0x000000d2d7807225 */ /* 0x000fc800078e00ff */
[----:B------:R-:W-:-:S04]  /*1c71b0*/  IMAD.WIDE.U32 R110, R77, 0x1, RZ ;  /* 0x000000014d6e7825 */ /* 0x000fc800078e00ff */
[----:B------:R-:W-:Y:S01]  /*1c71c0*/  IMAD.X R135, RZ, RZ, RZ, P2 ;  /* 0x000000ffff877224 */ /* 0x000fe200010e06ff */
[----:B------:R-:W-:Y:S01]  /*1c71d0*/  IADD3 R55, P2, PT, R84, R51, RZ ;  /* 0x0000003354377210 */ /* 0x000fe20007f5e0ff */
[----:B------:R-:W-:Y:S01]  /*1c71e0*/  IMAD.MOV.U32 R86, RZ, RZ, R79 ;  /* 0x000000ffff567224 */ /* 0x000fe200078e004f */
[----:B------:R-:W-:Y:S01]  /*1c71f0*/  IADD3.X R79, P0, PT, R147, ~R32, RZ, P0, !PT ;  /* 0x80000020934f7210 */ /* 0x000fe2000071e4ff */
[----:B------:R-:W-:-:S04]  /*1c7200*/  IMAD.WIDE.U32 R92, R49, R17, RZ ;  /* 0x00000011315c7225 */ /* 0x000fc800078e00ff */
[----:B------:R-:W-:Y:S01]  /*1c7210*/  IMAD.MOV.U32 R134, RZ, RZ, R127 ;  /* 0x000000ffff867224 */ /* 0x000fe200078e007f */
[----:B------:R-:W-:Y:S01]  /*1c7220*/  IADD3.X R127, P0, PT, R146, ~R33, RZ, P0, !PT ;  /* 0x80000021927f7210 */ /* 0x000fe2000071e4ff */
[----:B------:R-:W-:Y:S02]  /*1c7230*/  IMAD.MOV.U32 R90, RZ, RZ, R85 ;  /* 0x000000ffff5a7224 */ /* 0x000fe400078e0055 */
[----:B------:R-:W-:Y:S01]  /*1c7240*/  IMAD.WIDE.U32.X R86, R176, R49, R86, P4 ;  /* 0x00000031b0567225 */ /* 0x000fe200020e0456 */
[----:B------:R-:W-:-:S03]  /*1c7250*/  IADD3 R85, P4, PT, R94, R129, RZ ;  /* 0x000000815e557210 */ /* 0x000fc60007f9e0ff */
[----:B------:R-:W-:-:S04]  /*1c7260*/  IMAD.WIDE.U32.X R134, R180, R49, R134, P5 ;  /* 0x00000031b4867225 */ /* 0x000fc800028e0486 */
[----:B------:R-:W-:-:S04]  /*1c7270*/  IMAD.WIDE.U32.X R90, R15, R49, R90, P2 ;  /* 0x000000310f5a7225 */ /* 0x000fc800010e045a */
[----:B------:R-:W-:-:S04]  /*1c7280*/  IMAD.WIDE.U32 R110, P5, R70, -0x7af74000, R110 ;  /* 0x8508c000466e7825 */ /* 0x000fc800078a006e */
[----:B------:R-:W-:Y:S02]  /*1c7290*/  IMAD.MOV.U32 R44, RZ, RZ, R95 ;  /* 0x000000ffff2c7224 */ /* 0x000fe400078e005f */
[----:B------:R-:W-:-:S04]  /*1c72a0*/  IMAD.WIDE.U32 R92, P2, R196, R215, R92 ;  /* 0x000000d7c45c7225 */ /* 0x000fc8000784005c */
[----:B------:R-:W-:Y:S01]  /*1c72b0*/  IMAD.WIDE.U32 R52, R215, R17, RZ ;  /* 0x00000011d7347225 */ /* 0x000fe200078e00ff */
[----:B------:R-:W-:-:S03]  /*1c72c0*/  MOV R120, R93 ;  /* 0x0000005d00787202 */ /* 0x000fc60000000f00 */
[----:B------:R-:W-:Y:S01]  /*1c72d0*/  IMAD.WIDE.U32.X R44, R197, R49, R44, P4 ;  /* 0x00000031c52c7225 */ /* 0x000fe200020e042c */
[----:B------:R-:W-:-:S03]  /*1c72e0*/  IADD3 R99, P4, PT, R99, R110, RZ ;  /* 0x0000006e63637210 */ /* 0x000fc60007f9e0ff */
[----:B------:R-:W-:Y:S01]  /*1c72f0*/  IMAD.WIDE.U32 R106, R49, R72, RZ ;  /* 0x00000048316a7225 */ /* 0x000fe200078e00ff */
[----:B------:R-:W-:-:S03]  /*1c7300*/  IADD3.X RZ, P1, PT, R148, R99, RZ, P1, !PT ;  /* 0x0000006394ff7210 */ /* 0x000fc60000f3e4ff */
[----:B------:R-:W-:Y:S01]  /*1c7310*/  IMAD.X R121, RZ, RZ, RZ, P2 ;  /* 0x000000ffff797224 */ /* 0x000fe200010e06ff */
[----:B------:R-:W-:Y:S01]  /*1c7320*/  IADD3 R61, P2, PT, R92, R53, RZ ;  /* 0x000000355c3d7210 */ /* 0x000fe20007f5e0ff */
[----:B------:R-:W-:Y:S02]  /*1c7330*/  IMAD.X R97, RZ, RZ, RZ, P5 ;  /* 0x000000ffff617224 */ /* 0x000fe400028e06ff */
[----:B------:R-:W-:-:S04]  /*1c7340*/  IMAD.WIDE.U32 R106, P5, R204, R215, R106 ;  /* 0x000000d7cc6a7225 */ /* 0x000fc800078a006a */
[----:B------:R-:W-:-:S04]  /*1c7350*/  IMAD.WIDE.U32 R98, R215, R72, RZ ;  /* 0x00000048d7627225 */ /* 0x000fc800078e00ff */
[----:B------:R-:W-:Y:S01]  /*1c7360*/  IMAD.WIDE.U32.X R120, R196, R49, R120, P2 ;  /* 0x00000031c4787225 */ /* 0x000fe200010e0478 */
[----:B------:R-:W-:-:S03]  /*1c7370*/  IADD3 RZ, P2, PT, R186, R96, RZ ;  /* 0x00000060baff7210 */ /* 0x000fc60007f5e0ff */
[----:B------:R-:W-:Y:S01]  /*1c7380*/  IMAD.MOV.U32 R96, RZ, RZ, R111 ;  /* 0x000000ffff607224 */ /* 0x000fe200078e006f */
[----:B------:R-:W-:Y:S01]  /*1c7390*/  IADD3.X RZ, P2, PT, R187, R149, RZ, P2, !PT ;  /* 0x00000095bbff7210 */ /* 0x000fe2000175e4ff */
[----:B------:R-:W-:Y:S01]  /*1c73a0*/  IMAD.X R111, RZ, RZ, RZ, P5 ;  /* 0x000000ffff6f7224 */ /* 0x000fe200028e06ff */
[----:B------:R-:W-:Y:S01]  /*1c73b0*/  IADD3 R123, P5, PT, R106, R99, RZ ;  /* 0x000000636a7b7210 */ /* 0x000fe20007fbe0ff */
[----:B------:R-:W-:Y:S02]  /*1c73c0*/  IMAD.MOV.U32 R110, RZ, RZ, R107 ;  /* 0x000000ffff6e7224 */ /* 0x000fe400078e006b */
[----:B------:R-:W-:-:S04]  /*1c73d0*/  IMAD.WIDE.U32 R186, R214, R216, R186 ;  /* 0x000000d8d6ba7225 */ /* 0x000fc800078e00ba */
[----:B------:R-:W-:Y:S01]  /*1c73e0*/  IMAD.WIDE.U32.X R110, R204, R49, R110, P5 ;  /* 0x00000031cc6e7225 */ /* 0x000fe200028e046e */
[----:B------:R-:W-:Y:S02]  /*1c73f0*/  IADD3.X R166, P5, PT, RZ, R116, RZ, P2, !PT ;  /* 0x00000074ffa67210 */ /* 0x000fe400017be4ff */
[----:B------:R-:W-:Y:S01]  /*1c7400*/  IADD3.X R167, P2, PT, R167, R130, RZ, P3, !PT ;  /* 0x00000082a7a77210 */ /* 0x000fe20001f5e4ff */
[----:B------:R-:W-:Y:S01]  /*1c7410*/  IMAD.WIDE.U32.X R96, R77, -0x7af74000, R96, P4 ;  /* 0x8508c0004d607825 */ /* 0x000fe200020e0460 */
[----:B------:R-:W-:Y:S02]  /*1c7420*/  IADD3.X R116, P3, PT, RZ, R117, RZ, P5, !PT ;  /* 0x00000075ff747210 */ /* 0x000fe40002f7e4ff */
[----:B------:R-:W-:Y:S01]  /*1c7430*/  IADD3.X R131, P2, PT, R142, R131, RZ, P2, !PT ;  /* 0x000000838e837210 */ /* 0x000fe2000175e4ff */
[----:B------:R-:W-:Y:S01]  /*1c7440*/  IMAD.IADD R118, R187, 0x1, R118 ;  /* 0x00000001bb767824 */ /* 0x000fe200078e0276 */
[----:B------:R-:W-:Y:S01]  /*1c7450*/  IADD3.X R166, P3, PT, R166, R167, RZ, P3, !PT ;  /* 0x000000a7a6a67210 */ /* 0x000fe20001f7e4ff */
[----:B------:R-:W-:Y:S01]  /*1c7460*/  IMAD.WIDE.U32 R192, R77, 0x30000000, RZ ;  /* 0x300000004dc07825 */ /* 0x000fe200078e00ff */
[----:B------:R-:W-:-:S02]  /*1c7470*/  IADD3.X R187, P1, PT, RZ, R96, RZ, P1, !PT ;  /* 0x00000060ffbb7210 */ /* 0x000fc40000f3e4ff */
[----:B------:R-:W-:Y:S01]  /*1c7480*/  IADD3.X R167, P5, PT, R116, R131, RZ, P3, !PT ;  /* 0x0000008374a77210 */ /* 0x000fe20001fbe4ff */
[----:B------:R-:W-:Y:S01]  /*1c7490*/  IMAD.WIDE.U32 R130, R79, R214, RZ ;  /* 0x000000d64f827225 */ /* 0x000fe200078e00ff */
[----:B------:R-:W-:Y:S02]  /*1c74a0*/  IADD3.X R51, P3, PT, R145, ~R30, RZ, P0, !PT ;  /* 0x8000001e91337210 */ /* 0x000fe4000077e4ff */
[----:B------:R-:W-:Y:S01]  /*1c74b0*/  IADD3.X R47, P1, PT, RZ, R97, RZ, P1, !PT ;  /* 0x00000061ff2f7210 */ /* 0x000fe20000f3e4ff */
[----:B------:R-:W-:Y:S01]  /*1c74c0*/  IMAD.WIDE.U32 R192, P4, R70, 0x170b5d44, R192 ;  /* 0x170b5d4446c07825 */ /* 0x000fe200078800c0 */
[----:B------:R-:W-:Y:S02]  /*1c74d0*/  IADD3.X R183, P2, PT, RZ, R104, RZ, P2, !PT ;  /* 0x00000068ffb77210 */ /* 0x000fe4000175e4ff */
[----:B------:R-:W-:Y:S01]  /*1c74e0*/  IADD3.X R186, P1, PT, R187, R186, RZ, P1, !PT ;  /* 0x000000babbba7210 */ /* 0x000fe20000f3e4ff */
[----:B------:R-:W-:Y:S01]  /*1c74f0*/  IMAD.X R137, R141, 0x1, ~R31, P3 ;  /* 0x000000018d897824 */ /* 0x000fe200018e0e1f */
[----:B------:R-:W-:Y:S01]  /*1c7500*/  IADD3 RZ, P3, PT, R166, R102, RZ ;  /* 0x00000066a6ff7210 */ /* 0x000fe20007f7e0ff */
[----:B------:R-:W-:Y:S01]  /*1c7510*/  IMAD.WIDE.U32 R102, R127, R214, RZ ;  /* 0x000000d67f667225 */ /* 0x000fe200078e00ff */
[----:B------:R-:W-:-:S02]  /*1c7520*/  IADD3.X R187, P1, PT, R47, R118, RZ, P1, !PT ;  /* 0x000000762fbb7210 */ /* 0x000fc40000f3e4ff */
[----:B------:R-:W-:Y:S01]  /*1c7530*/  IADD3.X R49, P0, PT, RZ, RZ, RZ, P5, !PT ;  /* 0x000000ffff317210 */ /* 0x000fe20002f1e4ff */
[----:B------:R-:W-:Y:S01]  /*1c7540*/  IMAD.WIDE.U32 R96, R70, 0x30000000, RZ ;  /* 0x3000000046607825 */ /* 0x000fe200078e00ff */
[----:B------:R-:W-:Y:S02]  /*1c7550*/  IADD3.X R47, P2, PT, RZ, R105, RZ, P2, !PT ;  /* 0x00000069ff2f7210 */ /* 0x000fe4000175e4ff */
[----:B------:R-:W-:Y:S01]  /*1c7560*/  IADD3.X RZ, P3, PT, R167, R63, RZ, P3, !PT ;  /* 0x0000003fa7ff7210 */ /* 0x000fe20001f7e4ff */
[----:B------:R-:W-:Y:S01]  /*1c7570*/  IMAD.X R125, RZ, RZ, RZ, P0 ;  /* 0x000000ffff7d7224 */ /* 0x000fe200000e06ff */
[----:B------:R-:W-:Y:S01]  /*1c7580*/  IADD3.X R63, PT, PT, RZ, RZ, RZ, P4, !PT ;  /* 0x000000ffff3f7210 */ /* 0x000fe200027fe4ff */
[----:B------:R-:W-:Y:S01]  /*1c7590*/  IMAD.WIDE.U32 R102, P4, R15, R79, R102 ;  /* 0x0000004f0f667225 */ /* 0x000fe20007880066 */
[----:B------:R-:W-:Y:S02]  /*1c75a0*/  IADD3 R53, P5, PT, R192, R97, RZ ;  /* 0x00000061c0357210 */ /* 0x000fe40007fbe0ff */
[----:B------:R-:W-:Y:S01]  /*1c75b0*/  IADD3.X R183, P2, PT, R183, R62, RZ, P2, !PT ;  /* 0x0000003eb7b77210 */ /* 0x000fe2000175e4ff */
[----:B------:R-:W-:Y:S01]  /*1c75c0*/  IMAD.MOV.U32 R62, RZ, RZ, R193 ;  /* 0x000000ffff3e7224 */ /* 0x000fe200078e00c1 */
[----:B------:R-:W-:Y:S01]  /*1c75d0*/  IADD3 RZ, P0, PT, R186, R96, RZ ;  /* 0x00000060baff7210 */ /* 0x000fe20007f1e0ff */
[----:B------:R-:W-:Y:S01]  /*1c75e0*/  IMAD.WIDE.U32 R104, R127, R212, RZ ;  /* 0x000000d47f687225 */ /* 0x000fe200078e00ff */
[----:B------:R-:W-:-:S02]  /*1c75f0*/  IADD3.X R182, P3, PT, R49, R68, RZ, P3, !PT ;  /* 0x0000004431b67210 */ /* 0x000fc40001f7e4ff */
[----:B------:R-:W-:Y:S01]  /*1c7600*/  IADD3.X RZ, P0, PT, R187, R53, RZ, P0, !PT ;  /* 0x00000035bbff7210 */ /* 0x000fe2000071e4ff */
[----:B------:R-:W-:Y:S01]  /*1c7610*/  IMAD.X R97, RZ, RZ, RZ, P4 ;  /* 0x000000ffff617224 */ /* 0x000fe200020e06ff */
[----:B------:R-:W-:Y:S01]  /*1c7620*/  IADD3.X R107, P4, PT, RZ, RZ, RZ, P1, !PT ;  /* 0x000000ffff6b7210 */ /* 0x000fe20000f9e4ff */
[----:B------:R-:W-:Y:S01]  /*1c7630*/  IMAD.WIDE.U32.X R62, R77, 0x170b5d44, R62, P5 ;  /* 0x170b5d444d3e7825 */ /* 0x000fe200028e043e */
[----:B------:R-:W-:-:S03]  /*1c7640*/  IADD3.X R125, P3, PT, R125, R69, RZ, P3, !PT ;  /* 0x000000457d7d7210 */ /* 0x000fc60001f7e4ff */
[----:B------:R-:W-:Y:S01]  /*1c7650*/  IMAD.WIDE.U32 R166, R212, R216, R166 ;  /* 0x000000d8d4a67225 */ /* 0x000fe200078e00a6 */
[----:B------:R-:W-:Y:S02]  /*1c7660*/  IADD3.X R107, P0, PT, R107, R62, RZ, P0, !PT ;  /* 0x0000003e6b6b7210 */ /* 0x000fe4000071e4ff */
[----:B------:R-:W-:Y:S01]  /*1c7670*/  IADD3.X R182, P3, PT, R182, R183, RZ, P3, !PT ;  /* 0x000000b7b6b67210 */ /* 0x000fe20001f7e4ff */
[----:B------:R-:W-:Y:S01]  /*1c7680*/  IMAD.WIDE.U32 R104, P5, R176, R79, R104 ;  /* 0x0000004fb0687225 */ /* 0x000fe200078a0068 */
[----:B------:R-:W-:-:S03]  /*1c7690*/  IADD3 RZ, P1, PT, R166, R64, RZ ;  /* 0x00000040a6ff7210 */ /* 0x000fc60007f3e0ff */
[----:B------:R-:W-:Y:S01]  /*1c76a0*/  IMAD.X R95, RZ, RZ, RZ, P4 ;  /* 0x000000ffff5f7224 */ /* 0x000fe200020e06ff */
[----:B------:R-:W-:Y:S01]  /*1c76b0*/  IADD3 R53, P4, PT, R102, R131, RZ ;  /* 0x0000008366357210 */ /* 0x000fe20007f9e0ff */
[----:B------:R-:W-:-:S04]  /*1c76c0*/  IMAD.WIDE.U32 R118, R79, R212, RZ ;  /* 0x000000d44f767225 */ /* 0x000fc800078e00ff */
[----:B------:R-:W-:Y:S01]  /*1c76d0*/  IMAD.X R69, RZ, RZ, RZ, P5 ;  /* 0x000000ffff457224 */ /* 0x000fe200028e06ff */
[----:B------:R-:W-:Y:S01]  /*1c76e0*/  IADD3.X R95, P5, PT, R95, R63, RZ, P0, !PT ;  /* 0x0000003f5f5f7210 */ /* 0x000fe200007be4ff */
[----:B------:R-:W-:Y:S01]  /*1c76f0*/  IMAD.WIDE.U32 R64, R127, R213, RZ ;  /* 0x000000d57f407225 */ /* 0x000fe200078e00ff */
[----:B------:R-:W-:-:S03]  /*1c7700*/  IADD3 R71, P0, PT, R104, R119, RZ ;  /* 0x0000007768477210 */ /* 0x000fc60007f1e0ff */
[----:B------:R-:W-:Y:S02]  /*1c7710*/  IMAD.MOV.U32 R68, RZ, RZ, R105 ;  /* 0x000000ffff447224 */ /* 0x000fe400078e0069 */
[----:B------:R-:W-:Y:S02]  /*1c7720*/  IMAD.IADD R167, R167, 0x1, R48 ;  /* 0x00000001a7a77824 */ /* 0x000fe400078e0230 */
[----:B------:R-:W-:-:S03]  /*1c7730*/  IMAD.WIDE.U32.X R68, R176, R127, R68, P0 ;  /* 0x0000007fb0447225 */ /* 0x000fc600000e0444 */
[----:B------:R-:W-:Y:S01]  /*1c7740*/  IADD3.X RZ, P1, PT, R167, R144, RZ, P1, !PT ;  /* 0x00000090a7ff7210 */ /* 0x000fe20000f3e4ff */
[----:B------:R-:W-:-:S04]  /*1c7750*/  IMAD.WIDE.U32 R64, P0, R180, R79, R64 ;  /* 0x0000004fb4407225 */ /* 0x000fc80007800040 */
[----:B------:R-:W-:Y:S01]  /*1c7760*/  IMAD.WIDE.U32 R48, R127, R210, RZ ;  /* 0x000000d27f307225 */ /* 0x000fe200078e00ff */
[----:B------:R-:W-:-:S03]  /*1c7770*/  IADD3.X R141, PT, PT, RZ, RZ, RZ, P0, !PT ;  /* 0x000000ffff8d7210 */ /* 0x000fc600007fe4ff */
[----:B------:R-:W-:-:S04]  /*1c7780*/  IMAD.WIDE.U32 R62, R79, R213, RZ ;  /* 0x000000d54f3e7225 */ /* 0x000fc800078e00ff */
[----:B------:R-:W-:Y:S01]  /*1c7790*/  IMAD.MOV.U32 R96, RZ, RZ, R103 ;  /* 0x000000ffff607224 */ /* 0x000fe200078e0067 */
[----:B------:R-:W-:Y:S01]  /*1c77a0*/  IADD3.X R103, P2, PT, R47, R140, RZ, P2, !PT ;  /* 0x0000008c2f677210 */ /* 0x000fe2000175e4ff */
[----:B------:R-:W-:Y:S01]  /*1c77b0*/  IMAD.WIDE.U32 R116, R79, R210, RZ ;  /* 0x000000d24f747225 */ /* 0x000fe200078e00ff */
[----:B------:R-:W-:Y:S02]  /*1c77c0*/  IADD3 R47, P0, PT, R64, R63, RZ ;  /* 0x0000003f402f7210 */ /* 0x000fe40007f1e0ff */
[----:B------:R-:W-:Y:S01]  /*1c77d0*/  IADD3.X R183, P3, PT, R125, R103, RZ, P3, !PT ;  /* 0x000000677db77210 */ /* 0x000fe20001f7e4ff */
[----:B------:R-:W-:Y:S01]  /*1c77e0*/  IMAD.WIDE.U32.X R96, R15, R127, R96, P4 ;  /* 0x0000007f0f607225 */ /* 0x000fe200020e0460 */
[----:B------:R-:W-:-:S03]  /*1c77f0*/  IADD3.X R63, P1, PT, RZ, R164, RZ, P1, !PT ;  /* 0x000000a4ff3f7210 */ /* 0x000fc60000f3e4ff */
[----:B------:R-:W-:Y:S01]  /*1c7800*/  IMAD.WIDE.U32 R48, P4, R197, R79, R48 ;  /* 0x0000004fc5307225 */ /* 0x000fe20007880030 */
[----:B------:R-:W-:-:S03]  /*1c7810*/  IADD3.X R105, P1, PT, RZ, R165, RZ, P1, !PT ;  /* 0x000000a5ff697210 */ /* 0x000fc60000f3e4ff */
[----:B------:R-:W-:Y:S02]  /*1c7820*/  IMAD.MOV.U32 R140, RZ, RZ, R65 ;  /* 0x000000ffff8c7224 */ /* 0x000fe400078e0041 */
[----:B------:R-:W-:-:S04]  /*1c7830*/  IMAD.WIDE.U32 R148, R127, R72, RZ ;  /* 0x000000487f947225 */ /* 0x000fc800078e00ff */
[----:B------:R-:W-:Y:S01]  /*1c7840*/  IMAD.WIDE.U32.X R140, R180, R127, R140, P0 ;  /* 0x0000007fb48c7225 */ /* 0x000fe200000e048c */
[----:B------:R-:W-:-:S03]  /*1c7850*/  IADD3 R89, P0, PT, R48, R117, RZ ;  /* 0x0000007530597210 */ /* 0x000fc60007f1e0ff */
[----:B------:R-:W-:Y:S02]  /*1c7860*/  IMAD.X R147, RZ, RZ, RZ, P4 ;  /* 0x000000ffff937224 */ /* 0x000fe400020e06ff */
[----:B------:R-:W-:Y:S01]  /*1c7870*/  IMAD.MOV.U32 R146, RZ, RZ, R49 ;  /* 0x000000ffff927224 */ /* 0x000fe200078e0031 */
[----:B------:R-:W-:Y:S01]  /*1c7880*/  IADD3.X R49, P2, PT, RZ, R162, RZ, P2, !PT ;  /* 0x000000a2ff317210 */ /* 0x000fe2000175e4ff */
[----:B------:R-:W-:-:S03]  /*1c7890*/  IMAD.WIDE.U32 R150, R79, R72, RZ ;  /* 0x000000484f967225 */ /* 0x000fc600078e00ff */
[----:B------:R-:W-:Y:S01]  /*1c78a0*/  IADD3.X R117, P2, PT, RZ, R163, RZ, P2, !PT ;  /* 0x000000a3ff757210 */ /* 0x000fe2000175e4ff */
[----:B------:R-:W-:-:S03]  /*1c78b0*/  IMAD.WIDE.U32.X R146, R197, R127, R146, P0 ;  /* 0x0000007fc5927225 */ /* 0x000fc600000e0492 */
[----:B------:R-:W-:Y:S01]  /*1c78c0*/  IADD3.X R49, P2, PT, R49, R156, RZ, P2, !PT ;  /* 0x0000009c31317210 */ /* 0x000fe2000175e4ff */
[----:B------:R-:W-:-:S03]  /*1c78d0*/  IMAD.WIDE.U32 R148, P0, R204, R79, R148 ;  /* 0x0000004fcc947225 */ /* 0x000fc60007800094 */
[----:B------:R-:W-:Y:S01]  /*1c78e0*/  IADD3.X R200, P2, PT, R117, R157, RZ, P2, !PT ;  /* 0x0000009d75c87210 */ /* 0x000fe2000175e4ff */
        /* <DEDUP_REMOVED lines=10> */
[----:B------:R-:W-:Y:S01]  /*1c7990*/  IMAD.WIDE.U32 R166, R214, R211, R166 ;  /* 0x000000d3d6a67225 */ /* 0x000fe200078e00a6 */
[----:B------:R-:W-:-:S03]  /*1c79a0*/  IADD3.X RZ, P0, PT, R183, R177, RZ, P0, !PT ;  /* 0x000000b1b7ff7210 */ /* 0x000fc6000071e4ff */
[----:B------:R-:W-:Y:S01]  /*1c79b0*/  IMAD.WIDE.U32 R158, R137, R214, RZ ;  /* 0x000000d6899e7225 */ /* 0x000fe200078e00ff */
[----:B------:R-:W-:Y:S02]  /*1c79c0*/  IADD3.X R156, P5, PT, R107, R166, RZ, P5, !PT ;  /* 0x000000a66b9c7210 */ /* 0x000fe40002fbe4ff */
[----:B------:R-:W-:Y:S01]  /*1c79d0*/  IADD3 R65, PT, PT, R167, R168, RZ ;  /* 0x000000a8a7417210 */ /* 0x000fe20007ffe0ff */
[----:B------:R-:W-:Y:S01]  /*1c79e0*/  IMAD.MOV.U32 R152, RZ, RZ, R143 ;  /* 0x000000ffff987224 */ /* 0x000fe200078e008f */
[----:B------:R-:W-:Y:S01]  /*1c79f0*/  IADD3.X R107, P3, PT, RZ, RZ, RZ, P3, !PT ;  /* 0x000000ffff6b7210 */ /* 0x000fe20001f7e4ff */
[----:B------:R-:W-:Y:S01]  /*1c7a00*/  IMAD.WIDE.U32 R162, R213, R216, R182 ;  /* 0x000000d8d5a27225 */ /* 0x000fe200078e00b6 */
[----:B------:R-:W-:Y:S02]  /*1c7a10*/  IADD3.X R157, P5, PT, R95, R65, RZ, P5, !PT ;  /* 0x000000415f9d7210 */ /* 0x000fe40002fbe4ff */
[----:B------:R-:W-:Y:S01]  /*1c7a20*/  IADD3.X R107, P0, PT, R107, R172, RZ, P0, !PT ;  /* 0x000000ac6b6b7210 */ /* 0x000fe2000071e4ff */
[----:B------:R-:W-:Y:S01]  /*1c7a30*/  IMAD.WIDE.U32.X R152, R196, R127, R152, P4 ;  /* 0x0000007fc4987225 */ /* 0x000fe200020e0498 */
[----:B------:R-:W-:-:S02]  /*1c7a40*/  IADD3.X R162, P1, PT, R63, R162, RZ, P1, !PT ;  /* 0x000000a23fa27210 */ /* 0x000fc40000f3e4ff */
[----:B------:R-:W-:Y:S01]  /*1c7a50*/  IADD3.X R65, P2, PT, RZ, R184, RZ, P2, !PT ;  /* 0x000000b8ff417210 */ /* 0x000fe2000175e4ff */
[----:B------:R-:W-:Y:S02]  /*1c7a60*/  IMAD.IADD R182, R163, 0x1, R160 ;  /* 0x00000001a3b67824 */ /* 0x000fe400078e02a0 */
[----:B------:R-:W-:Y:S01]  /*1c7a70*/  IMAD.WIDE.U32 R158, P4, R15, R51, R158 ;  /* 0x000000330f9e7225 */ /* 0x000fe2000788009e */
[----:B------:R-:W-:Y:S02]  /*1c7a80*/  IADD3.X R129, P2, PT, RZ, R185, RZ, P2, !PT ;  /* 0x000000b9ff817210 */ /* 0x000fe4000175e4ff */
[----:B------:R-:W-:Y:S01]  /*1c7a90*/  IADD3.X R163, P1, PT, R105, R182, RZ, P1, !PT ;  /* 0x000000b669a37210 */ /* 0x000fe20000f3e4ff */
[----:B------:R-:W-:Y:S01]  /*1c7aa0*/  IMAD.WIDE.U32 R160, R51, R214, RZ ;  /* 0x000000d633a07225 */ /* 0x000fe200078e00ff */
[----:B------:R-:W-:Y:S02]  /*1c7ab0*/  IADD3.X R202, P2, PT, R65, R202, RZ, P2, !PT ;  /* 0x000000ca41ca7210 */ /* 0x000fe4000175e4ff */
[----:B------:R-:W-:Y:S01]  /*1c7ac0*/  IADD3.X R105, P1, PT, RZ, RZ, RZ, P1, !PT ;  /* 0x000000ffff697210 */ /* 0x000fe20000f3e4ff */
[----:B------:R-:W-:Y:S01]  /*1c7ad0*/  IMAD.WIDE.U32 R166, R137, R212, RZ ;  /* 0x000000d489a67225 */ /* 0x000fe200078e00ff */
[----:B------:R-:W-:-:S03]  /*1c7ae0*/  IADD3.X R206, P2, PT, R129, R181, RZ, P2, !PT ;  /* 0x000000b581ce7210 */ /* 0x000fc6000175e4ff */
[----:B------:R-:W-:Y:S01]  /*1c7af0*/  IMAD.X R169, RZ, RZ, RZ, P4 ;  /* 0x000000ffffa97224 */ /* 0x000fe200020e06ff */
[----:B------:R-:W-:Y:S01]  /*1c7b00*/  IADD3 R63, P4, PT, R158, R161, RZ ;  /* 0x000000a19e3f7210 */ /* 0x000fe20007f9e0ff */
[----:B------:R-:W-:Y:S01]  /*1c7b10*/  IMAD.X R103, RZ, RZ, RZ, P3 ;  /* 0x000000ffff677224 */ /* 0x000fe200018e06ff */
[----:B------:R-:W-:Y:S01]  /*1c7b20*/  IADD3.X R80, P2, PT, RZ, R80, RZ, P2, !PT ;  /* 0x00000050ff507210 */ /* 0x000fe2000175e4ff */
[----:B------:R-:W-:-:S03]  /*1c7b30*/  IMAD.WIDE.U32 R164, R51, R212, RZ ;  /* 0x000000d433a47225 */ /* 0x000fc600078e00ff */
[----:B------:R-:W-:Y:S01]  /*1c7b40*/  IADD3.X R103, P0, PT, R103, R173, RZ, P0, !PT ;  /* 0x000000ad67677210 */ /* 0x000fe2000071e4ff */
[----:B------:R-:W-:-:S03]  /*1c7b50*/  IMAD.WIDE.U32 R166, P3, R176, R51, R166 ;  /* 0x00000033b0a67225 */ /* 0x000fc600078600a6 */
[----:B------:R-:W-:Y:S01]  /*1c7b60*/  IADD3.X R184, P0, PT, R107, R49, RZ, P0, !PT ;  /* 0x000000316bb87210 */ /* 0x000fe2000071e4ff */
[----:B------:R-:W-:Y:S01]  /*1c7b70*/  IMAD.MOV.U32 R168, RZ, RZ, R159 ;  /* 0x000000ffffa87224 */ /* 0x000fe200078e009f */
[----:B------:R-:W-:Y:S01]  /*1c7b80*/  IADD3.X R49, P5, PT, RZ, RZ, RZ, P5, !PT ;  /* 0x000000ffff317210 */ /* 0x000fe20002fbe4ff */
[----:B------:R-:W-:Y:S01]  /*1c7b90*/  IMAD.X R171, RZ, RZ, RZ, P3 ;  /* 0x000000ffffab7224 */ /* 0x000fe200018e06ff */
[----:B------:R-:W-:Y:S01]  /*1c7ba0*/  IADD3.X R185, P0, PT, R103, R200, RZ, P0, !PT ;  /* 0x000000c867b97210 */ /* 0x000fe2000071e4ff */
[----:B------:R-:W-:Y:S01]  /*1c7bb0*/  IMAD.WIDE.U32.X R168, R15, R137, R168, P4 ;  /* 0x000000890fa87225 */ /* 0x000fe200020e04a8 */
[----:B------:R-:W-:Y:S02]  /*1c7bc0*/  IADD3 R15, P3, PT, R166, R165, RZ ;  /* 0x000000a5a60f7210 */ /* 0x000fe40007f7e0ff */
[----:B------:R-:W-:Y:S01]  /*1c7bd0*/  IADD3 RZ, P4, PT, R162, R170, RZ ;  /* 0x000000aaa2ff7210 */ /* 0x000fe20007f9e0ff */
[----:B------:R-:W-:Y:S01]  /*1c7be0*/  IMAD.WIDE.U32 R172, R77, -0x45f6b800, RZ ;  /* 0xba0948004dac7825 */ /* 0x000fe200078e00ff */
[----:B------:R-:W-:-:S02]  /*1c7bf0*/  IADD3.X R203, P0, PT, RZ, RZ, RZ, P0, !PT ;  /* 0x000000ffffcb7210 */ /* 0x000fc4000071e4ff */
[----:B------:R-:W-:Y:S01]  /*1c7c00*/  IADD3.X RZ, P4, PT, R163, R195, RZ, P4, !PT ;  /* 0x000000c3a3ff7210 */ /* 0x000fe2000279e4ff */
[----:B------:R-:W-:Y:S02]  /*1c7c10*/  IMAD.MOV.U32 R170, RZ, RZ, R167 ;  /* 0x000000ffffaa7224 */ /* 0x000fe400078e00a7 */
[----:B------:R-:W-:Y:S01]  /*1c7c20*/  IMAD.X R125, RZ, RZ, RZ, P1 ;  /* 0x000000ffff7d7224 */ /* 0x000fe200008e06ff */
[----:B------:R-:W-:Y:S01]  /*1c7c30*/  IADD3.X R95, P4, PT, R105, R178, RZ, P4, !PT ;  /* 0x000000b2695f7210 */ /* 0x000fe2000279e4ff */
[----:B------:R-:W-:-:S03]  /*1c7c40*/  IMAD.WIDE.U32.X R170, R176, R137, R170, P3 ;  /* 0x00000089b0aa7225 */ /* 0x000fc600018e04aa */
[----:B------:R-:W-:Y:S01]  /*1c7c50*/  IADD3.X R125, P4, PT, R125, R179, RZ, P4, !PT ;  /* 0x000000b37d7d7210 */ /* 0x000fe2000279e4ff */
[----:B------:R-:W-:-:S04]  /*1c7c60*/  IMAD.WIDE.U32 R172, P1, R70, 0x1ef3622f, R172 ;  /* 0x1ef3622f46ac7825 */ /* 0x000fc800078200ac */
[----:B------:R-:W-:Y:S01]  /*1c7c70*/  IMAD.WIDE.U32 R176, R70, -0x45f6b800, RZ ;  /* 0xba09480046b07825 */ /* 0x000fe200078e00ff */
[----:B------:R-:W-:-:S03]  /*1c7c80*/  IADD3.X R183, PT, PT, RZ, RZ, RZ, P1, !PT ;  /* 0x000000ffffb77210 */ /* 0x000fc60000ffe4ff */
[----:B------:R-:W-:Y:S01]  /*1c7c90*/  IMAD.MOV.U32 R182, RZ, RZ, R173 ;  /* 0x000000ffffb67224 */ /* 0x000fe200078e00ad */
[----:B------:R-:W-:Y:S01]  /*1c7ca0*/  IADD3 R177, P1, PT, R172, R177, RZ ;  /* 0x000000b1acb17210 */ /* 0x000fe20007f3e0ff */
[----:B------:R-:W-:Y:S01]  /*1c7cb0*/  IMAD.X R117, RZ, RZ, RZ, P0 ;  /* 0x000000ffff757224 */ /* 0x000fe200000e06ff */
[----:B------:R-:W-:Y:S01]  /*1c7cc0*/  IADD3 RZ, P3, PT, R156, R176, RZ ;  /* 0x000000b09cff7210 */ /* 0x000fe20007f7e0ff */
[----:B------:R-:W-:-:S03]  /*1c7cd0*/  IMAD.WIDE.U32 R186, R70, 0x30000000, R186 ;  /* 0x3000000046ba7825 */ /* 0x000fc600078e00ba */
[----:B------:R-:W-:Y:S01]  /*1c7ce0*/  IADD3.X RZ, P3, PT, R157, R177, RZ, P3, !PT ;  /* 0x000000b19dff7210 */ /* 0x000fe20001f7e4ff */
[----:B------:R-:W-:Y:S01]  /*1c7cf0*/  IMAD.WIDE.U32.X R182, R77, 0x1ef3622f, R182, P1 ;  /* 0x1ef3622f4db67825 */ /* 0x000fe200008e04b6 */
[----:B------:R-:W-:-:S03]  /*1c7d00*/  IADD3 RZ, P1, PT, R184, R174, RZ ;  /* 0x000000aeb8ff7210 */ /* 0x000fc60007f3e0ff */
[----:B------:R-:W-:Y:S01]  /*1c7d10*/  IMAD.WIDE.U32 R174, R137, R213, RZ ;  /* 0x000000d589ae7225 */ /* 0x000fe200078e00ff */
[----:B------:R-:W-:Y:S02]  /*1c7d20*/  IADD3.X R103, P3, PT, R49, R182, RZ, P3, !PT ;  /* 0x000000b631677210 */ /* 0x000fe40001f7e4ff */
[----:B------:R-:W-:Y:S01]  /*1c7d30*/  IADD3.X RZ, P1, PT, R185, R198, RZ, P1, !PT ;  /* 0x000000c6b9ff7210 */ /* 0x000fe20000f3e4ff */
[----:B------:R-:W-:Y:S02]  /*1c7d40*/  IMAD.X R49, RZ, RZ, RZ, P5 ;  /* 0x000000ffff317224 */ /* 0x000fe400028e06ff */
[----:B------:R-:W-:Y:S01]  /*1c7d50*/  IMAD.WIDE.U32 R174, P5, R180, R51, R174 ;  /* 0x00000033b4ae7225 */ /* 0x000fe200078a00ae */
[----:B------:R-:W-:Y:S02]  /*1c7d60*/  IADD3.X R203, P1, PT, R203, R190, RZ, P1, !PT ;  /* 0x000000becbcb7210 */ /* 0x000fe40000f3e4ff */
[----:B------:R-:W-:Y:S01]  /*1c7d70*/  IADD3.X R105, P3, PT, R49, R183, RZ, P3, !PT ;  /* 0x000000b731697210 */ /* 0x000fe20001f7e4ff */
[----:B------:R-:W-:Y:S01]  /*1c7d80*/  IMAD.WIDE.U32 R176, R51, R213, RZ ;  /* 0x000000d533b07225 */ /* 0x000fe200078e00ff */
[----:B------:R-:W-:-:S03]  /*1c7d90*/  IADD3.X R117, P1, PT, R117, R191, RZ, P1, !PT ;  /* 0x000000bf75757210 */ /* 0x000fc60000f3e4ff */
[----:B------:R-:W-:Y:S01]  /*1c7da0*/  IMAD.X R179, RZ, RZ, RZ, P5 ;  /* 0x000000ffffb37224 */ /* 0x000fe200028e06ff */
[----:B------:R-:W-:Y:S01]  /*1c7db0*/  IADD3 R65, P5, PT, R174, R177, RZ ;  /* 0x000000b1ae417210 */ /* 0x000fe20007fbe0ff */
[----:B------:R-:W-:Y:S01]  /*1c7dc0*/  IMAD.WIDE.U32 R184, R210, R216, R184 ;  /* 0x000000d8d2b87225 */ /* 0x000fe200078e00b8 */
[----:B------:R-:W-:-:S03]  /*1c7dd0*/  IADD3.X R202, P1, PT, R203, R202, RZ, P1, !PT ;  /* 0x000000cacbca7210 */ /* 0x000fc60000f3e4ff */
[----:B------:R-:W-:Y:S01]  /*1c7de0*/  IMAD.WIDE.U32 R182, R137, R210, RZ ;  /* 0x000000d289b67225 */ /* 0x000fe200078e00ff */
[----:B------:R-:W-:-:S03]  /*1c7df0*/  IADD3.X R203, P1, PT, R117, R206, RZ, P1, !PT ;  /* 0x000000ce75cb7210 */ /* 0x000fc60000f3e4ff */
[----:B------:R-:W-:Y:S01]  /*1c7e00*/  IMAD.MOV.U32 R178, RZ, RZ, R175 ;  /* 0x000000ffffb27224 */ /* 0x000fe200078e00af */
[----:B------:R-:W-:Y:S01]  /*1c7e10*/  IADD3.X R129, P1, PT, RZ, RZ, RZ, P1, !PT ;  /* 0x000000ffff817210 */ /* 0x000fe20000f3e4ff */
[----:B------:R-:W-:Y:S02]  /*1c7e20*/  IMAD.IADD R127, R185, 0x1, R194 ;  /* 0x00000001b97f7824 */ /* 0x000fe400078e02c2 */
[----:B------:R-:W-:Y:S01]  /*1c7e30*/  IMAD.WIDE.U32.X R178, R180, R137, R178, P5 ;  /* 0x00000089b4b27225 */ /* 0x000fe200028e04b2 */
[----:B------:R-:W-:Y:S02]  /*1c7e40*/  IADD3.X R180, P4, PT, R95, R184, RZ, P4, !PT ;  /* 0x000000b85fb47210 */ /* 0x000fe4000279e4ff */
[----:B------:R-:W-:Y:S01]  /*1c7e50*/  IADD3.X R131, PT, PT, RZ, RZ, RZ, P1, !PT ;  /* 0x000000ffff837210 */ /* 0x000fe20000ffe4ff */
[----:B------:R-:W-:Y:S01]  /*1c7e60*/  IMAD.WIDE.U32 R182, P5, R197, R51, R182 ;  /* 0x00000033c5b67225 */ /* 0x000fe200078a00b6 */
[----:B------:R-:W-:Y:S02]  /*1c7e70*/  IADD3 RZ, P0, PT, R180, R188, RZ ;  /* 0x000000bcb4ff7210 */ /* 0x000fe40007f1e0ff */
[----:B------:R-:W-:Y:S01]  /*1c7e80*/  IADD3.X R181, P4, PT, R125, R127, RZ, P4, !PT ;  /* 0x0000007f7db57210 */ /* 0x000fe2000279e4ff */
[----:B------:R-:W-:Y:S01]  /*1c7e90*/  IMAD.WIDE.U32 R184, R51, R210, RZ ;  /* 0x000000d233b87225 */ /* 0x000fe200078e00ff */
[----:B------:R-:W-:-:S02]  /*1c7ea0*/  MOV R188, R183 ;  /* 0x000000b700bc7202 */ /* 0x000fc40000000f00 */
[----:B------:R-:W-:Y:S01]  /*1c7eb0*/  IADD3.X R127, P4, PT, RZ, RZ, RZ, P4, !PT ;  /* 0x000000ffff7f7210 */ /* 0x000fe2000279e4ff */
[----:B------:R-:W-:Y:S01]  /*1c7ec0*/  IMAD.X R189, RZ, RZ, RZ, P5 ;  /* 0x000000ffffbd7224 */ /* 0x000fe200028e06ff */
[----:B------:R-:W-:Y:S01]  /*1c7ed0*/  IADD3 R49, P5, PT, R182, R185, RZ ;  /* 0x000000b9b6317210 */ /* 0x000fe20007fbe0ff */
[----:B------:R-:W-:Y:S01]  /*1c7ee0*/  IMAD.WIDE.U32 R190, R137, R17, RZ ;  /* 0x0000001189be7225 */ /* 0x000fe200078e00ff */
[----:B------:R-:W-:-:S03]  /*1c7ef0*/  IADD3.X RZ, P0, PT, R181, R217, RZ, P0, !PT ;  /* 0x000000d9b5ff7210 */ /* 0x000fc6000071e4ff */
[----:B------:R-:W-:Y:S01]  /*1c7f00*/  IMAD.WIDE.U32.X R188, R197, R137, R188, P5 ;  /* 0x00000089c5bc7225 */ /* 0x000fe200028e04bc */
[----:B------:R-:W-:-:S03]  /*1c7f10*/  IADD3.X R127, P0, PT, R127, R100, RZ, P0, !PT ;  /* 0x000000647f7f7210 */ /* 0x000fc6000071e4ff */
[----:B------:R-:W-:Y:S02]  /*1c7f20*/  IMAD.IADD R95, R187, 0x1, R192 ;  /* 0x00000001bb5f7824 */ /* 0x000fe400078e02c0 */
[----:B------:R-:W-:-:S04]  /*1c7f30*/  IMAD.WIDE.U32 R190, P5, R196, R51, R190 ;  /* 0x00000033c4be7225 */ /* 0x000fc800078a00be */
[----:B------:R-:W-:-:S04]  /*1c7f40*/  IMAD.WIDE.U32 R192, R51, R17, RZ ;  /* 0x0000001133c07225 */ /* 0x000fc800078e00ff */
[----:B------:R-:W-:Y:S01]  /*1c7f50*/  IMAD.X R195, RZ, RZ, RZ, P5 ;  /* 0x000000ffffc37224 */ /* 0x000fe200028e06ff */
[----:B------:R-:W-:Y:S01]  /*1c7f60*/  IADD3 R107, P5, PT, R190, R193, RZ ;  /* 0x000000c1be6b7210 */ /* 0x000fe20007fbe0ff */
[----:B------:R-:W-:Y:S02]  /*1c7f70*/  IMAD.MOV.U32 R194, RZ, RZ, R191 ;  /* 0x000000ffffc27224 */ /* 0x000fe400078e00bf */
[----:B------:R-:W-:-:S04]  /*1c7f80*/  IMAD.WIDE.U32 R198, R51, R72, RZ ;  /* 0x0000004833c67225 */ /* 0x000fc800078e00ff */
[----:B------:R-:W-:-:S04]  /*1c7f90*/  IMAD.WIDE.U32.X R194, R196, R137, R194, P5 ;  /* 0x00000089c4c27225 */ /* 0x000fc800028e04c2 */
[----:B------:R-:W-:-:S04]  /*1c7fa0*/  IMAD.WIDE.U32 R196, R137, R72, RZ ;  /* 0x0000004889c47225 */ /* 0x000fc800078e00ff */
[----:B------:R-:W-:Y:S02]  /*1c7fb0*/  IMAD R125, R186, -0x7af74001, -R95 ;  /* 0x8508bfffba7d7824 */ /* 0x000fe400078e0a5f */
[----:B------:R-:W-:-:S04]  /*1c7fc0*/  IMAD.WIDE.U32 R196, P5, R204, R51, R196 ;  /* 0x00000033ccc47225 */ /* 0x000fc800078a00c4 */
[----:B------:R-:W-:Y:S01]  /*1c7fd0*/  IMAD.X R201, RZ, RZ, RZ, P5 ;  /* 0x000000ffffc97224 */ /* 0x000fe200028e06ff */
[----:B------:R-:W-:Y:S01]  /*1c7fe0*/  IADD3 R119, P5, PT, R196, R199, RZ ;  /* 0x000000c7c4777210 */ /* 0x000fe20007fbe0ff */
[----:B------:R-:W-:Y:S02]  /*1c7ff0*/  IMAD.MOV.U32 R200, RZ, RZ, R197 ;  /* 0x000000ffffc87224 */ /* 0x000fe400078e00c5 */
[----:B------:R-:W-:Y:S02]  /*1c8000*/  IMAD.X R117, RZ, RZ, RZ, P4 ;  /* 0x000000ffff757224 */ /* 0x000fe400020e06ff */
[----:B------:R-:W-:-:S03]  /*1c8010*/  IMAD.WIDE.U32.X R200, R204, R137, R200, P5 ;  /* 0x00000089ccc87225 */ /* 0x000fc600028e04c8 */
[----:B------:R-:W-:Y:S01]  /*1c8020*/  IADD3.X R117, P0, PT, R117, R101, RZ, P0, !PT ;  /* 0x0000006575757210 */ /* 0x000fe2000071e4ff */
[----:B------:R-:W-:-:S04]  /*1c8030*/  IMAD.WIDE.U32 R204, R186, -0x1, RZ ;  /* 0xffffffffbacc7825 */ /* 0x000fc800078e00ff */
[----:B------:R-:W-:Y:S02]  /*1c8040*/  IMAD.IADD R125, R205, 0x1, R125 ;  /* 0x00000001cd7d7824 */ /* 0x000fe400078e027d */
[----:B------:R-:W-:-:S04]  /*1c8050*/  IMAD.WIDE.U32 R208, R204, 0x1, RZ ;  /* 0x00000001ccd07825 */ /* 0x000fc800078e00ff */
[----:B------:R-:W-:Y:S01]  /*1c8060*/  IMAD.WIDE.U32 R206, R125, 0x1, RZ ;  /* 0x000000017dce7825 */ /* 0x000fe200078e00ff */
[----:B------:R-:W-:-:S03]  /*1c8070*/  IADD3 RZ, P1, PT, R186, R208, RZ ;  /* 0x000000d0baff7210 */ /* 0x000fc60007f3e0ff */
[----:B------:R-:W-:-:S04]  /*1c8080*/  IMAD.WIDE.U32 R156, R70, -0x45f6b800, R156 ;  /* 0xba094800469c7825 */ /* 0x000fc800078e009c */
[----:B------:R-:W-:-:S04]  /*1c8090*/  IMAD.WIDE.U32 R206, P5, R204, -0x7af74000, R206 ;  /* 0x8508c000ccce7825 */ /* 0x000fc800078a00ce */
[----:B------:R-:W-:Y:S01]  /*1c80a0*/  IMAD.X R173, RZ, RZ, RZ, P5 ;  /* 0x000000ffffad7224 */ /* 0x000fe200028e06ff */
[----:B------:R-:W-:Y:S01]  /*1c80b0*/  IADD3 RZ, P5, PT, R202, R138, RZ ;  /* 0x0000008acaff7210 */ /* 0x000fe20007fbe0ff */
[----:B------:R-:W-:Y:S01]  /*1c80c0*/  IMAD.X R100, RZ, RZ, R81, P2 ;  /* 0x000000ffff647224 */ /* 0x000fe200010e0651 */
[----:B------:R-:W-:Y:S01]  /*1c80d0*/  IADD3 R208, P4, PT, R209, R206, RZ ;  /* 0x000000ced1d07210 */ /* 0x000fe20007f9e0ff */
[----:B------:R-:W-:Y:S01]  /*1c80e0*/  IMAD.WIDE.U32 R162, R212, R211, R162 ;  /* 0x000000d3d4a27225 */ /* 0x000fe200078e00a2 */
[----:B------:R-:W-:Y:S02]  /*1c80f0*/  IADD3.X RZ, P5, PT, R203, R139, RZ, P5, !PT ;  /* 0x0000008bcbff7210 */ /* 0x000fe40002fbe4ff */
[----:B------:R-:W-:Y:S01]  /*1c8100*/  IADD3.X RZ, P1, PT, R95, R208, RZ, P1, !PT ;  /* 0x000000d05fff7210 */ /* 0x000fe20000f3e4ff */
[----:B------:R-:W-:Y:S01]  /*1c8110*/  IMAD.WIDE.U32 R202, R17, R216, R202 ;  /* 0x000000d811ca7225 */ /* 0x000fe200078e00ca */
[----:B------:R-:W-:-:S03]  /*1c8120*/  IADD3.X R129, P5, PT, R129, R112, RZ, P5, !PT ;  /* 0x0000007081817210 */ /* 0x000fc60002fbe4ff */
[----:B------:R-:W-:Y:S01]  /*1c8130*/  IMAD.IADD R132, R203, 0x1, R132 ;  /* 0x00000001cb847824 */ /* 0x000fe200078e0284 */
[----:B------:R-:W-:Y:S01]  /*1c8140*/  IADD3.X R202, P0, PT, R127, R202, RZ, P0, !PT ;  /* 0x000000ca7fca7210 */ /* 0x000fe2000071e4ff */
[----:B------:R-:W-:Y:S01]  /*1c8150*/  IMAD.IADD R95, R157, 0x1, R172 ;  /* 0x000000019d5f7824 */ /* 0x000fe200078e02ac */
[----:B------:R-:W-:Y:S01]  /*1c8160*/  IADD3.X R131, P5, PT, R131, R113, RZ, P5, !PT ;  /* 0x0000007183837210 */ /* 0x000fe20002fbe4ff */
[----:B------:R-:W-:Y:S01]  /*1c8170*/  IMAD.MOV.U32 R172, RZ, RZ, R207 ;  /* 0x000000ffffac7224 */ /* 0x000fe200078e00cf */
[----:B------:R-:W-:Y:S01]  /*1c8180*/  IADD3.X R203, P0, PT, R117, R132, RZ, P0, !PT ;  /* 0x0000008475cb7210 */ /* 0x000fe2000071e4ff */
[----:B------:R-:W-:Y:S02]  /*1c8190*/  IMAD.IADD R163, R163, 0x1, R76 ;  /* 0x00000001a3a37824 */ /* 0x000fe400078e024c */
[----:B------:R-:W-:Y:S01]  /*1c81a0*/  IMAD.WIDE.U32.X R172, R125, -0x7af74000, R172, P4 ;  /* 0x8508c0007dac7825 */ /* 0x000fe200020e04ac */
[----:B------:R-:W-:Y:S02]  /*1c81b0*/  IADD3.X R127, P0, PT, RZ, RZ, RZ, P0, !PT ;  /* 0x000000ffff7f7210 */ /* 0x000fe4000071e4ff */
[----:B------:R-:W-:Y:S01]  /*1c81c0*/  IADD3.X R80, P4, PT, R129, R80, RZ, P5, !PT ;  /* 0x0000005081507210 */ /* 0x000fe20002f9e4ff */
[----:B------:R-:W-:Y:S01]  /*1c81d0*/  IMAD.WIDE.U32 R186, R125, 0x30000000, RZ ;  /* 0x300000007dba7825 */ /* 0x000fe200078e00ff */
[----:B------:R-:W-:-:S02]  /*1c81e0*/  IADD3.X R157, P2, PT, RZ, R172, RZ, P1, !PT ;  /* 0x000000acff9d7210 */ /* 0x000fc40000f5e4ff */
[----:B------:R-:W-:Y:S01]  /*1c81f0*/  IADD3 RZ, P5, PT, R80, R74, RZ ;  /* 0x0000004a50ff7210 */ /* 0x000fe20007fbe0ff */
[----:B------:R-:W-:Y:S01]  /*1c8200*/  IMAD.X R101, RZ, RZ, RZ, P0 ;  /* 0x000000ffff657224 */ /* 0x000fe200000e06ff */
[----:B------:R-:W-:Y:S01]  /*1c8210*/  IADD3.X R81, P0, PT, R131, R100, RZ, P4, !PT ;  /* 0x0000006483517210 */ /* 0x000fe2000271e4ff */
[----:B------:R-:W-:Y:S01]  /*1c8220*/  IMAD.WIDE.U32 R180, R213, R211, R180 ;  /* 0x000000d3d5b47225 */ /* 0x000fe200078e00b4 */
[----:B------:R-:W-:Y:S02]  /*1c8230*/  IADD3 RZ, P4, PT, R202, R60, RZ ;  /* 0x0000003ccaff7210 */ /* 0x000fe40007f9e0ff */
[----:B------:R-:W-:Y:S01]  /*1c8240*/  IADD3.X RZ, P5, PT, R81, R75, RZ, P5, !PT ;  /* 0x0000004b51ff7210 */ /* 0x000fe20002fbe4ff */
[----:B------:R-:W-:Y:S01]  /*1c8250*/  IMAD.WIDE.U32 R74, R77, 0xf5138f, RZ ;  /* 0x00f5138f4d4a7825 */ /* 0x000fe200078e00ff */
[----:B------:R-:W-:Y:S02]  /*1c8260*/  IADD3.X R113, P0, PT, RZ, RZ, RZ, P0, !PT ;  /* 0x000000ffff717210 */ /* 0x000fe4000071e4ff */
[----:B------:R-:W-:Y:S01]  /*1c8270*/  IADD3.X RZ, P4, PT, R203, R133, RZ, P4, !PT ;  /* 0x00000085cbff7210 */ /* 0x000fe2000279e4ff */
[----:B------:R-:W-:Y:S01]  /*1c8280*/  IMAD.WIDE.U32 R132, R77, 0x6ca1493b, RZ ;  /* 0x6ca1493b4d847825 */ /* 0x000fe200078e00ff */
[----:B------:R-:W-:-:S02]  /*1c8290*/  IADD3.X R60, P5, PT, R113, R66, RZ, P5, !PT ;  /* 0x00000042713c7210 */ /* 0x000fc40002fbe4ff */
[----:B------:R-:W-:Y:S01]  /*1c82a0*/  IADD3 RZ, P1, PT, R162, R50, RZ ;  /* 0x00000032a2ff7210 */ /* 0x000fe20007f3e0ff */
[C---:B------:R-:W-:Y:S01]  /*1c82b0*/  IMAD.WIDE.U32 R112, R70.reuse, 0x6ca1493b, RZ ;  /* 0x6ca1493b46707825 */ /* 0x040fe200078e00ff */
[----:B------:R-:W-:Y:S02]  /*1c82c0*/  IADD3.X R117, PT, PT, R67, RZ, RZ, P5, P0 ;  /* 0x000000ff43757210 */ /* 0x000fe40002fe04ff */
[----:B------:R-:W-:Y:S01]  /*1c82d0*/  IADD3.X R50, P2, PT, RZ, R173, RZ, P2, !PT ;  /* 0x000000adff327210 */ /* 0x000fe2000175e4ff */
[C---:B------:R-:W-:Y:S01]  /*1c82e0*/  IMAD.WIDE.U32 R74, P5, R70.reuse, 0x1a22d9f3, R74 ;  /* 0x1a22d9f3464a7825 */ /* 0x040fe200078a004a */
[----:B------:R-:W-:Y:S02]  /*1c82f0*/  IADD3.X R127, P4, PT, R127, R58, RZ, P4, !PT ;  /* 0x0000003a7f7f7210 */ /* 0x000fe4000279e4ff */
[----:B------:R-:W-:Y:S01]  /*1c8300*/  IADD3.X R156, P2, PT, R157, R156, RZ, P2, !PT ;  /* 0x0000009c9d9c7210 */ /* 0x000fe2000175e4ff */
[----:B------:R-:W-:Y:S01]  /*1c8310*/  IMAD.WIDE.U32 R66, R70, 0xf5138f, RZ ;  /* 0x00f5138f46427825 */ /* 0x000fe200078e00ff */
[----:B------:R-:W-:-:S02]  /*1c8320*/  IADD3.X R76, P0, PT, R101, R59, RZ, P4, !PT ;  /* 0x0000003b654c7210 */ /* 0x000fc4000271e4ff */
[----:B------:R-:W-:Y:S01]  /*1c8330*/  IADD3.X RZ, P1, PT, R163, R55, RZ, P1, !PT ;  /* 0x00000037a3ff7210 */ /* 0x000fe20000f3e4ff */
[----:B------:R-:W-:Y:S01]  /*1c8340*/  IMAD.WIDE.U32 R172, R72, R216, R80 ;  /* 0x000000d848ac7225 */ /* 0x000fe200078e0050 */
[----:B------:R-:W-:Y:S02]  /*1c8350*/  IADD3.X R157, P2, PT, R50, R95, RZ, P2, !PT ;  /* 0x0000005f329d7210 */ /* 0x000fe4000175e4ff */
[----:B------:R-:W-:Y:S01]  /*1c8360*/  IADD3.X R55, P1, PT, RZ, R90, RZ, P1, !PT ;  /* 0x0000005aff377210 */ /* 0x000fe20000f3e4ff */
[----:B------:R-:W-:Y:S01]  /*1c8370*/  IMAD.X R139, RZ, RZ, RZ, P5 ;  /* 0x000000ffff8b7224 */ /* 0x000fe200028e06ff */
[----:B------:R-:W-:Y:S01]  /*1c8380*/  IADD3 R67, P5, PT, R74, R67, RZ ;  /* 0x000000434a437210 */ /* 0x000fe20007fbe0ff */
[----:B------:R-:W-:Y:S01]  /*1c8390*/  IMAD.WIDE.U32 R80, R77, 0x17c510ea, RZ ;  /* 0x17c510ea4d507825 */ /* 0x000fe200078e00ff */
[----:B------:R-:W-:Y:S02]  /*1c83a0*/  IADD3 R129, PT, PT, R173, R88, RZ ;  /* 0x00000058ad817210 */ /* 0x000fe40007ffe0ff */
[----:B------:R-:W-:Y:S01]  /*1c83b0*/  IADD3.X R172, P0, PT, R127, R172, RZ, P0, !PT ;  /* 0x000000ac7fac7210 */ /* 0x000fe2000071e4ff */
[----:B------:R-:W-:Y:S01]  /*1c83c0*/  IMAD.MOV.U32 R138, RZ, RZ, R75 ;  /* 0x000000ffff8a7224 */ /* 0x000fe200078e004b */
[----:B------:R-:W-:Y:S01]  /*1c83d0*/  IADD3.X R95, P2, PT, RZ, RZ, RZ, P2, !PT ;  /* 0x000000ffff5f7210 */ /* 0x000fe2000175e4ff */
[----:B------:R-:W-:Y:S01]  /*1c83e0*/  IMAD.WIDE.U32 R132, P4, R70, -0x39c4fa40, R132 ;  /* 0xc63b05c046847825 */ /* 0x000fe20007880084 */
[----:B------:R-:W-:-:S03]  /*1c83f0*/  IADD3.X R173, P0, PT, R76, R129, RZ, P0, !PT ;  /* 0x000000814cad7210 */ /* 0x000fc6000071e4ff */
[----:B------:R-:W-:-:S04]  /*1c8400*/  IMAD.WIDE.U32.X R138, R77, 0x1a22d9f3, R138, P5 ;  /* 0x1a22d9f34d8a7825 */ /* 0x000fc800028e048a */
[----:B------:R-:W-:-:S04]  /*1c8410*/  IMAD.WIDE.U32 R58, R70, 0x17c510ea, RZ ;  /* 0x17c510ea463a7825 */ /* 0x000fc800078e00ff */
        /* <DEDUP_REMOVED lines=8> */
[----:B------:R-:W-:Y:S01]  /*1c84a0*/  IMAD.WIDE.U32.X R100, R77, -0x39c4fa40, R100, P4 ;  /* 0xc63b05c04d647825 */ /* 0x000fe200020e0464 */
[----:B------:R-:W-:-:S03]  /*1c84b0*/  IADD3 RZ, P4, PT, R172, R124, RZ ;  /* 0x0000007cacff7210 */ /* 0x000fc60007f9e0ff */
[----:B------:R-:W-:Y:S01]  /*1c84c0*/  IMAD.WIDE.U32.X R206, R77, 0x1ae3a46, R206, P5 ;  /* 0x01ae3a464dce7825 */ /* 0x000fe200028e04ce */
[----:B------:R-:W-:-:S03]  /*1c84d0*/  IADD3.X RZ, P4, PT, R173, R16, RZ, P4, !PT ;  /* 0x00000010adff7210 */ /* 0x000fc6000279e4ff */
[----:B------:R-:W-:-:S04]  /*1c84e0*/  IMAD.WIDE.U32 R186, P5, R204, 0x170b5d44, R186 ;  /* 0x170b5d44ccba7825 */ /* 0x000fc800078a00ba */
[----:B------:R-:W-:Y:S01]  /*1c84f0*/  IMAD.WIDE.U32 R76, R204, 0x30000000, RZ ;  /* 0x30000000cc4c7825 */ /* 0x000fe200078e00ff */
[----:B------:R-:W-:-:S03]  /*1c8500*/  IADD3.X R209, PT, PT, RZ, RZ, RZ, P5, !PT ;  /* 0x000000ffffd17210 */ /* 0x000fc60002ffe4ff */
        /* <DEDUP_REMOVED lines=8> */
[----:B------:R-:W-:Y:S02]  /*1c8590*/  IADD3.X R162, P3, PT, R103, R162, RZ, P3, !PT ;  /* 0x000000a267a27210 */ /* 0x000fe40001f7e4ff */
[----:B------:R-:W-:Y:S01]  /*1c85a0*/  IADD3.X R76, P4, PT, R77, R60, RZ, P4, !PT ;  /* 0x0000003c4d4c7210 */ /* 0x000fe2000279e4ff */
[----:B------:R-:W-:Y:S01]  /*1c85b0*/  IMAD.IADD R84, R163, 0x1, R84 ;  /* 0x00000001a3547824 */ /* 0x000fe200078e0254 */
[----:B------:R-:W-:Y:S01]  /*1c85c0*/  IADD3.X RZ, P0, PT, R157, R127, RZ, P0, !PT ;  /* 0x0000007f9dff7210 */ /* 0x000fe2000071e4ff */
[----:B------:R-:W-:Y:S01]  /*1c85d0*/  IMAD.WIDE.U32 R202, R210, R211, R202 ;  /* 0x000000d3d2ca7225 */ /* 0x000fe200078e00ca */
[----:B------:R-:W-:-:S02]  /*1c85e0*/  IADD3 RZ, P5, PT, R76, R114, RZ ;  /* 0x000000724cff7210 */ /* 0x000fc40007fbe0ff */
[----:B------:R-:W-:Y:S01]  /*1c85f0*/  IADD3.X R77, P4, PT, R82, R117, RZ, P4, !PT ;  /* 0x00000075524d7210 */ /* 0x000fe2000279e4ff */
[----:B------:R-:W-:Y:S01]  /*1c8600*/  IMAD.WIDE.U32 R82, R125, -0x45f6b800, RZ ;  /* 0xba0948007d527825 */ /* 0x000fe200078e00ff */
[----:B------:R-:W-:Y:S02]  /*1c8610*/  IADD3.X R81, P1, PT, RZ, R91, RZ, P1, !PT ;  /* 0x0000005bff517210 */ /* 0x000fe40000f3e4ff */
[----:B------:R-:W-:Y:S01]  /*1c8620*/  IADD3.X RZ, P5, PT, R77, R115, RZ, P5, !PT ;  /* 0x000000734dff7210 */ /* 0x000fe20002fbe4ff */
[----:B------:R-:W-:Y:S01]  /*1c8630*/  IMAD.X R91, RZ, RZ, RZ, P2 ;  /* 0x000000ffff5b7224 */ /* 0x000fe200010e06ff */
[----:B------:R-:W-:Y:S01]  /*1c8640*/  IADD3.X R103, P4, PT, RZ, RZ, RZ, P4, !PT ;  /* 0x000000ffff677210 */ /* 0x000fe2000279e4ff */
[----:B------:R-:W-:Y:S01]  /*1c8650*/  IMAD.WIDE.U32 R114, R125, 0xf5138f, RZ ;  /* 0x00f5138f7d727825 */ /* 0x000fe200078e00ff */
[----:B------:R-:W-:Y:S02]  /*1c8660*/  IADD3.X R163, P3, PT, R105, R84, RZ, P3, !PT ;  /* 0x0000005469a37210 */ /* 0x000fe40001f7e4ff */
[----:B------:R-:W-:Y:S01]  /*1c8670*/  IADD3.X R16, P5, PT, R103, R42, RZ, P5, !PT ;  /* 0x0000002a67107210 */ /* 0x000fe20002fbe4ff */
[----:B------:R-:W-:Y:S01]  /*1c8680*/  IMAD.IADD R84, R181, 0x1, R136 ;  /* 0x00000001b5547824 */ /* 0x000fe200078e0288 */
[----:B------:R-:W-:Y:S01]  /*1c8690*/  IADD3.X R95, P0, PT, R95, R208, RZ, P0, !PT ;  /* 0x000000d05f5f7210 */ /* 0x000fe2000071e4ff */
[----:B------:R-:W-:Y:S01]  /*1c86a0*/  IMAD.WIDE.U32 R136, R204, -0x45f6b800, RZ ;  /* 0xba094800cc887825 */ /* 0x000fe200078e00ff */
[----:B------:R-:W-:-:S02]  /*1c86b0*/  IADD3.X R50, PT, PT, R43, RZ, RZ, P5, P4 ;  /* 0x000000ff2b327210 */ /* 0x000fc40002fe84ff */
[----:B------:R-:W-:Y:S01]  /*1c86c0*/  IADD3 RZ, P2, PT, R162, R66, RZ ;  /* 0x00000042a2ff7210 */ /* 0x000fe20007f5e0ff */
[----:B------:R-:W-:Y:S01]  /*1c86d0*/  IMAD.WIDE.U32 R42, P4, R204, 0x1ef3622f, R82 ;  /* 0x1ef3622fcc2a7825 */ /* 0x000fe20007880052 */
[----:B------:R-:W-:Y:S02]  /*1c86e0*/  IADD3.X R66, P1, PT, R55, R180, RZ, P1, !PT ;  /* 0x000000b437427210 */ /* 0x000fe40000f3e4ff */
[----:B------:R-:W-:Y:S01]  /*1c86f0*/  IADD3.X R55, P0, PT, R91, R209, RZ, P0, !PT ;  /* 0x000000d15b377210 */ /* 0x000fe2000071e4ff */
[----:B------:R-:W-:Y:S01]  /*1c8700*/  IMAD.X R209, RZ, RZ, RZ, P4 ;  /* 0x000000ffffd17224 */ /* 0x000fe200020e06ff */
[----:B------:R-:W-:Y:S01]  /*1c8710*/  IADD3 R60, P4, PT, R42, R137, RZ ;  /* 0x000000892a3c7210 */ /* 0x000fe20007f9e0ff */
[C---:B------:R-:W-:Y:S01]  /*1c8720*/  IMAD.WIDE.U32 R114, P5, R204.reuse, 0x1a22d9f3, R114 ;  /* 0x1a22d9f3cc727825 */ /* 0x040fe200078a0072 */
[----:B------:R-:W-:Y:S02]  /*1c8730*/  IADD3.X RZ, P2, PT, R163, R67, RZ, P2, !PT ;  /* 0x00000043a3ff7210 */ /* 0x000fe4000175e4ff */
[----:B------:R-:W-:Y:S01]  /*1c8740*/  IADD3.X R67, P1, PT, R81, R84, RZ, P1, !PT ;  /* 0x0000005451437210 */ /* 0x000fe20000f3e4ff */
[----:B------:R-:W-:-:S04]  /*1c8750*/  IMAD.WIDE.U32 R90, R204, 0xf5138f, RZ ;  /* 0x00f5138fcc5a7825 */ /* 0x000fc800078e00ff */
[----:B------:R-:W-:Y:S02]  /*1c8760*/  IMAD.MOV.U32 R208, RZ, RZ, R43 ;  /* 0x000000ffffd07224 */ /* 0x000fe400078e002b */
[----:B------:R-:W-:Y:S01]  /*1c8770*/  IMAD.X R217, RZ, RZ, RZ, P5 ;  /* 0x000000ffffd97224 */ /* 0x000fe200028e06ff */
[----:B------:R-:W-:Y:S01]  /*1c8780*/  IADD3 R43, P5, PT, R114, R91, RZ ;  /* 0x0000005b722b7210 */ /* 0x000fe20007fbe0ff */
[----:B------:R-:W-:Y:S01]  /*1c8790*/  IMAD.WIDE.U32 R180, R70, 0xf5138f, R162 ;  /* 0x00f5138f46b47825 */ /* 0x000fe200078e00a2 */
[----:B------:R-:W-:-:S03]  /*1c87a0*/  IADD3.X R91, P1, PT, RZ, RZ, RZ, P1, !PT ;  /* 0x000000ffff5b7210 */ /* 0x000fc60000f3e4ff */
[----:B------:R-:W-:Y:S01]  /*1c87b0*/  IMAD.WIDE.U32 R82, R125, 0x6ca1493b, RZ ;  /* 0x6ca1493b7d527825 */ /* 0x000fe200078e00ff */
[----:B------:R-:W-:-:S03]  /*1c87c0*/  IADD3 R74, PT, PT, R181, R74, RZ ;  /* 0x0000004ab54a7210 */ /* 0x000fc60007ffe0ff */
[----:B------:R-:W-:Y:S01]  /*1c87d0*/  IMAD.WIDE.U32.X R162, R125, 0x1ef3622f, R208, P4 ;  /* 0x1ef3622f7da27825 */ /* 0x000fe200020e04d0 */
[----:B------:R-:W-:Y:S02]  /*1c87e0*/  IADD3 RZ, P4, PT, R66, R108, RZ ;  /* 0x0000006c42ff7210 */ /* 0x000fe40007f9e0ff */
[----:B------:R-:W-:Y:S01]  /*1c87f0*/  IADD3.X R108, P0, PT, R95, R180, RZ, P0, !PT ;  /* 0x000000b45f6c7210 */ /* 0x000fe2000071e4ff */
[----:B------:R-:W-:Y:S01]  /*1c8800*/  IMAD.MOV.U32 R216, RZ, RZ, R115 ;  /* 0x000000ffffd87224 */ /* 0x000fe200078e0073 */
[----:B------:R-:W-:Y:S01]  /*1c8810*/  IADD3.X RZ, P4, PT, R67, R109, RZ, P4, !PT ;  /* 0x0000006d43ff7210 */ /* 0x000fe2000279e4ff */
[----:B------:R-:W-:Y:S01]  /*1c8820*/  IMAD.X R95, RZ, RZ, RZ, P1 ;  /* 0x000000ffff5f7224 */ /* 0x000fe200008e06ff */
[----:B------:R-:W-:Y:S01]  /*1c8830*/  IADD3 RZ, P1, PT, R108, R136, RZ ;  /* 0x000000886cff7210 */ /* 0x000fe20007f3e0ff */
[----:B------:R-:W-:Y:S01]  /*1c8840*/  IMAD.WIDE.U32.X R208, R125, 0x1a22d9f3, R216, P5 ;  /* 0x1a22d9f37dd07825 */ /* 0x000fe200028e04d8 */
[----:B------:R-:W-:Y:S02]  /*1c8850*/  IADD3.X R91, P4, PT, R91, R86, RZ, P4, !PT ;  /* 0x000000565b5b7210 */ /* 0x000fe4000279e4ff */
[----:B------:R-:W-:Y:S01]  /*1c8860*/  IADD3.X R109, P0, PT, R55, R74, RZ, P0, !PT ;  /* 0x0000004a376d7210 */ /* 0x000fe2000071e4ff */
[----:B------:R-:W-:Y:S01]  /*1c8870*/  IMAD.WIDE.U32 R216, P5, R204, -0x39c4fa40, R82 ;  /* 0xc63b05c0ccd87825 */ /* 0x000fe200078a0052 */
[----:B------:R-:W-:-:S02]  /*1c8880*/  IADD3.X R84, P4, PT, R95, R87, RZ, P4, !PT ;  /* 0x000000575f547210 */ /* 0x000fc4000279e4ff */
[----:B------:R-:W-:Y:S01]  /*1c8890*/  IADD3.X R95, P3, PT, RZ, RZ, RZ, P3, !PT ;  /* 0x000000ffff5f7210 */ /* 0x000fe20001f7e4ff */
[----:B------:R-:W-:Y:S01]  /*1c88a0*/  IMAD.WIDE.U32 R82, R204, 0x6ca1493b, RZ ;  /* 0x6ca1493bcc527825 */ /* 0x000fe200078e00ff */
[----:B------:R-:W-:Y:S02]  /*1c88b0*/  IADD3.X R202, P4, PT, R91, R202, RZ, P4, !PT ;  /* 0x000000ca5bca7210 */ /* 0x000fe4000279e4ff */
[----:B------:R-:W-:Y:S01]  /*1c88c0*/  IADD3.X R55, PT, PT, RZ, RZ, RZ, P3, !PT ;  /* 0x000000ffff377210 */ /* 0x000fe20001ffe4ff */
[----:B------:R-:W-:Y:S01]  /*1c88d0*/  IMAD.X R137, RZ, RZ, RZ, P5 ;  /* 0x000000ffff897224 */ /* 0x000fe200028e06ff */
[----:B------:R-:W-:Y:S01]  /*1c88e0*/  IADD3 R81, P5, PT, R216, R83, RZ ;  /* 0x00000053d8517210 */ /* 0x000fe20007fbe0ff */
[----:B------:R-:W-:Y:S01]  /*1c88f0*/  IMAD.WIDE.U32 R180, R125, 0x17c510ea, RZ ;  /* 0x17c510ea7db47825 */ /* 0x000fe200078e00ff */
[----:B------:R-:W-:Y:S02]  /*1c8900*/  IADD3.X R74, P2, PT, R95, R138, RZ, P2, !PT ;  /* 0x0000008a5f4a7210 */ /* 0x000fe4000175e4ff */
[----:B------:R-:W-:Y:S01]  /*1c8910*/  IADD3.X RZ, P1, PT, R109, R60, RZ, P1, !PT ;  /* 0x0000003c6dff7210 */ /* 0x000fe20000f3e4ff */
[----:B------:R-:W-:Y:S01]  /*1c8920*/  IMAD.MOV.U32 R136, RZ, RZ, R217 ;  /* 0x000000ffff887224 */ /* 0x000fe200078e00d9 */
[----:B------:R-:W-:Y:S01]  /*1c8930*/  IADD3.X R138, P2, PT, R55, R139, RZ, P2, !PT ;  /* 0x0000008b378a7210 */ /* 0x000fe2000175e4ff */
[----:B------:R-:W-:-:S04]  /*1c8940*/  IMAD.WIDE.U32 R66, R212, R215, R66 ;  /* 0x000000d7d4427225 */ /* 0x000fc800078e0042 */
[----:B------:R-:W-:Y:S01]  /*1c8950*/  IMAD.WIDE.U32.X R136, R125, -0x39c4fa40, R136, P5 ;  /* 0xc63b05c07d887825 */ /* 0x000fe200028e0488 */
[----:B------:R-:W-:-:S03]  /*1c8960*/  IADD3 RZ, P3, PT, R66, R130, RZ ;  /* 0x0000008242ff7210 */ /* 0x000fc60007f7e0ff */
[----:B------:R-:W-:-:S04]  /*1c8970*/  IMAD.WIDE.U32 R218, P5, R204, 0x1ae3a46, R180 ;  /* 0x01ae3a46ccda7825 */ /* 0x000fc800078a00b4 */
[----:B------:R-:W-:Y:S02]  /*1c8980*/  IMAD.IADD R67, R67, 0x1, R78 ;  /* 0x0000000143437824 */ /* 0x000fe400078e024e */
[----:B------:R-:W-:-:S03]  /*1c8990*/  IMAD.WIDE.U32 R180, R204, 0x17c510ea, RZ ;  /* 0x17c510eaccb47825 */ /* 0x000fc600078e00ff */
[----:B------:R-:W-:Y:S01]  /*1c89a0*/  IADD3.X RZ, P3, PT, R67, R53, RZ, P3, !PT ;  /* 0x0000003543ff7210 */ /* 0x000fe20001f7e4ff */
[----:B------:R-:W-:Y:S02]  /*1c89b0*/  IMAD.IADD R95, R203, 0x1, R54 ;  /* 0x00000001cb5f7824 */ /* 0x000fe400078e0236 */
[----:B------:R-:W-:Y:S01]  /*1c89c0*/  IMAD.X R87, RZ, RZ, RZ, P5 ;  /* 0x000000ffff577224 */ /* 0x000fe200028e06ff */
[----:B------:R-:W-:Y:S01]  /*1c89d0*/  IADD3 R83, P5, PT, R218, R181, RZ ;  /* 0x000000b5da537210 */ /* 0x000fe20007fbe0ff */
[----:B------:R-:W-:Y:S01]  /*1c89e0*/  IMAD.WIDE.U32 R156, R204, 0x30000000, R156 ;  /* 0x30000000cc9c7825 */ /* 0x000fe200078e009c */
[----:B------:R-:W-:Y:S02]  /*1c89f0*/  IADD3.X R203, P4, PT, R84, R95, RZ, P4, !PT ;  /* 0x0000005f54cb7210 */ /* 0x000fe4000279e4ff */
[----:B------:R-:W-:Y:S01]  /*1c8a00*/  IADD3.X R103, P3, PT, RZ, R96, RZ, P3, !PT ;  /* 0x00000060ff677210 */ /* 0x000fe20001f7e4ff */
[----:B------:R-:W-:Y:S01]  /*1c8a10*/  IMAD.MOV.U32 R86, RZ, RZ, R219 ;  /* 0x000000ffff567224 */ /* 0x000fe200078e00db */
[----:B------:R-:W-:Y:S01]  /*1c8a20*/  IADD3.X R95, P0, PT, RZ, RZ, RZ, P0, !PT ;  /* 0x000000ffff5f7210 */ /* 0x000fe2000071e4ff */
[----:B------:R-:W-:-:S02]  /*1c8a30*/  IMAD.IADD R186, R157, 0x1, R186 ;  /* 0x000000019dba7824 */ /* 0x000fc400078e02ba */
[----:B------:R-:W-:Y:S01]  /*1c8a40*/  IMAD.WIDE.U32.X R86, R125, 0x1ae3a46, R86, P5 ;  /* 0x01ae3a467d567825 */ /* 0x000fe200028e0456 */
[----:B------:R-:W-:Y:S02]  /*1c8a50*/  IADD3.X R60, P5, PT, RZ, R97, RZ, P3, !PT ;  /* 0x00000061ff3c7210 */ /* 0x000fe40001fbe4ff */
[----:B------:R-:W-:Y:S01]  /*1c8a60*/  IADD3 RZ, P3, PT, R202, R46, RZ ;  /* 0x0000002ecaff7210 */ /* 0x000fe20007f7e0ff */
[----:B------:R-:W-:-:S03]  /*1c8a70*/  IMAD.WIDE.U32 R124, R213, R215, R202 ;  /* 0x000000d7d57c7225 */ /* 0x000fc600078e00ca */
[----:B------:R-:W-:Y:S01]  /*1c8a80*/  IADD3.X RZ, P3, PT, R203, R57, RZ, P3, !PT ;  /* 0x00000039cbff7210 */ /* 0x000fe20001f7e4ff */
[----:B------:R-:W-:-:S04]  /*1c8a90*/  IMAD.WIDE.U32 R54, R156, -0x1, RZ ;  /* 0xffffffff9c367825 */ /* 0x000fc800078e00ff */
[----:B------:R-:W-:Y:S02]  /*1c8aa0*/  IMAD R53, R156, -0x7af74001, -R186 ;  /* 0x8508bfff9c357824 */ /* 0x000fe400078e0aba */
[----:B------:R-:W-:Y:S01]  /*1c8ab0*/  IMAD.X R91, RZ, RZ, RZ, P0 ;  /* 0x000000ffff5b7224 */ /* 0x000fe200000e06ff */
[----:B------:R-:W-:Y:S01]  /*1c8ac0*/  IADD3.X R124, P0, PT, R103, R124, RZ, P5, !PT ;  /* 0x0000007c677c7210 */ /* 0x000fe20002f1e4ff */
[----:B------:R-:W-:Y:S01]  /*1c8ad0*/  IMAD.IADD R53, R55, 0x1, R53 ;  /* 0x0000000137357824 */ /* 0x000fe200078e0235 */
[----:B------:R-:W-:Y:S01]  /*1c8ae0*/  IADD3.X R103, P4, PT, RZ, RZ, RZ, P4, !PT ;  /* 0x000000ffff677210 */ /* 0x000fe2000279e4ff */
[----:B------:R-:W-:Y:S02]  /*1c8af0*/  IMAD.IADD R127, R125, 0x1, R126 ;  /* 0x000000017d7f7824 */ /* 0x000fe400078e027e */
[----:B------:R-:W-:Y:S01]  /*1c8b00*/  IMAD.WIDE.U32 R96, R53, 0x1, RZ ;  /* 0x0000000135607825 */ /* 0x000fe200078e00ff */
[----:B------:R-:W-:Y:S02]  /*1c8b10*/  IADD3.X R103, P3, PT, R103, R134, RZ, P3, !PT ;  /* 0x0000008667677210 */ /* 0x000fe40001f7e4ff */
[----:B------:R-:W-:Y:S01]  /*1c8b20*/  IADD3.X R125, P0, PT, R60, R127, RZ, P0, !PT ;  /* 0x0000007f3c7d7210 */ /* 0x000fe2000071e4ff */
[----:B------:R-:W-:-:S02]  /*1c8b30*/  IMAD.X R57, RZ, RZ, RZ, P4 ;  /* 0x000000ffff397224 */ /* 0x000fc400020e06ff */
[----:B------:R-:W-:Y:S01]  /*1c8b40*/  IMAD.WIDE.U32 R172, R17, R211, R172 ;  /* 0x000000d311ac7225 */ /* 0x000fe200078e00ac */
[----:B------:R-:W-:Y:S02]  /*1c8b50*/  IADD3.X R55, P0, PT, RZ, RZ, RZ, P0, !PT ;  /* 0x000000ffff377210 */ /* 0x000fe4000071e4ff */
[----:B------:R-:W-:Y:S01]  /*1c8b60*/  IADD3.X R134, P3, PT, R57, R135, RZ, P3, !PT ;  /* 0x0000008739867210 */ /* 0x000fe20001f7e4ff */
[C---:B------:R-:W-:Y:S01]  /*1c8b70*/  IMAD.WIDE.U32 R126, R54.reuse, 0x1, RZ ;  /* 0x00000001367e7825 */ /* 0x040fe200078e00ff */
[----:B------:R-:W-:Y:S02]  /*1c8b80*/  IADD3.X R57, P1, PT, R95, R162, RZ, P1, !PT ;  /* 0x000000a25f397210 */ /* 0x000fe40000f3e4ff */
[----:B------:R-:W-:Y:S01]  /*1c8b90*/  IADD3 R95, PT, PT, R173, R122, RZ ;  /* 0x0000007aad5f7210 */ /* 0x000fe20007ffe0ff */
[----:B------:R-:W-:Y:S01]  /*1c8ba0*/  IMAD.WIDE.U32 R96, P5, R54, -0x7af74000, R96 ;  /* 0x8508c00036607825 */ /* 0x000fe200078a0060 */
[----:B------:R-:W-:Y:S02]  /*1c8bb0*/  IADD3.X R172, P3, PT, R103, R172, RZ, P3, !PT ;  /* 0x000000ac67ac7210 */ /* 0x000fe40001f7e4ff */
[----:B------:R-:W-:Y:S01]  /*1c8bc0*/  IADD3.X R162, P1, PT, R91, R163, RZ, P1, !PT ;  /* 0x000000a35ba27210 */ /* 0x000fe20000f3e4ff */
[----:B------:R-:W-:Y:S01]  /*1c8bd0*/  IMAD.X R46, RZ, RZ, RZ, P0 ;  /* 0x000000ffff2e7224 */ /* 0x000fe200000e06ff */
[----:B------:R-:W-:Y:S01]  /*1c8be0*/  IADD3 RZ, P0, PT, R156, R126, RZ ;  /* 0x0000007e9cff7210 */ /* 0x000fe20007f1e0ff */
[----:B------:R-:W-:Y:S01]  /*1c8bf0*/  IMAD.WIDE.U32 R130, R214, R79, R66 ;  /* 0x0000004fd6827225 */ /* 0x000fe200078e0042 */
[----:B------:R-:W-:-:S02]  /*1c8c00*/  IADD3 R127, P4, PT, R127, R96, RZ ;  /* 0x000000607f7f7210 */ /* 0x000fc40007f9e0ff */
[----:B------:R-:W-:Y:S01]  /*1c8c10*/  IADD3.X R173, P3, PT, R134, R95, RZ, P3, !PT ;  /* 0x0000005f86ad7210 */ /* 0x000fe20001f7e4ff */
[----:B------:R-:W-:Y:S01]  /*1c8c20*/  IMAD.WIDE.U32 R66, R53, 0x30000000, RZ ;  /* 0x3000000035427825 */ /* 0x000fe200078e00ff */
[----:B------:R-:W-:Y:S02]  /*1c8c30*/  IADD3.X RZ, P0, PT, R186, R127, RZ, P0, !PT ;  /* 0x0000007fbaff7210 */ /* 0x000fe4000071e4ff */
[----:B------:R-:W-:Y:S01]  /*1c8c40*/  IADD3.X R60, P3, PT, RZ, RZ, RZ, P3, !PT ;  /* 0x000000ffff3c7210 */ /* 0x000fe20001f7e4ff */
[----:B------:R-:W-:Y:S02]  /*1c8c50*/  IMAD.X R127, RZ, RZ, RZ, P5 ;  /* 0x000000ffff7f7224 */ /* 0x000fe400028e06ff */
[----:B------:R-:W-:Y:S02]  /*1c8c60*/  IMAD.MOV.U32 R126, RZ, RZ, R97 ;  /* 0x000000ffff7e7224 */ /* 0x000fe400078e0061 */
[----:B------:R-:W-:-:S04]  /*1c8c70*/  IMAD.WIDE.U32 R96, P5, R54, 0x170b5d44, R66 ;  /* 0x170b5d4436607825 */ /* 0x000fc800078a0042 */
[----:B------:R-:W-:-:S04]  /*1c8c80*/  IMAD.WIDE.U32 R66, R54, 0x30000000, RZ ;  /* 0x3000000036427825 */ /* 0x000fc800078e00ff */
[----:B------:R-:W-:Y:S02]  /*1c8c90*/  IMAD.IADD R78, R131, 0x1, R102 ;  /* 0x00000001834e7824 */ /* 0x000fe400078e0266 */
        /* <DEDUP_REMOVED lines=8> */
[----:B------:R-:W-:-:S02]  /*1c8d20*/  IADD3.X RZ, P4, PT, R173, R85, RZ, P4, !PT ;  /* 0x00000055adff7210 */ /* 0x000fc4000279e4ff */
[----:B------:R-:W-:Y:S01]  /*1c8d30*/  IADD3.X R71, P3, PT, R55, R68, RZ, P3, !PT ;  /* 0x0000004437477210 */ /* 0x000fe20001f7e4ff */
[----:B------:R-:W-:Y:S01]  /*1c8d40*/  IMAD.MOV.U32 R128, RZ, RZ, R97 ;  /* 0x000000ffff807224 */ /* 0x000fe200078e0061 */
[----:B------:R-:W-:Y:S01]  /*1c8d50*/  IADD3.X R203, P4, PT, R60, R44, RZ, P4, !PT ;  /* 0x0000002c3ccb7210 */ /* 0x000fe2000279e4ff */
[----:B------:R-:W-:Y:S01]  /*1c8d60*/  IMAD.WIDE.U32 R84, R54, -0x45f6b800, RZ ;  /* 0xba09480036547825 */ /* 0x000fe200078e00ff */
[----:B------:R-:W-:Y:S02]  /*1c8d70*/  IADD3.X R46, P3, PT, R46, R69, RZ, P3, !PT ;  /* 0x000000452e2e7210 */ /* 0x000fe40001f7e4ff */
[----:B------:R-:W-:Y:S01]  /*1c8d80*/  IADD3.X R88, P4, PT, R88, R45, RZ, P4, !PT ;  /* 0x0000002d58587210 */ /* 0x000fe2000279e4ff */
[----:B------:R-:W-:-:S04]  /*1c8d90*/  IMAD.WIDE.U32.X R128, R53, 0x170b5d44, R128, P5 ;  /* 0x170b5d4435807825 */ /* 0x000fc800028e0480 */
[----:B------:R-:W-:-:S04]  /*1c8da0*/  IMAD.WIDE.U32 R102, P5, R54, 0x1ef3622f, R102 ;  /* 0x1ef3622f36667825 */ /* 0x000fc800078a0066 */
[----:B------:R-:W-:Y:S01]  /*1c8db0*/  IMAD.WIDE.U32 R172, R210, R215, R172 ;  /* 0x000000d7d2ac7225 */ /* 0x000fe200078e00ac */
[----:B------:R-:W-:Y:S02]  /*1c8dc0*/  IADD3.X R95, PT, PT, RZ, RZ, RZ, P5, !PT ;  /* 0x000000ffff5f7210 */ /* 0x000fe40002ffe4ff */
[----:B------:R-:W-:Y:S01]  /*1c8dd0*/  IADD3 R55, P5, PT, R102, R85, RZ ;  /* 0x0000005566377210 */ /* 0x000fe20007fbe0ff */
[----:B------:R-:W-:Y:S01]  /*1c8de0*/  IMAD.WIDE.U32 R68, R53, 0xf5138f, RZ ;  /* 0x00f5138f35447825 */ /* 0x000fe200078e00ff */
[----:B------:R-:W-:-:S03]  /*1c8df0*/  IADD3.X R172, P3, PT, R71, R172, RZ, P3, !PT ;  /* 0x000000ac47ac7210 */ /* 0x000fc60001f7e4ff */
[----:B------:R-:W-:Y:S02]  /*1c8e00*/  IMAD.IADD R85, R173, 0x1, R94 ;  /* 0x00000001ad557824 */ /* 0x000fe400078e025e */
[----:B------:R-:W-:Y:S02]  /*1c8e10*/  IMAD.MOV.U32 R94, RZ, RZ, R103 ;  /* 0x000000ffff5e7224 */ /* 0x000fe400078e0067 */
[----:B------:R-:W-:Y:S01]  /*1c8e20*/  IMAD.WIDE.U32 R134, R54, 0xf5138f, RZ ;  /* 0x00f5138f36867825 */ /* 0x000fe200078e00ff */
[----:B------:R-:W-:Y:S02]  /*1c8e30*/  IADD3.X R173, P3, PT, R46, R85, RZ, P3, !PT ;  /* 0x000000552ead7210 */ /* 0x000fe40001f7e4ff */
[----:B------:R-:W-:Y:S01]  /*1c8e40*/  IADD3.X R46, P2, PT, R74, R130, RZ, P2, !PT ;  /* 0x000000824a2e7210 */ /* 0x000fe2000175e4ff */
[----:B------:R-:W-:-:S04]  /*1c8e50*/  IMAD.WIDE.U32.X R94, R53, 0x1ef3622f, R94, P5 ;  /* 0x1ef3622f355e7825 */ /* 0x000fc800028e045e */
[----:B------:R-:W-:-:S04]  /*1c8e60*/  IMAD.WIDE.U32 R68, P5, R54, 0x1a22d9f3, R68 ;  /* 0x1a22d9f336447825 */ /* 0x000fc800078a0044 */
[----:B------:R-:W-:Y:S01]  /*1c8e70*/  IMAD.X R187, RZ, RZ, RZ, P5 ;  /* 0x000000ffffbb7224 */ /* 0x000fe200028e06ff */
[----:B------:R-:W-:Y:S01]  /*1c8e80*/  IADD3 R60, P5, PT, R68, R135, RZ ;  /* 0x00000087443c7210 */ /* 0x000fe20007fbe0ff */
[----:B------:R-:W-:-:S04]  /*1c8e90*/  IMAD.WIDE.U32 R156, R53, 0x6ca1493b, RZ ;  /* 0x6ca1493b359c7825 */ /* 0x000fc800078e00ff */
[----:B------:R-:W-:Y:S01]  /*1c8ea0*/  IMAD.MOV.U32 R186, RZ, RZ, R69 ;  /* 0x000000ffffba7224 */ /* 0x000fe200078e0045 */
[----:B------:R-:W-:Y:S01]  /*1c8eb0*/  IADD3.X R69, P3, PT, RZ, RZ, RZ, P3, !PT ;  /* 0x000000ffff457210 */ /* 0x000fe20001f7e4ff */
[----:B------:R-:W-:-:S04]  /*1c8ec0*/  IMAD.WIDE.U32 R44, R54, 0x6ca1493b, RZ ;  /* 0x6ca1493b362c7825 */ /* 0x000fc800078e00ff */
[----:B------:R-:W-:-:S04]  /*1c8ed0*/  IMAD.WIDE.U32.X R186, R53, 0x1a22d9f3, R186, P5 ;  /* 0x1a22d9f335ba7825 */ /* 0x000fc800028e04ba */
[----:B------:R-:W-:-:S04]  /*1c8ee0*/  IMAD.WIDE.U32 R156, P5, R54, -0x39c4fa40, R156 ;  /* 0xc63b05c0369c7825 */ /* 0x000fc800078a009c */
[----:B------:R-:W-:Y:S01]  /*1c8ef0*/  IMAD.X R71, RZ, RZ, RZ, P3 ;  /* 0x000000ffff477224 */ /* 0x000fe200018e06ff */
[----:B------:R-:W-:Y:S01]  /*1c8f00*/  IADD3 R45, P3, PT, R156, R45, RZ ;  /* 0x0000002d9c2d7210 */ /* 0x000fe20007f7e0ff */
[----:B------:R-:W-:Y:S01]  /*1c8f10*/  IMAD.WIDE.U32 R76, R72, R211, R76 ;  /* 0x000000d3484c7225 */ /* 0x000fe200078e004c */
[----:B------:R-:W-:-:S03]  /*1c8f20*/  MOV R130, R157 ;  /* 0x0000009d00827202 */ /* 0x000fc60000000f00 */
[----:B------:R-:W-:Y:S01]  /*1c8f30*/  IMAD.X R131, RZ, RZ, RZ, P5 ;  /* 0x000000ffff837224 */ /* 0x000fe200028e06ff */
[----:B------:R-:W-:Y:S01]  /*1c8f40*/  IADD3.X R202, P4, PT, R203, R76, RZ, P4, !PT ;  /* 0x0000004ccbca7210 */ /* 0x000fe2000279e4ff */
[----:B------:R-:W-:Y:S02]  /*1c8f50*/  IMAD.IADD R85, R77, 0x1, R56 ;  /* 0x000000014d557824 */ /* 0x000fe400078e0238 */
[C---:B------:R-:W-:Y:S01]  /*1c8f60*/  IMAD.WIDE.U32.X R130, R53.reuse, -0x39c4fa40, R130, P3 ;  /* 0xc63b05c035827825 */ /* 0x040fe200018e0482 */
[----:B------:R-:W-:Y:S02]  /*1c8f70*/  IADD3 RZ, P3, PT, R172, R62, RZ ;  /* 0x0000003eacff7210 */ /* 0x000fe40007f7e0ff */
        /* <DEDUP_REMOVED lines=15> */
[----:B------:R-:W-:-:S02]  /*1c9070*/  IMAD.IADD R71, R225, 0x1, R92 ;  /* 0x00000001e1477824 */ /* 0x000fc400078e025c */
[----:B------:R-:W-:Y:S01]  /*1c9080*/  IMAD.X R223, RZ, RZ, RZ, P5 ;  /* 0x000000ffffdf7224 */ /* 0x000fe200028e06ff */
[----:B------:R-:W-:Y:S01]  /*1c9090*/  IADD3 R56, P5, PT, R76, R221, RZ ;  /* 0x000000dd4c387210 */ /* 0x000fe20007fbe0ff */
[----:B------:R-:W-:Y:S01]  /*1c90a0*/  IMAD.MOV.U32 R222, RZ, RZ, R77 ;  /* 0x000000ffffde7224 */ /* 0x000fe200078e004d */
[----:B------:R-:W-:Y:S01]  /*1c90b0*/  IADD3.X R225, P3, PT, R140, R71, RZ, P3, !PT ;  /* 0x000000478ce17210 */ /* 0x000fe20001f7e4ff */
[----:B------:R-:W-:Y:S01]  /*1c90c0*/  IMAD.X R69, RZ, RZ, RZ, P2 ;  /* 0x000000ffff457224 */ /* 0x000fe200010e06ff */
[----:B------:R-:W-:Y:S01]  /*1c90d0*/  IADD3 RZ, P2, PT, R46, R112, RZ ;  /* 0x000000702eff7210 */ /* 0x000fe20007f5e0ff */
[----:B------:R-:W-:Y:S01]  /*1c90e0*/  IMAD.WIDE.U32.X R222, R53, 0x1ae3a46, R222, P5 ;  /* 0x01ae3a4635de7825 */ /* 0x000fe200028e04de */
[----:B------:R-:W-:Y:S02]  /*1c90f0*/  IADD3.X R53, P4, PT, R85, R120, RZ, P4, !PT ;  /* 0x0000007855357210 */ /* 0x000fe4000279e4ff */
[----:B------:R-:W-:Y:S01]  /*1c9100*/  IADD3.X R71, P3, PT, RZ, RZ, RZ, P3, !PT ;  /* 0x000000ffff477210 */ /* 0x000fe20001f7e4ff */
[----:B------:R-:W-:Y:S01]  /*1c9110*/  IMAD.WIDE.U32 R108, R204, -0x45f6b800, R108 ;  /* 0xba094800cc6c7825 */ /* 0x000fe200078e006c */
[----:B------:R-:W-:-:S02]  /*1c9120*/  IADD3.X R121, P4, PT, R91, R121, RZ, P4, !PT ;  /* 0x000000795b797210 */ /* 0x000fc4000279e4ff */
        /* <DEDUP_REMOVED lines=9> */
[----:B------:R-:W-:Y:S01]  /*1c91c0*/  IADD3.X R109, P0, PT, RZ, R126, RZ, P0, !PT ;  /* 0x0000007eff6d7210 */ /* 0x000fe2000071e4ff */
[----:B------:R-:W-:Y:S01]  /*1c91d0*/  IMAD.WIDE.U32 R124, R212, R79, R124 ;  /* 0x0000004fd47c7225 */ /* 0x000fe200078e007c */
[----:B------:R-:W-:-:S02]  /*1c91e0*/  IADD3 RZ, P2, PT, R52, R98, RZ ;  /* 0x0000006234ff7210 */ /* 0x000fc40007f5e0ff */
[----:B------:R-:W-:Y:S01]  /*1c91f0*/  IADD3.X R53, P4, PT, R121, R50, RZ, P4, !PT ;  /* 0x0000003279357210 */ /* 0x000fe2000279e4ff */
[----:B------:R-:W-:Y:S01]  /*1c9200*/  IMAD.IADD R125, R125, 0x1, R104 ;  /* 0x000000017d7d7824 */ /* 0x000fe200078e0268 */
[----:B------:R-:W-:Y:S01]  /*1c9210*/  IADD3.X R47, P3, PT, R71, R146, RZ, P3, !PT ;  /* 0x00000092472f7210 */ /* 0x000fe20001f7e4ff */
[----:B------:R-:W-:Y:S01]  /*1c9220*/  IMAD.WIDE.U32 R88, R213, R79, R172 ;  /* 0x0000004fd5587225 */ /* 0x000fe200078e00ac */
[----:B------:R-:W-:Y:S02]  /*1c9230*/  IADD3.X R127, P0, PT, RZ, R127, RZ, P0, !PT ;  /* 0x0000007fff7f7210 */ /* 0x000fe4000071e4ff */
[----:B------:R-:W-:Y:S01]  /*1c9240*/  IADD3.X RZ, P2, PT, R53, R123, RZ, P2, !PT ;  /* 0x0000007b35ff7210 */ /* 0x000fe2000175e4ff */
[----:B------:R-:W-:Y:S01]  /*1c9250*/  IMAD.WIDE.U32 R52, R72, R215, R52 ;  /* 0x000000d748347225 */ /* 0x000fe200078e0034 */
[----:B------:R-:W-:Y:S02]  /*1c9260*/  IADD3.X R85, P4, PT, RZ, RZ, RZ, P4, !PT ;  /* 0x000000ffff557210 */ /* 0x000fe4000279e4ff */
[----:B------:R-:W-:Y:S01]  /*1c9270*/  IADD3.X R146, P3, PT, R75, R147, RZ, P3, !PT ;  /* 0x000000934b927210 */ /* 0x000fe20001f7e4ff */
[----:B------:R-:W-:Y:S01]  /*1c9280*/  IMAD.WIDE.U32 R104, R214, R51, R124 ;  /* 0x00000033d6687225 */ /* 0x000fe200078e007c */
[----:B------:R-:W-:-:S02]  /*1c9290*/  IADD3.X R46, P1, PT, R57, R46, RZ, P1, !PT ;  /* 0x0000002e392e7210 */ /* 0x000fc40000f3e4ff */
[----:B------:R-:W-:Y:S01]  /*1c92a0*/  IADD3.X R108, P0, PT, R109, R108, RZ, P0, !PT ;  /* 0x0000006c6d6c7210 */ /* 0x000fe2000071e4ff */
[----:B------:R-:W-:Y:S01]  /*1c92b0*/  IMAD.IADD R159, R105, 0x1, R158 ;  /* 0x00000001699f7824 */ /* 0x000fe200078e029e */
[----:B------:R-:W-:Y:S01]  /*1c92c0*/  IADD3.X R85, P2, PT, R85, R110, RZ, P2, !PT ;  /* 0x0000006e55557210 */ /* 0x000fe2000175e4ff */
[----:B------:R-:W-:Y:S01]  /*1c92d0*/  IMAD.IADD R89, R89, 0x1, R64 ;  /* 0x0000000159597824 */ /* 0x000fe200078e0240 */
[----:B------:R-:W-:Y:S01]  /*1c92e0*/  IADD3 R53, PT, PT, R53, R106, RZ ;  /* 0x0000006a35357210 */ /* 0x000fe20007ffe0ff */
[----:B------:R-:W-:Y:S01]  /*1c92f0*/  IMAD.WIDE.U32 R224, R210, R79, R224 ;  /* 0x0000004fd2e07225 */ /* 0x000fe200078e00e0 */
[----:B------:R-:W-:Y:S02]  /*1c9300*/  IADD3.X R52, P3, PT, R47, R52, RZ, P3, !PT ;  /* 0x000000342f347210 */ /* 0x000fe40001f7e4ff */
[----:B------:R-:W-:Y:S02]  /*1c9310*/  IADD3.X R47, P1, PT, R162, R133, RZ, P1, !PT ;  /* 0x00000085a22f7210 */ /* 0x000fe40000f3e4ff */
[----:B------:R-:W-:-:S02]  /*1c9320*/  IADD3.X R109, P0, PT, R127, R42, RZ, P0, !PT ;  /* 0x0000002a7f6d7210 */ /* 0x000fc4000071e4ff */
[----:B------:R-:W-:Y:S02]  /*1c9330*/  IADD3.X R111, PT, PT, R111, RZ, RZ, P2, P4 ;  /* 0x000000ff6f6f7210 */ /* 0x000fe400017e84ff */
[----:B------:R-:W-:Y:S02]  /*1c9340*/  IADD3.X R53, P4, PT, R146, R53, RZ, P3, !PT ;  /* 0x0000003592357210 */ /* 0x000fe40001f9e4ff */
[----:B------:R-:W-:Y:S02]  /*1c9350*/  IADD3.X R113, P3, PT, RZ, RZ, RZ, P1, !PT ;  /* 0x000000ffff717210 */ /* 0x000fe40000f7e4ff */
[----:B------:R-:W-:Y:S02]  /*1c9360*/  IADD3.X R57, P0, PT, RZ, RZ, RZ, P0, !PT ;  /* 0x000000ffff397210 */ /* 0x000fe4000071e4ff */
[----:B------:R-:W-:Y:S01]  /*1c9370*/  IADD3 RZ, P2, PT, R108, R66, RZ ;  /* 0x000000426cff7210 */ /* 0x000fe20007f5e0ff */
[----:B------:R-:W-:Y:S01]  /*1c9380*/  IMAD.X R71, RZ, RZ, RZ, P3 ;  /* 0x000000ffff477224 */ /* 0x000fe200018e06ff */
[----:B------:R-:W-:Y:S01]  /*1c9390*/  IADD3.X R100, P5, PT, R69, R101, RZ, P5, !PT ;  /* 0x0000006545647210 */ /* 0x000fe20002fbe4ff */
[----:B------:R-:W-:Y:S01]  /*1c93a0*/  IMAD.X R69, RZ, RZ, RZ, P0 ;  /* 0x000000ffff457224 */ /* 0x000fe200000e06ff */
[----:B------:R-:W-:-:S02]  /*1c93b0*/  IADD3 RZ, P3, PT, R52, R144, RZ ;  /* 0x0000009034ff7210 */ /* 0x000fc40007f7e0ff */
[----:B------:R-:W-:Y:S02]  /*1c93c0*/  IADD3 RZ, P0, PT, R46, R90, RZ ;  /* 0x0000005a2eff7210 */ /* 0x000fe40007f1e0ff */
[----:B------:R-:W-:Y:S02]  /*1c93d0*/  IADD3.X R75, P1, PT, RZ, RZ, RZ, P4, !PT ;  /* 0x000000ffff4b7210 */ /* 0x000fe4000273e4ff */
[----:B------:R-:W-:Y:S01]  /*1c93e0*/  IADD3.X RZ, P2, PT, R109, R67, RZ, P2, !PT ;  /* 0x000000436dff7210 */ /* 0x000fe2000175e4ff */
[----:B------:R-:W-:Y:S01]  /*1c93f0*/  IMAD.WIDE.U32 R108, R54, 0x30000000, R108 ;  /* 0x30000000366c7825 */ /* 0x000fe200078e006c */
[----:B------:R-:W-:Y:S02]  /*1c9400*/  IADD3.X RZ, P3, PT, R53, R99, RZ, P3, !PT ;  /* 0x0000006335ff7210 */ /* 0x000fe40001f7e4ff */
[----:B------:R-:W-:Y:S01]  /*1c9410*/  IADD3.X RZ, P4, PT, R47, R43, RZ, P0, !PT ;  /* 0x0000002b2fff7210 */ /* 0x000fe2000079e4ff */
[----:B------:R-:W-:Y:S01]  /*1c9420*/  IMAD.X R77, RZ, RZ, RZ, P1 ;  /* 0x000000ffff4d7224 */ /* 0x000fe200008e06ff */
[----:B------:R-:W-:Y:S01]  /*1c9430*/  IADD3.X R67, P0, PT, R57, R128, RZ, P2, !PT ;  /* 0x0000008039437210 */ /* 0x000fe2000171e4ff */
[----:B------:R-:W-:Y:S01]  /*1c9440*/  IMAD.WIDE.U32 R46, R204, 0xf5138f, R46 ;  /* 0x00f5138fcc2e7825 */ /* 0x000fe200078e002e */
[----:B------:R-:W-:-:S02]  /*1c9450*/  IADD3 RZ, P1, PT, R124, R160, RZ ;  /* 0x000000a07cff7210 */ /* 0x000fc40007f3e0ff */
[----:B------:R-:W-:Y:S01]  /*1c9460*/  IADD3.X R42, P2, PT, R75, R152, RZ, P3, !PT ;  /* 0x000000984b2a7210 */ /* 0x000fe20001f5e4ff */
[----:B------:R-:W-:Y:S01]  /*1c9470*/  IMAD.IADD R57, R109, 0x1, R96 ;  /* 0x000000016d397824 */ /* 0x000fe200078e0260 */
[----:B------:R-:W-:Y:S01]  /*1c9480*/  IADD3.X R128, P3, PT, R69, R129, RZ, P0, !PT ;  /* 0x0000008145807210 */ /* 0x000fe2000077e4ff */
[----:B------:R-:W-:Y:S01]  /*1c9490*/  IMAD.IADD R115, R47, 0x1, R114 ;  /* 0x000000012f737824 */ /* 0x000fe200078e0272 */
[----:B------:R-:W-:Y:S01]  /*1c94a0*/  IADD3.X RZ, P0, PT, R125, R63, RZ, P1, !PT ;  /* 0x0000003f7dff7210 */ /* 0x000fe20000f1e4ff */
[----:B------:R-:W-:Y:S01]  /*1c94b0*/  IMAD R69, R108, -0x7af74001, -R57 ;  /* 0x8508bfff6c457824 */ /* 0x000fe200078e0a39 */
[----:B------:R-:W-:Y:S01]  /*1c94c0*/  IADD3.X R152, P1, PT, R77, R153, RZ, P2, !PT ;  /* 0x000000994d987210 */ /* 0x000fe2000173e4ff */
[----:B------:R-:W-:Y:S01]  /*1c94d0*/  IMAD.WIDE.U32 R52, R17, R79, R52 ;  /* 0x0000004f11347225 */ /* 0x000fe200078e0034 */
[----:B------:R-:W-:Y:S02]  /*1c94e0*/  IADD3.X R62, P3, PT, R67, R46, RZ, P3, !PT ;  /* 0x0000002e433e7210 */ /* 0x000fe40001f7e4ff */
[----:B------:R-:W-:Y:S01]  /*1c94f0*/  IADD3.X R42, P1, PT, R42, R85, RZ, P1, !PT ;  /* 0x000000552a2a7210 */ /* 0x000fe20000f3e4ff */
[----:B------:R-:W-:Y:S01]  /*1c9500*/  IMAD.WIDE.U32 R46, R108, -0x1, RZ ;  /* 0xffffffff6c2e7825 */ /* 0x000fe200078e00ff */
[----:B------:R-:W-:-:S02]  /*1c9510*/  IADD3.X R113, P2, PT, R113, R208, RZ, P4, !PT ;  /* 0x000000d071717210 */ /* 0x000fc4000275e4ff */
[----:B------:R-:W-:Y:S01]  /*1c9520*/  IADD3 RZ, P4, PT, R42, R150, RZ ;  /* 0x000000962aff7210 */ /* 0x000fe20007f9e0ff */
[----:B------:R-:W-:Y:S01]  /*1c9530*/  IMAD.IADD R143, R53, 0x1, R142 ;  /* 0x00000001358f7824 */ /* 0x000fe200078e028e */
[----:B------:R-:W-:Y:S02]  /*1c9540*/  IADD3.X R43, P1, PT, R152, R111, RZ, P1, !PT ;  /* 0x0000006f982b7210 */ /* 0x000fe40000f3e4ff */
[----:B------:R-:W-:Y:S02]  /*1c9550*/  IADD3 R69, PT, PT, R47, R69, RZ ;  /* 0x000000452f457210 */ /* 0x000fe40007ffe0ff */
[----:B------:R-:W-:Y:S02]  /*1c9560*/  IADD3.X RZ, P4, PT, R43, R93, RZ, P4, !PT ;  /* 0x0000005d2bff7210 */ /* 0x000fe4000279e4ff */
[----:B------:R-:W-:Y:S01]  /*1c9570*/  IADD3.X R67, P1, PT, RZ, RZ, RZ, P1, !PT ;  /* 0x000000ffff437210 */ /* 0x000fe20000f3e4ff */
[----:B------:R-:W-:Y:S01]  /*1c9580*/  IMAD.WIDE.U32 R90, R69, 0x1, RZ ;  /* 0x00000001455a7825 */ /* 0x000fe200078e00ff */
[----:B------:R-:W-:-:S02]  /*1c9590*/  IADD3.X R104, P5, PT, R61, R104, RZ, P5, !PT ;  /* 0x000000683d687210 */ /* 0x000fc40002fbe4ff */
[----:B------:R-:W-:Y:S01]  /*1c95a0*/  IADD3.X R16, P4, PT, R67, R154, RZ, P4, !PT ;  /* 0x0000009a43107210 */ /* 0x000fe2000279e4ff */
[----:B------:R-:W-:Y:S01]  /*1c95b0*/  IMAD.WIDE.U32 R74, R69, 0x30000000, RZ ;  /* 0x30000000454a7825 */ /* 0x000fe200078e00ff */
[----:B------:R-:W-:Y:S02]  /*1c95c0*/  IADD3.X R63, P3, PT, R128, R115, RZ, P3, !PT ;  /* 0x00000073803f7210 */ /* 0x000fe40001f7e4ff */
[----:B------:R-:W-:Y:S01]  /*1c95d0*/  IADD3.X R154, PT, PT, R155, RZ, RZ, P4, P1 ;  /* 0x000000ff9b9a7210 */ /* 0x000fe200027e24ff */
[----:B------:R-:W-:Y:S01]  /*1c95e0*/  IMAD.WIDE.U32 R66, R46, 0x1, RZ ;  /* 0x000000012e427825 */ /* 0x000fe200078e00ff */
[----:B------:R-:W-:Y:S02]  /*1c95f0*/  IADD3.X R61, P4, PT, RZ, R168, RZ, P0, !PT ;  /* 0x000000a8ff3d7210 */ /* 0x000fe4000079e4ff */
[----:B------:R-:W-:Y:S01]  /*1c9600*/  IADD3.X R105, P0, PT, R100, R159, RZ, P5, !PT ;  /* 0x0000009f64697210 */ /* 0x000fe20002f1e4ff */
[----:B------:R-:W-:Y:S01]  /*1c9610*/  IMAD.WIDE.U32 R90, P5, R46, -0x7af74000, R90 ;  /* 0x8508c0002e5a7825 */ /* 0x000fe200078a005a */
[----:B------:R-:W-:-:S02]  /*1c9620*/  IADD3 RZ, P1, PT, R62, R84, RZ ;  /* 0x000000543eff7210 */ /* 0x000fc40007f3e0ff */
[----:B------:R-:W-:Y:S01]  /*1c9630*/  IADD3.X R77, P0, PT, RZ, RZ, RZ, P0, !PT ;  /* 0x000000ffff4d7210 */ /* 0x000fe2000071e4ff */
[----:B------:R-:W-:Y:S01]  /*1c9640*/  IMAD.X R93, RZ, RZ, RZ, P5 ;  /* 0x000000ffff5d7224 */ /* 0x000fe200028e06ff */
[----:B------:R-:W-:Y:S01]  /*1c9650*/  IADD3.X R168, P4, PT, RZ, R169, RZ, P4, !PT ;  /* 0x000000a9ffa87210 */ /* 0x000fe2000279e4ff */
        /* <DEDUP_REMOVED lines=8> */
[----:B------:R-:W-:Y:S01]  /*1c96e0*/  IMAD.MOV.U32 R92, RZ, RZ, R91 ;  /* 0x000000ffff5c7224 */ /* 0x000fe200078e005b */
[----:B------:R-:W-:Y:S01]  /*1c96f0*/  IADD3.X R89, P4, PT, R168, R89, RZ, P4, !PT ;  /* 0x00000059a8597210 */ /* 0x000fe2000279e4ff */
[----:B------:R-:W-:Y:S01]  /*1c9700*/  IMAD.X R97, RZ, RZ, RZ, P5 ;  /* 0x000000ffff617224 */ /* 0x000fe200028e06ff */
[----:B------:R-:W-:Y:S01]  /*1c9710*/  IADD3 R61, P5, PT, R74, R85, RZ ;  /* 0x000000554a3d7210 */ /* 0x000fe20007fbe0ff */
[----:B------:R-:W-:Y:S01]  /*1c9720*/  IMAD.WIDE.U32 R90, R69, -0x45f6b800, RZ ;  /* 0xba094800455a7825 */ /* 0x000fe200078e00ff */
[----:B------:R-:W-:-:S03]  /*1c9730*/  IADD3.X R121, P4, PT, RZ, RZ, RZ, P4, !PT ;  /* 0x000000ffff797210 */ /* 0x000fc6000279e4ff */
[----:B------:R-:W-:Y:S01]  /*1c9740*/  IMAD.MOV.U32 R96, RZ, RZ, R75 ;  /* 0x000000ffff607224 */ /* 0x000fe200078e004b */
[----:B------:R-:W-:Y:S01]  /*1c9750*/  IADD3.X R75, P1, PT, R71, R94, RZ, P1, !PT ;  /* 0x0000005e474b7210 */ /* 0x000fe20000f3e4ff */
[----:B------:R-:W-:Y:S01]  /*1c9760*/  IMAD.X R47, RZ, RZ, RZ, P3 ;  /* 0x000000ffff2f7224 */ /* 0x000fe200018e06ff */
[----:B------:R-:W-:Y:S01]  /*1c9770*/  IADD3 RZ, P3, PT, R108, R66, RZ ;  /* 0x000000426cff7210 */ /* 0x000fe20007f7e0ff */
[----:B------:R-:W-:-:S03]  /*1c9780*/  IMAD.WIDE.U32.X R96, R69, 0x170b5d44, R96, P5 ;  /* 0x170b5d4445607825 */ /* 0x000fc600028e0460 */
[----:B------:R-:W-:Y:S01]  /*1c9790*/  IADD3.X R64, P1, PT, R47, R95, RZ, P1, !PT ;  /* 0x0000005f2f407210 */ /* 0x000fe20000f3e4ff */
[----:B------:R-:W-:Y:S01]  /*1c97a0*/  IMAD.WIDE.U32.X R66, R69, -0x7af74000, R92, P0 ;  /* 0x8508c00045427825 */ /* 0x000fe200000e045c */
[----:B------:R-:W-:Y:S02]  /*1c97b0*/  IADD3 RZ, P0, PT, R104, R58, RZ ;  /* 0x0000003a68ff7210 */ /* 0x000fe40007f1e0ff */
[----:B------:R-:W-:Y:S01]  /*1c97c0*/  IADD3.X RZ, P3, PT, R57, R78, RZ, P3, !PT ;  /* 0x0000004e39ff7210 */ /* 0x000fe20001f7e4ff */
[----:B------:R-:W-:Y:S01]  /*1c97d0*/  IMAD.WIDE.U32 R90, P5, R46, 0x1ef3622f, R90 ;  /* 0x1ef3622f2e5a7825 */ /* 0x000fe200078a005a */
[----:B------:R-:W-:-:S03]  /*1c97e0*/  IADD3.X RZ, P0, PT, R105, R59, RZ, P0, !PT ;  /* 0x0000003b69ff7210 */ /* 0x000fc6000071e4ff */
[----:B------:R-:W-:Y:S01]  /*1c97f0*/  IMAD.WIDE.U32 R92, R46, -0x45f6b800, RZ ;  /* 0xba0948002e5c7825 */ /* 0x000fe200078e00ff */
[----:B------:R-:W-:Y:S02]  /*1c9800*/  IADD3.X R99, PT, PT, RZ, RZ, RZ, P5, !PT ;  /* 0x000000ffff637210 */ /* 0x000fe40002ffe4ff */
[----:B------:R-:W-:Y:S01]  /*1c9810*/  IADD3.X R77, P0, PT, R77, R206, RZ, P0, !PT ;  /* 0x000000ce4d4d7210 */ /* 0x000fe2000071e4ff */
[----:B------:R-:W-:Y:S01]  /*1c9820*/  IMAD.WIDE.U32 R100, R69, 0xf5138f, RZ ;  /* 0x00f5138f45647825 */ /* 0x000fe200078e00ff */
[----:B------:R-:W-:Y:S02]  /*1c9830*/  IADD3 R55, P5, PT, R90, R93, RZ ;  /* 0x0000005d5a377210 */ /* 0x000fe40007fbe0ff */
[----:B------:R-:W-:Y:S01]  /*1c9840*/  IADD3.X R206, P0, PT, R115, R207, RZ, P0, !PT ;  /* 0x000000cf73ce7210 */ /* 0x000fe2000071e4ff */
[----:B------:R-:W-:Y:S02]  /*1c9850*/  IMAD.MOV.U32 R98, RZ, RZ, R91 ;  /* 0x000000ffff627224 */ /* 0x000fe400078e005b */
[----:B------:R-:W-:-:S04]  /*1c9860*/  IMAD.WIDE.U32 R58, R46, 0xf5138f, RZ ;  /* 0x00f5138f2e3a7825 */ /* 0x000fc800078e00ff */
[----:B------:R-:W-:-:S04]  /*1c9870*/  IMAD.WIDE.U32.X R98, R69, 0x1ef3622f, R98, P5 ;  /* 0x1ef3622f45627825 */ /* 0x000fc800028e0462 */
[----:B------:R-:W-:-:S04]  /*1c9880*/  IMAD.WIDE.U32 R100, P5, R46, 0x1a22d9f3, R100 ;  /* 0x1a22d9f32e647825 */ /* 0x000fc800078a0064 */
[----:B------:R-:W-:-:S04]  /*1c9890*/  IMAD.WIDE.U32 R104, R70, 0x17c510ea, R104 ;  /* 0x17c510ea46687825 */ /* 0x000fc800078e0068 */
        /* <DEDUP_REMOVED lines=20> */
[----:B------:R-:W-:-:S03]  /*1c99e0*/  IMAD.WIDE.U32.X R102, R69, -0x39c4fa40, R102, P5 ;  /* 0xc63b05c045667825 */ /* 0x000fc600028e0466 */
[----:B------:R-:W-:Y:S01]  /*1c99f0*/  IADD3.X RZ, P4, PT, R89, R15, RZ, P4, !PT ;  /* 0x0000000f59ff7210 */ /* 0x000fe2000279e4ff */
[----:B------:R-:W-:-:S04]  /*1c9a00*/  IMAD.WIDE.U32 R62, P5, R46, 0x1ae3a46, R62 ;  /* 0x01ae3a462e3e7825 */ /* 0x000fc800078a003e */
[----:B------:R-:W-:-:S04]  /*1c9a10*/  IMAD.WIDE.U32 R108, R46, 0x17c510ea, RZ ;  /* 0x17c510ea2e6c7825 */ /* 0x000fc800078e00ff */
[----:B------:R-:W-:Y:S01]  /*1c9a20*/  IMAD.MOV.U32 R114, RZ, RZ, R63 ;  /* 0x000000ffff727224 */ /* 0x000fe200078e003f */
[----:B------:R-:W-:Y:S01]  /*1c9a30*/  IADD3.X R63, P4, PT, R121, R170, RZ, P4, !PT ;  /* 0x000000aa793f7210 */ /* 0x000fe2000279e4ff */
[----:B------:R-:W-:Y:S01]  /*1c9a40*/  IMAD.X R115, RZ, RZ, RZ, P5 ;  /* 0x000000ffff737224 */ /* 0x000fe200028e06ff */
[----:B------:R-:W-:Y:S01]  /*1c9a50*/  IADD3 R15, P5, PT, R62, R109, RZ ;  /* 0x0000006d3e0f7210 */ /* 0x000fe20007fbe0ff */
[----:B------:R-:W-:Y:S01]  /*1c9a60*/  IMAD.X R71, RZ, RZ, RZ, P2 ;  /* 0x000000ffff477224 */ /* 0x000fe200010e06ff */
[----:B------:R-:W-:Y:S01]  /*1c9a70*/  IADD3 RZ, P2, PT, R112, R82, RZ ;  /* 0x0000005270ff7210 */ /* 0x000fe20007f5e0ff */
[----:B------:R-:W-:Y:S01]  /*1c9a80*/  IMAD.WIDE.U32 R116, R212, R51, R88 ;  /* 0x00000033d4747225 */ /* 0x000fe200078e0058 */
[----:B------:R-:W-:Y:S02]  /*1c9a90*/  IADD3.X R170, P4, PT, R123, R171, RZ, P4, !PT ;  /* 0x000000ab7baa7210 */ /* 0x000fe4000279e4ff */
[----:B------:R-:W-:Y:S01]  /*1c9aa0*/  IADD3.X RZ, P2, PT, R113, R81, RZ, P2, !PT ;  /* 0x0000005171ff7210 */ /* 0x000fe2000175e4ff */
[----:B------:R-:W-:Y:S01]  /*1c9ab0*/  IMAD.WIDE.U32.X R88, R69, 0x1ae3a46, R114, P5 ;  /* 0x01ae3a4645587825 */ /* 0x000fe200028e0472 */
[----:B------:R-:W-:-:S02]  /*1c9ac0*/  IADD3.X R80, P4, PT, R63, R224, RZ, P4, !PT ;  /* 0x000000e03f507210 */ /* 0x000fc4000279e4ff */
[----:B------:R-:W-:Y:S01]  /*1c9ad0*/  IADD3.X R57, P2, PT, R57, R136, RZ, P2, !PT ;  /* 0x0000008839397210 */ /* 0x000fe2000175e4ff */
[----:B------:R-:W-:Y:S01]  /*1c9ae0*/  IMAD.IADD R69, R225, 0x1, R48 ;  /* 0x00000001e1457824 */ /* 0x000fe200078e0230 */
[----:B------:R-:W-:Y:S01]  /*1c9af0*/  IADD3.X R48, P3, PT, RZ, R67, RZ, P3, !PT ;  /* 0x00000043ff307210 */ /* 0x000fe20001f7e4ff */
[----:B------:R-:W-:Y:S01]  /*1c9b00*/  IMAD.WIDE.U32 R112, R204, 0x6ca1493b, R112 ;  /* 0x6ca1493bcc707825 */ /* 0x000fe200078e0070 */
[----:B------:R-:W-:Y:S02]  /*1c9b10*/  IADD3.X R116, P0, PT, R77, R116, RZ, P0, !PT ;  /* 0x000000744d747210 */ /* 0x000fe4000071e4ff */
[----:B------:R-:W-:Y:S01]  /*1c9b20*/  IADD3.X R81, P4, PT, R170, R69, RZ, P4, !PT ;  /* 0x00000045aa517210 */ /* 0x000fe2000279e4ff */
[----:B------:R-:W-:Y:S01]  /*1c9b30*/  IMAD.IADD R217, R113, 0x1, R216 ;  /* 0x0000000171d97824 */ /* 0x000fe200078e02d8 */
[----:B------:R-:W-:Y:S01]  /*1c9b40*/  IADD3.X R66, P1, PT, R75, R112, RZ, P1, !PT ;  /* 0x000000704b427210 */ /* 0x000fe20000f3e4ff */
[----:B------:R-:W-:Y:S01]  /*1c9b50*/  IMAD.IADD R167, R117, 0x1, R166 ;  /* 0x0000000175a77824 */ /* 0x000fe200078e02a6 */
[----:B------:R-:W-:-:S02]  /*1c9b60*/  IADD3.X R136, P2, PT, R71, R137, RZ, P2, !PT ;  /* 0x0000008947887210 */ /* 0x000fc4000175e4ff */
[----:B------:R-:W-:Y:S02]  /*1c9b70*/  IADD3.X R110, P3, PT, R111, R110, RZ, P3, !PT ;  /* 0x0000006e6f6e7210 */ /* 0x000fe40001f7e4ff */
[----:B------:R-:W-:Y:S02]  /*1c9b80*/  IADD3.X R75, P4, PT, RZ, RZ, RZ, P4, !PT ;  /* 0x000000ffff4b7210 */ /* 0x000fe4000279e4ff */
[----:B------:R-:W-:Y:S02]  /*1c9b90*/  IADD3.X R67, P1, PT, R64, R217, RZ, P1, !PT ;  /* 0x000000d940437210 */ /* 0x000fe40000f3e4ff */
[----:B------:R-:W-:Y:S01]  /*1c9ba0*/  IADD3.X R63, P0, PT, R206, R167, RZ, P0, !PT ;  /* 0x000000a7ce3f7210 */ /* 0x000fe2000071e4ff */
[----:B------:R-:W-:Y:S01]  /*1c9bb0*/  IMAD.X R77, RZ, RZ, RZ, P4 ;  /* 0x000000ffff4d7224 */ /* 0x000fe200020e06ff */
[----:B------:R-:W-:Y:S02]  /*1c9bc0*/  IADD3.X R112, P2, PT, R57, R116, RZ, P2, !PT ;  /* 0x0000007439707210 */ /* 0x000fe4000175e4ff */
[----:B------:R-:W-:-:S02]  /*1c9bd0*/  IADD3.X R111, P3, PT, R48, R59, RZ, P3, !PT ;  /* 0x0000003b306f7210 */ /* 0x000fc40001f7e4ff */
[----:B------:R-:W-:Y:S02]  /*1c9be0*/  IADD3.X R57, P4, PT, RZ, RZ, RZ, P1, !PT ;  /* 0x000000ffff397210 */ /* 0x000fe40000f9e4ff */
[----:B------:R-:W-:Y:S02]  /*1c9bf0*/  IADD3 RZ, P1, PT, R80, R176, RZ ;  /* 0x000000b050ff7210 */ /* 0x000fe40007f3e0ff */
[----:B------:R-:W-:Y:S02]  /*1c9c00*/  IADD3.X R113, P2, PT, R136, R63, RZ, P2, !PT ;  /* 0x0000003f88717210 */ /* 0x000fe4000175e4ff */
[----:B------:R-:W-:Y:S02]  /*1c9c10*/  IADD3.X R59, P3, PT, RZ, RZ, RZ, P3, !PT ;  /* 0x000000ffff3b7210 */ /* 0x000fe40001f7e4ff */
[----:B------:R-:W-:Y:S01]  /*1c9c20*/  IADD3.X RZ, P1, PT, R81, R65, RZ, P1, !PT ;  /* 0x0000004151ff7210 */ /* 0x000fe20000f3e4ff */
[----:B------:R-:W-:Y:S01]  /*1c9c30*/  IMAD.WIDE.U32 R64, R213, R51, R80 ;  /* 0x00000033d5407225 */ /* 0x000fe200078e0050 */
[----:B------:R-:W-:-:S02]  /*1c9c40*/  IADD3.X R115, P2, PT, RZ, RZ, RZ, P2, !PT ;  /* 0x000000ffff737210 */ /* 0x000fc4000175e4ff */
[----:B------:R-:W-:Y:S01]  /*1c9c50*/  IADD3.X R69, PT, PT, RZ, RZ, RZ, P4, !PT ;  /* 0x000000ffff457210 */ /* 0x000fe200027fe4ff */
[----:B------:R-:W-:Y:S01]  /*1c9c60*/  IMAD.X R63, RZ, RZ, RZ, P3 ;  /* 0x000000ffff3f7224 */ /* 0x000fe200018e06ff */
[----:B------:R-:W-:Y:S01]  /*1c9c70*/  IADD3 RZ, P4, PT, R66, R134, RZ ;  /* 0x0000008642ff7210 */ /* 0x000fe20007f9e0ff */
[----:B------:R-:W-:Y:S01]  /*1c9c80*/  IMAD.X R71, RZ, RZ, RZ, P2 ;  /* 0x000000ffff477224 */ /* 0x000fe200010e06ff */
[----:B------:R-:W-:Y:S01]  /*1c9c90*/  IADD3 RZ, P3, PT, R110, R84, RZ ;  /* 0x000000546eff7210 */ /* 0x000fe20007f7e0ff */
[----:B------:R-:W-:Y:S01]  /*1c9ca0*/  IMAD.IADD R175, R65, 0x1, R174 ;  /* 0x0000000141af7824 */ /* 0x000fe200078e02ae */
[----:B------:R-:W-:Y:S02]  /*1c9cb0*/  IADD3.X R75, P5, PT, R75, R178, RZ, P1, !PT ;  /* 0x000000b24b4b7210 */ /* 0x000fe40000fbe4ff */
[----:B------:R-:W-:Y:S02]  /*1c9cc0*/  IADD3 RZ, P2, PT, R112, R180, RZ ;  /* 0x000000b470ff7210 */ /* 0x000fe40007f5e0ff */
[----:B------:R-:W-:Y:S01]  /*1c9cd0*/  IADD3.X RZ, P4, PT, R67, R60, RZ, P4, !PT ;  /* 0x0000003c43ff7210 */ /* 0x000fe2000279e4ff */
[----:B------:R-:W-:Y:S01]  /*1c9ce0*/  IMAD.WIDE.U32 R66, R54, 0xf5138f, R66 ;  /* 0x00f5138f36427825 */ /* 0x000fe200078e0042 */
[----:B------:R-:W-:-:S02]  /*1c9cf0*/  IADD3.X RZ, P1, PT, R111, R61, RZ, P3, !PT ;  /* 0x0000003d6fff7210 */ /* 0x000fc40001f3e4ff */
[----:B------:R-:W-:Y:S01]  /*1c9d00*/  IADD3.X R178, P3, PT, R77, R179, RZ, P5, !PT ;  /* 0x000000b34db27210 */ /* 0x000fe20002f7e4ff */
[----:B------:R-:W-:Y:S01]  /*1c9d10*/  IMAD.WIDE.U32 R110, R46, 0x30000000, R110 ;  /* 0x300000002e6e7825 */ /* 0x000fe200078e006e */
[----:B------:R-:W-:Y:S02]  /*1c9d20*/  IADD3.X RZ, P5, PT, R113, R83, RZ, P2, !PT ;  /* 0x0000005371ff7210 */ /* 0x000fe400017be4ff */
[----:B------:R-:W-:Y:S01]  /*1c9d30*/  IADD3.X R65, P4, PT, R57, R186, RZ, P4, !PT ;  /* 0x000000ba39417210 */ /* 0x000fe2000279e4ff */
[----:B------:R-:W-:Y:S01]  /*1c9d40*/  IMAD.IADD R57, R111, 0x1, R74 ;  /* 0x000000016f397824 */ /* 0x000fe200078e024a */
[----:B------:R-:W-:Y:S01]  /*1c9d50*/  IADD3.X R60, P2, PT, R75, R52, RZ, P3, !PT ;  /* 0x000000344b3c7210 */ /* 0x000fe20001f5e4ff */
[----:B------:R-:W-:Y:S01]  /*1c9d60*/  IMAD.WIDE.U32 R52, R204, 0x17c510ea, R112 ;  /* 0x17c510eacc347825 */ /* 0x000fe200078e0070 */
[----:B------:R-:W-:Y:S02]  /*1c9d70*/  IADD3.X R186, P3, PT, R69, R187, RZ, P4, !PT ;  /* 0x000000bb45ba7210 */ /* 0x000fe4000277e4ff */
[----:B------:R-:W-:Y:S01]  /*1c9d80*/  IADD3.X R61, P4, PT, R178, R143, RZ, P2, !PT ;  /* 0x0000008fb23d7210 */ /* 0x000fe2000179e4ff */
[----:B------:R-:W-:Y:S01]  /*1c9d90*/  IMAD.IADD R68, R67, 0x1, R68 ;  /* 0x0000000143447824 */ /* 0x000fe200078e0244 */
[----:B------:R-:W-:-:S02]  /*1c9da0*/  IADD3.X R59, P2, PT, R59, R96, RZ, P1, !PT ;  /* 0x000000603b3b7210 */ /* 0x000fc40000f5e4ff */
[----:B------:R-:W-:Y:S01]  /*1c9db0*/  IADD3.X R69, P1, PT, RZ, RZ, RZ, P4, !PT ;  /* 0x000000ffff457210 */ /* 0x000fe2000273e4ff */
[----:B------:R-:W-:Y:S01]  /*1c9dc0*/  IMAD.WIDE.U32 R210, R210, R51, R60 ;  /* 0x00000033d2d27225 */ /* 0x000fe200078e003c */
[----:B------:R-:W-:Y:S02]  /*1c9dd0*/  IADD3 RZ, P4, PT, R60, R184, RZ ;  /* 0x000000b83cff7210 */ /* 0x000fe40007f9e0ff */
[----:B------:R-:W-:Y:S01]  /*1c9de0*/  IADD3.X R63, P2, PT, R63, R97, RZ, P2, !PT ;  /* 0x000000613f3f7210 */ /* 0x000fe2000175e4ff */
[----:B------:R-:W-:Y:S01]  /*1c9df0*/  IMAD.X R75, RZ, RZ, RZ, P1 ;  /* 0x000000ffff4b7224 */ /* 0x000fe200008e06ff */
[----:B------:R-:W-:Y:S01]  /*1c9e00*/  IADD3.X RZ, P4, PT, R61, R49, RZ, P4, !PT ;  /* 0x000000313dff7210 */ /* 0x000fe2000279e4ff */
[----:B------:R-:W-:Y:S01]  /*1c9e10*/  IMAD.WIDE.U32 R96, R72, R79, R42 ;  /* 0x0000004f48607225 */ /* 0x000fe200078e002a */
[----:B------:R-:W-:Y:S02]  /*1c9e20*/  IADD3.X R115, P1, PT, R115, R86, RZ, P5, !PT ;  /* 0x0000005673737210 */ /* 0x000fe40002f3e4ff */
[----:B------:R-:W-:Y:S01]  /*1c9e30*/  IADD3.X R49, P4, PT, R69, R188, RZ, P4, !PT ;  /* 0x000000bc45317210 */ /* 0x000fe2000279e4ff */
[----:B------:R-:W-:Y:S01]  /*1c9e40*/  IMAD.WIDE.U32 R42, R110, -0x1, RZ ;  /* 0xffffffff6e2a7825 */ /* 0x000fe200078e00ff */
[----:B------:R-:W-:-:S02]  /*1c9e50*/  IADD3 R219, PT, PT, R53, R218, RZ ;  /* 0x000000da35db7210 */ /* 0x000fc40007ffe0ff */
[----:B------:R-:W-:Y:S01]  /*1c9e60*/  IADD3.X R52, P3, PT, R65, R52, RZ, P3, !PT ;  /* 0x0000003441347210 */ /* 0x000fe20001f7e4ff */
[----:B------:R-:W-:Y:S01]  /*1c9e70*/  IMAD.IADD R149, R97, 0x1, R148 ;  /* 0x0000000161957824 */ /* 0x000fe200078e0294 */
        /* <DEDUP_REMOVED lines=8> */
[----:B------:R-:W-:Y:S01]  /*1c9f00*/  IMAD.WIDE.U32 R84, R42, -0x45f6b800, RZ ;  /* 0xba0948002a547825 */ /* 0x000fe200078e00ff */
[----:B------:R-:W-:-:S02]  /*1c9f10*/  IADD3.X R65, P3, PT, RZ, RZ, RZ, P3, !PT ;  /* 0x000000ffff417210 */ /* 0x000fc40001f7e4ff */
[----:B------:R-:W-:Y:S01]  /*1c9f20*/  IADD3.X R49, P5, PT, R63, R68, RZ, P5, !PT ;  /* 0x000000443f317210 */ /* 0x000fe20002fbe4ff */
[----:B------:R-:W-:Y:S01]  /*1c9f30*/  IMAD.WIDE.U32 R68, R59, 0x1, RZ ;  /* 0x000000013b447825 */ /* 0x000fe200078e00ff */
[----:B------:R-:W-:Y:S02]  /*1c9f40*/  IADD3.X R97, P0, PT, R188, R149, RZ, P0, !PT ;  /* 0x00000095bc617210 */ /* 0x000fe4000071e4ff */
[----:B------:R-:W-:Y:S01]  /*1c9f50*/  IADD3.X R86, P1, PT, R71, R87, RZ, P1, !PT ;  /* 0x0000005747567210 */ /* 0x000fe20000f3e4ff */
[----:B------:R-:W-:Y:S01]  /*1c9f60*/  IMAD.X R63, RZ, RZ, RZ, P3 ;  /* 0x000000ffff3f7224 */ /* 0x000fe200018e06ff */
[----:B------:R-:W-:Y:S01]  /*1c9f70*/  IADD3.X R91, P3, PT, RZ, RZ, RZ, P5, !PT ;  /* 0x000000ffff5b7210 */ /* 0x000fe20002f7e4ff */
[----:B------:R-:W-:Y:S01]  /*1c9f80*/  IMAD.X R71, RZ, RZ, RZ, P2 ;  /* 0x000000ffff477224 */ /* 0x000fe200010e06ff */
[----:B------:R-:W-:Y:S01]  /*1c9f90*/  IADD3.X R95, P0, PT, RZ, RZ, RZ, P0, !PT ;  /* 0x000000ffff5f7210 */ /* 0x000fe2000071e4ff */
[----:B------:R-:W-:Y:S01]  /*1c9fa0*/  IMAD.WIDE.U32 R60, R59, -0x45f6b800, RZ ;  /* 0xba0948003b3c7825 */ /* 0x000fe200078e00ff */
[----:B------:R-:W-:-:S02]  /*1c9fb0*/  IADD3.X R115, P5, PT, R115, R74, RZ, P1, !PT ;  /* 0x0000004a73737210 */ /* 0x000fc40000fbe4ff */
[----:B------:R-:W-:Y:S01]  /*1c9fc0*/  IADD3 RZ, P4, PT, R48, R92, RZ ;  /* 0x0000005c30ff7210 */ /* 0x000fe20007f9e0ff */
[----:B------:R-:W-:Y:S01]  /*1c9fd0*/  IMAD.WIDE.U32 R68, P1, R42, -0x7af74000, R68 ;  /* 0x8508c0002a447825 */ /* 0x000fe20007820044 */
[----:B------:R-:W-:Y:S02]  /*1c9fe0*/  IADD3 RZ, P2, PT, R52, R44, RZ ;  /* 0x0000002c34ff7210 */ /* 0x000fe40007f5e0ff */
[----:B------:R-:W-:Y:S01]  /*1c9ff0*/  IADD3.X RZ, P4, PT, R49, R55, RZ, P4, !PT ;  /* 0x0000003731ff7210 */ /* 0x000fe2000279e4ff */
[----:B------:R-:W-:Y:S01]  /*1ca000*/  IMAD.X R43, RZ, RZ, RZ, P3 ;  /* 0x000000ffff2b7224 */ /* 0x000fe200018e06ff */
[----:B------:R-:W-:Y:S01]  /*1ca010*/  IADD3 RZ, P3, PT, R110, R66, RZ ;  /* 0x000000426eff7210 */ /* 0x000fe20007f7e0ff */
[----:B------:R-:W-:Y:S01]  /*1ca020*/  IMAD.X R101, RZ, RZ, RZ, P0 ;  /* 0x000000ffff657224 */ /* 0x000fe200000e06ff */
[----:B------:R-:W-:Y:S01]  /*1ca030*/  IADD3.X R66, P0, PT, R86, R71, RZ, P5, !PT ;  /* 0x0000004756427210 */ /* 0x000fe20002f1e4ff */
[----:B------:R-:W-:Y:S01]  /*1ca040*/  IMAD.WIDE.U32 R86, R59, 0x30000000, RZ ;  /* 0x300000003b567825 */ /* 0x000fe200078e00ff */
[----:B------:R-:W-:-:S02]  /*1ca050*/  IADD3 R78, P5, PT, R67, R68, RZ ;  /* 0x00000044434e7210 */ /* 0x000fc40007fbe0ff */
[----:B------:R-:W-:Y:S01]  /*1ca060*/  MOV R112, R69 ;  /* 0x0000004500707202 */ /* 0x000fe20000000f00 */
[----:B------:R-:W-:Y:S01]  /*1ca070*/  IMAD.X R113, RZ, RZ, RZ, P1 ;  /* 0x000000ffff717224 */ /* 0x000fe200008e06ff */
[----:B------:R-:W-:Y:S01]  /*1ca080*/  IADD3.X RZ, P1, PT, R53, R45, RZ, P2, !PT ;  /* 0x0000002d35ff7210 */ /* 0x000fe2000173e4ff */
        /* <DEDUP_REMOVED lines=13> */
[----:B------:R-:W-:Y:S01]  /*1ca160*/  IMAD.WIDE.U32 R44, R54, 0x6ca1493b, R52 ;  /* 0x6ca1493b362c7825 */ /* 0x000fe200078e0034 */
[----:B------:R-:W-:Y:S02]  /*1ca170*/  IADD3.X RZ, P3, PT, R57, R78, RZ, P3, !PT ;  /* 0x0000004e39ff7210 */ /* 0x000fe40001f7e4ff */
[----:B------:R-:W-:Y:S01]  /*1ca180*/  IADD3.X R115, P1, PT, R130, R55, RZ, P1, !PT ;  /* 0x0000003782737210 */ /* 0x000fe20000f3e4ff */
[----:B------:R-:W-:-:S03]  /*1ca190*/  IMAD.WIDE.U32.X R92, R59, 0x170b5d44, R92, P5 ;  /* 0x170b5d443b5c7825 */ /* 0x000fc600028e045c */
[----:B------:R-:W-:Y:S01]  /*1ca1a0*/  IADD3.X R77, P1, PT, RZ, RZ, RZ, P1, !PT ;  /* 0x000000ffff4d7210 */ /* 0x000fe20000f3e4ff */
        /* <DEDUP_REMOVED lines=11> */
[----:B------:R-:W-:Y:S02]  /*1ca260*/  IMAD.MOV.U32 R80, RZ, RZ, R53 ;  /* 0x000000ffff507224 */ /* 0x000fe400078e0035 */
[----:B------:R-:W-:-:S04]  /*1ca270*/  IMAD.WIDE.U32 R98, R46, -0x45f6b800, R48 ;  /* 0xba0948002e627825 */ /* 0x000fc800078e0030 */
[----:B------:R-:W-:Y:S01]  /*1ca280*/  IMAD.WIDE.U32.X R80, R59, 0x1a22d9f3, R80, P5 ;  /* 0x1a22d9f33b507825 */ /* 0x000fe200028e0450 */
[----:B------:R-:W-:Y:S02]  /*1ca290*/  IADD3 R71, PT, PT, R99, R90, RZ ;  /* 0x0000005a63477210 */ /* 0x000fe40007ffe0ff */
[----:B------:R-:W-:Y:S01]  /*1ca2a0*/  IADD3.X R90, P4, PT, R91, R44, RZ, P4, !PT ;  /* 0x0000002c5b5a7210 */ /* 0x000fe2000279e4ff */
[----:B------:R-:W-:Y:S01]  /*1ca2b0*/  IMAD.WIDE.U32 R48, R59, 0x17c510ea, RZ ;  /* 0x17c510ea3b307825 */ /* 0x000fe200078e00ff */
[----:B------:R-:W-:-:S03]  /*1ca2c0*/  IADD3.X R99, P3, PT, RZ, R112, RZ, P3, !PT ;  /* 0x00000070ff637210 */ /* 0x000fc60001f7e4ff */
[----:B------:R-:W-:Y:S01]  /*1ca2d0*/  IMAD.WIDE.U32 R68, P5, R42, -0x39c4fa40, R68 ;  /* 0xc63b05c02a447825 */ /* 0x000fe200078a0044 */
[----:B------:R-:W-:-:S03]  /*1ca2e0*/  IADD3.X R112, P3, PT, RZ, R113, RZ, P3, !PT ;  /* 0x00000071ff707210 */ /* 0x000fc60001f7e4ff */
[----:B------:R-:W-:Y:S01]  /*1ca2f0*/  IMAD.IADD R156, R45, 0x1, R156 ;  /* 0x000000012d9c7824 */ /* 0x000fe200078e029c */
[----:B------:R-:W-:Y:S01]  /*1ca300*/  IADD3.X R98, P3, PT, R99, R98, RZ, P3, !PT ;  /* 0x0000006263627210 */ /* 0x000fe20001f7e4ff */
[----:B------:R-:W-:Y:S02]  /*1ca310*/  IMAD.X R65, RZ, RZ, RZ, P5 ;  /* 0x000000ffff417224 */ /* 0x000fe400028e06ff */
[----:B------:R-:W-:Y:S01]  /*1ca320*/  IMAD.WIDE.U32 R44, R42, 0x17c510ea, RZ ;  /* 0x17c510ea2a2c7825 */ /* 0x000fe200078e00ff */
[----:B------:R-:W-:Y:S02]  /*1ca330*/  IADD3.X R91, P4, PT, R43, R156, RZ, P4, !PT ;  /* 0x0000009c2b5b7210 */ /* 0x000fe4000279e4ff */
[----:B------:R-:W-:Y:S01]  /*1ca340*/  IADD3.X R99, P3, PT, R112, R71, RZ, P3, !PT ;  /* 0x0000004770637210 */ /* 0x000fe20001f7e4ff */
[----:B------:R-:W-:Y:S01]  /*1ca350*/  IMAD.WIDE.U32 R48, P5, R42, 0x1ae3a46, R48 ;  /* 0x01ae3a462a307825 */ /* 0x000fe200078a0030 */
[----:B------:R-:W-:-:S03]  /*1ca360*/  IADD3.X R53, P4, PT, RZ, RZ, RZ, P4, !PT ;  /* 0x000000ffff357210 */ /* 0x000fc6000279e4ff */
[----:B------:R-:W-:-:S04]  /*1ca370*/  IMAD.WIDE.U32 R74, R42, 0x6ca1493b, RZ ;  /* 0x6ca1493b2a4a7825 */ /* 0x000fc800078e00ff */
[----:B------:R-:W-:Y:S01]  /*1ca380*/  IMAD.X R79, RZ, RZ, RZ, P5 ;  /* 0x000000ffff4f7224 */ /* 0x000fe200028e06ff */
[----:B------:R-:W-:Y:S01]  /*1ca390*/  IADD3 R43, P5, PT, R48, R45, RZ ;  /* 0x0000002d302b7210 */ /* 0x000fe20007fbe0ff */
[----:B------:R-:W-:Y:S01]  /*1ca3a0*/  IMAD.X R85, RZ, RZ, RZ, P1 ;  /* 0x000000ffff557224 */ /* 0x000fe200008e06ff */
[----:B------:R-:W-:Y:S01]  /*1ca3b0*/  IADD3 R63, P1, PT, R68, R75, RZ ;  /* 0x0000004b443f7210 */ /* 0x000fe20007f3e0ff */
[----:B------:R-:W-:Y:S02]  /*1ca3c0*/  IMAD.MOV.U32 R78, RZ, RZ, R49 ;  /* 0x000000ffff4e7224 */ /* 0x000fe400078e0031 */
[----:B------:R-:W-:Y:S02]  /*1ca3d0*/  IMAD.MOV.U32 R64, RZ, RZ, R69 ;  /* 0x000000ffff407224 */ /* 0x000fe400078e0045 */
[----:B------:R-:W-:Y:S01]  /*1ca3e0*/  IMAD.WIDE.U32.X R78, R59, 0x1ae3a46, R78, P5 ;  /* 0x01ae3a463b4e7825 */ /* 0x000fe200028e044e */
[----:B------:R-:W-:-:S03]  /*1ca3f0*/  IADD3 RZ, P5, PT, R90, R58, RZ ;  /* 0x0000003a5aff7210 */ /* 0x000fc60007fbe0ff */
[----:B------:R-:W-:Y:S01]  /*1ca400*/  IMAD.WIDE.U32.X R64, R59, -0x39c4fa40, R64, P1 ;  /* 0xc63b05c03b407825 */ /* 0x000fe200008e0440 */
[----:B------:R-:W-:Y:S02]  /*1ca410*/  IADD3 RZ, P1, PT, R96, R192, RZ ;  /* 0x000000c060ff7210 */ /* 0x000fe40007f3e0ff */
[----:B------:R-:W-:Y:S01]  /*1ca420*/  IADD3.X RZ, P5, PT, R91, R47, RZ, P5, !PT ;  /* 0x0000002f5bff7210 */ /* 0x000fe20002fbe4ff */
[----:B------:R-:W-:Y:S01]  /*1ca430*/  IMAD.WIDE.U32 R58, R17, R51, R96 ;  /* 0x00000033113a7225 */ /* 0x000fe200078e0060 */
[----:B------:R-:W-:Y:S02]  /*1ca440*/  IADD3.X R96, P0, PT, RZ, RZ, RZ, P0, !PT ;  /* 0x000000ffff607210 */ /* 0x000fe4000071e4ff */
[----:B------:R-:W-:Y:S01]  /*1ca450*/  IADD3.X RZ, P1, PT, R97, R107, RZ, P1, !PT ;  /* 0x0000006b61ff7210 */ /* 0x000fe20000f3e4ff */
[----:B------:R-:W-:Y:S01]  /*1ca460*/  IMAD.X R61, RZ, RZ, RZ, P4 ;  /* 0x000000ffff3d7224 */ /* 0x000fe200020e06ff */
[----:B------:R-:W-:Y:S01]  /*1ca470*/  IADD3.X R96, P2, PT, RZ, R96, RZ, P2, !PT ;  /* 0x00000060ff607210 */ /* 0x000fe2000175e4ff */
[----:B------:R-:W-:Y:S01]  /*1ca480*/  IMAD.WIDE.U32 R54, R54, 0x17c510ea, R114 ;  /* 0x17c510ea36367825 */ /* 0x000fe200078e0072 */
[----:B------:R-:W-:-:S02]  /*1ca490*/  IADD3 RZ, P4, PT, R114, R220, RZ ;  /* 0x000000dc72ff7210 */ /* 0x000fc40007f9e0ff */
[----:B------:R-:W-:Y:S01]  /*1ca4a0*/  IADD3.X R57, P5, PT, R53, R104, RZ, P5, !PT ;  /* 0x0000006835397210 */ /* 0x000fe20002fbe4ff */
[----:B------:R-:W-:Y:S01]  /*1ca4b0*/  IMAD.WIDE.U32 R90, R46, 0xf5138f, R90 ;  /* 0x00f5138f2e5a7825 */ /* 0x000fe200078e005a */
[----:B------:R-:W-:Y:S02]  /*1ca4c0*/  IADD3.X R106, PT, PT, RZ, RZ, RZ, P2, P0 ;  /* 0x000000ffff6a7210 */ /* 0x000fe400017e04ff */
[----:B------:R-:W-:Y:S01]  /*1ca4d0*/  IADD3 RZ, P0, PT, R98, R110, RZ ;  /* 0x0000006e62ff7210 */ /* 0x000fe20007f1e0ff */
[----:B------:R-:W-:Y:S01]  /*1ca4e0*/  IMAD.IADD R182, R211, 0x1, R182 ;  /* 0x00000001d3b67824 */ /* 0x000fe200078e02b6 */
[----:B------:R-:W-:Y:S02]  /*1ca4f0*/  IADD3.X RZ, P4, PT, R115, R56, RZ, P4, !PT ;  /* 0x0000003873ff7210 */ /* 0x000fe4000279e4ff */
[----:B------:R-:W-:Y:S02]  /*1ca500*/  IADD3.X R69, P1, PT, R95, R194, RZ, P1, !PT ;  /* 0x000000c25f457210 */ /* 0x000fe40000f3e4ff */
[----:B------:R-:W-:-:S02]  /*1ca510*/  IADD3.X R104, P5, PT, R61, R105, RZ, P5, !PT ;  /* 0x000000693d687210 */ /* 0x000fc40002fbe4ff */
[----:B------:R-:W-:Y:S02]  /*1ca520*/  IADD3.X RZ, P0, PT, R99, R109, RZ, P0, !PT ;  /* 0x0000006d63ff7210 */ /* 0x000fe4000071e4ff */
[----:B------:R-:W-:Y:S02]  /*1ca530*/  IADD3.X R17, P3, PT, RZ, RZ, RZ, P3, !PT ;  /* 0x000000ffff117210 */ /* 0x000fe40001f7e4ff */
[----:B------:R-:W-:Y:S01]  /*1ca540*/  IADD3.X R45, P4, PT, R77, R222, RZ, P4, !PT ;  /* 0x000000de4d2d7210 */ /* 0x000fe2000279e4ff */
[----:B------:R-:W-:Y:S01]  /*1ca550*/  IMAD.IADD R77, R55, 0x1, R76 ;  /* 0x00000001374d7824 */ /* 0x000fe200078e024c */
[----:B------:R-:W-:Y:S01]  /*1ca560*/  IADD3.X R195, P1, PT, R101, R195, RZ, P1, !PT ;  /* 0x000000c365c37210 */ /* 0x000fe20000f3e4ff */
[----:B------:R-:W-:Y:S01]  /*1ca570*/  IMAD.IADD R101, R91, 0x1, R100 ;  /* 0x000000015b657824 */ /* 0x000fe200078e0264 */
[----:B------:R-:W-:Y:S02]  /*1ca580*/  IADD3.X R56, P5, PT, R57, R54, RZ, P5, !PT ;  /* 0x0000003639387210 */ /* 0x000fe40002fbe4ff */
[----:B------:R-:W-:Y:S01]  /*1ca590*/  IADD3.X R91, P0, PT, R17, R92, RZ, P0, !PT ;  /* 0x0000005c115b7210 */ /* 0x000fe2000071e4ff */
[----:B------:R-:W-:Y:S01]  /*1ca5a0*/  IMAD.X R92, RZ, RZ, RZ, P3 ;  /* 0x000000ffff5c7224 */ /* 0x000fe200018e06ff */
[----:B------:R-:W-:Y:S01]  /*1ca5b0*/  IADD3.X R57, P5, PT, R104, R77, RZ, P5, !PT ;  /* 0x0000004d68397210 */ /* 0x000fe20002fbe4ff */
[----:B------:R-:W-:Y:S01]  /*1ca5c0*/  IMAD.WIDE.U32 R76, R42, 0x30000000, R98 ;  /* 0x300000002a4c7825 */ /* 0x000fe200078e0062 */
[----:B------:R-:W-:-:S02]  /*1ca5d0*/  IADD3 RZ, P2, PT, R56, R94, RZ ;  /* 0x0000005e38ff7210 */ /* 0x000fc40007f5e0ff */
[----:B------:R-:W-:Y:S01]  /*1ca5e0*/  IADD3.X R92, P0, PT, R92, R93, RZ, P0, !PT ;  /* 0x0000005d5c5c7210 */ /* 0x000fe2000071e4ff */
[----:B------:R-:W-:Y:S01]  /*1ca5f0*/  IMAD.IADD R49, R77, 0x1, R86 ;  /* 0x000000014d317824 */ /* 0x000fe200078e0256 */
[----:B------:R-:W-:Y:S01]  /*1ca600*/  IADD3.X R71, P5, PT, RZ, RZ, RZ, P5, !PT ;  /* 0x000000ffff477210 */ /* 0x000fe20002fbe4ff */
[----:B------:R-:W-:Y:S01]  /*1ca610*/  IMAD.WIDE.U32 R54, R76, -0x1, RZ ;  /* 0xffffffff4c367825 */ /* 0x000fe200078e00ff */
[----:B------:R-:W-:Y:S02]  /*1ca620*/  IADD3.X R53, P4, PT, R85, R223, RZ, P4, !PT ;  /* 0x000000df55357210 */ /* 0x000fe4000279e4ff */
[----:B------:R-:W-:Y:S01]  /*1ca630*/  IADD3.X RZ, P2, PT, R57, R50, RZ, P2, !PT ;  /* 0x0000003239ff7210 */ /* 0x000fe2000175e4ff */
[----:B------:R-:W-:Y:S01]  /*1ca640*/  IMAD.X R17, RZ, RZ, RZ, P5 ;  /* 0x000000ffff117224 */ /* 0x000fe200028e06ff */
[----:B------:R-:W-:Y:S01]  /*1ca650*/  IADD3.X R90, P0, PT, R91, R90, RZ, P0, !PT ;  /* 0x0000005a5b5a7210 */ /* 0x000fe2000071e4ff */
[----:B------:R-:W-:Y:S01]  /*1ca660*/  IMAD.WIDE.U32 R56, R46, 0x6ca1493b, R56 ;  /* 0x6ca1493b2e387825 */ /* 0x000fe200078e0038 */
[----:B------:R-:W-:-:S02]  /*1ca670*/  IADD3.X R45, P4, PT, R45, R96, RZ, P4, !PT ;  /* 0x000000602d2d7210 */ /* 0x000fc4000279e4ff */
[----:B------:R-:W-:Y:S02]  /*1ca680*/  IADD3.X R71, P2, PT, R71, R102, RZ, P2, !PT ;  /* 0x0000006647477210 */ /* 0x000fe4000175e4ff */
[----:B------:R-:W-:Y:S02]  /*1ca690*/  IADD3.X R91, P0, PT, R92, R101, RZ, P0, !PT ;  /* 0x000000655c5b7210 */ /* 0x000fe4000071e4ff */
[----:B------:R-:W-:Y:S02]  /*1ca6a0*/  IADD3.X R53, P4, PT, R53, R106, RZ, P4, !PT ;  /* 0x0000006a35357210 */ /* 0x000fe4000279e4ff */
[----:B------:R-:W-:Y:S02]  /*1ca6b0*/  IADD3.X R102, P2, PT, R17, R103, RZ, P2, !PT ;  /* 0x0000006711667210 */ /* 0x000fe4000175e4ff */
[----:B------:R-:W-:Y:S02]  /*1ca6c0*/  IADD3.X R17, P0, PT, RZ, RZ, RZ, P0, !PT ;  /* 0x000000ffff117210 */ /* 0x000fe4000071e4ff */
[----:B------:R-:W-:Y:S01]  /*1ca6d0*/  IADD3.X R210, P5, PT, R45, R210, RZ, P4, !PT ;  /* 0x000000d22dd27210 */ /* 0x000fe200027be4ff */
[----:B------:R-:W-:Y:S01]  /*1ca6e0*/  IMAD R45, R76, -0x7af74001, -R49 ;  /* 0x8508bfff4c2d7824 */ /* 0x000fe200078e0a31 */
[----:B------:R-:W-:Y:S01]  /*1ca6f0*/  IADD3.X R92, P4, PT, RZ, RZ, RZ, P4, !PT ;  /* 0x000000ffff5c7210 */ /* 0x000fe2000279e4ff */
[----:B------:R-:W-:Y:S01]  /*1ca700*/  IMAD.X R47, RZ, RZ, RZ, P0 ;  /* 0x000000ffff2f7224 */ /* 0x000fe200000e06ff */
[----:B------:R-:W-:Y:S01]  /*1ca710*/  IADD3 RZ, P0, PT, R90, R84, RZ ;  /* 0x000000545aff7210 */ /* 0x000fe20007f1e0ff */
[----:B------:R-:W-:Y:S01]  /*1ca720*/  IMAD.IADD R45, R55, 0x1, R45 ;  /* 0x00000001372d7824 */ /* 0x000fe200078e022d */
[----:B------:R-:W-:Y:S01]  /*1ca730*/  IADD3.X R53, P5, PT, R53, R182, RZ, P5, !PT ;  /* 0x000000b635357210 */ /* 0x000fe20002fbe4ff */
[----:B------:R-:W-:Y:S01]  /*1ca740*/  IMAD.WIDE.U32 R84, R54, 0x1, RZ ;  /* 0x0000000136547825 */ /* 0x000fe200078e00ff */
[----:B------:R-:W-:-:S02]  /*1ca750*/  IADD3.X RZ, P0, PT, R91, R111, RZ, P0, !PT ;  /* 0x0000006f5bff7210 */ /* 0x000fc4000071e4ff */
[----:B------:R-:W-:Y:S01]  /*1ca760*/  IADD3.X R92, P5, PT, RZ, R92, RZ, P5, !PT ;  /* 0x0000005cff5c7210 */ /* 0x000fe20002fbe4ff */
[----:B------:R-:W-:Y:S01]  /*1ca770*/  IMAD.WIDE.U32 R86, R45, 0x1, RZ ;  /* 0x000000012d567825 */ /* 0x000fe200078e00ff */
[----:B------:R-:W-:Y:S02]  /*1ca780*/  IADD3.X R17, P0, PT, R17, R82, RZ, P0, !PT ;  /* 0x0000005211117210 */ /* 0x000fe4000071e4ff */
[----:B------:R-:W-:Y:S02]  /*1ca790*/  IADD3 R50, PT, PT, R57, R70, RZ ;  /* 0x0000004639327210 */ /* 0x000fe40007ffe0ff */
[----:B------:R-:W-:Y:S01]  /*1ca7a0*/  IADD3.X R83, P0, PT, R47, R83, RZ, P0, !PT ;  /* 0x000000532f537210 */ /* 0x000fe2000071e4ff */
[----:B------:R-:W-:Y:S01]  /*1ca7b0*/  IMAD.WIDE.U32 R86, P3, R54, -0x7af74000, R86 ;  /* 0x8508c00036567825 */ /* 0x000fe20007860056 */
[----:B------:R-:W-:Y:S02]  /*1ca7c0*/  IADD3.X R94, PT, PT, RZ, RZ, RZ, P5, P4 ;  /* 0x000000ffff5e7210 */ /* 0x000fe40002fe84ff */
[----:B------:R-:W-:Y:S01]  /*1ca7d0*/  IADD3.X R82, P0, PT, R17, R56, RZ, P0, !PT ;  /* 0x0000003811527210 */ /* 0x000fe2000071e4ff */
[----:B------:R-:W-:Y:S01]  /*1ca7e0*/  IMAD.X R57, RZ, RZ, RZ, P3 ;  /* 0x000000ffff397224 */ /* 0x000fe200018e06ff */
[----:B------:R-:W-:Y:S01]  /*1ca7f0*/  IADD3 R86, P3, PT, R85, R86, RZ ;  /* 0x0000005655567210 */ /* 0x000fe20007f7e0ff */
[----:B------:R-:W-:Y:S01]  /*1ca800*/  IMAD.MOV.U32 R56, RZ, RZ, R87 ;  /* 0x000000ffff387224 */ /* 0x000fe200078e0057 */
[----:B------:R-:W-:Y:S01]  /*1ca810*/  IADD3 RZ, P5, PT, R76, R84, RZ ;  /* 0x000000544cff7210 */ /* 0x000fe20007fbe0ff */
[----:B------:R-:W-:Y:S01]  /*1ca820*/  IMAD.WIDE.U32 R76, R45, 0x30000000, RZ ;  /* 0x300000002d4c7825 */ /* 0x000fe200078e00ff */
[----:B------:R-:W-:-:S02]  /*1ca830*/  IADD3.X R83, P0, PT, R83, R50, RZ, P0, !PT ;  /* 0x0000003253537210 */ /* 0x000fc4000071e4ff */
[----:B------:R-:W-:Y:S01]  /*1ca840*/  IADD3.X RZ, P5, PT, R49, R86, RZ, P5, !PT ;  /* 0x0000005631ff7210 */ /* 0x000fe20002fbe4ff */
[----:B------:R-:W-:Y:S01]  /*1ca850*/  IMAD.WIDE.U32.X R84, R45, -0x7af74000, R56, P3 ;  /* 0x8508c0002d547825 */ /* 0x000fe200018e0438 */
[----:B------:R-:W-:Y:S02]  /*1ca860*/  IADD3.X R47, P0, PT, RZ, RZ, RZ, P0, !PT ;  /* 0x000000ffff2f7210 */ /* 0x000fe4000071e4ff */
[----:B------:R-:W-:Y:S01]  /*1ca870*/  IADD3.X R70, P2, PT, R71, R210, RZ, P2, !PT ;  /* 0x000000d247467210 */ /* 0x000fe2000175e4ff */
[----:B------:R-:W-:Y:S01]  /*1ca880*/  IMAD.WIDE.U32 R86, R54, 0x30000000, RZ ;  /* 0x3000000036567825 */ /* 0x000fe200078e00ff */
[----:B------:R-:W-:Y:S02]  /*1ca890*/  IADD3.X R61, P5, PT, RZ, R84, RZ, P5, !PT ;  /* 0x00000054ff3d7210 */ /* 0x000fe40002fbe4ff */
[----:B------:R-:W-:Y:S01]  /*1ca8a0*/  IADD3.X R71, P2, PT, R102, R53, RZ, P2, !PT ;  /* 0x0000003566477210 */ /* 0x000fe2000175e4ff */
[----:B------:R-:W-:Y:S01]  /*1ca8b0*/  IMAD.WIDE.U32 R56, P3, R54, 0x170b5d44, R76 ;  /* 0x170b5d4436387825 */ /* 0x000fe2000786004c */
[----:B------:R-:W-:-:S02]  /*1ca8c0*/  IADD3.X R17, P5, PT, RZ, R85, RZ, P5, !PT ;  /* 0x00000055ff117210 */ /* 0x000fc40002fbe4ff */
[----:B------:R-:W-:Y:S01]  /*1ca8d0*/  IADD3 RZ, P4, PT, R70, R108, RZ ;  /* 0x0000006c46ff7210 */ /* 0x000fe20007f9e0ff */
[----:B------:R-:W-:Y:S01]  /*1ca8e0*/  IMAD.WIDE.U32 R76, R42, -0x45f6b800, R90 ;  /* 0xba0948002a4c7825 */ /* 0x000fe200078e005a */
[----:B------:R-:W-:Y:S02]  /*1ca8f0*/  IADD3 R190, PT, PT, R59, R190, RZ ;  /* 0x000000be3bbe7210 */ /* 0x000fe40007ffe0ff */
        /* <DEDUP_REMOVED lines=19> */
[----:B------:R-:W-:-:S02]  /*1caa30*/  IADD3.X R49, P2, PT, RZ, RZ, RZ, P2, !PT ;  /* 0x000000ffff317210 */ /* 0x000fc4000175e4ff */
[----:B------:R-:W-:Y:S01]  /*1caa40*/  IADD3.X R53, P0, PT, R53, R76, RZ, P0, !PT ;  /* 0x0000004c35357210 */ /* 0x000fe2000071e4ff */
[----:B------:R-:W-:Y:S01]  /*1caa50*/  IMAD.X R15, RZ, RZ, RZ, P5 ;  /* 0x000000ffff0f7224 */ /* 0x000fe200028e06ff */
[----:B------:R-:W-:Y:S01]  /*1caa60*/  IADD3.X R55, PT, PT, RZ, RZ, RZ, P2, !PT ;  /* 0x000000ffff377210 */ /* 0x000fe200017fe4ff */
[----:B------:R-:W-:Y:S01]  /*1caa70*/  IMAD.IADD R50, R71, 0x1, R52 ;  /* 0x0000000147327824 */ /* 0x000fe200078e0234 */
[----:B------:R-:W-:Y:S01]  /*1caa80*/  IADD3.X R66, P3, PT, R17, R66, RZ, P3, !PT ;  /* 0x0000004211427210 */ /* 0x000fe20001f7e4ff */
        /* <DEDUP_REMOVED lines=18> */
[----:B------:R-:W-:Y:S01]  /*1cabb0*/  IMAD.WIDE.U32 R52, R54, -0x45f6b800, R52 ;  /* 0xba09480036347825 */ /* 0x000fe200078e0034 */
[----:B------:R-:W-:Y:S02]  /*1cabc0*/  IADD3.X R15, P0, PT, R15, R70, RZ, P0, !PT ;  /* 0x000000460f0f7210 */ /* 0x000fe4000071e4ff */
[----:B------:R-:W-:Y:S01]  /*1cabd0*/  IADD3.X RZ, P5, PT, R67, R63, RZ, P5, !PT ;  /* 0x0000003f43ff7210 */ /* 0x000fe20002fbe4ff */
        /* <DEDUP_REMOVED lines=8> */
[----:B------:R-:W-:Y:S01]  /*1cac60*/  IMAD.X R17, RZ, RZ, RZ, P3 ;  /* 0x000000ffff117224 */ /* 0x000fe200018e06ff */
[----:B------:R-:W-:Y:S01]  /*1cac70*/  IADD3.X R66, P0, PT, R15, R66, RZ, P0, !PT ;  /* 0x000000420f427210 */ /* 0x000fe2000071e4ff */
[----:B------:R-:W-:Y:S01]  /*1cac80*/  IMAD.IADD R47, R67, 0x1, R68 ;  /* 0x00000001432f7824 */ /* 0x000fe200078e0244 */
[----:B------:R-:W-:Y:S01]  /*1cac90*/  IADD3.X R55, P4, PT, R55, R94, RZ, P4, !PT ;  /* 0x0000005e37377210 */ /* 0x000fe2000279e4ff */
[----:B------:R-:W-:Y:S01]  /*1caca0*/  IMAD.WIDE.U32 R62, P3, R54, 0x1a22d9f3, R62 ;  /* 0x1a22d9f3363e7825 */ /* 0x000fe2000786003e */
[----:B------:R-:W-:Y:S02]  /*1cacb0*/  IADD3.X R17, P5, PT, R17, R65, RZ, P5, !PT ;  /* 0x0000004111117210 */ /* 0x000fe40002fbe4ff */
[----:B------:R-:W-:Y:S01]  /*1cacc0*/  IADD3.X R67, P0, PT, R70, R47, RZ, P0, !PT ;  /* 0x0000002f46437210 */ /* 0x000fe2000071e4ff */
[----:B------:R-:W-:Y:S01]  /*1cacd0*/  IMAD.WIDE.U32 R68, R54, 0xf5138f, RZ ;  /* 0x00f5138f36447825 */ /* 0x000fe200078e00ff */
[----:B------:R-:W-:-:S02]  /*1cace0*/  IADD3.X R65, PT, PT, RZ, RZ, RZ, P3, !PT ;  /* 0x000000ffff417210 */ /* 0x000fc40001ffe4ff */
[----:B------:R-:W-:Y:S01]  /*1cacf0*/  IADD3.X R58, P2, PT, R49, R58, RZ, P4, !PT ;  /* 0x0000003a313a7210 */ /* 0x000fe2000275e4ff */
[----:B------:R-:W-:Y:S01]  /*1cad00*/  IMAD.MOV.U32 R64, RZ, RZ, R63 ;  /* 0x000000ffff407224 */ /* 0x000fe200078e003f */
[----:B------:R-:W-:Y:S01]  /*1cad10*/  IADD3 R47, P3, PT, R62, R69, RZ ;  /* 0x000000453e2f7210 */ /* 0x000fe20007f7e0ff */
[----:B------:R-:W-:Y:S01]  /*1cad20*/  IMAD.IADD R63, R61, 0x1, R56 ;  /* 0x000000013d3f7824 */ /* 0x000fe200078e0238 */
[----:B------:R-:W-:Y:S02]  /*1cad30*/  IADD3.X R49, P0, PT, RZ, RZ, RZ, P0, !PT ;  /* 0x000000ffff317210 */ /* 0x000fe4000071e4ff */
[----:B------:R-:W-:Y:S01]  /*1cad40*/  IADD3.X R190, P2, PT, R55, R190, RZ, P2, !PT ;  /* 0x000000be37be7210 */ /* 0x000fe2000175e4ff */
[----:B------:R-:W-:Y:S01]  /*1cad50*/  IMAD.WIDE.U32.X R64, R45, 0x1a22d9f3, R64, P3 ;  /* 0x1a22d9f32d407825 */ /* 0x000fe200018e0440 */
[----:B------:R-:W-:Y:S02]  /*1cad60*/  IADD3.X R58, P5, PT, R59, R58, RZ, P5, !PT ;  /* 0x0000003a3b3a7210 */ /* 0x000fe40002fbe4ff */
[----:B------:R-:W-:Y:S01]  /*1cad70*/  IADD3 RZ, P3, PT, R66, R68, RZ ;  /* 0x0000004442ff7210 */ /* 0x000fe20007f7e0ff */
[----:B------:R-:W-:Y:S01]  /*1cad80*/  IMAD.X R15, RZ, RZ, RZ, P0 ;  /* 0x000000ffff0f7224 */ /* 0x000fe200000e06ff */
[----:B------:R-:W-:-:S02]  /*1cad90*/  IADD3 RZ, P0, PT, R58, R44, RZ ;  /* 0x0000002c3aff7210 */ /* 0x000fc40007f1e0ff */
[----:B------:R-:W-:Y:S02]  /*1cada0*/  IADD3.X R59, P5, PT, R17, R190, RZ, P5, !PT ;  /* 0x000000be113b7210 */ /* 0x000fe40002fbe4ff */
[----:B------:R-:W-:Y:S01]  /*1cadb0*/  IADD3.X RZ, P3, PT, R67, R47, RZ, P3, !PT ;  /* 0x0000002f43ff7210 */ /* 0x000fe20001f7e4ff */
[----:B------:R-:W-:Y:S01]  /*1cadc0*/  IMAD.WIDE.U32 R66, R54, 0xf5138f, R66 ;  /* 0x00f5138f36427825 */ /* 0x000fe200078e0042 */
[----:B------:R-:W-:Y:S02]  /*1cadd0*/  IADD3.X RZ, P0, PT, R59, R43, RZ, P0, !PT ;  /* 0x0000002b3bff7210 */ /* 0x000fe4000071e4ff */
[----:B------:R-:W-:Y:S01]  /*1cade0*/  IADD3.X R49, P3, PT, R49, R64, RZ, P3, !PT ;  /* 0x0000004031317210 */ /* 0x000fe20001f7e4ff */
[----:B------:R-:W-:Y:S01]  /*1cadf0*/  IMAD.WIDE.U32 R42, R42, 0x17c510ea, R58 ;  /* 0x17c510ea2a2a7825 */ /* 0x000fe200078e003a */
[----:B------:R-:W-:Y:S02]  /*1cae00*/  IADD3.X R55, P5, PT, RZ, RZ, RZ, P5, !PT ;  /* 0x000000ffff377210 */ /* 0x000fe40002fbe4ff */
[----:B------:R-:W-:Y:S01]  /*1cae10*/  IADD3.X R68, P4, PT, RZ, RZ, RZ, P4, !PT ;  /* 0x000000ffff447210 */ /* 0x000fe2000279e4ff */
[----:B------:R-:W-:Y:S01]  /*1cae20*/  IMAD.WIDE.U32 R58, R45, 0x6ca1493b, RZ ;  /* 0x6ca1493b2d3a7825 */ /* 0x000fe200078e00ff */
[----:B------:R-:W-:-:S02]  /*1cae30*/  IADD3.X R15, P3, PT, R15, R65, RZ, P3, !PT ;  /* 0x000000410f0f7210 */ /* 0x000fc40001f7e4ff */
        /* <DEDUP_REMOVED lines=10> */
[----:B------:R-:W-:Y:S01]  /*1caee0*/  IADD3.X R48, P3, PT, R49, R42, RZ, P3, !PT ;  /* 0x0000002a31307210 */ /* 0x000fe20001f7e4ff */
[----:B------:R-:W-:Y:S01]  /*1caef0*/  IMAD.WIDE.U32 R68, R45, 0x17c510ea, RZ ;  /* 0x17c510ea2d447825 */ /* 0x000fe200078e00ff */
[----:B------:R-:W-:-:S02]  /*1caf00*/  IADD3 R43, P4, PT, R58, R65, RZ ;  /* 0x000000413a2b7210 */ /* 0x000fc40007f9e0ff */
[----:B------:R-:W-:Y:S01]  /*1caf10*/  IADD3 RZ, P2, PT, R48, R64, RZ ;  /* 0x0000004030ff7210 */ /* 0x000fe20007f5e0ff */
[----:B------:R-:W-:Y:S01]  /*1caf20*/  IMAD.X R65, RZ, RZ, RZ, P5 ;  /* 0x000000ffff417224 */ /* 0x000fe200028e06ff */
[----:B------:R-:W-:Y:S01]  /*1caf30*/  IADD3.X R49, P3, PT, R15, R50, RZ, P3, !PT ;  /* 0x000000320f317210 */ /* 0x000fe20001f7e4ff */
[----:B------:R-:W-:Y:S01]  /*1caf40*/  IMAD.MOV.U32 R64, RZ, RZ, R59 ;  /* 0x000000ffff407224 */ /* 0x000fe200078e003b */
[----:B------:R-:W-:Y:S01]  /*1caf50*/  IADD3.X R44, P0, PT, R44, R47, RZ, P0, !PT ;  /* 0x0000002f2c2c7210 */ /* 0x000fe2000071e4ff */
[----:B------:R-:W-:Y:S01]  /*1caf60*/  IMAD.IADD R62, R67, 0x1, R62 ;  /* 0x00000001433e7824 */ /* 0x000fe200078e023e */
[----:B------:R-:W-:Y:S01]  /*1caf70*/  IADD3.X RZ, P2, PT, R49, R43, RZ, P2, !PT ;  /* 0x0000002b31ff7210 */ /* 0x000fe2000175e4ff */
[----:B------:R-:W-:Y:S01]  /*1caf80*/  IMAD.WIDE.U32.X R64, R45, -0x39c4fa40, R64, P4 ;  /* 0xc63b05c02d407825 */ /* 0x000fe200020e0440 */
[----:B------:R-:W-:-:S03]  /*1caf90*/  IADD3.X R15, P4, PT, RZ, RZ, RZ, P3, !PT ;  /* 0x000000ffff0f7210 */ /* 0x000fc60001f9e4ff */
[----:B------:R-:W-:Y:S01]  /*1cafa0*/  IMAD.WIDE.U32 R42, R72, R51, R16 ;  /* 0x00000033482a7225 */ /* 0x000fe200078e0010 */
[----:B------:R-:W-:-:S03]  /*1cafb0*/  IADD3.X R15, P5, PT, R15, R64, RZ, P2, !PT ;  /* 0x000000400f0f7210 */ /* 0x000fc600017be4ff */
[----:B------:R-:W-:Y:S01]  /*1cafc0*/  IMAD.X R47, RZ, RZ, RZ, P4 ;  /* 0x000000ffff2f7224 */ /* 0x000fe200020e06ff */
[----:B------:R-:W-:Y:S01]  /*1cafd0*/  IADD3 R197, PT, PT, R43, R196, RZ ;  /* 0x000000c42bc57210 */ /* 0x000fe20007ffe0ff */
[C---:B------:R-:W-:Y:S01]  /*1cafe0*/  IMAD.WIDE.U32 R68, P3, R54.reuse, 0x1ae3a46, R68 ;  /* 0x01ae3a4636447825 */ /* 0x040fe20007860044 */
[----:B------:R-:W-:Y:S02]  /*1caff0*/  IADD3.X R42, P2, PT, R55, R42, RZ, P0, !PT ;  /* 0x0000002a372a7210 */ /* 0x000fe4000075e4ff */
        /* <DEDUP_REMOVED lines=9> */
[----:B------:R-:W-:-:S02]  /*1cb090*/  IADD3.X RZ, P5, PT, R17, R119, RZ, P5, !PT ;  /* 0x0000007711ff7210 */ /* 0x000fc40002fbe4ff */
[----:B------:R-:W-:Y:S01]  /*1cb0a0*/  IADD3.X R43, P4, PT, R43, R16, RZ, P4, !PT ;  /* 0x000000102b2b7210 */ /* 0x000fe2000279e4ff */
[----:B------:R-:W-:Y:S01]  /*1cb0b0*/  IMAD.WIDE.U32.X R44, R45, 0x1ae3a46, R64, P3 ;  /* 0x01ae3a462d2c7825 */ /* 0x000fe200018e0440 */
[----:B------:R-:W-:Y:S02]  /*1cb0c0*/  IADD3 RZ, P3, PT, R42, R50, RZ ;  /* 0x000000322aff7210 */ /* 0x000fe40007f7e0ff */
[----:B------:R-:W-:Y:S01]  /*1cb0d0*/  IADD3.X R17, P1, PT, RZ, RZ, RZ, P1, !PT ;  /* 0x000000ffff117210 */ /* 0x000fe20000f3e4ff */
[----:B------:R-:W-:Y:S01]  /*1cb0e0*/  IMAD.IADD R64, R53, 0x1, R46 ;  /* 0x0000000135407824 */ /* 0x000fe200078e022e */
[----:B------:R-:W-:Y:S01]  /*1cb0f0*/  IADD3.X R15, P4, PT, RZ, RZ, RZ, P4, !PT ;  /* 0x000000ffff0f7210 */ /* 0x000fe2000279e4ff */
[----:B------:R-:W-:Y:S01]  /*1cb100*/  IMAD.MOV.U32 R51, RZ, RZ, R66 ;  /* 0x000000ffff337224 */ /* 0x000fe200078e0042 */
        /* <DEDUP_REMOVED lines=18> */
[----:B------:R-:W-:Y:S01]  /*1cb230*/  IMAD.MOV.U32 R57, RZ, RZ, R42 ;  /* 0x000000ffff397224 */ /* 0x000fe200078e002a */
[----:B------:R-:W-:Y:S01]  /*1cb240*/  IADD3 R15, PT, PT, R49, R58, RZ ;  /* 0x0000003a310f7210 */ /* 0x000fe20007ffe0ff */
[----:B------:R-:W-:Y:S01]  /*1cb250*/  IMAD.MOV.U32 R56, RZ, RZ, R68 ;  /* 0x000000ffff387224 */ /* 0x000fe200078e0044 */
        /* <DEDUP_REMOVED lines=83> */
.L_x_1547:
[----:B------:R-:W-:Y:S05]  /*1cb790*/  BSYNC.RELIABLE B3 ;  /* 0x0000000000037941 */ /* 0x000fea0003800100 */
.L_x_1546:
        /* <DEDUP_REMOVED lines=12> */
.L_x_1545:
[----:B------:R-:W-:Y:S05]  /*1cb860*/  BSYNC.RECONVERGENT B2 ;  /* 0x0000000000027941 */ /* 0x000fea0003800200 */
.L_x_1544:
        /* <DEDUP_REMOVED lines=20> */
[----:B------:R-:W-:Y:S02]  /*1cb9b0*/  IADD3.X R60, PT, PT, R14, R14, RZ, P0, !PT ;  /* 0x0000000e0e3c7210 */ /* 0x000fe400007fe4ff */
        /* <DEDUP_REMOVED lines=70> */
.L_x_1551:
[----:B------:R-:W-:Y:S05]  /*1cbe20*/  BSYNC.RELIABLE B3 ;  /* 0x0000000000037941 */ /* 0x000fea0003800100 */
.L_x_1550:
        /* <DEDUP_REMOVED lines=12> */
.L_x_1549:
[----:B------:R-:W-:Y:S05]  /*1cbef0*/  BSYNC.RECONVERGENT B2 ;  /* 0x0000000000027941 */ /* 0x000fea0003800200 */
.L_x_1548:
        /* <DEDUP_REMOVED lines=91> */
.L_x_1555:
[----:B------:R-:W-:Y:S05]  /*1cc4b0*/  BSYNC.RELIABLE B3 ;  /* 0x0000000000037941 */ /* 0x000fea0003800100 */
.L_x_1554:
        /* <DEDUP_REMOVED lines=12> */
.L_x_1553:
[----:B------:R-:W-:Y:S05]  /*1cc580*/  BSYNC.RECONVERGENT B2 ;  /* 0x0000000000027941 */ /* 0x000fea0003800200 */
.L_x_1552:
[----:B------:R-:W-:Y:S01]  /*1cc590*/  IADD3 R6, P0, PT, R6, R6, RZ ;  /* 0x0000000606067210 */ /* 0x000fe20007f1e0ff */
[----:B------:R-:W-:Y:S03]  /*1cc5a0*/  BSSY.RECONVERGENT B2, `(.L_x_1556) ;  /* 0x0000067000027945 */ /* 0x000fe60003800200 */
[----:B------:R-:W-:-:S04]  /*1cc5b0*/  IADD3.X R7, P0, PT, R7, R7, RZ, P0, !PT ;  /* 0x0000000707077210 */ /* 0x000fc8000071e4ff */
[----:B------:R-:W-:-:S04]  /*1cc5c0*/  IADD3.X R0, P0, PT, R0, R0, RZ, P0, !PT ;  /* 0x0000000000007210 */ /* 0x000fc8000071e4ff */
        /* <DEDUP_REMOVED lines=17> */
[----:B------:R-:W-:Y:S01]  /*1cc6e0*/  IMAD.MOV.U32 R16, RZ, RZ, R53 ;  /* 0x000000ffff107224 */ /* 0x000fe200078e0035 */
        /* <DEDUP_REMOVED lines=69> */
.L_x_1559:
[----:B------:R-:W-:Y:S05]  /*1ccb40*/  BSYNC.RELIABLE B3 ;  /* 0x0000000000037941 */ /* 0x000fea0003800100 */
.L_x_1558:
        /* <DEDUP_REMOVED lines=12> */
.L_x_1557:
[----:B------:R-:W-:Y:S05]  /*1ccc10*/  BSYNC.RECONVERGENT B2 ;  /* 0x0000000000027941 */ /* 0x000fea0003800200 */
.L_x_1556:
        /* <DEDUP_REMOVED lines=37> */
.L_x_1563:
[----:B------:R-:W-:Y:S05]  /*1cce70*/  BSYNC.RELIABLE B3 ;  /* 0x0000000000037941 */ /* 0x000fea0003800100 */
.L_x_1562:
        /* <DEDUP_REMOVED lines=12> */
.L_x_1561:
[----:B------:R-:W-:Y:S05]  /*1ccf40*/  BSYNC.RECONVERGENT B2 ;  /* 0x0000000000027941 */ /* 0x000fea0003800200 */
.L_x_1560:
        /* <DEDUP_REMOVED lines=13> */
.L_x_1479:
        /* <DEDUP_REMOVED lines=37> */
.L_x_1567:
[----:B------:R-:W-:Y:S05]  /*1cd270*/  BSYNC.RELIABLE B3 ;  /* 0x0000000000037941 */ /* 0x000fea0003800100 */
.L_x_1566:
        /* <DEDUP_REMOVED lines=12> */
.L_x_1565:
[----:B------:R-:W-:Y:S05]  /*1cd340*/  BSYNC.RECONVERGENT B2 ;  /* 0x0000000000027941 */ /* 0x000fea0003800200 */
.L_x_1564:
[----:B------:R-:W-:Y:S01]  /*1cd350*/  IADD3 R52, P0, PT, R213, -R40, RZ ;  /* 0x80000028d5347210 */ /* 0x000fe20007f1e0ff */
[----:B------:R-:W-:Y:S03]  /*1cd360*/  BSSY.RECONVERGENT B2, `(.L_x_1568) ;  /* 0x000040a000027945 */ /* 0x000fe60003800200 */
[----:B------:R-:W-:Y:S01]  /*1cd370*/  IADD3.X R53, P0, PT, R212, ~R41, RZ, P0, !PT ;  /* 0x80000029d4357210 */ /* 0x000fe2000071e4ff */
[----:B------:R-:W-:-:S03]  /*1cd380*/  IMAD.WIDE.U32 R82, R52, R52, RZ ;  /* 0x0000003434527225 */ /* 0x000fc600078e00ff */
[----:B------:R-:W-:Y:S01]  /*1cd390*/  IADD3.X R54, P0, PT, R211, ~R38, RZ, P0, !PT ;  /* 0x80000026d3367210 */ /* 0x000fe2000071e4ff */
[----:B------:R-:W-:-:S03]  /*1cd3a0*/  IMAD.WIDE.U32 R106, R82, -0x1, RZ ;  /* 0xffffffff526a7825 */ /* 0x000fc600078e00ff */
        /* <DEDUP_REMOVED lines=13> */
[----:B------:R-:W-:-:S03]  /*1cd480*/  SHF.L.U64.HI R97, R64, 0x1, R105 ;  /* 0x0000000140617819 */ /* 0x000fc60000010269 */
[----:B------:R-:W-:Y:S01]  /*1cd490*/  IMAD.WIDE.U32 R62, P2, R57, R52, R62 ;  /* 0x00000034393e7225 */ /* 0x000fe2000784003e */
[----:B------:R-:W-:Y:S02]  /*1cd4a0*/  IADD3.X R65, P1, PT, RZ, R58, RZ, P1, !PT ;  /* 0x0000003aff417210 */ /* 0x000fe40000f3e4ff */
[----:B------:R-:W-:Y:S01]  /*1cd4b0*/  IADD3.X R58, P0, PT, R207, ~R34, RZ, P0, !PT ;  /* 0x80000022cf3a7210 */ /* 0x000fe2000071e4ff */
        /* <DEDUP_REMOVED lines=10> */
[----:B------:R-:W-:Y:S02]  /*1cd560*/  SHF.L.W.U32.HI R105, R105, 0x1, R104 ;  /* 0x0000000169697819 */ /* 0x000fe40000010e68 */
[----:B------:R-:W-:Y:S01]  /*1cd570*/  SHF.L.W.U32.HI R104, R104, 0x1, R131 ;  /* 0x0000000168687819 */ /* 0x000fe20000010e83 */
[----:B------:R-:W-:Y:S01]  /*1cd580*/  IMAD.WIDE.U32 R98, R55, R56, RZ ;  /* 0x0000003837627225 */ /* 0x000fe200078e00ff */
[----:B------:R-:W-:Y:S02]  /*1cd590*/  IADD3.X R65, P1, PT, RZ, R60, RZ, P1, !PT ;  /* 0x0000003cff417210 */ /* 0x000fe40000f3e4ff */
[----:B------:R-:W-:Y:S01]  /*1cd5a0*/  IADD3.X R60, P0, PT, R205, ~R32, RZ, P0, !PT ;  /* 0x80000020cd3c7210 */ /* 0x000fe2000071e4ff */
[----:B------:R-:W-:Y:S01]  /*1cd5b0*/  IMAD.WIDE.U32 R62, P2, R59, R52, R62 ;  /* 0x000000343b3e7225 */ /* 0x000fe2000784003e */
[----:B------:R-:W-:-:S03]  /*1cd5c0*/  IADD3.X R61, P1, PT, RZ, R61, RZ, P1, !PT ;  /* 0x0000003dff3d7210 */ /* 0x000fc60000f3e4ff */
[----:B------:R-:W-:Y:S01]  /*1cd5d0*/  IMAD.WIDE.U32 R120, R52, R58, RZ ;  /* 0x0000003a34787225 */ /* 0x000fe200078e00ff */
[----:B------:R-:W-:-:S03]  /*1cd5e0*/  MOV R66, R63 ;  /* 0x0000003f00427202 */ /* 0x000fc60000000f00 */
[----:B------:R-:W-:Y:S01]  /*1cd5f0*/  IMAD.WIDE.U32 R68, R54, R56, RZ ;  /* 0x0000003836447225 */ /* 0x000fe200078e00ff */
[----:B------:R-:W-:-:S03]  /*1cd600*/  IADD3 R62, P4, PT, R121, R62, RZ ;  /* 0x0000003e793e7210 */ /* 0x000fc60007f9e0ff */
[----:B------:R-:W-:Y:S01]  /*1cd610*/  IMAD.X R67, RZ, RZ, RZ, P2 ;  /* 0x000000ffff437224 */ /* 0x000fe200010e06ff */
[----:B------:R-:W-:Y:S01]  /*1cd620*/  IADD3.X R120, P2, PT, R65, R120, RZ, P1, !PT ;  /* 0x0000007841787210 */ /* 0x000fe20000f5e4ff */
[----:B------:R-:W-:-:S03]  /*1cd630*/  IMAD.WIDE.U32 R98, P3, R57, R54, R98 ;  /* 0x0000003639627225 */ /* 0x000fc60007860062 */
[----:B------:R-:W-:Y:S01]  /*1cd640*/  IADD3.X R121, P2, PT, R61, R62, RZ, P2, !PT ;  /* 0x0000003e3d797210 */ /* 0x000fe2000175e4ff */
[----:B------:R-:W-:Y:S01]  /*1cd650*/  IMAD.X R75, RZ, RZ, RZ, P3 ;  /* 0x000000ffff4b7224 */ /* 0x000fe200018e06ff */
[----:B------:R-:W-:Y:S01]  /*1cd660*/  IADD3 R65, P5, PT, R98, R69, RZ ;  /* 0x0000004562417210 */ /* 0x000fe20007fbe0ff */
[----:B------:R-:W-:Y:S01]  /*1cd670*/  IMAD.WIDE.U32.X R62, R59, R53, R66, P4 ;  /* 0x000000353b3e7225 */ /* 0x000fe200020e0442 */
[----:B------:R-:W-:Y:S02]  /*1cd680*/  IADD3 RZ, P1, PT, R120, R68, RZ ;  /* 0x0000004478ff7210 */ /* 0x000fe40007f3e0ff */
[----:B------:R-:W-:Y:S01]  /*1cd690*/  IADD3.X R61, P0, PT, R204, ~R33, RZ, P0, !PT ;  /* 0x80000021cc3d7210 */ /* 0x000fe2000071e4ff */
[----:B------:R-:W-:Y:S01]  /*1cd6a0*/  IMAD.MOV.U32 R74, RZ, RZ, R99 ;  /* 0x000000ffff4a7224 */ /* 0x000fe200078e0063 */
[----:B------:R-:W-:Y:S01]  /*1cd6b0*/  IADD3.X RZ, P1, PT, R121, R65, RZ, P1, !PT ;  /* 0x0000004179ff7210 */ /* 0x000fe20000f3e4ff */
        /* <DEDUP_REMOVED lines=9> */
[----:B------:R-:W-:Y:S02]  /*1cd750*/  IADD3 R62, P5, PT, R67, R68, RZ ;  /* 0x00000044433e7210 */ /* 0x000fe40007fbe0ff */
[----:B------:R-:W-:Y:S01]  /*1cd760*/  IADD3.X R67, P2, PT, R65, R66, RZ, P2, !PT ;  /* 0x0000004241437210 */ /* 0x000fe2000175e4ff */
[----:B------:R-:W-:Y:S02]  /*1cd770*/  IMAD.MOV.U32 R70, RZ, RZ, R69 ;  /* 0x000000ffff467224 */ /* 0x000fe400078e0045 */
[----:B------:R-:W-:Y:S01]  /*1cd780*/  IMAD.X R71, RZ, RZ, RZ, P3 ;  /* 0x000000ffff477224 */ /* 0x000fe200018e06ff */
[----:B------:R-:W-:Y:S01]  /*1cd790*/  IADD3.X R63, P2, PT, R63, R62, RZ, P2, !PT ;  /* 0x0000003e3f3f7210 */ /* 0x000fe2000175e4ff */
[----:B------:R-:W-:Y:S01]  /*1cd7a0*/  IMAD.WIDE.U32 R68, R54, R58, RZ ;  /* 0x0000003a36447225 */ /* 0x000fe200078e00ff */
[----:B------:R-:W-:Y:S02]  /*1cd7b0*/  IADD3.X R150, P1, PT, R150, R67, RZ, P1, !PT ;  /* 0x0000004396967210 */ /* 0x000fe40000f3e4ff */
[----:B------:R-:W-:Y:S01]  /*1cd7c0*/  IADD3.X R62, P3, PT, R72, ~R30, RZ, P0, !PT ;  /* 0x8000001e483e7210 */ /* 0x000fe2000077e4ff */
[----:B------:R-:W-:Y:S01]  /*1cd7d0*/  IMAD.WIDE.U32 R90, P4, R59, R54, R90 ;  /* 0x000000363b5a7225 */ /* 0x000fe2000788005a */
[----:B------:R-:W-:-:S02]  /*1cd7e0*/  IADD3.X R151, P1, PT, R74, R63, RZ, P1, !PT ;  /* 0x0000003f4a977210 */ /* 0x000fc40000f3e4ff */
        /* <DEDUP_REMOVED lines=9> */
[----:B------:R-:W-:Y:S01]  /*1cd880*/  IMAD.X R63, R0, 0x1, ~R31, P3 ;  /* 0x00000001003f7824 */ /* 0x000fe200018e0e1f */
        /* <DEDUP_REMOVED lines=42> */
[----:B------:R-:W-:-:S03]  /*1cdb30*/  IMAD.WIDE.U32.X R66, R59, R57, R68, P3 ;  /* 0x000000393b427225 */ /* 0x000fc600018e0444 */
[----:B------:R-:W-:Y:S01]  /*1cdb40*/  IADD3.X R71, P1, PT, R65, R72, RZ, P1, !PT ;  /* 0x0000004841477210 */ /* 0x000fe20000f3e4ff */
[----:B------:R-:W-:Y:S01]  /*1cdb50*/  IMAD.WIDE.U32 R68, R55, R62, RZ ;  /* 0x0000003e37447225 */ /* 0x000fe200078e00ff */
[----:B------:R-:W-:-:S03]  /*1cdb60*/  IADD3.X R75, P0, PT, RZ, R66, RZ, P0, !PT ;  /* 0x00000042ff4b7210 */ /* 0x000fc6000071e4ff */
[----:B------:R-:W-:Y:S01]  /*1cdb70*/  IMAD.WIDE.U32 R80, R56, R60, RZ ;  /* 0x0000003c38507225 */ /* 0x000fe200078e00ff */
[----:B------:R-:W-:-:S03]  /*1cdb80*/  IADD3.X R0, P0, PT, RZ, R67, RZ, P0, !PT ;  /* 0x00000043ff007210 */ /* 0x000fc6000071e4ff */
[----:B------:R-:W-:-:S04]  /*1cdb90*/  IMAD.WIDE.U32 R66, R62, R54, R70 ;  /* 0x000000363e427225 */ /* 0x000fc800078e0046 */
[----:B------:R-:W-:Y:S01]  /*1cdba0*/  IMAD.WIDE.U32 R68, P4, R63, R54, R68 ;  /* 0x000000363f447225 */ /* 0x000fe20007880044 */
[----:B------:R-:W-:-:S03]  /*1cdbb0*/  IADD3.X R74, P3, PT, R75, R66, RZ, P0, !PT ;  /* 0x000000424b4a7210 */ /* 0x000fc6000077e4ff */
[----:B------:R-:W-:Y:S01]  /*1cdbc0*/  IMAD.IADD R65, R67, 0x1, R68 ;  /* 0x0000000143417824 */ /* 0x000fe200078e0244 */
[----:B------:R-:W-:Y:S01]  /*1cdbd0*/  IADD3 RZ, P0, PT, R74, R80, RZ ;  /* 0x000000504aff7210 */ /* 0x000fe20007f1e0ff */
[----:B------:R-:W-:-:S03]  /*1cdbe0*/  IMAD.WIDE.U32 R110, P2, R61, R56, R110 ;  /* 0x000000383d6e7225 */ /* 0x000fc6000784006e */
[----:B------:R-:W-:Y:S01]  /*1cdbf0*/  IADD3.X R75, P3, PT, R0, R65, RZ, P3, !PT ;  /* 0x00000041004b7210 */ /* 0x000fe20001f7e4ff */
[----:B------:R-:W-:-:S03]  /*1cdc00*/  IMAD.WIDE.U32 R66, R54, R62, RZ ;  /* 0x0000003e36427225 */ /* 0x000fc600078e00ff */
[----:B------:R-:W-:Y:S01]  /*1cdc10*/  IADD3.X R65, P3, PT, RZ, RZ, RZ, P3, !PT ;  /* 0x000000ffff417210 */ /* 0x000fe20001f7e4ff */
[----:B------:R-:W-:Y:S01]  /*1cdc20*/  IMAD.X R79, RZ, RZ, RZ, P4 ;  /* 0x000000ffff4f7224 */ /* 0x000fe200020e06ff */
[----:B------:R-:W-:Y:S01]  /*1cdc30*/  IADD3 R81, P4, PT, R110, R81, RZ ;  /* 0x000000516e517210 */ /* 0x000fe20007f9e0ff */
[----:B------:R-:W-:Y:S01]  /*1cdc40*/  IMAD.MOV.U32 R78, RZ, RZ, R69 ;  /* 0x000000ffff4e7224 */ /* 0x000fe200078e0045 */
[----:B------:R-:W-:Y:S01]  /*1cdc50*/  IADD3 R85, P5, PT, R68, R67, RZ ;  /* 0x0000004344557210 */ /* 0x000fe20007fbe0ff */
[----:B------:R-:W-:Y:S01]  /*1cdc60*/  IMAD.X R69, RZ, RZ, RZ, P2 ;  /* 0x000000ffff457224 */ /* 0x000fe200010e06ff */
[----:B------:R-:W-:Y:S01]  /*1cdc70*/  IADD3.X RZ, P0, PT, R75, R81, RZ, P0, !PT ;  /* 0x000000514bff7210 */ /* 0x000fe2000071e4ff */
[----:B------:R-:W-:Y:S01]  /*1cdc80*/  IMAD.MOV.U32 R68, RZ, RZ, R111 ;  /* 0x000000ffff447224 */ /* 0x000fe200078e006f */
[----:B------:R-:W-:Y:S01]  /*1cdc90*/  IADD3 RZ, P2, PT, R70, R66, RZ ;  /* 0x0000004246ff7210 */ /* 0x000fe20007f5e0ff */
[----:B------:R-:W-:Y:S01]  /*1cdca0*/  IMAD.WIDE.U32.X R66, R63, R55, R78, P5 ;  /* 0x000000373f427225 */ /* 0x000fe200028e044e */
[----:B------:R-:W-:-:S02]  /*1cdcb0*/  IADD3.X R79, P1, PT, RZ, RZ, RZ, P1, !PT ;  /* 0x000000ffff4f7210 */ /* 0x000fc40000f3e4ff */
[----:B------:R-:W-:Y:S01]  /*1cdcc0*/  IADD3.X RZ, P2, PT, R71, R85, RZ, P2, !PT ;  /* 0x0000005547ff7210 */ /* 0x000fe2000175e4ff */
[----:B------:R-:W-:Y:S01]  /*1cdcd0*/  IMAD.WIDE.U32.X R68, R61, R57, R68, P4 ;  /* 0x000000393d447225 */ /* 0x000fe200020e0444 */
[----:B------:R-:W-:Y:S02]  /*1cdce0*/  IADD3 RZ, P5, PT, RZ, R82, RZ ;  /* 0x00000052ffff7210 */ /* 0x000fe40007fbe0ff */
[----:B------:R-:W-:Y:S01]  /*1cdcf0*/  IADD3.X R79, P2, PT, R79, R66, RZ, P2, !PT ;  /* 0x000000424f4f7210 */ /* 0x000fe2000175e4ff */
[----:B------:R-:W-:Y:S01]  /*1cdd00*/  IMAD.WIDE.U32 R80, R53, R52, RZ ;  /* 0x0000003435507225 */ /* 0x000fe200078e00ff */
[----:B------:R-:W-:-:S03]  /*1cdd10*/  IADD3.X R78, P0, PT, R65, R68, RZ, P0, !PT ;  /* 0x00000044414e7210 */ /* 0x000fc6000071e4ff */
[----:B------:R-:W-:Y:S02]  /*1cdd20*/  IMAD.X R65, RZ, RZ, RZ, P3 ;  /* 0x000000ffff417224 */ /* 0x000fe400018e06ff */
[----:B------:R-:W-:-:S03]  /*1cdd30*/  IMAD.WIDE.U32 R80, P4, R52, R53, R80 ;  /* 0x0000003534507225 */ /* 0x000fc60007880050 */
[----:B------:R-:W-:Y:S01]  /*1cdd40*/  IADD3.X R0, P3, PT, R65, R69, RZ, P0, !PT ;  /* 0x0000004541007210 */ /* 0x000fe2000077e4ff */
[----:B------:R-:W-:Y:S01]  /*1cdd50*/  IMAD.WIDE.U32 R86, R59, R60, RZ ;  /* 0x0000003c3b567225 */ /* 0x000fe200078e00ff */
[----:B------:R-:W-:Y:S02]  /*1cdd60*/  IADD3.X R65, PT, PT, R67, RZ, RZ, P2, P1 ;  /* 0x000000ff43417210 */ /* 0x000fe400017e24ff */
[----:B------:R-:W-:Y:S01]  /*1cdd70*/  IADD3.X R78, P3, PT, R78, R79, RZ, P3, !PT ;  /* 0x0000004f4e4e7210 */ /* 0x000fe20001f7e4ff */
[----:B------:R-:W-:Y:S01]  /*1cdd80*/  IMAD.WIDE.U32 R68, R57, R62, RZ ;  /* 0x0000003e39447225 */ /* 0x000fe200078e00ff */
[----:B------:R-:W-:Y:S02]  /*1cdd90*/  IADD3.X R85, PT, PT, RZ, RZ, RZ, P4, !PT ;  /* 0x000000ffff557210 */ /* 0x000fe400027fe4ff */
[----:B------:R-:W-:Y:S01]  /*1cdda0*/  IADD3.X R79, P3, PT, R0, R65, RZ, P3, !PT ;  /* 0x00000041004f7210 */ /* 0x000fe20001f7e4ff */
[----:B------:R-:W-:Y:S01]  /*1cddb0*/  IMAD.MOV.U32 R84, RZ, RZ, R81 ;  /* 0x000000ffff547224 */ /* 0x000fe200078e0051 */
[----:B------:R-:W-:Y:S01]  /*1cddc0*/  IADD3 R95, P0, PT, R83, R80, RZ ;  /* 0x00000050535f7210 */ /* 0x000fe20007f1e0ff */
[----:B------:R-:W-:-:S04]  /*1cddd0*/  IMAD.WIDE.U32 R80, R58, R60, RZ ;  /* 0x0000003c3a507225 */ /* 0x000fc800078e00ff */
[----:B------:R-:W-:-:S04]  /*1cdde0*/  IMAD.WIDE.U32 R86, P4, R61, R58, R86 ;  /* 0x0000003a3d567225 */ /* 0x000fc80007880056 */
[----:B------:R-:W-:-:S04]  /*1cddf0*/  IMAD.WIDE.U32 R70, P1, R63, R56, R68 ;  /* 0x000000383f467225 */ /* 0x000fc80007820044 */
[----:B------:R-:W-:-:S04]  /*1cde00*/  IMAD.WIDE.U32 R116, R62, R56, R78 ;  /* 0x000000383e747225 */ /* 0x000fc800078e004e */
[----:B------:R-:W-:-:S04]  /*1cde10*/  IMAD.WIDE.U32 R66, R106, 0x1, RZ ;  /* 0x000000016a427825 */ /* 0x000fc800078e00ff */
[----:B------:R-:W-:Y:S01]  /*1cde20*/  IMAD.X R83, RZ, RZ, RZ, P4 ;  /* 0x000000ffff537224 */ /* 0x000fe200020e06ff */
[----:B------:R-:W-:Y:S01]  /*1cde30*/  IADD3 R89, P4, PT, R86, R81, RZ ;  /* 0x0000005156597210 */ /* 0x000fe20007f9e0ff */
[----:B------:R-:W-:Y:S01]  /*1cde40*/  IMAD.X R65, RZ, RZ, RZ, P1 ;  /* 0x000000ffff417224 */ /* 0x000fe200008e06ff */
[----:B------:R-:W-:Y:S01]  /*1cde50*/  IADD3 RZ, P1, PT, R116, R80, RZ ;  /* 0x0000005074ff7210 */ /* 0x000fe20007f3e0ff */
[C---:B------:R-:W-:Y:S01]  /*1cde60*/  IMAD R91, R82.reuse, -0x7af74001, -R95 ;  /* 0x8508bfff525b7824 */ /* 0x040fe200078e0a5f */
[----:B------:R-:W-:Y:S01]  /*1cde70*/  IADD3 RZ, P2, PT, R82, R66, RZ ;  /* 0x0000004252ff7210 */ /* 0x000fe20007f5e0ff */
[----:B------:R-:W-:Y:S01]  /*1cde80*/  IMAD.WIDE.U32.X R68, R53, R53, R84, P0 ;  /* 0x0000003535447225 */ /* 0x000fe200000e0454 */
[----:B------:R-:W-:-:S03]  /*1cde90*/  IADD3.X RZ, P0, PT, RZ, R95, RZ, P5, !PT ;  /* 0x0000005fffff7210 */ /* 0x000fc60002f1e4ff */
[----:B------:R-:W-:Y:S01]  /*1cdea0*/  IMAD.WIDE.U32 R80, R56, R62, RZ ;  /* 0x0000003e38507225 */ /* 0x000fe200078e00ff */
[----:B------:R-:W-:-:S03]  /*1cdeb0*/  LEA.X R119, P0, R64, R68, 0x1, P0 ;  /* 0x0000004440777211 */ /* 0x000fc60000000cff */
[----:B------:R-:W-:Y:S01]  /*1cdec0*/  IMAD.MOV.U32 R82, RZ, RZ, R87 ;  /* 0x000000ffff527224 */ /* 0x000fe200078e0057 */
[----:B------:R-:W-:Y:S01]  /*1cded0*/  IADD3 R85, P5, PT, R70, R81, RZ ;  /* 0x0000005146557210 */ /* 0x000fe20007fbe0ff */
[----:B------:R-:W-:Y:S02]  /*1cdee0*/  IMAD.IADD R117, R117, 0x1, R70 ;  /* 0x0000000175757824 */ /* 0x000fe400078e0246 */
[----:B------:R-:W-:Y:S01]  /*1cdef0*/  IMAD.WIDE.U32.X R82, R61, R59, R82, P4 ;  /* 0x0000003b3d527225 */ /* 0x000fe200020e0452 */
[----:B------:R-:W-:Y:S02]  /*1cdf00*/  IADD3 RZ, P4, PT, R78, R80, RZ ;  /* 0x000000504eff7210 */ /* 0x000fe40007f9e0ff */
[----:B------:R-:W-:Y:S01]  /*1cdf10*/  IADD3.X RZ, P1, PT, R117, R89, RZ, P1, !PT ;  /* 0x0000005975ff7210 */ /* 0x000fe20000f3e4ff */
[----:B------:R-:W-:Y:S01]  /*1cdf20*/  IMAD.MOV.U32 R64, RZ, RZ, R71 ;  /* 0x000000ffff407224 */ /* 0x000fe200078e0047 */
[----:B------:R-:W-:Y:S01]  /*1cdf30*/  IADD3.X RZ, P4, PT, R79, R85, RZ, P4, !PT ;  /* 0x000000554fff7210 */ /* 0x000fe2000279e4ff */
[----:B------:R-:W-:Y:S01]  /*1cdf40*/  IMAD.WIDE.U32 R80, R59, R62, RZ ;  /* 0x0000003e3b507225 */ /* 0x000fe200078e00ff */
[----:B------:R-:W-:-:S02]  /*1cdf50*/  IADD3.X R79, P3, PT, RZ, RZ, RZ, P3, !PT ;  /* 0x000000ffff4f7210 */ /* 0x000fc40001f7e4ff */
[----:B------:R-:W-:Y:S01]  /*1cdf60*/  IADD3.X R0, P1, PT, RZ, R82, RZ, P1, !PT ;  /* 0x00000052ff007210 */ /* 0x000fe20000f3e4ff */
[----:B------:R-:W-:-:S03]  /*1cdf70*/  IMAD.WIDE.U32.X R70, R63, R57, R64, P5 ;  /* 0x000000393f467225 */ /* 0x000fc600028e0440 */
[----:B------:R-:W-:Y:S01]  /*1cdf80*/  IADD3.X R66, P1, PT, RZ, R83, RZ, P1, !PT ;  /* 0x00000053ff427210 */ /* 0x000fe20000f3e4ff */
[----:B------:R-:W-:Y:S01]  /*1cdf90*/  IMAD.WIDE.U32 R64, P5, R63, R58, R80 ;  /* 0x0000003a3f407225 */ /* 0x000fe200078a0050 */
[----:B------:R-:W-:-:S03]  /*1cdfa0*/  IADD3.X R81, P4, PT, R79, R70, RZ, P4, !PT ;  /* 0x000000464f517210 */ /* 0x000fc6000279e4ff */
[----:B------:R-:W-:Y:S01]  /*1cdfb0*/  IMAD.WIDE.U32 R78, R58, R62, RZ ;  /* 0x0000003e3a4e7225 */ /* 0x000fe200078e00ff */
[----:B------:R-:W-:Y:S02]  /*1cdfc0*/  IADD3.X R87, PT, PT, R71, RZ, RZ, P4, P3 ;  /* 0x000000ff47577210 */ /* 0x000fe400027e64ff */
[----:B------:R-:W-:Y:S01]  /*1cdfd0*/  IADD3.X R71, PT, PT, RZ, RZ, RZ, P5, !PT ;  /* 0x000000ffff477210 */ /* 0x000fe20002ffe4ff */
[----:B------:R-:W-:Y:S01]  /*1cdfe0*/  IMAD.IADD R91, R107, 0x1, R91 ;  /* 0x000000016b5b7824 */ /* 0x000fe200078e025b */
[----:B------:R-:W-:Y:S01]  /*1cdff0*/  IADD3 R93, P4, PT, R64, R79, RZ ;  /* 0x0000004f405d7210 */ /* 0x000fe20007f9e0ff */
[----:B------:R-:W-:Y:S01]  /*1ce000*/  IMAD.WIDE.U32 R82, R55, R54, RZ ;  /* 0x0000003637527225 */ /* 0x000fe200078e00ff */
[----:B------:R-:W-:-:S03]  /*1ce010*/  IADD3.X R80, P1, PT, R0, R81, RZ, P1, !PT ;  /* 0x0000005100507210 */ /* 0x000fc60000f3e4ff */
[----:B------:R-:W-:Y:S01]  /*1ce020*/  IMAD.WIDE.U32 R88, R91, 0x1, RZ ;  /* 0x000000015b587825 */ /* 0x000fe200078e00ff */
[----:B------:R-:W-:Y:S02]  /*1ce030*/  IADD3.X R81, P1, PT, R66, R87, RZ, P1, !PT ;  /* 0x0000005742517210 */ /* 0x000fe40000f3e4ff */
[----:B------:R-:W-:Y:S01]  /*1ce040*/  IADD3.X R87, P0, PT, R97, R69, RZ, P0, !PT ;  /* 0x0000004561577210 */ /* 0x000fe2000071e4ff */
[----:B------:R-:W-:Y:S01]  /*1ce050*/  IMAD.MOV.U32 R70, RZ, RZ, R65 ;  /* 0x000000ffff467224 */ /* 0x000fe200078e0041 */
[----:B------:R-:W-:Y:S01]  /*1ce060*/  IADD3.X R65, P1, PT, RZ, RZ, RZ, P1, !PT ;  /* 0x000000ffff417210 */ /* 0x000fe20000f3e4ff */
[----:B------:R-:W-:-:S04]  /*1ce070*/  IMAD.WIDE.U32 R84, P5, R54, R55, R82 ;  /* 0x0000003736547225 */ /* 0x000fc800078a0052 */
[----:B------:R-:W-:Y:S01]  /*1ce080*/  IMAD.WIDE.U32.X R70, R63, R59, R70, P4 ;  /* 0x0000003b3f467225 */ /* 0x000fe200020e0446 */
[----:B------:R-:W-:-:S03]  /*1ce090*/  IADD3 RZ, P4, PT, R80, R78, RZ ;  /* 0x0000004e50ff7210 */ /* 0x000fc60007f9e0ff */
[----:B------:R-:W-:Y:S01]  /*1ce0a0*/  IMAD.WIDE.U32 R88, P3, R106, -0x7af74000, R88 ;  /* 0x8508c0006a587825 */ /* 0x000fe20007860058 */
[----:B------:R-:W-:-:S03]  /*1ce0b0*/  IADD3.X RZ, P4, PT, R81, R93, RZ, P4, !PT ;  /* 0x0000005d51ff7210 */ /* 0x000fc6000279e4ff */
[----:B------:R-:W-:Y:S01]  /*1ce0c0*/  IMAD.X R79, RZ, RZ, RZ, P5 ;  /* 0x000000ffff4f7224 */ /* 0x000fe200028e06ff */
[----:B------:R-:W-:Y:S01]  /*1ce0d0*/  IADD3 R0, P5, PT, R67, R88, RZ ;  /* 0x0000005843007210 */ /* 0x000fe20007fbe0ff */
[----:B------:R-:W-:Y:S01]  /*1ce0e0*/  IMAD.WIDE.U32 R100, R54, R54, RZ ;  /* 0x0000003636647225 */ /* 0x000fe200078e00ff */
[----:B------:R-:W-:Y:S02]  /*1ce0f0*/  IADD3.X R70, P4, PT, R65, R70, RZ, P4, !PT ;  /* 0x0000004641467210 */ /* 0x000fe4000279e4ff */
[----:B------:R-:W-:Y:S01]  /*1ce100*/  IADD3.X RZ, P2, PT, R95, R0, RZ, P2, !PT ;  /* 0x000000005fff7210 */ /* 0x000fe2000175e4ff */
[----:B------:R-:W-:Y:S01]  /*1ce110*/  IMAD.WIDE.U32 R66, R57, R56, RZ ;  /* 0x0000003839427225 */ /* 0x000fe200078e00ff */
[----:B------:R-:W-:Y:S02]  /*1ce120*/  IADD3.X R71, PT, PT, R71, RZ, RZ, P4, P1 ;  /* 0x000000ff47477210 */ /* 0x000fe400027e24ff */
[----:B------:R-:W-:Y:S01]  /*1ce130*/  IADD3.X R153, P0, PT, R105, R100, RZ, P0, !PT ;  /* 0x0000006469997210 */ /* 0x000fe2000071e4ff */
[----:B------:R-:W-:-:S04]  /*1ce140*/  IMAD.WIDE.U32 R82, R61, R62, RZ ;  /* 0x0000003e3d527225 */ /* 0x000fc800078e00ff */
[----:B------:R-:W-:Y:S01]  /*1ce150*/  IMAD.X R93, RZ, RZ, RZ, P3 ;  /* 0x000000ffff5d7224 */ /* 0x000fe200018e06ff */
[----:B------:R-:W-:Y:S01]  /*1ce160*/  IADD3 R99, P3, PT, R101, R84, RZ ;  /* 0x0000005465637210 */ /* 0x000fe20007f7e0ff */
[----:B------:R-:W-:Y:S02]  /*1ce170*/  IMAD.MOV.U32 R78, RZ, RZ, R85 ;  /* 0x000000ffff4e7224 */ /* 0x000fe400078e0055 */
[----:B------:R-:W-:Y:S01]  /*1ce180*/  IMAD.WIDE.U32 R84, P4, R56, R57, R66 ;  /* 0x0000003938547225 */ /* 0x000fe20007880042 */
[----:B------:R-:W-:-:S03]  /*1ce190*/  IADD3.X R130, P0, PT, R104, R99, RZ, P0, !PT ;  /* 0x0000006368827210 */ /* 0x000fc6000071e4ff */
[----:B------:R-:W-:Y:S01]  /*1ce1a0*/  IMAD.WIDE.U32 R82, P1, R63, R60, R82 ;  /* 0x0000003c3f527225 */ /* 0x000fe20007820052 */
[----:B------:R-:W-:-:S03]  /*1ce1b0*/  MOV R122, R85 ;  /* 0x00000055007a7202 */ /* 0x000fc60000000f00 */
[----:B------:R-:W-:-:S04]  /*1ce1c0*/  IMAD.WIDE.U32 R66, R60, R62, RZ ;  /* 0x0000003e3c427225 */ /* 0x000fc800078e00ff */
[----:B------:R-:W-:Y:S01]  /*1ce1d0*/  IMAD.X R123, RZ, RZ, RZ, P4 ;  /* 0x000000ffff7b7224 */ /* 0x000fe200020e06ff */
[----:B------:R-:W-:Y:S01]  /*1ce1e0*/  IADD3 R65, P4, PT, R82, R67, RZ ;  /* 0x0000004352417210 */ /* 0x000fe20007f9e0ff */
[----:B------:R-:W-:Y:S02]  /*1ce1f0*/  IMAD.MOV.U32 R92, RZ, RZ, R89 ;  /* 0x000000ffff5c7224 */ /* 0x000fe400078e0059 */
[----:B------:R-:W-:Y:S01]  /*1ce200*/  IMAD.X R69, RZ, RZ, RZ, P1 ;  /* 0x000000ffff457224 */ /* 0x000fe200008e06ff */
[----:B------:R-:W-:Y:S01]  /*1ce210*/  IADD3 RZ, P1, PT, R70, R66, RZ ;  /* 0x0000004246ff7210 */ /* 0x000fe20007f3e0ff */
[----:B------:R-:W-:Y:S02]  /*1ce220*/  IMAD.MOV.U32 R68, RZ, RZ, R83 ;  /* 0x000000ffff447224 */ /* 0x000fe400078e0053 */
[----:B------:R-:W-:Y:S01]  /*1ce230*/  IMAD.WIDE.U32.X R66, R91, -0x7af74000, R92, P5 ;  /* 0x8508c0005b427825 */ /* 0x000fe200028e045c */
[----:B------:R-:W-:-:S03]  /*1ce240*/  IADD3.X RZ, P1, PT, R71, R65, RZ, P1, !PT ;  /* 0x0000004147ff7210 */ /* 0x000fc60000f3e4ff */
[----:B------:R-:W-:Y:S01]  /*1ce250*/  IMAD.WIDE.U32.X R68, R63, R61, R68, P4 ;  /* 0x0000003d3f447225 */ /* 0x000fe200020e0444 */
[----:B------:R-:W-:-:S03]  /*1ce260*/  IADD3.X R118, P2, PT, RZ, R66, RZ, P2, !PT ;  /* 0x00000042ff767210 */ /* 0x000fc6000175e4ff */
[----:B------:R-:W-:Y:S01]  /*1ce270*/  IMAD.WIDE.U32 R112, R56, R56, RZ ;  /* 0x0000003838707225 */ /* 0x000fe200078e00ff */
[----:B------:R-:W-:Y:S02]  /*1ce280*/  IADD3.X R0, P1, PT, RZ, R68, RZ, P1, !PT ;  /* 0x00000044ff007210 */ /* 0x000fe40000f3e4ff */
[----:B------:R-:W-:Y:S01]  /*1ce290*/  IADD3.X R72, P2, PT, RZ, R67, RZ, P2, !PT ;  /* 0x00000043ff487210 */ /* 0x000fe2000175e4ff */
[----:B------:R-:W-:Y:S01]  /*1ce2a0*/  IMAD.WIDE.U32 R124, R59, R58, RZ ;  /* 0x0000003a3b7c7225 */ /* 0x000fe200078e00ff */
[----:B------:R-:W-:Y:S02]  /*1ce2b0*/  IADD3 R107, P5, PT, R113, R84, RZ ;  /* 0x00000054716b7210 */ /* 0x000fe40007fbe0ff */
[----:B------:R-:W-:Y:S01]  /*1ce2c0*/  IADD3.X R118, P2, PT, R118, R119, RZ, P2, !PT ;  /* 0x0000007776767210 */ /* 0x000fe2000175e4ff */
[----:B------:R-:W-:-:S03]  /*1ce2d0*/  IMAD.WIDE.U32 R92, R91, 0x30000000, RZ ;  /* 0x300000005b5c7825 */ /* 0x000fc600078e00ff */
[----:B------:R-:W-:Y:S01]  /*1ce2e0*/  IADD3.X R119, P2, PT, R72, R87, RZ, P2, !PT ;  /* 0x0000005748777210 */ /* 0x000fe2000175e4ff */
[----:B------:R-:W-:-:S04]  /*1ce2f0*/  IMAD.WIDE.U32.X R66, R55, R55, R78, P3 ;  /* 0x0000003737427225 */ /* 0x000fc800018e044e */
[----:B------:R-:W-:Y:S02]  /*1ce300*/  IMAD.X R65, RZ, RZ, R69, P1 ;  /* 0x000000ffff417224 */ /* 0x000fe400008e0645 */
[----:B------:R-:W-:-:S04]  /*1ce310*/  IMAD.WIDE.U32 R84, R106, 0x30000000, RZ ;  /* 0x300000006a547825 */ /* 0x000fc800078e00ff */
[----:B------:R-:W-:Y:S01]  /*1ce320*/  IMAD.WIDE.U32 R124, P4, R58, R59, R124 ;  /* 0x0000003b3a7c7225 */ /* 0x000fe2000788007c */
[----:B------:R-:W-:-:S03]  /*1ce330*/  IADD3 RZ, P1, PT, R118, R84, RZ ;  /* 0x0000005476ff7210 */ /* 0x000fc60007f3e0ff */
[----:B------:R-:W-:-:S04]  /*1ce340*/  IMAD.WIDE.U32 R92, P3, R106, 0x170b5d44, R92 ;  /* 0x170b5d446a5c7825 */ /* 0x000fc8000786005c */
[----:B------:R-:W-:-:S04]  /*1ce350*/  IMAD.WIDE.U32 R68, R91, -0x45f6b800, RZ ;  /* 0xba0948005b447825 */ /* 0x000fc800078e00ff */
[----:B------:R-:W-:Y:S01]  /*1ce360*/  IMAD.X R109, RZ, RZ, RZ, P4 ;  /* 0x000000ffff6d7224 */ /* 0x000fe200020e06ff */
[----:B------:R-:W-:Y:S01]  /*1ce370*/  IADD3 R83, P4, PT, R92, R85, RZ ;  /* 0x000000555c537210 */ /* 0x000fe20007f9e0ff */
[----:B------:R-:W-:Y:S02]  /*1ce380*/  IMAD.X R89, RZ, RZ, RZ, P3 ;  /* 0x000000ffff597224 */ /* 0x000fe400018e06ff */
[----:B------:R-:W-:Y:S01]  /*1ce390*/  IMAD.WIDE.U32 R132, R91, 0xf5138f, RZ ;  /* 0x00f5138f5b847825 */ /* 0x000fe200078e00ff */
[----:B------:R-:W-:Y:S02]  /*1ce3a0*/  IADD3.X RZ, P1, PT, R119, R83, RZ, P1, !PT ;  /* 0x0000005377ff7210 */ /* 0x000fe40000f3e4ff */
[----:B------:R-:W-:Y:S01]  /*1ce3b0*/  IADD3.X R83, P2, PT, RZ, RZ, RZ, P2, !PT ;  /* 0x000000ffff537210 */ /* 0x000fe2000175e4ff */
[----:B------:R-:W-:-:S04]  /*1ce3c0*/  IMAD.WIDE.U32 R114, R106, -0x45f6b800, RZ ;  /* 0xba0948006a727825 */ /* 0x000fc800078e00ff */
[----:B------:R-:W-:-:S04]  /*1ce3d0*/  IMAD.WIDE.U32 R84, P3, R106, 0x1ef3622f, R68 ;  /* 0x1ef3622f6a547825 */ /* 0x000fc80007860044 */
[----:B------:R-:W-:Y:S01]  /*1ce3e0*/  IMAD.MOV.U32 R88, RZ, RZ, R93 ;  /* 0x000000ffff587224 */ /* 0x000fe200078e005d */
[----:B------:R-:W-:Y:S01]  /*1ce3f0*/  MOV R78, R85 ;  /* 0x00000055004e7202 */ /* 0x000fe20000000f00 */
[----:B------:R-:W-:Y:S01]  /*1ce400*/  IMAD.X R79, RZ, RZ, RZ, P3 ;  /* 0x000000ffff4f7224 */ /* 0x000fe200018e06ff */
[----:B------:R-:W-:Y:S01]  /*1ce410*/  IADD3 R113, P3, PT, R84, R115, RZ ;  /* 0x0000007354717210 */ /* 0x000fe20007f7e0ff */
[----:B------:R-:W-:-:S04]  /*1ce420*/  IMAD.WIDE.U32.X R88, R91, 0x170b5d44, R88, P4 ;  /* 0x170b5d445b587825 */ /* 0x000fc800020e0458 */
[C---:B------:R-:W-:Y:S01]  /*1ce430*/  IMAD.WIDE.U32 R134, R106.reuse, 0xf5138f, RZ ;  /* 0x00f5138f6a867825 */ /* 0x040fe200078e00ff */
[----:B------:R-:W-:Y:S02]  /*1ce440*/  IADD3.X R152, P1, PT, R83, R88, RZ, P1, !PT ;  /* 0x0000005853987210 */ /* 0x000fe40000f3e4ff */
[----:B------:R-:W-:Y:S01]  /*1ce450*/  IADD3.X R83, PT, PT, RZ, RZ, RZ, P2, !PT ;  /* 0x000000ffff537210 */ /* 0x000fe200017fe4ff */
[----:B------:R-:W-:-:S03]  /*1ce460*/  IMAD.WIDE.U32 R132, P4, R106, 0x1a22d9f3, R132 ;  /* 0x1a22d9f36a847825 */ /* 0x000fc60007880084 */
[----:B------:R-:W-:Y:S01]  /*1ce470*/  IADD3.X R83, P1, PT, R83, R89, RZ, P1, !PT ;  /* 0x0000005953537210 */ /* 0x000fe20000f3e4ff */
[----:B------:R-:W-:-:S03]  /*1ce480*/  IMAD.WIDE.U32 R68, R91, 0x6ca1493b, RZ ;  /* 0x6ca1493b5b447825 */ /* 0x000fc600078e00ff */
[----:B------:R-:W-:Y:S01]  /*1ce490*/  IADD3.X R152, P1, PT, R152, R153, RZ, P1, !PT ;  /* 0x0000009998987210 */ /* 0x000fe20000f3e4ff */
[----:B------:R-:W-:Y:S01]  /*1ce4a0*/  IMAD.WIDE.U32.X R78, R91, 0x1ef3622f, R78, P3 ;  /* 0x1ef3622f5b4e7825 */ /* 0x000fe200018e044e */
[----:B------:R-:W-:Y:S02]  /*1ce4b0*/  IADD3 R111, P3, PT, R132, R135, RZ ;  /* 0x00000087846f7210 */ /* 0x000fe40007f7e0ff */
[----:B------:R-:W-:Y:S01]  /*1ce4c0*/  IADD3.X R153, P1, PT, R83, R130, RZ, P1, !PT ;  /* 0x0000008253997210 */ /* 0x000fe20000f3e4ff */
[----:B------:R-:W-:-:S03]  /*1ce4d0*/  IMAD.WIDE.U32 R102, R91, 0x17c510ea, RZ ;  /* 0x17c510ea5b667825 */ /* 0x000fc600078e00ff */
[----:B------:R-:W-:Y:S01]  /*1ce4e0*/  IADD3.X R85, P1, PT, RZ, RZ, RZ, P1, !PT ;  /* 0x000000ffff557210 */ /* 0x000fe20000f3e4ff */
[----:B------:R-:W-:Y:S02]  /*1ce4f0*/  IMAD.X R149, RZ, RZ, RZ, P4 ;  /* 0x000000ffff957224 */ /* 0x000fe400020e06ff */
[----:B------:R-:W-:Y:S02]  /*1ce500*/  IMAD.MOV.U32 R148, RZ, RZ, R133 ;  /* 0x000000ffff947224 */ /* 0x000fe400078e0085 */
[----:B------:R-:W-:-:S04]  /*1ce510*/  IMAD.WIDE.U32 R68, P4, R106, -0x39c4fa40, R68 ;  /* 0xc63b05c06a447825 */ /* 0x000fc80007880044 */
[----:B------:R-:W-:-:S04]  /*1ce520*/  IMAD.WIDE.U32 R128, R106, 0x6ca1493b, RZ ;  /* 0x6ca1493b6a807825 */ /* 0x000fc800078e00ff */
[----:B------:R-:W-:-:S04]  /*1ce530*/  IMAD.WIDE.U32.X R148, R91, 0x1a22d9f3, R148, P3 ;  /* 0x1a22d9f35b947825 */ /* 0x000fc800018e0494 */
[----:B------:R-:W-:-:S04]  /*1ce540*/  IMAD.WIDE.U32 R102, P3, R106, 0x1ae3a46, R102 ;  /* 0x01ae3a466a667825 */ /* 0x000fc80007860066 */
[----:B------:R-:W-:-:S04]  /*1ce550*/  IMAD.WIDE.U32 R96, R58, R58, RZ ;  /* 0x0000003a3a607225 */ /* 0x000fc800078e00ff */
[----:B------:R-:W-:Y:S01]  /*1ce560*/  IMAD.X R127, RZ, RZ, RZ, P4 ;  /* 0x000000ffff7f7224 */ /* 0x000fe200020e06ff */
[----:B------:R-:W-:Y:S01]  /*1ce570*/  IADD3 R87, P4, PT, R68, R129, RZ ;  /* 0x0000008144577210 */ /* 0x000fe20007f9e0ff */
[----:B------:R-:W-:-:S04]  /*1ce580*/  IMAD.WIDE.U32 R118, R106, 0x30000000, R118 ;  /* 0x300000006a767825 */ /* 0x000fc800078e0076 */
[----:B------:R-:W-:-:S04]  /*1ce590*/  IMAD.WIDE.U32 R94, R106, 0x17c510ea, RZ ;  /* 0x17c510ea6a5e7825 */ /* 0x000fc800078e00ff */
[----:B------:R-:W-:Y:S01]  /*1ce5a0*/  IMAD.X R101, RZ, RZ, RZ, P3 ;  /* 0x000000ffff657224 */ /* 0x000fe200018e06ff */
[----:B------:R-:W-:Y:S01]  /*1ce5b0*/  IADD3 R76, P3, PT, R97, R124, RZ ;  /* 0x0000007c614c7210 */ /* 0x000fe20007f7e0ff */
[----:B------:R-:W-:Y:S02]  /*1ce5c0*/  IMAD.MOV.U32 R126, RZ, RZ, R69 ;  /* 0x000000ffff7e7224 */ /* 0x000fe400078e0045 */
[----:B------:R-:W-:Y:S02]  /*1ce5d0*/  IMAD.MOV.U32 R108, RZ, RZ, R125 ;  /* 0x000000ffff6c7224 */ /* 0x000fe400078e007d */
[----:B------:R-:W-:Y:S02]  /*1ce5e0*/  IMAD.MOV.U32 R100, RZ, RZ, R103 ;  /* 0x000000ffff647224 */ /* 0x000fe400078e0067 */
[----:B------:R-:W-:-:S04]  /*1ce5f0*/  IMAD.WIDE.U32 R124, R61, R60, RZ ;  /* 0x0000003c3d7c7225 */ /* 0x000fc800078e00ff */
[----:B------:R-:W-:Y:S02]  /*1ce600*/  IMAD.IADD R103, R119, 0x1, R92 ;  /* 0x0000000177677824 */ /* 0x000fe400078e025c */
[----:B------:R-:W-:Y:S01]  /*1ce610*/  IMAD.WIDE.U32.X R126, R91, -0x39c4fa40, R126, P4 ;  /* 0xc63b05c05b7e7825 */ /* 0x000fe200020e047e */
[----:B------:R-:W-:-:S03]  /*1ce620*/  IADD3 R69, P4, PT, R102, R95, RZ ;  /* 0x0000005f66457210 */ /* 0x000fc60007f9e0ff */
[----:B------:R-:W-:-:S04]  /*1ce630*/  IMAD.WIDE.U32 R104, R118, -0x1, RZ ;  /* 0xffffffff76687825 */ /* 0x000fc800078e00ff */
[----:B------:R-:W-:Y:S02]  /*1ce640*/  IMAD R95, R118, -0x7af74001, -R103 ;  /* 0x8508bfff765f7824 */ /* 0x000fe400078e0a67 */
[----:B------:R-:W-:-:S04]  /*1ce650*/  IMAD.WIDE.U32 R124, P2, R60, R61, R124 ;  /* 0x0000003d3c7c7225 */ /* 0x000fc8000784007c */
[----:B------:R-:W-:-:S04]  /*1ce660*/  IMAD.WIDE.U32 R92, R60, R60, RZ ;  /* 0x0000003c3c5c7225 */ /* 0x000fc800078e00ff */
[----:B------:R-:W-:Y:S02]  /*1ce670*/  IMAD.IADD R95, R105, 0x1, R95 ;  /* 0x00000001695f7824 */ /* 0x000fe400078e025f */
[----:B------:R-:W-:Y:S01]  /*1ce680*/  IMAD.WIDE.U32.X R100, R91, 0x1ae3a46, R100, P4 ;  /* 0x01ae3a465b647825 */ /* 0x000fe200020e0464 */
[----:B------:R-:W-:-:S03]  /*1ce690*/  IADD3 R72, P4, PT, R93, R124, RZ ;  /* 0x0000007c5d487210 */ /* 0x000fc60007f9e0ff */
[----:B------:R-:W-:Y:S02]  /*1ce6a0*/  IMAD.MOV.U32 R88, RZ, RZ, R125 ;  /* 0x000000ffff587224 */ /* 0x000fe400078e007d */
[----:B------:R-:W-:-:S04]  /*1ce6b0*/  IMAD.WIDE.U32 R124, R95, 0x1, RZ ;  /* 0x000000015f7c7825 */ /* 0x000fc800078e00ff */
[----:B------:R-:W-:-:S04]  /*1ce6c0*/  IMAD.WIDE.U32 R120, R56, R54, R120 ;  /* 0x0000003638787225 */ /* 0x000fc800078e0078 */
[----:B------:R-:W-:Y:S01]  /*1ce6d0*/  IMAD.IADD R97, R121, 0x1, R98 ;  /* 0x0000000179617824 */ /* 0x000fe200078e0262 */
[----:B------:R-:W-:Y:S01]  /*1ce6e0*/  SHF.L.W.U32.HI R131, R131, 0x1, R120 ;  /* 0x0000000183837819 */ /* 0x000fe20000010e78 */
[----:B------:R-:W-:-:S03]  /*1ce6f0*/  IMAD.WIDE.U32.X R122, R57, R57, R122, P5 ;  /* 0x00000039397a7225 */ /* 0x000fc600028e047a */
[----:B------:R-:W-:Y:S01]  /*1ce700*/  SHF.L.W.U32.HI R83, R120, 0x1, R97 ;  /* 0x0000000178537819 */ /* 0x000fe20000010e61 */
[----:B------:R-:W-:Y:S01]  /*1ce710*/  IMAD.WIDE.U32 R124, P5, R104, -0x7af74000, R124 ;  /* 0x8508c000687c7825 */ /* 0x000fe200078a007c */
[----:B------:R-:W-:-:S03]  /*1ce720*/  IADD3.X R147, P0, PT, R131, R66, RZ, P0, !PT ;  /* 0x0000004283937210 */ /* 0x000fc6000071e4ff */
        /* <DEDUP_REMOVED lines=18> */
[----:B------:R-:W-:-:S02]  /*1ce850*/  IADD3.X R125, PT, PT, RZ, RZ, RZ, P5, !PT ;  /* 0x000000ffff7d7210 */ /* 0x000fc40002ffe4ff */
[----:B------:R-:W-:Y:S01]  /*1ce860*/  IADD3.X R147, P2, PT, R83, R98, RZ, P2, !PT ;  /* 0x0000006253937210 */ /* 0x000fe2000175e4ff */
[----:B------:R-:W-:Y:S01]  /*1ce870*/  IMAD.WIDE.U32 R78, R95, -0x45f6b800, RZ ;  /* 0xba0948005f4e7825 */ /* 0x000fe200078e00ff */
[----:B------:R-:W-:-:S03]  /*1ce880*/  IADD3 R129, P5, PT, R120, R131, RZ ;  /* 0x0000008378817210 */ /* 0x000fc60007fbe0ff */
[----:B------:R-:W-:Y:S02]  /*1ce890*/  IMAD.MOV.U32 R124, RZ, RZ, R121 ;  /* 0x000000ffff7c7224 */ /* 0x000fe400078e0079 */
[----:B------:R-:W-:-:S04]  /*1ce8a0*/  IMAD.WIDE.U32 R66, R104, -0x45f6b800, RZ ;  /* 0xba09480068427825 */ /* 0x000fc800078e00ff */
[----:B------:R-:W-:-:S04]  /*1ce8b0*/  IMAD.WIDE.U32.X R124, R95, 0x170b5d44, R124, P5 ;  /* 0x170b5d445f7c7825 */ /* 0x000fc800028e047c */
[----:B------:R-:W-:-:S04]  /*1ce8c0*/  IMAD.WIDE.U32 R78, P5, R104, 0x1ef3622f, R78 ;  /* 0x1ef3622f684e7825 */ /* 0x000fc800078a004e */
[----:B------:R-:W-:Y:S01]  /*1ce8d0*/  IMAD.X R99, RZ, RZ, RZ, P5 ;  /* 0x000000ffff637224 */ /* 0x000fe200028e06ff */
[----:B------:R-:W-:Y:S01]  /*1ce8e0*/  IADD3 R93, P5, PT, R78, R67, RZ ;  /* 0x000000434e5d7210 */ /* 0x000fe20007fbe0ff */
[----:B------:R-:W-:-:S04]  /*1ce8f0*/  IMAD.WIDE.U32 R150, R58, R54, R150 ;  /* 0x000000363a967225 */ /* 0x000fc800078e0096 */
[----:B------:R-:W-:Y:S01]  /*1ce900*/  IMAD.WIDE.U32 R114, R95, 0xf5138f, RZ ;  /* 0x00f5138f5f727825 */ /* 0x000fe200078e00ff */
[----:B------:R-:W-:-:S03]  /*1ce910*/  SHF.L.W.U32.HI R67, R97, 0x1, R150 ;  /* 0x0000000161437819 */ /* 0x000fc60000010e96 */
[----:B------:R-:W-:Y:S01]  /*1ce920*/  IMAD.WIDE.U32 R152, R106, -0x45f6b800, R152 ;  /* 0xba0948006a987825 */ /* 0x000fe200078e0098 */
[----:B------:R-:W-:-:S03]  /*1ce930*/  IADD3.X R156, P0, PT, R67, R112, RZ, P0, !PT ;  /* 0x00000070439c7210 */ /* 0x000fc6000071e4ff */
[----:B------:R-:W-:Y:S02]  /*1ce940*/  IMAD.MOV.U32 R98, RZ, RZ, R79 ;  /* 0x000000ffff627224 */ /* 0x000fe400078e004f */
[----:B------:R-:W-:Y:S01]  /*1ce950*/  IMAD.IADD R121, R151, 0x1, R90 ;  /* 0x0000000197797824 */ /* 0x000fe200078e025a */
[----:B------:R-:W-:Y:S01]  /*1ce960*/  IADD3.X R151, P2, PT, RZ, RZ, RZ, P2, !PT ;  /* 0x000000ffff977210 */ /* 0x000fe2000175e4ff */
[----:B------:R-:W-:Y:S01]  /*1ce970*/  IMAD.IADD R154, R153, 0x1, R84 ;  /* 0x00000001999a7824 */ /* 0x000fe200078e0254 */
[----:B------:R-:W-:Y:S01]  /*1ce980*/  IADD3.X R153, P1, PT, RZ, R138, RZ, P1, !PT ;  /* 0x0000008aff997210 */ /* 0x000fe20000f3e4ff */
[----:B------:R-:W-:Y:S01]  /*1ce990*/  IMAD.WIDE.U32.X R98, R95, 0x1ef3622f, R98, P5 ;  /* 0x1ef3622f5f627825 */ /* 0x000fe200028e0462 */
[----:B------:R-:W-:Y:S02]  /*1ce9a0*/  SHF.L.W.U32.HI R150, R150, 0x1, R121 ;  /* 0x0000000196967819 */ /* 0x000fe40000010e79 */
[----:B------:R-:W-:Y:S01]  /*1ce9b0*/  IADD3.X R67, P1, PT, RZ, R139, RZ, P1, !PT ;  /* 0x0000008bff437210 */ /* 0x000fe20000f3e4ff */
[----:B------:R-:W-:Y:S01]  /*1ce9c0*/  IMAD.WIDE.U32 R84, P5, R104, 0x1a22d9f3, R114 ;  /* 0x1a22d9f368547825 */ /* 0x000fe200078a0072 */
[----:B------:R-:W-:-:S02]  /*1ce9d0*/  IADD3.X R158, P0, PT, R150, R107, RZ, P0, !PT ;  /* 0x0000006b969e7210 */ /* 0x000fc4000071e4ff */
[----:B------:R-:W-:Y:S01]  /*1ce9e0*/  IADD3.X R152, P1, PT, R153, R152, RZ, P1, !PT ;  /* 0x0000009899987210 */ /* 0x000fe20000f3e4ff */
[----:B------:R-:W-:Y:S01]  /*1ce9f0*/  IMAD.WIDE.U32 R90, R104, 0xf5138f, RZ ;  /* 0x00f5138f685a7825 */ /* 0x000fe200078e00ff */
[----:B------:R-:W-:Y:S02]  /*1cea00*/  MOV R112, R85 ;  /* 0x0000005500707202 */ /* 0x000fe40000000f00 */
[----:B------:R-:W-:Y:S01]  /*1cea10*/  IADD3.X R153, P1, PT, R67, R154, RZ, P1, !PT ;  /* 0x0000009a43997210 */ /* 0x000fe20000f3e4ff */
[----:B------:R-:W-:-:S03]  /*1cea20*/  IMAD.WIDE.U32 R114, R95, 0x6ca1493b, RZ ;  /* 0x6ca1493b5f727825 */ /* 0x000fc600078e00ff */
[----:B------:R-:W-:Y:S01]  /*1cea30*/  IADD3.X R79, P1, PT, RZ, RZ, RZ, P1, !PT ;  /* 0x000000ffff4f7210 */ /* 0x000fe20000f3e4ff */
[----:B------:R-:W-:Y:S01]  /*1cea40*/  IMAD.X R97, RZ, RZ, RZ, P2 ;  /* 0x000000ffff617224 */ /* 0x000fe200010e06ff */
[----:B------:R-:W-:Y:S01]  /*1cea50*/  IADD3 R91, P2, PT, R84, R91, RZ ;  /* 0x0000005b545b7210 */ /* 0x000fe20007f5e0ff */
[----:B------:R-:W-:Y:S02]  /*1cea60*/  IMAD.X R113, RZ, RZ, RZ, P5 ;  /* 0x000000ffff717224 */ /* 0x000fe400028e06ff */
        /* <DEDUP_REMOVED lines=13> */
[----:B------:R-:W-:Y:S02]  /*1ceb40*/  SHF.L.W.U32.HI R67, R121, 0x1, R142 ;  /* 0x0000000179437819 */ /* 0x000fe40000010e8e */
[----:B------:R-:W-:Y:S01]  /*1ceb50*/  IADD3.X R150, P2, PT, R151, R156, RZ, P2, !PT ;  /* 0x0000009c97967210 */ /* 0x000fe2000175e4ff */
[----:B------:R-:W-:Y:S01]  /*1ceb60*/  IMAD.WIDE.U32 R138, P5, R104, 0x1ae3a46, R134 ;  /* 0x01ae3a46688a7825 */ /* 0x000fe200078a0086 */
[----:B------:R-:W-:-:S03]  /*1ceb70*/  IADD3 R145, PT, PT, R143, R144, RZ ;  /* 0x000000908f917210 */ /* 0x000fc60007ffe0ff */
[----:B------:R-:W-:Y:S01]  /*1ceb80*/  IMAD.WIDE.U32 R134, R104, 0x17c510ea, RZ ;  /* 0x17c510ea68867825 */ /* 0x000fe200078e00ff */
[----:B------:R-:W-:-:S03]  /*1ceb90*/  SHF.L.W.U32.HI R143, R142, 0x1, R145 ;  /* 0x000000018e8f7819 */ /* 0x000fc60000010e91 */
[----:B------:R-:W-:Y:S01]  /*1ceba0*/  IMAD.X R149, RZ, RZ, RZ, P5 ;  /* 0x000000ffff957224 */ /* 0x000fe200028e06ff */
[----:B------:R-:W-:Y:S01]  /*1cebb0*/  IADD3 R85, P5, PT, R138, R135, RZ ;  /* 0x000000878a557210 */ /* 0x000fe20007fbe0ff */
[----:B------:R-:W-:Y:S02]  /*1cebc0*/  IMAD.MOV.U32 R148, RZ, RZ, R139 ;  /* 0x000000ffff947224 */ /* 0x000fe400078e008b */
[----:B------:R-:W-:-:S04]  /*1cebd0*/  IMAD.WIDE.U32 R146, R106, 0xf5138f, R146 ;  /* 0x00f5138f6a927825 */ /* 0x000fc800078e0092 */
[----:B------:R-:W-:Y:S01]  /*1cebe0*/  IMAD.WIDE.U32.X R148, R95, 0x1ae3a46, R148, P5 ;  /* 0x01ae3a465f947825 */ /* 0x000fe200028e0494 */
[----:B------:R-:W-:Y:S02]  /*1cebf0*/  IADD3.X R151, P5, PT, R97, R158, RZ, P2, !PT ;  /* 0x0000009e61977210 */ /* 0x000fe400017be4ff */
[----:B------:R-:W-:Y:S01]  /*1cec00*/  IADD3 RZ, P2, PT, R152, R130, RZ ;  /* 0x0000008298ff7210 */ /* 0x000fe20007f5e0ff */
[----:B------:R-:W-:Y:S01]  /*1cec10*/  IMAD.X R95, RZ, RZ, RZ, P1 ;  /* 0x000000ffff5f7224 */ /* 0x000fe200008e06ff */
[----:B------:R-:W-:Y:S01]  /*1cec20*/  IADD3.X R103, P1, PT, RZ, RZ, RZ, P5, !PT ;  /* 0x000000ffff677210 */ /* 0x000fe20002f3e4ff */
[----:B------:R-:W-:Y:S01]  /*1cec30*/  IMAD.IADD R133, R147, 0x1, R132 ;  /* 0x0000000193857824 */ /* 0x000fe200078e0284 */
[----:B------:R-:W-:Y:S01]  /*1cec40*/  IADD3.X RZ, P2, PT, R153, R129, RZ, P2, !PT ;  /* 0x0000008199ff7210 */ /* 0x000fe2000175e4ff */
[----:B------:R-:W-:-:S03]  /*1cec50*/  IMAD.WIDE.U32 R152, R104, 0x30000000, R152 ;  /* 0x3000000068987825 */ /* 0x000fc600078e0098 */
[----:B------:R-:W-:Y:S01]  /*1cec60*/  IADD3.X R79, P2, PT, R79, R124, RZ, P2, !PT ;  /* 0x0000007c4f4f7210 */ /* 0x000fe2000175e4ff */
[----:B------:R-:W-:Y:S01]  /*1cec70*/  IMAD.X R105, RZ, RZ, RZ, P1 ;  /* 0x000000ffff697224 */ /* 0x000fe200008e06ff */
[----:B------:R-:W-:Y:S01]  /*1cec80*/  IADD3 RZ, P1, PT, R150, R128, RZ ;  /* 0x0000008096ff7210 */ /* 0x000fe20007f3e0ff */
[----:B------:R-:W-:Y:S02]  /*1cec90*/  IMAD.IADD R97, R153, 0x1, R120 ;  /* 0x0000000199617824 */ /* 0x000fe400078e0278 */
[----:B------:R-:W-:Y:S01]  /*1ceca0*/  IMAD.WIDE.U32 R120, R152, -0x1, RZ ;  /* 0xffffffff98787825 */ /* 0x000fe200078e00ff */
[----:B------:R-:W-:Y:S02]  /*1cecb0*/  IADD3.X RZ, P1, PT, R151, R87, RZ, P1, !PT ;  /* 0x0000005797ff7210 */ /* 0x000fe40000f3e4ff */
[----:B------:R-:W-:Y:S01]  /*1cecc0*/  IADD3.X R87, P5, PT, R67, R122, RZ, P0, !PT ;  /* 0x0000007a43577210 */ /* 0x000fe200007be4ff */
[----:B------:R-:W-:Y:S01]  /*1cecd0*/  IMAD.WIDE.U32 R130, R106, 0x6ca1493b, R150 ;  /* 0x6ca1493b6a827825 */ /* 0x000fe200078e0096 */
[----:B------:R-:W-:-:S02]  /*1cece0*/  IADD3.X R124, P0, PT, R95, R125, RZ, P2, !PT ;  /* 0x0000007d5f7c7210 */ /* 0x000fc4000171e4ff */
[----:B------:R-:W-:Y:S01]  /*1cecf0*/  IADD3.X R122, P1, PT, R103, R126, RZ, P1, !PT ;  /* 0x0000007e677a7210 */ /* 0x000fe20000f3e4ff */
[----:B------:R-:W-:Y:S01]  /*1ced00*/  IMAD.IADD R103, R131, 0x1, R68 ;  /* 0x0000000183677824 */ /* 0x000fe200078e0244 */
[----:B------:R-:W-:Y:S01]  /*1ced10*/  IADD3.X R126, P0, PT, R79, R146, RZ, P0, !PT ;  /* 0x000000924f7e7210 */ /* 0x000fe2000071e4ff */
[----:B------:R-:W-:Y:S01]  /*1ced20*/  IMAD R79, R152, -0x7af74001, -R97 ;  /* 0x8508bfff984f7824 */ /* 0x000fe200078e0a61 */
[----:B------:R-:W-:Y:S01]  /*1ced30*/  IADD3.X R67, P1, PT, R105, R127, RZ, P1, !PT ;  /* 0x0000007f69437210 */ /* 0x000fe20000f3e4ff */
[----:B------:R-:W-:Y:S01]  /*1ced40*/  IMAD.WIDE.U32.X R108, R59, R59, R108, P3 ;  /* 0x0000003b3b6c7225 */ /* 0x000fe200018e046c */
[----:B------:R-:W-:Y:S02]  /*1ced50*/  IADD3.X R128, P2, PT, R143, R123, RZ, P5, !PT ;  /* 0x0000007b8f807210 */ /* 0x000fe40002f5e4ff */
[----:B------:R-:W-:Y:S01]  /*1ced60*/  IADD3.X R122, P1, PT, R122, R87, RZ, P1, !PT ;  /* 0x000000577a7a7210 */ /* 0x000fe20000f3e4ff */
[----:B------:R-:W-:Y:S01]  /*1ced70*/  IMAD.IADD R87, R121, 0x1, R79 ;  /* 0x0000000179577824 */ /* 0x000fe200078e024f */
[----:B------:R-:W-:Y:S01]  /*1ced80*/  IADD3.X R127, P5, PT, R124, R133, RZ, P0, !PT ;  /* 0x000000857c7f7210 */ /* 0x000fe200007be4ff */
[----:B------:R-:W-:Y:S01]  /*1ced90*/  IMAD.WIDE.U32 R116, R60, R58, R116 ;  /* 0x0000003a3c747225 */ /* 0x000fe200078e0074 */
[----:B------:R-:W-:-:S02]  /*1ceda0*/  IADD3 RZ, P0, PT, R126, R66, RZ ;  /* 0x000000427eff7210 */ /* 0x000fc40007f1e0ff */
[----:B------:R-:W-:Y:S01]  /*1cedb0*/  IADD3.X R131, P5, PT, RZ, RZ, RZ, P5, !PT ;  /* 0x000000ffff837210 */ /* 0x000fe20002fbe4ff */
[----:B------:R-:W-:Y:S01]  /*1cedc0*/  IMAD.WIDE.U32 R124, R87, 0x1, RZ ;  /* 0x00000001577c7825 */ /* 0x000fe200078e00ff */
[----:B------:R-:W-:Y:S02]  /*1cedd0*/  IADD3.X R123, P1, PT, R67, R128, RZ, P1, !PT ;  /* 0x00000080437b7210 */ /* 0x000fe40000f3e4ff */
[----:B------:R-:W-:Y:S01]  /*1cede0*/  IADD3 RZ, P3, PT, R122, R94, RZ ;  /* 0x0000005e7aff7210 */ /* 0x000fe20007f7e0ff */
[----:B------:R-:W-:Y:S01]  /*1cedf0*/  IMAD.X R79, RZ, RZ, RZ, P5 ;  /* 0x000000ffff4f7224 */ /* 0x000fe200028e06ff */
[----:B------:R-:W-:Y:S01]  /*1cee00*/  IADD3.X R119, P1, PT, RZ, RZ, RZ, P1, !PT ;  /* 0x000000ffff777210 */ /* 0x000fe20000f3e4ff */
[C---:B------:R-:W-:Y:S01]  /*1cee10*/  IMAD.WIDE.U32 R66, R120.reuse, 0x1, RZ ;  /* 0x0000000178427825 */ /* 0x040fe200078e00ff */
        /* <DEDUP_REMOVED lines=17> */
[----:B------:R-:W-:-:S03]  /*1cef30*/  IADD3.X RZ, P1, PT, R97, R142, RZ, P1, !PT ;  /* 0x0000008e61ff7210 */ /* 0x000fc60000f3e4ff */
[----:B------:R-:W-:Y:S01]  /*1cef40*/  IMAD.WIDE.U32 R66, R120, 0x30000000, RZ ;  /* 0x3000000078427825 */ /* 0x000fe200078e00ff */
[----:B------:R-:W-:-:S03]  /*1cef50*/  IADD3.X R129, PT, PT, RZ, RZ, RZ, P5, !PT ;  /* 0x000000ffff817210 */ /* 0x000fc60002ffe4ff */
[----:B------:R-:W-:Y:S01]  /*1cef60*/  IMAD.WIDE.U32 R98, R60, R56, R74 ;  /* 0x000000383c627225 */ /* 0x000fe200078e004a */
[----:B------:R-:W-:-:S03]  /*1cef70*/  IADD3 R137, P5, PT, R68, R67, RZ ;  /* 0x0000004344897210 */ /* 0x000fc60007fbe0ff */
[----:B------:R-:W-:Y:S01]  /*1cef80*/  IMAD.WIDE.U32 R74, R87, -0x45f6b800, RZ ;  /* 0xba094800574a7825 */ /* 0x000fe200078e00ff */
[----:B------:R-:W-:-:S03]  /*1cef90*/  SHF.L.W.U32.HI R67, R145, 0x1, R98 ;  /* 0x0000000191437819 */ /* 0x000fc60000010e62 */
[----:B------:R-:W-:Y:S01]  /*1cefa0*/  IMAD.MOV.U32 R128, RZ, RZ, R69 ;  /* 0x000000ffff807224 */ /* 0x000fe200078e0045 */
[----:B------:R-:W-:Y:S01]  /*1cefb0*/  IADD3.X R69, P0, PT, RZ, RZ, RZ, P0, !PT ;  /* 0x000000ffff457210 */ /* 0x000fe2000071e4ff */
[----:B------:R-:W-:Y:S01]  /*1cefc0*/  IMAD.WIDE.U32 R126, R104, -0x45f6b800, R126 ;  /* 0xba094800687e7825 */ /* 0x000fe200078e007e */
[----:B------:R-:W-:-:S03]  /*1cefd0*/  IADD3.X R144, P2, PT, R67, R96, RZ, P2, !PT ;  /* 0x0000006043907210 */ /* 0x000fc6000175e4ff */
[----:B------:R-:W-:-:S04]  /*1cefe0*/  IMAD.WIDE.U32.X R128, R87, 0x170b5d44, R128, P5 ;  /* 0x170b5d4457807825 */ /* 0x000fc800028e0480 */
[----:B------:R-:W-:-:S04]  /*1ceff0*/  IMAD.WIDE.U32 R74, P5, R120, 0x1ef3622f, R74 ;  /* 0x1ef3622f784a7825 */ /* 0x000fc800078a004a */
[----:B------:R-:W-:-:S04]  /*1cf000*/  IMAD.WIDE.U32 R124, R120, -0x45f6b800, RZ ;  /* 0xba094800787c7825 */ /* 0x000fc800078e00ff */
[----:B------:R-:W-:-:S04]  /*1cf010*/  IMAD.WIDE.U32 R106, R106, 0x17c510ea, R122 ;  /* 0x17c510ea6a6a7825 */ /* 0x000fc800078e007a */
        /* <DEDUP_REMOVED lines=8> */
[----:B------:R-:W-:-:S03]  /*1cf0a0*/  IMAD.WIDE.U32 R94, R120, 0xf5138f, RZ ;  /* 0x00f5138f785e7825 */ /* 0x000fc600078e00ff */
[----:B------:R-:W-:Y:S01]  /*1cf0b0*/  IADD3.X R127, P1, PT, R132, R115, RZ, P1, !PT ;  /* 0x00000073847f7210 */ /* 0x000fe20000f3e4ff */
[----:B------:R-:W-:-:S04]  /*1cf0c0*/  IMAD.WIDE.U32.X R122, R87, 0x1ef3622f, R122, P5 ;  /* 0x1ef3622f577a7825 */ /* 0x000fc800028e047a */
[----:B------:R-:W-:-:S04]  /*1cf0d0*/  IMAD.WIDE.U32 R78, P5, R120, 0x1a22d9f3, R78 ;  /* 0x1a22d9f3784e7825 */ /* 0x000fc800078a004e */
[----:B------:R-:W-:Y:S01]  /*1cf0e0*/  IMAD.IADD R135, R99, 0x1, R110 ;  /* 0x0000000163877824 */ /* 0x000fe200078e026e */
[----:B------:R-:W-:Y:S01]  /*1cf0f0*/  MOV R100, R79 ;  /* 0x0000004f00647202 */ /* 0x000fe20000000f00 */
[----:B------:R-:W-:-:S03]  /*1cf100*/  IMAD.WIDE.U32 R110, R87, 0x6ca1493b, RZ ;  /* 0x6ca1493b576e7825 */ /* 0x000fc600078e00ff */
[----:B------:R-:W-:Y:S01]  /*1cf110*/  SHF.L.W.U32.HI R67, R98, 0x1, R135 ;  /* 0x0000000162437819 */ /* 0x000fe20000010e87 */
[----:B------:R-:W-:Y:S01]  /*1cf120*/  IMAD.X R105, RZ, RZ, RZ, P0 ;  /* 0x000000ffff697224 */ /* 0x000fe200000e06ff */
[----:B------:R-:W-:Y:S01]  /*1cf130*/  IADD3 R75, P0, PT, R78, R95, RZ ;  /* 0x0000005f4e4b7210 */ /* 0x000fe20007f1e0ff */
[----:B------:R-:W-:Y:S01]  /*1cf140*/  IMAD.X R101, RZ, RZ, RZ, P5 ;  /* 0x000000ffff657224 */ /* 0x000fe200028e06ff */
        /* <DEDUP_REMOVED lines=8> */
[----:B------:R-:W-:Y:S02]  /*1cf1d0*/  IADD3.X RZ, P0, PT, R131, R91, RZ, P0, !PT ;  /* 0x0000005b83ff7210 */ /* 0x000fe4000071e4ff */
[----:B------:R-:W-:Y:S01]  /*1cf1e0*/  IADD3.X R97, P3, PT, R119, R144, RZ, P3, !PT ;  /* 0x0000009077617210 */ /* 0x000fe20001f7e4ff */
[----:B------:R-:W-:Y:S01]  /*1cf1f0*/  IMAD.IADD R142, R107, 0x1, R102 ;  /* 0x000000016b8e7824 */ /* 0x000fe200078e0266 */
[----:B------:R-:W-:Y:S01]  /*1cf200*/  IADD3.X R69, P0, PT, R69, R112, RZ, P0, !PT ;  /* 0x0000007045457210 */ /* 0x000fe2000071e4ff */
[----:B------:R-:W-:Y:S01]  /*1cf210*/  IMAD.MOV.U32 R102, RZ, RZ, R99 ;  /* 0x000000ffff667224 */ /* 0x000fe200078e0063 */
[----:B------:R-:W-:Y:S01]  /*1cf220*/  SHF.L.W.U32.HI R99, R135, 0x1, R116 ;  /* 0x0000000187637819 */ /* 0x000fe20000010e74 */
[----:B------:R-:W-:Y:S01]  /*1cf230*/  IMAD.IADD R117, R117, 0x1, R86 ;  /* 0x0000000175757824 */ /* 0x000fe200078e0256 */
[----:B------:R-:W-:Y:S01]  /*1cf240*/  IADD3.X R113, P0, PT, R105, R113, RZ, P0, !PT ;  /* 0x0000007169717210 */ /* 0x000fe2000071e4ff */
[----:B------:R-:W-:Y:S01]  /*1cf250*/  IMAD.WIDE.U32.X R90, R87, -0x39c4fa40, R102, P5 ;  /* 0xc63b05c0575a7825 */ /* 0x000fe200028e0466 */
[----:B------:R-:W-:-:S02]  /*1cf260*/  IADD3.X R99, P2, PT, R99, R108, RZ, P2, !PT ;  /* 0x0000006c63637210 */ /* 0x000fc4000175e4ff */
[----:B------:R-:W-:Y:S01]  /*1cf270*/  IADD3.X R112, P0, PT, R69, R106, RZ, P0, !PT ;  /* 0x0000006a45707210 */ /* 0x000fe2000071e4ff */
[C---:B------:R-:W-:Y:S01]  /*1cf280*/  IMAD.WIDE.U32 R102, P5, R120.reuse, 0x1ae3a46, R110 ;  /* 0x01ae3a4678667825 */ /* 0x040fe200078a006e */
[----:B------:R-:W-:Y:S02]  /*1cf290*/  IADD3.X R69, P1, PT, RZ, RZ, RZ, P1, !PT ;  /* 0x000000ffff457210 */ /* 0x000fe40000f3e4ff */
[----:B------:R-:W-:Y:S01]  /*1cf2a0*/  IADD3.X R105, P3, PT, R121, R146, RZ, P3, !PT ;  /* 0x0000009279697210 */ /* 0x000fe20001f7e4ff */
[----:B------:R-:W-:-:S03]  /*1cf2b0*/  IMAD.WIDE.U32 R110, R120, 0x17c510ea, RZ ;  /* 0x17c510ea786e7825 */ /* 0x000fc600078e00ff */
[----:B------:R-:W-:Y:S01]  /*1cf2c0*/  IADD3.X R132, P3, PT, RZ, RZ, RZ, P3, !PT ;  /* 0x000000ffff847210 */ /* 0x000fe20001f7e4ff */
[----:B------:R-:W-:Y:S01]  /*1cf2d0*/  IMAD.X R107, RZ, RZ, RZ, P5 ;  /* 0x000000ffff6b7224 */ /* 0x000fe200028e06ff */
[----:B------:R-:W-:Y:S01]  /*1cf2e0*/  IADD3 R76, P5, PT, R102, R111, RZ ;  /* 0x0000006f664c7210 */ /* 0x000fe20007fbe0ff */
[----:B------:R-:W-:Y:S01]  /*1cf2f0*/  IMAD.MOV.U32 R106, RZ, RZ, R103 ;  /* 0x000000ffff6a7224 */ /* 0x000fe200078e0067 */
[----:B------:R-:W-:Y:S01]  /*1cf300*/  SHF.L.W.U32.HI R103, R116, 0x1, R117 ;  /* 0x0000000174677819 */ /* 0x000fe20000010e75 */
[----:B------:R-:W-:Y:S02]  /*1cf310*/  IMAD.X R67, RZ, RZ, RZ, P1 ;  /* 0x000000ffff437224 */ /* 0x000fe400008e06ff */
[----:B------:R-:W-:Y:S01]  /*1cf320*/  IMAD.WIDE.U32.X R106, R87, 0x1ae3a46, R106, P5 ;  /* 0x01ae3a46576a7825 */ /* 0x000fe200028e046a */
[----:B------:R-:W-:Y:S02]  /*1cf330*/  IADD3.X R113, P5, PT, R113, R142, RZ, P0, !PT ;  /* 0x0000008e71717210 */ /* 0x000fe400007be4ff */
[----:B------:R-:W-:Y:S01]  /*1cf340*/  IADD3 RZ, P0, PT, R126, R66, RZ ;  /* 0x000000427eff7210 */ /* 0x000fe20007f1e0ff */
[----:B------:R-:W-:Y:S01]  /*1cf350*/  IMAD.WIDE.U32 R130, R104, 0xf5138f, R130 ;  /* 0x00f5138f68827825 */ /* 0x000fe200078e0082 */
[----:B------:R-:W-:-:S02]  /*1cf360*/  IADD3.X R87, P1, PT, RZ, RZ, RZ, P5, !PT ;  /* 0x000000ffff577210 */ /* 0x000fc40002f3e4ff */
[----:B------:R-:W-:Y:S01]  /*1cf370*/  IADD3 RZ, P5, PT, R112, R118, RZ ;  /* 0x0000007670ff7210 */ /* 0x000fe20007fbe0ff */
[----:B------:R-:W-:Y:S01]  /*1cf380*/  IMAD.X R121, RZ, RZ, RZ, P3 ;  /* 0x000000ffff797224 */ /* 0x000fe200018e06ff */
[----:B------:R-:W-:Y:S01]  /*1cf390*/  IADD3 R84, PT, PT, R131, R84, RZ ;  /* 0x0000005483547210 */ /* 0x000fe20007ffe0ff */
[----:B------:R-:W-:Y:S01]  /*1cf3a0*/  IMAD.X R95, RZ, RZ, RZ, P1 ;  /* 0x000000ffff5f7224 */ /* 0x000fe200008e06ff */
        /* <DEDUP_REMOVED lines=21> */
[----:B------:R-:W-:Y:S01]  /*1cf500*/  IMAD.WIDE.U32 R108, R133, 0x1, RZ ;  /* 0x00000001856c7825 */ /* 0x000fe200078e00ff */
[----:B------:R-:W-:Y:S02]  /*1cf510*/  IADD3.X R135, P0, PT, RZ, RZ, RZ, P0, !PT ;  /* 0x000000ffff877210 */ /* 0x000fe4000071e4ff */
[----:B------:R-:W-:Y:S01]  /*1cf520*/  IADD3.X RZ, P3, PT, R129, R93, RZ, P3, !PT ;  /* 0x0000005d81ff7210 */ /* 0x000fe20001f7e4ff */
[C---:B------:R-:W-:Y:S01]  /*1cf530*/  IMAD.WIDE.U32 R68, R66.reuse, 0x1, RZ ;  /* 0x0000000142447825 */ /* 0x040fe200078e00ff */
[----:B------:R-:W-:Y:S02]  /*1cf540*/  SHF.L.W.U32.HI R97, R117, 0x1, R114 ;  /* 0x0000000175617819 */ /* 0x000fe40000010e72 */
[----:B------:R-:W-:Y:S01]  /*1cf550*/  IADD3.X R105, P3, PT, R105, R122, RZ, P3, !PT ;  /* 0x0000007a69697210 */ /* 0x000fe20001f7e4ff */
[----:B------:R-:W-:Y:S01]  /*1cf560*/  IMAD.WIDE.U32 R80, P5, R66, -0x7af74000, R108 ;  /* 0x8508c00042507825 */ /* 0x000fe200078a006c */
[----:B------:R-:W-:-:S03]  /*1cf570*/  IADD3.X R97, P2, PT, R97, R92, RZ, P2, !PT ;  /* 0x0000005c61617210 */ /* 0x000fc6000175e4ff */
[----:B------:R-:W-:Y:S01]  /*1cf580*/  IMAD.X R67, RZ, RZ, RZ, P1 ;  /* 0x000000ffff437224 */ /* 0x000fe200008e06ff */
[----:B------:R-:W-:Y:S01]  /*1cf590*/  IADD3.X R109, PT, PT, RZ, RZ, RZ, P5, !PT ;  /* 0x000000ffff6d7210 */ /* 0x000fe20002ffe4ff */
[----:B------:R-:W-:Y:S01]  /*1cf5a0*/  IMAD.IADD R137, R115, 0x1, R64 ;  /* 0x0000000173897824 */ /* 0x000fe200078e0240 */
[----:B------:R-:W-:Y:S01]  /*1cf5b0*/  IADD3 RZ, P1, PT, R126, R68, RZ ;  /* 0x000000447eff7210 */ /* 0x000fe20007f3e0ff */
[----:B------:R-:W-:Y:S01]  /*1cf5c0*/  IMAD.MOV.U32 R108, RZ, RZ, R81 ;  /* 0x000000ffff6c7224 */ /* 0x000fe200078e0051 */
[----:B------:R-:W-:Y:S01]  /*1cf5d0*/  IADD3 R64, P5, PT, R69, R80, RZ ;  /* 0x0000005045407210 */ /* 0x000fe20007fbe0ff */
[----:B------:R-:W-:Y:S01]  /*1cf5e0*/  IMAD.WIDE.U32 R68, R133, 0x30000000, RZ ;  /* 0x3000000085447825 */ /* 0x000fe200078e00ff */
[----:B------:R-:W-:Y:S02]  /*1cf5f0*/  IADD3.X R122, P3, PT, R67, R123, RZ, P3, !PT ;  /* 0x0000007b437a7210 */ /* 0x000fe40001f7e4ff */
[----:B------:R-:W-:Y:S01]  /*1cf600*/  SHF.L.W.U32.HI R67, R114, 0x1, R137 ;  /* 0x0000000172437819 */ /* 0x000fe20000010e89 */
[----:B------:R-:W-:Y:S01]  /*1cf610*/  IMAD.X R95, RZ, RZ, RZ, P0 ;  /* 0x000000ffff5f7224 */ /* 0x000fe200000e06ff */
[----:B------:R-:W-:Y:S01]  /*1cf620*/  IADD3 RZ, P0, PT, R86, R134, RZ ;  /* 0x0000008656ff7210 */ /* 0x000fe20007f1e0ff */
[----:B------:R-:W-:Y:S01]  /*1cf630*/  IMAD.WIDE.U32.X R108, R133, -0x7af74000, R108, P5 ;  /* 0x8508c000856c7825 */ /* 0x000fe200028e046c */
[----:B------:R-:W-:-:S02]  /*1cf640*/  IADD3.X RZ, P1, PT, R83, R64, RZ, P1, !PT ;  /* 0x0000004053ff7210 */ /* 0x000fc40000f3e4ff */
[----:B------:R-:W-:Y:S01]  /*1cf650*/  IADD3.X RZ, P0, PT, R87, R85, RZ, P0, !PT ;  /* 0x0000005557ff7210 */ /* 0x000fe2000071e4ff */
[C---:B------:R-:W-:Y:S01]  /*1cf660*/  IMAD.WIDE.U32 R68, P5, R66.reuse, 0x170b5d44, R68 ;  /* 0x170b5d4442447825 */ /* 0x040fe200078a0044 */
[----:B------:R-:W-:Y:S02]  /*1cf670*/  IADD3.X R72, P2, PT, R67, R72, RZ, P2, !PT ;  /* 0x0000004843487210 */ /* 0x000fe4000175e4ff */
[----:B------:R-:W-:Y:S01]  /*1cf680*/  IADD3.X R135, P0, PT, R135, R148, RZ, P0, !PT ;  /* 0x0000009487877210 */ /* 0x000fe2000071e4ff */
[----:B------:R-:W-:-:S03]  /*1cf690*/  IMAD.WIDE.U32 R80, R66, 0x30000000, RZ ;  /* 0x3000000042507825 */ /* 0x000fc600078e00ff */
[----:B------:R-:W-:Y:S01]  /*1cf6a0*/  IADD3.X R148, P0, PT, R95, R149, RZ, P0, !PT ;  /* 0x000000955f947210 */ /* 0x000fe2000071e4ff */
[----:B------:R-:W-:Y:S01]  /*1cf6b0*/  IMAD.X R113, RZ, RZ, RZ, P5 ;  /* 0x000000ffff717224 */ /* 0x000fe200028e06ff */
[----:B------:R-:W-:Y:S01]  /*1cf6c0*/  IADD3 R141, P5, PT, R68, R81, RZ ;  /* 0x00000051448d7210 */ /* 0x000fe20007fbe0ff */
[----:B------:R-:W-:Y:S01]  /*1cf6d0*/  IMAD.WIDE.U32 R126, R104, 0x17c510ea, R86 ;  /* 0x17c510ea687e7825 */ /* 0x000fe200078e0056 */
[----:B------:R-:W-:Y:S02]  /*1cf6e0*/  IADD3.X R104, P3, PT, R105, R112, RZ, P3, !PT ;  /* 0x0000007069687210 */ /* 0x000fe40001f7e4ff */
[----:B------:R-:W-:Y:S01]  /*1cf6f0*/  IADD3.X R132, P0, PT, R135, R132, RZ, P0, !PT ;  /* 0x0000008487847210 */ /* 0x000fe2000071e4ff */
[----:B------:R-:W-:Y:S01]  /*1cf700*/  IMAD.WIDE.U32 R84, R133, -0x45f6b800, RZ ;  /* 0xba09480085547825 */ /* 0x000fe200078e00ff */
[----:B------:R-:W-:-:S03]  /*1cf710*/  IADD3.X R105, P3, PT, R122, R111, RZ, P3, !PT ;  /* 0x0000006f7a697210 */ /* 0x000fc60001f7e4ff */
[----:B------:R-:W-:Y:S01]  /*1cf720*/  IMAD.MOV.U32 R112, RZ, RZ, R69 ;  /* 0x000000ffff707224 */ /* 0x000fe200078e0045 */
[----:B------:R-:W-:Y:S01]  /*1cf730*/  IADD3.X R69, P3, PT, RZ, RZ, RZ, P3, !PT ;  /* 0x000000ffff457210 */ /* 0x000fe20001f7e4ff */
        /* <DEDUP_REMOVED lines=10> */
[C---:B------:R-:W-:Y:S01]  /*1cf7e0*/  IMAD.WIDE.U32 R92, R133.reuse, 0x6ca1493b, RZ ;  /* 0x6ca1493b855c7825 */ /* 0x040fe200078e00ff */
[----:B------:R-:W-:Y:S02]  /*1cf7f0*/  IADD3.X R125, PT, PT, RZ, RZ, RZ, P5, !PT ;  /* 0x000000ffff7d7210 */ /* 0x000fe40002ffe4ff */
[----:B------:R-:W-:Y:S01]  /*1cf800*/  IADD3 R111, P5, PT, R114, R123, RZ ;  /* 0x0000007b726f7210 */ /* 0x000fe20007fbe0ff */
[----:B------:R-:W-:Y:S02]  /*1cf810*/  IMAD.MOV.U32 R124, RZ, RZ, R115 ;  /* 0x000000ffff7c7224 */ /* 0x000fe400078e0073 */
[----:B------:R-:W-:Y:S01]  /*1cf820*/  IMAD.X R81, RZ, RZ, RZ, P3 ;  /* 0x000000ffff517224 */ /* 0x000fe200018e06ff */
[----:B------:R-:W-:Y:S01]  /*1cf830*/  IADD3 RZ, P3, PT, R104, R94, RZ ;  /* 0x0000005e68ff7210 */ /* 0x000fe20007f7e0ff */
[----:B------:R-:W-:-:S03]  /*1cf840*/  IMAD.WIDE.U32.X R124, R133, 0x1a22d9f3, R124, P5 ;  /* 0x1a22d9f3857c7825 */ /* 0x000fc600028e047c */
[----:B------:R-:W-:Y:S01]  /*1cf850*/  IADD3.X RZ, P3, PT, R105, R75, RZ, P3, !PT ;  /* 0x0000004b69ff7210 */ /* 0x000fe20001f7e4ff */
[----:B------:R-:W-:-:S04]  /*1cf860*/  IMAD.WIDE.U32 R128, R120, -0x45f6b800, R128 ;  /* 0xba09480078807825 */ /* 0x000fc800078e0080 */
[----:B------:R-:W-:-:S04]  /*1cf870*/  IMAD.WIDE.U32 R92, P5, R66, -0x39c4fa40, R92 ;  /* 0xc63b05c0425c7825 */ /* 0x000fc800078a005c */
        /* <DEDUP_REMOVED lines=9> */
[----:B------:R-:W-:-:S04]  /*1cf910*/  IMAD.WIDE.U32 R130, R62, R60, R70 ;  /* 0x0000003c3e827225 */ /* 0x000fc800078e0046 */
[----:B------:R-:W-:-:S04]  /*1cf920*/  IMAD.WIDE.U32.X R116, R133, -0x39c4fa40, R116, P5 ;  /* 0xc63b05c085747825 */ /* 0x000fc800028e0474 */
[----:B------:R-:W-:-:S04]  /*1cf930*/  IMAD.WIDE.U32 R74, P5, R66, 0x1ae3a46, R74 ;  /* 0x01ae3a46424a7825 */ /* 0x000fc800078a004a */
[----:B------:R-:W-:-:S04]  /*1cf940*/  IMAD.WIDE.U32 R70, R66, 0x17c510ea, RZ ;  /* 0x17c510ea42467825 */ /* 0x000fc800078e00ff */
[----:B------:R-:W-:Y:S01]  /*1cf950*/  IMAD.IADD R139, R127, 0x1, R138 ;  /* 0x000000017f8b7824 */ /* 0x000fe200078e028a */
[----:B------:R-:W-:Y:S01]  /*1cf960*/  IADD3.X R127, P3, PT, R69, R100, RZ, P3, !PT ;  /* 0x00000064457f7210 */ /* 0x000fe20001f7e4ff */
[----:B------:R-:W-:Y:S01]  /*1cf970*/  IMAD.IADD R67, R131, 0x1, R82 ;  /* 0x0000000183437824 */ /* 0x000fe200078e0252 */
[----:B------:R-:W-:Y:S01]  /*1cf980*/  MOV R82, R75 ;  /* 0x0000004b00527202 */ /* 0x000fe20000000f00 */
[----:B------:R-:W-:Y:S01]  /*1cf990*/  IMAD.X R83, RZ, RZ, RZ, P5 ;  /* 0x000000ffff537224 */ /* 0x000fe200028e06ff */
[----:B------:R-:W-:Y:S01]  /*1cf9a0*/  IADD3 R64, P5, PT, R74, R71, RZ ;  /* 0x000000474a407210 */ /* 0x000fe20007fbe0ff */
[----:B------:R-:W-:Y:S01]  /*1cf9b0*/  IMAD.WIDE.U32.X R88, R61, R61, R88, P4 ;  /* 0x0000003d3d587225 */ /* 0x000fe200020e0458 */
[----:B------:R-:W-:Y:S02]  /*1cf9c0*/  IADD3.X R100, P3, PT, R81, R101, RZ, P3, !PT ;  /* 0x0000006551647210 */ /* 0x000fe40001f7e4ff */
[----:B------:R-:W-:Y:S01]  /*1cf9d0*/  IADD3 RZ, P4, PT, R128, R80, RZ ;  /* 0x0000005080ff7210 */ /* 0x000fe20007f9e0ff */
[----:B------:R-:W-:Y:S01]  /*1cf9e0*/  IMAD.WIDE.U32.X R82, R133, 0x1ae3a46, R82, P5 ;  /* 0x01ae3a4685527825 */ /* 0x000fe200028e0452 */
[----:B------:R-:W-:-:S02]  /*1cf9f0*/  IADD3.X R126, P5, PT, R127, R126, RZ, P3, !PT ;  /* 0x0000007e7f7e7210 */ /* 0x000fc40001fbe4ff */
[----:B------:R-:W-:Y:S01]  /*1cfa00*/  IADD3.X R129, P3, PT, R108, R87, RZ, P1, !PT ;  /* 0x000000576c817210 */ /* 0x000fe20000f7e4ff */
[----:B------:R-:W-:Y:S01]  /*1cfa10*/  IMAD.WIDE.U32 R104, R120, 0xf5138f, R104 ;  /* 0x00f5138f78687825 */ /* 0x000fe200078e0068 */
[----:B------:R-:W-:Y:S02]  /*1cfa20*/  IADD3.X R127, P1, PT, R100, R139, RZ, P5, !PT ;  /* 0x0000008b647f7210 */ /* 0x000fe40002f3e4ff */
[----:B------:R-:W-:Y:S01]  /*1cfa30*/  IADD3.X R109, P3, PT, RZ, RZ, RZ, P3, !PT ;  /* 0x000000ffff6d7210 */ /* 0x000fe20001f7e4ff */
[----:B------:R-:W-:Y:S01]  /*1cfa40*/  IMAD.IADD R95, R105, 0x1, R78 ;  /* 0x00000001695f7824 */ /* 0x000fe200078e024e */
[----:B------:R-:W-:Y:S02]  /*1cfa50*/  IADD3.X R87, P1, PT, RZ, RZ, RZ, P1, !PT ;  /* 0x000000ffff577210 */ /* 0x000fe40000f3e4ff */
[----:B------:R-:W-:Y:S01]  /*1cfa60*/  IADD3.X R108, P0, PT, R148, R121, RZ, P0, !PT ;  /* 0x00000079946c7210 */ /* 0x000fe2000071e4ff */
[----:B------:R-:W-:Y:S01]  /*1cfa70*/  IMAD.X R69, RZ, RZ, RZ, P3 ;  /* 0x000000ffff457224 */ /* 0x000fe200018e06ff */
        /* <DEDUP_REMOVED lines=18> */
[----:B------:R-:W-:Y:S01]  /*1cfba0*/  IMAD.WIDE.U32 R80, R68, 0x1, RZ ;  /* 0x0000000144507825 */ /* 0x000fe200078e00ff */
[----:B------:R-:W-:-:S02]  /*1cfbb0*/  IADD3 RZ, P0, PT, R108, R86, RZ ;  /* 0x000000566cff7210 */ /* 0x000fc40007f1e0ff */
[----:B------:R-:W-:Y:S01]  /*1cfbc0*/  IADD3.X R86, P1, PT, R87, R100, RZ, P1, !PT ;  /* 0x0000006457567210 */ /* 0x000fe20000f3e4ff */
[----:B------:R-:W-:Y:S01]  /*1cfbd0*/  IMAD.WIDE.U32 R104, R68, 0xf5138f, RZ ;  /* 0x00f5138f44687825 */ /* 0x000fe200078e00ff */
[----:B------:R-:W-:Y:S02]  /*1cfbe0*/  IADD3.X R109, P4, PT, R112, R95, RZ, P4, !PT ;  /* 0x0000005f706d7210 */ /* 0x000fe4000279e4ff */
[----:B------:R-:W-:Y:S01]  /*1cfbf0*/  IADD3.X R87, P1, PT, R90, R99, RZ, P1, !PT ;  /* 0x000000635a577210 */ /* 0x000fe20000f3e4ff */
[----:B------:R-:W-:Y:S01]  /*1cfc00*/  IMAD.IADD R95, R69, 0x1, R75 ;  /* 0x00000001455f7824 */ /* 0x000fe200078e024b */
[----:B------:R-:W-:Y:S02]  /*1cfc10*/  IADD3.X R69, P4, PT, RZ, RZ, RZ, P4, !PT ;  /* 0x000000ffff457210 */ /* 0x000fe4000279e4ff */
[----:B------:R-:W-:Y:S01]  /*1cfc20*/  IADD3.X RZ, P0, PT, R109, R143, RZ, P0, !PT ;  /* 0x0000008f6dff7210 */ /* 0x000fe2000071e4ff */
[----:B------:R-:W-:Y:S01]  /*1cfc30*/  IMAD.WIDE.U32 R90, R95, 0x1, RZ ;  /* 0x000000015f5a7825 */ /* 0x000fe200078e00ff */
[----:B------:R-:W-:-:S02]  /*1cfc40*/  IADD3.X R99, P1, PT, RZ, RZ, RZ, P1, !PT ;  /* 0x000000ffff637210 */ /* 0x000fc40000f3e4ff */
[----:B------:R-:W-:Y:S01]  /*1cfc50*/  IADD3.X R103, P5, PT, RZ, R103, RZ, P5, !PT ;  /* 0x00000067ff677210 */ /* 0x000fe20002fbe4ff */
[----:B------:R-:W-:Y:S01]  /*1cfc60*/  IMAD.X R75, RZ, RZ, RZ, P4 ;  /* 0x000000ffff4b7224 */ /* 0x000fe200020e06ff */
[----:B------:R-:W-:Y:S01]  /*1cfc70*/  IADD3.X R69, P0, PT, R69, R118, RZ, P0, !PT ;  /* 0x0000007645457210 */ /* 0x000fe2000071e4ff */
[----:B------:R-:W-:Y:S01]  /*1cfc80*/  IMAD.WIDE.U32 R108, R66, -0x45f6b800, R108 ;  /* 0xba094800426c7825 */ /* 0x000fe200078e006c */
[----:B------:R-:W-:Y:S02]  /*1cfc90*/  IADD3.X R115, PT, PT, RZ, RZ, RZ, P1, !PT ;  /* 0x000000ffff737210 */ /* 0x000fe40000ffe4ff */
[----:B------:R-:W-:Y:S01]  /*1cfca0*/  IADD3.X R96, PT, PT, RZ, RZ, RZ, P5, P3 ;  /* 0x000000ffff607210 */ /* 0x000fe20002fe64ff */
[----:B------:R-:W-:Y:S01]  /*1cfcb0*/  IMAD.WIDE.U32 R90, P1, R68, -0x7af74000, R90 ;  /* 0x8508c000445a7825 */ /* 0x000fe2000782005a */
[----:B------:R-:W-:Y:S02]  /*1cfcc0*/  IADD3 RZ, P4, PT, R86, R110, RZ ;  /* 0x0000006e56ff7210 */ /* 0x000fe40007f9e0ff */
        /* <DEDUP_REMOVED lines=15> */
[----:B------:R-:W-:-:S02]  /*1cfdc0*/  IADD3 RZ, P0, PT, R80, R122, RZ ;  /* 0x0000007a50ff7210 */ /* 0x000fc40007f1e0ff */
[----:B------:R-:W-:Y:S01]  /*1cfdd0*/  IADD3.X R109, P3, PT, RZ, R78, RZ, P3, !PT ;  /* 0x0000004eff6d7210 */ /* 0x000fe20001f7e4ff */
[----:B------:R-:W-:Y:S01]  /*1cfde0*/  IMAD.X R93, RZ, RZ, RZ, P1 ;  /* 0x000000ffff5d7224 */ /* 0x000fe200008e06ff */
[----:B------:R-:W-:Y:S02]  /*1cfdf0*/  IADD3.X RZ, P0, PT, R81, R111, RZ, P0, !PT ;  /* 0x0000006f51ff7210 */ /* 0x000fe4000071e4ff */
        /* <DEDUP_REMOVED lines=11> */
[----:B------:R-:W-:Y:S02]  /*1cfeb0*/  IADD3.X R124, P0, PT, R93, R125, RZ, P0, !PT ;  /* 0x0000007d5d7c7210 */ /* 0x000fe4000071e4ff */
[----:B------:R-:W-:Y:S01]  /*1cfec0*/  IADD3.X RZ, P1, PT, R109, R91, RZ, P1, !PT ;  /* 0x0000005b6dff7210 */ /* 0x000fe20000f3e4ff */
[----:B------:R-:W-:Y:S01]  /*1cfed0*/  IMAD.WIDE.U32.X R90, R95, 0x170b5d44, R98, P5 ;  /* 0x170b5d445f5a7825 */ /* 0x000fe200028e0462 */
[----:B------:R-:W-:-:S02]  /*1cfee0*/  IADD3.X R76, P4, PT, R76, R103, RZ, P4, !PT ;  /* 0x000000674c4c7210 */ /* 0x000fc4000279e4ff */
[----:B------:R-:W-:Y:S01]  /*1cfef0*/  IADD3.X R69, P3, PT, RZ, RZ, RZ, P3, !PT ;  /* 0x000000ffff457210 */ /* 0x000fe20001f7e4ff */
[----:B------:R-:W-:Y:S01]  /*1cff00*/  IMAD.IADD R103, R87, 0x1, R102 ;  /* 0x0000000157677824 */ /* 0x000fe200078e0266 */
[----:B------:R-:W-:Y:S01]  /*1cff10*/  IADD3.X R86, P0, PT, R75, R86, RZ, P0, !PT ;  /* 0x000000564b567210 */ /* 0x000fe2000071e4ff */
[----:B------:R-:W-:Y:S01]  /*1cff20*/  IMAD.WIDE.U32 R108, R68, 0x30000000, R108 ;  /* 0x30000000446c7825 */ /* 0x000fe200078e006c */
[----:B------:R-:W-:Y:S02]  /*1cff30*/  IADD3.X R69, P1, PT, R69, R90, RZ, P1, !PT ;  /* 0x0000005a45457210 */ /* 0x000fe40000f3e4ff */
[----:B------:R-:W-:Y:S02]  /*1cff40*/  IADD3.X R75, PT, PT, RZ, RZ, RZ, P3, !PT ;  /* 0x000000ffff4b7210 */ /* 0x000fe40001ffe4ff */
        /* <DEDUP_REMOVED lines=9> */
[----:B------:R-:W-:Y:S01]  /*1cffe0*/  IMAD.X R93, RZ, RZ, RZ, P0 ;  /* 0x000000ffff5d7224 */ /* 0x000fe200000e06ff */
[----:B------:R-:W-:Y:S01]  /*1cfff0*/  IADD3.X R115, P4, PT, R115, R96, RZ, P4, !PT ;  /* 0x0000006073737210 */ /* 0x000fe2000279e4ff */
[----:B------:R-:W-:Y:S01]  /*1d0000*/  IMAD.WIDE.U32 R80, P0, R68, 0x1ef3622f, R80 ;  /* 0x1ef3622f44507825 */ /* 0x000fe20007800050 */
[----:B------:R-:W-:-:S02]  /*1d0010*/  IADD3.X RZ, P1, PT, R87, R85, RZ, P1, !PT ;  /* 0x0000005557ff7210 */ /* 0x000fc40000f3e4ff */
[----:B------:R-:W-:Y:S01]  /*1d0020*/  IADD3.X R69, P3, PT, RZ, RZ, RZ, P3, !PT ;  /* 0x000000ffff457210 */ /* 0x000fe20001f7e4ff */
[----:B------:R-:W-:Y:S01]  /*1d0030*/  IMAD.WIDE.U32 R90, R68, -0x45f6b800, RZ ;  /* 0xba094800445a7825 */ /* 0x000fe200078e00ff */
        /* <DEDUP_REMOVED lines=9> */
[----:B------:R-:W-:Y:S01]  /*1d00d0*/  IMAD.X R75, RZ, RZ, RZ, P3 ;  /* 0x000000ffff4b7224 */ /* 0x000fe200018e06ff */
[----:B------:R-:W-:Y:S01]  /*1d00e0*/  SHF.L.W.U32.HI R71, R137, 0x1, R130 ;  /* 0x0000000189477819 */ /* 0x000fe20000010e82 */
[----:B------:R-:W-:Y:S01]  /*1d00f0*/  IMAD.WIDE.U32 R84, P3, R68, 0x1a22d9f3, R84 ;  /* 0x1a22d9f344547825 */ /* 0x000fe20007860054 */
[----:B------:R-:W-:-:S02]  /*1d0100*/  IADD3.X R111, P1, PT, R116, R115, RZ, P1, !PT ;  /* 0x00000073746f7210 */ /* 0x000fc40000f3e4ff */
[----:B------:R-:W-:Y:S01]  /*1d0110*/  SHF.L.W.U32.HI R131, R130, 0x1, R67 ;  /* 0x0000000182837819 */ /* 0x000fe20000010e43 */
[C---:B------:R-:W-:Y:S01]  /*1d0120*/  IMAD.WIDE.U32.X R96, R95.reuse, 0x1ef3622f, R96, P0 ;  /* 0x1ef3622f5f607825 */ /* 0x040fe200000e0460 */
[----:B------:R-:W-:Y:S02]  /*1d0130*/  IADD3 RZ, P0, PT, R102, R90, RZ ;  /* 0x0000005a66ff7210 */ /* 0x000fe40007f1e0ff */
[----:B------:R-:W-:Y:S01]  /*1d0140*/  MOV R106, R85 ;  /* 0x00000055006a7202 */ /* 0x000fe20000000f00 */
[----:B------:R-:W-:Y:S01]  /*1d0150*/  IMAD.X R107, RZ, RZ, RZ, P3 ;  /* 0x000000ffff6b7224 */ /* 0x000fe200018e06ff */
[----:B------:R-:W-:Y:S01]  /*1d0160*/  IADD3 R119, P3, PT, R84, R105, RZ ;  /* 0x0000006954777210 */ /* 0x000fe20007f7e0ff */
        /* <DEDUP_REMOVED lines=9> */
[----:B------:R-:W-:Y:S02]  /*1d0200*/  IMAD.IADD R105, R109, 0x1, R78 ;  /* 0x000000016d697824 */ /* 0x000fe400078e024e */
[----:B------:R-:W-:-:S04]  /*1d0210*/  IMAD.WIDE.U32 R100, R66, 0x6ca1493b, R86 ;  /* 0x6ca1493b42647825 */ /* 0x000fc800078e0056 */
[----:B------:R-:W-:Y:S01]  /*1d0220*/  IMAD.MOV.U32 R78, RZ, RZ, R91 ;  /* 0x000000ffff4e7224 */ /* 0x000fe200078e005b */
[----:B------:R-:W-:Y:S01]  /*1d0230*/  IADD3.X R100, P0, PT, R69, R100, RZ, P0, !PT ;  /* 0x0000006445647210 */ /* 0x000fe2000071e4ff */
[----:B------:R-:W-:-:S04]  /*1d0240*/  IMAD.WIDE.U32 R86, R95, 0x17c510ea, RZ ;  /* 0x17c510ea5f567825 */ /* 0x000fc800078e00ff */
[----:B------:R-:W-:-:S04]  /*1d0250*/  IMAD.WIDE.U32.X R96, R95, -0x39c4fa40, R78, P3 ;  /* 0xc63b05c05f607825 */ /* 0x000fc800018e044e */
[----:B------:R-:W-:-:S04]  /*1d0260*/  IMAD.WIDE.U32 R78, R108, -0x1, RZ ;  /* 0xffffffff6c4e7825 */ /* 0x000fc800078e00ff */
[----:B------:R-:W-:Y:S02]  /*1d0270*/  IMAD R81, R108, -0x7af74001, -R105 ;  /* 0x8508bfff6c517824 */ /* 0x000fe400078e0a69 */
[----:B------:R-:W-:Y:S02]  /*1d0280*/  IMAD.IADD R76, R101, 0x1, R92 ;  /* 0x00000001654c7824 */ /* 0x000fe400078e025c */
[----:B------:R-:W-:-:S03]  /*1d0290*/  IMAD.WIDE.U32 R86, P3, R68, 0x1ae3a46, R86 ;  /* 0x01ae3a4644567825 */ /* 0x000fc60007860056 */
        /* <DEDUP_REMOVED lines=8> */
[----:B------:R-:W-:Y:S01]  /*1d0320*/  IMAD.MOV.U32 R112, RZ, RZ, R87 ;  /* 0x000000ffff707224 */ /* 0x000fe200078e0057 */
[----:B------:R-:W-:Y:S01]  /*1d0330*/  IADD3.X R87, P1, PT, RZ, RZ, RZ, P1, !PT ;  /* 0x000000ffff577210 */ /* 0x000fe20000f3e4ff */
[----:B------:R-:W-:Y:S01]  /*1d0340*/  IMAD.WIDE.U32 R114, R72, 0x1, RZ ;  /* 0x0000000148727825 */ /* 0x000fe200078e00ff */
[----:B------:R-:W-:-:S03]  /*1d0350*/  IADD3.X R79, PT, PT, RZ, RZ, RZ, P0, !PT ;  /* 0x000000ffff4f7210 */ /* 0x000fc600007fe4ff */
        /* <DEDUP_REMOVED lines=8> */
[----:B------:R-:W-:Y:S02]  /*1d03e0*/  IADD3.X R87, P3, PT, R87, R82, RZ, P3, !PT ;  /* 0x0000005257577210 */ /* 0x000fe40001f7e4ff */
[----:B------:R-:W-:Y:S01]  /*1d03f0*/  IADD3.X R64, P5, PT, RZ, R64, RZ, P5, !PT ;  /* 0x00000040ff407210 */ /* 0x000fe20002fbe4ff */
[----:B------:R-:W-:-:S04]  /*1d0400*/  IMAD.WIDE.U32 R102, R68, -0x45f6b800, R102 ;  /* 0xba09480044667825 */ /* 0x000fc800078e0066 */
[----:B------:R-:W-:Y:S01]  /*1d0410*/  IMAD.X R81, RZ, RZ, RZ, P1 ;  /* 0x000000ffff517224 */ /* 0x000fe200008e06ff */
[----:B------:R-:W-:Y:S01]  /*1d0420*/  IADD3 R112, P1, PT, R113, R114, RZ ;  /* 0x0000007271707210 */ /* 0x000fe20007f3e0ff */
[----:B------:R-:W-:Y:S02]  /*1d0430*/  IMAD.IADD R85, R103, 0x1, R80 ;  /* 0x0000000167557824 */ /* 0x000fe400078e0250 */
[----:B------:R-:W-:Y:S01]  /*1d0440*/  IMAD.MOV.U32 R80, RZ, RZ, R115 ;  /* 0x000000ffff507224 */ /* 0x000fe200078e0073 */
[----:B------:R-:W-:Y:S01]  /*1d0450*/  IADD3.X RZ, P0, PT, R105, R112, RZ, P0, !PT ;  /* 0x0000007069ff7210 */ /* 0x000fe2000071e4ff */
[----:B------:R-:W-:Y:S01]  /*1d0460*/  IMAD.WIDE.U32 R110, R66, 0x17c510ea, R110 ;  /* 0x17c510ea426e7825 */ /* 0x000fe200078e006e */
[----:B------:R-:W-:-:S03]  /*1d0470*/  IADD3.X R66, P3, PT, R69, R83, RZ, P3, !PT ;  /* 0x0000005345427210 */ /* 0x000fc60001f7e4ff */
[----:B------:R-:W-:Y:S01]  /*1d0480*/  IMAD.WIDE.U32.X R80, R72, -0x7af74000, R80, P1 ;  /* 0x8508c00048507825 */ /* 0x000fe200008e0450 */
[----:B------:R-:W-:Y:S02]  /*1d0490*/  IADD3 RZ, P1, PT, R100, R104, RZ ;  /* 0x0000006864ff7210 */ /* 0x000fe40007f3e0ff */
[----:B------:R-:W-:Y:S01]  /*1d04a0*/  IADD3.X R87, P3, PT, R87, R64, RZ, P3, !PT ;  /* 0x0000004057577210 */ /* 0x000fe20001f7e4ff */
[----:B------:R-:W-:Y:S01]  /*1d04b0*/  IMAD.WIDE.U32 R82, R72, 0x30000000, RZ ;  /* 0x3000000048527825 */ /* 0x000fe200078e00ff */
[----:B------:R-:W-:Y:S02]  /*1d04c0*/  IADD3.X RZ, P1, PT, R101, R119, RZ, P1, !PT ;  /* 0x0000007765ff7210 */ /* 0x000fe40000f3e4ff */
[----:B------:R-:W-:Y:S01]  /*1d04d0*/  IADD3.X R69, P0, PT, RZ, R80, RZ, P0, !PT ;  /* 0x00000050ff457210 */ /* 0x000fe2000071e4ff */
[----:B------:R-:W-:Y:S01]  /*1d04e0*/  IMAD.IADD R91, R111, 0x1, R74 ;  /* 0x000000016f5b7824 */ /* 0x000fe200078e024a */
[----:B------:R-:W-:Y:S01]  /*1d04f0*/  IADD3.X R103, P1, PT, R75, R106, RZ, P1, !PT ;  /* 0x0000006a4b677210 */ /* 0x000fe20000f3e4ff */
[----:B------:R-:W-:Y:S01]  /*1d0500*/  IMAD.WIDE.U32 R100, R68, 0xf5138f, R100 ;  /* 0x00f5138f44647825 */ /* 0x000fe200078e0064 */
[----:B------:R-:W-:-:S02]  /*1d0510*/  IADD3.X R64, P0, PT, RZ, R81, RZ, P0, !PT ;  /* 0x00000051ff407210 */ /* 0x000fc4000071e4ff */
[----:B------:R-:W-:Y:S01]  /*1d0520*/  IADD3.X R106, P1, PT, R79, R107, RZ, P1, !PT ;  /* 0x0000006b4f6a7210 */ /* 0x000fe20000f3e4ff */
[C---:B------:R-:W-:Y:S01]  /*1d0530*/  IMAD.WIDE.U32 R80, R78.reuse, 0x30000000, RZ ;  /* 0x300000004e507825 */ /* 0x040fe200078e00ff */
[----:B------:R-:W-:Y:S02]  /*1d0540*/  IADD3.X R70, P0, PT, R69, R102, RZ, P0, !PT ;  /* 0x0000006645467210 */ /* 0x000fe4000071e4ff */
[----:B------:R-:W-:Y:S02]  /*1d0550*/  IADD3.X R102, P1, PT, R103, R110, RZ, P1, !PT ;  /* 0x0000006e67667210 */ /* 0x000fe40000f3e4ff */
[----:B------:R-:W-:Y:S01]  /*1d0560*/  IADD3.X R79, PT, PT, RZ, RZ, RZ, P5, P4 ;  /* 0x000000ffff4f7210 */ /* 0x000fe20002fe84ff */
        /* <DEDUP_REMOVED lines=8> */
[----:B------:R-:W-:-:S02]  /*1d05f0*/  IADD3 RZ, P4, PT, R70, R80, RZ ;  /* 0x0000005046ff7210 */ /* 0x000fc40007f9e0ff */
[----:B------:R-:W-:Y:S01]  /*1d0600*/  IADD3.X R71, P0, PT, R64, R85, RZ, P0, !PT ;  /* 0x0000005540477210 */ /* 0x000fe2000071e4ff */
[----:B------:R-:W-:-:S03]  /*1d0610*/  IMAD.WIDE.U32.X R80, R72, 0x170b5d44, R82, P5 ;  /* 0x170b5d4448507825 */ /* 0x000fc600028e0452 */
[----:B------:R-:W-:Y:S01]  /*1d0620*/  IADD3.X RZ, P4, PT, R71, R69, RZ, P4, !PT ;  /* 0x0000004547ff7210 */ /* 0x000fe2000279e4ff */
[----:B------:R-:W-:Y:S01]  /*1d0630*/  IMAD.X R75, RZ, RZ, RZ, P1 ;  /* 0x000000ffff4b7224 */ /* 0x000fe200008e06ff */
[----:B------:R-:W-:Y:S01]  /*1d0640*/  IADD3.X R85, P5, PT, RZ, RZ, RZ, P0, !PT ;  /* 0x000000ffff557210 */ /* 0x000fe200007be4ff */
[----:B------:R-:W-:Y:S01]  /*1d0650*/  IMAD.WIDE.U32 R82, R72, -0x45f6b800, RZ ;  /* 0xba09480048527825 */ /* 0x000fe200078e00ff */
[----:B------:R-:W-:Y:S02]  /*1d0660*/  IADD3 RZ, P1, PT, R102, R98, RZ ;  /* 0x0000006266ff7210 */ /* 0x000fe40007f3e0ff */
[----:B------:R-:W-:Y:S01]  /*1d0670*/  IADD3.X R85, P4, PT, R85, R80, RZ, P4, !PT ;  /* 0x0000005055557210 */ /* 0x000fe2000279e4ff */
[----:B------:R-:W-:Y:S01]  /*1d0680*/  IMAD.IADD R91, R89, 0x1, R90 ;  /* 0x00000001595b7824 */ /* 0x000fe200078e025a */
[----:B------:R-:W-:Y:S02]  /*1d0690*/  IADD3.X R69, PT, PT, RZ, RZ, RZ, P5, !PT ;  /* 0x000000ffff457210 */ /* 0x000fe40002ffe4ff */
[----:B------:R-:W-:-:S02]  /*1d06a0*/  IADD3.X RZ, P5, PT, R103, R99, RZ, P1, !PT ;  /* 0x0000006367ff7210 */ /* 0x000fc40000fbe4ff */
        /* <DEDUP_REMOVED lines=29> */
[----:B------:R-:W-:Y:S01]  /*1d0880*/  MOV R98, R83 ;  /* 0x0000005300627202 */ /* 0x000fe20000000f00 */
[----:B------:R-:W-:Y:S01]  /*1d0890*/  IMAD.WIDE.U32 R84, R78, -0x45f6b800, R84 ;  /* 0xba0948004e547825 */ /* 0x000fe200078e0054 */
[----:B------:R-:W-:Y:S02]  /*1d08a0*/  IADD3.X R88, P5, PT, R69, R88, RZ, P5, !PT ;  /* 0x0000005845587210 */ /* 0x000fe40002fbe4ff */
[----:B------:R-:W-:Y:S01]  /*1d08b0*/  IADD3 RZ, P1, PT, R96, R92, RZ ;  /* 0x0000005c60ff7210 */ /* 0x000fe20007f3e0ff */
[----:B------:R-:W-:Y:S01]  /*1d08c0*/  IMAD.WIDE.U32.X R98, R72, 0x1a22d9f3, R98, P4 ;  /* 0x1a22d9f348627825 */ /* 0x000fe200020e0462 */
[----:B------:R-:W-:-:S02]  /*1d08d0*/  IADD3 RZ, P4, PT, R88, R100, RZ ;  /* 0x0000006458ff7210 */ /* 0x000fc40007f9e0ff */
[----:B------:R-:W-:Y:S01]  /*1d08e0*/  IADD3.X R89, P5, PT, R64, R91, RZ, P5, !PT ;  /* 0x0000005b40597210 */ /* 0x000fe20002fbe4ff */
[----:B------:R-:W-:Y:S01]  /*1d08f0*/  IMAD.WIDE.U32 R90, R63, R62, RZ ;  /* 0x0000003e3f5a7225 */ /* 0x000fe200078e00ff */
        /* <DEDUP_REMOVED lines=8> */
[----:B------:R-:W-:Y:S01]  /*1d0980*/  IMAD.X R98, RZ, RZ, RZ, P5 ;  /* 0x000000ffff627224 */ /* 0x000fe200028e06ff */
[----:B------:R-:W-:Y:S01]  /*1d0990*/  IADD3.X R81, P3, PT, RZ, RZ, RZ, P3, !PT ;  /* 0x000000ffff517210 */ /* 0x000fe20001f7e4ff */
[----:B------:R-:W-:-:S03]  /*1d09a0*/  IMAD.WIDE.U32 R90, P5, R62, R63, R90 ;  /* 0x0000003f3e5a7225 */ /* 0x000fc600078a005a */
        /* <DEDUP_REMOVED lines=25> */
[----:B------:R-:W-:Y:S02]  /*1d0b40*/  IADD3.X R94, P0, PT, R69, R94, RZ, P0, !PT ;  /* 0x0000005e455e7210 */ /* 0x000fe4000071e4ff */
[----:B------:R-:W-:Y:S01]  /*1d0b50*/  IADD3.X R64, P1, PT, R76, R83, RZ, P1, !PT ;  /* 0x000000534c407210 */ /* 0x000fe20000f3e4ff */
[----:B------:R-:W-:Y:S01]  /*1d0b60*/  IMAD.X R69, RZ, RZ, RZ, P4 ;  /* 0x000000ffff457224 */ /* 0x000fe200020e06ff */
[----:B------:R-:W-:Y:S01]  /*1d0b70*/  MOV R98, R93 ;  /* 0x0000005d00627202 */ /* 0x000fe20000000f00 */
        /* <DEDUP_REMOVED lines=12> */
[----:B------:R-:W-:-:S03]  /*1d0c40*/  IMAD.WIDE.U32.X R86, R63, R63, R86, P5 ;  /* 0x0000003f3f567225 */ /* 0x000fc600028e0456 */
[----:B------:R-:W-:Y:S01]  /*1d0c50*/  IADD3.X RZ, P3, PT, R95, R69, RZ, P3, !PT ;  /* 0x000000455fff7210 */ /* 0x000fe20001f7e4ff */
[----:B------:R-:W-:Y:S01]  /*1d0c60*/  IMAD.WIDE.U32 R90, R78, 0x30000000, R70 ;  /* 0x300000004e5a7825 */ /* 0x000fe200078e0046 */
[----:B------:R-:W-:-:S03]  /*1d0c70*/  IADD3.X R69, P0, PT, RZ, RZ, RZ, P0, !PT ;  /* 0x000000ffff457210 */ /* 0x000fc6000071e4ff */
[C---:B------:R-:W-:Y:S01]  /*1d0c80*/  IMAD.WIDE.U32 R88, R78.reuse, 0xf5138f, R88 ;  /* 0x00f5138f4e587825 */ /* 0x040fe200078e0058 */
[----:B------:R-:W-:Y:S02]  /*1d0c90*/  IADD3.X R0, P3, PT, R69, R98, RZ, P3, !PT ;  /* 0x0000006245007210 */ /* 0x000fe40001f7e4ff */
[----:B------:R-:W-:Y:S01]  /*1d0ca0*/  IADD3.X R69, P1, PT, RZ, RZ, RZ, P1, !PT ;  /* 0x000000ffff457210 */ /* 0x000fe20000f3e4ff */
[----:B------:R-:W-:Y:S02]  /*1d0cb0*/  IMAD.X R98, RZ, RZ, RZ, P0 ;  /* 0x000000ffff627224 */ /* 0x000fe400000e06ff */
[----:B------:R-:W-:-:S03]  /*1d0cc0*/  IMAD.WIDE.U32 R80, R78, 0x6ca1493b, R66 ;  /* 0x6ca1493b4e507825 */ /* 0x000fc600078e0042 */
[----:B------:R-:W-:Y:S01]  /*1d0cd0*/  IADD3.X R98, P0, PT, R98, R99, RZ, P3, !PT ;  /* 0x0000006362627210 */ /* 0x000fe20001f1e4ff */
[----:B------:R-:W-:-:S03]  /*1d0ce0*/  IMAD.WIDE.U32 R78, R78, 0x17c510ea, R94 ;  /* 0x17c510ea4e4e7825 */ /* 0x000fc600078e005e */
[----:B------:R-:W-:Y:S01]  /*1d0cf0*/  IADD3.X R0, P4, P0, R0, RZ, R69, P0, P4 ;  /* 0x000000ff00007210 */ /* 0x000fe20000088445 */
[----:B------:R-:W-:Y:S01]  /*1d0d00*/  IMAD.IADD R83, R91, 0x1, R74 ;  /* 0x000000015b537824 */ /* 0x000fe200078e024a */
[----:B------:R-:W-:Y:S01]  /*1d0d10*/  LEA.HI.X R69, P2, R65, R86, RZ, 0x1, P2 ;  /* 0x0000005641457211 */ /* 0x000fe20001050cff */
[----:B------:R-:W-:Y:S01]  /*1d0d20*/  IMAD.X R65, RZ, RZ, RZ, P1 ;  /* 0x000000ffff417224 */ /* 0x000fe200008e06ff */
[----:B------:R-:W-:Y:S01]  /*1d0d30*/  IADD3 R92, PT, PT, R79, R92, RZ ;  /* 0x0000005c4f5c7210 */ /* 0x000fe20007ffe0ff */
[----:B------:R-:W-:Y:S02]  /*1d0d40*/  IMAD.IADD R82, R89, 0x1, R82 ;  /* 0x0000000159527824 */ /* 0x000fe400078e0252 */
[----:B------:R-:W-:Y:S01]  /*1d0d50*/  IMAD.MOV.U32 R64, RZ, RZ, R90 ;  /* 0x000000ffff407224 */ /* 0x000fe200078e005a */
[----:B------:R-:W-:Y:S01]  /*1d0d60*/  IADD3.X R65, PT, PT, R98, RZ, R65, P4, P0 ;  /* 0x000000ff62417210 */ /* 0x000fe200027e0441 */
[----:B------:R-:W-:Y:S01]  /*1d0d70*/  IMAD.MOV.U32 R66, RZ, RZ, R84 ;  /* 0x000000ffff427224 */ /* 0x000fe200078e0054 */
        /* <DEDUP_REMOVED lines=91> */
.L_x_1571:
[----:B------:R-:W-:Y:S05]  /*1d1330*/  BSYNC.RELIABLE B3 ;  /* 0x0000000000037941 */ /* 0x000fea0003800100 */
.L_x_1570:
        /* <DEDUP_REMOVED lines=12> */
.L_x_1569:
[----:B------:R-:W-:Y:S05]  /*1d1400*/  BSYNC.RECONVERGENT B2 ;  /* 0x0000000000027941 */ /* 0x000fea0003800200 */
.L_x_1568:
        /* <DEDUP_REMOVED lines=91> */
.L_x_1575:
[----:B------:R-:W-:Y:S05]  /*1d19c0*/  BSYNC.RELIABLE B3 ;  /* 0x0000000000037941 */ /* 0x000fea0003800100 */
.L_x_1574:
        /* <DEDUP_REMOVED lines=12> */
.L_x_1573:
[----:B------:R-:W-:Y:S05]  /*1d1a90*/  BSYNC.RECONVERGENT B2 ;  /* 0x0000000000027941 */ /* 0x000fea0003800200 */
.L_x_1572:
        /* <DEDUP_REMOVED lines=91> */
.L_x_1579:
[----:B------:R-:W-:Y:S05]  /*1d2050*/  BSYNC.RELIABLE B3 ;  /* 0x0000000000037941 */ /* 0x000fea0003800100 */
.L_x_1578:
        /* <DEDUP_REMOVED lines=12> */
.L_x_1577:
[----:B------:R-:W-:Y:S05]  /*1d2120*/  BSYNC.RECONVERGENT B2 ;  /* 0x0000000000027941 */ /* 0x000fea0003800200 */
.L_x_1576:
[C---:B------:R-:W-:Y:S01]  /*1d2130*/  IMAD.WIDE.U32 R78, R53.reuse, R228, RZ ;  /* 0x000000e4354e7225 */ /* 0x040fe200078e00ff */
[----:B------:R-:W-:Y:S03]  /*1d2140*/  BSSY.RECONVERGENT B2, `(.L_x_1580) ;  /* 0x00004fd000027945 */ /* 0x000fe60003800200 */
[----:B------:R-:W-:-:S04]  /*1d2150*/  IMAD.WIDE.U32 R88, R53, R226, RZ ;  /* 0x000000e235587225 */ /* 0x000fc800078e00ff */
[----:B------:R-:W-:-:S04]  /*1d2160*/  IMAD.WIDE.U32 R84, R53, R229, RZ ;  /* 0x000000e535547225 */ /* 0x000fc800078e00ff */
[----:B------:R-:W-:-:S04]  /*1d2170*/  IMAD.WIDE.U32 R82, P0, R186, R52, R78 ;  /* 0x00000034ba527225 */ /* 0x000fc8000780004e */
[----:B------:R-:W-:Y:S01]  /*1d2180*/  IMAD.WIDE.U32 R78, R52, R228, RZ ;  /* 0x000000e4344e7225 */ /* 0x000fe200078e00ff */
[----:B------:R-:W-:-:S03]  /*1d2190*/  MOV R80, R83 ;  /* 0x0000005300507202 */ /* 0x000fc60000000f00 */
[----:B------:R-:W-:Y:S01]  /*1d21a0*/  IMAD.X R81, RZ, RZ, RZ, P0 ;  /* 0x000000ffff517224 */ /* 0x000fe200000e06ff */
[----:B------:R-:W-:Y:S01]  /*1d21b0*/  IADD3 R112, P1, PT, R79, R82, RZ ;  /* 0x000000524f707210 */ /* 0x000fe20007f3e0ff */
[----:B------:R-:W-:-:S04]  /*1d21c0*/  IMAD.WIDE.U32 R86, R53, R230, RZ ;  /* 0x000000e635567225 */ /* 0x000fc800078e00ff */
[----:B------:R-:W-:-:S04]  /*1d21d0*/  IMAD.WIDE.U32 R88, P2, R164, R52, R88 ;  /* 0x00000034a4587225 */ /* 0x000fc80007840058 */
[----:B------:R-:W-:-:S04]  /*1d21e0*/  IMAD.WIDE.U32 R84, P0, R137, R52, R84 ;  /* 0x0000003489547225 */ /* 0x000fc80007800054 */
[----:B------:R-:W-:-:S04]  /*1d21f0*/  IMAD.WIDE.U32 R128, R52, R229, RZ ;  /* 0x000000e534807225 */ /* 0x000fc800078e00ff */
[----:B------:R-:W-:Y:S01]  /*1d2200*/  IMAD.X R143, RZ, RZ, RZ, P2 ;  /* 0x000000ffff8f7224 */ /* 0x000fe200010e06ff */
[----:B------:R-:W-:Y:S01]  /*1d2210*/  IADD3 RZ, P2, PT, RZ, R78, RZ ;  /* 0x0000004effff7210 */ /* 0x000fe20007f5e0ff */
[----:B------:R-:W-:Y:S01]  /*1d2220*/  IMAD.X R151, RZ, RZ, RZ, P0 ;  /* 0x000000ffff977224 */ /* 0x000fe200000e06ff */
[----:B------:R-:W-:Y:S01]  /*1d2230*/  IADD3 R126, P5, PT, R129, R84, RZ ;  /* 0x00000054817e7210 */ /* 0x000fe20007fbe0ff */
[----:B------:R-:W-:Y:S01]  /*1d2240*/  IMAD.WIDE.U32 R96, R52, R226, RZ ;  /* 0x000000e234607225 */ /* 0x000fe200078e00ff */
[----:B------:R-:W-:-:S03]  /*1d2250*/  IADD3.X RZ, P2, PT, RZ, R112, RZ, P2, !PT ;  /* 0x00000070ffff7210 */ /* 0x000fc6000175e4ff */
[----:B------:R-:W-:Y:S01]  /*1d2260*/  IMAD.WIDE.U32 R98, R52, R230, RZ ;  /* 0x000000e634627225 */ /* 0x000fe200078e00ff */
[----:B------:R-:W-:-:S03]  /*1d2270*/  IADD3 R108, P3, PT, R97, R88, RZ ;  /* 0x00000058616c7210 */ /* 0x000fc60007f7e0ff */
[----:B------:R-:W-:-:S04]  /*1d2280*/  IMAD.WIDE.U32 R86, P0, R231, R52, R86 ;  /* 0x00000034e7567225 */ /* 0x000fc80007800056 */
[----:B------:R-:W-:Y:S01]  /*1d2290*/  IMAD.WIDE.U32 R118, R53, R210, RZ ;  /* 0x000000d235767225 */ /* 0x000fe200078e00ff */
[----:B------:R-:W-:-:S03]  /*1d22a0*/  IADD3 R155, P4, PT, R99, R86, RZ ;  /* 0x00000056639b7210 */ /* 0x000fc60007f9e0ff */
[----:B------:R-:W-:Y:S02]  /*1d22b0*/  IMAD.MOV.U32 R150, RZ, RZ, R85 ;  /* 0x000000ffff967224 */ /* 0x000fe400078e0055 */
[----:B------:R-:W-:-:S04]  /*1d22c0*/  IMAD.WIDE.U32.X R80, R186, R53, R80, P1 ;  /* 0x00000035ba507225 */ /* 0x000fc800008e0450 */
[----:B------:R-:W-:Y:S01]  /*1d22d0*/  IMAD.WIDE.U32 R132, R78, -0x1, RZ ;  /* 0xffffffff4e847825 */ /* 0x000fe200078e00ff */
[----:B------:R-:W-:-:S03]  /*1d22e0*/  IADD3.X R129, P2, PT, RZ, R80, RZ, P2, !PT ;  /* 0x00000050ff817210 */ /* 0x000fc6000175e4ff */
[----:B------:R-:W-:Y:S01]  /*1d22f0*/  IMAD.MOV.U32 R142, RZ, RZ, R89 ;  /* 0x000000ffff8e7224 */ /* 0x000fe200078e0059 */
[----:B------:R-:W-:Y:S01]  /*1d2300*/  IADD3.X R127, P2, PT, RZ, R81, RZ, P2, !PT ;  /* 0x00000051ff7f7210 */ /* 0x000fe2000175e4ff */
[----:B------:R-:W-:Y:S02]  /*1d2310*/  IMAD R157, R78, -0x7af74001, -R112 ;  /* 0x8508bfff4e9d7824 */ /* 0x000fe400078e0a70 */
[----:B------:R-:W-:Y:S01]  /*1d2320*/  IMAD.WIDE.U32 R88, R53, R177, RZ ;  /* 0x000000b135587225 */ /* 0x000fe200078e00ff */
[----:B------:R-:W-:-:S03]  /*1d2330*/  IADD3.X R128, P2, PT, R129, R128, RZ, P2, !PT ;  /* 0x0000008081807210 */ /* 0x000fc6000175e4ff */
[----:B------:R-:W-:Y:S01]  /*1d2340*/  IMAD.WIDE.U32 R122, R55, R228, RZ ;  /* 0x000000e4377a7225 */ /* 0x000fe200078e00ff */
[----:B------:R-:W-:-:S03]  /*1d2350*/  IADD3.X R129, P2, PT, R127, R126, RZ, P2, !PT ;  /* 0x0000007e7f817210 */ /* 0x000fc6000175e4ff */
[----:B------:R-:W-:Y:S02]  /*1d2360*/  IMAD.X R145, RZ, RZ, RZ, P0 ;  /* 0x000000ffff917224 */ /* 0x000fe400000e06ff */
[----:B------:R-:W-:Y:S02]  /*1d2370*/  IMAD.MOV.U32 R144, RZ, RZ, R87 ;  /* 0x000000ffff907224 */ /* 0x000fe400078e0057 */
[----:B------:R-:W-:-:S04]  /*1d2380*/  IMAD.WIDE.U32.X R150, R137, R53, R150, P5 ;  /* 0x0000003589967225 */ /* 0x000fc800028e0496 */
[----:B------:R-:W-:-:S04]  /*1d2390*/  IMAD.WIDE.U32 R110, R55, R230, RZ ;  /* 0x000000e6376e7225 */ /* 0x000fc800078e00ff */
[----:B------:R-:W-:-:S04]  /*1d23a0*/  IMAD.WIDE.U32 R118, P5, R199, R52, R118 ;  /* 0x00000034c7767225 */ /* 0x000fc800078a0076 */
[----:B------:R-:W-:Y:S01]  /*1d23b0*/  IMAD.IADD R157, R133, 0x1, R157 ;  /* 0x00000001859d7824 */ /* 0x000fe200078e029d */
[----:B------:R-:W-:Y:S01]  /*1d23c0*/  IADD3.X R131, PT, PT, RZ, RZ, RZ, P5, !PT ;  /* 0x000000ffff837210 */ /* 0x000fe20002ffe4ff */
[----:B------:R-:W-:-:S04]  /*1d23d0*/  IMAD.WIDE.U32.X R144, R231, R53, R144, P4 ;  /* 0x00000035e7907225 */ /* 0x000fc800020e0490 */
[----:B------:R-:W-:-:S04]  /*1d23e0*/  IMAD.WIDE.U32 R86, R52, R177, RZ ;  /* 0x000000b134567225 */ /* 0x000fc800078e00ff */
[----:B------:R-:W-:-:S04]  /*1d23f0*/  IMAD.WIDE.U32 R88, P1, R227, R52, R88 ;  /* 0x00000034e3587225 */ /* 0x000fc80007820058 */
[----:B------:R-:W-:-:S04]  /*1d2400*/  IMAD.WIDE.U32 R122, P4, R186, R54, R122 ;  /* 0x00000036ba7a7225 */ /* 0x000fc8000788007a */
[----:B------:R-:W-:-:S04]  /*1d2410*/  IMAD.WIDE.U32 R82, R157, 0x1, RZ ;  /* 0x000000019d527825 */ /* 0x000fc800078e00ff */
[----:B------:R-:W-:-:S04]  /*1d2420*/  IMAD.WIDE.U32 R80, R57, R229, RZ ;  /* 0x000000e539507225 */ /* 0x000fc800078e00ff */
[----:B------:R-:W-:-:S04]  /*1d2430*/  IMAD.WIDE.U32 R84, R132, 0x1, RZ ;  /* 0x0000000184547825 */ /* 0x000fc800078e00ff */
[----:B------:R-:W-:Y:S01]  /*1d2440*/  IMAD.WIDE.U32 R110, P5, R231, R54, R110 ;  /* 0x00000036e76e7225 */ /* 0x000fe200078a006e */
[----:B------:R-:W-:-:S03]  /*1d2450*/  IADD3 RZ, P0, PT, R78, R84, RZ ;  /* 0x000000544eff7210 */ /* 0x000fc60007f1e0ff */
[----:B------:R-:W-:-:S04]  /*1d2460*/  IMAD.WIDE.U32 R120, R55, R229, RZ ;  /* 0x000000e537787225 */ /* 0x000fc800078e00ff */
[----:B------:R-:W-:Y:S01]  /*1d2470*/  IMAD.X R115, RZ, RZ, RZ, P4 ;  /* 0x000000ffff737224 */ /* 0x000fe200020e06ff */
[----:B------:R-:W-:Y:S01]  /*1d2480*/  IADD3 R154, P4, PT, R87, R88, RZ ;  /* 0x00000058579a7210 */ /* 0x000fe20007f9e0ff */
[----:B------:R-:W-:Y:S02]  /*1d2490*/  IMAD.MOV.U32 R140, RZ, RZ, R89 ;  /* 0x000000ffff8c7224 */ /* 0x000fe400078e0059 */
[----:B------:R-:W-:Y:S02]  /*1d24a0*/  IMAD.X R109, RZ, RZ, RZ, P5 ;  /* 0x000000ffff6d7224 */ /* 0x000fe400028e06ff */
[----:B------:R-:W-:-:S04]  /*1d24b0*/  IMAD.WIDE.U32 R88, R57, R228, RZ ;  /* 0x000000e439587225 */ /* 0x000fc800078e00ff */
[----:B------:R-:W-:-:S04]  /*1d24c0*/  IMAD.WIDE.U32.X R142, R164, R53, R142, P3 ;  /* 0x00000035a48e7225 */ /* 0x000fc800018e048e */
[----:B------:R-:W-:-:S04]  /*1d24d0*/  IMAD.WIDE.U32 R102, R157, 0x30000000, RZ ;  /* 0x300000009d667825 */ /* 0x000fc800078e00ff */
[----:B------:R-:W-:-:S04]  /*1d24e0*/  IMAD.WIDE.U32 R82, P5, R132, -0x7af74000, R82 ;  /* 0x8508c00084527825 */ /* 0x000fc800078a0052 */
[----:B------:R-:W-:Y:S01]  /*1d24f0*/  IMAD.WIDE.U32 R80, P3, R137, R56, R80 ;  /* 0x0000003889507225 */ /* 0x000fe20007860050 */
[----:B------:R-:W-:-:S03]  /*1d2500*/  MOV R104, R83 ;  /* 0x0000005300687202 */ /* 0x000fc60000000f00 */
[----:B------:R-:W-:-:S04]  /*1d2510*/  IMAD.WIDE.U32 R78, R55, R226, RZ ;  /* 0x000000e2374e7225 */ /* 0x000fc800078e00ff */
[----:B------:R-:W-:Y:S02]  /*1d2520*/  IMAD.X R141, RZ, RZ, RZ, P1 ;  /* 0x000000ffff8d7224 */ /* 0x000fe400008e06ff */
[----:B------:R-:W-:-:S04]  /*1d2530*/  IMAD.WIDE.U32 R120, P1, R137, R54, R120 ;  /* 0x0000003689787225 */ /* 0x000fc80007820078 */
[----:B------:R-:W-:Y:S02]  /*1d2540*/  IMAD.X R105, RZ, RZ, RZ, P5 ;  /* 0x000000ffff697224 */ /* 0x000fe400028e06ff */
[----:B------:R-:W-:Y:S02]  /*1d2550*/  IMAD.X R99, RZ, RZ, RZ, P3 ;  /* 0x000000ffff637224 */ /* 0x000fe400018e06ff */
[----:B------:R-:W-:-:S04]  /*1d2560*/  IMAD.WIDE.U32 R88, P5, R186, R56, R88 ;  /* 0x00000038ba587225 */ /* 0x000fc800078a0058 */
[----:B------:R-:W-:-:S04]  /*1d2570*/  IMAD.WIDE.U32 R116, R54, R228, RZ ;  /* 0x000000e436747225 */ /* 0x000fc800078e00ff */
[----:B------:R-:W-:-:S04]  /*1d2580*/  IMAD.WIDE.U32 R100, R132, 0x30000000, RZ ;  /* 0x3000000084647825 */ /* 0x000fc800078e00ff */
[----:B------:R-:W-:-:S04]  /*1d2590*/  IMAD.WIDE.U32 R102, P3, R132, 0x170b5d44, R102 ;  /* 0x170b5d4484667825 */ /* 0x000fc80007860066 */
[----:B------:R-:W-:Y:S02]  /*1d25a0*/  IMAD.X R113, RZ, RZ, RZ, P1 ;  /* 0x000000ffff717224 */ /* 0x000fe400008e06ff */
[----:B------:R-:W-:-:S04]  /*1d25b0*/  IMAD.WIDE.U32 R78, P1, R164, R54, R78 ;  /* 0x00000036a44e7225 */ /* 0x000fc8000782004e */
[----:B------:R-:W-:Y:S01]  /*1d25c0*/  IMAD.X R97, RZ, RZ, RZ, P5 ;  /* 0x000000ffff617224 */ /* 0x000fe200028e06ff */
[----:B------:R-:W-:Y:S01]  /*1d25d0*/  IADD3 R153, P5, PT, R122, R117, RZ ;  /* 0x000000757a997210 */ /* 0x000fe20007fbe0ff */
[----:B------:R-:W-:Y:S02]  /*1d25e0*/  IMAD.MOV.U32 R114, RZ, RZ, R123 ;  /* 0x000000ffff727224 */ /* 0x000fe400078e007b */
[----:B------:R-:W-:Y:S01]  /*1d25f0*/  IMAD.X R107, RZ, RZ, RZ, P3 ;  /* 0x000000ffff6b7224 */ /* 0x000fe200018e06ff */
[----:B------:R-:W-:Y:S01]  /*1d2600*/  IADD3 R123, P3, PT, R102, R101, RZ ;  /* 0x00000065667b7210 */ /* 0x000fe20007f7e0ff */
[----:B------:R-:W-:-:S04]  /*1d2610*/  IMAD.WIDE.U32 R92, R157, -0x45f6b800, RZ ;  /* 0xba0948009d5c7825 */ /* 0x000fc800078e00ff */
[----:B------:R-:W-:-:S04]  /*1d2620*/  IMAD.WIDE.U32 R124, R157, 0x6ca1493b, RZ ;  /* 0x6ca1493b9d7c7825 */ /* 0x000fc800078e00ff */
[----:B------:R-:W-:Y:S01]  /*1d2630*/  IMAD.X R87, RZ, RZ, RZ, P1 ;  /* 0x000000ffff577224 */ /* 0x000fe200008e06ff */
[----:B------:R-:W-:Y:S01]  /*1d2640*/  IADD3 R159, P1, PT, R85, R82, RZ ;  /* 0x00000052559f7210 */ /* 0x000fe20007f3e0ff */
[----:B------:R-:W-:Y:S02]  /*1d2650*/  IMAD.MOV.U32 R106, RZ, RZ, R103 ;  /* 0x000000ffff6a7224 */ /* 0x000fe400078e0067 */
[----:B------:R-:W-:Y:S01]  /*1d2660*/  IMAD.WIDE.U32 R94, R157, 0xf5138f, RZ ;  /* 0x00f5138f9d5e7825 */ /* 0x000fe200078e00ff */
[----:B------:R-:W-:Y:S02]  /*1d2670*/  IADD3.X RZ, P0, PT, R112, R159, RZ, P0, !PT ;  /* 0x0000009f70ff7210 */ /* 0x000fe4000071e4ff */
[----:B------:R-:W-:Y:S01]  /*1d2680*/  MOV R112, R121 ;  /* 0x0000007900707202 */ /* 0x000fe20000000f00 */
[----:B------:R-:W-:-:S04]  /*1d2690*/  IMAD.WIDE.U32.X R114, R186, R55, R114, P5 ;  /* 0x00000037ba727225 */ /* 0x000fc800028e0472 */
[----:B------:R-:W-:-:S04]  /*1d26a0*/  IMAD.WIDE.U32.X R106, R157, 0x170b5d44, R106, P3 ;  /* 0x170b5d449d6a7825 */ /* 0x000fc800018e046a */
[----:B------:R-:W-:-:S04]  /*1d26b0*/  IMAD.WIDE.U32 R84, R132, -0x45f6b800, RZ ;  /* 0xba09480084547825 */ /* 0x000fc800078e00ff */
[----:B------:R-:W-:-:S04]  /*1d26c0*/  IMAD.WIDE.U32 R92, P5, R132, 0x1ef3622f, R92 ;  /* 0x1ef3622f845c7825 */ /* 0x000fc800078a005c */
[----:B------:R-:W-:-:S04]  /*1d26d0*/  IMAD.WIDE.U32 R124, P3, R132, -0x39c4fa40, R124 ;  /* 0xc63b05c0847c7825 */ /* 0x000fc8000786007c */
[----:B------:R-:W-:Y:S01]  /*1d26e0*/  IMAD.WIDE.U32.X R104, R157, -0x7af74000, R104, P1 ;  /* 0x8508c0009d687825 */ /* 0x000fe200008e0468 */
[----:B------:R-:W-:Y:S02]  /*1d26f0*/  IADD3.X R117, PT, PT, RZ, RZ, RZ, P3, !PT ;  /* 0x000000ffff757210 */ /* 0x000fe40001ffe4ff */
[----:B------:R-:W-:Y:S01]  /*1d2700*/  IADD3 RZ, P3, PT, R128, R116, RZ ;  /* 0x0000007480ff7210 */ /* 0x000fe20007f7e0ff */
[----:B------:R-:W-:-:S03]  /*1d2710*/  IMAD.WIDE.U32 R146, R132, 0xf5138f, RZ ;  /* 0x00f5138f84927825 */ /* 0x000fc600078e00ff */
[----:B------:R-:W-:Y:S01]  /*1d2720*/  IADD3.X RZ, P3, PT, R129, R153, RZ, P3, !PT ;  /* 0x0000009981ff7210 */ /* 0x000fe20001f7e4ff */
[----:B------:R-:W-:-:S04]  /*1d2730*/  IMAD.WIDE.U32 R94, P1, R132, 0x1a22d9f3, R94 ;  /* 0x1a22d9f3845e7825 */ /* 0x000fc8000782005e */
[----:B------:R-:W-:Y:S01]  /*1d2740*/  IMAD.X R83, RZ, RZ, RZ, P5 ;  /* 0x000000ffff537224 */ /* 0x000fe200028e06ff */
[----:B------:R-:W-:Y:S01]  /*1d2750*/  IADD3 R0, P5, PT, R92, R85, RZ ;  /* 0x000000555c007210 */ /* 0x000fe20007fbe0ff */
[----:B------:R-:W-:Y:S01]  /*1d2760*/  IMAD.WIDE.U32 R134, R132, 0x6ca1493b, RZ ;  /* 0x6ca1493b84867825 */ /* 0x000fe200078e00ff */
[----:B------:R-:W-:-:S03]  /*1d2770*/  IADD3.X R85, P2, PT, RZ, R150, RZ, P2, !PT ;  /* 0x00000096ff557210 */ /* 0x000fc6000175e4ff */
[----:B------:R-:W-:Y:S01]  /*1d2780*/  IMAD.X R91, RZ, RZ, RZ, P1 ;  /* 0x000000ffff5b7224 */ /* 0x000fe200008e06ff */
[----:B------:R-:W-:Y:S01]  /*1d2790*/  IADD3 R147, P1, PT, R94, R147, RZ ;  /* 0x000000935e937210 */ /* 0x000fe20007f3e0ff */
[----:B------:R-:W-:Y:S01]  /*1d27a0*/  IMAD.MOV.U32 R82, RZ, RZ, R93 ;  /* 0x000000ffff527224 */ /* 0x000fe200078e005d */
[----:B------:R-:W-:Y:S01]  /*1d27b0*/  IADD3.X R150, P2, PT, RZ, R151, RZ, P2, !PT ;  /* 0x00000097ff967210 */ /* 0x000fe2000175e4ff */
[----:B------:R-:W-:-:S04]  /*1d27c0*/  IMAD.WIDE.U32 R138, R52, R210, RZ ;  /* 0x000000d2348a7225 */ /* 0x000fc800078e00ff */
[----:B------:R-:W-:Y:S02]  /*1d27d0*/  IMAD.MOV.U32 R90, RZ, RZ, R95 ;  /* 0x000000ffff5a7224 */ /* 0x000fe400078e005f */
[----:B------:R-:W-:Y:S01]  /*1d27e0*/  IMAD.WIDE.U32.X R82, R157, 0x1ef3622f, R82, P5 ;  /* 0x1ef3622f9d527825 */ /* 0x000fe200028e0452 */
[----:B------:R-:W-:-:S03]  /*1d27f0*/  IADD3 R133, P5, PT, R124, R135, RZ ;  /* 0x000000877c857210 */ /* 0x000fc60007fbe0ff */
[----:B------:R-:W-:-:S04]  /*1d2800*/  IMAD.WIDE.U32 R148, R157, 0x17c510ea, RZ ;  /* 0x17c510ea9d947825 */ /* 0x000fc800078e00ff */
[----:B------:R-:W-:Y:S01]  /*1d2810*/  IMAD.WIDE.U32.X R90, R157, 0x1a22d9f3, R90, P1 ;  /* 0x1a22d9f39d5a7825 */ /* 0x000fe200008e045a */
[----:B------:R-:W-:Y:S02]  /*1d2820*/  IADD3 R95, P1, PT, R139, R118, RZ ;  /* 0x000000768b5f7210 */ /* 0x000fe40007f3e0ff */
[----:B------:R-:W-:Y:S01]  /*1d2830*/  IADD3.X R118, P3, PT, RZ, R114, RZ, P3, !PT ;  /* 0x00000072ff767210 */ /* 0x000fe20001f7e4ff */
[----:B------:R-:W-:Y:S02]  /*1d2840*/  IMAD.MOV.U32 R116, RZ, RZ, R125 ;  /* 0x000000ffff747224 */ /* 0x000fe400078e007d */
[----:B------:R-:W-:Y:S01]  /*1d2850*/  IMAD.WIDE.U32 R126, R132, 0x17c510ea, RZ ;  /* 0x17c510ea847e7825 */ /* 0x000fe200078e00ff */
[----:B------:R-:W-:-:S03]  /*1d2860*/  IADD3.X R93, P3, PT, RZ, R115, RZ, P3, !PT ;  /* 0x00000073ff5d7210 */ /* 0x000fc60001f7e4ff */
[----:B------:R-:W-:-:S04]  /*1d2870*/  IMAD.WIDE.U32.X R116, R157, -0x39c4fa40, R116, P5 ;  /* 0xc63b05c09d747825 */ /* 0x000fc800028e0474 */
[----:B------:R-:W-:-:S04]  /*1d2880*/  IMAD.WIDE.U32 R148, P5, R132, 0x1ae3a46, R148 ;  /* 0x01ae3a4684947825 */ /* 0x000fc800078a0094 */
[----:B------:R-:W-:Y:S01]  /*1d2890*/  IMAD.MOV.U32 R130, RZ, RZ, R119 ;  /* 0x000000ffff827224 */ /* 0x000fe200078e0077 */
[----:B------:R-:W-:Y:S01]  /*1d28a0*/  IADD3.X R119, P2, PT, R85, R98, RZ, P2, !PT ;  /* 0x0000006255777210 */ /* 0x000fe2000175e4ff */
[----:B------:R-:W-:Y:S01]  /*1d28b0*/  IMAD.X R153, RZ, RZ, RZ, P5 ;  /* 0x000000ffff997224 */ /* 0x000fe200028e06ff */
[----:B------:R-:W-:Y:S01]  /*1d28c0*/  IADD3 R127, P5, PT, R148, R127, RZ ;  /* 0x0000007f947f7210 */ /* 0x000fe20007fbe0ff */
[----:B------:R-:W-:Y:S01]  /*1d28d0*/  IMAD.WIDE.U32 R114, R54, R229, RZ ;  /* 0x000000e536727225 */ /* 0x000fe200078e00ff */
[----:B------:R-:W-:Y:S02]  /*1d28e0*/  IADD3.X R98, P2, PT, R150, R155, RZ, P2, !PT ;  /* 0x0000009b96627210 */ /* 0x000fe4000175e4ff */
[----:B------:R-:W-:Y:S01]  /*1d28f0*/  IADD3.X R118, P3, PT, R118, R119, RZ, P3, !PT ;  /* 0x0000007776767210 */ /* 0x000fe20001f7e4ff */
[----:B------:R-:W-:Y:S01]  /*1d2900*/  IMAD.MOV.U32 R152, RZ, RZ, R149 ;  /* 0x000000ffff987224 */ /* 0x000fe200078e0095 */
[----:B------:R-:W-:Y:S01]  /*1d2910*/  IADD3.X R85, P0, PT, RZ, R104, RZ, P0, !PT ;  /* 0x00000068ff557210 */ /* 0x000fe2000071e4ff */
[----:B------:R-:W-:Y:S01]  /*1d2920*/  IMAD.WIDE.U32.X R140, R227, R53, R140, P4 ;  /* 0x00000035e38c7225 */ /* 0x000fe200020e048c */
[----:B------:R-:W-:-:S02]  /*1d2930*/  IADD3 R115, P4, PT, R120, R115, RZ ;  /* 0x0000007378737210 */ /* 0x000fc40007f9e0ff */
[----:B------:R-:W-:Y:S01]  /*1d2940*/  IADD3.X R119, P3, PT, R93, R98, RZ, P3, !PT ;  /* 0x000000625d777210 */ /* 0x000fe20001f7e4ff */
[----:B------:R-:W-:Y:S01]  /*1d2950*/  IMAD.WIDE.U32 R128, R228, R54, R128 ;  /* 0x00000036e4807225 */ /* 0x000fe200078e0080 */
[----:B------:R-:W-:Y:S02]  /*1d2960*/  IADD3.X R104, P0, PT, RZ, R105, RZ, P0, !PT ;  /* 0x00000069ff687210 */ /* 0x000fe4000071e4ff */
[----:B------:R-:W-:Y:S01]  /*1d2970*/  IADD3.X R103, P2, PT, RZ, R144, RZ, P2, !PT ;  /* 0x00000090ff677210 */ /* 0x000fe2000175e4ff */
[----:B------:R-:W-:Y:S01]  /*1d2980*/  IMAD.WIDE.U32.X R152, R157, 0x1ae3a46, R152, P5 ;  /* 0x01ae3a469d987825 */ /* 0x000fe200028e0498 */
[----:B------:R-:W-:Y:S02]  /*1d2990*/  IADD3 RZ, P5, PT, R118, R114, RZ ;  /* 0x0000007276ff7210 */ /* 0x000fe40007fbe0ff */
[----:B------:R-:W-:Y:S01]  /*1d29a0*/  IADD3.X R93, P3, PT, RZ, RZ, RZ, P3, !PT ;  /* 0x000000ffff5d7210 */ /* 0x000fe20001f7e4ff */
[----:B------:R-:W-:Y:S01]  /*1d29b0*/  IMAD.IADD R101, R129, 0x1, R122 ;  /* 0x0000000181657824 */ /* 0x000fe200078e027a */
[----:B------:R-:W-:Y:S01]  /*1d29c0*/  IADD3.X R128, P0, PT, R85, R128, RZ, P0, !PT ;  /* 0x0000008055807210 */ /* 0x000fe2000071e4ff */
[----:B------:R-:W-:Y:S01]  /*1d29d0*/  IMAD.WIDE.U32.X R112, R137, R55, R112, P4 ;  /* 0x0000003789707225 */ /* 0x000fe200020e0470 */
[----:B------:R-:W-:-:S02]  /*1d29e0*/  IADD3.X RZ, P5, PT, R119, R115, RZ, P5, !PT ;  /* 0x0000007377ff7210 */ /* 0x000fc40002fbe4ff */
[----:B------:R-:W-:Y:S01]  /*1d29f0*/  IADD3.X R145, P2, PT, RZ, R145, RZ, P2, !PT ;  /* 0x00000091ff917210 */ /* 0x000fe2000175e4ff */
[----:B------:R-:W-:Y:S01]  /*1d2a00*/  IMAD.X R85, RZ, RZ, RZ, P3 ;  /* 0x000000ffff557224 */ /* 0x000fe200018e06ff */
[----:B------:R-:W-:Y:S01]  /*1d2a10*/  IADD3 RZ, P4, PT, R128, R100, RZ ;  /* 0x0000006480ff7210 */ /* 0x000fe20007f9e0ff */
[----:B------:R-:W-:Y:S01]  /*1d2a20*/  IMAD.WIDE.U32.X R130, R199, R53, R130, P1 ;  /* 0x00000035c7827225 */ /* 0x000fe200008e0482 */
[----:B------:R-:W-:Y:S02]  /*1d2a30*/  IADD3.X R129, P0, PT, R104, R101, RZ, P0, !PT ;  /* 0x0000006568817210 */ /* 0x000fe4000071e4ff */
[----:B------:R-:W-:Y:S01]  /*1d2a40*/  IADD3.X R98, P3, PT, R93, R112, RZ, P5, !PT ;  /* 0x000000705d627210 */ /* 0x000fe20002f7e4ff */
[----:B------:R-:W-:Y:S01]  /*1d2a50*/  IMAD.WIDE.U32 R100, R54, R230, RZ ;  /* 0x000000e636647225 */ /* 0x000fe200078e00ff */
[----:B------:R-:W-:Y:S02]  /*1d2a60*/  IADD3.X R103, P2, PT, R103, R96, RZ, P2, !PT ;  /* 0x0000006067677210 */ /* 0x000fe4000175e4ff */
[----:B------:R-:W-:Y:S01]  /*1d2a70*/  IADD3.X R112, P3, PT, R85, R113, RZ, P3, !PT ;  /* 0x0000007155707210 */ /* 0x000fe20001f7e4ff */
[----:B------:R-:W-:Y:S01]  /*1d2a80*/  IMAD.WIDE.U32 R104, R56, R228, RZ ;  /* 0x000000e438687225 */ /* 0x000fe200078e00ff */
[----:B------:R-:W-:-:S02]  /*1d2a90*/  IADD3.X R113, P2, PT, R145, R108, RZ, P2, !PT ;  /* 0x0000006c91717210 */ /* 0x000fc4000175e4ff */
[----:B------:R-:W-:Y:S01]  /*1d2aa0*/  IADD3 R115, P1, PT, R110, R101, RZ ;  /* 0x000000656e737210 */ /* 0x000fe20007f3e0ff */
[----:B------:R-:W-:Y:S01]  /*1d2ab0*/  IMAD.MOV.U32 R108, RZ, RZ, R111 ;  /* 0x000000ffff6c7224 */ /* 0x000fe200078e006f */
[----:B------:R-:W-:Y:S01]  /*1d2ac0*/  IADD3.X R85, P0, PT, RZ, RZ, RZ, P0, !PT ;  /* 0x000000ffff557210 */ /* 0x000fe2000071e4ff */
[----:B------:R-:W-:Y:S01]  /*1d2ad0*/  IMAD.WIDE.U32 R118, R229, R54, R118 ;  /* 0x00000036e5767225 */ /* 0x000fe200078e0076 */
[----:B------:R-:W-:Y:S02]  /*1d2ae0*/  IADD3.X R101, P2, PT, RZ, R142, RZ, P2, !PT ;  /* 0x0000008eff657210 */ /* 0x000fe4000175e4ff */
[----:B------:R-:W-:Y:S01]  /*1d2af0*/  IADD3.X RZ, P4, PT, R129, R123, RZ, P4, !PT ;  /* 0x0000007b81ff7210 */ /* 0x000fe2000279e4ff */
[----:B------:R-:W-:Y:S01]  /*1d2b00*/  IMAD.WIDE.U32.X R108, R231, R55, R108, P1 ;  /* 0x00000037e76c7225 */ /* 0x000fe200008e046c */
[----:B------:R-:W-:Y:S02]  /*1d2b10*/  IADD3 R105, P1, PT, R88, R105, RZ ;  /* 0x0000006958697210 */ /* 0x000fe40007f3e0ff */
[----:B------:R-:W-:Y:S01]  /*1d2b20*/  IADD3.X R143, P2, PT, RZ, R143, RZ, P2, !PT ;  /* 0x0000008fff8f7210 */ /* 0x000fe2000175e4ff */
[----:B------:R-:W-:Y:S01]  /*1d2b30*/  IMAD.X R93, RZ, RZ, RZ, P0 ;  /* 0x000000ffff5d7224 */ /* 0x000fe200000e06ff */
[----:B------:R-:W-:Y:S01]  /*1d2b40*/  IADD3 RZ, P0, PT, R118, R104, RZ ;  /* 0x0000006876ff7210 */ /* 0x000fe20007f1e0ff */
[----:B------:R-:W-:Y:S01]  /*1d2b50*/  IMAD.IADD R119, R119, 0x1, R120 ;  /* 0x0000000177777824 */ /* 0x000fe200078e0278 */
[----:B------:R-:W-:Y:S01]  /*1d2b60*/  IADD3.X R104, P3, PT, R98, R103, RZ, P3, !PT ;  /* 0x0000006762687210 */ /* 0x000fe20001f7e4ff */
[----:B------:R-:W-:Y:S01]  /*1d2b70*/  IMAD.MOV.U32 R96, RZ, RZ, R89 ;  /* 0x000000ffff607224 */ /* 0x000fe200078e0059 */
[----:B------:R-:W-:Y:S01]  /*1d2b80*/  IADD3.X R85, P4, PT, R85, R106, RZ, P4, !PT ;  /* 0x0000006a55557210 */ /* 0x000fe2000279e4ff */
[----:B------:R-:W-:Y:S01]  /*1d2b90*/  IMAD.MOV.U32 R98, RZ, RZ, R81 ;  /* 0x000000ffff627224 */ /* 0x000fe200078e0051 */
[----:B------:R-:W-:Y:S01]  /*1d2ba0*/  IADD3.X RZ, P0, PT, R119, R105, RZ, P0, !PT ;  /* 0x0000006977ff7210 */ /* 0x000fe2000071e4ff */
[----:B------:R-:W-:Y:S01]  /*1d2bb0*/  IMAD.WIDE.U32.X R96, R186, R57, R96, P1 ;  /* 0x00000039ba607225 */ /* 0x000fe200008e0460 */
[----:B------:R-:W-:-:S02]  /*1d2bc0*/  IADD3 RZ, P1, PT, R104, R100, RZ ;  /* 0x0000006468ff7210 */ /* 0x000fc40007f3e0ff */
[----:B------:R-:W-:Y:S01]  /*1d2bd0*/  IADD3.X R105, P3, PT, R112, R113, RZ, P3, !PT ;  /* 0x0000007170697210 */ /* 0x000fe20001f7e4ff */
[----:B------:R-:W-:Y:S01]  /*1d2be0*/  IMAD.WIDE.U32 R128, R132, 0x30000000, R128 ;  /* 0x3000000084807825 */ /* 0x000fe200078e0080 */
[----:B------:R-:W-:Y:S02]  /*1d2bf0*/  IADD3.X R185, P0, PT, RZ, R96, RZ, P0, !PT ;  /* 0x00000060ffb97210 */ /* 0x000fe4000071e4ff */
[----:B------:R-:W-:Y:S01]  /*1d2c00*/  IADD3.X RZ, P1, PT, R105, R115, RZ, P1, !PT ;  /* 0x0000007369ff7210 */ /* 0x000fe20000f3e4ff */
[----:B------:R-:W-:Y:S01]  /*1d2c10*/  IMAD.WIDE.U32 R104, R230, R54, R104 ;  /* 0x00000036e6687225 */ /* 0x000fe200078e0068 */
[----:B------:R-:W-:Y:S02]  /*1d2c20*/  IADD3.X R89, P0, PT, RZ, R97, RZ, P0, !PT ;  /* 0x00000061ff597210 */ /* 0x000fe4000071e4ff */
[----:B------:R-:W-:Y:S01]  /*1d2c30*/  IADD3.X R103, P3, PT, RZ, RZ, RZ, P3, !PT ;  /* 0x000000ffff677210 */ /* 0x000fe20001f7e4ff */
[----:B------:R-:W-:Y:S01]  /*1d2c40*/  IMAD.WIDE.U32 R96, R54, R226, RZ ;  /* 0x000000e236607225 */ /* 0x000fe200078e00ff */
[----:B------:R-:W-:-:S02]  /*1d2c50*/  IADD3.X R106, P2, PT, R101, R86, RZ, P2, !PT ;  /* 0x00000056656a7210 */ /* 0x000fc4000175e4ff */
[----:B------:R-:W-:Y:S01]  /*1d2c60*/  MOV R86, R79 ;  /* 0x0000004f00567202 */ /* 0x000fe20000000f00 */
[----:B------:R-:W-:Y:S01]  /*1d2c70*/  IMAD.IADD R110, R105, 0x1, R110 ;  /* 0x00000001696e7824 */ /* 0x000fe200078e026e */
[----:B------:R-:W-:Y:S01]  /*1d2c80*/  IADD3.X R93, P4, PT, R93, R107, RZ, P4, !PT ;  /* 0x0000006b5d5d7210 */ /* 0x000fe2000279e4ff */
[----:B------:R-:W-:Y:S01]  /*1d2c90*/  IMAD.X R105, RZ, RZ, RZ, P3 ;  /* 0x000000ffff697224 */ /* 0x000fe200018e06ff */
[----:B------:R-:W-:Y:S01]  /*1d2ca0*/  IADD3 R97, P3, PT, R78, R97, RZ ;  /* 0x000000614e617210 */ /* 0x000fe20007f7e0ff */
[----:B------:R-:W-:Y:S01]  /*1d2cb0*/  IMAD.WIDE.U32 R100, R56, R229, RZ ;  /* 0x000000e538647225 */ /* 0x000fe200078e00ff */
[----:B------:R-:W-:Y:S02]  /*1d2cc0*/  IADD3.X R107, P2, PT, R143, R154, RZ, P2, !PT ;  /* 0x0000009a8f6b7210 */ /* 0x000fe4000175e4ff */
[----:B------:R-:W-:Y:S01]  /*1d2cd0*/  IADD3.X R79, P1, PT, R103, R108, RZ, P1, !PT ;  /* 0x0000006c674f7210 */ /* 0x000fe20000f3e4ff */
[----:B------:R-:W-:Y:S01]  /*1d2ce0*/  IMAD.WIDE.U32.X R86, R164, R55, R86, P3 ;  /* 0x00000037a4567225 */ /* 0x000fe200018e0456 */
[----:B------:R-:W-:-:S02]  /*1d2cf0*/  IADD3.X R184, P0, PT, R185, R104, RZ, P0, !PT ;  /* 0x00000068b9b87210 */ /* 0x000fc4000071e4ff */
[----:B------:R-:W-:Y:S01]  /*1d2d00*/  IADD3.X R139, P2, PT, RZ, R140, RZ, P2, !PT ;  /* 0x0000008cff8b7210 */ /* 0x000fe2000175e4ff */
[----:B------:R-:W-:Y:S01]  /*1d2d10*/  IMAD.IADD R81, R129, 0x1, R102 ;  /* 0x0000000181517824 */ /* 0x000fe200078e0266 */
[----:B------:R-:W-:Y:S01]  /*1d2d20*/  IADD3 R101, P3, PT, R80, R101, RZ ;  /* 0x0000006550657210 */ /* 0x000fe20007f7e0ff */
[----:B------:R-:W-:Y:S01]  /*1d2d30*/  IMAD.WIDE.U32 R102, R55, R177, RZ ;  /* 0x000000b137667225 */ /* 0x000fe200078e00ff */
[----:B------:R-:W-:Y:S02]  /*1d2d40*/  IADD3.X R108, P1, PT, R105, R109, RZ, P1, !PT ;  /* 0x0000006d696c7210 */ /* 0x000fe40000f3e4ff */
[----:B------:R-:W-:Y:S01]  /*1d2d50*/  IADD3.X R140, P2, PT, RZ, R141, RZ, P2, !PT ;  /* 0x0000008dff8c7210 */ /* 0x000fe2000175e4ff */
[----:B------:R-:W-:Y:S01]  /*1d2d60*/  IMAD.WIDE.U32.X R98, R137, R57, R98, P3 ;  /* 0x0000003989627225 */ /* 0x000fe200018e0462 */
[----:B------:R-:W-:Y:S02]  /*1d2d70*/  IADD3.X R185, P0, PT, R89, R110, RZ, P0, !PT ;  /* 0x0000006e59b97210 */ /* 0x000fe4000071e4ff */
[----:B------:R-:W-:Y:S01]  /*1d2d80*/  IADD3 RZ, P3, PT, R184, R100, RZ ;  /* 0x00000064b8ff7210 */ /* 0x000fe20007f7e0ff */
[----:B------:R-:W-:Y:S01]  /*1d2d90*/  IMAD.WIDE.U32 R120, R57, R226, RZ ;  /* 0x000000e239787225 */ /* 0x000fe200078e00ff */
[----:B------:R-:W-:-:S02]  /*1d2da0*/  IADD3.X R100, P1, PT, R79, R106, RZ, P1, !PT ;  /* 0x0000006a4f647210 */ /* 0x000fc40000f3e4ff */
[----:B------:R-:W-:Y:S01]  /*1d2db0*/  IADD3.X R139, P2, PT, R139, R138, RZ, P2, !PT ;  /* 0x0000008a8b8b7210 */ /* 0x000fe2000175e4ff */
[----:B------:R-:W-:Y:S01]  /*1d2dc0*/  IMAD.WIDE.U32 R118, R228, R56, R118 ;  /* 0x00000038e4767225 */ /* 0x000fe200078e0076 */
[----:B------:R-:W-:Y:S02]  /*1d2dd0*/  IADD3.X R89, P0, PT, RZ, RZ, RZ, P0, !PT ;  /* 0x000000ffff597210 */ /* 0x000fe4000071e4ff */
[----:B------:R-:W-:Y:S01]  /*1d2de0*/  IADD3.X RZ, P5, PT, R185, R101, RZ, P3, !PT ;  /* 0x00000065b9ff7210 */ /* 0x000fe20001fbe4ff */
[----:B------:R-:W-:Y:S01]  /*1d2df0*/  IMAD.WIDE.U32 R168, R57, R210, RZ ;  /* 0x000000d239a87225 */ /* 0x000fe200078e00ff */
[----:B------:R-:W-:Y:S02]  /*1d2e00*/  IADD3.X R101, P3, PT, R108, R107, RZ, P1, !PT ;  /* 0x0000006b6c657210 */ /* 0x000fe40000f7e4ff */
[----:B------:R-:W-:Y:S01]  /*1d2e10*/  IADD3.X R107, P2, PT, R140, R95, RZ, P2, !PT ;  /* 0x0000005f8c6b7210 */ /* 0x000fe2000175e4ff */
[----:B------:R-:W-:Y:S01]  /*1d2e20*/  IMAD.X R79, RZ, RZ, RZ, P0 ;  /* 0x000000ffff4f7224 */ /* 0x000fe200000e06ff */
[----:B------:R-:W-:Y:S01]  /*1d2e30*/  IADD3 RZ, P0, PT, R100, R96, RZ ;  /* 0x0000006064ff7210 */ /* 0x000fe20007f1e0ff */
[----:B------:R-:W-:Y:S01]  /*1d2e40*/  IMAD.WIDE.U32 R110, R128, -0x1, RZ ;  /* 0xffffffff806e7825 */ /* 0x000fe200078e00ff */
[----:B------:R-:W-:-:S02]  /*1d2e50*/  IADD3.X R89, P1, PT, R89, R98, RZ, P5, !PT ;  /* 0x0000006259597210 */ /* 0x000fc40002f3e4ff */
[----:B------:R-:W-:Y:S01]  /*1d2e60*/  IADD3.X R105, P3, PT, RZ, RZ, RZ, P3, !PT ;  /* 0x000000ffff697210 */ /* 0x000fe20001f7e4ff */
[----:B------:R-:W-:Y:S01]  /*1d2e70*/  IMAD.WIDE.U32 R190, R59, R228, RZ ;  /* 0x000000e43bbe7225 */ /* 0x000fe200078e00ff */
[----:B------:R-:W-:Y:S02]  /*1d2e80*/  IADD3.X R115, P2, PT, RZ, R130, RZ, P2, !PT ;  /* 0x00000082ff737210 */ /* 0x000fe4000175e4ff */
[----:B------:R-:W-:Y:S01]  /*1d2e90*/  IADD3.X RZ, P0, PT, R101, R97, RZ, P0, !PT ;  /* 0x0000006165ff7210 */ /* 0x000fe2000071e4ff */
[----:B------:R-:W-:Y:S01]  /*1d2ea0*/  IMAD.WIDE.U32 R96, R57, R230, RZ ;  /* 0x000000e639607225 */ /* 0x000fe200078e00ff */
[----:B------:R-:W-:Y:S02]  /*1d2eb0*/  IADD3.X R95, P1, PT, R79, R99, RZ, P1, !PT ;  /* 0x000000634f5f7210 */ /* 0x000fe40000f3e4ff */
[----:B------:R-:W-:Y:S01]  /*1d2ec0*/  IADD3.X R104, P0, PT, R105, R86, RZ, P0, !PT ;  /* 0x0000005669687210 */ /* 0x000fe2000071e4ff */
[----:B------:R-:W-:Y:S02]  /*1d2ed0*/  IMAD.X R79, RZ, RZ, RZ, P3 ;  /* 0x000000ffff4f7224 */ /* 0x000fe400018e06ff */
[----:B------:R-:W-:-:S03]  /*1d2ee0*/  IMAD.WIDE.U32 R100, R226, R54, R100 ;  /* 0x00000036e2647225 */ /* 0x000fc600078e0064 */
[----:B------:R-:W-:Y:S01]  /*1d2ef0*/  IADD3.X R106, P0, PT, R79, R87, RZ, P0, !PT ;  /* 0x000000574f6a7210 */ /* 0x000fe2000071e4ff */
[----:B------:R-:W-:Y:S02]  /*1d2f00*/  IMAD.X R130, RZ, RZ, R131, P2 ;  /* 0x000000ffff827224 */ /* 0x000fe400010e0683 */
[----:B------:R-:W-:-:S04]  /*1d2f10*/  IMAD.WIDE.U32 R102, P2, R227, R54, R102 ;  /* 0x00000036e3667225 */ /* 0x000fc80007840066 */
[----:B------:R-:W-:-:S04]  /*1d2f20*/  IMAD.WIDE.U32 R98, R54, R177, RZ ;  /* 0x000000b136627225 */ /* 0x000fc800078e00ff */
[----:B------:R-:W-:Y:S01]  /*1d2f30*/  IMAD.IADD R108, R101, 0x1, R78 ;  /* 0x00000001656c7824 */ /* 0x000fe200078e024e */
[----:B------:R-:W-:Y:S01]  /*1d2f40*/  IADD3 R99, P3, PT, R102, R99, RZ ;  /* 0x0000006366637210 */ /* 0x000fe20007f7e0ff */
[----:B------:R-:W-:Y:S01]  /*1d2f50*/  IMAD.X R101, RZ, RZ, RZ, P2 ;  /* 0x000000ffff657224 */ /* 0x000fe200010e06ff */
[----:B------:R-:W-:Y:S01]  /*1d2f60*/  IADD3.X R86, P2, PT, R89, R100, RZ, P1, !PT ;  /* 0x0000006459567210 */ /* 0x000fe20000f5e4ff */
[----:B------:R-:W-:-:S03]  /*1d2f70*/  IMAD.WIDE.U32 R78, P5, R231, R56, R96 ;  /* 0x00000038e74e7225 */ /* 0x000fc600078a0060 */
[----:B------:R-:W-:Y:S01]  /*1d2f80*/  IADD3.X R87, P2, PT, R95, R108, RZ, P2, !PT ;  /* 0x0000006c5f577210 */ /* 0x000fe2000175e4ff */
[----:B------:R-:W-:Y:S01]  /*1d2f90*/  IMAD.WIDE.U32 R96, R56, R230, RZ ;  /* 0x000000e638607225 */ /* 0x000fe200078e00ff */
[----:B------:R-:W-:Y:S02]  /*1d2fa0*/  IADD3.X R105, PT, PT, RZ, RZ, RZ, P5, !PT ;  /* 0x000000ffff697210 */ /* 0x000fe40002ffe4ff */
[----:B------:R-:W-:Y:S01]  /*1d2fb0*/  IADD3.X R123, P2, PT, RZ, RZ, RZ, P2, !PT ;  /* 0x000000ffff7b7210 */ /* 0x000fe2000175e4ff */
[----:B------:R-:W-:Y:S01]  /*1d2fc0*/  IMAD.MOV.U32 R100, RZ, RZ, R103 ;  /* 0x000000ffff647224 */ /* 0x000fe200078e0067 */
[----:B------:R-:W-:Y:S01]  /*1d2fd0*/  IADD3 R89, P1, PT, R78, R97, RZ ;  /* 0x000000614e597210 */ /* 0x000fe20007f3e0ff */
[----:B------:R-:W-:-:S04]  /*1d2fe0*/  IMAD.WIDE.U32 R112, R56, R177, RZ ;  /* 0x000000b138707225 */ /* 0x000fc800078e00ff */
[----:B------:R-:W-:Y:S01]  /*1d2ff0*/  IMAD.WIDE.U32.X R100, R227, R55, R100, P3 ;  /* 0x00000037e3647225 */ /* 0x000fe200018e0464 */
[----:B------:R-:W-:Y:S02]  /*1d3000*/  IADD3 RZ, P3, PT, R86, R96, RZ ;  /* 0x0000006056ff7210 */ /* 0x000fe40007f7e0ff */
[----:B------:R-:W-:Y:S01]  /*1d3010*/  IADD3.X R96, P0, PT, R104, R139, RZ, P0, !PT ;  /* 0x0000008b68607210 */ /* 0x000fe2000071e4ff */
[----:B------:R-:W-:Y:S01]  /*1d3020*/  IMAD.MOV.U32 R104, RZ, RZ, R79 ;  /* 0x000000ffff687224 */ /* 0x000fe200078e004f */
[----:B------:R-:W-:Y:S01]  /*1d3030*/  IADD3.X RZ, P3, PT, R87, R89, RZ, P3, !PT ;  /* 0x0000005957ff7210 */ /* 0x000fe20001f7e4ff */
[----:B------:R-:W-:Y:S01]  /*1d3040*/  IMAD.WIDE.U32 R108, R110, 0x1, RZ ;  /* 0x000000016e6c7825 */ /* 0x000fe200078e00ff */
[----:B------:R-:W-:-:S03]  /*1d3050*/  IADD3.X R97, P0, PT, R106, R107, RZ, P0, !PT ;  /* 0x0000006b6a617210 */ /* 0x000fc6000071e4ff */
[----:B------:R-:W-:Y:S01]  /*1d3060*/  IMAD.WIDE.U32.X R104, R231, R57, R104, P1 ;  /* 0x00000039e7687225 */ /* 0x000fe200008e0468 */
[----:B------:R-:W-:Y:S02]  /*1d3070*/  IADD3 RZ, P1, PT, R96, R98, RZ ;  /* 0x0000006260ff7210 */ /* 0x000fe40007f3e0ff */
[----:B------:R-:W-:Y:S01]  /*1d3080*/  IADD3.X R79, P0, PT, RZ, RZ, RZ, P0, !PT ;  /* 0x000000ffff4f7210 */ /* 0x000fe2000071e4ff */
[----:B------:R-:W-:Y:S01]  /*1d3090*/  IMAD.WIDE.U32 R106, R55, R210, RZ ;  /* 0x000000d2376a7225 */ /* 0x000fe200078e00ff */
[----:B------:R-:W-:Y:S02]  /*1d30a0*/  IADD3.X R123, P3, PT, R123, R104, RZ, P3, !PT ;  /* 0x000000687b7b7210 */ /* 0x000fe40001f7e4ff */
[----:B------:R-:W-:Y:S01]  /*1d30b0*/  IADD3.X RZ, P1, PT, R97, R99, RZ, P1, !PT ;  /* 0x0000006361ff7210 */ /* 0x000fe20000f3e4ff */
[----:B------:R-:W-:Y:S02]  /*1d30c0*/  IMAD.X R104, RZ, RZ, RZ, P2 ;  /* 0x000000ffff687224 */ /* 0x000fe400010e06ff */
[----:B------:R-:W-:Y:S01]  /*1d30d0*/  IMAD.X R89, RZ, RZ, RZ, P0 ;  /* 0x000000ffff597224 */ /* 0x000fe200000e06ff */
        /* <DEDUP_REMOVED lines=11> */
[----:B------:R-:W-:Y:S01]  /*1d3190*/  IADD3.X R181, P1, PT, RZ, RZ, RZ, P1, !PT ;  /* 0x000000ffffb57210 */ /* 0x000fe20000f3e4ff */
[----:B------:R-:W-:Y:S01]  /*1d31a0*/  IMAD.WIDE.U32 R120, P0, R164, R56, R120 ;  /* 0x00000038a4787225 */ /* 0x000fe20007800078 */
[----:B------:R-:W-:-:S02]  /*1d31b0*/  IADD3 R95, P5, PT, R106, R103, RZ ;  /* 0x000000676a5f7210 */ /* 0x000fc40007fbe0ff */
[----:B------:R-:W-:Y:S01]  /*1d31c0*/  MOV R98, R107 ;  /* 0x0000006b00627202 */ /* 0x000fe20000000f00 */
[----:B------:R-:W-:-:S04]  /*1d31d0*/  IMAD.WIDE.U32 R100, R56, R226, RZ ;  /* 0x000000e238647225 */ /* 0x000fc800078e00ff */
[----:B------:R-:W-:Y:S01]  /*1d31e0*/  IMAD.X R99, RZ, RZ, RZ, P3 ;  /* 0x000000ffff637224 */ /* 0x000fe200018e06ff */
[----:B------:R-:W-:Y:S01]  /*1d31f0*/  IADD3 R101, P3, PT, R120, R101, RZ ;  /* 0x0000006578657210 */ /* 0x000fe20007f7e0ff */
[----:B------:R-:W-:Y:S01]  /*1d3200*/  IMAD.X R97, RZ, RZ, RZ, P0 ;  /* 0x000000ffff617224 */ /* 0x000fe200000e06ff */
[----:B------:R-:W-:Y:S01]  /*1d3210*/  IADD3 RZ, P0, PT, R128, R108, RZ ;  /* 0x0000006c80ff7210 */ /* 0x000fe20007f1e0ff */
[----:B------:R-:W-:Y:S02]  /*1d3220*/  IMAD.MOV.U32 R96, RZ, RZ, R121 ;  /* 0x000000ffff607224 */ /* 0x000fe400078e0079 */
[----:B------:R-:W-:Y:S01]  /*1d3230*/  IMAD.WIDE.U32.X R98, R199, R55, R98, P5 ;  /* 0x00000037c7627225 */ /* 0x000fe200028e0462 */
[----:B------:R-:W-:-:S03]  /*1d3240*/  IADD3 RZ, P5, PT, R122, R100, RZ ;  /* 0x000000647aff7210 */ /* 0x000fc60007fbe0ff */
[----:B------:R-:W-:Y:S01]  /*1d3250*/  IMAD.X R79, RZ, RZ, RZ, P1 ;  /* 0x000000ffff4f7224 */ /* 0x000fe200008e06ff */
[----:B------:R-:W-:Y:S01]  /*1d3260*/  IADD3 RZ, P1, PT, R114, R102, RZ ;  /* 0x0000006672ff7210 */ /* 0x000fe20007f3e0ff */
[----:B------:R-:W-:Y:S01]  /*1d3270*/  IMAD.WIDE.U32.X R96, R164, R57, R96, P3 ;  /* 0x00000039a4607225 */ /* 0x000fe200018e0460 */
[----:B------:R-:W-:Y:S02]  /*1d3280*/  IADD3.X R102, P3, PT, R85, R118, RZ, P4, !PT ;  /* 0x0000007655667210 */ /* 0x000fe4000277e4ff */
[----:B------:R-:W-:Y:S01]  /*1d3290*/  IADD3.X RZ, P4, PT, R123, R101, RZ, P5, !PT ;  /* 0x000000657bff7210 */ /* 0x000fe20002f9e4ff */
[----:B------:R-:W-:Y:S01]  /*1d32a0*/  IMAD.IADD R100, R119, 0x1, R88 ;  /* 0x0000000177647824 */ /* 0x000fe200078e0258 */
[----:B------:R-:W-:Y:S01]  /*1d32b0*/  IADD3.X RZ, P1, PT, R115, R95, RZ, P1, !PT ;  /* 0x0000005f73ff7210 */ /* 0x000fe20000f3e4ff */
[----:B------:R-:W-:Y:S01]  /*1d32c0*/  IMAD.WIDE.U32 R88, R57, R177, RZ ;  /* 0x000000b139587225 */ /* 0x000fe200078e00ff */
[----:B------:R-:W-:Y:S02]  /*1d32d0*/  IADD3.X R85, P2, PT, RZ, RZ, RZ, P2, !PT ;  /* 0x000000ffff557210 */ /* 0x000fe4000175e4ff */
[----:B------:R-:W-:Y:S01]  /*1d32e0*/  IADD3.X R181, P4, PT, R181, R96, RZ, P4, !PT ;  /* 0x00000060b5b57210 */ /* 0x000fe2000279e4ff */
[----:B------:R-:W-:Y:S01]  /*1d32f0*/  IMAD R107, R128, -0x7af74001, -R81 ;  /* 0x8508bfff806b7824 */ /* 0x000fe200078e0a51 */
[----:B------:R-:W-:Y:S01]  /*1d3300*/  IADD3.X R166, P5, PT, R85, R98, RZ, P1, !PT ;  /* 0x0000006255a67210 */ /* 0x000fe20000fbe4ff */
[----:B------:R-:W-:Y:S01]  /*1d3310*/  IMAD.WIDE.U32 R114, R210, R54, R114 ;  /* 0x00000036d2727225 */ /* 0x000fe200078e0072 */
[----:B------:R-:W-:-:S02]  /*1d3320*/  IADD3.X R103, P3, PT, R93, R100, RZ, P3, !PT ;  /* 0x000000645d677210 */ /* 0x000fc40001f7e4ff */
[----:B------:R-:W-:Y:S01]  /*1d3330*/  IADD3.X R85, P1, PT, R79, R97, RZ, P4, !PT ;  /* 0x000000614f557210 */ /* 0x000fe2000273e4ff */
[-C--:B------:R-:W-:Y:S01]  /*1d3340*/  IMAD.WIDE.U32 R96, P4, R227, R56.reuse, R88 ;  /* 0x00000038e3607225 */ /* 0x080fe20007880058 */
[----:B------:R-:W-:Y:S02]  /*1d3350*/  IADD3.X R93, PT, PT, R99, RZ, RZ, P5, P2 ;  /* 0x000000ff635d7210 */ /* 0x000fe40002fe44ff */
[----:B------:R-:W-:Y:S01]  /*1d3360*/  IADD3.X R135, P3, PT, RZ, RZ, RZ, P3, !PT ;  /* 0x000000ffff877210 */ /* 0x000fe20001f7e4ff */
[----:B------:R-:W-:Y:S01]  /*1d3370*/  IMAD.WIDE.U32 R168, P2, R199, R56, R168 ;  /* 0x00000038c7a87225 */ /* 0x000fe200078400a8 */
[----:B------:R-:W-:Y:S02]  /*1d3380*/  MOV R88, R97 ;  /* 0x0000006100587202 */ /* 0x000fe40000000f00 */
[----:B------:R-:W-:Y:S01]  /*1d3390*/  IADD3.X R180, P1, PT, R181, R114, RZ, P1, !PT ;  /* 0x00000072b5b47210 */ /* 0x000fe20000f3e4ff */
[----:B------:R-:W-:Y:S01]  /*1d33a0*/  IMAD.X R131, RZ, RZ, RZ, P2 ;  /* 0x000000ffff837224 */ /* 0x000fe200010e06ff */
[----:B------:R-:W-:Y:S01]  /*1d33b0*/  IADD3 R95, P2, PT, R96, R113, RZ ;  /* 0x00000071605f7210 */ /* 0x000fe20007f5e0ff */
[----:B------:R-:W-:-:S02]  /*1d33c0*/  IMAD.X R89, RZ, RZ, RZ, P4 ;  /* 0x000000ffff597224 */ /* 0x000fc400020e06ff */
[----:B------:R-:W-:-:S04]  /*1d33d0*/  IMAD.WIDE.U32 R190, P4, R186, R58, R190 ;  /* 0x0000003ababe7225 */ /* 0x000fc800078800be */
[----:B------:R-:W-:-:S04]  /*1d33e0*/  IMAD.WIDE.U32 R98, R58, R228, RZ ;  /* 0x000000e43a627225 */ /* 0x000fc800078e00ff */
[----:B------:R-:W-:Y:S02]  /*1d33f0*/  IMAD.IADD R79, R111, 0x1, R107 ;  /* 0x000000016f4f7824 */ /* 0x000fe400078e026b */
[----:B------:R-:W-:Y:S01]  /*1d3400*/  IMAD.WIDE.U32.X R88, R227, R57, R88, P2 ;  /* 0x00000039e3587225 */ /* 0x000fe200010e0458 */
[----:B------:R-:W-:-:S03]  /*1d3410*/  IADD3 R97, P2, PT, R190, R99, RZ ;  /* 0x00000063be617210 */ /* 0x000fc60007f5e0ff */
[----:B------:R-:W-:Y:S02]  /*1d3420*/  IMAD.X R129, RZ, RZ, RZ, P4 ;  /* 0x000000ffff817224 */ /* 0x000fe400020e06ff */
[----:B------:R-:W-:Y:S02]  /*1d3430*/  IMAD.MOV.U32 R128, RZ, RZ, R191 ;  /* 0x000000ffff807224 */ /* 0x000fe400078e00bf */
[----:B------:R-:W-:-:S04]  /*1d3440*/  IMAD.WIDE.U32 R100, R79, 0x1, RZ ;  /* 0x000000014f647825 */ /* 0x000fc800078e00ff */
[----:B------:R-:W-:-:S04]  /*1d3450*/  IMAD.WIDE.U32 R104, R56, R210, RZ ;  /* 0x000000d238687225 */ /* 0x000fc800078e00ff */
[----:B------:R-:W-:Y:S01]  /*1d3460*/  IMAD.WIDE.U32.X R128, R186, R59, R128, P2 ;  /* 0x0000003bba807225 */ /* 0x000fe200010e0480 */
[----:B------:R-:W-:Y:S02]  /*1d3470*/  IADD3 RZ, P2, PT, R102, R84, RZ ;  /* 0x0000005466ff7210 */ /* 0x000fe40007f5e0ff */
[----:B------:R-:W-:Y:S01]  /*1d3480*/  IADD3 R121, P4, PT, R168, R105, RZ ;  /* 0x00000069a8797210 */ /* 0x000fe20007f9e0ff */
[----:B------:R-:W-:Y:S01]  /*1d3490*/  IMAD.IADD R106, R115, 0x1, R106 ;  /* 0x00000001736a7824 */ /* 0x000fe200078e026a */
[----:B------:R-:W-:Y:S01]  /*1d34a0*/  IADD3.X RZ, P2, PT, R103, R0, RZ, P2, !PT ;  /* 0x0000000067ff7210 */ /* 0x000fe2000175e4ff */
[----:B------:R-:W-:-:S03]  /*1d34b0*/  IMAD.WIDE.U32 R100, P5, R110, -0x7af74000, R100 ;  /* 0x8508c0006e647825 */ /* 0x000fc600078a0064 */
[----:B------:R-:W-:Y:S01]  /*1d34c0*/  IADD3.X R181, P1, PT, R85, R106, RZ, P1, !PT ;  /* 0x0000006a55b57210 */ /* 0x000fe20000f3e4ff */
[----:B------:R-:W-:Y:S02]  /*1d34d0*/  IMAD.MOV.U32 R130, RZ, RZ, R169 ;  /* 0x000000ffff827224 */ /* 0x000fe400078e00a9 */
[----:B------:R-:W-:Y:S01]  /*1d34e0*/  IMAD.X R111, RZ, RZ, RZ, P3 ;  /* 0x000000ffff6f7224 */ /* 0x000fe200018e06ff */
[----:B------:R-:W-:Y:S01]  /*1d34f0*/  IADD3 RZ, P3, PT, R180, R112, RZ ;  /* 0x00000070b4ff7210 */ /* 0x000fe20007f7e0ff */
[----:B------:R-:W-:Y:S01]  /*1d3500*/  IMAD.X R139, RZ, RZ, RZ, P5 ;  /* 0x000000ffff8b7224 */ /* 0x000fe200028e06ff */
[----:B------:R-:W-:Y:S01]  /*1d3510*/  IADD3.X R135, P5, PT, R135, R82, RZ, P2, !PT ;  /* 0x0000005287877210 */ /* 0x000fe200017be4ff */
[----:B------:R-:W-:Y:S01]  /*1d3520*/  IMAD.WIDE.U32.X R130, R199, R57, R130, P4 ;  /* 0x00000039c7827225 */ /* 0x000fe200020e0482 */
[----:B------:R-:W-:Y:S02]  /*1d3530*/  IADD3 R108, P4, PT, R109, R100, RZ ;  /* 0x000000646d6c7210 */ /* 0x000fe40007f9e0ff */
[----:B------:R-:W-:Y:S01]  /*1d3540*/  IADD3.X R167, P2, PT, RZ, RZ, RZ, P1, !PT ;  /* 0x000000ffffa77210 */ /* 0x000fe20000f5e4ff */
[----:B------:R-:W-:Y:S01]  /*1d3550*/  IMAD.WIDE.U32 R184, R229, R56, R184 ;  /* 0x00000038e5b87225 */ /* 0x000fe200078e00b8 */
[----:B------:R-:W-:-:S02]  /*1d3560*/  IADD3.X RZ, P3, PT, R181, R95, RZ, P3, !PT ;  /* 0x0000005fb5ff7210 */ /* 0x000fc40001f7e4ff */
[----:B------:R-:W-:Y:S01]  /*1d3570*/  IADD3.X RZ, P0, PT, R81, R108, RZ, P0, !PT ;  /* 0x0000006c51ff7210 */ /* 0x000fe2000071e4ff */
[----:B------:R-:W-:Y:S01]  /*1d3580*/  IMAD.X R81, RZ, RZ, RZ, P2 ;  /* 0x000000ffff517224 */ /* 0x000fe200010e06ff */
[----:B------:R-:W-:Y:S01]  /*1d3590*/  IADD3.X R111, P1, PT, R111, R83, RZ, P5, !PT ;  /* 0x000000536f6f7210 */ /* 0x000fe20002f3e4ff */
[----:B------:R-:W-:Y:S01]  /*1d35a0*/  IMAD.WIDE.U32 R82, R79, 0x30000000, RZ ;  /* 0x300000004f527825 */ /* 0x000fe200078e00ff */
[----:B------:R-:W-:Y:S02]  /*1d35b0*/  IADD3.X R167, P3, PT, R167, R88, RZ, P3, !PT ;  /* 0x00000058a7a77210 */ /* 0x000fe40001f7e4ff */
[----:B------:R-:W-:Y:S01]  /*1d35c0*/  IADD3 R185, PT, PT, R185, R80, RZ ;  /* 0x00000050b9b97210 */ /* 0x000fe20007ffe0ff */
[----:B------:R-:W-:Y:S01]  /*1d35d0*/  IMAD.WIDE.U32 R84, R79, -0x45f6b800, RZ ;  /* 0xba0948004f547825 */ /* 0x000fe200078e00ff */
[----:B------:R-:W-:Y:S02]  /*1d35e0*/  IADD3.X R140, P3, PT, R81, R89, RZ, P3, !PT ;  /* 0x00000059518c7210 */ /* 0x000fe40001f7e4ff */
[----:B------:R-:W-:Y:S01]  /*1d35f0*/  IADD3 RZ, P2, PT, R184, R98, RZ ;  /* 0x00000062b8ff7210 */ /* 0x000fe20007f5e0ff */
[----:B------:R-:W-:Y:S01]  /*1d3600*/  IMAD.MOV.U32 R138, RZ, RZ, R101 ;  /* 0x000000ffff8a7224 */ /* 0x000fe200078e0065 */
[----:B------:R-:W-:Y:S01]  /*1d3610*/  IADD3.X R166, P3, PT, R167, R166, RZ, P3, !PT ;  /* 0x000000a6a7a67210 */ /* 0x000fe20001f7e4ff */
[----:B------:R-:W-:Y:S01]  /*1d3620*/  IMAD.WIDE.U32 R88, P5, R110, 0x170b5d44, R82 ;  /* 0x170b5d446e587825 */ /* 0x000fe200078a0052 */
[----:B------:R-:W-:-:S02]  /*1d3630*/  IADD3.X RZ, P2, PT, R185, R97, RZ, P2, !PT ;  /* 0x00000061b9ff7210 */ /* 0x000fc4000175e4ff */
[----:B------:R-:W-:Y:S01]  /*1d3640*/  IADD3.X R167, P3, PT, R140, R93, RZ, P3, !PT ;  /* 0x0000005d8ca77210 */ /* 0x000fe20001f7e4ff */
[----:B------:R-:W-:-:S04]  /*1d3650*/  IMAD.WIDE.U32 R170, R110, 0x30000000, RZ ;  /* 0x300000006eaa7825 */ /* 0x000fc800078e00ff */
[----:B------:R-:W-:-:S04]  /*1d3660*/  IMAD.WIDE.U32.X R138, R79, -0x7af74000, R138, P4 ;  /* 0x8508c0004f8a7825 */ /* 0x000fc800020e048a */
[----:B------:R-:W-:-:S04]  /*1d3670*/  IMAD.WIDE.U32 R80, R110, -0x45f6b800, RZ ;  /* 0xba0948006e507825 */ /* 0x000fc800078e00ff */
[----:B------:R-:W-:-:S04]  /*1d3680*/  IMAD.WIDE.U32 R84, P4, R110, 0x1ef3622f, R84 ;  /* 0x1ef3622f6e547825 */ /* 0x000fc80007880054 */
[----:B------:R-:W-:Y:S01]  /*1d3690*/  IMAD.X R143, RZ, RZ, RZ, P5 ;  /* 0x000000ffff8f7224 */ /* 0x000fe200028e06ff */
[----:B------:R-:W-:Y:S01]  /*1d36a0*/  IADD3 R95, P5, PT, R88, R171, RZ ;  /* 0x000000ab585f7210 */ /* 0x000fe20007fbe0ff */
[----:B------:R-:W-:-:S04]  /*1d36b0*/  IMAD.WIDE.U32 R114, R79, 0xf5138f, RZ ;  /* 0x00f5138f4f727825 */ /* 0x000fc800078e00ff */
[----:B------:R-:W-:Y:S01]  /*1d36c0*/  IMAD.X R83, RZ, RZ, RZ, P4 ;  /* 0x000000ffff537224 */ /* 0x000fe200020e06ff */
[----:B------:R-:W-:Y:S01]  /*1d36d0*/  IADD3 R0, P4, PT, R84, R81, RZ ;  /* 0x0000005154007210 */ /* 0x000fe20007f9e0ff */
[----:B------:R-:W-:Y:S02]  /*1d36e0*/  IMAD.MOV.U32 R142, RZ, RZ, R89 ;  /* 0x000000ffff8e7224 */ /* 0x000fe400078e0059 */
[----:B------:R-:W-:-:S04]  /*1d36f0*/  IMAD.WIDE.U32 R100, R79, 0x6ca1493b, RZ ;  /* 0x6ca1493b4f647825 */ /* 0x000fc800078e00ff */
[----:B------:R-:W-:Y:S01]  /*1d3700*/  IMAD.MOV.U32 R82, RZ, RZ, R85 ;  /* 0x000000ffff527224 */ /* 0x000fe200078e0055 */
[----:B------:R-:W-:Y:S01]  /*1d3710*/  IADD3.X R85, P3, PT, RZ, RZ, RZ, P3, !PT ;  /* 0x000000ffff557210 */ /* 0x000fe20001f7e4ff */
[----:B------:R-:W-:-:S04]  /*1d3720*/  IMAD.WIDE.U32.X R142, R79, 0x170b5d44, R142, P5 ;  /* 0x170b5d444f8e7825 */ /* 0x000fc800028e048e */
[----:B------:R-:W-:-:S04]  /*1d3730*/  IMAD.WIDE.U32 R118, R110, 0xf5138f, RZ ;  /* 0x00f5138f6e767825 */ /* 0x000fc800078e00ff */
[----:B------:R-:W-:-:S04]  /*1d3740*/  IMAD.WIDE.U32 R114, P5, R110, 0x1a22d9f3, R114 ;  /* 0x1a22d9f36e727825 */ /* 0x000fc800078a0072 */
[----:B------:R-:W-:-:S04]  /*1d3750*/  IMAD.WIDE.U32.X R82, R79, 0x1ef3622f, R82, P4 ;  /* 0x1ef3622f4f527825 */ /* 0x000fc800020e0452 */
[----:B------:R-:W-:-:S04]  /*1d3760*/  IMAD.WIDE.U32 R98, R110, 0x6ca1493b, RZ ;  /* 0x6ca1493b6e627825 */ /* 0x000fc800078e00ff */
[----:B------:R-:W-:-:S04]  /*1d3770*/  IMAD.WIDE.U32 R100, P4, R110, -0x39c4fa40, R100 ;  /* 0xc63b05c06e647825 */ /* 0x000fc80007880064 */
[----:B------:R-:W-:Y:S01]  /*1d3780*/  IMAD.X R113, RZ, RZ, RZ, P5 ;  /* 0x000000ffff717224 */ /* 0x000fe200028e06ff */
[----:B------:R-:W-:Y:S01]  /*1d3790*/  IADD3 R125, P5, PT, R114, R119, RZ ;  /* 0x00000077727d7210 */ /* 0x000fe20007fbe0ff */
[----:B------:R-:W-:Y:S01]  /*1d37a0*/  IMAD.WIDE.U32 R106, R79, 0x17c510ea, RZ ;  /* 0x17c510ea4f6a7825 */ /* 0x000fe200078e00ff */
[----:B------:R-:W-:-:S03]  /*1d37b0*/  MOV R108, R101 ;  /* 0x00000065006c7202 */ /* 0x000fc60000000f00 */
[----:B------:R-:W-:Y:S01]  /*1d37c0*/  IMAD.X R109, RZ, RZ, RZ, P4 ;  /* 0x000000ffff6d7224 */ /* 0x000fe200020e06ff */
[----:B------:R-:W-:Y:S01]  /*1d37d0*/  IADD3 R165, P4, PT, R100, R99, RZ ;  /* 0x0000006364a57210 */ /* 0x000fe20007f9e0ff */
[----:B------:R-:W-:Y:S02]  /*1d37e0*/  IMAD.MOV.U32 R112, RZ, RZ, R115 ;  /* 0x000000ffff707224 */ /* 0x000fe400078e0073 */
[----:B------:R-:W-:-:S04]  /*1d37f0*/  IMAD.WIDE.U32 R102, R132, -0x45f6b800, R102 ;  /* 0xba09480084667825 */ /* 0x000fc800078e0066 */
[----:B------:R-:W-:-:S04]  /*1d3800*/  IMAD.WIDE.U32.X R112, R79, 0x1a22d9f3, R112, P5 ;  /* 0x1a22d9f34f707825 */ /* 0x000fc800028e0470 */
[----:B------:R-:W-:-:S04]  /*1d3810*/  IMAD.WIDE.U32 R106, P5, R110, 0x1ae3a46, R106 ;  /* 0x01ae3a466e6a7825 */ /* 0x000fc800078a006a */
[----:B------:R-:W-:Y:S01]  /*1d3820*/  IMAD.WIDE.U32.X R108, R79, -0x39c4fa40, R108, P4 ;  /* 0xc63b05c04f6c7825 */ /* 0x000fe200020e046c */
[----:B------:R-:W-:-:S03]  /*1d3830*/  IADD3 RZ, P4, PT, R166, R104, RZ ;  /* 0x00000068a6ff7210 */ /* 0x000fc60007f9e0ff */
[----:B------:R-:W-:Y:S01]  /*1d3840*/  IMAD.WIDE.U32 R104, R110, 0x17c510ea, RZ ;  /* 0x17c510ea6e687825 */ /* 0x000fe200078e00ff */
[----:B------:R-:W-:-:S03]  /*1d3850*/  IADD3.X RZ, P4, PT, R167, R121, RZ, P4, !PT ;  /* 0x00000079a7ff7210 */ /* 0x000fc6000279e4ff */
[----:B------:R-:W-:Y:S01]  /*1d3860*/  IMAD.IADD R99, R103, 0x1, R92 ;  /* 0x0000000167637824 */ /* 0x000fe200078e025c */
[----:B------:R-:W-:Y:S01]  /*1d3870*/  IADD3.X R85, P4, PT, R85, R130, RZ, P4, !PT ;  /* 0x0000008255557210 */ /* 0x000fe2000279e4ff */
[----:B------:R-:W-:Y:S01]  /*1d3880*/  IMAD.MOV.U32 R92, RZ, RZ, R107 ;  /* 0x000000ffff5c7224 */ /* 0x000fe200078e006b */
[----:B------:R-:W-:Y:S01]  /*1d3890*/  IADD3.X R107, P0, PT, RZ, R138, RZ, P0, !PT ;  /* 0x0000008aff6b7210 */ /* 0x000fe2000071e4ff */
[----:B------:R-:W-:Y:S01]  /*1d38a0*/  IMAD.X R93, RZ, RZ, RZ, P5 ;  /* 0x000000ffff5d7224 */ /* 0x000fe200028e06ff */
[----:B------:R-:W-:Y:S01]  /*1d38b0*/  IADD3 R101, P5, PT, R106, R105, RZ ;  /* 0x000000696a657210 */ /* 0x000fe20007fbe0ff */
[----:B------:R-:W-:Y:S01]  /*1d38c0*/  IMAD.WIDE.U32 R154, R59, R230, RZ ;  /* 0x000000e63b9a7225 */ /* 0x000fe200078e00ff */
[----:B------:R-:W-:Y:S02]  /*1d38d0*/  IADD3.X R105, P0, PT, RZ, R139, RZ, P0, !PT ;  /* 0x0000008bff697210 */ /* 0x000fe4000071e4ff */
[----:B------:R-:W-:Y:S01]  /*1d38e0*/  IADD3.X R89, PT, PT, R131, RZ, RZ, P4, P3 ;  /* 0x000000ff83597210 */ /* 0x000fe200027e64ff */
[----:B------:R-:W-:-:S04]  /*1d38f0*/  IMAD.WIDE.U32 R138, R59, R229, RZ ;  /* 0x000000e53b8a7225 */ /* 0x000fc800078e00ff */
[----:B------:R-:W-:-:S04]  /*1d3900*/  IMAD.WIDE.U32 R182, R59, R226, RZ ;  /* 0x000000e23bb67225 */ /* 0x000fc800078e00ff */
[----:B------:R-:W-:-:S04]  /*1d3910*/  IMAD.WIDE.U32 R138, P3, R137, R58, R138 ;  /* 0x0000003a898a7225 */ /* 0x000fc8000786008a */
[----:B------:R-:W-:Y:S01]  /*1d3920*/  IMAD.WIDE.U32.X R92, R79, 0x1ae3a46, R92, P5 ;  /* 0x01ae3a464f5c7825 */ /* 0x000fe200028e045c */
[----:B------:R-:W-:-:S03]  /*1d3930*/  IADD3.X R79, P2, PT, RZ, R128, RZ, P2, !PT ;  /* 0x00000080ff4f7210 */ /* 0x000fc6000175e4ff */
[----:B------:R-:W-:Y:S01]  /*1d3940*/  IMAD.WIDE.U32 R160, R59, R177, RZ ;  /* 0x000000b13ba07225 */ /* 0x000fe200078e00ff */
[----:B------:R-:W-:-:S03]  /*1d3950*/  IADD3.X R81, P2, PT, RZ, R129, RZ, P2, !PT ;  /* 0x00000081ff517210 */ /* 0x000fc6000175e4ff */
[----:B------:R-:W-:-:S04]  /*1d3960*/  IMAD.WIDE.U32 R154, P4, R231, R58, R154 ;  /* 0x0000003ae79a7225 */ /* 0x000fc8000788009a */
[----:B------:R-:W-:Y:S02]  /*1d3970*/  IMAD.X R145, RZ, RZ, RZ, P3 ;  /* 0x000000ffff917224 */ /* 0x000fe400018e06ff */
[----:B------:R-:W-:-:S04]  /*1d3980*/  IMAD.WIDE.U32 R86, R230, R56, R86 ;  /* 0x00000038e6567225 */ /* 0x000fc800078e0056 */
[----:B------:R-:W-:-:S04]  /*1d3990*/  IMAD.WIDE.U32 R182, P3, R164, R58, R182 ;  /* 0x0000003aa4b67225 */ /* 0x000fc800078600b6 */
[----:B------:R-:W-:Y:S02]  /*1d39a0*/  IMAD.X R103, RZ, RZ, RZ, P4 ;  /* 0x000000ffff677224 */ /* 0x000fe400020e06ff */
[----:B------:R-:W-:-:S04]  /*1d39b0*/  IMAD.WIDE.U32 R160, P4, R227, R58, R160 ;  /* 0x0000003ae3a07225 */ /* 0x000fc800078800a0 */
[----:B------:R-:W-:Y:S01]  /*1d39c0*/  IMAD.WIDE.U32 R128, R58, R229, RZ ;  /* 0x000000e53a807225 */ /* 0x000fe200078e00ff */
[----:B------:R-:W-:Y:S02]  /*1d39d0*/  IADD3.X R157, PT, PT, RZ, RZ, RZ, P4, !PT ;  /* 0x000000ffff9d7210 */ /* 0x000fe400027fe4ff */
[----:B------:R-:W-:Y:S01]  /*1d39e0*/  MOV R156, R161 ;  /* 0x000000a1009c7202 */ /* 0x000fe20000000f00 */
[----:B------:R-:W-:Y:S01]  /*1d39f0*/  IMAD.IADD R130, R87, 0x1, R78 ;  /* 0x0000000157827824 */ /* 0x000fe200078e024e */
[----:B------:R-:W-:Y:S01]  /*1d3a00*/  IADD3 R97, P4, PT, R138, R129, RZ ;  /* 0x000000818a617210 */ /* 0x000fe20007f9e0ff */
[----:B------:R-:W-:Y:S01]  /*1d3a10*/  IMAD.X R163, RZ, RZ, RZ, P3 ;  /* 0x000000ffffa37224 */ /* 0x000fe200018e06ff */
[----:B------:R-:W-:Y:S01]  /*1d3a20*/  IADD3.X R86, P3, PT, R79, R86, RZ, P2, !PT ;  /* 0x000000564f567210 */ /* 0x000fe2000177e4ff */
[----:B------:R-:W-:-:S03]  /*1d3a30*/  IMAD.WIDE.U32 R78, R61, R228, RZ ;  /* 0x000000e43d4e7225 */ /* 0x000fc600078e00ff */
[----:B------:R-:W-:Y:S01]  /*1d3a40*/  IADD3.X R87, P3, PT, R81, R130, RZ, P3, !PT ;  /* 0x0000008251577210 */ /* 0x000fe20001f7e4ff */
[----:B------:R-:W-:Y:S01]  /*1d3a50*/  IMAD.MOV.U32 R144, RZ, RZ, R139 ;  /* 0x000000ffff907224 */ /* 0x000fe200078e008b */
[----:B------:R-:W-:Y:S01]  /*1d3a60*/  IADD3 RZ, P2, PT, R86, R128, RZ ;  /* 0x0000008056ff7210 */ /* 0x000fe20007f5e0ff */
[----:B------:R-:W-:Y:S01]  /*1d3a70*/  IMAD.WIDE.U32 R128, R61, R229, RZ ;  /* 0x000000e53d807225 */ /* 0x000fe200078e00ff */
[----:B------:R-:W-:Y:S02]  /*1d3a80*/  IADD3.X R115, P3, PT, RZ, RZ, RZ, P3, !PT ;  /* 0x000000ffff737210 */ /* 0x000fe40001f7e4ff */
[----:B------:R-:W-:Y:S01]  /*1d3a90*/  IADD3.X RZ, P2, PT, R87, R97, RZ, P2, !PT ;  /* 0x0000006157ff7210 */ /* 0x000fe2000175e4ff */
[----:B------:R-:W-:-:S04]  /*1d3aa0*/  IMAD.WIDE.U32.X R144, R137, R59, R144, P4 ;  /* 0x0000003b89907225 */ /* 0x000fc800020e0490 */
[----:B------:R-:W-:Y:S01]  /*1d3ab0*/  IMAD.WIDE.U32 R78, P4, R186, R60, R78 ;  /* 0x0000003cba4e7225 */ /* 0x000fe2000788004e */
[----:B------:R-:W-:-:S03]  /*1d3ac0*/  IADD3.X R115, P2, PT, R115, R144, RZ, P2, !PT ;  /* 0x0000009073737210 */ /* 0x000fc6000175e4ff */
[----:B------:R-:W-:-:S04]  /*1d3ad0*/  IMAD.WIDE.U32 R192, R61, R226, RZ ;  /* 0x000000e23dc07225 */ /* 0x000fc800078e00ff */
[----:B------:R-:W-:Y:S02]  /*1d3ae0*/  IMAD.X R139, RZ, RZ, RZ, P4 ;  /* 0x000000ffff8b7224 */ /* 0x000fe400020e06ff */
[----:B------:R-:W-:Y:S02]  /*1d3af0*/  IMAD.X R119, RZ, RZ, RZ, P3 ;  /* 0x000000ffff777224 */ /* 0x000fe400018e06ff */
[----:B------:R-:W-:-:S03]  /*1d3b00*/  IMAD.WIDE.U32 R128, P4, R137, R60, R128 ;  /* 0x0000003c89807225 */ /* 0x000fc60007880080 */
[----:B------:R-:W-:Y:S01]  /*1d3b10*/  IADD3.X R119, P3, PT, R119, R145, RZ, P2, !PT ;  /* 0x0000009177777210 */ /* 0x000fe2000177e4ff */
[----:B------:R-:W-:-:S04]  /*1d3b20*/  IMAD.WIDE.U32 R188, R61, R177, RZ ;  /* 0x000000b13dbc7225 */ /* 0x000fc800078e00ff */
[----:B------:R-:W-:Y:S02]  /*1d3b30*/  IMAD.X R173, RZ, RZ, RZ, P4 ;  /* 0x000000ffffad7224 */ /* 0x000fe400020e06ff */
[----:B------:R-:W-:-:S04]  /*1d3b40*/  IMAD.WIDE.U32 R140, R59, R210, RZ ;  /* 0x000000d23b8c7225 */ /* 0x000fc800078e00ff */
[----:B------:R-:W-:-:S04]  /*1d3b50*/  IMAD.WIDE.U32 R192, P4, R164, R60, R192 ;  /* 0x0000003ca4c07225 */ /* 0x000fc800078800c0 */
[----:B------:R-:W-:-:S04]  /*1d3b60*/  IMAD.WIDE.U32 R144, R60, R228, RZ ;  /* 0x000000e43c907225 */ /* 0x000fc800078e00ff */
[----:B------:R-:W-:-:S04]  /*1d3b70*/  IMAD.WIDE.U32 R86, R229, R58, R86 ;  /* 0x0000003ae5567225 */ /* 0x000fc800078e0056 */
[----:B------:R-:W-:-:S04]  /*1d3b80*/  IMAD.WIDE.U32 R188, P2, R227, R60, R188 ;  /* 0x0000003ce3bc7225 */ /* 0x000fc800078400bc */
[----:B------:R-:W-:Y:S01]  /*1d3b90*/  IMAD.X R97, RZ, RZ, RZ, P4 ;  /* 0x000000ffff617224 */ /* 0x000fe200020e06ff */
[----:B------:R-:W-:Y:S01]  /*1d3ba0*/  IADD3 R145, P4, PT, R78, R145, RZ ;  /* 0x000000914e917210 */ /* 0x000fe20007f9e0ff */
[----:B------:R-:W-:Y:S01]  /*1d3bb0*/  IMAD.WIDE.U32 R130, R61, R230, RZ ;  /* 0x000000e63d827225 */ /* 0x000fe200078e00ff */
[----:B------:R-:W-:Y:S02]  /*1d3bc0*/  IADD3.X R81, PT, PT, RZ, RZ, RZ, P2, !PT ;  /* 0x000000ffff517210 */ /* 0x000fe400017fe4ff */
[----:B------:R-:W-:Y:S01]  /*1d3bd0*/  IADD3 RZ, P2, PT, R86, R144, RZ ;  /* 0x0000009056ff7210 */ /* 0x000fe20007f5e0ff */
[----:B------:R-:W-:Y:S01]  /*1d3be0*/  IMAD.IADD R87, R87, 0x1, R138 ;  /* 0x0000000157577824 */ /* 0x000fe200078e028a */
[----:B------:R-:W-:Y:S01]  /*1d3bf0*/  IADD3.X R144, P0, PT, R107, R102, RZ, P0, !PT ;  /* 0x000000666b907210 */ /* 0x000fe2000071e4ff */
[----:B------:R-:W-:-:S03]  /*1d3c00*/  IMAD.WIDE.U32 R140, P5, R199, R58, R140 ;  /* 0x0000003ac78c7225 */ /* 0x000fc600078a008c */
[----:B------:R-:W-:Y:S01]  /*1d3c10*/  IADD3.X RZ, P2, PT, R87, R145, RZ, P2, !PT ;  /* 0x0000009157ff7210 */ /* 0x000fe2000175e4ff */
[----:B------:R-:W-:-:S04]  /*1d3c20*/  IMAD.WIDE.U32 R158, R58, R230, RZ ;  /* 0x000000e63a9e7225 */ /* 0x000fc800078e00ff */
[----:B------:R-:W-:Y:S02]  /*1d3c30*/  IMAD.MOV.U32 R138, RZ, RZ, R79 ;  /* 0x000000ffff8a7224 */ /* 0x000fe400078e004f */
[----:B------:R-:W-:-:S04]  /*1d3c40*/  IMAD.WIDE.U32 R122, R226, R56, R122 ;  /* 0x00000038e27a7225 */ /* 0x000fc800078e007a */
[----:B------:R-:W-:Y:S01]  /*1d3c50*/  IMAD.X R121, RZ, RZ, RZ, P5 ;  /* 0x000000ffff797224 */ /* 0x000fe200028e06ff */
[----:B------:R-:W-:Y:S01]  /*1d3c60*/  IADD3.X R122, P3, PT, R115, R122, RZ, P3, !PT ;  /* 0x0000007a737a7210 */ /* 0x000fe20001f7e4ff */
[----:B------:R-:W-:Y:S01]  /*1d3c70*/  IMAD.WIDE.U32.X R138, R186, R61, R138, P4 ;  /* 0x0000003dba8a7225 */ /* 0x000fe200020e048a */
[----:B------:R-:W-:-:S03]  /*1d3c80*/  IADD3 R79, P4, PT, R154, R159, RZ ;  /* 0x0000009f9a4f7210 */ /* 0x000fc60007f9e0ff */
[----:B------:R-:W-:Y:S01]  /*1d3c90*/  IMAD.WIDE.U32 R130, P5, R231, R60, R130 ;  /* 0x0000003ce7827225 */ /* 0x000fe200078a0082 */
[----:B------:R-:W-:-:S03]  /*1d3ca0*/  IADD3.X R169, P2, PT, RZ, R138, RZ, P2, !PT ;  /* 0x0000008affa97210 */ /* 0x000fc6000175e4ff */
[----:B------:R-:W-:Y:S01]  /*1d3cb0*/  IMAD.IADD R120, R123, 0x1, R120 ;  /* 0x000000017b787824 */ /* 0x000fe200078e0278 */
[----:B------:R-:W-:Y:S01]  /*1d3cc0*/  IADD3.X R115, P2, PT, RZ, R139, RZ, P2, !PT ;  /* 0x0000008bff737210 */ /* 0x000fe2000175e4ff */
[----:B------:R-:W-:Y:S02]  /*1d3cd0*/  IMAD.MOV.U32 R102, RZ, RZ, R155 ;  /* 0x000000ffff667224 */ /* 0x000fe400078e009b */
[----:B------:R-:W-:-:S04]  /*1d3ce0*/  IMAD.WIDE.U32 R178, R58, R226, RZ ;  /* 0x000000e23ab27225 */ /* 0x000fc800078e00ff */
[----:B------:R-:W-:Y:S01]  /*1d3cf0*/  IMAD.X R151, RZ, RZ, RZ, P5 ;  /* 0x000000ffff977224 */ /* 0x000fe200028e06ff */
[----:B------:R-:W-:Y:S01]  /*1d3d00*/  IADD3.X R123, P5, PT, R119, R120, RZ, P3, !PT ;  /* 0x00000078777b7210 */ /* 0x000fe20001fbe4ff */
[----:B------:R-:W-:Y:S01]  /*1d3d10*/  IMAD.WIDE.U32.X R102, R231, R59, R102, P4 ;  /* 0x0000003be7667225 */ /* 0x000fe200020e0466 */
[----:B------:R-:W-:Y:S02]  /*1d3d20*/  IADD3 RZ, P3, PT, R122, R158, RZ ;  /* 0x0000009e7aff7210 */ /* 0x000fe40007f7e0ff */
[----:B------:R-:W-:Y:S01]  /*1d3d30*/  IADD3 R107, P4, PT, R182, R179, RZ ;  /* 0x000000b3b66b7210 */ /* 0x000fe20007f9e0ff */
[----:B------:R-:W-:Y:S01]  /*1d3d40*/  IMAD.WIDE.U32 R158, R58, R177, RZ ;  /* 0x000000b13a9e7225 */ /* 0x000fe200078e00ff */
[----:B------:R-:W-:Y:S02]  /*1d3d50*/  IADD3.X RZ, P3, PT, R123, R79, RZ, P3, !PT ;  /* 0x0000004f7bff7210 */ /* 0x000fe40001f7e4ff */
[----:B------:R-:W-:Y:S01]  /*1d3d60*/  IADD3.X R149, P5, PT, RZ, RZ, RZ, P5, !PT ;  /* 0x000000ffff957210 */ /* 0x000fe20002fbe4ff */
[----:B------:R-:W-:-:S02]  /*1d3d70*/  IMAD.MOV.U32 R162, RZ, RZ, R183 ;  /* 0x000000ffffa27224 */ /* 0x000fc400078e00b7 */
[----:B------:R-:W-:Y:S01]  /*1d3d80*/  IMAD.WIDE.U32 R138, R58, R210, RZ ;  /* 0x000000d23a8a7225 */ /* 0x000fe200078e00ff */
[----:B------:R-:W-:-:S03]  /*1d3d90*/  IADD3.X R149, P3, PT, R149, R102, RZ, P3, !PT ;  /* 0x0000006695957210 */ /* 0x000fc60001f7e4ff */
[----:B------:R-:W-:Y:S01]  /*1d3da0*/  IMAD.WIDE.U32.X R162, R164, R59, R162, P4 ;  /* 0x0000003ba4a27225 */ /* 0x000fe200020e04a2 */
[----:B------:R-:W-:-:S03]  /*1d3db0*/  IADD3 R79, P4, PT, R160, R159, RZ ;  /* 0x0000009fa04f7210 */ /* 0x000fc60007f9e0ff */
[----:B------:R-:W-:-:S04]  /*1d3dc0*/  IMAD.WIDE.U32 R174, R60, R229, RZ ;  /* 0x000000e53cae7225 */ /* 0x000fc800078e00ff */
[----:B------:R-:W-:Y:S01]  /*1d3dd0*/  IMAD.WIDE.U32.X R156, R227, R59, R156, P4 ;  /* 0x0000003be39c7225 */ /* 0x000fe200020e049c */
[----:B------:R-:W-:-:S03]  /*1d3de0*/  IADD3 R119, P4, PT, R140, R139, RZ ;  /* 0x0000008b8c777210 */ /* 0x000fc60007f9e0ff */
[----:B------:R-:W-:Y:S02]  /*1d3df0*/  IMAD.MOV.U32 R120, RZ, RZ, R141 ;  /* 0x000000ffff787224 */ /* 0x000fe400078e008d */
[----:B------:R-:W-:-:S04]  /*1d3e00*/  IMAD.WIDE.U32 R122, R230, R58, R122 ;  /* 0x0000003ae67a7225 */ /* 0x000fc800078e007a */
[----:B------:R-:W-:Y:S01]  /*1d3e10*/  IMAD.X R145, RZ, RZ, RZ, P5 ;  /* 0x000000ffff917224 */ /* 0x000fe200028e06ff */
[----:B------:R-:W-:Y:S01]  /*1d3e20*/  IADD3.X R122, P2, PT, R169, R122, RZ, P2, !PT ;  /* 0x0000007aa97a7210 */ /* 0x000fe2000175e4ff */
[----:B------:R-:W-:Y:S01]  /*1d3e30*/  IMAD.WIDE.U32.X R120, R199, R59, R120, P4 ;  /* 0x0000003bc7787225 */ /* 0x000fe200020e0478 */
[----:B------:R-:W-:Y:S02]  /*1d3e40*/  IADD3 R139, P4, PT, R128, R175, RZ ;  /* 0x000000af808b7210 */ /* 0x000fe40007f9e0ff */
[----:B------:R-:W-:Y:S01]  /*1d3e50*/  IADD3.X R145, P3, PT, R145, R103, RZ, P3, !PT ;  /* 0x0000006791917210 */ /* 0x000fe20001f7e4ff */
[----:B------:R-:W-:Y:S02]  /*1d3e60*/  IMAD.IADD R150, R123, 0x1, R154 ;  /* 0x000000017b967824 */ /* 0x000fe400078e029a */
[----:B------:R-:W-:-:S03]  /*1d3e70*/  IMAD.WIDE.U32 R154, R60, R230, RZ ;  /* 0x000000e63c9a7225 */ /* 0x000fc600078e00ff */
[----:B------:R-:W-:Y:S01]  /*1d3e80*/  IADD3.X R123, P2, PT, R115, R150, RZ, P2, !PT ;  /* 0x00000096737b7210 */ /* 0x000fe2000175e4ff */
[----:B------:R-:W-:Y:S02]  /*1d3e90*/  IMAD.MOV.U32 R172, RZ, RZ, R129 ;  /* 0x000000ffffac7224 */ /* 0x000fe400078e0081 */
[----:B------:R-:W-:Y:S01]  /*1d3ea0*/  IMAD.WIDE.U32 R180, R177, R56, R180 ;  /* 0x00000038b1b47225 */ /* 0x000fe200078e00b4 */
[----:B------:R-:W-:-:S03]  /*1d3eb0*/  IADD3.X R115, P2, PT, RZ, RZ, RZ, P2, !PT ;  /* 0x000000ffff737210 */ /* 0x000fc6000175e4ff */
[----:B------:R-:W-:Y:S01]  /*1d3ec0*/  IMAD.WIDE.U32.X R172, R137, R61, R172, P4 ;  /* 0x0000003d89ac7225 */ /* 0x000fe200020e04ac */
[----:B------:R-:W-:Y:S02]  /*1d3ed0*/  IADD3 R129, P4, PT, R130, R155, RZ ;  /* 0x0000009b82817210 */ /* 0x000fe40007f9e0ff */
[----:B------:R-:W-:Y:S01]  /*1d3ee0*/  IADD3.X R180, P3, PT, R149, R180, RZ, P3, !PT ;  /* 0x000000b495b47210 */ /* 0x000fe20001f7e4ff */
[----:B------:R-:W-:Y:S02]  /*1d3ef0*/  IMAD.IADD R96, R181, 0x1, R96 ;  /* 0x00000001b5607824 */ /* 0x000fe400078e0260 */
[----:B------:R-:W-:Y:S02]  /*1d3f00*/  IMAD.MOV.U32 R150, RZ, RZ, R131 ;  /* 0x000000ffff967224 */ /* 0x000fe400078e0083 */
[----:B------:R-:W-:-:S04]  /*1d3f10*/  IMAD.WIDE.U32 R102, R60, R226, RZ ;  /* 0x000000e23c667225 */ /* 0x000fc800078e00ff */
[----:B------:R-:W-:Y:S01]  /*1d3f20*/  IMAD.WIDE.U32.X R150, R231, R61, R150, P4 ;  /* 0x0000003de7967225 */ /* 0x000fe200020e0496 */
[----:B------:R-:W-:Y:S02]  /*1d3f30*/  IADD3.X R181, P4, PT, R145, R96, RZ, P3, !PT ;  /* 0x0000006091b57210 */ /* 0x000fe40001f9e4ff */
[----:B------:R-:W-:Y:S01]  /*1d3f40*/  IADD3 RZ, P3, PT, R122, R174, RZ ;  /* 0x000000ae7aff7210 */ /* 0x000fe20007f7e0ff */
[----:B------:R-:W-:Y:S01]  /*1d3f50*/  IMAD.MOV.U32 R96, RZ, RZ, R193 ;  /* 0x000000ffff607224 */ /* 0x000fe200078e00c1 */
[----:B------:R-:W-:Y:S01]  /*1d3f60*/  IADD3.X R141, P4, PT, RZ, RZ, RZ, P4, !PT ;  /* 0x000000ffff8d7210 */ /* 0x000fe2000279e4ff */
[----:B------:R-:W-:Y:S01]  /*1d3f70*/  IMAD.X R131, RZ, RZ, RZ, P2 ;  /* 0x000000ffff837224 */ /* 0x000fe200010e06ff */
[----:B------:R-:W-:Y:S01]  /*1d3f80*/  IADD3.X RZ, P3, PT, R123, R139, RZ, P3, !PT ;  /* 0x0000008b7bff7210 */ /* 0x000fe20001f7e4ff */
[----:B------:R-:W-:Y:S01]  /*1d3f90*/  IMAD.WIDE.U32 R184, R228, R58, R184 ;  /* 0x0000003ae4b87225 */ /* 0x000fe200078e00b8 */
[----:B------:R-:W-:Y:S02]  /*1d3fa0*/  IADD3 R103, P5, PT, R192, R103, RZ ;  /* 0x00000067c0677210 */ /* 0x000fe40007fbe0ff */
[----:B------:R-:W-:Y:S01]  /*1d3fb0*/  IADD3.X R145, P0, PT, R105, R99, RZ, P0, !PT ;  /* 0x0000006369917210 */ /* 0x000fe2000071e4ff */
[----:B------:R-:W-:Y:S01]  /*1d3fc0*/  IMAD.X R105, RZ, RZ, RZ, P4 ;  /* 0x000000ffff697224 */ /* 0x000fe200020e06ff */
[----:B------:R-:W-:Y:S01]  /*1d3fd0*/  IADD3.X R99, P3, PT, R115, R172, RZ, P3, !PT ;  /* 0x000000ac73637210 */ /* 0x000fe20001f7e4ff */
[----:B------:R-:W-:Y:S01]  /*1d3fe0*/  IMAD.WIDE.U32.X R96, R164, R61, R96, P5 ;  /* 0x0000003da4607225 */ /* 0x000fe200028e0460 */
[----:B------:R-:W-:-:S02]  /*1d3ff0*/  IADD3 RZ, P4, PT, R180, R178, RZ ;  /* 0x000000b2b4ff7210 */ /* 0x000fc40007f9e0ff */
[----:B------:R-:W-:Y:S01]  /*1d4000*/  IADD3.X R172, P5, PT, R131, R173, RZ, P3, !PT ;  /* 0x000000ad83ac7210 */ /* 0x000fe20001fbe4ff */
[----:B------:R-:W-:Y:S01]  /*1d4010*/  IMAD.WIDE.U32 R178, R226, R58, R180 ;  /* 0x0000003ae2b27225 */ /* 0x000fe200078e00b4 */
[----:B------:R-:W-:Y:S02]  /*1d4020*/  IADD3.X RZ, P4, PT, R181, R107, RZ, P4, !PT ;  /* 0x0000006bb5ff7210 */ /* 0x000fe4000279e4ff */
[----:B------:R-:W-:Y:S01]  /*1d4030*/  IADD3.X R184, P3, PT, R135, R184, RZ, P1, !PT ;  /* 0x000000b887b87210 */ /* 0x000fe20000f7e4ff */
[----:B------:R-:W-:Y:S01]  /*1d4040*/  IMAD.WIDE.U32 R166, R210, R56, R166 ;  /* 0x00000038d2a67225 */ /* 0x000fe200078e00a6 */
[----:B------:R-:W-:Y:S02]  /*1d4050*/  IADD3.X R178, P5, PT, R99, R178, RZ, P5, !PT ;  /* 0x000000b263b27210 */ /* 0x000fe40002fbe4ff */
[----:B------:R-:W-:Y:S01]  /*1d4060*/  IADD3.X R99, P1, PT, R141, R162, RZ, P4, !PT ;  /* 0x000000a28d637210 */ /* 0x000fe2000273e4ff */
[----:B------:R-:W-:Y:S01]  /*1d4070*/  IMAD.IADD R169, R167, 0x1, R168 ;  /* 0x00000001a7a97824 */ /* 0x000fe200078e02a8 */
[----:B------:R-:W-:Y:S01]  /*1d4080*/  IADD3 RZ, P2, PT, R144, R170, RZ ;  /* 0x000000aa90ff7210 */ /* 0x000fe20007f5e0ff */
[----:B------:R-:W-:Y:S01]  /*1d4090*/  IMAD.IADD R183, R179, 0x1, R182 ;  /* 0x00000001b3b77824 */ /* 0x000fe200078e02b6 */
[----:B------:R-:W-:Y:S01]  /*1d40a0*/  IADD3.X R162, P1, PT, R105, R163, RZ, P1, !PT ;  /* 0x000000a369a27210 */ /* 0x000fe20000f3e4ff */
[----:B------:R-:W-:Y:S01]  /*1d40b0*/  IMAD.WIDE.U32 R86, R228, R60, R86 ;  /* 0x0000003ce4567225 */ /* 0x000fe200078e0056 */
[----:B------:R-:W-:-:S02]  /*1d40c0*/  IADD3.X R105, P0, PT, RZ, RZ, RZ, P0, !PT ;  /* 0x000000ffff697210 */ /* 0x000fc4000071e4ff */
[----:B------:R-:W-:Y:S01]  /*1d40d0*/  IADD3.X R166, P4, PT, R99, R166, RZ, P1, !PT ;  /* 0x000000a663a67210 */ /* 0x000fe20000f9e4ff */
[----:B------:R-:W-:Y:S01]  /*1d40e0*/  IMAD.IADD R135, R87, 0x1, R78 ;  /* 0x0000000157877824 */ /* 0x000fe200078e024e */
[----:B------:R-:W-:Y:S01]  /*1d40f0*/  IADD3.X RZ, P2, PT, R145, R95, RZ, P2, !PT ;  /* 0x0000005f91ff7210 */ /* 0x000fe2000175e4ff */
[----:B------:R-:W-:Y:S01]  /*1d4100*/  IMAD.X R95, RZ, RZ, RZ, P0 ;  /* 0x000000ffff5f7224 */ /* 0x000fe200000e06ff */
[----:B------:R-:W-:Y:S01]  /*1d4110*/  IADD3 R190, PT, PT, R185, R190, RZ ;  /* 0x000000beb9be7210 */ /* 0x000fe20007ffe0ff */
[----:B------:R-:W-:Y:S01]  /*1d4120*/  IMAD.WIDE.U32 R144, R110, 0x30000000, R144 ;  /* 0x300000006e907825 */ /* 0x000fe200078e0090 */
[----:B------:R-:W-:Y:S02]  /*1d4130*/  IADD3.X R167, P4, PT, R162, R169, RZ, P4, !PT ;  /* 0x000000a9a2a77210 */ /* 0x000fe4000279e4ff */
[----:B------:R-:W-:Y:S01]  /*1d4140*/  IADD3.X R179, P5, PT, R172, R183, RZ, P5, !PT ;  /* 0x000000b7acb37210 */ /* 0x000fe20002fbe4ff */
[----:B------:R-:W-:Y:S01]  /*1d4150*/  IMAD.WIDE.U32 R182, R61, R210, RZ ;  /* 0x000000d23db67225 */ /* 0x000fe200078e00ff */
[----:B------:R-:W-:-:S02]  /*1d4160*/  IADD3.X R105, P0, PT, R105, R142, RZ, P2, !PT ;  /* 0x0000008e69697210 */ /* 0x000fc4000171e4ff */
[----:B------:R-:W-:Y:S01]  /*1d4170*/  IADD3 RZ, P2, PT, R178, R154, RZ ;  /* 0x0000009ab2ff7210 */ /* 0x000fe20007f5e0ff */
[----:B------:R-:W-:Y:S01]  /*1d4180*/  IMAD.WIDE.U32 R170, R63, R230, RZ ;  /* 0x000000e63faa7225 */ /* 0x000fe200078e00ff */
[----:B------:R-:W-:Y:S02]  /*1d4190*/  IADD3.X R185, P3, PT, R111, R190, RZ, P3, !PT ;  /* 0x000000be6fb97210 */ /* 0x000fe40001f7e4ff */
[----:B------:R-:W-:Y:S01]  /*1d41a0*/  IADD3.X R111, P4, PT, RZ, RZ, RZ, P4, !PT ;  /* 0x000000ffff6f7210 */ /* 0x000fe2000279e4ff */
[----:B------:R-:W-:Y:S01]  /*1d41b0*/  IMAD.WIDE.U32 R190, R177, R58, R166 ;  /* 0x0000003ab1be7225 */ /* 0x000fe200078e00a6 */
        /* <DEDUP_REMOVED lines=8> */
[----:B------:R-:W-:Y:S01]  /*1d4240*/  IMAD.WIDE.U32 R174, R63, R229, RZ ;  /* 0x000000e53fae7225 */ /* 0x000fe200078e00ff */
[----:B------:R-:W-:-:S02]  /*1d4250*/  IADD3.X RZ, P2, PT, R167, R79, RZ, P4, !PT ;  /* 0x0000004fa7ff7210 */ /* 0x000fc4000275e4ff */
[----:B------:R-:W-:Y:S01]  /*1d4260*/  IADD3.X R150, P4, PT, R107, R151, RZ, P5, !PT ;  /* 0x000000976b967210 */ /* 0x000fe20002f9e4ff */
[----:B------:R-:W-:Y:S01]  /*1d4270*/  IMAD.IADD R79, R145, 0x1, R88 ;  /* 0x00000001914f7824 */ /* 0x000fe200078e0258 */
[----:B------:R-:W-:Y:S01]  /*1d4280*/  IADD3 RZ, P1, PT, R184, R146, RZ ;  /* 0x00000092b8ff7210 */ /* 0x000fe20007f3e0ff */
[----:B------:R-:W-:Y:S01]  /*1d4290*/  IMAD.WIDE.U32 R162, R63, R226, RZ ;  /* 0x000000e23fa27225 */ /* 0x000fe200078e00ff */
[----:B------:R-:W-:Y:S02]  /*1d42a0*/  IADD3.X R146, P2, PT, R111, R156, RZ, P2, !PT ;  /* 0x0000009c6f927210 */ /* 0x000fe4000175e4ff */
[----:B------:R-:W-:Y:S01]  /*1d42b0*/  IADD3.X R190, P4, PT, R95, R190, RZ, P4, !PT ;  /* 0x000000be5fbe7210 */ /* 0x000fe2000279e4ff */
[----:B------:R-:W-:Y:S01]  /*1d42c0*/  IMAD.WIDE.U32 R122, R229, R60, R122 ;  /* 0x0000003ce57a7225 */ /* 0x000fe200078e007a */
[----:B------:R-:W-:Y:S02]  /*1d42d0*/  IADD3.X R155, P3, PT, RZ, RZ, RZ, P3, !PT ;  /* 0x000000ffff9b7210 */ /* 0x000fe40001f7e4ff */
[----:B------:R-:W-:Y:S01]  /*1d42e0*/  IADD3.X R156, P2, PT, R115, R157, RZ, P2, !PT ;  /* 0x0000009d739c7210 */ /* 0x000fe2000175e4ff */
[----:B------:R-:W-:Y:S01]  /*1d42f0*/  IMAD R115, R144, -0x7af74001, -R79 ;  /* 0x8508bfff90737824 */ /* 0x000fe200078e0a4f */
[----:B------:R-:W-:Y:S01]  /*1d4300*/  IADD3.X R191, P4, PT, R150, R161, RZ, P4, !PT ;  /* 0x000000a196bf7210 */ /* 0x000fe2000279e4ff */
[----:B------:R-:W-:Y:S01]  /*1d4310*/  IMAD.IADD R123, R123, 0x1, R128 ;  /* 0x000000017b7b7824 */ /* 0x000fe200078e0280 */
[----:B------:R-:W-:Y:S01]  /*1d4320*/  IADD3.X R99, PT, PT, RZ, RZ, RZ, P3, !PT ;  /* 0x000000ffff637210 */ /* 0x000fe20001ffe4ff */
[----:B------:R-:W-:Y:S01]  /*1d4330*/  IMAD.WIDE.U32 R168, R62, R230, RZ ;  /* 0x000000e63ea87225 */ /* 0x000fe200078e00ff */
[----:B------:R-:W-:-:S02]  /*1d4340*/  IADD3 RZ, P3, PT, R190, R102, RZ ;  /* 0x00000066beff7210 */ /* 0x000fc40007f7e0ff */
[----:B------:R-:W-:Y:S01]  /*1d4350*/  IADD3.X R88, P2, PT, R146, R85, RZ, P2, !PT ;  /* 0x0000005592587210 */ /* 0x000fe2000175e4ff */
[----:B------:R-:W-:Y:S01]  /*1d4360*/  IMAD.WIDE.U32 R178, R230, R60, R178 ;  /* 0x0000003ce6b27225 */ /* 0x000fe200078e00b2 */
[----:B------:R-:W-:Y:S02]  /*1d4370*/  IADD3.X RZ, P1, PT, R185, R147, RZ, P1, !PT ;  /* 0x00000093b9ff7210 */ /* 0x000fe40000f3e4ff */
[----:B------:R-:W-:Y:S01]  /*1d4380*/  IADD3.X R95, P4, PT, RZ, RZ, RZ, P4, !PT ;  /* 0x000000ffff5f7210 */ /* 0x000fe2000279e4ff */
[----:B------:R-:W-:Y:S01]  /*1d4390*/  IMAD.WIDE.U32 R184, R132, 0xf5138f, R184 ;  /* 0x00f5138f84b87825 */ /* 0x000fe200078e00b8 */
[----:B------:R-:W-:Y:S02]  /*1d43a0*/  IADD3.X RZ, P3, PT, R191, R103, RZ, P3, !PT ;  /* 0x00000067bfff7210 */ /* 0x000fe40001f7e4ff */
[----:B------:R-:W-:Y:S01]  /*1d43b0*/  IADD3 RZ, P5, PT, R88, R138, RZ ;  /* 0x0000008a58ff7210 */ /* 0x000fe20007fbe0ff */
[----:B------:R-:W-:Y:S01]  /*1d43c0*/  IMAD.X R107, RZ, RZ, RZ, P4 ;  /* 0x000000ffff6b7224 */ /* 0x000fe200020e06ff */
[----:B------:R-:W-:Y:S01]  /*1d43d0*/  IADD3.X R89, P2, PT, R156, R89, RZ, P2, !PT ;  /* 0x000000599c597210 */ /* 0x000fe2000175e4ff */
        /* <DEDUP_REMOVED lines=12> */
[----:B------:R-:W-:Y:S01]  /*1d44a0*/  IADD3.X R88, P0, PT, R105, R184, RZ, P0, !PT ;  /* 0x000000b869587210 */ /* 0x000fe2000071e4ff */
[----:B------:R-:W-:Y:S01]  /*1d44b0*/  IMAD.WIDE.U32 R156, R63, R177, RZ ;  /* 0x000000b13f9c7225 */ /* 0x000fe200078e00ff */
[----:B------:R-:W-:-:S02]  /*1d44c0*/  IADD3.X R184, P3, PT, R185, R94, RZ, P3, !PT ;  /* 0x0000005eb9b87210 */ /* 0x000fc40001f7e4ff */
[----:B------:R-:W-:Y:S01]  /*1d44d0*/  IADD3.X R120, PT, PT, R121, RZ, RZ, P5, P2 ;  /* 0x000000ff79787210 */ /* 0x000fe20002fe44ff */
[----:B------:R-:W-:Y:S01]  /*1d44e0*/  IMAD.IADD R130, R179, 0x1, R130 ;  /* 0x00000001b3827824 */ /* 0x000fe200078e0282 */
[----:B------:R-:W-:Y:S01]  /*1d44f0*/  IADD3 R89, P4, PT, R188, R91, RZ ;  /* 0x0000005bbc597210 */ /* 0x000fe20007f9e0ff */
[----:B------:R-:W-:Y:S01]  /*1d4500*/  IMAD.WIDE.U32 R190, R226, R60, R190 ;  /* 0x0000003ce2be7225 */ /* 0x000fe200078e00be */
[----:B------:R-:W-:Y:S02]  /*1d4510*/  IADD3 RZ, P2, PT, R88, R80, RZ ;  /* 0x0000005058ff7210 */ /* 0x000fe40007f5e0ff */
[----:B------:R-:W-:Y:S01]  /*1d4520*/  IADD3.X R185, P5, PT, R96, R141, RZ, P3, !PT ;  /* 0x0000008d60b97210 */ /* 0x000fe20001fbe4ff */
[----:B------:R-:W-:Y:S01]  /*1d4530*/  IMAD.MOV.U32 R80, RZ, RZ, R189 ;  /* 0x000000ffff507224 */ /* 0x000fe200078e00bd */
[----:B------:R-:W-:Y:S01]  /*1d4540*/  IADD3 RZ, P3, PT, R184, R90, RZ ;  /* 0x0000005ab8ff7210 */ /* 0x000fe20007f7e0ff */
[----:B------:R-:W-:Y:S01]  /*1d4550*/  IMAD.WIDE.U32 R96, R60, R210, RZ ;  /* 0x000000d23c607225 */ /* 0x000fe200078e00ff */
[----:B------:R-:W-:-:S02]  /*1d4560*/  IADD3.X R154, P1, PT, R155, R86, RZ, P1, !PT ;  /* 0x000000569b9a7210 */ /* 0x000fc40000f3e4ff */
[----:B------:R-:W-:Y:S01]  /*1d4570*/  IADD3.X RZ, P3, PT, R185, R89, RZ, P3, !PT ;  /* 0x00000059b9ff7210 */ /* 0x000fe20001f7e4ff */
[----:B------:R-:W-:Y:S01]  /*1d4580*/  IMAD.WIDE.U32.X R102, R227, R61, R80, P4 ;  /* 0x0000003de3667225 */ /* 0x000fe200020e0450 */
[----:B------:R-:W-:Y:S02]  /*1d4590*/  IADD3.X R91, P4, PT, RZ, RZ, RZ, P5, !PT ;  /* 0x000000ffff5b7210 */ /* 0x000fe40002f9e4ff */
[----:B------:R-:W-:Y:S01]  /*1d45a0*/  IADD3.X R89, P0, PT, R142, R85, RZ, P0, !PT ;  /* 0x000000558e597210 */ /* 0x000fe2000071e4ff */
[----:B------:R-:W-:Y:S01]  /*1d45b0*/  IMAD.WIDE.U32 R80, R144, -0x1, RZ ;  /* 0xffffffff90507825 */ /* 0x000fe200078e00ff */
[----:B------:R-:W-:Y:S02]  /*1d45c0*/  IADD3.X R180, P3, PT, R91, R102, RZ, P3, !PT ;  /* 0x000000665bb47210 */ /* 0x000fe40001f7e4ff */
[----:B------:R-:W-:Y:S01]  /*1d45d0*/  IADD3.X R119, P0, PT, RZ, RZ, RZ, P0, !PT ;  /* 0x000000ffff777210 */ /* 0x000fe2000071e4ff */
[----:B------:R-:W-:Y:S01]  /*1d45e0*/  IMAD.IADD R115, R81, 0x1, R115 ;  /* 0x0000000151737824 */ /* 0x000fe200078e0273 */
[----:B------:R-:W-:Y:S01]  /*1d45f0*/  IADD3.X RZ, P2, PT, R89, R0, RZ, P2, !PT ;  /* 0x0000000059ff7210 */ /* 0x000fe2000175e4ff */
[----:B------:R-:W-:Y:S01]  /*1d4600*/  IMAD.X R105, RZ, RZ, RZ, P4 ;  /* 0x000000ffff697224 */ /* 0x000fe200020e06ff */
[----:B------:R-:W-:Y:S01]  /*1d4610*/  IADD3.X R155, P1, PT, R99, R135, RZ, P1, !PT ;  /* 0x00000087639b7210 */ /* 0x000fe20000f3e4ff */
[----:B------:R-:W-:Y:S01]  /*1d4620*/  IMAD.WIDE.U32 R182, P4, R199, R60, R182 ;  /* 0x0000003cc7b67225 */ /* 0x000fe200078800b6 */
[----:B------:R-:W-:-:S02]  /*1d4630*/  IADD3.X R119, P2, PT, R119, R82, RZ, P2, !PT ;  /* 0x0000005277777210 */ /* 0x000fc4000175e4ff */
[----:B------:R-:W-:Y:S01]  /*1d4640*/  IADD3 R192, PT, PT, R191, R192, RZ ;  /* 0x000000c0bfc07210 */ /* 0x000fe20007ffe0ff */
[----:B------:R-:W-:Y:S01]  /*1d4650*/  IMAD.WIDE.U32 R90, R115, 0x1, RZ ;  /* 0x00000001735a7825 */ /* 0x000fe200078e00ff */
[----:B------:R-:W-:Y:S02]  /*1d4660*/  IADD3 R97, P5, PT, R182, R97, RZ ;  /* 0x00000061b6617210 */ /* 0x000fe40007fbe0ff */
[----:B------:R-:W-:Y:S01]  /*1d4670*/  MOV R94, R183 ;  /* 0x000000b7005e7202 */ /* 0x000fe20000000f00 */
[----:B------:R-:W-:Y:S01]  /*1d4680*/  IMAD.X R95, RZ, RZ, RZ, P4 ;  /* 0x000000ffff5f7224 */ /* 0x000fe200020e06ff */
[----:B------:R-:W-:Y:S01]  /*1d4690*/  IADD3.X R85, P4, PT, R105, R103, RZ, P3, !PT ;  /* 0x0000006769557210 */ /* 0x000fe20001f9e4ff */
[----:B------:R-:W-:-:S03]  /*1d46a0*/  IMAD.WIDE.U32 R90, P3, R80, -0x7af74000, R90 ;  /* 0x8508c000505a7825 */ /* 0x000fc6000786005a */
[----:B------:R-:W-:Y:S01]  /*1d46b0*/  IADD3.X R180, P4, PT, R180, R181, RZ, P4, !PT ;  /* 0x000000b5b4b47210 */ /* 0x000fe2000279e4ff */
[----:B------:R-:W-:Y:S02]  /*1d46c0*/  IMAD.X R159, RZ, RZ, RZ, P3 ;  /* 0x000000ffff9f7224 */ /* 0x000fe400018e06ff */
[----:B------:R-:W-:Y:S01]  /*1d46d0*/  IMAD.WIDE.U32.X R94, R199, R61, R94, P5 ;  /* 0x0000003dc75e7225 */ /* 0x000fe200028e045e */
[----:B------:R-:W-:Y:S02]  /*1d46e0*/  IADD3 RZ, P3, PT, R180, R96, RZ ;  /* 0x00000060b4ff7210 */ /* 0x000fe40007f7e0ff */
[----:B------:R-:W-:Y:S01]  /*1d46f0*/  IADD3.X R181, P4, PT, R85, R120, RZ, P4, !PT ;  /* 0x0000007855b57210 */ /* 0x000fe2000279e4ff */
[----:B------:R-:W-:-:S03]  /*1d4700*/  IMAD.WIDE.U32 R150, R115, 0x30000000, RZ ;  /* 0x3000000073967825 */ /* 0x000fc600078e00ff */
[----:B------:R-:W-:Y:S01]  /*1d4710*/  IADD3.X RZ, P3, PT, R181, R97, RZ, P3, !PT ;  /* 0x00000061b5ff7210 */ /* 0x000fe20001f7e4ff */
[----:B------:R-:W-:Y:S01]  /*1d4720*/  IMAD.WIDE.U32 R102, R80, 0x1, RZ ;  /* 0x0000000150667825 */ /* 0x000fe200078e00ff */
[----:B------:R-:W-:-:S03]  /*1d4730*/  IADD3.X R107, P4, PT, RZ, RZ, RZ, P4, !PT ;  /* 0x000000ffff6b7210 */ /* 0x000fc6000279e4ff */
[----:B------:R-:W-:Y:S01]  /*1d4740*/  IMAD.WIDE.U32 R142, R115, -0x45f6b800, RZ ;  /* 0xba094800738e7825 */ /* 0x000fe200078e00ff */
[----:B------:R-:W-:-:S03]  /*1d4750*/  IADD3.X R107, P3, PT, R107, R94, RZ, P3, !PT ;  /* 0x0000005e6b6b7210 */ /* 0x000fc60001f7e4ff */
[----:B------:R-:W-:Y:S01]  /*1d4760*/  IMAD.WIDE.U32 R160, R80, 0x30000000, RZ ;  /* 0x3000000050a07825 */ /* 0x000fe200078e00ff */
[----:B------:R-:W-:-:S03]  /*1d4770*/  IADD3.X R105, PT, PT, R95, RZ, RZ, P3, P4 ;  /* 0x000000ff5f697210 */ /* 0x000fc60001fe84ff */
[----:B------:R-:W-:-:S04]  /*1d4780*/  IMAD.WIDE.U32 R150, P4, R80, 0x170b5d44, R150 ;  /* 0x170b5d4450967825 */ /* 0x000fc80007880096 */
[----:B------:R-:W-:Y:S01]  /*1d4790*/  IMAD.X R81, RZ, RZ, RZ, P0 ;  /* 0x000000ffff517224 */ /* 0x000fe200000e06ff */
[----:B------:R-:W-:Y:S01]  /*1d47a0*/  IADD3 RZ, P0, PT, R144, R102, RZ ;  /* 0x0000006690ff7210 */ /* 0x000fe20007f1e0ff */
[----:B------:R-:W-:Y:S01]  /*1d47b0*/  IMAD.WIDE.U32 R144, R110, -0x45f6b800, R88 ;  /* 0xba0948006e907825 */ /* 0x000fe200078e0058 */
[----:B------:R-:W-:Y:S02]  /*1d47c0*/  MOV R140, R151 ;  /* 0x00000097008c7202 */ /* 0x000fe40000000f00 */
[----:B------:R-:W-:Y:S01]  /*1d47d0*/  IADD3 R102, P5, PT, R103, R90, RZ ;  /* 0x0000005a67667210 */ /* 0x000fe20007fbe0ff */
[----:B------:R-:W-:Y:S01]  /*1d47e0*/  IMAD.X R141, RZ, RZ, RZ, P4 ;  /* 0x000000ffff8d7224 */ /* 0x000fe200020e06ff */
[----:B------:R-:W-:Y:S01]  /*1d47f0*/  IADD3 R149, P4, PT, R150, R161, RZ ;  /* 0x000000a196957210 */ /* 0x000fe20007f9e0ff */
[C---:B------:R-:W-:Y:S01]  /*1d4800*/  IMAD.WIDE.U32 R120, R80.reuse, -0x45f6b800, RZ ;  /* 0xba09480050787825 */ /* 0x040fe200078e00ff */
[----:B------:R-:W-:Y:S02]  /*1d4810*/  IADD3.X RZ, P0, PT, R79, R102, RZ, P0, !PT ;  /* 0x000000664fff7210 */ /* 0x000fe4000071e4ff */
[----:B------:R-:W-:Y:S01]  /*1d4820*/  IADD3.X R81, P2, PT, R81, R83, RZ, P2, !PT ;  /* 0x0000005351517210 */ /* 0x000fe2000175e4ff */
[----:B------:R-:W-:-:S04]  /*1d4830*/  IMAD.WIDE.U32 R142, P3, R80, 0x1ef3622f, R142 ;  /* 0x1ef3622f508e7825 */ /* 0x000fc8000786008e */
[----:B------:R-:W-:-:S04]  /*1d4840*/  IMAD.WIDE.U32 R86, R115, 0x6ca1493b, RZ ;  /* 0x6ca1493b73567825 */ /* 0x000fc800078e00ff */
[----:B------:R-:W-:Y:S02]  /*1d4850*/  IMAD.IADD R129, R145, 0x1, R84 ;  /* 0x0000000191817824 */ /* 0x000fe400078e0254 */
[----:B------:R-:W-:-:S04]  /*1d4860*/  IMAD.WIDE.U32 R84, R115, 0xf5138f, RZ ;  /* 0x00f5138f73547825 */ /* 0x000fc800078e00ff */
[----:B------:R-:W-:Y:S01]  /*1d4870*/  IMAD.X R147, RZ, RZ, RZ, P3 ;  /* 0x000000ffff937224 */ /* 0x000fe200018e06ff */
[----:B------:R-:W-:Y:S01]  /*1d4880*/  IADD3 R131, P3, PT, R142, R121, RZ ;  /* 0x000000798e837210 */ /* 0x000fe20007f7e0ff */
[----:B------:R-:W-:Y:S02]  /*1d4890*/  IMAD.MOV.U32 R158, RZ, RZ, R91 ;  /* 0x000000ffff9e7224 */ /* 0x000fe400078e005b */
[----:B------:R-:W-:-:S04]  /*1d48a0*/  IMAD.WIDE.U32 R88, R115, 0x17c510ea, RZ ;  /* 0x17c510ea73587825 */ /* 0x000fc800078e00ff */
[----:B------:R-:W-:-:S04]  /*1d48b0*/  IMAD.WIDE.U32.X R140, R115, 0x170b5d44, R140, P4 ;  /* 0x170b5d44738c7825 */ /* 0x000fc800020e048c */
[----:B------:R-:W-:-:S04]  /*1d48c0*/  IMAD.WIDE.U32 R102, R80, 0x6ca1493b, RZ ;  /* 0x6ca1493b50667825 */ /* 0x000fc800078e00ff */
[----:B------:R-:W-:-:S04]  /*1d48d0*/  IMAD.WIDE.U32 R86, P4, R80, -0x39c4fa40, R86 ;  /* 0xc63b05c050567825 */ /* 0x000fc80007880056 */
[----:B------:R-:W-:Y:S02]  /*1d48e0*/  IMAD.MOV.U32 R146, RZ, RZ, R143 ;  /* 0x000000ffff927224 */ /* 0x000fe400078e008f */
[----:B------:R-:W-:-:S04]  /*1d48f0*/  IMAD.WIDE.U32.X R158, R115, -0x7af74000, R158, P5 ;  /* 0x8508c000739e7825 */ /* 0x000fc800028e049e */
[----:B------:R-:W-:Y:S01]  /*1d4900*/  IMAD.WIDE.U32 R82, R80, 0xf5138f, RZ ;  /* 0x00f5138f50527825 */ /* 0x000fe200078e00ff */
[----:B------:R-:W-:-:S03]  /*1d4910*/  IADD3.X R145, P0, PT, RZ, R158, RZ, P0, !PT ;  /* 0x0000009eff917210 */ /* 0x000fc6000071e4ff */
[----:B------:R-:W-:-:S04]  /*1d4920*/  IMAD.WIDE.U32 R84, P5, R80, 0x1a22d9f3, R84 ;  /* 0x1a22d9f350547825 */ /* 0x000fc800078a0054 */
[----:B------:R-:W-:-:S04]  /*1d4930*/  IMAD.WIDE.U32.X R146, R115, 0x1ef3622f, R146, P3 ;  /* 0x1ef3622f73927825 */ /* 0x000fc800018e0492 */
[----:B------:R-:W-:Y:S01]  /*1d4940*/  IMAD.X R79, RZ, RZ, RZ, P4 ;  /* 0x000000ffff4f7224 */ /* 0x000fe200020e06ff */
[----:B------:R-:W-:Y:S01]  /*1d4950*/  IADD3 R0, P4, PT, R86, R103, RZ ;  /* 0x0000006756007210 */ /* 0x000fe20007f9e0ff */
[----:B------:R-:W-:-:S04]  /*1d4960*/  IMAD.WIDE.U32 R96, R80, 0x17c510ea, RZ ;  /* 0x17c510ea50607825 */ /* 0x000fc800078e00ff */
[----:B------:R-:W-:-:S04]  /*1d4970*/  IMAD.WIDE.U32 R88, P3, R80, 0x1ae3a46, R88 ;  /* 0x01ae3a4650587825 */ /* 0x000fc80007860058 */
[----:B------:R-:W-:Y:S02]  /*1d4980*/  IMAD.MOV.U32 R78, RZ, RZ, R87 ;  /* 0x000000ffff4e7224 */ /* 0x000fe400078e0057 */
[----:B------:R-:W-:Y:S01]  /*1d4990*/  IMAD.X R91, RZ, RZ, RZ, P5 ;  /* 0x000000ffff5b7224 */ /* 0x000fe200028e06ff */
[----:B------:R-:W-:Y:S01]  /*1d49a0*/  IADD3 R111, P5, PT, R84, R83, RZ ;  /* 0x00000053546f7210 */ /* 0x000fe20007fbe0ff */
[----:B------:R-:W-:Y:S01]  /*1d49b0*/  IMAD.X R95, RZ, RZ, RZ, P3 ;  /* 0x000000ffff5f7224 */ /* 0x000fe200018e06ff */
[----:B------:R-:W-:Y:S01]  /*1d49c0*/  IADD3 R83, P3, PT, R88, R97, RZ ;  /* 0x0000006158537210 */ /* 0x000fe20007f7e0ff */
[----:B------:R-:W-:-:S04]  /*1d49d0*/  IMAD.WIDE.U32.X R78, R115, -0x39c4fa40, R78, P4 ;  /* 0xc63b05c0734e7825 */ /* 0x000fc800020e044e */
[----:B------:R-:W-:Y:S02]  /*1d49e0*/  IMAD.MOV.U32 R90, RZ, RZ, R85 ;  /* 0x000000ffff5a7224 */ /* 0x000fe400078e0055 */
[----:B------:R-:W-:-:S04]  /*1d49f0*/  IMAD.WIDE.U32 R138, P4, R186, R62, R138 ;  /* 0x0000003eba8a7225 */ /* 0x000fc8000788008a */
[----:B------:R-:W-:Y:S02]  /*1d4a00*/  IMAD.MOV.U32 R94, RZ, RZ, R89 ;  /* 0x000000ffff5e7224 */ /* 0x000fe400078e0059 */
[----:B------:R-:W-:-:S04]  /*1d4a10*/  IMAD.WIDE.U32.X R90, R115, 0x1a22d9f3, R90, P5 ;  /* 0x1a22d9f3735a7825 */ /* 0x000fc800028e045a */
[----:B------:R-:W-:Y:S01]  /*1d4a20*/  IMAD.WIDE.U32.X R94, R115, 0x1ae3a46, R94, P3 ;  /* 0x01ae3a46735e7825 */ /* 0x000fe200018e045e */
[----:B------:R-:W-:Y:S02]  /*1d4a30*/  IADD3.X R115, PT, PT, RZ, RZ, RZ, P4, !PT ;  /* 0x000000ffff737210 */ /* 0x000fe400027fe4ff */
[----:B------:R-:W-:Y:S01]  /*1d4a40*/  IADD3 RZ, P3, PT, R154, R134, RZ ;  /* 0x000000869aff7210 */ /* 0x000fe20007f7e0ff */
[----:B------:R-:W-:-:S04]  /*1d4a50*/  IMAD.WIDE.U32 R170, P4, R231, R62, R170 ;  /* 0x0000003ee7aa7225 */ /* 0x000fc800078800aa */
[----:B------:R-:W-:Y:S01]  /*1d4a60*/  IMAD.WIDE.U32 R174, P5, R137, R62, R174 ;  /* 0x0000003e89ae7225 */ /* 0x000fe200078a00ae */
[----:B------:R-:W-:-:S03]  /*1d4a70*/  MOV R166, R171 ;  /* 0x000000ab00a67202 */ /* 0x000fc60000000f00 */
[----:B------:R-:W-:Y:S02]  /*1d4a80*/  IMAD.X R167, RZ, RZ, RZ, P4 ;  /* 0x000000ffffa77224 */ /* 0x000fe400020e06ff */
[----:B------:R-:W-:-:S04]  /*1d4a90*/  IMAD.WIDE.U32 R162, P4, R164, R62, R162 ;  /* 0x0000003ea4a27225 */ /* 0x000fc800078800a2 */
[----:B------:R-:W-:Y:S01]  /*1d4aa0*/  IMAD.X R173, RZ, RZ, RZ, P5 ;  /* 0x000000ffffad7224 */ /* 0x000fe200028e06ff */
[----:B------:R-:W-:Y:S01]  /*1d4ab0*/  IADD3.X R158, P5, PT, RZ, R159, RZ, P0, !PT ;  /* 0x0000009fff9e7210 */ /* 0x000fe200007be4ff */
[----:B------:R-:W-:Y:S01]  /*1d4ac0*/  IMAD.WIDE.U32 R134, R132, 0x6ca1493b, R154 ;  /* 0x6ca1493b84867825 */ /* 0x000fe200078e009a */
[----:B------:R-:W-:Y:S02]  /*1d4ad0*/  IADD3.X RZ, P0, PT, R155, R133, RZ, P3, !PT ;  /* 0x000000859bff7210 */ /* 0x000fe40001f1e4ff */
[----:B------:R-:W-:Y:S01]  /*1d4ae0*/  IADD3.X R144, P3, PT, R145, R144, RZ, P5, !PT ;  /* 0x0000009091907210 */ /* 0x000fe20002f7e4ff */
[----:B------:R-:W-:Y:S01]  /*1d4af0*/  IMAD.X R159, RZ, RZ, RZ, P4 ;  /* 0x000000ffff9f7224 */ /* 0x000fe200020e06ff */
[----:B------:R-:W-:Y:S01]  /*1d4b00*/  IADD3.X R134, P2, PT, R119, R134, RZ, P2, !PT ;  /* 0x0000008677867210 */ /* 0x000fe2000175e4ff */
[----:B------:R-:W-:Y:S01]  /*1d4b10*/  IMAD.WIDE.U32 R156, P4, R227, R62, R156 ;  /* 0x0000003ee39c7225 */ /* 0x000fe2000788009c */
[----:B------:R-:W-:Y:S02]  /*1d4b20*/  IADD3.X R151, P5, PT, RZ, RZ, RZ, P1, !PT ;  /* 0x000000ffff977210 */ /* 0x000fe40000fbe4ff */
[----:B------:R-:W-:Y:S01]  /*1d4b30*/  IADD3 RZ, P1, PT, R144, R160, RZ ;  /* 0x000000a090ff7210 */ /* 0x000fe20007f3e0ff */
[----:B------:R-:W-:Y:S01]  /*1d4b40*/  IMAD.IADD R124, R135, 0x1, R124 ;  /* 0x00000001877c7824 */ /* 0x000fe200078e027c */
[----:B------:R-:W-:Y:S01]  /*1d4b50*/  IADD3.X R151, P0, PT, R151, R116, RZ, P0, !PT ;  /* 0x0000007497977210 */ /* 0x000fe2000071e4ff */
[----:B------:R-:W-:Y:S01]  /*1d4b60*/  IMAD.X R119, RZ, RZ, RZ, P4 ;  /* 0x000000ffff777224 */ /* 0x000fe200020e06ff */
[----:B------:R-:W-:Y:S01]  /*1d4b70*/  IADD3.X R145, P4, PT, R158, R129, RZ, P3, !PT ;  /* 0x000000819e917210 */ /* 0x000fe20001f9e4ff */
[----:B------:R-:W-:Y:S01]  /*1d4b80*/  IMAD.X R85, RZ, RZ, RZ, P5 ;  /* 0x000000ffff557224 */ /* 0x000fe200028e06ff */
[----:B------:R-:W-:Y:S01]  /*1d4b90*/  IADD3.X R135, P2, PT, R81, R124, RZ, P2, !PT ;  /* 0x0000007c51877210 */ /* 0x000fe2000175e4ff */
[----:B------:R-:W-:Y:S01]  /*1d4ba0*/  IMAD.WIDE.U32 R154, R62, R228, RZ ;  /* 0x000000e43e9a7225 */ /* 0x000fe200078e00ff */
[----:B------:R-:W-:-:S02]  /*1d4bb0*/  IADD3.X R81, P5, PT, RZ, RZ, RZ, P4, !PT ;  /* 0x000000ffff517210 */ /* 0x000fc400027be4ff */
[----:B------:R-:W-:Y:S01]  /*1d4bc0*/  IADD3.X RZ, P1, PT, R145, R149, RZ, P1, !PT ;  /* 0x0000009591ff7210 */ /* 0x000fe20000f3e4ff */
[----:B------:R-:W-:Y:S01]  /*1d4bd0*/  IMAD.WIDE.U32 R128, R80, 0x30000000, R144 ;  /* 0x3000000050807825 */ /* 0x000fe200078e0090 */
[----:B------:R-:W-:Y:S02]  /*1d4be0*/  IADD3 RZ, P3, PT, R134, R118, RZ ;  /* 0x0000007686ff7210 */ /* 0x000fe40007f7e0ff */
[----:B------:R-:W-:Y:S01]  /*1d4bf0*/  IADD3.X R89, P4, PT, RZ, RZ, RZ, P2, !PT ;  /* 0x000000ffff597210 */ /* 0x000fe2000179e4ff */
[----:B------:R-:W-:Y:S01]  /*1d4c00*/  IMAD.X R87, RZ, RZ, RZ, P5 ;  /* 0x000000ffff577224 */ /* 0x000fe200028e06ff */
[----:B------:R-:W-:Y:S01]  /*1d4c10*/  IADD3.X R81, P1, PT, R81, R140, RZ, P1, !PT ;  /* 0x0000008c51517210 */ /* 0x000fe20000f3e4ff */
[----:B------:R-:W-:Y:S01]  /*1d4c20*/  IMAD.MOV.U32 R172, RZ, RZ, R175 ;  /* 0x000000ffffac7224 */ /* 0x000fe200078e00af */
[----:B------:R-:W-:Y:S01]  /*1d4c30*/  IADD3.X RZ, P3, PT, R135, R125, RZ, P3, !PT ;  /* 0x0000007d87ff7210 */ /* 0x000fe20001f7e4ff */
[----:B------:R-:W-:Y:S01]  /*1d4c40*/  IMAD.WIDE.U32 R134, R110, 0xf5138f, R134 ;  /* 0x00f5138f6e867825 */ /* 0x000fe200078e0086 */
[----:B------:R-:W-:-:S02]  /*1d4c50*/  IADD3.X R149, PT, PT, RZ, RZ, RZ, P4, !PT ;  /* 0x000000ffff957210 */ /* 0x000fc400027fe4ff */
[----:B------:R-:W-:Y:S01]  /*1d4c60*/  IADD3.X R141, P1, PT, R87, R141, RZ, P1, !PT ;  /* 0x0000008d578d7210 */ /* 0x000fe20000f3e4ff */
[----:B------:R-:W-:Y:S01]  /*1d4c70*/  IMAD.IADD R116, R135, 0x1, R114 ;  /* 0x0000000187747824 */ /* 0x000fe200078e0272 */
[----:B------:R-:W-:Y:S01]  /*1d4c80*/  IADD3 R97, P2, PT, R138, R155, RZ ;  /* 0x0000009b8a617210 */ /* 0x000fe20007f5e0ff */
[----:B------:R-:W-:Y:S01]  /*1d4c90*/  IMAD.MOV.U32 R114, RZ, RZ, R139 ;  /* 0x000000ffff727224 */ /* 0x000fe200078e008b */
[----:B------:R-:W-:Y:S01]  /*1d4ca0*/  IADD3 RZ, P4, PT, R122, R154, RZ ;  /* 0x0000009a7aff7210 */ /* 0x000fe20007f9e0ff */
[----:B------:R-:W-:Y:S01]  /*1d4cb0*/  IMAD.IADD R99, R129, 0x1, R150 ;  /* 0x0000000181637824 */ /* 0x000fe200078e0296 */
[----:B------:R-:W-:Y:S01]  /*1d4cc0*/  IADD3.X R176, P3, PT, R89, R112, RZ, P3, !PT ;  /* 0x0000007059b07210 */ /* 0x000fe20001f7e4ff */
[----:B------:R-:W-:Y:S01]  /*1d4cd0*/  IMAD.WIDE.U32.X R114, R186, R63, R114, P2 ;  /* 0x0000003fba727225 */ /* 0x000fe200010e0472 */
[----:B------:R-:W-:Y:S02]  /*1d4ce0*/  IADD3.X R140, P1, PT, R81, R134, RZ, P1, !PT ;  /* 0x00000086518c7210 */ /* 0x000fe40000f3e4ff */
[----:B------:R-:W-:Y:S01]  /*1d4cf0*/  IADD3.X RZ, P5, PT, R123, R97, RZ, P4, !PT ;  /* 0x000000617bff7210 */ /* 0x000fe200027be4ff */
[----:B------:R-:W-:Y:S01]  /*1d4d00*/  IMAD.WIDE.U32 R134, R62, R229, RZ ;  /* 0x000000e53e867225 */ /* 0x000fe200078e00ff */
[----:B------:R-:W-:-:S02]  /*1d4d10*/  IADD3.X R149, P4, PT, R149, R113, RZ, P3, !PT ;  /* 0x0000007195957210 */ /* 0x000fc40001f9e4ff */
[----:B------:R-:W-:Y:S01]  /*1d4d20*/  IADD3.X R87, P5, PT, RZ, R114, RZ, P5, !PT ;  /* 0x00000072ff577210 */ /* 0x000fe20002fbe4ff */
[----:B------:R-:W-:Y:S01]  /*1d4d30*/  IMAD.WIDE.U32 R112, R63, R210, RZ ;  /* 0x000000d23f707225 */ /* 0x000fe200078e00ff */
[----:B------:R-:W-:Y:S02]  /*1d4d40*/  IADD3 R154, P3, PT, R174, R135, RZ ;  /* 0x00000087ae9a7210 */ /* 0x000fe40007f7e0ff */
[----:B------:R-:W-:Y:S01]  /*1d4d50*/  IADD3.X R85, P0, PT, R85, R117, RZ, P0, !PT ;  /* 0x0000007555557210 */ /* 0x000fe2000071e4ff */
[----:B------:R-:W-:Y:S01]  /*1d4d60*/  IMAD.WIDE.U32 R160, R62, R226, RZ ;  /* 0x000000e23ea07225 */ /* 0x000fe200078e00ff */
[----:B------:R-:W-:-:S03]  /*1d4d70*/  IADD3.X R141, P1, PT, R141, R116, RZ, P1, !PT ;  /* 0x000000748d8d7210 */ /* 0x000fc60000f3e4ff */
[----:B------:R-:W-:-:S04]  /*1d4d80*/  IMAD.WIDE.U32 R112, P2, R199, R62, R112 ;  /* 0x0000003ec7707225 */ /* 0x000fc80007840070 */
[----:B------:R-:W-:Y:S01]  /*1d4d90*/  IMAD.WIDE.U32.X R172, R137, R63, R172, P3 ;  /* 0x0000003f89ac7225 */ /* 0x000fe200018e04ac */
[----:B------:R-:W-:Y:S02]  /*1d4da0*/  IADD3 R103, P3, PT, R170, R169, RZ ;  /* 0x000000a9aa677210 */ /* 0x000fe40007f7e0ff */
[----:B------:R-:W-:Y:S01]  /*1d4db0*/  IADD3.X R169, P1, PT, RZ, RZ, RZ, P1, !PT ;  /* 0x000000ffffa97210 */ /* 0x000fe20000f3e4ff */
[----:B------:R-:W-:Y:S01]  /*1d4dc0*/  IMAD.X R81, RZ, RZ, RZ, P2 ;  /* 0x000000ffff517224 */ /* 0x000fe200010e06ff */
[----:B------:R-:W-:Y:S01]  /*1d4dd0*/  IADD3.X R89, P2, PT, RZ, R115, RZ, P5, !PT ;  /* 0x00000073ff597210 */ /* 0x000fe20002f5e4ff */
[----:B------:R-:W-:-:S04]  /*1d4de0*/  IMAD.WIDE.U32 R114, R128, -0x1, RZ ;  /* 0xffffffff80727825 */ /* 0x000fc800078e00ff */
[----:B------:R-:W-:Y:S02]  /*1d4df0*/  IMAD R121, R128, -0x7af74001, -R99 ;  /* 0x8508bfff80797824 */ /* 0x000fe400078e0a63 */
[----:B------:R-:W-:Y:S01]  /*1d4e00*/  IMAD.WIDE.U32.X R166, R231, R63, R166, P3 ;  /* 0x0000003fe7a67225 */ /* 0x000fe200018e04a6 */
[----:B------:R-:W-:-:S03]  /*1d4e10*/  IADD3 R97, P3, PT, R162, R161, RZ ;  /* 0x000000a1a2617210 */ /* 0x000fc60007f7e0ff */
[----:B------:R-:W-:-:S04]  /*1d4e20*/  IMAD.WIDE.U32 R122, R228, R62, R122 ;  /* 0x0000003ee47a7225 */ /* 0x000fc800078e007a */
[----:B------:R-:W-:Y:S01]  /*1d4e30*/  IMAD.IADD R161, R115, 0x1, R121 ;  /* 0x0000000173a17824 */ /* 0x000fe200078e0279 */
[----:B------:R-:W-:Y:S01]  /*1d4e40*/  IADD3.X R150, P0, PT, R151, R122, RZ, P0, !PT ;  /* 0x0000007a97967210 */ /* 0x000fe2000071e4ff */
[----:B------:R-:W-:Y:S02]  /*1d4e50*/  IMAD.IADD R138, R123, 0x1, R138 ;  /* 0x000000017b8a7824 */ /* 0x000fe400078e028a */
[----:B------:R-:W-:-:S03]  /*1d4e60*/  IMAD.WIDE.U32 R116, R62, R177, RZ ;  /* 0x000000b13e747225 */ /* 0x000fc600078e00ff */
[----:B------:R-:W-:Y:S01]  /*1d4e70*/  IADD3.X R151, P5, PT, R85, R138, RZ, P0, !PT ;  /* 0x0000008a55977210 */ /* 0x000fe200007be4ff */
[----:B------:R-:W-:Y:S01]  /*1d4e80*/  IMAD.WIDE.U32 R124, R161, 0x1, RZ ;  /* 0x00000001a17c7825 */ /* 0x000fe200078e00ff */
[----:B------:R-:W-:-:S03]  /*1d4e90*/  IADD3 R85, P0, PT, R156, R117, RZ ;  /* 0x000000759c557210 */ /* 0x000fc60007f1e0ff */
[----:B------:R-:W-:Y:S02]  /*1d4ea0*/  IMAD.MOV.U32 R158, RZ, RZ, R163 ;  /* 0x000000ffff9e7224 */ /* 0x000fe400078e00a3 */
[----:B------:R-:W-:Y:S02]  /*1d4eb0*/  IMAD.MOV.U32 R118, RZ, RZ, R157 ;  /* 0x000000ffff767224 */ /* 0x000fe400078e009d */
[----:B------:R-:W-:-:S04]  /*1d4ec0*/  IMAD.WIDE.U32.X R158, R164, R63, R158, P3 ;  /* 0x0000003fa49e7225 */ /* 0x000fc800018e049e */
[----:B------:R-:W-:-:S04]  /*1d4ed0*/  IMAD.WIDE.U32 R122, R114, 0x1, RZ ;  /* 0x00000001727a7825 */ /* 0x000fc800078e00ff */
[----:B------:R-:W-:-:S04]  /*1d4ee0*/  IMAD.WIDE.U32 R124, P3, R114, -0x7af74000, R124 ;  /* 0x8508c000727c7825 */ /* 0x000fc8000786007c */
[----:B------:R-:W-:Y:S01]  /*1d4ef0*/  IMAD.X R163, RZ, RZ, RZ, P1 ;  /* 0x000000ffffa37224 */ /* 0x000fe200008e06ff */
[----:B------:R-:W-:Y:S01]  /*1d4f00*/  IADD3.X R178, P1, PT, R87, R178, RZ, P2, !PT ;  /* 0x000000b257b27210 */ /* 0x000fe2000173e4ff */
[----:B------:R-:W-:Y:S01]  /*1d4f10*/  IMAD.WIDE.U32.X R118, R227, R63, R118, P0 ;  /* 0x0000003fe3767225 */ /* 0x000fe200000e0476 */
[----:B------:R-:W-:Y:S02]  /*1d4f20*/  IADD3.X R143, P2, PT, RZ, RZ, RZ, P5, !PT ;  /* 0x000000ffff8f7210 */ /* 0x000fe40002f5e4ff */
[----:B------:R-:W-:Y:S01]  /*1d4f30*/  IADD3 RZ, P0, PT, R128, R122, RZ ;  /* 0x0000007a80ff7210 */ /* 0x000fe20007f1e0ff */
[----:B------:R-:W-:Y:S01]  /*1d4f40*/  IMAD.X R121, RZ, RZ, RZ, P3 ;  /* 0x000000ffff797224 */ /* 0x000fe200018e06ff */
[----:B------:R-:W-:Y:S01]  /*1d4f50*/  IADD3 R155, P5, PT, R123, R124, RZ ;  /* 0x0000007c7b9b7210 */ /* 0x000fe20007fbe0ff */
[----:B------:R-:W-:Y:S01]  /*1d4f60*/  IMAD.WIDE.U32 R122, R161, 0x30000000, RZ ;  /* 0x30000000a17a7825 */ /* 0x000fe200078e00ff */
[----:B------:R-:W-:Y:S02]  /*1d4f70*/  IADD3 RZ, P3, PT, R140, R120, RZ ;  /* 0x000000788cff7210 */ /* 0x000fe40007f7e0ff */
[----:B------:R-:W-:Y:S01]  /*1d4f80*/  MOV R120, R125 ;  /* 0x0000007d00787202 */ /* 0x000fe20000000f00 */
        /* <DEDUP_REMOVED lines=9> */
[----:B------:R-:W-:-:S03]  /*1d5020*/  IADD3.X RZ, P0, PT, R99, R155, RZ, P0, !PT ;  /* 0x0000009b63ff7210 */ /* 0x000fc6000071e4ff */
[----:B------:R-:W-:-:S04]  /*1d5030*/  IMAD.WIDE.U32 R128, R161, -0x45f6b800, RZ ;  /* 0xba094800a1807825 */ /* 0x000fc800078e00ff */
[----:B------:R-:W-:Y:S01]  /*1d5040*/  IMAD.X R115, RZ, RZ, RZ, P1 ;  /* 0x000000ffff737224 */ /* 0x000fe200008e06ff */
[----:B------:R-:W-:Y:S01]  /*1d5050*/  IADD3 R87, P1, PT, R122, R125, RZ ;  /* 0x0000007d7a577210 */ /* 0x000fe20007f3e0ff */
[----:B------:R-:W-:Y:S01]  /*1d5060*/  IMAD.X R131, RZ, RZ, RZ, P5 ;  /* 0x000000ffff837224 */ /* 0x000fe200028e06ff */
[----:B------:R-:W-:Y:S01]  /*1d5070*/  IADD3.X R125, P3, PT, R169, R146, RZ, P3, !PT ;  /* 0x00000092a97d7210 */ /* 0x000fe20001f7e4ff */
[----:B------:R-:W-:-:S04]  /*1d5080*/  IMAD.WIDE.U32 R126, R114, -0x45f6b800, RZ ;  /* 0xba094800727e7825 */ /* 0x000fc800078e00ff */
[----:B------:R-:W-:-:S04]  /*1d5090*/  IMAD.WIDE.U32 R128, P5, R114, 0x1ef3622f, R128 ;  /* 0x1ef3622f72807825 */ /* 0x000fc800078a0080 */
[----:B------:R-:W-:Y:S02]  /*1d50a0*/  IMAD.MOV.U32 R130, RZ, RZ, R123 ;  /* 0x000000ffff827224 */ /* 0x000fe400078e007b */
[----:B------:R-:W-:Y:S01]  /*1d50b0*/  IMAD.X R135, RZ, RZ, RZ, P5 ;  /* 0x000000ffff877224 */ /* 0x000fe200028e06ff */
[----:B------:R-:W-:Y:S01]  /*1d50c0*/  IADD3 R89, P5, PT, R128, R127, RZ ;  /* 0x0000007f80597210 */ /* 0x000fe20007fbe0ff */
[----:B------:R-:W-:Y:S01]  /*1d50d0*/  IMAD.WIDE.U32.X R130, R161, 0x170b5d44, R130, P1 ;  /* 0x170b5d44a1827825 */ /* 0x000fe200008e0482 */
[----:B------:R-:W-:Y:S02]  /*1d50e0*/  IADD3 RZ, P1, PT, R178, R134, RZ ;  /* 0x00000086b2ff7210 */ /* 0x000fe40007f3e0ff */
[----:B------:R-:W-:Y:S01]  /*1d50f0*/  IADD3.X R127, P3, PT, R163, R147, RZ, P3, !PT ;  /* 0x00000093a37f7210 */ /* 0x000fe20001f7e4ff */
[----:B------:R-:W-:Y:S01]  /*1d5100*/  IMAD.WIDE.U32 R138, R161, 0xf5138f, RZ ;  /* 0x00f5138fa18a7825 */ /* 0x000fe200078e00ff */
[----:B------:R-:W-:-:S03]  /*1d5110*/  IADD3.X RZ, P1, PT, R179, R154, RZ, P1, !PT ;  /* 0x0000009ab3ff7210 */ /* 0x000fc60000f3e4ff */
[----:B------:R-:W-:Y:S01]  /*1d5120*/  IMAD.MOV.U32 R134, RZ, RZ, R129 ;  /* 0x000000ffff867224 */ /* 0x000fe200078e0081 */
[----:B------:R-:W-:Y:S01]  /*1d5130*/  IADD3.X R129, P2, PT, R143, R152, RZ, P2, !PT ;  /* 0x000000988f817210 */ /* 0x000fe2000175e4ff */
[----:B------:R-:W-:Y:S01]  /*1d5140*/  IMAD.WIDE.U32 R150, R132, 0x17c510ea, R150 ;  /* 0x17c510ea84967825 */ /* 0x000fe200078e0096 */
[----:B------:R-:W-:-:S03]  /*1d5150*/  IADD3.X R117, P1, PT, R117, R172, RZ, P1, !PT ;  /* 0x000000ac75757210 */ /* 0x000fc60000f3e4ff */
[----:B------:R-:W-:Y:S01]  /*1d5160*/  IMAD.WIDE.U32.X R134, R161, 0x1ef3622f, R134, P5 ;  /* 0x1ef3622fa1867825 */ /* 0x000fe200028e0486 */
[----:B------:R-:W-:-:S03]  /*1d5170*/  IADD3.X R173, P1, PT, R115, R173, RZ, P1, !PT ;  /* 0x000000ad73ad7210 */ /* 0x000fc60000f3e4ff */
[----:B------:R-:W-:Y:S01]  /*1d5180*/  IMAD.WIDE.U32 R132, R114, 0xf5138f, RZ ;  /* 0x00f5138f72847825 */ /* 0x000fe200078e00ff */
[----:B------:R-:W-:-:S03]  /*1d5190*/  IADD3.X R190, P1, PT, R117, R190, RZ, P1, !PT ;  /* 0x000000be75be7210 */ /* 0x000fc60000f3e4ff */
[----:B------:R-:W-:Y:S01]  /*1d51a0*/  IMAD.WIDE.U32 R138, P5, R114, 0x1a22d9f3, R138 ;  /* 0x1a22d9f3728a7825 */ /* 0x000fe200078a008a */
[----:B------:R-:W-:-:S03]  /*1d51b0*/  IADD3.X R191, P1, PT, R173, R192, RZ, P1, !PT ;  /* 0x000000c0adbf7210 */ /* 0x000fc60000f3e4ff */
[----:B------:R-:W-:-:S04]  /*1d51c0*/  IMAD.WIDE.U32 R140, R80, -0x45f6b800, R140 ;  /* 0xba094800508c7825 */ /* 0x000fc800078e008c */
[----:B------:R-:W-:Y:S01]  /*1d51d0*/  IMAD.X R143, RZ, RZ, RZ, P5 ;  /* 0x000000ffff8f7224 */ /* 0x000fe200028e06ff */
[----:B------:R-:W-:Y:S01]  /*1d51e0*/  IADD3 R123, P5, PT, R138, R133, RZ ;  /* 0x000000858a7b7210 */ /* 0x000fe20007fbe0ff */
[----:B------:R-:W-:Y:S01]  /*1d51f0*/  IMAD.IADD R133, R141, 0x1, R142 ;  /* 0x000000018d857824 */ /* 0x000fe200078e028e */
[----:B------:R-:W-:Y:S01]  /*1d5200*/  MOV R142, R139 ;  /* 0x0000008b008e7202 */ /* 0x000fe20000000f00 */
[----:B------:R-:W-:Y:S01]  /*1d5210*/  IMAD.WIDE.U32 R144, R161, 0x6ca1493b, RZ ;  /* 0x6ca1493ba1907825 */ /* 0x000fe200078e00ff */
[----:B------:R-:W-:-:S03]  /*1d5220*/  IADD3.X R141, P2, PT, R157, R153, RZ, P2, !PT ;  /* 0x000000999d8d7210 */ /* 0x000fc6000175e4ff */
[----:B------:R-:W-:-:S04]  /*1d5230*/  IMAD.WIDE.U32.X R142, R161, 0x1a22d9f3, R142, P5 ;  /* 0x1a22d9f3a18e7825 */ /* 0x000fc800028e048e */
[----:B------:R-:W-:-:S04]  /*1d5240*/  IMAD.WIDE.U32 R144, P5, R114, -0x39c4fa40, R144 ;  /* 0xc63b05c072907825 */ /* 0x000fc800078a0090 */
        /* <DEDUP_REMOVED lines=9> */
[----:B------:R-:W-:-:S04]  /*1d52e0*/  IMAD.WIDE.U32 R178, R229, R62, R178 ;  /* 0x0000003ee5b27225 */ /* 0x000fc800078e00b2 */
[----:B------:R-:W-:Y:S01]  /*1d52f0*/  IMAD.WIDE.U32.X R150, R161, -0x39c4fa40, R150, P5 ;  /* 0xc63b05c0a1967825 */ /* 0x000fe200028e0496 */
[----:B------:R-:W-:-:S03]  /*1d5300*/  IADD3.X R178, P2, PT, R129, R178, RZ, P2, !PT ;  /* 0x000000b281b27210 */ /* 0x000fc6000175e4ff */
[----:B------:R-:W-:-:S04]  /*1d5310*/  IMAD.WIDE.U32 R152, P5, R114, 0x1ae3a46, R152 ;  /* 0x01ae3a4672987825 */ /* 0x000fc800078a0098 */
[----:B------:R-:W-:-:S04]  /*1d5320*/  IMAD.WIDE.U32 R154, R114, 0x17c510ea, RZ ;  /* 0x17c510ea729a7825 */ /* 0x000fc800078e00ff */
[----:B------:R-:W-:Y:S01]  /*1d5330*/  IMAD.X R99, RZ, RZ, RZ, P5 ;  /* 0x000000ffff637224 */ /* 0x000fe200028e06ff */
[----:B------:R-:W-:Y:S01]  /*1d5340*/  IADD3 R129, P5, PT, R152, R155, RZ ;  /* 0x0000009b98817210 */ /* 0x000fe20007fbe0ff */
[----:B------:R-:W-:Y:S01]  /*1d5350*/  IMAD.X R147, RZ, RZ, RZ, P4 ;  /* 0x000000ffff937224 */ /* 0x000fe200020e06ff */
[----:B------:R-:W-:Y:S01]  /*1d5360*/  IADD3 RZ, P4, PT, R148, R98, RZ ;  /* 0x0000006294ff7210 */ /* 0x000fe20007f9e0ff */
[----:B------:R-:W-:Y:S02]  /*1d5370*/  IMAD.IADD R174, R179, 0x1, R174 ;  /* 0x00000001b3ae7824 */ /* 0x000fe400078e02ae */
[----:B------:R-:W-:Y:S01]  /*1d5380*/  IMAD.MOV.U32 R98, RZ, RZ, R153 ;  /* 0x000000ffff627224 */ /* 0x000fe200078e0099 */
[----:B------:R-:W-:Y:S01]  /*1d5390*/  IADD3.X RZ, P4, PT, R149, R165, RZ, P4, !PT ;  /* 0x000000a595ff7210 */ /* 0x000fe2000279e4ff */
[----:B------:R-:W-:Y:S01]  /*1d53a0*/  IMAD.WIDE.U32 R148, R110, 0x6ca1493b, R148 ;  /* 0x6ca1493b6e947825 */ /* 0x000fe200078e0094 */
[----:B------:R-:W-:Y:S02]  /*1d53b0*/  IADD3.X R172, P2, PT, R141, R174, RZ, P2, !PT ;  /* 0x000000ae8dac7210 */ /* 0x000fe4000175e4ff */
[----:B------:R-:W-:Y:S01]  /*1d53c0*/  IADD3.X R145, P4, PT, R145, R108, RZ, P4, !PT ;  /* 0x0000006c91917210 */ /* 0x000fe2000279e4ff */
[----:B------:R-:W-:Y:S01]  /*1d53d0*/  IMAD.WIDE.U32.X R98, R161, 0x1ae3a46, R98, P5 ;  /* 0x01ae3a46a1627825 */ /* 0x000fe200028e0462 */
[----:B------:R-:W-:-:S02]  /*1d53e0*/  IADD3.X R141, P5, PT, RZ, R120, RZ, P0, !PT ;  /* 0x00000078ff8d7210 */ /* 0x000fc400007be4ff */
        /* <DEDUP_REMOVED lines=14> */
[----:B------:R-:W-:Y:S01]  /*1d54d0*/  IADD3 RZ, P0, PT, R190, R168, RZ ;  /* 0x000000a8beff7210 */ /* 0x000fe20007f1e0ff */
[----:B------:R-:W-:Y:S01]  /*1d54e0*/  IMAD.IADD R183, R181, 0x1, R182 ;  /* 0x00000001b5b77824 */ /* 0x000fe200078e02b6 */
[----:B------:R-:W-:Y:S01]  /*1d54f0*/  IADD3.X R147, P4, PT, R147, R109, RZ, P4, !PT ;  /* 0x0000006d93937210 */ /* 0x000fe2000279e4ff */
[----:B------:R-:W-:Y:S01]  /*1d5500*/  IMAD.X R127, RZ, RZ, RZ, P3 ;  /* 0x000000ffff7f7224 */ /* 0x000fe200018e06ff */
[----:B------:R-:W-:Y:S02]  /*1d5510*/  IADD3 RZ, P1, PT, R148, R82, RZ ;  /* 0x0000005294ff7210 */ /* 0x000fe40007f3e0ff */
[----:B------:R-:W-:Y:S02]  /*1d5520*/  IADD3.X R121, P2, PT, RZ, RZ, RZ, P2, !PT ;  /* 0x000000ffff797210 */ /* 0x000fe4000175e4ff */
[----:B------:R-:W-:Y:S01]  /*1d5530*/  IADD3.X RZ, P0, PT, R191, R103, RZ, P0, !PT ;  /* 0x00000067bfff7210 */ /* 0x000fe2000071e4ff */
[----:B------:R-:W-:Y:S01]  /*1d5540*/  IMAD.WIDE.U32 R190, R230, R62, R190 ;  /* 0x0000003ee6be7225 */ /* 0x000fe200078e00be */
[----:B------:R-:W-:-:S02]  /*1d5550*/  IADD3.X R108, P4, PT, R145, R178, RZ, P4, !PT ;  /* 0x000000b2916c7210 */ /* 0x000fc4000279e4ff */
[----:B------:R-:W-:Y:S01]  /*1d5560*/  IADD3 RZ, P3, PT, R140, R124, RZ ;  /* 0x0000007c8cff7210 */ /* 0x000fe20007f7e0ff */
[----:B------:R-:W-:Y:S01]  /*1d5570*/  IMAD.X R103, RZ, RZ, RZ, P2 ;  /* 0x000000ffff677224 */ /* 0x000fe200010e06ff */
[----:B------:R-:W-:Y:S01]  /*1d5580*/  IADD3.X RZ, P1, PT, R149, R111, RZ, P1, !PT ;  /* 0x0000006f95ff7210 */ /* 0x000fe20000f3e4ff */
[----:B------:R-:W-:Y:S01]  /*1d5590*/  IMAD.WIDE.U32 R148, R80, 0xf5138f, R148 ;  /* 0x00f5138f50947825 */ /* 0x000fe200078e0094 */
[----:B------:R-:W-:Y:S02]  /*1d55a0*/  IADD3.X R111, P0, PT, R153, R166, RZ, P0, !PT ;  /* 0x000000a6996f7210 */ /* 0x000fe4000071e4ff */
[----:B------:R-:W-:Y:S01]  /*1d55b0*/  IADD3 RZ, P2, PT, R108, R104, RZ ;  /* 0x000000686cff7210 */ /* 0x000fe20007f5e0ff */
[----:B------:R-:W-:Y:S01]  /*1d55c0*/  IMAD.IADD R170, R191, 0x1, R170 ;  /* 0x00000001bfaa7824 */ /* 0x000fe200078e02aa */
[----:B------:R-:W-:Y:S02]  /*1d55d0*/  IADD3.X R109, P4, PT, R147, R172, RZ, P4, !PT ;  /* 0x000000ac936d7210 */ /* 0x000fe4000279e4ff */
[----:B------:R-:W-:Y:S01]  /*1d55e0*/  IADD3.X RZ, P5, PT, R141, R87, RZ, P3, !PT ;  /* 0x000000578dff7210 */ /* 0x000fe20001fbe4ff */
[----:B------:R-:W-:Y:S01]  /*1d55f0*/  IMAD.WIDE.U32 R140, R114, 0x30000000, R140 ;  /* 0x30000000728c7825 */ /* 0x000fe200078e008c */
[----:B------:R-:W-:-:S02]  /*1d5600*/  IADD3.X R166, P3, PT, R133, R167, RZ, P0, !PT ;  /* 0x000000a785a67210 */ /* 0x000fc4000077e4ff */
[----:B------:R-:W-:Y:S01]  /*1d5610*/  IADD3.X RZ, P0, PT, R109, R101, RZ, P2, !PT ;  /* 0x000000656dff7210 */ /* 0x000fe2000171e4ff */
[----:B------:R-:W-:Y:S01]  /*1d5620*/  IMAD.WIDE.U32 R108, R110, 0x17c510ea, R108 ;  /* 0x17c510ea6e6c7825 */ /* 0x000fe200078e006c */
[----:B------:R-:W-:Y:S02]  /*1d5630*/  IADD3.X R101, P2, PT, R125, R90, RZ, P1, !PT ;  /* 0x0000005a7d657210 */ /* 0x000fe40000f5e4ff */
[----:B------:R-:W-:Y:S01]  /*1d5640*/  IADD3 R125, PT, PT, R141, R122, RZ ;  /* 0x0000007a8d7d7210 */ /* 0x000fe20007ffe0ff */
[----:B------:R-:W-:Y:S01]  /*1d5650*/  IMAD.IADD R109, R109, 0x1, R106 ;  /* 0x000000016d6d7824 */ /* 0x000fe200078e026a */
[----:B------:R-:W-:Y:S02]  /*1d5660*/  IADD3.X R184, P3, PT, R111, R184, RZ, P3, !PT ;  /* 0x000000b86fb87210 */ /* 0x000fe40001f7e4ff */
[----:B------:R-:W-:Y:S02]  /*1d5670*/  IADD3.X R87, P1, PT, R121, R130, RZ, P5, !PT ;  /* 0x0000008279577210 */ /* 0x000fe40002f3e4ff */
[----:B------:R-:W-:-:S02]  /*1d5680*/  IADD3.X R111, P4, PT, RZ, RZ, RZ, P4, !PT ;  /* 0x000000ffff6f7210 */ /* 0x000fc4000279e4ff */
[----:B------:R-:W-:Y:S01]  /*1d5690*/  IADD3.X R100, P5, PT, R127, R91, RZ, P2, !PT ;  /* 0x0000005b7f647210 */ /* 0x000fe200017be4ff */
[----:B------:R-:W-:Y:S01]  /*1d56a0*/  IMAD.WIDE.U32 R90, R140, -0x1, RZ ;  /* 0xffffffff8c5a7825 */ /* 0x000fe200078e00ff */
[----:B------:R-:W-:Y:S02]  /*1d56b0*/  IADD3.X R130, P1, PT, R103, R131, RZ, P1, !PT ;  /* 0x0000008367827210 */ /* 0x000fe40000f3e4ff */
        /* <DEDUP_REMOVED lines=11> */
[----:B------:R-:W-:Y:S01]  /*1d5770*/  IMAD.WIDE.U32 R92, R82, 0x1, RZ ;  /* 0x00000001525c7825 */ /* 0x000fe200078e00ff */
[----:B------:R-:W-:-:S02]  /*1d5780*/  IADD3.X R149, P1, PT, R130, R103, RZ, P1, !PT ;  /* 0x0000006782957210 */ /* 0x000fc40000f3e4ff */
[----:B------:R-:W-:Y:S01]  /*1d5790*/  IADD3.X R109, P0, PT, R100, R109, RZ, P0, !PT ;  /* 0x0000006d646d7210 */ /* 0x000fe2000071e4ff */
[C---:B------:R-:W-:Y:S01]  /*1d57a0*/  IMAD.WIDE.U32 R100, R90.reuse, 0x1, RZ ;  /* 0x000000015a647825 */ /* 0x040fe200078e00ff */
[----:B------:R-:W-:Y:S02]  /*1d57b0*/  IADD3.X R91, P1, PT, RZ, RZ, RZ, P1, !PT ;  /* 0x000000ffff5b7210 */ /* 0x000fe40000f3e4ff */
[----:B------:R-:W-:Y:S01]  /*1d57c0*/  IADD3.X R131, P0, PT, RZ, RZ, RZ, P0, !PT ;  /* 0x000000ffff837210 */ /* 0x000fe2000071e4ff */
[----:B------:R-:W-:Y:S01]  /*1d57d0*/  IMAD.WIDE.U32 R92, P3, R90, -0x7af74000, R92 ;  /* 0x8508c0005a5c7825 */ /* 0x000fe2000786005c */
[----:B------:R-:W-:Y:S02]  /*1d57e0*/  IADD3 RZ, P2, PT, R184, R160, RZ ;  /* 0x000000a0b8ff7210 */ /* 0x000fe40007f5e0ff */
[----:B------:R-:W-:Y:S01]  /*1d57f0*/  IADD3.X R115, P5, PT, R84, R115, RZ, P5, !PT ;  /* 0x0000007354737210 */ /* 0x000fe20002fbe4ff */
[----:B------:R-:W-:Y:S01]  /*1d5800*/  IMAD.X R127, RZ, RZ, RZ, P1 ;  /* 0x000000ffff7f7224 */ /* 0x000fe200008e06ff */
[----:B------:R-:W-:Y:S01]  /*1d5810*/  IADD3 RZ, P1, PT, R140, R100, RZ ;  /* 0x000000648cff7210 */ /* 0x000fe20007f3e0ff */
[----:B------:R-:W-:Y:S01]  /*1d5820*/  IMAD.X R133, RZ, RZ, RZ, P0 ;  /* 0x000000ffff857224 */ /* 0x000fe200000e06ff */
[----:B------:R-:W-:Y:S01]  /*1d5830*/  IADD3 R122, P4, PT, R101, R92, RZ ;  /* 0x0000005c657a7210 */ /* 0x000fe20007f9e0ff */
[----:B------:R-:W-:Y:S01]  /*1d5840*/  IMAD.WIDE.U32 R100, R82, 0x30000000, RZ ;  /* 0x3000000052647825 */ /* 0x000fe200078e00ff */
[----:B------:R-:W-:-:S02]  /*1d5850*/  IADD3 RZ, P0, PT, R108, R102, RZ ;  /* 0x000000666cff7210 */ /* 0x000fc40007f1e0ff */
[----:B------:R-:W-:Y:S01]  /*1d5860*/  IADD3.X R103, PT, PT, RZ, RZ, RZ, P3, !PT ;  /* 0x000000ffff677210 */ /* 0x000fe20001ffe4ff */
[----:B------:R-:W-:Y:S01]  /*1d5870*/  IMAD.MOV.U32 R102, RZ, RZ, R93 ;  /* 0x000000ffff667224 */ /* 0x000fe200078e005d */
[----:B------:R-:W-:Y:S01]  /*1d5880*/  IADD3.X RZ, P2, PT, R185, R97, RZ, P2, !PT ;  /* 0x00000061b9ff7210 */ /* 0x000fe2000175e4ff */
[----:B------:R-:W-:Y:S01]  /*1d5890*/  IMAD.WIDE.U32 R92, R90, 0x30000000, RZ ;  /* 0x300000005a5c7825 */ /* 0x000fe200078e00ff */
[----:B------:R-:W-:Y:S02]  /*1d58a0*/  IADD3.X R117, P5, PT, R104, R117, RZ, P5, !PT ;  /* 0x0000007568757210 */ /* 0x000fe40002fbe4ff */
[----:B------:R-:W-:Y:S01]  /*1d58b0*/  IADD3.X R97, P2, PT, R87, R158, RZ, P2, !PT ;  /* 0x0000009e57617210 */ /* 0x000fe2000175e4ff */
[----:B------:R-:W-:Y:S01]  /*1d58c0*/  IMAD.WIDE.U32.X R102, R82, -0x7af74000, R102, P4 ;  /* 0x8508c00052667825 */ /* 0x000fe200020e0466 */
[----:B------:R-:W-:Y:S02]  /*1d58d0*/  IADD3 RZ, P3, PT, R148, R126, RZ ;  /* 0x0000007e94ff7210 */ /* 0x000fe40007f7e0ff */
[----:B------:R-:W-:Y:S01]  /*1d58e0*/  IADD3.X R106, P2, PT, R141, R159, RZ, P2, !PT ;  /* 0x0000009f8d6a7210 */ /* 0x000fe2000175e4ff */
[----:B------:R-:W-:Y:S01]  /*1d58f0*/  IMAD.WIDE.U32 R100, P4, R90, 0x170b5d44, R100 ;  /* 0x170b5d445a647825 */ /* 0x000fe20007880064 */
[----:B------:R-:W-:-:S02]  /*1d5900*/  IADD3.X RZ, P0, PT, R109, R0, RZ, P0, !PT ;  /* 0x000000006dff7210 */ /* 0x000fc4000071e4ff */
[----:B------:R-:W-:Y:S01]  /*1d5910*/  IADD3.X RZ, P3, PT, R149, R89, RZ, P3, !PT ;  /* 0x0000005995ff7210 */ /* 0x000fe20001f7e4ff */
[----:B------:R-:W-:Y:S01]  /*1d5920*/  IMAD.X R121, RZ, RZ, RZ, P4 ;  /* 0x000000ffff797224 */ /* 0x000fe200020e06ff */
[----:B------:R-:W-:Y:S01]  /*1d5930*/  IADD3 R93, P4, PT, R100, R93, RZ ;  /* 0x0000005d645d7210 */ /* 0x000fe20007f9e0ff */
[----:B------:R-:W-:Y:S01]  /*1d5940*/  IMAD.WIDE.U32 R110, R82, -0x45f6b800, RZ ;  /* 0xba094800526e7825 */ /* 0x000fe200078e00ff */
[----:B------:R-:W-:Y:S02]  /*1d5950*/  IADD3.X R158, P0, PT, R131, R78, RZ, P0, !PT ;  /* 0x0000004e839e7210 */ /* 0x000fe4000071e4ff */
[----:B------:R-:W-:Y:S01]  /*1d5960*/  IADD3.X R91, P3, PT, R91, R134, RZ, P3, !PT ;  /* 0x000000865b5b7210 */ /* 0x000fe20001f7e4ff */
[----:B------:R-:W-:Y:S01]  /*1d5970*/  IMAD.MOV.U32 R120, RZ, RZ, R101 ;  /* 0x000000ffff787224 */ /* 0x000fe200078e0065 */
[----:B------:R-:W-:Y:S01]  /*1d5980*/  IADD3.X R78, P2, PT, R97, R180, RZ, P2, !PT ;  /* 0x000000b4614e7210 */ /* 0x000fe2000175e4ff */
[----:B------:R-:W-:Y:S01]  /*1d5990*/  IMAD.WIDE.U32 R140, R80, 0x6ca1493b, R108 ;  /* 0x6ca1493b508c7825 */ /* 0x000fe200078e006c */
[----:B------:R-:W-:-:S02]  /*1d59a0*/  IADD3.X R97, P0, PT, R133, R79, RZ, P0, !PT ;  /* 0x0000004f85617210 */ /* 0x000fc4000071e4ff */
[----:B------:R-:W-:Y:S01]  /*1d59b0*/  IADD3.X R0, P3, PT, R127, R135, RZ, P3, !PT ;  /* 0x000000877f007210 */ /* 0x000fe20001f7e4ff */
[----:B------:R-:W-:Y:S01]  /*1d59c0*/  IMAD.WIDE.U32.X R120, R82, 0x170b5d44, R120, P4 ;  /* 0x170b5d4452787825 */ /* 0x000fe200020e0478 */
[----:B------:R-:W-:Y:S02]  /*1d59d0*/  IADD3.X RZ, P1, PT, R125, R122, RZ, P1, !PT ;  /* 0x0000007a7dff7210 */ /* 0x000fe40000f3e4ff */
[----:B------:R-:W-:Y:S01]  /*1d59e0*/  IADD3.X R140, P3, PT, R91, R140, RZ, P3, !PT ;  /* 0x0000008c5b8c7210 */ /* 0x000fe20001f7e4ff */
[----:B------:R-:W-:Y:S01]  /*1d59f0*/  IMAD.WIDE.U32 R110, P4, R90, 0x1ef3622f, R110 ;  /* 0x1ef3622f5a6e7825 */ /* 0x000fe2000788006e */
[----:B------:R-:W-:Y:S02]  /*1d5a00*/  IADD3.X R163, P1, PT, RZ, R102, RZ, P1, !PT ;  /* 0x00000066ffa37210 */ /* 0x000fe40000f3e4ff */
[----:B------:R-:W-:Y:S01]  /*1d5a10*/  IADD3.X R79, P2, PT, R106, R183, RZ, P2, !PT ;  /* 0x000000b76a4f7210 */ /* 0x000fe2000175e4ff */
[----:B------:R-:W-:Y:S01]  /*1d5a20*/  IMAD.X R87, RZ, RZ, RZ, P4 ;  /* 0x000000ffff577224 */ /* 0x000fe200020e06ff */
[----:B------:R-:W-:Y:S01]  /*1d5a30*/  IADD3.X R159, P4, PT, R115, R190, RZ, P5, !PT ;  /* 0x000000be739f7210 */ /* 0x000fe20002f9e4ff */
[----:B------:R-:W-:Y:S01]  /*1d5a40*/  IMAD.WIDE.U32 R108, R90, -0x45f6b800, RZ ;  /* 0xba0948005a6c7825 */ /* 0x000fe200078e00ff */
[----:B------:R-:W-:-:S02]  /*1d5a50*/  IADD3.X R101, P5, PT, RZ, RZ, RZ, P5, !PT ;  /* 0x000000ffff657210 */ /* 0x000fc40002fbe4ff */
[----:B------:R-:W-:Y:S01]  /*1d5a60*/  IADD3.X R170, P4, PT, R117, R170, RZ, P4, !PT ;  /* 0x000000aa75aa7210 */ /* 0x000fe2000279e4ff */
[----:B------:R-:W-:Y:S01]  /*1d5a70*/  IMAD.IADD R115, R141, 0x1, R86 ;  /* 0x000000018d737824 */ /* 0x000fe200078e0256 */
[----:B------:R-:W-:Y:S01]  /*1d5a80*/  IADD3.X R158, P0, PT, R158, R159, RZ, P0, !PT ;  /* 0x0000009f9e9e7210 */ /* 0x000fe2000071e4ff */
[----:B------:R-:W-:Y:S01]  /*1d5a90*/  IMAD.WIDE.U32 R130, R82, 0xf5138f, RZ ;  /* 0x00f5138f52827825 */ /* 0x000fe200078e00ff */
[----:B------:R-:W-:Y:S02]  /*1d5aa0*/  IADD3.X R101, P4, PT, RZ, R101, RZ, P4, !PT ;  /* 0x00000065ff657210 */ /* 0x000fe4000279e4ff */
[----:B------:R-:W-:Y:S01]  /*1d5ab0*/  IADD3.X R159, P0, PT, R97, R170, RZ, P0, !PT ;  /* 0x000000aa619f7210 */ /* 0x000fe2000071e4ff */
[----:B------:R-:W-:Y:S01]  /*1d5ac0*/  IMAD.MOV.U32 R86, RZ, RZ, R111 ;  /* 0x000000ffff567224 */ /* 0x000fe200078e006f */
[----:B------:R-:W-:Y:S01]  /*1d5ad0*/  IADD3.X R104, PT, PT, RZ, RZ, RZ, P4, P5 ;  /* 0x000000ffff687210 */ /* 0x000fe200027ea4ff */
[----:B------:R-:W-:Y:S01]  /*1d5ae0*/  IMAD.WIDE.U32 R126, R90, 0xf5138f, RZ ;  /* 0x00f5138f5a7e7825 */ /* 0x000fe200078e00ff */
[----:B------:R-:W-:-:S02]  /*1d5af0*/  IADD3 R89, P5, PT, R110, R109, RZ ;  /* 0x0000006d6e597210 */ /* 0x000fc40007fbe0ff */
[----:B------:R-:W-:Y:S01]  /*1d5b00*/  IADD3 RZ, P4, PT, R78, R116, RZ ;  /* 0x000000744eff7210 */ /* 0x000fe20007f9e0ff */
[----:B------:R-:W-:Y:S01]  /*1d5b10*/  IMAD.WIDE.U32 R116, R82, 0x6ca1493b, RZ ;  /* 0x6ca1493b52747825 */ /* 0x000fe200078e00ff */
[----:B------:R-:W-:Y:S02]  /*1d5b20*/  IADD3.X R141, P3, PT, R0, R115, RZ, P3, !PT ;  /* 0x00000073008d7210 */ /* 0x000fe40001f7e4ff */
[----:B------:R-:W-:Y:S01]  /*1d5b30*/  IADD3.X R97, P1, PT, RZ, R103, RZ, P1, !PT ;  /* 0x00000067ff617210 */ /* 0x000fe20000f3e4ff */
[----:B------:R-:W-:Y:S01]  /*1d5b40*/  IMAD.WIDE.U32.X R134, R82, 0x1ef3622f, R86, P5 ;  /* 0x1ef3622f52867825 */ /* 0x000fe200028e0456 */
[----:B------:R-:W-:Y:S02]  /*1d5b50*/  IADD3.X R115, P0, PT, RZ, RZ, RZ, P0, !PT ;  /* 0x000000ffff737210 */ /* 0x000fe4000071e4ff */
[----:B------:R-:W-:Y:S01]  /*1d5b60*/  IADD3.X R109, P3, PT, RZ, RZ, RZ, P3, !PT ;  /* 0x000000ffff6d7210 */ /* 0x000fe20001f7e4ff */
[----:B------:R-:W-:Y:S01]  /*1d5b70*/  IMAD.WIDE.U32 R130, P5, R90, 0x1a22d9f3, R130 ;  /* 0x1a22d9f35a827825 */ /* 0x000fe200078a0082 */
[----:B------:R-:W-:-:S02]  /*1d5b80*/  IADD3.X RZ, P4, PT, R79, R85, RZ, P4, !PT ;  /* 0x000000554fff7210 */ /* 0x000fc4000279e4ff */
[----:B------:R-:W-:Y:S01]  /*1d5b90*/  IADD3.X R111, PT, PT, RZ, RZ, RZ, P3, !PT ;  /* 0x000000ffff6f7210 */ /* 0x000fe20001ffe4ff */
[----:B------:R-:W-:Y:S01]  /*1d5ba0*/  IMAD.X R125, RZ, RZ, RZ, P5 ;  /* 0x000000ffff7d7224 */ /* 0x000fe200028e06ff */
[----:B------:R-:W-:Y:S01]  /*1d5bb0*/  IADD3 R91, P5, PT, R130, R127, RZ ;  /* 0x0000007f825b7210 */ /* 0x000fe20007fbe0ff */
[----:B------:R-:W-:Y:S01]  /*1d5bc0*/  IMAD.MOV.U32 R124, RZ, RZ, R131 ;  /* 0x000000ffff7c7224 */ /* 0x000fe200078e0083 */
[----:B------:R-:W-:Y:S01]  /*1d5bd0*/  IADD3 RZ, P3, PT, R140, R132, RZ ;  /* 0x000000848cff7210 */ /* 0x000fe20007f7e0ff */
[----:B------:R-:W-:-:S04]  /*1d5be0*/  IMAD.WIDE.U32 R184, R226, R62, R184 ;  /* 0x0000003ee2b87225 */ /* 0x000fc800078e00b8 */
[----:B------:R-:W-:-:S04]  /*1d5bf0*/  IMAD.WIDE.U32 R148, R114, -0x45f6b800, R148 ;  /* 0xba09480072947825 */ /* 0x000fc800078e0094 */
[----:B------:R-:W-:Y:S01]  /*1d5c00*/  IMAD.WIDE.U32.X R124, R82, 0x1a22d9f3, R124, P5 ;  /* 0x1a22d9f3527c7825 */ /* 0x000fe200028e047c */
[----:B------:R-:W-:-:S03]  /*1d5c10*/  IADD3 R128, PT, PT, R149, R128, RZ ;  /* 0x0000008095807210 */ /* 0x000fc60007ffe0ff */
[----:B------:R-:W-:-:S04]  /*1d5c20*/  IMAD.WIDE.U32 R116, P5, R90, -0x39c4fa40, R116 ;  /* 0xc63b05c05a747825 */ /* 0x000fc800078a0074 */
[----:B------:R-:W-:-:S04]  /*1d5c30*/  IMAD.WIDE.U32 R86, R90, 0x6ca1493b, RZ ;  /* 0x6ca1493b5a567825 */ /* 0x000fc800078e00ff */
[----:B------:R-:W-:-:S04]  /*1d5c40*/  IMAD.WIDE.U32 R102, R82, 0x17c510ea, RZ ;  /* 0x17c510ea52667825 */ /* 0x000fc800078e00ff */
[----:B------:R-:W-:Y:S01]  /*1d5c50*/  IMAD.IADD R84, R185, 0x1, R162 ;  /* 0x00000001b9547824 */ /* 0x000fe200078e02a2 */
[----:B------:R-:W-:Y:S01]  /*1d5c60*/  IADD3.X R162, P1, PT, R163, R148, RZ, P1, !PT ;  /* 0x00000094a3a27210 */ /* 0x000fe20000f3e4ff */
[----:B------:R-:W-:Y:S01]  /*1d5c70*/  IMAD.X R127, RZ, RZ, RZ, P0 ;  /* 0x000000ffff7f7224 */ /* 0x000fe200000e06ff */
[----:B------:R-:W-:Y:S01]  /*1d5c80*/  IADD3 R0, P0, PT, R116, R87, RZ ;  /* 0x0000005774007210 */ /* 0x000fe20007f1e0ff */
[----:B------:R-:W-:Y:S01]  /*1d5c90*/  IMAD.X R161, RZ, RZ, RZ, P5 ;  /* 0x000000ffffa17224 */ /* 0x000fe200028e06ff */
[----:B------:R-:W-:Y:S01]  /*1d5ca0*/  IADD3.X R163, P1, PT, R97, R128, RZ, P1, !PT ;  /* 0x0000008061a37210 */ /* 0x000fe20000f3e4ff */
[----:B------:R-:W-:-:S03]  /*1d5cb0*/  IMAD.WIDE.U32 R148, R90, 0x17c510ea, RZ ;  /* 0x17c510ea5a947825 */ /* 0x000fc600078e00ff */
[----:B------:R-:W-:Y:S01]  /*1d5cc0*/  IADD3.X R85, P1, PT, RZ, RZ, RZ, P1, !PT ;  /* 0x000000ffff557210 */ /* 0x000fe20000f3e4ff */
        /* <DEDUP_REMOVED lines=8> */
[----:B------:R-:W-:Y:S01]  /*1d5d50*/  IMAD.X R103, RZ, RZ, RZ, P1 ;  /* 0x000000ffff677224 */ /* 0x000fe200008e06ff */
[----:B------:R-:W-:Y:S01]  /*1d5d60*/  IADD3 RZ, P1, PT, R162, R92, RZ ;  /* 0x0000005ca2ff7210 */ /* 0x000fe20007f3e0ff */
[----:B------:R-:W-:Y:S01]  /*1d5d70*/  IMAD.WIDE.U32.X R96, R82, 0x1ae3a46, R96, P5 ;  /* 0x01ae3a4652607825 */ /* 0x000fe200028e0460 */
[----:B------:R-:W-:Y:S02]  /*1d5d80*/  IADD3.X RZ, P5, PT, R141, R123, RZ, P3, !PT ;  /* 0x0000007b8dff7210 */ /* 0x000fe40001fbe4ff */
        /* <DEDUP_REMOVED lines=14> */
[----:B------:R-:W-:Y:S01]  /*1d5e70*/  IMAD.WIDE.U32 R78, R177, R62, R78 ;  /* 0x0000003eb14e7225 */ /* 0x000fe200078e004e */
[----:B------:R-:W-:-:S02]  /*1d5e80*/  IADD3.X R159, P5, PT, R142, R95, RZ, P5, !PT ;  /* 0x0000005f8e9f7210 */ /* 0x000fc40002fbe4ff */
[----:B------:R-:W-:Y:S01]  /*1d5e90*/  IADD3.X R101, P3, PT, R80, R101, RZ, P3, !PT ;  /* 0x0000006550657210 */ /* 0x000fe20001f7e4ff */
[----:B------:R-:W-:Y:S01]  /*1d5ea0*/  IMAD.IADD R156, R79, 0x1, R156 ;  /* 0x000000014f9c7824 */ /* 0x000fe200078e029c */
[----:B------:R-:W-:Y:S02]  /*1d5eb0*/  IADD3.X R141, P0, PT, R120, R85, RZ, P0, !PT ;  /* 0x00000055788d7210 */ /* 0x000fe4000071e4ff */
[----:B------:R-:W-:Y:S02]  /*1d5ec0*/  IADD3.X R85, P5, PT, RZ, RZ, RZ, P5, !PT ;  /* 0x000000ffff557210 */ /* 0x000fe40002fbe4ff */
[----:B------:R-:W-:Y:S02]  /*1d5ed0*/  IADD3.X R83, P1, PT, RZ, RZ, RZ, P2, !PT ;  /* 0x000000ffff537210 */ /* 0x000fe4000173e4ff */
[----:B------:R-:W-:Y:S01]  /*1d5ee0*/  IADD3.X R109, P2, PT, R109, R104, RZ, P3, !PT ;  /* 0x000000686d6d7210 */ /* 0x000fe20001f5e4ff */
[----:B------:R-:W-:Y:S01]  /*1d5ef0*/  IMAD.X R103, RZ, RZ, RZ, P5 ;  /* 0x000000ffff677224 */ /* 0x000fe200028e06ff */
[----:B------:R-:W-:Y:S01]  /*1d5f00*/  IADD3 RZ, P3, PT, R158, R146, RZ ;  /* 0x000000929eff7210 */ /* 0x000fe20007f7e0ff */
[----:B------:R-:W-:Y:S01]  /*1d5f10*/  IMAD.X R111, RZ, RZ, RZ, P1 ;  /* 0x000000ffff6f7224 */ /* 0x000fe200008e06ff */
[----:B------:R-:W-:Y:S01]  /*1d5f20*/  IADD3.X R185, P5, PT, R101, R184, RZ, P2, !PT ;  /* 0x000000b865b97210 */ /* 0x000fe200017be4ff */
[----:B------:R-:W-:Y:S01]  /*1d5f30*/  IMAD.IADD R101, R163, 0x1, R100 ;  /* 0x00000001a3657824 */ /* 0x000fe200078e0264 */
[----:B------:R-:W-:-:S02]  /*1d5f40*/  IADD3.X R93, P1, PT, RZ, RZ, RZ, P0, !PT ;  /* 0x000000ffff5d7210 */ /* 0x000fc4000073e4ff */
[----:B------:R-:W-:Y:S01]  /*1d5f50*/  IADD3.X R80, P0, PT, R83, R118, RZ, P4, !PT ;  /* 0x0000007653507210 */ /* 0x000fe2000271e4ff */
[C---:B------:R-:W-:Y:S01]  /*1d5f60*/  IMAD.WIDE.U32 R82, R162.reuse, -0x1, RZ ;  /* 0xffffffffa2527825 */ /* 0x040fe200078e00ff */
[----:B------:R-:W-:Y:S02]  /*1d5f70*/  IADD3.X R95, PT, PT, RZ, RZ, RZ, P1, !PT ;  /* 0x000000ffff5f7210 */ /* 0x000fe40000ffe4ff */
[----:B------:R-:W-:Y:S01]  /*1d5f80*/  IADD3.X RZ, P3, PT, R159, R139, RZ, P3, !PT ;  /* 0x0000008b9fff7210 */ /* 0x000fe20001f7e4ff */
[----:B------:R-:W-:Y:S01]  /*1d5f90*/  IMAD R115, R162, -0x7af74001, -R101 ;  /* 0x8508bfffa2737824 */ /* 0x000fe200078e0a65 */
[----:B------:R-:W-:Y:S01]  /*1d5fa0*/  IADD3 RZ, P1, PT, R140, R108, RZ ;  /* 0x0000006c8cff7210 */ /* 0x000fe20007f3e0ff */
[----:B------:R-:W-:Y:S01]  /*1d5fb0*/  IMAD.WIDE.U32 R158, R114, 0x6ca1493b, R158 ;  /* 0x6ca1493b729e7825 */ /* 0x000fe200078e009e */
[----:B------:R-:W-:Y:S02]  /*1d5fc0*/  IADD3.X R92, P3, PT, R85, R150, RZ, P3, !PT ;  /* 0x00000096555c7210 */ /* 0x000fe40001f7e4ff */
[----:B------:R-:W-:Y:S01]  /*1d5fd0*/  IADD3.X R109, P5, PT, R109, R84, RZ, P5, !PT ;  /* 0x000000546d6d7210 */ /* 0x000fe20002fbe4ff */
[----:B------:R-:W-:Y:S01]  /*1d5fe0*/  IMAD.IADD R83, R83, 0x1, R115 ;  /* 0x0000000153537824 */ /* 0x000fe200078e0273 */
[----:B------:R-:W-:Y:S01]  /*1d5ff0*/  IADD3.X RZ, P1, PT, R141, R89, RZ, P1, !PT ;  /* 0x000000598dff7210 */ /* 0x000fe20000f3e4ff */
[----:B------:R-:W-:Y:S01]  /*1d6000*/  IMAD.WIDE.U32 R88, R82, 0x1, RZ ;  /* 0x0000000152587825 */ /* 0x000fe200078e00ff */
[----:B------:R-:W-:-:S02]  /*1d6010*/  IADD3.X R115, P2, PT, RZ, RZ, RZ, P2, !PT ;  /* 0x000000ffff737210 */ /* 0x000fc4000175e4ff */
[----:B------:R-:W-:Y:S01]  /*1d6020*/  IADD3.X R150, P4, PT, R103, R151, RZ, P3, !PT ;  /* 0x0000009767967210 */ /* 0x000fe20001f9e4ff */
[----:B------:R-:W-:Y:S01]  /*1d6030*/  IMAD.WIDE.U32 R84, R83, 0x1, RZ ;  /* 0x0000000153547825 */ /* 0x000fe200078e00ff */
[----:B------:R-:W-:Y:S02]  /*1d6040*/  IADD3.X R93, P3, PT, R93, R134, RZ, P1, !PT ;  /* 0x000000865d5d7210 */ /* 0x000fe40000f7e4ff */
[----:B------:R-:W-:Y:S01]  /*1d6050*/  IADD3.X R115, P5, PT, RZ, R115, RZ, P5, !PT ;  /* 0x00000073ff737210 */ /* 0x000fe20002fbe4ff */
[----:B------:R-:W-:Y:S01]  /*1d6060*/  IMAD.IADD R145, R159, 0x1, R144 ;  /* 0x000000019f917824 */ /* 0x000fe200078e0290 */
[----:B------:R-:W-:Y:S01]  /*1d6070*/  IADD3.X R134, P3, PT, R95, R135, RZ, P3, !PT ;  /* 0x000000875f867210 */ /* 0x000fe20001f7e4ff */
[----:B------:R-:W-:Y:S01]  /*1d6080*/  IMAD.WIDE.U32 R84, P1, R82, -0x7af74000, R84 ;  /* 0x8508c00052547825 */ /* 0x000fe20007820054 */
[----:B------:R-:W-:Y:S02]  /*1d6090*/  IADD3.X R104, PT, PT, RZ, RZ, RZ, P5, P2 ;  /* 0x000000ffff687210 */ /* 0x000fe40002fe44ff */
[----:B------:R-:W-:Y:S01]  /*1d60a0*/  IADD3 RZ, P2, PT, R162, R88, RZ ;  /* 0x00000058a2ff7210 */ /* 0x000fe20007f5e0ff */
[----:B------:R-:W-:Y:S01]  /*1d60b0*/  IMAD.WIDE.U32 R94, R83, 0x30000000, RZ ;  /* 0x30000000535e7825 */ /* 0x000fe200078e00ff */
[----:B------:R-:W-:-:S02]  /*1d60c0*/  IADD3.X R88, P4, PT, R92, R185, RZ, P4, !PT ;  /* 0x000000b95c587210 */ /* 0x000fc4000279e4ff */
[----:B------:R-:W-:Y:S01]  /*1d60d0*/  IADD3 R84, P5, PT, R89, R84, RZ ;  /* 0x0000005459547210 */ /* 0x000fe20007fbe0ff */
[----:B------:R-:W-:Y:S01]  /*1d60e0*/  IMAD.MOV.U32 R92, RZ, RZ, R85 ;  /* 0x000000ffff5c7224 */ /* 0x000fe200078e0055 */
[----:B------:R-:W-:Y:S01]  /*1d60f0*/  IADD3.X R158, P3, PT, R93, R158, RZ, P3, !PT ;  /* 0x0000009e5d9e7210 */ /* 0x000fe20001f7e4ff */
[----:B------:R-:W-:Y:S01]  /*1d6100*/  IMAD.X R93, RZ, RZ, RZ, P1 ;  /* 0x000000ffff5d7224 */ /* 0x000fe200008e06ff */
[----:B------:R-:W-:Y:S01]  /*1d6110*/  IADD3.X RZ, P2, PT, R101, R84, RZ, P2, !PT ;  /* 0x0000005465ff7210 */ /* 0x000fe2000175e4ff */
[----:B------:R-:W-:Y:S01]  /*1d6120*/  IMAD.WIDE.U32 R140, R90, -0x45f6b800, R140 ;  /* 0xba0948005a8c7825 */ /* 0x000fe200078e008c */
[----:B------:R-:W-:Y:S02]  /*1d6130*/  IADD3.X R159, P3, PT, R134, R145, RZ, P3, !PT ;  /* 0x00000091869f7210 */ /* 0x000fe40001f7e4ff */
[----:B------:R-:W-:Y:S01]  /*1d6140*/  IADD3.X R118, P0, PT, R111, R119, RZ, P0, !PT ;  /* 0x000000776f767210 */ /* 0x000fe2000071e4ff */
[----:B------:R-:W-:Y:S01]  /*1d6150*/  IMAD.WIDE.U32.X R84, R83, -0x7af74000, R92, P5 ;  /* 0x8508c00053547825 */ /* 0x000fe200028e045c */
[----:B------:R-:W-:-:S02]  /*1d6160*/  IADD3.X R103, P3, PT, RZ, RZ, RZ, P3, !PT ;  /* 0x000000ffff677210 */ /* 0x000fc40001f7e4ff */
[----:B------:R-:W-:Y:S01]  /*1d6170*/  IADD3.X R89, P4, PT, R150, R109, RZ, P4, !PT ;  /* 0x0000006d96597210 */ /* 0x000fe2000279e4ff */
[----:B------:R-:W-:Y:S01]  /*1d6180*/  IMAD.WIDE.U32 R92, R82, 0x30000000, RZ ;  /* 0x30000000525c7825 */ /* 0x000fe200078e00ff */
[----:B------:R-:W-:Y:S02]  /*1d6190*/  IADD3.X R101, P5, PT, RZ, R84, RZ, P2, !PT ;  /* 0x00000054ff657210 */ /* 0x000fe400017be4ff */
[----:B------:R-:W-:Y:S01]  /*1d61a0*/  IADD3 RZ, P1, PT, R88, R154, RZ ;  /* 0x0000009a58ff7210 */ /* 0x000fe20007f3e0ff */
[----:B------:R-:W-:Y:S01]  /*1d61b0*/  IMAD.WIDE.U32 R94, P2, R82, 0x170b5d44, R94 ;  /* 0x170b5d44525e7825 */ /* 0x000fe2000784005e */
[----:B------:R-:W-:Y:S02]  /*1d61c0*/  IADD3.X R100, P5, PT, RZ, R85, RZ, P5, !PT ;  /* 0x00000055ff647210 */ /* 0x000fe40002fbe4ff */
[----:B------:R-:W-:Y:S01]  /*1d61d0*/  IADD3.X RZ, P1, PT, R89, R129, RZ, P1, !PT ;  /* 0x0000008159ff7210 */ /* 0x000fe20000f3e4ff */
[----:B------:R-:W-:Y:S01]  /*1d61e0*/  IMAD.IADD R111, R141, 0x1, R110 ;  /* 0x000000018d6f7824 */ /* 0x000fe200078e026e */
[----:B------:R-:W-:Y:S01]  /*1d61f0*/  IADD3.X R140, P5, PT, R101, R140, RZ, P5, !PT ;  /* 0x0000008c658c7210 */ /* 0x000fe20002fbe4ff */
[----:B------:R-:W-:Y:S01]  /*1d6200*/  IMAD.X R85, RZ, RZ, RZ, P2 ;  /* 0x000000ffff557224 */ /* 0x000fe200010e06ff */
[----:B------:R-:W-:Y:S01]  /*1d6210*/  IADD3 R93, P2, PT, R94, R93, RZ ;  /* 0x0000005d5e5d7210 */ /* 0x000fe20007f5e0ff */
[----:B------:R-:W-:Y:S01]  /*1d6220*/  IMAD.X R109, RZ, RZ, RZ, P3 ;  /* 0x000000ffff6d7224 */ /* 0x000fe200018e06ff */
[----:B------:R-:W-:Y:S01]  /*1d6230*/  MOV R84, R95 ;  /* 0x0000005f00547202 */ /* 0x000fe20000000f00 */
[----:B------:R-:W-:Y:S01]  /*1d6240*/  IMAD.WIDE.U32 R88, R114, 0x17c510ea, R88 ;  /* 0x17c510ea72587825 */ /* 0x000fe200078e0058 */
[----:B------:R-:W-:-:S02]  /*1d6250*/  IADD3.X R141, P5, PT, R100, R111, RZ, P5, !PT ;  /* 0x0000006f648d7210 */ /* 0x000fc40002fbe4ff */
[----:B------:R-:W-:Y:S01]  /*1d6260*/  IADD3 RZ, P3, PT, R158, R126, RZ ;  /* 0x0000007e9eff7210 */ /* 0x000fe20007f7e0ff */
[C---:B------:R-:W-:Y:S01]  /*1d6270*/  IMAD.WIDE.U32.X R84, R83.reuse, 0x170b5d44, R84, P2 ;  /* 0x170b5d4453547825 */ /* 0x040fe200010e0454 */
[----:B------:R-:W-:Y:S02]  /*1d6280*/  IADD3 RZ, P2, PT, R140, R92, RZ ;  /* 0x0000005c8cff7210 */ /* 0x000fe40007f5e0ff */
[----:B------:R-:W-:Y:S01]  /*1d6290*/  IADD3.X R79, P5, PT, RZ, RZ, RZ, P5, !PT ;  /* 0x000000ffff4f7210 */ /* 0x000fe20002fbe4ff */
[----:B------:R-:W-:Y:S01]  /*1d62a0*/  IMAD.WIDE.U32 R100, R83, -0x45f6b800, RZ ;  /* 0xba09480053647825 */ /* 0x000fe200078e00ff */
[----:B------:R-:W-:Y:S02]  /*1d62b0*/  IADD3.X RZ, P2, PT, R141, R93, RZ, P2, !PT ;  /* 0x0000005d8dff7210 */ /* 0x000fe4000175e4ff */
[----:B------:R-:W-:Y:S01]  /*1d62c0*/  IADD3.X RZ, P3, PT, R159, R91, RZ, P3, !PT ;  /* 0x0000005b9fff7210 */ /* 0x000fe20001f7e4ff */
[----:B------:R-:W-:Y:S01]  /*1d62d0*/  IMAD.X R91, RZ, RZ, RZ, P5 ;  /* 0x000000ffff5b7224 */ /* 0x000fe200028e06ff */
[----:B------:R-:W-:Y:S01]  /*1d62e0*/  IADD3.X R79, P2, PT, R79, R84, RZ, P2, !PT ;  /* 0x000000544f4f7210 */ /* 0x000fe2000175e4ff */
[----:B------:R-:W-:Y:S01]  /*1d62f0*/  IMAD.WIDE.U32 R92, R90, 0xf5138f, R158 ;  /* 0x00f5138f5a5c7825 */ /* 0x000fe200078e009e */
[----:B------:R-:W-:-:S02]  /*1d6300*/  IADD3.X R95, P3, PT, R103, R124, RZ, P3, !PT ;  /* 0x0000007c675f7210 */ /* 0x000fc40001f7e4ff */
[----:B------:R-:W-:Y:S01]  /*1d6310*/  IADD3.X R103, P4, PT, RZ, RZ, RZ, P4, !PT ;  /* 0x000000ffff677210 */ /* 0x000fe2000279e4ff */
[----:B------:R-:W-:Y:S01]  /*1d6320*/  IMAD.IADD R130, R93, 0x1, R130 ;  /* 0x000000015d827824 */ /* 0x000fe200078e0282 */
[----:B------:R-:W-:Y:S01]  /*1d6330*/  IADD3.X R91, P5, PT, R91, R85, RZ, P2, !PT ;  /* 0x000000555b5b7210 */ /* 0x000fe200017be4ff */
[C---:B------:R-:W-:Y:S01]  /*1d6340*/  IMAD.WIDE.U32 R84, P2, R82.reuse, 0x1ef3622f, R100 ;  /* 0x1ef3622f52547825 */ /* 0x040fe20007840064 */
[----:B------:R-:W-:Y:S02]  /*1d6350*/  IADD3.X R124, P3, PT, R109, R125, RZ, P3, !PT ;  /* 0x0000007d6d7c7210 */ /* 0x000fe40001f7e4ff */
[----:B------:R-:W-:Y:S01]  /*1d6360*/  IADD3.X R98, P1, PT, R103, R98, RZ, P1, !PT ;  /* 0x0000006267627210 */ /* 0x000fe20000f3e4ff */
[----:B------:R-:W-:Y:S01]  /*1d6370*/  IMAD.WIDE.U32 R100, R82, -0x45f6b800, RZ ;  /* 0xba09480052647825 */ /* 0x000fe200078e00ff */
[----:B------:R-:W-:-:S03]  /*1d6380*/  IADD3.X R88, P3, PT, R95, R88, RZ, P3, !PT ;  /* 0x000000585f587210 */ /* 0x000fc60001f7e4ff */
[----:B------:R-:W-:Y:S01]  /*1d6390*/  IMAD.X R111, RZ, RZ, RZ, P4 ;  /* 0x000000ffff6f7224 */ /* 0x000fe200020e06ff */
        /* <DEDUP_REMOVED lines=8> */
[----:B------:R-:W-:Y:S02]  /*1d6420*/  IADD3.X R91, P1, PT, R111, R99, RZ, P1, !PT ;  /* 0x000000636f5b7210 */ /* 0x000fe40000f3e4ff */
[----:B------:R-:W-:Y:S01]  /*1d6430*/  IADD3.X RZ, P2, PT, R93, R79, RZ, P2, !PT ;  /* 0x0000004f5dff7210 */ /* 0x000fe2000175e4ff */
[----:B------:R-:W-:Y:S01]  /*1d6440*/  IMAD.WIDE.U32 R110, R82, 0xf5138f, RZ ;  /* 0x00f5138f526e7825 */ /* 0x000fe200078e00ff */
[----:B------:R-:W-:-:S02]  /*1d6450*/  IADD3.X R79, P4, PT, RZ, RZ, RZ, P4, !PT ;  /* 0x000000ffff4f7210 */ /* 0x000fc4000279e4ff */
[----:B------:R-:W-:Y:S01]  /*1d6460*/  IADD3.X R89, P3, PT, R124, R153, RZ, P3, !PT ;  /* 0x000000997c597210 */ /* 0x000fe20001f7e4ff */
[----:B------:R-:W-:Y:S01]  /*1d6470*/  IMAD.WIDE.U32 R92, R82, -0x45f6b800, R92 ;  /* 0xba094800525c7825 */ /* 0x000fe200078e005c */
[----:B------:R-:W-:Y:S02]  /*1d6480*/  IADD3 RZ, P5, PT, R88, R86, RZ ;  /* 0x0000005658ff7210 */ /* 0x000fe40007fbe0ff */
[----:B------:R-:W-:Y:S01]  /*1d6490*/  IADD3.X R79, P2, PT, R79, R108, RZ, P2, !PT ;  /* 0x0000006c4f4f7210 */ /* 0x000fe2000175e4ff */
[----:B------:R-:W-:Y:S01]  /*1d64a0*/  IMAD.WIDE.U32 R140, R82, 0x30000000, R140 ;  /* 0x30000000528c7825 */ /* 0x000fe200078e008c */
[----:B------:R-:W-:Y:S02]  /*1d64b0*/  IADD3.X R108, PT, PT, RZ, RZ, RZ, P4, !PT ;  /* 0x000000ffff6c7210 */ /* 0x000fe400027fe4ff */
[----:B------:R-:W-:Y:S01]  /*1d64c0*/  IADD3.X R85, P1, PT, R98, R115, RZ, P1, !PT ;  /* 0x0000007362557210 */ /* 0x000fe20000f3e4ff */
[----:B------:R-:W-:Y:S01]  /*1d64d0*/  IMAD.WIDE.U32 R98, R90, 0x6ca1493b, R88 ;  /* 0x6ca1493b5a627825 */ /* 0x000fe200078e0058 */
[----:B------:R-:W-:-:S02]  /*1d64e0*/  IADD3.X RZ, P4, PT, R89, R0, RZ, P5, !PT ;  /* 0x0000000059ff7210 */ /* 0x000fc40002f9e4ff */
[----:B------:R-:W-:Y:S01]  /*1d64f0*/  IADD3.X R108, P2, PT, R108, R109, RZ, P2, !PT ;  /* 0x0000006d6c6c7210 */ /* 0x000fe2000175e4ff */
[----:B------:R-:W-:Y:S01]  /*1d6500*/  IMAD.WIDE.U32 R88, R83, 0xf5138f, RZ ;  /* 0x00f5138f53587825 */ /* 0x000fe200078e00ff */
[----:B------:R-:W-:Y:S02]  /*1d6510*/  IADD3.X R109, P3, PT, RZ, RZ, RZ, P3, !PT ;  /* 0x000000ffff6d7210 */ /* 0x000fe40001f7e4ff */
[----:B------:R-:W-:Y:S01]  /*1d6520*/  IADD3.X R98, P2, PT, R79, R98, RZ, P2, !PT ;  /* 0x000000624f627210 */ /* 0x000fe2000175e4ff */
[----:B------:R-:W-:Y:S01]  /*1d6530*/  IMAD.IADD R117, R99, 0x1, R116 ;  /* 0x0000000163757824 */ /* 0x000fe200078e0274 */
[----:B------:R-:W-:Y:S01]  /*1d6540*/  IADD3.X R109, P4, PT, R109, R160, RZ, P4, !PT ;  /* 0x000000a06d6d7210 */ /* 0x000fe2000279e4ff */
[----:B------:R-:W-:Y:S01]  /*1d6550*/  IMAD.WIDE.U32 R88, P5, R82, 0x1a22d9f3, R88 ;  /* 0x1a22d9f352587825 */ /* 0x000fe200078a0058 */
[----:B------:R-:W-:Y:S02]  /*1d6560*/  IADD3.X R91, P1, PT, R91, R104, RZ, P1, !PT ;  /* 0x000000685b5b7210 */ /* 0x000fe40000f3e4ff */
[----:B------:R-:W-:Y:S01]  /*1d6570*/  IADD3.X R99, P2, PT, R108, R117, RZ, P2, !PT ;  /* 0x000000756c637210 */ /* 0x000fe2000175e4ff */
[----:B------:R-:W-:Y:S01]  /*1d6580*/  IMAD.X R160, RZ, RZ, RZ, P3 ;  /* 0x000000ffffa07224 */ /* 0x000fe200018e06ff */
[----:B------:R-:W-:Y:S01]  /*1d6590*/  IADD3.X R78, P3, PT, R85, R78, RZ, P1, !PT ;  /* 0x0000004e554e7210 */ /* 0x000fe20000f7e4ff */
[----:B------:R-:W-:Y:S01]  /*1d65a0*/  IMAD.X R101, RZ, RZ, RZ, P5 ;  /* 0x000000ffff657224 */ /* 0x000fe200028e06ff */
[----:B------:R-:W-:Y:S01]  /*1d65b0*/  IADD3 R95, P5, PT, R88, R111, RZ ;  /* 0x0000006f585f7210 */ /* 0x000fe20007fbe0ff */
[----:B------:R-:W-:Y:S01]  /*1d65c0*/  IMAD.MOV.U32 R100, RZ, RZ, R89 ;  /* 0x000000ffff647224 */ /* 0x000fe200078e0059 */
        /* <DEDUP_REMOVED lines=8> */
[----:B------:R-:W-:Y:S01]  /*1d6650*/  IMAD.MOV.U32 R217, RZ, RZ, R140 ;  /* 0x000000ffffd97224 */ /* 0x000fe200078e008c */
[----:B------:R-:W-:Y:S01]  /*1d6660*/  IADD3 RZ, P2, PT, R108, R148, RZ ;  /* 0x000000946cff7210 */ /* 0x000fe20007f5e0ff */
[----:B------:R-:W-:Y:S01]  /*1d6670*/  IMAD.MOV.U32 R165, RZ, RZ, R84 ;  /* 0x000000ffffa57224 */ /* 0x000fe200078e0054 */
[----:B------:R-:W-:Y:S02]  /*1d6680*/  IADD3.X R109, P4, PT, R160, R91, RZ, P4, !PT ;  /* 0x0000005ba06d7210 */ /* 0x000fe4000279e4ff */
[----:B------:R-:W-:Y:S01]  /*1d6690*/  IADD3.X RZ, P5, PT, R99, R95, RZ, P5, !PT ;  /* 0x0000005f63ff7210 */ /* 0x000fe20002fbe4ff */
[----:B------:R-:W-:Y:S01]  /*1d66a0*/  IMAD.WIDE.U32 R98, R82, 0xf5138f, R98 ;  /* 0x00f5138f52627825 */ /* 0x000fe200078e0062 */
[----:B------:R-:W-:-:S02]  /*1d66b0*/  IADD3.X RZ, P2, PT, R109, R87, RZ, P2, !PT ;  /* 0x000000576dff7210 */ /* 0x000fc4000175e4ff */
[----:B------:R-:W-:Y:S01]  /*1d66c0*/  IADD3.X R79, P5, PT, R79, R100, RZ, P5, !PT ;  /* 0x000000644f4f7210 */ /* 0x000fe20002fbe4ff */
[----:B------:R-:W-:Y:S01]  /*1d66d0*/  IMAD.WIDE.U32 R86, R83, 0x6ca1493b, RZ ;  /* 0x6ca1493b53567825 */ /* 0x000fe200078e00ff */
[----:B------:R-:W-:Y:S02]  /*1d66e0*/  IADD3.X R89, P4, PT, RZ, RZ, RZ, P4, !PT ;  /* 0x000000ffff597210 */ /* 0x000fe4000279e4ff */
[----:B------:R-:W-:Y:S01]  /*1d66f0*/  IADD3.X R78, P0, PT, R80, R107, RZ, P0, !PT ;  /* 0x0000006b504e7210 */ /* 0x000fe2000071e4ff */
[----:B------:R-:W-:Y:S01]  /*1d6700*/  IMAD.WIDE.U32 R90, R90, 0x17c510ea, R108 ;  /* 0x17c510ea5a5a7825 */ /* 0x000fe200078e006c */
[----:B------:R-:W-:Y:S02]  /*1d6710*/  IADD3.X R80, P1, PT, RZ, RZ, RZ, P1, !PT ;  /* 0x000000ffff507210 */ /* 0x000fe40000f3e4ff */
[----:B------:R-:W-:Y:S01]  /*1d6720*/  IADD3.X R0, P5, PT, R85, R101, RZ, P5, !PT ;  /* 0x0000006555007210 */ /* 0x000fe20002fbe4ff */
[----:B------:R-:W-:Y:S01]  /*1d6730*/  IMAD.X R95, RZ, RZ, RZ, P4 ;  /* 0x000000ffff5f7224 */ /* 0x000fe200020e06ff */
[----:B------:R-:W-:Y:S01]  /*1d6740*/  IADD3.X R80, P3, PT, RZ, R80, RZ, P3, !PT ;  /* 0x00000050ff507210 */ /* 0x000fe20001f7e4ff */
[----:B------:R-:W-:Y:S01]  /*1d6750*/  IMAD.WIDE.U32 R100, R82, 0x6ca1493b, RZ ;  /* 0x6ca1493b52647825 */ /* 0x000fe200078e00ff */
[----:B------:R-:W-:-:S02]  /*1d6760*/  IADD3.X R90, P5, PT, R79, R90, RZ, P5, !PT ;  /* 0x0000005a4f5a7210 */ /* 0x000fc40002fbe4ff */
[----:B------:R-:W-:Y:S01]  /*1d6770*/  IADD3.X R104, PT, PT, RZ, RZ, RZ, P3, P1 ;  /* 0x000000ffff687210 */ /* 0x000fe20001fe24ff */
[----:B------:R-:W-:Y:S01]  /*1d6780*/  IMAD.WIDE.U32 R86, P4, R82, -0x39c4fa40, R86 ;  /* 0xc63b05c052567825 */ /* 0x000fe20007880056 */
[----:B------:R-:W-:Y:S02]  /*1d6790*/  IADD3.X R89, P2, PT, R89, R96, RZ, P2, !PT ;  /* 0x0000006059597210 */ /* 0x000fe4000175e4ff */
[----:B------:R-:W-:Y:S01]  /*1d67a0*/  IADD3 RZ, P1, PT, R90, R100, RZ ;  /* 0x000000645aff7210 */ /* 0x000fe20007f3e0ff */
[----:B------:R-:W-:Y:S01]  /*1d67b0*/  IMAD.IADD R103, R91, 0x1, R102 ;  /* 0x000000015b677824 */ /* 0x000fe200078e0266 */
[----:B------:R-:W-:Y:S01]  /*1d67c0*/  IADD3 R85, P3, PT, R86, R101, RZ ;  /* 0x0000006556557210 */ /* 0x000fe20007f7e0ff */
[----:B------:R-:W-:Y:S01]  /*1d67d0*/  IMAD.MOV.U32 R106, RZ, RZ, R87 ;  /* 0x000000ffff6a7224 */ /* 0x000fe200078e0057 */
[----:B------:R-:W-:Y:S01]  /*1d67e0*/  IADD3.X R107, PT, PT, RZ, RZ, RZ, P4, !PT ;  /* 0x000000ffff6b7210 */ /* 0x000fe200027fe4ff */
[----:B------:R-:W-:Y:S01]  /*1d67f0*/  IMAD.WIDE.U32 R100, R62, R210, RZ ;  /* 0x000000d23e647225 */ /* 0x000fe200078e00ff */
[----:B------:R-:W-:-:S02]  /*1d6800*/  IADD3.X R91, P5, PT, R0, R103, RZ, P5, !PT ;  /* 0x00000067005b7210 */ /* 0x000fc40002fbe4ff */
        /* <DEDUP_REMOVED lines=8> */
[----:B------:R-:W-:-:S02]  /*1d6890*/  IADD3.X R0, P1, PT, R85, R106, RZ, P1, !PT ;  /* 0x0000006a55007210 */ /* 0x000fc40000f3e4ff */
[----:B------:R-:W-:Y:S01]  /*1d68a0*/  IADD3 R109, P4, PT, R112, R101, RZ ;  /* 0x00000065706d7210 */ /* 0x000fe20007f9e0ff */
[----:B------:R-:W-:Y:S01]  /*1d68b0*/  IMAD.X R106, RZ, RZ, RZ, P5 ;  /* 0x000000ffff6a7224 */ /* 0x000fe200028e06ff */
[----:B------:R-:W-:Y:S01]  /*1d68c0*/  IADD3.X R87, P2, PT, R95, R104, RZ, P2, !PT ;  /* 0x000000685f577210 */ /* 0x000fe2000175e4ff */
[----:B------:R-:W-:Y:S01]  /*1d68d0*/  IMAD.MOV.U32 R80, RZ, RZ, R113 ;  /* 0x000000ffff507224 */ /* 0x000fe200078e0071 */
[----:B------:R-:W-:Y:S01]  /*1d68e0*/  IADD3 R176, PT, PT, R141, R94, RZ ;  /* 0x0000005e8db07210 */ /* 0x000fe20007ffe0ff */
[----:B------:R-:W-:Y:S01]  /*1d68f0*/  IMAD.WIDE.U32 R96, P5, R82, 0x1ae3a46, R96 ;  /* 0x01ae3a4652607825 */ /* 0x000fe200078a0060 */
[----:B------:R-:W-:Y:S02]  /*1d6900*/  IADD3.X R85, P3, PT, R89, R102, RZ, P2, !PT ;  /* 0x0000006659557210 */ /* 0x000fe4000177e4ff */
[----:B------:R-:W-:Y:S01]  /*1d6910*/  IADD3.X R106, P1, PT, R106, R107, RZ, P1, !PT ;  /* 0x0000006b6a6a7210 */ /* 0x000fe20000f3e4ff */
[----:B------:R-:W-:Y:S01]  /*1d6920*/  IMAD.WIDE.U32 R104, R82, 0x17c510ea, RZ ;  /* 0x17c510ea52687825 */ /* 0x000fe200078e00ff */
[----:B------:R-:W-:-:S03]  /*1d6930*/  MOV R218, R92 ;  /* 0x0000005c00da7202 */ /* 0x000fc60000000f00 */
[----:B------:R-:W-:Y:S02]  /*1d6940*/  IMAD.IADD R112, R103, 0x1, R112 ;  /* 0x0000000167707824 */ /* 0x000fe400078e0270 */
[----:B------:R-:W-:Y:S01]  /*1d6950*/  IMAD.WIDE.U32.X R102, R199, R63, R80, P4 ;  /* 0x0000003fc7667225 */ /* 0x000fe200020e0450 */
        /* <DEDUP_REMOVED lines=13> */
[----:B------:R-:W-:Y:S01]  /*1d6a30*/  IADD3.X RZ, P5, PT, R81, R89, RZ, P5, !PT ;  /* 0x0000005951ff7210 */ /* 0x000fe20002fbe4ff */
[----:B------:R-:W-:Y:S01]  /*1d6a40*/  IMAD.WIDE.U32 R80, R82, 0x17c510ea, R80 ;  /* 0x17c510ea52507825 */ /* 0x000fe200078e0050 */
[----:B------:R-:W-:Y:S02]  /*1d6a50*/  IADD3.X R83, P0, PT, RZ, RZ, RZ, P0, !PT ;  /* 0x000000ffff537210 */ /* 0x000fe4000071e4ff */
[----:B------:R-:W-:Y:S01]  /*1d6a60*/  IADD3.X R0, P5, PT, R79, R100, RZ, P5, !PT ;  /* 0x000000644f007210 */ /* 0x000fe20002fbe4ff */
[----:B------:R-:W-:Y:S01]  /*1d6a70*/  IMAD.X R79, RZ, RZ, RZ, P1 ;  /* 0x000000ffff4f7224 */ /* 0x000fe200008e06ff */
[----:B------:R-:W-:Y:S01]  /*1d6a80*/  IADD3.X R83, P4, PT, R83, R102, RZ, P4, !PT ;  /* 0x0000006653537210 */ /* 0x000fe2000279e4ff */
[----:B------:R-:W-:-:S02]  /*1d6a90*/  IMAD.IADD R86, R91, 0x1, R86 ;  /* 0x000000015b567824 */ /* 0x000fc400078e0256 */
[----:B------:R-:W-:Y:S01]  /*1d6aa0*/  IMAD.IADD R96, R81, 0x1, R96 ;  /* 0x0000000151607824 */ /* 0x000fe200078e0260 */
[----:B------:R-:W-:Y:S01]  /*1d6ab0*/  IADD3.X R78, P5, PT, R79, R101, RZ, P5, !PT ;  /* 0x000000654f4e7210 */ /* 0x000fe20002fbe4ff */
[----:B------:R-:W-:Y:S01]  /*1d6ac0*/  IMAD.MOV.U32 R219, RZ, RZ, R98 ;  /* 0x000000ffffdb7224 */ /* 0x000fe200078e0062 */
[----:B------:R-:W-:Y:S01]  /*1d6ad0*/  IADD3.X R79, P2, PT, RZ, RZ, RZ, P2, !PT ;  /* 0x000000ffff4f7210 */ /* 0x000fe2000175e4ff */
[----:B------:R-:W-:Y:S01]  /*1d6ae0*/  IMAD.MOV.U32 R211, RZ, RZ, R90 ;  /* 0x000000ffffd37224 */ /* 0x000fe200078e005a */
[----:B------:R-:W-:Y:S01]  /*1d6af0*/  IADD3.X R103, PT, PT, R103, RZ, RZ, P4, P0 ;  /* 0x000000ff67677210 */ /* 0x000fe200027e04ff */
[----:B------:R-:W-:Y:S01]  /*1d6b00*/  IMAD.MOV.U32 R215, RZ, RZ, R86 ;  /* 0x000000ffffd77224 */ /* 0x000fe200078e0056 */
[----:B------:R-:W-:Y:S01]  /*1d6b10*/  IADD3.X R0, P3, P0, R0, RZ, R79, P5, P3 ;  /* 0x000000ff00007210 */ /* 0x000fe2000286644f */
[----:B------:R-:W-:Y:S02]  /*1d6b20*/  IMAD.X R79, RZ, RZ, RZ, P2 ;  /* 0x000000ffff4f7224 */ /* 0x000fe400010e06ff */
[----:B------:R-:W-:-:S02]  /*1d6b30*/  IMAD.MOV.U32 R214, RZ, RZ, R80 ;  /* 0x000000ffffd67224 */ /* 0x000fc400078e0050 */
[----:B------:R-:W-:Y:S01]  /*1d6b40*/  IMAD.MOV.U32 R216, RZ, RZ, R96 ;  /* 0x000000ffffd87224 */ /* 0x000fe200078e0060 */
[----:B------:R-:W-:Y:S02]  /*1d6b50*/  IADD3.X R78, PT, PT, R78, RZ, R79, P3, P0 ;  /* 0x000000ff4e4e7210 */ /* 0x000fe40001fe044f */
[----:B------:R-:W-:Y:S01]  /*1d6b60*/  IADD3 R83, P0, PT, R0, R83, RZ ;  /* 0x0000005300537210 */ /* 0x000fe20007f1e0ff */
        /* <DEDUP_REMOVED lines=77> */
.L_x_1583:
[----:B------:R-:W-:Y:S05]  /*1d7040*/  BSYNC.RELIABLE B3 ;  /* 0x0000000000037941 */ /* 0x000fea0003800100 */
.L_x_1582:
        /* <DEDUP_REMOVED lines=12> */
.L_x_1581:
[----:B------:R-:W-:Y:S05]  /*1d7110*/  BSYNC.RECONVERGENT B2 ;  /* 0x0000000000027941 */ /* 0x000fea0003800200 */
.L_x_1580:
        /* <DEDUP_REMOVED lines=37> */
.L_x_1587:
[----:B------:R-:W-:Y:S05]  /*1d7370*/  BSYNC.RELIABLE B3 ;  /* 0x0000000000037941 */ /* 0x000fea0003800100 */
.L_x_1586:
        /* <DEDUP_REMOVED lines=12> */
.L_x_1585:
[----:B------:R-:W-:Y:S05]  /*1d7440*/  BSYNC.RECONVERGENT B2 ;  /* 0x0000000000027941 */ /* 0x000fea0003800200 */
.L_x_1584:
        /* <DEDUP_REMOVED lines=103> */
.L_x_1591:
[----:B------:R-:W-:Y:S05]  /*1d7ac0*/  BSYNC.RELIABLE B3 ;  /* 0x0000000000037941 */ /* 0x000fea0003800100 */
.L_x_1590:
        /* <DEDUP_REMOVED lines=12> */
.L_x_1589:
[----:B------:R-:W-:Y:S05]  /*1d7b90*/  BSYNC.RECONVERGENT B2 ;  /* 0x0000000000027941 */ /* 0x000fea0003800200 */
.L_x_1588:
[----:B------:R-:W-:Y:S01]  /*1d7ba0*/  IMAD.WIDE.U32 R86, R41, R229, RZ ;  /* 0x000000e529567225 */ /* 0x000fe200078e00ff */
[----:B------:R-:W-:Y:S01]  /*1d7bb0*/  LOP3.LUT R73, R73, 0xfffffffe, RZ, 0xc0, !PT ;  /* 0xfffffffe49497812 */ /* 0x000fe200078ec0ff */
[----:B------:R-:W-:Y:S02]  /*1d7bc0*/  BSSY.RECONVERGENT B2, `(.L_x_1592) ;  /* 0x0000500000027945 */ /* 0x000fe40003800200 */
[----:B------:R-:W-:-:S04]  /*1d7bd0*/  IMAD.WIDE.U32 R82, R41, R228, RZ ;  /* 0x000000e429527225 */ /* 0x000fc800078e00ff */
[----:B------:R-:W-:-:S04]  /*1d7be0*/  IMAD.WIDE.U32 R86, P1, R137, R40, R86 ;  /* 0x0000002889567225 */ /* 0x000fc80007820056 */
[----:B------:R-:W-:Y:S01]  /*1d7bf0*/  IMAD.WIDE.U32 R82, P0, R186, R40, R82 ;  /* 0x00000028ba527225 */ /* 0x000fe20007800052 */
[----:B------:R-:W-:-:S03]  /*1d7c00*/  IADD3.X R91, PT, PT, RZ, RZ, RZ, P1, !PT ;  /* 0x000000ffff5b7210 */ /* 0x000fc60000ffe4ff */
[----:B------:R-:W-:-:S04]  /*1d7c10*/  IMAD.WIDE.U32 R84, R40, R228, RZ ;  /* 0x000000e428547225 */ /* 0x000fc800078e00ff */
        /* <DEDUP_REMOVED lines=19> */
[----:B------:R-:W-:Y:S01]  /*1d7d50*/  IMAD.X R129, RZ, RZ, RZ, P2 ;  /* 0x000000ffff817224 */ /* 0x000fe200010e06ff */
[----:B------:R-:W-:Y:S01]  /*1d7d60*/  IADD3 R150, P2, PT, R89, R96, RZ ;  /* 0x0000006059967210 */ /* 0x000fe20007f5e0ff */
[----:B------:R-:W-:-:S04]  /*1d7d70*/  IMAD.WIDE.U32 R86, P5, R199, R40, R86 ;  /* 0x00000028c7567225 */ /* 0x000fc800078a0056 */
[----:B------:R-:W-:Y:S01]  /*1d7d80*/  IMAD.WIDE.U32 R82, R84, -0x1, RZ ;  /* 0xffffffff54527825 */ /* 0x000fe200078e00ff */
[----:B------:R-:W-:-:S03]  /*1d7d90*/  IADD3.X R159, PT, PT, RZ, RZ, RZ, P5, !PT ;  /* 0x000000ffff9f7210 */ /* 0x000fc60002ffe4ff */
[----:B------:R-:W-:Y:S01]  /*1d7da0*/  IMAD.X R169, RZ, RZ, RZ, P4 ;  /* 0x000000ffffa97224 */ /* 0x000fe200020e06ff */
[----:B------:R-:W-:Y:S01]  /*1d7db0*/  IADD3 R187, P4, PT, R119, R94, RZ ;  /* 0x0000005e77bb7210 */ /* 0x000fe20007f9e0ff */
[----:B------:R-:W-:-:S04]  /*1d7dc0*/  IMAD.WIDE.U32 R166, R40, R210, RZ ;  /* 0x000000d228a67225 */ /* 0x000fc800078e00ff */
[----:B------:R-:W-:Y:S01]  /*1d7dd0*/  IMAD.WIDE.U32 R132, R39, R228, RZ ;  /* 0x000000e427847225 */ /* 0x000fe200078e00ff */
[----:B------:R-:W-:-:S03]  /*1d7de0*/  IADD3 R167, P5, PT, R167, R86, RZ ;  /* 0x00000056a7a77210 */ /* 0x000fc60007fbe0ff */
[----:B------:R-:W-:-:S04]  /*1d7df0*/  IMAD.WIDE.U32 R104, R39, R229, RZ ;  /* 0x000000e527687225 */ /* 0x000fc800078e00ff */
[----:B------:R-:W-:Y:S02]  /*1d7e00*/  IMAD.MOV.U32 R128, RZ, RZ, R97 ;  /* 0x000000ffff807224 */ /* 0x000fe400078e0061 */
[----:B------:R-:W-:Y:S02]  /*1d7e10*/  IMAD.MOV.U32 R168, RZ, RZ, R95 ;  /* 0x000000ffffa87224 */ /* 0x000fe400078e005f */
[----:B------:R-:W-:-:S04]  /*1d7e20*/  IMAD.WIDE.U32 R94, R82, 0x1, RZ ;  /* 0x00000001525e7825 */ /* 0x000fc800078e00ff */
        /* <DEDUP_REMOVED lines=8> */
[----:B------:R-:W-:Y:S01]  /*1d7eb0*/  IMAD.WIDE.U32.X R92, R186, R41, R92, P0 ;  /* 0x00000029ba5c7225 */ /* 0x000fe200000e045c */
[----:B------:R-:W-:-:S03]  /*1d7ec0*/  IADD3 RZ, P0, PT, RZ, R84, RZ ;  /* 0x00000054ffff7210 */ /* 0x000fc60007f1e0ff */
[----:B------:R-:W-:Y:S01]  /*1d7ed0*/  IMAD.WIDE.U32.X R90, R137, R41, R90, P1 ;  /* 0x00000029895a7225 */ /* 0x000fe200008e045a */
[C---:B------:R-:W-:Y:S02]  /*1d7ee0*/  IADD3 RZ, P1, PT, R84.reuse, R94, RZ ;  /* 0x0000005e54ff7210 */ /* 0x040fe40007f3e0ff */
[----:B------:R-:W-:Y:S01]  /*1d7ef0*/  IADD3.X RZ, P0, PT, RZ, R99, RZ, P0, !PT ;  /* 0x00000063ffff7210 */ /* 0x000fe2000071e4ff */
[----:B------:R-:W-:Y:S02]  /*1d7f00*/  IMAD R101, R84, -0x7af74001, -R99 ;  /* 0x8508bfff54657824 */ /* 0x000fe400078e0a63 */
[----:B------:R-:W-:Y:S01]  /*1d7f10*/  IMAD.WIDE.U32.X R158, R199, R41, R158, P5 ;  /* 0x00000029c79e7225 */ /* 0x000fe200028e049e */
[----:B------:R-:W-:-:S03]  /*1d7f20*/  IADD3.X R141, P0, PT, RZ, R92, RZ, P0, !PT ;  /* 0x0000005cff8d7210 */ /* 0x000fc6000071e4ff */
[----:B------:R-:W-:Y:S01]  /*1d7f30*/  IMAD.X R87, RZ, RZ, RZ, P2 ;  /* 0x000000ffff577224 */ /* 0x000fe200010e06ff */
[----:B------:R-:W-:Y:S01]  /*1d7f40*/  IADD3 R119, P2, PT, R104, R131, RZ ;  /* 0x0000008368777210 */ /* 0x000fe20007f5e0ff */
[----:B------:R-:W-:Y:S01]  /*1d7f50*/  IMAD.WIDE.U32 R116, R38, R230, RZ ;  /* 0x000000e626747225 */ /* 0x000fe200078e00ff */
[----:B------:R-:W-:-:S03]  /*1d7f60*/  IADD3.X R89, P0, PT, RZ, R93, RZ, P0, !PT ;  /* 0x0000005dff597210 */ /* 0x000fc6000071e4ff */
[----:B------:R-:W-:Y:S01]  /*1d7f70*/  IMAD.WIDE.U32 R84, R39, R210, RZ ;  /* 0x000000d227547225 */ /* 0x000fe200078e00ff */
[----:B------:R-:W-:-:S03]  /*1d7f80*/  IADD3.X R140, P0, PT, R141, R140, RZ, P0, !PT ;  /* 0x0000008c8d8c7210 */ /* 0x000fc6000071e4ff */
[----:B------:R-:W-:Y:S01]  /*1d7f90*/  IMAD.WIDE.U32 R114, P5, R231, R38, R114 ;  /* 0x00000026e7727225 */ /* 0x000fe200078a0072 */
[----:B------:R-:W-:-:S03]  /*1d7fa0*/  IADD3.X R141, P0, PT, R89, R98, RZ, P0, !PT ;  /* 0x00000062598d7210 */ /* 0x000fc6000071e4ff */
[----:B------:R-:W-:Y:S02]  /*1d7fb0*/  IMAD.X R111, RZ, RZ, RZ, P4 ;  /* 0x000000ffff6f7224 */ /* 0x000fe400020e06ff */
[----:B------:R-:W-:-:S04]  /*1d7fc0*/  IMAD.WIDE.U32 R148, R38, R177, RZ ;  /* 0x000000b126947225 */ /* 0x000fc800078e00ff */
[----:B------:R-:W-:-:S04]  /*1d7fd0*/  IMAD.WIDE.U32 R138, P4, R227, R38, R138 ;  /* 0x00000026e38a7225 */ /* 0x000fc8000788008a */
[----:B------:R-:W-:Y:S02]  /*1d7fe0*/  IMAD.MOV.U32 R110, RZ, RZ, R105 ;  /* 0x000000ffff6e7224 */ /* 0x000fe400078e0069 */
[----:B------:R-:W-:Y:S01]  /*1d7ff0*/  IMAD.X R175, RZ, RZ, RZ, P5 ;  /* 0x000000ffffaf7224 */ /* 0x000fe200028e06ff */
[----:B------:R-:W-:Y:S01]  /*1d8000*/  IADD3 R124, P5, PT, R114, R117, RZ ;  /* 0x00000075727c7210 */ /* 0x000fe20007fbe0ff */
[----:B------:R-:W-:-:S04]  /*1d8010*/  IMAD.WIDE.U32.X R112, R164, R41, R112, P3 ;  /* 0x00000029a4707225 */ /* 0x000fc800018e0470 */
[----:B------:R-:W-:-:S04]  /*1d8020*/  IMAD.WIDE.U32.X R110, R137, R39, R110, P2 ;  /* 0x00000027896e7225 */ /* 0x000fc800010e046e */
[----:B------:R-:W-:Y:S01]  /*1d8030*/  IMAD.X R143, RZ, RZ, RZ, P4 ;  /* 0x000000ffff8f7224 */ /* 0x000fe200020e06ff */
[----:B------:R-:W-:Y:S01]  /*1d8040*/  IADD3 R149, P4, PT, R138, R149, RZ ;  /* 0x000000958a957210 */ /* 0x000fe20007f9e0ff */
[----:B------:R-:W-:-:S04]  /*1d8050*/  IMAD.WIDE.U32 R96, R38, R228, RZ ;  /* 0x000000e426607225 */ /* 0x000fc800078e00ff */
[----:B------:R-:W-:Y:S01]  /*1d8060*/  IMAD.WIDE.U32 R40, R38, R210, RZ ;  /* 0x000000d226287225 */ /* 0x000fe200078e00ff */
[----:B------:R-:W-:-:S03]  /*1d8070*/  IADD3 R97, P3, PT, R132, R97, RZ ;  /* 0x0000006184617210 */ /* 0x000fc60007f7e0ff */
[----:B------:R-:W-:-:S04]  /*1d8080*/  IMAD.WIDE.U32 R84, P2, R199, R38, R84 ;  /* 0x00000026c7547225 */ /* 0x000fc80007840054 */
[----:B------:R-:W-:Y:S02]  /*1d8090*/  IMAD.MOV.U32 R174, RZ, RZ, R115 ;  /* 0x000000ffffae7224 */ /* 0x000fe400078e0073 */
[----:B------:R-:W-:-:S04]  /*1d80a0*/  IMAD.WIDE.U32 R106, R37, R228, RZ ;  /* 0x000000e4256a7225 */ /* 0x000fc800078e00ff */
[----:B------:R-:W-:Y:S02]  /*1d80b0*/  IMAD.IADD R83, R83, 0x1, R101 ;  /* 0x0000000153537824 */ /* 0x000fe400078e0265 */
[----:B------:R-:W-:Y:S02]  /*1d80c0*/  IMAD.MOV.U32 R142, RZ, RZ, R139 ;  /* 0x000000ffff8e7224 */ /* 0x000fe400078e008b */
[----:B------:R-:W-:Y:S01]  /*1d80d0*/  IMAD.WIDE.U32.X R174, R231, R39, R174, P5 ;  /* 0x00000027e7ae7225 */ /* 0x000fe200028e04ae */
[----:B------:R-:W-:-:S03]  /*1d80e0*/  IADD3 R41, P5, PT, R84, R41, RZ ;  /* 0x0000002954297210 */ /* 0x000fc60007fbe0ff */
[----:B------:R-:W-:-:S04]  /*1d80f0*/  IMAD.WIDE.U32 R162, R39, R226, RZ ;  /* 0x000000e227a27225 */ /* 0x000fc800078e00ff */
[----:B------:R-:W-:-:S04]  /*1d8100*/  IMAD.WIDE.U32 R92, R83, 0x1, RZ ;  /* 0x00000001535c7825 */ /* 0x000fc800078e00ff */
[----:B------:R-:W-:-:S04]  /*1d8110*/  IMAD.WIDE.U32.X R142, R227, R39, R142, P4 ;  /* 0x00000027e38e7225 */ /* 0x000fc800020e048e */
[----:B------:R-:W-:-:S04]  /*1d8120*/  IMAD.WIDE.U32 R160, R37, R229, RZ ;  /* 0x000000e525a07225 */ /* 0x000fc800078e00ff */
[----:B------:R-:W-:Y:S02]  /*1d8130*/  IMAD.MOV.U32 R86, RZ, RZ, R133 ;  /* 0x000000ffff567224 */ /* 0x000fe400078e0085 */
[----:B------:R-:W-:Y:S02]  /*1d8140*/  IMAD.X R103, RZ, RZ, RZ, P2 ;  /* 0x000000ffff677224 */ /* 0x000fe400010e06ff */
[----:B------:R-:W-:Y:S02]  /*1d8150*/  IMAD.MOV.U32 R102, RZ, RZ, R85 ;  /* 0x000000ffff667224 */ /* 0x000fe400078e0055 */
[----:B------:R-:W-:-:S04]  /*1d8160*/  IMAD.WIDE.U32 R106, P4, R186, R36, R106 ;  /* 0x00000024ba6a7225 */ /* 0x000fc8000788006a */
[----:B------:R-:W-:-:S04]  /*1d8170*/  IMAD.WIDE.U32 R126, R36, R228, RZ ;  /* 0x000000e4247e7225 */ /* 0x000fc800078e00ff */
[----:B------:R-:W-:-:S04]  /*1d8180*/  IMAD.WIDE.U32.X R86, R186, R39, R86, P3 ;  /* 0x00000027ba567225 */ /* 0x000fc800018e0456 */
[----:B------:R-:W-:Y:S01]  /*1d8190*/  IMAD.WIDE.U32.X R102, R199, R39, R102, P5 ;  /* 0x00000027c7667225 */ /* 0x000fe200028e0466 */
[----:B------:R-:W-:-:S03]  /*1d81a0*/  IADD3 R105, P5, PT, R106, R127, RZ ;  /* 0x0000007f6a697210 */ /* 0x000fc60007fbe0ff */
[----:B------:R-:W-:Y:S02]  /*1d81b0*/  IMAD.X R123, RZ, RZ, RZ, P4 ;  /* 0x000000ffff7b7224 */ /* 0x000fe400020e06ff */
[----:B------:R-:W-:-:S04]  /*1d81c0*/  IMAD.WIDE.U32 R162, P3, R164, R38, R162 ;  /* 0x00000026a4a27225 */ /* 0x000fc800078600a2 */
[----:B------:R-:W-:Y:S01]  /*1d81d0*/  IMAD.WIDE.U32 R92, P2, R82, -0x7af74000, R92 ;  /* 0x8508c000525c7825 */ /* 0x000fe2000784005c */
[----:B------:R-:W-:-:S03]  /*1d81e0*/  IADD3.X R157, PT, PT, RZ, RZ, RZ, P3, !PT ;  /* 0x000000ffff9d7210 */ /* 0x000fc60001ffe4ff */
[----:B------:R-:W-:Y:S01]  /*1d81f0*/  IMAD.WIDE.U32 R144, R37, R230, RZ ;  /* 0x000000e625907225 */ /* 0x000fe200078e00ff */
[----:B------:R-:W-:Y:S02]  /*1d8200*/  IADD3.X R135, PT, PT, RZ, RZ, RZ, P2, !PT ;  /* 0x000000ffff877210 */ /* 0x000fe400017fe4ff */
[----:B------:R-:W-:Y:S01]  /*1d8210*/  IADD3 RZ, P2, PT, R140, R96, RZ ;  /* 0x000000608cff7210 */ /* 0x000fe20007f5e0ff */
[----:B------:R-:W-:-:S03]  /*1d8220*/  IMAD.WIDE.U32 R182, R36, R229, RZ ;  /* 0x000000e524b67225 */ /* 0x000fc600078e00ff */
[----:B------:R-:W-:Y:S01]  /*1d8230*/  IADD3.X RZ, P2, PT, R141, R97, RZ, P2, !PT ;  /* 0x000000618dff7210 */ /* 0x000fe2000175e4ff */
[----:B------:R-:W-:-:S04]  /*1d8240*/  IMAD.WIDE.U32 R160, P4, R137, R36, R160 ;  /* 0x0000002489a07225 */ /* 0x000fc800078800a0 */
[----:B------:R-:W-:-:S04]  /*1d8250*/  IMAD.WIDE.U32 R172, R38, R226, RZ ;  /* 0x000000e226ac7225 */ /* 0x000fc800078e00ff */
[----:B------:R-:W-:Y:S01]  /*1d8260*/  IMAD.MOV.U32 R122, RZ, RZ, R107 ;  /* 0x000000ffff7a7224 */ /* 0x000fe200078e006b */
[----:B------:R-:W-:Y:S01]  /*1d8270*/  IADD3 R173, P3, PT, R162, R173, RZ ;  /* 0x000000ada2ad7210 */ /* 0x000fe20007f7e0ff */
[----:B------:R-:W-:Y:S01]  /*1d8280*/  IMAD.X R171, RZ, RZ, RZ, P4 ;  /* 0x000000ffffab7224 */ /* 0x000fe200020e06ff */
[----:B------:R-:W-:Y:S01]  /*1d8290*/  IADD3 R139, P4, PT, R160, R183, RZ ;  /* 0x000000b7a08b7210 */ /* 0x000fe20007f9e0ff */
[----:B------:R-:W-:Y:S01]  /*1d82a0*/  IMAD.WIDE.U32.X R122, R186, R37, R122, P5 ;  /* 0x00000025ba7a7225 */ /* 0x000fe200028e047a */
[----:B------:R-:W-:-:S03]  /*1d82b0*/  IADD3.X R107, P2, PT, RZ, R86, RZ, P2, !PT ;  /* 0x00000056ff6b7210 */ /* 0x000fc6000175e4ff */
[----:B------:R-:W-:Y:S01]  /*1d82c0*/  IMAD.WIDE.U32 R152, R36, R230, RZ ;  /* 0x000000e624987225 */ /* 0x000fe200078e00ff */
[----:B------:R-:W-:-:S03]  /*1d82d0*/  IADD3.X R117, P2, PT, RZ, R87, RZ, P2, !PT ;  /* 0x00000057ff757210 */ /* 0x000fc6000175e4ff */
[----:B------:R-:W-:-:S04]  /*1d82e0*/  IMAD.WIDE.U32 R144, P5, R231, R36, R144 ;  /* 0x00000024e7907225 */ /* 0x000fc800078a0090 */
[----:B------:R-:W-:Y:S02]  /*1d82f0*/  IMAD.MOV.U32 R170, RZ, RZ, R161 ;  /* 0x000000ffffaa7224 */ /* 0x000fe400078e00a1 */
[----:B------:R-:W-:Y:S02]  /*1d8300*/  IMAD.MOV.U32 R156, RZ, RZ, R163 ;  /* 0x000000ffff9c7224 */ /* 0x000fe400078e00a3 */
[----:B------:R-:W-:Y:S01]  /*1d8310*/  IMAD.WIDE.U32.X R170, R137, R37, R170, P4 ;  /* 0x0000002589aa7225 */ /* 0x000fe200020e04aa */
[----:B------:R-:W-:-:S03]  /*1d8320*/  IADD3 R136, P4, PT, R144, R153, RZ ;  /* 0x0000009990887210 */ /* 0x000fc60007f9e0ff */
[----:B------:R-:W-:Y:S01]  /*1d8330*/  IMAD.WIDE.U32.X R156, R164, R39, R156, P3 ;  /* 0x00000027a49c7225 */ /* 0x000fe200018e049c */
[----:B------:R-:W-:Y:S02]  /*1d8340*/  IADD3 R94, P3, PT, R95, R92, RZ ;  /* 0x0000005c5f5e7210 */ /* 0x000fe40007f7e0ff */
[----:B------:R-:W-:Y:S01]  /*1d8350*/  IADD3.X R39, P0, PT, RZ, R90, RZ, P0, !PT ;  /* 0x0000005aff277210 */ /* 0x000fe2000071e4ff */
[----:B------:R-:W-:Y:S01]  /*1d8360*/  IMAD.WIDE.U32 R100, R37, R226, RZ ;  /* 0x000000e225647225 */ /* 0x000fe200078e00ff */
[----:B------:R-:W-:Y:S02]  /*1d8370*/  IADD3.X RZ, P1, PT, R99, R94, RZ, P1, !PT ;  /* 0x0000005e63ff7210 */ /* 0x000fe40000f3e4ff */
[----:B------:R-:W-:Y:S01]  /*1d8380*/  IADD3.X R115, P0, PT, RZ, R91, RZ, P0, !PT ;  /* 0x0000005bff737210 */ /* 0x000fe2000071e4ff */
[----:B------:R-:W-:-:S03]  /*1d8390*/  IMAD.WIDE.U32 R96, R37, R177, RZ ;  /* 0x000000b125607225 */ /* 0x000fc600078e00ff */
[----:B------:R-:W-:Y:S01]  /*1d83a0*/  IADD3.X R178, P0, PT, R39, R88, RZ, P0, !PT ;  /* 0x0000005827b27210 */ /* 0x000fe2000071e4ff */
[----:B------:R-:W-:Y:S02]  /*1d83b0*/  IMAD.X R147, RZ, RZ, RZ, P5 ;  /* 0x000000ffff937224 */ /* 0x000fe400028e06ff */
[----:B------:R-:W-:Y:S01]  /*1d83c0*/  IMAD.MOV.U32 R146, RZ, RZ, R145 ;  /* 0x000000ffff927224 */ /* 0x000fe200078e0091 */
[----:B------:R-:W-:Y:S01]  /*1d83d0*/  IADD3.X R150, P0, PT, R115, R150, RZ, P0, !PT ;  /* 0x0000009673967210 */ /* 0x000fe2000071e4ff */
[----:B------:R-:W-:Y:S02]  /*1d83e0*/  IMAD.MOV.U32 R134, RZ, RZ, R93 ;  /* 0x000000ffff867224 */ /* 0x000fe400078e005d */
[----:B------:R-:W-:Y:S01]  /*1d83f0*/  IMAD.WIDE.U32.X R146, R231, R37, R146, P4 ;  /* 0x00000025e7927225 */ /* 0x000fe200020e0492 */
[----:B------:R-:W-:-:S03]  /*1d8400*/  IADD3.X R191, P0, PT, RZ, R128, RZ, P0, !PT ;  /* 0x00000080ffbf7210 */ /* 0x000fc6000071e4ff */
[----:B------:R-:W-:Y:S01]  /*1d8410*/  IMAD.WIDE.U32 R92, R37, R210, RZ ;  /* 0x000000d2255c7225 */ /* 0x000fe200078e00ff */
[----:B------:R-:W-:-:S03]  /*1d8420*/  IADD3.X R128, P0, PT, RZ, R129, RZ, P0, !PT ;  /* 0x00000081ff807210 */ /* 0x000fc6000071e4ff */
[----:B------:R-:W-:Y:S01]  /*1d8430*/  IMAD.WIDE.U32 R100, P5, R164, R36, R100 ;  /* 0x00000024a4647225 */ /* 0x000fe200078a0064 */
[----:B------:R-:W-:-:S03]  /*1d8440*/  IADD3.X R191, P0, PT, R191, R120, RZ, P0, !PT ;  /* 0x00000078bfbf7210 */ /* 0x000fc6000071e4ff */
[----:B------:R-:W-:Y:S01]  /*1d8450*/  IMAD.WIDE.U32 R96, P4, R227, R36, R96 ;  /* 0x00000024e3607225 */ /* 0x000fe20007880060 */
[----:B------:R-:W-:-:S03]  /*1d8460*/  IADD3.X R95, PT, PT, RZ, RZ, RZ, P5, !PT ;  /* 0x000000ffff5f7210 */ /* 0x000fc60002ffe4ff */
[----:B------:R-:W-:-:S04]  /*1d8470*/  IMAD.WIDE.U32 R98, R36, R226, RZ ;  /* 0x000000e224627225 */ /* 0x000fc800078e00ff */
[----:B------:R-:W-:Y:S01]  /*1d8480*/  IMAD.X R89, RZ, RZ, RZ, P4 ;  /* 0x000000ffff597224 */ /* 0x000fe200020e06ff */
[----:B------:R-:W-:Y:S01]  /*1d8490*/  IADD3 R39, P4, PT, R100, R99, RZ ;  /* 0x0000006364277210 */ /* 0x000fe20007f9e0ff */
[----:B------:R-:W-:-:S04]  /*1d84a0*/  IMAD.WIDE.U32 R92, P5, R199, R36, R92 ;  /* 0x00000024c75c7225 */ /* 0x000fc800078a005c */
[----:B------:R-:W-:-:S04]  /*1d84b0*/  IMAD.WIDE.U32 R86, R36, R177, RZ ;  /* 0x000000b124567225 */ /* 0x000fc800078e00ff */
[----:B------:R-:W-:-:S04]  /*1d84c0*/  IMAD.WIDE.U32 R90, R36, R210, RZ ;  /* 0x000000d2245a7225 */ /* 0x000fc800078e00ff */
[----:B------:R-:W-:Y:S02]  /*1d84d0*/  IMAD.MOV.U32 R94, RZ, RZ, R101 ;  /* 0x000000ffff5e7224 */ /* 0x000fe400078e0065 */
[----:B------:R-:W-:-:S04]  /*1d84e0*/  IMAD.WIDE.U32.X R134, R83, -0x7af74000, R134, P3 ;  /* 0x8508c00053867825 */ /* 0x000fc800018e0486 */
[----:B------:R-:W-:Y:S01]  /*1d84f0*/  IMAD.X R109, RZ, RZ, RZ, P5 ;  /* 0x000000ffff6d7224 */ /* 0x000fe200028e06ff */
[----:B------:R-:W-:Y:S01]  /*1d8500*/  IADD3 R87, P5, PT, R96, R87, RZ ;  /* 0x0000005760577210 */ /* 0x000fe20007fbe0ff */
[----:B------:R-:W-:Y:S01]  /*1d8510*/  IMAD.WIDE.U32.X R94, R164, R37, R94, P4 ;  /* 0x00000025a45e7225 */ /* 0x000fe200020e045e */
[----:B------:R-:W-:Y:S02]  /*1d8520*/  IADD3 R85, P4, PT, R92, R91, RZ ;  /* 0x0000005b5c557210 */ /* 0x000fe40007f9e0ff */
[----:B------:R-:W-:Y:S01]  /*1d8530*/  IADD3.X R91, P1, PT, RZ, R134, RZ, P1, !PT ;  /* 0x00000086ff5b7210 */ /* 0x000fe20000f3e4ff */
[----:B------:R-:W-:Y:S02]  /*1d8540*/  IMAD.MOV.U32 R88, RZ, RZ, R97 ;  /* 0x000000ffff587224 */ /* 0x000fe400078e0061 */
[----:B------:R-:W-:Y:S02]  /*1d8550*/  IMAD.MOV.U32 R108, RZ, RZ, R93 ;  /* 0x000000ffff6c7224 */ /* 0x000fe400078e005d */
[----:B------:R-:W-:-:S04]  /*1d8560*/  IMAD.WIDE.U32 R184, R83, 0x30000000, RZ ;  /* 0x3000000053b87825 */ /* 0x000fc800078e00ff */
[----:B------:R-:W-:-:S04]  /*1d8570*/  IMAD.WIDE.U32 R140, R228, R38, R140 ;  /* 0x00000026e48c7225 */ /* 0x000fc800078e008c */
[----:B------:R-:W-:-:S04]  /*1d8580*/  IMAD.WIDE.U32.X R88, R227, R37, R88, P5 ;  /* 0x00000025e3587225 */ /* 0x000fc800028e0458 */
[----:B------:R-:W-:Y:S01]  /*1d8590*/  IMAD.WIDE.U32.X R108, R199, R37, R108, P4 ;  /* 0x00000025c76c7225 */ /* 0x000fe200020e046c */
[----:B------:R-:W-:Y:S02]  /*1d85a0*/  IADD3.X R37, P3, PT, RZ, R135, RZ, P1, !PT ;  /* 0x00000087ff257210 */ /* 0x000fe40000f7e4ff */
[----:B------:R-:W-:Y:S01]  /*1d85b0*/  IADD3.X R134, P1, PT, R107, R178, RZ, P2, !PT ;  /* 0x000000b26b867210 */ /* 0x000fe2000173e4ff */
[----:B------:R-:W-:Y:S01]  /*1d85c0*/  IMAD.IADD R154, R141, 0x1, R132 ;  /* 0x000000018d9a7824 */ /* 0x000fe200078e0284 */
[----:B------:R-:W-:Y:S01]  /*1d85d0*/  IADD3.X R140, P2, PT, R91, R140, RZ, P3, !PT ;  /* 0x0000008c5b8c7210 */ /* 0x000fe20001f5e4ff */
[C---:B------:R-:W-:Y:S01]  /*1d85e0*/  IMAD.WIDE.U32 R184, P4, R82.reuse, 0x170b5d44, R184 ;  /* 0x170b5d4452b87825 */ /* 0x040fe200078800b8 */
[----:B------:R-:W-:Y:S02]  /*1d85f0*/  IADD3.X R135, P1, PT, R117, R150, RZ, P1, !PT ;  /* 0x0000009675877210 */ /* 0x000fe40000f3e4ff */
[----:B------:R-:W-:Y:S01]  /*1d8600*/  IADD3.X R141, P2, PT, R37, R154, RZ, P2, !PT ;  /* 0x0000009a258d7210 */ /* 0x000fe2000175e4ff */
[----:B------:R-:W-:Y:S01]  /*1d8610*/  IMAD.WIDE.U32 R132, R82, 0x30000000, RZ ;  /* 0x3000000052847825 */ /* 0x000fe200078e00ff */
[----:B------:R-:W-:-:S02]  /*1d8620*/  MOV R120, R185 ;  /* 0x000000b900787202 */ /* 0x000fc40000000f00 */
[----:B------:R-:W-:Y:S01]  /*1d8630*/  IADD3 RZ, P3, PT, R134, R130, RZ ;  /* 0x0000008286ff7210 */ /* 0x000fe20007f7e0ff */
[----:B------:R-:W-:Y:S01]  /*1d8640*/  IMAD.X R121, RZ, RZ, RZ, P4 ;  /* 0x000000ffff797224 */ /* 0x000fe200020e06ff */
[----:B------:R-:W-:Y:S01]  /*1d8650*/  IADD3 R91, P5, PT, R184, R133, RZ ;  /* 0x00000085b85b7210 */ /* 0x000fe20007fbe0ff */
[----:B------:R-:W-:Y:S01]  /*1d8660*/  IMAD.WIDE.U32 R154, R35, R228, RZ ;  /* 0x000000e4239a7225 */ /* 0x000fe200078e00ff */
[----:B------:R-:W-:Y:S02]  /*1d8670*/  IADD3 RZ, P4, PT, R140, R132, RZ ;  /* 0x000000848cff7210 */ /* 0x000fe40007f9e0ff */
[----:B------:R-:W-:Y:S01]  /*1d8680*/  IADD3.X R37, P1, PT, RZ, RZ, RZ, P1, !PT ;  /* 0x000000ffff257210 */ /* 0x000fe20000f3e4ff */
[----:B------:R-:W-:Y:S01]  /*1d8690*/  IMAD.WIDE.U32.X R120, R83, 0x170b5d44, R120, P5 ;  /* 0x170b5d4453787825 */ /* 0x000fe200028e0478 */
[----:B------:R-:W-:Y:S02]  /*1d86a0*/  IADD3.X R97, P2, PT, RZ, RZ, RZ, P2, !PT ;  /* 0x000000ffff617210 */ /* 0x000fe4000175e4ff */
[----:B------:R-:W-:Y:S01]  /*1d86b0*/  IADD3.X RZ, P3, PT, R135, R119, RZ, P3, !PT ;  /* 0x0000007787ff7210 */ /* 0x000fe20001f7e4ff */
[----:B------:R-:W-:Y:S01]  /*1d86c0*/  IMAD.WIDE.U32 R134, R229, R38, R134 ;  /* 0x00000026e5867225 */ /* 0x000fe200078e0086 */
[----:B------:R-:W-:-:S02]  /*1d86d0*/  IADD3.X RZ, P4, PT, R141, R91, RZ, P4, !PT ;  /* 0x0000005b8dff7210 */ /* 0x000fc4000279e4ff */
[----:B------:R-:W-:Y:S01]  /*1d86e0*/  IADD3.X R190, P3, PT, R37, R110, RZ, P3, !PT ;  /* 0x0000006e25be7210 */ /* 0x000fe20001f7e4ff */
[----:B------:R-:W-:Y:S01]  /*1d86f0*/  IMAD.X R91, RZ, RZ, RZ, P1 ;  /* 0x000000ffff5b7224 */ /* 0x000fe200008e06ff */
[----:B------:R-:W-:Y:S01]  /*1d8700*/  IADD3.X R97, P4, PT, R97, R120, RZ, P4, !PT ;  /* 0x0000007861617210 */ /* 0x000fe2000279e4ff */
[----:B------:R-:W-:Y:S02]  /*1d8710*/  IMAD.X R101, RZ, RZ, RZ, P2 ;  /* 0x000000ffff657224 */ /* 0x000fe400010e06ff */
[----:B------:R-:W-:Y:S01]  /*1d8720*/  IMAD.IADD R135, R135, 0x1, R104 ;  /* 0x0000000187877824 */ /* 0x000fe200078e0268 */
[----:B------:R-:W-:Y:S01]  /*1d8730*/  IADD3.X R91, P1, PT, R91, R111, RZ, P3, !PT ;  /* 0x0000006f5b5b7210 */ /* 0x000fe20001f3e4ff */
[----:B------:R-:W-:Y:S01]  /*1d8740*/  IMAD.WIDE.U32 R154, P5, R186, R34, R154 ;  /* 0x00000022ba9a7225 */ /* 0x000fe200078a009a */
[----:B------:R-:W-:Y:S02]  /*1d8750*/  IADD3 RZ, P3, PT, R134, R126, RZ ;  /* 0x0000007e86ff7210 */ /* 0x000fe40007f7e0ff */
[----:B------:R-:W-:Y:S01]  /*1d8760*/  IADD3.X R101, P2, PT, R101, R121, RZ, P4, !PT ;  /* 0x0000007965657210 */ /* 0x000fe2000275e4ff */
[----:B------:R-:W-:Y:S01]  /*1d8770*/  IMAD.WIDE.U32 R180, R34, R228, RZ ;  /* 0x000000e422b47225 */ /* 0x000fe200078e00ff */
[----:B------:R-:W-:-:S02]  /*1d8780*/  IADD3.X R126, P4, PT, R128, R125, RZ, P0, !PT ;  /* 0x0000007d807e7210 */ /* 0x000fc4000079e4ff */
[----:B------:R-:W-:Y:S01]  /*1d8790*/  IADD3.X RZ, P0, PT, R135, R105, RZ, P3, !PT ;  /* 0x0000006987ff7210 */ /* 0x000fe20001f1e4ff */
[----:B------:R-:W-:Y:S01]  /*1d87a0*/  IMAD.WIDE.U32 R128, R35, R229, RZ ;  /* 0x000000e523807225 */ /* 0x000fe200078e00ff */
[----:B------:R-:W-:-:S03]  /*1d87b0*/  IADD3.X R190, P1, PT, R190, R191, RZ, P1, !PT ;  /* 0x000000bfbebe7210 */ /* 0x000fc60000f3e4ff */
[----:B------:R-:W-:Y:S01]  /*1d87c0*/  IMAD.X R151, RZ, RZ, RZ, P5 ;  /* 0x000000ffff977224 */ /* 0x000fe200028e06ff */
[----:B------:R-:W-:Y:S01]  /*1d87d0*/  IADD3 R99, P5, PT, R154, R181, RZ ;  /* 0x000000b59a637210 */ /* 0x000fe20007fbe0ff */
[----:B------:R-:W-:Y:S01]  /*1d87e0*/  IMAD.WIDE.U32 R132, R35, R230, RZ ;  /* 0x000000e623847225 */ /* 0x000fe200078e00ff */
[----:B------:R-:W-:-:S03]  /*1d87f0*/  IADD3.X R191, P1, PT, R91, R126, RZ, P1, !PT ;  /* 0x0000007e5bbf7210 */ /* 0x000fc60000f3e4ff */
[----:B------:R-:W-:-:S04]  /*1d8800*/  IMAD.WIDE.U32 R128, P3, R137, R34, R128 ;  /* 0x0000002289807225 */ /* 0x000fc80007860080 */
[----:B------:R-:W-:Y:S01]  /*1d8810*/  IMAD.WIDE.U32 R188, R34, R229, RZ ;  /* 0x000000e522bc7225 */ /* 0x000fe200078e00ff */
[----:B------:R-:W-:Y:S02]  /*1d8820*/  MOV R110, R129 ;  /* 0x00000081006e7202 */ /* 0x000fe40000000f00 */
[----:B------:R-:W-:Y:S01]  /*1d8830*/  IADD3.X R129, P4, PT, RZ, R112, RZ, P4, !PT ;  /* 0x00000070ff817210 */ /* 0x000fe2000279e4ff */
[----:B------:R-:W-:Y:S02]  /*1d8840*/  IMAD.MOV.U32 R150, RZ, RZ, R155 ;  /* 0x000000ffff967224 */ /* 0x000fe400078e009b */
[----:B------:R-:W-:Y:S01]  /*1d8850*/  IMAD.X R111, RZ, RZ, RZ, P3 ;  /* 0x000000ffff6f7224 */ /* 0x000fe200018e06ff */
[----:B------:R-:W-:Y:S01]  /*1d8860*/  IADD3 R185, P3, PT, R128, R189, RZ ;  /* 0x000000bd80b97210 */ /* 0x000fe20007f7e0ff */
[----:B------:R-:W-:-:S04]  /*1d8870*/  IMAD.WIDE.U32.X R150, R186, R35, R150, P5 ;  /* 0x00000023ba967225 */ /* 0x000fc800028e0496 */
[----:B------:R-:W-:-:S04]  /*1d8880*/  IMAD.WIDE.U32 R132, P5, R231, R34, R132 ;  /* 0x00000022e7847225 */ /* 0x000fc800078a0084 */
[----:B------:R-:W-:-:S04]  /*1d8890*/  IMAD.WIDE.U32 R104, R34, R230, RZ ;  /* 0x000000e622687225 */ /* 0x000fc800078e00ff */
[----:B------:R-:W-:Y:S01]  /*1d88a0*/  IMAD.X R117, RZ, RZ, RZ, P5 ;  /* 0x000000ffff757224 */ /* 0x000fe200028e06ff */
[----:B------:R-:W-:Y:S01]  /*1d88b0*/  IADD3 R37, P5, PT, R132, R105, RZ ;  /* 0x0000006984257210 */ /* 0x000fe20007fbe0ff */
[----:B------:R-:W-:Y:S01]  /*1d88c0*/  IMAD.WIDE.U32.X R110, R137, R35, R110, P3 ;  /* 0x00000023896e7225 */ /* 0x000fe200018e046e */
[----:B------:R-:W-:Y:S02]  /*1d88d0*/  IADD3 RZ, P3, PT, R190, R116, RZ ;  /* 0x00000074beff7210 */ /* 0x000fe40007f7e0ff */
[----:B------:R-:W-:Y:S01]  /*1d88e0*/  IADD3.X R105, P4, PT, RZ, R113, RZ, P4, !PT ;  /* 0x00000071ff697210 */ /* 0x000fe2000279e4ff */
[----:B------:R-:W-:Y:S01]  /*1d88f0*/  IMAD.WIDE.U32 R120, R35, R226, RZ ;  /* 0x000000e223787225 */ /* 0x000fe200078e00ff */
[----:B------:R-:W-:Y:S02]  /*1d8900*/  IADD3.X RZ, P3, PT, R191, R124, RZ, P3, !PT ;  /* 0x0000007cbfff7210 */ /* 0x000fe40001f7e4ff */
[----:B------:R-:W-:Y:S01]  /*1d8910*/  IADD3.X R129, P4, PT, R129, R118, RZ, P4, !PT ;  /* 0x0000007681817210 */ /* 0x000fe2000279e4ff */
[----:B------:R-:W-:-:S02]  /*1d8920*/  IMAD.MOV.U32 R116, RZ, RZ, R133 ;  /* 0x000000ffff747224 */ /* 0x000fc400078e0085 */
[----:B------:R-:W-:-:S04]  /*1d8930*/  IMAD.WIDE.U32 R130, R35, R177, RZ ;  /* 0x000000b123827225 */ /* 0x000fc800078e00ff */
[----:B------:R-:W-:-:S04]  /*1d8940*/  IMAD.WIDE.U32.X R112, R231, R35, R116, P5 ;  /* 0x00000023e7707225 */ /* 0x000fc800028e0474 */
[----:B------:R-:W-:-:S04]  /*1d8950*/  IMAD.WIDE.U32 R120, P5, R164, R34, R120 ;  /* 0x00000022a4787225 */ /* 0x000fc800078a0078 */
[----:B------:R-:W-:-:S04]  /*1d8960*/  IMAD.WIDE.U32 R116, R34, R226, RZ ;  /* 0x000000e222747225 */ /* 0x000fc800078e00ff */
[----:B------:R-:W-:Y:S01]  /*1d8970*/  IMAD.X R119, RZ, RZ, RZ, P5 ;  /* 0x000000ffff777224 */ /* 0x000fe200028e06ff */
[----:B------:R-:W-:Y:S01]  /*1d8980*/  IADD3 R93, P5, PT, R120, R117, RZ ;  /* 0x00000075785d7210 */ /* 0x000fe20007fbe0ff */
[----:B------:R-:W-:-:S04]  /*1d8990*/  IMAD.WIDE.U32 R134, R228, R36, R134 ;  /* 0x00000024e4867225 */ /* 0x000fc800078e0086 */
[----:B------:R-:W-:Y:S01]  /*1d89a0*/  IMAD.MOV.U32 R118, RZ, RZ, R121 ;  /* 0x000000ffff767224 */ /* 0x000fe200078e0079 */
[----:B------:R-:W-:Y:S01]  /*1d89b0*/  IADD3.X R121, P0, PT, RZ, R122, RZ, P0, !PT ;  /* 0x0000007aff797210 */ /* 0x000fe2000071e4ff */
[----:B------:R-:W-:Y:S01]  /*1d89c0*/  IMAD.IADD R117, R135, 0x1, R106 ;  /* 0x0000000187757824 */ /* 0x000fe200078e026a */
[----:B------:R-:W-:Y:S01]  /*1d89d0*/  IADD3.X R134, P2, PT, R97, R134, RZ, P2, !PT ;  /* 0x0000008661867210 */ /* 0x000fe2000175e4ff */
[----:B------:R-:W-:-:S03]  /*1d89e0*/  IMAD.WIDE.U32.X R118, R164, R35, R118, P5 ;  /* 0x00000023a4767225 */ /* 0x000fc600028e0476 */
[----:B------:R-:W-:Y:S01]  /*1d89f0*/  IADD3.X R135, P2, PT, R101, R117, RZ, P2, !PT ;  /* 0x0000007565877210 */ /* 0x000fe2000175e4ff */
[----:B------:R-:W-:-:S03]  /*1d8a00*/  IMAD.WIDE.U32 R106, R34, R177, RZ ;  /* 0x000000b1226a7225 */ /* 0x000fc600078e00ff */
[----:B------:R-:W-:Y:S01]  /*1d8a10*/  IADD3.X R101, P2, PT, RZ, RZ, RZ, P2, !PT ;  /* 0x000000ffff657210 */ /* 0x000fe2000175e4ff */
[----:B------:R-:W-:-:S04]  /*1d8a20*/  IMAD.WIDE.U32 R130, P5, R227, R34, R130 ;  /* 0x00000022e3827225 */ /* 0x000fc800078a0082 */
[----:B------:R-:W-:-:S04]  /*1d8a30*/  IMAD.WIDE.U32 R190, R230, R38, R190 ;  /* 0x00000026e6be7225 */ /* 0x000fc800078e00be */
[----:B------:R-:W-:Y:S01]  /*1d8a40*/  IMAD.X R115, RZ, RZ, RZ, P5 ;  /* 0x000000ffff737224 */ /* 0x000fe200028e06ff */
[----:B------:R-:W-:Y:S01]  /*1d8a50*/  IADD3 R91, P5, PT, R130, R107, RZ ;  /* 0x0000006b825b7210 */ /* 0x000fe20007fbe0ff */
[----:B------:R-:W-:Y:S01]  /*1d8a60*/  IMAD.WIDE.U32 R124, R35, R210, RZ ;  /* 0x000000d2237c7225 */ /* 0x000fe200078e00ff */
[----:B------:R-:W-:-:S03]  /*1d8a70*/  IADD3.X R107, P0, PT, RZ, R123, RZ, P0, !PT ;  /* 0x0000007bff6b7210 */ /* 0x000fc6000071e4ff */
[----:B------:R-:W-:Y:S01]  /*1d8a80*/  IMAD.IADD R202, R191, 0x1, R114 ;  /* 0x00000001bfca7824 */ /* 0x000fe200078e0272 */
[----:B------:R-:W-:Y:S01]  /*1d8a90*/  IADD3.X R190, P0, PT, R121, R190, RZ, P0, !PT ;  /* 0x000000be79be7210 */ /* 0x000fe2000071e4ff */
[----:B------:R-:W-:Y:S01]  /*1d8aa0*/  IMAD.MOV.U32 R114, RZ, RZ, R131 ;  /* 0x000000ffff727224 */ /* 0x000fe200078e0083 */
[----:B------:R-:W-:Y:S01]  /*1d8ab0*/  IADD3.X R131, P1, PT, RZ, RZ, RZ, P1, !PT ;  /* 0x000000ffff837210 */ /* 0x000fe20000f3e4ff */
[----:B------:R-:W-:Y:S01]  /*1d8ac0*/  IMAD.WIDE.U32 R126, R34, R210, RZ ;  /* 0x000000d2227e7225 */ /* 0x000fe200078e00ff */
[----:B------:R-:W-:Y:S02]  /*1d8ad0*/  IADD3.X R191, P0, PT, R107, R202, RZ, P0, !PT ;  /* 0x000000ca6bbf7210 */ /* 0x000fe4000071e4ff */
[----:B------:R-:W-:Y:S01]  /*1d8ae0*/  IADD3.X R174, P3, PT, R131, R174, RZ, P3, !PT ;  /* 0x000000ae83ae7210 */ /* 0x000fe20001f7e4ff */
[----:B------:R-:W-:-:S04]  /*1d8af0*/  IMAD.WIDE.U32.X R114, R227, R35, R114, P5 ;  /* 0x00000023e3727225 */ /* 0x000fc800028e0472 */
[----:B------:R-:W-:-:S04]  /*1d8b00*/  IMAD.WIDE.U32 R124, P5, R199, R34, R124 ;  /* 0x00000022c77c7225 */ /* 0x000fc800078a007c */
[----:B------:R-:W-:Y:S01]  /*1d8b10*/  IMAD.WIDE.U32 R122, R83, -0x45f6b800, RZ ;  /* 0xba094800537a7825 */ /* 0x000fe200078e00ff */
[----:B------:R-:W-:-:S03]  /*1d8b20*/  IADD3.X R179, PT, PT, RZ, RZ, RZ, P5, !PT ;  /* 0x000000ffffb37210 */ /* 0x000fc60002ffe4ff */
[----:B------:R-:W-:Y:S01]  /*1d8b30*/  IMAD.X R121, RZ, RZ, RZ, P1 ;  /* 0x000000ffff797224 */ /* 0x000fe200008e06ff */
[----:B------:R-:W-:Y:S01]  /*1d8b40*/  IADD3 R97, P1, PT, R124, R127, RZ ;  /* 0x0000007f7c617210 */ /* 0x000fe20007f3e0ff */
[----:B------:R-:W-:-:S03]  /*1d8b50*/  IMAD.WIDE.U32 R200, R82, -0x45f6b800, RZ ;  /* 0xba09480052c87825 */ /* 0x000fc600078e00ff */
[----:B------:R-:W-:Y:S01]  /*1d8b60*/  IADD3.X R175, P3, PT, R121, R175, RZ, P3, !PT ;  /* 0x000000af79af7210 */ /* 0x000fe20001f7e4ff */
[----:B------:R-:W-:Y:S02]  /*1d8b70*/  IMAD.MOV.U32 R178, RZ, RZ, R125 ;  /* 0x000000ffffb27224 */ /* 0x000fe400078e007d */
[----:B------:R-:W-:-:S04]  /*1d8b80*/  IMAD.WIDE.U32 R122, P5, R82, 0x1ef3622f, R122 ;  /* 0x1ef3622f527a7825 */ /* 0x000fc800078a007a */
[----:B------:R-:W-:Y:S01]  /*1d8b90*/  IMAD.WIDE.U32.X R178, R199, R35, R178, P1 ;  /* 0x00000023c7b27225 */ /* 0x000fe200008e04b2 */
[----:B------:R-:W-:Y:S02]  /*1d8ba0*/  IADD3 RZ, P1, PT, R134, R200, RZ ;  /* 0x000000c886ff7210 */ /* 0x000fe40007f3e0ff */
[----:B------:R-:W-:Y:S01]  /*1d8bb0*/  IADD3.X R200, P4, PT, R105, R187, RZ, P4, !PT ;  /* 0x000000bb69c87210 */ /* 0x000fe2000279e4ff */
[----:B------:R-:W-:Y:S01]  /*1d8bc0*/  IMAD.X R203, RZ, RZ, RZ, P5 ;  /* 0x000000ffffcb7224 */ /* 0x000fe200028e06ff */
[----:B------:R-:W-:Y:S01]  /*1d8bd0*/  IADD3 R201, P5, PT, R122, R201, RZ ;  /* 0x000000c97ac97210 */ /* 0x000fe20007fbe0ff */
[----:B------:R-:W-:Y:S01]  /*1d8be0*/  IMAD.MOV.U32 R202, RZ, RZ, R123 ;  /* 0x000000ffffca7224 */ /* 0x000fe200078e007b */
[----:B------:R-:W-:Y:S01]  /*1d8bf0*/  IADD3.X R35, P0, PT, RZ, RZ, RZ, P0, !PT ;  /* 0x000000ffff237210 */ /* 0x000fe2000071e4ff */
[----:B------:R-:W-:Y:S01]  /*1d8c00*/  IMAD.X R123, RZ, RZ, RZ, P2 ;  /* 0x000000ffff7b7224 */ /* 0x000fe200010e06ff */
[----:B------:R-:W-:Y:S01]  /*1d8c10*/  IADD3.X R183, P4, PT, RZ, R168, RZ, P4, !PT ;  /* 0x000000a8ffb77210 */ /* 0x000fe2000279e4ff */
[----:B------:R-:W-:Y:S01]  /*1d8c20*/  IMAD.WIDE.U32.X R202, R83, 0x1ef3622f, R202, P5 ;  /* 0x1ef3622f53ca7825 */ /* 0x000fe200028e04ca */
[----:B------:R-:W-:-:S02]  /*1d8c30*/  IADD3.X R168, P3, PT, R174, R129, RZ, P3, !PT ;  /* 0x00000081aea87210 */ /* 0x000fc40001f7e4ff */
[----:B------:R-:W-:Y:S01]  /*1d8c40*/  IADD3 RZ, P5, PT, R190, R182, RZ ;  /* 0x000000b6beff7210 */ /* 0x000fe20007fbe0ff */
[----:B------:R-:W-:Y:S01]  /*1d8c50*/  IMAD.X R105, RZ, RZ, RZ, P0 ;  /* 0x000000ffff697224 */ /* 0x000fe200000e06ff */
[----:B------:R-:W-:Y:S01]  /*1d8c60*/  IADD3.X R182, P4, PT, RZ, R169, RZ, P4, !PT ;  /* 0x000000a9ffb67210 */ /* 0x000fe2000279e4ff */
[----:B------:R-:W-:Y:S01]  /*1d8c70*/  IMAD.WIDE.U32 R224, R31, R228, RZ ;  /* 0x000000e41fe07225 */ /* 0x000fe200078e00ff */
[----:B------:R-:W-:Y:S02]  /*1d8c80*/  IADD3 RZ, P0, PT, R168, R172, RZ ;  /* 0x000000aca8ff7210 */ /* 0x000fe40007f1e0ff */
[----:B------:R-:W-:Y:S01]  /*1d8c90*/  IADD3.X R169, P3, PT, R175, R200, RZ, P3, !PT ;  /* 0x000000c8afa97210 */ /* 0x000fe20001f7e4ff */
[----:B------:R-:W-:Y:S01]  /*1d8ca0*/  IMAD.WIDE.U32 R174, R33, R228, RZ ;  /* 0x000000e421ae7225 */ /* 0x000fe200078e00ff */
[----:B------:R-:W-:Y:S02]  /*1d8cb0*/  IADD3.X RZ, P5, PT, R191, R139, RZ, P5, !PT ;  /* 0x0000008bbfff7210 */ /* 0x000fe40002fbe4ff */
[----:B------:R-:W-:Y:S01]  /*1d8cc0*/  IADD3.X RZ, P2, PT, R169, R173, RZ, P0, !PT ;  /* 0x000000ada9ff7210 */ /* 0x000fe2000075e4ff */
[----:B------:R-:W-:Y:S01]  /*1d8cd0*/  IMAD.WIDE.U32 R168, R226, R38, R168 ;  /* 0x00000026e2a87225 */ /* 0x000fe200078e00a8 */
[----:B------:R-:W-:-:S02]  /*1d8ce0*/  IADD3.X R35, P0, PT, R35, R170, RZ, P5, !PT ;  /* 0x000000aa23237210 */ /* 0x000fc40002f1e4ff */
[----:B------:R-:W-:Y:S01]  /*1d8cf0*/  IADD3.X R107, P3, PT, RZ, RZ, RZ, P3, !PT ;  /* 0x000000ffff6b7210 */ /* 0x000fe20001f7e4ff */
[----:B------:R-:W-:Y:S01]  /*1d8d00*/  IMAD.WIDE.U32 R190, R229, R36, R190 ;  /* 0x00000024e5be7225 */ /* 0x000fe200078e00be */
[----:B------:R-:W-:Y:S02]  /*1d8d10*/  IADD3.X R183, P4, PT, R183, R166, RZ, P4, !PT ;  /* 0x000000a6b7b77210 */ /* 0x000fe4000279e4ff */
[----:B------:R-:W-:Y:S01]  /*1d8d20*/  IADD3.X R170, P5, PT, R105, R171, RZ, P0, !PT ;  /* 0x000000ab69aa7210 */ /* 0x000fe200007be4ff */
[----:B------:R-:W-:Y:S01]  /*1d8d30*/  IMAD.X R105, RZ, RZ, RZ, P3 ;  /* 0x000000ffff697224 */ /* 0x000fe200018e06ff */
[----:B------:R-:W-:Y:S01]  /*1d8d40*/  IADD3.X R166, P4, PT, R182, R167, RZ, P4, !PT ;  /* 0x000000a7b6a67210 */ /* 0x000fe2000279e4ff */
[----:B------:R-:W-:Y:S01]  /*1d8d50*/  IMAD.IADD R161, R191, 0x1, R160 ;  /* 0x00000001bfa17824 */ /* 0x000fe200078e02a0 */
[----:B------:R-:W-:Y:S01]  /*1d8d60*/  IADD3.X R182, P2, PT, R107, R156, RZ, P2, !PT ;  /* 0x0000009c6bb67210 */ /* 0x000fe2000175e4ff */
[----:B------:R-:W-:Y:S01]  /*1d8d70*/  IMAD.MOV.U32 R160, RZ, RZ, R190 ;  /* 0x000000ffffa07224 */ /* 0x000fe200078e00be */
[----:B------:R-:W-:Y:S01]  /*1d8d80*/  IADD3 R163, PT, PT, R169, R162, RZ ;  /* 0x000000a2a9a37210 */ /* 0x000fe20007ffe0ff */
[----:B------:R-:W-:Y:S01]  /*1d8d90*/  IMAD.WIDE.U32 R172, R32, R228, RZ ;  /* 0x000000e420ac7225 */ /* 0x000fe200078e00ff */
[----:B------:R-:W-:-:S02]  /*1d8da0*/  IADD3.X R156, P5, PT, R35, R168, RZ, P5, !PT ;  /* 0x000000a8239c7210 */ /* 0x000fc40002fbe4ff */
[----:B------:R-:W-:Y:S01]  /*1d8db0*/  IADD3.X RZ, P1, PT, R135, R201, RZ, P1, !PT ;  /* 0x000000c987ff7210 */ /* 0x000fe20000f3e4ff */
[----:B------:R-:W-:Y:S01]  /*1d8dc0*/  IMAD.WIDE.U32 R168, R33, R229, RZ ;  /* 0x000000e521a87225 */ /* 0x000fe200078e00ff */
[----:B------:R-:W-:Y:S02]  /*1d8dd0*/  IADD3 RZ, P0, PT, R190, R180, RZ ;  /* 0x000000b4beff7210 */ /* 0x000fe40007f1e0ff */
[----:B------:R-:W-:Y:S01]  /*1d8de0*/  IADD3.X R235, P4, PT, RZ, R158, RZ, P4, !PT ;  /* 0x0000009effeb7210 */ /* 0x000fe2000279e4ff */
[----:B------:R-:W-:Y:S01]  /*1d8df0*/  IMAD.WIDE.U32 R222, R30, R228, RZ ;  /* 0x000000e41ede7225 */ /* 0x000fe200078e00ff */
[----:B------:R-:W-:Y:S02]  /*1d8e00*/  IADD3.X R105, P2, PT, R105, R157, RZ, P2, !PT ;  /* 0x0000009d69697210 */ /* 0x000fe4000175e4ff */
[----:B------:R-:W-:Y:S01]  /*1d8e10*/  IADD3.X R157, P3, PT, R170, R163, RZ, P5, !PT ;  /* 0x000000a3aa9d7210 */ /* 0x000fe20002f7e4ff */
[----:B------:R-:W-:Y:S01]  /*1d8e20*/  IMAD.X R35, RZ, RZ, R159, P4 ;  /* 0x000000ffff237224 */ /* 0x000fe200020e069f */
[----:B------:R-:W-:Y:S01]  /*1d8e30*/  IADD3.X R101, P1, PT, R101, R202, RZ, P1, !PT ;  /* 0x000000ca65657210 */ /* 0x000fe20000f3e4ff */
[----:B------:R-:W-:Y:S01]  /*1d8e40*/  IMAD.WIDE.U32 R158, R32, R230, RZ ;  /* 0x000000e6209e7225 */ /* 0x000fe200078e00ff */
[----:B------:R-:W-:-:S02]  /*1d8e50*/  IADD3.X RZ, P5, PT, R161, R99, RZ, P0, !PT ;  /* 0x00000063a1ff7210 */ /* 0x000fc400007be4ff */
[----:B------:R-:W-:Y:S01]  /*1d8e60*/  IADD3.X R182, P0, PT, R182, R183, RZ, P2, !PT ;  /* 0x000000b7b6b67210 */ /* 0x000fe2000171e4ff */
[----:B------:R-:W-:Y:S01]  /*1d8e70*/  IMAD.WIDE.U32 R160, R228, R34, R160 ;  /* 0x00000022e4a07225 */ /* 0x000fe200078e00a0 */
[----:B------:R-:W-:Y:S02]  /*1d8e80*/  IADD3 RZ, P4, PT, R156, R152, RZ ;  /* 0x000000989cff7210 */ /* 0x000fe40007f9e0ff */
[----:B------:R-:W-:Y:S01]  /*1d8e90*/  IADD3.X R123, P1, PT, R123, R203, RZ, P1, !PT ;  /* 0x000000cb7b7b7210 */ /* 0x000fe20000f3e4ff */
[----:B------:R-:W-:Y:S01]  /*1d8ea0*/  IMAD.IADD R127, R161, 0x1, R154 ;  /* 0x00000001a17f7824 */ /* 0x000fe200078e029a */
[----:B------:R-:W-:Y:S01]  /*1d8eb0*/  IADD3.X R183, P0, PT, R105, R166, RZ, P0, !PT ;  /* 0x000000a669b77210 */ /* 0x000fe2000071e4ff */
[----:B------:R-:W-:Y:S01]  /*1d8ec0*/  IMAD.WIDE.U32 R166, R32, R229, RZ ;  /* 0x000000e520a67225 */ /* 0x000fe200078e00ff */
[----:B------:R-:W-:Y:S02]  /*1d8ed0*/  IADD3.X R99, P5, PT, RZ, R150, RZ, P5, !PT ;  /* 0x00000096ff637210 */ /* 0x000fe40002fbe4ff */
[----:B------:R-:W-:Y:S01]  /*1d8ee0*/  IADD3.X RZ, P4, PT, R157, R136, RZ, P4, !PT ;  /* 0x000000889dff7210 */ /* 0x000fe2000279e4ff */
[----:B------:R-:W-:Y:S01]  /*1d8ef0*/  IMAD.WIDE.U32 R156, R230, R36, R156 ;  /* 0x00000024e69c7225 */ /* 0x000fe200078e009c */
[----:B------:R-:W-:-:S02]  /*1d8f00*/  IADD3.X R136, P2, PT, R101, R160, RZ, P1, !PT ;  /* 0x000000a065887210 */ /* 0x000fc40000f5e4ff */
[----:B------:R-:W-:Y:S01]  /*1d8f10*/  IADD3.X R101, P0, PT, RZ, RZ, RZ, P0, !PT ;  /* 0x000000ffff657210 */ /* 0x000fe2000071e4ff */
[----:B------:R-:W-:Y:S01]  /*1d8f20*/  IMAD.WIDE.U32 R160, R33, R230, RZ ;  /* 0x000000e621a07225 */ /* 0x000fe200078e00ff */
[----:B------:R-:W-:Y:S02]  /*1d8f30*/  IADD3.X R181, P5, PT, RZ, R151, RZ, P5, !PT ;  /* 0x00000097ffb57210 */ /* 0x000fe40002fbe4ff */
[----:B------:R-:W-:Y:S01]  /*1d8f40*/  IADD3.X R117, P3, PT, RZ, RZ, RZ, P3, !PT ;  /* 0x000000ffff757210 */ /* 0x000fe20001f7e4ff */
[----:B------:R-:W-:Y:S01]  /*1d8f50*/  IMAD.X R125, RZ, RZ, RZ, P0 ;  /* 0x000000ffff7d7224 */ /* 0x000fe200000e06ff */
[----:B------:R-:W-:Y:S01]  /*1d8f60*/  IADD3.X R180, P0, PT, R99, R156, RZ, P5, !PT ;  /* 0x0000009c63b47210 */ /* 0x000fe20002f1e4ff */
[----:B------:R-:W-:Y:S01]  /*1d8f70*/  IMAD.WIDE.U32 R174, P5, R186, R32, R174 ;  /* 0x00000020baae7225 */ /* 0x000fe200078a00ae */
[----:B------:R-:W-:-:S03]  /*1d8f80*/  IADD3.X R117, P1, PT, R117, R146, RZ, P4, !PT ;  /* 0x0000009275757210 */ /* 0x000fc6000273e4ff */
[----:B------:R-:W-:Y:S01]  /*1d8f90*/  IMAD.X R129, RZ, RZ, RZ, P3 ;  /* 0x000000ffff817224 */ /* 0x000fe200018e06ff */
[----:B------:R-:W-:Y:S01]  /*1d8fa0*/  IADD3 RZ, P3, PT, R182, R148, RZ ;  /* 0x00000094b6ff7210 */ /* 0x000fe20007f7e0ff */
[----:B------:R-:W-:Y:S01]  /*1d8fb0*/  IMAD.WIDE.U32 R168, P4, R137, R32, R168 ;  /* 0x0000002089a87225 */ /* 0x000fe200078800a8 */
[----:B------:R-:W-:Y:S02]  /*1d8fc0*/  IADD3.X R171, PT, PT, RZ, RZ, RZ, P5, !PT ;  /* 0x000000ffffab7210 */ /* 0x000fe40002ffe4ff */
[----:B------:R-:W-:Y:S01]  /*1d8fd0*/  IADD3 R99, P5, PT, R174, R173, RZ ;  /* 0x000000adae637210 */ /* 0x000fe20007fbe0ff */
[----:B------:R-:W-:Y:S01]  /*1d8fe0*/  IMAD.MOV.U32 R170, RZ, RZ, R175 ;  /* 0x000000ffffaa7224 */ /* 0x000fe200078e00af */
[----:B------:R-:W-:Y:S01]  /*1d8ff0*/  IADD3.X RZ, P3, PT, R183, R149, RZ, P3, !PT ;  /* 0x00000095b7ff7210 */ /* 0x000fe20001f7e4ff */
[----:B------:R-:W-:Y:S01]  /*1d9000*/  IMAD.X R163, RZ, RZ, RZ, P4 ;  /* 0x000000ffffa37224 */ /* 0x000fe200020e06ff */
[----:B------:R-:W-:Y:S01]  /*1d9010*/  IADD3.X R129, P1, PT, R129, R147, RZ, P1, !PT ;  /* 0x0000009381817210 */ /* 0x000fe20000f3e4ff */
[----:B------:R-:W-:Y:S01]  /*1d9020*/  IMAD.WIDE.U32.X R170, R186, R33, R170, P5 ;  /* 0x00000021baaa7225 */ /* 0x000fe200028e04aa */
[----:B------:R-:W-:-:S02]  /*1d9030*/  IADD3.X R234, P3, PT, R101, R142, RZ, P3, !PT ;  /* 0x0000008e65ea7210 */ /* 0x000fc40001f7e4ff */
[----:B------:R-:W-:Y:S01]  /*1d9040*/  IADD3 R101, P5, PT, R168, R167, RZ ;  /* 0x000000a7a8657210 */ /* 0x000fe20007fbe0ff */
[----:B------:R-:W-:Y:S01]  /*1d9050*/  IMAD.WIDE.U32 R154, R33, R226, RZ ;  /* 0x000000e2219a7225 */ /* 0x000fe200078e00ff */
[----:B------:R-:W-:-:S03]  /*1d9060*/  IADD3.X R125, P3, PT, R125, R143, RZ, P3, !PT ;  /* 0x0000008f7d7d7210 */ /* 0x000fc60001f7e4ff */
[----:B------:R-:W-:Y:S01]  /*1d9070*/  IMAD.WIDE.U32 R160, P4, R231, R32, R160 ;  /* 0x00000020e7a07225 */ /* 0x000fe200078800a0 */
[----:B------:R-:W-:-:S03]  /*1d9080*/  IADD3.X R234, P3, PT, R234, R235, RZ, P3, !PT ;  /* 0x000000ebeaea7210 */ /* 0x000fc60001f7e4ff */
[----:B------:R-:W-:Y:S01]  /*1d9090*/  IMAD.MOV.U32 R162, RZ, RZ, R169 ;  /* 0x000000ffffa27224 */ /* 0x000fe200078e00a9 */
[----:B------:R-:W-:Y:S01]  /*1d90a0*/  IADD3.X R235, P3, PT, R125, R35, RZ, P3, !PT ;  /* 0x000000237deb7210 */ /* 0x000fe20001f7e4ff */
[----:B------:R-:W-:Y:S02]  /*1d90b0*/  IMAD.IADD R133, R157, 0x1, R144 ;  /* 0x000000019d857824 */ /* 0x000fe400078e0290 */
[----:B------:R-:W-:Y:S01]  /*1d90c0*/  IMAD.X R157, RZ, RZ, RZ, P4 ;  /* 0x000000ffff9d7224 */ /* 0x000fe200020e06ff */
[----:B------:R-:W-:Y:S01]  /*1d90d0*/  IADD3 R121, P4, PT, R160, R159, RZ ;  /* 0x0000009fa0797210 */ /* 0x000fe20007f9e0ff */
[----:B------:R-:W-:Y:S01]  /*1d90e0*/  IMAD.WIDE.U32.X R162, R137, R33, R162, P5 ;  /* 0x0000002189a27225 */ /* 0x000fe200028e04a2 */
[----:B------:R-:W-:Y:S02]  /*1d90f0*/  IADD3.X R181, P0, PT, R181, R133, RZ, P0, !PT ;  /* 0x00000085b5b57210 */ /* 0x000fe4000071e4ff */
[----:B------:R-:W-:Y:S01]  /*1d9100*/  IADD3.X R35, P3, PT, RZ, RZ, RZ, P3, !PT ;  /* 0x000000ffff237210 */ /* 0x000fe20001f7e4ff */
[----:B------:R-:W-:-:S04]  /*1d9110*/  IMAD.WIDE.U32 R152, R32, R226, RZ ;  /* 0x000000e220987225 */ /* 0x000fc800078e00ff */
[----:B------:R-:W-:-:S04]  /*1d9120*/  IMAD.WIDE.U32 R154, P5, R164, R32, R154 ;  /* 0x00000020a49a7225 */ /* 0x000fc800078a009a */
[----:B------:R-:W-:Y:S01]  /*1d9130*/  IMAD.MOV.U32 R156, RZ, RZ, R161 ;  /* 0x000000ffff9c7224 */ /* 0x000fe200078e00a1 */
[----:B------:R-:W-:Y:S01]  /*1d9140*/  MOV R150, R155 ;  /* 0x0000009b00967202 */ /* 0x000fe20000000f00 */
[----:B------:R-:W-:-:S04]  /*1d9150*/  IMAD.WIDE.U32 R142, R33, R210, RZ ;  /* 0x000000d2218e7225 */ /* 0x000fc800078e00ff */
[----:B------:R-:W-:Y:S01]  /*1d9160*/  IMAD.WIDE.U32.X R156, R231, R33, R156, P4 ;  /* 0x00000021e79c7225 */ /* 0x000fe200020e049c */
[----:B------:R-:W-:-:S03]  /*1d9170*/  IADD3 R105, P4, PT, R154, R153, RZ ;  /* 0x000000999a697210 */ /* 0x000fc60007f9e0ff */
[----:B------:R-:W-:-:S04]  /*1d9180*/  IMAD.WIDE.U32 R182, R177, R38, R182 ;  /* 0x00000026b1b67225 */ /* 0x000fc800078e00b6 */
[----:B------:R-:W-:Y:S01]  /*1d9190*/  IMAD.X R151, RZ, RZ, RZ, P5 ;  /* 0x000000ffff977224 */ /* 0x000fe200028e06ff */
[----:B------:R-:W-:Y:S01]  /*1d91a0*/  IADD3.X R182, P1, PT, R117, R182, RZ, P1, !PT ;  /* 0x000000b675b67210 */ /* 0x000fe20000f3e4ff */
[----:B------:R-:W-:Y:S02]  /*1d91b0*/  IMAD.IADD R131, R183, 0x1, R138 ;  /* 0x00000001b7837824 */ /* 0x000fe400078e028a */
[----:B------:R-:W-:-:S03]  /*1d91c0*/  IMAD.WIDE.U32.X R150, R164, R33, R150, P4 ;  /* 0x00000021a4967225 */ /* 0x000fc600020e0496 */
[----:B------:R-:W-:Y:S01]  /*1d91d0*/  IADD3.X R183, P1, PT, R129, R131, RZ, P1, !PT ;  /* 0x0000008381b77210 */ /* 0x000fe20000f3e4ff */
        /* <DEDUP_REMOVED lines=19> */
[----:B------:R-:W-:Y:S01]  /*1d9310*/  IMAD.WIDE.U32 R140, R82, 0x30000000, R140 ;  /* 0x30000000528c7825 */ /* 0x000fe200078e008c */
[----:B------:R-:W-:-:S03]  /*1d9320*/  IADD3.X R205, PT, PT, RZ, RZ, RZ, P4, !PT ;  /* 0x000000ffffcd7210 */ /* 0x000fc600027fe4ff */
[----:B------:R-:W-:-:S04]  /*1d9330*/  IMAD.WIDE.U32 R206, R30, R229, RZ ;  /* 0x000000e51ece7225 */ /* 0x000fc800078e00ff */
[----:B------:R-:W-:Y:S01]  /*1d9340*/  IMAD.WIDE.U32.X R144, R227, R33, R144, P5 ;  /* 0x00000021e3907225 */ /* 0x000fe200028e0490 */
[----:B------:R-:W-:Y:S02]  /*1d9350*/  IADD3 R131, P4, PT, R208, R207, RZ ;  /* 0x000000cfd0837210 */ /* 0x000fe40007f9e0ff */
[----:B------:R-:W-:Y:S01]  /*1d9360*/  IADD3 RZ, P5, PT, R180, R188, RZ ;  /* 0x000000bcb4ff7210 */ /* 0x000fe20007fbe0ff */
[----:B------:R-:W-:Y:S02]  /*1d9370*/  IMAD.IADD R33, R141, 0x1, R184 ;  /* 0x000000018d217824 */ /* 0x000fe400078e02b8 */
[----:B------:R-:W-:Y:S01]  /*1d9380*/  IMAD.WIDE.U32 R202, R83, 0xf5138f, RZ ;  /* 0x00f5138f53ca7825 */ /* 0x000fe200078e00ff */
[----:B------:R-:W-:-:S03]  /*1d9390*/  IADD3.X RZ, P5, PT, R181, R185, RZ, P5, !PT ;  /* 0x000000b9b5ff7210 */ /* 0x000fc60002fbe4ff */
[----:B------:R-:W-:Y:S02]  /*1d93a0*/  IMAD.MOV.U32 R204, RZ, RZ, R209 ;  /* 0x000000ffffcc7224 */ /* 0x000fe400078e00d1 */
[C---:B------:R-:W-:Y:S02]  /*1d93b0*/  IMAD R133, R140.reuse, -0x7af74001, -R33 ;  /* 0x8508bfff8c857824 */ /* 0x040fe400078e0a21 */
[----:B------:R-:W-:-:S04]  /*1d93c0*/  IMAD.WIDE.U32 R188, R140, -0x1, RZ ;  /* 0xffffffff8cbc7825 */ /* 0x000fc800078e00ff */
[----:B------:R-:W-:Y:S01]  /*1d93d0*/  IMAD.WIDE.U32.X R204, R137, R31, R204, P4 ;  /* 0x0000001f89cc7225 */ /* 0x000fe200020e04cc */
[----:B------:R-:W-:Y:S02]  /*1d93e0*/  IADD3.X R137, P2, PT, R123, R127, RZ, P2, !PT ;  /* 0x0000007f7b897210 */ /* 0x000fe4000175e4ff */
[----:B------:R-:W-:Y:S01]  /*1d93f0*/  @P5 LOP3.LUT R73, R73, 0x1, RZ, 0xfc, !PT ;  /* 0x0000000149495812 */ /* 0x000fe200078efcff */
[----:B------:R-:W-:Y:S01]  /*1d9400*/  IMAD.WIDE.U32 R202, P4, R82, 0x1a22d9f3, R202 ;  /* 0x1a22d9f352ca7825 */ /* 0x000fe200078800ca */
[----:B------:R-:W-:-:S03]  /*1d9410*/  IADD3.X R123, P2, PT, RZ, RZ, RZ, P2, !PT ;  /* 0x000000ffff7b7210 */ /* 0x000fc6000175e4ff */
        /* <DEDUP_REMOVED lines=11> */
[----:B------:R-:W-:Y:S01]  /*1d94d0*/  IMAD.MOV.U32 R236, RZ, RZ, R185 ;  /* 0x000000ffffec7224 */ /* 0x000fe200078e00b9 */
[----:B------:R-:W-:Y:S01]  /*1d94e0*/  IADD3 RZ, P4, PT, R140, R186, RZ ;  /* 0x000000ba8cff7210 */ /* 0x000fe20007f9e0ff */
[----:B------:R-:W-:-:S03]  /*1d94f0*/  IMAD.WIDE.U32 R186, R133, 0x30000000, RZ ;  /* 0x3000000085ba7825 */ /* 0x000fc600078e00ff */
[----:B------:R-:W-:Y:S01]  /*1d9500*/  IADD3.X RZ, P4, PT, R33, R141, RZ, P4, !PT ;  /* 0x0000008d21ff7210 */ /* 0x000fe2000279e4ff */
[----:B------:R-:W-:Y:S01]  /*1d9510*/  IMAD.WIDE.U32.X R236, R133, -0x7af74000, R236, P5 ;  /* 0x8508c00085ec7825 */ /* 0x000fe200028e04ec */
[----:B------:R-:W-:-:S03]  /*1d9520*/  IADD3 RZ, P5, PT, R136, R200, RZ ;  /* 0x000000c888ff7210 */ /* 0x000fc60007fbe0ff */
[----:B------:R-:W-:Y:S01]  /*1d9530*/  IMAD.X R127, RZ, RZ, RZ, P2 ;  /* 0x000000ffff7f7224 */ /* 0x000fe200010e06ff */
[----:B------:R-:W-:Y:S01]  /*1d9540*/  IADD3.X RZ, P5, PT, R137, R139, RZ, P5, !PT ;  /* 0x0000008b89ff7210 */ /* 0x000fe20002fbe4ff */
[C---:B------:R-:W-:Y:S01]  /*1d9550*/  IMAD.WIDE.U32 R186, P6, R188.reuse, 0x170b5d44, R186 ;  /* 0x170b5d44bcba7825 */ /* 0x040fe200078c00ba */
[----:B------:R-:W-:Y:S02]  /*1d9560*/  IADD3.X R33, P4, PT, RZ, R236, RZ, P4, !PT ;  /* 0x000000ecff217210 */ /* 0x000fe4000279e4ff */
[----:B------:R-:W-:Y:S01]  /*1d9570*/  IADD3.X R123, P2, PT, R123, R190, RZ, P5, !PT ;  /* 0x000000be7b7b7210 */ /* 0x000fe20002f5e4ff */
[----:B------:R-:W-:Y:S01]  /*1d9580*/  IMAD.WIDE.U32 R140, R188, 0x30000000, RZ ;  /* 0x30000000bc8c7825 */ /* 0x000fe200078e00ff */
[----:B------:R-:W-:Y:S02]  /*1d9590*/  IADD3.X R236, P5, PT, RZ, R237, RZ, P4, !PT ;  /* 0x000000edffec7210 */ /* 0x000fe400027be4ff */
[----:B------:R-:W-:Y:S01]  /*1d95a0*/  IADD3.X R190, P2, PT, R127, R191, RZ, P2, !PT ;  /* 0x000000bf7fbe7210 */ /* 0x000fe2000175e4ff */
[----:B------:R-:W-:Y:S01]  /*1d95b0*/  IMAD.WIDE.U32 R134, R82, -0x45f6b800, R134 ;  /* 0xba09480052867825 */ /* 0x000fe200078e0086 */
[----:B------:R-:W-:-:S02]  /*1d95c0*/  IADD3.X R185, PT, PT, RZ, RZ, RZ, P6, !PT ;  /* 0x000000ffffb97210 */ /* 0x000fc400037fe4ff */
[----:B------:R-:W-:Y:S01]  /*1d95d0*/  IADD3 R127, P4, PT, R186, R141, RZ ;  /* 0x0000008dba7f7210 */ /* 0x000fe20007f9e0ff */
[----:B------:R-:W-:Y:S01]  /*1d95e0*/  IMAD.IADD R122, R135, 0x1, R122 ;  /* 0x00000001877a7824 */ /* 0x000fe200078e027a */
[----:B------:R-:W-:Y:S01]  /*1d95f0*/  IADD3.X R135, P0, PT, RZ, RZ, RZ, P0, !PT ;  /* 0x000000ffff877210 */ /* 0x000fe2000071e4ff */
[----:B------:R-:W-:Y:S01]  /*1d9600*/  IMAD.MOV.U32 R184, RZ, RZ, R187 ;  /* 0x000000ffffb87224 */ /* 0x000fe200078e00bb */
[----:B------:R-:W-:Y:S01]  /*1d9610*/  IADD3.X R200, P5, PT, R33, R134, RZ, P5, !PT ;  /* 0x0000008621c87210 */ /* 0x000fe20002fbe4ff */
[----:B------:R-:W-:Y:S01]  /*1d9620*/  IMAD.WIDE.U32 R180, R229, R34, R180 ;  /* 0x00000022e5b47225 */ /* 0x000fe200078e00b4 */
[----:B------:R-:W-:-:S03]  /*1d9630*/  LOP3.LUT P6, RZ, R73, 0x1, RZ, 0xc0, !PT ;  /* 0x0000000149ff7812 */ /* 0x000fc600078cc0ff */
[----:B------:R-:W-:Y:S01]  /*1d9640*/  IMAD.WIDE.U32.X R184, R133, 0x170b5d44, R184, P4 ;  /* 0x170b5d4485b87825 */ /* 0x000fe200020e04b8 */
[----:B------:R-:W-:-:S03]  /*1d9650*/  IADD3 RZ, P4, PT, R182, R98, RZ ;  /* 0x00000062b6ff7210 */ /* 0x000fc60007f9e0ff */
[----:B------:R-:W-:Y:S01]  /*1d9660*/  IMAD.X R98, RZ, RZ, RZ, P0 ;  /* 0x000000ffff627224 */ /* 0x000fe200000e06ff */
[----:B------:R-:W-:Y:S01]  /*1d9670*/  IADD3 RZ, P0, PT, R234, R40, RZ ;  /* 0x00000028eaff7210 */ /* 0x000fe20007f1e0ff */
[----:B------:R-:W-:Y:S01]  /*1d9680*/  IMAD.IADD R181, R181, 0x1, R128 ;  /* 0x00000001b5b57824 */ /* 0x000fe200078e0280 */
[----:B------:R-:W-:Y:S01]  /*1d9690*/  IADD3.X R40, P1, PT, RZ, RZ, RZ, P1, !PT ;  /* 0x000000ffff287210 */ /* 0x000fe20000f3e4ff */
[----:B------:R-:W-:Y:S01]  /*1d96a0*/  IMAD.WIDE.U32 R246, R133, 0xf5138f, RZ ;  /* 0x00f5138f85f67825 */ /* 0x000fe200078e00ff */
[----:B------:R-:W-:Y:S02]  /*1d96b0*/  IADD3.X RZ, P4, PT, R183, R39, RZ, P4, !PT ;  /* 0x00000027b7ff7210 */ /* 0x000fe4000279e4ff */
[----:B------:R-:W-:Y:S01]  /*1d96c0*/  IADD3.X RZ, P0, PT, R235, R41, RZ, P0, !PT ;  /* 0x00000029ebff7210 */ /* 0x000fe2000071e4ff */
[----:B------:R-:W-:Y:S01]  /*1d96d0*/  IMAD.X R139, RZ, RZ, RZ, P1 ;  /* 0x000000ffff8b7224 */ /* 0x000fe200008e06ff */
[----:B------:R-:W-:Y:S01]  /*1d96e0*/  IADD3.X R201, P1, PT, R236, R122, RZ, P5, !PT ;  /* 0x0000007aecc97210 */ /* 0x000fe20002f3e4ff */
[----:B------:R-:W-:Y:S01]  /*1d96f0*/  IMAD.WIDE.U32 R182, R226, R36, R182 ;  /* 0x00000024e2b67225 */ /* 0x000fe200078e00b6 */
[----:B------:R-:W-:-:S02]  /*1d9700*/  IADD3.X R39, P4, PT, R40, R94, RZ, P4, !PT ;  /* 0x0000005e28277210 */ /* 0x000fc4000279e4ff */
[----:B------:R-:W-:Y:S01]  /*1d9710*/  IADD3.X R33, P1, PT, RZ, RZ, RZ, P1, !PT ;  /* 0x000000ffff217210 */ /* 0x000fe20000f3e4ff */
[----:B------:R-:W-:Y:S01]  /*1d9720*/  IMAD.WIDE.U32 R234, R210, R38, R234 ;  /* 0x00000026d2ea7225 */ /* 0x000fe200078e00ea */
[----:B------:R-:W-:Y:S02]  /*1d9730*/  IADD3.X R135, P5, PT, R135, R110, RZ, P6, !PT ;  /* 0x0000006e87877210 */ /* 0x000fe400037be4ff */
        /* <DEDUP_REMOVED lines=8> */
[----:B------:R-:W-:Y:S01]  /*1d97c0*/  IMAD.WIDE.U32 R110, R82, 0xf5138f, R136 ;  /* 0x00f5138f526e7825 */ /* 0x000fe200078e0088 */
[----:B------:R-:W-:-:S02]  /*1d97d0*/  IADD3.X R33, P1, PT, R33, R184, RZ, P1, !PT ;  /* 0x000000b821217210 */ /* 0x000fc40000f3e4ff */
[----:B------:R-:W-:Y:S01]  /*1d97e0*/  IADD3.X R40, P5, PT, R135, R182, RZ, P5, !PT ;  /* 0x000000b687287210 */ /* 0x000fe20002fbe4ff */
[----:B------:R-:W-:Y:S01]  /*1d97f0*/  IMAD.WIDE.U32 R136, R133, -0x45f6b800, RZ ;  /* 0xba09480085887825 */ /* 0x000fe200078e00ff */
[----:B------:R-:W-:Y:S02]  /*1d9800*/  IADD3.X R102, P4, PT, R39, R234, RZ, P4, !PT ;  /* 0x000000ea27667210 */ /* 0x000fe4000279e4ff */
[----:B------:R-:W-:Y:S01]  /*1d9810*/  IADD3.X R100, PT, PT, R103, RZ, RZ, P0, P3 ;  /* 0x000000ff67647210 */ /* 0x000fe200007e64ff */
[----:B------:R-:W-:Y:S01]  /*1d9820*/  IMAD.WIDE.U32 R94, P0, R231, R30, R94 ;  /* 0x0000001ee75e7225 */ /* 0x000fe2000780005e */
[----:B------:R-:W-:Y:S02]  /*1d9830*/  IADD3.X R184, P1, PT, R141, R185, RZ, P1, !PT ;  /* 0x000000b98db87210 */ /* 0x000fe40000f3e4ff */
[----:B------:R-:W-:Y:S01]  /*1d9840*/  IADD3.X R41, P5, PT, R98, R122, RZ, P5, !PT ;  /* 0x0000007a62297210 */ /* 0x000fe20002fbe4ff */
[----:B------:R-:W-:Y:S01]  /*1d9850*/  IMAD.WIDE.U32 R38, R30, R230, RZ ;  /* 0x000000e61e267225 */ /* 0x000fe200078e00ff */
[----:B------:R-:W-:-:S02]  /*1d9860*/  IADD3 R84, PT, PT, R235, R84, RZ ;  /* 0x00000054eb547210 */ /* 0x000fc40007ffe0ff */
[----:B------:R-:W-:Y:S01]  /*1d9870*/  IADD3.X R110, P1, PT, R33, R110, RZ, P1, !PT ;  /* 0x0000006e216e7210 */ /* 0x000fe20000f3e4ff */
[----:B------:R-:W-:Y:S01]  /*1d9880*/  IMAD.X R135, RZ, RZ, RZ, P0 ;  /* 0x000000ffff877224 */ /* 0x000fe200000e06ff */
[----:B------:R-:W-:Y:S01]  /*1d9890*/  IADD3 R33, P0, PT, R94, R39, RZ ;  /* 0x000000275e217210 */ /* 0x000fe20007f1e0ff */
[----:B------:R-:W-:Y:S01]  /*1d98a0*/  IMAD.MOV.U32 R134, RZ, RZ, R95 ;  /* 0x000000ffff867224 */ /* 0x000fe200078e005f */
[----:B------:R-:W-:Y:S01]  /*1d98b0*/  IADD3.X R39, P5, PT, RZ, RZ, RZ, P5, !PT ;  /* 0x000000ffff277210 */ /* 0x000fe20002fbe4ff */
[----:B------:R-:W-:Y:S01]  /*1d98c0*/  IMAD.WIDE.U32 R140, R188, -0x45f6b800, RZ ;  /* 0xba094800bc8c7825 */ /* 0x000fe200078e00ff */
[----:B------:R-:W-:-:S03]  /*1d98d0*/  IADD3.X R103, P4, PT, R139, R84, RZ, P4, !PT ;  /* 0x000000548b677210 */ /* 0x000fc6000279e4ff */
[----:B------:R-:W-:Y:S01]  /*1d98e0*/  IMAD.X R95, RZ, RZ, RZ, P5 ;  /* 0x000000ffff5f7224 */ /* 0x000fe200028e06ff */
[----:B------:R-:W-:Y:S01]  /*1d98f0*/  IADD3.X R139, P4, PT, RZ, RZ, RZ, P4, !PT ;  /* 0x000000ffff8b7210 */ /* 0x000fe2000279e4ff */
[----:B------:R-:W-:Y:S01]  /*1d9900*/  IMAD.WIDE.U32 R136, P5, R188, 0x1ef3622f, R136 ;  /* 0x1ef3622fbc887825 */ /* 0x000fe200078a0088 */
[----:B------:R-:W-:-:S03]  /*1d9910*/  IADD3 RZ, P3, PT, R110, R140, RZ ;  /* 0x0000008c6eff7210 */ /* 0x000fc60007f7e0ff */
[----:B------:R-:W-:Y:S02]  /*1d9920*/  IMAD.IADD R202, R111, 0x1, R202 ;  /* 0x000000016fca7824 */ /* 0x000fe400078e02ca */
[----:B------:R-:W-:Y:S01]  /*1d9930*/  IMAD.X R125, RZ, RZ, RZ, P4 ;  /* 0x000000ffff7d7224 */ /* 0x000fe200020e06ff */
[----:B------:R-:W-:Y:S01]  /*1d9940*/  IADD3 R127, P4, PT, R136, R141, RZ ;  /* 0x0000008d887f7210 */ /* 0x000fe20007f9e0ff */
[----:B------:R-:W-:Y:S01]  /*1d9950*/  IMAD.X R141, RZ, RZ, RZ, P5 ;  /* 0x000000ffff8d7224 */ /* 0x000fe200028e06ff */
[----:B------:R-:W-:Y:S01]  /*1d9960*/  IADD3.X R111, P1, PT, R184, R202, RZ, P1, !PT ;  /* 0x000000cab86f7210 */ /* 0x000fe20000f3e4ff */
[----:B------:R-:W-:Y:S01]  /*1d9970*/  IMAD.MOV.U32 R140, RZ, RZ, R137 ;  /* 0x000000ffff8c7224 */ /* 0x000fe200078e0089 */
[----:B------:R-:W-:Y:S01]  /*1d9980*/  IADD3 RZ, P5, PT, R102, R86, RZ ;  /* 0x0000005666ff7210 */ /* 0x000fe20007fbe0ff */
[----:B------:R-:W-:Y:S01]  /*1d9990*/  IMAD.WIDE.U32.X R134, R231, R31, R134, P0 ;  /* 0x0000001fe7867225 */ /* 0x000fe200000e0486 */
[----:B------:R-:W-:Y:S02]  /*1d99a0*/  IADD3.X RZ, P3, PT, R111, R127, RZ, P3, !PT ;  /* 0x0000007f6fff7210 */ /* 0x000fe40001f7e4ff */
[----:B------:R-:W-:Y:S01]  /*1d99b0*/  IADD3.X R127, P1, PT, RZ, RZ, RZ, P1, !PT ;  /* 0x000000ffff7f7210 */ /* 0x000fe20000f3e4ff */
[----:B------:R-:W-:Y:S01]  /*1d99c0*/  IMAD.WIDE.U32.X R140, R133, 0x1ef3622f, R140, P4 ;  /* 0x1ef3622f858c7825 */ /* 0x000fe200020e048c */
[----:B------:R-:W-:-:S02]  /*1d99d0*/  IADD3 RZ, P4, PT, R40, R104, RZ ;  /* 0x0000006828ff7210 */ /* 0x000fc40007f9e0ff */
[----:B------:R-:W-:Y:S01]  /*1d99e0*/  IADD3.X RZ, P5, PT, R103, R87, RZ, P5, !PT ;  /* 0x0000005767ff7210 */ /* 0x000fe20002fbe4ff */
[----:B------:R-:W-:Y:S01]  /*1d99f0*/  IMAD.WIDE.U32 R86, R31, R226, RZ ;  /* 0x000000e21f567225 */ /* 0x000fe200078e00ff */
[----:B------:R-:W-:Y:S02]  /*1d9a00*/  IADD3.X R104, P3, PT, R127, R140, RZ, P3, !PT ;  /* 0x0000008c7f687210 */ /* 0x000fe40001f7e4ff */
[----:B------:R-:W-:Y:S01]  /*1d9a10*/  IADD3 RZ, P0, PT, R180, R172, RZ ;  /* 0x000000acb4ff7210 */ /* 0x000fe20007f1e0ff */
[----:B------:R-:W-:Y:S01]  /*1d9a20*/  IMAD.WIDE.U32 R172, R230, R34, R40 ;  /* 0x00000022e6ac7225 */ /* 0x000fe200078e0028 */
[----:B------:R-:W-:Y:S02]  /*1d9a30*/  IADD3.X R127, PT, PT, RZ, RZ, RZ, P1, !PT ;  /* 0x000000ffff7f7210 */ /* 0x000fe40000ffe4ff */
[----:B------:R-:W-:Y:S01]  /*1d9a40*/  IADD3.X RZ, P0, PT, R181, R99, RZ, P0, !PT ;  /* 0x00000063b5ff7210 */ /* 0x000fe2000071e4ff */
[----:B------:R-:W-:Y:S01]  /*1d9a50*/  IMAD.WIDE.U32 R98, P1, R164, R30, R86 ;  /* 0x0000001ea4627225 */ /* 0x000fe20007820056 */
[----:B------:R-:W-:-:S02]  /*1d9a60*/  IADD3.X R122, P3, PT, R127, R141, RZ, P3, !PT ;  /* 0x0000008d7f7a7210 */ /* 0x000fc40001f7e4ff */
[----:B------:R-:W-:Y:S01]  /*1d9a70*/  IADD3.X R127, P5, PT, R139, R88, RZ, P5, !PT ;  /* 0x000000588b7f7210 */ /* 0x000fe20002fbe4ff */
[----:B------:R-:W-:Y:S01]  /*1d9a80*/  IMAD.WIDE.U32 R86, R30, R226, RZ ;  /* 0x000000e21e567225 */ /* 0x000fe200078e00ff */
[----:B------:R-:W-:Y:S02]  /*1d9a90*/  IADD3.X RZ, P4, PT, R41, R37, RZ, P4, !PT ;  /* 0x0000002529ff7210 */ /* 0x000fe4000279e4ff */
[----:B------:R-:W-:Y:S01]  /*1d9aa0*/  IADD3.X R125, P5, PT, R125, R89, RZ, P5, !PT ;  /* 0x000000597d7d7210 */ /* 0x000fe20002fbe4ff */
[----:B------:R-:W-:Y:S01]  /*1d9ab0*/  IMAD.X R89, RZ, RZ, RZ, P1 ;  /* 0x000000ffff597224 */ /* 0x000fe200008e06ff */
[----:B------:R-:W-:Y:S01]  /*1d9ac0*/  IADD3 R37, P1, PT, R98, R87, RZ ;  /* 0x0000005762257210 */ /* 0x000fe20007f3e0ff */
[----:B------:R-:W-:Y:S01]  /*1d9ad0*/  IMAD.WIDE.U32 R140, R31, R177, RZ ;  /* 0x000000b11f8c7225 */ /* 0x000fe200078e00ff */
[----:B------:R-:W-:Y:S02]  /*1d9ae0*/  IADD3.X R137, P0, PT, RZ, R170, RZ, P0, !PT ;  /* 0x000000aaff897210 */ /* 0x000fe4000071e4ff */
[----:B------:R-:W-:Y:S01]  /*1d9af0*/  IADD3.X R170, P5, PT, R127, R35, RZ, P5, !PT ;  /* 0x000000237faa7210 */ /* 0x000fe20002fbe4ff */
[----:B------:R-:W-:Y:S01]  /*1d9b00*/  IMAD.MOV.U32 R88, RZ, RZ, R99 ;  /* 0x000000ffff587224 */ /* 0x000fe200078e0063 */
[----:B------:R-:W-:Y:S01]  /*1d9b10*/  IADD3.X R87, P0, PT, RZ, R171, RZ, P0, !PT ;  /* 0x000000abff577210 */ /* 0x000fe2000071e4ff */
[----:B------:R-:W-:Y:S01]  /*1d9b20*/  IMAD.WIDE.U32 R184, R31, R210, RZ ;  /* 0x000000d21fb87225 */ /* 0x000fe200078e00ff */
[----:B------:R-:W-:-:S02]  /*1d9b30*/  IADD3.X R171, P5, PT, R125, R100, RZ, P5, !PT ;  /* 0x000000647dab7210 */ /* 0x000fc40002fbe4ff */
[----:B------:R-:W-:Y:S01]  /*1d9b40*/  IADD3.X R84, P0, PT, R137, R172, RZ, P0, !PT ;  /* 0x000000ac89547210 */ /* 0x000fe2000071e4ff */
[----:B------:R-:W-:Y:S01]  /*1d9b50*/  IMAD.WIDE.U32.X R40, R164, R31, R88, P1 ;  /* 0x0000001fa4287225 */ /* 0x000fe200008e0458 */
[----:B------:R-:W-:-:S03]  /*1d9b60*/  IADD3.X R39, P4, PT, R39, R112, RZ, P4, !PT ;  /* 0x0000007027277210 */ /* 0x000fc6000279e4ff */
        /* <DEDUP_REMOVED lines=9> */
[----:B------:R-:W-:Y:S02]  /*1d9c00*/  IMAD.IADD R132, R173, 0x1, R132 ;  /* 0x00000001ad847824 */ /* 0x000fe400078e0284 */
[----:B------:R-:W-:Y:S01]  /*1d9c10*/  IMAD.X R173, RZ, RZ, RZ, P1 ;  /* 0x000000ffffad7224 */ /* 0x000fe200008e06ff */
[----:B------:R-:W-:Y:S01]  /*1d9c20*/  IADD3 R89, P1, PT, R184, R183, RZ ;  /* 0x000000b7b8597210 */ /* 0x000fe20007f3e0ff */
[----:B------:R-:W-:Y:S02]  /*1d9c30*/  IMAD.MOV.U32 R172, RZ, RZ, R185 ;  /* 0x000000ffffac7224 */ /* 0x000fe400078e00b9 */
[----:B------:R-:W-:-:S04]  /*1d9c40*/  IMAD.WIDE.U32 R102, R177, R36, R102 ;  /* 0x00000024b1667225 */ /* 0x000fc800078e0066 */
[----:B------:R-:W-:Y:S01]  /*1d9c50*/  IMAD.WIDE.U32.X R172, R199, R31, R172, P1 ;  /* 0x0000001fc7ac7225 */ /* 0x000fe200008e04ac */
[----:B------:R-:W-:Y:S02]  /*1d9c60*/  IADD3 RZ, P1, PT, R170, R90, RZ ;  /* 0x0000005aaaff7210 */ /* 0x000fe40007f3e0ff */
[----:B------:R-:W-:Y:S01]  /*1d9c70*/  IADD3.X R31, P5, PT, RZ, RZ, RZ, P5, !PT ;  /* 0x000000ffff1f7210 */ /* 0x000fe20002fbe4ff */
[----:B------:R-:W-:Y:S01]  /*1d9c80*/  IMAD.IADD R96, R103, 0x1, R96 ;  /* 0x0000000167607824 */ /* 0x000fe200078e0260 */
[----:B------:R-:W-:Y:S01]  /*1d9c90*/  IADD3.X RZ, P1, PT, R171, R85, RZ, P1, !PT ;  /* 0x00000055abff7210 */ /* 0x000fe20000f3e4ff */
[----:B------:R-:W-:Y:S01]  /*1d9ca0*/  IMAD.WIDE.U32 R180, R228, R32, R180 ;  /* 0x00000020e4b47225 */ /* 0x000fe200078e00b4 */
[----:B------:R-:W-:Y:S02]  /*1d9cb0*/  IADD3.X R85, P0, PT, R87, R132, RZ, P0, !PT ;  /* 0x0000008457557210 */ /* 0x000fe4000071e4ff */
[----:B------:R-:W-:Y:S01]  /*1d9cc0*/  IADD3.X R31, P1, PT, R31, R108, RZ, P1, !PT ;  /* 0x0000006c1f1f7210 */ /* 0x000fe20000f3e4ff */
[----:B------:R-:W-:Y:S01]  /*1d9cd0*/  IMAD.WIDE.U32 R112, R83, 0x6ca1493b, RZ ;  /* 0x6ca1493b53707825 */ /* 0x000fe200078e00ff */
[----:B------:R-:W-:-:S02]  /*1d9ce0*/  IADD3.X R234, P4, PT, R39, R102, RZ, P4, !PT ;  /* 0x0000006627ea7210 */ /* 0x000fc4000279e4ff */
[----:B------:R-:W-:Y:S01]  /*1d9cf0*/  IADD3.X R87, P0, PT, RZ, RZ, RZ, P0, !PT ;  /* 0x000000ffff577210 */ /* 0x000fe2000071e4ff */
[----:B------:R-:W-:Y:S01]  /*1d9d00*/  IMAD.IADD R90, R181, 0x1, R174 ;  /* 0x00000001b55a7824 */ /* 0x000fe200078e02ae */
[----:B------:R-:W-:Y:S01]  /*1d9d10*/  IADD3.X R39, PT, PT, R109, RZ, RZ, P1, P5 ;  /* 0x000000ff6d277210 */ /* 0x000fe20000fea4ff */
[----:B------:R-:W-:Y:S01]  /*1d9d20*/  IMAD.WIDE.U32 R200, R188, 0x30000000, R200 ;  /* 0x30000000bcc87825 */ /* 0x000fe200078e00c8 */
[----:B------:R-:W-:Y:S02]  /*1d9d30*/  IADD3.X R235, P4, PT, R95, R96, RZ, P4, !PT ;  /* 0x000000605feb7210 */ /* 0x000fe4000279e4ff */
[----:B------:R-:W-:Y:S01]  /*1d9d40*/  IADD3 RZ, P5, PT, R84, R166, RZ ;  /* 0x000000a654ff7210 */ /* 0x000fe20007fbe0ff */
[----:B------:R-:W-:Y:S01]  /*1d9d50*/  IMAD.WIDE.U32 R166, R83, 0x17c510ea, RZ ;  /* 0x17c510ea53a67825 */ /* 0x000fe200078e00ff */
[----:B------:R-:W-:Y:S02]  /*1d9d60*/  IADD3.X R100, P2, PT, R123, R180, RZ, P2, !PT ;  /* 0x000000b47b647210 */ /* 0x000fe4000175e4ff */
[----:B------:R-:W-:Y:S01]  /*1d9d70*/  IADD3.X R99, P4, PT, RZ, RZ, RZ, P4, !PT ;  /* 0x000000ffff637210 */ /* 0x000fe2000279e4ff */
[----:B------:R-:W-:Y:S01]  /*1d9d80*/  IMAD.X R123, RZ, RZ, RZ, P0 ;  /* 0x000000ffff7b7224 */ /* 0x000fe200000e06ff */
[----:B------:R-:W-:Y:S01]  /*1d9d90*/  IADD3.X RZ, P5, PT, R85, R101, RZ, P5, !PT ;  /* 0x0000006555ff7210 */ /* 0x000fe20002fbe4ff */
[----:B------:R-:W-:Y:S01]  /*1d9da0*/  IMAD.WIDE.U32 R112, P0, R82, -0x39c4fa40, R112 ;  /* 0xc63b05c052707825 */ /* 0x000fe20007800070 */
[----:B------:R-:W-:-:S02]  /*1d9db0*/  IADD3 RZ, P1, PT, R234, R116, RZ ;  /* 0x00000074eaff7210 */ /* 0x000fc40007f3e0ff */
[----:B------:R-:W-:Y:S01]  /*1d9dc0*/  IADD3.X R101, P5, PT, R87, R162, RZ, P5, !PT ;  /* 0x000000a257657210 */ /* 0x000fe20002fbe4ff */
[----:B------:R-:W-:Y:S01]  /*1d9dd0*/  IMAD.WIDE.U32 R180, R82, 0x6ca1493b, RZ ;  /* 0x6ca1493b52b47825 */ /* 0x000fe200078e00ff */
[----:B------:R-:W-:Y:S02]  /*1d9de0*/  IADD3.X RZ, P1, PT, R235, R93, RZ, P1, !PT ;  /* 0x0000005debff7210 */ /* 0x000fe40000f3e4ff */
[----:B------:R-:W-:Y:S01]  /*1d9df0*/  IADD3.X R96, P5, PT, R123, R163, RZ, P5, !PT ;  /* 0x000000a37b607210 */ /* 0x000fe20002fbe4ff */
[----:B------:R-:W-:Y:S01]  /*1d9e00*/  IMAD.X R95, RZ, RZ, RZ, P4 ;  /* 0x000000ffff5f7224 */ /* 0x000fe200020e06ff */
[----:B------:R-:W-:Y:S01]  /*1d9e10*/  IADD3 R87, P4, PT, R112, R181, RZ ;  /* 0x000000b570577210 */ /* 0x000fe20007f9e0ff */
[----:B------:R-:W-:Y:S01]  /*1d9e20*/  IMAD.X R175, RZ, RZ, RZ, P0 ;  /* 0x000000ffffaf7224 */ /* 0x000fe200000e06ff */
[----:B------:R-:W-:Y:S01]  /*1d9e30*/  IADD3.X R99, P1, PT, R99, R118, RZ, P1, !PT ;  /* 0x0000007663637210 */ /* 0x000fe20000f3e4ff */
[----:B------:R-:W-:Y:S01]  /*1d9e40*/  IMAD.MOV.U32 R174, RZ, RZ, R113 ;  /* 0x000000ffffae7224 */ /* 0x000fe200078e0071 */
[----:B------:R-:W-:Y:S01]  /*1d9e50*/  IADD3 R186, PT, PT, R201, R186, RZ ;  /* 0x000000bac9ba7210 */ /* 0x000fe20007ffe0ff */
[----:B------:R-:W-:Y:S01]  /*1d9e60*/  IMAD.WIDE.U32 R162, R82, 0x17c510ea, RZ ;  /* 0x17c510ea52a27825 */ /* 0x000fe200078e00ff */
[----:B------:R-:W-:-:S03]  /*1d9e70*/  IADD3.X R93, P1, PT, R95, R119, RZ, P1, !PT ;  /* 0x000000775f5d7210 */ /* 0x000fc60000f3e4ff */
[----:B------:R-:W-:-:S04]  /*1d9e80*/  IMAD.WIDE.U32.X R174, R83, -0x39c4fa40, R174, P4 ;  /* 0xc63b05c053ae7825 */ /* 0x000fc800020e04ae */
[----:B------:R-:W-:-:S04]  /*1d9e90*/  IMAD.WIDE.U32 R166, P4, R82, 0x1ae3a46, R166 ;  /* 0x01ae3a4652a67825 */ /* 0x000fc800078800a6 */
[----:B------:R-:W-:Y:S01]  /*1d9ea0*/  IMAD.WIDE.U32 R236, R210, R36, R170 ;  /* 0x00000024d2ec7225 */ /* 0x000fe200078e00aa */
[----:B------:R-:W-:-:S03]  /*1d9eb0*/  MOV R170, R167 ;  /* 0x000000a700aa7202 */ /* 0x000fc60000000f00 */
[----:B------:R-:W-:Y:S01]  /*1d9ec0*/  IMAD.X R171, RZ, RZ, RZ, P4 ;  /* 0x000000ffffab7224 */ /* 0x000fe200020e06ff */
[----:B------:R-:W-:Y:S01]  /*1d9ed0*/  IADD3 R36, P4, PT, R166, R163, RZ ;  /* 0x000000a3a6247210 */ /* 0x000fe20007f9e0ff */
[----:B------:R-:W-:-:S04]  /*1d9ee0*/  IMAD.WIDE.U32 R102, R200, -0x1, RZ ;  /* 0xffffffffc8667825 */ /* 0x000fc800078e00ff */
[----:B------:R-:W-:-:S04]  /*1d9ef0*/  IMAD.WIDE.U32 R234, R226, R34, R234 ;  /* 0x00000022e2ea7225 */ /* 0x000fc800078e00ea */
[----:B------:R-:W-:Y:S01]  /*1d9f00*/  IMAD.WIDE.U32.X R170, R83, 0x1ae3a46, R170, P4 ;  /* 0x01ae3a4653aa7825 */ /* 0x000fe200020e04aa */
[----:B------:R-:W-:Y:S02]  /*1d9f10*/  IADD3.X R118, P5, PT, R101, R234, RZ, P5, !PT ;  /* 0x000000ea65767210 */ /* 0x000fe40002fbe4ff */
[----:B------:R-:W-:Y:S01]  /*1d9f20*/  IADD3.X R101, P2, PT, R190, R90, RZ, P2, !PT ;  /* 0x0000005abe657210 */ /* 0x000fe2000175e4ff */
[----:B------:R-:W-:Y:S02]  /*1d9f30*/  IMAD.IADD R83, R235, 0x1, R120 ;  /* 0x00000001eb537824 */ /* 0x000fe400078e0278 */
[----:B------:R-:W-:-:S03]  /*1d9f40*/  IMAD.WIDE.U32 R108, R102, 0x1, RZ ;  /* 0x00000001666c7825 */ /* 0x000fc600078e00ff */
[----:B------:R-:W-:Y:S01]  /*1d9f50*/  IADD3.X R119, P5, PT, R96, R83, RZ, P5, !PT ;  /* 0x0000005360777210 */ /* 0x000fe20002fbe4ff */
[----:B------:R-:W-:Y:S01]  /*1d9f60*/  IMAD.WIDE.U32 R244, R188, 0xf5138f, RZ ;  /* 0x00f5138fbcf47825 */ /* 0x000fe200078e00ff */
[----:B------:R-:W-:Y:S02]  /*1d9f70*/  IADD3 RZ, P0, PT, R200, R108, RZ ;  /* 0x0000006cc8ff7210 */ /* 0x000fe40007f1e0ff */
[----:B------:R-:W-:Y:S01]  /*1d9f80*/  IADD3.X R83, P4, PT, RZ, RZ, RZ, P2, !PT ;  /* 0x000000ffff537210 */ /* 0x000fe2000179e4ff */
[----:B------:R-:W-:Y:S01]  /*1d9f90*/  IMAD.IADD R108, R237, 0x1, R92 ;  /* 0x00000001ed6c7824 */ /* 0x000fe200078e025c */
[----:B------:R-:W-:Y:S01]  /*1d9fa0*/  IADD3.X R92, P2, PT, R99, R236, RZ, P1, !PT ;  /* 0x000000ec635c7210 */ /* 0x000fe20000f5e4ff */
[----:B------:R-:W-:Y:S01]  /*1d9fb0*/  IMAD.WIDE.U32 R240, R133, 0x6ca1493b, RZ ;  /* 0x6ca1493b85f07825 */ /* 0x000fe200078e00ff */
[----:B------:R-:W-:Y:S02]  /*1d9fc0*/  IADD3.X R95, P5, PT, RZ, RZ, RZ, P5, !PT ;  /* 0x000000ffff5f7210 */ /* 0x000fe40002fbe4ff */
[----:B------:R-:W-:Y:S01]  /*1d9fd0*/  IADD3 RZ, P1, PT, R100, R180, RZ ;  /* 0x000000b464ff7210 */ /* 0x000fe20007f3e0ff */
[----:B------:R-:W-:Y:S01]  /*1d9fe0*/  IMAD.X R90, RZ, RZ, RZ, P4 ;  /* 0x000000ffff5a7224 */ /* 0x000fe200020e06ff */
[----:B------:R-:W-:Y:S01]  /*1d9ff0*/  IADD3.X R93, P4, PT, R93, R108, RZ, P2, !PT ;  /* 0x0000006c5d5d7210 */ /* 0x000fe2000179e4ff */
[----:B------:R-:W-:Y:S01]  /*1da000*/  IMAD.X R96, RZ, RZ, RZ, P5 ;  /* 0x000000ffff607224 */ /* 0x000fe200028e06ff */
[----:B------:R-:W-:Y:S01]  /*1da010*/  IADD3 RZ, P2, PT, R92, R106, RZ ;  /* 0x0000006a5cff7210 */ /* 0x000fe20007f5e0ff */
[----:B------:R-:W-:Y:S01]  /*1da020*/  IMAD.WIDE.U32 R246, P5, R188, 0x1a22d9f3, R246 ;  /* 0x1a22d9f3bcf67825 */ /* 0x000fe200078a00f6 */
[----:B------:R-:W-:-:S02]  /*1da030*/  IADD3.X R108, P4, PT, RZ, RZ, RZ, P4, !PT ;  /* 0x000000ffff6c7210 */ /* 0x000fc4000279e4ff */
[----:B------:R-:W-:Y:S01]  /*1da040*/  IADD3.X RZ, P2, PT, R93, R91, RZ, P2, !PT ;  /* 0x0000005b5dff7210 */ /* 0x000fe2000175e4ff */
[----:B------:R-:W-:Y:S01]  /*1da050*/  IMAD R200, R200, -0x7af74001, -R186 ;  /* 0x8508bfffc8c87824 */ /* 0x000fe200078e0aba */
[----:B------:R-:W-:Y:S01]  /*1da060*/  IADD3.X RZ, P1, PT, R101, R87, RZ, P1, !PT ;  /* 0x0000005765ff7210 */ /* 0x000fe20000f3e4ff */
[----:B------:R-:W-:Y:S01]  /*1da070*/  IMAD.X R106, RZ, RZ, RZ, P4 ;  /* 0x000000ffff6a7224 */ /* 0x000fe200020e06ff */
[----:B------:R-:W-:Y:S01]  /*1da080*/  IADD3 R99, P4, PT, R246, R245, RZ ;  /* 0x000000f5f6637210 */ /* 0x000fe20007f9e0ff */
[----:B------:R-:W-:Y:S01]  /*1da090*/  IMAD.WIDE.U32 R234, R133, 0x17c510ea, RZ ;  /* 0x17c510ea85ea7825 */ /* 0x000fe200078e00ff */
[----:B------:R-:W-:Y:S02]  /*1da0a0*/  IADD3 R103, PT, PT, R103, R200, RZ ;  /* 0x000000c867677210 */ /* 0x000fe40007ffe0ff */
[----:B------:R-:W-:Y:S01]  /*1da0b0*/  IADD3.X R108, P2, PT, R108, R114, RZ, P2, !PT ;  /* 0x000000726c6c7210 */ /* 0x000fe2000175e4ff */
[----:B------:R-:W-:Y:S01]  /*1da0c0*/  IMAD.X R243, RZ, RZ, RZ, P5 ;  /* 0x000000fffff37224 */ /* 0x000fe200028e06ff */
[----:B------:R-:W-:Y:S01]  /*1da0d0*/  IADD3.X R83, P1, PT, R83, R174, RZ, P1, !PT ;  /* 0x000000ae53537210 */ /* 0x000fe20000f3e4ff */
[----:B------:R-:W-:Y:S01]  /*1da0e0*/  IMAD.WIDE.U32 R240, P5, R188, -0x39c4fa40, R240 ;  /* 0xc63b05c0bcf07825 */ /* 0x000fe200078a00f0 */
[----:B------:R-:W-:-:S02]  /*1da0f0*/  IADD3.X R106, P2, PT, R106, R115, RZ, P2, !PT ;  /* 0x000000736a6a7210 */ /* 0x000fc4000175e4ff */
[----:B------:R-:W-:Y:S01]  /*1da100*/  IADD3.X R174, P1, PT, R90, R175, RZ, P1, !PT ;  /* 0x000000af5aae7210 */ /* 0x000fe20000f3e4ff */
[----:B------:R-:W-:Y:S01]  /*1da110*/  IMAD.MOV.U32 R242, RZ, RZ, R247 ;  /* 0x000000fffff27224 */ /* 0x000fe200078e00f7 */
[----:B------:R-:W-:Y:S01]  /*1da120*/  IADD3.X R114, P2, PT, R108, R31, RZ, P2, !PT ;  /* 0x0000001f6c727210 */ /* 0x000fe2000175e4ff */
[----:B------:R-:W-:-:S03]  /*1da130*/  IMAD.WIDE.U32 R238, R188, 0x6ca1493b, RZ ;  /* 0x6ca1493bbcee7825 */ /* 0x000fc600078e00ff */
[----:B------:R-:W-:Y:S01]  /*1da140*/  IADD3.X R115, P2, PT, R106, R39, RZ, P2, !PT ;  /* 0x000000276a737210 */ /* 0x000fe2000175e4ff */
[----:B------:R-:W-:-:S03]  /*1da150*/  IMAD.WIDE.U32.X R242, R133, 0x1a22d9f3, R242, P4 ;  /* 0x1a22d9f385f27825 */ /* 0x000fc600020e04f2 */
[----:B------:R-:W-:Y:S01]  /*1da160*/  IADD3.X R31, P2, PT, RZ, RZ, RZ, P2, !PT ;  /* 0x000000ffff1f7210 */ /* 0x000fe2000175e4ff */
        /* <DEDUP_REMOVED lines=14> */
[----:B------:R-:W-:Y:S01]  /*1da250*/  IMAD.WIDE.U32 R92, R177, R34, R92 ;  /* 0x00000022b15c7225 */ /* 0x000fe200078e005c */
[----:B------:R-:W-:-:S03]  /*1da260*/  IADD3.X RZ, P0, PT, R186, R109, RZ, P0, !PT ;  /* 0x0000006dbaff7210 */ /* 0x000fc6000071e4ff */
[----:B------:R-:W-:Y:S01]  /*1da270*/  IMAD.X R109, RZ, RZ, RZ, P5 ;  /* 0x000000ffff6d7224 */ /* 0x000fe200028e06ff */
[----:B------:R-:W-:Y:S01]  /*1da280*/  IADD3 RZ, P5, PT, R118, R158, RZ ;  /* 0x0000009e76ff7210 */ /* 0x000fe20007fbe0ff */
[----:B------:R-:W-:Y:S01]  /*1da290*/  IMAD.WIDE.U32 R110, R188, -0x45f6b800, R110 ;  /* 0xba094800bc6e7825 */ /* 0x000fe200078e006e */
[----:B------:R-:W-:Y:S02]  /*1da2a0*/  IADD3 R87, PT, PT, R93, R130, RZ ;  /* 0x000000825d577210 */ /* 0x000fe40007ffe0ff */
[----:B------:R-:W-:Y:S01]  /*1da2b0*/  IADD3.X RZ, P5, PT, R119, R121, RZ, P5, !PT ;  /* 0x0000007977ff7210 */ /* 0x000fe20002fbe4ff */
[----:B------:R-:W-:Y:S01]  /*1da2c0*/  IMAD.WIDE.U32.X R108, R103, -0x7af74000, R108, P4 ;  /* 0x8508c000676c7825 */ /* 0x000fe200020e046c */
[----:B------:R-:W-:Y:S02]  /*1da2d0*/  IADD3 RZ, P4, PT, R114, R126, RZ ;  /* 0x0000007e72ff7210 */ /* 0x000fe40007f9e0ff */
[----:B------:R-:W-:Y:S01]  /*1da2e0*/  IADD3.X R95, P5, PT, R95, R156, RZ, P5, !PT ;  /* 0x0000009c5f5f7210 */ /* 0x000fe20002fbe4ff */
[----:B------:R-:W-:Y:S01]  /*1da2f0*/  IMAD.IADD R136, R111, 0x1, R136 ;  /* 0x000000016f887824 */ /* 0x000fe200078e0288 */
[----:B------:R-:W-:Y:S01]  /*1da300*/  IADD3.X RZ, P4, PT, R115, R97, RZ, P4, !PT ;  /* 0x0000006173ff7210 */ /* 0x000fe2000279e4ff */
[----:B------:R-:W-:Y:S01]  /*1da310*/  IMAD.WIDE.U32 R90, R102, 0x30000000, RZ ;  /* 0x30000000665a7825 */ /* 0x000fe200078e00ff */
[----:B------:R-:W-:-:S02]  /*1da320*/  IADD3.X R156, P5, PT, R96, R157, RZ, P5, !PT ;  /* 0x0000009d609c7210 */ /* 0x000fc40002fbe4ff */
[----:B------:R-:W-:Y:S01]  /*1da330*/  IADD3.X R111, P0, PT, RZ, R108, RZ, P0, !PT ;  /* 0x0000006cff6f7210 */ /* 0x000fe2000071e4ff */
[----:B------:R-:W-:Y:S01]  /*1da340*/  IMAD.WIDE.U32 R100, R82, 0x6ca1493b, R100 ;  /* 0x6ca1493b52647825 */ /* 0x000fe200078e0064 */
[----:B------:R-:W-:Y:S02]  /*1da350*/  IADD3.X R96, P5, PT, R95, R92, RZ, P5, !PT ;  /* 0x0000005c5f607210 */ /* 0x000fe40002fbe4ff */
[----:B------:R-:W-:Y:S01]  /*1da360*/  IADD3.X R31, P4, PT, R31, R178, RZ, P4, !PT ;  /* 0x000000b21f1f7210 */ /* 0x000fe2000279e4ff */
[----:B------:R-:W-:Y:S01]  /*1da370*/  IMAD.WIDE.U32 R92, R103, 0x30000000, RZ ;  /* 0x30000000675c7825 */ /* 0x000fe200078e00ff */
[----:B------:R-:W-:Y:S02]  /*1da380*/  IADD3.X R97, P5, PT, R156, R87, RZ, P5, !PT ;  /* 0x000000579c617210 */ /* 0x000fe40002fbe4ff */
[----:B------:R-:W-:Y:S01]  /*1da390*/  IADD3.X R108, P0, PT, RZ, R109, RZ, P0, !PT ;  /* 0x0000006dff6c7210 */ /* 0x000fe2000071e4ff */
[----:B------:R-:W-:Y:S01]  /*1da3a0*/  IMAD.IADD R39, R101, 0x1, R112 ;  /* 0x0000000165277824 */ /* 0x000fe200078e0270 */
[----:B------:R-:W-:Y:S01]  /*1da3b0*/  IADD3.X R178, PT, PT, R179, RZ, RZ, P4, P2 ;  /* 0x000000ffb3b27210 */ /* 0x000fe200027e44ff */
[----:B------:R-:W-:Y:S01]  /*1da3c0*/  IMAD.WIDE.U32 R92, P2, R102, 0x170b5d44, R92 ;  /* 0x170b5d44665c7825 */ /* 0x000fe2000784005c */
[----:B------:R-:W-:-:S02]  /*1da3d0*/  IADD3.X R125, P5, PT, RZ, RZ, RZ, P5, !PT ;  /* 0x000000ffff7d7210 */ /* 0x000fc40002fbe4ff */
[----:B------:R-:W-:Y:S01]  /*1da3e0*/  IADD3.X R110, P0, PT, R111, R110, RZ, P0, !PT ;  /* 0x0000006e6f6e7210 */ /* 0x000fe2000071e4ff */
[----:B------:R-:W-:Y:S01]  /*1da3f0*/  IMAD.X R109, RZ, RZ, RZ, P2 ;  /* 0x000000ffff6d7224 */ /* 0x000fe200010e06ff */
[----:B------:R-:W-:Y:S01]  /*1da400*/  IADD3 RZ, P4, PT, R96, R152, RZ ;  /* 0x0000009860ff7210 */ /* 0x000fe20007f9e0ff */
[----:B------:R-:W-:Y:S01]  /*1da410*/  IMAD.X R87, RZ, RZ, RZ, P5 ;  /* 0x000000ffff577224 */ /* 0x000fe200028e06ff */
[----:B------:R-:W-:Y:S01]  /*1da420*/  IADD3 R127, P5, PT, R92, R91, RZ ;  /* 0x0000005b5c7f7210 */ /* 0x000fe20007fbe0ff */
[----:B------:R-:W-:Y:S01]  /*1da430*/  IMAD.WIDE.U32 R114, R210, R34, R114 ;  /* 0x00000022d2727225 */ /* 0x000fe200078e0072 */
[----:B------:R-:W-:Y:S02]  /*1da440*/  IADD3.X R111, P0, PT, R108, R136, RZ, P0, !PT ;  /* 0x000000886c6f7210 */ /* 0x000fe4000071e4ff */
[----:B------:R-:W-:Y:S01]  /*1da450*/  IADD3 RZ, P2, PT, R110, R90, RZ ;  /* 0x0000005a6eff7210 */ /* 0x000fe20007f5e0ff */
[----:B------:R-:W-:Y:S01]  /*1da460*/  IMAD.MOV.U32 R108, RZ, RZ, R93 ;  /* 0x000000ffff6c7224 */ /* 0x000fe200078e005d */
[----:B------:R-:W-:Y:S01]  /*1da470*/  IADD3.X R100, P3, PT, R104, R100, RZ, P3, !PT ;  /* 0x0000006468647210 */ /* 0x000fe20001f7e4ff */
[----:B------:R-:W-:Y:S01]  /*1da480*/  IMAD.WIDE.U32 R120, R103, 0xf5138f, RZ ;  /* 0x00f5138f67787825 */ /* 0x000fe200078e00ff */
[----:B------:R-:W-:-:S02]  /*1da490*/  IADD3.X RZ, P4, PT, R97, R105, RZ, P4, !PT ;  /* 0x0000006961ff7210 */ /* 0x000fc4000279e4ff */
[----:B------:R-:W-:Y:S01]  /*1da4a0*/  IADD3.X R101, P3, PT, R122, R39, RZ, P3, !PT ;  /* 0x000000277a657210 */ /* 0x000fe20001f7e4ff */
[----:B------:R-:W-:Y:S01]  /*1da4b0*/  IMAD.WIDE.U32.X R90, R103, 0x170b5d44, R108, P5 ;  /* 0x170b5d44675a7825 */ /* 0x000fe200028e046c */
[----:B------:R-:W-:Y:S02]  /*1da4c0*/  IADD3.X R95, P5, PT, RZ, RZ, RZ, P0, !PT ;  /* 0x000000ffff5f7210 */ /* 0x000fe400007be4ff */
[----:B------:R-:W-:Y:S01]  /*1da4d0*/  IADD3.X R125, P4, PT, R125, R150, RZ, P4, !PT ;  /* 0x000000967d7d7210 */ /* 0x000fe2000279e4ff */
[----:B------:R-:W-:Y:S01]  /*1da4e0*/  IMAD.WIDE.U32 R104, R103, -0x45f6b800, RZ ;  /* 0xba09480067687825 */ /* 0x000fe200078e00ff */
[----:B------:R-:W-:Y:S02]  /*1da4f0*/  IADD3.X RZ, P2, PT, R111, R127, RZ, P2, !PT ;  /* 0x0000007f6fff7210 */ /* 0x000fe4000175e4ff */
[----:B------:R-:W-:Y:S01]  /*1da500*/  IADD3.X R150, P4, PT, R87, R151, RZ, P4, !PT ;  /* 0x0000009757967210 */ /* 0x000fe2000279e4ff */
[----:B------:R-:W-:Y:S01]  /*1da510*/  IMAD.X R139, RZ, RZ, RZ, P5 ;  /* 0x000000ffff8b7224 */ /* 0x000fe200028e06ff */
[----:B------:R-:W-:Y:S01]  /*1da520*/  IADD3.X R95, P2, PT, R95, R90, RZ, P2, !PT ;  /* 0x0000005a5f5f7210 */ /* 0x000fe2000175e4ff */
[----:B------:R-:W-:Y:S01]  /*1da530*/  IMAD.WIDE.U32 R108, P5, R102, 0x1ef3622f, R104 ;  /* 0x1ef3622f666c7825 */ /* 0x000fe200078a0068 */
[----:B------:R-:W-:-:S02]  /*1da540*/  IADD3 RZ, P0, PT, R100, R244, RZ ;  /* 0x000000f464ff7210 */ /* 0x000fc40007f1e0ff */
[----:B------:R-:W-:Y:S01]  /*1da550*/  IADD3.X R87, P3, PT, RZ, RZ, RZ, P3, !PT ;  /* 0x000000ffff577210 */ /* 0x000fe20001f7e4ff */
[----:B------:R-:W-:Y:S01]  /*1da560*/  IMAD.WIDE.U32 R104, R102, -0x45f6b800, RZ ;  /* 0xba09480066687825 */ /* 0x000fe200078e00ff */
[----:B------:R-:W-:Y:S02]  /*1da570*/  MOV R122, R109 ;  /* 0x0000006d007a7202 */ /* 0x000fe40000000f00 */
[----:B------:R-:W-:Y:S01]  /*1da580*/  IADD3.X RZ, P0, PT, R101, R99, RZ, P0, !PT ;  /* 0x0000006365ff7210 */ /* 0x000fe2000071e4ff */
[----:B------:R-:W-:Y:S01]  /*1da590*/  IMAD.X R123, RZ, RZ, RZ, P5 ;  /* 0x000000ffff7b7224 */ /* 0x000fe200028e06ff */
[----:B------:R-:W-:Y:S01]  /*1da5a0*/  IADD3 R34, P5, PT, R108, R105, RZ ;  /* 0x000000696c227210 */ /* 0x000fe20007fbe0ff */
[----:B------:R-:W-:Y:S01]  /*1da5b0*/  IMAD.IADD R105, R115, 0x1, R124 ;  /* 0x0000000173697824 */ /* 0x000fe200078e027c */
[----:B------:R-:W-:Y:S01]  /*1da5c0*/  IADD3.X R124, P4, PT, R125, R114, RZ, P4, !PT ;  /* 0x000000727d7c7210 */ /* 0x000fe2000279e4ff */
[----:B------:R-:W-:-:S03]  /*1da5d0*/  IMAD.WIDE.U32 R114, R102, 0xf5138f, RZ ;  /* 0x00f5138f66727825 */ /* 0x000fc600078e00ff */
[----:B------:R-:W-:Y:S01]  /*1da5e0*/  IADD3.X R125, P4, PT, R150, R105, RZ, P4, !PT ;  /* 0x00000069967d7210 */ /* 0x000fe2000279e4ff */
[----:B------:R-:W-:Y:S01]  /*1da5f0*/  IMAD.WIDE.U32.X R122, R103, 0x1ef3622f, R122, P5 ;  /* 0x1ef3622f677a7825 */ /* 0x000fe200028e047a */
        /* <DEDUP_REMOVED lines=16> */
[----:B------:R-:W-:Y:S02]  /*1da700*/  IMAD.MOV.U32 R146, RZ, RZ, R133 ;  /* 0x000000ffff927224 */ /* 0x000fe400078e0085 */
[----:B------:R-:W-:Y:S01]  /*1da710*/  IMAD.WIDE.U32 R84, R229, R32, R84 ;  /* 0x00000020e5547225 */ /* 0x000fe200078e0054 */
[----:B------:R-:W-:-:S03]  /*1da720*/  IADD3.X R112, P4, PT, R115, R144, RZ, P4, !PT ;  /* 0x0000009073707210 */ /* 0x000fc6000279e4ff */
[----:B------:R-:W-:-:S04]  /*1da730*/  IMAD.WIDE.U32.X R146, R103, -0x39c4fa40, R146, P5 ;  /* 0xc63b05c067927825 */ /* 0x000fc800028e0492 */
[----:B------:R-:W-:-:S04]  /*1da740*/  IMAD.WIDE.U32 R150, P5, R102, 0x1ae3a46, R90 ;  /* 0x01ae3a4666967825 */ /* 0x000fc800078a005a */
[----:B------:R-:W-:Y:S01]  /*1da750*/  IMAD.WIDE.U32 R90, R102, 0x17c510ea, RZ ;  /* 0x17c510ea665a7825 */ /* 0x000fe200078e00ff */
[----:B------:R-:W-:-:S03]  /*1da760*/  IADD3.X R107, PT, PT, RZ, RZ, RZ, P5, !PT ;  /* 0x000000ffff6b7210 */ /* 0x000fc60002ffe4ff */
[----:B------:R-:W-:Y:S01]  /*1da770*/  IMAD.MOV.U32 R106, RZ, RZ, R151 ;  /* 0x000000ffff6a7224 */ /* 0x000fe200078e0097 */
[----:B------:R-:W-:Y:S01]  /*1da780*/  IADD3 R91, P5, PT, R150, R91, RZ ;  /* 0x0000005b965b7210 */ /* 0x000fe20007fbe0ff */
[----:B------:R-:W-:-:S04]  /*1da790*/  IMAD.WIDE.U32 R110, R102, 0x30000000, R110 ;  /* 0x30000000666e7825 */ /* 0x000fc800078e006e */
[----:B------:R-:W-:Y:S01]  /*1da7a0*/  IMAD.WIDE.U32.X R106, R103, 0x1ae3a46, R106, P5 ;  /* 0x01ae3a46676a7825 */ /* 0x000fe200028e046a */
[----:B------:R-:W-:Y:S02]  /*1da7b0*/  IADD3.X R145, P5, PT, R121, R145, RZ, P4, !PT ;  /* 0x0000009179917210 */ /* 0x000fe400027be4ff */
[----:B------:R-:W-:Y:S01]  /*1da7c0*/  IADD3.X R87, P4, PT, R87, R242, RZ, P0, !PT ;  /* 0x000000f257577210 */ /* 0x000fe2000079e4ff */
[----:B------:R-:W-:Y:S01]  /*1da7d0*/  IMAD.X R93, RZ, RZ, RZ, P3 ;  /* 0x000000ffff5d7224 */ /* 0x000fe200018e06ff */
[----:B------:R-:W-:Y:S01]  /*1da7e0*/  IADD3 RZ, P3, PT, R84, R222, RZ ;  /* 0x000000de54ff7210 */ /* 0x000fe20007f7e0ff */
[----:B------:R-:W-:Y:S02]  /*1da7f0*/  IMAD.IADD R85, R85, 0x1, R168 ;  /* 0x0000000155557824 */ /* 0x000fe400078e02a8 */
[----:B------:R-:W-:Y:S01]  /*1da800*/  IMAD.WIDE.U32 R100, R188, 0xf5138f, R100 ;  /* 0x00f5138fbc647825 */ /* 0x000fe200078e0064 */
[----:B------:R-:W-:Y:S02]  /*1da810*/  IADD3.X R242, P4, PT, R93, R243, RZ, P4, !PT ;  /* 0x000000f35df27210 */ /* 0x000fe4000279e4ff */
[----:B------:R-:W-:Y:S01]  /*1da820*/  IADD3.X RZ, P3, PT, R85, R129, RZ, P3, !PT ;  /* 0x0000008155ff7210 */ /* 0x000fe20001f7e4ff */
        /* <DEDUP_REMOVED lines=9> */
[----:B------:R-:W-:Y:S01]  /*1da8c0*/  IMAD.WIDE.U32 R84, R228, R30, R84 ;  /* 0x0000001ee4547225 */ /* 0x000fe200078e0054 */
[----:B------:R-:W-:Y:S02]  /*1da8d0*/  IADD3.X RZ, P5, PT, R93, R117, RZ, P5, !PT ;  /* 0x000000755dff7210 */ /* 0x000fe40002fbe4ff */
[----:B------:R-:W-:Y:S01]  /*1da8e0*/  IADD3.X R31, P0, PT, RZ, RZ, RZ, P0, !PT ;  /* 0x000000ffff1f7210 */ /* 0x000fe2000071e4ff */
[----:B------:R-:W-:Y:S01]  /*1da8f0*/  IMAD.IADD R95, R129, 0x1, R95 ;  /* 0x00000001815f7824 */ /* 0x000fe200078e025f */
[----:B------:R-:W-:Y:S01]  /*1da900*/  IADD3.X R117, P2, PT, RZ, RZ, RZ, P2, !PT ;  /* 0x000000ffff757210 */ /* 0x000fe2000175e4ff */
[----:B------:R-:W-:Y:S01]  /*1da910*/  IMAD.WIDE.U32 R138, R128, 0x1, RZ ;  /* 0x00000001808a7825 */ /* 0x000fe200078e00ff */
[----:B------:R-:W-:-:S02]  /*1da920*/  IADD3.X R31, P5, PT, R31, R232, RZ, P5, !PT ;  /* 0x000000e81f1f7210 */ /* 0x000fc40002fbe4ff */
[----:B------:R-:W-:Y:S01]  /*1da930*/  IADD3.X R84, P1, PT, R83, R84, RZ, P1, !PT ;  /* 0x0000005453547210 */ /* 0x000fe20000f3e4ff */
[----:B------:R-:W-:Y:S01]  /*1da940*/  IMAD.WIDE.U32 R144, R95, 0x1, RZ ;  /* 0x000000015f907825 */ /* 0x000fe200078e00ff */
[----:B------:R-:W-:Y:S02]  /*1da950*/  IADD3.X R232, PT, PT, R233, RZ, RZ, P5, P0 ;  /* 0x000000ffe9e87210 */ /* 0x000fe40002fe04ff */
[----:B------:R-:W-:Y:S01]  /*1da960*/  IADD3.X R83, P3, PT, RZ, R220, RZ, P3, !PT ;  /* 0x000000dcff537210 */ /* 0x000fe20001f7e4ff */
[----:B------:R-:W-:Y:S01]  /*1da970*/  IMAD.IADD R225, R85, 0x1, R224 ;  /* 0x0000000155e17824 */ /* 0x000fe200078e02e0 */
[----:B------:R-:W-:Y:S01]  /*1da980*/  IADD3 RZ, P0, PT, R100, R104, RZ ;  /* 0x0000006864ff7210 */ /* 0x000fe20007f1e0ff */
[----:B------:R-:W-:Y:S01]  /*1da990*/  IMAD.X R121, RZ, RZ, RZ, P2 ;  /* 0x000000ffff797224 */ /* 0x000fe200010e06ff */
[----:B------:R-:W-:Y:S01]  /*1da9a0*/  IADD3 RZ, P2, PT, R110, R138, RZ ;  /* 0x0000008a6eff7210 */ /* 0x000fe20007f5e0ff */
[----:B------:R-:W-:Y:S01]  /*1da9b0*/  IMAD.WIDE.U32 R118, R230, R32, R118 ;  /* 0x00000020e6767225 */ /* 0x000fe200078e0076 */
[----:B------:R-:W-:-:S02]  /*1da9c0*/  IADD3.X R85, P1, PT, R174, R225, RZ, P1, !PT ;  /* 0x000000e1ae557210 */ /* 0x000fc40000f3e4ff */
[----:B------:R-:W-:Y:S01]  /*1da9d0*/  IADD3.X R220, P3, PT, RZ, R221, RZ, P3, !PT ;  /* 0x000000ddffdc7210 */ /* 0x000fe20001f7e4ff */
[----:B------:R-:W-:Y:S01]  /*1da9e0*/  IMAD.WIDE.U32 R144, P5, R128, -0x7af74000, R144 ;  /* 0x8508c00080907825 */ /* 0x000fe200078a0090 */
[----:B------:R-:W-:Y:S02]  /*1da9f0*/  IADD3.X R103, P1, PT, RZ, RZ, RZ, P1, !PT ;  /* 0x000000ffff677210 */ /* 0x000fe40000f3e4ff */
[----:B------:R-:W-:Y:S01]  /*1daa00*/  IADD3.X R138, P3, PT, R83, R118, RZ, P3, !PT ;  /* 0x00000076538a7210 */ /* 0x000fe20001f7e4ff */
[----:B------:R-:W-:Y:S01]  /*1daa10*/  IMAD.WIDE.U32 R110, R95, 0x30000000, RZ ;  /* 0x300000005f6e7825 */ /* 0x000fe200078e00ff */
[----:B------:R-:W-:-:S03]  /*1daa20*/  IADD3.X RZ, P0, PT, R101, R34, RZ, P0, !PT ;  /* 0x0000002265ff7210 */ /* 0x000fc6000071e4ff */
[----:B------:R-:W-:Y:S01]  /*1daa30*/  IMAD.IADD R161, R119, 0x1, R160 ;  /* 0x0000000177a17824 */ /* 0x000fe200078e02a0 */
[----:B------:R-:W-:Y:S01]  /*1daa40*/  IADD3.X R119, PT, PT, RZ, RZ, RZ, P5, !PT ;  /* 0x000000ffff777210 */ /* 0x000fe20002ffe4ff */
        /* <DEDUP_REMOVED lines=8> */
[----:B------:R-:W-:Y:S01]  /*1daad0*/  IMAD.WIDE.U32 R152, R95, -0x45f6b800, RZ ;  /* 0xba0948005f987825 */ /* 0x000fe200078e00ff */
[----:B------:R-:W-:Y:S02]  /*1daae0*/  IADD3.X R139, P3, PT, R220, R161, RZ, P3, !PT ;  /* 0x000000a1dc8b7210 */ /* 0x000fe40001f7e4ff */
[----:B------:R-:W-:Y:S01]  /*1daaf0*/  IADD3.X RZ, P2, PT, R99, R112, RZ, P2, !PT ;  /* 0x0000007063ff7210 */ /* 0x000fe2000175e4ff */
[----:B------:R-:W-:Y:S01]  /*1dab00*/  IMAD.MOV.U32 R118, RZ, RZ, R145 ;  /* 0x000000ffff767224 */ /* 0x000fe200078e0091 */
[----:B------:R-:W-:Y:S01]  /*1dab10*/  IADD3.X R34, P3, PT, RZ, RZ, RZ, P3, !PT ;  /* 0x000000ffff227210 */ /* 0x000fe20001f7e4ff */
[----:B------:R-:W-:-:S02]  /*1dab20*/  IMAD.MOV.U32 R156, RZ, RZ, R111 ;  /* 0x000000ffff9c7224 */ /* 0x000fc400078e006f */
[----:B------:R-:W-:Y:S01]  /*1dab30*/  IMAD.WIDE.U32.X R118, R95, -0x7af74000, R118, P1 ;  /* 0x8508c0005f767825 */ /* 0x000fe200008e0476 */
[----:B------:R-:W-:-:S03]  /*1dab40*/  IADD3 RZ, P1, PT, R84, R162, RZ ;  /* 0x000000a254ff7210 */ /* 0x000fc60007f3e0ff */
[----:B------:R-:W-:Y:S01]  /*1dab50*/  IMAD.WIDE.U32.X R156, R95, 0x170b5d44, R156, P5 ;  /* 0x170b5d445f9c7825 */ /* 0x000fe200028e049c */
[----:B------:R-:W-:-:S03]  /*1dab60*/  IADD3.X RZ, P1, PT, R85, R36, RZ, P1, !PT ;  /* 0x0000002455ff7210 */ /* 0x000fc60000f3e4ff */
[----:B------:R-:W-:Y:S01]  /*1dab70*/  IMAD.WIDE.U32 R152, P5, R128, 0x1ef3622f, R152 ;  /* 0x1ef3622f80987825 */ /* 0x000fe200078a0098 */
[----:B------:R-:W-:-:S03]  /*1dab80*/  IADD3.X R103, P1, PT, R103, R170, RZ, P1, !PT ;  /* 0x000000aa67677210 */ /* 0x000fc60000f3e4ff */
[----:B------:R-:W-:Y:S01]  /*1dab90*/  IMAD.WIDE.U32 R144, R128, -0x45f6b800, RZ ;  /* 0xba09480080907825 */ /* 0x000fe200078e00ff */
        /* <DEDUP_REMOVED lines=8> */
[----:B------:R-:W-:Y:S01]  /*1dac20*/  IMAD.WIDE.U32 R82, R82, 0x17c510ea, R84 ;  /* 0x17c510ea52527825 */ /* 0x000fe200078e0054 */
[----:B------:R-:W-:Y:S02]  /*1dac30*/  IADD3.X R123, PT, PT, RZ, RZ, RZ, P5, !PT ;  /* 0x000000ffff7b7210 */ /* 0x000fe40002ffe4ff */
[----:B------:R-:W-:Y:S01]  /*1dac40*/  IADD3 R121, P5, PT, R158, R161, RZ ;  /* 0x000000a19e797210 */ /* 0x000fe20007fbe0ff */
[----:B------:R-:W-:-:S04]  /*1dac50*/  IMAD.WIDE.U32 R84, R95, 0x6ca1493b, RZ ;  /* 0x6ca1493b5f547825 */ /* 0x000fc800078e00ff */
[----:B------:R-:W-:Y:S02]  /*1dac60*/  IMAD.MOV.U32 R122, RZ, RZ, R159 ;  /* 0x000000ffff7a7224 */ /* 0x000fe400078e009f */
[----:B------:R-:W-:Y:S01]  /*1dac70*/  IMAD.IADD R167, R83, 0x1, R166 ;  /* 0x0000000153a77824 */ /* 0x000fe200078e02a6 */
[----:B------:R-:W-:Y:S01]  /*1dac80*/  IADD3.X R166, P4, PT, R87, R82, RZ, P4, !PT ;  /* 0x0000005257a67210 */ /* 0x000fe2000279e4ff */
        /* <DEDUP_REMOVED lines=8> */
[----:B------:R-:W-:-:S04]  /*1dad10*/  IMAD.WIDE.U32 R100, R95, 0x17c510ea, RZ ;  /* 0x17c510ea5f647825 */ /* 0x000fc800078e00ff */
[----:B------:R-:W-:Y:S02]  /*1dad20*/  IMAD.MOV.U32 R174, RZ, RZ, R85 ;  /* 0x000000ffffae7224 */ /* 0x000fe400078e0055 */
[----:B------:R-:W-:Y:S01]  /*1dad30*/  IMAD.X R111, RZ, RZ, RZ, P3 ;  /* 0x000000ffff6f7224 */ /* 0x000fe200018e06ff */
[----:B------:R-:W-:Y:S01]  /*1dad40*/  IADD3 RZ, P3, PT, R138, R206, RZ ;  /* 0x000000ce8aff7210 */ /* 0x000fe20007f7e0ff */
[----:B------:R-:W-:-:S03]  /*1dad50*/  IMAD.WIDE.U32.X R174, R95, -0x39c4fa40, R174, P5 ;  /* 0xc63b05c05fae7825 */ /* 0x000fc600028e04ae */
[----:B------:R-:W-:Y:S01]  /*1dad60*/  IADD3.X RZ, P3, PT, R139, R131, RZ, P3, !PT ;  /* 0x000000838bff7210 */ /* 0x000fe20001f7e4ff */
[----:B------:R-:W-:-:S04]  /*1dad70*/  IMAD.WIDE.U32 R100, P5, R128, 0x1ae3a46, R100 ;  /* 0x01ae3a4680647825 */ /* 0x000fc800078a0064 */
[----:B------:R-:W-:Y:S01]  /*1dad80*/  IMAD.X R87, RZ, RZ, RZ, P4 ;  /* 0x000000ffff577224 */ /* 0x000fe200020e06ff */
[----:B------:R-:W-:Y:S01]  /*1dad90*/  MOV R130, R101 ;  /* 0x0000006500827202 */ /* 0x000fe20000000f00 */
[----:B------:R-:W-:Y:S01]  /*1dada0*/  IMAD.WIDE.U32 R96, R226, R32, R96 ;  /* 0x00000020e2607225 */ /* 0x000fe200078e0060 */
[----:B------:R-:W-:Y:S02]  /*1dadb0*/  IADD3.X R101, P3, PT, R34, R204, RZ, P3, !PT ;  /* 0x000000cc22657210 */ /* 0x000fe40001f7e4ff */
[----:B------:R-:W-:Y:S01]  /*1dadc0*/  IADD3 RZ, P4, PT, R166, R238, RZ ;  /* 0x000000eea6ff7210 */ /* 0x000fe20007f9e0ff */
[----:B------:R-:W-:Y:S01]  /*1dadd0*/  IMAD.IADD R154, R97, 0x1, R154 ;  /* 0x00000001619a7824 */ /* 0x000fe200078e029a */
[----:B------:R-:W-:Y:S01]  /*1dade0*/  IADD3.X R111, P3, PT, R111, R205, RZ, P3, !PT ;  /* 0x000000cd6f6f7210 */ /* 0x000fe20001f7e4ff */
[----:B------:R-:W-:Y:S01]  /*1dadf0*/  IMAD.WIDE.U32 R138, R229, R30, R138 ;  /* 0x0000001ee58a7225 */ /* 0x000fe200078e008a */
        /* <DEDUP_REMOVED lines=12> */
[----:B------:R-:W-:Y:S02]  /*1daec0*/  IADD3.X R117, P3, PT, RZ, RZ, RZ, P3, !PT ;  /* 0x000000ffff757210 */ /* 0x000fe40001f7e4ff */
[----:B------:R-:W-:Y:S01]  /*1daed0*/  IADD3.X R167, P0, PT, R127, R240, RZ, P0, !PT ;  /* 0x000000f07fa77210 */ /* 0x000fe2000071e4ff */
[----:B------:R-:W-:Y:S01]  /*1daee0*/  IMAD.WIDE.U32 R124, R177, R32, R124 ;  /* 0x00000020b17c7225 */ /* 0x000fe200078e007c */
[----:B------:R-:W-:-:S02]  /*1daef0*/  IADD3.X R112, P4, PT, R99, R112, RZ, P4, !PT ;  /* 0x0000007063707210 */ /* 0x000fc4000279e4ff */
[----:B------:R-:W-:Y:S01]  /*1daf00*/  IADD3.X R169, P2, PT, RZ, R118, RZ, P2, !PT ;  /* 0x00000076ffa97210 */ /* 0x000fe2000175e4ff */
[----:B------:R-:W-:Y:S01]  /*1daf10*/  IMAD.X R99, RZ, RZ, RZ, P3 ;  /* 0x000000ffff637224 */ /* 0x000fe200018e06ff */
[----:B------:R-:W-:Y:S01]  /*1daf20*/  IADD3.X R101, P3, PT, RZ, RZ, RZ, P0, !PT ;  /* 0x000000ffff657210 */ /* 0x000fe2000077e4ff */
[----:B------:R-:W-:Y:S01]  /*1daf30*/  IMAD.X R131, RZ, RZ, RZ, P5 ;  /* 0x000000ffff837224 */ /* 0x000fe200028e06ff */
[----:B------:R-:W-:Y:S01]  /*1daf40*/  IADD3 RZ, P0, PT, R96, R38, RZ ;  /* 0x0000002660ff7210 */ /* 0x000fe20007f1e0ff */
[----:B------:R-:W-:Y:S01]  /*1daf50*/  IMAD.IADD R149, R125, 0x1, R148 ;  /* 0x000000017d957824 */ /* 0x000fe200078e0294 */
[----:B------:R-:W-:Y:S01]  /*1daf60*/  IADD3.X R119, P2, PT, RZ, R119, RZ, P2, !PT ;  /* 0x00000077ff777210 */ /* 0x000fe2000175e4ff */
[----:B------:R-:W-:Y:S01]  /*1daf70*/  IMAD.X R103, RZ, RZ, RZ, P3 ;  /* 0x000000ffff677224 */ /* 0x000fe200018e06ff */
[----:B------:R-:W-:Y:S01]  /*1daf80*/  IADD3.X RZ, P0, PT, R97, R33, RZ, P0, !PT ;  /* 0x0000002161ff7210 */ /* 0x000fe2000071e4ff */
[----:B------:R-:W-:Y:S01]  /*1daf90*/  IMAD.WIDE.U32 R96, R230, R30, R96 ;  /* 0x0000001ee6607225 */ /* 0x000fe200078e0060 */
[----:B------:R-:W-:-:S02]  /*1dafa0*/  IADD3.X R168, P2, PT, R169, R168, RZ, P2, !PT ;  /* 0x000000a8a9a87210 */ /* 0x000fc4000175e4ff */
[----:B------:R-:W-:Y:S02]  /*1dafb0*/  IADD3.X R34, P1, PT, R115, R34, RZ, P1, !PT ;  /* 0x0000002273227210 */ /* 0x000fe40000f3e4ff */
[----:B------:R-:W-:Y:S02]  /*1dafc0*/  IADD3.X R33, P0, PT, R117, R134, RZ, P0, !PT ;  /* 0x0000008675217210 */ /* 0x000fe4000071e4ff */
[----:B------:R-:W-:Y:S02]  /*1dafd0*/  IADD3.X R169, P2, PT, R119, R108, RZ, P2, !PT ;  /* 0x0000006c77a97210 */ /* 0x000fe4000175e4ff */
[----:B------:R-:W-:Y:S02]  /*1dafe0*/  IADD3.X R113, P4, PT, R87, R34, RZ, P4, !PT ;  /* 0x0000002257717210 */ /* 0x000fe4000279e4ff */
[----:B------:R-:W-:Y:S02]  /*1daff0*/  IADD3.X R134, P0, PT, R99, R135, RZ, P0, !PT ;  /* 0x0000008763867210 */ /* 0x000fe4000071e4ff */
[----:B------:R-:W-:-:S02]  /*1db000*/  IADD3 R85, P5, PT, R100, R171, RZ ;  /* 0x000000ab64557210 */ /* 0x000fc40007fbe0ff */
[----:B------:R-:W-:Y:S02]  /*1db010*/  IADD3.X R87, P2, PT, RZ, RZ, RZ, P2, !PT ;  /* 0x000000ffff577210 */ /* 0x000fe4000175e4ff */
[----:B------:R-:W-:Y:S01]  /*1db020*/  IADD3.X R111, P4, PT, RZ, RZ, RZ, P4, !PT ;  /* 0x000000ffff6f7210 */ /* 0x000fe2000279e4ff */
[----:B------:R-:W-:Y:S01]  /*1db030*/  IMAD.WIDE.U32.X R130, R95, 0x1ae3a46, R130, P5 ;  /* 0x01ae3a465f827825 */ /* 0x000fe200028e0482 */
[----:B------:R-:W-:Y:S02]  /*1db040*/  IADD3.X R124, P0, PT, R33, R124, RZ, P0, !PT ;  /* 0x0000007c217c7210 */ /* 0x000fe4000071e4ff */
[----:B------:R-:W-:Y:S01]  /*1db050*/  IADD3 RZ, P3, PT, R166, R114, RZ ;  /* 0x00000072a6ff7210 */ /* 0x000fe20007f7e0ff */
[----:B------:R-:W-:Y:S01]  /*1db060*/  IMAD.X R95, RZ, RZ, RZ, P2 ;  /* 0x000000ffff5f7224 */ /* 0x000fe200010e06ff */
[----:B------:R-:W-:Y:S01]  /*1db070*/  IADD3.X R125, P0, PT, R134, R149, RZ, P0, !PT ;  /* 0x00000095867d7210 */ /* 0x000fe2000071e4ff */
[----:B------:R-:W-:Y:S01]  /*1db080*/  IMAD.X R115, RZ, RZ, RZ, P4 ;  /* 0x000000ffff737224 */ /* 0x000fe200020e06ff */
[----:B------:R-:W-:-:S02]  /*1db090*/  IADD3 RZ, P2, PT, R168, R104, RZ ;  /* 0x00000068a8ff7210 */ /* 0x000fc40007f5e0ff */
[----:B------:R-:W-:Y:S02]  /*1db0a0*/  IADD3 RZ, P4, PT, R112, R200, RZ ;  /* 0x000000c870ff7210 */ /* 0x000fe40007f9e0ff */
[----:B------:R-:W-:Y:S01]  /*1db0b0*/  IADD3.X RZ, P3, PT, R167, R39, RZ, P3, !PT ;  /* 0x00000027a7ff7210 */ /* 0x000fe20001f7e4ff */
[----:B------:R-:W-:Y:S01]  /*1db0c0*/  IMAD.WIDE.U32 R166, R102, 0xf5138f, R166 ;  /* 0x00f5138f66a67825 */ /* 0x000fe200078e00a6 */
[----:B------:R-:W-:Y:S02]  /*1db0d0*/  IADD3 R99, PT, PT, R97, R94, RZ ;  /* 0x0000005e61637210 */ /* 0x000fe40007ffe0ff */
[----:B------:R-:W-:Y:S02]  /*1db0e0*/  IADD3.X R97, P0, PT, RZ, RZ, RZ, P0, !PT ;  /* 0x000000ffff617210 */ /* 0x000fe4000071e4ff */
[----:B------:R-:W-:Y:S01]  /*1db0f0*/  IADD3.X RZ, P2, PT, R169, R105, RZ, P2, !PT ;  /* 0x00000069a9ff7210 */ /* 0x000fe2000175e4ff */
[----:B------:R-:W-:Y:S01]  /*1db100*/  IMAD.WIDE.U32 R168, R128, 0x30000000, R168 ;  /* 0x3000000080a87825 */ /* 0x000fe200078e00a8 */
        /* <DEDUP_REMOVED lines=13> */
[----:B------:R-:W-:Y:S01]  /*1db1e0*/  IMAD R129, R168, -0x7af74001, -R34 ;  /* 0x8508bfffa8817824 */ /* 0x000fe200078e0a22 */
[----:B------:R-:W-:Y:S01]  /*1db1f0*/  IADD3.X R112, P3, PT, R39, R112, RZ, P3, !PT ;  /* 0x0000007027707210 */ /* 0x000fe20001f7e4ff */
[----:B------:R-:W-:Y:S01]  /*1db200*/  IMAD.WIDE.U32 R38, R210, R32, R92 ;  /* 0x00000020d2267225 */ /* 0x000fe200078e005c */
[----:B------:R-:W-:-:S02]  /*1db210*/  IADD3.X R95, P4, PT, R97, R40, RZ, P4, !PT ;  /* 0x00000028615f7210 */ /* 0x000fc4000279e4ff */
[----:B------:R-:W-:Y:S01]  /*1db220*/  IADD3.X R166, P2, PT, R33, R166, RZ, P2, !PT ;  /* 0x000000a621a67210 */ /* 0x000fe2000175e4ff */
[----:B------:R-:W-:Y:S01]  /*1db230*/  IMAD.WIDE.U32 R32, R168, -0x1, RZ ;  /* 0xffffffffa8207825 */ /* 0x000fe200078e00ff */
[----:B------:R-:W-:Y:S02]  /*1db240*/  IADD3.X R113, P3, PT, R136, R235, RZ, P3, !PT ;  /* 0x000000eb88717210 */ /* 0x000fe40001f7e4ff */
[----:B------:R-:W-:Y:S01]  /*1db250*/  IADD3.X R40, P5, PT, R101, R41, RZ, P4, !PT ;  /* 0x0000002965287210 */ /* 0x000fe200027be4ff */
[----:B------:R-:W-:Y:S01]  /*1db260*/  IMAD.IADD R143, R39, 0x1, R142 ;  /* 0x00000001278f7824 */ /* 0x000fe200078e028e */
[----:B------:R-:W-:Y:S01]  /*1db270*/  IADD3.X R97, P4, PT, RZ, RZ, RZ, P3, !PT ;  /* 0x000000ffff617210 */ /* 0x000fe20001f9e4ff */
[----:B------:R-:W-:Y:S01]  /*1db280*/  IMAD.WIDE.U32 R124, R226, R30, R124 ;  /* 0x0000001ee27c7225 */ /* 0x000fe200078e007c */
[----:B------:R-:W-:Y:S02]  /*1db290*/  IADD3.X R38, P3, PT, R95, R38, RZ, P5, !PT ;  /* 0x000000265f267210 */ /* 0x000fe40002f7e4ff */
[----:B------:R-:W-:Y:S01]  /*1db2a0*/  IADD3 R129, PT, PT, R33, R129, RZ ;  /* 0x0000008121817210 */ /* 0x000fe20007ffe0ff */
[----:B------:R-:W-:Y:S01]  /*1db2b0*/  IMAD.X R105, RZ, RZ, RZ, P4 ;  /* 0x000000ffff697224 */ /* 0x000fe200020e06ff */
[----:B------:R-:W-:Y:S01]  /*1db2c0*/  IADD3.X R167, P2, PT, R156, R87, RZ, P2, !PT ;  /* 0x000000579ca77210 */ /* 0x000fe2000175e4ff */
[----:B------:R-:W-:Y:S01]  /*1db2d0*/  IMAD.WIDE.U32 R86, R32, 0x1, RZ ;  /* 0x0000000120567825 */ /* 0x000fe200078e00ff */
[----:B------:R-:W-:-:S02]  /*1db2e0*/  IADD3.X R39, P3, PT, R40, R143, RZ, P3, !PT ;  /* 0x0000008f28277210 */ /* 0x000fc40001f7e4ff */
[----:B------:R-:W-:Y:S01]  /*1db2f0*/  IADD3.X R135, P2, PT, RZ, RZ, RZ, P2, !PT ;  /* 0x000000ffff877210 */ /* 0x000fe2000175e4ff */
[----:B------:R-:W-:Y:S01]  /*1db300*/  IMAD.WIDE.U32 R40, R129, 0x1, RZ ;  /* 0x0000000181287825 */ /* 0x000fe200078e00ff */
[----:B------:R-:W-:Y:S02]  /*1db310*/  IADD3.X R139, P3, PT, RZ, RZ, RZ, P3, !PT ;  /* 0x000000ffff8b7210 */ /* 0x000fe40001f7e4ff */
[----:B------:R-:W-:Y:S01]  /*1db320*/  IADD3.X R94, P1, PT, RZ, RZ, RZ, P1, !PT ;  /* 0x000000ffff5e7210 */ /* 0x000fe20000f3e4ff */
[----:B------:R-:W-:Y:S01]  /*1db330*/  IMAD.X R33, RZ, RZ, RZ, P2 ;  /* 0x000000ffff217224 */ /* 0x000fe200010e06ff */
[----:B------:R-:W-:Y:S01]  /*1db340*/  IADD3.X R108, P0, PT, R115, R191, RZ, P0, !PT ;  /* 0x000000bf736c7210 */ /* 0x000fe2000071e4ff */
        /* <DEDUP_REMOVED lines=9> */
[----:B------:R-:W-:Y:S01]  /*1db3e0*/  IADD3.X R108, P0, PT, R108, R37, RZ, P0, !PT ;  /* 0x000000256c6c7210 */ /* 0x000fe2000071e4ff */
[----:B------:R-:W-:Y:S01]  /*1db3f0*/  IMAD.X R87, RZ, RZ, RZ, P2 ;  /* 0x000000ffff577224 */ /* 0x000fe200010e06ff */
[----:B------:R-:W-:Y:S01]  /*1db400*/  IADD3.X RZ, P1, PT, R113, R109, RZ, P1, !PT ;  /* 0x0000006d71ff7210 */ /* 0x000fe20000f3e4ff */
[----:B------:R-:W-:Y:S01]  /*1db410*/  IMAD.MOV.U32 R86, RZ, RZ, R41 ;  /* 0x000000ffff567224 */ /* 0x000fe200078e0029 */
[----:B------:R-:W-:Y:S01]  /*1db420*/  IADD3.X RZ, P4, PT, R167, R36, RZ, P4, !PT ;  /* 0x00000024a7ff7210 */ /* 0x000fe2000279e4ff */
        /* <DEDUP_REMOVED lines=9> */
[----:B------:R-:W-:Y:S01]  /*1db4c0*/  IMAD.X R97, RZ, RZ, RZ, P5 ;  /* 0x000000ffff617224 */ /* 0x000fe200028e06ff */
[----:B------:R-:W-:Y:S01]  /*1db4d0*/  IADD3 R141, P5, PT, R40, R37, RZ ;  /* 0x00000025288d7210 */ /* 0x000fe20007fbe0ff */
[----:B------:R-:W-:Y:S01]  /*1db4e0*/  IMAD.WIDE.U32 R94, R129, -0x45f6b800, RZ ;  /* 0xba094800815e7825 */ /* 0x000fe200078e00ff */
[----:B------:R-:W-:Y:S02]  /*1db4f0*/  MOV R96, R41 ;  /* 0x0000002900607202 */ /* 0x000fe40000000f00 */
[----:B------:R-:W-:Y:S01]  /*1db500*/  IADD3.X R41, P2, PT, R108, R99, RZ, P2, !PT ;  /* 0x000000636c297210 */ /* 0x000fe2000175e4ff */
[----:B------:R-:W-:Y:S01]  /*1db510*/  IMAD.WIDE.U32 R92, R32, -0x45f6b800, RZ ;  /* 0xba094800205c7825 */ /* 0x000fe200078e00ff */
[----:B------:R-:W-:-:S02]  /*1db520*/  IADD3.X RZ, P3, PT, R34, R143, RZ, P3, !PT ;  /* 0x0000008f22ff7210 */ /* 0x000fc40001f7e4ff */
[----:B------:R-:W-:Y:S01]  /*1db530*/  IADD3.X R111, P1, PT, R146, R41, RZ, P1, !PT ;  /* 0x00000029926f7210 */ /* 0x000fe20000f3e4ff */
[----:B------:R-:W-:-:S04]  /*1db540*/  IMAD.WIDE.U32.X R96, R129, 0x170b5d44, R96, P5 ;  /* 0x170b5d4481607825 */ /* 0x000fc800028e0460 */
[----:B------:R-:W-:-:S04]  /*1db550*/  IMAD.WIDE.U32 R94, P5, R32, 0x1ef3622f, R94 ;  /* 0x1ef3622f205e7825 */ /* 0x000fc800078a005e */
[----:B------:R-:W-:Y:S01]  /*1db560*/  IMAD.X R109, RZ, RZ, RZ, P5 ;  /* 0x000000ffff6d7224 */ /* 0x000fe200028e06ff */
[----:B------:R-:W-:Y:S01]  /*1db570*/  IADD3 R37, P5, PT, R94, R93, RZ ;  /* 0x0000005d5e257210 */ /* 0x000fe20007fbe0ff */
[----:B------:R-:W-:-:S04]  /*1db580*/  IMAD.WIDE.U32 R104, R129, 0xf5138f, RZ ;  /* 0x00f5138f81687825 */ /* 0x000fc800078e00ff */
[----:B------:R-:W-:Y:S02]  /*1db590*/  IMAD.MOV.U32 R108, RZ, RZ, R95 ;  /* 0x000000ffff6c7224 */ /* 0x000fe400078e005f */
[----:B------:R-:W-:Y:S01]  /*1db5a0*/  IMAD.IADD R101, R125, 0x1, R98 ;  /* 0x000000017d657824 */ /* 0x000fe200078e0262 */
[----:B------:R-:W-:Y:S01]  /*1db5b0*/  IADD3.X R125, P1, PT, RZ, RZ, RZ, P1, !PT ;  /* 0x000000ffff7d7210 */ /* 0x000fe20000f3e4ff */
[----:B------:R-:W-:-:S04]  /*1db5c0*/  IMAD.WIDE.U32.X R108, R129, 0x1ef3622f, R108, P5 ;  /* 0x1ef3622f816c7825 */ /* 0x000fc800028e046c */
[----:B------:R-:W-:-:S04]  /*1db5d0*/  IMAD.WIDE.U32 R98, R32, 0xf5138f, RZ ;  /* 0x00f5138f20627825 */ /* 0x000fc800078e00ff */
[----:B------:R-:W-:-:S04]  /*1db5e0*/  IMAD.WIDE.U32 R104, P5, R32, 0x1a22d9f3, R104 ;  /* 0x1a22d9f320687825 */ /* 0x000fc800078a0068 */
[----:B------:R-:W-:-:S04]  /*1db5f0*/  IMAD.WIDE.U32 R112, R102, 0x6ca1493b, R112 ;  /* 0x6ca1493b66707825 */ /* 0x000fc800078e0070 */
[----:B------:R-:W-:Y:S01]  /*1db600*/  IMAD.X R133, RZ, RZ, RZ, P5 ;  /* 0x000000ffff857224 */ /* 0x000fe200028e06ff */
[----:B------:R-:W-:Y:S01]  /*1db610*/  IADD3 R99, P5, PT, R104, R99, RZ ;  /* 0x0000006368637210 */ /* 0x000fe20007fbe0ff */
[----:B------:R-:W-:Y:S01]  /*1db620*/  IMAD.IADD R33, R113, 0x1, R132 ;  /* 0x0000000171217824 */ /* 0x000fe200078e0284 */
[----:B------:R-:W-:Y:S01]  /*1db630*/  IADD3.X R134, P4, PT, R135, R112, RZ, P4, !PT ;  /* 0x0000007087867210 */ /* 0x000fe2000279e4ff */
[----:B------:R-:W-:-:S03]  /*1db640*/  IMAD.WIDE.U32 R126, R129, 0x6ca1493b, RZ ;  /* 0x6ca1493b817e7825 */ /* 0x000fc600078e00ff */
[----:B------:R-:W-:Y:S01]  /*1db650*/  IADD3.X R135, P4, PT, R162, R33, RZ, P4, !PT ;  /* 0x00000021a2877210 */ /* 0x000fe2000279e4ff */
[----:B------:R-:W-:Y:S01]  /*1db660*/  IMAD.MOV.U32 R132, RZ, RZ, R105 ;  /* 0x000000ffff847224 */ /* 0x000fe200078e0069 */
[----:B------:R-:W-:Y:S01]  /*1db670*/  IADD3.X R105, PT, PT, RZ, RZ, RZ, P1, !PT ;  /* 0x000000ffff697210 */ /* 0x000fe20000ffe4ff */
[----:B------:R-:W-:Y:S01]  /*1db680*/  IMAD.WIDE.U32 R114, R129, 0x17c510ea, RZ ;  /* 0x17c510ea81727825 */ /* 0x000fe200078e00ff */
[----:B------:R-:W-:-:S03]  /*1db690*/  IADD3.X R41, P4, PT, RZ, RZ, RZ, P4, !PT ;  /* 0x000000ffff297210 */ /* 0x000fc6000279e4ff */
[----:B------:R-:W-:-:S04]  /*1db6a0*/  IMAD.WIDE.U32.X R132, R129, 0x1a22d9f3, R132, P5 ;  /* 0x1a22d9f381847825 */ /* 0x000fc800028e0484 */
[----:B------:R-:W-:-:S04]  /*1db6b0*/  IMAD.WIDE.U32 R126, P5, R32, -0x39c4fa40, R126 ;  /* 0xc63b05c0207e7825 */ /* 0x000fc800078a007e */
[----:B------:R-:W-:-:S04]  /*1db6c0*/  IMAD.WIDE.U32 R118, R32, 0x6ca1493b, RZ ;  /* 0x6ca1493b20767825 */ /* 0x000fc800078e00ff */
[----:B------:R-:W-:Y:S01]  /*1db6d0*/  IMAD.X R117, RZ, RZ, RZ, P5 ;  /* 0x000000ffff757224 */ /* 0x000fe200028e06ff */
[----:B------:R-:W-:Y:S01]  /*1db6e0*/  IADD3 R93, P1, PT, R126, R119, RZ ;  /* 0x000000777e5d7210 */ /* 0x000fe20007f3e0ff */
[----:B------:R-:W-:-:S04]  /*1db6f0*/  IMAD.WIDE.U32 R112, R32, 0x17c510ea, RZ ;  /* 0x17c510ea20707825 */ /* 0x000fc800078e00ff */
[----:B------:R-:W-:-:S04]  /*1db700*/  IMAD.WIDE.U32 R114, P5, R32, 0x1ae3a46, R114 ;  /* 0x01ae3a4620727825 */ /* 0x000fc800078a0072 */
[----:B------:R-:W-:Y:S02]  /*1db710*/  IMAD.MOV.U32 R116, RZ, RZ, R127 ;  /* 0x000000ffff747224 */ /* 0x000fe400078e007f */
[----:B------:R-:W-:Y:S01]  /*1db720*/  IMAD.X R137, RZ, RZ, RZ, P5 ;  /* 0x000000ffff897224 */ /* 0x000fe200028e06ff */
[----:B------:R-:W-:Y:S01]  /*1db730*/  IADD3 R33, P5, PT, R114, R113, RZ ;  /* 0x0000007172217210 */ /* 0x000fe20007fbe0ff */
[----:B------:R-:W-:Y:S02]  /*1db740*/  IMAD.MOV.U32 R136, RZ, RZ, R115 ;  /* 0x000000ffff887224 */ /* 0x000fe400078e0073 */
[----:B------:R-:W-:-:S04]  /*1db750*/  IMAD.WIDE.U32 R166, R128, -0x45f6b800, R166 ;  /* 0xba09480080a67825 */ /* 0x000fc800078e00a6 */
[----:B------:R-:W-:Y:S01]  /*1db760*/  IMAD.WIDE.U32.X R116, R129, -0x39c4fa40, R116, P1 ;  /* 0xc63b05c081747825 */ /* 0x000fe200008e0474 */
[----:B------:R-:W-:-:S03]  /*1db770*/  IADD3 RZ, P1, PT, R38, R88, RZ ;  /* 0x0000005826ff7210 */ /* 0x000fc60007f3e0ff */
[----:B------:R-:W-:Y:S01]  /*1db780*/  IMAD.WIDE.U32.X R136, R129, 0x1ae3a46, R136, P5 ;  /* 0x01ae3a4681887825 */ /* 0x000fe200028e0488 */
[----:B------:R-:W-:Y:S02]  /*1db790*/  IADD3 RZ, P5, PT, R134, R160, RZ ;  /* 0x000000a086ff7210 */ /* 0x000fe40007fbe0ff */
[----:B------:R-:W-:Y:S01]  /*1db7a0*/  IADD3.X RZ, P1, PT, R39, R35, RZ, P1, !PT ;  /* 0x0000002327ff7210 */ /* 0x000fe20000f3e4ff */
[----:B------:R-:W-:Y:S01]  /*1db7b0*/  IMAD.IADD R153, R167, 0x1, R152 ;  /* 0x00000001a7997824 */ /* 0x000fe200078e0298 */
[----:B------:R-:W-:Y:S01]  /*1db7c0*/  IADD3.X R167, P3, PT, RZ, R86, RZ, P3, !PT ;  /* 0x00000056ffa77210 */ /* 0x000fe20001f7e4ff */
[----:B------:R-:W-:Y:S01]  /*1db7d0*/  IMAD.X R95, RZ, RZ, RZ, P4 ;  /* 0x000000ffff5f7224 */ /* 0x000fe200020e06ff */
[----:B------:R-:W-:Y:S01]  /*1db7e0*/  IADD3 RZ, P4, PT, R110, R90, RZ ;  /* 0x0000005a6eff7210 */ /* 0x000fe20007f9e0ff */
[----:B------:R-:W-:Y:S01]  /*1db7f0*/  IMAD.WIDE.U32 R38, R177, R30, R38 ;  /* 0x0000001eb1267225 */ /* 0x000fe200078e0026 */
[----:B------:R-:W-:Y:S02]  /*1db800*/  IADD3.X RZ, P5, PT, R135, R121, RZ, P5, !PT ;  /* 0x0000007987ff7210 */ /* 0x000fe40002fbe4ff */
[----:B------:R-:W-:Y:S01]  /*1db810*/  IADD3.X R90, P0, PT, RZ, RZ, RZ, P0, !PT ;  /* 0x000000ffff5a7210 */ /* 0x000fe2000071e4ff */
[----:B------:R-:W-:Y:S01]  /*1db820*/  IMAD.IADD R140, R39, 0x1, R140 ;  /* 0x00000001278c7824 */ /* 0x000fe200078e028c */
[----:B------:R-:W-:Y:S01]  /*1db830*/  IADD3.X R86, P3, PT, RZ, R87, RZ, P3, !PT ;  /* 0x00000057ff567210 */ /* 0x000fe20001f7e4ff */
[----:B------:R-:W-:Y:S01]  /*1db840*/  IMAD.WIDE.U32 R134, R128, 0xf5138f, R134 ;  /* 0x00f5138f80867825 */ /* 0x000fe200078e0086 */
[----:B------:R-:W-:-:S02]  /*1db850*/  IADD3.X R88, P1, PT, R139, R202, RZ, P1, !PT ;  /* 0x000000ca8b587210 */ /* 0x000fc40000f3e4ff */
[----:B------:R-:W-:Y:S01]  /*1db860*/  IADD3.X R35, P5, PT, R41, R122, RZ, P5, !PT ;  /* 0x0000007a29237210 */ /* 0x000fe20002fbe4ff */
[----:B------:R-:W-:Y:S01]  /*1db870*/  IMAD.IADD R159, R135, 0x1, R158 ;  /* 0x00000001879f7824 */ /* 0x000fe200078e029e */
[----:B------:R-:W-:Y:S02]  /*1db880*/  IADD3.X R90, P2, PT, RZ, R90, RZ, P2, !PT ;  /* 0x0000005aff5a7210 */ /* 0x000fe4000175e4ff */
[----:B------:R-:W-:Y:S02]  /*1db890*/  IADD3.X R166, P3, PT, R167, R166, RZ, P3, !PT ;  /* 0x000000a6a7a67210 */ /* 0x000fe40001f7e4ff */
[----:B------:R-:W-:Y:S01]  /*1db8a0*/  IADD3.X R203, P1, PT, R103, R203, RZ, P1, !PT ;  /* 0x000000cb67cb7210 */ /* 0x000fe20000f3e4ff */
[----:B------:R-:W-:Y:S01]  /*1db8b0*/  IMAD.WIDE.U32 R102, R102, 0x17c510ea, R110 ;  /* 0x17c510ea66667825 */ /* 0x000fe200078e006e */
[----:B------:R-:W-:Y:S02]  /*1db8c0*/  IADD3.X R122, P5, PT, R95, R123, RZ, P5, !PT ;  /* 0x0000007b5f7a7210 */ /* 0x000fe40002fbe4ff */
[----:B------:R-:W-:Y:S01]  /*1db8d0*/  IADD3.X R39, PT, PT, RZ, RZ, RZ, P2, P0 ;  /* 0x000000ffff277210 */ /* 0x000fe200017e04ff */
[----:B------:R-:W-:Y:S01]  /*1db8e0*/  IMAD.IADD R151, R103, 0x1, R150 ;  /* 0x0000000167977824 */ /* 0x000fe200078e0296 */
[----:B------:R-:W-:-:S02]  /*1db8f0*/  IADD3 RZ, P0, PT, R166, R36, RZ ;  /* 0x00000024a6ff7210 */ /* 0x000fc40007f1e0ff */
[----:B------:R-:W-:Y:S02]  /*1db900*/  IADD3.X R167, P3, PT, R86, R153, RZ, P3, !PT ;  /* 0x0000009956a77210 */ /* 0x000fe40001f7e4ff */
[----:B------:R-:W-:Y:S02]  /*1db910*/  IADD3.X RZ, P4, PT, R111, R91, RZ, P4, !PT ;  /* 0x0000005b6fff7210 */ /* 0x000fe4000279e4ff */
[----:B------:R-:W-:Y:S02]  /*1db920*/  IADD3.X R102, P5, PT, R35, R102, RZ, P5, !PT ;  /* 0x0000006623667210 */ /* 0x000fe40002fbe4ff */
[----:B------:R-:W-:Y:S01]  /*1db930*/  IADD3.X RZ, P0, PT, R167, R141, RZ, P0, !PT ;  /* 0x0000008da7ff7210 */ /* 0x000fe2000071e4ff */
[----:B------:R-:W-:Y:S01]  /*1db940*/  IMAD.WIDE.U32 R166, R32, 0x30000000, R166 ;  /* 0x3000000020a67825 */ /* 0x000fe200078e00a6 */
[----:B------:R-:W-:Y:S02]  /*1db950*/  IADD3.X R35, P3, PT, RZ, RZ, RZ, P3, !PT ;  /* 0x000000ffff237210 */ /* 0x000fe40001f7e4ff */
[----:B------:R-:W-:Y:S01]  /*1db960*/  IADD3.X R125, P4, PT, R125, R106, RZ, P4, !PT ;  /* 0x0000006a7d7d7210 */ /* 0x000fe2000279e4ff */
[----:B------:R-:W-:Y:S01]  /*1db970*/  IMAD.IADD R95, R167, 0x1, R40 ;  /* 0x00000001a75f7824 */ /* 0x000fe200078e0228 */
[----:B------:R-:W-:-:S02]  /*1db980*/  IADD3.X R135, P0, PT, R35, R96, RZ, P0, !PT ;  /* 0x0000006023877210 */ /* 0x000fc4000071e4ff */
[----:B------:R-:W-:Y:S02]  /*1db990*/  IADD3.X R34, P4, PT, R105, R107, RZ, P4, !PT ;  /* 0x0000006b69227210 */ /* 0x000fe4000279e4ff */
[----:B------:R-:W-:Y:S02]  /*1db9a0*/  IADD3.X R96, PT, PT, RZ, RZ, RZ, P3, !PT ;  /* 0x000000ffff607210 */ /* 0x000fe40001ffe4ff */
[----:B------:R-:W-:Y:S02]  /*1db9b0*/  IADD3.X R103, P5, PT, R122, R151, RZ, P5, !PT ;  /* 0x000000977a677210 */ /* 0x000fe40002fbe4ff */
[----:B------:R-:W-:Y:S02]  /*1db9c0*/  IADD3 RZ, P2, PT, R102, R82, RZ ;  /* 0x0000005266ff7210 */ /* 0x000fe40007f5e0ff */
[----:B------:R-:W-:Y:S01]  /*1db9d0*/  IADD3.X R125, P4, PT, R125, R90, RZ, P4, !PT ;  /* 0x0000005a7d7d7210 */ /* 0x000fe2000279e4ff */
[----:B------:R-:W-:Y:S01]  /*1db9e0*/  IMAD.WIDE.U32 R40, R128, 0x6ca1493b, R102 ;  /* 0x6ca1493b80287825 */ /* 0x000fe200078e0066 */
[----:B------:R-:W-:-:S02]  /*1db9f0*/  IADD3.X R96, P0, PT, R96, R97, RZ, P0, !PT ;  /* 0x0000006160607210 */ /* 0x000fc4000071e4ff */
[----:B------:R-:W-:Y:S01]  /*1dba00*/  IADD3.X R35, P5, PT, RZ, RZ, RZ, P5, !PT ;  /* 0x000000ffff237210 */ /* 0x000fe20002fbe4ff */
[----:B------:R-:W-:Y:S01]  /*1dba10*/  IMAD.IADD R97, R41, 0x1, R84 ;  /* 0x0000000129617824 */ /* 0x000fe200078e0254 */
[----:B------:R-:W-:Y:S01]  /*1dba20*/  IADD3.X RZ, P2, PT, R103, R83, RZ, P2, !PT ;  /* 0x0000005367ff7210 */ /* 0x000fe2000175e4ff */
[----:B------:R-:W-:Y:S01]  /*1dba30*/  IMAD R83, R166, -0x7af74001, -R95 ;  /* 0x8508bfffa6537824 */ /* 0x000fe200078e0a5f */
[----:B------:R-:W-:Y:S01]  /*1dba40*/  IADD3.X R34, P4, PT, R34, R39, RZ, P4, !PT ;  /* 0x0000002722227210 */ /* 0x000fe2000279e4ff */
[----:B------:R-:W-:Y:S01]  /*1dba50*/  IMAD.X R39, RZ, RZ, RZ, P5 ;  /* 0x000000ffff277224 */ /* 0x000fe200028e06ff */
[----:B------:R-:W-:Y:S02]  /*1dba60*/  IADD3.X R134, P0, PT, R135, R134, RZ, P0, !PT ;  /* 0x0000008687867210 */ /* 0x000fe4000071e4ff */
[----:B------:R-:W-:Y:S02]  /*1dba70*/  IADD3.X R36, P2, PT, R35, R174, RZ, P2, !PT ;  /* 0x000000ae23247210 */ /* 0x000fe4000175e4ff */
[----:B------:R-:W-:-:S02]  /*1dba80*/  IADD3.X R125, P5, PT, R125, R124, RZ, P4, !PT ;  /* 0x0000007c7d7d7210 */ /* 0x000fc400027be4ff */
[----:B------:R-:W-:Y:S02]  /*1dba90*/  IADD3.X R135, P0, PT, R96, R159, RZ, P0, !PT ;  /* 0x0000009f60877210 */ /* 0x000fe4000071e4ff */
[----:B------:R-:W-:Y:S02]  /*1dbaa0*/  IADD3.X R174, P2, PT, R39, R175, RZ, P2, !PT ;  /* 0x000000af27ae7210 */ /* 0x000fe4000175e4ff */
[----:B------:R-:W-:Y:S01]  /*1dbab0*/  IADD3.X R101, P5, PT, R34, R101, RZ, P5, !PT ;  /* 0x0000006522657210 */ /* 0x000fe20002fbe4ff */
[----:B------:R-:W-:Y:S01]  /*1dbac0*/  IMAD.WIDE.U32 R34, R166, -0x1, RZ ;  /* 0xffffffffa6227825 */ /* 0x000fe200078e00ff */
[----:B------:R-:W-:Y:S02]  /*1dbad0*/  IADD3.X R39, P0, PT, RZ, RZ, RZ, P0, !PT ;  /* 0x000000ffff277210 */ /* 0x000fe4000071e4ff */
[----:B------:R-:W-:Y:S01]  /*1dbae0*/  IADD3.X R36, P2, PT, R36, R125, RZ, P2, !PT ;  /* 0x0000007d24247210 */ /* 0x000fe2000175e4ff */
[----:B------:R-:W-:Y:S02]  /*1dbaf0*/  IMAD.IADD R35, R35, 0x1, R83 ;  /* 0x0000000123237824 */ /* 0x000fe400078e0253 */
[----:B------:R-:W-:Y:S01]  /*1dbb00*/  IMAD.X R91, RZ, RZ, RZ, P0 ;  /* 0x000000ffff5b7224 */ /* 0x000fe200000e06ff */
[----:B------:R-:W-:Y:S01]  /*1dbb10*/  IADD3 RZ, P0, PT, R134, R92, RZ ;  /* 0x0000005c86ff7210 */ /* 0x000fe20007f1e0ff */
[----:B------:R-:W-:Y:S01]  /*1dbb20*/  IMAD.WIDE.U32 R86, R35, 0x1, RZ ;  /* 0x0000000123567825 */ /* 0x000fe200078e00ff */
[----:B------:R-:W-:-:S02]  /*1dbb30*/  IADD3.X R92, P4, PT, RZ, RZ, RZ, P4, !PT ;  /* 0x000000ffff5c7210 */ /* 0x000fc4000279e4ff */
[----:B------:R-:W-:Y:S01]  /*1dbb40*/  IADD3.X RZ, P0, PT, R135, R37, RZ, P0, !PT ;  /* 0x0000002587ff7210 */ /* 0x000fe2000071e4ff */
[C---:B------:R-:W-:Y:S01]  /*1dbb50*/  IMAD.WIDE.U32 R82, R34.reuse, 0x1, RZ ;  /* 0x0000000122527825 */ /* 0x040fe200078e00ff */
[----:B------:R-:W-:Y:S02]  /*1dbb60*/  IADD3.X R92, P5, PT, RZ, R92, RZ, P5, !PT ;  /* 0x0000005cff5c7210 */ /* 0x000fe40002fbe4ff */
        /* <DEDUP_REMOVED lines=43> */
[----:B------:R-:W-:Y:S01]  /*1dbe20*/  IMAD.WIDE.U32 R86, R34, -0x45f6b800, RZ ;  /* 0xba09480022567825 */ /* 0x000fe200078e00ff */
[----:B------:R-:W-:Y:S02]  /*1dbe30*/  IADD3.X R83, P4, PT, R83, R130, RZ, P4, !PT ;  /* 0x0000008253537210 */ /* 0x000fe4000279e4ff */
[----:B------:R-:W-:Y:S01]  /*1dbe40*/  IADD3.X R94, P5, PT, R94, R95, RZ, P0, !PT ;  /* 0x0000005f5e5e7210 */ /* 0x000fe200007be4ff */
[----:B------:R-:W-:Y:S01]  /*1dbe50*/  IMAD.X R85, RZ, RZ, RZ, P2 ;  /* 0x000000ffff557224 */ /* 0x000fe200010e06ff */
[----:B------:R-:W-:Y:S01]  /*1dbe60*/  IADD3.X R132, P3, PT, R101, R133, RZ, P3, !PT ;  /* 0x0000008565847210 */ /* 0x000fe20001f7e4ff */
[----:B------:R-:W-:Y:S01]  /*1dbe70*/  IMAD.WIDE.U32 R36, P0, R34, 0x1ef3622f, R36 ;  /* 0x1ef3622f22247825 */ /* 0x000fe20007800024 */
[----:B------:R-:W-:-:S02]  /*1dbe80*/  IADD3.X R40, P2, PT, R31, R40, RZ, P5, !PT ;  /* 0x000000281f287210 */ /* 0x000fc40002f5e4ff */
[----:B------:R-:W-:Y:S01]  /*1dbe90*/  IADD3 R101, PT, PT, R129, R100, RZ ;  /* 0x0000006481657210 */ /* 0x000fe20007ffe0ff */
[----:B------:R-:W-:Y:S01]  /*1dbea0*/  IMAD.IADD R105, R41, 0x1, R104 ;  /* 0x0000000129697824 */ /* 0x000fe200078e0268 */
[----:B------:R-:W-:Y:S01]  /*1dbeb0*/  IADD3 R31, P5, PT, R36, R87, RZ ;  /* 0x00000057241f7210 */ /* 0x000fe20007fbe0ff */
[----:B------:R-:W-:Y:S01]  /*1dbec0*/  IMAD.X R95, RZ, RZ, RZ, P0 ;  /* 0x000000ffff5f7224 */ /* 0x000fe200000e06ff */
[----:B------:R-:W-:Y:S01]  /*1dbed0*/  IADD3 RZ, P0, PT, R40, R86, RZ ;  /* 0x0000005628ff7210 */ /* 0x000fe20007f1e0ff */
[----:B------:R-:W-:Y:S01]  /*1dbee0*/  IMAD.WIDE.U32 R90, R34, 0x30000000, R90 ;  /* 0x30000000225a7825 */ /* 0x000fe200078e005a */
[----:B------:R-:W-:Y:S02]  /*1dbef0*/  IADD3.X R41, P2, PT, R94, R105, RZ, P2, !PT ;  /* 0x000000695e297210 */ /* 0x000fe4000175e4ff */
[----:B------:R-:W-:Y:S01]  /*1dbf00*/  IADD3.X R128, P3, PT, R39, R128, RZ, P3, !PT ;  /* 0x0000008027807210 */ /* 0x000fe20001f7e4ff */
[----:B------:R-:W-:Y:S01]  /*1dbf10*/  IMAD.MOV.U32 R94, RZ, RZ, R37 ;  /* 0x000000ffff5e7224 */ /* 0x000fe200078e0025 */
[----:B------:R-:W-:Y:S01]  /*1dbf20*/  IADD3.X RZ, P0, PT, R41, R31, RZ, P0, !PT ;  /* 0x0000001f29ff7210 */ /* 0x000fe2000071e4ff */
[----:B------:R-:W-:Y:S01]  /*1dbf30*/  IMAD.WIDE.U32 R40, R34, -0x45f6b800, R40 ;  /* 0xba09480022287825 */ /* 0x000fe200078e0028 */
[----:B------:R-:W-:-:S02]  /*1dbf40*/  IADD3.X R31, P2, PT, RZ, RZ, RZ, P2, !PT ;  /* 0x000000ffff1f7210 */ /* 0x000fc4000175e4ff */
[----:B------:R-:W-:Y:S01]  /*1dbf50*/  IADD3.X R85, P4, PT, R85, R131, RZ, P4, !PT ;  /* 0x0000008355557210 */ /* 0x000fe2000279e4ff */
[----:B------:R-:W-:Y:S01]  /*1dbf60*/  IMAD.WIDE.U32.X R94, R35, 0x1ef3622f, R94, P5 ;  /* 0x1ef3622f235e7825 */ /* 0x000fe200028e045e */
[----:B------:R-:W-:Y:S02]  /*1dbf70*/  IADD3 RZ, P5, PT, R128, R118, RZ ;  /* 0x0000007680ff7210 */ /* 0x000fe40007fbe0ff */
[----:B------:R-:W-:Y:S01]  /*1dbf80*/  IADD3.X R129, P3, PT, R132, R101, RZ, P3, !PT ;  /* 0x0000006584817210 */ /* 0x000fe20001f7e4ff */
[----:B------:R-:W-:Y:S01]  /*1dbf90*/  IMAD.X R37, RZ, RZ, RZ, P2 ;  /* 0x000000ffff257224 */ /* 0x000fe200010e06ff */
[----:B------:R-:W-:Y:S01]  /*1dbfa0*/  IADD3.X R31, P0, PT, R31, R94, RZ, P0, !PT ;  /* 0x0000005e1f1f7210 */ /* 0x000fe2000071e4ff */
[----:B------:R-:W-:Y:S01]  /*1dbfb0*/  IMAD.IADD R200, R91, 0x1, R82 ;  /* 0x000000015bc87824 */ /* 0x000fe200078e0252 */
[----:B------:R-:W-:Y:S01]  /*1dbfc0*/  IADD3.X R83, P4, PT, R83, R92, RZ, P4, !PT ;  /* 0x0000005c53537210 */ /* 0x000fe2000279e4ff */
[----:B------:R-:W-:Y:S01]  /*1dbfd0*/  IMAD.WIDE.U32 R86, R32, 0x6ca1493b, R128 ;  /* 0x6ca1493b20567825 */ /* 0x000fe200078e0080 */
[----:B------:R-:W-:-:S02]  /*1dbfe0*/  IADD3.X RZ, P5, PT, R129, R93, RZ, P5, !PT ;  /* 0x0000005d81ff7210 */ /* 0x000fc40002fbe4ff */
        /* <DEDUP_REMOVED lines=22> */
[----:B------:R-:W-:Y:S01]  /*1dc150*/  IADD3 RZ, P0, PT, R38, R112, RZ ;  /* 0x0000007026ff7210 */ /* 0x000fe20007f1e0ff */
[----:B------:R-:W-:Y:S01]  /*1dc160*/  IMAD.MOV.U32 R201, RZ, RZ, R40 ;  /* 0x000000ffffc97224 */ /* 0x000fe200078e0028 */
[----:B------:R-:W-:Y:S02]  /*1dc170*/  IADD3.X R39, P5, PT, R116, R83, RZ, P5, !PT ;  /* 0x0000005374277210 */ /* 0x000fe40002fbe4ff */
[----:B------:R-:W-:Y:S01]  /*1dc180*/  IADD3.X RZ, P3, PT, R87, R95, RZ, P3, !PT ;  /* 0x0000005f57ff7210 */ /* 0x000fe20001f7e4ff */
[----:B------:R-:W-:Y:S01]  /*1dc190*/  IMAD.WIDE.U32 R94, R34, 0x6ca1493b, RZ ;  /* 0x6ca1493b225e7825 */ /* 0x000fe200078e00ff */
[----:B------:R-:W-:Y:S02]  /*1dc1a0*/  IADD3.X RZ, P0, PT, R39, R33, RZ, P0, !PT ;  /* 0x0000002127ff7210 */ /* 0x000fe4000071e4ff */
[----:B------:R-:W-:Y:S01]  /*1dc1b0*/  IADD3.X R31, P3, PT, R31, R96, RZ, P3, !PT ;  /* 0x000000601f1f7210 */ /* 0x000fe20001f7e4ff */
[----:B------:R-:W-:Y:S01]  /*1dc1c0*/  IMAD.WIDE.U32 R38, R32, 0x17c510ea, R38 ;  /* 0x17c510ea20267825 */ /* 0x000fe200078e0026 */
[----:B------:R-:W-:-:S02]  /*1dc1d0*/  IADD3.X R83, P5, PT, RZ, RZ, RZ, P5, !PT ;  /* 0x000000ffff537210 */ /* 0x000fc40002fbe4ff */
[----:B------:R-:W-:Y:S01]  /*1dc1e0*/  IADD3.X R98, P4, PT, RZ, RZ, RZ, P4, !PT ;  /* 0x000000ffff627210 */ /* 0x000fe2000279e4ff */
[----:B------:R-:W-:Y:S01]  /*1dc1f0*/  IMAD.WIDE.U32 R32, R35, 0x6ca1493b, RZ ;  /* 0x6ca1493b23207825 */ /* 0x000fe200078e00ff */
[----:B------:R-:W-:Y:S02]  /*1dc200*/  IADD3.X R96, P3, PT, R37, R97, RZ, P3, !PT ;  /* 0x0000006125607210 */ /* 0x000fe40001f7e4ff */
[----:B------:R-:W-:Y:S01]  /*1dc210*/  IADD3.X R37, PT, PT, RZ, RZ, RZ, P5, !PT ;  /* 0x000000ffff257210 */ /* 0x000fe20002ffe4ff */
[----:B------:R-:W-:Y:S01]  /*1dc220*/  IMAD.IADD R115, R39, 0x1, R114 ;  /* 0x0000000127737824 */ /* 0x000fe200078e0272 */
[----:B------:R-:W-:Y:S01]  /*1dc230*/  IADD3.X R83, P0, PT, R83, R136, RZ, P0, !PT ;  /* 0x0000008853537210 */ /* 0x000fe2000071e4ff */
[C---:B------:R-:W-:Y:S01]  /*1dc240*/  IMAD.WIDE.U32 R32, P5, R34.reuse, -0x39c4fa40, R32 ;  /* 0xc63b05c022207825 */ /* 0x040fe200078a0020 */
[----:B------:R-:W-:Y:S02]  /*1dc250*/  IADD3.X R98, P2, PT, RZ, R98, RZ, P2, !PT ;  /* 0x00000062ff627210 */ /* 0x000fe4000175e4ff */
[----:B------:R-:W-:Y:S01]  /*1dc260*/  IADD3.X R38, P3, PT, R31, R38, RZ, P3, !PT ;  /* 0x000000261f267210 */ /* 0x000fe20001f7e4ff */
[----:B------:R-:W-:Y:S01]  /*1dc270*/  IMAD.X R97, RZ, RZ, RZ, P5 ;  /* 0x000000ffff617224 */ /* 0x000fe200028e06ff */
[----:B------:R-:W-:Y:S01]  /*1dc280*/  IADD3.X R88, P0, PT, R37, R137, RZ, P0, !PT ;  /* 0x0000008925587210 */ /* 0x000fe2000071e4ff */
[----:B------:R-:W-:Y:S01]  /*1dc290*/  IMAD.WIDE.U32 R86, R34, 0xf5138f, R86 ;  /* 0x00f5138f22567825 */ /* 0x000fe200078e0056 */
[----:B------:R-:W-:-:S02]  /*1dc2a0*/  IADD3.X R31, PT, PT, RZ, RZ, RZ, P2, P4 ;  /* 0x000000ffff1f7210 */ /* 0x000fc400017e84ff */
[----:B------:R-:W-:Y:S01]  /*1dc2b0*/  IADD3 R37, P4, PT, R32, R95, RZ ;  /* 0x0000005f20257210 */ /* 0x000fe20007f9e0ff */
[----:B------:R-:W-:Y:S01]  /*1dc2c0*/  IMAD.IADD R92, R87, 0x1, R92 ;  /* 0x00000001575c7824 */ /* 0x000fe200078e025c */
[----:B------:R-:W-:Y:S01]  /*1dc2d0*/  IADD3.X R39, P3, PT, R96, R115, RZ, P3, !PT ;  /* 0x0000007360277210 */ /* 0x000fe20001f7e4ff */
[----:B------:R-:W-:Y:S01]  /*1dc2e0*/  IMAD.MOV.U32 R96, RZ, RZ, R33 ;  /* 0x000000ffff607224 */ /* 0x000fe200078e0021 */
[----:B------:R-:W-:Y:S01]  /*1dc2f0*/  IADD3 RZ, P2, PT, R38, R94, RZ ;  /* 0x0000005e26ff7210 */ /* 0x000fe20007f5e0ff */
[----:B------:R-:W-:Y:S01]  /*1dc300*/  IMAD.MOV.U32 R204, RZ, RZ, R92 ;  /* 0x000000ffffcc7224 */ /* 0x000fe200078e005c */
[----:B------:R-:W-:Y:S01]  /*1dc310*/  IADD3.X R83, P0, PT, R83, R98, RZ, P0, !PT ;  /* 0x0000006253537210 */ /* 0x000fe2000071e4ff */
[----:B------:R-:W-:Y:S01]  /*1dc320*/  IMAD.WIDE.U32.X R96, R35, -0x39c4fa40, R96, P4 ;  /* 0xc63b05c023607825 */ /* 0x000fe200020e0460 */
[----:B------:R-:W-:Y:S02]  /*1dc330*/  IADD3.X R85, P1, PT, R203, R232, RZ, P1, !PT ;  /* 0x000000e8cb557210 */ /* 0x000fe40000f3e4ff */
[----:B------:R-:W-:Y:S01]  /*1dc340*/  IADD3.X R33, P4, PT, RZ, RZ, RZ, P3, !PT ;  /* 0x000000ffff217210 */ /* 0x000fe20001f9e4ff */
[----:B------:R-:W-:Y:S01]  /*1dc350*/  IMAD.WIDE.U32 R98, R35, 0x17c510ea, RZ ;  /* 0x17c510ea23627825 */ /* 0x000fe200078e00ff */
[----:B------:R-:W-:-:S02]  /*1dc360*/  IADD3.X RZ, P2, PT, R39, R37, RZ, P2, !PT ;  /* 0x0000002527ff7210 */ /* 0x000fc4000175e4ff */
[----:B------:R-:W-:Y:S01]  /*1dc370*/  IADD3.X R88, P0, PT, R88, R31, RZ, P0, !PT ;  /* 0x0000001f58587210 */ /* 0x000fe2000071e4ff */
[----:B------:R-:W-:Y:S01]  /*1dc380*/  IMAD.WIDE.U32 R94, R210, R30, R84 ;  /* 0x0000001ed25e7225 */ /* 0x000fe200078e0054 */
[----:B------:R-:W-:Y:S02]  /*1dc390*/  IADD3.X R33, P5, PT, R33, R96, RZ, P2, !PT ;  /* 0x0000006021217210 */ /* 0x000fe400017be4ff */
[----:B------:R-:W-:Y:S01]  /*1dc3a0*/  MOV R199, R90 ;  /* 0x0000005a00c77202 */ /* 0x000fe20000000f00 */
[----:B------:R-:W-:Y:S01]  /*1dc3b0*/  IMAD.X R37, RZ, RZ, RZ, P4 ;  /* 0x000000ffff257224 */ /* 0x000fe200020e06ff */
[----:B------:R-:W-:Y:S01]  /*1dc3c0*/  IADD3.X R94, P2, PT, R83, R94, RZ, P0, !PT ;  /* 0x0000005e535e7210 */ /* 0x000fe2000075e4ff */
[----:B------:R-:W-:-:S03]  /*1dc3d0*/  IMAD.WIDE.U32 R30, P3, R34, 0x1ae3a46, R98 ;  /* 0x01ae3a46221e7825 */ /* 0x000fc60007860062 */
        /* <DEDUP_REMOVED lines=36> */
[----:B------:R-:W-:-:S05]  /*1dc620*/  IADD3 R31, P0, PT, R31, R88, RZ ;  /* 0x000000581f1f7210 */ /* 0x000fca0007f1e0ff */
        /* <DEDUP_REMOVED lines=76> */
.L_x_1595:
[----:B------:R-:W-:Y:S05]  /*1dcaf0*/  BSYNC.RELIABLE B3 ;  /* 0x0000000000037941 */ /* 0x000fea0003800100 */
.L_x_1594:
        /* <DEDUP_REMOVED lines=12> */
.L_x_1593:
[----:B------:R-:W-:Y:S05]  /*1dcbc0*/  BSYNC.RECONVERGENT B2 ;  /* 0x0000000000027941 */ /* 0x000fea0003800200 */
.L_x_1592:
        /* <DEDUP_REMOVED lines=57> */
[----:B------:R-:W-:Y:S01]  /*1dcf60*/  IMAD.WIDE.U32 R82, R80, R195, RZ ;  /* 0x000000c350527225 */ /* 0x000fe200078e00ff */
[----:B------:R-:W-:Y:S02]  /*1dcf70*/  IADD3.X R39, PT, PT, RZ, RZ, RZ, P2, !PT ;  /* 0x000000ffff277210 */ /* 0x000fe400017fe4ff */
[----:B------:R-:W-:Y:S01]  /*1dcf80*/  IADD3.X R113, P1, PT, R38, R35, RZ, P1, !PT ;  /* 0x0000002326717210 */ /* 0x000fe20000f3e4ff */
[----:B------:R-:W-:Y:S01]  /*1dcf90*/  IMAD.WIDE.U32.X R30, R78, R196, R30, P3 ;  /* 0x000000c44e1e7225 */ /* 0x000fe200018e041e */
[----:B------:R-:W-:Y:S02]  /*1dcfa0*/  IADD3 R37, P3, PT, R40, R33, RZ ;  /* 0x0000002128257210 */ /* 0x000fe40007f7e0ff */
[----:B------:R-:W-:Y:S01]  /*1dcfb0*/  IADD3 RZ, P0, PT, R112, R32, RZ ;  /* 0x0000002070ff7210 */ /* 0x000fe20007f1e0ff */
        /* <DEDUP_REMOVED lines=12> */
[----:B------:R-:W-:Y:S01]  /*1dd080*/  IMAD.X R35, RZ, RZ, RZ, P4 ;  /* 0x000000ffff237224 */ /* 0x000fe200020e06ff */
[----:B------:R-:W-:Y:S01]  /*1dd090*/  IADD3.X R31, P1, PT, R87, R30, RZ, P2, !PT ;  /* 0x0000001e571f7210 */ /* 0x000fe2000173e4ff */
        /* <DEDUP_REMOVED lines=52> */
[----:B------:R-:W-:Y:S01]  /*1dd3e0*/  IMAD.WIDE.U32.X R38, R196, R192, R90, P5 ;  /* 0x000000c0c4267225 */ /* 0x000fe200028e045a */
[----:B------:R-:W-:-:S02]  /*1dd3f0*/  IADD3.X RZ, P2, PT, R109, R41, RZ, P2, !PT ;  /* 0x000000296dff7210 */ /* 0x000fc4000175e4ff */
[----:B------:R-:W-:Y:S01]  /*1dd400*/  IADD3.X R35, P3, PT, RZ, RZ, RZ, P3, !PT ;  /* 0x000000ffff237210 */ /* 0x000fe20001f7e4ff */
[----:B------:R-:W-:Y:S01]  /*1dd410*/  IMAD.MOV.U32 R88, RZ, RZ, R83 ;  /* 0x000000ffff587224 */ /* 0x000fe200078e0053 */
[----:B------:R-:W-:Y:S01]  /*1dd420*/  IADD3.X RZ, P1, PT, R33, R37, RZ, P1, !PT ;  /* 0x0000002521ff7210 */ /* 0x000fe20000f3e4ff */
[----:B------:R-:W-:Y:S01]  /*1dd430*/  IMAD.WIDE.U32 R90, R78, R77, RZ ;  /* 0x0000004d4e5a7225 */ /* 0x000fe200078e00ff */
[----:B------:R-:W-:Y:S02]  /*1dd440*/  IADD3.X R82, P2, PT, R35, R38, RZ, P2, !PT ;  /* 0x0000002623527210 */ /* 0x000fe4000175e4ff */
[----:B------:R-:W-:Y:S01]  /*1dd450*/  IADD3.X R83, P0, PT, RZ, RZ, RZ, P0, !PT ;  /* 0x000000ffff537210 */ /* 0x000fe2000071e4ff */
[----:B------:R-:W-:-:S04]  /*1dd460*/  IMAD.WIDE.U32.X R32, R198, R80, R88, P4 ;  /* 0x00000050c6207225 */ /* 0x000fc800020e0458 */
        /* <DEDUP_REMOVED lines=26> */
[----:B------:R-:W-:Y:S01]  /*1dd610*/  IMAD.WIDE.U32 R38, R96, 0x1, RZ ;  /* 0x0000000160267825 */ /* 0x000fe200078e00ff */
[----:B------:R-:W-:-:S02]  /*1dd620*/  MOV R92, R143 ;  /* 0x0000008f005c7202 */ /* 0x000fc40000000f00 */
        /* <DEDUP_REMOVED lines=31> */
[----:B------:R-:W-:Y:S01]  /*1dd820*/  IADD3.X R133, P3, PT, RZ, RZ, RZ, P3, !PT ;  /* 0x000000ffff857210 */ /* 0x000fe20001f7e4ff */
[----:B------:R-:W-:Y:S01]  /*1dd830*/  IMAD.X R33, RZ, RZ, RZ, P5 ;  /* 0x000000ffff217224 */ /* 0x000fe200028e06ff */
[----:B------:R-:W-:Y:S01]  /*1dd840*/  IADD3 R39, P4, PT, R138, R39, RZ ;  /* 0x000000278a277210 */ /* 0x000fe20007f9e0ff */
[----:B------:R-:W-:Y:S01]  /*1dd850*/  IMAD.MOV.U32 R32, RZ, RZ, R139 ;  /* 0x000000ffff207224 */ /* 0x000fe200078e008b */
[----:B------:R-:W-:Y:S01]  /*1dd860*/  IADD3.X R37, P5, PT, RZ, R89, RZ, P1, !PT ;  /* 0x00000059ff257210 */ /* 0x000fe20000fbe4ff */
[----:B------:R-:W-:Y:S01]  /*1dd870*/  IMAD.WIDE.U32 R82, R35, 0x30000000, RZ ;  /* 0x3000000023527825 */ /* 0x000fe200078e00ff */
[----:B------:R-:W-:Y:S02]  /*1dd880*/  IADD3.X RZ, P1, PT, R137, R39, RZ, P0, !PT ;  /* 0x0000002789ff7210 */ /* 0x000fe4000073e4ff */
[----:B------:R-:W-:Y:S01]  /*1dd890*/  IADD3.X R116, P0, PT, R116, R87, RZ, P5, !PT ;  /* 0x0000005774747210 */ /* 0x000fe20002f1e4ff */
[----:B------:R-:W-:Y:S01]  /*1dd8a0*/  IMAD.WIDE.U32.X R32, R198, R194, R32, P4 ;  /* 0x000000c2c6207225 */ /* 0x000fe200020e0420 */
[----:B------:R-:W-:-:S02]  /*1dd8b0*/  SHF.L.U64.HI R41, R86, 0x1, R105 ;  /* 0x0000000156297819 */ /* 0x000fc40000010269 */
[----:B------:R-:W-:Y:S01]  /*1dd8c0*/  SHF.L.W.U32.HI R105, R105, 0x1, R102 ;  /* 0x0000000169697819 */ /* 0x000fe20000010e66 */
[----:B------:R-:W-:Y:S01]  /*1dd8d0*/  IMAD.WIDE.U32 R90, R80, R79, RZ ;  /* 0x0000004f505a7225 */ /* 0x000fe200078e00ff */
[----:B------:R-:W-:Y:S02]  /*1dd8e0*/  IADD3.X R132, P5, PT, R133, R32, RZ, P1, !PT ;  /* 0x0000002085847210 */ /* 0x000fe40000fbe4ff */
[----:B------:R-:W-:Y:S01]  /*1dd8f0*/  IADD3.X R94, P2, PT, R41, R95, RZ, P2, !PT ;  /* 0x0000005f295e7210 */ /* 0x000fe2000175e4ff */
[----:B------:R-:W-:Y:S01]  /*1dd900*/  IMAD.WIDE.U32 R88, R192, R81, RZ ;  /* 0x00000051c0587225 */ /* 0x000fe200078e00ff */
[----:B------:R-:W-:Y:S02]  /*1dd910*/  IADD3.X R133, PT, PT, R33, RZ, RZ, P5, P3 ;  /* 0x000000ff21857210 */ /* 0x000fe40002fe64ff */
[----:B------:R-:W-:Y:S01]  /*1dd920*/  IADD3.X R117, P0, PT, R37, R94, RZ, P0, !PT ;  /* 0x0000005e25757210 */ /* 0x000fe2000071e4ff */
[----:B------:R-:W-:Y:S01]  /*1dd930*/  IMAD.WIDE.U32 R86, R96, 0x30000000, RZ ;  /* 0x3000000060567825 */ /* 0x000fe200078e00ff */
[----:B------:R-:W-:-:S02]  /*1dd940*/  SHF.L.W.U32.HI R102, R102, 0x1, R103 ;  /* 0x0000000166667819 */ /* 0x000fc40000010e67 */
[----:B------:R-:W-:Y:S01]  /*1dd950*/  IADD3.X R37, P0, PT, RZ, RZ, RZ, P0, !PT ;  /* 0x000000ffff257210 */ /* 0x000fe2000071e4ff */
[----:B------:R-:W-:-:S04]  /*1dd960*/  IMAD.WIDE.U32 R82, P1, R96, 0x170b5d44, R82 ;  /* 0x170b5d4460527825 */ /* 0x000fc80007820052 */
[----:B------:R-:W-:Y:S01]  /*1dd970*/  IMAD.WIDE.U32 R90, P4, R79, R80, R90 ;  /* 0x000000504f5a7225 */ /* 0x000fe2000788005a */
[----:B------:R-:W-:Y:S02]  /*1dd980*/  IADD3 R95, P5, PT, R82, R87, RZ ;  /* 0x00000057525f7210 */ /* 0x000fe40007fbe0ff */
[----:B------:R-:W-:Y:S01]  /*1dd990*/  IADD3.X R93, PT, PT, RZ, RZ, RZ, P1, !PT ;  /* 0x000000ffff5d7210 */ /* 0x000fe20000ffe4ff */
[----:B------:R-:W-:-:S04]  /*1dd9a0*/  IMAD.WIDE.U32 R88, P3, R81, R192, R88 ;  /* 0x000000c051587225 */ /* 0x000fc80007860058 */
[----:B------:R-:W-:Y:S01]  /*1dd9b0*/  IMAD.X R33, RZ, RZ, RZ, P4 ;  /* 0x000000ffff217224 */ /* 0x000fe200020e06ff */
[----:B------:R-:W-:Y:S01]  /*1dd9c0*/  IADD3 RZ, P4, PT, R116, R86, RZ ;  /* 0x0000005674ff7210 */ /* 0x000fe20007f9e0ff */
[----:B------:R-:W-:-:S03]  /*1dd9d0*/  IMAD.WIDE.U32 R100, R81, R81, RZ ;  /* 0x0000005151647225 */ /* 0x000fc600078e00ff */
[----:B------:R-:W-:Y:S01]  /*1dd9e0*/  IADD3.X RZ, P4, PT, R117, R95, RZ, P4, !PT ;  /* 0x0000005f75ff7210 */ /* 0x000fe2000279e4ff */
[----:B------:R-:W-:Y:S01]  /*1dd9f0*/  IMAD.WIDE.U32 R134, R196, R197, RZ ;  /* 0x000000c5c4867225 */ /* 0x000fe200078e00ff */
[----:B------:R-:W-:-:S03]  /*1dda00*/  IADD3 R101, P1, PT, R101, R88, RZ ;  /* 0x0000005865657210 */ /* 0x000fc60007f3e0ff */
[----:B------:R-:W-:Y:S02]  /*1dda10*/  IMAD.MOV.U32 R92, RZ, RZ, R83 ;  /* 0x000000ffff5c7224 */ /* 0x000fe400078e0053 */
[----:B------:R-:W-:-:S04]  /*1dda20*/  IMAD.WIDE.U32 R38, R79, R79, RZ ;  /* 0x0000004f4f267225 */ /* 0x000fc800078e00ff */
[----:B------:R-:W-:-:S04]  /*1dda30*/  IMAD.WIDE.U32.X R92, R35, 0x170b5d44, R92, P5 ;  /* 0x170b5d44235c7825 */ /* 0x000fc800028e045c */
[----:B------:R-:W-:Y:S01]  /*1dda40*/  IMAD.MOV.U32 R86, RZ, RZ, R89 ;  /* 0x000000ffff567224 */ /* 0x000fe200078e0059 */
[----:B------:R-:W-:Y:S01]  /*1dda50*/  IADD3.X R92, P4, PT, R37, R92, RZ, P4, !PT ;  /* 0x0000005c255c7210 */ /* 0x000fe2000279e4ff */
[----:B------:R-:W-:-:S04]  /*1dda60*/  IMAD.WIDE.U32 R134, P5, R198, R195, R134 ;  /* 0x000000c3c6867225 */ /* 0x000fc800078a0086 */
[----:B------:R-:W-:-:S04]  /*1dda70*/  IMAD.WIDE.U32 R88, R195, R197, RZ ;  /* 0x000000c5c3587225 */ /* 0x000fc800078e00ff */
[----:B------:R-:W-:Y:S01]  /*1dda80*/  IMAD.X R87, RZ, RZ, RZ, P3 ;  /* 0x000000ffff577224 */ /* 0x000fe200018e06ff */
[----:B------:R-:W-:Y:S01]  /*1dda90*/  IADD3 R41, P3, PT, R39, R90, RZ ;  /* 0x0000005a27297210 */ /* 0x000fe20007f7e0ff */
[----:B------:R-:W-:Y:S01]  /*1ddaa0*/  IMAD.X R37, RZ, RZ, RZ, P0 ;  /* 0x000000ffff257224 */ /* 0x000fe200000e06ff */
[----:B------:R-:W-:Y:S01]  /*1ddab0*/  IADD3.X R105, P0, PT, R105, R38, RZ, P2, !PT ;  /* 0x0000002669697210 */ /* 0x000fe2000171e4ff */
[----:B------:R-:W-:Y:S01]  /*1ddac0*/  IMAD.X R39, RZ, RZ, RZ, P5 ;  /* 0x000000ffff277224 */ /* 0x000fe200028e06ff */
[----:B------:R-:W-:Y:S01]  /*1ddad0*/  IADD3 R83, P5, PT, R134, R89, RZ ;  /* 0x0000005986537210 */ /* 0x000fe20007fbe0ff */
[----:B------:R-:W-:Y:S01]  /*1ddae0*/  IMAD.MOV.U32 R32, RZ, RZ, R91 ;  /* 0x000000ffff207224 */ /* 0x000fe200078e005b */
[----:B------:R-:W-:Y:S01]  /*1ddaf0*/  IADD3.X R93, P4, PT, R37, R93, RZ, P4, !PT ;  /* 0x0000005d255d7210 */ /* 0x000fe2000279e4ff */
[----:B------:R-:W-:Y:S01]  /*1ddb00*/  IMAD.WIDE.U32 R94, R35, -0x45f6b800, RZ ;  /* 0xba094800235e7825 */ /* 0x000fe200078e00ff */
[----:B------:R-:W-:Y:S02]  /*1ddb10*/  IADD3.X R102, P0, PT, R102, R41, RZ, P0, !PT ;  /* 0x0000002966667210 */ /* 0x000fe4000071e4ff */
[----:B------:R-:W-:Y:S01]  /*1ddb20*/  IADD3.X R92, P4, PT, R92, R105, RZ, P4, !PT ;  /* 0x000000695c5c7210 */ /* 0x000fe2000279e4ff */
[----:B------:R-:W-:-:S03]  /*1ddb30*/  IMAD.WIDE.U32 R90, R194, R193, RZ ;  /* 0x000000c1c25a7225 */ /* 0x000fc600078e00ff */
[----:B------:R-:W-:Y:S01]  /*1ddb40*/  IADD3.X R93, P4, PT, R93, R102, RZ, P4, !PT ;  /* 0x000000665d5d7210 */ /* 0x000fe2000279e4ff */
[----:B------:R-:W-:Y:S02]  /*1ddb50*/  IMAD.MOV.U32 R38, RZ, RZ, R135 ;  /* 0x000000ffff267224 */ /* 0x000fe400078e0087 */
[----:B------:R-:W-:-:S04]  /*1ddb60*/  IMAD.WIDE.U32 R98, R96, -0x45f6b800, RZ ;  /* 0xba09480060627825 */ /* 0x000fc800078e00ff */
[----:B------:R-:W-:-:S04]  /*1ddb70*/  IMAD.WIDE.U32.X R38, R198, R196, R38, P5 ;  /* 0x000000c4c6267225 */ /* 0x000fc800028e0426 */
[----:B------:R-:W-:-:S04]  /*1ddb80*/  IMAD.WIDE.U32 R94, P5, R96, 0x1ef3622f, R94 ;  /* 0x1ef3622f605e7825 */ /* 0x000fc800078a005e */
[----:B------:R-:W-:Y:S01]  /*1ddb90*/  IMAD.WIDE.U32 R90, P2, R193, R194, R90 ;  /* 0x000000c2c15a7225 */ /* 0x000fe2000784005a */
[----:B------:R-:W-:-:S03]  /*1ddba0*/  IADD3.X R37, PT, PT, RZ, RZ, RZ, P5, !PT ;  /* 0x000000ffff257210 */ /* 0x000fc60002ffe4ff */
[----:B------:R-:W-:-:S04]  /*1ddbb0*/  IMAD.WIDE.U32 R84, R81, R79, R84 ;  /* 0x0000004f51547225 */ /* 0x000fc800078e0054 */
[----:B------:R-:W-:Y:S01]  /*1ddbc0*/  IMAD.WIDE.U32.X R32, R80, R80, R32, P3 ;  /* 0x0000005050207225 */ /* 0x000fe200018e0420 */
[----:B------:R-:W-:Y:S02]  /*1ddbd0*/  IADD3 R41, P3, PT, R94, R99, RZ ;  /* 0x000000635e297210 */ /* 0x000fe40007f7e0ff */
[----:B------:R-:W-:Y:S01]  /*1ddbe0*/  SHF.L.W.U32.HI R103, R103, 0x1, R84 ;  /* 0x0000000167677819 */ /* 0x000fe20000010e54 */
[----:B------:R-:W-:Y:S01]  /*1ddbf0*/  IMAD.X R131, RZ, RZ, RZ, P2 ;  /* 0x000000ffff837224 */ /* 0x000fe200010e06ff */
[----:B------:R-:W-:Y:S01]  /*1ddc00*/  IADD3 RZ, P2, PT, R92, R98, RZ ;  /* 0x000000625cff7210 */ /* 0x000fe20007f5e0ff */
[----:B------:R-:W-:Y:S01]  /*1ddc10*/  IMAD.IADD R125, R85, 0x1, R36 ;  /* 0x00000001557d7824 */ /* 0x000fe200078e0224 */
[----:B------:R-:W-:Y:S01]  /*1ddc20*/  IADD3.X R103, P0, PT, R103, R32, RZ, P0, !PT ;  /* 0x0000002067677210 */ /* 0x000fe2000071e4ff */
[----:B------:R-:W-:Y:S01]  /*1ddc30*/  IMAD.MOV.U32 R36, RZ, RZ, R95 ;  /* 0x000000ffff247224 */ /* 0x000fe200078e005f */
[----:B------:R-:W-:Y:S01]  /*1ddc40*/  IADD3.X RZ, P2, PT, R93, R41, RZ, P2, !PT ;  /* 0x000000295dff7210 */ /* 0x000fe2000175e4ff */
[----:B------:R-:W-:Y:S01]  /*1ddc50*/  IMAD.WIDE.U32 R98, R196, R195, RZ ;  /* 0x000000c3c4627225 */ /* 0x000fe200078e00ff */
[----:B------:R-:W-:-:S02]  /*1ddc60*/  IADD3.X R41, P4, PT, RZ, RZ, RZ, P4, !PT ;  /* 0x000000ffff297210 */ /* 0x000fc4000279e4ff */
[----:B------:R-:W-:Y:S01]  /*1ddc70*/  SHF.L.W.U32.HI R85, R84, 0x1, R125 ;  /* 0x0000000154557819 */ /* 0x000fe20000010e7d */
[----:B------:R-:W-:Y:S01]  /*1ddc80*/  IMAD.WIDE.U32.X R36, R35, 0x1ef3622f, R36, P3 ;  /* 0x1ef3622f23247825 */ /* 0x000fe200018e0424 */
[----:B------:R-:W-:Y:S02]  /*1ddc90*/  IADD3 RZ, P3, PT, R132, R88, RZ ;  /* 0x0000005884ff7210 */ /* 0x000fe40007f7e0ff */
[----:B------:R-:W-:Y:S01]  /*1ddca0*/  IADD3.X R124, P0, PT, R85, R33, RZ, P0, !PT ;  /* 0x00000021557c7210 */ /* 0x000fe2000071e4ff */
[----:B------:R-:W-:Y:S01]  /*1ddcb0*/  IMAD.WIDE.U32 R104, R193, R193, RZ ;  /* 0x000000c1c1687225 */ /* 0x000fe200078e00ff */
[----:B------:R-:W-:Y:S02]  /*1ddcc0*/  IADD3.X R118, P2, PT, R41, R36, RZ, P2, !PT ;  /* 0x0000002429767210 */ /* 0x000fe4000175e4ff */
[----:B------:R-:W-:Y:S01]  /*1ddcd0*/  IADD3.X RZ, P3, PT, R133, R83, RZ, P3, !PT ;  /* 0x0000005385ff7210 */ /* 0x000fe20001f7e4ff */
[----:B------:R-:W-:Y:S01]  /*1ddce0*/  IMAD.X R41, RZ, RZ, RZ, P4 ;  /* 0x000000ffff297224 */ /* 0x000fe200020e06ff */
[----:B------:R-:W-:Y:S01]  /*1ddcf0*/  IADD3 R143, P5, PT, R105, R90, RZ ;  /* 0x0000005a698f7210 */ /* 0x000fe20007fbe0ff */
[----:B------:R-:W-:Y:S01]  /*1ddd00*/  IMAD.WIDE.U32 R116, R96, 0x30000000, R116 ;  /* 0x3000000060747825 */ /* 0x000fe200078e0074 */
[----:B------:R-:W-:-:S02]  /*1ddd10*/  IADD3.X R139, P3, PT, RZ, R38, RZ, P3, !PT ;  /* 0x00000026ff8b7210 */ /* 0x000fc40001f7e4ff */
[----:B------:R-:W-:Y:S01]  /*1ddd20*/  IADD3.X R41, P2, PT, R41, R37, RZ, P2, !PT ;  /* 0x0000002529297210 */ /* 0x000fe2000175e4ff */
[----:B------:R-:W-:-:S03]  /*1ddd30*/  IMAD.WIDE.U32 R36, R35, 0xf5138f, RZ ;  /* 0x00f5138f23247825 */ /* 0x000fc600078e00ff */
[----:B------:R-:W-:Y:S01]  /*1ddd40*/  IADD3.X R118, P2, PT, R118, R103, RZ, P2, !PT ;  /* 0x0000006776767210 */ /* 0x000fe2000175e4ff */
[----:B------:R-:W-:-:S03]  /*1ddd50*/  IMAD.WIDE.U32 R98, P4, R195, R196, R98 ;  /* 0x000000c4c3627225 */ /* 0x000fc60007880062 */
[----:B------:R-:W-:Y:S01]  /*1ddd60*/  IADD3.X R119, P2, PT, R41, R124, RZ, P2, !PT ;  /* 0x0000007c29777210 */ /* 0x000fe2000175e4ff */
[----:B------:R-:W-:Y:S02]  /*1ddd70*/  IMAD.MOV.U32 R130, RZ, RZ, R91 ;  /* 0x000000ffff827224 */ /* 0x000fe400078e005b */
[----:B------:R-:W-:-:S04]  /*1ddd80*/  IMAD.WIDE.U32 R90, R35, 0x6ca1493b, RZ ;  /* 0x6ca1493b235a7825 */ /* 0x000fc800078e00ff */
[----:B------:R-:W-:Y:S02]  /*1ddd90*/  IMAD.IADD R95, R117, 0x1, R82 ;  /* 0x00000001755f7824 */ /* 0x000fe400078e0252 */
[----:B------:R-:W-:Y:S02]  /*1ddda0*/  IMAD.X R127, RZ, RZ, RZ, P4 ;  /* 0x000000ffff7f7224 */ /* 0x000fe400020e06ff */
[----:B------:R-:W-:-:S04]  /*1dddb0*/  IMAD.WIDE.U32 R36, P4, R96, 0x1a22d9f3, R36 ;  /* 0x1a22d9f360247825 */ /* 0x000fc80007880024 */
[----:B------:R-:W-:-:S04]  /*1dddc0*/  IMAD.WIDE.U32 R120, R35, 0x17c510ea, RZ ;  /* 0x17c510ea23787825 */ /* 0x000fc800078e00ff */
[----:B------:R-:W-:Y:S01]  /*1dddd0*/  IMAD.X R135, RZ, RZ, R39, P3 ;  /* 0x000000ffff877224 */ /* 0x000fe200018e0627 */
[----:B------:R-:W-:Y:S01]  /*1ddde0*/  IADD3.X R39, PT, PT, RZ, RZ, RZ, P4, !PT ;  /* 0x000000ffff277210 */ /* 0x000fe200027fe4ff */
        /* <DEDUP_REMOVED lines=21> */
[----:B------:R-:W-:-:S04]  /*1ddf40*/  IMAD.WIDE.U32 R112, R193, R79, R112 ;  /* 0x0000004fc1707225 */ /* 0x000fc800078e0070 */
[----:B------:R-:W-:Y:S01]  /*1ddf50*/  IMAD.WIDE.U32.X R106, R35, 0x1ae3a46, R106, P3 ;  /* 0x01ae3a46236a7825 */ /* 0x000fe200018e046a */
[----:B------:R-:W-:Y:S02]  /*1ddf60*/  IADD3.X R35, P2, PT, RZ, RZ, RZ, P2, !PT ;  /* 0x000000ffff237210 */ /* 0x000fe4000175e4ff */
[----:B------:R-:W-:Y:S01]  /*1ddf70*/  SHF.L.W.U32.HI R33, R125, 0x1, R112 ;  /* 0x000000017d217819 */ /* 0x000fe20000010e70 */
[----:B------:R-:W-:Y:S01]  /*1ddf80*/  IMAD.WIDE.U32.X R86, R192, R192, R86, P1 ;  /* 0x000000c0c0567225 */ /* 0x000fe200008e0456 */
[----:B------:R-:W-:Y:S02]  /*1ddf90*/  IADD3 RZ, P1, PT, R116, R114, RZ ;  /* 0x0000007274ff7210 */ /* 0x000fe40007f3e0ff */
[----:B------:R-:W-:Y:S01]  /*1ddfa0*/  IADD3 R114, P3, PT, R115, R84, RZ ;  /* 0x0000005473727210 */ /* 0x000fe20007f7e0ff */
[----:B------:R-:W-:Y:S01]  /*1ddfb0*/  IMAD.IADD R117, R113, 0x1, R40 ;  /* 0x0000000171757824 */ /* 0x000fe200078e0228 */
[----:B------:R-:W-:Y:S01]  /*1ddfc0*/  IADD3.X R37, PT, PT, RZ, RZ, RZ, P2, !PT ;  /* 0x000000ffff257210 */ /* 0x000fe200017fe4ff */
[----:B------:R-:W-:Y:S01]  /*1ddfd0*/  IMAD.X R41, RZ, RZ, RZ, P4 ;  /* 0x000000ffff297224 */ /* 0x000fe200020e06ff */
[----:B------:R-:W-:Y:S01]  /*1ddfe0*/  IADD3.X RZ, P2, PT, R95, R114, RZ, P1, !PT ;  /* 0x000000725fff7210 */ /* 0x000fe20000f5e4ff */
[----:B------:R-:W-:Y:S01]  /*1ddff0*/  IMAD.MOV.U32 R40, RZ, RZ, R85 ;  /* 0x000000ffff287224 */ /* 0x000fe200078e0055 */
[----:B------:R-:W-:Y:S01]  /*1de000*/  IADD3 RZ, P1, PT, R118, R88, RZ ;  /* 0x0000005876ff7210 */ /* 0x000fe20007f3e0ff */
[----:B------:R-:W-:Y:S01]  /*1de010*/  IMAD.WIDE.U32 R128, R195, R195, RZ ;  /* 0x000000c3c3807225 */ /* 0x000fe200078e00ff */
[----:B------:R-:W-:-:S02]  /*1de020*/  SHF.L.W.U32.HI R112, R112, 0x1, R117 ;  /* 0x0000000170707819 */ /* 0x000fc40000010e75 */
[----:B------:R-:W-:Y:S01]  /*1de030*/  IADD3.X RZ, P1, PT, R119, R89, RZ, P1, !PT ;  /* 0x0000005977ff7210 */ /* 0x000fe20000f3e4ff */
[----:B------:R-:W-:Y:S01]  /*1de040*/  IMAD.WIDE.U32.X R40, R105, -0x7af74000, R40, P3 ;  /* 0x8508c00069287825 */ /* 0x000fe200018e0428 */
[----:B------:R-:W-:-:S03]  /*1de050*/  IADD3 R123, P4, PT, R129, R98, RZ ;  /* 0x00000062817b7210 */ /* 0x000fc60007f9e0ff */
[----:B------:R-:W-:Y:S01]  /*1de060*/  IMAD.MOV.U32 R126, RZ, RZ, R99 ;  /* 0x000000ffff7e7224 */ /* 0x000fe200078e0063 */
[----:B------:R-:W-:Y:S01]  /*1de070*/  IADD3.X R99, P0, PT, R33, R100, RZ, P0, !PT ;  /* 0x0000006421637210 */ /* 0x000fe2000071e4ff */
[----:B------:R-:W-:Y:S01]  /*1de080*/  IMAD.WIDE.U32 R92, R96, -0x45f6b800, R92 ;  /* 0xba094800605c7825 */ /* 0x000fe200078e005c */
[----:B------:R-:W-:Y:S02]  /*1de090*/  IADD3.X R95, P2, PT, RZ, R40, RZ, P2, !PT ;  /* 0x00000028ff5f7210 */ /* 0x000fe4000175e4ff */
[----:B------:R-:W-:Y:S01]  /*1de0a0*/  IADD3.X R89, P3, PT, R112, R101, RZ, P0, !PT ;  /* 0x0000006570597210 */ /* 0x000fe2000077e4ff */
[----:B------:R-:W-:Y:S01]  /*1de0b0*/  IMAD.WIDE.U32 R84, R105, 0x30000000, RZ ;  /* 0x3000000069547825 */ /* 0x000fe200078e00ff */
[----:B------:R-:W-:Y:S02]  /*1de0c0*/  IADD3.X R98, P0, PT, R35, R38, RZ, P1, !PT ;  /* 0x0000002623627210 */ /* 0x000fe40000f1e4ff */
[----:B------:R-:W-:Y:S01]  /*1de0d0*/  IADD3.X R40, P2, PT, RZ, R41, RZ, P2, !PT ;  /* 0x00000029ff287210 */ /* 0x000fe2000175e4ff */
[----:B------:R-:W-:Y:S01]  /*1de0e0*/  IMAD.WIDE.U32 R118, R96, 0xf5138f, R118 ;  /* 0x00f5138f60767825 */ /* 0x000fe200078e0076 */
[----:B------:R-:W-:-:S03]  /*1de0f0*/  IADD3.X R38, P0, PT, R37, R39, RZ, P0, !PT ;  /* 0x0000002725267210 */ /* 0x000fc6000071e4ff */
[----:B------:R-:W-:Y:S01]  /*1de100*/  IMAD.IADD R33, R93, 0x1, R94 ;  /* 0x000000015d217824 */ /* 0x000fe200078e025e */
[----:B------:R-:W-:Y:S01]  /*1de110*/  IADD3.X R94, P1, PT, R95, R92, RZ, P2, !PT ;  /* 0x0000005c5f5e7210 */ /* 0x000fe2000173e4ff */
[----:B------:R-:W-:Y:S01]  /*1de120*/  IMAD.IADD R116, R119, 0x1, R36 ;  /* 0x0000000177747824 */ /* 0x000fe200078e0224 */
[----:B------:R-:W-:Y:S01]  /*1de130*/  IADD3.X R98, P0, PT, R98, R99, RZ, P0, !PT ;  /* 0x0000006362627210 */ /* 0x000fe2000071e4ff */
[----:B------:R-:W-:Y:S01]  /*1de140*/  IMAD.WIDE.U32 R84, P2, R122, 0x170b5d44, R84 ;  /* 0x170b5d447a547825 */ /* 0x000fe20007840054 */
[----:B------:R-:W-:Y:S02]  /*1de150*/  IADD3.X R95, P1, PT, R40, R33, RZ, P1, !PT ;  /* 0x00000021285f7210 */ /* 0x000fe40000f3e4ff */
[----:B------:R-:W-:Y:S01]  /*1de160*/  IADD3.X R99, P0, PT, R38, R89, RZ, P0, !PT ;  /* 0x0000005926637210 */ /* 0x000fe2000071e4ff */
[----:B------:R-:W-:Y:S01]  /*1de170*/  IMAD.WIDE.U32 R36, R122, 0x30000000, RZ ;  /* 0x300000007a247825 */ /* 0x000fe200078e00ff */
[----:B------:R-:W-:Y:S02]  /*1de180*/  IADD3.X R119, P1, PT, RZ, RZ, RZ, P1, !PT ;  /* 0x000000ffff777210 */ /* 0x000fe40000f3e4ff */
[----:B------:R-:W-:Y:S01]  /*1de190*/  IADD3.X R103, P0, PT, RZ, RZ, RZ, P0, !PT ;  /* 0x000000ffff677210 */ /* 0x000fe2000071e4ff */
[----:B------:R-:W-:Y:S01]  /*1de1a0*/  IMAD.X R41, RZ, RZ, RZ, P2 ;  /* 0x000000ffff297224 */ /* 0x000fe200010e06ff */
[----:B------:R-:W-:Y:S01]  /*1de1b0*/  IADD3 R125, P2, PT, R84, R37, RZ ;  /* 0x00000025547d7210 */ /* 0x000fe20007f5e0ff */
[----:B------:R-:W-:Y:S01]  /*1de1c0*/  IMAD.WIDE.U32 R100, R105, -0x45f6b800, RZ ;  /* 0xba09480069647825 */ /* 0x000fe200078e00ff */
[----:B------:R-:W-:-:S02]  /*1de1d0*/  IADD3.X R91, PT, PT, RZ, RZ, RZ, P1, !PT ;  /* 0x000000ffff5b7210 */ /* 0x000fc40000ffe4ff */
[----:B------:R-:W-:Y:S01]  /*1de1e0*/  IADD3 RZ, P1, PT, R94, R36, RZ ;  /* 0x000000245eff7210 */ /* 0x000fe20007f3e0ff */
[----:B------:R-:W-:Y:S02]  /*1de1f0*/  IMAD.MOV.U32 R40, RZ, RZ, R85 ;  /* 0x000000ffff287224 */ /* 0x000fe400078e0055 */
[----:B------:R-:W-:Y:S01]  /*1de200*/  IMAD.WIDE.U32 R88, R122, -0x45f6b800, RZ ;  /* 0xba0948007a587825 */ /* 0x000fe200078e00ff */
[----:B------:R-:W-:-:S03]  /*1de210*/  IADD3.X RZ, P1, PT, R95, R125, RZ, P1, !PT ;  /* 0x0000007d5fff7210 */ /* 0x000fc60000f3e4ff */
[----:B------:R-:W-:-:S04]  /*1de220*/  IMAD.WIDE.U32.X R40, R105, 0x170b5d44, R40, P2 ;  /* 0x170b5d4469287825 */ /* 0x000fc800010e0428 */
[----:B------:R-:W-:Y:S01]  /*1de230*/  IMAD.WIDE.U32 R100, P2, R122, 0x1ef3622f, R100 ;  /* 0x1ef3622f7a647825 */ /* 0x000fe20007840064 */
[----:B------:R-:W-:-:S03]  /*1de240*/  IADD3.X R119, P1, PT, R119, R40, RZ, P1, !PT ;  /* 0x0000002877777210 */ /* 0x000fc60000f3e4ff */
[----:B------:R-:W-:-:S04]  /*1de250*/  IMAD.WIDE.U32 R38, R105, 0xf5138f, RZ ;  /* 0x00f5138f69267825 */ /* 0x000fc800078e00ff */
[----:B------:R-:W-:Y:S01]  /*1de260*/  IMAD.X R115, RZ, RZ, RZ, P0 ;  /* 0x000000ffff737224 */ /* 0x000fe200000e06ff */
[----:B------:R-:W-:Y:S01]  /*1de270*/  IADD3 R129, P0, PT, R100, R89, RZ ;  /* 0x0000005964817210 */ /* 0x000fe20007f1e0ff */
[----:B------:R-:W-:Y:S01]  /*1de280*/  IMAD.X R93, RZ, RZ, RZ, P2 ;  /* 0x000000ffff5d7224 */ /* 0x000fe200010e06ff */
[----:B------:R-:W-:Y:S01]  /*1de290*/  IADD3.X R89, P1, PT, R91, R41, RZ, P1, !PT ;  /* 0x000000295b597210 */ /* 0x000fe20000f3e4ff */
[----:B------:R-:W-:-:S03]  /*1de2a0*/  IMAD.WIDE.U32 R36, R193, R81, R30 ;  /* 0x00000051c1247225 */ /* 0x000fc600078e001e */
[----:B------:R-:W-:Y:S01]  /*1de2b0*/  IADD3.X R118, P1, PT, R119, R118, RZ, P1, !PT ;  /* 0x0000007677767210 */ /* 0x000fe20000f3e4ff */
[----:B------:R-:W-:-:S03]  /*1de2c0*/  IMAD.WIDE.U32 R112, R122, 0xf5138f, RZ ;  /* 0x00f5138f7a707825 */ /* 0x000fc600078e00ff */
[----:B------:R-:W-:Y:S01]  /*1de2d0*/  IADD3.X R119, P1, PT, R89, R116, RZ, P1, !PT ;  /* 0x0000007459777210 */ /* 0x000fe20000f3e4ff */
[----:B------:R-:W-:-:S04]  /*1de2e0*/  IMAD.WIDE.U32 R30, P2, R122, 0x1a22d9f3, R38 ;  /* 0x1a22d9f37a1e7825 */ /* 0x000fc80007840026 */
[----:B------:R-:W-:Y:S02]  /*1de2f0*/  IMAD.MOV.U32 R92, RZ, RZ, R101 ;  /* 0x000000ffff5c7224 */ /* 0x000fe400078e0065 */
[----:B------:R-:W-:Y:S01]  /*1de300*/  IMAD.IADD R101, R37, 0x1, R34 ;  /* 0x0000000125657824 */ /* 0x000fe200078e0222 */
[----:B------:R-:W-:Y:S01]  /*1de310*/  SHF.L.W.U32.HI R37, R117, 0x1, R36 ;  /* 0x0000000175257819 */ /* 0x000fe20000010e24 */
[C---:B------:R-:W-:Y:S01]  /*1de320*/  IMAD.WIDE.U32.X R92, R105.reuse, 0x1ef3622f, R92, P0 ;  /* 0x1ef3622f695c7825 */ /* 0x040fe200000e045c */
[----:B------:R-:W-:Y:S02]  /*1de330*/  IADD3 RZ, P0, PT, R98, R32, RZ ;  /* 0x0000002062ff7210 */ /* 0x000fe40007f1e0ff */
[----:B------:R-:W-:Y:S01]  /*1de340*/  SHF.L.W.U32.HI R85, R36, 0x1, R101 ;  /* 0x0000000124557819 */ /* 0x000fe20000010e65 */
[----:B------:R-:W-:Y:S01]  /*1de350*/  IMAD.X R33, RZ, RZ, RZ, P2 ;  /* 0x000000ffff217224 */ /* 0x000fe200010e06ff */
[----:B------:R-:W-:Y:S01]  /*1de360*/  IADD3 R121, P2, PT, R30, R113, RZ ;  /* 0x000000711e797210 */ /* 0x000fe20007f5e0ff */
[----:B------:R-:W-:Y:S01]  /*1de370*/  IMAD.WIDE.U32 R34, R105, 0x6ca1493b, RZ ;  /* 0x6ca1493b69227825 */ /* 0x000fe200078e00ff */
[----:B------:R-:W-:-:S02]  /*1de380*/  IADD3.X R125, P3, PT, R37, R86, RZ, P3, !PT ;  /* 0x00000056257d7210 */ /* 0x000fc40001f7e4ff */
[----:B------:R-:W-:Y:S01]  /*1de390*/  IADD3.X RZ, P0, PT, R99, R111, RZ, P0, !PT ;  /* 0x0000006f63ff7210 */ /* 0x000fe2000071e4ff */
[----:B------:R-:W-:Y:S01]  /*1de3a0*/  IMAD.MOV.U32 R32, RZ, RZ, R31 ;  /* 0x000000ffff207224 */ /* 0x000fe200078e001f */
[----:B------:R-:W-:Y:S01]  /*1de3b0*/  IADD3.X R144, P3, PT, R85, R87, RZ, P3, !PT ;  /* 0x0000005755907210 */ /* 0x000fe20001f7e4ff */
[----:B------:R-:W-:Y:S01]  /*1de3c0*/  IMAD.WIDE.U32 R36, R122, 0x6ca1493b, RZ ;  /* 0x6ca1493b7a247825 */ /* 0x000fe200078e00ff */
[----:B------:R-:W-:-:S03]  /*1de3d0*/  IADD3.X R124, P0, PT, R103, R82, RZ, P0, !PT ;  /* 0x00000052677c7210 */ /* 0x000fc6000071e4ff */
[----:B------:R-:W-:-:S04]  /*1de3e0*/  IMAD.WIDE.U32.X R32, R105, 0x1a22d9f3, R32, P2 ;  /* 0x1a22d9f369207825 */ /* 0x000fc800010e0420 */
[----:B------:R-:W-:-:S04]  /*1de3f0*/  IMAD.WIDE.U32 R34, P2, R122, -0x39c4fa40, R34 ;  /* 0xc63b05c07a227825 */ /* 0x000fc80007840022 */
[----:B------:R-:W-:Y:S01]  /*1de400*/  IMAD.X R39, RZ, RZ, RZ, P2 ;  /* 0x000000ffff277224 */ /* 0x000fe200010e06ff */
[----:B------:R-:W-:Y:S01]  /*1de410*/  IADD3 R37, P2, PT, R34, R37, RZ ;  /* 0x0000002522257210 */ /* 0x000fe20007f5e0ff */
[----:B------:R-:W-:Y:S01]  /*1de420*/  IMAD.WIDE.U32 R40, R105, 0x17c510ea, RZ ;  /* 0x17c510ea69287825 */ /* 0x000fe200078e00ff */
[----:B------:R-:W-:Y:S02]  /*1de430*/  MOV R38, R35 ;  /* 0x0000002300267202 */ /* 0x000fe40000000f00 */
[----:B------:R-:W-:Y:S01]  /*1de440*/  IADD3.X R35, P0, PT, R115, R83, RZ, P0, !PT ;  /* 0x0000005373237210 */ /* 0x000fe2000071e4ff */
[----:B------:R-:W-:-:S03]  /*1de450*/  IMAD.WIDE.U32 R94, R122, 0x30000000, R94 ;  /* 0x300000007a5e7825 */ /* 0x000fc600078e005e */
[----:B------:R-:W-:Y:S01]  /*1de460*/  IADD3.X R124, P0, PT, R124, R125, RZ, P0, !PT ;  /* 0x0000007d7c7c7210 */ /* 0x000fe2000071e4ff */
[----:B------:R-:W-:-:S03]  /*1de470*/  IMAD.WIDE.U32.X R38, R105, -0x39c4fa40, R38, P2 ;  /* 0xc63b05c069267825 */ /* 0x000fc600010e0426 */
[----:B------:R-:W-:Y:S01]  /*1de480*/  IADD3.X R125, P0, PT, R35, R144, RZ, P0, !PT ;  /* 0x00000090237d7210 */ /* 0x000fe2000071e4ff */
[----:B------:R-:W-:-:S03]  /*1de490*/  IMAD.WIDE.U32 R40, P2, R122, 0x1ae3a46, R40 ;  /* 0x01ae3a467a287825 */ /* 0x000fc60007840028 */
[----:B------:R-:W-:Y:S01]  /*1de4a0*/  IADD3.X R145, P0, PT, RZ, RZ, RZ, P0, !PT ;  /* 0x000000ffff917210 */ /* 0x000fe2000071e4ff */
[----:B------:R-:W-:-:S04]  /*1de4b0*/  IMAD.WIDE.U32 R82, R122, 0x17c510ea, RZ ;  /* 0x17c510ea7a527825 */ /* 0x000fc800078e00ff */
[----:B------:R-:W-:Y:S02]  /*1de4c0*/  IMAD.IADD R113, R95, 0x1, R84 ;  /* 0x000000015f717824 */ /* 0x000fe400078e0254 */
[----:B------:R-:W-:Y:S02]  /*1de4d0*/  IMAD.MOV.U32 R86, RZ, RZ, R41 ;  /* 0x000000ffff567224 */ /* 0x000fe400078e0029 */
[----:B------:R-:W-:Y:S01]  /*1de4e0*/  IMAD.X R87, RZ, RZ, RZ, P2 ;  /* 0x000000ffff577224 */ /* 0x000fe200010e06ff */
[----:B------:R-:W-:Y:S01]  /*1de4f0*/  IADD3 R31, P2, PT, R40, R83, RZ ;  /* 0x00000053281f7210 */ /* 0x000fe20007f5e0ff */
[----:B------:R-:W-:-:S04]  /*1de500*/  IMAD.WIDE.U32 R84, R94, -0x1, RZ ;  /* 0xffffffff5e547825 */ /* 0x000fc800078e00ff */
[----:B------:R-:W-:Y:S02]  /*1de510*/  IMAD R41, R94, -0x7af74001, -R113 ;  /* 0x8508bfff5e297824 */ /* 0x000fe400078e0a71 */
[----:B------:R-:W-:-:S04]  /*1de520*/  IMAD.WIDE.U32 R98, R96, 0x6ca1493b, R98 ;  /* 0x6ca1493b60627825 */ /* 0x000fc800078e0062 */
[----:B------:R-:W-:Y:S02]  /*1de530*/  IMAD.IADD R35, R85, 0x1, R41 ;  /* 0x0000000155237824 */ /* 0x000fe400078e0229 */
[----:B------:R-:W-:Y:S01]  /*1de540*/  IMAD.IADD R114, R99, 0x1, R90 ;  /* 0x0000000163727824 */ /* 0x000fe200078e025a */
[----:B------:R-:W-:Y:S01]  /*1de550*/  IADD3.X R99, P1, PT, RZ, RZ, RZ, P1, !PT ;  /* 0x000000ffff637210 */ /* 0x000fe20000f3e4ff */
        /* <DEDUP_REMOVED lines=11> */
[----:B------:R-:W-:Y:S02]  /*1de610*/  IADD3 R129, PT, PT, R95, R110, RZ ;  /* 0x0000006e5f817210 */ /* 0x000fe40007ffe0ff */
[----:B------:R-:W-:Y:S01]  /*1de620*/  SHF.L.W.U32.HI R41, R101, 0x1, R94 ;  /* 0x0000000165297819 */ /* 0x000fe20000010e5e */
[----:B------:R-:W-:Y:S01]  /*1de630*/  IMAD.X R117, RZ, RZ, RZ, P5 ;  /* 0x000000ffff757224 */ /* 0x000fe200028e06ff */
[----:B------:R-:W-:Y:S01]  /*1de640*/  IADD3 R110, P5, PT, R91, R88, RZ ;  /* 0x000000585b6e7210 */ /* 0x000fe20007fbe0ff */
[----:B------:R-:W-:Y:S01]  /*1de650*/  IMAD.WIDE.U32 R90, R35, 0x30000000, RZ ;  /* 0x30000000235a7825 */ /* 0x000fe200078e00ff */
[----:B------:R-:W-:Y:S02]  /*1de660*/  SHF.L.W.U32.HI R146, R94, 0x1, R129 ;  /* 0x000000015e927819 */ /* 0x000fe40000010e81 */
[----:B------:R-:W-:Y:S01]  /*1de670*/  IADD3.X R144, P3, PT, R41, R104, RZ, P3, !PT ;  /* 0x0000006829907210 */ /* 0x000fe20001f7e4ff */
        /* <DEDUP_REMOVED lines=11> */
[----:B------:R-:W-:Y:S02]  /*1de730*/  IADD3.X RZ, P1, PT, R113, R110, RZ, P1, !PT ;  /* 0x0000006e71ff7210 */ /* 0x000fe40000f3e4ff */
[----:B------:R-:W-:Y:S01]  /*1de740*/  IADD3.X R147, P0, PT, R147, R107, RZ, P0, !PT ;  /* 0x0000006b93937210 */ /* 0x000fe2000071e4ff */
[----:B------:R-:W-:Y:S01]  /*1de750*/  IMAD.WIDE.U32 R124, R96, 0x17c510ea, R124 ;  /* 0x17c510ea607c7825 */ /* 0x000fe200078e007c */
[----:B------:R-:W-:-:S02]  /*1de760*/  IADD3.X R146, P3, PT, R146, R143, RZ, P3, !PT ;  /* 0x0000008f92927210 */ /* 0x000fc40001f7e4ff */
        /* <DEDUP_REMOVED lines=22> */
[----:B------:R-:W-:Y:S01]  /*1de8d0*/  IMAD.WIDE.U32 R108, R35, 0x6ca1493b, RZ ;  /* 0x6ca1493b236c7825 */ /* 0x000fe200078e00ff */
[----:B------:R-:W-:-:S03]  /*1de8e0*/  IADD3.X R111, PT, PT, RZ, RZ, RZ, P5, !PT ;  /* 0x000000ffff6f7210 */ /* 0x000fc60002ffe4ff */
[----:B------:R-:W-:Y:S01]  /*1de8f0*/  IMAD.X R97, RZ, RZ, RZ, P2 ;  /* 0x000000ffff617224 */ /* 0x000fe200010e06ff */
[----:B------:R-:W-:Y:S01]  /*1de900*/  IADD3 R41, P2, PT, R102, R105, RZ ;  /* 0x0000006966297210 */ /* 0x000fe20007f5e0ff */
[----:B------:R-:W-:Y:S02]  /*1de910*/  IMAD.MOV.U32 R110, RZ, RZ, R103 ;  /* 0x000000ffff6e7224 */ /* 0x000fe400078e0067 */
        /* <DEDUP_REMOVED lines=10> */
[----:B------:R-:W-:-:S04]  /*1de9c0*/  IMAD.WIDE.U32.X R112, R35, -0x39c4fa40, R112, P5 ;  /* 0xc63b05c023707825 */ /* 0x000fc800028e0470 */
[----:B------:R-:W-:-:S04]  /*1de9d0*/  IMAD.WIDE.U32 R114, P5, R84, 0x1ae3a46, R114 ;  /* 0x01ae3a4654727825 */ /* 0x000fc800078a0072 */
[----:B------:R-:W-:Y:S01]  /*1de9e0*/  IMAD.IADD R105, R125, 0x1, R120 ;  /* 0x000000017d697824 */ /* 0x000fe200078e0278 */
[----:B------:R-:W-:Y:S01]  /*1de9f0*/  IADD3.X R125, P2, PT, R93, R32, RZ, P2, !PT ;  /* 0x000000205d7d7210 */ /* 0x000fe2000175e4ff */
[----:B------:R-:W-:Y:S01]  /*1dea00*/  IMAD.X R121, RZ, RZ, RZ, P5 ;  /* 0x000000ffff797224 */ /* 0x000fe200028e06ff */
[----:B------:R-:W-:Y:S01]  /*1dea10*/  IADD3 R103, P5, PT, R114, R117, RZ ;  /* 0x0000007572677210 */ /* 0x000fe20007fbe0ff */
[----:B------:R-:W-:Y:S01]  /*1dea20*/  IMAD.MOV.U32 R120, RZ, RZ, R115 ;  /* 0x000000ffff787224 */ /* 0x000fe200078e0073 */
[----:B------:R-:W-:Y:S01]  /*1dea30*/  IADD3.X R32, P2, PT, R97, R33, RZ, P2, !PT ;  /* 0x0000002161207210 */ /* 0x000fe2000175e4ff */
[----:B------:R-:W-:Y:S01]  /*1dea40*/  IMAD.WIDE.U32 R140, R195, R193, R140 ;  /* 0x000000c1c38c7225 */ /* 0x000fe200078e008c */
[----:B------:R-:W-:Y:S02]  /*1dea50*/  IADD3.X R33, P1, PT, RZ, RZ, RZ, P1, !PT ;  /* 0x000000ffff217210 */ /* 0x000fe40000f3e4ff */
[----:B------:R-:W-:Y:S01]  /*1dea60*/  IADD3.X R124, P2, PT, R125, R124, RZ, P2, !PT ;  /* 0x0000007c7d7c7210 */ /* 0x000fe2000175e4ff */
[----:B------:R-:W-:Y:S01]  /*1dea70*/  IMAD.WIDE.U32.X R120, R35, 0x1ae3a46, R120, P5 ;  /* 0x01ae3a4623787825 */ /* 0x000fe200028e0478 */
[----:B------:R-:W-:-:S02]  /*1dea80*/  IADD3.X R35, PT, PT, RZ, RZ, RZ, P1, !PT ;  /* 0x000000ffff237210 */ /* 0x000fc40000ffe4ff */
[----:B------:R-:W-:Y:S01]  /*1dea90*/  IADD3 RZ, P1, PT, R118, R88, RZ ;  /* 0x0000005876ff7210 */ /* 0x000fe20007f3e0ff */
[----:B------:R-:W-:Y:S01]  /*1deaa0*/  IMAD.WIDE.U32 R98, R122, 0xf5138f, R98 ;  /* 0x00f5138f7a627825 */ /* 0x000fe200078e0062 */
[----:B------:R-:W-:Y:S02]  /*1deab0*/  IADD3.X R125, P2, PT, R32, R105, RZ, P2, !PT ;  /* 0x00000069207d7210 */ /* 0x000fe4000175e4ff */
[----:B------:R-:W-:Y:S01]  /*1deac0*/  IADD3.X RZ, P1, PT, R119, R89, RZ, P1, !PT ;  /* 0x0000005977ff7210 */ /* 0x000fe20000f3e4ff */
[----:B------:R-:W-:Y:S01]  /*1dead0*/  IMAD.IADD R89, R99, 0x1, R30 ;  /* 0x0000000163597824 */ /* 0x000fe200078e021e */
[----:B------:R-:W-:Y:S01]  /*1deae0*/  IADD3.X R91, P2, PT, RZ, RZ, RZ, P2, !PT ;  /* 0x000000ffff5b7210 */ /* 0x000fe2000175e4ff */
[----:B------:R-:W-:Y:S01]  /*1deaf0*/  IMAD.IADD R143, R141, 0x1, R142 ;  /* 0x000000018d8f7824 */ /* 0x000fe200078e028e */
[----:B------:R-:W-:Y:S01]  /*1deb00*/  IADD3 RZ, P5, PT, R124, R36, RZ ;  /* 0x000000247cff7210 */ /* 0x000fe20007fbe0ff */
[----:B------:R-:W-:Y:S01]  /*1deb10*/  IMAD.WIDE.U32 R118, R84, 0x30000000, R118 ;  /* 0x3000000054767825 */ /* 0x000fe200078e0076 */
[----:B------:R-:W-:-:S02]  /*1deb20*/  SHF.L.W.U32.HI R107, R129, 0x1, R140 ;  /* 0x00000001816b7819 */ /* 0x000fc40000010e8c */
[----:B------:R-:W-:Y:S01]  /*1deb30*/  IADD3.X R99, P1, PT, R33, R94, RZ, P1, !PT ;  /* 0x0000005e21637210 */ /* 0x000fe20000f3e4ff */
[----:B------:R-:W-:Y:S01]  /*1deb40*/  IMAD.X R93, RZ, RZ, RZ, P2 ;  /* 0x000000ffff5d7224 */ /* 0x000fe200010e06ff */
[----:B------:R-:W-:Y:S01]  /*1deb50*/  IADD3.X RZ, P5, PT, R125, R37, RZ, P5, !PT ;  /* 0x000000257dff7210 */ /* 0x000fe20002fbe4ff */
[----:B------:R-:W-:Y:S01]  /*1deb60*/  IMAD.IADD R105, R119, 0x1, R90 ;  /* 0x0000000177697824 */ /* 0x000fe200078e025a */
[----:B------:R-:W-:Y:S01]  /*1deb70*/  IADD3.X R107, P2, PT, R107, R130, RZ, P3, !PT ;  /* 0x000000826b6b7210 */ /* 0x000fe20001f5e4ff */
[----:B------:R-:W-:Y:S01]  /*1deb80*/  IMAD.WIDE.U32 R124, R122, 0x6ca1493b, R124 ;  /* 0x6ca1493b7a7c7825 */ /* 0x000fe200078e007c */
[----:B------:R-:W-:Y:S02]  /*1deb90*/  IADD3.X R94, P3, PT, R35, R95, RZ, P1, !PT ;  /* 0x0000005f235e7210 */ /* 0x000fe40000f7e4ff */
[----:B------:R-:W-:Y:S01]  /*1deba0*/  IADD3.X R35, P1, PT, R91, R38, RZ, P5, !PT ;  /* 0x000000265b237210 */ /* 0x000fe20002f3e4ff */
[----:B------:R-:W-:Y:S01]  /*1debb0*/  IMAD.WIDE.U32 R32, R118, -0x1, RZ ;  /* 0xffffffff76207825 */ /* 0x000fe200078e00ff */
[----:B------:R-:W-:-:S02]  /*1debc0*/  IADD3.X R97, P0, PT, R147, R146, RZ, P0, !PT ;  /* 0x0000009293617210 */ /* 0x000fc4000071e4ff */
[----:B------:R-:W-:Y:S01]  /*1debd0*/  SHF.L.W.U32.HI R141, R140, 0x1, R143 ;  /* 0x000000018c8d7819 */ /* 0x000fe20000010e8f */
[----:B------:R-:W-:Y:S01]  /*1debe0*/  IMAD R117, R118, -0x7af74001, -R105 ;  /* 0x8508bfff76757824 */ /* 0x000fe200078e0a69 */
[----:B------:R-:W-:Y:S01]  /*1debf0*/  IADD3.X R38, P1, PT, R93, R39, RZ, P1, !PT ;  /* 0x000000275d267210 */ /* 0x000fe20000f3e4ff */
[----:B------:R-:W-:Y:S01]  /*1dec00*/  IMAD.WIDE.U32 R36, R32, 0x1, RZ ;  /* 0x0000000120247825 */ /* 0x000fe200078e00ff */
        /* <DEDUP_REMOVED lines=11> */
[----:B------:R-:W-:Y:S01]  /*1decc0*/  IMAD.WIDE.U32 R38, R117, 0x1, RZ ;  /* 0x0000000175267825 */ /* 0x000fe200078e00ff */
[----:B------:R-:W-:Y:S02]  /*1decd0*/  IADD3.X R125, P1, PT, RZ, RZ, RZ, P5, !PT ;  /* 0x000000ffff7d7210 */ /* 0x000fe40002f3e4ff */
[----:B------:R-:W-:Y:S01]  /*1dece0*/  IADD3.X R93, P0, PT, RZ, RZ, RZ, P0, !PT ;  /* 0x000000ffff5d7210 */ /* 0x000fe2000071e4ff */
[----:B------:R-:W-:Y:S01]  /*1decf0*/  IMAD.IADD R137, R137, 0x1, R138 ;  /* 0x0000000189897824 */ /* 0x000fe200078e028a */
[----:B------:R-:W-:Y:S01]  /*1ded00*/  IADD3.X R89, PT, PT, RZ, RZ, RZ, P1, !PT ;  /* 0x000000ffff597210 */ /* 0x000fe20000ffe4ff */
[----:B------:R-:W-:Y:S01]  /*1ded10*/  IMAD.WIDE.U32 R38, P5, R32, -0x7af74000, R38 ;  /* 0x8508c00020267825 */ /* 0x000fe200078a0026 */
[----:B------:R-:W-:Y:S02]  /*1ded20*/  IADD3.X RZ, P3, PT, R99, R83, RZ, P3, !PT ;  /* 0x0000005363ff7210 */ /* 0x000fe40001f7e4ff */
        /* <DEDUP_REMOVED lines=9> */
[----:B------:R-:W-:Y:S01]  /*1dedc0*/  IADD3.X R100, P3, PT, R89, R101, RZ, P3, !PT ;  /* 0x0000006559647210 */ /* 0x000fe20001f7e4ff */
[----:B------:R-:W-:Y:S01]  /*1dedd0*/  IMAD.WIDE.U32 R30, R32, 0x30000000, RZ ;  /* 0x30000000201e7825 */ /* 0x000fe200078e00ff */
[----:B------:R-:W-:Y:S02]  /*1dede0*/  SHF.L.W.U32.HI R33, R143, 0x1, R136 ;  /* 0x000000018f217819 */ /* 0x000fe40000010e88 */
[----:B------:R-:W-:Y:S01]  /*1dedf0*/  IADD3.X R124, P3, PT, R125, R124, RZ, P3, !PT ;  /* 0x0000007c7d7c7210 */ /* 0x000fe20001f7e4ff */
[----:B------:R-:W-:Y:S01]  /*1dee00*/  IMAD.WIDE.U32.X R38, R117, -0x7af74000, R82, P5 ;  /* 0x8508c00075267825 */ /* 0x000fe200028e0452 */
[----:B------:R-:W-:Y:S02]  /*1dee10*/  IADD3.X R128, P2, PT, R33, R128, RZ, P2, !PT ;  /* 0x0000008021807210 */ /* 0x000fe4000175e4ff */
[----:B------:R-:W-:Y:S01]  /*1dee20*/  SHF.L.W.U32.HI R136, R136, 0x1, R137 ;  /* 0x0000000188887819 */ /* 0x000fe20000010e89 */
        /* <DEDUP_REMOVED lines=8> */
[----:B------:R-:W-:Y:S01]  /*1deeb0*/  IMAD.MOV.U32 R90, RZ, RZ, R37 ;  /* 0x000000ffff5a7224 */ /* 0x000fe200078e0025 */
[----:B------:R-:W-:Y:S01]  /*1deec0*/  IADD3.X R37, P3, PT, RZ, RZ, RZ, P3, !PT ;  /* 0x000000ffff257210 */ /* 0x000fe20001f7e4ff */
[----:B------:R-:W-:Y:S01]  /*1deed0*/  IMAD.WIDE.U32 R88, R32, -0x45f6b800, RZ ;  /* 0xba09480020587825 */ /* 0x000fe200078e00ff */
[----:B------:R-:W-:-:S03]  /*1deee0*/  IADD3.X R138, P0, PT, R119, R87, RZ, P0, !PT ;  /* 0x00000057778a7210 */ /* 0x000fc6000071e4ff */
[----:B------:R-:W-:-:S04]  /*1deef0*/  IMAD.WIDE.U32.X R90, R117, 0x170b5d44, R90, P5 ;  /* 0x170b5d44755a7825 */ /* 0x000fc800028e045a */
[----:B------:R-:W-:-:S04]  /*1def00*/  IMAD.WIDE.U32 R82, P5, R32, 0x1ef3622f, R82 ;  /* 0x1ef3622f20527825 */ /* 0x000fc800078a0052 */
[----:B------:R-:W-:Y:S01]  /*1def10*/  IMAD.WIDE.U32 R98, R84, -0x45f6b800, R98 ;  /* 0xba09480054627825 */ /* 0x000fe200078e0062 */
[----:B------:R-:W-:Y:S02]  /*1def20*/  IADD3.X R97, PT, PT, RZ, RZ, RZ, P5, !PT ;  /* 0x000000ffff617210 */ /* 0x000fe40002ffe4ff */
[----:B------:R-:W-:Y:S01]  /*1def30*/  IADD3 R129, P5, PT, R82, R89, RZ ;  /* 0x0000005952817210 */ /* 0x000fe20007fbe0ff */
[----:B------:R-:W-:-:S04]  /*1def40*/  IMAD.WIDE.U32 R34, R122, 0x17c510ea, R34 ;  /* 0x17c510ea7a227825 */ /* 0x000fc800078e0022 */
        /* <DEDUP_REMOVED lines=19> */
[----:B------:R-:W-:-:S04]  /*1df080*/  IMAD.WIDE.U32.X R100, R117, 0x1a22d9f3, R100, P3 ;  /* 0x1a22d9f375647825 */ /* 0x000fc800018e0464 */
[----:B------:R-:W-:-:S04]  /*1df090*/  IMAD.WIDE.U32 R104, P3, R32, -0x39c4fa40, R86 ;  /* 0xc63b05c020687825 */ /* 0x000fc80007860056 */
[----:B------:R-:W-:Y:S01]  /*1df0a0*/  IMAD.WIDE.U32 R86, R32, 0x6ca1493b, RZ ;  /* 0x6ca1493b20567825 */ /* 0x000fe200078e00ff */
[----:B------:R-:W-:-:S03]  /*1df0b0*/  MOV R118, R105 ;  /* 0x0000006900767202 */ /* 0x000fc60000000f00 */
[----:B------:R-:W-:Y:S01]  /*1df0c0*/  IMAD.X R119, RZ, RZ, RZ, P3 ;  /* 0x000000ffff777224 */ /* 0x000fe200018e06ff */
[----:B------:R-:W-:Y:S01]  /*1df0d0*/  IADD3 R87, P3, PT, R104, R87, RZ ;  /* 0x0000005768577210 */ /* 0x000fe20007f7e0ff */
[----:B------:R-:W-:-:S04]  /*1df0e0*/  IMAD.WIDE.U32.X R126, R196, R196, R126, P4 ;  /* 0x000000c4c47e7225 */ /* 0x000fc800020e047e */
[----:B------:R-:W-:Y:S01]  /*1df0f0*/  IMAD.WIDE.U32.X R118, R117, -0x39c4fa40, R118, P3 ;  /* 0xc63b05c075767825 */ /* 0x000fe200018e0476 */
[----:B------:R-:W-:-:S03]  /*1df100*/  IADD3.X R37, P3, PT, R37, R110, RZ, P5, !PT ;  /* 0x0000006e25257210 */ /* 0x000fc60002f7e4ff */
[----:B------:R-:W-:Y:S01]  /*1df110*/  IMAD.WIDE.U32 R132, R197, R195, R132 ;  /* 0x000000c3c5847225 */ /* 0x000fe200078e0084 */
[----:B------:R-:W-:-:S03]  /*1df120*/  IADD3.X R111, P3, PT, R89, R111, RZ, P3, !PT ;  /* 0x0000006f596f7210 */ /* 0x000fc60001f7e4ff */
[----:B------:R-:W-:Y:S01]  /*1df130*/  IMAD.WIDE.U32 R40, R117, 0x17c510ea, RZ ;  /* 0x17c510ea75287825 */ /* 0x000fe200078e00ff */
[----:B------:R-:W-:Y:S02]  /*1df140*/  IADD3.X R110, P3, PT, R37, R34, RZ, P3, !PT ;  /* 0x00000022256e7210 */ /* 0x000fe40001f7e4ff */
[----:B------:R-:W-:Y:S01]  /*1df150*/  SHF.L.W.U32.HI R33, R137, 0x1, R132 ;  /* 0x0000000189217819 */ /* 0x000fe20000010e84 */
[----:B------:R-:W-:Y:S01]  /*1df160*/  IMAD.IADD R134, R133, 0x1, R134 ;  /* 0x0000000185867824 */ /* 0x000fe200078e0286 */
[----:B------:R-:W-:Y:S01]  /*1df170*/  IADD3.X R111, P3, PT, R111, R140, RZ, P3, !PT ;  /* 0x0000008c6f6f7210 */ /* 0x000fe20001f7e4ff */
[----:B------:R-:W-:Y:S01]  /*1df180*/  IMAD.X R37, RZ, RZ, RZ, P1 ;  /* 0x000000ffff257224 */ /* 0x000fe200008e06ff */
[----:B------:R-:W-:Y:S01]  /*1df190*/  IADD3 RZ, P1, PT, R110, R106, RZ ;  /* 0x0000006a6eff7210 */ /* 0x000fe20007f3e0ff */
[----:B------:R-:W-:Y:S01]  /*1df1a0*/  IMAD.WIDE.U32 R38, R32, 0x17c510ea, RZ ;  /* 0x17c510ea20267825 */ /* 0x000fe200078e00ff */
[----:B------:R-:W-:Y:S02]  /*1df1b0*/  IADD3.X R89, P4, PT, RZ, RZ, RZ, P3, !PT ;  /* 0x000000ffff597210 */ /* 0x000fe40001f9e4ff */
[----:B------:R-:W-:Y:S01]  /*1df1c0*/  IADD3 RZ, P3, PT, R98, R30, RZ ;  /* 0x0000001e62ff7210 */ /* 0x000fe20007f7e0ff */
[----:B------:R-:W-:Y:S01]  /*1df1d0*/  IMAD.WIDE.U32 R40, P5, R32, 0x1ae3a46, R40 ;  /* 0x01ae3a4620287825 */ /* 0x000fe200078a0028 */
[----:B------:R-:W-:-:S02]  /*1df1e0*/  SHF.L.W.U32.HI R133, R132, 0x1, R134 ;  /* 0x0000000184857819 */ /* 0x000fc40000010e86 */
[----:B------:R-:W-:Y:S01]  /*1df1f0*/  IADD3.X RZ, P3, PT, R99, R141, RZ, P3, !PT ;  /* 0x0000008d63ff7210 */ /* 0x000fe20001f7e4ff */
[----:B------:R-:W-:Y:S01]  /*1df200*/  IMAD.X R35, RZ, RZ, RZ, P5 ;  /* 0x000000ffff237224 */ /* 0x000fe200028e06ff */
[----:B------:R-:W-:Y:S01]  /*1df210*/  IADD3.X R132, P0, PT, R136, R115, RZ, P0, !PT ;  /* 0x0000007388847210 */ /* 0x000fe2000071e4ff */
[----:B------:R-:W-:Y:S01]  /*1df220*/  IMAD.MOV.U32 R34, RZ, RZ, R41 ;  /* 0x000000ffff227224 */ /* 0x000fe200078e0029 */
[----:B------:R-:W-:Y:S01]  /*1df230*/  IADD3.X R31, P3, PT, R31, R90, RZ, P3, !PT ;  /* 0x0000005a1f1f7210 */ /* 0x000fe20001f7e4ff */
[----:B------:R-:W-:Y:S01]  /*1df240*/  IMAD.WIDE.U32 R124, R84, 0xf5138f, R124 ;  /* 0x00f5138f547c7825 */ /* 0x000fe200078e007c */
[----:B------:R-:W-:Y:S02]  /*1df250*/  IADD3.X RZ, P1, PT, R111, R85, RZ, P1, !PT ;  /* 0x000000556fff7210 */ /* 0x000fe40000f3e4ff */
[----:B------:R-:W-:Y:S01]  /*1df260*/  IADD3 R39, P5, PT, R40, R39, RZ ;  /* 0x0000002728277210 */ /* 0x000fe20007fbe0ff */
[----:B------:R-:W-:Y:S01]  /*1df270*/  IMAD.WIDE.U32 R98, R32, 0x30000000, R98 ;  /* 0x3000000020627825 */ /* 0x000fe200078e0062 */
[----:B------:R-:W-:-:S02]  /*1df280*/  IADD3.X R90, P3, PT, R37, R91, RZ, P3, !PT ;  /* 0x0000005b255a7210 */ /* 0x000fc40001f7e4ff */
        /* <DEDUP_REMOVED lines=9> */
[----:B------:R-:W-:Y:S01]  /*1df320*/  IADD3.X R102, P3, PT, RZ, RZ, RZ, P0, !PT ;  /* 0x000000ffff667210 */ /* 0x000fe2000077e4ff */
[----:B------:R-:W-:Y:S01]  /*1df330*/  IMAD.WIDE.U32 R30, R98, -0x1, RZ ;  /* 0xffffffff621e7825 */ /* 0x000fe200078e00ff */
[----:B------:R-:W-:-:S02]  /*1df340*/  IADD3 RZ, P0, PT, R124, R88, RZ ;  /* 0x000000587cff7210 */ /* 0x000fc40007f1e0ff */
[----:B------:R-:W-:Y:S01]  /*1df350*/  IADD3.X R107, P5, PT, R109, R130, RZ, P5, !PT ;  /* 0x000000826d6b7210 */ /* 0x000fe20002fbe4ff */
[----:B------:R-:W-:Y:S01]  /*1df360*/  IMAD R41, R98, -0x7af74001, -R93 ;  /* 0x8508bfff62297824 */ /* 0x000fe200078e0a5d */
[----:B------:R-:W-:Y:S01]  /*1df370*/  IADD3.X R88, P1, PT, R89, R122, RZ, P1, !PT ;  /* 0x0000007a59587210 */ /* 0x000fe20000f3e4ff */
[----:B------:R-:W-:Y:S01]  /*1df380*/  IMAD.WIDE.U32 R110, R84, 0x6ca1493b, R110 ;  /* 0x6ca1493b546e7825 */ /* 0x000fe200078e006e */
[----:B------:R-:W-:Y:S02]  /*1df390*/  IADD3.X R125, P4, PT, R90, R95, RZ, P4, !PT ;  /* 0x0000005f5a7d7210 */ /* 0x000fe4000279e4ff */
[----:B------:R-:W-:Y:S01]  /*1df3a0*/  IADD3 R31, PT, PT, R31, R41, RZ ;  /* 0x000000291f1f7210 */ /* 0x000fe20007ffe0ff */
[----:B------:R-:W-:Y:S01]  /*1df3b0*/  IMAD.IADD R109, R111, 0x1, R108 ;  /* 0x000000016f6d7824 */ /* 0x000fe200078e026c */
[----:B------:R-:W-:Y:S01]  /*1df3c0*/  IADD3.X R89, P1, PT, R112, R107, RZ, P1, !PT ;  /* 0x0000006b70597210 */ /* 0x000fe20000f3e4ff */
[----:B------:R-:W-:Y:S01]  /*1df3d0*/  IMAD.WIDE.U32 R36, R30, 0x1, RZ ;  /* 0x000000011e247825 */ /* 0x000fe200078e00ff */
[----:B------:R-:W-:-:S02]  /*1df3e0*/  IADD3.X R111, P4, PT, RZ, RZ, RZ, P4, !PT ;  /* 0x000000ffff6f7210 */ /* 0x000fc4000279e4ff */
[----:B------:R-:W-:Y:S01]  /*1df3f0*/  IADD3.X R95, P1, PT, RZ, RZ, RZ, P1, !PT ;  /* 0x000000ffff5f7210 */ /* 0x000fe20000f3e4ff */
[----:B------:R-:W-:Y:S01]  /*1df400*/  IMAD.WIDE.U32 R90, R31, 0x1, RZ ;  /* 0x000000011f5a7825 */ /* 0x000fe200078e00ff */
        /* <DEDUP_REMOVED lines=9> */
[----:B------:R-:W-:Y:S01]  /*1df4a0*/  IMAD.WIDE.U32 R84, R84, 0x17c510ea, R88 ;  /* 0x17c510ea54547825 */ /* 0x000fe200078e0058 */
[----:B------:R-:W-:Y:S02]  /*1df4b0*/  IADD3 R36, P0, PT, R37, R90, RZ ;  /* 0x0000005a25247210 */ /* 0x000fe40007f1e0ff */
[----:B------:R-:W-:Y:S01]  /*1df4c0*/  IADD3 RZ, P4, PT, R88, R116, RZ ;  /* 0x0000007458ff7210 */ /* 0x000fe20007f9e0ff */
[----:B------:R-:W-:Y:S01]  /*1df4d0*/  IMAD.X R37, RZ, RZ, RZ, P1 ;  /* 0x000000ffff257224 */ /* 0x000fe200008e06ff */
[----:B------:R-:W-:Y:S01]  /*1df4e0*/  IADD3.X RZ, P3, PT, R93, R36, RZ, P3, !PT ;  /* 0x000000245dff7210 */ /* 0x000fe20001f7e4ff */
        /* <DEDUP_REMOVED lines=8> */
[----:B------:R-:W-:Y:S01]  /*1df570*/  IMAD.WIDE.U32 R124, R32, -0x45f6b800, R124 ;  /* 0xba094800207c7825 */ /* 0x000fe200078e007c */
        /* <DEDUP_REMOVED lines=45> */
[----:B------:R-:W-:Y:S01]  /*1df850*/  IMAD.X R83, RZ, RZ, RZ, P3 ;  /* 0x000000ffff537224 */ /* 0x000fe200018e06ff */
[----:B------:R-:W-:Y:S01]  /*1df860*/  IADD3.X R111, P5, PT, R93, R128, RZ, P4, !PT ;  /* 0x000000805d6f7210 */ /* 0x000fe200027be4ff */
[----:B------:R-:W-:Y:S01]  /*1df870*/  IMAD.WIDE.U32.X R98, R31, 0x1ef3622f, R98, P0 ;  /* 0x1ef3622f1f627825 */ /* 0x000fe200000e0462 */
[----:B------:R-:W-:-:S02]  /*1df880*/  IADD3 RZ, P0, PT, R36, R84, RZ ;  /* 0x0000005424ff7210 */ /* 0x000fc40007f1e0ff */
[----:B------:R-:W-:Y:S01]  /*1df890*/  IADD3.X R123, P5, PT, R92, R123, RZ, P5, !PT ;  /* 0x0000007b5c7b7210 */ /* 0x000fe20002fbe4ff */
[C---:B------:R-:W-:Y:S01]  /*1df8a0*/  IMAD.WIDE.U32 R86, P3, R30.reuse, 0x1a22d9f3, R86 ;  /* 0x1a22d9f31e567825 */ /* 0x040fe20007860056 */
[----:B------:R-:W-:Y:S02]  /*1df8b0*/  IADD3.X RZ, P0, PT, R37, R103, RZ, P0, !PT ;  /* 0x0000006725ff7210 */ /* 0x000fe4000071e4ff */
[----:B------:R-:W-:Y:S01]  /*1df8c0*/  IADD3.X R118, P1, PT, R101, R119, RZ, P1, !PT ;  /* 0x0000007765767210 */ /* 0x000fe20000f3e4ff */
[C---:B------:R-:W-:Y:S01]  /*1df8d0*/  IMAD.WIDE.U32 R84, R30.reuse, 0xf5138f, RZ ;  /* 0x00f5138f1e547825 */ /* 0x040fe200078e00ff */
[----:B------:R-:W-:Y:S02]  /*1df8e0*/  IADD3.X R91, PT, PT, RZ, RZ, RZ, P3, !PT ;  /* 0x000000ffff5b7210 */ /* 0x000fe40001ffe4ff */
[----:B------:R-:W-:Y:S01]  /*1df8f0*/  IADD3.X R41, P0, PT, R41, R98, RZ, P0, !PT ;  /* 0x0000006229297210 */ /* 0x000fe2000071e4ff */
[----:B------:R-:W-:Y:S01]  /*1df900*/  IMAD.WIDE.U32 R88, R30, 0x30000000, R88 ;  /* 0x300000001e587825 */ /* 0x000fe200078e0058 */
[----:B------:R-:W-:-:S02]  /*1df910*/  IADD3 R115, P3, PT, R86, R85, RZ ;  /* 0x0000005556737210 */ /* 0x000fc40007f7e0ff */
[----:B------:R-:W-:Y:S01]  /*1df920*/  IADD3.X R83, P0, PT, R83, R99, RZ, P0, !PT ;  /* 0x0000006353537210 */ /* 0x000fe2000071e4ff */
[----:B------:R-:W-:Y:S01]  /*1df930*/  IMAD.WIDE.U32 R92, R31, 0x6ca1493b, RZ ;  /* 0x6ca1493b1f5c7825 */ /* 0x000fe200078e00ff */
[----:B------:R-:W-:-:S03]  /*1df940*/  IADD3.X R110, P1, PT, R110, R111, RZ, P1, !PT ;  /* 0x0000006f6e6e7210 */ /* 0x000fc60000f3e4ff */
[----:B------:R-:W-:Y:S01]  /*1df950*/  IMAD.IADD R85, R89, 0x1, R90 ;  /* 0x0000000159557824 */ /* 0x000fe200078e025a */
[----:B------:R-:W-:Y:S01]  /*1df960*/  IADD3.X R111, P1, PT, R118, R123, RZ, P1, !PT ;  /* 0x0000007b766f7210 */ /* 0x000fe20000f3e4ff */
[----:B------:R-:W-:Y:S02]  /*1df970*/  IMAD.MOV.U32 R90, RZ, RZ, R87 ;  /* 0x000000ffff5a7224 */ /* 0x000fe400078e0057 */
[----:B------:R-:W-:Y:S01]  /*1df980*/  IMAD.WIDE.U32 R94, R30, 0x6ca1493b, RZ ;  /* 0x6ca1493b1e5e7825 */ /* 0x000fe200078e00ff */
[----:B------:R-:W-:-:S03]  /*1df990*/  IADD3.X R87, P1, PT, RZ, RZ, RZ, P1, !PT ;  /* 0x000000ffff577210 */ /* 0x000fc60000f3e4ff */
        /* <DEDUP_REMOVED lines=8> */
[----:B------:R-:W-:Y:S02]  /*1dfa20*/  IMAD R93, R88, -0x7af74001, -R85 ;  /* 0x8508bfff585d7824 */ /* 0x000fe400078e0a55 */
[----:B------:R-:W-:-:S04]  /*1dfa30*/  IMAD.WIDE.U32.X R100, R31, -0x39c4fa40, R100, P3 ;  /* 0xc63b05c01f647825 */ /* 0x000fc800018e0464 */
[----:B------:R-:W-:-:S04]  /*1dfa40*/  IMAD.WIDE.U32 R98, P3, R30, 0x1ae3a46, R96 ;  /* 0x01ae3a461e627825 */ /* 0x000fc80007860060 */
[----:B------:R-:W-:-:S04]  /*1dfa50*/  IMAD.WIDE.U32 R96, R88, -0x1, RZ ;  /* 0xffffffff58607825 */ /* 0x000fc800078e00ff */
[----:B------:R-:W-:Y:S02]  /*1dfa60*/  IMAD.IADD R104, R109, 0x1, R104 ;  /* 0x000000016d687824 */ /* 0x000fe400078e0268 */
[----:B------:R-:W-:-:S03]  /*1dfa70*/  IMAD.WIDE.U32 R102, R30, 0x17c510ea, RZ ;  /* 0x17c510ea1e667825 */ /* 0x000fc600078e00ff */
[----:B------:R-:W-:Y:S01]  /*1dfa80*/  IADD3.X R109, P0, PT, R83, R104, RZ, P0, !PT ;  /* 0x00000068536d7210 */ /* 0x000fe2000071e4ff */
[----:B------:R-:W-:Y:S01]  /*1dfa90*/  IMAD.IADD R93, R97, 0x1, R93 ;  /* 0x00000001615d7824 */ /* 0x000fe200078e025d */
[----:B------:R-:W-:Y:S01]  /*1dfaa0*/  MOV R104, R99 ;  /* 0x0000006300687202 */ /* 0x000fe20000000f00 */
[----:B------:R-:W-:Y:S01]  /*1dfab0*/  IMAD.X R105, RZ, RZ, RZ, P3 ;  /* 0x000000ffff697224 */ /* 0x000fe200018e06ff */
[----:B------:R-:W-:Y:S01]  /*1dfac0*/  IADD3 R95, P3, PT, R98, R103, RZ ;  /* 0x00000067625f7210 */ /* 0x000fe20007f7e0ff */
[----:B------:R-:W-:Y:S01]  /*1dfad0*/  IMAD.WIDE.U32 R112, R93, 0x1, RZ ;  /* 0x000000015d707825 */ /* 0x000fe200078e00ff */
[----:B------:R-:W-:-:S03]  /*1dfae0*/  IADD3.X R41, P0, PT, RZ, RZ, RZ, P0, !PT ;  /* 0x000000ffff297210 */ /* 0x000fc6000071e4ff */
[----:B------:R-:W-:Y:S01]  /*1dfaf0*/  IMAD.WIDE.U32.X R104, R31, 0x1ae3a46, R104, P3 ;  /* 0x01ae3a461f687825 */ /* 0x000fe200018e0468 */
[----:B------:R-:W-:-:S03]  /*1dfb00*/  IADD3 RZ, P3, PT, R110, R38, RZ ;  /* 0x000000266eff7210 */ /* 0x000fc60007f7e0ff */
[----:B------:R-:W-:Y:S01]  /*1dfb10*/  IMAD.WIDE.U32 R106, R96, 0x1, RZ ;  /* 0x00000001606a7825 */ /* 0x000fe200078e00ff */
[----:B------:R-:W-:-:S03]  /*1dfb20*/  IADD3.X RZ, P3, PT, R111, R39, RZ, P3, !PT ;  /* 0x000000276fff7210 */ /* 0x000fc60001f7e4ff */
[----:B------:R-:W-:Y:S01]  /*1dfb30*/  IMAD.X R31, RZ, RZ, RZ, P1 ;  /* 0x000000ffff1f7224 */ /* 0x000fe200008e06ff */
[----:B------:R-:W-:Y:S01]  /*1dfb40*/  IADD3.X R87, P3, PT, R87, R34, RZ, P3, !PT ;  /* 0x0000002257577210 */ /* 0x000fe20001f7e4ff */
        /* <DEDUP_REMOVED lines=13> */
[----:B------:R-:W-:Y:S01]  /*1dfc20*/  IMAD.WIDE.U32 R110, R32, 0x17c510ea, R110 ;  /* 0x17c510ea206e7825 */ /* 0x000fe200078e006e */
[----:B------:R-:W-:Y:S02]  /*1dfc30*/  IADD3.X R37, P0, PT, RZ, R38, RZ, P0, !PT ;  /* 0x00000026ff257210 */ /* 0x000fe4000071e4ff */
[----:B------:R-:W-:Y:S01]  /*1dfc40*/  IADD3.X R41, P1, PT, R41, R90, RZ, P1, !PT ;  /* 0x0000005a29297210 */ /* 0x000fe20000f3e4ff */
[----:B------:R-:W-:Y:S01]  /*1dfc50*/  IMAD.IADD R85, R111, 0x1, R40 ;  /* 0x000000016f557824 */ /* 0x000fe200078e0228 */
[----:B------:R-:W-:Y:S01]  /*1dfc60*/  IADD3.X R32, P3, PT, R31, R35, RZ, P3, !PT ;  /* 0x000000231f207210 */ /* 0x000fe20001f7e4ff */
[----:B------:R-:W-:Y:S01]  /*1dfc70*/  IMAD.WIDE.U32 R34, R93, 0x30000000, RZ ;  /* 0x300000005d227825 */ /* 0x000fe200078e00ff */
[----:B------:R-:W-:-:S02]  /*1dfc80*/  IADD3.X R84, P5, PT, RZ, R84, RZ, P5, !PT ;  /* 0x00000054ff547210 */ /* 0x000fc40002fbe4ff */
[----:B------:R-:W-:Y:S01]  /*1dfc90*/  IADD3.X R31, P0, PT, RZ, R39, RZ, P0, !PT ;  /* 0x00000027ff1f7210 */ /* 0x000fe2000071e4ff */
[C---:B------:R-:W-:Y:S01]  /*1dfca0*/  IMAD.WIDE.U32 R38, R96.reuse, 0x30000000, RZ ;  /* 0x3000000060267825 */ /* 0x040fe200078e00ff */
[----:B------:R-:W-:Y:S02]  /*1dfcb0*/  IADD3.X R90, P1, PT, R83, R91, RZ, P1, !PT ;  /* 0x0000005b535a7210 */ /* 0x000fe40000f3e4ff */
[----:B------:R-:W-:Y:S01]  /*1dfcc0*/  IADD3.X R83, PT, PT, RZ, RZ, RZ, P5, P4 ;  /* 0x000000ffff537210 */ /* 0x000fe20002fe84ff */
[----:B------:R-:W-:Y:S01]  /*1dfcd0*/  IMAD.WIDE.U32 R34, P4, R96, 0x170b5d44, R34 ;  /* 0x170b5d4460227825 */ /* 0x000fe20007880022 */
[----:B------:R-:W-:Y:S02]  /*1dfce0*/  IADD3.X R36, P0, PT, R37, R36, RZ, P0, !PT ;  /* 0x0000002425247210 */ /* 0x000fe4000071e4ff */
[----:B------:R-:W-:Y:S02]  /*1dfcf0*/  IADD3.X R87, P3, PT, R87, R84, RZ, P3, !PT ;  /* 0x0000005457577210 */ /* 0x000fe40001f7e4ff */
[----:B------:R-:W-:-:S02]  /*1dfd00*/  IADD3.X R110, P1, PT, R41, R110, RZ, P1, !PT ;  /* 0x0000006e296e7210 */ /* 0x000fc40000f3e4ff */
[----:B------:R-:W-:Y:S01]  /*1dfd10*/  IADD3.X R40, P2, PT, R33, R126, RZ, P2, !PT ;  /* 0x0000007e21287210 */ /* 0x000fe2000175e4ff */
[----:B------:R-:W-:Y:S01]  /*1dfd20*/  IMAD.X R33, RZ, RZ, RZ, P4 ;  /* 0x000000ffff217224 */ /* 0x000fe200020e06ff */
[----:B------:R-:W-:Y:S02]  /*1dfd30*/  IADD3.X R37, P0, PT, R31, R82, RZ, P0, !PT ;  /* 0x000000521f257210 */ /* 0x000fe4000071e4ff */
[----:B------:R-:W-:Y:S01]  /*1dfd40*/  IADD3.X R111, P1, PT, R90, R85, RZ, P1, !PT ;  /* 0x000000555a6f7210 */ /* 0x000fe20000f3e4ff */
[----:B------:R-:W-:Y:S01]  /*1dfd50*/  IMAD.WIDE.U32 R90, R198, R197, RZ ;  /* 0x000000c5c65a7225 */ /* 0x000fe200078e00ff */
[----:B------:R-:W-:Y:S02]  /*1dfd60*/  IADD3.X R82, P3, PT, R32, R83, RZ, P3, !PT ;  /* 0x0000005320527210 */ /* 0x000fe40001f7e4ff */
[----:B------:R-:W-:Y:S02]  /*1dfd70*/  IADD3 R39, P5, PT, R34, R39, RZ ;  /* 0x0000002722277210 */ /* 0x000fe40007fbe0ff */
[----:B------:R-:W-:-:S02]  /*1dfd80*/  IADD3 RZ, P4, PT, R36, R38, RZ ;  /* 0x0000002624ff7210 */ /* 0x000fc40007f9e0ff */
[----:B------:R-:W-:Y:S02]  /*1dfd90*/  MOV R32, R35 ;  /* 0x0000002300207202 */ /* 0x000fe40000000f00 */
[----:B------:R-:W-:Y:S02]  /*1dfda0*/  IADD3.X R83, P1, PT, RZ, RZ, RZ, P1, !PT ;  /* 0x000000ffff537210 */ /* 0x000fe40000f3e4ff */
        /* <DEDUP_REMOVED lines=20> */
[----:B------:R-:W-:Y:S02]  /*1dfef0*/  IMAD.IADD R86, R41, 0x1, R86 ;  /* 0x0000000129567824 */ /* 0x000fe400078e0256 */
[----:B------:R-:W-:Y:S01]  /*1dff00*/  IMAD.X R83, RZ, RZ, RZ, P5 ;  /* 0x000000ffff537224 */ /* 0x000fe200028e06ff */
[----:B------:R-:W-:Y:S01]  /*1dff10*/  IADD3 R89, P5, PT, R32, R39, RZ ;  /* 0x0000002720597210 */ /* 0x000fe20007fbe0ff */
[----:B------:R-:W-:Y:S01]  /*1dff20*/  IMAD.MOV.U32 R82, RZ, RZ, R33 ;  /* 0x000000ffff527224 */ /* 0x000fe200078e0021 */
[----:B------:R-:W-:Y:S01]  /*1dff30*/  IADD3.X R41, P1, PT, R35, R86, RZ, P1, !PT ;  /* 0x0000005623297210 */ /* 0x000fe20000f3e4ff */
[----:B------:R-:W-:Y:S01]  /*1dff40*/  IMAD.WIDE.U32 R86, R96, 0xf5138f, RZ ;  /* 0x00f5138f60567825 */ /* 0x000fe200078e00ff */
[----:B------:R-:W-:Y:S02]  /*1dff50*/  IADD3.X R85, P4, PT, R100, R85, RZ, P4, !PT ;  /* 0x0000005564557210 */ /* 0x000fe4000279e4ff */
[----:B------:R-:W-:Y:S01]  /*1dff60*/  IADD3.X R31, P1, PT, RZ, RZ, RZ, P1, !PT ;  /* 0x000000ffff1f7210 */ /* 0x000fe20000f3e4ff */
[----:B------:R-:W-:Y:S01]  /*1dff70*/  IMAD.WIDE.U32.X R82, R93, 0x1ef3622f, R82, P5 ;  /* 0x1ef3622f5d527825 */ /* 0x000fe200028e0452 */
[----:B------:R-:W-:-:S02]  /*1dff80*/  IADD3 RZ, P5, PT, R40, R38, RZ ;  /* 0x0000002628ff7210 */ /* 0x000fc40007fbe0ff */
[----:B------:R-:W-:Y:S01]  /*1dff90*/  IADD3.X R35, P4, PT, RZ, RZ, RZ, P4, !PT ;  /* 0x000000ffff237210 */ /* 0x000fe2000279e4ff */
[----:B------:R-:W-:Y:S01]  /*1dffa0*/  IMAD.WIDE.U32 R38, R93, 0xf5138f, RZ ;  /* 0x00f5138f5d267825 */ /* 0x000fe200078e00ff */
[----:B------:R-:W-:Y:S02]  /*1dffb0*/  IADD3.X RZ, P5, PT, R41, R89, RZ, P5, !PT ;  /* 0x0000005929ff7210 */ /* 0x000fe40002fbe4ff */
[----:B------:R-:W-:Y:S01]  /*1dffc0*/  IADD3.X R97, PT, PT, RZ, RZ, RZ, P4, !PT ;  /* 0x000000ffff617210 */ /* 0x000fe200027fe4ff */
[----:B------:R-:W-:Y:S01]  /*1dffd0*/  IMAD.X R33, RZ, RZ, RZ, P1 ;  /* 0x000000ffff217224 */ /* 0x000fe200008e06ff */
[----:B------:R-:W-:Y:S01]  /*1dffe0*/  IADD3.X R31, P5, PT, R31, R82, RZ, P5, !PT ;  /* 0x000000521f1f7210 */ /* 0x000fe20002fbe4ff */
[----:B------:R-:W-:-:S03]  /*1dfff0*/  IMAD.WIDE.U32 R38, P1, R96, 0x1a22d9f3, R38 ;  /* 0x1a22d9f360267825 */ /* 0x000fc60007820026 */
[----:B------:R-:W-:Y:S01]  /*1e0000*/  IADD3.X R83, P5, PT, R33, R83, RZ, P5, !PT ;  /* 0x0000005321537210 */ /* 0x000fe20002fbe4ff */
[----:B------:R-:W-:Y:S01]  /*1e0010*/  IMAD.WIDE.U32 R110, R30, 0x6ca1493b, R110 ;  /* 0x6ca1493b1e6e7825 */ /* 0x000fe200078e006e */
[----:B------:R-:W-:-:S03]  /*1e0020*/  IADD3 R33, P4, PT, R38, R87, RZ ;  /* 0x0000005726217210 */ /* 0x000fc60007f9e0ff */
        /* <DEDUP_REMOVED lines=14> */
[----:B------:R-:W-:Y:S01]  /*1e0110*/  IMAD.WIDE.U32 R30, R93, 0x6ca1493b, RZ ;  /* 0x6ca1493b5d1e7825 */ /* 0x000fe200078e00ff */
[----:B------:R-:W-:Y:S02]  /*1e0120*/  IADD3.X R92, P0, PT, RZ, R92, RZ, P0, !PT ;  /* 0x0000005cff5c7210 */ /* 0x000fe4000071e4ff */
[----:B------:R-:W-:Y:S01]  /*1e0130*/  IADD3.X R33, P4, PT, R33, R88, RZ, P4, !PT ;  /* 0x0000005821217210 */ /* 0x000fe2000279e4ff */
[----:B------:R-:W-:Y:S01]  /*1e0140*/  IMAD.X R88, RZ, RZ, RZ, P5 ;  /* 0x000000ffff587224 */ /* 0x000fe200028e06ff */
[----:B------:R-:W-:Y:S01]  /*1e0150*/  IADD3.X R35, P1, PT, R35, R104, RZ, P1, !PT ;  /* 0x0000006823237210 */ /* 0x000fe20000f3e4ff */
[----:B------:R-:W-:Y:S01]  /*1e0160*/  IMAD.WIDE.U32 R84, P5, R197, R198, R90 ;  /* 0x000000c6c5547225 */ /* 0x000fe200078a005a */
[----:B------:R-:W-:-:S02]  /*1e0170*/  IADD3.X R39, PT, PT, RZ, RZ, RZ, P0, P3 ;  /* 0x000000ffff277210 */ /* 0x000fc400007e64ff */
[----:B------:R-:W-:Y:S01]  /*1e0180*/  IADD3.X R88, P4, PT, R88, R89, RZ, P4, !PT ;  /* 0x0000005958587210 */ /* 0x000fe2000279e4ff */
[----:B------:R-:W-:Y:S01]  /*1e0190*/  IMAD.X R89, RZ, RZ, RZ, P5 ;  /* 0x000000ffff597224 */ /* 0x000fe200028e06ff */
[----:B------:R-:W-:Y:S01]  /*1e01a0*/  IADD3.X R104, P1, PT, R97, R105, RZ, P1, !PT ;  /* 0x0000006961687210 */ /* 0x000fe20000f3e4ff */
[----:B------:R-:W-:Y:S01]  /*1e01b0*/  IMAD.WIDE.U32 R90, R96, 0x6ca1493b, RZ ;  /* 0x6ca1493b605a7825 */ /* 0x000fe200078e00ff */
[----:B------:R-:W-:Y:S02]  /*1e01c0*/  IADD3.X R86, P4, PT, R33, R86, RZ, P4, !PT ;  /* 0x0000005621567210 */ /* 0x000fe4000279e4ff */
[----:B------:R-:W-:Y:S01]  /*1e01d0*/  SHF.L.W.U32.HI R33, R134, 0x1, R139 ;  /* 0x0000000186217819 */ /* 0x000fe20000010e8b */
[----:B------:R-:W-:Y:S01]  /*1e01e0*/  IMAD.WIDE.U32 R30, P5, R96, -0x39c4fa40, R30 ;  /* 0xc63b05c0601e7825 */ /* 0x000fe200078a001e */
[----:B------:R-:W-:Y:S02]  /*1e01f0*/  IADD3 RZ, P0, PT, R86, R90, RZ ;  /* 0x0000005a56ff7210 */ /* 0x000fe40007f1e0ff */
[----:B------:R-:W-:Y:S01]  /*1e0200*/  SHF.L.W.U32.HI R139, R139, 0x1, R135 ;  /* 0x000000018b8b7819 */ /* 0x000fe20000010e87 */
[----:B------:R-:W-:Y:S01]  /*1e0210*/  IMAD.IADD R99, R87, 0x1, R98 ;  /* 0x0000000157637824 */ /* 0x000fe200078e0262 */
[----:B------:R-:W-:Y:S01]  /*1e0220*/  IADD3 R91, P3, PT, R30, R91, RZ ;  /* 0x0000005b1e5b7210 */ /* 0x000fe20007f7e0ff */
[----:B------:R-:W-:-:S03]  /*1e0230*/  IMAD.WIDE.U32 R94, R197, R197, RZ ;  /* 0x000000c5c55e7225 */ /* 0x000fc600078e00ff */
[----:B------:R-:W-:Y:S01]  /*1e0240*/  IADD3.X R87, P4, PT, R88, R99, RZ, P4, !PT ;  /* 0x0000006358577210 */ /* 0x000fe2000279e4ff */
[----:B------:R-:W-:Y:S01]  /*1e0250*/  IMAD.X R99, RZ, RZ, RZ, P5 ;  /* 0x000000ffff637224 */ /* 0x000fe200028e06ff */
[----:B------:R-:W-:Y:S01]  /*1e0260*/  IADD3.X R88, P2, PT, R33, R94, RZ, P2, !PT ;  /* 0x0000005e21587210 */ /* 0x000fe2000175e4ff */
[----:B------:R-:W-:Y:S01]  /*1e0270*/  IMAD.MOV.U32 R98, RZ, RZ, R31 ;  /* 0x000000ffff627224 */ /* 0x000fe200078e001f */
[----:B------:R-:W-:Y:S01]  /*1e0280*/  IADD3.X RZ, P0, PT, R87, R91, RZ, P0, !PT ;  /* 0x0000005b57ff7210 */ /* 0x000fe2000071e4ff */
[----:B------:R-:W-:Y:S01]  /*1e0290*/  IMAD.WIDE.U32 R90, R93, 0x17c510ea, RZ ;  /* 0x17c510ea5d5a7825 */ /* 0x000fe200078e00ff */
[----:B------:R-:W-:Y:S02]  /*1e02a0*/  IADD3.X R31, P4, PT, RZ, RZ, RZ, P4, !PT ;  /* 0x000000ffff1f7210 */ /* 0x000fe4000279e4ff */
[----:B------:R-:W-:Y:S01]  /*1e02b0*/  IADD3.X R33, P1, PT, R35, R92, RZ, P1, !PT ;  /* 0x0000005c23217210 */ /* 0x000fe20000f3e4ff */
[----:B------:R-:W-:Y:S01]  /*1e02c0*/  IMAD.WIDE.U32.X R98, R93, -0x39c4fa40, R98, P3 ;  /* 0xc63b05c05d627825 */ /* 0x000fe200018e0462 */
[----:B------:R-:W-:-:S02]  /*1e02d0*/  IADD3 R100, P5, PT, R95, R84, RZ ;  /* 0x000000545f647210 */ /* 0x000fc40007fbe0ff */
[----:B------:R-:W-:Y:S01]  /*1e02e0*/  IADD3.X R84, P1, PT, R104, R39, RZ, P1, !PT ;  /* 0x0000002768547210 */ /* 0x000fe20000f3e4ff */
[C---:B------:R-:W-:Y:S01]  /*1e02f0*/  IMAD.WIDE.U32 R90, P3, R96.reuse, 0x1ae3a46, R90 ;  /* 0x01ae3a46605a7825 */ /* 0x040fe2000786005a */
[----:B------:R-:W-:Y:S02]  /*1e0300*/  IADD3.X R92, P0, PT, R31, R98, RZ, P0, !PT ;  /* 0x000000621f5c7210 */ /* 0x000fe4000071e4ff */
[----:B------:R-:W-:Y:S01]  /*1e0310*/  IADD3.X R31, PT, PT, RZ, RZ, RZ, P4, !PT ;  /* 0x000000ffff1f7210 */ /* 0x000fe200027fe4ff */
[----:B------:R-:W-:Y:S01]  /*1e0320*/  IMAD.WIDE.U32 R94, R96, 0x17c510ea, RZ ;  /* 0x17c510ea605e7825 */ /* 0x000fe200078e00ff */
[----:B------:R-:W-:Y:S02]  /*1e0330*/  IADD3.X R139, P2, PT, R139, R100, RZ, P2, !PT ;  /* 0x000000648b8b7210 */ /* 0x000fe4000175e4ff */
[----:B------:R-:W-:Y:S01]  /*1e0340*/  IADD3.X R33, P4, PT, R33, R88, RZ, P1, !PT ;  /* 0x0000005821217210 */ /* 0x000fe20000f9e4ff */
[----:B------:R-:W-:Y:S01]  /*1e0350*/  IMAD.MOV.U32 R98, RZ, RZ, R91 ;  /* 0x000000ffff627224 */ /* 0x000fe200078e005b */
        /* <DEDUP_REMOVED lines=18> */
[----:B------:R-:W-:Y:S01]  /*1e0480*/  LEA.HI.X R34, P2, R135, R88, RZ, 0x1, P2 ;  /* 0x0000005887227211 */ /* 0x000fe20001050cff */
[----:B------:R-:W-:Y:S01]  /*1e0490*/  IMAD.X R32, RZ, RZ, RZ, P1 ;  /* 0x000000ffff207224 */ /* 0x000fe200008e06ff */
[----:B------:R-:W-:Y:S01]  /*1e04a0*/  IADD3.X R33, P0, PT, R33, R99, RZ, P3, !PT ;  /* 0x0000006321217210 */ /* 0x000fe20001f1e4ff */
[----:B------:R-:W-:-:S03]  /*1e04b0*/  IMAD.WIDE.U32 R82, R96, 0xf5138f, R82 ;  /* 0x00f5138f60527825 */ /* 0x000fc600078e0052 */
[----:B------:R-:W-:Y:S01]  /*1e04c0*/  IADD3.X R31, P4, P0, R31, RZ, R84, P0, P4 ;  /* 0x000000ff1f1f7210 */ /* 0x000fe20000088454 */
[C---:B------:R-:W-:Y:S01]  /*1e04d0*/  IMAD.WIDE.U32 R86, R96.reuse, 0x6ca1493b, R86 ;  /* 0x6ca1493b60567825 */ /* 0x040fe200078e0056 */
[----:B------:R-:W-:Y:S02]  /*1e04e0*/  IADD3 R38, PT, PT, R83, R38, RZ ;  /* 0x0000002653267210 */ /* 0x000fe40007ffe0ff */
        /* <DEDUP_REMOVED lines=96> */
.L_x_1599:
[----:B------:R-:W-:Y:S05]  /*1e0af0*/  BSYNC.RELIABLE B3 ;  /* 0x0000000000037941 */ /* 0x000fea0003800100 */
.L_x_1598:
        /* <DEDUP_REMOVED lines=12> */
.L_x_1597:
[----:B------:R-:W-:Y:S05]  /*1e0bc0*/  BSYNC.RECONVERGENT B2 ;  /* 0x0000000000027941 */ /* 0x000fea0003800200 */
.L_x_1596:
        /* <DEDUP_REMOVED lines=37> */
.L_x_1603:
[----:B------:R-:W-:Y:S05]  /*1e0e20*/  BSYNC.RELIABLE B3 ;  /* 0x0000000000037941 */ /* 0x000fea0003800100 */
.L_x_1602:
        /* <DEDUP_REMOVED lines=12> */
.L_x_1601:
[----:B------:R-:W-:Y:S05]  /*1e0ef0*/  BSYNC.RECONVERGENT B2 ;  /* 0x0000000000027941 */ /* 0x000fea0003800200 */
.L_x_1600:
        /* <DEDUP_REMOVED lines=49> */
.L_x_1607:
[----:B------:R-:W-:Y:S05]  /*1e1210*/  BSYNC.RELIABLE B3 ;  /* 0x0000000000037941 */ /* 0x000fea0003800100 */
.L_x_1606:
        /* <DEDUP_REMOVED lines=12> */
.L_x_1605:
[----:B------:R-:W-:Y:S05]  /*1e12e0*/  BSYNC.RECONVERGENT B2 ;  /* 0x0000000000027941 */ /* 0x000fea0003800200 */
.L_x_1604:
        /* <DEDUP_REMOVED lines=49> */
.L_x_1611:
[----:B------:R-:W-:Y:S05]  /*1e1600*/  BSYNC.RELIABLE B3 ;  /* 0x0000000000037941 */ /* 0x000fea0003800100 */
.L_x_1610:
        /* <DEDUP_REMOVED lines=12> */
.L_x_1609:
[----:B------:R-:W-:Y:S05]  /*1e16d0*/  BSYNC.RECONVERGENT B2 ;  /* 0x0000000000027941 */ /* 0x000fea0003800200 */
.L_x_1608:
[----:B------:R-:W-:Y:S01]  /*1e16e0*/  IMAD.WIDE.U32 R30, R7, R217, RZ ;  /* 0x000000d9071e7225 */ /* 0x000fe200078e00ff */
[----:B------:R-:W-:Y:S01]  /*1e16f0*/  LOP3.LUT R73, R73, 0xfffffffe, RZ, 0xc0, !PT ;  /* 0xfffffffe49497812 */ /* 0x000fe200078ec0ff */
[----:B------:R-:W-:Y:S02]  /*1e1700*/  BSSY.RECONVERGENT B2, `(.L_x_1612) ;  /* 0x0000513000027945 */ /* 0x000fe40003800200 */
[----:B------:R-:W-:-:S04]  /*1e1710*/  IMAD.WIDE.U32 R34, R7, R218, RZ ;  /* 0x000000da07227225 */ /* 0x000fc800078e00ff */
[----:B------:R-:W-:-:S04]  /*1e1720*/  IMAD.WIDE.U32 R30, P0, R176, R6, R30 ;  /* 0x00000006b01e7225 */ /* 0x000fc8000780001e */
[----:B------:R-:W-:-:S04]  /*1e1730*/  IMAD.WIDE.U32 R32, R6, R217, RZ ;  /* 0x000000d906207225 */ /* 0x000fc800078e00ff */
[----:B------:R-:W-:-:S04]  /*1e1740*/  IMAD.WIDE.U32 R34, P1, R165, R6, R34 ;  /* 0x00000006a5227225 */ /* 0x000fc80007820022 */
[----:B------:R-:W-:-:S04]  /*1e1750*/  IMAD.WIDE.U32 R166, R6, R218, RZ ;  /* 0x000000da06a67225 */ /* 0x000fc800078e00ff */
        /* <DEDUP_REMOVED lines=11> */
[----:B------:R-:W-:-:S03]  /*1e1810*/  MOV R100, R31 ;  /* 0x0000001f00647202 */ /* 0x000fc60000000f00 */
        /* <DEDUP_REMOVED lines=9> */
[----:B------:R-:W-:-:S04]  /*1e18b0*/  IMAD.WIDE.U32 R34, P5, R213, R6, R34 ;  /* 0x00000006d5227225 */ /* 0x000fc800078a0022 */
[----:B------:R-:W-:-:S04]  /*1e18c0*/  IMAD.WIDE.U32 R148, R6, R212, RZ ;  /* 0x000000d406947225 */ /* 0x000fc800078e00ff */
[----:B------:R-:W-:-:S04]  /*1e18d0*/  IMAD.WIDE.U32 R120, R9, R217, RZ ;  /* 0x000000d909787225 */ /* 0x000fc800078e00ff */
[----:B------:R-:W-:-:S04]  /*1e18e0*/  IMAD.WIDE.U32 R98, R9, R218, RZ ;  /* 0x000000da09627225 */ /* 0x000fc800078e00ff */
[----:B------:R-:W-:Y:S02]  /*1e18f0*/  IMAD.MOV.U32 R116, RZ, RZ, R85 ;  /* 0x000000ffff747224 */ /* 0x000fe400078e0055 */
[----:B------:R-:W-:Y:S02]  /*1e1900*/  IMAD.MOV.U32 R150, RZ, RZ, R83 ;  /* 0x000000ffff967224 */ /* 0x000fe400078e0053 */
[----:B------:R-:W-:Y:S01]  /*1e1910*/  IMAD.X R101, RZ, RZ, RZ, P3 ;  /* 0x000000ffff657224 */ /* 0x000fe200018e06ff */
[----:B------:R-:W-:Y:S01]  /*1e1920*/  IADD3 R109, P3, PT, R113, R30, RZ ;  /* 0x0000001e716d7210 */ /* 0x000fe20007f7e0ff */
[----:B------:R-:W-:Y:S01]  /*1e1930*/  IMAD.X R143, RZ, RZ, RZ, P5 ;  /* 0x000000ffff8f7224 */ /* 0x000fe200028e06ff */
[----:B------:R-:W-:Y:S01]  /*1e1940*/  IADD3 R149, P5, PT, R149, R34, RZ ;  /* 0x0000002295957210 */ /* 0x000fe20007fbe0ff */
[----:B------:R-:W-:-:S04]  /*1e1950*/  IMAD.WIDE.U32 R30, R32, -0x1, RZ ;  /* 0xffffffff201e7825 */ /* 0x000fc800078e00ff */
        /* <DEDUP_REMOVED lines=9> */
[----:B------:R-:W-:Y:S02]  /*1e19f0*/  MOV R106, R99 ;  /* 0x00000063006a7202 */ /* 0x000fe40000000f00 */
[----:B------:R-:W-:Y:S01]  /*1e1a00*/  IADD3 RZ, P0, PT, RZ, R32, RZ ;  /* 0x00000020ffff7210 */ /* 0x000fe20007f1e0ff */
[----:B------:R-:W-:-:S03]  /*1e1a10*/  IMAD.WIDE.U32.X R38, R165, R7, R38, P1 ;  /* 0x00000007a5267225 */ /* 0x000fc600008e0426 */
[----:B------:R-:W-:Y:S01]  /*1e1a20*/  IADD3.X RZ, P0, PT, RZ, R87, RZ, P0, !PT ;  /* 0x00000057ffff7210 */ /* 0x000fe2000071e4ff */
[----:B------:R-:W-:-:S03]  /*1e1a30*/  IMAD.WIDE.U32.X R100, R215, R7, R100, P3 ;  /* 0x00000007d7647225 */ /* 0x000fc600018e0464 */
[----:B------:R-:W-:Y:S01]  /*1e1a40*/  IADD3.X R167, P0, PT, RZ, R40, RZ, P0, !PT ;  /* 0x00000028ffa77210 */ /* 0x000fe2000071e4ff */
[----:B------:R-:W-:-:S03]  /*1e1a50*/  IMAD.WIDE.U32.X R142, R213, R7, R142, P5 ;  /* 0x00000007d58e7225 */ /* 0x000fc600028e048e */
[----:B------:R-:W-:Y:S01]  /*1e1a60*/  IADD3.X R37, P0, PT, RZ, R41, RZ, P0, !PT ;  /* 0x00000029ff257210 */ /* 0x000fe2000071e4ff */
[----:B------:R-:W-:Y:S01]  /*1e1a70*/  IMAD.X R35, RZ, RZ, RZ, P2 ;  /* 0x000000ffff237224 */ /* 0x000fe200010e06ff */
[----:B------:R-:W-:Y:S01]  /*1e1a80*/  IADD3 R105, P2, PT, R98, R119, RZ ;  /* 0x0000007762697210 */ /* 0x000fe20007f5e0ff */
[----:B------:R-:W-:Y:S01]  /*1e1a90*/  IMAD.WIDE.U32 R82, R30, 0x1, RZ ;  /* 0x000000011e527825 */ /* 0x000fe200078e00ff */
[----:B------:R-:W-:-:S03]  /*1e1aa0*/  IADD3.X R166, P0, PT, R167, R166, RZ, P0, !PT ;  /* 0x000000a6a7a67210 */ /* 0x000fc6000071e4ff */
[----:B------:R-:W-:Y:S01]  /*1e1ab0*/  IMAD.WIDE.U32 R102, R8, R219, RZ ;  /* 0x000000db08667225 */ /* 0x000fe200078e00ff */
[----:B------:R-:W-:Y:S02]  /*1e1ac0*/  IADD3 RZ, P1, PT, R32, R82, RZ ;  /* 0x0000005220ff7210 */ /* 0x000fe40007f3e0ff */
[----:B------:R-:W-:Y:S01]  /*1e1ad0*/  IADD3.X R167, P0, PT, R37, R86, RZ, P0, !PT ;  /* 0x0000005625a77210 */ /* 0x000fe2000071e4ff */
[----:B------:R-:W-:-:S04]  /*1e1ae0*/  IMAD.WIDE.U32 R6, R9, R212, RZ ;  /* 0x000000d409067225 */ /* 0x000fc800078e00ff */
[----:B------:R-:W-:-:S04]  /*1e1af0*/  IMAD.WIDE.U32 R96, P5, R0, R8, R96 ;  /* 0x0000000800607225 */ /* 0x000fc800078a0060 */
[----:B------:R-:W-:Y:S02]  /*1e1b00*/  IMAD.X R107, RZ, RZ, RZ, P4 ;  /* 0x000000ffff6b7224 */ /* 0x000fe400020e06ff */
[----:B------:R-:W-:-:S04]  /*1e1b10*/  IMAD.WIDE.U32 R132, R8, R214, RZ ;  /* 0x000000d608847225 */ /* 0x000fc800078e00ff */
[----:B------:R-:W-:-:S04]  /*1e1b20*/  IMAD.WIDE.U32 R126, P4, R216, R8, R126 ;  /* 0x00000008d87e7225 */ /* 0x000fc8000788007e */
[----:B------:R-:W-:Y:S01]  /*1e1b30*/  IMAD.X R157, RZ, RZ, RZ, P5 ;  /* 0x000000ffff9d7224 */ /* 0x000fe200028e06ff */
[----:B------:R-:W-:Y:S01]  /*1e1b40*/  IADD3 R108, P5, PT, R96, R103, RZ ;  /* 0x00000067606c7210 */ /* 0x000fe20007fbe0ff */
[----:B------:R-:W-:Y:S01]  /*1e1b50*/  IMAD R89, R32, -0x7af74001, -R87 ;  /* 0x8508bfff20597824 */ /* 0x000fe200078e0a57 */
[----:B------:R-:W-:Y:S01]  /*1e1b60*/  MOV R128, R127 ;  /* 0x0000007f00807202 */ /* 0x000fe20000000f00 */
[----:B------:R-:W-:-:S04]  /*1e1b70*/  IMAD.WIDE.U32 R84, R8, R217, RZ ;  /* 0x000000d908547225 */ /* 0x000fc800078e00ff */
[----:B------:R-:W-:Y:S01]  /*1e1b80*/  IMAD.WIDE.U32.X R106, R165, R9, R106, P2 ;  /* 0x00000009a56a7225 */ /* 0x000fe200010e046a */
[----:B------:R-:W-:-:S03]  /*1e1b90*/  IADD3 R85, P3, PT, R120, R85, RZ ;  /* 0x0000005578557210 */ /* 0x000fc60007f7e0ff */
[----:B------:R-:W-:Y:S01]  /*1e1ba0*/  IMAD.X R129, RZ, RZ, RZ, P4 ;  /* 0x000000ffff817224 */ /* 0x000fe200020e06ff */
[----:B------:R-:W-:Y:S01]  /*1e1bb0*/  IADD3 R133, P4, PT, R126, R133, RZ ;  /* 0x000000857e857210 */ /* 0x000fe20007f9e0ff */
[----:B------:R-:W-:-:S04]  /*1e1bc0*/  IMAD.WIDE.U32 R32, R8, R212, RZ ;  /* 0x000000d408207225 */ /* 0x000fc800078e00ff */
[----:B------:R-:W-:-:S04]  /*1e1bd0*/  IMAD.WIDE.U32 R6, P2, R213, R8, R6 ;  /* 0x00000008d5067225 */ /* 0x000fc80007840006 */
[----:B------:R-:W-:Y:S02]  /*1e1be0*/  IMAD.MOV.U32 R156, RZ, RZ, R97 ;  /* 0x000000ffff9c7224 */ /* 0x000fe400078e0061 */
[----:B------:R-:W-:-:S04]  /*1e1bf0*/  IMAD.WIDE.U32 R92, R11, R217, RZ ;  /* 0x000000d90b5c7225 */ /* 0x000fc800078e00ff */
[----:B------:R-:W-:-:S04]  /*1e1c00*/  IMAD.WIDE.U32 R146, R9, R211, RZ ;  /* 0x000000d309927225 */ /* 0x000fc800078e00ff */
[----:B------:R-:W-:Y:S02]  /*1e1c10*/  IMAD.IADD R232, R31, 0x1, R89 ;  /* 0x000000011fe87824 */ /* 0x000fe400078e0259 */
[----:B------:R-:W-:Y:S01]  /*1e1c20*/  IMAD.WIDE.U32.X R156, R0, R9, R156, P5 ;  /* 0x00000009009c7225 */ /* 0x000fe200028e049c */
[----:B------:R-:W-:-:S03]  /*1e1c30*/  IADD3 R31, P5, PT, R6, R33, RZ ;  /* 0x00000021061f7210 */ /* 0x000fc60007fbe0ff */
[----:B------:R-:W-:Y:S02]  /*1e1c40*/  IMAD.MOV.U32 R34, RZ, RZ, R121 ;  /* 0x000000ffff227224 */ /* 0x000fe400078e0079 */
[----:B------:R-:W-:-:S04]  /*1e1c50*/  IMAD.WIDE.U32.X R128, R216, R9, R128, P4 ;  /* 0x00000009d8807225 */ /* 0x000fc800020e0480 */
[----:B------:R-:W-:-:S04]  /*1e1c60*/  IMAD.WIDE.U32 R144, R11, R218, RZ ;  /* 0x000000da0b907225 */ /* 0x000fc800078e00ff */
[----:B------:R-:W-:Y:S02]  /*1e1c70*/  IMAD.X R89, RZ, RZ, RZ, P2 ;  /* 0x000000ffff597224 */ /* 0x000fe400010e06ff */
[----:B------:R-:W-:Y:S01]  /*1e1c80*/  IMAD.MOV.U32 R88, RZ, RZ, R7 ;  /* 0x000000ffff587224 */ /* 0x000fe200078e0007 */
[----:B------:R-:W-:Y:S01]  /*1e1c90*/  IADD3.X R7, P0, PT, RZ, R38, RZ, P0, !PT ;  /* 0x00000026ff077210 */ /* 0x000fe2000071e4ff */
[----:B------:R-:W-:-:S03]  /*1e1ca0*/  IMAD.WIDE.U32 R92, P4, R176, R10, R92 ;  /* 0x0000000ab05c7225 */ /* 0x000fc6000788005c */
[----:B------:R-:W-:Y:S01]  /*1e1cb0*/  IADD3.X R99, P0, PT, RZ, R39, RZ, P0, !PT ;  /* 0x00000027ff637210 */ /* 0x000fe2000071e4ff */
[----:B------:R-:W-:-:S03]  /*1e1cc0*/  IMAD.WIDE.U32 R114, R10, R217, RZ ;  /* 0x000000d90a727225 */ /* 0x000fc600078e00ff */
[----:B------:R-:W-:Y:S01]  /*1e1cd0*/  IADD3.X R158, P0, PT, R7, R36, RZ, P0, !PT ;  /* 0x00000024079e7210 */ /* 0x000fe2000071e4ff */
[----:B------:R-:W-:-:S03]  /*1e1ce0*/  IMAD.WIDE.U32 R40, R232, 0x1, RZ ;  /* 0x00000001e8287825 */ /* 0x000fc600078e00ff */
[----:B------:R-:W-:Y:S01]  /*1e1cf0*/  IADD3.X R134, P0, PT, R99, R134, RZ, P0, !PT ;  /* 0x0000008663867210 */ /* 0x000fe2000071e4ff */
[----:B------:R-:W-:-:S03]  /*1e1d00*/  IMAD.WIDE.U32.X R34, R176, R9, R34, P3 ;  /* 0x00000009b0227225 */ /* 0x000fc600018e0422 */
[----:B------:R-:W-:Y:S01]  /*1e1d10*/  IADD3.X R173, P0, PT, RZ, R116, RZ, P0, !PT ;  /* 0x00000074ffad7210 */ /* 0x000fe2000071e4ff */
[----:B------:R-:W-:-:S03]  /*1e1d20*/  IMAD.WIDE.U32 R154, R8, R211, RZ ;  /* 0x000000d3089a7225 */ /* 0x000fc600078e00ff */
[----:B------:R-:W-:Y:S01]  /*1e1d30*/  IADD3.X R116, P0, PT, RZ, R117, RZ, P0, !PT ;  /* 0x00000075ff747210 */ /* 0x000fe2000071e4ff */
[----:B------:R-:W-:-:S03]  /*1e1d40*/  IMAD.WIDE.U32 R146, P3, R215, R8, R146 ;  /* 0x00000008d7927225 */ /* 0x000fc60007860092 */
[----:B------:R-:W-:Y:S01]  /*1e1d50*/  IADD3.X R173, P0, PT, R173, R112, RZ, P0, !PT ;  /* 0x00000070adad7210 */ /* 0x000fe2000071e4ff */
[----:B------:R-:W-:Y:S01]  /*1e1d60*/  IMAD.WIDE.U32.X R88, R213, R9, R88, P5 ;  /* 0x00000009d5587225 */ /* 0x000fe200028e0458 */
[----:B------:R-:W-:-:S03]  /*1e1d70*/  IADD3 R97, P5, PT, R92, R115, RZ ;  /* 0x000000735c617210 */ /* 0x000fc60007fbe0ff */
[----:B------:R-:W-:Y:S02]  /*1e1d80*/  IMAD.X R111, RZ, RZ, RZ, P4 ;  /* 0x000000ffff6f7224 */ /* 0x000fe400020e06ff */
[----:B------:R-:W-:-:S04]  /*1e1d90*/  IMAD.WIDE.U32 R124, R11, R219, RZ ;  /* 0x000000db0b7c7225 */ /* 0x000fc800078e00ff */
[----:B------:R-:W-:-:S04]  /*1e1da0*/  IMAD.WIDE.U32 R162, R10, R218, RZ ;  /* 0x000000da0aa27225 */ /* 0x000fc800078e00ff */
[----:B------:R-:W-:-:S04]  /*1e1db0*/  IMAD.WIDE.U32 R144, P4, R165, R10, R144 ;  /* 0x0000000aa5907225 */ /* 0x000fc80007880090 */
[----:B------:R-:W-:Y:S01]  /*1e1dc0*/  IMAD.MOV.U32 R110, RZ, RZ, R93 ;  /* 0x000000ffff6e7224 */ /* 0x000fe200078e005d */
[----:B------:R-:W-:Y:S01]  /*1e1dd0*/  MOV R152, R145 ;  /* 0x0000009100987202 */ /* 0x000fe20000000f00 */
[----:B------:R-:W-:Y:S01]  /*1e1de0*/  IMAD.X R141, RZ, RZ, RZ, P3 ;  /* 0x000000ffff8d7224 */ /* 0x000fe200018e06ff */
[----:B------:R-:W-:Y:S01]  /*1e1df0*/  IADD3 R155, P3, PT, R146, R155, RZ ;  /* 0x0000009b929b7210 */ /* 0x000fe20007f7e0ff */
[----:B------:R-:W-:-:S04]  /*1e1e00*/  IMAD.WIDE.U32 R40, P2, R30, -0x7af74000, R40 ;  /* 0x8508c0001e287825 */ /* 0x000fc80007840028 */
[----:B------:R-:W-:Y:S02]  /*1e1e10*/  IMAD.MOV.U32 R140, RZ, RZ, R147 ;  /* 0x000000ffff8c7224 */ /* 0x000fe400078e0093 */
[----:B------:R-:W-:Y:S01]  /*1e1e20*/  IMAD.X R153, RZ, RZ, RZ, P4 ;  /* 0x000000ffff997224 */ /* 0x000fe200020e06ff */
[----:B------:R-:W-:Y:S01]  /*1e1e30*/  IADD3 R147, P4, PT, R144, R163, RZ ;  /* 0x000000a390937210 */ /* 0x000fe20007f9e0ff */
[----:B------:R-:W-:-:S04]  /*1e1e40*/  IMAD.WIDE.U32.X R110, R176, R11, R110, P5 ;  /* 0x0000000bb06e7225 */ /* 0x000fc800028e046e */
[----:B------:R-:W-:-:S04]  /*1e1e50*/  IMAD.WIDE.U32 R136, R10, R219, RZ ;  /* 0x000000db0a887225 */ /* 0x000fc800078e00ff */
[----:B------:R-:W-:-:S04]  /*1e1e60*/  IMAD.WIDE.U32 R124, P5, R0, R10, R124 ;  /* 0x0000000a007c7225 */ /* 0x000fc800078a007c */
[----:B------:R-:W-:Y:S01]  /*1e1e70*/  IMAD.X R123, RZ, RZ, RZ, P2 ;  /* 0x000000ffff7b7224 */ /* 0x000fe200010e06ff */
[----:B------:R-:W-:Y:S01]  /*1e1e80*/  IADD3 RZ, P2, PT, R166, R84, RZ ;  /* 0x00000054a6ff7210 */ /* 0x000fe20007f5e0ff */
[----:B------:R-:W-:Y:S01]  /*1e1e90*/  IMAD.WIDE.U32.X R140, R215, R9, R140, P3 ;  /* 0x00000009d78c7225 */ /* 0x000fe200018e048c */
[----:B------:R-:W-:Y:S02]  /*1e1ea0*/  IADD3 R82, P3, PT, R83, R40, RZ ;  /* 0x0000002853527210 */ /* 0x000fe40007f7e0ff */
[----:B------:R-:W-:Y:S01]  /*1e1eb0*/  IADD3.X RZ, P2, PT, R167, R85, RZ, P2, !PT ;  /* 0x00000055a7ff7210 */ /* 0x000fe2000175e4ff */
[----:B------:R-:W-:Y:S01]  /*1e1ec0*/  IMAD.MOV.U32 R122, RZ, RZ, R41 ;  /* 0x000000ffff7a7224 */ /* 0x000fe200078e0029 */
[----:B------:R-:W-:Y:S01]  /*1e1ed0*/  IADD3.X RZ, P1, PT, R87, R82, RZ, P1, !PT ;  /* 0x0000005257ff7210 */ /* 0x000fe20000f3e4ff */
[----:B------:R-:W-:Y:S01]  /*1e1ee0*/  IMAD.WIDE.U32.X R152, R165, R11, R152, P4 ;  /* 0x0000000ba5987225 */ /* 0x000fe200020e0498 */
[----:B------:R-:W-:Y:S02]  /*1e1ef0*/  IADD3 R127, P4, PT, R124, R137, RZ ;  /* 0x000000897c7f7210 */ /* 0x000fe40007f9e0ff */
[----:B------:R-:W-:Y:S01]  /*1e1f00*/  IADD3.X R93, P2, PT, RZ, R34, RZ, P2, !PT ;  /* 0x00000022ff5d7210 */ /* 0x000fe2000175e4ff */
[----:B------:R-:W-:-:S03]  /*1e1f10*/  IMAD.WIDE.U32 R90, R11, R211, RZ ;  /* 0x000000d30b5a7225 */ /* 0x000fc600078e00ff */
[----:B------:R-:W-:Y:S01]  /*1e1f20*/  IADD3.X R103, P2, PT, RZ, R35, RZ, P2, !PT ;  /* 0x00000023ff677210 */ /* 0x000fe2000175e4ff */
        /* <DEDUP_REMOVED lines=23> */
[----:B------:R-:W-:-:S04]  /*1e20a0*/  IMAD.WIDE.U32 R166, R217, R8, R166 ;  /* 0x00000008d9a67225 */ /* 0x000fc800078e00a6 */
[----:B------:R-:W-:Y:S01]  /*1e20b0*/  IMAD.WIDE.U32 R170, R232, 0x30000000, RZ ;  /* 0x30000000e8aa7825 */ /* 0x000fe200078e00ff */
[----:B------:R-:W-:-:S03]  /*1e20c0*/  IADD3 R138, PT, PT, R167, R120, RZ ;  /* 0x00000078a78a7210 */ /* 0x000fc60007ffe0ff */
[----:B------:R-:W-:-:S04]  /*1e20d0*/  IMAD.WIDE.U32.X R34, R216, R11, R34, P5 ;  /* 0x0000000bd8227225 */ /* 0x000fc800028e0422 */
[----:B------:R-:W-:Y:S01]  /*1e20e0*/  IMAD.WIDE.U32.X R94, R213, R11, R94, P4 ;  /* 0x0000000bd55e7225 */ /* 0x000fe200020e045e */
[----:B------:R-:W-:Y:S02]  /*1e20f0*/  IADD3.X R11, P3, PT, RZ, R123, RZ, P1, !PT ;  /* 0x0000007bff0b7210 */ /* 0x000fe40000f7e4ff */
[----:B------:R-:W-:Y:S01]  /*1e2100*/  IADD3.X R122, P1, PT, R93, R158, RZ, P2, !PT ;  /* 0x0000009e5d7a7210 */ /* 0x000fe2000173e4ff */
[C---:B------:R-:W-:Y:S01]  /*1e2110*/  IMAD.WIDE.U32 R170, P4, R30.reuse, 0x170b5d44, R170 ;  /* 0x170b5d441eaa7825 */ /* 0x040fe200078800aa */
[----:B------:R-:W-:Y:S02]  /*1e2120*/  IADD3.X R166, P2, PT, R37, R166, RZ, P3, !PT ;  /* 0x000000a625a67210 */ /* 0x000fe40001f5e4ff */
[----:B------:R-:W-:Y:S01]  /*1e2130*/  IADD3.X R123, P1, PT, R103, R134, RZ, P1, !PT ;  /* 0x00000086677b7210 */ /* 0x000fe20000f3e4ff */
[----:B------:R-:W-:Y:S01]  /*1e2140*/  IMAD.WIDE.U32 R120, R30, 0x30000000, RZ ;  /* 0x300000001e787825 */ /* 0x000fe200078e00ff */
[----:B------:R-:W-:Y:S02]  /*1e2150*/  IADD3.X R167, P2, PT, R11, R138, RZ, P2, !PT ;  /* 0x0000008a0ba77210 */ /* 0x000fe4000175e4ff */
[----:B------:R-:W-:Y:S01]  /*1e2160*/  IADD3 RZ, P3, PT, R122, R118, RZ ;  /* 0x000000767aff7210 */ /* 0x000fe20007f7e0ff */
[----:B------:R-:W-:Y:S01]  /*1e2170*/  IMAD.X R113, RZ, RZ, RZ, P4 ;  /* 0x000000ffff717224 */ /* 0x000fe200020e06ff */
[----:B------:R-:W-:Y:S01]  /*1e2180*/  IADD3 R37, P5, PT, R170, R121, RZ ;  /* 0x00000079aa257210 */ /* 0x000fe20007fbe0ff */
[----:B------:R-:W-:Y:S01]  /*1e2190*/  IMAD.MOV.U32 R112, RZ, RZ, R171 ;  /* 0x000000ffff707224 */ /* 0x000fe200078e00ab */
[----:B------:R-:W-:Y:S01]  /*1e21a0*/  IADD3 RZ, P4, PT, R166, R120, RZ ;  /* 0x00000078a6ff7210 */ /* 0x000fe20007f9e0ff */
[----:B------:R-:W-:Y:S01]  /*1e21b0*/  IMAD.WIDE.U32 R118, R218, R8, R122 ;  /* 0x00000008da767225 */ /* 0x000fe200078e007a */
[----:B------:R-:W-:-:S02]  /*1e21c0*/  IADD3.X R41, P2, PT, RZ, RZ, RZ, P2, !PT ;  /* 0x000000ffff297210 */ /* 0x000fc4000175e4ff */
[----:B------:R-:W-:Y:S01]  /*1e21d0*/  IADD3.X R11, P1, PT, RZ, RZ, RZ, P1, !PT ;  /* 0x000000ffff0b7210 */ /* 0x000fe20000f3e4ff */
[----:B------:R-:W-:Y:S01]  /*1e21e0*/  IMAD.WIDE.U32.X R112, R232, 0x170b5d44, R112, P5 ;  /* 0x170b5d44e8707825 */ /* 0x000fe200028e0470 */
[----:B------:R-:W-:Y:S02]  /*1e21f0*/  IADD3.X RZ, P4, PT, R167, R37, RZ, P4, !PT ;  /* 0x00000025a7ff7210 */ /* 0x000fe4000279e4ff */
[----:B------:R-:W-:Y:S01]  /*1e2200*/  IADD3.X RZ, P3, PT, R123, R105, RZ, P3, !PT ;  /* 0x000000697bff7210 */ /* 0x000fe20001f7e4ff */
[----:B------:R-:W-:Y:S01]  /*1e2210*/  IMAD.X R87, RZ, RZ, RZ, P2 ;  /* 0x000000ffff577224 */ /* 0x000fe200010e06ff */
[----:B------:R-:W-:Y:S01]  /*1e2220*/  IADD3.X R41, P4, PT, R41, R112, RZ, P4, !PT ;  /* 0x0000007029297210 */ /* 0x000fe2000279e4ff */
[----:B------:R-:W-:Y:S01]  /*1e2230*/  IMAD.X R37, RZ, RZ, RZ, P1 ;  /* 0x000000ffff257224 */ /* 0x000fe200008e06ff */
[----:B------:R-:W-:Y:S01]  /*1e2240*/  IADD3.X R172, P3, PT, R11, R106, RZ, P3, !PT ;  /* 0x0000006a0bac7210 */ /* 0x000fe20001f7e4ff */
[----:B------:R-:W-:Y:S01]  /*1e2250*/  IMAD.WIDE.U32 R138, R13, R217, RZ ;  /* 0x000000d90d8a7225 */ /* 0x000fe200078e00ff */
[----:B------:R-:W-:-:S02]  /*1e2260*/  IADD3.X R87, P2, PT, R87, R113, RZ, P4, !PT ;  /* 0x0000007157577210 */ /* 0x000fc4000275e4ff */
[----:B------:R-:W-:Y:S01]  /*1e2270*/  IADD3.X R37, P1, PT, R37, R107, RZ, P3, !PT ;  /* 0x0000006b25257210 */ /* 0x000fe20001f3e4ff */
[----:B------:R-:W-:Y:S01]  /*1e2280*/  IMAD.IADD R119, R119, 0x1, R98 ;  /* 0x0000000177777824 */ /* 0x000fe200078e0262 */
[----:B------:R-:W-:Y:S01]  /*1e2290*/  IADD3 RZ, P3, PT, R118, R114, RZ ;  /* 0x0000007276ff7210 */ /* 0x000fe20007f7e0ff */
[----:B------:R-:W-:Y:S01]  /*1e22a0*/  IMAD.WIDE.U32 R112, R13, R218, RZ ;  /* 0x000000da0d707225 */ /* 0x000fe200078e00ff */
[----:B------:R-:W-:Y:S02]  /*1e22b0*/  IADD3.X R114, P4, PT, R116, R109, RZ, P0, !PT ;  /* 0x0000006d74727210 */ /* 0x000fe4000079e4ff */
[----:B------:R-:W-:Y:S01]  /*1e22c0*/  IADD3.X RZ, P0, PT, R119, R97, RZ, P3, !PT ;  /* 0x0000006177ff7210 */ /* 0x000fe20001f1e4ff */
[----:B------:R-:W-:Y:S01]  /*1e22d0*/  IMAD.WIDE.U32 R138, P5, R176, R12, R138 ;  /* 0x0000000cb08a7225 */ /* 0x000fe200078a008a */
[----:B------:R-:W-:Y:S02]  /*1e22e0*/  IADD3.X R172, P1, PT, R172, R173, RZ, P1, !PT ;  /* 0x000000adacac7210 */ /* 0x000fe40000f3e4ff */
[----:B------:R-:W-:Y:S01]  /*1e22f0*/  IADD3.X R39, P4, PT, RZ, R100, RZ, P4, !PT ;  /* 0x00000064ff277210 */ /* 0x000fe2000279e4ff */
[----:B------:R-:W-:Y:S01]  /*1e2300*/  IMAD.WIDE.U32 R158, R12, R217, RZ ;  /* 0x000000d90c9e7225 */ /* 0x000fe200078e00ff */
[----:B------:R-:W-:-:S02]  /*1e2310*/  IADD3.X R173, P1, PT, R37, R114, RZ, P1, !PT ;  /* 0x0000007225ad7210 */ /* 0x000fc40000f3e4ff */
[----:B------:R-:W-:Y:S01]  /*1e2320*/  IADD3.X R91, P4, PT, RZ, R101, RZ, P4, !PT ;  /* 0x00000065ff5b7210 */ /* 0x000fe2000279e4ff */
        /* <DEDUP_REMOVED lines=10> */
[----:B------:R-:W-:-:S04]  /*1e23d0*/  IMAD.WIDE.U32 R116, P5, R0, R12, R116 ;  /* 0x0000000c00747225 */ /* 0x000fc800078a0074 */
[----:B------:R-:W-:Y:S01]  /*1e23e0*/  IMAD.MOV.U32 R120, RZ, RZ, R113 ;  /* 0x000000ffff787224 */ /* 0x000fe200078e0071 */
[----:B------:R-:W-:Y:S01]  /*1e23f0*/  IADD3.X R113, P1, PT, RZ, RZ, RZ, P1, !PT ;  /* 0x000000ffff717210 */ /* 0x000fe20000f3e4ff */
[----:B------:R-:W-:Y:S01]  /*1e2400*/  IMAD.X R103, RZ, RZ, RZ, P5 ;  /* 0x000000ffff677224 */ /* 0x000fe200028e06ff */
[----:B------:R-:W-:Y:S01]  /*1e2410*/  IADD3 R11, P5, PT, R116, R99, RZ ;  /* 0x00000063740b7210 */ /* 0x000fe20007fbe0ff */
        /* <DEDUP_REMOVED lines=9> */
[----:B------:R-:W-:-:S03]  /*1e24b0*/  IADD3.X R163, P4, PT, RZ, R150, RZ, P4, !PT ;  /* 0x00000096ffa37210 */ /* 0x000fc6000279e4ff */
        /* <DEDUP_REMOVED lines=19> */
[----:B------:R-:W-:Y:S02]  /*1e25f0*/  IADD3 R178, PT, PT, R173, R96, RZ ;  /* 0x00000060adb27210 */ /* 0x000fe40007ffe0ff */
[----:B------:R-:W-:Y:S01]  /*1e2600*/  IADD3.X R93, P0, PT, RZ, R111, RZ, P0, !PT ;  /* 0x0000006fff5d7210 */ /* 0x000fe2000071e4ff */
[----:B------:R-:W-:Y:S02]  /*1e2610*/  IMAD.MOV.U32 R96, RZ, RZ, R115 ;  /* 0x000000ffff607224 */ /* 0x000fe400078e0073 */
[----:B------:R-:W-:Y:S01]  /*1e2620*/  IMAD.WIDE.U32 R122, R232, -0x45f6b800, RZ ;  /* 0xba094800e87a7825 */ /* 0x000fe200078e00ff */
[----:B------:R-:W-:-:S03]  /*1e2630*/  IADD3.X R172, P0, PT, R107, R172, RZ, P0, !PT ;  /* 0x000000ac6bac7210 */ /* 0x000fc6000071e4ff */
[----:B------:R-:W-:Y:S01]  /*1e2640*/  IMAD.WIDE.U32.X R96, R216, R13, R96, P5 ;  /* 0x0000000dd8607225 */ /* 0x000fe200028e0460 */
[----:B------:R-:W-:-:S03]  /*1e2650*/  IADD3.X R173, P0, PT, R93, R178, RZ, P0, !PT ;  /* 0x000000b25dad7210 */ /* 0x000fc6000071e4ff */
[----:B------:R-:W-:-:S04]  /*1e2660*/  IMAD.WIDE.U32 R108, P5, R213, R12, R108 ;  /* 0x0000000cd56c7225 */ /* 0x000fc800078a006c */
[----:B------:R-:W-:-:S04]  /*1e2670*/  IMAD.WIDE.U32 R110, R12, R212, RZ ;  /* 0x000000d40c6e7225 */ /* 0x000fc800078e00ff */
[----:B------:R-:W-:Y:S02]  /*1e2680*/  IMAD.X R161, RZ, RZ, RZ, P5 ;  /* 0x000000ffffa17224 */ /* 0x000fe400028e06ff */
[----:B------:R-:W-:-:S04]  /*1e2690*/  IMAD.WIDE.U32 R174, R30, -0x45f6b800, RZ ;  /* 0xba0948001eae7825 */ /* 0x000fc800078e00ff */
[----:B------:R-:W-:-:S04]  /*1e26a0*/  IMAD.WIDE.U32 R122, P5, R30, 0x1ef3622f, R122 ;  /* 0x1ef3622f1e7a7825 */ /* 0x000fc800078a007a */
[----:B------:R-:W-:Y:S01]  /*1e26b0*/  IMAD.X R107, RZ, RZ, RZ, P1 ;  /* 0x000000ffff6b7224 */ /* 0x000fe200008e06ff */
[----:B------:R-:W-:Y:S01]  /*1e26c0*/  IADD3 R41, P1, PT, R108, R111, RZ ;  /* 0x0000006f6c297210 */ /* 0x000fe20007f3e0ff */
[----:B------:R-:W-:Y:S02]  /*1e26d0*/  IMAD.MOV.U32 R160, RZ, RZ, R109 ;  /* 0x000000ffffa07224 */ /* 0x000fe400078e006d */
        /* <DEDUP_REMOVED lines=8> */
[----:B------:R-:W-:-:S02]  /*1e2760*/  IADD3 RZ, P5, PT, R172, R162, RZ ;  /* 0x000000a2acff7210 */ /* 0x000fc40007fbe0ff */
[----:B------:R-:W-:Y:S01]  /*1e2770*/  IADD3.X R162, P4, PT, RZ, R151, RZ, P4, !PT ;  /* 0x00000097ffa27210 */ /* 0x000fe2000279e4ff */
[----:B------:R-:W-:Y:S01]  /*1e2780*/  IMAD.X R107, RZ, RZ, RZ, P2 ;  /* 0x000000ffff6b7224 */ /* 0x000fe200010e06ff */
[----:B------:R-:W-:Y:S01]  /*1e2790*/  IADD3.X R91, PT, PT, RZ, RZ, RZ, P0, !PT ;  /* 0x000000ffff5b7210 */ /* 0x000fe200007fe4ff */
[----:B------:R-:W-:Y:S01]  /*1e27a0*/  IMAD.WIDE.U32 R166, R30, 0x30000000, R166 ;  /* 0x300000001ea67825 */ /* 0x000fe200078e00a6 */
[----:B------:R-:W-:Y:S02]  /*1e27b0*/  IADD3 RZ, P0, PT, R150, R154, RZ ;  /* 0x0000009a96ff7210 */ /* 0x000fe40007f1e0ff */
[----:B------:R-:W-:Y:S01]  /*1e27c0*/  IADD3.X R151, P3, PT, R157, R164, RZ, P3, !PT ;  /* 0x000000a49d977210 */ /* 0x000fe20001f7e4ff */
[----:B------:R-:W-:Y:S01]  /*1e27d0*/  IMAD.WIDE.U32 R156, R14, R217, RZ ;  /* 0x000000d90e9c7225 */ /* 0x000fe200078e00ff */
[----:B------:R-:W-:Y:S02]  /*1e27e0*/  IADD3.X RZ, P5, PT, R173, R147, RZ, P5, !PT ;  /* 0x00000093adff7210 */ /* 0x000fe40002fbe4ff */
[----:B------:R-:W-:Y:S01]  /*1e27f0*/  IADD3.X RZ, P2, PT, R151, R155, RZ, P0, !PT ;  /* 0x0000009b97ff7210 */ /* 0x000fe2000075e4ff */
[----:B------:R-:W-:Y:S01]  /*1e2800*/  IMAD.WIDE.U32 R150, R211, R8, R150 ;  /* 0x00000008d3967225 */ /* 0x000fe200078e0096 */
[----:B------:R-:W-:-:S02]  /*1e2810*/  IADD3.X R163, P4, PT, R163, R148, RZ, P4, !PT ;  /* 0x00000094a3a37210 */ /* 0x000fc4000279e4ff */
[----:B------:R-:W-:Y:S01]  /*1e2820*/  IADD3.X R13, P0, PT, R13, R152, RZ, P5, !PT ;  /* 0x000000980d0d7210 */ /* 0x000fe20002f1e4ff */
[----:B------:R-:W-:Y:S01]  /*1e2830*/  IMAD.WIDE.U32 R172, R218, R10, R172 ;  /* 0x0000000adaac7225 */ /* 0x000fe200078e00ac */
[----:B------:R-:W-:Y:S02]  /*1e2840*/  IADD3.X R93, P3, PT, RZ, RZ, RZ, P3, !PT ;  /* 0x000000ffff5d7210 */ /* 0x000fe40001f7e4ff */
[----:B------:R-:W-:Y:S01]  /*1e2850*/  IADD3 RZ, P1, PT, R118, R174, RZ ;  /* 0x000000ae76ff7210 */ /* 0x000fe20007f3e0ff */
[----:B------:R-:W-:Y:S01]  /*1e2860*/  IMAD.IADD R147, R151, 0x1, R146 ;  /* 0x0000000197937824 */ /* 0x000fe200078e0292 */
[----:B------:R-:W-:Y:S01]  /*1e2870*/  IADD3.X R148, P4, PT, R162, R149, RZ, P4, !PT ;  /* 0x00000095a2947210 */ /* 0x000fe2000279e4ff */
[----:B------:R-:W-:Y:S01]  /*1e2880*/  IMAD.IADD R145, R173, 0x1, R144 ;  /* 0x00000001ad917824 */ /* 0x000fe200078e0290 */
[----:B------:R-:W-:Y:S01]  /*1e2890*/  IADD3.X R152, P5, PT, R91, R153, RZ, P0, !PT ;  /* 0x000000995b987210 */ /* 0x000fe200007be4ff */
[----:B------:R-:W-:Y:S01]  /*1e28a0*/  IMAD.X R91, RZ, RZ, RZ, P3 ;  /* 0x000000ffff5b7224 */ /* 0x000fe200018e06ff */
[----:B------:R-:W-:Y:S01]  /*1e28b0*/  IADD3.X R162, P2, PT, R93, R140, RZ, P2, !PT ;  /* 0x0000008c5da27210 */ /* 0x000fe2000175e4ff */
[----:B------:R-:W-:Y:S01]  /*1e28c0*/  IMAD.MOV.U32 R144, RZ, RZ, R172 ;  /* 0x000000ffff907224 */ /* 0x000fe200078e00ac */
[----:B------:R-:W-:Y:S01]  /*1e28d0*/  IADD3.X RZ, P1, PT, R119, R175, RZ, P1, !PT ;  /* 0x000000af77ff7210 */ /* 0x000fe20000f3e4ff */
[----:B------:R-:W-:Y:S01]  /*1e28e0*/  IMAD.WIDE.U32 R154, R15, R214, RZ ;  /* 0x000000d60f9a7225 */ /* 0x000fe200078e00ff */
[----:B------:R-:W-:-:S02]  /*1e28f0*/  IADD3.X R140, P5, PT, R13, R150, RZ, P5, !PT ;  /* 0x000000960d8c7210 */ /* 0x000fc40002fbe4ff */
[----:B------:R-:W-:Y:S01]  /*1e2900*/  IADD3.X R174, P4, PT, RZ, R142, RZ, P4, !PT ;  /* 0x0000008effae7210 */ /* 0x000fe2000279e4ff */
[----:B------:R-:W-:Y:S01]  /*1e2910*/  IMAD.WIDE.U32 R150, R14, R211, RZ ;  /* 0x000000d30e967225 */ /* 0x000fe200078e00ff */
[----:B------:R-:W-:Y:S02]  /*1e2920*/  IADD3 RZ, P0, PT, R172, R158, RZ ;  /* 0x0000009eacff7210 */ /* 0x000fe40007f1e0ff */
[----:B------:R-:W-:Y:S01]  /*1e2930*/  IADD3.X R91, P2, PT, R91, R141, RZ, P2, !PT ;  /* 0x0000008d5b5b7210 */ /* 0x000fe2000175e4ff */
[----:B------:R-:W-:Y:S01]  /*1e2940*/  IMAD.X R13, RZ, RZ, R143, P4 ;  /* 0x000000ffff0d7224 */ /* 0x000fe200020e068f */
[----:B------:R-:W-:Y:S01]  /*1e2950*/  IADD3.X R87, P1, PT, R87, R178, RZ, P1, !PT ;  /* 0x000000b257577210 */ /* 0x000fe20000f3e4ff */
[----:B------:R-:W-:Y:S01]  /*1e2960*/  IMAD.WIDE.U32 R142, R15, R217, RZ ;  /* 0x000000d90f8e7225 */ /* 0x000fe200078e00ff */
[----:B------:R-:W-:Y:S02]  /*1e2970*/  IADD3.X R141, P3, PT, R152, R147, RZ, P5, !PT ;  /* 0x00000093988d7210 */ /* 0x000fe40002f7e4ff */
[----:B------:R-:W-:Y:S01]  /*1e2980*/  IADD3.X RZ, P5, PT, R145, R83, RZ, P0, !PT ;  /* 0x0000005391ff7210 */ /* 0x000fe200007be4ff */
[----:B------:R-:W-:Y:S01]  /*1e2990*/  IMAD.WIDE.U32 R144, R217, R12, R144 ;  /* 0x0000000cd9907225 */ /* 0x000fe200078e0090 */
[----:B------:R-:W-:-:S02]  /*1e29a0*/  IADD3 RZ, P4, PT, R140, R136, RZ ;  /* 0x000000888cff7210 */ /* 0x000fc40007f9e0ff */
[----:B------:R-:W-:Y:S01]  /*1e29b0*/  IADD3.X R107, P1, PT, R107, R179, RZ, P1, !PT ;  /* 0x000000b36b6b7210 */ /* 0x000fe20000f3e4ff */
[----:B------:R-:W-:Y:S01]  /*1e29c0*/  IMAD.IADD R111, R145, 0x1, R138 ;  /* 0x00000001916f7824 */ /* 0x000fe200078e028a */
[----:B------:R-:W-:Y:S01]  /*1e29d0*/  IADD3.X R99, P3, PT, RZ, RZ, RZ, P3, !PT ;  /* 0x000000ffff637210 */ /* 0x000fe20001f7e4ff */
[----:B------:R-:W-:Y:S01]  /*1e29e0*/  IMAD.WIDE.U32 R146, R14, R218, RZ ;  /* 0x000000da0e927225 */ /* 0x000fe200078e00ff */
[----:B------:R-:W-:Y:S02]  /*1e29f0*/  IADD3.X R162, P0, PT, R162, R163, RZ, P2, !PT ;  /* 0x000000a3a2a27210 */ /* 0x000fe4000171e4ff */
[----:B------:R-:W-:Y:S01]  /*1e2a00*/  IADD3.X R83, P5, PT, RZ, R134, RZ, P5, !PT ;  /* 0x00000086ff537210 */ /* 0x000fe20002fbe4ff */
[----:B------:R-:W-:Y:S01]  /*1e2a10*/  IMAD.X R113, RZ, RZ, RZ, P3 ;  /* 0x000000ffff717224 */ /* 0x000fe200018e06ff */
[----:B------:R-:W-:Y:S01]  /*1e2a20*/  IADD3.X RZ, P4, PT, R141, R127, RZ, P4, !PT ;  /* 0x0000007f8dff7210 */ /* 0x000fe2000279e4ff */
[----:B------:R-:W-:Y:S01]  /*1e2a30*/  IMAD.WIDE.U32 R140, R219, R10, R140 ;  /* 0x0000000adb8c7225 */ /* 0x000fe200078e008c */
[----:B------:R-:W-:-:S02]  /*1e2a40*/  IADD3.X R164, P2, PT, R87, R144, RZ, P1, !PT ;  /* 0x0000009057a47210 */ /* 0x000fc40000f5e4ff */
[----:B------:R-:W-:Y:S01]  /*1e2a50*/  IADD3.X R163, P0, PT, R91, R148, RZ, P0, !PT ;  /* 0x000000945ba37210 */ /* 0x000fe2000071e4ff */
[----:B------:R-:W-:Y:S01]  /*1e2a60*/  IMAD.WIDE.U32 R148, R15, R218, RZ ;  /* 0x000000da0f947225 */ /* 0x000fe200078e00ff */
[----:B------:R-:W-:Y:S02]  /*1e2a70*/  IADD3.X R175, P1, PT, RZ, R135, RZ, P5, !PT ;  /* 0x00000087ffaf7210 */ /* 0x000fe40002f3e4ff */
[----:B------:R-:W-:Y:S01]  /*1e2a80*/  IADD3.X R99, P5, PT, R99, R130, RZ, P4, !PT ;  /* 0x0000008263637210 */ /* 0x000fe200027be4ff */
[----:B------:R-:W-:Y:S01]  /*1e2a90*/  IMAD.WIDE.U32 R144, R15, R219, RZ ;  /* 0x000000db0f907225 */ /* 0x000fe200078e00ff */
[----:B------:R-:W-:Y:S02]  /*1e2aa0*/  IADD3.X R123, P4, PT, RZ, RZ, RZ, P0, !PT ;  /* 0x000000ffff7b7210 */ /* 0x000fe4000079e4ff */
[----:B------:R-:W-:Y:S01]  /*1e2ab0*/  IADD3.X R113, P0, PT, R113, R131, RZ, P5, !PT ;  /* 0x0000008371717210 */ /* 0x000fe20002f1e4ff */
[----:B------:R-:W-:Y:S01]  /*1e2ac0*/  IMAD.WIDE.U32 R142, P5, R176, R14, R142 ;  /* 0x0000000eb08e7225 */ /* 0x000fe200078a008e */
[----:B------:R-:W-:-:S02]  /*1e2ad0*/  IADD3.X R109, PT, PT, RZ, RZ, RZ, P4, !PT ;  /* 0x000000ffff6d7210 */ /* 0x000fc400027fe4ff */
[----:B------:R-:W-:Y:S01]  /*1e2ae0*/  IADD3 RZ, P3, PT, R162, R132, RZ ;  /* 0x00000084a2ff7210 */ /* 0x000fe20007f7e0ff */
[----:B------:R-:W-:Y:S01]  /*1e2af0*/  IMAD.X R137, RZ, RZ, RZ, P5 ;  /* 0x000000ffff897224 */ /* 0x000fe200028e06ff */
[----:B------:R-:W-:Y:S01]  /*1e2b00*/  IADD3 R91, P5, PT, R142, R157, RZ ;  /* 0x0000009d8e5b7210 */ /* 0x000fe20007fbe0ff */
[----:B------:R-:W-:Y:S01]  /*1e2b10*/  IMAD.WIDE.U32 R148, P4, R165, R14, R148 ;  /* 0x0000000ea5947225 */ /* 0x000fe20007880094 */
[----:B------:R-:W-:-:S03]  /*1e2b20*/  IADD3.X RZ, P3, PT, R163, R133, RZ, P3, !PT ;  /* 0x00000085a3ff7210 */ /* 0x000fc60001f7e4ff */
[----:B------:R-:W-:Y:S01]  /*1e2b30*/  IMAD.MOV.U32 R136, RZ, RZ, R143 ;  /* 0x000000ffff887224 */ /* 0x000fe200078e008f */
[----:B------:R-:W-:Y:S01]  /*1e2b40*/  IADD3.X R123, P3, PT, R123, R128, RZ, P3, !PT ;  /* 0x000000807b7b7210 */ /* 0x000fe20001f7e4ff */
[----:B------:R-:W-:Y:S02]  /*1e2b50*/  IMAD.X R153, RZ, RZ, RZ, P4 ;  /* 0x000000ffff997224 */ /* 0x000fe400020e06ff */
[----:B------:R-:W-:Y:S01]  /*1e2b60*/  IMAD.WIDE.U32.X R136, R176, R15, R136, P5 ;  /* 0x0000000fb0887225 */ /* 0x000fe200028e0488 */
[----:B------:R-:W-:Y:S02]  /*1e2b70*/  IADD3 R87, P5, PT, R148, R147, RZ ;  /* 0x0000009394577210 */ /* 0x000fe40007fbe0ff */
[----:B------:R-:W-:Y:S01]  /*1e2b80*/  IADD3.X R109, P3, PT, R109, R129, RZ, P3, !PT ;  /* 0x000000816d6d7210 */ /* 0x000fe20001f7e4ff */
[----:B------:R-:W-:-:S04]  /*1e2b90*/  IMAD.WIDE.U32 R130, R14, R219, RZ ;  /* 0x000000db0e827225 */ /* 0x000fc800078e00ff */
[----:B------:R-:W-:-:S04]  /*1e2ba0*/  IMAD.WIDE.U32 R138, R15, R211, RZ ;  /* 0x000000d30f8a7225 */ /* 0x000fc800078e00ff */
[----:B------:R-:W-:-:S04]  /*1e2bb0*/  IMAD.WIDE.U32 R144, P4, R0, R14, R144 ;  /* 0x0000000e00907225 */ /* 0x000fc80007880090 */
[----:B------:R-:W-:Y:S02]  /*1e2bc0*/  IMAD.MOV.U32 R152, RZ, RZ, R149 ;  /* 0x000000ffff987224 */ /* 0x000fe400078e0095 */
[----:B------:R-:W-:Y:S01]  /*1e2bd0*/  IMAD.IADD R125, R141, 0x1, R124 ;  /* 0x000000018d7d7824 */ /* 0x000fe200078e027c */
[----:B------:R-:W-:Y:S01]  /*1e2be0*/  IADD3.X R124, P1, PT, R83, R140, RZ, P1, !PT ;  /* 0x0000008c537c7210 */ /* 0x000fe20000f3e4ff */
[----:B------:R-:W-:Y:S01]  /*1e2bf0*/  IMAD.X R141, RZ, RZ, RZ, P4 ;  /* 0x000000ffff8d7224 */ /* 0x000fe200020e06ff */
[----:B------:R-:W-:Y:S01]  /*1e2c00*/  IADD3 R103, P4, PT, R144, R131, RZ ;  /* 0x0000008390677210 */ /* 0x000fe20007f9e0ff */
[----:B------:R-:W-:Y:S01]  /*1e2c10*/  IMAD.WIDE.U32.X R152, R165, R15, R152, P5 ;  /* 0x0000000fa5987225 */ /* 0x000fe200028e0498 */
[----:B------:R-:W-:Y:S02]  /*1e2c20*/  MOV R140, R145 ;  /* 0x00000091008c7202 */ /* 0x000fe40000000f00 */
[----:B------:R-:W-:Y:S01]  /*1e2c30*/  IADD3.X R125, P1, PT, R175, R125, RZ, P1, !PT ;  /* 0x0000007daf7d7210 */ /* 0x000fe20000f3e4ff */
[----:B------:R-:W-:-:S04]  /*1e2c40*/  IMAD.WIDE.U32 R138, P5, R215, R14, R138 ;  /* 0x0000000ed78a7225 */ /* 0x000fc800078a008a */
[----:B------:R-:W-:Y:S02]  /*1e2c50*/  IMAD.X R159, RZ, RZ, RZ, P5 ;  /* 0x000000ffff9f7224 */ /* 0x000fe400028e06ff */
[----:B------:R-:W-:Y:S01]  /*1e2c60*/  IMAD.WIDE.U32.X R140, R0, R15, R140, P4 ;  /* 0x0000000f008c7225 */ /* 0x000fe200020e048c */
[----:B------:R-:W-:-:S03]  /*1e2c70*/  IADD3 R83, P4, PT, R138, R151, RZ ;  /* 0x000000978a537210 */ /* 0x000fc60007f9e0ff */
[----:B------:R-:W-:-:S04]  /*1e2c80*/  IMAD.WIDE.U32 R134, R15, R212, RZ ;  /* 0x000000d40f867225 */ /* 0x000fc800078e00ff */
[----:B------:R-:W-:-:S04]  /*1e2c90*/  IMAD.WIDE.U32 R154, P5, R216, R14, R154 ;  /* 0x0000000ed89a7225 */ /* 0x000fc800078a009a */
[----:B------:R-:W-:-:S04]  /*1e2ca0*/  IMAD.WIDE.U32 R128, R14, R214, RZ ;  /* 0x000000d60e807225 */ /* 0x000fc800078e00ff */
[----:B------:R-:W-:-:S04]  /*1e2cb0*/  IMAD.WIDE.U32 R162, R214, R8, R162 ;  /* 0x00000008d6a27225 */ /* 0x000fc800078e00a2 */
[----:B------:R-:W-:Y:S01]  /*1e2cc0*/  IMAD.MOV.U32 R158, RZ, RZ, R139 ;  /* 0x000000ffff9e7224 */ /* 0x000fe200078e008b */
[----:B------:R-:W-:Y:S01]  /*1e2cd0*/  IADD3.X R162, P0, PT, R99, R162, RZ, P0, !PT ;  /* 0x000000a263a27210 */ /* 0x000fe2000071e4ff */
[----:B------:R-:W-:Y:S01]  /*1e2ce0*/  IMAD.X R133, RZ, RZ, RZ, P5 ;  /* 0x000000ffff857224 */ /* 0x000fe200028e06ff */
[----:B------:R-:W-:Y:S01]  /*1e2cf0*/  IADD3 R93, P5, PT, R154, R129, RZ ;  /* 0x000000819a5d7210 */ /* 0x000fe20007fbe0ff */
[----:B------:R-:W-:Y:S02]  /*1e2d00*/  IMAD.IADD R117, R163, 0x1, R126 ;  /* 0x00000001a3757824 */ /* 0x000fe400078e027e */
[----:B------:R-:W-:-:S03]  /*1e2d10*/  IMAD.WIDE.U32.X R158, R215, R15, R158, P4 ;  /* 0x0000000fd79e7225 */ /* 0x000fc600020e049e */
[----:B------:R-:W-:Y:S01]  /*1e2d20*/  IADD3.X R163, P0, PT, R113, R117, RZ, P0, !PT ;  /* 0x0000007571a37210 */ /* 0x000fe2000071e4ff */
[----:B------:R-:W-:-:S04]  /*1e2d30*/  IMAD.WIDE.U32 R134, P4, R213, R14, R134 ;  /* 0x0000000ed5867225 */ /* 0x000fc80007880086 */
[----:B------:R-:W-:-:S04]  /*1e2d40*/  IMAD.WIDE.U32 R126, R14, R212, RZ ;  /* 0x000000d40e7e7225 */ /* 0x000fc800078e00ff */
[----:B------:R-:W-:Y:S02]  /*1e2d50*/  IMAD.MOV.U32 R132, RZ, RZ, R155 ;  /* 0x000000ffff847224 */ /* 0x000fe400078e009b */
[----:B------:R-:W-:Y:S01]  /*1e2d60*/  IMAD.X R169, RZ, RZ, RZ, P4 ;  /* 0x000000ffffa97224 */ /* 0x000fe200020e06ff */
[----:B------:R-:W-:Y:S01]  /*1e2d70*/  IADD3 R99, P4, PT, R134, R127, RZ ;  /* 0x0000007f86637210 */ /* 0x000fe20007f9e0ff */
[----:B------:R-:W-:Y:S01]  /*1e2d80*/  IMAD.WIDE.U32.X R132, R216, R15, R132, P5 ;  /* 0x0000000fd8847225 */ /* 0x000fe200028e0484 */
[----:B------:R-:W-:-:S03]  /*1e2d90*/  IADD3 RZ, P5, PT, R124, R168, RZ ;  /* 0x000000a87cff7210 */ /* 0x000fc60007fbe0ff */
[----:B------:R-:W-:Y:S01]  /*1e2da0*/  IMAD.WIDE.U32 R172, R17, R217, RZ ;  /* 0x000000d911ac7225 */ /* 0x000fe200078e00ff */
[----:B------:R-:W-:-:S03]  /*1e2db0*/  IADD3.X RZ, P5, PT, R125, R171, RZ, P5, !PT ;  /* 0x000000ab7dff7210 */ /* 0x000fc60002fbe4ff */
[----:B------:R-:W-:Y:S02]  /*1e2dc0*/  IMAD.MOV.U32 R168, RZ, RZ, R135 ;  /* 0x000000ffffa87224 */ /* 0x000fe400078e0087 */
[----:B------:R-:W-:Y:S01]  /*1e2dd0*/  IMAD.IADD R115, R167, 0x1, R170 ;  /* 0x00000001a7737824 */ /* 0x000fe200078e02aa */
[----:B------:R-:W-:Y:S01]  /*1e2de0*/  IADD3.X R170, P3, PT, R123, R174, RZ, P3, !PT ;  /* 0x000000ae7baa7210 */ /* 0x000fe20001f7e4ff */
[----:B------:R-:W-:-:S03]  /*1e2df0*/  IMAD.WIDE.U32.X R168, R213, R15, R168, P4 ;  /* 0x0000000fd5a87225 */ /* 0x000fc600020e04a8 */
[----:B------:R-:W-:Y:S01]  /*1e2e00*/  IADD3.X R171, P3, PT, R109, R13, RZ, P3, !PT ;  /* 0x0000000d6dab7210 */ /* 0x000fe20001f7e4ff */
[----:B------:R-:W-:Y:S02]  /*1e2e10*/  IMAD.WIDE.U32 R172, P4, R176, R16, R172 ;  /* 0x00000010b0ac7225 */ /* 0x000fe400078800ac */
[----:B------:R-:W-:Y:S02]  /*1e2e20*/  @P5 LOP3.LUT R73, R73, 0x1, RZ, 0xfc, !PT ;  /* 0x0000000149495812 */ /* 0x000fe400078efcff */
[----:B------:R-:W-:Y:S01]  /*1e2e30*/  IMAD.WIDE.U32 R174, R16, R217, RZ ;  /* 0x000000d910ae7225 */ /* 0x000fe200078e00ff */
[----:B------:R-:W-:-:S03]  /*1e2e40*/  IADD3.X R181, PT, PT, RZ, RZ, RZ, P4, !PT ;  /* 0x000000ffffb57210 */ /* 0x000fc600027fe4ff */
[----:B------:R-:W-:Y:S01]  /*1e2e50*/  IMAD.WIDE.U32 R178, R17, R218, RZ ;  /* 0x000000da11b27225 */ /* 0x000fe200078e00ff */
[----:B------:R-:W-:-:S03]  /*1e2e60*/  IADD3 R113, P4, PT, R172, R175, RZ ;  /* 0x000000afac717210 */ /* 0x000fc60007f9e0ff */
[----:B------:R-:W-:Y:S02]  /*1e2e70*/  IMAD.MOV.U32 R180, RZ, RZ, R173 ;  /* 0x000000ffffb47224 */ /* 0x000fe400078e00ad */
[----:B------:R-:W-:-:S04]  /*1e2e80*/  IMAD.WIDE.U32 R234, R232, 0xf5138f, RZ ;  /* 0x00f5138fe8ea7825 */ /* 0x000fc800078e00ff */
[----:B------:R-:W-:-:S04]  /*1e2e90*/  IMAD.WIDE.U32.X R176, R176, R17, R180, P4 ;  /* 0x00000011b0b07225 */ /* 0x000fc800020e04b4 */
[----:B------:R-:W-:-:S04]  /*1e2ea0*/  IMAD.WIDE.U32 R178, P4, R165, R16, R178 ;  /* 0x00000010a5b27225 */ /* 0x000fc800078800b2 */
[----:B------:R-:W-:-:S04]  /*1e2eb0*/  IMAD.WIDE.U32 R180, R16, R218, RZ ;  /* 0x000000da10b47225 */ /* 0x000fc800078e00ff */
[----:B------:R-:W-:Y:S01]  /*1e2ec0*/  IMAD.X R237, RZ, RZ, RZ, P4 ;  /* 0x000000ffffed7224 */ /* 0x000fe200020e06ff */
[----:B------:R-:W-:Y:S01]  /*1e2ed0*/  IADD3 R15, P4, PT, R178, R181, RZ ;  /* 0x000000b5b20f7210 */ /* 0x000fe20007f9e0ff */
[----:B------:R-:W-:Y:S02]  /*1e2ee0*/  IMAD.MOV.U32 R236, RZ, RZ, R179 ;  /* 0x000000ffffec7224 */ /* 0x000fe400078e00b3 */
[C---:B------:R-:W-:Y:S02]  /*1e2ef0*/  IMAD R117, R166.reuse, -0x7af74001, -R115 ;  /* 0x8508bfffa6757824 */ /* 0x040fe400078e0a73 */
[----:B------:R-:W-:-:S04]  /*1e2f00*/  IMAD.WIDE.U32 R182, R166, -0x1, RZ ;  /* 0xffffffffa6b67825 */ /* 0x000fc800078e00ff */
[----:B------:R-:W-:Y:S01]  /*1e2f10*/  IMAD.WIDE.U32.X R236, R165, R17, R236, P4 ;  /* 0x00000011a5ec7225 */ /* 0x000fe200020e04ec */
[----:B------:R-:W-:-:S03]  /*1e2f20*/  IADD3.X R165, P2, PT, R107, R111, RZ, P2, !PT ;  /* 0x0000006f6ba57210 */ /* 0x000fc6000175e4ff */
        /* <DEDUP_REMOVED lines=15> */
[----:B------:R-:W-:Y:S01]  /*1e3020*/  IMAD.WIDE.U32 R118, R30, -0x45f6b800, R118 ;  /* 0xba0948001e767825 */ /* 0x000fe200078e0076 */
[----:B------:R-:W-:Y:S02]  /*1e3030*/  MOV R166, R189 ;  /* 0x000000bd00a67202 */ /* 0x000fe40000000f00 */
[----:B------:R-:W-:Y:S01]  /*1e3040*/  IADD3.X RZ, P4, PT, R115, R127, RZ, P4, !PT ;  /* 0x0000007f73ff7210 */ /* 0x000fe2000279e4ff */
[----:B------:R-:W-:-:S04]  /*1e3050*/  IMAD.WIDE.U32 R188, R117, 0x30000000, RZ ;  /* 0x3000000075bc7825 */ /* 0x000fc800078e00ff */
[----:B------:R-:W-:Y:S01]  /*1e3060*/  IMAD.WIDE.U32.X R166, R117, -0x7af74000, R166, P5 ;  /* 0x8508c00075a67825 */ /* 0x000fe200028e04a6 */
[----:B------:R-:W-:-:S03]  /*1e3070*/  IADD3 RZ, P5, PT, R164, R184, RZ ;  /* 0x000000b8a4ff7210 */ /* 0x000fc60007fbe0ff */
[----:B------:R-:W-:Y:S01]  /*1e3080*/  IMAD.WIDE.U32 R188, P6, R182, 0x170b5d44, R188 ;  /* 0x170b5d44b6bc7825 */ /* 0x000fe200078c00bc */
[----:B------:R-:W-:Y:S02]  /*1e3090*/  IADD3.X RZ, P5, PT, R165, R123, RZ, P5, !PT ;  /* 0x0000007ba5ff7210 */ /* 0x000fe40002fbe4ff */
[----:B------:R-:W-:Y:S01]  /*1e30a0*/  IADD3.X R123, P1, PT, RZ, RZ, RZ, P1, !PT ;  /* 0x000000ffff7b7210 */ /* 0x000fe20000f3e4ff */
[----:B------:R-:W-:Y:S01]  /*1e30b0*/  IMAD.IADD R122, R119, 0x1, R122 ;  /* 0x00000001777a7824 */ /* 0x000fe200078e027a */
[----:B------:R-:W-:Y:S01]  /*1e30c0*/  IADD3.X R107, P2, PT, R107, R186, RZ, P5, !PT ;  /* 0x000000ba6b6b7210 */ /* 0x000fe20002f5e4ff */
[----:B------:R-:W-:Y:S01]  /*1e30d0*/  IMAD.X R185, RZ, RZ, RZ, P6 ;  /* 0x000000ffffb97224 */ /* 0x000fe200030e06ff */
[----:B------:R-:W-:Y:S01]  /*1e30e0*/  LOP3.LUT P6, RZ, R73, 0x1, RZ, 0xc0, !PT ;  /* 0x0000000149ff7812 */ /* 0x000fe200078cc0ff */
[----:B------:R-:W-:Y:S01]  /*1e30f0*/  IMAD.MOV.U32 R184, RZ, RZ, R189 ;  /* 0x000000ffffb87224 */ /* 0x000fe200078e00bd */
[----:B------:R-:W-:Y:S01]  /*1e3100*/  IADD3.X R186, P2, PT, R111, R187, RZ, P2, !PT ;  /* 0x000000bb6fba7210 */ /* 0x000fe2000175e4ff */
[----:B------:R-:W-:Y:S01]  /*1e3110*/  IMAD.WIDE.U32 R124, R218, R12, R124 ;  /* 0x0000000cda7c7225 */ /* 0x000fe200078e007c */
[----:B------:R-:W-:-:S03]  /*1e3120*/  IADD3.X R111, P4, PT, RZ, R166, RZ, P4, !PT ;  /* 0x000000a6ff6f7210 */ /* 0x000fc6000279e4ff */
[----:B------:R-:W-:Y:S01]  /*1e3130*/  IMAD.IADD R125, R125, 0x1, R112 ;  /* 0x000000017d7d7824 */ /* 0x000fe200078e0270 */
[----:B------:R-:W-:Y:S01]  /*1e3140*/  IADD3.X R115, P5, PT, RZ, R167, RZ, P4, !PT ;  /* 0x000000a7ff737210 */ /* 0x000fe200027be4ff */
[----:B------:R-:W-:-:S03]  /*1e3150*/  IMAD.WIDE.U32 R166, R182, 0x30000000, RZ ;  /* 0x30000000b6a67825 */ /* 0x000fc600078e00ff */
[----:B------:R-:W-:Y:S01]  /*1e3160*/  IADD3.X R190, P5, PT, R111, R118, RZ, P5, !PT ;  /* 0x000000766fbe7210 */ /* 0x000fe20002fbe4ff */
[----:B------:R-:W-:Y:S01]  /*1e3170*/  IMAD.WIDE.U32 R238, R30, 0x6ca1493b, RZ ;  /* 0x6ca1493b1eee7825 */ /* 0x000fe200078e00ff */
[----:B------:R-:W-:-:S03]  /*1e3180*/  IADD3 R119, P4, PT, R188, R167, RZ ;  /* 0x000000a7bc777210 */ /* 0x000fc60007f9e0ff */
[----:B------:R-:W-:-:S04]  /*1e3190*/  IMAD.WIDE.U32 R246, R117, 0xf5138f, RZ ;  /* 0x00f5138f75f67825 */ /* 0x000fc800078e00ff */
[----:B------:R-:W-:Y:S01]  /*1e31a0*/  IMAD.WIDE.U32.X R184, R117, 0x170b5d44, R184, P4 ;  /* 0x170b5d4475b87825 */ /* 0x000fe200020e04b8 */
[----:B------:R-:W-:-:S03]  /*1e31b0*/  IADD3 RZ, P4, PT, R162, R86, RZ ;  /* 0x00000056a2ff7210 */ /* 0x000fc60007f9e0ff */
[----:B------:R-:W-:Y:S01]  /*1e31c0*/  IMAD.X R86, RZ, RZ, RZ, P1 ;  /* 0x000000ffff567224 */ /* 0x000fe200008e06ff */
[----:B------:R-:W-:Y:S01]  /*1e31d0*/  IADD3 RZ, P1, PT, R170, R32, RZ ;  /* 0x00000020aaff7210 */ /* 0x000fe20007f3e0ff */
[----:B------:R-:W-:Y:S01]  /*1e31e0*/  IMAD.WIDE.U32 R244, R182, 0xf5138f, RZ ;  /* 0x00f5138fb6f47825 */ /* 0x000fe200078e00ff */
[----:B------:R-:W-:Y:S02]  /*1e31f0*/  IADD3.X R32, P0, PT, RZ, RZ, RZ, P0, !PT ;  /* 0x000000ffff207210 */ /* 0x000fe4000071e4ff */
[----:B------:R-:W-:Y:S02]  /*1e3200*/  IADD3.X RZ, P4, PT, R163, R7, RZ, P4, !PT ;  /* 0x00000007a3ff7210 */ /* 0x000fe4000279e4ff */
[----:B------:R-:W-:Y:S01]  /*1e3210*/  IADD3.X RZ, P1, PT, R171, R31, RZ, P1, !PT ;  /* 0x0000001fabff7210 */ /* 0x000fe20000f3e4ff */
[----:B------:R-:W-:Y:S01]  /*1e3220*/  IMAD.X R127, RZ, RZ, RZ, P0 ;  /* 0x000000ffff7f7224 */ /* 0x000fe200000e06ff */
[----:B------:R-:W-:Y:S02]  /*1e3230*/  IADD3.X R191, P0, PT, R115, R122, RZ, P5, !PT ;  /* 0x0000007a73bf7210 */ /* 0x000fe40002f1e4ff */
[----:B------:R-:W-:-:S02]  /*1e3240*/  IADD3.X R32, P4, PT, R32, R84, RZ, P4, !PT ;  /* 0x0000005420207210 */ /* 0x000fc4000279e4ff */
[----:B------:R-:W-:Y:S02]  /*1e3250*/  IADD3.X R111, P0, PT, RZ, RZ, RZ, P0, !PT ;  /* 0x000000ffff6f7210 */ /* 0x000fe4000071e4ff */
[----:B------:R-:W-:Y:S02]  /*1e3260*/  IADD3.X R123, P5, PT, R123, R120, RZ, P6, !PT ;  /* 0x000000787b7b7210 */ /* 0x000fe400037be4ff */
[----:B------:R-:W-:Y:S01]  /*1e3270*/  IADD3.X R127, P4, PT, R127, R85, RZ, P4, !PT ;  /* 0x000000557f7f7210 */ /* 0x000fe2000279e4ff */
[----:B------:R-:W-:Y:S01]  /*1e3280*/  IMAD.X R115, RZ, RZ, RZ, P0 ;  /* 0x000000ffff737224 */ /* 0x000fe200000e06ff */
[----:B------:R-:W-:Y:S01]  /*1e3290*/  IADD3 RZ, P0, PT, R190, R166, RZ ;  /* 0x000000a6beff7210 */ /* 0x000fe20007f1e0ff */
[----:B------:R-:W-:Y:S01]  /*1e32a0*/  IMAD.WIDE.U32 R84, R211, R10, R162 ;  /* 0x0000000ad3547225 */ /* 0x000fe200078e00a2 */
[----:B------:R-:W-:Y:S02]  /*1e32b0*/  IADD3.X R86, P5, PT, R86, R121, RZ, P5, !PT ;  /* 0x0000007956567210 */ /* 0x000fe40002fbe4ff */
[----:B------:R-:W-:Y:S01]  /*1e32c0*/  IADD3.X R7, P3, PT, RZ, RZ, RZ, P3, !PT ;  /* 0x000000ffff077210 */ /* 0x000fe20001f7e4ff */
[----:B------:R-:W-:Y:S01]  /*1e32d0*/  IMAD.WIDE.U32 R120, R30, 0xf5138f, R164 ;  /* 0x00f5138f1e787825 */ /* 0x000fe200078e00a4 */
[----:B------:R-:W-:-:S02]  /*1e32e0*/  IADD3.X RZ, P0, PT, R191, R119, RZ, P0, !PT ;  /* 0x00000077bfff7210 */ /* 0x000fc4000071e4ff */
[----:B------:R-:W-:Y:S01]  /*1e32f0*/  IADD3.X R84, P5, PT, R123, R84, RZ, P5, !PT ;  /* 0x000000547b547210 */ /* 0x000fe20002fbe4ff */
[----:B------:R-:W-:Y:S01]  /*1e3300*/  IMAD.WIDE.U32 R118, R212, R8, R170 ;  /* 0x00000008d4767225 */ /* 0x000fe200078e00aa */
[----:B------:R-:W-:Y:S02]  /*1e3310*/  IADD3.X R8, P1, PT, R7, R88, RZ, P1, !PT ;  /* 0x0000005807087210 */ /* 0x000fe40000f3e4ff */
[----:B------:R-:W-:Y:S01]  /*1e3320*/  IADD3 R90, PT, PT, R85, R90, RZ ;  /* 0x0000005a555a7210 */ /* 0x000fe20007ffe0ff */
[----:B------:R-:W-:Y:S01]  /*1e3330*/  IMAD.WIDE.U32 R122, R17, R219, RZ ;  /* 0x000000db117a7225 */ /* 0x000fe200078e00ff */
[----:B------:R-:W-:Y:S02]  /*1e3340*/  IADD3.X R13, PT, PT, R89, RZ, RZ, P1, P3 ;  /* 0x000000ff590d7210 */ /* 0x000fe40000fe64ff */
[----:B------:R-:W-:Y:S01]  /*1e3350*/  IADD3.X R118, P4, PT, R32, R118, RZ, P4, !PT ;  /* 0x0000007620767210 */ /* 0x000fe2000279e4ff */
[----:B------:R-:W-:Y:S01]  /*1e3360*/  IMAD.IADD R162, R119, 0x1, R6 ;  /* 0x0000000177a27824 */ /* 0x000fe200078e0206 */
        /* <DEDUP_REMOVED lines=9> */
[----:B------:R-:W-:Y:S01]  /*1e3400*/  IMAD.WIDE.U32 R162, R117, -0x45f6b800, RZ ;  /* 0xba09480075a27825 */ /* 0x000fe200078e00ff */
[----:B------:R-:W-:Y:S02]  /*1e3410*/  IADD3.X R120, P0, PT, R111, R120, RZ, P0, !PT ;  /* 0x000000786f787210 */ /* 0x000fe4000071e4ff */
[----:B------:R-:W-:Y:S01]  /*1e3420*/  IADD3.X R111, P4, PT, RZ, RZ, RZ, P4, !PT ;  /* 0x000000ffff6f7210 */ /* 0x000fe2000279e4ff */
[----:B------:R-:W-:-:S02]  /*1e3430*/  IMAD.MOV.U32 R122, RZ, RZ, R89 ;  /* 0x000000ffff7a7224 */ /* 0x000fc400078e0059 */
[----:B------:R-:W-:Y:S02]  /*1e3440*/  IMAD.IADD R234, R121, 0x1, R234 ;  /* 0x0000000179ea7824 */ /* 0x000fe400078e02ea */
[----:B------:R-:W-:Y:S01]  /*1e3450*/  IMAD.WIDE.U32.X R122, R0, R17, R122, P1 ;  /* 0x00000011007a7225 */ /* 0x000fe200008e047a */
[----:B------:R-:W-:Y:S02]  /*1e3460*/  IADD3 RZ, P1, PT, R124, R156, RZ ;  /* 0x0000009c7cff7210 */ /* 0x000fe40007f3e0ff */
[----:B------:R-:W-:Y:S01]  /*1e3470*/  IADD3.X R121, P0, PT, R184, R234, RZ, P0, !PT ;  /* 0x000000eab8797210 */ /* 0x000fe2000071e4ff */
[----:B------:R-:W-:Y:S01]  /*1e3480*/  IMAD.X R0, RZ, RZ, RZ, P5 ;  /* 0x000000ffff007224 */ /* 0x000fe200028e06ff */
[----:B------:R-:W-:Y:S01]  /*1e3490*/  IADD3.X RZ, P1, PT, R125, R91, RZ, P1, !PT ;  /* 0x0000005b7dff7210 */ /* 0x000fe20000f3e4ff */
[----:B------:R-:W-:-:S04]  /*1e34a0*/  IMAD.WIDE.U32 R156, P5, R182, 0x1ef3622f, R162 ;  /* 0x1ef3622fb69c7825 */ /* 0x000fc800078a00a2 */
[----:B------:R-:W-:-:S04]  /*1e34b0*/  IMAD.WIDE.U32 R162, R182, -0x45f6b800, RZ ;  /* 0xba094800b6a27825 */ /* 0x000fc800078e00ff */
[----:B------:R-:W-:Y:S01]  /*1e34c0*/  IMAD.X R89, RZ, RZ, RZ, P4 ;  /* 0x000000ffff597224 */ /* 0x000fe200020e06ff */
[----:B------:R-:W-:Y:S01]  /*1e34d0*/  IADD3 RZ, P3, PT, R120, R162, RZ ;  /* 0x000000a278ff7210 */ /* 0x000fe20007f7e0ff */
[----:B------:R-:W-:Y:S01]  /*1e34e0*/  IMAD.MOV.U32 R162, RZ, RZ, R157 ;  /* 0x000000ffffa27224 */ /* 0x000fe200078e009d */
[----:B------:R-:W-:Y:S01]  /*1e34f0*/  IADD3 R109, P4, PT, R156, R163, RZ ;  /* 0x000000a39c6d7210 */ /* 0x000fe20007f9e0ff */
[----:B------:R-:W-:Y:S01]  /*1e3500*/  IMAD.WIDE.U32 R164, R17, R214, RZ ;  /* 0x000000d611a47225 */ /* 0x000fe200078e00ff */
[----:B------:R-:W-:Y:S02]  /*1e3510*/  IADD3.X R163, PT, PT, RZ, RZ, RZ, P5, !PT ;  /* 0x000000ffffa37210 */ /* 0x000fe40002ffe4ff */
[----:B------:R-:W-:Y:S01]  /*1e3520*/  IADD3.X RZ, P5, PT, R121, R109, RZ, P3, !PT ;  /* 0x0000006d79ff7210 */ /* 0x000fe20001fbe4ff */
[----:B------:R-:W-:Y:S01]  /*1e3530*/  IMAD.WIDE.U32 R184, R17, R212, RZ ;  /* 0x000000d411b87225 */ /* 0x000fe200078e00ff */
[----:B------:R-:W-:Y:S02]  /*1e3540*/  IADD3 RZ, P3, PT, R118, R82, RZ ;  /* 0x0000005276ff7210 */ /* 0x000fe40007f7e0ff */
[----:B------:R-:W-:Y:S01]  /*1e3550*/  IADD3.X R109, P0, PT, RZ, RZ, RZ, P0, !PT ;  /* 0x000000ffff6d7210 */ /* 0x000fe2000071e4ff */
[----:B------:R-:W-:Y:S01]  /*1e3560*/  IMAD.WIDE.U32.X R162, R117, 0x1ef3622f, R162, P4 ;  /* 0x1ef3622f75a27825 */ /* 0x000fe200020e04a2 */
[----:B------:R-:W-:-:S02]  /*1e3570*/  IADD3.X RZ, P3, PT, R119, R33, RZ, P3, !PT ;  /* 0x0000002177ff7210 */ /* 0x000fc40001f7e4ff */
[----:B------:R-:W-:Y:S01]  /*1e3580*/  IADD3 RZ, P4, PT, R84, R98, RZ ;  /* 0x0000006254ff7210 */ /* 0x000fe20007f9e0ff */
[----:B------:R-:W-:Y:S01]  /*1e3590*/  IMAD.WIDE.U32 R32, R17, R211, RZ ;  /* 0x000000d311207225 */ /* 0x000fe200078e00ff */
[----:B------:R-:W-:Y:S02]  /*1e35a0*/  IADD3.X R82, P5, PT, R109, R162, RZ, P5, !PT ;  /* 0x000000a26d527210 */ /* 0x000fe40002fbe4ff */
[----:B------:R-:W-:Y:S01]  /*1e35b0*/  IADD3.X R166, P3, PT, R111, R34, RZ, P3, !PT ;  /* 0x000000226fa67210 */ /* 0x000fe20001f7e4ff */
[----:B------:R-:W-:Y:S01]  /*1e35c0*/  IMAD.X R109, RZ, RZ, RZ, P0 ;  /* 0x000000ffff6d7224 */ /* 0x000fe200000e06ff */
[----:B------:R-:W-:Y:S01]  /*1e35d0*/  IADD3.X RZ, P4, PT, R85, R11, RZ, P4, !PT ;  /* 0x0000000b55ff7210 */ /* 0x000fe2000279e4ff */
[----:B------:R-:W-:Y:S01]  /*1e35e0*/  IMAD.WIDE.U32 R90, P0, R215, R16, R32 ;  /* 0x00000010d75a7225 */ /* 0x000fe20007800020 */
[----:B------:R-:W-:Y:S02]  /*1e35f0*/  IADD3.X R89, P3, PT, R89, R35, RZ, P3, !PT ;  /* 0x0000002359597210 */ /* 0x000fe40001f7e4ff */
[----:B------:R-:W-:Y:S01]  /*1e3600*/  IADD3.X R86, P5, PT, R109, R163, RZ, P5, !PT ;  /* 0x000000a36d567210 */ /* 0x000fe20002fbe4ff */
[----:B------:R-:W-:Y:S01]  /*1e3610*/  IMAD.WIDE.U32 R32, R16, R211, RZ ;  /* 0x000000d310207225 */ /* 0x000fe200078e00ff */
[----:B------:R-:W-:-:S02]  /*1e3620*/  IADD3.X R109, P1, PT, RZ, R136, RZ, P1, !PT ;  /* 0x00000088ff6d7210 */ /* 0x000fc40000f3e4ff */
[----:B------:R-:W-:Y:S01]  /*1e3630*/  IADD3.X R166, P3, PT, R166, R8, RZ, P3, !PT ;  /* 0x00000008a6a67210 */ /* 0x000fe20001f7e4ff */
[----:B------:R-:W-:Y:S01]  /*1e3640*/  IMAD.X R35, RZ, RZ, RZ, P0 ;  /* 0x000000ffff237224 */ /* 0x000fe200000e06ff */
[----:B------:R-:W-:Y:S01]  /*1e3650*/  IADD3 R11, P0, PT, R90, R33, RZ ;  /* 0x000000215a0b7210 */ /* 0x000fe20007f1e0ff */
[----:B------:R-:W-:Y:S01]  /*1e3660*/  IMAD.MOV.U32 R34, RZ, RZ, R91 ;  /* 0x000000ffff227224 */ /* 0x000fe200078e005b */
[----:B------:R-:W-:Y:S01]  /*1e3670*/  IADD3.X R167, P3, PT, R89, R13, RZ, P3, !PT ;  /* 0x0000000d59a77210 */ /* 0x000fe20001f7e4ff */
[----:B------:R-:W-:Y:S01]  /*1e3680*/  IMAD.WIDE.U32 R162, R219, R12, R84 ;  /* 0x0000000cdba27225 */ /* 0x000fe200078e0054 */
[----:B------:R-:W-:-:S03]  /*1e3690*/  IADD3.X R31, P4, PT, R31, R100, RZ, P4, !PT ;  /* 0x000000641f1f7210 */ /* 0x000fc6000279e4ff */
[----:B------:R-:W-:Y:S01]  /*1e36a0*/  IMAD.WIDE.U32.X R34, R215, R17, R34, P0 ;  /* 0x00000011d7227225 */ /* 0x000fe200000e0422 */
[----:B------:R-:W-:Y:S02]  /*1e36b0*/  IADD3.X R33, P0, PT, RZ, R137, RZ, P1, !PT ;  /* 0x00000089ff217210 */ /* 0x000fe40000f1e4ff */
        /* <DEDUP_REMOVED lines=10> */
[----:B------:R-:W-:Y:S01]  /*1e3760*/  IMAD.MOV.U32 R164, RZ, RZ, R185 ;  /* 0x000000ffffa47224 */ /* 0x000fe200078e00b9 */
[----:B------:R-:W-:Y:S01]  /*1e3770*/  IADD3.X R165, PT, PT, RZ, RZ, RZ, P1, !PT ;  /* 0x000000ffffa57210 */ /* 0x000fe20000ffe4ff */
[----:B------:R-:W-:Y:S01]  /*1e3780*/  IMAD.IADD R116, R163, 0x1, R116 ;  /* 0x00000001a3747824 */ /* 0x000fe200078e0274 */
        /* <DEDUP_REMOVED lines=14> */
[----:B------:R-:W-:Y:S01]  /*1e3870*/  IMAD.IADD R9, R119, 0x1, R40 ;  /* 0x0000000177097824 */ /* 0x000fe200078e0228 */
[----:B------:R-:W-:Y:S01]  /*1e3880*/  IADD3.X R13, PT, PT, R95, RZ, RZ, P1, P3 ;  /* 0x000000ff5f0d7210 */ /* 0x000fe20000fe64ff */
[----:B------:R-:W-:Y:S01]  /*1e3890*/  IMAD.WIDE.U32 R118, R232, 0x6ca1493b, RZ ;  /* 0x6ca1493be8767825 */ /* 0x000fe200078e00ff */
[----:B------:R-:W-:Y:S02]  /*1e38a0*/  IADD3 RZ, P3, PT, R162, R146, RZ ;  /* 0x00000092a2ff7210 */ /* 0x000fe40007f7e0ff */
[----:B------:R-:W-:Y:S01]  /*1e38b0*/  IADD3.X R241, P4, PT, R100, R9, RZ, P4, !PT ;  /* 0x0000000964f17210 */ /* 0x000fe2000279e4ff */
[----:B------:R-:W-:Y:S01]  /*1e38c0*/  IMAD.X R89, RZ, RZ, RZ, P0 ;  /* 0x000000ffff597224 */ /* 0x000fe200000e06ff */
[----:B------:R-:W-:Y:S01]  /*1e38d0*/  IADD3.X RZ, P3, PT, R163, R87, RZ, P3, !PT ;  /* 0x00000057a3ff7210 */ /* 0x000fe20001f7e4ff */
[----:B------:R-:W-:Y:S01]  /*1e38e0*/  IMAD.WIDE.U32 R118, P0, R30, -0x39c4fa40, R118 ;  /* 0xc63b05c01e767825 */ /* 0x000fe20007800076 */
[----:B------:R-:W-:-:S02]  /*1e38f0*/  IADD3.X R9, P4, PT, RZ, RZ, RZ, P4, !PT ;  /* 0x000000ffff097210 */ /* 0x000fc4000279e4ff */
[----:B------:R-:W-:Y:S01]  /*1e3900*/  IADD3.X R87, P3, PT, R31, R152, RZ, P3, !PT ;  /* 0x000000981f577210 */ /* 0x000fe20001f7e4ff */
[----:B------:R-:W-:Y:S01]  /*1e3910*/  IMAD.X R147, RZ, RZ, RZ, P0 ;  /* 0x000000ffff937224 */ /* 0x000fe200000e06ff */
[----:B------:R-:W-:Y:S01]  /*1e3920*/  MOV R146, R119 ;  /* 0x0000007700927202 */ /* 0x000fe20000000f00 */
[----:B------:R-:W-:Y:S01]  /*1e3930*/  IMAD.X R33, RZ, RZ, RZ, P4 ;  /* 0x000000ffff217224 */ /* 0x000fe200020e06ff */
[----:B------:R-:W-:Y:S01]  /*1e3940*/  IADD3 R31, P4, PT, R118, R239, RZ ;  /* 0x000000ef761f7210 */ /* 0x000fe20007f9e0ff */
[----:B------:R-:W-:Y:S01]  /*1e3950*/  IMAD.WIDE.U32 R124, R30, 0x17c510ea, RZ ;  /* 0x17c510ea1e7c7825 */ /* 0x000fe200078e00ff */
[----:B------:R-:W-:Y:S02]  /*1e3960*/  IADD3 RZ, P1, PT, R240, R102, RZ ;  /* 0x00000066f0ff7210 */ /* 0x000fe40007f3e0ff */
[----:B------:R-:W-:Y:S01]  /*1e3970*/  IADD3.X R36, P3, PT, R89, R153, RZ, P3, !PT ;  /* 0x0000009959247210 */ /* 0x000fe20001f7e4ff */
[----:B------:R-:W-:Y:S01]  /*1e3980*/  IMAD.WIDE.U32.X R146, R232, -0x39c4fa40, R146, P4 ;  /* 0xc63b05c0e8927825 */ /* 0x000fe200020e0492 */
[----:B------:R-:W-:-:S03]  /*1e3990*/  IADD3.X RZ, P1, PT, R241, R39, RZ, P1, !PT ;  /* 0x00000027f1ff7210 */ /* 0x000fc60000f3e4ff */
[----:B------:R-:W-:Y:S01]  /*1e39a0*/  IMAD.WIDE.U32 R142, P4, R30, 0x1ae3a46, R142 ;  /* 0x01ae3a461e8e7825 */ /* 0x000fe2000788008e */
[----:B------:R-:W-:Y:S02]  /*1e39b0*/  IADD3.X R39, P1, PT, R9, R104, RZ, P1, !PT ;  /* 0x0000006809277210 */ /* 0x000fe40000f3e4ff */
[----:B------:R-:W-:Y:S01]  /*1e39c0*/  IADD3.X R9, P2, PT, R186, R17, RZ, P2, !PT ;  /* 0x00000011ba097210 */ /* 0x000fe2000175e4ff */
[----:B------:R-:W-:Y:S01]  /*1e39d0*/  IMAD.WIDE.U32 R166, R212, R10, R166 ;  /* 0x0000000ad4a67225 */ /* 0x000fe200078e00a6 */
[----:B------:R-:W-:-:S03]  /*1e39e0*/  IADD3.X R40, P1, PT, R33, R105, RZ, P1, !PT ;  /* 0x0000006921287210 */ /* 0x000fc60000f3e4ff */
[----:B------:R-:W-:Y:S01]  /*1e39f0*/  IMAD.X R153, RZ, RZ, RZ, P4 ;  /* 0x000000ffff997224 */ /* 0x000fe200020e06ff */
[----:B------:R-:W-:Y:S01]  /*1e3a00*/  IADD3 R10, P4, PT, R142, R125, RZ ;  /* 0x0000007d8e0a7210 */ /* 0x000fe20007f9e0ff */
[----:B------:R-:W-:-:S04]  /*1e3a10*/  IMAD.WIDE.U32 R190, R182, 0x30000000, R190 ;  /* 0x30000000b6be7825 */ /* 0x000fc800078e00be */
[----:B------:R-:W-:-:S04]  /*1e3a20*/  IMAD.WIDE.U32 R240, R211, R12, R240 ;  /* 0x0000000cd3f07225 */ /* 0x000fc800078e00f0 */
[----:B------:R-:W-:Y:S01]  /*1e3a30*/  IMAD.MOV.U32 R152, RZ, RZ, R143 ;  /* 0x000000ffff987224 */ /* 0x000fe200078e008f */
[----:B------:R-:W-:Y:S01]  /*1e3a40*/  IADD3.X R104, P3, PT, R87, R240, RZ, P3, !PT ;  /* 0x000000f057687210 */ /* 0x000fe20001f7e4ff */
[----:B------:R-:W-:Y:S02]  /*1e3a50*/  IMAD.IADD R107, R241, 0x1, R106 ;  /* 0x00000001f16b7824 */ /* 0x000fe400078e026a */
[----:B------:R-:W-:Y:S01]  /*1e3a60*/  IMAD.WIDE.U32.X R232, R232, 0x1ae3a46, R152, P4 ;  /* 0x01ae3a46e8e87825 */ /* 0x000fe200020e0498 */
[----:B------:R-:W-:Y:S02]  /*1e3a70*/  IADD3.X R33, P4, PT, RZ, RZ, RZ, P2, !PT ;  /* 0x000000ffff217210 */ /* 0x000fe4000179e4ff */
[----:B------:R-:W-:Y:S01]  /*1e3a80*/  IADD3.X R105, P3, PT, R36, R107, RZ, P3, !PT ;  /* 0x0000006b24697210 */ /* 0x000fe20001f7e4ff */
[----:B------:R-:W-:-:S03]  /*1e3a90*/  IMAD.WIDE.U32 R94, R190, -0x1, RZ ;  /* 0xffffffffbe5e7825 */ /* 0x000fc600078e00ff */
[----:B------:R-:W-:Y:S01]  /*1e3aa0*/  IADD3.X R17, P3, PT, RZ, RZ, RZ, P3, !PT ;  /* 0x000000ffff117210 */ /* 0x000fe20001f7e4ff */
[----:B------:R-:W-:Y:S01]  /*1e3ab0*/  IMAD.IADD R87, R167, 0x1, R38 ;  /* 0x00000001a7577824 */ /* 0x000fe200078e0226 */
[----:B------:R-:W-:Y:S01]  /*1e3ac0*/  IADD3.X R38, P2, PT, R39, R166, RZ, P1, !PT ;  /* 0x000000a627267210 */ /* 0x000fe20000f5e4ff */
[----:B------:R-:W-:Y:S01]  /*1e3ad0*/  IMAD.X R36, RZ, RZ, RZ, P4 ;  /* 0x000000ffff247224 */ /* 0x000fe200020e06ff */
[----:B------:R-:W-:Y:S01]  /*1e3ae0*/  IADD3 RZ, P1, PT, R8, R238, RZ ;  /* 0x000000ee08ff7210 */ /* 0x000fe20007f3e0ff */
[----:B------:R-:W-:Y:S01]  /*1e3af0*/  IMAD.WIDE.U32 R100, R94, 0x1, RZ ;  /* 0x000000015e647825 */ /* 0x000fe200078e00ff */
[----:B------:R-:W-:Y:S02]  /*1e3b00*/  IADD3.X R39, P4, PT, R40, R87, RZ, P2, !PT ;  /* 0x0000005728277210 */ /* 0x000fe4000179e4ff */
[----:B------:R-:W-:Y:S01]  /*1e3b10*/  IADD3 RZ, P2, PT, R38, R92, RZ ;  /* 0x0000005c26ff7210 */ /* 0x000fe20007f5e0ff */
[----:B------:R-:W-:Y:S01]  /*1e3b20*/  IMAD.IADD R188, R191, 0x1, R188 ;  /* 0x00000001bfbc7824 */ /* 0x000fe200078e02bc */
[----:B------:R-:W-:Y:S01]  /*1e3b30*/  IADD3.X R92, P4, PT, RZ, RZ, RZ, P4, !PT ;  /* 0x000000ffff5c7210 */ /* 0x000fe2000279e4ff */
[----:B------:R-:W-:Y:S01]  /*1e3b40*/  IMAD.WIDE.U32 R240, R117, 0x6ca1493b, RZ ;  /* 0x6ca1493b75f07825 */ /* 0x000fe200078e00ff */
[----:B------:R-:W-:-:S02]  /*1e3b50*/  IADD3 RZ, P0, PT, R190, R100, RZ ;  /* 0x00000064beff7210 */ /* 0x000fc40007f1e0ff */
[----:B------:R-:W-:Y:S01]  /*1e3b60*/  IADD3.X R89, PT, PT, RZ, RZ, RZ, P4, !PT ;  /* 0x000000ffff597210 */ /* 0x000fe200027fe4ff */
[----:B------:R-:W-:Y:S01]  /*1e3b70*/  IMAD R190, R190, -0x7af74001, -R188 ;  /* 0x8508bfffbebe7824 */ /* 0x000fe200078e0abc */
[----:B------:R-:W-:Y:S01]  /*1e3b80*/  IADD3.X RZ, P2, PT, R39, R37, RZ, P2, !PT ;  /* 0x0000002527ff7210 */ /* 0x000fe2000175e4ff */
[----:B------:R-:W-:Y:S01]  /*1e3b90*/  IMAD.X R40, RZ, RZ, RZ, P3 ;  /* 0x000000ffff287224 */ /* 0x000fe200018e06ff */
[----:B------:R-:W-:Y:S01]  /*1e3ba0*/  IADD3.X RZ, P1, PT, R9, R31, RZ, P1, !PT ;  /* 0x0000001f09ff7210 */ /* 0x000fe20000f3e4ff */
[----:B------:R-:W-:Y:S01]  /*1e3bb0*/  IMAD.WIDE.U32 R246, P3, R182, 0x1a22d9f3, R246 ;  /* 0x1a22d9f3b6f67825 */ /* 0x000fe200078600f6 */
[----:B------:R-:W-:Y:S02]  /*1e3bc0*/  IADD3.X R37, P2, PT, R92, R96, RZ, P2, !PT ;  /* 0x000000605c257210 */ /* 0x000fe4000175e4ff */
[----:B------:R-:W-:Y:S01]  /*1e3bd0*/  IADD3.X R33, P1, PT, R33, R146, RZ, P1, !PT ;  /* 0x0000009221217210 */ /* 0x000fe20000f3e4ff */
[----:B------:R-:W-:Y:S01]  /*1e3be0*/  IMAD.WIDE.U32 R240, P4, R182, -0x39c4fa40, R240 ;  /* 0xc63b05c0b6f07825 */ /* 0x000fe200078800f0 */
[----:B------:R-:W-:-:S02]  /*1e3bf0*/  IADD3.X R92, P2, PT, R89, R97, RZ, P2, !PT ;  /* 0x00000061595c7210 */ /* 0x000fc4000175e4ff */
[----:B------:R-:W-:Y:S01]  /*1e3c00*/  IADD3.X R146, P1, PT, R36, R147, RZ, P1, !PT ;  /* 0x0000009324927210 */ /* 0x000fe20000f3e4ff */
[----:B------:R-:W-:Y:S01]  /*1e3c10*/  IMAD.WIDE.U32 R238, R182, 0x6ca1493b, RZ ;  /* 0x6ca1493bb6ee7825 */ /* 0x000fe200078e00ff */
[----:B------:R-:W-:-:S03]  /*1e3c20*/  IADD3.X R102, P2, PT, R37, R0, RZ, P2, !PT ;  /* 0x0000000025667210 */ /* 0x000fc6000175e4ff */
[----:B------:R-:W-:Y:S02]  /*1e3c30*/  IMAD.IADD R95, R95, 0x1, R190 ;  /* 0x000000015f5f7824 */ /* 0x000fe400078e02be */
[----:B------:R-:W-:Y:S01]  /*1e3c40*/  IMAD.X R243, RZ, RZ, RZ, P3 ;  /* 0x000000fffff37224 */ /* 0x000fe200018e06ff */
[----:B------:R-:W-:Y:S01]  /*1e3c50*/  IADD3 R87, P3, PT, R246, R245, RZ ;  /* 0x000000f5f6577210 */ /* 0x000fe20007f7e0ff */
[----:B------:R-:W-:-:S04]  /*1e3c60*/  IMAD.WIDE.U32 R186, R117, 0x17c510ea, RZ ;  /* 0x17c510ea75ba7825 */ /* 0x000fc800078e00ff */
[----:B------:R-:W-:Y:S02]  /*1e3c70*/  IMAD.MOV.U32 R242, RZ, RZ, R247 ;  /* 0x000000fffff27224 */ /* 0x000fe400078e00f7 */
        /* <DEDUP_REMOVED lines=8> */
[----:B------:R-:W-:-:S04]  /*1e3d00*/  IMAD.WIDE.U32 R106, P4, R94, -0x7af74000, R106 ;  /* 0x8508c0005e6a7825 */ /* 0x000fc8000788006a */
[----:B------:R-:W-:Y:S01]  /*1e3d10*/  IMAD.X R153, RZ, RZ, RZ, P3 ;  /* 0x000000ffff997224 */ /* 0x000fe200018e06ff */
[----:B------:R-:W-:Y:S01]  /*1e3d20*/  IADD3 R100, P3, PT, R186, R167, RZ ;  /* 0x000000a7ba647210 */ /* 0x000fe20007f7e0ff */
[----:B------:R-:W-:Y:S01]  /*1e3d30*/  IMAD.MOV.U32 R152, RZ, RZ, R187 ;  /* 0x000000ffff987224 */ /* 0x000fe200078e00bb */
[----:B------:R-:W-:Y:S01]  /*1e3d40*/  MOV R96, R107 ;  /* 0x0000006b00607202 */ /* 0x000fe20000000f00 */
[----:B------:R-:W-:Y:S01]  /*1e3d50*/  IMAD.X R97, RZ, RZ, RZ, P4 ;  /* 0x000000ffff617224 */ /* 0x000fe200020e06ff */
[----:B------:R-:W-:Y:S01]  /*1e3d60*/  IADD3 RZ, P4, PT, R104, R130, RZ ;  /* 0x0000008268ff7210 */ /* 0x000fe20007f9e0ff */
[----:B------:R-:W-:Y:S01]  /*1e3d70*/  IMAD.WIDE.U32.X R152, R117, 0x1ae3a46, R152, P3 ;  /* 0x01ae3a4675987825 */ /* 0x000fe200018e0498 */
[----:B------:R-:W-:Y:S02]  /*1e3d80*/  IADD3 R101, P3, PT, R101, R106, RZ ;  /* 0x0000006a65657210 */ /* 0x000fe40007f7e0ff */
[----:B------:R-:W-:Y:S01]  /*1e3d90*/  IADD3.X RZ, P4, PT, R105, R103, RZ, P4, !PT ;  /* 0x0000006769ff7210 */ /* 0x000fe2000279e4ff */
[----:B------:R-:W-:Y:S01]  /*1e3da0*/  IMAD.WIDE.U32 R120, R182, -0x45f6b800, R120 ;  /* 0xba094800b6787825 */ /* 0x000fe200078e0078 */
[----:B------:R-:W-:-:S02]  /*1e3db0*/  IADD3.X RZ, P0, PT, R188, R101, RZ, P0, !PT ;  /* 0x00000065bcff7210 */ /* 0x000fc4000071e4ff */
        /* <DEDUP_REMOVED lines=8> */
[----:B------:R-:W-:Y:S01]  /*1e3e40*/  IADD3.X R121, P0, PT, RZ, R96, RZ, P0, !PT ;  /* 0x00000060ff797210 */ /* 0x000fe2000071e4ff */
[----:B------:R-:W-:Y:S01]  /*1e3e50*/  IMAD.IADD R115, R39, 0x1, R114 ;  /* 0x0000000127737824 */ /* 0x000fe200078e0272 */
[----:B------:R-:W-:Y:S01]  /*1e3e60*/  IADD3.X R13, P2, PT, RZ, RZ, RZ, P2, !PT ;  /* 0x000000ffff0d7210 */ /* 0x000fe2000175e4ff */
[----:B------:R-:W-:Y:S01]  /*1e3e70*/  IMAD.WIDE.U32 R8, R30, 0x6ca1493b, R8 ;  /* 0x6ca1493b1e087825 */ /* 0x000fe200078e0008 */
[----:B------:R-:W-:-:S02]  /*1e3e80*/  IADD3.X R40, P4, PT, R17, R38, RZ, P4, !PT ;  /* 0x0000002611287210 */ /* 0x000fc4000279e4ff */
[----:B------:R-:W-:Y:S01]  /*1e3e90*/  IADD3.X R96, P0, PT, RZ, R97, RZ, P0, !PT ;  /* 0x00000061ff607210 */ /* 0x000fe2000071e4ff */
[----:B------:R-:W-:Y:S01]  /*1e3ea0*/  IMAD.WIDE.U32 R38, R95, 0x30000000, RZ ;  /* 0x300000005f267825 */ /* 0x000fe200078e00ff */
[----:B------:R-:W-:Y:S02]  /*1e3eb0*/  IADD3.X R0, P3, PT, R13, R160, RZ, P3, !PT ;  /* 0x000000a00d007210 */ /* 0x000fe40001f7e4ff */
[----:B------:R-:W-:Y:S01]  /*1e3ec0*/  IADD3.X R41, P4, PT, R140, R115, RZ, P4, !PT ;  /* 0x000000738c297210 */ /* 0x000fe2000279e4ff */
[C---:B------:R-:W-:Y:S01]  /*1e3ed0*/  IMAD.WIDE.U32 R36, R94.reuse, 0x30000000, RZ ;  /* 0x300000005e247825 */ /* 0x040fe200078e00ff */
[----:B------:R-:W-:Y:S02]  /*1e3ee0*/  IADD3.X R120, P0, PT, R121, R120, RZ, P0, !PT ;  /* 0x0000007879787210 */ /* 0x000fe4000071e4ff */
[----:B------:R-:W-:Y:S01]  /*1e3ef0*/  IADD3.X R160, PT, PT, R161, RZ, RZ, P3, P2 ;  /* 0x000000ffa1a07210 */ /* 0x000fe20001fe44ff */
[----:B------:R-:W-:Y:S01]  /*1e3f00*/  IMAD.WIDE.U32 R38, P2, R94, 0x170b5d44, R38 ;  /* 0x170b5d445e267825 */ /* 0x000fe20007840026 */
[----:B------:R-:W-:-:S02]  /*1e3f10*/  IADD3.X R109, P4, PT, RZ, RZ, RZ, P4, !PT ;  /* 0x000000ffff6d7210 */ /* 0x000fc4000279e4ff */
[----:B------:R-:W-:Y:S01]  /*1e3f20*/  IADD3 RZ, P3, PT, R40, R150, RZ ;  /* 0x0000009628ff7210 */ /* 0x000fe20007f7e0ff */
[----:B------:R-:W-:Y:S01]  /*1e3f30*/  IMAD.X R97, RZ, RZ, RZ, P2 ;  /* 0x000000ffff617224 */ /* 0x000fe200010e06ff */
[----:B------:R-:W-:Y:S01]  /*1e3f40*/  IADD3.X R121, P0, PT, R96, R156, RZ, P0, !PT ;  /* 0x0000009c60797210 */ /* 0x000fe2000071e4ff */
[----:B------:R-:W-:Y:S01]  /*1e3f50*/  IMAD.X R13, RZ, RZ, RZ, P4 ;  /* 0x000000ffff0d7224 */ /* 0x000fe200020e06ff */
[----:B------:R-:W-:Y:S01]  /*1e3f60*/  IADD3.X R8, P5, PT, R82, R8, RZ, P5, !PT ;  /* 0x0000000852087210 */ /* 0x000fe20002fbe4ff */
[----:B------:R-:W-:Y:S01]  /*1e3f70*/  IMAD.MOV.U32 R96, RZ, RZ, R39 ;  /* 0x000000ffff607224 */ /* 0x000fe200078e0027 */
[----:B------:R-:W-:Y:S01]  /*1e3f80*/  IADD3.X RZ, P3, PT, R41, R83, RZ, P3, !PT ;  /* 0x0000005329ff7210 */ /* 0x000fe20001f7e4ff */
[----:B------:R-:W-:Y:S01]  /*1e3f90*/  IMAD.WIDE.U32 R82, R95, -0x45f6b800, RZ ;  /* 0xba0948005f527825 */ /* 0x000fe200078e00ff */
[----:B------:R-:W-:Y:S02]  /*1e3fa0*/  IADD3 R31, P4, PT, R38, R37, RZ ;  /* 0x00000025261f7210 */ /* 0x000fe40007f9e0ff */
[----:B------:R-:W-:Y:S01]  /*1e3fb0*/  IADD3.X R89, P0, PT, RZ, RZ, RZ, P0, !PT ;  /* 0x000000ffff597210 */ /* 0x000fe2000071e4ff */
[----:B------:R-:W-:Y:S01]  /*1e3fc0*/  IMAD.IADD R119, R9, 0x1, R118 ;  /* 0x0000000109777824 */ /* 0x000fe200078e0276 */
[----:B------:R-:W-:Y:S01]  /*1e3fd0*/  IADD3 RZ, P2, PT, R120, R36, RZ ;  /* 0x0000002478ff7210 */ /* 0x000fe20007f5e0ff */
[----:B------:R-:W-:Y:S01]  /*1e3fe0*/  IMAD.WIDE.U32.X R36, R95, 0x170b5d44, R96, P4 ;  /* 0x170b5d445f247825 */ /* 0x000fe200020e0460 */
[----:B------:R-:W-:-:S02]  /*1e3ff0*/  IADD3.X R109, P3, PT, R109, R158, RZ, P3, !PT ;  /* 0x0000009e6d6d7210 */ /* 0x000fc40001f7e4ff */
[----:B------:R-:W-:Y:S01]  /*1e4000*/  IADD3.X R9, P5, PT, R86, R119, RZ, P5, !PT ;  /* 0x0000007756097210 */ /* 0x000fe20002fbe4ff */
[----:B------:R-:W-:Y:S01]  /*1e4010*/  IMAD.X R101, RZ, RZ, RZ, P0 ;  /* 0x000000ffff657224 */ /* 0x000fe200000e06ff */
[----:B------:R-:W-:Y:S01]  /*1e4020*/  IADD3.X R158, P3, PT, R13, R159, RZ, P3, !PT ;  /* 0x0000009f0d9e7210 */ /* 0x000fe20001f7e4ff */
[C---:B------:R-:W-:Y:S01]  /*1e4030*/  IMAD.WIDE.U32 R96, P0, R94.reuse, 0x1ef3622f, R82 ;  /* 0x1ef3622f5e607825 */ /* 0x040fe20007800052 */
[----:B------:R-:W-:Y:S02]  /*1e4040*/  IADD3.X RZ, P2, PT, R121, R31, RZ, P2, !PT ;  /* 0x0000001f79ff7210 */ /* 0x000fe4000175e4ff */
[----:B------:R-:W-:Y:S01]  /*1e4050*/  IADD3.X R31, P5, PT, RZ, RZ, RZ, P5, !PT ;  /* 0x000000ffff1f7210 */ /* 0x000fe20002fbe4ff */
[----:B------:R-:W-:Y:S01]  /*1e4060*/  IMAD.WIDE.U32 R82, R94, -0x45f6b800, RZ ;  /* 0xba0948005e527825 */ /* 0x000fe200078e00ff */
[----:B------:R-:W-:Y:S02]  /*1e4070*/  IADD3.X R107, PT, PT, RZ, RZ, RZ, P0, !PT ;  /* 0x000000ffff6b7210 */ /* 0x000fe400007fe4ff */
[----:B------:R-:W-:Y:S01]  /*1e4080*/  IADD3 RZ, P4, PT, R8, R244, RZ ;  /* 0x000000f408ff7210 */ /* 0x000fe20007f9e0ff */
[----:B------:R-:W-:Y:S01]  /*1e4090*/  IMAD.WIDE.U32 R12, R212, R12, R102 ;  /* 0x0000000cd40c7225 */ /* 0x000fe200078e0066 */
[----:B------:R-:W-:-:S02]  /*1e40a0*/  IADD3 R17, P0, PT, R96, R83, RZ ;  /* 0x0000005360117210 */ /* 0x000fc40007f1e0ff */
[----:B------:R-:W-:Y:S01]  /*1e40b0*/  IADD3.X RZ, P4, PT, R9, R87, RZ, P4, !PT ;  /* 0x0000005709ff7210 */ /* 0x000fe2000279e4ff */
[----:B------:R-:W-:-:S03]  /*1e40c0*/  IMAD.WIDE.U32 R102, R95, 0xf5138f, RZ ;  /* 0x00f5138f5f667825 */ /* 0x000fc600078e00ff */
[----:B------:R-:W-:Y:S01]  /*1e40d0*/  IADD3.X R31, P4, PT, R31, R242, RZ, P4, !PT ;  /* 0x000000f21f1f7210 */ /* 0x000fe2000279e4ff */
[----:B------:R-:W-:Y:S02]  /*1e40e0*/  IMAD.MOV.U32 R106, RZ, RZ, R97 ;  /* 0x000000ffff6a7224 */ /* 0x000fe400078e0061 */
[----:B------:R-:W-:Y:S01]  /*1e40f0*/  IMAD.IADD R83, R13, 0x1, R108 ;  /* 0x000000010d537824 */ /* 0x000fe200078e026c */
[----:B------:R-:W-:Y:S01]  /*1e4100*/  IADD3.X R108, P3, PT, R109, R12, RZ, P3, !PT ;  /* 0x0000000c6d6c7210 */ /* 0x000fe20001f7e4ff */
[----:B------:R-:W-:-:S03]  /*1e4110*/  IMAD.WIDE.U32.X R106, R95, 0x1ef3622f, R106, P0 ;  /* 0x1ef3622f5f6a7825 */ /* 0x000fc600000e046a */
[----:B------:R-:W-:Y:S01]  /*1e4120*/  IADD3.X R109, P3, PT, R158, R83, RZ, P3, !PT ;  /* 0x000000539e6d7210 */ /* 0x000fe20001f7e4ff */
[C---:B------:R-:W-:Y:S01]  /*1e4130*/  IMAD.WIDE.U32 R102, P0, R94.reuse, 0x1a22d9f3, R102 ;  /* 0x1a22d9f35e667825 */ /* 0x040fe20007800066 */
[----:B------:R-:W-:Y:S02]  /*1e4140*/  IADD3.X R83, P2, PT, R89, R36, RZ, P2, !PT ;  /* 0x0000002459537210 */ /* 0x000fe4000175e4ff */
[----:B------:R-:W-:Y:S01]  /*1e4150*/  IADD3.X R97, P3, PT, RZ, RZ, RZ, P3, !PT ;  /* 0x000000ffff617210 */ /* 0x000fe20001f7e4ff */
[----:B------:R-:W-:Y:S01]  /*1e4160*/  IMAD.WIDE.U32 R12, R94, 0xf5138f, RZ ;  /* 0x00f5138f5e0c7825 */ /* 0x000fe200078e00ff */
[----:B------:R-:W-:-:S03]  /*1e4170*/  IADD3.X R89, P2, PT, R101, R37, RZ, P2, !PT ;  /* 0x0000002565597210 */ /* 0x000fc6000175e4ff */
[----:B------:R-:W-:Y:S01]  /*1e4180*/  IMAD.X R39, RZ, RZ, RZ, P5 ;  /* 0x000000ffff277224 */ /* 0x000fe200028e06ff */
[----:B------:R-:W-:Y:S01]  /*1e4190*/  IADD3 R13, P5, PT, R102, R13, RZ ;  /* 0x0000000d660d7210 */ /* 0x000fe20007fbe0ff */
[----:B------:R-:W-:-:S03]  /*1e41a0*/  IMAD.WIDE.U32 R114, R95, 0x6ca1493b, RZ ;  /* 0x6ca1493b5f727825 */ /* 0x000fc600078e00ff */
[----:B------:R-:W-:Y:S01]  /*1e41b0*/  IADD3.X R242, P4, PT, R39, R243, RZ, P4, !PT ;  /* 0x000000f327f27210 */ /* 0x000fe2000279e4ff */
[----:B------:R-:W-:Y:S02]  /*1e41c0*/  IMAD.X R117, RZ, RZ, RZ, P0 ;  /* 0x000000ffff757224 */ /* 0x000fe400000e06ff */
        /* <DEDUP_REMOVED lines=15> */
[----:B------:R-:W-:Y:S02]  /*1e42c0*/  IADD3 RZ, P0, PT, R162, R174, RZ ;  /* 0x000000aea2ff7210 */ /* 0x000fe40007f1e0ff */
[----:B------:R-:W-:Y:S01]  /*1e42d0*/  IADD3 R149, PT, PT, R163, R148, RZ ;  /* 0x00000094a3957210 */ /* 0x000fe20007ffe0ff */
[----:B------:R-:W-:-:S03]  /*1e42e0*/  IMAD.WIDE.U32 R128, P5, R94, 0x1ae3a46, R36 ;  /* 0x01ae3a465e807825 */ /* 0x000fc600078a0024 */
[----:B------:R-:W-:Y:S01]  /*1e42f0*/  IADD3.X RZ, P0, PT, R149, R113, RZ, P0, !PT ;  /* 0x0000007195ff7210 */ /* 0x000fe2000071e4ff */
[----:B------:R-:W-:-:S04]  /*1e4300*/  IMAD.WIDE.U32 R36, R94, 0x17c510ea, RZ ;  /* 0x17c510ea5e247825 */ /* 0x000fc800078e00ff */
[----:B------:R-:W-:-:S04]  /*1e4310*/  IMAD.WIDE.U32 R120, R94, 0x30000000, R120 ;  /* 0x300000005e787825 */ /* 0x000fc800078e0078 */
[----:B------:R-:W-:-:S04]  /*1e4320*/  IMAD.WIDE.U32 R8, R182, 0xf5138f, R8 ;  /* 0x00f5138fb6087825 */ /* 0x000fc800078e0008 */
[----:B------:R-:W-:Y:S01]  /*1e4330*/  IMAD.X R87, RZ, RZ, RZ, P5 ;  /* 0x000000ffff577224 */ /* 0x000fe200028e06ff */
[----:B------:R-:W-:Y:S01]  /*1e4340*/  IADD3 R37, P5, PT, R128, R37, RZ ;  /* 0x0000002580257210 */ /* 0x000fe20007fbe0ff */
[----:B------:R-:W-:Y:S01]  /*1e4350*/  IMAD.MOV.U32 R86, RZ, RZ, R129 ;  /* 0x000000ffff567224 */ /* 0x000fe200078e0081 */
[----:B------:R-:W-:Y:S01]  /*1e4360*/  IADD3.X R8, P2, PT, R83, R8, RZ, P2, !PT ;  /* 0x0000000853087210 */ /* 0x000fe2000175e4ff */
[----:B------:R-:W-:Y:S01]  /*1e4370*/  IMAD.IADD R93, R121, 0x1, R38 ;  /* 0x00000001795d7824 */ /* 0x000fe200078e0226 */
[----:B------:R-:W-:Y:S01]  /*1e4380*/  IADD3.X R38, P3, PT, R97, R0, RZ, P3, !PT ;  /* 0x0000000061267210 */ /* 0x000fe20001f7e4ff */
[----:B------:R-:W-:Y:S02]  /*1e4390*/  IMAD.IADD R246, R9, 0x1, R246 ;  /* 0x0000000109f67824 */ /* 0x000fe400078e02f6 */
[----:B------:R-:W-:Y:S01]  /*1e43a0*/  IMAD.MOV.U32 R148, RZ, RZ, R162 ;  /* 0x000000ffff947224 */ /* 0x000fe200078e00a2 */
[----:B------:R-:W-:Y:S01]  /*1e43b0*/  IADD3.X R39, P3, PT, R133, R160, RZ, P3, !PT ;  /* 0x000000a085277210 */ /* 0x000fe20001f7e4ff */
[----:B------:R-:W-:Y:S01]  /*1e43c0*/  IMAD.WIDE.U32.X R86, R95, 0x1ae3a46, R86, P5 ;  /* 0x01ae3a465f567825 */ /* 0x000fe200028e0456 */
[----:B------:R-:W-:-:S02]  /*1e43d0*/  IADD3 RZ, P5, PT, R38, R126, RZ ;  /* 0x0000007e26ff7210 */ /* 0x000fc40007fbe0ff */
[----:B------:R-:W-:Y:S01]  /*1e43e0*/  IADD3.X R9, P2, PT, R89, R246, RZ, P2, !PT ;  /* 0x000000f659097210 */ /* 0x000fe2000175e4ff */
[----:B------:R-:W-:Y:S01]  /*1e43f0*/  IMAD.WIDE.U32 R148, R217, R16, R148 ;  /* 0x00000010d9947225 */ /* 0x000fe200078e0094 */
[----:B------:R-:W-:Y:S02]  /*1e4400*/  IADD3.X RZ, P5, PT, R39, R99, RZ, P5, !PT ;  /* 0x0000006327ff7210 */ /* 0x000fe40002fbe4ff */
[----:B------:R-:W-:Y:S01]  /*1e4410*/  IADD3.X R83, P3, PT, RZ, RZ, RZ, P3, !PT ;  /* 0x000000ffff537210 */ /* 0x000fe20001f7e4ff */
[C---:B------:R-:W-:Y:S01]  /*1e4420*/  IMAD.WIDE.U32 R112, R120.reuse, -0x1, RZ ;  /* 0xffffffff78707825 */ /* 0x040fe200078e00ff */
[----:B------:R-:W-:Y:S02]  /*1e4430*/  IADD3.X R148, P1, PT, R33, R148, RZ, P1, !PT ;  /* 0x0000009421947210 */ /* 0x000fe40000f3e4ff */
[----:B------:R-:W-:Y:S01]  /*1e4440*/  IADD3.X R0, P5, PT, R83, R168, RZ, P5, !PT ;  /* 0x000000a853007210 */ /* 0x000fe20002fbe4ff */
[----:B------:R-:W-:Y:S01]  /*1e4450*/  IMAD R89, R120, -0x7af74001, -R93 ;  /* 0x8508bfff78597824 */ /* 0x000fe200078e0a5d */
[----:B------:R-:W-:Y:S01]  /*1e4460*/  IADD3.X R101, P2, PT, RZ, RZ, RZ, P2, !PT ;  /* 0x000000ffff657210 */ /* 0x000fe2000175e4ff */
[----:B------:R-:W-:Y:S01]  /*1e4470*/  IMAD.IADD R173, R149, 0x1, R172 ;  /* 0x0000000195ad7824 */ /* 0x000fe200078e02ac */
[----:B------:R-:W-:Y:S01]  /*1e4480*/  IADD3.X R168, PT, PT, R169, RZ, RZ, P5, P3 ;  /* 0x000000ffa9a87210 */ /* 0x000fe20002fe64ff */
[----:B------:R-:W-:Y:S01]  /*1e4490*/  IMAD.WIDE.U32 R126, R112, 0x1, RZ ;  /* 0x00000001707e7825 */ /* 0x000fe200078e00ff */
[----:B------:R-:W-:-:S02]  /*1e44a0*/  IADD3 R33, PT, PT, R113, R89, RZ ;  /* 0x0000005971217210 */ /* 0x000fc40007ffe0ff */
[----:B------:R-:W-:Y:S01]  /*1e44b0*/  IADD3.X R95, P5, PT, RZ, R176, RZ, P0, !PT ;  /* 0x000000b0ff5f7210 */ /* 0x000fe200007be4ff */
[----:B------:R-:W-:Y:S01]  /*1e44c0*/  IMAD.X R103, RZ, RZ, RZ, P2 ;  /* 0x000000ffff677224 */ /* 0x000fe200010e06ff */
[----:B------:R-:W-:Y:S01]  /*1e44d0*/  IADD3 RZ, P3, PT, R8, R82, RZ ;  /* 0x0000005208ff7210 */ /* 0x000fe20007f7e0ff */
[----:B------:R-:W-:Y:S01]  /*1e44e0*/  IMAD.WIDE.U32 R130, R33, 0x1, RZ ;  /* 0x0000000121827825 */ /* 0x000fe200078e00ff */
[----:B------:R-:W-:Y:S02]  /*1e44f0*/  IADD3.X R149, P0, PT, R146, R173, RZ, P1, !PT ;  /* 0x000000ad92957210 */ /* 0x000fe40000f1e4ff */
[----:B------:R-:W-:Y:S01]  /*1e4500*/  IADD3.X R176, P1, PT, RZ, R177, RZ, P5, !PT ;  /* 0x000000b1ffb07210 */ /* 0x000fe20002f3e4ff */
[----:B------:R-:W-:Y:S01]  /*1e4510*/  IMAD.WIDE.U32 R82, R219, R14, R104 ;  /* 0x0000000edb527225 */ /* 0x000fe200078e0068 */
[----:B------:R-:W-:Y:S02]  /*1e4520*/  IADD3 RZ, P2, PT, R120, R126, RZ ;  /* 0x0000007e78ff7210 */ /* 0x000fe40007f5e0ff */
[----:B------:R-:W-:Y:S01]  /*1e4530*/  IADD3.X R89, P0, PT, RZ, RZ, RZ, P0, !PT ;  /* 0x000000ffff597210 */ /* 0x000fe2000071e4ff */
[----:B------:R-:W-:Y:S01]  /*1e4540*/  IMAD.WIDE.U32 R104, R33, 0x30000000, RZ ;  /* 0x3000000021687825 */ /* 0x000fe200078e00ff */
[----:B------:R-:W-:-:S02]  /*1e4550*/  IADD3.X R126, P1, PT, R95, R82, RZ, P1, !PT ;  /* 0x000000525f7e7210 */ /* 0x000fc40000f3e4ff */
[----:B------:R-:W-:Y:S01]  /*1e4560*/  IADD3.X RZ, P3, PT, R9, R17, RZ, P3, !PT ;  /* 0x0000001109ff7210 */ /* 0x000fe20001f7e4ff */
[----:B------:R-:W-:-:S03]  /*1e4570*/  IMAD.WIDE.U32 R130, P5, R112, -0x7af74000, R130 ;  /* 0x8508c00070827825 */ /* 0x000fc600078a0082 */
[----:B------:R-:W-:Y:S01]  /*1e4580*/  IADD3.X R101, P3, PT, R101, R106, RZ, P3, !PT ;  /* 0x0000006a65657210 */ /* 0x000fe20001f7e4ff */
[----:B------:R-:W-:Y:S02]  /*1e4590*/  IMAD.IADD R145, R83, 0x1, R144 ;  /* 0x0000000153917824 */ /* 0x000fe400078e0290 */
[----:B------:R-:W-:Y:S02]  /*1e45a0*/  IMAD.X R121, RZ, RZ, RZ, P5 ;  /* 0x000000ffff797224 */ /* 0x000fe400028e06ff */
[----:B------:R-:W-:-:S04]  /*1e45b0*/  IMAD.WIDE.U32 R104, P5, R112, 0x170b5d44, R104 ;  /* 0x170b5d4470687825 */ /* 0x000fc800078a0068 */
[----:B------:R-:W-:-:S04]  /*1e45c0*/  IMAD.WIDE.U32 R82, R112, 0x30000000, RZ ;  /* 0x3000000070527825 */ /* 0x000fc800078e00ff */
[----:B------:R-:W-:Y:S01]  /*1e45d0*/  IMAD.X R97, RZ, RZ, RZ, P0 ;  /* 0x000000ffff617224 */ /* 0x000fe200000e06ff */
[----:B------:R-:W-:Y:S01]  /*1e45e0*/  IADD3 R95, P0, PT, R127, R130, RZ ;  /* 0x000000827f5f7210 */ /* 0x000fe20007f1e0ff */
[----:B------:R-:W-:Y:S01]  /*1e45f0*/  IMAD.MOV.U32 R120, RZ, RZ, R131 ;  /* 0x000000ffff787224 */ /* 0x000fe200078e0083 */
[----:B------:R-:W-:Y:S01]  /*1e4600*/  IADD3.X R127, P1, PT, R176, R145, RZ, P1, !PT ;  /* 0x00000091b07f7210 */ /* 0x000fe20000f3e4ff */
[----:B------:R-:W-:Y:S01]  /*1e4610*/  IMAD.X R133, RZ, RZ, RZ, P5 ;  /* 0x000000ffff857224 */ /* 0x000fe200028e06ff */
[----:B------:R-:W-:Y:S01]  /*1e4620*/  IADD3 R83, P5, PT, R104, R83, RZ ;  /* 0x0000005368537210 */ /* 0x000fe20007fbe0ff */
[----:B------:R-:W-:Y:S01]  /*1e4630*/  IMAD.WIDE.U32 R130, R33, -0x45f6b800, RZ ;  /* 0xba09480021827825 */ /* 0x000fe200078e00ff */
[----:B------:R-:W-:Y:S02]  /*1e4640*/  IADD3.X R17, P1, PT, RZ, RZ, RZ, P1, !PT ;  /* 0x000000ffff117210 */ /* 0x000fe40000f3e4ff */
[----:B------:R-:W-:Y:S01]  /*1e4650*/  IADD3.X RZ, P2, PT, R93, R95, RZ, P2, !PT ;  /* 0x0000005f5dff7210 */ /* 0x000fe2000175e4ff */
[----:B------:R-:W-:Y:S01]  /*1e4660*/  IMAD.MOV.U32 R132, RZ, RZ, R105 ;  /* 0x000000ffff847224 */ /* 0x000fe200078e0069 */
[----:B------:R-:W-:Y:S01]  /*1e4670*/  IADD3.X R105, P3, PT, R103, R107, RZ, P3, !PT ;  /* 0x0000006b67697210 */ /* 0x000fe20001f7e4ff */
[----:B------:R-:W-:Y:S01]  /*1e4680*/  IMAD.WIDE.U32.X R120, R33, -0x7af74000, R120, P0 ;  /* 0x8508c00021787825 */ /* 0x000fe200000e0478 */
[----:B------:R-:W-:-:S03]  /*1e4690*/  IADD3 RZ, P0, PT, R148, R124, RZ ;  /* 0x0000007c94ff7210 */ /* 0x000fc60007f1e0ff */
[----:B------:R-:W-:Y:S01]  /*1e46a0*/  IMAD.WIDE.U32.X R132, R33, 0x170b5d44, R132, P5 ;  /* 0x170b5d4421847825 */ /* 0x000fe200028e0484 */
[----:B------:R-:W-:-:S03]  /*1e46b0*/  IADD3.X RZ, P0, PT, R149, R10, RZ, P0, !PT ;  /* 0x0000000a95ff7210 */ /* 0x000fc6000071e4ff */
[----:B------:R-:W-:Y:S01]  /*1e46c0*/  IMAD.WIDE.U32 R130, P5, R112, 0x1ef3622f, R130 ;  /* 0x1ef3622f70827825 */ /* 0x000fe200078a0082 */
[----:B------:R-:W-:-:S03]  /*1e46d0*/  IADD3.X R111, P0, PT, R89, R232, RZ, P0, !PT ;  /* 0x000000e8596f7210 */ /* 0x000fc6000071e4ff */
[----:B------:R-:W-:Y:S01]  /*1e46e0*/  IMAD.WIDE.U32 R124, R112, -0x45f6b800, RZ ;  /* 0xba094800707c7825 */ /* 0x000fe200078e00ff */
[----:B------:R-:W-:Y:S02]  /*1e46f0*/  IADD3.X R147, PT, PT, RZ, RZ, RZ, P5, !PT ;  /* 0x000000ffff937210 */ /* 0x000fe40002ffe4ff */
[----:B------:R-:W-:Y:S01]  /*1e4700*/  IADD3.X R232, P0, PT, R97, R233, RZ, P0, !PT ;  /* 0x000000e961e87210 */ /* 0x000fe2000071e4ff */
[----:B------:R-:W-:Y:S01]  /*1e4710*/  IMAD.WIDE.U32 R140, R33, 0xf5138f, RZ ;  /* 0x00f5138f218c7825 */ /* 0x000fe200078e00ff */
[----:B------:R-:W-:-:S03]  /*1e4720*/  IADD3 R10, P5, PT, R130, R125, RZ ;  /* 0x0000007d820a7210 */ /* 0x000fc60007fbe0ff */
[----:B------:R-:W-:Y:S02]  /*1e4730*/  IMAD.MOV.U32 R146, RZ, RZ, R131 ;  /* 0x000000ffff927224 */ /* 0x000fe400078e0083 */
[----:B------:R-:W-:-:S04]  /*1e4740*/  IMAD.WIDE.U32 R148, R30, 0x17c510ea, R148 ;  /* 0x17c510ea1e947825 */ /* 0x000fc800078e0094 */
[----:B------:R-:W-:Y:S01]  /*1e4750*/  IMAD.WIDE.U32.X R146, R33, 0x1ef3622f, R146, P5 ;  /* 0x1ef3622f21927825 */ /* 0x000fe200028e0492 */
[----:B------:R-:W-:-:S03]  /*1e4760*/  IADD3.X R148, P4, PT, R31, R148, RZ, P4, !PT ;  /* 0x000000941f947210 */ /* 0x000fc6000279e4ff */
[----:B------:R-:W-:-:S04]  /*1e4770*/  IMAD.WIDE.U32 R144, R112, 0xf5138f, RZ ;  /* 0x00f5138f70907825 */ /* 0x000fc800078e00ff */
[----:B------:R-:W-:-:S04]  /*1e4780*/  IMAD.WIDE.U32 R140, P5, R112, 0x1a22d9f3, R140 ;  /* 0x1a22d9f3708c7825 */ /* 0x000fc800078a008c */
[----:B------:R-:W-:Y:S02]  /*1e4790*/  IMAD.IADD R113, R149, 0x1, R142 ;  /* 0x0000000195717824 */ /* 0x000fe400078e028e */
        /* <DEDUP_REMOVED lines=8> */
[----:B------:R-:W-:Y:S01]  /*1e4820*/  IADD3.X R95, P4, PT, RZ, RZ, RZ, P4, !PT ;  /* 0x000000ffff5f7210 */ /* 0x000fe2000279e4ff */
[----:B------:R-:W-:Y:S01]  /*1e4830*/  IMAD.WIDE.U32 R30, R112, 0x6ca1493b, RZ ;  /* 0x6ca1493b701e7825 */ /* 0x000fe200078e00ff */
[----:B------:R-:W-:-:S03]  /*1e4840*/  IADD3.X R17, P1, PT, R17, R236, RZ, P1, !PT ;  /* 0x000000ec11117210 */ /* 0x000fc60000f3e4ff */
[----:B------:R-:W-:Y:S01]  /*1e4850*/  IMAD.WIDE.U32.X R142, R33, 0x1a22d9f3, R142, P5 ;  /* 0x1a22d9f3218e7825 */ /* 0x000fe200028e048e */
[----:B------:R-:W-:-:S03]  /*1e4860*/  IADD3.X R99, P1, PT, R99, R237, RZ, P1, !PT ;  /* 0x000000ed63637210 */ /* 0x000fc60000f3e4ff */
[----:B------:R-:W-:-:S04]  /*1e4870*/  IMAD.WIDE.U32 R106, P5, R112, -0x39c4fa40, R106 ;  /* 0xc63b05c0706a7825 */ /* 0x000fc800078a006a */
[----:B------:R-:W-:Y:S01]  /*1e4880*/  IMAD.WIDE.U32 R150, R94, -0x45f6b800, R8 ;  /* 0xba0948005e967825 */ /* 0x000fe200078e0008 */
[----:B------:R-:W-:-:S03]  /*1e4890*/  MOV R156, R107 ;  /* 0x0000006b009c7202 */ /* 0x000fc60000000f00 */
[----:B------:R-:W-:Y:S01]  /*1e48a0*/  IMAD.X R157, RZ, RZ, RZ, P5 ;  /* 0x000000ffff9d7224 */ /* 0x000fe200028e06ff */
[----:B------:R-:W-:Y:S01]  /*1e48b0*/  IADD3 R31, P5, PT, R106, R31, RZ ;  /* 0x0000001f6a1f7210 */ /* 0x000fe20007fbe0ff */
[----:B------:R-:W-:Y:S01]  /*1e48c0*/  IMAD.X R93, RZ, RZ, RZ, P4 ;  /* 0x000000ffff5d7224 */ /* 0x000fe200020e06ff */
[----:B------:R-:W-:Y:S01]  /*1e48d0*/  IADD3 RZ, P4, PT, R148, R238, RZ ;  /* 0x000000ee94ff7210 */ /* 0x000fe20007f9e0ff */
[----:B------:R-:W-:-:S03]  /*1e48e0*/  IMAD.WIDE.U32 R40, R211, R14, R40 ;  /* 0x0000000ed3287225 */ /* 0x000fc600078e0028 */
[----:B------:R-:W-:Y:S01]  /*1e48f0*/  IADD3.X RZ, P4, PT, R149, R98, RZ, P4, !PT ;  /* 0x0000006295ff7210 */ /* 0x000fe2000279e4ff */
[----:B------:R-:W-:Y:S01]  /*1e4900*/  IMAD.WIDE.U32 R8, R33, 0x17c510ea, RZ ;  /* 0x17c510ea21087825 */ /* 0x000fe200078e00ff */
[----:B------:R-:W-:Y:S02]  /*1e4910*/  IADD3.X R40, P1, PT, R17, R40, RZ, P1, !PT ;  /* 0x0000002811287210 */ /* 0x000fe40000f3e4ff */
[----:B------:R-:W-:Y:S01]  /*1e4920*/  IADD3.X R95, P4, PT, R95, R190, RZ, P4, !PT ;  /* 0x000000be5f5f7210 */ /* 0x000fe2000279e4ff */
[----:B------:R-:W-:Y:S02]  /*1e4930*/  IMAD.IADD R138, R41, 0x1, R138 ;  /* 0x00000001298a7824 */ /* 0x000fe400078e028a */
[----:B------:R-:W-:Y:S01]  /*1e4940*/  IMAD.IADD R89, R151, 0x1, R96 ;  /* 0x0000000197597824 */ /* 0x000fe200078e0260 */
[----:B------:R-:W-:Y:S01]  /*1e4950*/  IADD3.X R93, P4, PT, R93, R191, RZ, P4, !PT ;  /* 0x000000bf5d5d7210 */ /* 0x000fe2000279e4ff */
[----:B------:R-:W-:Y:S01]  /*1e4960*/  IMAD.WIDE.U32.X R156, R33, -0x39c4fa40, R156, P5 ;  /* 0xc63b05c0219c7825 */ /* 0x000fe200028e049c */
[----:B------:R-:W-:-:S02]  /*1e4970*/  IADD3.X R41, P1, PT, R99, R138, RZ, P1, !PT ;  /* 0x0000008a63297210 */ /* 0x000fc40000f3e4ff */
[----:B------:R-:W-:Y:S01]  /*1e4980*/  IADD3.X R151, P2, PT, RZ, R120, RZ, P2, !PT ;  /* 0x00000078ff977210 */ /* 0x000fe2000175e4ff */
[----:B------:R-:W-:-:S03]  /*1e4990*/  IMAD.WIDE.U32 R8, P5, R112, 0x1ae3a46, R8 ;  /* 0x01ae3a4670087825 */ /* 0x000fc600078a0008 */
[----:B------:R-:W-:Y:S01]  /*1e49a0*/  IADD3.X R120, P2, PT, RZ, R121, RZ, P2, !PT ;  /* 0x00000079ff787210 */ /* 0x000fe2000175e4ff */
[----:B------:R-:W-:-:S03]  /*1e49b0*/  IMAD.WIDE.U32 R96, R112, 0x17c510ea, RZ ;  /* 0x17c510ea70607825 */ /* 0x000fc600078e00ff */
[----:B------:R-:W-:Y:S01]  /*1e49c0*/  IADD3.X R150, P2, PT, R151, R150, RZ, P2, !PT ;  /* 0x0000009697967210 */ /* 0x000fe2000175e4ff */
[----:B------:R-:W-:-:S03]  /*1e49d0*/  IMAD.WIDE.U32 R126, R218, R16, R126 ;  /* 0x00000010da7e7225 */ /* 0x000fc600078e007e */
[----:B------:R-:W-:Y:S01]  /*1e49e0*/  IADD3.X R151, P2, PT, R120, R89, RZ, P2, !PT ;  /* 0x0000005978977210 */ /* 0x000fe2000175e4ff */
[----:B------:R-:W-:Y:S01]  /*1e49f0*/  IMAD.X R159, RZ, RZ, RZ, P5 ;  /* 0x000000ffff9f7224 */ /* 0x000fe200028e06ff */
[----:B------:R-:W-:Y:S01]  /*1e4a00*/  IADD3 R15, P5, PT, R8, R97, RZ ;  /* 0x00000061080f7210 */ /* 0x000fe20007fbe0ff */
        /* <DEDUP_REMOVED lines=11> */
[----:B------:R-:W-:Y:S01]  /*1e4ac0*/  IMAD.WIDE.U32 R108, R214, R14, R108 ;  /* 0x0000000ed66c7225 */ /* 0x000fe200078e006c */
[----:B------:R-:W-:-:S02]  /*1e4ad0*/  IADD3.X RZ, P1, PT, R41, R7, RZ, P1, !PT ;  /* 0x0000000729ff7210 */ /* 0x000fc40000f3e4ff */
[----:B------:R-:W-:Y:S01]  /*1e4ae0*/  IADD3.X R232, P0, PT, R232, R179, RZ, P0, !PT ;  /* 0x000000b3e8e87210 */ /* 0x000fe2000071e4ff */
[----:B------:R-:W-:Y:S01]  /*1e4af0*/  IMAD.WIDE.U32.X R158, R33, 0x1ae3a46, R158, P5 ;  /* 0x01ae3a46219e7825 */ /* 0x000fe200028e049e */
[----:B------:R-:W-:Y:S02]  /*1e4b00*/  IADD3.X R7, P1, PT, R97, R122, RZ, P1, !PT ;  /* 0x0000007a61077210 */ /* 0x000fe40000f3e4ff */
[----:B------:R-:W-:Y:S01]  /*1e4b10*/  IADD3.X R33, P3, PT, RZ, RZ, RZ, P3, !PT ;  /* 0x000000ffff217210 */ /* 0x000fe20001f7e4ff */
[----:B------:R-:W-:Y:S01]  /*1e4b20*/  IMAD.IADD R155, R109, 0x1, R154 ;  /* 0x000000016d9b7824 */ /* 0x000fe200078e029a */
[----:B------:R-:W-:Y:S01]  /*1e4b30*/  IADD3.X R99, P4, PT, R93, R232, RZ, P4, !PT ;  /* 0x000000e85d637210 */ /* 0x000fe2000279e4ff */
[----:B------:R-:W-:Y:S01]  /*1e4b40*/  IMAD.WIDE.U32 R40, R219, R16, R40 ;  /* 0x00000010db287225 */ /* 0x000fe200078e0028 */
[----:B------:R-:W-:Y:S02]  /*1e4b50*/  IADD3.X R122, P1, PT, R95, R123, RZ, P1, !PT ;  /* 0x0000007b5f7a7210 */ /* 0x000fe40000f3e4ff */
[----:B------:R-:W-:Y:S01]  /*1e4b60*/  IADD3.X R89, PT, PT, RZ, RZ, RZ, P3, !PT ;  /* 0x000000ffff597210 */ /* 0x000fe20001ffe4ff */
[----:B------:R-:W-:Y:S01]  /*1e4b70*/  IMAD.IADD R88, R41, 0x1, R88 ;  /* 0x0000000129587824 */ /* 0x000fe200078e0258 */
[----:B------:R-:W-:-:S02]  /*1e4b80*/  IADD3 RZ, P3, PT, R148, R12, RZ ;  /* 0x0000000c94ff7210 */ /* 0x000fc40007f7e0ff */
[----:B------:R-:W-:Y:S02]  /*1e4b90*/  IADD3.X R9, P2, PT, RZ, RZ, RZ, P2, !PT ;  /* 0x000000ffff097210 */ /* 0x000fe4000175e4ff */
[----:B------:R-:W-:Y:S02]  /*1e4ba0*/  IADD3.X R105, P4, PT, RZ, RZ, RZ, P4, !PT ;  /* 0x000000ffff697210 */ /* 0x000fe4000279e4ff */
[----:B------:R-:W-:Y:S01]  /*1e4bb0*/  IADD3.X R108, P1, PT, R7, R108, RZ, P1, !PT ;  /* 0x0000006c076c7210 */ /* 0x000fe20000f3e4ff */
[----:B------:R-:W-:Y:S01]  /*1e4bc0*/  IMAD.X R17, RZ, RZ, RZ, P2 ;  /* 0x000000ffff117224 */ /* 0x000fe200010e06ff */
[----:B------:R-:W-:Y:S01]  /*1e4bd0*/  IADD3.X RZ, P3, PT, R149, R13, RZ, P3, !PT ;  /* 0x0000000d95ff7210 */ /* 0x000fe20001f7e4ff */
[----:B------:R-:W-:Y:S01]  /*1e4be0*/  IMAD.X R93, RZ, RZ, RZ, P4 ;  /* 0x000000ffff5d7224 */ /* 0x000fe200020e06ff */
[----:B------:R-:W-:Y:S01]  /*1e4bf0*/  IADD3.X R109, P1, PT, R122, R155, RZ, P1, !PT ;  /* 0x0000009b7a6d7210 */ /* 0x000fe20000f3e4ff */
[----:B------:R-:W-:Y:S01]  /*1e4c00*/  IMAD.WIDE.U32 R148, R94, 0xf5138f, R148 ;  /* 0x00f5138f5e947825 */ /* 0x000fe200078e0094 */
[----:B------:R-:W-:-:S02]  /*1e4c10*/  IADD3 RZ, P2, PT, R150, R82, RZ ;  /* 0x0000005296ff7210 */ /* 0x000fc40007f5e0ff */
[----:B------:R-:W-:Y:S02]  /*1e4c20*/  IADD3 RZ, P4, PT, R98, R166, RZ ;  /* 0x000000a662ff7210 */ /* 0x000fe40007f9e0ff */
[----:B------:R-:W-:Y:S02]  /*1e4c30*/  IADD3.X R13, P3, PT, R33, R116, RZ, P3, !PT ;  /* 0x00000074210d7210 */ /* 0x000fe40001f7e4ff */
        /* <DEDUP_REMOVED lines=15> */
[----:B------:R-:W-:Y:S01]  /*1e4d30*/  IMAD R113, R150, -0x7af74001, -R9 ;  /* 0x8508bfff96717824 */ /* 0x000fe200078e0a09 */
[----:B------:R-:W-:Y:S01]  /*1e4d40*/  IADD3.X R98, P3, PT, R13, R98, RZ, P3, !PT ;  /* 0x000000620d627210 */ /* 0x000fe20001f7e4ff */
[----:B------:R-:W-:Y:S01]  /*1e4d50*/  IMAD.WIDE.U32 R12, R212, R14, R38 ;  /* 0x0000000ed40c7225 */ /* 0x000fe200078e0026 */
[----:B------:R-:W-:-:S02]  /*1e4d60*/  IADD3.X R148, P2, PT, R7, R148, RZ, P2, !PT ;  /* 0x0000009407947210 */ /* 0x000fc4000175e4ff */
[----:B------:R-:W-:Y:S01]  /*1e4d70*/  IADD3.X R34, P4, PT, R41, R35, RZ, P4, !PT ;  /* 0x0000002329227210 */ /* 0x000fe2000279e4ff */
[----:B------:R-:W-:Y:S01]  /*1e4d80*/  IMAD.WIDE.U32 R6, R150, -0x1, RZ ;  /* 0xffffffff96067825 */ /* 0x000fe200078e00ff */
[----:B------:R-:W-:Y:S02]  /*1e4d90*/  IADD3 R187, PT, PT, R99, R186, RZ ;  /* 0x000000ba63bb7210 */ /* 0x000fe40007ffe0ff */
        /* <DEDUP_REMOVED lines=16> */
[----:B------:R-:W-:Y:S02]  /*1e4ea0*/  IADD3.X R83, P3, PT, RZ, RZ, RZ, P3, !PT ;  /* 0x000000ffff537210 */ /* 0x000fe40001f7e4ff */
[----:B------:R-:W-:Y:S01]  /*1e4eb0*/  IADD3 RZ, P0, PT, R98, R110, RZ ;  /* 0x0000006e62ff7210 */ /* 0x000fe20007f1e0ff */
[----:B------:R-:W-:Y:S01]  /*1e4ec0*/  IMAD.X R17, RZ, RZ, RZ, P5 ;  /* 0x000000ffff117224 */ /* 0x000fe200028e06ff */
[----:B------:R-:W-:Y:S01]  /*1e4ed0*/  IADD3 RZ, P5, PT, R150, R34, RZ ;  /* 0x0000002296ff7210 */ /* 0x000fe20007fbe0ff */
[----:B------:R-:W-:Y:S01]  /*1e4ee0*/  IMAD.X R107, RZ, RZ, RZ, P2 ;  /* 0x000000ffff6b7224 */ /* 0x000fe200010e06ff */
[----:B------:R-:W-:Y:S01]  /*1e4ef0*/  IADD3.X R89, P2, PT, R89, R14, RZ, P4, !PT ;  /* 0x0000000e59597210 */ /* 0x000fe2000275e4ff */
[----:B------:R-:W-:Y:S01]  /*1e4f00*/  IMAD.X R101, RZ, RZ, RZ, P3 ;  /* 0x000000ffff657224 */ /* 0x000fe200018e06ff */
[----:B------:R-:W-:Y:S01]  /*1e4f10*/  IADD3 R14, P4, PT, R35, R32, RZ ;  /* 0x00000020230e7210 */ /* 0x000fe20007f9e0ff */
[----:B------:R-:W-:Y:S01]  /*1e4f20*/  IMAD.WIDE.U32 R38, R113, 0x30000000, RZ ;  /* 0x3000000071267825 */ /* 0x000fe200078e00ff */
[----:B------:R-:W-:-:S02]  /*1e4f30*/  MOV R34, R33 ;  /* 0x0000002100227202 */ /* 0x000fc40000000f00 */
[----:B------:R-:W-:Y:S01]  /*1e4f40*/  IADD3 RZ, P3, PT, R148, R124, RZ ;  /* 0x0000007c94ff7210 */ /* 0x000fe20007f7e0ff */
[----:B------:R-:W-:Y:S01]  /*1e4f50*/  IMAD.X R35, RZ, RZ, RZ, P1 ;  /* 0x000000ffff237224 */ /* 0x000fe200008e06ff */
[----:B------:R-:W-:Y:S01]  /*1e4f60*/  IADD3.X RZ, P1, PT, R99, R92, RZ, P0, !PT ;  /* 0x0000005c63ff7210 */ /* 0x000fe2000073e4ff */
[----:B------:R-:W-:Y:S01]  /*1e4f70*/  IMAD.WIDE.U32 R122, R94, 0x6ca1493b, R98 ;  /* 0x6ca1493b5e7a7825 */ /* 0x000fe200078e0062 */
        /* <DEDUP_REMOVED lines=17> */
[----:B------:R-:W-:Y:S01]  /*1e5090*/  IADD3.X RZ, P5, PT, R9, R14, RZ, P5, !PT ;  /* 0x0000000e09ff7210 */ /* 0x000fe20002fbe4ff */
[----:B------:R-:W-:Y:S01]  /*1e50a0*/  IMAD.WIDE.U32 R38, R6, -0x45f6b800, RZ ;  /* 0xba09480006267825 */ /* 0x000fe200078e00ff */
[----:B------:R-:W-:-:S03]  /*1e50b0*/  IADD3.X R14, P2, PT, RZ, RZ, RZ, P2, !PT ;  /* 0x000000ffff0e7210 */ /* 0x000fc6000175e4ff */
[----:B------:R-:W-:Y:S01]  /*1e50c0*/  IMAD.WIDE.U32.X R82, R113, 0x170b5d44, R82, P4 ;  /* 0x170b5d4471527825 */ /* 0x000fe200020e0452 */
[----:B------:R-:W-:-:S03]  /*1e50d0*/  IADD3.X R14, P0, PT, RZ, R14, RZ, P0, !PT ;  /* 0x0000000eff0e7210 */ /* 0x000fc6000071e4ff */
        /* <DEDUP_REMOVED lines=11> */
[----:B------:R-:W-:-:S03]  /*1e5190*/  IADD3.X R89, P1, PT, RZ, RZ, RZ, P1, !PT ;  /* 0x000000ffff597210 */ /* 0x000fc60000f3e4ff */
[----:B------:R-:W-:Y:S02]  /*1e51a0*/  IMAD.MOV.U32 R120, RZ, RZ, R93 ;  /* 0x000000ffff787224 */ /* 0x000fe400078e005d */
[----:B------:R-:W-:Y:S02]  /*1e51b0*/  IMAD.IADD R115, R123, 0x1, R114 ;  /* 0x000000017b737824 */ /* 0x000fe400078e0272 */
[----:B------:R-:W-:-:S03]  /*1e51c0*/  IMAD.WIDE.U32.X R120, R113, 0x1a22d9f3, R120, P4 ;  /* 0x1a22d9f371787825 */ /* 0x000fc600020e0478 */
[----:B------:R-:W-:Y:S01]  /*1e51d0*/  IADD3.X R123, P3, PT, R146, R115, RZ, P3, !PT ;  /* 0x00000073927b7210 */ /* 0x000fe20001f7e4ff */
[----:B------:R-:W-:-:S03]  /*1e51e0*/  IMAD.WIDE.U32 R110, R113, 0x17c510ea, RZ ;  /* 0x17c510ea716e7825 */ /* 0x000fc600078e00ff */
[----:B------:R-:W-:Y:S01]  /*1e51f0*/  IADD3.X R33, P3, PT, RZ, RZ, RZ, P3, !PT ;  /* 0x000000ffff217210 */ /* 0x000fe20001f7e4ff */
[----:B------:R-:W-:-:S04]  /*1e5200*/  IMAD.WIDE.U32 R118, P4, R6, -0x39c4fa40, R118 ;  /* 0xc63b05c006767825 */ /* 0x000fc80007880076 */
[----:B------:R-:W-:Y:S02]  /*1e5210*/  IMAD.X R115, RZ, RZ, RZ, P4 ;  /* 0x000000ffff737224 */ /* 0x000fe400020e06ff */
[----:B------:R-:W-:-:S04]  /*1e5220*/  IMAD.WIDE.U32 R104, R6, 0x17c510ea, RZ ;  /* 0x17c510ea06687825 */ /* 0x000fc800078e00ff */
[----:B------:R-:W-:-:S04]  /*1e5230*/  IMAD.WIDE.U32 R110, P4, R6, 0x1ae3a46, R110 ;  /* 0x01ae3a46066e7825 */ /* 0x000fc8000788006e */
[----:B------:R-:W-:-:S04]  /*1e5240*/  IMAD.WIDE.U32 R148, R112, -0x45f6b800, R148 ;  /* 0xba09480070947825 */ /* 0x000fc800078e0094 */
[----:B------:R-:W-:Y:S01]  /*1e5250*/  IMAD.WIDE.U32 R116, R6, 0x6ca1493b, RZ ;  /* 0x6ca1493b06747825 */ /* 0x000fe200078e00ff */
[----:B------:R-:W-:Y:S02]  /*1e5260*/  IADD3 R131, PT, PT, R149, R130, RZ ;  /* 0x0000008295837210 */ /* 0x000fe40007ffe0ff */
[----:B------:R-:W-:Y:S01]  /*1e5270*/  IADD3.X R149, P5, PT, RZ, R34, RZ, P5, !PT ;  /* 0x00000022ff957210 */ /* 0x000fe20002fbe4ff */
[----:B------:R-:W-:Y:S01]  /*1e5280*/  IMAD.X R125, RZ, RZ, RZ, P4 ;  /* 0x000000ffff7d7224 */ /* 0x000fe200020e06ff */
[----:B------:R-:W-:Y:S01]  /*1e5290*/  IADD3 R7, P4, PT, R110, R105, RZ ;  /* 0x000000696e077210 */ /* 0x000fe20007f9e0ff */
[----:B------:R-:W-:Y:S01]  /*1e52a0*/  IMAD.X R93, RZ, RZ, RZ, P1 ;  /* 0x000000ffff5d7224 */ /* 0x000fe200008e06ff */
[----:B------:R-:W-:Y:S01]  /*1e52b0*/  IADD3 R17, P1, PT, R118, R117, RZ ;  /* 0x0000007576117210 */ /* 0x000fe20007f3e0ff */
[----:B------:R-:W-:Y:S01]  /*1e52c0*/  IMAD.MOV.U32 R124, RZ, RZ, R111 ;  /* 0x000000ffff7c7224 */ /* 0x000fe200078e006f */
[----:B------:R-:W-:Y:S01]  /*1e52d0*/  IADD3.X R34, P5, PT, RZ, R35, RZ, P5, !PT ;  /* 0x00000023ff227210 */ /* 0x000fe20002fbe4ff */
[----:B------:R-:W-:-:S02]  /*1e52e0*/  IMAD.MOV.U32 R114, RZ, RZ, R119 ;  /* 0x000000ffff727224 */ /* 0x000fc400078e0077 */
[----:B------:R-:W-:Y:S01]  /*1e52f0*/  IMAD.WIDE.U32.X R124, R113, 0x1ae3a46, R124, P4 ;  /* 0x01ae3a46717c7825 */ /* 0x000fe200020e047c */
[----:B------:R-:W-:Y:S02]  /*1e5300*/  IADD3 RZ, P4, PT, R122, R144, RZ ;  /* 0x000000907aff7210 */ /* 0x000fe40007f9e0ff */
[----:B------:R-:W-:Y:S01]  /*1e5310*/  IADD3.X R148, P5, PT, R149, R148, RZ, P5, !PT ;  /* 0x0000009495947210 */ /* 0x000fe20002fbe4ff */
[----:B------:R-:W-:Y:S01]  /*1e5320*/  IMAD.WIDE.U32.X R114, R113, -0x39c4fa40, R114, P1 ;  /* 0xc63b05c071727825 */ /* 0x000fe200008e0472 */
[----:B------:R-:W-:Y:S02]  /*1e5330*/  IADD3 RZ, P1, PT, R12, R84, RZ ;  /* 0x000000540cff7210 */ /* 0x000fe40007f3e0ff */
[----:B------:R-:W-:Y:S01]  /*1e5340*/  IADD3.X RZ, P4, PT, R123, R103, RZ, P4, !PT ;  /* 0x000000677bff7210 */ /* 0x000fe2000279e4ff */
[----:B------:R-:W-:Y:S01]  /*1e5350*/  IMAD.X R39, RZ, RZ, RZ, P3 ;  /* 0x000000ffff277224 */ /* 0x000fe200018e06ff */
[----:B------:R-:W-:Y:S01]  /*1e5360*/  IADD3.X RZ, P1, PT, R13, R85, RZ, P1, !PT ;  /* 0x000000550dff7210 */ /* 0x000fe20000f3e4ff */
[----:B------:R-:W-:Y:S01]  /*1e5370*/  IMAD.IADD R90, R109, 0x1, R90 ;  /* 0x000000016d5a7824 */ /* 0x000fe200078e025a */
[----:B------:R-:W-:Y:S01]  /*1e5380*/  IADD3 RZ, P3, PT, R100, R36, RZ ;  /* 0x0000002464ff7210 */ /* 0x000fe20007f7e0ff */
[----:B------:R-:W-:Y:S01]  /*1e5390*/  IMAD.WIDE.U32 R12, R214, R16, R12 ;  /* 0x00000010d60c7225 */ /* 0x000fe200078e000c */
[----:B------:R-:W-:-:S02]  /*1e53a0*/  IADD3.X R33, P4, PT, R33, R142, RZ, P4, !PT ;  /* 0x0000008e21217210 */ /* 0x000fc4000279e4ff */
[----:B------:R-:W-:Y:S01]  /*1e53b0*/  IADD3.X R149, P5, PT, R34, R131, RZ, P5, !PT ;  /* 0x0000008322957210 */ /* 0x000fe20002fbe4ff */
[----:B------:R-:W-:Y:S01]  /*1e53c0*/  IMAD.IADD R136, R13, 0x1, R136 ;  /* 0x000000010d887824 */ /* 0x000fe200078e0288 */
[----:B------:R-:W-:Y:S02]  /*1e53d0*/  IADD3.X R34, PT, PT, RZ, RZ, RZ, P0, P2 ;  /* 0x000000ffff227210 */ /* 0x000fe400007e44ff */
[----:B------:R-:W-:Y:S01]  /*1e53e0*/  IADD3.X R85, P1, PT, R95, R234, RZ, P1, !PT ;  /* 0x000000ea5f557210 */ /* 0x000fe20000f3e4ff */
[----:B------:R-:W-:Y:S01]  /*1e53f0*/  IMAD.WIDE.U32 R94, R94, 0x17c510ea, R100 ;  /* 0x17c510ea5e5e7825 */ /* 0x000fe200078e0064 */
[----:B------:R-:W-:Y:S02]  /*1e5400*/  IADD3 RZ, P0, PT, R148, R10, RZ ;  /* 0x0000000a94ff7210 */ /* 0x000fe40007f1e0ff */
[----:B------:R-:W-:Y:S02]  /*1e5410*/  IADD3.X RZ, P3, PT, R101, R37, RZ, P3, !PT ;  /* 0x0000002565ff7210 */ /* 0x000fe40001f7e4ff */
[----:B------:R-:W-:-:S02]  /*1e5420*/  IADD3.X R142, P4, PT, R39, R143, RZ, P4, !PT ;  /* 0x0000008f278e7210 */ /* 0x000fc4000279e4ff */
[----:B------:R-:W-:Y:S02]  /*1e5430*/  IADD3.X R9, P5, PT, RZ, RZ, RZ, P5, !PT ;  /* 0x000000ffff097210 */ /* 0x000fe40002fbe4ff */
[----:B------:R-:W-:Y:S01]  /*1e5440*/  IADD3.X RZ, P2, PT, R149, R11, RZ, P0, !PT ;  /* 0x0000000b95ff7210 */ /* 0x000fe2000075e4ff */
[----:B------:R-:W-:Y:S01]  /*1e5450*/  IMAD.WIDE.U32 R148, R6, 0x30000000, R148 ;  /* 0x3000000006947825 */ /* 0x000fe200078e0094 */
[----:B------:R-:W-:Y:S02]  /*1e5460*/  IADD3.X R35, P3, PT, R89, R86, RZ, P3, !PT ;  /* 0x0000005659237210 */ /* 0x000fe40001f7e4ff */
[----:B------:R-:W-:Y:S01]  /*1e5470*/  IADD3 R129, PT, PT, R95, R128, RZ ;  /* 0x000000805f817210 */ /* 0x000fe20007ffe0ff */
[----:B------:R-:W-:Y:S01]  /*1e5480*/  IMAD.X R11, RZ, RZ, RZ, P5 ;  /* 0x000000ffff0b7224 */ /* 0x000fe200028e06ff */
[----:B------:R-:W-:Y:S02]  /*1e5490*/  IADD3.X R94, P4, PT, R33, R94, RZ, P4, !PT ;  /* 0x0000005e215e7210 */ /* 0x000fe4000279e4ff */
[----:B------:R-:W-:-:S02]  /*1e54a0*/  IADD3.X R9, P2, PT, R9, R82, RZ, P2, !PT ;  /* 0x0000005209097210 */ /* 0x000fc4000175e4ff */
[----:B------:R-:W-:Y:S02]  /*1e54b0*/  IADD3.X R37, P3, PT, R93, R87, RZ, P3, !PT ;  /* 0x000000575d257210 */ /* 0x000fe40001f7e4ff */
[----:B------:R-:W-:Y:S02]  /*1e54c0*/  IADD3 RZ, P0, PT, R94, R30, RZ ;  /* 0x0000001e5eff7210 */ /* 0x000fe40007f1e0ff */
[----:B------:R-:W-:Y:S02]  /*1e54d0*/  IADD3.X R95, P4, PT, R142, R129, RZ, P4, !PT ;  /* 0x000000818e5f7210 */ /* 0x000fe4000279e4ff */
[----:B------:R-:W-:Y:S01]  /*1e54e0*/  IADD3.X R82, P2, PT, R11, R83, RZ, P2, !PT ;  /* 0x000000530b527210 */ /* 0x000fe2000175e4ff */
[----:B------:R-:W-:Y:S01]  /*1e54f0*/  IMAD.IADD R83, R149, 0x1, R32 ;  /* 0x0000000195537824 */ /* 0x000fe200078e0220 */
[----:B------:R-:W-:Y:S01]  /*1e5500*/  IADD3.X R35, P3, PT, R35, R14, RZ, P3, !PT ;  /* 0x0000000e23237210 */ /* 0x000fe20001f7e4ff */
[----:B------:R-:W-:Y:S01]  /*1e5510*/  IMAD.WIDE.U32 R32, R112, 0xf5138f, R122 ;  /* 0x00f5138f70207825 */ /* 0x000fe200078e007a */
        /* <DEDUP_REMOVED lines=16> */
[C---:B------:R-:W-:Y:S01]  /*1e5620*/  IMAD.WIDE.U32 R36, R11.reuse, 0x1, RZ ;  /* 0x000000010b247825 */ /* 0x040fe200078e00ff */
[----:B------:R-:W-:Y:S02]  /*1e5630*/  IADD3.X R9, P2, PT, RZ, RZ, RZ, P2, !PT ;  /* 0x000000ffff097210 */ /* 0x000fe4000175e4ff */
[----:B------:R-:W-:Y:S01]  /*1e5640*/  IADD3.X R30, P0, PT, R30, R31, RZ, P0, !PT ;  /* 0x0000001f1e1e7210 */ /* 0x000fe2000071e4ff */
[----:B------:R-:W-:Y:S01]  /*1e5650*/  IMAD.WIDE.U32 R86, R11, 0x17c510ea, RZ ;  /* 0x17c510ea0b567825 */ /* 0x000fe200078e00ff */
[----:B------:R-:W-:Y:S02]  /*1e5660*/  IADD3.X R14, P1, PT, R85, R0, RZ, P1, !PT ;  /* 0x00000000550e7210 */ /* 0x000fe40000f3e4ff */
[----:B------:R-:W-:Y:S01]  /*1e5670*/  IADD3.X R31, P0, PT, R156, R35, RZ, P0, !PT ;  /* 0x000000239c1f7210 */ /* 0x000fe2000071e4ff */
[----:B------:R-:W-:Y:S01]  /*1e5680*/  IMAD.X R13, RZ, RZ, RZ, P2 ;  /* 0x000000ffff0d7224 */ /* 0x000fe200010e06ff */
[----:B------:R-:W-:Y:S01]  /*1e5690*/  IADD3.X R0, P3, PT, RZ, RZ, RZ, P3, !PT ;  /* 0x000000ffff007210 */ /* 0x000fe20001f7e4ff */
[----:B------:R-:W-:Y:S01]  /*1e56a0*/  IMAD.WIDE.U32 R36, P2, R10, -0x7af74000, R36 ;  /* 0x8508c0000a247825 */ /* 0x000fe20007840024 */
[----:B------:R-:W-:-:S02]  /*1e56b0*/  IADD3.X R85, P0, PT, RZ, RZ, RZ, P0, !PT ;  /* 0x000000ffff557210 */ /* 0x000fc4000071e4ff */
[----:B------:R-:W-:Y:S01]  /*1e56c0*/  IADD3 R107, PT, PT, R95, R106, RZ ;  /* 0x0000006a5f6b7210 */ /* 0x000fe20007ffe0ff */
[----:B------:R-:W-:Y:S01]  /*1e56d0*/  IMAD.WIDE.U32 R34, R10, 0x1, RZ ;  /* 0x000000010a227825 */ /* 0x000fe200078e00ff */
[----:B------:R-:W-:-:S03]  /*1e56e0*/  IADD3.X R0, P4, PT, RZ, R0, RZ, P4, !PT ;  /* 0x00000000ff007210 */ /* 0x000fc6000279e4ff */
[----:B------:R-:W-:Y:S01]  /*1e56f0*/  IMAD.X R39, RZ, RZ, RZ, P2 ;  /* 0x000000ffff277224 */ /* 0x000fe200010e06ff */
[----:B------:R-:W-:Y:S01]  /*1e5700*/  IADD3 RZ, P2, PT, R32, R38, RZ ;  /* 0x0000002620ff7210 */ /* 0x000fe20007f5e0ff */
[----:B------:R-:W-:Y:S01]  /*1e5710*/  IMAD.MOV.U32 R38, RZ, RZ, R37 ;  /* 0x000000ffff267224 */ /* 0x000fe200078e0025 */
[----:B------:R-:W-:Y:S01]  /*1e5720*/  IADD3 R82, P5, PT, R35, R36, RZ ;  /* 0x0000002423527210 */ /* 0x000fe20007fbe0ff */
[----:B------:R-:W-:Y:S01]  /*1e5730*/  IMAD.X R35, RZ, RZ, RZ, P0 ;  /* 0x000000ffff237224 */ /* 0x000fe200000e06ff */
[----:B------:R-:W-:Y:S01]  /*1e5740*/  IADD3.X RZ, P2, PT, R33, R97, RZ, P2, !PT ;  /* 0x0000006121ff7210 */ /* 0x000fe2000175e4ff */
[----:B------:R-:W-:Y:S01]  /*1e5750*/  IMAD.WIDE.U32 R32, R6, -0x45f6b800, R32 ;  /* 0xba09480006207825 */ /* 0x000fe200078e0020 */
[----:B------:R-:W-:Y:S02]  /*1e5760*/  IADD3 RZ, P0, PT, R30, R96, RZ ;  /* 0x000000601eff7210 */ /* 0x000fe40007f1e0ff */
[----:B------:R-:W-:Y:S01]  /*1e5770*/  IADD3.X R95, P2, PT, R9, R98, RZ, P2, !PT ;  /* 0x00000062095f7210 */ /* 0x000fe2000175e4ff */
[----:B------:R-:W-:Y:S01]  /*1e5780*/  IMAD.WIDE.U32.X R36, R11, -0x7af74000, R38, P5 ;  /* 0x8508c0000b247825 */ /* 0x000fe200028e0426 */
[----:B------:R-:W-:-:S02]  /*1e5790*/  IADD3 RZ, P5, PT, R148, R34, RZ ;  /* 0x0000002294ff7210 */ /* 0x000fc40007fbe0ff */
[----:B------:R-:W-:Y:S01]  /*1e57a0*/  IADD3.X R98, P2, PT, R13, R99, RZ, P2, !PT ;  /* 0x000000630d627210 */ /* 0x000fe2000175e4ff */
[----:B------:R-:W-:Y:S01]  /*1e57b0*/  IMAD.IADD R39, R33, 0x1, R40 ;  /* 0x0000000121277824 */ /* 0x000fe200078e0228 */
[----:B------:R-:W-:Y:S01]  /*1e57c0*/  IADD3.X RZ, P5, PT, R83, R82, RZ, P5, !PT ;  /* 0x0000005253ff7210 */ /* 0x000fe20002fbe4ff */
[----:B------:R-:W-:Y:S01]  /*1e57d0*/  IMAD.WIDE.U32 R112, R112, 0x17c510ea, R30 ;  /* 0x17c510ea70707825 */ /* 0x000fe200078e001e */
[----:B------:R-:W-:Y:S02]  /*1e57e0*/  IADD3.X R83, PT, PT, RZ, RZ, RZ, P4, P3 ;  /* 0x000000ffff537210 */ /* 0x000fe400027e64ff */
[----:B------:R-:W-:Y:S01]  /*1e57f0*/  IADD3.X RZ, P0, PT, R31, R15, RZ, P0, !PT ;  /* 0x0000000f1fff7210 */ /* 0x000fe2000071e4ff */
[----:B------:R-:W-:Y:S01]  /*1e5800*/  IMAD.WIDE.U32 R30, R11, 0x30000000, RZ ;  /* 0x300000000b1e7825 */ /* 0x000fe200078e00ff */
[----:B------:R-:W-:Y:S02]  /*1e5810*/  IADD3.X R33, P3, PT, RZ, R36, RZ, P5, !PT ;  /* 0x00000024ff217210 */ /* 0x000fe40002f7e4ff */
[----:B------:R-:W-:-:S02]  /*1e5820*/  IADD3.X R94, P2, PT, R95, R94, RZ, P2, !PT ;  /* 0x0000005e5f5e7210 */ /* 0x000fc4000175e4ff */
[----:B------:R-:W-:Y:S01]  /*1e5830*/  IADD3.X R85, P0, PT, R85, R158, RZ, P0, !PT ;  /* 0x0000009e55557210 */ /* 0x000fe2000071e4ff */
[----:B------:R-:W-:Y:S01]  /*1e5840*/  IMAD.WIDE.U32 R30, P5, R10, 0x170b5d44, R30 ;  /* 0x170b5d440a1e7825 */ /* 0x000fe200078a001e */
[----:B------:R-:W-:Y:S02]  /*1e5850*/  IADD3.X R36, P3, PT, RZ, R37, RZ, P3, !PT ;  /* 0x00000025ff247210 */ /* 0x000fe40001f7e4ff */
[----:B------:R-:W-:Y:S01]  /*1e5860*/  IADD3.X R95, P2, PT, R98, R107, RZ, P2, !PT ;  /* 0x0000006b625f7210 */ /* 0x000fe2000175e4ff */
[----:B------:R-:W-:Y:S01]  /*1e5870*/  IMAD.X R9, RZ, RZ, RZ, P5 ;  /* 0x000000ffff097224 */ /* 0x000fe200028e06ff */
[----:B------:R-:W-:Y:S02]  /*1e5880*/  IADD3 RZ, P4, PT, R94, R88, RZ ;  /* 0x000000585eff7210 */ /* 0x000fe40007f9e0ff */
[----:B------:R-:W-:Y:S01]  /*1e5890*/  IADD3.X R158, P0, PT, R35, R159, RZ, P0, !PT ;  /* 0x0000009f239e7210 */ /* 0x000fe2000071e4ff */
[----:B------:R-:W-:Y:S01]  /*1e58a0*/  IMAD.WIDE.U32 R34, R10, 0x30000000, RZ ;  /* 0x300000000a227825 */ /* 0x000fe200078e00ff */
[----:B------:R-:W-:-:S02]  /*1e58b0*/  IADD3.X R32, P3, PT, R33, R32, RZ, P3, !PT ;  /* 0x0000002021207210 */ /* 0x000fc40001f7e4ff */
[----:B------:R-:W-:Y:S02]  /*1e58c0*/  IADD3.X R15, P2, PT, RZ, RZ, RZ, P2, !PT ;  /* 0x000000ffff0f7210 */ /* 0x000fe4000175e4ff */
[----:B------:R-:W-:Y:S02]  /*1e58d0*/  IADD3.X RZ, P4, PT, R95, R41, RZ, P4, !PT ;  /* 0x000000295fff7210 */ /* 0x000fe4000279e4ff */
[----:B------:R-:W-:Y:S01]  /*1e58e0*/  IADD3.X R33, P3, PT, R36, R39, RZ, P3, !PT ;  /* 0x0000002724217210 */ /* 0x000fe20001f7e4ff */
[----:B------:R-:W-:Y:S01]  /*1e58f0*/  IMAD.IADD R39, R113, 0x1, R8 ;  /* 0x0000000171277824 */ /* 0x000fe200078e0208 */
[----:B------:R-:W-:Y:S01]  /*1e5900*/  IADD3 R35, P5, PT, R30, R35, RZ ;  /* 0x000000231e237210 */ /* 0x000fe20007fbe0ff */
[----:B------:R-:W-:Y:S01]  /*1e5910*/  IMAD.X R13, RZ, RZ, RZ, P2 ;  /* 0x000000ffff0d7224 */ /* 0x000fe200010e06ff */
[----:B------:R-:W-:Y:S02]  /*1e5920*/  MOV R8, R31 ;  /* 0x0000001f00087202 */ /* 0x000fe40000000f00 */
[----:B------:R-:W-:-:S02]  /*1e5930*/  IADD3.X R15, P4, PT, R15, R120, RZ, P4, !PT ;  /* 0x000000780f0f7210 */ /* 0x000fc4000279e4ff */
[----:B------:R-:W-:Y:S01]  /*1e5940*/  IADD3 RZ, P2, PT, R32, R34, RZ ;  /* 0x0000002220ff7210 */ /* 0x000fe20007f5e0ff */
[----:B------:R-:W-:Y:S01]  /*1e5950*/  IMAD.WIDE.U32.X R8, R11, 0x170b5d44, R8, P5 ;  /* 0x170b5d440b087825 */ /* 0x000fe200028e0408 */
[----:B------:R-:W-:Y:S02]  /*1e5960*/  IADD3.X R120, P4, PT, R13, R121, RZ, P4, !PT ;  /* 0x000000790d787210 */ /* 0x000fe4000279e4ff */
[----:B------:R-:W-:Y:S01]  /*1e5970*/  IADD3.X RZ, P2, PT, R33, R35, RZ, P2, !PT ;  /* 0x0000002321ff7210 */ /* 0x000fe2000175e4ff */
[----:B------:R-:W-:Y:S01]  /*1e5980*/  IMAD.WIDE.U32 R34, R11, -0x45f6b800, RZ ;  /* 0xba0948000b227825 */ /* 0x000fe200078e00ff */
[----:B------:R-:W-:Y:S02]  /*1e5990*/  IADD3.X R13, P3, PT, RZ, RZ, RZ, P3, !PT ;  /* 0x000000ffff0d7210 */ /* 0x000fe40001f7e4ff */
[----:B------:R-:W-:Y:S02]  /*1e59a0*/  IADD3.X R112, P4, PT, R15, R112, RZ, P4, !PT ;  /* 0x000000700f707210 */ /* 0x000fe4000279e4ff */
[----:B------:R-:W-:Y:S01]  /*1e59b0*/  IADD3.X R13, P2, PT, R13, R8, RZ, P2, !PT ;  /* 0x000000080d0d7210 */ /* 0x000fe2000175e4ff */
[----:B------:R-:W-:Y:S01]  /*1e59c0*/  IMAD.X R8, RZ, RZ, RZ, P3 ;  /* 0x000000ffff087224 */ /* 0x000fe200018e06ff */
[----:B------:R-:W-:-:S02]  /*1e59d0*/  IADD3.X R85, P0, PT, R85, R0, RZ, P0, !PT ;  /* 0x0000000055557210 */ /* 0x000fc4000071e4ff */
[----:B------:R-:W-:Y:S02]  /*1e59e0*/  IADD3.X R113, P4, PT, R120, R39, RZ, P4, !PT ;  /* 0x0000002778717210 */ /* 0x000fe4000279e4ff */
[----:B------:R-:W-:Y:S01]  /*1e59f0*/  IADD3.X R37, P0, PT, R158, R83, RZ, P0, !PT ;  /* 0x000000539e257210 */ /* 0x000fe2000071e4ff */
[----:B------:R-:W-:Y:S01]  /*1e5a00*/  IMAD.WIDE.U32 R82, R6, 0xf5138f, R94 ;  /* 0x00f5138f06527825 */ /* 0x000fe200078e005e */
[----:B------:R-:W-:Y:S02]  /*1e5a10*/  IADD3.X R0, P2, PT, R8, R9, RZ, P2, !PT ;  /* 0x0000000908007210 */ /* 0x000fe4000175e4ff */
[----:B------:R-:W-:Y:S01]  /*1e5a20*/  IADD3 RZ, P3, PT, R112, R116, RZ ;  /* 0x0000007470ff7210 */ /* 0x000fe20007f7e0ff */
[C---:B------:R-:W-:Y:S01]  /*1e5a30*/  IMAD.WIDE.U32 R8, P5, R10.reuse, 0x1ef3622f, R34 ;  /* 0x1ef3622f0a087825 */ /* 0x040fe200078a0022 */
[----:B------:R-:W-:Y:S02]  /*1e5a40*/  IADD3.X R15, P4, PT, RZ, RZ, RZ, P4, !PT ;  /* 0x000000ffff0f7210 */ /* 0x000fe4000279e4ff */
[----:B------:R-:W-:Y:S01]  /*1e5a50*/  IADD3.X RZ, P3, PT, R113, R17, RZ, P3, !PT ;  /* 0x0000001171ff7210 */ /* 0x000fe20001f7e4ff */
[----:B------:R-:W-:Y:S01]  /*1e5a60*/  IMAD.WIDE.U32 R34, R10, -0x45f6b800, RZ ;  /* 0xba0948000a227825 */ /* 0x000fe200078e00ff */
[----:B------:R-:W-:-:S03]  /*1e5a70*/  IADD3.X R82, P2, PT, R13, R82, RZ, P2, !PT ;  /* 0x000000520d527210 */ /* 0x000fc6000175e4ff */
[----:B------:R-:W-:Y:S02]  /*1e5a80*/  IMAD.IADD R93, R83, 0x1, R92 ;  /* 0x00000001535d7824 */ /* 0x000fe400078e025c */
[----:B------:R-:W-:Y:S01]  /*1e5a90*/  IMAD.X R13, RZ, RZ, RZ, P5 ;  /* 0x000000ffff0d7224 */ /* 0x000fe200028e06ff */
[----:B------:R-:W-:Y:S01]  /*1e5aa0*/  IADD3 R31, P5, PT, R8, R35, RZ ;  /* 0x00000023081f7210 */ /* 0x000fe20007fbe0ff */
[----:B------:R-:W-:Y:S01]  /*1e5ab0*/  IMAD.X R17, RZ, RZ, RZ, P4 ;  /* 0x000000ffff117224 */ /* 0x000fe200020e06ff */
        /* <DEDUP_REMOVED lines=13> */
[C---:B------:R-:W-:Y:S01]  /*1e5b90*/  IMAD.WIDE.U32 R82, R10.reuse, -0x45f6b800, R82 ;  /* 0xba0948000a527825 */ /* 0x040fe200078e0052 */
[----:B------:R-:W-:Y:S02]  /*1e5ba0*/  IADD3.X R9, P5, PT, R9, R12, RZ, P5, !PT ;  /* 0x0000000c09097210 */ /* 0x000fe40002fbe4ff */
[----:B------:R-:W-:Y:S01]  /*1e5bb0*/  IADD3.X R34, P3, PT, R35, R36, RZ, P3, !PT ;  /* 0x0000002423227210 */ /* 0x000fe20001f7e4ff */
[----:B------:R-:W-:Y:S01]  /*1e5bc0*/  IMAD.WIDE.U32 R36, R10, 0xf5138f, RZ ;  /* 0x00f5138f0a247825 */ /* 0x000fe200078e00ff */
[----:B------:R-:W-:-:S02]  /*1e5bd0*/  IADD3.X R0, P5, PT, R15, R13, RZ, P5, !PT ;  /* 0x0000000d0f007210 */ /* 0x000fc40002fbe4ff */
[----:B------:R-:W-:Y:S01]  /*1e5be0*/  IADD3.X R35, P3, PT, R114, R17, RZ, P3, !PT ;  /* 0x0000001172237210 */ /* 0x000fe20001f7e4ff */
[----:B------:R-:W-:Y:S01]  /*1e5bf0*/  IMAD.WIDE.U32 R12, R11, 0xf5138f, RZ ;  /* 0x00f5138f0b0c7825 */ /* 0x000fe200078e00ff */
[----:B------:R-:W-:Y:S02]  /*1e5c00*/  IADD3.X R84, P5, PT, R9, R84, RZ, P5, !PT ;  /* 0x0000005409547210 */ /* 0x000fe40002fbe4ff */
[----:B------:R-:W-:Y:S02]  /*1e5c10*/  IADD3.X R89, P3, PT, RZ, RZ, RZ, P3, !PT ;  /* 0x000000ffff597210 */ /* 0x000fe40001f7e4ff */
[----:B------:R-:W-:Y:S02]  /*1e5c20*/  IADD3.X R85, P5, PT, R0, R119, RZ, P5, !PT ;  /* 0x0000007700557210 */ /* 0x000fe40002fbe4ff */
[----:B------:R-:W-:Y:S01]  /*1e5c30*/  IADD3.X R31, PT, PT, RZ, RZ, RZ, P3, !PT ;  /* 0x000000ffff1f7210 */ /* 0x000fe20001ffe4ff */
[----:B------:R-:W-:Y:S01]  /*1e5c40*/  IMAD.WIDE.U32 R12, P3, R10, 0x1a22d9f3, R12 ;  /* 0x1a22d9f30a0c7825 */ /* 0x000fe2000786000c */
[----:B------:R-:W-:-:S02]  /*1e5c50*/  IADD3.X R9, P5, PT, RZ, RZ, RZ, P5, !PT ;  /* 0x000000ffff097210 */ /* 0x000fc40002fbe4ff */
[----:B------:R-:W-:Y:S01]  /*1e5c60*/  IADD3.X R40, P0, PT, RZ, RZ, RZ, P0, !PT ;  /* 0x000000ffff287210 */ /* 0x000fe2000071e4ff */
        /* <DEDUP_REMOVED lines=9> */
[----:B------:R-:W-:Y:S01]  /*1e5d00*/  IMAD.WIDE.U32 R36, R11, 0x6ca1493b, RZ ;  /* 0x6ca1493b0b247825 */ /* 0x000fe200078e00ff */
[----:B------:R-:W-:-:S02]  /*1e5d10*/  IADD3.X R15, P1, PT, R235, R168, RZ, P1, !PT ;  /* 0x000000a8eb0f7210 */ /* 0x000fc40000f3e4ff */
[----:B------:R-:W-:Y:S01]  /*1e5d20*/  IADD3.X RZ, P3, PT, R35, R7, RZ, P3, !PT ;  /* 0x0000000723ff7210 */ /* 0x000fe20001f7e4ff */
[----:B------:R-:W-:Y:S01]  /*1e5d30*/  IMAD.WIDE.U32 R84, R10, 0xf5138f, R84 ;  /* 0x00f5138f0a547825 */ /* 0x000fe200078e0054 */
[----:B------:R-:W-:Y:S02]  /*1e5d40*/  IADD3.X R9, P5, PT, R9, R38, RZ, P5, !PT ;  /* 0x0000002609097210 */ /* 0x000fe40002fbe4ff */
[----:B------:R-:W-:Y:S01]  /*1e5d50*/  IADD3.X R40, P4, PT, RZ, R40, RZ, P4, !PT ;  /* 0x00000028ff287210 */ /* 0x000fe2000279e4ff */
[----:B------:R-:W-:Y:S01]  /*1e5d60*/  IMAD.IADD R92, R85, 0x1, R12 ;  /* 0x00000001555c7824 */ /* 0x000fe200078e020c */
[----:B------:R-:W-:Y:S01]  /*1e5d70*/  IADD3.X RZ, P2, PT, R15, R91, RZ, P2, !PT ;  /* 0x0000005b0fff7210 */ /* 0x000fe2000175e4ff */
[----:B------:R-:W-:Y:S01]  /*1e5d80*/  IMAD.WIDE.U32 R14, R212, R16, R14 ;  /* 0x00000010d40e7225 */ /* 0x000fe200078e000e */
[----:B------:R-:W-:Y:S02]  /*1e5d90*/  IADD3.X R89, P3, PT, R89, R124, RZ, P3, !PT ;  /* 0x0000007c59597210 */ /* 0x000fe40001f7e4ff */
[----:B------:R-:W-:Y:S01]  /*1e5da0*/  IADD3.X R38, P5, PT, R13, R39, RZ, P5, !PT ;  /* 0x000000270d267210 */ /* 0x000fe20002fbe4ff */
[----:B------:R-:W-:Y:S01]  /*1e5db0*/  IMAD.WIDE.U32 R16, R6, 0x17c510ea, R34 ;  /* 0x17c510ea06107825 */ /* 0x000fe200078e0022 */
[----:B------:R-:W-:-:S02]  /*1e5dc0*/  IADD3.X R13, PT, PT, RZ, RZ, RZ, P4, P0 ;  /* 0x000000ffff0d7210 */ /* 0x000fc400027e04ff */
[----:B------:R-:W-:Y:S01]  /*1e5dd0*/  IADD3.X R0, P3, PT, R31, R125, RZ, P3, !PT ;  /* 0x0000007d1f007210 */ /* 0x000fe20001f7e4ff */
[C---:B------:R-:W-:Y:S01]  /*1e5de0*/  IMAD.WIDE.U32 R6, P0, R10.reuse, -0x39c4fa40, R36 ;  /* 0xc63b05c00a067825 */ /* 0x040fe20007800024 */
[----:B------:R-:W-:Y:S02]  /*1e5df0*/  IADD3.X R16, P5, PT, R9, R16, RZ, P5, !PT ;  /* 0x0000001009107210 */ /* 0x000fe40002fbe4ff */
[----:B------:R-:W-:Y:S01]  /*1e5e00*/  IADD3.X R89, P3, PT, R89, R40, RZ, P3, !PT ;  /* 0x0000002859597210 */ /* 0x000fe20001f7e4ff */
[----:B------:R-:W-:-:S03]  /*1e5e10*/  IMAD.WIDE.U32 R34, R10, 0x6ca1493b, RZ ;  /* 0x6ca1493b0a227825 */ /* 0x000fc600078e00ff */
[----:B------:R-:W-:Y:S01]  /*1e5e20*/  IADD3.X R0, P3, PT, R0, R13, RZ, P3, !PT ;  /* 0x0000000d00007210 */ /* 0x000fe20001f7e4ff */
[----:B------:R-:W-:Y:S01]  /*1e5e30*/  IMAD.IADD R111, R17, 0x1, R110 ;  /* 0x00000001116f7824 */ /* 0x000fe200078e026e */
[----:B------:R-:W-:Y:S01]  /*1e5e40*/  IADD3 R9, P4, PT, R6, R35, RZ ;  /* 0x0000002306097210 */ /* 0x000fe20007f9e0ff */
[----:B------:R-:W-:Y:S01]  /*1e5e50*/  IMAD.X R37, RZ, RZ, RZ, P0 ;  /* 0x000000ffff257224 */ /* 0x000fe200000e06ff */
[----:B------:R-:W-:Y:S01]  /*1e5e60*/  IADD3 RZ, P0, PT, R16, R34, RZ ;  /* 0x0000002210ff7210 */ /* 0x000fe20007f1e0ff */
[----:B------:R-:W-:Y:S01]  /*1e5e70*/  IMAD.MOV.U32 R36, RZ, RZ, R7 ;  /* 0x000000ffff247224 */ /* 0x000fe200078e0007 */
[----:B------:R-:W-:Y:S01]  /*1e5e80*/  IADD3.X R17, P5, PT, R38, R111, RZ, P5, !PT ;  /* 0x0000006f26117210 */ /* 0x000fe20002fbe4ff */
[----:B------:R-:W-:Y:S01]  /*1e5e90*/  IMAD.IADD R185, R15, 0x1, R184 ;  /* 0x000000010fb97824 */ /* 0x000fe200078e02b8 */
[----:B------:R-:W-:Y:S01]  /*1e5ea0*/  IADD3.X R13, P1, PT, RZ, RZ, RZ, P1, !PT ;  /* 0x000000ffff0d7210 */ /* 0x000fe20000f3e4ff */
[----:B------:R-:W-:Y:S01]  /*1e5eb0*/  IMAD.WIDE.U32.X R34, R11, -0x39c4fa40, R36, P4 ;  /* 0xc63b05c00b227825 */ /* 0x000fe200020e0424 */
[----:B------:R-:W-:-:S02]  /*1e5ec0*/  IADD3.X RZ, P0, PT, R17, R9, RZ, P0, !PT ;  /* 0x0000000911ff7210 */ /* 0x000fc4000071e4ff */
[----:B------:R-:W-:Y:S01]  /*1e5ed0*/  IADD3.X R7, P5, PT, RZ, RZ, RZ, P5, !PT ;  /* 0x000000ffff077210 */ /* 0x000fe20002fbe4ff */
[----:B------:R-:W-:Y:S01]  /*1e5ee0*/  IMAD.IADD R91, R83, 0x1, R8 ;  /* 0x00000001535b7824 */ /* 0x000fe200078e0208 */
[----:B------:R-:W-:Y:S01]  /*1e5ef0*/  IADD3 R40, P4, PT, R231, -R199, RZ ;  /* 0x800000c7e7287210 */ /* 0x000fe20007f9e0ff */
[----:B------:R-:W-:Y:S01]  /*1e5f00*/  IMAD.WIDE.U32 R16, R10, 0x6ca1493b, R16 ;  /* 0x6ca1493b0a107825 */ /* 0x000fe200078e0010 */
[----:B------:R-:W-:Y:S02]  /*1e5f10*/  IADD3.X R13, P2, PT, R13, R164, RZ, P2, !PT ;  /* 0x000000a40d0d7210 */ /* 0x000fe4000175e4ff */
[----:B------:R-:W-:Y:S02]  /*1e5f20*/  IADD3.X R88, P0, PT, R7, R34, RZ, P0, !PT ;  /* 0x0000002207587210 */ /* 0x000fe4000071e4ff */
[----:B------:R-:W-:Y:S02]  /*1e5f30*/  IADD3.X R34, PT, PT, RZ, RZ, RZ, P5, !PT ;  /* 0x000000ffff227210 */ /* 0x000fe40002ffe4ff */
        /* <DEDUP_REMOVED lines=9> */
[----:B------:R-:W-:-:S02]  /*1e5fd0*/  IADD3.X R88, P0, PT, R88, R89, RZ, P0, !PT ;  /* 0x0000005958587210 */ /* 0x000fc4000071e4ff */
[----:B------:R-:W-:Y:S02]  /*1e5fe0*/  IADD3.X R39, P4, PT, R228, ~R202, RZ, P4, !PT ;  /* 0x800000cae4277210 */ /* 0x000fe4000279e4ff */
[----:B------:R-:W-:Y:S02]  /*1e5ff0*/  IADD3 R9, P5, PT, R86, R15, RZ ;  /* 0x0000000f56097210 */ /* 0x000fe40007fbe0ff */
[----:B------:R-:W-:Y:S01]  /*1e6000*/  IADD3.X R89, P0, PT, R34, R7, RZ, P0, !PT ;  /* 0x0000000722597210 */ /* 0x000fe2000071e4ff */
[----:B------:R-:W-:Y:S01]  /*1e6010*/  IMAD.MOV.U32 R34, RZ, RZ, R87 ;  /* 0x000000ffff227224 */ /* 0x000fe200078e0057 */
[----:B------:R-:W-:Y:S02]  /*1e6020*/  IADD3.X R36, P4, PT, R227, ~R203, RZ, P4, !PT ;  /* 0x800000cbe3247210 */ /* 0x000fe4000279e4ff */
[----:B------:R-:W-:Y:S01]  /*1e6030*/  IADD3 RZ, P2, PT, R88, R14, RZ ;  /* 0x0000000e58ff7210 */ /* 0x000fe20007f5e0ff */
[----:B------:R-:W-:Y:S01]  /*1e6040*/  IMAD.WIDE.U32 R14, R10, 0x30000000, R32 ;  /* 0x300000000a0e7825 */ /* 0x000fe200078e0020 */
[----:B------:R-:W-:-:S02]  /*1e6050*/  IADD3.X R37, P4, PT, R226, ~R204, RZ, P4, !PT ;  /* 0x800000cce2257210 */ /* 0x000fc4000279e4ff */
[----:B------:R-:W-:Y:S01]  /*1e6060*/  IADD3.X RZ, P2, PT, R89, R9, RZ, P2, !PT ;  /* 0x0000000959ff7210 */ /* 0x000fe2000175e4ff */
[----:B------:R-:W-:Y:S01]  /*1e6070*/  IMAD.WIDE.U32.X R32, R11, 0x1ae3a46, R34, P5 ;  /* 0x01ae3a460b207825 */ /* 0x000fe200028e0422 */
[----:B------:R-:W-:Y:S02]  /*1e6080*/  IADD3.X R7, P0, PT, RZ, RZ, RZ, P0, !PT ;  /* 0x000000ffff077210 */ /* 0x000fe4000071e4ff */
[----:B------:R-:W-:Y:S01]  /*1e6090*/  IADD3.X R34, P4, PT, R225, ~R205, RZ, P4, !PT ;  /* 0x800000cde1227210 */ /* 0x000fe2000279e4ff */
[----:B------:R-:W-:Y:S01]  /*1e60a0*/  IMAD.IADD R90, R15, 0x1, R30 ;  /* 0x000000010f5a7824 */ /* 0x000fe200078e021e */
[----:B------:R-:W-:Y:S01]  /*1e60b0*/  IADD3.X R0, P2, PT, R7, R32, RZ, P2, !PT ;  /* 0x0000002007007210 */ /* 0x000fe2000175e4ff */
[----:B------:R-:W-:Y:S01]  /*1e60c0*/  IMAD.X R7, RZ, RZ, RZ, P0 ;  /* 0x000000ffff077224 */ /* 0x000fe200000e06ff */
[----:B------:R-:W-:Y:S01]  /*1e60d0*/  IADD3.X R35, P4, PT, R224, ~R206, RZ, P4, !PT ;  /* 0x800000cee0237210 */ /* 0x000fe2000279e4ff */
[----:B------:R-:W-:Y:S01]  /*1e60e0*/  IMAD.WIDE.U32 R10, R10, 0x17c510ea, R88 ;  /* 0x17c510ea0a0a7825 */ /* 0x000fe200078e0058 */
[----:B------:R-:W-:-:S02]  /*1e60f0*/  IADD3.X R9, P3, PT, RZ, RZ, RZ, P3, !PT ;  /* 0x000000ffff097210 */ /* 0x000fc40001f7e4ff */
[----:B------:R-:W-:Y:S01]  /*1e6100*/  IADD3.X R7, P0, PT, R7, R33, RZ, P2, !PT ;  /* 0x0000002107077210 */ /* 0x000fe2000171e4ff */
[----:B------:R-:W-:Y:S01]  /*1e6110*/  IMAD.IADD R93, R11, 0x1, R86 ;  /* 0x000000010b5d7824 */ /* 0x000fe200078e0256 */
[----:B------:R-:W-:Y:S01]  /*1e6120*/  IADD3.X R32, P4, PT, R223, ~R207, RZ, P4, !PT ;  /* 0x800000cfdf207210 */ /* 0x000fe2000279e4ff */
[----:B------:R-:W-:Y:S01]  /*1e6130*/  IMAD.X R8, RZ, RZ, RZ, P3 ;  /* 0x000000ffff087224 */ /* 0x000fe200018e06ff */
[----:B------:R-:W-:Y:S01]  /*1e6140*/  IADD3.X R0, P1, P0, R0, RZ, R9, P0, P1 ;  /* 0x000000ff00007210 */ /* 0x000fe20000022409 */
[----:B------:R-:W-:Y:S01]  /*1e6150*/  IMAD.MOV.U32 R9, RZ, RZ, R16 ;  /* 0x000000ffff097224 */ /* 0x000fe200078e0010 */
[----:B------:R-:W-:Y:S01]  /*1e6160*/  IADD3.X R33, P4, PT, R222, ~R208, RZ, P4, !PT ;  /* 0x800000d0de217210 */ /* 0x000fe2000279e4ff */
[----:B------:R-:W-:Y:S01]  /*1e6170*/  IMAD.MOV.U32 R86, RZ, RZ, R93 ;  /* 0x000000ffff567224 */ /* 0x000fe200078e005d */
[----:B------:R-:W-:Y:S01]  /*1e6180*/  IADD3.X R7, PT, PT, R7, RZ, R8, P1, P0 ;  /* 0x000000ff07077210 */ /* 0x000fe20000fe0408 */
[----:B------:R-:W-:Y:S01]  /*1e6190*/  IMAD.MOV.U32 R8, RZ, RZ, R92 ;  /* 0x000000ffff087224 */ /* 0x000fe200078e005c */
[----:B------:R-:W-:Y:S01]  /*1e61a0*/  IADD3 R94, P1, PT, R0, R13, RZ ;  /* 0x0000000d005e7210 */ /* 0x000fe20007f3e0ff */
[----:B------:R-:W-:Y:S01]  /*1e61b0*/  IMAD.MOV.U32 R0, RZ, RZ, R82 ;  /* 0x000000ffff007224 */ /* 0x000fe200078e0052 */
[----:B------:R-:W-:Y:S01]  /*1e61c0*/  IADD3.X R30, P0, PT, R221, ~R209, RZ, P4, !PT ;  /* 0x800000d1dd1e7210 */ /* 0x000fe2000271e4ff */
[----:B------:R-:W-:Y:S01]  /*1e61d0*/  IMAD.MOV.U32 R221, RZ, RZ, R14 ;  /* 0x000000ffffdd7224 */ /* 0x000fe200078e000e */
[----:B------:R-:W-:Y:S01]  /*1e61e0*/  IADD3 R89, PT, PT, R17, R6, RZ ;  /* 0x0000000611597210 */ /* 0x000fe20007ffe0ff */
[----:B------:R-:W-:Y:S01]  /*1e61f0*/  IMAD.X R164, R7, 0x1, R164, P1 ;  /* 0x0000000107a47824 */ /* 0x000fe200008e06a4 */
[----:B------:R-:W-:Y:S01]  /*1e6200*/  MOV R7, R84 ;  /* 0x0000005400077202 */ /* 0x000fe20000000f00 */
[----:B------:R-:W-:Y:S01]  /*1e6210*/  IMAD.X R31, R220, 0x1, ~R210, P0 ;  /* 0x00000001dc1f7824 */ /* 0x000fe200000e0ed2 */
[----:B------:R-:W-:Y:S01]  /*1e6220*/  ISETP.GE.U32.AND P0, PT, R94, 0x17c510ea, PT ;  /* 0x17c510ea5e00780c */ /* 0x000fe20003f06070 */
[----:B------:R-:W-:-:S02]  /*1e6230*/  IMAD.MOV.U32 R220, RZ, RZ, R90 ;  /* 0x000000ffffdc7224 */ /* 0x000fc400078e005a */
        /* <DEDUP_REMOVED lines=82> */
.L_x_1615:
[----:B------:R-:W-:Y:S05]  /*1e6760*/  BSYNC.RELIABLE B3 ;  /* 0x0000000000037941 */ /* 0x000fea0003800100 */
.L_x_1614:
        /* <DEDUP_REMOVED lines=12> */
.L_x_1613:
[----:B------:R-:W-:Y:S05]  /*1e6830*/  BSYNC.RECONVERGENT B2 ;  /* 0x0000000000027941 */ /* 0x000fea0003800200 */
.L_x_1612:
        /* <DEDUP_REMOVED lines=91> */
.L_x_1619:
[----:B------:R-:W-:Y:S05]  /*1e6df0*/  BSYNC.RELIABLE B3 ;  /* 0x0000000000037941 */ /* 0x000fea0003800100 */
.L_x_1618:
        /* <DEDUP_REMOVED lines=12> */
.L_x_1617:
[----:B------:R-:W-:Y:S05]  /*1e6ec0*/  BSYNC.RECONVERGENT B2 ;  /* 0x0000000000027941 */ /* 0x000fea0003800200 */
.L_x_1616:
        /* <DEDUP_REMOVED lines=37> */
.L_x_1623:
[----:B------:R-:W-:Y:S05]  /*1e7120*/  BSYNC.RELIABLE B3 ;  /* 0x0000000000037941 */ /* 0x000fea0003800100 */
.L_x_1622:
        /* <DEDUP_REMOVED lines=12> */
.L_x_1621:
[----:B------:R-:W-:Y:S05]  /*1e71f0*/  BSYNC.RECONVERGENT B2 ;  /* 0x0000000000027941 */ /* 0x000fea0003800200 */
.L_x_1620:
        /* <DEDUP_REMOVED lines=9> */
[----:B------:R-:W-:-:S03]  /*1e7290*/  IADD3 R146, P4, PT, R137, R6, RZ ;  /* 0x0000000689927210 */ /* 0x000fc60007f9e0ff */
[----:B------:R-:W-:-:S04]  /*1e72a0*/  IMAD.WIDE.U32 R10, P2, R80, R189, R8 ;  /* 0x000000bd500a7225 */ /* 0x000fc80007840008 */
[----:B------:R-:W-:Y:S02]  /*1e72b0*/  IMAD.MOV.U32 R8, RZ, RZ, R7 ;  /* 0x000000ffff087224 */ /* 0x000fe400078e0007 */
[----:B------:R-:W-:Y:S02]  /*1e72c0*/  IMAD.X R9, RZ, RZ, RZ, P0 ;  /* 0x000000ffff097224 */ /* 0x000fe400000e06ff */
[----:B------:R-:W-:-:S04]  /*1e72d0*/  IMAD.WIDE.U32 R178, R189, R79, RZ ;  /* 0x0000004fbdb27225 */ /* 0x000fc800078e00ff */
[----:B------:R-:W-:Y:S01]  /*1e72e0*/  IMAD.WIDE.U32 R6, R85, R195, RZ ;  /* 0x000000c355067225 */ /* 0x000fe200078e00ff */
[----:B------:R-:W-:-:S03]  /*1e72f0*/  IADD3 R147, P3, PT, R179, R10, RZ ;  /* 0x0000000ab3937210 */ /* 0x000fc60007f7e0ff */
[----:B------:R-:W-:-:S04]  /*1e7300*/  IMAD.WIDE.U32 R12, P0, R192, R189, R12 ;  /* 0x000000bdc00c7225 */ /* 0x000fc8000780000c */
[----:B------:R-:W-:-:S04]  /*1e7310*/  IMAD.WIDE.U32 R14, R85, R193, RZ ;  /* 0x000000c1550e7225 */ /* 0x000fc800078e00ff */
[----:B------:R-:W-:-:S04]  /*1e7320*/  IMAD.WIDE.U32 R16, R85, R197, RZ ;  /* 0x000000c555107225 */ /* 0x000fc800078e00ff */
[----:B------:R-:W-:Y:S02]  /*1e7330*/  IMAD.MOV.U32 R114, RZ, RZ, R11 ;  /* 0x000000ffff727224 */ /* 0x000fe400078e000b */
[----:B------:R-:W-:Y:S02]  /*1e7340*/  IMAD.X R99, RZ, RZ, RZ, P0 ;  /* 0x000000ffff637224 */ /* 0x000fe400000e06ff */
[----:B------:R-:W-:-:S04]  /*1e7350*/  IMAD.WIDE.U32 R10, P0, R196, R189, R6 ;  /* 0x000000bdc40a7225 */ /* 0x000fc80007800006 */
[----:B------:R-:W-:Y:S02]  /*1e7360*/  IMAD.X R115, RZ, RZ, RZ, P2 ;  /* 0x000000ffff737224 */ /* 0x000fe400010e06ff */
[----:B------:R-:W-:-:S04]  /*1e7370*/  IMAD.WIDE.U32.X R6, R78, R85, R8, P4 ;  /* 0x000000554e067225 */ /* 0x000fc800020e0408 */
[----:B------:R-:W-:-:S04]  /*1e7380*/  IMAD.WIDE.U32 R14, P2, R194, R189, R14 ;  /* 0x000000bdc20e7225 */ /* 0x000fc8000784000e */
[----:B------:R-:W-:Y:S01]  /*1e7390*/  IMAD.WIDE.U32 R112, R189, R81, RZ ;  /* 0x00000051bd707225 */ /* 0x000fe200078e00ff */
[----:B------:R-:W-:-:S03]  /*1e73a0*/  MOV R102, R15 ;  /* 0x0000000f00667202 */ /* 0x000fc60000000f00 */
[----:B------:R-:W-:Y:S01]  /*1e73b0*/  IMAD.WIDE.U32 R96, R189, R193, RZ ;  /* 0x000000c1bd607225 */ /* 0x000fe200078e00ff */
[----:B------:R-:W-:-:S03]  /*1e73c0*/  IADD3 R176, P5, PT, R113, R12, RZ ;  /* 0x0000000c71b07210 */ /* 0x000fc60007fbe0ff */
[----:B------:R-:W-:-:S04]  /*1e73d0*/  IMAD.WIDE.U32 R16, P4, R198, R189, R16 ;  /* 0x000000bdc6107225 */ /* 0x000fc80007880010 */
[----:B------:R-:W-:-:S04]  /*1e73e0*/  IMAD.WIDE.U32 R92, R189, R195, RZ ;  /* 0x000000c3bd5c7225 */ /* 0x000fc800078e00ff */
[----:B------:R-:W-:-:S04]  /*1e73f0*/  IMAD.WIDE.U32 R188, R189, R197, RZ ;  /* 0x000000c5bdbc7225 */ /* 0x000fc800078e00ff */
[----:B------:R-:W-:Y:S01]  /*1e7400*/  IMAD.X R103, RZ, RZ, RZ, P2 ;  /* 0x000000ffff677224 */ /* 0x000fe200010e06ff */
[----:B------:R-:W-:Y:S01]  /*1e7410*/  IADD3 R127, P2, PT, R97, R14, RZ ;  /* 0x0000000e617f7210 */ /* 0x000fe20007f5e0ff */
[----:B------:R-:W-:Y:S01]  /*1e7420*/  IMAD.X R143, RZ, RZ, RZ, P4 ;  /* 0x000000ffff8f7224 */ /* 0x000fe200020e06ff */
[----:B------:R-:W-:Y:S01]  /*1e7430*/  IADD3 R126, P4, PT, R93, R10, RZ ;  /* 0x0000000a5d7e7210 */ /* 0x000fe20007f9e0ff */
[----:B------:R-:W-:Y:S01]  /*1e7440*/  IMAD.WIDE.U32.X R114, R80, R85, R114, P3 ;  /* 0x0000005550727225 */ /* 0x000fe200018e0472 */
[----:B------:R-:W-:-:S03]  /*1e7450*/  IADD3 R186, P3, PT, R189, R16, RZ ;  /* 0x00000010bdba7210 */ /* 0x000fc60007f7e0ff */
[----:B------:R-:W-:Y:S02]  /*1e7460*/  IMAD.MOV.U32 R98, RZ, RZ, R13 ;  /* 0x000000ffff627224 */ /* 0x000fe400078e000d */
[----:B------:R-:W-:Y:S01]  /*1e7470*/  IMAD.X R119, RZ, RZ, RZ, P0 ;  /* 0x000000ffff777224 */ /* 0x000fe200000e06ff */
[----:B------:R-:W-:Y:S01]  /*1e7480*/  IADD3 RZ, P0, PT, RZ, R136, RZ ;  /* 0x00000088ffff7210 */ /* 0x000fe20007f1e0ff */
[----:B------:R-:W-:Y:S02]  /*1e7490*/  IMAD.MOV.U32 R118, RZ, RZ, R11 ;  /* 0x000000ffff767224 */ /* 0x000fe400078e000b */
[----:B------:R-:W-:Y:S01]  /*1e74a0*/  IMAD.MOV.U32 R142, RZ, RZ, R17 ;  /* 0x000000ffff8e7224 */ /* 0x000fe200078e0011 */
[----:B------:R-:W-:Y:S01]  /*1e74b0*/  IADD3.X RZ, P0, PT, RZ, R146, RZ, P0, !PT ;  /* 0x00000092ffff7210 */ /* 0x000fe2000071e4ff */
[----:B------:R-:W-:-:S03]  /*1e74c0*/  IMAD.WIDE.U32.X R98, R192, R85, R98, P5 ;  /* 0x00000055c0627225 */ /* 0x000fc600028e0462 */
[----:B------:R-:W-:Y:S01]  /*1e74d0*/  IADD3.X R83, P0, PT, RZ, R6, RZ, P0, !PT ;  /* 0x00000006ff537210 */ /* 0x000fe2000071e4ff */
[----:B------:R-:W-:-:S03]  /*1e74e0*/  IMAD.WIDE.U32.X R102, R194, R85, R102, P2 ;  /* 0x00000055c2667225 */ /* 0x000fc600010e0466 */
[----:B------:R-:W-:Y:S01]  /*1e74f0*/  IADD3.X R179, P0, PT, RZ, R7, RZ, P0, !PT ;  /* 0x00000007ffb37210 */ /* 0x000fe2000071e4ff */
[----:B------:R-:W-:-:S03]  /*1e7500*/  IMAD.WIDE.U32.X R118, R196, R85, R118, P4 ;  /* 0x00000055c4767225 */ /* 0x000fc600020e0476 */
[----:B------:R-:W-:Y:S01]  /*1e7510*/  IADD3.X R178, P0, PT, R83, R178, RZ, P0, !PT ;  /* 0x000000b253b27210 */ /* 0x000fe2000071e4ff */
[----:B------:R-:W-:Y:S01]  /*1e7520*/  IMAD.WIDE.U32.X R142, R198, R85, R142, P3 ;  /* 0x00000055c68e7225 */ /* 0x000fe200018e048e */
[----:B------:R-:W-:Y:S02]  /*1e7530*/  IADD3.X R85, P1, PT, R202, ~R39, RZ, P1, !PT ;  /* 0x80000027ca557210 */ /* 0x000fe40000f3e4ff */
[----:B------:R-:W-:Y:S01]  /*1e7540*/  IADD3.X R179, P0, PT, R179, R147, RZ, P0, !PT ;  /* 0x00000093b3b37210 */ /* 0x000fe2000071e4ff */
[-C--:B------:R-:W-:Y:S01]  /*1e7550*/  IMAD.WIDE.U32 R138, R199, R77.reuse, RZ ;  /* 0x0000004dc78a7225 */ /* 0x080fe200078e00ff */
[----:B------:R-:W-:Y:S02]  /*1e7560*/  IADD3.X R222, P1, PT, R203, ~R36, RZ, P1, !PT ;  /* 0x80000024cbde7210 */ /* 0x000fe40000f3e4ff */
[----:B------:R-:W-:Y:S01]  /*1e7570*/  IADD3.X R183, P0, PT, RZ, R114, RZ, P0, !PT ;  /* 0x00000072ffb77210 */ /* 0x000fe2000071e4ff */
[----:B------:R-:W-:-:S04]  /*1e7580*/  IMAD.WIDE.U32 R116, R85, R77, RZ ;  /* 0x0000004d55747225 */ /* 0x000fc800078e00ff */
[----:B------:R-:W-:-:S04]  /*1e7590*/  IMAD.WIDE.U32 R168, R85, R79, RZ ;  /* 0x0000004f55a87225 */ /* 0x000fc800078e00ff */
[----:B------:R-:W-:-:S04]  /*1e75a0*/  IMAD.WIDE.U32 R116, P2, R78, R199, R116 ;  /* 0x000000c74e747225 */ /* 0x000fc80007840074 */
[----:B------:R-:W-:-:S04]  /*1e75b0*/  IMAD.WIDE.U32 R10, R85, R195, RZ ;  /* 0x000000c3550a7225 */ /* 0x000fc800078e00ff */
[----:B------:R-:W-:-:S04]  /*1e75c0*/  IMAD.WIDE.U32 R168, P3, R80, R199, R168 ;  /* 0x000000c750a87225 */ /* 0x000fc800078600a8 */
[----:B------:R-:W-:Y:S01]  /*1e75d0*/  IMAD.X R89, RZ, RZ, RZ, P2 ;  /* 0x000000ffff597224 */ /* 0x000fe200010e06ff */
[----:B------:R-:W-:Y:S01]  /*1e75e0*/  IADD3 R177, P2, PT, R116, R139, RZ ;  /* 0x0000008b74b17210 */ /* 0x000fe20007f5e0ff */
[----:B------:R-:W-:Y:S01]  /*1e75f0*/  IMAD.WIDE.U32 R144, R85, R193, RZ ;  /* 0x000000c155907225 */ /* 0x000fe200078e00ff */
[----:B------:R-:W-:-:S03]  /*1e7600*/  MOV R172, R169 ;  /* 0x000000a900ac7202 */ /* 0x000fc60000000f00 */
[----:B------:R-:W-:Y:S02]  /*1e7610*/  IMAD.X R173, RZ, RZ, RZ, P3 ;  /* 0x000000ffffad7224 */ /* 0x000fe400018e06ff */
[----:B------:R-:W-:Y:S02]  /*1e7620*/  IMAD.MOV.U32 R88, RZ, RZ, R117 ;  /* 0x000000ffff587224 */ /* 0x000fe400078e0075 */
[----:B------:R-:W-:-:S04]  /*1e7630*/  IMAD.WIDE.U32 R10, P3, R196, R199, R10 ;  /* 0x000000c7c40a7225 */ /* 0x000fc8000786000a */
[----:B------:R-:W-:-:S04]  /*1e7640*/  IMAD.WIDE.U32.X R88, R78, R85, R88, P2 ;  /* 0x000000554e587225 */ /* 0x000fc800010e0458 */
[----:B------:R-:W-:-:S04]  /*1e7650*/  IMAD.WIDE.U32 R156, R199, R193, RZ ;  /* 0x000000c1c79c7225 */ /* 0x000fc800078e00ff */
[----:B------:R-:W-:-:S04]  /*1e7660*/  IMAD.WIDE.U32 R164, R85, R81, RZ ;  /* 0x0000005155a47225 */ /* 0x000fc800078e00ff */
[----:B------:R-:W-:-:S04]  /*1e7670*/  IMAD.WIDE.U32 R144, P2, R194, R199, R144 ;  /* 0x000000c7c2907225 */ /* 0x000fc80007840090 */
[----:B------:R-:W-:Y:S01]  /*1e7680*/  IMAD.MOV.U32 R12, RZ, RZ, R11 ;  /* 0x000000ffff0c7224 */ /* 0x000fe200078e000b */
[----:B------:R-:W-:Y:S01]  /*1e7690*/  IADD3.X R11, P1, PT, R204, ~R37, RZ, P1, !PT ;  /* 0x80000025cc0b7210 */ /* 0x000fe20000f3e4ff */
[----:B------:R-:W-:-:S04]  /*1e76a0*/  IMAD.WIDE.U32 R104, R199, R79, RZ ;  /* 0x0000004fc7687225 */ /* 0x000fc800078e00ff */
[----:B------:R-:W-:Y:S01]  /*1e76b0*/  IMAD.X R153, RZ, RZ, RZ, P2 ;  /* 0x000000ffff997224 */ /* 0x000fe200010e06ff */
[----:B------:R-:W-:Y:S01]  /*1e76c0*/  IADD3 R157, P2, PT, R144, R157, RZ ;  /* 0x0000009d909d7210 */ /* 0x000fe20007f5e0ff */
[----:B------:R-:W-:Y:S01]  /*1e76d0*/  IMAD.WIDE.U32 R140, R199, R81, RZ ;  /* 0x00000051c78c7225 */ /* 0x000fe200078e00ff */
[----:B------:R-:W-:-:S03]  /*1e76e0*/  IADD3 R93, P4, PT, R168, R105, RZ ;  /* 0x00000069a85d7210 */ /* 0x000fc60007f9e0ff */
[----:B------:R-:W-:-:S04]  /*1e76f0*/  IMAD.WIDE.U32 R164, P5, R192, R199, R164 ;  /* 0x000000c7c0a47225 */ /* 0x000fc800078a00a4 */
[----:B------:R-:W-:Y:S02]  /*1e7700*/  IMAD.MOV.U32 R152, RZ, RZ, R145 ;  /* 0x000000ffff987224 */ /* 0x000fe400078e0091 */
[----:B------:R-:W-:-:S04]  /*1e7710*/  IMAD.WIDE.U32 R170, R11, R77, RZ ;  /* 0x0000004d0baa7225 */ /* 0x000fc800078e00ff */
[----:B------:R-:W-:-:S04]  /*1e7720*/  IMAD.WIDE.U32 R14, R85, R197, RZ ;  /* 0x000000c5550e7225 */ /* 0x000fc800078e00ff */
[----:B------:R-:W-:Y:S01]  /*1e7730*/  IMAD.X R163, RZ, RZ, RZ, P5 ;  /* 0x000000ffffa37224 */ /* 0x000fe200028e06ff */
[----:B------:R-:W-:Y:S01]  /*1e7740*/  IADD3 R141, P5, PT, R164, R141, RZ ;  /* 0x0000008da48d7210 */ /* 0x000fe20007fbe0ff */
[----:B------:R-:W-:Y:S01]  /*1e7750*/  IMAD.WIDE.U32.X R152, R194, R85, R152, P2 ;  /* 0x00000055c2987225 */ /* 0x000fe200010e0498 */
[----:B------:R-:W-:-:S03]  /*1e7760*/  IADD3.X R205, P2, PT, R205, ~R34, RZ, P1, !PT ;  /* 0x80000022cdcd7210 */ /* 0x000fc60000f5e4ff */
[----:B------:R-:W-:-:S04]  /*1e7770*/  IMAD.WIDE.U32 R158, R199, R195, RZ ;  /* 0x000000c3c79e7225 */ /* 0x000fc800078e00ff */
[----:B------:R-:W-:-:S04]  /*1e7780*/  IMAD.WIDE.U32.X R172, R80, R85, R172, P4 ;  /* 0x0000005550ac7225 */ /* 0x000fc800020e04ac */
[----:B------:R-:W-:Y:S01]  /*1e7790*/  IMAD.MOV.U32 R162, RZ, RZ, R165 ;  /* 0x000000ffffa27224 */ /* 0x000fe200078e00a5 */
[----:B------:R-:W-:Y:S01]  /*1e77a0*/  IADD3.X R165, P2, PT, R206, ~R35, RZ, P2, !PT ;  /* 0x80000023cea57210 */ /* 0x000fe2000175e4ff */
[----:B------:R-:W-:-:S03]  /*1e77b0*/  IMAD.WIDE.U32 R174, R222, R77, RZ ;  /* 0x0000004ddeae7225 */ /* 0x000fc600078e00ff */
[----:B------:R-:W-:Y:S01]  /*1e77c0*/  IADD3.X R207, P2, PT, R207, ~R32, RZ, P2, !PT ;  /* 0x80000020cfcf7210 */ /* 0x000fe2000175e4ff */
[----:B------:R-:W-:-:S04]  /*1e77d0*/  IMAD.WIDE.U32 R134, R11, R193, RZ ;  /* 0x000000c10b867225 */ /* 0x000fc800078e00ff */
[----:B------:R-:W-:-:S04]  /*1e77e0*/  IMAD.WIDE.U32 R170, P1, R78, R222, R170 ;  /* 0x000000de4eaa7225 */ /* 0x000fc800078200aa */
[----:B------:R-:W-:-:S04]  /*1e77f0*/  IMAD.WIDE.U32 R8, R199, R197, RZ ;  /* 0x000000c5c7087225 */ /* 0x000fc800078e00ff */
[----:B------:R-:W-:-:S04]  /*1e7800*/  IMAD.WIDE.U32 R14, P4, R198, R199, R14 ;  /* 0x000000c7c60e7225 */ /* 0x000fc8000788000e */
[----:B------:R-:W-:Y:S01]  /*1e7810*/  IMAD.X R13, RZ, RZ, RZ, P3 ;  /* 0x000000ffff0d7224 */ /* 0x000fe200018e06ff */
[----:B------:R-:W-:Y:S01]  /*1e7820*/  IADD3 R223, P3, PT, R10, R159, RZ ;  /* 0x0000009f0adf7210 */ /* 0x000fe20007f7e0ff */
[----:B------:R-:W-:Y:S01]  /*1e7830*/  IMAD.WIDE.U32.X R162, R192, R85, R162, P5 ;  /* 0x00000055c0a27225 */ /* 0x000fe200028e04a2 */
[----:B------:R-:W-:Y:S02]  /*1e7840*/  IADD3 R159, P5, PT, R170, R175, RZ ;  /* 0x000000afaa9f7210 */ /* 0x000fe40007fbe0ff */
[----:B------:R-:W-:Y:S01]  /*1e7850*/  MOV R16, R15 ;  /* 0x0000000f00107202 */ /* 0x000fe20000000f00 */
[----:B------:R-:W-:Y:S01]  /*1e7860*/  IMAD.X R17, RZ, RZ, RZ, P4 ;  /* 0x000000ffff117224 */ /* 0x000fe200020e06ff */
[----:B------:R-:W-:Y:S01]  /*1e7870*/  IADD3 R9, P4, PT, R14, R9, RZ ;  /* 0x000000090e097210 */ /* 0x000fe20007f9e0ff */
[----:B------:R-:W-:Y:S02]  /*1e7880*/  IMAD.X R167, RZ, RZ, RZ, P1 ;  /* 0x000000ffffa77224 */ /* 0x000fe400008e06ff */
[----:B------:R-:W-:-:S04]  /*1e7890*/  IMAD.WIDE.U32 R82, R222, R193, RZ ;  /* 0x000000c1de527225 */ /* 0x000fc800078e00ff */
[----:B------:R-:W-:-:S04]  /*1e78a0*/  IMAD.WIDE.U32 R160, R11, R79, RZ ;  /* 0x0000004f0ba07225 */ /* 0x000fc800078e00ff */
[----:B------:R-:W-:-:S04]  /*1e78b0*/  IMAD.WIDE.U32 R90, R11, R81, RZ ;  /* 0x000000510b5a7225 */ /* 0x000fc800078e00ff */
[----:B------:R-:W-:-:S04]  /*1e78c0*/  IMAD.WIDE.U32 R134, P1, R194, R222, R134 ;  /* 0x000000dec2867225 */ /* 0x000fc80007820086 */
[----:B------:R-:W-:Y:S02]  /*1e78d0*/  IMAD.MOV.U32 R166, RZ, RZ, R171 ;  /* 0x000000ffffa67224 */ /* 0x000fe400078e00ab */
[----:B------:R-:W-:-:S04]  /*1e78e0*/  IMAD.WIDE.U32.X R12, R196, R85, R12, P3 ;  /* 0x00000055c40c7225 */ /* 0x000fc800018e040c */
[----:B------:R-:W-:Y:S01]  /*1e78f0*/  IMAD.WIDE.U32.X R166, R78, R11, R166, P5 ;  /* 0x0000000b4ea67225 */ /* 0x000fe200028e04a6 */
[----:B------:R-:W-:-:S03]  /*1e7900*/  IADD3 R206, P5, PT, R134, R83, RZ ;  /* 0x0000005386ce7210 */ /* 0x000fc60007fbe0ff */
[----:B------:R-:W-:-:S04]  /*1e7910*/  IMAD.WIDE.U32.X R16, R198, R85, R16, P4 ;  /* 0x00000055c6107225 */ /* 0x000fc800020e0410 */
[----:B------:R-:W-:-:S04]  /*1e7920*/  IMAD.WIDE.U32 R120, R11, R195, RZ ;  /* 0x000000c30b787225 */ /* 0x000fc800078e00ff */
[----:B------:R-:W-:-:S04]  /*1e7930*/  IMAD.WIDE.U32 R106, R165, R77, RZ ;  /* 0x0000004da56a7225 */ /* 0x000fc800078e00ff */
[----:B------:R-:W-:-:S04]  /*1e7940*/  IMAD.WIDE.U32 R154, R222, R81, RZ ;  /* 0x00000051de9a7225 */ /* 0x000fc800078e00ff */
[----:B------:R-:W-:-:S04]  /*1e7950*/  IMAD.WIDE.U32 R160, P3, R80, R222, R160 ;  /* 0x000000de50a07225 */ /* 0x000fc800078600a0 */
[----:B------:R-:W-:-:S04]  /*1e7960*/  IMAD.WIDE.U32 R90, P4, R192, R222, R90 ;  /* 0x000000dec05a7225 */ /* 0x000fc8000788005a */
[----:B------:R-:W-:Y:S01]  /*1e7970*/  IMAD.X R125, RZ, RZ, RZ, P1 ;  /* 0x000000ffff7d7224 */ /* 0x000fe200008e06ff */
[----:B------:R-:W-:Y:S01]  /*1e7980*/  MOV R94, R91 ;  /* 0x0000005b005e7202 */ /* 0x000fe20000000f00 */
[----:B------:R-:W-:Y:S02]  /*1e7990*/  IMAD.MOV.U32 R124, RZ, RZ, R135 ;  /* 0x000000ffff7c7224 */ /* 0x000fe400078e0087 */
[----:B------:R-:W-:-:S04]  /*1e79a0*/  IMAD.WIDE.U32 R150, R222, R79, RZ ;  /* 0x0000004fde967225 */ /* 0x000fc800078e00ff */
[----:B------:R-:W-:Y:S01]  /*1e79b0*/  IMAD.WIDE.U32 R6, R136, -0x1, RZ ;  /* 0xffffffff88067825 */ /* 0x000fe200078e00ff */
[----:B------:R-:W-:-:S03]  /*1e79c0*/  IADD3 R145, P1, PT, R160, R151, RZ ;  /* 0x00000097a0917210 */ /* 0x000fc60007f3e0ff */
[----:B------:R-:W-:Y:S02]  /*1e79d0*/  IMAD R15, R136, -0x7af74001, -R146 ;  /* 0x8508bfff880f7824 */ /* 0x000fe400078e0a92 */
[----:B------:R-:W-:Y:S02]  /*1e79e0*/  IMAD.X R149, RZ, RZ, RZ, P3 ;  /* 0x000000ffff957224 */ /* 0x000fe400018e06ff */
[----:B------:R-:W-:Y:S01]  /*1e79f0*/  IMAD.X R95, RZ, RZ, RZ, P4 ;  /* 0x000000ffff5f7224 */ /* 0x000fe200020e06ff */
[----:B------:R-:W-:Y:S01]  /*1e7a00*/  IADD3 R204, P4, PT, R90, R155, RZ ;  /* 0x0000009b5acc7210 */ /* 0x000fe20007f9e0ff */
[----:B------:R-:W-:-:S04]  /*1e7a10*/  IMAD.WIDE.U32.X R124, R194, R11, R124, P5 ;  /* 0x0000000bc27c7225 */ /* 0x000fc800028e047c */
[----:B------:R-:W-:-:S04]  /*1e7a20*/  IMAD.WIDE.U32 R86, R222, R195, RZ ;  /* 0x000000c3de567225 */ /* 0x000fc800078e00ff */
[----:B------:R-:W-:-:S04]  /*1e7a30*/  IMAD.WIDE.U32 R120, P3, R196, R222, R120 ;  /* 0x000000dec4787225 */ /* 0x000fc80007860078 */
[----:B------:R-:W-:-:S04]  /*1e7a40*/  IMAD.WIDE.U32 R108, R165, R79, RZ ;  /* 0x0000004fa56c7225 */ /* 0x000fc800078e00ff */
[----:B------:R-:W-:-:S04]  /*1e7a50*/  IMAD.WIDE.U32 R106, P5, R78, R205, R106 ;  /* 0x000000cd4e6a7225 */ /* 0x000fc800078a006a */
[----:B------:R-:W-:-:S04]  /*1e7a60*/  IMAD.WIDE.U32 R128, R165, R193, RZ ;  /* 0x000000c1a5807225 */ /* 0x000fc800078e00ff */
[----:B------:R-:W-:Y:S02]  /*1e7a70*/  IMAD.IADD R7, R7, 0x1, R15 ;  /* 0x0000000107077824 */ /* 0x000fe400078e020f */
[----:B------:R-:W-:-:S04]  /*1e7a80*/  IMAD.WIDE.U32 R110, R11, R197, RZ ;  /* 0x000000c50b6e7225 */ /* 0x000fc800078e00ff */
[----:B------:R-:W-:Y:S02]  /*1e7a90*/  IMAD.MOV.U32 R148, RZ, RZ, R161 ;  /* 0x000000ffff947224 */ /* 0x000fe400078e00a1 */
[----:B------:R-:W-:Y:S01]  /*1e7aa0*/  IMAD.X R139, RZ, RZ, RZ, P5 ;  /* 0x000000ffff8b7224 */ /* 0x000fe200028e06ff */
[----:B------:R-:W-:Y:S01]  /*1e7ab0*/  IADD3 R15, P5, PT, R120, R87, RZ ;  /* 0x00000057780f7210 */ /* 0x000fe20007fbe0ff */
[----:B------:R-:W-:-:S04]  /*1e7ac0*/  IMAD.WIDE.U32.X R94, R192, R11, R94, P4 ;  /* 0x0000000bc05e7225 */ /* 0x000fc800020e045e */
[----:B------:R-:W-:-:S04]  /*1e7ad0*/  IMAD.WIDE.U32 R132, R7, 0x1, RZ ;  /* 0x0000000107847825 */ /* 0x000fc800078e00ff */
[----:B------:R-:W-:-:S04]  /*1e7ae0*/  IMAD.WIDE.U32 R122, R165, R81, RZ ;  /* 0x00000051a57a7225 */ /* 0x000fc800078e00ff */
[----:B------:R-:W-:Y:S02]  /*1e7af0*/  IMAD.X R101, RZ, RZ, RZ, P3 ;  /* 0x000000ffff657224 */ /* 0x000fe400018e06ff */
[----:B------:R-:W-:-:S04]  /*1e7b00*/  IMAD.WIDE.U32.X R148, R80, R11, R148, P1 ;  /* 0x0000000b50947225 */ /* 0x000fc800008e0494 */
[----:B------:R-:W-:-:S04]  /*1e7b10*/  IMAD.WIDE.U32 R108, P4, R80, R205, R108 ;  /* 0x000000cd506c7225 */ /* 0x000fc8000788006c */
[----:B------:R-:W-:-:S04]  /*1e7b20*/  IMAD.WIDE.U32 R128, P3, R194, R205, R128 ;  /* 0x000000cdc2807225 */ /* 0x000fc80007860080 */
[----:B------:R-:W-:Y:S01]  /*1e7b30*/  IMAD.MOV.U32 R100, RZ, RZ, R121 ;  /* 0x000000ffff647224 */ /* 0x000fe200078e0079 */
[----:B------:R-:W-:Y:S01]  /*1e7b40*/  IADD3.X R97, PT, PT, RZ, RZ, RZ, P3, !PT ;  /* 0x000000ffff617210 */ /* 0x000fe20001ffe4ff */
[----:B------:R-:W-:-:S04]  /*1e7b50*/  IMAD.WIDE.U32 R130, R6, 0x1, RZ ;  /* 0x0000000106827825 */ /* 0x000fc800078e00ff */
[----:B------:R-:W-:Y:S01]  /*1e7b60*/  IMAD.WIDE.U32 R84, R222, R197, RZ ;  /* 0x000000c5de547225 */ /* 0x000fe200078e00ff */
[----:B------:R-:W-:-:S03]  /*1e7b70*/  IADD3 RZ, P3, PT, R136, R130, RZ ;  /* 0x0000008288ff7210 */ /* 0x000fc60007f7e0ff */
[----:B------:R-:W-:-:S04]  /*1e7b80*/  IMAD.WIDE.U32 R110, P1, R198, R222, R110 ;  /* 0x000000dec66e7225 */ /* 0x000fc8000782006e */
[----:B------:R-:W-:Y:S02]  /*1e7b90*/  IMAD.X R117, RZ, RZ, RZ, P4 ;  /* 0x000000ffff757224 */ /* 0x000fe400020e06ff */
[----:B------:R-:W-:-:S04]  /*1e7ba0*/  IMAD.WIDE.U32.X R100, R196, R11, R100, P5 ;  /* 0x0000000bc4647225 */ /* 0x000fc800028e0464 */
[----:B------:R-:W-:-:S04]  /*1e7bb0*/  IMAD.WIDE.U32 R122, P4, R192, R205, R122 ;  /* 0x000000cdc07a7225 */ /* 0x000fc8000788007a */
[----:B------:R-:W-:-:S04]  /*1e7bc0*/  IMAD.WIDE.U32 R132, P5, R6, -0x7af74000, R132 ;  /* 0x8508c00006847825 */ /* 0x000fc800078a0084 */
[----:B------:R-:W-:Y:S01]  /*1e7bd0*/  IMAD.X R137, RZ, RZ, RZ, P1 ;  /* 0x000000ffff897224 */ /* 0x000fe200008e06ff */
[----:B------:R-:W-:Y:S01]  /*1e7be0*/  IADD3 R121, P1, PT, R110, R85, RZ ;  /* 0x000000556e797210 */ /* 0x000fe20007f3e0ff */
[----:B------:R-:W-:Y:S02]  /*1e7bf0*/  IMAD.MOV.U32 R136, RZ, RZ, R111 ;  /* 0x000000ffff887224 */ /* 0x000fe400078e006f */
[----:B------:R-:W-:Y:S01]  /*1e7c00*/  IMAD.X R113, RZ, RZ, RZ, P4 ;  /* 0x000000ffff717224 */ /* 0x000fe200020e06ff */
[----:B------:R-:W-:Y:S01]  /*1e7c10*/  IADD3 R83, P4, PT, R131, R132, RZ ;  /* 0x0000008483537210 */ /* 0x000fe20007f9e0ff */
[----:B------:R-:W-:Y:S01]  /*1e7c20*/  IMAD.WIDE.U32.X R130, R198, R11, R136, P1 ;  /* 0x0000000bc6827225 */ /* 0x000fe200008e0488 */
[----:B------:R-:W-:Y:S02]  /*1e7c30*/  IADD3 RZ, P1, PT, R178, R138, RZ ;  /* 0x0000008ab2ff7210 */ /* 0x000fe40007f3e0ff */
[----:B------:R-:W-:Y:S01]  /*1e7c40*/  IADD3.X R11, P0, PT, RZ, R115, RZ, P0, !PT ;  /* 0x00000073ff0b7210 */ /* 0x000fe2000071e4ff */
[----:B------:R-:W-:Y:S01]  /*1e7c50*/  IMAD.X R115, RZ, RZ, RZ, P5 ;  /* 0x000000ffff737224 */ /* 0x000fe200028e06ff */
[----:B------:R-:W-:Y:S01]  /*1e7c60*/  IADD3.X RZ, P1, PT, R179, R177, RZ, P1, !PT ;  /* 0x000000b1b3ff7210 */ /* 0x000fe20000f3e4ff */
[----:B------:R-:W-:Y:S01]  /*1e7c70*/  IMAD.MOV.U32 R114, RZ, RZ, R133 ;  /* 0x000000ffff727224 */ /* 0x000fe200078e0085 */
[----:B------:R-:W-:Y:S01]  /*1e7c80*/  IADD3.X RZ, P3, PT, R146, R83, RZ, P3, !PT ;  /* 0x0000005392ff7210 */ /* 0x000fe20001f7e4ff */
[----:B------:R-:W-:Y:S01]  /*1e7c90*/  IMAD.WIDE.U32 R146, R205, R77, RZ ;  /* 0x0000004dcd927225 */ /* 0x000fe200078e00ff */
[----:B------:R-:W-:-:S02]  /*1e7ca0*/  IADD3.X R183, P0, PT, R183, R112, RZ, P0, !PT ;  /* 0x00000070b7b77210 */ /* 0x000fc4000071e4ff */
[----:B------:R-:W-:Y:S01]  /*1e7cb0*/  IADD3.X R182, P1, PT, RZ, R88, RZ, P1, !PT ;  /* 0x00000058ffb67210 */ /* 0x000fe20000f3e4ff */
[----:B------:R-:W-:Y:S01]  /*1e7cc0*/  IMAD.MOV.U32 R138, RZ, RZ, R107 ;  /* 0x000000ffff8a7224 */ /* 0x000fe200078e006b */
[----:B------:R-:W-:Y:S01]  /*1e7cd0*/  IADD3.X R176, P5, PT, R11, R176, RZ, P0, !PT ;  /* 0x000000b00bb07210 */ /* 0x000fe200007be4ff */
[----:B------:R-:W-:Y:S01]  /*1e7ce0*/  IMAD.WIDE.U32 R178, R77, R199, R178 ;  /* 0x000000c74db27225 */ /* 0x000fe200078e00b2 */
[----:B------:R-:W-:Y:S02]  /*1e7cf0*/  IADD3.X R151, P1, PT, RZ, R89, RZ, P1, !PT ;  /* 0x00000059ff977210 */ /* 0x000fe40000f3e4ff */
[----:B------:R-:W-:Y:S01]  /*1e7d00*/  IADD3 R91, P0, PT, R106, R147, RZ ;  /* 0x000000936a5b7210 */ /* 0x000fe20007f1e0ff */
[----:B------:R-:W-:-:S04]  /*1e7d10*/  IMAD.WIDE.U32 R88, R205, R79, RZ ;  /* 0x0000004fcd587225 */ /* 0x000fc800078e00ff */
[----:B------:R-:W-:Y:S01]  /*1e7d20*/  IMAD.WIDE.U32.X R114, R7, -0x7af74000, R114, P4 ;  /* 0x8508c00007727825 */ /* 0x000fe200020e0472 */
[----:B------:R-:W-:-:S03]  /*1e7d30*/  IADD3.X R169, P4, PT, RZ, R98, RZ, P5, !PT ;  /* 0x00000062ffa97210 */ /* 0x000fc60002f9e4ff */
[----:B------:R-:W-:Y:S01]  /*1e7d40*/  IMAD.WIDE.U32 R136, R205, R81, RZ ;  /* 0x00000051cd887225 */ /* 0x000fe200078e00ff */
[----:B------:R-:W-:-:S03]  /*1e7d50*/  IADD3.X R180, P4, PT, RZ, R99, RZ, P4, !PT ;  /* 0x00000063ffb47210 */ /* 0x000fc6000279e4ff */
[----:B------:R-:W-:Y:S01]  /*1e7d60*/  IMAD.WIDE.U32.X R138, R78, R165, R138, P0 ;  /* 0x000000a54e8a7225 */ /* 0x000fe200000e048a */
[----:B------:R-:W-:Y:S02]  /*1e7d70*/  IADD3 R85, P0, PT, R108, R89, RZ ;  /* 0x000000596c557210 */ /* 0x000fe40007f1e0ff */
[----:B------:R-:W-:Y:S01]  /*1e7d80*/  IADD3 R83, P5, PT, R122, R137, RZ ;  /* 0x000000897a537210 */ /* 0x000fe20007fbe0ff */
[----:B------:R-:W-:Y:S01]  /*1e7d90*/  IMAD.IADD R135, R179, 0x1, R116 ;  /* 0x00000001b3877824 */ /* 0x000fe200078e0274 */
[----:B------:R-:W-:Y:S01]  /*1e7da0*/  IADD3.X R179, P3, PT, RZ, R114, RZ, P3, !PT ;  /* 0x00000072ffb37210 */ /* 0x000fe20001f7e4ff */
[----:B------:R-:W-:Y:S02]  /*1e7db0*/  IMAD.MOV.U32 R116, RZ, RZ, R109 ;  /* 0x000000ffff747224 */ /* 0x000fe400078e006d */
[----:B------:R-:W-:-:S04]  /*1e7dc0*/  IMAD.WIDE.U32 R132, R205, R193, RZ ;  /* 0x000000c1cd847225 */ /* 0x000fc800078e00ff */
[----:B------:R-:W-:Y:S02]  /*1e7dd0*/  IMAD.MOV.U32 R112, RZ, RZ, R123 ;  /* 0x000000ffff707224 */ /* 0x000fe400078e007b */
[----:B------:R-:W-:Y:S01]  /*1e7de0*/  IMAD.WIDE.U32.X R98, R80, R165, R116, P0 ;  /* 0x000000a550627225 */ /* 0x000fe200000e0474 */
[----:B------:R-:W-:Y:S02]  /*1e7df0*/  IADD3.X R11, P0, PT, RZ, R115, RZ, P3, !PT ;  /* 0x00000073ff0b7210 */ /* 0x000fe40001f1e4ff */
[----:B------:R-:W-:Y:S01]  /*1e7e00*/  IADD3.X R169, P3, PT, R169, R96, RZ, P4, !PT ;  /* 0x00000060a9a97210 */ /* 0x000fe2000277e4ff */
[----:B------:R-:W-:Y:S01]  /*1e7e10*/  IMAD.WIDE.U32.X R112, R192, R165, R112, P5 ;  /* 0x000000a5c0707225 */ /* 0x000fe200028e0470 */
[----:B------:R-:W-:Y:S02]  /*1e7e20*/  IADD3 R87, P5, PT, R128, R133, RZ ;  /* 0x0000008580577210 */ /* 0x000fe40007fbe0ff */
[----:B------:R-:W-:Y:S01]  /*1e7e30*/  MOV R96, R129 ;  /* 0x0000008100607202 */ /* 0x000fe20000000f00 */
[----:B------:R-:W-:Y:S01]  /*1e7e40*/  IMAD.WIDE.U32 R114, R165, R195, RZ ;  /* 0x000000c3a5727225 */ /* 0x000fe200078e00ff */
[----:B------:R-:W-:-:S02]  /*1e7e50*/  IADD3.X R182, P4, PT, R182, R183, RZ, P1, !PT ;  /* 0x000000b7b6b67210 */ /* 0x000fc40000f9e4ff */
[----:B------:R-:W-:Y:S01]  /*1e7e60*/  IADD3.X R111, P3, PT, R180, R127, RZ, P3, !PT ;  /* 0x0000007fb46f7210 */ /* 0x000fe20001f7e4ff */
[----:B------:R-:W-:Y:S01]  /*1e7e70*/  IMAD.WIDE.U32.X R96, R194, R165, R96, P5 ;  /* 0x000000a5c2607225 */ /* 0x000fe200028e0460 */
[----:B------:R-:W-:Y:S02]  /*1e7e80*/  IADD3 RZ, P1, PT, R182, R104, RZ ;  /* 0x00000068b6ff7210 */ /* 0x000fe40007f3e0ff */
[----:B------:R-:W-:Y:S01]  /*1e7e90*/  IADD3.X R89, P3, PT, RZ, R102, RZ, P3, !PT ;  /* 0x00000066ff597210 */ /* 0x000fe20001f7e4ff */
[----:B------:R-:W-:Y:S01]  /*1e7ea0*/  IMAD.WIDE.U32 R104, P5, R196, R205, R114 ;  /* 0x000000cdc4687225 */ /* 0x000fe200078a0072 */
[----:B------:R-:W-:Y:S02]  /*1e7eb0*/  IADD3.X R183, P4, PT, R151, R176, RZ, P4, !PT ;  /* 0x000000b097b77210 */ /* 0x000fe4000279e4ff */
[----:B------:R-:W-:Y:S01]  /*1e7ec0*/  IADD3.X R123, P3, PT, RZ, R103, RZ, P3, !PT ;  /* 0x00000067ff7b7210 */ /* 0x000fe20001f7e4ff */
[----:B------:R-:W-:Y:S01]  /*1e7ed0*/  IMAD.WIDE.U32 R116, R205, R195, RZ ;  /* 0x000000c3cd747225 */ /* 0x000fe200078e00ff */
[----:B------:R-:W-:-:S02]  /*1e7ee0*/  IADD3.X RZ, P1, PT, R183, R93, RZ, P1, !PT ;  /* 0x0000005db7ff7210 */ /* 0x000fc40000f3e4ff */
        /* <DEDUP_REMOVED lines=8> */
[----:B------:R-:W-:Y:S01]  /*1e7f70*/  IMAD.WIDE.U32 R176, R7, 0x30000000, RZ ;  /* 0x3000000007b07825 */ /* 0x000fe200078e00ff */
[----:B------:R-:W-:-:S02]  /*1e7f80*/  IADD3.X R179, P0, PT, R11, R135, RZ, P0, !PT ;  /* 0x000000870bb37210 */ /* 0x000fc4000071e4ff */
[----:B------:R-:W-:Y:S01]  /*1e7f90*/  IADD3.X R11, P3, PT, RZ, R118, RZ, P3, !PT ;  /* 0x00000076ff0b7210 */ /* 0x000fe20001f7e4ff */
[----:B------:R-:W-:Y:S01]  /*1e7fa0*/  IMAD.WIDE.U32.X R114, R196, R165, R114, P5 ;  /* 0x000000a5c4727225 */ /* 0x000fe200028e0472 */
[----:B------:R-:W-:-:S03]  /*1e7fb0*/  IADD3.X R123, P0, PT, RZ, RZ, RZ, P0, !PT ;  /* 0x000000ffff7b7210 */ /* 0x000fc6000071e4ff */
[----:B------:R-:W-:-:S04]  /*1e7fc0*/  IMAD.WIDE.U32 R92, P5, R198, R205, R102 ;  /* 0x000000cdc65c7225 */ /* 0x000fc800078a0066 */
[----:B------:R-:W-:-:S04]  /*1e7fd0*/  IMAD.WIDE.U32 R102, R205, R197, RZ ;  /* 0x000000c5cd667225 */ /* 0x000fc800078e00ff */
[----:B------:R-:W-:Y:S01]  /*1e7fe0*/  IMAD.X R117, RZ, RZ, RZ, P4 ;  /* 0x000000ffff757224 */ /* 0x000fe200020e06ff */
[----:B------:R-:W-:Y:S01]  /*1e7ff0*/  IADD3 R89, P4, PT, R92, R103, RZ ;  /* 0x000000675c597210 */ /* 0x000fe20007f9e0ff */
[----:B------:R-:W-:Y:S02]  /*1e8000*/  IMAD.X R127, RZ, RZ, RZ, P5 ;  /* 0x000000ffff7f7224 */ /* 0x000fe400028e06ff */
[----:B------:R-:W-:-:S04]  /*1e8010*/  IMAD.WIDE.U32 R184, R6, 0x30000000, RZ ;  /* 0x3000000006b87825 */ /* 0x000fc800078e00ff */
        /* <DEDUP_REMOVED lines=8> */
[----:B------:R-:W-:Y:S01]  /*1e80a0*/  IADD3.X R109, P3, PT, RZ, R119, RZ, P3, !PT ;  /* 0x00000077ff6d7210 */ /* 0x000fe20001f7e4ff */
[----:B------:R-:W-:Y:S01]  /*1e80b0*/  IMAD.WIDE.U32 R118, R6, 0x30000000, R178 ;  /* 0x3000000006767825 */ /* 0x000fe200078e00b2 */
[----:B------:R-:W-:Y:S02]  /*1e80c0*/  IADD3.X RZ, P4, PT, R179, R185, RZ, P4, !PT ;  /* 0x000000b9b3ff7210 */ /* 0x000fe4000279e4ff */
[----:B------:R-:W-:Y:S01]  /*1e80d0*/  IADD3.X R188, P3, PT, R11, R188, RZ, P3, !PT ;  /* 0x000000bc0bbc7210 */ /* 0x000fe20001f7e4ff */
[----:B------:R-:W-:Y:S01]  /*1e80e0*/  IMAD.WIDE.U32.X R180, R7, 0x170b5d44, R180, P5 ;  /* 0x170b5d4407b47825 */ /* 0x000fe200028e04b4 */
[----:B------:R-:W-:-:S02]  /*1e80f0*/  IADD3.X R117, P1, PT, R117, R173, RZ, P1, !PT ;  /* 0x000000ad75757210 */ /* 0x000fc40000f3e4ff */
[----:B------:R-:W-:Y:S01]  /*1e8100*/  IADD3.X R109, P3, PT, R109, R186, RZ, P3, !PT ;  /* 0x000000ba6d6d7210 */ /* 0x000fe20001f7e4ff */
[----:B------:R-:W-:Y:S01]  /*1e8110*/  IMAD.WIDE.U32 R172, R79, R199, R182 ;  /* 0x000000c74fac7225 */ /* 0x000fe200078e00b6 */
[----:B------:R-:W-:Y:S02]  /*1e8120*/  IADD3.X R123, P4, PT, R123, R180, RZ, P4, !PT ;  /* 0x000000b47b7b7210 */ /* 0x000fe4000279e4ff */
[----:B------:R-:W-:Y:S01]  /*1e8130*/  IADD3.X R180, PT, PT, RZ, RZ, RZ, P0, !PT ;  /* 0x000000ffffb47210 */ /* 0x000fe200007fe4ff */
[----:B------:R-:W-:Y:S01]  /*1e8140*/  IMAD.IADD R173, R173, 0x1, R168 ;  /* 0x00000001adad7824 */ /* 0x000fe200078e02a8 */
[----:B------:R-:W-:Y:S01]  /*1e8150*/  IADD3 RZ, P0, PT, R172, R174, RZ ;  /* 0x000000aeacff7210 */ /* 0x000fe20007f1e0ff */
[----:B------:R-:W-:Y:S01]  /*1e8160*/  IMAD.IADD R11, R119, 0x1, R176 ;  /* 0x00000001770b7824 */ /* 0x000fe200078e02b0 */
[----:B------:R-:W-:Y:S01]  /*1e8170*/  IADD3.X R93, P3, PT, RZ, R142, RZ, P3, !PT ;  /* 0x0000008eff5d7210 */ /* 0x000fe20001f7e4ff */
[----:B------:R-:W-:Y:S01]  /*1e8180*/  IMAD.WIDE.U32 R174, R207, R79, RZ ;  /* 0x0000004fcfae7225 */ /* 0x000fe200078e00ff */
[----:B------:R-:W-:-:S02]  /*1e8190*/  IADD3.X R168, P1, PT, R184, R169, RZ, P1, !PT ;  /* 0x000000a9b8a87210 */ /* 0x000fc40000f3e4ff */
[----:B------:R-:W-:Y:S01]  /*1e81a0*/  IADD3.X R208, P5, PT, R208, ~R33, RZ, P2, !PT ;  /* 0x80000021d0d07210 */ /* 0x000fe200017be4ff */
[----:B------:R-:W-:Y:S01]  /*1e81b0*/  IMAD.X R103, RZ, RZ, R143, P3 ;  /* 0x000000ffff677224 */ /* 0x000fe200018e068f */
[----:B------:R-:W-:Y:S01]  /*1e81c0*/  IADD3.X RZ, P0, PT, R173, R159, RZ, P0, !PT ;  /* 0x0000009fadff7210 */ /* 0x000fe2000071e4ff */
[----:B------:R-:W-:Y:S01]  /*1e81d0*/  IMAD.WIDE.U32 R142, R77, R222, R172 ;  /* 0x000000de4d8e7225 */ /* 0x000fe200078e00ac */
[----:B------:R-:W-:Y:S02]  /*1e81e0*/  IADD3 RZ, P2, PT, R168, R140, RZ ;  /* 0x0000008ca8ff7210 */ /* 0x000fe40007f5e0ff */
[----:B------:R-:W-:Y:S01]  /*1e81f0*/  IADD3.X R169, P1, PT, R117, R111, RZ, P1, !PT ;  /* 0x0000006f75a97210 */ /* 0x000fe20000f3e4ff */
[----:B------:R-:W-:Y:S01]  /*1e8200*/  IMAD.IADD R111, R143, 0x1, R170 ;  /* 0x000000018f6f7824 */ /* 0x000fe200078e02aa */
[----:B------:R-:W-:Y:S01]  /*1e8210*/  IADD3.X R209, P3, PT, R209, ~R30, RZ, P5, !PT ;  /* 0x8000001ed1d17210 */ /* 0x000fe20002f7e4ff */
[----:B------:R-:W-:Y:S01]  /*1e8220*/  IMAD.WIDE.U32 R170, R7, -0x45f6b800, RZ ;  /* 0xba09480007aa7825 */ /* 0x000fe200078e00ff */
[----:B------:R-:W-:-:S02]  /*1e8230*/  IADD3.X R187, P5, PT, RZ, R166, RZ, P0, !PT ;  /* 0x000000a6ffbb7210 */ /* 0x000fc400007be4ff */
[----:B------:R-:W-:Y:S01]  /*1e8240*/  IADD3.X RZ, P2, PT, R169, R141, RZ, P2, !PT ;  /* 0x0000008da9ff7210 */ /* 0x000fe2000175e4ff */
[----:B------:R-:W-:Y:S01]  /*1e8250*/  IMAD.WIDE.U32 R168, R81, R199, R168 ;  /* 0x000000c751a87225 */ /* 0x000fe200078e00a8 */
[----:B------:R-:W-:Y:S02]  /*1e8260*/  IADD3.X R117, P1, PT, RZ, RZ, RZ, P1, !PT ;  /* 0x000000ffff757210 */ /* 0x000fe40000f3e4ff */
[----:B------:R-:W-:Y:S01]  /*1e8270*/  IADD3.X R180, P4, PT, R180, R181, RZ, P4, !PT ;  /* 0x000000b5b4b47210 */ /* 0x000fe2000279e4ff */
[----:B------:R-:W-:Y:S01]  /*1e8280*/  IMAD.WIDE.U32 R182, R208, R77, RZ ;  /* 0x0000004dd0b67225 */ /* 0x000fe200078e00ff */
[----:B------:R-:W-:Y:S02]  /*1e8290*/  IADD3.X R166, P5, PT, RZ, R167, RZ, P5, !PT ;  /* 0x000000a7ffa67210 */ /* 0x000fe40002fbe4ff */
[----:B------:R-:W-:Y:S01]  /*1e82a0*/  IADD3.X R140, P4, PT, R123, R142, RZ, P4, !PT ;  /* 0x0000008e7b8c7210 */ /* 0x000fe2000279e4ff */
[----:B------:R-:W-:Y:S01]  /*1e82b0*/  IMAD.X R119, RZ, RZ, RZ, P1 ;  /* 0x000000ffff777224 */ /* 0x000fe200008e06ff */
[----:B------:R-:W-:Y:S01]  /*1e82c0*/  IADD3.X R162, P2, PT, R117, R162, RZ, P2, !PT ;  /* 0x000000a275a27210 */ /* 0x000fe2000175e4ff */
[----:B------:R-:W-:Y:S01]  /*1e82d0*/  IMAD.X R210, R210, 0x1, ~R31, P3 ;  /* 0x00000001d2d27824 */ /* 0x000fe200018e0e1f */
[----:B------:R-:W-:Y:S01]  /*1e82e0*/  IADD3 R165, PT, PT, R169, R164, RZ ;  /* 0x000000a4a9a57210 */ /* 0x000fe20007ffe0ff */
[----:B------:R-:W-:Y:S01]  /*1e82f0*/  IMAD.WIDE.U32 R142, P0, R6, 0x1ef3622f, R170 ;  /* 0x1ef3622f068e7825 */ /* 0x000fe200078000aa */
[----:B------:R-:W-:-:S02]  /*1e8300*/  IADD3.X R186, P5, PT, R187, R168, RZ, P5, !PT ;  /* 0x000000a8bbba7210 */ /* 0x000fc40002fbe4ff */
[----:B------:R-:W-:Y:S01]  /*1e8310*/  IADD3.X R141, P4, PT, R180, R111, RZ, P4, !PT ;  /* 0x0000006fb48d7210 */ /* 0x000fe2000279e4ff */
[----:B------:R-:W-:Y:S01]  /*1e8320*/  IMAD.WIDE.U32 R182, P3, R78, R207, R182 ;  /* 0x000000cf4eb67225 */ /* 0x000fe200078600b6 */
[----:B------:R-:W-:Y:S02]  /*1e8330*/  IADD3.X R164, P2, PT, R119, R163, RZ, P2, !PT ;  /* 0x000000a377a47210 */ /* 0x000fe4000175e4ff */
[----:B------:R-:W-:Y:S01]  /*1e8340*/  IADD3.X R187, P5, PT, R166, R165, RZ, P5, !PT ;  /* 0x000000a5a6bb7210 */ /* 0x000fe20002fbe4ff */
[----:B------:R-:W-:Y:S01]  /*1e8350*/  IMAD.WIDE.U32 R172, R6, -0x45f6b800, RZ ;  /* 0xba09480006ac7825 */ /* 0x000fe200078e00ff */
[----:B------:R-:W-:Y:S02]  /*1e8360*/  IADD3.X R135, P4, PT, RZ, RZ, RZ, P4, !PT ;  /* 0x000000ffff877210 */ /* 0x000fe4000279e4ff */
[----:B------:R-:W-:Y:S01]  /*1e8370*/  IADD3.X R185, P5, PT, RZ, RZ, RZ, P5, !PT ;  /* 0x000000ffffb97210 */ /* 0x000fe20002fbe4ff */
[----:B------:R-:W-:Y:S01]  /*1e8380*/  IMAD.X R163, RZ, RZ, RZ, P0 ;  /* 0x000000ffffa37224 */ /* 0x000fe200000e06ff */
[----:B------:R-:W-:Y:S01]  /*1e8390*/  IADD3 RZ, P0, PT, R186, R150, RZ ;  /* 0x00000096baff7210 */ /* 0x000fe20007f1e0ff */
[----:B------:R-:W-:Y:S01]  /*1e83a0*/  IMAD.X R179, RZ, RZ, RZ, P3 ;  /* 0x000000ffffb37224 */ /* 0x000fe200018e06ff */
[----:B------:R-:W-:Y:S01]  /*1e83b0*/  IADD3 R123, P1, PT, R142, R173, RZ ;  /* 0x000000ad8e7b7210 */ /* 0x000fe20007f3e0ff */
[----:B------:R-:W-:Y:S01]  /*1e83c0*/  IMAD.WIDE.U32 R176, R208, R79, RZ ;  /* 0x0000004fd0b07225 */ /* 0x000fe200078e00ff */
[----:B------:R-:W-:-:S02]  /*1e83d0*/  IADD3 RZ, P3, PT, R140, R172, RZ ;  /* 0x000000ac8cff7210 */ /* 0x000fc40007f7e0ff */
[----:B------:R-:W-:Y:S01]  /*1e83e0*/  IADD3.X R150, P2, PT, R162, R151, RZ, P2, !PT ;  /* 0x00000097a2967210 */ /* 0x000fe2000175e4ff */
[----:B------:R-:W-:Y:S01]  /*1e83f0*/  IMAD.MOV.U32 R162, RZ, RZ, R143 ;  /* 0x000000ffffa27224 */ /* 0x000fe200078e008f */
[----:B------:R-:W-:Y:S01]  /*1e8400*/  IADD3.X RZ, P0, PT, R187, R145, RZ, P0, !PT ;  /* 0x00000091bbff7210 */ /* 0x000fe2000071e4ff */
[----:B------:R-:W-:Y:S01]  /*1e8410*/  IMAD.X R119, RZ, RZ, RZ, P5 ;  /* 0x000000ffff777224 */ /* 0x000fe200028e06ff */
[----:B------:R-:W-:Y:S01]  /*1e8420*/  IADD3.X RZ, P3, PT, R141, R123, RZ, P3, !PT ;  /* 0x0000007b8dff7210 */ /* 0x000fe20001f7e4ff */
[----:B------:R-:W-:Y:S01]  /*1e8430*/  IMAD.X R123, RZ, RZ, RZ, P4 ;  /* 0x000000ffff7b7224 */ /* 0x000fe200020e06ff */
[----:B------:R-:W-:Y:S01]  /*1e8440*/  IADD3.X R185, P0, PT, R185, R148, RZ, P0, !PT ;  /* 0x00000094b9b97210 */ /* 0x000fe2000071e4ff */
[----:B------:R-:W-:Y:S01]  /*1e8450*/  IMAD.WIDE.U32 R176, P4, R80, R207, R176 ;  /* 0x000000cf50b07225 */ /* 0x000fe200078800b0 */
[----:B------:R-:W-:-:S03]  /*1e8460*/  IADD3.X R151, P2, PT, R164, R105, RZ, P2, !PT ;  /* 0x00000069a4977210 */ /* 0x000fc6000175e4ff */
[----:B------:R-:W-:Y:S01]  /*1e8470*/  IMAD.WIDE.U32.X R162, R7, 0x1ef3622f, R162, P1 ;  /* 0x1ef3622f07a27825 */ /* 0x000fe200008e04a2 */
[----:B------:R-:W-:Y:S02]  /*1e8480*/  IADD3 RZ, P1, PT, R150, R156, RZ ;  /* 0x0000009c96ff7210 */ /* 0x000fe40007f3e0ff */
[----:B------:R-:W-:Y:S01]  /*1e8490*/  IADD3.X R189, P2, PT, RZ, RZ, RZ, P2, !PT ;  /* 0x000000ffffbd7210 */ /* 0x000fe2000175e4ff */
[----:B------:R-:W-:Y:S01]  /*1e84a0*/  IMAD.X R173, RZ, RZ, RZ, P4 ;  /* 0x000000ffffad7224 */ /* 0x000fe200020e06ff */
[----:B------:R-:W-:Y:S01]  /*1e84b0*/  IADD3.X R119, P4, PT, R119, R149, RZ, P0, !PT ;  /* 0x0000009577777210 */ /* 0x000fe2000079e4ff */
[----:B------:R-:W-:Y:S01]  /*1e84c0*/  IMAD.WIDE.U32 R170, R208, R81, RZ ;  /* 0x00000051d0aa7225 */ /* 0x000fe200078e00ff */
[----:B------:R-:W-:Y:S02]  /*1e84d0*/  IADD3.X RZ, P1, PT, R151, R157, RZ, P1, !PT ;  /* 0x0000009d97ff7210 */ /* 0x000fe40000f3e4ff */
[----:B------:R-:W-:Y:S01]  /*1e84e0*/  IADD3 R117, P0, PT, R176, R175, RZ ;  /* 0x000000afb0757210 */ /* 0x000fe20007f1e0ff */
[----:B------:R-:W-:Y:S01]  /*1e84f0*/  IMAD.MOV.U32 R172, RZ, RZ, R177 ;  /* 0x000000ffffac7224 */ /* 0x000fe200078e00b1 */
[----:B------:R-:W-:Y:S01]  /*1e8500*/  IADD3.X R135, P3, PT, R135, R162, RZ, P3, !PT ;  /* 0x000000a287877210 */ /* 0x000fe20001f7e4ff */
[----:B------:R-:W-:Y:S01]  /*1e8510*/  IMAD.WIDE.U32 R186, R79, R222, R186 ;  /* 0x000000de4fba7225 */ /* 0x000fe200078e00ba */
[----:B------:R-:W-:-:S02]  /*1e8520*/  IADD3.X R189, P1, PT, R189, R152, RZ, P1, !PT ;  /* 0x00000098bdbd7210 */ /* 0x000fc40000f3e4ff */
[----:B------:R-:W-:Y:S01]  /*1e8530*/  IADD3.X R123, P3, PT, R123, R163, RZ, P3, !PT ;  /* 0x000000a37b7b7210 */ /* 0x000fe20001f7e4ff */
[----:B------:R-:W-:Y:S01]  /*1e8540*/  IMAD.WIDE.U32 R150, R193, R199, R150 ;  /* 0x000000c7c1967225 */ /* 0x000fe200078e0096 */
[----:B------:R-:W-:-:S03]  /*1e8550*/  IADD3 R187, PT, PT, R187, R160, RZ ;  /* 0x000000a0bbbb7210 */ /* 0x000fc60007ffe0ff */
[----:B------:R-:W-:Y:S01]  /*1e8560*/  IMAD.WIDE.U32 R180, R207, R77, RZ ;  /* 0x0000004dcfb47225 */ /* 0x000fe200078e00ff */
[----:B------:R-:W-:Y:S02]  /*1e8570*/  IADD3 R162, PT, PT, R151, R144, RZ ;  /* 0x0000009097a27210 */ /* 0x000fe40007ffe0ff */
[----:B------:R-:W-:Y:S01]  /*1e8580*/  IADD3.X R184, P4, PT, R185, R150, RZ, P4, !PT ;  /* 0x00000096b9b87210 */ /* 0x000fe2000279e4ff */
[----:B------:R-:W-:Y:S01]  /*1e8590*/  IMAD.WIDE.U32.X R172, R80, R208, R172, P0 ;  /* 0x000000d050ac7225 */ /* 0x000fe200000e04ac */
[----:B------:R-:W-:Y:S02]  /*1e85a0*/  IADD3 RZ, P0, PT, R186, R146, RZ ;  /* 0x00000092baff7210 */ /* 0x000fe40007f1e0ff */
[----:B------:R-:W-:Y:S01]  /*1e85b0*/  IADD3 R129, P5, PT, R182, R181, RZ ;  /* 0x000000b5b6817210 */ /* 0x000fe20007fbe0ff */
[----:B------:R-:W-:Y:S01]  /*1e85c0*/  IMAD.X R133, RZ, RZ, RZ, P2 ;  /* 0x000000ffff857224 */ /* 0x000fe200010e06ff */
[----:B------:R-:W-:Y:S01]  /*1e85d0*/  IADD3.X R185, P4, PT, R119, R162, RZ, P4, !PT ;  /* 0x000000a277b97210 */ /* 0x000fe2000279e4ff */
[----:B------:R-:W-:Y:S01]  /*1e85e0*/  IMAD.WIDE.U32 R146, R208, R193, RZ ;  /* 0x000000c1d0927225 */ /* 0x000fe200078e00ff */
[----:B------:R-:W-:-:S02]  /*1e85f0*/  IADD3.X RZ, P0, PT, R187, R91, RZ, P0, !PT ;  /* 0x0000005bbbff7210 */ /* 0x000fc4000071e4ff */
[----:B------:R-:W-:Y:S01]  /*1e8600*/  IADD3.X R164, P1, PT, R133, R153, RZ, P1, !PT ;  /* 0x0000009985a47210 */ /* 0x000fe20000f3e4ff */
[----:B------:R-:W-:Y:S01]  /*1e8610*/  IMAD.WIDE.U32 R170, P2, R192, R207, R170 ;  /* 0x000000cfc0aa7225 */ /* 0x000fe200078400aa */
[----:B------:R-:W-:Y:S02]  /*1e8620*/  IADD3.X R143, P4, PT, RZ, RZ, RZ, P4, !PT ;  /* 0x000000ffff8f7210 */ /* 0x000fe4000279e4ff */
[----:B------:R-:W-:Y:S01]  /*1e8630*/  IADD3.X R188, P1, PT, R189, R188, RZ, P1, !PT ;  /* 0x000000bcbdbc7210 */ /* 0x000fe20000f3e4ff */
[----:B------:R-:W-:-:S03]  /*1e8640*/  IMAD.WIDE.U32 R144, R207, R81, RZ ;  /* 0x00000051cf907225 */ /* 0x000fc600078e00ff */
[----:B------:R-:W-:Y:S01]  /*1e8650*/  IADD3.X R189, P1, PT, R164, R109, RZ, P1, !PT ;  /* 0x0000006da4bd7210 */ /* 0x000fe20000f3e4ff */
        /* <DEDUP_REMOVED lines=14> */
[----:B------:R-:W-:Y:S01]  /*1e8740*/  IMAD.X R137, RZ, RZ, RZ, P4 ;  /* 0x000000ffff897224 */ /* 0x000fe200020e06ff */
[----:B------:R-:W-:Y:S01]  /*1e8750*/  IADD3 RZ, P4, PT, R188, R158, RZ ;  /* 0x0000009ebcff7210 */ /* 0x000fe20007f9e0ff */
[----:B------:R-:W-:-:S03]  /*1e8760*/  IMAD.WIDE.U32.X R152, R194, R208, R154, P5 ;  /* 0x000000d0c2987225 */ /* 0x000fc600028e049a */
[----:B------:R-:W-:Y:S01]  /*1e8770*/  IADD3.X RZ, P4, PT, R189, R223, RZ, P4, !PT ;  /* 0x000000dfbdff7210 */ /* 0x000fe2000279e4ff */
        /* <DEDUP_REMOVED lines=20> */
[----:B------:R-:W-:Y:S01]  /*1e88c0*/  IMAD.WIDE.U32.X R202, R78, R210, R202, P5 ;  /* 0x000000d24eca7225 */ /* 0x000fe200028e04ca */
[----:B------:R-:W-:-:S03]  /*1e88d0*/  IADD3.X R78, P1, PT, RZ, RZ, RZ, P1, !PT ;  /* 0x000000ffff4e7210 */ /* 0x000fc60000f3e4ff */
[----:B------:R-:W-:Y:S01]  /*1e88e0*/  IMAD.WIDE.U32 R190, R200, 0x1, RZ ;  /* 0x00000001c8be7825 */ /* 0x000fe200078e00ff */
[----:B------:R-:W-:-:S03]  /*1e88f0*/  IADD3.X R78, P4, PT, R78, R12, RZ, P4, !PT ;  /* 0x0000000c4e4e7210 */ /* 0x000fc6000279e4ff */
[C---:B------:R-:W-:Y:S02]  /*1e8900*/  IMAD R147, R118.reuse, -0x7af74001, -R11 ;  /* 0x8508bfff76937824 */ /* 0x040fe400078e0a0b */
[----:B------:R-:W-:Y:S01]  /*1e8910*/  IMAD.X R145, RZ, RZ, RZ, P1 ;  /* 0x000000ffff917224 */ /* 0x000fe200008e06ff */
[----:B------:R-:W-:Y:S01]  /*1e8920*/  IADD3 RZ, P1, PT, R118, R190, RZ ;  /* 0x000000be76ff7210 */ /* 0x000fe20007f3e0ff */
[----:B------:R-:W-:Y:S02]  /*1e8930*/  IMAD.IADD R118, R201, 0x1, R147 ;  /* 0x00000001c9767824 */ /* 0x000fe400078e0293 */
[----:B------:R-:W-:-:S04]  /*1e8940*/  IMAD.WIDE.U32 R140, R6, -0x45f6b800, R140 ;  /* 0xba094800068c7825 */ /* 0x000fc800078e008c */
[----:B------:R-:W-:Y:S01]  /*1e8950*/  IMAD.WIDE.U32 R224, R118, 0x1, RZ ;  /* 0x0000000176e07825 */ /* 0x000fe200078e00ff */
[----:B------:R-:W-:-:S03]  /*1e8960*/  IADD3 R142, PT, PT, R141, R142, RZ ;  /* 0x0000008e8d8e7210 */ /* 0x000fc60007ffe0ff */
[----:B------:R-:W-:-:S04]  /*1e8970*/  IMAD.WIDE.U32 R186, R77, R205, R186 ;  /* 0x000000cd4dba7225 */ /* 0x000fc800078e00ba */
[----:B------:R-:W-:Y:S01]  /*1e8980*/  IMAD.WIDE.U32 R224, P5, R200, -0x7af74000, R224 ;  /* 0x8508c000c8e07825 */ /* 0x000fe200078a00e0 */
[----:B------:R-:W-:-:S03]  /*1e8990*/  IADD3.X R186, P3, PT, R135, R186, RZ, P3, !PT ;  /* 0x000000ba87ba7210 */ /* 0x000fc60001f7e4ff */
[----:B------:R-:W-:Y:S01]  /*1e89a0*/  IMAD.X R227, RZ, RZ, RZ, P5 ;  /* 0x000000ffffe37224 */ /* 0x000fe200028e06ff */
[----:B------:R-:W-:Y:S01]  /*1e89b0*/  IADD3 R190, P5, PT, R191, R224, RZ ;  /* 0x000000e0bfbe7210 */ /* 0x000fe20007fbe0ff */
[----:B------:R-:W-:Y:S02]  /*1e89c0*/  IMAD.MOV.U32 R226, RZ, RZ, R225 ;  /* 0x000000ffffe27224 */ /* 0x000fe400078e00e1 */
[----:B------:R-:W-:Y:S01]  /*1e89d0*/  IMAD.WIDE.U32 R184, R81, R222, R184 ;  /* 0x000000de51b87225 */ /* 0x000fe200078e00b8 */
[----:B------:R-:W-:-:S03]  /*1e89e0*/  IADD3.X RZ, P1, PT, R11, R190, RZ, P1, !PT ;  /* 0x000000be0bff7210 */ /* 0x000fc60000f3e4ff */
[----:B------:R-:W-:-:S04]  /*1e89f0*/  IMAD.WIDE.U32.X R226, R118, -0x7af74000, R226, P5 ;  /* 0x8508c00076e27825 */ /* 0x000fc800028e04e2 */
[----:B------:R-:W-:Y:S01]  /*1e8a00*/  IMAD.WIDE.U32 R190, R200, 0x30000000, RZ ;  /* 0x30000000c8be7825 */ /* 0x000fe200078e00ff */
[----:B------:R-:W-:-:S03]  /*1e8a10*/  IADD3.X R225, P1, PT, RZ, R226, RZ, P1, !PT ;  /* 0x000000e2ffe17210 */ /* 0x000fc60000f3e4ff */
[----:B------:R-:W-:Y:S01]  /*1e8a20*/  IMAD.WIDE.U32 R188, R195, R199, R188 ;  /* 0x000000c7c3bc7225 */ /* 0x000fe200078e00bc */
[----:B------:R-:W-:-:S03]  /*1e8a30*/  IADD3.X R11, P1, PT, RZ, R227, RZ, P1, !PT ;  /* 0x000000e3ff0b7210 */ /* 0x000fc60000f3e4ff */
[----:B------:R-:W-:Y:S01]  /*1e8a40*/  IMAD.WIDE.U32 R226, R118, 0x30000000, RZ ;  /* 0x3000000076e27825 */ /* 0x000fe200078e00ff */
[----:B------:R-:W-:-:S03]  /*1e8a50*/  IADD3.X R224, P5, PT, R225, R140, RZ, P1, !PT ;  /* 0x0000008ce1e07210 */ /* 0x000fc60000fbe4ff */
[----:B------:R-:W-:Y:S01]  /*1e8a60*/  IMAD.IADD R106, R187, 0x1, R106 ;  /* 0x00000001bb6a7824 */ /* 0x000fe200078e026a */
        /* <DEDUP_REMOVED lines=8> */
[----:B------:R-:W-:Y:S01]  /*1e8af0*/  IMAD.WIDE.U32 R94, R210, R79, RZ ;  /* 0x0000004fd25e7225 */ /* 0x000fe200078e00ff */
[----:B------:R-:W-:-:S03]  /*1e8b00*/  IADD3.X R137, P5, PT, RZ, RZ, RZ, P5, !PT ;  /* 0x000000ffff897210 */ /* 0x000fc60002fbe4ff */
[----:B------:R-:W-:Y:S01]  /*1e8b10*/  IMAD.WIDE.U32.X R140, R118, 0x170b5d44, R140, P1 ;  /* 0x170b5d44768c7825 */ /* 0x000fe200008e048c */
[----:B------:R-:W-:Y:S02]  /*1e8b20*/  IADD3 RZ, P1, PT, R224, R190, RZ ;  /* 0x000000bee0ff7210 */ /* 0x000fe40007f3e0ff */
[----:B------:R-:W-:Y:S01]  /*1e8b30*/  IADD3.X R190, P4, PT, R145, R13, RZ, P4, !PT ;  /* 0x0000000d91be7210 */ /* 0x000fe2000279e4ff */
[----:B------:R-:W-:Y:S01]  /*1e8b40*/  IMAD.X R143, RZ, RZ, RZ, P5 ;  /* 0x000000ffff8f7224 */ /* 0x000fe200028e06ff */
[----:B------:R-:W-:Y:S01]  /*1e8b50*/  IADD3.X RZ, P1, PT, R225, R91, RZ, P1, !PT ;  /* 0x0000005be1ff7210 */ /* 0x000fe20000f3e4ff */
[----:B------:R-:W-:Y:S01]  /*1e8b60*/  IMAD.WIDE.U32 R228, R210, R197, RZ ;  /* 0x000000c5d2e47225 */ /* 0x000fe200078e00ff */
[----:B------:R-:W-:Y:S02]  /*1e8b70*/  IADD3.X R12, P4, PT, R78, R93, RZ, P4, !PT ;  /* 0x0000005d4e0c7210 */ /* 0x000fe4000279e4ff */
[----:B------:R-:W-:Y:S01]  /*1e8b80*/  IADD3.X R93, P0, PT, RZ, R138, RZ, P0, !PT ;  /* 0x0000008aff5d7210 */ /* 0x000fe2000071e4ff */
[----:B------:R-:W-:Y:S01]  /*1e8b90*/  IMAD.WIDE.U32 R232, R7, 0x17c510ea, RZ ;  /* 0x17c510ea07e87825 */ /* 0x000fe200078e00ff */
[----:B------:R-:W-:-:S02]  /*1e8ba0*/  IADD3 RZ, P5, PT, R12, R8, RZ ;  /* 0x000000080cff7210 */ /* 0x000fc40007fbe0ff */
[----:B------:R-:W-:Y:S01]  /*1e8bb0*/  IADD3.X R13, P4, PT, R190, R103, RZ, P4, !PT ;  /* 0x00000067be0d7210 */ /* 0x000fe2000279e4ff */
[----:B------:R-:W-:Y:S01]  /*1e8bc0*/  IMAD.WIDE.U32 R224, R200, 0x30000000, R224 ;  /* 0x30000000c8e07825 */ /* 0x000fe200078e00e0 */
[----:B------:R-:W-:Y:S02]  /*1e8bd0*/  IADD3.X R135, P0, PT, RZ, R139, RZ, P0, !PT ;  /* 0x0000008bff877210 */ /* 0x000fe4000071e4ff */
[----:B------:R-:W-:Y:S01]  /*1e8be0*/  IADD3.X RZ, P5, PT, R13, R9, RZ, P5, !PT ;  /* 0x000000090dff7210 */ /* 0x000fe20002fbe4ff */
[----:B------:R-:W-:Y:S01]  /*1e8bf0*/  IMAD.IADD R9, R185, 0x1, R90 ;  /* 0x00000001b9097824 */ /* 0x000fe200078e025a */
[----:B------:R-:W-:Y:S01]  /*1e8c00*/  IADD3.X R91, P4, PT, RZ, RZ, RZ, P4, !PT ;  /* 0x000000ffff5b7210 */ /* 0x000fe2000279e4ff */
[----:B------:R-:W-:Y:S01]  /*1e8c10*/  IMAD.WIDE.U32 R242, R118, 0xf5138f, RZ ;  /* 0x00f5138f76f27825 */ /* 0x000fe200078e00ff */
[----:B------:R-:W-:Y:S02]  /*1e8c20*/  IADD3.X R8, P0, PT, R93, R184, RZ, P0, !PT ;  /* 0x000000b85d087210 */ /* 0x000fe4000071e4ff */
[----:B------:R-:W-:Y:S01]  /*1e8c30*/  IADD3.X R78, P5, PT, R91, R16, RZ, P5, !PT ;  /* 0x000000105b4e7210 */ /* 0x000fe20002fbe4ff */
[----:B------:R-:W-:Y:S01]  /*1e8c40*/  IMAD.WIDE.U32 R184, R197, R199, R12 ;  /* 0x000000c7c5b87225 */ /* 0x000fe200078e000c */
[----:B------:R-:W-:-:S02]  /*1e8c50*/  IADD3 R91, PT, PT, R189, R10, RZ ;  /* 0x0000000abd5b7210 */ /* 0x000fc40007ffe0ff */
[----:B------:R-:W-:Y:S01]  /*1e8c60*/  IADD3.X R90, P2, PT, R11, R188, RZ, P2, !PT ;  /* 0x000000bc0b5a7210 */ /* 0x000fe2000175e4ff */
[----:B------:R-:W-:Y:S01]  /*1e8c70*/  IMAD.WIDE.U32 R10, R209, R79, RZ ;  /* 0x0000004fd10a7225 */ /* 0x000fe200078e00ff */
[----:B------:R-:W-:Y:S02]  /*1e8c80*/  IADD3.X R93, PT, PT, R17, RZ, RZ, P5, P4 ;  /* 0x000000ff115d7210 */ /* 0x000fe40002fe84ff */
[----:B------:R-:W-:Y:S01]  /*1e8c90*/  IADD3.X R137, P1, PT, R137, R140, RZ, P1, !PT ;  /* 0x0000008c89897210 */ /* 0x000fe20000f3e4ff */
[----:B------:R-:W-:Y:S01]  /*1e8ca0*/  IMAD.WIDE.U32 R16, P4, R80, R209, R94 ;  /* 0x000000d150107225 */ /* 0x000fe2000788005e */
        /* <DEDUP_REMOVED lines=8> */
[----:B------:R-:W-:-:S03]  /*1e8d30*/  IADD3.X R123, P0, PT, RZ, RZ, RZ, P0, !PT ;  /* 0x000000ffff7b7210 */ /* 0x000fc6000071e4ff */
[----:B------:R-:W-:-:S04]  /*1e8d40*/  IMAD.WIDE.U32 R94, P5, R6, 0x1a22d9f3, R94 ;  /* 0x1a22d9f3065e7825 */ /* 0x000fc800078a005e */
[----:B------:R-:W-:Y:S02]  /*1e8d50*/  IMAD.MOV.U32 R138, RZ, RZ, R17 ;  /* 0x000000ffff8a7224 */ /* 0x000fe400078e0011 */
[----:B------:R-:W-:Y:S01]  /*1e8d60*/  IMAD.X R147, RZ, RZ, RZ, P2 ;  /* 0x000000ffff937224 */ /* 0x000fe200010e06ff */
[----:B------:R-:W-:Y:S01]  /*1e8d70*/  IADD3 RZ, P2, PT, R186, R140, RZ ;  /* 0x0000008cbaff7210 */ /* 0x000fe20007f5e0ff */
[----:B------:R-:W-:Y:S01]  /*1e8d80*/  IMAD.WIDE.U32.X R138, R80, R210, R138, P4 ;  /* 0x000000d2508a7225 */ /* 0x000fe200020e048a */
[----:B------:R-:W-:-:S03]  /*1e8d90*/  IADD3 R17, P4, PT, R94, R141, RZ ;  /* 0x0000008d5e117210 */ /* 0x000fc60007f9e0ff */
[----:B------:R-:W-:Y:S01]  /*1e8da0*/  IMAD.X R141, RZ, RZ, RZ, P5 ;  /* 0x000000ffff8d7224 */ /* 0x000fe200028e06ff */
[----:B------:R-:W-:Y:S01]  /*1e8db0*/  IADD3.X RZ, P5, PT, R187, R17, RZ, P2, !PT ;  /* 0x00000011bbff7210 */ /* 0x000fe200017be4ff */
[----:B------:R-:W-:Y:S01]  /*1e8dc0*/  IMAD.MOV.U32 R140, RZ, RZ, R95 ;  /* 0x000000ffff8c7224 */ /* 0x000fe200078e005f */
[----:B------:R-:W-:Y:S01]  /*1e8dd0*/  IADD3 RZ, P2, PT, R8, R88, RZ ;  /* 0x0000005808ff7210 */ /* 0x000fe20007f5e0ff */
[----:B------:R-:W-:-:S03]  /*1e8de0*/  IMAD.WIDE.U32 R142, R210, R81, RZ ;  /* 0x00000051d28e7225 */ /* 0x000fc600078e00ff */
        /* <DEDUP_REMOVED lines=18> */
[----:B------:R-:W-:Y:S01]  /*1e8f10*/  MOV R12, R143 ;  /* 0x0000008f000c7202 */ /* 0x000fe20000000f00 */
[----:B------:R-:W-:Y:S01]  /*1e8f20*/  IMAD.X R13, RZ, RZ, RZ, P5 ;  /* 0x000000ffff0d7224 */ /* 0x000fe200028e06ff */
[----:B------:R-:W-:Y:S01]  /*1e8f30*/  IADD3.X R125, P3, PT, R147, R14, RZ, P3, !PT ;  /* 0x0000000e937d7210 */ /* 0x000fe20001f7e4ff */
[----:B------:R-:W-:Y:S01]  /*1e8f40*/  IMAD.WIDE.U32 R186, R210, R193, RZ ;  /* 0x000000c1d2ba7225 */ /* 0x000fe200078e00ff */
[----:B------:R-:W-:Y:S02]  /*1e8f50*/  IADD3 R82, P5, PT, R142, R141, RZ ;  /* 0x0000008d8e527210 */ /* 0x000fe40007fbe0ff */
[----:B------:R-:W-:Y:S01]  /*1e8f60*/  IADD3.X R231, P3, PT, RZ, RZ, RZ, P3, !PT ;  /* 0x000000ffffe77210 */ /* 0x000fe20001f7e4ff */
[----:B------:R-:W-:Y:S01]  /*1e8f70*/  IMAD.X R85, RZ, RZ, RZ, P0 ;  /* 0x000000ffff557224 */ /* 0x000fe200000e06ff */
[----:B------:R-:W-:Y:S01]  /*1e8f80*/  IADD3 RZ, P0, PT, R124, R86, RZ ;  /* 0x000000567cff7210 */ /* 0x000fe20007f1e0ff */
[----:B------:R-:W-:Y:S01]  /*1e8f90*/  IMAD.WIDE.U32.X R12, R192, R210, R12, P5 ;  /* 0x000000d2c00c7225 */ /* 0x000fe200028e040c */
[----:B------:R-:W-:-:S02]  /*1e8fa0*/  IADD3.X R95, P1, PT, R103, R95, RZ, P1, !PT ;  /* 0x0000005f675f7210 */ /* 0x000fc40000f3e4ff */
[----:B------:R-:W-:Y:S01]  /*1e8fb0*/  IADD3.X RZ, P0, PT, R125, R15, RZ, P0, !PT ;  /* 0x0000000f7dff7210 */ /* 0x000fe2000071e4ff */
[----:B------:R-:W-:Y:S01]  /*1e8fc0*/  IMAD.WIDE.U32 R184, R209, R193, RZ ;  /* 0x000000c1d1b87225 */ /* 0x000fe200078e00ff */
[----:B------:R-:W-:Y:S02]  /*1e8fd0*/  IADD3.X R106, P2, PT, R85, R99, RZ, P2, !PT ;  /* 0x00000063556a7210 */ /* 0x000fe4000175e4ff */
[----:B------:R-:W-:Y:S01]  /*1e8fe0*/  IADD3.X R231, P0, PT, R231, R100, RZ, P0, !PT ;  /* 0x00000064e7e77210 */ /* 0x000fe2000071e4ff */
[----:B------:R-:W-:-:S04]  /*1e8ff0*/  IMAD.WIDE.U32 R186, P5, R194, R209, R186 ;  /* 0x000000d1c2ba7225 */ /* 0x000fc800078a00ba */
[----:B------:R-:W-:-:S04]  /*1e9000*/  IMAD.WIDE.U32 R188, R210, R195, RZ ;  /* 0x000000c3d2bc7225 */ /* 0x000fc800078e00ff */
[----:B------:R-:W-:Y:S01]  /*1e9010*/  IMAD.X R135, RZ, RZ, RZ, P3 ;  /* 0x000000ffff877224 */ /* 0x000fe200018e06ff */
[----:B------:R-:W-:Y:S01]  /*1e9020*/  IADD3 R86, P3, PT, R186, R185, RZ ;  /* 0x000000b9ba567210 */ /* 0x000fe20007f7e0ff */
[----:B------:R-:W-:Y:S02]  /*1e9030*/  IMAD.X R191, RZ, RZ, RZ, P5 ;  /* 0x000000ffffbf7224 */ /* 0x000fe400028e06ff */
[----:B------:R-:W-:Y:S01]  /*1e9040*/  IMAD.WIDE.U32 R14, R209, R195, RZ ;  /* 0x000000c3d10e7225 */ /* 0x000fe200078e00ff */
[----:B------:R-:W-:-:S03]  /*1e9050*/  IADD3.X R192, P0, PT, R135, R101, RZ, P0, !PT ;  /* 0x0000006587c07210 */ /* 0x000fc6000071e4ff */
[----:B------:R-:W-:-:S04]  /*1e9060*/  IMAD.WIDE.U32 R188, P5, R196, R209, R188 ;  /* 0x000000d1c4bc7225 */ /* 0x000fc800078a00bc */
[----:B------:R-:W-:Y:S01]  /*1e9070*/  IMAD.MOV.U32 R190, RZ, RZ, R187 ;  /* 0x000000ffffbe7224 */ /* 0x000fe200078e00bb */
[----:B------:R-:W-:Y:S01]  /*1e9080*/  MOV R98, R189 ;  /* 0x000000bd00627202 */ /* 0x000fe20000000f00 */
[----:B------:R-:W-:Y:S01]  /*1e9090*/  IMAD.X R99, RZ, RZ, RZ, P5 ;  /* 0x000000ffff637224 */ /* 0x000fe200028e06ff */
[----:B------:R-:W-:Y:S01]  /*1e90a0*/  IADD3.X R230, P5, PT, R231, R78, RZ, P0, !PT ;  /* 0x0000004ee7e67210 */ /* 0x000fe200007be4ff */
[----:B------:R-:W-:Y:S01]  /*1e90b0*/  IMAD.WIDE.U32.X R190, R194, R210, R190, P3 ;  /* 0x000000d2c2be7225 */ /* 0x000fe200018e04be */
[----:B------:R-:W-:Y:S02]  /*1e90c0*/  IADD3 R15, P3, PT, R188, R15, RZ ;  /* 0x0000000fbc0f7210 */ /* 0x000fe40007f7e0ff */
[----:B------:R-:W-:Y:S01]  /*1e90d0*/  IADD3.X R231, P5, PT, R192, R93, RZ, P5, !PT ;  /* 0x0000005dc0e77210 */ /* 0x000fe20002fbe4ff */
[----:B------:R-:W-:-:S03]  /*1e90e0*/  IMAD.WIDE.U32 R228, P0, R198, R209, R228 ;  /* 0x000000d1c6e47225 */ /* 0x000fc600078000e4 */
[----:B------:R-:W-:Y:S01]  /*1e90f0*/  IADD3.X R93, P5, PT, RZ, RZ, RZ, P5, !PT ;  /* 0x000000ffff5d7210 */ /* 0x000fe20002fbe4ff */
[----:B------:R-:W-:-:S04]  /*1e9100*/  IMAD.WIDE.U32 R100, R209, R197, RZ ;  /* 0x000000c5d1647225 */ /* 0x000fc800078e00ff */
[----:B------:R-:W-:Y:S01]  /*1e9110*/  IMAD.WIDE.U32.X R98, R196, R210, R98, P3 ;  /* 0x000000d2c4627225 */ /* 0x000fe200018e0462 */
[----:B------:R-:W-:-:S03]  /*1e9120*/  IADD3 RZ, P3, PT, R230, R84, RZ ;  /* 0x00000054e6ff7210 */ /* 0x000fc60007f7e0ff */
[----:B------:R-:W-:Y:S01]  /*1e9130*/  IMAD.X R85, RZ, RZ, RZ, P0 ;  /* 0x000000ffff557224 */ /* 0x000fe200000e06ff */
[----:B------:R-:W-:Y:S01]  /*1e9140*/  IADD3 R78, P0, PT, R228, R101, RZ ;  /* 0x00000065e44e7210 */ /* 0x000fe20007f1e0ff */
[----:B------:R-:W-:Y:S01]  /*1e9150*/  IMAD.WIDE.U32 R8, R79, R205, R8 ;  /* 0x000000cd4f087225 */ /* 0x000fe200078e0008 */
[----:B------:R-:W-:-:S03]  /*1e9160*/  IADD3.X RZ, P3, PT, R231, R121, RZ, P3, !PT ;  /* 0x00000079e7ff7210 */ /* 0x000fc60001f7e4ff */
[----:B------:R-:W-:Y:S01]  /*1e9170*/  IMAD.MOV.U32 R84, RZ, RZ, R229 ;  /* 0x000000ffff547224 */ /* 0x000fe200078e00e5 */
[----:B------:R-:W-:Y:S01]  /*1e9180*/  IADD3.X R93, P3, PT, R93, R130, RZ, P3, !PT ;  /* 0x000000825d5d7210 */ /* 0x000fe20001f7e4ff */
[----:B------:R-:W-:-:S03]  /*1e9190*/  IMAD.WIDE.U32 R90, R193, R222, R90 ;  /* 0x000000dec15a7225 */ /* 0x000fc600078e005a */
[----:B------:R-:W-:Y:S01]  /*1e91a0*/  IADD3.X R101, PT, PT, R131, RZ, RZ, P3, P5 ;  /* 0x000000ff83657210 */ /* 0x000fe20001fea4ff */
[----:B------:R-:W-:Y:S01]  /*1e91b0*/  IMAD.WIDE.U32.X R198, R198, R210, R84, P0 ;  /* 0x000000d2c6c67225 */ /* 0x000fe200000e0454 */
[----:B------:R-:W-:-:S03]  /*1e91c0*/  IADD3 RZ, P0, PT, R8, R180, RZ ;  /* 0x000000b408ff7210 */ /* 0x000fc60007f1e0ff */
[----:B------:R-:W-:-:S04]  /*1e91d0*/  IMAD.WIDE.U32 R180, R7, 0x6ca1493b, RZ ;  /* 0x6ca1493b07b47825 */ /* 0x000fc800078e00ff */
[----:B------:R-:W-:-:S04]  /*1e91e0*/  IMAD.WIDE.U32 R84, R118, -0x45f6b800, RZ ;  /* 0xba09480076547825 */ /* 0x000fc800078e00ff */
[----:B------:R-:W-:-:S04]  /*1e91f0*/  IMAD.WIDE.U32 R130, P3, R6, -0x39c4fa40, R180 ;  /* 0xc63b05c006827825 */ /* 0x000fc800078600b4 */
[----:B------:R-:W-:-:S04]  /*1e9200*/  IMAD.WIDE.U32 R84, P5, R200, 0x1ef3622f, R84 ;  /* 0x1ef3622fc8547825 */ /* 0x000fc800078a0054 */
[----:B------:R-:W-:-:S04]  /*1e9210*/  IMAD.WIDE.U32 R180, R200, -0x45f6b800, RZ ;  /* 0xba094800c8b47825 */ /* 0x000fc800078e00ff */
[----:B------:R-:W-:Y:S01]  /*1e9220*/  IMAD.X R135, RZ, RZ, RZ, P5 ;  /* 0x000000ffff877224 */ /* 0x000fe200028e06ff */
[----:B------:R-:W-:Y:S01]  /*1e9230*/  IADD3 R181, P5, PT, R84, R181, RZ ;  /* 0x000000b554b57210 */ /* 0x000fe20007fbe0ff */
[----:B------:R-:W-:Y:S01]  /*1e9240*/  IMAD.IADD R103, R91, 0x1, R134 ;  /* 0x000000015b677824 */ /* 0x000fe200078e0286 */
[----:B------:R-:W-:Y:S01]  /*1e9250*/  MOV R134, R85 ;  /* 0x0000005500867202 */ /* 0x000fe20000000f00 */
[----:B------:R-:W-:Y:S01]  /*1e9260*/  IMAD.X R137, RZ, RZ, RZ, P3 ;  /* 0x000000ffff897224 */ /* 0x000fe200018e06ff */
[----:B------:R-:W-:Y:S01]  /*1e9270*/  IADD3 RZ, P3, PT, R94, R180, RZ ;  /* 0x000000b45eff7210 */ /* 0x000fe20007f7e0ff */
[----:B------:R-:W-:Y:S01]  /*1e9280*/  IMAD.IADD R9, R9, 0x1, R108 ;  /* 0x0000000109097824 */ /* 0x000fe200078e026c */
[----:B------:R-:W-:Y:S01]  /*1e9290*/  IADD3.X R180, P2, PT, R88, R90, RZ, P2, !PT ;  /* 0x0000005a58b47210 */ /* 0x000fe2000175e4ff */
[----:B------:R-:W-:Y:S01]  /*1e92a0*/  IMAD.WIDE.U32.X R134, R118, 0x1ef3622f, R134, P5 ;  /* 0x1ef3622f76867825 */ /* 0x000fe200028e0486 */
[----:B------:R-:W-:Y:S02]  /*1e92b0*/  IADD3.X R85, P5, PT, RZ, RZ, RZ, P1, !PT ;  /* 0x000000ffff557210 */ /* 0x000fe40000fbe4ff */
[----:B------:R-:W-:Y:S01]  /*1e92c0*/  IADD3.X RZ, P3, PT, R95, R181, RZ, P3, !PT ;  /* 0x000000b55fff7210 */ /* 0x000fe20001f7e4ff */
[----:B------:R-:W-:Y:S01]  /*1e92d0*/  IMAD.WIDE.U32 R90, R6, 0x6ca1493b, RZ ;  /* 0x6ca1493b065a7825 */ /* 0x000fe200078e00ff */
[----:B------:R-:W-:-:S02]  /*1e92e0*/  IADD3.X R181, P2, PT, R106, R103, RZ, P2, !PT ;  /* 0x000000676ab57210 */ /* 0x000fc4000175e4ff */
[----:B------:R-:W-:Y:S01]  /*1e92f0*/  IADD3.X R88, P3, PT, R85, R134, RZ, P3, !PT ;  /* 0x0000008655587210 */ /* 0x000fe20001f7e4ff */
[----:B------:R-:W-:Y:S01]  /*1e9300*/  IMAD.X R103, RZ, RZ, RZ, P5 ;  /* 0x000000ffff677224 */ /* 0x000fe200028e06ff */
[----:B------:R-:W-:Y:S01]  /*1e9310*/  IADD3 RZ, P1, PT, R180, R136, RZ ;  /* 0x00000088b4ff7210 */ /* 0x000fe20007f3e0ff */
[----:B------:R-:W-:Y:S01]  /*1e9320*/  IMAD.MOV.U32 R136, RZ, RZ, R131 ;  /* 0x000000ffff887224 */ /* 0x000fe200078e0083 */
[----:B------:R-:W-:Y:S01]  /*1e9330*/  IADD3 R85, P5, PT, R130, R91, RZ ;  /* 0x0000005b82557210 */ /* 0x000fe20007fbe0ff */
[----:B------:R-:W-:Y:S01]  /*1e9340*/  IMAD.WIDE.U32 R124, R195, R222, R124 ;  /* 0x000000dec37c7225 */ /* 0x000fe200078e007c */
[----:B------:R-:W-:Y:S02]  /*1e9350*/  IADD3.X RZ, P0, PT, R9, R129, RZ, P0, !PT ;  /* 0x0000008109ff7210 */ /* 0x000fe4000071e4ff */
[----:B------:R-:W-:Y:S01]  /*1e9360*/  IADD3.X R91, P3, PT, R103, R135, RZ, P3, !PT ;  /* 0x00000087675b7210 */ /* 0x000fe20001f7e4ff */
[----:B------:R-:W-:Y:S01]  /*1e9370*/  IMAD.WIDE.U32.X R136, R7, -0x39c4fa40, R136, P5 ;  /* 0xc63b05c007887825 */ /* 0x000fe200028e0488 */
[----:B------:R-:W-:-:S02]  /*1e9380*/  IADD3.X RZ, P1, PT, R181, R83, RZ, P1, !PT ;  /* 0x00000053b5ff7210 */ /* 0x000fc40000f3e4ff */
[----:B------:R-:W-:Y:S01]  /*1e9390*/  IADD3.X R83, P0, PT, RZ, R178, RZ, P0, !PT ;  /* 0x000000b2ff537210 */ /* 0x000fe2000071e4ff */
[----:B------:R-:W-:Y:S01]  /*1e93a0*/  IMAD.WIDE.U32 R134, P5, R6, 0x1ae3a46, R232 ;  /* 0x01ae3a4606867825 */ /* 0x000fe200078a00e8 */
[----:B------:R-:W-:Y:S02]  /*1e93b0*/  IADD3.X R121, P2, PT, RZ, RZ, RZ, P2, !PT ;  /* 0x000000ffff797210 */ /* 0x000fe4000175e4ff */
[----:B------:R-:W-:Y:S01]  /*1e93c0*/  IADD3.X R179, P0, PT, RZ, R179, RZ, P0, !PT ;  /* 0x000000b3ffb37210 */ /* 0x000fe2000071e4ff */
[----:B------:R-:W-:-:S04]  /*1e93d0*/  IMAD.WIDE.U32 R232, R77, R207, R8 ;  /* 0x000000cf4de87225 */ /* 0x000fc800078e0008 */
[----:B------:R-:W-:-:S04]  /*1e93e0*/  IMAD.WIDE.U32 R8, R6, 0x17c510ea, RZ ;  /* 0x17c510ea06087825 */ /* 0x000fc800078e00ff */
[----:B------:R-:W-:-:S04]  /*1e93f0*/  IMAD.WIDE.U32 R180, R81, R205, R180 ;  /* 0x000000cd51b47225 */ /* 0x000fc800078e00b4 */
[----:B------:R-:W-:Y:S01]  /*1e9400*/  IMAD.X R183, RZ, RZ, RZ, P5 ;  /* 0x000000ffffb77224 */ /* 0x000fe200028e06ff */
[----:B------:R-:W-:Y:S01]  /*1e9410*/  IADD3 R9, P5, PT, R134, R9, RZ ;  /* 0x0000000986097210 */ /* 0x000fe20007fbe0ff */
[----:B------:R-:W-:Y:S01]  /*1e9420*/  IMAD.IADD R108, R233, 0x1, R182 ;  /* 0x00000001e96c7824 */ /* 0x000fe200078e02b6 */
[----:B------:R-:W-:Y:S01]  /*1e9430*/  IADD3.X R178, P0, PT, R83, R180, RZ, P0, !PT ;  /* 0x000000b453b27210 */ /* 0x000fe2000071e4ff */
[----:B------:R-:W-:Y:S02]  /*1e9440*/  IMAD.IADD R106, R181, 0x1, R122 ;  /* 0x00000001b56a7824 */ /* 0x000fe400078e027a */
[----:B------:R-:W-:Y:S02]  /*1e9450*/  IMAD.MOV.U32 R182, RZ, RZ, R135 ;  /* 0x000000ffffb67224 */ /* 0x000fe400078e0087 */
[----:B------:R-:W-:Y:S02]  /*1e9460*/  IMAD.IADD R120, R125, 0x1, R120 ;  /* 0x000000017d787824 */ /* 0x000fe400078e0278 */
[----:B------:R-:W-:Y:S01]  /*1e9470*/  IMAD.WIDE.U32.X R180, R7, 0x1ae3a46, R182, P5 ;  /* 0x01ae3a4607b47825 */ /* 0x000fe200028e04b6 */
[----:B------:R-:W-:-:S02]  /*1e9480*/  IADD3.X R179, P5, PT, R179, R106, RZ, P0, !PT ;  /* 0x0000006ab3b37210 */ /* 0x000fc400007be4ff */
[----:B------:R-:W-:Y:S01]  /*1e9490*/  IADD3.X R182, P4, PT, R80, R232, RZ, P4, !PT ;  /* 0x000000e850b67210 */ /* 0x000fe2000279e4ff */
[----:B------:R-:W-:Y:S01]  /*1e94a0*/  IMAD.X R7, RZ, RZ, RZ, P2 ;  /* 0x000000ffff077224 */ /* 0x000fe200010e06ff */
[----:B------:R-:W-:Y:S01]  /*1e94b0*/  IADD3.X R121, P2, PT, R121, R112, RZ, P1, !PT ;  /* 0x0000007079797210 */ /* 0x000fe20000f5e4ff */
[----:B------:R-:W-:Y:S01]  /*1e94c0*/  IMAD.WIDE.U32 R122, R224, -0x1, RZ ;  /* 0xffffffffe07a7825 */ /* 0x000fe200078e00ff */
[----:B------:R-:W-:Y:S02]  /*1e94d0*/  IADD3.X R83, P5, PT, RZ, RZ, RZ, P5, !PT ;  /* 0x000000ffff537210 */ /* 0x000fe40002fbe4ff */
[----:B------:R-:W-:Y:S01]  /*1e94e0*/  IADD3 RZ, P0, PT, R178, R174, RZ ;  /* 0x000000aeb2ff7210 */ /* 0x000fe20007f1e0ff */
[----:B------:R-:W-:Y:S01]  /*1e94f0*/  IMAD.IADD R226, R225, 0x1, R226 ;  /* 0x00000001e1e27824 */ /* 0x000fe200078e02e2 */
[----:B------:R-:W-:Y:S01]  /*1e9500*/  IADD3.X R113, P2, PT, R7, R113, RZ, P2, !PT ;  /* 0x0000007107717210 */ /* 0x000fe2000175e4ff */
[----:B------:R-:W-:Y:S01]  /*1e9510*/  IMAD.WIDE.U32 R174, R122, 0x1, RZ ;  /* 0x000000017aae7825 */ /* 0x000fe200078e00ff */
[----:B------:R-:W-:-:S02]  /*1e9520*/  IADD3.X R103, PT, PT, RZ, RZ, RZ, P5, !PT ;  /* 0x000000ffff677210 */ /* 0x000fc40002ffe4ff */
[----:B------:R-:W-:Y:S01]  /*1e9530*/  IADD3.X R183, P5, PT, R17, R108, RZ, P4, !PT ;  /* 0x0000006c11b77210 */ /* 0x000fe200027be4ff */
[----:B------:R-:W-:Y:S01]  /*1e9540*/  IMAD.WIDE.U32 R236, R118, 0x6ca1493b, RZ ;  /* 0x6ca1493b76ec7825 */ /* 0x000fe200078e00ff */
[----:B------:R-:W-:Y:S02]  /*1e9550*/  IADD3.X RZ, P4, PT, R179, R117, RZ, P0, !PT ;  /* 0x00000075b3ff7210 */ /* 0x000fe4000079e4ff */
[----:B------:R-:W-:Y:S01]  /*1e9560*/  IADD3.X R112, P2, PT, R121, R124, RZ, P2, !PT ;  /* 0x0000007c79707210 */ /* 0x000fe2000175e4ff */
[----:B------:R-:W-:Y:S01]  /*1e9570*/  IMAD.WIDE.U32 R240, R200, 0xf5138f, RZ ;  /* 0x00f5138fc8f07825 */ /* 0x000fe200078e00ff */
[----:B------:R-:W-:Y:S02]  /*1e9580*/  IADD3.X R7, P0, PT, RZ, RZ, RZ, P5, !PT ;  /* 0x000000ffff077210 */ /* 0x000fe40002f1e4ff */
[----:B------:R-:W-:Y:S01]  /*1e9590*/  IADD3.X R17, P4, PT, R83, R172, RZ, P4, !PT ;  /* 0x000000ac53117210 */ /* 0x000fe2000279e4ff */
[----:B------:R-:W-:Y:S01]  /*1e95a0*/  IMAD R106, R224, -0x7af74001, -R226 ;  /* 0x8508bfffe06a7824 */ /* 0x000fe200078e0ae2 */
[----:B------:R-:W-:Y:S01]  /*1e95b0*/  IADD3.X R113, P5, PT, R113, R120, RZ, P2, !PT ;  /* 0x0000007871717210 */ /* 0x000fe200017be4ff */
[----:B------:R-:W-:Y:S01]  /*1e95c0*/  IMAD.X R80, RZ, RZ, RZ, P0 ;  /* 0x000000ffff507224 */ /* 0x000fe200000e06ff */
[----:B------:R-:W-:Y:S01]  /*1e95d0*/  IADD3.X R83, P2, PT, R103, R173, RZ, P4, !PT ;  /* 0x000000ad67537210 */ /* 0x000fe2000275e4ff */
[----:B------:R-:W-:Y:S01]  /*1e95e0*/  IMAD.WIDE.U32 R242, P4, R200, 0x1a22d9f3, R242 ;  /* 0x1a22d9f3c8f27825 */ /* 0x000fe200078800f2 */
[----:B------:R-:W-:-:S02]  /*1e95f0*/  IADD3.X R117, P5, PT, RZ, RZ, RZ, P5, !PT ;  /* 0x000000ffff757210 */ /* 0x000fc40002fbe4ff */
[----:B------:R-:W-:Y:S01]  /*1e9600*/  IADD3 RZ, P0, PT, R112, R132, RZ ;  /* 0x0000008470ff7210 */ /* 0x000fe20007f1e0ff */
[----:B------:R-:W-:Y:S01]  /*1e9610*/  IMAD.X R239, RZ, RZ, RZ, P4 ;  /* 0x000000ffffef7224 */ /* 0x000fe200020e06ff */
[----:B------:R-:W-:Y:S01]  /*1e9620*/  IADD3 RZ, P1, PT, R224, R174, RZ ;  /* 0x000000aee0ff7210 */ /* 0x000fe20007f3e0ff */
[----:B------:R-:W-:Y:S01]  /*1e9630*/  IMAD.X R108, RZ, RZ, RZ, P5 ;  /* 0x000000ffff6c7224 */ /* 0x000fe200028e06ff */
[----:B------:R-:W-:Y:S01]  /*1e9640*/  IADD3 R103, P4, PT, R242, R241, RZ ;  /* 0x000000f1f2677210 */ /* 0x000fe20007f9e0ff */
[----:B------:R-:W-:Y:S01]  /*1e9650*/  IMAD.WIDE.U32 R224, R118, 0x17c510ea, RZ ;  /* 0x17c510ea76e07825 */ /* 0x000fe200078e00ff */
[----:B------:R-:W-:-:S03]  /*1e9660*/  IADD3.X RZ, P0, PT, R113, R87, RZ, P0, !PT ;  /* 0x0000005771ff7210 */ /* 0x000fc6000071e4ff */
[----:B------:R-:W-:Y:S01]  /*1e9670*/  IMAD.WIDE.U32 R236, P5, R200, -0x39c4fa40, R236 ;  /* 0xc63b05c0c8ec7825 */ /* 0x000fe200078a00ec */
[----:B------:R-:W-:-:S03]  /*1e9680*/  IADD3.X R117, P0, PT, R117, R96, RZ, P0, !PT ;  /* 0x0000006075757210 */ /* 0x000fc6000071e4ff */
[----:B------:R-:W-:Y:S01]  /*1e9690*/  IMAD.WIDE.U32 R234, R200, 0x6ca1493b, RZ ;  /* 0x6ca1493bc8ea7825 */ /* 0x000fe200078e00ff */
[----:B------:R-:W-:Y:S02]  /*1e96a0*/  MOV R232, R237 ;  /* 0x000000ed00e87202 */ /* 0x000fe40000000f00 */
[----:B------:R-:W-:Y:S01]  /*1e96b0*/  IADD3.X R108, P0, PT, R108, R97, RZ, P0, !PT ;  /* 0x000000616c6c7210 */ /* 0x000fe2000071e4ff */
[----:B------:R-:W-:Y:S02]  /*1e96c0*/  IMAD.MOV.U32 R238, RZ, RZ, R243 ;  /* 0x000000ffffee7224 */ /* 0x000fe400078e00f3 */
[----:B------:R-:W-:Y:S02]  /*1e96d0*/  IMAD.IADD R106, R123, 0x1, R106 ;  /* 0x000000017b6a7824 */ /* 0x000fe400078e026a */
[----:B------:R-:W-:Y:S01]  /*1e96e0*/  IMAD.X R233, RZ, RZ, RZ, P5 ;  /* 0x000000ffffe97224 */ /* 0x000fe200028e06ff */
[----:B------:R-:W-:Y:S01]  /*1e96f0*/  IADD3 R123, P5, PT, R236, R235, RZ ;  /* 0x000000ebec7b7210 */ /* 0x000fe20007fbe0ff */
[----:B------:R-:W-:-:S04]  /*1e9700*/  IMAD.WIDE.U32.X R238, R118, 0x1a22d9f3, R238, P4 ;  /* 0x1a22d9f376ee7825 */ /* 0x000fc800020e04ee */
[----:B------:R-:W-:-:S04]  /*1e9710*/  IMAD.WIDE.U32 R120, R106, 0x1, RZ ;  /* 0x000000016a787825 */ /* 0x000fc800078e00ff */
[----:B------:R-:W-:-:S04]  /*1e9720*/  IMAD.WIDE.U32 R112, R193, R205, R112 ;  /* 0x000000cdc1707225 */ /* 0x000fc800078e0070 */
[----:B------:R-:W-:Y:S01]  /*1e9730*/  IMAD.WIDE.U32 R224, P4, R200, 0x1ae3a46, R224 ;  /* 0x01ae3a46c8e07825 */ /* 0x000fe200078800e0 */
[----:B------:R-:W-:-:S03]  /*1e9740*/  IADD3.X R112, P2, PT, R17, R112, RZ, P2, !PT ;  /* 0x0000007011707210 */ /* 0x000fc6000175e4ff */
[----:B------:R-:W-:-:S04]  /*1e9750*/  IMAD.WIDE.U32 R172, R200, 0x17c510ea, RZ ;  /* 0x17c510eac8ac7825 */ /* 0x000fc800078e00ff */
[----:B------:R-:W-:-:S04]  /*1e9760*/  IMAD.WIDE.U32 R222, R197, R222, R230 ;  /* 0x000000dec5de7225 */ /* 0x000fc800078e00e6 */
[----:B------:R-:W-:Y:S01]  /*1e9770*/  IMAD.WIDE.U32.X R232, R118, -0x39c4fa40, R232, P5 ;  /* 0xc63b05c076e87825 */ /* 0x000fe200028e04e8 */
[----:B------:R-:W-:-:S03]  /*1e9780*/  IADD3.X R222, P0, PT, R117, R222, RZ, P0, !PT ;  /* 0x000000de75de7210 */ /* 0x000fc6000071e4ff */
[----:B------:R-:W-:Y:S01]  /*1e9790*/  IMAD.X R125, RZ, RZ, RZ, P4 ;  /* 0x000000ffff7d7224 */ /* 0x000fe200020e06ff */
[----:B------:R-:W-:Y:S01]  /*1e97a0*/  IADD3 R129, P4, PT, R224, R173, RZ ;  /* 0x000000ade0817210 */ /* 0x000fe20007f9e0ff */
[----:B------:R-:W-:-:S04]  /*1e97b0*/  IMAD.WIDE.U32 R120, P5, R122, -0x7af74000, R120 ;  /* 0x8508c0007a787825 */ /* 0x000fc800078a0078 */
[----:B------:R-:W-:Y:S02]  /*1e97c0*/  IMAD.IADD R17, R223, 0x1, R110 ;  /* 0x00000001df117824 */ /* 0x000fe400078e026e */
[----:B------:R-:W-:Y:S02]  /*1e97d0*/  IMAD.MOV.U32 R124, RZ, RZ, R225 ;  /* 0x000000ffff7c7224 */ /* 0x000fe400078e00e1 */
[----:B------:R-:W-:Y:S01]  /*1e97e0*/  IMAD.X R97, RZ, RZ, RZ, P5 ;  /* 0x000000ffff617224 */ /* 0x000fe200028e06ff */
[----:B------:R-:W-:Y:S01]  /*1e97f0*/  IADD3.X R223, P0, PT, R108, R17, RZ, P0, !PT ;  /* 0x000000116cdf7210 */ /* 0x000fe2000071e4ff */
[----:B------:R-:W-:Y:S01]  /*1e9800*/  IMAD.WIDE.U32.X R124, R118, 0x1ae3a46, R124, P4 ;  /* 0x01ae3a46767c7825 */ /* 0x000fe200020e047c */
[----:B------:R-:W-:Y:S02]  /*1e9810*/  IADD3 RZ, P5, PT, R222, R116, RZ ;  /* 0x00000074deff7210 */ /* 0x000fe40007fbe0ff */
[----:B------:R-:W-:Y:S01]  /*1e9820*/  IADD3 R175, P4, PT, R175, R120, RZ ;  /* 0x00000078afaf7210 */ /* 0x000fe20007f9e0ff */
[----:B------:R-:W-:Y:S01]  /*1e9830*/  IMAD.MOV.U32 R96, RZ, RZ, R121 ;  /* 0x000000ffff607224 */ /* 0x000fe200078e0079 */
[----:B------:R-:W-:Y:S01]  /*1e9840*/  IADD3.X R87, P0, PT, RZ, RZ, RZ, P0, !PT ;  /* 0x000000ffff577210 */ /* 0x000fe2000071e4ff */
[----:B------:R-:W-:Y:S01]  /*1e9850*/  IMAD.WIDE.U32 R94, R200, -0x45f6b800, R94 ;  /* 0xba094800c85e7825 */ /* 0x000fe200078e005e */
[----:B------:R-:W-:-:S02]  /*1e9860*/  IADD3.X RZ, P5, PT, R223, R107, RZ, P5, !PT ;  /* 0x0000006bdfff7210 */ /* 0x000fc40002fbe4ff */
[----:B------:R-:W-:Y:S01]  /*1e9870*/  IADD3.X RZ, P1, PT, R226, R175, RZ, P1, !PT ;  /* 0x000000afe2ff7210 */ /* 0x000fe20000f3e4ff */
[----:B------:R-:W-:Y:S01]  /*1e9880*/  IMAD.WIDE.U32.X R96, R106, -0x7af74000, R96, P4 ;  /* 0x8508c0006a607825 */ /* 0x000fe200020e0460 */
[----:B------:R-:W-:Y:S02]  /*1e9890*/  IADD3.X R107, PT, PT, RZ, RZ, RZ, P0, !PT ;  /* 0x000000ffff6b7210 */ /* 0x000fe400007fe4ff */
[----:B------:R-:W-:Y:S01]  /*1e98a0*/  IADD3 RZ, P0, PT, R182, R90, RZ ;  /* 0x0000005ab6ff7210 */ /* 0x000fe20007f1e0ff */
[----:B------:R-:W-:Y:S02]  /*1e98b0*/  IMAD.IADD R128, R113, 0x1, R128 ;  /* 0x0000000171807824 */ /* 0x000fe400078e0280 */
[----:B------:R-:W-:Y:S01]  /*1e98c0*/  IMAD.IADD R17, R95, 0x1, R84 ;  /* 0x000000015f117824 */ /* 0x000fe200078e0254 */
[----:B------:R-:W-:Y:S01]  /*1e98d0*/  IADD3.X R84, P5, PT, R87, R114, RZ, P5, !PT ;  /* 0x0000007257547210 */ /* 0x000fe20002fbe4ff */
[----:B------:R-:W-:Y:S01]  /*1e98e0*/  IMAD.WIDE.U32 R116, R106, 0x6ca1493b, RZ ;  /* 0x6ca1493b6a747825 */ /* 0x000fe200078e00ff */
[----:B------:R-:W-:-:S02]  /*1e98f0*/  IADD3.X R95, P1, PT, RZ, R96, RZ, P1, !PT ;  /* 0x00000060ff5f7210 */ /* 0x000fc40000f3e4ff */
[----:B------:R-:W-:Y:S01]  /*1e9900*/  IADD3.X R113, P2, PT, R83, R128, RZ, P2, !PT ;  /* 0x0000008053717210 */ /* 0x000fe2000175e4ff */
[----:B------:R-:W-:Y:S01]  /*1e9910*/  IMAD.WIDE.U32 R178, R79, R207, R178 ;  /* 0x000000cf4fb27225 */ /* 0x000fe200078e00b2 */
[----:B------:R-:W-:Y:S02]  /*1e9920*/  IADD3.X R114, P5, PT, R107, R115, RZ, P5, !PT ;  /* 0x000000736b727210 */ /* 0x000fe40002fbe4ff */
[----:B------:R-:W-:Y:S01]  /*1e9930*/  IADD3.X R83, P1, PT, RZ, R97, RZ, P1, !PT ;  /* 0x00000061ff537210 */ /* 0x000fe20000f3e4ff */
[----:B------:R-:W-:Y:S01]  /*1e9940*/  IMAD.IADD R177, R179, 0x1, R176 ;  /* 0x00000001b3b17824 */ /* 0x000fe200078e02b0 */
[----:B------:R-:W-:Y:S01]  /*1e9950*/  IADD3.X R97, P2, PT, RZ, RZ, RZ, P2, !PT ;  /* 0x000000ffff617210 */ /* 0x000fe2000175e4ff */
[----:B------:R-:W-:Y:S01]  /*1e9960*/  IMAD.MOV.U32 R176, RZ, RZ, R178 ;  /* 0x000000ffffb07224 */ /* 0x000fe200078e00b2 */
[----:B------:R-:W-:Y:S02]  /*1e9970*/  IADD3.X R84, P5, PT, R84, R93, RZ, P5, !PT ;  /* 0x0000005d54547210 */ /* 0x000fe40002fbe4ff */
[----:B------:R-:W-:Y:S01]  /*1e9980*/  IADD3.X RZ, P0, PT, R183, R85, RZ, P0, !PT ;  /* 0x00000055b7ff7210 */ /* 0x000fe2000071e4ff */
[----:B------:R-:W-:Y:S01]  /*1e9990*/  IMAD.WIDE.U32 R182, R6, 0x6ca1493b, R182 ;  /* 0x6ca1493b06b67825 */ /* 0x000fe200078e00b6 */
[----:B------:R-:W-:-:S02]  /*1e99a0*/  IADD3.X R94, P1, PT, R95, R94, RZ, P1, !PT ;  /* 0x0000005e5f5e7210 */ /* 0x000fc40000f3e4ff */
[----:B------:R-:W-:Y:S01]  /*1e99b0*/  IADD3 RZ, P4, PT, R84, R102, RZ ;  /* 0x0000006654ff7210 */ /* 0x000fe20007f9e0ff */
[----:B------:R-:W-:Y:S01]  /*1e99c0*/  IMAD.X R95, RZ, RZ, RZ, P2 ;  /* 0x000000ffff5f7224 */ /* 0x000fe200010e06ff */
[----:B------:R-:W-:Y:S01]  /*1e99d0*/  IADD3.X R85, P5, PT, R114, R101, RZ, P5, !PT ;  /* 0x0000006572557210 */ /* 0x000fe20002fbe4ff */
[----:B------:R-:W-:Y:S01]  /*1e99e0*/  IMAD.IADD R87, R183, 0x1, R130 ;  /* 0x00000001b7577824 */ /* 0x000fe200078e0282 */
[----:B------:R-:W-:Y:S01]  /*1e99f0*/  IADD3 RZ, P2, PT, R112, R144, RZ ;  /* 0x0000009070ff7210 */ /* 0x000fe20007f5e0ff */
[----:B------:R-:W-:Y:S01]  /*1e9a00*/  IMAD.WIDE.U32 R130, R106, 0xf5138f, RZ ;  /* 0x00f5138f6a827825 */ /* 0x000fe200078e00ff */
[----:B------:R-:W-:Y:S02]  /*1e9a10*/  IADD3.X RZ, P4, PT, R85, R89, RZ, P4, !PT ;  /* 0x0000005955ff7210 */ /* 0x000fe4000279e4ff */
[----:B------:R-:W-:Y:S01]  /*1e9a20*/  IADD3.X R93, P5, PT, RZ, RZ, RZ, P5, !PT ;  /* 0x000000ffff5d7210 */ /* 0x000fe20002fbe4ff */
[----:B------:R-:W-:Y:S01]  /*1e9a30*/  IMAD.WIDE.U32 R144, R122, -0x45f6b800, RZ ;  /* 0xba0948007a907825 */ /* 0x000fe200078e00ff */
[----:B------:R-:W-:-:S02]  /*1e9a40*/  IADD3.X RZ, P2, PT, R113, R111, RZ, P2, !PT ;  /* 0x0000006f71ff7210 */ /* 0x000fc4000175e4ff */
        /* <DEDUP_REMOVED lines=8> */
[----:B------:R-:W-:-:S03]  /*1e9ad0*/  IADD3.X R7, P0, PT, R7, R136, RZ, P0, !PT ;  /* 0x0000008807077210 */ /* 0x000fc6000071e4ff */
[----:B------:R-:W-:Y:S01]  /*1e9ae0*/  IMAD.WIDE.U32 R150, R106, -0x45f6b800, RZ ;  /* 0xba0948006a967825 */ /* 0x000fe200078e00ff */
[----:B------:R-:W-:-:S03]  /*1e9af0*/  IADD3.X R80, P0, PT, R80, R137, RZ, P0, !PT ;  /* 0x0000008950507210 */ /* 0x000fc6000071e4ff */
[----:B------:R-:W-:Y:S01]  /*1e9b00*/  IMAD.X R175, RZ, RZ, RZ, P4 ;  /* 0x000000ffffaf7224 */ /* 0x000fe200020e06ff */
[----:B------:R-:W-:Y:S01]  /*1e9b10*/  IADD3 R102, P4, PT, R110, R97, RZ ;  /* 0x000000616e667210 */ /* 0x000fe20007f9e0ff */
[----:B------:R-:W-:-:S04]  /*1e9b20*/  IMAD.WIDE.U32 R182, R195, R205, R222 ;  /* 0x000000cdc3b67225 */ /* 0x000fc800078e00de */
[----:B------:R-:W-:Y:S01]  /*1e9b30*/  IMAD.MOV.U32 R174, RZ, RZ, R111 ;  /* 0x000000ffffae7224 */ /* 0x000fe200078e006f */
[----:B------:R-:W-:Y:S01]  /*1e9b40*/  IADD3.X R182, P2, PT, R89, R182, RZ, P2, !PT ;  /* 0x000000b659b67210 */ /* 0x000fe2000175e4ff */
[----:B------:R-:W-:-:S04]  /*1e9b50*/  IMAD.WIDE.U32 R150, P5, R122, 0x1ef3622f, R150 ;  /* 0x1ef3622f7a967825 */ /* 0x000fc800078a0096 */
[----:B------:R-:W-:Y:S01]  /*1e9b60*/  IMAD.IADD R104, R183, 0x1, R104 ;  /* 0x00000001b7687824 */ /* 0x000fe200078e0268 */
[----:B------:R-:W-:Y:S01]  /*1e9b70*/  MOV R136, R151 ;  /* 0x0000009700887202 */ /* 0x000fe20000000f00 */
[----:B------:R-:W-:-:S03]  /*1e9b80*/  IMAD.WIDE.U32.X R174, R106, 0x170b5d44, R174, P4 ;  /* 0x170b5d446aae7825 */ /* 0x000fc600020e04ae */
[----:B------:R-:W-:Y:S01]  /*1e9b90*/  IADD3.X R183, P2, PT, R95, R104, RZ, P2, !PT ;  /* 0x000000685fb77210 */ /* 0x000fe2000175e4ff */
[C---:B------:R-:W-:Y:S01]  /*1e9ba0*/  IMAD.WIDE.U32 R130, P4, R122.reuse, 0x1a22d9f3, R130 ;  /* 0x1a22d9f37a827825 */ /* 0x040fe20007880082 */
[----:B------:R-:W-:Y:S02]  /*1e9bb0*/  IADD3.X R95, P1, PT, R83, R17, RZ, P1, !PT ;  /* 0x00000011535f7210 */ /* 0x000fe40000f3e4ff */
[----:B------:R-:W-:Y:S01]  /*1e9bc0*/  IADD3.X R89, P2, PT, RZ, RZ, RZ, P2, !PT ;  /* 0x000000ffff597210 */ /* 0x000fe2000175e4ff */
[----:B------:R-:W-:Y:S01]  /*1e9bd0*/  IMAD.WIDE.U32 R126, R122, 0xf5138f, RZ ;  /* 0x00f5138f7a7e7825 */ /* 0x000fe200078e00ff */
[----:B------:R-:W-:-:S03]  /*1e9be0*/  IADD3.X R83, P1, PT, RZ, RZ, RZ, P1, !PT ;  /* 0x000000ffff537210 */ /* 0x000fc60000f3e4ff */
[----:B------:R-:W-:Y:S01]  /*1e9bf0*/  IMAD.X R137, RZ, RZ, RZ, P5 ;  /* 0x000000ffff897224 */ /* 0x000fe200028e06ff */
[----:B------:R-:W-:Y:S01]  /*1e9c00*/  IADD3 R101, P5, PT, R150, R145, RZ ;  /* 0x0000009196657210 */ /* 0x000fe20007fbe0ff */
[----:B------:R-:W-:Y:S01]  /*1e9c10*/  IMAD.X R121, RZ, RZ, RZ, P4 ;  /* 0x000000ffff797224 */ /* 0x000fe200020e06ff */
[----:B------:R-:W-:Y:S01]  /*1e9c20*/  IADD3 R107, P4, PT, R130, R127, RZ ;  /* 0x0000007f826b7210 */ /* 0x000fe20007f9e0ff */
[----:B------:R-:W-:Y:S02]  /*1e9c30*/  IMAD.MOV.U32 R120, RZ, RZ, R131 ;  /* 0x000000ffff787224 */ /* 0x000fe400078e0083 */
[----:B------:R-:W-:-:S04]  /*1e9c40*/  IMAD.WIDE.U32.X R136, R106, 0x1ef3622f, R136, P5 ;  /* 0x1ef3622f6a887825 */ /* 0x000fc800028e0488 */
[----:B------:R-:W-:-:S04]  /*1e9c50*/  IMAD.WIDE.U32 R114, R122, 0x6ca1493b, RZ ;  /* 0x6ca1493b7a727825 */ /* 0x000fc800078e00ff */
[----:B------:R-:W-:-:S04]  /*1e9c60*/  IMAD.WIDE.U32 R116, P5, R122, -0x39c4fa40, R116 ;  /* 0xc63b05c07a747825 */ /* 0x000fc800078a0074 */
        /* <DEDUP_REMOVED lines=19> */
[----:B------:R-:W-:Y:S01]  /*1e9da0*/  IADD3.X R84, P4, PT, R89, R84, RZ, P4, !PT ;  /* 0x0000005459547210 */ /* 0x000fe2000279e4ff */
[----:B------:R-:W-:Y:S01]  /*1e9db0*/  IMAD.IADD R92, R85, 0x1, R92 ;  /* 0x00000001555c7824 */ /* 0x000fe200078e025c */
[----:B------:R-:W-:Y:S01]  /*1e9dc0*/  IADD3.X R89, P3, PT, R91, R87, RZ, P3, !PT ;  /* 0x000000575b597210 */ /* 0x000fe20001f7e4ff */
[----:B------:R-:W-:Y:S01]  /*1e9dd0*/  IMAD.WIDE.U32.X R152, R106, 0x1ae3a46, R152, P5 ;  /* 0x01ae3a466a987825 */ /* 0x000fe200028e0498 */
[----:B------:R-:W-:Y:S02]  /*1e9de0*/  IADD3.X R87, PT, PT, RZ, RZ, RZ, P1, !PT ;  /* 0x000000ffff577210 */ /* 0x000fe40000ffe4ff */
[----:B------:R-:W-:Y:S01]  /*1e9df0*/  IADD3.X R85, P5, PT, R111, R92, RZ, P4, !PT ;  /* 0x0000005c6f557210 */ /* 0x000fe200027be4ff */
[----:B------:R-:W-:Y:S01]  /*1e9e00*/  IMAD.WIDE.U32 R94, R122, 0x30000000, R94 ;  /* 0x300000007a5e7825 */ /* 0x000fe200078e005e */
[----:B------:R-:W-:-:S02]  /*1e9e10*/  IADD3.X R91, P4, PT, RZ, RZ, RZ, P3, !PT ;  /* 0x000000ffff5b7210 */ /* 0x000fc40001f9e4ff */
[----:B------:R-:W-:Y:S01]  /*1e9e20*/  IADD3 RZ, P1, PT, R88, R240, RZ ;  /* 0x000000f058ff7210 */ /* 0x000fe20007f3e0ff */
[----:B------:R-:W-:Y:S01]  /*1e9e30*/  IMAD.WIDE.U32 R112, R81, R207, R112 ;  /* 0x000000cf51707225 */ /* 0x000fe200078e0070 */
[----:B------:R-:W-:Y:S02]  /*1e9e40*/  IADD3.X R111, P3, PT, RZ, RZ, RZ, P5, !PT ;  /* 0x000000ffff6f7210 */ /* 0x000fe40002f7e4ff */
[----:B------:R-:W-:Y:S01]  /*1e9e50*/  IADD3.X RZ, P5, PT, R89, R103, RZ, P1, !PT ;  /* 0x0000006759ff7210 */ /* 0x000fe20000fbe4ff */
[----:B------:R-:W-:Y:S01]  /*1e9e60*/  IMAD.X R105, RZ, RZ, RZ, P4 ;  /* 0x000000ffff697224 */ /* 0x000fe200020e06ff */
[----:B------:R-:W-:Y:S01]  /*1e9e70*/  IADD3 RZ, P4, PT, R84, R156, RZ ;  /* 0x0000009c54ff7210 */ /* 0x000fe20007f9e0ff */
[----:B------:R-:W-:Y:S01]  /*1e9e80*/  IMAD.X R115, RZ, RZ, RZ, P3 ;  /* 0x000000ffff737224 */ /* 0x000fe200018e06ff */
[----:B------:R-:W-:Y:S01]  /*1e9e90*/  IADD3.X R103, P1, PT, R83, R174, RZ, P2, !PT ;  /* 0x000000ae53677210 */ /* 0x000fe2000173e4ff */
[----:B------:R-:W-:Y:S01]  /*1e9ea0*/  IMAD.WIDE.U32 R88, R200, 0xf5138f, R88 ;  /* 0x00f5138fc8587825 */ /* 0x000fe200078e0058 */
[----:B------:R-:W-:-:S02]  /*1e9eb0*/  IADD3.X RZ, P4, PT, R85, R133, RZ, P4, !PT ;  /* 0x0000008555ff7210 */ /* 0x000fc4000279e4ff */
[----:B------:R-:W-:Y:S01]  /*1e9ec0*/  IADD3 RZ, P3, PT, R178, R168, RZ ;  /* 0x000000a8b2ff7210 */ /* 0x000fe20007f7e0ff */
[----:B------:R-:W-:Y:S01]  /*1e9ed0*/  IMAD.IADD R243, R89, 0x1, R242 ;  /* 0x0000000159f37824 */ /* 0x000fe200078e02f2 */
[----:B------:R-:W-:Y:S01]  /*1e9ee0*/  IADD3.X R111, P2, PT, R111, R158, RZ, P4, !PT ;  /* 0x0000009e6f6f7210 */ /* 0x000fe2000275e4ff */
[----:B------:R-:W-:Y:S01]  /*1e9ef0*/  IMAD.IADD R171, R113, 0x1, R170 ;  /* 0x0000000171ab7824 */ /* 0x000fe200078e02aa */
[----:B------:R-:W-:Y:S01]  /*1e9f00*/  IADD3.X R174, P4, PT, R87, R175, RZ, P1, !PT ;  /* 0x000000af57ae7210 */ /* 0x000fe20000f9e4ff */
[----:B------:R-:W-:Y:S01]  /*1e9f10*/  IMAD.IADD R87, R95, 0x1, R110 ;  /* 0x000000015f577824 */ /* 0x000fe200078e026e */
[----:B------:R-:W-:Y:S01]  /*1e9f20*/  IADD3.X R158, P2, PT, R115, R159, RZ, P2, !PT ;  /* 0x0000009f739e7210 */ /* 0x000fe2000175e4ff */
[----:B------:R-:W-:Y:S01]  /*1e9f30*/  IMAD.WIDE.U32 R182, R193, R207, R182 ;  /* 0x000000cfc1b67225 */ /* 0x000fe200078e00b6 */
[----:B------:R-:W-:Y:S02]  /*1e9f40*/  IADD3.X RZ, P1, PT, R177, R109, RZ, P3, !PT ;  /* 0x0000006db1ff7210 */ /* 0x000fe40001f3e4ff */
[----:B------:R-:W-:Y:S01]  /*1e9f50*/  IADD3.X R90, P2, PT, R111, R90, RZ, P2, !PT ;  /* 0x0000005a6f5a7210 */ /* 0x000fe2000175e4ff */
[----:B------:R-:W-:Y:S01]  /*1e9f60*/  IMAD.WIDE.U32 R176, R77, R209, R176 ;  /* 0x000000d14db07225 */ /* 0x000fe200078e00b0 */
[----:B------:R-:W-:-:S02]  /*1e9f70*/  IADD3.X R88, P4, PT, R103, R88, RZ, P4, !PT ;  /* 0x0000005867587210 */ /* 0x000fc4000279e4ff */
[----:B------:R-:W-:Y:S01]  /*1e9f80*/  IADD3.X R83, P3, PT, R91, R238, RZ, P5, !PT ;  /* 0x000000ee5b537210 */ /* 0x000fe20002f7e4ff */
[----:B------:R-:W-:Y:S01]  /*1e9f90*/  IMAD R95, R94, -0x7af74001, -R87 ;  /* 0x8508bfff5e5f7824 */ /* 0x000fe200078e0a57 */
[----:B------:R-:W-:Y:S01]  /*1e9fa0*/  IADD3.X R91, P2, PT, R158, R93, RZ, P2, !PT ;  /* 0x0000005d9e5b7210 */ /* 0x000fe2000175e4ff */
[----:B------:R-:W-:Y:S01]  /*1e9fb0*/  IMAD.WIDE.U32 R92, R94, -0x1, RZ ;  /* 0xffffffff5e5c7825 */ /* 0x000fe200078e00ff */
[----:B------:R-:W-:Y:S02]  /*1e9fc0*/  IADD3.X R89, P4, PT, R174, R243, RZ, P4, !PT ;  /* 0x000000f3ae597210 */ /* 0x000fe4000279e4ff */
[----:B------:R-:W-:Y:S01]  /*1e9fd0*/  IADD3.X R176, P0, PT, R7, R176, RZ, P0, !PT ;  /* 0x000000b007b07210 */ /* 0x000fe2000071e4ff */
[----:B------:R-:W-:Y:S01]  /*1e9fe0*/  IMAD.IADD R167, R177, 0x1, R166 ;  /* 0x00000001b1a77824 */ /* 0x000fe200078e02a6 */
[----:B------:R-:W-:Y:S01]  /*1e9ff0*/  IADD3 RZ, P5, PT, R90, R162, RZ ;  /* 0x000000a25aff7210 */ /* 0x000fe20007fbe0ff */
[----:B------:R-:W-:Y:S01]  /*1ea000*/  IMAD.WIDE.U32 R102, R92, 0x1, RZ ;  /* 0x000000015c667825 */ /* 0x000fe200078e00ff */
[----:B------:R-:W-:-:S02]  /*1ea010*/  IADD3.X R7, P4, PT, RZ, RZ, RZ, P4, !PT ;  /* 0x000000ffff077210 */ /* 0x000fc4000279e4ff */
[----:B------:R-:W-:Y:S01]  /*1ea020*/  IADD3 R93, PT, PT, R93, R95, RZ ;  /* 0x0000005f5d5d7210 */ /* 0x000fe20007ffe0ff */
[----:B------:R-:W-:Y:S01]  /*1ea030*/  IMAD.WIDE.U32 R156, R92, 0xf5138f, RZ ;  /* 0x00f5138f5c9c7825 */ /* 0x000fe200078e00ff */
[----:B------:R-:W-:Y:S02]  /*1ea040*/  IADD3.X RZ, P5, PT, R91, R119, RZ, P5, !PT ;  /* 0x000000775bff7210 */ /* 0x000fe40002fbe4ff */
[----:B------:R-:W-:Y:S01]  /*1ea050*/  IADD3.X R77, P2, PT, RZ, RZ, RZ, P2, !PT ;  /* 0x000000ffff4d7210 */ /* 0x000fe2000175e4ff */
[----:B------:R-:W-:Y:S01]  /*1ea060*/  IMAD.X R115, RZ, RZ, RZ, P4 ;  /* 0x000000ffff737224 */ /* 0x000fe200020e06ff */
[----:B------:R-:W-:Y:S01]  /*1ea070*/  IADD3 RZ, P4, PT, R94, R102, RZ ;  /* 0x000000665eff7210 */ /* 0x000fe20007f9e0ff */
[----:B------:R-:W-:Y:S01]  /*1ea080*/  IMAD.WIDE.U32 R94, R93, 0x1, RZ ;  /* 0x000000015d5e7825 */ /* 0x000fe200078e00ff */
[----:B------:R-:W-:Y:S02]  /*1ea090*/  IADD3.X R77, P5, PT, R77, R164, RZ, P5, !PT ;  /* 0x000000a44d4d7210 */ /* 0x000fe40002fbe4ff */
[----:B------:R-:W-:Y:S01]  /*1ea0a0*/  IADD3.X R238, P3, PT, R105, R239, RZ, P3, !PT ;  /* 0x000000ef69ee7210 */ /* 0x000fe20001f7e4ff */
[----:B------:R-:W-:Y:S01]  /*1ea0b0*/  IMAD.WIDE.U32 R118, R92, 0x30000000, RZ ;  /* 0x300000005c767825 */ /* 0x000fe200078e00ff */
[----:B------:R-:W-:-:S02]  /*1ea0c0*/  IADD3.X R164, PT, PT, R165, RZ, RZ, P5, P2 ;  /* 0x000000ffa5a47210 */ /* 0x000fc40002fe44ff */
[----:B------:R-:W-:Y:S01]  /*1ea0d0*/  IADD3.X R105, P1, PT, RZ, R202, RZ, P1, !PT ;  /* 0x000000caff697210 */ /* 0x000fe20000f3e4ff */
[----:B------:R-:W-:Y:S01]  /*1ea0e0*/  IMAD.WIDE.U32 R110, P5, R92, -0x7af74000, R94 ;  /* 0x8508c0005c6e7825 */ /* 0x000fe200078a005e */
[----:B------:R-:W-:Y:S02]  /*1ea0f0*/  IADD3.X R177, P0, PT, R80, R167, RZ, P0, !PT ;  /* 0x000000a750b17210 */ /* 0x000fe4000071e4ff */
[----:B------:R-:W-:Y:S01]  /*1ea100*/  IADD3.X R202, P1, PT, RZ, R203, RZ, P1, !PT ;  /* 0x000000cbffca7210 */ /* 0x000fe20000f3e4ff */
[----:B------:R-:W-:Y:S01]  /*1ea110*/  IMAD.WIDE.U32 R94, R93, 0x30000000, RZ ;  /* 0x300000005d5e7825 */ /* 0x000fe200078e00ff */
[----:B------:R-:W-:Y:S02]  /*1ea120*/  IADD3.X R80, P0, PT, RZ, RZ, RZ, P0, !PT ;  /* 0x000000ffff507210 */ /* 0x000fe4000071e4ff */
[----:B------:R-:W-:Y:S01]  /*1ea130*/  IADD3.X R102, P1, PT, R105, R112, RZ, P1, !PT ;  /* 0x0000007069667210 */ /* 0x000fe20000f3e4ff */
[----:B------:R-:W-:Y:S01]  /*1ea140*/  IMAD.X R113, RZ, RZ, RZ, P5 ;  /* 0x000000ffff717224 */ /* 0x000fe200028e06ff */
[----:B------:R-:W-:Y:S01]  /*1ea150*/  IADD3 RZ, P2, PT, R88, R144, RZ ;  /* 0x0000009058ff7210 */ /* 0x000fe20007f5e0ff */
[----:B------:R-:W-:-:S03]  /*1ea160*/  IMAD.WIDE.U32 R94, P5, R92, 0x170b5d44, R94 ;  /* 0x170b5d445c5e7825 */ /* 0x000fc600078a005e */
        /* <DEDUP_REMOVED lines=8> */
[----:B------:R-:W-:-:S03]  /*1ea1f0*/  IADD3.X RZ, P4, PT, R87, R106, RZ, P4, !PT ;  /* 0x0000006a57ff7210 */ /* 0x000fc6000279e4ff */
[----:B------:R-:W-:Y:S01]  /*1ea200*/  IMAD.MOV.U32 R132, RZ, RZ, R95 ;  /* 0x000000ffff847224 */ /* 0x000fe200078e005f */
[----:B------:R-:W-:Y:S01]  /*1ea210*/  IADD3.X R95, P1, PT, RZ, RZ, RZ, P1, !PT ;  /* 0x000000ffff5f7210 */ /* 0x000fe20000f3e4ff */
        /* <DEDUP_REMOVED lines=10> */
[----:B------:R-:W-:Y:S02]  /*1ea2c0*/  IADD3 R101, P5, PT, R144, R111, RZ ;  /* 0x0000006f90657210 */ /* 0x000fe40007fbe0ff */
[----:B------:R-:W-:Y:S01]  /*1ea2d0*/  IADD3.X R111, P2, PT, R7, R136, RZ, P2, !PT ;  /* 0x00000088076f7210 */ /* 0x000fe2000175e4ff */
[----:B------:R-:W-:Y:S02]  /*1ea2e0*/  IMAD.MOV.U32 R158, RZ, RZ, R145 ;  /* 0x000000ffff9e7224 */ /* 0x000fe400078e0091 */
[----:B------:R-:W-:Y:S01]  /*1ea2f0*/  IMAD.WIDE.U32 R6, R6, 0x17c510ea, R176 ;  /* 0x17c510ea06067825 */ /* 0x000fe200078e00b0 */
[----:B------:R-:W-:-:S03]  /*1ea300*/  IADD3.X R119, P2, PT, R115, R137, RZ, P2, !PT ;  /* 0x0000008973777210 */ /* 0x000fc6000175e4ff */
[----:B------:R-:W-:Y:S01]  /*1ea310*/  IMAD.WIDE.U32.X R158, R93, 0x1ef3622f, R158, P5 ;  /* 0x1ef3622f5d9e7825 */ /* 0x000fe200028e049e */
[----:B------:R-:W-:-:S03]  /*1ea320*/  IADD3.X R162, P3, PT, R83, R6, RZ, P3, !PT ;  /* 0x0000000653a27210 */ /* 0x000fc60001f7e4ff */
[----:B------:R-:W-:-:S04]  /*1ea330*/  IMAD.WIDE.U32 R8, P5, R92, 0x1a22d9f3, R8 ;  /* 0x1a22d9f35c087825 */ /* 0x000fc800078a0008 */
[----:B------:R-:W-:Y:S01]  /*1ea340*/  IMAD.X R135, RZ, RZ, RZ, P5 ;  /* 0x000000ffff877224 */ /* 0x000fe200028e06ff */
[----:B------:R-:W-:Y:S01]  /*1ea350*/  IADD3 R115, P5, PT, R8, R157, RZ ;  /* 0x0000009d08737210 */ /* 0x000fe20007fbe0ff */
[----:B------:R-:W-:-:S04]  /*1ea360*/  IMAD.WIDE.U32 R136, R93, 0x6ca1493b, RZ ;  /* 0x6ca1493b5d887825 */ /* 0x000fc800078e00ff */
[----:B------:R-:W-:Y:S02]  /*1ea370*/  IMAD.IADD R131, R7, 0x1, R134 ;  /* 0x0000000107837824 */ /* 0x000fe400078e0286 */
[----:B------:R-:W-:Y:S02]  /*1ea380*/  IMAD.MOV.U32 R134, RZ, RZ, R9 ;  /* 0x000000ffff867224 */ /* 0x000fe400078e0009 */
[----:B------:R-:W-:Y:S01]  /*1ea390*/  IMAD.X R117, RZ, RZ, RZ, P1 ;  /* 0x000000ffff757224 */ /* 0x000fe200008e06ff */
[----:B------:R-:W-:Y:S01]  /*1ea3a0*/  IADD3 RZ, P1, PT, R102, R10, RZ ;  /* 0x0000000a66ff7210 */ /* 0x000fe20007f3e0ff */
[----:B------:R-:W-:Y:S01]  /*1ea3b0*/  IMAD.WIDE.U32.X R134, R93, 0x1a22d9f3, R134, P5 ;  /* 0x1a22d9f35d867825 */ /* 0x000fe200028e0486 */
[----:B------:R-:W-:Y:S02]  /*1ea3c0*/  IADD3.X R163, P3, PT, R238, R131, RZ, P3, !PT ;  /* 0x00000083eea37210 */ /* 0x000fe40001f7e4ff */
[----:B------:R-:W-:Y:S01]  /*1ea3d0*/  IADD3.X RZ, P1, PT, R103, R11, RZ, P1, !PT ;  /* 0x0000000b67ff7210 */ /* 0x000fe20000f3e4ff */
[----:B------:R-:W-:Y:S01]  /*1ea3e0*/  IMAD.WIDE.U32 R6, R92, 0x6ca1493b, RZ ;  /* 0x6ca1493b5c067825 */ /* 0x000fe200078e00ff */
[----:B------:R-:W-:-:S02]  /*1ea3f0*/  IADD3.X R83, P3, PT, RZ, RZ, RZ, P3, !PT ;  /* 0x000000ffff537210 */ /* 0x000fc40001f7e4ff */
[----:B------:R-:W-:Y:S01]  /*1ea400*/  IADD3.X R95, P1, PT, R95, R138, RZ, P1, !PT ;  /* 0x0000008a5f5f7210 */ /* 0x000fe20000f3e4ff */
[----:B------:R-:W-:-:S03]  /*1ea410*/  IMAD.WIDE.U32 R136, P5, R92, -0x39c4fa40, R136 ;  /* 0xc63b05c05c887825 */ /* 0x000fc600078a0088 */
[----:B------:R-:W-:Y:S01]  /*1ea420*/  IADD3.X R117, P1, PT, R117, R139, RZ, P1, !PT ;  /* 0x0000008b75757210 */ /* 0x000fe20000f3e4ff */
[----:B------:R-:W-:-:S03]  /*1ea430*/  IMAD.WIDE.U32 R166, R122, -0x45f6b800, R88 ;  /* 0xba0948007aa67825 */ /* 0x000fc600078e0058 */
[----:B------:R-:W-:Y:S01]  /*1ea440*/  IADD3.X R182, P1, PT, R95, R182, RZ, P1, !PT ;  /* 0x000000b65fb67210 */ /* 0x000fe20000f3e4ff */
[----:B------:R-:W-:Y:S01]  /*1ea450*/  IMAD.X R151, RZ, RZ, RZ, P5 ;  /* 0x000000ffff977224 */ /* 0x000fe200028e06ff */
[----:B------:R-:W-:Y:S01]  /*1ea460*/  IADD3 R7, P5, PT, R136, R7, RZ ;  /* 0x0000000788077210 */ /* 0x000fe20007fbe0ff */
[----:B------:R-:W-:Y:S01]  /*1ea470*/  IMAD.IADD R80, R167, 0x1, R150 ;  /* 0x00000001a7507824 */ /* 0x000fe200078e0296 */
[----:B------:R-:W-:Y:S01]  /*1ea480*/  MOV R150, R137 ;  /* 0x0000008900967202 */ /* 0x000fe20000000f00 */
[----:B------:R-:W-:Y:S01]  /*1ea490*/  IMAD.WIDE.U32 R88, R93, 0x17c510ea, RZ ;  /* 0x17c510ea5d587825 */ /* 0x000fe200078e00ff */
[----:B------:R-:W-:-:S03]  /*1ea4a0*/  IADD3.X R167, P4, PT, RZ, R112, RZ, P4, !PT ;  /* 0x00000070ffa77210 */ /* 0x000fc6000279e4ff */
[----:B------:R-:W-:Y:S01]  /*1ea4b0*/  IMAD.WIDE.U32.X R150, R93, -0x39c4fa40, R150, P5 ;  /* 0xc63b05c05d967825 */ /* 0x000fe200028e0496 */
[----:B------:R-:W-:-:S03]  /*1ea4c0*/  IADD3.X R113, P4, PT, RZ, R113, RZ, P4, !PT ;  /* 0x00000071ff717210 */ /* 0x000fc6000279e4ff */
[----:B------:R-:W-:Y:S01]  /*1ea4d0*/  IMAD.WIDE.U32 R88, P5, R92, 0x1ae3a46, R88 ;  /* 0x01ae3a465c587825 */ /* 0x000fe200078a0058 */
[----:B------:R-:W-:-:S03]  /*1ea4e0*/  IADD3.X R166, P4, PT, R167, R166, RZ, P4, !PT ;  /* 0x000000a6a7a67210 */ /* 0x000fc6000279e4ff */
[----:B------:R-:W-:Y:S01]  /*1ea4f0*/  IMAD.WIDE.U32 R168, R92, 0x17c510ea, RZ ;  /* 0x17c510ea5ca87825 */ /* 0x000fe200078e00ff */
[----:B------:R-:W-:-:S03]  /*1ea500*/  IADD3.X R167, P4, PT, R113, R80, RZ, P4, !PT ;  /* 0x0000005071a77210 */ /* 0x000fc6000279e4ff */
[----:B------:R-:W-:Y:S02]  /*1ea510*/  IMAD.IADD R146, R183, 0x1, R146 ;  /* 0x00000001b7927824 */ /* 0x000fe400078e0292 */
[----:B------:R-:W-:Y:S01]  /*1ea520*/  IMAD.X R87, RZ, RZ, RZ, P3 ;  /* 0x000000ffff577224 */ /* 0x000fe200018e06ff */
[----:B------:R-:W-:Y:S01]  /*1ea530*/  IADD3 RZ, P3, PT, R162, R234, RZ ;  /* 0x000000eaa2ff7210 */ /* 0x000fe20007f7e0ff */
[----:B------:R-:W-:Y:S01]  /*1ea540*/  IMAD.X R11, RZ, RZ, RZ, P5 ;  /* 0x000000ffff0b7224 */ /* 0x000fe200028e06ff */
[----:B------:R-:W-:Y:S01]  /*1ea550*/  IADD3 R9, P5, PT, R88, R169, RZ ;  /* 0x000000a958097210 */ /* 0x000fe20007fbe0ff */
[----:B------:R-:W-:Y:S01]  /*1ea560*/  IMAD.WIDE.U32 R102, R79, R209, R102 ;  /* 0x000000d14f667225 */ /* 0x000fe200078e0066 */
[----:B------:R-:W-:Y:S02]  /*1ea570*/  IADD3.X R183, P1, PT, R117, R146, RZ, P1, !PT ;  /* 0x0000009275b77210 */ /* 0x000fe40000f3e4ff */
[----:B------:R-:W-:Y:S01]  /*1ea580*/  IADD3.X RZ, P3, PT, R163, R123, RZ, P3, !PT ;  /* 0x0000007ba3ff7210 */ /* 0x000fe20001f7e4ff */
[----:B------:R-:W-:-:S02]  /*1ea590*/  IMAD.MOV.U32 R10, RZ, RZ, R89 ;  /* 0x000000ffff0a7224 */ /* 0x000fc400078e0059 */
[----:B------:R-:W-:-:S04]  /*1ea5a0*/  IMAD.WIDE.U32 R162, R200, 0x6ca1493b, R162 ;  /* 0x6ca1493bc8a27825 */ /* 0x000fc800078e00a2 */
[----:B------:R-:W-:Y:S01]  /*1ea5b0*/  IMAD.WIDE.U32.X R10, R93, 0x1ae3a46, R10, P5 ;  /* 0x01ae3a465d0a7825 */ /* 0x000fe200028e040a */
[----:B------:R-:W-:Y:S02]  /*1ea5c0*/  IADD3.X R93, P1, PT, RZ, RZ, RZ, P1, !PT ;  /* 0x000000ffff5d7210 */ /* 0x000fe40000f3e4ff */
[----:B------:R-:W-:Y:S01]  /*1ea5d0*/  IADD3.X R162, P2, PT, R111, R162, RZ, P2, !PT ;  /* 0x000000a26fa27210 */ /* 0x000fe2000175e4ff */
[----:B------:R-:W-:Y:S01]  /*1ea5e0*/  IMAD.IADD R16, R103, 0x1, R16 ;  /* 0x0000000167107824 */ /* 0x000fe200078e0210 */
[----:B------:R-:W-:Y:S01]  /*1ea5f0*/  IADD3.X R103, P0, PT, R127, R102, RZ, P0, !PT ;  /* 0x000000667f677210 */ /* 0x000fe2000071e4ff */
[----:B------:R-:W-:Y:S01]  /*1ea600*/  IMAD.IADD R236, R163, 0x1, R236 ;  /* 0x00000001a3ec7824 */ /* 0x000fe200078e02ec */
[----:B------:R-:W-:Y:S01]  /*1ea610*/  IADD3.X R102, P3, PT, R83, R232, RZ, P3, !PT ;  /* 0x000000e853667210 */ /* 0x000fe20001f7e4ff */
[----:B------:R-:W-:Y:S01]  /*1ea620*/  IMAD.X R95, RZ, RZ, RZ, P1 ;  /* 0x000000ffff5f7224 */ /* 0x000fe200008e06ff */
[----:B------:R-:W-:Y:S01]  /*1ea630*/  IADD3 RZ, P1, PT, R182, R140, RZ ;  /* 0x0000008cb6ff7210 */ /* 0x000fe20007f3e0ff */
[----:B------:R-:W-:Y:S01]  /*1ea640*/  IMAD.WIDE.U32 R84, R195, R207, R84 ;  /* 0x000000cfc3547225 */ /* 0x000fe200078e0054 */
[----:B------:R-:W-:-:S02]  /*1ea650*/  IADD3.X R232, P3, PT, R87, R233, RZ, P3, !PT ;  /* 0x000000e957e87210 */ /* 0x000fc40001f7e4ff */
        /* <DEDUP_REMOVED lines=9> */
[----:B------:R-:W-:-:S02]  /*1ea6f0*/  IADD3.X R93, P1, PT, R93, R12, RZ, P1, !PT ;  /* 0x0000000c5d5d7210 */ /* 0x000fc40000f3e4ff */
[----:B------:R-:W-:Y:S02]  /*1ea700*/  IADD3.X R79, P4, PT, RZ, RZ, RZ, P4, !PT ;  /* 0x000000ffff4f7210 */ /* 0x000fe4000279e4ff */
[----:B------:R-:W-:Y:S02]  /*1ea710*/  IADD3.X R89, PT, PT, RZ, RZ, RZ, P2, !PT ;  /* 0x000000ffff597210 */ /* 0x000fe400017fe4ff */
[----:B------:R-:W-:Y:S01]  /*1ea720*/  IADD3 RZ, P2, PT, R162, R126, RZ ;  /* 0x0000007ea2ff7210 */ /* 0x000fe20007f5e0ff */
[----:B------:R-:W-:Y:S01]  /*1ea730*/  IMAD.X R83, RZ, RZ, RZ, P4 ;  /* 0x000000ffff537224 */ /* 0x000fe200020e06ff */
[----:B------:R-:W-:Y:S02]  /*1ea740*/  IADD3.X R113, P3, PT, RZ, RZ, RZ, P3, !PT ;  /* 0x000000ffff717210 */ /* 0x000fe40001f7e4ff */
[----:B------:R-:W-:Y:S02]  /*1ea750*/  IADD3.X R12, P5, PT, R95, R13, RZ, P1, !PT ;  /* 0x0000000d5f0c7210 */ /* 0x000fe40000fbe4ff */
[----:B------:R-:W-:Y:S01]  /*1ea760*/  IADD3.X RZ, P2, PT, R163, R107, RZ, P2, !PT ;  /* 0x0000006ba3ff7210 */ /* 0x000fe2000175e4ff */
[----:B------:R-:W-:Y:S01]  /*1ea770*/  IMAD.X R117, RZ, RZ, RZ, P3 ;  /* 0x000000ffff757224 */ /* 0x000fe200018e06ff */
[----:B------:R-:W-:Y:S01]  /*1ea780*/  IADD3 RZ, P4, PT, R166, R118, RZ ;  /* 0x00000076a6ff7210 */ /* 0x000fe20007f9e0ff */
        /* <DEDUP_REMOVED lines=13> */
[----:B------:R-:W-:Y:S02]  /*1ea860*/  IADD3.X R87, P4, PT, RZ, RZ, RZ, P5, !PT ;  /* 0x000000ffff577210 */ /* 0x000fe40002f9e4ff */
[----:B------:R-:W-:Y:S01]  /*1ea870*/  IADD3.X R132, P2, PT, R83, R133, RZ, P2, !PT ;  /* 0x0000008553847210 */ /* 0x000fe2000175e4ff */
[----:B------:R-:W-:Y:S01]  /*1ea880*/  IMAD R93, R166, -0x7af74001, -R79 ;  /* 0x8508bfffa65d7824 */ /* 0x000fe200078e0a4f */
[----:B------:R-:W-:Y:S01]  /*1ea890*/  IADD3 R225, PT, PT, R103, R224, RZ ;  /* 0x000000e067e17210 */ /* 0x000fe20007ffe0ff */
[----:B------:R-:W-:Y:S01]  /*1ea8a0*/  IMAD.X R89, RZ, RZ, RZ, P4 ;  /* 0x000000ffff597224 */ /* 0x000fe200020e06ff */
[----:B------:R-:W-:Y:S02]  /*1ea8b0*/  IADD3 RZ, P4, PT, R84, R184, RZ ;  /* 0x000000b854ff7210 */ /* 0x000fe40007f9e0ff */
[----:B------:R-:W-:Y:S01]  /*1ea8c0*/  IADD3.X R102, P3, PT, R81, R102, RZ, P3, !PT ;  /* 0x0000006651667210 */ /* 0x000fe20001f7e4ff */
[----:B------:R-:W-:Y:S01]  /*1ea8d0*/  IMAD.WIDE.U32 R80, R197, R207, R90 ;  /* 0x000000cfc5507225 */ /* 0x000fe200078e005a */
[----:B------:R-:W-:-:S02]  /*1ea8e0*/  IADD3.X RZ, P4, PT, R85, R86, RZ, P4, !PT ;  /* 0x0000005655ff7210 */ /* 0x000fc4000279e4ff */
[----:B------:R-:W-:Y:S01]  /*1ea8f0*/  IADD3.X R162, P5, PT, R13, R162, RZ, P2, !PT ;  /* 0x000000a20da27210 */ /* 0x000fe200017be4ff */
[----:B------:R-:W-:Y:S01]  /*1ea900*/  IMAD.WIDE.U32 R12, R166, -0x1, RZ ;  /* 0xffffffffa60c7825 */ /* 0x000fe200078e00ff */
        /* <DEDUP_REMOVED lines=15> */
[----:B------:R-:W-:Y:S01]  /*1eaa00*/  IADD3.X R117, P1, PT, R117, R125, RZ, P1, !PT ;  /* 0x0000007d75757210 */ /* 0x000fe20000f3e4ff */
[----:B------:R-:W-:Y:S01]  /*1eaa10*/  IMAD.WIDE.U32 R106, R93, -0x45f6b800, RZ ;  /* 0xba0948005d6a7825 */ /* 0x000fe200078e00ff */
[----:B------:R-:W-:Y:S02]  /*1eaa20*/  IADD3.X R13, P3, PT, RZ, RZ, RZ, P5, !PT ;  /* 0x000000ffff0d7210 */ /* 0x000fe40002f7e4ff */
[----:B------:R-:W-:Y:S01]  /*1eaa30*/  IADD3.X R133, P0, PT, RZ, RZ, RZ, P0, !PT ;  /* 0x000000ffff857210 */ /* 0x000fe2000071e4ff */
[----:B------:R-:W-:Y:S01]  /*1eaa40*/  IMAD.WIDE.U32 R84, R193, R209, R84 ;  /* 0x000000d1c1547225 */ /* 0x000fe200078e0054 */
[----:B------:R-:W-:-:S02]  /*1eaa50*/  IADD3.X R113, P5, PT, R113, R16, RZ, P1, !PT ;  /* 0x0000001071717210 */ /* 0x000fc40000fbe4ff */
[----:B------:R-:W-:Y:S01]  /*1eaa60*/  IADD3 RZ, P2, PT, R102, R114, RZ ;  /* 0x0000007266ff7210 */ /* 0x000fe20007f5e0ff */
[----:B------:R-:W-:Y:S01]  /*1eaa70*/  IMAD.WIDE.U32 R86, P1, R12, -0x7af74000, R86 ;  /* 0x8508c0000c567825 */ /* 0x000fe20007820056 */
[----:B------:R-:W-:-:S03]  /*1eaa80*/  IADD3 RZ, P4, PT, R162, R110, RZ ;  /* 0x0000006ea2ff7210 */ /* 0x000fc60007f9e0ff */
[----:B------:R-:W-:Y:S01]  /*1eaa90*/  IMAD.X R89, RZ, RZ, RZ, P3 ;  /* 0x000000ffff597224 */ /* 0x000fe200018e06ff */
[----:B------:R-:W-:Y:S01]  /*1eaaa0*/  IADD3 RZ, P3, PT, R166, R82, RZ ;  /* 0x00000052a6ff7210 */ /* 0x000fe20007f7e0ff */
[----:B------:R-:W-:Y:S01]  /*1eaab0*/  IMAD.X R123, RZ, RZ, RZ, P0 ;  /* 0x000000ffff7b7224 */ /* 0x000fe200000e06ff */
[----:B------:R-:W-:Y:S01]  /*1eaac0*/  IADD3.X R117, P0, PT, R117, R90, RZ, P5, !PT ;  /* 0x0000005a75757210 */ /* 0x000fe20002f1e4ff */
[----:B------:R-:W-:Y:S01]  /*1eaad0*/  IMAD.WIDE.U32 R90, R93, 0x30000000, RZ ;  /* 0x300000005d5a7825 */ /* 0x000fe200078e00ff */
[----:B------:R-:W-:Y:S02]  /*1eaae0*/  IADD3 R114, P5, PT, R83, R86, RZ ;  /* 0x0000005653727210 */ /* 0x000fe40007fbe0ff */
[----:B------:R-:W-:Y:S01]  /*1eaaf0*/  MOV R82, R87 ;  /* 0x0000005700527202 */ /* 0x000fe20000000f00 */
[----:B------:R-:W-:Y:S01]  /*1eab00*/  IMAD.X R83, RZ, RZ, RZ, P1 ;  /* 0x000000ffff537224 */ /* 0x000fe200008e06ff */
[----:B------:R-:W-:Y:S01]  /*1eab10*/  IADD3.X RZ, P1, PT, R103, R108, RZ, P2, !PT ;  /* 0x0000006c67ff7210 */ /* 0x000fe2000173e4ff */
[----:B------:R-:W-:Y:S01]  /*1eab20*/  IMAD.WIDE.U32 R110, R93, 0xf5138f, RZ ;  /* 0x00f5138f5d6e7825 */ /* 0x000fe200078e00ff */
[----:B------:R-:W-:-:S02]  /*1eab30*/  IADD3.X RZ, P4, PT, R163, R101, RZ, P4, !PT ;  /* 0x00000065a3ff7210 */ /* 0x000fc4000279e4ff */
        /* <DEDUP_REMOVED lines=8> */
[----:B------:R-:W-:-:S02]  /*1eabc0*/  IADD3.X R112, P1, PT, R112, R113, RZ, P1, !PT ;  /* 0x0000007170707210 */ /* 0x000fc40000f3e4ff */
[----:B------:R-:W-:Y:S01]  /*1eabd0*/  IADD3.X RZ, P3, PT, R79, R114, RZ, P3, !PT ;  /* 0x000000724fff7210 */ /* 0x000fe20001f7e4ff */
        /* <DEDUP_REMOVED lines=8> */
[----:B------:R-:W-:-:S02]  /*1eac60*/  IADD3.X R130, P4, PT, R13, R130, RZ, P4, !PT ;  /* 0x000000820d827210 */ /* 0x000fc4000279e4ff */
[----:B------:R-:W-:Y:S01]  /*1eac70*/  IADD3.X R114, P2, PT, RZ, R114, RZ, P2, !PT ;  /* 0x00000072ff727210 */ /* 0x000fe2000175e4ff */
[----:B------:R-:W-:-:S04]  /*1eac80*/  IMAD.WIDE.U32 R96, P5, R12, 0x1ef3622f, R106 ;  /* 0x1ef3622f0c607825 */ /* 0x000fc800078a006a */
[----:B------:R-:W-:-:S04]  /*1eac90*/  IMAD.WIDE.U32 R106, R12, -0x45f6b800, RZ ;  /* 0xba0948000c6a7825 */ /* 0x000fc800078e00ff */
[----:B------:R-:W-:Y:S01]  /*1eaca0*/  IMAD.X R109, RZ, RZ, RZ, P5 ;  /* 0x000000ffff6d7224 */ /* 0x000fe200028e06ff */
[----:B------:R-:W-:Y:S01]  /*1eacb0*/  IADD3 R91, P5, PT, R96, R107, RZ ;  /* 0x0000006b605b7210 */ /* 0x000fe20007fbe0ff */
[----:B------:R-:W-:Y:S02]  /*1eacc0*/  IMAD.MOV.U32 R108, RZ, RZ, R97 ;  /* 0x000000ffff6c7224 */ /* 0x000fe400078e0061 */
[----:B------:R-:W-:-:S04]  /*1eacd0*/  IMAD.WIDE.U32 R102, R12, 0xf5138f, RZ ;  /* 0x00f5138f0c667825 */ /* 0x000fc800078e00ff */
[----:B------:R-:W-:-:S04]  /*1eace0*/  IMAD.WIDE.U32.X R108, R93, 0x1ef3622f, R108, P5 ;  /* 0x1ef3622f5d6c7825 */ /* 0x000fc800028e046c */
[----:B------:R-:W-:-:S04]  /*1eacf0*/  IMAD.WIDE.U32 R110, P5, R12, 0x1a22d9f3, R110 ;  /* 0x1a22d9f30c6e7825 */ /* 0x000fc800078a006e */
[----:B------:R-:W-:Y:S02]  /*1ead00*/  IMAD.IADD R186, R85, 0x1, R186 ;  /* 0x0000000155ba7824 */ /* 0x000fe400078e02ba */
[----:B------:R-:W-:Y:S02]  /*1ead10*/  IMAD.IADD R85, R131, 0x1, R116 ;  /* 0x0000000183557824 */ /* 0x000fe400078e0274 */
[----:B------:R-:W-:Y:S01]  /*1ead20*/  IMAD.X R129, RZ, RZ, RZ, P5 ;  /* 0x000000ffff817224 */ /* 0x000fe200028e06ff */
[----:B------:R-:W-:Y:S01]  /*1ead30*/  IADD3 R89, P5, PT, R110, R103, RZ ;  /* 0x000000676e597210 */ /* 0x000fe20007fbe0ff */
[C---:B------:R-:W-:Y:S01]  /*1ead40*/  IMAD.WIDE.U32 R116, R93.reuse, 0x6ca1493b, RZ ;  /* 0x6ca1493b5d747825 */ /* 0x040fe200078e00ff */
[----:B------:R-:W-:Y:S02]  /*1ead50*/  IADD3.X R131, P4, PT, R158, R85, RZ, P4, !PT ;  /* 0x000000559e837210 */ /* 0x000fe4000279e4ff */
[----:B------:R-:W-:Y:S01]  /*1ead60*/  IADD3.X R103, P1, PT, RZ, RZ, RZ, P1, !PT ;  /* 0x000000ffff677210 */ /* 0x000fe20000f3e4ff */
[----:B------:R-:W-:Y:S01]  /*1ead70*/  IMAD.MOV.U32 R128, RZ, RZ, R111 ;  /* 0x000000ffff807224 */ /* 0x000fe200078e006f */
[----:B------:R-:W-:Y:S01]  /*1ead80*/  IADD3.X R87, P4, PT, RZ, RZ, RZ, P4, !PT ;  /* 0x000000ffff577210 */ /* 0x000fe2000279e4ff */
[----:B------:R-:W-:-:S04]  /*1ead90*/  IMAD.WIDE.U32 R126, R93, 0x17c510ea, RZ ;  /* 0x17c510ea5d7e7825 */ /* 0x000fc800078e00ff */
[----:B------:R-:W-:-:S04]  /*1eada0*/  IMAD.WIDE.U32.X R128, R93, 0x1a22d9f3, R128, P5 ;  /* 0x1a22d9f35d807825 */ /* 0x000fc800028e0480 */
[----:B------:R-:W-:-:S04]  /*1eadb0*/  IMAD.WIDE.U32 R116, P5, R12, -0x39c4fa40, R116 ;  /* 0xc63b05c00c747825 */ /* 0x000fc800078a0074 */
[----:B------:R-:W-:-:S04]  /*1eadc0*/  IMAD.WIDE.U32 R118, R12, 0x6ca1493b, RZ ;  /* 0x6ca1493b0c767825 */ /* 0x000fc800078e00ff */
[----:B------:R-:W-:Y:S02]  /*1eadd0*/  IMAD.X R121, RZ, RZ, RZ, P5 ;  /* 0x000000ffff797224 */ /* 0x000fe400028e06ff */
[----:B------:R-:W-:-:S04]  /*1eade0*/  IMAD.WIDE.U32 R124, R12, 0x17c510ea, RZ ;  /* 0x17c510ea0c7c7825 */ /* 0x000fc800078e00ff */
[----:B------:R-:W-:-:S04]  /*1eadf0*/  IMAD.WIDE.U32 R126, P5, R12, 0x1ae3a46, R126 ;  /* 0x01ae3a460c7e7825 */ /* 0x000fc800078a007e */
[----:B------:R-:W-:Y:S01]  /*1eae00*/  IMAD.X R107, RZ, RZ, RZ, P1 ;  /* 0x000000ffff6b7224 */ /* 0x000fe200008e06ff */
[----:B------:R-:W-:Y:S01]  /*1eae10*/  IADD3 R85, P1, PT, R116, R119, RZ ;  /* 0x0000007774557210 */ /* 0x000fe20007f3e0ff */
[----:B------:R-:W-:Y:S02]  /*1eae20*/  IMAD.MOV.U32 R120, RZ, RZ, R117 ;  /* 0x000000ffff787224 */ /* 0x000fe400078e0075 */
[----:B------:R-:W-:Y:S01]  /*1eae30*/  IMAD.X R105, RZ, RZ, RZ, P5 ;  /* 0x000000ffff697224 */ /* 0x000fe200028e06ff */
[----:B------:R-:W-:Y:S01]  /*1eae40*/  IADD3 R13, P5, PT, R126, R125, RZ ;  /* 0x0000007d7e0d7210 */ /* 0x000fe20007fbe0ff */
[----:B------:R-:W-:Y:S01]  /*1eae50*/  IMAD.X R97, RZ, RZ, RZ, P4 ;  /* 0x000000ffff617224 */ /* 0x000fe200020e06ff */
[----:B------:R-:W-:Y:S01]  /*1eae60*/  IADD3 RZ, P4, PT, R112, R104, RZ ;  /* 0x0000006870ff7210 */ /* 0x000fe20007f9e0ff */
[----:B------:R-:W-:Y:S02]  /*1eae70*/  IMAD.MOV.U32 R104, RZ, RZ, R127 ;  /* 0x000000ffff687224 */ /* 0x000fe400078e007f */
[----:B------:R-:W-:Y:S01]  /*1eae80*/  IMAD.WIDE.U32.X R120, R93, -0x39c4fa40, R120, P1 ;  /* 0xc63b05c05d787825 */ /* 0x000fe200008e0478 */
[----:B------:R-:W-:-:S02]  /*1eae90*/  IADD3 RZ, P1, PT, R80, R14, RZ ;  /* 0x0000000e50ff7210 */ /* 0x000fc40007f3e0ff */
[----:B------:R-:W-:Y:S01]  /*1eaea0*/  IADD3.X RZ, P4, PT, R113, R17, RZ, P4, !PT ;  /* 0x0000001171ff7210 */ /* 0x000fe2000279e4ff */
[----:B------:R-:W-:Y:S01]  /*1eaeb0*/  IMAD.WIDE.U32.X R104, R93, 0x1ae3a46, R104, P5 ;  /* 0x01ae3a465d687825 */ /* 0x000fe200028e0468 */
[----:B------:R-:W-:Y:S02]  /*1eaec0*/  IADD3 RZ, P5, PT, R130, R156, RZ ;  /* 0x0000009c82ff7210 */ /* 0x000fe40007fbe0ff */
[----:B------:R-:W-:Y:S01]  /*1eaed0*/  IADD3.X RZ, P1, PT, R81, R15, RZ, P1, !PT ;  /* 0x0000000f51ff7210 */ /* 0x000fe20000f3e4ff */
[----:B------:R-:W-:Y:S01]  /*1eaee0*/  IMAD.WIDE.U32 R162, R92, -0x45f6b800, R162 ;  /* 0xba0948005ca27825 */ /* 0x000fe200078e00a2 */
[----:B------:R-:W-:Y:S02]  /*1eaef0*/  IADD3.X R15, P3, PT, RZ, R82, RZ, P3, !PT ;  /* 0x00000052ff0f7210 */ /* 0x000fe40001f7e4ff */
[----:B------:R-:W-:Y:S01]  /*1eaf00*/  IADD3.X RZ, P5, PT, R131, R115, RZ, P5, !PT ;  /* 0x0000007383ff7210 */ /* 0x000fe20002fbe4ff */
[----:B------:R-:W-:Y:S01]  /*1eaf10*/  IMAD.WIDE.U32 R112, R122, 0x17c510ea, R112 ;  /* 0x17c510ea7a707825 */ /* 0x000fe200078e0070 */
        /* <DEDUP_REMOVED lines=8> */
[----:B------:R-:W-:Y:S01]  /*1eafa0*/  IADD3.X R97, PT, PT, RZ, RZ, RZ, P2, P0 ;  /* 0x000000ffff617210 */ /* 0x000fe200017e04ff */
[----:B------:R-:W-:Y:S01]  /*1eafb0*/  IMAD.WIDE.U32 R80, R195, R209, R80 ;  /* 0x000000d1c3507225 */ /* 0x000fe200078e0050 */
[----:B------:R-:W-:-:S02]  /*1eafc0*/  IADD3 RZ, P0, PT, R14, R90, RZ ;  /* 0x0000005a0eff7210 */ /* 0x000fc40007f1e0ff */
        /* <DEDUP_REMOVED lines=8> */
[----:B------:R-:W-:-:S02]  /*1eb050*/  IADD3.X R113, P5, PT, R134, R149, RZ, P5, !PT ;  /* 0x0000009586717210 */ /* 0x000fc40002fbe4ff */
[----:B------:R-:W-:Y:S02]  /*1eb060*/  IADD3 RZ, P2, PT, R112, R6, RZ ;  /* 0x0000000670ff7210 */ /* 0x000fe40007f5e0ff */
[----:B------:R-:W-:Y:S02]  /*1eb070*/  IADD3.X R94, P0, PT, R94, R95, RZ, P0, !PT ;  /* 0x0000005f5e5e7210 */ /* 0x000fe4000071e4ff */
[----:B------:R-:W-:Y:S02]  /*1eb080*/  IADD3.X R152, P4, PT, R107, R153, RZ, P4, !PT ;  /* 0x000000996b987210 */ /* 0x000fe4000279e4ff */
[----:B------:R-:W-:Y:S02]  /*1eb090*/  IADD3.X R16, P0, PT, R17, R16, RZ, P0, !PT ;  /* 0x0000001011107210 */ /* 0x000fe4000071e4ff */
[----:B------:R-:W-:Y:S01]  /*1eb0a0*/  IADD3 R188, PT, PT, R81, R188, RZ ;  /* 0x000000bc51bc7210 */ /* 0x000fe20007ffe0ff */
[----:B------:R-:W-:Y:S01]  /*1eb0b0*/  IMAD.IADD R81, R15, 0x1, R86 ;  /* 0x000000010f517824 */ /* 0x000fe200078e0256 */
[----:B------:R-:W-:-:S02]  /*1eb0c0*/  IADD3.X R79, P5, PT, RZ, RZ, RZ, P5, !PT ;  /* 0x000000ffff4f7210 */ /* 0x000fc40002fbe4ff */
[----:B------:R-:W-:Y:S01]  /*1eb0d0*/  IADD3.X RZ, P2, PT, R113, R7, RZ, P2, !PT ;  /* 0x0000000771ff7210 */ /* 0x000fe2000175e4ff */
[----:B------:R-:W-:Y:S01]  /*1eb0e0*/  IMAD.WIDE.U32 R6, R14, -0x1, RZ ;  /* 0xffffffff0e067825 */ /* 0x000fe200078e00ff */
[----:B------:R-:W-:Y:S02]  /*1eb0f0*/  IADD3.X R17, P0, PT, R94, R87, RZ, P0, !PT ;  /* 0x000000575e117210 */ /* 0x000fe4000071e4ff */
        /* <DEDUP_REMOVED lines=11> */
[----:B------:R-:W-:Y:S01]  /*1eb1b0*/  IADD3 RZ, P0, PT, R16, R106, RZ ;  /* 0x0000006a10ff7210 */ /* 0x000fe20007f1e0ff */
[----:B------:R-:W-:Y:S01]  /*1eb1c0*/  IMAD.WIDE.U32 R94, R7, 0x1, RZ ;  /* 0x00000001075e7825 */ /* 0x000fe200078e00ff */
[----:B------:R-:W-:Y:S02]  /*1eb1d0*/  IADD3.X R97, P5, PT, R97, R186, RZ, P5, !PT ;  /* 0x000000ba61617210 */ /* 0x000fe40002fbe4ff */
[----:B------:R-:W-:Y:S01]  /*1eb1e0*/  IADD3.X R84, P4, PT, RZ, RZ, RZ, P4, !PT ;  /* 0x000000ffff547210 */ /* 0x000fe2000279e4ff */
[----:B------:R-:W-:Y:S01]  /*1eb1f0*/  IMAD.WIDE.U32 R106, R7, 0x30000000, RZ ;  /* 0x30000000076a7825 */ /* 0x000fe200078e00ff */
[----:B------:R-:W-:-:S02]  /*1eb200*/  IADD3.X RZ, P0, PT, R17, R91, RZ, P0, !PT ;  /* 0x0000005b11ff7210 */ /* 0x000fc4000071e4ff */
[----:B------:R-:W-:Y:S01]  /*1eb210*/  IADD3 R137, PT, PT, R87, R136, RZ ;  /* 0x0000008857897210 */ /* 0x000fe20007ffe0ff */
[C---:B------:R-:W-:Y:S01]  /*1eb220*/  IMAD.WIDE.U32 R90, R6.reuse, 0x1, RZ ;  /* 0x00000001065a7825 */ /* 0x040fe200078e00ff */
[----:B------:R-:W-:Y:S02]  /*1eb230*/  IADD3.X R84, P5, PT, RZ, R84, RZ, P5, !PT ;  /* 0x00000054ff547210 */ /* 0x000fe40002fbe4ff */
[----:B------:R-:W-:Y:S01]  /*1eb240*/  IADD3.X R87, P0, PT, R15, R108, RZ, P0, !PT ;  /* 0x0000006c0f577210 */ /* 0x000fe2000071e4ff */
[----:B------:R-:W-:Y:S01]  /*1eb250*/  IMAD.WIDE.U32 R94, P3, R6, -0x7af74000, R94 ;  /* 0x8508c000065e7825 */ /* 0x000fe2000786005e */
[----:B------:R-:W-:Y:S02]  /*1eb260*/  IADD3.X R101, PT, PT, RZ, RZ, RZ, P5, P4 ;  /* 0x000000ffff657210 */ /* 0x000fe40002fe84ff */
[----:B------:R-:W-:Y:S01]  /*1eb270*/  IADD3 RZ, P5, PT, R14, R90, RZ ;  /* 0x0000005a0eff7210 */ /* 0x000fe20007fbe0ff */
[----:B------:R-:W-:Y:S01]  /*1eb280*/  IMAD.X R15, RZ, RZ, RZ, P3 ;  /* 0x000000ffff0f7224 */ /* 0x000fe200018e06ff */
[----:B------:R-:W-:Y:S01]  /*1eb290*/  IADD3.X R108, P0, PT, R79, R109, RZ, P0, !PT ;  /* 0x0000006d4f6c7210 */ /* 0x000fe2000071e4ff */
        /* <DEDUP_REMOVED lines=8> */
[----:B------:R-:W-:Y:S01]  /*1eb320*/  IMAD.WIDE.U32 R14, P3, R6, 0x170b5d44, R106 ;  /* 0x170b5d44060e7825 */ /* 0x000fe2000786006a */
[----:B------:R-:W-:Y:S02]  /*1eb330*/  IADD3.X R79, P5, PT, RZ, R90, RZ, P5, !PT ;  /* 0x0000005aff4f7210 */ /* 0x000fe40002fbe4ff */
[----:B------:R-:W-:Y:S01]  /*1eb340*/  IADD3.X R81, P0, PT, RZ, RZ, RZ, P0, !PT ;  /* 0x000000ffff517210 */ /* 0x000fe2000071e4ff */
[----:B------:R-:W-:Y:S01]  /*1eb350*/  IMAD.WIDE.U32 R16, R12, -0x45f6b800, R16 ;  /* 0xba0948000c107825 */ /* 0x000fe200078e0010 */
[----:B------:R-:W-:-:S02]  /*1eb360*/  IADD3.X R8, P5, PT, RZ, R91, RZ, P5, !PT ;  /* 0x0000005bff087210 */ /* 0x000fc40002fbe4ff */
        /* <DEDUP_REMOVED lines=8> */
[----:B------:R-:W-:Y:S02]  /*1eb3f0*/  IADD3.X R17, P5, PT, R8, R17, RZ, P5, !PT ;  /* 0x0000001108117210 */ /* 0x000fe40002fbe4ff */
[----:B------:R-:W-:Y:S01]  /*1eb400*/  IADD3.X RZ, P4, PT, R83, R9, RZ, P4, !PT ;  /* 0x0000000953ff7210 */ /* 0x000fe2000279e4ff */
[----:B------:R-:W-:Y:S01]  /*1eb410*/  IMAD.WIDE.U32.X R90, R7, 0x170b5d44, R90, P0 ;  /* 0x170b5d44075a7825 */ /* 0x000fe200000e045a */
[----:B------:R-:W-:-:S02]  /*1eb420*/  IADD3 RZ, P0, PT, R16, R94, RZ ;  /* 0x0000005e10ff7210 */ /* 0x000fc40007f1e0ff */
        /* <DEDUP_REMOVED lines=10> */
[----:B------:R-:W-:Y:S01]  /*1eb4d0*/  IMAD.WIDE.U32 R86, R12, 0xf5138f, R86 ;  /* 0x00f5138f0c567825 */ /* 0x000fe200078e0056 */
[----:B------:R-:W-:Y:S02]  /*1eb4e0*/  IADD3.X R79, P2, PT, RZ, RZ, RZ, P2, !PT ;  /* 0x000000ffff4f7210 */ /* 0x000fe4000175e4ff */
[----:B------:R-:W-:Y:S01]  /*1eb4f0*/  IADD3.X R15, P5, PT, R15, R91, RZ, P0, !PT ;  /* 0x0000005b0f0f7210 */ /* 0x000fe200007be4ff */
[----:B------:R-:W-:Y:S01]  /*1eb500*/  IMAD.WIDE.U32 R82, P0, R6, 0x1ef3622f, R82 ;  /* 0x1ef3622f06527825 */ /* 0x000fe20007800052 */
[----:B------:R-:W-:Y:S02]  /*1eb510*/  IADD3.X R8, P1, PT, R98, R77, RZ, P1, !PT ;  /* 0x0000004d62087210 */ /* 0x000fe40000f3e4ff */
[----:B------:R-:W-:Y:S01]  /*1eb520*/  IADD3.X R77, P3, PT, R81, R128, RZ, P3, !PT ;  /* 0x00000080514d7210 */ /* 0x000fe20001f7e4ff */
[----:B------:R-:W-:Y:S01]  /*1eb530*/  IMAD.WIDE.U32 R90, R6, -0x45f6b800, RZ ;  /* 0xba094800065a7825 */ /* 0x000fe200078e00ff */
[----:B------:R-:W-:-:S02]  /*1eb540*/  IADD3.X R81, PT, PT, RZ, RZ, RZ, P2, !PT ;  /* 0x000000ffff517210 */ /* 0x000fc400017fe4ff */
[----:B------:R-:W-:Y:S01]  /*1eb550*/  IADD3.X R86, P2, PT, R9, R86, RZ, P5, !PT ;  /* 0x0000005609567210 */ /* 0x000fe20002f5e4ff */
[----:B------:R-:W-:Y:S01]  /*1eb560*/  IMAD.IADD R110, R87, 0x1, R110 ;  /* 0x00000001576e7824 */ /* 0x000fe200078e026e */
[----:B------:R-:W-:Y:S01]  /*1eb570*/  IADD3 R9, P5, PT, R82, R91, RZ ;  /* 0x0000005b52097210 */ /* 0x000fe20007fbe0ff */
[----:B------:R-:W-:Y:S01]  /*1eb580*/  IMAD.X R89, RZ, RZ, RZ, P0 ;  /* 0x000000ffff597224 */ /* 0x000fe200000e06ff */
[----:B------:R-:W-:Y:S01]  /*1eb590*/  IADD3 RZ, P0, PT, R86, R90, RZ ;  /* 0x0000005a56ff7210 */ /* 0x000fe20007f1e0ff */
[C---:B------:R-:W-:Y:S01]  /*1eb5a0*/  IMAD.WIDE.U32 R16, R6.reuse, 0x30000000, R16 ;  /* 0x3000000006107825 */ /* 0x040fe200078e0010 */
[----:B------:R-:W-:Y:S02]  /*1eb5b0*/  IADD3.X R87, P2, PT, R15, R110, RZ, P2, !PT ;  /* 0x0000006e0f577210 */ /* 0x000fe4000175e4ff */
[----:B------:R-:W-:Y:S01]  /*1eb5c0*/  IADD3.X R128, P3, PT, R97, R129, RZ, P3, !PT ;  /* 0x0000008161807210 */ /* 0x000fe20001f7e4ff */
[----:B------:R-:W-:Y:S01]  /*1eb5d0*/  IMAD.IADD R15, R93, 0x1, R88 ;  /* 0x000000015d0f7824 */ /* 0x000fe200078e0258 */
[----:B------:R-:W-:Y:S01]  /*1eb5e0*/  IADD3.X R79, P4, PT, R79, R10, RZ, P4, !PT ;  /* 0x0000000a4f4f7210 */ /* 0x000fe2000279e4ff */
[----:B------:R-:W-:Y:S01]  /*1eb5f0*/  IMAD.MOV.U32 R88, RZ, RZ, R83 ;  /* 0x000000ffff587224 */ /* 0x000fe200078e0053 */
[----:B------:R-:W-:Y:S01]  /*1eb600*/  IADD3.X RZ, P0, PT, R87, R9, RZ, P0, !PT ;  /* 0x0000000957ff7210 */ /* 0x000fe2000071e4ff */
[----:B------:R-:W-:Y:S01]  /*1eb610*/  IMAD.WIDE.U32 R86, R6, -0x45f6b800, R86 ;  /* 0xba09480006567825 */ /* 0x000fe200078e0056 */
[----:B------:R-:W-:-:S02]  /*1eb620*/  IADD3.X R90, P4, PT, R81, R11, RZ, P4, !PT ;  /* 0x0000000b515a7210 */ /* 0x000fc4000279e4ff */
[----:B------:R-:W-:Y:S01]  /*1eb630*/  IADD3.X R92, P3, PT, R77, R92, RZ, P3, !PT ;  /* 0x0000005c4d5c7210 */ /* 0x000fe20001f7e4ff */
[----:B------:R-:W-:Y:S01]  /*1eb640*/  IMAD.WIDE.U32.X R10, R7, 0x1ef3622f, R88, P5 ;  /* 0x1ef3622f070a7825 */ /* 0x000fe200028e0458 */
[----:B------:R-:W-:Y:S02]  /*1eb650*/  IADD3.X R9, P2, PT, RZ, RZ, RZ, P2, !PT ;  /* 0x000000ffff097210 */ /* 0x000fe4000175e4ff */
[----:B------:R-:W-:Y:S01]  /*1eb660*/  IADD3.X R93, P3, PT, R128, R15, RZ, P3, !PT ;  /* 0x0000000f805d7210 */ /* 0x000fe20001f7e4ff */
[----:B------:R-:W-:Y:S01]  /*1eb670*/  IMAD.WIDE.U32 R88, R6, 0xf5138f, RZ ;  /* 0x00f5138f06587825 */ /* 0x000fe200078e00ff */
[----:B------:R-:W-:Y:S02]  /*1eb680*/  IADD3.X R9, P0, PT, R9, R10, RZ, P0, !PT ;  /* 0x0000000a09097210 */ /* 0x000fe4000071e4ff */
[----:B------:R-:W-:Y:S01]  /*1eb690*/  IADD3 RZ, P5, PT, R92, R118, RZ ;  /* 0x000000765cff7210 */ /* 0x000fe20007fbe0ff */
[----:B------:R-:W-:Y:S01]  /*1eb6a0*/  IMAD.X R15, RZ, RZ, RZ, P2 ;  /* 0x000000ffff0f7224 */ /* 0x000fe200010e06ff */
[----:B------:R-:W-:-:S02]  /*1eb6b0*/  IADD3.X R81, P3, PT, RZ, RZ, RZ, P3, !PT ;  /* 0x000000ffff517210 */ /* 0x000fc40001f7e4ff */
[----:B------:R-:W-:Y:S02]  /*1eb6c0*/  IADD3.X RZ, P5, PT, R93, R85, RZ, P5, !PT ;  /* 0x000000555dff7210 */ /* 0x000fe40002fbe4ff */
[----:B------:R-:W-:Y:S01]  /*1eb6d0*/  IADD3.X R15, P0, PT, R15, R11, RZ, P0, !PT ;  /* 0x0000000b0f0f7210 */ /* 0x000fe2000071e4ff */
[----:B------:R-:W-:Y:S01]  /*1eb6e0*/  IMAD.WIDE.U32 R10, R7, 0xf5138f, RZ ;  /* 0x00f5138f070a7825 */ /* 0x000fe200078e00ff */
[----:B------:R-:W-:Y:S02]  /*1eb6f0*/  IADD3.X R77, P4, PT, R79, R84, RZ, P4, !PT ;  /* 0x000000544f4d7210 */ /* 0x000fe4000279e4ff */
[----:B------:R-:W-:Y:S01]  /*1eb700*/  IADD3.X R81, P5, PT, R81, R120, RZ, P5, !PT ;  /* 0x0000007851517210 */ /* 0x000fe20002fbe4ff */
[----:B------:R-:W-:Y:S01]  /*1eb710*/  IMAD.WIDE.U32 R84, R12, 0x6ca1493b, R92 ;  /* 0x6ca1493b0c547825 */ /* 0x000fe200078e005c */
[----:B------:R-:W-:-:S03]  /*1eb720*/  IADD3.X R79, P4, PT, R90, R101, RZ, P4, !PT ;  /* 0x000000655a4f7210 */ /* 0x000fc6000279e4ff */
[----:B------:R-:W-:Y:S01]  /*1eb730*/  IMAD.X R120, RZ, RZ, RZ, P3 ;  /* 0x000000ffff787224 */ /* 0x000fe200018e06ff */
[----:B------:R-:W-:Y:S01]  /*1eb740*/  IADD3.X R84, P0, PT, R9, R84, RZ, P0, !PT ;  /* 0x0000005409547210 */ /* 0x000fe2000071e4ff */
[----:B------:R-:W-:Y:S01]  /*1eb750*/  IMAD.WIDE.U32 R10, P3, R6, 0x1a22d9f3, R10 ;  /* 0x1a22d9f3060a7825 */ /* 0x000fe2000786000a */
[----:B------:R-:W-:Y:S02]  /*1eb760*/  IADD3.X R80, P2, PT, R77, R80, RZ, P4, !PT ;  /* 0x000000504d507210 */ /* 0x000fe4000275e4ff */
[----:B------:R-:W-:Y:S01]  /*1eb770*/  IADD3.X R120, P5, PT, R120, R121, RZ, P5, !PT ;  /* 0x0000007978787210 */ /* 0x000fe20002fbe4ff */
[----:B------:R-:W-:Y:S01]  /*1eb780*/  IMAD.IADD R116, R85, 0x1, R116 ;  /* 0x0000000155747824 */ /* 0x000fe200078e0274 */
[----:B------:R-:W-:Y:S01]  /*1eb790*/  IADD3.X R91, PT, PT, RZ, RZ, RZ, P3, !PT ;  /* 0x000000ffff5b7210 */ /* 0x000fe20001ffe4ff */
[----:B------:R-:W-:Y:S01]  /*1eb7a0*/  IMAD.MOV.U32 R90, RZ, RZ, R11 ;  /* 0x000000ffff5a7224 */ /* 0x000fe200078e000b */
[----:B------:R-:W-:Y:S02]  /*1eb7b0*/  IADD3 R83, P3, PT, R10, R89, RZ ;  /* 0x000000590a537210 */ /* 0x000fe40007f7e0ff */
[----:B------:R-:W-:-:S02]  /*1eb7c0*/  IADD3.X R85, P0, PT, R15, R116, RZ, P0, !PT ;  /* 0x000000740f557210 */ /* 0x000fc4000071e4ff */
[----:B------:R-:W-:Y:S01]  /*1eb7d0*/  IADD3.X R9, P2, PT, R79, R188, RZ, P2, !PT ;  /* 0x000000bc4f097210 */ /* 0x000fe2000175e4ff */
[----:B------:R-:W-:Y:S01]  /*1eb7e0*/  IMAD.WIDE.U32.X R90, R7, 0x1a22d9f3, R90, P3 ;  /* 0x1a22d9f3075a7825 */ /* 0x000fe200018e045a */
[----:B------:R-:W-:Y:S02]  /*1eb7f0*/  IADD3.X R15, P0, PT, RZ, RZ, RZ, P0, !PT ;  /* 0x000000ffff0f7210 */ /* 0x000fe4000071e4ff */
[----:B------:R-:W-:Y:S01]  /*1eb800*/  IADD3 RZ, P3, PT, R84, R88, RZ ;  /* 0x0000005854ff7210 */ /* 0x000fe20007f7e0ff */
[----:B------:R-:W-:Y:S01]  /*1eb810*/  IMAD.WIDE.U32 R88, R6, 0x6ca1493b, RZ ;  /* 0x6ca1493b06587825 */ /* 0x000fe200078e00ff */
[----:B------:R-:W-:Y:S02]  /*1eb820*/  IADD3.X R80, P5, PT, R81, R80, RZ, P5, !PT ;  /* 0x0000005051507210 */ /* 0x000fe40002fbe4ff */
[----:B------:R-:W-:Y:S01]  /*1eb830*/  IADD3.X RZ, P3, PT, R85, R83, RZ, P3, !PT ;  /* 0x0000005355ff7210 */ /* 0x000fe20001f7e4ff */
[----:B------:R-:W-:Y:S01]  /*1eb840*/  IMAD.X R77, RZ, RZ, RZ, P0 ;  /* 0x000000ffff4d7224 */ /* 0x000fe200000e06ff */
[----:B------:R-:W-:Y:S01]  /*1eb850*/  IADD3.X R81, P5, PT, R120, R9, RZ, P5, !PT ;  /* 0x0000000978517210 */ /* 0x000fe20002fbe4ff */
[----:B------:R-:W-:Y:S01]  /*1eb860*/  IMAD.IADD R79, R17, 0x1, R14 ;  /* 0x00000001114f7824 */ /* 0x000fe200078e020e */
[----:B------:R-:W-:Y:S01]  /*1eb870*/  IADD3 RZ, P0, PT, R80, R124, RZ ;  /* 0x0000007c50ff7210 */ /* 0x000fe20007f1e0ff */
[----:B------:R-:W-:Y:S01]  /*1eb880*/  IMAD.WIDE.U32 R84, R6, 0xf5138f, R84 ;  /* 0x00f5138f06547825 */ /* 0x000fe200078e0054 */
[----:B------:R-:W-:-:S02]  /*1eb890*/  IADD3.X R11, P3, PT, R15, R90, RZ, P3, !PT ;  /* 0x0000005a0f0b7210 */ /* 0x000fc40001f7e4ff */
[----:B------:R-:W-:Y:S02]  /*1eb8a0*/  IADD3.X R15, P5, PT, RZ, RZ, RZ, P5, !PT ;  /* 0x000000ffff0f7210 */ /* 0x000fe40002fbe4ff */
[----:B------:R-:W-:Y:S01]  /*1eb8b0*/  IADD3.X RZ, P0, PT, R81, R13, RZ, P0, !PT ;  /* 0x0000000d51ff7210 */ /* 0x000fe2000071e4ff */
[----:B------:R-:W-:Y:S01]  /*1eb8c0*/  IMAD.WIDE.U32 R80, R12, 0x17c510ea, R80 ;  /* 0x17c510ea0c507825 */ /* 0x000fe200078e0050 */
[----:B------:R-:W-:Y:S02]  /*1eb8d0*/  IADD3.X R90, P3, PT, R77, R91, RZ, P3, !PT ;  /* 0x0000005b4d5a7210 */ /* 0x000fe40001f7e4ff */
[----:B------:R-:W-:Y:S01]  /*1eb8e0*/  IADD3.X R92, P4, PT, RZ, RZ, RZ, P4, !PT ;  /* 0x000000ffff5c7210 */ /* 0x000fe2000279e4ff */
[----:B------:R-:W-:Y:S01]  /*1eb8f0*/  IMAD.WIDE.U32 R12, R7, 0x6ca1493b, RZ ;  /* 0x6ca1493b070c7825 */ /* 0x000fe200078e00ff */
[----:B------:R-:W-:Y:S02]  /*1eb900*/  IADD3.X R15, P0, PT, R15, R104, RZ, P0, !PT ;  /* 0x000000680f0f7210 */ /* 0x000fe4000071e4ff */
[----:B------:R-:W-:Y:S01]  /*1eb910*/  IADD3.X R92, P2, PT, RZ, R92, RZ, P2, !PT ;  /* 0x0000005cff5c7210 */ /* 0x000fe2000175e4ff */
[----:B------:R-:W-:Y:S01]  /*1eb920*/  IMAD.X R77, RZ, RZ, RZ, P5 ;  /* 0x000000ffff4d7224 */ /* 0x000fe200028e06ff */
[----:B------:R-:W-:Y:S01]  /*1eb930*/  IADD3.X R80, P3, PT, R11, R80, RZ, P3, !PT ;  /* 0x000000500b507210 */ /* 0x000fe20001f7e4ff */
[----:B------:R-:W-:Y:S01]  /*1eb940*/  IMAD.WIDE.U32 R12, P5, R6, -0x39c4fa40, R12 ;  /* 0xc63b05c0060c7825 */ /* 0x000fe200078a000c */
[----:B------:R-:W-:-:S02]  /*1eb950*/  IADD3.X R94, PT, PT, RZ, RZ, RZ, P2, P4 ;  /* 0x000000ffff5e7210 */ /* 0x000fc400017e84ff */
[----:B------:R-:W-:Y:S01]  /*1eb960*/  IADD3.X R77, P0, PT, R77, R105, RZ, P0, !PT ;  /* 0x000000694d4d7210 */ /* 0x000fe2000071e4ff */
[----:B------:R-:W-:Y:S01]  /*1eb970*/  IMAD.IADD R127, R81, 0x1, R126 ;  /* 0x00000001517f7824 */ /* 0x000fe200078e027e */
[----:B------:R-:W-:Y:S01]  /*1eb980*/  IADD3 R11, P4, PT, R12, R89, RZ ;  /* 0x000000590c0b7210 */ /* 0x000fe20007f9e0ff */
[----:B------:R-:W-:Y:S01]  /*1eb990*/  IMAD.X R93, RZ, RZ, RZ, P5 ;  /* 0x000000ffff5d7224 */ /* 0x000fe200028e06ff */
[----:B------:R-:W-:Y:S01]  /*1eb9a0*/  IADD3.X R15, P0, PT, R15, R92, RZ, P0, !PT ;  /* 0x0000005c0f0f7210 */ /* 0x000fe2000071e4ff */
        /* <DEDUP_REMOVED lines=9> */
[----:B------:R-:W-:Y:S02]  /*1eba40*/  IADD3.X R77, P0, PT, R77, R94, RZ, P0, !PT ;  /* 0x0000005e4d4d7210 */ /* 0x000fe4000071e4ff */
[----:B------:R-:W-:Y:S01]  /*1eba50*/  IADD3.X R11, P5, PT, R11, R92, RZ, P2, !PT ;  /* 0x0000005c0b0b7210 */ /* 0x000fe200017be4ff */
[----:B------:R-:W-:Y:S01]  /*1eba60*/  IMAD.X R13, RZ, RZ, RZ, P4 ;  /* 0x000000ffff0d7224 */ /* 0x000fe200020e06ff */
[----:B------:R-:W-:Y:S01]  /*1eba70*/  IADD3 R228, PT, PT, R91, R228, RZ ;  /* 0x000000e45be47210 */ /* 0x000fe20007ffe0ff */
[C---:B------:R-:W-:Y:S01]  /*1eba80*/  IMAD.WIDE.U32 R88, P3, R6.reuse, 0x1ae3a46, R88 ;  /* 0x01ae3a4606587825 */ /* 0x040fe20007860058 */
[----:B------:R-:W-:Y:S02]  /*1eba90*/  IADD3.X R90, P2, PT, R15, R90, RZ, P0, !PT ;  /* 0x0000005a0f5a7210 */ /* 0x000fe4000075e4ff */
[----:B------:R-:W-:Y:S01]  /*1ebaa0*/  IADD3.X R13, P4, PT, R13, R93, RZ, P5, !PT ;  /* 0x0000005d0d0d7210 */ /* 0x000fe20002f9e4ff */
[----:B------:R-:W-:Y:S01]  /*1ebab0*/  IMAD.WIDE.U32 R94, R6, 0x17c510ea, RZ ;  /* 0x17c510ea065e7825 */ /* 0x000fe200078e00ff */
[----:B------:R-:W-:-:S02]  /*1ebac0*/  IADD3 RZ, P5, PT, R8, R100, RZ ;  /* 0x0000006408ff7210 */ /* 0x000fc40007fbe0ff */
        /* <DEDUP_REMOVED lines=11> */
[----:B------:R-:W-:Y:S01]  /*1ebb80*/  IMAD.IADD R89, R87, 0x1, R82 ;  /* 0x0000000157597824 */ /* 0x000fe200078e0252 */
[----:B------:R-:W-:Y:S02]  /*1ebb90*/  IADD3.X RZ, P3, PT, R91, R15, RZ, P3, !PT ;  /* 0x0000000f5bff7210 */ /* 0x000fe40001f7e4ff */
[----:B------:R-:W-:Y:S01]  /*1ebba0*/  IADD3.X R11, P1, PT, RZ, RZ, RZ, P1, !PT ;  /* 0x000000ffff0b7210 */ /* 0x000fe20000f3e4ff */
[----:B------:R-:W-:Y:S01]  /*1ebbb0*/  IMAD.X R9, RZ, RZ, RZ, P4 ;  /* 0x000000ffff097224 */ /* 0x000fe200020e06ff */
[----:B------:R-:W-:Y:S02]  /*1ebbc0*/  IADD3.X R8, P3, PT, R7, R92, RZ, P3, !PT ;  /* 0x0000005c07087210 */ /* 0x000fe40001f7e4ff */
[----:B------:R-:W-:Y:S02]  /*1ebbd0*/  IADD3.X R7, P0, PT, RZ, RZ, RZ, P0, !PT ;  /* 0x000000ffff077210 */ /* 0x000fe4000071e4ff */
[----:B------:R-:W-:-:S02]  /*1ebbe0*/  IADD3.X R11, P5, PT, R11, R198, RZ, P5, !PT ;  /* 0x000000c60b0b7210 */ /* 0x000fc40002fbe4ff */
[----:B------:R-:W-:Y:S01]  /*1ebbf0*/  IADD3.X R9, P3, PT, R9, R93, RZ, P3, !PT ;  /* 0x0000005d09097210 */ /* 0x000fe20001f7e4ff */
[----:B------:R-:W-:Y:S01]  /*1ebc00*/  IMAD.X R14, RZ, RZ, RZ, P0 ;  /* 0x000000ffff0e7224 */ /* 0x000fe200000e06ff */
[----:B------:R-:W-:Y:S02]  /*1ebc10*/  IADD3.X R198, PT, PT, R199, RZ, RZ, P5, P1 ;  /* 0x000000ffc7c67210 */ /* 0x000fe40002fe24ff */
[----:B------:R-:W-:Y:S01]  /*1ebc20*/  IADD3.X R8, P2, P1, R8, RZ, R7, P3, P2 ;  /* 0x000000ff08087210 */ /* 0x000fe20001944407 */
[----:B------:R-:W-:Y:S01]  /*1ebc30*/  IMAD.WIDE.U32 R6, R6, 0x17c510ea, R90 ;  /* 0x17c510ea06067825 */ /* 0x000fe200078e005a */
[----:B------:R-:W-:Y:S02]  /*1ebc40*/  IADD3 R91, PT, PT, R81, R12, RZ ;  /* 0x0000000c515b7210 */ /* 0x000fe40007ffe0ff */
[----:B------:R-:W-:Y:S01]  /*1ebc50*/  IADD3.X R9, PT, PT, R9, RZ, R14, P2, P1 ;  /* 0x000000ff09097210 */ /* 0x000fe200017e240e */
[----:B------:R-:W-:Y:S01]  /*1ebc60*/  IMAD.IADD R90, R85, 0x1, R10 ;  /* 0x00000001555a7824 */ /* 0x000fe200078e020a */
[----:B------:R-:W-:Y:S01]  /*1ebc70*/  IADD3 R92, P0, PT, R8, R11, RZ ;  /* 0x0000000b085c7210 */ /* 0x000fe20007f1e0ff */
[----:B------:R-:W-:-:S02]  /*1ebc80*/  IMAD.IADD R88, R7, 0x1, R88 ;  /* 0x0000000107587824 */ /* 0x000fc400078e0258 */
[----:B------:R-:W-:Y:S01]  /*1ebc90*/  IMAD.MOV.U32 R8, RZ, RZ, R16 ;  /* 0x000000ffff087224 */ /* 0x000fe200078e0010 */
        /* <DEDUP_REMOVED lines=90> */
.L_x_1627:
[----:B------:R-:W-:Y:S05]  /*1ec240*/  BSYNC.RELIABLE B3 ;  /* 0x0000000000037941 */ /* 0x000fea0003800100 */
.L_x_1626:
        /* <DEDUP_REMOVED lines=12> */
.L_x_1625:
[----:B------:R-:W-:Y:S05]  /*1ec310*/  BSYNC.RECONVERGENT B2 ;  /* 0x0000000000027941 */ /* 0x000fea0003800200 */
.L_x_1624:
        /* <DEDUP_REMOVED lines=37> */
.L_x_1631:
[----:B------:R-:W-:Y:S05]  /*1ec570*/  BSYNC.RELIABLE B3 ;  /* 0x0000000000037941 */ /* 0x000fea0003800100 */
.L_x_1630:
        /* <DEDUP_REMOVED lines=12> */
.L_x_1629:
[----:B------:R-:W-:Y:S05]  /*1ec640*/  BSYNC.RECONVERGENT B2 ;  /* 0x0000000000027941 */ /* 0x000fea0003800200 */
.L_x_1628:
        /* <DEDUP_REMOVED lines=26> */
[----:B------:R-:W-:Y:S01]  /*1ec7f0*/  IADD3.X R15, P0, PT, ~R212, R77, RZ, P0, !PT ;  /* 0x0000004dd40f7210 */ /* 0x000fe2000071e5ff */
[----:B------:R-:W-:Y:S01]  /*1ec800*/  IMAD.MOV.U32 R77, RZ, RZ, R20 ;  /* 0x000000ffff4d7224 */ /* 0x000fe200078e0014 */
[----:B------:R-:W-:Y:S02]  /*1ec810*/  IADD3.X R28, P1, PT, R62, R28, RZ, P1, !PT ;  /* 0x0000001c3e1c7210 */ /* 0x000fe40000f3e4ff */
[----:B------:R-:W-:Y:S02]  /*1ec820*/  IADD3.X R16, P0, PT, ~R211, R82, RZ, P0, !PT ;  /* 0x00000052d3107210 */ /* 0x000fe4000071e5ff */
[----:B------:R-:W-:Y:S01]  /*1ec830*/  MOV R129, R27 ;  /* 0x0000001b00817202 */ /* 0x000fe20000000f00 */
[----:B------:R-:W-:Y:S01]  /*1ec840*/  IMAD.X R29, R63, 0x1, R29, P1 ;  /* 0x000000013f1d7824 */ /* 0x000fe200008e061d */
[----:B------:R-:W-:Y:S01]  /*1ec850*/  IADD3.X R17, PT, PT, ~R0, R83, RZ, P0, !PT ;  /* 0x0000005300117210 */ /* 0x000fe200007fe5ff */
[----:B------:R-:W-:Y:S01]  /*1ec860*/  IMAD.MOV.U32 R0, RZ, RZ, R28 ;  /* 0x000000ffff007224 */ /* 0x000fe200078e001c */
[----:B------:R-:W-:Y:S01]  /*1ec870*/  ISETP.GE.U32.AND P0, PT, R28, 0x17c510ea, PT ;  /* 0x17c510ea1c00780c */ /* 0x000fe20003f06070 */
[----:B------:R-:W-:-:S03]  /*1ec880*/  IMAD.MOV.U32 R175, RZ, RZ, R29 ;  /* 0x000000ffffaf7224 */ /* 0x000fc600078e001d */
        /* <DEDUP_REMOVED lines=67> */
.L_x_1635:
[----:B------:R-:W-:Y:S05]  /*1eccc0*/  BSYNC.RELIABLE B3 ;  /* 0x0000000000037941 */ /* 0x000fea0003800100 */
.L_x_1634:
        /* <DEDUP_REMOVED lines=12> */
.L_x_1633:
[----:B------:R-:W-:Y:S05]  /*1ecd90*/  BSYNC.RECONVERGENT B2 ;  /* 0x0000000000027941 */ /* 0x000fea0003800200 */
.L_x_1632:
        /* <DEDUP_REMOVED lines=29> */
[----:B------:R-:W-:Y:S01]  /*1ecf70*/  IMAD.X R143, RZ, RZ, RZ, P1 ;  /* 0x000000ffff8f7224 */ /* 0x000fe200008e06ff */
[----:B------:R-:W-:Y:S01]  /*1ecf80*/  IADD3 R135, P1, PT, R135, R18, RZ ;  /* 0x0000001287877210 */ /* 0x000fe20007f3e0ff */
[----:B------:R-:W-:-:S04]  /*1ecf90*/  IMAD.WIDE.U32 R156, R53, R177, RZ ;  /* 0x000000b1359c7225 */ /* 0x000fc800078e00ff */
[----:B------:R-:W-:Y:S02]  /*1ecfa0*/  IMAD.MOV.U32 R142, RZ, RZ, R19 ;  /* 0x000000ffff8e7224 */ /* 0x000fe400078e0013 */
[----:B------:R-:W-:Y:S02]  /*1ecfb0*/  IMAD.MOV.U32 R146, RZ, RZ, R27 ;  /* 0x000000ffff927224 */ /* 0x000fe400078e001b */
[----:B------:R-:W-:-:S04]  /*1ecfc0*/  IMAD.WIDE.U32 R28, R128, R177, RZ ;  /* 0x000000b1801c7225 */ /* 0x000fc800078e00ff */
[----:B------:R-:W-:-:S04]  /*1ecfd0*/  IMAD.WIDE.U32.X R112, R81, R53, R112, P2 ;  /* 0x0000003551707225 */ /* 0x000fc800010e0470 */
[----:B------:R-:W-:-:S04]  /*1ecfe0*/  IMAD.WIDE.U32 R18, P5, R79, R81, R20 ;  /* 0x000000514f127225 */ /* 0x000fc800078a0014 */
[----:B------:R-:W-:-:S04]  /*1ecff0*/  IMAD.WIDE.U32 R26, P2, R77, R53, R22 ;  /* 0x000000354d1a7225 */ /* 0x000fc80007840016 */
[----:B------:R-:W-:-:S04]  /*1ed000*/  IMAD.WIDE.U32 R22, R79, R79, RZ ;  /* 0x0000004f4f167225 */ /* 0x000fc800078e00ff */
[----:B------:R-:W-:-:S04]  /*1ed010*/  IMAD.WIDE.U32.X R166, R81, R133, R166, P0 ;  /* 0x0000008551a67225 */ /* 0x000fc800000e04a6 */
[----:B------:R-:W-:Y:S02]  /*1ed020*/  IMAD.X R61, RZ, RZ, RZ, P5 ;  /* 0x000000ffff3d7224 */ /* 0x000fe400028e06ff */
[----:B------:R-:W-:-:S04]  /*1ed030*/  IMAD.WIDE.U32 R170, R77, R177, RZ ;  /* 0x000000b14daa7225 */ /* 0x000fc800078e00ff */
[----:B------:R-:W-:-:S04]  /*1ed040*/  IMAD.WIDE.U32 R156, P0, R77, R128, R156 ;  /* 0x000000804d9c7225 */ /* 0x000fc8000780009c */
[----:B------:R-:W-:-:S04]  /*1ed050*/  IMAD.WIDE.U32 R28, P5, R177, R128, R28 ;  /* 0x00000080b11c7225 */ /* 0x000fc800078a001c */
[----:B------:R-:W-:Y:S01]  /*1ed060*/  IMAD.X R153, RZ, RZ, RZ, P2 ;  /* 0x000000ffff997224 */ /* 0x000fe200010e06ff */
[----:B------:R-:W-:Y:S01]  /*1ed070*/  IADD3 R130, P2, PT, R23, R18, RZ ;  /* 0x0000001217827210 */ /* 0x000fe20007f5e0ff */
[----:B------:R-:W-:Y:S01]  /*1ed080*/  IMAD.WIDE.U32 R136, R177, R177, RZ ;  /* 0x000000b1b1887225 */ /* 0x000fe200078e00ff */
[----:B------:R-:W-:-:S03]  /*1ed090*/  MOV R104, R29 ;  /* 0x0000001d00687202 */ /* 0x000fc60000000f00 */
[----:B------:R-:W-:-:S04]  /*1ed0a0*/  IMAD.WIDE.U32 R106, R128, R174, RZ ;  /* 0x000000ae806a7225 */ /* 0x000fc800078e00ff */
[----:B------:R-:W-:Y:S02]  /*1ed0b0*/  IMAD.MOV.U32 R60, RZ, RZ, R19 ;  /* 0x000000ffff3c7224 */ /* 0x000fe400078e0013 */
[----:B------:R-:W-:Y:S01]  /*1ed0c0*/  IMAD.WIDE.U32.X R146, R81, R175, R146, P4 ;  /* 0x000000af51927225 */ /* 0x000fe200020e0492 */
[----:B------:R-:W-:-:S03]  /*1ed0d0*/  IADD3 R181, P4, PT, R156, R171, RZ ;  /* 0x000000ab9cb57210 */ /* 0x000fc60007f9e0ff */
[----:B------:R-:W-:Y:S01]  /*1ed0e0*/  IMAD.X R105, RZ, RZ, RZ, P5 ;  /* 0x000000ffff697224 */ /* 0x000fe200028e06ff */
[----:B------:R-:W-:Y:S01]  /*1ed0f0*/  IADD3 R178, P5, PT, R137, R28, RZ ;  /* 0x0000001c89b27210 */ /* 0x000fe20007fbe0ff */
[----:B------:R-:W-:-:S04]  /*1ed100*/  IMAD.WIDE.U32 R148, R53, R174, RZ ;  /* 0x000000ae35947225 */ /* 0x000fc800078e00ff */
[----:B------:R-:W-:-:S04]  /*1ed110*/  IMAD.WIDE.U32 R118, R53, R176, RZ ;  /* 0x000000b035767225 */ /* 0x000fc800078e00ff */
[----:B------:R-:W-:-:S04]  /*1ed120*/  IMAD.WIDE.U32 R102, R53, R0, RZ ;  /* 0x0000000035667225 */ /* 0x000fc800078e00ff */
[----:B------:R-:W-:Y:S02]  /*1ed130*/  IMAD.X R159, RZ, RZ, RZ, P0 ;  /* 0x000000ffff9f7224 */ /* 0x000fe400000e06ff */
[----:B------:R-:W-:Y:S02]  /*1ed140*/  IMAD.MOV.U32 R158, RZ, RZ, R157 ;  /* 0x000000ffff9e7224 */ /* 0x000fe400078e009d */
[----:B------:R-:W-:-:S04]  /*1ed150*/  IMAD.WIDE.U32.X R60, R81, R81, R60, P2 ;  /* 0x00000051513c7225 */ /* 0x000fc800010e043c */
[----:B------:R-:W-:-:S04]  /*1ed160*/  IMAD.WIDE.U32 R28, R128, R0, RZ ;  /* 0x00000000801c7225 */ /* 0x000fc800078e00ff */
[----:B------:R-:W-:-:S04]  /*1ed170*/  IMAD.WIDE.U32 R106, P2, R177, R133, R106 ;  /* 0x00000085b16a7225 */ /* 0x000fc8000784006a */
[----:B------:R-:W-:-:S04]  /*1ed180*/  IMAD.WIDE.U32 R20, R77, R77, RZ ;  /* 0x0000004d4d147225 */ /* 0x000fc800078e00ff */
        /* <DEDUP_REMOVED lines=8> */
[----:B------:R-:W-:Y:S01]  /*1ed210*/  IMAD.WIDE.U32 R84, R133, R0, RZ ;  /* 0x0000000085547225 */ /* 0x000fe200078e00ff */
[----:B------:R-:W-:-:S03]  /*1ed220*/  MOV R114, R103 ;  /* 0x0000006700727202 */ /* 0x000fc60000000f00 */
[----:B------:R-:W-:Y:S02]  /*1ed230*/  IMAD.X R117, RZ, RZ, RZ, P2 ;  /* 0x000000ffff757224 */ /* 0x000fe400010e06ff */
[----:B------:R-:W-:-:S04]  /*1ed240*/  IMAD.WIDE.U32 R28, P2, R177, R175, R28 ;  /* 0x000000afb11c7225 */ /* 0x000fc8000784001c */
[----:B------:R-:W-:Y:S01]  /*1ed250*/  IMAD.WIDE.U32.X R24, R81, R128, R24, P3 ;  /* 0x0000008051187225 */ /* 0x000fe200018e0418 */
[----:B------:R-:W-:-:S03]  /*1ed260*/  IADD3 R179, P3, PT, R21, R26, RZ ;  /* 0x0000001a15b37210 */ /* 0x000fc60007f7e0ff */
[----:B------:R-:W-:Y:S01]  /*1ed270*/  IMAD.X R145, RZ, RZ, RZ, P1 ;  /* 0x000000ffff917224 */ /* 0x000fe200008e06ff */
[----:B------:R-:W-:Y:S01]  /*1ed280*/  IADD3 R137, P1, PT, R148, R139, RZ ;  /* 0x0000008b94897210 */ /* 0x000fe20007f3e0ff */
[----:B------:R-:W-:Y:S01]  /*1ed290*/  IMAD.X R127, RZ, RZ, RZ, P0 ;  /* 0x000000ffff7f7224 */ /* 0x000fe200000e06ff */
[----:B------:R-:W-:Y:S01]  /*1ed2a0*/  IADD3 R171, P0, PT, R118, R57, RZ ;  /* 0x0000003976ab7210 */ /* 0x000fe20007f1e0ff */
[----:B------:R-:W-:Y:S02]  /*1ed2b0*/  IMAD.X R115, RZ, RZ, RZ, P4 ;  /* 0x000000ffff737224 */ /* 0x000fe400020e06ff */
[----:B------:R-:W-:Y:S01]  /*1ed2c0*/  IMAD.MOV.U32 R126, RZ, RZ, R119 ;  /* 0x000000ffff7e7224 */ /* 0x000fe200078e0077 */
[----:B------:R-:W-:Y:S01]  /*1ed2d0*/  IADD3 R119, P4, PT, R102, R19, RZ ;  /* 0x0000001366777210 */ /* 0x000fe20007f9e0ff */
[----:B------:R-:W-:-:S04]  /*1ed2e0*/  IMAD.WIDE.U32 R96, R128, R176, RZ ;  /* 0x000000b080607225 */ /* 0x000fc800078e00ff */
[----:B------:R-:W-:Y:S02]  /*1ed2f0*/  IMAD.MOV.U32 R152, RZ, RZ, R27 ;  /* 0x000000ffff987224 */ /* 0x000fe400078e001b */
[----:B------:R-:W-:Y:S02]  /*1ed300*/  IMAD.MOV.U32 R144, RZ, RZ, R149 ;  /* 0x000000ffff907224 */ /* 0x000fe400078e0095 */
[----:B------:R-:W-:Y:S02]  /*1ed310*/  IMAD.X R101, RZ, RZ, RZ, P2 ;  /* 0x000000ffff657224 */ /* 0x000fe400010e06ff */
[----:B------:R-:W-:-:S04]  /*1ed320*/  IMAD.WIDE.U32 R94, R22, -0x1, RZ ;  /* 0xffffffff165e7825 */ /* 0x000fc800078e00ff */
[----:B------:R-:W-:-:S04]  /*1ed330*/  IMAD.WIDE.U32 R120, R177, R174, RZ ;  /* 0x000000aeb1787225 */ /* 0x000fc800078e00ff */
[----:B------:R-:W-:-:S04]  /*1ed340*/  IMAD.WIDE.U32 R84, P2, R174, R175, R84 ;  /* 0x000000afae547225 */ /* 0x000fc80007840054 */
[----:B------:R-:W-:-:S04]  /*1ed350*/  IMAD.WIDE.U32.X R152, R53, R53, R152, P3 ;  /* 0x0000003535987225 */ /* 0x000fc800018e0498 */
[----:B------:R-:W-:-:S04]  /*1ed360*/  IMAD.WIDE.U32 R26, R133, R176, RZ ;  /* 0x000000b0851a7225 */ /* 0x000fc800078e00ff */
[----:B------:R-:W-:Y:S01]  /*1ed370*/  IMAD.WIDE.U32.X R144, R53, R133, R144, P1 ;  /* 0x0000008535907225 */ /* 0x000fe200008e0490 */
[----:B------:R-:W-:-:S03]  /*1ed380*/  IADD3 RZ, P1, PT, RZ, R22, RZ ;  /* 0x00000016ffff7210 */ /* 0x000fc60007f3e0ff */
[----:B------:R-:W-:Y:S01]  /*1ed390*/  IMAD.WIDE.U32.X R126, R53, R129, R126, P0 ;  /* 0x00000081357e7225 */ /* 0x000fe200000e047e */
[----:B------:R-:W-:-:S03]  /*1ed3a0*/  IADD3.X RZ, P1, PT, RZ, R130, RZ, P1, !PT ;  /* 0x00000082ffff7210 */ /* 0x000fc60000f3e4ff */
[----:B------:R-:W-:Y:S01]  /*1ed3b0*/  IMAD.WIDE.U32.X R114, R53, R175, R114, P4 ;  /* 0x000000af35727225 */ /* 0x000fe200020e0472 */
[----:B------:R-:W-:-:S03]  /*1ed3c0*/  LEA.X R172, P1, R108, R60, 0x1, P1 ;  /* 0x0000003c6cac7211 */ /* 0x000fc60000820cff */
[----:B------:R-:W-:-:S04]  /*1ed3d0*/  IMAD.WIDE.U32 R96, P3, R177, R129, R96 ;  /* 0x00000081b1607225 */ /* 0x000fc80007860060 */
[----:B------:R-:W-:Y:S01]  /*1ed3e0*/  IMAD.X R53, RZ, RZ, RZ, P2 ;  /* 0x000000ffff357224 */ /* 0x000fe200010e06ff */
[----:B------:R-:W-:Y:S01]  /*1ed3f0*/  IADD3 R121, P2, PT, R106, R121, RZ ;  /* 0x000000796a797210 */ /* 0x000fe20007f5e0ff */
[----:B------:R-:W-:Y:S01]  /*1ed400*/  IMAD.WIDE.U32 R86, R94, 0x1, RZ ;  /* 0x000000015e567825 */ /* 0x000fe200078e00ff */
[----:B------:R-:W-:-:S03]  /*1ed410*/  MOV R110, R97 ;  /* 0x00000061006e7202 */ /* 0x000fc60000000f00 */
[----:B------:R-:W-:Y:S01]  /*1ed420*/  IMAD.WIDE.U32 R78, R177, R0, RZ ;  /* 0x00000000b14e7225 */ /* 0x000fe200078e00ff */
[----:B------:R-:W-:-:S03]  /*1ed430*/  IADD3 RZ, P0, PT, R22, R86, RZ ;  /* 0x0000005616ff7210 */ /* 0x000fc60007f1e0ff */
[----:B------:R-:W-:Y:S02]  /*1ed440*/  IMAD.MOV.U32 R116, RZ, RZ, R107 ;  /* 0x000000ffff747224 */ /* 0x000fe400078e006b */
[----:B------:R-:W-:-:S04]  /*1ed450*/  IMAD.WIDE.U32 R82, R129, R0, RZ ;  /* 0x0000000081527225 */ /* 0x000fc800078e00ff */
[----:B------:R-:W-:Y:S02]  /*1ed460*/  IMAD.X R111, RZ, RZ, RZ, P3 ;  /* 0x000000ffff6f7224 */ /* 0x000fe400018e06ff */
[----:B------:R-:W-:-:S04]  /*1ed470*/  IMAD.WIDE.U32 R26, P3, R174, R129, R26 ;  /* 0x00000081ae1a7225 */ /* 0x000fc8000786001a */
[----:B------:R-:W-:Y:S01]  /*1ed480*/  IMAD.WIDE.U32.X R116, R128, R133, R116, P2 ;  /* 0x0000008580747225 */ /* 0x000fe200010e0474 */
[----:B------:R-:W-:-:S03]  /*1ed490*/  IADD3 R103, P2, PT, R28, R79, RZ ;  /* 0x0000004f1c677210 */ /* 0x000fc60007f5e0ff */
[----:B------:R-:W-:Y:S02]  /*1ed4a0*/  IMAD R57, R22, -0x7af74001, -R130 ;  /* 0x8508bfff16397824 */ /* 0x000fe400078e0a82 */
[----:B------:R-:W-:-:S04]  /*1ed4b0*/  IMAD.WIDE.U32 R22, R174, R0, RZ ;  /* 0x00000000ae167225 */ /* 0x000fc800078e00ff */
[----:B------:R-:W-:Y:S02]  /*1ed4c0*/  IMAD.X R81, RZ, RZ, RZ, P3 ;  /* 0x000000ffff517224 */ /* 0x000fe400018e06ff */
[----:B------:R-:W-:Y:S02]  /*1ed4d0*/  IMAD.MOV.U32 R100, RZ, RZ, R29 ;  /* 0x000000ffff647224 */ /* 0x000fe400078e001d */
[----:B------:R-:W-:-:S04]  /*1ed4e0*/  IMAD.WIDE.U32 R92, R177, R176, RZ ;  /* 0x000000b0b15c7225 */ /* 0x000fc800078e00ff */
[----:B------:R-:W-:-:S04]  /*1ed4f0*/  IMAD.WIDE.U32 R82, P3, R176, R175, R82 ;  /* 0x000000afb0527225 */ /* 0x000fc80007860052 */
[----:B------:R-:W-:Y:S01]  /*1ed500*/  IMAD.WIDE.U32.X R100, R128, R175, R100, P2 ;  /* 0x000000af80647225 */ /* 0x000fe200010e0464 */
[----:B------:R-:W-:-:S03]  /*1ed510*/  IADD3 R29, P2, PT, R84, R23, RZ ;  /* 0x00000017541d7210 */ /* 0x000fc60007f5e0ff */
[----:B------:R-:W-:Y:S01]  /*1ed520*/  IMAD.X R109, RZ, RZ, RZ, P3 ;  /* 0x000000ffff6d7224 */ /* 0x000fe200018e06ff */
[----:B------:R-:W-:Y:S01]  /*1ed530*/  IADD3 R93, P3, PT, R96, R93, RZ ;  /* 0x0000005d605d7210 */ /* 0x000fe20007f7e0ff */
[----:B------:R-:W-:Y:S02]  /*1ed540*/  IMAD.MOV.U32 R52, RZ, RZ, R85 ;  /* 0x000000ffff347224 */ /* 0x000fe400078e0055 */
[----:B------:R-:W-:-:S04]  /*1ed550*/  IMAD.WIDE.U32 R54, R174, R176, RZ ;  /* 0x000000b0ae367225 */ /* 0x000fc800078e00ff */
[----:B------:R-:W-:Y:S01]  /*1ed560*/  IMAD.WIDE.U32.X R52, R133, R175, R52, P2 ;  /* 0x000000af85347225 */ /* 0x000fe200010e0434 */
[----:B------:R-:W-:-:S03]  /*1ed570*/  IADD3 RZ, P2, PT, RZ, R108, RZ ;  /* 0x0000006cffff7210 */ /* 0x000fc60007f5e0ff */
[----:B------:R-:W-:Y:S01]  /*1ed580*/  IMAD.WIDE.U32.X R110, R128, R129, R110, P3 ;  /* 0x00000081806e7225 */ /* 0x000fe200018e046e */
[----:B------:R-:W-:Y:S02]  /*1ed590*/  IADD3 R55, P3, PT, R26, R55, RZ ;  /* 0x000000371a377210 */ /* 0x000fe40007f7e0ff */
[----:B------:R-:W-:Y:S01]  /*1ed5a0*/  IADD3.X RZ, P2, PT, RZ, R131, RZ, P2, !PT ;  /* 0x00000083ffff7210 */ /* 0x000fe2000175e4ff */
[----:B------:R-:W-:-:S03]  /*1ed5b0*/  IMAD.WIDE.U32 R122, R133, R174, RZ ;  /* 0x000000ae857a7225 */ /* 0x000fc600078e00ff */
[----:B------:R-:W-:Y:S01]  /*1ed5c0*/  IADD3.X R19, P2, PT, RZ, R112, RZ, P2, !PT ;  /* 0x00000070ff137210 */ /* 0x000fe2000175e4ff */
[----:B------:R-:W-:Y:S02]  /*1ed5d0*/  IMAD.MOV.U32 R80, RZ, RZ, R27 ;  /* 0x000000ffff507224 */ /* 0x000fe400078e001b */
[----:B------:R-:W-:Y:S01]  /*1ed5e0*/  IMAD.WIDE.U32 R98, R174, R174, RZ ;  /* 0x000000aeae627225 */ /* 0x000fe200078e00ff */
[----:B------:R-:W-:-:S03]  /*1ed5f0*/  IADD3.X R112, P2, PT, RZ, R113, RZ, P2, !PT ;  /* 0x00000071ff707210 */ /* 0x000fc6000175e4ff */
[----:B------:R-:W-:Y:S01]  /*1ed600*/  IMAD.WIDE.U32.X R80, R133, R129, R80, P3 ;  /* 0x0000008185507225 */ /* 0x000fe200018e0450 */
[----:B------:R-:W-:Y:S02]  /*1ed610*/  IADD3.X R180, P2, PT, R19, R88, RZ, P2, !PT ;  /* 0x0000005813b47210 */ /* 0x000fe4000175e4ff */
[----:B------:R-:W-:Y:S01]  /*1ed620*/  SHF.L.U64.HI R19, R108, 0x1, R131 ;  /* 0x000000016c137819 */ /* 0x000fe20000010283 */
[----:B------:R-:W-:Y:S01]  /*1ed630*/  IMAD.WIDE.U32 R122, P3, R174, R133, R122 ;  /* 0x00000085ae7a7225 */ /* 0x000fe2000786007a */
[----:B------:R-:W-:Y:S02]  /*1ed640*/  IADD3.X R85, P2, PT, R112, R89, RZ, P2, !PT ;  /* 0x0000005970557210 */ /* 0x000fe4000175e4ff */
[----:B------:R-:W-:Y:S01]  /*1ed650*/  IADD3.X R182, P1, PT, R19, R61, RZ, P1, !PT ;  /* 0x0000003d13b67210 */ /* 0x000fe20000f3e4ff */
[----:B------:R-:W-:Y:S01]  /*1ed660*/  IMAD.IADD R57, R95, 0x1, R57 ;  /* 0x000000015f397824 */ /* 0x000fe200078e0239 */
[----:B------:R-:W-:Y:S01]  /*1ed670*/  IADD3.X R21, P2, PT, RZ, R24, RZ, P2, !PT ;  /* 0x00000018ff157210 */ /* 0x000fe2000175e4ff */
[----:B------:R-:W-:Y:S01]  /*1ed680*/  IMAD.X R91, RZ, RZ, RZ, P3 ;  /* 0x000000ffff5b7224 */ /* 0x000fe200018e06ff */
[----:B------:R-:W-:Y:S01]  /*1ed690*/  IADD3 R79, P3, PT, R99, R122, RZ ;  /* 0x0000007a634f7210 */ /* 0x000fe20007f7e0ff */
[----:B------:R-:W-:Y:S01]  /*1ed6a0*/  IMAD.MOV.U32 R90, RZ, RZ, R123 ;  /* 0x000000ffff5a7224 */ /* 0x000fe200078e007b */
[----:B------:R-:W-:Y:S01]  /*1ed6b0*/  IADD3.X R184, P2, PT, RZ, R25, RZ, P2, !PT ;  /* 0x00000019ffb87210 */ /* 0x000fe2000175e4ff */
[----:B------:R-:W-:-:S04]  /*1ed6c0*/  IMAD.WIDE.U32 R122, R57, 0x1, RZ ;  /* 0x00000001397a7825 */ /* 0x000fc800078e00ff */
[----:B------:R-:W-:-:S04]  /*1ed6d0*/  IMAD.WIDE.U32.X R104, R128, R128, R104, P5 ;  /* 0x0000008080687225 */ /* 0x000fc800028e0468 */
[----:B------:R-:W-:-:S04]  /*1ed6e0*/  IMAD.WIDE.U32 R122, P5, R94, -0x7af74000, R122 ;  /* 0x8508c0005e7a7825 */ /* 0x000fc800078a007a */
[----:B------:R-:W-:Y:S01]  /*1ed6f0*/  IMAD.WIDE.U32.X R90, R133, R133, R90, P3 ;  /* 0x00000085855a7225 */ /* 0x000fe200018e045a */
[----:B------:R-:W-:-:S03]  /*1ed700*/  IADD3 R27, P3, PT, R87, R122, RZ ;  /* 0x0000007a571b7210 */ /* 0x000fc60007f7e0ff */
[----:B------:R-:W-:Y:S01]  /*1ed710*/  IMAD.X R87, RZ, RZ, RZ, P5 ;  /* 0x000000ffff577224 */ /* 0x000fe200028e06ff */
[----:B------:R-:W-:Y:S01]  /*1ed720*/  IADD3.X RZ, P0, PT, R130, R27, RZ, P0, !PT ;  /* 0x0000001b82ff7210 */ /* 0x000fe2000071e4ff */
[----:B------:R-:W-:Y:S02]  /*1ed730*/  IMAD.MOV.U32 R86, RZ, RZ, R123 ;  /* 0x000000ffff567224 */ /* 0x000fe400078e007b */
[----:B------:R-:W-:-:S04]  /*1ed740*/  IMAD.WIDE.U32 R124, R129, R176, RZ ;  /* 0x000000b0817c7225 */ /* 0x000fc800078e00ff */
[----:B------:R-:W-:-:S04]  /*1ed750*/  IMAD.WIDE.U32.X R24, R57, -0x7af74000, R86, P3 ;  /* 0x8508c00039187825 */ /* 0x000fc800018e0456 */
[C---:B------:R-:W-:Y:S01]  /*1ed760*/  IMAD.WIDE.U32 R58, R176.reuse, R176, RZ ;  /* 0x000000b0b03a7225 */ /* 0x040fe200078e00ff */
[----:B------:R-:W-:Y:S02]  /*1ed770*/  IADD3.X R173, P3, PT, RZ, R24, RZ, P0, !PT ;  /* 0x00000018ffad7210 */ /* 0x000fe4000077e4ff */
[----:B------:R-:W-:Y:S01]  /*1ed780*/  IADD3.X R164, P0, PT, R21, R164, RZ, P2, !PT ;  /* 0x000000a415a47210 */ /* 0x000fe2000171e4ff */
[----:B------:R-:W-:Y:S01]  /*1ed790*/  IMAD.WIDE.U32 R124, P4, R176, R129, R124 ;  /* 0x00000081b07c7225 */ /* 0x000fe2000788007c */
[----:B------:R-:W-:-:S03]  /*1ed7a0*/  IADD3.X R95, P2, PT, RZ, R25, RZ, P3, !PT ;  /* 0x00000019ff5f7210 */ /* 0x000fc60001f5e4ff */
[----:B------:R-:W-:Y:S01]  /*1ed7b0*/  IMAD.WIDE.U32 R160, R57, 0x30000000, RZ ;  /* 0x3000000039a07825 */ /* 0x000fe200078e00ff */
[----:B------:R-:W-:Y:S02]  /*1ed7c0*/  MOV R62, R125 ;  /* 0x0000007d003e7202 */ /* 0x000fe40000000f00 */
[----:B------:R-:W-:Y:S01]  /*1ed7d0*/  IADD3.X R172, P2, PT, R173, R172, RZ, P2, !PT ;  /* 0x000000acadac7210 */ /* 0x000fe2000175e4ff */
[----:B------:R-:W-:Y:S01]  /*1ed7e0*/  IMAD.X R63, RZ, RZ, RZ, P4 ;  /* 0x000000ffff3f7224 */ /* 0x000fe200020e06ff */
[----:B------:R-:W-:Y:S01]  /*1ed7f0*/  IADD3 R23, P4, PT, R59, R124, RZ ;  /* 0x0000007c3b177210 */ /* 0x000fe20007f9e0ff */
[----:B------:R-:W-:Y:S01]  /*1ed800*/  IMAD.WIDE.U32 R88, R176, R0, RZ ;  /* 0x00000000b0587225 */ /* 0x000fe200078e00ff */
[----:B------:R-:W-:-:S03]  /*1ed810*/  IADD3.X R173, P2, PT, R95, R182, RZ, P2, !PT ;  /* 0x000000b65fad7210 */ /* 0x000fc6000175e4ff */
[----:B------:R-:W-:Y:S01]  /*1ed820*/  IMAD.WIDE.U32 R168, R94, 0x30000000, RZ ;  /* 0x300000005ea87825 */ /* 0x000fe200078e00ff */
[----:B------:R-:W-:-:S03]  /*1ed830*/  IADD3 R19, P5, PT, R82, R89, RZ ;  /* 0x0000005952137210 */ /* 0x000fc60007fbe0ff */
[----:B------:R-:W-:-:S04]  /*1ed840*/  IMAD.WIDE.U32 R160, P3, R94, 0x170b5d44, R160 ;  /* 0x170b5d445ea07825 */ /* 0x000fc800078600a0 */
[----:B------:R-:W-:-:S04]  /*1ed850*/  IMAD.WIDE.U32 R132, R57, -0x45f6b800, RZ ;  /* 0xba09480039847825 */ /* 0x000fc800078e00ff */
[----:B------:R-:W-:Y:S01]  /*1ed860*/  IMAD.WIDE.U32.X R62, R129, R129, R62, P4 ;  /* 0x00000081813e7225 */ /* 0x000fe200020e043e */
[----:B------:R-:W-:-:S03]  /*1ed870*/  IADD3 R97, P4, PT, R160, R169, RZ ;  /* 0x000000a9a0617210 */ /* 0x000fc60007f9e0ff */
[----:B------:R-:W-:-:S04]  /*1ed880*/  IMAD.WIDE.U32 R112, R57, 0xf5138f, RZ ;  /* 0x00f5138f39707825 */ /* 0x000fc800078e00ff */
[----:B------:R-:W-:-:S04]  /*1ed890*/  IMAD.WIDE.U32 R24, R57, 0x6ca1493b, RZ ;  /* 0x6ca1493b39187825 */ /* 0x000fc800078e00ff */
[----:B------:R-:W-:Y:S01]  /*1ed8a0*/  IMAD.MOV.U32 R108, RZ, RZ, R83 ;  /* 0x000000ffff6c7224 */ /* 0x000fe200078e0053 */
[----:B------:R-:W-:Y:S01]  /*1ed8b0*/  SHF.L.W.U32.HI R83, R131, 0x1, R180 ;  /* 0x0000000183537819 */ /* 0x000fe20000010eb4 */
[----:B------:R-:W-:Y:S01]  /*1ed8c0*/  IMAD.X R163, RZ, RZ, RZ, P3 ;  /* 0x000000ffffa37224 */ /* 0x000fe200018e06ff */
[----:B------:R-:W-:Y:S01]  /*1ed8d0*/  SHF.L.W.U32.HI R180, R180, 0x1, R85 ;  /* 0x00000001b4b47819 */ /* 0x000fe20000010e55 */
[----:B------:R-:W-:Y:S01]  /*1ed8e0*/  IMAD.MOV.U32 R162, RZ, RZ, R161 ;  /* 0x000000ffffa27224 */ /* 0x000fe200078e00a1 */
[----:B------:R-:W-:Y:S01]  /*1ed8f0*/  IADD3.X R83, P1, PT, R83, R20, RZ, P1, !PT ;  /* 0x0000001453537210 */ /* 0x000fe20000f3e4ff */
[----:B------:R-:W-:-:S03]  /*1ed900*/  IMAD.WIDE.U32 R60, R57, 0x17c510ea, RZ ;  /* 0x17c510ea393c7825 */ /* 0x000fc600078e00ff */
[----:B------:R-:W-:Y:S01]  /*1ed910*/  IADD3.X R179, P1, PT, R180, R179, RZ, P1, !PT ;  /* 0x000000b3b4b37210 */ /* 0x000fe20000f3e4ff */
[----:B------:R-:W-:-:S04]  /*1ed920*/  IMAD.WIDE.U32 R132, P3, R94, 0x1ef3622f, R132 ;  /* 0x1ef3622f5e847825 */ /* 0x000fc80007860084 */
[----:B------:R-:W-:-:S04]  /*1ed930*/  IMAD.WIDE.U32.X R86, R129, R175, R108, P5 ;  /* 0x000000af81567225 */ /* 0x000fc800028e046c */
[----:B------:R-:W-:-:S04]  /*1ed940*/  IMAD.WIDE.U32.X R162, R57, 0x170b5d44, R162, P4 ;  /* 0x170b5d4439a27825 */ /* 0x000fc800020e04a2 */
[----:B------:R-:W-:-:S04]  /*1ed950*/  IMAD.WIDE.U32 R150, R94, -0x45f6b800, RZ ;  /* 0xba0948005e967825 */ /* 0x000fc800078e00ff */
[----:B------:R-:W-:-:S04]  /*1ed960*/  IMAD.WIDE.U32 R112, P5, R94, 0x1a22d9f3, R112 ;  /* 0x1a22d9f35e707825 */ /* 0x000fc800078a0070 */
[----:B------:R-:W-:-:S04]  /*1ed970*/  IMAD.WIDE.U32 R24, P4, R94, -0x39c4fa40, R24 ;  /* 0xc63b05c05e187825 */ /* 0x000fc80007880018 */
[----:B------:R-:W-:Y:S01]  /*1ed980*/  IMAD.WIDE.U32 R124, R94, 0xf5138f, RZ ;  /* 0x00f5138f5e7c7825 */ /* 0x000fe200078e00ff */
[----:B------:R-:W-:-:S03]  /*1ed990*/  IADD3.X R129, PT, PT, RZ, RZ, RZ, P4, !PT ;  /* 0x000000ffff817210 */ /* 0x000fc600027fe4ff */
[----:B------:R-:W-:Y:S01]  /*1ed9a0*/  IMAD.X R155, RZ, RZ, RZ, P3 ;  /* 0x000000ffff9b7224 */ /* 0x000fe200018e06ff */
[----:B------:R-:W-:Y:S01]  /*1ed9b0*/  IADD3 R27, P4, PT, R112, R125, RZ ;  /* 0x0000007d701b7210 */ /* 0x000fe20007f9e0ff */
[----:B------:R-:W-:-:S04]  /*1ed9c0*/  IMAD.WIDE.U32 R108, R94, 0x6ca1493b, RZ ;  /* 0x6ca1493b5e6c7825 */ /* 0x000fc800078e00ff */
[----:B------:R-:W-:-:S04]  /*1ed9d0*/  IMAD.WIDE.U32 R60, P3, R94, 0x1ae3a46, R60 ;  /* 0x01ae3a465e3c7825 */ /* 0x000fc8000786003c */
[----:B------:R-:W-:Y:S01]  /*1ed9e0*/  IMAD.X R123, RZ, RZ, RZ, P5 ;  /* 0x000000ffff7b7224 */ /* 0x000fe200028e06ff */
[----:B------:R-:W-:Y:S01]  /*1ed9f0*/  IADD3 R89, P5, PT, R132, R151, RZ ;  /* 0x0000009784597210 */ /* 0x000fe20007fbe0ff */
[----:B------:R-:W-:-:S04]  /*1eda00*/  IMAD.WIDE.U32 R20, R94, 0x17c510ea, RZ ;  /* 0x17c510ea5e147825 */ /* 0x000fc800078e00ff */
[----:B------:R-:W-:Y:S02]  /*1eda10*/  IMAD.MOV.U32 R154, RZ, RZ, R133 ;  /* 0x000000ffff9a7224 */ /* 0x000fe400078e0085 */
[----:B------:R-:W-:Y:S01]  /*1eda20*/  IMAD.X R131, RZ, RZ, RZ, P3 ;  /* 0x000000ffff837224 */ /* 0x000fe200018e06ff */
[----:B------:R-:W-:Y:S01]  /*1eda30*/  IADD3 R59, P3, PT, R24, R109, RZ ;  /* 0x0000006d183b7210 */ /* 0x000fe20007f7e0ff */
[----:B------:R-:W-:Y:S02]  /*1eda40*/  IMAD.MOV.U32 R122, RZ, RZ, R113 ;  /* 0x000000ffff7a7224 */ /* 0x000fe400078e0071 */
        /* <DEDUP_REMOVED lines=8> */
[----:B------:R-:W-:Y:S01]  /*1edad0*/  IMAD.WIDE.U32.X R128, R57, -0x39c4fa40, R128, P3 ;  /* 0xc63b05c039807825 */ /* 0x000fe200018e0480 */
[----:B------:R-:W-:Y:S02]  /*1edae0*/  IADD3 RZ, P3, PT, R172, R168, RZ ;  /* 0x000000a8acff7210 */ /* 0x000fe40007f7e0ff */
[----:B------:R-:W-:Y:S01]  /*1edaf0*/  IADD3.X RZ, P0, PT, R165, R181, RZ, P0, !PT ;  /* 0x000000b5a5ff7210 */ /* 0x000fe2000071e4ff */
[----:B------:R-:W-:Y:S01]  /*1edb00*/  IMAD.WIDE.U32.X R130, R57, 0x1ae3a46, R130, P5 ;  /* 0x01ae3a4639827825 */ /* 0x000fe200028e0482 */
[----:B------:R-:W-:-:S02]  /*1edb10*/  IADD3.X R57, P4, PT, RZ, R166, RZ, P4, !PT ;  /* 0x000000a6ff397210 */ /* 0x000fc4000279e4ff */
[----:B------:R-:W-:Y:S01]  /*1edb20*/  IADD3.X RZ, P3, PT, R173, R97, RZ, P3, !PT ;  /* 0x00000061adff7210 */ /* 0x000fe20001f7e4ff */
[----:B------:R-:W-:Y:S01]  /*1edb30*/  IMAD.WIDE.U32 R164, R77, R177, R164 ;  /* 0x000000b14da47225 */ /* 0x000fe200078e00a4 */
[----:B------:R-:W-:Y:S02]  /*1edb40*/  IADD3.X R166, P4, PT, RZ, R167, RZ, P4, !PT ;  /* 0x000000a7ffa67210 */ /* 0x000fe4000279e4ff */
[----:B------:R-:W-:Y:S01]  /*1edb50*/  IADD3.X R157, P0, PT, RZ, R158, RZ, P0, !PT ;  /* 0x0000009eff9d7210 */ /* 0x000fe2000071e4ff */
[----:B------:R-:W-:Y:S01]  /*1edb60*/  IMAD.IADD R61, R165, 0x1, R156 ;  /* 0x00000001a53d7824 */ /* 0x000fe200078e029c */
[----:B------:R-:W-:Y:S01]  /*1edb70*/  IADD3.X R158, P3, PT, R25, R162, RZ, P3, !PT ;  /* 0x000000a2199e7210 */ /* 0x000fe20001f7e4ff */
[----:B------:R-:W-:Y:S01]  /*1edb80*/  IMAD.X R162, RZ, RZ, RZ, P2 ;  /* 0x000000ffffa27224 */ /* 0x000fe200010e06ff */
[----:B------:R-:W-:Y:S01]  /*1edb90*/  IADD3.X R134, P4, PT, R57, R134, RZ, P4, !PT ;  /* 0x0000008639867210 */ /* 0x000fe2000279e4ff */
[----:B------:R-:W-:Y:S01]  /*1edba0*/  IMAD.WIDE.U32 R172, R94, 0x30000000, R172 ;  /* 0x300000005eac7825 */ /* 0x000fe200078e00ac */
[----:B------:R-:W-:-:S02]  /*1edbb0*/  IADD3.X R159, P2, PT, RZ, R159, RZ, P0, !PT ;  /* 0x0000009fff9f7210 */ /* 0x000fc4000075e4ff */
[----:B------:R-:W-:Y:S02]  /*1edbc0*/  IADD3.X R162, P0, PT, R162, R163, RZ, P3, !PT ;  /* 0x000000a3a2a27210 */ /* 0x000fe40001f1e4ff */
[----:B------:R-:W-:Y:S02]  /*1edbd0*/  IADD3.X R166, P3, PT, R166, R135, RZ, P4, !PT ;  /* 0x00000087a6a67210 */ /* 0x000fe4000277e4ff */
[----:B------:R-:W-:Y:S02]  /*1edbe0*/  SHF.L.W.U32.HI R85, R85, 0x1, R164 ;  /* 0x0000000155557819 */ /* 0x000fe40000010ea4 */
[----:B------:R-:W-:Y:S01]  /*1edbf0*/  IADD3.X R156, P2, PT, R157, R134, RZ, P2, !PT ;  /* 0x000000869d9c7210 */ /* 0x000fe2000175e4ff */
[----:B------:R-:W-:Y:S01]  /*1edc00*/  IMAD.WIDE.U32 R134, R172, -0x1, RZ ;  /* 0xffffffffac867825 */ /* 0x000fe200078e00ff */
[----:B------:R-:W-:Y:S02]  /*1edc10*/  IADD3.X R95, P3, PT, RZ, R142, RZ, P3, !PT ;  /* 0x0000008eff5f7210 */ /* 0x000fe40001f7e4ff */
[----:B------:R-:W-:-:S02]  /*1edc20*/  SHF.L.W.U32.HI R165, R164, 0x1, R61 ;  /* 0x00000001a4a57819 */ /* 0x000fc40000010e3d */
[----:B------:R-:W-:Y:S02]  /*1edc30*/  IADD3.X R164, P5, PT, R85, R152, RZ, P1, !PT ;  /* 0x0000009855a47210 */ /* 0x000fe40000fbe4ff */
[----:B------:R-:W-:Y:S02]  /*1edc40*/  IADD3 R97, PT, PT, R173, R160, RZ ;  /* 0x000000a0ad617210 */ /* 0x000fe40007ffe0ff */
[----:B------:R-:W-:Y:S02]  /*1edc50*/  IADD3.X R157, P2, PT, R159, R166, RZ, P2, !PT ;  /* 0x000000a69f9d7210 */ /* 0x000fe4000175e4ff */
[----:B------:R-:W-:Y:S01]  /*1edc60*/  IADD3 RZ, P4, PT, R156, R138, RZ ;  /* 0x0000008a9cff7210 */ /* 0x000fe20007f9e0ff */
[----:B------:R-:W-:Y:S01]  /*1edc70*/  IMAD R99, R172, -0x7af74001, -R97 ;  /* 0x8508bfffac637824 */ /* 0x000fe200078e0a61 */
[----:B------:R-:W-:Y:S01]  /*1edc80*/  IADD3.X R166, P3, PT, RZ, R143, RZ, P3, !PT ;  /* 0x0000008fffa67210 */ /* 0x000fe20001f7e4ff */
[----:B------:R-:W-:Y:S01]  /*1edc90*/  IMAD.WIDE.U32 R138, R134, 0x1, RZ ;  /* 0x00000001868a7825 */ /* 0x000fe200078e00ff */
[----:B------:R-:W-:-:S02]  /*1edca0*/  IADD3.X R152, P1, PT, R158, R83, RZ, P0, !PT ;  /* 0x000000539e987210 */ /* 0x000fc4000073e4ff */
[----:B------:R-:W-:Y:S01]  /*1edcb0*/  IADD3.X R83, P0, PT, R165, R153, RZ, P5, !PT ;  /* 0x00000099a5537210 */ /* 0x000fe20002f1e4ff */
[----:B------:R-:W-:Y:S01]  /*1edcc0*/  IMAD.IADD R99, R135, 0x1, R99 ;  /* 0x0000000187637824 */ /* 0x000fe200078e0263 */
[----:B------:R-:W-:Y:S01]  /*1edcd0*/  IADD3.X RZ, P5, PT, R157, R137, RZ, P4, !PT ;  /* 0x000000899dff7210 */ /* 0x000fe200027be4ff */
[----:B------:R-:W-:Y:S01]  /*1edce0*/  IMAD.WIDE.U32 R156, R77, R174, R156 ;  /* 0x000000ae4d9c7225 */ /* 0x000fe200078e009c */
[----:B------:R-:W-:Y:S02]  /*1edcf0*/  IADD3.X R95, P4, PT, R95, R140, RZ, P3, !PT ;  /* 0x0000008c5f5f7210 */ /* 0x000fe40001f9e4ff */
[----:B------:R-:W-:Y:S01]  /*1edd00*/  IADD3.X R57, P2, PT, RZ, RZ, RZ, P2, !PT ;  /* 0x000000ffff397210 */ /* 0x000fe2000175e4ff */
[----:B------:R-:W-:Y:S01]  /*1edd10*/  IMAD.WIDE.U32 R142, R99, 0x1, RZ ;  /* 0x00000001638e7825 */ /* 0x000fe200078e00ff */
[----:B------:R-:W-:Y:S02]  /*1edd20*/  IADD3.X R166, P4, PT, R166, R141, RZ, P4, !PT ;  /* 0x0000008da6a67210 */ /* 0x000fe4000279e4ff */
[----:B------:R-:W-:Y:S01]  /*1edd30*/  IADD3.X R153, P1, PT, R162, R179, RZ, P1, !PT ;  /* 0x000000b3a2997210 */ /* 0x000fe20000f3e4ff */
[----:B------:R-:W-:Y:S01]  /*1edd40*/  IMAD.X R151, RZ, RZ, RZ, P2 ;  /* 0x000000ffff977224 */ /* 0x000fe200010e06ff */
[----:B------:R-:W-:Y:S01]  /*1edd50*/  IADD3.X R109, P4, PT, RZ, R146, RZ, P4, !PT ;  /* 0x00000092ff6d7210 */ /* 0x000fe2000279e4ff */
[----:B------:R-:W-:Y:S01]  /*1edd60*/  IMAD.IADD R85, R157, 0x1, R148 ;  /* 0x000000019d557824 */ /* 0x000fe200078e0294 */
[----:B------:R-:W-:Y:S01]  /*1edd70*/  IADD3 RZ, P2, PT, R152, R150, RZ ;  /* 0x0000009698ff7210 */ /* 0x000fe20007f5e0ff */
[----:B------:R-:W-:Y:S01]  /*1edd80*/  IMAD.WIDE.U32 R162, R99, 0x17c510ea, RZ ;  /* 0x17c510ea63a27825 */ /* 0x000fe200078e00ff */
[----:B------:R-:W-:-:S02]  /*1edd90*/  IADD3.X R150, P3, PT, R57, R144, RZ, P5, !PT ;  /* 0x0000009039967210 */ /* 0x000fc40002f7e4ff */
[----:B------:R-:W-:Y:S01]  /*1edda0*/  IADD3.X R165, P1, PT, RZ, RZ, RZ, P1, !PT ;  /* 0x000000ffffa57210 */ /* 0x000fe20000f3e4ff */
[----:B------:R-:W-:Y:S01]  /*1eddb0*/  IMAD.X R113, RZ, RZ, R147, P4 ;  /* 0x000000ffff717224 */ /* 0x000fe200020e0693 */
[----:B------:R-:W-:Y:S01]  /*1eddc0*/  IADD3.X RZ, P2, PT, R153, R89, RZ, P2, !PT ;  /* 0x0000005999ff7210 */ /* 0x000fe2000175e4ff */
[----:B------:R-:W-:Y:S01]  /*1eddd0*/  IMAD.WIDE.U32 R140, P5, R134, -0x7af74000, R142 ;  /* 0x8508c000868c7825 */ /* 0x000fe200078a008e */
[----:B------:R-:W-:Y:S02]  /*1edde0*/  SHF.L.W.U32.HI R89, R61, 0x1, R156 ;  /* 0x000000013d597819 */ /* 0x000fe40000010e9c */
        /* <DEDUP_REMOVED lines=10> */
[----:B------:R-:W-:Y:S01]  /*1ede90*/  IMAD.WIDE.U32 R140, P4, R134, 0x170b5d44, R146 ;  /* 0x170b5d44868c7825 */ /* 0x000fe20007880092 */
[----:B------:R-:W-:-:S02]  /*1edea0*/  SHF.L.W.U32.HI R125, R156, 0x1, R85 ;  /* 0x000000019c7d7819 */ /* 0x000fc40000010e55 */
[----:B------:R-:W-:Y:S01]  /*1edeb0*/  IADD3.X R168, P2, PT, R25, R155, RZ, P2, !PT ;  /* 0x0000009b19a87210 */ /* 0x000fe2000175e4ff */
[----:B------:R-:W-:Y:S01]  /*1edec0*/  IMAD.WIDE.U32 R136, R134, 0x30000000, RZ ;  /* 0x3000000086887825 */ /* 0x000fe200078e00ff */
[----:B------:R-:W-:Y:S02]  /*1eded0*/  IADD3.X R149, PT, PT, RZ, RZ, RZ, P4, !PT ;  /* 0x000000ffff957210 */ /* 0x000fe400027fe4ff */
[----:B------:R-:W-:Y:S01]  /*1edee0*/  IADD3.X R151, P3, PT, R151, R166, RZ, P3, !PT ;  /* 0x000000a697977210 */ /* 0x000fe20001f7e4ff */
[----:B------:R-:W-:Y:S01]  /*1edef0*/  IMAD.WIDE.U32 R144, R99, -0x45f6b800, RZ ;  /* 0xba09480063907825 */ /* 0x000fe200078e00ff */
[----:B------:R-:W-:Y:S02]  /*1edf00*/  IADD3 R107, P4, PT, R140, R137, RZ ;  /* 0x000000898c6b7210 */ /* 0x000fe40007f9e0ff */
[----:B------:R-:W-:Y:S01]  /*1edf10*/  IADD3.X R164, P2, PT, R165, R164, RZ, P2, !PT ;  /* 0x000000a4a5a47210 */ /* 0x000fe2000175e4ff */
[----:B------:R-:W-:Y:S01]  /*1edf20*/  IMAD.WIDE.U32 R154, R99, 0xf5138f, RZ ;  /* 0x00f5138f639a7825 */ /* 0x000fe200078e00ff */
[----:B------:R-:W-:-:S02]  /*1edf30*/  IADD3.X RZ, P1, PT, R97, R170, RZ, P1, !PT ;  /* 0x000000aa61ff7210 */ /* 0x000fc40000f3e4ff */
[----:B------:R-:W-:Y:S01]  /*1edf40*/  IADD3.X R97, P3, PT, RZ, RZ, RZ, P3, !PT ;  /* 0x000000ffff617210 */ /* 0x000fe20001f7e4ff */
[----:B------:R-:W-:Y:S01]  /*1edf50*/  IMAD.WIDE.U32 R146, R94, -0x45f6b800, R152 ;  /* 0xba0948005e927825 */ /* 0x000fe200078e0098 */
[----:B------:R-:W-:Y:S02]  /*1edf60*/  IADD3.X R165, P2, PT, R168, R83, RZ, P2, !PT ;  /* 0x00000053a8a57210 */ /* 0x000fe4000175e4ff */
[----:B------:R-:W-:Y:S01]  /*1edf70*/  IADD3.X R178, P0, PT, R125, R178, RZ, P0, !PT ;  /* 0x000000b27db27210 */ /* 0x000fe2000071e4ff */
[----:B------:R-:W-:Y:S02]  /*1edf80*/  IMAD.MOV.U32 R148, RZ, RZ, R141 ;  /* 0x000000ffff947224 */ /* 0x000fe400078e008d */
[----:B------:R-:W-:-:S04]  /*1edf90*/  IMAD.WIDE.U32.X R142, R99, -0x7af74000, R142, P5 ;  /* 0x8508c000638e7825 */ /* 0x000fc800028e048e */
[----:B------:R-:W-:-:S04]  /*1edfa0*/  IMAD.WIDE.U32.X R148, R99, 0x170b5d44, R148, P4 ;  /* 0x170b5d4463947825 */ /* 0x000fc800020e0494 */
[----:B------:R-:W-:Y:S01]  /*1edfb0*/  IMAD.IADD R135, R147, 0x1, R132 ;  /* 0x0000000193877824 */ /* 0x000fe200078e0284 */
[----:B------:R-:W-:Y:S01]  /*1edfc0*/  IADD3.X R147, P1, PT, RZ, R142, RZ, P1, !PT ;  /* 0x0000008eff937210 */ /* 0x000fe20000f3e4ff */
[----:B------:R-:W-:-:S03]  /*1edfd0*/  IMAD.WIDE.U32 R138, R134, -0x45f6b800, RZ ;  /* 0xba094800868a7825 */ /* 0x000fc600078e00ff */
[----:B------:R-:W-:Y:S01]  /*1edfe0*/  IADD3.X R142, P1, PT, RZ, R143, RZ, P1, !PT ;  /* 0x0000008fff8e7210 */ /* 0x000fe20000f3e4ff */
[----:B------:R-:W-:-:S03]  /*1edff0*/  IMAD.WIDE.U32 R144, P5, R134, 0x1ef3622f, R144 ;  /* 0x1ef3622f86907825 */ /* 0x000fc600078a0090 */
[----:B------:R-:W-:Y:S01]  /*1ee000*/  IADD3.X R146, P1, PT, R147, R146, RZ, P1, !PT ;  /* 0x0000009293927210 */ /* 0x000fe20000f3e4ff */
[----:B------:R-:W-:-:S03]  /*1ee010*/  IMAD.WIDE.U32 R132, P4, R134, 0x1a22d9f3, R154 ;  /* 0x1a22d9f386847825 */ /* 0x000fc6000788009a */
[----:B------:R-:W-:Y:S01]  /*1ee020*/  IADD3.X R147, P1, PT, R142, R135, RZ, P1, !PT ;  /* 0x000000878e937210 */ /* 0x000fe20000f3e4ff */
[----:B------:R-:W-:-:S04]  /*1ee030*/  IMAD.WIDE.U32 R152, R134, 0xf5138f, RZ ;  /* 0x00f5138f86987825 */ /* 0x000fc800078e00ff */
[----:B------:R-:W-:Y:S01]  /*1ee040*/  IMAD.X R159, RZ, RZ, RZ, P5 ;  /* 0x000000ffff9f7224 */ /* 0x000fe200028e06ff */
[----:B------:R-:W-:Y:S01]  /*1ee050*/  IADD3 R95, P5, PT, R144, R139, RZ ;  /* 0x0000008b905f7210 */ /* 0x000fe20007fbe0ff */
[----:B------:R-:W-:Y:S01]  /*1ee060*/  IMAD.X R161, RZ, RZ, RZ, P4 ;  /* 0x000000ffffa17224 */ /* 0x000fe200020e06ff */
[----:B------:R-:W-:Y:S01]  /*1ee070*/  IADD3 R25, P4, PT, R132, R153, RZ ;  /* 0x0000009984197210 */ /* 0x000fe20007f9e0ff */
[----:B------:R-:W-:-:S04]  /*1ee080*/  IMAD.WIDE.U32 R156, R99, 0x6ca1493b, RZ ;  /* 0x6ca1493b639c7825 */ /* 0x000fc800078e00ff */
[----:B------:R-:W-:Y:S02]  /*1ee090*/  IMAD.MOV.U32 R158, RZ, RZ, R145 ;  /* 0x000000ffff9e7224 */ /* 0x000fe400078e0091 */
[----:B------:R-:W-:Y:S02]  /*1ee0a0*/  IMAD.MOV.U32 R160, RZ, RZ, R133 ;  /* 0x000000ffffa07224 */ /* 0x000fe400078e0085 */
[----:B------:R-:W-:-:S04]  /*1ee0b0*/  IMAD.WIDE.U32.X R154, R99, 0x1ef3622f, R158, P5 ;  /* 0x1ef3622f639a7825 */ /* 0x000fc800028e049e */
[----:B------:R-:W-:Y:S01]  /*1ee0c0*/  IMAD.WIDE.U32.X R160, R99, 0x1a22d9f3, R160, P4 ;  /* 0x1a22d9f363a07825 */ /* 0x000fe200020e04a0 */
        /* <DEDUP_REMOVED lines=11> */
[----:B------:R-:W-:Y:S02]  /*1ee180*/  IADD3.X R97, P2, PT, RZ, RZ, RZ, P2, !PT ;  /* 0x000000ffff617210 */ /* 0x000fe4000175e4ff */
[----:B------:R-:W-:Y:S01]  /*1ee190*/  IADD3.X RZ, P3, PT, R165, R27, RZ, P3, !PT ;  /* 0x0000001ba5ff7210 */ /* 0x000fe20001f7e4ff */
[----:B------:R-:W-:Y:S01]  /*1ee1a0*/  IMAD.WIDE.U32.X R56, R99, -0x39c4fa40, R56, P5 ;  /* 0xc63b05c063387825 */ /* 0x000fe200028e0438 */
[----:B------:R-:W-:-:S03]  /*1ee1b0*/  IADD3.X R168, P4, PT, R133, R127, RZ, P4, !PT ;  /* 0x0000007f85a87210 */ /* 0x000fc6000279e4ff */
[----:B------:R-:W-:-:S04]  /*1ee1c0*/  IMAD.WIDE.U32 R162, P5, R134, 0x1ae3a46, R162 ;  /* 0x01ae3a4686a27825 */ /* 0x000fc800078a00a2 */
[----:B------:R-:W-:-:S04]  /*1ee1d0*/  IMAD.WIDE.U32 R166, R134, 0x17c510ea, RZ ;  /* 0x17c510ea86a67825 */ /* 0x000fc800078e00ff */
[----:B------:R-:W-:Y:S01]  /*1ee1e0*/  IMAD.X R27, RZ, RZ, RZ, P2 ;  /* 0x000000ffff1b7224 */ /* 0x000fe200010e06ff */
[----:B------:R-:W-:Y:S01]  /*1ee1f0*/  IADD3 RZ, P2, PT, R150, R120, RZ ;  /* 0x0000007896ff7210 */ /* 0x000fe20007f5e0ff */
[----:B------:R-:W-:Y:S01]  /*1ee200*/  IMAD.IADD R151, R151, 0x1, R118 ;  /* 0x0000000197977824 */ /* 0x000fe200078e0276 */
        /* <DEDUP_REMOVED lines=13> */
[----:B------:R-:W-:Y:S01]  /*1ee2e0*/  IADD3.X RZ, P5, PT, R121, R119, RZ, P5, !PT ;  /* 0x0000007779ff7210 */ /* 0x000fe20002fbe4ff */
[----:B------:R-:W-:Y:S01]  /*1ee2f0*/  IMAD.IADD R77, R123, 0x1, R102 ;  /* 0x000000017b4d7824 */ /* 0x000fe200078e0266 */
[----:B------:R-:W-:Y:S01]  /*1ee300*/  IADD3.X R109, P4, PT, RZ, RZ, RZ, P4, !PT ;  /* 0x000000ffff6d7210 */ /* 0x000fe2000279e4ff */
[----:B------:R-:W-:Y:S01]  /*1ee310*/  IMAD.WIDE.U32 R150, R177, R174, R150 ;  /* 0x000000aeb1967225 */ /* 0x000fe200078e0096 */
[----:B------:R-:W-:Y:S02]  /*1ee320*/  IADD3.X R116, P2, PT, RZ, R117, RZ, P2, !PT ;  /* 0x00000075ff747210 */ /* 0x000fe4000175e4ff */
[----:B------:R-:W-:Y:S01]  /*1ee330*/  IADD3.X R109, P5, PT, R109, R114, RZ, P5, !PT ;  /* 0x000000726d6d7210 */ /* 0x000fe20002fbe4ff */
[----:B------:R-:W-:Y:S01]  /*1ee340*/  IMAD.IADD R99, R151, 0x1, R106 ;  /* 0x0000000197637824 */ /* 0x000fe200078e026a */
[----:B------:R-:W-:Y:S01]  /*1ee350*/  IADD3.X R122, P2, PT, R27, R122, RZ, P2, !PT ;  /* 0x0000007a1b7a7210 */ /* 0x000fe2000175e4ff */
[----:B------:R-:W-:Y:S01]  /*1ee360*/  IMAD.IADD R113, R165, 0x1, R112 ;  /* 0x00000001a5717824 */ /* 0x000fe200078e0270 */
[----:B------:R-:W-:-:S02]  /*1ee370*/  IADD3.X R115, PT, PT, R115, RZ, RZ, P5, P4 ;  /* 0x000000ff73737210 */ /* 0x000fc40002fe84ff */
[----:B------:R-:W-:Y:S02]  /*1ee380*/  IADD3 RZ, P4, PT, R122, R92, RZ ;  /* 0x0000005c7aff7210 */ /* 0x000fe40007f9e0ff */
[----:B------:R-:W-:Y:S02]  /*1ee390*/  IADD3.X R123, P2, PT, R116, R77, RZ, P2, !PT ;  /* 0x0000004d747b7210 */ /* 0x000fe4000175e4ff */
[----:B------:R-:W-:Y:S02]  /*1ee3a0*/  IADD3.X R118, P3, PT, R118, R89, RZ, P3, !PT ;  /* 0x0000005976767210 */ /* 0x000fe40001f7e4ff */
[----:B------:R-:W-:Y:S01]  /*1ee3b0*/  IADD3.X RZ, P5, PT, R123, R93, RZ, P4, !PT ;  /* 0x0000005d7bff7210 */ /* 0x000fe200027be4ff */
[----:B------:R-:W-:Y:S01]  /*1ee3c0*/  IMAD.WIDE.U32 R122, R177, R176, R122 ;  /* 0x000000b0b17a7225 */ /* 0x000fe200078e007a */
[----:B------:R-:W-:Y:S02]  /*1ee3d0*/  IADD3.X R89, P4, PT, RZ, RZ, RZ, P2, !PT ;  /* 0x000000ffff597210 */ /* 0x000fe4000179e4ff */
[----:B------:R-:W-:-:S02]  /*1ee3e0*/  IADD3.X R27, P1, PT, RZ, RZ, RZ, P1, !PT ;  /* 0x000000ffff1b7210 */ /* 0x000fc40000f3e4ff */
[----:B------:R-:W-:Y:S01]  /*1ee3f0*/  IADD3.X R18, P5, PT, R89, R110, RZ, P5, !PT ;  /* 0x0000006e59127210 */ /* 0x000fe20002fbe4ff */
[----:B------:R-:W-:Y:S01]  /*1ee400*/  IMAD.X R93, RZ, RZ, RZ, P4 ;  /* 0x000000ffff5d7224 */ /* 0x000fe200020e06ff */
[----:B------:R-:W-:Y:S02]  /*1ee410*/  IADD3.X R77, PT, PT, RZ, RZ, RZ, P1, !PT ;  /* 0x000000ffff4d7210 */ /* 0x000fe40000ffe4ff */
[----:B------:R-:W-:Y:S02]  /*1ee420*/  IADD3 RZ, P2, PT, R146, R136, RZ ;  /* 0x0000008892ff7210 */ /* 0x000fe40007f5e0ff */
[----:B------:R-:W-:Y:S02]  /*1ee430*/  IADD3 RZ, P4, PT, R118, R108, RZ ;  /* 0x0000006c76ff7210 */ /* 0x000fe40007f9e0ff */
[----:B------:R-:W-:Y:S02]  /*1ee440*/  IADD3.X R119, P1, PT, R97, R178, RZ, P3, !PT ;  /* 0x000000b261777210 */ /* 0x000fe40001f3e4ff */
[----:B------:R-:W-:-:S02]  /*1ee450*/  IADD3.X R110, P5, PT, R93, R111, RZ, P5, !PT ;  /* 0x0000006f5d6e7210 */ /* 0x000fc40002fbe4ff */
[----:B------:R-:W-:Y:S01]  /*1ee460*/  IADD3.X RZ, P2, PT, R147, R107, RZ, P2, !PT ;  /* 0x0000006b93ff7210 */ /* 0x000fe2000175e4ff */
[----:B------:R-:W-:Y:S01]  /*1ee470*/  IMAD.WIDE.U32 R146, R134, 0x30000000, R146 ;  /* 0x3000000086927825 */ /* 0x000fe200078e0092 */
[----:B------:R-:W-:Y:S02]  /*1ee480*/  IADD3.X RZ, P3, PT, R119, R59, RZ, P4, !PT ;  /* 0x0000003b77ff7210 */ /* 0x000fe4000277e4ff */
[----:B------:R-:W-:Y:S01]  /*1ee490*/  IADD3.X R59, P1, PT, RZ, RZ, RZ, P1, !PT ;  /* 0x000000ffff3b7210 */ /* 0x000fe20000f3e4ff */
[----:B------:R-:W-:Y:S01]  /*1ee4a0*/  IMAD.WIDE.U32 R118, R94, 0x6ca1493b, R118 ;  /* 0x6ca1493b5e767825 */ /* 0x000fe200078e0076 */
[----:B------:R-:W-:Y:S02]  /*1ee4b0*/  IADD3.X R106, P4, PT, R18, R109, RZ, P5, !PT ;  /* 0x0000006d126a7210 */ /* 0x000fe40002f9e4ff */
[----:B------:R-:W-:Y:S01]  /*1ee4c0*/  IADD3.X R111, P2, PT, R27, R148, RZ, P2, !PT ;  /* 0x000000941b6f7210 */ /* 0x000fe2000175e4ff */
[----:B------:R-:W-:Y:S01]  /*1ee4d0*/  IMAD.X R27, RZ, RZ, RZ, P1 ;  /* 0x000000ffff1b7224 */ /* 0x000fe200008e06ff */
[----:B------:R-:W-:Y:S01]  /*1ee4e0*/  IADD3 RZ, P1, PT, R106, R78, RZ ;  /* 0x0000004e6aff7210 */ /* 0x000fe20007f3e0ff */
[----:B------:R-:W-:Y:S01]  /*1ee4f0*/  IMAD.IADD R141, R147, 0x1, R140 ;  /* 0x00000001938d7824 */ /* 0x000fe200078e028c */
[----:B------:R-:W-:Y:S01]  /*1ee500*/  IADD3.X R107, P4, PT, R110, R115, RZ, P4, !PT ;  /* 0x000000736e6b7210 */ /* 0x000fe2000279e4ff */
[----:B------:R-:W-:Y:S01]  /*1ee510*/  IMAD.IADD R97, R119, 0x1, R24 ;  /* 0x0000000177617824 */ /* 0x000fe200078e0218 */
[----:B------:R-:W-:Y:S01]  /*1ee520*/  IADD3.X R148, P2, PT, R77, R149, RZ, P2, !PT ;  /* 0x000000954d947210 */ /* 0x000fe2000175e4ff */
[----:B------:R-:W-:Y:S01]  /*1ee530*/  IMAD.WIDE.U32 R92, R146, -0x1, RZ ;  /* 0xffffffff925c7825 */ /* 0x000fe200078e00ff */
[----:B------:R-:W-:-:S02]  /*1ee540*/  IADD3.X R18, P3, PT, R59, R128, RZ, P3, !PT ;  /* 0x000000803b127210 */ /* 0x000fc40001f7e4ff */
[----:B------:R-:W-:Y:S01]  /*1ee550*/  IADD3.X RZ, P1, PT, R107, R103, RZ, P1, !PT ;  /* 0x000000676bff7210 */ /* 0x000fe20000f3e4ff */
[----:B------:R-:W-:Y:S01]  /*1ee560*/  IMAD.WIDE.U32 R126, R177, R0, R106 ;  /* 0x00000000b17e7225 */ /* 0x000fe200078e006a */
[----:B------:R-:W-:Y:S02]  /*1ee570*/  IADD3.X R59, P4, PT, RZ, RZ, RZ, P4, !PT ;  /* 0x000000ffff3b7210 */ /* 0x000fe4000279e4ff */
[----:B------:R-:W-:Y:S01]  /*1ee580*/  SHF.L.W.U32.HI R85, R85, 0x1, R150 ;  /* 0x0000000155557819 */ /* 0x000fe20000010e96 */
[C---:B------:R-:W-:Y:S01]  /*1ee590*/  IMAD.WIDE.U32 R102, R92.reuse, 0x1, RZ ;  /* 0x000000015c667825 */ /* 0x040fe200078e00ff */
[----:B------:R-:W-:Y:S02]  /*1ee5a0*/  IADD3.X R110, P2, PT, R111, R164, RZ, P2, !PT ;  /* 0x000000a46f6e7210 */ /* 0x000fe4000175e4ff */
[----:B------:R-:W-:Y:S01]  /*1ee5b0*/  IADD3.X R128, P3, PT, R27, R129, RZ, P3, !PT ;  /* 0x000000811b807210 */ /* 0x000fe20001f7e4ff */
[----:B------:R-:W-:Y:S01]  /*1ee5c0*/  IMAD.WIDE.U32 R116, R92, 0x30000000, RZ ;  /* 0x300000005c747825 */ /* 0x000fe200078e00ff */
[----:B------:R-:W-:-:S02]  /*1ee5d0*/  IADD3.X R27, P5, PT, R59, R100, RZ, P1, !PT ;  /* 0x000000643b1b7210 */ /* 0x000fc40000fbe4ff */
[----:B------:R-:W-:Y:S01]  /*1ee5e0*/  SHF.L.W.U32.HI R151, R150, 0x1, R99 ;  /* 0x0000000196977819 */ /* 0x000fe20000010e63 */
[----:B------:R-:W-:Y:S01]  /*1ee5f0*/  IMAD.IADD R127, R127, 0x1, R28 ;  /* 0x000000017f7f7824 */ /* 0x000fe200078e021c */
[----:B------:R-:W-:Y:S02]  /*1ee600*/  IADD3.X R85, P0, PT, R85, R104, RZ, P0, !PT ;  /* 0x0000006855557210 */ /* 0x000fe4000071e4ff */
[----:B------:R-:W-:Y:S01]  /*1ee610*/  IADD3.X R111, P2, PT, R148, R113, RZ, P2, !PT ;  /* 0x00000071946f7210 */ /* 0x000fe2000175e4ff */
[----:B------:R-:W-:Y:S01]  /*1ee620*/  IMAD.WIDE.U32 R112, R92, -0x45f6b800, RZ ;  /* 0xba0948005c707825 */ /* 0x000fe200078e00ff */
[----:B------:R-:W-:Y:S02]  /*1ee630*/  IADD3.X R77, PT, PT, R101, RZ, RZ, P5, P4 ;  /* 0x000000ff654d7210 */ /* 0x000fe40002fe84ff */
[----:B------:R-:W-:Y:S01]  /*1ee640*/  IADD3.X R151, P0, PT, R151, R105, RZ, P0, !PT ;  /* 0x0000006997977210 */ /* 0x000fe2000071e4ff */
[----:B------:R-:W-:Y:S01]  /*1ee650*/  IMAD R105, R146, -0x7af74001, -R141 ;  /* 0x8508bfff92697824 */ /* 0x000fe200078e0a8d */
[----:B------:R-:W-:-:S02]  /*1ee660*/  IADD3.X R119, P5, PT, RZ, RZ, RZ, P2, !PT ;  /* 0x000000ffff777210 */ /* 0x000fc400017be4ff */
[----:B------:R-:W-:Y:S01]  /*1ee670*/  IADD3.X R100, P2, PT, R18, R85, RZ, P3, !PT ;  /* 0x0000005512647210 */ /* 0x000fe20001f5e4ff */
[----:B------:R-:W-:Y:S01]  /*1ee680*/  IMAD.IADD R18, R123, 0x1, R96 ;  /* 0x000000017b127824 */ /* 0x000fe200078e0260 */
[----:B------:R-:W-:Y:S01]  /*1ee690*/  IADD3 R85, PT, PT, R93, R105, RZ ;  /* 0x000000695d557210 */ /* 0x000fe20007ffe0ff */
[----:B------:R-:W-:Y:S01]  /*1ee6a0*/  IMAD.X R89, RZ, RZ, RZ, P5 ;  /* 0x000000ffff597224 */ /* 0x000fe200028e06ff */
[----:B------:R-:W-:Y:S02]  /*1ee6b0*/  IADD3 RZ, P5, PT, R100, R20, RZ ;  /* 0x0000001464ff7210 */ /* 0x000fe40007fbe0ff */
[----:B------:R-:W-:Y:S01]  /*1ee6c0*/  IADD3.X R101, P2, PT, R128, R151, RZ, P2, !PT ;  /* 0x0000009780657210 */ /* 0x000fe2000175e4ff */
[----:B------:R-:W-:Y:S01]  /*1ee6d0*/  IMAD.WIDE.U32 R114, R85, 0x30000000, RZ ;  /* 0x3000000055727825 */ /* 0x000fe200078e00ff */
[----:B------:R-:W-:Y:S02]  /*1ee6e0*/  IADD3 RZ, P1, PT, R110, R138, RZ ;  /* 0x0000008a6eff7210 */ /* 0x000fe40007f3e0ff */
[----:B------:R-:W-:Y:S01]  /*1ee6f0*/  IADD3.X RZ, P5, PT, R101, R21, RZ, P5, !PT ;  /* 0x0000001565ff7210 */ /* 0x000fe20002fbe4ff */
[----:B------:R-:W-:Y:S01]  /*1ee700*/  IMAD.WIDE.U32 R20, R85, 0x1, RZ ;  /* 0x0000000155147825 */ /* 0x000fe200078e00ff */
[----:B------:R-:W-:-:S02]  /*1ee710*/  SHF.L.W.U32.HI R59, R99, 0x1, R122 ;  /* 0x00000001633b7819 */ /* 0x000fc40000010e7a */
[----:B------:R-:W-:Y:S01]  /*1ee720*/  IADD3.X R93, P2, PT, RZ, RZ, RZ, P2, !PT ;  /* 0x000000ffff5d7210 */ /* 0x000fe2000175e4ff */
[----:B------:R-:W-:Y:S01]  /*1ee730*/  IMAD.WIDE.U32 R100, R94, 0x17c510ea, R100 ;  /* 0x17c510ea5e647825 */ /* 0x000fe200078e0064 */
[----:B------:R-:W-:Y:S02]  /*1ee740*/  IADD3.X RZ, P3, PT, R111, R95, RZ, P1, !PT ;  /* 0x0000005f6fff7210 */ /* 0x000fe40000f7e4ff */
[----:B------:R-:W-:Y:S01]  /*1ee750*/  IADD3.X R128, P1, PT, R59, R98, RZ, P0, !PT ;  /* 0x000000623b807210 */ /* 0x000fe2000073e4ff */
[----:B------:R-:W-:Y:S01]  /*1ee760*/  IMAD.X R59, RZ, RZ, RZ, P2 ;  /* 0x000000ffff3b7224 */ /* 0x000fe200010e06ff */
[----:B------:R-:W-:Y:S01]  /*1ee770*/  IADD3.X R93, P0, PT, R93, R130, RZ, P5, !PT ;  /* 0x000000825d5d7210 */ /* 0x000fe20002f1e4ff */
[----:B------:R-:W-:Y:S01]  /*1ee780*/  IMAD.WIDE.U32 R20, P2, R92, -0x7af74000, R20 ;  /* 0x8508c0005c147825 */ /* 0x000fe20007840014 */
[----:B------:R-:W-:Y:S02]  /*1ee790*/  IADD3 RZ, P4, PT, R146, R102, RZ ;  /* 0x0000006692ff7210 */ /* 0x000fe40007f9e0ff */
[----:B------:R-:W-:Y:S01]  /*1ee7a0*/  SHF.L.W.U32.HI R122, R122, 0x1, R18 ;  /* 0x000000017a7a7819 */ /* 0x000fe20000010e12 */
        /* <DEDUP_REMOVED lines=9> */
[----:B------:R-:W-:-:S03]  /*1ee840*/  IMAD.WIDE.U32 R114, P4, R92, 0x170b5d44, R114 ;  /* 0x170b5d445c727825 */ /* 0x000fc60007880072 */
[----:B------:R-:W-:Y:S01]  /*1ee850*/  IADD3.X R154, P3, PT, R89, R155, RZ, P3, !PT ;  /* 0x0000009b599a7210 */ /* 0x000fe20001f7e4ff */
[----:B------:R-:W-:-:S03]  /*1ee860*/  IMAD.WIDE.U32 R20, R85, -0x45f6b800, RZ ;  /* 0xba09480055147825 */ /* 0x000fc600078e00ff */
[----:B------:R-:W-:Y:S01]  /*1ee870*/  IADD3.X R118, P3, PT, R119, R118, RZ, P3, !PT ;  /* 0x0000007677767210 */ /* 0x000fe20001f7e4ff */
[C---:B------:R-:W-:Y:S01]  /*1ee880*/  IMAD.WIDE.U32.X R122, R85.reuse, -0x7af74000, R122, P5 ;  /* 0x8508c000557a7825 */ /* 0x040fe200028e047a */
[----:B------:R-:W-:Y:S02]  /*1ee890*/  IADD3 R117, P5, PT, R114, R117, RZ ;  /* 0x0000007572757210 */ /* 0x000fe40007fbe0ff */
[----:B------:R-:W-:Y:S01]  /*1ee8a0*/  IADD3.X R119, P3, PT, R154, R97, RZ, P3, !PT ;  /* 0x000000619a777210 */ /* 0x000fe20001f7e4ff */
[----:B------:R-:W-:-:S03]  /*1ee8b0*/  IMAD.WIDE.U32 R78, R85, 0xf5138f, RZ ;  /* 0x00f5138f554e7825 */ /* 0x000fc600078e00ff */
[----:B------:R-:W-:Y:S01]  /*1ee8c0*/  IADD3.X R101, P3, PT, RZ, RZ, RZ, P3, !PT ;  /* 0x000000ffff657210 */ /* 0x000fe20001f7e4ff */
[----:B------:R-:W-:Y:S02]  /*1ee8d0*/  IMAD.X R121, RZ, RZ, RZ, P4 ;  /* 0x000000ffff797224 */ /* 0x000fe400020e06ff */
[----:B------:R-:W-:-:S04]  /*1ee8e0*/  IMAD.WIDE.U32 R106, P4, R92, 0x1ef3622f, R20 ;  /* 0x1ef3622f5c6a7825 */ /* 0x000fc80007880014 */
[----:B------:R-:W-:Y:S01]  /*1ee8f0*/  IMAD.MOV.U32 R120, RZ, RZ, R115 ;  /* 0x000000ffff787224 */ /* 0x000fe200078e0073 */
[----:B------:R-:W-:Y:S01]  /*1ee900*/  IADD3.X R109, PT, PT, RZ, RZ, RZ, P4, !PT ;  /* 0x000000ffff6d7210 */ /* 0x000fe200027fe4ff */
[----:B------:R-:W-:Y:S01]  /*1ee910*/  IMAD.WIDE.U32 R102, R92, 0xf5138f, RZ ;  /* 0x00f5138f5c667825 */ /* 0x000fe200078e00ff */
[----:B------:R-:W-:-:S03]  /*1ee920*/  IADD3 R113, P4, PT, R106, R113, RZ ;  /* 0x000000716a717210 */ /* 0x000fc60007f9e0ff */
[----:B------:R-:W-:-:S04]  /*1ee930*/  IMAD.WIDE.U32.X R120, R85, 0x170b5d44, R120, P5 ;  /* 0x170b5d4455787825 */ /* 0x000fc800028e0478 */
[----:B------:R-:W-:-:S04]  /*1ee940*/  IMAD.WIDE.U32 R20, P5, R92, 0x1a22d9f3, R78 ;  /* 0x1a22d9f35c147825 */ /* 0x000fc800078a004e */
        /* <DEDUP_REMOVED lines=12> */
[----:B------:R-:W-:-:S04]  /*1eea10*/  IMAD.WIDE.U32 R78, P5, R92, -0x39c4fa40, R78 ;  /* 0xc63b05c05c4e7825 */ /* 0x000fc800078a004e */
[----:B------:R-:W-:Y:S02]  /*1eea20*/  IMAD.X R89, RZ, RZ, RZ, P3 ;  /* 0x000000ffff597224 */ /* 0x000fe400018e06ff */
[----:B------:R-:W-:Y:S01]  /*1eea30*/  IMAD.X R55, RZ, RZ, RZ, P5 ;  /* 0x000000ffff377224 */ /* 0x000fe200028e06ff */
[----:B------:R-:W-:Y:S01]  /*1eea40*/  IADD3 R21, P5, PT, R78, R95, RZ ;  /* 0x0000005f4e157210 */ /* 0x000fe20007fbe0ff */
[----:B------:R-:W-:Y:S01]  /*1eea50*/  IMAD.WIDE.U32 R98, P3, R92, 0x1ae3a46, R98 ;  /* 0x01ae3a465c627825 */ /* 0x000fe20007860062 */
[----:B------:R-:W-:-:S03]  /*1eea60*/  IADD3.X R95, P0, PT, R93, R128, RZ, P0, !PT ;  /* 0x000000805d5f7210 */ /* 0x000fc6000071e4ff */
[----:B------:R-:W-:Y:S01]  /*1eea70*/  IMAD.WIDE.U32 R96, R92, 0x17c510ea, RZ ;  /* 0x17c510ea5c607825 */ /* 0x000fe200078e00ff */
[----:B------:R-:W-:-:S03]  /*1eea80*/  IADD3.X R81, PT, PT, RZ, RZ, RZ, P3, !PT ;  /* 0x000000ffff517210 */ /* 0x000fc60001ffe4ff */
[----:B------:R-:W-:Y:S01]  /*1eea90*/  IMAD.WIDE.U32 R110, R134, -0x45f6b800, R110 ;  /* 0xba094800866e7825 */ /* 0x000fe200078e006e */
[----:B------:R-:W-:-:S03]  /*1eeaa0*/  IADD3 R24, P3, PT, R98, R97, RZ ;  /* 0x0000006162187210 */ /* 0x000fc60007f7e0ff */
[----:B------:R-:W-:Y:S02]  /*1eeab0*/  IMAD.MOV.U32 R54, RZ, RZ, R79 ;  /* 0x000000ffff367224 */ /* 0x000fe400078e004f */
[----:B------:R-:W-:Y:S01]  /*1eeac0*/  IMAD.IADD R144, R111, 0x1, R144 ;  /* 0x000000016f907824 */ /* 0x000fe200078e0290 */
[----:B------:R-:W-:Y:S01]  /*1eead0*/  IADD3.X R111, P2, PT, RZ, R122, RZ, P2, !PT ;  /* 0x0000007aff6f7210 */ /* 0x000fe2000175e4ff */
[----:B------:R-:W-:Y:S01]  /*1eeae0*/  IMAD.WIDE.U32.X R54, R85, -0x39c4fa40, R54, P5 ;  /* 0xc63b05c055367825 */ /* 0x000fe200028e0436 */
[----:B------:R-:W-:Y:S02]  /*1eeaf0*/  IADD3 RZ, P5, PT, R118, R152, RZ ;  /* 0x0000009876ff7210 */ /* 0x000fe40007fbe0ff */
[----:B------:R-:W-:Y:S01]  /*1eeb00*/  IADD3.X R122, P4, PT, R28, R27, RZ, P4, !PT ;  /* 0x0000001b1c7a7210 */ /* 0x000fe2000279e4ff */
[----:B------:R-:W-:Y:S01]  /*1eeb10*/  IMAD.MOV.U32 R80, RZ, RZ, R99 ;  /* 0x000000ffff507224 */ /* 0x000fe200078e0063 */
[----:B------:R-:W-:Y:S01]  /*1eeb20*/  IADD3.X R27, P2, PT, RZ, R123, RZ, P2, !PT ;  /* 0x0000007bff1b7210 */ /* 0x000fe2000175e4ff */
[----:B------:R-:W-:Y:S01]  /*1eeb30*/  IMAD.WIDE.U32 R126, R174, R176, R126 ;  /* 0x000000b0ae7e7225 */ /* 0x000fe200078e007e */
[----:B------:R-:W-:-:S02]  /*1eeb40*/  IADD3.X RZ, P5, PT, R119, R25, RZ, P5, !PT ;  /* 0x0000001977ff7210 */ /* 0x000fc40002fbe4ff */
[----:B------:R-:W-:Y:S01]  /*1eeb50*/  IADD3.X R123, P4, PT, R60, R77, RZ, P4, !PT ;  /* 0x0000004d3c7b7210 */ /* 0x000fe2000279e4ff */
[----:B------:R-:W-:Y:S01]  /*1eeb60*/  IMAD.WIDE.U32.X R80, R85, 0x1ae3a46, R80, P3 ;  /* 0x01ae3a4655507825 */ /* 0x000fe200018e0450 */
[----:B------:R-:W-:Y:S02]  /*1eeb70*/  IADD3 RZ, P3, PT, R122, R22, RZ ;  /* 0x000000167aff7210 */ /* 0x000fe40007f7e0ff */
        /* <DEDUP_REMOVED lines=29> */
[----:B------:R-:W-:Y:S02]  /*1eed50*/  IADD3.X RZ, P1, PT, R101, R61, RZ, P5, !PT ;  /* 0x0000003d65ff7210 */ /* 0x000fe40002f3e4ff */
[----:B------:R-:W-:Y:S01]  /*1eed60*/  IADD3.X RZ, P2, PT, R29, R19, RZ, P2, !PT ;  /* 0x000000131dff7210 */ /* 0x000fe2000175e4ff */
[----:B------:R-:W-:Y:S01]  /*1eed70*/  IMAD.WIDE.U32 R18, R110, -0x1, RZ ;  /* 0xffffffff6e127825 */ /* 0x000fe200078e00ff */
[----:B------:R-:W-:Y:S02]  /*1eed80*/  IADD3.X R120, P5, PT, R25, R121, RZ, P3, !PT ;  /* 0x0000007919787210 */ /* 0x000fe40001fbe4ff */
[----:B------:R-:W-:Y:S01]  /*1eed90*/  IADD3.X R93, P3, PT, R93, R91, RZ, P4, !PT ;  /* 0x0000005b5d5d7210 */ /* 0x000fe2000277e4ff */
[----:B------:R-:W-:Y:S01]  /*1eeda0*/  IMAD.WIDE.U32 R28, R176, R0, R28 ;  /* 0x00000000b01c7225 */ /* 0x000fe200078e001c */
[----:B------:R-:W-:-:S02]  /*1eedb0*/  IADD3.X R52, P4, PT, R27, R56, RZ, P1, !PT ;  /* 0x000000381b347210 */ /* 0x000fc40000f9e4ff */
[----:B------:R-:W-:Y:S01]  /*1eedc0*/  IADD3.X R22, P1, PT, RZ, R86, RZ, P2, !PT ;  /* 0x00000056ff167210 */ /* 0x000fe2000173e4ff */
[----:B------:R-:W-:Y:S01]  /*1eedd0*/  IMAD.WIDE.U32 R26, R134, 0x6ca1493b, R100 ;  /* 0x6ca1493b861a7825 */ /* 0x000fe200078e0064 */
[----:B------:R-:W-:Y:S02]  /*1eede0*/  IADD3.X R118, P5, PT, R119, R118, RZ, P5, !PT ;  /* 0x0000007677767210 */ /* 0x000fe40002fbe4ff */
[----:B------:R-:W-:Y:S01]  /*1eedf0*/  IADD3.X R56, P2, PT, R53, R57, RZ, P4, !PT ;  /* 0x0000003935387210 */ /* 0x000fe2000275e4ff */
[----:B------:R-:W-:Y:S01]  /*1eee00*/  IMAD.X R87, RZ, RZ, R87, P1 ;  /* 0x000000ffff577224 */ /* 0x000fe200008e0657 */
[----:B------:R-:W-:Y:S02]  /*1eee10*/  IADD3 RZ, P1, PT, R118, R112, RZ ;  /* 0x0000007076ff7210 */ /* 0x000fe40007f3e0ff */
[----:B------:R-:W-:Y:S02]  /*1eee20*/  IADD3.X R119, P5, PT, R120, R133, RZ, P5, !PT ;  /* 0x0000008578777210 */ /* 0x000fe40002fbe4ff */
[----:B------:R-:W-:-:S02]  /*1eee30*/  IADD3 R157, PT, PT, R27, R156, RZ ;  /* 0x0000009c1b9d7210 */ /* 0x000fc40007ffe0ff */
[----:B------:R-:W-:Y:S02]  /*1eee40*/  IADD3.X R77, P0, PT, R130, R131, RZ, P0, !PT ;  /* 0x00000083824d7210 */ /* 0x000fe4000071e4ff */
[----:B------:R-:W-:Y:S01]  /*1eee50*/  IADD3.X R52, P2, PT, R52, R95, RZ, P2, !PT ;  /* 0x0000005f34347210 */ /* 0x000fe2000175e4ff */
[----:B------:R-:W-:Y:S01]  /*1eee60*/  IMAD R95, R110, -0x7af74001, -R115 ;  /* 0x8508bfff6e5f7824 */ /* 0x000fe200078e0a73 */
[----:B------:R-:W-:Y:S01]  /*1eee70*/  IADD3.X RZ, P1, PT, R119, R113, RZ, P1, !PT ;  /* 0x0000007177ff7210 */ /* 0x000fe20000f3e4ff */
[----:B------:R-:W-:Y:S01]  /*1eee80*/  IMAD.WIDE.U32 R112, R18, 0x30000000, RZ ;  /* 0x3000000012707825 */ /* 0x000fe200078e00ff */
[----:B------:R-:W-:Y:S02]  /*1eee90*/  IADD3.X R27, P5, PT, RZ, RZ, RZ, P5, !PT ;  /* 0x000000ffff1b7210 */ /* 0x000fe40002fbe4ff */
[----:B------:R-:W-:Y:S01]  /*1eeea0*/  IADD3.X R53, P2, PT, R56, R77, RZ, P2, !PT ;  /* 0x0000004d38357210 */ /* 0x000fe2000175e4ff */
[----:B------:R-:W-:Y:S01]  /*1eeeb0*/  IMAD.IADD R95, R19, 0x1, R95 ;  /* 0x00000001135f7824 */ /* 0x000fe200078e025f */
[----:B------:R-:W-:Y:S01]  /*1eeec0*/  IADD3.X R27, P1, PT, R27, R108, RZ, P1, !PT ;  /* 0x0000006c1b1b7210 */ /* 0x000fe20000f3e4ff */
[----:B------:R-:W-:Y:S01]  /*1eeed0*/  IMAD.X R108, RZ, RZ, RZ, P5 ;  /* 0x000000ffff6c7224 */ /* 0x000fe200028e06ff */
[----:B------:R-:W-:Y:S01]  /*1eeee0*/  IADD3.X R77, P4, PT, RZ, RZ, RZ, P2, !PT ;  /* 0x000000ffff4d7210 */ /* 0x000fe2000179e4ff */
[----:B------:R-:W-:Y:S01]  /*1eeef0*/  IMAD.WIDE.U32 R60, R95, 0x1, RZ ;  /* 0x000000015f3c7825 */ /* 0x000fe200078e00ff */
[----:B------:R-:W-:-:S02]  /*1eef00*/  SHF.L.W.U32.HI R25, R85, 0x1, R122 ;  /* 0x0000000155197819 */ /* 0x000fc40000010e7a */
[----:B------:R-:W-:Y:S01]  /*1eef10*/  IADD3.X R108, P5, PT, R108, R109, RZ, P1, !PT ;  /* 0x0000006d6c6c7210 */ /* 0x000fe20000fbe4ff */
[----:B------:R-:W-:Y:S01]  /*1eef20*/  IMAD.X R91, RZ, RZ, RZ, P4 ;  /* 0x000000ffff5b7224 */ /* 0x000fe200020e06ff */
[----:B------:R-:W-:Y:S01]  /*1eef30*/  IADD3 RZ, P1, PT, R52, R166, RZ ;  /* 0x000000a634ff7210 */ /* 0x000fe20007f3e0ff */
[C---:B------:R-:W-:Y:S01]  /*1eef40*/  IMAD.WIDE.U32 R56, R18.reuse, 0x1, RZ ;  /* 0x0000000112387825 */ /* 0x040fe200078e00ff */
[----:B------:R-:W-:Y:S02]  /*1eef50*/  IADD3.X R26, P4, PT, R27, R26, RZ, P5, !PT ;  /* 0x0000001a1b1a7210 */ /* 0x000fe40002f9e4ff */
[----:B------:R-:W-:Y:S01]  /*1eef60*/  IADD3.X RZ, P1, PT, R53, R83, RZ, P1, !PT ;  /* 0x0000005335ff7210 */ /* 0x000fe20000f3e4ff */
[----:B------:R-:W-:Y:S01]  /*1eef70*/  IMAD.WIDE.U32 R60, P5, R18, -0x7af74000, R60 ;  /* 0x8508c000123c7825 */ /* 0x000fe200078a003c */
[----:B------:R-:W-:Y:S02]  /*1eef80*/  IADD3.X R27, P4, PT, R108, R157, RZ, P4, !PT ;  /* 0x0000009d6c1b7210 */ /* 0x000fe4000279e4ff */
[----:B------:R-:W-:Y:S01]  /*1eef90*/  IADD3.X R25, P3, PT, R25, R58, RZ, P3, !PT ;  /* 0x0000003a19197210 */ /* 0x000fe20001f7e4ff */
[----:B------:R-:W-:Y:S01]  /*1eefa0*/  IMAD.WIDE.U32 R134, R134, 0x17c510ea, R52 ;  /* 0x17c510ea86867825 */ /* 0x000fe200078e0034 */
[----:B------:R-:W-:-:S02]  /*1eefb0*/  IADD3.X R85, P4, PT, RZ, RZ, RZ, P4, !PT ;  /* 0x000000ffff557210 */ /* 0x000fc4000279e4ff */
[----:B------:R-:W-:Y:S01]  /*1eefc0*/  SHF.L.W.U32.HI R122, R122, 0x1, R97 ;  /* 0x000000017a7a7819 */ /* 0x000fe20000010e61 */
[----:B------:R-:W-:Y:S01]  /*1eefd0*/  IMAD.X R53, RZ, RZ, RZ, P5 ;  /* 0x000000ffff357224 */ /* 0x000fe200028e06ff */
[----:B------:R-:W-:Y:S01]  /*1eefe0*/  IADD3 RZ, P2, PT, R110, R56, RZ ;  /* 0x000000386eff7210 */ /* 0x000fe20007f5e0ff */
[----:B------:R-:W-:Y:S01]  /*1eeff0*/  IMAD.X R89, RZ, RZ, RZ, P4 ;  /* 0x000000ffff597224 */ /* 0x000fe200020e06ff */
[----:B------:R-:W-:Y:S01]  /*1ef000*/  IADD3.X R56, P1, PT, R77, R124, RZ, P1, !PT ;  /* 0x0000007c4d387210 */ /* 0x000fe20000f3e4ff */
[----:B------:R-:W-:Y:S01]  /*1ef010*/  IMAD.IADD R163, R135, 0x1, R162 ;  /* 0x0000000187a37824 */ /* 0x000fe200078e02a2 */
[----:B------:R-:W-:Y:S01]  /*1ef020*/  IADD3.X R77, P4, PT, R122, R23, RZ, P3, !PT ;  /* 0x000000177a4d7210 */ /* 0x000fe20001f9e4ff */
[----:B------:R-:W-:Y:S01]  /*1ef030*/  IMAD.WIDE.U32 R108, R95, 0x30000000, RZ ;  /* 0x300000005f6c7825 */ /* 0x000fe200078e00ff */
[----:B------:R-:W-:Y:S02]  /*1ef040*/  IADD3 R52, P3, PT, R57, R60, RZ ;  /* 0x0000003c39347210 */ /* 0x000fe40007f7e0ff */
[----:B------:R-:W-:Y:S01]  /*1ef050*/  IADD3 RZ, P5, PT, R26, R102, RZ ;  /* 0x000000661aff7210 */ /* 0x000fe20007fbe0ff */
[----:B------:R-:W-:Y:S01]  /*1ef060*/  IMAD.WIDE.U32 R118, R92, -0x45f6b800, R118 ;  /* 0xba0948005c767825 */ /* 0x000fe200078e0076 */
[----:B------:R-:W-:-:S02]  /*1ef070*/  IADD3.X RZ, P2, PT, R115, R52, RZ, P2, !PT ;  /* 0x0000003473ff7210 */ /* 0x000fc4000175e4ff */
[----:B------:R-:W-:Y:S01]  /*1ef080*/  IADD3 R83, PT, PT, R29, R82, RZ ;  /* 0x000000521d537210 */ /* 0x000fe20007ffe0ff */
[----:B------:R-:W-:Y:S01]  /*1ef090*/  IMAD.MOV.U32 R52, RZ, RZ, R61 ;  /* 0x000000ffff347224 */ /* 0x000fe200078e003d */
[----:B------:R-:W-:Y:S01]  /*1ef0a0*/  IADD3.X R86, P1, PT, R91, R125, RZ, P1, !PT ;  /* 0x0000007d5b567210 */ /* 0x000fe20000f3e4ff */
[----:B------:R-:W-:Y:S01]  /*1ef0b0*/  IMAD.WIDE.U32 R100, R95, -0x45f6b800, RZ ;  /* 0xba0948005f647825 */ /* 0x000fe200078e00ff */
[----:B------:R-:W-:Y:S02]  /*1ef0c0*/  IADD3.X R29, P0, PT, RZ, RZ, RZ, P0, !PT ;  /* 0x000000ffff1d7210 */ /* 0x000fe4000071e4ff */
[----:B------:R-:W-:Y:S01]  /*1ef0d0*/  SHF.L.W.U32.HI R19, R97, 0x1, R28 ;  /* 0x0000000161137819 */ /* 0x000fe20000010e1c */
[----:B------:R-:W-:Y:S01]  /*1ef0e0*/  IMAD.WIDE.U32.X R52, R95, -0x7af74000, R52, P3 ;  /* 0x8508c0005f347825 */ /* 0x000fe200018e0434 */
[----:B------:R-:W-:Y:S02]  /*1ef0f0*/  IADD3.X RZ, P3, PT, R27, R59, RZ, P5, !PT ;  /* 0x0000003b1bff7210 */ /* 0x000fe40002f7e4ff */
[----:B------:R-:W-:Y:S01]  /*1ef100*/  IADD3.X R82, P1, PT, R56, R29, RZ, P1, !PT ;  /* 0x0000001d38527210 */ /* 0x000fe20000f3e4ff */
[----:B------:R-:W-:Y:S01]  /*1ef110*/  IMAD.X R97, RZ, RZ, RZ, P0 ;  /* 0x000000ffff617224 */ /* 0x000fe200000e06ff */
[----:B------:R-:W-:Y:S01]  /*1ef120*/  IADD3.X R111, P2, PT, RZ, R52, RZ, P2, !PT ;  /* 0x00000034ff6f7210 */ /* 0x000fe2000175e4ff */
[----:B------:R-:W-:Y:S01]  /*1ef130*/  IMAD.IADD R57, R119, 0x1, R106 ;  /* 0x0000000177397824 */ /* 0x000fe200078e026a */
[----:B------:R-:W-:Y:S01]  /*1ef140*/  IADD3.X R135, P3, PT, R85, R104, RZ, P3, !PT ;  /* 0x0000006855877210 */ /* 0x000fe20001f7e4ff */
[----:B------:R-:W-:Y:S01]  /*1ef150*/  IMAD.WIDE.U32 R106, R18, -0x45f6b800, RZ ;  /* 0xba094800126a7825 */ /* 0x000fe200078e00ff */
[----:B------:R-:W-:-:S02]  /*1ef160*/  IADD3.X R52, P5, PT, RZ, R53, RZ, P2, !PT ;  /* 0x00000035ff347210 */ /* 0x000fc400017be4ff */
[----:B------:R-:W-:Y:S01]  /*1ef170*/  IADD3.X R56, P2, PT, R89, R105, RZ, P3, !PT ;  /* 0x0000006959387210 */ /* 0x000fe20001f5e4ff */
[----:B------:R-:W-:Y:S01]  /*1ef180*/  IMAD.WIDE.U32 R108, P3, R18, 0x170b5d44, R108 ;  /* 0x170b5d44126c7825 */ /* 0x000fe2000786006c */
[----:B------:R-:W-:Y:S02]  /*1ef190*/  SHF.L.W.U32.HI R23, R28, 0x1, R83 ;  /* 0x000000011c177819 */ /* 0x000fe40000010e53 */
[----:B------:R-:W-:Y:S01]  /*1ef1a0*/  IADD3.X R110, P0, PT, R111, R118, RZ, P5, !PT ;  /* 0x000000766f6e7210 */ /* 0x000fe20002f1e4ff */
[----:B------:R-:W-:Y:S01]  /*1ef1b0*/  IMAD.X R115, RZ, RZ, RZ, P3 ;  /* 0x000000ffff737224 */ /* 0x000fe200018e06ff */
[----:B------:R-:W-:Y:S01]  /*1ef1c0*/  IADD3 R99, P3, PT, R108, R113, RZ ;  /* 0x000000716c637210 */ /* 0x000fe20007f7e0ff */
[----:B------:R-:W-:Y:S01]  /*1ef1d0*/  IMAD.WIDE.U32 R88, R95, 0xf5138f, RZ ;  /* 0x00f5138f5f587825 */ /* 0x000fe200078e00ff */
[----:B------:R-:W-:Y:S02]  /*1ef1e0*/  IADD3.X R111, P0, PT, R52, R57, RZ, P0, !PT ;  /* 0x00000039346f7210 */ /* 0x000fe4000071e4ff */
[----:B------:R-:W-:Y:S01]  /*1ef1f0*/  IADD3.X R134, P2, PT, R135, R134, RZ, P2, !PT ;  /* 0x0000008687867210 */ /* 0x000fe2000175e4ff */
[----:B------:R-:W-:Y:S01]  /*1ef200*/  IMAD.MOV.U32 R114, RZ, RZ, R109 ;  /* 0x000000ffff727224 */ /* 0x000fe200078e006d */
[----:B------:R-:W-:Y:S01]  /*1ef210*/  SHF.L.W.U32.HI R83, R83, 0x1, R22 ;  /* 0x0000000153537819 */ /* 0x000fe20000010e16 */
[----:B------:R-:W-:Y:S01]  /*1ef220*/  IMAD.WIDE.U32 R28, R95, 0x17c510ea, RZ ;  /* 0x17c510ea5f1c7825 */ /* 0x000fe200078e00ff */
[----:B------:R-:W-:-:S03]  /*1ef230*/  IADD3.X R135, P2, PT, R56, R163, RZ, P2, !PT ;  /* 0x000000a338877210 */ /* 0x000fc6000175e4ff */
[----:B------:R-:W-:-:S04]  /*1ef240*/  IMAD.WIDE.U32.X R114, R95, 0x170b5d44, R114, P3 ;  /* 0x170b5d445f727825 */ /* 0x000fc800018e0472 */
[----:B------:R-:W-:-:S04]  /*1ef250*/  IMAD.WIDE.U32 R88, P3, R18, 0x1a22d9f3, R88 ;  /* 0x1a22d9f312587825 */ /* 0x000fc80007860058 */
[----:B------:R-:W-:Y:S01]  /*1ef260*/  IMAD.WIDE.U32 R100, P5, R18, 0x1ef3622f, R100 ;  /* 0x1ef3622f12647825 */ /* 0x000fe200078a0064 */
[----:B------:R-:W-:-:S03]  /*1ef270*/  IADD3.X R91, PT, PT, RZ, RZ, RZ, P3, !PT ;  /* 0x000000ffff5b7210 */ /* 0x000fc60001ffe4ff */
        /* <DEDUP_REMOVED lines=8> */
[----:B------:R-:W-:-:S04]  /*1ef300*/  IMAD.WIDE.U32.X R104, R95, 0x1ef3622f, R104, P5 ;  /* 0x1ef3622f5f687825 */ /* 0x000fc800028e0468 */
[----:B------:R-:W-:-:S04]  /*1ef310*/  IMAD.WIDE.U32 R58, P5, R18, -0x39c4fa40, R58 ;  /* 0xc63b05c0123a7825 */ /* 0x000fc800078a003a */
[----:B------:R-:W-:-:S04]  /*1ef320*/  IMAD.WIDE.U32 R102, R18, 0xf5138f, RZ ;  /* 0x00f5138f12667825 */ /* 0x000fc800078e00ff */
[----:B------:R-:W-:Y:S01]  /*1ef330*/  IMAD.MOV.U32 R56, RZ, RZ, R29 ;  /* 0x000000ffff387224 */ /* 0x000fe200078e001d */
[----:B------:R-:W-:Y:S01]  /*1ef340*/  IADD3.X R29, P0, PT, RZ, RZ, RZ, P0, !PT ;  /* 0x000000ffff1d7210 */ /* 0x000fe2000071e4ff */
[----:B------:R-:W-:Y:S01]  /*1ef350*/  IMAD.X R61, RZ, RZ, RZ, P5 ;  /* 0x000000ffff3d7224 */ /* 0x000fe200028e06ff */
[----:B------:R-:W-:Y:S01]  /*1ef360*/  IADD3 R101, P5, PT, R88, R103, RZ ;  /* 0x0000006758657210 */ /* 0x000fe20007fbe0ff */
[----:B------:R-:W-:Y:S01]  /*1ef370*/  IMAD.WIDE.U32.X R56, R95, 0x1ae3a46, R56, P3 ;  /* 0x01ae3a465f387825 */ /* 0x000fe200018e0438 */
[----:B------:R-:W-:Y:S02]  /*1ef380*/  IADD3.X R86, P3, PT, R86, R97, RZ, P1, !PT ;  /* 0x0000006156567210 */ /* 0x000fe40000f7e4ff */
[----:B------:R-:W-:Y:S01]  /*1ef390*/  IADD3 RZ, P1, PT, R110, R112, RZ ;  /* 0x000000706eff7210 */ /* 0x000fe20007f3e0ff */
[----:B------:R-:W-:-:S03]  /*1ef3a0*/  IMAD.WIDE.U32 R84, R18, 0x6ca1493b, RZ ;  /* 0x6ca1493b12547825 */ /* 0x000fc600078e00ff */
[----:B------:R-:W-:Y:S01]  /*1ef3b0*/  IADD3.X RZ, P1, PT, R111, R99, RZ, P1, !PT ;  /* 0x000000636fff7210 */ /* 0x000fe20000f3e4ff */
[----:B------:R-:W-:Y:S02]  /*1ef3c0*/  IMAD.MOV.U32 R90, RZ, RZ, R89 ;  /* 0x000000ffff5a7224 */ /* 0x000fe400078e0059 */
[----:B------:R-:W-:Y:S01]  /*1ef3d0*/  IMAD.MOV.U32 R60, RZ, RZ, R59 ;  /* 0x000000ffff3c7224 */ /* 0x000fe200078e003b */
[----:B------:R-:W-:Y:S01]  /*1ef3e0*/  IADD3.X R29, P1, PT, R29, R114, RZ, P1, !PT ;  /* 0x000000721d1d7210 */ /* 0x000fe20000f3e4ff */
[----:B------:R-:W-:Y:S01]  /*1ef3f0*/  IMAD.WIDE.U32.X R90, R95, 0x1a22d9f3, R90, P5 ;  /* 0x1a22d9f35f5a7825 */ /* 0x000fe200028e045a */
[----:B------:R-:W-:Y:S02]  /*1ef400*/  IADD3 R113, P5, PT, R58, R85, RZ ;  /* 0x000000553a717210 */ /* 0x000fe40007fbe0ff */
[----:B------:R-:W-:Y:S01]  /*1ef410*/  IADD3.X R85, P2, PT, RZ, RZ, RZ, P2, !PT ;  /* 0x000000ffff557210 */ /* 0x000fe2000175e4ff */
[----:B------:R-:W-:Y:S01]  /*1ef420*/  IMAD.X R59, RZ, RZ, RZ, P0 ;  /* 0x000000ffff3b7224 */ /* 0x000fe200000e06ff */
[----:B------:R-:W-:Y:S01]  /*1ef430*/  IADD3 RZ, P0, PT, R134, R94, RZ ;  /* 0x0000005e86ff7210 */ /* 0x000fe20007f1e0ff */
[----:B------:R-:W-:-:S03]  /*1ef440*/  IMAD.WIDE.U32 R26, R92, 0xf5138f, R26 ;  /* 0x00f5138f5c1a7825 */ /* 0x000fc600078e001a */
[----:B------:R-:W-:Y:S01]  /*1ef450*/  IADD3.X RZ, P0, PT, R135, R21, RZ, P0, !PT ;  /* 0x0000001587ff7210 */ /* 0x000fe2000071e4ff */
[----:B------:R-:W-:Y:S01]  /*1ef460*/  IMAD.WIDE.U32.X R60, R95, -0x39c4fa40, R60, P5 ;  /* 0xc63b05c05f3c7825 */ /* 0x000fe200028e043c */
[----:B------:R-:W-:Y:S02]  /*1ef470*/  IADD3.X R82, P5, PT, R82, R79, RZ, P3, !PT ;  /* 0x0000004f52527210 */ /* 0x000fe40001fbe4ff */
[----:B------:R-:W-:Y:S01]  /*1ef480*/  IADD3 R89, PT, PT, R27, R20, RZ ;  /* 0x000000141b597210 */ /* 0x000fe20007ffe0ff */
        /* <DEDUP_REMOVED lines=12> */
[----:B------:R-:W-:Y:S01]  /*1ef550*/  IMAD.WIDE.U32 R94, R92, 0x6ca1493b, R134 ;  /* 0x6ca1493b5c5e7825 */ /* 0x000fe200078e0086 */
[----:B------:R-:W-:Y:S02]  /*1ef560*/  IADD3.X R55, P1, PT, R114, R89, RZ, P1, !PT ;  /* 0x0000005972377210 */ /* 0x000fe40000f3e4ff */
[----:B------:R-:W-:Y:S01]  /*1ef570*/  IADD3.X R27, P2, PT, R29, R86, RZ, P2, !PT ;  /* 0x000000561d1b7210 */ /* 0x000fe2000175e4ff */
[----:B------:R-:W-:Y:S01]  /*1ef580*/  IMAD.IADD R103, R21, 0x1, R103 ;  /* 0x0000000115677824 */ /* 0x000fe200078e0267 */
[----:B------:R-:W-:Y:S01]  /*1ef590*/  IADD3.X RZ, P0, PT, R55, R107, RZ, P0, !PT ;  /* 0x0000006b37ff7210 */ /* 0x000fe2000071e4ff */
[----:B------:R-:W-:Y:S01]  /*1ef5a0*/  IMAD.IADD R85, R95, 0x1, R78 ;  /* 0x000000015f557824 */ /* 0x000fe200078e024e */
[----:B------:R-:W-:Y:S01]  /*1ef5b0*/  IADD3.X R95, P1, PT, RZ, RZ, RZ, P1, !PT ;  /* 0x000000ffff5f7210 */ /* 0x000fe20000f3e4ff */
[----:B------:R-:W-:Y:S01]  /*1ef5c0*/  IMAD.WIDE.U32 R106, R103, 0x1, RZ ;  /* 0x00000001676a7825 */ /* 0x000fe200078e00ff */
[----:B------:R-:W-:-:S02]  /*1ef5d0*/  IADD3.X R29, P2, PT, RZ, RZ, RZ, P2, !PT ;  /* 0x000000ffff1d7210 */ /* 0x000fc4000175e4ff */
[----:B------:R-:W-:Y:S01]  /*1ef5e0*/  IADD3.X R97, P3, PT, RZ, RZ, RZ, P3, !PT ;  /* 0x000000ffff617210 */ /* 0x000fe20001f7e4ff */
[----:B------:R-:W-:Y:S01]  /*1ef5f0*/  IMAD.WIDE.U32 R78, R20, 0x1, RZ ;  /* 0x00000001144e7825 */ /* 0x000fe200078e00ff */
[----:B------:R-:W-:Y:S02]  /*1ef600*/  IADD3.X R95, P0, PT, R95, R104, RZ, P0, !PT ;  /* 0x000000685f5f7210 */ /* 0x000fe4000071e4ff */
[----:B------:R-:W-:Y:S01]  /*1ef610*/  IADD3.X R97, P5, PT, RZ, R97, RZ, P5, !PT ;  /* 0x00000061ff617210 */ /* 0x000fe20002fbe4ff */
[----:B------:R-:W-:Y:S01]  /*1ef620*/  IMAD.X R21, RZ, RZ, RZ, P1 ;  /* 0x000000ffff157224 */ /* 0x000fe200008e06ff */
[----:B------:R-:W-:Y:S01]  /*1ef630*/  IADD3 RZ, P1, PT, R26, R96, RZ ;  /* 0x000000601aff7210 */ /* 0x000fe20007f3e0ff */
[----:B------:R-:W-:Y:S01]  /*1ef640*/  IMAD.X R59, RZ, RZ, RZ, P2 ;  /* 0x000000ffff3b7224 */ /* 0x000fe200010e06ff */
[----:B------:R-:W-:Y:S01]  /*1ef650*/  IADD3.X R89, PT, PT, RZ, RZ, RZ, P5, P3 ;  /* 0x000000ffff597210 */ /* 0x000fe20002fe64ff */
[----:B------:R-:W-:Y:S01]  /*1ef660*/  IMAD.WIDE.U32 R106, P2, R20, -0x7af74000, R106 ;  /* 0x8508c000146a7825 */ /* 0x000fe2000784006a */
[----:B------:R-:W-:-:S02]  /*1ef670*/  IADD3 RZ, P3, PT, R110, R78, RZ ;  /* 0x0000004e6eff7210 */ /* 0x000fc40007f7e0ff */
[----:B------:R-:W-:Y:S01]  /*1ef680*/  IADD3.X R104, P5, PT, R21, R105, RZ, P0, !PT ;  /* 0x0000006915687210 */ /* 0x000fe200007be4ff */
[----:B------:R-:W-:Y:S01]  /*1ef690*/  IMAD.WIDE.U32 R92, R92, 0x17c510ea, R26 ;  /* 0x17c510ea5c5c7825 */ /* 0x000fe200078e001a */
[----:B------:R-:W-:Y:S02]  /*1ef6a0*/  IADD3 R78, P0, PT, R79, R106, RZ ;  /* 0x0000006a4f4e7210 */ /* 0x000fe40007f1e0ff */
[----:B------:R-:W-:Y:S01]  /*1ef6b0*/  IADD3.X RZ, P1, PT, R27, R24, RZ, P1, !PT ;  /* 0x000000181bff7210 */ /* 0x000fe20000f3e4ff */
[----:B------:R-:W-:Y:S01]  /*1ef6c0*/  IMAD.X R79, RZ, RZ, RZ, P2 ;  /* 0x000000ffff4f7224 */ /* 0x000fe200010e06ff */
[----:B------:R-:W-:Y:S01]  /*1ef6d0*/  IADD3.X RZ, P3, PT, R109, R78, RZ, P3, !PT ;  /* 0x0000004e6dff7210 */ /* 0x000fe20001f7e4ff */
[----:B------:R-:W-:Y:S01]  /*1ef6e0*/  IMAD.WIDE.U32 R54, R18, -0x45f6b800, R54 ;  /* 0xba09480012367825 */ /* 0x000fe200078e0036 */
[----:B------:R-:W-:Y:S02]  /*1ef6f0*/  MOV R78, R107 ;  /* 0x0000006b004e7202 */ /* 0x000fe40000000f00 */
        /* <DEDUP_REMOVED lines=10> */
[----:B------:R-:W-:Y:S01]  /*1ef7a0*/  IADD3.X R21, P3, PT, RZ, R27, RZ, P3, !PT ;  /* 0x0000001bff157210 */ /* 0x000fe20001f7e4ff */
[C---:B------:R-:W-:Y:S01]  /*1ef7b0*/  IMAD.WIDE.U32 R26, R20.reuse, 0x30000000, RZ ;  /* 0x30000000141a7825 */ /* 0x040fe200078e00ff */
[----:B------:R-:W-:Y:S02]  /*1ef7c0*/  IADD3.X R82, P1, PT, R59, R81, RZ, P1, !PT ;  /* 0x000000513b527210 */ /* 0x000fe40000f3e4ff */
[----:B------:R-:W-:Y:S01]  /*1ef7d0*/  IADD3.X RZ, P0, PT, R95, R101, RZ, P0, !PT ;  /* 0x000000655fff7210 */ /* 0x000fe2000071e4ff */
        /* <DEDUP_REMOVED lines=31> */
[----:B------:R-:W-:Y:S02]  /*1ef9d0*/  IADD3 RZ, P2, PT, R90, R84, RZ ;  /* 0x000000545aff7210 */ /* 0x000fe40007f5e0ff */
[----:B------:R-:W-:Y:S01]  /*1ef9e0*/  IADD3.X R21, P3, PT, RZ, RZ, RZ, P3, !PT ;  /* 0x000000ffff157210 */ /* 0x000fe20001f7e4ff */
[----:B------:R-:W-:Y:S01]  /*1ef9f0*/  IMAD.WIDE.U32 R80, R103, 0xf5138f, RZ ;  /* 0x00f5138f67507825 */ /* 0x000fe200078e00ff */
[----:B------:R-:W-:-:S02]  /*1efa00*/  IADD3.X R85, PT, PT, RZ, RZ, RZ, P0, !PT ;  /* 0x000000ffff557210 */ /* 0x000fc400007fe4ff */
[----:B------:R-:W-:Y:S01]  /*1efa10*/  IADD3 R89, P0, PT, R26, R25, RZ ;  /* 0x000000191a597210 */ /* 0x000fe20007f1e0ff */
[----:B------:R-:W-:Y:S01]  /*1efa20*/  IMAD.MOV.U32 R84, RZ, RZ, R27 ;  /* 0x000000ffff547224 */ /* 0x000fe200078e001b */
[----:B------:R-:W-:Y:S01]  /*1efa30*/  IADD3.X RZ, P2, PT, R91, R113, RZ, P2, !PT ;  /* 0x000000715bff7210 */ /* 0x000fe2000175e4ff */
[----:B------:R-:W-:Y:S01]  /*1efa40*/  IMAD.X R27, RZ, RZ, RZ, P3 ;  /* 0x000000ffff1b7224 */ /* 0x000fe200018e06ff */
[----:B------:R-:W-:Y:S01]  /*1efa50*/  IADD3.X R82, P5, PT, R82, R77, RZ, P5, !PT ;  /* 0x0000004d52527210 */ /* 0x000fe20002fbe4ff */
[----:B------:R-:W-:Y:S01]  /*1efa60*/  IMAD.WIDE.U32 R96, R20, 0xf5138f, RZ ;  /* 0x00f5138f14607825 */ /* 0x000fe200078e00ff */
[----:B------:R-:W-:-:S03]  /*1efa70*/  IADD3.X R98, P2, PT, R59, R60, RZ, P2, !PT ;  /* 0x0000003c3b627210 */ /* 0x000fc6000175e4ff */
[----:B------:R-:W-:Y:S01]  /*1efa80*/  IMAD.WIDE.U32 R80, P3, R20, 0x1a22d9f3, R80 ;  /* 0x1a22d9f314507825 */ /* 0x000fe20007860050 */
[----:B------:R-:W-:-:S03]  /*1efa90*/  IADD3.X R29, P2, PT, R79, R61, RZ, P2, !PT ;  /* 0x0000003d4f1d7210 */ /* 0x000fc6000175e4ff */
[C---:B------:R-:W-:Y:S01]  /*1efaa0*/  IMAD.WIDE.U32.X R84, R103.reuse, 0x1ef3622f, R84, P0 ;  /* 0x1ef3622f67547825 */ /* 0x040fe200000e0454 */
        /* <DEDUP_REMOVED lines=13> */
[----:B------:R-:W-:Y:S01]  /*1efb80*/  IMAD.X R25, RZ, RZ, RZ, P3 ;  /* 0x000000ffff197224 */ /* 0x000fe200018e06ff */
[----:B------:R-:W-:Y:S01]  /*1efb90*/  IADD3 R89, P3, PT, R60, R89, RZ ;  /* 0x000000593c597210 */ /* 0x000fe20007f7e0ff */
[----:B------:R-:W-:Y:S01]  /*1efba0*/  IMAD.WIDE.U32 R54, R103, 0x17c510ea, RZ ;  /* 0x17c510ea67367825 */ /* 0x000fe200078e00ff */
[----:B------:R-:W-:-:S03]  /*1efbb0*/  MOV R24, R61 ;  /* 0x0000003d00187202 */ /* 0x000fc60000000f00 */
[----:B------:R-:W-:-:S04]  /*1efbc0*/  IMAD.WIDE.U32 R90, R18, 0x6ca1493b, R90 ;  /* 0x6ca1493b125a7825 */ /* 0x000fc800078e005a */
[----:B------:R-:W-:Y:S01]  /*1efbd0*/  IMAD.IADD R77, R101, 0x1, R78 ;  /* 0x00000001654d7824 */ /* 0x000fe200078e024e */
[----:B------:R-:W-:Y:S01]  /*1efbe0*/  IADD3.X R90, P0, PT, R21, R90, RZ, P0, !PT ;  /* 0x0000005a155a7210 */ /* 0x000fe2000071e4ff */
[----:B------:R-:W-:-:S04]  /*1efbf0*/  IMAD.WIDE.U32.X R84, R103, -0x39c4fa40, R24, P3 ;  /* 0xc63b05c067547825 */ /* 0x000fc800018e0418 */
        /* <DEDUP_REMOVED lines=16> */
[----:B------:R-:W-:-:S04]  /*1efd00*/  IMAD.WIDE.U32 R102, R24, 0x1, RZ ;  /* 0x0000000118667825 */ /* 0x000fc800078e00ff */
        /* <DEDUP_REMOVED lines=8> */
[----:B------:R-:W-:Y:S01]  /*1efd90*/  MOV R26, R105 ;  /* 0x00000069001a7202 */ /* 0x000fe20000000f00 */
[----:B------:R-:W-:Y:S01]  /*1efda0*/  IMAD.WIDE.U32 R52, R18, 0x17c510ea, R98 ;  /* 0x17c510ea12347825 */ /* 0x000fe200078e0062 */
[----:B------:R-:W-:Y:S02]  /*1efdb0*/  IADD3.X R18, P0, PT, R25, R56, RZ, P0, !PT ;  /* 0x0000003819127210 */ /* 0x000fe4000071e4ff */
[----:B------:R-:W-:Y:S01]  /*1efdc0*/  IADD3.X R25, P1, PT, RZ, RZ, RZ, P1, !PT ;  /* 0x000000ffff197210 */ /* 0x000fe20000f3e4ff */
[----:B------:R-:W-:Y:S01]  /*1efdd0*/  IMAD.WIDE.U32.X R26, R21, -0x7af74000, R26, P3 ;  /* 0x8508c000151a7825 */ /* 0x000fe200018e041a */
[----:B------:R-:W-:-:S02]  /*1efde0*/  IADD3 RZ, P3, PT, R90, R96, RZ ;  /* 0x000000605aff7210 */ /* 0x000fc40007f7e0ff */
[----:B------:R-:W-:Y:S01]  /*1efdf0*/  IADD3.X RZ, P2, PT, R77, R102, RZ, P2, !PT ;  /* 0x000000664dff7210 */ /* 0x000fe2000175e4ff */
[----:B------:R-:W-:Y:S01]  /*1efe00*/  IMAD.IADD R79, R53, 0x1, R28 ;  /* 0x00000001354f7824 */ /* 0x000fe200078e021c */
[----:B------:R-:W-:Y:S02]  /*1efe10*/  IADD3.X RZ, P3, PT, R91, R97, RZ, P3, !PT ;  /* 0x000000615bff7210 */ /* 0x000fe40001f7e4ff */
[----:B------:R-:W-:Y:S02]  /*1efe20*/  IADD3.X R77, P5, PT, RZ, R25, RZ, P5, !PT ;  /* 0x00000019ff4d7210 */ /* 0x000fe40002fbe4ff */
[----:B------:R-:W-:Y:S02]  /*1efe30*/  IADD3.X R25, P2, PT, RZ, R26, RZ, P2, !PT ;  /* 0x0000001aff197210 */ /* 0x000fe4000175e4ff */
[----:B------:R-:W-:Y:S01]  /*1efe40*/  IADD3.X R93, P3, PT, R29, R94, RZ, P3, !PT ;  /* 0x0000005e1d5d7210 */ /* 0x000fe20001f7e4ff */
[----:B------:R-:W-:Y:S01]  /*1efe50*/  IMAD.WIDE.U32 R28, R24, 0x30000000, RZ ;  /* 0x30000000181c7825 */ /* 0x000fe200078e00ff */
[----:B------:R-:W-:-:S02]  /*1efe60*/  IADD3.X R86, P0, PT, R55, R57, RZ, P0, !PT ;  /* 0x0000003937567210 */ /* 0x000fc4000071e4ff */
[----:B------:R-:W-:Y:S01]  /*1efe70*/  IADD3.X R55, P2, PT, RZ, R27, RZ, P2, !PT ;  /* 0x0000001bff377210 */ /* 0x000fe2000175e4ff */
[----:B------:R-:W-:Y:S01]  /*1efe80*/  IMAD.WIDE.U32 R56, R21, 0x30000000, RZ ;  /* 0x3000000015387825 */ /* 0x000fe200078e00ff */
        /* <DEDUP_REMOVED lines=9> */
[----:B------:R-:W-:-:S02]  /*1eff20*/  IADD3.X R93, P3, PT, R94, R79, RZ, P3, !PT ;  /* 0x0000004f5e5d7210 */ /* 0x000fc40001f7e4ff */
[----:B------:R-:W-:Y:S02]  /*1eff30*/  IADD3.X R56, P4, PT, R19, R62, RZ, P4, !PT ;  /* 0x0000003e13387210 */ /* 0x000fe4000279e4ff */
[----:B------:R-:W-:Y:S02]  /*1eff40*/  IADD3.X R19, P2, PT, R55, R82, RZ, P2, !PT ;  /* 0x0000005237137210 */ /* 0x000fe4000175e4ff */
[----:B------:R-:W-:Y:S02]  /*1eff50*/  IADD3.X R81, P3, PT, RZ, RZ, RZ, P3, !PT ;  /* 0x000000ffff517210 */ /* 0x000fe40001f7e4ff */
[----:B------:R-:W-:Y:S01]  /*1eff60*/  IADD3 RZ, P1, PT, R18, R28, RZ ;  /* 0x0000001c12ff7210 */ /* 0x000fe20007f3e0ff */
[----:B------:R-:W-:Y:S01]  /*1eff70*/  IMAD.WIDE.U32.X R28, R21, 0x170b5d44, R52, P5 ;  /* 0x170b5d44151c7825 */ /* 0x000fe200028e0434 */
[----:B------:R-:W-:Y:S02]  /*1eff80*/  IADD3.X R63, P4, PT, R23, R63, RZ, P4, !PT ;  /* 0x0000003f173f7210 */ /* 0x000fe4000279e4ff */
[----:B------:R-:W-:Y:S01]  /*1eff90*/  IADD3.X R23, P5, PT, RZ, RZ, RZ, P2, !PT ;  /* 0x000000ffff177210 */ /* 0x000fe200017be4ff */
[----:B------:R-:W-:Y:S01]  /*1effa0*/  IMAD.X R27, RZ, RZ, RZ, P3 ;  /* 0x000000ffff1b7224 */ /* 0x000fe200018e06ff */
[----:B------:R-:W-:Y:S01]  /*1effb0*/  IADD3.X RZ, P1, PT, R19, R25, RZ, P1, !PT ;  /* 0x0000001913ff7210 */ /* 0x000fe20000f3e4ff */
[----:B------:R-:W-:Y:S01]  /*1effc0*/  IMAD.WIDE.U32 R52, R21, -0x45f6b800, RZ ;  /* 0xba09480015347825 */ /* 0x000fe200078e00ff */
[----:B------:R-:W-:-:S02]  /*1effd0*/  IADD3 RZ, P3, PT, R92, R88, RZ ;  /* 0x000000585cff7210 */ /* 0x000fc40007f7e0ff */
[----:B------:R-:W-:Y:S01]  /*1effe0*/  IADD3.X R86, P0, PT, R86, R61, RZ, P0, !PT ;  /* 0x0000003d56567210 */ /* 0x000fe2000071e4ff */
[----:B------:R-:W-:Y:S01]  /*1efff0*/  IMAD.X R25, RZ, RZ, RZ, P5 ;  /* 0x000000ffff197224 */ /* 0x000fe200028e06ff */
[----:B------:R-:W-:Y:S01]  /*1f0000*/  IADD3.X R23, P1, PT, R23, R28, RZ, P1, !PT ;  /* 0x0000001c17177210 */ /* 0x000fe20000f3e4ff */
[----:B------:R-:W-:Y:S01]  /*1f0010*/  IMAD.WIDE.U32 R18, R24, 0x30000000, R18 ;  /* 0x3000000018127825 */ /* 0x000fe200078e0012 */
[----:B------:R-:W-:Y:S02]  /*1f0020*/  IADD3.X RZ, P3, PT, R93, R89, RZ, P3, !PT ;  /* 0x000000595dff7210 */ /* 0x000fe40001f7e4ff */
[----:B------:R-:W-:Y:S01]  /*1f0030*/  IADD3.X R82, P2, PT, R77, R56, RZ, P0, !PT ;  /* 0x000000384d527210 */ /* 0x000fe2000075e4ff */
[----:B------:R-:W-:Y:S01]  /*1f0040*/  IMAD.WIDE.U32 R56, R20, 0xf5138f, R90 ;  /* 0x00f5138f14387825 */ /* 0x000fe200078e005a */
        /* <DEDUP_REMOVED lines=15> */
[C---:B------:R-:W-:Y:S01]  /*1f0140*/  IMAD.WIDE.U32.X R84, R21.reuse, 0x1ef3622f, R84, P5 ;  /* 0x1ef3622f15547825 */ /* 0x040fe200028e0454 */
[----:B------:R-:W-:Y:S02]  /*1f0150*/  IADD3 RZ, P5, PT, R56, R52, RZ ;  /* 0x0000003438ff7210 */ /* 0x000fe40007fbe0ff */
[----:B------:R-:W-:Y:S01]  /*1f0160*/  IADD3.X R61, P1, PT, RZ, RZ, RZ, P1, !PT ;  /* 0x000000ffff3d7210 */ /* 0x000fe20000f3e4ff */
[----:B------:R-:W-:Y:S01]  /*1f0170*/  IMAD.WIDE.U32 R52, R21, 0xf5138f, RZ ;  /* 0x00f5138f15347825 */ /* 0x000fe200078e00ff */
[----:B------:R-:W-:Y:S02]  /*1f0180*/  IADD3.X RZ, P5, PT, R57, R23, RZ, P5, !PT ;  /* 0x0000001739ff7210 */ /* 0x000fe40002fbe4ff */
[----:B------:R-:W-:Y:S01]  /*1f0190*/  IADD3.X R27, P3, PT, RZ, RZ, RZ, P3, !PT ;  /* 0x000000ffff1b7210 */ /* 0x000fe20001f7e4ff */
[----:B------:R-:W-:Y:S01]  /*1f01a0*/  IMAD.X R23, RZ, RZ, RZ, P1 ;  /* 0x000000ffff177224 */ /* 0x000fe200008e06ff */
[----:B------:R-:W-:Y:S01]  /*1f01b0*/  IADD3.X R61, P5, PT, R61, R84, RZ, P5, !PT ;  /* 0x000000543d3d7210 */ /* 0x000fe20002fbe4ff */
[----:B------:R-:W-:-:S03]  /*1f01c0*/  IMAD.WIDE.U32 R52, P1, R24, 0x1a22d9f3, R52 ;  /* 0x1a22d9f318347825 */ /* 0x000fc60007820034 */
[----:B------:R-:W-:Y:S01]  /*1f01d0*/  IADD3.X R23, P5, PT, R23, R85, RZ, P5, !PT ;  /* 0x0000005517177210 */ /* 0x000fe20002fbe4ff */
        /* <DEDUP_REMOVED lines=9> */
[----:B------:R-:W-:Y:S01]  /*1f0270*/  IMAD.WIDE.U32 R62, R175, R0, RZ ;  /* 0x00000000af3e7225 */ /* 0x000fe200078e00ff */
[----:B------:R-:W-:Y:S02]  /*1f0280*/  IADD3.X R61, P5, PT, R23, R82, RZ, P5, !PT ;  /* 0x00000052173d7210 */ /* 0x000fe40002fbe4ff */
[----:B------:R-:W-:Y:S01]  /*1f0290*/  IADD3.X R27, P1, PT, R27, R58, RZ, P1, !PT ;  /* 0x0000003a1b1b7210 */ /* 0x000fe20000f3e4ff */
[----:B------:R-:W-:Y:S01]  /*1f02a0*/  IMAD.WIDE.U32.X R84, R21, 0x1a22d9f3, R84, P3 ;  /* 0x1a22d9f315547825 */ /* 0x000fe200018e0454 */
[----:B------:R-:W-:-:S02]  /*1f02b0*/  IADD3 RZ, P3, PT, R60, R88, RZ ;  /* 0x000000583cff7210 */ /* 0x000fc40007f7e0ff */
[----:B------:R-:W-:Y:S01]  /*1f02c0*/  IADD3.X R82, P0, PT, RZ, RZ, RZ, P0, !PT ;  /* 0x000000ffff527210 */ /* 0x000fe2000071e4ff */
[----:B------:R-:W-:Y:S01]  /*1f02d0*/  IMAD.WIDE.U32 R78, R20, 0x17c510ea, R80 ;  /* 0x17c510ea144e7825 */ /* 0x000fe200078e0050 */
[----:B------:R-:W-:Y:S02]  /*1f02e0*/  IADD3.X RZ, P3, PT, R61, R25, RZ, P3, !PT ;  /* 0x000000193dff7210 */ /* 0x000fe40001f7e4ff */
[----:B------:R-:W-:Y:S01]  /*1f02f0*/  IADD3.X R25, P5, PT, RZ, RZ, RZ, P5, !PT ;  /* 0x000000ffff197210 */ /* 0x000fe20002fbe4ff */
[----:B------:R-:W-:Y:S01]  /*1f0300*/  IMAD.WIDE.U32 R80, R21, 0x6ca1493b, RZ ;  /* 0x6ca1493b15507825 */ /* 0x000fe200078e00ff */
[----:B------:R-:W-:Y:S02]  /*1f0310*/  IADD3.X R20, P1, PT, R29, R59, RZ, P1, !PT ;  /* 0x0000003b1d147210 */ /* 0x000fe40000f3e4ff */
[----:B------:R-:W-:Y:S01]  /*1f0320*/  IADD3.X R25, P3, PT, R25, R84, RZ, P3, !PT ;  /* 0x0000005419197210 */ /* 0x000fe20001f7e4ff */
[----:B------:R-:W-:Y:S01]  /*1f0330*/  IMAD.X R84, RZ, RZ, RZ, P5 ;  /* 0x000000ffff547224 */ /* 0x000fe200028e06ff */
[----:B------:R-:W-:Y:S01]  /*1f0340*/  IADD3.X R82, P2, PT, RZ, R82, RZ, P2, !PT ;  /* 0x00000052ff527210 */ /* 0x000fe2000175e4ff */
[----:B------:R-:W-:Y:S01]  /*1f0350*/  IMAD.WIDE.U32 R62, P5, R0, R175, R62 ;  /* 0x000000af003e7225 */ /* 0x000fe200078a003e */
[----:B------:R-:W-:-:S02]  /*1f0360*/  IADD3 R29, PT, PT, R79, R54, RZ ;  /* 0x000000364f1d7210 */ /* 0x000fc40007ffe0ff */
[----:B------:R-:W-:Y:S01]  /*1f0370*/  IADD3.X R84, P3, PT, R84, R85, RZ, P3, !PT ;  /* 0x0000005554547210 */ /* 0x000fe20001f7e4ff */
[----:B------:R-:W-:Y:S01]  /*1f0380*/  IMAD.X R23, RZ, RZ, RZ, P5 ;  /* 0x000000ffff177224 */ /* 0x000fe200028e06ff */
[----:B------:R-:W-:Y:S01]  /*1f0390*/  IADD3.X R53, PT, PT, RZ, RZ, RZ, P2, P0 ;  /* 0x000000ffff357210 */ /* 0x000fe200017e04ff */
[C---:B------:R-:W-:Y:S01]  /*1f03a0*/  IMAD.WIDE.U32 R58, R24.reuse, 0x6ca1493b, RZ ;  /* 0x6ca1493b183a7825 */ /* 0x040fe200078e00ff */
[----:B------:R-:W-:Y:S02]  /*1f03b0*/  IADD3.X R78, P3, PT, R25, R78, RZ, P3, !PT ;  /* 0x0000004e194e7210 */ /* 0x000fe40001f7e4ff */
[----:B------:R-:W-:Y:S01]  /*1f03c0*/  IADD3.X R27, P1, PT, R27, R82, RZ, P1, !PT ;  /* 0x000000521b1b7210 */ /* 0x000fe20000f3e4ff */
[----:B------:R-:W-:Y:S01]  /*1f03d0*/  IMAD.WIDE.U32 R80, P5, R24, -0x39c4fa40, R80 ;  /* 0xc63b05c018507825 */ /* 0x000fe200078a0050 */
[----:B------:R-:W-:Y:S02]  /*1f03e0*/  IADD3 RZ, P0, PT, R78, R58, RZ ;  /* 0x0000003a4eff7210 */ /* 0x000fe40007f1e0ff */
[----:B------:R-:W-:Y:S01]  /*1f03f0*/  IADD3.X R79, P3, PT, R84, R29, RZ, P3, !PT ;  /* 0x0000001d544f7210 */ /* 0x000fe20001f7e4ff */
[----:B------:R-:W-:Y:S01]  /*1f0400*/  IMAD.WIDE.U32 R54, R0, R0, RZ ;  /* 0x0000000000367225 */ /* 0x000fe200078e00ff */
[----:B------:R-:W-:-:S02]  /*1f0410*/  IADD3 R25, P2, PT, R80, R59, RZ ;  /* 0x0000003b50197210 */ /* 0x000fc40007f5e0ff */
        /* <DEDUP_REMOVED lines=14> */
[----:B------:R-:W-:Y:S02]  /*1f0500*/  IMAD.X R25, RZ, RZ, RZ, P3 ;  /* 0x000000ffff197224 */ /* 0x000fe400018e06ff */
[----:B------:R-:W-:Y:S01]  /*1f0510*/  IMAD.MOV.U32 R22, RZ, RZ, R63 ;  /* 0x000000ffff167224 */ /* 0x000fe200078e003f */
[----:B------:R-:W-:Y:S01]  /*1f0520*/  IADD3.X R0, P2, PT, R20, R29, RZ, P2, !PT ;  /* 0x0000001d14007210 */ /* 0x000fe2000175e4ff */
[----:B------:R-:W-:Y:S01]  /*1f0530*/  IMAD.WIDE.U32 R58, P3, R24, 0x1ae3a46, R58 ;  /* 0x01ae3a46183a7825 */ /* 0x000fe2000786003a */
[----:B------:R-:W-:-:S03]  /*1f0540*/  IADD3.X R55, P0, PT, R25, R55, RZ, P0, !PT ;  /* 0x0000003719377210 */ /* 0x000fc6000071e4ff */
[----:B------:R-:W-:Y:S01]  /*1f0550*/  IMAD.WIDE.U32 R62, R24, 0x17c510ea, RZ ;  /* 0x17c510ea183e7825 */ /* 0x000fe200078e00ff */
[----:B------:R-:W-:-:S03]  /*1f0560*/  IADD3.X R54, P0, PT, R54, R27, RZ, P0, !PT ;  /* 0x0000001b36367210 */ /* 0x000fc6000071e4ff */
        /* <DEDUP_REMOVED lines=8> */
[----:B------:R-:W-:Y:S02]  /*1f05f0*/  IADD3.X RZ, P3, PT, R55, R25, RZ, P3, !PT ;  /* 0x0000001937ff7210 */ /* 0x000fe40001f7e4ff */
[----:B------:R-:W-:Y:S01]  /*1f0600*/  IADD3.X R25, P0, PT, RZ, RZ, RZ, P0, !PT ;  /* 0x000000ffff197210 */ /* 0x000fe2000071e4ff */
[----:B------:R-:W-:Y:S01]  /*1f0610*/  IMAD.WIDE.U32.X R20, R21, 0x1ae3a46, R82, P5 ;  /* 0x01ae3a4615147825 */ /* 0x000fe200028e0452 */
[----:B------:R-:W-:-:S03]  /*1f0620*/  IADD3 R59, PT, PT, R19, R26, RZ ;  /* 0x0000001a133b7210 */ /* 0x000fc60007ffe0ff */
[----:B------:R-:W-:Y:S01]  /*1f0630*/  IMAD.WIDE.U32 R78, R24, 0x6ca1493b, R78 ;  /* 0x6ca1493b184e7825 */ /* 0x000fe200078e004e */
[----:B------:R-:W-:Y:S02]  /*1f0640*/  IADD3.X R0, P3, PT, R25, R20, RZ, P3, !PT ;  /* 0x0000001419007210 */ /* 0x000fe40001f7e4ff */
[----:B------:R-:W-:Y:S01]  /*1f0650*/  IADD3.X R25, P1, PT, RZ, RZ, RZ, P1, !PT ;  /* 0x000000ffff197210 */ /* 0x000fe20000f3e4ff */
[----:B------:R-:W-:Y:S02]  /*1f0660*/  IMAD.X R20, RZ, RZ, RZ, P0 ;  /* 0x000000ffff147224 */ /* 0x000fe400000e06ff */
[----:B------:R-:W-:Y:S02]  /*1f0670*/  IMAD.IADD R62, R57, 0x1, R28 ;  /* 0x00000001393e7824 */ /* 0x000fe400078e021c */
[----:B------:R-:W-:Y:S01]  /*1f0680*/  IMAD.IADD R80, R79, 0x1, R80 ;  /* 0x000000014f507824 */ /* 0x000fe200078e0250 */
[----:B------:R-:W-:Y:S01]  /*1f0690*/  IADD3.X R21, P0, PT, R20, R21, RZ, P3, !PT ;  /* 0x0000001514157210 */ /* 0x000fe20001f1e4ff */
[----:B------:R-:W-:-:S02]  /*1f06a0*/  IMAD.X R20, RZ, RZ, RZ, P1 ;  /* 0x000000ffff147224 */ /* 0x000fc400008e06ff */
[----:B------:R-:W-:Y:S01]  /*1f06b0*/  IMAD.MOV.U32 R53, RZ, RZ, R78 ;  /* 0x000000ffff357224 */ /* 0x000fe200078e004e */
        /* <DEDUP_REMOVED lines=90> */
.L_x_1639:
[----:B------:R-:W-:Y:S05]  /*1f0c60*/  BSYNC.RELIABLE B3 ;  /* 0x0000000000037941 */ /* 0x000fea0003800100 */
.L_x_1638:
        /* <DEDUP_REMOVED lines=12> */
.L_x_1637:
[----:B------:R-:W-:Y:S05]  /*1f0d30*/  BSYNC.RECONVERGENT B2 ;  /* 0x0000000000027941 */ /* 0x000fea0003800200 */
.L_x_1636:
        /* <DEDUP_REMOVED lines=37> */
.L_x_1643:
[----:B------:R-:W-:Y:S05]  /*1f0f90*/  BSYNC.RELIABLE B3 ;  /* 0x0000000000037941 */ /* 0x000fea0003800100 */
.L_x_1642:
        /* <DEDUP_REMOVED lines=12> */
.L_x_1641:
[----:B------:R-:W-:Y:S05]  /*1f1060*/  BSYNC.RECONVERGENT B2 ;  /* 0x0000000000027941 */ /* 0x000fea0003800200 */
.L_x_1640:
        /* <DEDUP_REMOVED lines=49> */
.L_x_1647:
[----:B------:R-:W-:Y:S05]  /*1f1380*/  BSYNC.RELIABLE B3 ;  /* 0x0000000000037941 */ /* 0x000fea0003800100 */
.L_x_1646:
        /* <DEDUP_REMOVED lines=12> */
.L_x_1645:
[----:B------:R-:W-:Y:S05]  /*1f1450*/  BSYNC.RECONVERGENT B2 ;  /* 0x0000000000027941 */ /* 0x000fea0003800200 */
.L_x_1644:
        /* <DEDUP_REMOVED lines=11> */
[----:B------:R-:W-:-:S08]  /*1f1510*/  IMAD.X R29, R29, 0x1, ~R76, P0 ;  /* 0x000000011d1d7824 */ /* 0x000fd000000e0e4c */
.L_x_1461:
[----:B------:R-:W-:Y:S05]  /*1f1520*/  BSYNC.RECONVERGENT B0 ;  /* 0x0000000000007941 */ /* 0x000fea0003800200 */
.L_x_1458:
[----:B------:R-:W-:Y:S01]  /*1f1530*/  LOP3.LUT P0, RZ, R73, 0x2, RZ, 0xc0, !PT ;  /* 0x0000000249ff7812 */ /* 0x000fe2000780c0ff */
[----:B------:R-:W-:-:S12]  /*1f1540*/  VIADD R5, R5, 0x4 ;  /* 0x0000000405057836 */ /* 0x000fd80000000000 */
[----:B------:R-:W-:Y:S05]  /*1f1550*/  @P0 BRA `(.L_x_1648) ;  /* 0xfffffa4800c00947 */ /* 0x000fea000383ffff */
.L_x_1457:
[----:B------:R-:W-:Y:S05]  /*1f1560*/  BSYNC.RECONVERGENT B1 ;  /* 0x0000000000017941 */ /* 0x000fea0003800200 */
.L_x_1456:
[----:B------:R-:W-:Y:S05]  /*1f1570*/  WARPSYNC.ALL ;  /* 0x0000000000007948 */ /* 0x000fea0003800000 */
[----:B------:R-:W0:Y:S01]  /*1f1580*/  S2R R0, SR_TID.X ;  /* 0x0000000000007919 */ /* 0x000e220000002100 */
[----:B------:R-:W0:Y:S01]  /*1f1590*/  S2UR UR6, SR_CTAID.X ;  /* 0x00000000000679c3 */ /* 0x000e220000002500 */
[--C-:B------:R-:W-:Y:S02]  /*1f15a0*/  SHF.R.U32.HI R49, RZ, 0x10, R41.reuse ;  /* 0x00000010ff317819 */ /* 0x100fe40000011629 */
[--C-:B------:R-:W-:Y:S02]  /*1f15b0*/  SHF.R.U32.HI R45, RZ, 0x8, R41.reuse ;  /* 0x00000008ff2d7819 */ /* 0x100fe40000011629 */
[----:B------:R-:W-:-:S02]  /*1f15c0*/  SHF.R.U64 R47, R40, 0x18, R41 ;  /* 0x00000018282f7819 */ /* 0x000fc40000001229 */
[----:B------:R-:W-:Y:S01]  /*1f15d0*/  SHF.R.U64 R43, R40, 0x8, R41 ;  /* 0x00000008282b7819 */ /* 0x000fe20000001229 */
[----:B------:R-:W0:Y:S01]  /*1f15e0*/  LDC R5, c[0x0][0x3a0] ;  /* 0x0000e800ff057b82 */ /* 0x000e220000000800 */
[----:B------:R-:W-:Y:S02]  /*1f15f0*/  SHF.R.U64 R53, R38, 0x8, R39 ;  /* 0x0000000826357819 */ /* 0x000fe40000001227 */
[----:B------:R-:W-:Y:S02]  /*1f1600*/  SHF.R.U64 R51, R36, 0x8, R37 ;  /* 0x0000000824337819 */ /* 0x000fe40000001225 */
[----:B------:R-:W-:-:S03]  /*1f1610*/  SHF.R.U32.HI R55, RZ, 0x18, R41 ;  /* 0x00000018ff377819 */ /* 0x000fc60000011629 */
[----:B------:R-:W1:Y:S01]  /*1f1620*/  LDC.64 R2, c[0x0][0x380] ;  /* 0x0000e000ff027b82 */ /* 0x000e620000000a00 */
[----:B0-----:R-:W-:-:S04]  /*1f1630*/  IMAD R5, R0, R5, UR6 ;  /* 0x0000000600057e24 */ /* 0x001fc8000f8e0205 */
[----:B-1----:R-:W-:Y:S01]  /*1f1640*/  IMAD.WIDE.U32 R2, R5, 0x90, R2 ;  /* 0x0000009005027825 */ /* 0x002fe200078e0002 */
[----:B------:R-:W-:-:S04]  /*1f1650*/  SHF.R.U64 R5, R40, 0x10, R41 ;  /* 0x0000001028057819 */ /* 0x000fc80000001229 */
[----:B------:R0:W-:Y:S04]  /*1f1660*/  STG.E.U8 desc[UR4][R2.64+0x6], R49 ;  /* 0x0000063102007986 */ /* 0x0001e8000c101104 */
[----:B------:R1:W-:Y:S04]  /*1f1670*/  STG.E.U8 desc[UR4][R2.64+0x2], R5 ;  /* 0x0000020502007986 */ /* 0x0003e8000c101104 */
[----:B------:R2:W-:Y:S04]  /*1f1680*/  STG.E.U8 desc[UR4][R2.64+0x5], R45 ;  /* 0x0000052d02007986 */ /* 0x0005e8000c101104 */
[----:B------:R3:W-:Y:S01]  /*1f1690*/  STG.E.U8 desc[UR4][R2.64+0x4], R41 ;  /* 0x0000042902007986 */ /* 0x0007e2000c101104 */
[----:B0-----:R-:W-:-:S02]  /*1f16a0*/  SHF.R.U64 R49, R32, 0x8, R33 ;  /* 0x0000000820317819 */ /* 0x001fc40000001221 */
[----:B-1----:R-:W-:Y:S01]  /*1f16b0*/  SHF.R.U32.HI R5, RZ, 0x10, R7 ;  /* 0x00000010ff057819 */ /* 0x002fe20000011607 */
[----:B------:R0:W-:Y:S01]  /*1f16c0*/  STG.E.U8 desc[UR4][R2.64+0x3], R47 ;  /* 0x0000032f02007986 */ /* 0x0001e2000c101104 */
[----:B--2---:R-:W-:-:S03]  /*1f16d0*/  SHF.R.U64 R45, R30, 0x8, R31 ;  /* 0x000000081e2d7819 */ /* 0x004fc6000000121f */
[----:B------:R1:W-:Y:S01]  /*1f16e0*/  STG.E.U8 desc[UR4][R2.64+0x36], R5 ;  /* 0x0000360502007986 */ /* 0x0003e2000c101104 */
[----:B---3--:R-:W-:-:S03]  /*1f16f0*/  SHF.R.U64 R41, R6, 0x8, R7 ;  /* 0x0000000806297819 */ /* 0x008fc60000001207 */
[----:B------:R2:W-:Y:S04]  /*1f1700*/  STG.E.U8 desc[UR4][R2.64+0x1], R43 ;  /* 0x0000012b02007986 */ /* 0x0005e8000c101104 */
[----:B------:R3:W-:Y:S01]  /*1f1710*/  STG.E.U8 desc[UR4][R2.64+0x9], R53 ;  /* 0x0000093502007986 */ /* 0x0007e2000c101104 */
[----:B0-----:R-:W-:Y:S02]  /*1f1720*/  SHF.R.U32.HI R47, RZ, 0x18, R7 ;  /* 0x00000018ff2f7819 */ /* 0x001fe40000011607 */
[----:B-1----:R-:W-:Y:S01]  /*1f1730*/  SHF.R.U32.HI R5, RZ, 0x8, R9 ;  /* 0x00000008ff057819 */ /* 0x002fe20000011609 */
[----:B------:R0:W-:Y:S01]  /*1f1740*/  STG.E.U8 desc[UR4][R2.64+0x11], R51 ;  /* 0x0000113302007986 */ /* 0x0001e2000c101104 */
[----:B--2---:R-:W-:-:S03]  /*1f1750*/  SHF.R.U32.HI R43, RZ, 0x8, R7 ;  /* 0x00000008ff2b7819 */ /* 0x004fc60000011607 */
[----:B------:R1:W-:Y:S01]  /*1f1760*/  STG.E.U8 desc[UR4][R2.64+0x34], R7 ;  /* 0x0000340702007986 */ /* 0x0003e2000c101104 */
[----:B---3--:R-:W-:-:S03]  /*1f1770*/  SHF.R.U64 R53, R6, 0x18, R7 ;  /* 0x0000001806357819 */ /* 0x008fc60000001207 */
[----:B------:R2:W-:Y:S01]  /*1f1780*/  STG.E.U8 desc[UR4][R2.64+0x3d], R5 ;  /* 0x00003d0502007986 */ /* 0x0005e2000c101104 */
[----:B0-----:R-:W-:-:S03]  /*1f1790*/  SHF.R.U64 R51, R6, 0x10, R7 ;  /* 0x0000001006337819 */ /* 0x001fc60000001207 */
[----:B------:R0:W-:Y:S01]  /*1f17a0*/  STG.E.U8 desc[UR4][R2.64+0x21], R49 ;  /* 0x0000213102007986 */ /* 0x0001e2000c101104 */
[----:B-1----:R-:W-:-:S03]  /*1f17b0*/  SHF.R.U64 R7, R8, 0x8, R9 ;  /* 0x0000000808077819 */ /* 0x002fc60000001209 */
[----:B------:R1:W-:Y:S01]  /*1f17c0*/  STG.E.U8 desc[UR4][R2.64+0x29], R45 ;  /* 0x0000292d02007986 */ /* 0x0003e2000c101104 */
[----:B--2---:R-:W-:-:S03]  /*1f17d0*/  SHF.R.U64 R5, R10, 0x10, R11 ;  /* 0x000000100a057819 */ /* 0x004fc6000000120b */
[----:B------:R2:W-:Y:S01]  /*1f17e0*/  STG.E.U8 desc[UR4][R2.64+0x35], R43 ;  /* 0x0000352b02007986 */ /* 0x0005e2000c101104 */
[----:B0-----:R-:W-:-:S03]  /*1f17f0*/  SHF.R.U32.HI R49, RZ, 0x18, R9 ;  /* 0x00000018ff317819 */ /* 0x001fc60000011609 */
[----:B------:R0:W-:Y:S01]  /*1f1800*/  STG.E.U8 desc[UR4][R2.64+0x39], R7 ;  /* 0x0000390702007986 */ /* 0x0001e2000c101104 */
[----:B-1----:R-:W-:-:S03]  /*1f1810*/  SHF.R.U32.HI R45, RZ, 0x10, R9 ;  /* 0x00000010ff2d7819 */ /* 0x002fc60000011609 */
[----:B------:R1:W-:Y:S01]  /*1f1820*/  STG.E.U8 desc[UR4][R2.64+0x42], R5 ;  /* 0x0000420502007986 */ /* 0x0003e2000c101104 */
[----:B--2---:R-:W-:-:S03]  /*1f1830*/  SHF.R.U64 R43, R8, 0x10, R9 ;  /* 0x00000010082b7819 */ /* 0x004fc60000001209 */
        /* <DEDUP_REMOVED lines=8> */
[----:B0-----:R-:W-:-:S03]  /*1f18c0*/  SHF.R.U32.HI R51, RZ, 0x18, R11 ;  /* 0x00000018ff337819 */ /* 0x001fc6000001160b */
[----:B------:R0:W-:Y:S01]  /*1f18d0*/  STG.E.U8 desc[UR4][R2.64+0x3a], R43 ;  /* 0x00003a2b02007986 */ /* 0x0001e2000c101104 */
[----:B-1----:R-:W-:-:S03]  /*1f18e0*/  SHF.R.U32.HI R41, RZ, 0x10, R11 ;  /* 0x00000010ff297819 */ /* 0x002fc6000001160b */
[----:B------:R1:W-:Y:S01]  /*1f18f0*/  STG.E.U8 desc[UR4][R2.64+0x3c], R9 ;  /* 0x00003c0902007986 */ /* 0x0003e2000c101104 */
[--C-:B--2---:R-:W-:Y:S02]  /*1f1900*/  SHF.R.U32.HI R49, RZ, 0x8, R11.reuse ;  /* 0x00000008ff317819 */ /* 0x104fe4000001160b */
[C-C-:B---3--:R-:W-:Y:S01]  /*1f1910*/  SHF.R.U64 R45, R10.reuse, 0x18, R11.reuse ;  /* 0x000000180a2d7819 */ /* 0x148fe2000000120b */
        /* <DEDUP_REMOVED lines=11> */
[----:B--2---:R-:W-:-:S03]  /*1f19d0*/  SHF.R.U32.HI R41, RZ, 0x8, R13 ;  /* 0x00000008ff297819 */ /* 0x004fc6000001160d */
[----:B------:R2:W-:Y:S01]  /*1f19e0*/  STG.E.U8 desc[UR4][R2.64+0x55], R7 ;  /* 0x0000550702007986 */ /* 0x0005e2000c101104 */
[----:B0-----:R-:W-:-:S03]  /*1f19f0*/  SHF.R.U64 R11, R14, 0x8, R15 ;  /* 0x000000080e0b7819 */ /* 0x001fc6000000120f */
[----:B------:R0:W-:Y:S01]  /*1f1a00*/  STG.E.U8 desc[UR4][R2.64+0x5e], R5 ;  /* 0x00005e0502007986 */ /* 0x0001e2000c101104 */
[----:B-1----:R-:W-:-:S03]  /*1f1a10*/  SHF.R.U32.HI R9, RZ, 0x18, R17 ;  /* 0x00000018ff097819 */ /* 0x002fc60000011611 */
[----:B------:R1:W-:Y:S01]  /*1f1a20*/  STG.E.U8 desc[UR4][R2.64+0x3b], R47 ;  /* 0x00003b2f02007986 */ /* 0x0003e2000c101104 */
[----:B--2---:R-:W-:-:S03]  /*1f1a30*/  SHF.R.U64 R7, R16, 0x18, R17 ;  /* 0x0000001810077819 */ /* 0x004fc60000001211 */
[----:B------:R2:W-:Y:S01]  /*1f1a40*/  STG.E.U8 desc[UR4][R2.64+0x43], R45 ;  /* 0x0000432d02007986 */ /* 0x0005e2000c101104 */
[----:B0-----:R-:W-:-:S03]  /*1f1a50*/  SHF.R.U32.HI R5, RZ, 0x10, R21 ;  /* 0x00000010ff057819 */ /* 0x001fc60000011615 */
[----:B------:R0:W-:Y:S01]  /*1f1a60*/  STG.E.U8 desc[UR4][R2.64+0x41], R43 ;  /* 0x0000412b02007986 */ /* 0x0001e2000c101104 */
[----:B-1----:R-:W-:-:S03]  /*1f1a70*/  SHF.R.U32.HI R47, RZ, 0x18, R13 ;  /* 0x00000018ff2f7819 */ /* 0x002fc6000001160d */
[----:B------:R1:W-:Y:S04]  /*1f1a80*/  STG.E.U8 desc[UR4][R2.64+0x4d], R41 ;  /* 0x00004d2902007986 */ /* 0x0003e8000c101104 */
[----:B------:R3:W-:Y:S01]  /*1f1a90*/  STG.E.U8 desc[UR4][R2.64+0x4c], R13 ;  /* 0x00004c0d02007986 */ /* 0x0007e2000c101104 */
[--C-:B--2---:R-:W-:Y:S02]  /*1f1aa0*/  SHF.R.U32.HI R45, RZ, 0x18, R15.reuse ;  /* 0x00000018ff2d7819 */ /* 0x104fe4000001160f */
[--C-:B0-----:R-:W-:Y:S01]  /*1f1ab0*/  SHF.R.U32.HI R43, RZ, 0x10, R15.reuse ;  /* 0x00000010ff2b7819 */ /* 0x101fe2000001160f */
[----:B------:R0:W-:Y:S01]  /*1f1ac0*/  STG.E.U8 desc[UR4][R2.64+0x54], R15 ;  /* 0x0000540f02007986 */ /* 0x0001e2000c101104 */
[----:B-1----:R-:W-:-:S03]  /*1f1ad0*/  SHF.R.U64 R41, R14, 0x10, R15 ;  /* 0x000000100e297819 */ /* 0x002fc6000000120f */
[----:B------:R1:W-:Y:S01]  /*1f1ae0*/  STG.E.U8 desc[UR4][R2.64+0x51], R11 ;  /* 0x0000510b02007986 */ /* 0x0003e2000c101104 */
[----:B---3--:R-:W-:-:S03]  /*1f1af0*/  SHF.R.U64 R13, R14, 0x18, R15 ;  /* 0x000000180e0d7819 */ /* 0x008fc6000000120f */
[----:B------:R2:W-:Y:S04]  /*1f1b00*/  STG.E.U8 desc[UR4][R2.64+0x5f], R9 ;  /* 0x00005f0902007986 */ /* 0x0005e8000c101104 */
[----:B------:R3:W-:Y:S01]  /*1f1b10*/  STG.E.U8 desc[UR4][R2.64+0x5b], R7 ;  /* 0x00005b0702007986 */ /* 0x0007e2000c101104 */
[----:B0-----:R-:W-:-:S03]  /*1f1b20*/  SHF.R.U64 R15, R16, 0x10, R17 ;  /* 0x00000010100f7819 */ /* 0x001fc60000001211 */
[----:B------:R0:W-:Y:S01]  /*1f1b30*/  STG.E.U8 desc[UR4][R2.64+0x6e], R5 ;  /* 0x00006e0502007986 */ /* 0x0001e2000c101104 */
[----:B-1----:R-:W-:Y:S02]  /*1f1b40*/  SHF.R.U64 R11, R18, 0x8, R19 ;  /* 0x00000008120b7819 */ /* 0x002fe40000001213 */
[--C-:B--2---:R-:W-:Y:S01]  /*1f1b50*/  SHF.R.U32.HI R9, RZ, 0x8, R21.reuse ;  /* 0x00000008ff097819 */ /* 0x104fe20000011615 */
[----:B------:R1:W-:Y:S01]  /*1f1b60*/  STG.E.U8 desc[UR4][R2.64+0x56], R43 ;  /* 0x0000562b02007986 */ /* 0x0003e2000c101104 */
[----:B---3--:R-:W-:-:S03]  /*1f1b70*/  SHF.R.U64 R7, R20, 0x18, R21 ;  /* 0x0000001814077819 */ /* 0x008fc60000001215 */
        /* <DEDUP_REMOVED lines=10> */
[----:B-1----:R-:W-:-:S03]  /*1f1c20*/  SHF.R.U64 R15, R20, 0x8, R21 ;  /* 0x00000008140f7819 */ /* 0x002fc60000001215 */
[----:B------:R1:W-:Y:S01]  /*1f1c30*/  STG.E.U8 desc[UR4][R2.64+0x75], R5 ;  /* 0x0000750502007986 */ /* 0x0003e2000c101104 */
[--C-:B--2---:R-:W-:Y:S02]  /*1f1c40*/  SHF.R.U32.HI R11, RZ, 0x10, R23.reuse ;  /* 0x00000010ff0b7819 */ /* 0x104fe40000011617 */
[C-C-:B0-----:R-:W-:Y:S01]  /*1f1c50*/  SHF.R.U64 R9, R22.reuse, 0x18, R23.reuse ;  /* 0x0000001816097819 */ /* 0x141fe20000001217 */
[----:B------:R0:W-:Y:S01]  /*1f1c60*/  STG.E.U8 desc[UR4][R2.64+0x59], R13 ;  /* 0x0000590d02007986 */ /* 0x0001e2000c101104 */
[----:B---3--:R-:W-:-:S03]  /*1f1c70*/  SHF.R.U64 R7, R22, 0x10, R23 ;  /* 0x0000001016077819 */ /* 0x008fc60000001217 */
[----:B------:R2:W-:Y:S01]  /*1f1c80*/  STG.E.U8 desc[UR4][R2.64+0x6a], R17 ;  /* 0x00006a1102007986 */ /* 0x0005e2000c101104 */
[----:B-1----:R-:W-:-:S03]  /*1f1c90*/  SHF.R.U32.HI R5, RZ, 0x8, R25 ;  /* 0x00000008ff057819 */ /* 0x002fc60000011619 */
[----:B------:R1:W-:Y:S04]  /*1f1ca0*/  STG.E.U8 desc[UR4][R2.64+0x69], R15 ;  /* 0x0000690f02007986 */ /* 0x0003e8000c101104 */
[----:B------:R3:W-:Y:S01]  /*1f1cb0*/  STG.E.U8 desc[UR4][R2.64+0x76], R11 ;  /* 0x0000760b02007986 */ /* 0x0007e2000c101104 */
[----:B0-----:R-:W-:-:S03]  /*1f1cc0*/  SHF.R.U32.HI R13, RZ, 0x18, R23 ;  /* 0x00000018ff0d7819 */ /* 0x001fc60000011617 */
[----:B------:R0:W-:Y:S01]  /*1f1cd0*/  STG.E.U8 desc[UR4][R2.64+0x73], R9 ;  /* 0x0000730902007986 */ /* 0x0001e2000c101104 */
[----:B--2---:R-:W-:-:S03]  /*1f1ce0*/  SHF.R.U32.HI R17, RZ, 0x18, R25 ;  /* 0x00000018ff117819 */ /* 0x004fc60000011619 */
[----:B------:R2:W-:Y:S01]  /*1f1cf0*/  STG.E.U8 desc[UR4][R2.64+0x72], R7 ;  /* 0x0000720702007986 */ /* 0x0005e2000c101104 */
[----:B-1----:R-:W-:-:S03]  /*1f1d00*/  SHF.R.U32.HI R15, RZ, 0x10, R25 ;  /* 0x00000010ff0f7819 */ /* 0x002fc60000011619 */
[----:B------:R1:W-:Y:S01]  /*1f1d10*/  STG.E.U8 desc[UR4][R2.64+0x7d], R5 ;  /* 0x00007d0502007986 */ /* 0x0003e2000c101104 */
[C-C-:B---3--:R-:W-:Y:S02]  /*1f1d20*/  SHF.R.U64 R11, R24.reuse, 0x10, R25.reuse ;  /* 0x00000010180b7819 */ /* 0x148fe40000001219 */
[----:B0-----:R-:W-:Y:S01]  /*1f1d30*/  SHF.R.U64 R9, R24, 0x8, R25 ;  /* 0x0000000818097819 */ /* 0x001fe20000001219 */
[----:B------:R0:W-:Y:S01]  /*1f1d40*/  STG.E.U8 desc[UR4][R2.64+0x52], R41 ;  /* 0x0000522902007986 */ /* 0x0001e2000c101104 */
[----:B--2---:R-:W-:-:S03]  /*1f1d50*/  SHF.R.U32.HI R7, RZ, 0x18, R27 ;  /* 0x00000018ff077819 */ /* 0x004fc6000001161b */
[----:B------:R2:W-:Y:S01]  /*1f1d60*/  STG.E.U8 desc[UR4][R2.64+0x6c], R21 ;  /* 0x00006c1502007986 */ /* 0x0005e2000c101104 */
[----:B-1----:R-:W-:-:S03]  /*1f1d70*/  SHF.R.U64 R5, R26, 0x8, R27 ;  /* 0x000000081a057819 */ /* 0x002fc6000000121b */
[----:B------:R1:W-:Y:S01]  /*1f1d80*/  STG.E.U8 desc[UR4][R2.64+0x77], R13 ;  /* 0x0000770d02007986 */ /* 0x0003e2000c101104 */
[----:B0-----:R-:W-:-:S03]  /*1f1d90*/  SHF.R.U32.HI R41, RZ, 0x18, R21 ;  /* 0x00000018ff297819 */ /* 0x001fc60000011615 */
[----:B------:R0:W-:Y:S01]  /*1f1da0*/  STG.E.U8 desc[UR4][R2.64+0x7f], R17 ;  /* 0x00007f1102007986 */ /* 0x0001e2000c101104 */
[----:B--2---:R-:W-:-:S03]  /*1f1db0*/  SHF.R.U64 R21, R22, 0x8, R23 ;  /* 0x0000000816157819 */ /* 0x004fc60000001217 */
[----:B------:R2:W-:Y:S01]  /*1f1dc0*/  STG.E.U8 desc[UR4][R2.64+0x7e], R15 ;  /* 0x00007e0f02007986 */ /* 0x0005e2000c101104 */
[----:B-1----:R-:W-:-:S03]  /*1f1dd0*/  SHF.R.U64 R13, R24, 0x18, R25 ;  /* 0x00000018180d7819 */ /* 0x002fc60000001219 */
[----:B------:R1:W-:Y:S04]  /*1f1de0*/  STG.E.U8 desc[UR4][R2.64+0x7a], R11 ;  /* 0x00007a0b02007986 */ /* 0x0003e8000c101104 */
[----:B------:R3:W-:Y:S01]  /*1f1df0*/  STG.E.U8 desc[UR4][R2.64+0x79], R9 ;  /* 0x0000790902007986 */ /* 0x0007e2000c101104 */
[----:B0-----:R-:W-:-:S03]  /*1f1e00*/  SHF.R.U64 R17, R26, 0x10, R27 ;  /* 0x000000101a117819 */ /* 0x001fc6000000121b */
[----:B------:R0:W-:Y:S01]  /*1f1e10*/  STG.E.U8 desc[UR4][R2.64+0x87], R7 ;  /* 0x0000870702007986 */ /* 0x0001e2000c101104 */
[----:B--2---:R-:W-:-:S03]  /*1f1e20*/  SHF.R.U32.HI R15, RZ, 0x18, R29 ;  /* 0x00000018ff0f7819 */ /* 0x004fc6000001161d */
[----:B------:R2:W-:Y:S01]  /*1f1e30*/  STG.E.U8 desc[UR4][R2.64+0x81], R5 ;  /* 0x0000810502007986 */ /* 0x0005e2000c101104 */
[--C-:B-1----:R-:W-:Y:S02]  /*1f1e40*/  SHF.R.U32.HI R11, RZ, 0x8, R29.reuse ;  /* 0x00000008ff0b7819 */ /* 0x102fe4000001161d */
[C-C-:B---3--:R-:W-:Y:S01]  /*1f1e50*/  SHF.R.U64 R9, R28.reuse, 0x18, R29.reuse ;  /* 0x000000181c097819 */ /* 0x148fe2000000121d */
[----:B------:R1:W-:Y:S01]  /*1f1e60*/  STG.E.U8 desc[UR4][R2.64+0x74], R23 ;  /* 0x0000741702007986 */ /* 0x0003e2000c101104 */
[----:B0-----:R-:W-:-:S03]  /*1f1e70*/  SHF.R.U64 R7, R28, 0x10, R29 ;  /* 0x000000101c077819 */ /* 0x001fc6000000121d */
[----:B------:R0:W-:Y:S01]  /*1f1e80*/  STG.E.U8 desc[UR4][R2.64+0x71], R21 ;  /* 0x0000711502007986 */ /* 0x0001e2000c101104 */
[----:B--2---:R-:W-:-:S03]  /*1f1e90*/  SHF.R.U64 R5, R28, 0x8, R29 ;  /* 0x000000081c057819 */ /* 0x004fc6000000121d */
[----:B------:R2:W-:Y:S04]  /*1f1ea0*/  STG.E.U8 desc[UR4][R2.64+0x7b], R13 ;  /* 0x00007b0d02007986 */ /* 0x0005e8000c101104 */
[----:B------:R3:W-:Y:S01]  /*1f1eb0*/  STG.E.U8 desc[UR4][R2.64+0x82], R17 ;  /* 0x0000821102007986 */ /* 0x0007e2000c101104 */
[----:B-1----:R-:W-:-:S03]  /*1f1ec0*/  SHF.R.U32.HI R23, RZ, 0x8, R27 ;  /* 0x00000008ff177819 */ /* 0x002fc6000001161b */
[----:B------:R1:W-:Y:S01]  /*1f1ed0*/  STG.E.U8 desc[UR4][R2.64+0x8f], R15 ;  /* 0x00008f0f02007986 */ /* 0x0003e2000c101104 */
[----:B0-----:R-:W-:-:S03]  /*1f1ee0*/  SHF.R.U64 R21, R26, 0x18, R27 ;  /* 0x000000181a157819 */ /* 0x001fc6000000121b */
[----:B------:R0:W-:Y:S01]  /*1f1ef0*/  STG.E.U8 desc[UR4][R2.64+0x8d], R11 ;  /* 0x00008d0b02007986 */ /* 0x0001e2000c101104 */
[----:B--2---:R-:W-:-:S03]  /*1f1f00*/  SHF.R.U32.HI R13, RZ, 0x10, R29 ;  /* 0x00000010ff0d7819 */ /* 0x004fc6000001161d */
[----:B------:R2:W-:Y:S01]  /*1f1f10*/  STG.E.U8 desc[UR4][R2.64+0x8b], R9 ;  /* 0x00008b0902007986 */ /* 0x0005e2000c101104 */
[----:B---3--:R-:W-:-:S03]  /*1f1f20*/  SHF.R.U32.HI R17, RZ, 0x18, R39 ;  /* 0x00000018ff117819 */ /* 0x008fc60000011627 */
[----:B------:R3:W-:Y:S01]  /*1f1f30*/  STG.E.U8 desc[UR4][R2.64+0x8a], R7 ;  /* 0x00008a0702007986 */ /* 0x0007e2000c101104 */
[----:B-1----:R-:W-:-:S03]  /*1f1f40*/  SHF.R.U32.HI R15, RZ, 0x10, R39 ;  /* 0x00000010ff0f7819 */ /* 0x002fc60000011627 */
[----:B------:R1:W-:Y:S01]  /*1f1f50*/  STG.E.U8 desc[UR4][R2.64+0x89], R5 ;  /* 0x0000890502007986 */ /* 0x0003e2000c101104 */
[----:B0-----:R-:W-:Y:S02]  /*1f1f60*/  SHF.R.U32.HI R11, RZ, 0x8, R39 ;  /* 0x00000008ff0b7819 */ /* 0x001fe40000011627 */
[--C-:B--2---:R-:W-:Y:S01]  /*1f1f70*/  SHF.R.U32.HI R9, RZ, 0x18, R37.reuse ;  /* 0x00000018ff097819 */ /* 0x104fe20000011625 */
[----:B------:R0:W-:Y:S01]  /*1f1f80*/  STG.E.U8 desc[UR4][R2.64+0x6f], R41 ;  /* 0x00006f2902007986 */ /* 0x0001e2000c101104 */
[----:B---3--:R-:W-:-:S03]  /*1f1f90*/  SHF.R.U32.HI R7, RZ, 0x10, R37 ;  /* 0x00000010ff077819 */ /* 0x008fc60000011625 */
[----:B------:R2:W-:Y:S01]  /*1f1fa0*/  STG.E.U8 desc[UR4][R2.64+0x7c], R25 ;  /* 0x00007c1902007986 */ /* 0x0005e2000c101104 */
[----:B-1----:R-:W-:-:S03]  /*1f1fb0*/  SHF.R.U32.HI R5, RZ, 0x8, R37 ;  /* 0x00000008ff057819 */ /* 0x002fc60000011625 */
        /* <DEDUP_REMOVED lines=8> */
[----:B0-----:R-:W-:-:S03]  /*1f2040*/  SHF.R.U32.HI R23, RZ, 0x18, R35 ;  /* 0x00000018ff177819 */ /* 0x001fc60000011623 */
[----:B------:R0:W-:Y:S01]  /*1f2050*/  STG.E.U8 desc[UR4][R2.64+0xe], R15 ;  /* 0x00000e0f02007986 */ /* 0x0001e2000c101104 */
[----:B--2---:R-:W-:-:S03]  /*1f2060*/  SHF.R.U64 R21, R34, 0x18, R35 ;  /* 0x0000001822157819 */ /* 0x004fc60000001223 */
[----:B------:R2:W-:Y:S01]  /*1f2070*/  STG.E.U8 desc[UR4][R2.64+0xd], R11 ;  /* 0x00000d0b02007986 */ /* 0x0005e2000c101104 */
[----:B-1----:R-:W-:-:S03]  /*1f2080*/  SHF.R.U64 R13, R34, 0x10, R35 ;  /* 0x00000010220d7819 */ /* 0x002fc60000001223 */
[----:B------:R1:W-:Y:S01]  /*1f2090*/  STG.E.U8 desc[UR4][R2.64+0x17], R9 ;  /* 0x0000170902007986 */ /* 0x0003e2000c101104 */
[----:B---3--:R-:W-:-:S03]  /*1f20a0*/  SHF.R.U32.HI R17, RZ, 0x10, R35 ;  /* 0x00000010ff117819 */ /* 0x008fc60000011623 */
[----:B------:R3:W-:Y:S01]  /*1f20b0*/  STG.E.U8 desc[UR4][R2.64+0x16], R7 ;  /* 0x0000160702007986 */ /* 0x0007e2000c101104 */
[----:B0-----:R-:W-:-:S03]  /*1f20c0*/  SHF.R.U32.HI R15, RZ, 0x8, R35 ;  /* 0x00000008ff0f7819 */ /* 0x001fc60000011623 */
[----:B------:R0:W-:Y:S01]  /*1f20d0*/  STG.E.U8 desc[UR4][R2.64+0x15], R5 ;  /* 0x0000150502007986 */ /* 0x0001e2000c101104 */
[--C-:B--2---:R-:W-:Y:S02]  /*1f20e0*/  SHF.R.U32.HI R11, RZ, 0x18, R33.reuse ;  /* 0x00000018ff0b7819 */ /* 0x104fe40000011621 */
[--C-:B-1----:R-:W-:Y:S01]  /*1f20f0*/  SHF.R.U64 R9, R32, 0x18, R33.reuse ;  /* 0x0000001820097819 */ /* 0x102fe20000001221 */
[----:B------:R1:W-:Y:S01]  /*1f2100*/  STG.E.U8 desc[UR4][R2.64+0x7], R55 ;  /* 0x0000073702007986 */ /* 0x0003e2000c101104 */
[----:B---3--:R-:W-:-:S03]  /*1f2110*/  SHF.R.U32.HI R7, RZ, 0x10, R33 ;  /* 0x00000010ff077819 */ /* 0x008fc60000011621 */
[----:B------:R2:W-:Y:S01]  /*1f2120*/  STG.E.U8 desc[UR4][R2.64+0x86], R41 ;  /* 0x0000862902007986 */ /* 0x0005e2000c101104 */
[----:B0-----:R-:W-:-:S03]  /*1f2130*/  SHF.R.U32.HI R5, RZ, 0x8, R33 ;  /* 0x00000008ff057819 */ /* 0x001fc60000011621 */
[----:B------:R0:W-:Y:S04]  /*1f2140*/  STG.E.U8 desc[UR4][R2.64+0x8c], R29 ;  /* 0x00008c1d02007986 */ /* 0x0001e8000c101104 */
[----:B------:R3:W-:Y:S01]  /*1f2150*/  STG.E.U8 desc[UR4][R2.64+0xa], R27 ;  /* 0x00000a1b02007986 */ /* 0x0007e2000c101104 */
[----:B-1----:R-:W-:-:S03]  /*1f2160*/  SHF.R.U64 R55, R34, 0x8, R35 ;  /* 0x0000000822377819 */ /* 0x002fc60000001223 */
[----:B------:R1:W-:Y:S01]  /*1f2170*/  STG.E.U8 desc[UR4][R2.64+0x12], R25 ;  /* 0x0000121902007986 */ /* 0x0003e2000c101104 */
[----:B--2---:R-:W-:-:S03]  /*1f2180*/  SHF.R.U64 R41, R38, 0x18, R39 ;  /* 0x0000001826297819 */ /* 0x004fc60000001227 */
[----:B------:R2:W-:Y:S01]  /*1f2190*/  STG.E.U8 desc[UR4][R2.64+0x1f], R23 ;  /* 0x00001f1702007986 */ /* 0x0005e2000c101104 */
[----:B0-----:R-:W-:-:S03]  /*1f21a0*/  SHF.R.U64 R29, R36, 0x18, R37 ;  /* 0x00000018241d7819 */ /* 0x001fc60000001225 */
[----:B------:R0:W-:Y:S01]  /*1f21b0*/  STG.E.U8 desc[UR4][R2.64+0x1e], R17 ;  /* 0x00001e1102007986 */ /* 0x0001e2000c101104 */
[----:B---3--:R-:W-:-:S03]  /*1f21c0*/  SHF.R.U64 R27, R32, 0x10, R33 ;  /* 0x00000010201b7819 */ /* 0x008fc60000001221 */
        /* <DEDUP_REMOVED lines=13> */
[--C-:B0-----:R-:W-:Y:S02]  /*1f22a0*/  SHF.R.U32.HI R11, RZ, 0x10, R19.reuse ;  /* 0x00000010ff0b7819 */ /* 0x101fe40000011613 */
[C-C-:B---3--:R-:W-:Y:S01]  /*1f22b0*/  SHF.R.U64 R7, R18.reuse, 0x18, R19.reuse ;  /* 0x0000001812077819 */ /* 0x148fe20000001213 */
        /* <DEDUP_REMOVED lines=47> */
.L_x_1649:
        /* <DEDUP_REMOVED lines=13> */
.L_x_1651:


//--------------------- .nv.global.init           --------------------------
	.section	.nv.global.init,"aw",@progbits
	.align	8
.nv.global.init:
	.type		BLS12_377_p0,@object
	.size		BLS12_377_p0,(BLS12_377_R - BLS12_377_p0)
BLS12_377_p0:
        /*0000*/ 	.byte	0xff, 0xff, 0xff, 0xff, 0xff, 0xbf, 0x08, 0x85
	.type		BLS12_377_R,@object
	.size		BLS12_377_R,(BLS12_377_R2 - BLS12_377_R)
BLS12_377_R:
        /*0008*/ 	.byte	0x01, 0x00, 0x00, 0x00, 0x00, 0x80, 0x11, 0x0a, 0x01, 0x00, 0x00, 0xd0, 0xfe, 0x76, 0xaa, 0x59
        /*0018*/ 	.byte	0x01, 0xb0, 0x37, 0x5c, 0x1e, 0x4d, 0xb4, 0x60, 0x56, 0xa5, 0x2c, 0x9a, 0x5e, 0x65, 0xab, 0x12
	.type		BLS12_377_R2,@object
	.size		BLS12_377_R2,(BLS12_377_P - BLS12_377_R2)
BLS12_377_R2:
        /*0028*/ 	.byte	0x22, 0xcd, 0x00, 0x94, 0x6c, 0x68, 0x86, 0xb7, 0xb1, 0x31, 0x04, 0xb0, 0xaa, 0xfc, 0x29, 0x03
        /*0038*/ 	.byte	0x6d, 0xb4, 0xd6, 0x62, 0x11, 0xf1, 0xa5, 0x22, 0xac, 0xc3, 0x7d, 0x82, 0x03, 0x7d, 0xdf, 0xbf
        /*0048*/ 	.byte	0xf9, 0x0b, 0x79, 0x41, 0xf0, 0x92, 0x7e, 0x83, 0x88, 0x4b, 0x91, 0x1e, 0xcb, 0xfc, 0x6d, 0x00
	.type		BLS12_377_P,@object
	.size		BLS12_377_P,(BIGINT_ONE - BLS12_377_P)
BLS12_377_P:
        /*0058*/ 	.byte	0x01, 0x00, 0x00, 0x00, 0x00, 0xc0, 0x08, 0x85, 0x00, 0x00, 0x00, 0x30, 0x44, 0x5d, 0x0b, 0x17
        /*0068*/ 	.byte	0x00, 0x48, 0x09, 0xba, 0x2f, 0x62, 0xf3, 0x1e, 0x8f, 0x13, 0xf5, 0x00, 0xf3, 0xd9, 0x22, 0x1a
        /*0078*/ 	.byte	0x3b, 0x49, 0xa1, 0x6c, 0xc0, 0x05, 0x3b, 0xc6, 0xea, 0x10, 0xc5, 0x17, 0x46, 0x3a, 0xae, 0x01
	.type		BIGINT_ONE,@object
	.size		BIGINT_ONE,(BLS12_377_ONE - BIGINT_ONE)
BIGINT_ONE:
        /*0088*/ 	.byte	0x01, 0x00, 0x00, 0x00, 0x00, 0x00, 0x00, 0x00, 0x00, 0x00, 0x00, 0x00, 0x00, 0x00, 0x00, 0x00
        /*0098*/ 	.byte	0x00, 0x00, 0x00, 0x00, 0x00, 0x00, 0x00, 0x00, 0x00, 0x00, 0x00, 0x00, 0x00, 0x00, 0x00, 0x00
        /*00a8*/ 	.byte	0x00, 0x00, 0x00, 0x00, 0x00, 0x00, 0x00, 0x00, 0x00, 0x00, 0x00, 0x00, 0x00, 0x00, 0x00, 0x00
	.type		BLS12_377_ONE,@object
	.size		BLS12_377_ONE,(BLS12_377_ZERO_AFFINE - BLS12_377_ONE)
BLS12_377_ONE:
        /*00b8*/ 	.byte	0x68, 0xff, 0xff, 0xff, 0xff, 0xff, 0xcd, 0x02, 0xb1, 0xff, 0xff, 0x7f, 0x83, 0x9f, 0x40, 0x51
        /*00c8*/ 	.byte	0xf2, 0x3f, 0x7d, 0x8a, 0xa9, 0xb3, 0x7d, 0x9f, 0x05, 0x63, 0x7c, 0x6e, 0xb7, 0x97, 0x4e, 0x7b
        /*00d8*/ 	.byte	0xe8, 0x84, 0x3c, 0x80, 0xbf, 0x95, 0xf4, 0x4c, 0x9a, 0xf4, 0xfd, 0xe2, 0x61, 0x66, 0x8d, 0x00
	.type		BLS12_377_ZERO_AFFINE,@object
	.size		BLS12_377_ZERO_AFFINE,(BLS12_377_ZERO_PROJECTIVE - BLS12_377_ZERO_AFFINE)
BLS12_377_ZERO_AFFINE:
        /*00e8*/ 	.byte	0x00, 0x00, 0x00, 0x00, 0x00, 0x00, 0x00, 0x00, 0x00, 0x00, 0x00, 0x00, 0x00, 0x00, 0x00, 0x00
        /*00f8*/ 	.byte	0x00, 0x00, 0x00, 0x00, 0x00, 0x00, 0x00, 0x00, 0x00, 0x00, 0x00, 0x00, 0x00, 0x00, 0x00, 0x00
        /*0108*/ 	.byte	0x00, 0x00, 0x00, 0x00, 0x00, 0x00, 0x00, 0x00, 0x00, 0x00, 0x00, 0x00, 0x00, 0x00, 0x00, 0x00
        /*0118*/ 	.byte	0x68, 0xff, 0xff, 0xff, 0xff, 0xff, 0xcd, 0x02, 0xb1, 0xff, 0xff, 0x7f, 0x83, 0x9f, 0x40, 0x51
        /*0128*/ 	.byte	0xf2, 0x3f, 0x7d, 0x8a, 0xa9, 0xb3, 0x7d, 0x9f, 0x05, 0x63, 0x7c, 0x6e, 0xb7, 0x97, 0x4e, 0x7b
        /*0138*/ 	.byte	0xe8, 0x84, 0x3c, 0x80, 0xbf, 0x95, 0xf4, 0x4c, 0x9a, 0xf4, 0xfd, 0xe2, 0x61, 0x66, 0x8d, 0x00
	.type		BLS12_377_ZERO_PROJECTIVE,@object
	.size		BLS12_377_ZERO_PROJECTIVE,(.L_6 - BLS12_377_ZERO_PROJECTIVE)
BLS12_377_ZERO_PROJECTIVE:
        /*0148*/ 	.byte	0x00, 0x00, 0x00, 0x00, 0x00, 0x00, 0x00, 0x00, 0x00, 0x00, 0x00, 0x00, 0x00, 0x00, 0x00, 0x00
        /* <DEDUP_REMOVED lines=8> */
.L_6:


//--------------------- .nv.shared.reserved.0     --------------------------
	.section	.nv.shared.reserved.0,"aw",@nobits
	.weak		__nv_reservedSMEM_offset_0_alias
	.size		__nv_reservedSMEM_offset_0_alias, 0, 64
	.other		__nv_reservedSMEM_offset_0_alias,@"STO_CUDA_RESERVED_SHARED STV_DEFAULT"
__nv_reservedSMEM_offset_0_alias:
	.zero		0
	.zero		64


//--------------------- .nv.global                --------------------------
	.section	.nv.global,"aw",@nobits
	.align	8
.nv.global:
	.type		BLS12_377_ZERO,@object
	.size		BLS12_377_ZERO,(.L_1 - BLS12_377_ZERO)
BLS12_377_ZERO:
	.zero		48
.L_1:


//--------------------- .nv.constant0.msm6_collapse_rows --------------------------
	.section	.nv.constant0.msm6_collapse_rows,"a",@progbits
	.sectionflags	@""
	.align	4
.nv.constant0.msm6_collapse_rows:
	.zero		916


//--------------------- .nv.constant0.msm6_pixel  --------------------------
	.section	.nv.constant0.msm6_pixel,"a",@progbits
	.sectionflags	@""
	.align	4
.nv.constant0.msm6_pixel:
	.zero		932


//--------------------- SYMBOLS --------------------------

	.type		.nv.reservedSmem.offset0,@object
	.size		.nv.reservedSmem.offset0,0x4
